	.target	sm_103a

	.elftype	@"ET_EXEC"


//--------------------- .note.nv.tkinfo           --------------------------
	.section	.note.nv.tkinfo,"",@"SHT_NOTE"
	.sectionflags	@"SHF_NOTE_NV_TKINFO"
	.tkinfo
        /*0018*/ 	.word	0x00000002
        /*0030*/ 	.string	""
        /*0030*/ 	.string	"ptxas"
        /*0030*/ 	.string	"Cuda compilation tools, release 13.0, V13.0.88"
        /*0030*/ 	.string	"Build cuda_13.0.r13.0/compiler.36424714_0"
        /*0030*/ 	.string	"-arch sm_103a -m 64 "



//--------------------- .note.nv.cuinfo           --------------------------
	.section	.note.nv.cuinfo,"",@"SHT_NOTE"
	.sectionflags	@"SHF_NOTE_NV_CUINFO"
        /*0018*/ 	.short	0x0002
        /*001a*/ 	.short	0x0067
        /*001c*/ 	.short	0x0082
	.zero		2


//--------------------- .nv.info                  --------------------------
	.section	.nv.info,"",@"SHT_CUDA_INFO"
	.align	4


	//----- nvinfo : EIATTR_REGCOUNT
	.align		4
        /*0000*/ 	.byte	0x04, 0x2f
        /*0002*/ 	.short	(.L_12 - .L_11)
	.align		4
.L_11:
        /*0004*/ 	.word	index@(_ZN5flash24flash_fwd_splitkv_kernelI23Flash_fwd_kernel_traitsILi128ELi64ELi64ELi4ELb0ELb0EN7cutlass10bfloat16_tE19Flash_kernel_traitsILi128ELi64ELi64ELi4ES3_EELb0ELb1ELb1ELb0ELb0ELb1ELb1ELb1EEEvNS_16Flash_fwd_paramsE)
        /*0008*/ 	.word	0x000000e0


	//----- nvinfo : EIATTR_FRAME_SIZE
	.align		4
.L_12:
        /*000c*/ 	.byte	0x04, 0x11
        /*000e*/ 	.short	(.L_14 - .L_13)
	.align		4
.L_13:
        /*0010*/ 	.word	index@($_ZN5flash24flash_fwd_splitkv_kernelI23Flash_fwd_kernel_traitsILi128ELi64ELi64ELi4ELb0ELb0EN7cutlass10bfloat16_tE19Flash_kernel_traitsILi128ELi64ELi64ELi4ES3_EELb0ELb1ELb1ELb0ELb0ELb1ELb1ELb1EEEvNS_16Flash_fwd_paramsE$_ZN5flash30compute_attn_1rowblock_splitkvI23Flash_fwd_kernel_traitsILi128ELi64ELi64ELi4ELb0ELb0EN7cutlass10bfloat16_tE19Flash_kernel_traitsILi128ELi64ELi64ELi4ES3_EELb0ELb1ELb1ELb0ELb0ELb1ELb1ELb1ENS_16Flash_fwd_paramsEEEvRKT8_iiiii)
        /*0014*/ 	.word	0x00000000


	//----- nvinfo : EIATTR_FRAME_SIZE
	.align		4
.L_14:
        /*0018*/ 	.byte	0x04, 0x11
        /*001a*/ 	.short	(.L_16 - .L_15)
	.align		4
.L_15:
        /*001c*/ 	.word	index@(_ZN5flash24flash_fwd_splitkv_kernelI23Flash_fwd_kernel_traitsILi128ELi64ELi64ELi4ELb0ELb0EN7cutlass10bfloat16_tE19Flash_kernel_traitsILi128ELi64ELi64ELi4ES3_EELb0ELb1ELb1ELb0ELb0ELb1ELb1ELb1EEEvNS_16Flash_fwd_paramsE)
        /*0020*/ 	.word	0x00000000


	//----- nvinfo : EIATTR_REGCOUNT
	.align		4
.L_16:
        /*0024*/ 	.byte	0x04, 0x2f
        /*0026*/ 	.short	(.L_18 - .L_17)
	.align		4
.L_17:
        /*0028*/ 	.word	index@(_ZN5flash24flash_fwd_splitkv_kernelI23Flash_fwd_kernel_traitsILi128ELi64ELi64ELi4ELb0ELb0EN7cutlass10bfloat16_tE19Flash_kernel_traitsILi128ELi64ELi64ELi4ES3_EELb0ELb1ELb1ELb0ELb0ELb0ELb1ELb1EEEvNS_16Flash_fwd_paramsE)
        /*002c*/ 	.word	0x000000c9


	//----- nvinfo : EIATTR_FRAME_SIZE
	.align		4
.L_18:
        /*0030*/ 	.byte	0x04, 0x11
        /*0032*/ 	.short	(.L_20 - .L_19)
	.align		4
.L_19:
        /*0034*/ 	.word	index@($_ZN5flash24flash_fwd_splitkv_kernelI23Flash_fwd_kernel_traitsILi128ELi64ELi64ELi4ELb0ELb0EN7cutlass10bfloat16_tE19Flash_kernel_traitsILi128ELi64ELi64ELi4ES3_EELb0ELb1ELb1ELb0ELb0ELb0ELb1ELb1EEEvNS_16Flash_fwd_paramsE$_ZN5flash30compute_attn_1rowblock_splitkvI23Flash_fwd_kernel_traitsILi128ELi64ELi64ELi4ELb0ELb0EN7cutlass10bfloat16_tE19Flash_kernel_traitsILi128ELi64ELi64ELi4ES3_EELb0ELb1ELb1ELb0ELb0ELb0ELb1ELb1ENS_16Flash_fwd_paramsEEEvRKT8_iiiii)
        /*0038*/ 	.word	0x00000000


	//----- nvinfo : EIATTR_FRAME_SIZE
	.align		4
.L_20:
        /*003c*/ 	.byte	0x04, 0x11
        /*003e*/ 	.short	(.L_22 - .L_21)
	.align		4
.L_21:
        /*0040*/ 	.word	index@(_ZN5flash24flash_fwd_splitkv_kernelI23Flash_fwd_kernel_traitsILi128ELi64ELi64ELi4ELb0ELb0EN7cutlass10bfloat16_tE19Flash_kernel_traitsILi128ELi64ELi64ELi4ES3_EELb0ELb1ELb1ELb0ELb0ELb0ELb1ELb1EEEvNS_16Flash_fwd_paramsE)
        /*0044*/ 	.word	0x00000000


	//----- nvinfo : EIATTR_REGCOUNT
	.align		4
.L_22:
        /*0048*/ 	.byte	0x04, 0x2f
        /*004a*/ 	.short	(.L_24 - .L_23)
	.align		4
.L_23:
        /*004c*/ 	.word	index@(_ZN5flash24flash_fwd_splitkv_kernelI23Flash_fwd_kernel_traitsILi128ELi64ELi64ELi4ELb0ELb0EN7cutlass10bfloat16_tE19Flash_kernel_traitsILi128ELi64ELi64ELi4ES3_EELb0ELb1ELb0ELb0ELb1ELb1ELb1ELb1EEEvNS_16Flash_fwd_paramsE)
        /*0050*/ 	.word	0x000000c4


	//----- nvinfo : EIATTR_FRAME_SIZE
	.align		4
.L_24:
        /*0054*/ 	.byte	0x04, 0x11
        /*0056*/ 	.short	(.L_26 - .L_25)
	.align		4
.L_25:
        /*0058*/ 	.word	index@($_ZN5flash24flash_fwd_splitkv_kernelI23Flash_fwd_kernel_traitsILi128ELi64ELi64ELi4ELb0ELb0EN7cutlass10bfloat16_tE19Flash_kernel_traitsILi128ELi64ELi64ELi4ES3_EELb0ELb1ELb0ELb0ELb1ELb1ELb1ELb1EEEvNS_16Flash_fwd_paramsE$_ZN5flash30compute_attn_1rowblock_splitkvI23Flash_fwd_kernel_traitsILi128ELi64ELi64ELi4ELb0ELb0EN7cutlass10bfloat16_tE19Flash_kernel_traitsILi128ELi64ELi64ELi4ES3_EELb0ELb1ELb0ELb0ELb1ELb1ELb1ELb1ENS_16Flash_fwd_paramsEEEvRKT8_iiiii)
        /*005c*/ 	.word	0x00000000


	//----- nvinfo : EIATTR_FRAME_SIZE
	.align		4
.L_26:
        /*0060*/ 	.byte	0x04, 0x11
        /*0062*/ 	.short	(.L_28 - .L_27)
	.align		4
.L_27:
        /*0064*/ 	.word	index@(_ZN5flash24flash_fwd_splitkv_kernelI23Flash_fwd_kernel_traitsILi128ELi64ELi64ELi4ELb0ELb0EN7cutlass10bfloat16_tE19Flash_kernel_traitsILi128ELi64ELi64ELi4ES3_EELb0ELb1ELb0ELb0ELb1ELb1ELb1ELb1EEEvNS_16Flash_fwd_paramsE)
        /*0068*/ 	.word	0x00000000


	//----- nvinfo : EIATTR_REGCOUNT
	.align		4
.L_28:
        /*006c*/ 	.byte	0x04, 0x2f
        /*006e*/ 	.short	(.L_30 - .L_29)
	.align		4
.L_29:
        /*0070*/ 	.word	index@(_ZN5flash24flash_fwd_splitkv_kernelI23Flash_fwd_kernel_traitsILi128ELi64ELi64ELi4ELb0ELb0EN7cutlass10bfloat16_tE19Flash_kernel_traitsILi128ELi64ELi64ELi4ES3_EELb0ELb1ELb0ELb0ELb1ELb0ELb1ELb1EEEvNS_16Flash_fwd_paramsE)
        /*0074*/ 	.word	0x000000c4


	//----- nvinfo : EIATTR_FRAME_SIZE
	.align		4
.L_30:
        /*0078*/ 	.byte	0x04, 0x11
        /*007a*/ 	.short	(.L_32 - .L_31)
	.align		4
.L_31:
        /*007c*/ 	.word	index@($_ZN5flash24flash_fwd_splitkv_kernelI23Flash_fwd_kernel_traitsILi128ELi64ELi64ELi4ELb0ELb0EN7cutlass10bfloat16_tE19Flash_kernel_traitsILi128ELi64ELi64ELi4ES3_EELb0ELb1ELb0ELb0ELb1ELb0ELb1ELb1EEEvNS_16Flash_fwd_paramsE$_ZN5flash30compute_attn_1rowblock_splitkvI23Flash_fwd_kernel_traitsILi128ELi64ELi64ELi4ELb0ELb0EN7cutlass10bfloat16_tE19Flash_kernel_traitsILi128ELi64ELi64ELi4ES3_EELb0ELb1ELb0ELb0ELb1ELb0ELb1ELb1ENS_16Flash_fwd_paramsEEEvRKT8_iiiii)
        /*0080*/ 	.word	0x00000000


	//----- nvinfo : EIATTR_FRAME_SIZE
	.align		4
.L_32:
        /*0084*/ 	.byte	0x04, 0x11
        /*0086*/ 	.short	(.L_34 - .L_33)
	.align		4
.L_33:
        /*0088*/ 	.word	index@(_ZN5flash24flash_fwd_splitkv_kernelI23Flash_fwd_kernel_traitsILi128ELi64ELi64ELi4ELb0ELb0EN7cutlass10bfloat16_tE19Flash_kernel_traitsILi128ELi64ELi64ELi4ES3_EELb0ELb1ELb0ELb0ELb1ELb0ELb1ELb1EEEvNS_16Flash_fwd_paramsE)
        /*008c*/ 	.word	0x00000000


	//----- nvinfo : EIATTR_REGCOUNT
	.align		4
.L_34:
        /*0090*/ 	.byte	0x04, 0x2f
        /*0092*/ 	.short	(.L_36 - .L_35)
	.align		4
.L_35:
        /*0094*/ 	.word	index@(_ZN5flash24flash_fwd_splitkv_kernelI23Flash_fwd_kernel_traitsILi128ELi64ELi64ELi4ELb0ELb0EN7cutlass10bfloat16_tE19Flash_kernel_traitsILi128ELi64ELi64ELi4ES3_EELb0ELb1ELb1ELb0ELb0ELb1ELb1ELb0EEEvNS_16Flash_fwd_paramsE)
        /*0098*/ 	.word	0x000000db


	//----- nvinfo : EIATTR_FRAME_SIZE
	.align		4
.L_36:
        /*009c*/ 	.byte	0x04, 0x11
        /*009e*/ 	.short	(.L_38 - .L_37)
	.align		4
.L_37:
        /*00a0*/ 	.word	index@($_ZN5flash24flash_fwd_splitkv_kernelI23Flash_fwd_kernel_traitsILi128ELi64ELi64ELi4ELb0ELb0EN7cutlass10bfloat16_tE19Flash_kernel_traitsILi128ELi64ELi64ELi4ES3_EELb0ELb1ELb1ELb0ELb0ELb1ELb1ELb0EEEvNS_16Flash_fwd_paramsE$_ZN5flash30compute_attn_1rowblock_splitkvI23Flash_fwd_kernel_traitsILi128ELi64ELi64ELi4ELb0ELb0EN7cutlass10bfloat16_tE19Flash_kernel_traitsILi128ELi64ELi64ELi4ES3_EELb0ELb1ELb1ELb0ELb0ELb1ELb1ELb0ENS_16Flash_fwd_paramsEEEvRKT8_iiiii)
        /*00a4*/ 	.word	0x00000000


	//----- nvinfo : EIATTR_FRAME_SIZE
	.align		4
.L_38:
        /*00a8*/ 	.byte	0x04, 0x11
        /*00aa*/ 	.short	(.L_40 - .L_39)
	.align		4
.L_39:
        /*00ac*/ 	.word	index@(_ZN5flash24flash_fwd_splitkv_kernelI23Flash_fwd_kernel_traitsILi128ELi64ELi64ELi4ELb0ELb0EN7cutlass10bfloat16_tE19Flash_kernel_traitsILi128ELi64ELi64ELi4ES3_EELb0ELb1ELb1ELb0ELb0ELb1ELb1ELb0EEEvNS_16Flash_fwd_paramsE)
        /*00b0*/ 	.word	0x00000000


	//----- nvinfo : EIATTR_REGCOUNT
	.align		4
.L_40:
        /*00b4*/ 	.byte	0x04, 0x2f
        /*00b6*/ 	.short	(.L_42 - .L_41)
	.align		4
.L_41:
        /*00b8*/ 	.word	index@(_ZN5flash24flash_fwd_splitkv_kernelI23Flash_fwd_kernel_traitsILi128ELi64ELi64ELi4ELb0ELb0EN7cutlass10bfloat16_tE19Flash_kernel_traitsILi128ELi64ELi64ELi4ES3_EELb0ELb1ELb1ELb0ELb0ELb0ELb1ELb0EEEvNS_16Flash_fwd_paramsE)
        /*00bc*/ 	.word	0x000000c8


	//----- nvinfo : EIATTR_FRAME_SIZE
	.align		4
.L_42:
        /*00c0*/ 	.byte	0x04, 0x11
        /*00c2*/ 	.short	(.L_44 - .L_43)
	.align		4
.L_43:
        /*00c4*/ 	.word	index@($_ZN5flash24flash_fwd_splitkv_kernelI23Flash_fwd_kernel_traitsILi128ELi64ELi64ELi4ELb0ELb0EN7cutlass10bfloat16_tE19Flash_kernel_traitsILi128ELi64ELi64ELi4ES3_EELb0ELb1ELb1ELb0ELb0ELb0ELb1ELb0EEEvNS_16Flash_fwd_paramsE$_ZN5flash30compute_attn_1rowblock_splitkvI23Flash_fwd_kernel_traitsILi128ELi64ELi64ELi4ELb0ELb0EN7cutlass10bfloat16_tE19Flash_kernel_traitsILi128ELi64ELi64ELi4ES3_EELb0ELb1ELb1ELb0ELb0ELb0ELb1ELb0ENS_16Flash_fwd_paramsEEEvRKT8_iiiii)
        /*00c8*/ 	.word	0x00000000


	//----- nvinfo : EIATTR_FRAME_SIZE
	.align		4
.L_44:
        /*00cc*/ 	.byte	0x04, 0x11
        /*00ce*/ 	.short	(.L_46 - .L_45)
	.align		4
.L_45:
        /*00d0*/ 	.word	index@(_ZN5flash24flash_fwd_splitkv_kernelI23Flash_fwd_kernel_traitsILi128ELi64ELi64ELi4ELb0ELb0EN7cutlass10bfloat16_tE19Flash_kernel_traitsILi128ELi64ELi64ELi4ES3_EELb0ELb1ELb1ELb0ELb0ELb0ELb1ELb0EEEvNS_16Flash_fwd_paramsE)
        /*00d4*/ 	.word	0x00000000


	//----- nvinfo : EIATTR_REGCOUNT
	.align		4
.L_46:
        /*00d8*/ 	.byte	0x04, 0x2f
        /*00da*/ 	.short	(.L_48 - .L_47)
	.align		4
.L_47:
        /*00dc*/ 	.word	index@(_ZN5flash24flash_fwd_splitkv_kernelI23Flash_fwd_kernel_traitsILi128ELi64ELi64ELi4ELb0ELb0EN7cutlass10bfloat16_tE19Flash_kernel_traitsILi128ELi64ELi64ELi4ES3_EELb0ELb1ELb0ELb0ELb1ELb1ELb1ELb0EEEvNS_16Flash_fwd_paramsE)
        /*00e0*/ 	.word	0x000000cf


	//----- nvinfo : EIATTR_FRAME_SIZE
	.align		4
.L_48:
        /*00e4*/ 	.byte	0x04, 0x11
        /*00e6*/ 	.short	(.L_50 - .L_49)
	.align		4
.L_49:
        /*00e8*/ 	.word	index@($_ZN5flash24flash_fwd_splitkv_kernelI23Flash_fwd_kernel_traitsILi128ELi64ELi64ELi4ELb0ELb0EN7cutlass10bfloat16_tE19Flash_kernel_traitsILi128ELi64ELi64ELi4ES3_EELb0ELb1ELb0ELb0ELb1ELb1ELb1ELb0EEEvNS_16Flash_fwd_paramsE$_ZN5flash30compute_attn_1rowblock_splitkvI23Flash_fwd_kernel_traitsILi128ELi64ELi64ELi4ELb0ELb0EN7cutlass10bfloat16_tE19Flash_kernel_traitsILi128ELi64ELi64ELi4ES3_EELb0ELb1ELb0ELb0ELb1ELb1ELb1ELb0ENS_16Flash_fwd_paramsEEEvRKT8_iiiii)
        /*00ec*/ 	.word	0x00000000


	//----- nvinfo : EIATTR_FRAME_SIZE
	.align		4
.L_50:
        /*00f0*/ 	.byte	0x04, 0x11
        /*00f2*/ 	.short	(.L_52 - .L_51)
	.align		4
.L_51:
        /*00f4*/ 	.word	index@(_ZN5flash24flash_fwd_splitkv_kernelI23Flash_fwd_kernel_traitsILi128ELi64ELi64ELi4ELb0ELb0EN7cutlass10bfloat16_tE19Flash_kernel_traitsILi128ELi64ELi64ELi4ES3_EELb0ELb1ELb0ELb0ELb1ELb1ELb1ELb0EEEvNS_16Flash_fwd_paramsE)
        /*00f8*/ 	.word	0x00000000


	//----- nvinfo : EIATTR_REGCOUNT
	.align		4
.L_52:
        /*00fc*/ 	.byte	0x04, 0x2f
        /*00fe*/ 	.short	(.L_54 - .L_53)
	.align		4
.L_53:
        /*0100*/ 	.word	index@(_ZN5flash24flash_fwd_splitkv_kernelI23Flash_fwd_kernel_traitsILi128ELi64ELi64ELi4ELb0ELb0EN7cutlass10bfloat16_tE19Flash_kernel_traitsILi128ELi64ELi64ELi4ES3_EELb0ELb1ELb0ELb0ELb1ELb0ELb1ELb0EEEvNS_16Flash_fwd_paramsE)
        /*0104*/ 	.word	0x000000ca


	//----- nvinfo : EIATTR_FRAME_SIZE
	.align		4
.L_54:
        /*0108*/ 	.byte	0x04, 0x11
        /*010a*/ 	.short	(.L_56 - .L_55)
	.align		4
.L_55:
        /*010c*/ 	.word	index@($_ZN5flash24flash_fwd_splitkv_kernelI23Flash_fwd_kernel_traitsILi128ELi64ELi64ELi4ELb0ELb0EN7cutlass10bfloat16_tE19Flash_kernel_traitsILi128ELi64ELi64ELi4ES3_EELb0ELb1ELb0ELb0ELb1ELb0ELb1ELb0EEEvNS_16Flash_fwd_paramsE$_ZN5flash30compute_attn_1rowblock_splitkvI23Flash_fwd_kernel_traitsILi128ELi64ELi64ELi4ELb0ELb0EN7cutlass10bfloat16_tE19Flash_kernel_traitsILi128ELi64ELi64ELi4ES3_EELb0ELb1ELb0ELb0ELb1ELb0ELb1ELb0ENS_16Flash_fwd_paramsEEEvRKT8_iiiii)
        /*0110*/ 	.word	0x00000000


	//----- nvinfo : EIATTR_FRAME_SIZE
	.align		4
.L_56:
        /*0114*/ 	.byte	0x04, 0x11
        /*0116*/ 	.short	(.L_58 - .L_57)
	.align		4
.L_57:
        /*0118*/ 	.word	index@(_ZN5flash24flash_fwd_splitkv_kernelI23Flash_fwd_kernel_traitsILi128ELi64ELi64ELi4ELb0ELb0EN7cutlass10bfloat16_tE19Flash_kernel_traitsILi128ELi64ELi64ELi4ES3_EELb0ELb1ELb0ELb0ELb1ELb0ELb1ELb0EEEvNS_16Flash_fwd_paramsE)
        /*011c*/ 	.word	0x00000000


	//----- nvinfo : EIATTR_REGCOUNT
	.align		4
.L_58:
        /*0120*/ 	.byte	0x04, 0x2f
        /*0122*/ 	.short	(.L_60 - .L_59)
	.align		4
.L_59:
        /*0124*/ 	.word	index@(_ZN5flash24flash_fwd_splitkv_kernelI23Flash_fwd_kernel_traitsILi128ELi64ELi64ELi4ELb0ELb0EN7cutlass10bfloat16_tE19Flash_kernel_traitsILi128ELi64ELi64ELi4ES3_EELb0ELb1ELb1ELb0ELb0ELb1ELb0ELb1EEEvNS_16Flash_fwd_paramsE)
        /*0128*/ 	.word	0x000000e2


	//----- nvinfo : EIATTR_FRAME_SIZE
	.align		4
.L_60:
        /*012c*/ 	.byte	0x04, 0x11
        /*012e*/ 	.short	(.L_62 - .L_61)
	.align		4
.L_61:
        /*0130*/ 	.word	index@($_ZN5flash24flash_fwd_splitkv_kernelI23Flash_fwd_kernel_traitsILi128ELi64ELi64ELi4ELb0ELb0EN7cutlass10bfloat16_tE19Flash_kernel_traitsILi128ELi64ELi64ELi4ES3_EELb0ELb1ELb1ELb0ELb0ELb1ELb0ELb1EEEvNS_16Flash_fwd_paramsE$_ZN5flash30compute_attn_1rowblock_splitkvI23Flash_fwd_kernel_traitsILi128ELi64ELi64ELi4ELb0ELb0EN7cutlass10bfloat16_tE19Flash_kernel_traitsILi128ELi64ELi64ELi4ES3_EELb0ELb1ELb1ELb0ELb0ELb1ELb0ELb1ENS_16Flash_fwd_paramsEEEvRKT8_iiiii)
        /*0134*/ 	.word	0x00000000


	//----- nvinfo : EIATTR_FRAME_SIZE
	.align		4
.L_62:
        /*0138*/ 	.byte	0x04, 0x11
        /*013a*/ 	.short	(.L_64 - .L_63)
	.align		4
.L_63:
        /*013c*/ 	.word	index@(_ZN5flash24flash_fwd_splitkv_kernelI23Flash_fwd_kernel_traitsILi128ELi64ELi64ELi4ELb0ELb0EN7cutlass10bfloat16_tE19Flash_kernel_traitsILi128ELi64ELi64ELi4ES3_EELb0ELb1ELb1ELb0ELb0ELb1ELb0ELb1EEEvNS_16Flash_fwd_paramsE)
        /*0140*/ 	.word	0x00000000


	//----- nvinfo : EIATTR_REGCOUNT
	.align		4
.L_64:
        /*0144*/ 	.byte	0x04, 0x2f
        /*0146*/ 	.short	(.L_66 - .L_65)
	.align		4
.L_65:
        /*0148*/ 	.word	index@(_ZN5flash24flash_fwd_splitkv_kernelI23Flash_fwd_kernel_traitsILi128ELi64ELi64ELi4ELb0ELb0EN7cutlass10bfloat16_tE19Flash_kernel_traitsILi128ELi64ELi64ELi4ES3_EELb0ELb1ELb1ELb0ELb0ELb0ELb0ELb1EEEvNS_16Flash_fwd_paramsE)
        /*014c*/ 	.word	0x000000c3


	//----- nvinfo : EIATTR_FRAME_SIZE
	.align		4
.L_66:
        /*0150*/ 	.byte	0x04, 0x11
        /*0152*/ 	.short	(.L_68 - .L_67)
	.align		4
.L_67:
        /*0154*/ 	.word	index@($_ZN5flash24flash_fwd_splitkv_kernelI23Flash_fwd_kernel_traitsILi128ELi64ELi64ELi4ELb0ELb0EN7cutlass10bfloat16_tE19Flash_kernel_traitsILi128ELi64ELi64ELi4ES3_EELb0ELb1ELb1ELb0ELb0ELb0ELb0ELb1EEEvNS_16Flash_fwd_paramsE$_ZN5flash30compute_attn_1rowblock_splitkvI23Flash_fwd_kernel_traitsILi128ELi64ELi64ELi4ELb0ELb0EN7cutlass10bfloat16_tE19Flash_kernel_traitsILi128ELi64ELi64ELi4ES3_EELb0ELb1ELb1ELb0ELb0ELb0ELb0ELb1ENS_16Flash_fwd_paramsEEEvRKT8_iiiii)
        /*0158*/ 	.word	0x00000000


	//----- nvinfo : EIATTR_FRAME_SIZE
	.align		4
.L_68:
        /*015c*/ 	.byte	0x04, 0x11
        /*015e*/ 	.short	(.L_70 - .L_69)
	.align		4
.L_69:
        /*0160*/ 	.word	index@(_ZN5flash24flash_fwd_splitkv_kernelI23Flash_fwd_kernel_traitsILi128ELi64ELi64ELi4ELb0ELb0EN7cutlass10bfloat16_tE19Flash_kernel_traitsILi128ELi64ELi64ELi4ES3_EELb0ELb1ELb1ELb0ELb0ELb0ELb0ELb1EEEvNS_16Flash_fwd_paramsE)
        /*0164*/ 	.word	0x00000000


	//----- nvinfo : EIATTR_REGCOUNT
	.align		4
.L_70:
        /*0168*/ 	.byte	0x04, 0x2f
        /*016a*/ 	.short	(.L_72 - .L_71)
	.align		4
.L_71:
        /*016c*/ 	.word	index@(_ZN5flash24flash_fwd_splitkv_kernelI23Flash_fwd_kernel_traitsILi128ELi64ELi64ELi4ELb0ELb0EN7cutlass10bfloat16_tE19Flash_kernel_traitsILi128ELi64ELi64ELi4ES3_EELb0ELb1ELb0ELb0ELb1ELb1ELb0ELb1EEEvNS_16Flash_fwd_paramsE)
        /*0170*/ 	.word	0x000000c9


	//----- nvinfo : EIATTR_FRAME_SIZE
	.align		4
.L_72:
        /*0174*/ 	.byte	0x04, 0x11
        /*0176*/ 	.short	(.L_74 - .L_73)
	.align		4
.L_73:
        /*0178*/ 	.word	index@($_ZN5flash24flash_fwd_splitkv_kernelI23Flash_fwd_kernel_traitsILi128ELi64ELi64ELi4ELb0ELb0EN7cutlass10bfloat16_tE19Flash_kernel_traitsILi128ELi64ELi64ELi4ES3_EELb0ELb1ELb0ELb0ELb1ELb1ELb0ELb1EEEvNS_16Flash_fwd_paramsE$_ZN5flash30compute_attn_1rowblock_splitkvI23Flash_fwd_kernel_traitsILi128ELi64ELi64ELi4ELb0ELb0EN7cutlass10bfloat16_tE19Flash_kernel_traitsILi128ELi64ELi64ELi4ES3_EELb0ELb1ELb0ELb0ELb1ELb1ELb0ELb1ENS_16Flash_fwd_paramsEEEvRKT8_iiiii)
        /*017c*/ 	.word	0x00000000


	//----- nvinfo : EIATTR_FRAME_SIZE
	.align		4
.L_74:
        /*0180*/ 	.byte	0x04, 0x11
        /*0182*/ 	.short	(.L_76 - .L_75)
	.align		4
.L_75:
        /*0184*/ 	.word	index@(_ZN5flash24flash_fwd_splitkv_kernelI23Flash_fwd_kernel_traitsILi128ELi64ELi64ELi4ELb0ELb0EN7cutlass10bfloat16_tE19Flash_kernel_traitsILi128ELi64ELi64ELi4ES3_EELb0ELb1ELb0ELb0ELb1ELb1ELb0ELb1EEEvNS_16Flash_fwd_paramsE)
        /*0188*/ 	.word	0x00000000


	//----- nvinfo : EIATTR_REGCOUNT
	.align		4
.L_76:
        /*018c*/ 	.byte	0x04, 0x2f
        /*018e*/ 	.short	(.L_78 - .L_77)
	.align		4
.L_77:
        /*0190*/ 	.word	index@(_ZN5flash24flash_fwd_splitkv_kernelI23Flash_fwd_kernel_traitsILi128ELi64ELi64ELi4ELb0ELb0EN7cutlass10bfloat16_tE19Flash_kernel_traitsILi128ELi64ELi64ELi4ES3_EELb0ELb1ELb0ELb0ELb1ELb0ELb0ELb1EEEvNS_16Flash_fwd_paramsE)
        /*0194*/ 	.word	0x000000ca


	//----- nvinfo : EIATTR_FRAME_SIZE
	.align		4
.L_78:
        /*0198*/ 	.byte	0x04, 0x11
        /*019a*/ 	.short	(.L_80 - .L_79)
	.align		4
.L_79:
        /*019c*/ 	.word	index@($_ZN5flash24flash_fwd_splitkv_kernelI23Flash_fwd_kernel_traitsILi128ELi64ELi64ELi4ELb0ELb0EN7cutlass10bfloat16_tE19Flash_kernel_traitsILi128ELi64ELi64ELi4ES3_EELb0ELb1ELb0ELb0ELb1ELb0ELb0ELb1EEEvNS_16Flash_fwd_paramsE$_ZN5flash30compute_attn_1rowblock_splitkvI23Flash_fwd_kernel_traitsILi128ELi64ELi64ELi4ELb0ELb0EN7cutlass10bfloat16_tE19Flash_kernel_traitsILi128ELi64ELi64ELi4ES3_EELb0ELb1ELb0ELb0ELb1ELb0ELb0ELb1ENS_16Flash_fwd_paramsEEEvRKT8_iiiii)
        /*01a0*/ 	.word	0x00000000


	//----- nvinfo : EIATTR_FRAME_SIZE
	.align		4
.L_80:
        /*01a4*/ 	.byte	0x04, 0x11
        /*01a6*/ 	.short	(.L_82 - .L_81)
	.align		4
.L_81:
        /*01a8*/ 	.word	index@(_ZN5flash24flash_fwd_splitkv_kernelI23Flash_fwd_kernel_traitsILi128ELi64ELi64ELi4ELb0ELb0EN7cutlass10bfloat16_tE19Flash_kernel_traitsILi128ELi64ELi64ELi4ES3_EELb0ELb1ELb0ELb0ELb1ELb0ELb0ELb1EEEvNS_16Flash_fwd_paramsE)
        /*01ac*/ 	.word	0x00000000


	//----- nvinfo : EIATTR_REGCOUNT
	.align		4
.L_82:
        /*01b0*/ 	.byte	0x04, 0x2f
        /*01b2*/ 	.short	(.L_84 - .L_83)
	.align		4
.L_83:
        /*01b4*/ 	.word	index@(_ZN5flash24flash_fwd_splitkv_kernelI23Flash_fwd_kernel_traitsILi128ELi64ELi64ELi4ELb0ELb0EN7cutlass10bfloat16_tE19Flash_kernel_traitsILi128ELi64ELi64ELi4ES3_EELb0ELb1ELb1ELb0ELb0ELb1ELb0ELb0EEEvNS_16Flash_fwd_paramsE)
        /*01b8*/ 	.word	0x000000df


	//----- nvinfo : EIATTR_FRAME_SIZE
	.align		4
.L_84:
        /*01bc*/ 	.byte	0x04, 0x11
        /*01be*/ 	.short	(.L_86 - .L_85)
	.align		4
.L_85:
        /*01c0*/ 	.word	index@($_ZN5flash24flash_fwd_splitkv_kernelI23Flash_fwd_kernel_traitsILi128ELi64ELi64ELi4ELb0ELb0EN7cutlass10bfloat16_tE19Flash_kernel_traitsILi128ELi64ELi64ELi4ES3_EELb0ELb1ELb1ELb0ELb0ELb1ELb0ELb0EEEvNS_16Flash_fwd_paramsE$_ZN5flash30compute_attn_1rowblock_splitkvI23Flash_fwd_kernel_traitsILi128ELi64ELi64ELi4ELb0ELb0EN7cutlass10bfloat16_tE19Flash_kernel_traitsILi128ELi64ELi64ELi4ES3_EELb0ELb1ELb1ELb0ELb0ELb1ELb0ELb0ENS_16Flash_fwd_paramsEEEvRKT8_iiiii)
        /*01c4*/ 	.word	0x00000000


	//----- nvinfo : EIATTR_FRAME_SIZE
	.align		4
.L_86:
        /*01c8*/ 	.byte	0x04, 0x11
        /*01ca*/ 	.short	(.L_88 - .L_87)
	.align		4
.L_87:
        /*01cc*/ 	.word	index@(_ZN5flash24flash_fwd_splitkv_kernelI23Flash_fwd_kernel_traitsILi128ELi64ELi64ELi4ELb0ELb0EN7cutlass10bfloat16_tE19Flash_kernel_traitsILi128ELi64ELi64ELi4ES3_EELb0ELb1ELb1ELb0ELb0ELb1ELb0ELb0EEEvNS_16Flash_fwd_paramsE)
        /*01d0*/ 	.word	0x00000000


	//----- nvinfo : EIATTR_REGCOUNT
	.align		4
.L_88:
        /*01d4*/ 	.byte	0x04, 0x2f
        /*01d6*/ 	.short	(.L_90 - .L_89)
	.align		4
.L_89:
        /*01d8*/ 	.word	index@(_ZN5flash24flash_fwd_splitkv_kernelI23Flash_fwd_kernel_traitsILi128ELi64ELi64ELi4ELb0ELb0EN7cutlass10bfloat16_tE19Flash_kernel_traitsILi128ELi64ELi64ELi4ES3_EELb0ELb1ELb1ELb0ELb0ELb0ELb0ELb0EEEvNS_16Flash_fwd_paramsE)
        /*01dc*/ 	.word	0x000000ca


	//----- nvinfo : EIATTR_FRAME_SIZE
	.align		4
.L_90:
        /*01e0*/ 	.byte	0x04, 0x11
        /*01e2*/ 	.short	(.L_92 - .L_91)
	.align		4
.L_91:
        /*01e4*/ 	.word	index@($_ZN5flash24flash_fwd_splitkv_kernelI23Flash_fwd_kernel_traitsILi128ELi64ELi64ELi4ELb0ELb0EN7cutlass10bfloat16_tE19Flash_kernel_traitsILi128ELi64ELi64ELi4ES3_EELb0ELb1ELb1ELb0ELb0ELb0ELb0ELb0EEEvNS_16Flash_fwd_paramsE$_ZN5flash30compute_attn_1rowblock_splitkvI23Flash_fwd_kernel_traitsILi128ELi64ELi64ELi4ELb0ELb0EN7cutlass10bfloat16_tE19Flash_kernel_traitsILi128ELi64ELi64ELi4ES3_EELb0ELb1ELb1ELb0ELb0ELb0ELb0ELb0ENS_16Flash_fwd_paramsEEEvRKT8_iiiii)
        /*01e8*/ 	.word	0x00000000


	//----- nvinfo : EIATTR_FRAME_SIZE
	.align		4
.L_92:
        /*01ec*/ 	.byte	0x04, 0x11
        /*01ee*/ 	.short	(.L_94 - .L_93)
	.align		4
.L_93:
        /*01f0*/ 	.word	index@(_ZN5flash24flash_fwd_splitkv_kernelI23Flash_fwd_kernel_traitsILi128ELi64ELi64ELi4ELb0ELb0EN7cutlass10bfloat16_tE19Flash_kernel_traitsILi128ELi64ELi64ELi4ES3_EELb0ELb1ELb1ELb0ELb0ELb0ELb0ELb0EEEvNS_16Flash_fwd_paramsE)
        /*01f4*/ 	.word	0x00000000


	//----- nvinfo : EIATTR_REGCOUNT
	.align		4
.L_94:
        /*01f8*/ 	.byte	0x04, 0x2f
        /*01fa*/ 	.short	(.L_96 - .L_95)
	.align		4
.L_95:
        /*01fc*/ 	.word	index@(_ZN5flash24flash_fwd_splitkv_kernelI23Flash_fwd_kernel_traitsILi128ELi64ELi64ELi4ELb0ELb0EN7cutlass10bfloat16_tE19Flash_kernel_traitsILi128ELi64ELi64ELi4ES3_EELb0ELb1ELb0ELb0ELb1ELb1ELb0ELb0EEEvNS_16Flash_fwd_paramsE)
        /*0200*/ 	.word	0x000000c8


	//----- nvinfo : EIATTR_FRAME_SIZE
	.align		4
.L_96:
        /*0204*/ 	.byte	0x04, 0x11
        /*0206*/ 	.short	(.L_98 - .L_97)
	.align		4
.L_97:
        /*0208*/ 	.word	index@($_ZN5flash24flash_fwd_splitkv_kernelI23Flash_fwd_kernel_traitsILi128ELi64ELi64ELi4ELb0ELb0EN7cutlass10bfloat16_tE19Flash_kernel_traitsILi128ELi64ELi64ELi4ES3_EELb0ELb1ELb0ELb0ELb1ELb1ELb0ELb0EEEvNS_16Flash_fwd_paramsE$_ZN5flash30compute_attn_1rowblock_splitkvI23Flash_fwd_kernel_traitsILi128ELi64ELi64ELi4ELb0ELb0EN7cutlass10bfloat16_tE19Flash_kernel_traitsILi128ELi64ELi64ELi4ES3_EELb0ELb1ELb0ELb0ELb1ELb1ELb0ELb0ENS_16Flash_fwd_paramsEEEvRKT8_iiiii)
        /*020c*/ 	.word	0x00000000


	//----- nvinfo : EIATTR_FRAME_SIZE
	.align		4
.L_98:
        /*0210*/ 	.byte	0x04, 0x11
        /*0212*/ 	.short	(.L_100 - .L_99)
	.align		4
.L_99:
        /*0214*/ 	.word	index@(_ZN5flash24flash_fwd_splitkv_kernelI23Flash_fwd_kernel_traitsILi128ELi64ELi64ELi4ELb0ELb0EN7cutlass10bfloat16_tE19Flash_kernel_traitsILi128ELi64ELi64ELi4ES3_EELb0ELb1ELb0ELb0ELb1ELb1ELb0ELb0EEEvNS_16Flash_fwd_paramsE)
        /*0218*/ 	.word	0x00000000


	//----- nvinfo : EIATTR_REGCOUNT
	.align		4
.L_100:
        /*021c*/ 	.byte	0x04, 0x2f
        /*021e*/ 	.short	(.L_102 - .L_101)
	.align		4
.L_101:
        /*0220*/ 	.word	index@(_ZN5flash24flash_fwd_splitkv_kernelI23Flash_fwd_kernel_traitsILi128ELi64ELi64ELi4ELb0ELb0EN7cutlass10bfloat16_tE19Flash_kernel_traitsILi128ELi64ELi64ELi4ES3_EELb0ELb1ELb0ELb0ELb1ELb0ELb0ELb0EEEvNS_16Flash_fwd_paramsE)
        /*0224*/ 	.word	0x000000c8


	//----- nvinfo : EIATTR_FRAME_SIZE
	.align		4
.L_102:
        /*0228*/ 	.byte	0x04, 0x11
        /*022a*/ 	.short	(.L_104 - .L_103)
	.align		4
.L_103:
        /*022c*/ 	.word	index@($_ZN5flash24flash_fwd_splitkv_kernelI23Flash_fwd_kernel_traitsILi128ELi64ELi64ELi4ELb0ELb0EN7cutlass10bfloat16_tE19Flash_kernel_traitsILi128ELi64ELi64ELi4ES3_EELb0ELb1ELb0ELb0ELb1ELb0ELb0ELb0EEEvNS_16Flash_fwd_paramsE$_ZN5flash30compute_attn_1rowblock_splitkvI23Flash_fwd_kernel_traitsILi128ELi64ELi64ELi4ELb0ELb0EN7cutlass10bfloat16_tE19Flash_kernel_traitsILi128ELi64ELi64ELi4ES3_EELb0ELb1ELb0ELb0ELb1ELb0ELb0ELb0ENS_16Flash_fwd_paramsEEEvRKT8_iiiii)
        /*0230*/ 	.word	0x00000000


	//----- nvinfo : EIATTR_FRAME_SIZE
	.align		4
.L_104:
        /*0234*/ 	.byte	0x04, 0x11
        /*0236*/ 	.short	(.L_106 - .L_105)
	.align		4
.L_105:
        /*0238*/ 	.word	index@(_ZN5flash24flash_fwd_splitkv_kernelI23Flash_fwd_kernel_traitsILi128ELi64ELi64ELi4ELb0ELb0EN7cutlass10bfloat16_tE19Flash_kernel_traitsILi128ELi64ELi64ELi4ES3_EELb0ELb1ELb0ELb0ELb1ELb0ELb0ELb0EEEvNS_16Flash_fwd_paramsE)
        /*023c*/ 	.word	0x00000000


	//----- nvinfo : EIATTR_REGCOUNT
	.align		4
.L_106:
        /*0240*/ 	.byte	0x04, 0x2f
        /*0242*/ 	.short	(.L_108 - .L_107)
	.align		4
.L_107:
        /*0244*/ 	.word	index@(_ZN5flash24flash_fwd_splitkv_kernelI23Flash_fwd_kernel_traitsILi128ELi64ELi64ELi4ELb0ELb0EN7cutlass10bfloat16_tE19Flash_kernel_traitsILi128ELi64ELi64ELi4ES3_EELb0ELb0ELb1ELb0ELb0ELb1ELb1ELb1EEEvNS_16Flash_fwd_paramsE)
        /*0248*/ 	.word	0x000000ce


	//----- nvinfo : EIATTR_FRAME_SIZE
	.align		4
.L_108:
        /*024c*/ 	.byte	0x04, 0x11
        /*024e*/ 	.short	(.L_110 - .L_109)
	.align		4
.L_109:
        /*0250*/ 	.word	index@($_ZN5flash24flash_fwd_splitkv_kernelI23Flash_fwd_kernel_traitsILi128ELi64ELi64ELi4ELb0ELb0EN7cutlass10bfloat16_tE19Flash_kernel_traitsILi128ELi64ELi64ELi4ES3_EELb0ELb0ELb1ELb0ELb0ELb1ELb1ELb1EEEvNS_16Flash_fwd_paramsE$_ZN5flash30compute_attn_1rowblock_splitkvI23Flash_fwd_kernel_traitsILi128ELi64ELi64ELi4ELb0ELb0EN7cutlass10bfloat16_tE19Flash_kernel_traitsILi128ELi64ELi64ELi4ES3_EELb0ELb0ELb1ELb0ELb0ELb1ELb1ELb1ENS_16Flash_fwd_paramsEEEvRKT8_iiiii)
        /*0254*/ 	.word	0x00000000


	//----- nvinfo : EIATTR_FRAME_SIZE
	.align		4
.L_110:
        /*0258*/ 	.byte	0x04, 0x11
        /*025a*/ 	.short	(.L_112 - .L_111)
	.align		4
.L_111:
        /*025c*/ 	.word	index@(_ZN5flash24flash_fwd_splitkv_kernelI23Flash_fwd_kernel_traitsILi128ELi64ELi64ELi4ELb0ELb0EN7cutlass10bfloat16_tE19Flash_kernel_traitsILi128ELi64ELi64ELi4ES3_EELb0ELb0ELb1ELb0ELb0ELb1ELb1ELb1EEEvNS_16Flash_fwd_paramsE)
        /*0260*/ 	.word	0x00000000


	//----- nvinfo : EIATTR_REGCOUNT
	.align		4
.L_112:
        /*0264*/ 	.byte	0x04, 0x2f
        /*0266*/ 	.short	(.L_114 - .L_113)
	.align		4
.L_113:
        /*0268*/ 	.word	index@(_ZN5flash24flash_fwd_splitkv_kernelI23Flash_fwd_kernel_traitsILi128ELi64ELi64ELi4ELb0ELb0EN7cutlass10bfloat16_tE19Flash_kernel_traitsILi128ELi64ELi64ELi4ES3_EELb0ELb0ELb1ELb0ELb0ELb0ELb1ELb1EEEvNS_16Flash_fwd_paramsE)
        /*026c*/ 	.word	0x000000be


	//----- nvinfo : EIATTR_FRAME_SIZE
	.align		4
.L_114:
        /*0270*/ 	.byte	0x04, 0x11
        /*0272*/ 	.short	(.L_116 - .L_115)
	.align		4
.L_115:
        /*0274*/ 	.word	index@($_ZN5flash24flash_fwd_splitkv_kernelI23Flash_fwd_kernel_traitsILi128ELi64ELi64ELi4ELb0ELb0EN7cutlass10bfloat16_tE19Flash_kernel_traitsILi128ELi64ELi64ELi4ES3_EELb0ELb0ELb1ELb0ELb0ELb0ELb1ELb1EEEvNS_16Flash_fwd_paramsE$_ZN5flash30compute_attn_1rowblock_splitkvI23Flash_fwd_kernel_traitsILi128ELi64ELi64ELi4ELb0ELb0EN7cutlass10bfloat16_tE19Flash_kernel_traitsILi128ELi64ELi64ELi4ES3_EELb0ELb0ELb1ELb0ELb0ELb0ELb1ELb1ENS_16Flash_fwd_paramsEEEvRKT8_iiiii)
        /*0278*/ 	.word	0x00000000


	//----- nvinfo : EIATTR_FRAME_SIZE
	.align		4
.L_116:
        /*027c*/ 	.byte	0x04, 0x11
        /*027e*/ 	.short	(.L_118 - .L_117)
	.align		4
.L_117:
        /*0280*/ 	.word	index@(_ZN5flash24flash_fwd_splitkv_kernelI23Flash_fwd_kernel_traitsILi128ELi64ELi64ELi4ELb0ELb0EN7cutlass10bfloat16_tE19Flash_kernel_traitsILi128ELi64ELi64ELi4ES3_EELb0ELb0ELb1ELb0ELb0ELb0ELb1ELb1EEEvNS_16Flash_fwd_paramsE)
        /*0284*/ 	.word	0x00000000


	//----- nvinfo : EIATTR_REGCOUNT
	.align		4
.L_118:
        /*0288*/ 	.byte	0x04, 0x2f
        /*028a*/ 	.short	(.L_120 - .L_119)
	.align		4
.L_119:
        /*028c*/ 	.word	index@(_ZN5flash24flash_fwd_splitkv_kernelI23Flash_fwd_kernel_traitsILi128ELi64ELi64ELi4ELb0ELb0EN7cutlass10bfloat16_tE19Flash_kernel_traitsILi128ELi64ELi64ELi4ES3_EELb0ELb0ELb0ELb0ELb1ELb1ELb1ELb1EEEvNS_16Flash_fwd_paramsE)
        /*0290*/ 	.word	0x000000c8


	//----- nvinfo : EIATTR_FRAME_SIZE
	.align		4
.L_120:
        /*0294*/ 	.byte	0x04, 0x11
        /*0296*/ 	.short	(.L_122 - .L_121)
	.align		4
.L_121:
        /*0298*/ 	.word	index@($_ZN5flash24flash_fwd_splitkv_kernelI23Flash_fwd_kernel_traitsILi128ELi64ELi64ELi4ELb0ELb0EN7cutlass10bfloat16_tE19Flash_kernel_traitsILi128ELi64ELi64ELi4ES3_EELb0ELb0ELb0ELb0ELb1ELb1ELb1ELb1EEEvNS_16Flash_fwd_paramsE$_ZN5flash30compute_attn_1rowblock_splitkvI23Flash_fwd_kernel_traitsILi128ELi64ELi64ELi4ELb0ELb0EN7cutlass10bfloat16_tE19Flash_kernel_traitsILi128ELi64ELi64ELi4ES3_EELb0ELb0ELb0ELb0ELb1ELb1ELb1ELb1ENS_16Flash_fwd_paramsEEEvRKT8_iiiii)
        /*029c*/ 	.word	0x00000000


	//----- nvinfo : EIATTR_FRAME_SIZE
	.align		4
.L_122:
        /*02a0*/ 	.byte	0x04, 0x11
        /*02a2*/ 	.short	(.L_124 - .L_123)
	.align		4
.L_123:
        /*02a4*/ 	.word	index@(_ZN5flash24flash_fwd_splitkv_kernelI23Flash_fwd_kernel_traitsILi128ELi64ELi64ELi4ELb0ELb0EN7cutlass10bfloat16_tE19Flash_kernel_traitsILi128ELi64ELi64ELi4ES3_EELb0ELb0ELb0ELb0ELb1ELb1ELb1ELb1EEEvNS_16Flash_fwd_paramsE)
        /*02a8*/ 	.word	0x00000000


	//----- nvinfo : EIATTR_REGCOUNT
	.align		4
.L_124:
        /*02ac*/ 	.byte	0x04, 0x2f
        /*02ae*/ 	.short	(.L_126 - .L_125)
	.align		4
.L_125:
        /*02b0*/ 	.word	index@(_ZN5flash24flash_fwd_splitkv_kernelI23Flash_fwd_kernel_traitsILi128ELi64ELi64ELi4ELb0ELb0EN7cutlass10bfloat16_tE19Flash_kernel_traitsILi128ELi64ELi64ELi4ES3_EELb0ELb0ELb0ELb0ELb1ELb0ELb1ELb1EEEvNS_16Flash_fwd_paramsE)
        /*02b4*/ 	.word	0x000000b4


	//----- nvinfo : EIATTR_FRAME_SIZE
	.align		4
.L_126:
        /*02b8*/ 	.byte	0x04, 0x11
        /*02ba*/ 	.short	(.L_128 - .L_127)
	.align		4
.L_127:
        /*02bc*/ 	.word	index@($_ZN5flash24flash_fwd_splitkv_kernelI23Flash_fwd_kernel_traitsILi128ELi64ELi64ELi4ELb0ELb0EN7cutlass10bfloat16_tE19Flash_kernel_traitsILi128ELi64ELi64ELi4ES3_EELb0ELb0ELb0ELb0ELb1ELb0ELb1ELb1EEEvNS_16Flash_fwd_paramsE$_ZN5flash30compute_attn_1rowblock_splitkvI23Flash_fwd_kernel_traitsILi128ELi64ELi64ELi4ELb0ELb0EN7cutlass10bfloat16_tE19Flash_kernel_traitsILi128ELi64ELi64ELi4ES3_EELb0ELb0ELb0ELb0ELb1ELb0ELb1ELb1ENS_16Flash_fwd_paramsEEEvRKT8_iiiii)
        /*02c0*/ 	.word	0x00000000


	//----- nvinfo : EIATTR_FRAME_SIZE
	.align		4
.L_128:
        /*02c4*/ 	.byte	0x04, 0x11
        /*02c6*/ 	.short	(.L_130 - .L_129)
	.align		4
.L_129:
        /*02c8*/ 	.word	index@(_ZN5flash24flash_fwd_splitkv_kernelI23Flash_fwd_kernel_traitsILi128ELi64ELi64ELi4ELb0ELb0EN7cutlass10bfloat16_tE19Flash_kernel_traitsILi128ELi64ELi64ELi4ES3_EELb0ELb0ELb0ELb0ELb1ELb0ELb1ELb1EEEvNS_16Flash_fwd_paramsE)
        /*02cc*/ 	.word	0x00000000


	//----- nvinfo : EIATTR_REGCOUNT
	.align		4
.L_130:
        /*02d0*/ 	.byte	0x04, 0x2f
        /*02d2*/ 	.short	(.L_132 - .L_131)
	.align		4
.L_131:
        /*02d4*/ 	.word	index@(_ZN5flash24flash_fwd_splitkv_kernelI23Flash_fwd_kernel_traitsILi128ELi64ELi64ELi4ELb0ELb0EN7cutlass10bfloat16_tE19Flash_kernel_traitsILi128ELi64ELi64ELi4ES3_EELb0ELb0ELb1ELb0ELb0ELb1ELb1ELb0EEEvNS_16Flash_fwd_paramsE)
        /*02d8*/ 	.word	0x000000ce


	//----- nvinfo : EIATTR_FRAME_SIZE
	.align		4
.L_132:
        /*02dc*/ 	.byte	0x04, 0x11
        /*02de*/ 	.short	(.L_134 - .L_133)
	.align		4
.L_133:
        /*02e0*/ 	.word	index@($_ZN5flash24flash_fwd_splitkv_kernelI23Flash_fwd_kernel_traitsILi128ELi64ELi64ELi4ELb0ELb0EN7cutlass10bfloat16_tE19Flash_kernel_traitsILi128ELi64ELi64ELi4ES3_EELb0ELb0ELb1ELb0ELb0ELb1ELb1ELb0EEEvNS_16Flash_fwd_paramsE$_ZN5flash30compute_attn_1rowblock_splitkvI23Flash_fwd_kernel_traitsILi128ELi64ELi64ELi4ELb0ELb0EN7cutlass10bfloat16_tE19Flash_kernel_traitsILi128ELi64ELi64ELi4ES3_EELb0ELb0ELb1ELb0ELb0ELb1ELb1ELb0ENS_16Flash_fwd_paramsEEEvRKT8_iiiii)
        /*02e4*/ 	.word	0x00000000


	//----- nvinfo : EIATTR_FRAME_SIZE
	.align		4
.L_134:
        /*02e8*/ 	.byte	0x04, 0x11
        /*02ea*/ 	.short	(.L_136 - .L_135)
	.align		4
.L_135:
        /*02ec*/ 	.word	index@(_ZN5flash24flash_fwd_splitkv_kernelI23Flash_fwd_kernel_traitsILi128ELi64ELi64ELi4ELb0ELb0EN7cutlass10bfloat16_tE19Flash_kernel_traitsILi128ELi64ELi64ELi4ES3_EELb0ELb0ELb1ELb0ELb0ELb1ELb1ELb0EEEvNS_16Flash_fwd_paramsE)
        /*02f0*/ 	.word	0x00000000


	//----- nvinfo : EIATTR_REGCOUNT
	.align		4
.L_136:
        /*02f4*/ 	.byte	0x04, 0x2f
        /*02f6*/ 	.short	(.L_138 - .L_137)
	.align		4
.L_137:
        /*02f8*/ 	.word	index@(_ZN5flash24flash_fwd_splitkv_kernelI23Flash_fwd_kernel_traitsILi128ELi64ELi64ELi4ELb0ELb0EN7cutlass10bfloat16_tE19Flash_kernel_traitsILi128ELi64ELi64ELi4ES3_EELb0ELb0ELb1ELb0ELb0ELb0ELb1ELb0EEEvNS_16Flash_fwd_paramsE)
        /*02fc*/ 	.word	0x000000bc


	//----- nvinfo : EIATTR_FRAME_SIZE
	.align		4
.L_138:
        /*0300*/ 	.byte	0x04, 0x11
        /*0302*/ 	.short	(.L_140 - .L_139)
	.align		4
.L_139:
        /*0304*/ 	.word	index@($_ZN5flash24flash_fwd_splitkv_kernelI23Flash_fwd_kernel_traitsILi128ELi64ELi64ELi4ELb0ELb0EN7cutlass10bfloat16_tE19Flash_kernel_traitsILi128ELi64ELi64ELi4ES3_EELb0ELb0ELb1ELb0ELb0ELb0ELb1ELb0EEEvNS_16Flash_fwd_paramsE$_ZN5flash30compute_attn_1rowblock_splitkvI23Flash_fwd_kernel_traitsILi128ELi64ELi64ELi4ELb0ELb0EN7cutlass10bfloat16_tE19Flash_kernel_traitsILi128ELi64ELi64ELi4ES3_EELb0ELb0ELb1ELb0ELb0ELb0ELb1ELb0ENS_16Flash_fwd_paramsEEEvRKT8_iiiii)
        /*0308*/ 	.word	0x00000000


	//----- nvinfo : EIATTR_FRAME_SIZE
	.align		4
.L_140:
        /*030c*/ 	.byte	0x04, 0x11
        /*030e*/ 	.short	(.L_142 - .L_141)
	.align		4
.L_141:
        /*0310*/ 	.word	index@(_ZN5flash24flash_fwd_splitkv_kernelI23Flash_fwd_kernel_traitsILi128ELi64ELi64ELi4ELb0ELb0EN7cutlass10bfloat16_tE19Flash_kernel_traitsILi128ELi64ELi64ELi4ES3_EELb0ELb0ELb1ELb0ELb0ELb0ELb1ELb0EEEvNS_16Flash_fwd_paramsE)
        /*0314*/ 	.word	0x00000000


	//----- nvinfo : EIATTR_REGCOUNT
	.align		4
.L_142:
        /*0318*/ 	.byte	0x04, 0x2f
        /*031a*/ 	.short	(.L_144 - .L_143)
	.align		4
.L_143:
        /*031c*/ 	.word	index@(_ZN5flash24flash_fwd_splitkv_kernelI23Flash_fwd_kernel_traitsILi128ELi64ELi64ELi4ELb0ELb0EN7cutlass10bfloat16_tE19Flash_kernel_traitsILi128ELi64ELi64ELi4ES3_EELb0ELb0ELb0ELb1ELb1ELb1ELb1ELb0EEEvNS_16Flash_fwd_paramsE)
        /*0320*/ 	.word	0x000000ea


	//----- nvinfo : EIATTR_FRAME_SIZE
	.align		4
.L_144:
        /*0324*/ 	.byte	0x04, 0x11
        /*0326*/ 	.short	(.L_146 - .L_145)
	.align		4
.L_145:
        /*0328*/ 	.word	index@($_ZN5flash24flash_fwd_splitkv_kernelI23Flash_fwd_kernel_traitsILi128ELi64ELi64ELi4ELb0ELb0EN7cutlass10bfloat16_tE19Flash_kernel_traitsILi128ELi64ELi64ELi4ES3_EELb0ELb0ELb0ELb1ELb1ELb1ELb1ELb0EEEvNS_16Flash_fwd_paramsE$_ZN5flash30compute_attn_1rowblock_splitkvI23Flash_fwd_kernel_traitsILi128ELi64ELi64ELi4ELb0ELb0EN7cutlass10bfloat16_tE19Flash_kernel_traitsILi128ELi64ELi64ELi4ES3_EELb0ELb0ELb0ELb1ELb1ELb1ELb1ELb0ENS_16Flash_fwd_paramsEEEvRKT8_iiiii)
        /*032c*/ 	.word	0x00000000


	//----- nvinfo : EIATTR_FRAME_SIZE
	.align		4
.L_146:
        /*0330*/ 	.byte	0x04, 0x11
        /*0332*/ 	.short	(.L_148 - .L_147)
	.align		4
.L_147:
        /*0334*/ 	.word	index@(_ZN5flash24flash_fwd_splitkv_kernelI23Flash_fwd_kernel_traitsILi128ELi64ELi64ELi4ELb0ELb0EN7cutlass10bfloat16_tE19Flash_kernel_traitsILi128ELi64ELi64ELi4ES3_EELb0ELb0ELb0ELb1ELb1ELb1ELb1ELb0EEEvNS_16Flash_fwd_paramsE)
        /*0338*/ 	.word	0x00000000


	//----- nvinfo : EIATTR_REGCOUNT
	.align		4
.L_148:
        /*033c*/ 	.byte	0x04, 0x2f
        /*033e*/ 	.short	(.L_150 - .L_149)
	.align		4
.L_149:
        /*0340*/ 	.word	index@(_ZN5flash24flash_fwd_splitkv_kernelI23Flash_fwd_kernel_traitsILi128ELi64ELi64ELi4ELb0ELb0EN7cutlass10bfloat16_tE19Flash_kernel_traitsILi128ELi64ELi64ELi4ES3_EELb0ELb0ELb0ELb1ELb1ELb0ELb1ELb0EEEvNS_16Flash_fwd_paramsE)
        /*0344*/ 	.word	0x000000be


	//----- nvinfo : EIATTR_FRAME_SIZE
	.align		4
.L_150:
        /*0348*/ 	.byte	0x04, 0x11
        /*034a*/ 	.short	(.L_152 - .L_151)
	.align		4
.L_151:
        /*034c*/ 	.word	index@($_ZN5flash24flash_fwd_splitkv_kernelI23Flash_fwd_kernel_traitsILi128ELi64ELi64ELi4ELb0ELb0EN7cutlass10bfloat16_tE19Flash_kernel_traitsILi128ELi64ELi64ELi4ES3_EELb0ELb0ELb0ELb1ELb1ELb0ELb1ELb0EEEvNS_16Flash_fwd_paramsE$_ZN5flash30compute_attn_1rowblock_splitkvI23Flash_fwd_kernel_traitsILi128ELi64ELi64ELi4ELb0ELb0EN7cutlass10bfloat16_tE19Flash_kernel_traitsILi128ELi64ELi64ELi4ES3_EELb0ELb0ELb0ELb1ELb1ELb0ELb1ELb0ENS_16Flash_fwd_paramsEEEvRKT8_iiiii)
        /*0350*/ 	.word	0x00000000


	//----- nvinfo : EIATTR_FRAME_SIZE
	.align		4
.L_152:
        /*0354*/ 	.byte	0x04, 0x11
        /*0356*/ 	.short	(.L_154 - .L_153)
	.align		4
.L_153:
        /*0358*/ 	.word	index@(_ZN5flash24flash_fwd_splitkv_kernelI23Flash_fwd_kernel_traitsILi128ELi64ELi64ELi4ELb0ELb0EN7cutlass10bfloat16_tE19Flash_kernel_traitsILi128ELi64ELi64ELi4ES3_EELb0ELb0ELb0ELb1ELb1ELb0ELb1ELb0EEEvNS_16Flash_fwd_paramsE)
        /*035c*/ 	.word	0x00000000


	//----- nvinfo : EIATTR_REGCOUNT
	.align		4
.L_154:
        /*0360*/ 	.byte	0x04, 0x2f
        /*0362*/ 	.short	(.L_156 - .L_155)
	.align		4
.L_155:
        /*0364*/ 	.word	index@(_ZN5flash24flash_fwd_splitkv_kernelI23Flash_fwd_kernel_traitsILi128ELi64ELi64ELi4ELb0ELb0EN7cutlass10bfloat16_tE19Flash_kernel_traitsILi128ELi64ELi64ELi4ES3_EELb0ELb0ELb1ELb0ELb0ELb1ELb0ELb1EEEvNS_16Flash_fwd_paramsE)
        /*0368*/ 	.word	0x000000d4


	//----- nvinfo : EIATTR_FRAME_SIZE
	.align		4
.L_156:
        /*036c*/ 	.byte	0x04, 0x11
        /*036e*/ 	.short	(.L_158 - .L_157)
	.align		4
.L_157:
        /*0370*/ 	.word	index@($_ZN5flash24flash_fwd_splitkv_kernelI23Flash_fwd_kernel_traitsILi128ELi64ELi64ELi4ELb0ELb0EN7cutlass10bfloat16_tE19Flash_kernel_traitsILi128ELi64ELi64ELi4ES3_EELb0ELb0ELb1ELb0ELb0ELb1ELb0ELb1EEEvNS_16Flash_fwd_paramsE$_ZN5flash30compute_attn_1rowblock_splitkvI23Flash_fwd_kernel_traitsILi128ELi64ELi64ELi4ELb0ELb0EN7cutlass10bfloat16_tE19Flash_kernel_traitsILi128ELi64ELi64ELi4ES3_EELb0ELb0ELb1ELb0ELb0ELb1ELb0ELb1ENS_16Flash_fwd_paramsEEEvRKT8_iiiii)
        /*0374*/ 	.word	0x00000000


	//----- nvinfo : EIATTR_FRAME_SIZE
	.align		4
.L_158:
        /*0378*/ 	.byte	0x04, 0x11
        /*037a*/ 	.short	(.L_160 - .L_159)
	.align		4
.L_159:
        /*037c*/ 	.word	index@(_ZN5flash24flash_fwd_splitkv_kernelI23Flash_fwd_kernel_traitsILi128ELi64ELi64ELi4ELb0ELb0EN7cutlass10bfloat16_tE19Flash_kernel_traitsILi128ELi64ELi64ELi4ES3_EELb0ELb0ELb1ELb0ELb0ELb1ELb0ELb1EEEvNS_16Flash_fwd_paramsE)
        /*0380*/ 	.word	0x00000000


	//----- nvinfo : EIATTR_REGCOUNT
	.align		4
.L_160:
        /*0384*/ 	.byte	0x04, 0x2f
        /*0386*/ 	.short	(.L_162 - .L_161)
	.align		4
.L_161:
        /*0388*/ 	.word	index@(_ZN5flash24flash_fwd_splitkv_kernelI23Flash_fwd_kernel_traitsILi128ELi64ELi64ELi4ELb0ELb0EN7cutlass10bfloat16_tE19Flash_kernel_traitsILi128ELi64ELi64ELi4ES3_EELb0ELb0ELb1ELb0ELb0ELb0ELb0ELb1EEEvNS_16Flash_fwd_paramsE)
        /*038c*/ 	.word	0x000000b6


	//----- nvinfo : EIATTR_FRAME_SIZE
	.align		4
.L_162:
        /*0390*/ 	.byte	0x04, 0x11
        /*0392*/ 	.short	(.L_164 - .L_163)
	.align		4
.L_163:
        /*0394*/ 	.word	index@($_ZN5flash24flash_fwd_splitkv_kernelI23Flash_fwd_kernel_traitsILi128ELi64ELi64ELi4ELb0ELb0EN7cutlass10bfloat16_tE19Flash_kernel_traitsILi128ELi64ELi64ELi4ES3_EELb0ELb0ELb1ELb0ELb0ELb0ELb0ELb1EEEvNS_16Flash_fwd_paramsE$_ZN5flash30compute_attn_1rowblock_splitkvI23Flash_fwd_kernel_traitsILi128ELi64ELi64ELi4ELb0ELb0EN7cutlass10bfloat16_tE19Flash_kernel_traitsILi128ELi64ELi64ELi4ES3_EELb0ELb0ELb1ELb0ELb0ELb0ELb0ELb1ENS_16Flash_fwd_paramsEEEvRKT8_iiiii)
        /*0398*/ 	.word	0x00000000


	//----- nvinfo : EIATTR_FRAME_SIZE
	.align		4
.L_164:
        /*039c*/ 	.byte	0x04, 0x11
        /*039e*/ 	.short	(.L_166 - .L_165)
	.align		4
.L_165:
        /*03a0*/ 	.word	index@(_ZN5flash24flash_fwd_splitkv_kernelI23Flash_fwd_kernel_traitsILi128ELi64ELi64ELi4ELb0ELb0EN7cutlass10bfloat16_tE19Flash_kernel_traitsILi128ELi64ELi64ELi4ES3_EELb0ELb0ELb1ELb0ELb0ELb0ELb0ELb1EEEvNS_16Flash_fwd_paramsE)
        /*03a4*/ 	.word	0x00000000


	//----- nvinfo : EIATTR_REGCOUNT
	.align		4
.L_166:
        /*03a8*/ 	.byte	0x04, 0x2f
        /*03aa*/ 	.short	(.L_168 - .L_167)
	.align		4
.L_167:
        /*03ac*/ 	.word	index@(_ZN5flash24flash_fwd_splitkv_kernelI23Flash_fwd_kernel_traitsILi128ELi64ELi64ELi4ELb0ELb0EN7cutlass10bfloat16_tE19Flash_kernel_traitsILi128ELi64ELi64ELi4ES3_EELb0ELb0ELb0ELb0ELb1ELb1ELb0ELb1EEEvNS_16Flash_fwd_paramsE)
        /*03b0*/ 	.word	0x000000c6


	//----- nvinfo : EIATTR_FRAME_SIZE
	.align		4
.L_168:
        /*03b4*/ 	.byte	0x04, 0x11
        /*03b6*/ 	.short	(.L_170 - .L_169)
	.align		4
.L_169:
        /*03b8*/ 	.word	index@($_ZN5flash24flash_fwd_splitkv_kernelI23Flash_fwd_kernel_traitsILi128ELi64ELi64ELi4ELb0ELb0EN7cutlass10bfloat16_tE19Flash_kernel_traitsILi128ELi64ELi64ELi4ES3_EELb0ELb0ELb0ELb0ELb1ELb1ELb0ELb1EEEvNS_16Flash_fwd_paramsE$_ZN5flash30compute_attn_1rowblock_splitkvI23Flash_fwd_kernel_traitsILi128ELi64ELi64ELi4ELb0ELb0EN7cutlass10bfloat16_tE19Flash_kernel_traitsILi128ELi64ELi64ELi4ES3_EELb0ELb0ELb0ELb0ELb1ELb1ELb0ELb1ENS_16Flash_fwd_paramsEEEvRKT8_iiiii)
        /*03bc*/ 	.word	0x00000000


	//----- nvinfo : EIATTR_FRAME_SIZE
	.align		4
.L_170:
        /*03c0*/ 	.byte	0x04, 0x11
        /*03c2*/ 	.short	(.L_172 - .L_171)
	.align		4
.L_171:
        /*03c4*/ 	.word	index@(_ZN5flash24flash_fwd_splitkv_kernelI23Flash_fwd_kernel_traitsILi128ELi64ELi64ELi4ELb0ELb0EN7cutlass10bfloat16_tE19Flash_kernel_traitsILi128ELi64ELi64ELi4ES3_EELb0ELb0ELb0ELb0ELb1ELb1ELb0ELb1EEEvNS_16Flash_fwd_paramsE)
        /*03c8*/ 	.word	0x00000000


	//----- nvinfo : EIATTR_REGCOUNT
	.align		4
.L_172:
        /*03cc*/ 	.byte	0x04, 0x2f
        /*03ce*/ 	.short	(.L_174 - .L_173)
	.align		4
.L_173:
        /*03d0*/ 	.word	index@(_ZN5flash24flash_fwd_splitkv_kernelI23Flash_fwd_kernel_traitsILi128ELi64ELi64ELi4ELb0ELb0EN7cutlass10bfloat16_tE19Flash_kernel_traitsILi128ELi64ELi64ELi4ES3_EELb0ELb0ELb0ELb0ELb1ELb0ELb0ELb1EEEvNS_16Flash_fwd_paramsE)
        /*03d4*/ 	.word	0x000000ad


	//----- nvinfo : EIATTR_FRAME_SIZE
	.align		4
.L_174:
        /*03d8*/ 	.byte	0x04, 0x11
        /*03da*/ 	.short	(.L_176 - .L_175)
	.align		4
.L_175:
        /*03dc*/ 	.word	index@($_ZN5flash24flash_fwd_splitkv_kernelI23Flash_fwd_kernel_traitsILi128ELi64ELi64ELi4ELb0ELb0EN7cutlass10bfloat16_tE19Flash_kernel_traitsILi128ELi64ELi64ELi4ES3_EELb0ELb0ELb0ELb0ELb1ELb0ELb0ELb1EEEvNS_16Flash_fwd_paramsE$_ZN5flash30compute_attn_1rowblock_splitkvI23Flash_fwd_kernel_traitsILi128ELi64ELi64ELi4ELb0ELb0EN7cutlass10bfloat16_tE19Flash_kernel_traitsILi128ELi64ELi64ELi4ES3_EELb0ELb0ELb0ELb0ELb1ELb0ELb0ELb1ENS_16Flash_fwd_paramsEEEvRKT8_iiiii)
        /*03e0*/ 	.word	0x00000000


	//----- nvinfo : EIATTR_FRAME_SIZE
	.align		4
.L_176:
        /*03e4*/ 	.byte	0x04, 0x11
        /*03e6*/ 	.short	(.L_178 - .L_177)
	.align		4
.L_177:
        /*03e8*/ 	.word	index@(_ZN5flash24flash_fwd_splitkv_kernelI23Flash_fwd_kernel_traitsILi128ELi64ELi64ELi4ELb0ELb0EN7cutlass10bfloat16_tE19Flash_kernel_traitsILi128ELi64ELi64ELi4ES3_EELb0ELb0ELb0ELb0ELb1ELb0ELb0ELb1EEEvNS_16Flash_fwd_paramsE)
        /*03ec*/ 	.word	0x00000000


	//----- nvinfo : EIATTR_REGCOUNT
	.align		4
.L_178:
        /*03f0*/ 	.byte	0x04, 0x2f
        /*03f2*/ 	.short	(.L_180 - .L_179)
	.align		4
.L_179:
        /*03f4*/ 	.word	index@(_ZN5flash24flash_fwd_splitkv_kernelI23Flash_fwd_kernel_traitsILi128ELi64ELi64ELi4ELb0ELb0EN7cutlass10bfloat16_tE19Flash_kernel_traitsILi128ELi64ELi64ELi4ES3_EELb0ELb0ELb1ELb0ELb0ELb1ELb0ELb0EEEvNS_16Flash_fwd_paramsE)
        /*03f8*/ 	.word	0x000000ce


	//----- nvinfo : EIATTR_FRAME_SIZE
	.align		4
.L_180:
        /*03fc*/ 	.byte	0x04, 0x11
        /*03fe*/ 	.short	(.L_182 - .L_181)
	.align		4
.L_181:
        /*0400*/ 	.word	index@($_ZN5flash24flash_fwd_splitkv_kernelI23Flash_fwd_kernel_traitsILi128ELi64ELi64ELi4ELb0ELb0EN7cutlass10bfloat16_tE19Flash_kernel_traitsILi128ELi64ELi64ELi4ES3_EELb0ELb0ELb1ELb0ELb0ELb1ELb0ELb0EEEvNS_16Flash_fwd_paramsE$_ZN5flash30compute_attn_1rowblock_splitkvI23Flash_fwd_kernel_traitsILi128ELi64ELi64ELi4ELb0ELb0EN7cutlass10bfloat16_tE19Flash_kernel_traitsILi128ELi64ELi64ELi4ES3_EELb0ELb0ELb1ELb0ELb0ELb1ELb0ELb0ENS_16Flash_fwd_paramsEEEvRKT8_iiiii)
        /*0404*/ 	.word	0x00000000


	//----- nvinfo : EIATTR_FRAME_SIZE
	.align		4
.L_182:
        /*0408*/ 	.byte	0x04, 0x11
        /*040a*/ 	.short	(.L_184 - .L_183)
	.align		4
.L_183:
        /*040c*/ 	.word	index@(_ZN5flash24flash_fwd_splitkv_kernelI23Flash_fwd_kernel_traitsILi128ELi64ELi64ELi4ELb0ELb0EN7cutlass10bfloat16_tE19Flash_kernel_traitsILi128ELi64ELi64ELi4ES3_EELb0ELb0ELb1ELb0ELb0ELb1ELb0ELb0EEEvNS_16Flash_fwd_paramsE)
        /*0410*/ 	.word	0x00000000


	//----- nvinfo : EIATTR_REGCOUNT
	.align		4
.L_184:
        /*0414*/ 	.byte	0x04, 0x2f
        /*0416*/ 	.short	(.L_186 - .L_185)
	.align		4
.L_185:
        /*0418*/ 	.word	index@(_ZN5flash24flash_fwd_splitkv_kernelI23Flash_fwd_kernel_traitsILi128ELi64ELi64ELi4ELb0ELb0EN7cutlass10bfloat16_tE19Flash_kernel_traitsILi128ELi64ELi64ELi4ES3_EELb0ELb0ELb1ELb0ELb0ELb0ELb0ELb0EEEvNS_16Flash_fwd_paramsE)
        /*041c*/ 	.word	0x000000be


	//----- nvinfo : EIATTR_FRAME_SIZE
	.align		4
.L_186:
        /*0420*/ 	.byte	0x04, 0x11
        /*0422*/ 	.short	(.L_188 - .L_187)
	.align		4
.L_187:
        /*0424*/ 	.word	index@($_ZN5flash24flash_fwd_splitkv_kernelI23Flash_fwd_kernel_traitsILi128ELi64ELi64ELi4ELb0ELb0EN7cutlass10bfloat16_tE19Flash_kernel_traitsILi128ELi64ELi64ELi4ES3_EELb0ELb0ELb1ELb0ELb0ELb0ELb0ELb0EEEvNS_16Flash_fwd_paramsE$_ZN5flash30compute_attn_1rowblock_splitkvI23Flash_fwd_kernel_traitsILi128ELi64ELi64ELi4ELb0ELb0EN7cutlass10bfloat16_tE19Flash_kernel_traitsILi128ELi64ELi64ELi4ES3_EELb0ELb0ELb1ELb0ELb0ELb0ELb0ELb0ENS_16Flash_fwd_paramsEEEvRKT8_iiiii)
        /*0428*/ 	.word	0x00000000


	//----- nvinfo : EIATTR_FRAME_SIZE
	.align		4
.L_188:
        /*042c*/ 	.byte	0x04, 0x11
        /*042e*/ 	.short	(.L_190 - .L_189)
	.align		4
.L_189:
        /*0430*/ 	.word	index@(_ZN5flash24flash_fwd_splitkv_kernelI23Flash_fwd_kernel_traitsILi128ELi64ELi64ELi4ELb0ELb0EN7cutlass10bfloat16_tE19Flash_kernel_traitsILi128ELi64ELi64ELi4ES3_EELb0ELb0ELb1ELb0ELb0ELb0ELb0ELb0EEEvNS_16Flash_fwd_paramsE)
        /*0434*/ 	.word	0x00000000


	//----- nvinfo : EIATTR_REGCOUNT
	.align		4
.L_190:
        /*0438*/ 	.byte	0x04, 0x2f
        /*043a*/ 	.short	(.L_192 - .L_191)
	.align		4
.L_191:
        /*043c*/ 	.word	index@(_ZN5flash24flash_fwd_splitkv_kernelI23Flash_fwd_kernel_traitsILi128ELi64ELi64ELi4ELb0ELb0EN7cutlass10bfloat16_tE19Flash_kernel_traitsILi128ELi64ELi64ELi4ES3_EELb0ELb0ELb0ELb1ELb1ELb1ELb0ELb0EEEvNS_16Flash_fwd_paramsE)
        /*0440*/ 	.word	0x000000ea


	//----- nvinfo : EIATTR_FRAME_SIZE
	.align		4
.L_192:
        /*0444*/ 	.byte	0x04, 0x11
        /*0446*/ 	.short	(.L_194 - .L_193)
	.align		4
.L_193:
        /*0448*/ 	.word	index@($_ZN5flash24flash_fwd_splitkv_kernelI23Flash_fwd_kernel_traitsILi128ELi64ELi64ELi4ELb0ELb0EN7cutlass10bfloat16_tE19Flash_kernel_traitsILi128ELi64ELi64ELi4ES3_EELb0ELb0ELb0ELb1ELb1ELb1ELb0ELb0EEEvNS_16Flash_fwd_paramsE$_ZN5flash30compute_attn_1rowblock_splitkvI23Flash_fwd_kernel_traitsILi128ELi64ELi64ELi4ELb0ELb0EN7cutlass10bfloat16_tE19Flash_kernel_traitsILi128ELi64ELi64ELi4ES3_EELb0ELb0ELb0ELb1ELb1ELb1ELb0ELb0ENS_16Flash_fwd_paramsEEEvRKT8_iiiii)
        /*044c*/ 	.word	0x00000000


	//----- nvinfo : EIATTR_FRAME_SIZE
	.align		4
.L_194:
        /*0450*/ 	.byte	0x04, 0x11
        /*0452*/ 	.short	(.L_196 - .L_195)
	.align		4
.L_195:
        /*0454*/ 	.word	index@(_ZN5flash24flash_fwd_splitkv_kernelI23Flash_fwd_kernel_traitsILi128ELi64ELi64ELi4ELb0ELb0EN7cutlass10bfloat16_tE19Flash_kernel_traitsILi128ELi64ELi64ELi4ES3_EELb0ELb0ELb0ELb1ELb1ELb1ELb0ELb0EEEvNS_16Flash_fwd_paramsE)
        /*0458*/ 	.word	0x00000000


	//----- nvinfo : EIATTR_REGCOUNT
	.align		4
.L_196:
        /*045c*/ 	.byte	0x04, 0x2f
        /*045e*/ 	.short	(.L_198 - .L_197)
	.align		4
.L_197:
        /*0460*/ 	.word	index@(_ZN5flash24flash_fwd_splitkv_kernelI23Flash_fwd_kernel_traitsILi128ELi64ELi64ELi4ELb0ELb0EN7cutlass10bfloat16_tE19Flash_kernel_traitsILi128ELi64ELi64ELi4ES3_EELb0ELb0ELb0ELb1ELb1ELb0ELb0ELb0EEEvNS_16Flash_fwd_paramsE)
        /*0464*/ 	.word	0x000000bc


	//----- nvinfo : EIATTR_FRAME_SIZE
	.align		4
.L_198:
        /*0468*/ 	.byte	0x04, 0x11
        /*046a*/ 	.short	(.L_200 - .L_199)
	.align		4
.L_199:
        /*046c*/ 	.word	index@($_ZN5flash24flash_fwd_splitkv_kernelI23Flash_fwd_kernel_traitsILi128ELi64ELi64ELi4ELb0ELb0EN7cutlass10bfloat16_tE19Flash_kernel_traitsILi128ELi64ELi64ELi4ES3_EELb0ELb0ELb0ELb1ELb1ELb0ELb0ELb0EEEvNS_16Flash_fwd_paramsE$_ZN5flash30compute_attn_1rowblock_splitkvI23Flash_fwd_kernel_traitsILi128ELi64ELi64ELi4ELb0ELb0EN7cutlass10bfloat16_tE19Flash_kernel_traitsILi128ELi64ELi64ELi4ES3_EELb0ELb0ELb0ELb1ELb1ELb0ELb0ELb0ENS_16Flash_fwd_paramsEEEvRKT8_iiiii)
        /*0470*/ 	.word	0x00000000


	//----- nvinfo : EIATTR_FRAME_SIZE
	.align		4
.L_200:
        /*0474*/ 	.byte	0x04, 0x11
        /*0476*/ 	.short	(.L_202 - .L_201)
	.align		4
.L_201:
        /*0478*/ 	.word	index@(_ZN5flash24flash_fwd_splitkv_kernelI23Flash_fwd_kernel_traitsILi128ELi64ELi64ELi4ELb0ELb0EN7cutlass10bfloat16_tE19Flash_kernel_traitsILi128ELi64ELi64ELi4ES3_EELb0ELb0ELb0ELb1ELb1ELb0ELb0ELb0EEEvNS_16Flash_fwd_paramsE)
        /*047c*/ 	.word	0x00000000


	//----- nvinfo : EIATTR_REGCOUNT
	.align		4
.L_202:
        /*0480*/ 	.byte	0x04, 0x2f
        /*0482*/ 	.short	(.L_204 - .L_203)
	.align		4
.L_203:
        /*0484*/ 	.word	index@(_ZN5flash24flash_fwd_splitkv_kernelI23Flash_fwd_kernel_traitsILi128ELi64ELi64ELi4ELb0ELb0EN7cutlass10bfloat16_tE19Flash_kernel_traitsILi128ELi64ELi64ELi4ES3_EELb0ELb1ELb0ELb0ELb0ELb1ELb1ELb1EEEvNS_16Flash_fwd_paramsE)
        /*0488*/ 	.word	0x000000cf


	//----- nvinfo : EIATTR_FRAME_SIZE
	.align		4
.L_204:
        /*048c*/ 	.byte	0x04, 0x11
        /*048e*/ 	.short	(.L_206 - .L_205)
	.align		4
.L_205:
        /*0490*/ 	.word	index@($_ZN5flash24flash_fwd_splitkv_kernelI23Flash_fwd_kernel_traitsILi128ELi64ELi64ELi4ELb0ELb0EN7cutlass10bfloat16_tE19Flash_kernel_traitsILi128ELi64ELi64ELi4ES3_EELb0ELb1ELb0ELb0ELb0ELb1ELb1ELb1EEEvNS_16Flash_fwd_paramsE$_ZN5flash30compute_attn_1rowblock_splitkvI23Flash_fwd_kernel_traitsILi128ELi64ELi64ELi4ELb0ELb0EN7cutlass10bfloat16_tE19Flash_kernel_traitsILi128ELi64ELi64ELi4ES3_EELb0ELb1ELb0ELb0ELb0ELb1ELb1ELb1ENS_16Flash_fwd_paramsEEEvRKT8_iiiii)
        /*0494*/ 	.word	0x00000000


	//----- nvinfo : EIATTR_FRAME_SIZE
	.align		4
.L_206:
        /*0498*/ 	.byte	0x04, 0x11
        /*049a*/ 	.short	(.L_208 - .L_207)
	.align		4
.L_207:
        /*049c*/ 	.word	index@(_ZN5flash24flash_fwd_splitkv_kernelI23Flash_fwd_kernel_traitsILi128ELi64ELi64ELi4ELb0ELb0EN7cutlass10bfloat16_tE19Flash_kernel_traitsILi128ELi64ELi64ELi4ES3_EELb0ELb1ELb0ELb0ELb0ELb1ELb1ELb1EEEvNS_16Flash_fwd_paramsE)
        /*04a0*/ 	.word	0x00000000


	//----- nvinfo : EIATTR_REGCOUNT
	.align		4
.L_208:
        /*04a4*/ 	.byte	0x04, 0x2f
        /*04a6*/ 	.short	(.L_210 - .L_209)
	.align		4
.L_209:
        /*04a8*/ 	.word	index@(_ZN5flash24flash_fwd_splitkv_kernelI23Flash_fwd_kernel_traitsILi128ELi64ELi64ELi4ELb0ELb0EN7cutlass10bfloat16_tE19Flash_kernel_traitsILi128ELi64ELi64ELi4ES3_EELb0ELb1ELb0ELb0ELb0ELb0ELb1ELb1EEEvNS_16Flash_fwd_paramsE)
        /*04ac*/ 	.word	0x000000c9


	//----- nvinfo : EIATTR_FRAME_SIZE
	.align		4
.L_210:
        /*04b0*/ 	.byte	0x04, 0x11
        /*04b2*/ 	.short	(.L_212 - .L_211)
	.align		4
.L_211:
        /*04b4*/ 	.word	index@($_ZN5flash24flash_fwd_splitkv_kernelI23Flash_fwd_kernel_traitsILi128ELi64ELi64ELi4ELb0ELb0EN7cutlass10bfloat16_tE19Flash_kernel_traitsILi128ELi64ELi64ELi4ES3_EELb0ELb1ELb0ELb0ELb0ELb0ELb1ELb1EEEvNS_16Flash_fwd_paramsE$_ZN5flash30compute_attn_1rowblock_splitkvI23Flash_fwd_kernel_traitsILi128ELi64ELi64ELi4ELb0ELb0EN7cutlass10bfloat16_tE19Flash_kernel_traitsILi128ELi64ELi64ELi4ES3_EELb0ELb1ELb0ELb0ELb0ELb0ELb1ELb1ENS_16Flash_fwd_paramsEEEvRKT8_iiiii)
        /*04b8*/ 	.word	0x00000000


	//----- nvinfo : EIATTR_FRAME_SIZE
	.align		4
.L_212:
        /*04bc*/ 	.byte	0x04, 0x11
        /*04be*/ 	.short	(.L_214 - .L_213)
	.align		4
.L_213:
        /*04c0*/ 	.word	index@(_ZN5flash24flash_fwd_splitkv_kernelI23Flash_fwd_kernel_traitsILi128ELi64ELi64ELi4ELb0ELb0EN7cutlass10bfloat16_tE19Flash_kernel_traitsILi128ELi64ELi64ELi4ES3_EELb0ELb1ELb0ELb0ELb0ELb0ELb1ELb1EEEvNS_16Flash_fwd_paramsE)
        /*04c4*/ 	.word	0x00000000


	//----- nvinfo : EIATTR_REGCOUNT
	.align		4
.L_214:
        /*04c8*/ 	.byte	0x04, 0x2f
        /*04ca*/ 	.short	(.L_216 - .L_215)
	.align		4
.L_215:
        /*04cc*/ 	.word	index@(_ZN5flash24flash_fwd_splitkv_kernelI23Flash_fwd_kernel_traitsILi128ELi64ELi64ELi4ELb0ELb0EN7cutlass10bfloat16_tE19Flash_kernel_traitsILi128ELi64ELi64ELi4ES3_EELb0ELb1ELb0ELb0ELb0ELb1ELb1ELb0EEEvNS_16Flash_fwd_paramsE)
        /*04d0*/ 	.word	0x000000d5


	//----- nvinfo : EIATTR_FRAME_SIZE
	.align		4
.L_216:
        /*04d4*/ 	.byte	0x04, 0x11
        /*04d6*/ 	.short	(.L_218 - .L_217)
	.align		4
.L_217:
        /*04d8*/ 	.word	index@($_ZN5flash24flash_fwd_splitkv_kernelI23Flash_fwd_kernel_traitsILi128ELi64ELi64ELi4ELb0ELb0EN7cutlass10bfloat16_tE19Flash_kernel_traitsILi128ELi64ELi64ELi4ES3_EELb0ELb1ELb0ELb0ELb0ELb1ELb1ELb0EEEvNS_16Flash_fwd_paramsE$_ZN5flash30compute_attn_1rowblock_splitkvI23Flash_fwd_kernel_traitsILi128ELi64ELi64ELi4ELb0ELb0EN7cutlass10bfloat16_tE19Flash_kernel_traitsILi128ELi64ELi64ELi4ES3_EELb0ELb1ELb0ELb0ELb0ELb1ELb1ELb0ENS_16Flash_fwd_paramsEEEvRKT8_iiiii)
        /*04dc*/ 	.word	0x00000000


	//----- nvinfo : EIATTR_FRAME_SIZE
	.align		4
.L_218:
        /*04e0*/ 	.byte	0x04, 0x11
        /*04e2*/ 	.short	(.L_220 - .L_219)
	.align		4
.L_219:
        /*04e4*/ 	.word	index@(_ZN5flash24flash_fwd_splitkv_kernelI23Flash_fwd_kernel_traitsILi128ELi64ELi64ELi4ELb0ELb0EN7cutlass10bfloat16_tE19Flash_kernel_traitsILi128ELi64ELi64ELi4ES3_EELb0ELb1ELb0ELb0ELb0ELb1ELb1ELb0EEEvNS_16Flash_fwd_paramsE)
        /*04e8*/ 	.word	0x00000000


	//----- nvinfo : EIATTR_REGCOUNT
	.align		4
.L_220:
        /*04ec*/ 	.byte	0x04, 0x2f
        /*04ee*/ 	.short	(.L_222 - .L_221)
	.align		4
.L_221:
        /*04f0*/ 	.word	index@(_ZN5flash24flash_fwd_splitkv_kernelI23Flash_fwd_kernel_traitsILi128ELi64ELi64ELi4ELb0ELb0EN7cutlass10bfloat16_tE19Flash_kernel_traitsILi128ELi64ELi64ELi4ES3_EELb0ELb1ELb0ELb0ELb0ELb0ELb1ELb0EEEvNS_16Flash_fwd_paramsE)
        /*04f4*/ 	.word	0x000000c8


	//----- nvinfo : EIATTR_FRAME_SIZE
	.align		4
.L_222:
        /*04f8*/ 	.byte	0x04, 0x11
        /*04fa*/ 	.short	(.L_224 - .L_223)
	.align		4
.L_223:
        /*04fc*/ 	.word	index@($_ZN5flash24flash_fwd_splitkv_kernelI23Flash_fwd_kernel_traitsILi128ELi64ELi64ELi4ELb0ELb0EN7cutlass10bfloat16_tE19Flash_kernel_traitsILi128ELi64ELi64ELi4ES3_EELb0ELb1ELb0ELb0ELb0ELb0ELb1ELb0EEEvNS_16Flash_fwd_paramsE$_ZN5flash30compute_attn_1rowblock_splitkvI23Flash_fwd_kernel_traitsILi128ELi64ELi64ELi4ELb0ELb0EN7cutlass10bfloat16_tE19Flash_kernel_traitsILi128ELi64ELi64ELi4ES3_EELb0ELb1ELb0ELb0ELb0ELb0ELb1ELb0ENS_16Flash_fwd_paramsEEEvRKT8_iiiii)
        /*0500*/ 	.word	0x00000000


	//----- nvinfo : EIATTR_FRAME_SIZE
	.align		4
.L_224:
        /*0504*/ 	.byte	0x04, 0x11
        /*0506*/ 	.short	(.L_226 - .L_225)
	.align		4
.L_225:
        /*0508*/ 	.word	index@(_ZN5flash24flash_fwd_splitkv_kernelI23Flash_fwd_kernel_traitsILi128ELi64ELi64ELi4ELb0ELb0EN7cutlass10bfloat16_tE19Flash_kernel_traitsILi128ELi64ELi64ELi4ES3_EELb0ELb1ELb0ELb0ELb0ELb0ELb1ELb0EEEvNS_16Flash_fwd_paramsE)
        /*050c*/ 	.word	0x00000000


	//----- nvinfo : EIATTR_REGCOUNT
	.align		4
.L_226:
        /*0510*/ 	.byte	0x04, 0x2f
        /*0512*/ 	.short	(.L_228 - .L_227)
	.align		4
.L_227:
        /*0514*/ 	.word	index@(_ZN5flash24flash_fwd_splitkv_kernelI23Flash_fwd_kernel_traitsILi128ELi64ELi64ELi4ELb0ELb0EN7cutlass10bfloat16_tE19Flash_kernel_traitsILi128ELi64ELi64ELi4ES3_EELb0ELb1ELb0ELb0ELb0ELb1ELb0ELb1EEEvNS_16Flash_fwd_paramsE)
        /*0518*/ 	.word	0x000000d8


	//----- nvinfo : EIATTR_FRAME_SIZE
	.align		4
.L_228:
        /*051c*/ 	.byte	0x04, 0x11
        /*051e*/ 	.short	(.L_230 - .L_229)
	.align		4
.L_229:
        /*0520*/ 	.word	index@($_ZN5flash24flash_fwd_splitkv_kernelI23Flash_fwd_kernel_traitsILi128ELi64ELi64ELi4ELb0ELb0EN7cutlass10bfloat16_tE19Flash_kernel_traitsILi128ELi64ELi64ELi4ES3_EELb0ELb1ELb0ELb0ELb0ELb1ELb0ELb1EEEvNS_16Flash_fwd_paramsE$_ZN5flash30compute_attn_1rowblock_splitkvI23Flash_fwd_kernel_traitsILi128ELi64ELi64ELi4ELb0ELb0EN7cutlass10bfloat16_tE19Flash_kernel_traitsILi128ELi64ELi64ELi4ES3_EELb0ELb1ELb0ELb0ELb0ELb1ELb0ELb1ENS_16Flash_fwd_paramsEEEvRKT8_iiiii)
        /*0524*/ 	.word	0x00000000


	//----- nvinfo : EIATTR_FRAME_SIZE
	.align		4
.L_230:
        /*0528*/ 	.byte	0x04, 0x11
        /*052a*/ 	.short	(.L_232 - .L_231)
	.align		4
.L_231:
        /*052c*/ 	.word	index@(_ZN5flash24flash_fwd_splitkv_kernelI23Flash_fwd_kernel_traitsILi128ELi64ELi64ELi4ELb0ELb0EN7cutlass10bfloat16_tE19Flash_kernel_traitsILi128ELi64ELi64ELi4ES3_EELb0ELb1ELb0ELb0ELb0ELb1ELb0ELb1EEEvNS_16Flash_fwd_paramsE)
        /*0530*/ 	.word	0x00000000


	//----- nvinfo : EIATTR_REGCOUNT
	.align		4
.L_232:
        /*0534*/ 	.byte	0x04, 0x2f
        /*0536*/ 	.short	(.L_234 - .L_233)
	.align		4
.L_233:
        /*0538*/ 	.word	index@(_ZN5flash24flash_fwd_splitkv_kernelI23Flash_fwd_kernel_traitsILi128ELi64ELi64ELi4ELb0ELb0EN7cutlass10bfloat16_tE19Flash_kernel_traitsILi128ELi64ELi64ELi4ES3_EELb0ELb1ELb0ELb0ELb0ELb0ELb0ELb1EEEvNS_16Flash_fwd_paramsE)
        /*053c*/ 	.word	0x000000c5


	//----- nvinfo : EIATTR_FRAME_SIZE
	.align		4
.L_234:
        /*0540*/ 	.byte	0x04, 0x11
        /*0542*/ 	.short	(.L_236 - .L_235)
	.align		4
.L_235:
        /*0544*/ 	.word	index@($_ZN5flash24flash_fwd_splitkv_kernelI23Flash_fwd_kernel_traitsILi128ELi64ELi64ELi4ELb0ELb0EN7cutlass10bfloat16_tE19Flash_kernel_traitsILi128ELi64ELi64ELi4ES3_EELb0ELb1ELb0ELb0ELb0ELb0ELb0ELb1EEEvNS_16Flash_fwd_paramsE$_ZN5flash30compute_attn_1rowblock_splitkvI23Flash_fwd_kernel_traitsILi128ELi64ELi64ELi4ELb0ELb0EN7cutlass10bfloat16_tE19Flash_kernel_traitsILi128ELi64ELi64ELi4ES3_EELb0ELb1ELb0ELb0ELb0ELb0ELb0ELb1ENS_16Flash_fwd_paramsEEEvRKT8_iiiii)
        /*0548*/ 	.word	0x00000000


	//----- nvinfo : EIATTR_FRAME_SIZE
	.align		4
.L_236:
        /*054c*/ 	.byte	0x04, 0x11
        /*054e*/ 	.short	(.L_238 - .L_237)
	.align		4
.L_237:
        /*0550*/ 	.word	index@(_ZN5flash24flash_fwd_splitkv_kernelI23Flash_fwd_kernel_traitsILi128ELi64ELi64ELi4ELb0ELb0EN7cutlass10bfloat16_tE19Flash_kernel_traitsILi128ELi64ELi64ELi4ES3_EELb0ELb1ELb0ELb0ELb0ELb0ELb0ELb1EEEvNS_16Flash_fwd_paramsE)
        /*0554*/ 	.word	0x00000000


	//----- nvinfo : EIATTR_REGCOUNT
	.align		4
.L_238:
        /*0558*/ 	.byte	0x04, 0x2f
        /*055a*/ 	.short	(.L_240 - .L_239)
	.align		4
.L_239:
        /*055c*/ 	.word	index@(_ZN5flash24flash_fwd_splitkv_kernelI23Flash_fwd_kernel_traitsILi128ELi64ELi64ELi4ELb0ELb0EN7cutlass10bfloat16_tE19Flash_kernel_traitsILi128ELi64ELi64ELi4ES3_EELb0ELb1ELb0ELb0ELb0ELb1ELb0ELb0EEEvNS_16Flash_fwd_paramsE)
        /*0560*/ 	.word	0x000000d1


	//----- nvinfo : EIATTR_FRAME_SIZE
	.align		4
.L_240:
        /*0564*/ 	.byte	0x04, 0x11
        /*0566*/ 	.short	(.L_242 - .L_241)
	.align		4
.L_241:
        /*0568*/ 	.word	index@($_ZN5flash24flash_fwd_splitkv_kernelI23Flash_fwd_kernel_traitsILi128ELi64ELi64ELi4ELb0ELb0EN7cutlass10bfloat16_tE19Flash_kernel_traitsILi128ELi64ELi64ELi4ES3_EELb0ELb1ELb0ELb0ELb0ELb1ELb0ELb0EEEvNS_16Flash_fwd_paramsE$_ZN5flash30compute_attn_1rowblock_splitkvI23Flash_fwd_kernel_traitsILi128ELi64ELi64ELi4ELb0ELb0EN7cutlass10bfloat16_tE19Flash_kernel_traitsILi128ELi64ELi64ELi4ES3_EELb0ELb1ELb0ELb0ELb0ELb1ELb0ELb0ENS_16Flash_fwd_paramsEEEvRKT8_iiiii)
        /*056c*/ 	.word	0x00000000


	//----- nvinfo : EIATTR_FRAME_SIZE
	.align		4
.L_242:
        /*0570*/ 	.byte	0x04, 0x11
        /*0572*/ 	.short	(.L_244 - .L_243)
	.align		4
.L_243:
        /*0574*/ 	.word	index@(_ZN5flash24flash_fwd_splitkv_kernelI23Flash_fwd_kernel_traitsILi128ELi64ELi64ELi4ELb0ELb0EN7cutlass10bfloat16_tE19Flash_kernel_traitsILi128ELi64ELi64ELi4ES3_EELb0ELb1ELb0ELb0ELb0ELb1ELb0ELb0EEEvNS_16Flash_fwd_paramsE)
        /*0578*/ 	.word	0x00000000


	//----- nvinfo : EIATTR_REGCOUNT
	.align		4
.L_244:
        /*057c*/ 	.byte	0x04, 0x2f
        /*057e*/ 	.short	(.L_246 - .L_245)
	.align		4
.L_245:
        /*0580*/ 	.word	index@(_ZN5flash24flash_fwd_splitkv_kernelI23Flash_fwd_kernel_traitsILi128ELi64ELi64ELi4ELb0ELb0EN7cutlass10bfloat16_tE19Flash_kernel_traitsILi128ELi64ELi64ELi4ES3_EELb0ELb1ELb0ELb0ELb0ELb0ELb0ELb0EEEvNS_16Flash_fwd_paramsE)
        /*0584*/ 	.word	0x000000c9


	//----- nvinfo : EIATTR_FRAME_SIZE
	.align		4
.L_246:
        /*0588*/ 	.byte	0x04, 0x11
        /*058a*/ 	.short	(.L_248 - .L_247)
	.align		4
.L_247:
        /*058c*/ 	.word	index@($_ZN5flash24flash_fwd_splitkv_kernelI23Flash_fwd_kernel_traitsILi128ELi64ELi64ELi4ELb0ELb0EN7cutlass10bfloat16_tE19Flash_kernel_traitsILi128ELi64ELi64ELi4ES3_EELb0ELb1ELb0ELb0ELb0ELb0ELb0ELb0EEEvNS_16Flash_fwd_paramsE$_ZN5flash30compute_attn_1rowblock_splitkvI23Flash_fwd_kernel_traitsILi128ELi64ELi64ELi4ELb0ELb0EN7cutlass10bfloat16_tE19Flash_kernel_traitsILi128ELi64ELi64ELi4ES3_EELb0ELb1ELb0ELb0ELb0ELb0ELb0ELb0ENS_16Flash_fwd_paramsEEEvRKT8_iiiii)
        /*0590*/ 	.word	0x00000000


	//----- nvinfo : EIATTR_FRAME_SIZE
	.align		4
.L_248:
        /*0594*/ 	.byte	0x04, 0x11
        /*0596*/ 	.short	(.L_250 - .L_249)
	.align		4
.L_249:
        /*0598*/ 	.word	index@(_ZN5flash24flash_fwd_splitkv_kernelI23Flash_fwd_kernel_traitsILi128ELi64ELi64ELi4ELb0ELb0EN7cutlass10bfloat16_tE19Flash_kernel_traitsILi128ELi64ELi64ELi4ES3_EELb0ELb1ELb0ELb0ELb0ELb0ELb0ELb0EEEvNS_16Flash_fwd_paramsE)
        /*059c*/ 	.word	0x00000000


	//----- nvinfo : EIATTR_REGCOUNT
	.align		4
.L_250:
        /*05a0*/ 	.byte	0x04, 0x2f
        /*05a2*/ 	.short	(.L_252 - .L_251)
	.align		4
.L_251:
        /*05a4*/ 	.word	index@(_ZN5flash24flash_fwd_splitkv_kernelI23Flash_fwd_kernel_traitsILi128ELi64ELi64ELi4ELb0ELb0EN7cutlass10bfloat16_tE19Flash_kernel_traitsILi128ELi64ELi64ELi4ES3_EELb0ELb0ELb0ELb0ELb0ELb1ELb1ELb1EEEvNS_16Flash_fwd_paramsE)
        /*05a8*/ 	.word	0x000000db


	//----- nvinfo : EIATTR_FRAME_SIZE
	.align		4
.L_252:
        /*05ac*/ 	.byte	0x04, 0x11
        /*05ae*/ 	.short	(.L_254 - .L_253)
	.align		4
.L_253:
        /*05b0*/ 	.word	index@($_ZN5flash24flash_fwd_splitkv_kernelI23Flash_fwd_kernel_traitsILi128ELi64ELi64ELi4ELb0ELb0EN7cutlass10bfloat16_tE19Flash_kernel_traitsILi128ELi64ELi64ELi4ES3_EELb0ELb0ELb0ELb0ELb0ELb1ELb1ELb1EEEvNS_16Flash_fwd_paramsE$_ZN5flash30compute_attn_1rowblock_splitkvI23Flash_fwd_kernel_traitsILi128ELi64ELi64ELi4ELb0ELb0EN7cutlass10bfloat16_tE19Flash_kernel_traitsILi128ELi64ELi64ELi4ES3_EELb0ELb0ELb0ELb0ELb0ELb1ELb1ELb1ENS_16Flash_fwd_paramsEEEvRKT8_iiiii)
        /*05b4*/ 	.word	0x00000000


	//----- nvinfo : EIATTR_FRAME_SIZE
	.align		4
.L_254:
        /*05b8*/ 	.byte	0x04, 0x11
        /*05ba*/ 	.short	(.L_256 - .L_255)
	.align		4
.L_255:
        /*05bc*/ 	.word	index@(_ZN5flash24flash_fwd_splitkv_kernelI23Flash_fwd_kernel_traitsILi128ELi64ELi64ELi4ELb0ELb0EN7cutlass10bfloat16_tE19Flash_kernel_traitsILi128ELi64ELi64ELi4ES3_EELb0ELb0ELb0ELb0ELb0ELb1ELb1ELb1EEEvNS_16Flash_fwd_paramsE)
        /*05c0*/ 	.word	0x00000000


	//----- nvinfo : EIATTR_REGCOUNT
	.align		4
.L_256:
        /*05c4*/ 	.byte	0x04, 0x2f
        /*05c6*/ 	.short	(.L_258 - .L_257)
	.align		4
.L_257:
        /*05c8*/ 	.word	index@(_ZN5flash24flash_fwd_splitkv_kernelI23Flash_fwd_kernel_traitsILi128ELi64ELi64ELi4ELb0ELb0EN7cutlass10bfloat16_tE19Flash_kernel_traitsILi128ELi64ELi64ELi4ES3_EELb0ELb0ELb0ELb0ELb0ELb0ELb1ELb1EEEvNS_16Flash_fwd_paramsE)
        /*05cc*/ 	.word	0x000000b8


	//----- nvinfo : EIATTR_FRAME_SIZE
	.align		4
.L_258:
        /*05d0*/ 	.byte	0x04, 0x11
        /*05d2*/ 	.short	(.L_260 - .L_259)
	.align		4
.L_259:
        /*05d4*/ 	.word	index@($_ZN5flash24flash_fwd_splitkv_kernelI23Flash_fwd_kernel_traitsILi128ELi64ELi64ELi4ELb0ELb0EN7cutlass10bfloat16_tE19Flash_kernel_traitsILi128ELi64ELi64ELi4ES3_EELb0ELb0ELb0ELb0ELb0ELb0ELb1ELb1EEEvNS_16Flash_fwd_paramsE$_ZN5flash30compute_attn_1rowblock_splitkvI23Flash_fwd_kernel_traitsILi128ELi64ELi64ELi4ELb0ELb0EN7cutlass10bfloat16_tE19Flash_kernel_traitsILi128ELi64ELi64ELi4ES3_EELb0ELb0ELb0ELb0ELb0ELb0ELb1ELb1ENS_16Flash_fwd_paramsEEEvRKT8_iiiii)
        /*05d8*/ 	.word	0x00000000


	//----- nvinfo : EIATTR_FRAME_SIZE
	.align		4
.L_260:
        /*05dc*/ 	.byte	0x04, 0x11
        /*05de*/ 	.short	(.L_262 - .L_261)
	.align		4
.L_261:
        /*05e0*/ 	.word	index@(_ZN5flash24flash_fwd_splitkv_kernelI23Flash_fwd_kernel_traitsILi128ELi64ELi64ELi4ELb0ELb0EN7cutlass10bfloat16_tE19Flash_kernel_traitsILi128ELi64ELi64ELi4ES3_EELb0ELb0ELb0ELb0ELb0ELb0ELb1ELb1EEEvNS_16Flash_fwd_paramsE)
        /*05e4*/ 	.word	0x00000000


	//----- nvinfo : EIATTR_REGCOUNT
	.align		4
.L_262:
        /*05e8*/ 	.byte	0x04, 0x2f
        /*05ea*/ 	.short	(.L_264 - .L_263)
	.align		4
.L_263:
        /*05ec*/ 	.word	index@(_ZN5flash24flash_fwd_splitkv_kernelI23Flash_fwd_kernel_traitsILi128ELi64ELi64ELi4ELb0ELb0EN7cutlass10bfloat16_tE19Flash_kernel_traitsILi128ELi64ELi64ELi4ES3_EELb0ELb0ELb0ELb0ELb0ELb1ELb1ELb0EEEvNS_16Flash_fwd_paramsE)
        /*05f0*/ 	.word	0x000000de


	//----- nvinfo : EIATTR_FRAME_SIZE
	.align		4
.L_264:
        /*05f4*/ 	.byte	0x04, 0x11
        /*05f6*/ 	.short	(.L_266 - .L_265)
	.align		4
.L_265:
        /*05f8*/ 	.word	index@($_ZN5flash24flash_fwd_splitkv_kernelI23Flash_fwd_kernel_traitsILi128ELi64ELi64ELi4ELb0ELb0EN7cutlass10bfloat16_tE19Flash_kernel_traitsILi128ELi64ELi64ELi4ES3_EELb0ELb0ELb0ELb0ELb0ELb1ELb1ELb0EEEvNS_16Flash_fwd_paramsE$_ZN5flash30compute_attn_1rowblock_splitkvI23Flash_fwd_kernel_traitsILi128ELi64ELi64ELi4ELb0ELb0EN7cutlass10bfloat16_tE19Flash_kernel_traitsILi128ELi64ELi64ELi4ES3_EELb0ELb0ELb0ELb0ELb0ELb1ELb1ELb0ENS_16Flash_fwd_paramsEEEvRKT8_iiiii)
        /*05fc*/ 	.word	0x00000000


	//----- nvinfo : EIATTR_FRAME_SIZE
	.align		4
.L_266:
        /*0600*/ 	.byte	0x04, 0x11
        /*0602*/ 	.short	(.L_268 - .L_267)
	.align		4
.L_267:
        /*0604*/ 	.word	index@(_ZN5flash24flash_fwd_splitkv_kernelI23Flash_fwd_kernel_traitsILi128ELi64ELi64ELi4ELb0ELb0EN7cutlass10bfloat16_tE19Flash_kernel_traitsILi128ELi64ELi64ELi4ES3_EELb0ELb0ELb0ELb0ELb0ELb1ELb1ELb0EEEvNS_16Flash_fwd_paramsE)
        /*0608*/ 	.word	0x00000000


	//----- nvinfo : EIATTR_REGCOUNT
	.align		4
.L_268:
        /*060c*/ 	.byte	0x04, 0x2f
        /*060e*/ 	.short	(.L_270 - .L_269)
	.align		4
.L_269:
        /*0610*/ 	.word	index@(_ZN5flash24flash_fwd_splitkv_kernelI23Flash_fwd_kernel_traitsILi128ELi64ELi64ELi4ELb0ELb0EN7cutlass10bfloat16_tE19Flash_kernel_traitsILi128ELi64ELi64ELi4ES3_EELb0ELb0ELb0ELb0ELb0ELb0ELb1ELb0EEEvNS_16Flash_fwd_paramsE)
        /*0614*/ 	.word	0x000000be


	//----- nvinfo : EIATTR_FRAME_SIZE
	.align		4
.L_270:
        /*0618*/ 	.byte	0x04, 0x11
        /*061a*/ 	.short	(.L_272 - .L_271)
	.align		4
.L_271:
        /*061c*/ 	.word	index@($_ZN5flash24flash_fwd_splitkv_kernelI23Flash_fwd_kernel_traitsILi128ELi64ELi64ELi4ELb0ELb0EN7cutlass10bfloat16_tE19Flash_kernel_traitsILi128ELi64ELi64ELi4ES3_EELb0ELb0ELb0ELb0ELb0ELb0ELb1ELb0EEEvNS_16Flash_fwd_paramsE$_ZN5flash30compute_attn_1rowblock_splitkvI23Flash_fwd_kernel_traitsILi128ELi64ELi64ELi4ELb0ELb0EN7cutlass10bfloat16_tE19Flash_kernel_traitsILi128ELi64ELi64ELi4ES3_EELb0ELb0ELb0ELb0ELb0ELb0ELb1ELb0ENS_16Flash_fwd_paramsEEEvRKT8_iiiii)
        /*0620*/ 	.word	0x00000000


	//----- nvinfo : EIATTR_FRAME_SIZE
	.align		4
.L_272:
        /*0624*/ 	.byte	0x04, 0x11
        /*0626*/ 	.short	(.L_274 - .L_273)
	.align		4
.L_273:
        /*0628*/ 	.word	index@(_ZN5flash24flash_fwd_splitkv_kernelI23Flash_fwd_kernel_traitsILi128ELi64ELi64ELi4ELb0ELb0EN7cutlass10bfloat16_tE19Flash_kernel_traitsILi128ELi64ELi64ELi4ES3_EELb0ELb0ELb0ELb0ELb0ELb0ELb1ELb0EEEvNS_16Flash_fwd_paramsE)
        /*062c*/ 	.word	0x00000000


	//----- nvinfo : EIATTR_REGCOUNT
	.align		4
.L_274:
        /*0630*/ 	.byte	0x04, 0x2f
        /*0632*/ 	.short	(.L_276 - .L_275)
	.align		4
.L_275:
        /*0634*/ 	.word	index@(_ZN5flash24flash_fwd_splitkv_kernelI23Flash_fwd_kernel_traitsILi128ELi64ELi64ELi4ELb0ELb0EN7cutlass10bfloat16_tE19Flash_kernel_traitsILi128ELi64ELi64ELi4ES3_EELb0ELb0ELb0ELb0ELb0ELb1ELb0ELb1EEEvNS_16Flash_fwd_paramsE)
        /*0638*/ 	.word	0x000000ed


	//----- nvinfo : EIATTR_FRAME_SIZE
	.align		4
.L_276:
        /*063c*/ 	.byte	0x04, 0x11
        /*063e*/ 	.short	(.L_278 - .L_277)
	.align		4
.L_277:
        /*0640*/ 	.word	index@($_ZN5flash24flash_fwd_splitkv_kernelI23Flash_fwd_kernel_traitsILi128ELi64ELi64ELi4ELb0ELb0EN7cutlass10bfloat16_tE19Flash_kernel_traitsILi128ELi64ELi64ELi4ES3_EELb0ELb0ELb0ELb0ELb0ELb1ELb0ELb1EEEvNS_16Flash_fwd_paramsE$_ZN5flash30compute_attn_1rowblock_splitkvI23Flash_fwd_kernel_traitsILi128ELi64ELi64ELi4ELb0ELb0EN7cutlass10bfloat16_tE19Flash_kernel_traitsILi128ELi64ELi64ELi4ES3_EELb0ELb0ELb0ELb0ELb0ELb1ELb0ELb1ENS_16Flash_fwd_paramsEEEvRKT8_iiiii)
        /*0644*/ 	.word	0x00000000


	//----- nvinfo : EIATTR_FRAME_SIZE
	.align		4
.L_278:
        /*0648*/ 	.byte	0x04, 0x11
        /*064a*/ 	.short	(.L_280 - .L_279)
	.align		4
.L_279:
        /*064c*/ 	.word	index@(_ZN5flash24flash_fwd_splitkv_kernelI23Flash_fwd_kernel_traitsILi128ELi64ELi64ELi4ELb0ELb0EN7cutlass10bfloat16_tE19Flash_kernel_traitsILi128ELi64ELi64ELi4ES3_EELb0ELb0ELb0ELb0ELb0ELb1ELb0ELb1EEEvNS_16Flash_fwd_paramsE)
        /*0650*/ 	.word	0x00000000


	//----- nvinfo : EIATTR_REGCOUNT
	.align		4
.L_280:
        /*0654*/ 	.byte	0x04, 0x2f
        /*0656*/ 	.short	(.L_282 - .L_281)
	.align		4
.L_281:
        /*0658*/ 	.word	index@(_ZN5flash24flash_fwd_splitkv_kernelI23Flash_fwd_kernel_traitsILi128ELi64ELi64ELi4ELb0ELb0EN7cutlass10bfloat16_tE19Flash_kernel_traitsILi128ELi64ELi64ELi4ES3_EELb0ELb0ELb0ELb0ELb0ELb0ELb0ELb1EEEvNS_16Flash_fwd_paramsE)
        /*065c*/ 	.word	0x000000c0


	//----- nvinfo : EIATTR_FRAME_SIZE
	.align		4
.L_282:
        /*0660*/ 	.byte	0x04, 0x11
        /*0662*/ 	.short	(.L_284 - .L_283)
	.align		4
.L_283:
        /*0664*/ 	.word	index@($_ZN5flash24flash_fwd_splitkv_kernelI23Flash_fwd_kernel_traitsILi128ELi64ELi64ELi4ELb0ELb0EN7cutlass10bfloat16_tE19Flash_kernel_traitsILi128ELi64ELi64ELi4ES3_EELb0ELb0ELb0ELb0ELb0ELb0ELb0ELb1EEEvNS_16Flash_fwd_paramsE$_ZN5flash30compute_attn_1rowblock_splitkvI23Flash_fwd_kernel_traitsILi128ELi64ELi64ELi4ELb0ELb0EN7cutlass10bfloat16_tE19Flash_kernel_traitsILi128ELi64ELi64ELi4ES3_EELb0ELb0ELb0ELb0ELb0ELb0ELb0ELb1ENS_16Flash_fwd_paramsEEEvRKT8_iiiii)
        /*0668*/ 	.word	0x00000000


	//----- nvinfo : EIATTR_FRAME_SIZE
	.align		4
.L_284:
        /*066c*/ 	.byte	0x04, 0x11
        /*066e*/ 	.short	(.L_286 - .L_285)
	.align		4
.L_285:
        /*0670*/ 	.word	index@(_ZN5flash24flash_fwd_splitkv_kernelI23Flash_fwd_kernel_traitsILi128ELi64ELi64ELi4ELb0ELb0EN7cutlass10bfloat16_tE19Flash_kernel_traitsILi128ELi64ELi64ELi4ES3_EELb0ELb0ELb0ELb0ELb0ELb0ELb0ELb1EEEvNS_16Flash_fwd_paramsE)
        /*0674*/ 	.word	0x00000000


	//----- nvinfo : EIATTR_REGCOUNT
	.align		4
.L_286:
        /*0678*/ 	.byte	0x04, 0x2f
        /*067a*/ 	.short	(.L_288 - .L_287)
	.align		4
.L_287:
        /*067c*/ 	.word	index@(_ZN5flash24flash_fwd_splitkv_kernelI23Flash_fwd_kernel_traitsILi128ELi64ELi64ELi4ELb0ELb0EN7cutlass10bfloat16_tE19Flash_kernel_traitsILi128ELi64ELi64ELi4ES3_EELb0ELb0ELb0ELb0ELb0ELb1ELb0ELb0EEEvNS_16Flash_fwd_paramsE)
        /*0680*/ 	.word	0x000000ec


	//----- nvinfo : EIATTR_FRAME_SIZE
	.align		4
.L_288:
        /*0684*/ 	.byte	0x04, 0x11
        /*0686*/ 	.short	(.L_290 - .L_289)
	.align		4
.L_289:
        /*0688*/ 	.word	index@($_ZN5flash24flash_fwd_splitkv_kernelI23Flash_fwd_kernel_traitsILi128ELi64ELi64ELi4ELb0ELb0EN7cutlass10bfloat16_tE19Flash_kernel_traitsILi128ELi64ELi64ELi4ES3_EELb0ELb0ELb0ELb0ELb0ELb1ELb0ELb0EEEvNS_16Flash_fwd_paramsE$_ZN5flash30compute_attn_1rowblock_splitkvI23Flash_fwd_kernel_traitsILi128ELi64ELi64ELi4ELb0ELb0EN7cutlass10bfloat16_tE19Flash_kernel_traitsILi128ELi64ELi64ELi4ES3_EELb0ELb0ELb0ELb0ELb0ELb1ELb0ELb0ENS_16Flash_fwd_paramsEEEvRKT8_iiiii)
        /*068c*/ 	.word	0x00000000


	//----- nvinfo : EIATTR_FRAME_SIZE
	.align		4
.L_290:
        /*0690*/ 	.byte	0x04, 0x11
        /*0692*/ 	.short	(.L_292 - .L_291)
	.align		4
.L_291:
        /*0694*/ 	.word	index@(_ZN5flash24flash_fwd_splitkv_kernelI23Flash_fwd_kernel_traitsILi128ELi64ELi64ELi4ELb0ELb0EN7cutlass10bfloat16_tE19Flash_kernel_traitsILi128ELi64ELi64ELi4ES3_EELb0ELb0ELb0ELb0ELb0ELb1ELb0ELb0EEEvNS_16Flash_fwd_paramsE)
        /*0698*/ 	.word	0x00000000


	//----- nvinfo : EIATTR_REGCOUNT
	.align		4
.L_292:
        /*069c*/ 	.byte	0x04, 0x2f
        /*069e*/ 	.short	(.L_294 - .L_293)
	.align		4
.L_293:
        /*06a0*/ 	.word	index@(_ZN5flash24flash_fwd_splitkv_kernelI23Flash_fwd_kernel_traitsILi128ELi64ELi64ELi4ELb0ELb0EN7cutlass10bfloat16_tE19Flash_kernel_traitsILi128ELi64ELi64ELi4ES3_EELb0ELb0ELb0ELb0ELb0ELb0ELb0ELb0EEEvNS_16Flash_fwd_paramsE)
        /*06a4*/ 	.word	0x000000c0


	//----- nvinfo : EIATTR_FRAME_SIZE
	.align		4
.L_294:
        /*06a8*/ 	.byte	0x04, 0x11
        /*06aa*/ 	.short	(.L_296 - .L_295)
	.align		4
.L_295:
        /*06ac*/ 	.word	index@($_ZN5flash24flash_fwd_splitkv_kernelI23Flash_fwd_kernel_traitsILi128ELi64ELi64ELi4ELb0ELb0EN7cutlass10bfloat16_tE19Flash_kernel_traitsILi128ELi64ELi64ELi4ES3_EELb0ELb0ELb0ELb0ELb0ELb0ELb0ELb0EEEvNS_16Flash_fwd_paramsE$_ZN5flash30compute_attn_1rowblock_splitkvI23Flash_fwd_kernel_traitsILi128ELi64ELi64ELi4ELb0ELb0EN7cutlass10bfloat16_tE19Flash_kernel_traitsILi128ELi64ELi64ELi4ES3_EELb0ELb0ELb0ELb0ELb0ELb0ELb0ELb0ENS_16Flash_fwd_paramsEEEvRKT8_iiiii)
        /*06b0*/ 	.word	0x00000000


	//----- nvinfo : EIATTR_FRAME_SIZE
	.align		4
.L_296:
        /*06b4*/ 	.byte	0x04, 0x11
        /*06b6*/ 	.short	(.L_298 - .L_297)
	.align		4
.L_297:
        /*06b8*/ 	.word	index@(_ZN5flash24flash_fwd_splitkv_kernelI23Flash_fwd_kernel_traitsILi128ELi64ELi64ELi4ELb0ELb0EN7cutlass10bfloat16_tE19Flash_kernel_traitsILi128ELi64ELi64ELi4ES3_EELb0ELb0ELb0ELb0ELb0ELb0ELb0ELb0EEEvNS_16Flash_fwd_paramsE)
        /*06bc*/ 	.word	0x00000000


	//----- nvinfo : EIATTR_REGCOUNT
	.align		4
.L_298:
        /*06c0*/ 	.byte	0x04, 0x2f
        /*06c2*/ 	.short	(.L_300 - .L_299)
	.align		4
.L_299:
        /*06c4*/ 	.word	index@(_ZN5flash24flash_fwd_splitkv_kernelI23Flash_fwd_kernel_traitsILi128ELi64ELi64ELi4ELb0ELb0EN7cutlass10bfloat16_tE19Flash_kernel_traitsILi128ELi64ELi64ELi4ES3_EELb0ELb0ELb0ELb0ELb1ELb1ELb1ELb0EEEvNS_16Flash_fwd_paramsE)
        /*06c8*/ 	.word	0x000000ec


	//----- nvinfo : EIATTR_FRAME_SIZE
	.align		4
.L_300:
        /*06cc*/ 	.byte	0x04, 0x11
        /*06ce*/ 	.short	(.L_302 - .L_301)
	.align		4
.L_301:
        /*06d0*/ 	.word	index@($_ZN5flash24flash_fwd_splitkv_kernelI23Flash_fwd_kernel_traitsILi128ELi64ELi64ELi4ELb0ELb0EN7cutlass10bfloat16_tE19Flash_kernel_traitsILi128ELi64ELi64ELi4ES3_EELb0ELb0ELb0ELb0ELb1ELb1ELb1ELb0EEEvNS_16Flash_fwd_paramsE$_ZN5flash30compute_attn_1rowblock_splitkvI23Flash_fwd_kernel_traitsILi128ELi64ELi64ELi4ELb0ELb0EN7cutlass10bfloat16_tE19Flash_kernel_traitsILi128ELi64ELi64ELi4ES3_EELb0ELb0ELb0ELb0ELb1ELb1ELb1ELb0ENS_16Flash_fwd_paramsEEEvRKT8_iiiii)
        /*06d4*/ 	.word	0x00000000


	//----- nvinfo : EIATTR_FRAME_SIZE
	.align		4
.L_302:
        /*06d8*/ 	.byte	0x04, 0x11
        /*06da*/ 	.short	(.L_304 - .L_303)
	.align		4
.L_303:
        /*06dc*/ 	.word	index@(_ZN5flash24flash_fwd_splitkv_kernelI23Flash_fwd_kernel_traitsILi128ELi64ELi64ELi4ELb0ELb0EN7cutlass10bfloat16_tE19Flash_kernel_traitsILi128ELi64ELi64ELi4ES3_EELb0ELb0ELb0ELb0ELb1ELb1ELb1ELb0EEEvNS_16Flash_fwd_paramsE)
        /*06e0*/ 	.word	0x00000000


	//----- nvinfo : EIATTR_REGCOUNT
	.align		4
.L_304:
        /*06e4*/ 	.byte	0x04, 0x2f
        /*06e6*/ 	.short	(.L_306 - .L_305)
	.align		4
.L_305:
        /*06e8*/ 	.word	index@(_ZN5flash24flash_fwd_splitkv_kernelI23Flash_fwd_kernel_traitsILi128ELi64ELi64ELi4ELb0ELb0EN7cutlass10bfloat16_tE19Flash_kernel_traitsILi128ELi64ELi64ELi4ES3_EELb0ELb0ELb0ELb0ELb1ELb0ELb1ELb0EEEvNS_16Flash_fwd_paramsE)
        /*06ec*/ 	.word	0x000000c2


	//----- nvinfo : EIATTR_FRAME_SIZE
	.align		4
.L_306:
        /*06f0*/ 	.byte	0x04, 0x11
        /*06f2*/ 	.short	(.L_308 - .L_307)
	.align		4
.L_307:
        /*06f4*/ 	.word	index@($_ZN5flash24flash_fwd_splitkv_kernelI23Flash_fwd_kernel_traitsILi128ELi64ELi64ELi4ELb0ELb0EN7cutlass10bfloat16_tE19Flash_kernel_traitsILi128ELi64ELi64ELi4ES3_EELb0ELb0ELb0ELb0ELb1ELb0ELb1ELb0EEEvNS_16Flash_fwd_paramsE$_ZN5flash30compute_attn_1rowblock_splitkvI23Flash_fwd_kernel_traitsILi128ELi64ELi64ELi4ELb0ELb0EN7cutlass10bfloat16_tE19Flash_kernel_traitsILi128ELi64ELi64ELi4ES3_EELb0ELb0ELb0ELb0ELb1ELb0ELb1ELb0ENS_16Flash_fwd_paramsEEEvRKT8_iiiii)
        /*06f8*/ 	.word	0x00000000


	//----- nvinfo : EIATTR_FRAME_SIZE
	.align		4
.L_308:
        /*06fc*/ 	.byte	0x04, 0x11
        /*06fe*/ 	.short	(.L_310 - .L_309)
	.align		4
.L_309:
        /*0700*/ 	.word	index@(_ZN5flash24flash_fwd_splitkv_kernelI23Flash_fwd_kernel_traitsILi128ELi64ELi64ELi4ELb0ELb0EN7cutlass10bfloat16_tE19Flash_kernel_traitsILi128ELi64ELi64ELi4ES3_EELb0ELb0ELb0ELb0ELb1ELb0ELb1ELb0EEEvNS_16Flash_fwd_paramsE)
        /*0704*/ 	.word	0x00000000


	//----- nvinfo : EIATTR_REGCOUNT
	.align		4
.L_310:
        /*0708*/ 	.byte	0x04, 0x2f
        /*070a*/ 	.short	(.L_312 - .L_311)
	.align		4
.L_311:
        /*070c*/ 	.word	index@(_ZN5flash24flash_fwd_splitkv_kernelI23Flash_fwd_kernel_traitsILi128ELi64ELi64ELi4ELb0ELb0EN7cutlass10bfloat16_tE19Flash_kernel_traitsILi128ELi64ELi64ELi4ES3_EELb0ELb0ELb0ELb0ELb1ELb1ELb0ELb0EEEvNS_16Flash_fwd_paramsE)
        /*0710*/ 	.word	0x000000dc


	//----- nvinfo : EIATTR_FRAME_SIZE
	.align		4
.L_312:
        /*0714*/ 	.byte	0x04, 0x11
        /*0716*/ 	.short	(.L_314 - .L_313)
	.align		4
.L_313:
        /*0718*/ 	.word	index@($_ZN5flash24flash_fwd_splitkv_kernelI23Flash_fwd_kernel_traitsILi128ELi64ELi64ELi4ELb0ELb0EN7cutlass10bfloat16_tE19Flash_kernel_traitsILi128ELi64ELi64ELi4ES3_EELb0ELb0ELb0ELb0ELb1ELb1ELb0ELb0EEEvNS_16Flash_fwd_paramsE$_ZN5flash30compute_attn_1rowblock_splitkvI23Flash_fwd_kernel_traitsILi128ELi64ELi64ELi4ELb0ELb0EN7cutlass10bfloat16_tE19Flash_kernel_traitsILi128ELi64ELi64ELi4ES3_EELb0ELb0ELb0ELb0ELb1ELb1ELb0ELb0ENS_16Flash_fwd_paramsEEEvRKT8_iiiii)
        /*071c*/ 	.word	0x00000000


	//----- nvinfo : EIATTR_FRAME_SIZE
	.align		4
.L_314:
        /*0720*/ 	.byte	0x04, 0x11
        /*0722*/ 	.short	(.L_316 - .L_315)
	.align		4
.L_315:
        /*0724*/ 	.word	index@(_ZN5flash24flash_fwd_splitkv_kernelI23Flash_fwd_kernel_traitsILi128ELi64ELi64ELi4ELb0ELb0EN7cutlass10bfloat16_tE19Flash_kernel_traitsILi128ELi64ELi64ELi4ES3_EELb0ELb0ELb0ELb0ELb1ELb1ELb0ELb0EEEvNS_16Flash_fwd_paramsE)
        /*0728*/ 	.word	0x00000000


	//----- nvinfo : EIATTR_REGCOUNT
	.align		4
.L_316:
        /*072c*/ 	.byte	0x04, 0x2f
        /*072e*/ 	.short	(.L_318 - .L_317)
	.align		4
.L_317:
        /*0730*/ 	.word	index@(_ZN5flash24flash_fwd_splitkv_kernelI23Flash_fwd_kernel_traitsILi128ELi64ELi64ELi4ELb0ELb0EN7cutlass10bfloat16_tE19Flash_kernel_traitsILi128ELi64ELi64ELi4ES3_EELb0ELb0ELb0ELb0ELb1ELb0ELb0ELb0EEEvNS_16Flash_fwd_paramsE)
        /*0734*/ 	.word	0x000000b6


	//----- nvinfo : EIATTR_FRAME_SIZE
	.align		4
.L_318:
        /*0738*/ 	.byte	0x04, 0x11
        /*073a*/ 	.short	(.L_320 - .L_319)
	.align		4
.L_319:
        /*073c*/ 	.word	index@($_ZN5flash24flash_fwd_splitkv_kernelI23Flash_fwd_kernel_traitsILi128ELi64ELi64ELi4ELb0ELb0EN7cutlass10bfloat16_tE19Flash_kernel_traitsILi128ELi64ELi64ELi4ES3_EELb0ELb0ELb0ELb0ELb1ELb0ELb0ELb0EEEvNS_16Flash_fwd_paramsE$_ZN5flash30compute_attn_1rowblock_splitkvI23Flash_fwd_kernel_traitsILi128ELi64ELi64ELi4ELb0ELb0EN7cutlass10bfloat16_tE19Flash_kernel_traitsILi128ELi64ELi64ELi4ES3_EELb0ELb0ELb0ELb0ELb1ELb0ELb0ELb0ENS_16Flash_fwd_paramsEEEvRKT8_iiiii)
        /*0740*/ 	.word	0x00000000


	//----- nvinfo : EIATTR_FRAME_SIZE
	.align		4
.L_320:
        /*0744*/ 	.byte	0x04, 0x11
        /*0746*/ 	.short	(.L_322 - .L_321)
	.align		4
.L_321:
        /*0748*/ 	.word	index@(_ZN5flash24flash_fwd_splitkv_kernelI23Flash_fwd_kernel_traitsILi128ELi64ELi64ELi4ELb0ELb0EN7cutlass10bfloat16_tE19Flash_kernel_traitsILi128ELi64ELi64ELi4ES3_EELb0ELb0ELb0ELb0ELb1ELb0ELb0ELb0EEEvNS_16Flash_fwd_paramsE)
        /*074c*/ 	.word	0x00000000


	//----- nvinfo : EIATTR_REGCOUNT
	.align		4
.L_322:
        /*0750*/ 	.byte	0x04, 0x2f
        /*0752*/ 	.short	(.L_324 - .L_323)
	.align		4
.L_323:
        /*0754*/ 	.word	index@(_ZN5flash32flash_fwd_splitkv_combine_kernelI23Flash_fwd_kernel_traitsILi128ELi64ELi64ELi4ELb0ELb0EN7cutlass10bfloat16_tE19Flash_kernel_traitsILi128ELi64ELi64ELi4ES3_EELi4ELi1ELb1EEEvNS_16Flash_fwd_paramsE)
        /*0758*/ 	.word	0x00000026


	//----- nvinfo : EIATTR_FRAME_SIZE
	.align		4
.L_324:
        /*075c*/ 	.byte	0x04, 0x11
        /*075e*/ 	.short	(.L_326 - .L_325)
	.align		4
.L_325:
        /*0760*/ 	.word	index@($__internal_27_$__cuda_sm20_div_s64)
        /*0764*/ 	.word	0x00000000


	//----- nvinfo : EIATTR_FRAME_SIZE
	.align		4
.L_326:
        /*0768*/ 	.byte	0x04, 0x11
        /*076a*/ 	.short	(.L_328 - .L_327)
	.align		4
.L_327:
        /*076c*/ 	.word	index@(_ZN5flash32flash_fwd_splitkv_combine_kernelI23Flash_fwd_kernel_traitsILi128ELi64ELi64ELi4ELb0ELb0EN7cutlass10bfloat16_tE19Flash_kernel_traitsILi128ELi64ELi64ELi4ES3_EELi4ELi1ELb1EEEvNS_16Flash_fwd_paramsE)
        /*0770*/ 	.word	0x00000000


	//----- nvinfo : EIATTR_REGCOUNT
	.align		4
.L_328:
        /*0774*/ 	.byte	0x04, 0x2f
        /*0776*/ 	.short	(.L_330 - .L_329)
	.align		4
.L_329:
        /*0778*/ 	.word	index@(_ZN5flash32flash_fwd_splitkv_combine_kernelI23Flash_fwd_kernel_traitsILi128ELi64ELi64ELi4ELb0ELb0EN7cutlass10bfloat16_tE19Flash_kernel_traitsILi128ELi64ELi64ELi4ES3_EELi4ELi2ELb1EEEvNS_16Flash_fwd_paramsE)
        /*077c*/ 	.word	0x00000024


	//----- nvinfo : EIATTR_FRAME_SIZE
	.align		4
.L_330:
        /*0780*/ 	.byte	0x04, 0x11
        /*0782*/ 	.short	(.L_332 - .L_331)
	.align		4
.L_331:
        /*0784*/ 	.word	index@($__internal_26_$__cuda_sm20_div_s64)
        /*0788*/ 	.word	0x00000000


	//----- nvinfo : EIATTR_FRAME_SIZE
	.align		4
.L_332:
        /*078c*/ 	.byte	0x04, 0x11
        /*078e*/ 	.short	(.L_334 - .L_333)
	.align		4
.L_333:
        /*0790*/ 	.word	index@(_ZN5flash32flash_fwd_splitkv_combine_kernelI23Flash_fwd_kernel_traitsILi128ELi64ELi64ELi4ELb0ELb0EN7cutlass10bfloat16_tE19Flash_kernel_traitsILi128ELi64ELi64ELi4ES3_EELi4ELi2ELb1EEEvNS_16Flash_fwd_paramsE)
        /*0794*/ 	.word	0x00000000


	//----- nvinfo : EIATTR_REGCOUNT
	.align		4
.L_334:
        /*0798*/ 	.byte	0x04, 0x2f
        /*079a*/ 	.short	(.L_336 - .L_335)
	.align		4
.L_335:
        /*079c*/ 	.word	index@(_ZN5flash32flash_fwd_splitkv_combine_kernelI23Flash_fwd_kernel_traitsILi128ELi64ELi64ELi4ELb0ELb0EN7cutlass10bfloat16_tE19Flash_kernel_traitsILi128ELi64ELi64ELi4ES3_EELi4ELi3ELb1EEEvNS_16Flash_fwd_paramsE)
        /*07a0*/ 	.word	0x00000026


	//----- nvinfo : EIATTR_FRAME_SIZE
	.align		4
.L_336:
        /*07a4*/ 	.byte	0x04, 0x11
        /*07a6*/ 	.short	(.L_338 - .L_337)
	.align		4
.L_337:
        /*07a8*/ 	.word	index@($__internal_25_$__cuda_sm20_div_s64)
        /*07ac*/ 	.word	0x00000000


	//----- nvinfo : EIATTR_FRAME_SIZE
	.align		4
.L_338:
        /*07b0*/ 	.byte	0x04, 0x11
        /*07b2*/ 	.short	(.L_340 - .L_339)
	.align		4
.L_339:
        /*07b4*/ 	.word	index@(_ZN5flash32flash_fwd_splitkv_combine_kernelI23Flash_fwd_kernel_traitsILi128ELi64ELi64ELi4ELb0ELb0EN7cutlass10bfloat16_tE19Flash_kernel_traitsILi128ELi64ELi64ELi4ES3_EELi4ELi3ELb1EEEvNS_16Flash_fwd_paramsE)
        /*07b8*/ 	.word	0x00000000


	//----- nvinfo : EIATTR_REGCOUNT
	.align		4
.L_340:
        /*07bc*/ 	.byte	0x04, 0x2f
        /*07be*/ 	.short	(.L_342 - .L_341)
	.align		4
.L_341:
        /*07c0*/ 	.word	index@(_ZN5flash32flash_fwd_splitkv_combine_kernelI23Flash_fwd_kernel_traitsILi128ELi64ELi64ELi4ELb0ELb0EN7cutlass10bfloat16_tE19Flash_kernel_traitsILi128ELi64ELi64ELi4ES3_EELi4ELi4ELb1EEEvNS_16Flash_fwd_paramsE)
        /*07c4*/ 	.word	0x00000026


	//----- nvinfo : EIATTR_FRAME_SIZE
	.align		4
.L_342:
        /*07c8*/ 	.byte	0x04, 0x11
        /*07ca*/ 	.short	(.L_344 - .L_343)
	.align		4
.L_343:
        /*07cc*/ 	.word	index@($__internal_24_$__cuda_sm20_div_s64)
        /*07d0*/ 	.word	0x00000000


	//----- nvinfo : EIATTR_FRAME_SIZE
	.align		4
.L_344:
        /*07d4*/ 	.byte	0x04, 0x11
        /*07d6*/ 	.short	(.L_346 - .L_345)
	.align		4
.L_345:
        /*07d8*/ 	.word	index@(_ZN5flash32flash_fwd_splitkv_combine_kernelI23Flash_fwd_kernel_traitsILi128ELi64ELi64ELi4ELb0ELb0EN7cutlass10bfloat16_tE19Flash_kernel_traitsILi128ELi64ELi64ELi4ES3_EELi4ELi4ELb1EEEvNS_16Flash_fwd_paramsE)
        /*07dc*/ 	.word	0x00000000


	//----- nvinfo : EIATTR_REGCOUNT
	.align		4
.L_346:
        /*07e0*/ 	.byte	0x04, 0x2f
        /*07e2*/ 	.short	(.L_348 - .L_347)
	.align		4
.L_347:
        /*07e4*/ 	.word	index@(_ZN5flash32flash_fwd_splitkv_combine_kernelI23Flash_fwd_kernel_traitsILi128ELi64ELi64ELi4ELb0ELb0EN7cutlass10bfloat16_tE19Flash_kernel_traitsILi128ELi64ELi64ELi4ES3_EELi4ELi5ELb1EEEvNS_16Flash_fwd_paramsE)
        /*07e8*/ 	.word	0x00000026


	//----- nvinfo : EIATTR_FRAME_SIZE
	.align		4
.L_348:
        /*07ec*/ 	.byte	0x04, 0x11
        /*07ee*/ 	.short	(.L_350 - .L_349)
	.align		4
.L_349:
        /*07f0*/ 	.word	index@($__internal_23_$__cuda_sm20_div_s64)
        /*07f4*/ 	.word	0x00000000


	//----- nvinfo : EIATTR_FRAME_SIZE
	.align		4
.L_350:
        /*07f8*/ 	.byte	0x04, 0x11
        /*07fa*/ 	.short	(.L_352 - .L_351)
	.align		4
.L_351:
        /*07fc*/ 	.word	index@(_ZN5flash32flash_fwd_splitkv_combine_kernelI23Flash_fwd_kernel_traitsILi128ELi64ELi64ELi4ELb0ELb0EN7cutlass10bfloat16_tE19Flash_kernel_traitsILi128ELi64ELi64ELi4ES3_EELi4ELi5ELb1EEEvNS_16Flash_fwd_paramsE)
        /*0800*/ 	.word	0x00000000


	//----- nvinfo : EIATTR_REGCOUNT
	.align		4
.L_352:
        /*0804*/ 	.byte	0x04, 0x2f
        /*0806*/ 	.short	(.L_354 - .L_353)
	.align		4
.L_353:
        /*0808*/ 	.word	index@(_ZN5flash32flash_fwd_splitkv_combine_kernelI23Flash_fwd_kernel_traitsILi128ELi64ELi64ELi4ELb0ELb0EN7cutlass10bfloat16_tE19Flash_kernel_traitsILi128ELi64ELi64ELi4ES3_EELi4ELi6ELb1EEEvNS_16Flash_fwd_paramsE)
        /*080c*/ 	.word	0x00000026


	//----- nvinfo : EIATTR_FRAME_SIZE
	.align		4
.L_354:
        /*0810*/ 	.byte	0x04, 0x11
        /*0812*/ 	.short	(.L_356 - .L_355)
	.align		4
.L_355:
        /*0814*/ 	.word	index@($__internal_22_$__cuda_sm20_div_s64)
        /*0818*/ 	.word	0x00000000


	//----- nvinfo : EIATTR_FRAME_SIZE
	.align		4
.L_356:
        /*081c*/ 	.byte	0x04, 0x11
        /*081e*/ 	.short	(.L_358 - .L_357)
	.align		4
.L_357:
        /*0820*/ 	.word	index@(_ZN5flash32flash_fwd_splitkv_combine_kernelI23Flash_fwd_kernel_traitsILi128ELi64ELi64ELi4ELb0ELb0EN7cutlass10bfloat16_tE19Flash_kernel_traitsILi128ELi64ELi64ELi4ES3_EELi4ELi6ELb1EEEvNS_16Flash_fwd_paramsE)
        /*0824*/ 	.word	0x00000000


	//----- nvinfo : EIATTR_REGCOUNT
	.align		4
.L_358:
        /*0828*/ 	.byte	0x04, 0x2f
        /*082a*/ 	.short	(.L_360 - .L_359)
	.align		4
.L_359:
        /*082c*/ 	.word	index@(_ZN5flash32flash_fwd_splitkv_combine_kernelI23Flash_fwd_kernel_traitsILi128ELi64ELi64ELi4ELb0ELb0EN7cutlass10bfloat16_tE19Flash_kernel_traitsILi128ELi64ELi64ELi4ES3_EELi4ELi7ELb1EEEvNS_16Flash_fwd_paramsE)
        /*0830*/ 	.word	0x0000002c


	//----- nvinfo : EIATTR_FRAME_SIZE
	.align		4
.L_360:
        /*0834*/ 	.byte	0x04, 0x11
        /*0836*/ 	.short	(.L_362 - .L_361)
	.align		4
.L_361:
        /*0838*/ 	.word	index@($__internal_21_$__cuda_sm20_div_s64)
        /*083c*/ 	.word	0x00000000


	//----- nvinfo : EIATTR_FRAME_SIZE
	.align		4
.L_362:
        /*0840*/ 	.byte	0x04, 0x11
        /*0842*/ 	.short	(.L_364 - .L_363)
	.align		4
.L_363:
        /*0844*/ 	.word	index@(_ZN5flash32flash_fwd_splitkv_combine_kernelI23Flash_fwd_kernel_traitsILi128ELi64ELi64ELi4ELb0ELb0EN7cutlass10bfloat16_tE19Flash_kernel_traitsILi128ELi64ELi64ELi4ES3_EELi4ELi7ELb1EEEvNS_16Flash_fwd_paramsE)
        /*0848*/ 	.word	0x00000000


	//----- nvinfo : EIATTR_REGCOUNT
	.align		4
.L_364:
        /*084c*/ 	.byte	0x04, 0x2f
        /*084e*/ 	.short	(.L_366 - .L_365)
	.align		4
.L_365:
        /*0850*/ 	.word	index@(_ZN5flash32flash_fwd_splitkv_combine_kernelI23Flash_fwd_kernel_traitsILi128ELi64ELi64ELi4ELb0ELb0EN7cutlass10bfloat16_tE19Flash_kernel_traitsILi128ELi64ELi64ELi4ES3_EELi4ELi1ELb0EEEvNS_16Flash_fwd_paramsE)
        /*0854*/ 	.word	0x00000028


	//----- nvinfo : EIATTR_FRAME_SIZE
	.align		4
.L_366:
        /*0858*/ 	.byte	0x04, 0x11
        /*085a*/ 	.short	(.L_368 - .L_367)
	.align		4
.L_367:
        /*085c*/ 	.word	index@($__internal_20_$__cuda_sm20_div_s64)
        /*0860*/ 	.word	0x00000000


	//----- nvinfo : EIATTR_FRAME_SIZE
	.align		4
.L_368:
        /*0864*/ 	.byte	0x04, 0x11
        /*0866*/ 	.short	(.L_370 - .L_369)
	.align		4
.L_369:
        /*0868*/ 	.word	index@(_ZN5flash32flash_fwd_splitkv_combine_kernelI23Flash_fwd_kernel_traitsILi128ELi64ELi64ELi4ELb0ELb0EN7cutlass10bfloat16_tE19Flash_kernel_traitsILi128ELi64ELi64ELi4ES3_EELi4ELi1ELb0EEEvNS_16Flash_fwd_paramsE)
        /*086c*/ 	.word	0x00000000


	//----- nvinfo : EIATTR_REGCOUNT
	.align		4
.L_370:
        /*0870*/ 	.byte	0x04, 0x2f
        /*0872*/ 	.short	(.L_372 - .L_371)
	.align		4
.L_371:
        /*0874*/ 	.word	index@(_ZN5flash32flash_fwd_splitkv_combine_kernelI23Flash_fwd_kernel_traitsILi128ELi64ELi64ELi4ELb0ELb0EN7cutlass10bfloat16_tE19Flash_kernel_traitsILi128ELi64ELi64ELi4ES3_EELi4ELi2ELb0EEEvNS_16Flash_fwd_paramsE)
        /*0878*/ 	.word	0x00000026


	//----- nvinfo : EIATTR_FRAME_SIZE
	.align		4
.L_372:
        /*087c*/ 	.byte	0x04, 0x11
        /*087e*/ 	.short	(.L_374 - .L_373)
	.align		4
.L_373:
        /*0880*/ 	.word	index@($__internal_19_$__cuda_sm20_div_s64)
        /*0884*/ 	.word	0x00000000


	//----- nvinfo : EIATTR_FRAME_SIZE
	.align		4
.L_374:
        /*0888*/ 	.byte	0x04, 0x11
        /*088a*/ 	.short	(.L_376 - .L_375)
	.align		4
.L_375:
        /*088c*/ 	.word	index@(_ZN5flash32flash_fwd_splitkv_combine_kernelI23Flash_fwd_kernel_traitsILi128ELi64ELi64ELi4ELb0ELb0EN7cutlass10bfloat16_tE19Flash_kernel_traitsILi128ELi64ELi64ELi4ES3_EELi4ELi2ELb0EEEvNS_16Flash_fwd_paramsE)
        /*0890*/ 	.word	0x00000000


	//----- nvinfo : EIATTR_REGCOUNT
	.align		4
.L_376:
        /*0894*/ 	.byte	0x04, 0x2f
        /*0896*/ 	.short	(.L_378 - .L_377)
	.align		4
.L_377:
        /*0898*/ 	.word	index@(_ZN5flash32flash_fwd_splitkv_combine_kernelI23Flash_fwd_kernel_traitsILi128ELi64ELi64ELi4ELb0ELb0EN7cutlass10bfloat16_tE19Flash_kernel_traitsILi128ELi64ELi64ELi4ES3_EELi4ELi3ELb0EEEvNS_16Flash_fwd_paramsE)
        /*089c*/ 	.word	0x00000028


	//----- nvinfo : EIATTR_FRAME_SIZE
	.align		4
.L_378:
        /*08a0*/ 	.byte	0x04, 0x11
        /*08a2*/ 	.short	(.L_380 - .L_379)
	.align		4
.L_379:
        /*08a4*/ 	.word	index@($__internal_18_$__cuda_sm20_div_s64)
        /*08a8*/ 	.word	0x00000000


	//----- nvinfo : EIATTR_FRAME_SIZE
	.align		4
.L_380:
        /*08ac*/ 	.byte	0x04, 0x11
        /*08ae*/ 	.short	(.L_382 - .L_381)
	.align		4
.L_381:
        /*08b0*/ 	.word	index@(_ZN5flash32flash_fwd_splitkv_combine_kernelI23Flash_fwd_kernel_traitsILi128ELi64ELi64ELi4ELb0ELb0EN7cutlass10bfloat16_tE19Flash_kernel_traitsILi128ELi64ELi64ELi4ES3_EELi4ELi3ELb0EEEvNS_16Flash_fwd_paramsE)
        /*08b4*/ 	.word	0x00000000


	//----- nvinfo : EIATTR_REGCOUNT
	.align		4
.L_382:
        /*08b8*/ 	.byte	0x04, 0x2f
        /*08ba*/ 	.short	(.L_384 - .L_383)
	.align		4
.L_383:
        /*08bc*/ 	.word	index@(_ZN5flash32flash_fwd_splitkv_combine_kernelI23Flash_fwd_kernel_traitsILi128ELi64ELi64ELi4ELb0ELb0EN7cutlass10bfloat16_tE19Flash_kernel_traitsILi128ELi64ELi64ELi4ES3_EELi4ELi4ELb0EEEvNS_16Flash_fwd_paramsE)
        /*08c0*/ 	.word	0x00000028


	//----- nvinfo : EIATTR_FRAME_SIZE
	.align		4
.L_384:
        /*08c4*/ 	.byte	0x04, 0x11
        /*08c6*/ 	.short	(.L_386 - .L_385)
	.align		4
.L_385:
        /*08c8*/ 	.word	index@($__internal_17_$__cuda_sm20_div_s64)
        /*08cc*/ 	.word	0x00000000


	//----- nvinfo : EIATTR_FRAME_SIZE
	.align		4
.L_386:
        /*08d0*/ 	.byte	0x04, 0x11
        /*08d2*/ 	.short	(.L_388 - .L_387)
	.align		4
.L_387:
        /*08d4*/ 	.word	index@(_ZN5flash32flash_fwd_splitkv_combine_kernelI23Flash_fwd_kernel_traitsILi128ELi64ELi64ELi4ELb0ELb0EN7cutlass10bfloat16_tE19Flash_kernel_traitsILi128ELi64ELi64ELi4ES3_EELi4ELi4ELb0EEEvNS_16Flash_fwd_paramsE)
        /*08d8*/ 	.word	0x00000000


	//----- nvinfo : EIATTR_REGCOUNT
	.align		4
.L_388:
        /*08dc*/ 	.byte	0x04, 0x2f
        /*08de*/ 	.short	(.L_390 - .L_389)
	.align		4
.L_389:
        /*08e0*/ 	.word	index@(_ZN5flash32flash_fwd_splitkv_combine_kernelI23Flash_fwd_kernel_traitsILi128ELi64ELi64ELi4ELb0ELb0EN7cutlass10bfloat16_tE19Flash_kernel_traitsILi128ELi64ELi64ELi4ES3_EELi4ELi5ELb0EEEvNS_16Flash_fwd_paramsE)
        /*08e4*/ 	.word	0x00000028


	//----- nvinfo : EIATTR_FRAME_SIZE
	.align		4
.L_390:
        /*08e8*/ 	.byte	0x04, 0x11
        /*08ea*/ 	.short	(.L_392 - .L_391)
	.align		4
.L_391:
        /*08ec*/ 	.word	index@($__internal_16_$__cuda_sm20_div_s64)
        /*08f0*/ 	.word	0x00000000


	//----- nvinfo : EIATTR_FRAME_SIZE
	.align		4
.L_392:
        /*08f4*/ 	.byte	0x04, 0x11
        /*08f6*/ 	.short	(.L_394 - .L_393)
	.align		4
.L_393:
        /*08f8*/ 	.word	index@(_ZN5flash32flash_fwd_splitkv_combine_kernelI23Flash_fwd_kernel_traitsILi128ELi64ELi64ELi4ELb0ELb0EN7cutlass10bfloat16_tE19Flash_kernel_traitsILi128ELi64ELi64ELi4ES3_EELi4ELi5ELb0EEEvNS_16Flash_fwd_paramsE)
        /*08fc*/ 	.word	0x00000000


	//----- nvinfo : EIATTR_REGCOUNT
	.align		4
.L_394:
        /*0900*/ 	.byte	0x04, 0x2f
        /*0902*/ 	.short	(.L_396 - .L_395)
	.align		4
.L_395:
        /*0904*/ 	.word	index@(_ZN5flash32flash_fwd_splitkv_combine_kernelI23Flash_fwd_kernel_traitsILi128ELi64ELi64ELi4ELb0ELb0EN7cutlass10bfloat16_tE19Flash_kernel_traitsILi128ELi64ELi64ELi4ES3_EELi4ELi6ELb0EEEvNS_16Flash_fwd_paramsE)
        /*0908*/ 	.word	0x00000028


	//----- nvinfo : EIATTR_FRAME_SIZE
	.align		4
.L_396:
        /*090c*/ 	.byte	0x04, 0x11
        /*090e*/ 	.short	(.L_398 - .L_397)
	.align		4
.L_397:
        /*0910*/ 	.word	index@($__internal_15_$__cuda_sm20_div_s64)
        /*0914*/ 	.word	0x00000000


	//----- nvinfo : EIATTR_FRAME_SIZE
	.align		4
.L_398:
        /*0918*/ 	.byte	0x04, 0x11
        /*091a*/ 	.short	(.L_400 - .L_399)
	.align		4
.L_399:
        /*091c*/ 	.word	index@(_ZN5flash32flash_fwd_splitkv_combine_kernelI23Flash_fwd_kernel_traitsILi128ELi64ELi64ELi4ELb0ELb0EN7cutlass10bfloat16_tE19Flash_kernel_traitsILi128ELi64ELi64ELi4ES3_EELi4ELi6ELb0EEEvNS_16Flash_fwd_paramsE)
        /*0920*/ 	.word	0x00000000


	//----- nvinfo : EIATTR_REGCOUNT
	.align		4
.L_400:
        /*0924*/ 	.byte	0x04, 0x2f
        /*0926*/ 	.short	(.L_402 - .L_401)
	.align		4
.L_401:
        /*0928*/ 	.word	index@(_ZN5flash32flash_fwd_splitkv_combine_kernelI23Flash_fwd_kernel_traitsILi128ELi64ELi64ELi4ELb0ELb0EN7cutlass10bfloat16_tE19Flash_kernel_traitsILi128ELi64ELi64ELi4ES3_EELi4ELi7ELb0EEEvNS_16Flash_fwd_paramsE)
        /*092c*/ 	.word	0x0000002a


	//----- nvinfo : EIATTR_FRAME_SIZE
	.align		4
.L_402:
        /*0930*/ 	.byte	0x04, 0x11
        /*0932*/ 	.short	(.L_404 - .L_403)
	.align		4
.L_403:
        /*0934*/ 	.word	index@($__internal_14_$__cuda_sm20_div_s64)
        /*0938*/ 	.word	0x00000000


	//----- nvinfo : EIATTR_FRAME_SIZE
	.align		4
.L_404:
        /*093c*/ 	.byte	0x04, 0x11
        /*093e*/ 	.short	(.L_406 - .L_405)
	.align		4
.L_405:
        /*0940*/ 	.word	index@(_ZN5flash32flash_fwd_splitkv_combine_kernelI23Flash_fwd_kernel_traitsILi128ELi64ELi64ELi4ELb0ELb0EN7cutlass10bfloat16_tE19Flash_kernel_traitsILi128ELi64ELi64ELi4ES3_EELi4ELi7ELb0EEEvNS_16Flash_fwd_paramsE)
        /*0944*/ 	.word	0x00000000


	//----- nvinfo : EIATTR_REGCOUNT
	.align		4
.L_406:
        /*0948*/ 	.byte	0x04, 0x2f
        /*094a*/ 	.short	(.L_408 - .L_407)
	.align		4
.L_407:
        /*094c*/ 	.word	index@(_ZN5flash24flash_fwd_splitkv_kernelI23Flash_fwd_kernel_traitsILi128ELi64ELi128ELi4ELb0ELb0EN7cutlass10bfloat16_tE19Flash_kernel_traitsILi128ELi64ELi128ELi4ES3_EELb0ELb1ELb1ELb0ELb0ELb1ELb1ELb1EEEvNS_16Flash_fwd_paramsE)
        /*0950*/ 	.word	0x000000ff


	//----- nvinfo : EIATTR_FRAME_SIZE
	.align		4
.L_408:
        /*0954*/ 	.byte	0x04, 0x11
        /*0956*/ 	.short	(.L_410 - .L_409)
	.align		4
.L_409:
        /*0958*/ 	.word	index@($_ZN5flash24flash_fwd_splitkv_kernelI23Flash_fwd_kernel_traitsILi128ELi64ELi128ELi4ELb0ELb0EN7cutlass10bfloat16_tE19Flash_kernel_traitsILi128ELi64ELi128ELi4ES3_EELb0ELb1ELb1ELb0ELb0ELb1ELb1ELb1EEEvNS_16Flash_fwd_paramsE$_ZN5flash30compute_attn_1rowblock_splitkvI23Flash_fwd_kernel_traitsILi128ELi64ELi128ELi4ELb0ELb0EN7cutlass10bfloat16_tE19Flash_kernel_traitsILi128ELi64ELi128ELi4ES3_EELb0ELb1ELb1ELb0ELb0ELb1ELb1ELb1ENS_16Flash_fwd_paramsEEEvRKT8_iiiii)
        /*095c*/ 	.word	0x00000000


	//----- nvinfo : EIATTR_FRAME_SIZE
	.align		4
.L_410:
        /*0960*/ 	.byte	0x04, 0x11
        /*0962*/ 	.short	(.L_412 - .L_411)
	.align		4
.L_411:
        /*0964*/ 	.word	index@(_ZN5flash24flash_fwd_splitkv_kernelI23Flash_fwd_kernel_traitsILi128ELi64ELi128ELi4ELb0ELb0EN7cutlass10bfloat16_tE19Flash_kernel_traitsILi128ELi64ELi128ELi4ES3_EELb0ELb1ELb1ELb0ELb0ELb1ELb1ELb1EEEvNS_16Flash_fwd_paramsE)
        /*0968*/ 	.word	0x00000000


	//----- nvinfo : EIATTR_REGCOUNT
	.align		4
.L_412:
        /*096c*/ 	.byte	0x04, 0x2f
        /*096e*/ 	.short	(.L_414 - .L_413)
	.align		4
.L_413:
        /*0970*/ 	.word	index@(_ZN5flash24flash_fwd_splitkv_kernelI23Flash_fwd_kernel_traitsILi128ELi64ELi128ELi4ELb0ELb0EN7cutlass10bfloat16_tE19Flash_kernel_traitsILi128ELi64ELi128ELi4ES3_EELb0ELb1ELb1ELb0ELb0ELb0ELb1ELb1EEEvNS_16Flash_fwd_paramsE)
        /*0974*/ 	.word	0x000000ff


	//----- nvinfo : EIATTR_FRAME_SIZE
	.align		4
.L_414:
        /*0978*/ 	.byte	0x04, 0x11
        /*097a*/ 	.short	(.L_416 - .L_415)
	.align		4
.L_415:
        /*097c*/ 	.word	index@($_ZN5flash24flash_fwd_splitkv_kernelI23Flash_fwd_kernel_traitsILi128ELi64ELi128ELi4ELb0ELb0EN7cutlass10bfloat16_tE19Flash_kernel_traitsILi128ELi64ELi128ELi4ES3_EELb0ELb1ELb1ELb0ELb0ELb0ELb1ELb1EEEvNS_16Flash_fwd_paramsE$_ZN5flash30compute_attn_1rowblock_splitkvI23Flash_fwd_kernel_traitsILi128ELi64ELi128ELi4ELb0ELb0EN7cutlass10bfloat16_tE19Flash_kernel_traitsILi128ELi64ELi128ELi4ES3_EELb0ELb1ELb1ELb0ELb0ELb0ELb1ELb1ENS_16Flash_fwd_paramsEEEvRKT8_iiiii)
        /*0980*/ 	.word	0x00000000


	//----- nvinfo : EIATTR_FRAME_SIZE
	.align		4
.L_416:
        /*0984*/ 	.byte	0x04, 0x11
        /*0986*/ 	.short	(.L_418 - .L_417)
	.align		4
.L_417:
        /*0988*/ 	.word	index@(_ZN5flash24flash_fwd_splitkv_kernelI23Flash_fwd_kernel_traitsILi128ELi64ELi128ELi4ELb0ELb0EN7cutlass10bfloat16_tE19Flash_kernel_traitsILi128ELi64ELi128ELi4ES3_EELb0ELb1ELb1ELb0ELb0ELb0ELb1ELb1EEEvNS_16Flash_fwd_paramsE)
        /*098c*/ 	.word	0x00000000


	//----- nvinfo : EIATTR_REGCOUNT
	.align		4
.L_418:
        /*0990*/ 	.byte	0x04, 0x2f
        /*0992*/ 	.short	(.L_420 - .L_419)
	.align		4
.L_419:
        /*0994*/ 	.word	index@(_ZN5flash24flash_fwd_splitkv_kernelI23Flash_fwd_kernel_traitsILi128ELi64ELi128ELi4ELb0ELb0EN7cutlass10bfloat16_tE19Flash_kernel_traitsILi128ELi64ELi128ELi4ES3_EELb0ELb1ELb0ELb0ELb1ELb1ELb1ELb1EEEvNS_16Flash_fwd_paramsE)
        /*0998*/ 	.word	0x000000ff


	//----- nvinfo : EIATTR_FRAME_SIZE
	.align		4
.L_420:
        /*099c*/ 	.byte	0x04, 0x11
        /*099e*/ 	.short	(.L_422 - .L_421)
	.align		4
.L_421:
        /*09a0*/ 	.word	index@($_ZN5flash24flash_fwd_splitkv_kernelI23Flash_fwd_kernel_traitsILi128ELi64ELi128ELi4ELb0ELb0EN7cutlass10bfloat16_tE19Flash_kernel_traitsILi128ELi64ELi128ELi4ES3_EELb0ELb1ELb0ELb0ELb1ELb1ELb1ELb1EEEvNS_16Flash_fwd_paramsE$_ZN5flash30compute_attn_1rowblock_splitkvI23Flash_fwd_kernel_traitsILi128ELi64ELi128ELi4ELb0ELb0EN7cutlass10bfloat16_tE19Flash_kernel_traitsILi128ELi64ELi128ELi4ES3_EELb0ELb1ELb0ELb0ELb1ELb1ELb1ELb1ENS_16Flash_fwd_paramsEEEvRKT8_iiiii)
        /*09a4*/ 	.word	0x00000000


	//----- nvinfo : EIATTR_FRAME_SIZE
	.align		4
.L_422:
        /*09a8*/ 	.byte	0x04, 0x11
        /*09aa*/ 	.short	(.L_424 - .L_423)
	.align		4
.L_423:
        /*09ac*/ 	.word	index@(_ZN5flash24flash_fwd_splitkv_kernelI23Flash_fwd_kernel_traitsILi128ELi64ELi128ELi4ELb0ELb0EN7cutlass10bfloat16_tE19Flash_kernel_traitsILi128ELi64ELi128ELi4ES3_EELb0ELb1ELb0ELb0ELb1ELb1ELb1ELb1EEEvNS_16Flash_fwd_paramsE)
        /*09b0*/ 	.word	0x00000000


	//----- nvinfo : EIATTR_REGCOUNT
	.align		4
.L_424:
        /*09b4*/ 	.byte	0x04, 0x2f
        /*09b6*/ 	.short	(.L_426 - .L_425)
	.align		4
.L_425:
        /*09b8*/ 	.word	index@(_ZN5flash24flash_fwd_splitkv_kernelI23Flash_fwd_kernel_traitsILi128ELi64ELi128ELi4ELb0ELb0EN7cutlass10bfloat16_tE19Flash_kernel_traitsILi128ELi64ELi128ELi4ES3_EELb0ELb1ELb0ELb0ELb1ELb0ELb1ELb1EEEvNS_16Flash_fwd_paramsE)
        /*09bc*/ 	.word	0x000000ff


	//----- nvinfo : EIATTR_FRAME_SIZE
	.align		4
.L_426:
        /*09c0*/ 	.byte	0x04, 0x11
        /*09c2*/ 	.short	(.L_428 - .L_427)
	.align		4
.L_427:
        /*09c4*/ 	.word	index@($_ZN5flash24flash_fwd_splitkv_kernelI23Flash_fwd_kernel_traitsILi128ELi64ELi128ELi4ELb0ELb0EN7cutlass10bfloat16_tE19Flash_kernel_traitsILi128ELi64ELi128ELi4ES3_EELb0ELb1ELb0ELb0ELb1ELb0ELb1ELb1EEEvNS_16Flash_fwd_paramsE$_ZN5flash30compute_attn_1rowblock_splitkvI23Flash_fwd_kernel_traitsILi128ELi64ELi128ELi4ELb0ELb0EN7cutlass10bfloat16_tE19Flash_kernel_traitsILi128ELi64ELi128ELi4ES3_EELb0ELb1ELb0ELb0ELb1ELb0ELb1ELb1ENS_16Flash_fwd_paramsEEEvRKT8_iiiii)
        /*09c8*/ 	.word	0x00000000


	//----- nvinfo : EIATTR_FRAME_SIZE
	.align		4
.L_428:
        /*09cc*/ 	.byte	0x04, 0x11
        /*09ce*/ 	.short	(.L_430 - .L_429)
	.align		4
.L_429:
        /*09d0*/ 	.word	index@(_ZN5flash24flash_fwd_splitkv_kernelI23Flash_fwd_kernel_traitsILi128ELi64ELi128ELi4ELb0ELb0EN7cutlass10bfloat16_tE19Flash_kernel_traitsILi128ELi64ELi128ELi4ES3_EELb0ELb1ELb0ELb0ELb1ELb0ELb1ELb1EEEvNS_16Flash_fwd_paramsE)
        /*09d4*/ 	.word	0x00000000


	//----- nvinfo : EIATTR_REGCOUNT
	.align		4
.L_430:
        /*09d8*/ 	.byte	0x04, 0x2f
        /*09da*/ 	.short	(.L_432 - .L_431)
	.align		4
.L_431:
        /*09dc*/ 	.word	index@(_ZN5flash24flash_fwd_splitkv_kernelI23Flash_fwd_kernel_traitsILi128ELi64ELi128ELi4ELb0ELb0EN7cutlass10bfloat16_tE19Flash_kernel_traitsILi128ELi64ELi128ELi4ES3_EELb0ELb1ELb1ELb0ELb0ELb1ELb1ELb0EEEvNS_16Flash_fwd_paramsE)
        /*09e0*/ 	.word	0x000000ff


	//----- nvinfo : EIATTR_FRAME_SIZE
	.align		4
.L_432:
        /*09e4*/ 	.byte	0x04, 0x11
        /*09e6*/ 	.short	(.L_434 - .L_433)
	.align		4
.L_433:
        /*09e8*/ 	.word	index@($_ZN5flash24flash_fwd_splitkv_kernelI23Flash_fwd_kernel_traitsILi128ELi64ELi128ELi4ELb0ELb0EN7cutlass10bfloat16_tE19Flash_kernel_traitsILi128ELi64ELi128ELi4ES3_EELb0ELb1ELb1ELb0ELb0ELb1ELb1ELb0EEEvNS_16Flash_fwd_paramsE$_ZN5flash30compute_attn_1rowblock_splitkvI23Flash_fwd_kernel_traitsILi128ELi64ELi128ELi4ELb0ELb0EN7cutlass10bfloat16_tE19Flash_kernel_traitsILi128ELi64ELi128ELi4ES3_EELb0ELb1ELb1ELb0ELb0ELb1ELb1ELb0ENS_16Flash_fwd_paramsEEEvRKT8_iiiii)
        /*09ec*/ 	.word	0x00000008


	//----- nvinfo : EIATTR_FRAME_SIZE
	.align		4
.L_434:
        /*09f0*/ 	.byte	0x04, 0x11
        /*09f2*/ 	.short	(.L_436 - .L_435)
	.align		4
.L_435:
        /*09f4*/ 	.word	index@(_ZN5flash24flash_fwd_splitkv_kernelI23Flash_fwd_kernel_traitsILi128ELi64ELi128ELi4ELb0ELb0EN7cutlass10bfloat16_tE19Flash_kernel_traitsILi128ELi64ELi128ELi4ES3_EELb0ELb1ELb1ELb0ELb0ELb1ELb1ELb0EEEvNS_16Flash_fwd_paramsE)
        /*09f8*/ 	.word	0x00000008


	//----- nvinfo : EIATTR_REGCOUNT
	.align		4
.L_436:
        /*09fc*/ 	.byte	0x04, 0x2f
        /*09fe*/ 	.short	(.L_438 - .L_437)
	.align		4
.L_437:
        /*0a00*/ 	.word	index@(_ZN5flash24flash_fwd_splitkv_kernelI23Flash_fwd_kernel_traitsILi128ELi64ELi128ELi4ELb0ELb0EN7cutlass10bfloat16_tE19Flash_kernel_traitsILi128ELi64ELi128ELi4ES3_EELb0ELb1ELb1ELb0ELb0ELb0ELb1ELb0EEEvNS_16Flash_fwd_paramsE)
        /*0a04*/ 	.word	0x000000ff


	//----- nvinfo : EIATTR_FRAME_SIZE
	.align		4
.L_438:
        /*0a08*/ 	.byte	0x04, 0x11
        /*0a0a*/ 	.short	(.L_440 - .L_439)
	.align		4
.L_439:
        /*0a0c*/ 	.word	index@($_ZN5flash24flash_fwd_splitkv_kernelI23Flash_fwd_kernel_traitsILi128ELi64ELi128ELi4ELb0ELb0EN7cutlass10bfloat16_tE19Flash_kernel_traitsILi128ELi64ELi128ELi4ES3_EELb0ELb1ELb1ELb0ELb0ELb0ELb1ELb0EEEvNS_16Flash_fwd_paramsE$_ZN5flash30compute_attn_1rowblock_splitkvI23Flash_fwd_kernel_traitsILi128ELi64ELi128ELi4ELb0ELb0EN7cutlass10bfloat16_tE19Flash_kernel_traitsILi128ELi64ELi128ELi4ES3_EELb0ELb1ELb1ELb0ELb0ELb0ELb1ELb0ENS_16Flash_fwd_paramsEEEvRKT8_iiiii)
        /*0a10*/ 	.word	0x00000000


	//----- nvinfo : EIATTR_FRAME_SIZE
	.align		4
.L_440:
        /*0a14*/ 	.byte	0x04, 0x11
        /*0a16*/ 	.short	(.L_442 - .L_441)
	.align		4
.L_441:
        /*0a18*/ 	.word	index@(_ZN5flash24flash_fwd_splitkv_kernelI23Flash_fwd_kernel_traitsILi128ELi64ELi128ELi4ELb0ELb0EN7cutlass10bfloat16_tE19Flash_kernel_traitsILi128ELi64ELi128ELi4ES3_EELb0ELb1ELb1ELb0ELb0ELb0ELb1ELb0EEEvNS_16Flash_fwd_paramsE)
        /*0a1c*/ 	.word	0x00000000


	//----- nvinfo : EIATTR_REGCOUNT
	.align		4
.L_442:
        /*0a20*/ 	.byte	0x04, 0x2f
        /*0a22*/ 	.short	(.L_444 - .L_443)
	.align		4
.L_443:
        /*0a24*/ 	.word	index@(_ZN5flash24flash_fwd_splitkv_kernelI23Flash_fwd_kernel_traitsILi128ELi64ELi128ELi4ELb0ELb0EN7cutlass10bfloat16_tE19Flash_kernel_traitsILi128ELi64ELi128ELi4ES3_EELb0ELb1ELb0ELb0ELb1ELb1ELb1ELb0EEEvNS_16Flash_fwd_paramsE)
        /*0a28*/ 	.word	0x000000ff


	//----- nvinfo : EIATTR_FRAME_SIZE
	.align		4
.L_444:
        /*0a2c*/ 	.byte	0x04, 0x11
        /*0a2e*/ 	.short	(.L_446 - .L_445)
	.align		4
.L_445:
        /*0a30*/ 	.word	index@($_ZN5flash24flash_fwd_splitkv_kernelI23Flash_fwd_kernel_traitsILi128ELi64ELi128ELi4ELb0ELb0EN7cutlass10bfloat16_tE19Flash_kernel_traitsILi128ELi64ELi128ELi4ES3_EELb0ELb1ELb0ELb0ELb1ELb1ELb1ELb0EEEvNS_16Flash_fwd_paramsE$_ZN5flash30compute_attn_1rowblock_splitkvI23Flash_fwd_kernel_traitsILi128ELi64ELi128ELi4ELb0ELb0EN7cutlass10bfloat16_tE19Flash_kernel_traitsILi128ELi64ELi128ELi4ES3_EELb0ELb1ELb0ELb0ELb1ELb1ELb1ELb0ENS_16Flash_fwd_paramsEEEvRKT8_iiiii)
        /*0a34*/ 	.word	0x00000000


	//----- nvinfo : EIATTR_FRAME_SIZE
	.align		4
.L_446:
        /*0a38*/ 	.byte	0x04, 0x11
        /*0a3a*/ 	.short	(.L_448 - .L_447)
	.align		4
.L_447:
        /*0a3c*/ 	.word	index@(_ZN5flash24flash_fwd_splitkv_kernelI23Flash_fwd_kernel_traitsILi128ELi64ELi128ELi4ELb0ELb0EN7cutlass10bfloat16_tE19Flash_kernel_traitsILi128ELi64ELi128ELi4ES3_EELb0ELb1ELb0ELb0ELb1ELb1ELb1ELb0EEEvNS_16Flash_fwd_paramsE)
        /*0a40*/ 	.word	0x00000000


	//----- nvinfo : EIATTR_REGCOUNT
	.align		4
.L_448:
        /*0a44*/ 	.byte	0x04, 0x2f
        /*0a46*/ 	.short	(.L_450 - .L_449)
	.align		4
.L_449:
        /*0a48*/ 	.word	index@(_ZN5flash24flash_fwd_splitkv_kernelI23Flash_fwd_kernel_traitsILi128ELi64ELi128ELi4ELb0ELb0EN7cutlass10bfloat16_tE19Flash_kernel_traitsILi128ELi64ELi128ELi4ES3_EELb0ELb1ELb0ELb0ELb1ELb0ELb1ELb0EEEvNS_16Flash_fwd_paramsE)
        /*0a4c*/ 	.word	0x000000ff


	//----- nvinfo : EIATTR_FRAME_SIZE
	.align		4
.L_450:
        /*0a50*/ 	.byte	0x04, 0x11
        /*0a52*/ 	.short	(.L_452 - .L_451)
	.align		4
.L_451:
        /*0a54*/ 	.word	index@($_ZN5flash24flash_fwd_splitkv_kernelI23Flash_fwd_kernel_traitsILi128ELi64ELi128ELi4ELb0ELb0EN7cutlass10bfloat16_tE19Flash_kernel_traitsILi128ELi64ELi128ELi4ES3_EELb0ELb1ELb0ELb0ELb1ELb0ELb1ELb0EEEvNS_16Flash_fwd_paramsE$_ZN5flash30compute_attn_1rowblock_splitkvI23Flash_fwd_kernel_traitsILi128ELi64ELi128ELi4ELb0ELb0EN7cutlass10bfloat16_tE19Flash_kernel_traitsILi128ELi64ELi128ELi4ES3_EELb0ELb1ELb0ELb0ELb1ELb0ELb1ELb0ENS_16Flash_fwd_paramsEEEvRKT8_iiiii)
        /*0a58*/ 	.word	0x00000000


	//----- nvinfo : EIATTR_FRAME_SIZE
	.align		4
.L_452:
        /*0a5c*/ 	.byte	0x04, 0x11
        /*0a5e*/ 	.short	(.L_454 - .L_453)
	.align		4
.L_453:
        /*0a60*/ 	.word	index@(_ZN5flash24flash_fwd_splitkv_kernelI23Flash_fwd_kernel_traitsILi128ELi64ELi128ELi4ELb0ELb0EN7cutlass10bfloat16_tE19Flash_kernel_traitsILi128ELi64ELi128ELi4ES3_EELb0ELb1ELb0ELb0ELb1ELb0ELb1ELb0EEEvNS_16Flash_fwd_paramsE)
        /*0a64*/ 	.word	0x00000000


	//----- nvinfo : EIATTR_REGCOUNT
	.align		4
.L_454:
        /*0a68*/ 	.byte	0x04, 0x2f
        /*0a6a*/ 	.short	(.L_456 - .L_455)
	.align		4
.L_455:
        /*0a6c*/ 	.word	index@(_ZN5flash24flash_fwd_splitkv_kernelI23Flash_fwd_kernel_traitsILi128ELi64ELi128ELi4ELb0ELb0EN7cutlass10bfloat16_tE19Flash_kernel_traitsILi128ELi64ELi128ELi4ES3_EELb0ELb1ELb1ELb0ELb0ELb1ELb0ELb1EEEvNS_16Flash_fwd_paramsE)
        /*0a70*/ 	.word	0x000000ff


	//----- nvinfo : EIATTR_FRAME_SIZE
	.align		4
.L_456:
        /*0a74*/ 	.byte	0x04, 0x11
        /*0a76*/ 	.short	(.L_458 - .L_457)
	.align		4
.L_457:
        /*0a78*/ 	.word	index@($_ZN5flash24flash_fwd_splitkv_kernelI23Flash_fwd_kernel_traitsILi128ELi64ELi128ELi4ELb0ELb0EN7cutlass10bfloat16_tE19Flash_kernel_traitsILi128ELi64ELi128ELi4ES3_EELb0ELb1ELb1ELb0ELb0ELb1ELb0ELb1EEEvNS_16Flash_fwd_paramsE$_ZN5flash30compute_attn_1rowblock_splitkvI23Flash_fwd_kernel_traitsILi128ELi64ELi128ELi4ELb0ELb0EN7cutlass10bfloat16_tE19Flash_kernel_traitsILi128ELi64ELi128ELi4ES3_EELb0ELb1ELb1ELb0ELb0ELb1ELb0ELb1ENS_16Flash_fwd_paramsEEEvRKT8_iiiii)
        /*0a7c*/ 	.word	0x00000000


	//----- nvinfo : EIATTR_FRAME_SIZE
	.align		4
.L_458:
        /*0a80*/ 	.byte	0x04, 0x11
        /*0a82*/ 	.short	(.L_460 - .L_459)
	.align		4
.L_459:
        /*0a84*/ 	.word	index@(_ZN5flash24flash_fwd_splitkv_kernelI23Flash_fwd_kernel_traitsILi128ELi64ELi128ELi4ELb0ELb0EN7cutlass10bfloat16_tE19Flash_kernel_traitsILi128ELi64ELi128ELi4ES3_EELb0ELb1ELb1ELb0ELb0ELb1ELb0ELb1EEEvNS_16Flash_fwd_paramsE)
        /*0a88*/ 	.word	0x00000000


	//----- nvinfo : EIATTR_REGCOUNT
	.align		4
.L_460:
        /*0a8c*/ 	.byte	0x04, 0x2f
        /*0a8e*/ 	.short	(.L_462 - .L_461)
	.align		4
.L_461:
        /*0a90*/ 	.word	index@(_ZN5flash24flash_fwd_splitkv_kernelI23Flash_fwd_kernel_traitsILi128ELi64ELi128ELi4ELb0ELb0EN7cutlass10bfloat16_tE19Flash_kernel_traitsILi128ELi64ELi128ELi4ES3_EELb0ELb1ELb1ELb0ELb0ELb0ELb0ELb1EEEvNS_16Flash_fwd_paramsE)
        /*0a94*/ 	.word	0x000000ff


	//----- nvinfo : EIATTR_FRAME_SIZE
	.align		4
.L_462:
        /*0a98*/ 	.byte	0x04, 0x11
        /*0a9a*/ 	.short	(.L_464 - .L_463)
	.align		4
.L_463:
        /*0a9c*/ 	.word	index@($_ZN5flash24flash_fwd_splitkv_kernelI23Flash_fwd_kernel_traitsILi128ELi64ELi128ELi4ELb0ELb0EN7cutlass10bfloat16_tE19Flash_kernel_traitsILi128ELi64ELi128ELi4ES3_EELb0ELb1ELb1ELb0ELb0ELb0ELb0ELb1EEEvNS_16Flash_fwd_paramsE$_ZN5flash30compute_attn_1rowblock_splitkvI23Flash_fwd_kernel_traitsILi128ELi64ELi128ELi4ELb0ELb0EN7cutlass10bfloat16_tE19Flash_kernel_traitsILi128ELi64ELi128ELi4ES3_EELb0ELb1ELb1ELb0ELb0ELb0ELb0ELb1ENS_16Flash_fwd_paramsEEEvRKT8_iiiii)
        /*0aa0*/ 	.word	0x00000008


	//----- nvinfo : EIATTR_FRAME_SIZE
	.align		4
.L_464:
        /*0aa4*/ 	.byte	0x04, 0x11
        /*0aa6*/ 	.short	(.L_466 - .L_465)
	.align		4
.L_465:
        /*0aa8*/ 	.word	index@(_ZN5flash24flash_fwd_splitkv_kernelI23Flash_fwd_kernel_traitsILi128ELi64ELi128ELi4ELb0ELb0EN7cutlass10bfloat16_tE19Flash_kernel_traitsILi128ELi64ELi128ELi4ES3_EELb0ELb1ELb1ELb0ELb0ELb0ELb0ELb1EEEvNS_16Flash_fwd_paramsE)
        /*0aac*/ 	.word	0x00000008


	//----- nvinfo : EIATTR_REGCOUNT
	.align		4
.L_466:
        /*0ab0*/ 	.byte	0x04, 0x2f
        /*0ab2*/ 	.short	(.L_468 - .L_467)
	.align		4
.L_467:
        /*0ab4*/ 	.word	index@(_ZN5flash24flash_fwd_splitkv_kernelI23Flash_fwd_kernel_traitsILi128ELi64ELi128ELi4ELb0ELb0EN7cutlass10bfloat16_tE19Flash_kernel_traitsILi128ELi64ELi128ELi4ES3_EELb0ELb1ELb0ELb0ELb1ELb1ELb0ELb1EEEvNS_16Flash_fwd_paramsE)
        /*0ab8*/ 	.word	0x000000ff


	//----- nvinfo : EIATTR_FRAME_SIZE
	.align		4
.L_468:
        /*0abc*/ 	.byte	0x04, 0x11
        /*0abe*/ 	.short	(.L_470 - .L_469)
	.align		4
.L_469:
        /*0ac0*/ 	.word	index@($_ZN5flash24flash_fwd_splitkv_kernelI23Flash_fwd_kernel_traitsILi128ELi64ELi128ELi4ELb0ELb0EN7cutlass10bfloat16_tE19Flash_kernel_traitsILi128ELi64ELi128ELi4ES3_EELb0ELb1ELb0ELb0ELb1ELb1ELb0ELb1EEEvNS_16Flash_fwd_paramsE$_ZN5flash30compute_attn_1rowblock_splitkvI23Flash_fwd_kernel_traitsILi128ELi64ELi128ELi4ELb0ELb0EN7cutlass10bfloat16_tE19Flash_kernel_traitsILi128ELi64ELi128ELi4ES3_EELb0ELb1ELb0ELb0ELb1ELb1ELb0ELb1ENS_16Flash_fwd_paramsEEEvRKT8_iiiii)
        /*0ac4*/ 	.word	0x00000000


	//----- nvinfo : EIATTR_FRAME_SIZE
	.align		4
.L_470:
        /*0ac8*/ 	.byte	0x04, 0x11
        /*0aca*/ 	.short	(.L_472 - .L_471)
	.align		4
.L_471:
        /*0acc*/ 	.word	index@(_ZN5flash24flash_fwd_splitkv_kernelI23Flash_fwd_kernel_traitsILi128ELi64ELi128ELi4ELb0ELb0EN7cutlass10bfloat16_tE19Flash_kernel_traitsILi128ELi64ELi128ELi4ES3_EELb0ELb1ELb0ELb0ELb1ELb1ELb0ELb1EEEvNS_16Flash_fwd_paramsE)
        /*0ad0*/ 	.word	0x00000000


	//----- nvinfo : EIATTR_REGCOUNT
	.align		4
.L_472:
        /*0ad4*/ 	.byte	0x04, 0x2f
        /*0ad6*/ 	.short	(.L_474 - .L_473)
	.align		4
.L_473:
        /*0ad8*/ 	.word	index@(_ZN5flash24flash_fwd_splitkv_kernelI23Flash_fwd_kernel_traitsILi128ELi64ELi128ELi4ELb0ELb0EN7cutlass10bfloat16_tE19Flash_kernel_traitsILi128ELi64ELi128ELi4ES3_EELb0ELb1ELb0ELb0ELb1ELb0ELb0ELb1EEEvNS_16Flash_fwd_paramsE)
        /*0adc*/ 	.word	0x000000ff


	//----- nvinfo : EIATTR_FRAME_SIZE
	.align		4
.L_474:
        /*0ae0*/ 	.byte	0x04, 0x11
        /*0ae2*/ 	.short	(.L_476 - .L_475)
	.align		4
.L_475:
        /*0ae4*/ 	.word	index@($_ZN5flash24flash_fwd_splitkv_kernelI23Flash_fwd_kernel_traitsILi128ELi64ELi128ELi4ELb0ELb0EN7cutlass10bfloat16_tE19Flash_kernel_traitsILi128ELi64ELi128ELi4ES3_EELb0ELb1ELb0ELb0ELb1ELb0ELb0ELb1EEEvNS_16Flash_fwd_paramsE$_ZN5flash30compute_attn_1rowblock_splitkvI23Flash_fwd_kernel_traitsILi128ELi64ELi128ELi4ELb0ELb0EN7cutlass10bfloat16_tE19Flash_kernel_traitsILi128ELi64ELi128ELi4ES3_EELb0ELb1ELb0ELb0ELb1ELb0ELb0ELb1ENS_16Flash_fwd_paramsEEEvRKT8_iiiii)
        /*0ae8*/ 	.word	0x00000000


	//----- nvinfo : EIATTR_FRAME_SIZE
	.align		4
.L_476:
        /*0aec*/ 	.byte	0x04, 0x11
        /*0aee*/ 	.short	(.L_478 - .L_477)
	.align		4
.L_477:
        /*0af0*/ 	.word	index@(_ZN5flash24flash_fwd_splitkv_kernelI23Flash_fwd_kernel_traitsILi128ELi64ELi128ELi4ELb0ELb0EN7cutlass10bfloat16_tE19Flash_kernel_traitsILi128ELi64ELi128ELi4ES3_EELb0ELb1ELb0ELb0ELb1ELb0ELb0ELb1EEEvNS_16Flash_fwd_paramsE)
        /*0af4*/ 	.word	0x00000000


	//----- nvinfo : EIATTR_REGCOUNT
	.align		4
.L_478:
        /*0af8*/ 	.byte	0x04, 0x2f
        /*0afa*/ 	.short	(.L_480 - .L_479)
	.align		4
.L_479:
        /*0afc*/ 	.word	index@(_ZN5flash24flash_fwd_splitkv_kernelI23Flash_fwd_kernel_traitsILi128ELi64ELi128ELi4ELb0ELb0EN7cutlass10bfloat16_tE19Flash_kernel_traitsILi128ELi64ELi128ELi4ES3_EELb0ELb1ELb1ELb0ELb0ELb1ELb0ELb0EEEvNS_16Flash_fwd_paramsE)
        /*0b00*/ 	.word	0x000000ff


	//----- nvinfo : EIATTR_FRAME_SIZE
	.align		4
.L_480:
        /*0b04*/ 	.byte	0x04, 0x11
        /*0b06*/ 	.short	(.L_482 - .L_481)
	.align		4
.L_481:
        /*0b08*/ 	.word	index@($_ZN5flash24flash_fwd_splitkv_kernelI23Flash_fwd_kernel_traitsILi128ELi64ELi128ELi4ELb0ELb0EN7cutlass10bfloat16_tE19Flash_kernel_traitsILi128ELi64ELi128ELi4ES3_EELb0ELb1ELb1ELb0ELb0ELb1ELb0ELb0EEEvNS_16Flash_fwd_paramsE$_ZN5flash30compute_attn_1rowblock_splitkvI23Flash_fwd_kernel_traitsILi128ELi64ELi128ELi4ELb0ELb0EN7cutlass10bfloat16_tE19Flash_kernel_traitsILi128ELi64ELi128ELi4ES3_EELb0ELb1ELb1ELb0ELb0ELb1ELb0ELb0ENS_16Flash_fwd_paramsEEEvRKT8_iiiii)
        /*0b0c*/ 	.word	0x00000018


	//----- nvinfo : EIATTR_FRAME_SIZE
	.align		4
.L_482:
        /*0b10*/ 	.byte	0x04, 0x11
        /*0b12*/ 	.short	(.L_484 - .L_483)
	.align		4
.L_483:
        /*0b14*/ 	.word	index@(_ZN5flash24flash_fwd_splitkv_kernelI23Flash_fwd_kernel_traitsILi128ELi64ELi128ELi4ELb0ELb0EN7cutlass10bfloat16_tE19Flash_kernel_traitsILi128ELi64ELi128ELi4ES3_EELb0ELb1ELb1ELb0ELb0ELb1ELb0ELb0EEEvNS_16Flash_fwd_paramsE)
        /*0b18*/ 	.word	0x00000018


	//----- nvinfo : EIATTR_REGCOUNT
	.align		4
.L_484:
        /*0b1c*/ 	.byte	0x04, 0x2f
        /*0b1e*/ 	.short	(.L_486 - .L_485)
	.align		4
.L_485:
        /*0b20*/ 	.word	index@(_ZN5flash24flash_fwd_splitkv_kernelI23Flash_fwd_kernel_traitsILi128ELi64ELi128ELi4ELb0ELb0EN7cutlass10bfloat16_tE19Flash_kernel_traitsILi128ELi64ELi128ELi4ES3_EELb0ELb1ELb1ELb0ELb0ELb0ELb0ELb0EEEvNS_16Flash_fwd_paramsE)
        /*0b24*/ 	.word	0x000000ff


	//----- nvinfo : EIATTR_FRAME_SIZE
	.align		4
.L_486:
        /*0b28*/ 	.byte	0x04, 0x11
        /*0b2a*/ 	.short	(.L_488 - .L_487)
	.align		4
.L_487:
        /*0b2c*/ 	.word	index@($_ZN5flash24flash_fwd_splitkv_kernelI23Flash_fwd_kernel_traitsILi128ELi64ELi128ELi4ELb0ELb0EN7cutlass10bfloat16_tE19Flash_kernel_traitsILi128ELi64ELi128ELi4ES3_EELb0ELb1ELb1ELb0ELb0ELb0ELb0ELb0EEEvNS_16Flash_fwd_paramsE$_ZN5flash30compute_attn_1rowblock_splitkvI23Flash_fwd_kernel_traitsILi128ELi64ELi128ELi4ELb0ELb0EN7cutlass10bfloat16_tE19Flash_kernel_traitsILi128ELi64ELi128ELi4ES3_EELb0ELb1ELb1ELb0ELb0ELb0ELb0ELb0ENS_16Flash_fwd_paramsEEEvRKT8_iiiii)
        /*0b30*/ 	.word	0x00000000


	//----- nvinfo : EIATTR_FRAME_SIZE
	.align		4
.L_488:
        /*0b34*/ 	.byte	0x04, 0x11
        /*0b36*/ 	.short	(.L_490 - .L_489)
	.align		4
.L_489:
        /*0b38*/ 	.word	index@(_ZN5flash24flash_fwd_splitkv_kernelI23Flash_fwd_kernel_traitsILi128ELi64ELi128ELi4ELb0ELb0EN7cutlass10bfloat16_tE19Flash_kernel_traitsILi128ELi64ELi128ELi4ES3_EELb0ELb1ELb1ELb0ELb0ELb0ELb0ELb0EEEvNS_16Flash_fwd_paramsE)
        /*0b3c*/ 	.word	0x00000000


	//----- nvinfo : EIATTR_REGCOUNT
	.align		4
.L_490:
        /*0b40*/ 	.byte	0x04, 0x2f
        /*0b42*/ 	.short	(.L_492 - .L_491)
	.align		4
.L_491:
        /*0b44*/ 	.word	index@(_ZN5flash24flash_fwd_splitkv_kernelI23Flash_fwd_kernel_traitsILi128ELi64ELi128ELi4ELb0ELb0EN7cutlass10bfloat16_tE19Flash_kernel_traitsILi128ELi64ELi128ELi4ES3_EELb0ELb1ELb0ELb0ELb1ELb1ELb0ELb0EEEvNS_16Flash_fwd_paramsE)
        /*0b48*/ 	.word	0x000000ff


	//----- nvinfo : EIATTR_FRAME_SIZE
	.align		4
.L_492:
        /*0b4c*/ 	.byte	0x04, 0x11
        /*0b4e*/ 	.short	(.L_494 - .L_493)
	.align		4
.L_493:
        /*0b50*/ 	.word	index@($_ZN5flash24flash_fwd_splitkv_kernelI23Flash_fwd_kernel_traitsILi128ELi64ELi128ELi4ELb0ELb0EN7cutlass10bfloat16_tE19Flash_kernel_traitsILi128ELi64ELi128ELi4ES3_EELb0ELb1ELb0ELb0ELb1ELb1ELb0ELb0EEEvNS_16Flash_fwd_paramsE$_ZN5flash30compute_attn_1rowblock_splitkvI23Flash_fwd_kernel_traitsILi128ELi64ELi128ELi4ELb0ELb0EN7cutlass10bfloat16_tE19Flash_kernel_traitsILi128ELi64ELi128ELi4ES3_EELb0ELb1ELb0ELb0ELb1ELb1ELb0ELb0ENS_16Flash_fwd_paramsEEEvRKT8_iiiii)
        /*0b54*/ 	.word	0x00000000


	//----- nvinfo : EIATTR_FRAME_SIZE
	.align		4
.L_494:
        /*0b58*/ 	.byte	0x04, 0x11
        /*0b5a*/ 	.short	(.L_496 - .L_495)
	.align		4
.L_495:
        /*0b5c*/ 	.word	index@(_ZN5flash24flash_fwd_splitkv_kernelI23Flash_fwd_kernel_traitsILi128ELi64ELi128ELi4ELb0ELb0EN7cutlass10bfloat16_tE19Flash_kernel_traitsILi128ELi64ELi128ELi4ES3_EELb0ELb1ELb0ELb0ELb1ELb1ELb0ELb0EEEvNS_16Flash_fwd_paramsE)
        /*0b60*/ 	.word	0x00000000


	//----- nvinfo : EIATTR_REGCOUNT
	.align		4
.L_496:
        /*0b64*/ 	.byte	0x04, 0x2f
        /*0b66*/ 	.short	(.L_498 - .L_497)
	.align		4
.L_497:
        /*0b68*/ 	.word	index@(_ZN5flash24flash_fwd_splitkv_kernelI23Flash_fwd_kernel_traitsILi128ELi64ELi128ELi4ELb0ELb0EN7cutlass10bfloat16_tE19Flash_kernel_traitsILi128ELi64ELi128ELi4ES3_EELb0ELb1ELb0ELb0ELb1ELb0ELb0ELb0EEEvNS_16Flash_fwd_paramsE)
        /*0b6c*/ 	.word	0x000000ff


	//----- nvinfo : EIATTR_FRAME_SIZE
	.align		4
.L_498:
        /*0b70*/ 	.byte	0x04, 0x11
        /*0b72*/ 	.short	(.L_500 - .L_499)
	.align		4
.L_499:
        /*0b74*/ 	.word	index@($_ZN5flash24flash_fwd_splitkv_kernelI23Flash_fwd_kernel_traitsILi128ELi64ELi128ELi4ELb0ELb0EN7cutlass10bfloat16_tE19Flash_kernel_traitsILi128ELi64ELi128ELi4ES3_EELb0ELb1ELb0ELb0ELb1ELb0ELb0ELb0EEEvNS_16Flash_fwd_paramsE$_ZN5flash30compute_attn_1rowblock_splitkvI23Flash_fwd_kernel_traitsILi128ELi64ELi128ELi4ELb0ELb0EN7cutlass10bfloat16_tE19Flash_kernel_traitsILi128ELi64ELi128ELi4ES3_EELb0ELb1ELb0ELb0ELb1ELb0ELb0ELb0ENS_16Flash_fwd_paramsEEEvRKT8_iiiii)
        /*0b78*/ 	.word	0x00000000


	//----- nvinfo : EIATTR_FRAME_SIZE
	.align		4
.L_500:
        /*0b7c*/ 	.byte	0x04, 0x11
        /*0b7e*/ 	.short	(.L_502 - .L_501)
	.align		4
.L_501:
        /*0b80*/ 	.word	index@(_ZN5flash24flash_fwd_splitkv_kernelI23Flash_fwd_kernel_traitsILi128ELi64ELi128ELi4ELb0ELb0EN7cutlass10bfloat16_tE19Flash_kernel_traitsILi128ELi64ELi128ELi4ES3_EELb0ELb1ELb0ELb0ELb1ELb0ELb0ELb0EEEvNS_16Flash_fwd_paramsE)
        /*0b84*/ 	.word	0x00000000


	//----- nvinfo : EIATTR_REGCOUNT
	.align		4
.L_502:
        /*0b88*/ 	.byte	0x04, 0x2f
        /*0b8a*/ 	.short	(.L_504 - .L_503)
	.align		4
.L_503:
        /*0b8c*/ 	.word	index@(_ZN5flash24flash_fwd_splitkv_kernelI23Flash_fwd_kernel_traitsILi128ELi64ELi128ELi4ELb0ELb0EN7cutlass10bfloat16_tE19Flash_kernel_traitsILi128ELi64ELi128ELi4ES3_EELb0ELb0ELb1ELb0ELb0ELb1ELb1ELb1EEEvNS_16Flash_fwd_paramsE)
        /*0b90*/ 	.word	0x000000ff


	//----- nvinfo : EIATTR_FRAME_SIZE
	.align		4
.L_504:
        /*0b94*/ 	.byte	0x04, 0x11
        /*0b96*/ 	.short	(.L_506 - .L_505)
	.align		4
.L_505:
        /*0b98*/ 	.word	index@($_ZN5flash24flash_fwd_splitkv_kernelI23Flash_fwd_kernel_traitsILi128ELi64ELi128ELi4ELb0ELb0EN7cutlass10bfloat16_tE19Flash_kernel_traitsILi128ELi64ELi128ELi4ES3_EELb0ELb0ELb1ELb0ELb0ELb1ELb1ELb1EEEvNS_16Flash_fwd_paramsE$_ZN5flash30compute_attn_1rowblock_splitkvI23Flash_fwd_kernel_traitsILi128ELi64ELi128ELi4ELb0ELb0EN7cutlass10bfloat16_tE19Flash_kernel_traitsILi128ELi64ELi128ELi4ES3_EELb0ELb0ELb1ELb0ELb0ELb1ELb1ELb1ENS_16Flash_fwd_paramsEEEvRKT8_iiiii)
        /*0b9c*/ 	.word	0x00000000


	//----- nvinfo : EIATTR_FRAME_SIZE
	.align		4
.L_506:
        /*0ba0*/ 	.byte	0x04, 0x11
        /*0ba2*/ 	.short	(.L_508 - .L_507)
	.align		4
.L_507:
        /*0ba4*/ 	.word	index@(_ZN5flash24flash_fwd_splitkv_kernelI23Flash_fwd_kernel_traitsILi128ELi64ELi128ELi4ELb0ELb0EN7cutlass10bfloat16_tE19Flash_kernel_traitsILi128ELi64ELi128ELi4ES3_EELb0ELb0ELb1ELb0ELb0ELb1ELb1ELb1EEEvNS_16Flash_fwd_paramsE)
        /*0ba8*/ 	.word	0x00000000


	//----- nvinfo : EIATTR_REGCOUNT
	.align		4
.L_508:
        /*0bac*/ 	.byte	0x04, 0x2f
        /*0bae*/ 	.short	(.L_510 - .L_509)
	.align		4
.L_509:
        /*0bb0*/ 	.word	index@(_ZN5flash24flash_fwd_splitkv_kernelI23Flash_fwd_kernel_traitsILi128ELi64ELi128ELi4ELb0ELb0EN7cutlass10bfloat16_tE19Flash_kernel_traitsILi128ELi64ELi128ELi4ES3_EELb0ELb0ELb1ELb0ELb0ELb0ELb1ELb1EEEvNS_16Flash_fwd_paramsE)
        /*0bb4*/ 	.word	0x000000fc


	//----- nvinfo : EIATTR_FRAME_SIZE
	.align		4
.L_510:
        /*0bb8*/ 	.byte	0x04, 0x11
        /*0bba*/ 	.short	(.L_512 - .L_511)
	.align		4
.L_511:
        /*0bbc*/ 	.word	index@($_ZN5flash24flash_fwd_splitkv_kernelI23Flash_fwd_kernel_traitsILi128ELi64ELi128ELi4ELb0ELb0EN7cutlass10bfloat16_tE19Flash_kernel_traitsILi128ELi64ELi128ELi4ES3_EELb0ELb0ELb1ELb0ELb0ELb0ELb1ELb1EEEvNS_16Flash_fwd_paramsE$_ZN5flash30compute_attn_1rowblock_splitkvI23Flash_fwd_kernel_traitsILi128ELi64ELi128ELi4ELb0ELb0EN7cutlass10bfloat16_tE19Flash_kernel_traitsILi128ELi64ELi128ELi4ES3_EELb0ELb0ELb1ELb0ELb0ELb0ELb1ELb1ENS_16Flash_fwd_paramsEEEvRKT8_iiiii)
        /*0bc0*/ 	.word	0x00000000


	//----- nvinfo : EIATTR_FRAME_SIZE
	.align		4
.L_512:
        /*0bc4*/ 	.byte	0x04, 0x11
        /*0bc6*/ 	.short	(.L_514 - .L_513)
	.align		4
.L_513:
        /*0bc8*/ 	.word	index@(_ZN5flash24flash_fwd_splitkv_kernelI23Flash_fwd_kernel_traitsILi128ELi64ELi128ELi4ELb0ELb0EN7cutlass10bfloat16_tE19Flash_kernel_traitsILi128ELi64ELi128ELi4ES3_EELb0ELb0ELb1ELb0ELb0ELb0ELb1ELb1EEEvNS_16Flash_fwd_paramsE)
        /*0bcc*/ 	.word	0x00000000


	//----- nvinfo : EIATTR_REGCOUNT
	.align		4
.L_514:
        /*0bd0*/ 	.byte	0x04, 0x2f
        /*0bd2*/ 	.short	(.L_516 - .L_515)
	.align		4
.L_515:
        /*0bd4*/ 	.word	index@(_ZN5flash24flash_fwd_splitkv_kernelI23Flash_fwd_kernel_traitsILi128ELi64ELi128ELi4ELb0ELb0EN7cutlass10bfloat16_tE19Flash_kernel_traitsILi128ELi64ELi128ELi4ES3_EELb0ELb0ELb0ELb0ELb1ELb1ELb1ELb1EEEvNS_16Flash_fwd_paramsE)
        /*0bd8*/ 	.word	0x000000fe


	//----- nvinfo : EIATTR_FRAME_SIZE
	.align		4
.L_516:
        /*0bdc*/ 	.byte	0x04, 0x11
        /*0bde*/ 	.short	(.L_518 - .L_517)
	.align		4
.L_517:
        /*0be0*/ 	.word	index@($_ZN5flash24flash_fwd_splitkv_kernelI23Flash_fwd_kernel_traitsILi128ELi64ELi128ELi4ELb0ELb0EN7cutlass10bfloat16_tE19Flash_kernel_traitsILi128ELi64ELi128ELi4ES3_EELb0ELb0ELb0ELb0ELb1ELb1ELb1ELb1EEEvNS_16Flash_fwd_paramsE$_ZN5flash30compute_attn_1rowblock_splitkvI23Flash_fwd_kernel_traitsILi128ELi64ELi128ELi4ELb0ELb0EN7cutlass10bfloat16_tE19Flash_kernel_traitsILi128ELi64ELi128ELi4ES3_EELb0ELb0ELb0ELb0ELb1ELb1ELb1ELb1ENS_16Flash_fwd_paramsEEEvRKT8_iiiii)
        /*0be4*/ 	.word	0x00000000


	//----- nvinfo : EIATTR_FRAME_SIZE
	.align		4
.L_518:
        /*0be8*/ 	.byte	0x04, 0x11
        /*0bea*/ 	.short	(.L_520 - .L_519)
	.align		4
.L_519:
        /*0bec*/ 	.word	index@(_ZN5flash24flash_fwd_splitkv_kernelI23Flash_fwd_kernel_traitsILi128ELi64ELi128ELi4ELb0ELb0EN7cutlass10bfloat16_tE19Flash_kernel_traitsILi128ELi64ELi128ELi4ES3_EELb0ELb0ELb0ELb0ELb1ELb1ELb1ELb1EEEvNS_16Flash_fwd_paramsE)
        /*0bf0*/ 	.word	0x00000000


	//----- nvinfo : EIATTR_REGCOUNT
	.align		4
.L_520:
        /*0bf4*/ 	.byte	0x04, 0x2f
        /*0bf6*/ 	.short	(.L_522 - .L_521)
	.align		4
.L_521:
        /*0bf8*/ 	.word	index@(_ZN5flash24flash_fwd_splitkv_kernelI23Flash_fwd_kernel_traitsILi128ELi64ELi128ELi4ELb0ELb0EN7cutlass10bfloat16_tE19Flash_kernel_traitsILi128ELi64ELi128ELi4ES3_EELb0ELb0ELb0ELb0ELb1ELb0ELb1ELb1EEEvNS_16Flash_fwd_paramsE)
        /*0bfc*/ 	.word	0x000000ec


	//----- nvinfo : EIATTR_FRAME_SIZE
	.align		4
.L_522:
        /*0c00*/ 	.byte	0x04, 0x11
        /*0c02*/ 	.short	(.L_524 - .L_523)
	.align		4
.L_523:
        /*0c04*/ 	.word	index@($_ZN5flash24flash_fwd_splitkv_kernelI23Flash_fwd_kernel_traitsILi128ELi64ELi128ELi4ELb0ELb0EN7cutlass10bfloat16_tE19Flash_kernel_traitsILi128ELi64ELi128ELi4ES3_EELb0ELb0ELb0ELb0ELb1ELb0ELb1ELb1EEEvNS_16Flash_fwd_paramsE$_ZN5flash30compute_attn_1rowblock_splitkvI23Flash_fwd_kernel_traitsILi128ELi64ELi128ELi4ELb0ELb0EN7cutlass10bfloat16_tE19Flash_kernel_traitsILi128ELi64ELi128ELi4ES3_EELb0ELb0ELb0ELb0ELb1ELb0ELb1ELb1ENS_16Flash_fwd_paramsEEEvRKT8_iiiii)
        /*0c08*/ 	.word	0x00000000


	//----- nvinfo : EIATTR_FRAME_SIZE
	.align		4
.L_524:
        /*0c0c*/ 	.byte	0x04, 0x11
        /*0c0e*/ 	.short	(.L_526 - .L_525)
	.align		4
.L_525:
        /*0c10*/ 	.word	index@(_ZN5flash24flash_fwd_splitkv_kernelI23Flash_fwd_kernel_traitsILi128ELi64ELi128ELi4ELb0ELb0EN7cutlass10bfloat16_tE19Flash_kernel_traitsILi128ELi64ELi128ELi4ES3_EELb0ELb0ELb0ELb0ELb1ELb0ELb1ELb1EEEvNS_16Flash_fwd_paramsE)
        /*0c14*/ 	.word	0x00000000


	//----- nvinfo : EIATTR_REGCOUNT
	.align		4
.L_526:
        /*0c18*/ 	.byte	0x04, 0x2f
        /*0c1a*/ 	.short	(.L_528 - .L_527)
	.align		4
.L_527:
        /*0c1c*/ 	.word	index@(_ZN5flash24flash_fwd_splitkv_kernelI23Flash_fwd_kernel_traitsILi128ELi64ELi128ELi4ELb0ELb0EN7cutlass10bfloat16_tE19Flash_kernel_traitsILi128ELi64ELi128ELi4ES3_EELb0ELb0ELb1ELb0ELb0ELb1ELb1ELb0EEEvNS_16Flash_fwd_paramsE)
        /*0c20*/ 	.word	0x000000ff


	//----- nvinfo : EIATTR_FRAME_SIZE
	.align		4
.L_528:
        /*0c24*/ 	.byte	0x04, 0x11
        /*0c26*/ 	.short	(.L_530 - .L_529)
	.align		4
.L_529:
        /*0c28*/ 	.word	index@($_ZN5flash24flash_fwd_splitkv_kernelI23Flash_fwd_kernel_traitsILi128ELi64ELi128ELi4ELb0ELb0EN7cutlass10bfloat16_tE19Flash_kernel_traitsILi128ELi64ELi128ELi4ES3_EELb0ELb0ELb1ELb0ELb0ELb1ELb1ELb0EEEvNS_16Flash_fwd_paramsE$_ZN5flash30compute_attn_1rowblock_splitkvI23Flash_fwd_kernel_traitsILi128ELi64ELi128ELi4ELb0ELb0EN7cutlass10bfloat16_tE19Flash_kernel_traitsILi128ELi64ELi128ELi4ES3_EELb0ELb0ELb1ELb0ELb0ELb1ELb1ELb0ENS_16Flash_fwd_paramsEEEvRKT8_iiiii)
        /*0c2c*/ 	.word	0x00000000


	//----- nvinfo : EIATTR_FRAME_SIZE
	.align		4
.L_530:
        /*0c30*/ 	.byte	0x04, 0x11
        /*0c32*/ 	.short	(.L_532 - .L_531)
	.align		4
.L_531:
        /*0c34*/ 	.word	index@(_ZN5flash24flash_fwd_splitkv_kernelI23Flash_fwd_kernel_traitsILi128ELi64ELi128ELi4ELb0ELb0EN7cutlass10bfloat16_tE19Flash_kernel_traitsILi128ELi64ELi128ELi4ES3_EELb0ELb0ELb1ELb0ELb0ELb1ELb1ELb0EEEvNS_16Flash_fwd_paramsE)
        /*0c38*/ 	.word	0x00000000


	//----- nvinfo : EIATTR_REGCOUNT
	.align		4
.L_532:
        /*0c3c*/ 	.byte	0x04, 0x2f
        /*0c3e*/ 	.short	(.L_534 - .L_533)
	.align		4
.L_533:
        /*0c40*/ 	.word	index@(_ZN5flash24flash_fwd_splitkv_kernelI23Flash_fwd_kernel_traitsILi128ELi64ELi128ELi4ELb0ELb0EN7cutlass10bfloat16_tE19Flash_kernel_traitsILi128ELi64ELi128ELi4ES3_EELb0ELb0ELb1ELb0ELb0ELb0ELb1ELb0EEEvNS_16Flash_fwd_paramsE)
        /*0c44*/ 	.word	0x000000fe


	//----- nvinfo : EIATTR_FRAME_SIZE
	.align		4
.L_534:
        /*0c48*/ 	.byte	0x04, 0x11
        /*0c4a*/ 	.short	(.L_536 - .L_535)
	.align		4
.L_535:
        /*0c4c*/ 	.word	index@($_ZN5flash24flash_fwd_splitkv_kernelI23Flash_fwd_kernel_traitsILi128ELi64ELi128ELi4ELb0ELb0EN7cutlass10bfloat16_tE19Flash_kernel_traitsILi128ELi64ELi128ELi4ES3_EELb0ELb0ELb1ELb0ELb0ELb0ELb1ELb0EEEvNS_16Flash_fwd_paramsE$_ZN5flash30compute_attn_1rowblock_splitkvI23Flash_fwd_kernel_traitsILi128ELi64ELi128ELi4ELb0ELb0EN7cutlass10bfloat16_tE19Flash_kernel_traitsILi128ELi64ELi128ELi4ES3_EELb0ELb0ELb1ELb0ELb0ELb0ELb1ELb0ENS_16Flash_fwd_paramsEEEvRKT8_iiiii)
        /*0c50*/ 	.word	0x00000000


	//----- nvinfo : EIATTR_FRAME_SIZE
	.align		4
.L_536:
        /*0c54*/ 	.byte	0x04, 0x11
        /*0c56*/ 	.short	(.L_538 - .L_537)
	.align		4
.L_537:
        /*0c58*/ 	.word	index@(_ZN5flash24flash_fwd_splitkv_kernelI23Flash_fwd_kernel_traitsILi128ELi64ELi128ELi4ELb0ELb0EN7cutlass10bfloat16_tE19Flash_kernel_traitsILi128ELi64ELi128ELi4ES3_EELb0ELb0ELb1ELb0ELb0ELb0ELb1ELb0EEEvNS_16Flash_fwd_paramsE)
        /*0c5c*/ 	.word	0x00000000


	//----- nvinfo : EIATTR_REGCOUNT
	.align		4
.L_538:
        /*0c60*/ 	.byte	0x04, 0x2f
        /*0c62*/ 	.short	(.L_540 - .L_539)
	.align		4
.L_539:
        /*0c64*/ 	.word	index@(_ZN5flash24flash_fwd_splitkv_kernelI23Flash_fwd_kernel_traitsILi128ELi64ELi128ELi4ELb0ELb0EN7cutlass10bfloat16_tE19Flash_kernel_traitsILi128ELi64ELi128ELi4ES3_EELb0ELb0ELb0ELb1ELb1ELb1ELb1ELb0EEEvNS_16Flash_fwd_paramsE)
        /*0c68*/ 	.word	0x000000ff


	//----- nvinfo : EIATTR_FRAME_SIZE
	.align		4
.L_540:
        /*0c6c*/ 	.byte	0x04, 0x11
        /*0c6e*/ 	.short	(.L_542 - .L_541)
	.align		4
.L_541:
        /*0c70*/ 	.word	index@($_ZN5flash24flash_fwd_splitkv_kernelI23Flash_fwd_kernel_traitsILi128ELi64ELi128ELi4ELb0ELb0EN7cutlass10bfloat16_tE19Flash_kernel_traitsILi128ELi64ELi128ELi4ES3_EELb0ELb0ELb0ELb1ELb1ELb1ELb1ELb0EEEvNS_16Flash_fwd_paramsE$_ZN5flash30compute_attn_1rowblock_splitkvI23Flash_fwd_kernel_traitsILi128ELi64ELi128ELi4ELb0ELb0EN7cutlass10bfloat16_tE19Flash_kernel_traitsILi128ELi64ELi128ELi4ES3_EELb0ELb0ELb0ELb1ELb1ELb1ELb1ELb0ENS_16Flash_fwd_paramsEEEvRKT8_iiiii)
        /*0c74*/ 	.word	0x00000000


	//----- nvinfo : EIATTR_FRAME_SIZE
	.align		4
.L_542:
        /*0c78*/ 	.byte	0x04, 0x11
        /*0c7a*/ 	.short	(.L_544 - .L_543)
	.align		4
.L_543:
        /*0c7c*/ 	.word	index@(_ZN5flash24flash_fwd_splitkv_kernelI23Flash_fwd_kernel_traitsILi128ELi64ELi128ELi4ELb0ELb0EN7cutlass10bfloat16_tE19Flash_kernel_traitsILi128ELi64ELi128ELi4ES3_EELb0ELb0ELb0ELb1ELb1ELb1ELb1ELb0EEEvNS_16Flash_fwd_paramsE)
        /*0c80*/ 	.word	0x00000000


	//----- nvinfo : EIATTR_REGCOUNT
	.align		4
.L_544:
        /*0c84*/ 	.byte	0x04, 0x2f
        /*0c86*/ 	.short	(.L_546 - .L_545)
	.align		4
.L_545:
        /*0c88*/ 	.word	index@(_ZN5flash24flash_fwd_splitkv_kernelI23Flash_fwd_kernel_traitsILi128ELi64ELi128ELi4ELb0ELb0EN7cutlass10bfloat16_tE19Flash_kernel_traitsILi128ELi64ELi128ELi4ES3_EELb0ELb0ELb0ELb1ELb1ELb0ELb1ELb0EEEvNS_16Flash_fwd_paramsE)
        /*0c8c*/ 	.word	0x000000f0


	//----- nvinfo : EIATTR_FRAME_SIZE
	.align		4
.L_546:
        /*0c90*/ 	.byte	0x04, 0x11
        /*0c92*/ 	.short	(.L_548 - .L_547)
	.align		4
.L_547:
        /*0c94*/ 	.word	index@($_ZN5flash24flash_fwd_splitkv_kernelI23Flash_fwd_kernel_traitsILi128ELi64ELi128ELi4ELb0ELb0EN7cutlass10bfloat16_tE19Flash_kernel_traitsILi128ELi64ELi128ELi4ES3_EELb0ELb0ELb0ELb1ELb1ELb0ELb1ELb0EEEvNS_16Flash_fwd_paramsE$_ZN5flash30compute_attn_1rowblock_splitkvI23Flash_fwd_kernel_traitsILi128ELi64ELi128ELi4ELb0ELb0EN7cutlass10bfloat16_tE19Flash_kernel_traitsILi128ELi64ELi128ELi4ES3_EELb0ELb0ELb0ELb1ELb1ELb0ELb1ELb0ENS_16Flash_fwd_paramsEEEvRKT8_iiiii)
        /*0c98*/ 	.word	0x00000000


	//----- nvinfo : EIATTR_FRAME_SIZE
	.align		4
.L_548:
        /*0c9c*/ 	.byte	0x04, 0x11
        /*0c9e*/ 	.short	(.L_550 - .L_549)
	.align		4
.L_549:
        /*0ca0*/ 	.word	index@(_ZN5flash24flash_fwd_splitkv_kernelI23Flash_fwd_kernel_traitsILi128ELi64ELi128ELi4ELb0ELb0EN7cutlass10bfloat16_tE19Flash_kernel_traitsILi128ELi64ELi128ELi4ES3_EELb0ELb0ELb0ELb1ELb1ELb0ELb1ELb0EEEvNS_16Flash_fwd_paramsE)
        /*0ca4*/ 	.word	0x00000000


	//----- nvinfo : EIATTR_REGCOUNT
	.align		4
.L_550:
        /*0ca8*/ 	.byte	0x04, 0x2f
        /*0caa*/ 	.short	(.L_552 - .L_551)
	.align		4
.L_551:
        /*0cac*/ 	.word	index@(_ZN5flash24flash_fwd_splitkv_kernelI23Flash_fwd_kernel_traitsILi128ELi64ELi128ELi4ELb0ELb0EN7cutlass10bfloat16_tE19Flash_kernel_traitsILi128ELi64ELi128ELi4ES3_EELb0ELb0ELb1ELb0ELb0ELb1ELb0ELb1EEEvNS_16Flash_fwd_paramsE)
        /*0cb0*/ 	.word	0x000000ff


	//----- nvinfo : EIATTR_FRAME_SIZE
	.align		4
.L_552:
        /*0cb4*/ 	.byte	0x04, 0x11
        /*0cb6*/ 	.short	(.L_554 - .L_553)
	.align		4
.L_553:
        /*0cb8*/ 	.word	index@($_ZN5flash24flash_fwd_splitkv_kernelI23Flash_fwd_kernel_traitsILi128ELi64ELi128ELi4ELb0ELb0EN7cutlass10bfloat16_tE19Flash_kernel_traitsILi128ELi64ELi128ELi4ES3_EELb0ELb0ELb1ELb0ELb0ELb1ELb0ELb1EEEvNS_16Flash_fwd_paramsE$_ZN5flash30compute_attn_1rowblock_splitkvI23Flash_fwd_kernel_traitsILi128ELi64ELi128ELi4ELb0ELb0EN7cutlass10bfloat16_tE19Flash_kernel_traitsILi128ELi64ELi128ELi4ES3_EELb0ELb0ELb1ELb0ELb0ELb1ELb0ELb1ENS_16Flash_fwd_paramsEEEvRKT8_iiiii)
        /*0cbc*/ 	.word	0x00000000


	//----- nvinfo : EIATTR_FRAME_SIZE
	.align		4
.L_554:
        /*0cc0*/ 	.byte	0x04, 0x11
        /*0cc2*/ 	.short	(.L_556 - .L_555)
	.align		4
.L_555:
        /*0cc4*/ 	.word	index@(_ZN5flash24flash_fwd_splitkv_kernelI23Flash_fwd_kernel_traitsILi128ELi64ELi128ELi4ELb0ELb0EN7cutlass10bfloat16_tE19Flash_kernel_traitsILi128ELi64ELi128ELi4ES3_EELb0ELb0ELb1ELb0ELb0ELb1ELb0ELb1EEEvNS_16Flash_fwd_paramsE)
        /*0cc8*/ 	.word	0x00000000


	//----- nvinfo : EIATTR_REGCOUNT
	.align		4
.L_556:
        /*0ccc*/ 	.byte	0x04, 0x2f
        /*0cce*/ 	.short	(.L_558 - .L_557)
	.align		4
.L_557:
        /*0cd0*/ 	.word	index@(_ZN5flash24flash_fwd_splitkv_kernelI23Flash_fwd_kernel_traitsILi128ELi64ELi128ELi4ELb0ELb0EN7cutlass10bfloat16_tE19Flash_kernel_traitsILi128ELi64ELi128ELi4ES3_EELb0ELb0ELb1ELb0ELb0ELb0ELb0ELb1EEEvNS_16Flash_fwd_paramsE)
        /*0cd4*/ 	.word	0x000000fd


	//----- nvinfo : EIATTR_FRAME_SIZE
	.align		4
.L_558:
        /*0cd8*/ 	.byte	0x04, 0x11
        /*0cda*/ 	.short	(.L_560 - .L_559)
	.align		4
.L_559:
        /*0cdc*/ 	.word	index@($_ZN5flash24flash_fwd_splitkv_kernelI23Flash_fwd_kernel_traitsILi128ELi64ELi128ELi4ELb0ELb0EN7cutlass10bfloat16_tE19Flash_kernel_traitsILi128ELi64ELi128ELi4ES3_EELb0ELb0ELb1ELb0ELb0ELb0ELb0ELb1EEEvNS_16Flash_fwd_paramsE$_ZN5flash30compute_attn_1rowblock_splitkvI23Flash_fwd_kernel_traitsILi128ELi64ELi128ELi4ELb0ELb0EN7cutlass10bfloat16_tE19Flash_kernel_traitsILi128ELi64ELi128ELi4ES3_EELb0ELb0ELb1ELb0ELb0ELb0ELb0ELb1ENS_16Flash_fwd_paramsEEEvRKT8_iiiii)
        /*0ce0*/ 	.word	0x00000000


	//----- nvinfo : EIATTR_FRAME_SIZE
	.align		4
.L_560:
        /*0ce4*/ 	.byte	0x04, 0x11
        /*0ce6*/ 	.short	(.L_562 - .L_561)
	.align		4
.L_561:
        /*0ce8*/ 	.word	index@(_ZN5flash24flash_fwd_splitkv_kernelI23Flash_fwd_kernel_traitsILi128ELi64ELi128ELi4ELb0ELb0EN7cutlass10bfloat16_tE19Flash_kernel_traitsILi128ELi64ELi128ELi4ES3_EELb0ELb0ELb1ELb0ELb0ELb0ELb0ELb1EEEvNS_16Flash_fwd_paramsE)
        /*0cec*/ 	.word	0x00000000


	//----- nvinfo : EIATTR_REGCOUNT
	.align		4
.L_562:
        /*0cf0*/ 	.byte	0x04, 0x2f
        /*0cf2*/ 	.short	(.L_564 - .L_563)
	.align		4
.L_563:
        /*0cf4*/ 	.word	index@(_ZN5flash24flash_fwd_splitkv_kernelI23Flash_fwd_kernel_traitsILi128ELi64ELi128ELi4ELb0ELb0EN7cutlass10bfloat16_tE19Flash_kernel_traitsILi128ELi64ELi128ELi4ES3_EELb0ELb0ELb0ELb0ELb1ELb1ELb0ELb1EEEvNS_16Flash_fwd_paramsE)
        /*0cf8*/ 	.word	0x000000fe


	//----- nvinfo : EIATTR_FRAME_SIZE
	.align		4
.L_564:
        /*0cfc*/ 	.byte	0x04, 0x11
        /*0cfe*/ 	.short	(.L_566 - .L_565)
	.align		4
.L_565:
        /*0d00*/ 	.word	index@($_ZN5flash24flash_fwd_splitkv_kernelI23Flash_fwd_kernel_traitsILi128ELi64ELi128ELi4ELb0ELb0EN7cutlass10bfloat16_tE19Flash_kernel_traitsILi128ELi64ELi128ELi4ES3_EELb0ELb0ELb0ELb0ELb1ELb1ELb0ELb1EEEvNS_16Flash_fwd_paramsE$_ZN5flash30compute_attn_1rowblock_splitkvI23Flash_fwd_kernel_traitsILi128ELi64ELi128ELi4ELb0ELb0EN7cutlass10bfloat16_tE19Flash_kernel_traitsILi128ELi64ELi128ELi4ES3_EELb0ELb0ELb0ELb0ELb1ELb1ELb0ELb1ENS_16Flash_fwd_paramsEEEvRKT8_iiiii)
        /*0d04*/ 	.word	0x00000000


	//----- nvinfo : EIATTR_FRAME_SIZE
	.align		4
.L_566:
        /*0d08*/ 	.byte	0x04, 0x11
        /*0d0a*/ 	.short	(.L_568 - .L_567)
	.align		4
.L_567:
        /*0d0c*/ 	.word	index@(_ZN5flash24flash_fwd_splitkv_kernelI23Flash_fwd_kernel_traitsILi128ELi64ELi128ELi4ELb0ELb0EN7cutlass10bfloat16_tE19Flash_kernel_traitsILi128ELi64ELi128ELi4ES3_EELb0ELb0ELb0ELb0ELb1ELb1ELb0ELb1EEEvNS_16Flash_fwd_paramsE)
        /*0d10*/ 	.word	0x00000000


	//----- nvinfo : EIATTR_REGCOUNT
	.align		4
.L_568:
        /*0d14*/ 	.byte	0x04, 0x2f
        /*0d16*/ 	.short	(.L_570 - .L_569)
	.align		4
.L_569:
        /*0d18*/ 	.word	index@(_ZN5flash24flash_fwd_splitkv_kernelI23Flash_fwd_kernel_traitsILi128ELi64ELi128ELi4ELb0ELb0EN7cutlass10bfloat16_tE19Flash_kernel_traitsILi128ELi64ELi128ELi4ES3_EELb0ELb0ELb0ELb0ELb1ELb0ELb0ELb1EEEvNS_16Flash_fwd_paramsE)
        /*0d1c*/ 	.word	0x000000ea


	//----- nvinfo : EIATTR_FRAME_SIZE
	.align		4
.L_570:
        /*0d20*/ 	.byte	0x04, 0x11
        /*0d22*/ 	.short	(.L_572 - .L_571)
	.align		4
.L_571:
        /*0d24*/ 	.word	index@($_ZN5flash24flash_fwd_splitkv_kernelI23Flash_fwd_kernel_traitsILi128ELi64ELi128ELi4ELb0ELb0EN7cutlass10bfloat16_tE19Flash_kernel_traitsILi128ELi64ELi128ELi4ES3_EELb0ELb0ELb0ELb0ELb1ELb0ELb0ELb1EEEvNS_16Flash_fwd_paramsE$_ZN5flash30compute_attn_1rowblock_splitkvI23Flash_fwd_kernel_traitsILi128ELi64ELi128ELi4ELb0ELb0EN7cutlass10bfloat16_tE19Flash_kernel_traitsILi128ELi64ELi128ELi4ES3_EELb0ELb0ELb0ELb0ELb1ELb0ELb0ELb1ENS_16Flash_fwd_paramsEEEvRKT8_iiiii)
        /*0d28*/ 	.word	0x00000000


	//----- nvinfo : EIATTR_FRAME_SIZE
	.align		4
.L_572:
        /*0d2c*/ 	.byte	0x04, 0x11
        /*0d2e*/ 	.short	(.L_574 - .L_573)
	.align		4
.L_573:
        /*0d30*/ 	.word	index@(_ZN5flash24flash_fwd_splitkv_kernelI23Flash_fwd_kernel_traitsILi128ELi64ELi128ELi4ELb0ELb0EN7cutlass10bfloat16_tE19Flash_kernel_traitsILi128ELi64ELi128ELi4ES3_EELb0ELb0ELb0ELb0ELb1ELb0ELb0ELb1EEEvNS_16Flash_fwd_paramsE)
        /*0d34*/ 	.word	0x00000000


	//----- nvinfo : EIATTR_REGCOUNT
	.align		4
.L_574:
        /*0d38*/ 	.byte	0x04, 0x2f
        /*0d3a*/ 	.short	(.L_576 - .L_575)
	.align		4
.L_575:
        /*0d3c*/ 	.word	index@(_ZN5flash24flash_fwd_splitkv_kernelI23Flash_fwd_kernel_traitsILi128ELi64ELi128ELi4ELb0ELb0EN7cutlass10bfloat16_tE19Flash_kernel_traitsILi128ELi64ELi128ELi4ES3_EELb0ELb0ELb1ELb0ELb0ELb1ELb0ELb0EEEvNS_16Flash_fwd_paramsE)
        /*0d40*/ 	.word	0x000000ff


	//----- nvinfo : EIATTR_FRAME_SIZE
	.align		4
.L_576:
        /*0d44*/ 	.byte	0x04, 0x11
        /*0d46*/ 	.short	(.L_578 - .L_577)
	.align		4
.L_577:
        /*0d48*/ 	.word	index@($_ZN5flash24flash_fwd_splitkv_kernelI23Flash_fwd_kernel_traitsILi128ELi64ELi128ELi4ELb0ELb0EN7cutlass10bfloat16_tE19Flash_kernel_traitsILi128ELi64ELi128ELi4ES3_EELb0ELb0ELb1ELb0ELb0ELb1ELb0ELb0EEEvNS_16Flash_fwd_paramsE$_ZN5flash30compute_attn_1rowblock_splitkvI23Flash_fwd_kernel_traitsILi128ELi64ELi128ELi4ELb0ELb0EN7cutlass10bfloat16_tE19Flash_kernel_traitsILi128ELi64ELi128ELi4ES3_EELb0ELb0ELb1ELb0ELb0ELb1ELb0ELb0ENS_16Flash_fwd_paramsEEEvRKT8_iiiii)
        /*0d4c*/ 	.word	0x00000000


	//----- nvinfo : EIATTR_FRAME_SIZE
	.align		4
.L_578:
        /*0d50*/ 	.byte	0x04, 0x11
        /*0d52*/ 	.short	(.L_580 - .L_579)
	.align		4
.L_579:
        /*0d54*/ 	.word	index@(_ZN5flash24flash_fwd_splitkv_kernelI23Flash_fwd_kernel_traitsILi128ELi64ELi128ELi4ELb0ELb0EN7cutlass10bfloat16_tE19Flash_kernel_traitsILi128ELi64ELi128ELi4ES3_EELb0ELb0ELb1ELb0ELb0ELb1ELb0ELb0EEEvNS_16Flash_fwd_paramsE)
        /*0d58*/ 	.word	0x00000000


	//----- nvinfo : EIATTR_REGCOUNT
	.align		4
.L_580:
        /*0d5c*/ 	.byte	0x04, 0x2f
        /*0d5e*/ 	.short	(.L_582 - .L_581)
	.align		4
.L_581:
        /*0d60*/ 	.word	index@(_ZN5flash24flash_fwd_splitkv_kernelI23Flash_fwd_kernel_traitsILi128ELi64ELi128ELi4ELb0ELb0EN7cutlass10bfloat16_tE19Flash_kernel_traitsILi128ELi64ELi128ELi4ES3_EELb0ELb0ELb1ELb0ELb0ELb0ELb0ELb0EEEvNS_16Flash_fwd_paramsE)
        /*0d64*/ 	.word	0x000000fe


	//----- nvinfo : EIATTR_FRAME_SIZE
	.align		4
.L_582:
        /*0d68*/ 	.byte	0x04, 0x11
        /*0d6a*/ 	.short	(.L_584 - .L_583)
	.align		4
.L_583:
        /*0d6c*/ 	.word	index@($_ZN5flash24flash_fwd_splitkv_kernelI23Flash_fwd_kernel_traitsILi128ELi64ELi128ELi4ELb0ELb0EN7cutlass10bfloat16_tE19Flash_kernel_traitsILi128ELi64ELi128ELi4ES3_EELb0ELb0ELb1ELb0ELb0ELb0ELb0ELb0EEEvNS_16Flash_fwd_paramsE$_ZN5flash30compute_attn_1rowblock_splitkvI23Flash_fwd_kernel_traitsILi128ELi64ELi128ELi4ELb0ELb0EN7cutlass10bfloat16_tE19Flash_kernel_traitsILi128ELi64ELi128ELi4ES3_EELb0ELb0ELb1ELb0ELb0ELb0ELb0ELb0ENS_16Flash_fwd_paramsEEEvRKT8_iiiii)
        /*0d70*/ 	.word	0x00000000


	//----- nvinfo : EIATTR_FRAME_SIZE
	.align		4
.L_584:
        /*0d74*/ 	.byte	0x04, 0x11
        /*0d76*/ 	.short	(.L_586 - .L_585)
	.align		4
.L_585:
        /*0d78*/ 	.word	index@(_ZN5flash24flash_fwd_splitkv_kernelI23Flash_fwd_kernel_traitsILi128ELi64ELi128ELi4ELb0ELb0EN7cutlass10bfloat16_tE19Flash_kernel_traitsILi128ELi64ELi128ELi4ES3_EELb0ELb0ELb1ELb0ELb0ELb0ELb0ELb0EEEvNS_16Flash_fwd_paramsE)
        /*0d7c*/ 	.word	0x00000000


	//----- nvinfo : EIATTR_REGCOUNT
	.align		4
.L_586:
        /*0d80*/ 	.byte	0x04, 0x2f
        /*0d82*/ 	.short	(.L_588 - .L_587)
	.align		4
.L_587:
        /*0d84*/ 	.word	index@(_ZN5flash24flash_fwd_splitkv_kernelI23Flash_fwd_kernel_traitsILi128ELi64ELi128ELi4ELb0ELb0EN7cutlass10bfloat16_tE19Flash_kernel_traitsILi128ELi64ELi128ELi4ES3_EELb0ELb0ELb0ELb1ELb1ELb1ELb0ELb0EEEvNS_16Flash_fwd_paramsE)
        /*0d88*/ 	.word	0x000000ff


	//----- nvinfo : EIATTR_FRAME_SIZE
	.align		4
.L_588:
        /*0d8c*/ 	.byte	0x04, 0x11
        /*0d8e*/ 	.short	(.L_590 - .L_589)
	.align		4
.L_589:
        /*0d90*/ 	.word	index@($_ZN5flash24flash_fwd_splitkv_kernelI23Flash_fwd_kernel_traitsILi128ELi64ELi128ELi4ELb0ELb0EN7cutlass10bfloat16_tE19Flash_kernel_traitsILi128ELi64ELi128ELi4ES3_EELb0ELb0ELb0ELb1ELb1ELb1ELb0ELb0EEEvNS_16Flash_fwd_paramsE$_ZN5flash30compute_attn_1rowblock_splitkvI23Flash_fwd_kernel_traitsILi128ELi64ELi128ELi4ELb0ELb0EN7cutlass10bfloat16_tE19Flash_kernel_traitsILi128ELi64ELi128ELi4ES3_EELb0ELb0ELb0ELb1ELb1ELb1ELb0ELb0ENS_16Flash_fwd_paramsEEEvRKT8_iiiii)
        /*0d94*/ 	.word	0x00000000


	//----- nvinfo : EIATTR_FRAME_SIZE
	.align		4
.L_590:
        /*0d98*/ 	.byte	0x04, 0x11
        /*0d9a*/ 	.short	(.L_592 - .L_591)
	.align		4
.L_591:
        /*0d9c*/ 	.word	index@(_ZN5flash24flash_fwd_splitkv_kernelI23Flash_fwd_kernel_traitsILi128ELi64ELi128ELi4ELb0ELb0EN7cutlass10bfloat16_tE19Flash_kernel_traitsILi128ELi64ELi128ELi4ES3_EELb0ELb0ELb0ELb1ELb1ELb1ELb0ELb0EEEvNS_16Flash_fwd_paramsE)
        /*0da0*/ 	.word	0x00000000


	//----- nvinfo : EIATTR_REGCOUNT
	.align		4
.L_592:
        /*0da4*/ 	.byte	0x04, 0x2f
        /*0da6*/ 	.short	(.L_594 - .L_593)
	.align		4
.L_593:
        /*0da8*/ 	.word	index@(_ZN5flash24flash_fwd_splitkv_kernelI23Flash_fwd_kernel_traitsILi128ELi64ELi128ELi4ELb0ELb0EN7cutlass10bfloat16_tE19Flash_kernel_traitsILi128ELi64ELi128ELi4ES3_EELb0ELb0ELb0ELb1ELb1ELb0ELb0ELb0EEEvNS_16Flash_fwd_paramsE)
        /*0dac*/ 	.word	0x000000ee


	//----- nvinfo : EIATTR_FRAME_SIZE
	.align		4
.L_594:
        /*0db0*/ 	.byte	0x04, 0x11
        /*0db2*/ 	.short	(.L_596 - .L_595)
	.align		4
.L_595:
        /*0db4*/ 	.word	index@($_ZN5flash24flash_fwd_splitkv_kernelI23Flash_fwd_kernel_traitsILi128ELi64ELi128ELi4ELb0ELb0EN7cutlass10bfloat16_tE19Flash_kernel_traitsILi128ELi64ELi128ELi4ES3_EELb0ELb0ELb0ELb1ELb1ELb0ELb0ELb0EEEvNS_16Flash_fwd_paramsE$_ZN5flash30compute_attn_1rowblock_splitkvI23Flash_fwd_kernel_traitsILi128ELi64ELi128ELi4ELb0ELb0EN7cutlass10bfloat16_tE19Flash_kernel_traitsILi128ELi64ELi128ELi4ES3_EELb0ELb0ELb0ELb1ELb1ELb0ELb0ELb0ENS_16Flash_fwd_paramsEEEvRKT8_iiiii)
        /*0db8*/ 	.word	0x00000000


	//----- nvinfo : EIATTR_FRAME_SIZE
	.align		4
.L_596:
        /*0dbc*/ 	.byte	0x04, 0x11
        /*0dbe*/ 	.short	(.L_598 - .L_597)
	.align		4
.L_597:
        /*0dc0*/ 	.word	index@(_ZN5flash24flash_fwd_splitkv_kernelI23Flash_fwd_kernel_traitsILi128ELi64ELi128ELi4ELb0ELb0EN7cutlass10bfloat16_tE19Flash_kernel_traitsILi128ELi64ELi128ELi4ES3_EELb0ELb0ELb0ELb1ELb1ELb0ELb0ELb0EEEvNS_16Flash_fwd_paramsE)
        /*0dc4*/ 	.word	0x00000000


	//----- nvinfo : EIATTR_REGCOUNT
	.align		4
.L_598:
        /*0dc8*/ 	.byte	0x04, 0x2f
        /*0dca*/ 	.short	(.L_600 - .L_599)
	.align		4
.L_599:
        /*0dcc*/ 	.word	index@(_ZN5flash24flash_fwd_splitkv_kernelI23Flash_fwd_kernel_traitsILi128ELi64ELi128ELi4ELb0ELb0EN7cutlass10bfloat16_tE19Flash_kernel_traitsILi128ELi64ELi128ELi4ES3_EELb0ELb1ELb0ELb0ELb0ELb1ELb1ELb1EEEvNS_16Flash_fwd_paramsE)
        /*0dd0*/ 	.word	0x000000ff


	//----- nvinfo : EIATTR_FRAME_SIZE
	.align		4
.L_600:
        /*0dd4*/ 	.byte	0x04, 0x11
        /*0dd6*/ 	.short	(.L_602 - .L_601)
	.align		4
.L_601:
        /*0dd8*/ 	.word	index@($_ZN5flash24flash_fwd_splitkv_kernelI23Flash_fwd_kernel_traitsILi128ELi64ELi128ELi4ELb0ELb0EN7cutlass10bfloat16_tE19Flash_kernel_traitsILi128ELi64ELi128ELi4ES3_EELb0ELb1ELb0ELb0ELb0ELb1ELb1ELb1EEEvNS_16Flash_fwd_paramsE$_ZN5flash30compute_attn_1rowblock_splitkvI23Flash_fwd_kernel_traitsILi128ELi64ELi128ELi4ELb0ELb0EN7cutlass10bfloat16_tE19Flash_kernel_traitsILi128ELi64ELi128ELi4ES3_EELb0ELb1ELb0ELb0ELb0ELb1ELb1ELb1ENS_16Flash_fwd_paramsEEEvRKT8_iiiii)
        /*0ddc*/ 	.word	0x00000000


	//----- nvinfo : EIATTR_FRAME_SIZE
	.align		4
.L_602:
        /*0de0*/ 	.byte	0x04, 0x11
        /*0de2*/ 	.short	(.L_604 - .L_603)
	.align		4
.L_603:
        /*0de4*/ 	.word	index@(_ZN5flash24flash_fwd_splitkv_kernelI23Flash_fwd_kernel_traitsILi128ELi64ELi128ELi4ELb0ELb0EN7cutlass10bfloat16_tE19Flash_kernel_traitsILi128ELi64ELi128ELi4ES3_EELb0ELb1ELb0ELb0ELb0ELb1ELb1ELb1EEEvNS_16Flash_fwd_paramsE)
        /*0de8*/ 	.word	0x00000000


	//----- nvinfo : EIATTR_REGCOUNT
	.align		4
.L_604:
        /*0dec*/ 	.byte	0x04, 0x2f
        /*0dee*/ 	.short	(.L_606 - .L_605)
	.align		4
.L_605:
        /*0df0*/ 	.word	index@(_ZN5flash24flash_fwd_splitkv_kernelI23Flash_fwd_kernel_traitsILi128ELi64ELi128ELi4ELb0ELb0EN7cutlass10bfloat16_tE19Flash_kernel_traitsILi128ELi64ELi128ELi4ES3_EELb0ELb1ELb0ELb0ELb0ELb0ELb1ELb1EEEvNS_16Flash_fwd_paramsE)
        /*0df4*/ 	.word	0x000000ff


	//----- nvinfo : EIATTR_FRAME_SIZE
	.align		4
.L_606:
        /*0df8*/ 	.byte	0x04, 0x11
        /*0dfa*/ 	.short	(.L_608 - .L_607)
	.align		4
.L_607:
        /*0dfc*/ 	.word	index@($_ZN5flash24flash_fwd_splitkv_kernelI23Flash_fwd_kernel_traitsILi128ELi64ELi128ELi4ELb0ELb0EN7cutlass10bfloat16_tE19Flash_kernel_traitsILi128ELi64ELi128ELi4ES3_EELb0ELb1ELb0ELb0ELb0ELb0ELb1ELb1EEEvNS_16Flash_fwd_paramsE$_ZN5flash30compute_attn_1rowblock_splitkvI23Flash_fwd_kernel_traitsILi128ELi64ELi128ELi4ELb0ELb0EN7cutlass10bfloat16_tE19Flash_kernel_traitsILi128ELi64ELi128ELi4ES3_EELb0ELb1ELb0ELb0ELb0ELb0ELb1ELb1ENS_16Flash_fwd_paramsEEEvRKT8_iiiii)
        /*0e00*/ 	.word	0x00000000


	//----- nvinfo : EIATTR_FRAME_SIZE
	.align		4
.L_608:
        /*0e04*/ 	.byte	0x04, 0x11
        /*0e06*/ 	.short	(.L_610 - .L_609)
	.align		4
.L_609:
        /*0e08*/ 	.word	index@(_ZN5flash24flash_fwd_splitkv_kernelI23Flash_fwd_kernel_traitsILi128ELi64ELi128ELi4ELb0ELb0EN7cutlass10bfloat16_tE19Flash_kernel_traitsILi128ELi64ELi128ELi4ES3_EELb0ELb1ELb0ELb0ELb0ELb0ELb1ELb1EEEvNS_16Flash_fwd_paramsE)
        /*0e0c*/ 	.word	0x00000000


	//----- nvinfo : EIATTR_REGCOUNT
	.align		4
.L_610:
        /*0e10*/ 	.byte	0x04, 0x2f
        /*0e12*/ 	.short	(.L_612 - .L_611)
	.align		4
.L_611:
        /*0e14*/ 	.word	index@(_ZN5flash24flash_fwd_splitkv_kernelI23Flash_fwd_kernel_traitsILi128ELi64ELi128ELi4ELb0ELb0EN7cutlass10bfloat16_tE19Flash_kernel_traitsILi128ELi64ELi128ELi4ES3_EELb0ELb1ELb0ELb0ELb0ELb1ELb1ELb0EEEvNS_16Flash_fwd_paramsE)
        /*0e18*/ 	.word	0x000000ff


	//----- nvinfo : EIATTR_FRAME_SIZE
	.align		4
.L_612:
        /*0e1c*/ 	.byte	0x04, 0x11
        /*0e1e*/ 	.short	(.L_614 - .L_613)
	.align		4
.L_613:
        /*0e20*/ 	.word	index@($_ZN5flash24flash_fwd_splitkv_kernelI23Flash_fwd_kernel_traitsILi128ELi64ELi128ELi4ELb0ELb0EN7cutlass10bfloat16_tE19Flash_kernel_traitsILi128ELi64ELi128ELi4ES3_EELb0ELb1ELb0ELb0ELb0ELb1ELb1ELb0EEEvNS_16Flash_fwd_paramsE$_ZN5flash30compute_attn_1rowblock_splitkvI23Flash_fwd_kernel_traitsILi128ELi64ELi128ELi4ELb0ELb0EN7cutlass10bfloat16_tE19Flash_kernel_traitsILi128ELi64ELi128ELi4ES3_EELb0ELb1ELb0ELb0ELb0ELb1ELb1ELb0ENS_16Flash_fwd_paramsEEEvRKT8_iiiii)
        /*0e24*/ 	.word	0x00000000


	//----- nvinfo : EIATTR_FRAME_SIZE
	.align		4
.L_614:
        /*0e28*/ 	.byte	0x04, 0x11
        /*0e2a*/ 	.short	(.L_616 - .L_615)
	.align		4
.L_615:
        /*0e2c*/ 	.word	index@(_ZN5flash24flash_fwd_splitkv_kernelI23Flash_fwd_kernel_traitsILi128ELi64ELi128ELi4ELb0ELb0EN7cutlass10bfloat16_tE19Flash_kernel_traitsILi128ELi64ELi128ELi4ES3_EELb0ELb1ELb0ELb0ELb0ELb1ELb1ELb0EEEvNS_16Flash_fwd_paramsE)
        /*0e30*/ 	.word	0x00000000


	//----- nvinfo : EIATTR_REGCOUNT
	.align		4
.L_616:
        /*0e34*/ 	.byte	0x04, 0x2f
        /*0e36*/ 	.short	(.L_618 - .L_617)
	.align		4
.L_617:
        /*0e38*/ 	.word	index@(_ZN5flash24flash_fwd_splitkv_kernelI23Flash_fwd_kernel_traitsILi128ELi64ELi128ELi4ELb0ELb0EN7cutlass10bfloat16_tE19Flash_kernel_traitsILi128ELi64ELi128ELi4ES3_EELb0ELb1ELb0ELb0ELb0ELb0ELb1ELb0EEEvNS_16Flash_fwd_paramsE)
        /*0e3c*/ 	.word	0x000000fe


	//----- nvinfo : EIATTR_FRAME_SIZE
	.align		4
.L_618:
        /*0e40*/ 	.byte	0x04, 0x11
        /*0e42*/ 	.short	(.L_620 - .L_619)
	.align		4
.L_619:
        /*0e44*/ 	.word	index@($_ZN5flash24flash_fwd_splitkv_kernelI23Flash_fwd_kernel_traitsILi128ELi64ELi128ELi4ELb0ELb0EN7cutlass10bfloat16_tE19Flash_kernel_traitsILi128ELi64ELi128ELi4ES3_EELb0ELb1ELb0ELb0ELb0ELb0ELb1ELb0EEEvNS_16Flash_fwd_paramsE$_ZN5flash30compute_attn_1rowblock_splitkvI23Flash_fwd_kernel_traitsILi128ELi64ELi128ELi4ELb0ELb0EN7cutlass10bfloat16_tE19Flash_kernel_traitsILi128ELi64ELi128ELi4ES3_EELb0ELb1ELb0ELb0ELb0ELb0ELb1ELb0ENS_16Flash_fwd_paramsEEEvRKT8_iiiii)
        /*0e48*/ 	.word	0x00000000


	//----- nvinfo : EIATTR_FRAME_SIZE
	.align		4
.L_620:
        /*0e4c*/ 	.byte	0x04, 0x11
        /*0e4e*/ 	.short	(.L_622 - .L_621)
	.align		4
.L_621:
        /*0e50*/ 	.word	index@(_ZN5flash24flash_fwd_splitkv_kernelI23Flash_fwd_kernel_traitsILi128ELi64ELi128ELi4ELb0ELb0EN7cutlass10bfloat16_tE19Flash_kernel_traitsILi128ELi64ELi128ELi4ES3_EELb0ELb1ELb0ELb0ELb0ELb0ELb1ELb0EEEvNS_16Flash_fwd_paramsE)
        /*0e54*/ 	.word	0x00000000


	//----- nvinfo : EIATTR_REGCOUNT
	.align		4
.L_622:
        /*0e58*/ 	.byte	0x04, 0x2f
        /*0e5a*/ 	.short	(.L_624 - .L_623)
	.align		4
.L_623:
        /*0e5c*/ 	.word	index@(_ZN5flash24flash_fwd_splitkv_kernelI23Flash_fwd_kernel_traitsILi128ELi64ELi128ELi4ELb0ELb0EN7cutlass10bfloat16_tE19Flash_kernel_traitsILi128ELi64ELi128ELi4ES3_EELb0ELb1ELb0ELb0ELb0ELb1ELb0ELb1EEEvNS_16Flash_fwd_paramsE)
        /*0e60*/ 	.word	0x000000ff


	//----- nvinfo : EIATTR_FRAME_SIZE
	.align		4
.L_624:
        /*0e64*/ 	.byte	0x04, 0x11
        /*0e66*/ 	.short	(.L_626 - .L_625)
	.align		4
.L_625:
        /*0e68*/ 	.word	index@($_ZN5flash24flash_fwd_splitkv_kernelI23Flash_fwd_kernel_traitsILi128ELi64ELi128ELi4ELb0ELb0EN7cutlass10bfloat16_tE19Flash_kernel_traitsILi128ELi64ELi128ELi4ES3_EELb0ELb1ELb0ELb0ELb0ELb1ELb0ELb1EEEvNS_16Flash_fwd_paramsE$_ZN5flash30compute_attn_1rowblock_splitkvI23Flash_fwd_kernel_traitsILi128ELi64ELi128ELi4ELb0ELb0EN7cutlass10bfloat16_tE19Flash_kernel_traitsILi128ELi64ELi128ELi4ES3_EELb0ELb1ELb0ELb0ELb0ELb1ELb0ELb1ENS_16Flash_fwd_paramsEEEvRKT8_iiiii)
        /*0e6c*/ 	.word	0x00000000


	//----- nvinfo : EIATTR_FRAME_SIZE
	.align		4
.L_626:
        /*0e70*/ 	.byte	0x04, 0x11
        /*0e72*/ 	.short	(.L_628 - .L_627)
	.align		4
.L_627:
        /*0e74*/ 	.word	index@(_ZN5flash24flash_fwd_splitkv_kernelI23Flash_fwd_kernel_traitsILi128ELi64ELi128ELi4ELb0ELb0EN7cutlass10bfloat16_tE19Flash_kernel_traitsILi128ELi64ELi128ELi4ES3_EELb0ELb1ELb0ELb0ELb0ELb1ELb0ELb1EEEvNS_16Flash_fwd_paramsE)
        /*0e78*/ 	.word	0x00000000


	//----- nvinfo : EIATTR_REGCOUNT
	.align		4
.L_628:
        /*0e7c*/ 	.byte	0x04, 0x2f
        /*0e7e*/ 	.short	(.L_630 - .L_629)
	.align		4
.L_629:
        /*0e80*/ 	.word	index@(_ZN5flash24flash_fwd_splitkv_kernelI23Flash_fwd_kernel_traitsILi128ELi64ELi128ELi4ELb0ELb0EN7cutlass10bfloat16_tE19Flash_kernel_traitsILi128ELi64ELi128ELi4ES3_EELb0ELb1ELb0ELb0ELb0ELb0ELb0ELb1EEEvNS_16Flash_fwd_paramsE)
        /*0e84*/ 	.word	0x000000fe


	//----- nvinfo : EIATTR_FRAME_SIZE
	.align		4
.L_630:
        /*0e88*/ 	.byte	0x04, 0x11
        /*0e8a*/ 	.short	(.L_632 - .L_631)
	.align		4
.L_631:
        /*0e8c*/ 	.word	index@($_ZN5flash24flash_fwd_splitkv_kernelI23Flash_fwd_kernel_traitsILi128ELi64ELi128ELi4ELb0ELb0EN7cutlass10bfloat16_tE19Flash_kernel_traitsILi128ELi64ELi128ELi4ES3_EELb0ELb1ELb0ELb0ELb0ELb0ELb0ELb1EEEvNS_16Flash_fwd_paramsE$_ZN5flash30compute_attn_1rowblock_splitkvI23Flash_fwd_kernel_traitsILi128ELi64ELi128ELi4ELb0ELb0EN7cutlass10bfloat16_tE19Flash_kernel_traitsILi128ELi64ELi128ELi4ES3_EELb0ELb1ELb0ELb0ELb0ELb0ELb0ELb1ENS_16Flash_fwd_paramsEEEvRKT8_iiiii)
        /*0e90*/ 	.word	0x00000000


	//----- nvinfo : EIATTR_FRAME_SIZE
	.align		4
.L_632:
        /*0e94*/ 	.byte	0x04, 0x11
        /*0e96*/ 	.short	(.L_634 - .L_633)
	.align		4
.L_633:
        /*0e98*/ 	.word	index@(_ZN5flash24flash_fwd_splitkv_kernelI23Flash_fwd_kernel_traitsILi128ELi64ELi128ELi4ELb0ELb0EN7cutlass10bfloat16_tE19Flash_kernel_traitsILi128ELi64ELi128ELi4ES3_EELb0ELb1ELb0ELb0ELb0ELb0ELb0ELb1EEEvNS_16Flash_fwd_paramsE)
        /*0e9c*/ 	.word	0x00000000


	//----- nvinfo : EIATTR_REGCOUNT
	.align		4
.L_634:
        /*0ea0*/ 	.byte	0x04, 0x2f
        /*0ea2*/ 	.short	(.L_636 - .L_635)
	.align		4
.L_635:
        /*0ea4*/ 	.word	index@(_ZN5flash24flash_fwd_splitkv_kernelI23Flash_fwd_kernel_traitsILi128ELi64ELi128ELi4ELb0ELb0EN7cutlass10bfloat16_tE19Flash_kernel_traitsILi128ELi64ELi128ELi4ES3_EELb0ELb1ELb0ELb0ELb0ELb1ELb0ELb0EEEvNS_16Flash_fwd_paramsE)
        /*0ea8*/ 	.word	0x000000ff


	//----- nvinfo : EIATTR_FRAME_SIZE
	.align		4
.L_636:
        /*0eac*/ 	.byte	0x04, 0x11
        /*0eae*/ 	.short	(.L_638 - .L_637)
	.align		4
.L_637:
        /*0eb0*/ 	.word	index@($_ZN5flash24flash_fwd_splitkv_kernelI23Flash_fwd_kernel_traitsILi128ELi64ELi128ELi4ELb0ELb0EN7cutlass10bfloat16_tE19Flash_kernel_traitsILi128ELi64ELi128ELi4ES3_EELb0ELb1ELb0ELb0ELb0ELb1ELb0ELb0EEEvNS_16Flash_fwd_paramsE$_ZN5flash30compute_attn_1rowblock_splitkvI23Flash_fwd_kernel_traitsILi128ELi64ELi128ELi4ELb0ELb0EN7cutlass10bfloat16_tE19Flash_kernel_traitsILi128ELi64ELi128ELi4ES3_EELb0ELb1ELb0ELb0ELb0ELb1ELb0ELb0ENS_16Flash_fwd_paramsEEEvRKT8_iiiii)
        /*0eb4*/ 	.word	0x00000000


	//----- nvinfo : EIATTR_FRAME_SIZE
	.align		4
.L_638:
        /*0eb8*/ 	.byte	0x04, 0x11
        /*0eba*/ 	.short	(.L_640 - .L_639)
	.align		4
.L_639:
        /*0ebc*/ 	.word	index@(_ZN5flash24flash_fwd_splitkv_kernelI23Flash_fwd_kernel_traitsILi128ELi64ELi128ELi4ELb0ELb0EN7cutlass10bfloat16_tE19Flash_kernel_traitsILi128ELi64ELi128ELi4ES3_EELb0ELb1ELb0ELb0ELb0ELb1ELb0ELb0EEEvNS_16Flash_fwd_paramsE)
        /*0ec0*/ 	.word	0x00000000


	//----- nvinfo : EIATTR_REGCOUNT
	.align		4
.L_640:
        /*0ec4*/ 	.byte	0x04, 0x2f
        /*0ec6*/ 	.short	(.L_642 - .L_641)
	.align		4
.L_641:
        /*0ec8*/ 	.word	index@(_ZN5flash24flash_fwd_splitkv_kernelI23Flash_fwd_kernel_traitsILi128ELi64ELi128ELi4ELb0ELb0EN7cutlass10bfloat16_tE19Flash_kernel_traitsILi128ELi64ELi128ELi4ES3_EELb0ELb1ELb0ELb0ELb0ELb0ELb0ELb0EEEvNS_16Flash_fwd_paramsE)
        /*0ecc*/ 	.word	0x000000ff


	//----- nvinfo : EIATTR_FRAME_SIZE
	.align		4
.L_642:
        /*0ed0*/ 	.byte	0x04, 0x11
        /*0ed2*/ 	.short	(.L_644 - .L_643)
	.align		4
.L_643:
        /*0ed4*/ 	.word	index@($_ZN5flash24flash_fwd_splitkv_kernelI23Flash_fwd_kernel_traitsILi128ELi64ELi128ELi4ELb0ELb0EN7cutlass10bfloat16_tE19Flash_kernel_traitsILi128ELi64ELi128ELi4ES3_EELb0ELb1ELb0ELb0ELb0ELb0ELb0ELb0EEEvNS_16Flash_fwd_paramsE$_ZN5flash30compute_attn_1rowblock_splitkvI23Flash_fwd_kernel_traitsILi128ELi64ELi128ELi4ELb0ELb0EN7cutlass10bfloat16_tE19Flash_kernel_traitsILi128ELi64ELi128ELi4ES3_EELb0ELb1ELb0ELb0ELb0ELb0ELb0ELb0ENS_16Flash_fwd_paramsEEEvRKT8_iiiii)
        /*0ed8*/ 	.word	0x00000000


	//----- nvinfo : EIATTR_FRAME_SIZE
	.align		4
.L_644:
        /*0edc*/ 	.byte	0x04, 0x11
        /*0ede*/ 	.short	(.L_646 - .L_645)
	.align		4
.L_645:
        /*0ee0*/ 	.word	index@(_ZN5flash24flash_fwd_splitkv_kernelI23Flash_fwd_kernel_traitsILi128ELi64ELi128ELi4ELb0ELb0EN7cutlass10bfloat16_tE19Flash_kernel_traitsILi128ELi64ELi128ELi4ES3_EELb0ELb1ELb0ELb0ELb0ELb0ELb0ELb0EEEvNS_16Flash_fwd_paramsE)
        /*0ee4*/ 	.word	0x00000000


	//----- nvinfo : EIATTR_REGCOUNT
	.align		4
.L_646:
        /*0ee8*/ 	.byte	0x04, 0x2f
        /*0eea*/ 	.short	(.L_648 - .L_647)
	.align		4
.L_647:
        /*0eec*/ 	.word	index@(_ZN5flash24flash_fwd_splitkv_kernelI23Flash_fwd_kernel_traitsILi128ELi64ELi128ELi4ELb0ELb0EN7cutlass10bfloat16_tE19Flash_kernel_traitsILi128ELi64ELi128ELi4ES3_EELb0ELb0ELb0ELb0ELb0ELb1ELb1ELb1EEEvNS_16Flash_fwd_paramsE)
        /*0ef0*/ 	.word	0x000000fe


	//----- nvinfo : EIATTR_FRAME_SIZE
	.align		4
.L_648:
        /*0ef4*/ 	.byte	0x04, 0x11
        /*0ef6*/ 	.short	(.L_650 - .L_649)
	.align		4
.L_649:
        /*0ef8*/ 	.word	index@($_ZN5flash24flash_fwd_splitkv_kernelI23Flash_fwd_kernel_traitsILi128ELi64ELi128ELi4ELb0ELb0EN7cutlass10bfloat16_tE19Flash_kernel_traitsILi128ELi64ELi128ELi4ES3_EELb0ELb0ELb0ELb0ELb0ELb1ELb1ELb1EEEvNS_16Flash_fwd_paramsE$_ZN5flash30compute_attn_1rowblock_splitkvI23Flash_fwd_kernel_traitsILi128ELi64ELi128ELi4ELb0ELb0EN7cutlass10bfloat16_tE19Flash_kernel_traitsILi128ELi64ELi128ELi4ES3_EELb0ELb0ELb0ELb0ELb0ELb1ELb1ELb1ENS_16Flash_fwd_paramsEEEvRKT8_iiiii)
        /*0efc*/ 	.word	0x00000000


	//----- nvinfo : EIATTR_FRAME_SIZE
	.align		4
.L_650:
        /*0f00*/ 	.byte	0x04, 0x11
        /*0f02*/ 	.short	(.L_652 - .L_651)
	.align		4
.L_651:
        /*0f04*/ 	.word	index@(_ZN5flash24flash_fwd_splitkv_kernelI23Flash_fwd_kernel_traitsILi128ELi64ELi128ELi4ELb0ELb0EN7cutlass10bfloat16_tE19Flash_kernel_traitsILi128ELi64ELi128ELi4ES3_EELb0ELb0ELb0ELb0ELb0ELb1ELb1ELb1EEEvNS_16Flash_fwd_paramsE)
        /*0f08*/ 	.word	0x00000000


	//----- nvinfo : EIATTR_REGCOUNT
	.align		4
.L_652:
        /*0f0c*/ 	.byte	0x04, 0x2f
        /*0f0e*/ 	.short	(.L_654 - .L_653)
	.align		4
.L_653:
        /*0f10*/ 	.word	index@(_ZN5flash24flash_fwd_splitkv_kernelI23Flash_fwd_kernel_traitsILi128ELi64ELi128ELi4ELb0ELb0EN7cutlass10bfloat16_tE19Flash_kernel_traitsILi128ELi64ELi128ELi4ES3_EELb0ELb0ELb0ELb0ELb0ELb0ELb1ELb1EEEvNS_16Flash_fwd_paramsE)
        /*0f14*/ 	.word	0x000000ee


	//----- nvinfo : EIATTR_FRAME_SIZE
	.align		4
.L_654:
        /*0f18*/ 	.byte	0x04, 0x11
        /*0f1a*/ 	.short	(.L_656 - .L_655)
	.align		4
.L_655:
        /*0f1c*/ 	.word	index@($_ZN5flash24flash_fwd_splitkv_kernelI23Flash_fwd_kernel_traitsILi128ELi64ELi128ELi4ELb0ELb0EN7cutlass10bfloat16_tE19Flash_kernel_traitsILi128ELi64ELi128ELi4ES3_EELb0ELb0ELb0ELb0ELb0ELb0ELb1ELb1EEEvNS_16Flash_fwd_paramsE$_ZN5flash30compute_attn_1rowblock_splitkvI23Flash_fwd_kernel_traitsILi128ELi64ELi128ELi4ELb0ELb0EN7cutlass10bfloat16_tE19Flash_kernel_traitsILi128ELi64ELi128ELi4ES3_EELb0ELb0ELb0ELb0ELb0ELb0ELb1ELb1ENS_16Flash_fwd_paramsEEEvRKT8_iiiii)
        /*0f20*/ 	.word	0x00000000


	//----- nvinfo : EIATTR_FRAME_SIZE
	.align		4
.L_656:
        /*0f24*/ 	.byte	0x04, 0x11
        /*0f26*/ 	.short	(.L_658 - .L_657)
	.align		4
.L_657:
        /*0f28*/ 	.word	index@(_ZN5flash24flash_fwd_splitkv_kernelI23Flash_fwd_kernel_traitsILi128ELi64ELi128ELi4ELb0ELb0EN7cutlass10bfloat16_tE19Flash_kernel_traitsILi128ELi64ELi128ELi4ES3_EELb0ELb0ELb0ELb0ELb0ELb0ELb1ELb1EEEvNS_16Flash_fwd_paramsE)
        /*0f2c*/ 	.word	0x00000000


	//----- nvinfo : EIATTR_REGCOUNT
	.align		4
.L_658:
        /*0f30*/ 	.byte	0x04, 0x2f
        /*0f32*/ 	.short	(.L_660 - .L_659)
	.align		4
.L_659:
        /*0f34*/ 	.word	index@(_ZN5flash24flash_fwd_splitkv_kernelI23Flash_fwd_kernel_traitsILi128ELi64ELi128ELi4ELb0ELb0EN7cutlass10bfloat16_tE19Flash_kernel_traitsILi128ELi64ELi128ELi4ES3_EELb0ELb0ELb0ELb0ELb0ELb1ELb1ELb0EEEvNS_16Flash_fwd_paramsE)
        /*0f38*/ 	.word	0x000000ff


	//----- nvinfo : EIATTR_FRAME_SIZE
	.align		4
.L_660:
        /*0f3c*/ 	.byte	0x04, 0x11
        /*0f3e*/ 	.short	(.L_662 - .L_661)
	.align		4
.L_661:
        /*0f40*/ 	.word	index@($_ZN5flash24flash_fwd_splitkv_kernelI23Flash_fwd_kernel_traitsILi128ELi64ELi128ELi4ELb0ELb0EN7cutlass10bfloat16_tE19Flash_kernel_traitsILi128ELi64ELi128ELi4ES3_EELb0ELb0ELb0ELb0ELb0ELb1ELb1ELb0EEEvNS_16Flash_fwd_paramsE$_ZN5flash30compute_attn_1rowblock_splitkvI23Flash_fwd_kernel_traitsILi128ELi64ELi128ELi4ELb0ELb0EN7cutlass10bfloat16_tE19Flash_kernel_traitsILi128ELi64ELi128ELi4ES3_EELb0ELb0ELb0ELb0ELb0ELb1ELb1ELb0ENS_16Flash_fwd_paramsEEEvRKT8_iiiii)
        /*0f44*/ 	.word	0x00000000


	//----- nvinfo : EIATTR_FRAME_SIZE
	.align		4
.L_662:
        /*0f48*/ 	.byte	0x04, 0x11
        /*0f4a*/ 	.short	(.L_664 - .L_663)
	.align		4
.L_663:
        /*0f4c*/ 	.word	index@(_ZN5flash24flash_fwd_splitkv_kernelI23Flash_fwd_kernel_traitsILi128ELi64ELi128ELi4ELb0ELb0EN7cutlass10bfloat16_tE19Flash_kernel_traitsILi128ELi64ELi128ELi4ES3_EELb0ELb0ELb0ELb0ELb0ELb1ELb1ELb0EEEvNS_16Flash_fwd_paramsE)
        /*0f50*/ 	.word	0x00000000


	//----- nvinfo : EIATTR_REGCOUNT
	.align		4
.L_664:
        /*0f54*/ 	.byte	0x04, 0x2f
        /*0f56*/ 	.short	(.L_666 - .L_665)
	.align		4
.L_665:
        /*0f58*/ 	.word	index@(_ZN5flash24flash_fwd_splitkv_kernelI23Flash_fwd_kernel_traitsILi128ELi64ELi128ELi4ELb0ELb0EN7cutlass10bfloat16_tE19Flash_kernel_traitsILi128ELi64ELi128ELi4ES3_EELb0ELb0ELb0ELb0ELb0ELb0ELb1ELb0EEEvNS_16Flash_fwd_paramsE)
        /*0f5c*/ 	.word	0x000000ee


	//----- nvinfo : EIATTR_FRAME_SIZE
	.align		4
.L_666:
        /*0f60*/ 	.byte	0x04, 0x11
        /*0f62*/ 	.short	(.L_668 - .L_667)
	.align		4
.L_667:
        /*0f64*/ 	.word	index@($_ZN5flash24flash_fwd_splitkv_kernelI23Flash_fwd_kernel_traitsILi128ELi64ELi128ELi4ELb0ELb0EN7cutlass10bfloat16_tE19Flash_kernel_traitsILi128ELi64ELi128ELi4ES3_EELb0ELb0ELb0ELb0ELb0ELb0ELb1ELb0EEEvNS_16Flash_fwd_paramsE$_ZN5flash30compute_attn_1rowblock_splitkvI23Flash_fwd_kernel_traitsILi128ELi64ELi128ELi4ELb0ELb0EN7cutlass10bfloat16_tE19Flash_kernel_traitsILi128ELi64ELi128ELi4ES3_EELb0ELb0ELb0ELb0ELb0ELb0ELb1ELb0ENS_16Flash_fwd_paramsEEEvRKT8_iiiii)
        /*0f68*/ 	.word	0x00000000


	//----- nvinfo : EIATTR_FRAME_SIZE
	.align		4
.L_668:
        /*0f6c*/ 	.byte	0x04, 0x11
        /*0f6e*/ 	.short	(.L_670 - .L_669)
	.align		4
.L_669:
        /*0f70*/ 	.word	index@(_ZN5flash24flash_fwd_splitkv_kernelI23Flash_fwd_kernel_traitsILi128ELi64ELi128ELi4ELb0ELb0EN7cutlass10bfloat16_tE19Flash_kernel_traitsILi128ELi64ELi128ELi4ES3_EELb0ELb0ELb0ELb0ELb0ELb0ELb1ELb0EEEvNS_16Flash_fwd_paramsE)
        /*0f74*/ 	.word	0x00000000


	//----- nvinfo : EIATTR_REGCOUNT
	.align		4
.L_670:
        /*0f78*/ 	.byte	0x04, 0x2f
        /*0f7a*/ 	.short	(.L_672 - .L_671)
	.align		4
.L_671:
        /*0f7c*/ 	.word	index@(_ZN5flash24flash_fwd_splitkv_kernelI23Flash_fwd_kernel_traitsILi128ELi64ELi128ELi4ELb0ELb0EN7cutlass10bfloat16_tE19Flash_kernel_traitsILi128ELi64ELi128ELi4ES3_EELb0ELb0ELb0ELb0ELb0ELb1ELb0ELb1EEEvNS_16Flash_fwd_paramsE)
        /*0f80*/ 	.word	0x000000fe


	//----- nvinfo : EIATTR_FRAME_SIZE
	.align		4
.L_672:
        /*0f84*/ 	.byte	0x04, 0x11
        /*0f86*/ 	.short	(.L_674 - .L_673)
	.align		4
.L_673:
        /*0f88*/ 	.word	index@($_ZN5flash24flash_fwd_splitkv_kernelI23Flash_fwd_kernel_traitsILi128ELi64ELi128ELi4ELb0ELb0EN7cutlass10bfloat16_tE19Flash_kernel_traitsILi128ELi64ELi128ELi4ES3_EELb0ELb0ELb0ELb0ELb0ELb1ELb0ELb1EEEvNS_16Flash_fwd_paramsE$_ZN5flash30compute_attn_1rowblock_splitkvI23Flash_fwd_kernel_traitsILi128ELi64ELi128ELi4ELb0ELb0EN7cutlass10bfloat16_tE19Flash_kernel_traitsILi128ELi64ELi128ELi4ES3_EELb0ELb0ELb0ELb0ELb0ELb1ELb0ELb1ENS_16Flash_fwd_paramsEEEvRKT8_iiiii)
        /*0f8c*/ 	.word	0x00000000


	//----- nvinfo : EIATTR_FRAME_SIZE
	.align		4
.L_674:
        /*0f90*/ 	.byte	0x04, 0x11
        /*0f92*/ 	.short	(.L_676 - .L_675)
	.align		4
.L_675:
        /*0f94*/ 	.word	index@(_ZN5flash24flash_fwd_splitkv_kernelI23Flash_fwd_kernel_traitsILi128ELi64ELi128ELi4ELb0ELb0EN7cutlass10bfloat16_tE19Flash_kernel_traitsILi128ELi64ELi128ELi4ES3_EELb0ELb0ELb0ELb0ELb0ELb1ELb0ELb1EEEvNS_16Flash_fwd_paramsE)
        /*0f98*/ 	.word	0x00000000


	//----- nvinfo : EIATTR_REGCOUNT
	.align		4
.L_676:
        /*0f9c*/ 	.byte	0x04, 0x2f
        /*0f9e*/ 	.short	(.L_678 - .L_677)
	.align		4
.L_677:
        /*0fa0*/ 	.word	index@(_ZN5flash24flash_fwd_splitkv_kernelI23Flash_fwd_kernel_traitsILi128ELi64ELi128ELi4ELb0ELb0EN7cutlass10bfloat16_tE19Flash_kernel_traitsILi128ELi64ELi128ELi4ES3_EELb0ELb0ELb0ELb0ELb0ELb0ELb0ELb1EEEvNS_16Flash_fwd_paramsE)
        /*0fa4*/ 	.word	0x000000ec


	//----- nvinfo : EIATTR_FRAME_SIZE
	.align		4
.L_678:
        /*0fa8*/ 	.byte	0x04, 0x11
        /*0faa*/ 	.short	(.L_680 - .L_679)
	.align		4
.L_679:
        /*0fac*/ 	.word	index@($_ZN5flash24flash_fwd_splitkv_kernelI23Flash_fwd_kernel_traitsILi128ELi64ELi128ELi4ELb0ELb0EN7cutlass10bfloat16_tE19Flash_kernel_traitsILi128ELi64ELi128ELi4ES3_EELb0ELb0ELb0ELb0ELb0ELb0ELb0ELb1EEEvNS_16Flash_fwd_paramsE$_ZN5flash30compute_attn_1rowblock_splitkvI23Flash_fwd_kernel_traitsILi128ELi64ELi128ELi4ELb0ELb0EN7cutlass10bfloat16_tE19Flash_kernel_traitsILi128ELi64ELi128ELi4ES3_EELb0ELb0ELb0ELb0ELb0ELb0ELb0ELb1ENS_16Flash_fwd_paramsEEEvRKT8_iiiii)
        /*0fb0*/ 	.word	0x00000000


	//----- nvinfo : EIATTR_FRAME_SIZE
	.align		4
.L_680:
        /*0fb4*/ 	.byte	0x04, 0x11
        /*0fb6*/ 	.short	(.L_682 - .L_681)
	.align		4
.L_681:
        /*0fb8*/ 	.word	index@(_ZN5flash24flash_fwd_splitkv_kernelI23Flash_fwd_kernel_traitsILi128ELi64ELi128ELi4ELb0ELb0EN7cutlass10bfloat16_tE19Flash_kernel_traitsILi128ELi64ELi128ELi4ES3_EELb0ELb0ELb0ELb0ELb0ELb0ELb0ELb1EEEvNS_16Flash_fwd_paramsE)
        /*0fbc*/ 	.word	0x00000000


	//----- nvinfo : EIATTR_REGCOUNT
	.align		4
.L_682:
        /*0fc0*/ 	.byte	0x04, 0x2f
        /*0fc2*/ 	.short	(.L_684 - .L_683)
	.align		4
.L_683:
        /*0fc4*/ 	.word	index@(_ZN5flash24flash_fwd_splitkv_kernelI23Flash_fwd_kernel_traitsILi128ELi64ELi128ELi4ELb0ELb0EN7cutlass10bfloat16_tE19Flash_kernel_traitsILi128ELi64ELi128ELi4ES3_EELb0ELb0ELb0ELb0ELb0ELb1ELb0ELb0EEEvNS_16Flash_fwd_paramsE)
        /*0fc8*/ 	.word	0x000000ff


	//----- nvinfo : EIATTR_FRAME_SIZE
	.align		4
.L_684:
        /*0fcc*/ 	.byte	0x04, 0x11
        /*0fce*/ 	.short	(.L_686 - .L_685)
	.align		4
.L_685:
        /*0fd0*/ 	.word	index@($_ZN5flash24flash_fwd_splitkv_kernelI23Flash_fwd_kernel_traitsILi128ELi64ELi128ELi4ELb0ELb0EN7cutlass10bfloat16_tE19Flash_kernel_traitsILi128ELi64ELi128ELi4ES3_EELb0ELb0ELb0ELb0ELb0ELb1ELb0ELb0EEEvNS_16Flash_fwd_paramsE$_ZN5flash30compute_attn_1rowblock_splitkvI23Flash_fwd_kernel_traitsILi128ELi64ELi128ELi4ELb0ELb0EN7cutlass10bfloat16_tE19Flash_kernel_traitsILi128ELi64ELi128ELi4ES3_EELb0ELb0ELb0ELb0ELb0ELb1ELb0ELb0ENS_16Flash_fwd_paramsEEEvRKT8_iiiii)
        /*0fd4*/ 	.word	0x00000000


	//----- nvinfo : EIATTR_FRAME_SIZE
	.align		4
.L_686:
        /*0fd8*/ 	.byte	0x04, 0x11
        /*0fda*/ 	.short	(.L_688 - .L_687)
	.align		4
.L_687:
        /*0fdc*/ 	.word	index@(_ZN5flash24flash_fwd_splitkv_kernelI23Flash_fwd_kernel_traitsILi128ELi64ELi128ELi4ELb0ELb0EN7cutlass10bfloat16_tE19Flash_kernel_traitsILi128ELi64ELi128ELi4ES3_EELb0ELb0ELb0ELb0ELb0ELb1ELb0ELb0EEEvNS_16Flash_fwd_paramsE)
        /*0fe0*/ 	.word	0x00000000


	//----- nvinfo : EIATTR_REGCOUNT
	.align		4
.L_688:
        /*0fe4*/ 	.byte	0x04, 0x2f
        /*0fe6*/ 	.short	(.L_690 - .L_689)
	.align		4
.L_689:
        /*0fe8*/ 	.word	index@(_ZN5flash24flash_fwd_splitkv_kernelI23Flash_fwd_kernel_traitsILi128ELi64ELi128ELi4ELb0ELb0EN7cutlass10bfloat16_tE19Flash_kernel_traitsILi128ELi64ELi128ELi4ES3_EELb0ELb0ELb0ELb0ELb0ELb0ELb0ELb0EEEvNS_16Flash_fwd_paramsE)
        /*0fec*/ 	.word	0x000000ec


	//----- nvinfo : EIATTR_FRAME_SIZE
	.align		4
.L_690:
        /*0ff0*/ 	.byte	0x04, 0x11
        /*0ff2*/ 	.short	(.L_692 - .L_691)
	.align		4
.L_691:
        /*0ff4*/ 	.word	index@($_ZN5flash24flash_fwd_splitkv_kernelI23Flash_fwd_kernel_traitsILi128ELi64ELi128ELi4ELb0ELb0EN7cutlass10bfloat16_tE19Flash_kernel_traitsILi128ELi64ELi128ELi4ES3_EELb0ELb0ELb0ELb0ELb0ELb0ELb0ELb0EEEvNS_16Flash_fwd_paramsE$_ZN5flash30compute_attn_1rowblock_splitkvI23Flash_fwd_kernel_traitsILi128ELi64ELi128ELi4ELb0ELb0EN7cutlass10bfloat16_tE19Flash_kernel_traitsILi128ELi64ELi128ELi4ES3_EELb0ELb0ELb0ELb0ELb0ELb0ELb0ELb0ENS_16Flash_fwd_paramsEEEvRKT8_iiiii)
        /*0ff8*/ 	.word	0x00000000


	//----- nvinfo : EIATTR_FRAME_SIZE
	.align		4
.L_692:
        /*0ffc*/ 	.byte	0x04, 0x11
        /*0ffe*/ 	.short	(.L_694 - .L_693)
	.align		4
.L_693:
        /*1000*/ 	.word	index@(_ZN5flash24flash_fwd_splitkv_kernelI23Flash_fwd_kernel_traitsILi128ELi64ELi128ELi4ELb0ELb0EN7cutlass10bfloat16_tE19Flash_kernel_traitsILi128ELi64ELi128ELi4ES3_EELb0ELb0ELb0ELb0ELb0ELb0ELb0ELb0EEEvNS_16Flash_fwd_paramsE)
        /*1004*/ 	.word	0x00000000


	//----- nvinfo : EIATTR_REGCOUNT
	.align		4
.L_694:
        /*1008*/ 	.byte	0x04, 0x2f
        /*100a*/ 	.short	(.L_696 - .L_695)
	.align		4
.L_695:
        /*100c*/ 	.word	index@(_ZN5flash24flash_fwd_splitkv_kernelI23Flash_fwd_kernel_traitsILi128ELi64ELi128ELi4ELb0ELb0EN7cutlass10bfloat16_tE19Flash_kernel_traitsILi128ELi64ELi128ELi4ES3_EELb0ELb0ELb0ELb0ELb1ELb1ELb1ELb0EEEvNS_16Flash_fwd_paramsE)
        /*1010*/ 	.word	0x000000ff


	//----- nvinfo : EIATTR_FRAME_SIZE
	.align		4
.L_696:
        /*1014*/ 	.byte	0x04, 0x11
        /*1016*/ 	.short	(.L_698 - .L_697)
	.align		4
.L_697:
        /*1018*/ 	.word	index@($_ZN5flash24flash_fwd_splitkv_kernelI23Flash_fwd_kernel_traitsILi128ELi64ELi128ELi4ELb0ELb0EN7cutlass10bfloat16_tE19Flash_kernel_traitsILi128ELi64ELi128ELi4ES3_EELb0ELb0ELb0ELb0ELb1ELb1ELb1ELb0EEEvNS_16Flash_fwd_paramsE$_ZN5flash30compute_attn_1rowblock_splitkvI23Flash_fwd_kernel_traitsILi128ELi64ELi128ELi4ELb0ELb0EN7cutlass10bfloat16_tE19Flash_kernel_traitsILi128ELi64ELi128ELi4ES3_EELb0ELb0ELb0ELb0ELb1ELb1ELb1ELb0ENS_16Flash_fwd_paramsEEEvRKT8_iiiii)
        /*101c*/ 	.word	0x00000000


	//----- nvinfo : EIATTR_FRAME_SIZE
	.align		4
.L_698:
        /*1020*/ 	.byte	0x04, 0x11
        /*1022*/ 	.short	(.L_700 - .L_699)
	.align		4
.L_699:
        /*1024*/ 	.word	index@(_ZN5flash24flash_fwd_splitkv_kernelI23Flash_fwd_kernel_traitsILi128ELi64ELi128ELi4ELb0ELb0EN7cutlass10bfloat16_tE19Flash_kernel_traitsILi128ELi64ELi128ELi4ES3_EELb0ELb0ELb0ELb0ELb1ELb1ELb1ELb0EEEvNS_16Flash_fwd_paramsE)
        /*1028*/ 	.word	0x00000000


	//----- nvinfo : EIATTR_REGCOUNT
	.align		4
.L_700:
        /*102c*/ 	.byte	0x04, 0x2f
        /*102e*/ 	.short	(.L_702 - .L_701)
	.align		4
.L_701:
        /*1030*/ 	.word	index@(_ZN5flash24flash_fwd_splitkv_kernelI23Flash_fwd_kernel_traitsILi128ELi64ELi128ELi4ELb0ELb0EN7cutlass10bfloat16_tE19Flash_kernel_traitsILi128ELi64ELi128ELi4ES3_EELb0ELb0ELb0ELb0ELb1ELb0ELb1ELb0EEEvNS_16Flash_fwd_paramsE)
        /*1034*/ 	.word	0x000000ec


	//----- nvinfo : EIATTR_FRAME_SIZE
	.align		4
.L_702:
        /*1038*/ 	.byte	0x04, 0x11
        /*103a*/ 	.short	(.L_704 - .L_703)
	.align		4
.L_703:
        /*103c*/ 	.word	index@($_ZN5flash24flash_fwd_splitkv_kernelI23Flash_fwd_kernel_traitsILi128ELi64ELi128ELi4ELb0ELb0EN7cutlass10bfloat16_tE19Flash_kernel_traitsILi128ELi64ELi128ELi4ES3_EELb0ELb0ELb0ELb0ELb1ELb0ELb1ELb0EEEvNS_16Flash_fwd_paramsE$_ZN5flash30compute_attn_1rowblock_splitkvI23Flash_fwd_kernel_traitsILi128ELi64ELi128ELi4ELb0ELb0EN7cutlass10bfloat16_tE19Flash_kernel_traitsILi128ELi64ELi128ELi4ES3_EELb0ELb0ELb0ELb0ELb1ELb0ELb1ELb0ENS_16Flash_fwd_paramsEEEvRKT8_iiiii)
        /*1040*/ 	.word	0x00000000


	//----- nvinfo : EIATTR_FRAME_SIZE
	.align		4
.L_704:
        /*1044*/ 	.byte	0x04, 0x11
        /*1046*/ 	.short	(.L_706 - .L_705)
	.align		4
.L_705:
        /*1048*/ 	.word	index@(_ZN5flash24flash_fwd_splitkv_kernelI23Flash_fwd_kernel_traitsILi128ELi64ELi128ELi4ELb0ELb0EN7cutlass10bfloat16_tE19Flash_kernel_traitsILi128ELi64ELi128ELi4ES3_EELb0ELb0ELb0ELb0ELb1ELb0ELb1ELb0EEEvNS_16Flash_fwd_paramsE)
        /*104c*/ 	.word	0x00000000


	//----- nvinfo : EIATTR_REGCOUNT
	.align		4
.L_706:
        /*1050*/ 	.byte	0x04, 0x2f
        /*1052*/ 	.short	(.L_708 - .L_707)
	.align		4
.L_707:
        /*1054*/ 	.word	index@(_ZN5flash24flash_fwd_splitkv_kernelI23Flash_fwd_kernel_traitsILi128ELi64ELi128ELi4ELb0ELb0EN7cutlass10bfloat16_tE19Flash_kernel_traitsILi128ELi64ELi128ELi4ES3_EELb0ELb0ELb0ELb0ELb1ELb1ELb0ELb0EEEvNS_16Flash_fwd_paramsE)
        /*1058*/ 	.word	0x000000ff


	//----- nvinfo : EIATTR_FRAME_SIZE
	.align		4
.L_708:
        /*105c*/ 	.byte	0x04, 0x11
        /*105e*/ 	.short	(.L_710 - .L_709)
	.align		4
.L_709:
        /*1060*/ 	.word	index@($_ZN5flash24flash_fwd_splitkv_kernelI23Flash_fwd_kernel_traitsILi128ELi64ELi128ELi4ELb0ELb0EN7cutlass10bfloat16_tE19Flash_kernel_traitsILi128ELi64ELi128ELi4ES3_EELb0ELb0ELb0ELb0ELb1ELb1ELb0ELb0EEEvNS_16Flash_fwd_paramsE$_ZN5flash30compute_attn_1rowblock_splitkvI23Flash_fwd_kernel_traitsILi128ELi64ELi128ELi4ELb0ELb0EN7cutlass10bfloat16_tE19Flash_kernel_traitsILi128ELi64ELi128ELi4ES3_EELb0ELb0ELb0ELb0ELb1ELb1ELb0ELb0ENS_16Flash_fwd_paramsEEEvRKT8_iiiii)
        /*1064*/ 	.word	0x00000000


	//----- nvinfo : EIATTR_FRAME_SIZE
	.align		4
.L_710:
        /*1068*/ 	.byte	0x04, 0x11
        /*106a*/ 	.short	(.L_712 - .L_711)
	.align		4
.L_711:
        /*106c*/ 	.word	index@(_ZN5flash24flash_fwd_splitkv_kernelI23Flash_fwd_kernel_traitsILi128ELi64ELi128ELi4ELb0ELb0EN7cutlass10bfloat16_tE19Flash_kernel_traitsILi128ELi64ELi128ELi4ES3_EELb0ELb0ELb0ELb0ELb1ELb1ELb0ELb0EEEvNS_16Flash_fwd_paramsE)
        /*1070*/ 	.word	0x00000000


	//----- nvinfo : EIATTR_REGCOUNT
	.align		4
.L_712:
        /*1074*/ 	.byte	0x04, 0x2f
        /*1076*/ 	.short	(.L_714 - .L_713)
	.align		4
.L_713:
        /*1078*/ 	.word	index@(_ZN5flash24flash_fwd_splitkv_kernelI23Flash_fwd_kernel_traitsILi128ELi64ELi128ELi4ELb0ELb0EN7cutlass10bfloat16_tE19Flash_kernel_traitsILi128ELi64ELi128ELi4ES3_EELb0ELb0ELb0ELb0ELb1ELb0ELb0ELb0EEEvNS_16Flash_fwd_paramsE)
        /*107c*/ 	.word	0x000000ec


	//----- nvinfo : EIATTR_FRAME_SIZE
	.align		4
.L_714:
        /*1080*/ 	.byte	0x04, 0x11
        /*1082*/ 	.short	(.L_716 - .L_715)
	.align		4
.L_715:
        /*1084*/ 	.word	index@($_ZN5flash24flash_fwd_splitkv_kernelI23Flash_fwd_kernel_traitsILi128ELi64ELi128ELi4ELb0ELb0EN7cutlass10bfloat16_tE19Flash_kernel_traitsILi128ELi64ELi128ELi4ES3_EELb0ELb0ELb0ELb0ELb1ELb0ELb0ELb0EEEvNS_16Flash_fwd_paramsE$_ZN5flash30compute_attn_1rowblock_splitkvI23Flash_fwd_kernel_traitsILi128ELi64ELi128ELi4ELb0ELb0EN7cutlass10bfloat16_tE19Flash_kernel_traitsILi128ELi64ELi128ELi4ES3_EELb0ELb0ELb0ELb0ELb1ELb0ELb0ELb0ENS_16Flash_fwd_paramsEEEvRKT8_iiiii)
        /*1088*/ 	.word	0x00000000


	//----- nvinfo : EIATTR_FRAME_SIZE
	.align		4
.L_716:
        /*108c*/ 	.byte	0x04, 0x11
        /*108e*/ 	.short	(.L_718 - .L_717)
	.align		4
.L_717:
        /*1090*/ 	.word	index@(_ZN5flash24flash_fwd_splitkv_kernelI23Flash_fwd_kernel_traitsILi128ELi64ELi128ELi4ELb0ELb0EN7cutlass10bfloat16_tE19Flash_kernel_traitsILi128ELi64ELi128ELi4ES3_EELb0ELb0ELb0ELb0ELb1ELb0ELb0ELb0EEEvNS_16Flash_fwd_paramsE)
        /*1094*/ 	.word	0x00000000


	//----- nvinfo : EIATTR_REGCOUNT
	.align		4
.L_718:
        /*1098*/ 	.byte	0x04, 0x2f
        /*109a*/ 	.short	(.L_720 - .L_719)
	.align		4
.L_719:
        /*109c*/ 	.word	index@(_ZN5flash32flash_fwd_splitkv_combine_kernelI23Flash_fwd_kernel_traitsILi128ELi64ELi128ELi4ELb0ELb0EN7cutlass10bfloat16_tE19Flash_kernel_traitsILi128ELi64ELi128ELi4ES3_EELi4ELi1ELb1EEEvNS_16Flash_fwd_paramsE)
        /*10a0*/ 	.word	0x00000026


	//----- nvinfo : EIATTR_FRAME_SIZE
	.align		4
.L_720:
        /*10a4*/ 	.byte	0x04, 0x11
        /*10a6*/ 	.short	(.L_722 - .L_721)
	.align		4
.L_721:
        /*10a8*/ 	.word	index@($__internal_13_$__cuda_sm20_div_s64)
        /*10ac*/ 	.word	0x00000000


	//----- nvinfo : EIATTR_FRAME_SIZE
	.align		4
.L_722:
        /*10b0*/ 	.byte	0x04, 0x11
        /*10b2*/ 	.short	(.L_724 - .L_723)
	.align		4
.L_723:
        /*10b4*/ 	.word	index@(_ZN5flash32flash_fwd_splitkv_combine_kernelI23Flash_fwd_kernel_traitsILi128ELi64ELi128ELi4ELb0ELb0EN7cutlass10bfloat16_tE19Flash_kernel_traitsILi128ELi64ELi128ELi4ES3_EELi4ELi1ELb1EEEvNS_16Flash_fwd_paramsE)
        /*10b8*/ 	.word	0x00000000


	//----- nvinfo : EIATTR_REGCOUNT
	.align		4
.L_724:
        /*10bc*/ 	.byte	0x04, 0x2f
        /*10be*/ 	.short	(.L_726 - .L_725)
	.align		4
.L_725:
        /*10c0*/ 	.word	index@(_ZN5flash32flash_fwd_splitkv_combine_kernelI23Flash_fwd_kernel_traitsILi128ELi64ELi128ELi4ELb0ELb0EN7cutlass10bfloat16_tE19Flash_kernel_traitsILi128ELi64ELi128ELi4ES3_EELi4ELi2ELb1EEEvNS_16Flash_fwd_paramsE)
        /*10c4*/ 	.word	0x00000024


	//----- nvinfo : EIATTR_FRAME_SIZE
	.align		4
.L_726:
        /*10c8*/ 	.byte	0x04, 0x11
        /*10ca*/ 	.short	(.L_728 - .L_727)
	.align		4
.L_727:
        /*10cc*/ 	.word	index@($__internal_12_$__cuda_sm20_div_s64)
        /*10d0*/ 	.word	0x00000000


	//----- nvinfo : EIATTR_FRAME_SIZE
	.align		4
.L_728:
        /*10d4*/ 	.byte	0x04, 0x11
        /*10d6*/ 	.short	(.L_730 - .L_729)
	.align		4
.L_729:
        /*10d8*/ 	.word	index@(_ZN5flash32flash_fwd_splitkv_combine_kernelI23Flash_fwd_kernel_traitsILi128ELi64ELi128ELi4ELb0ELb0EN7cutlass10bfloat16_tE19Flash_kernel_traitsILi128ELi64ELi128ELi4ES3_EELi4ELi2ELb1EEEvNS_16Flash_fwd_paramsE)
        /*10dc*/ 	.word	0x00000000


	//----- nvinfo : EIATTR_REGCOUNT
	.align		4
.L_730:
        /*10e0*/ 	.byte	0x04, 0x2f
        /*10e2*/ 	.short	(.L_732 - .L_731)
	.align		4
.L_731:
        /*10e4*/ 	.word	index@(_ZN5flash32flash_fwd_splitkv_combine_kernelI23Flash_fwd_kernel_traitsILi128ELi64ELi128ELi4ELb0ELb0EN7cutlass10bfloat16_tE19Flash_kernel_traitsILi128ELi64ELi128ELi4ES3_EELi4ELi3ELb1EEEvNS_16Flash_fwd_paramsE)
        /*10e8*/ 	.word	0x00000026


	//----- nvinfo : EIATTR_FRAME_SIZE
	.align		4
.L_732:
        /*10ec*/ 	.byte	0x04, 0x11
        /*10ee*/ 	.short	(.L_734 - .L_733)
	.align		4
.L_733:
        /*10f0*/ 	.word	index@($__internal_11_$__cuda_sm20_div_s64)
        /*10f4*/ 	.word	0x00000000


	//----- nvinfo : EIATTR_FRAME_SIZE
	.align		4
.L_734:
        /*10f8*/ 	.byte	0x04, 0x11
        /*10fa*/ 	.short	(.L_736 - .L_735)
	.align		4
.L_735:
        /*10fc*/ 	.word	index@(_ZN5flash32flash_fwd_splitkv_combine_kernelI23Flash_fwd_kernel_traitsILi128ELi64ELi128ELi4ELb0ELb0EN7cutlass10bfloat16_tE19Flash_kernel_traitsILi128ELi64ELi128ELi4ES3_EELi4ELi3ELb1EEEvNS_16Flash_fwd_paramsE)
        /*1100*/ 	.word	0x00000000


	//----- nvinfo : EIATTR_REGCOUNT
	.align		4
.L_736:
        /*1104*/ 	.byte	0x04, 0x2f
        /*1106*/ 	.short	(.L_738 - .L_737)
	.align		4
.L_737:
        /*1108*/ 	.word	index@(_ZN5flash32flash_fwd_splitkv_combine_kernelI23Flash_fwd_kernel_traitsILi128ELi64ELi128ELi4ELb0ELb0EN7cutlass10bfloat16_tE19Flash_kernel_traitsILi128ELi64ELi128ELi4ES3_EELi4ELi4ELb1EEEvNS_16Flash_fwd_paramsE)
        /*110c*/ 	.word	0x00000026


	//----- nvinfo : EIATTR_FRAME_SIZE
	.align		4
.L_738:
        /*1110*/ 	.byte	0x04, 0x11
        /*1112*/ 	.short	(.L_740 - .L_739)
	.align		4
.L_739:
        /*1114*/ 	.word	index@($__internal_10_$__cuda_sm20_div_s64)
        /*1118*/ 	.word	0x00000000


	//----- nvinfo : EIATTR_FRAME_SIZE
	.align		4
.L_740:
        /*111c*/ 	.byte	0x04, 0x11
        /*111e*/ 	.short	(.L_742 - .L_741)
	.align		4
.L_741:
        /*1120*/ 	.word	index@(_ZN5flash32flash_fwd_splitkv_combine_kernelI23Flash_fwd_kernel_traitsILi128ELi64ELi128ELi4ELb0ELb0EN7cutlass10bfloat16_tE19Flash_kernel_traitsILi128ELi64ELi128ELi4ES3_EELi4ELi4ELb1EEEvNS_16Flash_fwd_paramsE)
        /*1124*/ 	.word	0x00000000


	//----- nvinfo : EIATTR_REGCOUNT
	.align		4
.L_742:
        /*1128*/ 	.byte	0x04, 0x2f
        /*112a*/ 	.short	(.L_744 - .L_743)
	.align		4
.L_743:
        /*112c*/ 	.word	index@(_ZN5flash32flash_fwd_splitkv_combine_kernelI23Flash_fwd_kernel_traitsILi128ELi64ELi128ELi4ELb0ELb0EN7cutlass10bfloat16_tE19Flash_kernel_traitsILi128ELi64ELi128ELi4ES3_EELi4ELi5ELb1EEEvNS_16Flash_fwd_paramsE)
        /*1130*/ 	.word	0x00000026


	//----- nvinfo : EIATTR_FRAME_SIZE
	.align		4
.L_744:
        /*1134*/ 	.byte	0x04, 0x11
        /*1136*/ 	.short	(.L_746 - .L_745)
	.align		4
.L_745:
        /*1138*/ 	.word	index@($__internal_9_$__cuda_sm20_div_s64)
        /*113c*/ 	.word	0x00000000


	//----- nvinfo : EIATTR_FRAME_SIZE
	.align		4
.L_746:
        /*1140*/ 	.byte	0x04, 0x11
        /*1142*/ 	.short	(.L_748 - .L_747)
	.align		4
.L_747:
        /*1144*/ 	.word	index@(_ZN5flash32flash_fwd_splitkv_combine_kernelI23Flash_fwd_kernel_traitsILi128ELi64ELi128ELi4ELb0ELb0EN7cutlass10bfloat16_tE19Flash_kernel_traitsILi128ELi64ELi128ELi4ES3_EELi4ELi5ELb1EEEvNS_16Flash_fwd_paramsE)
        /*1148*/ 	.word	0x00000000


	//----- nvinfo : EIATTR_REGCOUNT
	.align		4
.L_748:
        /*114c*/ 	.byte	0x04, 0x2f
        /*114e*/ 	.short	(.L_750 - .L_749)
	.align		4
.L_749:
        /*1150*/ 	.word	index@(_ZN5flash32flash_fwd_splitkv_combine_kernelI23Flash_fwd_kernel_traitsILi128ELi64ELi128ELi4ELb0ELb0EN7cutlass10bfloat16_tE19Flash_kernel_traitsILi128ELi64ELi128ELi4ES3_EELi4ELi6ELb1EEEvNS_16Flash_fwd_paramsE)
        /*1154*/ 	.word	0x00000026


	//----- nvinfo : EIATTR_FRAME_SIZE
	.align		4
.L_750:
        /*1158*/ 	.byte	0x04, 0x11
        /*115a*/ 	.short	(.L_752 - .L_751)
	.align		4
.L_751:
        /*115c*/ 	.word	index@($__internal_8_$__cuda_sm20_div_s64)
        /*1160*/ 	.word	0x00000000


	//----- nvinfo : EIATTR_FRAME_SIZE
	.align		4
.L_752:
        /*1164*/ 	.byte	0x04, 0x11
        /*1166*/ 	.short	(.L_754 - .L_753)
	.align		4
.L_753:
        /*1168*/ 	.word	index@(_ZN5flash32flash_fwd_splitkv_combine_kernelI23Flash_fwd_kernel_traitsILi128ELi64ELi128ELi4ELb0ELb0EN7cutlass10bfloat16_tE19Flash_kernel_traitsILi128ELi64ELi128ELi4ES3_EELi4ELi6ELb1EEEvNS_16Flash_fwd_paramsE)
        /*116c*/ 	.word	0x00000000


	//----- nvinfo : EIATTR_REGCOUNT
	.align		4
.L_754:
        /*1170*/ 	.byte	0x04, 0x2f
        /*1172*/ 	.short	(.L_756 - .L_755)
	.align		4
.L_755:
        /*1174*/ 	.word	index@(_ZN5flash32flash_fwd_splitkv_combine_kernelI23Flash_fwd_kernel_traitsILi128ELi64ELi128ELi4ELb0ELb0EN7cutlass10bfloat16_tE19Flash_kernel_traitsILi128ELi64ELi128ELi4ES3_EELi4ELi7ELb1EEEvNS_16Flash_fwd_paramsE)
        /*1178*/ 	.word	0x0000002c


	//----- nvinfo : EIATTR_FRAME_SIZE
	.align		4
.L_756:
        /*117c*/ 	.byte	0x04, 0x11
        /*117e*/ 	.short	(.L_758 - .L_757)
	.align		4
.L_757:
        /*1180*/ 	.word	index@($__internal_7_$__cuda_sm20_div_s64)
        /*1184*/ 	.word	0x00000000


	//----- nvinfo : EIATTR_FRAME_SIZE
	.align		4
.L_758:
        /*1188*/ 	.byte	0x04, 0x11
        /*118a*/ 	.short	(.L_760 - .L_759)
	.align		4
.L_759:
        /*118c*/ 	.word	index@(_ZN5flash32flash_fwd_splitkv_combine_kernelI23Flash_fwd_kernel_traitsILi128ELi64ELi128ELi4ELb0ELb0EN7cutlass10bfloat16_tE19Flash_kernel_traitsILi128ELi64ELi128ELi4ES3_EELi4ELi7ELb1EEEvNS_16Flash_fwd_paramsE)
        /*1190*/ 	.word	0x00000000


	//----- nvinfo : EIATTR_REGCOUNT
	.align		4
.L_760:
        /*1194*/ 	.byte	0x04, 0x2f
        /*1196*/ 	.short	(.L_762 - .L_761)
	.align		4
.L_761:
        /*1198*/ 	.word	index@(_ZN5flash32flash_fwd_splitkv_combine_kernelI23Flash_fwd_kernel_traitsILi128ELi64ELi128ELi4ELb0ELb0EN7cutlass10bfloat16_tE19Flash_kernel_traitsILi128ELi64ELi128ELi4ES3_EELi4ELi1ELb0EEEvNS_16Flash_fwd_paramsE)
        /*119c*/ 	.word	0x00000028


	//----- nvinfo : EIATTR_FRAME_SIZE
	.align		4
.L_762:
        /*11a0*/ 	.byte	0x04, 0x11
        /*11a2*/ 	.short	(.L_764 - .L_763)
	.align		4
.L_763:
        /*11a4*/ 	.word	index@($__internal_6_$__cuda_sm20_div_s64)
        /*11a8*/ 	.word	0x00000000


	//----- nvinfo : EIATTR_FRAME_SIZE
	.align		4
.L_764:
        /*11ac*/ 	.byte	0x04, 0x11
        /*11ae*/ 	.short	(.L_766 - .L_765)
	.align		4
.L_765:
        /*11b0*/ 	.word	index@(_ZN5flash32flash_fwd_splitkv_combine_kernelI23Flash_fwd_kernel_traitsILi128ELi64ELi128ELi4ELb0ELb0EN7cutlass10bfloat16_tE19Flash_kernel_traitsILi128ELi64ELi128ELi4ES3_EELi4ELi1ELb0EEEvNS_16Flash_fwd_paramsE)
        /*11b4*/ 	.word	0x00000000


	//----- nvinfo : EIATTR_REGCOUNT
	.align		4
.L_766:
        /*11b8*/ 	.byte	0x04, 0x2f
        /*11ba*/ 	.short	(.L_768 - .L_767)
	.align		4
.L_767:
        /*11bc*/ 	.word	index@(_ZN5flash32flash_fwd_splitkv_combine_kernelI23Flash_fwd_kernel_traitsILi128ELi64ELi128ELi4ELb0ELb0EN7cutlass10bfloat16_tE19Flash_kernel_traitsILi128ELi64ELi128ELi4ES3_EELi4ELi2ELb0EEEvNS_16Flash_fwd_paramsE)
        /*11c0*/ 	.word	0x00000026


	//----- nvinfo : EIATTR_FRAME_SIZE
	.align		4
.L_768:
        /*11c4*/ 	.byte	0x04, 0x11
        /*11c6*/ 	.short	(.L_770 - .L_769)
	.align		4
.L_769:
        /*11c8*/ 	.word	index@($__internal_5_$__cuda_sm20_div_s64)
        /*11cc*/ 	.word	0x00000000


	//----- nvinfo : EIATTR_FRAME_SIZE
	.align		4
.L_770:
        /*11d0*/ 	.byte	0x04, 0x11
        /*11d2*/ 	.short	(.L_772 - .L_771)
	.align		4
.L_771:
        /*11d4*/ 	.word	index@(_ZN5flash32flash_fwd_splitkv_combine_kernelI23Flash_fwd_kernel_traitsILi128ELi64ELi128ELi4ELb0ELb0EN7cutlass10bfloat16_tE19Flash_kernel_traitsILi128ELi64ELi128ELi4ES3_EELi4ELi2ELb0EEEvNS_16Flash_fwd_paramsE)
        /*11d8*/ 	.word	0x00000000


	//----- nvinfo : EIATTR_REGCOUNT
	.align		4
.L_772:
        /*11dc*/ 	.byte	0x04, 0x2f
        /*11de*/ 	.short	(.L_774 - .L_773)
	.align		4
.L_773:
        /*11e0*/ 	.word	index@(_ZN5flash32flash_fwd_splitkv_combine_kernelI23Flash_fwd_kernel_traitsILi128ELi64ELi128ELi4ELb0ELb0EN7cutlass10bfloat16_tE19Flash_kernel_traitsILi128ELi64ELi128ELi4ES3_EELi4ELi3ELb0EEEvNS_16Flash_fwd_paramsE)
        /*11e4*/ 	.word	0x00000028


	//----- nvinfo : EIATTR_FRAME_SIZE
	.align		4
.L_774:
        /*11e8*/ 	.byte	0x04, 0x11
        /*11ea*/ 	.short	(.L_776 - .L_775)
	.align		4
.L_775:
        /*11ec*/ 	.word	index@($__internal_4_$__cuda_sm20_div_s64)
        /*11f0*/ 	.word	0x00000000


	//----- nvinfo : EIATTR_FRAME_SIZE
	.align		4
.L_776:
        /*11f4*/ 	.byte	0x04, 0x11
        /*11f6*/ 	.short	(.L_778 - .L_777)
	.align		4
.L_777:
        /*11f8*/ 	.word	index@(_ZN5flash32flash_fwd_splitkv_combine_kernelI23Flash_fwd_kernel_traitsILi128ELi64ELi128ELi4ELb0ELb0EN7cutlass10bfloat16_tE19Flash_kernel_traitsILi128ELi64ELi128ELi4ES3_EELi4ELi3ELb0EEEvNS_16Flash_fwd_paramsE)
        /*11fc*/ 	.word	0x00000000


	//----- nvinfo : EIATTR_REGCOUNT
	.align		4
.L_778:
        /*1200*/ 	.byte	0x04, 0x2f
        /*1202*/ 	.short	(.L_780 - .L_779)
	.align		4
.L_779:
        /*1204*/ 	.word	index@(_ZN5flash32flash_fwd_splitkv_combine_kernelI23Flash_fwd_kernel_traitsILi128ELi64ELi128ELi4ELb0ELb0EN7cutlass10bfloat16_tE19Flash_kernel_traitsILi128ELi64ELi128ELi4ES3_EELi4ELi4ELb0EEEvNS_16Flash_fwd_paramsE)
        /*1208*/ 	.word	0x00000028


	//----- nvinfo : EIATTR_FRAME_SIZE
	.align		4
.L_780:
        /*120c*/ 	.byte	0x04, 0x11
        /*120e*/ 	.short	(.L_782 - .L_781)
	.align		4
.L_781:
        /*1210*/ 	.word	index@($__internal_3_$__cuda_sm20_div_s64)
        /*1214*/ 	.word	0x00000000


	//----- nvinfo : EIATTR_FRAME_SIZE
	.align		4
.L_782:
        /*1218*/ 	.byte	0x04, 0x11
        /*121a*/ 	.short	(.L_784 - .L_783)
	.align		4
.L_783:
        /*121c*/ 	.word	index@(_ZN5flash32flash_fwd_splitkv_combine_kernelI23Flash_fwd_kernel_traitsILi128ELi64ELi128ELi4ELb0ELb0EN7cutlass10bfloat16_tE19Flash_kernel_traitsILi128ELi64ELi128ELi4ES3_EELi4ELi4ELb0EEEvNS_16Flash_fwd_paramsE)
        /*1220*/ 	.word	0x00000000


	//----- nvinfo : EIATTR_REGCOUNT
	.align		4
.L_784:
        /*1224*/ 	.byte	0x04, 0x2f
        /*1226*/ 	.short	(.L_786 - .L_785)
	.align		4
.L_785:
        /*1228*/ 	.word	index@(_ZN5flash32flash_fwd_splitkv_combine_kernelI23Flash_fwd_kernel_traitsILi128ELi64ELi128ELi4ELb0ELb0EN7cutlass10bfloat16_tE19Flash_kernel_traitsILi128ELi64ELi128ELi4ES3_EELi4ELi5ELb0EEEvNS_16Flash_fwd_paramsE)
        /*122c*/ 	.word	0x00000028


	//----- nvinfo : EIATTR_FRAME_SIZE
	.align		4
.L_786:
        /*1230*/ 	.byte	0x04, 0x11
        /*1232*/ 	.short	(.L_788 - .L_787)
	.align		4
.L_787:
        /*1234*/ 	.word	index@($__internal_2_$__cuda_sm20_div_s64)
        /*1238*/ 	.word	0x00000000


	//----- nvinfo : EIATTR_FRAME_SIZE
	.align		4
.L_788:
        /*123c*/ 	.byte	0x04, 0x11
        /*123e*/ 	.short	(.L_790 - .L_789)
	.align		4
.L_789:
        /*1240*/ 	.word	index@(_ZN5flash32flash_fwd_splitkv_combine_kernelI23Flash_fwd_kernel_traitsILi128ELi64ELi128ELi4ELb0ELb0EN7cutlass10bfloat16_tE19Flash_kernel_traitsILi128ELi64ELi128ELi4ES3_EELi4ELi5ELb0EEEvNS_16Flash_fwd_paramsE)
        /*1244*/ 	.word	0x00000000


	//----- nvinfo : EIATTR_REGCOUNT
	.align		4
.L_790:
        /*1248*/ 	.byte	0x04, 0x2f
        /*124a*/ 	.short	(.L_792 - .L_791)
	.align		4
.L_791:
        /*124c*/ 	.word	index@(_ZN5flash32flash_fwd_splitkv_combine_kernelI23Flash_fwd_kernel_traitsILi128ELi64ELi128ELi4ELb0ELb0EN7cutlass10bfloat16_tE19Flash_kernel_traitsILi128ELi64ELi128ELi4ES3_EELi4ELi6ELb0EEEvNS_16Flash_fwd_paramsE)
        /*1250*/ 	.word	0x00000028


	//----- nvinfo : EIATTR_FRAME_SIZE
	.align		4
.L_792:
        /*1254*/ 	.byte	0x04, 0x11
        /*1256*/ 	.short	(.L_794 - .L_793)
	.align		4
.L_793:
        /*1258*/ 	.word	index@($__internal_1_$__cuda_sm20_div_s64)
        /*125c*/ 	.word	0x00000000


	//----- nvinfo : EIATTR_FRAME_SIZE
	.align		4
.L_794:
        /*1260*/ 	.byte	0x04, 0x11
        /*1262*/ 	.short	(.L_796 - .L_795)
	.align		4
.L_795:
        /*1264*/ 	.word	index@(_ZN5flash32flash_fwd_splitkv_combine_kernelI23Flash_fwd_kernel_traitsILi128ELi64ELi128ELi4ELb0ELb0EN7cutlass10bfloat16_tE19Flash_kernel_traitsILi128ELi64ELi128ELi4ES3_EELi4ELi6ELb0EEEvNS_16Flash_fwd_paramsE)
        /*1268*/ 	.word	0x00000000


	//----- nvinfo : EIATTR_REGCOUNT
	.align		4
.L_796:
        /*126c*/ 	.byte	0x04, 0x2f
        /*126e*/ 	.short	(.L_798 - .L_797)
	.align		4
.L_797:
        /*1270*/ 	.word	index@(_ZN5flash32flash_fwd_splitkv_combine_kernelI23Flash_fwd_kernel_traitsILi128ELi64ELi128ELi4ELb0ELb0EN7cutlass10bfloat16_tE19Flash_kernel_traitsILi128ELi64ELi128ELi4ES3_EELi4ELi7ELb0EEEvNS_16Flash_fwd_paramsE)
        /*1274*/ 	.word	0x0000002a


	//----- nvinfo : EIATTR_FRAME_SIZE
	.align		4
.L_798:
        /*1278*/ 	.byte	0x04, 0x11
        /*127a*/ 	.short	(.L_800 - .L_799)
	.align		4
.L_799:
        /*127c*/ 	.word	index@($__internal_0_$__cuda_sm20_div_s64)
        /*1280*/ 	.word	0x00000000


	//----- nvinfo : EIATTR_FRAME_SIZE
	.align		4
.L_800:
        /*1284*/ 	.byte	0x04, 0x11
        /*1286*/ 	.short	(.L_802 - .L_801)
	.align		4
.L_801:
        /*1288*/ 	.word	index@(_ZN5flash32flash_fwd_splitkv_combine_kernelI23Flash_fwd_kernel_traitsILi128ELi64ELi128ELi4ELb0ELb0EN7cutlass10bfloat16_tE19Flash_kernel_traitsILi128ELi64ELi128ELi4ES3_EELi4ELi7ELb0EEEvNS_16Flash_fwd_paramsE)
        /*128c*/ 	.word	0x00000000


	//----- nvinfo : EIATTR_MIN_STACK_SIZE
	.align		4
.L_802:
        /*1290*/ 	.byte	0x04, 0x12
        /*1292*/ 	.short	(.L_804 - .L_803)
	.align		4
.L_803:
        /*1294*/ 	.word	index@(_ZN5flash32flash_fwd_splitkv_combine_kernelI23Flash_fwd_kernel_traitsILi128ELi64ELi128ELi4ELb0ELb0EN7cutlass10bfloat16_tE19Flash_kernel_traitsILi128ELi64ELi128ELi4ES3_EELi4ELi7ELb0EEEvNS_16Flash_fwd_paramsE)
        /*1298*/ 	.word	0x00000000


	//----- nvinfo : EIATTR_MIN_STACK_SIZE
	.align		4
.L_804:
        /*129c*/ 	.byte	0x04, 0x12
        /*129e*/ 	.short	(.L_806 - .L_805)
	.align		4
.L_805:
        /*12a0*/ 	.word	index@(_ZN5flash32flash_fwd_splitkv_combine_kernelI23Flash_fwd_kernel_traitsILi128ELi64ELi128ELi4ELb0ELb0EN7cutlass10bfloat16_tE19Flash_kernel_traitsILi128ELi64ELi128ELi4ES3_EELi4ELi6ELb0EEEvNS_16Flash_fwd_paramsE)
        /*12a4*/ 	.word	0x00000000


	//----- nvinfo : EIATTR_MIN_STACK_SIZE
	.align		4
.L_806:
        /*12a8*/ 	.byte	0x04, 0x12
        /*12aa*/ 	.short	(.L_808 - .L_807)
	.align		4
.L_807:
        /*12ac*/ 	.word	index@(_ZN5flash32flash_fwd_splitkv_combine_kernelI23Flash_fwd_kernel_traitsILi128ELi64ELi128ELi4ELb0ELb0EN7cutlass10bfloat16_tE19Flash_kernel_traitsILi128ELi64ELi128ELi4ES3_EELi4ELi5ELb0EEEvNS_16Flash_fwd_paramsE)
        /*12b0*/ 	.word	0x00000000


	//----- nvinfo : EIATTR_MIN_STACK_SIZE
	.align		4
.L_808:
        /*12b4*/ 	.byte	0x04, 0x12
        /*12b6*/ 	.short	(.L_810 - .L_809)
	.align		4
.L_809:
        /*12b8*/ 	.word	index@(_ZN5flash32flash_fwd_splitkv_combine_kernelI23Flash_fwd_kernel_traitsILi128ELi64ELi128ELi4ELb0ELb0EN7cutlass10bfloat16_tE19Flash_kernel_traitsILi128ELi64ELi128ELi4ES3_EELi4ELi4ELb0EEEvNS_16Flash_fwd_paramsE)
        /*12bc*/ 	.word	0x00000000


	//----- nvinfo : EIATTR_MIN_STACK_SIZE
	.align		4
.L_810:
        /*12c0*/ 	.byte	0x04, 0x12
        /*12c2*/ 	.short	(.L_812 - .L_811)
	.align		4
.L_811:
        /*12c4*/ 	.word	index@(_ZN5flash32flash_fwd_splitkv_combine_kernelI23Flash_fwd_kernel_traitsILi128ELi64ELi128ELi4ELb0ELb0EN7cutlass10bfloat16_tE19Flash_kernel_traitsILi128ELi64ELi128ELi4ES3_EELi4ELi3ELb0EEEvNS_16Flash_fwd_paramsE)
        /*12c8*/ 	.word	0x00000000


	//----- nvinfo : EIATTR_MIN_STACK_SIZE
	.align		4
.L_812:
        /*12cc*/ 	.byte	0x04, 0x12
        /*12ce*/ 	.short	(.L_814 - .L_813)
	.align		4
.L_813:
        /*12d0*/ 	.word	index@(_ZN5flash32flash_fwd_splitkv_combine_kernelI23Flash_fwd_kernel_traitsILi128ELi64ELi128ELi4ELb0ELb0EN7cutlass10bfloat16_tE19Flash_kernel_traitsILi128ELi64ELi128ELi4ES3_EELi4ELi2ELb0EEEvNS_16Flash_fwd_paramsE)
        /*12d4*/ 	.word	0x00000000


	//----- nvinfo : EIATTR_MIN_STACK_SIZE
	.align		4
.L_814:
        /*12d8*/ 	.byte	0x04, 0x12
        /*12da*/ 	.short	(.L_816 - .L_815)
	.align		4
.L_815:
        /*12dc*/ 	.word	index@(_ZN5flash32flash_fwd_splitkv_combine_kernelI23Flash_fwd_kernel_traitsILi128ELi64ELi128ELi4ELb0ELb0EN7cutlass10bfloat16_tE19Flash_kernel_traitsILi128ELi64ELi128ELi4ES3_EELi4ELi1ELb0EEEvNS_16Flash_fwd_paramsE)
        /*12e0*/ 	.word	0x00000000


	//----- nvinfo : EIATTR_MIN_STACK_SIZE
	.align		4
.L_816:
        /*12e4*/ 	.byte	0x04, 0x12
        /*12e6*/ 	.short	(.L_818 - .L_817)
	.align		4
.L_817:
        /*12e8*/ 	.word	index@(_ZN5flash32flash_fwd_splitkv_combine_kernelI23Flash_fwd_kernel_traitsILi128ELi64ELi128ELi4ELb0ELb0EN7cutlass10bfloat16_tE19Flash_kernel_traitsILi128ELi64ELi128ELi4ES3_EELi4ELi7ELb1EEEvNS_16Flash_fwd_paramsE)
        /*12ec*/ 	.word	0x00000000


	//----- nvinfo : EIATTR_MIN_STACK_SIZE
	.align		4
.L_818:
        /*12f0*/ 	.byte	0x04, 0x12
        /*12f2*/ 	.short	(.L_820 - .L_819)
	.align		4
.L_819:
        /*12f4*/ 	.word	index@(_ZN5flash32flash_fwd_splitkv_combine_kernelI23Flash_fwd_kernel_traitsILi128ELi64ELi128ELi4ELb0ELb0EN7cutlass10bfloat16_tE19Flash_kernel_traitsILi128ELi64ELi128ELi4ES3_EELi4ELi6ELb1EEEvNS_16Flash_fwd_paramsE)
        /*12f8*/ 	.word	0x00000000


	//----- nvinfo : EIATTR_MIN_STACK_SIZE
	.align		4
.L_820:
        /*12fc*/ 	.byte	0x04, 0x12
        /*12fe*/ 	.short	(.L_822 - .L_821)
	.align		4
.L_821:
        /*1300*/ 	.word	index@(_ZN5flash32flash_fwd_splitkv_combine_kernelI23Flash_fwd_kernel_traitsILi128ELi64ELi128ELi4ELb0ELb0EN7cutlass10bfloat16_tE19Flash_kernel_traitsILi128ELi64ELi128ELi4ES3_EELi4ELi5ELb1EEEvNS_16Flash_fwd_paramsE)
        /*1304*/ 	.word	0x00000000


	//----- nvinfo : EIATTR_MIN_STACK_SIZE
	.align		4
.L_822:
        /*1308*/ 	.byte	0x04, 0x12
        /*130a*/ 	.short	(.L_824 - .L_823)
	.align		4
.L_823:
        /*130c*/ 	.word	index@(_ZN5flash32flash_fwd_splitkv_combine_kernelI23Flash_fwd_kernel_traitsILi128ELi64ELi128ELi4ELb0ELb0EN7cutlass10bfloat16_tE19Flash_kernel_traitsILi128ELi64ELi128ELi4ES3_EELi4ELi4ELb1EEEvNS_16Flash_fwd_paramsE)
        /*1310*/ 	.word	0x00000000


	//----- nvinfo : EIATTR_MIN_STACK_SIZE
	.align		4
.L_824:
        /*1314*/ 	.byte	0x04, 0x12
        /*1316*/ 	.short	(.L_826 - .L_825)
	.align		4
.L_825:
        /*1318*/ 	.word	index@(_ZN5flash32flash_fwd_splitkv_combine_kernelI23Flash_fwd_kernel_traitsILi128ELi64ELi128ELi4ELb0ELb0EN7cutlass10bfloat16_tE19Flash_kernel_traitsILi128ELi64ELi128ELi4ES3_EELi4ELi3ELb1EEEvNS_16Flash_fwd_paramsE)
        /*131c*/ 	.word	0x00000000


	//----- nvinfo : EIATTR_MIN_STACK_SIZE
	.align		4
.L_826:
        /*1320*/ 	.byte	0x04, 0x12
        /*1322*/ 	.short	(.L_828 - .L_827)
	.align		4
.L_827:
        /*1324*/ 	.word	index@(_ZN5flash32flash_fwd_splitkv_combine_kernelI23Flash_fwd_kernel_traitsILi128ELi64ELi128ELi4ELb0ELb0EN7cutlass10bfloat16_tE19Flash_kernel_traitsILi128ELi64ELi128ELi4ES3_EELi4ELi2ELb1EEEvNS_16Flash_fwd_paramsE)
        /*1328*/ 	.word	0x00000000


	//----- nvinfo : EIATTR_MIN_STACK_SIZE
	.align		4
.L_828:
        /*132c*/ 	.byte	0x04, 0x12
        /*132e*/ 	.short	(.L_830 - .L_829)
	.align		4
.L_829:
        /*1330*/ 	.word	index@(_ZN5flash32flash_fwd_splitkv_combine_kernelI23Flash_fwd_kernel_traitsILi128ELi64ELi128ELi4ELb0ELb0EN7cutlass10bfloat16_tE19Flash_kernel_traitsILi128ELi64ELi128ELi4ES3_EELi4ELi1ELb1EEEvNS_16Flash_fwd_paramsE)
        /*1334*/ 	.word	0x00000000


	//----- nvinfo : EIATTR_MIN_STACK_SIZE
	.align		4
.L_830:
        /*1338*/ 	.byte	0x04, 0x12
        /*133a*/ 	.short	(.L_832 - .L_831)
	.align		4
.L_831:
        /*133c*/ 	.word	index@(_ZN5flash24flash_fwd_splitkv_kernelI23Flash_fwd_kernel_traitsILi128ELi64ELi128ELi4ELb0ELb0EN7cutlass10bfloat16_tE19Flash_kernel_traitsILi128ELi64ELi128ELi4ES3_EELb0ELb0ELb0ELb0ELb1ELb0ELb0ELb0EEEvNS_16Flash_fwd_paramsE)
        /*1340*/ 	.word	0x00000000


	//----- nvinfo : EIATTR_MIN_STACK_SIZE
	.align		4
.L_832:
        /*1344*/ 	.byte	0x04, 0x12
        /*1346*/ 	.short	(.L_834 - .L_833)
	.align		4
.L_833:
        /*1348*/ 	.word	index@(_ZN5flash24flash_fwd_splitkv_kernelI23Flash_fwd_kernel_traitsILi128ELi64ELi128ELi4ELb0ELb0EN7cutlass10bfloat16_tE19Flash_kernel_traitsILi128ELi64ELi128ELi4ES3_EELb0ELb0ELb0ELb0ELb1ELb1ELb0ELb0EEEvNS_16Flash_fwd_paramsE)
        /*134c*/ 	.word	0x00000000


	//----- nvinfo : EIATTR_MIN_STACK_SIZE
	.align		4
.L_834:
        /*1350*/ 	.byte	0x04, 0x12
        /*1352*/ 	.short	(.L_836 - .L_835)
	.align		4
.L_835:
        /*1354*/ 	.word	index@(_ZN5flash24flash_fwd_splitkv_kernelI23Flash_fwd_kernel_traitsILi128ELi64ELi128ELi4ELb0ELb0EN7cutlass10bfloat16_tE19Flash_kernel_traitsILi128ELi64ELi128ELi4ES3_EELb0ELb0ELb0ELb0ELb1ELb0ELb1ELb0EEEvNS_16Flash_fwd_paramsE)
        /*1358*/ 	.word	0x00000000


	//----- nvinfo : EIATTR_MIN_STACK_SIZE
	.align		4
.L_836:
        /*135c*/ 	.byte	0x04, 0x12
        /*135e*/ 	.short	(.L_838 - .L_837)
	.align		4
.L_837:
        /*1360*/ 	.word	index@(_ZN5flash24flash_fwd_splitkv_kernelI23Flash_fwd_kernel_traitsILi128ELi64ELi128ELi4ELb0ELb0EN7cutlass10bfloat16_tE19Flash_kernel_traitsILi128ELi64ELi128ELi4ES3_EELb0ELb0ELb0ELb0ELb1ELb1ELb1ELb0EEEvNS_16Flash_fwd_paramsE)
        /*1364*/ 	.word	0x00000000


	//----- nvinfo : EIATTR_MIN_STACK_SIZE
	.align		4
.L_838:
        /*1368*/ 	.byte	0x04, 0x12
        /*136a*/ 	.short	(.L_840 - .L_839)
	.align		4
.L_839:
        /*136c*/ 	.word	index@(_ZN5flash24flash_fwd_splitkv_kernelI23Flash_fwd_kernel_traitsILi128ELi64ELi128ELi4ELb0ELb0EN7cutlass10bfloat16_tE19Flash_kernel_traitsILi128ELi64ELi128ELi4ES3_EELb0ELb0ELb0ELb0ELb0ELb0ELb0ELb0EEEvNS_16Flash_fwd_paramsE)
        /*1370*/ 	.word	0x00000000


	//----- nvinfo : EIATTR_MIN_STACK_SIZE
	.align		4
.L_840:
        /*1374*/ 	.byte	0x04, 0x12
        /*1376*/ 	.short	(.L_842 - .L_841)
	.align		4
.L_841:
        /*1378*/ 	.word	index@(_ZN5flash24flash_fwd_splitkv_kernelI23Flash_fwd_kernel_traitsILi128ELi64ELi128ELi4ELb0ELb0EN7cutlass10bfloat16_tE19Flash_kernel_traitsILi128ELi64ELi128ELi4ES3_EELb0ELb0ELb0ELb0ELb0ELb1ELb0ELb0EEEvNS_16Flash_fwd_paramsE)
        /*137c*/ 	.word	0x00000000


	//----- nvinfo : EIATTR_MIN_STACK_SIZE
	.align		4
.L_842:
        /*1380*/ 	.byte	0x04, 0x12
        /*1382*/ 	.short	(.L_844 - .L_843)
	.align		4
.L_843:
        /*1384*/ 	.word	index@(_ZN5flash24flash_fwd_splitkv_kernelI23Flash_fwd_kernel_traitsILi128ELi64ELi128ELi4ELb0ELb0EN7cutlass10bfloat16_tE19Flash_kernel_traitsILi128ELi64ELi128ELi4ES3_EELb0ELb0ELb0ELb0ELb0ELb0ELb0ELb1EEEvNS_16Flash_fwd_paramsE)
        /*1388*/ 	.word	0x00000000


	//----- nvinfo : EIATTR_MIN_STACK_SIZE
	.align		4
.L_844:
        /*138c*/ 	.byte	0x04, 0x12
        /*138e*/ 	.short	(.L_846 - .L_845)
	.align		4
.L_845:
        /*1390*/ 	.word	index@(_ZN5flash24flash_fwd_splitkv_kernelI23Flash_fwd_kernel_traitsILi128ELi64ELi128ELi4ELb0ELb0EN7cutlass10bfloat16_tE19Flash_kernel_traitsILi128ELi64ELi128ELi4ES3_EELb0ELb0ELb0ELb0ELb0ELb1ELb0ELb1EEEvNS_16Flash_fwd_paramsE)
        /*1394*/ 	.word	0x00000000


	//----- nvinfo : EIATTR_MIN_STACK_SIZE
	.align		4
.L_846:
        /*1398*/ 	.byte	0x04, 0x12
        /*139a*/ 	.short	(.L_848 - .L_847)
	.align		4
.L_847:
        /*139c*/ 	.word	index@(_ZN5flash24flash_fwd_splitkv_kernelI23Flash_fwd_kernel_traitsILi128ELi64ELi128ELi4ELb0ELb0EN7cutlass10bfloat16_tE19Flash_kernel_traitsILi128ELi64ELi128ELi4ES3_EELb0ELb0ELb0ELb0ELb0ELb0ELb1ELb0EEEvNS_16Flash_fwd_paramsE)
        /*13a0*/ 	.word	0x00000000


	//----- nvinfo : EIATTR_MIN_STACK_SIZE
	.align		4
.L_848:
        /*13a4*/ 	.byte	0x04, 0x12
        /*13a6*/ 	.short	(.L_850 - .L_849)
	.align		4
.L_849:
        /*13a8*/ 	.word	index@(_ZN5flash24flash_fwd_splitkv_kernelI23Flash_fwd_kernel_traitsILi128ELi64ELi128ELi4ELb0ELb0EN7cutlass10bfloat16_tE19Flash_kernel_traitsILi128ELi64ELi128ELi4ES3_EELb0ELb0ELb0ELb0ELb0ELb1ELb1ELb0EEEvNS_16Flash_fwd_paramsE)
        /*13ac*/ 	.word	0x00000000


	//----- nvinfo : EIATTR_MIN_STACK_SIZE
	.align		4
.L_850:
        /*13b0*/ 	.byte	0x04, 0x12
        /*13b2*/ 	.short	(.L_852 - .L_851)
	.align		4
.L_851:
        /*13b4*/ 	.word	index@(_ZN5flash24flash_fwd_splitkv_kernelI23Flash_fwd_kernel_traitsILi128ELi64ELi128ELi4ELb0ELb0EN7cutlass10bfloat16_tE19Flash_kernel_traitsILi128ELi64ELi128ELi4ES3_EELb0ELb0ELb0ELb0ELb0ELb0ELb1ELb1EEEvNS_16Flash_fwd_paramsE)
        /*13b8*/ 	.word	0x00000000


	//----- nvinfo : EIATTR_MIN_STACK_SIZE
	.align		4
.L_852:
        /*13bc*/ 	.byte	0x04, 0x12
        /*13be*/ 	.short	(.L_854 - .L_853)
	.align		4
.L_853:
        /*13c0*/ 	.word	index@(_ZN5flash24flash_fwd_splitkv_kernelI23Flash_fwd_kernel_traitsILi128ELi64ELi128ELi4ELb0ELb0EN7cutlass10bfloat16_tE19Flash_kernel_traitsILi128ELi64ELi128ELi4ES3_EELb0ELb0ELb0ELb0ELb0ELb1ELb1ELb1EEEvNS_16Flash_fwd_paramsE)
        /*13c4*/ 	.word	0x00000000


	//----- nvinfo : EIATTR_MIN_STACK_SIZE
	.align		4
.L_854:
        /*13c8*/ 	.byte	0x04, 0x12
        /*13ca*/ 	.short	(.L_856 - .L_855)
	.align		4
.L_855:
        /*13cc*/ 	.word	index@(_ZN5flash24flash_fwd_splitkv_kernelI23Flash_fwd_kernel_traitsILi128ELi64ELi128ELi4ELb0ELb0EN7cutlass10bfloat16_tE19Flash_kernel_traitsILi128ELi64ELi128ELi4ES3_EELb0ELb1ELb0ELb0ELb0ELb0ELb0ELb0EEEvNS_16Flash_fwd_paramsE)
        /*13d0*/ 	.word	0x00000000


	//----- nvinfo : EIATTR_MIN_STACK_SIZE
	.align		4
.L_856:
        /*13d4*/ 	.byte	0x04, 0x12
        /*13d6*/ 	.short	(.L_858 - .L_857)
	.align		4
.L_857:
        /*13d8*/ 	.word	index@(_ZN5flash24flash_fwd_splitkv_kernelI23Flash_fwd_kernel_traitsILi128ELi64ELi128ELi4ELb0ELb0EN7cutlass10bfloat16_tE19Flash_kernel_traitsILi128ELi64ELi128ELi4ES3_EELb0ELb1ELb0ELb0ELb0ELb1ELb0ELb0EEEvNS_16Flash_fwd_paramsE)
        /*13dc*/ 	.word	0x00000000


	//----- nvinfo : EIATTR_MIN_STACK_SIZE
	.align		4
.L_858:
        /*13e0*/ 	.byte	0x04, 0x12
        /*13e2*/ 	.short	(.L_860 - .L_859)
	.align		4
.L_859:
        /*13e4*/ 	.word	index@(_ZN5flash24flash_fwd_splitkv_kernelI23Flash_fwd_kernel_traitsILi128ELi64ELi128ELi4ELb0ELb0EN7cutlass10bfloat16_tE19Flash_kernel_traitsILi128ELi64ELi128ELi4ES3_EELb0ELb1ELb0ELb0ELb0ELb0ELb0ELb1EEEvNS_16Flash_fwd_paramsE)
        /*13e8*/ 	.word	0x00000000


	//----- nvinfo : EIATTR_MIN_STACK_SIZE
	.align		4
.L_860:
        /*13ec*/ 	.byte	0x04, 0x12
        /*13ee*/ 	.short	(.L_862 - .L_861)
	.align		4
.L_861:
        /*13f0*/ 	.word	index@(_ZN5flash24flash_fwd_splitkv_kernelI23Flash_fwd_kernel_traitsILi128ELi64ELi128ELi4ELb0ELb0EN7cutlass10bfloat16_tE19Flash_kernel_traitsILi128ELi64ELi128ELi4ES3_EELb0ELb1ELb0ELb0ELb0ELb1ELb0ELb1EEEvNS_16Flash_fwd_paramsE)
        /*13f4*/ 	.word	0x00000000


	//----- nvinfo : EIATTR_MIN_STACK_SIZE
	.align		4
.L_862:
        /*13f8*/ 	.byte	0x04, 0x12
        /*13fa*/ 	.short	(.L_864 - .L_863)
	.align		4
.L_863:
        /*13fc*/ 	.word	index@(_ZN5flash24flash_fwd_splitkv_kernelI23Flash_fwd_kernel_traitsILi128ELi64ELi128ELi4ELb0ELb0EN7cutlass10bfloat16_tE19Flash_kernel_traitsILi128ELi64ELi128ELi4ES3_EELb0ELb1ELb0ELb0ELb0ELb0ELb1ELb0EEEvNS_16Flash_fwd_paramsE)
        /*1400*/ 	.word	0x00000000


	//----- nvinfo : EIATTR_MIN_STACK_SIZE
	.align		4
.L_864:
        /*1404*/ 	.byte	0x04, 0x12
        /*1406*/ 	.short	(.L_866 - .L_865)
	.align		4
.L_865:
        /*1408*/ 	.word	index@(_ZN5flash24flash_fwd_splitkv_kernelI23Flash_fwd_kernel_traitsILi128ELi64ELi128ELi4ELb0ELb0EN7cutlass10bfloat16_tE19Flash_kernel_traitsILi128ELi64ELi128ELi4ES3_EELb0ELb1ELb0ELb0ELb0ELb1ELb1ELb0EEEvNS_16Flash_fwd_paramsE)
        /*140c*/ 	.word	0x00000000


	//----- nvinfo : EIATTR_MIN_STACK_SIZE
	.align		4
.L_866:
        /*1410*/ 	.byte	0x04, 0x12
        /*1412*/ 	.short	(.L_868 - .L_867)
	.align		4
.L_867:
        /*1414*/ 	.word	index@(_ZN5flash24flash_fwd_splitkv_kernelI23Flash_fwd_kernel_traitsILi128ELi64ELi128ELi4ELb0ELb0EN7cutlass10bfloat16_tE19Flash_kernel_traitsILi128ELi64ELi128ELi4ES3_EELb0ELb1ELb0ELb0ELb0ELb0ELb1ELb1EEEvNS_16Flash_fwd_paramsE)
        /*1418*/ 	.word	0x00000000


	//----- nvinfo : EIATTR_MIN_STACK_SIZE
	.align		4
.L_868:
        /*141c*/ 	.byte	0x04, 0x12
        /*141e*/ 	.short	(.L_870 - .L_869)
	.align		4
.L_869:
        /*1420*/ 	.word	index@(_ZN5flash24flash_fwd_splitkv_kernelI23Flash_fwd_kernel_traitsILi128ELi64ELi128ELi4ELb0ELb0EN7cutlass10bfloat16_tE19Flash_kernel_traitsILi128ELi64ELi128ELi4ES3_EELb0ELb1ELb0ELb0ELb0ELb1ELb1ELb1EEEvNS_16Flash_fwd_paramsE)
        /*1424*/ 	.word	0x00000000


	//----- nvinfo : EIATTR_MIN_STACK_SIZE
	.align		4
.L_870:
        /*1428*/ 	.byte	0x04, 0x12
        /*142a*/ 	.short	(.L_872 - .L_871)
	.align		4
.L_871:
        /*142c*/ 	.word	index@(_ZN5flash24flash_fwd_splitkv_kernelI23Flash_fwd_kernel_traitsILi128ELi64ELi128ELi4ELb0ELb0EN7cutlass10bfloat16_tE19Flash_kernel_traitsILi128ELi64ELi128ELi4ES3_EELb0ELb0ELb0ELb1ELb1ELb0ELb0ELb0EEEvNS_16Flash_fwd_paramsE)
        /*1430*/ 	.word	0x00000000


	//----- nvinfo : EIATTR_MIN_STACK_SIZE
	.align		4
.L_872:
        /*1434*/ 	.byte	0x04, 0x12
        /*1436*/ 	.short	(.L_874 - .L_873)
	.align		4
.L_873:
        /*1438*/ 	.word	index@(_ZN5flash24flash_fwd_splitkv_kernelI23Flash_fwd_kernel_traitsILi128ELi64ELi128ELi4ELb0ELb0EN7cutlass10bfloat16_tE19Flash_kernel_traitsILi128ELi64ELi128ELi4ES3_EELb0ELb0ELb0ELb1ELb1ELb1ELb0ELb0EEEvNS_16Flash_fwd_paramsE)
        /*143c*/ 	.word	0x00000000


	//----- nvinfo : EIATTR_MIN_STACK_SIZE
	.align		4
.L_874:
        /*1440*/ 	.byte	0x04, 0x12
        /*1442*/ 	.short	(.L_876 - .L_875)
	.align		4
.L_875:
        /*1444*/ 	.word	index@(_ZN5flash24flash_fwd_splitkv_kernelI23Flash_fwd_kernel_traitsILi128ELi64ELi128ELi4ELb0ELb0EN7cutlass10bfloat16_tE19Flash_kernel_traitsILi128ELi64ELi128ELi4ES3_EELb0ELb0ELb1ELb0ELb0ELb0ELb0ELb0EEEvNS_16Flash_fwd_paramsE)
        /*1448*/ 	.word	0x00000000


	//----- nvinfo : EIATTR_MIN_STACK_SIZE
	.align		4
.L_876:
        /*144c*/ 	.byte	0x04, 0x12
        /*144e*/ 	.short	(.L_878 - .L_877)
	.align		4
.L_877:
        /*1450*/ 	.word	index@(_ZN5flash24flash_fwd_splitkv_kernelI23Flash_fwd_kernel_traitsILi128ELi64ELi128ELi4ELb0ELb0EN7cutlass10bfloat16_tE19Flash_kernel_traitsILi128ELi64ELi128ELi4ES3_EELb0ELb0ELb1ELb0ELb0ELb1ELb0ELb0EEEvNS_16Flash_fwd_paramsE)
        /*1454*/ 	.word	0x00000000


	//----- nvinfo : EIATTR_MIN_STACK_SIZE
	.align		4
.L_878:
        /*1458*/ 	.byte	0x04, 0x12
        /*145a*/ 	.short	(.L_880 - .L_879)
	.align		4
.L_879:
        /*145c*/ 	.word	index@(_ZN5flash24flash_fwd_splitkv_kernelI23Flash_fwd_kernel_traitsILi128ELi64ELi128ELi4ELb0ELb0EN7cutlass10bfloat16_tE19Flash_kernel_traitsILi128ELi64ELi128ELi4ES3_EELb0ELb0ELb0ELb0ELb1ELb0ELb0ELb1EEEvNS_16Flash_fwd_paramsE)
        /*1460*/ 	.word	0x00000000


	//----- nvinfo : EIATTR_MIN_STACK_SIZE
	.align		4
.L_880:
        /*1464*/ 	.byte	0x04, 0x12
        /*1466*/ 	.short	(.L_882 - .L_881)
	.align		4
.L_881:
        /*1468*/ 	.word	index@(_ZN5flash24flash_fwd_splitkv_kernelI23Flash_fwd_kernel_traitsILi128ELi64ELi128ELi4ELb0ELb0EN7cutlass10bfloat16_tE19Flash_kernel_traitsILi128ELi64ELi128ELi4ES3_EELb0ELb0ELb0ELb0ELb1ELb1ELb0ELb1EEEvNS_16Flash_fwd_paramsE)
        /*146c*/ 	.word	0x00000000


	//----- nvinfo : EIATTR_MIN_STACK_SIZE
	.align		4
.L_882:
        /*1470*/ 	.byte	0x04, 0x12
        /*1472*/ 	.short	(.L_884 - .L_883)
	.align		4
.L_883:
        /*1474*/ 	.word	index@(_ZN5flash24flash_fwd_splitkv_kernelI23Flash_fwd_kernel_traitsILi128ELi64ELi128ELi4ELb0ELb0EN7cutlass10bfloat16_tE19Flash_kernel_traitsILi128ELi64ELi128ELi4ES3_EELb0ELb0ELb1ELb0ELb0ELb0ELb0ELb1EEEvNS_16Flash_fwd_paramsE)
        /*1478*/ 	.word	0x00000000


	//----- nvinfo : EIATTR_MIN_STACK_SIZE
	.align		4
.L_884:
        /*147c*/ 	.byte	0x04, 0x12
        /*147e*/ 	.short	(.L_886 - .L_885)
	.align		4
.L_885:
        /*1480*/ 	.word	index@(_ZN5flash24flash_fwd_splitkv_kernelI23Flash_fwd_kernel_traitsILi128ELi64ELi128ELi4ELb0ELb0EN7cutlass10bfloat16_tE19Flash_kernel_traitsILi128ELi64ELi128ELi4ES3_EELb0ELb0ELb1ELb0ELb0ELb1ELb0ELb1EEEvNS_16Flash_fwd_paramsE)
        /*1484*/ 	.word	0x00000000


	//----- nvinfo : EIATTR_MIN_STACK_SIZE
	.align		4
.L_886:
        /*1488*/ 	.byte	0x04, 0x12
        /*148a*/ 	.short	(.L_888 - .L_887)
	.align		4
.L_887:
        /*148c*/ 	.word	index@(_ZN5flash24flash_fwd_splitkv_kernelI23Flash_fwd_kernel_traitsILi128ELi64ELi128ELi4ELb0ELb0EN7cutlass10bfloat16_tE19Flash_kernel_traitsILi128ELi64ELi128ELi4ES3_EELb0ELb0ELb0ELb1ELb1ELb0ELb1ELb0EEEvNS_16Flash_fwd_paramsE)
        /*1490*/ 	.word	0x00000000


	//----- nvinfo : EIATTR_MIN_STACK_SIZE
	.align		4
.L_888:
        /*1494*/ 	.byte	0x04, 0x12
        /*1496*/ 	.short	(.L_890 - .L_889)
	.align		4
.L_889:
        /*1498*/ 	.word	index@(_ZN5flash24flash_fwd_splitkv_kernelI23Flash_fwd_kernel_traitsILi128ELi64ELi128ELi4ELb0ELb0EN7cutlass10bfloat16_tE19Flash_kernel_traitsILi128ELi64ELi128ELi4ES3_EELb0ELb0ELb0ELb1ELb1ELb1ELb1ELb0EEEvNS_16Flash_fwd_paramsE)
        /*149c*/ 	.word	0x00000000


	//----- nvinfo : EIATTR_MIN_STACK_SIZE
	.align		4
.L_890:
        /*14a0*/ 	.byte	0x04, 0x12
        /*14a2*/ 	.short	(.L_892 - .L_891)
	.align		4
.L_891:
        /*14a4*/ 	.word	index@(_ZN5flash24flash_fwd_splitkv_kernelI23Flash_fwd_kernel_traitsILi128ELi64ELi128ELi4ELb0ELb0EN7cutlass10bfloat16_tE19Flash_kernel_traitsILi128ELi64ELi128ELi4ES3_EELb0ELb0ELb1ELb0ELb0ELb0ELb1ELb0EEEvNS_16Flash_fwd_paramsE)
        /*14a8*/ 	.word	0x00000000


	//----- nvinfo : EIATTR_MIN_STACK_SIZE
	.align		4
.L_892:
        /*14ac*/ 	.byte	0x04, 0x12
        /*14ae*/ 	.short	(.L_894 - .L_893)
	.align		4
.L_893:
        /*14b0*/ 	.word	index@(_ZN5flash24flash_fwd_splitkv_kernelI23Flash_fwd_kernel_traitsILi128ELi64ELi128ELi4ELb0ELb0EN7cutlass10bfloat16_tE19Flash_kernel_traitsILi128ELi64ELi128ELi4ES3_EELb0ELb0ELb1ELb0ELb0ELb1ELb1ELb0EEEvNS_16Flash_fwd_paramsE)
        /*14b4*/ 	.word	0x00000000


	//----- nvinfo : EIATTR_MIN_STACK_SIZE
	.align		4
.L_894:
        /*14b8*/ 	.byte	0x04, 0x12
        /*14ba*/ 	.short	(.L_896 - .L_895)
	.align		4
.L_895:
        /*14bc*/ 	.word	index@(_ZN5flash24flash_fwd_splitkv_kernelI23Flash_fwd_kernel_traitsILi128ELi64ELi128ELi4ELb0ELb0EN7cutlass10bfloat16_tE19Flash_kernel_traitsILi128ELi64ELi128ELi4ES3_EELb0ELb0ELb0ELb0ELb1ELb0ELb1ELb1EEEvNS_16Flash_fwd_paramsE)
        /*14c0*/ 	.word	0x00000000


	//----- nvinfo : EIATTR_MIN_STACK_SIZE
	.align		4
.L_896:
        /*14c4*/ 	.byte	0x04, 0x12
        /*14c6*/ 	.short	(.L_898 - .L_897)
	.align		4
.L_897:
        /*14c8*/ 	.word	index@(_ZN5flash24flash_fwd_splitkv_kernelI23Flash_fwd_kernel_traitsILi128ELi64ELi128ELi4ELb0ELb0EN7cutlass10bfloat16_tE19Flash_kernel_traitsILi128ELi64ELi128ELi4ES3_EELb0ELb0ELb0ELb0ELb1ELb1ELb1ELb1EEEvNS_16Flash_fwd_paramsE)
        /*14cc*/ 	.word	0x00000000


	//----- nvinfo : EIATTR_MIN_STACK_SIZE
	.align		4
.L_898:
        /*14d0*/ 	.byte	0x04, 0x12
        /*14d2*/ 	.short	(.L_900 - .L_899)
	.align		4
.L_899:
        /*14d4*/ 	.word	index@(_ZN5flash24flash_fwd_splitkv_kernelI23Flash_fwd_kernel_traitsILi128ELi64ELi128ELi4ELb0ELb0EN7cutlass10bfloat16_tE19Flash_kernel_traitsILi128ELi64ELi128ELi4ES3_EELb0ELb0ELb1ELb0ELb0ELb0ELb1ELb1EEEvNS_16Flash_fwd_paramsE)
        /*14d8*/ 	.word	0x00000000


	//----- nvinfo : EIATTR_MIN_STACK_SIZE
	.align		4
.L_900:
        /*14dc*/ 	.byte	0x04, 0x12
        /*14de*/ 	.short	(.L_902 - .L_901)
	.align		4
.L_901:
        /*14e0*/ 	.word	index@(_ZN5flash24flash_fwd_splitkv_kernelI23Flash_fwd_kernel_traitsILi128ELi64ELi128ELi4ELb0ELb0EN7cutlass10bfloat16_tE19Flash_kernel_traitsILi128ELi64ELi128ELi4ES3_EELb0ELb0ELb1ELb0ELb0ELb1ELb1ELb1EEEvNS_16Flash_fwd_paramsE)
        /*14e4*/ 	.word	0x00000000


	//----- nvinfo : EIATTR_MIN_STACK_SIZE
	.align		4
.L_902:
        /*14e8*/ 	.byte	0x04, 0x12
        /*14ea*/ 	.short	(.L_904 - .L_903)
	.align		4
.L_903:
        /*14ec*/ 	.word	index@(_ZN5flash24flash_fwd_splitkv_kernelI23Flash_fwd_kernel_traitsILi128ELi64ELi128ELi4ELb0ELb0EN7cutlass10bfloat16_tE19Flash_kernel_traitsILi128ELi64ELi128ELi4ES3_EELb0ELb1ELb0ELb0ELb1ELb0ELb0ELb0EEEvNS_16Flash_fwd_paramsE)
        /*14f0*/ 	.word	0x00000000


	//----- nvinfo : EIATTR_MIN_STACK_SIZE
	.align		4
.L_904:
        /*14f4*/ 	.byte	0x04, 0x12
        /*14f6*/ 	.short	(.L_906 - .L_905)
	.align		4
.L_905:
        /*14f8*/ 	.word	index@(_ZN5flash24flash_fwd_splitkv_kernelI23Flash_fwd_kernel_traitsILi128ELi64ELi128ELi4ELb0ELb0EN7cutlass10bfloat16_tE19Flash_kernel_traitsILi128ELi64ELi128ELi4ES3_EELb0ELb1ELb0ELb0ELb1ELb1ELb0ELb0EEEvNS_16Flash_fwd_paramsE)
        /*14fc*/ 	.word	0x00000000


	//----- nvinfo : EIATTR_MIN_STACK_SIZE
	.align		4
.L_906:
        /*1500*/ 	.byte	0x04, 0x12
        /*1502*/ 	.short	(.L_908 - .L_907)
	.align		4
.L_907:
        /*1504*/ 	.word	index@(_ZN5flash24flash_fwd_splitkv_kernelI23Flash_fwd_kernel_traitsILi128ELi64ELi128ELi4ELb0ELb0EN7cutlass10bfloat16_tE19Flash_kernel_traitsILi128ELi64ELi128ELi4ES3_EELb0ELb1ELb1ELb0ELb0ELb0ELb0ELb0EEEvNS_16Flash_fwd_paramsE)
        /*1508*/ 	.word	0x00000000


	//----- nvinfo : EIATTR_MIN_STACK_SIZE
	.align		4
.L_908:
        /*150c*/ 	.byte	0x04, 0x12
        /*150e*/ 	.short	(.L_910 - .L_909)
	.align		4
.L_909:
        /*1510*/ 	.word	index@(_ZN5flash24flash_fwd_splitkv_kernelI23Flash_fwd_kernel_traitsILi128ELi64ELi128ELi4ELb0ELb0EN7cutlass10bfloat16_tE19Flash_kernel_traitsILi128ELi64ELi128ELi4ES3_EELb0ELb1ELb1ELb0ELb0ELb1ELb0ELb0EEEvNS_16Flash_fwd_paramsE)
        /*1514*/ 	.word	0x00000018


	//----- nvinfo : EIATTR_MIN_STACK_SIZE
	.align		4
.L_910:
        /*1518*/ 	.byte	0x04, 0x12
        /*151a*/ 	.short	(.L_912 - .L_911)
	.align		4
.L_911:
        /*151c*/ 	.word	index@(_ZN5flash24flash_fwd_splitkv_kernelI23Flash_fwd_kernel_traitsILi128ELi64ELi128ELi4ELb0ELb0EN7cutlass10bfloat16_tE19Flash_kernel_traitsILi128ELi64ELi128ELi4ES3_EELb0ELb1ELb0ELb0ELb1ELb0ELb0ELb1EEEvNS_16Flash_fwd_paramsE)
        /*1520*/ 	.word	0x00000000


	//----- nvinfo : EIATTR_MIN_STACK_SIZE
	.align		4
.L_912:
        /*1524*/ 	.byte	0x04, 0x12
        /*1526*/ 	.short	(.L_914 - .L_913)
	.align		4
.L_913:
        /*1528*/ 	.word	index@(_ZN5flash24flash_fwd_splitkv_kernelI23Flash_fwd_kernel_traitsILi128ELi64ELi128ELi4ELb0ELb0EN7cutlass10bfloat16_tE19Flash_kernel_traitsILi128ELi64ELi128ELi4ES3_EELb0ELb1ELb0ELb0ELb1ELb1ELb0ELb1EEEvNS_16Flash_fwd_paramsE)
        /*152c*/ 	.word	0x00000000


	//----- nvinfo : EIATTR_MIN_STACK_SIZE
	.align		4
.L_914:
        /*1530*/ 	.byte	0x04, 0x12
        /*1532*/ 	.short	(.L_916 - .L_915)
	.align		4
.L_915:
        /*1534*/ 	.word	index@(_ZN5flash24flash_fwd_splitkv_kernelI23Flash_fwd_kernel_traitsILi128ELi64ELi128ELi4ELb0ELb0EN7cutlass10bfloat16_tE19Flash_kernel_traitsILi128ELi64ELi128ELi4ES3_EELb0ELb1ELb1ELb0ELb0ELb0ELb0ELb1EEEvNS_16Flash_fwd_paramsE)
        /*1538*/ 	.word	0x00000008


	//----- nvinfo : EIATTR_MIN_STACK_SIZE
	.align		4
.L_916:
        /*153c*/ 	.byte	0x04, 0x12
        /*153e*/ 	.short	(.L_918 - .L_917)
	.align		4
.L_917:
        /*1540*/ 	.word	index@(_ZN5flash24flash_fwd_splitkv_kernelI23Flash_fwd_kernel_traitsILi128ELi64ELi128ELi4ELb0ELb0EN7cutlass10bfloat16_tE19Flash_kernel_traitsILi128ELi64ELi128ELi4ES3_EELb0ELb1ELb1ELb0ELb0ELb1ELb0ELb1EEEvNS_16Flash_fwd_paramsE)
        /*1544*/ 	.word	0x00000000


	//----- nvinfo : EIATTR_MIN_STACK_SIZE
	.align		4
.L_918:
        /*1548*/ 	.byte	0x04, 0x12
        /*154a*/ 	.short	(.L_920 - .L_919)
	.align		4
.L_919:
        /*154c*/ 	.word	index@(_ZN5flash24flash_fwd_splitkv_kernelI23Flash_fwd_kernel_traitsILi128ELi64ELi128ELi4ELb0ELb0EN7cutlass10bfloat16_tE19Flash_kernel_traitsILi128ELi64ELi128ELi4ES3_EELb0ELb1ELb0ELb0ELb1ELb0ELb1ELb0EEEvNS_16Flash_fwd_paramsE)
        /*1550*/ 	.word	0x00000000


	//----- nvinfo : EIATTR_MIN_STACK_SIZE
	.align		4
.L_920:
        /*1554*/ 	.byte	0x04, 0x12
        /*1556*/ 	.short	(.L_922 - .L_921)
	.align		4
.L_921:
        /*1558*/ 	.word	index@(_ZN5flash24flash_fwd_splitkv_kernelI23Flash_fwd_kernel_traitsILi128ELi64ELi128ELi4ELb0ELb0EN7cutlass10bfloat16_tE19Flash_kernel_traitsILi128ELi64ELi128ELi4ES3_EELb0ELb1ELb0ELb0ELb1ELb1ELb1ELb0EEEvNS_16Flash_fwd_paramsE)
        /*155c*/ 	.word	0x00000000


	//----- nvinfo : EIATTR_MIN_STACK_SIZE
	.align		4
.L_922:
        /*1560*/ 	.byte	0x04, 0x12
        /*1562*/ 	.short	(.L_924 - .L_923)
	.align		4
.L_923:
        /*1564*/ 	.word	index@(_ZN5flash24flash_fwd_splitkv_kernelI23Flash_fwd_kernel_traitsILi128ELi64ELi128ELi4ELb0ELb0EN7cutlass10bfloat16_tE19Flash_kernel_traitsILi128ELi64ELi128ELi4ES3_EELb0ELb1ELb1ELb0ELb0ELb0ELb1ELb0EEEvNS_16Flash_fwd_paramsE)
        /*1568*/ 	.word	0x00000000


	//----- nvinfo : EIATTR_MIN_STACK_SIZE
	.align		4
.L_924:
        /*156c*/ 	.byte	0x04, 0x12
        /*156e*/ 	.short	(.L_926 - .L_925)
	.align		4
.L_925:
        /*1570*/ 	.word	index@(_ZN5flash24flash_fwd_splitkv_kernelI23Flash_fwd_kernel_traitsILi128ELi64ELi128ELi4ELb0ELb0EN7cutlass10bfloat16_tE19Flash_kernel_traitsILi128ELi64ELi128ELi4ES3_EELb0ELb1ELb1ELb0ELb0ELb1ELb1ELb0EEEvNS_16Flash_fwd_paramsE)
        /*1574*/ 	.word	0x00000008


	//----- nvinfo : EIATTR_MIN_STACK_SIZE
	.align		4
.L_926:
        /*1578*/ 	.byte	0x04, 0x12
        /*157a*/ 	.short	(.L_928 - .L_927)
	.align		4
.L_927:
        /*157c*/ 	.word	index@(_ZN5flash24flash_fwd_splitkv_kernelI23Flash_fwd_kernel_traitsILi128ELi64ELi128ELi4ELb0ELb0EN7cutlass10bfloat16_tE19Flash_kernel_traitsILi128ELi64ELi128ELi4ES3_EELb0ELb1ELb0ELb0ELb1ELb0ELb1ELb1EEEvNS_16Flash_fwd_paramsE)
        /*1580*/ 	.word	0x00000000


	//----- nvinfo : EIATTR_MIN_STACK_SIZE
	.align		4
.L_928:
        /*1584*/ 	.byte	0x04, 0x12
        /*1586*/ 	.short	(.L_930 - .L_929)
	.align		4
.L_929:
        /*1588*/ 	.word	index@(_ZN5flash24flash_fwd_splitkv_kernelI23Flash_fwd_kernel_traitsILi128ELi64ELi128ELi4ELb0ELb0EN7cutlass10bfloat16_tE19Flash_kernel_traitsILi128ELi64ELi128ELi4ES3_EELb0ELb1ELb0ELb0ELb1ELb1ELb1ELb1EEEvNS_16Flash_fwd_paramsE)
        /*158c*/ 	.word	0x00000000


	//----- nvinfo : EIATTR_MIN_STACK_SIZE
	.align		4
.L_930:
        /*1590*/ 	.byte	0x04, 0x12
        /*1592*/ 	.short	(.L_932 - .L_931)
	.align		4
.L_931:
        /*1594*/ 	.word	index@(_ZN5flash24flash_fwd_splitkv_kernelI23Flash_fwd_kernel_traitsILi128ELi64ELi128ELi4ELb0ELb0EN7cutlass10bfloat16_tE19Flash_kernel_traitsILi128ELi64ELi128ELi4ES3_EELb0ELb1ELb1ELb0ELb0ELb0ELb1ELb1EEEvNS_16Flash_fwd_paramsE)
        /*1598*/ 	.word	0x00000000


	//----- nvinfo : EIATTR_MIN_STACK_SIZE
	.align		4
.L_932:
        /*159c*/ 	.byte	0x04, 0x12
        /*159e*/ 	.short	(.L_934 - .L_933)
	.align		4
.L_933:
        /*15a0*/ 	.word	index@(_ZN5flash24flash_fwd_splitkv_kernelI23Flash_fwd_kernel_traitsILi128ELi64ELi128ELi4ELb0ELb0EN7cutlass10bfloat16_tE19Flash_kernel_traitsILi128ELi64ELi128ELi4ES3_EELb0ELb1ELb1ELb0ELb0ELb1ELb1ELb1EEEvNS_16Flash_fwd_paramsE)
        /*15a4*/ 	.word	0x00000000


	//----- nvinfo : EIATTR_MIN_STACK_SIZE
	.align		4
.L_934:
        /*15a8*/ 	.byte	0x04, 0x12
        /*15aa*/ 	.short	(.L_936 - .L_935)
	.align		4
.L_935:
        /*15ac*/ 	.word	index@(_ZN5flash32flash_fwd_splitkv_combine_kernelI23Flash_fwd_kernel_traitsILi128ELi64ELi64ELi4ELb0ELb0EN7cutlass10bfloat16_tE19Flash_kernel_traitsILi128ELi64ELi64ELi4ES3_EELi4ELi7ELb0EEEvNS_16Flash_fwd_paramsE)
        /*15b0*/ 	.word	0x00000000


	//----- nvinfo : EIATTR_MIN_STACK_SIZE
	.align		4
.L_936:
        /*15b4*/ 	.byte	0x04, 0x12
        /*15b6*/ 	.short	(.L_938 - .L_937)
	.align		4
.L_937:
        /*15b8*/ 	.word	index@(_ZN5flash32flash_fwd_splitkv_combine_kernelI23Flash_fwd_kernel_traitsILi128ELi64ELi64ELi4ELb0ELb0EN7cutlass10bfloat16_tE19Flash_kernel_traitsILi128ELi64ELi64ELi4ES3_EELi4ELi6ELb0EEEvNS_16Flash_fwd_paramsE)
        /*15bc*/ 	.word	0x00000000


	//----- nvinfo : EIATTR_MIN_STACK_SIZE
	.align		4
.L_938:
        /*15c0*/ 	.byte	0x04, 0x12
        /*15c2*/ 	.short	(.L_940 - .L_939)
	.align		4
.L_939:
        /*15c4*/ 	.word	index@(_ZN5flash32flash_fwd_splitkv_combine_kernelI23Flash_fwd_kernel_traitsILi128ELi64ELi64ELi4ELb0ELb0EN7cutlass10bfloat16_tE19Flash_kernel_traitsILi128ELi64ELi64ELi4ES3_EELi4ELi5ELb0EEEvNS_16Flash_fwd_paramsE)
        /*15c8*/ 	.word	0x00000000


	//----- nvinfo : EIATTR_MIN_STACK_SIZE
	.align		4
.L_940:
        /*15cc*/ 	.byte	0x04, 0x12
        /*15ce*/ 	.short	(.L_942 - .L_941)
	.align		4
.L_941:
        /*15d0*/ 	.word	index@(_ZN5flash32flash_fwd_splitkv_combine_kernelI23Flash_fwd_kernel_traitsILi128ELi64ELi64ELi4ELb0ELb0EN7cutlass10bfloat16_tE19Flash_kernel_traitsILi128ELi64ELi64ELi4ES3_EELi4ELi4ELb0EEEvNS_16Flash_fwd_paramsE)
        /*15d4*/ 	.word	0x00000000


	//----- nvinfo : EIATTR_MIN_STACK_SIZE
	.align		4
.L_942:
        /*15d8*/ 	.byte	0x04, 0x12
        /*15da*/ 	.short	(.L_944 - .L_943)
	.align		4
.L_943:
        /*15dc*/ 	.word	index@(_ZN5flash32flash_fwd_splitkv_combine_kernelI23Flash_fwd_kernel_traitsILi128ELi64ELi64ELi4ELb0ELb0EN7cutlass10bfloat16_tE19Flash_kernel_traitsILi128ELi64ELi64ELi4ES3_EELi4ELi3ELb0EEEvNS_16Flash_fwd_paramsE)
        /*15e0*/ 	.word	0x00000000


	//----- nvinfo : EIATTR_MIN_STACK_SIZE
	.align		4
.L_944:
        /*15e4*/ 	.byte	0x04, 0x12
        /*15e6*/ 	.short	(.L_946 - .L_945)
	.align		4
.L_945:
        /*15e8*/ 	.word	index@(_ZN5flash32flash_fwd_splitkv_combine_kernelI23Flash_fwd_kernel_traitsILi128ELi64ELi64ELi4ELb0ELb0EN7cutlass10bfloat16_tE19Flash_kernel_traitsILi128ELi64ELi64ELi4ES3_EELi4ELi2ELb0EEEvNS_16Flash_fwd_paramsE)
        /*15ec*/ 	.word	0x00000000


	//----- nvinfo : EIATTR_MIN_STACK_SIZE
	.align		4
.L_946:
        /*15f0*/ 	.byte	0x04, 0x12
        /*15f2*/ 	.short	(.L_948 - .L_947)
	.align		4
.L_947:
        /*15f4*/ 	.word	index@(_ZN5flash32flash_fwd_splitkv_combine_kernelI23Flash_fwd_kernel_traitsILi128ELi64ELi64ELi4ELb0ELb0EN7cutlass10bfloat16_tE19Flash_kernel_traitsILi128ELi64ELi64ELi4ES3_EELi4ELi1ELb0EEEvNS_16Flash_fwd_paramsE)
        /*15f8*/ 	.word	0x00000000


	//----- nvinfo : EIATTR_MIN_STACK_SIZE
	.align		4
.L_948:
        /*15fc*/ 	.byte	0x04, 0x12
        /*15fe*/ 	.short	(.L_950 - .L_949)
	.align		4
.L_949:
        /*1600*/ 	.word	index@(_ZN5flash32flash_fwd_splitkv_combine_kernelI23Flash_fwd_kernel_traitsILi128ELi64ELi64ELi4ELb0ELb0EN7cutlass10bfloat16_tE19Flash_kernel_traitsILi128ELi64ELi64ELi4ES3_EELi4ELi7ELb1EEEvNS_16Flash_fwd_paramsE)
        /*1604*/ 	.word	0x00000000


	//----- nvinfo : EIATTR_MIN_STACK_SIZE
	.align		4
.L_950:
        /*1608*/ 	.byte	0x04, 0x12
        /*160a*/ 	.short	(.L_952 - .L_951)
	.align		4
.L_951:
        /*160c*/ 	.word	index@(_ZN5flash32flash_fwd_splitkv_combine_kernelI23Flash_fwd_kernel_traitsILi128ELi64ELi64ELi4ELb0ELb0EN7cutlass10bfloat16_tE19Flash_kernel_traitsILi128ELi64ELi64ELi4ES3_EELi4ELi6ELb1EEEvNS_16Flash_fwd_paramsE)
        /*1610*/ 	.word	0x00000000


	//----- nvinfo : EIATTR_MIN_STACK_SIZE
	.align		4
.L_952:
        /*1614*/ 	.byte	0x04, 0x12
        /*1616*/ 	.short	(.L_954 - .L_953)
	.align		4
.L_953:
        /*1618*/ 	.word	index@(_ZN5flash32flash_fwd_splitkv_combine_kernelI23Flash_fwd_kernel_traitsILi128ELi64ELi64ELi4ELb0ELb0EN7cutlass10bfloat16_tE19Flash_kernel_traitsILi128ELi64ELi64ELi4ES3_EELi4ELi5ELb1EEEvNS_16Flash_fwd_paramsE)
        /*161c*/ 	.word	0x00000000


	//----- nvinfo : EIATTR_MIN_STACK_SIZE
	.align		4
.L_954:
        /*1620*/ 	.byte	0x04, 0x12
        /*1622*/ 	.short	(.L_956 - .L_955)
	.align		4
.L_955:
        /*1624*/ 	.word	index@(_ZN5flash32flash_fwd_splitkv_combine_kernelI23Flash_fwd_kernel_traitsILi128ELi64ELi64ELi4ELb0ELb0EN7cutlass10bfloat16_tE19Flash_kernel_traitsILi128ELi64ELi64ELi4ES3_EELi4ELi4ELb1EEEvNS_16Flash_fwd_paramsE)
        /*1628*/ 	.word	0x00000000


	//----- nvinfo : EIATTR_MIN_STACK_SIZE
	.align		4
.L_956:
        /*162c*/ 	.byte	0x04, 0x12
        /*162e*/ 	.short	(.L_958 - .L_957)
	.align		4
.L_957:
        /*1630*/ 	.word	index@(_ZN5flash32flash_fwd_splitkv_combine_kernelI23Flash_fwd_kernel_traitsILi128ELi64ELi64ELi4ELb0ELb0EN7cutlass10bfloat16_tE19Flash_kernel_traitsILi128ELi64ELi64ELi4ES3_EELi4ELi3ELb1EEEvNS_16Flash_fwd_paramsE)
        /*1634*/ 	.word	0x00000000


	//----- nvinfo : EIATTR_MIN_STACK_SIZE
	.align		4
.L_958:
        /*1638*/ 	.byte	0x04, 0x12
        /*163a*/ 	.short	(.L_960 - .L_959)
	.align		4
.L_959:
        /*163c*/ 	.word	index@(_ZN5flash32flash_fwd_splitkv_combine_kernelI23Flash_fwd_kernel_traitsILi128ELi64ELi64ELi4ELb0ELb0EN7cutlass10bfloat16_tE19Flash_kernel_traitsILi128ELi64ELi64ELi4ES3_EELi4ELi2ELb1EEEvNS_16Flash_fwd_paramsE)
        /*1640*/ 	.word	0x00000000


	//----- nvinfo : EIATTR_MIN_STACK_SIZE
	.align		4
.L_960:
        /*1644*/ 	.byte	0x04, 0x12
        /*1646*/ 	.short	(.L_962 - .L_961)
	.align		4
.L_961:
        /*1648*/ 	.word	index@(_ZN5flash32flash_fwd_splitkv_combine_kernelI23Flash_fwd_kernel_traitsILi128ELi64ELi64ELi4ELb0ELb0EN7cutlass10bfloat16_tE19Flash_kernel_traitsILi128ELi64ELi64ELi4ES3_EELi4ELi1ELb1EEEvNS_16Flash_fwd_paramsE)
        /*164c*/ 	.word	0x00000000


	//----- nvinfo : EIATTR_MIN_STACK_SIZE
	.align		4
.L_962:
        /*1650*/ 	.byte	0x04, 0x12
        /*1652*/ 	.short	(.L_964 - .L_963)
	.align		4
.L_963:
        /*1654*/ 	.word	index@(_ZN5flash24flash_fwd_splitkv_kernelI23Flash_fwd_kernel_traitsILi128ELi64ELi64ELi4ELb0ELb0EN7cutlass10bfloat16_tE19Flash_kernel_traitsILi128ELi64ELi64ELi4ES3_EELb0ELb0ELb0ELb0ELb1ELb0ELb0ELb0EEEvNS_16Flash_fwd_paramsE)
        /*1658*/ 	.word	0x00000000


	//----- nvinfo : EIATTR_MIN_STACK_SIZE
	.align		4
.L_964:
        /*165c*/ 	.byte	0x04, 0x12
        /*165e*/ 	.short	(.L_966 - .L_965)
	.align		4
.L_965:
        /*1660*/ 	.word	index@(_ZN5flash24flash_fwd_splitkv_kernelI23Flash_fwd_kernel_traitsILi128ELi64ELi64ELi4ELb0ELb0EN7cutlass10bfloat16_tE19Flash_kernel_traitsILi128ELi64ELi64ELi4ES3_EELb0ELb0ELb0ELb0ELb1ELb1ELb0ELb0EEEvNS_16Flash_fwd_paramsE)
        /*1664*/ 	.word	0x00000000


	//----- nvinfo : EIATTR_MIN_STACK_SIZE
	.align		4
.L_966:
        /*1668*/ 	.byte	0x04, 0x12
        /*166a*/ 	.short	(.L_968 - .L_967)
	.align		4
.L_967:
        /*166c*/ 	.word	index@(_ZN5flash24flash_fwd_splitkv_kernelI23Flash_fwd_kernel_traitsILi128ELi64ELi64ELi4ELb0ELb0EN7cutlass10bfloat16_tE19Flash_kernel_traitsILi128ELi64ELi64ELi4ES3_EELb0ELb0ELb0ELb0ELb1ELb0ELb1ELb0EEEvNS_16Flash_fwd_paramsE)
        /*1670*/ 	.word	0x00000000


	//----- nvinfo : EIATTR_MIN_STACK_SIZE
	.align		4
.L_968:
        /*1674*/ 	.byte	0x04, 0x12
        /*1676*/ 	.short	(.L_970 - .L_969)
	.align		4
.L_969:
        /*1678*/ 	.word	index@(_ZN5flash24flash_fwd_splitkv_kernelI23Flash_fwd_kernel_traitsILi128ELi64ELi64ELi4ELb0ELb0EN7cutlass10bfloat16_tE19Flash_kernel_traitsILi128ELi64ELi64ELi4ES3_EELb0ELb0ELb0ELb0ELb1ELb1ELb1ELb0EEEvNS_16Flash_fwd_paramsE)
        /*167c*/ 	.word	0x00000000


	//----- nvinfo : EIATTR_MIN_STACK_SIZE
	.align		4
.L_970:
        /*1680*/ 	.byte	0x04, 0x12
        /*1682*/ 	.short	(.L_972 - .L_971)
	.align		4
.L_971:
        /*1684*/ 	.word	index@(_ZN5flash24flash_fwd_splitkv_kernelI23Flash_fwd_kernel_traitsILi128ELi64ELi64ELi4ELb0ELb0EN7cutlass10bfloat16_tE19Flash_kernel_traitsILi128ELi64ELi64ELi4ES3_EELb0ELb0ELb0ELb0ELb0ELb0ELb0ELb0EEEvNS_16Flash_fwd_paramsE)
        /*1688*/ 	.word	0x00000000


	//----- nvinfo : EIATTR_MIN_STACK_SIZE
	.align		4
.L_972:
        /*168c*/ 	.byte	0x04, 0x12
        /*168e*/ 	.short	(.L_974 - .L_973)
	.align		4
.L_973:
        /*1690*/ 	.word	index@(_ZN5flash24flash_fwd_splitkv_kernelI23Flash_fwd_kernel_traitsILi128ELi64ELi64ELi4ELb0ELb0EN7cutlass10bfloat16_tE19Flash_kernel_traitsILi128ELi64ELi64ELi4ES3_EELb0ELb0ELb0ELb0ELb0ELb1ELb0ELb0EEEvNS_16Flash_fwd_paramsE)
        /*1694*/ 	.word	0x00000000


	//----- nvinfo : EIATTR_MIN_STACK_SIZE
	.align		4
.L_974:
        /*1698*/ 	.byte	0x04, 0x12
        /*169a*/ 	.short	(.L_976 - .L_975)
	.align		4
.L_975:
        /*169c*/ 	.word	index@(_ZN5flash24flash_fwd_splitkv_kernelI23Flash_fwd_kernel_traitsILi128ELi64ELi64ELi4ELb0ELb0EN7cutlass10bfloat16_tE19Flash_kernel_traitsILi128ELi64ELi64ELi4ES3_EELb0ELb0ELb0ELb0ELb0ELb0ELb0ELb1EEEvNS_16Flash_fwd_paramsE)
        /*16a0*/ 	.word	0x00000000


	//----- nvinfo : EIATTR_MIN_STACK_SIZE
	.align		4
.L_976:
        /*16a4*/ 	.byte	0x04, 0x12
        /*16a6*/ 	.short	(.L_978 - .L_977)
	.align		4
.L_977:
        /*16a8*/ 	.word	index@(_ZN5flash24flash_fwd_splitkv_kernelI23Flash_fwd_kernel_traitsILi128ELi64ELi64ELi4ELb0ELb0EN7cutlass10bfloat16_tE19Flash_kernel_traitsILi128ELi64ELi64ELi4ES3_EELb0ELb0ELb0ELb0ELb0ELb1ELb0ELb1EEEvNS_16Flash_fwd_paramsE)
        /*16ac*/ 	.word	0x00000000


	//----- nvinfo : EIATTR_MIN_STACK_SIZE
	.align		4
.L_978:
        /*16b0*/ 	.byte	0x04, 0x12
        /*16b2*/ 	.short	(.L_980 - .L_979)
	.align		4
.L_979:
        /*16b4*/ 	.word	index@(_ZN5flash24flash_fwd_splitkv_kernelI23Flash_fwd_kernel_traitsILi128ELi64ELi64ELi4ELb0ELb0EN7cutlass10bfloat16_tE19Flash_kernel_traitsILi128ELi64ELi64ELi4ES3_EELb0ELb0ELb0ELb0ELb0ELb0ELb1ELb0EEEvNS_16Flash_fwd_paramsE)
        /*16b8*/ 	.word	0x00000000


	//----- nvinfo : EIATTR_MIN_STACK_SIZE
	.align		4
.L_980:
        /*16bc*/ 	.byte	0x04, 0x12
        /*16be*/ 	.short	(.L_982 - .L_981)
	.align		4
.L_981:
        /*16c0*/ 	.word	index@(_ZN5flash24flash_fwd_splitkv_kernelI23Flash_fwd_kernel_traitsILi128ELi64ELi64ELi4ELb0ELb0EN7cutlass10bfloat16_tE19Flash_kernel_traitsILi128ELi64ELi64ELi4ES3_EELb0ELb0ELb0ELb0ELb0ELb1ELb1ELb0EEEvNS_16Flash_fwd_paramsE)
        /*16c4*/ 	.word	0x00000000


	//----- nvinfo : EIATTR_MIN_STACK_SIZE
	.align		4
.L_982:
        /*16c8*/ 	.byte	0x04, 0x12
        /*16ca*/ 	.short	(.L_984 - .L_983)
	.align		4
.L_983:
        /*16cc*/ 	.word	index@(_ZN5flash24flash_fwd_splitkv_kernelI23Flash_fwd_kernel_traitsILi128ELi64ELi64ELi4ELb0ELb0EN7cutlass10bfloat16_tE19Flash_kernel_traitsILi128ELi64ELi64ELi4ES3_EELb0ELb0ELb0ELb0ELb0ELb0ELb1ELb1EEEvNS_16Flash_fwd_paramsE)
        /*16d0*/ 	.word	0x00000000


	//----- nvinfo : EIATTR_MIN_STACK_SIZE
	.align		4
.L_984:
        /*16d4*/ 	.byte	0x04, 0x12
        /*16d6*/ 	.short	(.L_986 - .L_985)
	.align		4
.L_985:
        /*16d8*/ 	.word	index@(_ZN5flash24flash_fwd_splitkv_kernelI23Flash_fwd_kernel_traitsILi128ELi64ELi64ELi4ELb0ELb0EN7cutlass10bfloat16_tE19Flash_kernel_traitsILi128ELi64ELi64ELi4ES3_EELb0ELb0ELb0ELb0ELb0ELb1ELb1ELb1EEEvNS_16Flash_fwd_paramsE)
        /*16dc*/ 	.word	0x00000000


	//----- nvinfo : EIATTR_MIN_STACK_SIZE
	.align		4
.L_986:
        /*16e0*/ 	.byte	0x04, 0x12
        /*16e2*/ 	.short	(.L_988 - .L_987)
	.align		4
.L_987:
        /*16e4*/ 	.word	index@(_ZN5flash24flash_fwd_splitkv_kernelI23Flash_fwd_kernel_traitsILi128ELi64ELi64ELi4ELb0ELb0EN7cutlass10bfloat16_tE19Flash_kernel_traitsILi128ELi64ELi64ELi4ES3_EELb0ELb1ELb0ELb0ELb0ELb0ELb0ELb0EEEvNS_16Flash_fwd_paramsE)
        /*16e8*/ 	.word	0x00000000


	//----- nvinfo : EIATTR_MIN_STACK_SIZE
	.align		4
.L_988:
        /*16ec*/ 	.byte	0x04, 0x12
        /*16ee*/ 	.short	(.L_990 - .L_989)
	.align		4
.L_989:
        /*16f0*/ 	.word	index@(_ZN5flash24flash_fwd_splitkv_kernelI23Flash_fwd_kernel_traitsILi128ELi64ELi64ELi4ELb0ELb0EN7cutlass10bfloat16_tE19Flash_kernel_traitsILi128ELi64ELi64ELi4ES3_EELb0ELb1ELb0ELb0ELb0ELb1ELb0ELb0EEEvNS_16Flash_fwd_paramsE)
        /*16f4*/ 	.word	0x00000000


	//----- nvinfo : EIATTR_MIN_STACK_SIZE
	.align		4
.L_990:
        /*16f8*/ 	.byte	0x04, 0x12
        /*16fa*/ 	.short	(.L_992 - .L_991)
	.align		4
.L_991:
        /*16fc*/ 	.word	index@(_ZN5flash24flash_fwd_splitkv_kernelI23Flash_fwd_kernel_traitsILi128ELi64ELi64ELi4ELb0ELb0EN7cutlass10bfloat16_tE19Flash_kernel_traitsILi128ELi64ELi64ELi4ES3_EELb0ELb1ELb0ELb0ELb0ELb0ELb0ELb1EEEvNS_16Flash_fwd_paramsE)
        /*1700*/ 	.word	0x00000000


	//----- nvinfo : EIATTR_MIN_STACK_SIZE
	.align		4
.L_992:
        /*1704*/ 	.byte	0x04, 0x12
        /*1706*/ 	.short	(.L_994 - .L_993)
	.align		4
.L_993:
        /*1708*/ 	.word	index@(_ZN5flash24flash_fwd_splitkv_kernelI23Flash_fwd_kernel_traitsILi128ELi64ELi64ELi4ELb0ELb0EN7cutlass10bfloat16_tE19Flash_kernel_traitsILi128ELi64ELi64ELi4ES3_EELb0ELb1ELb0ELb0ELb0ELb1ELb0ELb1EEEvNS_16Flash_fwd_paramsE)
        /*170c*/ 	.word	0x00000000


	//----- nvinfo : EIATTR_MIN_STACK_SIZE
	.align		4
.L_994:
        /*1710*/ 	.byte	0x04, 0x12
        /*1712*/ 	.short	(.L_996 - .L_995)
	.align		4
.L_995:
        /*1714*/ 	.word	index@(_ZN5flash24flash_fwd_splitkv_kernelI23Flash_fwd_kernel_traitsILi128ELi64ELi64ELi4ELb0ELb0EN7cutlass10bfloat16_tE19Flash_kernel_traitsILi128ELi64ELi64ELi4ES3_EELb0ELb1ELb0ELb0ELb0ELb0ELb1ELb0EEEvNS_16Flash_fwd_paramsE)
        /*1718*/ 	.word	0x00000000


	//----- nvinfo : EIATTR_MIN_STACK_SIZE
	.align		4
.L_996:
        /*171c*/ 	.byte	0x04, 0x12
        /*171e*/ 	.short	(.L_998 - .L_997)
	.align		4
.L_997:
        /*1720*/ 	.word	index@(_ZN5flash24flash_fwd_splitkv_kernelI23Flash_fwd_kernel_traitsILi128ELi64ELi64ELi4ELb0ELb0EN7cutlass10bfloat16_tE19Flash_kernel_traitsILi128ELi64ELi64ELi4ES3_EELb0ELb1ELb0ELb0ELb0ELb1ELb1ELb0EEEvNS_16Flash_fwd_paramsE)
        /*1724*/ 	.word	0x00000000


	//----- nvinfo : EIATTR_MIN_STACK_SIZE
	.align		4
.L_998:
        /*1728*/ 	.byte	0x04, 0x12
        /*172a*/ 	.short	(.L_1000 - .L_999)
	.align		4
.L_999:
        /*172c*/ 	.word	index@(_ZN5flash24flash_fwd_splitkv_kernelI23Flash_fwd_kernel_traitsILi128ELi64ELi64ELi4ELb0ELb0EN7cutlass10bfloat16_tE19Flash_kernel_traitsILi128ELi64ELi64ELi4ES3_EELb0ELb1ELb0ELb0ELb0ELb0ELb1ELb1EEEvNS_16Flash_fwd_paramsE)
        /*1730*/ 	.word	0x00000000


	//----- nvinfo : EIATTR_MIN_STACK_SIZE
	.align		4
.L_1000:
        /*1734*/ 	.byte	0x04, 0x12
        /*1736*/ 	.short	(.L_1002 - .L_1001)
	.align		4
.L_1001:
        /*1738*/ 	.word	index@(_ZN5flash24flash_fwd_splitkv_kernelI23Flash_fwd_kernel_traitsILi128ELi64ELi64ELi4ELb0ELb0EN7cutlass10bfloat16_tE19Flash_kernel_traitsILi128ELi64ELi64ELi4ES3_EELb0ELb1ELb0ELb0ELb0ELb1ELb1ELb1EEEvNS_16Flash_fwd_paramsE)
        /*173c*/ 	.word	0x00000000


	//----- nvinfo : EIATTR_MIN_STACK_SIZE
	.align		4
.L_1002:
        /*1740*/ 	.byte	0x04, 0x12
        /*1742*/ 	.short	(.L_1004 - .L_1003)
	.align		4
.L_1003:
        /*1744*/ 	.word	index@(_ZN5flash24flash_fwd_splitkv_kernelI23Flash_fwd_kernel_traitsILi128ELi64ELi64ELi4ELb0ELb0EN7cutlass10bfloat16_tE19Flash_kernel_traitsILi128ELi64ELi64ELi4ES3_EELb0ELb0ELb0ELb1ELb1ELb0ELb0ELb0EEEvNS_16Flash_fwd_paramsE)
        /*1748*/ 	.word	0x00000000


	//----- nvinfo : EIATTR_MIN_STACK_SIZE
	.align		4
.L_1004:
        /*174c*/ 	.byte	0x04, 0x12
        /*174e*/ 	.short	(.L_1006 - .L_1005)
	.align		4
.L_1005:
        /*1750*/ 	.word	index@(_ZN5flash24flash_fwd_splitkv_kernelI23Flash_fwd_kernel_traitsILi128ELi64ELi64ELi4ELb0ELb0EN7cutlass10bfloat16_tE19Flash_kernel_traitsILi128ELi64ELi64ELi4ES3_EELb0ELb0ELb0ELb1ELb1ELb1ELb0ELb0EEEvNS_16Flash_fwd_paramsE)
        /*1754*/ 	.word	0x00000000


	//----- nvinfo : EIATTR_MIN_STACK_SIZE
	.align		4
.L_1006:
        /*1758*/ 	.byte	0x04, 0x12
        /*175a*/ 	.short	(.L_1008 - .L_1007)
	.align		4
.L_1007:
        /*175c*/ 	.word	index@(_ZN5flash24flash_fwd_splitkv_kernelI23Flash_fwd_kernel_traitsILi128ELi64ELi64ELi4ELb0ELb0EN7cutlass10bfloat16_tE19Flash_kernel_traitsILi128ELi64ELi64ELi4ES3_EELb0ELb0ELb1ELb0ELb0ELb0ELb0ELb0EEEvNS_16Flash_fwd_paramsE)
        /*1760*/ 	.word	0x00000000


	//----- nvinfo : EIATTR_MIN_STACK_SIZE
	.align		4
.L_1008:
        /*1764*/ 	.byte	0x04, 0x12
        /*1766*/ 	.short	(.L_1010 - .L_1009)
	.align		4
.L_1009:
        /*1768*/ 	.word	index@(_ZN5flash24flash_fwd_splitkv_kernelI23Flash_fwd_kernel_traitsILi128ELi64ELi64ELi4ELb0ELb0EN7cutlass10bfloat16_tE19Flash_kernel_traitsILi128ELi64ELi64ELi4ES3_EELb0ELb0ELb1ELb0ELb0ELb1ELb0ELb0EEEvNS_16Flash_fwd_paramsE)
        /*176c*/ 	.word	0x00000000


	//----- nvinfo : EIATTR_MIN_STACK_SIZE
	.align		4
.L_1010:
        /*1770*/ 	.byte	0x04, 0x12
        /*1772*/ 	.short	(.L_1012 - .L_1011)
	.align		4
.L_1011:
        /*1774*/ 	.word	index@(_ZN5flash24flash_fwd_splitkv_kernelI23Flash_fwd_kernel_traitsILi128ELi64ELi64ELi4ELb0ELb0EN7cutlass10bfloat16_tE19Flash_kernel_traitsILi128ELi64ELi64ELi4ES3_EELb0ELb0ELb0ELb0ELb1ELb0ELb0ELb1EEEvNS_16Flash_fwd_paramsE)
        /*1778*/ 	.word	0x00000000


	//----- nvinfo : EIATTR_MIN_STACK_SIZE
	.align		4
.L_1012:
        /*177c*/ 	.byte	0x04, 0x12
        /*177e*/ 	.short	(.L_1014 - .L_1013)
	.align		4
.L_1013:
        /*1780*/ 	.word	index@(_ZN5flash24flash_fwd_splitkv_kernelI23Flash_fwd_kernel_traitsILi128ELi64ELi64ELi4ELb0ELb0EN7cutlass10bfloat16_tE19Flash_kernel_traitsILi128ELi64ELi64ELi4ES3_EELb0ELb0ELb0ELb0ELb1ELb1ELb0ELb1EEEvNS_16Flash_fwd_paramsE)
        /*1784*/ 	.word	0x00000000


	//----- nvinfo : EIATTR_MIN_STACK_SIZE
	.align		4
.L_1014:
        /*1788*/ 	.byte	0x04, 0x12
        /*178a*/ 	.short	(.L_1016 - .L_1015)
	.align		4
.L_1015:
        /*178c*/ 	.word	index@(_ZN5flash24flash_fwd_splitkv_kernelI23Flash_fwd_kernel_traitsILi128ELi64ELi64ELi4ELb0ELb0EN7cutlass10bfloat16_tE19Flash_kernel_traitsILi128ELi64ELi64ELi4ES3_EELb0ELb0ELb1ELb0ELb0ELb0ELb0ELb1EEEvNS_16Flash_fwd_paramsE)
        /*1790*/ 	.word	0x00000000


	//----- nvinfo : EIATTR_MIN_STACK_SIZE
	.align		4
.L_1016:
        /*1794*/ 	.byte	0x04, 0x12
        /*1796*/ 	.short	(.L_1018 - .L_1017)
	.align		4
.L_1017:
        /*1798*/ 	.word	index@(_ZN5flash24flash_fwd_splitkv_kernelI23Flash_fwd_kernel_traitsILi128ELi64ELi64ELi4ELb0ELb0EN7cutlass10bfloat16_tE19Flash_kernel_traitsILi128ELi64ELi64ELi4ES3_EELb0ELb0ELb1ELb0ELb0ELb1ELb0ELb1EEEvNS_16Flash_fwd_paramsE)
        /*179c*/ 	.word	0x00000000


	//----- nvinfo : EIATTR_MIN_STACK_SIZE
	.align		4
.L_1018:
        /*17a0*/ 	.byte	0x04, 0x12
        /*17a2*/ 	.short	(.L_1020 - .L_1019)
	.align		4
.L_1019:
        /*17a4*/ 	.word	index@(_ZN5flash24flash_fwd_splitkv_kernelI23Flash_fwd_kernel_traitsILi128ELi64ELi64ELi4ELb0ELb0EN7cutlass10bfloat16_tE19Flash_kernel_traitsILi128ELi64ELi64ELi4ES3_EELb0ELb0ELb0ELb1ELb1ELb0ELb1ELb0EEEvNS_16Flash_fwd_paramsE)
        /*17a8*/ 	.word	0x00000000


	//----- nvinfo : EIATTR_MIN_STACK_SIZE
	.align		4
.L_1020:
        /*17ac*/ 	.byte	0x04, 0x12
        /*17ae*/ 	.short	(.L_1022 - .L_1021)
	.align		4
.L_1021:
        /*17b0*/ 	.word	index@(_ZN5flash24flash_fwd_splitkv_kernelI23Flash_fwd_kernel_traitsILi128ELi64ELi64ELi4ELb0ELb0EN7cutlass10bfloat16_tE19Flash_kernel_traitsILi128ELi64ELi64ELi4ES3_EELb0ELb0ELb0ELb1ELb1ELb1ELb1ELb0EEEvNS_16Flash_fwd_paramsE)
        /*17b4*/ 	.word	0x00000000


	//----- nvinfo : EIATTR_MIN_STACK_SIZE
	.align		4
.L_1022:
        /*17b8*/ 	.byte	0x04, 0x12
        /*17ba*/ 	.short	(.L_1024 - .L_1023)
	.align		4
.L_1023:
        /*17bc*/ 	.word	index@(_ZN5flash24flash_fwd_splitkv_kernelI23Flash_fwd_kernel_traitsILi128ELi64ELi64ELi4ELb0ELb0EN7cutlass10bfloat16_tE19Flash_kernel_traitsILi128ELi64ELi64ELi4ES3_EELb0ELb0ELb1ELb0ELb0ELb0ELb1ELb0EEEvNS_16Flash_fwd_paramsE)
        /*17c0*/ 	.word	0x00000000


	//----- nvinfo : EIATTR_MIN_STACK_SIZE
	.align		4
.L_1024:
        /*17c4*/ 	.byte	0x04, 0x12
        /*17c6*/ 	.short	(.L_1026 - .L_1025)
	.align		4
.L_1025:
        /*17c8*/ 	.word	index@(_ZN5flash24flash_fwd_splitkv_kernelI23Flash_fwd_kernel_traitsILi128ELi64ELi64ELi4ELb0ELb0EN7cutlass10bfloat16_tE19Flash_kernel_traitsILi128ELi64ELi64ELi4ES3_EELb0ELb0ELb1ELb0ELb0ELb1ELb1ELb0EEEvNS_16Flash_fwd_paramsE)
        /*17cc*/ 	.word	0x00000000


	//----- nvinfo : EIATTR_MIN_STACK_SIZE
	.align		4
.L_1026:
        /*17d0*/ 	.byte	0x04, 0x12
        /*17d2*/ 	.short	(.L_1028 - .L_1027)
	.align		4
.L_1027:
        /*17d4*/ 	.word	index@(_ZN5flash24flash_fwd_splitkv_kernelI23Flash_fwd_kernel_traitsILi128ELi64ELi64ELi4ELb0ELb0EN7cutlass10bfloat16_tE19Flash_kernel_traitsILi128ELi64ELi64ELi4ES3_EELb0ELb0ELb0ELb0ELb1ELb0ELb1ELb1EEEvNS_16Flash_fwd_paramsE)
        /*17d8*/ 	.word	0x00000000


	//----- nvinfo : EIATTR_MIN_STACK_SIZE
	.align		4
.L_1028:
        /*17dc*/ 	.byte	0x04, 0x12
        /*17de*/ 	.short	(.L_1030 - .L_1029)
	.align		4
.L_1029:
        /*17e0*/ 	.word	index@(_ZN5flash24flash_fwd_splitkv_kernelI23Flash_fwd_kernel_traitsILi128ELi64ELi64ELi4ELb0ELb0EN7cutlass10bfloat16_tE19Flash_kernel_traitsILi128ELi64ELi64ELi4ES3_EELb0ELb0ELb0ELb0ELb1ELb1ELb1ELb1EEEvNS_16Flash_fwd_paramsE)
        /*17e4*/ 	.word	0x00000000


	//----- nvinfo : EIATTR_MIN_STACK_SIZE
	.align		4
.L_1030:
        /*17e8*/ 	.byte	0x04, 0x12
        /*17ea*/ 	.short	(.L_1032 - .L_1031)
	.align		4
.L_1031:
        /*17ec*/ 	.word	index@(_ZN5flash24flash_fwd_splitkv_kernelI23Flash_fwd_kernel_traitsILi128ELi64ELi64ELi4ELb0ELb0EN7cutlass10bfloat16_tE19Flash_kernel_traitsILi128ELi64ELi64ELi4ES3_EELb0ELb0ELb1ELb0ELb0ELb0ELb1ELb1EEEvNS_16Flash_fwd_paramsE)
        /*17f0*/ 	.word	0x00000000


	//----- nvinfo : EIATTR_MIN_STACK_SIZE
	.align		4
.L_1032:
        /*17f4*/ 	.byte	0x04, 0x12
        /*17f6*/ 	.short	(.L_1034 - .L_1033)
	.align		4
.L_1033:
        /*17f8*/ 	.word	index@(_ZN5flash24flash_fwd_splitkv_kernelI23Flash_fwd_kernel_traitsILi128ELi64ELi64ELi4ELb0ELb0EN7cutlass10bfloat16_tE19Flash_kernel_traitsILi128ELi64ELi64ELi4ES3_EELb0ELb0ELb1ELb0ELb0ELb1ELb1ELb1EEEvNS_16Flash_fwd_paramsE)
        /*17fc*/ 	.word	0x00000000


	//----- nvinfo : EIATTR_MIN_STACK_SIZE
	.align		4
.L_1034:
        /*1800*/ 	.byte	0x04, 0x12
        /*1802*/ 	.short	(.L_1036 - .L_1035)
	.align		4
.L_1035:
        /*1804*/ 	.word	index@(_ZN5flash24flash_fwd_splitkv_kernelI23Flash_fwd_kernel_traitsILi128ELi64ELi64ELi4ELb0ELb0EN7cutlass10bfloat16_tE19Flash_kernel_traitsILi128ELi64ELi64ELi4ES3_EELb0ELb1ELb0ELb0ELb1ELb0ELb0ELb0EEEvNS_16Flash_fwd_paramsE)
        /*1808*/ 	.word	0x00000000


	//----- nvinfo : EIATTR_MIN_STACK_SIZE
	.align		4
.L_1036:
        /*180c*/ 	.byte	0x04, 0x12
        /*180e*/ 	.short	(.L_1038 - .L_1037)
	.align		4
.L_1037:
        /*1810*/ 	.word	index@(_ZN5flash24flash_fwd_splitkv_kernelI23Flash_fwd_kernel_traitsILi128ELi64ELi64ELi4ELb0ELb0EN7cutlass10bfloat16_tE19Flash_kernel_traitsILi128ELi64ELi64ELi4ES3_EELb0ELb1ELb0ELb0ELb1ELb1ELb0ELb0EEEvNS_16Flash_fwd_paramsE)
        /*1814*/ 	.word	0x00000000


	//----- nvinfo : EIATTR_MIN_STACK_SIZE
	.align		4
.L_1038:
        /*1818*/ 	.byte	0x04, 0x12
        /*181a*/ 	.short	(.L_1040 - .L_1039)
	.align		4
.L_1039:
        /*181c*/ 	.word	index@(_ZN5flash24flash_fwd_splitkv_kernelI23Flash_fwd_kernel_traitsILi128ELi64ELi64ELi4ELb0ELb0EN7cutlass10bfloat16_tE19Flash_kernel_traitsILi128ELi64ELi64ELi4ES3_EELb0ELb1ELb1ELb0ELb0ELb0ELb0ELb0EEEvNS_16Flash_fwd_paramsE)
        /*1820*/ 	.word	0x00000000


	//----- nvinfo : EIATTR_MIN_STACK_SIZE
	.align		4
.L_1040:
        /*1824*/ 	.byte	0x04, 0x12
        /*1826*/ 	.short	(.L_1042 - .L_1041)
	.align		4
.L_1041:
        /*1828*/ 	.word	index@(_ZN5flash24flash_fwd_splitkv_kernelI23Flash_fwd_kernel_traitsILi128ELi64ELi64ELi4ELb0ELb0EN7cutlass10bfloat16_tE19Flash_kernel_traitsILi128ELi64ELi64ELi4ES3_EELb0ELb1ELb1ELb0ELb0ELb1ELb0ELb0EEEvNS_16Flash_fwd_paramsE)
        /*182c*/ 	.word	0x00000000


	//----- nvinfo : EIATTR_MIN_STACK_SIZE
	.align		4
.L_1042:
        /*1830*/ 	.byte	0x04, 0x12
        /*1832*/ 	.short	(.L_1044 - .L_1043)
	.align		4
.L_1043:
        /*1834*/ 	.word	index@(_ZN5flash24flash_fwd_splitkv_kernelI23Flash_fwd_kernel_traitsILi128ELi64ELi64ELi4ELb0ELb0EN7cutlass10bfloat16_tE19Flash_kernel_traitsILi128ELi64ELi64ELi4ES3_EELb0ELb1ELb0ELb0ELb1ELb0ELb0ELb1EEEvNS_16Flash_fwd_paramsE)
        /*1838*/ 	.word	0x00000000


	//----- nvinfo : EIATTR_MIN_STACK_SIZE
	.align		4
.L_1044:
        /*183c*/ 	.byte	0x04, 0x12
        /*183e*/ 	.short	(.L_1046 - .L_1045)
	.align		4
.L_1045:
        /*1840*/ 	.word	index@(_ZN5flash24flash_fwd_splitkv_kernelI23Flash_fwd_kernel_traitsILi128ELi64ELi64ELi4ELb0ELb0EN7cutlass10bfloat16_tE19Flash_kernel_traitsILi128ELi64ELi64ELi4ES3_EELb0ELb1ELb0ELb0ELb1ELb1ELb0ELb1EEEvNS_16Flash_fwd_paramsE)
        /*1844*/ 	.word	0x00000000


	//----- nvinfo : EIATTR_MIN_STACK_SIZE
	.align		4
.L_1046:
        /*1848*/ 	.byte	0x04, 0x12
        /*184a*/ 	.short	(.L_1048 - .L_1047)
	.align		4
.L_1047:
        /*184c*/ 	.word	index@(_ZN5flash24flash_fwd_splitkv_kernelI23Flash_fwd_kernel_traitsILi128ELi64ELi64ELi4ELb0ELb0EN7cutlass10bfloat16_tE19Flash_kernel_traitsILi128ELi64ELi64ELi4ES3_EELb0ELb1ELb1ELb0ELb0ELb0ELb0ELb1EEEvNS_16Flash_fwd_paramsE)
        /*1850*/ 	.word	0x00000000


	//----- nvinfo : EIATTR_MIN_STACK_SIZE
	.align		4
.L_1048:
        /*1854*/ 	.byte	0x04, 0x12
        /*1856*/ 	.short	(.L_1050 - .L_1049)
	.align		4
.L_1049:
        /*1858*/ 	.word	index@(_ZN5flash24flash_fwd_splitkv_kernelI23Flash_fwd_kernel_traitsILi128ELi64ELi64ELi4ELb0ELb0EN7cutlass10bfloat16_tE19Flash_kernel_traitsILi128ELi64ELi64ELi4ES3_EELb0ELb1ELb1ELb0ELb0ELb1ELb0ELb1EEEvNS_16Flash_fwd_paramsE)
        /*185c*/ 	.word	0x00000000


	//----- nvinfo : EIATTR_MIN_STACK_SIZE
	.align		4
.L_1050:
        /*1860*/ 	.byte	0x04, 0x12
        /*1862*/ 	.short	(.L_1052 - .L_1051)
	.align		4
.L_1051:
        /*1864*/ 	.word	index@(_ZN5flash24flash_fwd_splitkv_kernelI23Flash_fwd_kernel_traitsILi128ELi64ELi64ELi4ELb0ELb0EN7cutlass10bfloat16_tE19Flash_kernel_traitsILi128ELi64ELi64ELi4ES3_EELb0ELb1ELb0ELb0ELb1ELb0ELb1ELb0EEEvNS_16Flash_fwd_paramsE)
        /*1868*/ 	.word	0x00000000


	//----- nvinfo : EIATTR_MIN_STACK_SIZE
	.align		4
.L_1052:
        /*186c*/ 	.byte	0x04, 0x12
        /*186e*/ 	.short	(.L_1054 - .L_1053)
	.align		4
.L_1053:
        /*1870*/ 	.word	index@(_ZN5flash24flash_fwd_splitkv_kernelI23Flash_fwd_kernel_traitsILi128ELi64ELi64ELi4ELb0ELb0EN7cutlass10bfloat16_tE19Flash_kernel_traitsILi128ELi64ELi64ELi4ES3_EELb0ELb1ELb0ELb0ELb1ELb1ELb1ELb0EEEvNS_16Flash_fwd_paramsE)
        /*1874*/ 	.word	0x00000000


	//----- nvinfo : EIATTR_MIN_STACK_SIZE
	.align		4
.L_1054:
        /*1878*/ 	.byte	0x04, 0x12
        /*187a*/ 	.short	(.L_1056 - .L_1055)
	.align		4
.L_1055:
        /*187c*/ 	.word	index@(_ZN5flash24flash_fwd_splitkv_kernelI23Flash_fwd_kernel_traitsILi128ELi64ELi64ELi4ELb0ELb0EN7cutlass10bfloat16_tE19Flash_kernel_traitsILi128ELi64ELi64ELi4ES3_EELb0ELb1ELb1ELb0ELb0ELb0ELb1ELb0EEEvNS_16Flash_fwd_paramsE)
        /*1880*/ 	.word	0x00000000


	//----- nvinfo : EIATTR_MIN_STACK_SIZE
	.align		4
.L_1056:
        /*1884*/ 	.byte	0x04, 0x12
        /*1886*/ 	.short	(.L_1058 - .L_1057)
	.align		4
.L_1057:
        /*1888*/ 	.word	index@(_ZN5flash24flash_fwd_splitkv_kernelI23Flash_fwd_kernel_traitsILi128ELi64ELi64ELi4ELb0ELb0EN7cutlass10bfloat16_tE19Flash_kernel_traitsILi128ELi64ELi64ELi4ES3_EELb0ELb1ELb1ELb0ELb0ELb1ELb1ELb0EEEvNS_16Flash_fwd_paramsE)
        /*188c*/ 	.word	0x00000000


	//----- nvinfo : EIATTR_MIN_STACK_SIZE
	.align		4
.L_1058:
        /*1890*/ 	.byte	0x04, 0x12
        /*1892*/ 	.short	(.L_1060 - .L_1059)
	.align		4
.L_1059:
        /*1894*/ 	.word	index@(_ZN5flash24flash_fwd_splitkv_kernelI23Flash_fwd_kernel_traitsILi128ELi64ELi64ELi4ELb0ELb0EN7cutlass10bfloat16_tE19Flash_kernel_traitsILi128ELi64ELi64ELi4ES3_EELb0ELb1ELb0ELb0ELb1ELb0ELb1ELb1EEEvNS_16Flash_fwd_paramsE)
        /*1898*/ 	.word	0x00000000


	//----- nvinfo : EIATTR_MIN_STACK_SIZE
	.align		4
.L_1060:
        /*189c*/ 	.byte	0x04, 0x12
        /*189e*/ 	.short	(.L_1062 - .L_1061)
	.align		4
.L_1061:
        /*18a0*/ 	.word	index@(_ZN5flash24flash_fwd_splitkv_kernelI23Flash_fwd_kernel_traitsILi128ELi64ELi64ELi4ELb0ELb0EN7cutlass10bfloat16_tE19Flash_kernel_traitsILi128ELi64ELi64ELi4ES3_EELb0ELb1ELb0ELb0ELb1ELb1ELb1ELb1EEEvNS_16Flash_fwd_paramsE)
        /*18a4*/ 	.word	0x00000000


	//----- nvinfo : EIATTR_MIN_STACK_SIZE
	.align		4
.L_1062:
        /*18a8*/ 	.byte	0x04, 0x12
        /*18aa*/ 	.short	(.L_1064 - .L_1063)
	.align		4
.L_1063:
        /*18ac*/ 	.word	index@(_ZN5flash24flash_fwd_splitkv_kernelI23Flash_fwd_kernel_traitsILi128ELi64ELi64ELi4ELb0ELb0EN7cutlass10bfloat16_tE19Flash_kernel_traitsILi128ELi64ELi64ELi4ES3_EELb0ELb1ELb1ELb0ELb0ELb0ELb1ELb1EEEvNS_16Flash_fwd_paramsE)
        /*18b0*/ 	.word	0x00000000


	//----- nvinfo : EIATTR_MIN_STACK_SIZE
	.align		4
.L_1064:
        /*18b4*/ 	.byte	0x04, 0x12
        /*18b6*/ 	.short	(.L_1066 - .L_1065)
	.align		4
.L_1065:
        /*18b8*/ 	.word	index@(_ZN5flash24flash_fwd_splitkv_kernelI23Flash_fwd_kernel_traitsILi128ELi64ELi64ELi4ELb0ELb0EN7cutlass10bfloat16_tE19Flash_kernel_traitsILi128ELi64ELi64ELi4ES3_EELb0ELb1ELb1ELb0ELb0ELb1ELb1ELb1EEEvNS_16Flash_fwd_paramsE)
        /*18bc*/ 	.word	0x00000000
.L_1066:


//--------------------- .nv.compat                --------------------------
	.section	.nv.compat,"",@"SHT_CUDA_COMPAT_INFO"
	.align	4
        /*0000*/ 	.byte	0x02, 0x09, 0x01, 0x00, 0x02, 0x02, 0x01, 0x00, 0x02, 0x05, 0x05, 0x00, 0x03, 0x07, 0x01, 0x01
        /*0010*/ 	.byte	0x02, 0x03, 0x00, 0x00, 0x02, 0x06, 0x01, 0x00, 0x04, 0x0b, 0x08, 0x00, 0x00, 0x00, 0x00, 0x00
        /*0020*/ 	.byte	0x00, 0x00, 0x00, 0x00


//--------------------- .nv.info._ZN5flash32flash_fwd_splitkv_combine_kernelI23Flash_fwd_kernel_traitsILi128ELi64ELi128ELi4ELb0ELb0EN7cutlass10bfloat16_tE19Flash_kernel_traitsILi128ELi64ELi128ELi4ES3_EELi4ELi7ELb0EEEvNS_16Flash_fwd_paramsE --------------------------
	.section	.nv.info._ZN5flash32flash_fwd_splitkv_combine_kernelI23Flash_fwd_kernel_traitsILi128ELi64ELi128ELi4ELb0ELb0EN7cutlass10bfloat16_tE19Flash_kernel_traitsILi128ELi64ELi128ELi4ES3_EELi4ELi7ELb0EEEvNS_16Flash_fwd_paramsE,"",@"SHT_CUDA_INFO"
	.sectionflags	@""
	.align	4


	//----- nvinfo : EIATTR_CUDA_API_VERSION
	.align		4
        /*0000*/ 	.byte	0x04, 0x37
        /*0002*/ 	.short	(.L_1068 - .L_1067)
.L_1067:
        /*0004*/ 	.word	0x00000082


	//----- nvinfo : EIATTR_KPARAM_INFO
	.align		4
.L_1068:
        /*0008*/ 	.byte	0x04, 0x17
        /*000a*/ 	.short	(.L_1070 - .L_1069)
.L_1069:
        /*000c*/ 	.word	0x00000000
        /*0010*/ 	.short	0x0000
        /*0012*/ 	.short	0x0000
        /*0014*/ 	.byte	0x00, 0xf0, 0x41, 0x07


	//----- nvinfo : EIATTR_SPARSE_MMA_MASK
	.align		4
.L_1070:
        /*0018*/ 	.byte	0x03, 0x50
        /*001a*/ 	.short	0x0000


	//----- nvinfo : EIATTR_MAXREG_COUNT
	.align		4
        /*001c*/ 	.byte	0x03, 0x1b
        /*001e*/ 	.short	0x00ff


	//----- nvinfo : EIATTR_NUM_BARRIERS
	.align		4
        /*0020*/ 	.byte	0x02, 0x4c
        /*0022*/ 	.byte	0x01
	.zero		1


	//----- nvinfo : EIATTR_MERCURY_ISA_VERSION
	.align		4
        /*0024*/ 	.byte	0x03, 0x5f
        /*0026*/ 	.short	0x0101


	//----- nvinfo : EIATTR_COOP_GROUP_MASK_REGIDS
	.align		4
        /*0028*/ 	.byte	0x04, 0x29
        /*002a*/ 	.short	(.L_1072 - .L_1071)


	//   ....[0]....
.L_1071:
        /*002c*/ 	.word	0xffffffff


	//   ....[1]....
        /*0030*/ 	.word	0xffffffff


	//   ....[2]....
        /*0034*/ 	.word	0xffffffff


	//   ....[3]....
        /*0038*/ 	.word	0xffffffff


	//   ....[4]....
        /*003c*/ 	.word	0xffffffff


	//   ....[5]....
        /*0040*/ 	.word	0xffffffff


	//   ....[6]....
        /*0044*/ 	.word	0xffffffff


	//   ....[7]....
        /*0048*/ 	.word	0xffffffff


	//   ....[8]....
        /*004c*/ 	.word	0xffffffff


	//   ....[9]....
        /*0050*/ 	.word	0xffffffff


	//----- nvinfo : EIATTR_COOP_GROUP_INSTR_OFFSETS
	.align		4
.L_1072:
        /*0054*/ 	.byte	0x04, 0x28
        /*0056*/ 	.short	(.L_1074 - .L_1073)


	//   ....[0]....
.L_1073:
        /*0058*/ 	.word	0x00001cb0


	//   ....[1]....
        /*005c*/ 	.word	0x00001d60


	//   ....[2]....
        /*0060*/ 	.word	0x00001da0


	//   ....[3]....
        /*0064*/ 	.word	0x00001dc0


	//   ....[4]....
        /*0068*/ 	.word	0x00001de0


	//   ....[5]....
        /*006c*/ 	.word	0x00001fa0


	//   ....[6]....
        /*0070*/ 	.word	0x00002050


	//   ....[7]....
        /*0074*/ 	.word	0x000020c0


	//   ....[8]....
        /*0078*/ 	.word	0x00002170


	//   ....[9]....
        /*007c*/ 	.word	0x00002220


	//----- nvinfo : EIATTR_VRC_CTA_INIT_COUNT
	.align		4
.L_1074:
        /*0080*/ 	.byte	0x02, 0x4a
	.zero		1
	.zero		1


	//----- nvinfo : EIATTR_EXIT_INSTR_OFFSETS
	.align		4
        /*0084*/ 	.byte	0x04, 0x1c
        /*0086*/ 	.short	(.L_1076 - .L_1075)


	//   ....[0]....
.L_1075:
        /*0088*/ 	.word	0x00004100


	//   ....[1]....
        /*008c*/ 	.word	0x000043e0


	//   ....[2]....
        /*0090*/ 	.word	0x00004600


	//----- nvinfo : EIATTR_CRS_STACK_SIZE
	.align		4
.L_1076:
        /*0094*/ 	.byte	0x04, 0x1e
        /*0096*/ 	.short	(.L_1078 - .L_1077)
.L_1077:
        /*0098*/ 	.word	0x00000000


	//----- nvinfo : EIATTR_CBANK_PARAM_SIZE
	.align		4
.L_1078:
        /*009c*/ 	.byte	0x03, 0x19
        /*009e*/ 	.short	0x01d0


	//----- nvinfo : EIATTR_PARAM_CBANK
	.align		4
        /*00a0*/ 	.byte	0x04, 0x0a
        /*00a2*/ 	.short	(.L_1080 - .L_1079)
	.align		4
.L_1079:
        /*00a4*/ 	.word	index@(.nv.constant0._ZN5flash32flash_fwd_splitkv_combine_kernelI23Flash_fwd_kernel_traitsILi128ELi64ELi128ELi4ELb0ELb0EN7cutlass10bfloat16_tE19Flash_kernel_traitsILi128ELi64ELi128ELi4ES3_EELi4ELi7ELb0EEEvNS_16Flash_fwd_paramsE)
        /*00a8*/ 	.short	0x0380
        /*00aa*/ 	.short	0x01d0


	//----- nvinfo : EIATTR_SW_WAR
	.align		4
.L_1080:
        /*00ac*/ 	.byte	0x04, 0x36
        /*00ae*/ 	.short	(.L_1082 - .L_1081)
.L_1081:
        /*00b0*/ 	.word	0x00000008
.L_1082:


//--------------------- .nv.info._ZN5flash32flash_fwd_splitkv_combine_kernelI23Flash_fwd_kernel_traitsILi128ELi64ELi128ELi4ELb0ELb0EN7cutlass10bfloat16_tE19Flash_kernel_traitsILi128ELi64ELi128ELi4ES3_EELi4ELi6ELb0EEEvNS_16Flash_fwd_paramsE --------------------------
	.section	.nv.info._ZN5flash32flash_fwd_splitkv_combine_kernelI23Flash_fwd_kernel_traitsILi128ELi64ELi128ELi4ELb0ELb0EN7cutlass10bfloat16_tE19Flash_kernel_traitsILi128ELi64ELi128ELi4ES3_EELi4ELi6ELb0EEEvNS_16Flash_fwd_paramsE,"",@"SHT_CUDA_INFO"
	.sectionflags	@""
	.align	4


	//----- nvinfo : EIATTR_CUDA_API_VERSION
	.align		4
        /*0000*/ 	.byte	0x04, 0x37
        /*0002*/ 	.short	(.L_1084 - .L_1083)
.L_1083:
        /*0004*/ 	.word	0x00000082


	//----- nvinfo : EIATTR_KPARAM_INFO
	.align		4
.L_1084:
        /*0008*/ 	.byte	0x04, 0x17
        /*000a*/ 	.short	(.L_1086 - .L_1085)
.L_1085:
        /*000c*/ 	.word	0x00000000
        /*0010*/ 	.short	0x0000
        /*0012*/ 	.short	0x0000
        /*0014*/ 	.byte	0x00, 0xf0, 0x41, 0x07


	//----- nvinfo : EIATTR_SPARSE_MMA_MASK
	.align		4
.L_1086:
        /*0018*/ 	.byte	0x03, 0x50
        /*001a*/ 	.short	0x0000


	//----- nvinfo : EIATTR_MAXREG_COUNT
	.align		4
        /*001c*/ 	.byte	0x03, 0x1b
        /*001e*/ 	.short	0x00ff


	//----- nvinfo : EIATTR_NUM_BARRIERS
	.align		4
        /*0020*/ 	.byte	0x02, 0x4c
        /*0022*/ 	.byte	0x01
	.zero		1


	//----- nvinfo : EIATTR_MERCURY_ISA_VERSION
	.align		4
        /*0024*/ 	.byte	0x03, 0x5f
        /*0026*/ 	.short	0x0101


	//----- nvinfo : EIATTR_COOP_GROUP_MASK_REGIDS
	.align		4
        /*0028*/ 	.byte	0x04, 0x29
        /*002a*/ 	.short	(.L_1088 - .L_1087)


	//   ....[0]....
.L_1087:
        /*002c*/ 	.word	0xffffffff


	//   ....[1]....
        /*0030*/ 	.word	0xffffffff


	//   ....[2]....
        /*0034*/ 	.word	0xffffffff


	//   ....[3]....
        /*0038*/ 	.word	0xffffffff


	//   ....[4]....
        /*003c*/ 	.word	0xffffffff


	//   ....[5]....
        /*0040*/ 	.word	0xffffffff


	//   ....[6]....
        /*0044*/ 	.word	0xffffffff


	//   ....[7]....
        /*0048*/ 	.word	0xffffffff


	//   ....[8]....
        /*004c*/ 	.word	0xffffffff


	//   ....[9]....
        /*0050*/ 	.word	0xffffffff


	//----- nvinfo : EIATTR_COOP_GROUP_INSTR_OFFSETS
	.align		4
.L_1088:
        /*0054*/ 	.byte	0x04, 0x28
        /*0056*/ 	.short	(.L_1090 - .L_1089)


	//   ....[0]....
.L_1089:
        /*0058*/ 	.word	0x00001990


	//   ....[1]....
        /*005c*/ 	.word	0x000019b0


	//   ....[2]....
        /*0060*/ 	.word	0x000019e0


	//   ....[3]....
        /*0064*/ 	.word	0x00001a20


	//   ....[4]....
        /*0068*/ 	.word	0x00001a60


	//   ....[5]....
        /*006c*/ 	.word	0x00001bd0


	//   ....[6]....
        /*0070*/ 	.word	0x00001cb0


	//   ....[7]....
        /*0074*/ 	.word	0x00001d20


	//   ....[8]....
        /*0078*/ 	.word	0x00001d90


	//   ....[9]....
        /*007c*/ 	.word	0x00001eb0


	//----- nvinfo : EIATTR_VRC_CTA_INIT_COUNT
	.align		4
.L_1090:
        /*0080*/ 	.byte	0x02, 0x4a
	.zero		1
	.zero		1


	//----- nvinfo : EIATTR_EXIT_INSTR_OFFSETS
	.align		4
        /*0084*/ 	.byte	0x04, 0x1c
        /*0086*/ 	.short	(.L_1092 - .L_1091)


	//   ....[0]....
.L_1091:
        /*0088*/ 	.word	0x00003cc0


	//   ....[1]....
        /*008c*/ 	.word	0x00003fa0


	//   ....[2]....
        /*0090*/ 	.word	0x000041c0


	//----- nvinfo : EIATTR_CRS_STACK_SIZE
	.align		4
.L_1092:
        /*0094*/ 	.byte	0x04, 0x1e
        /*0096*/ 	.short	(.L_1094 - .L_1093)
.L_1093:
        /*0098*/ 	.word	0x00000000


	//----- nvinfo : EIATTR_CBANK_PARAM_SIZE
	.align		4
.L_1094:
        /*009c*/ 	.byte	0x03, 0x19
        /*009e*/ 	.short	0x01d0


	//----- nvinfo : EIATTR_PARAM_CBANK
	.align		4
        /*00a0*/ 	.byte	0x04, 0x0a
        /*00a2*/ 	.short	(.L_1096 - .L_1095)
	.align		4
.L_1095:
        /*00a4*/ 	.word	index@(.nv.constant0._ZN5flash32flash_fwd_splitkv_combine_kernelI23Flash_fwd_kernel_traitsILi128ELi64ELi128ELi4ELb0ELb0EN7cutlass10bfloat16_tE19Flash_kernel_traitsILi128ELi64ELi128ELi4ES3_EELi4ELi6ELb0EEEvNS_16Flash_fwd_paramsE)
        /*00a8*/ 	.short	0x0380
        /*00aa*/ 	.short	0x01d0


	//----- nvinfo : EIATTR_SW_WAR
	.align		4
.L_1096:
        /*00ac*/ 	.byte	0x04, 0x36
        /*00ae*/ 	.short	(.L_1098 - .L_1097)
.L_1097:
        /*00b0*/ 	.word	0x00000008
.L_1098:


//--------------------- .nv.info._ZN5flash32flash_fwd_splitkv_combine_kernelI23Flash_fwd_kernel_traitsILi128ELi64ELi128ELi4ELb0ELb0EN7cutlass10bfloat16_tE19Flash_kernel_traitsILi128ELi64ELi128ELi4ES3_EELi4ELi5ELb0EEEvNS_16Flash_fwd_paramsE --------------------------
	.section	.nv.info._ZN5flash32flash_fwd_splitkv_combine_kernelI23Flash_fwd_kernel_traitsILi128ELi64ELi128ELi4ELb0ELb0EN7cutlass10bfloat16_tE19Flash_kernel_traitsILi128ELi64ELi128ELi4ES3_EELi4ELi5ELb0EEEvNS_16Flash_fwd_paramsE,"",@"SHT_CUDA_INFO"
	.sectionflags	@""
	.align	4


	//----- nvinfo : EIATTR_CUDA_API_VERSION
	.align		4
        /*0000*/ 	.byte	0x04, 0x37
        /*0002*/ 	.short	(.L_1100 - .L_1099)
.L_1099:
        /*0004*/ 	.word	0x00000082


	//----- nvinfo : EIATTR_KPARAM_INFO
	.align		4
.L_1100:
        /*0008*/ 	.byte	0x04, 0x17
        /*000a*/ 	.short	(.L_1102 - .L_1101)
.L_1101:
        /*000c*/ 	.word	0x00000000
        /*0010*/ 	.short	0x0000
        /*0012*/ 	.short	0x0000
        /*0014*/ 	.byte	0x00, 0xf0, 0x41, 0x07


	//----- nvinfo : EIATTR_SPARSE_MMA_MASK
	.align		4
.L_1102:
        /*0018*/ 	.byte	0x03, 0x50
        /*001a*/ 	.short	0x0000


	//----- nvinfo : EIATTR_MAXREG_COUNT
	.align		4
        /*001c*/ 	.byte	0x03, 0x1b
        /*001e*/ 	.short	0x00ff


	//----- nvinfo : EIATTR_NUM_BARRIERS
	.align		4
        /*0020*/ 	.byte	0x02, 0x4c
        /*0022*/ 	.byte	0x01
	.zero		1


	//----- nvinfo : EIATTR_MERCURY_ISA_VERSION
	.align		4
        /*0024*/ 	.byte	0x03, 0x5f
        /*0026*/ 	.short	0x0101


	//----- nvinfo : EIATTR_COOP_GROUP_MASK_REGIDS
	.align		4
        /*0028*/ 	.byte	0x04, 0x29
        /*002a*/ 	.short	(.L_1104 - .L_1103)


	//   ....[0]....
.L_1103:
        /*002c*/ 	.word	0xffffffff


	//   ....[1]....
        /*0030*/ 	.word	0xffffffff


	//   ....[2]....
        /*0034*/ 	.word	0xffffffff


	//   ....[3]....
        /*0038*/ 	.word	0xffffffff


	//   ....[4]....
        /*003c*/ 	.word	0xffffffff


	//   ....[5]....
        /*0040*/ 	.word	0xffffffff


	//   ....[6]....
        /*0044*/ 	.word	0xffffffff


	//   ....[7]....
        /*0048*/ 	.word	0xffffffff


	//   ....[8]....
        /*004c*/ 	.word	0xffffffff


	//   ....[9]....
        /*0050*/ 	.word	0xffffffff


	//----- nvinfo : EIATTR_COOP_GROUP_INSTR_OFFSETS
	.align		4
.L_1104:
        /*0054*/ 	.byte	0x04, 0x28
        /*0056*/ 	.short	(.L_1106 - .L_1105)


	//   ....[0]....
.L_1105:
        /*0058*/ 	.word	0x00001a70


	//   ....[1]....
        /*005c*/ 	.word	0x00001a90


	//   ....[2]....
        /*0060*/ 	.word	0x00001ab0


	//   ....[3]....
        /*0064*/ 	.word	0x00001ae0


	//   ....[4]....
        /*0068*/ 	.word	0x00001b20


	//   ....[5]....
        /*006c*/ 	.word	0x00001c80


	//   ....[6]....
        /*0070*/ 	.word	0x00001cc0


	//   ....[7]....
        /*0074*/ 	.word	0x00001cf0


	//   ....[8]....
        /*0078*/ 	.word	0x00001d30


	//   ....[9]....
        /*007c*/ 	.word	0x00001e30


	//----- nvinfo : EIATTR_VRC_CTA_INIT_COUNT
	.align		4
.L_1106:
        /*0080*/ 	.byte	0x02, 0x4a
	.zero		1
	.zero		1


	//----- nvinfo : EIATTR_EXIT_INSTR_OFFSETS
	.align		4
        /*0084*/ 	.byte	0x04, 0x1c
        /*0086*/ 	.short	(.L_1108 - .L_1107)


	//   ....[0]....
.L_1107:
        /*0088*/ 	.word	0x00003b80


	//   ....[1]....
        /*008c*/ 	.word	0x00003e60


	//   ....[2]....
        /*0090*/ 	.word	0x00004080


	//----- nvinfo : EIATTR_CRS_STACK_SIZE
	.align		4
.L_1108:
        /*0094*/ 	.byte	0x04, 0x1e
        /*0096*/ 	.short	(.L_1110 - .L_1109)
.L_1109:
        /*0098*/ 	.word	0x00000000


	//----- nvinfo : EIATTR_CBANK_PARAM_SIZE
	.align		4
.L_1110:
        /*009c*/ 	.byte	0x03, 0x19
        /*009e*/ 	.short	0x01d0


	//----- nvinfo : EIATTR_PARAM_CBANK
	.align		4
        /*00a0*/ 	.byte	0x04, 0x0a
        /*00a2*/ 	.short	(.L_1112 - .L_1111)
	.align		4
.L_1111:
        /*00a4*/ 	.word	index@(.nv.constant0._ZN5flash32flash_fwd_splitkv_combine_kernelI23Flash_fwd_kernel_traitsILi128ELi64ELi128ELi4ELb0ELb0EN7cutlass10bfloat16_tE19Flash_kernel_traitsILi128ELi64ELi128ELi4ES3_EELi4ELi5ELb0EEEvNS_16Flash_fwd_paramsE)
        /*00a8*/ 	.short	0x0380
        /*00aa*/ 	.short	0x01d0


	//----- nvinfo : EIATTR_SW_WAR
	.align		4
.L_1112:
        /*00ac*/ 	.byte	0x04, 0x36
        /*00ae*/ 	.short	(.L_1114 - .L_1113)
.L_1113:
        /*00b0*/ 	.word	0x00000008
.L_1114:


//--------------------- .nv.info._ZN5flash32flash_fwd_splitkv_combine_kernelI23Flash_fwd_kernel_traitsILi128ELi64ELi128ELi4ELb0ELb0EN7cutlass10bfloat16_tE19Flash_kernel_traitsILi128ELi64ELi128ELi4ES3_EELi4ELi4ELb0EEEvNS_16Flash_fwd_paramsE --------------------------
	.section	.nv.info._ZN5flash32flash_fwd_splitkv_combine_kernelI23Flash_fwd_kernel_traitsILi128ELi64ELi128ELi4ELb0ELb0EN7cutlass10bfloat16_tE19Flash_kernel_traitsILi128ELi64ELi128ELi4ES3_EELi4ELi4ELb0EEEvNS_16Flash_fwd_paramsE,"",@"SHT_CUDA_INFO"
	.sectionflags	@""
	.align	4


	//----- nvinfo : EIATTR_CUDA_API_VERSION
	.align		4
        /*0000*/ 	.byte	0x04, 0x37
        /*0002*/ 	.short	(.L_1116 - .L_1115)
.L_1115:
        /*0004*/ 	.word	0x00000082


	//----- nvinfo : EIATTR_KPARAM_INFO
	.align		4
.L_1116:
        /*0008*/ 	.byte	0x04, 0x17
        /*000a*/ 	.short	(.L_1118 - .L_1117)
.L_1117:
        /*000c*/ 	.word	0x00000000
        /*0010*/ 	.short	0x0000
        /*0012*/ 	.short	0x0000
        /*0014*/ 	.byte	0x00, 0xf0, 0x41, 0x07


	//----- nvinfo : EIATTR_SPARSE_MMA_MASK
	.align		4
.L_1118:
        /*0018*/ 	.byte	0x03, 0x50
        /*001a*/ 	.short	0x0000


	//----- nvinfo : EIATTR_MAXREG_COUNT
	.align		4
        /*001c*/ 	.byte	0x03, 0x1b
        /*001e*/ 	.short	0x00ff


	//----- nvinfo : EIATTR_NUM_BARRIERS
	.align		4
        /*0020*/ 	.byte	0x02, 0x4c
        /*0022*/ 	.byte	0x01
	.zero		1


	//----- nvinfo : EIATTR_MERCURY_ISA_VERSION
	.align		4
        /*0024*/ 	.byte	0x03, 0x5f
        /*0026*/ 	.short	0x0101


	//----- nvinfo : EIATTR_COOP_GROUP_MASK_REGIDS
	.align		4
        /*0028*/ 	.byte	0x04, 0x29
        /*002a*/ 	.short	(.L_1120 - .L_1119)


	//   ....[0]....
.L_1119:
        /*002c*/ 	.word	0xffffffff


	//   ....[1]....
        /*0030*/ 	.word	0xffffffff


	//   ....[2]....
        /*0034*/ 	.word	0xffffffff


	//   ....[3]....
        /*0038*/ 	.word	0xffffffff


	//   ....[4]....
        /*003c*/ 	.word	0xffffffff


	//   ....[5]....
        /*0040*/ 	.word	0xffffffff


	//   ....[6]....
        /*0044*/ 	.word	0xffffffff


	//   ....[7]....
        /*0048*/ 	.word	0xffffffff


	//----- nvinfo : EIATTR_COOP_GROUP_INSTR_OFFSETS
	.align		4
.L_1120:
        /*004c*/ 	.byte	0x04, 0x28
        /*004e*/ 	.short	(.L_1122 - .L_1121)


	//   ....[0]....
.L_1121:
        /*0050*/ 	.word	0x00001ad0


	//   ....[1]....
        /*0054*/ 	.word	0x00001b30


	//   ....[2]....
        /*0058*/ 	.word	0x00001ba0


	//   ....[3]....
        /*005c*/ 	.word	0x00001bc0


	//   ....[4]....
        /*0060*/ 	.word	0x00001c70


	//   ....[5]....
        /*0064*/ 	.word	0x00001ca0


	//   ....[6]....
        /*0068*/ 	.word	0x00001ce0


	//   ....[7]....
        /*006c*/ 	.word	0x00001df0


	//----- nvinfo : EIATTR_VRC_CTA_INIT_COUNT
	.align		4
.L_1122:
        /*0070*/ 	.byte	0x02, 0x4a
	.zero		1
	.zero		1


	//----- nvinfo : EIATTR_EXIT_INSTR_OFFSETS
	.align		4
        /*0074*/ 	.byte	0x04, 0x1c
        /*0076*/ 	.short	(.L_1124 - .L_1123)


	//   ....[0]....
.L_1123:
        /*0078*/ 	.word	0x00003b40


	//   ....[1]....
        /*007c*/ 	.word	0x00003e20


	//   ....[2]....
        /*0080*/ 	.word	0x00004040


	//----- nvinfo : EIATTR_CRS_STACK_SIZE
	.align		4
.L_1124:
        /*0084*/ 	.byte	0x04, 0x1e
        /*0086*/ 	.short	(.L_1126 - .L_1125)
.L_1125:
        /*0088*/ 	.word	0x00000000


	//----- nvinfo : EIATTR_CBANK_PARAM_SIZE
	.align		4
.L_1126:
        /*008c*/ 	.byte	0x03, 0x19
        /*008e*/ 	.short	0x01d0


	//----- nvinfo : EIATTR_PARAM_CBANK
	.align		4
        /*0090*/ 	.byte	0x04, 0x0a
        /*0092*/ 	.short	(.L_1128 - .L_1127)
	.align		4
.L_1127:
        /*0094*/ 	.word	index@(.nv.constant0._ZN5flash32flash_fwd_splitkv_combine_kernelI23Flash_fwd_kernel_traitsILi128ELi64ELi128ELi4ELb0ELb0EN7cutlass10bfloat16_tE19Flash_kernel_traitsILi128ELi64ELi128ELi4ES3_EELi4ELi4ELb0EEEvNS_16Flash_fwd_paramsE)
        /*0098*/ 	.short	0x0380
        /*009a*/ 	.short	0x01d0


	//----- nvinfo : EIATTR_SW_WAR
	.align		4
.L_1128:
        /*009c*/ 	.byte	0x04, 0x36
        /*009e*/ 	.short	(.L_1130 - .L_1129)
.L_1129:
        /*00a0*/ 	.word	0x00000008
.L_1130:


//--------------------- .nv.info._ZN5flash32flash_fwd_splitkv_combine_kernelI23Flash_fwd_kernel_traitsILi128ELi64ELi128ELi4ELb0ELb0EN7cutlass10bfloat16_tE19Flash_kernel_traitsILi128ELi64ELi128ELi4ES3_EELi4ELi3ELb0EEEvNS_16Flash_fwd_paramsE --------------------------
	.section	.nv.info._ZN5flash32flash_fwd_splitkv_combine_kernelI23Flash_fwd_kernel_traitsILi128ELi64ELi128ELi4ELb0ELb0EN7cutlass10bfloat16_tE19Flash_kernel_traitsILi128ELi64ELi128ELi4ES3_EELi4ELi3ELb0EEEvNS_16Flash_fwd_paramsE,"",@"SHT_CUDA_INFO"
	.sectionflags	@""
	.align	4


	//----- nvinfo : EIATTR_CUDA_API_VERSION
	.align		4
        /*0000*/ 	.byte	0x04, 0x37
        /*0002*/ 	.short	(.L_1132 - .L_1131)
.L_1131:
        /*0004*/ 	.word	0x00000082


	//----- nvinfo : EIATTR_KPARAM_INFO
	.align		4
.L_1132:
        /*0008*/ 	.byte	0x04, 0x17
        /*000a*/ 	.short	(.L_1134 - .L_1133)
.L_1133:
        /*000c*/ 	.word	0x00000000
        /*0010*/ 	.short	0x0000
        /*0012*/ 	.short	0x0000
        /*0014*/ 	.byte	0x00, 0xf0, 0x41, 0x07


	//----- nvinfo : EIATTR_SPARSE_MMA_MASK
	.align		4
.L_1134:
        /*0018*/ 	.byte	0x03, 0x50
        /*001a*/ 	.short	0x0000


	//----- nvinfo : EIATTR_MAXREG_COUNT
	.align		4
        /*001c*/ 	.byte	0x03, 0x1b
        /*001e*/ 	.short	0x00ff


	//----- nvinfo : EIATTR_NUM_BARRIERS
	.align		4
        /*0020*/ 	.byte	0x02, 0x4c
        /*0022*/ 	.byte	0x01
	.zero		1


	//----- nvinfo : EIATTR_MERCURY_ISA_VERSION
	.align		4
        /*0024*/ 	.byte	0x03, 0x5f
        /*0026*/ 	.short	0x0101


	//----- nvinfo : EIATTR_COOP_GROUP_MASK_REGIDS
	.align		4
        /*0028*/ 	.byte	0x04, 0x29
        /*002a*/ 	.short	(.L_1136 - .L_1135)


	//   ....[0]....
.L_1135:
        /*002c*/ 	.word	0xffffffff


	//   ....[1]....
        /*0030*/ 	.word	0xffffffff


	//   ....[2]....
        /*0034*/ 	.word	0xffffffff


	//   ....[3]....
        /*0038*/ 	.word	0xffffffff


	//   ....[4]....
        /*003c*/ 	.word	0xffffffff


	//   ....[5]....
        /*0040*/ 	.word	0xffffffff


	//----- nvinfo : EIATTR_COOP_GROUP_INSTR_OFFSETS
	.align		4
.L_1136:
        /*0044*/ 	.byte	0x04, 0x28
        /*0046*/ 	.short	(.L_1138 - .L_1137)


	//   ....[0]....
.L_1137:
        /*0048*/ 	.word	0x00001ac0


	//   ....[1]....
        /*004c*/ 	.word	0x00001af0


	//   ....[2]....
        /*0050*/ 	.word	0x00001b10


	//   ....[3]....
        /*0054*/ 	.word	0x00001bf0


	//   ....[4]....
        /*0058*/ 	.word	0x00001c90


	//   ....[5]....
        /*005c*/ 	.word	0x00001d80


	//----- nvinfo : EIATTR_VRC_CTA_INIT_COUNT
	.align		4
.L_1138:
        /*0060*/ 	.byte	0x02, 0x4a
	.zero		1
	.zero		1


	//----- nvinfo : EIATTR_EXIT_INSTR_OFFSETS
	.align		4
        /*0064*/ 	.byte	0x04, 0x1c
        /*0066*/ 	.short	(.L_1140 - .L_1139)


	//   ....[0]....
.L_1139:
        /*0068*/ 	.word	0x00003b00


	//   ....[1]....
        /*006c*/ 	.word	0x00003de0


	//   ....[2]....
        /*0070*/ 	.word	0x00004000


	//----- nvinfo : EIATTR_CRS_STACK_SIZE
	.align		4
.L_1140:
        /*0074*/ 	.byte	0x04, 0x1e
        /*0076*/ 	.short	(.L_1142 - .L_1141)
.L_1141:
        /*0078*/ 	.word	0x00000000


	//----- nvinfo : EIATTR_CBANK_PARAM_SIZE
	.align		4
.L_1142:
        /*007c*/ 	.byte	0x03, 0x19
        /*007e*/ 	.short	0x01d0


	//----- nvinfo : EIATTR_PARAM_CBANK
	.align		4
        /*0080*/ 	.byte	0x04, 0x0a
        /*0082*/ 	.short	(.L_1144 - .L_1143)
	.align		4
.L_1143:
        /*0084*/ 	.word	index@(.nv.constant0._ZN5flash32flash_fwd_splitkv_combine_kernelI23Flash_fwd_kernel_traitsILi128ELi64ELi128ELi4ELb0ELb0EN7cutlass10bfloat16_tE19Flash_kernel_traitsILi128ELi64ELi128ELi4ES3_EELi4ELi3ELb0EEEvNS_16Flash_fwd_paramsE)
        /*0088*/ 	.short	0x0380
        /*008a*/ 	.short	0x01d0


	//----- nvinfo : EIATTR_SW_WAR
	.align		4
.L_1144:
        /*008c*/ 	.byte	0x04, 0x36
        /*008e*/ 	.short	(.L_1146 - .L_1145)
.L_1145:
        /*0090*/ 	.word	0x00000008
.L_1146:


//--------------------- .nv.info._ZN5flash32flash_fwd_splitkv_combine_kernelI23Flash_fwd_kernel_traitsILi128ELi64ELi128ELi4ELb0ELb0EN7cutlass10bfloat16_tE19Flash_kernel_traitsILi128ELi64ELi128ELi4ES3_EELi4ELi2ELb0EEEvNS_16Flash_fwd_paramsE --------------------------
	.section	.nv.info._ZN5flash32flash_fwd_splitkv_combine_kernelI23Flash_fwd_kernel_traitsILi128ELi64ELi128ELi4ELb0ELb0EN7cutlass10bfloat16_tE19Flash_kernel_traitsILi128ELi64ELi128ELi4ES3_EELi4ELi2ELb0EEEvNS_16Flash_fwd_paramsE,"",@"SHT_CUDA_INFO"
	.sectionflags	@""
	.align	4


	//----- nvinfo : EIATTR_CUDA_API_VERSION
	.align		4
        /*0000*/ 	.byte	0x04, 0x37
        /*0002*/ 	.short	(.L_1148 - .L_1147)
.L_1147:
        /*0004*/ 	.word	0x00000082


	//----- nvinfo : EIATTR_KPARAM_INFO
	.align		4
.L_1148:
        /*0008*/ 	.byte	0x04, 0x17
        /*000a*/ 	.short	(.L_1150 - .L_1149)
.L_1149:
        /*000c*/ 	.word	0x00000000
        /*0010*/ 	.short	0x0000
        /*0012*/ 	.short	0x0000
        /*0014*/ 	.byte	0x00, 0xf0, 0x41, 0x07


	//----- nvinfo : EIATTR_SPARSE_MMA_MASK
	.align		4
.L_1150:
        /*0018*/ 	.byte	0x03, 0x50
        /*001a*/ 	.short	0x0000


	//----- nvinfo : EIATTR_MAXREG_COUNT
	.align		4
        /*001c*/ 	.byte	0x03, 0x1b
        /*001e*/ 	.short	0x00ff


	//----- nvinfo : EIATTR_NUM_BARRIERS
	.align		4
        /*0020*/ 	.byte	0x02, 0x4c
        /*0022*/ 	.byte	0x01
	.zero		1


	//----- nvinfo : EIATTR_MERCURY_ISA_VERSION
	.align		4
        /*0024*/ 	.byte	0x03, 0x5f
        /*0026*/ 	.short	0x0101


	//----- nvinfo : EIATTR_COOP_GROUP_MASK_REGIDS
	.align		4
        /*0028*/ 	.byte	0x04, 0x29
        /*002a*/ 	.short	(.L_1152 - .L_1151)


	//   ....[0]....
.L_1151:
        /*002c*/ 	.word	0xffffffff


	//   ....[1]....
        /*0030*/ 	.word	0xffffffff


	//   ....[2]....
        /*0034*/ 	.word	0xffffffff


	//   ....[3]....
        /*0038*/ 	.word	0xffffffff


	//----- nvinfo : EIATTR_COOP_GROUP_INSTR_OFFSETS
	.align		4
.L_1152:
        /*003c*/ 	.byte	0x04, 0x28
        /*003e*/ 	.short	(.L_1154 - .L_1153)


	//   ....[0]....
.L_1153:
        /*0040*/ 	.word	0x00001c20


	//   ....[1]....
        /*0044*/ 	.word	0x00001c40


	//   ....[2]....
        /*0048*/ 	.word	0x00001d30


	//   ....[3]....
        /*004c*/ 	.word	0x00001e20


	//----- nvinfo : EIATTR_VRC_CTA_INIT_COUNT
	.align		4
.L_1154:
        /*0050*/ 	.byte	0x02, 0x4a
	.zero		1
	.zero		1


	//----- nvinfo : EIATTR_EXIT_INSTR_OFFSETS
	.align		4
        /*0054*/ 	.byte	0x04, 0x1c
        /*0056*/ 	.short	(.L_1156 - .L_1155)


	//   ....[0]....
.L_1155:
        /*0058*/ 	.word	0x00003ac0


	//   ....[1]....
        /*005c*/ 	.word	0x00003da0


	//   ....[2]....
        /*0060*/ 	.word	0x00003fc0


	//----- nvinfo : EIATTR_CRS_STACK_SIZE
	.align		4
.L_1156:
        /*0064*/ 	.byte	0x04, 0x1e
        /*0066*/ 	.short	(.L_1158 - .L_1157)
.L_1157:
        /*0068*/ 	.word	0x00000000


	//----- nvinfo : EIATTR_CBANK_PARAM_SIZE
	.align		4
.L_1158:
        /*006c*/ 	.byte	0x03, 0x19
        /*006e*/ 	.short	0x01d0


	//----- nvinfo : EIATTR_PARAM_CBANK
	.align		4
        /*0070*/ 	.byte	0x04, 0x0a
        /*0072*/ 	.short	(.L_1160 - .L_1159)
	.align		4
.L_1159:
        /*0074*/ 	.word	index@(.nv.constant0._ZN5flash32flash_fwd_splitkv_combine_kernelI23Flash_fwd_kernel_traitsILi128ELi64ELi128ELi4ELb0ELb0EN7cutlass10bfloat16_tE19Flash_kernel_traitsILi128ELi64ELi128ELi4ES3_EELi4ELi2ELb0EEEvNS_16Flash_fwd_paramsE)
        /*0078*/ 	.short	0x0380
        /*007a*/ 	.short	0x01d0


	//----- nvinfo : EIATTR_SW_WAR
	.align		4
.L_1160:
        /*007c*/ 	.byte	0x04, 0x36
        /*007e*/ 	.short	(.L_1162 - .L_1161)
.L_1161:
        /*0080*/ 	.word	0x00000008
.L_1162:


//--------------------- .nv.info._ZN5flash32flash_fwd_splitkv_combine_kernelI23Flash_fwd_kernel_traitsILi128ELi64ELi128ELi4ELb0ELb0EN7cutlass10bfloat16_tE19Flash_kernel_traitsILi128ELi64ELi128ELi4ES3_EELi4ELi1ELb0EEEvNS_16Flash_fwd_paramsE --------------------------
	.section	.nv.info._ZN5flash32flash_fwd_splitkv_combine_kernelI23Flash_fwd_kernel_traitsILi128ELi64ELi128ELi4ELb0ELb0EN7cutlass10bfloat16_tE19Flash_kernel_traitsILi128ELi64ELi128ELi4ES3_EELi4ELi1ELb0EEEvNS_16Flash_fwd_paramsE,"",@"SHT_CUDA_INFO"
	.sectionflags	@""
	.align	4


	//----- nvinfo : EIATTR_CUDA_API_VERSION
	.align		4
        /*0000*/ 	.byte	0x04, 0x37
        /*0002*/ 	.short	(.L_1164 - .L_1163)
.L_1163:
        /*0004*/ 	.word	0x00000082


	//----- nvinfo : EIATTR_KPARAM_INFO
	.align		4
.L_1164:
        /*0008*/ 	.byte	0x04, 0x17
        /*000a*/ 	.short	(.L_1166 - .L_1165)
.L_1165:
        /*000c*/ 	.word	0x00000000
        /*0010*/ 	.short	0x0000
        /*0012*/ 	.short	0x0000
        /*0014*/ 	.byte	0x00, 0xf0, 0x41, 0x07


	//----- nvinfo : EIATTR_SPARSE_MMA_MASK
	.align		4
.L_1166:
        /*0018*/ 	.byte	0x03, 0x50
        /*001a*/ 	.short	0x0000


	//----- nvinfo : EIATTR_MAXREG_COUNT
	.align		4
        /*001c*/ 	.byte	0x03, 0x1b
        /*001e*/ 	.short	0x00ff


	//----- nvinfo : EIATTR_NUM_BARRIERS
	.align		4
        /*0020*/ 	.byte	0x02, 0x4c
        /*0022*/ 	.byte	0x01
	.zero		1


	//----- nvinfo : EIATTR_MERCURY_ISA_VERSION
	.align		4
        /*0024*/ 	.byte	0x03, 0x5f
        /*0026*/ 	.short	0x0101


	//----- nvinfo : EIATTR_COOP_GROUP_MASK_REGIDS
	.align		4
        /*0028*/ 	.byte	0x04, 0x29
        /*002a*/ 	.short	(.L_1168 - .L_1167)


	//   ....[0]....
.L_1167:
        /*002c*/ 	.word	0xffffffff


	//   ....[1]....
        /*0030*/ 	.word	0xffffffff


	//----- nvinfo : EIATTR_COOP_GROUP_INSTR_OFFSETS
	.align		4
.L_1168:
        /*0034*/ 	.byte	0x04, 0x28
        /*0036*/ 	.short	(.L_1170 - .L_1169)


	//   ....[0]....
.L_1169:
        /*0038*/ 	.word	0x00001b60


	//   ....[1]....
        /*003c*/ 	.word	0x00001d50


	//----- nvinfo : EIATTR_VRC_CTA_INIT_COUNT
	.align		4
.L_1170:
        /*0040*/ 	.byte	0x02, 0x4a
	.zero		1
	.zero		1


	//----- nvinfo : EIATTR_EXIT_INSTR_OFFSETS
	.align		4
        /*0044*/ 	.byte	0x04, 0x1c
        /*0046*/ 	.short	(.L_1172 - .L_1171)


	//   ....[0]....
.L_1171:
        /*0048*/ 	.word	0x00003a70


	//   ....[1]....
        /*004c*/ 	.word	0x00003d50


	//   ....[2]....
        /*0050*/ 	.word	0x00003f70


	//----- nvinfo : EIATTR_CRS_STACK_SIZE
	.align		4
.L_1172:
        /*0054*/ 	.byte	0x04, 0x1e
        /*0056*/ 	.short	(.L_1174 - .L_1173)
.L_1173:
        /*0058*/ 	.word	0x00000000


	//----- nvinfo : EIATTR_CBANK_PARAM_SIZE
	.align		4
.L_1174:
        /*005c*/ 	.byte	0x03, 0x19
        /*005e*/ 	.short	0x01d0


	//----- nvinfo : EIATTR_PARAM_CBANK
	.align		4
        /*0060*/ 	.byte	0x04, 0x0a
        /*0062*/ 	.short	(.L_1176 - .L_1175)
	.align		4
.L_1175:
        /*0064*/ 	.word	index@(.nv.constant0._ZN5flash32flash_fwd_splitkv_combine_kernelI23Flash_fwd_kernel_traitsILi128ELi64ELi128ELi4ELb0ELb0EN7cutlass10bfloat16_tE19Flash_kernel_traitsILi128ELi64ELi128ELi4ES3_EELi4ELi1ELb0EEEvNS_16Flash_fwd_paramsE)
        /*0068*/ 	.short	0x0380
        /*006a*/ 	.short	0x01d0


	//----- nvinfo : EIATTR_SW_WAR
	.align		4
.L_1176:
        /*006c*/ 	.byte	0x04, 0x36
        /*006e*/ 	.short	(.L_1178 - .L_1177)
.L_1177:
        /*0070*/ 	.word	0x00000008
.L_1178:


//--------------------- .nv.info._ZN5flash32flash_fwd_splitkv_combine_kernelI23Flash_fwd_kernel_traitsILi128ELi64ELi128ELi4ELb0ELb0EN7cutlass10bfloat16_tE19Flash_kernel_traitsILi128ELi64ELi128ELi4ES3_EELi4ELi7ELb1EEEvNS_16Flash_fwd_paramsE --------------------------
	.section	.nv.info._ZN5flash32flash_fwd_splitkv_combine_kernelI23Flash_fwd_kernel_traitsILi128ELi64ELi128ELi4ELb0ELb0EN7cutlass10bfloat16_tE19Flash_kernel_traitsILi128ELi64ELi128ELi4ES3_EELi4ELi7ELb1EEEvNS_16Flash_fwd_paramsE,"",@"SHT_CUDA_INFO"
	.sectionflags	@""
	.align	4


	//----- nvinfo : EIATTR_CUDA_API_VERSION
	.align		4
        /*0000*/ 	.byte	0x04, 0x37
        /*0002*/ 	.short	(.L_1180 - .L_1179)
.L_1179:
        /*0004*/ 	.word	0x00000082


	//----- nvinfo : EIATTR_KPARAM_INFO
	.align		4
.L_1180:
        /*0008*/ 	.byte	0x04, 0x17
        /*000a*/ 	.short	(.L_1182 - .L_1181)
.L_1181:
        /*000c*/ 	.word	0x00000000
        /*0010*/ 	.short	0x0000
        /*0012*/ 	.short	0x0000
        /*0014*/ 	.byte	0x00, 0xf0, 0x41, 0x07


	//----- nvinfo : EIATTR_SPARSE_MMA_MASK
	.align		4
.L_1182:
        /*0018*/ 	.byte	0x03, 0x50
        /*001a*/ 	.short	0x0000


	//----- nvinfo : EIATTR_MAXREG_COUNT
	.align		4
        /*001c*/ 	.byte	0x03, 0x1b
        /*001e*/ 	.short	0x00ff


	//----- nvinfo : EIATTR_NUM_BARRIERS
	.align		4
        /*0020*/ 	.byte	0x02, 0x4c
        /*0022*/ 	.byte	0x01
	.zero		1


	//----- nvinfo : EIATTR_MERCURY_ISA_VERSION
	.align		4
        /*0024*/ 	.byte	0x03, 0x5f
        /*0026*/ 	.short	0x0101


	//----- nvinfo : EIATTR_COOP_GROUP_MASK_REGIDS
	.align		4
        /*0028*/ 	.byte	0x04, 0x29
        /*002a*/ 	.short	(.L_1184 - .L_1183)


	//   ....[0]....
.L_1183:
        /*002c*/ 	.word	0xffffffff


	//   ....[1]....
        /*0030*/ 	.word	0xffffffff


	//   ....[2]....
        /*0034*/ 	.word	0xffffffff


	//   ....[3]....
        /*0038*/ 	.word	0xffffffff


	//   ....[4]....
        /*003c*/ 	.word	0xffffffff


	//   ....[5]....
        /*0040*/ 	.word	0xffffffff


	//   ....[6]....
        /*0044*/ 	.word	0xffffffff


	//   ....[7]....
        /*0048*/ 	.word	0xffffffff


	//   ....[8]....
        /*004c*/ 	.word	0xffffffff


	//   ....[9]....
        /*0050*/ 	.word	0xffffffff


	//----- nvinfo : EIATTR_COOP_GROUP_INSTR_OFFSETS
	.align		4
.L_1184:
        /*0054*/ 	.byte	0x04, 0x28
        /*0056*/ 	.short	(.L_1186 - .L_1185)


	//   ....[0]....
.L_1185:
        /*0058*/ 	.word	0x00001c00


	//   ....[1]....
        /*005c*/ 	.word	0x00001c50


	//   ....[2]....
        /*0060*/ 	.word	0x00001d00


	//   ....[3]....
        /*0064*/ 	.word	0x00001d20


	//   ....[4]....
        /*0068*/ 	.word	0x00001d40


	//   ....[5]....
        /*006c*/ 	.word	0x00001f00


	//   ....[6]....
        /*0070*/ 	.word	0x00001fc0


	//   ....[7]....
        /*0074*/ 	.word	0x00002020


	//   ....[8]....
        /*0078*/ 	.word	0x000020f0


	//   ....[9]....
        /*007c*/ 	.word	0x000021b0


	//----- nvinfo : EIATTR_VRC_CTA_INIT_COUNT
	.align		4
.L_1186:
        /*0080*/ 	.byte	0x02, 0x4a
	.zero		1
	.zero		1


	//----- nvinfo : EIATTR_EXIT_INSTR_OFFSETS
	.align		4
        /*0084*/ 	.byte	0x04, 0x1c
        /*0086*/ 	.short	(.L_1188 - .L_1187)


	//   ....[0]....
.L_1187:
        /*0088*/ 	.word	0x00004bd0


	//   ....[1]....
        /*008c*/ 	.word	0x000050b0


	//----- nvinfo : EIATTR_CRS_STACK_SIZE
	.align		4
.L_1188:
        /*0090*/ 	.byte	0x04, 0x1e
        /*0092*/ 	.short	(.L_1190 - .L_1189)
.L_1189:
        /*0094*/ 	.word	0x00000000


	//----- nvinfo : EIATTR_CBANK_PARAM_SIZE
	.align		4
.L_1190:
        /*0098*/ 	.byte	0x03, 0x19
        /*009a*/ 	.short	0x01d0


	//----- nvinfo : EIATTR_PARAM_CBANK
	.align		4
        /*009c*/ 	.byte	0x04, 0x0a
        /*009e*/ 	.short	(.L_1192 - .L_1191)
	.align		4
.L_1191:
        /*00a0*/ 	.word	index@(.nv.constant0._ZN5flash32flash_fwd_splitkv_combine_kernelI23Flash_fwd_kernel_traitsILi128ELi64ELi128ELi4ELb0ELb0EN7cutlass10bfloat16_tE19Flash_kernel_traitsILi128ELi64ELi128ELi4ES3_EELi4ELi7ELb1EEEvNS_16Flash_fwd_paramsE)
        /*00a4*/ 	.short	0x0380
        /*00a6*/ 	.short	0x01d0


	//----- nvinfo : EIATTR_SW_WAR
	.align		4
.L_1192:
        /*00a8*/ 	.byte	0x04, 0x36
        /*00aa*/ 	.short	(.L_1194 - .L_1193)
.L_1193:
        /*00ac*/ 	.word	0x00000008
.L_1194:


//--------------------- .nv.info._ZN5flash32flash_fwd_splitkv_combine_kernelI23Flash_fwd_kernel_traitsILi128ELi64ELi128ELi4ELb0ELb0EN7cutlass10bfloat16_tE19Flash_kernel_traitsILi128ELi64ELi128ELi4ES3_EELi4ELi6ELb1EEEvNS_16Flash_fwd_paramsE --------------------------
	.section	.nv.info._ZN5flash32flash_fwd_splitkv_combine_kernelI23Flash_fwd_kernel_traitsILi128ELi64ELi128ELi4ELb0ELb0EN7cutlass10bfloat16_tE19Flash_kernel_traitsILi128ELi64ELi128ELi4ES3_EELi4ELi6ELb1EEEvNS_16Flash_fwd_paramsE,"",@"SHT_CUDA_INFO"
	.sectionflags	@""
	.align	4


	//----- nvinfo : EIATTR_CUDA_API_VERSION
	.align		4
        /*0000*/ 	.byte	0x04, 0x37
        /*0002*/ 	.short	(.L_1196 - .L_1195)
.L_1195:
        /*0004*/ 	.word	0x00000082


	//----- nvinfo : EIATTR_KPARAM_INFO
	.align		4
.L_1196:
        /*0008*/ 	.byte	0x04, 0x17
        /*000a*/ 	.short	(.L_1198 - .L_1197)
.L_1197:
        /*000c*/ 	.word	0x00000000
        /*0010*/ 	.short	0x0000
        /*0012*/ 	.short	0x0000
        /*0014*/ 	.byte	0x00, 0xf0, 0x41, 0x07


	//----- nvinfo : EIATTR_SPARSE_MMA_MASK
	.align		4
.L_1198:
        /*0018*/ 	.byte	0x03, 0x50
        /*001a*/ 	.short	0x0000


	//----- nvinfo : EIATTR_MAXREG_COUNT
	.align		4
        /*001c*/ 	.byte	0x03, 0x1b
        /*001e*/ 	.short	0x00ff


	//----- nvinfo : EIATTR_NUM_BARRIERS
	.align		4
        /*0020*/ 	.byte	0x02, 0x4c
        /*0022*/ 	.byte	0x01
	.zero		1


	//----- nvinfo : EIATTR_MERCURY_ISA_VERSION
	.align		4
        /*0024*/ 	.byte	0x03, 0x5f
        /*0026*/ 	.short	0x0101


	//----- nvinfo : EIATTR_COOP_GROUP_MASK_REGIDS
	.align		4
        /*0028*/ 	.byte	0x04, 0x29
        /*002a*/ 	.short	(.L_1200 - .L_1199)


	//   ....[0]....
.L_1199:
        /*002c*/ 	.word	0xffffffff


	//   ....[1]....
        /*0030*/ 	.word	0xffffffff


	//   ....[2]....
        /*0034*/ 	.word	0xffffffff


	//   ....[3]....
        /*0038*/ 	.word	0xffffffff


	//   ....[4]....
        /*003c*/ 	.word	0xffffffff


	//   ....[5]....
        /*0040*/ 	.word	0xffffffff


	//   ....[6]....
        /*0044*/ 	.word	0xffffffff


	//   ....[7]....
        /*0048*/ 	.word	0xffffffff


	//   ....[8]....
        /*004c*/ 	.word	0xffffffff


	//   ....[9]....
        /*0050*/ 	.word	0xffffffff


	//----- nvinfo : EIATTR_COOP_GROUP_INSTR_OFFSETS
	.align		4
.L_1200:
        /*0054*/ 	.byte	0x04, 0x28
        /*0056*/ 	.short	(.L_1202 - .L_1201)


	//   ....[0]....
.L_1201:
        /*0058*/ 	.word	0x00001970


	//   ....[1]....
        /*005c*/ 	.word	0x00001990


	//   ....[2]....
        /*0060*/ 	.word	0x000019c0


	//   ....[3]....
        /*0064*/ 	.word	0x00001a00


	//   ....[4]....
        /*0068*/ 	.word	0x00001a50


	//   ....[5]....
        /*006c*/ 	.word	0x00001bb0


	//   ....[6]....
        /*0070*/ 	.word	0x00001c90


	//   ....[7]....
        /*0074*/ 	.word	0x00001d00


	//   ....[8]....
        /*0078*/ 	.word	0x00001d70


	//   ....[9]....
        /*007c*/ 	.word	0x00001e90


	//----- nvinfo : EIATTR_VRC_CTA_INIT_COUNT
	.align		4
.L_1202:
        /*0080*/ 	.byte	0x02, 0x4a
	.zero		1
	.zero		1


	//----- nvinfo : EIATTR_EXIT_INSTR_OFFSETS
	.align		4
        /*0084*/ 	.byte	0x04, 0x1c
        /*0086*/ 	.short	(.L_1204 - .L_1203)


	//   ....[0]....
.L_1203:
        /*0088*/ 	.word	0x00004830


	//   ....[1]....
        /*008c*/ 	.word	0x00004d10


	//----- nvinfo : EIATTR_CRS_STACK_SIZE
	.align		4
.L_1204:
        /*0090*/ 	.byte	0x04, 0x1e
        /*0092*/ 	.short	(.L_1206 - .L_1205)
.L_1205:
        /*0094*/ 	.word	0x00000000


	//----- nvinfo : EIATTR_CBANK_PARAM_SIZE
	.align		4
.L_1206:
        /*0098*/ 	.byte	0x03, 0x19
        /*009a*/ 	.short	0x01d0


	//----- nvinfo : EIATTR_PARAM_CBANK
	.align		4
        /*009c*/ 	.byte	0x04, 0x0a
        /*009e*/ 	.short	(.L_1208 - .L_1207)
	.align		4
.L_1207:
        /*00a0*/ 	.word	index@(.nv.constant0._ZN5flash32flash_fwd_splitkv_combine_kernelI23Flash_fwd_kernel_traitsILi128ELi64ELi128ELi4ELb0ELb0EN7cutlass10bfloat16_tE19Flash_kernel_traitsILi128ELi64ELi128ELi4ES3_EELi4ELi6ELb1EEEvNS_16Flash_fwd_paramsE)
        /*00a4*/ 	.short	0x0380
        /*00a6*/ 	.short	0x01d0


	//----- nvinfo : EIATTR_SW_WAR
	.align		4
.L_1208:
        /*00a8*/ 	.byte	0x04, 0x36
        /*00aa*/ 	.short	(.L_1210 - .L_1209)
.L_1209:
        /*00ac*/ 	.word	0x00000008
.L_1210:


//--------------------- .nv.info._ZN5flash32flash_fwd_splitkv_combine_kernelI23Flash_fwd_kernel_traitsILi128ELi64ELi128ELi4ELb0ELb0EN7cutlass10bfloat16_tE19Flash_kernel_traitsILi128ELi64ELi128ELi4ES3_EELi4ELi5ELb1EEEvNS_16Flash_fwd_paramsE --------------------------
	.section	.nv.info._ZN5flash32flash_fwd_splitkv_combine_kernelI23Flash_fwd_kernel_traitsILi128ELi64ELi128ELi4ELb0ELb0EN7cutlass10bfloat16_tE19Flash_kernel_traitsILi128ELi64ELi128ELi4ES3_EELi4ELi5ELb1EEEvNS_16Flash_fwd_paramsE,"",@"SHT_CUDA_INFO"
	.sectionflags	@""
	.align	4


	//----- nvinfo : EIATTR_CUDA_API_VERSION
	.align		4
        /*0000*/ 	.byte	0x04, 0x37
        /*0002*/ 	.short	(.L_1212 - .L_1211)
.L_1211:
        /*0004*/ 	.word	0x00000082


	//----- nvinfo : EIATTR_KPARAM_INFO
	.align		4
.L_1212:
        /*0008*/ 	.byte	0x04, 0x17
        /*000a*/ 	.short	(.L_1214 - .L_1213)
.L_1213:
        /*000c*/ 	.word	0x00000000
        /*0010*/ 	.short	0x0000
        /*0012*/ 	.short	0x0000
        /*0014*/ 	.byte	0x00, 0xf0, 0x41, 0x07


	//----- nvinfo : EIATTR_SPARSE_MMA_MASK
	.align		4
.L_1214:
        /*0018*/ 	.byte	0x03, 0x50
        /*001a*/ 	.short	0x0000


	//----- nvinfo : EIATTR_MAXREG_COUNT
	.align		4
        /*001c*/ 	.byte	0x03, 0x1b
        /*001e*/ 	.short	0x00ff


	//----- nvinfo : EIATTR_NUM_BARRIERS
	.align		4
        /*0020*/ 	.byte	0x02, 0x4c
        /*0022*/ 	.byte	0x01
	.zero		1


	//----- nvinfo : EIATTR_MERCURY_ISA_VERSION
	.align		4
        /*0024*/ 	.byte	0x03, 0x5f
        /*0026*/ 	.short	0x0101


	//----- nvinfo : EIATTR_COOP_GROUP_MASK_REGIDS
	.align		4
        /*0028*/ 	.byte	0x04, 0x29
        /*002a*/ 	.short	(.L_1216 - .L_1215)


	//   ....[0]....
.L_1215:
        /*002c*/ 	.word	0xffffffff


	//   ....[1]....
        /*0030*/ 	.word	0xffffffff


	//   ....[2]....
        /*0034*/ 	.word	0xffffffff


	//   ....[3]....
        /*0038*/ 	.word	0xffffffff


	//   ....[4]....
        /*003c*/ 	.word	0xffffffff


	//   ....[5]....
        /*0040*/ 	.word	0xffffffff


	//   ....[6]....
        /*0044*/ 	.word	0xffffffff


	//   ....[7]....
        /*0048*/ 	.word	0xffffffff


	//   ....[8]....
        /*004c*/ 	.word	0xffffffff


	//   ....[9]....
        /*0050*/ 	.word	0xffffffff


	//----- nvinfo : EIATTR_COOP_GROUP_INSTR_OFFSETS
	.align		4
.L_1216:
        /*0054*/ 	.byte	0x04, 0x28
        /*0056*/ 	.short	(.L_1218 - .L_1217)


	//   ....[0]....
.L_1217:
        /*0058*/ 	.word	0x00001a60


	//   ....[1]....
        /*005c*/ 	.word	0x00001a80


	//   ....[2]....
        /*0060*/ 	.word	0x00001ab0


	//   ....[3]....
        /*0064*/ 	.word	0x00001ae0


	//   ....[4]....
        /*0068*/ 	.word	0x00001b60


	//   ....[5]....
        /*006c*/ 	.word	0x00001c50


	//   ....[6]....
        /*0070*/ 	.word	0x00001c80


	//   ....[7]....
        /*0074*/ 	.word	0x00001cb0


	//   ....[8]....
        /*0078*/ 	.word	0x00001cf0


	//   ....[9]....
        /*007c*/ 	.word	0x00001db0


	//----- nvinfo : EIATTR_VRC_CTA_INIT_COUNT
	.align		4
.L_1218:
        /*0080*/ 	.byte	0x02, 0x4a
	.zero		1
	.zero		1


	//----- nvinfo : EIATTR_EXIT_INSTR_OFFSETS
	.align		4
        /*0084*/ 	.byte	0x04, 0x1c
        /*0086*/ 	.short	(.L_1220 - .L_1219)


	//   ....[0]....
.L_1219:
        /*0088*/ 	.word	0x000046d0


	//   ....[1]....
        /*008c*/ 	.word	0x00004bb0


	//----- nvinfo : EIATTR_CRS_STACK_SIZE
	.align		4
.L_1220:
        /*0090*/ 	.byte	0x04, 0x1e
        /*0092*/ 	.short	(.L_1222 - .L_1221)
.L_1221:
        /*0094*/ 	.word	0x00000000


	//----- nvinfo : EIATTR_CBANK_PARAM_SIZE
	.align		4
.L_1222:
        /*0098*/ 	.byte	0x03, 0x19
        /*009a*/ 	.short	0x01d0


	//----- nvinfo : EIATTR_PARAM_CBANK
	.align		4
        /*009c*/ 	.byte	0x04, 0x0a
        /*009e*/ 	.short	(.L_1224 - .L_1223)
	.align		4
.L_1223:
        /*00a0*/ 	.word	index@(.nv.constant0._ZN5flash32flash_fwd_splitkv_combine_kernelI23Flash_fwd_kernel_traitsILi128ELi64ELi128ELi4ELb0ELb0EN7cutlass10bfloat16_tE19Flash_kernel_traitsILi128ELi64ELi128ELi4ES3_EELi4ELi5ELb1EEEvNS_16Flash_fwd_paramsE)
        /*00a4*/ 	.short	0x0380
        /*00a6*/ 	.short	0x01d0


	//----- nvinfo : EIATTR_SW_WAR
	.align		4
.L_1224:
        /*00a8*/ 	.byte	0x04, 0x36
        /*00aa*/ 	.short	(.L_1226 - .L_1225)
.L_1225:
        /*00ac*/ 	.word	0x00000008
.L_1226:


//--------------------- .nv.info._ZN5flash32flash_fwd_splitkv_combine_kernelI23Flash_fwd_kernel_traitsILi128ELi64ELi128ELi4ELb0ELb0EN7cutlass10bfloat16_tE19Flash_kernel_traitsILi128ELi64ELi128ELi4ES3_EELi4ELi4ELb1EEEvNS_16Flash_fwd_paramsE --------------------------
	.section	.nv.info._ZN5flash32flash_fwd_splitkv_combine_kernelI23Flash_fwd_kernel_traitsILi128ELi64ELi128ELi4ELb0ELb0EN7cutlass10bfloat16_tE19Flash_kernel_traitsILi128ELi64ELi128ELi4ES3_EELi4ELi4ELb1EEEvNS_16Flash_fwd_paramsE,"",@"SHT_CUDA_INFO"
	.sectionflags	@""
	.align	4


	//----- nvinfo : EIATTR_CUDA_API_VERSION
	.align		4
        /*0000*/ 	.byte	0x04, 0x37
        /*0002*/ 	.short	(.L_1228 - .L_1227)
.L_1227:
        /*0004*/ 	.word	0x00000082


	//----- nvinfo : EIATTR_KPARAM_INFO
	.align		4
.L_1228:
        /*0008*/ 	.byte	0x04, 0x17
        /*000a*/ 	.short	(.L_1230 - .L_1229)
.L_1229:
        /*000c*/ 	.word	0x00000000
        /*0010*/ 	.short	0x0000
        /*0012*/ 	.short	0x0000
        /*0014*/ 	.byte	0x00, 0xf0, 0x41, 0x07


	//----- nvinfo : EIATTR_SPARSE_MMA_MASK
	.align		4
.L_1230:
        /*0018*/ 	.byte	0x03, 0x50
        /*001a*/ 	.short	0x0000


	//----- nvinfo : EIATTR_MAXREG_COUNT
	.align		4
        /*001c*/ 	.byte	0x03, 0x1b
        /*001e*/ 	.short	0x00ff


	//----- nvinfo : EIATTR_NUM_BARRIERS
	.align		4
        /*0020*/ 	.byte	0x02, 0x4c
        /*0022*/ 	.byte	0x01
	.zero		1


	//----- nvinfo : EIATTR_MERCURY_ISA_VERSION
	.align		4
        /*0024*/ 	.byte	0x03, 0x5f
        /*0026*/ 	.short	0x0101


	//----- nvinfo : EIATTR_COOP_GROUP_MASK_REGIDS
	.align		4
        /*0028*/ 	.byte	0x04, 0x29
        /*002a*/ 	.short	(.L_1232 - .L_1231)


	//   ....[0]....
.L_1231:
        /*002c*/ 	.word	0xffffffff


	//   ....[1]....
        /*0030*/ 	.word	0xffffffff


	//   ....[2]....
        /*0034*/ 	.word	0xffffffff


	//   ....[3]....
        /*0038*/ 	.word	0xffffffff


	//   ....[4]....
        /*003c*/ 	.word	0xffffffff


	//   ....[5]....
        /*0040*/ 	.word	0xffffffff


	//   ....[6]....
        /*0044*/ 	.word	0xffffffff


	//   ....[7]....
        /*0048*/ 	.word	0xffffffff


	//----- nvinfo : EIATTR_COOP_GROUP_INSTR_OFFSETS
	.align		4
.L_1232:
        /*004c*/ 	.byte	0x04, 0x28
        /*004e*/ 	.short	(.L_1234 - .L_1233)


	//   ....[0]....
.L_1233:
        /*0050*/ 	.word	0x00001ab0


	//   ....[1]....
        /*0054*/ 	.word	0x00001ae0


	//   ....[2]....
        /*0058*/ 	.word	0x00001b10


	//   ....[3]....
        /*005c*/ 	.word	0x00001b40


	//   ....[4]....
        /*0060*/ 	.word	0x00001c50


	//   ....[5]....
        /*0064*/ 	.word	0x00001c80


	//   ....[6]....
        /*0068*/ 	.word	0x00001cc0


	//   ....[7]....
        /*006c*/ 	.word	0x00001dc0


	//----- nvinfo : EIATTR_VRC_CTA_INIT_COUNT
	.align		4
.L_1234:
        /*0070*/ 	.byte	0x02, 0x4a
	.zero		1
	.zero		1


	//----- nvinfo : EIATTR_EXIT_INSTR_OFFSETS
	.align		4
        /*0074*/ 	.byte	0x04, 0x1c
        /*0076*/ 	.short	(.L_1236 - .L_1235)


	//   ....[0]....
.L_1235:
        /*0078*/ 	.word	0x000046d0


	//   ....[1]....
        /*007c*/ 	.word	0x00004bb0


	//----- nvinfo : EIATTR_CRS_STACK_SIZE
	.align		4
.L_1236:
        /*0080*/ 	.byte	0x04, 0x1e
        /*0082*/ 	.short	(.L_1238 - .L_1237)
.L_1237:
        /*0084*/ 	.word	0x00000000


	//----- nvinfo : EIATTR_CBANK_PARAM_SIZE
	.align		4
.L_1238:
        /*0088*/ 	.byte	0x03, 0x19
        /*008a*/ 	.short	0x01d0


	//----- nvinfo : EIATTR_PARAM_CBANK
	.align		4
        /*008c*/ 	.byte	0x04, 0x0a
        /*008e*/ 	.short	(.L_1240 - .L_1239)
	.align		4
.L_1239:
        /*0090*/ 	.word	index@(.nv.constant0._ZN5flash32flash_fwd_splitkv_combine_kernelI23Flash_fwd_kernel_traitsILi128ELi64ELi128ELi4ELb0ELb0EN7cutlass10bfloat16_tE19Flash_kernel_traitsILi128ELi64ELi128ELi4ES3_EELi4ELi4ELb1EEEvNS_16Flash_fwd_paramsE)
        /*0094*/ 	.short	0x0380
        /*0096*/ 	.short	0x01d0


	//----- nvinfo : EIATTR_SW_WAR
	.align		4
.L_1240:
        /*0098*/ 	.byte	0x04, 0x36
        /*009a*/ 	.short	(.L_1242 - .L_1241)
.L_1241:
        /*009c*/ 	.word	0x00000008
.L_1242:


//--------------------- .nv.info._ZN5flash32flash_fwd_splitkv_combine_kernelI23Flash_fwd_kernel_traitsILi128ELi64ELi128ELi4ELb0ELb0EN7cutlass10bfloat16_tE19Flash_kernel_traitsILi128ELi64ELi128ELi4ES3_EELi4ELi3ELb1EEEvNS_16Flash_fwd_paramsE --------------------------
	.section	.nv.info._ZN5flash32flash_fwd_splitkv_combine_kernelI23Flash_fwd_kernel_traitsILi128ELi64ELi128ELi4ELb0ELb0EN7cutlass10bfloat16_tE19Flash_kernel_traitsILi128ELi64ELi128ELi4ES3_EELi4ELi3ELb1EEEvNS_16Flash_fwd_paramsE,"",@"SHT_CUDA_INFO"
	.sectionflags	@""
	.align	4


	//----- nvinfo : EIATTR_CUDA_API_VERSION
	.align		4
        /*0000*/ 	.byte	0x04, 0x37
        /*0002*/ 	.short	(.L_1244 - .L_1243)
.L_1243:
        /*0004*/ 	.word	0x00000082


	//----- nvinfo : EIATTR_KPARAM_INFO
	.align		4
.L_1244:
        /*0008*/ 	.byte	0x04, 0x17
        /*000a*/ 	.short	(.L_1246 - .L_1245)
.L_1245:
        /*000c*/ 	.word	0x00000000
        /*0010*/ 	.short	0x0000
        /*0012*/ 	.short	0x0000
        /*0014*/ 	.byte	0x00, 0xf0, 0x41, 0x07


	//----- nvinfo : EIATTR_SPARSE_MMA_MASK
	.align		4
.L_1246:
        /*0018*/ 	.byte	0x03, 0x50
        /*001a*/ 	.short	0x0000


	//----- nvinfo : EIATTR_MAXREG_COUNT
	.align		4
        /*001c*/ 	.byte	0x03, 0x1b
        /*001e*/ 	.short	0x00ff


	//----- nvinfo : EIATTR_NUM_BARRIERS
	.align		4
        /*0020*/ 	.byte	0x02, 0x4c
        /*0022*/ 	.byte	0x01
	.zero		1


	//----- nvinfo : EIATTR_MERCURY_ISA_VERSION
	.align		4
        /*0024*/ 	.byte	0x03, 0x5f
        /*0026*/ 	.short	0x0101


	//----- nvinfo : EIATTR_COOP_GROUP_MASK_REGIDS
	.align		4
        /*0028*/ 	.byte	0x04, 0x29
        /*002a*/ 	.short	(.L_1248 - .L_1247)


	//   ....[0]....
.L_1247:
        /*002c*/ 	.word	0xffffffff


	//   ....[1]....
        /*0030*/ 	.word	0xffffffff


	//   ....[2]....
        /*0034*/ 	.word	0xffffffff


	//   ....[3]....
        /*0038*/ 	.word	0xffffffff


	//   ....[4]....
        /*003c*/ 	.word	0xffffffff


	//   ....[5]....
        /*0040*/ 	.word	0xffffffff


	//----- nvinfo : EIATTR_COOP_GROUP_INSTR_OFFSETS
	.align		4
.L_1248:
        /*0044*/ 	.byte	0x04, 0x28
        /*0046*/ 	.short	(.L_1250 - .L_1249)


	//   ....[0]....
.L_1249:
        /*0048*/ 	.word	0x00001a50


	//   ....[1]....
        /*004c*/ 	.word	0x00001a80


	//   ....[2]....
        /*0050*/ 	.word	0x00001ac0


	//   ....[3]....
        /*0054*/ 	.word	0x00001bd0


	//   ....[4]....
        /*0058*/ 	.word	0x00001c70


	//   ....[5]....
        /*005c*/ 	.word	0x00001d50


	//----- nvinfo : EIATTR_VRC_CTA_INIT_COUNT
	.align		4
.L_1250:
        /*0060*/ 	.byte	0x02, 0x4a
	.zero		1
	.zero		1


	//----- nvinfo : EIATTR_EXIT_INSTR_OFFSETS
	.align		4
        /*0064*/ 	.byte	0x04, 0x1c
        /*0066*/ 	.short	(.L_1252 - .L_1251)


	//   ....[0]....
.L_1251:
        /*0068*/ 	.word	0x00004690


	//   ....[1]....
        /*006c*/ 	.word	0x00004b70


	//----- nvinfo : EIATTR_CRS_STACK_SIZE
	.align		4
.L_1252:
        /*0070*/ 	.byte	0x04, 0x1e
        /*0072*/ 	.short	(.L_1254 - .L_1253)
.L_1253:
        /*0074*/ 	.word	0x00000000


	//----- nvinfo : EIATTR_CBANK_PARAM_SIZE
	.align		4
.L_1254:
        /*0078*/ 	.byte	0x03, 0x19
        /*007a*/ 	.short	0x01d0


	//----- nvinfo : EIATTR_PARAM_CBANK
	.align		4
        /*007c*/ 	.byte	0x04, 0x0a
        /*007e*/ 	.short	(.L_1256 - .L_1255)
	.align		4
.L_1255:
        /*0080*/ 	.word	index@(.nv.constant0._ZN5flash32flash_fwd_splitkv_combine_kernelI23Flash_fwd_kernel_traitsILi128ELi64ELi128ELi4ELb0ELb0EN7cutlass10bfloat16_tE19Flash_kernel_traitsILi128ELi64ELi128ELi4ES3_EELi4ELi3ELb1EEEvNS_16Flash_fwd_paramsE)
        /*0084*/ 	.short	0x0380
        /*0086*/ 	.short	0x01d0


	//----- nvinfo : EIATTR_SW_WAR
	.align		4
.L_1256:
        /*0088*/ 	.byte	0x04, 0x36
        /*008a*/ 	.short	(.L_1258 - .L_1257)
.L_1257:
        /*008c*/ 	.word	0x00000008
.L_1258:


//--------------------- .nv.info._ZN5flash32flash_fwd_splitkv_combine_kernelI23Flash_fwd_kernel_traitsILi128ELi64ELi128ELi4ELb0ELb0EN7cutlass10bfloat16_tE19Flash_kernel_traitsILi128ELi64ELi128ELi4ES3_EELi4ELi2ELb1EEEvNS_16Flash_fwd_paramsE --------------------------
	.section	.nv.info._ZN5flash32flash_fwd_splitkv_combine_kernelI23Flash_fwd_kernel_traitsILi128ELi64ELi128ELi4ELb0ELb0EN7cutlass10bfloat16_tE19Flash_kernel_traitsILi128ELi64ELi128ELi4ES3_EELi4ELi2ELb1EEEvNS_16Flash_fwd_paramsE,"",@"SHT_CUDA_INFO"
	.sectionflags	@""
	.align	4


	//----- nvinfo : EIATTR_CUDA_API_VERSION
	.align		4
        /*0000*/ 	.byte	0x04, 0x37
        /*0002*/ 	.short	(.L_1260 - .L_1259)
.L_1259:
        /*0004*/ 	.word	0x00000082


	//----- nvinfo : EIATTR_KPARAM_INFO
	.align		4
.L_1260:
        /*0008*/ 	.byte	0x04, 0x17
        /*000a*/ 	.short	(.L_1262 - .L_1261)
.L_1261:
        /*000c*/ 	.word	0x00000000
        /*0010*/ 	.short	0x0000
        /*0012*/ 	.short	0x0000
        /*0014*/ 	.byte	0x00, 0xf0, 0x41, 0x07


	//----- nvinfo : EIATTR_SPARSE_MMA_MASK
	.align		4
.L_1262:
        /*0018*/ 	.byte	0x03, 0x50
        /*001a*/ 	.short	0x0000


	//----- nvinfo : EIATTR_MAXREG_COUNT
	.align		4
        /*001c*/ 	.byte	0x03, 0x1b
        /*001e*/ 	.short	0x00ff


	//----- nvinfo : EIATTR_NUM_BARRIERS
	.align		4
        /*0020*/ 	.byte	0x02, 0x4c
        /*0022*/ 	.byte	0x01
	.zero		1


	//----- nvinfo : EIATTR_MERCURY_ISA_VERSION
	.align		4
        /*0024*/ 	.byte	0x03, 0x5f
        /*0026*/ 	.short	0x0101


	//----- nvinfo : EIATTR_COOP_GROUP_MASK_REGIDS
	.align		4
        /*0028*/ 	.byte	0x04, 0x29
        /*002a*/ 	.short	(.L_1264 - .L_1263)


	//   ....[0]....
.L_1263:
        /*002c*/ 	.word	0xffffffff


	//   ....[1]....
        /*0030*/ 	.word	0xffffffff


	//   ....[2]....
        /*0034*/ 	.word	0xffffffff


	//   ....[3]....
        /*0038*/ 	.word	0xffffffff


	//----- nvinfo : EIATTR_COOP_GROUP_INSTR_OFFSETS
	.align		4
.L_1264:
        /*003c*/ 	.byte	0x04, 0x28
        /*003e*/ 	.short	(.L_1266 - .L_1265)


	//   ....[0]....
.L_1265:
        /*0040*/ 	.word	0x00001c10


	//   ....[1]....
        /*0044*/ 	.word	0x00001c30


	//   ....[2]....
        /*0048*/ 	.word	0x00001d20


	//   ....[3]....
        /*004c*/ 	.word	0x00001e40


	//----- nvinfo : EIATTR_VRC_CTA_INIT_COUNT
	.align		4
.L_1266:
        /*0050*/ 	.byte	0x02, 0x4a
	.zero		1
	.zero		1


	//----- nvinfo : EIATTR_EXIT_INSTR_OFFSETS
	.align		4
        /*0054*/ 	.byte	0x04, 0x1c
        /*0056*/ 	.short	(.L_1268 - .L_1267)


	//   ....[0]....
.L_1267:
        /*0058*/ 	.word	0x00004630


	//   ....[1]....
        /*005c*/ 	.word	0x00004b10


	//----- nvinfo : EIATTR_CRS_STACK_SIZE
	.align		4
.L_1268:
        /*0060*/ 	.byte	0x04, 0x1e
        /*0062*/ 	.short	(.L_1270 - .L_1269)
.L_1269:
        /*0064*/ 	.word	0x00000000


	//----- nvinfo : EIATTR_CBANK_PARAM_SIZE
	.align		4
.L_1270:
        /*0068*/ 	.byte	0x03, 0x19
        /*006a*/ 	.short	0x01d0


	//----- nvinfo : EIATTR_PARAM_CBANK
	.align		4
        /*006c*/ 	.byte	0x04, 0x0a
        /*006e*/ 	.short	(.L_1272 - .L_1271)
	.align		4
.L_1271:
        /*0070*/ 	.word	index@(.nv.constant0._ZN5flash32flash_fwd_splitkv_combine_kernelI23Flash_fwd_kernel_traitsILi128ELi64ELi128ELi4ELb0ELb0EN7cutlass10bfloat16_tE19Flash_kernel_traitsILi128ELi64ELi128ELi4ES3_EELi4ELi2ELb1EEEvNS_16Flash_fwd_paramsE)
        /*0074*/ 	.short	0x0380
        /*0076*/ 	.short	0x01d0


	//----- nvinfo : EIATTR_SW_WAR
	.align		4
.L_1272:
        /*0078*/ 	.byte	0x04, 0x36
        /*007a*/ 	.short	(.L_1274 - .L_1273)
.L_1273:
        /*007c*/ 	.word	0x00000008
.L_1274:


//--------------------- .nv.info._ZN5flash32flash_fwd_splitkv_combine_kernelI23Flash_fwd_kernel_traitsILi128ELi64ELi128ELi4ELb0ELb0EN7cutlass10bfloat16_tE19Flash_kernel_traitsILi128ELi64ELi128ELi4ES3_EELi4ELi1ELb1EEEvNS_16Flash_fwd_paramsE --------------------------
	.section	.nv.info._ZN5flash32flash_fwd_splitkv_combine_kernelI23Flash_fwd_kernel_traitsILi128ELi64ELi128ELi4ELb0ELb0EN7cutlass10bfloat16_tE19Flash_kernel_traitsILi128ELi64ELi128ELi4ES3_EELi4ELi1ELb1EEEvNS_16Flash_fwd_paramsE,"",@"SHT_CUDA_INFO"
	.sectionflags	@""
	.align	4


	//----- nvinfo : EIATTR_CUDA_API_VERSION
	.align		4
        /*0000*/ 	.byte	0x04, 0x37
        /*0002*/ 	.short	(.L_1276 - .L_1275)
.L_1275:
        /*0004*/ 	.word	0x00000082


	//----- nvinfo : EIATTR_KPARAM_INFO
	.align		4
.L_1276:
        /*0008*/ 	.byte	0x04, 0x17
        /*000a*/ 	.short	(.L_1278 - .L_1277)
.L_1277:
        /*000c*/ 	.word	0x00000000
        /*0010*/ 	.short	0x0000
        /*0012*/ 	.short	0x0000
        /*0014*/ 	.byte	0x00, 0xf0, 0x41, 0x07


	//----- nvinfo : EIATTR_SPARSE_MMA_MASK
	.align		4
.L_1278:
        /*0018*/ 	.byte	0x03, 0x50
        /*001a*/ 	.short	0x0000


	//----- nvinfo : EIATTR_MAXREG_COUNT
	.align		4
        /*001c*/ 	.byte	0x03, 0x1b
        /*001e*/ 	.short	0x00ff


	//----- nvinfo : EIATTR_NUM_BARRIERS
	.align		4
        /*0020*/ 	.byte	0x02, 0x4c
        /*0022*/ 	.byte	0x01
	.zero		1


	//----- nvinfo : EIATTR_MERCURY_ISA_VERSION
	.align		4
        /*0024*/ 	.byte	0x03, 0x5f
        /*0026*/ 	.short	0x0101


	//----- nvinfo : EIATTR_COOP_GROUP_MASK_REGIDS
	.align		4
        /*0028*/ 	.byte	0x04, 0x29
        /*002a*/ 	.short	(.L_1280 - .L_1279)


	//   ....[0]....
.L_1279:
        /*002c*/ 	.word	0xffffffff


	//   ....[1]....
        /*0030*/ 	.word	0xffffffff


	//----- nvinfo : EIATTR_COOP_GROUP_INSTR_OFFSETS
	.align		4
.L_1280:
        /*0034*/ 	.byte	0x04, 0x28
        /*0036*/ 	.short	(.L_1282 - .L_1281)


	//   ....[0]....
.L_1281:
        /*0038*/ 	.word	0x00001b50


	//   ....[1]....
        /*003c*/ 	.word	0x00001d60


	//----- nvinfo : EIATTR_VRC_CTA_INIT_COUNT
	.align		4
.L_1282:
        /*0040*/ 	.byte	0x02, 0x4a
	.zero		1
	.zero		1


	//----- nvinfo : EIATTR_EXIT_INSTR_OFFSETS
	.align		4
        /*0044*/ 	.byte	0x04, 0x1c
        /*0046*/ 	.short	(.L_1284 - .L_1283)


	//   ....[0]....
.L_1283:
        /*0048*/ 	.word	0x000045f0


	//   ....[1]....
        /*004c*/ 	.word	0x00004ad0


	//----- nvinfo : EIATTR_CRS_STACK_SIZE
	.align		4
.L_1284:
        /*0050*/ 	.byte	0x04, 0x1e
        /*0052*/ 	.short	(.L_1286 - .L_1285)
.L_1285:
        /*0054*/ 	.word	0x00000000


	//----- nvinfo : EIATTR_CBANK_PARAM_SIZE
	.align		4
.L_1286:
        /*0058*/ 	.byte	0x03, 0x19
        /*005a*/ 	.short	0x01d0


	//----- nvinfo : EIATTR_PARAM_CBANK
	.align		4
        /*005c*/ 	.byte	0x04, 0x0a
        /*005e*/ 	.short	(.L_1288 - .L_1287)
	.align		4
.L_1287:
        /*0060*/ 	.word	index@(.nv.constant0._ZN5flash32flash_fwd_splitkv_combine_kernelI23Flash_fwd_kernel_traitsILi128ELi64ELi128ELi4ELb0ELb0EN7cutlass10bfloat16_tE19Flash_kernel_traitsILi128ELi64ELi128ELi4ES3_EELi4ELi1ELb1EEEvNS_16Flash_fwd_paramsE)
        /*0064*/ 	.short	0x0380
        /*0066*/ 	.short	0x01d0


	//----- nvinfo : EIATTR_SW_WAR
	.align		4
.L_1288:
        /*0068*/ 	.byte	0x04, 0x36
        /*006a*/ 	.short	(.L_1290 - .L_1289)
.L_1289:
        /*006c*/ 	.word	0x00000008
.L_1290:


//--------------------- .nv.info._ZN5flash24flash_fwd_splitkv_kernelI23Flash_fwd_kernel_traitsILi128ELi64ELi128ELi4ELb0ELb0EN7cutlass10bfloat16_tE19Flash_kernel_traitsILi128ELi64ELi128ELi4ES3_EELb0ELb0ELb0ELb0ELb1ELb0ELb0ELb0EEEvNS_16Flash_fwd_paramsE --------------------------
	.section	.nv.info._ZN5flash24flash_fwd_splitkv_kernelI23Flash_fwd_kernel_traitsILi128ELi64ELi128ELi4ELb0ELb0EN7cutlass10bfloat16_tE19Flash_kernel_traitsILi128ELi64ELi128ELi4ES3_EELb0ELb0ELb0ELb0ELb1ELb0ELb0ELb0EEEvNS_16Flash_fwd_paramsE,"",@"SHT_CUDA_INFO"
	.sectionflags	@""
	.align	4


	//----- nvinfo : EIATTR_CUDA_API_VERSION
	.align		4
        /*0000*/ 	.byte	0x04, 0x37
        /*0002*/ 	.short	(.L_1292 - .L_1291)
.L_1291:
        /*0004*/ 	.word	0x00000082


	//----- nvinfo : EIATTR_KPARAM_INFO
	.align		4
.L_1292:
        /*0008*/ 	.byte	0x04, 0x17
        /*000a*/ 	.short	(.L_1294 - .L_1293)
.L_1293:
        /*000c*/ 	.word	0x00000000
        /*0010*/ 	.short	0x0000
        /*0012*/ 	.short	0x0000
        /*0014*/ 	.byte	0x00, 0xf0, 0x41, 0x07


	//----- nvinfo : EIATTR_SPARSE_MMA_MASK
	.align		4
.L_1294:
        /*0018*/ 	.byte	0x03, 0x50
        /*001a*/ 	.short	0x0000


	//----- nvinfo : EIATTR_MAXREG_COUNT
	.align		4
        /*001c*/ 	.byte	0x03, 0x1b
        /*001e*/ 	.short	0x00ff


	//----- nvinfo : EIATTR_NUM_BARRIERS
	.align		4
        /*0020*/ 	.byte	0x02, 0x4c
        /*0022*/ 	.byte	0x01
	.zero		1


	//----- nvinfo : EIATTR_MERCURY_ISA_VERSION
	.align		4
        /*0024*/ 	.byte	0x03, 0x5f
        /*0026*/ 	.short	0x0101


	//----- nvinfo : EIATTR_COOP_GROUP_MASK_REGIDS
	.align		4
        /*0028*/ 	.byte	0x04, 0x29
        /*002a*/ 	.short	(.L_1296 - .L_1295)


	//   ....[0]....
.L_1295:
        /*002c*/ 	.word	0xffffffff


	//   ....[1]....
        /*0030*/ 	.word	0xffffffff


	//   ....[2]....
        /*0034*/ 	.word	0xffffffff


	//   ....[3]....
        /*0038*/ 	.word	0xffffffff


	//   ....[4]....
        /*003c*/ 	.word	0xffffffff


	//   ....[5]....
        /*0040*/ 	.word	0xffffffff


	//   ....[6]....
        /*0044*/ 	.word	0xffffffff


	//   ....[7]....
        /*0048*/ 	.word	0xffffffff


	//   ....[8]....
        /*004c*/ 	.word	0xffffffff


	//   ....[9]....
        /*0050*/ 	.word	0xffffffff


	//   ....[10]....
        /*0054*/ 	.word	0xffffffff


	//   ....[11]....
        /*0058*/ 	.word	0xffffffff


	//   ....[12]....
        /*005c*/ 	.word	0x05000004


	//   ....[13]....
        /*0060*/ 	.word	0x05000004


	//   ....[14]....
        /*0064*/ 	.word	0x05000004


	//   ....[15]....
        /*0068*/ 	.word	0x05000004


	//----- nvinfo : EIATTR_COOP_GROUP_INSTR_OFFSETS
	.align		4
.L_1296:
        /*006c*/ 	.byte	0x04, 0x28
        /*006e*/ 	.short	(.L_1298 - .L_1297)


	//   ....[0]....
.L_1297:
        /*0070*/ 	.word	0x00004a60


	//   ....[1]....
        /*0074*/ 	.word	0x00004a80


	//   ....[2]....
        /*0078*/ 	.word	0x00004b30


	//   ....[3]....
        /*007c*/ 	.word	0x00004b40


	//   ....[4]....
        /*0080*/ 	.word	0x000085c0


	//   ....[5]....
        /*0084*/ 	.word	0x000085f0


	//   ....[6]....
        /*0088*/ 	.word	0x00008670


	//   ....[7]....
        /*008c*/ 	.word	0x00008680


	//   ....[8]....
        /*0090*/ 	.word	0x0000a600


	//   ....[9]....
        /*0094*/ 	.word	0x0000a610


	//   ....[10]....
        /*0098*/ 	.word	0x0000a640


	//   ....[11]....
        /*009c*/ 	.word	0x0000a650


	//   ....[12]....
        /*00a0*/ 	.word	0x0000b8b0


	//   ....[13]....
        /*00a4*/ 	.word	0x0000b920


	//   ....[14]....
        /*00a8*/ 	.word	0x0000b980


	//   ....[15]....
        /*00ac*/ 	.word	0x0000b9f0


	//----- nvinfo : EIATTR_VRC_CTA_INIT_COUNT
	.align		4
.L_1298:
        /*00b0*/ 	.byte	0x02, 0x4a
	.zero		1
	.zero		1


	//----- nvinfo : EIATTR_EXIT_INSTR_OFFSETS
	.align		4
        /*00b4*/ 	.byte	0x04, 0x1c
        /*00b6*/ 	.short	(.L_1300 - .L_1299)


	//   ....[0]....
.L_1299:
        /*00b8*/ 	.word	0x00000090


	//----- nvinfo : EIATTR_CRS_STACK_SIZE
	.align		4
.L_1300:
        /*00bc*/ 	.byte	0x04, 0x1e
        /*00be*/ 	.short	(.L_1302 - .L_1301)
.L_1301:
        /*00c0*/ 	.word	0x00000000


	//----- nvinfo : EIATTR_CBANK_PARAM_SIZE
	.align		4
.L_1302:
        /*00c4*/ 	.byte	0x03, 0x19
        /*00c6*/ 	.short	0x01d0


	//----- nvinfo : EIATTR_PARAM_CBANK
	.align		4
        /*00c8*/ 	.byte	0x04, 0x0a
        /*00ca*/ 	.short	(.L_1304 - .L_1303)
	.align		4
.L_1303:
        /*00cc*/ 	.word	index@(.nv.constant0._ZN5flash24flash_fwd_splitkv_kernelI23Flash_fwd_kernel_traitsILi128ELi64ELi128ELi4ELb0ELb0EN7cutlass10bfloat16_tE19Flash_kernel_traitsILi128ELi64ELi128ELi4ES3_EELb0ELb0ELb0ELb0ELb1ELb0ELb0ELb0EEEvNS_16Flash_fwd_paramsE)
        /*00d0*/ 	.short	0x0380
        /*00d2*/ 	.short	0x01d0


	//----- nvinfo : EIATTR_SW_WAR
	.align		4
.L_1304:
        /*00d4*/ 	.byte	0x04, 0x36
        /*00d6*/ 	.short	(.L_1306 - .L_1305)
.L_1305:
        /*00d8*/ 	.word	0x00000008
.L_1306:


//--------------------- .nv.info._ZN5flash24flash_fwd_splitkv_kernelI23Flash_fwd_kernel_traitsILi128ELi64ELi128ELi4ELb0ELb0EN7cutlass10bfloat16_tE19Flash_kernel_traitsILi128ELi64ELi128ELi4ES3_EELb0ELb0ELb0ELb0ELb1ELb1ELb0ELb0EEEvNS_16Flash_fwd_paramsE --------------------------
	.section	.nv.info._ZN5flash24flash_fwd_splitkv_kernelI23Flash_fwd_kernel_traitsILi128ELi64ELi128ELi4ELb0ELb0EN7cutlass10bfloat16_tE19Flash_kernel_traitsILi128ELi64ELi128ELi4ES3_EELb0ELb0ELb0ELb0ELb1ELb1ELb0ELb0EEEvNS_16Flash_fwd_paramsE,"",@"SHT_CUDA_INFO"
	.sectionflags	@""
	.align	4


	//----- nvinfo : EIATTR_CUDA_API_VERSION
	.align		4
        /*0000*/ 	.byte	0x04, 0x37
        /*0002*/ 	.short	(.L_1308 - .L_1307)
.L_1307:
        /*0004*/ 	.word	0x00000082


	//----- nvinfo : EIATTR_KPARAM_INFO
	.align		4
.L_1308:
        /*0008*/ 	.byte	0x04, 0x17
        /*000a*/ 	.short	(.L_1310 - .L_1309)
.L_1309:
        /*000c*/ 	.word	0x00000000
        /*0010*/ 	.short	0x0000
        /*0012*/ 	.short	0x0000
        /*0014*/ 	.byte	0x00, 0xf0, 0x41, 0x07


	//----- nvinfo : EIATTR_SPARSE_MMA_MASK
	.align		4
.L_1310:
        /*0018*/ 	.byte	0x03, 0x50
        /*001a*/ 	.short	0x0000


	//----- nvinfo : EIATTR_MAXREG_COUNT
	.align		4
        /*001c*/ 	.byte	0x03, 0x1b
        /*001e*/ 	.short	0x00ff


	//----- nvinfo : EIATTR_NUM_BARRIERS
	.align		4
        /*0020*/ 	.byte	0x02, 0x4c
        /*0022*/ 	.byte	0x01
	.zero		1


	//----- nvinfo : EIATTR_MERCURY_ISA_VERSION
	.align		4
        /*0024*/ 	.byte	0x03, 0x5f
        /*0026*/ 	.short	0x0101


	//----- nvinfo : EIATTR_COOP_GROUP_MASK_REGIDS
	.align		4
        /*0028*/ 	.byte	0x04, 0x29
        /*002a*/ 	.short	(.L_1312 - .L_1311)


	//   ....[0]....
.L_1311:
        /*002c*/ 	.word	0xffffffff


	//   ....[1]....
        /*0030*/ 	.word	0xffffffff


	//   ....[2]....
        /*0034*/ 	.word	0xffffffff


	//   ....[3]....
        /*0038*/ 	.word	0xffffffff


	//   ....[4]....
        /*003c*/ 	.word	0xffffffff


	//   ....[5]....
        /*0040*/ 	.word	0xffffffff


	//   ....[6]....
        /*0044*/ 	.word	0xffffffff


	//   ....[7]....
        /*0048*/ 	.word	0xffffffff


	//   ....[8]....
        /*004c*/ 	.word	0xffffffff


	//   ....[9]....
        /*0050*/ 	.word	0xffffffff


	//   ....[10]....
        /*0054*/ 	.word	0xffffffff


	//   ....[11]....
        /*0058*/ 	.word	0xffffffff


	//   ....[12]....
        /*005c*/ 	.word	0x05000004


	//   ....[13]....
        /*0060*/ 	.word	0x05000004


	//   ....[14]....
        /*0064*/ 	.word	0x05000004


	//   ....[15]....
        /*0068*/ 	.word	0x05000004


	//----- nvinfo : EIATTR_COOP_GROUP_INSTR_OFFSETS
	.align		4
.L_1312:
        /*006c*/ 	.byte	0x04, 0x28
        /*006e*/ 	.short	(.L_1314 - .L_1313)


	//   ....[0]....
.L_1313:
        /*0070*/ 	.word	0x00005240


	//   ....[1]....
        /*0074*/ 	.word	0x00005260


	//   ....[2]....
        /*0078*/ 	.word	0x00005310


	//   ....[3]....
        /*007c*/ 	.word	0x00005320


	//   ....[4]....
        /*0080*/ 	.word	0x000095a0


	//   ....[5]....
        /*0084*/ 	.word	0x000095d0


	//   ....[6]....
        /*0088*/ 	.word	0x00009640


	//   ....[7]....
        /*008c*/ 	.word	0x00009650


	//   ....[8]....
        /*0090*/ 	.word	0x0000b5e0


	//   ....[9]....
        /*0094*/ 	.word	0x0000b5f0


	//   ....[10]....
        /*0098*/ 	.word	0x0000b620


	//   ....[11]....
        /*009c*/ 	.word	0x0000b630


	//   ....[12]....
        /*00a0*/ 	.word	0x0000c890


	//   ....[13]....
        /*00a4*/ 	.word	0x0000c900


	//   ....[14]....
        /*00a8*/ 	.word	0x0000c960


	//   ....[15]....
        /*00ac*/ 	.word	0x0000c9d0


	//----- nvinfo : EIATTR_VRC_CTA_INIT_COUNT
	.align		4
.L_1314:
        /*00b0*/ 	.byte	0x02, 0x4a
	.zero		1
	.zero		1


	//----- nvinfo : EIATTR_EXIT_INSTR_OFFSETS
	.align		4
        /*00b4*/ 	.byte	0x04, 0x1c
        /*00b6*/ 	.short	(.L_1316 - .L_1315)


	//   ....[0]....
.L_1315:
        /*00b8*/ 	.word	0x00000090


	//----- nvinfo : EIATTR_CRS_STACK_SIZE
	.align		4
.L_1316:
        /*00bc*/ 	.byte	0x04, 0x1e
        /*00be*/ 	.short	(.L_1318 - .L_1317)
.L_1317:
        /*00c0*/ 	.word	0x00000000


	//----- nvinfo : EIATTR_CBANK_PARAM_SIZE
	.align		4
.L_1318:
        /*00c4*/ 	.byte	0x03, 0x19
        /*00c6*/ 	.short	0x01d0


	//----- nvinfo : EIATTR_PARAM_CBANK
	.align		4
        /*00c8*/ 	.byte	0x04, 0x0a
        /*00ca*/ 	.short	(.L_1320 - .L_1319)
	.align		4
.L_1319:
        /*00cc*/ 	.word	index@(.nv.constant0._ZN5flash24flash_fwd_splitkv_kernelI23Flash_fwd_kernel_traitsILi128ELi64ELi128ELi4ELb0ELb0EN7cutlass10bfloat16_tE19Flash_kernel_traitsILi128ELi64ELi128ELi4ES3_EELb0ELb0ELb0ELb0ELb1ELb1ELb0ELb0EEEvNS_16Flash_fwd_paramsE)
        /*00d0*/ 	.short	0x0380
        /*00d2*/ 	.short	0x01d0


	//----- nvinfo : EIATTR_SW_WAR
	.align		4
.L_1320:
        /*00d4*/ 	.byte	0x04, 0x36
        /*00d6*/ 	.short	(.L_1322 - .L_1321)
.L_1321:
        /*00d8*/ 	.word	0x00000008
.L_1322:


//--------------------- .nv.info._ZN5flash24flash_fwd_splitkv_kernelI23Flash_fwd_kernel_traitsILi128ELi64ELi128ELi4ELb0ELb0EN7cutlass10bfloat16_tE19Flash_kernel_traitsILi128ELi64ELi128ELi4ES3_EELb0ELb0ELb0ELb0ELb1ELb0ELb1ELb0EEEvNS_16Flash_fwd_paramsE --------------------------
	.section	.nv.info._ZN5flash24flash_fwd_splitkv_kernelI23Flash_fwd_kernel_traitsILi128ELi64ELi128ELi4ELb0ELb0EN7cutlass10bfloat16_tE19Flash_kernel_traitsILi128ELi64ELi128ELi4ES3_EELb0ELb0ELb0ELb0ELb1ELb0ELb1ELb0EEEvNS_16Flash_fwd_paramsE,"",@"SHT_CUDA_INFO"
	.sectionflags	@""
	.align	4


	//----- nvinfo : EIATTR_CUDA_API_VERSION
	.align		4
        /*0000*/ 	.byte	0x04, 0x37
        /*0002*/ 	.short	(.L_1324 - .L_1323)
.L_1323:
        /*0004*/ 	.word	0x00000082


	//----- nvinfo : EIATTR_KPARAM_INFO
	.align		4
.L_1324:
        /*0008*/ 	.byte	0x04, 0x17
        /*000a*/ 	.short	(.L_1326 - .L_1325)
.L_1325:
        /*000c*/ 	.word	0x00000000
        /*0010*/ 	.short	0x0000
        /*0012*/ 	.short	0x0000
        /*0014*/ 	.byte	0x00, 0xf0, 0x41, 0x07


	//----- nvinfo : EIATTR_SPARSE_MMA_MASK
	.align		4
.L_1326:
        /*0018*/ 	.byte	0x03, 0x50
        /*001a*/ 	.short	0x0000


	//----- nvinfo : EIATTR_MAXREG_COUNT
	.align		4
        /*001c*/ 	.byte	0x03, 0x1b
        /*001e*/ 	.short	0x00ff


	//----- nvinfo : EIATTR_NUM_BARRIERS
	.align		4
        /*0020*/ 	.byte	0x02, 0x4c
        /*0022*/ 	.byte	0x01
	.zero		1


	//----- nvinfo : EIATTR_MERCURY_ISA_VERSION
	.align		4
        /*0024*/ 	.byte	0x03, 0x5f
        /*0026*/ 	.short	0x0101


	//----- nvinfo : EIATTR_COOP_GROUP_MASK_REGIDS
	.align		4
        /*0028*/ 	.byte	0x04, 0x29
        /*002a*/ 	.short	(.L_1328 - .L_1327)


	//   ....[0]....
.L_1327:
        /*002c*/ 	.word	0xffffffff


	//   ....[1]....
        /*0030*/ 	.word	0xffffffff


	//   ....[2]....
        /*0034*/ 	.word	0xffffffff


	//   ....[3]....
        /*0038*/ 	.word	0xffffffff


	//   ....[4]....
        /*003c*/ 	.word	0xffffffff


	//   ....[5]....
        /*0040*/ 	.word	0xffffffff


	//   ....[6]....
        /*0044*/ 	.word	0xffffffff


	//   ....[7]....
        /*0048*/ 	.word	0xffffffff


	//   ....[8]....
        /*004c*/ 	.word	0xffffffff


	//   ....[9]....
        /*0050*/ 	.word	0xffffffff


	//   ....[10]....
        /*0054*/ 	.word	0xffffffff


	//   ....[11]....
        /*0058*/ 	.word	0xffffffff


	//   ....[12]....
        /*005c*/ 	.word	0x05000006


	//   ....[13]....
        /*0060*/ 	.word	0x05000006


	//   ....[14]....
        /*0064*/ 	.word	0x05000006


	//   ....[15]....
        /*0068*/ 	.word	0x05000006


	//----- nvinfo : EIATTR_COOP_GROUP_INSTR_OFFSETS
	.align		4
.L_1328:
        /*006c*/ 	.byte	0x04, 0x28
        /*006e*/ 	.short	(.L_1330 - .L_1329)


	//   ....[0]....
.L_1329:
        /*0070*/ 	.word	0x00004b60


	//   ....[1]....
        /*0074*/ 	.word	0x00004b90


	//   ....[2]....
        /*0078*/ 	.word	0x00004c40


	//   ....[3]....
        /*007c*/ 	.word	0x00004c50


	//   ....[4]....
        /*0080*/ 	.word	0x00008650


	//   ....[5]....
        /*0084*/ 	.word	0x00008680


	//   ....[6]....
        /*0088*/ 	.word	0x000086f0


	//   ....[7]....
        /*008c*/ 	.word	0x00008700


	//   ....[8]....
        /*0090*/ 	.word	0x0000a680


	//   ....[9]....
        /*0094*/ 	.word	0x0000a690


	//   ....[10]....
        /*0098*/ 	.word	0x0000a6c0


	//   ....[11]....
        /*009c*/ 	.word	0x0000a6d0


	//   ....[12]....
        /*00a0*/ 	.word	0x0000b510


	//   ....[13]....
        /*00a4*/ 	.word	0x0000b580


	//   ....[14]....
        /*00a8*/ 	.word	0x0000b5f0


	//   ....[15]....
        /*00ac*/ 	.word	0x0000b650


	//----- nvinfo : EIATTR_VRC_CTA_INIT_COUNT
	.align		4
.L_1330:
        /*00b0*/ 	.byte	0x02, 0x4a
	.zero		1
	.zero		1


	//----- nvinfo : EIATTR_EXIT_INSTR_OFFSETS
	.align		4
        /*00b4*/ 	.byte	0x04, 0x1c
        /*00b6*/ 	.short	(.L_1332 - .L_1331)


	//   ....[0]....
.L_1331:
        /*00b8*/ 	.word	0x000001f0


	//----- nvinfo : EIATTR_CRS_STACK_SIZE
	.align		4
.L_1332:
        /*00bc*/ 	.byte	0x04, 0x1e
        /*00be*/ 	.short	(.L_1334 - .L_1333)
.L_1333:
        /*00c0*/ 	.word	0x00000000


	//----- nvinfo : EIATTR_CBANK_PARAM_SIZE
	.align		4
.L_1334:
        /*00c4*/ 	.byte	0x03, 0x19
        /*00c6*/ 	.short	0x01d0


	//----- nvinfo : EIATTR_PARAM_CBANK
	.align		4
        /*00c8*/ 	.byte	0x04, 0x0a
        /*00ca*/ 	.short	(.L_1336 - .L_1335)
	.align		4
.L_1335:
        /*00cc*/ 	.word	index@(.nv.constant0._ZN5flash24flash_fwd_splitkv_kernelI23Flash_fwd_kernel_traitsILi128ELi64ELi128ELi4ELb0ELb0EN7cutlass10bfloat16_tE19Flash_kernel_traitsILi128ELi64ELi128ELi4ES3_EELb0ELb0ELb0ELb0ELb1ELb0ELb1ELb0EEEvNS_16Flash_fwd_paramsE)
        /*00d0*/ 	.short	0x0380
        /*00d2*/ 	.short	0x01d0


	//----- nvinfo : EIATTR_SW_WAR
	.align		4
.L_1336:
        /*00d4*/ 	.byte	0x04, 0x36
        /*00d6*/ 	.short	(.L_1338 - .L_1337)
.L_1337:
        /*00d8*/ 	.word	0x00000008
.L_1338:


//--------------------- .nv.info._ZN5flash24flash_fwd_splitkv_kernelI23Flash_fwd_kernel_traitsILi128ELi64ELi128ELi4ELb0ELb0EN7cutlass10bfloat16_tE19Flash_kernel_traitsILi128ELi64ELi128ELi4ES3_EELb0ELb0ELb0ELb0ELb1ELb1ELb1ELb0EEEvNS_16Flash_fwd_paramsE --------------------------
	.section	.nv.info._ZN5flash24flash_fwd_splitkv_kernelI23Flash_fwd_kernel_traitsILi128ELi64ELi128ELi4ELb0ELb0EN7cutlass10bfloat16_tE19Flash_kernel_traitsILi128ELi64ELi128ELi4ES3_EELb0ELb0ELb0ELb0ELb1ELb1ELb1ELb0EEEvNS_16Flash_fwd_paramsE,"",@"SHT_CUDA_INFO"
	.sectionflags	@""
	.align	4


	//----- nvinfo : EIATTR_CUDA_API_VERSION
	.align		4
        /*0000*/ 	.byte	0x04, 0x37
        /*0002*/ 	.short	(.L_1340 - .L_1339)
.L_1339:
        /*0004*/ 	.word	0x00000082


	//----- nvinfo : EIATTR_KPARAM_INFO
	.align		4
.L_1340:
        /*0008*/ 	.byte	0x04, 0x17
        /*000a*/ 	.short	(.L_1342 - .L_1341)
.L_1341:
        /*000c*/ 	.word	0x00000000
        /*0010*/ 	.short	0x0000
        /*0012*/ 	.short	0x0000
        /*0014*/ 	.byte	0x00, 0xf0, 0x41, 0x07


	//----- nvinfo : EIATTR_SPARSE_MMA_MASK
	.align		4
.L_1342:
        /*0018*/ 	.byte	0x03, 0x50
        /*001a*/ 	.short	0x0000


	//----- nvinfo : EIATTR_MAXREG_COUNT
	.align		4
        /*001c*/ 	.byte	0x03, 0x1b
        /*001e*/ 	.short	0x00ff


	//----- nvinfo : EIATTR_NUM_BARRIERS
	.align		4
        /*0020*/ 	.byte	0x02, 0x4c
        /*0022*/ 	.byte	0x01
	.zero		1


	//----- nvinfo : EIATTR_MERCURY_ISA_VERSION
	.align		4
        /*0024*/ 	.byte	0x03, 0x5f
        /*0026*/ 	.short	0x0101


	//----- nvinfo : EIATTR_COOP_GROUP_MASK_REGIDS
	.align		4
        /*0028*/ 	.byte	0x04, 0x29
        /*002a*/ 	.short	(.L_1344 - .L_1343)


	//   ....[0]....
.L_1343:
        /*002c*/ 	.word	0xffffffff


	//   ....[1]....
        /*0030*/ 	.word	0xffffffff


	//   ....[2]....
        /*0034*/ 	.word	0xffffffff


	//   ....[3]....
        /*0038*/ 	.word	0xffffffff


	//   ....[4]....
        /*003c*/ 	.word	0xffffffff


	//   ....[5]....
        /*0040*/ 	.word	0xffffffff


	//   ....[6]....
        /*0044*/ 	.word	0xffffffff


	//   ....[7]....
        /*0048*/ 	.word	0xffffffff


	//   ....[8]....
        /*004c*/ 	.word	0xffffffff


	//   ....[9]....
        /*0050*/ 	.word	0xffffffff


	//   ....[10]....
        /*0054*/ 	.word	0xffffffff


	//   ....[11]....
        /*0058*/ 	.word	0xffffffff


	//   ....[12]....
        /*005c*/ 	.word	0x05000006


	//   ....[13]....
        /*0060*/ 	.word	0x05000006


	//   ....[14]....
        /*0064*/ 	.word	0x05000006


	//   ....[15]....
        /*0068*/ 	.word	0x05000006


	//----- nvinfo : EIATTR_COOP_GROUP_INSTR_OFFSETS
	.align		4
.L_1344:
        /*006c*/ 	.byte	0x04, 0x28
        /*006e*/ 	.short	(.L_1346 - .L_1345)


	//   ....[0]....
.L_1345:
        /*0070*/ 	.word	0x00005390


	//   ....[1]....
        /*0074*/ 	.word	0x000053c0


	//   ....[2]....
        /*0078*/ 	.word	0x00005470


	//   ....[3]....
        /*007c*/ 	.word	0x00005480


	//   ....[4]....
        /*0080*/ 	.word	0x00009690


	//   ....[5]....
        /*0084*/ 	.word	0x000096c0


	//   ....[6]....
        /*0088*/ 	.word	0x00009720


	//   ....[7]....
        /*008c*/ 	.word	0x00009730


	//   ....[8]....
        /*0090*/ 	.word	0x0000b6c0


	//   ....[9]....
        /*0094*/ 	.word	0x0000b6d0


	//   ....[10]....
        /*0098*/ 	.word	0x0000b700


	//   ....[11]....
        /*009c*/ 	.word	0x0000b710


	//   ....[12]....
        /*00a0*/ 	.word	0x0000c550


	//   ....[13]....
        /*00a4*/ 	.word	0x0000c5c0


	//   ....[14]....
        /*00a8*/ 	.word	0x0000c620


	//   ....[15]....
        /*00ac*/ 	.word	0x0000c690


	//----- nvinfo : EIATTR_VRC_CTA_INIT_COUNT
	.align		4
.L_1346:
        /*00b0*/ 	.byte	0x02, 0x4a
	.zero		1
	.zero		1


	//----- nvinfo : EIATTR_EXIT_INSTR_OFFSETS
	.align		4
        /*00b4*/ 	.byte	0x04, 0x1c
        /*00b6*/ 	.short	(.L_1348 - .L_1347)


	//   ....[0]....
.L_1347:
        /*00b8*/ 	.word	0x000001f0


	//----- nvinfo : EIATTR_CRS_STACK_SIZE
	.align		4
.L_1348:
        /*00bc*/ 	.byte	0x04, 0x1e
        /*00be*/ 	.short	(.L_1350 - .L_1349)
.L_1349:
        /*00c0*/ 	.word	0x00000000


	//----- nvinfo : EIATTR_CBANK_PARAM_SIZE
	.align		4
.L_1350:
        /*00c4*/ 	.byte	0x03, 0x19
        /*00c6*/ 	.short	0x01d0


	//----- nvinfo : EIATTR_PARAM_CBANK
	.align		4
        /*00c8*/ 	.byte	0x04, 0x0a
        /*00ca*/ 	.short	(.L_1352 - .L_1351)
	.align		4
.L_1351:
        /*00cc*/ 	.word	index@(.nv.constant0._ZN5flash24flash_fwd_splitkv_kernelI23Flash_fwd_kernel_traitsILi128ELi64ELi128ELi4ELb0ELb0EN7cutlass10bfloat16_tE19Flash_kernel_traitsILi128ELi64ELi128ELi4ES3_EELb0ELb0ELb0ELb0ELb1ELb1ELb1ELb0EEEvNS_16Flash_fwd_paramsE)
        /*00d0*/ 	.short	0x0380
        /*00d2*/ 	.short	0x01d0


	//----- nvinfo : EIATTR_SW_WAR
	.align		4
.L_1352:
        /*00d4*/ 	.byte	0x04, 0x36
        /*00d6*/ 	.short	(.L_1354 - .L_1353)
.L_1353:
        /*00d8*/ 	.word	0x00000008
.L_1354:


//--------------------- .nv.info._ZN5flash24flash_fwd_splitkv_kernelI23Flash_fwd_kernel_traitsILi128ELi64ELi128ELi4ELb0ELb0EN7cutlass10bfloat16_tE19Flash_kernel_traitsILi128ELi64ELi128ELi4ES3_EELb0ELb0ELb0ELb0ELb0ELb0ELb0ELb0EEEvNS_16Flash_fwd_paramsE --------------------------
	.section	.nv.info._ZN5flash24flash_fwd_splitkv_kernelI23Flash_fwd_kernel_traitsILi128ELi64ELi128ELi4ELb0ELb0EN7cutlass10bfloat16_tE19Flash_kernel_traitsILi128ELi64ELi128ELi4ES3_EELb0ELb0ELb0ELb0ELb0ELb0ELb0ELb0EEEvNS_16Flash_fwd_paramsE,"",@"SHT_CUDA_INFO"
	.sectionflags	@""
	.align	4


	//----- nvinfo : EIATTR_CUDA_API_VERSION
	.align		4
        /*0000*/ 	.byte	0x04, 0x37
        /*0002*/ 	.short	(.L_1356 - .L_1355)
.L_1355:
        /*0004*/ 	.word	0x00000082


	//----- nvinfo : EIATTR_KPARAM_INFO
	.align		4
.L_1356:
        /*0008*/ 	.byte	0x04, 0x17
        /*000a*/ 	.short	(.L_1358 - .L_1357)
.L_1357:
        /*000c*/ 	.word	0x00000000
        /*0010*/ 	.short	0x0000
        /*0012*/ 	.short	0x0000
        /*0014*/ 	.byte	0x00, 0xf0, 0x41, 0x07


	//----- nvinfo : EIATTR_SPARSE_MMA_MASK
	.align		4
.L_1358:
        /*0018*/ 	.byte	0x03, 0x50
        /*001a*/ 	.short	0x0000


	//----- nvinfo : EIATTR_MAXREG_COUNT
	.align		4
        /*001c*/ 	.byte	0x03, 0x1b
        /*001e*/ 	.short	0x00ff


	//----- nvinfo : EIATTR_NUM_BARRIERS
	.align		4
        /*0020*/ 	.byte	0x02, 0x4c
        /*0022*/ 	.byte	0x01
	.zero		1


	//----- nvinfo : EIATTR_MERCURY_ISA_VERSION
	.align		4
        /*0024*/ 	.byte	0x03, 0x5f
        /*0026*/ 	.short	0x0101


	//----- nvinfo : EIATTR_COOP_GROUP_MASK_REGIDS
	.align		4
        /*0028*/ 	.byte	0x04, 0x29
        /*002a*/ 	.short	(.L_1360 - .L_1359)


	//   ....[0]....
.L_1359:
        /*002c*/ 	.word	0xffffffff


	//   ....[1]....
        /*0030*/ 	.word	0xffffffff


	//   ....[2]....
        /*0034*/ 	.word	0xffffffff


	//   ....[3]....
        /*0038*/ 	.word	0xffffffff


	//   ....[4]....
        /*003c*/ 	.word	0xffffffff


	//   ....[5]....
        /*0040*/ 	.word	0xffffffff


	//   ....[6]....
        /*0044*/ 	.word	0xffffffff


	//   ....[7]....
        /*0048*/ 	.word	0xffffffff


	//   ....[8]....
        /*004c*/ 	.word	0xffffffff


	//   ....[9]....
        /*0050*/ 	.word	0xffffffff


	//   ....[10]....
        /*0054*/ 	.word	0xffffffff


	//   ....[11]....
        /*0058*/ 	.word	0xffffffff


	//   ....[12]....
        /*005c*/ 	.word	0x05000004


	//   ....[13]....
        /*0060*/ 	.word	0x05000004


	//   ....[14]....
        /*0064*/ 	.word	0x05000004


	//   ....[15]....
        /*0068*/ 	.word	0x05000004


	//----- nvinfo : EIATTR_COOP_GROUP_INSTR_OFFSETS
	.align		4
.L_1360:
        /*006c*/ 	.byte	0x04, 0x28
        /*006e*/ 	.short	(.L_1362 - .L_1361)


	//   ....[0]....
.L_1361:
        /*0070*/ 	.word	0x00005df0


	//   ....[1]....
        /*0074*/ 	.word	0x00005e10


	//   ....[2]....
        /*0078*/ 	.word	0x00005ec0


	//   ....[3]....
        /*007c*/ 	.word	0x00005ed0


	//   ....[4]....
        /*0080*/ 	.word	0x0000a0f0


	//   ....[5]....
        /*0084*/ 	.word	0x0000a120


	//   ....[6]....
        /*0088*/ 	.word	0x0000a1a0


	//   ....[7]....
        /*008c*/ 	.word	0x0000a1b0


	//   ....[8]....
        /*0090*/ 	.word	0x0000c130


	//   ....[9]....
        /*0094*/ 	.word	0x0000c140


	//   ....[10]....
        /*0098*/ 	.word	0x0000c170


	//   ....[11]....
        /*009c*/ 	.word	0x0000c180


	//   ....[12]....
        /*00a0*/ 	.word	0x0000d4b0


	//   ....[13]....
        /*00a4*/ 	.word	0x0000d520


	//   ....[14]....
        /*00a8*/ 	.word	0x0000d580


	//   ....[15]....
        /*00ac*/ 	.word	0x0000d5f0


	//----- nvinfo : EIATTR_VRC_CTA_INIT_COUNT
	.align		4
.L_1362:
        /*00b0*/ 	.byte	0x02, 0x4a
	.zero		1
	.zero		1


	//----- nvinfo : EIATTR_EXIT_INSTR_OFFSETS
	.align		4
        /*00b4*/ 	.byte	0x04, 0x1c
        /*00b6*/ 	.short	(.L_1364 - .L_1363)


	//   ....[0]....
.L_1363:
        /*00b8*/ 	.word	0x00000090


	//----- nvinfo : EIATTR_CRS_STACK_SIZE
	.align		4
.L_1364:
        /*00bc*/ 	.byte	0x04, 0x1e
        /*00be*/ 	.short	(.L_1366 - .L_1365)
.L_1365:
        /*00c0*/ 	.word	0x00000000


	//----- nvinfo : EIATTR_CBANK_PARAM_SIZE
	.align		4
.L_1366:
        /*00c4*/ 	.byte	0x03, 0x19
        /*00c6*/ 	.short	0x01d0


	//----- nvinfo : EIATTR_PARAM_CBANK
	.align		4
        /*00c8*/ 	.byte	0x04, 0x0a
        /*00ca*/ 	.short	(.L_1368 - .L_1367)
	.align		4
.L_1367:
        /*00cc*/ 	.word	index@(.nv.constant0._ZN5flash24flash_fwd_splitkv_kernelI23Flash_fwd_kernel_traitsILi128ELi64ELi128ELi4ELb0ELb0EN7cutlass10bfloat16_tE19Flash_kernel_traitsILi128ELi64ELi128ELi4ES3_EELb0ELb0ELb0ELb0ELb0ELb0ELb0ELb0EEEvNS_16Flash_fwd_paramsE)
        /*00d0*/ 	.short	0x0380
        /*00d2*/ 	.short	0x01d0


	//----- nvinfo : EIATTR_SW_WAR
	.align		4
.L_1368:
        /*00d4*/ 	.byte	0x04, 0x36
        /*00d6*/ 	.short	(.L_1370 - .L_1369)
.L_1369:
        /*00d8*/ 	.word	0x00000008
.L_1370:


//--------------------- .nv.info._ZN5flash24flash_fwd_splitkv_kernelI23Flash_fwd_kernel_traitsILi128ELi64ELi128ELi4ELb0ELb0EN7cutlass10bfloat16_tE19Flash_kernel_traitsILi128ELi64ELi128ELi4ES3_EELb0ELb0ELb0ELb0ELb0ELb1ELb0ELb0EEEvNS_16Flash_fwd_paramsE --------------------------
	.section	.nv.info._ZN5flash24flash_fwd_splitkv_kernelI23Flash_fwd_kernel_traitsILi128ELi64ELi128ELi4ELb0ELb0EN7cutlass10bfloat16_tE19Flash_kernel_traitsILi128ELi64ELi128ELi4ES3_EELb0ELb0ELb0ELb0ELb0ELb1ELb0ELb0EEEvNS_16Flash_fwd_paramsE,"",@"SHT_CUDA_INFO"
	.sectionflags	@""
	.align	4


	//----- nvinfo : EIATTR_CUDA_API_VERSION
	.align		4
        /*0000*/ 	.byte	0x04, 0x37
        /*0002*/ 	.short	(.L_1372 - .L_1371)
.L_1371:
        /*0004*/ 	.word	0x00000082


	//----- nvinfo : EIATTR_KPARAM_INFO
	.align		4
.L_1372:
        /*0008*/ 	.byte	0x04, 0x17
        /*000a*/ 	.short	(.L_1374 - .L_1373)
.L_1373:
        /*000c*/ 	.word	0x00000000
        /*0010*/ 	.short	0x0000
        /*0012*/ 	.short	0x0000
        /*0014*/ 	.byte	0x00, 0xf0, 0x41, 0x07


	//----- nvinfo : EIATTR_SPARSE_MMA_MASK
	.align		4
.L_1374:
        /*0018*/ 	.byte	0x03, 0x50
        /*001a*/ 	.short	0x0000


	//----- nvinfo : EIATTR_MAXREG_COUNT
	.align		4
        /*001c*/ 	.byte	0x03, 0x1b
        /*001e*/ 	.short	0x00ff


	//----- nvinfo : EIATTR_NUM_BARRIERS
	.align		4
        /*0020*/ 	.byte	0x02, 0x4c
        /*0022*/ 	.byte	0x01
	.zero		1


	//----- nvinfo : EIATTR_MERCURY_ISA_VERSION
	.align		4
        /*0024*/ 	.byte	0x03, 0x5f
        /*0026*/ 	.short	0x0101


	//----- nvinfo : EIATTR_COOP_GROUP_MASK_REGIDS
	.align		4
        /*0028*/ 	.byte	0x04, 0x29
        /*002a*/ 	.short	(.L_1376 - .L_1375)


	//   ....[0]....
.L_1375:
        /*002c*/ 	.word	0xffffffff


	//   ....[1]....
        /*0030*/ 	.word	0xffffffff


	//   ....[2]....
        /*0034*/ 	.word	0xffffffff


	//   ....[3]....
        /*0038*/ 	.word	0xffffffff


	//   ....[4]....
        /*003c*/ 	.word	0xffffffff


	//   ....[5]....
        /*0040*/ 	.word	0xffffffff


	//   ....[6]....
        /*0044*/ 	.word	0xffffffff


	//   ....[7]....
        /*0048*/ 	.word	0xffffffff


	//   ....[8]....
        /*004c*/ 	.word	0xffffffff


	//   ....[9]....
        /*0050*/ 	.word	0xffffffff


	//   ....[10]....
        /*0054*/ 	.word	0xffffffff


	//   ....[11]....
        /*0058*/ 	.word	0xffffffff


	//   ....[12]....
        /*005c*/ 	.word	0x05000004


	//   ....[13]....
        /*0060*/ 	.word	0x05000004


	//   ....[14]....
        /*0064*/ 	.word	0x05000004


	//   ....[15]....
        /*0068*/ 	.word	0x05000004


	//----- nvinfo : EIATTR_COOP_GROUP_INSTR_OFFSETS
	.align		4
.L_1376:
        /*006c*/ 	.byte	0x04, 0x28
        /*006e*/ 	.short	(.L_1378 - .L_1377)


	//   ....[0]....
.L_1377:
        /*0070*/ 	.word	0x000065f0


	//   ....[1]....
        /*0074*/ 	.word	0x00006610


	//   ....[2]....
        /*0078*/ 	.word	0x000066c0


	//   ....[3]....
        /*007c*/ 	.word	0x000066d0


	//   ....[4]....
        /*0080*/ 	.word	0x0000b0f0


	//   ....[5]....
        /*0084*/ 	.word	0x0000b120


	//   ....[6]....
        /*0088*/ 	.word	0x0000b190


	//   ....[7]....
        /*008c*/ 	.word	0x0000b1a0


	//   ....[8]....
        /*0090*/ 	.word	0x0000d130


	//   ....[9]....
        /*0094*/ 	.word	0x0000d140


	//   ....[10]....
        /*0098*/ 	.word	0x0000d170


	//   ....[11]....
        /*009c*/ 	.word	0x0000d180


	//   ....[12]....
        /*00a0*/ 	.word	0x0000e4c0


	//   ....[13]....
        /*00a4*/ 	.word	0x0000e530


	//   ....[14]....
        /*00a8*/ 	.word	0x0000e590


	//   ....[15]....
        /*00ac*/ 	.word	0x0000e600


	//----- nvinfo : EIATTR_VRC_CTA_INIT_COUNT
	.align		4
.L_1378:
        /*00b0*/ 	.byte	0x02, 0x4a
	.zero		1
	.zero		1


	//----- nvinfo : EIATTR_EXIT_INSTR_OFFSETS
	.align		4
        /*00b4*/ 	.byte	0x04, 0x1c
        /*00b6*/ 	.short	(.L_1380 - .L_1379)


	//   ....[0]....
.L_1379:
        /*00b8*/ 	.word	0x00000090


	//----- nvinfo : EIATTR_CRS_STACK_SIZE
	.align		4
.L_1380:
        /*00bc*/ 	.byte	0x04, 0x1e
        /*00be*/ 	.short	(.L_1382 - .L_1381)
.L_1381:
        /*00c0*/ 	.word	0x00000000


	//----- nvinfo : EIATTR_CBANK_PARAM_SIZE
	.align		4
.L_1382:
        /*00c4*/ 	.byte	0x03, 0x19
        /*00c6*/ 	.short	0x01d0


	//----- nvinfo : EIATTR_PARAM_CBANK
	.align		4
        /*00c8*/ 	.byte	0x04, 0x0a
        /*00ca*/ 	.short	(.L_1384 - .L_1383)
	.align		4
.L_1383:
        /*00cc*/ 	.word	index@(.nv.constant0._ZN5flash24flash_fwd_splitkv_kernelI23Flash_fwd_kernel_traitsILi128ELi64ELi128ELi4ELb0ELb0EN7cutlass10bfloat16_tE19Flash_kernel_traitsILi128ELi64ELi128ELi4ES3_EELb0ELb0ELb0ELb0ELb0ELb1ELb0ELb0EEEvNS_16Flash_fwd_paramsE)
        /*00d0*/ 	.short	0x0380
        /*00d2*/ 	.short	0x01d0


	//----- nvinfo : EIATTR_SW_WAR
	.align		4
.L_1384:
        /*00d4*/ 	.byte	0x04, 0x36
        /*00d6*/ 	.short	(.L_1386 - .L_1385)
.L_1385:
        /*00d8*/ 	.word	0x00000008
.L_1386:


//--------------------- .nv.info._ZN5flash24flash_fwd_splitkv_kernelI23Flash_fwd_kernel_traitsILi128ELi64ELi128ELi4ELb0ELb0EN7cutlass10bfloat16_tE19Flash_kernel_traitsILi128ELi64ELi128ELi4ES3_EELb0ELb0ELb0ELb0ELb0ELb0ELb0ELb1EEEvNS_16Flash_fwd_paramsE --------------------------
	.section	.nv.info._ZN5flash24flash_fwd_splitkv_kernelI23Flash_fwd_kernel_traitsILi128ELi64ELi128ELi4ELb0ELb0EN7cutlass10bfloat16_tE19Flash_kernel_traitsILi128ELi64ELi128ELi4ES3_EELb0ELb0ELb0ELb0ELb0ELb0ELb0ELb1EEEvNS_16Flash_fwd_paramsE,"",@"SHT_CUDA_INFO"
	.sectionflags	@""
	.align	4


	//----- nvinfo : EIATTR_CUDA_API_VERSION
	.align		4
        /*0000*/ 	.byte	0x04, 0x37
        /*0002*/ 	.short	(.L_1388 - .L_1387)
.L_1387:
        /*0004*/ 	.word	0x00000082


	//----- nvinfo : EIATTR_KPARAM_INFO
	.align		4
.L_1388:
        /*0008*/ 	.byte	0x04, 0x17
        /*000a*/ 	.short	(.L_1390 - .L_1389)
.L_1389:
        /*000c*/ 	.word	0x00000000
        /*0010*/ 	.short	0x0000
        /*0012*/ 	.short	0x0000
        /*0014*/ 	.byte	0x00, 0xf0, 0x41, 0x07


	//----- nvinfo : EIATTR_SPARSE_MMA_MASK
	.align		4
.L_1390:
        /*0018*/ 	.byte	0x03, 0x50
        /*001a*/ 	.short	0x0000


	//----- nvinfo : EIATTR_MAXREG_COUNT
	.align		4
        /*001c*/ 	.byte	0x03, 0x1b
        /*001e*/ 	.short	0x00ff


	//----- nvinfo : EIATTR_NUM_BARRIERS
	.align		4
        /*0020*/ 	.byte	0x02, 0x4c
        /*0022*/ 	.byte	0x01
	.zero		1


	//----- nvinfo : EIATTR_MERCURY_ISA_VERSION
	.align		4
        /*0024*/ 	.byte	0x03, 0x5f
        /*0026*/ 	.short	0x0101


	//----- nvinfo : EIATTR_COOP_GROUP_MASK_REGIDS
	.align		4
        /*0028*/ 	.byte	0x04, 0x29
        /*002a*/ 	.short	(.L_1392 - .L_1391)


	//   ....[0]....
.L_1391:
        /*002c*/ 	.word	0xffffffff


	//   ....[1]....
        /*0030*/ 	.word	0xffffffff


	//   ....[2]....
        /*0034*/ 	.word	0xffffffff


	//   ....[3]....
        /*0038*/ 	.word	0xffffffff


	//   ....[4]....
        /*003c*/ 	.word	0xffffffff


	//   ....[5]....
        /*0040*/ 	.word	0xffffffff


	//   ....[6]....
        /*0044*/ 	.word	0xffffffff


	//   ....[7]....
        /*0048*/ 	.word	0xffffffff


	//   ....[8]....
        /*004c*/ 	.word	0xffffffff


	//   ....[9]....
        /*0050*/ 	.word	0xffffffff


	//   ....[10]....
        /*0054*/ 	.word	0xffffffff


	//   ....[11]....
        /*0058*/ 	.word	0xffffffff


	//   ....[12]....
        /*005c*/ 	.word	0x05000002


	//   ....[13]....
        /*0060*/ 	.word	0x05000002


	//   ....[14]....
        /*0064*/ 	.word	0x05000002


	//   ....[15]....
        /*0068*/ 	.word	0x05000002


	//----- nvinfo : EIATTR_COOP_GROUP_INSTR_OFFSETS
	.align		4
.L_1392:
        /*006c*/ 	.byte	0x04, 0x28
        /*006e*/ 	.short	(.L_1394 - .L_1393)


	//   ....[0]....
.L_1393:
        /*0070*/ 	.word	0x00015bd0


	//   ....[1]....
        /*0074*/ 	.word	0x00015bf0


	//   ....[2]....
        /*0078*/ 	.word	0x00015ca0


	//   ....[3]....
        /*007c*/ 	.word	0x00015cb0


	//   ....[4]....
        /*0080*/ 	.word	0x00019ec0


	//   ....[5]....
        /*0084*/ 	.word	0x00019ef0


	//   ....[6]....
        /*0088*/ 	.word	0x00019f50


	//   ....[7]....
        /*008c*/ 	.word	0x00019f60


	//   ....[8]....
        /*0090*/ 	.word	0x0001bef0


	//   ....[9]....
        /*0094*/ 	.word	0x0001bf00


	//   ....[10]....
        /*0098*/ 	.word	0x0001bf30


	//   ....[11]....
        /*009c*/ 	.word	0x0001bf40


	//   ....[12]....
        /*00a0*/ 	.word	0x0001d300


	//   ....[13]....
        /*00a4*/ 	.word	0x0001d370


	//   ....[14]....
        /*00a8*/ 	.word	0x0001d3d0


	//   ....[15]....
        /*00ac*/ 	.word	0x0001d440


	//----- nvinfo : EIATTR_VRC_CTA_INIT_COUNT
	.align		4
.L_1394:
        /*00b0*/ 	.byte	0x02, 0x4a
	.zero		1
	.zero		1


	//----- nvinfo : EIATTR_EXIT_INSTR_OFFSETS
	.align		4
        /*00b4*/ 	.byte	0x04, 0x1c
        /*00b6*/ 	.short	(.L_1396 - .L_1395)


	//   ....[0]....
.L_1395:
        /*00b8*/ 	.word	0x00000090


	//----- nvinfo : EIATTR_CRS_STACK_SIZE
	.align		4
.L_1396:
        /*00bc*/ 	.byte	0x04, 0x1e
        /*00be*/ 	.short	(.L_1398 - .L_1397)
.L_1397:
        /*00c0*/ 	.word	0x00000000


	//----- nvinfo : EIATTR_CBANK_PARAM_SIZE
	.align		4
.L_1398:
        /*00c4*/ 	.byte	0x03, 0x19
        /*00c6*/ 	.short	0x01d0


	//----- nvinfo : EIATTR_PARAM_CBANK
	.align		4
        /*00c8*/ 	.byte	0x04, 0x0a
        /*00ca*/ 	.short	(.L_1400 - .L_1399)
	.align		4
.L_1399:
        /*00cc*/ 	.word	index@(.nv.constant0._ZN5flash24flash_fwd_splitkv_kernelI23Flash_fwd_kernel_traitsILi128ELi64ELi128ELi4ELb0ELb0EN7cutlass10bfloat16_tE19Flash_kernel_traitsILi128ELi64ELi128ELi4ES3_EELb0ELb0ELb0ELb0ELb0ELb0ELb0ELb1EEEvNS_16Flash_fwd_paramsE)
        /*00d0*/ 	.short	0x0380
        /*00d2*/ 	.short	0x01d0


	//----- nvinfo : EIATTR_SW_WAR
	.align		4
.L_1400:
        /*00d4*/ 	.byte	0x04, 0x36
        /*00d6*/ 	.short	(.L_1402 - .L_1401)
.L_1401:
        /*00d8*/ 	.word	0x00000008
.L_1402:


//--------------------- .nv.info._ZN5flash24flash_fwd_splitkv_kernelI23Flash_fwd_kernel_traitsILi128ELi64ELi128ELi4ELb0ELb0EN7cutlass10bfloat16_tE19Flash_kernel_traitsILi128ELi64ELi128ELi4ES3_EELb0ELb0ELb0ELb0ELb0ELb1ELb0ELb1EEEvNS_16Flash_fwd_paramsE --------------------------
	.section	.nv.info._ZN5flash24flash_fwd_splitkv_kernelI23Flash_fwd_kernel_traitsILi128ELi64ELi128ELi4ELb0ELb0EN7cutlass10bfloat16_tE19Flash_kernel_traitsILi128ELi64ELi128ELi4ES3_EELb0ELb0ELb0ELb0ELb0ELb1ELb0ELb1EEEvNS_16Flash_fwd_paramsE,"",@"SHT_CUDA_INFO"
	.sectionflags	@""
	.align	4


	//----- nvinfo : EIATTR_CUDA_API_VERSION
	.align		4
        /*0000*/ 	.byte	0x04, 0x37
        /*0002*/ 	.short	(.L_1404 - .L_1403)
.L_1403:
        /*0004*/ 	.word	0x00000082


	//----- nvinfo : EIATTR_KPARAM_INFO
	.align		4
.L_1404:
        /*0008*/ 	.byte	0x04, 0x17
        /*000a*/ 	.short	(.L_1406 - .L_1405)
.L_1405:
        /*000c*/ 	.word	0x00000000
        /*0010*/ 	.short	0x0000
        /*0012*/ 	.short	0x0000
        /*0014*/ 	.byte	0x00, 0xf0, 0x41, 0x07


	//----- nvinfo : EIATTR_SPARSE_MMA_MASK
	.align		4
.L_1406:
        /*0018*/ 	.byte	0x03, 0x50
        /*001a*/ 	.short	0x0000


	//----- nvinfo : EIATTR_MAXREG_COUNT
	.align		4
        /*001c*/ 	.byte	0x03, 0x1b
        /*001e*/ 	.short	0x00ff


	//----- nvinfo : EIATTR_NUM_BARRIERS
	.align		4
        /*0020*/ 	.byte	0x02, 0x4c
        /*0022*/ 	.byte	0x01
	.zero		1


	//----- nvinfo : EIATTR_MERCURY_ISA_VERSION
	.align		4
        /*0024*/ 	.byte	0x03, 0x5f
        /*0026*/ 	.short	0x0101


	//----- nvinfo : EIATTR_COOP_GROUP_MASK_REGIDS
	.align		4
        /*0028*/ 	.byte	0x04, 0x29
        /*002a*/ 	.short	(.L_1408 - .L_1407)


	//   ....[0]....
.L_1407:
        /*002c*/ 	.word	0xffffffff


	//   ....[1]....
        /*0030*/ 	.word	0xffffffff


	//   ....[2]....
        /*0034*/ 	.word	0xffffffff


	//   ....[3]....
        /*0038*/ 	.word	0xffffffff


	//   ....[4]....
        /*003c*/ 	.word	0xffffffff


	//   ....[5]....
        /*0040*/ 	.word	0xffffffff


	//   ....[6]....
        /*0044*/ 	.word	0xffffffff


	//   ....[7]....
        /*0048*/ 	.word	0xffffffff


	//   ....[8]....
        /*004c*/ 	.word	0xffffffff


	//   ....[9]....
        /*0050*/ 	.word	0xffffffff


	//   ....[10]....
        /*0054*/ 	.word	0xffffffff


	//   ....[11]....
        /*0058*/ 	.word	0xffffffff


	//   ....[12]....
        /*005c*/ 	.word	0x05000002


	//   ....[13]....
        /*0060*/ 	.word	0x05000002


	//   ....[14]....
        /*0064*/ 	.word	0x05000002


	//   ....[15]....
        /*0068*/ 	.word	0x05000002


	//----- nvinfo : EIATTR_COOP_GROUP_INSTR_OFFSETS
	.align		4
.L_1408:
        /*006c*/ 	.byte	0x04, 0x28
        /*006e*/ 	.short	(.L_1410 - .L_1409)


	//   ....[0]....
.L_1409:
        /*0070*/ 	.word	0x00016450


	//   ....[1]....
        /*0074*/ 	.word	0x00016470


	//   ....[2]....
        /*0078*/ 	.word	0x00016520


	//   ....[3]....
        /*007c*/ 	.word	0x00016530


	//   ....[4]....
        /*0080*/ 	.word	0x0001af60


	//   ....[5]....
        /*0084*/ 	.word	0x0001af90


	//   ....[6]....
        /*0088*/ 	.word	0x0001aff0


	//   ....[7]....
        /*008c*/ 	.word	0x0001b000


	//   ....[8]....
        /*0090*/ 	.word	0x0001cf90


	//   ....[9]....
        /*0094*/ 	.word	0x0001cfa0


	//   ....[10]....
        /*0098*/ 	.word	0x0001cfd0


	//   ....[11]....
        /*009c*/ 	.word	0x0001cfe0


	//   ....[12]....
        /*00a0*/ 	.word	0x0001e3a0


	//   ....[13]....
        /*00a4*/ 	.word	0x0001e410


	//   ....[14]....
        /*00a8*/ 	.word	0x0001e470


	//   ....[15]....
        /*00ac*/ 	.word	0x0001e4e0


	//----- nvinfo : EIATTR_VRC_CTA_INIT_COUNT
	.align		4
.L_1410:
        /*00b0*/ 	.byte	0x02, 0x4a
	.zero		1
	.zero		1


	//----- nvinfo : EIATTR_EXIT_INSTR_OFFSETS
	.align		4
        /*00b4*/ 	.byte	0x04, 0x1c
        /*00b6*/ 	.short	(.L_1412 - .L_1411)


	//   ....[0]....
.L_1411:
        /*00b8*/ 	.word	0x00000090


	//----- nvinfo : EIATTR_CRS_STACK_SIZE
	.align		4
.L_1412:
        /*00bc*/ 	.byte	0x04, 0x1e
        /*00be*/ 	.short	(.L_1414 - .L_1413)
.L_1413:
        /*00c0*/ 	.word	0x00000000


	//----- nvinfo : EIATTR_CBANK_PARAM_SIZE
	.align		4
.L_1414:
        /*00c4*/ 	.byte	0x03, 0x19
        /*00c6*/ 	.short	0x01d0


	//----- nvinfo : EIATTR_PARAM_CBANK
	.align		4
        /*00c8*/ 	.byte	0x04, 0x0a
        /*00ca*/ 	.short	(.L_1416 - .L_1415)
	.align		4
.L_1415:
        /*00cc*/ 	.word	index@(.nv.constant0._ZN5flash24flash_fwd_splitkv_kernelI23Flash_fwd_kernel_traitsILi128ELi64ELi128ELi4ELb0ELb0EN7cutlass10bfloat16_tE19Flash_kernel_traitsILi128ELi64ELi128ELi4ES3_EELb0ELb0ELb0ELb0ELb0ELb1ELb0ELb1EEEvNS_16Flash_fwd_paramsE)
        /*00d0*/ 	.short	0x0380
        /*00d2*/ 	.short	0x01d0


	//----- nvinfo : EIATTR_SW_WAR
	.align		4
.L_1416:
        /*00d4*/ 	.byte	0x04, 0x36
        /*00d6*/ 	.short	(.L_1418 - .L_1417)
.L_1417:
        /*00d8*/ 	.word	0x00000008
.L_1418:


//--------------------- .nv.info._ZN5flash24flash_fwd_splitkv_kernelI23Flash_fwd_kernel_traitsILi128ELi64ELi128ELi4ELb0ELb0EN7cutlass10bfloat16_tE19Flash_kernel_traitsILi128ELi64ELi128ELi4ES3_EELb0ELb0ELb0ELb0ELb0ELb0ELb1ELb0EEEvNS_16Flash_fwd_paramsE --------------------------
	.section	.nv.info._ZN5flash24flash_fwd_splitkv_kernelI23Flash_fwd_kernel_traitsILi128ELi64ELi128ELi4ELb0ELb0EN7cutlass10bfloat16_tE19Flash_kernel_traitsILi128ELi64ELi128ELi4ES3_EELb0ELb0ELb0ELb0ELb0ELb0ELb1ELb0EEEvNS_16Flash_fwd_paramsE,"",@"SHT_CUDA_INFO"
	.sectionflags	@""
	.align	4


	//----- nvinfo : EIATTR_CUDA_API_VERSION
	.align		4
        /*0000*/ 	.byte	0x04, 0x37
        /*0002*/ 	.short	(.L_1420 - .L_1419)
.L_1419:
        /*0004*/ 	.word	0x00000082


	//----- nvinfo : EIATTR_KPARAM_INFO
	.align		4
.L_1420:
        /*0008*/ 	.byte	0x04, 0x17
        /*000a*/ 	.short	(.L_1422 - .L_1421)
.L_1421:
        /*000c*/ 	.word	0x00000000
        /*0010*/ 	.short	0x0000
        /*0012*/ 	.short	0x0000
        /*0014*/ 	.byte	0x00, 0xf0, 0x41, 0x07


	//----- nvinfo : EIATTR_SPARSE_MMA_MASK
	.align		4
.L_1422:
        /*0018*/ 	.byte	0x03, 0x50
        /*001a*/ 	.short	0x0000


	//----- nvinfo : EIATTR_MAXREG_COUNT
	.align		4
        /*001c*/ 	.byte	0x03, 0x1b
        /*001e*/ 	.short	0x00ff


	//----- nvinfo : EIATTR_NUM_BARRIERS
	.align		4
        /*0020*/ 	.byte	0x02, 0x4c
        /*0022*/ 	.byte	0x01
	.zero		1


	//----- nvinfo : EIATTR_MERCURY_ISA_VERSION
	.align		4
        /*0024*/ 	.byte	0x03, 0x5f
        /*0026*/ 	.short	0x0101


	//----- nvinfo : EIATTR_COOP_GROUP_MASK_REGIDS
	.align		4
        /*0028*/ 	.byte	0x04, 0x29
        /*002a*/ 	.short	(.L_1424 - .L_1423)


	//   ....[0]....
.L_1423:
        /*002c*/ 	.word	0xffffffff


	//   ....[1]....
        /*0030*/ 	.word	0xffffffff


	//   ....[2]....
        /*0034*/ 	.word	0xffffffff


	//   ....[3]....
        /*0038*/ 	.word	0xffffffff


	//   ....[4]....
        /*003c*/ 	.word	0xffffffff


	//   ....[5]....
        /*0040*/ 	.word	0xffffffff


	//   ....[6]....
        /*0044*/ 	.word	0xffffffff


	//   ....[7]....
        /*0048*/ 	.word	0xffffffff


	//   ....[8]....
        /*004c*/ 	.word	0xffffffff


	//   ....[9]....
        /*0050*/ 	.word	0xffffffff


	//   ....[10]....
        /*0054*/ 	.word	0xffffffff


	//   ....[11]....
        /*0058*/ 	.word	0xffffffff


	//   ....[12]....
        /*005c*/ 	.word	0x05000006


	//   ....[13]....
        /*0060*/ 	.word	0x05000006


	//   ....[14]....
        /*0064*/ 	.word	0x05000006


	//   ....[15]....
        /*0068*/ 	.word	0x05000006


	//----- nvinfo : EIATTR_COOP_GROUP_INSTR_OFFSETS
	.align		4
.L_1424:
        /*006c*/ 	.byte	0x04, 0x28
        /*006e*/ 	.short	(.L_1426 - .L_1425)


	//   ....[0]....
.L_1425:
        /*0070*/ 	.word	0x00006320


	//   ....[1]....
        /*0074*/ 	.word	0x00006350


	//   ....[2]....
        /*0078*/ 	.word	0x00006400


	//   ....[3]....
        /*007c*/ 	.word	0x00006410


	//   ....[4]....
        /*0080*/ 	.word	0x0000a660


	//   ....[5]....
        /*0084*/ 	.word	0x0000a690


	//   ....[6]....
        /*0088*/ 	.word	0x0000a700


	//   ....[7]....
        /*008c*/ 	.word	0x0000a710


	//   ....[8]....
        /*0090*/ 	.word	0x0000c690


	//   ....[9]....
        /*0094*/ 	.word	0x0000c6a0


	//   ....[10]....
        /*0098*/ 	.word	0x0000c6d0


	//   ....[11]....
        /*009c*/ 	.word	0x0000c6e0


	//   ....[12]....
        /*00a0*/ 	.word	0x0000d9a0


	//   ....[13]....
        /*00a4*/ 	.word	0x0000da10


	//   ....[14]....
        /*00a8*/ 	.word	0x0000da70


	//   ....[15]....
        /*00ac*/ 	.word	0x0000dae0


	//----- nvinfo : EIATTR_VRC_CTA_INIT_COUNT
	.align		4
.L_1426:
        /*00b0*/ 	.byte	0x02, 0x4a
	.zero		1
	.zero		1


	//----- nvinfo : EIATTR_EXIT_INSTR_OFFSETS
	.align		4
        /*00b4*/ 	.byte	0x04, 0x1c
        /*00b6*/ 	.short	(.L_1428 - .L_1427)


	//   ....[0]....
.L_1427:
        /*00b8*/ 	.word	0x000001f0


	//----- nvinfo : EIATTR_CRS_STACK_SIZE
	.align		4
.L_1428:
        /*00bc*/ 	.byte	0x04, 0x1e
        /*00be*/ 	.short	(.L_1430 - .L_1429)
.L_1429:
        /*00c0*/ 	.word	0x00000000


	//----- nvinfo : EIATTR_CBANK_PARAM_SIZE
	.align		4
.L_1430:
        /*00c4*/ 	.byte	0x03, 0x19
        /*00c6*/ 	.short	0x01d0


	//----- nvinfo : EIATTR_PARAM_CBANK
	.align		4
        /*00c8*/ 	.byte	0x04, 0x0a
        /*00ca*/ 	.short	(.L_1432 - .L_1431)
	.align		4
.L_1431:
        /*00cc*/ 	.word	index@(.nv.constant0._ZN5flash24flash_fwd_splitkv_kernelI23Flash_fwd_kernel_traitsILi128ELi64ELi128ELi4ELb0ELb0EN7cutlass10bfloat16_tE19Flash_kernel_traitsILi128ELi64ELi128ELi4ES3_EELb0ELb0ELb0ELb0ELb0ELb0ELb1ELb0EEEvNS_16Flash_fwd_paramsE)
        /*00d0*/ 	.short	0x0380
        /*00d2*/ 	.short	0x01d0


	//----- nvinfo : EIATTR_SW_WAR
	.align		4
.L_1432:
        /*00d4*/ 	.byte	0x04, 0x36
        /*00d6*/ 	.short	(.L_1434 - .L_1433)
.L_1433:
        /*00d8*/ 	.word	0x00000008
.L_1434:


//--------------------- .nv.info._ZN5flash24flash_fwd_splitkv_kernelI23Flash_fwd_kernel_traitsILi128ELi64ELi128ELi4ELb0ELb0EN7cutlass10bfloat16_tE19Flash_kernel_traitsILi128ELi64ELi128ELi4ES3_EELb0ELb0ELb0ELb0ELb0ELb1ELb1ELb0EEEvNS_16Flash_fwd_paramsE --------------------------
	.section	.nv.info._ZN5flash24flash_fwd_splitkv_kernelI23Flash_fwd_kernel_traitsILi128ELi64ELi128ELi4ELb0ELb0EN7cutlass10bfloat16_tE19Flash_kernel_traitsILi128ELi64ELi128ELi4ES3_EELb0ELb0ELb0ELb0ELb0ELb1ELb1ELb0EEEvNS_16Flash_fwd_paramsE,"",@"SHT_CUDA_INFO"
	.sectionflags	@""
	.align	4


	//----- nvinfo : EIATTR_CUDA_API_VERSION
	.align		4
        /*0000*/ 	.byte	0x04, 0x37
        /*0002*/ 	.short	(.L_1436 - .L_1435)
.L_1435:
        /*0004*/ 	.word	0x00000082


	//----- nvinfo : EIATTR_KPARAM_INFO
	.align		4
.L_1436:
        /*0008*/ 	.byte	0x04, 0x17
        /*000a*/ 	.short	(.L_1438 - .L_1437)
.L_1437:
        /*000c*/ 	.word	0x00000000
        /*0010*/ 	.short	0x0000
        /*0012*/ 	.short	0x0000
        /*0014*/ 	.byte	0x00, 0xf0, 0x41, 0x07


	//----- nvinfo : EIATTR_SPARSE_MMA_MASK
	.align		4
.L_1438:
        /*0018*/ 	.byte	0x03, 0x50
        /*001a*/ 	.short	0x0000


	//----- nvinfo : EIATTR_MAXREG_COUNT
	.align		4
        /*001c*/ 	.byte	0x03, 0x1b
        /*001e*/ 	.short	0x00ff


	//----- nvinfo : EIATTR_NUM_BARRIERS
	.align		4
        /*0020*/ 	.byte	0x02, 0x4c
        /*0022*/ 	.byte	0x01
	.zero		1


	//----- nvinfo : EIATTR_MERCURY_ISA_VERSION
	.align		4
        /*0024*/ 	.byte	0x03, 0x5f
        /*0026*/ 	.short	0x0101


	//----- nvinfo : EIATTR_COOP_GROUP_MASK_REGIDS
	.align		4
        /*0028*/ 	.byte	0x04, 0x29
        /*002a*/ 	.short	(.L_1440 - .L_1439)


	//   ....[0]....
.L_1439:
        /*002c*/ 	.word	0xffffffff


	//   ....[1]....
        /*0030*/ 	.word	0xffffffff


	//   ....[2]....
        /*0034*/ 	.word	0xffffffff


	//   ....[3]....
        /*0038*/ 	.word	0xffffffff


	//   ....[4]....
        /*003c*/ 	.word	0xffffffff


	//   ....[5]....
        /*0040*/ 	.word	0xffffffff


	//   ....[6]....
        /*0044*/ 	.word	0xffffffff


	//   ....[7]....
        /*0048*/ 	.word	0xffffffff


	//   ....[8]....
        /*004c*/ 	.word	0xffffffff


	//   ....[9]....
        /*0050*/ 	.word	0xffffffff


	//   ....[10]....
        /*0054*/ 	.word	0xffffffff


	//   ....[11]....
        /*0058*/ 	.word	0xffffffff


	//   ....[12]....
        /*005c*/ 	.word	0x05000006


	//   ....[13]....
        /*0060*/ 	.word	0x05000006


	//   ....[14]....
        /*0064*/ 	.word	0x05000006


	//   ....[15]....
        /*0068*/ 	.word	0x05000006


	//----- nvinfo : EIATTR_COOP_GROUP_INSTR_OFFSETS
	.align		4
.L_1440:
        /*006c*/ 	.byte	0x04, 0x28
        /*006e*/ 	.short	(.L_1442 - .L_1441)


	//   ....[0]....
.L_1441:
        /*0070*/ 	.word	0x00006b30


	//   ....[1]....
        /*0074*/ 	.word	0x00006b60


	//   ....[2]....
        /*0078*/ 	.word	0x00006c10


	//   ....[3]....
        /*007c*/ 	.word	0x00006c20


	//   ....[4]....
        /*0080*/ 	.word	0x0000b670


	//   ....[5]....
        /*0084*/ 	.word	0x0000b6a0


	//   ....[6]....
        /*0088*/ 	.word	0x0000b710


	//   ....[7]....
        /*008c*/ 	.word	0x0000b720


	//   ....[8]....
        /*0090*/ 	.word	0x0000d6b0


	//   ....[9]....
        /*0094*/ 	.word	0x0000d6c0


	//   ....[10]....
        /*0098*/ 	.word	0x0000d6f0


	//   ....[11]....
        /*009c*/ 	.word	0x0000d700


	//   ....[12]....
        /*00a0*/ 	.word	0x0000e9c0


	//   ....[13]....
        /*00a4*/ 	.word	0x0000ea30


	//   ....[14]....
        /*00a8*/ 	.word	0x0000eaa0


	//   ....[15]....
        /*00ac*/ 	.word	0x0000eb00


	//----- nvinfo : EIATTR_VRC_CTA_INIT_COUNT
	.align		4
.L_1442:
        /*00b0*/ 	.byte	0x02, 0x4a
	.zero		1
	.zero		1


	//----- nvinfo : EIATTR_EXIT_INSTR_OFFSETS
	.align		4
        /*00b4*/ 	.byte	0x04, 0x1c
        /*00b6*/ 	.short	(.L_1444 - .L_1443)


	//   ....[0]....
.L_1443:
        /*00b8*/ 	.word	0x000001f0


	//----- nvinfo : EIATTR_CRS_STACK_SIZE
	.align		4
.L_1444:
        /*00bc*/ 	.byte	0x04, 0x1e
        /*00be*/ 	.short	(.L_1446 - .L_1445)
.L_1445:
        /*00c0*/ 	.word	0x00000000


	//----- nvinfo : EIATTR_CBANK_PARAM_SIZE
	.align		4
.L_1446:
        /*00c4*/ 	.byte	0x03, 0x19
        /*00c6*/ 	.short	0x01d0


	//----- nvinfo : EIATTR_PARAM_CBANK
	.align		4
        /*00c8*/ 	.byte	0x04, 0x0a
        /*00ca*/ 	.short	(.L_1448 - .L_1447)
	.align		4
.L_1447:
        /*00cc*/ 	.word	index@(.nv.constant0._ZN5flash24flash_fwd_splitkv_kernelI23Flash_fwd_kernel_traitsILi128ELi64ELi128ELi4ELb0ELb0EN7cutlass10bfloat16_tE19Flash_kernel_traitsILi128ELi64ELi128ELi4ES3_EELb0ELb0ELb0ELb0ELb0ELb1ELb1ELb0EEEvNS_16Flash_fwd_paramsE)
        /*00d0*/ 	.short	0x0380
        /*00d2*/ 	.short	0x01d0


	//----- nvinfo : EIATTR_SW_WAR
	.align		4
.L_1448:
        /*00d4*/ 	.byte	0x04, 0x36
        /*00d6*/ 	.short	(.L_1450 - .L_1449)
.L_1449:
        /*00d8*/ 	.word	0x00000008
.L_1450:


//--------------------- .nv.info._ZN5flash24flash_fwd_splitkv_kernelI23Flash_fwd_kernel_traitsILi128ELi64ELi128ELi4ELb0ELb0EN7cutlass10bfloat16_tE19Flash_kernel_traitsILi128ELi64ELi128ELi4ES3_EELb0ELb0ELb0ELb0ELb0ELb0ELb1ELb1EEEvNS_16Flash_fwd_paramsE --------------------------
	.section	.nv.info._ZN5flash24flash_fwd_splitkv_kernelI23Flash_fwd_kernel_traitsILi128ELi64ELi128ELi4ELb0ELb0EN7cutlass10bfloat16_tE19Flash_kernel_traitsILi128ELi64ELi128ELi4ES3_EELb0ELb0ELb0ELb0ELb0ELb0ELb1ELb1EEEvNS_16Flash_fwd_paramsE,"",@"SHT_CUDA_INFO"
	.sectionflags	@""
	.align	4


	//----- nvinfo : EIATTR_CUDA_API_VERSION
	.align		4
        /*0000*/ 	.byte	0x04, 0x37
        /*0002*/ 	.short	(.L_1452 - .L_1451)
.L_1451:
        /*0004*/ 	.word	0x00000082


	//----- nvinfo : EIATTR_KPARAM_INFO
	.align		4
.L_1452:
        /*0008*/ 	.byte	0x04, 0x17
        /*000a*/ 	.short	(.L_1454 - .L_1453)
.L_1453:
        /*000c*/ 	.word	0x00000000
        /*0010*/ 	.short	0x0000
        /*0012*/ 	.short	0x0000
        /*0014*/ 	.byte	0x00, 0xf0, 0x41, 0x07


	//----- nvinfo : EIATTR_SPARSE_MMA_MASK
	.align		4
.L_1454:
        /*0018*/ 	.byte	0x03, 0x50
        /*001a*/ 	.short	0x0000


	//----- nvinfo : EIATTR_MAXREG_COUNT
	.align		4
        /*001c*/ 	.byte	0x03, 0x1b
        /*001e*/ 	.short	0x00ff


	//----- nvinfo : EIATTR_NUM_BARRIERS
	.align		4
        /*0020*/ 	.byte	0x02, 0x4c
        /*0022*/ 	.byte	0x01
	.zero		1


	//----- nvinfo : EIATTR_MERCURY_ISA_VERSION
	.align		4
        /*0024*/ 	.byte	0x03, 0x5f
        /*0026*/ 	.short	0x0101


	//----- nvinfo : EIATTR_COOP_GROUP_MASK_REGIDS
	.align		4
        /*0028*/ 	.byte	0x04, 0x29
        /*002a*/ 	.short	(.L_1456 - .L_1455)


	//   ....[0]....
.L_1455:
        /*002c*/ 	.word	0xffffffff


	//   ....[1]....
        /*0030*/ 	.word	0xffffffff


	//   ....[2]....
        /*0034*/ 	.word	0xffffffff


	//   ....[3]....
        /*0038*/ 	.word	0xffffffff


	//   ....[4]....
        /*003c*/ 	.word	0xffffffff


	//   ....[5]....
        /*0040*/ 	.word	0xffffffff


	//   ....[6]....
        /*0044*/ 	.word	0xffffffff


	//   ....[7]....
        /*0048*/ 	.word	0xffffffff


	//   ....[8]....
        /*004c*/ 	.word	0xffffffff


	//   ....[9]....
        /*0050*/ 	.word	0xffffffff


	//   ....[10]....
        /*0054*/ 	.word	0xffffffff


	//   ....[11]....
        /*0058*/ 	.word	0xffffffff


	//   ....[12]....
        /*005c*/ 	.word	0x05000004


	//   ....[13]....
        /*0060*/ 	.word	0x05000004


	//   ....[14]....
        /*0064*/ 	.word	0x05000004


	//   ....[15]....
        /*0068*/ 	.word	0x05000004


	//----- nvinfo : EIATTR_COOP_GROUP_INSTR_OFFSETS
	.align		4
.L_1456:
        /*006c*/ 	.byte	0x04, 0x28
        /*006e*/ 	.short	(.L_1458 - .L_1457)


	//   ....[0]....
.L_1457:
        /*0070*/ 	.word	0x00016270


	//   ....[1]....
        /*0074*/ 	.word	0x000162a0


	//   ....[2]....
        /*0078*/ 	.word	0x000162e0


	//   ....[3]....
        /*007c*/ 	.word	0x00016300


	//   ....[4]....
        /*0080*/ 	.word	0x0001a5b0


	//   ....[5]....
        /*0084*/ 	.word	0x0001a5e0


	//   ....[6]....
        /*0088*/ 	.word	0x0001a650


	//   ....[7]....
        /*008c*/ 	.word	0x0001a660


	//   ....[8]....
        /*0090*/ 	.word	0x0001c5e0


	//   ....[9]....
        /*0094*/ 	.word	0x0001c5f0


	//   ....[10]....
        /*0098*/ 	.word	0x0001c620


	//   ....[11]....
        /*009c*/ 	.word	0x0001c630


	//   ....[12]....
        /*00a0*/ 	.word	0x0001d920


	//   ....[13]....
        /*00a4*/ 	.word	0x0001d990


	//   ....[14]....
        /*00a8*/ 	.word	0x0001da00


	//   ....[15]....
        /*00ac*/ 	.word	0x0001da60


	//----- nvinfo : EIATTR_VRC_CTA_INIT_COUNT
	.align		4
.L_1458:
        /*00b0*/ 	.byte	0x02, 0x4a
	.zero		1
	.zero		1


	//----- nvinfo : EIATTR_EXIT_INSTR_OFFSETS
	.align		4
        /*00b4*/ 	.byte	0x04, 0x1c
        /*00b6*/ 	.short	(.L_1460 - .L_1459)


	//   ....[0]....
.L_1459:
        /*00b8*/ 	.word	0x000001f0


	//----- nvinfo : EIATTR_CRS_STACK_SIZE
	.align		4
.L_1460:
        /*00bc*/ 	.byte	0x04, 0x1e
        /*00be*/ 	.short	(.L_1462 - .L_1461)
.L_1461:
        /*00c0*/ 	.word	0x00000000


	//----- nvinfo : EIATTR_CBANK_PARAM_SIZE
	.align		4
.L_1462:
        /*00c4*/ 	.byte	0x03, 0x19
        /*00c6*/ 	.short	0x01d0


	//----- nvinfo : EIATTR_PARAM_CBANK
	.align		4
        /*00c8*/ 	.byte	0x04, 0x0a
        /*00ca*/ 	.short	(.L_1464 - .L_1463)
	.align		4
.L_1463:
        /*00cc*/ 	.word	index@(.nv.constant0._ZN5flash24flash_fwd_splitkv_kernelI23Flash_fwd_kernel_traitsILi128ELi64ELi128ELi4ELb0ELb0EN7cutlass10bfloat16_tE19Flash_kernel_traitsILi128ELi64ELi128ELi4ES3_EELb0ELb0ELb0ELb0ELb0ELb0ELb1ELb1EEEvNS_16Flash_fwd_paramsE)
        /*00d0*/ 	.short	0x0380
        /*00d2*/ 	.short	0x01d0


	//----- nvinfo : EIATTR_SW_WAR
	.align		4
.L_1464:
        /*00d4*/ 	.byte	0x04, 0x36
        /*00d6*/ 	.short	(.L_1466 - .L_1465)
.L_1465:
        /*00d8*/ 	.word	0x00000008
.L_1466:


//--------------------- .nv.info._ZN5flash24flash_fwd_splitkv_kernelI23Flash_fwd_kernel_traitsILi128ELi64ELi128ELi4ELb0ELb0EN7cutlass10bfloat16_tE19Flash_kernel_traitsILi128ELi64ELi128ELi4ES3_EELb0ELb0ELb0ELb0ELb0ELb1ELb1ELb1EEEvNS_16Flash_fwd_paramsE --------------------------
	.section	.nv.info._ZN5flash24flash_fwd_splitkv_kernelI23Flash_fwd_kernel_traitsILi128ELi64ELi128ELi4ELb0ELb0EN7cutlass10bfloat16_tE19Flash_kernel_traitsILi128ELi64ELi128ELi4ES3_EELb0ELb0ELb0ELb0ELb0ELb1ELb1ELb1EEEvNS_16Flash_fwd_paramsE,"",@"SHT_CUDA_INFO"
	.sectionflags	@""
	.align	4


	//----- nvinfo : EIATTR_CUDA_API_VERSION
	.align		4
        /*0000*/ 	.byte	0x04, 0x37
        /*0002*/ 	.short	(.L_1468 - .L_1467)
.L_1467:
        /*0004*/ 	.word	0x00000082


	//----- nvinfo : EIATTR_KPARAM_INFO
	.align		4
.L_1468:
        /*0008*/ 	.byte	0x04, 0x17
        /*000a*/ 	.short	(.L_1470 - .L_1469)
.L_1469:
        /*000c*/ 	.word	0x00000000
        /*0010*/ 	.short	0x0000
        /*0012*/ 	.short	0x0000
        /*0014*/ 	.byte	0x00, 0xf0, 0x41, 0x07


	//----- nvinfo : EIATTR_SPARSE_MMA_MASK
	.align		4
.L_1470:
        /*0018*/ 	.byte	0x03, 0x50
        /*001a*/ 	.short	0x0000


	//----- nvinfo : EIATTR_MAXREG_COUNT
	.align		4
        /*001c*/ 	.byte	0x03, 0x1b
        /*001e*/ 	.short	0x00ff


	//----- nvinfo : EIATTR_NUM_BARRIERS
	.align		4
        /*0020*/ 	.byte	0x02, 0x4c
        /*0022*/ 	.byte	0x01
	.zero		1


	//----- nvinfo : EIATTR_MERCURY_ISA_VERSION
	.align		4
        /*0024*/ 	.byte	0x03, 0x5f
        /*0026*/ 	.short	0x0101


	//----- nvinfo : EIATTR_COOP_GROUP_MASK_REGIDS
	.align		4
        /*0028*/ 	.byte	0x04, 0x29
        /*002a*/ 	.short	(.L_1472 - .L_1471)


	//   ....[0]....
.L_1471:
        /*002c*/ 	.word	0xffffffff


	//   ....[1]....
        /*0030*/ 	.word	0xffffffff


	//   ....[2]....
        /*0034*/ 	.word	0xffffffff


	//   ....[3]....
        /*0038*/ 	.word	0xffffffff


	//   ....[4]....
        /*003c*/ 	.word	0xffffffff


	//   ....[5]....
        /*0040*/ 	.word	0xffffffff


	//   ....[6]....
        /*0044*/ 	.word	0xffffffff


	//   ....[7]....
        /*0048*/ 	.word	0xffffffff


	//   ....[8]....
        /*004c*/ 	.word	0xffffffff


	//   ....[9]....
        /*0050*/ 	.word	0xffffffff


	//   ....[10]....
        /*0054*/ 	.word	0xffffffff


	//   ....[11]....
        /*0058*/ 	.word	0xffffffff


	//   ....[12]....
        /*005c*/ 	.word	0x05000004


	//   ....[13]....
        /*0060*/ 	.word	0x05000004


	//   ....[14]....
        /*0064*/ 	.word	0x05000004


	//   ....[15]....
        /*0068*/ 	.word	0x05000004


	//----- nvinfo : EIATTR_COOP_GROUP_INSTR_OFFSETS
	.align		4
.L_1472:
        /*006c*/ 	.byte	0x04, 0x28
        /*006e*/ 	.short	(.L_1474 - .L_1473)


	//   ....[0]....
.L_1473:
        /*0070*/ 	.word	0x000169e0


	//   ....[1]....
        /*0074*/ 	.word	0x00016a10


	//   ....[2]....
        /*0078*/ 	.word	0x00016a50


	//   ....[3]....
        /*007c*/ 	.word	0x00016a70


	//   ....[4]....
        /*0080*/ 	.word	0x0001b510


	//   ....[5]....
        /*0084*/ 	.word	0x0001b540


	//   ....[6]....
        /*0088*/ 	.word	0x0001b5a0


	//   ....[7]....
        /*008c*/ 	.word	0x0001b5b0


	//   ....[8]....
        /*0090*/ 	.word	0x0001d540


	//   ....[9]....
        /*0094*/ 	.word	0x0001d550


	//   ....[10]....
        /*0098*/ 	.word	0x0001d580


	//   ....[11]....
        /*009c*/ 	.word	0x0001d590


	//   ....[12]....
        /*00a0*/ 	.word	0x0001e880


	//   ....[13]....
        /*00a4*/ 	.word	0x0001e8f0


	//   ....[14]....
        /*00a8*/ 	.word	0x0001e960


	//   ....[15]....
        /*00ac*/ 	.word	0x0001e9c0


	//----- nvinfo : EIATTR_VRC_CTA_INIT_COUNT
	.align		4
.L_1474:
        /*00b0*/ 	.byte	0x02, 0x4a
	.zero		1
	.zero		1


	//----- nvinfo : EIATTR_EXIT_INSTR_OFFSETS
	.align		4
        /*00b4*/ 	.byte	0x04, 0x1c
        /*00b6*/ 	.short	(.L_1476 - .L_1475)


	//   ....[0]....
.L_1475:
        /*00b8*/ 	.word	0x000001f0


	//----- nvinfo : EIATTR_CRS_STACK_SIZE
	.align		4
.L_1476:
        /*00bc*/ 	.byte	0x04, 0x1e
        /*00be*/ 	.short	(.L_1478 - .L_1477)
.L_1477:
        /*00c0*/ 	.word	0x00000000


	//----- nvinfo : EIATTR_CBANK_PARAM_SIZE
	.align		4
.L_1478:
        /*00c4*/ 	.byte	0x03, 0x19
        /*00c6*/ 	.short	0x01d0


	//----- nvinfo : EIATTR_PARAM_CBANK
	.align		4
        /*00c8*/ 	.byte	0x04, 0x0a
        /*00ca*/ 	.short	(.L_1480 - .L_1479)
	.align		4
.L_1479:
        /*00cc*/ 	.word	index@(.nv.constant0._ZN5flash24flash_fwd_splitkv_kernelI23Flash_fwd_kernel_traitsILi128ELi64ELi128ELi4ELb0ELb0EN7cutlass10bfloat16_tE19Flash_kernel_traitsILi128ELi64ELi128ELi4ES3_EELb0ELb0ELb0ELb0ELb0ELb1ELb1ELb1EEEvNS_16Flash_fwd_paramsE)
        /*00d0*/ 	.short	0x0380
        /*00d2*/ 	.short	0x01d0


	//----- nvinfo : EIATTR_SW_WAR
	.align		4
.L_1480:
        /*00d4*/ 	.byte	0x04, 0x36
        /*00d6*/ 	.short	(.L_1482 - .L_1481)
.L_1481:
        /*00d8*/ 	.word	0x00000008
.L_1482:


//--------------------- .nv.info._ZN5flash24flash_fwd_splitkv_kernelI23Flash_fwd_kernel_traitsILi128ELi64ELi128ELi4ELb0ELb0EN7cutlass10bfloat16_tE19Flash_kernel_traitsILi128ELi64ELi128ELi4ES3_EELb0ELb1ELb0ELb0ELb0ELb0ELb0ELb0EEEvNS_16Flash_fwd_paramsE --------------------------
	.section	.nv.info._ZN5flash24flash_fwd_splitkv_kernelI23Flash_fwd_kernel_traitsILi128ELi64ELi128ELi4ELb0ELb0EN7cutlass10bfloat16_tE19Flash_kernel_traitsILi128ELi64ELi128ELi4ES3_EELb0ELb1ELb0ELb0ELb0ELb0ELb0ELb0EEEvNS_16Flash_fwd_paramsE,"",@"SHT_CUDA_INFO"
	.sectionflags	@""
	.align	4


	//----- nvinfo : EIATTR_CUDA_API_VERSION
	.align		4
        /*0000*/ 	.byte	0x04, 0x37
        /*0002*/ 	.short	(.L_1484 - .L_1483)
.L_1483:
        /*0004*/ 	.word	0x00000082


	//----- nvinfo : EIATTR_KPARAM_INFO
	.align		4
.L_1484:
        /*0008*/ 	.byte	0x04, 0x17
        /*000a*/ 	.short	(.L_1486 - .L_1485)
.L_1485:
        /*000c*/ 	.word	0x00000000
        /*0010*/ 	.short	0x0000
        /*0012*/ 	.short	0x0000
        /*0014*/ 	.byte	0x00, 0xf0, 0x41, 0x07


	//----- nvinfo : EIATTR_SPARSE_MMA_MASK
	.align		4
.L_1486:
        /*0018*/ 	.byte	0x03, 0x50
        /*001a*/ 	.short	0x0000


	//----- nvinfo : EIATTR_MAXREG_COUNT
	.align		4
        /*001c*/ 	.byte	0x03, 0x1b
        /*001e*/ 	.short	0x00ff


	//----- nvinfo : EIATTR_NUM_BARRIERS
	.align		4
        /*0020*/ 	.byte	0x02, 0x4c
        /*0022*/ 	.byte	0x01
	.zero		1


	//----- nvinfo : EIATTR_MERCURY_ISA_VERSION
	.align		4
        /*0024*/ 	.byte	0x03, 0x5f
        /*0026*/ 	.short	0x0101


	//----- nvinfo : EIATTR_COOP_GROUP_MASK_REGIDS
	.align		4
        /*0028*/ 	.byte	0x04, 0x29
        /*002a*/ 	.short	(.L_1488 - .L_1487)


	//   ....[0]....
.L_1487:
        /*002c*/ 	.word	0xffffffff


	//   ....[1]....
        /*0030*/ 	.word	0xffffffff


	//   ....[2]....
        /*0034*/ 	.word	0xffffffff


	//   ....[3]....
        /*0038*/ 	.word	0xffffffff


	//   ....[4]....
        /*003c*/ 	.word	0xffffffff


	//   ....[5]....
        /*0040*/ 	.word	0xffffffff


	//   ....[6]....
        /*0044*/ 	.word	0xffffffff


	//   ....[7]....
        /*0048*/ 	.word	0xffffffff


	//   ....[8]....
        /*004c*/ 	.word	0xffffffff


	//   ....[9]....
        /*0050*/ 	.word	0xffffffff


	//   ....[10]....
        /*0054*/ 	.word	0xffffffff


	//   ....[11]....
        /*0058*/ 	.word	0xffffffff


	//   ....[12]....
        /*005c*/ 	.word	0xffffffff


	//   ....[13]....
        /*0060*/ 	.word	0xffffffff


	//   ....[14]....
        /*0064*/ 	.word	0xffffffff


	//   ....[15]....
        /*0068*/ 	.word	0xffffffff


	//   ....[16]....
        /*006c*/ 	.word	0x05000004


	//   ....[17]....
        /*0070*/ 	.word	0x05000004


	//   ....[18]....
        /*0074*/ 	.word	0x05000004


	//   ....[19]....
        /*0078*/ 	.word	0x05000004


	//----- nvinfo : EIATTR_COOP_GROUP_INSTR_OFFSETS
	.align		4
.L_1488:
        /*007c*/ 	.byte	0x04, 0x28
        /*007e*/ 	.short	(.L_1490 - .L_1489)


	//   ....[0]....
.L_1489:
        /*0080*/ 	.word	0x000069f0


	//   ....[1]....
        /*0084*/ 	.word	0x00006a10


	//   ....[2]....
        /*0088*/ 	.word	0x00006ac0


	//   ....[3]....
        /*008c*/ 	.word	0x00006ad0


	//   ....[4]....
        /*0090*/ 	.word	0x0000be10


	//   ....[5]....
        /*0094*/ 	.word	0x0000be50


	//   ....[6]....
        /*0098*/ 	.word	0x0000be80


	//   ....[7]....
        /*009c*/ 	.word	0x0000bea0


	//   ....[8]....
        /*00a0*/ 	.word	0x000119c0


	//   ....[9]....
        /*00a4*/ 	.word	0x00011a00


	//   ....[10]....
        /*00a8*/ 	.word	0x00011a30


	//   ....[11]....
        /*00ac*/ 	.word	0x00011a80


	//   ....[12]....
        /*00b0*/ 	.word	0x000139e0


	//   ....[13]....
        /*00b4*/ 	.word	0x000139f0


	//   ....[14]....
        /*00b8*/ 	.word	0x00013a20


	//   ....[15]....
        /*00bc*/ 	.word	0x00013a30


	//   ....[16]....
        /*00c0*/ 	.word	0x00014d70


	//   ....[17]....
        /*00c4*/ 	.word	0x00014de0


	//   ....[18]....
        /*00c8*/ 	.word	0x00014e40


	//   ....[19]....
        /*00cc*/ 	.word	0x00014eb0


	//----- nvinfo : EIATTR_VRC_CTA_INIT_COUNT
	.align		4
.L_1490:
        /*00d0*/ 	.byte	0x02, 0x4a
	.zero		1
	.zero		1


	//----- nvinfo : EIATTR_EXIT_INSTR_OFFSETS
	.align		4
        /*00d4*/ 	.byte	0x04, 0x1c
        /*00d6*/ 	.short	(.L_1492 - .L_1491)


	//   ....[0]....
.L_1491:
        /*00d8*/ 	.word	0x00000090


	//----- nvinfo : EIATTR_CRS_STACK_SIZE
	.align		4
.L_1492:
        /*00dc*/ 	.byte	0x04, 0x1e
        /*00de*/ 	.short	(.L_1494 - .L_1493)
.L_1493:
        /*00e0*/ 	.word	0x00000000


	//----- nvinfo : EIATTR_CBANK_PARAM_SIZE
	.align		4
.L_1494:
        /*00e4*/ 	.byte	0x03, 0x19
        /*00e6*/ 	.short	0x01d0


	//----- nvinfo : EIATTR_PARAM_CBANK
	.align		4
        /*00e8*/ 	.byte	0x04, 0x0a
        /*00ea*/ 	.short	(.L_1496 - .L_1495)
	.align		4
.L_1495:
        /*00ec*/ 	.word	index@(.nv.constant0._ZN5flash24flash_fwd_splitkv_kernelI23Flash_fwd_kernel_traitsILi128ELi64ELi128ELi4ELb0ELb0EN7cutlass10bfloat16_tE19Flash_kernel_traitsILi128ELi64ELi128ELi4ES3_EELb0ELb1ELb0ELb0ELb0ELb0ELb0ELb0EEEvNS_16Flash_fwd_paramsE)
        /*00f0*/ 	.short	0x0380
        /*00f2*/ 	.short	0x01d0


	//----- nvinfo : EIATTR_SW_WAR
	.align		4
.L_1496:
        /*00f4*/ 	.byte	0x04, 0x36
        /*00f6*/ 	.short	(.L_1498 - .L_1497)
.L_1497:
        /*00f8*/ 	.word	0x00000008
.L_1498:


//--------------------- .nv.info._ZN5flash24flash_fwd_splitkv_kernelI23Flash_fwd_kernel_traitsILi128ELi64ELi128ELi4ELb0ELb0EN7cutlass10bfloat16_tE19Flash_kernel_traitsILi128ELi64ELi128ELi4ES3_EELb0ELb1ELb0ELb0ELb0ELb1ELb0ELb0EEEvNS_16Flash_fwd_paramsE --------------------------
	.section	.nv.info._ZN5flash24flash_fwd_splitkv_kernelI23Flash_fwd_kernel_traitsILi128ELi64ELi128ELi4ELb0ELb0EN7cutlass10bfloat16_tE19Flash_kernel_traitsILi128ELi64ELi128ELi4ES3_EELb0ELb1ELb0ELb0ELb0ELb1ELb0ELb0EEEvNS_16Flash_fwd_paramsE,"",@"SHT_CUDA_INFO"
	.sectionflags	@""
	.align	4


	//----- nvinfo : EIATTR_CUDA_API_VERSION
	.align		4
        /*0000*/ 	.byte	0x04, 0x37
        /*0002*/ 	.short	(.L_1500 - .L_1499)
.L_1499:
        /*0004*/ 	.word	0x00000082


	//----- nvinfo : EIATTR_KPARAM_INFO
	.align		4
.L_1500:
        /*0008*/ 	.byte	0x04, 0x17
        /*000a*/ 	.short	(.L_1502 - .L_1501)
.L_1501:
        /*000c*/ 	.word	0x00000000
        /*0010*/ 	.short	0x0000
        /*0012*/ 	.short	0x0000
        /*0014*/ 	.byte	0x00, 0xf0, 0x41, 0x07


	//----- nvinfo : EIATTR_SPARSE_MMA_MASK
	.align		4
.L_1502:
        /*0018*/ 	.byte	0x03, 0x50
        /*001a*/ 	.short	0x0000


	//----- nvinfo : EIATTR_MAXREG_COUNT
	.align		4
        /*001c*/ 	.byte	0x03, 0x1b
        /*001e*/ 	.short	0x00ff


	//----- nvinfo : EIATTR_NUM_BARRIERS
	.align		4
        /*0020*/ 	.byte	0x02, 0x4c
        /*0022*/ 	.byte	0x01
	.zero		1


	//----- nvinfo : EIATTR_MERCURY_ISA_VERSION
	.align		4
        /*0024*/ 	.byte	0x03, 0x5f
        /*0026*/ 	.short	0x0101


	//----- nvinfo : EIATTR_COOP_GROUP_MASK_REGIDS
	.align		4
        /*0028*/ 	.byte	0x04, 0x29
        /*002a*/ 	.short	(.L_1504 - .L_1503)


	//   ....[0]....
.L_1503:
        /*002c*/ 	.word	0xffffffff


	//   ....[1]....
        /*0030*/ 	.word	0xffffffff


	//   ....[2]....
        /*0034*/ 	.word	0xffffffff


	//   ....[3]....
        /*0038*/ 	.word	0xffffffff


	//   ....[4]....
        /*003c*/ 	.word	0xffffffff


	//   ....[5]....
        /*0040*/ 	.word	0xffffffff


	//   ....[6]....
        /*0044*/ 	.word	0xffffffff


	//   ....[7]....
        /*0048*/ 	.word	0xffffffff


	//   ....[8]....
        /*004c*/ 	.word	0xffffffff


	//   ....[9]....
        /*0050*/ 	.word	0xffffffff


	//   ....[10]....
        /*0054*/ 	.word	0xffffffff


	//   ....[11]....
        /*0058*/ 	.word	0xffffffff


	//   ....[12]....
        /*005c*/ 	.word	0xffffffff


	//   ....[13]....
        /*0060*/ 	.word	0xffffffff


	//   ....[14]....
        /*0064*/ 	.word	0xffffffff


	//   ....[15]....
        /*0068*/ 	.word	0xffffffff


	//   ....[16]....
        /*006c*/ 	.word	0x05000004


	//   ....[17]....
        /*0070*/ 	.word	0x05000004


	//   ....[18]....
        /*0074*/ 	.word	0x05000004


	//   ....[19]....
        /*0078*/ 	.word	0x05000004


	//----- nvinfo : EIATTR_COOP_GROUP_INSTR_OFFSETS
	.align		4
.L_1504:
        /*007c*/ 	.byte	0x04, 0x28
        /*007e*/ 	.short	(.L_1506 - .L_1505)


	//   ....[0]....
.L_1505:
        /*0080*/ 	.word	0x00007220


	//   ....[1]....
        /*0084*/ 	.word	0x00007240


	//   ....[2]....
        /*0088*/ 	.word	0x000072f0


	//   ....[3]....
        /*008c*/ 	.word	0x00007300


	//   ....[4]....
        /*0090*/ 	.word	0x0000ce50


	//   ....[5]....
        /*0094*/ 	.word	0x0000ce80


	//   ....[6]....
        /*0098*/ 	.word	0x0000ceb0


	//   ....[7]....
        /*009c*/ 	.word	0x0000ced0


	//   ....[8]....
        /*00a0*/ 	.word	0x00013130


	//   ....[9]....
        /*00a4*/ 	.word	0x000131d0


	//   ....[10]....
        /*00a8*/ 	.word	0x00013270


	//   ....[11]....
        /*00ac*/ 	.word	0x00013290


	//   ....[12]....
        /*00b0*/ 	.word	0x000151f0


	//   ....[13]....
        /*00b4*/ 	.word	0x00015200


	//   ....[14]....
        /*00b8*/ 	.word	0x00015230


	//   ....[15]....
        /*00bc*/ 	.word	0x00015240


	//   ....[16]....
        /*00c0*/ 	.word	0x00016580


	//   ....[17]....
        /*00c4*/ 	.word	0x000165f0


	//   ....[18]....
        /*00c8*/ 	.word	0x00016650


	//   ....[19]....
        /*00cc*/ 	.word	0x000166c0


	//----- nvinfo : EIATTR_VRC_CTA_INIT_COUNT
	.align		4
.L_1506:
        /*00d0*/ 	.byte	0x02, 0x4a
	.zero		1
	.zero		1


	//----- nvinfo : EIATTR_EXIT_INSTR_OFFSETS
	.align		4
        /*00d4*/ 	.byte	0x04, 0x1c
        /*00d6*/ 	.short	(.L_1508 - .L_1507)


	//   ....[0]....
.L_1507:
        /*00d8*/ 	.word	0x00000090


	//----- nvinfo : EIATTR_CRS_STACK_SIZE
	.align		4
.L_1508:
        /*00dc*/ 	.byte	0x04, 0x1e
        /*00de*/ 	.short	(.L_1510 - .L_1509)
.L_1509:
        /*00e0*/ 	.word	0x00000000


	//----- nvinfo : EIATTR_CBANK_PARAM_SIZE
	.align		4
.L_1510:
        /*00e4*/ 	.byte	0x03, 0x19
        /*00e6*/ 	.short	0x01d0


	//----- nvinfo : EIATTR_PARAM_CBANK
	.align		4
        /*00e8*/ 	.byte	0x04, 0x0a
        /*00ea*/ 	.short	(.L_1512 - .L_1511)
	.align		4
.L_1511:
        /*00ec*/ 	.word	index@(.nv.constant0._ZN5flash24flash_fwd_splitkv_kernelI23Flash_fwd_kernel_traitsILi128ELi64ELi128ELi4ELb0ELb0EN7cutlass10bfloat16_tE19Flash_kernel_traitsILi128ELi64ELi128ELi4ES3_EELb0ELb1ELb0ELb0ELb0ELb1ELb0ELb0EEEvNS_16Flash_fwd_paramsE)
        /*00f0*/ 	.short	0x0380
        /*00f2*/ 	.short	0x01d0


	//----- nvinfo : EIATTR_SW_WAR
	.align		4
.L_1512:
        /*00f4*/ 	.byte	0x04, 0x36
        /*00f6*/ 	.short	(.L_1514 - .L_1513)
.L_1513:
        /*00f8*/ 	.word	0x00000008
.L_1514:


//--------------------- .nv.info._ZN5flash24flash_fwd_splitkv_kernelI23Flash_fwd_kernel_traitsILi128ELi64ELi128ELi4ELb0ELb0EN7cutlass10bfloat16_tE19Flash_kernel_traitsILi128ELi64ELi128ELi4ES3_EELb0ELb1ELb0ELb0ELb0ELb0ELb0ELb1EEEvNS_16Flash_fwd_paramsE --------------------------
	.section	.nv.info._ZN5flash24flash_fwd_splitkv_kernelI23Flash_fwd_kernel_traitsILi128ELi64ELi128ELi4ELb0ELb0EN7cutlass10bfloat16_tE19Flash_kernel_traitsILi128ELi64ELi128ELi4ES3_EELb0ELb1ELb0ELb0ELb0ELb0ELb0ELb1EEEvNS_16Flash_fwd_paramsE,"",@"SHT_CUDA_INFO"
	.sectionflags	@""
	.align	4


	//----- nvinfo : EIATTR_CUDA_API_VERSION
	.align		4
        /*0000*/ 	.byte	0x04, 0x37
        /*0002*/ 	.short	(.L_1516 - .L_1515)
.L_1515:
        /*0004*/ 	.word	0x00000082


	//----- nvinfo : EIATTR_KPARAM_INFO
	.align		4
.L_1516:
        /*0008*/ 	.byte	0x04, 0x17
        /*000a*/ 	.short	(.L_1518 - .L_1517)
.L_1517:
        /*000c*/ 	.word	0x00000000
        /*0010*/ 	.short	0x0000
        /*0012*/ 	.short	0x0000
        /*0014*/ 	.byte	0x00, 0xf0, 0x41, 0x07


	//----- nvinfo : EIATTR_SPARSE_MMA_MASK
	.align		4
.L_1518:
        /*0018*/ 	.byte	0x03, 0x50
        /*001a*/ 	.short	0x0000


	//----- nvinfo : EIATTR_MAXREG_COUNT
	.align		4
        /*001c*/ 	.byte	0x03, 0x1b
        /*001e*/ 	.short	0x00ff


	//----- nvinfo : EIATTR_NUM_BARRIERS
	.align		4
        /*0020*/ 	.byte	0x02, 0x4c
        /*0022*/ 	.byte	0x01
	.zero		1


	//----- nvinfo : EIATTR_MERCURY_ISA_VERSION
	.align		4
        /*0024*/ 	.byte	0x03, 0x5f
        /*0026*/ 	.short	0x0101


	//----- nvinfo : EIATTR_COOP_GROUP_MASK_REGIDS
	.align		4
        /*0028*/ 	.byte	0x04, 0x29
        /*002a*/ 	.short	(.L_1520 - .L_1519)


	//   ....[0]....
.L_1519:
        /*002c*/ 	.word	0xffffffff


	//   ....[1]....
        /*0030*/ 	.word	0xffffffff


	//   ....[2]....
        /*0034*/ 	.word	0xffffffff


	//   ....[3]....
        /*0038*/ 	.word	0xffffffff


	//   ....[4]....
        /*003c*/ 	.word	0xffffffff


	//   ....[5]....
        /*0040*/ 	.word	0xffffffff


	//   ....[6]....
        /*0044*/ 	.word	0xffffffff


	//   ....[7]....
        /*0048*/ 	.word	0xffffffff


	//   ....[8]....
        /*004c*/ 	.word	0xffffffff


	//   ....[9]....
        /*0050*/ 	.word	0xffffffff


	//   ....[10]....
        /*0054*/ 	.word	0xffffffff


	//   ....[11]....
        /*0058*/ 	.word	0xffffffff


	//   ....[12]....
        /*005c*/ 	.word	0xffffffff


	//   ....[13]....
        /*0060*/ 	.word	0xffffffff


	//   ....[14]....
        /*0064*/ 	.word	0xffffffff


	//   ....[15]....
        /*0068*/ 	.word	0xffffffff


	//   ....[16]....
        /*006c*/ 	.word	0x05000002


	//   ....[17]....
        /*0070*/ 	.word	0x05000002


	//   ....[18]....
        /*0074*/ 	.word	0x05000002


	//   ....[19]....
        /*0078*/ 	.word	0x05000002


	//----- nvinfo : EIATTR_COOP_GROUP_INSTR_OFFSETS
	.align		4
.L_1520:
        /*007c*/ 	.byte	0x04, 0x28
        /*007e*/ 	.short	(.L_1522 - .L_1521)


	//   ....[0]....
.L_1521:
        /*0080*/ 	.word	0x00016a50


	//   ....[1]....
        /*0084*/ 	.word	0x00016a70


	//   ....[2]....
        /*0088*/ 	.word	0x00016b20


	//   ....[3]....
        /*008c*/ 	.word	0x00016b30


	//   ....[4]....
        /*0090*/ 	.word	0x0001beb0


	//   ....[5]....
        /*0094*/ 	.word	0x0001bec0


	//   ....[6]....
        /*0098*/ 	.word	0x0001bf10


	//   ....[7]....
        /*009c*/ 	.word	0x0001bf20


	//   ....[8]....
        /*00a0*/ 	.word	0x00021c70


	//   ....[9]....
        /*00a4*/ 	.word	0x00021ce0


	//   ....[10]....
        /*00a8*/ 	.word	0x00021d20


	//   ....[11]....
        /*00ac*/ 	.word	0x00021d80


	//   ....[12]....
        /*00b0*/ 	.word	0x00023d00


	//   ....[13]....
        /*00b4*/ 	.word	0x00023d10


	//   ....[14]....
        /*00b8*/ 	.word	0x00023d40


	//   ....[15]....
        /*00bc*/ 	.word	0x00023d50


	//   ....[16]....
        /*00c0*/ 	.word	0x000253a0


	//   ....[17]....
        /*00c4*/ 	.word	0x00025410


	//   ....[18]....
        /*00c8*/ 	.word	0x00025470


	//   ....[19]....
        /*00cc*/ 	.word	0x000254e0


	//----- nvinfo : EIATTR_VRC_CTA_INIT_COUNT
	.align		4
.L_1522:
        /*00d0*/ 	.byte	0x02, 0x4a
	.zero		1
	.zero		1


	//----- nvinfo : EIATTR_EXIT_INSTR_OFFSETS
	.align		4
        /*00d4*/ 	.byte	0x04, 0x1c
        /*00d6*/ 	.short	(.L_1524 - .L_1523)


	//   ....[0]....
.L_1523:
        /*00d8*/ 	.word	0x00000090


	//----- nvinfo : EIATTR_CRS_STACK_SIZE
	.align		4
.L_1524:
        /*00dc*/ 	.byte	0x04, 0x1e
        /*00de*/ 	.short	(.L_1526 - .L_1525)
.L_1525:
        /*00e0*/ 	.word	0x00000000


	//----- nvinfo : EIATTR_CBANK_PARAM_SIZE
	.align		4
.L_1526:
        /*00e4*/ 	.byte	0x03, 0x19
        /*00e6*/ 	.short	0x01d0


	//----- nvinfo : EIATTR_PARAM_CBANK
	.align		4
        /*00e8*/ 	.byte	0x04, 0x0a
        /*00ea*/ 	.short	(.L_1528 - .L_1527)
	.align		4
.L_1527:
        /*00ec*/ 	.word	index@(.nv.constant0._ZN5flash24flash_fwd_splitkv_kernelI23Flash_fwd_kernel_traitsILi128ELi64ELi128ELi4ELb0ELb0EN7cutlass10bfloat16_tE19Flash_kernel_traitsILi128ELi64ELi128ELi4ES3_EELb0ELb1ELb0ELb0ELb0ELb0ELb0ELb1EEEvNS_16Flash_fwd_paramsE)
        /*00f0*/ 	.short	0x0380
        /*00f2*/ 	.short	0x01d0


	//----- nvinfo : EIATTR_SW_WAR
	.align		4
.L_1528:
        /*00f4*/ 	.byte	0x04, 0x36
        /*00f6*/ 	.short	(.L_1530 - .L_1529)
.L_1529:
        /*00f8*/ 	.word	0x00000008
.L_1530:


//--------------------- .nv.info._ZN5flash24flash_fwd_splitkv_kernelI23Flash_fwd_kernel_traitsILi128ELi64ELi128ELi4ELb0ELb0EN7cutlass10bfloat16_tE19Flash_kernel_traitsILi128ELi64ELi128ELi4ES3_EELb0ELb1ELb0ELb0ELb0ELb1ELb0ELb1EEEvNS_16Flash_fwd_paramsE --------------------------
	.section	.nv.info._ZN5flash24flash_fwd_splitkv_kernelI23Flash_fwd_kernel_traitsILi128ELi64ELi128ELi4ELb0ELb0EN7cutlass10bfloat16_tE19Flash_kernel_traitsILi128ELi64ELi128ELi4ES3_EELb0ELb1ELb0ELb0ELb0ELb1ELb0ELb1EEEvNS_16Flash_fwd_paramsE,"",@"SHT_CUDA_INFO"
	.sectionflags	@""
	.align	4


	//----- nvinfo : EIATTR_CUDA_API_VERSION
	.align		4
        /*0000*/ 	.byte	0x04, 0x37
        /*0002*/ 	.short	(.L_1532 - .L_1531)
.L_1531:
        /*0004*/ 	.word	0x00000082


	//----- nvinfo : EIATTR_KPARAM_INFO
	.align		4
.L_1532:
        /*0008*/ 	.byte	0x04, 0x17
        /*000a*/ 	.short	(.L_1534 - .L_1533)
.L_1533:
        /*000c*/ 	.word	0x00000000
        /*0010*/ 	.short	0x0000
        /*0012*/ 	.short	0x0000
        /*0014*/ 	.byte	0x00, 0xf0, 0x41, 0x07


	//----- nvinfo : EIATTR_SPARSE_MMA_MASK
	.align		4
.L_1534:
        /*0018*/ 	.byte	0x03, 0x50
        /*001a*/ 	.short	0x0000


	//----- nvinfo : EIATTR_MAXREG_COUNT
	.align		4
        /*001c*/ 	.byte	0x03, 0x1b
        /*001e*/ 	.short	0x00ff


	//----- nvinfo : EIATTR_NUM_BARRIERS
	.align		4
        /*0020*/ 	.byte	0x02, 0x4c
        /*0022*/ 	.byte	0x01
	.zero		1


	//----- nvinfo : EIATTR_MERCURY_ISA_VERSION
	.align		4
        /*0024*/ 	.byte	0x03, 0x5f
        /*0026*/ 	.short	0x0101


	//----- nvinfo : EIATTR_COOP_GROUP_MASK_REGIDS
	.align		4
        /*0028*/ 	.byte	0x04, 0x29
        /*002a*/ 	.short	(.L_1536 - .L_1535)


	//   ....[0]....
.L_1535:
        /*002c*/ 	.word	0xffffffff


	//   ....[1]....
        /*0030*/ 	.word	0xffffffff


	//   ....[2]....
        /*0034*/ 	.word	0xffffffff


	//   ....[3]....
        /*0038*/ 	.word	0xffffffff


	//   ....[4]....
        /*003c*/ 	.word	0xffffffff


	//   ....[5]....
        /*0040*/ 	.word	0xffffffff


	//   ....[6]....
        /*0044*/ 	.word	0xffffffff


	//   ....[7]....
        /*0048*/ 	.word	0xffffffff


	//   ....[8]....
        /*004c*/ 	.word	0xffffffff


	//   ....[9]....
        /*0050*/ 	.word	0xffffffff


	//   ....[10]....
        /*0054*/ 	.word	0xffffffff


	//   ....[11]....
        /*0058*/ 	.word	0xffffffff


	//   ....[12]....
        /*005c*/ 	.word	0xffffffff


	//   ....[13]....
        /*0060*/ 	.word	0xffffffff


	//   ....[14]....
        /*0064*/ 	.word	0xffffffff


	//   ....[15]....
        /*0068*/ 	.word	0xffffffff


	//   ....[16]....
        /*006c*/ 	.word	0x05000002


	//   ....[17]....
        /*0070*/ 	.word	0x05000002


	//   ....[18]....
        /*0074*/ 	.word	0x05000002


	//   ....[19]....
        /*0078*/ 	.word	0x05000002


	//----- nvinfo : EIATTR_COOP_GROUP_INSTR_OFFSETS
	.align		4
.L_1536:
        /*007c*/ 	.byte	0x04, 0x28
        /*007e*/ 	.short	(.L_1538 - .L_1537)


	//   ....[0]....
.L_1537:
        /*0080*/ 	.word	0x00017250


	//   ....[1]....
        /*0084*/ 	.word	0x00017270


	//   ....[2]....
        /*0088*/ 	.word	0x00017320


	//   ....[3]....
        /*008c*/ 	.word	0x00017330


	//   ....[4]....
        /*0090*/ 	.word	0x0001ceb0


	//   ....[5]....
        /*0094*/ 	.word	0x0001ced0


	//   ....[6]....
        /*0098*/ 	.word	0x0001cf00


	//   ....[7]....
        /*009c*/ 	.word	0x0001cf20


	//   ....[8]....
        /*00a0*/ 	.word	0x000234b0


	//   ....[9]....
        /*00a4*/ 	.word	0x000234c0


	//   ....[10]....
        /*00a8*/ 	.word	0x00023540


	//   ....[11]....
        /*00ac*/ 	.word	0x00023560


	//   ....[12]....
        /*00b0*/ 	.word	0x00025510


	//   ....[13]....
        /*00b4*/ 	.word	0x00025520


	//   ....[14]....
        /*00b8*/ 	.word	0x00025550


	//   ....[15]....
        /*00bc*/ 	.word	0x00025560


	//   ....[16]....
        /*00c0*/ 	.word	0x00026bb0


	//   ....[17]....
        /*00c4*/ 	.word	0x00026c20


	//   ....[18]....
        /*00c8*/ 	.word	0x00026c80


	//   ....[19]....
        /*00cc*/ 	.word	0x00026cf0


	//----- nvinfo : EIATTR_VRC_CTA_INIT_COUNT
	.align		4
.L_1538:
        /*00d0*/ 	.byte	0x02, 0x4a
	.zero		1
	.zero		1


	//----- nvinfo : EIATTR_EXIT_INSTR_OFFSETS
	.align		4
        /*00d4*/ 	.byte	0x04, 0x1c
        /*00d6*/ 	.short	(.L_1540 - .L_1539)


	//   ....[0]....
.L_1539:
        /*00d8*/ 	.word	0x00000090


	//----- nvinfo : EIATTR_CRS_STACK_SIZE
	.align		4
.L_1540:
        /*00dc*/ 	.byte	0x04, 0x1e
        /*00de*/ 	.short	(.L_1542 - .L_1541)
.L_1541:
        /*00e0*/ 	.word	0x00000000


	//----- nvinfo : EIATTR_CBANK_PARAM_SIZE
	.align		4
.L_1542:
        /*00e4*/ 	.byte	0x03, 0x19
        /*00e6*/ 	.short	0x01d0


	//----- nvinfo : EIATTR_PARAM_CBANK
	.align		4
        /*00e8*/ 	.byte	0x04, 0x0a
        /*00ea*/ 	.short	(.L_1544 - .L_1543)
	.align		4
.L_1543:
        /*00ec*/ 	.word	index@(.nv.constant0._ZN5flash24flash_fwd_splitkv_kernelI23Flash_fwd_kernel_traitsILi128ELi64ELi128ELi4ELb0ELb0EN7cutlass10bfloat16_tE19Flash_kernel_traitsILi128ELi64ELi128ELi4ES3_EELb0ELb1ELb0ELb0ELb0ELb1ELb0ELb1EEEvNS_16Flash_fwd_paramsE)
        /*00f0*/ 	.short	0x0380
        /*00f2*/ 	.short	0x01d0


	//----- nvinfo : EIATTR_SW_WAR
	.align		4
.L_1544:
        /*00f4*/ 	.byte	0x04, 0x36
        /*00f6*/ 	.short	(.L_1546 - .L_1545)
.L_1545:
        /*00f8*/ 	.word	0x00000008
.L_1546:


//--------------------- .nv.info._ZN5flash24flash_fwd_splitkv_kernelI23Flash_fwd_kernel_traitsILi128ELi64ELi128ELi4ELb0ELb0EN7cutlass10bfloat16_tE19Flash_kernel_traitsILi128ELi64ELi128ELi4ES3_EELb0ELb1ELb0ELb0ELb0ELb0ELb1ELb0EEEvNS_16Flash_fwd_paramsE --------------------------
	.section	.nv.info._ZN5flash24flash_fwd_splitkv_kernelI23Flash_fwd_kernel_traitsILi128ELi64ELi128ELi4ELb0ELb0EN7cutlass10bfloat16_tE19Flash_kernel_traitsILi128ELi64ELi128ELi4ES3_EELb0ELb1ELb0ELb0ELb0ELb0ELb1ELb0EEEvNS_16Flash_fwd_paramsE,"",@"SHT_CUDA_INFO"
	.sectionflags	@""
	.align	4


	//----- nvinfo : EIATTR_CUDA_API_VERSION
	.align		4
        /*0000*/ 	.byte	0x04, 0x37
        /*0002*/ 	.short	(.L_1548 - .L_1547)
.L_1547:
        /*0004*/ 	.word	0x00000082


	//----- nvinfo : EIATTR_KPARAM_INFO
	.align		4
.L_1548:
        /*0008*/ 	.byte	0x04, 0x17
        /*000a*/ 	.short	(.L_1550 - .L_1549)
.L_1549:
        /*000c*/ 	.word	0x00000000
        /*0010*/ 	.short	0x0000
        /*0012*/ 	.short	0x0000
        /*0014*/ 	.byte	0x00, 0xf0, 0x41, 0x07


	//----- nvinfo : EIATTR_SPARSE_MMA_MASK
	.align		4
.L_1550:
        /*0018*/ 	.byte	0x03, 0x50
        /*001a*/ 	.short	0x0000


	//----- nvinfo : EIATTR_MAXREG_COUNT
	.align		4
        /*001c*/ 	.byte	0x03, 0x1b
        /*001e*/ 	.short	0x00ff


	//----- nvinfo : EIATTR_NUM_BARRIERS
	.align		4
        /*0020*/ 	.byte	0x02, 0x4c
        /*0022*/ 	.byte	0x01
	.zero		1


	//----- nvinfo : EIATTR_MERCURY_ISA_VERSION
	.align		4
        /*0024*/ 	.byte	0x03, 0x5f
        /*0026*/ 	.short	0x0101


	//----- nvinfo : EIATTR_COOP_GROUP_MASK_REGIDS
	.align		4
        /*0028*/ 	.byte	0x04, 0x29
        /*002a*/ 	.short	(.L_1552 - .L_1551)


	//   ....[0]....
.L_1551:
        /*002c*/ 	.word	0xffffffff


	//   ....[1]....
        /*0030*/ 	.word	0xffffffff


	//   ....[2]....
        /*0034*/ 	.word	0xffffffff


	//   ....[3]....
        /*0038*/ 	.word	0xffffffff


	//   ....[4]....
        /*003c*/ 	.word	0xffffffff


	//   ....[5]....
        /*0040*/ 	.word	0xffffffff


	//   ....[6]....
        /*0044*/ 	.word	0xffffffff


	//   ....[7]....
        /*0048*/ 	.word	0xffffffff


	//   ....[8]....
        /*004c*/ 	.word	0xffffffff


	//   ....[9]....
        /*0050*/ 	.word	0xffffffff


	//   ....[10]....
        /*0054*/ 	.word	0xffffffff


	//   ....[11]....
        /*0058*/ 	.word	0xffffffff


	//   ....[12]....
        /*005c*/ 	.word	0xffffffff


	//   ....[13]....
        /*0060*/ 	.word	0xffffffff


	//   ....[14]....
        /*0064*/ 	.word	0xffffffff


	//   ....[15]....
        /*0068*/ 	.word	0xffffffff


	//   ....[16]....
        /*006c*/ 	.word	0x05000008


	//   ....[17]....
        /*0070*/ 	.word	0x05000008


	//   ....[18]....
        /*0074*/ 	.word	0x05000008


	//   ....[19]....
        /*0078*/ 	.word	0x05000008


	//----- nvinfo : EIATTR_COOP_GROUP_INSTR_OFFSETS
	.align		4
.L_1552:
        /*007c*/ 	.byte	0x04, 0x28
        /*007e*/ 	.short	(.L_1554 - .L_1553)


	//   ....[0]....
.L_1553:
        /*0080*/ 	.word	0x00006ea0


	//   ....[1]....
        /*0084*/ 	.word	0x00006ec0


	//   ....[2]....
        /*0088*/ 	.word	0x00006ee0


	//   ....[3]....
        /*008c*/ 	.word	0x00006f00


	//   ....[4]....
        /*0090*/ 	.word	0x0000c300


	//   ....[5]....
        /*0094*/ 	.word	0x0000c310


	//   ....[6]....
        /*0098*/ 	.word	0x0000c360


	//   ....[7]....
        /*009c*/ 	.word	0x0000c370


	//   ....[8]....
        /*00a0*/ 	.word	0x00011e10


	//   ....[9]....
        /*00a4*/ 	.word	0x00011ea0


	//   ....[10]....
        /*00a8*/ 	.word	0x00011ed0


	//   ....[11]....
        /*00ac*/ 	.word	0x00011f30


	//   ....[12]....
        /*00b0*/ 	.word	0x00013e90


	//   ....[13]....
        /*00b4*/ 	.word	0x00013ea0


	//   ....[14]....
        /*00b8*/ 	.word	0x00013ed0


	//   ....[15]....
        /*00bc*/ 	.word	0x00013ee0


	//   ....[16]....
        /*00c0*/ 	.word	0x000151a0


	//   ....[17]....
        /*00c4*/ 	.word	0x00015210


	//   ....[18]....
        /*00c8*/ 	.word	0x00015270


	//   ....[19]....
        /*00cc*/ 	.word	0x000152e0


	//----- nvinfo : EIATTR_VRC_CTA_INIT_COUNT
	.align		4
.L_1554:
        /*00d0*/ 	.byte	0x02, 0x4a
	.zero		1
	.zero		1


	//----- nvinfo : EIATTR_EXIT_INSTR_OFFSETS
	.align		4
        /*00d4*/ 	.byte	0x04, 0x1c
        /*00d6*/ 	.short	(.L_1556 - .L_1555)


	//   ....[0]....
.L_1555:
        /*00d8*/ 	.word	0x000001f0


	//----- nvinfo : EIATTR_CRS_STACK_SIZE
	.align		4
.L_1556:
        /*00dc*/ 	.byte	0x04, 0x1e
        /*00de*/ 	.short	(.L_1558 - .L_1557)
.L_1557:
        /*00e0*/ 	.word	0x00000000


	//----- nvinfo : EIATTR_CBANK_PARAM_SIZE
	.align		4
.L_1558:
        /*00e4*/ 	.byte	0x03, 0x19
        /*00e6*/ 	.short	0x01d0


	//----- nvinfo : EIATTR_PARAM_CBANK
	.align		4
        /*00e8*/ 	.byte	0x04, 0x0a
        /*00ea*/ 	.short	(.L_1560 - .L_1559)
	.align		4
.L_1559:
        /*00ec*/ 	.word	index@(.nv.constant0._ZN5flash24flash_fwd_splitkv_kernelI23Flash_fwd_kernel_traitsILi128ELi64ELi128ELi4ELb0ELb0EN7cutlass10bfloat16_tE19Flash_kernel_traitsILi128ELi64ELi128ELi4ES3_EELb0ELb1ELb0ELb0ELb0ELb0ELb1ELb0EEEvNS_16Flash_fwd_paramsE)
        /*00f0*/ 	.short	0x0380
        /*00f2*/ 	.short	0x01d0


	//----- nvinfo : EIATTR_SW_WAR
	.align		4
.L_1560:
        /*00f4*/ 	.byte	0x04, 0x36
        /*00f6*/ 	.short	(.L_1562 - .L_1561)
.L_1561:
        /*00f8*/ 	.word	0x00000008
.L_1562:


//--------------------- .nv.info._ZN5flash24flash_fwd_splitkv_kernelI23Flash_fwd_kernel_traitsILi128ELi64ELi128ELi4ELb0ELb0EN7cutlass10bfloat16_tE19Flash_kernel_traitsILi128ELi64ELi128ELi4ES3_EELb0ELb1ELb0ELb0ELb0ELb1ELb1ELb0EEEvNS_16Flash_fwd_paramsE --------------------------
	.section	.nv.info._ZN5flash24flash_fwd_splitkv_kernelI23Flash_fwd_kernel_traitsILi128ELi64ELi128ELi4ELb0ELb0EN7cutlass10bfloat16_tE19Flash_kernel_traitsILi128ELi64ELi128ELi4ES3_EELb0ELb1ELb0ELb0ELb0ELb1ELb1ELb0EEEvNS_16Flash_fwd_paramsE,"",@"SHT_CUDA_INFO"
	.sectionflags	@""
	.align	4


	//----- nvinfo : EIATTR_CUDA_API_VERSION
	.align		4
        /*0000*/ 	.byte	0x04, 0x37
        /*0002*/ 	.short	(.L_1564 - .L_1563)
.L_1563:
        /*0004*/ 	.word	0x00000082


	//----- nvinfo : EIATTR_KPARAM_INFO
	.align		4
.L_1564:
        /*0008*/ 	.byte	0x04, 0x17
        /*000a*/ 	.short	(.L_1566 - .L_1565)
.L_1565:
        /*000c*/ 	.word	0x00000000
        /*0010*/ 	.short	0x0000
        /*0012*/ 	.short	0x0000
        /*0014*/ 	.byte	0x00, 0xf0, 0x41, 0x07


	//----- nvinfo : EIATTR_SPARSE_MMA_MASK
	.align		4
.L_1566:
        /*0018*/ 	.byte	0x03, 0x50
        /*001a*/ 	.short	0x0000


	//----- nvinfo : EIATTR_MAXREG_COUNT
	.align		4
        /*001c*/ 	.byte	0x03, 0x1b
        /*001e*/ 	.short	0x00ff


	//----- nvinfo : EIATTR_NUM_BARRIERS
	.align		4
        /*0020*/ 	.byte	0x02, 0x4c
        /*0022*/ 	.byte	0x01
	.zero		1


	//----- nvinfo : EIATTR_MERCURY_ISA_VERSION
	.align		4
        /*0024*/ 	.byte	0x03, 0x5f
        /*0026*/ 	.short	0x0101


	//----- nvinfo : EIATTR_COOP_GROUP_MASK_REGIDS
	.align		4
        /*0028*/ 	.byte	0x04, 0x29
        /*002a*/ 	.short	(.L_1568 - .L_1567)


	//   ....[0]....
.L_1567:
        /*002c*/ 	.word	0xffffffff


	//   ....[1]....
        /*0030*/ 	.word	0xffffffff


	//   ....[2]....
        /*0034*/ 	.word	0xffffffff


	//   ....[3]....
        /*0038*/ 	.word	0xffffffff


	//   ....[4]....
        /*003c*/ 	.word	0xffffffff


	//   ....[5]....
        /*0040*/ 	.word	0xffffffff


	//   ....[6]....
        /*0044*/ 	.word	0xffffffff


	//   ....[7]....
        /*0048*/ 	.word	0xffffffff


	//   ....[8]....
        /*004c*/ 	.word	0xffffffff


	//   ....[9]....
        /*0050*/ 	.word	0xffffffff


	//   ....[10]....
        /*0054*/ 	.word	0xffffffff


	//   ....[11]....
        /*0058*/ 	.word	0xffffffff


	//   ....[12]....
        /*005c*/ 	.word	0xffffffff


	//   ....[13]....
        /*0060*/ 	.word	0xffffffff


	//   ....[14]....
        /*0064*/ 	.word	0xffffffff


	//   ....[15]....
        /*0068*/ 	.word	0xffffffff


	//   ....[16]....
        /*006c*/ 	.word	0x05000008


	//   ....[17]....
        /*0070*/ 	.word	0x05000008


	//   ....[18]....
        /*0074*/ 	.word	0x05000008


	//   ....[19]....
        /*0078*/ 	.word	0x05000008


	//----- nvinfo : EIATTR_COOP_GROUP_INSTR_OFFSETS
	.align		4
.L_1568:
        /*007c*/ 	.byte	0x04, 0x28
        /*007e*/ 	.short	(.L_1570 - .L_1569)


	//   ....[0]....
.L_1569:
        /*0080*/ 	.word	0x00007690


	//   ....[1]....
        /*0084*/ 	.word	0x000076b0


	//   ....[2]....
        /*0088*/ 	.word	0x000076d0


	//   ....[3]....
        /*008c*/ 	.word	0x000076f0


	//   ....[4]....
        /*0090*/ 	.word	0x0000d2f0


	//   ....[5]....
        /*0094*/ 	.word	0x0000d310


	//   ....[6]....
        /*0098*/ 	.word	0x0000d340


	//   ....[7]....
        /*009c*/ 	.word	0x0000d360


	//   ....[8]....
        /*00a0*/ 	.word	0x00013640


	//   ....[9]....
        /*00a4*/ 	.word	0x00013650


	//   ....[10]....
        /*00a8*/ 	.word	0x00013700


	//   ....[11]....
        /*00ac*/ 	.word	0x00013720


	//   ....[12]....
        /*00b0*/ 	.word	0x00015690


	//   ....[13]....
        /*00b4*/ 	.word	0x000156a0


	//   ....[14]....
        /*00b8*/ 	.word	0x000156d0


	//   ....[15]....
        /*00bc*/ 	.word	0x000156e0


	//   ....[16]....
        /*00c0*/ 	.word	0x000169a0


	//   ....[17]....
        /*00c4*/ 	.word	0x00016a10


	//   ....[18]....
        /*00c8*/ 	.word	0x00016a70


	//   ....[19]....
        /*00cc*/ 	.word	0x00016ae0


	//----- nvinfo : EIATTR_VRC_CTA_INIT_COUNT
	.align		4
.L_1570:
        /*00d0*/ 	.byte	0x02, 0x4a
	.zero		1
	.zero		1


	//----- nvinfo : EIATTR_EXIT_INSTR_OFFSETS
	.align		4
        /*00d4*/ 	.byte	0x04, 0x1c
        /*00d6*/ 	.short	(.L_1572 - .L_1571)


	//   ....[0]....
.L_1571:
        /*00d8*/ 	.word	0x000001f0


	//----- nvinfo : EIATTR_CRS_STACK_SIZE
	.align		4
.L_1572:
        /*00dc*/ 	.byte	0x04, 0x1e
        /*00de*/ 	.short	(.L_1574 - .L_1573)
.L_1573:
        /*00e0*/ 	.word	0x00000000


	//----- nvinfo : EIATTR_CBANK_PARAM_SIZE
	.align		4
.L_1574:
        /*00e4*/ 	.byte	0x03, 0x19
        /*00e6*/ 	.short	0x01d0


	//----- nvinfo : EIATTR_PARAM_CBANK
	.align		4
        /*00e8*/ 	.byte	0x04, 0x0a
        /*00ea*/ 	.short	(.L_1576 - .L_1575)
	.align		4
.L_1575:
        /*00ec*/ 	.word	index@(.nv.constant0._ZN5flash24flash_fwd_splitkv_kernelI23Flash_fwd_kernel_traitsILi128ELi64ELi128ELi4ELb0ELb0EN7cutlass10bfloat16_tE19Flash_kernel_traitsILi128ELi64ELi128ELi4ES3_EELb0ELb1ELb0ELb0ELb0ELb1ELb1ELb0EEEvNS_16Flash_fwd_paramsE)
        /*00f0*/ 	.short	0x0380
        /*00f2*/ 	.short	0x01d0


	//----- nvinfo : EIATTR_SW_WAR
	.align		4
.L_1576:
        /*00f4*/ 	.byte	0x04, 0x36
        /*00f6*/ 	.short	(.L_1578 - .L_1577)
.L_1577:
        /*00f8*/ 	.word	0x00000008
.L_1578:


//--------------------- .nv.info._ZN5flash24flash_fwd_splitkv_kernelI23Flash_fwd_kernel_traitsILi128ELi64ELi128ELi4ELb0ELb0EN7cutlass10bfloat16_tE19Flash_kernel_traitsILi128ELi64ELi128ELi4ES3_EELb0ELb1ELb0ELb0ELb0ELb0ELb1ELb1EEEvNS_16Flash_fwd_paramsE --------------------------
	.section	.nv.info._ZN5flash24flash_fwd_splitkv_kernelI23Flash_fwd_kernel_traitsILi128ELi64ELi128ELi4ELb0ELb0EN7cutlass10bfloat16_tE19Flash_kernel_traitsILi128ELi64ELi128ELi4ES3_EELb0ELb1ELb0ELb0ELb0ELb0ELb1ELb1EEEvNS_16Flash_fwd_paramsE,"",@"SHT_CUDA_INFO"
	.sectionflags	@""
	.align	4


	//----- nvinfo : EIATTR_CUDA_API_VERSION
	.align		4
        /*0000*/ 	.byte	0x04, 0x37
        /*0002*/ 	.short	(.L_1580 - .L_1579)
.L_1579:
        /*0004*/ 	.word	0x00000082


	//----- nvinfo : EIATTR_KPARAM_INFO
	.align		4
.L_1580:
        /*0008*/ 	.byte	0x04, 0x17
        /*000a*/ 	.short	(.L_1582 - .L_1581)
.L_1581:
        /*000c*/ 	.word	0x00000000
        /*0010*/ 	.short	0x0000
        /*0012*/ 	.short	0x0000
        /*0014*/ 	.byte	0x00, 0xf0, 0x41, 0x07


	//----- nvinfo : EIATTR_SPARSE_MMA_MASK
	.align		4
.L_1582:
        /*0018*/ 	.byte	0x03, 0x50
        /*001a*/ 	.short	0x0000


	//----- nvinfo : EIATTR_MAXREG_COUNT
	.align		4
        /*001c*/ 	.byte	0x03, 0x1b
        /*001e*/ 	.short	0x00ff


	//----- nvinfo : EIATTR_NUM_BARRIERS
	.align		4
        /*0020*/ 	.byte	0x02, 0x4c
        /*0022*/ 	.byte	0x01
	.zero		1


	//----- nvinfo : EIATTR_MERCURY_ISA_VERSION
	.align		4
        /*0024*/ 	.byte	0x03, 0x5f
        /*0026*/ 	.short	0x0101


	//----- nvinfo : EIATTR_COOP_GROUP_MASK_REGIDS
	.align		4
        /*0028*/ 	.byte	0x04, 0x29
        /*002a*/ 	.short	(.L_1584 - .L_1583)


	//   ....[0]....
.L_1583:
        /*002c*/ 	.word	0xffffffff


	//   ....[1]....
        /*0030*/ 	.word	0xffffffff


	//   ....[2]....
        /*0034*/ 	.word	0xffffffff


	//   ....[3]....
        /*0038*/ 	.word	0xffffffff


	//   ....[4]....
        /*003c*/ 	.word	0xffffffff


	//   ....[5]....
        /*0040*/ 	.word	0xffffffff


	//   ....[6]....
        /*0044*/ 	.word	0xffffffff


	//   ....[7]....
        /*0048*/ 	.word	0xffffffff


	//   ....[8]....
        /*004c*/ 	.word	0xffffffff


	//   ....[9]....
        /*0050*/ 	.word	0xffffffff


	//   ....[10]....
        /*0054*/ 	.word	0xffffffff


	//   ....[11]....
        /*0058*/ 	.word	0xffffffff


	//   ....[12]....
        /*005c*/ 	.word	0xffffffff


	//   ....[13]....
        /*0060*/ 	.word	0xffffffff


	//   ....[14]....
        /*0064*/ 	.word	0xffffffff


	//   ....[15]....
        /*0068*/ 	.word	0xffffffff


	//   ....[16]....
        /*006c*/ 	.word	0x05000006


	//   ....[17]....
        /*0070*/ 	.word	0x05000006


	//   ....[18]....
        /*0074*/ 	.word	0x05000006


	//   ....[19]....
        /*0078*/ 	.word	0x05000006


	//----- nvinfo : EIATTR_COOP_GROUP_INSTR_OFFSETS
	.align		4
.L_1584:
        /*007c*/ 	.byte	0x04, 0x28
        /*007e*/ 	.short	(.L_1586 - .L_1585)


	//   ....[0]....
.L_1585:
        /*0080*/ 	.word	0x00016ec0


	//   ....[1]....
        /*0084*/ 	.word	0x00016fc0


	//   ....[2]....
        /*0088*/ 	.word	0x00016fe0


	//   ....[3]....
        /*008c*/ 	.word	0x00017010


	//   ....[4]....
        /*0090*/ 	.word	0x0001c420


	//   ....[5]....
        /*0094*/ 	.word	0x0001c430


	//   ....[6]....
        /*0098*/ 	.word	0x0001c470


	//   ....[7]....
        /*009c*/ 	.word	0x0001c480


	//   ....[8]....
        /*00a0*/ 	.word	0x00021ef0


	//   ....[9]....
        /*00a4*/ 	.word	0x00021fb0


	//   ....[10]....
        /*00a8*/ 	.word	0x00022000


	//   ....[11]....
        /*00ac*/ 	.word	0x00022050


	//   ....[12]....
        /*00b0*/ 	.word	0x00023fa0


	//   ....[13]....
        /*00b4*/ 	.word	0x00023fb0


	//   ....[14]....
        /*00b8*/ 	.word	0x00023fe0


	//   ....[15]....
        /*00bc*/ 	.word	0x00023ff0


	//   ....[16]....
        /*00c0*/ 	.word	0x000252c0


	//   ....[17]....
        /*00c4*/ 	.word	0x00025330


	//   ....[18]....
        /*00c8*/ 	.word	0x000253a0


	//   ....[19]....
        /*00cc*/ 	.word	0x00025400


	//----- nvinfo : EIATTR_VRC_CTA_INIT_COUNT
	.align		4
.L_1586:
        /*00d0*/ 	.byte	0x02, 0x4a
	.zero		1
	.zero		1


	//----- nvinfo : EIATTR_EXIT_INSTR_OFFSETS
	.align		4
        /*00d4*/ 	.byte	0x04, 0x1c
        /*00d6*/ 	.short	(.L_1588 - .L_1587)


	//   ....[0]....
.L_1587:
        /*00d8*/ 	.word	0x000001f0


	//----- nvinfo : EIATTR_CRS_STACK_SIZE
	.align		4
.L_1588:
        /*00dc*/ 	.byte	0x04, 0x1e
        /*00de*/ 	.short	(.L_1590 - .L_1589)
.L_1589:
        /*00e0*/ 	.word	0x00000000


	//----- nvinfo : EIATTR_CBANK_PARAM_SIZE
	.align		4
.L_1590:
        /*00e4*/ 	.byte	0x03, 0x19
        /*00e6*/ 	.short	0x01d0


	//----- nvinfo : EIATTR_PARAM_CBANK
	.align		4
        /*00e8*/ 	.byte	0x04, 0x0a
        /*00ea*/ 	.short	(.L_1592 - .L_1591)
	.align		4
.L_1591:
        /*00ec*/ 	.word	index@(.nv.constant0._ZN5flash24flash_fwd_splitkv_kernelI23Flash_fwd_kernel_traitsILi128ELi64ELi128ELi4ELb0ELb0EN7cutlass10bfloat16_tE19Flash_kernel_traitsILi128ELi64ELi128ELi4ES3_EELb0ELb1ELb0ELb0ELb0ELb0ELb1ELb1EEEvNS_16Flash_fwd_paramsE)
        /*00f0*/ 	.short	0x0380
        /*00f2*/ 	.short	0x01d0


	//----- nvinfo : EIATTR_SW_WAR
	.align		4
.L_1592:
        /*00f4*/ 	.byte	0x04, 0x36
        /*00f6*/ 	.short	(.L_1594 - .L_1593)
.L_1593:
        /*00f8*/ 	.word	0x00000008
.L_1594:


//--------------------- .nv.info._ZN5flash24flash_fwd_splitkv_kernelI23Flash_fwd_kernel_traitsILi128ELi64ELi128ELi4ELb0ELb0EN7cutlass10bfloat16_tE19Flash_kernel_traitsILi128ELi64ELi128ELi4ES3_EELb0ELb1ELb0ELb0ELb0ELb1ELb1ELb1EEEvNS_16Flash_fwd_paramsE --------------------------
	.section	.nv.info._ZN5flash24flash_fwd_splitkv_kernelI23Flash_fwd_kernel_traitsILi128ELi64ELi128ELi4ELb0ELb0EN7cutlass10bfloat16_tE19Flash_kernel_traitsILi128ELi64ELi128ELi4ES3_EELb0ELb1ELb0ELb0ELb0ELb1ELb1ELb1EEEvNS_16Flash_fwd_paramsE,"",@"SHT_CUDA_INFO"
	.sectionflags	@""
	.align	4


	//----- nvinfo : EIATTR_CUDA_API_VERSION
	.align		4
        /*0000*/ 	.byte	0x04, 0x37
        /*0002*/ 	.short	(.L_1596 - .L_1595)
.L_1595:
        /*0004*/ 	.word	0x00000082


	//----- nvinfo : EIATTR_KPARAM_INFO
	.align		4
.L_1596:
        /*0008*/ 	.byte	0x04, 0x17
        /*000a*/ 	.short	(.L_1598 - .L_1597)
.L_1597:
        /*000c*/ 	.word	0x00000000
        /*0010*/ 	.short	0x0000
        /*0012*/ 	.short	0x0000
        /*0014*/ 	.byte	0x00, 0xf0, 0x41, 0x07


	//----- nvinfo : EIATTR_SPARSE_MMA_MASK
	.align		4
.L_1598:
        /*0018*/ 	.byte	0x03, 0x50
        /*001a*/ 	.short	0x0000


	//----- nvinfo : EIATTR_MAXREG_COUNT
	.align		4
        /*001c*/ 	.byte	0x03, 0x1b
        /*001e*/ 	.short	0x00ff


	//----- nvinfo : EIATTR_NUM_BARRIERS
	.align		4
        /*0020*/ 	.byte	0x02, 0x4c
        /*0022*/ 	.byte	0x01
	.zero		1


	//----- nvinfo : EIATTR_MERCURY_ISA_VERSION
	.align		4
        /*0024*/ 	.byte	0x03, 0x5f
        /*0026*/ 	.short	0x0101


	//----- nvinfo : EIATTR_COOP_GROUP_MASK_REGIDS
	.align		4
        /*0028*/ 	.byte	0x04, 0x29
        /*002a*/ 	.short	(.L_1600 - .L_1599)


	//   ....[0]....
.L_1599:
        /*002c*/ 	.word	0xffffffff


	//   ....[1]....
        /*0030*/ 	.word	0xffffffff


	//   ....[2]....
        /*0034*/ 	.word	0xffffffff


	//   ....[3]....
        /*0038*/ 	.word	0xffffffff


	//   ....[4]....
        /*003c*/ 	.word	0xffffffff


	//   ....[5]....
        /*0040*/ 	.word	0xffffffff


	//   ....[6]....
        /*0044*/ 	.word	0xffffffff


	//   ....[7]....
        /*0048*/ 	.word	0xffffffff


	//   ....[8]....
        /*004c*/ 	.word	0xffffffff


	//   ....[9]....
        /*0050*/ 	.word	0xffffffff


	//   ....[10]....
        /*0054*/ 	.word	0xffffffff


	//   ....[11]....
        /*0058*/ 	.word	0xffffffff


	//   ....[12]....
        /*005c*/ 	.word	0xffffffff


	//   ....[13]....
        /*0060*/ 	.word	0xffffffff


	//   ....[14]....
        /*0064*/ 	.word	0xffffffff


	//   ....[15]....
        /*0068*/ 	.word	0xffffffff


	//   ....[16]....
        /*006c*/ 	.word	0x05000006


	//   ....[17]....
        /*0070*/ 	.word	0x05000006


	//   ....[18]....
        /*0074*/ 	.word	0x05000006


	//   ....[19]....
        /*0078*/ 	.word	0x05000006


	//----- nvinfo : EIATTR_COOP_GROUP_INSTR_OFFSETS
	.align		4
.L_1600:
        /*007c*/ 	.byte	0x04, 0x28
        /*007e*/ 	.short	(.L_1602 - .L_1601)


	//   ....[0]....
.L_1601:
        /*0080*/ 	.word	0x000177c0


	//   ....[1]....
        /*0084*/ 	.word	0x000177e0


	//   ....[2]....
        /*0088*/ 	.word	0x00017800


	//   ....[3]....
        /*008c*/ 	.word	0x00017820


	//   ....[4]....
        /*0090*/ 	.word	0x0001d450


	//   ....[5]....
        /*0094*/ 	.word	0x0001d460


	//   ....[6]....
        /*0098*/ 	.word	0x0001d4a0


	//   ....[7]....
        /*009c*/ 	.word	0x0001d4b0


	//   ....[8]....
        /*00a0*/ 	.word	0x000237a0


	//   ....[9]....
        /*00a4*/ 	.word	0x000237b0


	//   ....[10]....
        /*00a8*/ 	.word	0x00023830


	//   ....[11]....
        /*00ac*/ 	.word	0x00023850


	//   ....[12]....
        /*00b0*/ 	.word	0x000257d0


	//   ....[13]....
        /*00b4*/ 	.word	0x000257e0


	//   ....[14]....
        /*00b8*/ 	.word	0x00025810


	//   ....[15]....
        /*00bc*/ 	.word	0x00025820


	//   ....[16]....
        /*00c0*/ 	.word	0x00026af0


	//   ....[17]....
        /*00c4*/ 	.word	0x00026b60


	//   ....[18]....
        /*00c8*/ 	.word	0x00026bd0


	//   ....[19]....
        /*00cc*/ 	.word	0x00026c30


	//----- nvinfo : EIATTR_VRC_CTA_INIT_COUNT
	.align		4
.L_1602:
        /*00d0*/ 	.byte	0x02, 0x4a
	.zero		1
	.zero		1


	//----- nvinfo : EIATTR_EXIT_INSTR_OFFSETS
	.align		4
        /*00d4*/ 	.byte	0x04, 0x1c
        /*00d6*/ 	.short	(.L_1604 - .L_1603)


	//   ....[0]....
.L_1603:
        /*00d8*/ 	.word	0x000001f0


	//----- nvinfo : EIATTR_CRS_STACK_SIZE
	.align		4
.L_1604:
        /*00dc*/ 	.byte	0x04, 0x1e
        /*00de*/ 	.short	(.L_1606 - .L_1605)
.L_1605:
        /*00e0*/ 	.word	0x00000000


	//----- nvinfo : EIATTR_CBANK_PARAM_SIZE
	.align		4
.L_1606:
        /*00e4*/ 	.byte	0x03, 0x19
        /*00e6*/ 	.short	0x01d0


	//----- nvinfo : EIATTR_PARAM_CBANK
	.align		4
        /*00e8*/ 	.byte	0x04, 0x0a
        /*00ea*/ 	.short	(.L_1608 - .L_1607)
	.align		4
.L_1607:
        /*00ec*/ 	.word	index@(.nv.constant0._ZN5flash24flash_fwd_splitkv_kernelI23Flash_fwd_kernel_traitsILi128ELi64ELi128ELi4ELb0ELb0EN7cutlass10bfloat16_tE19Flash_kernel_traitsILi128ELi64ELi128ELi4ES3_EELb0ELb1ELb0ELb0ELb0ELb1ELb1ELb1EEEvNS_16Flash_fwd_paramsE)
        /*00f0*/ 	.short	0x0380
        /*00f2*/ 	.short	0x01d0


	//----- nvinfo : EIATTR_SW_WAR
	.align		4
.L_1608:
        /*00f4*/ 	.byte	0x04, 0x36
        /*00f6*/ 	.short	(.L_1610 - .L_1609)
.L_1609:
        /*00f8*/ 	.word	0x00000008
.L_1610:


//--------------------- .nv.info._ZN5flash24flash_fwd_splitkv_kernelI23Flash_fwd_kernel_traitsILi128ELi64ELi128ELi4ELb0ELb0EN7cutlass10bfloat16_tE19Flash_kernel_traitsILi128ELi64ELi128ELi4ES3_EELb0ELb0ELb0ELb1ELb1ELb0ELb0ELb0EEEvNS_16Flash_fwd_paramsE --------------------------
	.section	.nv.info._ZN5flash24flash_fwd_splitkv_kernelI23Flash_fwd_kernel_traitsILi128ELi64ELi128ELi4ELb0ELb0EN7cutlass10bfloat16_tE19Flash_kernel_traitsILi128ELi64ELi128ELi4ES3_EELb0ELb0ELb0ELb1ELb1ELb0ELb0ELb0EEEvNS_16Flash_fwd_paramsE,"",@"SHT_CUDA_INFO"
	.sectionflags	@""
	.align	4


	//----- nvinfo : EIATTR_CUDA_API_VERSION
	.align		4
        /*0000*/ 	.byte	0x04, 0x37
        /*0002*/ 	.short	(.L_1612 - .L_1611)
.L_1611:
        /*0004*/ 	.word	0x00000082


	//----- nvinfo : EIATTR_KPARAM_INFO
	.align		4
.L_1612:
        /*0008*/ 	.byte	0x04, 0x17
        /*000a*/ 	.short	(.L_1614 - .L_1613)
.L_1613:
        /*000c*/ 	.word	0x00000000
        /*0010*/ 	.short	0x0000
        /*0012*/ 	.short	0x0000
        /*0014*/ 	.byte	0x00, 0xf0, 0x41, 0x07


	//----- nvinfo : EIATTR_SPARSE_MMA_MASK
	.align		4
.L_1614:
        /*0018*/ 	.byte	0x03, 0x50
        /*001a*/ 	.short	0x0000


	//----- nvinfo : EIATTR_MAXREG_COUNT
	.align		4
        /*001c*/ 	.byte	0x03, 0x1b
        /*001e*/ 	.short	0x00ff


	//----- nvinfo : EIATTR_NUM_BARRIERS
	.align		4
        /*0020*/ 	.byte	0x02, 0x4c
        /*0022*/ 	.byte	0x01
	.zero		1


	//----- nvinfo : EIATTR_MERCURY_ISA_VERSION
	.align		4
        /*0024*/ 	.byte	0x03, 0x5f
        /*0026*/ 	.short	0x0101


	//----- nvinfo : EIATTR_COOP_GROUP_MASK_REGIDS
	.align		4
        /*0028*/ 	.byte	0x04, 0x29
        /*002a*/ 	.short	(.L_1616 - .L_1615)


	//   ....[0]....
.L_1615:
        /*002c*/ 	.word	0xffffffff


	//   ....[1]....
        /*0030*/ 	.word	0xffffffff


	//   ....[2]....
        /*0034*/ 	.word	0xffffffff


	//   ....[3]....
        /*0038*/ 	.word	0xffffffff


	//   ....[4]....
        /*003c*/ 	.word	0xffffffff


	//   ....[5]....
        /*0040*/ 	.word	0xffffffff


	//   ....[6]....
        /*0044*/ 	.word	0xffffffff


	//   ....[7]....
        /*0048*/ 	.word	0xffffffff


	//   ....[8]....
        /*004c*/ 	.word	0xffffffff


	//   ....[9]....
        /*0050*/ 	.word	0xffffffff


	//   ....[10]....
        /*0054*/ 	.word	0xffffffff


	//   ....[11]....
        /*0058*/ 	.word	0xffffffff


	//   ....[12]....
        /*005c*/ 	.word	0x05000004


	//   ....[13]....
        /*0060*/ 	.word	0x05000004


	//   ....[14]....
        /*0064*/ 	.word	0x05000004


	//   ....[15]....
        /*0068*/ 	.word	0x05000004


	//----- nvinfo : EIATTR_COOP_GROUP_INSTR_OFFSETS
	.align		4
.L_1616:
        /*006c*/ 	.byte	0x04, 0x28
        /*006e*/ 	.short	(.L_1618 - .L_1617)


	//   ....[0]....
.L_1617:
        /*0070*/ 	.word	0x000035a0


	//   ....[1]....
        /*0074*/ 	.word	0x000035c0


	//   ....[2]....
        /*0078*/ 	.word	0x00003670


	//   ....[3]....
        /*007c*/ 	.word	0x00003680


	//   ....[4]....
        /*0080*/ 	.word	0x000070e0


	//   ....[5]....
        /*0084*/ 	.word	0x00007110


	//   ....[6]....
        /*0088*/ 	.word	0x00007190


	//   ....[7]....
        /*008c*/ 	.word	0x000071a0


	//   ....[8]....
        /*0090*/ 	.word	0x00009120


	//   ....[9]....
        /*0094*/ 	.word	0x00009130


	//   ....[10]....
        /*0098*/ 	.word	0x00009160


	//   ....[11]....
        /*009c*/ 	.word	0x00009170


	//   ....[12]....
        /*00a0*/ 	.word	0x0000a0f0


	//   ....[13]....
        /*00a4*/ 	.word	0x0000a160


	//   ....[14]....
        /*00a8*/ 	.word	0x0000a1c0


	//   ....[15]....
        /*00ac*/ 	.word	0x0000a230


	//----- nvinfo : EIATTR_VRC_CTA_INIT_COUNT
	.align		4
.L_1618:
        /*00b0*/ 	.byte	0x02, 0x4a
	.zero		1
	.zero		1


	//----- nvinfo : EIATTR_EXIT_INSTR_OFFSETS
	.align		4
        /*00b4*/ 	.byte	0x04, 0x1c
        /*00b6*/ 	.short	(.L_1620 - .L_1619)


	//   ....[0]....
.L_1619:
        /*00b8*/ 	.word	0x00000090


	//----- nvinfo : EIATTR_CRS_STACK_SIZE
	.align		4
.L_1620:
        /*00bc*/ 	.byte	0x04, 0x1e
        /*00be*/ 	.short	(.L_1622 - .L_1621)
.L_1621:
        /*00c0*/ 	.word	0x00000000


	//----- nvinfo : EIATTR_CBANK_PARAM_SIZE
	.align		4
.L_1622:
        /*00c4*/ 	.byte	0x03, 0x19
        /*00c6*/ 	.short	0x01d0


	//----- nvinfo : EIATTR_PARAM_CBANK
	.align		4
        /*00c8*/ 	.byte	0x04, 0x0a
        /*00ca*/ 	.short	(.L_1624 - .L_1623)
	.align		4
.L_1623:
        /*00cc*/ 	.word	index@(.nv.constant0._ZN5flash24flash_fwd_splitkv_kernelI23Flash_fwd_kernel_traitsILi128ELi64ELi128ELi4ELb0ELb0EN7cutlass10bfloat16_tE19Flash_kernel_traitsILi128ELi64ELi128ELi4ES3_EELb0ELb0ELb0ELb1ELb1ELb0ELb0ELb0EEEvNS_16Flash_fwd_paramsE)
        /*00d0*/ 	.short	0x0380
        /*00d2*/ 	.short	0x01d0


	//----- nvinfo : EIATTR_SW_WAR
	.align		4
.L_1624:
        /*00d4*/ 	.byte	0x04, 0x36
        /*00d6*/ 	.short	(.L_1626 - .L_1625)
.L_1625:
        /*00d8*/ 	.word	0x00000008
.L_1626:


//--------------------- .nv.info._ZN5flash24flash_fwd_splitkv_kernelI23Flash_fwd_kernel_traitsILi128ELi64ELi128ELi4ELb0ELb0EN7cutlass10bfloat16_tE19Flash_kernel_traitsILi128ELi64ELi128ELi4ES3_EELb0ELb0ELb0ELb1ELb1ELb1ELb0ELb0EEEvNS_16Flash_fwd_paramsE --------------------------
	.section	.nv.info._ZN5flash24flash_fwd_splitkv_kernelI23Flash_fwd_kernel_traitsILi128ELi64ELi128ELi4ELb0ELb0EN7cutlass10bfloat16_tE19Flash_kernel_traitsILi128ELi64ELi128ELi4ES3_EELb0ELb0ELb0ELb1ELb1ELb1ELb0ELb0EEEvNS_16Flash_fwd_paramsE,"",@"SHT_CUDA_INFO"
	.sectionflags	@""
	.align	4


	//----- nvinfo : EIATTR_CUDA_API_VERSION
	.align		4
        /*0000*/ 	.byte	0x04, 0x37
        /*0002*/ 	.short	(.L_1628 - .L_1627)
.L_1627:
        /*0004*/ 	.word	0x00000082


	//----- nvinfo : EIATTR_KPARAM_INFO
	.align		4
.L_1628:
        /*0008*/ 	.byte	0x04, 0x17
        /*000a*/ 	.short	(.L_1630 - .L_1629)
.L_1629:
        /*000c*/ 	.word	0x00000000
        /*0010*/ 	.short	0x0000
        /*0012*/ 	.short	0x0000
        /*0014*/ 	.byte	0x00, 0xf0, 0x41, 0x07


	//----- nvinfo : EIATTR_SPARSE_MMA_MASK
	.align		4
.L_1630:
        /*0018*/ 	.byte	0x03, 0x50
        /*001a*/ 	.short	0x0000


	//----- nvinfo : EIATTR_MAXREG_COUNT
	.align		4
        /*001c*/ 	.byte	0x03, 0x1b
        /*001e*/ 	.short	0x00ff


	//----- nvinfo : EIATTR_NUM_BARRIERS
	.align		4
        /*0020*/ 	.byte	0x02, 0x4c
        /*0022*/ 	.byte	0x01
	.zero		1


	//----- nvinfo : EIATTR_MERCURY_ISA_VERSION
	.align		4
        /*0024*/ 	.byte	0x03, 0x5f
        /*0026*/ 	.short	0x0101


	//----- nvinfo : EIATTR_COOP_GROUP_MASK_REGIDS
	.align		4
        /*0028*/ 	.byte	0x04, 0x29
        /*002a*/ 	.short	(.L_1632 - .L_1631)


	//   ....[0]....
.L_1631:
        /*002c*/ 	.word	0xffffffff


	//   ....[1]....
        /*0030*/ 	.word	0xffffffff


	//   ....[2]....
        /*0034*/ 	.word	0xffffffff


	//   ....[3]....
        /*0038*/ 	.word	0xffffffff


	//   ....[4]....
        /*003c*/ 	.word	0xffffffff


	//   ....[5]....
        /*0040*/ 	.word	0xffffffff


	//   ....[6]....
        /*0044*/ 	.word	0xffffffff


	//   ....[7]....
        /*0048*/ 	.word	0xffffffff


	//   ....[8]....
        /*004c*/ 	.word	0xffffffff


	//   ....[9]....
        /*0050*/ 	.word	0xffffffff


	//   ....[10]....
        /*0054*/ 	.word	0xffffffff


	//   ....[11]....
        /*0058*/ 	.word	0xffffffff


	//   ....[12]....
        /*005c*/ 	.word	0x05000004


	//   ....[13]....
        /*0060*/ 	.word	0x05000004


	//   ....[14]....
        /*0064*/ 	.word	0x05000004


	//   ....[15]....
        /*0068*/ 	.word	0x05000004


	//----- nvinfo : EIATTR_COOP_GROUP_INSTR_OFFSETS
	.align		4
.L_1632:
        /*006c*/ 	.byte	0x04, 0x28
        /*006e*/ 	.short	(.L_1634 - .L_1633)


	//   ....[0]....
.L_1633:
        /*0070*/ 	.word	0x00003dc0


	//   ....[1]....
        /*0074*/ 	.word	0x00003de0


	//   ....[2]....
        /*0078*/ 	.word	0x00003e80


	//   ....[3]....
        /*007c*/ 	.word	0x00003e90


	//   ....[4]....
        /*0080*/ 	.word	0x00008100


	//   ....[5]....
        /*0084*/ 	.word	0x00008130


	//   ....[6]....
        /*0088*/ 	.word	0x000081a0


	//   ....[7]....
        /*008c*/ 	.word	0x000081b0


	//   ....[8]....
        /*0090*/ 	.word	0x0000a140


	//   ....[9]....
        /*0094*/ 	.word	0x0000a150


	//   ....[10]....
        /*0098*/ 	.word	0x0000a180


	//   ....[11]....
        /*009c*/ 	.word	0x0000a190


	//   ....[12]....
        /*00a0*/ 	.word	0x0000b110


	//   ....[13]....
        /*00a4*/ 	.word	0x0000b180


	//   ....[14]....
        /*00a8*/ 	.word	0x0000b1e0


	//   ....[15]....
        /*00ac*/ 	.word	0x0000b250


	//----- nvinfo : EIATTR_VRC_CTA_INIT_COUNT
	.align		4
.L_1634:
        /*00b0*/ 	.byte	0x02, 0x4a
	.zero		1
	.zero		1


	//----- nvinfo : EIATTR_EXIT_INSTR_OFFSETS
	.align		4
        /*00b4*/ 	.byte	0x04, 0x1c
        /*00b6*/ 	.short	(.L_1636 - .L_1635)


	//   ....[0]....
.L_1635:
        /*00b8*/ 	.word	0x00000090


	//----- nvinfo : EIATTR_CRS_STACK_SIZE
	.align		4
.L_1636:
        /*00bc*/ 	.byte	0x04, 0x1e
        /*00be*/ 	.short	(.L_1638 - .L_1637)
.L_1637:
        /*00c0*/ 	.word	0x00000000


	//----- nvinfo : EIATTR_CBANK_PARAM_SIZE
	.align		4
.L_1638:
        /*00c4*/ 	.byte	0x03, 0x19
        /*00c6*/ 	.short	0x01d0


	//----- nvinfo : EIATTR_PARAM_CBANK
	.align		4
        /*00c8*/ 	.byte	0x04, 0x0a
        /*00ca*/ 	.short	(.L_1640 - .L_1639)
	.align		4
.L_1639:
        /*00cc*/ 	.word	index@(.nv.constant0._ZN5flash24flash_fwd_splitkv_kernelI23Flash_fwd_kernel_traitsILi128ELi64ELi128ELi4ELb0ELb0EN7cutlass10bfloat16_tE19Flash_kernel_traitsILi128ELi64ELi128ELi4ES3_EELb0ELb0ELb0ELb1ELb1ELb1ELb0ELb0EEEvNS_16Flash_fwd_paramsE)
        /*00d0*/ 	.short	0x0380
        /*00d2*/ 	.short	0x01d0


	//----- nvinfo : EIATTR_SW_WAR
	.align		4
.L_1640:
        /*00d4*/ 	.byte	0x04, 0x36
        /*00d6*/ 	.short	(.L_1642 - .L_1641)
.L_1641:
        /*00d8*/ 	.word	0x00000008
.L_1642:


//--------------------- .nv.info._ZN5flash24flash_fwd_splitkv_kernelI23Flash_fwd_kernel_traitsILi128ELi64ELi128ELi4ELb0ELb0EN7cutlass10bfloat16_tE19Flash_kernel_traitsILi128ELi64ELi128ELi4ES3_EELb0ELb0ELb1ELb0ELb0ELb0ELb0ELb0EEEvNS_16Flash_fwd_paramsE --------------------------
	.section	.nv.info._ZN5flash24flash_fwd_splitkv_kernelI23Flash_fwd_kernel_traitsILi128ELi64ELi128ELi4ELb0ELb0EN7cutlass10bfloat16_tE19Flash_kernel_traitsILi128ELi64ELi128ELi4ES3_EELb0ELb0ELb1ELb0ELb0ELb0ELb0ELb0EEEvNS_16Flash_fwd_paramsE,"",@"SHT_CUDA_INFO"
	.sectionflags	@""
	.align	4


	//----- nvinfo : EIATTR_CUDA_API_VERSION
	.align		4
        /*0000*/ 	.byte	0x04, 0x37
        /*0002*/ 	.short	(.L_1644 - .L_1643)
.L_1643:
        /*0004*/ 	.word	0x00000082


	//----- nvinfo : EIATTR_KPARAM_INFO
	.align		4
.L_1644:
        /*0008*/ 	.byte	0x04, 0x17
        /*000a*/ 	.short	(.L_1646 - .L_1645)
.L_1645:
        /*000c*/ 	.word	0x00000000
        /*0010*/ 	.short	0x0000
        /*0012*/ 	.short	0x0000
        /*0014*/ 	.byte	0x00, 0xf0, 0x41, 0x07


	//----- nvinfo : EIATTR_SPARSE_MMA_MASK
	.align		4
.L_1646:
        /*0018*/ 	.byte	0x03, 0x50
        /*001a*/ 	.short	0x0000


	//----- nvinfo : EIATTR_MAXREG_COUNT
	.align		4
        /*001c*/ 	.byte	0x03, 0x1b
        /*001e*/ 	.short	0x00ff


	//----- nvinfo : EIATTR_NUM_BARRIERS
	.align		4
        /*0020*/ 	.byte	0x02, 0x4c
        /*0022*/ 	.byte	0x01
	.zero		1


	//----- nvinfo : EIATTR_MERCURY_ISA_VERSION
	.align		4
        /*0024*/ 	.byte	0x03, 0x5f
        /*0026*/ 	.short	0x0101


	//----- nvinfo : EIATTR_COOP_GROUP_MASK_REGIDS
	.align		4
        /*0028*/ 	.byte	0x04, 0x29
        /*002a*/ 	.short	(.L_1648 - .L_1647)


	//   ....[0]....
.L_1647:
        /*002c*/ 	.word	0xffffffff


	//   ....[1]....
        /*0030*/ 	.word	0xffffffff


	//   ....[2]....
        /*0034*/ 	.word	0xffffffff


	//   ....[3]....
        /*0038*/ 	.word	0xffffffff


	//   ....[4]....
        /*003c*/ 	.word	0xffffffff


	//   ....[5]....
        /*0040*/ 	.word	0xffffffff


	//   ....[6]....
        /*0044*/ 	.word	0xffffffff


	//   ....[7]....
        /*0048*/ 	.word	0xffffffff


	//   ....[8]....
        /*004c*/ 	.word	0xffffffff


	//   ....[9]....
        /*0050*/ 	.word	0xffffffff


	//   ....[10]....
        /*0054*/ 	.word	0xffffffff


	//   ....[11]....
        /*0058*/ 	.word	0xffffffff


	//   ....[12]....
        /*005c*/ 	.word	0x05000004


	//   ....[13]....
        /*0060*/ 	.word	0x05000004


	//   ....[14]....
        /*0064*/ 	.word	0x05000004


	//   ....[15]....
        /*0068*/ 	.word	0x05000004


	//----- nvinfo : EIATTR_COOP_GROUP_INSTR_OFFSETS
	.align		4
.L_1648:
        /*006c*/ 	.byte	0x04, 0x28
        /*006e*/ 	.short	(.L_1650 - .L_1649)


	//   ....[0]....
.L_1649:
        /*0070*/ 	.word	0x00006ed0


	//   ....[1]....
        /*0074*/ 	.word	0x00006ef0


	//   ....[2]....
        /*0078*/ 	.word	0x00006f10


	//   ....[3]....
        /*007c*/ 	.word	0x00006f30


	//   ....[4]....
        /*0080*/ 	.word	0x0000bda0


	//   ....[5]....
        /*0084*/ 	.word	0x0000bdd0


	//   ....[6]....
        /*0088*/ 	.word	0x0000be10


	//   ....[7]....
        /*008c*/ 	.word	0x0000be20


	//   ....[8]....
        /*0090*/ 	.word	0x0000dde0


	//   ....[9]....
        /*0094*/ 	.word	0x0000ddf0


	//   ....[10]....
        /*0098*/ 	.word	0x0000de20


	//   ....[11]....
        /*009c*/ 	.word	0x0000de30


	//   ....[12]....
        /*00a0*/ 	.word	0x0000f160


	//   ....[13]....
        /*00a4*/ 	.word	0x0000f1d0


	//   ....[14]....
        /*00a8*/ 	.word	0x0000f230


	//   ....[15]....
        /*00ac*/ 	.word	0x0000f2a0


	//----- nvinfo : EIATTR_VRC_CTA_INIT_COUNT
	.align		4
.L_1650:
        /*00b0*/ 	.byte	0x02, 0x4a
	.zero		1
	.zero		1


	//----- nvinfo : EIATTR_EXIT_INSTR_OFFSETS
	.align		4
        /*00b4*/ 	.byte	0x04, 0x1c
        /*00b6*/ 	.short	(.L_1652 - .L_1651)


	//   ....[0]....
.L_1651:
        /*00b8*/ 	.word	0x00000090


	//----- nvinfo : EIATTR_CRS_STACK_SIZE
	.align		4
.L_1652:
        /*00bc*/ 	.byte	0x04, 0x1e
        /*00be*/ 	.short	(.L_1654 - .L_1653)
.L_1653:
        /*00c0*/ 	.word	0x00000000


	//----- nvinfo : EIATTR_CBANK_PARAM_SIZE
	.align		4
.L_1654:
        /*00c4*/ 	.byte	0x03, 0x19
        /*00c6*/ 	.short	0x01d0


	//----- nvinfo : EIATTR_PARAM_CBANK
	.align		4
        /*00c8*/ 	.byte	0x04, 0x0a
        /*00ca*/ 	.short	(.L_1656 - .L_1655)
	.align		4
.L_1655:
        /*00cc*/ 	.word	index@(.nv.constant0._ZN5flash24flash_fwd_splitkv_kernelI23Flash_fwd_kernel_traitsILi128ELi64ELi128ELi4ELb0ELb0EN7cutlass10bfloat16_tE19Flash_kernel_traitsILi128ELi64ELi128ELi4ES3_EELb0ELb0ELb1ELb0ELb0ELb0ELb0ELb0EEEvNS_16Flash_fwd_paramsE)
        /*00d0*/ 	.short	0x0380
        /*00d2*/ 	.short	0x01d0


	//----- nvinfo : EIATTR_SW_WAR
	.align		4
.L_1656:
        /*00d4*/ 	.byte	0x04, 0x36
        /*00d6*/ 	.short	(.L_1658 - .L_1657)
.L_1657:
        /*00d8*/ 	.word	0x00000008
.L_1658:


//--------------------- .nv.info._ZN5flash24flash_fwd_splitkv_kernelI23Flash_fwd_kernel_traitsILi128ELi64ELi128ELi4ELb0ELb0EN7cutlass10bfloat16_tE19Flash_kernel_traitsILi128ELi64ELi128ELi4ES3_EELb0ELb0ELb1ELb0ELb0ELb1ELb0ELb0EEEvNS_16Flash_fwd_paramsE --------------------------
	.section	.nv.info._ZN5flash24flash_fwd_splitkv_kernelI23Flash_fwd_kernel_traitsILi128ELi64ELi128ELi4ELb0ELb0EN7cutlass10bfloat16_tE19Flash_kernel_traitsILi128ELi64ELi128ELi4ES3_EELb0ELb0ELb1ELb0ELb0ELb1ELb0ELb0EEEvNS_16Flash_fwd_paramsE,"",@"SHT_CUDA_INFO"
	.sectionflags	@""
	.align	4


	//----- nvinfo : EIATTR_CUDA_API_VERSION
	.align		4
        /*0000*/ 	.byte	0x04, 0x37
        /*0002*/ 	.short	(.L_1660 - .L_1659)
.L_1659:
        /*0004*/ 	.word	0x00000082


	//----- nvinfo : EIATTR_KPARAM_INFO
	.align		4
.L_1660:
        /*0008*/ 	.byte	0x04, 0x17
        /*000a*/ 	.short	(.L_1662 - .L_1661)
.L_1661:
        /*000c*/ 	.word	0x00000000
        /*0010*/ 	.short	0x0000
        /*0012*/ 	.short	0x0000
        /*0014*/ 	.byte	0x00, 0xf0, 0x41, 0x07


	//----- nvinfo : EIATTR_SPARSE_MMA_MASK
	.align		4
.L_1662:
        /*0018*/ 	.byte	0x03, 0x50
        /*001a*/ 	.short	0x0000


	//----- nvinfo : EIATTR_MAXREG_COUNT
	.align		4
        /*001c*/ 	.byte	0x03, 0x1b
        /*001e*/ 	.short	0x00ff


	//----- nvinfo : EIATTR_NUM_BARRIERS
	.align		4
        /*0020*/ 	.byte	0x02, 0x4c
        /*0022*/ 	.byte	0x01
	.zero		1


	//----- nvinfo : EIATTR_MERCURY_ISA_VERSION
	.align		4
        /*0024*/ 	.byte	0x03, 0x5f
        /*0026*/ 	.short	0x0101


	//----- nvinfo : EIATTR_COOP_GROUP_MASK_REGIDS
	.align		4
        /*0028*/ 	.byte	0x04, 0x29
        /*002a*/ 	.short	(.L_1664 - .L_1663)


	//   ....[0]....
.L_1663:
        /*002c*/ 	.word	0xffffffff


	//   ....[1]....
        /*0030*/ 	.word	0xffffffff


	//   ....[2]....
        /*0034*/ 	.word	0xffffffff


	//   ....[3]....
        /*0038*/ 	.word	0xffffffff


	//   ....[4]....
        /*003c*/ 	.word	0xffffffff


	//   ....[5]....
        /*0040*/ 	.word	0xffffffff


	//   ....[6]....
        /*0044*/ 	.word	0xffffffff


	//   ....[7]....
        /*0048*/ 	.word	0xffffffff


	//   ....[8]....
        /*004c*/ 	.word	0xffffffff


	//   ....[9]....
        /*0050*/ 	.word	0xffffffff


	//   ....[10]....
        /*0054*/ 	.word	0xffffffff


	//   ....[11]....
        /*0058*/ 	.word	0xffffffff


	//   ....[12]....
        /*005c*/ 	.word	0x05000004


	//   ....[13]....
        /*0060*/ 	.word	0x05000004


	//   ....[14]....
        /*0064*/ 	.word	0x05000004


	//   ....[15]....
        /*0068*/ 	.word	0x05000004


	//----- nvinfo : EIATTR_COOP_GROUP_INSTR_OFFSETS
	.align		4
.L_1664:
        /*006c*/ 	.byte	0x04, 0x28
        /*006e*/ 	.short	(.L_1666 - .L_1665)


	//   ....[0]....
.L_1665:
        /*0070*/ 	.word	0x000076f0


	//   ....[1]....
        /*0074*/ 	.word	0x00007710


	//   ....[2]....
        /*0078*/ 	.word	0x00007730


	//   ....[3]....
        /*007c*/ 	.word	0x00007750


	//   ....[4]....
        /*0080*/ 	.word	0x0000cd20


	//   ....[5]....
        /*0084*/ 	.word	0x0000cd50


	//   ....[6]....
        /*0088*/ 	.word	0x0000ce00


	//   ....[7]....
        /*008c*/ 	.word	0x0000ce10


	//   ....[8]....
        /*0090*/ 	.word	0x0000ed60


	//   ....[9]....
        /*0094*/ 	.word	0x0000ed70


	//   ....[10]....
        /*0098*/ 	.word	0x0000eda0


	//   ....[11]....
        /*009c*/ 	.word	0x0000edb0


	//   ....[12]....
        /*00a0*/ 	.word	0x000100f0


	//   ....[13]....
        /*00a4*/ 	.word	0x00010160


	//   ....[14]....
        /*00a8*/ 	.word	0x000101c0


	//   ....[15]....
        /*00ac*/ 	.word	0x00010230


	//----- nvinfo : EIATTR_VRC_CTA_INIT_COUNT
	.align		4
.L_1666:
        /*00b0*/ 	.byte	0x02, 0x4a
	.zero		1
	.zero		1


	//----- nvinfo : EIATTR_EXIT_INSTR_OFFSETS
	.align		4
        /*00b4*/ 	.byte	0x04, 0x1c
        /*00b6*/ 	.short	(.L_1668 - .L_1667)


	//   ....[0]....
.L_1667:
        /*00b8*/ 	.word	0x00000090


	//----- nvinfo : EIATTR_CRS_STACK_SIZE
	.align		4
.L_1668:
        /*00bc*/ 	.byte	0x04, 0x1e
        /*00be*/ 	.short	(.L_1670 - .L_1669)
.L_1669:
        /*00c0*/ 	.word	0x00000000


	//----- nvinfo : EIATTR_CBANK_PARAM_SIZE
	.align		4
.L_1670:
        /*00c4*/ 	.byte	0x03, 0x19
        /*00c6*/ 	.short	0x01d0


	//----- nvinfo : EIATTR_PARAM_CBANK
	.align		4
        /*00c8*/ 	.byte	0x04, 0x0a
        /*00ca*/ 	.short	(.L_1672 - .L_1671)
	.align		4
.L_1671:
        /*00cc*/ 	.word	index@(.nv.constant0._ZN5flash24flash_fwd_splitkv_kernelI23Flash_fwd_kernel_traitsILi128ELi64ELi128ELi4ELb0ELb0EN7cutlass10bfloat16_tE19Flash_kernel_traitsILi128ELi64ELi128ELi4ES3_EELb0ELb0ELb1ELb0ELb0ELb1ELb0ELb0EEEvNS_16Flash_fwd_paramsE)
        /*00d0*/ 	.short	0x0380
        /*00d2*/ 	.short	0x01d0


	//----- nvinfo : EIATTR_SW_WAR
	.align		4
.L_1672:
        /*00d4*/ 	.byte	0x04, 0x36
        /*00d6*/ 	.short	(.L_1674 - .L_1673)
.L_1673:
        /*00d8*/ 	.word	0x00000008
.L_1674:


//--------------------- .nv.info._ZN5flash24flash_fwd_splitkv_kernelI23Flash_fwd_kernel_traitsILi128ELi64ELi128ELi4ELb0ELb0EN7cutlass10bfloat16_tE19Flash_kernel_traitsILi128ELi64ELi128ELi4ES3_EELb0ELb0ELb0ELb0ELb1ELb0ELb0ELb1EEEvNS_16Flash_fwd_paramsE --------------------------
	.section	.nv.info._ZN5flash24flash_fwd_splitkv_kernelI23Flash_fwd_kernel_traitsILi128ELi64ELi128ELi4ELb0ELb0EN7cutlass10bfloat16_tE19Flash_kernel_traitsILi128ELi64ELi128ELi4ES3_EELb0ELb0ELb0ELb0ELb1ELb0ELb0ELb1EEEvNS_16Flash_fwd_paramsE,"",@"SHT_CUDA_INFO"
	.sectionflags	@""
	.align	4


	//----- nvinfo : EIATTR_CUDA_API_VERSION
	.align		4
        /*0000*/ 	.byte	0x04, 0x37
        /*0002*/ 	.short	(.L_1676 - .L_1675)
.L_1675:
        /*0004*/ 	.word	0x00000082


	//----- nvinfo : EIATTR_KPARAM_INFO
	.align		4
.L_1676:
        /*0008*/ 	.byte	0x04, 0x17
        /*000a*/ 	.short	(.L_1678 - .L_1677)
.L_1677:
        /*000c*/ 	.word	0x00000000
        /*0010*/ 	.short	0x0000
        /*0012*/ 	.short	0x0000
        /*0014*/ 	.byte	0x00, 0xf0, 0x41, 0x07


	//----- nvinfo : EIATTR_SPARSE_MMA_MASK
	.align		4
.L_1678:
        /*0018*/ 	.byte	0x03, 0x50
        /*001a*/ 	.short	0x0000


	//----- nvinfo : EIATTR_MAXREG_COUNT
	.align		4
        /*001c*/ 	.byte	0x03, 0x1b
        /*001e*/ 	.short	0x00ff


	//----- nvinfo : EIATTR_NUM_BARRIERS
	.align		4
        /*0020*/ 	.byte	0x02, 0x4c
        /*0022*/ 	.byte	0x01
	.zero		1


	//----- nvinfo : EIATTR_MERCURY_ISA_VERSION
	.align		4
        /*0024*/ 	.byte	0x03, 0x5f
        /*0026*/ 	.short	0x0101


	//----- nvinfo : EIATTR_COOP_GROUP_MASK_REGIDS
	.align		4
        /*0028*/ 	.byte	0x04, 0x29
        /*002a*/ 	.short	(.L_1680 - .L_1679)


	//   ....[0]....
.L_1679:
        /*002c*/ 	.word	0xffffffff


	//   ....[1]....
        /*0030*/ 	.word	0xffffffff


	//   ....[2]....
        /*0034*/ 	.word	0xffffffff


	//   ....[3]....
        /*0038*/ 	.word	0xffffffff


	//   ....[4]....
        /*003c*/ 	.word	0xffffffff


	//   ....[5]....
        /*0040*/ 	.word	0xffffffff


	//   ....[6]....
        /*0044*/ 	.word	0xffffffff


	//   ....[7]....
        /*0048*/ 	.word	0xffffffff


	//   ....[8]....
        /*004c*/ 	.word	0xffffffff


	//   ....[9]....
        /*0050*/ 	.word	0xffffffff


	//   ....[10]....
        /*0054*/ 	.word	0xffffffff


	//   ....[11]....
        /*0058*/ 	.word	0xffffffff


	//   ....[12]....
        /*005c*/ 	.word	0x05000004


	//   ....[13]....
        /*0060*/ 	.word	0x05000004


	//   ....[14]....
        /*0064*/ 	.word	0x05000004


	//   ....[15]....
        /*0068*/ 	.word	0x05000004


	//----- nvinfo : EIATTR_COOP_GROUP_INSTR_OFFSETS
	.align		4
.L_1680:
        /*006c*/ 	.byte	0x04, 0x28
        /*006e*/ 	.short	(.L_1682 - .L_1681)


	//   ....[0]....
.L_1681:
        /*0070*/ 	.word	0x00013640


	//   ....[1]....
        /*0074*/ 	.word	0x00013670


	//   ....[2]....
        /*0078*/ 	.word	0x00013730


	//   ....[3]....
        /*007c*/ 	.word	0x00013740


	//   ....[4]....
        /*0080*/ 	.word	0x000171a0


	//   ....[5]....
        /*0084*/ 	.word	0x000171d0


	//   ....[6]....
        /*0088*/ 	.word	0x00017230


	//   ....[7]....
        /*008c*/ 	.word	0x00017240


	//   ....[8]....
        /*0090*/ 	.word	0x000191d0


	//   ....[9]....
        /*0094*/ 	.word	0x000191e0


	//   ....[10]....
        /*0098*/ 	.word	0x00019210


	//   ....[11]....
        /*009c*/ 	.word	0x00019220


	//   ....[12]....
        /*00a0*/ 	.word	0x0001a560


	//   ....[13]....
        /*00a4*/ 	.word	0x0001a5d0


	//   ....[14]....
        /*00a8*/ 	.word	0x0001a630


	//   ....[15]....
        /*00ac*/ 	.word	0x0001a6a0


	//----- nvinfo : EIATTR_VRC_CTA_INIT_COUNT
	.align		4
.L_1682:
        /*00b0*/ 	.byte	0x02, 0x4a
	.zero		1
	.zero		1


	//----- nvinfo : EIATTR_EXIT_INSTR_OFFSETS
	.align		4
        /*00b4*/ 	.byte	0x04, 0x1c
        /*00b6*/ 	.short	(.L_1684 - .L_1683)


	//   ....[0]....
.L_1683:
        /*00b8*/ 	.word	0x00000090


	//----- nvinfo : EIATTR_CRS_STACK_SIZE
	.align		4
.L_1684:
        /*00bc*/ 	.byte	0x04, 0x1e
        /*00be*/ 	.short	(.L_1686 - .L_1685)
.L_1685:
        /*00c0*/ 	.word	0x00000000


	//----- nvinfo : EIATTR_CBANK_PARAM_SIZE
	.align		4
.L_1686:
        /*00c4*/ 	.byte	0x03, 0x19
        /*00c6*/ 	.short	0x01d0


	//----- nvinfo : EIATTR_PARAM_CBANK
	.align		4
        /*00c8*/ 	.byte	0x04, 0x0a
        /*00ca*/ 	.short	(.L_1688 - .L_1687)
	.align		4
.L_1687:
        /*00cc*/ 	.word	index@(.nv.constant0._ZN5flash24flash_fwd_splitkv_kernelI23Flash_fwd_kernel_traitsILi128ELi64ELi128ELi4ELb0ELb0EN7cutlass10bfloat16_tE19Flash_kernel_traitsILi128ELi64ELi128ELi4ES3_EELb0ELb0ELb0ELb0ELb1ELb0ELb0ELb1EEEvNS_16Flash_fwd_paramsE)
        /*00d0*/ 	.short	0x0380
        /*00d2*/ 	.short	0x01d0


	//----- nvinfo : EIATTR_SW_WAR
	.align		4
.L_1688:
        /*00d4*/ 	.byte	0x04, 0x36
        /*00d6*/ 	.short	(.L_1690 - .L_1689)
.L_1689:
        /*00d8*/ 	.word	0x00000008
.L_1690:


//--------------------- .nv.info._ZN5flash24flash_fwd_splitkv_kernelI23Flash_fwd_kernel_traitsILi128ELi64ELi128ELi4ELb0ELb0EN7cutlass10bfloat16_tE19Flash_kernel_traitsILi128ELi64ELi128ELi4ES3_EELb0ELb0ELb0ELb0ELb1ELb1ELb0ELb1EEEvNS_16Flash_fwd_paramsE --------------------------
	.section	.nv.info._ZN5flash24flash_fwd_splitkv_kernelI23Flash_fwd_kernel_traitsILi128ELi64ELi128ELi4ELb0ELb0EN7cutlass10bfloat16_tE19Flash_kernel_traitsILi128ELi64ELi128ELi4ES3_EELb0ELb0ELb0ELb0ELb1ELb1ELb0ELb1EEEvNS_16Flash_fwd_paramsE,"",@"SHT_CUDA_INFO"
	.sectionflags	@""
	.align	4


	//----- nvinfo : EIATTR_CUDA_API_VERSION
	.align		4
        /*0000*/ 	.byte	0x04, 0x37
        /*0002*/ 	.short	(.L_1692 - .L_1691)
.L_1691:
        /*0004*/ 	.word	0x00000082


	//----- nvinfo : EIATTR_KPARAM_INFO
	.align		4
.L_1692:
        /*0008*/ 	.byte	0x04, 0x17
        /*000a*/ 	.short	(.L_1694 - .L_1693)
.L_1693:
        /*000c*/ 	.word	0x00000000
        /*0010*/ 	.short	0x0000
        /*0012*/ 	.short	0x0000
        /*0014*/ 	.byte	0x00, 0xf0, 0x41, 0x07


	//----- nvinfo : EIATTR_SPARSE_MMA_MASK
	.align		4
.L_1694:
        /*0018*/ 	.byte	0x03, 0x50
        /*001a*/ 	.short	0x0000


	//----- nvinfo : EIATTR_MAXREG_COUNT
	.align		4
        /*001c*/ 	.byte	0x03, 0x1b
        /*001e*/ 	.short	0x00ff


	//----- nvinfo : EIATTR_NUM_BARRIERS
	.align		4
        /*0020*/ 	.byte	0x02, 0x4c
        /*0022*/ 	.byte	0x01
	.zero		1


	//----- nvinfo : EIATTR_MERCURY_ISA_VERSION
	.align		4
        /*0024*/ 	.byte	0x03, 0x5f
        /*0026*/ 	.short	0x0101


	//----- nvinfo : EIATTR_COOP_GROUP_MASK_REGIDS
	.align		4
        /*0028*/ 	.byte	0x04, 0x29
        /*002a*/ 	.short	(.L_1696 - .L_1695)


	//   ....[0]....
.L_1695:
        /*002c*/ 	.word	0xffffffff


	//   ....[1]....
        /*0030*/ 	.word	0xffffffff


	//   ....[2]....
        /*0034*/ 	.word	0xffffffff


	//   ....[3]....
        /*0038*/ 	.word	0xffffffff


	//   ....[4]....
        /*003c*/ 	.word	0xffffffff


	//   ....[5]....
        /*0040*/ 	.word	0xffffffff


	//   ....[6]....
        /*0044*/ 	.word	0xffffffff


	//   ....[7]....
        /*0048*/ 	.word	0xffffffff


	//   ....[8]....
        /*004c*/ 	.word	0xffffffff


	//   ....[9]....
        /*0050*/ 	.word	0xffffffff


	//   ....[10]....
        /*0054*/ 	.word	0xffffffff


	//   ....[11]....
        /*0058*/ 	.word	0xffffffff


	//   ....[12]....
        /*005c*/ 	.word	0x05000004


	//   ....[13]....
        /*0060*/ 	.word	0x05000004


	//   ....[14]....
        /*0064*/ 	.word	0x05000004


	//   ....[15]....
        /*0068*/ 	.word	0x05000004


	//----- nvinfo : EIATTR_COOP_GROUP_INSTR_OFFSETS
	.align		4
.L_1696:
        /*006c*/ 	.byte	0x04, 0x28
        /*006e*/ 	.short	(.L_1698 - .L_1697)


	//   ....[0]....
.L_1697:
        /*0070*/ 	.word	0x00013ea0


	//   ....[1]....
        /*0074*/ 	.word	0x00013ed0


	//   ....[2]....
        /*0078*/ 	.word	0x00013f90


	//   ....[3]....
        /*007c*/ 	.word	0x00013fa0


	//   ....[4]....
        /*0080*/ 	.word	0x00018200


	//   ....[5]....
        /*0084*/ 	.word	0x00018230


	//   ....[6]....
        /*0088*/ 	.word	0x00018290


	//   ....[7]....
        /*008c*/ 	.word	0x000182a0


	//   ....[8]....
        /*0090*/ 	.word	0x0001a230


	//   ....[9]....
        /*0094*/ 	.word	0x0001a240


	//   ....[10]....
        /*0098*/ 	.word	0x0001a270


	//   ....[11]....
        /*009c*/ 	.word	0x0001a280


	//   ....[12]....
        /*00a0*/ 	.word	0x0001b5b0


	//   ....[13]....
        /*00a4*/ 	.word	0x0001b620


	//   ....[14]....
        /*00a8*/ 	.word	0x0001b680


	//   ....[15]....
        /*00ac*/ 	.word	0x0001b6f0


	//----- nvinfo : EIATTR_VRC_CTA_INIT_COUNT
	.align		4
.L_1698:
        /*00b0*/ 	.byte	0x02, 0x4a
	.zero		1
	.zero		1


	//----- nvinfo : EIATTR_EXIT_INSTR_OFFSETS
	.align		4
        /*00b4*/ 	.byte	0x04, 0x1c
        /*00b6*/ 	.short	(.L_1700 - .L_1699)


	//   ....[0]....
.L_1699:
        /*00b8*/ 	.word	0x00000090


	//----- nvinfo : EIATTR_CRS_STACK_SIZE
	.align		4
.L_1700:
        /*00bc*/ 	.byte	0x04, 0x1e
        /*00be*/ 	.short	(.L_1702 - .L_1701)
.L_1701:
        /*00c0*/ 	.word	0x00000000


	//----- nvinfo : EIATTR_CBANK_PARAM_SIZE
	.align		4
.L_1702:
        /*00c4*/ 	.byte	0x03, 0x19
        /*00c6*/ 	.short	0x01d0


	//----- nvinfo : EIATTR_PARAM_CBANK
	.align		4
        /*00c8*/ 	.byte	0x04, 0x0a
        /*00ca*/ 	.short	(.L_1704 - .L_1703)
	.align		4
.L_1703:
        /*00cc*/ 	.word	index@(.nv.constant0._ZN5flash24flash_fwd_splitkv_kernelI23Flash_fwd_kernel_traitsILi128ELi64ELi128ELi4ELb0ELb0EN7cutlass10bfloat16_tE19Flash_kernel_traitsILi128ELi64ELi128ELi4ES3_EELb0ELb0ELb0ELb0ELb1ELb1ELb0ELb1EEEvNS_16Flash_fwd_paramsE)
        /*00d0*/ 	.short	0x0380
        /*00d2*/ 	.short	0x01d0


	//----- nvinfo : EIATTR_SW_WAR
	.align		4
.L_1704:
        /*00d4*/ 	.byte	0x04, 0x36
        /*00d6*/ 	.short	(.L_1706 - .L_1705)
.L_1705:
        /*00d8*/ 	.word	0x00000008
.L_1706:


//--------------------- .nv.info._ZN5flash24flash_fwd_splitkv_kernelI23Flash_fwd_kernel_traitsILi128ELi64ELi128ELi4ELb0ELb0EN7cutlass10bfloat16_tE19Flash_kernel_traitsILi128ELi64ELi128ELi4ES3_EELb0ELb0ELb1ELb0ELb0ELb0ELb0ELb1EEEvNS_16Flash_fwd_paramsE --------------------------
	.section	.nv.info._ZN5flash24flash_fwd_splitkv_kernelI23Flash_fwd_kernel_traitsILi128ELi64ELi128ELi4ELb0ELb0EN7cutlass10bfloat16_tE19Flash_kernel_traitsILi128ELi64ELi128ELi4ES3_EELb0ELb0ELb1ELb0ELb0ELb0ELb0ELb1EEEvNS_16Flash_fwd_paramsE,"",@"SHT_CUDA_INFO"
	.sectionflags	@""
	.align	4


	//----- nvinfo : EIATTR_CUDA_API_VERSION
	.align		4
        /*0000*/ 	.byte	0x04, 0x37
        /*0002*/ 	.short	(.L_1708 - .L_1707)
.L_1707:
        /*0004*/ 	.word	0x00000082


	//----- nvinfo : EIATTR_KPARAM_INFO
	.align		4
.L_1708:
        /*0008*/ 	.byte	0x04, 0x17
        /*000a*/ 	.short	(.L_1710 - .L_1709)
.L_1709:
        /*000c*/ 	.word	0x00000000
        /*0010*/ 	.short	0x0000
        /*0012*/ 	.short	0x0000
        /*0014*/ 	.byte	0x00, 0xf0, 0x41, 0x07


	//----- nvinfo : EIATTR_SPARSE_MMA_MASK
	.align		4
.L_1710:
        /*0018*/ 	.byte	0x03, 0x50
        /*001a*/ 	.short	0x0000


	//----- nvinfo : EIATTR_MAXREG_COUNT
	.align		4
        /*001c*/ 	.byte	0x03, 0x1b
        /*001e*/ 	.short	0x00ff


	//----- nvinfo : EIATTR_NUM_BARRIERS
	.align		4
        /*0020*/ 	.byte	0x02, 0x4c
        /*0022*/ 	.byte	0x01
	.zero		1


	//----- nvinfo : EIATTR_MERCURY_ISA_VERSION
	.align		4
        /*0024*/ 	.byte	0x03, 0x5f
        /*0026*/ 	.short	0x0101


	//----- nvinfo : EIATTR_COOP_GROUP_MASK_REGIDS
	.align		4
        /*0028*/ 	.byte	0x04, 0x29
        /*002a*/ 	.short	(.L_1712 - .L_1711)


	//   ....[0]....
.L_1711:
        /*002c*/ 	.word	0xffffffff


	//   ....[1]....
        /*0030*/ 	.word	0xffffffff


	//   ....[2]....
        /*0034*/ 	.word	0xffffffff


	//   ....[3]....
        /*0038*/ 	.word	0xffffffff


	//   ....[4]....
        /*003c*/ 	.word	0xffffffff


	//   ....[5]....
        /*0040*/ 	.word	0xffffffff


	//   ....[6]....
        /*0044*/ 	.word	0xffffffff


	//   ....[7]....
        /*0048*/ 	.word	0xffffffff


	//   ....[8]....
        /*004c*/ 	.word	0xffffffff


	//   ....[9]....
        /*0050*/ 	.word	0xffffffff


	//   ....[10]....
        /*0054*/ 	.word	0xffffffff


	//   ....[11]....
        /*0058*/ 	.word	0xffffffff


	//   ....[12]....
        /*005c*/ 	.word	0x05000002


	//   ....[13]....
        /*0060*/ 	.word	0x05000002


	//   ....[14]....
        /*0064*/ 	.word	0x05000002


	//   ....[15]....
        /*0068*/ 	.word	0x05000002


	//----- nvinfo : EIATTR_COOP_GROUP_INSTR_OFFSETS
	.align		4
.L_1712:
        /*006c*/ 	.byte	0x04, 0x28
        /*006e*/ 	.short	(.L_1714 - .L_1713)


	//   ....[0]....
.L_1713:
        /*0070*/ 	.word	0x00016cc0


	//   ....[1]....
        /*0074*/ 	.word	0x00016d00


	//   ....[2]....
        /*0078*/ 	.word	0x00016d20


	//   ....[3]....
        /*007c*/ 	.word	0x00016d40


	//   ....[4]....
        /*0080*/ 	.word	0x0001bb80


	//   ....[5]....
        /*0084*/ 	.word	0x0001bbb0


	//   ....[6]....
        /*0088*/ 	.word	0x0001bc10


	//   ....[7]....
        /*008c*/ 	.word	0x0001bc20


	//   ....[8]....
        /*0090*/ 	.word	0x0001dbe0


	//   ....[9]....
        /*0094*/ 	.word	0x0001dbf0


	//   ....[10]....
        /*0098*/ 	.word	0x0001dc20


	//   ....[11]....
        /*009c*/ 	.word	0x0001dc30


	//   ....[12]....
        /*00a0*/ 	.word	0x0001eff0


	//   ....[13]....
        /*00a4*/ 	.word	0x0001f060


	//   ....[14]....
        /*00a8*/ 	.word	0x0001f0c0


	//   ....[15]....
        /*00ac*/ 	.word	0x0001f130


	//----- nvinfo : EIATTR_VRC_CTA_INIT_COUNT
	.align		4
.L_1714:
        /*00b0*/ 	.byte	0x02, 0x4a
	.zero		1
	.zero		1


	//----- nvinfo : EIATTR_EXIT_INSTR_OFFSETS
	.align		4
        /*00b4*/ 	.byte	0x04, 0x1c
        /*00b6*/ 	.short	(.L_1716 - .L_1715)


	//   ....[0]....
.L_1715:
        /*00b8*/ 	.word	0x00000090


	//----- nvinfo : EIATTR_CRS_STACK_SIZE
	.align		4
.L_1716:
        /*00bc*/ 	.byte	0x04, 0x1e
        /*00be*/ 	.short	(.L_1718 - .L_1717)
.L_1717:
        /*00c0*/ 	.word	0x00000000


	//----- nvinfo : EIATTR_CBANK_PARAM_SIZE
	.align		4
.L_1718:
        /*00c4*/ 	.byte	0x03, 0x19
        /*00c6*/ 	.short	0x01d0


	//----- nvinfo : EIATTR_PARAM_CBANK
	.align		4
        /*00c8*/ 	.byte	0x04, 0x0a
        /*00ca*/ 	.short	(.L_1720 - .L_1719)
	.align		4
.L_1719:
        /*00cc*/ 	.word	index@(.nv.constant0._ZN5flash24flash_fwd_splitkv_kernelI23Flash_fwd_kernel_traitsILi128ELi64ELi128ELi4ELb0ELb0EN7cutlass10bfloat16_tE19Flash_kernel_traitsILi128ELi64ELi128ELi4ES3_EELb0ELb0ELb1ELb0ELb0ELb0ELb0ELb1EEEvNS_16Flash_fwd_paramsE)
        /*00d0*/ 	.short	0x0380
        /*00d2*/ 	.short	0x01d0


	//----- nvinfo : EIATTR_SW_WAR
	.align		4
.L_1720:
        /*00d4*/ 	.byte	0x04, 0x36
        /*00d6*/ 	.short	(.L_1722 - .L_1721)
.L_1721:
        /*00d8*/ 	.word	0x00000008
.L_1722:


//--------------------- .nv.info._ZN5flash24flash_fwd_splitkv_kernelI23Flash_fwd_kernel_traitsILi128ELi64ELi128ELi4ELb0ELb0EN7cutlass10bfloat16_tE19Flash_kernel_traitsILi128ELi64ELi128ELi4ES3_EELb0ELb0ELb1ELb0ELb0ELb1ELb0ELb1EEEvNS_16Flash_fwd_paramsE --------------------------
	.section	.nv.info._ZN5flash24flash_fwd_splitkv_kernelI23Flash_fwd_kernel_traitsILi128ELi64ELi128ELi4ELb0ELb0EN7cutlass10bfloat16_tE19Flash_kernel_traitsILi128ELi64ELi128ELi4ES3_EELb0ELb0ELb1ELb0ELb0ELb1ELb0ELb1EEEvNS_16Flash_fwd_paramsE,"",@"SHT_CUDA_INFO"
	.sectionflags	@""
	.align	4


	//----- nvinfo : EIATTR_CUDA_API_VERSION
	.align		4
        /*0000*/ 	.byte	0x04, 0x37
        /*0002*/ 	.short	(.L_1724 - .L_1723)
.L_1723:
        /*0004*/ 	.word	0x00000082


	//----- nvinfo : EIATTR_KPARAM_INFO
	.align		4
.L_1724:
        /*0008*/ 	.byte	0x04, 0x17
        /*000a*/ 	.short	(.L_1726 - .L_1725)
.L_1725:
        /*000c*/ 	.word	0x00000000
        /*0010*/ 	.short	0x0000
        /*0012*/ 	.short	0x0000
        /*0014*/ 	.byte	0x00, 0xf0, 0x41, 0x07


	//----- nvinfo : EIATTR_SPARSE_MMA_MASK
	.align		4
.L_1726:
        /*0018*/ 	.byte	0x03, 0x50
        /*001a*/ 	.short	0x0000


	//----- nvinfo : EIATTR_MAXREG_COUNT
	.align		4
        /*001c*/ 	.byte	0x03, 0x1b
        /*001e*/ 	.short	0x00ff


	//----- nvinfo : EIATTR_NUM_BARRIERS
	.align		4
        /*0020*/ 	.byte	0x02, 0x4c
        /*0022*/ 	.byte	0x01
	.zero		1


	//----- nvinfo : EIATTR_MERCURY_ISA_VERSION
	.align		4
        /*0024*/ 	.byte	0x03, 0x5f
        /*0026*/ 	.short	0x0101


	//----- nvinfo : EIATTR_COOP_GROUP_MASK_REGIDS
	.align		4
        /*0028*/ 	.byte	0x04, 0x29
        /*002a*/ 	.short	(.L_1728 - .L_1727)


	//   ....[0]....
.L_1727:
        /*002c*/ 	.word	0xffffffff


	//   ....[1]....
        /*0030*/ 	.word	0xffffffff


	//   ....[2]....
        /*0034*/ 	.word	0xffffffff


	//   ....[3]....
        /*0038*/ 	.word	0xffffffff


	//   ....[4]....
        /*003c*/ 	.word	0xffffffff


	//   ....[5]....
        /*0040*/ 	.word	0xffffffff


	//   ....[6]....
        /*0044*/ 	.word	0xffffffff


	//   ....[7]....
        /*0048*/ 	.word	0xffffffff


	//   ....[8]....
        /*004c*/ 	.word	0xffffffff


	//   ....[9]....
        /*0050*/ 	.word	0xffffffff


	//   ....[10]....
        /*0054*/ 	.word	0xffffffff


	//   ....[11]....
        /*0058*/ 	.word	0xffffffff


	//   ....[12]....
        /*005c*/ 	.word	0x05000002


	//   ....[13]....
        /*0060*/ 	.word	0x05000002


	//   ....[14]....
        /*0064*/ 	.word	0x05000002


	//   ....[15]....
        /*0068*/ 	.word	0x05000002


	//----- nvinfo : EIATTR_COOP_GROUP_INSTR_OFFSETS
	.align		4
.L_1728:
        /*006c*/ 	.byte	0x04, 0x28
        /*006e*/ 	.short	(.L_1730 - .L_1729)


	//   ....[0]....
.L_1729:
        /*0070*/ 	.word	0x00017530


	//   ....[1]....
        /*0074*/ 	.word	0x00017550


	//   ....[2]....
        /*0078*/ 	.word	0x00017570


	//   ....[3]....
        /*007c*/ 	.word	0x00017590


	//   ....[4]....
        /*0080*/ 	.word	0x0001cb30


	//   ....[5]....
        /*0084*/ 	.word	0x0001cbb0


	//   ....[6]....
        /*0088*/ 	.word	0x0001cbd0


	//   ....[7]....
        /*008c*/ 	.word	0x0001cbf0


	//   ....[8]....
        /*0090*/ 	.word	0x0001ebb0


	//   ....[9]....
        /*0094*/ 	.word	0x0001ebc0


	//   ....[10]....
        /*0098*/ 	.word	0x0001ebf0


	//   ....[11]....
        /*009c*/ 	.word	0x0001ec00


	//   ....[12]....
        /*00a0*/ 	.word	0x0001ffc0


	//   ....[13]....
        /*00a4*/ 	.word	0x00020030


	//   ....[14]....
        /*00a8*/ 	.word	0x00020090


	//   ....[15]....
        /*00ac*/ 	.word	0x00020100


	//----- nvinfo : EIATTR_VRC_CTA_INIT_COUNT
	.align		4
.L_1730:
        /*00b0*/ 	.byte	0x02, 0x4a
	.zero		1
	.zero		1


	//----- nvinfo : EIATTR_EXIT_INSTR_OFFSETS
	.align		4
        /*00b4*/ 	.byte	0x04, 0x1c
        /*00b6*/ 	.short	(.L_1732 - .L_1731)


	//   ....[0]....
.L_1731:
        /*00b8*/ 	.word	0x00000090


	//----- nvinfo : EIATTR_CRS_STACK_SIZE
	.align		4
.L_1732:
        /*00bc*/ 	.byte	0x04, 0x1e
        /*00be*/ 	.short	(.L_1734 - .L_1733)
.L_1733:
        /*00c0*/ 	.word	0x00000000


	//----- nvinfo : EIATTR_CBANK_PARAM_SIZE
	.align		4
.L_1734:
        /*00c4*/ 	.byte	0x03, 0x19
        /*00c6*/ 	.short	0x01d0


	//----- nvinfo : EIATTR_PARAM_CBANK
	.align		4
        /*00c8*/ 	.byte	0x04, 0x0a
        /*00ca*/ 	.short	(.L_1736 - .L_1735)
	.align		4
.L_1735:
        /*00cc*/ 	.word	index@(.nv.constant0._ZN5flash24flash_fwd_splitkv_kernelI23Flash_fwd_kernel_traitsILi128ELi64ELi128ELi4ELb0ELb0EN7cutlass10bfloat16_tE19Flash_kernel_traitsILi128ELi64ELi128ELi4ES3_EELb0ELb0ELb1ELb0ELb0ELb1ELb0ELb1EEEvNS_16Flash_fwd_paramsE)
        /*00d0*/ 	.short	0x0380
        /*00d2*/ 	.short	0x01d0


	//----- nvinfo : EIATTR_SW_WAR
	.align		4
.L_1736:
        /*00d4*/ 	.byte	0x04, 0x36
        /*00d6*/ 	.short	(.L_1738 - .L_1737)
.L_1737:
        /*00d8*/ 	.word	0x00000008
.L_1738:


//--------------------- .nv.info._ZN5flash24flash_fwd_splitkv_kernelI23Flash_fwd_kernel_traitsILi128ELi64ELi128ELi4ELb0ELb0EN7cutlass10bfloat16_tE19Flash_kernel_traitsILi128ELi64ELi128ELi4ES3_EELb0ELb0ELb0ELb1ELb1ELb0ELb1ELb0EEEvNS_16Flash_fwd_paramsE --------------------------
	.section	.nv.info._ZN5flash24flash_fwd_splitkv_kernelI23Flash_fwd_kernel_traitsILi128ELi64ELi128ELi4ELb0ELb0EN7cutlass10bfloat16_tE19Flash_kernel_traitsILi128ELi64ELi128ELi4ES3_EELb0ELb0ELb0ELb1ELb1ELb0ELb1ELb0EEEvNS_16Flash_fwd_paramsE,"",@"SHT_CUDA_INFO"
	.sectionflags	@""
	.align	4


	//----- nvinfo : EIATTR_CUDA_API_VERSION
	.align		4
        /*0000*/ 	.byte	0x04, 0x37
        /*0002*/ 	.short	(.L_1740 - .L_1739)
.L_1739:
        /*0004*/ 	.word	0x00000082


	//----- nvinfo : EIATTR_KPARAM_INFO
	.align		4
.L_1740:
        /*0008*/ 	.byte	0x04, 0x17
        /*000a*/ 	.short	(.L_1742 - .L_1741)
.L_1741:
        /*000c*/ 	.word	0x00000000
        /*0010*/ 	.short	0x0000
        /*0012*/ 	.short	0x0000
        /*0014*/ 	.byte	0x00, 0xf0, 0x41, 0x07


	//----- nvinfo : EIATTR_SPARSE_MMA_MASK
	.align		4
.L_1742:
        /*0018*/ 	.byte	0x03, 0x50
        /*001a*/ 	.short	0x0000


	//----- nvinfo : EIATTR_MAXREG_COUNT
	.align		4
        /*001c*/ 	.byte	0x03, 0x1b
        /*001e*/ 	.short	0x00ff


	//----- nvinfo : EIATTR_NUM_BARRIERS
	.align		4
        /*0020*/ 	.byte	0x02, 0x4c
        /*0022*/ 	.byte	0x01
	.zero		1


	//----- nvinfo : EIATTR_MERCURY_ISA_VERSION
	.align		4
        /*0024*/ 	.byte	0x03, 0x5f
        /*0026*/ 	.short	0x0101


	//----- nvinfo : EIATTR_COOP_GROUP_MASK_REGIDS
	.align		4
        /*0028*/ 	.byte	0x04, 0x29
        /*002a*/ 	.short	(.L_1744 - .L_1743)


	//   ....[0]....
.L_1743:
        /*002c*/ 	.word	0xffffffff


	//   ....[1]....
        /*0030*/ 	.word	0xffffffff


	//   ....[2]....
        /*0034*/ 	.word	0xffffffff


	//   ....[3]....
        /*0038*/ 	.word	0xffffffff


	//   ....[4]....
        /*003c*/ 	.word	0xffffffff


	//   ....[5]....
        /*0040*/ 	.word	0xffffffff


	//   ....[6]....
        /*0044*/ 	.word	0xffffffff


	//   ....[7]....
        /*0048*/ 	.word	0xffffffff


	//   ....[8]....
        /*004c*/ 	.word	0xffffffff


	//   ....[9]....
        /*0050*/ 	.word	0xffffffff


	//   ....[10]....
        /*0054*/ 	.word	0xffffffff


	//   ....[11]....
        /*0058*/ 	.word	0xffffffff


	//   ....[12]....
        /*005c*/ 	.word	0x05000006


	//   ....[13]....
        /*0060*/ 	.word	0x05000006


	//   ....[14]....
        /*0064*/ 	.word	0x05000006


	//   ....[15]....
        /*0068*/ 	.word	0x05000006


	//----- nvinfo : EIATTR_COOP_GROUP_INSTR_OFFSETS
	.align		4
.L_1744:
        /*006c*/ 	.byte	0x04, 0x28
        /*006e*/ 	.short	(.L_1746 - .L_1745)


	//   ....[0]....
.L_1745:
        /*0070*/ 	.word	0x000039b0


	//   ....[1]....
        /*0074*/ 	.word	0x000039e0


	//   ....[2]....
        /*0078*/ 	.word	0x00003af0


	//   ....[3]....
        /*007c*/ 	.word	0x00003b00


	//   ....[4]....
        /*0080*/ 	.word	0x00007540


	//   ....[5]....
        /*0084*/ 	.word	0x00007570


	//   ....[6]....
        /*0088*/ 	.word	0x000075b0


	//   ....[7]....
        /*008c*/ 	.word	0x000075c0


	//   ....[8]....
        /*0090*/ 	.word	0x00009550


	//   ....[9]....
        /*0094*/ 	.word	0x00009560


	//   ....[10]....
        /*0098*/ 	.word	0x00009590


	//   ....[11]....
        /*009c*/ 	.word	0x000095a0


	//   ....[12]....
        /*00a0*/ 	.word	0x0000a2c0


	//   ....[13]....
        /*00a4*/ 	.word	0x0000a330


	//   ....[14]....
        /*00a8*/ 	.word	0x0000a3a0


	//   ....[15]....
        /*00ac*/ 	.word	0x0000a400


	//----- nvinfo : EIATTR_VRC_CTA_INIT_COUNT
	.align		4
.L_1746:
        /*00b0*/ 	.byte	0x02, 0x4a
	.zero		1
	.zero		1


	//----- nvinfo : EIATTR_EXIT_INSTR_OFFSETS
	.align		4
        /*00b4*/ 	.byte	0x04, 0x1c
        /*00b6*/ 	.short	(.L_1748 - .L_1747)


	//   ....[0]....
.L_1747:
        /*00b8*/ 	.word	0x000001f0


	//----- nvinfo : EIATTR_CRS_STACK_SIZE
	.align		4
.L_1748:
        /*00bc*/ 	.byte	0x04, 0x1e
        /*00be*/ 	.short	(.L_1750 - .L_1749)
.L_1749:
        /*00c0*/ 	.word	0x00000000


	//----- nvinfo : EIATTR_CBANK_PARAM_SIZE
	.align		4
.L_1750:
        /*00c4*/ 	.byte	0x03, 0x19
        /*00c6*/ 	.short	0x01d0


	//----- nvinfo : EIATTR_PARAM_CBANK
	.align		4
        /*00c8*/ 	.byte	0x04, 0x0a
        /*00ca*/ 	.short	(.L_1752 - .L_1751)
	.align		4
.L_1751:
        /*00cc*/ 	.word	index@(.nv.constant0._ZN5flash24flash_fwd_splitkv_kernelI23Flash_fwd_kernel_traitsILi128ELi64ELi128ELi4ELb0ELb0EN7cutlass10bfloat16_tE19Flash_kernel_traitsILi128ELi64ELi128ELi4ES3_EELb0ELb0ELb0ELb1ELb1ELb0ELb1ELb0EEEvNS_16Flash_fwd_paramsE)
        /*00d0*/ 	.short	0x0380
        /*00d2*/ 	.short	0x01d0


	//----- nvinfo : EIATTR_SW_WAR
	.align		4
.L_1752:
        /*00d4*/ 	.byte	0x04, 0x36
        /*00d6*/ 	.short	(.L_1754 - .L_1753)
.L_1753:
        /*00d8*/ 	.word	0x00000008
.L_1754:


//--------------------- .nv.info._ZN5flash24flash_fwd_splitkv_kernelI23Flash_fwd_kernel_traitsILi128ELi64ELi128ELi4ELb0ELb0EN7cutlass10bfloat16_tE19Flash_kernel_traitsILi128ELi64ELi128ELi4ES3_EELb0ELb0ELb0ELb1ELb1ELb1ELb1ELb0EEEvNS_16Flash_fwd_paramsE --------------------------
	.section	.nv.info._ZN5flash24flash_fwd_splitkv_kernelI23Flash_fwd_kernel_traitsILi128ELi64ELi128ELi4ELb0ELb0EN7cutlass10bfloat16_tE19Flash_kernel_traitsILi128ELi64ELi128ELi4ES3_EELb0ELb0ELb0ELb1ELb1ELb1ELb1ELb0EEEvNS_16Flash_fwd_paramsE,"",@"SHT_CUDA_INFO"
	.sectionflags	@""
	.align	4


	//----- nvinfo : EIATTR_CUDA_API_VERSION
	.align		4
        /*0000*/ 	.byte	0x04, 0x37
        /*0002*/ 	.short	(.L_1756 - .L_1755)
.L_1755:
        /*0004*/ 	.word	0x00000082


	//----- nvinfo : EIATTR_KPARAM_INFO
	.align		4
.L_1756:
        /*0008*/ 	.byte	0x04, 0x17
        /*000a*/ 	.short	(.L_1758 - .L_1757)
.L_1757:
        /*000c*/ 	.word	0x00000000
        /*0010*/ 	.short	0x0000
        /*0012*/ 	.short	0x0000
        /*0014*/ 	.byte	0x00, 0xf0, 0x41, 0x07


	//----- nvinfo : EIATTR_SPARSE_MMA_MASK
	.align		4
.L_1758:
        /*0018*/ 	.byte	0x03, 0x50
        /*001a*/ 	.short	0x0000


	//----- nvinfo : EIATTR_MAXREG_COUNT
	.align		4
        /*001c*/ 	.byte	0x03, 0x1b
        /*001e*/ 	.short	0x00ff


	//----- nvinfo : EIATTR_NUM_BARRIERS
	.align		4
        /*0020*/ 	.byte	0x02, 0x4c
        /*0022*/ 	.byte	0x01
	.zero		1


	//----- nvinfo : EIATTR_MERCURY_ISA_VERSION
	.align		4
        /*0024*/ 	.byte	0x03, 0x5f
        /*0026*/ 	.short	0x0101


	//----- nvinfo : EIATTR_COOP_GROUP_MASK_REGIDS
	.align		4
        /*0028*/ 	.byte	0x04, 0x29
        /*002a*/ 	.short	(.L_1760 - .L_1759)


	//   ....[0]....
.L_1759:
        /*002c*/ 	.word	0xffffffff


	//   ....[1]....
        /*0030*/ 	.word	0xffffffff


	//   ....[2]....
        /*0034*/ 	.word	0xffffffff


	//   ....[3]....
        /*0038*/ 	.word	0xffffffff


	//   ....[4]....
        /*003c*/ 	.word	0xffffffff


	//   ....[5]....
        /*0040*/ 	.word	0xffffffff


	//   ....[6]....
        /*0044*/ 	.word	0xffffffff


	//   ....[7]....
        /*0048*/ 	.word	0xffffffff


	//   ....[8]....
        /*004c*/ 	.word	0xffffffff


	//   ....[9]....
        /*0050*/ 	.word	0xffffffff


	//   ....[10]....
        /*0054*/ 	.word	0xffffffff


	//   ....[11]....
        /*0058*/ 	.word	0xffffffff


	//   ....[12]....
        /*005c*/ 	.word	0x05000006


	//   ....[13]....
        /*0060*/ 	.word	0x05000006


	//   ....[14]....
        /*0064*/ 	.word	0x05000006


	//   ....[15]....
        /*0068*/ 	.word	0x05000006


	//----- nvinfo : EIATTR_COOP_GROUP_INSTR_OFFSETS
	.align		4
.L_1760:
        /*006c*/ 	.byte	0x04, 0x28
        /*006e*/ 	.short	(.L_1762 - .L_1761)


	//   ....[0]....
.L_1761:
        /*0070*/ 	.word	0x000041b0


	//   ....[1]....
        /*0074*/ 	.word	0x00004220


	//   ....[2]....
        /*0078*/ 	.word	0x00004260


	//   ....[3]....
        /*007c*/ 	.word	0x000042a0


	//   ....[4]....
        /*0080*/ 	.word	0x00008540


	//   ....[5]....
        /*0084*/ 	.word	0x00008560


	//   ....[6]....
        /*0088*/ 	.word	0x000085c0


	//   ....[7]....
        /*008c*/ 	.word	0x000085d0


	//   ....[8]....
        /*0090*/ 	.word	0x0000a550


	//   ....[9]....
        /*0094*/ 	.word	0x0000a560


	//   ....[10]....
        /*0098*/ 	.word	0x0000a590


	//   ....[11]....
        /*009c*/ 	.word	0x0000a5a0


	//   ....[12]....
        /*00a0*/ 	.word	0x0000b2c0


	//   ....[13]....
        /*00a4*/ 	.word	0x0000b330


	//   ....[14]....
        /*00a8*/ 	.word	0x0000b390


	//   ....[15]....
        /*00ac*/ 	.word	0x0000b400


	//----- nvinfo : EIATTR_VRC_CTA_INIT_COUNT
	.align		4
.L_1762:
        /*00b0*/ 	.byte	0x02, 0x4a
	.zero		1
	.zero		1


	//----- nvinfo : EIATTR_EXIT_INSTR_OFFSETS
	.align		4
        /*00b4*/ 	.byte	0x04, 0x1c
        /*00b6*/ 	.short	(.L_1764 - .L_1763)


	//   ....[0]....
.L_1763:
        /*00b8*/ 	.word	0x000001f0


	//----- nvinfo : EIATTR_CRS_STACK_SIZE
	.align		4
.L_1764:
        /*00bc*/ 	.byte	0x04, 0x1e
        /*00be*/ 	.short	(.L_1766 - .L_1765)
.L_1765:
        /*00c0*/ 	.word	0x00000000


	//----- nvinfo : EIATTR_CBANK_PARAM_SIZE
	.align		4
.L_1766:
        /*00c4*/ 	.byte	0x03, 0x19
        /*00c6*/ 	.short	0x01d0


	//----- nvinfo : EIATTR_PARAM_CBANK
	.align		4
        /*00c8*/ 	.byte	0x04, 0x0a
        /*00ca*/ 	.short	(.L_1768 - .L_1767)
	.align		4
.L_1767:
        /*00cc*/ 	.word	index@(.nv.constant0._ZN5flash24flash_fwd_splitkv_kernelI23Flash_fwd_kernel_traitsILi128ELi64ELi128ELi4ELb0ELb0EN7cutlass10bfloat16_tE19Flash_kernel_traitsILi128ELi64ELi128ELi4ES3_EELb0ELb0ELb0ELb1ELb1ELb1ELb1ELb0EEEvNS_16Flash_fwd_paramsE)
        /*00d0*/ 	.short	0x0380
        /*00d2*/ 	.short	0x01d0


	//----- nvinfo : EIATTR_SW_WAR
	.align		4
.L_1768:
        /*00d4*/ 	.byte	0x04, 0x36
        /*00d6*/ 	.short	(.L_1770 - .L_1769)
.L_1769:
        /*00d8*/ 	.word	0x00000008
.L_1770:


//--------------------- .nv.info._ZN5flash24flash_fwd_splitkv_kernelI23Flash_fwd_kernel_traitsILi128ELi64ELi128ELi4ELb0ELb0EN7cutlass10bfloat16_tE19Flash_kernel_traitsILi128ELi64ELi128ELi4ES3_EELb0ELb0ELb1ELb0ELb0ELb0ELb1ELb0EEEvNS_16Flash_fwd_paramsE --------------------------
	.section	.nv.info._ZN5flash24flash_fwd_splitkv_kernelI23Flash_fwd_kernel_traitsILi128ELi64ELi128ELi4ELb0ELb0EN7cutlass10bfloat16_tE19Flash_kernel_traitsILi128ELi64ELi128ELi4ES3_EELb0ELb0ELb1ELb0ELb0ELb0ELb1ELb0EEEvNS_16Flash_fwd_paramsE,"",@"SHT_CUDA_INFO"
	.sectionflags	@""
	.align	4


	//----- nvinfo : EIATTR_CUDA_API_VERSION
	.align		4
        /*0000*/ 	.byte	0x04, 0x37
        /*0002*/ 	.short	(.L_1772 - .L_1771)
.L_1771:
        /*0004*/ 	.word	0x00000082


	//----- nvinfo : EIATTR_KPARAM_INFO
	.align		4
.L_1772:
        /*0008*/ 	.byte	0x04, 0x17
        /*000a*/ 	.short	(.L_1774 - .L_1773)
.L_1773:
        /*000c*/ 	.word	0x00000000
        /*0010*/ 	.short	0x0000
        /*0012*/ 	.short	0x0000
        /*0014*/ 	.byte	0x00, 0xf0, 0x41, 0x07


	//----- nvinfo : EIATTR_SPARSE_MMA_MASK
	.align		4
.L_1774:
        /*0018*/ 	.byte	0x03, 0x50
        /*001a*/ 	.short	0x0000


	//----- nvinfo : EIATTR_MAXREG_COUNT
	.align		4
        /*001c*/ 	.byte	0x03, 0x1b
        /*001e*/ 	.short	0x00ff


	//----- nvinfo : EIATTR_NUM_BARRIERS
	.align		4
        /*0020*/ 	.byte	0x02, 0x4c
        /*0022*/ 	.byte	0x01
	.zero		1


	//----- nvinfo : EIATTR_MERCURY_ISA_VERSION
	.align		4
        /*0024*/ 	.byte	0x03, 0x5f
        /*0026*/ 	.short	0x0101


	//----- nvinfo : EIATTR_COOP_GROUP_MASK_REGIDS
	.align		4
        /*0028*/ 	.byte	0x04, 0x29
        /*002a*/ 	.short	(.L_1776 - .L_1775)


	//   ....[0]....
.L_1775:
        /*002c*/ 	.word	0xffffffff


	//   ....[1]....
        /*0030*/ 	.word	0xffffffff


	//   ....[2]....
        /*0034*/ 	.word	0xffffffff


	//   ....[3]....
        /*0038*/ 	.word	0xffffffff


	//   ....[4]....
        /*003c*/ 	.word	0xffffffff


	//   ....[5]....
        /*0040*/ 	.word	0xffffffff


	//   ....[6]....
        /*0044*/ 	.word	0xffffffff


	//   ....[7]....
        /*0048*/ 	.word	0xffffffff


	//   ....[8]....
        /*004c*/ 	.word	0xffffffff


	//   ....[9]....
        /*0050*/ 	.word	0xffffffff


	//   ....[10]....
        /*0054*/ 	.word	0xffffffff


	//   ....[11]....
        /*0058*/ 	.word	0xffffffff


	//   ....[12]....
        /*005c*/ 	.word	0x05000006


	//   ....[13]....
        /*0060*/ 	.word	0x05000006


	//   ....[14]....
        /*0064*/ 	.word	0x05000006


	//   ....[15]....
        /*0068*/ 	.word	0x05000006


	//----- nvinfo : EIATTR_COOP_GROUP_INSTR_OFFSETS
	.align		4
.L_1776:
        /*006c*/ 	.byte	0x04, 0x28
        /*006e*/ 	.short	(.L_1778 - .L_1777)


	//   ....[0]....
.L_1777:
        /*0070*/ 	.word	0x00007400


	//   ....[1]....
        /*0074*/ 	.word	0x00007420


	//   ....[2]....
        /*0078*/ 	.word	0x00007440


	//   ....[3]....
        /*007c*/ 	.word	0x00007460


	//   ....[4]....
        /*0080*/ 	.word	0x0000c2e0


	//   ....[5]....
        /*0084*/ 	.word	0x0000c310


	//   ....[6]....
        /*0088*/ 	.word	0x0000c370


	//   ....[7]....
        /*008c*/ 	.word	0x0000c380


	//   ....[8]....
        /*0090*/ 	.word	0x0000e310


	//   ....[9]....
        /*0094*/ 	.word	0x0000e320


	//   ....[10]....
        /*0098*/ 	.word	0x0000e350


	//   ....[11]....
        /*009c*/ 	.word	0x0000e360


	//   ....[12]....
        /*00a0*/ 	.word	0x0000f620


	//   ....[13]....
        /*00a4*/ 	.word	0x0000f690


	//   ....[14]....
        /*00a8*/ 	.word	0x0000f6f0


	//   ....[15]....
        /*00ac*/ 	.word	0x0000f760


	//----- nvinfo : EIATTR_VRC_CTA_INIT_COUNT
	.align		4
.L_1778:
        /*00b0*/ 	.byte	0x02, 0x4a
	.zero		1
	.zero		1


	//----- nvinfo : EIATTR_EXIT_INSTR_OFFSETS
	.align		4
        /*00b4*/ 	.byte	0x04, 0x1c
        /*00b6*/ 	.short	(.L_1780 - .L_1779)


	//   ....[0]....
.L_1779:
        /*00b8*/ 	.word	0x000001f0


	//----- nvinfo : EIATTR_CRS_STACK_SIZE
	.align		4
.L_1780:
        /*00bc*/ 	.byte	0x04, 0x1e
        /*00be*/ 	.short	(.L_1782 - .L_1781)
.L_1781:
        /*00c0*/ 	.word	0x00000000


	//----- nvinfo : EIATTR_CBANK_PARAM_SIZE
	.align		4
.L_1782:
        /*00c4*/ 	.byte	0x03, 0x19
        /*00c6*/ 	.short	0x01d0


	//----- nvinfo : EIATTR_PARAM_CBANK
	.align		4
        /*00c8*/ 	.byte	0x04, 0x0a
        /*00ca*/ 	.short	(.L_1784 - .L_1783)
	.align		4
.L_1783:
        /*00cc*/ 	.word	index@(.nv.constant0._ZN5flash24flash_fwd_splitkv_kernelI23Flash_fwd_kernel_traitsILi128ELi64ELi128ELi4ELb0ELb0EN7cutlass10bfloat16_tE19Flash_kernel_traitsILi128ELi64ELi128ELi4ES3_EELb0ELb0ELb1ELb0ELb0ELb0ELb1ELb0EEEvNS_16Flash_fwd_paramsE)
        /*00d0*/ 	.short	0x0380
        /*00d2*/ 	.short	0x01d0


	//----- nvinfo : EIATTR_SW_WAR
	.align		4
.L_1784:
        /*00d4*/ 	.byte	0x04, 0x36
        /*00d6*/ 	.short	(.L_1786 - .L_1785)
.L_1785:
        /*00d8*/ 	.word	0x00000008
.L_1786:


//--------------------- .nv.info._ZN5flash24flash_fwd_splitkv_kernelI23Flash_fwd_kernel_traitsILi128ELi64ELi128ELi4ELb0ELb0EN7cutlass10bfloat16_tE19Flash_kernel_traitsILi128ELi64ELi128ELi4ES3_EELb0ELb0ELb1ELb0ELb0ELb1ELb1ELb0EEEvNS_16Flash_fwd_paramsE --------------------------
	.section	.nv.info._ZN5flash24flash_fwd_splitkv_kernelI23Flash_fwd_kernel_traitsILi128ELi64ELi128ELi4ELb0ELb0EN7cutlass10bfloat16_tE19Flash_kernel_traitsILi128ELi64ELi128ELi4ES3_EELb0ELb0ELb1ELb0ELb0ELb1ELb1ELb0EEEvNS_16Flash_fwd_paramsE,"",@"SHT_CUDA_INFO"
	.sectionflags	@""
	.align	4


	//----- nvinfo : EIATTR_CUDA_API_VERSION
	.align		4
        /*0000*/ 	.byte	0x04, 0x37
        /*0002*/ 	.short	(.L_1788 - .L_1787)
.L_1787:
        /*0004*/ 	.word	0x00000082


	//----- nvinfo : EIATTR_KPARAM_INFO
	.align		4
.L_1788:
        /*0008*/ 	.byte	0x04, 0x17
        /*000a*/ 	.short	(.L_1790 - .L_1789)
.L_1789:
        /*000c*/ 	.word	0x00000000
        /*0010*/ 	.short	0x0000
        /*0012*/ 	.short	0x0000
        /*0014*/ 	.byte	0x00, 0xf0, 0x41, 0x07


	//----- nvinfo : EIATTR_SPARSE_MMA_MASK
	.align		4
.L_1790:
        /*0018*/ 	.byte	0x03, 0x50
        /*001a*/ 	.short	0x0000


	//----- nvinfo : EIATTR_MAXREG_COUNT
	.align		4
        /*001c*/ 	.byte	0x03, 0x1b
        /*001e*/ 	.short	0x00ff


	//----- nvinfo : EIATTR_NUM_BARRIERS
	.align		4
        /*0020*/ 	.byte	0x02, 0x4c
        /*0022*/ 	.byte	0x01
	.zero		1


	//----- nvinfo : EIATTR_MERCURY_ISA_VERSION
	.align		4
        /*0024*/ 	.byte	0x03, 0x5f
        /*0026*/ 	.short	0x0101


	//----- nvinfo : EIATTR_COOP_GROUP_MASK_REGIDS
	.align		4
        /*0028*/ 	.byte	0x04, 0x29
        /*002a*/ 	.short	(.L_1792 - .L_1791)


	//   ....[0]....
.L_1791:
        /*002c*/ 	.word	0xffffffff


	//   ....[1]....
        /*0030*/ 	.word	0xffffffff


	//   ....[2]....
        /*0034*/ 	.word	0xffffffff


	//   ....[3]....
        /*0038*/ 	.word	0xffffffff


	//   ....[4]....
        /*003c*/ 	.word	0xffffffff


	//   ....[5]....
        /*0040*/ 	.word	0xffffffff


	//   ....[6]....
        /*0044*/ 	.word	0xffffffff


	//   ....[7]....
        /*0048*/ 	.word	0xffffffff


	//   ....[8]....
        /*004c*/ 	.word	0xffffffff


	//   ....[9]....
        /*0050*/ 	.word	0xffffffff


	//   ....[10]....
        /*0054*/ 	.word	0xffffffff


	//   ....[11]....
        /*0058*/ 	.word	0xffffffff


	//   ....[12]....
        /*005c*/ 	.word	0x05000006


	//   ....[13]....
        /*0060*/ 	.word	0x05000006


	//   ....[14]....
        /*0064*/ 	.word	0x05000006


	//   ....[15]....
        /*0068*/ 	.word	0x05000006


	//----- nvinfo : EIATTR_COOP_GROUP_INSTR_OFFSETS
	.align		4
.L_1792:
        /*006c*/ 	.byte	0x04, 0x28
        /*006e*/ 	.short	(.L_1794 - .L_1793)


	//   ....[0]....
.L_1793:
        /*0070*/ 	.word	0x00007bc0


	//   ....[1]....
        /*0074*/ 	.word	0x00007c20


	//   ....[2]....
        /*0078*/ 	.word	0x00007c40


	//   ....[3]....
        /*007c*/ 	.word	0x00007c60


	//   ....[4]....
        /*0080*/ 	.word	0x0000d220


	//   ....[5]....
        /*0084*/ 	.word	0x0000d250


	//   ....[6]....
        /*0088*/ 	.word	0x0000d300


	//   ....[7]....
        /*008c*/ 	.word	0x0000d320


	//   ....[8]....
        /*0090*/ 	.word	0x0000f250


	//   ....[9]....
        /*0094*/ 	.word	0x0000f260


	//   ....[10]....
        /*0098*/ 	.word	0x0000f290


	//   ....[11]....
        /*009c*/ 	.word	0x0000f2a0


	//   ....[12]....
        /*00a0*/ 	.word	0x00010560


	//   ....[13]....
        /*00a4*/ 	.word	0x000105d0


	//   ....[14]....
        /*00a8*/ 	.word	0x00010630


	//   ....[15]....
        /*00ac*/ 	.word	0x000106a0


	//----- nvinfo : EIATTR_VRC_CTA_INIT_COUNT
	.align		4
.L_1794:
        /*00b0*/ 	.byte	0x02, 0x4a
	.zero		1
	.zero		1


	//----- nvinfo : EIATTR_EXIT_INSTR_OFFSETS
	.align		4
        /*00b4*/ 	.byte	0x04, 0x1c
        /*00b6*/ 	.short	(.L_1796 - .L_1795)


	//   ....[0]....
.L_1795:
        /*00b8*/ 	.word	0x000001f0


	//----- nvinfo : EIATTR_CRS_STACK_SIZE
	.align		4
.L_1796:
        /*00bc*/ 	.byte	0x04, 0x1e
        /*00be*/ 	.short	(.L_1798 - .L_1797)
.L_1797:
        /*00c0*/ 	.word	0x00000000


	//----- nvinfo : EIATTR_CBANK_PARAM_SIZE
	.align		4
.L_1798:
        /*00c4*/ 	.byte	0x03, 0x19
        /*00c6*/ 	.short	0x01d0


	//----- nvinfo : EIATTR_PARAM_CBANK
	.align		4
        /*00c8*/ 	.byte	0x04, 0x0a
        /*00ca*/ 	.short	(.L_1800 - .L_1799)
	.align		4
.L_1799:
        /*00cc*/ 	.word	index@(.nv.constant0._ZN5flash24flash_fwd_splitkv_kernelI23Flash_fwd_kernel_traitsILi128ELi64ELi128ELi4ELb0ELb0EN7cutlass10bfloat16_tE19Flash_kernel_traitsILi128ELi64ELi128ELi4ES3_EELb0ELb0ELb1ELb0ELb0ELb1ELb1ELb0EEEvNS_16Flash_fwd_paramsE)
        /*00d0*/ 	.short	0x0380
        /*00d2*/ 	.short	0x01d0


	//----- nvinfo : EIATTR_SW_WAR
	.align		4
.L_1800:
        /*00d4*/ 	.byte	0x04, 0x36
        /*00d6*/ 	.short	(.L_1802 - .L_1801)
.L_1801:
        /*00d8*/ 	.word	0x00000008
.L_1802:


//--------------------- .nv.info._ZN5flash24flash_fwd_splitkv_kernelI23Flash_fwd_kernel_traitsILi128ELi64ELi128ELi4ELb0ELb0EN7cutlass10bfloat16_tE19Flash_kernel_traitsILi128ELi64ELi128ELi4ES3_EELb0ELb0ELb0ELb0ELb1ELb0ELb1ELb1EEEvNS_16Flash_fwd_paramsE --------------------------
	.section	.nv.info._ZN5flash24flash_fwd_splitkv_kernelI23Flash_fwd_kernel_traitsILi128ELi64ELi128ELi4ELb0ELb0EN7cutlass10bfloat16_tE19Flash_kernel_traitsILi128ELi64ELi128ELi4ES3_EELb0ELb0ELb0ELb0ELb1ELb0ELb1ELb1EEEvNS_16Flash_fwd_paramsE,"",@"SHT_CUDA_INFO"
	.sectionflags	@""
	.align	4


	//----- nvinfo : EIATTR_CUDA_API_VERSION
	.align		4
        /*0000*/ 	.byte	0x04, 0x37
        /*0002*/ 	.short	(.L_1804 - .L_1803)
.L_1803:
        /*0004*/ 	.word	0x00000082


	//----- nvinfo : EIATTR_KPARAM_INFO
	.align		4
.L_1804:
        /*0008*/ 	.byte	0x04, 0x17
        /*000a*/ 	.short	(.L_1806 - .L_1805)
.L_1805:
        /*000c*/ 	.word	0x00000000
        /*0010*/ 	.short	0x0000
        /*0012*/ 	.short	0x0000
        /*0014*/ 	.byte	0x00, 0xf0, 0x41, 0x07


	//----- nvinfo : EIATTR_SPARSE_MMA_MASK
	.align		4
.L_1806:
        /*0018*/ 	.byte	0x03, 0x50
        /*001a*/ 	.short	0x0000


	//----- nvinfo : EIATTR_MAXREG_COUNT
	.align		4
        /*001c*/ 	.byte	0x03, 0x1b
        /*001e*/ 	.short	0x00ff


	//----- nvinfo : EIATTR_NUM_BARRIERS
	.align		4
        /*0020*/ 	.byte	0x02, 0x4c
        /*0022*/ 	.byte	0x01
	.zero		1


	//----- nvinfo : EIATTR_MERCURY_ISA_VERSION
	.align		4
        /*0024*/ 	.byte	0x03, 0x5f
        /*0026*/ 	.short	0x0101


	//----- nvinfo : EIATTR_COOP_GROUP_MASK_REGIDS
	.align		4
        /*0028*/ 	.byte	0x04, 0x29
        /*002a*/ 	.short	(.L_1808 - .L_1807)


	//   ....[0]....
.L_1807:
        /*002c*/ 	.word	0xffffffff


	//   ....[1]....
        /*0030*/ 	.word	0xffffffff


	//   ....[2]....
        /*0034*/ 	.word	0xffffffff


	//   ....[3]....
        /*0038*/ 	.word	0xffffffff


	//   ....[4]....
        /*003c*/ 	.word	0xffffffff


	//   ....[5]....
        /*0040*/ 	.word	0xffffffff


	//   ....[6]....
        /*0044*/ 	.word	0xffffffff


	//   ....[7]....
        /*0048*/ 	.word	0xffffffff


	//   ....[8]....
        /*004c*/ 	.word	0xffffffff


	//   ....[9]....
        /*0050*/ 	.word	0xffffffff


	//   ....[10]....
        /*0054*/ 	.word	0xffffffff


	//   ....[11]....
        /*0058*/ 	.word	0xffffffff


	//   ....[12]....
        /*005c*/ 	.word	0x05000004


	//   ....[13]....
        /*0060*/ 	.word	0x05000004


	//   ....[14]....
        /*0064*/ 	.word	0x05000004


	//   ....[15]....
        /*0068*/ 	.word	0x05000004


	//----- nvinfo : EIATTR_COOP_GROUP_INSTR_OFFSETS
	.align		4
.L_1808:
        /*006c*/ 	.byte	0x04, 0x28
        /*006e*/ 	.short	(.L_1810 - .L_1809)


	//   ....[0]....
.L_1809:
        /*0070*/ 	.word	0x00013890


	//   ....[1]....
        /*0074*/ 	.word	0x000138c0


	//   ....[2]....
        /*0078*/ 	.word	0x00013970


	//   ....[3]....
        /*007c*/ 	.word	0x00013980


	//   ....[4]....
        /*0080*/ 	.word	0x000173a0


	//   ....[5]....
        /*0084*/ 	.word	0x000173d0


	//   ....[6]....
        /*0088*/ 	.word	0x00017440


	//   ....[7]....
        /*008c*/ 	.word	0x00017450


	//   ....[8]....
        /*0090*/ 	.word	0x000193d0


	//   ....[9]....
        /*0094*/ 	.word	0x000193e0


	//   ....[10]....
        /*0098*/ 	.word	0x00019410


	//   ....[11]....
        /*009c*/ 	.word	0x00019420


	//   ....[12]....
        /*00a0*/ 	.word	0x0001a290


	//   ....[13]....
        /*00a4*/ 	.word	0x0001a300


	//   ....[14]....
        /*00a8*/ 	.word	0x0001a370


	//   ....[15]....
        /*00ac*/ 	.word	0x0001a3d0


	//----- nvinfo : EIATTR_VRC_CTA_INIT_COUNT
	.align		4
.L_1810:
        /*00b0*/ 	.byte	0x02, 0x4a
	.zero		1
	.zero		1


	//----- nvinfo : EIATTR_EXIT_INSTR_OFFSETS
	.align		4
        /*00b4*/ 	.byte	0x04, 0x1c
        /*00b6*/ 	.short	(.L_1812 - .L_1811)


	//   ....[0]....
.L_1811:
        /*00b8*/ 	.word	0x000001f0


	//----- nvinfo : EIATTR_CRS_STACK_SIZE
	.align		4
.L_1812:
        /*00bc*/ 	.byte	0x04, 0x1e
        /*00be*/ 	.short	(.L_1814 - .L_1813)
.L_1813:
        /*00c0*/ 	.word	0x00000000


	//----- nvinfo : EIATTR_CBANK_PARAM_SIZE
	.align		4
.L_1814:
        /*00c4*/ 	.byte	0x03, 0x19
        /*00c6*/ 	.short	0x01d0


	//----- nvinfo : EIATTR_PARAM_CBANK
	.align		4
        /*00c8*/ 	.byte	0x04, 0x0a
        /*00ca*/ 	.short	(.L_1816 - .L_1815)
	.align		4
.L_1815:
        /*00cc*/ 	.word	index@(.nv.constant0._ZN5flash24flash_fwd_splitkv_kernelI23Flash_fwd_kernel_traitsILi128ELi64ELi128ELi4ELb0ELb0EN7cutlass10bfloat16_tE19Flash_kernel_traitsILi128ELi64ELi128ELi4ES3_EELb0ELb0ELb0ELb0ELb1ELb0ELb1ELb1EEEvNS_16Flash_fwd_paramsE)
        /*00d0*/ 	.short	0x0380
        /*00d2*/ 	.short	0x01d0


	//----- nvinfo : EIATTR_SW_WAR
	.align		4
.L_1816:
        /*00d4*/ 	.byte	0x04, 0x36
        /*00d6*/ 	.short	(.L_1818 - .L_1817)
.L_1817:
        /*00d8*/ 	.word	0x00000008
.L_1818:


//--------------------- .nv.info._ZN5flash24flash_fwd_splitkv_kernelI23Flash_fwd_kernel_traitsILi128ELi64ELi128ELi4ELb0ELb0EN7cutlass10bfloat16_tE19Flash_kernel_traitsILi128ELi64ELi128ELi4ES3_EELb0ELb0ELb0ELb0ELb1ELb1ELb1ELb1EEEvNS_16Flash_fwd_paramsE --------------------------
	.section	.nv.info._ZN5flash24flash_fwd_splitkv_kernelI23Flash_fwd_kernel_traitsILi128ELi64ELi128ELi4ELb0ELb0EN7cutlass10bfloat16_tE19Flash_kernel_traitsILi128ELi64ELi128ELi4ES3_EELb0ELb0ELb0ELb0ELb1ELb1ELb1ELb1EEEvNS_16Flash_fwd_paramsE,"",@"SHT_CUDA_INFO"
	.sectionflags	@""
	.align	4


	//----- nvinfo : EIATTR_CUDA_API_VERSION
	.align		4
        /*0000*/ 	.byte	0x04, 0x37
        /*0002*/ 	.short	(.L_1820 - .L_1819)
.L_1819:
        /*0004*/ 	.word	0x00000082


	//----- nvinfo : EIATTR_KPARAM_INFO
	.align		4
.L_1820:
        /*0008*/ 	.byte	0x04, 0x17
        /*000a*/ 	.short	(.L_1822 - .L_1821)
.L_1821:
        /*000c*/ 	.word	0x00000000
        /*0010*/ 	.short	0x0000
        /*0012*/ 	.short	0x0000
        /*0014*/ 	.byte	0x00, 0xf0, 0x41, 0x07


	//----- nvinfo : EIATTR_SPARSE_MMA_MASK
	.align		4
.L_1822:
        /*0018*/ 	.byte	0x03, 0x50
        /*001a*/ 	.short	0x0000


	//----- nvinfo : EIATTR_MAXREG_COUNT
	.align		4
        /*001c*/ 	.byte	0x03, 0x1b
        /*001e*/ 	.short	0x00ff


	//----- nvinfo : EIATTR_NUM_BARRIERS
	.align		4
        /*0020*/ 	.byte	0x02, 0x4c
        /*0022*/ 	.byte	0x01
	.zero		1


	//----- nvinfo : EIATTR_MERCURY_ISA_VERSION
	.align		4
        /*0024*/ 	.byte	0x03, 0x5f
        /*0026*/ 	.short	0x0101


	//----- nvinfo : EIATTR_COOP_GROUP_MASK_REGIDS
	.align		4
        /*0028*/ 	.byte	0x04, 0x29
        /*002a*/ 	.short	(.L_1824 - .L_1823)


	//   ....[0]....
.L_1823:
        /*002c*/ 	.word	0xffffffff


	//   ....[1]....
        /*0030*/ 	.word	0xffffffff


	//   ....[2]....
        /*0034*/ 	.word	0xffffffff


	//   ....[3]....
        /*0038*/ 	.word	0xffffffff


	//   ....[4]....
        /*003c*/ 	.word	0xffffffff


	//   ....[5]....
        /*0040*/ 	.word	0xffffffff


	//   ....[6]....
        /*0044*/ 	.word	0xffffffff


	//   ....[7]....
        /*0048*/ 	.word	0xffffffff


	//   ....[8]....
        /*004c*/ 	.word	0xffffffff


	//   ....[9]....
        /*0050*/ 	.word	0xffffffff


	//   ....[10]....
        /*0054*/ 	.word	0xffffffff


	//   ....[11]....
        /*0058*/ 	.word	0xffffffff


	//   ....[12]....
        /*005c*/ 	.word	0x05000004


	//   ....[13]....
        /*0060*/ 	.word	0x05000004


	//   ....[14]....
        /*0064*/ 	.word	0x05000004


	//   ....[15]....
        /*0068*/ 	.word	0x05000004


	//----- nvinfo : EIATTR_COOP_GROUP_INSTR_OFFSETS
	.align		4
.L_1824:
        /*006c*/ 	.byte	0x04, 0x28
        /*006e*/ 	.short	(.L_1826 - .L_1825)


	//   ....[0]....
.L_1825:
        /*0070*/ 	.word	0x00014070


	//   ....[1]....
        /*0074*/ 	.word	0x000140a0


	//   ....[2]....
        /*0078*/ 	.word	0x00014170


	//   ....[3]....
        /*007c*/ 	.word	0x00014180


	//   ....[4]....
        /*0080*/ 	.word	0x00018380


	//   ....[5]....
        /*0084*/ 	.word	0x000183b0


	//   ....[6]....
        /*0088*/ 	.word	0x00018410


	//   ....[7]....
        /*008c*/ 	.word	0x00018420


	//   ....[8]....
        /*0090*/ 	.word	0x0001a3b0


	//   ....[9]....
        /*0094*/ 	.word	0x0001a3c0


	//   ....[10]....
        /*0098*/ 	.word	0x0001a3f0


	//   ....[11]....
        /*009c*/ 	.word	0x0001a400


	//   ....[12]....
        /*00a0*/ 	.word	0x0001b270


	//   ....[13]....
        /*00a4*/ 	.word	0x0001b2e0


	//   ....[14]....
        /*00a8*/ 	.word	0x0001b350


	//   ....[15]....
        /*00ac*/ 	.word	0x0001b3b0


	//----- nvinfo : EIATTR_VRC_CTA_INIT_COUNT
	.align		4
.L_1826:
        /*00b0*/ 	.byte	0x02, 0x4a
	.zero		1
	.zero		1


	//----- nvinfo : EIATTR_EXIT_INSTR_OFFSETS
	.align		4
        /*00b4*/ 	.byte	0x04, 0x1c
        /*00b6*/ 	.short	(.L_1828 - .L_1827)


	//   ....[0]....
.L_1827:
        /*00b8*/ 	.word	0x000001f0


	//----- nvinfo : EIATTR_CRS_STACK_SIZE
	.align		4
.L_1828:
        /*00bc*/ 	.byte	0x04, 0x1e
        /*00be*/ 	.short	(.L_1830 - .L_1829)
.L_1829:
        /*00c0*/ 	.word	0x00000000


	//----- nvinfo : EIATTR_CBANK_PARAM_SIZE
	.align		4
.L_1830:
        /*00c4*/ 	.byte	0x03, 0x19
        /*00c6*/ 	.short	0x01d0


	//----- nvinfo : EIATTR_PARAM_CBANK
	.align		4
        /*00c8*/ 	.byte	0x04, 0x0a
        /*00ca*/ 	.short	(.L_1832 - .L_1831)
	.align		4
.L_1831:
        /*00cc*/ 	.word	index@(.nv.constant0._ZN5flash24flash_fwd_splitkv_kernelI23Flash_fwd_kernel_traitsILi128ELi64ELi128ELi4ELb0ELb0EN7cutlass10bfloat16_tE19Flash_kernel_traitsILi128ELi64ELi128ELi4ES3_EELb0ELb0ELb0ELb0ELb1ELb1ELb1ELb1EEEvNS_16Flash_fwd_paramsE)
        /*00d0*/ 	.short	0x0380
        /*00d2*/ 	.short	0x01d0


	//----- nvinfo : EIATTR_SW_WAR
	.align		4
.L_1832:
        /*00d4*/ 	.byte	0x04, 0x36
        /*00d6*/ 	.short	(.L_1834 - .L_1833)
.L_1833:
        /*00d8*/ 	.word	0x00000008
.L_1834:


//--------------------- .nv.info._ZN5flash24flash_fwd_splitkv_kernelI23Flash_fwd_kernel_traitsILi128ELi64ELi128ELi4ELb0ELb0EN7cutlass10bfloat16_tE19Flash_kernel_traitsILi128ELi64ELi128ELi4ES3_EELb0ELb0ELb1ELb0ELb0ELb0ELb1ELb1EEEvNS_16Flash_fwd_paramsE --------------------------
	.section	.nv.info._ZN5flash24flash_fwd_splitkv_kernelI23Flash_fwd_kernel_traitsILi128ELi64ELi128ELi4ELb0ELb0EN7cutlass10bfloat16_tE19Flash_kernel_traitsILi128ELi64ELi128ELi4ES3_EELb0ELb0ELb1ELb0ELb0ELb0ELb1ELb1EEEvNS_16Flash_fwd_paramsE,"",@"SHT_CUDA_INFO"
	.sectionflags	@""
	.align	4


	//----- nvinfo : EIATTR_CUDA_API_VERSION
	.align		4
        /*0000*/ 	.byte	0x04, 0x37
        /*0002*/ 	.short	(.L_1836 - .L_1835)
.L_1835:
        /*0004*/ 	.word	0x00000082


	//----- nvinfo : EIATTR_KPARAM_INFO
	.align		4
.L_1836:
        /*0008*/ 	.byte	0x04, 0x17
        /*000a*/ 	.short	(.L_1838 - .L_1837)
.L_1837:
        /*000c*/ 	.word	0x00000000
        /*0010*/ 	.short	0x0000
        /*0012*/ 	.short	0x0000
        /*0014*/ 	.byte	0x00, 0xf0, 0x41, 0x07


	//----- nvinfo : EIATTR_SPARSE_MMA_MASK
	.align		4
.L_1838:
        /*0018*/ 	.byte	0x03, 0x50
        /*001a*/ 	.short	0x0000


	//----- nvinfo : EIATTR_MAXREG_COUNT
	.align		4
        /*001c*/ 	.byte	0x03, 0x1b
        /*001e*/ 	.short	0x00ff


	//----- nvinfo : EIATTR_NUM_BARRIERS
	.align		4
        /*0020*/ 	.byte	0x02, 0x4c
        /*0022*/ 	.byte	0x01
	.zero		1


	//----- nvinfo : EIATTR_MERCURY_ISA_VERSION
	.align		4
        /*0024*/ 	.byte	0x03, 0x5f
        /*0026*/ 	.short	0x0101


	//----- nvinfo : EIATTR_COOP_GROUP_MASK_REGIDS
	.align		4
        /*0028*/ 	.byte	0x04, 0x29
        /*002a*/ 	.short	(.L_1840 - .L_1839)


	//   ....[0]....
.L_1839:
        /*002c*/ 	.word	0xffffffff


	//   ....[1]....
        /*0030*/ 	.word	0xffffffff


	//   ....[2]....
        /*0034*/ 	.word	0xffffffff


	//   ....[3]....
        /*0038*/ 	.word	0xffffffff


	//   ....[4]....
        /*003c*/ 	.word	0xffffffff


	//   ....[5]....
        /*0040*/ 	.word	0xffffffff


	//   ....[6]....
        /*0044*/ 	.word	0xffffffff


	//   ....[7]....
        /*0048*/ 	.word	0xffffffff


	//   ....[8]....
        /*004c*/ 	.word	0xffffffff


	//   ....[9]....
        /*0050*/ 	.word	0xffffffff


	//   ....[10]....
        /*0054*/ 	.word	0xffffffff


	//   ....[11]....
        /*0058*/ 	.word	0xffffffff


	//   ....[12]....
        /*005c*/ 	.word	0x05000004


	//   ....[13]....
        /*0060*/ 	.word	0x05000004


	//   ....[14]....
        /*0064*/ 	.word	0x05000004


	//   ....[15]....
        /*0068*/ 	.word	0x05000004


	//----- nvinfo : EIATTR_COOP_GROUP_INSTR_OFFSETS
	.align		4
.L_1840:
        /*006c*/ 	.byte	0x04, 0x28
        /*006e*/ 	.short	(.L_1842 - .L_1841)


	//   ....[0]....
.L_1841:
        /*0070*/ 	.word	0x00017150


	//   ....[1]....
        /*0074*/ 	.word	0x00017170


	//   ....[2]....
        /*0078*/ 	.word	0x00017190


	//   ....[3]....
        /*007c*/ 	.word	0x000171b0


	//   ....[4]....
        /*0080*/ 	.word	0x0001c010


	//   ....[5]....
        /*0084*/ 	.word	0x0001c040


	//   ....[6]....
        /*0088*/ 	.word	0x0001c070


	//   ....[7]....
        /*008c*/ 	.word	0x0001c080


	//   ....[8]....
        /*0090*/ 	.word	0x0001e060


	//   ....[9]....
        /*0094*/ 	.word	0x0001e070


	//   ....[10]....
        /*0098*/ 	.word	0x0001e0a0


	//   ....[11]....
        /*009c*/ 	.word	0x0001e0b0


	//   ....[12]....
        /*00a0*/ 	.word	0x0001f380


	//   ....[13]....
        /*00a4*/ 	.word	0x0001f3f0


	//   ....[14]....
        /*00a8*/ 	.word	0x0001f460


	//   ....[15]....
        /*00ac*/ 	.word	0x0001f4c0


	//----- nvinfo : EIATTR_VRC_CTA_INIT_COUNT
	.align		4
.L_1842:
        /*00b0*/ 	.byte	0x02, 0x4a
	.zero		1
	.zero		1


	//----- nvinfo : EIATTR_EXIT_INSTR_OFFSETS
	.align		4
        /*00b4*/ 	.byte	0x04, 0x1c
        /*00b6*/ 	.short	(.L_1844 - .L_1843)


	//   ....[0]....
.L_1843:
        /*00b8*/ 	.word	0x000001f0


	//----- nvinfo : EIATTR_CRS_STACK_SIZE
	.align		4
.L_1844:
        /*00bc*/ 	.byte	0x04, 0x1e
        /*00be*/ 	.short	(.L_1846 - .L_1845)
.L_1845:
        /*00c0*/ 	.word	0x00000000


	//----- nvinfo : EIATTR_CBANK_PARAM_SIZE
	.align		4
.L_1846:
        /*00c4*/ 	.byte	0x03, 0x19
        /*00c6*/ 	.short	0x01d0


	//----- nvinfo : EIATTR_PARAM_CBANK
	.align		4
        /*00c8*/ 	.byte	0x04, 0x0a
        /*00ca*/ 	.short	(.L_1848 - .L_1847)
	.align		4
.L_1847:
        /*00cc*/ 	.word	index@(.nv.constant0._ZN5flash24flash_fwd_splitkv_kernelI23Flash_fwd_kernel_traitsILi128ELi64ELi128ELi4ELb0ELb0EN7cutlass10bfloat16_tE19Flash_kernel_traitsILi128ELi64ELi128ELi4ES3_EELb0ELb0ELb1ELb0ELb0ELb0ELb1ELb1EEEvNS_16Flash_fwd_paramsE)
        /*00d0*/ 	.short	0x0380
        /*00d2*/ 	.short	0x01d0


	//----- nvinfo : EIATTR_SW_WAR
	.align		4
.L_1848:
        /*00d4*/ 	.byte	0x04, 0x36
        /*00d6*/ 	.short	(.L_1850 - .L_1849)
.L_1849:
        /*00d8*/ 	.word	0x00000008
.L_1850:


//--------------------- .nv.info._ZN5flash24flash_fwd_splitkv_kernelI23Flash_fwd_kernel_traitsILi128ELi64ELi128ELi4ELb0ELb0EN7cutlass10bfloat16_tE19Flash_kernel_traitsILi128ELi64ELi128ELi4ES3_EELb0ELb0ELb1ELb0ELb0ELb1ELb1ELb1EEEvNS_16Flash_fwd_paramsE --------------------------
	.section	.nv.info._ZN5flash24flash_fwd_splitkv_kernelI23Flash_fwd_kernel_traitsILi128ELi64ELi128ELi4ELb0ELb0EN7cutlass10bfloat16_tE19Flash_kernel_traitsILi128ELi64ELi128ELi4ES3_EELb0ELb0ELb1ELb0ELb0ELb1ELb1ELb1EEEvNS_16Flash_fwd_paramsE,"",@"SHT_CUDA_INFO"
	.sectionflags	@""
	.align	4


	//----- nvinfo : EIATTR_CUDA_API_VERSION
	.align		4
        /*0000*/ 	.byte	0x04, 0x37
        /*0002*/ 	.short	(.L_1852 - .L_1851)
.L_1851:
        /*0004*/ 	.word	0x00000082


	//----- nvinfo : EIATTR_KPARAM_INFO
	.align		4
.L_1852:
        /*0008*/ 	.byte	0x04, 0x17
        /*000a*/ 	.short	(.L_1854 - .L_1853)
.L_1853:
        /*000c*/ 	.word	0x00000000
        /*0010*/ 	.short	0x0000
        /*0012*/ 	.short	0x0000
        /*0014*/ 	.byte	0x00, 0xf0, 0x41, 0x07


	//----- nvinfo : EIATTR_SPARSE_MMA_MASK
	.align		4
.L_1854:
        /*0018*/ 	.byte	0x03, 0x50
        /*001a*/ 	.short	0x0000


	//----- nvinfo : EIATTR_MAXREG_COUNT
	.align		4
        /*001c*/ 	.byte	0x03, 0x1b
        /*001e*/ 	.short	0x00ff


	//----- nvinfo : EIATTR_NUM_BARRIERS
	.align		4
        /*0020*/ 	.byte	0x02, 0x4c
        /*0022*/ 	.byte	0x01
	.zero		1


	//----- nvinfo : EIATTR_MERCURY_ISA_VERSION
	.align		4
        /*0024*/ 	.byte	0x03, 0x5f
        /*0026*/ 	.short	0x0101


	//----- nvinfo : EIATTR_COOP_GROUP_MASK_REGIDS
	.align		4
        /*0028*/ 	.byte	0x04, 0x29
        /*002a*/ 	.short	(.L_1856 - .L_1855)


	//   ....[0]....
.L_1855:
        /*002c*/ 	.word	0xffffffff


	//   ....[1]....
        /*0030*/ 	.word	0xffffffff


	//   ....[2]....
        /*0034*/ 	.word	0xffffffff


	//   ....[3]....
        /*0038*/ 	.word	0xffffffff


	//   ....[4]....
        /*003c*/ 	.word	0xffffffff


	//   ....[5]....
        /*0040*/ 	.word	0xffffffff


	//   ....[6]....
        /*0044*/ 	.word	0xffffffff


	//   ....[7]....
        /*0048*/ 	.word	0xffffffff


	//   ....[8]....
        /*004c*/ 	.word	0xffffffff


	//   ....[9]....
        /*0050*/ 	.word	0xffffffff


	//   ....[10]....
        /*0054*/ 	.word	0xffffffff


	//   ....[11]....
        /*0058*/ 	.word	0xffffffff


	//   ....[12]....
        /*005c*/ 	.word	0x05000004


	//   ....[13]....
        /*0060*/ 	.word	0x05000004


	//   ....[14]....
        /*0064*/ 	.word	0x05000004


	//   ....[15]....
        /*0068*/ 	.word	0x05000004


	//----- nvinfo : EIATTR_COOP_GROUP_INSTR_OFFSETS
	.align		4
.L_1856:
        /*006c*/ 	.byte	0x04, 0x28
        /*006e*/ 	.short	(.L_1858 - .L_1857)


	//   ....[0]....
.L_1857:
        /*0070*/ 	.word	0x00017930


	//   ....[1]....
        /*0074*/ 	.word	0x00017970


	//   ....[2]....
        /*0078*/ 	.word	0x00017990


	//   ....[3]....
        /*007c*/ 	.word	0x000179b0


	//   ....[4]....
        /*0080*/ 	.word	0x0001cf60


	//   ....[5]....
        /*0084*/ 	.word	0x0001cf90


	//   ....[6]....
        /*0088*/ 	.word	0x0001d010


	//   ....[7]....
        /*008c*/ 	.word	0x0001d020


	//   ....[8]....
        /*0090*/ 	.word	0x0001efb0


	//   ....[9]....
        /*0094*/ 	.word	0x0001efc0


	//   ....[10]....
        /*0098*/ 	.word	0x0001eff0


	//   ....[11]....
        /*009c*/ 	.word	0x0001f000


	//   ....[12]....
        /*00a0*/ 	.word	0x000202d0


	//   ....[13]....
        /*00a4*/ 	.word	0x00020340


	//   ....[14]....
        /*00a8*/ 	.word	0x000203b0


	//   ....[15]....
        /*00ac*/ 	.word	0x00020410


	//----- nvinfo : EIATTR_VRC_CTA_INIT_COUNT
	.align		4
.L_1858:
        /*00b0*/ 	.byte	0x02, 0x4a
	.zero		1
	.zero		1


	//----- nvinfo : EIATTR_EXIT_INSTR_OFFSETS
	.align		4
        /*00b4*/ 	.byte	0x04, 0x1c
        /*00b6*/ 	.short	(.L_1860 - .L_1859)


	//   ....[0]....
.L_1859:
        /*00b8*/ 	.word	0x000001f0


	//----- nvinfo : EIATTR_CRS_STACK_SIZE
	.align		4
.L_1860:
        /*00bc*/ 	.byte	0x04, 0x1e
        /*00be*/ 	.short	(.L_1862 - .L_1861)
.L_1861:
        /*00c0*/ 	.word	0x00000000


	//----- nvinfo : EIATTR_CBANK_PARAM_SIZE
	.align		4
.L_1862:
        /*00c4*/ 	.byte	0x03, 0x19
        /*00c6*/ 	.short	0x01d0


	//----- nvinfo : EIATTR_PARAM_CBANK
	.align		4
        /*00c8*/ 	.byte	0x04, 0x0a
        /*00ca*/ 	.short	(.L_1864 - .L_1863)
	.align		4
.L_1863:
        /*00cc*/ 	.word	index@(.nv.constant0._ZN5flash24flash_fwd_splitkv_kernelI23Flash_fwd_kernel_traitsILi128ELi64ELi128ELi4ELb0ELb0EN7cutlass10bfloat16_tE19Flash_kernel_traitsILi128ELi64ELi128ELi4ES3_EELb0ELb0ELb1ELb0ELb0ELb1ELb1ELb1EEEvNS_16Flash_fwd_paramsE)
        /*00d0*/ 	.short	0x0380
        /*00d2*/ 	.short	0x01d0


	//----- nvinfo : EIATTR_SW_WAR
	.align		4
.L_1864:
        /*00d4*/ 	.byte	0x04, 0x36
        /*00d6*/ 	.short	(.L_1866 - .L_1865)
.L_1865:
        /*00d8*/ 	.word	0x00000008
.L_1866:


//--------------------- .nv.info._ZN5flash24flash_fwd_splitkv_kernelI23Flash_fwd_kernel_traitsILi128ELi64ELi128ELi4ELb0ELb0EN7cutlass10bfloat16_tE19Flash_kernel_traitsILi128ELi64ELi128ELi4ES3_EELb0ELb1ELb0ELb0ELb1ELb0ELb0ELb0EEEvNS_16Flash_fwd_paramsE --------------------------
	.section	.nv.info._ZN5flash24flash_fwd_splitkv_kernelI23Flash_fwd_kernel_traitsILi128ELi64ELi128ELi4ELb0ELb0EN7cutlass10bfloat16_tE19Flash_kernel_traitsILi128ELi64ELi128ELi4ES3_EELb0ELb1ELb0ELb0ELb1ELb0ELb0ELb0EEEvNS_16Flash_fwd_paramsE,"",@"SHT_CUDA_INFO"
	.sectionflags	@""
	.align	4


	//----- nvinfo : EIATTR_CUDA_API_VERSION
	.align		4
        /*0000*/ 	.byte	0x04, 0x37
        /*0002*/ 	.short	(.L_1868 - .L_1867)
.L_1867:
        /*0004*/ 	.word	0x00000082


	//----- nvinfo : EIATTR_KPARAM_INFO
	.align		4
.L_1868:
        /*0008*/ 	.byte	0x04, 0x17
        /*000a*/ 	.short	(.L_1870 - .L_1869)
.L_1869:
        /*000c*/ 	.word	0x00000000
        /*0010*/ 	.short	0x0000
        /*0012*/ 	.short	0x0000
        /*0014*/ 	.byte	0x00, 0xf0, 0x41, 0x07


	//----- nvinfo : EIATTR_SPARSE_MMA_MASK
	.align		4
.L_1870:
        /*0018*/ 	.byte	0x03, 0x50
        /*001a*/ 	.short	0x0000


	//----- nvinfo : EIATTR_MAXREG_COUNT
	.align		4
        /*001c*/ 	.byte	0x03, 0x1b
        /*001e*/ 	.short	0x00ff


	//----- nvinfo : EIATTR_NUM_BARRIERS
	.align		4
        /*0020*/ 	.byte	0x02, 0x4c
        /*0022*/ 	.byte	0x01
	.zero		1


	//----- nvinfo : EIATTR_MERCURY_ISA_VERSION
	.align		4
        /*0024*/ 	.byte	0x03, 0x5f
        /*0026*/ 	.short	0x0101


	//----- nvinfo : EIATTR_COOP_GROUP_MASK_REGIDS
	.align		4
        /*0028*/ 	.byte	0x04, 0x29
        /*002a*/ 	.short	(.L_1872 - .L_1871)


	//   ....[0]....
.L_1871:
        /*002c*/ 	.word	0xffffffff


	//   ....[1]....
        /*0030*/ 	.word	0xffffffff


	//   ....[2]....
        /*0034*/ 	.word	0xffffffff


	//   ....[3]....
        /*0038*/ 	.word	0xffffffff


	//   ....[4]....
        /*003c*/ 	.word	0xffffffff


	//   ....[5]....
        /*0040*/ 	.word	0xffffffff


	//   ....[6]....
        /*0044*/ 	.word	0xffffffff


	//   ....[7]....
        /*0048*/ 	.word	0xffffffff


	//   ....[8]....
        /*004c*/ 	.word	0xffffffff


	//   ....[9]....
        /*0050*/ 	.word	0xffffffff


	//   ....[10]....
        /*0054*/ 	.word	0xffffffff


	//   ....[11]....
        /*0058*/ 	.word	0xffffffff


	//   ....[12]....
        /*005c*/ 	.word	0xffffffff


	//   ....[13]....
        /*0060*/ 	.word	0xffffffff


	//   ....[14]....
        /*0064*/ 	.word	0xffffffff


	//   ....[15]....
        /*0068*/ 	.word	0xffffffff


	//   ....[16]....
        /*006c*/ 	.word	0x05000006


	//   ....[17]....
        /*0070*/ 	.word	0x05000006


	//   ....[18]....
        /*0074*/ 	.word	0x05000006


	//   ....[19]....
        /*0078*/ 	.word	0x05000006


	//----- nvinfo : EIATTR_COOP_GROUP_INSTR_OFFSETS
	.align		4
.L_1872:
        /*007c*/ 	.byte	0x04, 0x28
        /*007e*/ 	.short	(.L_1874 - .L_1873)


	//   ....[0]....
.L_1873:
        /*0080*/ 	.word	0x000055c0


	//   ....[1]....
        /*0084*/ 	.word	0x000055e0


	//   ....[2]....
        /*0088*/ 	.word	0x00005600


	//   ....[3]....
        /*008c*/ 	.word	0x00005620


	//   ....[4]....
        /*0090*/ 	.word	0x0000a0e0


	//   ....[5]....
        /*0094*/ 	.word	0x0000a100


	//   ....[6]....
        /*0098*/ 	.word	0x0000a160


	//   ....[7]....
        /*009c*/ 	.word	0x0000a170


	//   ....[8]....
        /*00a0*/ 	.word	0x0000f2c0


	//   ....[9]....
        /*00a4*/ 	.word	0x0000f2d0


	//   ....[10]....
        /*00a8*/ 	.word	0x0000f310


	//   ....[11]....
        /*00ac*/ 	.word	0x0000f320


	//   ....[12]....
        /*00b0*/ 	.word	0x00011340


	//   ....[13]....
        /*00b4*/ 	.word	0x00011350


	//   ....[14]....
        /*00b8*/ 	.word	0x00011380


	//   ....[15]....
        /*00bc*/ 	.word	0x00011390


	//   ....[16]....
        /*00c0*/ 	.word	0x00012610


	//   ....[17]....
        /*00c4*/ 	.word	0x00012680


	//   ....[18]....
        /*00c8*/ 	.word	0x000126e0


	//   ....[19]....
        /*00cc*/ 	.word	0x00012750


	//----- nvinfo : EIATTR_VRC_CTA_INIT_COUNT
	.align		4
.L_1874:
        /*00d0*/ 	.byte	0x02, 0x4a
	.zero		1
	.zero		1


	//----- nvinfo : EIATTR_EXIT_INSTR_OFFSETS
	.align		4
        /*00d4*/ 	.byte	0x04, 0x1c
        /*00d6*/ 	.short	(.L_1876 - .L_1875)


	//   ....[0]....
.L_1875:
        /*00d8*/ 	.word	0x00000090


	//----- nvinfo : EIATTR_CRS_STACK_SIZE
	.align		4
.L_1876:
        /*00dc*/ 	.byte	0x04, 0x1e
        /*00de*/ 	.short	(.L_1878 - .L_1877)
.L_1877:
        /*00e0*/ 	.word	0x00000000


	//----- nvinfo : EIATTR_CBANK_PARAM_SIZE
	.align		4
.L_1878:
        /*00e4*/ 	.byte	0x03, 0x19
        /*00e6*/ 	.short	0x01d0


	//----- nvinfo : EIATTR_PARAM_CBANK
	.align		4
        /*00e8*/ 	.byte	0x04, 0x0a
        /*00ea*/ 	.short	(.L_1880 - .L_1879)
	.align		4
.L_1879:
        /*00ec*/ 	.word	index@(.nv.constant0._ZN5flash24flash_fwd_splitkv_kernelI23Flash_fwd_kernel_traitsILi128ELi64ELi128ELi4ELb0ELb0EN7cutlass10bfloat16_tE19Flash_kernel_traitsILi128ELi64ELi128ELi4ES3_EELb0ELb1ELb0ELb0ELb1ELb0ELb0ELb0EEEvNS_16Flash_fwd_paramsE)
        /*00f0*/ 	.short	0x0380
        /*00f2*/ 	.short	0x01d0


	//----- nvinfo : EIATTR_SW_WAR
	.align		4
.L_1880:
        /*00f4*/ 	.byte	0x04, 0x36
        /*00f6*/ 	.short	(.L_1882 - .L_1881)
.L_1881:
        /*00f8*/ 	.word	0x00000008
.L_1882:


//--------------------- .nv.info._ZN5flash24flash_fwd_splitkv_kernelI23Flash_fwd_kernel_traitsILi128ELi64ELi128ELi4ELb0ELb0EN7cutlass10bfloat16_tE19Flash_kernel_traitsILi128ELi64ELi128ELi4ES3_EELb0ELb1ELb0ELb0ELb1ELb1ELb0ELb0EEEvNS_16Flash_fwd_paramsE --------------------------
	.section	.nv.info._ZN5flash24flash_fwd_splitkv_kernelI23Flash_fwd_kernel_traitsILi128ELi64ELi128ELi4ELb0ELb0EN7cutlass10bfloat16_tE19Flash_kernel_traitsILi128ELi64ELi128ELi4ES3_EELb0ELb1ELb0ELb0ELb1ELb1ELb0ELb0EEEvNS_16Flash_fwd_paramsE,"",@"SHT_CUDA_INFO"
	.sectionflags	@""
	.align	4


	//----- nvinfo : EIATTR_CUDA_API_VERSION
	.align		4
        /*0000*/ 	.byte	0x04, 0x37
        /*0002*/ 	.short	(.L_1884 - .L_1883)
.L_1883:
        /*0004*/ 	.word	0x00000082


	//----- nvinfo : EIATTR_KPARAM_INFO
	.align		4
.L_1884:
        /*0008*/ 	.byte	0x04, 0x17
        /*000a*/ 	.short	(.L_1886 - .L_1885)
.L_1885:
        /*000c*/ 	.word	0x00000000
        /*0010*/ 	.short	0x0000
        /*0012*/ 	.short	0x0000
        /*0014*/ 	.byte	0x00, 0xf0, 0x41, 0x07


	//----- nvinfo : EIATTR_SPARSE_MMA_MASK
	.align		4
.L_1886:
        /*0018*/ 	.byte	0x03, 0x50
        /*001a*/ 	.short	0x0000


	//----- nvinfo : EIATTR_MAXREG_COUNT
	.align		4
        /*001c*/ 	.byte	0x03, 0x1b
        /*001e*/ 	.short	0x00ff


	//----- nvinfo : EIATTR_NUM_BARRIERS
	.align		4
        /*0020*/ 	.byte	0x02, 0x4c
        /*0022*/ 	.byte	0x01
	.zero		1


	//----- nvinfo : EIATTR_MERCURY_ISA_VERSION
	.align		4
        /*0024*/ 	.byte	0x03, 0x5f
        /*0026*/ 	.short	0x0101


	//----- nvinfo : EIATTR_COOP_GROUP_MASK_REGIDS
	.align		4
        /*0028*/ 	.byte	0x04, 0x29
        /*002a*/ 	.short	(.L_1888 - .L_1887)


	//   ....[0]....
.L_1887:
        /*002c*/ 	.word	0xffffffff


	//   ....[1]....
        /*0030*/ 	.word	0xffffffff


	//   ....[2]....
        /*0034*/ 	.word	0xffffffff


	//   ....[3]....
        /*0038*/ 	.word	0xffffffff


	//   ....[4]....
        /*003c*/ 	.word	0xffffffff


	//   ....[5]....
        /*0040*/ 	.word	0xffffffff


	//   ....[6]....
        /*0044*/ 	.word	0xffffffff


	//   ....[7]....
        /*0048*/ 	.word	0xffffffff


	//   ....[8]....
        /*004c*/ 	.word	0xffffffff


	//   ....[9]....
        /*0050*/ 	.word	0xffffffff


	//   ....[10]....
        /*0054*/ 	.word	0xffffffff


	//   ....[11]....
        /*0058*/ 	.word	0xffffffff


	//   ....[12]....
        /*005c*/ 	.word	0xffffffff


	//   ....[13]....
        /*0060*/ 	.word	0xffffffff


	//   ....[14]....
        /*0064*/ 	.word	0xffffffff


	//   ....[15]....
        /*0068*/ 	.word	0xffffffff


	//   ....[16]....
        /*006c*/ 	.word	0x05000006


	//   ....[17]....
        /*0070*/ 	.word	0x05000006


	//   ....[18]....
        /*0074*/ 	.word	0x05000006


	//   ....[19]....
        /*0078*/ 	.word	0x05000006


	//----- nvinfo : EIATTR_COOP_GROUP_INSTR_OFFSETS
	.align		4
.L_1888:
        /*007c*/ 	.byte	0x04, 0x28
        /*007e*/ 	.short	(.L_1890 - .L_1889)


	//   ....[0]....
.L_1889:
        /*0080*/ 	.word	0x00005e10


	//   ....[1]....
        /*0084*/ 	.word	0x00005e30


	//   ....[2]....
        /*0088*/ 	.word	0x00005e60


	//   ....[3]....
        /*008c*/ 	.word	0x00005e80


	//   ....[4]....
        /*0090*/ 	.word	0x0000b170


	//   ....[5]....
        /*0094*/ 	.word	0x0000b1b0


	//   ....[6]....
        /*0098*/ 	.word	0x0000b200


	//   ....[7]....
        /*009c*/ 	.word	0x0000b220


	//   ....[8]....
        /*00a0*/ 	.word	0x00010b40


	//   ....[9]....
        /*00a4*/ 	.word	0x00010b50


	//   ....[10]....
        /*00a8*/ 	.word	0x00010b90


	//   ....[11]....
        /*00ac*/ 	.word	0x00010ba0


	//   ....[12]....
        /*00b0*/ 	.word	0x00012bc0


	//   ....[13]....
        /*00b4*/ 	.word	0x00012bd0


	//   ....[14]....
        /*00b8*/ 	.word	0x00012c00


	//   ....[15]....
        /*00bc*/ 	.word	0x00012c10


	//   ....[16]....
        /*00c0*/ 	.word	0x00013e90


	//   ....[17]....
        /*00c4*/ 	.word	0x00013f00


	//   ....[18]....
        /*00c8*/ 	.word	0x00013f60


	//   ....[19]....
        /*00cc*/ 	.word	0x00013fd0


	//----- nvinfo : EIATTR_VRC_CTA_INIT_COUNT
	.align		4
.L_1890:
        /*00d0*/ 	.byte	0x02, 0x4a
	.zero		1
	.zero		1


	//----- nvinfo : EIATTR_EXIT_INSTR_OFFSETS
	.align		4
        /*00d4*/ 	.byte	0x04, 0x1c
        /*00d6*/ 	.short	(.L_1892 - .L_1891)


	//   ....[0]....
.L_1891:
        /*00d8*/ 	.word	0x00000090


	//----- nvinfo : EIATTR_CRS_STACK_SIZE
	.align		4
.L_1892:
        /*00dc*/ 	.byte	0x04, 0x1e
        /*00de*/ 	.short	(.L_1894 - .L_1893)
.L_1893:
        /*00e0*/ 	.word	0x00000000


	//----- nvinfo : EIATTR_CBANK_PARAM_SIZE
	.align		4
.L_1894:
        /*00e4*/ 	.byte	0x03, 0x19
        /*00e6*/ 	.short	0x01d0


	//----- nvinfo : EIATTR_PARAM_CBANK
	.align		4
        /*00e8*/ 	.byte	0x04, 0x0a
        /*00ea*/ 	.short	(.L_1896 - .L_1895)
	.align		4
.L_1895:
        /*00ec*/ 	.word	index@(.nv.constant0._ZN5flash24flash_fwd_splitkv_kernelI23Flash_fwd_kernel_traitsILi128ELi64ELi128ELi4ELb0ELb0EN7cutlass10bfloat16_tE19Flash_kernel_traitsILi128ELi64ELi128ELi4ES3_EELb0ELb1ELb0ELb0ELb1ELb1ELb0ELb0EEEvNS_16Flash_fwd_paramsE)
        /*00f0*/ 	.short	0x0380
        /*00f2*/ 	.short	0x01d0


	//----- nvinfo : EIATTR_SW_WAR
	.align		4
.L_1896:
        /*00f4*/ 	.byte	0x04, 0x36
        /*00f6*/ 	.short	(.L_1898 - .L_1897)
.L_1897:
        /*00f8*/ 	.word	0x00000008
.L_1898:


//--------------------- .nv.info._ZN5flash24flash_fwd_splitkv_kernelI23Flash_fwd_kernel_traitsILi128ELi64ELi128ELi4ELb0ELb0EN7cutlass10bfloat16_tE19Flash_kernel_traitsILi128ELi64ELi128ELi4ES3_EELb0ELb1ELb1ELb0ELb0ELb0ELb0ELb0EEEvNS_16Flash_fwd_paramsE --------------------------
	.section	.nv.info._ZN5flash24flash_fwd_splitkv_kernelI23Flash_fwd_kernel_traitsILi128ELi64ELi128ELi4ELb0ELb0EN7cutlass10bfloat16_tE19Flash_kernel_traitsILi128ELi64ELi128ELi4ES3_EELb0ELb1ELb1ELb0ELb0ELb0ELb0ELb0EEEvNS_16Flash_fwd_paramsE,"",@"SHT_CUDA_INFO"
	.sectionflags	@""
	.align	4


	//----- nvinfo : EIATTR_CUDA_API_VERSION
	.align		4
        /*0000*/ 	.byte	0x04, 0x37
        /*0002*/ 	.short	(.L_1900 - .L_1899)
.L_1899:
        /*0004*/ 	.word	0x00000082


	//----- nvinfo : EIATTR_KPARAM_INFO
	.align		4
.L_1900:
        /*0008*/ 	.byte	0x04, 0x17
        /*000a*/ 	.short	(.L_1902 - .L_1901)
.L_1901:
        /*000c*/ 	.word	0x00000000
        /*0010*/ 	.short	0x0000
        /*0012*/ 	.short	0x0000
        /*0014*/ 	.byte	0x00, 0xf0, 0x41, 0x07


	//----- nvinfo : EIATTR_SPARSE_MMA_MASK
	.align		4
.L_1902:
        /*0018*/ 	.byte	0x03, 0x50
        /*001a*/ 	.short	0x0000


	//----- nvinfo : EIATTR_MAXREG_COUNT
	.align		4
        /*001c*/ 	.byte	0x03, 0x1b
        /*001e*/ 	.short	0x00ff


	//----- nvinfo : EIATTR_NUM_BARRIERS
	.align		4
        /*0020*/ 	.byte	0x02, 0x4c
        /*0022*/ 	.byte	0x01
	.zero		1


	//----- nvinfo : EIATTR_MERCURY_ISA_VERSION
	.align		4
        /*0024*/ 	.byte	0x03, 0x5f
        /*0026*/ 	.short	0x0101


	//----- nvinfo : EIATTR_COOP_GROUP_MASK_REGIDS
	.align		4
        /*0028*/ 	.byte	0x04, 0x29
        /*002a*/ 	.short	(.L_1904 - .L_1903)


	//   ....[0]....
.L_1903:
        /*002c*/ 	.word	0xffffffff


	//   ....[1]....
        /*0030*/ 	.word	0xffffffff


	//   ....[2]....
        /*0034*/ 	.word	0xffffffff


	//   ....[3]....
        /*0038*/ 	.word	0xffffffff


	//   ....[4]....
        /*003c*/ 	.word	0xffffffff


	//   ....[5]....
        /*0040*/ 	.word	0xffffffff


	//   ....[6]....
        /*0044*/ 	.word	0xffffffff


	//   ....[7]....
        /*0048*/ 	.word	0xffffffff


	//   ....[8]....
        /*004c*/ 	.word	0xffffffff


	//   ....[9]....
        /*0050*/ 	.word	0xffffffff


	//   ....[10]....
        /*0054*/ 	.word	0xffffffff


	//   ....[11]....
        /*0058*/ 	.word	0xffffffff


	//   ....[12]....
        /*005c*/ 	.word	0xffffffff


	//   ....[13]....
        /*0060*/ 	.word	0xffffffff


	//   ....[14]....
        /*0064*/ 	.word	0xffffffff


	//   ....[15]....
        /*0068*/ 	.word	0xffffffff


	//   ....[16]....
        /*006c*/ 	.word	0x05000005


	//   ....[17]....
        /*0070*/ 	.word	0x05000005


	//   ....[18]....
        /*0074*/ 	.word	0x05000005


	//   ....[19]....
        /*0078*/ 	.word	0x05000005


	//----- nvinfo : EIATTR_COOP_GROUP_INSTR_OFFSETS
	.align		4
.L_1904:
        /*007c*/ 	.byte	0x04, 0x28
        /*007e*/ 	.short	(.L_1906 - .L_1905)


	//   ....[0]....
.L_1905:
        /*0080*/ 	.word	0x00007c80


	//   ....[1]....
        /*0084*/ 	.word	0x00007ca0


	//   ....[2]....
        /*0088*/ 	.word	0x00007d50


	//   ....[3]....
        /*008c*/ 	.word	0x00007d60


	//   ....[4]....
        /*0090*/ 	.word	0x0000e1b0


	//   ....[5]....
        /*0094*/ 	.word	0x0000e1e0


	//   ....[6]....
        /*0098*/ 	.word	0x0000e210


	//   ....[7]....
        /*009c*/ 	.word	0x0000e220


	//   ....[8]....
        /*00a0*/ 	.word	0x000146a0


	//   ....[9]....
        /*00a4*/ 	.word	0x00014780


	//   ....[10]....
        /*00a8*/ 	.word	0x000147a0


	//   ....[11]....
        /*00ac*/ 	.word	0x00014820


	//   ....[12]....
        /*00b0*/ 	.word	0x000167b0


	//   ....[13]....
        /*00b4*/ 	.word	0x000167c0


	//   ....[14]....
        /*00b8*/ 	.word	0x000167f0


	//   ....[15]....
        /*00bc*/ 	.word	0x00016800


	//   ....[16]....
        /*00c0*/ 	.word	0x00017b90


	//   ....[17]....
        /*00c4*/ 	.word	0x00017c10


	//   ....[18]....
        /*00c8*/ 	.word	0x00017c90


	//   ....[19]....
        /*00cc*/ 	.word	0x00017d00


	//----- nvinfo : EIATTR_VRC_CTA_INIT_COUNT
	.align		4
.L_1906:
        /*00d0*/ 	.byte	0x02, 0x4a
	.zero		1
	.zero		1


	//----- nvinfo : EIATTR_EXIT_INSTR_OFFSETS
	.align		4
        /*00d4*/ 	.byte	0x04, 0x1c
        /*00d6*/ 	.short	(.L_1908 - .L_1907)


	//   ....[0]....
.L_1907:
        /*00d8*/ 	.word	0x00000090


	//----- nvinfo : EIATTR_CRS_STACK_SIZE
	.align		4
.L_1908:
        /*00dc*/ 	.byte	0x04, 0x1e
        /*00de*/ 	.short	(.L_1910 - .L_1909)
.L_1909:
        /*00e0*/ 	.word	0x00000000


	//----- nvinfo : EIATTR_CBANK_PARAM_SIZE
	.align		4
.L_1910:
        /*00e4*/ 	.byte	0x03, 0x19
        /*00e6*/ 	.short	0x01d0


	//----- nvinfo : EIATTR_PARAM_CBANK
	.align		4
        /*00e8*/ 	.byte	0x04, 0x0a
        /*00ea*/ 	.short	(.L_1912 - .L_1911)
	.align		4
.L_1911:
        /*00ec*/ 	.word	index@(.nv.constant0._ZN5flash24flash_fwd_splitkv_kernelI23Flash_fwd_kernel_traitsILi128ELi64ELi128ELi4ELb0ELb0EN7cutlass10bfloat16_tE19Flash_kernel_traitsILi128ELi64ELi128ELi4ES3_EELb0ELb1ELb1ELb0ELb0ELb0ELb0ELb0EEEvNS_16Flash_fwd_paramsE)
        /*00f0*/ 	.short	0x0380
        /*00f2*/ 	.short	0x01d0


	//----- nvinfo : EIATTR_SW_WAR
	.align		4
.L_1912:
        /*00f4*/ 	.byte	0x04, 0x36
        /*00f6*/ 	.short	(.L_1914 - .L_1913)
.L_1913:
        /*00f8*/ 	.word	0x00000008
.L_1914:


//--------------------- .nv.info._ZN5flash24flash_fwd_splitkv_kernelI23Flash_fwd_kernel_traitsILi128ELi64ELi128ELi4ELb0ELb0EN7cutlass10bfloat16_tE19Flash_kernel_traitsILi128ELi64ELi128ELi4ES3_EELb0ELb1ELb1ELb0ELb0ELb1ELb0ELb0EEEvNS_16Flash_fwd_paramsE --------------------------
	.section	.nv.info._ZN5flash24flash_fwd_splitkv_kernelI23Flash_fwd_kernel_traitsILi128ELi64ELi128ELi4ELb0ELb0EN7cutlass10bfloat16_tE19Flash_kernel_traitsILi128ELi64ELi128ELi4ES3_EELb0ELb1ELb1ELb0ELb0ELb1ELb0ELb0EEEvNS_16Flash_fwd_paramsE,"",@"SHT_CUDA_INFO"
	.sectionflags	@""
	.align	4


	//----- nvinfo : EIATTR_CUDA_API_VERSION
	.align		4
        /*0000*/ 	.byte	0x04, 0x37
        /*0002*/ 	.short	(.L_1916 - .L_1915)
.L_1915:
        /*0004*/ 	.word	0x00000082


	//----- nvinfo : EIATTR_KPARAM_INFO
	.align		4
.L_1916:
        /*0008*/ 	.byte	0x04, 0x17
        /*000a*/ 	.short	(.L_1918 - .L_1917)
.L_1917:
        /*000c*/ 	.word	0x00000000
        /*0010*/ 	.short	0x0000
        /*0012*/ 	.short	0x0000
        /*0014*/ 	.byte	0x00, 0xf0, 0x41, 0x07


	//----- nvinfo : EIATTR_SPARSE_MMA_MASK
	.align		4
.L_1918:
        /*0018*/ 	.byte	0x03, 0x50
        /*001a*/ 	.short	0x0000


	//----- nvinfo : EIATTR_MAXREG_COUNT
	.align		4
        /*001c*/ 	.byte	0x03, 0x1b
        /*001e*/ 	.short	0x00ff


	//----- nvinfo : EIATTR_NUM_BARRIERS
	.align		4
        /*0020*/ 	.byte	0x02, 0x4c
        /*0022*/ 	.byte	0x01
	.zero		1


	//----- nvinfo : EIATTR_ANNOTATIONS
	.align		4
        /*0024*/ 	.byte	0x04, 0x55
        /*0026*/ 	.short	(.L_1920 - .L_1919)


	//   ....[0]....
.L_1919:
        /*0028*/ 	.word	0x00000001
        /*002c*/ 	.byte	0x60, 0xc3, 0x00, 0x00, 0x01, 0x00, 0x00, 0x00, 0xf0, 0xc3, 0x00, 0x00, 0x01, 0x00, 0x00, 0x00
        /*003c*/ 	.byte	0x50, 0xc4, 0x00, 0x00, 0x01, 0x00, 0x00, 0x00, 0x90, 0xc8, 0x00, 0x00, 0x01, 0x00, 0x00, 0x00
        /*004c*/ 	.byte	0xf0, 0xca, 0x00, 0x00, 0x01, 0x00, 0x00, 0x00, 0x00, 0xcd, 0x00, 0x00, 0x01, 0x00, 0x00, 0x00
        /*005c*/ 	.byte	0xe0, 0xef, 0x00, 0x00, 0x01, 0x00, 0x00, 0x00, 0xf0, 0xef, 0x00, 0x00, 0x01, 0x00, 0x00, 0x00
        /*006c*/ 	.byte	0x00, 0xf0, 0x00, 0x00, 0x01, 0x00, 0x00, 0x00, 0x10, 0xf0, 0x00, 0x00, 0x01, 0x00, 0x00, 0x00
        /*007c*/ 	.byte	0x20, 0xf0, 0x00, 0x00, 0x01, 0x00, 0x00, 0x00, 0x30, 0xf0, 0x00, 0x00


	//----- nvinfo : EIATTR_MERCURY_ISA_VERSION
	.align		4
.L_1920:
        /*0088*/ 	.byte	0x03, 0x5f
        /*008a*/ 	.short	0x0101


	//----- nvinfo : EIATTR_COOP_GROUP_MASK_REGIDS
	.align		4
        /*008c*/ 	.byte	0x04, 0x29
        /*008e*/ 	.short	(.L_1922 - .L_1921)


	//   ....[0]....
.L_1921:
        /*0090*/ 	.word	0xffffffff


	//   ....[1]....
        /*0094*/ 	.word	0xffffffff


	//   ....[2]....
        /*0098*/ 	.word	0xffffffff


	//   ....[3]....
        /*009c*/ 	.word	0xffffffff


	//   ....[4]....
        /*00a0*/ 	.word	0xffffffff


	//   ....[5]....
        /*00a4*/ 	.word	0xffffffff


	//   ....[6]....
        /*00a8*/ 	.word	0xffffffff


	//   ....[7]....
        /*00ac*/ 	.word	0xffffffff


	//   ....[8]....
        /*00b0*/ 	.word	0xffffffff


	//   ....[9]....
        /*00b4*/ 	.word	0xffffffff


	//   ....[10]....
        /*00b8*/ 	.word	0xffffffff


	//   ....[11]....
        /*00bc*/ 	.word	0xffffffff


	//   ....[12]....
        /*00c0*/ 	.word	0xffffffff


	//   ....[13]....
        /*00c4*/ 	.word	0xffffffff


	//   ....[14]....
        /*00c8*/ 	.word	0xffffffff


	//   ....[15]....
        /*00cc*/ 	.word	0xffffffff


	//   ....[16]....
        /*00d0*/ 	.word	0x05000005


	//   ....[17]....
        /*00d4*/ 	.word	0x05000005


	//   ....[18]....
        /*00d8*/ 	.word	0x05000005


	//   ....[19]....
        /*00dc*/ 	.word	0x05000005


	//----- nvinfo : EIATTR_COOP_GROUP_INSTR_OFFSETS
	.align		4
.L_1922:
        /*00e0*/ 	.byte	0x04, 0x28
        /*00e2*/ 	.short	(.L_1924 - .L_1923)


	//   ....[0]....
.L_1923:
        /*00e4*/ 	.word	0x000084c0


	//   ....[1]....
        /*00e8*/ 	.word	0x000084e0


	//   ....[2]....
        /*00ec*/ 	.word	0x00008590


	//   ....[3]....
        /*00f0*/ 	.word	0x000085a0


	//   ....[4]....
        /*00f4*/ 	.word	0x0000f270


	//   ....[5]....
        /*00f8*/ 	.word	0x0000f2a0


	//   ....[6]....
        /*00fc*/ 	.word	0x0000f2c0


	//   ....[7]....
        /*0100*/ 	.word	0x0000f2e0


	//   ....[8]....
        /*0104*/ 	.word	0x00015fd0


	//   ....[9]....
        /*0108*/ 	.word	0x00016080


	//   ....[10]....
        /*010c*/ 	.word	0x000160b0


	//   ....[11]....
        /*0110*/ 	.word	0x000160c0


	//   ....[12]....
        /*0114*/ 	.word	0x00018070


	//   ....[13]....
        /*0118*/ 	.word	0x00018080


	//   ....[14]....
        /*011c*/ 	.word	0x000180b0


	//   ....[15]....
        /*0120*/ 	.word	0x000180c0


	//   ....[16]....
        /*0124*/ 	.word	0x00019450


	//   ....[17]....
        /*0128*/ 	.word	0x000194d0


	//   ....[18]....
        /*012c*/ 	.word	0x00019550


	//   ....[19]....
        /*0130*/ 	.word	0x000195c0


	//----- nvinfo : EIATTR_VRC_CTA_INIT_COUNT
	.align		4
.L_1924:
        /*0134*/ 	.byte	0x02, 0x4a
	.zero		1
	.zero		1


	//----- nvinfo : EIATTR_EXIT_INSTR_OFFSETS
	.align		4
        /*0138*/ 	.byte	0x04, 0x1c
        /*013a*/ 	.short	(.L_1926 - .L_1925)


	//   ....[0]....
.L_1925:
        /*013c*/ 	.word	0x000000a0


	//----- nvinfo : EIATTR_CRS_STACK_SIZE
	.align		4
.L_1926:
        /*0140*/ 	.byte	0x04, 0x1e
        /*0142*/ 	.short	(.L_1928 - .L_1927)
.L_1927:
        /*0144*/ 	.word	0x00000000


	//----- nvinfo : EIATTR_CBANK_PARAM_SIZE
	.align		4
.L_1928:
        /*0148*/ 	.byte	0x03, 0x19
        /*014a*/ 	.short	0x01d0


	//----- nvinfo : EIATTR_PARAM_CBANK
	.align		4
        /*014c*/ 	.byte	0x04, 0x0a
        /*014e*/ 	.short	(.L_1930 - .L_1929)
	.align		4
.L_1929:
        /*0150*/ 	.word	index@(.nv.constant0._ZN5flash24flash_fwd_splitkv_kernelI23Flash_fwd_kernel_traitsILi128ELi64ELi128ELi4ELb0ELb0EN7cutlass10bfloat16_tE19Flash_kernel_traitsILi128ELi64ELi128ELi4ES3_EELb0ELb1ELb1ELb0ELb0ELb1ELb0ELb0EEEvNS_16Flash_fwd_paramsE)
        /*0154*/ 	.short	0x0380
        /*0156*/ 	.short	0x01d0


	//----- nvinfo : EIATTR_SW_WAR
	.align		4
.L_1930:
        /*0158*/ 	.byte	0x04, 0x36
        /*015a*/ 	.short	(.L_1932 - .L_1931)
.L_1931:
        /*015c*/ 	.word	0x00000008
.L_1932:


//--------------------- .nv.info._ZN5flash24flash_fwd_splitkv_kernelI23Flash_fwd_kernel_traitsILi128ELi64ELi128ELi4ELb0ELb0EN7cutlass10bfloat16_tE19Flash_kernel_traitsILi128ELi64ELi128ELi4ES3_EELb0ELb1ELb0ELb0ELb1ELb0ELb0ELb1EEEvNS_16Flash_fwd_paramsE --------------------------
	.section	.nv.info._ZN5flash24flash_fwd_splitkv_kernelI23Flash_fwd_kernel_traitsILi128ELi64ELi128ELi4ELb0ELb0EN7cutlass10bfloat16_tE19Flash_kernel_traitsILi128ELi64ELi128ELi4ES3_EELb0ELb1ELb0ELb0ELb1ELb0ELb0ELb1EEEvNS_16Flash_fwd_paramsE,"",@"SHT_CUDA_INFO"
	.sectionflags	@""
	.align	4


	//----- nvinfo : EIATTR_CUDA_API_VERSION
	.align		4
        /*0000*/ 	.byte	0x04, 0x37
        /*0002*/ 	.short	(.L_1934 - .L_1933)
.L_1933:
        /*0004*/ 	.word	0x00000082


	//----- nvinfo : EIATTR_KPARAM_INFO
	.align		4
.L_1934:
        /*0008*/ 	.byte	0x04, 0x17
        /*000a*/ 	.short	(.L_1936 - .L_1935)
.L_1935:
        /*000c*/ 	.word	0x00000000
        /*0010*/ 	.short	0x0000
        /*0012*/ 	.short	0x0000
        /*0014*/ 	.byte	0x00, 0xf0, 0x41, 0x07


	//----- nvinfo : EIATTR_SPARSE_MMA_MASK
	.align		4
.L_1936:
        /*0018*/ 	.byte	0x03, 0x50
        /*001a*/ 	.short	0x0000


	//----- nvinfo : EIATTR_MAXREG_COUNT
	.align		4
        /*001c*/ 	.byte	0x03, 0x1b
        /*001e*/ 	.short	0x00ff


	//----- nvinfo : EIATTR_NUM_BARRIERS
	.align		4
        /*0020*/ 	.byte	0x02, 0x4c
        /*0022*/ 	.byte	0x01
	.zero		1


	//----- nvinfo : EIATTR_MERCURY_ISA_VERSION
	.align		4
        /*0024*/ 	.byte	0x03, 0x5f
        /*0026*/ 	.short	0x0101


	//----- nvinfo : EIATTR_COOP_GROUP_MASK_REGIDS
	.align		4
        /*0028*/ 	.byte	0x04, 0x29
        /*002a*/ 	.short	(.L_1938 - .L_1937)


	//   ....[0]....
.L_1937:
        /*002c*/ 	.word	0xffffffff


	//   ....[1]....
        /*0030*/ 	.word	0xffffffff


	//   ....[2]....
        /*0034*/ 	.word	0xffffffff


	//   ....[3]....
        /*0038*/ 	.word	0xffffffff


	//   ....[4]....
        /*003c*/ 	.word	0xffffffff


	//   ....[5]....
        /*0040*/ 	.word	0xffffffff


	//   ....[6]....
        /*0044*/ 	.word	0xffffffff


	//   ....[7]....
        /*0048*/ 	.word	0xffffffff


	//   ....[8]....
        /*004c*/ 	.word	0xffffffff


	//   ....[9]....
        /*0050*/ 	.word	0xffffffff


	//   ....[10]....
        /*0054*/ 	.word	0xffffffff


	//   ....[11]....
        /*0058*/ 	.word	0xffffffff


	//   ....[12]....
        /*005c*/ 	.word	0xffffffff


	//   ....[13]....
        /*0060*/ 	.word	0xffffffff


	//   ....[14]....
        /*0064*/ 	.word	0xffffffff


	//   ....[15]....
        /*0068*/ 	.word	0xffffffff


	//   ....[16]....
        /*006c*/ 	.word	0x05000002


	//   ....[17]....
        /*0070*/ 	.word	0x05000002


	//   ....[18]....
        /*0074*/ 	.word	0x05000002


	//   ....[19]....
        /*0078*/ 	.word	0x05000002


	//----- nvinfo : EIATTR_COOP_GROUP_INSTR_OFFSETS
	.align		4
.L_1938:
        /*007c*/ 	.byte	0x04, 0x28
        /*007e*/ 	.short	(.L_1940 - .L_1939)


	//   ....[0]....
.L_1939:
        /*0080*/ 	.word	0x00014690


	//   ....[1]....
        /*0084*/ 	.word	0x000146b0


	//   ....[2]....
        /*0088*/ 	.word	0x00014760


	//   ....[3]....
        /*008c*/ 	.word	0x00014770


	//   ....[4]....
        /*0090*/ 	.word	0x00019220


	//   ....[5]....
        /*0094*/ 	.word	0x00019270


	//   ....[6]....
        /*0098*/ 	.word	0x00019290


	//   ....[7]....
        /*009c*/ 	.word	0x000192c0


	//   ....[8]....
        /*00a0*/ 	.word	0x0001e5d0


	//   ....[9]....
        /*00a4*/ 	.word	0x0001e690


	//   ....[10]....
        /*00a8*/ 	.word	0x0001e6e0


	//   ....[11]....
        /*00ac*/ 	.word	0x0001e730


	//   ....[12]....
        /*00b0*/ 	.word	0x00020670


	//   ....[13]....
        /*00b4*/ 	.word	0x00020680


	//   ....[14]....
        /*00b8*/ 	.word	0x000206b0


	//   ....[15]....
        /*00bc*/ 	.word	0x000206c0


	//   ....[16]....
        /*00c0*/ 	.word	0x000219e0


	//   ....[17]....
        /*00c4*/ 	.word	0x00021a50


	//   ....[18]....
        /*00c8*/ 	.word	0x00021ab0


	//   ....[19]....
        /*00cc*/ 	.word	0x00021b20


	//----- nvinfo : EIATTR_VRC_CTA_INIT_COUNT
	.align		4
.L_1940:
        /*00d0*/ 	.byte	0x02, 0x4a
	.zero		1
	.zero		1


	//----- nvinfo : EIATTR_EXIT_INSTR_OFFSETS
	.align		4
        /*00d4*/ 	.byte	0x04, 0x1c
        /*00d6*/ 	.short	(.L_1942 - .L_1941)


	//   ....[0]....
.L_1941:
        /*00d8*/ 	.word	0x00000090


	//----- nvinfo : EIATTR_CRS_STACK_SIZE
	.align		4
.L_1942:
        /*00dc*/ 	.byte	0x04, 0x1e
        /*00de*/ 	.short	(.L_1944 - .L_1943)
.L_1943:
        /*00e0*/ 	.word	0x00000000


	//----- nvinfo : EIATTR_CBANK_PARAM_SIZE
	.align		4
.L_1944:
        /*00e4*/ 	.byte	0x03, 0x19
        /*00e6*/ 	.short	0x01d0


	//----- nvinfo : EIATTR_PARAM_CBANK
	.align		4
        /*00e8*/ 	.byte	0x04, 0x0a
        /*00ea*/ 	.short	(.L_1946 - .L_1945)
	.align		4
.L_1945:
        /*00ec*/ 	.word	index@(.nv.constant0._ZN5flash24flash_fwd_splitkv_kernelI23Flash_fwd_kernel_traitsILi128ELi64ELi128ELi4ELb0ELb0EN7cutlass10bfloat16_tE19Flash_kernel_traitsILi128ELi64ELi128ELi4ES3_EELb0ELb1ELb0ELb0ELb1ELb0ELb0ELb1EEEvNS_16Flash_fwd_paramsE)
        /*00f0*/ 	.short	0x0380
        /*00f2*/ 	.short	0x01d0


	//----- nvinfo : EIATTR_SW_WAR
	.align		4
.L_1946:
        /*00f4*/ 	.byte	0x04, 0x36
        /*00f6*/ 	.short	(.L_1948 - .L_1947)
.L_1947:
        /*00f8*/ 	.word	0x00000008
.L_1948:


//--------------------- .nv.info._ZN5flash24flash_fwd_splitkv_kernelI23Flash_fwd_kernel_traitsILi128ELi64ELi128ELi4ELb0ELb0EN7cutlass10bfloat16_tE19Flash_kernel_traitsILi128ELi64ELi128ELi4ES3_EELb0ELb1ELb0ELb0ELb1ELb1ELb0ELb1EEEvNS_16Flash_fwd_paramsE --------------------------
	.section	.nv.info._ZN5flash24flash_fwd_splitkv_kernelI23Flash_fwd_kernel_traitsILi128ELi64ELi128ELi4ELb0ELb0EN7cutlass10bfloat16_tE19Flash_kernel_traitsILi128ELi64ELi128ELi4ES3_EELb0ELb1ELb0ELb0ELb1ELb1ELb0ELb1EEEvNS_16Flash_fwd_paramsE,"",@"SHT_CUDA_INFO"
	.sectionflags	@""
	.align	4


	//----- nvinfo : EIATTR_CUDA_API_VERSION
	.align		4
        /*0000*/ 	.byte	0x04, 0x37
        /*0002*/ 	.short	(.L_1950 - .L_1949)
.L_1949:
        /*0004*/ 	.word	0x00000082


	//----- nvinfo : EIATTR_KPARAM_INFO
	.align		4
.L_1950:
        /*0008*/ 	.byte	0x04, 0x17
        /*000a*/ 	.short	(.L_1952 - .L_1951)
.L_1951:
        /*000c*/ 	.word	0x00000000
        /*0010*/ 	.short	0x0000
        /*0012*/ 	.short	0x0000
        /*0014*/ 	.byte	0x00, 0xf0, 0x41, 0x07


	//----- nvinfo : EIATTR_SPARSE_MMA_MASK
	.align		4
.L_1952:
        /*0018*/ 	.byte	0x03, 0x50
        /*001a*/ 	.short	0x0000


	//----- nvinfo : EIATTR_MAXREG_COUNT
	.align		4
        /*001c*/ 	.byte	0x03, 0x1b
        /*001e*/ 	.short	0x00ff


	//----- nvinfo : EIATTR_NUM_BARRIERS
	.align		4
        /*0020*/ 	.byte	0x02, 0x4c
        /*0022*/ 	.byte	0x01
	.zero		1


	//----- nvinfo : EIATTR_MERCURY_ISA_VERSION
	.align		4
        /*0024*/ 	.byte	0x03, 0x5f
        /*0026*/ 	.short	0x0101


	//----- nvinfo : EIATTR_COOP_GROUP_MASK_REGIDS
	.align		4
        /*0028*/ 	.byte	0x04, 0x29
        /*002a*/ 	.short	(.L_1954 - .L_1953)


	//   ....[0]....
.L_1953:
        /*002c*/ 	.word	0xffffffff


	//   ....[1]....
        /*0030*/ 	.word	0xffffffff


	//   ....[2]....
        /*0034*/ 	.word	0xffffffff


	//   ....[3]....
        /*0038*/ 	.word	0xffffffff


	//   ....[4]....
        /*003c*/ 	.word	0xffffffff


	//   ....[5]....
        /*0040*/ 	.word	0xffffffff


	//   ....[6]....
        /*0044*/ 	.word	0xffffffff


	//   ....[7]....
        /*0048*/ 	.word	0xffffffff


	//   ....[8]....
        /*004c*/ 	.word	0xffffffff


	//   ....[9]....
        /*0050*/ 	.word	0xffffffff


	//   ....[10]....
        /*0054*/ 	.word	0xffffffff


	//   ....[11]....
        /*0058*/ 	.word	0xffffffff


	//   ....[12]....
        /*005c*/ 	.word	0xffffffff


	//   ....[13]....
        /*0060*/ 	.word	0xffffffff


	//   ....[14]....
        /*0064*/ 	.word	0xffffffff


	//   ....[15]....
        /*0068*/ 	.word	0xffffffff


	//   ....[16]....
        /*006c*/ 	.word	0x05000002


	//   ....[17]....
        /*0070*/ 	.word	0x05000002


	//   ....[18]....
        /*0074*/ 	.word	0x05000002


	//   ....[19]....
        /*0078*/ 	.word	0x05000002


	//----- nvinfo : EIATTR_COOP_GROUP_INSTR_OFFSETS
	.align		4
.L_1954:
        /*007c*/ 	.byte	0x04, 0x28
        /*007e*/ 	.short	(.L_1956 - .L_1955)


	//   ....[0]....
.L_1955:
        /*0080*/ 	.word	0x00014ee0


	//   ....[1]....
        /*0084*/ 	.word	0x00014f00


	//   ....[2]....
        /*0088*/ 	.word	0x00014fb0


	//   ....[3]....
        /*008c*/ 	.word	0x00014fc0


	//   ....[4]....
        /*0090*/ 	.word	0x0001a2a0


	//   ....[5]....
        /*0094*/ 	.word	0x0001a2b0


	//   ....[6]....
        /*0098*/ 	.word	0x0001a2f0


	//   ....[7]....
        /*009c*/ 	.word	0x0001a300


	//   ....[8]....
        /*00a0*/ 	.word	0x0001fe60


	//   ....[9]....
        /*00a4*/ 	.word	0x0001fe80


	//   ....[10]....
        /*00a8*/ 	.word	0x0001ff00


	//   ....[11]....
        /*00ac*/ 	.word	0x0001ff20


	//   ....[12]....
        /*00b0*/ 	.word	0x00021e90


	//   ....[13]....
        /*00b4*/ 	.word	0x00021ea0


	//   ....[14]....
        /*00b8*/ 	.word	0x00021ed0


	//   ....[15]....
        /*00bc*/ 	.word	0x00021ee0


	//   ....[16]....
        /*00c0*/ 	.word	0x00023200


	//   ....[17]....
        /*00c4*/ 	.word	0x00023270


	//   ....[18]....
        /*00c8*/ 	.word	0x000232d0


	//   ....[19]....
        /*00cc*/ 	.word	0x00023340


	//----- nvinfo : EIATTR_VRC_CTA_INIT_COUNT
	.align		4
.L_1956:
        /*00d0*/ 	.byte	0x02, 0x4a
	.zero		1
	.zero		1


	//----- nvinfo : EIATTR_EXIT_INSTR_OFFSETS
	.align		4
        /*00d4*/ 	.byte	0x04, 0x1c
        /*00d6*/ 	.short	(.L_1958 - .L_1957)


	//   ....[0]....
.L_1957:
        /*00d8*/ 	.word	0x00000090


	//----- nvinfo : EIATTR_CRS_STACK_SIZE
	.align		4
.L_1958:
        /*00dc*/ 	.byte	0x04, 0x1e
        /*00de*/ 	.short	(.L_1960 - .L_1959)
.L_1959:
        /*00e0*/ 	.word	0x00000000


	//----- nvinfo : EIATTR_CBANK_PARAM_SIZE
	.align		4
.L_1960:
        /*00e4*/ 	.byte	0x03, 0x19
        /*00e6*/ 	.short	0x01d0


	//----- nvinfo : EIATTR_PARAM_CBANK
	.align		4
        /*00e8*/ 	.byte	0x04, 0x0a
        /*00ea*/ 	.short	(.L_1962 - .L_1961)
	.align		4
.L_1961:
        /*00ec*/ 	.word	index@(.nv.constant0._ZN5flash24flash_fwd_splitkv_kernelI23Flash_fwd_kernel_traitsILi128ELi64ELi128ELi4ELb0ELb0EN7cutlass10bfloat16_tE19Flash_kernel_traitsILi128ELi64ELi128ELi4ES3_EELb0ELb1ELb0ELb0ELb1ELb1ELb0ELb1EEEvNS_16Flash_fwd_paramsE)
        /*00f0*/ 	.short	0x0380
        /*00f2*/ 	.short	0x01d0


	//----- nvinfo : EIATTR_SW_WAR
	.align		4
.L_1962:
        /*00f4*/ 	.byte	0x04, 0x36
        /*00f6*/ 	.short	(.L_1964 - .L_1963)
.L_1963:
        /*00f8*/ 	.word	0x00000008
.L_1964:


//--------------------- .nv.info._ZN5flash24flash_fwd_splitkv_kernelI23Flash_fwd_kernel_traitsILi128ELi64ELi128ELi4ELb0ELb0EN7cutlass10bfloat16_tE19Flash_kernel_traitsILi128ELi64ELi128ELi4ES3_EELb0ELb1ELb1ELb0ELb0ELb0ELb0ELb1EEEvNS_16Flash_fwd_paramsE --------------------------
	.section	.nv.info._ZN5flash24flash_fwd_splitkv_kernelI23Flash_fwd_kernel_traitsILi128ELi64ELi128ELi4ELb0ELb0EN7cutlass10bfloat16_tE19Flash_kernel_traitsILi128ELi64ELi128ELi4ES3_EELb0ELb1ELb1ELb0ELb0ELb0ELb0ELb1EEEvNS_16Flash_fwd_paramsE,"",@"SHT_CUDA_INFO"
	.sectionflags	@""
	.align	4


	//----- nvinfo : EIATTR_CUDA_API_VERSION
	.align		4
        /*0000*/ 	.byte	0x04, 0x37
        /*0002*/ 	.short	(.L_1966 - .L_1965)
.L_1965:
        /*0004*/ 	.word	0x00000082


	//----- nvinfo : EIATTR_KPARAM_INFO
	.align		4
.L_1966:
        /*0008*/ 	.byte	0x04, 0x17
        /*000a*/ 	.short	(.L_1968 - .L_1967)
.L_1967:
        /*000c*/ 	.word	0x00000000
        /*0010*/ 	.short	0x0000
        /*0012*/ 	.short	0x0000
        /*0014*/ 	.byte	0x00, 0xf0, 0x41, 0x07


	//----- nvinfo : EIATTR_SPARSE_MMA_MASK
	.align		4
.L_1968:
        /*0018*/ 	.byte	0x03, 0x50
        /*001a*/ 	.short	0x0000


	//----- nvinfo : EIATTR_MAXREG_COUNT
	.align		4
        /*001c*/ 	.byte	0x03, 0x1b
        /*001e*/ 	.short	0x00ff


	//----- nvinfo : EIATTR_NUM_BARRIERS
	.align		4
        /*0020*/ 	.byte	0x02, 0x4c
        /*0022*/ 	.byte	0x01
	.zero		1


	//----- nvinfo : EIATTR_ANNOTATIONS
	.align		4
        /*0024*/ 	.byte	0x04, 0x55
        /*0026*/ 	.short	(.L_1970 - .L_1969)


	//   ....[0]....
.L_1969:
        /*0028*/ 	.word	0x00000001
        /*002c*/ 	.byte	0xc0, 0xb7, 0x01, 0x00, 0x01, 0x00, 0x00, 0x00, 0x50, 0xdd, 0x01, 0x00


	//----- nvinfo : EIATTR_MERCURY_ISA_VERSION
	.align		4
.L_1970:
        /*0038*/ 	.byte	0x03, 0x5f
        /*003a*/ 	.short	0x0101


	//----- nvinfo : EIATTR_COOP_GROUP_MASK_REGIDS
	.align		4
        /*003c*/ 	.byte	0x04, 0x29
        /*003e*/ 	.short	(.L_1972 - .L_1971)


	//   ....[0]....
.L_1971:
        /*0040*/ 	.word	0xffffffff


	//   ....[1]....
        /*0044*/ 	.word	0xffffffff


	//   ....[2]....
        /*0048*/ 	.word	0xffffffff


	//   ....[3]....
        /*004c*/ 	.word	0xffffffff


	//   ....[4]....
        /*0050*/ 	.word	0xffffffff


	//   ....[5]....
        /*0054*/ 	.word	0xffffffff


	//   ....[6]....
        /*0058*/ 	.word	0xffffffff


	//   ....[7]....
        /*005c*/ 	.word	0xffffffff


	//   ....[8]....
        /*0060*/ 	.word	0xffffffff


	//   ....[9]....
        /*0064*/ 	.word	0xffffffff


	//   ....[10]....
        /*0068*/ 	.word	0xffffffff


	//   ....[11]....
        /*006c*/ 	.word	0xffffffff


	//   ....[12]....
        /*0070*/ 	.word	0xffffffff


	//   ....[13]....
        /*0074*/ 	.word	0xffffffff


	//   ....[14]....
        /*0078*/ 	.word	0xffffffff


	//   ....[15]....
        /*007c*/ 	.word	0xffffffff


	//   ....[16]....
        /*0080*/ 	.word	0x05000002


	//   ....[17]....
        /*0084*/ 	.word	0x05000002


	//   ....[18]....
        /*0088*/ 	.word	0x05000002


	//   ....[19]....
        /*008c*/ 	.word	0x05000002


	//----- nvinfo : EIATTR_COOP_GROUP_INSTR_OFFSETS
	.align		4
.L_1972:
        /*0090*/ 	.byte	0x04, 0x28
        /*0092*/ 	.short	(.L_1974 - .L_1973)


	//   ....[0]....
.L_1973:
        /*0094*/ 	.word	0x00017bb0


	//   ....[1]....
        /*0098*/ 	.word	0x00017bd0


	//   ....[2]....
        /*009c*/ 	.word	0x00017c80


	//   ....[3]....
        /*00a0*/ 	.word	0x00017c90


	//   ....[4]....
        /*00a4*/ 	.word	0x0001dee0


	//   ....[5]....
        /*00a8*/ 	.word	0x0001df00


	//   ....[6]....
        /*00ac*/ 	.word	0x0001e270


	//   ....[7]....
        /*00b0*/ 	.word	0x0001e410


	//   ....[8]....
        /*00b4*/ 	.word	0x000249e0


	//   ....[9]....
        /*00b8*/ 	.word	0x00024a30


	//   ....[10]....
        /*00bc*/ 	.word	0x00024ab0


	//   ....[11]....
        /*00c0*/ 	.word	0x00024af0


	//   ....[12]....
        /*00c4*/ 	.word	0x00026a80


	//   ....[13]....
        /*00c8*/ 	.word	0x00026a90


	//   ....[14]....
        /*00cc*/ 	.word	0x00026ac0


	//   ....[15]....
        /*00d0*/ 	.word	0x00026ad0


	//   ....[16]....
        /*00d4*/ 	.word	0x000280e0


	//   ....[17]....
        /*00d8*/ 	.word	0x00028150


	//   ....[18]....
        /*00dc*/ 	.word	0x000281b0


	//   ....[19]....
        /*00e0*/ 	.word	0x00028220


	//----- nvinfo : EIATTR_VRC_CTA_INIT_COUNT
	.align		4
.L_1974:
        /*00e4*/ 	.byte	0x02, 0x4a
	.zero		1
	.zero		1


	//----- nvinfo : EIATTR_EXIT_INSTR_OFFSETS
	.align		4
        /*00e8*/ 	.byte	0x04, 0x1c
        /*00ea*/ 	.short	(.L_1976 - .L_1975)


	//   ....[0]....
.L_1975:
        /*00ec*/ 	.word	0x000000a0


	//----- nvinfo : EIATTR_CRS_STACK_SIZE
	.align		4
.L_1976:
        /*00f0*/ 	.byte	0x04, 0x1e
        /*00f2*/ 	.short	(.L_1978 - .L_1977)
.L_1977:
        /*00f4*/ 	.word	0x00000000


	//----- nvinfo : EIATTR_CBANK_PARAM_SIZE
	.align		4
.L_1978:
        /*00f8*/ 	.byte	0x03, 0x19
        /*00fa*/ 	.short	0x01d0


	//----- nvinfo : EIATTR_PARAM_CBANK
	.align		4
        /*00fc*/ 	.byte	0x04, 0x0a
        /*00fe*/ 	.short	(.L_1980 - .L_1979)
	.align		4
.L_1979:
        /*0100*/ 	.word	index@(.nv.constant0._ZN5flash24flash_fwd_splitkv_kernelI23Flash_fwd_kernel_traitsILi128ELi64ELi128ELi4ELb0ELb0EN7cutlass10bfloat16_tE19Flash_kernel_traitsILi128ELi64ELi128ELi4ES3_EELb0ELb1ELb1ELb0ELb0ELb0ELb0ELb1EEEvNS_16Flash_fwd_paramsE)
        /*0104*/ 	.short	0x0380
        /*0106*/ 	.short	0x01d0


	//----- nvinfo : EIATTR_SW_WAR
	.align		4
.L_1980:
        /*0108*/ 	.byte	0x04, 0x36
        /*010a*/ 	.short	(.L_1982 - .L_1981)
.L_1981:
        /*010c*/ 	.word	0x00000008
.L_1982:


//--------------------- .nv.info._ZN5flash24flash_fwd_splitkv_kernelI23Flash_fwd_kernel_traitsILi128ELi64ELi128ELi4ELb0ELb0EN7cutlass10bfloat16_tE19Flash_kernel_traitsILi128ELi64ELi128ELi4ES3_EELb0ELb1ELb1ELb0ELb0ELb1ELb0ELb1EEEvNS_16Flash_fwd_paramsE --------------------------
	.section	.nv.info._ZN5flash24flash_fwd_splitkv_kernelI23Flash_fwd_kernel_traitsILi128ELi64ELi128ELi4ELb0ELb0EN7cutlass10bfloat16_tE19Flash_kernel_traitsILi128ELi64ELi128ELi4ES3_EELb0ELb1ELb1ELb0ELb0ELb1ELb0ELb1EEEvNS_16Flash_fwd_paramsE,"",@"SHT_CUDA_INFO"
	.sectionflags	@""
	.align	4


	//----- nvinfo : EIATTR_CUDA_API_VERSION
	.align		4
        /*0000*/ 	.byte	0x04, 0x37
        /*0002*/ 	.short	(.L_1984 - .L_1983)
.L_1983:
        /*0004*/ 	.word	0x00000082


	//----- nvinfo : EIATTR_KPARAM_INFO
	.align		4
.L_1984:
        /*0008*/ 	.byte	0x04, 0x17
        /*000a*/ 	.short	(.L_1986 - .L_1985)
.L_1985:
        /*000c*/ 	.word	0x00000000
        /*0010*/ 	.short	0x0000
        /*0012*/ 	.short	0x0000
        /*0014*/ 	.byte	0x00, 0xf0, 0x41, 0x07


	//----- nvinfo : EIATTR_SPARSE_MMA_MASK
	.align		4
.L_1986:
        /*0018*/ 	.byte	0x03, 0x50
        /*001a*/ 	.short	0x0000


	//----- nvinfo : EIATTR_MAXREG_COUNT
	.align		4
        /*001c*/ 	.byte	0x03, 0x1b
        /*001e*/ 	.short	0x00ff


	//----- nvinfo : EIATTR_NUM_BARRIERS
	.align		4
        /*0020*/ 	.byte	0x02, 0x4c
        /*0022*/ 	.byte	0x01
	.zero		1


	//----- nvinfo : EIATTR_MERCURY_ISA_VERSION
	.align		4
        /*0024*/ 	.byte	0x03, 0x5f
        /*0026*/ 	.short	0x0101


	//----- nvinfo : EIATTR_COOP_GROUP_MASK_REGIDS
	.align		4
        /*0028*/ 	.byte	0x04, 0x29
        /*002a*/ 	.short	(.L_1988 - .L_1987)


	//   ....[0]....
.L_1987:
        /*002c*/ 	.word	0xffffffff


	//   ....[1]....
        /*0030*/ 	.word	0xffffffff


	//   ....[2]....
        /*0034*/ 	.word	0xffffffff


	//   ....[3]....
        /*0038*/ 	.word	0xffffffff


	//   ....[4]....
        /*003c*/ 	.word	0xffffffff


	//   ....[5]....
        /*0040*/ 	.word	0xffffffff


	//   ....[6]....
        /*0044*/ 	.word	0xffffffff


	//   ....[7]....
        /*0048*/ 	.word	0xffffffff


	//   ....[8]....
        /*004c*/ 	.word	0xffffffff


	//   ....[9]....
        /*0050*/ 	.word	0xffffffff


	//   ....[10]....
        /*0054*/ 	.word	0xffffffff


	//   ....[11]....
        /*0058*/ 	.word	0xffffffff


	//   ....[12]....
        /*005c*/ 	.word	0xffffffff


	//   ....[13]....
        /*0060*/ 	.word	0xffffffff


	//   ....[14]....
        /*0064*/ 	.word	0xffffffff


	//   ....[15]....
        /*0068*/ 	.word	0xffffffff


	//   ....[16]....
        /*006c*/ 	.word	0x05000004


	//   ....[17]....
        /*0070*/ 	.word	0x05000004


	//   ....[18]....
        /*0074*/ 	.word	0x05000004


	//   ....[19]....
        /*0078*/ 	.word	0x05000004


	//----- nvinfo : EIATTR_COOP_GROUP_INSTR_OFFSETS
	.align		4
.L_1988:
        /*007c*/ 	.byte	0x04, 0x28
        /*007e*/ 	.short	(.L_1990 - .L_1989)


	//   ....[0]....
.L_1989:
        /*0080*/ 	.word	0x00018f00


	//   ....[1]....
        /*0084*/ 	.word	0x00018f20


	//   ....[2]....
        /*0088*/ 	.word	0x00018fd0


	//   ....[3]....
        /*008c*/ 	.word	0x00018fe0


	//   ....[4]....
        /*0090*/ 	.word	0x0001fd70


	//   ....[5]....
        /*0094*/ 	.word	0x0001fd80


	//   ....[6]....
        /*0098*/ 	.word	0x0001fdb0


	//   ....[7]....
        /*009c*/ 	.word	0x0001fdc0


	//   ....[8]....
        /*00a0*/ 	.word	0x00027030


	//   ....[9]....
        /*00a4*/ 	.word	0x00027080


	//   ....[10]....
        /*00a8*/ 	.word	0x00027100


	//   ....[11]....
        /*00ac*/ 	.word	0x00027110


	//   ....[12]....
        /*00b0*/ 	.word	0x000290e0


	//   ....[13]....
        /*00b4*/ 	.word	0x000290f0


	//   ....[14]....
        /*00b8*/ 	.word	0x00029120


	//   ....[15]....
        /*00bc*/ 	.word	0x00029130


	//   ....[16]....
        /*00c0*/ 	.word	0x0002a780


	//   ....[17]....
        /*00c4*/ 	.word	0x0002a800


	//   ....[18]....
        /*00c8*/ 	.word	0x0002a880


	//   ....[19]....
        /*00cc*/ 	.word	0x0002a8f0


	//----- nvinfo : EIATTR_VRC_CTA_INIT_COUNT
	.align		4
.L_1990:
        /*00d0*/ 	.byte	0x02, 0x4a
	.zero		1
	.zero		1


	//----- nvinfo : EIATTR_EXIT_INSTR_OFFSETS
	.align		4
        /*00d4*/ 	.byte	0x04, 0x1c
        /*00d6*/ 	.short	(.L_1992 - .L_1991)


	//   ....[0]....
.L_1991:
        /*00d8*/ 	.word	0x00000090


	//----- nvinfo : EIATTR_CRS_STACK_SIZE
	.align		4
.L_1992:
        /*00dc*/ 	.byte	0x04, 0x1e
        /*00de*/ 	.short	(.L_1994 - .L_1993)
.L_1993:
        /*00e0*/ 	.word	0x00000000


	//----- nvinfo : EIATTR_CBANK_PARAM_SIZE
	.align		4
.L_1994:
        /*00e4*/ 	.byte	0x03, 0x19
        /*00e6*/ 	.short	0x01d0


	//----- nvinfo : EIATTR_PARAM_CBANK
	.align		4
        /*00e8*/ 	.byte	0x04, 0x0a
        /*00ea*/ 	.short	(.L_1996 - .L_1995)
	.align		4
.L_1995:
        /*00ec*/ 	.word	index@(.nv.constant0._ZN5flash24flash_fwd_splitkv_kernelI23Flash_fwd_kernel_traitsILi128ELi64ELi128ELi4ELb0ELb0EN7cutlass10bfloat16_tE19Flash_kernel_traitsILi128ELi64ELi128ELi4ES3_EELb0ELb1ELb1ELb0ELb0ELb1ELb0ELb1EEEvNS_16Flash_fwd_paramsE)
        /*00f0*/ 	.short	0x0380
        /*00f2*/ 	.short	0x01d0


	//----- nvinfo : EIATTR_SW_WAR
	.align		4
.L_1996:
        /*00f4*/ 	.byte	0x04, 0x36
        /*00f6*/ 	.short	(.L_1998 - .L_1997)
.L_1997:
        /*00f8*/ 	.word	0x00000008
.L_1998:


//--------------------- .nv.info._ZN5flash24flash_fwd_splitkv_kernelI23Flash_fwd_kernel_traitsILi128ELi64ELi128ELi4ELb0ELb0EN7cutlass10bfloat16_tE19Flash_kernel_traitsILi128ELi64ELi128ELi4ES3_EELb0ELb1ELb0ELb0ELb1ELb0ELb1ELb0EEEvNS_16Flash_fwd_paramsE --------------------------
	.section	.nv.info._ZN5flash24flash_fwd_splitkv_kernelI23Flash_fwd_kernel_traitsILi128ELi64ELi128ELi4ELb0ELb0EN7cutlass10bfloat16_tE19Flash_kernel_traitsILi128ELi64ELi128ELi4ES3_EELb0ELb1ELb0ELb0ELb1ELb0ELb1ELb0EEEvNS_16Flash_fwd_paramsE,"",@"SHT_CUDA_INFO"
	.sectionflags	@""
	.align	4


	//----- nvinfo : EIATTR_CUDA_API_VERSION
	.align		4
        /*0000*/ 	.byte	0x04, 0x37
        /*0002*/ 	.short	(.L_2000 - .L_1999)
.L_1999:
        /*0004*/ 	.word	0x00000082


	//----- nvinfo : EIATTR_KPARAM_INFO
	.align		4
.L_2000:
        /*0008*/ 	.byte	0x04, 0x17
        /*000a*/ 	.short	(.L_2002 - .L_2001)
.L_2001:
        /*000c*/ 	.word	0x00000000
        /*0010*/ 	.short	0x0000
        /*0012*/ 	.short	0x0000
        /*0014*/ 	.byte	0x00, 0xf0, 0x41, 0x07


	//----- nvinfo : EIATTR_SPARSE_MMA_MASK
	.align		4
.L_2002:
        /*0018*/ 	.byte	0x03, 0x50
        /*001a*/ 	.short	0x0000


	//----- nvinfo : EIATTR_MAXREG_COUNT
	.align		4
        /*001c*/ 	.byte	0x03, 0x1b
        /*001e*/ 	.short	0x00ff


	//----- nvinfo : EIATTR_NUM_BARRIERS
	.align		4
        /*0020*/ 	.byte	0x02, 0x4c
        /*0022*/ 	.byte	0x01
	.zero		1


	//----- nvinfo : EIATTR_MERCURY_ISA_VERSION
	.align		4
        /*0024*/ 	.byte	0x03, 0x5f
        /*0026*/ 	.short	0x0101


	//----- nvinfo : EIATTR_COOP_GROUP_MASK_REGIDS
	.align		4
        /*0028*/ 	.byte	0x04, 0x29
        /*002a*/ 	.short	(.L_2004 - .L_2003)


	//   ....[0]....
.L_2003:
        /*002c*/ 	.word	0xffffffff


	//   ....[1]....
        /*0030*/ 	.word	0xffffffff


	//   ....[2]....
        /*0034*/ 	.word	0xffffffff


	//   ....[3]....
        /*0038*/ 	.word	0xffffffff


	//   ....[4]....
        /*003c*/ 	.word	0xffffffff


	//   ....[5]....
        /*0040*/ 	.word	0xffffffff


	//   ....[6]....
        /*0044*/ 	.word	0xffffffff


	//   ....[7]....
        /*0048*/ 	.word	0xffffffff


	//   ....[8]....
        /*004c*/ 	.word	0xffffffff


	//   ....[9]....
        /*0050*/ 	.word	0xffffffff


	//   ....[10]....
        /*0054*/ 	.word	0xffffffff


	//   ....[11]....
        /*0058*/ 	.word	0xffffffff


	//   ....[12]....
        /*005c*/ 	.word	0xffffffff


	//   ....[13]....
        /*0060*/ 	.word	0xffffffff


	//   ....[14]....
        /*0064*/ 	.word	0xffffffff


	//   ....[15]....
        /*0068*/ 	.word	0xffffffff


	//   ....[16]....
        /*006c*/ 	.word	0x05000006


	//   ....[17]....
        /*0070*/ 	.word	0x05000006


	//   ....[18]....
        /*0074*/ 	.word	0x05000006


	//   ....[19]....
        /*0078*/ 	.word	0x05000006


	//----- nvinfo : EIATTR_COOP_GROUP_INSTR_OFFSETS
	.align		4
.L_2004:
        /*007c*/ 	.byte	0x04, 0x28
        /*007e*/ 	.short	(.L_2006 - .L_2005)


	//   ....[0]....
.L_2005:
        /*0080*/ 	.word	0x00005740


	//   ....[1]....
        /*0084*/ 	.word	0x00005760


	//   ....[2]....
        /*0088*/ 	.word	0x00005780


	//   ....[3]....
        /*008c*/ 	.word	0x000057a0


	//   ....[4]....
        /*0090*/ 	.word	0x0000a280


	//   ....[5]....
        /*0094*/ 	.word	0x0000a2e0


	//   ....[6]....
        /*0098*/ 	.word	0x0000a300


	//   ....[7]....
        /*009c*/ 	.word	0x0000a340


	//   ....[8]....
        /*00a0*/ 	.word	0x0000f570


	//   ....[9]....
        /*00a4*/ 	.word	0x0000f600


	//   ....[10]....
        /*00a8*/ 	.word	0x0000f630


	//   ....[11]....
        /*00ac*/ 	.word	0x0000f690


	//   ....[12]....
        /*00b0*/ 	.word	0x000115d0


	//   ....[13]....
        /*00b4*/ 	.word	0x000115e0


	//   ....[14]....
        /*00b8*/ 	.word	0x00011610


	//   ....[15]....
        /*00bc*/ 	.word	0x00011620


	//   ....[16]....
        /*00c0*/ 	.word	0x00012460


	//   ....[17]....
        /*00c4*/ 	.word	0x000124d0


	//   ....[18]....
        /*00c8*/ 	.word	0x00012530


	//   ....[19]....
        /*00cc*/ 	.word	0x000125a0


	//----- nvinfo : EIATTR_VRC_CTA_INIT_COUNT
	.align		4
.L_2006:
        /*00d0*/ 	.byte	0x02, 0x4a
	.zero		1
	.zero		1


	//----- nvinfo : EIATTR_EXIT_INSTR_OFFSETS
	.align		4
        /*00d4*/ 	.byte	0x04, 0x1c
        /*00d6*/ 	.short	(.L_2008 - .L_2007)


	//   ....[0]....
.L_2007:
        /*00d8*/ 	.word	0x000001f0


	//----- nvinfo : EIATTR_CRS_STACK_SIZE
	.align		4
.L_2008:
        /*00dc*/ 	.byte	0x04, 0x1e
        /*00de*/ 	.short	(.L_2010 - .L_2009)
.L_2009:
        /*00e0*/ 	.word	0x00000000


	//----- nvinfo : EIATTR_CBANK_PARAM_SIZE
	.align		4
.L_2010:
        /*00e4*/ 	.byte	0x03, 0x19
        /*00e6*/ 	.short	0x01d0


	//----- nvinfo : EIATTR_PARAM_CBANK
	.align		4
        /*00e8*/ 	.byte	0x04, 0x0a
        /*00ea*/ 	.short	(.L_2012 - .L_2011)
	.align		4
.L_2011:
        /*00ec*/ 	.word	index@(.nv.constant0._ZN5flash24flash_fwd_splitkv_kernelI23Flash_fwd_kernel_traitsILi128ELi64ELi128ELi4ELb0ELb0EN7cutlass10bfloat16_tE19Flash_kernel_traitsILi128ELi64ELi128ELi4ES3_EELb0ELb1ELb0ELb0ELb1ELb0ELb1ELb0EEEvNS_16Flash_fwd_paramsE)
        /*00f0*/ 	.short	0x0380
        /*00f2*/ 	.short	0x01d0


	//----- nvinfo : EIATTR_SW_WAR
	.align		4
.L_2012:
        /*00f4*/ 	.byte	0x04, 0x36
        /*00f6*/ 	.short	(.L_2014 - .L_2013)
.L_2013:
        /*00f8*/ 	.word	0x00000008
.L_2014:


//--------------------- .nv.info._ZN5flash24flash_fwd_splitkv_kernelI23Flash_fwd_kernel_traitsILi128ELi64ELi128ELi4ELb0ELb0EN7cutlass10bfloat16_tE19Flash_kernel_traitsILi128ELi64ELi128ELi4ES3_EELb0ELb1ELb0ELb0ELb1ELb1ELb1ELb0EEEvNS_16Flash_fwd_paramsE --------------------------
	.section	.nv.info._ZN5flash24flash_fwd_splitkv_kernelI23Flash_fwd_kernel_traitsILi128ELi64ELi128ELi4ELb0ELb0EN7cutlass10bfloat16_tE19Flash_kernel_traitsILi128ELi64ELi128ELi4ES3_EELb0ELb1ELb0ELb0ELb1ELb1ELb1ELb0EEEvNS_16Flash_fwd_paramsE,"",@"SHT_CUDA_INFO"
	.sectionflags	@""
	.align	4


	//----- nvinfo : EIATTR_CUDA_API_VERSION
	.align		4
        /*0000*/ 	.byte	0x04, 0x37
        /*0002*/ 	.short	(.L_2016 - .L_2015)
.L_2015:
        /*0004*/ 	.word	0x00000082


	//----- nvinfo : EIATTR_KPARAM_INFO
	.align		4
.L_2016:
        /*0008*/ 	.byte	0x04, 0x17
        /*000a*/ 	.short	(.L_2018 - .L_2017)
.L_2017:
        /*000c*/ 	.word	0x00000000
        /*0010*/ 	.short	0x0000
        /*0012*/ 	.short	0x0000
        /*0014*/ 	.byte	0x00, 0xf0, 0x41, 0x07


	//----- nvinfo : EIATTR_SPARSE_MMA_MASK
	.align		4
.L_2018:
        /*0018*/ 	.byte	0x03, 0x50
        /*001a*/ 	.short	0x0000


	//----- nvinfo : EIATTR_MAXREG_COUNT
	.align		4
        /*001c*/ 	.byte	0x03, 0x1b
        /*001e*/ 	.short	0x00ff


	//----- nvinfo : EIATTR_NUM_BARRIERS
	.align		4
        /*0020*/ 	.byte	0x02, 0x4c
        /*0022*/ 	.byte	0x01
	.zero		1


	//----- nvinfo : EIATTR_MERCURY_ISA_VERSION
	.align		4
        /*0024*/ 	.byte	0x03, 0x5f
        /*0026*/ 	.short	0x0101


	//----- nvinfo : EIATTR_COOP_GROUP_MASK_REGIDS
	.align		4
        /*0028*/ 	.byte	0x04, 0x29
        /*002a*/ 	.short	(.L_2020 - .L_2019)


	//   ....[0]....
.L_2019:
        /*002c*/ 	.word	0xffffffff


	//   ....[1]....
        /*0030*/ 	.word	0xffffffff


	//   ....[2]....
        /*0034*/ 	.word	0xffffffff


	//   ....[3]....
        /*0038*/ 	.word	0xffffffff


	//   ....[4]....
        /*003c*/ 	.word	0xffffffff


	//   ....[5]....
        /*0040*/ 	.word	0xffffffff


	//   ....[6]....
        /*0044*/ 	.word	0xffffffff


	//   ....[7]....
        /*0048*/ 	.word	0xffffffff


	//   ....[8]....
        /*004c*/ 	.word	0xffffffff


	//   ....[9]....
        /*0050*/ 	.word	0xffffffff


	//   ....[10]....
        /*0054*/ 	.word	0xffffffff


	//   ....[11]....
        /*0058*/ 	.word	0xffffffff


	//   ....[12]....
        /*005c*/ 	.word	0xffffffff


	//   ....[13]....
        /*0060*/ 	.word	0xffffffff


	//   ....[14]....
        /*0064*/ 	.word	0xffffffff


	//   ....[15]....
        /*0068*/ 	.word	0xffffffff


	//   ....[16]....
        /*006c*/ 	.word	0x05000006


	//   ....[17]....
        /*0070*/ 	.word	0x05000006


	//   ....[18]....
        /*0074*/ 	.word	0x05000006


	//   ....[19]....
        /*0078*/ 	.word	0x05000006


	//----- nvinfo : EIATTR_COOP_GROUP_INSTR_OFFSETS
	.align		4
.L_2020:
        /*007c*/ 	.byte	0x04, 0x28
        /*007e*/ 	.short	(.L_2022 - .L_2021)


	//   ....[0]....
.L_2021:
        /*0080*/ 	.word	0x00005f20


	//   ....[1]....
        /*0084*/ 	.word	0x00005f40


	//   ....[2]....
        /*0088*/ 	.word	0x00005f70


	//   ....[3]....
        /*008c*/ 	.word	0x00005f90


	//   ....[4]....
        /*0090*/ 	.word	0x0000b2a0


	//   ....[5]....
        /*0094*/ 	.word	0x0000b2c0


	//   ....[6]....
        /*0098*/ 	.word	0x0000b2f0


	//   ....[7]....
        /*009c*/ 	.word	0x0000b310


	//   ....[8]....
        /*00a0*/ 	.word	0x00010de0


	//   ....[9]....
        /*00a4*/ 	.word	0x00010df0


	//   ....[10]....
        /*00a8*/ 	.word	0x00010e30


	//   ....[11]....
        /*00ac*/ 	.word	0x00010e50


	//   ....[12]....
        /*00b0*/ 	.word	0x00012db0


	//   ....[13]....
        /*00b4*/ 	.word	0x00012dc0


	//   ....[14]....
        /*00b8*/ 	.word	0x00012df0


	//   ....[15]....
        /*00bc*/ 	.word	0x00012e00


	//   ....[16]....
        /*00c0*/ 	.word	0x00013c40


	//   ....[17]....
        /*00c4*/ 	.word	0x00013cb0


	//   ....[18]....
        /*00c8*/ 	.word	0x00013d10


	//   ....[19]....
        /*00cc*/ 	.word	0x00013d80


	//----- nvinfo : EIATTR_VRC_CTA_INIT_COUNT
	.align		4
.L_2022:
        /*00d0*/ 	.byte	0x02, 0x4a
	.zero		1
	.zero		1


	//----- nvinfo : EIATTR_EXIT_INSTR_OFFSETS
	.align		4
        /*00d4*/ 	.byte	0x04, 0x1c
        /*00d6*/ 	.short	(.L_2024 - .L_2023)


	//   ....[0]....
.L_2023:
        /*00d8*/ 	.word	0x000001f0


	//----- nvinfo : EIATTR_CRS_STACK_SIZE
	.align		4
.L_2024:
        /*00dc*/ 	.byte	0x04, 0x1e
        /*00de*/ 	.short	(.L_2026 - .L_2025)
.L_2025:
        /*00e0*/ 	.word	0x00000000


	//----- nvinfo : EIATTR_CBANK_PARAM_SIZE
	.align		4
.L_2026:
        /*00e4*/ 	.byte	0x03, 0x19
        /*00e6*/ 	.short	0x01d0


	//----- nvinfo : EIATTR_PARAM_CBANK
	.align		4
        /*00e8*/ 	.byte	0x04, 0x0a
        /*00ea*/ 	.short	(.L_2028 - .L_2027)
	.align		4
.L_2027:
        /*00ec*/ 	.word	index@(.nv.constant0._ZN5flash24flash_fwd_splitkv_kernelI23Flash_fwd_kernel_traitsILi128ELi64ELi128ELi4ELb0ELb0EN7cutlass10bfloat16_tE19Flash_kernel_traitsILi128ELi64ELi128ELi4ES3_EELb0ELb1ELb0ELb0ELb1ELb1ELb1ELb0EEEvNS_16Flash_fwd_paramsE)
        /*00f0*/ 	.short	0x0380
        /*00f2*/ 	.short	0x01d0


	//----- nvinfo : EIATTR_SW_WAR
	.align		4
.L_2028:
        /*00f4*/ 	.byte	0x04, 0x36
        /*00f6*/ 	.short	(.L_2030 - .L_2029)
.L_2029:
        /*00f8*/ 	.word	0x00000008
.L_2030:


//--------------------- .nv.info._ZN5flash24flash_fwd_splitkv_kernelI23Flash_fwd_kernel_traitsILi128ELi64ELi128ELi4ELb0ELb0EN7cutlass10bfloat16_tE19Flash_kernel_traitsILi128ELi64ELi128ELi4ES3_EELb0ELb1ELb1ELb0ELb0ELb0ELb1ELb0EEEvNS_16Flash_fwd_paramsE --------------------------
	.section	.nv.info._ZN5flash24flash_fwd_splitkv_kernelI23Flash_fwd_kernel_traitsILi128ELi64ELi128ELi4ELb0ELb0EN7cutlass10bfloat16_tE19Flash_kernel_traitsILi128ELi64ELi128ELi4ES3_EELb0ELb1ELb1ELb0ELb0ELb0ELb1ELb0EEEvNS_16Flash_fwd_paramsE,"",@"SHT_CUDA_INFO"
	.sectionflags	@""
	.align	4


	//----- nvinfo : EIATTR_CUDA_API_VERSION
	.align		4
        /*0000*/ 	.byte	0x04, 0x37
        /*0002*/ 	.short	(.L_2032 - .L_2031)
.L_2031:
        /*0004*/ 	.word	0x00000082


	//----- nvinfo : EIATTR_KPARAM_INFO
	.align		4
.L_2032:
        /*0008*/ 	.byte	0x04, 0x17
        /*000a*/ 	.short	(.L_2034 - .L_2033)
.L_2033:
        /*000c*/ 	.word	0x00000000
        /*0010*/ 	.short	0x0000
        /*0012*/ 	.short	0x0000
        /*0014*/ 	.byte	0x00, 0xf0, 0x41, 0x07


	//----- nvinfo : EIATTR_SPARSE_MMA_MASK
	.align		4
.L_2034:
        /*0018*/ 	.byte	0x03, 0x50
        /*001a*/ 	.short	0x0000


	//----- nvinfo : EIATTR_MAXREG_COUNT
	.align		4
        /*001c*/ 	.byte	0x03, 0x1b
        /*001e*/ 	.short	0x00ff


	//----- nvinfo : EIATTR_NUM_BARRIERS
	.align		4
        /*0020*/ 	.byte	0x02, 0x4c
        /*0022*/ 	.byte	0x01
	.zero		1


	//----- nvinfo : EIATTR_MERCURY_ISA_VERSION
	.align		4
        /*0024*/ 	.byte	0x03, 0x5f
        /*0026*/ 	.short	0x0101


	//----- nvinfo : EIATTR_COOP_GROUP_MASK_REGIDS
	.align		4
        /*0028*/ 	.byte	0x04, 0x29
        /*002a*/ 	.short	(.L_2036 - .L_2035)


	//   ....[0]....
.L_2035:
        /*002c*/ 	.word	0xffffffff


	//   ....[1]....
        /*0030*/ 	.word	0xffffffff


	//   ....[2]....
        /*0034*/ 	.word	0xffffffff


	//   ....[3]....
        /*0038*/ 	.word	0xffffffff


	//   ....[4]....
        /*003c*/ 	.word	0xffffffff


	//   ....[5]....
        /*0040*/ 	.word	0xffffffff


	//   ....[6]....
        /*0044*/ 	.word	0xffffffff


	//   ....[7]....
        /*0048*/ 	.word	0xffffffff


	//   ....[8]....
        /*004c*/ 	.word	0xffffffff


	//   ....[9]....
        /*0050*/ 	.word	0xffffffff


	//   ....[10]....
        /*0054*/ 	.word	0xffffffff


	//   ....[11]....
        /*0058*/ 	.word	0xffffffff


	//   ....[12]....
        /*005c*/ 	.word	0xffffffff


	//   ....[13]....
        /*0060*/ 	.word	0xffffffff


	//   ....[14]....
        /*0064*/ 	.word	0xffffffff


	//   ....[15]....
        /*0068*/ 	.word	0xffffffff


	//   ....[16]....
        /*006c*/ 	.word	0x05000008


	//   ....[17]....
        /*0070*/ 	.word	0x05000008


	//   ....[18]....
        /*0074*/ 	.word	0x05000008


	//   ....[19]....
        /*0078*/ 	.word	0x05000008


	//----- nvinfo : EIATTR_COOP_GROUP_INSTR_OFFSETS
	.align		4
.L_2036:
        /*007c*/ 	.byte	0x04, 0x28
        /*007e*/ 	.short	(.L_2038 - .L_2037)


	//   ....[0]....
.L_2037:
        /*0080*/ 	.word	0x00007fc0


	//   ....[1]....
        /*0084*/ 	.word	0x00007fe0


	//   ....[2]....
        /*0088*/ 	.word	0x00008000


	//   ....[3]....
        /*008c*/ 	.word	0x00008020


	//   ....[4]....
        /*0090*/ 	.word	0x0000e410


	//   ....[5]....
        /*0094*/ 	.word	0x0000e450


	//   ....[6]....
        /*0098*/ 	.word	0x0000e4b0


	//   ....[7]....
        /*009c*/ 	.word	0x0000e4d0


	//   ....[8]....
        /*00a0*/ 	.word	0x000149e0


	//   ....[9]....
        /*00a4*/ 	.word	0x00014a10


	//   ....[10]....
        /*00a8*/ 	.word	0x00014a50


	//   ....[11]....
        /*00ac*/ 	.word	0x00014a70


	//   ....[12]....
        /*00b0*/ 	.word	0x00016a00


	//   ....[13]....
        /*00b4*/ 	.word	0x00016a10


	//   ....[14]....
        /*00b8*/ 	.word	0x00016a40


	//   ....[15]....
        /*00bc*/ 	.word	0x00016a50


	//   ....[16]....
        /*00c0*/ 	.word	0x00017d00


	//   ....[17]....
        /*00c4*/ 	.word	0x00017d70


	//   ....[18]....
        /*00c8*/ 	.word	0x00017dd0


	//   ....[19]....
        /*00cc*/ 	.word	0x00017e40


	//----- nvinfo : EIATTR_VRC_CTA_INIT_COUNT
	.align		4
.L_2038:
        /*00d0*/ 	.byte	0x02, 0x4a
	.zero		1
	.zero		1


	//----- nvinfo : EIATTR_EXIT_INSTR_OFFSETS
	.align		4
        /*00d4*/ 	.byte	0x04, 0x1c
        /*00d6*/ 	.short	(.L_2040 - .L_2039)


	//   ....[0]....
.L_2039:
        /*00d8*/ 	.word	0x000001f0


	//----- nvinfo : EIATTR_CRS_STACK_SIZE
	.align		4
.L_2040:
        /*00dc*/ 	.byte	0x04, 0x1e
        /*00de*/ 	.short	(.L_2042 - .L_2041)
.L_2041:
        /*00e0*/ 	.word	0x00000000


	//----- nvinfo : EIATTR_CBANK_PARAM_SIZE
	.align		4
.L_2042:
        /*00e4*/ 	.byte	0x03, 0x19
        /*00e6*/ 	.short	0x01d0


	//----- nvinfo : EIATTR_PARAM_CBANK
	.align		4
        /*00e8*/ 	.byte	0x04, 0x0a
        /*00ea*/ 	.short	(.L_2044 - .L_2043)
	.align		4
.L_2043:
        /*00ec*/ 	.word	index@(.nv.constant0._ZN5flash24flash_fwd_splitkv_kernelI23Flash_fwd_kernel_traitsILi128ELi64ELi128ELi4ELb0ELb0EN7cutlass10bfloat16_tE19Flash_kernel_traitsILi128ELi64ELi128ELi4ES3_EELb0ELb1ELb1ELb0ELb0ELb0ELb1ELb0EEEvNS_16Flash_fwd_paramsE)
        /*00f0*/ 	.short	0x0380
        /*00f2*/ 	.short	0x01d0


	//----- nvinfo : EIATTR_SW_WAR
	.align		4
.L_2044:
        /*00f4*/ 	.byte	0x04, 0x36
        /*00f6*/ 	.short	(.L_2046 - .L_2045)
.L_2045:
        /*00f8*/ 	.word	0x00000008
.L_2046:


//--------------------- .nv.info._ZN5flash24flash_fwd_splitkv_kernelI23Flash_fwd_kernel_traitsILi128ELi64ELi128ELi4ELb0ELb0EN7cutlass10bfloat16_tE19Flash_kernel_traitsILi128ELi64ELi128ELi4ES3_EELb0ELb1ELb1ELb0ELb0ELb1ELb1ELb0EEEvNS_16Flash_fwd_paramsE --------------------------
	.section	.nv.info._ZN5flash24flash_fwd_splitkv_kernelI23Flash_fwd_kernel_traitsILi128ELi64ELi128ELi4ELb0ELb0EN7cutlass10bfloat16_tE19Flash_kernel_traitsILi128ELi64ELi128ELi4ES3_EELb0ELb1ELb1ELb0ELb0ELb1ELb1ELb0EEEvNS_16Flash_fwd_paramsE,"",@"SHT_CUDA_INFO"
	.sectionflags	@""
	.align	4


	//----- nvinfo : EIATTR_CUDA_API_VERSION
	.align		4
        /*0000*/ 	.byte	0x04, 0x37
        /*0002*/ 	.short	(.L_2048 - .L_2047)
.L_2047:
        /*0004*/ 	.word	0x00000082


	//----- nvinfo : EIATTR_KPARAM_INFO
	.align		4
.L_2048:
        /*0008*/ 	.byte	0x04, 0x17
        /*000a*/ 	.short	(.L_2050 - .L_2049)
.L_2049:
        /*000c*/ 	.word	0x00000000
        /*0010*/ 	.short	0x0000
        /*0012*/ 	.short	0x0000
        /*0014*/ 	.byte	0x00, 0xf0, 0x41, 0x07


	//----- nvinfo : EIATTR_SPARSE_MMA_MASK
	.align		4
.L_2050:
        /*0018*/ 	.byte	0x03, 0x50
        /*001a*/ 	.short	0x0000


	//----- nvinfo : EIATTR_MAXREG_COUNT
	.align		4
        /*001c*/ 	.byte	0x03, 0x1b
        /*001e*/ 	.short	0x00ff


	//----- nvinfo : EIATTR_NUM_BARRIERS
	.align		4
        /*0020*/ 	.byte	0x02, 0x4c
        /*0022*/ 	.byte	0x01
	.zero		1


	//----- nvinfo : EIATTR_ANNOTATIONS
	.align		4
        /*0024*/ 	.byte	0x04, 0x55
        /*0026*/ 	.short	(.L_2052 - .L_2051)


	//   ....[0]....
.L_2051:
        /*0028*/ 	.word	0x00000001
        /*002c*/ 	.byte	0xc0, 0xc9, 0x00, 0x00, 0x01, 0x00, 0x00, 0x00, 0x00, 0xca, 0x00, 0x00, 0x01, 0x00, 0x00, 0x00
        /*003c*/ 	.byte	0x20, 0xf5, 0x00, 0x00, 0x01, 0x00, 0x00, 0x00, 0x30, 0xf5, 0x00, 0x00


	//----- nvinfo : EIATTR_MERCURY_ISA_VERSION
	.align		4
.L_2052:
        /*0048*/ 	.byte	0x03, 0x5f
        /*004a*/ 	.short	0x0101


	//----- nvinfo : EIATTR_COOP_GROUP_MASK_REGIDS
	.align		4
        /*004c*/ 	.byte	0x04, 0x29
        /*004e*/ 	.short	(.L_2054 - .L_2053)


	//   ....[0]....
.L_2053:
        /*0050*/ 	.word	0xffffffff


	//   ....[1]....
        /*0054*/ 	.word	0xffffffff


	//   ....[2]....
        /*0058*/ 	.word	0xffffffff


	//   ....[3]....
        /*005c*/ 	.word	0xffffffff


	//   ....[4]....
        /*0060*/ 	.word	0xffffffff


	//   ....[5]....
        /*0064*/ 	.word	0xffffffff


	//   ....[6]....
        /*0068*/ 	.word	0xffffffff


	//   ....[7]....
        /*006c*/ 	.word	0xffffffff


	//   ....[8]....
        /*0070*/ 	.word	0xffffffff


	//   ....[9]....
        /*0074*/ 	.word	0xffffffff


	//   ....[10]....
        /*0078*/ 	.word	0xffffffff


	//   ....[11]....
        /*007c*/ 	.word	0xffffffff


	//   ....[12]....
        /*0080*/ 	.word	0xffffffff


	//   ....[13]....
        /*0084*/ 	.word	0xffffffff


	//   ....[14]....
        /*0088*/ 	.word	0xffffffff


	//   ....[15]....
        /*008c*/ 	.word	0xffffffff


	//   ....[16]....
        /*0090*/ 	.word	0x05000008


	//   ....[17]....
        /*0094*/ 	.word	0x05000008


	//   ....[18]....
        /*0098*/ 	.word	0x05000008


	//   ....[19]....
        /*009c*/ 	.word	0x05000008


	//----- nvinfo : EIATTR_COOP_GROUP_INSTR_OFFSETS
	.align		4
.L_2054:
        /*00a0*/ 	.byte	0x04, 0x28
        /*00a2*/ 	.short	(.L_2056 - .L_2055)


	//   ....[0]....
.L_2055:
        /*00a4*/ 	.word	0x00008970


	//   ....[1]....
        /*00a8*/ 	.word	0x00008990


	//   ....[2]....
        /*00ac*/ 	.word	0x000089b0


	//   ....[3]....
        /*00b0*/ 	.word	0x000089d0


	//   ....[4]....
        /*00b4*/ 	.word	0x0000f7e0


	//   ....[5]....
        /*00b8*/ 	.word	0x0000f7f0


	//   ....[6]....
        /*00bc*/ 	.word	0x0000f810


	//   ....[7]....
        /*00c0*/ 	.word	0x0000f830


	//   ....[8]....
        /*00c4*/ 	.word	0x00016540


	//   ....[9]....
        /*00c8*/ 	.word	0x000165f0


	//   ....[10]....
        /*00cc*/ 	.word	0x00016620


	//   ....[11]....
        /*00d0*/ 	.word	0x00016630


	//   ....[12]....
        /*00d4*/ 	.word	0x000185f0


	//   ....[13]....
        /*00d8*/ 	.word	0x00018600


	//   ....[14]....
        /*00dc*/ 	.word	0x00018630


	//   ....[15]....
        /*00e0*/ 	.word	0x00018640


	//   ....[16]....
        /*00e4*/ 	.word	0x00019920


	//   ....[17]....
        /*00e8*/ 	.word	0x000199a0


	//   ....[18]....
        /*00ec*/ 	.word	0x00019a10


	//   ....[19]....
        /*00f0*/ 	.word	0x00019a80


	//----- nvinfo : EIATTR_VRC_CTA_INIT_COUNT
	.align		4
.L_2056:
        /*00f4*/ 	.byte	0x02, 0x4a
	.zero		1
	.zero		1


	//----- nvinfo : EIATTR_EXIT_INSTR_OFFSETS
	.align		4
        /*00f8*/ 	.byte	0x04, 0x1c
        /*00fa*/ 	.short	(.L_2058 - .L_2057)


	//   ....[0]....
.L_2057:
        /*00fc*/ 	.word	0x00000200


	//----- nvinfo : EIATTR_CRS_STACK_SIZE
	.align		4
.L_2058:
        /*0100*/ 	.byte	0x04, 0x1e
        /*0102*/ 	.short	(.L_2060 - .L_2059)
.L_2059:
        /*0104*/ 	.word	0x00000000


	//----- nvinfo : EIATTR_CBANK_PARAM_SIZE
	.align		4
.L_2060:
        /*0108*/ 	.byte	0x03, 0x19
        /*010a*/ 	.short	0x01d0


	//----- nvinfo : EIATTR_PARAM_CBANK
	.align		4
        /*010c*/ 	.byte	0x04, 0x0a
        /*010e*/ 	.short	(.L_2062 - .L_2061)
	.align		4
.L_2061:
        /*0110*/ 	.word	index@(.nv.constant0._ZN5flash24flash_fwd_splitkv_kernelI23Flash_fwd_kernel_traitsILi128ELi64ELi128ELi4ELb0ELb0EN7cutlass10bfloat16_tE19Flash_kernel_traitsILi128ELi64ELi128ELi4ES3_EELb0ELb1ELb1ELb0ELb0ELb1ELb1ELb0EEEvNS_16Flash_fwd_paramsE)
        /*0114*/ 	.short	0x0380
        /*0116*/ 	.short	0x01d0


	//----- nvinfo : EIATTR_SW_WAR
	.align		4
.L_2062:
        /*0118*/ 	.byte	0x04, 0x36
        /*011a*/ 	.short	(.L_2064 - .L_2063)
.L_2063:
        /*011c*/ 	.word	0x00000008
.L_2064:


//--------------------- .nv.info._ZN5flash24flash_fwd_splitkv_kernelI23Flash_fwd_kernel_traitsILi128ELi64ELi128ELi4ELb0ELb0EN7cutlass10bfloat16_tE19Flash_kernel_traitsILi128ELi64ELi128ELi4ES3_EELb0ELb1ELb0ELb0ELb1ELb0ELb1ELb1EEEvNS_16Flash_fwd_paramsE --------------------------
	.section	.nv.info._ZN5flash24flash_fwd_splitkv_kernelI23Flash_fwd_kernel_traitsILi128ELi64ELi128ELi4ELb0ELb0EN7cutlass10bfloat16_tE19Flash_kernel_traitsILi128ELi64ELi128ELi4ES3_EELb0ELb1ELb0ELb0ELb1ELb0ELb1ELb1EEEvNS_16Flash_fwd_paramsE,"",@"SHT_CUDA_INFO"
	.sectionflags	@""
	.align	4


	//----- nvinfo : EIATTR_CUDA_API_VERSION
	.align		4
        /*0000*/ 	.byte	0x04, 0x37
        /*0002*/ 	.short	(.L_2066 - .L_2065)
.L_2065:
        /*0004*/ 	.word	0x00000082


	//----- nvinfo : EIATTR_KPARAM_INFO
	.align		4
.L_2066:
        /*0008*/ 	.byte	0x04, 0x17
        /*000a*/ 	.short	(.L_2068 - .L_2067)
.L_2067:
        /*000c*/ 	.word	0x00000000
        /*0010*/ 	.short	0x0000
        /*0012*/ 	.short	0x0000
        /*0014*/ 	.byte	0x00, 0xf0, 0x41, 0x07


	//----- nvinfo : EIATTR_SPARSE_MMA_MASK
	.align		4
.L_2068:
        /*0018*/ 	.byte	0x03, 0x50
        /*001a*/ 	.short	0x0000


	//----- nvinfo : EIATTR_MAXREG_COUNT
	.align		4
        /*001c*/ 	.byte	0x03, 0x1b
        /*001e*/ 	.short	0x00ff


	//----- nvinfo : EIATTR_NUM_BARRIERS
	.align		4
        /*0020*/ 	.byte	0x02, 0x4c
        /*0022*/ 	.byte	0x01
	.zero		1


	//----- nvinfo : EIATTR_MERCURY_ISA_VERSION
	.align		4
        /*0024*/ 	.byte	0x03, 0x5f
        /*0026*/ 	.short	0x0101


	//----- nvinfo : EIATTR_COOP_GROUP_MASK_REGIDS
	.align		4
        /*0028*/ 	.byte	0x04, 0x29
        /*002a*/ 	.short	(.L_2070 - .L_2069)


	//   ....[0]....
.L_2069:
        /*002c*/ 	.word	0xffffffff


	//   ....[1]....
        /*0030*/ 	.word	0xffffffff


	//   ....[2]....
        /*0034*/ 	.word	0xffffffff


	//   ....[3]....
        /*0038*/ 	.word	0xffffffff


	//   ....[4]....
        /*003c*/ 	.word	0xffffffff


	//   ....[5]....
        /*0040*/ 	.word	0xffffffff


	//   ....[6]....
        /*0044*/ 	.word	0xffffffff


	//   ....[7]....
        /*0048*/ 	.word	0xffffffff


	//   ....[8]....
        /*004c*/ 	.word	0xffffffff


	//   ....[9]....
        /*0050*/ 	.word	0xffffffff


	//   ....[10]....
        /*0054*/ 	.word	0xffffffff


	//   ....[11]....
        /*0058*/ 	.word	0xffffffff


	//   ....[12]....
        /*005c*/ 	.word	0xffffffff


	//   ....[13]....
        /*0060*/ 	.word	0xffffffff


	//   ....[14]....
        /*0064*/ 	.word	0xffffffff


	//   ....[15]....
        /*0068*/ 	.word	0xffffffff


	//   ....[16]....
        /*006c*/ 	.word	0x05000006


	//   ....[17]....
        /*0070*/ 	.word	0x05000006


	//   ....[18]....
        /*0074*/ 	.word	0x05000006


	//   ....[19]....
        /*0078*/ 	.word	0x05000006


	//----- nvinfo : EIATTR_COOP_GROUP_INSTR_OFFSETS
	.align		4
.L_2070:
        /*007c*/ 	.byte	0x04, 0x28
        /*007e*/ 	.short	(.L_2072 - .L_2071)


	//   ....[0]....
.L_2071:
        /*0080*/ 	.word	0x000148e0


	//   ....[1]....
        /*0084*/ 	.word	0x00014900


	//   ....[2]....
        /*0088*/ 	.word	0x00014950


	//   ....[3]....
        /*008c*/ 	.word	0x00014980


	//   ....[4]....
        /*0090*/ 	.word	0x000194e0


	//   ....[5]....
        /*0094*/ 	.word	0x00019530


	//   ....[6]....
        /*0098*/ 	.word	0x00019550


	//   ....[7]....
        /*009c*/ 	.word	0x00019580


	//   ....[8]....
        /*00a0*/ 	.word	0x0001e800


	//   ....[9]....
        /*00a4*/ 	.word	0x0001e8c0


	//   ....[10]....
        /*00a8*/ 	.word	0x0001e910


	//   ....[11]....
        /*00ac*/ 	.word	0x0001e960


	//   ....[12]....
        /*00b0*/ 	.word	0x000208a0


	//   ....[13]....
        /*00b4*/ 	.word	0x000208b0


	//   ....[14]....
        /*00b8*/ 	.word	0x000208e0


	//   ....[15]....
        /*00bc*/ 	.word	0x000208f0


	//   ....[16]....
        /*00c0*/ 	.word	0x00021750


	//   ....[17]....
        /*00c4*/ 	.word	0x000217c0


	//   ....[18]....
        /*00c8*/ 	.word	0x00021830


	//   ....[19]....
        /*00cc*/ 	.word	0x00021890


	//----- nvinfo : EIATTR_VRC_CTA_INIT_COUNT
	.align		4
.L_2072:
        /*00d0*/ 	.byte	0x02, 0x4a
	.zero		1
	.zero		1


	//----- nvinfo : EIATTR_EXIT_INSTR_OFFSETS
	.align		4
        /*00d4*/ 	.byte	0x04, 0x1c
        /*00d6*/ 	.short	(.L_2074 - .L_2073)


	//   ....[0]....
.L_2073:
        /*00d8*/ 	.word	0x000001f0


	//----- nvinfo : EIATTR_CRS_STACK_SIZE
	.align		4
.L_2074:
        /*00dc*/ 	.byte	0x04, 0x1e
        /*00de*/ 	.short	(.L_2076 - .L_2075)
.L_2075:
        /*00e0*/ 	.word	0x00000000


	//----- nvinfo : EIATTR_CBANK_PARAM_SIZE
	.align		4
.L_2076:
        /*00e4*/ 	.byte	0x03, 0x19
        /*00e6*/ 	.short	0x01d0


	//----- nvinfo : EIATTR_PARAM_CBANK
	.align		4
        /*00e8*/ 	.byte	0x04, 0x0a
        /*00ea*/ 	.short	(.L_2078 - .L_2077)
	.align		4
.L_2077:
        /*00ec*/ 	.word	index@(.nv.constant0._ZN5flash24flash_fwd_splitkv_kernelI23Flash_fwd_kernel_traitsILi128ELi64ELi128ELi4ELb0ELb0EN7cutlass10bfloat16_tE19Flash_kernel_traitsILi128ELi64ELi128ELi4ES3_EELb0ELb1ELb0ELb0ELb1ELb0ELb1ELb1EEEvNS_16Flash_fwd_paramsE)
        /*00f0*/ 	.short	0x0380
        /*00f2*/ 	.short	0x01d0


	//----- nvinfo : EIATTR_SW_WAR
	.align		4
.L_2078:
        /*00f4*/ 	.byte	0x04, 0x36
        /*00f6*/ 	.short	(.L_2080 - .L_2079)
.L_2079:
        /*00f8*/ 	.word	0x00000008
.L_2080:


//--------------------- .nv.info._ZN5flash24flash_fwd_splitkv_kernelI23Flash_fwd_kernel_traitsILi128ELi64ELi128ELi4ELb0ELb0EN7cutlass10bfloat16_tE19Flash_kernel_traitsILi128ELi64ELi128ELi4ES3_EELb0ELb1ELb0ELb0ELb1ELb1ELb1ELb1EEEvNS_16Flash_fwd_paramsE --------------------------
	.section	.nv.info._ZN5flash24flash_fwd_splitkv_kernelI23Flash_fwd_kernel_traitsILi128ELi64ELi128ELi4ELb0ELb0EN7cutlass10bfloat16_tE19Flash_kernel_traitsILi128ELi64ELi128ELi4ES3_EELb0ELb1ELb0ELb0ELb1ELb1ELb1ELb1EEEvNS_16Flash_fwd_paramsE,"",@"SHT_CUDA_INFO"
	.sectionflags	@""
	.align	4


	//----- nvinfo : EIATTR_CUDA_API_VERSION
	.align		4
        /*0000*/ 	.byte	0x04, 0x37
        /*0002*/ 	.short	(.L_2082 - .L_2081)
.L_2081:
        /*0004*/ 	.word	0x00000082


	//----- nvinfo : EIATTR_KPARAM_INFO
	.align		4
.L_2082:
        /*0008*/ 	.byte	0x04, 0x17
        /*000a*/ 	.short	(.L_2084 - .L_2083)
.L_2083:
        /*000c*/ 	.word	0x00000000
        /*0010*/ 	.short	0x0000
        /*0012*/ 	.short	0x0000
        /*0014*/ 	.byte	0x00, 0xf0, 0x41, 0x07


	//----- nvinfo : EIATTR_SPARSE_MMA_MASK
	.align		4
.L_2084:
        /*0018*/ 	.byte	0x03, 0x50
        /*001a*/ 	.short	0x0000


	//----- nvinfo : EIATTR_MAXREG_COUNT
	.align		4
        /*001c*/ 	.byte	0x03, 0x1b
        /*001e*/ 	.short	0x00ff


	//----- nvinfo : EIATTR_NUM_BARRIERS
	.align		4
        /*0020*/ 	.byte	0x02, 0x4c
        /*0022*/ 	.byte	0x01
	.zero		1


	//----- nvinfo : EIATTR_MERCURY_ISA_VERSION
	.align		4
        /*0024*/ 	.byte	0x03, 0x5f
        /*0026*/ 	.short	0x0101


	//----- nvinfo : EIATTR_COOP_GROUP_MASK_REGIDS
	.align		4
        /*0028*/ 	.byte	0x04, 0x29
        /*002a*/ 	.short	(.L_2086 - .L_2085)


	//   ....[0]....
.L_2085:
        /*002c*/ 	.word	0xffffffff


	//   ....[1]....
        /*0030*/ 	.word	0xffffffff


	//   ....[2]....
        /*0034*/ 	.word	0xffffffff


	//   ....[3]....
        /*0038*/ 	.word	0xffffffff


	//   ....[4]....
        /*003c*/ 	.word	0xffffffff


	//   ....[5]....
        /*0040*/ 	.word	0xffffffff


	//   ....[6]....
        /*0044*/ 	.word	0xffffffff


	//   ....[7]....
        /*0048*/ 	.word	0xffffffff


	//   ....[8]....
        /*004c*/ 	.word	0xffffffff


	//   ....[9]....
        /*0050*/ 	.word	0xffffffff


	//   ....[10]....
        /*0054*/ 	.word	0xffffffff


	//   ....[11]....
        /*0058*/ 	.word	0xffffffff


	//   ....[12]....
        /*005c*/ 	.word	0xffffffff


	//   ....[13]....
        /*0060*/ 	.word	0xffffffff


	//   ....[14]....
        /*0064*/ 	.word	0xffffffff


	//   ....[15]....
        /*0068*/ 	.word	0xffffffff


	//   ....[16]....
        /*006c*/ 	.word	0x05000006


	//   ....[17]....
        /*0070*/ 	.word	0x05000006


	//   ....[18]....
        /*0074*/ 	.word	0x05000006


	//   ....[19]....
        /*0078*/ 	.word	0x05000006


	//----- nvinfo : EIATTR_COOP_GROUP_INSTR_OFFSETS
	.align		4
.L_2086:
        /*007c*/ 	.byte	0x04, 0x28
        /*007e*/ 	.short	(.L_2088 - .L_2087)


	//   ....[0]....
.L_2087:
        /*0080*/ 	.word	0x00014fc0


	//   ....[1]....
        /*0084*/ 	.word	0x00014fe0


	//   ....[2]....
        /*0088*/ 	.word	0x00015020


	//   ....[3]....
        /*008c*/ 	.word	0x00015060


	//   ....[4]....
        /*0090*/ 	.word	0x0001a3e0


	//   ....[5]....
        /*0094*/ 	.word	0x0001a400


	//   ....[6]....
        /*0098*/ 	.word	0x0001a430


	//   ....[7]....
        /*009c*/ 	.word	0x0001a450


	//   ....[8]....
        /*00a0*/ 	.word	0x0001ff30


	//   ....[9]....
        /*00a4*/ 	.word	0x0001ff50


	//   ....[10]....
        /*00a8*/ 	.word	0x0001ffd0


	//   ....[11]....
        /*00ac*/ 	.word	0x0001fff0


	//   ....[12]....
        /*00b0*/ 	.word	0x00021f60


	//   ....[13]....
        /*00b4*/ 	.word	0x00021f70


	//   ....[14]....
        /*00b8*/ 	.word	0x00021fa0


	//   ....[15]....
        /*00bc*/ 	.word	0x00021fb0


	//   ....[16]....
        /*00c0*/ 	.word	0x00022e10


	//   ....[17]....
        /*00c4*/ 	.word	0x00022e80


	//   ....[18]....
        /*00c8*/ 	.word	0x00022ef0


	//   ....[19]....
        /*00cc*/ 	.word	0x00022f50


	//----- nvinfo : EIATTR_VRC_CTA_INIT_COUNT
	.align		4
.L_2088:
        /*00d0*/ 	.byte	0x02, 0x4a
	.zero		1
	.zero		1


	//----- nvinfo : EIATTR_EXIT_INSTR_OFFSETS
	.align		4
        /*00d4*/ 	.byte	0x04, 0x1c
        /*00d6*/ 	.short	(.L_2090 - .L_2089)


	//   ....[0]....
.L_2089:
        /*00d8*/ 	.word	0x000001f0


	//----- nvinfo : EIATTR_CRS_STACK_SIZE
	.align		4
.L_2090:
        /*00dc*/ 	.byte	0x04, 0x1e
        /*00de*/ 	.short	(.L_2092 - .L_2091)
.L_2091:
        /*00e0*/ 	.word	0x00000000


	//----- nvinfo : EIATTR_CBANK_PARAM_SIZE
	.align		4
.L_2092:
        /*00e4*/ 	.byte	0x03, 0x19
        /*00e6*/ 	.short	0x01d0


	//----- nvinfo : EIATTR_PARAM_CBANK
	.align		4
        /*00e8*/ 	.byte	0x04, 0x0a
        /*00ea*/ 	.short	(.L_2094 - .L_2093)
	.align		4
.L_2093:
        /*00ec*/ 	.word	index@(.nv.constant0._ZN5flash24flash_fwd_splitkv_kernelI23Flash_fwd_kernel_traitsILi128ELi64ELi128ELi4ELb0ELb0EN7cutlass10bfloat16_tE19Flash_kernel_traitsILi128ELi64ELi128ELi4ES3_EELb0ELb1ELb0ELb0ELb1ELb1ELb1ELb1EEEvNS_16Flash_fwd_paramsE)
        /*00f0*/ 	.short	0x0380
        /*00f2*/ 	.short	0x01d0


	//----- nvinfo : EIATTR_SW_WAR
	.align		4
.L_2094:
        /*00f4*/ 	.byte	0x04, 0x36
        /*00f6*/ 	.short	(.L_2096 - .L_2095)
.L_2095:
        /*00f8*/ 	.word	0x00000008
.L_2096:


//--------------------- .nv.info._ZN5flash24flash_fwd_splitkv_kernelI23Flash_fwd_kernel_traitsILi128ELi64ELi128ELi4ELb0ELb0EN7cutlass10bfloat16_tE19Flash_kernel_traitsILi128ELi64ELi128ELi4ES3_EELb0ELb1ELb1ELb0ELb0ELb0ELb1ELb1EEEvNS_16Flash_fwd_paramsE --------------------------
	.section	.nv.info._ZN5flash24flash_fwd_splitkv_kernelI23Flash_fwd_kernel_traitsILi128ELi64ELi128ELi4ELb0ELb0EN7cutlass10bfloat16_tE19Flash_kernel_traitsILi128ELi64ELi128ELi4ES3_EELb0ELb1ELb1ELb0ELb0ELb0ELb1ELb1EEEvNS_16Flash_fwd_paramsE,"",@"SHT_CUDA_INFO"
	.sectionflags	@""
	.align	4


	//----- nvinfo : EIATTR_CUDA_API_VERSION
	.align		4
        /*0000*/ 	.byte	0x04, 0x37
        /*0002*/ 	.short	(.L_2098 - .L_2097)
.L_2097:
        /*0004*/ 	.word	0x00000082


	//----- nvinfo : EIATTR_KPARAM_INFO
	.align		4
.L_2098:
        /*0008*/ 	.byte	0x04, 0x17
        /*000a*/ 	.short	(.L_2100 - .L_2099)
.L_2099:
        /*000c*/ 	.word	0x00000000
        /*0010*/ 	.short	0x0000
        /*0012*/ 	.short	0x0000
        /*0014*/ 	.byte	0x00, 0xf0, 0x41, 0x07


	//----- nvinfo : EIATTR_SPARSE_MMA_MASK
	.align		4
.L_2100:
        /*0018*/ 	.byte	0x03, 0x50
        /*001a*/ 	.short	0x0000


	//----- nvinfo : EIATTR_MAXREG_COUNT
	.align		4
        /*001c*/ 	.byte	0x03, 0x1b
        /*001e*/ 	.short	0x00ff


	//----- nvinfo : EIATTR_NUM_BARRIERS
	.align		4
        /*0020*/ 	.byte	0x02, 0x4c
        /*0022*/ 	.byte	0x01
	.zero		1


	//----- nvinfo : EIATTR_MERCURY_ISA_VERSION
	.align		4
        /*0024*/ 	.byte	0x03, 0x5f
        /*0026*/ 	.short	0x0101


	//----- nvinfo : EIATTR_COOP_GROUP_MASK_REGIDS
	.align		4
        /*0028*/ 	.byte	0x04, 0x29
        /*002a*/ 	.short	(.L_2102 - .L_2101)


	//   ....[0]....
.L_2101:
        /*002c*/ 	.word	0xffffffff


	//   ....[1]....
        /*0030*/ 	.word	0xffffffff


	//   ....[2]....
        /*0034*/ 	.word	0xffffffff


	//   ....[3]....
        /*0038*/ 	.word	0xffffffff


	//   ....[4]....
        /*003c*/ 	.word	0xffffffff


	//   ....[5]....
        /*0040*/ 	.word	0xffffffff


	//   ....[6]....
        /*0044*/ 	.word	0xffffffff


	//   ....[7]....
        /*0048*/ 	.word	0xffffffff


	//   ....[8]....
        /*004c*/ 	.word	0xffffffff


	//   ....[9]....
        /*0050*/ 	.word	0xffffffff


	//   ....[10]....
        /*0054*/ 	.word	0xffffffff


	//   ....[11]....
        /*0058*/ 	.word	0xffffffff


	//   ....[12]....
        /*005c*/ 	.word	0xffffffff


	//   ....[13]....
        /*0060*/ 	.word	0xffffffff


	//   ....[14]....
        /*0064*/ 	.word	0xffffffff


	//   ....[15]....
        /*0068*/ 	.word	0xffffffff


	//   ....[16]....
        /*006c*/ 	.word	0x05000007


	//   ....[17]....
        /*0070*/ 	.word	0x05000007


	//   ....[18]....
        /*0074*/ 	.word	0x05000007


	//   ....[19]....
        /*0078*/ 	.word	0x05000007


	//----- nvinfo : EIATTR_COOP_GROUP_INSTR_OFFSETS
	.align		4
.L_2102:
        /*007c*/ 	.byte	0x04, 0x28
        /*007e*/ 	.short	(.L_2104 - .L_2103)


	//   ....[0]....
.L_2103:
        /*0080*/ 	.word	0x00018080


	//   ....[1]....
        /*0084*/ 	.word	0x00018100


	//   ....[2]....
        /*0088*/ 	.word	0x00018120


	//   ....[3]....
        /*008c*/ 	.word	0x00018140


	//   ....[4]....
        /*0090*/ 	.word	0x0001e530


	//   ....[5]....
        /*0094*/ 	.word	0x0001e550


	//   ....[6]....
        /*0098*/ 	.word	0x0001e570


	//   ....[7]....
        /*009c*/ 	.word	0x0001e590


	//   ....[8]....
        /*00a0*/ 	.word	0x00024f40


	//   ....[9]....
        /*00a4*/ 	.word	0x00024f90


	//   ....[10]....
        /*00a8*/ 	.word	0x00025010


	//   ....[11]....
        /*00ac*/ 	.word	0x00025050


	//   ....[12]....
        /*00b0*/ 	.word	0x00026ff0


	//   ....[13]....
        /*00b4*/ 	.word	0x00027000


	//   ....[14]....
        /*00b8*/ 	.word	0x00027030


	//   ....[15]....
        /*00bc*/ 	.word	0x00027040


	//   ....[16]....
        /*00c0*/ 	.word	0x000285a0


	//   ....[17]....
        /*00c4*/ 	.word	0x00028610


	//   ....[18]....
        /*00c8*/ 	.word	0x00028680


	//   ....[19]....
        /*00cc*/ 	.word	0x000286e0


	//----- nvinfo : EIATTR_VRC_CTA_INIT_COUNT
	.align		4
.L_2104:
        /*00d0*/ 	.byte	0x02, 0x4a
	.zero		1
	.zero		1


	//----- nvinfo : EIATTR_EXIT_INSTR_OFFSETS
	.align		4
        /*00d4*/ 	.byte	0x04, 0x1c
        /*00d6*/ 	.short	(.L_2106 - .L_2105)


	//   ....[0]....
.L_2105:
        /*00d8*/ 	.word	0x000001f0


	//----- nvinfo : EIATTR_CRS_STACK_SIZE
	.align		4
.L_2106:
        /*00dc*/ 	.byte	0x04, 0x1e
        /*00de*/ 	.short	(.L_2108 - .L_2107)
.L_2107:
        /*00e0*/ 	.word	0x00000000


	//----- nvinfo : EIATTR_CBANK_PARAM_SIZE
	.align		4
.L_2108:
        /*00e4*/ 	.byte	0x03, 0x19
        /*00e6*/ 	.short	0x01d0


	//----- nvinfo : EIATTR_PARAM_CBANK
	.align		4
        /*00e8*/ 	.byte	0x04, 0x0a
        /*00ea*/ 	.short	(.L_2110 - .L_2109)
	.align		4
.L_2109:
        /*00ec*/ 	.word	index@(.nv.constant0._ZN5flash24flash_fwd_splitkv_kernelI23Flash_fwd_kernel_traitsILi128ELi64ELi128ELi4ELb0ELb0EN7cutlass10bfloat16_tE19Flash_kernel_traitsILi128ELi64ELi128ELi4ES3_EELb0ELb1ELb1ELb0ELb0ELb0ELb1ELb1EEEvNS_16Flash_fwd_paramsE)
        /*00f0*/ 	.short	0x0380
        /*00f2*/ 	.short	0x01d0


	//----- nvinfo : EIATTR_SW_WAR
	.align		4
.L_2110:
        /*00f4*/ 	.byte	0x04, 0x36
        /*00f6*/ 	.short	(.L_2112 - .L_2111)
.L_2111:
        /*00f8*/ 	.word	0x00000008
.L_2112:


//--------------------- .nv.info._ZN5flash24flash_fwd_splitkv_kernelI23Flash_fwd_kernel_traitsILi128ELi64ELi128ELi4ELb0ELb0EN7cutlass10bfloat16_tE19Flash_kernel_traitsILi128ELi64ELi128ELi4ES3_EELb0ELb1ELb1ELb0ELb0ELb1ELb1ELb1EEEvNS_16Flash_fwd_paramsE --------------------------
	.section	.nv.info._ZN5flash24flash_fwd_splitkv_kernelI23Flash_fwd_kernel_traitsILi128ELi64ELi128ELi4ELb0ELb0EN7cutlass10bfloat16_tE19Flash_kernel_traitsILi128ELi64ELi128ELi4ES3_EELb0ELb1ELb1ELb0ELb0ELb1ELb1ELb1EEEvNS_16Flash_fwd_paramsE,"",@"SHT_CUDA_INFO"
	.sectionflags	@""
	.align	4


	//----- nvinfo : EIATTR_CUDA_API_VERSION
	.align		4
        /*0000*/ 	.byte	0x04, 0x37
        /*0002*/ 	.short	(.L_2114 - .L_2113)
.L_2113:
        /*0004*/ 	.word	0x00000082


	//----- nvinfo : EIATTR_KPARAM_INFO
	.align		4
.L_2114:
        /*0008*/ 	.byte	0x04, 0x17
        /*000a*/ 	.short	(.L_2116 - .L_2115)
.L_2115:
        /*000c*/ 	.word	0x00000000
        /*0010*/ 	.short	0x0000
        /*0012*/ 	.short	0x0000
        /*0014*/ 	.byte	0x00, 0xf0, 0x41, 0x07


	//----- nvinfo : EIATTR_SPARSE_MMA_MASK
	.align		4
.L_2116:
        /*0018*/ 	.byte	0x03, 0x50
        /*001a*/ 	.short	0x0000


	//----- nvinfo : EIATTR_MAXREG_COUNT
	.align		4
        /*001c*/ 	.byte	0x03, 0x1b
        /*001e*/ 	.short	0x00ff


	//----- nvinfo : EIATTR_NUM_BARRIERS
	.align		4
        /*0020*/ 	.byte	0x02, 0x4c
        /*0022*/ 	.byte	0x01
	.zero		1


	//----- nvinfo : EIATTR_MERCURY_ISA_VERSION
	.align		4
        /*0024*/ 	.byte	0x03, 0x5f
        /*0026*/ 	.short	0x0101


	//----- nvinfo : EIATTR_COOP_GROUP_MASK_REGIDS
	.align		4
        /*0028*/ 	.byte	0x04, 0x29
        /*002a*/ 	.short	(.L_2118 - .L_2117)


	//   ....[0]....
.L_2117:
        /*002c*/ 	.word	0xffffffff


	//   ....[1]....
        /*0030*/ 	.word	0xffffffff


	//   ....[2]....
        /*0034*/ 	.word	0xffffffff


	//   ....[3]....
        /*0038*/ 	.word	0xffffffff


	//   ....[4]....
        /*003c*/ 	.word	0xffffffff


	//   ....[5]....
        /*0040*/ 	.word	0xffffffff


	//   ....[6]....
        /*0044*/ 	.word	0xffffffff


	//   ....[7]....
        /*0048*/ 	.word	0xffffffff


	//   ....[8]....
        /*004c*/ 	.word	0xffffffff


	//   ....[9]....
        /*0050*/ 	.word	0xffffffff


	//   ....[10]....
        /*0054*/ 	.word	0xffffffff


	//   ....[11]....
        /*0058*/ 	.word	0xffffffff


	//   ....[12]....
        /*005c*/ 	.word	0xffffffff


	//   ....[13]....
        /*0060*/ 	.word	0xffffffff


	//   ....[14]....
        /*0064*/ 	.word	0xffffffff


	//   ....[15]....
        /*0068*/ 	.word	0xffffffff


	//   ....[16]....
        /*006c*/ 	.word	0x05000007


	//   ....[17]....
        /*0070*/ 	.word	0x05000007


	//   ....[18]....
        /*0074*/ 	.word	0x05000007


	//   ....[19]....
        /*0078*/ 	.word	0x05000007


	//----- nvinfo : EIATTR_COOP_GROUP_INSTR_OFFSETS
	.align		4
.L_2118:
        /*007c*/ 	.byte	0x04, 0x28
        /*007e*/ 	.short	(.L_2120 - .L_2119)


	//   ....[0]....
.L_2119:
        /*0080*/ 	.word	0x000191f0


	//   ....[1]....
        /*0084*/ 	.word	0x00019210


	//   ....[2]....
        /*0088*/ 	.word	0x00019230


	//   ....[3]....
        /*008c*/ 	.word	0x00019250


	//   ....[4]....
        /*0090*/ 	.word	0x00020040


	//   ....[5]....
        /*0094*/ 	.word	0x00020060


	//   ....[6]....
        /*0098*/ 	.word	0x00020090


	//   ....[7]....
        /*009c*/ 	.word	0x000200a0


	//   ....[8]....
        /*00a0*/ 	.word	0x000272f0


	//   ....[9]....
        /*00a4*/ 	.word	0x00027340


	//   ....[10]....
        /*00a8*/ 	.word	0x000273c0


	//   ....[11]....
        /*00ac*/ 	.word	0x000273d0


	//   ....[12]....
        /*00b0*/ 	.word	0x000293b0


	//   ....[13]....
        /*00b4*/ 	.word	0x000293c0


	//   ....[14]....
        /*00b8*/ 	.word	0x000293f0


	//   ....[15]....
        /*00bc*/ 	.word	0x00029400


	//   ....[16]....
        /*00c0*/ 	.word	0x0002a990


	//   ....[17]....
        /*00c4*/ 	.word	0x0002aa10


	//   ....[18]....
        /*00c8*/ 	.word	0x0002aa80


	//   ....[19]....
        /*00cc*/ 	.word	0x0002aaf0


	//----- nvinfo : EIATTR_VRC_CTA_INIT_COUNT
	.align		4
.L_2120:
        /*00d0*/ 	.byte	0x02, 0x4a
	.zero		1
	.zero		1


	//----- nvinfo : EIATTR_EXIT_INSTR_OFFSETS
	.align		4
        /*00d4*/ 	.byte	0x04, 0x1c
        /*00d6*/ 	.short	(.L_2122 - .L_2121)


	//   ....[0]....
.L_2121:
        /*00d8*/ 	.word	0x000001f0


	//----- nvinfo : EIATTR_CRS_STACK_SIZE
	.align		4
.L_2122:
        /*00dc*/ 	.byte	0x04, 0x1e
        /*00de*/ 	.short	(.L_2124 - .L_2123)
.L_2123:
        /*00e0*/ 	.word	0x00000000


	//----- nvinfo : EIATTR_CBANK_PARAM_SIZE
	.align		4
.L_2124:
        /*00e4*/ 	.byte	0x03, 0x19
        /*00e6*/ 	.short	0x01d0


	//----- nvinfo : EIATTR_PARAM_CBANK
	.align		4
        /*00e8*/ 	.byte	0x04, 0x0a
        /*00ea*/ 	.short	(.L_2126 - .L_2125)
	.align		4
.L_2125:
        /*00ec*/ 	.word	index@(.nv.constant0._ZN5flash24flash_fwd_splitkv_kernelI23Flash_fwd_kernel_traitsILi128ELi64ELi128ELi4ELb0ELb0EN7cutlass10bfloat16_tE19Flash_kernel_traitsILi128ELi64ELi128ELi4ES3_EELb0ELb1ELb1ELb0ELb0ELb1ELb1ELb1EEEvNS_16Flash_fwd_paramsE)
        /*00f0*/ 	.short	0x0380
        /*00f2*/ 	.short	0x01d0


	//----- nvinfo : EIATTR_SW_WAR
	.align		4
.L_2126:
        /*00f4*/ 	.byte	0x04, 0x36
        /*00f6*/ 	.short	(.L_2128 - .L_2127)
.L_2127:
        /*00f8*/ 	.word	0x00000008
.L_2128:


//--------------------- .nv.info._ZN5flash32flash_fwd_splitkv_combine_kernelI23Flash_fwd_kernel_traitsILi128ELi64ELi64ELi4ELb0ELb0EN7cutlass10bfloat16_tE19Flash_kernel_traitsILi128ELi64ELi64ELi4ES3_EELi4ELi7ELb0EEEvNS_16Flash_fwd_paramsE --------------------------
	.section	.nv.info._ZN5flash32flash_fwd_splitkv_combine_kernelI23Flash_fwd_kernel_traitsILi128ELi64ELi64ELi4ELb0ELb0EN7cutlass10bfloat16_tE19Flash_kernel_traitsILi128ELi64ELi64ELi4ES3_EELi4ELi7ELb0EEEvNS_16Flash_fwd_paramsE,"",@"SHT_CUDA_INFO"
	.sectionflags	@""
	.align	4


	//----- nvinfo : EIATTR_CUDA_API_VERSION
	.align		4
        /*0000*/ 	.byte	0x04, 0x37
        /*0002*/ 	.short	(.L_2130 - .L_2129)
.L_2129:
        /*0004*/ 	.word	0x00000082


	//----- nvinfo : EIATTR_KPARAM_INFO
	.align		4
.L_2130:
        /*0008*/ 	.byte	0x04, 0x17
        /*000a*/ 	.short	(.L_2132 - .L_2131)
.L_2131:
        /*000c*/ 	.word	0x00000000
        /*0010*/ 	.short	0x0000
        /*0012*/ 	.short	0x0000
        /*0014*/ 	.byte	0x00, 0xf0, 0x41, 0x07


	//----- nvinfo : EIATTR_SPARSE_MMA_MASK
	.align		4
.L_2132:
        /*0018*/ 	.byte	0x03, 0x50
        /*001a*/ 	.short	0x0000


	//----- nvinfo : EIATTR_MAXREG_COUNT
	.align		4
        /*001c*/ 	.byte	0x03, 0x1b
        /*001e*/ 	.short	0x00ff


	//----- nvinfo : EIATTR_NUM_BARRIERS
	.align		4
        /*0020*/ 	.byte	0x02, 0x4c
        /*0022*/ 	.byte	0x01
	.zero		1


	//----- nvinfo : EIATTR_MERCURY_ISA_VERSION
	.align		4
        /*0024*/ 	.byte	0x03, 0x5f
        /*0026*/ 	.short	0x0101


	//----- nvinfo : EIATTR_COOP_GROUP_MASK_REGIDS
	.align		4
        /*0028*/ 	.byte	0x04, 0x29
        /*002a*/ 	.short	(.L_2134 - .L_2133)


	//   ....[0]....
.L_2133:
        /*002c*/ 	.word	0xffffffff


	//   ....[1]....
        /*0030*/ 	.word	0xffffffff


	//   ....[2]....
        /*0034*/ 	.word	0xffffffff


	//   ....[3]....
        /*0038*/ 	.word	0xffffffff


	//   ....[4]....
        /*003c*/ 	.word	0xffffffff


	//   ....[5]....
        /*0040*/ 	.word	0xffffffff


	//   ....[6]....
        /*0044*/ 	.word	0xffffffff


	//   ....[7]....
        /*0048*/ 	.word	0xffffffff


	//   ....[8]....
        /*004c*/ 	.word	0xffffffff


	//   ....[9]....
        /*0050*/ 	.word	0xffffffff


	//----- nvinfo : EIATTR_COOP_GROUP_INSTR_OFFSETS
	.align		4
.L_2134:
        /*0054*/ 	.byte	0x04, 0x28
        /*0056*/ 	.short	(.L_2136 - .L_2135)


	//   ....[0]....
.L_2135:
        /*0058*/ 	.word	0x00001cb0


	//   ....[1]....
        /*005c*/ 	.word	0x00001d60


	//   ....[2]....
        /*0060*/ 	.word	0x00001da0


	//   ....[3]....
        /*0064*/ 	.word	0x00001dc0


	//   ....[4]....
        /*0068*/ 	.word	0x00001de0


	//   ....[5]....
        /*006c*/ 	.word	0x00001fa0


	//   ....[6]....
        /*0070*/ 	.word	0x00002050


	//   ....[7]....
        /*0074*/ 	.word	0x000020c0


	//   ....[8]....
        /*0078*/ 	.word	0x00002170


	//   ....[9]....
        /*007c*/ 	.word	0x00002220


	//----- nvinfo : EIATTR_VRC_CTA_INIT_COUNT
	.align		4
.L_2136:
        /*0080*/ 	.byte	0x02, 0x4a
	.zero		1
	.zero		1


	//----- nvinfo : EIATTR_EXIT_INSTR_OFFSETS
	.align		4
        /*0084*/ 	.byte	0x04, 0x1c
        /*0086*/ 	.short	(.L_2138 - .L_2137)


	//   ....[0]....
.L_2137:
        /*0088*/ 	.word	0x00004100


	//   ....[1]....
        /*008c*/ 	.word	0x000043e0


	//   ....[2]....
        /*0090*/ 	.word	0x00004600


	//----- nvinfo : EIATTR_CRS_STACK_SIZE
	.align		4
.L_2138:
        /*0094*/ 	.byte	0x04, 0x1e
        /*0096*/ 	.short	(.L_2140 - .L_2139)
.L_2139:
        /*0098*/ 	.word	0x00000000


	//----- nvinfo : EIATTR_CBANK_PARAM_SIZE
	.align		4
.L_2140:
        /*009c*/ 	.byte	0x03, 0x19
        /*009e*/ 	.short	0x01d0


	//----- nvinfo : EIATTR_PARAM_CBANK
	.align		4
        /*00a0*/ 	.byte	0x04, 0x0a
        /*00a2*/ 	.short	(.L_2142 - .L_2141)
	.align		4
.L_2141:
        /*00a4*/ 	.word	index@(.nv.constant0._ZN5flash32flash_fwd_splitkv_combine_kernelI23Flash_fwd_kernel_traitsILi128ELi64ELi64ELi4ELb0ELb0EN7cutlass10bfloat16_tE19Flash_kernel_traitsILi128ELi64ELi64ELi4ES3_EELi4ELi7ELb0EEEvNS_16Flash_fwd_paramsE)
        /*00a8*/ 	.short	0x0380
        /*00aa*/ 	.short	0x01d0


	//----- nvinfo : EIATTR_SW_WAR
	.align		4
.L_2142:
        /*00ac*/ 	.byte	0x04, 0x36
        /*00ae*/ 	.short	(.L_2144 - .L_2143)
.L_2143:
        /*00b0*/ 	.word	0x00000008
.L_2144:


//--------------------- .nv.info._ZN5flash32flash_fwd_splitkv_combine_kernelI23Flash_fwd_kernel_traitsILi128ELi64ELi64ELi4ELb0ELb0EN7cutlass10bfloat16_tE19Flash_kernel_traitsILi128ELi64ELi64ELi4ES3_EELi4ELi6ELb0EEEvNS_16Flash_fwd_paramsE --------------------------
	.section	.nv.info._ZN5flash32flash_fwd_splitkv_combine_kernelI23Flash_fwd_kernel_traitsILi128ELi64ELi64ELi4ELb0ELb0EN7cutlass10bfloat16_tE19Flash_kernel_traitsILi128ELi64ELi64ELi4ES3_EELi4ELi6ELb0EEEvNS_16Flash_fwd_paramsE,"",@"SHT_CUDA_INFO"
	.sectionflags	@""
	.align	4


	//----- nvinfo : EIATTR_CUDA_API_VERSION
	.align		4
        /*0000*/ 	.byte	0x04, 0x37
        /*0002*/ 	.short	(.L_2146 - .L_2145)
.L_2145:
        /*0004*/ 	.word	0x00000082


	//----- nvinfo : EIATTR_KPARAM_INFO
	.align		4
.L_2146:
        /*0008*/ 	.byte	0x04, 0x17
        /*000a*/ 	.short	(.L_2148 - .L_2147)
.L_2147:
        /*000c*/ 	.word	0x00000000
        /*0010*/ 	.short	0x0000
        /*0012*/ 	.short	0x0000
        /*0014*/ 	.byte	0x00, 0xf0, 0x41, 0x07


	//----- nvinfo : EIATTR_SPARSE_MMA_MASK
	.align		4
.L_2148:
        /*0018*/ 	.byte	0x03, 0x50
        /*001a*/ 	.short	0x0000


	//----- nvinfo : EIATTR_MAXREG_COUNT
	.align		4
        /*001c*/ 	.byte	0x03, 0x1b
        /*001e*/ 	.short	0x00ff


	//----- nvinfo : EIATTR_NUM_BARRIERS
	.align		4
        /*0020*/ 	.byte	0x02, 0x4c
        /*0022*/ 	.byte	0x01
	.zero		1


	//----- nvinfo : EIATTR_MERCURY_ISA_VERSION
	.align		4
        /*0024*/ 	.byte	0x03, 0x5f
        /*0026*/ 	.short	0x0101


	//----- nvinfo : EIATTR_COOP_GROUP_MASK_REGIDS
	.align		4
        /*0028*/ 	.byte	0x04, 0x29
        /*002a*/ 	.short	(.L_2150 - .L_2149)


	//   ....[0]....
.L_2149:
        /*002c*/ 	.word	0xffffffff


	//   ....[1]....
        /*0030*/ 	.word	0xffffffff


	//   ....[2]....
        /*0034*/ 	.word	0xffffffff


	//   ....[3]....
        /*0038*/ 	.word	0xffffffff


	//   ....[4]....
        /*003c*/ 	.word	0xffffffff


	//   ....[5]....
        /*0040*/ 	.word	0xffffffff


	//   ....[6]....
        /*0044*/ 	.word	0xffffffff


	//   ....[7]....
        /*0048*/ 	.word	0xffffffff


	//   ....[8]....
        /*004c*/ 	.word	0xffffffff


	//   ....[9]....
        /*0050*/ 	.word	0xffffffff


	//----- nvinfo : EIATTR_COOP_GROUP_INSTR_OFFSETS
	.align		4
.L_2150:
        /*0054*/ 	.byte	0x04, 0x28
        /*0056*/ 	.short	(.L_2152 - .L_2151)


	//   ....[0]....
.L_2151:
        /*0058*/ 	.word	0x00001990


	//   ....[1]....
        /*005c*/ 	.word	0x000019b0


	//   ....[2]....
        /*0060*/ 	.word	0x000019e0


	//   ....[3]....
        /*0064*/ 	.word	0x00001a20


	//   ....[4]....
        /*0068*/ 	.word	0x00001a60


	//   ....[5]....
        /*006c*/ 	.word	0x00001bd0


	//   ....[6]....
        /*0070*/ 	.word	0x00001cb0


	//   ....[7]....
        /*0074*/ 	.word	0x00001d20


	//   ....[8]....
        /*0078*/ 	.word	0x00001d90


	//   ....[9]....
        /*007c*/ 	.word	0x00001eb0


	//----- nvinfo : EIATTR_VRC_CTA_INIT_COUNT
	.align		4
.L_2152:
        /*0080*/ 	.byte	0x02, 0x4a
	.zero		1
	.zero		1


	//----- nvinfo : EIATTR_EXIT_INSTR_OFFSETS
	.align		4
        /*0084*/ 	.byte	0x04, 0x1c
        /*0086*/ 	.short	(.L_2154 - .L_2153)


	//   ....[0]....
.L_2153:
        /*0088*/ 	.word	0x00003cc0


	//   ....[1]....
        /*008c*/ 	.word	0x00003fa0


	//   ....[2]....
        /*0090*/ 	.word	0x000041c0


	//----- nvinfo : EIATTR_CRS_STACK_SIZE
	.align		4
.L_2154:
        /*0094*/ 	.byte	0x04, 0x1e
        /*0096*/ 	.short	(.L_2156 - .L_2155)
.L_2155:
        /*0098*/ 	.word	0x00000000


	//----- nvinfo : EIATTR_CBANK_PARAM_SIZE
	.align		4
.L_2156:
        /*009c*/ 	.byte	0x03, 0x19
        /*009e*/ 	.short	0x01d0


	//----- nvinfo : EIATTR_PARAM_CBANK
	.align		4
        /*00a0*/ 	.byte	0x04, 0x0a
        /*00a2*/ 	.short	(.L_2158 - .L_2157)
	.align		4
.L_2157:
        /*00a4*/ 	.word	index@(.nv.constant0._ZN5flash32flash_fwd_splitkv_combine_kernelI23Flash_fwd_kernel_traitsILi128ELi64ELi64ELi4ELb0ELb0EN7cutlass10bfloat16_tE19Flash_kernel_traitsILi128ELi64ELi64ELi4ES3_EELi4ELi6ELb0EEEvNS_16Flash_fwd_paramsE)
        /*00a8*/ 	.short	0x0380
        /*00aa*/ 	.short	0x01d0


	//----- nvinfo : EIATTR_SW_WAR
	.align		4
.L_2158:
        /*00ac*/ 	.byte	0x04, 0x36
        /*00ae*/ 	.short	(.L_2160 - .L_2159)
.L_2159:
        /*00b0*/ 	.word	0x00000008
.L_2160:


//--------------------- .nv.info._ZN5flash32flash_fwd_splitkv_combine_kernelI23Flash_fwd_kernel_traitsILi128ELi64ELi64ELi4ELb0ELb0EN7cutlass10bfloat16_tE19Flash_kernel_traitsILi128ELi64ELi64ELi4ES3_EELi4ELi5ELb0EEEvNS_16Flash_fwd_paramsE --------------------------
	.section	.nv.info._ZN5flash32flash_fwd_splitkv_combine_kernelI23Flash_fwd_kernel_traitsILi128ELi64ELi64ELi4ELb0ELb0EN7cutlass10bfloat16_tE19Flash_kernel_traitsILi128ELi64ELi64ELi4ES3_EELi4ELi5ELb0EEEvNS_16Flash_fwd_paramsE,"",@"SHT_CUDA_INFO"
	.sectionflags	@""
	.align	4


	//----- nvinfo : EIATTR_CUDA_API_VERSION
	.align		4
        /*0000*/ 	.byte	0x04, 0x37
        /*0002*/ 	.short	(.L_2162 - .L_2161)
.L_2161:
        /*0004*/ 	.word	0x00000082


	//----- nvinfo : EIATTR_KPARAM_INFO
	.align		4
.L_2162:
        /*0008*/ 	.byte	0x04, 0x17
        /*000a*/ 	.short	(.L_2164 - .L_2163)
.L_2163:
        /*000c*/ 	.word	0x00000000
        /*0010*/ 	.short	0x0000
        /*0012*/ 	.short	0x0000
        /*0014*/ 	.byte	0x00, 0xf0, 0x41, 0x07


	//----- nvinfo : EIATTR_SPARSE_MMA_MASK
	.align		4
.L_2164:
        /*0018*/ 	.byte	0x03, 0x50
        /*001a*/ 	.short	0x0000


	//----- nvinfo : EIATTR_MAXREG_COUNT
	.align		4
        /*001c*/ 	.byte	0x03, 0x1b
        /*001e*/ 	.short	0x00ff


	//----- nvinfo : EIATTR_NUM_BARRIERS
	.align		4
        /*0020*/ 	.byte	0x02, 0x4c
        /*0022*/ 	.byte	0x01
	.zero		1


	//----- nvinfo : EIATTR_MERCURY_ISA_VERSION
	.align		4
        /*0024*/ 	.byte	0x03, 0x5f
        /*0026*/ 	.short	0x0101


	//----- nvinfo : EIATTR_COOP_GROUP_MASK_REGIDS
	.align		4
        /*0028*/ 	.byte	0x04, 0x29
        /*002a*/ 	.short	(.L_2166 - .L_2165)


	//   ....[0]....
.L_2165:
        /*002c*/ 	.word	0xffffffff


	//   ....[1]....
        /*0030*/ 	.word	0xffffffff


	//   ....[2]....
        /*0034*/ 	.word	0xffffffff


	//   ....[3]....
        /*0038*/ 	.word	0xffffffff


	//   ....[4]....
        /*003c*/ 	.word	0xffffffff


	//   ....[5]....
        /*0040*/ 	.word	0xffffffff


	//   ....[6]....
        /*0044*/ 	.word	0xffffffff


	//   ....[7]....
        /*0048*/ 	.word	0xffffffff


	//   ....[8]....
        /*004c*/ 	.word	0xffffffff


	//   ....[9]....
        /*0050*/ 	.word	0xffffffff


	//----- nvinfo : EIATTR_COOP_GROUP_INSTR_OFFSETS
	.align		4
.L_2166:
        /*0054*/ 	.byte	0x04, 0x28
        /*0056*/ 	.short	(.L_2168 - .L_2167)


	//   ....[0]....
.L_2167:
        /*0058*/ 	.word	0x00001a70


	//   ....[1]....
        /*005c*/ 	.word	0x00001a90


	//   ....[2]....
        /*0060*/ 	.word	0x00001ab0


	//   ....[3]....
        /*0064*/ 	.word	0x00001ae0


	//   ....[4]....
        /*0068*/ 	.word	0x00001b20


	//   ....[5]....
        /*006c*/ 	.word	0x00001c80


	//   ....[6]....
        /*0070*/ 	.word	0x00001cc0


	//   ....[7]....
        /*0074*/ 	.word	0x00001cf0


	//   ....[8]....
        /*0078*/ 	.word	0x00001d30


	//   ....[9]....
        /*007c*/ 	.word	0x00001e30


	//----- nvinfo : EIATTR_VRC_CTA_INIT_COUNT
	.align		4
.L_2168:
        /*0080*/ 	.byte	0x02, 0x4a
	.zero		1
	.zero		1


	//----- nvinfo : EIATTR_EXIT_INSTR_OFFSETS
	.align		4
        /*0084*/ 	.byte	0x04, 0x1c
        /*0086*/ 	.short	(.L_2170 - .L_2169)


	//   ....[0]....
.L_2169:
        /*0088*/ 	.word	0x00003b80


	//   ....[1]....
        /*008c*/ 	.word	0x00003e60


	//   ....[2]....
        /*0090*/ 	.word	0x00004080


	//----- nvinfo : EIATTR_CRS_STACK_SIZE
	.align		4
.L_2170:
        /*0094*/ 	.byte	0x04, 0x1e
        /*0096*/ 	.short	(.L_2172 - .L_2171)
.L_2171:
        /*0098*/ 	.word	0x00000000


	//----- nvinfo : EIATTR_CBANK_PARAM_SIZE
	.align		4
.L_2172:
        /*009c*/ 	.byte	0x03, 0x19
        /*009e*/ 	.short	0x01d0


	//----- nvinfo : EIATTR_PARAM_CBANK
	.align		4
        /*00a0*/ 	.byte	0x04, 0x0a
        /*00a2*/ 	.short	(.L_2174 - .L_2173)
	.align		4
.L_2173:
        /*00a4*/ 	.word	index@(.nv.constant0._ZN5flash32flash_fwd_splitkv_combine_kernelI23Flash_fwd_kernel_traitsILi128ELi64ELi64ELi4ELb0ELb0EN7cutlass10bfloat16_tE19Flash_kernel_traitsILi128ELi64ELi64ELi4ES3_EELi4ELi5ELb0EEEvNS_16Flash_fwd_paramsE)
        /*00a8*/ 	.short	0x0380
        /*00aa*/ 	.short	0x01d0


	//----- nvinfo : EIATTR_SW_WAR
	.align		4
.L_2174:
        /*00ac*/ 	.byte	0x04, 0x36
        /*00ae*/ 	.short	(.L_2176 - .L_2175)
.L_2175:
        /*00b0*/ 	.word	0x00000008
.L_2176:


//--------------------- .nv.info._ZN5flash32flash_fwd_splitkv_combine_kernelI23Flash_fwd_kernel_traitsILi128ELi64ELi64ELi4ELb0ELb0EN7cutlass10bfloat16_tE19Flash_kernel_traitsILi128ELi64ELi64ELi4ES3_EELi4ELi4ELb0EEEvNS_16Flash_fwd_paramsE --------------------------
	.section	.nv.info._ZN5flash32flash_fwd_splitkv_combine_kernelI23Flash_fwd_kernel_traitsILi128ELi64ELi64ELi4ELb0ELb0EN7cutlass10bfloat16_tE19Flash_kernel_traitsILi128ELi64ELi64ELi4ES3_EELi4ELi4ELb0EEEvNS_16Flash_fwd_paramsE,"",@"SHT_CUDA_INFO"
	.sectionflags	@""
	.align	4


	//----- nvinfo : EIATTR_CUDA_API_VERSION
	.align		4
        /*0000*/ 	.byte	0x04, 0x37
        /*0002*/ 	.short	(.L_2178 - .L_2177)
.L_2177:
        /*0004*/ 	.word	0x00000082


	//----- nvinfo : EIATTR_KPARAM_INFO
	.align		4
.L_2178:
        /*0008*/ 	.byte	0x04, 0x17
        /*000a*/ 	.short	(.L_2180 - .L_2179)
.L_2179:
        /*000c*/ 	.word	0x00000000
        /*0010*/ 	.short	0x0000
        /*0012*/ 	.short	0x0000
        /*0014*/ 	.byte	0x00, 0xf0, 0x41, 0x07


	//----- nvinfo : EIATTR_SPARSE_MMA_MASK
	.align		4
.L_2180:
        /*0018*/ 	.byte	0x03, 0x50
        /*001a*/ 	.short	0x0000


	//----- nvinfo : EIATTR_MAXREG_COUNT
	.align		4
        /*001c*/ 	.byte	0x03, 0x1b
        /*001e*/ 	.short	0x00ff


	//----- nvinfo : EIATTR_NUM_BARRIERS
	.align		4
        /*0020*/ 	.byte	0x02, 0x4c
        /*0022*/ 	.byte	0x01
	.zero		1


	//----- nvinfo : EIATTR_MERCURY_ISA_VERSION
	.align		4
        /*0024*/ 	.byte	0x03, 0x5f
        /*0026*/ 	.short	0x0101


	//----- nvinfo : EIATTR_COOP_GROUP_MASK_REGIDS
	.align		4
        /*0028*/ 	.byte	0x04, 0x29
        /*002a*/ 	.short	(.L_2182 - .L_2181)


	//   ....[0]....
.L_2181:
        /*002c*/ 	.word	0xffffffff


	//   ....[1]....
        /*0030*/ 	.word	0xffffffff


	//   ....[2]....
        /*0034*/ 	.word	0xffffffff


	//   ....[3]....
        /*0038*/ 	.word	0xffffffff


	//   ....[4]....
        /*003c*/ 	.word	0xffffffff


	//   ....[5]....
        /*0040*/ 	.word	0xffffffff


	//   ....[6]....
        /*0044*/ 	.word	0xffffffff


	//   ....[7]....
        /*0048*/ 	.word	0xffffffff


	//----- nvinfo : EIATTR_COOP_GROUP_INSTR_OFFSETS
	.align		4
.L_2182:
        /*004c*/ 	.byte	0x04, 0x28
        /*004e*/ 	.short	(.L_2184 - .L_2183)


	//   ....[0]....
.L_2183:
        /*0050*/ 	.word	0x00001ad0


	//   ....[1]....
        /*0054*/ 	.word	0x00001b30


	//   ....[2]....
        /*0058*/ 	.word	0x00001ba0


	//   ....[3]....
        /*005c*/ 	.word	0x00001bc0


	//   ....[4]....
        /*0060*/ 	.word	0x00001c70


	//   ....[5]....
        /*0064*/ 	.word	0x00001ca0


	//   ....[6]....
        /*0068*/ 	.word	0x00001ce0


	//   ....[7]....
        /*006c*/ 	.word	0x00001df0


	//----- nvinfo : EIATTR_VRC_CTA_INIT_COUNT
	.align		4
.L_2184:
        /*0070*/ 	.byte	0x02, 0x4a
	.zero		1
	.zero		1


	//----- nvinfo : EIATTR_EXIT_INSTR_OFFSETS
	.align		4
        /*0074*/ 	.byte	0x04, 0x1c
        /*0076*/ 	.short	(.L_2186 - .L_2185)


	//   ....[0]....
.L_2185:
        /*0078*/ 	.word	0x00003b40


	//   ....[1]....
        /*007c*/ 	.word	0x00003e20


	//   ....[2]....
        /*0080*/ 	.word	0x00004040


	//----- nvinfo : EIATTR_CRS_STACK_SIZE
	.align		4
.L_2186:
        /*0084*/ 	.byte	0x04, 0x1e
        /*0086*/ 	.short	(.L_2188 - .L_2187)
.L_2187:
        /*0088*/ 	.word	0x00000000


	//----- nvinfo : EIATTR_CBANK_PARAM_SIZE
	.align		4
.L_2188:
        /*008c*/ 	.byte	0x03, 0x19
        /*008e*/ 	.short	0x01d0


	//----- nvinfo : EIATTR_PARAM_CBANK
	.align		4
        /*0090*/ 	.byte	0x04, 0x0a
        /*0092*/ 	.short	(.L_2190 - .L_2189)
	.align		4
.L_2189:
        /*0094*/ 	.word	index@(.nv.constant0._ZN5flash32flash_fwd_splitkv_combine_kernelI23Flash_fwd_kernel_traitsILi128ELi64ELi64ELi4ELb0ELb0EN7cutlass10bfloat16_tE19Flash_kernel_traitsILi128ELi64ELi64ELi4ES3_EELi4ELi4ELb0EEEvNS_16Flash_fwd_paramsE)
        /*0098*/ 	.short	0x0380
        /*009a*/ 	.short	0x01d0


	//----- nvinfo : EIATTR_SW_WAR
	.align		4
.L_2190:
        /*009c*/ 	.byte	0x04, 0x36
        /*009e*/ 	.short	(.L_2192 - .L_2191)
.L_2191:
        /*00a0*/ 	.word	0x00000008
.L_2192:


//--------------------- .nv.info._ZN5flash32flash_fwd_splitkv_combine_kernelI23Flash_fwd_kernel_traitsILi128ELi64ELi64ELi4ELb0ELb0EN7cutlass10bfloat16_tE19Flash_kernel_traitsILi128ELi64ELi64ELi4ES3_EELi4ELi3ELb0EEEvNS_16Flash_fwd_paramsE --------------------------
	.section	.nv.info._ZN5flash32flash_fwd_splitkv_combine_kernelI23Flash_fwd_kernel_traitsILi128ELi64ELi64ELi4ELb0ELb0EN7cutlass10bfloat16_tE19Flash_kernel_traitsILi128ELi64ELi64ELi4ES3_EELi4ELi3ELb0EEEvNS_16Flash_fwd_paramsE,"",@"SHT_CUDA_INFO"
	.sectionflags	@""
	.align	4


	//----- nvinfo : EIATTR_CUDA_API_VERSION
	.align		4
        /*0000*/ 	.byte	0x04, 0x37
        /*0002*/ 	.short	(.L_2194 - .L_2193)
.L_2193:
        /*0004*/ 	.word	0x00000082


	//----- nvinfo : EIATTR_KPARAM_INFO
	.align		4
.L_2194:
        /*0008*/ 	.byte	0x04, 0x17
        /*000a*/ 	.short	(.L_2196 - .L_2195)
.L_2195:
        /*000c*/ 	.word	0x00000000
        /*0010*/ 	.short	0x0000
        /*0012*/ 	.short	0x0000
        /*0014*/ 	.byte	0x00, 0xf0, 0x41, 0x07


	//----- nvinfo : EIATTR_SPARSE_MMA_MASK
	.align		4
.L_2196:
        /*0018*/ 	.byte	0x03, 0x50
        /*001a*/ 	.short	0x0000


	//----- nvinfo : EIATTR_MAXREG_COUNT
	.align		4
        /*001c*/ 	.byte	0x03, 0x1b
        /*001e*/ 	.short	0x00ff


	//----- nvinfo : EIATTR_NUM_BARRIERS
	.align		4
        /*0020*/ 	.byte	0x02, 0x4c
        /*0022*/ 	.byte	0x01
	.zero		1


	//----- nvinfo : EIATTR_MERCURY_ISA_VERSION
	.align		4
        /*0024*/ 	.byte	0x03, 0x5f
        /*0026*/ 	.short	0x0101


	//----- nvinfo : EIATTR_COOP_GROUP_MASK_REGIDS
	.align		4
        /*0028*/ 	.byte	0x04, 0x29
        /*002a*/ 	.short	(.L_2198 - .L_2197)


	//   ....[0]....
.L_2197:
        /*002c*/ 	.word	0xffffffff


	//   ....[1]....
        /*0030*/ 	.word	0xffffffff


	//   ....[2]....
        /*0034*/ 	.word	0xffffffff


	//   ....[3]....
        /*0038*/ 	.word	0xffffffff


	//   ....[4]....
        /*003c*/ 	.word	0xffffffff


	//   ....[5]....
        /*0040*/ 	.word	0xffffffff


	//----- nvinfo : EIATTR_COOP_GROUP_INSTR_OFFSETS
	.align		4
.L_2198:
        /*0044*/ 	.byte	0x04, 0x28
        /*0046*/ 	.short	(.L_2200 - .L_2199)


	//   ....[0]....
.L_2199:
        /*0048*/ 	.word	0x00001ac0


	//   ....[1]....
        /*004c*/ 	.word	0x00001af0


	//   ....[2]....
        /*0050*/ 	.word	0x00001b10


	//   ....[3]....
        /*0054*/ 	.word	0x00001bf0


	//   ....[4]....
        /*0058*/ 	.word	0x00001c90


	//   ....[5]....
        /*005c*/ 	.word	0x00001d80


	//----- nvinfo : EIATTR_VRC_CTA_INIT_COUNT
	.align		4
.L_2200:
        /*0060*/ 	.byte	0x02, 0x4a
	.zero		1
	.zero		1


	//----- nvinfo : EIATTR_EXIT_INSTR_OFFSETS
	.align		4
        /*0064*/ 	.byte	0x04, 0x1c
        /*0066*/ 	.short	(.L_2202 - .L_2201)


	//   ....[0]....
.L_2201:
        /*0068*/ 	.word	0x00003b00


	//   ....[1]....
        /*006c*/ 	.word	0x00003de0


	//   ....[2]....
        /*0070*/ 	.word	0x00004000


	//----- nvinfo : EIATTR_CRS_STACK_SIZE
	.align		4
.L_2202:
        /*0074*/ 	.byte	0x04, 0x1e
        /*0076*/ 	.short	(.L_2204 - .L_2203)
.L_2203:
        /*0078*/ 	.word	0x00000000


	//----- nvinfo : EIATTR_CBANK_PARAM_SIZE
	.align		4
.L_2204:
        /*007c*/ 	.byte	0x03, 0x19
        /*007e*/ 	.short	0x01d0


	//----- nvinfo : EIATTR_PARAM_CBANK
	.align		4
        /*0080*/ 	.byte	0x04, 0x0a
        /*0082*/ 	.short	(.L_2206 - .L_2205)
	.align		4
.L_2205:
        /*0084*/ 	.word	index@(.nv.constant0._ZN5flash32flash_fwd_splitkv_combine_kernelI23Flash_fwd_kernel_traitsILi128ELi64ELi64ELi4ELb0ELb0EN7cutlass10bfloat16_tE19Flash_kernel_traitsILi128ELi64ELi64ELi4ES3_EELi4ELi3ELb0EEEvNS_16Flash_fwd_paramsE)
        /*0088*/ 	.short	0x0380
        /*008a*/ 	.short	0x01d0


	//----- nvinfo : EIATTR_SW_WAR
	.align		4
.L_2206:
        /*008c*/ 	.byte	0x04, 0x36
        /*008e*/ 	.short	(.L_2208 - .L_2207)
.L_2207:
        /*0090*/ 	.word	0x00000008
.L_2208:


//--------------------- .nv.info._ZN5flash32flash_fwd_splitkv_combine_kernelI23Flash_fwd_kernel_traitsILi128ELi64ELi64ELi4ELb0ELb0EN7cutlass10bfloat16_tE19Flash_kernel_traitsILi128ELi64ELi64ELi4ES3_EELi4ELi2ELb0EEEvNS_16Flash_fwd_paramsE --------------------------
	.section	.nv.info._ZN5flash32flash_fwd_splitkv_combine_kernelI23Flash_fwd_kernel_traitsILi128ELi64ELi64ELi4ELb0ELb0EN7cutlass10bfloat16_tE19Flash_kernel_traitsILi128ELi64ELi64ELi4ES3_EELi4ELi2ELb0EEEvNS_16Flash_fwd_paramsE,"",@"SHT_CUDA_INFO"
	.sectionflags	@""
	.align	4


	//----- nvinfo : EIATTR_CUDA_API_VERSION
	.align		4
        /*0000*/ 	.byte	0x04, 0x37
        /*0002*/ 	.short	(.L_2210 - .L_2209)
.L_2209:
        /*0004*/ 	.word	0x00000082


	//----- nvinfo : EIATTR_KPARAM_INFO
	.align		4
.L_2210:
        /*0008*/ 	.byte	0x04, 0x17
        /*000a*/ 	.short	(.L_2212 - .L_2211)
.L_2211:
        /*000c*/ 	.word	0x00000000
        /*0010*/ 	.short	0x0000
        /*0012*/ 	.short	0x0000
        /*0014*/ 	.byte	0x00, 0xf0, 0x41, 0x07


	//----- nvinfo : EIATTR_SPARSE_MMA_MASK
	.align		4
.L_2212:
        /*0018*/ 	.byte	0x03, 0x50
        /*001a*/ 	.short	0x0000


	//----- nvinfo : EIATTR_MAXREG_COUNT
	.align		4
        /*001c*/ 	.byte	0x03, 0x1b
        /*001e*/ 	.short	0x00ff


	//----- nvinfo : EIATTR_NUM_BARRIERS
	.align		4
        /*0020*/ 	.byte	0x02, 0x4c
        /*0022*/ 	.byte	0x01
	.zero		1


	//----- nvinfo : EIATTR_MERCURY_ISA_VERSION
	.align		4
        /*0024*/ 	.byte	0x03, 0x5f
        /*0026*/ 	.short	0x0101


	//----- nvinfo : EIATTR_COOP_GROUP_MASK_REGIDS
	.align		4
        /*0028*/ 	.byte	0x04, 0x29
        /*002a*/ 	.short	(.L_2214 - .L_2213)


	//   ....[0]....
.L_2213:
        /*002c*/ 	.word	0xffffffff


	//   ....[1]....
        /*0030*/ 	.word	0xffffffff


	//   ....[2]....
        /*0034*/ 	.word	0xffffffff


	//   ....[3]....
        /*0038*/ 	.word	0xffffffff


	//----- nvinfo : EIATTR_COOP_GROUP_INSTR_OFFSETS
	.align		4
.L_2214:
        /*003c*/ 	.byte	0x04, 0x28
        /*003e*/ 	.short	(.L_2216 - .L_2215)


	//   ....[0]....
.L_2215:
        /*0040*/ 	.word	0x00001c20


	//   ....[1]....
        /*0044*/ 	.word	0x00001c40


	//   ....[2]....
        /*0048*/ 	.word	0x00001d30


	//   ....[3]....
        /*004c*/ 	.word	0x00001e20


	//----- nvinfo : EIATTR_VRC_CTA_INIT_COUNT
	.align		4
.L_2216:
        /*0050*/ 	.byte	0x02, 0x4a
	.zero		1
	.zero		1


	//----- nvinfo : EIATTR_EXIT_INSTR_OFFSETS
	.align		4
        /*0054*/ 	.byte	0x04, 0x1c
        /*0056*/ 	.short	(.L_2218 - .L_2217)


	//   ....[0]....
.L_2217:
        /*0058*/ 	.word	0x00003ac0


	//   ....[1]....
        /*005c*/ 	.word	0x00003da0


	//   ....[2]....
        /*0060*/ 	.word	0x00003fc0


	//----- nvinfo : EIATTR_CRS_STACK_SIZE
	.align		4
.L_2218:
        /*0064*/ 	.byte	0x04, 0x1e
        /*0066*/ 	.short	(.L_2220 - .L_2219)
.L_2219:
        /*0068*/ 	.word	0x00000000


	//----- nvinfo : EIATTR_CBANK_PARAM_SIZE
	.align		4
.L_2220:
        /*006c*/ 	.byte	0x03, 0x19
        /*006e*/ 	.short	0x01d0


	//----- nvinfo : EIATTR_PARAM_CBANK
	.align		4
        /*0070*/ 	.byte	0x04, 0x0a
        /*0072*/ 	.short	(.L_2222 - .L_2221)
	.align		4
.L_2221:
        /*0074*/ 	.word	index@(.nv.constant0._ZN5flash32flash_fwd_splitkv_combine_kernelI23Flash_fwd_kernel_traitsILi128ELi64ELi64ELi4ELb0ELb0EN7cutlass10bfloat16_tE19Flash_kernel_traitsILi128ELi64ELi64ELi4ES3_EELi4ELi2ELb0EEEvNS_16Flash_fwd_paramsE)
        /*0078*/ 	.short	0x0380
        /*007a*/ 	.short	0x01d0


	//----- nvinfo : EIATTR_SW_WAR
	.align		4
.L_2222:
        /*007c*/ 	.byte	0x04, 0x36
        /*007e*/ 	.short	(.L_2224 - .L_2223)
.L_2223:
        /*0080*/ 	.word	0x00000008
.L_2224:


//--------------------- .nv.info._ZN5flash32flash_fwd_splitkv_combine_kernelI23Flash_fwd_kernel_traitsILi128ELi64ELi64ELi4ELb0ELb0EN7cutlass10bfloat16_tE19Flash_kernel_traitsILi128ELi64ELi64ELi4ES3_EELi4ELi1ELb0EEEvNS_16Flash_fwd_paramsE --------------------------
	.section	.nv.info._ZN5flash32flash_fwd_splitkv_combine_kernelI23Flash_fwd_kernel_traitsILi128ELi64ELi64ELi4ELb0ELb0EN7cutlass10bfloat16_tE19Flash_kernel_traitsILi128ELi64ELi64ELi4ES3_EELi4ELi1ELb0EEEvNS_16Flash_fwd_paramsE,"",@"SHT_CUDA_INFO"
	.sectionflags	@""
	.align	4


	//----- nvinfo : EIATTR_CUDA_API_VERSION
	.align		4
        /*0000*/ 	.byte	0x04, 0x37
        /*0002*/ 	.short	(.L_2226 - .L_2225)
.L_2225:
        /*0004*/ 	.word	0x00000082


	//----- nvinfo : EIATTR_KPARAM_INFO
	.align		4
.L_2226:
        /*0008*/ 	.byte	0x04, 0x17
        /*000a*/ 	.short	(.L_2228 - .L_2227)
.L_2227:
        /*000c*/ 	.word	0x00000000
        /*0010*/ 	.short	0x0000
        /*0012*/ 	.short	0x0000
        /*0014*/ 	.byte	0x00, 0xf0, 0x41, 0x07


	//----- nvinfo : EIATTR_SPARSE_MMA_MASK
	.align		4
.L_2228:
        /*0018*/ 	.byte	0x03, 0x50
        /*001a*/ 	.short	0x0000


	//----- nvinfo : EIATTR_MAXREG_COUNT
	.align		4
        /*001c*/ 	.byte	0x03, 0x1b
        /*001e*/ 	.short	0x00ff


	//----- nvinfo : EIATTR_NUM_BARRIERS
	.align		4
        /*0020*/ 	.byte	0x02, 0x4c
        /*0022*/ 	.byte	0x01
	.zero		1


	//----- nvinfo : EIATTR_MERCURY_ISA_VERSION
	.align		4
        /*0024*/ 	.byte	0x03, 0x5f
        /*0026*/ 	.short	0x0101


	//----- nvinfo : EIATTR_COOP_GROUP_MASK_REGIDS
	.align		4
        /*0028*/ 	.byte	0x04, 0x29
        /*002a*/ 	.short	(.L_2230 - .L_2229)


	//   ....[0]....
.L_2229:
        /*002c*/ 	.word	0xffffffff


	//   ....[1]....
        /*0030*/ 	.word	0xffffffff


	//----- nvinfo : EIATTR_COOP_GROUP_INSTR_OFFSETS
	.align		4
.L_2230:
        /*0034*/ 	.byte	0x04, 0x28
        /*0036*/ 	.short	(.L_2232 - .L_2231)


	//   ....[0]....
.L_2231:
        /*0038*/ 	.word	0x00001b60


	//   ....[1]....
        /*003c*/ 	.word	0x00001d50


	//----- nvinfo : EIATTR_VRC_CTA_INIT_COUNT
	.align		4
.L_2232:
        /*0040*/ 	.byte	0x02, 0x4a
	.zero		1
	.zero		1


	//----- nvinfo : EIATTR_EXIT_INSTR_OFFSETS
	.align		4
        /*0044*/ 	.byte	0x04, 0x1c
        /*0046*/ 	.short	(.L_2234 - .L_2233)


	//   ....[0]....
.L_2233:
        /*0048*/ 	.word	0x00003a70


	//   ....[1]....
        /*004c*/ 	.word	0x00003d50


	//   ....[2]....
        /*0050*/ 	.word	0x00003f70


	//----- nvinfo : EIATTR_CRS_STACK_SIZE
	.align		4
.L_2234:
        /*0054*/ 	.byte	0x04, 0x1e
        /*0056*/ 	.short	(.L_2236 - .L_2235)
.L_2235:
        /*0058*/ 	.word	0x00000000


	//----- nvinfo : EIATTR_CBANK_PARAM_SIZE
	.align		4
.L_2236:
        /*005c*/ 	.byte	0x03, 0x19
        /*005e*/ 	.short	0x01d0


	//----- nvinfo : EIATTR_PARAM_CBANK
	.align		4
        /*0060*/ 	.byte	0x04, 0x0a
        /*0062*/ 	.short	(.L_2238 - .L_2237)
	.align		4
.L_2237:
        /*0064*/ 	.word	index@(.nv.constant0._ZN5flash32flash_fwd_splitkv_combine_kernelI23Flash_fwd_kernel_traitsILi128ELi64ELi64ELi4ELb0ELb0EN7cutlass10bfloat16_tE19Flash_kernel_traitsILi128ELi64ELi64ELi4ES3_EELi4ELi1ELb0EEEvNS_16Flash_fwd_paramsE)
        /*0068*/ 	.short	0x0380
        /*006a*/ 	.short	0x01d0


	//----- nvinfo : EIATTR_SW_WAR
	.align		4
.L_2238:
        /*006c*/ 	.byte	0x04, 0x36
        /*006e*/ 	.short	(.L_2240 - .L_2239)
.L_2239:
        /*0070*/ 	.word	0x00000008
.L_2240:


//--------------------- .nv.info._ZN5flash32flash_fwd_splitkv_combine_kernelI23Flash_fwd_kernel_traitsILi128ELi64ELi64ELi4ELb0ELb0EN7cutlass10bfloat16_tE19Flash_kernel_traitsILi128ELi64ELi64ELi4ES3_EELi4ELi7ELb1EEEvNS_16Flash_fwd_paramsE --------------------------
	.section	.nv.info._ZN5flash32flash_fwd_splitkv_combine_kernelI23Flash_fwd_kernel_traitsILi128ELi64ELi64ELi4ELb0ELb0EN7cutlass10bfloat16_tE19Flash_kernel_traitsILi128ELi64ELi64ELi4ES3_EELi4ELi7ELb1EEEvNS_16Flash_fwd_paramsE,"",@"SHT_CUDA_INFO"
	.sectionflags	@""
	.align	4


	//----- nvinfo : EIATTR_CUDA_API_VERSION
	.align		4
        /*0000*/ 	.byte	0x04, 0x37
        /*0002*/ 	.short	(.L_2242 - .L_2241)
.L_2241:
        /*0004*/ 	.word	0x00000082


	//----- nvinfo : EIATTR_KPARAM_INFO
	.align		4
.L_2242:
        /*0008*/ 	.byte	0x04, 0x17
        /*000a*/ 	.short	(.L_2244 - .L_2243)
.L_2243:
        /*000c*/ 	.word	0x00000000
        /*0010*/ 	.short	0x0000
        /*0012*/ 	.short	0x0000
        /*0014*/ 	.byte	0x00, 0xf0, 0x41, 0x07


	//----- nvinfo : EIATTR_SPARSE_MMA_MASK
	.align		4
.L_2244:
        /*0018*/ 	.byte	0x03, 0x50
        /*001a*/ 	.short	0x0000


	//----- nvinfo : EIATTR_MAXREG_COUNT
	.align		4
        /*001c*/ 	.byte	0x03, 0x1b
        /*001e*/ 	.short	0x00ff


	//----- nvinfo : EIATTR_NUM_BARRIERS
	.align		4
        /*0020*/ 	.byte	0x02, 0x4c
        /*0022*/ 	.byte	0x01
	.zero		1


	//----- nvinfo : EIATTR_MERCURY_ISA_VERSION
	.align		4
        /*0024*/ 	.byte	0x03, 0x5f
        /*0026*/ 	.short	0x0101


	//----- nvinfo : EIATTR_COOP_GROUP_MASK_REGIDS
	.align		4
        /*0028*/ 	.byte	0x04, 0x29
        /*002a*/ 	.short	(.L_2246 - .L_2245)


	//   ....[0]....
.L_2245:
        /*002c*/ 	.word	0xffffffff


	//   ....[1]....
        /*0030*/ 	.word	0xffffffff


	//   ....[2]....
        /*0034*/ 	.word	0xffffffff


	//   ....[3]....
        /*0038*/ 	.word	0xffffffff


	//   ....[4]....
        /*003c*/ 	.word	0xffffffff


	//   ....[5]....
        /*0040*/ 	.word	0xffffffff


	//   ....[6]....
        /*0044*/ 	.word	0xffffffff


	//   ....[7]....
        /*0048*/ 	.word	0xffffffff


	//   ....[8]....
        /*004c*/ 	.word	0xffffffff


	//   ....[9]....
        /*0050*/ 	.word	0xffffffff


	//----- nvinfo : EIATTR_COOP_GROUP_INSTR_OFFSETS
	.align		4
.L_2246:
        /*0054*/ 	.byte	0x04, 0x28
        /*0056*/ 	.short	(.L_2248 - .L_2247)


	//   ....[0]....
.L_2247:
        /*0058*/ 	.word	0x00001c00


	//   ....[1]....
        /*005c*/ 	.word	0x00001c50


	//   ....[2]....
        /*0060*/ 	.word	0x00001d00


	//   ....[3]....
        /*0064*/ 	.word	0x00001d20


	//   ....[4]....
        /*0068*/ 	.word	0x00001d40


	//   ....[5]....
        /*006c*/ 	.word	0x00001f00


	//   ....[6]....
        /*0070*/ 	.word	0x00001fc0


	//   ....[7]....
        /*0074*/ 	.word	0x00002020


	//   ....[8]....
        /*0078*/ 	.word	0x000020f0


	//   ....[9]....
        /*007c*/ 	.word	0x000021b0


	//----- nvinfo : EIATTR_VRC_CTA_INIT_COUNT
	.align		4
.L_2248:
        /*0080*/ 	.byte	0x02, 0x4a
	.zero		1
	.zero		1


	//----- nvinfo : EIATTR_EXIT_INSTR_OFFSETS
	.align		4
        /*0084*/ 	.byte	0x04, 0x1c
        /*0086*/ 	.short	(.L_2250 - .L_2249)


	//   ....[0]....
.L_2249:
        /*0088*/ 	.word	0x00004bd0


	//   ....[1]....
        /*008c*/ 	.word	0x000050b0


	//----- nvinfo : EIATTR_CRS_STACK_SIZE
	.align		4
.L_2250:
        /*0090*/ 	.byte	0x04, 0x1e
        /*0092*/ 	.short	(.L_2252 - .L_2251)
.L_2251:
        /*0094*/ 	.word	0x00000000


	//----- nvinfo : EIATTR_CBANK_PARAM_SIZE
	.align		4
.L_2252:
        /*0098*/ 	.byte	0x03, 0x19
        /*009a*/ 	.short	0x01d0


	//----- nvinfo : EIATTR_PARAM_CBANK
	.align		4
        /*009c*/ 	.byte	0x04, 0x0a
        /*009e*/ 	.short	(.L_2254 - .L_2253)
	.align		4
.L_2253:
        /*00a0*/ 	.word	index@(.nv.constant0._ZN5flash32flash_fwd_splitkv_combine_kernelI23Flash_fwd_kernel_traitsILi128ELi64ELi64ELi4ELb0ELb0EN7cutlass10bfloat16_tE19Flash_kernel_traitsILi128ELi64ELi64ELi4ES3_EELi4ELi7ELb1EEEvNS_16Flash_fwd_paramsE)
        /*00a4*/ 	.short	0x0380
        /*00a6*/ 	.short	0x01d0


	//----- nvinfo : EIATTR_SW_WAR
	.align		4
.L_2254:
        /*00a8*/ 	.byte	0x04, 0x36
        /*00aa*/ 	.short	(.L_2256 - .L_2255)
.L_2255:
        /*00ac*/ 	.word	0x00000008
.L_2256:


//--------------------- .nv.info._ZN5flash32flash_fwd_splitkv_combine_kernelI23Flash_fwd_kernel_traitsILi128ELi64ELi64ELi4ELb0ELb0EN7cutlass10bfloat16_tE19Flash_kernel_traitsILi128ELi64ELi64ELi4ES3_EELi4ELi6ELb1EEEvNS_16Flash_fwd_paramsE --------------------------
	.section	.nv.info._ZN5flash32flash_fwd_splitkv_combine_kernelI23Flash_fwd_kernel_traitsILi128ELi64ELi64ELi4ELb0ELb0EN7cutlass10bfloat16_tE19Flash_kernel_traitsILi128ELi64ELi64ELi4ES3_EELi4ELi6ELb1EEEvNS_16Flash_fwd_paramsE,"",@"SHT_CUDA_INFO"
	.sectionflags	@""
	.align	4


	//----- nvinfo : EIATTR_CUDA_API_VERSION
	.align		4
        /*0000*/ 	.byte	0x04, 0x37
        /*0002*/ 	.short	(.L_2258 - .L_2257)
.L_2257:
        /*0004*/ 	.word	0x00000082


	//----- nvinfo : EIATTR_KPARAM_INFO
	.align		4
.L_2258:
        /*0008*/ 	.byte	0x04, 0x17
        /*000a*/ 	.short	(.L_2260 - .L_2259)
.L_2259:
        /*000c*/ 	.word	0x00000000
        /*0010*/ 	.short	0x0000
        /*0012*/ 	.short	0x0000
        /*0014*/ 	.byte	0x00, 0xf0, 0x41, 0x07


	//----- nvinfo : EIATTR_SPARSE_MMA_MASK
	.align		4
.L_2260:
        /*0018*/ 	.byte	0x03, 0x50
        /*001a*/ 	.short	0x0000


	//----- nvinfo : EIATTR_MAXREG_COUNT
	.align		4
        /*001c*/ 	.byte	0x03, 0x1b
        /*001e*/ 	.short	0x00ff


	//----- nvinfo : EIATTR_NUM_BARRIERS
	.align		4
        /*0020*/ 	.byte	0x02, 0x4c
        /*0022*/ 	.byte	0x01
	.zero		1


	//----- nvinfo : EIATTR_MERCURY_ISA_VERSION
	.align		4
        /*0024*/ 	.byte	0x03, 0x5f
        /*0026*/ 	.short	0x0101


	//----- nvinfo : EIATTR_COOP_GROUP_MASK_REGIDS
	.align		4
        /*0028*/ 	.byte	0x04, 0x29
        /*002a*/ 	.short	(.L_2262 - .L_2261)


	//   ....[0]....
.L_2261:
        /*002c*/ 	.word	0xffffffff


	//   ....[1]....
        /*0030*/ 	.word	0xffffffff


	//   ....[2]....
        /*0034*/ 	.word	0xffffffff


	//   ....[3]....
        /*0038*/ 	.word	0xffffffff


	//   ....[4]....
        /*003c*/ 	.word	0xffffffff


	//   ....[5]....
        /*0040*/ 	.word	0xffffffff


	//   ....[6]....
        /*0044*/ 	.word	0xffffffff


	//   ....[7]....
        /*0048*/ 	.word	0xffffffff


	//   ....[8]....
        /*004c*/ 	.word	0xffffffff


	//   ....[9]....
        /*0050*/ 	.word	0xffffffff


	//----- nvinfo : EIATTR_COOP_GROUP_INSTR_OFFSETS
	.align		4
.L_2262:
        /*0054*/ 	.byte	0x04, 0x28
        /*0056*/ 	.short	(.L_2264 - .L_2263)


	//   ....[0]....
.L_2263:
        /*0058*/ 	.word	0x00001970


	//   ....[1]....
        /*005c*/ 	.word	0x00001990


	//   ....[2]....
        /*0060*/ 	.word	0x000019c0


	//   ....[3]....
        /*0064*/ 	.word	0x00001a00


	//   ....[4]....
        /*0068*/ 	.word	0x00001a50


	//   ....[5]....
        /*006c*/ 	.word	0x00001bb0


	//   ....[6]....
        /*0070*/ 	.word	0x00001c90


	//   ....[7]....
        /*0074*/ 	.word	0x00001d00


	//   ....[8]....
        /*0078*/ 	.word	0x00001d70


	//   ....[9]....
        /*007c*/ 	.word	0x00001e90


	//----- nvinfo : EIATTR_VRC_CTA_INIT_COUNT
	.align		4
.L_2264:
        /*0080*/ 	.byte	0x02, 0x4a
	.zero		1
	.zero		1


	//----- nvinfo : EIATTR_EXIT_INSTR_OFFSETS
	.align		4
        /*0084*/ 	.byte	0x04, 0x1c
        /*0086*/ 	.short	(.L_2266 - .L_2265)


	//   ....[0]....
.L_2265:
        /*0088*/ 	.word	0x00004830


	//   ....[1]....
        /*008c*/ 	.word	0x00004d10


	//----- nvinfo : EIATTR_CRS_STACK_SIZE
	.align		4
.L_2266:
        /*0090*/ 	.byte	0x04, 0x1e
        /*0092*/ 	.short	(.L_2268 - .L_2267)
.L_2267:
        /*0094*/ 	.word	0x00000000


	//----- nvinfo : EIATTR_CBANK_PARAM_SIZE
	.align		4
.L_2268:
        /*0098*/ 	.byte	0x03, 0x19
        /*009a*/ 	.short	0x01d0


	//----- nvinfo : EIATTR_PARAM_CBANK
	.align		4
        /*009c*/ 	.byte	0x04, 0x0a
        /*009e*/ 	.short	(.L_2270 - .L_2269)
	.align		4
.L_2269:
        /*00a0*/ 	.word	index@(.nv.constant0._ZN5flash32flash_fwd_splitkv_combine_kernelI23Flash_fwd_kernel_traitsILi128ELi64ELi64ELi4ELb0ELb0EN7cutlass10bfloat16_tE19Flash_kernel_traitsILi128ELi64ELi64ELi4ES3_EELi4ELi6ELb1EEEvNS_16Flash_fwd_paramsE)
        /*00a4*/ 	.short	0x0380
        /*00a6*/ 	.short	0x01d0


	//----- nvinfo : EIATTR_SW_WAR
	.align		4
.L_2270:
        /*00a8*/ 	.byte	0x04, 0x36
        /*00aa*/ 	.short	(.L_2272 - .L_2271)
.L_2271:
        /*00ac*/ 	.word	0x00000008
.L_2272:


//--------------------- .nv.info._ZN5flash32flash_fwd_splitkv_combine_kernelI23Flash_fwd_kernel_traitsILi128ELi64ELi64ELi4ELb0ELb0EN7cutlass10bfloat16_tE19Flash_kernel_traitsILi128ELi64ELi64ELi4ES3_EELi4ELi5ELb1EEEvNS_16Flash_fwd_paramsE --------------------------
	.section	.nv.info._ZN5flash32flash_fwd_splitkv_combine_kernelI23Flash_fwd_kernel_traitsILi128ELi64ELi64ELi4ELb0ELb0EN7cutlass10bfloat16_tE19Flash_kernel_traitsILi128ELi64ELi64ELi4ES3_EELi4ELi5ELb1EEEvNS_16Flash_fwd_paramsE,"",@"SHT_CUDA_INFO"
	.sectionflags	@""
	.align	4


	//----- nvinfo : EIATTR_CUDA_API_VERSION
	.align		4
        /*0000*/ 	.byte	0x04, 0x37
        /*0002*/ 	.short	(.L_2274 - .L_2273)
.L_2273:
        /*0004*/ 	.word	0x00000082


	//----- nvinfo : EIATTR_KPARAM_INFO
	.align		4
.L_2274:
        /*0008*/ 	.byte	0x04, 0x17
        /*000a*/ 	.short	(.L_2276 - .L_2275)
.L_2275:
        /*000c*/ 	.word	0x00000000
        /*0010*/ 	.short	0x0000
        /*0012*/ 	.short	0x0000
        /*0014*/ 	.byte	0x00, 0xf0, 0x41, 0x07


	//----- nvinfo : EIATTR_SPARSE_MMA_MASK
	.align		4
.L_2276:
        /*0018*/ 	.byte	0x03, 0x50
        /*001a*/ 	.short	0x0000


	//----- nvinfo : EIATTR_MAXREG_COUNT
	.align		4
        /*001c*/ 	.byte	0x03, 0x1b
        /*001e*/ 	.short	0x00ff


	//----- nvinfo : EIATTR_NUM_BARRIERS
	.align		4
        /*0020*/ 	.byte	0x02, 0x4c
        /*0022*/ 	.byte	0x01
	.zero		1


	//----- nvinfo : EIATTR_MERCURY_ISA_VERSION
	.align		4
        /*0024*/ 	.byte	0x03, 0x5f
        /*0026*/ 	.short	0x0101


	//----- nvinfo : EIATTR_COOP_GROUP_MASK_REGIDS
	.align		4
        /*0028*/ 	.byte	0x04, 0x29
        /*002a*/ 	.short	(.L_2278 - .L_2277)


	//   ....[0]....
.L_2277:
        /*002c*/ 	.word	0xffffffff


	//   ....[1]....
        /*0030*/ 	.word	0xffffffff


	//   ....[2]....
        /*0034*/ 	.word	0xffffffff


	//   ....[3]....
        /*0038*/ 	.word	0xffffffff


	//   ....[4]....
        /*003c*/ 	.word	0xffffffff


	//   ....[5]....
        /*0040*/ 	.word	0xffffffff


	//   ....[6]....
        /*0044*/ 	.word	0xffffffff


	//   ....[7]....
        /*0048*/ 	.word	0xffffffff


	//   ....[8]....
        /*004c*/ 	.word	0xffffffff


	//   ....[9]....
        /*0050*/ 	.word	0xffffffff


	//----- nvinfo : EIATTR_COOP_GROUP_INSTR_OFFSETS
	.align		4
.L_2278:
        /*0054*/ 	.byte	0x04, 0x28
        /*0056*/ 	.short	(.L_2280 - .L_2279)


	//   ....[0]....
.L_2279:
        /*0058*/ 	.word	0x00001a60


	//   ....[1]....
        /*005c*/ 	.word	0x00001a80


	//   ....[2]....
        /*0060*/ 	.word	0x00001ab0


	//   ....[3]....
        /*0064*/ 	.word	0x00001ae0


	//   ....[4]....
        /*0068*/ 	.word	0x00001b60


	//   ....[5]....
        /*006c*/ 	.word	0x00001c50


	//   ....[6]....
        /*0070*/ 	.word	0x00001c80


	//   ....[7]....
        /*0074*/ 	.word	0x00001cb0


	//   ....[8]....
        /*0078*/ 	.word	0x00001cf0


	//   ....[9]....
        /*007c*/ 	.word	0x00001db0


	//----- nvinfo : EIATTR_VRC_CTA_INIT_COUNT
	.align		4
.L_2280:
        /*0080*/ 	.byte	0x02, 0x4a
	.zero		1
	.zero		1


	//----- nvinfo : EIATTR_EXIT_INSTR_OFFSETS
	.align		4
        /*0084*/ 	.byte	0x04, 0x1c
        /*0086*/ 	.short	(.L_2282 - .L_2281)


	//   ....[0]....
.L_2281:
        /*0088*/ 	.word	0x000046d0


	//   ....[1]....
        /*008c*/ 	.word	0x00004bb0


	//----- nvinfo : EIATTR_CRS_STACK_SIZE
	.align		4
.L_2282:
        /*0090*/ 	.byte	0x04, 0x1e
        /*0092*/ 	.short	(.L_2284 - .L_2283)
.L_2283:
        /*0094*/ 	.word	0x00000000


	//----- nvinfo : EIATTR_CBANK_PARAM_SIZE
	.align		4
.L_2284:
        /*0098*/ 	.byte	0x03, 0x19
        /*009a*/ 	.short	0x01d0


	//----- nvinfo : EIATTR_PARAM_CBANK
	.align		4
        /*009c*/ 	.byte	0x04, 0x0a
        /*009e*/ 	.short	(.L_2286 - .L_2285)
	.align		4
.L_2285:
        /*00a0*/ 	.word	index@(.nv.constant0._ZN5flash32flash_fwd_splitkv_combine_kernelI23Flash_fwd_kernel_traitsILi128ELi64ELi64ELi4ELb0ELb0EN7cutlass10bfloat16_tE19Flash_kernel_traitsILi128ELi64ELi64ELi4ES3_EELi4ELi5ELb1EEEvNS_16Flash_fwd_paramsE)
        /*00a4*/ 	.short	0x0380
        /*00a6*/ 	.short	0x01d0


	//----- nvinfo : EIATTR_SW_WAR
	.align		4
.L_2286:
        /*00a8*/ 	.byte	0x04, 0x36
        /*00aa*/ 	.short	(.L_2288 - .L_2287)
.L_2287:
        /*00ac*/ 	.word	0x00000008
.L_2288:


//--------------------- .nv.info._ZN5flash32flash_fwd_splitkv_combine_kernelI23Flash_fwd_kernel_traitsILi128ELi64ELi64ELi4ELb0ELb0EN7cutlass10bfloat16_tE19Flash_kernel_traitsILi128ELi64ELi64ELi4ES3_EELi4ELi4ELb1EEEvNS_16Flash_fwd_paramsE --------------------------
	.section	.nv.info._ZN5flash32flash_fwd_splitkv_combine_kernelI23Flash_fwd_kernel_traitsILi128ELi64ELi64ELi4ELb0ELb0EN7cutlass10bfloat16_tE19Flash_kernel_traitsILi128ELi64ELi64ELi4ES3_EELi4ELi4ELb1EEEvNS_16Flash_fwd_paramsE,"",@"SHT_CUDA_INFO"
	.sectionflags	@""
	.align	4


	//----- nvinfo : EIATTR_CUDA_API_VERSION
	.align		4
        /*0000*/ 	.byte	0x04, 0x37
        /*0002*/ 	.short	(.L_2290 - .L_2289)
.L_2289:
        /*0004*/ 	.word	0x00000082


	//----- nvinfo : EIATTR_KPARAM_INFO
	.align		4
.L_2290:
        /*0008*/ 	.byte	0x04, 0x17
        /*000a*/ 	.short	(.L_2292 - .L_2291)
.L_2291:
        /*000c*/ 	.word	0x00000000
        /*0010*/ 	.short	0x0000
        /*0012*/ 	.short	0x0000
        /*0014*/ 	.byte	0x00, 0xf0, 0x41, 0x07


	//----- nvinfo : EIATTR_SPARSE_MMA_MASK
	.align		4
.L_2292:
        /*0018*/ 	.byte	0x03, 0x50
        /*001a*/ 	.short	0x0000


	//----- nvinfo : EIATTR_MAXREG_COUNT
	.align		4
        /*001c*/ 	.byte	0x03, 0x1b
        /*001e*/ 	.short	0x00ff


	//----- nvinfo : EIATTR_NUM_BARRIERS
	.align		4
        /*0020*/ 	.byte	0x02, 0x4c
        /*0022*/ 	.byte	0x01
	.zero		1


	//----- nvinfo : EIATTR_MERCURY_ISA_VERSION
	.align		4
        /*0024*/ 	.byte	0x03, 0x5f
        /*0026*/ 	.short	0x0101


	//----- nvinfo : EIATTR_COOP_GROUP_MASK_REGIDS
	.align		4
        /*0028*/ 	.byte	0x04, 0x29
        /*002a*/ 	.short	(.L_2294 - .L_2293)


	//   ....[0]....
.L_2293:
        /*002c*/ 	.word	0xffffffff


	//   ....[1]....
        /*0030*/ 	.word	0xffffffff


	//   ....[2]....
        /*0034*/ 	.word	0xffffffff


	//   ....[3]....
        /*0038*/ 	.word	0xffffffff


	//   ....[4]....
        /*003c*/ 	.word	0xffffffff


	//   ....[5]....
        /*0040*/ 	.word	0xffffffff


	//   ....[6]....
        /*0044*/ 	.word	0xffffffff


	//   ....[7]....
        /*0048*/ 	.word	0xffffffff


	//----- nvinfo : EIATTR_COOP_GROUP_INSTR_OFFSETS
	.align		4
.L_2294:
        /*004c*/ 	.byte	0x04, 0x28
        /*004e*/ 	.short	(.L_2296 - .L_2295)


	//   ....[0]....
.L_2295:
        /*0050*/ 	.word	0x00001ab0


	//   ....[1]....
        /*0054*/ 	.word	0x00001ae0


	//   ....[2]....
        /*0058*/ 	.word	0x00001b10


	//   ....[3]....
        /*005c*/ 	.word	0x00001b40


	//   ....[4]....
        /*0060*/ 	.word	0x00001c50


	//   ....[5]....
        /*0064*/ 	.word	0x00001c80


	//   ....[6]....
        /*0068*/ 	.word	0x00001cc0


	//   ....[7]....
        /*006c*/ 	.word	0x00001dc0


	//----- nvinfo : EIATTR_VRC_CTA_INIT_COUNT
	.align		4
.L_2296:
        /*0070*/ 	.byte	0x02, 0x4a
	.zero		1
	.zero		1


	//----- nvinfo : EIATTR_EXIT_INSTR_OFFSETS
	.align		4
        /*0074*/ 	.byte	0x04, 0x1c
        /*0076*/ 	.short	(.L_2298 - .L_2297)


	//   ....[0]....
.L_2297:
        /*0078*/ 	.word	0x000046d0


	//   ....[1]....
        /*007c*/ 	.word	0x00004bb0


	//----- nvinfo : EIATTR_CRS_STACK_SIZE
	.align		4
.L_2298:
        /*0080*/ 	.byte	0x04, 0x1e
        /*0082*/ 	.short	(.L_2300 - .L_2299)
.L_2299:
        /*0084*/ 	.word	0x00000000


	//----- nvinfo : EIATTR_CBANK_PARAM_SIZE
	.align		4
.L_2300:
        /*0088*/ 	.byte	0x03, 0x19
        /*008a*/ 	.short	0x01d0


	//----- nvinfo : EIATTR_PARAM_CBANK
	.align		4
        /*008c*/ 	.byte	0x04, 0x0a
        /*008e*/ 	.short	(.L_2302 - .L_2301)
	.align		4
.L_2301:
        /*0090*/ 	.word	index@(.nv.constant0._ZN5flash32flash_fwd_splitkv_combine_kernelI23Flash_fwd_kernel_traitsILi128ELi64ELi64ELi4ELb0ELb0EN7cutlass10bfloat16_tE19Flash_kernel_traitsILi128ELi64ELi64ELi4ES3_EELi4ELi4ELb1EEEvNS_16Flash_fwd_paramsE)
        /*0094*/ 	.short	0x0380
        /*0096*/ 	.short	0x01d0


	//----- nvinfo : EIATTR_SW_WAR
	.align		4
.L_2302:
        /*0098*/ 	.byte	0x04, 0x36
        /*009a*/ 	.short	(.L_2304 - .L_2303)
.L_2303:
        /*009c*/ 	.word	0x00000008
.L_2304:


//--------------------- .nv.info._ZN5flash32flash_fwd_splitkv_combine_kernelI23Flash_fwd_kernel_traitsILi128ELi64ELi64ELi4ELb0ELb0EN7cutlass10bfloat16_tE19Flash_kernel_traitsILi128ELi64ELi64ELi4ES3_EELi4ELi3ELb1EEEvNS_16Flash_fwd_paramsE --------------------------
	.section	.nv.info._ZN5flash32flash_fwd_splitkv_combine_kernelI23Flash_fwd_kernel_traitsILi128ELi64ELi64ELi4ELb0ELb0EN7cutlass10bfloat16_tE19Flash_kernel_traitsILi128ELi64ELi64ELi4ES3_EELi4ELi3ELb1EEEvNS_16Flash_fwd_paramsE,"",@"SHT_CUDA_INFO"
	.sectionflags	@""
	.align	4


	//----- nvinfo : EIATTR_CUDA_API_VERSION
	.align		4
        /*0000*/ 	.byte	0x04, 0x37
        /*0002*/ 	.short	(.L_2306 - .L_2305)
.L_2305:
        /*0004*/ 	.word	0x00000082


	//----- nvinfo : EIATTR_KPARAM_INFO
	.align		4
.L_2306:
        /*0008*/ 	.byte	0x04, 0x17
        /*000a*/ 	.short	(.L_2308 - .L_2307)
.L_2307:
        /*000c*/ 	.word	0x00000000
        /*0010*/ 	.short	0x0000
        /*0012*/ 	.short	0x0000
        /*0014*/ 	.byte	0x00, 0xf0, 0x41, 0x07


	//----- nvinfo : EIATTR_SPARSE_MMA_MASK
	.align		4
.L_2308:
        /*0018*/ 	.byte	0x03, 0x50
        /*001a*/ 	.short	0x0000


	//----- nvinfo : EIATTR_MAXREG_COUNT
	.align		4
        /*001c*/ 	.byte	0x03, 0x1b
        /*001e*/ 	.short	0x00ff


	//----- nvinfo : EIATTR_NUM_BARRIERS
	.align		4
        /*0020*/ 	.byte	0x02, 0x4c
        /*0022*/ 	.byte	0x01
	.zero		1


	//----- nvinfo : EIATTR_MERCURY_ISA_VERSION
	.align		4
        /*0024*/ 	.byte	0x03, 0x5f
        /*0026*/ 	.short	0x0101


	//----- nvinfo : EIATTR_COOP_GROUP_MASK_REGIDS
	.align		4
        /*0028*/ 	.byte	0x04, 0x29
        /*002a*/ 	.short	(.L_2310 - .L_2309)


	//   ....[0]....
.L_2309:
        /*002c*/ 	.word	0xffffffff


	//   ....[1]....
        /*0030*/ 	.word	0xffffffff


	//   ....[2]....
        /*0034*/ 	.word	0xffffffff


	//   ....[3]....
        /*0038*/ 	.word	0xffffffff


	//   ....[4]....
        /*003c*/ 	.word	0xffffffff


	//   ....[5]....
        /*0040*/ 	.word	0xffffffff


	//----- nvinfo : EIATTR_COOP_GROUP_INSTR_OFFSETS
	.align		4
.L_2310:
        /*0044*/ 	.byte	0x04, 0x28
        /*0046*/ 	.short	(.L_2312 - .L_2311)


	//   ....[0]....
.L_2311:
        /*0048*/ 	.word	0x00001a50


	//   ....[1]....
        /*004c*/ 	.word	0x00001a80


	//   ....[2]....
        /*0050*/ 	.word	0x00001ac0


	//   ....[3]....
        /*0054*/ 	.word	0x00001bd0


	//   ....[4]....
        /*0058*/ 	.word	0x00001c70


	//   ....[5]....
        /*005c*/ 	.word	0x00001d50


	//----- nvinfo : EIATTR_VRC_CTA_INIT_COUNT
	.align		4
.L_2312:
        /*0060*/ 	.byte	0x02, 0x4a
	.zero		1
	.zero		1


	//----- nvinfo : EIATTR_EXIT_INSTR_OFFSETS
	.align		4
        /*0064*/ 	.byte	0x04, 0x1c
        /*0066*/ 	.short	(.L_2314 - .L_2313)


	//   ....[0]....
.L_2313:
        /*0068*/ 	.word	0x00004690


	//   ....[1]....
        /*006c*/ 	.word	0x00004b70


	//----- nvinfo : EIATTR_CRS_STACK_SIZE
	.align		4
.L_2314:
        /*0070*/ 	.byte	0x04, 0x1e
        /*0072*/ 	.short	(.L_2316 - .L_2315)
.L_2315:
        /*0074*/ 	.word	0x00000000


	//----- nvinfo : EIATTR_CBANK_PARAM_SIZE
	.align		4
.L_2316:
        /*0078*/ 	.byte	0x03, 0x19
        /*007a*/ 	.short	0x01d0


	//----- nvinfo : EIATTR_PARAM_CBANK
	.align		4
        /*007c*/ 	.byte	0x04, 0x0a
        /*007e*/ 	.short	(.L_2318 - .L_2317)
	.align		4
.L_2317:
        /*0080*/ 	.word	index@(.nv.constant0._ZN5flash32flash_fwd_splitkv_combine_kernelI23Flash_fwd_kernel_traitsILi128ELi64ELi64ELi4ELb0ELb0EN7cutlass10bfloat16_tE19Flash_kernel_traitsILi128ELi64ELi64ELi4ES3_EELi4ELi3ELb1EEEvNS_16Flash_fwd_paramsE)
        /*0084*/ 	.short	0x0380
        /*0086*/ 	.short	0x01d0


	//----- nvinfo : EIATTR_SW_WAR
	.align		4
.L_2318:
        /*0088*/ 	.byte	0x04, 0x36
        /*008a*/ 	.short	(.L_2320 - .L_2319)
.L_2319:
        /*008c*/ 	.word	0x00000008
.L_2320:


//--------------------- .nv.info._ZN5flash32flash_fwd_splitkv_combine_kernelI23Flash_fwd_kernel_traitsILi128ELi64ELi64ELi4ELb0ELb0EN7cutlass10bfloat16_tE19Flash_kernel_traitsILi128ELi64ELi64ELi4ES3_EELi4ELi2ELb1EEEvNS_16Flash_fwd_paramsE --------------------------
	.section	.nv.info._ZN5flash32flash_fwd_splitkv_combine_kernelI23Flash_fwd_kernel_traitsILi128ELi64ELi64ELi4ELb0ELb0EN7cutlass10bfloat16_tE19Flash_kernel_traitsILi128ELi64ELi64ELi4ES3_EELi4ELi2ELb1EEEvNS_16Flash_fwd_paramsE,"",@"SHT_CUDA_INFO"
	.sectionflags	@""
	.align	4


	//----- nvinfo : EIATTR_CUDA_API_VERSION
	.align		4
        /*0000*/ 	.byte	0x04, 0x37
        /*0002*/ 	.short	(.L_2322 - .L_2321)
.L_2321:
        /*0004*/ 	.word	0x00000082


	//----- nvinfo : EIATTR_KPARAM_INFO
	.align		4
.L_2322:
        /*0008*/ 	.byte	0x04, 0x17
        /*000a*/ 	.short	(.L_2324 - .L_2323)
.L_2323:
        /*000c*/ 	.word	0x00000000
        /*0010*/ 	.short	0x0000
        /*0012*/ 	.short	0x0000
        /*0014*/ 	.byte	0x00, 0xf0, 0x41, 0x07


	//----- nvinfo : EIATTR_SPARSE_MMA_MASK
	.align		4
.L_2324:
        /*0018*/ 	.byte	0x03, 0x50
        /*001a*/ 	.short	0x0000


	//----- nvinfo : EIATTR_MAXREG_COUNT
	.align		4
        /*001c*/ 	.byte	0x03, 0x1b
        /*001e*/ 	.short	0x00ff


	//----- nvinfo : EIATTR_NUM_BARRIERS
	.align		4
        /*0020*/ 	.byte	0x02, 0x4c
        /*0022*/ 	.byte	0x01
	.zero		1


	//----- nvinfo : EIATTR_MERCURY_ISA_VERSION
	.align		4
        /*0024*/ 	.byte	0x03, 0x5f
        /*0026*/ 	.short	0x0101


	//----- nvinfo : EIATTR_COOP_GROUP_MASK_REGIDS
	.align		4
        /*0028*/ 	.byte	0x04, 0x29
        /*002a*/ 	.short	(.L_2326 - .L_2325)


	//   ....[0]....
.L_2325:
        /*002c*/ 	.word	0xffffffff


	//   ....[1]....
        /*0030*/ 	.word	0xffffffff


	//   ....[2]....
        /*0034*/ 	.word	0xffffffff


	//   ....[3]....
        /*0038*/ 	.word	0xffffffff


	//----- nvinfo : EIATTR_COOP_GROUP_INSTR_OFFSETS
	.align		4
.L_2326:
        /*003c*/ 	.byte	0x04, 0x28
        /*003e*/ 	.short	(.L_2328 - .L_2327)


	//   ....[0]....
.L_2327:
        /*0040*/ 	.word	0x00001c10


	//   ....[1]....
        /*0044*/ 	.word	0x00001c30


	//   ....[2]....
        /*0048*/ 	.word	0x00001d20


	//   ....[3]....
        /*004c*/ 	.word	0x00001e40


	//----- nvinfo : EIATTR_VRC_CTA_INIT_COUNT
	.align		4
.L_2328:
        /*0050*/ 	.byte	0x02, 0x4a
	.zero		1
	.zero		1


	//----- nvinfo : EIATTR_EXIT_INSTR_OFFSETS
	.align		4
        /*0054*/ 	.byte	0x04, 0x1c
        /*0056*/ 	.short	(.L_2330 - .L_2329)


	//   ....[0]....
.L_2329:
        /*0058*/ 	.word	0x00004630


	//   ....[1]....
        /*005c*/ 	.word	0x00004b10


	//----- nvinfo : EIATTR_CRS_STACK_SIZE
	.align		4
.L_2330:
        /*0060*/ 	.byte	0x04, 0x1e
        /*0062*/ 	.short	(.L_2332 - .L_2331)
.L_2331:
        /*0064*/ 	.word	0x00000000


	//----- nvinfo : EIATTR_CBANK_PARAM_SIZE
	.align		4
.L_2332:
        /*0068*/ 	.byte	0x03, 0x19
        /*006a*/ 	.short	0x01d0


	//----- nvinfo : EIATTR_PARAM_CBANK
	.align		4
        /*006c*/ 	.byte	0x04, 0x0a
        /*006e*/ 	.short	(.L_2334 - .L_2333)
	.align		4
.L_2333:
        /*0070*/ 	.word	index@(.nv.constant0._ZN5flash32flash_fwd_splitkv_combine_kernelI23Flash_fwd_kernel_traitsILi128ELi64ELi64ELi4ELb0ELb0EN7cutlass10bfloat16_tE19Flash_kernel_traitsILi128ELi64ELi64ELi4ES3_EELi4ELi2ELb1EEEvNS_16Flash_fwd_paramsE)
        /*0074*/ 	.short	0x0380
        /*0076*/ 	.short	0x01d0


	//----- nvinfo : EIATTR_SW_WAR
	.align		4
.L_2334:
        /*0078*/ 	.byte	0x04, 0x36
        /*007a*/ 	.short	(.L_2336 - .L_2335)
.L_2335:
        /*007c*/ 	.word	0x00000008
.L_2336:


//--------------------- .nv.info._ZN5flash32flash_fwd_splitkv_combine_kernelI23Flash_fwd_kernel_traitsILi128ELi64ELi64ELi4ELb0ELb0EN7cutlass10bfloat16_tE19Flash_kernel_traitsILi128ELi64ELi64ELi4ES3_EELi4ELi1ELb1EEEvNS_16Flash_fwd_paramsE --------------------------
	.section	.nv.info._ZN5flash32flash_fwd_splitkv_combine_kernelI23Flash_fwd_kernel_traitsILi128ELi64ELi64ELi4ELb0ELb0EN7cutlass10bfloat16_tE19Flash_kernel_traitsILi128ELi64ELi64ELi4ES3_EELi4ELi1ELb1EEEvNS_16Flash_fwd_paramsE,"",@"SHT_CUDA_INFO"
	.sectionflags	@""
	.align	4


	//----- nvinfo : EIATTR_CUDA_API_VERSION
	.align		4
        /*0000*/ 	.byte	0x04, 0x37
        /*0002*/ 	.short	(.L_2338 - .L_2337)
.L_2337:
        /*0004*/ 	.word	0x00000082


	//----- nvinfo : EIATTR_KPARAM_INFO
	.align		4
.L_2338:
        /*0008*/ 	.byte	0x04, 0x17
        /*000a*/ 	.short	(.L_2340 - .L_2339)
.L_2339:
        /*000c*/ 	.word	0x00000000
        /*0010*/ 	.short	0x0000
        /*0012*/ 	.short	0x0000
        /*0014*/ 	.byte	0x00, 0xf0, 0x41, 0x07


	//----- nvinfo : EIATTR_SPARSE_MMA_MASK
	.align		4
.L_2340:
        /*0018*/ 	.byte	0x03, 0x50
        /*001a*/ 	.short	0x0000


	//----- nvinfo : EIATTR_MAXREG_COUNT
	.align		4
        /*001c*/ 	.byte	0x03, 0x1b
        /*001e*/ 	.short	0x00ff


	//----- nvinfo : EIATTR_NUM_BARRIERS
	.align		4
        /*0020*/ 	.byte	0x02, 0x4c
        /*0022*/ 	.byte	0x01
	.zero		1


	//----- nvinfo : EIATTR_MERCURY_ISA_VERSION
	.align		4
        /*0024*/ 	.byte	0x03, 0x5f
        /*0026*/ 	.short	0x0101


	//----- nvinfo : EIATTR_COOP_GROUP_MASK_REGIDS
	.align		4
        /*0028*/ 	.byte	0x04, 0x29
        /*002a*/ 	.short	(.L_2342 - .L_2341)


	//   ....[0]....
.L_2341:
        /*002c*/ 	.word	0xffffffff


	//   ....[1]....
        /*0030*/ 	.word	0xffffffff


	//----- nvinfo : EIATTR_COOP_GROUP_INSTR_OFFSETS
	.align		4
.L_2342:
        /*0034*/ 	.byte	0x04, 0x28
        /*0036*/ 	.short	(.L_2344 - .L_2343)


	//   ....[0]....
.L_2343:
        /*0038*/ 	.word	0x00001b50


	//   ....[1]....
        /*003c*/ 	.word	0x00001d60


	//----- nvinfo : EIATTR_VRC_CTA_INIT_COUNT
	.align		4
.L_2344:
        /*0040*/ 	.byte	0x02, 0x4a
	.zero		1
	.zero		1


	//----- nvinfo : EIATTR_EXIT_INSTR_OFFSETS
	.align		4
        /*0044*/ 	.byte	0x04, 0x1c
        /*0046*/ 	.short	(.L_2346 - .L_2345)


	//   ....[0]....
.L_2345:
        /*0048*/ 	.word	0x000045f0


	//   ....[1]....
        /*004c*/ 	.word	0x00004ad0


	//----- nvinfo : EIATTR_CRS_STACK_SIZE
	.align		4
.L_2346:
        /*0050*/ 	.byte	0x04, 0x1e
        /*0052*/ 	.short	(.L_2348 - .L_2347)
.L_2347:
        /*0054*/ 	.word	0x00000000


	//----- nvinfo : EIATTR_CBANK_PARAM_SIZE
	.align		4
.L_2348:
        /*0058*/ 	.byte	0x03, 0x19
        /*005a*/ 	.short	0x01d0


	//----- nvinfo : EIATTR_PARAM_CBANK
	.align		4
        /*005c*/ 	.byte	0x04, 0x0a
        /*005e*/ 	.short	(.L_2350 - .L_2349)
	.align		4
.L_2349:
        /*0060*/ 	.word	index@(.nv.constant0._ZN5flash32flash_fwd_splitkv_combine_kernelI23Flash_fwd_kernel_traitsILi128ELi64ELi64ELi4ELb0ELb0EN7cutlass10bfloat16_tE19Flash_kernel_traitsILi128ELi64ELi64ELi4ES3_EELi4ELi1ELb1EEEvNS_16Flash_fwd_paramsE)
        /*0064*/ 	.short	0x0380
        /*0066*/ 	.short	0x01d0


	//----- nvinfo : EIATTR_SW_WAR
	.align		4
.L_2350:
        /*0068*/ 	.byte	0x04, 0x36
        /*006a*/ 	.short	(.L_2352 - .L_2351)
.L_2351:
        /*006c*/ 	.word	0x00000008
.L_2352:


//--------------------- .nv.info._ZN5flash24flash_fwd_splitkv_kernelI23Flash_fwd_kernel_traitsILi128ELi64ELi64ELi4ELb0ELb0EN7cutlass10bfloat16_tE19Flash_kernel_traitsILi128ELi64ELi64ELi4ES3_EELb0ELb0ELb0ELb0ELb1ELb0ELb0ELb0EEEvNS_16Flash_fwd_paramsE --------------------------
	.section	.nv.info._ZN5flash24flash_fwd_splitkv_kernelI23Flash_fwd_kernel_traitsILi128ELi64ELi64ELi4ELb0ELb0EN7cutlass10bfloat16_tE19Flash_kernel_traitsILi128ELi64ELi64ELi4ES3_EELb0ELb0ELb0ELb0ELb1ELb0ELb0ELb0EEEvNS_16Flash_fwd_paramsE,"",@"SHT_CUDA_INFO"
	.sectionflags	@""
	.align	4


	//----- nvinfo : EIATTR_CUDA_API_VERSION
	.align		4
        /*0000*/ 	.byte	0x04, 0x37
        /*0002*/ 	.short	(.L_2354 - .L_2353)
.L_2353:
        /*0004*/ 	.word	0x00000082


	//----- nvinfo : EIATTR_KPARAM_INFO
	.align		4
.L_2354:
        /*0008*/ 	.byte	0x04, 0x17
        /*000a*/ 	.short	(.L_2356 - .L_2355)
.L_2355:
        /*000c*/ 	.word	0x00000000
        /*0010*/ 	.short	0x0000
        /*0012*/ 	.short	0x0000
        /*0014*/ 	.byte	0x00, 0xf0, 0x41, 0x07


	//----- nvinfo : EIATTR_SPARSE_MMA_MASK
	.align		4
.L_2356:
        /*0018*/ 	.byte	0x03, 0x50
        /*001a*/ 	.short	0x0000


	//----- nvinfo : EIATTR_MAXREG_COUNT
	.align		4
        /*001c*/ 	.byte	0x03, 0x1b
        /*001e*/ 	.short	0x00ff


	//----- nvinfo : EIATTR_NUM_BARRIERS
	.align		4
        /*0020*/ 	.byte	0x02, 0x4c
        /*0022*/ 	.byte	0x01
	.zero		1


	//----- nvinfo : EIATTR_MERCURY_ISA_VERSION
	.align		4
        /*0024*/ 	.byte	0x03, 0x5f
        /*0026*/ 	.short	0x0101


	//----- nvinfo : EIATTR_COOP_GROUP_MASK_REGIDS
	.align		4
        /*0028*/ 	.byte	0x04, 0x29
        /*002a*/ 	.short	(.L_2358 - .L_2357)


	//   ....[0]....
.L_2357:
        /*002c*/ 	.word	0xffffffff


	//   ....[1]....
        /*0030*/ 	.word	0xffffffff


	//   ....[2]....
        /*0034*/ 	.word	0xffffffff


	//   ....[3]....
        /*0038*/ 	.word	0xffffffff


	//   ....[4]....
        /*003c*/ 	.word	0xffffffff


	//   ....[5]....
        /*0040*/ 	.word	0xffffffff


	//   ....[6]....
        /*0044*/ 	.word	0xffffffff


	//   ....[7]....
        /*0048*/ 	.word	0xffffffff


	//   ....[8]....
        /*004c*/ 	.word	0xffffffff


	//   ....[9]....
        /*0050*/ 	.word	0xffffffff


	//   ....[10]....
        /*0054*/ 	.word	0xffffffff


	//   ....[11]....
        /*0058*/ 	.word	0xffffffff


	//   ....[12]....
        /*005c*/ 	.word	0x05000004


	//   ....[13]....
        /*0060*/ 	.word	0x05000004


	//   ....[14]....
        /*0064*/ 	.word	0x05000004


	//   ....[15]....
        /*0068*/ 	.word	0x05000004


	//----- nvinfo : EIATTR_COOP_GROUP_INSTR_OFFSETS
	.align		4
.L_2358:
        /*006c*/ 	.byte	0x04, 0x28
        /*006e*/ 	.short	(.L_2360 - .L_2359)


	//   ....[0]....
.L_2359:
        /*0070*/ 	.word	0x00003930


	//   ....[1]....
        /*0074*/ 	.word	0x00003950


	//   ....[2]....
        /*0078*/ 	.word	0x00003a00


	//   ....[3]....
        /*007c*/ 	.word	0x00003a10


	//   ....[4]....
        /*0080*/ 	.word	0x00005bf0


	//   ....[5]....
        /*0084*/ 	.word	0x00005c10


	//   ....[6]....
        /*0088*/ 	.word	0x00005c40


	//   ....[7]....
        /*008c*/ 	.word	0x00005c50


	//   ....[8]....
        /*0090*/ 	.word	0x00006ee0


	//   ....[9]....
        /*0094*/ 	.word	0x00006ef0


	//   ....[10]....
        /*0098*/ 	.word	0x00006f20


	//   ....[11]....
        /*009c*/ 	.word	0x00006f30


	//   ....[12]....
        /*00a0*/ 	.word	0x00008210


	//   ....[13]....
        /*00a4*/ 	.word	0x00008280


	//   ....[14]....
        /*00a8*/ 	.word	0x000082e0


	//   ....[15]....
        /*00ac*/ 	.word	0x00008350


	//----- nvinfo : EIATTR_VRC_CTA_INIT_COUNT
	.align		4
.L_2360:
        /*00b0*/ 	.byte	0x02, 0x4a
	.zero		1
	.zero		1


	//----- nvinfo : EIATTR_EXIT_INSTR_OFFSETS
	.align		4
        /*00b4*/ 	.byte	0x04, 0x1c
        /*00b6*/ 	.short	(.L_2362 - .L_2361)


	//   ....[0]....
.L_2361:
        /*00b8*/ 	.word	0x00000090


	//----- nvinfo : EIATTR_CRS_STACK_SIZE
	.align		4
.L_2362:
        /*00bc*/ 	.byte	0x04, 0x1e
        /*00be*/ 	.short	(.L_2364 - .L_2363)
.L_2363:
        /*00c0*/ 	.word	0x00000000


	//----- nvinfo : EIATTR_CBANK_PARAM_SIZE
	.align		4
.L_2364:
        /*00c4*/ 	.byte	0x03, 0x19
        /*00c6*/ 	.short	0x01d0


	//----- nvinfo : EIATTR_PARAM_CBANK
	.align		4
        /*00c8*/ 	.byte	0x04, 0x0a
        /*00ca*/ 	.short	(.L_2366 - .L_2365)
	.align		4
.L_2365:
        /*00cc*/ 	.word	index@(.nv.constant0._ZN5flash24flash_fwd_splitkv_kernelI23Flash_fwd_kernel_traitsILi128ELi64ELi64ELi4ELb0ELb0EN7cutlass10bfloat16_tE19Flash_kernel_traitsILi128ELi64ELi64ELi4ES3_EELb0ELb0ELb0ELb0ELb1ELb0ELb0ELb0EEEvNS_16Flash_fwd_paramsE)
        /*00d0*/ 	.short	0x0380
        /*00d2*/ 	.short	0x01d0


	//----- nvinfo : EIATTR_SW_WAR
	.align		4
.L_2366:
        /*00d4*/ 	.byte	0x04, 0x36
        /*00d6*/ 	.short	(.L_2368 - .L_2367)
.L_2367:
        /*00d8*/ 	.word	0x00000008
.L_2368:


//--------------------- .nv.info._ZN5flash24flash_fwd_splitkv_kernelI23Flash_fwd_kernel_traitsILi128ELi64ELi64ELi4ELb0ELb0EN7cutlass10bfloat16_tE19Flash_kernel_traitsILi128ELi64ELi64ELi4ES3_EELb0ELb0ELb0ELb0ELb1ELb1ELb0ELb0EEEvNS_16Flash_fwd_paramsE --------------------------
	.section	.nv.info._ZN5flash24flash_fwd_splitkv_kernelI23Flash_fwd_kernel_traitsILi128ELi64ELi64ELi4ELb0ELb0EN7cutlass10bfloat16_tE19Flash_kernel_traitsILi128ELi64ELi64ELi4ES3_EELb0ELb0ELb0ELb0ELb1ELb1ELb0ELb0EEEvNS_16Flash_fwd_paramsE,"",@"SHT_CUDA_INFO"
	.sectionflags	@""
	.align	4


	//----- nvinfo : EIATTR_CUDA_API_VERSION
	.align		4
        /*0000*/ 	.byte	0x04, 0x37
        /*0002*/ 	.short	(.L_2370 - .L_2369)
.L_2369:
        /*0004*/ 	.word	0x00000082


	//----- nvinfo : EIATTR_KPARAM_INFO
	.align		4
.L_2370:
        /*0008*/ 	.byte	0x04, 0x17
        /*000a*/ 	.short	(.L_2372 - .L_2371)
.L_2371:
        /*000c*/ 	.word	0x00000000
        /*0010*/ 	.short	0x0000
        /*0012*/ 	.short	0x0000
        /*0014*/ 	.byte	0x00, 0xf0, 0x41, 0x07


	//----- nvinfo : EIATTR_SPARSE_MMA_MASK
	.align		4
.L_2372:
        /*0018*/ 	.byte	0x03, 0x50
        /*001a*/ 	.short	0x0000


	//----- nvinfo : EIATTR_MAXREG_COUNT
	.align		4
        /*001c*/ 	.byte	0x03, 0x1b
        /*001e*/ 	.short	0x00ff


	//----- nvinfo : EIATTR_NUM_BARRIERS
	.align		4
        /*0020*/ 	.byte	0x02, 0x4c
        /*0022*/ 	.byte	0x01
	.zero		1


	//----- nvinfo : EIATTR_MERCURY_ISA_VERSION
	.align		4
        /*0024*/ 	.byte	0x03, 0x5f
        /*0026*/ 	.short	0x0101


	//----- nvinfo : EIATTR_COOP_GROUP_MASK_REGIDS
	.align		4
        /*0028*/ 	.byte	0x04, 0x29
        /*002a*/ 	.short	(.L_2374 - .L_2373)


	//   ....[0]....
.L_2373:
        /*002c*/ 	.word	0xffffffff


	//   ....[1]....
        /*0030*/ 	.word	0xffffffff


	//   ....[2]....
        /*0034*/ 	.word	0xffffffff


	//   ....[3]....
        /*0038*/ 	.word	0xffffffff


	//   ....[4]....
        /*003c*/ 	.word	0xffffffff


	//   ....[5]....
        /*0040*/ 	.word	0xffffffff


	//   ....[6]....
        /*0044*/ 	.word	0xffffffff


	//   ....[7]....
        /*0048*/ 	.word	0xffffffff


	//   ....[8]....
        /*004c*/ 	.word	0xffffffff


	//   ....[9]....
        /*0050*/ 	.word	0xffffffff


	//   ....[10]....
        /*0054*/ 	.word	0xffffffff


	//   ....[11]....
        /*0058*/ 	.word	0xffffffff


	//   ....[12]....
        /*005c*/ 	.word	0x05000004


	//   ....[13]....
        /*0060*/ 	.word	0x05000004


	//   ....[14]....
        /*0064*/ 	.word	0x05000004


	//   ....[15]....
        /*0068*/ 	.word	0x05000004


	//----- nvinfo : EIATTR_COOP_GROUP_INSTR_OFFSETS
	.align		4
.L_2374:
        /*006c*/ 	.byte	0x04, 0x28
        /*006e*/ 	.short	(.L_2376 - .L_2375)


	//   ....[0]....
.L_2375:
        /*0070*/ 	.word	0x00003ce0


	//   ....[1]....
        /*0074*/ 	.word	0x00003d00


	//   ....[2]....
        /*0078*/ 	.word	0x00003db0


	//   ....[3]....
        /*007c*/ 	.word	0x00003dc0


	//   ....[4]....
        /*0080*/ 	.word	0x000063c0


	//   ....[5]....
        /*0084*/ 	.word	0x000063e0


	//   ....[6]....
        /*0088*/ 	.word	0x00006410


	//   ....[7]....
        /*008c*/ 	.word	0x00006420


	//   ....[8]....
        /*0090*/ 	.word	0x00007670


	//   ....[9]....
        /*0094*/ 	.word	0x00007680


	//   ....[10]....
        /*0098*/ 	.word	0x000076b0


	//   ....[11]....
        /*009c*/ 	.word	0x000076c0


	//   ....[12]....
        /*00a0*/ 	.word	0x000089d0


	//   ....[13]....
        /*00a4*/ 	.word	0x00008a40


	//   ....[14]....
        /*00a8*/ 	.word	0x00008aa0


	//   ....[15]....
        /*00ac*/ 	.word	0x00008b10


	//----- nvinfo : EIATTR_VRC_CTA_INIT_COUNT
	.align		4
.L_2376:
        /*00b0*/ 	.byte	0x02, 0x4a
	.zero		1
	.zero		1


	//----- nvinfo : EIATTR_EXIT_INSTR_OFFSETS
	.align		4
        /*00b4*/ 	.byte	0x04, 0x1c
        /*00b6*/ 	.short	(.L_2378 - .L_2377)


	//   ....[0]....
.L_2377:
        /*00b8*/ 	.word	0x00000090


	//----- nvinfo : EIATTR_CRS_STACK_SIZE
	.align		4
.L_2378:
        /*00bc*/ 	.byte	0x04, 0x1e
        /*00be*/ 	.short	(.L_2380 - .L_2379)
.L_2379:
        /*00c0*/ 	.word	0x00000000


	//----- nvinfo : EIATTR_CBANK_PARAM_SIZE
	.align		4
.L_2380:
        /*00c4*/ 	.byte	0x03, 0x19
        /*00c6*/ 	.short	0x01d0


	//----- nvinfo : EIATTR_PARAM_CBANK
	.align		4
        /*00c8*/ 	.byte	0x04, 0x0a
        /*00ca*/ 	.short	(.L_2382 - .L_2381)
	.align		4
.L_2381:
        /*00cc*/ 	.word	index@(.nv.constant0._ZN5flash24flash_fwd_splitkv_kernelI23Flash_fwd_kernel_traitsILi128ELi64ELi64ELi4ELb0ELb0EN7cutlass10bfloat16_tE19Flash_kernel_traitsILi128ELi64ELi64ELi4ES3_EELb0ELb0ELb0ELb0ELb1ELb1ELb0ELb0EEEvNS_16Flash_fwd_paramsE)
        /*00d0*/ 	.short	0x0380
        /*00d2*/ 	.short	0x01d0


	//----- nvinfo : EIATTR_SW_WAR
	.align		4
.L_2382:
        /*00d4*/ 	.byte	0x04, 0x36
        /*00d6*/ 	.short	(.L_2384 - .L_2383)
.L_2383:
        /*00d8*/ 	.word	0x00000008
.L_2384:


//--------------------- .nv.info._ZN5flash24flash_fwd_splitkv_kernelI23Flash_fwd_kernel_traitsILi128ELi64ELi64ELi4ELb0ELb0EN7cutlass10bfloat16_tE19Flash_kernel_traitsILi128ELi64ELi64ELi4ES3_EELb0ELb0ELb0ELb0ELb1ELb0ELb1ELb0EEEvNS_16Flash_fwd_paramsE --------------------------
	.section	.nv.info._ZN5flash24flash_fwd_splitkv_kernelI23Flash_fwd_kernel_traitsILi128ELi64ELi64ELi4ELb0ELb0EN7cutlass10bfloat16_tE19Flash_kernel_traitsILi128ELi64ELi64ELi4ES3_EELb0ELb0ELb0ELb0ELb1ELb0ELb1ELb0EEEvNS_16Flash_fwd_paramsE,"",@"SHT_CUDA_INFO"
	.sectionflags	@""
	.align	4


	//----- nvinfo : EIATTR_CUDA_API_VERSION
	.align		4
        /*0000*/ 	.byte	0x04, 0x37
        /*0002*/ 	.short	(.L_2386 - .L_2385)
.L_2385:
        /*0004*/ 	.word	0x00000082


	//----- nvinfo : EIATTR_KPARAM_INFO
	.align		4
.L_2386:
        /*0008*/ 	.byte	0x04, 0x17
        /*000a*/ 	.short	(.L_2388 - .L_2387)
.L_2387:
        /*000c*/ 	.word	0x00000000
        /*0010*/ 	.short	0x0000
        /*0012*/ 	.short	0x0000
        /*0014*/ 	.byte	0x00, 0xf0, 0x41, 0x07


	//----- nvinfo : EIATTR_SPARSE_MMA_MASK
	.align		4
.L_2388:
        /*0018*/ 	.byte	0x03, 0x50
        /*001a*/ 	.short	0x0000


	//----- nvinfo : EIATTR_MAXREG_COUNT
	.align		4
        /*001c*/ 	.byte	0x03, 0x1b
        /*001e*/ 	.short	0x00ff


	//----- nvinfo : EIATTR_NUM_BARRIERS
	.align		4
        /*0020*/ 	.byte	0x02, 0x4c
        /*0022*/ 	.byte	0x01
	.zero		1


	//----- nvinfo : EIATTR_MERCURY_ISA_VERSION
	.align		4
        /*0024*/ 	.byte	0x03, 0x5f
        /*0026*/ 	.short	0x0101


	//----- nvinfo : EIATTR_COOP_GROUP_MASK_REGIDS
	.align		4
        /*0028*/ 	.byte	0x04, 0x29
        /*002a*/ 	.short	(.L_2390 - .L_2389)


	//   ....[0]....
.L_2389:
        /*002c*/ 	.word	0xffffffff


	//   ....[1]....
        /*0030*/ 	.word	0xffffffff


	//   ....[2]....
        /*0034*/ 	.word	0xffffffff


	//   ....[3]....
        /*0038*/ 	.word	0xffffffff


	//   ....[4]....
        /*003c*/ 	.word	0xffffffff


	//   ....[5]....
        /*0040*/ 	.word	0xffffffff


	//   ....[6]....
        /*0044*/ 	.word	0xffffffff


	//   ....[7]....
        /*0048*/ 	.word	0xffffffff


	//   ....[8]....
        /*004c*/ 	.word	0xffffffff


	//   ....[9]....
        /*0050*/ 	.word	0xffffffff


	//   ....[10]....
        /*0054*/ 	.word	0xffffffff


	//   ....[11]....
        /*0058*/ 	.word	0xffffffff


	//   ....[12]....
        /*005c*/ 	.word	0x05000006


	//   ....[13]....
        /*0060*/ 	.word	0x05000006


	//   ....[14]....
        /*0064*/ 	.word	0x05000006


	//   ....[15]....
        /*0068*/ 	.word	0x05000006


	//----- nvinfo : EIATTR_COOP_GROUP_INSTR_OFFSETS
	.align		4
.L_2390:
        /*006c*/ 	.byte	0x04, 0x28
        /*006e*/ 	.short	(.L_2392 - .L_2391)


	//   ....[0]....
.L_2391:
        /*0070*/ 	.word	0x00003ae0


	//   ....[1]....
        /*0074*/ 	.word	0x00003b10


	//   ....[2]....
        /*0078*/ 	.word	0x00003bc0


	//   ....[3]....
        /*007c*/ 	.word	0x00003bd0


	//   ....[4]....
        /*0080*/ 	.word	0x00005e80


	//   ....[5]....
        /*0084*/ 	.word	0x00005e90


	//   ....[6]....
        /*0088*/ 	.word	0x00005ec0


	//   ....[7]....
        /*008c*/ 	.word	0x00005ed0


	//   ....[8]....
        /*0090*/ 	.word	0x00007130


	//   ....[9]....
        /*0094*/ 	.word	0x00007140


	//   ....[10]....
        /*0098*/ 	.word	0x00007170


	//   ....[11]....
        /*009c*/ 	.word	0x00007180


	//   ....[12]....
        /*00a0*/ 	.word	0x00007fc0


	//   ....[13]....
        /*00a4*/ 	.word	0x00008030


	//   ....[14]....
        /*00a8*/ 	.word	0x00008090


	//   ....[15]....
        /*00ac*/ 	.word	0x00008100


	//----- nvinfo : EIATTR_VRC_CTA_INIT_COUNT
	.align		4
.L_2392:
        /*00b0*/ 	.byte	0x02, 0x4a
	.zero		1
	.zero		1


	//----- nvinfo : EIATTR_EXIT_INSTR_OFFSETS
	.align		4
        /*00b4*/ 	.byte	0x04, 0x1c
        /*00b6*/ 	.short	(.L_2394 - .L_2393)


	//   ....[0]....
.L_2393:
        /*00b8*/ 	.word	0x000001f0


	//----- nvinfo : EIATTR_CRS_STACK_SIZE
	.align		4
.L_2394:
        /*00bc*/ 	.byte	0x04, 0x1e
        /*00be*/ 	.short	(.L_2396 - .L_2395)
.L_2395:
        /*00c0*/ 	.word	0x00000000


	//----- nvinfo : EIATTR_CBANK_PARAM_SIZE
	.align		4
.L_2396:
        /*00c4*/ 	.byte	0x03, 0x19
        /*00c6*/ 	.short	0x01d0


	//----- nvinfo : EIATTR_PARAM_CBANK
	.align		4
        /*00c8*/ 	.byte	0x04, 0x0a
        /*00ca*/ 	.short	(.L_2398 - .L_2397)
	.align		4
.L_2397:
        /*00cc*/ 	.word	index@(.nv.constant0._ZN5flash24flash_fwd_splitkv_kernelI23Flash_fwd_kernel_traitsILi128ELi64ELi64ELi4ELb0ELb0EN7cutlass10bfloat16_tE19Flash_kernel_traitsILi128ELi64ELi64ELi4ES3_EELb0ELb0ELb0ELb0ELb1ELb0ELb1ELb0EEEvNS_16Flash_fwd_paramsE)
        /*00d0*/ 	.short	0x0380
        /*00d2*/ 	.short	0x01d0


	//----- nvinfo : EIATTR_SW_WAR
	.align		4
.L_2398:
        /*00d4*/ 	.byte	0x04, 0x36
        /*00d6*/ 	.short	(.L_2400 - .L_2399)
.L_2399:
        /*00d8*/ 	.word	0x00000008
.L_2400:


//--------------------- .nv.info._ZN5flash24flash_fwd_splitkv_kernelI23Flash_fwd_kernel_traitsILi128ELi64ELi64ELi4ELb0ELb0EN7cutlass10bfloat16_tE19Flash_kernel_traitsILi128ELi64ELi64ELi4ES3_EELb0ELb0ELb0ELb0ELb1ELb1ELb1ELb0EEEvNS_16Flash_fwd_paramsE --------------------------
	.section	.nv.info._ZN5flash24flash_fwd_splitkv_kernelI23Flash_fwd_kernel_traitsILi128ELi64ELi64ELi4ELb0ELb0EN7cutlass10bfloat16_tE19Flash_kernel_traitsILi128ELi64ELi64ELi4ES3_EELb0ELb0ELb0ELb0ELb1ELb1ELb1ELb0EEEvNS_16Flash_fwd_paramsE,"",@"SHT_CUDA_INFO"
	.sectionflags	@""
	.align	4


	//----- nvinfo : EIATTR_CUDA_API_VERSION
	.align		4
        /*0000*/ 	.byte	0x04, 0x37
        /*0002*/ 	.short	(.L_2402 - .L_2401)
.L_2401:
        /*0004*/ 	.word	0x00000082


	//----- nvinfo : EIATTR_KPARAM_INFO
	.align		4
.L_2402:
        /*0008*/ 	.byte	0x04, 0x17
        /*000a*/ 	.short	(.L_2404 - .L_2403)
.L_2403:
        /*000c*/ 	.word	0x00000000
        /*0010*/ 	.short	0x0000
        /*0012*/ 	.short	0x0000
        /*0014*/ 	.byte	0x00, 0xf0, 0x41, 0x07


	//----- nvinfo : EIATTR_SPARSE_MMA_MASK
	.align		4
.L_2404:
        /*0018*/ 	.byte	0x03, 0x50
        /*001a*/ 	.short	0x0000


	//----- nvinfo : EIATTR_MAXREG_COUNT
	.align		4
        /*001c*/ 	.byte	0x03, 0x1b
        /*001e*/ 	.short	0x00ff


	//----- nvinfo : EIATTR_NUM_BARRIERS
	.align		4
        /*0020*/ 	.byte	0x02, 0x4c
        /*0022*/ 	.byte	0x01
	.zero		1


	//----- nvinfo : EIATTR_MERCURY_ISA_VERSION
	.align		4
        /*0024*/ 	.byte	0x03, 0x5f
        /*0026*/ 	.short	0x0101


	//----- nvinfo : EIATTR_COOP_GROUP_MASK_REGIDS
	.align		4
        /*0028*/ 	.byte	0x04, 0x29
        /*002a*/ 	.short	(.L_2406 - .L_2405)


	//   ....[0]....
.L_2405:
        /*002c*/ 	.word	0xffffffff


	//   ....[1]....
        /*0030*/ 	.word	0xffffffff


	//   ....[2]....
        /*0034*/ 	.word	0xffffffff


	//   ....[3]....
        /*0038*/ 	.word	0xffffffff


	//   ....[4]....
        /*003c*/ 	.word	0xffffffff


	//   ....[5]....
        /*0040*/ 	.word	0xffffffff


	//   ....[6]....
        /*0044*/ 	.word	0xffffffff


	//   ....[7]....
        /*0048*/ 	.word	0xffffffff


	//   ....[8]....
        /*004c*/ 	.word	0xffffffff


	//   ....[9]....
        /*0050*/ 	.word	0xffffffff


	//   ....[10]....
        /*0054*/ 	.word	0xffffffff


	//   ....[11]....
        /*0058*/ 	.word	0xffffffff


	//   ....[12]....
        /*005c*/ 	.word	0x05000006


	//   ....[13]....
        /*0060*/ 	.word	0x05000006


	//   ....[14]....
        /*0064*/ 	.word	0x05000006


	//   ....[15]....
        /*0068*/ 	.word	0x05000006


	//----- nvinfo : EIATTR_COOP_GROUP_INSTR_OFFSETS
	.align		4
.L_2406:
        /*006c*/ 	.byte	0x04, 0x28
        /*006e*/ 	.short	(.L_2408 - .L_2407)


	//   ....[0]....
.L_2407:
        /*0070*/ 	.word	0x00003eb0


	//   ....[1]....
        /*0074*/ 	.word	0x00003ee0


	//   ....[2]....
        /*0078*/ 	.word	0x00003f90


	//   ....[3]....
        /*007c*/ 	.word	0x00003fa0


	//   ....[4]....
        /*0080*/ 	.word	0x00006670


	//   ....[5]....
        /*0084*/ 	.word	0x00006680


	//   ....[6]....
        /*0088*/ 	.word	0x000066b0


	//   ....[7]....
        /*008c*/ 	.word	0x000066c0


	//   ....[8]....
        /*0090*/ 	.word	0x00007900


	//   ....[9]....
        /*0094*/ 	.word	0x00007910


	//   ....[10]....
        /*0098*/ 	.word	0x00007940


	//   ....[11]....
        /*009c*/ 	.word	0x00007950


	//   ....[12]....
        /*00a0*/ 	.word	0x00008790


	//   ....[13]....
        /*00a4*/ 	.word	0x00008800


	//   ....[14]....
        /*00a8*/ 	.word	0x00008870


	//   ....[15]....
        /*00ac*/ 	.word	0x000088d0


	//----- nvinfo : EIATTR_VRC_CTA_INIT_COUNT
	.align		4
.L_2408:
        /*00b0*/ 	.byte	0x02, 0x4a
	.zero		1
	.zero		1


	//----- nvinfo : EIATTR_EXIT_INSTR_OFFSETS
	.align		4
        /*00b4*/ 	.byte	0x04, 0x1c
        /*00b6*/ 	.short	(.L_2410 - .L_2409)


	//   ....[0]....
.L_2409:
        /*00b8*/ 	.word	0x000001f0


	//----- nvinfo : EIATTR_CRS_STACK_SIZE
	.align		4
.L_2410:
        /*00bc*/ 	.byte	0x04, 0x1e
        /*00be*/ 	.short	(.L_2412 - .L_2411)
.L_2411:
        /*00c0*/ 	.word	0x00000000


	//----- nvinfo : EIATTR_CBANK_PARAM_SIZE
	.align		4
.L_2412:
        /*00c4*/ 	.byte	0x03, 0x19
        /*00c6*/ 	.short	0x01d0


	//----- nvinfo : EIATTR_PARAM_CBANK
	.align		4
        /*00c8*/ 	.byte	0x04, 0x0a
        /*00ca*/ 	.short	(.L_2414 - .L_2413)
	.align		4
.L_2413:
        /*00cc*/ 	.word	index@(.nv.constant0._ZN5flash24flash_fwd_splitkv_kernelI23Flash_fwd_kernel_traitsILi128ELi64ELi64ELi4ELb0ELb0EN7cutlass10bfloat16_tE19Flash_kernel_traitsILi128ELi64ELi64ELi4ES3_EELb0ELb0ELb0ELb0ELb1ELb1ELb1ELb0EEEvNS_16Flash_fwd_paramsE)
        /*00d0*/ 	.short	0x0380
        /*00d2*/ 	.short	0x01d0


	//----- nvinfo : EIATTR_SW_WAR
	.align		4
.L_2414:
        /*00d4*/ 	.byte	0x04, 0x36
        /*00d6*/ 	.short	(.L_2416 - .L_2415)
.L_2415:
        /*00d8*/ 	.word	0x00000008
.L_2416:


//--------------------- .nv.info._ZN5flash24flash_fwd_splitkv_kernelI23Flash_fwd_kernel_traitsILi128ELi64ELi64ELi4ELb0ELb0EN7cutlass10bfloat16_tE19Flash_kernel_traitsILi128ELi64ELi64ELi4ES3_EELb0ELb0ELb0ELb0ELb0ELb0ELb0ELb0EEEvNS_16Flash_fwd_paramsE --------------------------
	.section	.nv.info._ZN5flash24flash_fwd_splitkv_kernelI23Flash_fwd_kernel_traitsILi128ELi64ELi64ELi4ELb0ELb0EN7cutlass10bfloat16_tE19Flash_kernel_traitsILi128ELi64ELi64ELi4ES3_EELb0ELb0ELb0ELb0ELb0ELb0ELb0ELb0EEEvNS_16Flash_fwd_paramsE,"",@"SHT_CUDA_INFO"
	.sectionflags	@""
	.align	4


	//----- nvinfo : EIATTR_CUDA_API_VERSION
	.align		4
        /*0000*/ 	.byte	0x04, 0x37
        /*0002*/ 	.short	(.L_2418 - .L_2417)
.L_2417:
        /*0004*/ 	.word	0x00000082


	//----- nvinfo : EIATTR_KPARAM_INFO
	.align		4
.L_2418:
        /*0008*/ 	.byte	0x04, 0x17
        /*000a*/ 	.short	(.L_2420 - .L_2419)
.L_2419:
        /*000c*/ 	.word	0x00000000
        /*0010*/ 	.short	0x0000
        /*0012*/ 	.short	0x0000
        /*0014*/ 	.byte	0x00, 0xf0, 0x41, 0x07


	//----- nvinfo : EIATTR_SPARSE_MMA_MASK
	.align		4
.L_2420:
        /*0018*/ 	.byte	0x03, 0x50
        /*001a*/ 	.short	0x0000


	//----- nvinfo : EIATTR_MAXREG_COUNT
	.align		4
        /*001c*/ 	.byte	0x03, 0x1b
        /*001e*/ 	.short	0x00ff


	//----- nvinfo : EIATTR_NUM_BARRIERS
	.align		4
        /*0020*/ 	.byte	0x02, 0x4c
        /*0022*/ 	.byte	0x01
	.zero		1


	//----- nvinfo : EIATTR_MERCURY_ISA_VERSION
	.align		4
        /*0024*/ 	.byte	0x03, 0x5f
        /*0026*/ 	.short	0x0101


	//----- nvinfo : EIATTR_COOP_GROUP_MASK_REGIDS
	.align		4
        /*0028*/ 	.byte	0x04, 0x29
        /*002a*/ 	.short	(.L_2422 - .L_2421)


	//   ....[0]....
.L_2421:
        /*002c*/ 	.word	0xffffffff


	//   ....[1]....
        /*0030*/ 	.word	0xffffffff


	//   ....[2]....
        /*0034*/ 	.word	0xffffffff


	//   ....[3]....
        /*0038*/ 	.word	0xffffffff


	//   ....[4]....
        /*003c*/ 	.word	0xffffffff


	//   ....[5]....
        /*0040*/ 	.word	0xffffffff


	//   ....[6]....
        /*0044*/ 	.word	0xffffffff


	//   ....[7]....
        /*0048*/ 	.word	0xffffffff


	//   ....[8]....
        /*004c*/ 	.word	0xffffffff


	//   ....[9]....
        /*0050*/ 	.word	0xffffffff


	//   ....[10]....
        /*0054*/ 	.word	0xffffffff


	//   ....[11]....
        /*0058*/ 	.word	0xffffffff


	//   ....[12]....
        /*005c*/ 	.word	0x05000004


	//   ....[13]....
        /*0060*/ 	.word	0x05000004


	//   ....[14]....
        /*0064*/ 	.word	0x05000004


	//   ....[15]....
        /*0068*/ 	.word	0x05000004


	//----- nvinfo : EIATTR_COOP_GROUP_INSTR_OFFSETS
	.align		4
.L_2422:
        /*006c*/ 	.byte	0x04, 0x28
        /*006e*/ 	.short	(.L_2424 - .L_2423)


	//   ....[0]....
.L_2423:
        /*0070*/ 	.word	0x00004470


	//   ....[1]....
        /*0074*/ 	.word	0x00004490


	//   ....[2]....
        /*0078*/ 	.word	0x00004540


	//   ....[3]....
        /*007c*/ 	.word	0x00004550


	//   ....[4]....
        /*0080*/ 	.word	0x00006ae0


	//   ....[5]....
        /*0084*/ 	.word	0x00006b00


	//   ....[6]....
        /*0088*/ 	.word	0x00006b30


	//   ....[7]....
        /*008c*/ 	.word	0x00006b40


	//   ....[8]....
        /*0090*/ 	.word	0x00007da0


	//   ....[9]....
        /*0094*/ 	.word	0x00007db0


	//   ....[10]....
        /*0098*/ 	.word	0x00007de0


	//   ....[11]....
        /*009c*/ 	.word	0x00007df0


	//   ....[12]....
        /*00a0*/ 	.word	0x000091c0


	//   ....[13]....
        /*00a4*/ 	.word	0x00009230


	//   ....[14]....
        /*00a8*/ 	.word	0x00009290


	//   ....[15]....
        /*00ac*/ 	.word	0x00009300


	//----- nvinfo : EIATTR_VRC_CTA_INIT_COUNT
	.align		4
.L_2424:
        /*00b0*/ 	.byte	0x02, 0x4a
	.zero		1
	.zero		1


	//----- nvinfo : EIATTR_EXIT_INSTR_OFFSETS
	.align		4
        /*00b4*/ 	.byte	0x04, 0x1c
        /*00b6*/ 	.short	(.L_2426 - .L_2425)


	//   ....[0]....
.L_2425:
        /*00b8*/ 	.word	0x00000090


	//----- nvinfo : EIATTR_CRS_STACK_SIZE
	.align		4
.L_2426:
        /*00bc*/ 	.byte	0x04, 0x1e
        /*00be*/ 	.short	(.L_2428 - .L_2427)
.L_2427:
        /*00c0*/ 	.word	0x00000000


	//----- nvinfo : EIATTR_CBANK_PARAM_SIZE
	.align		4
.L_2428:
        /*00c4*/ 	.byte	0x03, 0x19
        /*00c6*/ 	.short	0x01d0


	//----- nvinfo : EIATTR_PARAM_CBANK
	.align		4
        /*00c8*/ 	.byte	0x04, 0x0a
        /*00ca*/ 	.short	(.L_2430 - .L_2429)
	.align		4
.L_2429:
        /*00cc*/ 	.word	index@(.nv.constant0._ZN5flash24flash_fwd_splitkv_kernelI23Flash_fwd_kernel_traitsILi128ELi64ELi64ELi4ELb0ELb0EN7cutlass10bfloat16_tE19Flash_kernel_traitsILi128ELi64ELi64ELi4ES3_EELb0ELb0ELb0ELb0ELb0ELb0ELb0ELb0EEEvNS_16Flash_fwd_paramsE)
        /*00d0*/ 	.short	0x0380
        /*00d2*/ 	.short	0x01d0


	//----- nvinfo : EIATTR_SW_WAR
	.align		4
.L_2430:
        /*00d4*/ 	.byte	0x04, 0x36
        /*00d6*/ 	.short	(.L_2432 - .L_2431)
.L_2431:
        /*00d8*/ 	.word	0x00000008
.L_2432:


//--------------------- .nv.info._ZN5flash24flash_fwd_splitkv_kernelI23Flash_fwd_kernel_traitsILi128ELi64ELi64ELi4ELb0ELb0EN7cutlass10bfloat16_tE19Flash_kernel_traitsILi128ELi64ELi64ELi4ES3_EELb0ELb0ELb0ELb0ELb0ELb1ELb0ELb0EEEvNS_16Flash_fwd_paramsE --------------------------
	.section	.nv.info._ZN5flash24flash_fwd_splitkv_kernelI23Flash_fwd_kernel_traitsILi128ELi64ELi64ELi4ELb0ELb0EN7cutlass10bfloat16_tE19Flash_kernel_traitsILi128ELi64ELi64ELi4ES3_EELb0ELb0ELb0ELb0ELb0ELb1ELb0ELb0EEEvNS_16Flash_fwd_paramsE,"",@"SHT_CUDA_INFO"
	.sectionflags	@""
	.align	4


	//----- nvinfo : EIATTR_CUDA_API_VERSION
	.align		4
        /*0000*/ 	.byte	0x04, 0x37
        /*0002*/ 	.short	(.L_2434 - .L_2433)
.L_2433:
        /*0004*/ 	.word	0x00000082


	//----- nvinfo : EIATTR_KPARAM_INFO
	.align		4
.L_2434:
        /*0008*/ 	.byte	0x04, 0x17
        /*000a*/ 	.short	(.L_2436 - .L_2435)
.L_2435:
        /*000c*/ 	.word	0x00000000
        /*0010*/ 	.short	0x0000
        /*0012*/ 	.short	0x0000
        /*0014*/ 	.byte	0x00, 0xf0, 0x41, 0x07


	//----- nvinfo : EIATTR_SPARSE_MMA_MASK
	.align		4
.L_2436:
        /*0018*/ 	.byte	0x03, 0x50
        /*001a*/ 	.short	0x0000


	//----- nvinfo : EIATTR_MAXREG_COUNT
	.align		4
        /*001c*/ 	.byte	0x03, 0x1b
        /*001e*/ 	.short	0x00ff


	//----- nvinfo : EIATTR_NUM_BARRIERS
	.align		4
        /*0020*/ 	.byte	0x02, 0x4c
        /*0022*/ 	.byte	0x01
	.zero		1


	//----- nvinfo : EIATTR_MERCURY_ISA_VERSION
	.align		4
        /*0024*/ 	.byte	0x03, 0x5f
        /*0026*/ 	.short	0x0101


	//----- nvinfo : EIATTR_COOP_GROUP_MASK_REGIDS
	.align		4
        /*0028*/ 	.byte	0x04, 0x29
        /*002a*/ 	.short	(.L_2438 - .L_2437)


	//   ....[0]....
.L_2437:
        /*002c*/ 	.word	0xffffffff


	//   ....[1]....
        /*0030*/ 	.word	0xffffffff


	//   ....[2]....
        /*0034*/ 	.word	0xffffffff


	//   ....[3]....
        /*0038*/ 	.word	0xffffffff


	//   ....[4]....
        /*003c*/ 	.word	0xffffffff


	//   ....[5]....
        /*0040*/ 	.word	0xffffffff


	//   ....[6]....
        /*0044*/ 	.word	0xffffffff


	//   ....[7]....
        /*0048*/ 	.word	0xffffffff


	//   ....[8]....
        /*004c*/ 	.word	0xffffffff


	//   ....[9]....
        /*0050*/ 	.word	0xffffffff


	//   ....[10]....
        /*0054*/ 	.word	0xffffffff


	//   ....[11]....
        /*0058*/ 	.word	0xffffffff


	//   ....[12]....
        /*005c*/ 	.word	0x05000004


	//   ....[13]....
        /*0060*/ 	.word	0x05000004


	//   ....[14]....
        /*0064*/ 	.word	0x05000004


	//   ....[15]....
        /*0068*/ 	.word	0x05000004


	//----- nvinfo : EIATTR_COOP_GROUP_INSTR_OFFSETS
	.align		4
.L_2438:
        /*006c*/ 	.byte	0x04, 0x28
        /*006e*/ 	.short	(.L_2440 - .L_2439)


	//   ....[0]....
.L_2439:
        /*0070*/ 	.word	0x000048e0


	//   ....[1]....
        /*0074*/ 	.word	0x00004900


	//   ....[2]....
        /*0078*/ 	.word	0x000049b0


	//   ....[3]....
        /*007c*/ 	.word	0x000049c0


	//   ....[4]....
        /*0080*/ 	.word	0x000073c0


	//   ....[5]....
        /*0084*/ 	.word	0x000073e0


	//   ....[6]....
        /*0088*/ 	.word	0x00007410


	//   ....[7]....
        /*008c*/ 	.word	0x00007420


	//   ....[8]....
        /*0090*/ 	.word	0x00008660


	//   ....[9]....
        /*0094*/ 	.word	0x00008670


	//   ....[10]....
        /*0098*/ 	.word	0x000086a0


	//   ....[11]....
        /*009c*/ 	.word	0x000086b0


	//   ....[12]....
        /*00a0*/ 	.word	0x00009a80


	//   ....[13]....
        /*00a4*/ 	.word	0x00009af0


	//   ....[14]....
        /*00a8*/ 	.word	0x00009b50


	//   ....[15]....
        /*00ac*/ 	.word	0x00009bc0


	//----- nvinfo : EIATTR_VRC_CTA_INIT_COUNT
	.align		4
.L_2440:
        /*00b0*/ 	.byte	0x02, 0x4a
	.zero		1
	.zero		1


	//----- nvinfo : EIATTR_EXIT_INSTR_OFFSETS
	.align		4
        /*00b4*/ 	.byte	0x04, 0x1c
        /*00b6*/ 	.short	(.L_2442 - .L_2441)


	//   ....[0]....
.L_2441:
        /*00b8*/ 	.word	0x00000090


	//----- nvinfo : EIATTR_CRS_STACK_SIZE
	.align		4
.L_2442:
        /*00bc*/ 	.byte	0x04, 0x1e
        /*00be*/ 	.short	(.L_2444 - .L_2443)
.L_2443:
        /*00c0*/ 	.word	0x00000000


	//----- nvinfo : EIATTR_CBANK_PARAM_SIZE
	.align		4
.L_2444:
        /*00c4*/ 	.byte	0x03, 0x19
        /*00c6*/ 	.short	0x01d0


	//----- nvinfo : EIATTR_PARAM_CBANK
	.align		4
        /*00c8*/ 	.byte	0x04, 0x0a
        /*00ca*/ 	.short	(.L_2446 - .L_2445)
	.align		4
.L_2445:
        /*00cc*/ 	.word	index@(.nv.constant0._ZN5flash24flash_fwd_splitkv_kernelI23Flash_fwd_kernel_traitsILi128ELi64ELi64ELi4ELb0ELb0EN7cutlass10bfloat16_tE19Flash_kernel_traitsILi128ELi64ELi64ELi4ES3_EELb0ELb0ELb0ELb0ELb0ELb1ELb0ELb0EEEvNS_16Flash_fwd_paramsE)
        /*00d0*/ 	.short	0x0380
        /*00d2*/ 	.short	0x01d0


	//----- nvinfo : EIATTR_SW_WAR
	.align		4
.L_2446:
        /*00d4*/ 	.byte	0x04, 0x36
        /*00d6*/ 	.short	(.L_2448 - .L_2447)
.L_2447:
        /*00d8*/ 	.word	0x00000008
.L_2448:


//--------------------- .nv.info._ZN5flash24flash_fwd_splitkv_kernelI23Flash_fwd_kernel_traitsILi128ELi64ELi64ELi4ELb0ELb0EN7cutlass10bfloat16_tE19Flash_kernel_traitsILi128ELi64ELi64ELi4ES3_EELb0ELb0ELb0ELb0ELb0ELb0ELb0ELb1EEEvNS_16Flash_fwd_paramsE --------------------------
	.section	.nv.info._ZN5flash24flash_fwd_splitkv_kernelI23Flash_fwd_kernel_traitsILi128ELi64ELi64ELi4ELb0ELb0EN7cutlass10bfloat16_tE19Flash_kernel_traitsILi128ELi64ELi64ELi4ES3_EELb0ELb0ELb0ELb0ELb0ELb0ELb0ELb1EEEvNS_16Flash_fwd_paramsE,"",@"SHT_CUDA_INFO"
	.sectionflags	@""
	.align	4


	//----- nvinfo : EIATTR_CUDA_API_VERSION
	.align		4
        /*0000*/ 	.byte	0x04, 0x37
        /*0002*/ 	.short	(.L_2450 - .L_2449)
.L_2449:
        /*0004*/ 	.word	0x00000082


	//----- nvinfo : EIATTR_KPARAM_INFO
	.align		4
.L_2450:
        /*0008*/ 	.byte	0x04, 0x17
        /*000a*/ 	.short	(.L_2452 - .L_2451)
.L_2451:
        /*000c*/ 	.word	0x00000000
        /*0010*/ 	.short	0x0000
        /*0012*/ 	.short	0x0000
        /*0014*/ 	.byte	0x00, 0xf0, 0x41, 0x07


	//----- nvinfo : EIATTR_SPARSE_MMA_MASK
	.align		4
.L_2452:
        /*0018*/ 	.byte	0x03, 0x50
        /*001a*/ 	.short	0x0000


	//----- nvinfo : EIATTR_MAXREG_COUNT
	.align		4
        /*001c*/ 	.byte	0x03, 0x1b
        /*001e*/ 	.short	0x00ff


	//----- nvinfo : EIATTR_NUM_BARRIERS
	.align		4
        /*0020*/ 	.byte	0x02, 0x4c
        /*0022*/ 	.byte	0x01
	.zero		1


	//----- nvinfo : EIATTR_MERCURY_ISA_VERSION
	.align		4
        /*0024*/ 	.byte	0x03, 0x5f
        /*0026*/ 	.short	0x0101


	//----- nvinfo : EIATTR_COOP_GROUP_MASK_REGIDS
	.align		4
        /*0028*/ 	.byte	0x04, 0x29
        /*002a*/ 	.short	(.L_2454 - .L_2453)


	//   ....[0]....
.L_2453:
        /*002c*/ 	.word	0xffffffff


	//   ....[1]....
        /*0030*/ 	.word	0xffffffff


	//   ....[2]....
        /*0034*/ 	.word	0xffffffff


	//   ....[3]....
        /*0038*/ 	.word	0xffffffff


	//   ....[4]....
        /*003c*/ 	.word	0xffffffff


	//   ....[5]....
        /*0040*/ 	.word	0xffffffff


	//   ....[6]....
        /*0044*/ 	.word	0xffffffff


	//   ....[7]....
        /*0048*/ 	.word	0xffffffff


	//   ....[8]....
        /*004c*/ 	.word	0xffffffff


	//   ....[9]....
        /*0050*/ 	.word	0xffffffff


	//   ....[10]....
        /*0054*/ 	.word	0xffffffff


	//   ....[11]....
        /*0058*/ 	.word	0xffffffff


	//   ....[12]....
        /*005c*/ 	.word	0x05000006


	//   ....[13]....
        /*0060*/ 	.word	0x05000006


	//   ....[14]....
        /*0064*/ 	.word	0x05000006


	//   ....[15]....
        /*0068*/ 	.word	0x05000006


	//----- nvinfo : EIATTR_COOP_GROUP_INSTR_OFFSETS
	.align		4
.L_2454:
        /*006c*/ 	.byte	0x04, 0x28
        /*006e*/ 	.short	(.L_2456 - .L_2455)


	//   ....[0]....
.L_2455:
        /*0070*/ 	.word	0x0000ecb0


	//   ....[1]....
        /*0074*/ 	.word	0x0000ece0


	//   ....[2]....
        /*0078*/ 	.word	0x0000eda0


	//   ....[3]....
        /*007c*/ 	.word	0x0000edb0


	//   ....[4]....
        /*0080*/ 	.word	0x00011350


	//   ....[5]....
        /*0084*/ 	.word	0x00011360


	//   ....[6]....
        /*0088*/ 	.word	0x00011390


	//   ....[7]....
        /*008c*/ 	.word	0x000113a0


	//   ....[8]....
        /*0090*/ 	.word	0x00012610


	//   ....[9]....
        /*0094*/ 	.word	0x00012620


	//   ....[10]....
        /*0098*/ 	.word	0x00012650


	//   ....[11]....
        /*009c*/ 	.word	0x00012660


	//   ....[12]....
        /*00a0*/ 	.word	0x000139f0


	//   ....[13]....
        /*00a4*/ 	.word	0x00013a60


	//   ....[14]....
        /*00a8*/ 	.word	0x00013ac0


	//   ....[15]....
        /*00ac*/ 	.word	0x00013b30


	//----- nvinfo : EIATTR_VRC_CTA_INIT_COUNT
	.align		4
.L_2456:
        /*00b0*/ 	.byte	0x02, 0x4a
	.zero		1
	.zero		1


	//----- nvinfo : EIATTR_EXIT_INSTR_OFFSETS
	.align		4
        /*00b4*/ 	.byte	0x04, 0x1c
        /*00b6*/ 	.short	(.L_2458 - .L_2457)


	//   ....[0]....
.L_2457:
        /*00b8*/ 	.word	0x00000090


	//----- nvinfo : EIATTR_CRS_STACK_SIZE
	.align		4
.L_2458:
        /*00bc*/ 	.byte	0x04, 0x1e
        /*00be*/ 	.short	(.L_2460 - .L_2459)
.L_2459:
        /*00c0*/ 	.word	0x00000000


	//----- nvinfo : EIATTR_CBANK_PARAM_SIZE
	.align		4
.L_2460:
        /*00c4*/ 	.byte	0x03, 0x19
        /*00c6*/ 	.short	0x01d0


	//----- nvinfo : EIATTR_PARAM_CBANK
	.align		4
        /*00c8*/ 	.byte	0x04, 0x0a
        /*00ca*/ 	.short	(.L_2462 - .L_2461)
	.align		4
.L_2461:
        /*00cc*/ 	.word	index@(.nv.constant0._ZN5flash24flash_fwd_splitkv_kernelI23Flash_fwd_kernel_traitsILi128ELi64ELi64ELi4ELb0ELb0EN7cutlass10bfloat16_tE19Flash_kernel_traitsILi128ELi64ELi64ELi4ES3_EELb0ELb0ELb0ELb0ELb0ELb0ELb0ELb1EEEvNS_16Flash_fwd_paramsE)
        /*00d0*/ 	.short	0x0380
        /*00d2*/ 	.short	0x01d0


	//----- nvinfo : EIATTR_SW_WAR
	.align		4
.L_2462:
        /*00d4*/ 	.byte	0x04, 0x36
        /*00d6*/ 	.short	(.L_2464 - .L_2463)
.L_2463:
        /*00d8*/ 	.word	0x00000008
.L_2464:


//--------------------- .nv.info._ZN5flash24flash_fwd_splitkv_kernelI23Flash_fwd_kernel_traitsILi128ELi64ELi64ELi4ELb0ELb0EN7cutlass10bfloat16_tE19Flash_kernel_traitsILi128ELi64ELi64ELi4ES3_EELb0ELb0ELb0ELb0ELb0ELb1ELb0ELb1EEEvNS_16Flash_fwd_paramsE --------------------------
	.section	.nv.info._ZN5flash24flash_fwd_splitkv_kernelI23Flash_fwd_kernel_traitsILi128ELi64ELi64ELi4ELb0ELb0EN7cutlass10bfloat16_tE19Flash_kernel_traitsILi128ELi64ELi64ELi4ES3_EELb0ELb0ELb0ELb0ELb0ELb1ELb0ELb1EEEvNS_16Flash_fwd_paramsE,"",@"SHT_CUDA_INFO"
	.sectionflags	@""
	.align	4


	//----- nvinfo : EIATTR_CUDA_API_VERSION
	.align		4
        /*0000*/ 	.byte	0x04, 0x37
        /*0002*/ 	.short	(.L_2466 - .L_2465)
.L_2465:
        /*0004*/ 	.word	0x00000082


	//----- nvinfo : EIATTR_KPARAM_INFO
	.align		4
.L_2466:
        /*0008*/ 	.byte	0x04, 0x17
        /*000a*/ 	.short	(.L_2468 - .L_2467)
.L_2467:
        /*000c*/ 	.word	0x00000000
        /*0010*/ 	.short	0x0000
        /*0012*/ 	.short	0x0000
        /*0014*/ 	.byte	0x00, 0xf0, 0x41, 0x07


	//----- nvinfo : EIATTR_SPARSE_MMA_MASK
	.align		4
.L_2468:
        /*0018*/ 	.byte	0x03, 0x50
        /*001a*/ 	.short	0x0000


	//----- nvinfo : EIATTR_MAXREG_COUNT
	.align		4
        /*001c*/ 	.byte	0x03, 0x1b
        /*001e*/ 	.short	0x00ff


	//----- nvinfo : EIATTR_NUM_BARRIERS
	.align		4
        /*0020*/ 	.byte	0x02, 0x4c
        /*0022*/ 	.byte	0x01
	.zero		1


	//----- nvinfo : EIATTR_MERCURY_ISA_VERSION
	.align		4
        /*0024*/ 	.byte	0x03, 0x5f
        /*0026*/ 	.short	0x0101


	//----- nvinfo : EIATTR_COOP_GROUP_MASK_REGIDS
	.align		4
        /*0028*/ 	.byte	0x04, 0x29
        /*002a*/ 	.short	(.L_2470 - .L_2469)


	//   ....[0]....
.L_2469:
        /*002c*/ 	.word	0xffffffff


	//   ....[1]....
        /*0030*/ 	.word	0xffffffff


	//   ....[2]....
        /*0034*/ 	.word	0xffffffff


	//   ....[3]....
        /*0038*/ 	.word	0xffffffff


	//   ....[4]....
        /*003c*/ 	.word	0xffffffff


	//   ....[5]....
        /*0040*/ 	.word	0xffffffff


	//   ....[6]....
        /*0044*/ 	.word	0xffffffff


	//   ....[7]....
        /*0048*/ 	.word	0xffffffff


	//   ....[8]....
        /*004c*/ 	.word	0xffffffff


	//   ....[9]....
        /*0050*/ 	.word	0xffffffff


	//   ....[10]....
        /*0054*/ 	.word	0xffffffff


	//   ....[11]....
        /*0058*/ 	.word	0xffffffff


	//   ....[12]....
        /*005c*/ 	.word	0x05000006


	//   ....[13]....
        /*0060*/ 	.word	0x05000006


	//   ....[14]....
        /*0064*/ 	.word	0x05000006


	//   ....[15]....
        /*0068*/ 	.word	0x05000006


	//----- nvinfo : EIATTR_COOP_GROUP_INSTR_OFFSETS
	.align		4
.L_2470:
        /*006c*/ 	.byte	0x04, 0x28
        /*006e*/ 	.short	(.L_2472 - .L_2471)


	//   ....[0]....
.L_2471:
        /*0070*/ 	.word	0x0000f0c0


	//   ....[1]....
        /*0074*/ 	.word	0x0000f0f0


	//   ....[2]....
        /*0078*/ 	.word	0x0000f1b0


	//   ....[3]....
        /*007c*/ 	.word	0x0000f1c0


	//   ....[4]....
        /*0080*/ 	.word	0x00011b70


	//   ....[5]....
        /*0084*/ 	.word	0x00011b80


	//   ....[6]....
        /*0088*/ 	.word	0x00011bb0


	//   ....[7]....
        /*008c*/ 	.word	0x00011bc0


	//   ....[8]....
        /*0090*/ 	.word	0x00012e20


	//   ....[9]....
        /*0094*/ 	.word	0x00012e30


	//   ....[10]....
        /*0098*/ 	.word	0x00012e60


	//   ....[11]....
        /*009c*/ 	.word	0x00012e70


	//   ....[12]....
        /*00a0*/ 	.word	0x00014200


	//   ....[13]....
        /*00a4*/ 	.word	0x00014270


	//   ....[14]....
        /*00a8*/ 	.word	0x000142d0


	//   ....[15]....
        /*00ac*/ 	.word	0x00014340


	//----- nvinfo : EIATTR_VRC_CTA_INIT_COUNT
	.align		4
.L_2472:
        /*00b0*/ 	.byte	0x02, 0x4a
	.zero		1
	.zero		1


	//----- nvinfo : EIATTR_EXIT_INSTR_OFFSETS
	.align		4
        /*00b4*/ 	.byte	0x04, 0x1c
        /*00b6*/ 	.short	(.L_2474 - .L_2473)


	//   ....[0]....
.L_2473:
        /*00b8*/ 	.word	0x00000090


	//----- nvinfo : EIATTR_CRS_STACK_SIZE
	.align		4
.L_2474:
        /*00bc*/ 	.byte	0x04, 0x1e
        /*00be*/ 	.short	(.L_2476 - .L_2475)
.L_2475:
        /*00c0*/ 	.word	0x00000000


	//----- nvinfo : EIATTR_CBANK_PARAM_SIZE
	.align		4
.L_2476:
        /*00c4*/ 	.byte	0x03, 0x19
        /*00c6*/ 	.short	0x01d0


	//----- nvinfo : EIATTR_PARAM_CBANK
	.align		4
        /*00c8*/ 	.byte	0x04, 0x0a
        /*00ca*/ 	.short	(.L_2478 - .L_2477)
	.align		4
.L_2477:
        /*00cc*/ 	.word	index@(.nv.constant0._ZN5flash24flash_fwd_splitkv_kernelI23Flash_fwd_kernel_traitsILi128ELi64ELi64ELi4ELb0ELb0EN7cutlass10bfloat16_tE19Flash_kernel_traitsILi128ELi64ELi64ELi4ES3_EELb0ELb0ELb0ELb0ELb0ELb1ELb0ELb1EEEvNS_16Flash_fwd_paramsE)
        /*00d0*/ 	.short	0x0380
        /*00d2*/ 	.short	0x01d0


	//----- nvinfo : EIATTR_SW_WAR
	.align		4
.L_2478:
        /*00d4*/ 	.byte	0x04, 0x36
        /*00d6*/ 	.short	(.L_2480 - .L_2479)
.L_2479:
        /*00d8*/ 	.word	0x00000008
.L_2480:


//--------------------- .nv.info._ZN5flash24flash_fwd_splitkv_kernelI23Flash_fwd_kernel_traitsILi128ELi64ELi64ELi4ELb0ELb0EN7cutlass10bfloat16_tE19Flash_kernel_traitsILi128ELi64ELi64ELi4ES3_EELb0ELb0ELb0ELb0ELb0ELb0ELb1ELb0EEEvNS_16Flash_fwd_paramsE --------------------------
	.section	.nv.info._ZN5flash24flash_fwd_splitkv_kernelI23Flash_fwd_kernel_traitsILi128ELi64ELi64ELi4ELb0ELb0EN7cutlass10bfloat16_tE19Flash_kernel_traitsILi128ELi64ELi64ELi4ES3_EELb0ELb0ELb0ELb0ELb0ELb0ELb1ELb0EEEvNS_16Flash_fwd_paramsE,"",@"SHT_CUDA_INFO"
	.sectionflags	@""
	.align	4


	//----- nvinfo : EIATTR_CUDA_API_VERSION
	.align		4
        /*0000*/ 	.byte	0x04, 0x37
        /*0002*/ 	.short	(.L_2482 - .L_2481)
.L_2481:
        /*0004*/ 	.word	0x00000082


	//----- nvinfo : EIATTR_KPARAM_INFO
	.align		4
.L_2482:
        /*0008*/ 	.byte	0x04, 0x17
        /*000a*/ 	.short	(.L_2484 - .L_2483)
.L_2483:
        /*000c*/ 	.word	0x00000000
        /*0010*/ 	.short	0x0000
        /*0012*/ 	.short	0x0000
        /*0014*/ 	.byte	0x00, 0xf0, 0x41, 0x07


	//----- nvinfo : EIATTR_SPARSE_MMA_MASK
	.align		4
.L_2484:
        /*0018*/ 	.byte	0x03, 0x50
        /*001a*/ 	.short	0x0000


	//----- nvinfo : EIATTR_MAXREG_COUNT
	.align		4
        /*001c*/ 	.byte	0x03, 0x1b
        /*001e*/ 	.short	0x00ff


	//----- nvinfo : EIATTR_NUM_BARRIERS
	.align		4
        /*0020*/ 	.byte	0x02, 0x4c
        /*0022*/ 	.byte	0x01
	.zero		1


	//----- nvinfo : EIATTR_MERCURY_ISA_VERSION
	.align		4
        /*0024*/ 	.byte	0x03, 0x5f
        /*0026*/ 	.short	0x0101


	//----- nvinfo : EIATTR_COOP_GROUP_MASK_REGIDS
	.align		4
        /*0028*/ 	.byte	0x04, 0x29
        /*002a*/ 	.short	(.L_2486 - .L_2485)


	//   ....[0]....
.L_2485:
        /*002c*/ 	.word	0xffffffff


	//   ....[1]....
        /*0030*/ 	.word	0xffffffff


	//   ....[2]....
        /*0034*/ 	.word	0xffffffff


	//   ....[3]....
        /*0038*/ 	.word	0xffffffff


	//   ....[4]....
        /*003c*/ 	.word	0xffffffff


	//   ....[5]....
        /*0040*/ 	.word	0xffffffff


	//   ....[6]....
        /*0044*/ 	.word	0xffffffff


	//   ....[7]....
        /*0048*/ 	.word	0xffffffff


	//   ....[8]....
        /*004c*/ 	.word	0xffffffff


	//   ....[9]....
        /*0050*/ 	.word	0xffffffff


	//   ....[10]....
        /*0054*/ 	.word	0xffffffff


	//   ....[11]....
        /*0058*/ 	.word	0xffffffff


	//   ....[12]....
        /*005c*/ 	.word	0x05000007


	//   ....[13]....
        /*0060*/ 	.word	0x05000007


	//   ....[14]....
        /*0064*/ 	.word	0x05000007


	//   ....[15]....
        /*0068*/ 	.word	0x05000007


	//----- nvinfo : EIATTR_COOP_GROUP_INSTR_OFFSETS
	.align		4
.L_2486:
        /*006c*/ 	.byte	0x04, 0x28
        /*006e*/ 	.short	(.L_2488 - .L_2487)


	//   ....[0]....
.L_2487:
        /*0070*/ 	.word	0x000049c0


	//   ....[1]....
        /*0074*/ 	.word	0x000049f0


	//   ....[2]....
        /*0078*/ 	.word	0x00004aa0


	//   ....[3]....
        /*007c*/ 	.word	0x00004ab0


	//   ....[4]....
        /*0080*/ 	.word	0x00007020


	//   ....[5]....
        /*0084*/ 	.word	0x00007030


	//   ....[6]....
        /*0088*/ 	.word	0x00007060


	//   ....[7]....
        /*008c*/ 	.word	0x00007070


	//   ....[8]....
        /*0090*/ 	.word	0x00008300


	//   ....[9]....
        /*0094*/ 	.word	0x00008310


	//   ....[10]....
        /*0098*/ 	.word	0x00008340


	//   ....[11]....
        /*009c*/ 	.word	0x00008350


	//   ....[12]....
        /*00a0*/ 	.word	0x00009660


	//   ....[13]....
        /*00a4*/ 	.word	0x000096d0


	//   ....[14]....
        /*00a8*/ 	.word	0x00009730


	//   ....[15]....
        /*00ac*/ 	.word	0x000097a0


	//----- nvinfo : EIATTR_VRC_CTA_INIT_COUNT
	.align		4
.L_2488:
        /*00b0*/ 	.byte	0x02, 0x4a
	.zero		1
	.zero		1


	//----- nvinfo : EIATTR_EXIT_INSTR_OFFSETS
	.align		4
        /*00b4*/ 	.byte	0x04, 0x1c
        /*00b6*/ 	.short	(.L_2490 - .L_2489)


	//   ....[0]....
.L_2489:
        /*00b8*/ 	.word	0x000001f0


	//----- nvinfo : EIATTR_CRS_STACK_SIZE
	.align		4
.L_2490:
        /*00bc*/ 	.byte	0x04, 0x1e
        /*00be*/ 	.short	(.L_2492 - .L_2491)
.L_2491:
        /*00c0*/ 	.word	0x00000000


	//----- nvinfo : EIATTR_CBANK_PARAM_SIZE
	.align		4
.L_2492:
        /*00c4*/ 	.byte	0x03, 0x19
        /*00c6*/ 	.short	0x01d0


	//----- nvinfo : EIATTR_PARAM_CBANK
	.align		4
        /*00c8*/ 	.byte	0x04, 0x0a
        /*00ca*/ 	.short	(.L_2494 - .L_2493)
	.align		4
.L_2493:
        /*00cc*/ 	.word	index@(.nv.constant0._ZN5flash24flash_fwd_splitkv_kernelI23Flash_fwd_kernel_traitsILi128ELi64ELi64ELi4ELb0ELb0EN7cutlass10bfloat16_tE19Flash_kernel_traitsILi128ELi64ELi64ELi4ES3_EELb0ELb0ELb0ELb0ELb0ELb0ELb1ELb0EEEvNS_16Flash_fwd_paramsE)
        /*00d0*/ 	.short	0x0380
        /*00d2*/ 	.short	0x01d0


	//----- nvinfo : EIATTR_SW_WAR
	.align		4
.L_2494:
        /*00d4*/ 	.byte	0x04, 0x36
        /*00d6*/ 	.short	(.L_2496 - .L_2495)
.L_2495:
        /*00d8*/ 	.word	0x00000008
.L_2496:


//--------------------- .nv.info._ZN5flash24flash_fwd_splitkv_kernelI23Flash_fwd_kernel_traitsILi128ELi64ELi64ELi4ELb0ELb0EN7cutlass10bfloat16_tE19Flash_kernel_traitsILi128ELi64ELi64ELi4ES3_EELb0ELb0ELb0ELb0ELb0ELb1ELb1ELb0EEEvNS_16Flash_fwd_paramsE --------------------------
	.section	.nv.info._ZN5flash24flash_fwd_splitkv_kernelI23Flash_fwd_kernel_traitsILi128ELi64ELi64ELi4ELb0ELb0EN7cutlass10bfloat16_tE19Flash_kernel_traitsILi128ELi64ELi64ELi4ES3_EELb0ELb0ELb0ELb0ELb0ELb1ELb1ELb0EEEvNS_16Flash_fwd_paramsE,"",@"SHT_CUDA_INFO"
	.sectionflags	@""
	.align	4


	//----- nvinfo : EIATTR_CUDA_API_VERSION
	.align		4
        /*0000*/ 	.byte	0x04, 0x37
        /*0002*/ 	.short	(.L_2498 - .L_2497)
.L_2497:
        /*0004*/ 	.word	0x00000082


	//----- nvinfo : EIATTR_KPARAM_INFO
	.align		4
.L_2498:
        /*0008*/ 	.byte	0x04, 0x17
        /*000a*/ 	.short	(.L_2500 - .L_2499)
.L_2499:
        /*000c*/ 	.word	0x00000000
        /*0010*/ 	.short	0x0000
        /*0012*/ 	.short	0x0000
        /*0014*/ 	.byte	0x00, 0xf0, 0x41, 0x07


	//----- nvinfo : EIATTR_SPARSE_MMA_MASK
	.align		4
.L_2500:
        /*0018*/ 	.byte	0x03, 0x50
        /*001a*/ 	.short	0x0000


	//----- nvinfo : EIATTR_MAXREG_COUNT
	.align		4
        /*001c*/ 	.byte	0x03, 0x1b
        /*001e*/ 	.short	0x00ff


	//----- nvinfo : EIATTR_NUM_BARRIERS
	.align		4
        /*0020*/ 	.byte	0x02, 0x4c
        /*0022*/ 	.byte	0x01
	.zero		1


	//----- nvinfo : EIATTR_MERCURY_ISA_VERSION
	.align		4
        /*0024*/ 	.byte	0x03, 0x5f
        /*0026*/ 	.short	0x0101


	//----- nvinfo : EIATTR_COOP_GROUP_MASK_REGIDS
	.align		4
        /*0028*/ 	.byte	0x04, 0x29
        /*002a*/ 	.short	(.L_2502 - .L_2501)


	//   ....[0]....
.L_2501:
        /*002c*/ 	.word	0xffffffff


	//   ....[1]....
        /*0030*/ 	.word	0xffffffff


	//   ....[2]....
        /*0034*/ 	.word	0xffffffff


	//   ....[3]....
        /*0038*/ 	.word	0xffffffff


	//   ....[4]....
        /*003c*/ 	.word	0xffffffff


	//   ....[5]....
        /*0040*/ 	.word	0xffffffff


	//   ....[6]....
        /*0044*/ 	.word	0xffffffff


	//   ....[7]....
        /*0048*/ 	.word	0xffffffff


	//   ....[8]....
        /*004c*/ 	.word	0xffffffff


	//   ....[9]....
        /*0050*/ 	.word	0xffffffff


	//   ....[10]....
        /*0054*/ 	.word	0xffffffff


	//   ....[11]....
        /*0058*/ 	.word	0xffffffff


	//   ....[12]....
        /*005c*/ 	.word	0x05000007


	//   ....[13]....
        /*0060*/ 	.word	0x05000007


	//   ....[14]....
        /*0064*/ 	.word	0x05000007


	//   ....[15]....
        /*0068*/ 	.word	0x05000007


	//----- nvinfo : EIATTR_COOP_GROUP_INSTR_OFFSETS
	.align		4
.L_2502:
        /*006c*/ 	.byte	0x04, 0x28
        /*006e*/ 	.short	(.L_2504 - .L_2503)


	//   ....[0]....
.L_2503:
        /*0070*/ 	.word	0x00004e20


	//   ....[1]....
        /*0074*/ 	.word	0x00004e50


	//   ....[2]....
        /*0078*/ 	.word	0x00004f00


	//   ....[3]....
        /*007c*/ 	.word	0x00004f10


	//   ....[4]....
        /*0080*/ 	.word	0x000078d0


	//   ....[5]....
        /*0084*/ 	.word	0x000078e0


	//   ....[6]....
        /*0088*/ 	.word	0x00007910


	//   ....[7]....
        /*008c*/ 	.word	0x00007920


	//   ....[8]....
        /*0090*/ 	.word	0x00008b60


	//   ....[9]....
        /*0094*/ 	.word	0x00008b70


	//   ....[10]....
        /*0098*/ 	.word	0x00008ba0


	//   ....[11]....
        /*009c*/ 	.word	0x00008bb0


	//   ....[12]....
        /*00a0*/ 	.word	0x00009ef0


	//   ....[13]....
        /*00a4*/ 	.word	0x00009f60


	//   ....[14]....
        /*00a8*/ 	.word	0x00009fc0


	//   ....[15]....
        /*00ac*/ 	.word	0x0000a030


	//----- nvinfo : EIATTR_VRC_CTA_INIT_COUNT
	.align		4
.L_2504:
        /*00b0*/ 	.byte	0x02, 0x4a
	.zero		1
	.zero		1


	//----- nvinfo : EIATTR_EXIT_INSTR_OFFSETS
	.align		4
        /*00b4*/ 	.byte	0x04, 0x1c
        /*00b6*/ 	.short	(.L_2506 - .L_2505)


	//   ....[0]....
.L_2505:
        /*00b8*/ 	.word	0x000001f0


	//----- nvinfo : EIATTR_CRS_STACK_SIZE
	.align		4
.L_2506:
        /*00bc*/ 	.byte	0x04, 0x1e
        /*00be*/ 	.short	(.L_2508 - .L_2507)
.L_2507:
        /*00c0*/ 	.word	0x00000000


	//----- nvinfo : EIATTR_CBANK_PARAM_SIZE
	.align		4
.L_2508:
        /*00c4*/ 	.byte	0x03, 0x19
        /*00c6*/ 	.short	0x01d0


	//----- nvinfo : EIATTR_PARAM_CBANK
	.align		4
        /*00c8*/ 	.byte	0x04, 0x0a
        /*00ca*/ 	.short	(.L_2510 - .L_2509)
	.align		4
.L_2509:
        /*00cc*/ 	.word	index@(.nv.constant0._ZN5flash24flash_fwd_splitkv_kernelI23Flash_fwd_kernel_traitsILi128ELi64ELi64ELi4ELb0ELb0EN7cutlass10bfloat16_tE19Flash_kernel_traitsILi128ELi64ELi64ELi4ES3_EELb0ELb0ELb0ELb0ELb0ELb1ELb1ELb0EEEvNS_16Flash_fwd_paramsE)
        /*00d0*/ 	.short	0x0380
        /*00d2*/ 	.short	0x01d0


	//----- nvinfo : EIATTR_SW_WAR
	.align		4
.L_2510:
        /*00d4*/ 	.byte	0x04, 0x36
        /*00d6*/ 	.short	(.L_2512 - .L_2511)
.L_2511:
        /*00d8*/ 	.word	0x00000008
.L_2512:


//--------------------- .nv.info._ZN5flash24flash_fwd_splitkv_kernelI23Flash_fwd_kernel_traitsILi128ELi64ELi64ELi4ELb0ELb0EN7cutlass10bfloat16_tE19Flash_kernel_traitsILi128ELi64ELi64ELi4ES3_EELb0ELb0ELb0ELb0ELb0ELb0ELb1ELb1EEEvNS_16Flash_fwd_paramsE --------------------------
	.section	.nv.info._ZN5flash24flash_fwd_splitkv_kernelI23Flash_fwd_kernel_traitsILi128ELi64ELi64ELi4ELb0ELb0EN7cutlass10bfloat16_tE19Flash_kernel_traitsILi128ELi64ELi64ELi4ES3_EELb0ELb0ELb0ELb0ELb0ELb0ELb1ELb1EEEvNS_16Flash_fwd_paramsE,"",@"SHT_CUDA_INFO"
	.sectionflags	@""
	.align	4


	//----- nvinfo : EIATTR_CUDA_API_VERSION
	.align		4
        /*0000*/ 	.byte	0x04, 0x37
        /*0002*/ 	.short	(.L_2514 - .L_2513)
.L_2513:
        /*0004*/ 	.word	0x00000082


	//----- nvinfo : EIATTR_KPARAM_INFO
	.align		4
.L_2514:
        /*0008*/ 	.byte	0x04, 0x17
        /*000a*/ 	.short	(.L_2516 - .L_2515)
.L_2515:
        /*000c*/ 	.word	0x00000000
        /*0010*/ 	.short	0x0000
        /*0012*/ 	.short	0x0000
        /*0014*/ 	.byte	0x00, 0xf0, 0x41, 0x07


	//----- nvinfo : EIATTR_SPARSE_MMA_MASK
	.align		4
.L_2516:
        /*0018*/ 	.byte	0x03, 0x50
        /*001a*/ 	.short	0x0000


	//----- nvinfo : EIATTR_MAXREG_COUNT
	.align		4
        /*001c*/ 	.byte	0x03, 0x1b
        /*001e*/ 	.short	0x00ff


	//----- nvinfo : EIATTR_NUM_BARRIERS
	.align		4
        /*0020*/ 	.byte	0x02, 0x4c
        /*0022*/ 	.byte	0x01
	.zero		1


	//----- nvinfo : EIATTR_MERCURY_ISA_VERSION
	.align		4
        /*0024*/ 	.byte	0x03, 0x5f
        /*0026*/ 	.short	0x0101


	//----- nvinfo : EIATTR_COOP_GROUP_MASK_REGIDS
	.align		4
        /*0028*/ 	.byte	0x04, 0x29
        /*002a*/ 	.short	(.L_2518 - .L_2517)


	//   ....[0]....
.L_2517:
        /*002c*/ 	.word	0xffffffff


	//   ....[1]....
        /*0030*/ 	.word	0xffffffff


	//   ....[2]....
        /*0034*/ 	.word	0xffffffff


	//   ....[3]....
        /*0038*/ 	.word	0xffffffff


	//   ....[4]....
        /*003c*/ 	.word	0xffffffff


	//   ....[5]....
        /*0040*/ 	.word	0xffffffff


	//   ....[6]....
        /*0044*/ 	.word	0xffffffff


	//   ....[7]....
        /*0048*/ 	.word	0xffffffff


	//   ....[8]....
        /*004c*/ 	.word	0xffffffff


	//   ....[9]....
        /*0050*/ 	.word	0xffffffff


	//   ....[10]....
        /*0054*/ 	.word	0xffffffff


	//   ....[11]....
        /*0058*/ 	.word	0xffffffff


	//   ....[12]....
        /*005c*/ 	.word	0x05000004


	//   ....[13]....
        /*0060*/ 	.word	0x05000004


	//   ....[14]....
        /*0064*/ 	.word	0x05000004


	//   ....[15]....
        /*0068*/ 	.word	0x05000004


	//----- nvinfo : EIATTR_COOP_GROUP_INSTR_OFFSETS
	.align		4
.L_2518:
        /*006c*/ 	.byte	0x04, 0x28
        /*006e*/ 	.short	(.L_2520 - .L_2519)


	//   ....[0]....
.L_2519:
        /*0070*/ 	.word	0x0000f280


	//   ....[1]....
        /*0074*/ 	.word	0x0000f2b0


	//   ....[2]....
        /*0078*/ 	.word	0x0000f360


	//   ....[3]....
        /*007c*/ 	.word	0x0000f370


	//   ....[4]....
        /*0080*/ 	.word	0x000119d0


	//   ....[5]....
        /*0084*/ 	.word	0x000119e0


	//   ....[6]....
        /*0088*/ 	.word	0x00011a10


	//   ....[7]....
        /*008c*/ 	.word	0x00011a20


	//   ....[8]....
        /*0090*/ 	.word	0x00012c80


	//   ....[9]....
        /*0094*/ 	.word	0x00012c90


	//   ....[10]....
        /*0098*/ 	.word	0x00012cc0


	//   ....[11]....
        /*009c*/ 	.word	0x00012cd0


	//   ....[12]....
        /*00a0*/ 	.word	0x00014000


	//   ....[13]....
        /*00a4*/ 	.word	0x00014070


	//   ....[14]....
        /*00a8*/ 	.word	0x000140d0


	//   ....[15]....
        /*00ac*/ 	.word	0x00014140


	//----- nvinfo : EIATTR_VRC_CTA_INIT_COUNT
	.align		4
.L_2520:
        /*00b0*/ 	.byte	0x02, 0x4a
	.zero		1
	.zero		1


	//----- nvinfo : EIATTR_EXIT_INSTR_OFFSETS
	.align		4
        /*00b4*/ 	.byte	0x04, 0x1c
        /*00b6*/ 	.short	(.L_2522 - .L_2521)


	//   ....[0]....
.L_2521:
        /*00b8*/ 	.word	0x000001f0


	//----- nvinfo : EIATTR_CRS_STACK_SIZE
	.align		4
.L_2522:
        /*00bc*/ 	.byte	0x04, 0x1e
        /*00be*/ 	.short	(.L_2524 - .L_2523)
.L_2523:
        /*00c0*/ 	.word	0x00000000


	//----- nvinfo : EIATTR_CBANK_PARAM_SIZE
	.align		4
.L_2524:
        /*00c4*/ 	.byte	0x03, 0x19
        /*00c6*/ 	.short	0x01d0


	//----- nvinfo : EIATTR_PARAM_CBANK
	.align		4
        /*00c8*/ 	.byte	0x04, 0x0a
        /*00ca*/ 	.short	(.L_2526 - .L_2525)
	.align		4
.L_2525:
        /*00cc*/ 	.word	index@(.nv.constant0._ZN5flash24flash_fwd_splitkv_kernelI23Flash_fwd_kernel_traitsILi128ELi64ELi64ELi4ELb0ELb0EN7cutlass10bfloat16_tE19Flash_kernel_traitsILi128ELi64ELi64ELi4ES3_EELb0ELb0ELb0ELb0ELb0ELb0ELb1ELb1EEEvNS_16Flash_fwd_paramsE)
        /*00d0*/ 	.short	0x0380
        /*00d2*/ 	.short	0x01d0


	//----- nvinfo : EIATTR_SW_WAR
	.align		4
.L_2526:
        /*00d4*/ 	.byte	0x04, 0x36
        /*00d6*/ 	.short	(.L_2528 - .L_2527)
.L_2527:
        /*00d8*/ 	.word	0x00000008
.L_2528:


//--------------------- .nv.info._ZN5flash24flash_fwd_splitkv_kernelI23Flash_fwd_kernel_traitsILi128ELi64ELi64ELi4ELb0ELb0EN7cutlass10bfloat16_tE19Flash_kernel_traitsILi128ELi64ELi64ELi4ES3_EELb0ELb0ELb0ELb0ELb0ELb1ELb1ELb1EEEvNS_16Flash_fwd_paramsE --------------------------
	.section	.nv.info._ZN5flash24flash_fwd_splitkv_kernelI23Flash_fwd_kernel_traitsILi128ELi64ELi64ELi4ELb0ELb0EN7cutlass10bfloat16_tE19Flash_kernel_traitsILi128ELi64ELi64ELi4ES3_EELb0ELb0ELb0ELb0ELb0ELb1ELb1ELb1EEEvNS_16Flash_fwd_paramsE,"",@"SHT_CUDA_INFO"
	.sectionflags	@""
	.align	4


	//----- nvinfo : EIATTR_CUDA_API_VERSION
	.align		4
        /*0000*/ 	.byte	0x04, 0x37
        /*0002*/ 	.short	(.L_2530 - .L_2529)
.L_2529:
        /*0004*/ 	.word	0x00000082


	//----- nvinfo : EIATTR_KPARAM_INFO
	.align		4
.L_2530:
        /*0008*/ 	.byte	0x04, 0x17
        /*000a*/ 	.short	(.L_2532 - .L_2531)
.L_2531:
        /*000c*/ 	.word	0x00000000
        /*0010*/ 	.short	0x0000
        /*0012*/ 	.short	0x0000
        /*0014*/ 	.byte	0x00, 0xf0, 0x41, 0x07


	//----- nvinfo : EIATTR_SPARSE_MMA_MASK
	.align		4
.L_2532:
        /*0018*/ 	.byte	0x03, 0x50
        /*001a*/ 	.short	0x0000


	//----- nvinfo : EIATTR_MAXREG_COUNT
	.align		4
        /*001c*/ 	.byte	0x03, 0x1b
        /*001e*/ 	.short	0x00ff


	//----- nvinfo : EIATTR_NUM_BARRIERS
	.align		4
        /*0020*/ 	.byte	0x02, 0x4c
        /*0022*/ 	.byte	0x01
	.zero		1


	//----- nvinfo : EIATTR_MERCURY_ISA_VERSION
	.align		4
        /*0024*/ 	.byte	0x03, 0x5f
        /*0026*/ 	.short	0x0101


	//----- nvinfo : EIATTR_COOP_GROUP_MASK_REGIDS
	.align		4
        /*0028*/ 	.byte	0x04, 0x29
        /*002a*/ 	.short	(.L_2534 - .L_2533)


	//   ....[0]....
.L_2533:
        /*002c*/ 	.word	0xffffffff


	//   ....[1]....
        /*0030*/ 	.word	0xffffffff


	//   ....[2]....
        /*0034*/ 	.word	0xffffffff


	//   ....[3]....
        /*0038*/ 	.word	0xffffffff


	//   ....[4]....
        /*003c*/ 	.word	0xffffffff


	//   ....[5]....
        /*0040*/ 	.word	0xffffffff


	//   ....[6]....
        /*0044*/ 	.word	0xffffffff


	//   ....[7]....
        /*0048*/ 	.word	0xffffffff


	//   ....[8]....
        /*004c*/ 	.word	0xffffffff


	//   ....[9]....
        /*0050*/ 	.word	0xffffffff


	//   ....[10]....
        /*0054*/ 	.word	0xffffffff


	//   ....[11]....
        /*0058*/ 	.word	0xffffffff


	//   ....[12]....
        /*005c*/ 	.word	0x05000007


	//   ....[13]....
        /*0060*/ 	.word	0x05000007


	//   ....[14]....
        /*0064*/ 	.word	0x05000007


	//   ....[15]....
        /*0068*/ 	.word	0x05000007


	//----- nvinfo : EIATTR_COOP_GROUP_INSTR_OFFSETS
	.align		4
.L_2534:
        /*006c*/ 	.byte	0x04, 0x28
        /*006e*/ 	.short	(.L_2536 - .L_2535)


	//   ....[0]....
.L_2535:
        /*0070*/ 	.word	0x0000f6a0


	//   ....[1]....
        /*0074*/ 	.word	0x0000f6d0


	//   ....[2]....
        /*0078*/ 	.word	0x0000f780


	//   ....[3]....
        /*007c*/ 	.word	0x0000f790


	//   ....[4]....
        /*0080*/ 	.word	0x00012210


	//   ....[5]....
        /*0084*/ 	.word	0x00012220


	//   ....[6]....
        /*0088*/ 	.word	0x00012250


	//   ....[7]....
        /*008c*/ 	.word	0x00012260


	//   ....[8]....
        /*0090*/ 	.word	0x000134c0


	//   ....[9]....
        /*0094*/ 	.word	0x000134d0


	//   ....[10]....
        /*0098*/ 	.word	0x00013500


	//   ....[11]....
        /*009c*/ 	.word	0x00013510


	//   ....[12]....
        /*00a0*/ 	.word	0x00014810


	//   ....[13]....
        /*00a4*/ 	.word	0x00014880


	//   ....[14]....
        /*00a8*/ 	.word	0x000148e0


	//   ....[15]....
        /*00ac*/ 	.word	0x00014950


	//----- nvinfo : EIATTR_VRC_CTA_INIT_COUNT
	.align		4
.L_2536:
        /*00b0*/ 	.byte	0x02, 0x4a
	.zero		1
	.zero		1


	//----- nvinfo : EIATTR_EXIT_INSTR_OFFSETS
	.align		4
        /*00b4*/ 	.byte	0x04, 0x1c
        /*00b6*/ 	.short	(.L_2538 - .L_2537)


	//   ....[0]....
.L_2537:
        /*00b8*/ 	.word	0x000001f0


	//----- nvinfo : EIATTR_CRS_STACK_SIZE
	.align		4
.L_2538:
        /*00bc*/ 	.byte	0x04, 0x1e
        /*00be*/ 	.short	(.L_2540 - .L_2539)
.L_2539:
        /*00c0*/ 	.word	0x00000000


	//----- nvinfo : EIATTR_CBANK_PARAM_SIZE
	.align		4
.L_2540:
        /*00c4*/ 	.byte	0x03, 0x19
        /*00c6*/ 	.short	0x01d0


	//----- nvinfo : EIATTR_PARAM_CBANK
	.align		4
        /*00c8*/ 	.byte	0x04, 0x0a
        /*00ca*/ 	.short	(.L_2542 - .L_2541)
	.align		4
.L_2541:
        /*00cc*/ 	.word	index@(.nv.constant0._ZN5flash24flash_fwd_splitkv_kernelI23Flash_fwd_kernel_traitsILi128ELi64ELi64ELi4ELb0ELb0EN7cutlass10bfloat16_tE19Flash_kernel_traitsILi128ELi64ELi64ELi4ES3_EELb0ELb0ELb0ELb0ELb0ELb1ELb1ELb1EEEvNS_16Flash_fwd_paramsE)
        /*00d0*/ 	.short	0x0380
        /*00d2*/ 	.short	0x01d0


	//----- nvinfo : EIATTR_SW_WAR
	.align		4
.L_2542:
        /*00d4*/ 	.byte	0x04, 0x36
        /*00d6*/ 	.short	(.L_2544 - .L_2543)
.L_2543:
        /*00d8*/ 	.word	0x00000008
.L_2544:


//--------------------- .nv.info._ZN5flash24flash_fwd_splitkv_kernelI23Flash_fwd_kernel_traitsILi128ELi64ELi64ELi4ELb0ELb0EN7cutlass10bfloat16_tE19Flash_kernel_traitsILi128ELi64ELi64ELi4ES3_EELb0ELb1ELb0ELb0ELb0ELb0ELb0ELb0EEEvNS_16Flash_fwd_paramsE --------------------------
	.section	.nv.info._ZN5flash24flash_fwd_splitkv_kernelI23Flash_fwd_kernel_traitsILi128ELi64ELi64ELi4ELb0ELb0EN7cutlass10bfloat16_tE19Flash_kernel_traitsILi128ELi64ELi64ELi4ES3_EELb0ELb1ELb0ELb0ELb0ELb0ELb0ELb0EEEvNS_16Flash_fwd_paramsE,"",@"SHT_CUDA_INFO"
	.sectionflags	@""
	.align	4


	//----- nvinfo : EIATTR_CUDA_API_VERSION
	.align		4
        /*0000*/ 	.byte	0x04, 0x37
        /*0002*/ 	.short	(.L_2546 - .L_2545)
.L_2545:
        /*0004*/ 	.word	0x00000082


	//----- nvinfo : EIATTR_KPARAM_INFO
	.align		4
.L_2546:
        /*0008*/ 	.byte	0x04, 0x17
        /*000a*/ 	.short	(.L_2548 - .L_2547)
.L_2547:
        /*000c*/ 	.word	0x00000000
        /*0010*/ 	.short	0x0000
        /*0012*/ 	.short	0x0000
        /*0014*/ 	.byte	0x00, 0xf0, 0x41, 0x07


	//----- nvinfo : EIATTR_SPARSE_MMA_MASK
	.align		4
.L_2548:
        /*0018*/ 	.byte	0x03, 0x50
        /*001a*/ 	.short	0x0000


	//----- nvinfo : EIATTR_MAXREG_COUNT
	.align		4
        /*001c*/ 	.byte	0x03, 0x1b
        /*001e*/ 	.short	0x00ff


	//----- nvinfo : EIATTR_NUM_BARRIERS
	.align		4
        /*0020*/ 	.byte	0x02, 0x4c
        /*0022*/ 	.byte	0x01
	.zero		1


	//----- nvinfo : EIATTR_MERCURY_ISA_VERSION
	.align		4
        /*0024*/ 	.byte	0x03, 0x5f
        /*0026*/ 	.short	0x0101


	//----- nvinfo : EIATTR_COOP_GROUP_MASK_REGIDS
	.align		4
        /*0028*/ 	.byte	0x04, 0x29
        /*002a*/ 	.short	(.L_2550 - .L_2549)


	//   ....[0]....
.L_2549:
        /*002c*/ 	.word	0xffffffff


	//   ....[1]....
        /*0030*/ 	.word	0xffffffff


	//   ....[2]....
        /*0034*/ 	.word	0xffffffff


	//   ....[3]....
        /*0038*/ 	.word	0xffffffff


	//   ....[4]....
        /*003c*/ 	.word	0xffffffff


	//   ....[5]....
        /*0040*/ 	.word	0xffffffff


	//   ....[6]....
        /*0044*/ 	.word	0xffffffff


	//   ....[7]....
        /*0048*/ 	.word	0xffffffff


	//   ....[8]....
        /*004c*/ 	.word	0xffffffff


	//   ....[9]....
        /*0050*/ 	.word	0xffffffff


	//   ....[10]....
        /*0054*/ 	.word	0xffffffff


	//   ....[11]....
        /*0058*/ 	.word	0xffffffff


	//   ....[12]....
        /*005c*/ 	.word	0xffffffff


	//   ....[13]....
        /*0060*/ 	.word	0xffffffff


	//   ....[14]....
        /*0064*/ 	.word	0xffffffff


	//   ....[15]....
        /*0068*/ 	.word	0xffffffff


	//   ....[16]....
        /*006c*/ 	.word	0x05000006


	//   ....[17]....
        /*0070*/ 	.word	0x05000006


	//   ....[18]....
        /*0074*/ 	.word	0x05000006


	//   ....[19]....
        /*0078*/ 	.word	0x05000006


	//----- nvinfo : EIATTR_COOP_GROUP_INSTR_OFFSETS
	.align		4
.L_2550:
        /*007c*/ 	.byte	0x04, 0x28
        /*007e*/ 	.short	(.L_2552 - .L_2551)


	//   ....[0]....
.L_2551:
        /*0080*/ 	.word	0x00004b40


	//   ....[1]....
        /*0084*/ 	.word	0x00004c30


	//   ....[2]....
        /*0088*/ 	.word	0x00004c40


	//   ....[3]....
        /*008c*/ 	.word	0x00004c90


	//   ....[4]....
        /*0090*/ 	.word	0x00007a80


	//   ....[5]....
        /*0094*/ 	.word	0x00007a90


	//   ....[6]....
        /*0098*/ 	.word	0x00007ac0


	//   ....[7]....
        /*009c*/ 	.word	0x00007ad0


	//   ....[8]....
        /*00a0*/ 	.word	0x0000af00


	//   ....[9]....
        /*00a4*/ 	.word	0x0000af10


	//   ....[10]....
        /*00a8*/ 	.word	0x0000af40


	//   ....[11]....
        /*00ac*/ 	.word	0x0000af50


	//   ....[12]....
        /*00b0*/ 	.word	0x0000c1d0


	//   ....[13]....
        /*00b4*/ 	.word	0x0000c1e0


	//   ....[14]....
        /*00b8*/ 	.word	0x0000c210


	//   ....[15]....
        /*00bc*/ 	.word	0x0000c220


	//   ....[16]....
        /*00c0*/ 	.word	0x0000d5f0


	//   ....[17]....
        /*00c4*/ 	.word	0x0000d660


	//   ....[18]....
        /*00c8*/ 	.word	0x0000d6c0


	//   ....[19]....
        /*00cc*/ 	.word	0x0000d730


	//----- nvinfo : EIATTR_VRC_CTA_INIT_COUNT
	.align		4
.L_2552:
        /*00d0*/ 	.byte	0x02, 0x4a
	.zero		1
	.zero		1


	//----- nvinfo : EIATTR_EXIT_INSTR_OFFSETS
	.align		4
        /*00d4*/ 	.byte	0x04, 0x1c
        /*00d6*/ 	.short	(.L_2554 - .L_2553)


	//   ....[0]....
.L_2553:
        /*00d8*/ 	.word	0x00000090


	//----- nvinfo : EIATTR_CRS_STACK_SIZE
	.align		4
.L_2554:
        /*00dc*/ 	.byte	0x04, 0x1e
        /*00de*/ 	.short	(.L_2556 - .L_2555)
.L_2555:
        /*00e0*/ 	.word	0x00000000


	//----- nvinfo : EIATTR_CBANK_PARAM_SIZE
	.align		4
.L_2556:
        /*00e4*/ 	.byte	0x03, 0x19
        /*00e6*/ 	.short	0x01d0


	//----- nvinfo : EIATTR_PARAM_CBANK
	.align		4
        /*00e8*/ 	.byte	0x04, 0x0a
        /*00ea*/ 	.short	(.L_2558 - .L_2557)
	.align		4
.L_2557:
        /*00ec*/ 	.word	index@(.nv.constant0._ZN5flash24flash_fwd_splitkv_kernelI23Flash_fwd_kernel_traitsILi128ELi64ELi64ELi4ELb0ELb0EN7cutlass10bfloat16_tE19Flash_kernel_traitsILi128ELi64ELi64ELi4ES3_EELb0ELb1ELb0ELb0ELb0ELb0ELb0ELb0EEEvNS_16Flash_fwd_paramsE)
        /*00f0*/ 	.short	0x0380
        /*00f2*/ 	.short	0x01d0


	//----- nvinfo : EIATTR_SW_WAR
	.align		4
.L_2558:
        /*00f4*/ 	.byte	0x04, 0x36
        /*00f6*/ 	.short	(.L_2560 - .L_2559)
.L_2559:
        /*00f8*/ 	.word	0x00000008
.L_2560:


//--------------------- .nv.info._ZN5flash24flash_fwd_splitkv_kernelI23Flash_fwd_kernel_traitsILi128ELi64ELi64ELi4ELb0ELb0EN7cutlass10bfloat16_tE19Flash_kernel_traitsILi128ELi64ELi64ELi4ES3_EELb0ELb1ELb0ELb0ELb0ELb1ELb0ELb0EEEvNS_16Flash_fwd_paramsE --------------------------
	.section	.nv.info._ZN5flash24flash_fwd_splitkv_kernelI23Flash_fwd_kernel_traitsILi128ELi64ELi64ELi4ELb0ELb0EN7cutlass10bfloat16_tE19Flash_kernel_traitsILi128ELi64ELi64ELi4ES3_EELb0ELb1ELb0ELb0ELb0ELb1ELb0ELb0EEEvNS_16Flash_fwd_paramsE,"",@"SHT_CUDA_INFO"
	.sectionflags	@""
	.align	4


	//----- nvinfo : EIATTR_CUDA_API_VERSION
	.align		4
        /*0000*/ 	.byte	0x04, 0x37
        /*0002*/ 	.short	(.L_2562 - .L_2561)
.L_2561:
        /*0004*/ 	.word	0x00000082


	//----- nvinfo : EIATTR_KPARAM_INFO
	.align		4
.L_2562:
        /*0008*/ 	.byte	0x04, 0x17
        /*000a*/ 	.short	(.L_2564 - .L_2563)
.L_2563:
        /*000c*/ 	.word	0x00000000
        /*0010*/ 	.short	0x0000
        /*0012*/ 	.short	0x0000
        /*0014*/ 	.byte	0x00, 0xf0, 0x41, 0x07


	//----- nvinfo : EIATTR_SPARSE_MMA_MASK
	.align		4
.L_2564:
        /*0018*/ 	.byte	0x03, 0x50
        /*001a*/ 	.short	0x0000


	//----- nvinfo : EIATTR_MAXREG_COUNT
	.align		4
        /*001c*/ 	.byte	0x03, 0x1b
        /*001e*/ 	.short	0x00ff


	//----- nvinfo : EIATTR_NUM_BARRIERS
	.align		4
        /*0020*/ 	.byte	0x02, 0x4c
        /*0022*/ 	.byte	0x01
	.zero		1


	//----- nvinfo : EIATTR_MERCURY_ISA_VERSION
	.align		4
        /*0024*/ 	.byte	0x03, 0x5f
        /*0026*/ 	.short	0x0101


	//----- nvinfo : EIATTR_COOP_GROUP_MASK_REGIDS
	.align		4
        /*0028*/ 	.byte	0x04, 0x29
        /*002a*/ 	.short	(.L_2566 - .L_2565)


	//   ....[0]....
.L_2565:
        /*002c*/ 	.word	0xffffffff


	//   ....[1]....
        /*0030*/ 	.word	0xffffffff


	//   ....[2]....
        /*0034*/ 	.word	0xffffffff


	//   ....[3]....
        /*0038*/ 	.word	0xffffffff


	//   ....[4]....
        /*003c*/ 	.word	0xffffffff


	//   ....[5]....
        /*0040*/ 	.word	0xffffffff


	//   ....[6]....
        /*0044*/ 	.word	0xffffffff


	//   ....[7]....
        /*0048*/ 	.word	0xffffffff


	//   ....[8]....
        /*004c*/ 	.word	0xffffffff


	//   ....[9]....
        /*0050*/ 	.word	0xffffffff


	//   ....[10]....
        /*0054*/ 	.word	0xffffffff


	//   ....[11]....
        /*0058*/ 	.word	0xffffffff


	//   ....[12]....
        /*005c*/ 	.word	0xffffffff


	//   ....[13]....
        /*0060*/ 	.word	0xffffffff


	//   ....[14]....
        /*0064*/ 	.word	0xffffffff


	//   ....[15]....
        /*0068*/ 	.word	0xffffffff


	//   ....[16]....
        /*006c*/ 	.word	0x05000006


	//   ....[17]....
        /*0070*/ 	.word	0x05000006


	//   ....[18]....
        /*0074*/ 	.word	0x05000006


	//   ....[19]....
        /*0078*/ 	.word	0x05000006


	//----- nvinfo : EIATTR_COOP_GROUP_INSTR_OFFSETS
	.align		4
.L_2566:
        /*007c*/ 	.byte	0x04, 0x28
        /*007e*/ 	.short	(.L_2568 - .L_2567)


	//   ....[0]....
.L_2567:
        /*0080*/ 	.word	0x00004f30


	//   ....[1]....
        /*0084*/ 	.word	0x00005030


	//   ....[2]....
        /*0088*/ 	.word	0x00005040


	//   ....[3]....
        /*008c*/ 	.word	0x00005090


	//   ....[4]....
        /*0090*/ 	.word	0x00008290


	//   ....[5]....
        /*0094*/ 	.word	0x000082a0


	//   ....[6]....
        /*0098*/ 	.word	0x000082d0


	//   ....[7]....
        /*009c*/ 	.word	0x000082e0


	//   ....[8]....
        /*00a0*/ 	.word	0x0000bb20


	//   ....[9]....
        /*00a4*/ 	.word	0x0000bb30


	//   ....[10]....
        /*00a8*/ 	.word	0x0000bb60


	//   ....[11]....
        /*00ac*/ 	.word	0x0000bb70


	//   ....[12]....
        /*00b0*/ 	.word	0x0000cdf0


	//   ....[13]....
        /*00b4*/ 	.word	0x0000ce00


	//   ....[14]....
        /*00b8*/ 	.word	0x0000ce30


	//   ....[15]....
        /*00bc*/ 	.word	0x0000ce40


	//   ....[16]....
        /*00c0*/ 	.word	0x0000e210


	//   ....[17]....
        /*00c4*/ 	.word	0x0000e280


	//   ....[18]....
        /*00c8*/ 	.word	0x0000e2e0


	//   ....[19]....
        /*00cc*/ 	.word	0x0000e350


	//----- nvinfo : EIATTR_VRC_CTA_INIT_COUNT
	.align		4
.L_2568:
        /*00d0*/ 	.byte	0x02, 0x4a
	.zero		1
	.zero		1


	//----- nvinfo : EIATTR_EXIT_INSTR_OFFSETS
	.align		4
        /*00d4*/ 	.byte	0x04, 0x1c
        /*00d6*/ 	.short	(.L_2570 - .L_2569)


	//   ....[0]....
.L_2569:
        /*00d8*/ 	.word	0x00000090


	//----- nvinfo : EIATTR_CRS_STACK_SIZE
	.align		4
.L_2570:
        /*00dc*/ 	.byte	0x04, 0x1e
        /*00de*/ 	.short	(.L_2572 - .L_2571)
.L_2571:
        /*00e0*/ 	.word	0x00000000


	//----- nvinfo : EIATTR_CBANK_PARAM_SIZE
	.align		4
.L_2572:
        /*00e4*/ 	.byte	0x03, 0x19
        /*00e6*/ 	.short	0x01d0


	//----- nvinfo : EIATTR_PARAM_CBANK
	.align		4
        /*00e8*/ 	.byte	0x04, 0x0a
        /*00ea*/ 	.short	(.L_2574 - .L_2573)
	.align		4
.L_2573:
        /*00ec*/ 	.word	index@(.nv.constant0._ZN5flash24flash_fwd_splitkv_kernelI23Flash_fwd_kernel_traitsILi128ELi64ELi64ELi4ELb0ELb0EN7cutlass10bfloat16_tE19Flash_kernel_traitsILi128ELi64ELi64ELi4ES3_EELb0ELb1ELb0ELb0ELb0ELb1ELb0ELb0EEEvNS_16Flash_fwd_paramsE)
        /*00f0*/ 	.short	0x0380
        /*00f2*/ 	.short	0x01d0


	//----- nvinfo : EIATTR_SW_WAR
	.align		4
.L_2574:
        /*00f4*/ 	.byte	0x04, 0x36
        /*00f6*/ 	.short	(.L_2576 - .L_2575)
.L_2575:
        /*00f8*/ 	.word	0x00000008
.L_2576:


//--------------------- .nv.info._ZN5flash24flash_fwd_splitkv_kernelI23Flash_fwd_kernel_traitsILi128ELi64ELi64ELi4ELb0ELb0EN7cutlass10bfloat16_tE19Flash_kernel_traitsILi128ELi64ELi64ELi4ES3_EELb0ELb1ELb0ELb0ELb0ELb0ELb0ELb1EEEvNS_16Flash_fwd_paramsE --------------------------
	.section	.nv.info._ZN5flash24flash_fwd_splitkv_kernelI23Flash_fwd_kernel_traitsILi128ELi64ELi64ELi4ELb0ELb0EN7cutlass10bfloat16_tE19Flash_kernel_traitsILi128ELi64ELi64ELi4ES3_EELb0ELb1ELb0ELb0ELb0ELb0ELb0ELb1EEEvNS_16Flash_fwd_paramsE,"",@"SHT_CUDA_INFO"
	.sectionflags	@""
	.align	4


	//----- nvinfo : EIATTR_CUDA_API_VERSION
	.align		4
        /*0000*/ 	.byte	0x04, 0x37
        /*0002*/ 	.short	(.L_2578 - .L_2577)
.L_2577:
        /*0004*/ 	.word	0x00000082


	//----- nvinfo : EIATTR_KPARAM_INFO
	.align		4
.L_2578:
        /*0008*/ 	.byte	0x04, 0x17
        /*000a*/ 	.short	(.L_2580 - .L_2579)
.L_2579:
        /*000c*/ 	.word	0x00000000
        /*0010*/ 	.short	0x0000
        /*0012*/ 	.short	0x0000
        /*0014*/ 	.byte	0x00, 0xf0, 0x41, 0x07


	//----- nvinfo : EIATTR_SPARSE_MMA_MASK
	.align		4
.L_2580:
        /*0018*/ 	.byte	0x03, 0x50
        /*001a*/ 	.short	0x0000


	//----- nvinfo : EIATTR_MAXREG_COUNT
	.align		4
        /*001c*/ 	.byte	0x03, 0x1b
        /*001e*/ 	.short	0x00ff


	//----- nvinfo : EIATTR_NUM_BARRIERS
	.align		4
        /*0020*/ 	.byte	0x02, 0x4c
        /*0022*/ 	.byte	0x01
	.zero		1


	//----- nvinfo : EIATTR_MERCURY_ISA_VERSION
	.align		4
        /*0024*/ 	.byte	0x03, 0x5f
        /*0026*/ 	.short	0x0101


	//----- nvinfo : EIATTR_COOP_GROUP_MASK_REGIDS
	.align		4
        /*0028*/ 	.byte	0x04, 0x29
        /*002a*/ 	.short	(.L_2582 - .L_2581)


	//   ....[0]....
.L_2581:
        /*002c*/ 	.word	0xffffffff


	//   ....[1]....
        /*0030*/ 	.word	0xffffffff


	//   ....[2]....
        /*0034*/ 	.word	0xffffffff


	//   ....[3]....
        /*0038*/ 	.word	0xffffffff


	//   ....[4]....
        /*003c*/ 	.word	0xffffffff


	//   ....[5]....
        /*0040*/ 	.word	0xffffffff


	//   ....[6]....
        /*0044*/ 	.word	0xffffffff


	//   ....[7]....
        /*0048*/ 	.word	0xffffffff


	//   ....[8]....
        /*004c*/ 	.word	0xffffffff


	//   ....[9]....
        /*0050*/ 	.word	0xffffffff


	//   ....[10]....
        /*0054*/ 	.word	0xffffffff


	//   ....[11]....
        /*0058*/ 	.word	0xffffffff


	//   ....[12]....
        /*005c*/ 	.word	0xffffffff


	//   ....[13]....
        /*0060*/ 	.word	0xffffffff


	//   ....[14]....
        /*0064*/ 	.word	0xffffffff


	//   ....[15]....
        /*0068*/ 	.word	0xffffffff


	//   ....[16]....
        /*006c*/ 	.word	0x05000006


	//   ....[17]....
        /*0070*/ 	.word	0x05000006


	//   ....[18]....
        /*0074*/ 	.word	0x05000006


	//   ....[19]....
        /*0078*/ 	.word	0x05000006


	//----- nvinfo : EIATTR_COOP_GROUP_INSTR_OFFSETS
	.align		4
.L_2582:
        /*007c*/ 	.byte	0x04, 0x28
        /*007e*/ 	.short	(.L_2584 - .L_2583)


	//   ....[0]....
.L_2583:
        /*0080*/ 	.word	0x0000f7f0


	//   ....[1]....
        /*0084*/ 	.word	0x0000f810


	//   ....[2]....
        /*0088*/ 	.word	0x0000f8c0


	//   ....[3]....
        /*008c*/ 	.word	0x0000f8d0


	//   ....[4]....
        /*0090*/ 	.word	0x00012740


	//   ....[5]....
        /*0094*/ 	.word	0x00012770


	//   ....[6]....
        /*0098*/ 	.word	0x00012790


	//   ....[7]....
        /*009c*/ 	.word	0x000127b0


	//   ....[8]....
        /*00a0*/ 	.word	0x00015be0


	//   ....[9]....
        /*00a4*/ 	.word	0x00015c10


	//   ....[10]....
        /*00a8*/ 	.word	0x00015c40


	//   ....[11]....
        /*00ac*/ 	.word	0x00015c50


	//   ....[12]....
        /*00b0*/ 	.word	0x00016ed0


	//   ....[13]....
        /*00b4*/ 	.word	0x00016ee0


	//   ....[14]....
        /*00b8*/ 	.word	0x00016f10


	//   ....[15]....
        /*00bc*/ 	.word	0x00016f20


	//   ....[16]....
        /*00c0*/ 	.word	0x000182c0


	//   ....[17]....
        /*00c4*/ 	.word	0x00018330


	//   ....[18]....
        /*00c8*/ 	.word	0x00018390


	//   ....[19]....
        /*00cc*/ 	.word	0x00018400


	//----- nvinfo : EIATTR_VRC_CTA_INIT_COUNT
	.align		4
.L_2584:
        /*00d0*/ 	.byte	0x02, 0x4a
	.zero		1
	.zero		1


	//----- nvinfo : EIATTR_EXIT_INSTR_OFFSETS
	.align		4
        /*00d4*/ 	.byte	0x04, 0x1c
        /*00d6*/ 	.short	(.L_2586 - .L_2585)


	//   ....[0]....
.L_2585:
        /*00d8*/ 	.word	0x00000090


	//----- nvinfo : EIATTR_CRS_STACK_SIZE
	.align		4
.L_2586:
        /*00dc*/ 	.byte	0x04, 0x1e
        /*00de*/ 	.short	(.L_2588 - .L_2587)
.L_2587:
        /*00e0*/ 	.word	0x00000000


	//----- nvinfo : EIATTR_CBANK_PARAM_SIZE
	.align		4
.L_2588:
        /*00e4*/ 	.byte	0x03, 0x19
        /*00e6*/ 	.short	0x01d0


	//----- nvinfo : EIATTR_PARAM_CBANK
	.align		4
        /*00e8*/ 	.byte	0x04, 0x0a
        /*00ea*/ 	.short	(.L_2590 - .L_2589)
	.align		4
.L_2589:
        /*00ec*/ 	.word	index@(.nv.constant0._ZN5flash24flash_fwd_splitkv_kernelI23Flash_fwd_kernel_traitsILi128ELi64ELi64ELi4ELb0ELb0EN7cutlass10bfloat16_tE19Flash_kernel_traitsILi128ELi64ELi64ELi4ES3_EELb0ELb1ELb0ELb0ELb0ELb0ELb0ELb1EEEvNS_16Flash_fwd_paramsE)
        /*00f0*/ 	.short	0x0380
        /*00f2*/ 	.short	0x01d0


	//----- nvinfo : EIATTR_SW_WAR
	.align		4
.L_2590:
        /*00f4*/ 	.byte	0x04, 0x36
        /*00f6*/ 	.short	(.L_2592 - .L_2591)
.L_2591:
        /*00f8*/ 	.word	0x00000008
.L_2592:


//--------------------- .nv.info._ZN5flash24flash_fwd_splitkv_kernelI23Flash_fwd_kernel_traitsILi128ELi64ELi64ELi4ELb0ELb0EN7cutlass10bfloat16_tE19Flash_kernel_traitsILi128ELi64ELi64ELi4ES3_EELb0ELb1ELb0ELb0ELb0ELb1ELb0ELb1EEEvNS_16Flash_fwd_paramsE --------------------------
	.section	.nv.info._ZN5flash24flash_fwd_splitkv_kernelI23Flash_fwd_kernel_traitsILi128ELi64ELi64ELi4ELb0ELb0EN7cutlass10bfloat16_tE19Flash_kernel_traitsILi128ELi64ELi64ELi4ES3_EELb0ELb1ELb0ELb0ELb0ELb1ELb0ELb1EEEvNS_16Flash_fwd_paramsE,"",@"SHT_CUDA_INFO"
	.sectionflags	@""
	.align	4


	//----- nvinfo : EIATTR_CUDA_API_VERSION
	.align		4
        /*0000*/ 	.byte	0x04, 0x37
        /*0002*/ 	.short	(.L_2594 - .L_2593)
.L_2593:
        /*0004*/ 	.word	0x00000082


	//----- nvinfo : EIATTR_KPARAM_INFO
	.align		4
.L_2594:
        /*0008*/ 	.byte	0x04, 0x17
        /*000a*/ 	.short	(.L_2596 - .L_2595)
.L_2595:
        /*000c*/ 	.word	0x00000000
        /*0010*/ 	.short	0x0000
        /*0012*/ 	.short	0x0000
        /*0014*/ 	.byte	0x00, 0xf0, 0x41, 0x07


	//----- nvinfo : EIATTR_SPARSE_MMA_MASK
	.align		4
.L_2596:
        /*0018*/ 	.byte	0x03, 0x50
        /*001a*/ 	.short	0x0000


	//----- nvinfo : EIATTR_MAXREG_COUNT
	.align		4
        /*001c*/ 	.byte	0x03, 0x1b
        /*001e*/ 	.short	0x00ff


	//----- nvinfo : EIATTR_NUM_BARRIERS
	.align		4
        /*0020*/ 	.byte	0x02, 0x4c
        /*0022*/ 	.byte	0x01
	.zero		1


	//----- nvinfo : EIATTR_MERCURY_ISA_VERSION
	.align		4
        /*0024*/ 	.byte	0x03, 0x5f
        /*0026*/ 	.short	0x0101


	//----- nvinfo : EIATTR_COOP_GROUP_MASK_REGIDS
	.align		4
        /*0028*/ 	.byte	0x04, 0x29
        /*002a*/ 	.short	(.L_2598 - .L_2597)


	//   ....[0]....
.L_2597:
        /*002c*/ 	.word	0xffffffff


	//   ....[1]....
        /*0030*/ 	.word	0xffffffff


	//   ....[2]....
        /*0034*/ 	.word	0xffffffff


	//   ....[3]....
        /*0038*/ 	.word	0xffffffff


	//   ....[4]....
        /*003c*/ 	.word	0xffffffff


	//   ....[5]....
        /*0040*/ 	.word	0xffffffff


	//   ....[6]....
        /*0044*/ 	.word	0xffffffff


	//   ....[7]....
        /*0048*/ 	.word	0xffffffff


	//   ....[8]....
        /*004c*/ 	.word	0xffffffff


	//   ....[9]....
        /*0050*/ 	.word	0xffffffff


	//   ....[10]....
        /*0054*/ 	.word	0xffffffff


	//   ....[11]....
        /*0058*/ 	.word	0xffffffff


	//   ....[12]....
        /*005c*/ 	.word	0xffffffff


	//   ....[13]....
        /*0060*/ 	.word	0xffffffff


	//   ....[14]....
        /*0064*/ 	.word	0xffffffff


	//   ....[15]....
        /*0068*/ 	.word	0xffffffff


	//   ....[16]....
        /*006c*/ 	.word	0x05000006


	//   ....[17]....
        /*0070*/ 	.word	0x05000006


	//   ....[18]....
        /*0074*/ 	.word	0x05000006


	//   ....[19]....
        /*0078*/ 	.word	0x05000006


	//----- nvinfo : EIATTR_COOP_GROUP_INSTR_OFFSETS
	.align		4
.L_2598:
        /*007c*/ 	.byte	0x04, 0x28
        /*007e*/ 	.short	(.L_2600 - .L_2599)


	//   ....[0]....
.L_2599:
        /*0080*/ 	.word	0x0000fc60


	//   ....[1]....
        /*0084*/ 	.word	0x0000fcc0


	//   ....[2]....
        /*0088*/ 	.word	0x0000fd30


	//   ....[3]....
        /*008c*/ 	.word	0x0000fd60


	//   ....[4]....
        /*0090*/ 	.word	0x00012f50


	//   ....[5]....
        /*0094*/ 	.word	0x00012fa0


	//   ....[6]....
        /*0098*/ 	.word	0x00012fc0


	//   ....[7]....
        /*009c*/ 	.word	0x00012ff0


	//   ....[8]....
        /*00a0*/ 	.word	0x00016830


	//   ....[9]....
        /*00a4*/ 	.word	0x00016860


	//   ....[10]....
        /*00a8*/ 	.word	0x00016890


	//   ....[11]....
        /*00ac*/ 	.word	0x000168a0


	//   ....[12]....
        /*00b0*/ 	.word	0x00017b20


	//   ....[13]....
        /*00b4*/ 	.word	0x00017b30


	//   ....[14]....
        /*00b8*/ 	.word	0x00017b60


	//   ....[15]....
        /*00bc*/ 	.word	0x00017b70


	//   ....[16]....
        /*00c0*/ 	.word	0x00018f10


	//   ....[17]....
        /*00c4*/ 	.word	0x00018f80


	//   ....[18]....
        /*00c8*/ 	.word	0x00018fe0


	//   ....[19]....
        /*00cc*/ 	.word	0x00019050


	//----- nvinfo : EIATTR_VRC_CTA_INIT_COUNT
	.align		4
.L_2600:
        /*00d0*/ 	.byte	0x02, 0x4a
	.zero		1
	.zero		1


	//----- nvinfo : EIATTR_EXIT_INSTR_OFFSETS
	.align		4
        /*00d4*/ 	.byte	0x04, 0x1c
        /*00d6*/ 	.short	(.L_2602 - .L_2601)


	//   ....[0]....
.L_2601:
        /*00d8*/ 	.word	0x00000090


	//----- nvinfo : EIATTR_CRS_STACK_SIZE
	.align		4
.L_2602:
        /*00dc*/ 	.byte	0x04, 0x1e
        /*00de*/ 	.short	(.L_2604 - .L_2603)
.L_2603:
        /*00e0*/ 	.word	0x00000000


	//----- nvinfo : EIATTR_CBANK_PARAM_SIZE
	.align		4
.L_2604:
        /*00e4*/ 	.byte	0x03, 0x19
        /*00e6*/ 	.short	0x01d0


	//----- nvinfo : EIATTR_PARAM_CBANK
	.align		4
        /*00e8*/ 	.byte	0x04, 0x0a
        /*00ea*/ 	.short	(.L_2606 - .L_2605)
	.align		4
.L_2605:
        /*00ec*/ 	.word	index@(.nv.constant0._ZN5flash24flash_fwd_splitkv_kernelI23Flash_fwd_kernel_traitsILi128ELi64ELi64ELi4ELb0ELb0EN7cutlass10bfloat16_tE19Flash_kernel_traitsILi128ELi64ELi64ELi4ES3_EELb0ELb1ELb0ELb0ELb0ELb1ELb0ELb1EEEvNS_16Flash_fwd_paramsE)
        /*00f0*/ 	.short	0x0380
        /*00f2*/ 	.short	0x01d0


	//----- nvinfo : EIATTR_SW_WAR
	.align		4
.L_2606:
        /*00f4*/ 	.byte	0x04, 0x36
        /*00f6*/ 	.short	(.L_2608 - .L_2607)
.L_2607:
        /*00f8*/ 	.word	0x00000008
.L_2608:


//--------------------- .nv.info._ZN5flash24flash_fwd_splitkv_kernelI23Flash_fwd_kernel_traitsILi128ELi64ELi64ELi4ELb0ELb0EN7cutlass10bfloat16_tE19Flash_kernel_traitsILi128ELi64ELi64ELi4ES3_EELb0ELb1ELb0ELb0ELb0ELb0ELb1ELb0EEEvNS_16Flash_fwd_paramsE --------------------------
	.section	.nv.info._ZN5flash24flash_fwd_splitkv_kernelI23Flash_fwd_kernel_traitsILi128ELi64ELi64ELi4ELb0ELb0EN7cutlass10bfloat16_tE19Flash_kernel_traitsILi128ELi64ELi64ELi4ES3_EELb0ELb1ELb0ELb0ELb0ELb0ELb1ELb0EEEvNS_16Flash_fwd_paramsE,"",@"SHT_CUDA_INFO"
	.sectionflags	@""
	.align	4


	//----- nvinfo : EIATTR_CUDA_API_VERSION
	.align		4
        /*0000*/ 	.byte	0x04, 0x37
        /*0002*/ 	.short	(.L_2610 - .L_2609)
.L_2609:
        /*0004*/ 	.word	0x00000082


	//----- nvinfo : EIATTR_KPARAM_INFO
	.align		4
.L_2610:
        /*0008*/ 	.byte	0x04, 0x17
        /*000a*/ 	.short	(.L_2612 - .L_2611)
.L_2611:
        /*000c*/ 	.word	0x00000000
        /*0010*/ 	.short	0x0000
        /*0012*/ 	.short	0x0000
        /*0014*/ 	.byte	0x00, 0xf0, 0x41, 0x07


	//----- nvinfo : EIATTR_SPARSE_MMA_MASK
	.align		4
.L_2612:
        /*0018*/ 	.byte	0x03, 0x50
        /*001a*/ 	.short	0x0000


	//----- nvinfo : EIATTR_MAXREG_COUNT
	.align		4
        /*001c*/ 	.byte	0x03, 0x1b
        /*001e*/ 	.short	0x00ff


	//----- nvinfo : EIATTR_NUM_BARRIERS
	.align		4
        /*0020*/ 	.byte	0x02, 0x4c
        /*0022*/ 	.byte	0x01
	.zero		1


	//----- nvinfo : EIATTR_MERCURY_ISA_VERSION
	.align		4
        /*0024*/ 	.byte	0x03, 0x5f
        /*0026*/ 	.short	0x0101


	//----- nvinfo : EIATTR_COOP_GROUP_MASK_REGIDS
	.align		4
        /*0028*/ 	.byte	0x04, 0x29
        /*002a*/ 	.short	(.L_2614 - .L_2613)


	//   ....[0]....
.L_2613:
        /*002c*/ 	.word	0xffffffff


	//   ....[1]....
        /*0030*/ 	.word	0xffffffff


	//   ....[2]....
        /*0034*/ 	.word	0xffffffff


	//   ....[3]....
        /*0038*/ 	.word	0xffffffff


	//   ....[4]....
        /*003c*/ 	.word	0xffffffff


	//   ....[5]....
        /*0040*/ 	.word	0xffffffff


	//   ....[6]....
        /*0044*/ 	.word	0xffffffff


	//   ....[7]....
        /*0048*/ 	.word	0xffffffff


	//   ....[8]....
        /*004c*/ 	.word	0xffffffff


	//   ....[9]....
        /*0050*/ 	.word	0xffffffff


	//   ....[10]....
        /*0054*/ 	.word	0xffffffff


	//   ....[11]....
        /*0058*/ 	.word	0xffffffff


	//   ....[12]....
        /*005c*/ 	.word	0xffffffff


	//   ....[13]....
        /*0060*/ 	.word	0xffffffff


	//   ....[14]....
        /*0064*/ 	.word	0xffffffff


	//   ....[15]....
        /*0068*/ 	.word	0xffffffff


	//   ....[16]....
        /*006c*/ 	.word	0x05000007


	//   ....[17]....
        /*0070*/ 	.word	0x05000007


	//   ....[18]....
        /*0074*/ 	.word	0x05000007


	//   ....[19]....
        /*0078*/ 	.word	0x05000007


	//----- nvinfo : EIATTR_COOP_GROUP_INSTR_OFFSETS
	.align		4
.L_2614:
        /*007c*/ 	.byte	0x04, 0x28
        /*007e*/ 	.short	(.L_2616 - .L_2615)


	//   ....[0]....
.L_2615:
        /*0080*/ 	.word	0x000050f0


	//   ....[1]....
        /*0084*/ 	.word	0x00005120


	//   ....[2]....
        /*0088*/ 	.word	0x00005140


	//   ....[3]....
        /*008c*/ 	.word	0x00005160


	//   ....[4]....
        /*0090*/ 	.word	0x00007ee0


	//   ....[5]....
        /*0094*/ 	.word	0x00007f60


	//   ....[6]....
        /*0098*/ 	.word	0x00007f80


	//   ....[7]....
        /*009c*/ 	.word	0x00007fa0


	//   ....[8]....
        /*00a0*/ 	.word	0x0000b390


	//   ....[9]....
        /*00a4*/ 	.word	0x0000b3c0


	//   ....[10]....
        /*00a8*/ 	.word	0x0000b3f0


	//   ....[11]....
        /*00ac*/ 	.word	0x0000b400


	//   ....[12]....
        /*00b0*/ 	.word	0x0000c670


	//   ....[13]....
        /*00b4*/ 	.word	0x0000c680


	//   ....[14]....
        /*00b8*/ 	.word	0x0000c6b0


	//   ....[15]....
        /*00bc*/ 	.word	0x0000c6c0


	//   ....[16]....
        /*00c0*/ 	.word	0x0000da00


	//   ....[17]....
        /*00c4*/ 	.word	0x0000da70


	//   ....[18]....
        /*00c8*/ 	.word	0x0000dad0


	//   ....[19]....
        /*00cc*/ 	.word	0x0000db40


	//----- nvinfo : EIATTR_VRC_CTA_INIT_COUNT
	.align		4
.L_2616:
        /*00d0*/ 	.byte	0x02, 0x4a
	.zero		1
	.zero		1


	//----- nvinfo : EIATTR_EXIT_INSTR_OFFSETS
	.align		4
        /*00d4*/ 	.byte	0x04, 0x1c
        /*00d6*/ 	.short	(.L_2618 - .L_2617)


	//   ....[0]....
.L_2617:
        /*00d8*/ 	.word	0x000001f0


	//----- nvinfo : EIATTR_CRS_STACK_SIZE
	.align		4
.L_2618:
        /*00dc*/ 	.byte	0x04, 0x1e
        /*00de*/ 	.short	(.L_2620 - .L_2619)
.L_2619:
        /*00e0*/ 	.word	0x00000000


	//----- nvinfo : EIATTR_CBANK_PARAM_SIZE
	.align		4
.L_2620:
        /*00e4*/ 	.byte	0x03, 0x19
        /*00e6*/ 	.short	0x01d0


	//----- nvinfo : EIATTR_PARAM_CBANK
	.align		4
        /*00e8*/ 	.byte	0x04, 0x0a
        /*00ea*/ 	.short	(.L_2622 - .L_2621)
	.align		4
.L_2621:
        /*00ec*/ 	.word	index@(.nv.constant0._ZN5flash24flash_fwd_splitkv_kernelI23Flash_fwd_kernel_traitsILi128ELi64ELi64ELi4ELb0ELb0EN7cutlass10bfloat16_tE19Flash_kernel_traitsILi128ELi64ELi64ELi4ES3_EELb0ELb1ELb0ELb0ELb0ELb0ELb1ELb0EEEvNS_16Flash_fwd_paramsE)
        /*00f0*/ 	.short	0x0380
        /*00f2*/ 	.short	0x01d0


	//----- nvinfo : EIATTR_SW_WAR
	.align		4
.L_2622:
        /*00f4*/ 	.byte	0x04, 0x36
        /*00f6*/ 	.short	(.L_2624 - .L_2623)
.L_2623:
        /*00f8*/ 	.word	0x00000008
.L_2624:


//--------------------- .nv.info._ZN5flash24flash_fwd_splitkv_kernelI23Flash_fwd_kernel_traitsILi128ELi64ELi64ELi4ELb0ELb0EN7cutlass10bfloat16_tE19Flash_kernel_traitsILi128ELi64ELi64ELi4ES3_EELb0ELb1ELb0ELb0ELb0ELb1ELb1ELb0EEEvNS_16Flash_fwd_paramsE --------------------------
	.section	.nv.info._ZN5flash24flash_fwd_splitkv_kernelI23Flash_fwd_kernel_traitsILi128ELi64ELi64ELi4ELb0ELb0EN7cutlass10bfloat16_tE19Flash_kernel_traitsILi128ELi64ELi64ELi4ES3_EELb0ELb1ELb0ELb0ELb0ELb1ELb1ELb0EEEvNS_16Flash_fwd_paramsE,"",@"SHT_CUDA_INFO"
	.sectionflags	@""
	.align	4


	//----- nvinfo : EIATTR_CUDA_API_VERSION
	.align		4
        /*0000*/ 	.byte	0x04, 0x37
        /*0002*/ 	.short	(.L_2626 - .L_2625)
.L_2625:
        /*0004*/ 	.word	0x00000082


	//----- nvinfo : EIATTR_KPARAM_INFO
	.align		4
.L_2626:
        /*0008*/ 	.byte	0x04, 0x17
        /*000a*/ 	.short	(.L_2628 - .L_2627)
.L_2627:
        /*000c*/ 	.word	0x00000000
        /*0010*/ 	.short	0x0000
        /*0012*/ 	.short	0x0000
        /*0014*/ 	.byte	0x00, 0xf0, 0x41, 0x07


	//----- nvinfo : EIATTR_SPARSE_MMA_MASK
	.align		4
.L_2628:
        /*0018*/ 	.byte	0x03, 0x50
        /*001a*/ 	.short	0x0000


	//----- nvinfo : EIATTR_MAXREG_COUNT
	.align		4
        /*001c*/ 	.byte	0x03, 0x1b
        /*001e*/ 	.short	0x00ff


	//----- nvinfo : EIATTR_NUM_BARRIERS
	.align		4
        /*0020*/ 	.byte	0x02, 0x4c
        /*0022*/ 	.byte	0x01
	.zero		1


	//----- nvinfo : EIATTR_MERCURY_ISA_VERSION
	.align		4
        /*0024*/ 	.byte	0x03, 0x5f
        /*0026*/ 	.short	0x0101


	//----- nvinfo : EIATTR_COOP_GROUP_MASK_REGIDS
	.align		4
        /*0028*/ 	.byte	0x04, 0x29
        /*002a*/ 	.short	(.L_2630 - .L_2629)


	//   ....[0]....
.L_2629:
        /*002c*/ 	.word	0xffffffff


	//   ....[1]....
        /*0030*/ 	.word	0xffffffff


	//   ....[2]....
        /*0034*/ 	.word	0xffffffff


	//   ....[3]....
        /*0038*/ 	.word	0xffffffff


	//   ....[4]....
        /*003c*/ 	.word	0xffffffff


	//   ....[5]....
        /*0040*/ 	.word	0xffffffff


	//   ....[6]....
        /*0044*/ 	.word	0xffffffff


	//   ....[7]....
        /*0048*/ 	.word	0xffffffff


	//   ....[8]....
        /*004c*/ 	.word	0xffffffff


	//   ....[9]....
        /*0050*/ 	.word	0xffffffff


	//   ....[10]....
        /*0054*/ 	.word	0xffffffff


	//   ....[11]....
        /*0058*/ 	.word	0xffffffff


	//   ....[12]....
        /*005c*/ 	.word	0xffffffff


	//   ....[13]....
        /*0060*/ 	.word	0xffffffff


	//   ....[14]....
        /*0064*/ 	.word	0xffffffff


	//   ....[15]....
        /*0068*/ 	.word	0xffffffff


	//   ....[16]....
        /*006c*/ 	.word	0x05000007


	//   ....[17]....
        /*0070*/ 	.word	0x05000007


	//   ....[18]....
        /*0074*/ 	.word	0x05000007


	//   ....[19]....
        /*0078*/ 	.word	0x05000007


	//----- nvinfo : EIATTR_COOP_GROUP_INSTR_OFFSETS
	.align		4
.L_2630:
        /*007c*/ 	.byte	0x04, 0x28
        /*007e*/ 	.short	(.L_2632 - .L_2631)


	//   ....[0]....
.L_2631:
        /*0080*/ 	.word	0x00005500


	//   ....[1]....
        /*0084*/ 	.word	0x00005520


	//   ....[2]....
        /*0088*/ 	.word	0x00005540


	//   ....[3]....
        /*008c*/ 	.word	0x00005560


	//   ....[4]....
        /*0090*/ 	.word	0x00008740


	//   ....[5]....
        /*0094*/ 	.word	0x00008770


	//   ....[6]....
        /*0098*/ 	.word	0x00008790


	//   ....[7]....
        /*009c*/ 	.word	0x000087b0


	//   ....[8]....
        /*00a0*/ 	.word	0x0000bfb0


	//   ....[9]....
        /*00a4*/ 	.word	0x0000bfe0


	//   ....[10]....
        /*00a8*/ 	.word	0x0000c010


	//   ....[11]....
        /*00ac*/ 	.word	0x0000c020


	//   ....[12]....
        /*00b0*/ 	.word	0x0000d290


	//   ....[13]....
        /*00b4*/ 	.word	0x0000d2a0


	//   ....[14]....
        /*00b8*/ 	.word	0x0000d2d0


	//   ....[15]....
        /*00bc*/ 	.word	0x0000d2e0


	//   ....[16]....
        /*00c0*/ 	.word	0x0000e620


	//   ....[17]....
        /*00c4*/ 	.word	0x0000e690


	//   ....[18]....
        /*00c8*/ 	.word	0x0000e6f0


	//   ....[19]....
        /*00cc*/ 	.word	0x0000e760


	//----- nvinfo : EIATTR_VRC_CTA_INIT_COUNT
	.align		4
.L_2632:
        /*00d0*/ 	.byte	0x02, 0x4a
	.zero		1
	.zero		1


	//----- nvinfo : EIATTR_EXIT_INSTR_OFFSETS
	.align		4
        /*00d4*/ 	.byte	0x04, 0x1c
        /*00d6*/ 	.short	(.L_2634 - .L_2633)


	//   ....[0]....
.L_2633:
        /*00d8*/ 	.word	0x000001f0


	//----- nvinfo : EIATTR_CRS_STACK_SIZE
	.align		4
.L_2634:
        /*00dc*/ 	.byte	0x04, 0x1e
        /*00de*/ 	.short	(.L_2636 - .L_2635)
.L_2635:
        /*00e0*/ 	.word	0x00000000


	//----- nvinfo : EIATTR_CBANK_PARAM_SIZE
	.align		4
.L_2636:
        /*00e4*/ 	.byte	0x03, 0x19
        /*00e6*/ 	.short	0x01d0


	//----- nvinfo : EIATTR_PARAM_CBANK
	.align		4
        /*00e8*/ 	.byte	0x04, 0x0a
        /*00ea*/ 	.short	(.L_2638 - .L_2637)
	.align		4
.L_2637:
        /*00ec*/ 	.word	index@(.nv.constant0._ZN5flash24flash_fwd_splitkv_kernelI23Flash_fwd_kernel_traitsILi128ELi64ELi64ELi4ELb0ELb0EN7cutlass10bfloat16_tE19Flash_kernel_traitsILi128ELi64ELi64ELi4ES3_EELb0ELb1ELb0ELb0ELb0ELb1ELb1ELb0EEEvNS_16Flash_fwd_paramsE)
        /*00f0*/ 	.short	0x0380
        /*00f2*/ 	.short	0x01d0


	//----- nvinfo : EIATTR_SW_WAR
	.align		4
.L_2638:
        /*00f4*/ 	.byte	0x04, 0x36
        /*00f6*/ 	.short	(.L_2640 - .L_2639)
.L_2639:
        /*00f8*/ 	.word	0x00000008
.L_2640:


//--------------------- .nv.info._ZN5flash24flash_fwd_splitkv_kernelI23Flash_fwd_kernel_traitsILi128ELi64ELi64ELi4ELb0ELb0EN7cutlass10bfloat16_tE19Flash_kernel_traitsILi128ELi64ELi64ELi4ES3_EELb0ELb1ELb0ELb0ELb0ELb0ELb1ELb1EEEvNS_16Flash_fwd_paramsE --------------------------
	.section	.nv.info._ZN5flash24flash_fwd_splitkv_kernelI23Flash_fwd_kernel_traitsILi128ELi64ELi64ELi4ELb0ELb0EN7cutlass10bfloat16_tE19Flash_kernel_traitsILi128ELi64ELi64ELi4ES3_EELb0ELb1ELb0ELb0ELb0ELb0ELb1ELb1EEEvNS_16Flash_fwd_paramsE,"",@"SHT_CUDA_INFO"
	.sectionflags	@""
	.align	4


	//----- nvinfo : EIATTR_CUDA_API_VERSION
	.align		4
        /*0000*/ 	.byte	0x04, 0x37
        /*0002*/ 	.short	(.L_2642 - .L_2641)
.L_2641:
        /*0004*/ 	.word	0x00000082


	//----- nvinfo : EIATTR_KPARAM_INFO
	.align		4
.L_2642:
        /*0008*/ 	.byte	0x04, 0x17
        /*000a*/ 	.short	(.L_2644 - .L_2643)
.L_2643:
        /*000c*/ 	.word	0x00000000
        /*0010*/ 	.short	0x0000
        /*0012*/ 	.short	0x0000
        /*0014*/ 	.byte	0x00, 0xf0, 0x41, 0x07


	//----- nvinfo : EIATTR_SPARSE_MMA_MASK
	.align		4
.L_2644:
        /*0018*/ 	.byte	0x03, 0x50
        /*001a*/ 	.short	0x0000


	//----- nvinfo : EIATTR_MAXREG_COUNT
	.align		4
        /*001c*/ 	.byte	0x03, 0x1b
        /*001e*/ 	.short	0x00ff


	//----- nvinfo : EIATTR_NUM_BARRIERS
	.align		4
        /*0020*/ 	.byte	0x02, 0x4c
        /*0022*/ 	.byte	0x01
	.zero		1


	//----- nvinfo : EIATTR_MERCURY_ISA_VERSION
	.align		4
        /*0024*/ 	.byte	0x03, 0x5f
        /*0026*/ 	.short	0x0101


	//----- nvinfo : EIATTR_COOP_GROUP_MASK_REGIDS
	.align		4
        /*0028*/ 	.byte	0x04, 0x29
        /*002a*/ 	.short	(.L_2646 - .L_2645)


	//   ....[0]....
.L_2645:
        /*002c*/ 	.word	0xffffffff


	//   ....[1]....
        /*0030*/ 	.word	0xffffffff


	//   ....[2]....
        /*0034*/ 	.word	0xffffffff


	//   ....[3]....
        /*0038*/ 	.word	0xffffffff


	//   ....[4]....
        /*003c*/ 	.word	0xffffffff


	//   ....[5]....
        /*0040*/ 	.word	0xffffffff


	//   ....[6]....
        /*0044*/ 	.word	0xffffffff


	//   ....[7]....
        /*0048*/ 	.word	0xffffffff


	//   ....[8]....
        /*004c*/ 	.word	0xffffffff


	//   ....[9]....
        /*0050*/ 	.word	0xffffffff


	//   ....[10]....
        /*0054*/ 	.word	0xffffffff


	//   ....[11]....
        /*0058*/ 	.word	0xffffffff


	//   ....[12]....
        /*005c*/ 	.word	0xffffffff


	//   ....[13]....
        /*0060*/ 	.word	0xffffffff


	//   ....[14]....
        /*0064*/ 	.word	0xffffffff


	//   ....[15]....
        /*0068*/ 	.word	0xffffffff


	//   ....[16]....
        /*006c*/ 	.word	0x05000006


	//   ....[17]....
        /*0070*/ 	.word	0x05000006


	//   ....[18]....
        /*0074*/ 	.word	0x05000006


	//   ....[19]....
        /*0078*/ 	.word	0x05000006


	//----- nvinfo : EIATTR_COOP_GROUP_INSTR_OFFSETS
	.align		4
.L_2646:
        /*007c*/ 	.byte	0x04, 0x28
        /*007e*/ 	.short	(.L_2648 - .L_2647)


	//   ....[0]....
.L_2647:
        /*0080*/ 	.word	0x0000fd70


	//   ....[1]....
        /*0084*/ 	.word	0x0000fd90


	//   ....[2]....
        /*0088*/ 	.word	0x0000fdb0


	//   ....[3]....
        /*008c*/ 	.word	0x0000fdd0


	//   ....[4]....
        /*0090*/ 	.word	0x00012c90


	//   ....[5]....
        /*0094*/ 	.word	0x00012ca0


	//   ....[6]....
        /*0098*/ 	.word	0x00012cd0


	//   ....[7]....
        /*009c*/ 	.word	0x00012ce0


	//   ....[8]....
        /*00a0*/ 	.word	0x000161b0


	//   ....[9]....
        /*00a4*/ 	.word	0x000161e0


	//   ....[10]....
        /*00a8*/ 	.word	0x00016220


	//   ....[11]....
        /*00ac*/ 	.word	0x00016230


	//   ....[12]....
        /*00b0*/ 	.word	0x000174a0


	//   ....[13]....
        /*00b4*/ 	.word	0x000174b0


	//   ....[14]....
        /*00b8*/ 	.word	0x000174e0


	//   ....[15]....
        /*00bc*/ 	.word	0x000174f0


	//   ....[16]....
        /*00c0*/ 	.word	0x00018800


	//   ....[17]....
        /*00c4*/ 	.word	0x00018870


	//   ....[18]....
        /*00c8*/ 	.word	0x000188e0


	//   ....[19]....
        /*00cc*/ 	.word	0x00018940


	//----- nvinfo : EIATTR_VRC_CTA_INIT_COUNT
	.align		4
.L_2648:
        /*00d0*/ 	.byte	0x02, 0x4a
	.zero		1
	.zero		1


	//----- nvinfo : EIATTR_EXIT_INSTR_OFFSETS
	.align		4
        /*00d4*/ 	.byte	0x04, 0x1c
        /*00d6*/ 	.short	(.L_2650 - .L_2649)


	//   ....[0]....
.L_2649:
        /*00d8*/ 	.word	0x000001f0


	//----- nvinfo : EIATTR_CRS_STACK_SIZE
	.align		4
.L_2650:
        /*00dc*/ 	.byte	0x04, 0x1e
        /*00de*/ 	.short	(.L_2652 - .L_2651)
.L_2651:
        /*00e0*/ 	.word	0x00000000


	//----- nvinfo : EIATTR_CBANK_PARAM_SIZE
	.align		4
.L_2652:
        /*00e4*/ 	.byte	0x03, 0x19
        /*00e6*/ 	.short	0x01d0


	//----- nvinfo : EIATTR_PARAM_CBANK
	.align		4
        /*00e8*/ 	.byte	0x04, 0x0a
        /*00ea*/ 	.short	(.L_2654 - .L_2653)
	.align		4
.L_2653:
        /*00ec*/ 	.word	index@(.nv.constant0._ZN5flash24flash_fwd_splitkv_kernelI23Flash_fwd_kernel_traitsILi128ELi64ELi64ELi4ELb0ELb0EN7cutlass10bfloat16_tE19Flash_kernel_traitsILi128ELi64ELi64ELi4ES3_EELb0ELb1ELb0ELb0ELb0ELb0ELb1ELb1EEEvNS_16Flash_fwd_paramsE)
        /*00f0*/ 	.short	0x0380
        /*00f2*/ 	.short	0x01d0


	//----- nvinfo : EIATTR_SW_WAR
	.align		4
.L_2654:
        /*00f4*/ 	.byte	0x04, 0x36
        /*00f6*/ 	.short	(.L_2656 - .L_2655)
.L_2655:
        /*00f8*/ 	.word	0x00000008
.L_2656:


//--------------------- .nv.info._ZN5flash24flash_fwd_splitkv_kernelI23Flash_fwd_kernel_traitsILi128ELi64ELi64ELi4ELb0ELb0EN7cutlass10bfloat16_tE19Flash_kernel_traitsILi128ELi64ELi64ELi4ES3_EELb0ELb1ELb0ELb0ELb0ELb1ELb1ELb1EEEvNS_16Flash_fwd_paramsE --------------------------
	.section	.nv.info._ZN5flash24flash_fwd_splitkv_kernelI23Flash_fwd_kernel_traitsILi128ELi64ELi64ELi4ELb0ELb0EN7cutlass10bfloat16_tE19Flash_kernel_traitsILi128ELi64ELi64ELi4ES3_EELb0ELb1ELb0ELb0ELb0ELb1ELb1ELb1EEEvNS_16Flash_fwd_paramsE,"",@"SHT_CUDA_INFO"
	.sectionflags	@""
	.align	4


	//----- nvinfo : EIATTR_CUDA_API_VERSION
	.align		4
        /*0000*/ 	.byte	0x04, 0x37
        /*0002*/ 	.short	(.L_2658 - .L_2657)
.L_2657:
        /*0004*/ 	.word	0x00000082


	//----- nvinfo : EIATTR_KPARAM_INFO
	.align		4
.L_2658:
        /*0008*/ 	.byte	0x04, 0x17
        /*000a*/ 	.short	(.L_2660 - .L_2659)
.L_2659:
        /*000c*/ 	.word	0x00000000
        /*0010*/ 	.short	0x0000
        /*0012*/ 	.short	0x0000
        /*0014*/ 	.byte	0x00, 0xf0, 0x41, 0x07


	//----- nvinfo : EIATTR_SPARSE_MMA_MASK
	.align		4
.L_2660:
        /*0018*/ 	.byte	0x03, 0x50
        /*001a*/ 	.short	0x0000


	//----- nvinfo : EIATTR_MAXREG_COUNT
	.align		4
        /*001c*/ 	.byte	0x03, 0x1b
        /*001e*/ 	.short	0x00ff


	//----- nvinfo : EIATTR_NUM_BARRIERS
	.align		4
        /*0020*/ 	.byte	0x02, 0x4c
        /*0022*/ 	.byte	0x01
	.zero		1


	//----- nvinfo : EIATTR_MERCURY_ISA_VERSION
	.align		4
        /*0024*/ 	.byte	0x03, 0x5f
        /*0026*/ 	.short	0x0101


	//----- nvinfo : EIATTR_COOP_GROUP_MASK_REGIDS
	.align		4
        /*0028*/ 	.byte	0x04, 0x29
        /*002a*/ 	.short	(.L_2662 - .L_2661)


	//   ....[0]....
.L_2661:
        /*002c*/ 	.word	0xffffffff


	//   ....[1]....
        /*0030*/ 	.word	0xffffffff


	//   ....[2]....
        /*0034*/ 	.word	0xffffffff


	//   ....[3]....
        /*0038*/ 	.word	0xffffffff


	//   ....[4]....
        /*003c*/ 	.word	0xffffffff


	//   ....[5]....
        /*0040*/ 	.word	0xffffffff


	//   ....[6]....
        /*0044*/ 	.word	0xffffffff


	//   ....[7]....
        /*0048*/ 	.word	0xffffffff


	//   ....[8]....
        /*004c*/ 	.word	0xffffffff


	//   ....[9]....
        /*0050*/ 	.word	0xffffffff


	//   ....[10]....
        /*0054*/ 	.word	0xffffffff


	//   ....[11]....
        /*0058*/ 	.word	0xffffffff


	//   ....[12]....
        /*005c*/ 	.word	0xffffffff


	//   ....[13]....
        /*0060*/ 	.word	0xffffffff


	//   ....[14]....
        /*0064*/ 	.word	0xffffffff


	//   ....[15]....
        /*0068*/ 	.word	0xffffffff


	//   ....[16]....
        /*006c*/ 	.word	0x05000006


	//   ....[17]....
        /*0070*/ 	.word	0x05000006


	//   ....[18]....
        /*0074*/ 	.word	0x05000006


	//   ....[19]....
        /*0078*/ 	.word	0x05000006


	//----- nvinfo : EIATTR_COOP_GROUP_INSTR_OFFSETS
	.align		4
.L_2662:
        /*007c*/ 	.byte	0x04, 0x28
        /*007e*/ 	.short	(.L_2664 - .L_2663)


	//   ....[0]....
.L_2663:
        /*0080*/ 	.word	0x000100b0


	//   ....[1]....
        /*0084*/ 	.word	0x000101a0


	//   ....[2]....
        /*0088*/ 	.word	0x000101b0


	//   ....[3]....
        /*008c*/ 	.word	0x00010200


	//   ....[4]....
        /*0090*/ 	.word	0x00013470


	//   ....[5]....
        /*0094*/ 	.word	0x00013480


	//   ....[6]....
        /*0098*/ 	.word	0x000134b0


	//   ....[7]....
        /*009c*/ 	.word	0x000134c0


	//   ....[8]....
        /*00a0*/ 	.word	0x00016da0


	//   ....[9]....
        /*00a4*/ 	.word	0x00016dd0


	//   ....[10]....
        /*00a8*/ 	.word	0x00016e10


	//   ....[11]....
        /*00ac*/ 	.word	0x00016e20


	//   ....[12]....
        /*00b0*/ 	.word	0x00018090


	//   ....[13]....
        /*00b4*/ 	.word	0x000180a0


	//   ....[14]....
        /*00b8*/ 	.word	0x000180d0


	//   ....[15]....
        /*00bc*/ 	.word	0x000180e0


	//   ....[16]....
        /*00c0*/ 	.word	0x000193f0


	//   ....[17]....
        /*00c4*/ 	.word	0x00019460


	//   ....[18]....
        /*00c8*/ 	.word	0x000194d0


	//   ....[19]....
        /*00cc*/ 	.word	0x00019530


	//----- nvinfo : EIATTR_VRC_CTA_INIT_COUNT
	.align		4
.L_2664:
        /*00d0*/ 	.byte	0x02, 0x4a
	.zero		1
	.zero		1


	//----- nvinfo : EIATTR_EXIT_INSTR_OFFSETS
	.align		4
        /*00d4*/ 	.byte	0x04, 0x1c
        /*00d6*/ 	.short	(.L_2666 - .L_2665)


	//   ....[0]....
.L_2665:
        /*00d8*/ 	.word	0x000001f0


	//----- nvinfo : EIATTR_CRS_STACK_SIZE
	.align		4
.L_2666:
        /*00dc*/ 	.byte	0x04, 0x1e
        /*00de*/ 	.short	(.L_2668 - .L_2667)
.L_2667:
        /*00e0*/ 	.word	0x00000000


	//----- nvinfo : EIATTR_CBANK_PARAM_SIZE
	.align		4
.L_2668:
        /*00e4*/ 	.byte	0x03, 0x19
        /*00e6*/ 	.short	0x01d0


	//----- nvinfo : EIATTR_PARAM_CBANK
	.align		4
        /*00e8*/ 	.byte	0x04, 0x0a
        /*00ea*/ 	.short	(.L_2670 - .L_2669)
	.align		4
.L_2669:
        /*00ec*/ 	.word	index@(.nv.constant0._ZN5flash24flash_fwd_splitkv_kernelI23Flash_fwd_kernel_traitsILi128ELi64ELi64ELi4ELb0ELb0EN7cutlass10bfloat16_tE19Flash_kernel_traitsILi128ELi64ELi64ELi4ES3_EELb0ELb1ELb0ELb0ELb0ELb1ELb1ELb1EEEvNS_16Flash_fwd_paramsE)
        /*00f0*/ 	.short	0x0380
        /*00f2*/ 	.short	0x01d0


	//----- nvinfo : EIATTR_SW_WAR
	.align		4
.L_2670:
        /*00f4*/ 	.byte	0x04, 0x36
        /*00f6*/ 	.short	(.L_2672 - .L_2671)
.L_2671:
        /*00f8*/ 	.word	0x00000008
.L_2672:


//--------------------- .nv.info._ZN5flash24flash_fwd_splitkv_kernelI23Flash_fwd_kernel_traitsILi128ELi64ELi64ELi4ELb0ELb0EN7cutlass10bfloat16_tE19Flash_kernel_traitsILi128ELi64ELi64ELi4ES3_EELb0ELb0ELb0ELb1ELb1ELb0ELb0ELb0EEEvNS_16Flash_fwd_paramsE --------------------------
	.section	.nv.info._ZN5flash24flash_fwd_splitkv_kernelI23Flash_fwd_kernel_traitsILi128ELi64ELi64ELi4ELb0ELb0EN7cutlass10bfloat16_tE19Flash_kernel_traitsILi128ELi64ELi64ELi4ES3_EELb0ELb0ELb0ELb1ELb1ELb0ELb0ELb0EEEvNS_16Flash_fwd_paramsE,"",@"SHT_CUDA_INFO"
	.sectionflags	@""
	.align	4


	//----- nvinfo : EIATTR_CUDA_API_VERSION
	.align		4
        /*0000*/ 	.byte	0x04, 0x37
        /*0002*/ 	.short	(.L_2674 - .L_2673)
.L_2673:
        /*0004*/ 	.word	0x00000082


	//----- nvinfo : EIATTR_KPARAM_INFO
	.align		4
.L_2674:
        /*0008*/ 	.byte	0x04, 0x17
        /*000a*/ 	.short	(.L_2676 - .L_2675)
.L_2675:
        /*000c*/ 	.word	0x00000000
        /*0010*/ 	.short	0x0000
        /*0012*/ 	.short	0x0000
        /*0014*/ 	.byte	0x00, 0xf0, 0x41, 0x07


	//----- nvinfo : EIATTR_SPARSE_MMA_MASK
	.align		4
.L_2676:
        /*0018*/ 	.byte	0x03, 0x50
        /*001a*/ 	.short	0x0000


	//----- nvinfo : EIATTR_MAXREG_COUNT
	.align		4
        /*001c*/ 	.byte	0x03, 0x1b
        /*001e*/ 	.short	0x00ff


	//----- nvinfo : EIATTR_NUM_BARRIERS
	.align		4
        /*0020*/ 	.byte	0x02, 0x4c
        /*0022*/ 	.byte	0x01
	.zero		1


	//----- nvinfo : EIATTR_MERCURY_ISA_VERSION
	.align		4
        /*0024*/ 	.byte	0x03, 0x5f
        /*0026*/ 	.short	0x0101


	//----- nvinfo : EIATTR_COOP_GROUP_MASK_REGIDS
	.align		4
        /*0028*/ 	.byte	0x04, 0x29
        /*002a*/ 	.short	(.L_2678 - .L_2677)


	//   ....[0]....
.L_2677:
        /*002c*/ 	.word	0xffffffff


	//   ....[1]....
        /*0030*/ 	.word	0xffffffff


	//   ....[2]....
        /*0034*/ 	.word	0xffffffff


	//   ....[3]....
        /*0038*/ 	.word	0xffffffff


	//   ....[4]....
        /*003c*/ 	.word	0xffffffff


	//   ....[5]....
        /*0040*/ 	.word	0xffffffff


	//   ....[6]....
        /*0044*/ 	.word	0xffffffff


	//   ....[7]....
        /*0048*/ 	.word	0xffffffff


	//   ....[8]....
        /*004c*/ 	.word	0xffffffff


	//   ....[9]....
        /*0050*/ 	.word	0xffffffff


	//   ....[10]....
        /*0054*/ 	.word	0xffffffff


	//   ....[11]....
        /*0058*/ 	.word	0xffffffff


	//   ....[12]....
        /*005c*/ 	.word	0x05000004


	//   ....[13]....
        /*0060*/ 	.word	0x05000004


	//   ....[14]....
        /*0064*/ 	.word	0x05000004


	//   ....[15]....
        /*0068*/ 	.word	0x05000004


	//----- nvinfo : EIATTR_COOP_GROUP_INSTR_OFFSETS
	.align		4
.L_2678:
        /*006c*/ 	.byte	0x04, 0x28
        /*006e*/ 	.short	(.L_2680 - .L_2679)


	//   ....[0]....
.L_2679:
        /*0070*/ 	.word	0x00002b20


	//   ....[1]....
        /*0074*/ 	.word	0x00002b30


	//   ....[2]....
        /*0078*/ 	.word	0x00002b70


	//   ....[3]....
        /*007c*/ 	.word	0x00002b90


	//   ....[4]....
        /*0080*/ 	.word	0x00004dc0


	//   ....[5]....
        /*0084*/ 	.word	0x00004de0


	//   ....[6]....
        /*0088*/ 	.word	0x00004e10


	//   ....[7]....
        /*008c*/ 	.word	0x00004e20


	//   ....[8]....
        /*0090*/ 	.word	0x00006080


	//   ....[9]....
        /*0094*/ 	.word	0x00006090


	//   ....[10]....
        /*0098*/ 	.word	0x000060c0


	//   ....[11]....
        /*009c*/ 	.word	0x000060d0


	//   ....[12]....
        /*00a0*/ 	.word	0x000070f0


	//   ....[13]....
        /*00a4*/ 	.word	0x00007160


	//   ....[14]....
        /*00a8*/ 	.word	0x000071c0


	//   ....[15]....
        /*00ac*/ 	.word	0x00007230


	//----- nvinfo : EIATTR_VRC_CTA_INIT_COUNT
	.align		4
.L_2680:
        /*00b0*/ 	.byte	0x02, 0x4a
	.zero		1
	.zero		1


	//----- nvinfo : EIATTR_EXIT_INSTR_OFFSETS
	.align		4
        /*00b4*/ 	.byte	0x04, 0x1c
        /*00b6*/ 	.short	(.L_2682 - .L_2681)


	//   ....[0]....
.L_2681:
        /*00b8*/ 	.word	0x00000090


	//----- nvinfo : EIATTR_CRS_STACK_SIZE
	.align		4
.L_2682:
        /*00bc*/ 	.byte	0x04, 0x1e
        /*00be*/ 	.short	(.L_2684 - .L_2683)
.L_2683:
        /*00c0*/ 	.word	0x00000000


	//----- nvinfo : EIATTR_CBANK_PARAM_SIZE
	.align		4
.L_2684:
        /*00c4*/ 	.byte	0x03, 0x19
        /*00c6*/ 	.short	0x01d0


	//----- nvinfo : EIATTR_PARAM_CBANK
	.align		4
        /*00c8*/ 	.byte	0x04, 0x0a
        /*00ca*/ 	.short	(.L_2686 - .L_2685)
	.align		4
.L_2685:
        /*00cc*/ 	.word	index@(.nv.constant0._ZN5flash24flash_fwd_splitkv_kernelI23Flash_fwd_kernel_traitsILi128ELi64ELi64ELi4ELb0ELb0EN7cutlass10bfloat16_tE19Flash_kernel_traitsILi128ELi64ELi64ELi4ES3_EELb0ELb0ELb0ELb1ELb1ELb0ELb0ELb0EEEvNS_16Flash_fwd_paramsE)
        /*00d0*/ 	.short	0x0380
        /*00d2*/ 	.short	0x01d0


	//----- nvinfo : EIATTR_SW_WAR
	.align		4
.L_2686:
        /*00d4*/ 	.byte	0x04, 0x36
        /*00d6*/ 	.short	(.L_2688 - .L_2687)
.L_2687:
        /*00d8*/ 	.word	0x00000008
.L_2688:


//--------------------- .nv.info._ZN5flash24flash_fwd_splitkv_kernelI23Flash_fwd_kernel_traitsILi128ELi64ELi64ELi4ELb0ELb0EN7cutlass10bfloat16_tE19Flash_kernel_traitsILi128ELi64ELi64ELi4ES3_EELb0ELb0ELb0ELb1ELb1ELb1ELb0ELb0EEEvNS_16Flash_fwd_paramsE --------------------------
	.section	.nv.info._ZN5flash24flash_fwd_splitkv_kernelI23Flash_fwd_kernel_traitsILi128ELi64ELi64ELi4ELb0ELb0EN7cutlass10bfloat16_tE19Flash_kernel_traitsILi128ELi64ELi64ELi4ES3_EELb0ELb0ELb0ELb1ELb1ELb1ELb0ELb0EEEvNS_16Flash_fwd_paramsE,"",@"SHT_CUDA_INFO"
	.sectionflags	@""
	.align	4


	//----- nvinfo : EIATTR_CUDA_API_VERSION
	.align		4
        /*0000*/ 	.byte	0x04, 0x37
        /*0002*/ 	.short	(.L_2690 - .L_2689)
.L_2689:
        /*0004*/ 	.word	0x00000082


	//----- nvinfo : EIATTR_KPARAM_INFO
	.align		4
.L_2690:
        /*0008*/ 	.byte	0x04, 0x17
        /*000a*/ 	.short	(.L_2692 - .L_2691)
.L_2691:
        /*000c*/ 	.word	0x00000000
        /*0010*/ 	.short	0x0000
        /*0012*/ 	.short	0x0000
        /*0014*/ 	.byte	0x00, 0xf0, 0x41, 0x07


	//----- nvinfo : EIATTR_SPARSE_MMA_MASK
	.align		4
.L_2692:
        /*0018*/ 	.byte	0x03, 0x50
        /*001a*/ 	.short	0x0000


	//----- nvinfo : EIATTR_MAXREG_COUNT
	.align		4
        /*001c*/ 	.byte	0x03, 0x1b
        /*001e*/ 	.short	0x00ff


	//----- nvinfo : EIATTR_NUM_BARRIERS
	.align		4
        /*0020*/ 	.byte	0x02, 0x4c
        /*0022*/ 	.byte	0x01
	.zero		1


	//----- nvinfo : EIATTR_MERCURY_ISA_VERSION
	.align		4
        /*0024*/ 	.byte	0x03, 0x5f
        /*0026*/ 	.short	0x0101


	//----- nvinfo : EIATTR_COOP_GROUP_MASK_REGIDS
	.align		4
        /*0028*/ 	.byte	0x04, 0x29
        /*002a*/ 	.short	(.L_2694 - .L_2693)


	//   ....[0]....
.L_2693:
        /*002c*/ 	.word	0xffffffff


	//   ....[1]....
        /*0030*/ 	.word	0xffffffff


	//   ....[2]....
        /*0034*/ 	.word	0xffffffff


	//   ....[3]....
        /*0038*/ 	.word	0xffffffff


	//   ....[4]....
        /*003c*/ 	.word	0xffffffff


	//   ....[5]....
        /*0040*/ 	.word	0xffffffff


	//   ....[6]....
        /*0044*/ 	.word	0xffffffff


	//   ....[7]....
        /*0048*/ 	.word	0xffffffff


	//   ....[8]....
        /*004c*/ 	.word	0xffffffff


	//   ....[9]....
        /*0050*/ 	.word	0xffffffff


	//   ....[10]....
        /*0054*/ 	.word	0xffffffff


	//   ....[11]....
        /*0058*/ 	.word	0xffffffff


	//   ....[12]....
        /*005c*/ 	.word	0x05000004


	//   ....[13]....
        /*0060*/ 	.word	0x05000004


	//   ....[14]....
        /*0064*/ 	.word	0x05000004


	//   ....[15]....
        /*0068*/ 	.word	0x05000004


	//----- nvinfo : EIATTR_COOP_GROUP_INSTR_OFFSETS
	.align		4
.L_2694:
        /*006c*/ 	.byte	0x04, 0x28
        /*006e*/ 	.short	(.L_2696 - .L_2695)


	//   ....[0]....
.L_2695:
        /*0070*/ 	.word	0x00002f90


	//   ....[1]....
        /*0074*/ 	.word	0x00002fb0


	//   ....[2]....
        /*0078*/ 	.word	0x00003060


	//   ....[3]....
        /*007c*/ 	.word	0x00003070


	//   ....[4]....
        /*0080*/ 	.word	0x00005650


	//   ....[5]....
        /*0084*/ 	.word	0x00005670


	//   ....[6]....
        /*0088*/ 	.word	0x000056a0


	//   ....[7]....
        /*008c*/ 	.word	0x000056b0


	//   ....[8]....
        /*0090*/ 	.word	0x00006920


	//   ....[9]....
        /*0094*/ 	.word	0x00006930


	//   ....[10]....
        /*0098*/ 	.word	0x00006960


	//   ....[11]....
        /*009c*/ 	.word	0x00006970


	//   ....[12]....
        /*00a0*/ 	.word	0x00007960


	//   ....[13]....
        /*00a4*/ 	.word	0x000079d0


	//   ....[14]....
        /*00a8*/ 	.word	0x00007a30


	//   ....[15]....
        /*00ac*/ 	.word	0x00007aa0


	//----- nvinfo : EIATTR_VRC_CTA_INIT_COUNT
	.align		4
.L_2696:
        /*00b0*/ 	.byte	0x02, 0x4a
	.zero		1
	.zero		1


	//----- nvinfo : EIATTR_EXIT_INSTR_OFFSETS
	.align		4
        /*00b4*/ 	.byte	0x04, 0x1c
        /*00b6*/ 	.short	(.L_2698 - .L_2697)


	//   ....[0]....
.L_2697:
        /*00b8*/ 	.word	0x00000090


	//----- nvinfo : EIATTR_CRS_STACK_SIZE
	.align		4
.L_2698:
        /*00bc*/ 	.byte	0x04, 0x1e
        /*00be*/ 	.short	(.L_2700 - .L_2699)
.L_2699:
        /*00c0*/ 	.word	0x00000000


	//----- nvinfo : EIATTR_CBANK_PARAM_SIZE
	.align		4
.L_2700:
        /*00c4*/ 	.byte	0x03, 0x19
        /*00c6*/ 	.short	0x01d0


	//----- nvinfo : EIATTR_PARAM_CBANK
	.align		4
        /*00c8*/ 	.byte	0x04, 0x0a
        /*00ca*/ 	.short	(.L_2702 - .L_2701)
	.align		4
.L_2701:
        /*00cc*/ 	.word	index@(.nv.constant0._ZN5flash24flash_fwd_splitkv_kernelI23Flash_fwd_kernel_traitsILi128ELi64ELi64ELi4ELb0ELb0EN7cutlass10bfloat16_tE19Flash_kernel_traitsILi128ELi64ELi64ELi4ES3_EELb0ELb0ELb0ELb1ELb1ELb1ELb0ELb0EEEvNS_16Flash_fwd_paramsE)
        /*00d0*/ 	.short	0x0380
        /*00d2*/ 	.short	0x01d0


	//----- nvinfo : EIATTR_SW_WAR
	.align		4
.L_2702:
        /*00d4*/ 	.byte	0x04, 0x36
        /*00d6*/ 	.short	(.L_2704 - .L_2703)
.L_2703:
        /*00d8*/ 	.word	0x00000008
.L_2704:


//--------------------- .nv.info._ZN5flash24flash_fwd_splitkv_kernelI23Flash_fwd_kernel_traitsILi128ELi64ELi64ELi4ELb0ELb0EN7cutlass10bfloat16_tE19Flash_kernel_traitsILi128ELi64ELi64ELi4ES3_EELb0ELb0ELb1ELb0ELb0ELb0ELb0ELb0EEEvNS_16Flash_fwd_paramsE --------------------------
	.section	.nv.info._ZN5flash24flash_fwd_splitkv_kernelI23Flash_fwd_kernel_traitsILi128ELi64ELi64ELi4ELb0ELb0EN7cutlass10bfloat16_tE19Flash_kernel_traitsILi128ELi64ELi64ELi4ES3_EELb0ELb0ELb1ELb0ELb0ELb0ELb0ELb0EEEvNS_16Flash_fwd_paramsE,"",@"SHT_CUDA_INFO"
	.sectionflags	@""
	.align	4


	//----- nvinfo : EIATTR_CUDA_API_VERSION
	.align		4
        /*0000*/ 	.byte	0x04, 0x37
        /*0002*/ 	.short	(.L_2706 - .L_2705)
.L_2705:
        /*0004*/ 	.word	0x00000082


	//----- nvinfo : EIATTR_KPARAM_INFO
	.align		4
.L_2706:
        /*0008*/ 	.byte	0x04, 0x17
        /*000a*/ 	.short	(.L_2708 - .L_2707)
.L_2707:
        /*000c*/ 	.word	0x00000000
        /*0010*/ 	.short	0x0000
        /*0012*/ 	.short	0x0000
        /*0014*/ 	.byte	0x00, 0xf0, 0x41, 0x07


	//----- nvinfo : EIATTR_SPARSE_MMA_MASK
	.align		4
.L_2708:
        /*0018*/ 	.byte	0x03, 0x50
        /*001a*/ 	.short	0x0000


	//----- nvinfo : EIATTR_MAXREG_COUNT
	.align		4
        /*001c*/ 	.byte	0x03, 0x1b
        /*001e*/ 	.short	0x00ff


	//----- nvinfo : EIATTR_NUM_BARRIERS
	.align		4
        /*0020*/ 	.byte	0x02, 0x4c
        /*0022*/ 	.byte	0x01
	.zero		1


	//----- nvinfo : EIATTR_MERCURY_ISA_VERSION
	.align		4
        /*0024*/ 	.byte	0x03, 0x5f
        /*0026*/ 	.short	0x0101


	//----- nvinfo : EIATTR_COOP_GROUP_MASK_REGIDS
	.align		4
        /*0028*/ 	.byte	0x04, 0x29
        /*002a*/ 	.short	(.L_2710 - .L_2709)


	//   ....[0]....
.L_2709:
        /*002c*/ 	.word	0xffffffff


	//   ....[1]....
        /*0030*/ 	.word	0xffffffff


	//   ....[2]....
        /*0034*/ 	.word	0xffffffff


	//   ....[3]....
        /*0038*/ 	.word	0xffffffff


	//   ....[4]....
        /*003c*/ 	.word	0xffffffff


	//   ....[5]....
        /*0040*/ 	.word	0xffffffff


	//   ....[6]....
        /*0044*/ 	.word	0xffffffff


	//   ....[7]....
        /*0048*/ 	.word	0xffffffff


	//   ....[8]....
        /*004c*/ 	.word	0xffffffff


	//   ....[9]....
        /*0050*/ 	.word	0xffffffff


	//   ....[10]....
        /*0054*/ 	.word	0xffffffff


	//   ....[11]....
        /*0058*/ 	.word	0xffffffff


	//   ....[12]....
        /*005c*/ 	.word	0x05000004


	//   ....[13]....
        /*0060*/ 	.word	0x05000004


	//   ....[14]....
        /*0064*/ 	.word	0x05000004


	//   ....[15]....
        /*0068*/ 	.word	0x05000004


	//----- nvinfo : EIATTR_COOP_GROUP_INSTR_OFFSETS
	.align		4
.L_2710:
        /*006c*/ 	.byte	0x04, 0x28
        /*006e*/ 	.short	(.L_2712 - .L_2711)


	//   ....[0]....
.L_2711:
        /*0070*/ 	.word	0x00004d20


	//   ....[1]....
        /*0074*/ 	.word	0x00004d80


	//   ....[2]....
        /*0078*/ 	.word	0x00004da0


	//   ....[3]....
        /*007c*/ 	.word	0x00004dc0


	//   ....[4]....
        /*0080*/ 	.word	0x000079b0


	//   ....[5]....
        /*0084*/ 	.word	0x000079f0


	//   ....[6]....
        /*0088*/ 	.word	0x00007a10


	//   ....[7]....
        /*008c*/ 	.word	0x00007a30


	//   ....[8]....
        /*0090*/ 	.word	0x00008c70


	//   ....[9]....
        /*0094*/ 	.word	0x00008c80


	//   ....[10]....
        /*0098*/ 	.word	0x00008cb0


	//   ....[11]....
        /*009c*/ 	.word	0x00008cc0


	//   ....[12]....
        /*00a0*/ 	.word	0x0000a090


	//   ....[13]....
        /*00a4*/ 	.word	0x0000a100


	//   ....[14]....
        /*00a8*/ 	.word	0x0000a160


	//   ....[15]....
        /*00ac*/ 	.word	0x0000a1d0


	//----- nvinfo : EIATTR_VRC_CTA_INIT_COUNT
	.align		4
.L_2712:
        /*00b0*/ 	.byte	0x02, 0x4a
	.zero		1
	.zero		1


	//----- nvinfo : EIATTR_EXIT_INSTR_OFFSETS
	.align		4
        /*00b4*/ 	.byte	0x04, 0x1c
        /*00b6*/ 	.short	(.L_2714 - .L_2713)


	//   ....[0]....
.L_2713:
        /*00b8*/ 	.word	0x00000090


	//----- nvinfo : EIATTR_CRS_STACK_SIZE
	.align		4
.L_2714:
        /*00bc*/ 	.byte	0x04, 0x1e
        /*00be*/ 	.short	(.L_2716 - .L_2715)
.L_2715:
        /*00c0*/ 	.word	0x00000000


	//----- nvinfo : EIATTR_CBANK_PARAM_SIZE
	.align		4
.L_2716:
        /*00c4*/ 	.byte	0x03, 0x19
        /*00c6*/ 	.short	0x01d0


	//----- nvinfo : EIATTR_PARAM_CBANK
	.align		4
        /*00c8*/ 	.byte	0x04, 0x0a
        /*00ca*/ 	.short	(.L_2718 - .L_2717)
	.align		4
.L_2717:
        /*00cc*/ 	.word	index@(.nv.constant0._ZN5flash24flash_fwd_splitkv_kernelI23Flash_fwd_kernel_traitsILi128ELi64ELi64ELi4ELb0ELb0EN7cutlass10bfloat16_tE19Flash_kernel_traitsILi128ELi64ELi64ELi4ES3_EELb0ELb0ELb1ELb0ELb0ELb0ELb0ELb0EEEvNS_16Flash_fwd_paramsE)
        /*00d0*/ 	.short	0x0380
        /*00d2*/ 	.short	0x01d0


	//----- nvinfo : EIATTR_SW_WAR
	.align		4
.L_2718:
        /*00d4*/ 	.byte	0x04, 0x36
        /*00d6*/ 	.short	(.L_2720 - .L_2719)
.L_2719:
        /*00d8*/ 	.word	0x00000008
.L_2720:


//--------------------- .nv.info._ZN5flash24flash_fwd_splitkv_kernelI23Flash_fwd_kernel_traitsILi128ELi64ELi64ELi4ELb0ELb0EN7cutlass10bfloat16_tE19Flash_kernel_traitsILi128ELi64ELi64ELi4ES3_EELb0ELb0ELb1ELb0ELb0ELb1ELb0ELb0EEEvNS_16Flash_fwd_paramsE --------------------------
	.section	.nv.info._ZN5flash24flash_fwd_splitkv_kernelI23Flash_fwd_kernel_traitsILi128ELi64ELi64ELi4ELb0ELb0EN7cutlass10bfloat16_tE19Flash_kernel_traitsILi128ELi64ELi64ELi4ES3_EELb0ELb0ELb1ELb0ELb0ELb1ELb0ELb0EEEvNS_16Flash_fwd_paramsE,"",@"SHT_CUDA_INFO"
	.sectionflags	@""
	.align	4


	//----- nvinfo : EIATTR_CUDA_API_VERSION
	.align		4
        /*0000*/ 	.byte	0x04, 0x37
        /*0002*/ 	.short	(.L_2722 - .L_2721)
.L_2721:
        /*0004*/ 	.word	0x00000082


	//----- nvinfo : EIATTR_KPARAM_INFO
	.align		4
.L_2722:
        /*0008*/ 	.byte	0x04, 0x17
        /*000a*/ 	.short	(.L_2724 - .L_2723)
.L_2723:
        /*000c*/ 	.word	0x00000000
        /*0010*/ 	.short	0x0000
        /*0012*/ 	.short	0x0000
        /*0014*/ 	.byte	0x00, 0xf0, 0x41, 0x07


	//----- nvinfo : EIATTR_SPARSE_MMA_MASK
	.align		4
.L_2724:
        /*0018*/ 	.byte	0x03, 0x50
        /*001a*/ 	.short	0x0000


	//----- nvinfo : EIATTR_MAXREG_COUNT
	.align		4
        /*001c*/ 	.byte	0x03, 0x1b
        /*001e*/ 	.short	0x00ff


	//----- nvinfo : EIATTR_NUM_BARRIERS
	.align		4
        /*0020*/ 	.byte	0x02, 0x4c
        /*0022*/ 	.byte	0x01
	.zero		1


	//----- nvinfo : EIATTR_MERCURY_ISA_VERSION
	.align		4
        /*0024*/ 	.byte	0x03, 0x5f
        /*0026*/ 	.short	0x0101


	//----- nvinfo : EIATTR_COOP_GROUP_MASK_REGIDS
	.align		4
        /*0028*/ 	.byte	0x04, 0x29
        /*002a*/ 	.short	(.L_2726 - .L_2725)


	//   ....[0]....
.L_2725:
        /*002c*/ 	.word	0xffffffff


	//   ....[1]....
        /*0030*/ 	.word	0xffffffff


	//   ....[2]....
        /*0034*/ 	.word	0xffffffff


	//   ....[3]....
        /*0038*/ 	.word	0xffffffff


	//   ....[4]....
        /*003c*/ 	.word	0xffffffff


	//   ....[5]....
        /*0040*/ 	.word	0xffffffff


	//   ....[6]....
        /*0044*/ 	.word	0xffffffff


	//   ....[7]....
        /*0048*/ 	.word	0xffffffff


	//   ....[8]....
        /*004c*/ 	.word	0xffffffff


	//   ....[9]....
        /*0050*/ 	.word	0xffffffff


	//   ....[10]....
        /*0054*/ 	.word	0xffffffff


	//   ....[11]....
        /*0058*/ 	.word	0xffffffff


	//   ....[12]....
        /*005c*/ 	.word	0x05000004


	//   ....[13]....
        /*0060*/ 	.word	0x05000004


	//   ....[14]....
        /*0064*/ 	.word	0x05000004


	//   ....[15]....
        /*0068*/ 	.word	0x05000004


	//----- nvinfo : EIATTR_COOP_GROUP_INSTR_OFFSETS
	.align		4
.L_2726:
        /*006c*/ 	.byte	0x04, 0x28
        /*006e*/ 	.short	(.L_2728 - .L_2727)


	//   ....[0]....
.L_2727:
        /*0070*/ 	.word	0x00005160


	//   ....[1]....
        /*0074*/ 	.word	0x00005180


	//   ....[2]....
        /*0078*/ 	.word	0x000051a0


	//   ....[3]....
        /*007c*/ 	.word	0x000051c0


	//   ....[4]....
        /*0080*/ 	.word	0x000081a0


	//   ....[5]....
        /*0084*/ 	.word	0x000081f0


	//   ....[6]....
        /*0088*/ 	.word	0x00008210


	//   ....[7]....
        /*008c*/ 	.word	0x00008230


	//   ....[8]....
        /*0090*/ 	.word	0x00009490


	//   ....[9]....
        /*0094*/ 	.word	0x000094a0


	//   ....[10]....
        /*0098*/ 	.word	0x000094d0


	//   ....[11]....
        /*009c*/ 	.word	0x000094e0


	//   ....[12]....
        /*00a0*/ 	.word	0x0000a880


	//   ....[13]....
        /*00a4*/ 	.word	0x0000a8f0


	//   ....[14]....
        /*00a8*/ 	.word	0x0000a950


	//   ....[15]....
        /*00ac*/ 	.word	0x0000a9c0


	//----- nvinfo : EIATTR_VRC_CTA_INIT_COUNT
	.align		4
.L_2728:
        /*00b0*/ 	.byte	0x02, 0x4a
	.zero		1
	.zero		1


	//----- nvinfo : EIATTR_EXIT_INSTR_OFFSETS
	.align		4
        /*00b4*/ 	.byte	0x04, 0x1c
        /*00b6*/ 	.short	(.L_2730 - .L_2729)


	//   ....[0]....
.L_2729:
        /*00b8*/ 	.word	0x00000090


	//----- nvinfo : EIATTR_CRS_STACK_SIZE
	.align		4
.L_2730:
        /*00bc*/ 	.byte	0x04, 0x1e
        /*00be*/ 	.short	(.L_2732 - .L_2731)
.L_2731:
        /*00c0*/ 	.word	0x00000000


	//----- nvinfo : EIATTR_CBANK_PARAM_SIZE
	.align		4
.L_2732:
        /*00c4*/ 	.byte	0x03, 0x19
        /*00c6*/ 	.short	0x01d0


	//----- nvinfo : EIATTR_PARAM_CBANK
	.align		4
        /*00c8*/ 	.byte	0x04, 0x0a
        /*00ca*/ 	.short	(.L_2734 - .L_2733)
	.align		4
.L_2733:
        /*00cc*/ 	.word	index@(.nv.constant0._ZN5flash24flash_fwd_splitkv_kernelI23Flash_fwd_kernel_traitsILi128ELi64ELi64ELi4ELb0ELb0EN7cutlass10bfloat16_tE19Flash_kernel_traitsILi128ELi64ELi64ELi4ES3_EELb0ELb0ELb1ELb0ELb0ELb1ELb0ELb0EEEvNS_16Flash_fwd_paramsE)
        /*00d0*/ 	.short	0x0380
        /*00d2*/ 	.short	0x01d0


	//----- nvinfo : EIATTR_SW_WAR
	.align		4
.L_2734:
        /*00d4*/ 	.byte	0x04, 0x36
        /*00d6*/ 	.short	(.L_2736 - .L_2735)
.L_2735:
        /*00d8*/ 	.word	0x00000008
.L_2736:


//--------------------- .nv.info._ZN5flash24flash_fwd_splitkv_kernelI23Flash_fwd_kernel_traitsILi128ELi64ELi64ELi4ELb0ELb0EN7cutlass10bfloat16_tE19Flash_kernel_traitsILi128ELi64ELi64ELi4ES3_EELb0ELb0ELb0ELb0ELb1ELb0ELb0ELb1EEEvNS_16Flash_fwd_paramsE --------------------------
	.section	.nv.info._ZN5flash24flash_fwd_splitkv_kernelI23Flash_fwd_kernel_traitsILi128ELi64ELi64ELi4ELb0ELb0EN7cutlass10bfloat16_tE19Flash_kernel_traitsILi128ELi64ELi64ELi4ES3_EELb0ELb0ELb0ELb0ELb1ELb0ELb0ELb1EEEvNS_16Flash_fwd_paramsE,"",@"SHT_CUDA_INFO"
	.sectionflags	@""
	.align	4


	//----- nvinfo : EIATTR_CUDA_API_VERSION
	.align		4
        /*0000*/ 	.byte	0x04, 0x37
        /*0002*/ 	.short	(.L_2738 - .L_2737)
.L_2737:
        /*0004*/ 	.word	0x00000082


	//----- nvinfo : EIATTR_KPARAM_INFO
	.align		4
.L_2738:
        /*0008*/ 	.byte	0x04, 0x17
        /*000a*/ 	.short	(.L_2740 - .L_2739)
.L_2739:
        /*000c*/ 	.word	0x00000000
        /*0010*/ 	.short	0x0000
        /*0012*/ 	.short	0x0000
        /*0014*/ 	.byte	0x00, 0xf0, 0x41, 0x07


	//----- nvinfo : EIATTR_SPARSE_MMA_MASK
	.align		4
.L_2740:
        /*0018*/ 	.byte	0x03, 0x50
        /*001a*/ 	.short	0x0000


	//----- nvinfo : EIATTR_MAXREG_COUNT
	.align		4
        /*001c*/ 	.byte	0x03, 0x1b
        /*001e*/ 	.short	0x00ff


	//----- nvinfo : EIATTR_NUM_BARRIERS
	.align		4
        /*0020*/ 	.byte	0x02, 0x4c
        /*0022*/ 	.byte	0x01
	.zero		1


	//----- nvinfo : EIATTR_MERCURY_ISA_VERSION
	.align		4
        /*0024*/ 	.byte	0x03, 0x5f
        /*0026*/ 	.short	0x0101


	//----- nvinfo : EIATTR_COOP_GROUP_MASK_REGIDS
	.align		4
        /*0028*/ 	.byte	0x04, 0x29
        /*002a*/ 	.short	(.L_2742 - .L_2741)


	//   ....[0]....
.L_2741:
        /*002c*/ 	.word	0xffffffff


	//   ....[1]....
        /*0030*/ 	.word	0xffffffff


	//   ....[2]....
        /*0034*/ 	.word	0xffffffff


	//   ....[3]....
        /*0038*/ 	.word	0xffffffff


	//   ....[4]....
        /*003c*/ 	.word	0xffffffff


	//   ....[5]....
        /*0040*/ 	.word	0xffffffff


	//   ....[6]....
        /*0044*/ 	.word	0xffffffff


	//   ....[7]....
        /*0048*/ 	.word	0xffffffff


	//   ....[8]....
        /*004c*/ 	.word	0xffffffff


	//   ....[9]....
        /*0050*/ 	.word	0xffffffff


	//   ....[10]....
        /*0054*/ 	.word	0xffffffff


	//   ....[11]....
        /*0058*/ 	.word	0xffffffff


	//   ....[12]....
        /*005c*/ 	.word	0x05000002


	//   ....[13]....
        /*0060*/ 	.word	0x05000002


	//   ....[14]....
        /*0064*/ 	.word	0x05000002


	//   ....[15]....
        /*0068*/ 	.word	0x05000002


	//----- nvinfo : EIATTR_COOP_GROUP_INSTR_OFFSETS
	.align		4
.L_2742:
        /*006c*/ 	.byte	0x04, 0x28
        /*006e*/ 	.short	(.L_2744 - .L_2743)


	//   ....[0]....
.L_2743:
        /*0070*/ 	.word	0x0000d7a0


	//   ....[1]....
        /*0074*/ 	.word	0x0000d7c0


	//   ....[2]....
        /*0078*/ 	.word	0x0000d870


	//   ....[3]....
        /*007c*/ 	.word	0x0000d880


	//   ....[4]....
        /*0080*/ 	.word	0x0000fa30


	//   ....[5]....
        /*0084*/ 	.word	0x0000fa40


	//   ....[6]....
        /*0088*/ 	.word	0x0000fa70


	//   ....[7]....
        /*008c*/ 	.word	0x0000fa80


	//   ....[8]....
        /*0090*/ 	.word	0x00010d20


	//   ....[9]....
        /*0094*/ 	.word	0x00010d30


	//   ....[10]....
        /*0098*/ 	.word	0x00010d60


	//   ....[11]....
        /*009c*/ 	.word	0x00010d70


	//   ....[12]....
        /*00a0*/ 	.word	0x00012050


	//   ....[13]....
        /*00a4*/ 	.word	0x000120c0


	//   ....[14]....
        /*00a8*/ 	.word	0x00012120


	//   ....[15]....
        /*00ac*/ 	.word	0x00012190


	//----- nvinfo : EIATTR_VRC_CTA_INIT_COUNT
	.align		4
.L_2744:
        /*00b0*/ 	.byte	0x02, 0x4a
	.zero		1
	.zero		1


	//----- nvinfo : EIATTR_EXIT_INSTR_OFFSETS
	.align		4
        /*00b4*/ 	.byte	0x04, 0x1c
        /*00b6*/ 	.short	(.L_2746 - .L_2745)


	//   ....[0]....
.L_2745:
        /*00b8*/ 	.word	0x00000090


	//----- nvinfo : EIATTR_CRS_STACK_SIZE
	.align		4
.L_2746:
        /*00bc*/ 	.byte	0x04, 0x1e
        /*00be*/ 	.short	(.L_2748 - .L_2747)
.L_2747:
        /*00c0*/ 	.word	0x00000000


	//----- nvinfo : EIATTR_CBANK_PARAM_SIZE
	.align		4
.L_2748:
        /*00c4*/ 	.byte	0x03, 0x19
        /*00c6*/ 	.short	0x01d0


	//----- nvinfo : EIATTR_PARAM_CBANK
	.align		4
        /*00c8*/ 	.byte	0x04, 0x0a
        /*00ca*/ 	.short	(.L_2750 - .L_2749)
	.align		4
.L_2749:
        /*00cc*/ 	.word	index@(.nv.constant0._ZN5flash24flash_fwd_splitkv_kernelI23Flash_fwd_kernel_traitsILi128ELi64ELi64ELi4ELb0ELb0EN7cutlass10bfloat16_tE19Flash_kernel_traitsILi128ELi64ELi64ELi4ES3_EELb0ELb0ELb0ELb0ELb1ELb0ELb0ELb1EEEvNS_16Flash_fwd_paramsE)
        /*00d0*/ 	.short	0x0380
        /*00d2*/ 	.short	0x01d0


	//----- nvinfo : EIATTR_SW_WAR
	.align		4
.L_2750:
        /*00d4*/ 	.byte	0x04, 0x36
        /*00d6*/ 	.short	(.L_2752 - .L_2751)
.L_2751:
        /*00d8*/ 	.word	0x00000008
.L_2752:


//--------------------- .nv.info._ZN5flash24flash_fwd_splitkv_kernelI23Flash_fwd_kernel_traitsILi128ELi64ELi64ELi4ELb0ELb0EN7cutlass10bfloat16_tE19Flash_kernel_traitsILi128ELi64ELi64ELi4ES3_EELb0ELb0ELb0ELb0ELb1ELb1ELb0ELb1EEEvNS_16Flash_fwd_paramsE --------------------------
	.section	.nv.info._ZN5flash24flash_fwd_splitkv_kernelI23Flash_fwd_kernel_traitsILi128ELi64ELi64ELi4ELb0ELb0EN7cutlass10bfloat16_tE19Flash_kernel_traitsILi128ELi64ELi64ELi4ES3_EELb0ELb0ELb0ELb0ELb1ELb1ELb0ELb1EEEvNS_16Flash_fwd_paramsE,"",@"SHT_CUDA_INFO"
	.sectionflags	@""
	.align	4


	//----- nvinfo : EIATTR_CUDA_API_VERSION
	.align		4
        /*0000*/ 	.byte	0x04, 0x37
        /*0002*/ 	.short	(.L_2754 - .L_2753)
.L_2753:
        /*0004*/ 	.word	0x00000082


	//----- nvinfo : EIATTR_KPARAM_INFO
	.align		4
.L_2754:
        /*0008*/ 	.byte	0x04, 0x17
        /*000a*/ 	.short	(.L_2756 - .L_2755)
.L_2755:
        /*000c*/ 	.word	0x00000000
        /*0010*/ 	.short	0x0000
        /*0012*/ 	.short	0x0000
        /*0014*/ 	.byte	0x00, 0xf0, 0x41, 0x07


	//----- nvinfo : EIATTR_SPARSE_MMA_MASK
	.align		4
.L_2756:
        /*0018*/ 	.byte	0x03, 0x50
        /*001a*/ 	.short	0x0000


	//----- nvinfo : EIATTR_MAXREG_COUNT
	.align		4
        /*001c*/ 	.byte	0x03, 0x1b
        /*001e*/ 	.short	0x00ff


	//----- nvinfo : EIATTR_NUM_BARRIERS
	.align		4
        /*0020*/ 	.byte	0x02, 0x4c
        /*0022*/ 	.byte	0x01
	.zero		1


	//----- nvinfo : EIATTR_MERCURY_ISA_VERSION
	.align		4
        /*0024*/ 	.byte	0x03, 0x5f
        /*0026*/ 	.short	0x0101


	//----- nvinfo : EIATTR_COOP_GROUP_MASK_REGIDS
	.align		4
        /*0028*/ 	.byte	0x04, 0x29
        /*002a*/ 	.short	(.L_2758 - .L_2757)


	//   ....[0]....
.L_2757:
        /*002c*/ 	.word	0xffffffff


	//   ....[1]....
        /*0030*/ 	.word	0xffffffff


	//   ....[2]....
        /*0034*/ 	.word	0xffffffff


	//   ....[3]....
        /*0038*/ 	.word	0xffffffff


	//   ....[4]....
        /*003c*/ 	.word	0xffffffff


	//   ....[5]....
        /*0040*/ 	.word	0xffffffff


	//   ....[6]....
        /*0044*/ 	.word	0xffffffff


	//   ....[7]....
        /*0048*/ 	.word	0xffffffff


	//   ....[8]....
        /*004c*/ 	.word	0xffffffff


	//   ....[9]....
        /*0050*/ 	.word	0xffffffff


	//   ....[10]....
        /*0054*/ 	.word	0xffffffff


	//   ....[11]....
        /*0058*/ 	.word	0xffffffff


	//   ....[12]....
        /*005c*/ 	.word	0x05000002


	//   ....[13]....
        /*0060*/ 	.word	0x05000002


	//   ....[14]....
        /*0064*/ 	.word	0x05000002


	//   ....[15]....
        /*0068*/ 	.word	0x05000002


	//----- nvinfo : EIATTR_COOP_GROUP_INSTR_OFFSETS
	.align		4
.L_2758:
        /*006c*/ 	.byte	0x04, 0x28
        /*006e*/ 	.short	(.L_2760 - .L_2759)


	//   ....[0]....
.L_2759:
        /*0070*/ 	.word	0x0000dbd0


	//   ....[1]....
        /*0074*/ 	.word	0x0000dbf0


	//   ....[2]....
        /*0078*/ 	.word	0x0000dca0


	//   ....[3]....
        /*007c*/ 	.word	0x0000dcb0


	//   ....[4]....
        /*0080*/ 	.word	0x00010290


	//   ....[5]....
        /*0084*/ 	.word	0x000102a0


	//   ....[6]....
        /*0088*/ 	.word	0x000102d0


	//   ....[7]....
        /*008c*/ 	.word	0x000102e0


	//   ....[8]....
        /*0090*/ 	.word	0x00011560


	//   ....[9]....
        /*0094*/ 	.word	0x00011570


	//   ....[10]....
        /*0098*/ 	.word	0x000115a0


	//   ....[11]....
        /*009c*/ 	.word	0x000115b0


	//   ....[12]....
        /*00a0*/ 	.word	0x00012890


	//   ....[13]....
        /*00a4*/ 	.word	0x00012900


	//   ....[14]....
        /*00a8*/ 	.word	0x00012960


	//   ....[15]....
        /*00ac*/ 	.word	0x000129d0


	//----- nvinfo : EIATTR_VRC_CTA_INIT_COUNT
	.align		4
.L_2760:
        /*00b0*/ 	.byte	0x02, 0x4a
	.zero		1
	.zero		1


	//----- nvinfo : EIATTR_EXIT_INSTR_OFFSETS
	.align		4
        /*00b4*/ 	.byte	0x04, 0x1c
        /*00b6*/ 	.short	(.L_2762 - .L_2761)


	//   ....[0]....
.L_2761:
        /*00b8*/ 	.word	0x00000090


	//----- nvinfo : EIATTR_CRS_STACK_SIZE
	.align		4
.L_2762:
        /*00bc*/ 	.byte	0x04, 0x1e
        /*00be*/ 	.short	(.L_2764 - .L_2763)
.L_2763:
        /*00c0*/ 	.word	0x00000000


	//----- nvinfo : EIATTR_CBANK_PARAM_SIZE
	.align		4
.L_2764:
        /*00c4*/ 	.byte	0x03, 0x19
        /*00c6*/ 	.short	0x01d0


	//----- nvinfo : EIATTR_PARAM_CBANK
	.align		4
        /*00c8*/ 	.byte	0x04, 0x0a
        /*00ca*/ 	.short	(.L_2766 - .L_2765)
	.align		4
.L_2765:
        /*00cc*/ 	.word	index@(.nv.constant0._ZN5flash24flash_fwd_splitkv_kernelI23Flash_fwd_kernel_traitsILi128ELi64ELi64ELi4ELb0ELb0EN7cutlass10bfloat16_tE19Flash_kernel_traitsILi128ELi64ELi64ELi4ES3_EELb0ELb0ELb0ELb0ELb1ELb1ELb0ELb1EEEvNS_16Flash_fwd_paramsE)
        /*00d0*/ 	.short	0x0380
        /*00d2*/ 	.short	0x01d0


	//----- nvinfo : EIATTR_SW_WAR
	.align		4
.L_2766:
        /*00d4*/ 	.byte	0x04, 0x36
        /*00d6*/ 	.short	(.L_2768 - .L_2767)
.L_2767:
        /*00d8*/ 	.word	0x00000008
.L_2768:


//--------------------- .nv.info._ZN5flash24flash_fwd_splitkv_kernelI23Flash_fwd_kernel_traitsILi128ELi64ELi64ELi4ELb0ELb0EN7cutlass10bfloat16_tE19Flash_kernel_traitsILi128ELi64ELi64ELi4ES3_EELb0ELb0ELb1ELb0ELb0ELb0ELb0ELb1EEEvNS_16Flash_fwd_paramsE --------------------------
	.section	.nv.info._ZN5flash24flash_fwd_splitkv_kernelI23Flash_fwd_kernel_traitsILi128ELi64ELi64ELi4ELb0ELb0EN7cutlass10bfloat16_tE19Flash_kernel_traitsILi128ELi64ELi64ELi4ES3_EELb0ELb0ELb1ELb0ELb0ELb0ELb0ELb1EEEvNS_16Flash_fwd_paramsE,"",@"SHT_CUDA_INFO"
	.sectionflags	@""
	.align	4


	//----- nvinfo : EIATTR_CUDA_API_VERSION
	.align		4
        /*0000*/ 	.byte	0x04, 0x37
        /*0002*/ 	.short	(.L_2770 - .L_2769)
.L_2769:
        /*0004*/ 	.word	0x00000082


	//----- nvinfo : EIATTR_KPARAM_INFO
	.align		4
.L_2770:
        /*0008*/ 	.byte	0x04, 0x17
        /*000a*/ 	.short	(.L_2772 - .L_2771)
.L_2771:
        /*000c*/ 	.word	0x00000000
        /*0010*/ 	.short	0x0000
        /*0012*/ 	.short	0x0000
        /*0014*/ 	.byte	0x00, 0xf0, 0x41, 0x07


	//----- nvinfo : EIATTR_SPARSE_MMA_MASK
	.align		4
.L_2772:
        /*0018*/ 	.byte	0x03, 0x50
        /*001a*/ 	.short	0x0000


	//----- nvinfo : EIATTR_MAXREG_COUNT
	.align		4
        /*001c*/ 	.byte	0x03, 0x1b
        /*001e*/ 	.short	0x00ff


	//----- nvinfo : EIATTR_NUM_BARRIERS
	.align		4
        /*0020*/ 	.byte	0x02, 0x4c
        /*0022*/ 	.byte	0x01
	.zero		1


	//----- nvinfo : EIATTR_MERCURY_ISA_VERSION
	.align		4
        /*0024*/ 	.byte	0x03, 0x5f
        /*0026*/ 	.short	0x0101


	//----- nvinfo : EIATTR_COOP_GROUP_MASK_REGIDS
	.align		4
        /*0028*/ 	.byte	0x04, 0x29
        /*002a*/ 	.short	(.L_2774 - .L_2773)


	//   ....[0]....
.L_2773:
        /*002c*/ 	.word	0xffffffff


	//   ....[1]....
        /*0030*/ 	.word	0xffffffff


	//   ....[2]....
        /*0034*/ 	.word	0xffffffff


	//   ....[3]....
        /*0038*/ 	.word	0xffffffff


	//   ....[4]....
        /*003c*/ 	.word	0xffffffff


	//   ....[5]....
        /*0040*/ 	.word	0xffffffff


	//   ....[6]....
        /*0044*/ 	.word	0xffffffff


	//   ....[7]....
        /*0048*/ 	.word	0xffffffff


	//   ....[8]....
        /*004c*/ 	.word	0xffffffff


	//   ....[9]....
        /*0050*/ 	.word	0xffffffff


	//   ....[10]....
        /*0054*/ 	.word	0xffffffff


	//   ....[11]....
        /*0058*/ 	.word	0xffffffff


	//   ....[12]....
        /*005c*/ 	.word	0x05000006


	//   ....[13]....
        /*0060*/ 	.word	0x05000006


	//   ....[14]....
        /*0064*/ 	.word	0x05000006


	//   ....[15]....
        /*0068*/ 	.word	0x05000006


	//----- nvinfo : EIATTR_COOP_GROUP_INSTR_OFFSETS
	.align		4
.L_2774:
        /*006c*/ 	.byte	0x04, 0x28
        /*006e*/ 	.short	(.L_2776 - .L_2775)


	//   ....[0]....
.L_2775:
        /*0070*/ 	.word	0x0000f5b0


	//   ....[1]....
        /*0074*/ 	.word	0x0000f5d0


	//   ....[2]....
        /*0078*/ 	.word	0x0000f5f0


	//   ....[3]....
        /*007c*/ 	.word	0x0000f610


	//   ....[4]....
        /*0080*/ 	.word	0x00012260


	//   ....[5]....
        /*0084*/ 	.word	0x00012290


	//   ....[6]....
        /*0088*/ 	.word	0x000122d0


	//   ....[7]....
        /*008c*/ 	.word	0x000122e0


	//   ....[8]....
        /*0090*/ 	.word	0x00013540


	//   ....[9]....
        /*0094*/ 	.word	0x00013550


	//   ....[10]....
        /*0098*/ 	.word	0x00013580


	//   ....[11]....
        /*009c*/ 	.word	0x00013590


	//   ....[12]....
        /*00a0*/ 	.word	0x00014930


	//   ....[13]....
        /*00a4*/ 	.word	0x000149a0


	//   ....[14]....
        /*00a8*/ 	.word	0x00014a00


	//   ....[15]....
        /*00ac*/ 	.word	0x00014a70


	//----- nvinfo : EIATTR_VRC_CTA_INIT_COUNT
	.align		4
.L_2776:
        /*00b0*/ 	.byte	0x02, 0x4a
	.zero		1
	.zero		1


	//----- nvinfo : EIATTR_EXIT_INSTR_OFFSETS
	.align		4
        /*00b4*/ 	.byte	0x04, 0x1c
        /*00b6*/ 	.short	(.L_2778 - .L_2777)


	//   ....[0]....
.L_2777:
        /*00b8*/ 	.word	0x00000090


	//----- nvinfo : EIATTR_CRS_STACK_SIZE
	.align		4
.L_2778:
        /*00bc*/ 	.byte	0x04, 0x1e
        /*00be*/ 	.short	(.L_2780 - .L_2779)
.L_2779:
        /*00c0*/ 	.word	0x00000000


	//----- nvinfo : EIATTR_CBANK_PARAM_SIZE
	.align		4
.L_2780:
        /*00c4*/ 	.byte	0x03, 0x19
        /*00c6*/ 	.short	0x01d0


	//----- nvinfo : EIATTR_PARAM_CBANK
	.align		4
        /*00c8*/ 	.byte	0x04, 0x0a
        /*00ca*/ 	.short	(.L_2782 - .L_2781)
	.align		4
.L_2781:
        /*00cc*/ 	.word	index@(.nv.constant0._ZN5flash24flash_fwd_splitkv_kernelI23Flash_fwd_kernel_traitsILi128ELi64ELi64ELi4ELb0ELb0EN7cutlass10bfloat16_tE19Flash_kernel_traitsILi128ELi64ELi64ELi4ES3_EELb0ELb0ELb1ELb0ELb0ELb0ELb0ELb1EEEvNS_16Flash_fwd_paramsE)
        /*00d0*/ 	.short	0x0380
        /*00d2*/ 	.short	0x01d0


	//----- nvinfo : EIATTR_SW_WAR
	.align		4
.L_2782:
        /*00d4*/ 	.byte	0x04, 0x36
        /*00d6*/ 	.short	(.L_2784 - .L_2783)
.L_2783:
        /*00d8*/ 	.word	0x00000008
.L_2784:


//--------------------- .nv.info._ZN5flash24flash_fwd_splitkv_kernelI23Flash_fwd_kernel_traitsILi128ELi64ELi64ELi4ELb0ELb0EN7cutlass10bfloat16_tE19Flash_kernel_traitsILi128ELi64ELi64ELi4ES3_EELb0ELb0ELb1ELb0ELb0ELb1ELb0ELb1EEEvNS_16Flash_fwd_paramsE --------------------------
	.section	.nv.info._ZN5flash24flash_fwd_splitkv_kernelI23Flash_fwd_kernel_traitsILi128ELi64ELi64ELi4ELb0ELb0EN7cutlass10bfloat16_tE19Flash_kernel_traitsILi128ELi64ELi64ELi4ES3_EELb0ELb0ELb1ELb0ELb0ELb1ELb0ELb1EEEvNS_16Flash_fwd_paramsE,"",@"SHT_CUDA_INFO"
	.sectionflags	@""
	.align	4


	//----- nvinfo : EIATTR_CUDA_API_VERSION
	.align		4
        /*0000*/ 	.byte	0x04, 0x37
        /*0002*/ 	.short	(.L_2786 - .L_2785)
.L_2785:
        /*0004*/ 	.word	0x00000082


	//----- nvinfo : EIATTR_KPARAM_INFO
	.align		4
.L_2786:
        /*0008*/ 	.byte	0x04, 0x17
        /*000a*/ 	.short	(.L_2788 - .L_2787)
.L_2787:
        /*000c*/ 	.word	0x00000000
        /*0010*/ 	.short	0x0000
        /*0012*/ 	.short	0x0000
        /*0014*/ 	.byte	0x00, 0xf0, 0x41, 0x07


	//----- nvinfo : EIATTR_SPARSE_MMA_MASK
	.align		4
.L_2788:
        /*0018*/ 	.byte	0x03, 0x50
        /*001a*/ 	.short	0x0000


	//----- nvinfo : EIATTR_MAXREG_COUNT
	.align		4
        /*001c*/ 	.byte	0x03, 0x1b
        /*001e*/ 	.short	0x00ff


	//----- nvinfo : EIATTR_NUM_BARRIERS
	.align		4
        /*0020*/ 	.byte	0x02, 0x4c
        /*0022*/ 	.byte	0x01
	.zero		1


	//----- nvinfo : EIATTR_MERCURY_ISA_VERSION
	.align		4
        /*0024*/ 	.byte	0x03, 0x5f
        /*0026*/ 	.short	0x0101


	//----- nvinfo : EIATTR_COOP_GROUP_MASK_REGIDS
	.align		4
        /*0028*/ 	.byte	0x04, 0x29
        /*002a*/ 	.short	(.L_2790 - .L_2789)


	//   ....[0]....
.L_2789:
        /*002c*/ 	.word	0xffffffff


	//   ....[1]....
        /*0030*/ 	.word	0xffffffff


	//   ....[2]....
        /*0034*/ 	.word	0xffffffff


	//   ....[3]....
        /*0038*/ 	.word	0xffffffff


	//   ....[4]....
        /*003c*/ 	.word	0xffffffff


	//   ....[5]....
        /*0040*/ 	.word	0xffffffff


	//   ....[6]....
        /*0044*/ 	.word	0xffffffff


	//   ....[7]....
        /*0048*/ 	.word	0xffffffff


	//   ....[8]....
        /*004c*/ 	.word	0xffffffff


	//   ....[9]....
        /*0050*/ 	.word	0xffffffff


	//   ....[10]....
        /*0054*/ 	.word	0xffffffff


	//   ....[11]....
        /*0058*/ 	.word	0xffffffff


	//   ....[12]....
        /*005c*/ 	.word	0x05000004


	//   ....[13]....
        /*0060*/ 	.word	0x05000004


	//   ....[14]....
        /*0064*/ 	.word	0x05000004


	//   ....[15]....
        /*0068*/ 	.word	0x05000004


	//----- nvinfo : EIATTR_COOP_GROUP_INSTR_OFFSETS
	.align		4
.L_2790:
        /*006c*/ 	.byte	0x04, 0x28
        /*006e*/ 	.short	(.L_2792 - .L_2791)


	//   ....[0]....
.L_2791:
        /*0070*/ 	.word	0x0000f9d0


	//   ....[1]....
        /*0074*/ 	.word	0x0000fa10


	//   ....[2]....
        /*0078*/ 	.word	0x0000fa30


	//   ....[3]....
        /*007c*/ 	.word	0x0000fa50


	//   ....[4]....
        /*0080*/ 	.word	0x00012ab0


	//   ....[5]....
        /*0084*/ 	.word	0x00012ae0


	//   ....[6]....
        /*0088*/ 	.word	0x00012b00


	//   ....[7]....
        /*008c*/ 	.word	0x00012b20


	//   ....[8]....
        /*0090*/ 	.word	0x00013d90


	//   ....[9]....
        /*0094*/ 	.word	0x00013da0


	//   ....[10]....
        /*0098*/ 	.word	0x00013dd0


	//   ....[11]....
        /*009c*/ 	.word	0x00013de0


	//   ....[12]....
        /*00a0*/ 	.word	0x00015160


	//   ....[13]....
        /*00a4*/ 	.word	0x000151d0


	//   ....[14]....
        /*00a8*/ 	.word	0x00015230


	//   ....[15]....
        /*00ac*/ 	.word	0x000152a0


	//----- nvinfo : EIATTR_VRC_CTA_INIT_COUNT
	.align		4
.L_2792:
        /*00b0*/ 	.byte	0x02, 0x4a
	.zero		1
	.zero		1


	//----- nvinfo : EIATTR_EXIT_INSTR_OFFSETS
	.align		4
        /*00b4*/ 	.byte	0x04, 0x1c
        /*00b6*/ 	.short	(.L_2794 - .L_2793)


	//   ....[0]....
.L_2793:
        /*00b8*/ 	.word	0x00000090


	//----- nvinfo : EIATTR_CRS_STACK_SIZE
	.align		4
.L_2794:
        /*00bc*/ 	.byte	0x04, 0x1e
        /*00be*/ 	.short	(.L_2796 - .L_2795)
.L_2795:
        /*00c0*/ 	.word	0x00000000


	//----- nvinfo : EIATTR_CBANK_PARAM_SIZE
	.align		4
.L_2796:
        /*00c4*/ 	.byte	0x03, 0x19
        /*00c6*/ 	.short	0x01d0


	//----- nvinfo : EIATTR_PARAM_CBANK
	.align		4
        /*00c8*/ 	.byte	0x04, 0x0a
        /*00ca*/ 	.short	(.L_2798 - .L_2797)
	.align		4
.L_2797:
        /*00cc*/ 	.word	index@(.nv.constant0._ZN5flash24flash_fwd_splitkv_kernelI23Flash_fwd_kernel_traitsILi128ELi64ELi64ELi4ELb0ELb0EN7cutlass10bfloat16_tE19Flash_kernel_traitsILi128ELi64ELi64ELi4ES3_EELb0ELb0ELb1ELb0ELb0ELb1ELb0ELb1EEEvNS_16Flash_fwd_paramsE)
        /*00d0*/ 	.short	0x0380
        /*00d2*/ 	.short	0x01d0


	//----- nvinfo : EIATTR_SW_WAR
	.align		4
.L_2798:
        /*00d4*/ 	.byte	0x04, 0x36
        /*00d6*/ 	.short	(.L_2800 - .L_2799)
.L_2799:
        /*00d8*/ 	.word	0x00000008
.L_2800:


//--------------------- .nv.info._ZN5flash24flash_fwd_splitkv_kernelI23Flash_fwd_kernel_traitsILi128ELi64ELi64ELi4ELb0ELb0EN7cutlass10bfloat16_tE19Flash_kernel_traitsILi128ELi64ELi64ELi4ES3_EELb0ELb0ELb0ELb1ELb1ELb0ELb1ELb0EEEvNS_16Flash_fwd_paramsE --------------------------
	.section	.nv.info._ZN5flash24flash_fwd_splitkv_kernelI23Flash_fwd_kernel_traitsILi128ELi64ELi64ELi4ELb0ELb0EN7cutlass10bfloat16_tE19Flash_kernel_traitsILi128ELi64ELi64ELi4ES3_EELb0ELb0ELb0ELb1ELb1ELb0ELb1ELb0EEEvNS_16Flash_fwd_paramsE,"",@"SHT_CUDA_INFO"
	.sectionflags	@""
	.align	4


	//----- nvinfo : EIATTR_CUDA_API_VERSION
	.align		4
        /*0000*/ 	.byte	0x04, 0x37
        /*0002*/ 	.short	(.L_2802 - .L_2801)
.L_2801:
        /*0004*/ 	.word	0x00000082


	//----- nvinfo : EIATTR_KPARAM_INFO
	.align		4
.L_2802:
        /*0008*/ 	.byte	0x04, 0x17
        /*000a*/ 	.short	(.L_2804 - .L_2803)
.L_2803:
        /*000c*/ 	.word	0x00000000
        /*0010*/ 	.short	0x0000
        /*0012*/ 	.short	0x0000
        /*0014*/ 	.byte	0x00, 0xf0, 0x41, 0x07


	//----- nvinfo : EIATTR_SPARSE_MMA_MASK
	.align		4
.L_2804:
        /*0018*/ 	.byte	0x03, 0x50
        /*001a*/ 	.short	0x0000


	//----- nvinfo : EIATTR_MAXREG_COUNT
	.align		4
        /*001c*/ 	.byte	0x03, 0x1b
        /*001e*/ 	.short	0x00ff


	//----- nvinfo : EIATTR_NUM_BARRIERS
	.align		4
        /*0020*/ 	.byte	0x02, 0x4c
        /*0022*/ 	.byte	0x01
	.zero		1


	//----- nvinfo : EIATTR_MERCURY_ISA_VERSION
	.align		4
        /*0024*/ 	.byte	0x03, 0x5f
        /*0026*/ 	.short	0x0101


	//----- nvinfo : EIATTR_COOP_GROUP_MASK_REGIDS
	.align		4
        /*0028*/ 	.byte	0x04, 0x29
        /*002a*/ 	.short	(.L_2806 - .L_2805)


	//   ....[0]....
.L_2805:
        /*002c*/ 	.word	0xffffffff


	//   ....[1]....
        /*0030*/ 	.word	0xffffffff


	//   ....[2]....
        /*0034*/ 	.word	0xffffffff


	//   ....[3]....
        /*0038*/ 	.word	0xffffffff


	//   ....[4]....
        /*003c*/ 	.word	0xffffffff


	//   ....[5]....
        /*0040*/ 	.word	0xffffffff


	//   ....[6]....
        /*0044*/ 	.word	0xffffffff


	//   ....[7]....
        /*0048*/ 	.word	0xffffffff


	//   ....[8]....
        /*004c*/ 	.word	0xffffffff


	//   ....[9]....
        /*0050*/ 	.word	0xffffffff


	//   ....[10]....
        /*0054*/ 	.word	0xffffffff


	//   ....[11]....
        /*0058*/ 	.word	0xffffffff


	//   ....[12]....
        /*005c*/ 	.word	0x05000006


	//   ....[13]....
        /*0060*/ 	.word	0x05000006


	//   ....[14]....
        /*0064*/ 	.word	0x05000006


	//   ....[15]....
        /*0068*/ 	.word	0x05000006


	//----- nvinfo : EIATTR_COOP_GROUP_INSTR_OFFSETS
	.align		4
.L_2806:
        /*006c*/ 	.byte	0x04, 0x28
        /*006e*/ 	.short	(.L_2808 - .L_2807)


	//   ....[0]....
.L_2807:
        /*0070*/ 	.word	0x00002f50


	//   ....[1]....
        /*0074*/ 	.word	0x00002f80


	//   ....[2]....
        /*0078*/ 	.word	0x00003030


	//   ....[3]....
        /*007c*/ 	.word	0x00003040


	//   ....[4]....
        /*0080*/ 	.word	0x000051f0


	//   ....[5]....
        /*0084*/ 	.word	0x00005200


	//   ....[6]....
        /*0088*/ 	.word	0x00005230


	//   ....[7]....
        /*008c*/ 	.word	0x00005240


	//   ....[8]....
        /*0090*/ 	.word	0x000064a0


	//   ....[9]....
        /*0094*/ 	.word	0x000064b0


	//   ....[10]....
        /*0098*/ 	.word	0x000064e0


	//   ....[11]....
        /*009c*/ 	.word	0x000064f0


	//   ....[12]....
        /*00a0*/ 	.word	0x00007290


	//   ....[13]....
        /*00a4*/ 	.word	0x00007300


	//   ....[14]....
        /*00a8*/ 	.word	0x00007360


	//   ....[15]....
        /*00ac*/ 	.word	0x000073d0


	//----- nvinfo : EIATTR_VRC_CTA_INIT_COUNT
	.align		4
.L_2808:
        /*00b0*/ 	.byte	0x02, 0x4a
	.zero		1
	.zero		1


	//----- nvinfo : EIATTR_EXIT_INSTR_OFFSETS
	.align		4
        /*00b4*/ 	.byte	0x04, 0x1c
        /*00b6*/ 	.short	(.L_2810 - .L_2809)


	//   ....[0]....
.L_2809:
        /*00b8*/ 	.word	0x000001f0


	//----- nvinfo : EIATTR_CRS_STACK_SIZE
	.align		4
.L_2810:
        /*00bc*/ 	.byte	0x04, 0x1e
        /*00be*/ 	.short	(.L_2812 - .L_2811)
.L_2811:
        /*00c0*/ 	.word	0x00000000


	//----- nvinfo : EIATTR_CBANK_PARAM_SIZE
	.align		4
.L_2812:
        /*00c4*/ 	.byte	0x03, 0x19
        /*00c6*/ 	.short	0x01d0


	//----- nvinfo : EIATTR_PARAM_CBANK
	.align		4
        /*00c8*/ 	.byte	0x04, 0x0a
        /*00ca*/ 	.short	(.L_2814 - .L_2813)
	.align		4
.L_2813:
        /*00cc*/ 	.word	index@(.nv.constant0._ZN5flash24flash_fwd_splitkv_kernelI23Flash_fwd_kernel_traitsILi128ELi64ELi64ELi4ELb0ELb0EN7cutlass10bfloat16_tE19Flash_kernel_traitsILi128ELi64ELi64ELi4ES3_EELb0ELb0ELb0ELb1ELb1ELb0ELb1ELb0EEEvNS_16Flash_fwd_paramsE)
        /*00d0*/ 	.short	0x0380
        /*00d2*/ 	.short	0x01d0


	//----- nvinfo : EIATTR_SW_WAR
	.align		4
.L_2814:
        /*00d4*/ 	.byte	0x04, 0x36
        /*00d6*/ 	.short	(.L_2816 - .L_2815)
.L_2815:
        /*00d8*/ 	.word	0x00000008
.L_2816:


//--------------------- .nv.info._ZN5flash24flash_fwd_splitkv_kernelI23Flash_fwd_kernel_traitsILi128ELi64ELi64ELi4ELb0ELb0EN7cutlass10bfloat16_tE19Flash_kernel_traitsILi128ELi64ELi64ELi4ES3_EELb0ELb0ELb0ELb1ELb1ELb1ELb1ELb0EEEvNS_16Flash_fwd_paramsE --------------------------
	.section	.nv.info._ZN5flash24flash_fwd_splitkv_kernelI23Flash_fwd_kernel_traitsILi128ELi64ELi64ELi4ELb0ELb0EN7cutlass10bfloat16_tE19Flash_kernel_traitsILi128ELi64ELi64ELi4ES3_EELb0ELb0ELb0ELb1ELb1ELb1ELb1ELb0EEEvNS_16Flash_fwd_paramsE,"",@"SHT_CUDA_INFO"
	.sectionflags	@""
	.align	4


	//----- nvinfo : EIATTR_CUDA_API_VERSION
	.align		4
        /*0000*/ 	.byte	0x04, 0x37
        /*0002*/ 	.short	(.L_2818 - .L_2817)
.L_2817:
        /*0004*/ 	.word	0x00000082


	//----- nvinfo : EIATTR_KPARAM_INFO
	.align		4
.L_2818:
        /*0008*/ 	.byte	0x04, 0x17
        /*000a*/ 	.short	(.L_2820 - .L_2819)
.L_2819:
        /*000c*/ 	.word	0x00000000
        /*0010*/ 	.short	0x0000
        /*0012*/ 	.short	0x0000
        /*0014*/ 	.byte	0x00, 0xf0, 0x41, 0x07


	//----- nvinfo : EIATTR_SPARSE_MMA_MASK
	.align		4
.L_2820:
        /*0018*/ 	.byte	0x03, 0x50
        /*001a*/ 	.short	0x0000


	//----- nvinfo : EIATTR_MAXREG_COUNT
	.align		4
        /*001c*/ 	.byte	0x03, 0x1b
        /*001e*/ 	.short	0x00ff


	//----- nvinfo : EIATTR_NUM_BARRIERS
	.align		4
        /*0020*/ 	.byte	0x02, 0x4c
        /*0022*/ 	.byte	0x01
	.zero		1


	//----- nvinfo : EIATTR_MERCURY_ISA_VERSION
	.align		4
        /*0024*/ 	.byte	0x03, 0x5f
        /*0026*/ 	.short	0x0101


	//----- nvinfo : EIATTR_COOP_GROUP_MASK_REGIDS
	.align		4
        /*0028*/ 	.byte	0x04, 0x29
        /*002a*/ 	.short	(.L_2822 - .L_2821)


	//   ....[0]....
.L_2821:
        /*002c*/ 	.word	0xffffffff


	//   ....[1]....
        /*0030*/ 	.word	0xffffffff


	//   ....[2]....
        /*0034*/ 	.word	0xffffffff


	//   ....[3]....
        /*0038*/ 	.word	0xffffffff


	//   ....[4]....
        /*003c*/ 	.word	0xffffffff


	//   ....[5]....
        /*0040*/ 	.word	0xffffffff


	//   ....[6]....
        /*0044*/ 	.word	0xffffffff


	//   ....[7]....
        /*0048*/ 	.word	0xffffffff


	//   ....[8]....
        /*004c*/ 	.word	0xffffffff


	//   ....[9]....
        /*0050*/ 	.word	0xffffffff


	//   ....[10]....
        /*0054*/ 	.word	0xffffffff


	//   ....[11]....
        /*0058*/ 	.word	0xffffffff


	//   ....[12]....
        /*005c*/ 	.word	0x05000006


	//   ....[13]....
        /*0060*/ 	.word	0x05000006


	//   ....[14]....
        /*0064*/ 	.word	0x05000006


	//   ....[15]....
        /*0068*/ 	.word	0x05000006


	//----- nvinfo : EIATTR_COOP_GROUP_INSTR_OFFSETS
	.align		4
.L_2822:
        /*006c*/ 	.byte	0x04, 0x28
        /*006e*/ 	.short	(.L_2824 - .L_2823)


	//   ....[0]....
.L_2823:
        /*0070*/ 	.word	0x00003340


	//   ....[1]....
        /*0074*/ 	.word	0x00003370


	//   ....[2]....
        /*0078*/ 	.word	0x00003420


	//   ....[3]....
        /*007c*/ 	.word	0x00003430


	//   ....[4]....
        /*0080*/ 	.word	0x000059f0


	//   ....[5]....
        /*0084*/ 	.word	0x00005a00


	//   ....[6]....
        /*0088*/ 	.word	0x00005a30


	//   ....[7]....
        /*008c*/ 	.word	0x00005a40


	//   ....[8]....
        /*0090*/ 	.word	0x00006cb0


	//   ....[9]....
        /*0094*/ 	.word	0x00006cc0


	//   ....[10]....
        /*0098*/ 	.word	0x00006cf0


	//   ....[11]....
        /*009c*/ 	.word	0x00006d00


	//   ....[12]....
        /*00a0*/ 	.word	0x00007a80


	//   ....[13]....
        /*00a4*/ 	.word	0x00007af0


	//   ....[14]....
        /*00a8*/ 	.word	0x00007b50


	//   ....[15]....
        /*00ac*/ 	.word	0x00007bc0


	//----- nvinfo : EIATTR_VRC_CTA_INIT_COUNT
	.align		4
.L_2824:
        /*00b0*/ 	.byte	0x02, 0x4a
	.zero		1
	.zero		1


	//----- nvinfo : EIATTR_EXIT_INSTR_OFFSETS
	.align		4
        /*00b4*/ 	.byte	0x04, 0x1c
        /*00b6*/ 	.short	(.L_2826 - .L_2825)


	//   ....[0]....
.L_2825:
        /*00b8*/ 	.word	0x000001f0


	//----- nvinfo : EIATTR_CRS_STACK_SIZE
	.align		4
.L_2826:
        /*00bc*/ 	.byte	0x04, 0x1e
        /*00be*/ 	.short	(.L_2828 - .L_2827)
.L_2827:
        /*00c0*/ 	.word	0x00000000


	//----- nvinfo : EIATTR_CBANK_PARAM_SIZE
	.align		4
.L_2828:
        /*00c4*/ 	.byte	0x03, 0x19
        /*00c6*/ 	.short	0x01d0


	//----- nvinfo : EIATTR_PARAM_CBANK
	.align		4
        /*00c8*/ 	.byte	0x04, 0x0a
        /*00ca*/ 	.short	(.L_2830 - .L_2829)
	.align		4
.L_2829:
        /*00cc*/ 	.word	index@(.nv.constant0._ZN5flash24flash_fwd_splitkv_kernelI23Flash_fwd_kernel_traitsILi128ELi64ELi64ELi4ELb0ELb0EN7cutlass10bfloat16_tE19Flash_kernel_traitsILi128ELi64ELi64ELi4ES3_EELb0ELb0ELb0ELb1ELb1ELb1ELb1ELb0EEEvNS_16Flash_fwd_paramsE)
        /*00d0*/ 	.short	0x0380
        /*00d2*/ 	.short	0x01d0


	//----- nvinfo : EIATTR_SW_WAR
	.align		4
.L_2830:
        /*00d4*/ 	.byte	0x04, 0x36
        /*00d6*/ 	.short	(.L_2832 - .L_2831)
.L_2831:
        /*00d8*/ 	.word	0x00000008
.L_2832:


//--------------------- .nv.info._ZN5flash24flash_fwd_splitkv_kernelI23Flash_fwd_kernel_traitsILi128ELi64ELi64ELi4ELb0ELb0EN7cutlass10bfloat16_tE19Flash_kernel_traitsILi128ELi64ELi64ELi4ES3_EELb0ELb0ELb1ELb0ELb0ELb0ELb1ELb0EEEvNS_16Flash_fwd_paramsE --------------------------
	.section	.nv.info._ZN5flash24flash_fwd_splitkv_kernelI23Flash_fwd_kernel_traitsILi128ELi64ELi64ELi4ELb0ELb0EN7cutlass10bfloat16_tE19Flash_kernel_traitsILi128ELi64ELi64ELi4ES3_EELb0ELb0ELb1ELb0ELb0ELb0ELb1ELb0EEEvNS_16Flash_fwd_paramsE,"",@"SHT_CUDA_INFO"
	.sectionflags	@""
	.align	4


	//----- nvinfo : EIATTR_CUDA_API_VERSION
	.align		4
        /*0000*/ 	.byte	0x04, 0x37
        /*0002*/ 	.short	(.L_2834 - .L_2833)
.L_2833:
        /*0004*/ 	.word	0x00000082


	//----- nvinfo : EIATTR_KPARAM_INFO
	.align		4
.L_2834:
        /*0008*/ 	.byte	0x04, 0x17
        /*000a*/ 	.short	(.L_2836 - .L_2835)
.L_2835:
        /*000c*/ 	.word	0x00000000
        /*0010*/ 	.short	0x0000
        /*0012*/ 	.short	0x0000
        /*0014*/ 	.byte	0x00, 0xf0, 0x41, 0x07


	//----- nvinfo : EIATTR_SPARSE_MMA_MASK
	.align		4
.L_2836:
        /*0018*/ 	.byte	0x03, 0x50
        /*001a*/ 	.short	0x0000


	//----- nvinfo : EIATTR_MAXREG_COUNT
	.align		4
        /*001c*/ 	.byte	0x03, 0x1b
        /*001e*/ 	.short	0x00ff


	//----- nvinfo : EIATTR_NUM_BARRIERS
	.align		4
        /*0020*/ 	.byte	0x02, 0x4c
        /*0022*/ 	.byte	0x01
	.zero		1


	//----- nvinfo : EIATTR_MERCURY_ISA_VERSION
	.align		4
        /*0024*/ 	.byte	0x03, 0x5f
        /*0026*/ 	.short	0x0101


	//----- nvinfo : EIATTR_COOP_GROUP_MASK_REGIDS
	.align		4
        /*0028*/ 	.byte	0x04, 0x29
        /*002a*/ 	.short	(.L_2838 - .L_2837)


	//   ....[0]....
.L_2837:
        /*002c*/ 	.word	0xffffffff


	//   ....[1]....
        /*0030*/ 	.word	0xffffffff


	//   ....[2]....
        /*0034*/ 	.word	0xffffffff


	//   ....[3]....
        /*0038*/ 	.word	0xffffffff


	//   ....[4]....
        /*003c*/ 	.word	0xffffffff


	//   ....[5]....
        /*0040*/ 	.word	0xffffffff


	//   ....[6]....
        /*0044*/ 	.word	0xffffffff


	//   ....[7]....
        /*0048*/ 	.word	0xffffffff


	//   ....[8]....
        /*004c*/ 	.word	0xffffffff


	//   ....[9]....
        /*0050*/ 	.word	0xffffffff


	//   ....[10]....
        /*0054*/ 	.word	0xffffffff


	//   ....[11]....
        /*0058*/ 	.word	0xffffffff


	//   ....[12]....
        /*005c*/ 	.word	0x05000007


	//   ....[13]....
        /*0060*/ 	.word	0x05000007


	//   ....[14]....
        /*0064*/ 	.word	0x05000007


	//   ....[15]....
        /*0068*/ 	.word	0x05000007


	//----- nvinfo : EIATTR_COOP_GROUP_INSTR_OFFSETS
	.align		4
.L_2838:
        /*006c*/ 	.byte	0x04, 0x28
        /*006e*/ 	.short	(.L_2840 - .L_2839)


	//   ....[0]....
.L_2839:
        /*0070*/ 	.word	0x00005260


	//   ....[1]....
        /*0074*/ 	.word	0x000052c0


	//   ....[2]....
        /*0078*/ 	.word	0x000052e0


	//   ....[3]....
        /*007c*/ 	.word	0x00005300


	//   ....[4]....
        /*0080*/ 	.word	0x00007f00


	//   ....[5]....
        /*0084*/ 	.word	0x00007f30


	//   ....[6]....
        /*0088*/ 	.word	0x00007f50


	//   ....[7]....
        /*008c*/ 	.word	0x00007f70


	//   ....[8]....
        /*0090*/ 	.word	0x000091b0


	//   ....[9]....
        /*0094*/ 	.word	0x000091c0


	//   ....[10]....
        /*0098*/ 	.word	0x000091f0


	//   ....[11]....
        /*009c*/ 	.word	0x00009200


	//   ....[12]....
        /*00a0*/ 	.word	0x0000a540


	//   ....[13]....
        /*00a4*/ 	.word	0x0000a5b0


	//   ....[14]....
        /*00a8*/ 	.word	0x0000a610


	//   ....[15]....
        /*00ac*/ 	.word	0x0000a680


	//----- nvinfo : EIATTR_VRC_CTA_INIT_COUNT
	.align		4
.L_2840:
        /*00b0*/ 	.byte	0x02, 0x4a
	.zero		1
	.zero		1


	//----- nvinfo : EIATTR_EXIT_INSTR_OFFSETS
	.align		4
        /*00b4*/ 	.byte	0x04, 0x1c
        /*00b6*/ 	.short	(.L_2842 - .L_2841)


	//   ....[0]....
.L_2841:
        /*00b8*/ 	.word	0x000001f0


	//----- nvinfo : EIATTR_CRS_STACK_SIZE
	.align		4
.L_2842:
        /*00bc*/ 	.byte	0x04, 0x1e
        /*00be*/ 	.short	(.L_2844 - .L_2843)
.L_2843:
        /*00c0*/ 	.word	0x00000000


	//----- nvinfo : EIATTR_CBANK_PARAM_SIZE
	.align		4
.L_2844:
        /*00c4*/ 	.byte	0x03, 0x19
        /*00c6*/ 	.short	0x01d0


	//----- nvinfo : EIATTR_PARAM_CBANK
	.align		4
        /*00c8*/ 	.byte	0x04, 0x0a
        /*00ca*/ 	.short	(.L_2846 - .L_2845)
	.align		4
.L_2845:
        /*00cc*/ 	.word	index@(.nv.constant0._ZN5flash24flash_fwd_splitkv_kernelI23Flash_fwd_kernel_traitsILi128ELi64ELi64ELi4ELb0ELb0EN7cutlass10bfloat16_tE19Flash_kernel_traitsILi128ELi64ELi64ELi4ES3_EELb0ELb0ELb1ELb0ELb0ELb0ELb1ELb0EEEvNS_16Flash_fwd_paramsE)
        /*00d0*/ 	.short	0x0380
        /*00d2*/ 	.short	0x01d0


	//----- nvinfo : EIATTR_SW_WAR
	.align		4
.L_2846:
        /*00d4*/ 	.byte	0x04, 0x36
        /*00d6*/ 	.short	(.L_2848 - .L_2847)
.L_2847:
        /*00d8*/ 	.word	0x00000008
.L_2848:


//--------------------- .nv.info._ZN5flash24flash_fwd_splitkv_kernelI23Flash_fwd_kernel_traitsILi128ELi64ELi64ELi4ELb0ELb0EN7cutlass10bfloat16_tE19Flash_kernel_traitsILi128ELi64ELi64ELi4ES3_EELb0ELb0ELb1ELb0ELb0ELb1ELb1ELb0EEEvNS_16Flash_fwd_paramsE --------------------------
	.section	.nv.info._ZN5flash24flash_fwd_splitkv_kernelI23Flash_fwd_kernel_traitsILi128ELi64ELi64ELi4ELb0ELb0EN7cutlass10bfloat16_tE19Flash_kernel_traitsILi128ELi64ELi64ELi4ES3_EELb0ELb0ELb1ELb0ELb0ELb1ELb1ELb0EEEvNS_16Flash_fwd_paramsE,"",@"SHT_CUDA_INFO"
	.sectionflags	@""
	.align	4


	//----- nvinfo : EIATTR_CUDA_API_VERSION
	.align		4
        /*0000*/ 	.byte	0x04, 0x37
        /*0002*/ 	.short	(.L_2850 - .L_2849)
.L_2849:
        /*0004*/ 	.word	0x00000082


	//----- nvinfo : EIATTR_KPARAM_INFO
	.align		4
.L_2850:
        /*0008*/ 	.byte	0x04, 0x17
        /*000a*/ 	.short	(.L_2852 - .L_2851)
.L_2851:
        /*000c*/ 	.word	0x00000000
        /*0010*/ 	.short	0x0000
        /*0012*/ 	.short	0x0000
        /*0014*/ 	.byte	0x00, 0xf0, 0x41, 0x07


	//----- nvinfo : EIATTR_SPARSE_MMA_MASK
	.align		4
.L_2852:
        /*0018*/ 	.byte	0x03, 0x50
        /*001a*/ 	.short	0x0000


	//----- nvinfo : EIATTR_MAXREG_COUNT
	.align		4
        /*001c*/ 	.byte	0x03, 0x1b
        /*001e*/ 	.short	0x00ff


	//----- nvinfo : EIATTR_NUM_BARRIERS
	.align		4
        /*0020*/ 	.byte	0x02, 0x4c
        /*0022*/ 	.byte	0x01
	.zero		1


	//----- nvinfo : EIATTR_MERCURY_ISA_VERSION
	.align		4
        /*0024*/ 	.byte	0x03, 0x5f
        /*0026*/ 	.short	0x0101


	//----- nvinfo : EIATTR_COOP_GROUP_MASK_REGIDS
	.align		4
        /*0028*/ 	.byte	0x04, 0x29
        /*002a*/ 	.short	(.L_2854 - .L_2853)


	//   ....[0]....
.L_2853:
        /*002c*/ 	.word	0xffffffff


	//   ....[1]....
        /*0030*/ 	.word	0xffffffff


	//   ....[2]....
        /*0034*/ 	.word	0xffffffff


	//   ....[3]....
        /*0038*/ 	.word	0xffffffff


	//   ....[4]....
        /*003c*/ 	.word	0xffffffff


	//   ....[5]....
        /*0040*/ 	.word	0xffffffff


	//   ....[6]....
        /*0044*/ 	.word	0xffffffff


	//   ....[7]....
        /*0048*/ 	.word	0xffffffff


	//   ....[8]....
        /*004c*/ 	.word	0xffffffff


	//   ....[9]....
        /*0050*/ 	.word	0xffffffff


	//   ....[10]....
        /*0054*/ 	.word	0xffffffff


	//   ....[11]....
        /*0058*/ 	.word	0xffffffff


	//   ....[12]....
        /*005c*/ 	.word	0x05000007


	//   ....[13]....
        /*0060*/ 	.word	0x05000007


	//   ....[14]....
        /*0064*/ 	.word	0x05000007


	//   ....[15]....
        /*0068*/ 	.word	0x05000007


	//----- nvinfo : EIATTR_COOP_GROUP_INSTR_OFFSETS
	.align		4
.L_2854:
        /*006c*/ 	.byte	0x04, 0x28
        /*006e*/ 	.short	(.L_2856 - .L_2855)


	//   ....[0]....
.L_2855:
        /*0070*/ 	.word	0x00005690


	//   ....[1]....
        /*0074*/ 	.word	0x000056b0


	//   ....[2]....
        /*0078*/ 	.word	0x000056d0


	//   ....[3]....
        /*007c*/ 	.word	0x000056f0


	//   ....[4]....
        /*0080*/ 	.word	0x000086e0


	//   ....[5]....
        /*0084*/ 	.word	0x00008720


	//   ....[6]....
        /*0088*/ 	.word	0x00008740


	//   ....[7]....
        /*008c*/ 	.word	0x00008760


	//   ....[8]....
        /*0090*/ 	.word	0x000099c0


	//   ....[9]....
        /*0094*/ 	.word	0x000099d0


	//   ....[10]....
        /*0098*/ 	.word	0x00009a00


	//   ....[11]....
        /*009c*/ 	.word	0x00009a10


	//   ....[12]....
        /*00a0*/ 	.word	0x0000ad20


	//   ....[13]....
        /*00a4*/ 	.word	0x0000ad90


	//   ....[14]....
        /*00a8*/ 	.word	0x0000adf0


	//   ....[15]....
        /*00ac*/ 	.word	0x0000ae60


	//----- nvinfo : EIATTR_VRC_CTA_INIT_COUNT
	.align		4
.L_2856:
        /*00b0*/ 	.byte	0x02, 0x4a
	.zero		1
	.zero		1


	//----- nvinfo : EIATTR_EXIT_INSTR_OFFSETS
	.align		4
        /*00b4*/ 	.byte	0x04, 0x1c
        /*00b6*/ 	.short	(.L_2858 - .L_2857)


	//   ....[0]....
.L_2857:
        /*00b8*/ 	.word	0x000001f0


	//----- nvinfo : EIATTR_CRS_STACK_SIZE
	.align		4
.L_2858:
        /*00bc*/ 	.byte	0x04, 0x1e
        /*00be*/ 	.short	(.L_2860 - .L_2859)
.L_2859:
        /*00c0*/ 	.word	0x00000000


	//----- nvinfo : EIATTR_CBANK_PARAM_SIZE
	.align		4
.L_2860:
        /*00c4*/ 	.byte	0x03, 0x19
        /*00c6*/ 	.short	0x01d0


	//----- nvinfo : EIATTR_PARAM_CBANK
	.align		4
        /*00c8*/ 	.byte	0x04, 0x0a
        /*00ca*/ 	.short	(.L_2862 - .L_2861)
	.align		4
.L_2861:
        /*00cc*/ 	.word	index@(.nv.constant0._ZN5flash24flash_fwd_splitkv_kernelI23Flash_fwd_kernel_traitsILi128ELi64ELi64ELi4ELb0ELb0EN7cutlass10bfloat16_tE19Flash_kernel_traitsILi128ELi64ELi64ELi4ES3_EELb0ELb0ELb1ELb0ELb0ELb1ELb1ELb0EEEvNS_16Flash_fwd_paramsE)
        /*00d0*/ 	.short	0x0380
        /*00d2*/ 	.short	0x01d0


	//----- nvinfo : EIATTR_SW_WAR
	.align		4
.L_2862:
        /*00d4*/ 	.byte	0x04, 0x36
        /*00d6*/ 	.short	(.L_2864 - .L_2863)
.L_2863:
        /*00d8*/ 	.word	0x00000008
.L_2864:


//--------------------- .nv.info._ZN5flash24flash_fwd_splitkv_kernelI23Flash_fwd_kernel_traitsILi128ELi64ELi64ELi4ELb0ELb0EN7cutlass10bfloat16_tE19Flash_kernel_traitsILi128ELi64ELi64ELi4ES3_EELb0ELb0ELb0ELb0ELb1ELb0ELb1ELb1EEEvNS_16Flash_fwd_paramsE --------------------------
	.section	.nv.info._ZN5flash24flash_fwd_splitkv_kernelI23Flash_fwd_kernel_traitsILi128ELi64ELi64ELi4ELb0ELb0EN7cutlass10bfloat16_tE19Flash_kernel_traitsILi128ELi64ELi64ELi4ES3_EELb0ELb0ELb0ELb0ELb1ELb0ELb1ELb1EEEvNS_16Flash_fwd_paramsE,"",@"SHT_CUDA_INFO"
	.sectionflags	@""
	.align	4


	//----- nvinfo : EIATTR_CUDA_API_VERSION
	.align		4
        /*0000*/ 	.byte	0x04, 0x37
        /*0002*/ 	.short	(.L_2866 - .L_2865)
.L_2865:
        /*0004*/ 	.word	0x00000082


	//----- nvinfo : EIATTR_KPARAM_INFO
	.align		4
.L_2866:
        /*0008*/ 	.byte	0x04, 0x17
        /*000a*/ 	.short	(.L_2868 - .L_2867)
.L_2867:
        /*000c*/ 	.word	0x00000000
        /*0010*/ 	.short	0x0000
        /*0012*/ 	.short	0x0000
        /*0014*/ 	.byte	0x00, 0xf0, 0x41, 0x07


	//----- nvinfo : EIATTR_SPARSE_MMA_MASK
	.align		4
.L_2868:
        /*0018*/ 	.byte	0x03, 0x50
        /*001a*/ 	.short	0x0000


	//----- nvinfo : EIATTR_MAXREG_COUNT
	.align		4
        /*001c*/ 	.byte	0x03, 0x1b
        /*001e*/ 	.short	0x00ff


	//----- nvinfo : EIATTR_NUM_BARRIERS
	.align		4
        /*0020*/ 	.byte	0x02, 0x4c
        /*0022*/ 	.byte	0x01
	.zero		1


	//----- nvinfo : EIATTR_MERCURY_ISA_VERSION
	.align		4
        /*0024*/ 	.byte	0x03, 0x5f
        /*0026*/ 	.short	0x0101


	//----- nvinfo : EIATTR_COOP_GROUP_MASK_REGIDS
	.align		4
        /*0028*/ 	.byte	0x04, 0x29
        /*002a*/ 	.short	(.L_2870 - .L_2869)


	//   ....[0]....
.L_2869:
        /*002c*/ 	.word	0xffffffff


	//   ....[1]....
        /*0030*/ 	.word	0xffffffff


	//   ....[2]....
        /*0034*/ 	.word	0xffffffff


	//   ....[3]....
        /*0038*/ 	.word	0xffffffff


	//   ....[4]....
        /*003c*/ 	.word	0xffffffff


	//   ....[5]....
        /*0040*/ 	.word	0xffffffff


	//   ....[6]....
        /*0044*/ 	.word	0xffffffff


	//   ....[7]....
        /*0048*/ 	.word	0xffffffff


	//   ....[8]....
        /*004c*/ 	.word	0xffffffff


	//   ....[9]....
        /*0050*/ 	.word	0xffffffff


	//   ....[10]....
        /*0054*/ 	.word	0xffffffff


	//   ....[11]....
        /*0058*/ 	.word	0xffffffff


	//   ....[12]....
        /*005c*/ 	.word	0x05000006


	//   ....[13]....
        /*0060*/ 	.word	0x05000006


	//   ....[14]....
        /*0064*/ 	.word	0x05000006


	//   ....[15]....
        /*0068*/ 	.word	0x05000006


	//----- nvinfo : EIATTR_COOP_GROUP_INSTR_OFFSETS
	.align		4
.L_2870:
        /*006c*/ 	.byte	0x04, 0x28
        /*006e*/ 	.short	(.L_2872 - .L_2871)


	//   ....[0]....
.L_2871:
        /*0070*/ 	.word	0x0000d9b0


	//   ....[1]....
        /*0074*/ 	.word	0x0000da10


	//   ....[2]....
        /*0078*/ 	.word	0x0000da70


	//   ....[3]....
        /*007c*/ 	.word	0x0000daa0


	//   ....[4]....
        /*0080*/ 	.word	0x0000fcd0


	//   ....[5]....
        /*0084*/ 	.word	0x0000fce0


	//   ....[6]....
        /*0088*/ 	.word	0x0000fd10


	//   ....[7]....
        /*008c*/ 	.word	0x0000fd20


	//   ....[8]....
        /*0090*/ 	.word	0x00010f90


	//   ....[9]....
        /*0094*/ 	.word	0x00010fa0


	//   ....[10]....
        /*0098*/ 	.word	0x00010fd0


	//   ....[11]....
        /*009c*/ 	.word	0x00010fe0


	//   ....[12]....
        /*00a0*/ 	.word	0x00011e80


	//   ....[13]....
        /*00a4*/ 	.word	0x00011ef0


	//   ....[14]....
        /*00a8*/ 	.word	0x00011f60


	//   ....[15]....
        /*00ac*/ 	.word	0x00011fc0


	//----- nvinfo : EIATTR_VRC_CTA_INIT_COUNT
	.align		4
.L_2872:
        /*00b0*/ 	.byte	0x02, 0x4a
	.zero		1
	.zero		1


	//----- nvinfo : EIATTR_EXIT_INSTR_OFFSETS
	.align		4
        /*00b4*/ 	.byte	0x04, 0x1c
        /*00b6*/ 	.short	(.L_2874 - .L_2873)


	//   ....[0]....
.L_2873:
        /*00b8*/ 	.word	0x000001f0


	//----- nvinfo : EIATTR_CRS_STACK_SIZE
	.align		4
.L_2874:
        /*00bc*/ 	.byte	0x04, 0x1e
        /*00be*/ 	.short	(.L_2876 - .L_2875)
.L_2875:
        /*00c0*/ 	.word	0x00000000


	//----- nvinfo : EIATTR_CBANK_PARAM_SIZE
	.align		4
.L_2876:
        /*00c4*/ 	.byte	0x03, 0x19
        /*00c6*/ 	.short	0x01d0


	//----- nvinfo : EIATTR_PARAM_CBANK
	.align		4
        /*00c8*/ 	.byte	0x04, 0x0a
        /*00ca*/ 	.short	(.L_2878 - .L_2877)
	.align		4
.L_2877:
        /*00cc*/ 	.word	index@(.nv.constant0._ZN5flash24flash_fwd_splitkv_kernelI23Flash_fwd_kernel_traitsILi128ELi64ELi64ELi4ELb0ELb0EN7cutlass10bfloat16_tE19Flash_kernel_traitsILi128ELi64ELi64ELi4ES3_EELb0ELb0ELb0ELb0ELb1ELb0ELb1ELb1EEEvNS_16Flash_fwd_paramsE)
        /*00d0*/ 	.short	0x0380
        /*00d2*/ 	.short	0x01d0


	//----- nvinfo : EIATTR_SW_WAR
	.align		4
.L_2878:
        /*00d4*/ 	.byte	0x04, 0x36
        /*00d6*/ 	.short	(.L_2880 - .L_2879)
.L_2879:
        /*00d8*/ 	.word	0x00000008
.L_2880:


//--------------------- .nv.info._ZN5flash24flash_fwd_splitkv_kernelI23Flash_fwd_kernel_traitsILi128ELi64ELi64ELi4ELb0ELb0EN7cutlass10bfloat16_tE19Flash_kernel_traitsILi128ELi64ELi64ELi4ES3_EELb0ELb0ELb0ELb0ELb1ELb1ELb1ELb1EEEvNS_16Flash_fwd_paramsE --------------------------
	.section	.nv.info._ZN5flash24flash_fwd_splitkv_kernelI23Flash_fwd_kernel_traitsILi128ELi64ELi64ELi4ELb0ELb0EN7cutlass10bfloat16_tE19Flash_kernel_traitsILi128ELi64ELi64ELi4ES3_EELb0ELb0ELb0ELb0ELb1ELb1ELb1ELb1EEEvNS_16Flash_fwd_paramsE,"",@"SHT_CUDA_INFO"
	.sectionflags	@""
	.align	4


	//----- nvinfo : EIATTR_CUDA_API_VERSION
	.align		4
        /*0000*/ 	.byte	0x04, 0x37
        /*0002*/ 	.short	(.L_2882 - .L_2881)
.L_2881:
        /*0004*/ 	.word	0x00000082


	//----- nvinfo : EIATTR_KPARAM_INFO
	.align		4
.L_2882:
        /*0008*/ 	.byte	0x04, 0x17
        /*000a*/ 	.short	(.L_2884 - .L_2883)
.L_2883:
        /*000c*/ 	.word	0x00000000
        /*0010*/ 	.short	0x0000
        /*0012*/ 	.short	0x0000
        /*0014*/ 	.byte	0x00, 0xf0, 0x41, 0x07


	//----- nvinfo : EIATTR_SPARSE_MMA_MASK
	.align		4
.L_2884:
        /*0018*/ 	.byte	0x03, 0x50
        /*001a*/ 	.short	0x0000


	//----- nvinfo : EIATTR_MAXREG_COUNT
	.align		4
        /*001c*/ 	.byte	0x03, 0x1b
        /*001e*/ 	.short	0x00ff


	//----- nvinfo : EIATTR_NUM_BARRIERS
	.align		4
        /*0020*/ 	.byte	0x02, 0x4c
        /*0022*/ 	.byte	0x01
	.zero		1


	//----- nvinfo : EIATTR_MERCURY_ISA_VERSION
	.align		4
        /*0024*/ 	.byte	0x03, 0x5f
        /*0026*/ 	.short	0x0101


	//----- nvinfo : EIATTR_COOP_GROUP_MASK_REGIDS
	.align		4
        /*0028*/ 	.byte	0x04, 0x29
        /*002a*/ 	.short	(.L_2886 - .L_2885)


	//   ....[0]....
.L_2885:
        /*002c*/ 	.word	0xffffffff


	//   ....[1]....
        /*0030*/ 	.word	0xffffffff


	//   ....[2]....
        /*0034*/ 	.word	0xffffffff


	//   ....[3]....
        /*0038*/ 	.word	0xffffffff


	//   ....[4]....
        /*003c*/ 	.word	0xffffffff


	//   ....[5]....
        /*0040*/ 	.word	0xffffffff


	//   ....[6]....
        /*0044*/ 	.word	0xffffffff


	//   ....[7]....
        /*0048*/ 	.word	0xffffffff


	//   ....[8]....
        /*004c*/ 	.word	0xffffffff


	//   ....[9]....
        /*0050*/ 	.word	0xffffffff


	//   ....[10]....
        /*0054*/ 	.word	0xffffffff


	//   ....[11]....
        /*0058*/ 	.word	0xffffffff


	//   ....[12]....
        /*005c*/ 	.word	0x05000006


	//   ....[13]....
        /*0060*/ 	.word	0x05000006


	//   ....[14]....
        /*0064*/ 	.word	0x05000006


	//   ....[15]....
        /*0068*/ 	.word	0x05000006


	//----- nvinfo : EIATTR_COOP_GROUP_INSTR_OFFSETS
	.align		4
.L_2886:
        /*006c*/ 	.byte	0x04, 0x28
        /*006e*/ 	.short	(.L_2888 - .L_2887)


	//   ....[0]....
.L_2887:
        /*0070*/ 	.word	0x0000ddd0


	//   ....[1]....
        /*0074*/ 	.word	0x0000de30


	//   ....[2]....
        /*0078*/ 	.word	0x0000de90


	//   ....[3]....
        /*007c*/ 	.word	0x0000dec0


	//   ....[4]....
        /*0080*/ 	.word	0x00010510


	//   ....[5]....
        /*0084*/ 	.word	0x00010520


	//   ....[6]....
        /*0088*/ 	.word	0x00010550


	//   ....[7]....
        /*008c*/ 	.word	0x00010560


	//   ....[8]....
        /*0090*/ 	.word	0x000117b0


	//   ....[9]....
        /*0094*/ 	.word	0x000117c0


	//   ....[10]....
        /*0098*/ 	.word	0x000117f0


	//   ....[11]....
        /*009c*/ 	.word	0x00011800


	//   ....[12]....
        /*00a0*/ 	.word	0x000126a0


	//   ....[13]....
        /*00a4*/ 	.word	0x00012710


	//   ....[14]....
        /*00a8*/ 	.word	0x00012780


	//   ....[15]....
        /*00ac*/ 	.word	0x000127e0


	//----- nvinfo : EIATTR_VRC_CTA_INIT_COUNT
	.align		4
.L_2888:
        /*00b0*/ 	.byte	0x02, 0x4a
	.zero		1
	.zero		1


	//----- nvinfo : EIATTR_EXIT_INSTR_OFFSETS
	.align		4
        /*00b4*/ 	.byte	0x04, 0x1c
        /*00b6*/ 	.short	(.L_2890 - .L_2889)


	//   ....[0]....
.L_2889:
        /*00b8*/ 	.word	0x000001f0


	//----- nvinfo : EIATTR_CRS_STACK_SIZE
	.align		4
.L_2890:
        /*00bc*/ 	.byte	0x04, 0x1e
        /*00be*/ 	.short	(.L_2892 - .L_2891)
.L_2891:
        /*00c0*/ 	.word	0x00000000


	//----- nvinfo : EIATTR_CBANK_PARAM_SIZE
	.align		4
.L_2892:
        /*00c4*/ 	.byte	0x03, 0x19
        /*00c6*/ 	.short	0x01d0


	//----- nvinfo : EIATTR_PARAM_CBANK
	.align		4
        /*00c8*/ 	.byte	0x04, 0x0a
        /*00ca*/ 	.short	(.L_2894 - .L_2893)
	.align		4
.L_2893:
        /*00cc*/ 	.word	index@(.nv.constant0._ZN5flash24flash_fwd_splitkv_kernelI23Flash_fwd_kernel_traitsILi128ELi64ELi64ELi4ELb0ELb0EN7cutlass10bfloat16_tE19Flash_kernel_traitsILi128ELi64ELi64ELi4ES3_EELb0ELb0ELb0ELb0ELb1ELb1ELb1ELb1EEEvNS_16Flash_fwd_paramsE)
        /*00d0*/ 	.short	0x0380
        /*00d2*/ 	.short	0x01d0


	//----- nvinfo : EIATTR_SW_WAR
	.align		4
.L_2894:
        /*00d4*/ 	.byte	0x04, 0x36
        /*00d6*/ 	.short	(.L_2896 - .L_2895)
.L_2895:
        /*00d8*/ 	.word	0x00000008
.L_2896:


//--------------------- .nv.info._ZN5flash24flash_fwd_splitkv_kernelI23Flash_fwd_kernel_traitsILi128ELi64ELi64ELi4ELb0ELb0EN7cutlass10bfloat16_tE19Flash_kernel_traitsILi128ELi64ELi64ELi4ES3_EELb0ELb0ELb1ELb0ELb0ELb0ELb1ELb1EEEvNS_16Flash_fwd_paramsE --------------------------
	.section	.nv.info._ZN5flash24flash_fwd_splitkv_kernelI23Flash_fwd_kernel_traitsILi128ELi64ELi64ELi4ELb0ELb0EN7cutlass10bfloat16_tE19Flash_kernel_traitsILi128ELi64ELi64ELi4ES3_EELb0ELb0ELb1ELb0ELb0ELb0ELb1ELb1EEEvNS_16Flash_fwd_paramsE,"",@"SHT_CUDA_INFO"
	.sectionflags	@""
	.align	4


	//----- nvinfo : EIATTR_CUDA_API_VERSION
	.align		4
        /*0000*/ 	.byte	0x04, 0x37
        /*0002*/ 	.short	(.L_2898 - .L_2897)
.L_2897:
        /*0004*/ 	.word	0x00000082


	//----- nvinfo : EIATTR_KPARAM_INFO
	.align		4
.L_2898:
        /*0008*/ 	.byte	0x04, 0x17
        /*000a*/ 	.short	(.L_2900 - .L_2899)
.L_2899:
        /*000c*/ 	.word	0x00000000
        /*0010*/ 	.short	0x0000
        /*0012*/ 	.short	0x0000
        /*0014*/ 	.byte	0x00, 0xf0, 0x41, 0x07


	//----- nvinfo : EIATTR_SPARSE_MMA_MASK
	.align		4
.L_2900:
        /*0018*/ 	.byte	0x03, 0x50
        /*001a*/ 	.short	0x0000


	//----- nvinfo : EIATTR_MAXREG_COUNT
	.align		4
        /*001c*/ 	.byte	0x03, 0x1b
        /*001e*/ 	.short	0x00ff


	//----- nvinfo : EIATTR_NUM_BARRIERS
	.align		4
        /*0020*/ 	.byte	0x02, 0x4c
        /*0022*/ 	.byte	0x01
	.zero		1


	//----- nvinfo : EIATTR_MERCURY_ISA_VERSION
	.align		4
        /*0024*/ 	.byte	0x03, 0x5f
        /*0026*/ 	.short	0x0101


	//----- nvinfo : EIATTR_COOP_GROUP_MASK_REGIDS
	.align		4
        /*0028*/ 	.byte	0x04, 0x29
        /*002a*/ 	.short	(.L_2902 - .L_2901)


	//   ....[0]....
.L_2901:
        /*002c*/ 	.word	0xffffffff


	//   ....[1]....
        /*0030*/ 	.word	0xffffffff


	//   ....[2]....
        /*0034*/ 	.word	0xffffffff


	//   ....[3]....
        /*0038*/ 	.word	0xffffffff


	//   ....[4]....
        /*003c*/ 	.word	0xffffffff


	//   ....[5]....
        /*0040*/ 	.word	0xffffffff


	//   ....[6]....
        /*0044*/ 	.word	0xffffffff


	//   ....[7]....
        /*0048*/ 	.word	0xffffffff


	//   ....[8]....
        /*004c*/ 	.word	0xffffffff


	//   ....[9]....
        /*0050*/ 	.word	0xffffffff


	//   ....[10]....
        /*0054*/ 	.word	0xffffffff


	//   ....[11]....
        /*0058*/ 	.word	0xffffffff


	//   ....[12]....
        /*005c*/ 	.word	0x05000005


	//   ....[13]....
        /*0060*/ 	.word	0x05000005


	//   ....[14]....
        /*0064*/ 	.word	0x05000005


	//   ....[15]....
        /*0068*/ 	.word	0x05000005


	//----- nvinfo : EIATTR_COOP_GROUP_INSTR_OFFSETS
	.align		4
.L_2902:
        /*006c*/ 	.byte	0x04, 0x28
        /*006e*/ 	.short	(.L_2904 - .L_2903)


	//   ....[0]....
.L_2903:
        /*0070*/ 	.word	0x0000fb30


	//   ....[1]....
        /*0074*/ 	.word	0x0000fb50


	//   ....[2]....
        /*0078*/ 	.word	0x0000fb70


	//   ....[3]....
        /*007c*/ 	.word	0x0000fb90


	//   ....[4]....
        /*0080*/ 	.word	0x00012890


	//   ....[5]....
        /*0084*/ 	.word	0x000128c0


	//   ....[6]....
        /*0088*/ 	.word	0x000128e0


	//   ....[7]....
        /*008c*/ 	.word	0x00012900


	//   ....[8]....
        /*0090*/ 	.word	0x00013b60


	//   ....[9]....
        /*0094*/ 	.word	0x00013b70


	//   ....[10]....
        /*0098*/ 	.word	0x00013ba0


	//   ....[11]....
        /*009c*/ 	.word	0x00013bb0


	//   ....[12]....
        /*00a0*/ 	.word	0x00014ec0


	//   ....[13]....
        /*00a4*/ 	.word	0x00014f30


	//   ....[14]....
        /*00a8*/ 	.word	0x00014fa0


	//   ....[15]....
        /*00ac*/ 	.word	0x00015000


	//----- nvinfo : EIATTR_VRC_CTA_INIT_COUNT
	.align		4
.L_2904:
        /*00b0*/ 	.byte	0x02, 0x4a
	.zero		1
	.zero		1


	//----- nvinfo : EIATTR_EXIT_INSTR_OFFSETS
	.align		4
        /*00b4*/ 	.byte	0x04, 0x1c
        /*00b6*/ 	.short	(.L_2906 - .L_2905)


	//   ....[0]....
.L_2905:
        /*00b8*/ 	.word	0x000001f0


	//----- nvinfo : EIATTR_CRS_STACK_SIZE
	.align		4
.L_2906:
        /*00bc*/ 	.byte	0x04, 0x1e
        /*00be*/ 	.short	(.L_2908 - .L_2907)
.L_2907:
        /*00c0*/ 	.word	0x00000000


	//----- nvinfo : EIATTR_CBANK_PARAM_SIZE
	.align		4
.L_2908:
        /*00c4*/ 	.byte	0x03, 0x19
        /*00c6*/ 	.short	0x01d0


	//----- nvinfo : EIATTR_PARAM_CBANK
	.align		4
        /*00c8*/ 	.byte	0x04, 0x0a
        /*00ca*/ 	.short	(.L_2910 - .L_2909)
	.align		4
.L_2909:
        /*00cc*/ 	.word	index@(.nv.constant0._ZN5flash24flash_fwd_splitkv_kernelI23Flash_fwd_kernel_traitsILi128ELi64ELi64ELi4ELb0ELb0EN7cutlass10bfloat16_tE19Flash_kernel_traitsILi128ELi64ELi64ELi4ES3_EELb0ELb0ELb1ELb0ELb0ELb0ELb1ELb1EEEvNS_16Flash_fwd_paramsE)
        /*00d0*/ 	.short	0x0380
        /*00d2*/ 	.short	0x01d0


	//----- nvinfo : EIATTR_SW_WAR
	.align		4
.L_2910:
        /*00d4*/ 	.byte	0x04, 0x36
        /*00d6*/ 	.short	(.L_2912 - .L_2911)
.L_2911:
        /*00d8*/ 	.word	0x00000008
.L_2912:


//--------------------- .nv.info._ZN5flash24flash_fwd_splitkv_kernelI23Flash_fwd_kernel_traitsILi128ELi64ELi64ELi4ELb0ELb0EN7cutlass10bfloat16_tE19Flash_kernel_traitsILi128ELi64ELi64ELi4ES3_EELb0ELb0ELb1ELb0ELb0ELb1ELb1ELb1EEEvNS_16Flash_fwd_paramsE --------------------------
	.section	.nv.info._ZN5flash24flash_fwd_splitkv_kernelI23Flash_fwd_kernel_traitsILi128ELi64ELi64ELi4ELb0ELb0EN7cutlass10bfloat16_tE19Flash_kernel_traitsILi128ELi64ELi64ELi4ES3_EELb0ELb0ELb1ELb0ELb0ELb1ELb1ELb1EEEvNS_16Flash_fwd_paramsE,"",@"SHT_CUDA_INFO"
	.sectionflags	@""
	.align	4


	//----- nvinfo : EIATTR_CUDA_API_VERSION
	.align		4
        /*0000*/ 	.byte	0x04, 0x37
        /*0002*/ 	.short	(.L_2914 - .L_2913)
.L_2913:
        /*0004*/ 	.word	0x00000082


	//----- nvinfo : EIATTR_KPARAM_INFO
	.align		4
.L_2914:
        /*0008*/ 	.byte	0x04, 0x17
        /*000a*/ 	.short	(.L_2916 - .L_2915)
.L_2915:
        /*000c*/ 	.word	0x00000000
        /*0010*/ 	.short	0x0000
        /*0012*/ 	.short	0x0000
        /*0014*/ 	.byte	0x00, 0xf0, 0x41, 0x07


	//----- nvinfo : EIATTR_SPARSE_MMA_MASK
	.align		4
.L_2916:
        /*0018*/ 	.byte	0x03, 0x50
        /*001a*/ 	.short	0x0000


	//----- nvinfo : EIATTR_MAXREG_COUNT
	.align		4
        /*001c*/ 	.byte	0x03, 0x1b
        /*001e*/ 	.short	0x00ff


	//----- nvinfo : EIATTR_NUM_BARRIERS
	.align		4
        /*0020*/ 	.byte	0x02, 0x4c
        /*0022*/ 	.byte	0x01
	.zero		1


	//----- nvinfo : EIATTR_MERCURY_ISA_VERSION
	.align		4
        /*0024*/ 	.byte	0x03, 0x5f
        /*0026*/ 	.short	0x0101


	//----- nvinfo : EIATTR_COOP_GROUP_MASK_REGIDS
	.align		4
        /*0028*/ 	.byte	0x04, 0x29
        /*002a*/ 	.short	(.L_2918 - .L_2917)


	//   ....[0]....
.L_2917:
        /*002c*/ 	.word	0xffffffff


	//   ....[1]....
        /*0030*/ 	.word	0xffffffff


	//   ....[2]....
        /*0034*/ 	.word	0xffffffff


	//   ....[3]....
        /*0038*/ 	.word	0xffffffff


	//   ....[4]....
        /*003c*/ 	.word	0xffffffff


	//   ....[5]....
        /*0040*/ 	.word	0xffffffff


	//   ....[6]....
        /*0044*/ 	.word	0xffffffff


	//   ....[7]....
        /*0048*/ 	.word	0xffffffff


	//   ....[8]....
        /*004c*/ 	.word	0xffffffff


	//   ....[9]....
        /*0050*/ 	.word	0xffffffff


	//   ....[10]....
        /*0054*/ 	.word	0xffffffff


	//   ....[11]....
        /*0058*/ 	.word	0xffffffff


	//   ....[12]....
        /*005c*/ 	.word	0x05000005


	//   ....[13]....
        /*0060*/ 	.word	0x05000005


	//   ....[14]....
        /*0064*/ 	.word	0x05000005


	//   ....[15]....
        /*0068*/ 	.word	0x05000005


	//----- nvinfo : EIATTR_COOP_GROUP_INSTR_OFFSETS
	.align		4
.L_2918:
        /*006c*/ 	.byte	0x04, 0x28
        /*006e*/ 	.short	(.L_2920 - .L_2919)


	//   ....[0]....
.L_2919:
        /*0070*/ 	.word	0x00010020


	//   ....[1]....
        /*0074*/ 	.word	0x00010040


	//   ....[2]....
        /*0078*/ 	.word	0x00010060


	//   ....[3]....
        /*007c*/ 	.word	0x00010080


	//   ....[4]....
        /*0080*/ 	.word	0x00013180


	//   ....[5]....
        /*0084*/ 	.word	0x000131b0


	//   ....[6]....
        /*0088*/ 	.word	0x000131d0


	//   ....[7]....
        /*008c*/ 	.word	0x000131f0


	//   ....[8]....
        /*0090*/ 	.word	0x00014460


	//   ....[9]....
        /*0094*/ 	.word	0x00014470


	//   ....[10]....
        /*0098*/ 	.word	0x000144a0


	//   ....[11]....
        /*009c*/ 	.word	0x000144b0


	//   ....[12]....
        /*00a0*/ 	.word	0x000157a0


	//   ....[13]....
        /*00a4*/ 	.word	0x00015810


	//   ....[14]....
        /*00a8*/ 	.word	0x00015880


	//   ....[15]....
        /*00ac*/ 	.word	0x000158e0


	//----- nvinfo : EIATTR_VRC_CTA_INIT_COUNT
	.align		4
.L_2920:
        /*00b0*/ 	.byte	0x02, 0x4a
	.zero		1
	.zero		1


	//----- nvinfo : EIATTR_EXIT_INSTR_OFFSETS
	.align		4
        /*00b4*/ 	.byte	0x04, 0x1c
        /*00b6*/ 	.short	(.L_2922 - .L_2921)


	//   ....[0]....
.L_2921:
        /*00b8*/ 	.word	0x000001f0


	//----- nvinfo : EIATTR_CRS_STACK_SIZE
	.align		4
.L_2922:
        /*00bc*/ 	.byte	0x04, 0x1e
        /*00be*/ 	.short	(.L_2924 - .L_2923)
.L_2923:
        /*00c0*/ 	.word	0x00000000


	//----- nvinfo : EIATTR_CBANK_PARAM_SIZE
	.align		4
.L_2924:
        /*00c4*/ 	.byte	0x03, 0x19
        /*00c6*/ 	.short	0x01d0


	//----- nvinfo : EIATTR_PARAM_CBANK
	.align		4
        /*00c8*/ 	.byte	0x04, 0x0a
        /*00ca*/ 	.short	(.L_2926 - .L_2925)
	.align		4
.L_2925:
        /*00cc*/ 	.word	index@(.nv.constant0._ZN5flash24flash_fwd_splitkv_kernelI23Flash_fwd_kernel_traitsILi128ELi64ELi64ELi4ELb0ELb0EN7cutlass10bfloat16_tE19Flash_kernel_traitsILi128ELi64ELi64ELi4ES3_EELb0ELb0ELb1ELb0ELb0ELb1ELb1ELb1EEEvNS_16Flash_fwd_paramsE)
        /*00d0*/ 	.short	0x0380
        /*00d2*/ 	.short	0x01d0


	//----- nvinfo : EIATTR_SW_WAR
	.align		4
.L_2926:
        /*00d4*/ 	.byte	0x04, 0x36
        /*00d6*/ 	.short	(.L_2928 - .L_2927)
.L_2927:
        /*00d8*/ 	.word	0x00000008
.L_2928:


//--------------------- .nv.info._ZN5flash24flash_fwd_splitkv_kernelI23Flash_fwd_kernel_traitsILi128ELi64ELi64ELi4ELb0ELb0EN7cutlass10bfloat16_tE19Flash_kernel_traitsILi128ELi64ELi64ELi4ES3_EELb0ELb1ELb0ELb0ELb1ELb0ELb0ELb0EEEvNS_16Flash_fwd_paramsE --------------------------
	.section	.nv.info._ZN5flash24flash_fwd_splitkv_kernelI23Flash_fwd_kernel_traitsILi128ELi64ELi64ELi4ELb0ELb0EN7cutlass10bfloat16_tE19Flash_kernel_traitsILi128ELi64ELi64ELi4ES3_EELb0ELb1ELb0ELb0ELb1ELb0ELb0ELb0EEEvNS_16Flash_fwd_paramsE,"",@"SHT_CUDA_INFO"
	.sectionflags	@""
	.align	4


	//----- nvinfo : EIATTR_CUDA_API_VERSION
	.align		4
        /*0000*/ 	.byte	0x04, 0x37
        /*0002*/ 	.short	(.L_2930 - .L_2929)
.L_2929:
        /*0004*/ 	.word	0x00000082


	//----- nvinfo : EIATTR_KPARAM_INFO
	.align		4
.L_2930:
        /*0008*/ 	.byte	0x04, 0x17
        /*000a*/ 	.short	(.L_2932 - .L_2931)
.L_2931:
        /*000c*/ 	.word	0x00000000
        /*0010*/ 	.short	0x0000
        /*0012*/ 	.short	0x0000
        /*0014*/ 	.byte	0x00, 0xf0, 0x41, 0x07


	//----- nvinfo : EIATTR_SPARSE_MMA_MASK
	.align		4
.L_2932:
        /*0018*/ 	.byte	0x03, 0x50
        /*001a*/ 	.short	0x0000


	//----- nvinfo : EIATTR_MAXREG_COUNT
	.align		4
        /*001c*/ 	.byte	0x03, 0x1b
        /*001e*/ 	.short	0x00ff


	//----- nvinfo : EIATTR_NUM_BARRIERS
	.align		4
        /*0020*/ 	.byte	0x02, 0x4c
        /*0022*/ 	.byte	0x01
	.zero		1


	//----- nvinfo : EIATTR_MERCURY_ISA_VERSION
	.align		4
        /*0024*/ 	.byte	0x03, 0x5f
        /*0026*/ 	.short	0x0101


	//----- nvinfo : EIATTR_COOP_GROUP_MASK_REGIDS
	.align		4
        /*0028*/ 	.byte	0x04, 0x29
        /*002a*/ 	.short	(.L_2934 - .L_2933)


	//   ....[0]....
.L_2933:
        /*002c*/ 	.word	0xffffffff


	//   ....[1]....
        /*0030*/ 	.word	0xffffffff


	//   ....[2]....
        /*0034*/ 	.word	0xffffffff


	//   ....[3]....
        /*0038*/ 	.word	0xffffffff


	//   ....[4]....
        /*003c*/ 	.word	0xffffffff


	//   ....[5]....
        /*0040*/ 	.word	0xffffffff


	//   ....[6]....
        /*0044*/ 	.word	0xffffffff


	//   ....[7]....
        /*0048*/ 	.word	0xffffffff


	//   ....[8]....
        /*004c*/ 	.word	0xffffffff


	//   ....[9]....
        /*0050*/ 	.word	0xffffffff


	//   ....[10]....
        /*0054*/ 	.word	0xffffffff


	//   ....[11]....
        /*0058*/ 	.word	0xffffffff


	//   ....[12]....
        /*005c*/ 	.word	0xffffffff


	//   ....[13]....
        /*0060*/ 	.word	0xffffffff


	//   ....[14]....
        /*0064*/ 	.word	0xffffffff


	//   ....[15]....
        /*0068*/ 	.word	0xffffffff


	//   ....[16]....
        /*006c*/ 	.word	0x05000006


	//   ....[17]....
        /*0070*/ 	.word	0x05000006


	//   ....[18]....
        /*0074*/ 	.word	0x05000006


	//   ....[19]....
        /*0078*/ 	.word	0x05000006


	//----- nvinfo : EIATTR_COOP_GROUP_INSTR_OFFSETS
	.align		4
.L_2934:
        /*007c*/ 	.byte	0x04, 0x28
        /*007e*/ 	.short	(.L_2936 - .L_2935)


	//   ....[0]....
.L_2935:
        /*0080*/ 	.word	0x00004000


	//   ....[1]....
        /*0084*/ 	.word	0x00004030


	//   ....[2]....
        /*0088*/ 	.word	0x00004050


	//   ....[3]....
        /*008c*/ 	.word	0x00004070


	//   ....[4]....
        /*0090*/ 	.word	0x00006a80


	//   ....[5]....
        /*0094*/ 	.word	0x00006a90


	//   ....[6]....
        /*0098*/ 	.word	0x00006ac0


	//   ....[7]....
        /*009c*/ 	.word	0x00006ad0


	//   ....[8]....
        /*00a0*/ 	.word	0x00009b40


	//   ....[9]....
        /*00a4*/ 	.word	0x00009b70


	//   ....[10]....
        /*00a8*/ 	.word	0x00009ba0


	//   ....[11]....
        /*00ac*/ 	.word	0x00009bb0


	//   ....[12]....
        /*00b0*/ 	.word	0x0000ae20


	//   ....[13]....
        /*00b4*/ 	.word	0x0000ae30


	//   ....[14]....
        /*00b8*/ 	.word	0x0000ae60


	//   ....[15]....
        /*00bc*/ 	.word	0x0000ae70


	//   ....[16]....
        /*00c0*/ 	.word	0x0000c170


	//   ....[17]....
        /*00c4*/ 	.word	0x0000c1e0


	//   ....[18]....
        /*00c8*/ 	.word	0x0000c240


	//   ....[19]....
        /*00cc*/ 	.word	0x0000c2b0


	//----- nvinfo : EIATTR_VRC_CTA_INIT_COUNT
	.align		4
.L_2936:
        /*00d0*/ 	.byte	0x02, 0x4a
	.zero		1
	.zero		1


	//----- nvinfo : EIATTR_EXIT_INSTR_OFFSETS
	.align		4
        /*00d4*/ 	.byte	0x04, 0x1c
        /*00d6*/ 	.short	(.L_2938 - .L_2937)


	//   ....[0]....
.L_2937:
        /*00d8*/ 	.word	0x00000090


	//----- nvinfo : EIATTR_CRS_STACK_SIZE
	.align		4
.L_2938:
        /*00dc*/ 	.byte	0x04, 0x1e
        /*00de*/ 	.short	(.L_2940 - .L_2939)
.L_2939:
        /*00e0*/ 	.word	0x00000000


	//----- nvinfo : EIATTR_CBANK_PARAM_SIZE
	.align		4
.L_2940:
        /*00e4*/ 	.byte	0x03, 0x19
        /*00e6*/ 	.short	0x01d0


	//----- nvinfo : EIATTR_PARAM_CBANK
	.align		4
        /*00e8*/ 	.byte	0x04, 0x0a
        /*00ea*/ 	.short	(.L_2942 - .L_2941)
	.align		4
.L_2941:
        /*00ec*/ 	.word	index@(.nv.constant0._ZN5flash24flash_fwd_splitkv_kernelI23Flash_fwd_kernel_traitsILi128ELi64ELi64ELi4ELb0ELb0EN7cutlass10bfloat16_tE19Flash_kernel_traitsILi128ELi64ELi64ELi4ES3_EELb0ELb1ELb0ELb0ELb1ELb0ELb0ELb0EEEvNS_16Flash_fwd_paramsE)
        /*00f0*/ 	.short	0x0380
        /*00f2*/ 	.short	0x01d0


	//----- nvinfo : EIATTR_SW_WAR
	.align		4
.L_2942:
        /*00f4*/ 	.byte	0x04, 0x36
        /*00f6*/ 	.short	(.L_2944 - .L_2943)
.L_2943:
        /*00f8*/ 	.word	0x00000008
.L_2944:


//--------------------- .nv.info._ZN5flash24flash_fwd_splitkv_kernelI23Flash_fwd_kernel_traitsILi128ELi64ELi64ELi4ELb0ELb0EN7cutlass10bfloat16_tE19Flash_kernel_traitsILi128ELi64ELi64ELi4ES3_EELb0ELb1ELb0ELb0ELb1ELb1ELb0ELb0EEEvNS_16Flash_fwd_paramsE --------------------------
	.section	.nv.info._ZN5flash24flash_fwd_splitkv_kernelI23Flash_fwd_kernel_traitsILi128ELi64ELi64ELi4ELb0ELb0EN7cutlass10bfloat16_tE19Flash_kernel_traitsILi128ELi64ELi64ELi4ES3_EELb0ELb1ELb0ELb0ELb1ELb1ELb0ELb0EEEvNS_16Flash_fwd_paramsE,"",@"SHT_CUDA_INFO"
	.sectionflags	@""
	.align	4


	//----- nvinfo : EIATTR_CUDA_API_VERSION
	.align		4
        /*0000*/ 	.byte	0x04, 0x37
        /*0002*/ 	.short	(.L_2946 - .L_2945)
.L_2945:
        /*0004*/ 	.word	0x00000082


	//----- nvinfo : EIATTR_KPARAM_INFO
	.align		4
.L_2946:
        /*0008*/ 	.byte	0x04, 0x17
        /*000a*/ 	.short	(.L_2948 - .L_2947)
.L_2947:
        /*000c*/ 	.word	0x00000000
        /*0010*/ 	.short	0x0000
        /*0012*/ 	.short	0x0000
        /*0014*/ 	.byte	0x00, 0xf0, 0x41, 0x07


	//----- nvinfo : EIATTR_SPARSE_MMA_MASK
	.align		4
.L_2948:
        /*0018*/ 	.byte	0x03, 0x50
        /*001a*/ 	.short	0x0000


	//----- nvinfo : EIATTR_MAXREG_COUNT
	.align		4
        /*001c*/ 	.byte	0x03, 0x1b
        /*001e*/ 	.short	0x00ff


	//----- nvinfo : EIATTR_NUM_BARRIERS
	.align		4
        /*0020*/ 	.byte	0x02, 0x4c
        /*0022*/ 	.byte	0x01
	.zero		1


	//----- nvinfo : EIATTR_MERCURY_ISA_VERSION
	.align		4
        /*0024*/ 	.byte	0x03, 0x5f
        /*0026*/ 	.short	0x0101


	//----- nvinfo : EIATTR_COOP_GROUP_MASK_REGIDS
	.align		4
        /*0028*/ 	.byte	0x04, 0x29
        /*002a*/ 	.short	(.L_2950 - .L_2949)


	//   ....[0]....
.L_2949:
        /*002c*/ 	.word	0xffffffff


	//   ....[1]....
        /*0030*/ 	.word	0xffffffff


	//   ....[2]....
        /*0034*/ 	.word	0xffffffff


	//   ....[3]....
        /*0038*/ 	.word	0xffffffff


	//   ....[4]....
        /*003c*/ 	.word	0xffffffff


	//   ....[5]....
        /*0040*/ 	.word	0xffffffff


	//   ....[6]....
        /*0044*/ 	.word	0xffffffff


	//   ....[7]....
        /*0048*/ 	.word	0xffffffff


	//   ....[8]....
        /*004c*/ 	.word	0xffffffff


	//   ....[9]....
        /*0050*/ 	.word	0xffffffff


	//   ....[10]....
        /*0054*/ 	.word	0xffffffff


	//   ....[11]....
        /*0058*/ 	.word	0xffffffff


	//   ....[12]....
        /*005c*/ 	.word	0xffffffff


	//   ....[13]....
        /*0060*/ 	.word	0xffffffff


	//   ....[14]....
        /*0064*/ 	.word	0xffffffff


	//   ....[15]....
        /*0068*/ 	.word	0xffffffff


	//   ....[16]....
        /*006c*/ 	.word	0x05000006


	//   ....[17]....
        /*0070*/ 	.word	0x05000006


	//   ....[18]....
        /*0074*/ 	.word	0x05000006


	//   ....[19]....
        /*0078*/ 	.word	0x05000006


	//----- nvinfo : EIATTR_COOP_GROUP_INSTR_OFFSETS
	.align		4
.L_2950:
        /*007c*/ 	.byte	0x04, 0x28
        /*007e*/ 	.short	(.L_2952 - .L_2951)


	//   ....[0]....
.L_2951:
        /*0080*/ 	.word	0x00004400


	//   ....[1]....
        /*0084*/ 	.word	0x00004420


	//   ....[2]....
        /*0088*/ 	.word	0x00004440


	//   ....[3]....
        /*008c*/ 	.word	0x00004460


	//   ....[4]....
        /*0090*/ 	.word	0x00007290


	//   ....[5]....
        /*0094*/ 	.word	0x000072a0


	//   ....[6]....
        /*0098*/ 	.word	0x000072d0


	//   ....[7]....
        /*009c*/ 	.word	0x000072e0


	//   ....[8]....
        /*00a0*/ 	.word	0x0000a750


	//   ....[9]....
        /*00a4*/ 	.word	0x0000a780


	//   ....[10]....
        /*00a8*/ 	.word	0x0000a7b0


	//   ....[11]....
        /*00ac*/ 	.word	0x0000a7c0


	//   ....[12]....
        /*00b0*/ 	.word	0x0000ba30


	//   ....[13]....
        /*00b4*/ 	.word	0x0000ba40


	//   ....[14]....
        /*00b8*/ 	.word	0x0000ba70


	//   ....[15]....
        /*00bc*/ 	.word	0x0000ba80


	//   ....[16]....
        /*00c0*/ 	.word	0x0000cd80


	//   ....[17]....
        /*00c4*/ 	.word	0x0000cdf0


	//   ....[18]....
        /*00c8*/ 	.word	0x0000ce50


	//   ....[19]....
        /*00cc*/ 	.word	0x0000cec0


	//----- nvinfo : EIATTR_VRC_CTA_INIT_COUNT
	.align		4
.L_2952:
        /*00d0*/ 	.byte	0x02, 0x4a
	.zero		1
	.zero		1


	//----- nvinfo : EIATTR_EXIT_INSTR_OFFSETS
	.align		4
        /*00d4*/ 	.byte	0x04, 0x1c
        /*00d6*/ 	.short	(.L_2954 - .L_2953)


	//   ....[0]....
.L_2953:
        /*00d8*/ 	.word	0x00000090


	//----- nvinfo : EIATTR_CRS_STACK_SIZE
	.align		4
.L_2954:
        /*00dc*/ 	.byte	0x04, 0x1e
        /*00de*/ 	.short	(.L_2956 - .L_2955)
.L_2955:
        /*00e0*/ 	.word	0x00000000


	//----- nvinfo : EIATTR_CBANK_PARAM_SIZE
	.align		4
.L_2956:
        /*00e4*/ 	.byte	0x03, 0x19
        /*00e6*/ 	.short	0x01d0


	//----- nvinfo : EIATTR_PARAM_CBANK
	.align		4
        /*00e8*/ 	.byte	0x04, 0x0a
        /*00ea*/ 	.short	(.L_2958 - .L_2957)
	.align		4
.L_2957:
        /*00ec*/ 	.word	index@(.nv.constant0._ZN5flash24flash_fwd_splitkv_kernelI23Flash_fwd_kernel_traitsILi128ELi64ELi64ELi4ELb0ELb0EN7cutlass10bfloat16_tE19Flash_kernel_traitsILi128ELi64ELi64ELi4ES3_EELb0ELb1ELb0ELb0ELb1ELb1ELb0ELb0EEEvNS_16Flash_fwd_paramsE)
        /*00f0*/ 	.short	0x0380
        /*00f2*/ 	.short	0x01d0


	//----- nvinfo : EIATTR_SW_WAR
	.align		4
.L_2958:
        /*00f4*/ 	.byte	0x04, 0x36
        /*00f6*/ 	.short	(.L_2960 - .L_2959)
.L_2959:
        /*00f8*/ 	.word	0x00000008
.L_2960:


//--------------------- .nv.info._ZN5flash24flash_fwd_splitkv_kernelI23Flash_fwd_kernel_traitsILi128ELi64ELi64ELi4ELb0ELb0EN7cutlass10bfloat16_tE19Flash_kernel_traitsILi128ELi64ELi64ELi4ES3_EELb0ELb1ELb1ELb0ELb0ELb0ELb0ELb0EEEvNS_16Flash_fwd_paramsE --------------------------
	.section	.nv.info._ZN5flash24flash_fwd_splitkv_kernelI23Flash_fwd_kernel_traitsILi128ELi64ELi64ELi4ELb0ELb0EN7cutlass10bfloat16_tE19Flash_kernel_traitsILi128ELi64ELi64ELi4ES3_EELb0ELb1ELb1ELb0ELb0ELb0ELb0ELb0EEEvNS_16Flash_fwd_paramsE,"",@"SHT_CUDA_INFO"
	.sectionflags	@""
	.align	4


	//----- nvinfo : EIATTR_CUDA_API_VERSION
	.align		4
        /*0000*/ 	.byte	0x04, 0x37
        /*0002*/ 	.short	(.L_2962 - .L_2961)
.L_2961:
        /*0004*/ 	.word	0x00000082


	//----- nvinfo : EIATTR_KPARAM_INFO
	.align		4
.L_2962:
        /*0008*/ 	.byte	0x04, 0x17
        /*000a*/ 	.short	(.L_2964 - .L_2963)
.L_2963:
        /*000c*/ 	.word	0x00000000
        /*0010*/ 	.short	0x0000
        /*0012*/ 	.short	0x0000
        /*0014*/ 	.byte	0x00, 0xf0, 0x41, 0x07


	//----- nvinfo : EIATTR_SPARSE_MMA_MASK
	.align		4
.L_2964:
        /*0018*/ 	.byte	0x03, 0x50
        /*001a*/ 	.short	0x0000


	//----- nvinfo : EIATTR_MAXREG_COUNT
	.align		4
        /*001c*/ 	.byte	0x03, 0x1b
        /*001e*/ 	.short	0x00ff


	//----- nvinfo : EIATTR_NUM_BARRIERS
	.align		4
        /*0020*/ 	.byte	0x02, 0x4c
        /*0022*/ 	.byte	0x01
	.zero		1


	//----- nvinfo : EIATTR_MERCURY_ISA_VERSION
	.align		4
        /*0024*/ 	.byte	0x03, 0x5f
        /*0026*/ 	.short	0x0101


	//----- nvinfo : EIATTR_COOP_GROUP_MASK_REGIDS
	.align		4
        /*0028*/ 	.byte	0x04, 0x29
        /*002a*/ 	.short	(.L_2966 - .L_2965)


	//   ....[0]....
.L_2965:
        /*002c*/ 	.word	0xffffffff


	//   ....[1]....
        /*0030*/ 	.word	0xffffffff


	//   ....[2]....
        /*0034*/ 	.word	0xffffffff


	//   ....[3]....
        /*0038*/ 	.word	0xffffffff


	//   ....[4]....
        /*003c*/ 	.word	0xffffffff


	//   ....[5]....
        /*0040*/ 	.word	0xffffffff


	//   ....[6]....
        /*0044*/ 	.word	0xffffffff


	//   ....[7]....
        /*0048*/ 	.word	0xffffffff


	//   ....[8]....
        /*004c*/ 	.word	0xffffffff


	//   ....[9]....
        /*0050*/ 	.word	0xffffffff


	//   ....[10]....
        /*0054*/ 	.word	0xffffffff


	//   ....[11]....
        /*0058*/ 	.word	0xffffffff


	//   ....[12]....
        /*005c*/ 	.word	0xffffffff


	//   ....[13]....
        /*0060*/ 	.word	0xffffffff


	//   ....[14]....
        /*0064*/ 	.word	0xffffffff


	//   ....[15]....
        /*0068*/ 	.word	0xffffffff


	//   ....[16]....
        /*006c*/ 	.word	0x05000006


	//   ....[17]....
        /*0070*/ 	.word	0x05000006


	//   ....[18]....
        /*0074*/ 	.word	0x05000006


	//   ....[19]....
        /*0078*/ 	.word	0x05000006


	//----- nvinfo : EIATTR_COOP_GROUP_INSTR_OFFSETS
	.align		4
.L_2966:
        /*007c*/ 	.byte	0x04, 0x28
        /*007e*/ 	.short	(.L_2968 - .L_2967)


	//   ....[0]....
.L_2967:
        /*0080*/ 	.word	0x000054b0


	//   ....[1]....
        /*0084*/ 	.word	0x000054d0


	//   ....[2]....
        /*0088*/ 	.word	0x000054f0


	//   ....[3]....
        /*008c*/ 	.word	0x00005510


	//   ....[4]....
        /*0090*/ 	.word	0x00008c70


	//   ....[5]....
        /*0094*/ 	.word	0x00008cb0


	//   ....[6]....
        /*0098*/ 	.word	0x00008cd0


	//   ....[7]....
        /*009c*/ 	.word	0x00008cf0


	//   ....[8]....
        /*00a0*/ 	.word	0x0000c6b0


	//   ....[9]....
        /*00a4*/ 	.word	0x0000c6d0


	//   ....[10]....
        /*00a8*/ 	.word	0x0000c700


	//   ....[11]....
        /*00ac*/ 	.word	0x0000c710


	//   ....[12]....
        /*00b0*/ 	.word	0x0000d980


	//   ....[13]....
        /*00b4*/ 	.word	0x0000d990


	//   ....[14]....
        /*00b8*/ 	.word	0x0000d9c0


	//   ....[15]....
        /*00bc*/ 	.word	0x0000d9d0


	//   ....[16]....
        /*00c0*/ 	.word	0x0000eda0


	//   ....[17]....
        /*00c4*/ 	.word	0x0000ee10


	//   ....[18]....
        /*00c8*/ 	.word	0x0000ee70


	//   ....[19]....
        /*00cc*/ 	.word	0x0000eee0


	//----- nvinfo : EIATTR_VRC_CTA_INIT_COUNT
	.align		4
.L_2968:
        /*00d0*/ 	.byte	0x02, 0x4a
	.zero		1
	.zero		1


	//----- nvinfo : EIATTR_EXIT_INSTR_OFFSETS
	.align		4
        /*00d4*/ 	.byte	0x04, 0x1c
        /*00d6*/ 	.short	(.L_2970 - .L_2969)


	//   ....[0]....
.L_2969:
        /*00d8*/ 	.word	0x00000090


	//----- nvinfo : EIATTR_CRS_STACK_SIZE
	.align		4
.L_2970:
        /*00dc*/ 	.byte	0x04, 0x1e
        /*00de*/ 	.short	(.L_2972 - .L_2971)
.L_2971:
        /*00e0*/ 	.word	0x00000000


	//----- nvinfo : EIATTR_CBANK_PARAM_SIZE
	.align		4
.L_2972:
        /*00e4*/ 	.byte	0x03, 0x19
        /*00e6*/ 	.short	0x01d0


	//----- nvinfo : EIATTR_PARAM_CBANK
	.align		4
        /*00e8*/ 	.byte	0x04, 0x0a
        /*00ea*/ 	.short	(.L_2974 - .L_2973)
	.align		4
.L_2973:
        /*00ec*/ 	.word	index@(.nv.constant0._ZN5flash24flash_fwd_splitkv_kernelI23Flash_fwd_kernel_traitsILi128ELi64ELi64ELi4ELb0ELb0EN7cutlass10bfloat16_tE19Flash_kernel_traitsILi128ELi64ELi64ELi4ES3_EELb0ELb1ELb1ELb0ELb0ELb0ELb0ELb0EEEvNS_16Flash_fwd_paramsE)
        /*00f0*/ 	.short	0x0380
        /*00f2*/ 	.short	0x01d0


	//----- nvinfo : EIATTR_SW_WAR
	.align		4
.L_2974:
        /*00f4*/ 	.byte	0x04, 0x36
        /*00f6*/ 	.short	(.L_2976 - .L_2975)
.L_2975:
        /*00f8*/ 	.word	0x00000008
.L_2976:


//--------------------- .nv.info._ZN5flash24flash_fwd_splitkv_kernelI23Flash_fwd_kernel_traitsILi128ELi64ELi64ELi4ELb0ELb0EN7cutlass10bfloat16_tE19Flash_kernel_traitsILi128ELi64ELi64ELi4ES3_EELb0ELb1ELb1ELb0ELb0ELb1ELb0ELb0EEEvNS_16Flash_fwd_paramsE --------------------------
	.section	.nv.info._ZN5flash24flash_fwd_splitkv_kernelI23Flash_fwd_kernel_traitsILi128ELi64ELi64ELi4ELb0ELb0EN7cutlass10bfloat16_tE19Flash_kernel_traitsILi128ELi64ELi64ELi4ES3_EELb0ELb1ELb1ELb0ELb0ELb1ELb0ELb0EEEvNS_16Flash_fwd_paramsE,"",@"SHT_CUDA_INFO"
	.sectionflags	@""
	.align	4


	//----- nvinfo : EIATTR_CUDA_API_VERSION
	.align		4
        /*0000*/ 	.byte	0x04, 0x37
        /*0002*/ 	.short	(.L_2978 - .L_2977)
.L_2977:
        /*0004*/ 	.word	0x00000082


	//----- nvinfo : EIATTR_KPARAM_INFO
	.align		4
.L_2978:
        /*0008*/ 	.byte	0x04, 0x17
        /*000a*/ 	.short	(.L_2980 - .L_2979)
.L_2979:
        /*000c*/ 	.word	0x00000000
        /*0010*/ 	.short	0x0000
        /*0012*/ 	.short	0x0000
        /*0014*/ 	.byte	0x00, 0xf0, 0x41, 0x07


	//----- nvinfo : EIATTR_SPARSE_MMA_MASK
	.align		4
.L_2980:
        /*0018*/ 	.byte	0x03, 0x50
        /*001a*/ 	.short	0x0000


	//----- nvinfo : EIATTR_MAXREG_COUNT
	.align		4
        /*001c*/ 	.byte	0x03, 0x1b
        /*001e*/ 	.short	0x00ff


	//----- nvinfo : EIATTR_NUM_BARRIERS
	.align		4
        /*0020*/ 	.byte	0x02, 0x4c
        /*0022*/ 	.byte	0x01
	.zero		1


	//----- nvinfo : EIATTR_MERCURY_ISA_VERSION
	.align		4
        /*0024*/ 	.byte	0x03, 0x5f
        /*0026*/ 	.short	0x0101


	//----- nvinfo : EIATTR_COOP_GROUP_MASK_REGIDS
	.align		4
        /*0028*/ 	.byte	0x04, 0x29
        /*002a*/ 	.short	(.L_2982 - .L_2981)


	//   ....[0]....
.L_2981:
        /*002c*/ 	.word	0xffffffff


	//   ....[1]....
        /*0030*/ 	.word	0xffffffff


	//   ....[2]....
        /*0034*/ 	.word	0xffffffff


	//   ....[3]....
        /*0038*/ 	.word	0xffffffff


	//   ....[4]....
        /*003c*/ 	.word	0xffffffff


	//   ....[5]....
        /*0040*/ 	.word	0xffffffff


	//   ....[6]....
        /*0044*/ 	.word	0xffffffff


	//   ....[7]....
        /*0048*/ 	.word	0xffffffff


	//   ....[8]....
        /*004c*/ 	.word	0xffffffff


	//   ....[9]....
        /*0050*/ 	.word	0xffffffff


	//   ....[10]....
        /*0054*/ 	.word	0xffffffff


	//   ....[11]....
        /*0058*/ 	.word	0xffffffff


	//   ....[12]....
        /*005c*/ 	.word	0xffffffff


	//   ....[13]....
        /*0060*/ 	.word	0xffffffff


	//   ....[14]....
        /*0064*/ 	.word	0xffffffff


	//   ....[15]....
        /*0068*/ 	.word	0xffffffff


	//   ....[16]....
        /*006c*/ 	.word	0x05000006


	//   ....[17]....
        /*0070*/ 	.word	0x05000006


	//   ....[18]....
        /*0074*/ 	.word	0x05000006


	//   ....[19]....
        /*0078*/ 	.word	0x05000006


	//----- nvinfo : EIATTR_COOP_GROUP_INSTR_OFFSETS
	.align		4
.L_2982:
        /*007c*/ 	.byte	0x04, 0x28
        /*007e*/ 	.short	(.L_2984 - .L_2983)


	//   ....[0]....
.L_2983:
        /*0080*/ 	.word	0x000058c0


	//   ....[1]....
        /*0084*/ 	.word	0x000058e0


	//   ....[2]....
        /*0088*/ 	.word	0x00005900


	//   ....[3]....
        /*008c*/ 	.word	0x00005920


	//   ....[4]....
        /*0090*/ 	.word	0x000094b0


	//   ....[5]....
        /*0094*/ 	.word	0x000094f0


	//   ....[6]....
        /*0098*/ 	.word	0x00009510


	//   ....[7]....
        /*009c*/ 	.word	0x00009530


	//   ....[8]....
        /*00a0*/ 	.word	0x0000d2e0


	//   ....[9]....
        /*00a4*/ 	.word	0x0000d310


	//   ....[10]....
        /*00a8*/ 	.word	0x0000d340


	//   ....[11]....
        /*00ac*/ 	.word	0x0000d350


	//   ....[12]....
        /*00b0*/ 	.word	0x0000e5c0


	//   ....[13]....
        /*00b4*/ 	.word	0x0000e5d0


	//   ....[14]....
        /*00b8*/ 	.word	0x0000e600


	//   ....[15]....
        /*00bc*/ 	.word	0x0000e610


	//   ....[16]....
        /*00c0*/ 	.word	0x0000f9e0


	//   ....[17]....
        /*00c4*/ 	.word	0x0000fa50


	//   ....[18]....
        /*00c8*/ 	.word	0x0000fab0


	//   ....[19]....
        /*00cc*/ 	.word	0x0000fb20


	//----- nvinfo : EIATTR_VRC_CTA_INIT_COUNT
	.align		4
.L_2984:
        /*00d0*/ 	.byte	0x02, 0x4a
	.zero		1
	.zero		1


	//----- nvinfo : EIATTR_EXIT_INSTR_OFFSETS
	.align		4
        /*00d4*/ 	.byte	0x04, 0x1c
        /*00d6*/ 	.short	(.L_2986 - .L_2985)


	//   ....[0]....
.L_2985:
        /*00d8*/ 	.word	0x00000090


	//----- nvinfo : EIATTR_CRS_STACK_SIZE
	.align		4
.L_2986:
        /*00dc*/ 	.byte	0x04, 0x1e
        /*00de*/ 	.short	(.L_2988 - .L_2987)
.L_2987:
        /*00e0*/ 	.word	0x00000000


	//----- nvinfo : EIATTR_CBANK_PARAM_SIZE
	.align		4
.L_2988:
        /*00e4*/ 	.byte	0x03, 0x19
        /*00e6*/ 	.short	0x01d0


	//----- nvinfo : EIATTR_PARAM_CBANK
	.align		4
        /*00e8*/ 	.byte	0x04, 0x0a
        /*00ea*/ 	.short	(.L_2990 - .L_2989)
	.align		4
.L_2989:
        /*00ec*/ 	.word	index@(.nv.constant0._ZN5flash24flash_fwd_splitkv_kernelI23Flash_fwd_kernel_traitsILi128ELi64ELi64ELi4ELb0ELb0EN7cutlass10bfloat16_tE19Flash_kernel_traitsILi128ELi64ELi64ELi4ES3_EELb0ELb1ELb1ELb0ELb0ELb1ELb0ELb0EEEvNS_16Flash_fwd_paramsE)
        /*00f0*/ 	.short	0x0380
        /*00f2*/ 	.short	0x01d0


	//----- nvinfo : EIATTR_SW_WAR
	.align		4
.L_2990:
        /*00f4*/ 	.byte	0x04, 0x36
        /*00f6*/ 	.short	(.L_2992 - .L_2991)
.L_2991:
        /*00f8*/ 	.word	0x00000008
.L_2992:


//--------------------- .nv.info._ZN5flash24flash_fwd_splitkv_kernelI23Flash_fwd_kernel_traitsILi128ELi64ELi64ELi4ELb0ELb0EN7cutlass10bfloat16_tE19Flash_kernel_traitsILi128ELi64ELi64ELi4ES3_EELb0ELb1ELb0ELb0ELb1ELb0ELb0ELb1EEEvNS_16Flash_fwd_paramsE --------------------------
	.section	.nv.info._ZN5flash24flash_fwd_splitkv_kernelI23Flash_fwd_kernel_traitsILi128ELi64ELi64ELi4ELb0ELb0EN7cutlass10bfloat16_tE19Flash_kernel_traitsILi128ELi64ELi64ELi4ES3_EELb0ELb1ELb0ELb0ELb1ELb0ELb0ELb1EEEvNS_16Flash_fwd_paramsE,"",@"SHT_CUDA_INFO"
	.sectionflags	@""
	.align	4


	//----- nvinfo : EIATTR_CUDA_API_VERSION
	.align		4
        /*0000*/ 	.byte	0x04, 0x37
        /*0002*/ 	.short	(.L_2994 - .L_2993)
.L_2993:
        /*0004*/ 	.word	0x00000082


	//----- nvinfo : EIATTR_KPARAM_INFO
	.align		4
.L_2994:
        /*0008*/ 	.byte	0x04, 0x17
        /*000a*/ 	.short	(.L_2996 - .L_2995)
.L_2995:
        /*000c*/ 	.word	0x00000000
        /*0010*/ 	.short	0x0000
        /*0012*/ 	.short	0x0000
        /*0014*/ 	.byte	0x00, 0xf0, 0x41, 0x07


	//----- nvinfo : EIATTR_SPARSE_MMA_MASK
	.align		4
.L_2996:
        /*0018*/ 	.byte	0x03, 0x50
        /*001a*/ 	.short	0x0000


	//----- nvinfo : EIATTR_MAXREG_COUNT
	.align		4
        /*001c*/ 	.byte	0x03, 0x1b
        /*001e*/ 	.short	0x00ff


	//----- nvinfo : EIATTR_NUM_BARRIERS
	.align		4
        /*0020*/ 	.byte	0x02, 0x4c
        /*0022*/ 	.byte	0x01
	.zero		1


	//----- nvinfo : EIATTR_MERCURY_ISA_VERSION
	.align		4
        /*0024*/ 	.byte	0x03, 0x5f
        /*0026*/ 	.short	0x0101


	//----- nvinfo : EIATTR_COOP_GROUP_MASK_REGIDS
	.align		4
        /*0028*/ 	.byte	0x04, 0x29
        /*002a*/ 	.short	(.L_2998 - .L_2997)


	//   ....[0]....
.L_2997:
        /*002c*/ 	.word	0xffffffff


	//   ....[1]....
        /*0030*/ 	.word	0xffffffff


	//   ....[2]....
        /*0034*/ 	.word	0xffffffff


	//   ....[3]....
        /*0038*/ 	.word	0xffffffff


	//   ....[4]....
        /*003c*/ 	.word	0xffffffff


	//   ....[5]....
        /*0040*/ 	.word	0xffffffff


	//   ....[6]....
        /*0044*/ 	.word	0xffffffff


	//   ....[7]....
        /*0048*/ 	.word	0xffffffff


	//   ....[8]....
        /*004c*/ 	.word	0xffffffff


	//   ....[9]....
        /*0050*/ 	.word	0xffffffff


	//   ....[10]....
        /*0054*/ 	.word	0xffffffff


	//   ....[11]....
        /*0058*/ 	.word	0xffffffff


	//   ....[12]....
        /*005c*/ 	.word	0xffffffff


	//   ....[13]....
        /*0060*/ 	.word	0xffffffff


	//   ....[14]....
        /*0064*/ 	.word	0xffffffff


	//   ....[15]....
        /*0068*/ 	.word	0xffffffff


	//   ....[16]....
        /*006c*/ 	.word	0x05000006


	//   ....[17]....
        /*0070*/ 	.word	0x05000006


	//   ....[18]....
        /*0074*/ 	.word	0x05000006


	//   ....[19]....
        /*0078*/ 	.word	0x05000006


	//----- nvinfo : EIATTR_COOP_GROUP_INSTR_OFFSETS
	.align		4
.L_2998:
        /*007c*/ 	.byte	0x04, 0x28
        /*007e*/ 	.short	(.L_3000 - .L_2999)


	//   ....[0]....
.L_2999:
        /*0080*/ 	.word	0x0000e230


	//   ....[1]....
        /*0084*/ 	.word	0x0000e250


	//   ....[2]....
        /*0088*/ 	.word	0x0000e300


	//   ....[3]....
        /*008c*/ 	.word	0x0000e310


	//   ....[4]....
        /*0090*/ 	.word	0x00010d90


	//   ....[5]....
        /*0094*/ 	.word	0x00010da0


	//   ....[6]....
        /*0098*/ 	.word	0x00010dd0


	//   ....[7]....
        /*009c*/ 	.word	0x00010de0


	//   ....[8]....
        /*00a0*/ 	.word	0x00013e60


	//   ....[9]....
        /*00a4*/ 	.word	0x00013e70


	//   ....[10]....
        /*00a8*/ 	.word	0x00013ea0


	//   ....[11]....
        /*00ac*/ 	.word	0x00013eb0


	//   ....[12]....
        /*00b0*/ 	.word	0x00015120


	//   ....[13]....
        /*00b4*/ 	.word	0x00015130


	//   ....[14]....
        /*00b8*/ 	.word	0x00015160


	//   ....[15]....
        /*00bc*/ 	.word	0x00015170


	//   ....[16]....
        /*00c0*/ 	.word	0x00016460


	//   ....[17]....
        /*00c4*/ 	.word	0x000164d0


	//   ....[18]....
        /*00c8*/ 	.word	0x00016530


	//   ....[19]....
        /*00cc*/ 	.word	0x000165a0


	//----- nvinfo : EIATTR_VRC_CTA_INIT_COUNT
	.align		4
.L_3000:
        /*00d0*/ 	.byte	0x02, 0x4a
	.zero		1
	.zero		1


	//----- nvinfo : EIATTR_EXIT_INSTR_OFFSETS
	.align		4
        /*00d4*/ 	.byte	0x04, 0x1c
        /*00d6*/ 	.short	(.L_3002 - .L_3001)


	//   ....[0]....
.L_3001:
        /*00d8*/ 	.word	0x00000090


	//----- nvinfo : EIATTR_CRS_STACK_SIZE
	.align		4
.L_3002:
        /*00dc*/ 	.byte	0x04, 0x1e
        /*00de*/ 	.short	(.L_3004 - .L_3003)
.L_3003:
        /*00e0*/ 	.word	0x00000000


	//----- nvinfo : EIATTR_CBANK_PARAM_SIZE
	.align		4
.L_3004:
        /*00e4*/ 	.byte	0x03, 0x19
        /*00e6*/ 	.short	0x01d0


	//----- nvinfo : EIATTR_PARAM_CBANK
	.align		4
        /*00e8*/ 	.byte	0x04, 0x0a
        /*00ea*/ 	.short	(.L_3006 - .L_3005)
	.align		4
.L_3005:
        /*00ec*/ 	.word	index@(.nv.constant0._ZN5flash24flash_fwd_splitkv_kernelI23Flash_fwd_kernel_traitsILi128ELi64ELi64ELi4ELb0ELb0EN7cutlass10bfloat16_tE19Flash_kernel_traitsILi128ELi64ELi64ELi4ES3_EELb0ELb1ELb0ELb0ELb1ELb0ELb0ELb1EEEvNS_16Flash_fwd_paramsE)
        /*00f0*/ 	.short	0x0380
        /*00f2*/ 	.short	0x01d0


	//----- nvinfo : EIATTR_SW_WAR
	.align		4
.L_3006:
        /*00f4*/ 	.byte	0x04, 0x36
        /*00f6*/ 	.short	(.L_3008 - .L_3007)
.L_3007:
        /*00f8*/ 	.word	0x00000008
.L_3008:


//--------------------- .nv.info._ZN5flash24flash_fwd_splitkv_kernelI23Flash_fwd_kernel_traitsILi128ELi64ELi64ELi4ELb0ELb0EN7cutlass10bfloat16_tE19Flash_kernel_traitsILi128ELi64ELi64ELi4ES3_EELb0ELb1ELb0ELb0ELb1ELb1ELb0ELb1EEEvNS_16Flash_fwd_paramsE --------------------------
	.section	.nv.info._ZN5flash24flash_fwd_splitkv_kernelI23Flash_fwd_kernel_traitsILi128ELi64ELi64ELi4ELb0ELb0EN7cutlass10bfloat16_tE19Flash_kernel_traitsILi128ELi64ELi64ELi4ES3_EELb0ELb1ELb0ELb0ELb1ELb1ELb0ELb1EEEvNS_16Flash_fwd_paramsE,"",@"SHT_CUDA_INFO"
	.sectionflags	@""
	.align	4


	//----- nvinfo : EIATTR_CUDA_API_VERSION
	.align		4
        /*0000*/ 	.byte	0x04, 0x37
        /*0002*/ 	.short	(.L_3010 - .L_3009)
.L_3009:
        /*0004*/ 	.word	0x00000082


	//----- nvinfo : EIATTR_KPARAM_INFO
	.align		4
.L_3010:
        /*0008*/ 	.byte	0x04, 0x17
        /*000a*/ 	.short	(.L_3012 - .L_3011)
.L_3011:
        /*000c*/ 	.word	0x00000000
        /*0010*/ 	.short	0x0000
        /*0012*/ 	.short	0x0000
        /*0014*/ 	.byte	0x00, 0xf0, 0x41, 0x07


	//----- nvinfo : EIATTR_SPARSE_MMA_MASK
	.align		4
.L_3012:
        /*0018*/ 	.byte	0x03, 0x50
        /*001a*/ 	.short	0x0000


	//----- nvinfo : EIATTR_MAXREG_COUNT
	.align		4
        /*001c*/ 	.byte	0x03, 0x1b
        /*001e*/ 	.short	0x00ff


	//----- nvinfo : EIATTR_NUM_BARRIERS
	.align		4
        /*0020*/ 	.byte	0x02, 0x4c
        /*0022*/ 	.byte	0x01
	.zero		1


	//----- nvinfo : EIATTR_MERCURY_ISA_VERSION
	.align		4
        /*0024*/ 	.byte	0x03, 0x5f
        /*0026*/ 	.short	0x0101


	//----- nvinfo : EIATTR_COOP_GROUP_MASK_REGIDS
	.align		4
        /*0028*/ 	.byte	0x04, 0x29
        /*002a*/ 	.short	(.L_3014 - .L_3013)


	//   ....[0]....
.L_3013:
        /*002c*/ 	.word	0xffffffff


	//   ....[1]....
        /*0030*/ 	.word	0xffffffff


	//   ....[2]....
        /*0034*/ 	.word	0xffffffff


	//   ....[3]....
        /*0038*/ 	.word	0xffffffff


	//   ....[4]....
        /*003c*/ 	.word	0xffffffff


	//   ....[5]....
        /*0040*/ 	.word	0xffffffff


	//   ....[6]....
        /*0044*/ 	.word	0xffffffff


	//   ....[7]....
        /*0048*/ 	.word	0xffffffff


	//   ....[8]....
        /*004c*/ 	.word	0xffffffff


	//   ....[9]....
        /*0050*/ 	.word	0xffffffff


	//   ....[10]....
        /*0054*/ 	.word	0xffffffff


	//   ....[11]....
        /*0058*/ 	.word	0xffffffff


	//   ....[12]....
        /*005c*/ 	.word	0xffffffff


	//   ....[13]....
        /*0060*/ 	.word	0xffffffff


	//   ....[14]....
        /*0064*/ 	.word	0xffffffff


	//   ....[15]....
        /*0068*/ 	.word	0xffffffff


	//   ....[16]....
        /*006c*/ 	.word	0x05000006


	//   ....[17]....
        /*0070*/ 	.word	0x05000006


	//   ....[18]....
        /*0074*/ 	.word	0x05000006


	//   ....[19]....
        /*0078*/ 	.word	0x05000006


	//----- nvinfo : EIATTR_COOP_GROUP_INSTR_OFFSETS
	.align		4
.L_3014:
        /*007c*/ 	.byte	0x04, 0x28
        /*007e*/ 	.short	(.L_3016 - .L_3015)


	//   ....[0]....
.L_3015:
        /*0080*/ 	.word	0x0000e640


	//   ....[1]....
        /*0084*/ 	.word	0x0000e660


	//   ....[2]....
        /*0088*/ 	.word	0x0000e710


	//   ....[3]....
        /*008c*/ 	.word	0x0000e720


	//   ....[4]....
        /*0090*/ 	.word	0x00011590


	//   ....[5]....
        /*0094*/ 	.word	0x000115a0


	//   ....[6]....
        /*0098*/ 	.word	0x000115d0


	//   ....[7]....
        /*009c*/ 	.word	0x000115e0


	//   ....[8]....
        /*00a0*/ 	.word	0x00014a70


	//   ....[9]....
        /*00a4*/ 	.word	0x00014a80


	//   ....[10]....
        /*00a8*/ 	.word	0x00014ab0


	//   ....[11]....
        /*00ac*/ 	.word	0x00014ac0


	//   ....[12]....
        /*00b0*/ 	.word	0x00015d30


	//   ....[13]....
        /*00b4*/ 	.word	0x00015d40


	//   ....[14]....
        /*00b8*/ 	.word	0x00015d70


	//   ....[15]....
        /*00bc*/ 	.word	0x00015d80


	//   ....[16]....
        /*00c0*/ 	.word	0x00017070


	//   ....[17]....
        /*00c4*/ 	.word	0x000170e0


	//   ....[18]....
        /*00c8*/ 	.word	0x00017140


	//   ....[19]....
        /*00cc*/ 	.word	0x000171b0


	//----- nvinfo : EIATTR_VRC_CTA_INIT_COUNT
	.align		4
.L_3016:
        /*00d0*/ 	.byte	0x02, 0x4a
	.zero		1
	.zero		1


	//----- nvinfo : EIATTR_EXIT_INSTR_OFFSETS
	.align		4
        /*00d4*/ 	.byte	0x04, 0x1c
        /*00d6*/ 	.short	(.L_3018 - .L_3017)


	//   ....[0]....
.L_3017:
        /*00d8*/ 	.word	0x00000090


	//----- nvinfo : EIATTR_CRS_STACK_SIZE
	.align		4
.L_3018:
        /*00dc*/ 	.byte	0x04, 0x1e
        /*00de*/ 	.short	(.L_3020 - .L_3019)
.L_3019:
        /*00e0*/ 	.word	0x00000000


	//----- nvinfo : EIATTR_CBANK_PARAM_SIZE
	.align		4
.L_3020:
        /*00e4*/ 	.byte	0x03, 0x19
        /*00e6*/ 	.short	0x01d0


	//----- nvinfo : EIATTR_PARAM_CBANK
	.align		4
        /*00e8*/ 	.byte	0x04, 0x0a
        /*00ea*/ 	.short	(.L_3022 - .L_3021)
	.align		4
.L_3021:
        /*00ec*/ 	.word	index@(.nv.constant0._ZN5flash24flash_fwd_splitkv_kernelI23Flash_fwd_kernel_traitsILi128ELi64ELi64ELi4ELb0ELb0EN7cutlass10bfloat16_tE19Flash_kernel_traitsILi128ELi64ELi64ELi4ES3_EELb0ELb1ELb0ELb0ELb1ELb1ELb0ELb1EEEvNS_16Flash_fwd_paramsE)
        /*00f0*/ 	.short	0x0380
        /*00f2*/ 	.short	0x01d0


	//----- nvinfo : EIATTR_SW_WAR
	.align		4
.L_3022:
        /*00f4*/ 	.byte	0x04, 0x36
        /*00f6*/ 	.short	(.L_3024 - .L_3023)
.L_3023:
        /*00f8*/ 	.word	0x00000008
.L_3024:


//--------------------- .nv.info._ZN5flash24flash_fwd_splitkv_kernelI23Flash_fwd_kernel_traitsILi128ELi64ELi64ELi4ELb0ELb0EN7cutlass10bfloat16_tE19Flash_kernel_traitsILi128ELi64ELi64ELi4ES3_EELb0ELb1ELb1ELb0ELb0ELb0ELb0ELb1EEEvNS_16Flash_fwd_paramsE --------------------------
	.section	.nv.info._ZN5flash24flash_fwd_splitkv_kernelI23Flash_fwd_kernel_traitsILi128ELi64ELi64ELi4ELb0ELb0EN7cutlass10bfloat16_tE19Flash_kernel_traitsILi128ELi64ELi64ELi4ES3_EELb0ELb1ELb1ELb0ELb0ELb0ELb0ELb1EEEvNS_16Flash_fwd_paramsE,"",@"SHT_CUDA_INFO"
	.sectionflags	@""
	.align	4


	//----- nvinfo : EIATTR_CUDA_API_VERSION
	.align		4
        /*0000*/ 	.byte	0x04, 0x37
        /*0002*/ 	.short	(.L_3026 - .L_3025)
.L_3025:
        /*0004*/ 	.word	0x00000082


	//----- nvinfo : EIATTR_KPARAM_INFO
	.align		4
.L_3026:
        /*0008*/ 	.byte	0x04, 0x17
        /*000a*/ 	.short	(.L_3028 - .L_3027)
.L_3027:
        /*000c*/ 	.word	0x00000000
        /*0010*/ 	.short	0x0000
        /*0012*/ 	.short	0x0000
        /*0014*/ 	.byte	0x00, 0xf0, 0x41, 0x07


	//----- nvinfo : EIATTR_SPARSE_MMA_MASK
	.align		4
.L_3028:
        /*0018*/ 	.byte	0x03, 0x50
        /*001a*/ 	.short	0x0000


	//----- nvinfo : EIATTR_MAXREG_COUNT
	.align		4
        /*001c*/ 	.byte	0x03, 0x1b
        /*001e*/ 	.short	0x00ff


	//----- nvinfo : EIATTR_NUM_BARRIERS
	.align		4
        /*0020*/ 	.byte	0x02, 0x4c
        /*0022*/ 	.byte	0x01
	.zero		1


	//----- nvinfo : EIATTR_MERCURY_ISA_VERSION
	.align		4
        /*0024*/ 	.byte	0x03, 0x5f
        /*0026*/ 	.short	0x0101


	//----- nvinfo : EIATTR_COOP_GROUP_MASK_REGIDS
	.align		4
        /*0028*/ 	.byte	0x04, 0x29
        /*002a*/ 	.short	(.L_3030 - .L_3029)


	//   ....[0]....
.L_3029:
        /*002c*/ 	.word	0xffffffff


	//   ....[1]....
        /*0030*/ 	.word	0xffffffff


	//   ....[2]....
        /*0034*/ 	.word	0xffffffff


	//   ....[3]....
        /*0038*/ 	.word	0xffffffff


	//   ....[4]....
        /*003c*/ 	.word	0xffffffff


	//   ....[5]....
        /*0040*/ 	.word	0xffffffff


	//   ....[6]....
        /*0044*/ 	.word	0xffffffff


	//   ....[7]....
        /*0048*/ 	.word	0xffffffff


	//   ....[8]....
        /*004c*/ 	.word	0xffffffff


	//   ....[9]....
        /*0050*/ 	.word	0xffffffff


	//   ....[10]....
        /*0054*/ 	.word	0xffffffff


	//   ....[11]....
        /*0058*/ 	.word	0xffffffff


	//   ....[12]....
        /*005c*/ 	.word	0xffffffff


	//   ....[13]....
        /*0060*/ 	.word	0xffffffff


	//   ....[14]....
        /*0064*/ 	.word	0xffffffff


	//   ....[15]....
        /*0068*/ 	.word	0xffffffff


	//   ....[16]....
        /*006c*/ 	.word	0x05000006


	//   ....[17]....
        /*0070*/ 	.word	0x05000006


	//   ....[18]....
        /*0074*/ 	.word	0x05000006


	//   ....[19]....
        /*0078*/ 	.word	0x05000006


	//----- nvinfo : EIATTR_COOP_GROUP_INSTR_OFFSETS
	.align		4
.L_3030:
        /*007c*/ 	.byte	0x04, 0x28
        /*007e*/ 	.short	(.L_3032 - .L_3031)


	//   ....[0]....
.L_3031:
        /*0080*/ 	.word	0x000100c0


	//   ....[1]....
        /*0084*/ 	.word	0x000100e0


	//   ....[2]....
        /*0088*/ 	.word	0x00010190


	//   ....[3]....
        /*008c*/ 	.word	0x000101a0


	//   ....[4]....
        /*0090*/ 	.word	0x000138c0


	//   ....[5]....
        /*0094*/ 	.word	0x000138d0


	//   ....[6]....
        /*0098*/ 	.word	0x00013900


	//   ....[7]....
        /*009c*/ 	.word	0x00013910


	//   ....[8]....
        /*00a0*/ 	.word	0x00017300


	//   ....[9]....
        /*00a4*/ 	.word	0x00017330


	//   ....[10]....
        /*00a8*/ 	.word	0x00017350


	//   ....[11]....
        /*00ac*/ 	.word	0x00017370


	//   ....[12]....
        /*00b0*/ 	.word	0x000185e0


	//   ....[13]....
        /*00b4*/ 	.word	0x000185f0


	//   ....[14]....
        /*00b8*/ 	.word	0x00018620


	//   ....[15]....
        /*00bc*/ 	.word	0x00018630


	//   ....[16]....
        /*00c0*/ 	.word	0x000199d0


	//   ....[17]....
        /*00c4*/ 	.word	0x00019a40


	//   ....[18]....
        /*00c8*/ 	.word	0x00019aa0


	//   ....[19]....
        /*00cc*/ 	.word	0x00019b10


	//----- nvinfo : EIATTR_VRC_CTA_INIT_COUNT
	.align		4
.L_3032:
        /*00d0*/ 	.byte	0x02, 0x4a
	.zero		1
	.zero		1


	//----- nvinfo : EIATTR_EXIT_INSTR_OFFSETS
	.align		4
        /*00d4*/ 	.byte	0x04, 0x1c
        /*00d6*/ 	.short	(.L_3034 - .L_3033)


	//   ....[0]....
.L_3033:
        /*00d8*/ 	.word	0x00000090


	//----- nvinfo : EIATTR_CRS_STACK_SIZE
	.align		4
.L_3034:
        /*00dc*/ 	.byte	0x04, 0x1e
        /*00de*/ 	.short	(.L_3036 - .L_3035)
.L_3035:
        /*00e0*/ 	.word	0x00000000


	//----- nvinfo : EIATTR_CBANK_PARAM_SIZE
	.align		4
.L_3036:
        /*00e4*/ 	.byte	0x03, 0x19
        /*00e6*/ 	.short	0x01d0


	//----- nvinfo : EIATTR_PARAM_CBANK
	.align		4
        /*00e8*/ 	.byte	0x04, 0x0a
        /*00ea*/ 	.short	(.L_3038 - .L_3037)
	.align		4
.L_3037:
        /*00ec*/ 	.word	index@(.nv.constant0._ZN5flash24flash_fwd_splitkv_kernelI23Flash_fwd_kernel_traitsILi128ELi64ELi64ELi4ELb0ELb0EN7cutlass10bfloat16_tE19Flash_kernel_traitsILi128ELi64ELi64ELi4ES3_EELb0ELb1ELb1ELb0ELb0ELb0ELb0ELb1EEEvNS_16Flash_fwd_paramsE)
        /*00f0*/ 	.short	0x0380
        /*00f2*/ 	.short	0x01d0


	//----- nvinfo : EIATTR_SW_WAR
	.align		4
.L_3038:
        /*00f4*/ 	.byte	0x04, 0x36
        /*00f6*/ 	.short	(.L_3040 - .L_3039)
.L_3039:
        /*00f8*/ 	.word	0x00000008
.L_3040:


//--------------------- .nv.info._ZN5flash24flash_fwd_splitkv_kernelI23Flash_fwd_kernel_traitsILi128ELi64ELi64ELi4ELb0ELb0EN7cutlass10bfloat16_tE19Flash_kernel_traitsILi128ELi64ELi64ELi4ES3_EELb0ELb1ELb1ELb0ELb0ELb1ELb0ELb1EEEvNS_16Flash_fwd_paramsE --------------------------
	.section	.nv.info._ZN5flash24flash_fwd_splitkv_kernelI23Flash_fwd_kernel_traitsILi128ELi64ELi64ELi4ELb0ELb0EN7cutlass10bfloat16_tE19Flash_kernel_traitsILi128ELi64ELi64ELi4ES3_EELb0ELb1ELb1ELb0ELb0ELb1ELb0ELb1EEEvNS_16Flash_fwd_paramsE,"",@"SHT_CUDA_INFO"
	.sectionflags	@""
	.align	4


	//----- nvinfo : EIATTR_CUDA_API_VERSION
	.align		4
        /*0000*/ 	.byte	0x04, 0x37
        /*0002*/ 	.short	(.L_3042 - .L_3041)
.L_3041:
        /*0004*/ 	.word	0x00000082


	//----- nvinfo : EIATTR_KPARAM_INFO
	.align		4
.L_3042:
        /*0008*/ 	.byte	0x04, 0x17
        /*000a*/ 	.short	(.L_3044 - .L_3043)
.L_3043:
        /*000c*/ 	.word	0x00000000
        /*0010*/ 	.short	0x0000
        /*0012*/ 	.short	0x0000
        /*0014*/ 	.byte	0x00, 0xf0, 0x41, 0x07


	//----- nvinfo : EIATTR_SPARSE_MMA_MASK
	.align		4
.L_3044:
        /*0018*/ 	.byte	0x03, 0x50
        /*001a*/ 	.short	0x0000


	//----- nvinfo : EIATTR_MAXREG_COUNT
	.align		4
        /*001c*/ 	.byte	0x03, 0x1b
        /*001e*/ 	.short	0x00ff


	//----- nvinfo : EIATTR_NUM_BARRIERS
	.align		4
        /*0020*/ 	.byte	0x02, 0x4c
        /*0022*/ 	.byte	0x01
	.zero		1


	//----- nvinfo : EIATTR_MERCURY_ISA_VERSION
	.align		4
        /*0024*/ 	.byte	0x03, 0x5f
        /*0026*/ 	.short	0x0101


	//----- nvinfo : EIATTR_COOP_GROUP_MASK_REGIDS
	.align		4
        /*0028*/ 	.byte	0x04, 0x29
        /*002a*/ 	.short	(.L_3046 - .L_3045)


	//   ....[0]....
.L_3045:
        /*002c*/ 	.word	0xffffffff


	//   ....[1]....
        /*0030*/ 	.word	0xffffffff


	//   ....[2]....
        /*0034*/ 	.word	0xffffffff


	//   ....[3]....
        /*0038*/ 	.word	0xffffffff


	//   ....[4]....
        /*003c*/ 	.word	0xffffffff


	//   ....[5]....
        /*0040*/ 	.word	0xffffffff


	//   ....[6]....
        /*0044*/ 	.word	0xffffffff


	//   ....[7]....
        /*0048*/ 	.word	0xffffffff


	//   ....[8]....
        /*004c*/ 	.word	0xffffffff


	//   ....[9]....
        /*0050*/ 	.word	0xffffffff


	//   ....[10]....
        /*0054*/ 	.word	0xffffffff


	//   ....[11]....
        /*0058*/ 	.word	0xffffffff


	//   ....[12]....
        /*005c*/ 	.word	0xffffffff


	//   ....[13]....
        /*0060*/ 	.word	0xffffffff


	//   ....[14]....
        /*0064*/ 	.word	0xffffffff


	//   ....[15]....
        /*0068*/ 	.word	0xffffffff


	//   ....[16]....
        /*006c*/ 	.word	0x05000006


	//   ....[17]....
        /*0070*/ 	.word	0x05000006


	//   ....[18]....
        /*0074*/ 	.word	0x05000006


	//   ....[19]....
        /*0078*/ 	.word	0x05000006


	//----- nvinfo : EIATTR_COOP_GROUP_INSTR_OFFSETS
	.align		4
.L_3046:
        /*007c*/ 	.byte	0x04, 0x28
        /*007e*/ 	.short	(.L_3048 - .L_3047)


	//   ....[0]....
.L_3047:
        /*0080*/ 	.word	0x000104e0


	//   ....[1]....
        /*0084*/ 	.word	0x00010500


	//   ....[2]....
        /*0088*/ 	.word	0x000105b0


	//   ....[3]....
        /*008c*/ 	.word	0x000105c0


	//   ....[4]....
        /*0090*/ 	.word	0x000140e0


	//   ....[5]....
        /*0094*/ 	.word	0x000140f0


	//   ....[6]....
        /*0098*/ 	.word	0x00014120


	//   ....[7]....
        /*009c*/ 	.word	0x00014130


	//   ....[8]....
        /*00a0*/ 	.word	0x00017f20


	//   ....[9]....
        /*00a4*/ 	.word	0x00017f50


	//   ....[10]....
        /*00a8*/ 	.word	0x00017f80


	//   ....[11]....
        /*00ac*/ 	.word	0x00017f90


	//   ....[12]....
        /*00b0*/ 	.word	0x00019200


	//   ....[13]....
        /*00b4*/ 	.word	0x00019210


	//   ....[14]....
        /*00b8*/ 	.word	0x00019240


	//   ....[15]....
        /*00bc*/ 	.word	0x00019250


	//   ....[16]....
        /*00c0*/ 	.word	0x0001a5f0


	//   ....[17]....
        /*00c4*/ 	.word	0x0001a660


	//   ....[18]....
        /*00c8*/ 	.word	0x0001a6c0


	//   ....[19]....
        /*00cc*/ 	.word	0x0001a730


	//----- nvinfo : EIATTR_VRC_CTA_INIT_COUNT
	.align		4
.L_3048:
        /*00d0*/ 	.byte	0x02, 0x4a
	.zero		1
	.zero		1


	//----- nvinfo : EIATTR_EXIT_INSTR_OFFSETS
	.align		4
        /*00d4*/ 	.byte	0x04, 0x1c
        /*00d6*/ 	.short	(.L_3050 - .L_3049)


	//   ....[0]....
.L_3049:
        /*00d8*/ 	.word	0x00000090


	//----- nvinfo : EIATTR_CRS_STACK_SIZE
	.align		4
.L_3050:
        /*00dc*/ 	.byte	0x04, 0x1e
        /*00de*/ 	.short	(.L_3052 - .L_3051)
.L_3051:
        /*00e0*/ 	.word	0x00000000


	//----- nvinfo : EIATTR_CBANK_PARAM_SIZE
	.align		4
.L_3052:
        /*00e4*/ 	.byte	0x03, 0x19
        /*00e6*/ 	.short	0x01d0


	//----- nvinfo : EIATTR_PARAM_CBANK
	.align		4
        /*00e8*/ 	.byte	0x04, 0x0a
        /*00ea*/ 	.short	(.L_3054 - .L_3053)
	.align		4
.L_3053:
        /*00ec*/ 	.word	index@(.nv.constant0._ZN5flash24flash_fwd_splitkv_kernelI23Flash_fwd_kernel_traitsILi128ELi64ELi64ELi4ELb0ELb0EN7cutlass10bfloat16_tE19Flash_kernel_traitsILi128ELi64ELi64ELi4ES3_EELb0ELb1ELb1ELb0ELb0ELb1ELb0ELb1EEEvNS_16Flash_fwd_paramsE)
        /*00f0*/ 	.short	0x0380
        /*00f2*/ 	.short	0x01d0


	//----- nvinfo : EIATTR_SW_WAR
	.align		4
.L_3054:
        /*00f4*/ 	.byte	0x04, 0x36
        /*00f6*/ 	.short	(.L_3056 - .L_3055)
.L_3055:
        /*00f8*/ 	.word	0x00000008
.L_3056:


//--------------------- .nv.info._ZN5flash24flash_fwd_splitkv_kernelI23Flash_fwd_kernel_traitsILi128ELi64ELi64ELi4ELb0ELb0EN7cutlass10bfloat16_tE19Flash_kernel_traitsILi128ELi64ELi64ELi4ES3_EELb0ELb1ELb0ELb0ELb1ELb0ELb1ELb0EEEvNS_16Flash_fwd_paramsE --------------------------
	.section	.nv.info._ZN5flash24flash_fwd_splitkv_kernelI23Flash_fwd_kernel_traitsILi128ELi64ELi64ELi4ELb0ELb0EN7cutlass10bfloat16_tE19Flash_kernel_traitsILi128ELi64ELi64ELi4ES3_EELb0ELb1ELb0ELb0ELb1ELb0ELb1ELb0EEEvNS_16Flash_fwd_paramsE,"",@"SHT_CUDA_INFO"
	.sectionflags	@""
	.align	4


	//----- nvinfo : EIATTR_CUDA_API_VERSION
	.align		4
        /*0000*/ 	.byte	0x04, 0x37
        /*0002*/ 	.short	(.L_3058 - .L_3057)
.L_3057:
        /*0004*/ 	.word	0x00000082


	//----- nvinfo : EIATTR_KPARAM_INFO
	.align		4
.L_3058:
        /*0008*/ 	.byte	0x04, 0x17
        /*000a*/ 	.short	(.L_3060 - .L_3059)
.L_3059:
        /*000c*/ 	.word	0x00000000
        /*0010*/ 	.short	0x0000
        /*0012*/ 	.short	0x0000
        /*0014*/ 	.byte	0x00, 0xf0, 0x41, 0x07


	//----- nvinfo : EIATTR_SPARSE_MMA_MASK
	.align		4
.L_3060:
        /*0018*/ 	.byte	0x03, 0x50
        /*001a*/ 	.short	0x0000


	//----- nvinfo : EIATTR_MAXREG_COUNT
	.align		4
        /*001c*/ 	.byte	0x03, 0x1b
        /*001e*/ 	.short	0x00ff


	//----- nvinfo : EIATTR_NUM_BARRIERS
	.align		4
        /*0020*/ 	.byte	0x02, 0x4c
        /*0022*/ 	.byte	0x01
	.zero		1


	//----- nvinfo : EIATTR_MERCURY_ISA_VERSION
	.align		4
        /*0024*/ 	.byte	0x03, 0x5f
        /*0026*/ 	.short	0x0101


	//----- nvinfo : EIATTR_COOP_GROUP_MASK_REGIDS
	.align		4
        /*0028*/ 	.byte	0x04, 0x29
        /*002a*/ 	.short	(.L_3062 - .L_3061)


	//   ....[0]....
.L_3061:
        /*002c*/ 	.word	0xffffffff


	//   ....[1]....
        /*0030*/ 	.word	0xffffffff


	//   ....[2]....
        /*0034*/ 	.word	0xffffffff


	//   ....[3]....
        /*0038*/ 	.word	0xffffffff


	//   ....[4]....
        /*003c*/ 	.word	0xffffffff


	//   ....[5]....
        /*0040*/ 	.word	0xffffffff


	//   ....[6]....
        /*0044*/ 	.word	0xffffffff


	//   ....[7]....
        /*0048*/ 	.word	0xffffffff


	//   ....[8]....
        /*004c*/ 	.word	0xffffffff


	//   ....[9]....
        /*0050*/ 	.word	0xffffffff


	//   ....[10]....
        /*0054*/ 	.word	0xffffffff


	//   ....[11]....
        /*0058*/ 	.word	0xffffffff


	//   ....[12]....
        /*005c*/ 	.word	0xffffffff


	//   ....[13]....
        /*0060*/ 	.word	0xffffffff


	//   ....[14]....
        /*0064*/ 	.word	0xffffffff


	//   ....[15]....
        /*0068*/ 	.word	0xffffffff


	//   ....[16]....
        /*006c*/ 	.word	0x05000006


	//   ....[17]....
        /*0070*/ 	.word	0x05000006


	//   ....[18]....
        /*0074*/ 	.word	0x05000006


	//   ....[19]....
        /*0078*/ 	.word	0x05000006


	//----- nvinfo : EIATTR_COOP_GROUP_INSTR_OFFSETS
	.align		4
.L_3062:
        /*007c*/ 	.byte	0x04, 0x28
        /*007e*/ 	.short	(.L_3064 - .L_3063)


	//   ....[0]....
.L_3063:
        /*0080*/ 	.word	0x00004010


	//   ....[1]....
        /*0084*/ 	.word	0x00004160


	//   ....[2]....
        /*0088*/ 	.word	0x00004170


	//   ....[3]....
        /*008c*/ 	.word	0x000041c0


	//   ....[4]....
        /*0090*/ 	.word	0x00006c90


	//   ....[5]....
        /*0094*/ 	.word	0x00006ca0


	//   ....[6]....
        /*0098*/ 	.word	0x00006cd0


	//   ....[7]....
        /*009c*/ 	.word	0x00006ce0


	//   ....[8]....
        /*00a0*/ 	.word	0x00009de0


	//   ....[9]....
        /*00a4*/ 	.word	0x00009e10


	//   ....[10]....
        /*00a8*/ 	.word	0x00009e40


	//   ....[11]....
        /*00ac*/ 	.word	0x00009e50


	//   ....[12]....
        /*00b0*/ 	.word	0x0000b0c0


	//   ....[13]....
        /*00b4*/ 	.word	0x0000b0d0


	//   ....[14]....
        /*00b8*/ 	.word	0x0000b100


	//   ....[15]....
        /*00bc*/ 	.word	0x0000b110


	//   ....[16]....
        /*00c0*/ 	.word	0x0000bf70


	//   ....[17]....
        /*00c4*/ 	.word	0x0000bfe0


	//   ....[18]....
        /*00c8*/ 	.word	0x0000c040


	//   ....[19]....
        /*00cc*/ 	.word	0x0000c0b0


	//----- nvinfo : EIATTR_VRC_CTA_INIT_COUNT
	.align		4
.L_3064:
        /*00d0*/ 	.byte	0x02, 0x4a
	.zero		1
	.zero		1


	//----- nvinfo : EIATTR_EXIT_INSTR_OFFSETS
	.align		4
        /*00d4*/ 	.byte	0x04, 0x1c
        /*00d6*/ 	.short	(.L_3066 - .L_3065)


	//   ....[0]....
.L_3065:
        /*00d8*/ 	.word	0x000001f0


	//----- nvinfo : EIATTR_CRS_STACK_SIZE
	.align		4
.L_3066:
        /*00dc*/ 	.byte	0x04, 0x1e
        /*00de*/ 	.short	(.L_3068 - .L_3067)
.L_3067:
        /*00e0*/ 	.word	0x00000000


	//----- nvinfo : EIATTR_CBANK_PARAM_SIZE
	.align		4
.L_3068:
        /*00e4*/ 	.byte	0x03, 0x19
        /*00e6*/ 	.short	0x01d0


	//----- nvinfo : EIATTR_PARAM_CBANK
	.align		4
        /*00e8*/ 	.byte	0x04, 0x0a
        /*00ea*/ 	.short	(.L_3070 - .L_3069)
	.align		4
.L_3069:
        /*00ec*/ 	.word	index@(.nv.constant0._ZN5flash24flash_fwd_splitkv_kernelI23Flash_fwd_kernel_traitsILi128ELi64ELi64ELi4ELb0ELb0EN7cutlass10bfloat16_tE19Flash_kernel_traitsILi128ELi64ELi64ELi4ES3_EELb0ELb1ELb0ELb0ELb1ELb0ELb1ELb0EEEvNS_16Flash_fwd_paramsE)
        /*00f0*/ 	.short	0x0380
        /*00f2*/ 	.short	0x01d0


	//----- nvinfo : EIATTR_SW_WAR
	.align		4
.L_3070:
        /*00f4*/ 	.byte	0x04, 0x36
        /*00f6*/ 	.short	(.L_3072 - .L_3071)
.L_3071:
        /*00f8*/ 	.word	0x00000008
.L_3072:


//--------------------- .nv.info._ZN5flash24flash_fwd_splitkv_kernelI23Flash_fwd_kernel_traitsILi128ELi64ELi64ELi4ELb0ELb0EN7cutlass10bfloat16_tE19Flash_kernel_traitsILi128ELi64ELi64ELi4ES3_EELb0ELb1ELb0ELb0ELb1ELb1ELb1ELb0EEEvNS_16Flash_fwd_paramsE --------------------------
	.section	.nv.info._ZN5flash24flash_fwd_splitkv_kernelI23Flash_fwd_kernel_traitsILi128ELi64ELi64ELi4ELb0ELb0EN7cutlass10bfloat16_tE19Flash_kernel_traitsILi128ELi64ELi64ELi4ES3_EELb0ELb1ELb0ELb0ELb1ELb1ELb1ELb0EEEvNS_16Flash_fwd_paramsE,"",@"SHT_CUDA_INFO"
	.sectionflags	@""
	.align	4


	//----- nvinfo : EIATTR_CUDA_API_VERSION
	.align		4
        /*0000*/ 	.byte	0x04, 0x37
        /*0002*/ 	.short	(.L_3074 - .L_3073)
.L_3073:
        /*0004*/ 	.word	0x00000082


	//----- nvinfo : EIATTR_KPARAM_INFO
	.align		4
.L_3074:
        /*0008*/ 	.byte	0x04, 0x17
        /*000a*/ 	.short	(.L_3076 - .L_3075)
.L_3075:
        /*000c*/ 	.word	0x00000000
        /*0010*/ 	.short	0x0000
        /*0012*/ 	.short	0x0000
        /*0014*/ 	.byte	0x00, 0xf0, 0x41, 0x07


	//----- nvinfo : EIATTR_SPARSE_MMA_MASK
	.align		4
.L_3076:
        /*0018*/ 	.byte	0x03, 0x50
        /*001a*/ 	.short	0x0000


	//----- nvinfo : EIATTR_MAXREG_COUNT
	.align		4
        /*001c*/ 	.byte	0x03, 0x1b
        /*001e*/ 	.short	0x00ff


	//----- nvinfo : EIATTR_NUM_BARRIERS
	.align		4
        /*0020*/ 	.byte	0x02, 0x4c
        /*0022*/ 	.byte	0x01
	.zero		1


	//----- nvinfo : EIATTR_MERCURY_ISA_VERSION
	.align		4
        /*0024*/ 	.byte	0x03, 0x5f
        /*0026*/ 	.short	0x0101


	//----- nvinfo : EIATTR_COOP_GROUP_MASK_REGIDS
	.align		4
        /*0028*/ 	.byte	0x04, 0x29
        /*002a*/ 	.short	(.L_3078 - .L_3077)


	//   ....[0]....
.L_3077:
        /*002c*/ 	.word	0xffffffff


	//   ....[1]....
        /*0030*/ 	.word	0xffffffff


	//   ....[2]....
        /*0034*/ 	.word	0xffffffff


	//   ....[3]....
        /*0038*/ 	.word	0xffffffff


	//   ....[4]....
        /*003c*/ 	.word	0xffffffff


	//   ....[5]....
        /*0040*/ 	.word	0xffffffff


	//   ....[6]....
        /*0044*/ 	.word	0xffffffff


	//   ....[7]....
        /*0048*/ 	.word	0xffffffff


	//   ....[8]....
        /*004c*/ 	.word	0xffffffff


	//   ....[9]....
        /*0050*/ 	.word	0xffffffff


	//   ....[10]....
        /*0054*/ 	.word	0xffffffff


	//   ....[11]....
        /*0058*/ 	.word	0xffffffff


	//   ....[12]....
        /*005c*/ 	.word	0xffffffff


	//   ....[13]....
        /*0060*/ 	.word	0xffffffff


	//   ....[14]....
        /*0064*/ 	.word	0xffffffff


	//   ....[15]....
        /*0068*/ 	.word	0xffffffff


	//   ....[16]....
        /*006c*/ 	.word	0x05000006


	//   ....[17]....
        /*0070*/ 	.word	0x05000006


	//   ....[18]....
        /*0074*/ 	.word	0x05000006


	//   ....[19]....
        /*0078*/ 	.word	0x05000006


	//----- nvinfo : EIATTR_COOP_GROUP_INSTR_OFFSETS
	.align		4
.L_3078:
        /*007c*/ 	.byte	0x04, 0x28
        /*007e*/ 	.short	(.L_3080 - .L_3079)


	//   ....[0]....
.L_3079:
        /*0080*/ 	.word	0x00004530


	//   ....[1]....
        /*0084*/ 	.word	0x00004550


	//   ....[2]....
        /*0088*/ 	.word	0x00004580


	//   ....[3]....
        /*008c*/ 	.word	0x000045f0


	//   ....[4]....
        /*0090*/ 	.word	0x00007420


	//   ....[5]....
        /*0094*/ 	.word	0x000074a0


	//   ....[6]....
        /*0098*/ 	.word	0x000074c0


	//   ....[7]....
        /*009c*/ 	.word	0x000074e0


	//   ....[8]....
        /*00a0*/ 	.word	0x0000a9f0


	//   ....[9]....
        /*00a4*/ 	.word	0x0000aa20


	//   ....[10]....
        /*00a8*/ 	.word	0x0000aa50


	//   ....[11]....
        /*00ac*/ 	.word	0x0000aa60


	//   ....[12]....
        /*00b0*/ 	.word	0x0000bcd0


	//   ....[13]....
        /*00b4*/ 	.word	0x0000bce0


	//   ....[14]....
        /*00b8*/ 	.word	0x0000bd10


	//   ....[15]....
        /*00bc*/ 	.word	0x0000bd20


	//   ....[16]....
        /*00c0*/ 	.word	0x0000cb80


	//   ....[17]....
        /*00c4*/ 	.word	0x0000cbf0


	//   ....[18]....
        /*00c8*/ 	.word	0x0000cc50


	//   ....[19]....
        /*00cc*/ 	.word	0x0000ccc0


	//----- nvinfo : EIATTR_VRC_CTA_INIT_COUNT
	.align		4
.L_3080:
        /*00d0*/ 	.byte	0x02, 0x4a
	.zero		1
	.zero		1


	//----- nvinfo : EIATTR_EXIT_INSTR_OFFSETS
	.align		4
        /*00d4*/ 	.byte	0x04, 0x1c
        /*00d6*/ 	.short	(.L_3082 - .L_3081)


	//   ....[0]....
.L_3081:
        /*00d8*/ 	.word	0x000001f0


	//----- nvinfo : EIATTR_CRS_STACK_SIZE
	.align		4
.L_3082:
        /*00dc*/ 	.byte	0x04, 0x1e
        /*00de*/ 	.short	(.L_3084 - .L_3083)
.L_3083:
        /*00e0*/ 	.word	0x00000000


	//----- nvinfo : EIATTR_CBANK_PARAM_SIZE
	.align		4
.L_3084:
        /*00e4*/ 	.byte	0x03, 0x19
        /*00e6*/ 	.short	0x01d0


	//----- nvinfo : EIATTR_PARAM_CBANK
	.align		4
        /*00e8*/ 	.byte	0x04, 0x0a
        /*00ea*/ 	.short	(.L_3086 - .L_3085)
	.align		4
.L_3085:
        /*00ec*/ 	.word	index@(.nv.constant0._ZN5flash24flash_fwd_splitkv_kernelI23Flash_fwd_kernel_traitsILi128ELi64ELi64ELi4ELb0ELb0EN7cutlass10bfloat16_tE19Flash_kernel_traitsILi128ELi64ELi64ELi4ES3_EELb0ELb1ELb0ELb0ELb1ELb1ELb1ELb0EEEvNS_16Flash_fwd_paramsE)
        /*00f0*/ 	.short	0x0380
        /*00f2*/ 	.short	0x01d0


	//----- nvinfo : EIATTR_SW_WAR
	.align		4
.L_3086:
        /*00f4*/ 	.byte	0x04, 0x36
        /*00f6*/ 	.short	(.L_3088 - .L_3087)
.L_3087:
        /*00f8*/ 	.word	0x00000008
.L_3088:


//--------------------- .nv.info._ZN5flash24flash_fwd_splitkv_kernelI23Flash_fwd_kernel_traitsILi128ELi64ELi64ELi4ELb0ELb0EN7cutlass10bfloat16_tE19Flash_kernel_traitsILi128ELi64ELi64ELi4ES3_EELb0ELb1ELb1ELb0ELb0ELb0ELb1ELb0EEEvNS_16Flash_fwd_paramsE --------------------------
	.section	.nv.info._ZN5flash24flash_fwd_splitkv_kernelI23Flash_fwd_kernel_traitsILi128ELi64ELi64ELi4ELb0ELb0EN7cutlass10bfloat16_tE19Flash_kernel_traitsILi128ELi64ELi64ELi4ES3_EELb0ELb1ELb1ELb0ELb0ELb0ELb1ELb0EEEvNS_16Flash_fwd_paramsE,"",@"SHT_CUDA_INFO"
	.sectionflags	@""
	.align	4


	//----- nvinfo : EIATTR_CUDA_API_VERSION
	.align		4
        /*0000*/ 	.byte	0x04, 0x37
        /*0002*/ 	.short	(.L_3090 - .L_3089)
.L_3089:
        /*0004*/ 	.word	0x00000082


	//----- nvinfo : EIATTR_KPARAM_INFO
	.align		4
.L_3090:
        /*0008*/ 	.byte	0x04, 0x17
        /*000a*/ 	.short	(.L_3092 - .L_3091)
.L_3091:
        /*000c*/ 	.word	0x00000000
        /*0010*/ 	.short	0x0000
        /*0012*/ 	.short	0x0000
        /*0014*/ 	.byte	0x00, 0xf0, 0x41, 0x07


	//----- nvinfo : EIATTR_SPARSE_MMA_MASK
	.align		4
.L_3092:
        /*0018*/ 	.byte	0x03, 0x50
        /*001a*/ 	.short	0x0000


	//----- nvinfo : EIATTR_MAXREG_COUNT
	.align		4
        /*001c*/ 	.byte	0x03, 0x1b
        /*001e*/ 	.short	0x00ff


	//----- nvinfo : EIATTR_NUM_BARRIERS
	.align		4
        /*0020*/ 	.byte	0x02, 0x4c
        /*0022*/ 	.byte	0x01
	.zero		1


	//----- nvinfo : EIATTR_MERCURY_ISA_VERSION
	.align		4
        /*0024*/ 	.byte	0x03, 0x5f
        /*0026*/ 	.short	0x0101


	//----- nvinfo : EIATTR_COOP_GROUP_MASK_REGIDS
	.align		4
        /*0028*/ 	.byte	0x04, 0x29
        /*002a*/ 	.short	(.L_3094 - .L_3093)


	//   ....[0]....
.L_3093:
        /*002c*/ 	.word	0xffffffff


	//   ....[1]....
        /*0030*/ 	.word	0xffffffff


	//   ....[2]....
        /*0034*/ 	.word	0xffffffff


	//   ....[3]....
        /*0038*/ 	.word	0xffffffff


	//   ....[4]....
        /*003c*/ 	.word	0xffffffff


	//   ....[5]....
        /*0040*/ 	.word	0xffffffff


	//   ....[6]....
        /*0044*/ 	.word	0xffffffff


	//   ....[7]....
        /*0048*/ 	.word	0xffffffff


	//   ....[8]....
        /*004c*/ 	.word	0xffffffff


	//   ....[9]....
        /*0050*/ 	.word	0xffffffff


	//   ....[10]....
        /*0054*/ 	.word	0xffffffff


	//   ....[11]....
        /*0058*/ 	.word	0xffffffff


	//   ....[12]....
        /*005c*/ 	.word	0xffffffff


	//   ....[13]....
        /*0060*/ 	.word	0xffffffff


	//   ....[14]....
        /*0064*/ 	.word	0xffffffff


	//   ....[15]....
        /*0068*/ 	.word	0xffffffff


	//   ....[16]....
        /*006c*/ 	.word	0x05000008


	//   ....[17]....
        /*0070*/ 	.word	0x05000008


	//   ....[18]....
        /*0074*/ 	.word	0x05000008


	//   ....[19]....
        /*0078*/ 	.word	0x05000008


	//----- nvinfo : EIATTR_COOP_GROUP_INSTR_OFFSETS
	.align		4
.L_3094:
        /*007c*/ 	.byte	0x04, 0x28
        /*007e*/ 	.short	(.L_3096 - .L_3095)


	//   ....[0]....
.L_3095:
        /*0080*/ 	.word	0x00005900


	//   ....[1]....
        /*0084*/ 	.word	0x00005920


	//   ....[2]....
        /*0088*/ 	.word	0x00005940


	//   ....[3]....
        /*008c*/ 	.word	0x00005960


	//   ....[4]....
        /*0090*/ 	.word	0x000090b0


	//   ....[5]....
        /*0094*/ 	.word	0x000090c0


	//   ....[6]....
        /*0098*/ 	.word	0x000090f0


	//   ....[7]....
        /*009c*/ 	.word	0x00009100


	//   ....[8]....
        /*00a0*/ 	.word	0x0000caa0


	//   ....[9]....
        /*00a4*/ 	.word	0x0000cab0


	//   ....[10]....
        /*00a8*/ 	.word	0x0000cae0


	//   ....[11]....
        /*00ac*/ 	.word	0x0000caf0


	//   ....[12]....
        /*00b0*/ 	.word	0x0000dd60


	//   ....[13]....
        /*00b4*/ 	.word	0x0000dd70


	//   ....[14]....
        /*00b8*/ 	.word	0x0000dda0


	//   ....[15]....
        /*00bc*/ 	.word	0x0000ddb0


	//   ....[16]....
        /*00c0*/ 	.word	0x0000f0f0


	//   ....[17]....
        /*00c4*/ 	.word	0x0000f160


	//   ....[18]....
        /*00c8*/ 	.word	0x0000f1c0


	//   ....[19]....
        /*00cc*/ 	.word	0x0000f230


	//----- nvinfo : EIATTR_VRC_CTA_INIT_COUNT
	.align		4
.L_3096:
        /*00d0*/ 	.byte	0x02, 0x4a
	.zero		1
	.zero		1


	//----- nvinfo : EIATTR_EXIT_INSTR_OFFSETS
	.align		4
        /*00d4*/ 	.byte	0x04, 0x1c
        /*00d6*/ 	.short	(.L_3098 - .L_3097)


	//   ....[0]....
.L_3097:
        /*00d8*/ 	.word	0x000001f0


	//----- nvinfo : EIATTR_CRS_STACK_SIZE
	.align		4
.L_3098:
        /*00dc*/ 	.byte	0x04, 0x1e
        /*00de*/ 	.short	(.L_3100 - .L_3099)
.L_3099:
        /*00e0*/ 	.word	0x00000000


	//----- nvinfo : EIATTR_CBANK_PARAM_SIZE
	.align		4
.L_3100:
        /*00e4*/ 	.byte	0x03, 0x19
        /*00e6*/ 	.short	0x01d0


	//----- nvinfo : EIATTR_PARAM_CBANK
	.align		4
        /*00e8*/ 	.byte	0x04, 0x0a
        /*00ea*/ 	.short	(.L_3102 - .L_3101)
	.align		4
.L_3101:
        /*00ec*/ 	.word	index@(.nv.constant0._ZN5flash24flash_fwd_splitkv_kernelI23Flash_fwd_kernel_traitsILi128ELi64ELi64ELi4ELb0ELb0EN7cutlass10bfloat16_tE19Flash_kernel_traitsILi128ELi64ELi64ELi4ES3_EELb0ELb1ELb1ELb0ELb0ELb0ELb1ELb0EEEvNS_16Flash_fwd_paramsE)
        /*00f0*/ 	.short	0x0380
        /*00f2*/ 	.short	0x01d0


	//----- nvinfo : EIATTR_SW_WAR
	.align		4
.L_3102:
        /*00f4*/ 	.byte	0x04, 0x36
        /*00f6*/ 	.short	(.L_3104 - .L_3103)
.L_3103:
        /*00f8*/ 	.word	0x00000008
.L_3104:


//--------------------- .nv.info._ZN5flash24flash_fwd_splitkv_kernelI23Flash_fwd_kernel_traitsILi128ELi64ELi64ELi4ELb0ELb0EN7cutlass10bfloat16_tE19Flash_kernel_traitsILi128ELi64ELi64ELi4ES3_EELb0ELb1ELb1ELb0ELb0ELb1ELb1ELb0EEEvNS_16Flash_fwd_paramsE --------------------------
	.section	.nv.info._ZN5flash24flash_fwd_splitkv_kernelI23Flash_fwd_kernel_traitsILi128ELi64ELi64ELi4ELb0ELb0EN7cutlass10bfloat16_tE19Flash_kernel_traitsILi128ELi64ELi64ELi4ES3_EELb0ELb1ELb1ELb0ELb0ELb1ELb1ELb0EEEvNS_16Flash_fwd_paramsE,"",@"SHT_CUDA_INFO"
	.sectionflags	@""
	.align	4


	//----- nvinfo : EIATTR_CUDA_API_VERSION
	.align		4
        /*0000*/ 	.byte	0x04, 0x37
        /*0002*/ 	.short	(.L_3106 - .L_3105)
.L_3105:
        /*0004*/ 	.word	0x00000082


	//----- nvinfo : EIATTR_KPARAM_INFO
	.align		4
.L_3106:
        /*0008*/ 	.byte	0x04, 0x17
        /*000a*/ 	.short	(.L_3108 - .L_3107)
.L_3107:
        /*000c*/ 	.word	0x00000000
        /*0010*/ 	.short	0x0000
        /*0012*/ 	.short	0x0000
        /*0014*/ 	.byte	0x00, 0xf0, 0x41, 0x07


	//----- nvinfo : EIATTR_SPARSE_MMA_MASK
	.align		4
.L_3108:
        /*0018*/ 	.byte	0x03, 0x50
        /*001a*/ 	.short	0x0000


	//----- nvinfo : EIATTR_MAXREG_COUNT
	.align		4
        /*001c*/ 	.byte	0x03, 0x1b
        /*001e*/ 	.short	0x00ff


	//----- nvinfo : EIATTR_NUM_BARRIERS
	.align		4
        /*0020*/ 	.byte	0x02, 0x4c
        /*0022*/ 	.byte	0x01
	.zero		1


	//----- nvinfo : EIATTR_MERCURY_ISA_VERSION
	.align		4
        /*0024*/ 	.byte	0x03, 0x5f
        /*0026*/ 	.short	0x0101


	//----- nvinfo : EIATTR_COOP_GROUP_MASK_REGIDS
	.align		4
        /*0028*/ 	.byte	0x04, 0x29
        /*002a*/ 	.short	(.L_3110 - .L_3109)


	//   ....[0]....
.L_3109:
        /*002c*/ 	.word	0xffffffff


	//   ....[1]....
        /*0030*/ 	.word	0xffffffff


	//   ....[2]....
        /*0034*/ 	.word	0xffffffff


	//   ....[3]....
        /*0038*/ 	.word	0xffffffff


	//   ....[4]....
        /*003c*/ 	.word	0xffffffff


	//   ....[5]....
        /*0040*/ 	.word	0xffffffff


	//   ....[6]....
        /*0044*/ 	.word	0xffffffff


	//   ....[7]....
        /*0048*/ 	.word	0xffffffff


	//   ....[8]....
        /*004c*/ 	.word	0xffffffff


	//   ....[9]....
        /*0050*/ 	.word	0xffffffff


	//   ....[10]....
        /*0054*/ 	.word	0xffffffff


	//   ....[11]....
        /*0058*/ 	.word	0xffffffff


	//   ....[12]....
        /*005c*/ 	.word	0xffffffff


	//   ....[13]....
        /*0060*/ 	.word	0xffffffff


	//   ....[14]....
        /*0064*/ 	.word	0xffffffff


	//   ....[15]....
        /*0068*/ 	.word	0xffffffff


	//   ....[16]....
        /*006c*/ 	.word	0x05000008


	//   ....[17]....
        /*0070*/ 	.word	0x05000008


	//   ....[18]....
        /*0074*/ 	.word	0x05000008


	//   ....[19]....
        /*0078*/ 	.word	0x05000008


	//----- nvinfo : EIATTR_COOP_GROUP_INSTR_OFFSETS
	.align		4
.L_3110:
        /*007c*/ 	.byte	0x04, 0x28
        /*007e*/ 	.short	(.L_3112 - .L_3111)


	//   ....[0]....
.L_3111:
        /*0080*/ 	.word	0x00005cf0


	//   ....[1]....
        /*0084*/ 	.word	0x00005d60


	//   ....[2]....
        /*0088*/ 	.word	0x00005d80


	//   ....[3]....
        /*008c*/ 	.word	0x00005da0


	//   ....[4]....
        /*0090*/ 	.word	0x00009910


	//   ....[5]....
        /*0094*/ 	.word	0x00009920


	//   ....[6]....
        /*0098*/ 	.word	0x00009950


	//   ....[7]....
        /*009c*/ 	.word	0x00009960


	//   ....[8]....
        /*00a0*/ 	.word	0x0000d700


	//   ....[9]....
        /*00a4*/ 	.word	0x0000d710


	//   ....[10]....
        /*00a8*/ 	.word	0x0000d740


	//   ....[11]....
        /*00ac*/ 	.word	0x0000d750


	//   ....[12]....
        /*00b0*/ 	.word	0x0000e9c0


	//   ....[13]....
        /*00b4*/ 	.word	0x0000e9d0


	//   ....[14]....
        /*00b8*/ 	.word	0x0000ea00


	//   ....[15]....
        /*00bc*/ 	.word	0x0000ea10


	//   ....[16]....
        /*00c0*/ 	.word	0x0000fd50


	//   ....[17]....
        /*00c4*/ 	.word	0x0000fdc0


	//   ....[18]....
        /*00c8*/ 	.word	0x0000fe20


	//   ....[19]....
        /*00cc*/ 	.word	0x0000fe90


	//----- nvinfo : EIATTR_VRC_CTA_INIT_COUNT
	.align		4
.L_3112:
        /*00d0*/ 	.byte	0x02, 0x4a
	.zero		1
	.zero		1


	//----- nvinfo : EIATTR_EXIT_INSTR_OFFSETS
	.align		4
        /*00d4*/ 	.byte	0x04, 0x1c
        /*00d6*/ 	.short	(.L_3114 - .L_3113)


	//   ....[0]....
.L_3113:
        /*00d8*/ 	.word	0x000001f0


	//----- nvinfo : EIATTR_CRS_STACK_SIZE
	.align		4
.L_3114:
        /*00dc*/ 	.byte	0x04, 0x1e
        /*00de*/ 	.short	(.L_3116 - .L_3115)
.L_3115:
        /*00e0*/ 	.word	0x00000000


	//----- nvinfo : EIATTR_CBANK_PARAM_SIZE
	.align		4
.L_3116:
        /*00e4*/ 	.byte	0x03, 0x19
        /*00e6*/ 	.short	0x01d0


	//----- nvinfo : EIATTR_PARAM_CBANK
	.align		4
        /*00e8*/ 	.byte	0x04, 0x0a
        /*00ea*/ 	.short	(.L_3118 - .L_3117)
	.align		4
.L_3117:
        /*00ec*/ 	.word	index@(.nv.constant0._ZN5flash24flash_fwd_splitkv_kernelI23Flash_fwd_kernel_traitsILi128ELi64ELi64ELi4ELb0ELb0EN7cutlass10bfloat16_tE19Flash_kernel_traitsILi128ELi64ELi64ELi4ES3_EELb0ELb1ELb1ELb0ELb0ELb1ELb1ELb0EEEvNS_16Flash_fwd_paramsE)
        /*00f0*/ 	.short	0x0380
        /*00f2*/ 	.short	0x01d0


	//----- nvinfo : EIATTR_SW_WAR
	.align		4
.L_3118:
        /*00f4*/ 	.byte	0x04, 0x36
        /*00f6*/ 	.short	(.L_3120 - .L_3119)
.L_3119:
        /*00f8*/ 	.word	0x00000008
.L_3120:


//--------------------- .nv.info._ZN5flash24flash_fwd_splitkv_kernelI23Flash_fwd_kernel_traitsILi128ELi64ELi64ELi4ELb0ELb0EN7cutlass10bfloat16_tE19Flash_kernel_traitsILi128ELi64ELi64ELi4ES3_EELb0ELb1ELb0ELb0ELb1ELb0ELb1ELb1EEEvNS_16Flash_fwd_paramsE --------------------------
	.section	.nv.info._ZN5flash24flash_fwd_splitkv_kernelI23Flash_fwd_kernel_traitsILi128ELi64ELi64ELi4ELb0ELb0EN7cutlass10bfloat16_tE19Flash_kernel_traitsILi128ELi64ELi64ELi4ES3_EELb0ELb1ELb0ELb0ELb1ELb0ELb1ELb1EEEvNS_16Flash_fwd_paramsE,"",@"SHT_CUDA_INFO"
	.sectionflags	@""
	.align	4


	//----- nvinfo : EIATTR_CUDA_API_VERSION
	.align		4
        /*0000*/ 	.byte	0x04, 0x37
        /*0002*/ 	.short	(.L_3122 - .L_3121)
.L_3121:
        /*0004*/ 	.word	0x00000082


	//----- nvinfo : EIATTR_KPARAM_INFO
	.align		4
.L_3122:
        /*0008*/ 	.byte	0x04, 0x17
        /*000a*/ 	.short	(.L_3124 - .L_3123)
.L_3123:
        /*000c*/ 	.word	0x00000000
        /*0010*/ 	.short	0x0000
        /*0012*/ 	.short	0x0000
        /*0014*/ 	.byte	0x00, 0xf0, 0x41, 0x07


	//----- nvinfo : EIATTR_SPARSE_MMA_MASK
	.align		4
.L_3124:
        /*0018*/ 	.byte	0x03, 0x50
        /*001a*/ 	.short	0x0000


	//----- nvinfo : EIATTR_MAXREG_COUNT
	.align		4
        /*001c*/ 	.byte	0x03, 0x1b
        /*001e*/ 	.short	0x00ff


	//----- nvinfo : EIATTR_NUM_BARRIERS
	.align		4
        /*0020*/ 	.byte	0x02, 0x4c
        /*0022*/ 	.byte	0x01
	.zero		1


	//----- nvinfo : EIATTR_MERCURY_ISA_VERSION
	.align		4
        /*0024*/ 	.byte	0x03, 0x5f
        /*0026*/ 	.short	0x0101


	//----- nvinfo : EIATTR_COOP_GROUP_MASK_REGIDS
	.align		4
        /*0028*/ 	.byte	0x04, 0x29
        /*002a*/ 	.short	(.L_3126 - .L_3125)


	//   ....[0]....
.L_3125:
        /*002c*/ 	.word	0xffffffff


	//   ....[1]....
        /*0030*/ 	.word	0xffffffff


	//   ....[2]....
        /*0034*/ 	.word	0xffffffff


	//   ....[3]....
        /*0038*/ 	.word	0xffffffff


	//   ....[4]....
        /*003c*/ 	.word	0xffffffff


	//   ....[5]....
        /*0040*/ 	.word	0xffffffff


	//   ....[6]....
        /*0044*/ 	.word	0xffffffff


	//   ....[7]....
        /*0048*/ 	.word	0xffffffff


	//   ....[8]....
        /*004c*/ 	.word	0xffffffff


	//   ....[9]....
        /*0050*/ 	.word	0xffffffff


	//   ....[10]....
        /*0054*/ 	.word	0xffffffff


	//   ....[11]....
        /*0058*/ 	.word	0xffffffff


	//   ....[12]....
        /*005c*/ 	.word	0xffffffff


	//   ....[13]....
        /*0060*/ 	.word	0xffffffff


	//   ....[14]....
        /*0064*/ 	.word	0xffffffff


	//   ....[15]....
        /*0068*/ 	.word	0xffffffff


	//   ....[16]....
        /*006c*/ 	.word	0x05000006


	//   ....[17]....
        /*0070*/ 	.word	0x05000006


	//   ....[18]....
        /*0074*/ 	.word	0x05000006


	//   ....[19]....
        /*0078*/ 	.word	0x05000006


	//----- nvinfo : EIATTR_COOP_GROUP_INSTR_OFFSETS
	.align		4
.L_3126:
        /*007c*/ 	.byte	0x04, 0x28
        /*007e*/ 	.short	(.L_3128 - .L_3127)


	//   ....[0]....
.L_3127:
        /*0080*/ 	.word	0x0000e3f0


	//   ....[1]....
        /*0084*/ 	.word	0x0000e470


	//   ....[2]....
        /*0088*/ 	.word	0x0000e490


	//   ....[3]....
        /*008c*/ 	.word	0x0000e4b0


	//   ....[4]....
        /*0090*/ 	.word	0x00010ee0


	//   ....[5]....
        /*0094*/ 	.word	0x00010ef0


	//   ....[6]....
        /*0098*/ 	.word	0x00010f20


	//   ....[7]....
        /*009c*/ 	.word	0x00010f30


	//   ....[8]....
        /*00a0*/ 	.word	0x00014050


	//   ....[9]....
        /*00a4*/ 	.word	0x00014080


	//   ....[10]....
        /*00a8*/ 	.word	0x000140b0


	//   ....[11]....
        /*00ac*/ 	.word	0x000140c0


	//   ....[12]....
        /*00b0*/ 	.word	0x00015330


	//   ....[13]....
        /*00b4*/ 	.word	0x00015340


	//   ....[14]....
        /*00b8*/ 	.word	0x00015370


	//   ....[15]....
        /*00bc*/ 	.word	0x00015380


	//   ....[16]....
        /*00c0*/ 	.word	0x00016220


	//   ....[17]....
        /*00c4*/ 	.word	0x00016290


	//   ....[18]....
        /*00c8*/ 	.word	0x00016300


	//   ....[19]....
        /*00cc*/ 	.word	0x00016360


	//----- nvinfo : EIATTR_VRC_CTA_INIT_COUNT
	.align		4
.L_3128:
        /*00d0*/ 	.byte	0x02, 0x4a
	.zero		1
	.zero		1


	//----- nvinfo : EIATTR_EXIT_INSTR_OFFSETS
	.align		4
        /*00d4*/ 	.byte	0x04, 0x1c
        /*00d6*/ 	.short	(.L_3130 - .L_3129)


	//   ....[0]....
.L_3129:
        /*00d8*/ 	.word	0x000001f0


	//----- nvinfo : EIATTR_CRS_STACK_SIZE
	.align		4
.L_3130:
        /*00dc*/ 	.byte	0x04, 0x1e
        /*00de*/ 	.short	(.L_3132 - .L_3131)
.L_3131:
        /*00e0*/ 	.word	0x00000000


	//----- nvinfo : EIATTR_CBANK_PARAM_SIZE
	.align		4
.L_3132:
        /*00e4*/ 	.byte	0x03, 0x19
        /*00e6*/ 	.short	0x01d0


	//----- nvinfo : EIATTR_PARAM_CBANK
	.align		4
        /*00e8*/ 	.byte	0x04, 0x0a
        /*00ea*/ 	.short	(.L_3134 - .L_3133)
	.align		4
.L_3133:
        /*00ec*/ 	.word	index@(.nv.constant0._ZN5flash24flash_fwd_splitkv_kernelI23Flash_fwd_kernel_traitsILi128ELi64ELi64ELi4ELb0ELb0EN7cutlass10bfloat16_tE19Flash_kernel_traitsILi128ELi64ELi64ELi4ES3_EELb0ELb1ELb0ELb0ELb1ELb0ELb1ELb1EEEvNS_16Flash_fwd_paramsE)
        /*00f0*/ 	.short	0x0380
        /*00f2*/ 	.short	0x01d0


	//----- nvinfo : EIATTR_SW_WAR
	.align		4
.L_3134:
        /*00f4*/ 	.byte	0x04, 0x36
        /*00f6*/ 	.short	(.L_3136 - .L_3135)
.L_3135:
        /*00f8*/ 	.word	0x00000008
.L_3136:


//--------------------- .nv.info._ZN5flash24flash_fwd_splitkv_kernelI23Flash_fwd_kernel_traitsILi128ELi64ELi64ELi4ELb0ELb0EN7cutlass10bfloat16_tE19Flash_kernel_traitsILi128ELi64ELi64ELi4ES3_EELb0ELb1ELb0ELb0ELb1ELb1ELb1ELb1EEEvNS_16Flash_fwd_paramsE --------------------------
	.section	.nv.info._ZN5flash24flash_fwd_splitkv_kernelI23Flash_fwd_kernel_traitsILi128ELi64ELi64ELi4ELb0ELb0EN7cutlass10bfloat16_tE19Flash_kernel_traitsILi128ELi64ELi64ELi4ES3_EELb0ELb1ELb0ELb0ELb1ELb1ELb1ELb1EEEvNS_16Flash_fwd_paramsE,"",@"SHT_CUDA_INFO"
	.sectionflags	@""
	.align	4


	//----- nvinfo : EIATTR_CUDA_API_VERSION
	.align		4
        /*0000*/ 	.byte	0x04, 0x37
        /*0002*/ 	.short	(.L_3138 - .L_3137)
.L_3137:
        /*0004*/ 	.word	0x00000082


	//----- nvinfo : EIATTR_KPARAM_INFO
	.align		4
.L_3138:
        /*0008*/ 	.byte	0x04, 0x17
        /*000a*/ 	.short	(.L_3140 - .L_3139)
.L_3139:
        /*000c*/ 	.word	0x00000000
        /*0010*/ 	.short	0x0000
        /*0012*/ 	.short	0x0000
        /*0014*/ 	.byte	0x00, 0xf0, 0x41, 0x07


	//----- nvinfo : EIATTR_SPARSE_MMA_MASK
	.align		4
.L_3140:
        /*0018*/ 	.byte	0x03, 0x50
        /*001a*/ 	.short	0x0000


	//----- nvinfo : EIATTR_MAXREG_COUNT
	.align		4
        /*001c*/ 	.byte	0x03, 0x1b
        /*001e*/ 	.short	0x00ff


	//----- nvinfo : EIATTR_NUM_BARRIERS
	.align		4
        /*0020*/ 	.byte	0x02, 0x4c
        /*0022*/ 	.byte	0x01
	.zero		1


	//----- nvinfo : EIATTR_MERCURY_ISA_VERSION
	.align		4
        /*0024*/ 	.byte	0x03, 0x5f
        /*0026*/ 	.short	0x0101


	//----- nvinfo : EIATTR_COOP_GROUP_MASK_REGIDS
	.align		4
        /*0028*/ 	.byte	0x04, 0x29
        /*002a*/ 	.short	(.L_3142 - .L_3141)


	//   ....[0]....
.L_3141:
        /*002c*/ 	.word	0xffffffff


	//   ....[1]....
        /*0030*/ 	.word	0xffffffff


	//   ....[2]....
        /*0034*/ 	.word	0xffffffff


	//   ....[3]....
        /*0038*/ 	.word	0xffffffff


	//   ....[4]....
        /*003c*/ 	.word	0xffffffff


	//   ....[5]....
        /*0040*/ 	.word	0xffffffff


	//   ....[6]....
        /*0044*/ 	.word	0xffffffff


	//   ....[7]....
        /*0048*/ 	.word	0xffffffff


	//   ....[8]....
        /*004c*/ 	.word	0xffffffff


	//   ....[9]....
        /*0050*/ 	.word	0xffffffff


	//   ....[10]....
        /*0054*/ 	.word	0xffffffff


	//   ....[11]....
        /*0058*/ 	.word	0xffffffff


	//   ....[12]....
        /*005c*/ 	.word	0xffffffff


	//   ....[13]....
        /*0060*/ 	.word	0xffffffff


	//   ....[14]....
        /*0064*/ 	.word	0xffffffff


	//   ....[15]....
        /*0068*/ 	.word	0xffffffff


	//   ....[16]....
        /*006c*/ 	.word	0x05000006


	//   ....[17]....
        /*0070*/ 	.word	0x05000006


	//   ....[18]....
        /*0074*/ 	.word	0x05000006


	//   ....[19]....
        /*0078*/ 	.word	0x05000006


	//----- nvinfo : EIATTR_COOP_GROUP_INSTR_OFFSETS
	.align		4
.L_3142:
        /*007c*/ 	.byte	0x04, 0x28
        /*007e*/ 	.short	(.L_3144 - .L_3143)


	//   ....[0]....
.L_3143:
        /*0080*/ 	.word	0x0000e840


	//   ....[1]....
        /*0084*/ 	.word	0x0000e860


	//   ....[2]....
        /*0088*/ 	.word	0x0000e880


	//   ....[3]....
        /*008c*/ 	.word	0x0000e8a0


	//   ....[4]....
        /*0090*/ 	.word	0x00011670


	//   ....[5]....
        /*0094*/ 	.word	0x000116e0


	//   ....[6]....
        /*0098*/ 	.word	0x00011700


	//   ....[7]....
        /*009c*/ 	.word	0x00011720


	//   ....[8]....
        /*00a0*/ 	.word	0x00014c50


	//   ....[9]....
        /*00a4*/ 	.word	0x00014c80


	//   ....[10]....
        /*00a8*/ 	.word	0x00014cb0


	//   ....[11]....
        /*00ac*/ 	.word	0x00014cc0


	//   ....[12]....
        /*00b0*/ 	.word	0x00015f30


	//   ....[13]....
        /*00b4*/ 	.word	0x00015f40


	//   ....[14]....
        /*00b8*/ 	.word	0x00015f70


	//   ....[15]....
        /*00bc*/ 	.word	0x00015f80


	//   ....[16]....
        /*00c0*/ 	.word	0x00016e20


	//   ....[17]....
        /*00c4*/ 	.word	0x00016e90


	//   ....[18]....
        /*00c8*/ 	.word	0x00016f00


	//   ....[19]....
        /*00cc*/ 	.word	0x00016f60


	//----- nvinfo : EIATTR_VRC_CTA_INIT_COUNT
	.align		4
.L_3144:
        /*00d0*/ 	.byte	0x02, 0x4a
	.zero		1
	.zero		1


	//----- nvinfo : EIATTR_EXIT_INSTR_OFFSETS
	.align		4
        /*00d4*/ 	.byte	0x04, 0x1c
        /*00d6*/ 	.short	(.L_3146 - .L_3145)


	//   ....[0]....
.L_3145:
        /*00d8*/ 	.word	0x000001f0


	//----- nvinfo : EIATTR_CRS_STACK_SIZE
	.align		4
.L_3146:
        /*00dc*/ 	.byte	0x04, 0x1e
        /*00de*/ 	.short	(.L_3148 - .L_3147)
.L_3147:
        /*00e0*/ 	.word	0x00000000


	//----- nvinfo : EIATTR_CBANK_PARAM_SIZE
	.align		4
.L_3148:
        /*00e4*/ 	.byte	0x03, 0x19
        /*00e6*/ 	.short	0x01d0


	//----- nvinfo : EIATTR_PARAM_CBANK
	.align		4
        /*00e8*/ 	.byte	0x04, 0x0a
        /*00ea*/ 	.short	(.L_3150 - .L_3149)
	.align		4
.L_3149:
        /*00ec*/ 	.word	index@(.nv.constant0._ZN5flash24flash_fwd_splitkv_kernelI23Flash_fwd_kernel_traitsILi128ELi64ELi64ELi4ELb0ELb0EN7cutlass10bfloat16_tE19Flash_kernel_traitsILi128ELi64ELi64ELi4ES3_EELb0ELb1ELb0ELb0ELb1ELb1ELb1ELb1EEEvNS_16Flash_fwd_paramsE)
        /*00f0*/ 	.short	0x0380
        /*00f2*/ 	.short	0x01d0


	//----- nvinfo : EIATTR_SW_WAR
	.align		4
.L_3150:
        /*00f4*/ 	.byte	0x04, 0x36
        /*00f6*/ 	.short	(.L_3152 - .L_3151)
.L_3151:
        /*00f8*/ 	.word	0x00000008
.L_3152:


//--------------------- .nv.info._ZN5flash24flash_fwd_splitkv_kernelI23Flash_fwd_kernel_traitsILi128ELi64ELi64ELi4ELb0ELb0EN7cutlass10bfloat16_tE19Flash_kernel_traitsILi128ELi64ELi64ELi4ES3_EELb0ELb1ELb1ELb0ELb0ELb0ELb1ELb1EEEvNS_16Flash_fwd_paramsE --------------------------
	.section	.nv.info._ZN5flash24flash_fwd_splitkv_kernelI23Flash_fwd_kernel_traitsILi128ELi64ELi64ELi4ELb0ELb0EN7cutlass10bfloat16_tE19Flash_kernel_traitsILi128ELi64ELi64ELi4ES3_EELb0ELb1ELb1ELb0ELb0ELb0ELb1ELb1EEEvNS_16Flash_fwd_paramsE,"",@"SHT_CUDA_INFO"
	.sectionflags	@""
	.align	4


	//----- nvinfo : EIATTR_CUDA_API_VERSION
	.align		4
        /*0000*/ 	.byte	0x04, 0x37
        /*0002*/ 	.short	(.L_3154 - .L_3153)
.L_3153:
        /*0004*/ 	.word	0x00000082


	//----- nvinfo : EIATTR_KPARAM_INFO
	.align		4
.L_3154:
        /*0008*/ 	.byte	0x04, 0x17
        /*000a*/ 	.short	(.L_3156 - .L_3155)
.L_3155:
        /*000c*/ 	.word	0x00000000
        /*0010*/ 	.short	0x0000
        /*0012*/ 	.short	0x0000
        /*0014*/ 	.byte	0x00, 0xf0, 0x41, 0x07


	//----- nvinfo : EIATTR_SPARSE_MMA_MASK
	.align		4
.L_3156:
        /*0018*/ 	.byte	0x03, 0x50
        /*001a*/ 	.short	0x0000


	//----- nvinfo : EIATTR_MAXREG_COUNT
	.align		4
        /*001c*/ 	.byte	0x03, 0x1b
        /*001e*/ 	.short	0x00ff


	//----- nvinfo : EIATTR_NUM_BARRIERS
	.align		4
        /*0020*/ 	.byte	0x02, 0x4c
        /*0022*/ 	.byte	0x01
	.zero		1


	//----- nvinfo : EIATTR_MERCURY_ISA_VERSION
	.align		4
        /*0024*/ 	.byte	0x03, 0x5f
        /*0026*/ 	.short	0x0101


	//----- nvinfo : EIATTR_COOP_GROUP_MASK_REGIDS
	.align		4
        /*0028*/ 	.byte	0x04, 0x29
        /*002a*/ 	.short	(.L_3158 - .L_3157)


	//   ....[0]....
.L_3157:
        /*002c*/ 	.word	0xffffffff


	//   ....[1]....
        /*0030*/ 	.word	0xffffffff


	//   ....[2]....
        /*0034*/ 	.word	0xffffffff


	//   ....[3]....
        /*0038*/ 	.word	0xffffffff


	//   ....[4]....
        /*003c*/ 	.word	0xffffffff


	//   ....[5]....
        /*0040*/ 	.word	0xffffffff


	//   ....[6]....
        /*0044*/ 	.word	0xffffffff


	//   ....[7]....
        /*0048*/ 	.word	0xffffffff


	//   ....[8]....
        /*004c*/ 	.word	0xffffffff


	//   ....[9]....
        /*0050*/ 	.word	0xffffffff


	//   ....[10]....
        /*0054*/ 	.word	0xffffffff


	//   ....[11]....
        /*0058*/ 	.word	0xffffffff


	//   ....[12]....
        /*005c*/ 	.word	0xffffffff


	//   ....[13]....
        /*0060*/ 	.word	0xffffffff


	//   ....[14]....
        /*0064*/ 	.word	0xffffffff


	//   ....[15]....
        /*0068*/ 	.word	0xffffffff


	//   ....[16]....
        /*006c*/ 	.word	0x05000006


	//   ....[17]....
        /*0070*/ 	.word	0x05000006


	//   ....[18]....
        /*0074*/ 	.word	0x05000006


	//   ....[19]....
        /*0078*/ 	.word	0x05000006


	//----- nvinfo : EIATTR_COOP_GROUP_INSTR_OFFSETS
	.align		4
.L_3158:
        /*007c*/ 	.byte	0x04, 0x28
        /*007e*/ 	.short	(.L_3160 - .L_3159)


	//   ....[0]....
.L_3159:
        /*0080*/ 	.word	0x000105c0


	//   ....[1]....
        /*0084*/ 	.word	0x000105e0


	//   ....[2]....
        /*0088*/ 	.word	0x00010600


	//   ....[3]....
        /*008c*/ 	.word	0x00010620


	//   ....[4]....
        /*0090*/ 	.word	0x00013e00


	//   ....[5]....
        /*0094*/ 	.word	0x00013e10


	//   ....[6]....
        /*0098*/ 	.word	0x00013e40


	//   ....[7]....
        /*009c*/ 	.word	0x00013e50


	//   ....[8]....
        /*00a0*/ 	.word	0x000178c0


	//   ....[9]....
        /*00a4*/ 	.word	0x000178e0


	//   ....[10]....
        /*00a8*/ 	.word	0x00017910


	//   ....[11]....
        /*00ac*/ 	.word	0x00017920


	//   ....[12]....
        /*00b0*/ 	.word	0x00018b90


	//   ....[13]....
        /*00b4*/ 	.word	0x00018ba0


	//   ....[14]....
        /*00b8*/ 	.word	0x00018bd0


	//   ....[15]....
        /*00bc*/ 	.word	0x00018be0


	//   ....[16]....
        /*00c0*/ 	.word	0x00019ef0


	//   ....[17]....
        /*00c4*/ 	.word	0x00019f60


	//   ....[18]....
        /*00c8*/ 	.word	0x00019fd0


	//   ....[19]....
        /*00cc*/ 	.word	0x0001a030


	//----- nvinfo : EIATTR_VRC_CTA_INIT_COUNT
	.align		4
.L_3160:
        /*00d0*/ 	.byte	0x02, 0x4a
	.zero		1
	.zero		1


	//----- nvinfo : EIATTR_EXIT_INSTR_OFFSETS
	.align		4
        /*00d4*/ 	.byte	0x04, 0x1c
        /*00d6*/ 	.short	(.L_3162 - .L_3161)


	//   ....[0]....
.L_3161:
        /*00d8*/ 	.word	0x000001f0


	//----- nvinfo : EIATTR_CRS_STACK_SIZE
	.align		4
.L_3162:
        /*00dc*/ 	.byte	0x04, 0x1e
        /*00de*/ 	.short	(.L_3164 - .L_3163)
.L_3163:
        /*00e0*/ 	.word	0x00000000


	//----- nvinfo : EIATTR_CBANK_PARAM_SIZE
	.align		4
.L_3164:
        /*00e4*/ 	.byte	0x03, 0x19
        /*00e6*/ 	.short	0x01d0


	//----- nvinfo : EIATTR_PARAM_CBANK
	.align		4
        /*00e8*/ 	.byte	0x04, 0x0a
        /*00ea*/ 	.short	(.L_3166 - .L_3165)
	.align		4
.L_3165:
        /*00ec*/ 	.word	index@(.nv.constant0._ZN5flash24flash_fwd_splitkv_kernelI23Flash_fwd_kernel_traitsILi128ELi64ELi64ELi4ELb0ELb0EN7cutlass10bfloat16_tE19Flash_kernel_traitsILi128ELi64ELi64ELi4ES3_EELb0ELb1ELb1ELb0ELb0ELb0ELb1ELb1EEEvNS_16Flash_fwd_paramsE)
        /*00f0*/ 	.short	0x0380
        /*00f2*/ 	.short	0x01d0


	//----- nvinfo : EIATTR_SW_WAR
	.align		4
.L_3166:
        /*00f4*/ 	.byte	0x04, 0x36
        /*00f6*/ 	.short	(.L_3168 - .L_3167)
.L_3167:
        /*00f8*/ 	.word	0x00000008
.L_3168:


//--------------------- .nv.info._ZN5flash24flash_fwd_splitkv_kernelI23Flash_fwd_kernel_traitsILi128ELi64ELi64ELi4ELb0ELb0EN7cutlass10bfloat16_tE19Flash_kernel_traitsILi128ELi64ELi64ELi4ES3_EELb0ELb1ELb1ELb0ELb0ELb1ELb1ELb1EEEvNS_16Flash_fwd_paramsE --------------------------
	.section	.nv.info._ZN5flash24flash_fwd_splitkv_kernelI23Flash_fwd_kernel_traitsILi128ELi64ELi64ELi4ELb0ELb0EN7cutlass10bfloat16_tE19Flash_kernel_traitsILi128ELi64ELi64ELi4ES3_EELb0ELb1ELb1ELb0ELb0ELb1ELb1ELb1EEEvNS_16Flash_fwd_paramsE,"",@"SHT_CUDA_INFO"
	.sectionflags	@""
	.align	4


	//----- nvinfo : EIATTR_CUDA_API_VERSION
	.align		4
        /*0000*/ 	.byte	0x04, 0x37
        /*0002*/ 	.short	(.L_3170 - .L_3169)
.L_3169:
        /*0004*/ 	.word	0x00000082


	//----- nvinfo : EIATTR_KPARAM_INFO
	.align		4
.L_3170:
        /*0008*/ 	.byte	0x04, 0x17
        /*000a*/ 	.short	(.L_3172 - .L_3171)
.L_3171:
        /*000c*/ 	.word	0x00000000
        /*0010*/ 	.short	0x0000
        /*0012*/ 	.short	0x0000
        /*0014*/ 	.byte	0x00, 0xf0, 0x41, 0x07


	//----- nvinfo : EIATTR_SPARSE_MMA_MASK
	.align		4
.L_3172:
        /*0018*/ 	.byte	0x03, 0x50
        /*001a*/ 	.short	0x0000


	//----- nvinfo : EIATTR_MAXREG_COUNT
	.align		4
        /*001c*/ 	.byte	0x03, 0x1b
        /*001e*/ 	.short	0x00ff


	//----- nvinfo : EIATTR_NUM_BARRIERS
	.align		4
        /*0020*/ 	.byte	0x02, 0x4c
        /*0022*/ 	.byte	0x01
	.zero		1


	//----- nvinfo : EIATTR_MERCURY_ISA_VERSION
	.align		4
        /*0024*/ 	.byte	0x03, 0x5f
        /*0026*/ 	.short	0x0101


	//----- nvinfo : EIATTR_COOP_GROUP_MASK_REGIDS
	.align		4
        /*0028*/ 	.byte	0x04, 0x29
        /*002a*/ 	.short	(.L_3174 - .L_3173)


	//   ....[0]....
.L_3173:
        /*002c*/ 	.word	0xffffffff


	//   ....[1]....
        /*0030*/ 	.word	0xffffffff


	//   ....[2]....
        /*0034*/ 	.word	0xffffffff


	//   ....[3]....
        /*0038*/ 	.word	0xffffffff


	//   ....[4]....
        /*003c*/ 	.word	0xffffffff


	//   ....[5]....
        /*0040*/ 	.word	0xffffffff


	//   ....[6]....
        /*0044*/ 	.word	0xffffffff


	//   ....[7]....
        /*0048*/ 	.word	0xffffffff


	//   ....[8]....
        /*004c*/ 	.word	0xffffffff


	//   ....[9]....
        /*0050*/ 	.word	0xffffffff


	//   ....[10]....
        /*0054*/ 	.word	0xffffffff


	//   ....[11]....
        /*0058*/ 	.word	0xffffffff


	//   ....[12]....
        /*005c*/ 	.word	0xffffffff


	//   ....[13]....
        /*0060*/ 	.word	0xffffffff


	//   ....[14]....
        /*0064*/ 	.word	0xffffffff


	//   ....[15]....
        /*0068*/ 	.word	0xffffffff


	//   ....[16]....
        /*006c*/ 	.word	0x05000006


	//   ....[17]....
        /*0070*/ 	.word	0x05000006


	//   ....[18]....
        /*0074*/ 	.word	0x05000006


	//   ....[19]....
        /*0078*/ 	.word	0x05000006


	//----- nvinfo : EIATTR_COOP_GROUP_INSTR_OFFSETS
	.align		4
.L_3174:
        /*007c*/ 	.byte	0x04, 0x28
        /*007e*/ 	.short	(.L_3176 - .L_3175)


	//   ....[0]....
.L_3175:
        /*0080*/ 	.word	0x00010930


	//   ....[1]....
        /*0084*/ 	.word	0x000109e0


	//   ....[2]....
        /*0088*/ 	.word	0x00010a00


	//   ....[3]....
        /*008c*/ 	.word	0x00010a30


	//   ....[4]....
        /*0090*/ 	.word	0x00014600


	//   ....[5]....
        /*0094*/ 	.word	0x00014610


	//   ....[6]....
        /*0098*/ 	.word	0x00014640


	//   ....[7]....
        /*009c*/ 	.word	0x00014650


	//   ....[8]....
        /*00a0*/ 	.word	0x000184c0


	//   ....[9]....
        /*00a4*/ 	.word	0x000184f0


	//   ....[10]....
        /*00a8*/ 	.word	0x00018520


	//   ....[11]....
        /*00ac*/ 	.word	0x00018530


	//   ....[12]....
        /*00b0*/ 	.word	0x000197a0


	//   ....[13]....
        /*00b4*/ 	.word	0x000197b0


	//   ....[14]....
        /*00b8*/ 	.word	0x000197e0


	//   ....[15]....
        /*00bc*/ 	.word	0x000197f0


	//   ....[16]....
        /*00c0*/ 	.word	0x0001ab00


	//   ....[17]....
        /*00c4*/ 	.word	0x0001ab70


	//   ....[18]....
        /*00c8*/ 	.word	0x0001abe0


	//   ....[19]....
        /*00cc*/ 	.word	0x0001ac40


	//----- nvinfo : EIATTR_VRC_CTA_INIT_COUNT
	.align		4
.L_3176:
        /*00d0*/ 	.byte	0x02, 0x4a
	.zero		1
	.zero		1


	//----- nvinfo : EIATTR_EXIT_INSTR_OFFSETS
	.align		4
        /*00d4*/ 	.byte	0x04, 0x1c
        /*00d6*/ 	.short	(.L_3178 - .L_3177)


	//   ....[0]....
.L_3177:
        /*00d8*/ 	.word	0x000001f0


	//----- nvinfo : EIATTR_CRS_STACK_SIZE
	.align		4
.L_3178:
        /*00dc*/ 	.byte	0x04, 0x1e
        /*00de*/ 	.short	(.L_3180 - .L_3179)
.L_3179:
        /*00e0*/ 	.word	0x00000000


	//----- nvinfo : EIATTR_CBANK_PARAM_SIZE
	.align		4
.L_3180:
        /*00e4*/ 	.byte	0x03, 0x19
        /*00e6*/ 	.short	0x01d0


	//----- nvinfo : EIATTR_PARAM_CBANK
	.align		4
        /*00e8*/ 	.byte	0x04, 0x0a
        /*00ea*/ 	.short	(.L_3182 - .L_3181)
	.align		4
.L_3181:
        /*00ec*/ 	.word	index@(.nv.constant0._ZN5flash24flash_fwd_splitkv_kernelI23Flash_fwd_kernel_traitsILi128ELi64ELi64ELi4ELb0ELb0EN7cutlass10bfloat16_tE19Flash_kernel_traitsILi128ELi64ELi64ELi4ES3_EELb0ELb1ELb1ELb0ELb0ELb1ELb1ELb1EEEvNS_16Flash_fwd_paramsE)
        /*00f0*/ 	.short	0x0380
        /*00f2*/ 	.short	0x01d0


	//----- nvinfo : EIATTR_SW_WAR
	.align		4
.L_3182:
        /*00f4*/ 	.byte	0x04, 0x36
        /*00f6*/ 	.short	(.L_3184 - .L_3183)
.L_3183:
        /*00f8*/ 	.word	0x00000008
.L_3184:


//--------------------- .nv.callgraph             --------------------------
	.section	.nv.callgraph,"",@"SHT_CUDA_CALLGRAPH"
	.align	4
	.sectionentsize	8
	.align		4
        /*0000*/ 	.word	0x00000000
	.align		4
        /*0004*/ 	.word	0xffffffff
	.align		4
        /*0008*/ 	.word	0x00000000
	.align		4
        /*000c*/ 	.word	0xfffffffe
	.align		4
        /*0010*/ 	.word	0x00000000
	.align		4
        /*0014*/ 	.word	0xfffffffd
	.align		4
        /*0018*/ 	.word	0x00000000
	.align		4
        /*001c*/ 	.word	0xfffffffc


//--------------------- .nv.constant4             --------------------------
	.section	.nv.constant4,"a",@progbits
	.align	8
	.align		8
.nv.constant4:
        /*0000*/ 	.dword	_ZN72_INTERNAL_7c316da3_36_flash_fwd_split_hdim128_bf16_sm80_cu_e763cb1e_32894cuda3std3__45__cpo5beginE
	.align		8
        /*0008*/ 	.dword	_ZN72_INTERNAL_7c316da3_36_flash_fwd_split_hdim128_bf16_sm80_cu_e763cb1e_32894cuda3std3__45__cpo3endE
	.align		8
        /*0010*/ 	.dword	_ZN72_INTERNAL_7c316da3_36_flash_fwd_split_hdim128_bf16_sm80_cu_e763cb1e_32894cuda3std3__45__cpo6cbeginE
	.align		8
        /*0018*/ 	.dword	_ZN72_INTERNAL_7c316da3_36_flash_fwd_split_hdim128_bf16_sm80_cu_e763cb1e_32894cuda3std3__45__cpo4cendE
	.align		8
        /*0020*/ 	.dword	_ZN72_INTERNAL_7c316da3_36_flash_fwd_split_hdim128_bf16_sm80_cu_e763cb1e_32894cuda3std3__474_GLOBAL__N__7c316da3_36_flash_fwd_split_hdim128_bf16_sm80_cu_e763cb1e_32896ignoreE
	.align		8
        /*0028*/ 	.dword	_ZN72_INTERNAL_7c316da3_36_flash_fwd_split_hdim128_bf16_sm80_cu_e763cb1e_32894cuda3std3__419piecewise_constructE
	.align		8
        /*0030*/ 	.dword	_ZN72_INTERNAL_7c316da3_36_flash_fwd_split_hdim128_bf16_sm80_cu_e763cb1e_32894cuda3std3__48in_placeE
	.align		8
        /*0038*/ 	.dword	_ZN72_INTERNAL_7c316da3_36_flash_fwd_split_hdim128_bf16_sm80_cu_e763cb1e_32894cuda3std6ranges3__45__cpo4swapE
	.align		8
        /*0040*/ 	.dword	_ZN72_INTERNAL_7c316da3_36_flash_fwd_split_hdim128_bf16_sm80_cu_e763cb1e_32894cuda3std6ranges3__45__cpo9iter_moveE
	.align		8
        /*0048*/ 	.dword	_ZN72_INTERNAL_7c316da3_36_flash_fwd_split_hdim128_bf16_sm80_cu_e763cb1e_32894cute7productE
	.align		8
        /*0050*/ 	.dword	_ZN72_INTERNAL_7c316da3_36_flash_fwd_split_hdim128_bf16_sm80_cu_e763cb1e_32894cute1_E


//--------------------- .text._ZN5flash32flash_fwd_splitkv_combine_kernelI23Flash_fwd_kernel_traitsILi128ELi64ELi128ELi4ELb0ELb0EN7cutlass10bfloat16_tE19Flash_kernel_traitsILi128ELi64ELi128ELi4ES3_EELi4ELi7ELb0EEEvNS_16Flash_fwd_paramsE --------------------------
	.section	.text._ZN5flash32flash_fwd_splitkv_combine_kernelI23Flash_fwd_kernel_traitsILi128ELi64ELi128ELi4ELb0ELb0EN7cutlass10bfloat16_tE19Flash_kernel_traitsILi128ELi64ELi128ELi4ES3_EELi4ELi7ELb0EEEvNS_16Flash_fwd_paramsE,"ax",@progbits
	.align	128
        .global         _ZN5flash32flash_fwd_splitkv_combine_kernelI23Flash_fwd_kernel_traitsILi128ELi64ELi128ELi4ELb0ELb0EN7cutlass10bfloat16_tE19Flash_kernel_traitsILi128ELi64ELi128ELi4ES3_EELi4ELi7ELb0EEEvNS_16Flash_fwd_paramsE
        .type           _ZN5flash32flash_fwd_splitkv_combine_kernelI23Flash_fwd_kernel_traitsILi128ELi64ELi128ELi4ELb0ELb0EN7cutlass10bfloat16_tE19Flash_kernel_traitsILi128ELi64ELi128ELi4ES3_EELi4ELi7ELb0EEEvNS_16Flash_fwd_paramsE,@function
        .size           _ZN5flash32flash_fwd_splitkv_combine_kernelI23Flash_fwd_kernel_traitsILi128ELi64ELi128ELi4ELb0ELb0EN7cutlass10bfloat16_tE19Flash_kernel_traitsILi128ELi64ELi128ELi4ES3_EELi4ELi7ELb0EEEvNS_16Flash_fwd_paramsE,(.L_x_14848 - _ZN5flash32flash_fwd_splitkv_combine_kernelI23Flash_fwd_kernel_traitsILi128ELi64ELi128ELi4ELb0ELb0EN7cutlass10bfloat16_tE19Flash_kernel_traitsILi128ELi64ELi128ELi4ES3_EELi4ELi7ELb0EEEvNS_16Flash_fwd_paramsE)
        .other          _ZN5flash32flash_fwd_splitkv_combine_kernelI23Flash_fwd_kernel_traitsILi128ELi64ELi128ELi4ELb0ELb0EN7cutlass10bfloat16_tE19Flash_kernel_traitsILi128ELi64ELi128ELi4ES3_EELi4ELi7ELb0EEEvNS_16Flash_fwd_paramsE,@"STO_CUDA_ENTRY STV_DEFAULT"
_ZN5flash32flash_fwd_splitkv_combine_kernelI23Flash_fwd_kernel_traitsILi128ELi64ELi128ELi4ELb0ELb0EN7cutlass10bfloat16_tE19Flash_kernel_traitsILi128ELi64ELi128ELi4ES3_EELi4ELi7ELb0EEEvNS_16Flash_fwd_paramsE:
.text._ZN5flash32flash_fwd_splitkv_combine_kernelI23Flash_fwd_kernel_traitsILi128ELi64ELi128ELi4ELb0ELb0EN7cutlass10bfloat16_tE19Flash_kernel_traitsILi128ELi64ELi128ELi4ES3_EELi4ELi7ELb0EEEvNS_16Flash_fwd_paramsE:
[----:B------:R-:W-:Y:S01]  /*0000*/  LDC R1, c[0x0][0x37c] ;  /* 0x0000df00ff017b82 */ /* 0x000fe20000000800 */
[----:B------:R-:W0:Y:S07]  /*0010*/  LDCU UR21, c[0x0][0x3e0] ;  /* 0x00007c00ff1577ac */ /* 0x000e2e0008000800 */
[----:B------:R-:W1:Y:S01]  /*0020*/  S2UR UR19, SR_CTAID.X ;  /* 0x00000000001379c3 */ /* 0x000e620000002500 */
[----:B------:R-:W0:Y:S02]  /*0030*/  LDCU.64 UR4, c[0x0][0x430] ;  /* 0x00008600ff0477ac */ /* 0x000e240008000a00 */
[----:B0-----:R-:W-:-:S02]  /*0040*/  UIMAD UR21, UR21, UR5, URZ ;  /* 0x00000005151572a4 */ /* 0x001fc4000f8e02ff */
[----:B-1----:R-:W-:Y:S02]  /*0050*/  USHF.L.U32 UR19, UR19, 0x2, URZ ;  /* 0x0000000213137899 */ /* 0x002fe400080006ff */
[----:B------:R-:W-:-:S04]  /*0060*/  UIMAD UR20, UR21, UR4, URZ ;  /* 0x00000004151472a4 */ /* 0x000fc8000f8e02ff */
[----:B------:R-:W-:Y:S02]  /*0070*/  UISETP.LT.AND UP0, UPT, UR20, UR5, UPT ;  /* 0x000000051400728c */ /* 0x000fe4000bf01270 */
[----:B------:R-:W-:Y:S02]  /*0080*/  USHF.R.S32.HI UR14, URZ, 0x1f, UR20 ;  /* 0x0000001fff0e7899 */ /* 0x000fe40008011414 */
[----:B------:R-:W-:-:S04]  /*0090*/  USEL UR18, UR20, UR5, UP0 ;  /* 0x0000000514127287 */ /* 0x000fc80008000000 */
[----:B------:R-:W-:-:S04]  /*00a0*/  USHF.R.S32.HI UR5, URZ, 0x1f, UR18 ;  /* 0x0000001fff057899 */ /* 0x000fc80008011412 */
[----:B------:R-:W-:-:S04]  /*00b0*/  ULOP3.LUT UR4, UR14, UR5, URZ, 0xfc, !UPT ;  /* 0x000000050e047292 */ /* 0x000fc8000f8efcff */
[----:B------:R-:W-:-:S09]  /*00c0*/  UISETP.NE.U32.AND UP0, UPT, UR4, URZ, UPT ;  /* 0x000000ff0400728c */ /* 0x000fd2000bf05070 */
[----:B------:R-:W-:Y:S05]  /*00d0*/  BRA.U UP0, `(.L_x_0) ;  /* 0x0000000100607547 */ /* 0x000fea000b800000 */
[----:B------:R-:W0:Y:S01]  /*00e0*/  I2F.U32.RP R2, UR18 ;  /* 0x0000001200027d06 */ /* 0x000e220008209000 */
[----:B------:R-:W-:Y:S02]  /*00f0*/  UIADD3 UR4, UPT, UPT, URZ, -UR18, URZ ;  /* 0x80000012ff047290 */ /* 0x000fe4000fffe0ff */
[----:B------:R-:W-:-:S05]  /*0100*/  UISETP.NE.U32.AND UP0, UPT, UR18, URZ, UPT ;  /* 0x000000ff1200728c */ /* 0x000fca000bf05070 */
[----:B0-----:R-:W0:Y:S02]  /*0110*/  MUFU.RCP R0, R2 ;  /* 0x0000000200007308 */ /* 0x001e240000001000 */
[----:B0-----:R-:W-:-:S06]  /*0120*/  VIADD R0, R0, 0xffffffe ;  /* 0x0ffffffe00007836 */ /* 0x001fcc0000000000 */
[----:B------:R-:W0:Y:S02]  /*0130*/  F2I.FTZ.U32.TRUNC.NTZ R0, R0 ;  /* 0x0000000000007305 */ /* 0x000e24000021f000 */
[----:B0-----:R-:W-:-:S13]  /*0140*/  R2UR UR5, R0 ;  /* 0x00000000000572ca */ /* 0x001fda00000e0000 */
[----:B------:R-:W-:-:S03]  /*0150*/  UIMAD UR6, UR4, UR5, URZ ;  /* 0x00000005040672a4 */ /* 0x000fc6000f8e02ff */
[----:B------:R-:W-:Y:S02]  /*0160*/  UMOV UR4, URZ ;  /* 0x000000ff00047c82 */ /* 0x000fe40008000000 */
[----:B------:R-:W-:-:S04]  /*0170*/  UIMAD.WIDE.U32 UR6, UR5, UR6, UR4 ;  /* 0x00000006050672a5 */ /* 0x000fc8000f8e0004 */
[----:B------:R-:W-:-:S04]  /*0180*/  UIMAD.WIDE.U32 UR4, UR7, UR20, URZ ;  /* 0x00000014070472a5 */ /* 0x000fc8000f8e00ff */
[----:B------:R-:W-:-:S04]  /*0190*/  UIADD3 UR4, UPT, UPT, -UR5, URZ, URZ ;  /* 0x000000ff05047290 */ /* 0x000fc8000fffe1ff */
[----:B------:R-:W-:-:S04]  /*01a0*/  UIMAD UR4, UR18, UR4, UR20 ;  /* 0x00000004120472a4 */ /* 0x000fc8000f8e0214 */
[----:B------:R-:W-:-:S11]  /*01b0*/  UISETP.GE.U32.AND UP2, UPT, UR4, UR18, UPT ;  /* 0x000000120400728c */ /* 0x000fd6000bf46070 */
[----:B------:R-:W-:Y:S02]  /*01c0*/  @UP2 UIADD3 UR4, UPT, UPT, -UR18, UR4, URZ ;  /* 0x0000000412042290 */ /* 0x000fe4000fffe1ff */
[----:B------:R-:W-:Y:S02]  /*01d0*/  @UP2 UIADD3 UR5, UPT, UPT, UR5, 0x1, URZ ;  /* 0x0000000105052890 */ /* 0x000fe4000fffe0ff */
[----:B------:R-:W-:-:S11]  /*01e0*/  UISETP.GE.U32.AND UP1, UPT, UR4, UR18, UPT ;  /* 0x000000120400728c */ /* 0x000fd6000bf26070 */
[----:B------:R-:W-:Y:S02]  /*01f0*/  @UP1 UIADD3 UR5, UPT, UPT, UR5, 0x1, URZ ;  /* 0x0000000105051890 */ /* 0x000fe4000fffe0ff */
[----:B------:R-:W-:-:S07]  /*0200*/  @!UP0 ULOP3.LUT UR5, URZ, UR18, URZ, 0x33, !UPT ;  /* 0x00000012ff058292 */ /* 0x000fce000f8e33ff */
[----:B------:R-:W-:Y:S01]  /*0210*/  UMOV UR4, UR5 ;  /* 0x0000000500047c82 */ /* 0x000fe20008000000 */
[----:B------:R-:W-:Y:S01]  /*0220*/  UMOV UR5, URZ ;  /* 0x000000ff00057c82 */ /* 0x000fe20008000000 */
[----:B------:R-:W-:Y:S01]  /*0230*/  MOV R16, UR4 ;  /* 0x0000000400107c02 */ /* 0x000fe20008000f00 */
[----:B------:R-:W-:Y:S01]  /*0240*/  IMAD.U32 R17, RZ, RZ, UR5 ;  /* 0x00000005ff117e24 */ /* 0x000fe2000f8e00ff */
[----:B------:R-:W-:Y:S06]  /*0250*/  BRA `(.L_x_1) ;  /* 0x00000000001c7947 */ /* 0x000fec0003800000 */
.L_x_0:
[----:B------:R-:W-:Y:S01]  /*0260*/  IMAD.U32 R20, RZ, RZ, UR20 ;  /* 0x00000014ff147e24 */ /* 0x000fe2000f8e00ff */
[----:B------:R-:W-:Y:S01]  /*0270*/  MOV R18, UR18 ;  /* 0x0000001200127c02 */ /* 0x000fe20008000f00 */
[----:B------:R-:W-:Y:S01]  /*0280*/  IMAD.U32 R17, RZ, RZ, UR14 ;  /* 0x0000000eff117e24 */ /* 0x000fe2000f8e00ff */
[----:B------:R-:W-:Y:S02]  /*0290*/  MOV R15, UR5 ;  /* 0x00000005000f7c02 */ /* 0x000fe40008000f00 */
[----:B------:R-:W-:Y:S02]  /*02a0*/  MOV R16, 0x2c0 ;  /* 0x000002c000107802 */ /* 0x000fe40000000f00 */
[----:B------:R-:W-:Y:S05]  /*02b0*/  CALL.REL.NOINC `($__internal_0_$__cuda_sm20_div_s64) ;  /* 0x0000004000d47944 */ /* 0x000fea0003c00000 */
[----:B------:R-:W-:-:S07]  /*02c0*/  MOV R16, R0 ;  /* 0x0000000000107202 */ /* 0x000fce0000000f00 */
.L_x_1:
[----:B------:R-:W0:Y:S01]  /*02d0*/  LDCU UR4, c[0x0][0x3e0] ;  /* 0x00007c00ff0477ac */ /* 0x000e220008000800 */
[----:B------:R-:W-:Y:S01]  /*02e0*/  BSSY.RECONVERGENT B0, `(.L_x_2) ;  /* 0x0000022000007945 */ /* 0x000fe20003800200 */
[----:B0-----:R-:W-:Y:S01]  /*02f0*/  USHF.R.S32.HI UR5, URZ, 0x1f, UR4 ;  /* 0x0000001fff057899 */ /* 0x001fe20008011404 */
[----:B------:R-:W-:-:S05]  /*0300*/  ISETP.LT.U32.AND P0, PT, R16, UR4, PT ;  /* 0x0000000410007c0c */ /* 0x000fca000bf01070 */
[----:B------:R-:W-:-:S04]  /*0310*/  ISETP.LT.AND.EX P0, PT, R17, UR5, PT, P0 ;  /* 0x0000000511007c0c */ /* 0x000fc8000bf01300 */
[C---:B------:R-:W-:Y:S02]  /*0320*/  SEL R15, R17.reuse, UR5, P0 ;  /* 0x00000005110f7c07 */ /* 0x040fe40008000000 */
[----:B------:R-:W-:Y:S02]  /*0330*/  SEL R18, R16, UR4, P0 ;  /* 0x0000000410127c07 */ /* 0x000fe40008000000 */
[----:B------:R-:W-:-:S04]  /*0340*/  LOP3.LUT R0, R17, R15, RZ, 0xfc, !PT ;  /* 0x0000000f11007212 */ /* 0x000fc800078efcff */
[----:B------:R-:W-:-:S13]  /*0350*/  ISETP.NE.U32.AND P1, PT, R0, RZ, PT ;  /* 0x000000ff0000720c */ /* 0x000fda0003f25070 */
[----:B------:R-:W-:Y:S05]  /*0360*/  @P1 BRA `(.L_x_3) ;  /* 0x0000000000501947 */ /* 0x000fea0003800000 */
[----:B------:R-:W0:Y:S01]  /*0370*/  I2F.U32.RP R4, R18 ;  /* 0x0000001200047306 */ /* 0x000e220000209000 */
[----:B------:R-:W-:Y:S02]  /*0380*/  ISETP.NE.U32.AND P0, PT, R18, RZ, PT ;  /* 0x000000ff1200720c */ /* 0x000fe40003f05070 */
[----:B------:R-:W-:-:S05]  /*0390*/  MOV R7, RZ ;  /* 0x000000ff00077202 */ /* 0x000fca0000000f00 */
[----:B0-----:R-:W0:Y:S02]  /*03a0*/  MUFU.RCP R2, R4 ;  /* 0x0000000400027308 */ /* 0x001e240000001000 */
[----:B0-----:R-:W-:-:S06]  /*03b0*/  VIADD R2, R2, 0xffffffe ;  /* 0x0ffffffe02027836 */ /* 0x001fcc0000000000 */
[----:B------:R-:W0:Y:S02]  /*03c0*/  F2I.FTZ.U32.TRUNC.NTZ R3, R2 ;  /* 0x0000000200037305 */ /* 0x000e24000021f000 */
[----:B0-----:R-:W-:Y:S02]  /*03d0*/  IMAD.MOV R0, RZ, RZ, -R3 ;  /* 0x000000ffff007224 */ /* 0x001fe400078e0a03 */
[----:B------:R-:W-:Y:S02]  /*03e0*/  HFMA2 R2, -RZ, RZ, 0, 0 ;  /* 0x00000000ff027431 */ /* 0x000fe400000001ff */
[----:B------:R-:W-:-:S04]  /*03f0*/  IMAD R5, R0, R18, RZ ;  /* 0x0000001200057224 */ /* 0x000fc800078e02ff */
[----:B------:R-:W-:-:S06]  /*0400*/  IMAD.HI.U32 R5, R3, R5, R2 ;  /* 0x0000000503057227 */ /* 0x000fcc00078e0002 */
[----:B------:R-:W-:-:S04]  /*0410*/  IMAD.HI.U32 R6, R5, R16, RZ ;  /* 0x0000001005067227 */ /* 0x000fc800078e00ff */
[----:B------:R-:W-:-:S04]  /*0420*/  IMAD.MOV R3, RZ, RZ, -R6 ;  /* 0x000000ffff037224 */ /* 0x000fc800078e0a06 */
[----:B------:R-:W-:-:S05]  /*0430*/  IMAD R3, R18, R3, R16 ;  /* 0x0000000312037224 */ /* 0x000fca00078e0210 */
[----:B------:R-:W-:-:S13]  /*0440*/  ISETP.GE.U32.AND P2, PT, R3, R18, PT ;  /* 0x000000120300720c */ /* 0x000fda0003f46070 */
[----:B------:R-:W-:Y:S01]  /*0450*/  @P2 IADD3 R3, PT, PT, R3, -R18, RZ ;  /* 0x8000001203032210 */ /* 0x000fe20007ffe0ff */
[----:B------:R-:W-:-:S03]  /*0460*/  @P2 VIADD R6, R6, 0x1 ;  /* 0x0000000106062836 */ /* 0x000fc60000000000 */
[----:B------:R-:W-:-:S13]  /*0470*/  ISETP.GE.U32.AND P1, PT, R3, R18, PT ;  /* 0x000000120300720c */ /* 0x000fda0003f26070 */
[----:B------:R-:W-:Y:S02]  /*0480*/  @P1 IADD3 R6, PT, PT, R6, 0x1, RZ ;  /* 0x0000000106061810 */ /* 0x000fe40007ffe0ff */
[----:B------:R-:W-:Y:S01]  /*0490*/  @!P0 LOP3.LUT R6, RZ, R18, RZ, 0x33, !PT ;  /* 0x00000012ff068212 */ /* 0x000fe200078e33ff */
[----:B------:R-:W-:Y:S05]  /*04a0*/  BRA `(.L_x_4) ;  /* 0x0000000000147947 */ /* 0x000fea0003800000 */
.L_x_3:
[----:B------:R-:W-:Y:S02]  /*04b0*/  MOV R20, R16 ;  /* 0x0000001000147202 */ /* 0x000fe40000000f00 */
[----:B------:R-:W-:Y:S02]  /*04c0*/  MOV R16, 0x4e0 ;  /* 0x000004e000107802 */ /* 0x000fe40000000f00 */
[----:B------:R-:W-:Y:S05]  /*04d0*/  CALL.REL.NOINC `($__internal_0_$__cuda_sm20_div_s64) ;  /* 0x00000040004c7944 */ /* 0x000fea0003c00000 */
[----:B------:R-:W-:Y:S02]  /*04e0*/  MOV R6, R0 ;  /* 0x0000000000067202 */ /* 0x000fe40000000f00 */
[----:B------:R-:W-:Y:S02]  /*04f0*/  MOV R7, R17 ;  /* 0x0000001100077202 */ /* 0x000fe40000000f00 */
.L_x_4:
[----:B------:R-:W-:Y:S05]  /*0500*/  BSYNC.RECONVERGENT B0 ;  /* 0x0000000000007941 */ /* 0x000fea0003800200 */
.L_x_2:
[----:B------:R-:W0:Y:S01]  /*0510*/  LDCU UR4, c[0x0][0x434] ;  /* 0x00008680ff0477ac */ /* 0x000e220008000800 */
[----:B------:R-:W-:Y:S01]  /*0520*/  BSSY.RECONVERGENT B0, `(.L_x_5) ;  /* 0x0000040000007945 */ /* 0x000fe20003800200 */
[----:B0-----:R-:W-:-:S05]  /*0530*/  IMAD.U32 R0, RZ, RZ, UR4 ;  /* 0x00000004ff007e24 */ /* 0x001fca000f8e00ff */
[----:B------:R-:W-:-:S04]  /*0540*/  IABS R0, R0 ;  /* 0x0000000000007213 */ /* 0x000fc80000000000 */
[----:B------:R-:W-:-:S13]  /*0550*/  R2UR UR5, R0 ;  /* 0x00000000000572ca */ /* 0x000fda00000e0000 */
[----:B------:R-:W0:Y:S01]  /*0560*/  I2F.RP R8, UR5 ;  /* 0x0000000500087d06 */ /* 0x000e220008209400 */
[----:B------:R-:W-:-:S04]  /*0570*/  UIADD3 UR8, UPT, UPT, UR4, -0x1, UR5 ;  /* 0xffffffff04087890 */ /* 0x000fc8000fffe005 */
[----:B------:R-:W-:-:S06]  /*0580*/  ULOP3.LUT UR6, UR8, UR5, URZ, 0x3c, !UPT ;  /* 0x0000000508067292 */ /* 0x000fcc000f8e3cff */
[----:B------:R-:W-:Y:S01]  /*0590*/  ISETP.LE.AND P0, PT, RZ, UR6, PT ;  /* 0x00000006ff007c0c */ /* 0x000fe2000bf03270 */
[----:B0-----:R-:W0:Y:S02]  /*05a0*/  MUFU.RCP R4, R8 ;  /* 0x0000000800047308 */ /* 0x001e240000001000 */
[----:B0-----:R-:W-:-:S06]  /*05b0*/  VIADD R4, R4, 0xffffffe ;  /* 0x0ffffffe04047836 */ /* 0x001fcc0000000000 */
[----:B------:R-:W0:Y:S02]  /*05c0*/  F2I.FTZ.U32.TRUNC.NTZ R5, R4 ;  /* 0x0000000400057305 */ /* 0x000e24000021f000 */
[----:B0-----:R-:W-:Y:S02]  /*05d0*/  IMAD.MOV R0, RZ, RZ, -R5 ;  /* 0x000000ffff007224 */ /* 0x001fe400078e0a05 */
[----:B------:R-:W-:Y:S02]  /*05e0*/  IMAD.MOV.U32 R4, RZ, RZ, RZ ;  /* 0x000000ffff047224 */ /* 0x000fe400078e00ff */
[----:B------:R-:W-:Y:S01]  /*05f0*/  IMAD R2, R0, UR5, RZ ;  /* 0x0000000500027c24 */ /* 0x000fe2000f8e02ff */
[----:B------:R-:W-:-:S03]  /*0600*/  IABS R0, UR8 ;  /* 0x0000000800007c13 */ /* 0x000fc60008000000 */
[----:B------:R-:W-:-:S04]  /*0610*/  IMAD.HI.U32 R2, R5, R2, R4 ;  /* 0x0000000205027227 */ /* 0x000fc800078e0004 */
[----:B------:R-:W-:-:S04]  /*0620*/  IMAD.MOV.U32 R3, RZ, RZ, R0 ;  /* 0x000000ffff037224 */ /* 0x000fc800078e0000 */
[----:B------:R-:W-:-:S04]  /*0630*/  IMAD.HI.U32 R2, R2, R3, RZ ;  /* 0x0000000302027227 */ /* 0x000fc800078e00ff */
[----:B------:R-:W-:-:S04]  /*0640*/  IMAD.MOV R0, RZ, RZ, -R2 ;  /* 0x000000ffff007224 */ /* 0x000fc800078e0a02 */
[----:B------:R-:W-:-:S05]  /*0650*/  IMAD R0, R0, UR5, R3 ;  /* 0x0000000500007c24 */ /* 0x000fca000f8e0203 */
[----:B------:R-:W-:-:S13]  /*0660*/  ISETP.LT.U32.AND P1, PT, R0, UR5, PT ;  /* 0x0000000500007c0c */ /* 0x000fda000bf21070 */
[----:B------:R-:W-:Y:S02]  /*0670*/  @!P1 VIADD R0, R0, -UR5 ;  /* 0x8000000500009c36 */ /* 0x000fe40008000000 */
[----:B------:R-:W-:Y:S01]  /*0680*/  @!P1 VIADD R2, R2, 0x1 ;  /* 0x0000000102029836 */ /* 0x000fe20000000000 */
[----:B------:R-:W-:Y:S02]  /*0690*/  ISETP.NE.AND P1, PT, RZ, UR4, PT ;  /* 0x00000004ff007c0c */ /* 0x000fe4000bf25270 */
[----:B------:R-:W-:-:S13]  /*06a0*/  ISETP.GE.U32.AND P2, PT, R0, UR5, PT ;  /* 0x0000000500007c0c */ /* 0x000fda000bf46070 */
[----:B------:R-:W-:-:S04]  /*06b0*/  @P2 VIADD R2, R2, 0x1 ;  /* 0x0000000102022836 */ /* 0x000fc80000000000 */
[----:B------:R-:W-:-:S04]  /*06c0*/  IMAD.MOV.U32 R3, RZ, RZ, R2 ;  /* 0x000000ffff037224 */ /* 0x000fc800078e0002 */
[----:B------:R-:W-:Y:S01]  /*06d0*/  @!P0 IMAD.MOV R3, RZ, RZ, -R3 ;  /* 0x000000ffff038224 */ /* 0x000fe200078e0a03 */
[----:B------:R-:W-:-:S04]  /*06e0*/  @!P1 LOP3.LUT R3, RZ, UR5, RZ, 0x33, !PT ;  /* 0x00000005ff039c12 */ /* 0x000fc8000f8e33ff */
[----:B------:R-:W-:Y:S02]  /*06f0*/  ISETP.LT.U32.AND P0, PT, R18, R3, PT ;  /* 0x000000031200720c */ /* 0x000fe40003f01070 */
[----:B------:R-:W-:-:S04]  /*0700*/  SHF.R.S32.HI R30, RZ, 0x1f, R3 ;  /* 0x0000001fff1e7819 */ /* 0x000fc80000011403 */
[----:B------:R-:W-:-:S04]  /*0710*/  ISETP.LT.AND.EX P0, PT, R15, R30, PT, P0 ;  /* 0x0000001e0f00720c */ /* 0x000fc80003f01300 */
[C---:B------:R-:W-:Y:S02]  /*0720*/  SEL R30, R15.reuse, R30, P0 ;  /* 0x0000001e0f1e7207 */ /* 0x040fe40000000000 */
[----:B------:R-:W-:Y:S02]  /*0730*/  SEL R12, R18, R3, P0 ;  /* 0x00000003120c7207 */ /* 0x000fe40000000000 */
        /* <DEDUP_REMOVED lines=23> */
.L_x_6:
[----:B------:R-:W-:Y:S01]  /*08b0*/  IMAD.MOV.U32 R20, RZ, RZ, R18 ;  /* 0x000000ffff147224 */ /* 0x000fe200078e0012 */
[----:B------:R-:W-:Y:S01]  /*08c0*/  MOV R18, R12 ;  /* 0x0000000c00127202 */ /* 0x000fe20000000f00 */
[----:B------:R-:W-:Y:S01]  /*08d0*/  IMAD.MOV.U32 R17, RZ, RZ, R15 ;  /* 0x000000ffff117224 */ /* 0x000fe200078e000f */
[----:B------:R-:W-:Y:S02]  /*08e0*/  MOV R15, R30 ;  /* 0x0000001e000f7202 */ /* 0x000fe40000000f00 */
[----:B------:R-:W-:Y:S02]  /*08f0*/  MOV R16, 0x910 ;  /* 0x0000091000107802 */ /* 0x000fe40000000f00 */
[----:B------:R-:W-:Y:S05]  /*0900*/  CALL.REL.NOINC `($__internal_0_$__cuda_sm20_div_s64) ;  /* 0x0000003c00407944 */ /* 0x000fea0003c00000 */
[----:B------:R-:W-:Y:S02]  /*0910*/  MOV R16, R0 ;  /* 0x0000000000107202 */ /* 0x000fe40000000f00 */
.L_x_7:
[----:B------:R-:W-:Y:S05]  /*0920*/  BSYNC.RECONVERGENT B0 ;  /* 0x0000000000007941 */ /* 0x000fea0003800200 */
.L_x_5:
[----:B------:R-:W0:Y:S01]  /*0930*/  LDCU UR5, c[0x0][0x434] ;  /* 0x00008680ff0577ac */ /* 0x000e220008000800 */
[----:B------:R-:W-:Y:S01]  /*0940*/  BSSY.RECONVERGENT B0, `(.L_x_8) ;  /* 0x0000083000007945 */ /* 0x000fe20003800200 */
[----:B------:R-:W-:Y:S01]  /*0950*/  UMOV UR10, URZ ;  /* 0x000000ff000a7c82 */ /* 0x000fe20008000000 */
[----:B------:R-:W-:Y:S01]  /*0960*/  UMOV UR22, URZ ;  /* 0x000000ff00167c82 */ /* 0x000fe20008000000 */
[----:B0-----:R-:W-:-:S05]  /*0970*/  IMAD.U32 R0, RZ, RZ, UR5 ;  /* 0x00000005ff007e24 */ /* 0x001fca000f8e00ff */
[----:B------:R-:W-:-:S04]  /*0980*/  IABS R0, R0 ;  /* 0x0000000000007213 */ /* 0x000fc80000000000 */
[----:B------:R-:W-:-:S13]  /*0990*/  R2UR UR7, R0 ;  /* 0x00000000000772ca */ /* 0x000fda00000e0000 */
[----:B------:R-:W0:Y:S08]  /*09a0*/  I2F.RP R3, UR7 ;  /* 0x0000000700037d06 */ /* 0x000e300008209400 */
[----:B0-----:R-:W0:Y:S02]  /*09b0*/  MUFU.RCP R2, R3 ;  /* 0x0000000300027308 */ /* 0x001e240000001000 */
[----:B0-----:R-:W-:-:S06]  /*09c0*/  VIADD R2, R2, 0xffffffe ;  /* 0x0ffffffe02027836 */ /* 0x001fcc0000000000 */
[----:B------:R-:W0:Y:S02]  /*09d0*/  F2I.FTZ.U32.TRUNC.NTZ R0, R2 ;  /* 0x0000000200007305 */ /* 0x000e24000021f000 */
[----:B0-----:R-:W-:Y:S02]  /*09e0*/  R2UR UR11, R0 ;  /* 0x00000000000b72ca */ /* 0x001fe400000e0000 */
[----:B------:R-:W-:Y:S01]  /*09f0*/  IABS R0, UR8 ;  /* 0x0000000800007c13 */ /* 0x000fe20008000000 */
[----:B------:R-:W-:-:S03]  /*0a00*/  ULOP3.LUT UR8, UR8, UR5, URZ, 0x3c, !UPT ;  /* 0x0000000508087292 */ /* 0x000fc6000f8e3cff */
[----:B------:R-:W-:-:S07]  /*0a10*/  R2UR UR6, R0 ;  /* 0x00000000000672ca */ /* 0x000fce00000e0000 */
[----:B------:R-:W-:-:S04]  /*0a20*/  UIADD3 UR4, UPT, UPT, URZ, -UR11, URZ ;  /* 0x8000000bff047290 */ /* 0x000fc8000fffe0ff */
[----:B------:R-:W-:-:S04]  /*0a30*/  UIMAD UR4, UR4, UR7, URZ ;  /* 0x00000007040472a4 */ /* 0x000fc8000f8e02ff */
[----:B------:R-:W-:-:S04]  /*0a40*/  UIMAD.WIDE.U32 UR10, UR11, UR4, UR10 ;  /* 0x000000040b0a72a5 */ /* 0x000fc8000f8e000a */
[----:B------:R-:W-:-:S07]  /*0a50*/  UIMAD.WIDE.U32 UR10, UR11, UR6, URZ ;  /* 0x000000060b0a72a5 */ /* 0x000fce000f8e00ff */
[----:B------:R-:W-:Y:S02]  /*0a60*/  UMOV UR9, UR11 ;  /* 0x0000000b00097c82 */ /* 0x000fe40008000000 */
[----:B------:R-:W-:-:S04]  /*0a70*/  UIADD3 UR4, UPT, UPT, -UR9, URZ, URZ ;  /* 0x000000ff09047290 */ /* 0x000fc8000fffe1ff */
[----:B------:R-:W-:Y:S02]  /*0a80*/  UIMAD UR4, UR7, UR4, UR6 ;  /* 0x00000004070472a4 */ /* 0x000fe4000f8e0206 */
[----:B------:R-:W-:Y:S02]  /*0a90*/  USHF.R.S32.HI UR6, URZ, 0x1f, UR5 ;  /* 0x0000001fff067899 */ /* 0x000fe40008011405 */
[----:B------:R-:W-:Y:S02]  /*0aa0*/  UISETP.GT.U32.AND UP1, UPT, UR7, UR4, UPT ;  /* 0x000000040700728c */ /* 0x000fe4000bf24070 */
[----:B------:R-:W-:-:S09]  /*0ab0*/  ULOP3.LUT UR6, UR6, 0x1, URZ, 0xfc, !UPT ;  /* 0x0000000106067892 */ /* 0x000fd2000f8efcff */
[----:B------:R-:W-:Y:S02]  /*0ac0*/  @!UP1 UIADD3 UR4, UPT, UPT, UR4, -UR7, URZ ;  /* 0x8000000704049290 */ /* 0x000fe4000fffe0ff */
[----:B------:R-:W-:Y:S02]  /*0ad0*/  @!UP1 UIADD3 UR9, UPT, UPT, UR9, 0x1, URZ ;  /* 0x0000000109099890 */ /* 0x000fe4000fffe0ff */
[----:B------:R-:W-:Y:S02]  /*0ae0*/  UISETP.GE.U32.AND UP0, UPT, UR4, UR7, UPT ;  /* 0x000000070400728c */ /* 0x000fe4000bf06070 */
[----:B------:R-:W-:-:S05]  /*0af0*/  UISETP.GE.AND UP1, UPT, UR8, URZ, UPT ;  /* 0x000000ff0800728c */ /* 0x000fca000bf26270 */
[----:B------:R-:W0:Y:S04]  /*0b00*/  LDCU UR4, c[0x0][0x3e0] ;  /* 0x00007c00ff0477ac */ /* 0x000e280008000800 */
[----:B------:R-:W-:Y:S02]  /*0b10*/  @UP0 UIADD3 UR9, UPT, UPT, UR9, 0x1, URZ ;  /* 0x0000000109090890 */ /* 0x000fe4000fffe0ff */
[----:B------:R-:W-:-:S05]  /*0b20*/  UISETP.NE.AND UP0, UPT, UR5, URZ, UPT ;  /* 0x000000ff0500728c */ /* 0x000fca000bf05270 */
[----:B------:R-:W-:Y:S02]  /*0b30*/  UMOV UR8, UR9 ;  /* 0x0000000900087c82 */ /* 0x000fe40008000000 */
[----:B------:R-:W-:-:S04]  /*0b40*/  @!UP1 UIADD3 UR8, UPT, UPT, -UR8, URZ, URZ ;  /* 0x000000ff08089290 */ /* 0x000fc8000fffe1ff */
[----:B------:R-:W-:Y:S01]  /*0b50*/  @!UP0 ULOP3.LUT UR8, URZ, UR5, URZ, 0x33, !UPT ;  /* 0x00000005ff088292 */ /* 0x000fe2000f8e33ff */
[----:B0-----:R-:W-:Y:S01]  /*0b60*/  IMAD.U32 R0, RZ, RZ, UR4 ;  /* 0x00000004ff007e24 */ /* 0x001fe2000f8e00ff */
[----:B------:R-:W-:Y:S02]  /*0b70*/  UIADD3 UR17, UPT, UPT, UR4, -0x1, URZ ;  /* 0xffffffff04117890 */ /* 0x000fe4000fffe0ff */
[----:B------:R-:W-:Y:S02]  /*0b80*/  UIMAD UR7, UR8, UR6, URZ ;  /* 0x00000006080772a4 */ /* 0x000fe4000f8e02ff */
[----:B------:R-:W-:Y:S01]  /*0b90*/  IABS R0, R0 ;  /* 0x0000000000007213 */ /* 0x000fe20000000000 */
[----:B------:R-:W-:-:S03]  /*0ba0*/  UISETP.NE.AND UP2, UPT, UR4, URZ, UPT ;  /* 0x000000ff0400728c */ /* 0x000fc6000bf45270 */
[----:B------:R-:W-:Y:S02]  /*0bb0*/  IABS R2, UR7 ;  /* 0x0000000700027c13 */ /* 0x000fe40008000000 */
[----:B------:R-:W-:Y:S02]  /*0bc0*/  R2UR UR11, R0 ;  /* 0x00000000000b72ca */ /* 0x000fe400000e0000 */
[----:B------:R-:W-:-:S11]  /*0bd0*/  R2UR UR13, R2 ;  /* 0x00000000020d72ca */ /* 0x000fd600000e0000 */
[----:B------:R-:W0:Y:S02]  /*0be0*/  I2F.RP R8, UR11 ;  /* 0x0000000b00087d06 */ /* 0x000e240008209400 */
[----:B------:R-:W-:-:S04]  /*0bf0*/  UIADD3 UR6, UPT, UPT, UR17, UR13, URZ ;  /* 0x0000000d11067290 */ /* 0x000fc8000fffe0ff */
[----:B------:R-:W-:Y:S02]  /*0c00*/  ULOP3.LUT UR16, UR6, UR13, URZ, 0x3c, !UPT ;  /* 0x0000000d06107292 */ /* 0x000fe4000f8e3cff */
[----:B------:R-:W1:Y:S01]  /*0c10*/  I2F.RP R9, UR13 ;  /* 0x0000000d00097d06 */ /* 0x000e620008209400 */
[----:B------:R-:W-:Y:S01]  /*0c20*/  IMAD.U32 R2, RZ, RZ, UR6 ;  /* 0x00000006ff027e24 */ /* 0x000fe2000f8e00ff */
[----:B------:R-:W-:Y:S02]  /*0c30*/  ULOP3.LUT UR6, UR6, UR4, URZ, 0x3c, !UPT ;  /* 0x0000000406067292 */ /* 0x000fe4000f8e3cff */
[----:B------:R-:W-:Y:S02]  /*0c40*/  ISETP.LE.AND P0, PT, RZ, UR16, PT ;  /* 0x00000010ff007c0c */ /* 0x000fe4000bf03270 */
[----:B------:R-:W-:Y:S02]  /*0c50*/  IABS R2, R2 ;  /* 0x0000000200027213 */ /* 0x000fe40000000000 */
[----:B0-----:R-:W0:Y:S02]  /*0c60*/  MUFU.RCP R4, R8 ;  /* 0x0000000800047308 */ /* 0x001e240000001000 */
[----:B------:R-:W-:-:S06]  /*0c70*/  R2UR UR12, R2 ;  /* 0x00000000020c72ca */ /* 0x000fcc00000e0000 */
[----:B-1----:R-:W1:Y:S01]  /*0c80*/  MUFU.RCP R0, R9 ;  /* 0x0000000900007308 */ /* 0x002e620000001000 */
[----:B0-----:R-:W-:Y:S02]  /*0c90*/  VIADD R4, R4, 0xffffffe ;  /* 0x0ffffffe04047836 */ /* 0x001fe40000000000 */
[----:B-1----:R-:W-:-:S05]  /*0ca0*/  VIADD R5, R0, 0xffffffe ;  /* 0x0ffffffe00057836 */ /* 0x002fca0000000000 */
[----:B------:R0:W1:Y:S08]  /*0cb0*/  F2I.FTZ.U32.TRUNC.NTZ R0, R4 ;  /* 0x0000000400007305 */ /* 0x000070000021f000 */
[----:B------:R-:W2:Y:S01]  /*0cc0*/  F2I.FTZ.U32.TRUNC.NTZ R5, R5 ;  /* 0x0000000500057305 */ /* 0x000ea2000021f000 */
[----:B0-----:R-:W-:Y:S01]  /*0cd0*/  IMAD.MOV.U32 R4, RZ, RZ, RZ ;  /* 0x000000ffff047224 */ /* 0x001fe200078e00ff */
[----:B-1----:R-:W-:-:S02]  /*0ce0*/  R2UR UR23, R0 ;  /* 0x00000000001772ca */ /* 0x002fc400000e0000 */
[----:B------:R-:W-:Y:S01]  /*0cf0*/  IABS R0, UR7 ;  /* 0x0000000700007c13 */ /* 0x000fe20008000000 */
[----:B--2---:R-:W-:-:S04]  /*0d00*/  IMAD.MOV R3, RZ, RZ, -R5 ;  /* 0x000000ffff037224 */ /* 0x004fc800078e0a05 */
[----:B------:R-:W-:Y:S02]  /*0d10*/  IMAD.MOV R0, RZ, RZ, -R0 ;  /* 0x000000ffff007224 */ /* 0x000fe400078e0a00 */
[----:B------:R-:W-:-:S04]  /*0d20*/  IMAD R3, R3, UR13, RZ ;  /* 0x0000000d03037c24 */ /* 0x000fc8000f8e02ff */
[----:B------:R-:W-:Y:S01]  /*0d30*/  UIADD3 UR9, UPT, UPT, URZ, -UR23, URZ ;  /* 0x80000017ff097290 */ /* 0x000fe2000fffe0ff */
[----:B------:R-:W-:-:S03]  /*0d40*/  IMAD.HI.U32 R3, R5, R3, R4 ;  /* 0x0000000305037227 */ /* 0x000fc600078e0004 */
[----:B------:R-:W-:-:S03]  /*0d50*/  UIMAD UR9, UR9, UR11, URZ ;  /* 0x0000000b090972a4 */ /* 0x000fc6000f8e02ff */
[----:B------:R-:W-:Y:S01]  /*0d60*/  IMAD.HI.U32 R11, R3, UR12, RZ ;  /* 0x0000000c030b7c27 */ /* 0x000fe2000f8e00ff */
[----:B------:R-:W-:-:S03]  /*0d70*/  UIMAD.WIDE.U32 UR22, UR23, UR9, UR22 ;  /* 0x00000009171672a5 */ /* 0x000fc6000f8e0016 */
[----:B------:R-:W-:Y:S01]  /*0d80*/  IMAD R0, R11, R0, UR12 ;  /* 0x0000000c0b007e24 */ /* 0x000fe2000f8e0200 */
[----:B------:R-:W-:-:S03]  /*0d90*/  UIMAD.WIDE.U32 UR22, UR23, UR12, URZ ;  /* 0x0000000c171672a5 */ /* 0x000fc6000f8e00ff */
[----:B------:R-:W0:Y:S01]  /*0da0*/  LDCU.U8 UR9, c[0x0][0x549] ;  /* 0x0000a920ff0977ac */ /* 0x000e220008000000 */
[----:B------:R-:W-:-:S03]  /*0db0*/  ISETP.LT.U32.AND P1, PT, R0, UR13, PT ;  /* 0x0000000d00007c0c */ /* 0x000fc6000bf21070 */
[----:B------:R-:W-:Y:S02]  /*0dc0*/  UMOV UR15, UR23 ;  /* 0x00000017000f7c82 */ /* 0x000fe40008000000 */
[----:B------:R-:W-:-:S04]  /*0dd0*/  UIADD3 UR10, UPT, UPT, -UR15, URZ, URZ ;  /* 0x000000ff0f0a7290 */ /* 0x000fc8000fffe1ff */
[----:B------:R-:W-:-:S04]  /*0de0*/  UIMAD UR10, UR11, UR10, UR12 ;  /* 0x0000000a0b0a72a4 */ /* 0x000fc8000f8e020c */
[----:B------:R-:W-:Y:S01]  /*0df0*/  @!P1 VIADD R0, R0, -UR13 ;  /* 0x8000000d00009c36 */ /* 0x000fe20008000000 */
[----:B------:R-:W-:Y:S01]  /*0e00*/  UISETP.GT.U32.AND UP1, UPT, UR11, UR10, UPT ;  /* 0x0000000a0b00728c */ /* 0x000fe2000bf24070 */
[----:B------:R-:W-:Y:S01]  /*0e10*/  @!P1 VIADD R11, R11, 0x1 ;  /* 0x000000010b0b9836 */ /* 0x000fe20000000000 */
[----:B------:R-:W-:Y:S01]  /*0e20*/  ISETP.NE.AND P1, PT, RZ, UR7, PT ;  /* 0x00000007ff007c0c */ /* 0x000fe2000bf25270 */
[----:B0-----:R-:W-:Y:S01]  /*0e30*/  UISETP.NE.AND UP0, UPT, UR9, URZ, UPT ;  /* 0x000000ff0900728c */ /* 0x001fe2000bf05270 */
[----:B------:R-:W-:-:S03]  /*0e40*/  ISETP.GE.U32.AND P2, PT, R0, UR13, PT ;  /* 0x0000000d00007c0c */ /* 0x000fc6000bf46070 */
[----:B------:R-:W-:Y:S02]  /*0e50*/  USEL UR5, UR5, 0x1, !UP0 ;  /* 0x0000000105057887 */ /* 0x000fe4000c000000 */
[----:B------:R-:W-:Y:S02]  /*0e60*/  UISETP.GE.AND UP0, UPT, UR6, URZ, UPT ;  /* 0x000000ff0600728c */ /* 0x000fe4000bf06270 */
[----:B------:R-:W-:Y:S02]  /*0e70*/  @!UP1 UIADD3 UR10, UPT, UPT, UR10, -UR11, URZ ;  /* 0x8000000b0a0a9290 */ /* 0x000fe4000fffe0ff */
[----:B------:R-:W-:Y:S02]  /*0e80*/  @!UP1 UIADD3 UR15, UPT, UPT, UR15, 0x1, URZ ;  /* 0x000000010f0f9890 */ /* 0x000fe4000fffe0ff */
[----:B------:R-:W-:Y:S02]  /*0e90*/  UISETP.GE.U32.AND UP3, UPT, UR10, UR11, UPT ;  /* 0x0000000b0a00728c */ /* 0x000fe4000bf66070 */
[----:B------:R-:W-:Y:S01]  /*0ea0*/  @P2 VIADD R11, R11, 0x1 ;  /* 0x000000010b0b2836 */ /* 0x000fe20000000000 */
[----:B------:R-:W-:-:S02]  /*0eb0*/  UISETP.NE.AND UP1, UPT, UR8, URZ, UPT ;  /* 0x000000ff0800728c */ /* 0x000fc4000bf25270 */
[----:B------:R-:W-:Y:S01]  /*0ec0*/  USHF.R.S32.HI UR8, URZ, 0x1f, UR7 ;  /* 0x0000001fff087899 */ /* 0x000fe20008011407 */
[----:B------:R-:W-:Y:S01]  /*0ed0*/  @!P0 IMAD.MOV R11, RZ, RZ, -R11 ;  /* 0x000000ffff0b8224 */ /* 0x000fe200078e0a0b */
[----:B------:R-:W-:Y:S01]  /*0ee0*/  @!P1 LOP3.LUT R11, RZ, UR13, RZ, 0x33, !PT ;  /* 0x0000000dff0b9c12 */ /* 0x000fe2000f8e33ff */
[----:B------:R-:W-:-:S03]  /*0ef0*/  USEL UR6, URZ, 0x1, !UP1 ;  /* 0x00000001ff067887 */ /* 0x000fc6000c800000 */
[----:B------:R-:W-:Y:S01]  /*0f00*/  ISETP.LT.U32.AND P0, PT, R16, R11, PT ;  /* 0x0000000b1000720c */ /* 0x000fe20003f01070 */
[----:B------:R-:W-:Y:S01]  /*0f10*/  @UP3 UIADD3 UR15, UPT, UPT, UR15, 0x1, URZ ;  /* 0x000000010f0f3890 */ /* 0x000fe2000fffe0ff */
[----:B------:R-:W-:Y:S01]  /*0f20*/  SHF.R.S32.HI R3, RZ, 0x1f, R11 ;  /* 0x0000001fff037819 */ /* 0x000fe2000001140b */
[----:B------:R-:W-:Y:S02]  /*0f30*/  ULOP3.LUT UR6, UR8, UR6, URZ, 0xfc, !UPT ;  /* 0x0000000608067292 */ /* 0x000fe4000f8efcff */
[----:B------:R-:W-:Y:S01]  /*0f40*/  @!UP0 UIADD3 UR15, UPT, UPT, -UR15, URZ, URZ ;  /* 0x000000ff0f0f8290 */ /* 0x000fe2000fffe1ff */
[----:B------:R-:W-:Y:S01]  /*0f50*/  ISETP.LT.AND.EX P0, PT, R17, R3, PT, P0 ;  /* 0x000000031100720c */ /* 0x000fe20003f01300 */
[----:B------:R-:W-:-:S03]  /*0f60*/  @!UP2 ULOP3.LUT UR15, URZ, UR4, URZ, 0x33, !UPT ;  /* 0x00000004ff0fa292 */ /* 0x000fc6000f8e33ff */
        /* <DEDUP_REMOVED lines=25> */
.L_x_9:
[----:B------:R-:W-:Y:S01]  /*1100*/  IMAD.MOV.U32 R20, RZ, RZ, R16 ;  /* 0x000000ffff147224 */ /* 0x000fe200078e0010 */
[----:B------:R-:W-:Y:S01]  /*1110*/  MOV R18, R11 ;  /* 0x0000000b00127202 */ /* 0x000fe20000000f00 */
[----:B------:R-:W-:Y:S01]  /*1120*/  IMAD.MOV.U32 R15, RZ, RZ, R3 ;  /* 0x000000ffff0f7224 */ /* 0x000fe200078e0003 */
[----:B------:R-:W-:Y:S02]  /*1130*/  MOV R16, 0x1150 ;  /* 0x0000115000107802 */ /* 0x000fe40000000f00 */
[----:B------:R-:W-:Y:S05]  /*1140*/  CALL.REL.NOINC `($__internal_0_$__cuda_sm20_div_s64) ;  /* 0x0000003400307944 */ /* 0x000fea0003c00000 */
[----:B------:R-:W-:Y:S02]  /*1150*/  MOV R34, R0 ;  /* 0x0000000000227202 */ /* 0x000fe40000000f00 */
[----:B------:R-:W-:Y:S02]  /*1160*/  MOV R35, R17 ;  /* 0x0000001100237202 */ /* 0x000fe40000000f00 */
.L_x_10:
[----:B------:R-:W-:Y:S05]  /*1170*/  BSYNC.RECONVERGENT B0 ;  /* 0x0000000000007941 */ /* 0x000fea0003800200 */
.L_x_8:
[----:B------:R-:W-:Y:S01]  /*1180*/  IABS R8, UR21 ;  /* 0x0000001500087c13 */ /* 0x000fe20008000000 */
[----:B------:R-:W0:Y:S01]  /*1190*/  LDC R5, c[0x0][0x434] ;  /* 0x00010d00ff057b82 */ /* 0x000e220000000800 */
[----:B------:R-:W-:Y:S01]  /*11a0*/  IABS R0, UR21 ;  /* 0x0000001500007c13 */ /* 0x000fe20008000000 */
[----:B------:R-:W-:Y:S01]  /*11b0*/  UIMAD UR5, UR15, UR5, URZ ;  /* 0x000000050f0572a4 */ /* 0x000fe2000f8e02ff */
[----:B------:R-:W1:Y:S01]  /*11c0*/  I2F.RP R10, R8 ;  /* 0x00000008000a7306 */ /* 0x000e620000209400 */
[----:B------:R-:W-:Y:S02]  /*11d0*/  BSSY.RECONVERGENT B0, `(.L_x_11) ;  /* 0x000003b000007945 */ /* 0x000fe40003800200 */
[----:B------:R-:W-:Y:S01]  /*11e0*/  IMAD.MOV R0, RZ, RZ, -R0 ;  /* 0x000000ffff007224 */ /* 0x000fe200078e0a00 */
[----:B------:R-:W-:-:S04]  /*11f0*/  UIMAD UR6, UR6, UR5, URZ ;  /* 0x00000005060672a4 */ /* 0x000fc8000f8e02ff */
[----:B-1----:R-:W1:Y:S01]  /*1200*/  MUFU.RCP R14, R10 ;  /* 0x0000000a000e7308 */ /* 0x002e620000001000 */
[----:B0-----:R-:W-:-:S04]  /*1210*/  IADD3 R5, PT, PT, R5, -0x1, R8 ;  /* 0xffffffff05057810 */ /* 0x001fc80007ffe008 */
[----:B------:R-:W-:Y:S01]  /*1220*/  IABS R2, R5 ;  /* 0x0000000500027213 */ /* 0x000fe20000000000 */
[----:B-1----:R-:W-:-:S04]  /*1230*/  VIADD R14, R14, 0xffffffe ;  /* 0x0ffffffe0e0e7836 */ /* 0x002fc80000000000 */
[----:B------:R-:W0:Y:S02]  /*1240*/  F2I.FTZ.U32.TRUNC.NTZ R15, R14 ;  /* 0x0000000e000f7305 */ /* 0x000e24000021f000 */
[----:B0-----:R-:W-:Y:S02]  /*1250*/  IMAD.MOV R9, RZ, RZ, -R15 ;  /* 0x000000ffff097224 */ /* 0x001fe400078e0a0f */
[----:B------:R-:W-:Y:S02]  /*1260*/  IMAD.MOV.U32 R14, RZ, RZ, RZ ;  /* 0x000000ffff0e7224 */ /* 0x000fe400078e00ff */
[----:B------:R-:W-:-:S04]  /*1270*/  IMAD R4, R9, R8, RZ ;  /* 0x0000000809047224 */ /* 0x000fc800078e02ff */
[----:B------:R-:W-:-:S06]  /*1280*/  IMAD.HI.U32 R4, R15, R4, R14 ;  /* 0x000000040f047227 */ /* 0x000fcc00078e000e */
[----:B------:R-:W-:-:S04]  /*1290*/  IMAD.HI.U32 R9, R4, R2, RZ ;  /* 0x0000000204097227 */ /* 0x000fc800078e00ff */
[----:B------:R-:W-:Y:S01]  /*12a0*/  IMAD R13, R9, R0, R2 ;  /* 0x00000000090d7224 */ /* 0x000fe200078e0202 */
[----:B------:R-:W-:-:S04]  /*12b0*/  LOP3.LUT R0, R5, R8, RZ, 0x3c, !PT ;  /* 0x0000000805007212 */ /* 0x000fc800078e3cff */
[----:B------:R-:W-:Y:S02]  /*12c0*/  ISETP.GT.U32.AND P1, PT, R8, R13, PT ;  /* 0x0000000d0800720c */ /* 0x000fe40003f24070 */
[----:B------:R-:W-:-:S11]  /*12d0*/  ISETP.GE.AND P0, PT, R0, RZ, PT ;  /* 0x000000ff0000720c */ /* 0x000fd60003f06270 */
[----:B------:R-:W-:Y:S02]  /*12e0*/  @!P1 IMAD.IADD R13, R13, 0x1, -R8 ;  /* 0x000000010d0d9824 */ /* 0x000fe400078e0a08 */
[----:B------:R-:W-:Y:S01]  /*12f0*/  @!P1 VIADD R9, R9, 0x1 ;  /* 0x0000000109099836 */ /* 0x000fe20000000000 */
[----:B------:R-:W-:Y:S02]  /*1300*/  ISETP.NE.AND P1, PT, RZ, UR21, PT ;  /* 0x00000015ff007c0c */ /* 0x000fe4000bf25270 */
[----:B------:R-:W-:-:S13]  /*1310*/  ISETP.GE.U32.AND P2, PT, R13, R8, PT ;  /* 0x000000080d00720c */ /* 0x000fda0003f46070 */
[----:B------:R-:W-:-:S04]  /*1320*/  @P2 VIADD R9, R9, 0x1 ;  /* 0x0000000109092836 */ /* 0x000fc80000000000 */
[----:B------:R-:W-:Y:S01]  /*1330*/  @!P0 IMAD.MOV R9, RZ, RZ, -R9 ;  /* 0x000000ffff098224 */ /* 0x000fe200078e0a09 */
[----:B------:R-:W-:-:S04]  /*1340*/  @!P1 LOP3.LUT R9, RZ, R8, RZ, 0x33, !PT ;  /* 0x00000008ff099212 */ /* 0x000fc800078e33ff */
        /* <DEDUP_REMOVED lines=28> */
.L_x_12:
[----:B------:R-:W-:Y:S01]  /*1510*/  IMAD.MOV.U32 R20, RZ, RZ, R6 ;  /* 0x000000ffff147224 */ /* 0x000fe200078e0006 */
[----:B------:R-:W-:Y:S01]  /*1520*/  MOV R17, R7 ;  /* 0x0000000700117202 */ /* 0x000fe20000000f00 */
[----:B------:R-:W-:Y:S01]  /*1530*/  IMAD.MOV.U32 R18, RZ, RZ, R10 ;  /* 0x000000ffff127224 */ /* 0x000fe200078e000a */
[----:B------:R-:W-:Y:S02]  /*1540*/  MOV R16, 0x1560 ;  /* 0x0000156000107802 */ /* 0x000fe40000000f00 */
[----:B------:R-:W-:Y:S05]  /*1550*/  CALL.REL.NOINC `($__internal_0_$__cuda_sm20_div_s64) ;  /* 0x00000030002c7944 */ /* 0x000fea0003c00000 */
[----:B------:R-:W-:Y:S02]  /*1560*/  MOV R18, R0 ;  /* 0x0000000000127202 */ /* 0x000fe40000000f00 */
[----:B------:R-:W-:Y:S02]  /*1570*/  MOV R19, R17 ;  /* 0x0000001100137202 */ /* 0x000fe40000000f00 */
.L_x_13:
[----:B------:R-:W-:Y:S05]  /*1580*/  BSYNC.RECONVERGENT B0 ;  /* 0x0000000000007941 */ /* 0x000fea0003800200 */
.L_x_11:
[----:B------:R-:W0:Y:S01]  /*1590*/  S2R R4, SR_TID.X ;  /* 0x0000000000047919 */ /* 0x000e220000002100 */
[----:B------:R-:W-:Y:S01]  /*15a0*/  UIADD3 UR8, UP0, UPT, UR20, -UR19, URZ ;  /* 0x8000001314087290 */ /* 0x000fe2000ff1e0ff */
[----:B------:R-:W1:Y:S03]  /*15b0*/  LDCU UR4, c[0x0][0x534] ;  /* 0x0000a680ff0477ac */ /* 0x000e660008000800 */
[----:B------:R-:W-:-:S06]  /*15c0*/  UIADD3.X UR5, UPT, UPT, UR14, -0x1, URZ, UP0, !UPT ;  /* 0xffffffff0e057890 */ /* 0x000fcc00087fe4ff */
[----:B------:R-:W-:Y:S01]  /*15d0*/  IMAD.U32 R0, RZ, RZ, UR5 ;  /* 0x00000005ff007e24 */ /* 0x000fe2000f8e00ff */
[----:B0-----:R-:W-:Y:S02]  /*15e0*/  LOP3.LUT R21, R4, 0x3, RZ, 0xc0, !PT ;  /* 0x0000000304157812 */ /* 0x001fe400078ec0ff */
[----:B------:R-:W-:Y:S02]  /*15f0*/  SHF.R.U32.HI R20, RZ, 0x2, R4 ;  /* 0x00000002ff147819 */ /* 0x000fe40000011604 */
[----:B------:R-:W-:Y:S01]  /*1600*/  ISETP.LT.U32.AND P3, PT, R21, UR8, PT ;  /* 0x0000000815007c0c */ /* 0x000fe2000bf61070 */
[----:B------:R-:W0:Y:S02]  /*1610*/  LDCU.64 UR8, c[0x0][0x358] ;  /* 0x00006b00ff0877ac */ /* 0x000e240008000a00 */
[----:B------:R-:W-:Y:S01]  /*1620*/  VIADD R2, R20, 0x40 ;  /* 0x0000004014027836 */ /* 0x000fe20000000000 */
[----:B------:R-:W-:Y:S01]  /*1630*/  ISETP.GT.AND.EX P3, PT, R0, RZ, PT, P3 ;  /* 0x000000ff0000720c */ /* 0x000fe20003f64330 */
[----:B------:R-:W-:-:S02]  /*1640*/  VIADD R13, R20, 0x20 ;  /* 0x00000020140d7836 */ /* 0x000fc40000000000 */
[C---:B------:R-:W-:Y:S01]  /*1650*/  VIADD R0, R20.reuse, 0x60 ;  /* 0x0000006014007836 */ /* 0x040fe20000000000 */
[----:B-1----:R-:W-:Y:S02]  /*1660*/  ISETP.GE.OR P6, PT, R20, UR4, !P3 ;  /* 0x0000000414007c0c */ /* 0x002fe4000dfc6670 */
[----:B------:R-:W-:Y:S02]  /*1670*/  ISETP.GE.OR P4, PT, R2, UR4, !P3 ;  /* 0x0000000402007c0c */ /* 0x000fe4000df86670 */
[----:B------:R-:W-:Y:S02]  /*1680*/  ISETP.GE.OR P5, PT, R13, UR4, !P3 ;  /* 0x000000040d007c0c */ /* 0x000fe4000dfa6670 */
[----:B------:R-:W-:-:S07]  /*1690*/  ISETP.GE.OR P3, PT, R0, UR4, !P3 ;  /* 0x0000000400007c0c */ /* 0x000fce000df66670 */
[----:B------:R-:W1:Y:S01]  /*16a0*/  @!P6 LDC.64 R16, c[0x0][0x428] ;  /* 0x00010a00ff10eb82 */ /* 0x000e620000000a00 */
[C---:B------:R-:W-:Y:S02]  /*16b0*/  @!P6 IADD3 R24, P0, PT, R21.reuse, UR19, RZ ;  /* 0x000000131518ec10 */ /* 0x040fe4000ff1e0ff */
[C---:B------:R-:W-:Y:S02]  /*16c0*/  @!P4 IADD3 R26, P1, PT, R21.reuse, UR19, RZ ;  /* 0x00000013151acc10 */ /* 0x040fe4000ff3e0ff */
[----:B------:R-:W-:Y:S01]  /*16d0*/  @!P5 IADD3 R28, P2, PT, R21, UR19, RZ ;  /* 0x00000013151cdc10 */ /* 0x000fe2000ff5e0ff */
[----:B------:R-:W-:Y:S02]  /*16e0*/  @!P6 IMAD.X R25, RZ, RZ, RZ, P0 ;  /* 0x000000ffff19e224 */ /* 0x000fe400000e06ff */
[----:B------:R-:W2:Y:S01]  /*16f0*/  @!P4 LDC.64 R8, c[0x0][0x428] ;  /* 0x00010a00ff08cb82 */ /* 0x000ea20000000a00 */
[----:B------:R-:W-:Y:S02]  /*1700*/  @!P4 IMAD.X R27, RZ, RZ, RZ, P1 ;  /* 0x000000ffff1bc224 */ /* 0x000fe400008e06ff */
[----:B------:R-:W-:-:S04]  /*1710*/  @!P6 IMAD.WIDE.U32 R24, R20, UR20, R24 ;  /* 0x000000141418ec25 */ /* 0x000fc8000f8e0018 */
[----:B------:R-:W-:Y:S01]  /*1720*/  @!P6 IMAD R22, R20, UR14, R25 ;  /* 0x0000000e1416ec24 */ /* 0x000fe2000f8e0219 */
[----:B------:R-:W3:Y:S01]  /*1730*/  @!P5 LDC.64 R14, c[0x0][0x428] ;  /* 0x00010a00ff0edb82 */ /* 0x000ee20000000a00 */
[----:B------:R-:W-:-:S07]  /*1740*/  @!P5 IMAD.X R29, RZ, RZ, RZ, P2 ;  /* 0x000000ffff1dd224 */ /* 0x000fce00010e06ff */
[----:B------:R-:W4:Y:S01]  /*1750*/  @!P3 LDC.64 R6, c[0x0][0x428] ;  /* 0x00010a00ff06bb82 */ /* 0x000f220000000a00 */
[----:B-1----:R-:W-:Y:S01]  /*1760*/  @!P6 LEA R32, P0, R24, R16, 0x2 ;  /* 0x000000101820e211 */ /* 0x002fe200078010ff */
[----:B------:R-:W-:Y:S01]  /*1770*/  @!P4 IMAD.WIDE.U32 R26, R2, UR20, R26 ;  /* 0x00000014021acc25 */ /* 0x000fe2000f8e001a */
[----:B------:R-:W-:Y:S02]  /*1780*/  MOV R16, 0xff800000 ;  /* 0xff80000000107802 */ /* 0x000fe40000000f00 */
[----:B------:R-:W-:Y:S02]  /*1790*/  @!P6 LEA.HI.X R33, R24, R17, R22, 0x2, P0 ;  /* 0x000000111821e211 */ /* 0x000fe400000f1416 */
[----:B------:R-:W-:Y:S01]  /*17a0*/  @!P3 IADD3 R24, P0, PT, R21, UR19, RZ ;  /* 0x000000131518bc10 */ /* 0x000fe2000ff1e0ff */
[----:B------:R-:W-:Y:S01]  /*17b0*/  @!P5 IMAD.WIDE.U32 R28, R13, UR20, R28 ;  /* 0x000000140d1cdc25 */ /* 0x000fe2000f8e001c */
[----:B--2---:R-:W-:Y:S01]  /*17c0*/  @!P4 LEA R8, P1, R26, R8, 0x2 ;  /* 0x000000081a08c211 */ /* 0x004fe200078210ff */
[----:B0-----:R-:W2:Y:S02]  /*17d0*/  @!P6 LDG.E R16, desc[UR8][R32.64] ;  /* 0x000000082010e981 */ /* 0x001ea4000c1e1900 */
[----:B------:R-:W-:-:S02]  /*17e0*/  @!P3 IMAD.X R25, RZ, RZ, RZ, P0 ;  /* 0x000000ffff19b224 */ /* 0x000fc400000e06ff */
[----:B------:R-:W-:Y:S02]  /*17f0*/  @!P4 IMAD R2, R2, UR14, R27 ;  /* 0x0000000e0202cc24 */ /* 0x000fe4000f8e021b */
[----:B------:R-:W-:Y:S01]  /*1800*/  @!P3 IMAD.WIDE.U32 R24, R0, UR20, R24 ;  /* 0x000000140018bc25 */ /* 0x000fe2000f8e0018 */
[----:B---3--:R-:W-:Y:S02]  /*1810*/  @!P5 LEA R14, P2, R28, R14, 0x2 ;  /* 0x0000000e1c0ed211 */ /* 0x008fe400078410ff */
[----:B------:R-:W-:Y:S01]  /*1820*/  @!P4 LEA.HI.X R9, R26, R9, R2, 0x2, P1 ;  /* 0x000000091a09c211 */ /* 0x000fe200008f1402 */
[----:B------:R-:W-:Y:S02]  /*1830*/  @!P5 IMAD R22, R13, UR14, R29 ;  /* 0x0000000e0d16dc24 */ /* 0x000fe4000f8e021d */
[----:B------:R-:W-:Y:S01]  /*1840*/  @!P3 IMAD R0, R0, UR14, R25 ;  /* 0x0000000e0000bc24 */ /* 0x000fe2000f8e0219 */
[----:B----4-:R-:W-:Y:S01]  /*1850*/  @!P3 LEA R6, P0, R24, R6, 0x2 ;  /* 0x000000061806b211 */ /* 0x010fe200078010ff */
[----:B------:R-:W-:Y:S01]  /*1860*/  IMAD.MOV.U32 R2, RZ, RZ, -0x800000 ;  /* 0xff800000ff027424 */ /* 0x000fe200078e00ff */
[----:B------:R-:W-:Y:S01]  /*1870*/  @!P5 LEA.HI.X R15, R28, R15, R22, 0x2, P2 ;  /* 0x0000000f1c0fd211 */ /* 0x000fe200010f1416 */
[----:B------:R-:W-:Y:S01]  /*1880*/  IMAD.MOV.U32 R17, RZ, RZ, -0x800000 ;  /* 0xff800000ff117424 */ /* 0x000fe200078e00ff */
[----:B------:R-:W-:-:S02]  /*1890*/  @!P3 LEA.HI.X R7, R24, R7, R0, 0x2, P0 ;  /* 0x000000071807b211 */ /* 0x000fc400000f1400 */
[----:B------:R-:W-:Y:S01]  /*18a0*/  MOV R0, 0xff800000 ;  /* 0xff80000000007802 */ /* 0x000fe20000000f00 */
[----:B------:R0:W3:Y:S04]  /*18b0*/  @!P5 LDG.E R2, desc[UR8][R14.64] ;  /* 0x000000080e02d981 */ /* 0x0000e8000c1e1900 */
[----:B------:R1:W4:Y:S04]  /*18c0*/  @!P4 LDG.E R17, desc[UR8][R8.64] ;  /* 0x000000080811c981 */ /* 0x000328000c1e1900 */
[----:B------:R5:W4:Y:S01]  /*18d0*/  @!P3 LDG.E R0, desc[UR8][R6.64] ;  /* 0x000000080600b981 */ /* 0x000b22000c1e1900 */
[C---:B------:R-:W-:Y:S01]  /*18e0*/  ISETP.GT.U32.AND P2, PT, R4.reuse, 0x17f, PT ;  /* 0x0000017f0400780c */ /* 0x040fe20003f44070 */
[----:B------:R-:W5:Y:S01]  /*18f0*/  S2UR UR4, SR_CgaCtaId ;  /* 0x00000000000479c3 */ /* 0x000f620000008800 */
[C---:B------:R-:W-:Y:S01]  /*1900*/  ISETP.GT.U32.AND P1, PT, R4.reuse, 0xff, PT ;  /* 0x000000ff0400780c */ /* 0x040fe20003f24070 */
[----:B------:R-:W-:Y:S01]  /*1910*/  UMOV UR5, 0x400 ;  /* 0x0000040000057882 */ /* 0x000fe20000000000 */
[C---:B------:R-:W-:Y:S01]  /*1920*/  ISETP.GT.U32.AND P0, PT, R4.reuse, 0x7f, PT ;  /* 0x0000007f0400780c */ /* 0x040fe20003f04070 */
[----:B------:R-:W-:Y:S01]  /*1930*/  IMAD.MOV.U32 R27, RZ, RZ, -0x800000 ;  /* 0xff800000ff1b7424 */ /* 0x000fe200078e00ff */
[C---:B------:R-:W-:Y:S01]  /*1940*/  ISETP.GT.U32.AND P3, PT, R4.reuse, 0x1ff, PT ;  /* 0x000001ff0400780c */ /* 0x040fe20003f64070 */
[----:B------:R-:W-:Y:S01]  /*1950*/  IMAD.MOV.U32 R24, RZ, RZ, -0x800000 ;  /* 0xff800000ff187424 */ /* 0x000fe200078e00ff */
[C---:B------:R-:W-:Y:S01]  /*1960*/  LOP3.LUT P4, RZ, R4.reuse, 0x380, RZ, 0xc0, !PT ;  /* 0x0000038004ff7812 */ /* 0x040fe2000788c0ff */
[----:B------:R-:W-:Y:S01]  /*1970*/  IMAD.MOV.U32 R23, RZ, RZ, -0x800000 ;  /* 0xff800000ff177424 */ /* 0x000fe200078e00ff */
[----:B------:R-:W-:Y:S01]  /*1980*/  MOV R25, 0xff800000 ;  /* 0xff80000000197802 */ /* 0x000fe20000000f00 */
[----:B------:R-:W-:Y:S02]  /*1990*/  BSSY.RECONVERGENT B1, `(.L_x_14) ;  /* 0x00001d4000017945 */ /* 0x000fe40003800200 */
[----:B------:R-:W5:Y:S01]  /*19a0*/  @!P2 S2R R13, SR_CgaCtaId ;  /* 0x00000000000da919 */ /* 0x000f620000008800 */
[----:B0-----:R-:W-:Y:S01]  /*19b0*/  @!P2 MOV R14, 0x400 ;  /* 0x00000400000ea802 */ /* 0x001fe20000000f00 */
[----:B------:R-:W0:Y:S04]  /*19c0*/  @!P1 S2R R22, SR_CgaCtaId ;  /* 0x0000000000169919 */ /* 0x000e280000008800 */
[C---:B------:R-:W-:Y:S01]  /*19d0*/  @!P3 IMAD.SHL.U32 R15, R4.reuse, 0x4, RZ ;  /* 0x00000004040fb824 */ /* 0x040fe200078e00ff */
[----:B-1----:R-:W-:Y:S01]  /*19e0*/  @!P1 MOV R9, 0x400 ;  /* 0x0000040000099802 */ /* 0x002fe20000000f00 */
[----:B------:R-:W1:Y:S01]  /*19f0*/  @!P0 S2R R21, SR_CgaCtaId ;  /* 0x0000000000158919 */ /* 0x000e620000008800 */
[----:B-----5:R-:W-:Y:S01]  /*1a00*/  @!P0 IMAD.SHL.U32 R7, R4, 0x4, RZ ;  /* 0x0000000404078824 */ /* 0x020fe200078e00ff */
[----:B------:R-:W-:Y:S01]  /*1a10*/  @!P0 MOV R6, 0x400 ;  /* 0x0000040000068802 */ /* 0x000fe20000000f00 */
[----:B------:R-:W-:Y:S01]  /*1a20*/  ULEA UR4, UR4, UR5, 0x18 ;  /* 0x0000000504047291 */ /* 0x000fe2000f8ec0ff */
[----:B------:R-:W-:-:S02]  /*1a30*/  @!P3 LOP3.LUT R15, R15, 0xc, RZ, 0xc0, !PT ;  /* 0x0000000c0f0fb812 */ /* 0x000fc400078ec0ff */
[----:B------:R-:W-:-:S03]  /*1a40*/  @!P0 LOP3.LUT R7, R7, 0xc, RZ, 0xc0, !PT ;  /* 0x0000000c07078812 */ /* 0x000fc600078ec0ff */
[----:B------:R-:W-:Y:S01]  /*1a50*/  @!P3 VIADD R15, R15, UR4 ;  /* 0x000000040f0fbc36 */ /* 0x000fe20008000000 */
[----:B------:R-:W-:Y:S01]  /*1a60*/  @!P2 LEA R13, R13, R14, 0x18 ;  /* 0x0000000e0d0da211 */ /* 0x000fe200078ec0ff */
[----:B------:R-:W-:Y:S01]  /*1a70*/  @!P2 IMAD.SHL.U32 R14, R4, 0x4, RZ ;  /* 0x00000004040ea824 */ /* 0x000fe200078e00ff */
[----:B0-----:R-:W-:Y:S01]  /*1a80*/  @!P1 LEA R8, R22, R9, 0x18 ;  /* 0x0000000916089211 */ /* 0x001fe200078ec0ff */
[----:B------:R-:W-:-:S03]  /*1a90*/  @!P1 IMAD.SHL.U32 R9, R4, 0x4, RZ ;  /* 0x0000000404099824 */ /* 0x000fc600078e00ff */
[----:B------:R-:W-:Y:S02]  /*1aa0*/  @!P2 LOP3.LUT R14, R14, 0xc, RZ, 0xc0, !PT ;  /* 0x0000000c0e0ea812 */ /* 0x000fe400078ec0ff */
[----:B-1----:R-:W-:Y:S01]  /*1ab0*/  @!P0 LEA R6, R21, R6, 0x18 ;  /* 0x0000000615068211 */ /* 0x002fe200078ec0ff */
[----:B------:R-:W-:Y:S01]  /*1ac0*/  @!P3 IMAD R21, R20, 0x14, R15 ;  /* 0x000000141415b824 */ /* 0x000fe200078e020f */
[----:B------:R-:W-:Y:S02]  /*1ad0*/  @!P1 LOP3.LUT R9, R9, 0xc, RZ, 0xc0, !PT ;  /* 0x0000000c09099812 */ /* 0x000fe400078ec0ff */
[----:B------:R-:W-:Y:S01]  /*1ae0*/  @!P2 IADD3 R13, PT, PT, R14, R13, RZ ;  /* 0x0000000d0e0da210 */ /* 0x000fe20007ffe0ff */
[----:B------:R-:W-:Y:S02]  /*1af0*/  @!P0 IMAD.IADD R7, R7, 0x1, R6 ;  /* 0x0000000107078824 */ /* 0x000fe400078e0206 */
[----:B------:R-:W-:Y:S02]  /*1b00*/  @!P1 IMAD.IADD R9, R9, 0x1, R8 ;  /* 0x0000000109099824 */ /* 0x000fe400078e0208 */
[C---:B------:R-:W-:Y:S01]  /*1b10*/  @!P2 IMAD R15, R20.reuse, 0x14, R13 ;  /* 0x00000014140fa824 */ /* 0x040fe200078e020d */
[----:B------:R-:W-:Y:S01]  /*1b20*/  SHF.R.U32.HI R13, RZ, 0x5, R4 ;  /* 0x00000005ff0d7819 */ /* 0x000fe20000011604 */
[----:B------:R-:W-:-:S02]  /*1b30*/  @!P1 IMAD R6, R20, 0x14, R9 ;  /* 0x0000001414069824 */ /* 0x000fc400078e0209 */
[----:B------:R-:W-:Y:S01]  /*1b40*/  @!P0 IMAD R9, R20, 0x14, R7 ;  /* 0x0000001414098824 */ /* 0x000fe200078e0207 */
[----:B------:R-:W-:Y:S02]  /*1b50*/  LOP3.LUT R7, R4, 0x1f, RZ, 0xc0, !PT ;  /* 0x0000001f04077812 */ /* 0x000fe400078ec0ff */
[----:B------:R-:W-:Y:S01]  /*1b60*/  LEA R26, R13, UR4, 0x2 ;  /* 0x000000040d1a7c11 */ /* 0x000fe2000f8e10ff */
[----:B------:R-:W-:-:S04]  /*1b70*/  USHF.R.S32.HI UR4, URZ, 0x1f, UR21 ;  /* 0x0000001fff047899 */ /* 0x000fc80008011415 */
[----:B------:R-:W-:Y:S01]  /*1b80*/  IMAD R26, R7, 0x14, R26 ;  /* 0x00000014071a7824 */ /* 0x000fe200078e021a */
[----:B------:R-:W-:Y:S01]  /*1b90*/  ULOP3.LUT UR4, UR4, 0x1, URZ, 0xfc, !UPT ;  /* 0x0000000104047892 */ /* 0x000fe2000f8efcff */
[----:B--2---:R-:W-:Y:S04]  /*1ba0*/  @!P3 STS [R21], R16 ;  /* 0x000000101500b388 */ /* 0x004fe80000000800 */
[----:B---3--:R0:W-:Y:S04]  /*1bb0*/  @!P2 STS [R15+0x280], R2 ;  /* 0x000280020f00a388 */ /* 0x0081e80000000800 */
[----:B----4-:R-:W-:Y:S04]  /*1bc0*/  @!P1 STS [R6+0x500], R17 ;  /* 0x0005001106009388 */ /* 0x010fe80000000800 */
[----:B------:R-:W-:Y:S01]  /*1bd0*/  @!P0 STS [R9+0x780], R0 ;  /* 0x0007800009008388 */ /* 0x000fe20000000800 */
[----:B------:R-:W-:Y:S08]  /*1be0*/  BAR.SYNC.DEFER_BLOCKING 0x0 ;  /* 0x0000000000007b1d */ /* 0x000ff00000010000 */
[----:B0-----:R-:W0:Y:S01]  /*1bf0*/  LDC R2, c[0x0][0x434] ;  /* 0x00010d00ff027b82 */ /* 0x001e220000000800 */
[----:B------:R-:W-:Y:S04]  /*1c00*/  @!P4 LDS R27, [R26] ;  /* 0x000000001a1bc984 */ /* 0x000fe80000000800 */
[----:B------:R-:W-:Y:S04]  /*1c10*/  @!P4 LDS R24, [R26+0x280] ;  /* 0x000280001a18c984 */ /* 0x000fe80000000800 */
[----:B------:R-:W1:Y:S04]  /*1c20*/  @!P4 LDS R25, [R26+0x500] ;  /* 0x000500001a19c984 */ /* 0x000e680000000800 */
[----:B------:R-:W2:Y:S01]  /*1c30*/  @!P4 LDS R23, [R26+0x780] ;  /* 0x000780001a17c984 */ /* 0x000ea20000000800 */
[----:B0-----:R-:W-:-:S04]  /*1c40*/  IABS R8, R2 ;  /* 0x0000000200087213 */ /* 0x001fc80000000000 */
[----:B------:R-:W0:Y:S08]  /*1c50*/  I2F.RP R21, R8 ;  /* 0x0000000800157306 */ /* 0x000e300000209400 */
[----:B0-----:R-:W0:Y:S01]  /*1c60*/  MUFU.RCP R16, R21 ;  /* 0x0000001500107308 */ /* 0x001e220000001000 */
[----:B-1----:R-:W-:Y:S01]  /*1c70*/  FMNMX3.FTZ R0, R27, R24, R25, !PT ;  /* 0x000000181b007276 */ /* 0x002fe20007810019 */
[----:B0-----:R-:W-:-:S03]  /*1c80*/  VIADD R16, R16, 0xffffffe ;  /* 0x0ffffffe10107836 */ /* 0x001fc60000000000 */
[----:B--2---:R-:W-:-:S03]  /*1c90*/  FMNMX.FTZ R9, R0, R23, !PT ;  /* 0x0000001700097209 */ /* 0x004fc60007810000 */
[----:B------:R-:W0:Y:S02]  /*1ca0*/  F2I.FTZ.U32.TRUNC.NTZ R17, R16 ;  /* 0x0000001000117305 */ /* 0x000e24000021f000 */
[----:B------:R-:W1:Y:S01]  /*1cb0*/  SHFL.BFLY PT, R0, R9, 0x10, 0x1f ;  /* 0x0e001f0009007f89 */ /* 0x000e6200000e0000 */
[--C-:B0-----:R-:W-:Y:S02]  /*1cc0*/  IMAD.MOV R6, RZ, RZ, -R17.reuse ;  /* 0x000000ffff067224 */ /* 0x101fe400078e0a11 */
[----:B------:R-:W-:Y:S02]  /*1cd0*/  IMAD.MOV.U32 R16, RZ, RZ, RZ ;  /* 0x000000ffff107224 */ /* 0x000fe400078e00ff */
[----:B------:R-:W-:Y:S01]  /*1ce0*/  IMAD R14, R6, R8, RZ ;  /* 0x00000008060e7224 */ /* 0x000fe200078e02ff */
[----:B------:R-:W-:Y:S02]  /*1cf0*/  IABS R6, R5 ;  /* 0x0000000500067213 */ /* 0x000fe40000000000 */
[----:B------:R-:W-:Y:S01]  /*1d00*/  LOP3.LUT R5, R5, R2, RZ, 0x3c, !PT ;  /* 0x0000000205057212 */ /* 0x000fe200078e3cff */
[----:B------:R-:W-:Y:S01]  /*1d10*/  IMAD.HI.U32 R14, R17, R14, R16 ;  /* 0x0000000e110e7227 */ /* 0x000fe200078e0010 */
[----:B------:R-:W-:-:S02]  /*1d20*/  MOV R17, R6 ;  /* 0x0000000600117202 */ /* 0x000fc40000000f00 */
[----:B------:R-:W-:Y:S02]  /*1d30*/  ISETP.GE.AND P1, PT, R5, RZ, PT ;  /* 0x000000ff0500720c */ /* 0x000fe40003f26270 */
[----:B-1----:R-:W-:Y:S01]  /*1d40*/  FMNMX.FTZ R0, R9, R0, !PT ;  /* 0x0000000009007209 */ /* 0x002fe20007810000 */
[----:B------:R-:W-:-:S04]  /*1d50*/  IMAD.HI.U32 R6, R14, R17, RZ ;  /* 0x000000110e067227 */ /* 0x000fc800078e00ff */
[----:B------:R-:W0:Y:S01]  /*1d60*/  SHFL.BFLY PT, R15, R0, 0x8, 0x1f ;  /* 0x0d001f00000f7f89 */ /* 0x000e2200000e0000 */
[----:B------:R-:W-:-:S04]  /*1d70*/  IMAD.MOV R14, RZ, RZ, -R6 ;  /* 0x000000ffff0e7224 */ /* 0x000fc800078e0a06 */
[----:B------:R-:W-:Y:S01]  /*1d80*/  IMAD R17, R8, R14, R17 ;  /* 0x0000000e08117224 */ /* 0x000fe200078e0211 */
[----:B0-----:R-:W-:-:S05]  /*1d90*/  FMNMX.FTZ R15, R0, R15, !PT ;  /* 0x0000000f000f7209 */ /* 0x001fca0007810000 */
[----:B------:R-:W0:Y:S02]  /*1da0*/  SHFL.BFLY PT, R20, R15, 0x4, 0x1f ;  /* 0x0c801f000f147f89 */ /* 0x000e2400000e0000 */
[----:B0-----:R-:W-:-:S05]  /*1db0*/  FMNMX.FTZ R20, R15, R20, !PT ;  /* 0x000000140f147209 */ /* 0x001fca0007810000 */
[----:B------:R-:W0:Y:S02]  /*1dc0*/  SHFL.BFLY PT, R9, R20, 0x2, 0x1f ;  /* 0x0c401f0014097f89 */ /* 0x000e2400000e0000 */
[----:B0-----:R-:W-:-:S05]  /*1dd0*/  FMNMX.FTZ R9, R20, R9, !PT ;  /* 0x0000000914097209 */ /* 0x001fca0007810000 */
[----:B------:R-:W0:Y:S02]  /*1de0*/  SHFL.BFLY PT, R0, R9, 0x1, 0x1f ;  /* 0x0c201f0009007f89 */ /* 0x000e2400000e0000 */
[----:B0-----:R-:W-:-:S04]  /*1df0*/  FMNMX.FTZ R0, R9, R0, !PT ;  /* 0x0000000009007209 */ /* 0x001fc80007810000 */
[----:B------:R-:W-:-:S04]  /*1e00*/  FSETP.NEU.FTZ.AND P0, PT, R0, -INF , PT ;  /* 0xff8000000000780b */ /* 0x000fc80003f1d000 */
[----:B------:R-:W-:Y:S02]  /*1e10*/  FSEL R0, R0, RZ, P0 ;  /* 0x000000ff00007208 */ /* 0x000fe40000000000 */
[----:B------:R-:W-:-:S03]  /*1e20*/  ISETP.GT.U32.AND P0, PT, R8, R17, PT ;  /* 0x000000110800720c */ /* 0x000fc60003f04070 */
[C---:B------:R-:W-:Y:S01]  /*1e30*/  FADD.FTZ R16, -R0.reuse, R27 ;  /* 0x0000001b00107221 */ /* 0x040fe20000010100 */
[C---:B------:R-:W-:Y:S01]  /*1e40*/  FADD.FTZ R15, -R0.reuse, R24 ;  /* 0x00000018000f7221 */ /* 0x040fe20000010100 */
[C---:B------:R-:W-:Y:S01]  /*1e50*/  FADD.FTZ R14, -R0.reuse, R25 ;  /* 0x00000019000e7221 */ /* 0x040fe20000010100 */
[----:B------:R-:W-:Y:S01]  /*1e60*/  FADD.FTZ R9, -R0, R23 ;  /* 0x0000001700097221 */ /* 0x000fe20000010100 */
[----:B------:R-:W-:Y:S01]  /*1e70*/  FMUL.FTZ R16, R16, 1.4426950216293334961 ;  /* 0x3fb8aa3b10107820 */ /* 0x000fe20000410000 */
[----:B------:R-:W-:Y:S01]  /*1e80*/  FMUL.FTZ R15, R15, 1.4426950216293334961 ;  /* 0x3fb8aa3b0f0f7820 */ /* 0x000fe20000410000 */
[----:B------:R-:W-:Y:S01]  /*1e90*/  FMUL.FTZ R14, R14, 1.4426950216293334961 ;  /* 0x3fb8aa3b0e0e7820 */ /* 0x000fe20000410000 */
[----:B------:R-:W-:-:S03]  /*1ea0*/  FMUL.FTZ R9, R9, 1.4426950216293334961 ;  /* 0x3fb8aa3b09097820 */ /* 0x000fc60000410000 */
[----:B------:R-:W-:Y:S01]  /*1eb0*/  MUFU.EX2 R16, R16 ;  /* 0x0000001000107308 */ /* 0x000fe20000000800 */
[----:B------:R-:W-:Y:S02]  /*1ec0*/  @!P0 IMAD.IADD R17, R17, 0x1, -R8 ;  /* 0x0000000111118824 */ /* 0x000fe400078e0a08 */
[----:B------:R-:W-:Y:S01]  /*1ed0*/  @!P0 VIADD R6, R6, 0x1 ;  /* 0x0000000106068836 */ /* 0x000fe20000000000 */
[----:B------:R-:W0:Y:S01]  /*1ee0*/  MUFU.EX2 R15, R15 ;  /* 0x0000000f000f7308 */ /* 0x000e220000000800 */
[----:B------:R-:W-:Y:S02]  /*1ef0*/  ISETP.NE.AND P0, PT, R2, RZ, PT ;  /* 0x000000ff0200720c */ /* 0x000fe40003f05270 */
[----:B------:R-:W-:Y:S01]  /*1f00*/  ISETP.GE.U32.AND P2, PT, R17, R8, PT ;  /* 0x000000081100720c */ /* 0x000fe20003f46070 */
[----:B------:R-:W1:Y:S04]  /*1f10*/  MUFU.EX2 R14, R14 ;  /* 0x0000000e000e7308 */ /* 0x000e680000000800 */
[----:B------:R-:W2:Y:S01]  /*1f20*/  MUFU.EX2 R9, R9 ;  /* 0x0000000900097308 */ /* 0x000ea20000000800 */
[----:B0-----:R-:W-:-:S07]  /*1f30*/  FADD.FTZ R17, R16, R15 ;  /* 0x0000000f10117221 */ /* 0x001fce0000010000 */
[----:B------:R-:W-:Y:S02]  /*1f40*/  @P2 VIADD R6, R6, 0x1 ;  /* 0x0000000106062836 */ /* 0x000fe40000000000 */
[----:B-1----:R-:W-:Y:S02]  /*1f50*/  FADD.FTZ R8, R17, R14 ;  /* 0x0000000e11087221 */ /* 0x002fe40000010000 */
[----:B------:R-:W0:Y:S01]  /*1f60*/  LDC R14, c[0x0][0x3e0] ;  /* 0x0000f800ff0e7b82 */ /* 0x000e220000000800 */
[----:B------:R-:W-:Y:S01]  /*1f70*/  @!P1 IADD3 R6, PT, PT, -R6, RZ, RZ ;  /* 0x000000ff06069210 */ /* 0x000fe20007ffe1ff */
[----:B--2---:R-:W-:Y:S01]  /*1f80*/  FADD.FTZ R15, R8, R9 ;  /* 0x00000009080f7221 */ /* 0x004fe20000010000 */
[----:B------:R-:W-:-:S04]  /*1f90*/  @!P0 LOP3.LUT R6, RZ, R2, RZ, 0x33, !PT ;  /* 0x00000002ff068212 */ /* 0x000fc800078e33ff */
[----:B------:R-:W1:Y:S01]  /*1fa0*/  SHFL.BFLY PT, R16, R15, 0x10, 0x1f ;  /* 0x0e001f000f107f89 */ /* 0x000e6200000e0000 */
[----:B------:R-:W-:Y:S01]  /*1fb0*/  IMAD R8, R6, UR4, RZ ;  /* 0x0000000406087c24 */ /* 0x000fe2000f8e02ff */
[----:B------:R-:W2:Y:S04]  /*1fc0*/  LDCU UR4, c[0x0][0x430] ;  /* 0x00008600ff0477ac */ /* 0x000ea80008000800 */
[-C--:B------:R-:W-:Y:S02]  /*1fd0*/  IABS R20, R8.reuse ;  /* 0x0000000800147213 */ /* 0x080fe40000000000 */
[----:B------:R-:W-:Y:S02]  /*1fe0*/  IABS R29, R8 ;  /* 0x00000008001d7213 */ /* 0x000fe40000000000 */
[----:B------:R-:W3:Y:S01]  /*1ff0*/  I2F.RP R21, R20 ;  /* 0x0000001400157306 */ /* 0x000ee20000209400 */
[----:B------:R-:W-:-:S02]  /*2000*/  ISETP.NE.AND P5, PT, R8, RZ, PT ;  /* 0x000000ff0800720c */ /* 0x000fc40003fa5270 */
[----:B------:R-:W-:Y:S01]  /*2010*/  IMAD.MOV R29, RZ, RZ, -R29 ;  /* 0x000000ffff1d7224 */ /* 0x000fe200078e0a1d */
[----:B0-----:R-:W-:-:S04]  /*2020*/  IABS R5, R14 ;  /* 0x0000000e00057213 */ /* 0x001fc80000000000 */
[----:B------:R-:W0:Y:S01]  /*2030*/  I2F.RP R17, R5 ;  /* 0x0000000500117306 */ /* 0x000e220000209400 */
[----:B-1----:R-:W-:-:S05]  /*2040*/  FADD.FTZ R16, R15, R16 ;  /* 0x000000100f107221 */ /* 0x002fca0000010000 */
[----:B------:R-:W1:Y:S02]  /*2050*/  SHFL.BFLY PT, R9, R16, 0x8, 0x1f ;  /* 0x0d001f0010097f89 */ /* 0x000e6400000e0000 */
[----:B---3--:R-:W3:Y:S08]  /*2060*/  MUFU.RCP R36, R21 ;  /* 0x0000001500247308 */ /* 0x008ef00000001000 */
[----:B0-----:R-:W0:Y:S01]  /*2070*/  MUFU.RCP R32, R17 ;  /* 0x0000001100207308 */ /* 0x001e220000001000 */
[----:B---3--:R-:W-:-:S07]  /*2080*/  VIADD R36, R36, 0xffffffe ;  /* 0x0ffffffe24247836 */ /* 0x008fce0000000000 */
[----:B------:R-:W3:Y:S01]  /*2090*/  F2I.FTZ.U32.TRUNC.NTZ R37, R36 ;  /* 0x0000002400257305 */ /* 0x000ee2000021f000 */
[----:B-1----:R-:W-:Y:S01]  /*20a0*/  FADD.FTZ R9, R16, R9 ;  /* 0x0000000910097221 */ /* 0x002fe20000010000 */
[----:B0-----:R-:W-:-:S04]  /*20b0*/  VIADD R32, R32, 0xffffffe ;  /* 0x0ffffffe20207836 */ /* 0x001fc80000000000 */
[----:B------:R-:W0:Y:S02]  /*20c0*/  SHFL.BFLY PT, R22, R9, 0x4, 0x1f ;  /* 0x0c801f0009167f89 */ /* 0x000e2400000e0000 */
[----:B------:R-:W1:Y:S01]  /*20d0*/  F2I.FTZ.U32.TRUNC.NTZ R33, R32 ;  /* 0x0000002000217305 */ /* 0x000e62000021f000 */
[----:B---3--:R-:W-:Y:S02]  /*20e0*/  IMAD.MOV R15, RZ, RZ, -R37 ;  /* 0x000000ffff0f7224 */ /* 0x008fe400078e0a25 */
[----:B------:R-:W-:Y:S02]  /*20f0*/  HFMA2 R36, -RZ, RZ, 0, 0 ;  /* 0x00000000ff247431 */ /* 0x000fe400000001ff */
[----:B------:R-:W-:Y:S02]  /*2100*/  IMAD R28, R15, R20, RZ ;  /* 0x000000140f1c7224 */ /* 0x000fe400078e02ff */
[----:B-1----:R-:W-:Y:S02]  /*2110*/  IMAD.MOV R16, RZ, RZ, -R33 ;  /* 0x000000ffff107224 */ /* 0x002fe400078e0a21 */
[----:B------:R-:W-:-:S02]  /*2120*/  IMAD.MOV.U32 R32, RZ, RZ, RZ ;  /* 0x000000ffff207224 */ /* 0x000fc400078e00ff */
[----:B------:R-:W-:Y:S02]  /*2130*/  IMAD R15, R16, R5, RZ ;  /* 0x00000005100f7224 */ /* 0x000fe400078e02ff */
[----:B------:R-:W-:-:S04]  /*2140*/  IMAD.HI.U32 R28, R37, R28, R36 ;  /* 0x0000001c251c7227 */ /* 0x000fc800078e0024 */
[----:B0-----:R-:W-:Y:S01]  /*2150*/  FADD.FTZ R22, R9, R22 ;  /* 0x0000001609167221 */ /* 0x001fe20000010000 */
[----:B------:R-:W-:-:S04]  /*2160*/  VIADD R9, R20, UR17 ;  /* 0x0000001114097c36 */ /* 0x000fc80008000000 */
[----:B------:R-:W0:Y:S01]  /*2170*/  SHFL.BFLY PT, R17, R22, 0x2, 0x1f ;  /* 0x0c401f0016117f89 */ /* 0x000e2200000e0000 */
[----:B------:R-:W-:Y:S01]  /*2180*/  IMAD.HI.U32 R16, R33, R15, R32 ;  /* 0x0000000f21107227 */ /* 0x000fe200078e0020 */
[----:B------:R-:W-:-:S05]  /*2190*/  IABS R15, R9 ;  /* 0x00000009000f7213 */ /* 0x000fca0000000000 */
[----:B------:R-:W-:-:S04]  /*21a0*/  IMAD.HI.U32 R28, R28, R15, RZ ;  /* 0x0000000f1c1c7227 */ /* 0x000fc800078e00ff */
[----:B------:R-:W-:-:S04]  /*21b0*/  IMAD.HI.U32 R21, R16, R15, RZ ;  /* 0x0000000f10157227 */ /* 0x000fc800078e00ff */
[----:B------:R-:W-:Y:S02]  /*21c0*/  IMAD R29, R28, R29, R15 ;  /* 0x0000001d1c1d7224 */ /* 0x000fe400078e020f */
[----:B------:R-:W-:-:S03]  /*21d0*/  IMAD.MOV R16, RZ, RZ, -R21 ;  /* 0x000000ffff107224 */ /* 0x000fc600078e0a15 */
[----:B------:R-:W-:Y:S01]  /*21e0*/  ISETP.GT.U32.AND P3, PT, R20, R29, PT ;  /* 0x0000001d1400720c */ /* 0x000fe20003f64070 */
[----:B0-----:R-:W-:Y:S01]  /*21f0*/  FADD.FTZ R17, R22, R17 ;  /* 0x0000001116117221 */ /* 0x001fe20000010000 */
[C---:B------:R-:W-:Y:S02]  /*2200*/  IMAD R22, R5.reuse, R16, R15 ;  /* 0x0000001005167224 */ /* 0x040fe400078e020f */
[----:B------:R-:W0:Y:S02]  /*2210*/  LDC.U8 R15, c[0x0][0x549] ;  /* 0x00015240ff0f7b82 */ /* 0x000e240000000000 */
[----:B------:R-:W1:Y:S01]  /*2220*/  SHFL.BFLY PT, R16, R17, 0x1, 0x1f ;  /* 0x0c201f0011107f89 */ /* 0x000e6200000e0000 */
[----:B------:R-:W-:-:S06]  /*2230*/  ISETP.GT.U32.AND P1, PT, R5, R22, PT ;  /* 0x000000160500720c */ /* 0x000fcc0003f24070 */
[----:B------:R-:W-:Y:S01]  /*2240*/  @!P3 IADD3 R29, PT, PT, R29, -R20, RZ ;  /* 0x800000141d1db210 */ /* 0x000fe20007ffe0ff */
[----:B------:R-:W-:-:S03]  /*2250*/  @!P3 VIADD R28, R28, 0x1 ;  /* 0x000000011c1cb836 */ /* 0x000fc60000000000 */
[-C--:B------:R-:W-:Y:S02]  /*2260*/  ISETP.GE.U32.AND P2, PT, R29, R20.reuse, PT ;  /* 0x000000141d00720c */ /* 0x080fe40003f46070 */
[C---:B------:R-:W-:Y:S02]  /*2270*/  LOP3.LUT R29, R9.reuse, R20, RZ, 0x3c, !PT ;  /* 0x00000014091d7212 */ /* 0x040fe400078e3cff */
[----:B------:R-:W-:Y:S01]  /*2280*/  LOP3.LUT R9, R9, R14, RZ, 0x3c, !PT ;  /* 0x0000000e09097212 */ /* 0x000fe200078e3cff */
[----:B------:R-:W-:Y:S01]  /*2290*/  @!P1 IMAD.IADD R22, R22, 0x1, -R5 ;  /* 0x0000000116169824 */ /* 0x000fe200078e0a05 */
[----:B------:R-:W-:Y:S01]  /*22a0*/  ISETP.GE.AND P0, PT, R29, RZ, PT ;  /* 0x000000ff1d00720c */ /* 0x000fe20003f06270 */
[----:B------:R-:W-:Y:S01]  /*22b0*/  @!P1 VIADD R21, R21, 0x1 ;  /* 0x0000000115159836 */ /* 0x000fe20000000000 */
[----:B------:R-:W-:Y:S02]  /*22c0*/  ISETP.GE.AND P3, PT, R9, RZ, PT ;  /* 0x000000ff0900720c */ /* 0x000fe40003f66270 */
[----:B------:R-:W-:Y:S01]  /*22d0*/  ISETP.GE.U32.AND P4, PT, R22, R5, PT ;  /* 0x000000051600720c */ /* 0x000fe20003f86070 */
[----:B------:R-:W-:Y:S01]  /*22e0*/  IMAD.MOV.U32 R22, RZ, RZ, 0x7f800000 ;  /* 0x7f800000ff167424 */ /* 0x000fe200078e00ff */
[----:B------:R-:W-:Y:S01]  /*22f0*/  ISETP.NE.AND P1, PT, R14, RZ, PT ;  /* 0x000000ff0e00720c */ /* 0x000fe20003f25270 */
[----:B------:R-:W-:-:S02]  /*2300*/  @P2 VIADD R28, R28, 0x1 ;  /* 0x000000011c1c2836 */ /* 0x000fc40000000000 */
[----:B-1----:R-:W-:-:S04]  /*2310*/  FADD.FTZ R16, R17, R16 ;  /* 0x0000001011107221 */ /* 0x002fc80000010000 */
[----:B------:R-:W-:Y:S01]  /*2320*/  @!P0 IMAD.MOV R28, RZ, RZ, -R28 ;  /* 0x000000ffff1c8224 */ /* 0x000fe200078e0a1c */
[----:B------:R-:W-:Y:S02]  /*2330*/  FSETP.NE.FTZ.AND P2, PT, R16, RZ, PT ;  /* 0x000000ff1000720b */ /* 0x000fe40003f55000 */
[----:B0-----:R-:W-:Y:S02]  /*2340*/  ISETP.NE.AND P0, PT, R15, RZ, PT ;  /* 0x000000ff0f00720c */ /* 0x001fe40003f05270 */
[----:B------:R-:W-:Y:S02]  /*2350*/  @P4 IADD3 R21, PT, PT, R21, 0x1, RZ ;  /* 0x0000000115154810 */ /* 0x000fe40007ffe0ff */
[----:B------:R-:W-:Y:S02]  /*2360*/  @!P5 LOP3.LUT R28, RZ, R20, RZ, 0x33, !PT ;  /* 0x00000014ff1cd212 */ /* 0x000fe400078e33ff */
[----:B------:R-:W-:Y:S01]  /*2370*/  ISETP.NE.AND P4, PT, R6, RZ, PT ;  /* 0x000000ff0600720c */ /* 0x000fe20003f85270 */
[----:B------:R-:W-:Y:S01]  /*2380*/  @!P3 IMAD.MOV R21, RZ, RZ, -R21 ;  /* 0x000000ffff15b224 */ /* 0x000fe200078e0a15 */
[----:B------:R-:W-:-:S02]  /*2390*/  @!P1 LOP3.LUT R21, RZ, R14, RZ, 0x33, !PT ;  /* 0x0000000eff159212 */ /* 0x000fc400078e33ff */
[----:B------:R-:W-:Y:S01]  /*23a0*/  LOP3.LUT P1, RZ, R4, 0x39f, RZ, 0xc0, !PT ;  /* 0x0000039f04ff7812 */ /* 0x000fe2000782c0ff */
[----:B------:R-:W0:Y:S01]  /*23b0*/  @P2 MUFU.LG2 R5, R16 ;  /* 0x0000001000052308 */ /* 0x000e220000000c00 */
[----:B------:R-:W-:Y:S02]  /*23c0*/  SEL R6, R2, 0x1, !P0 ;  /* 0x0000000102067807 */ /* 0x000fe40004000000 */
[----:B------:R-:W-:Y:S02]  /*23d0*/  ISETP.LT.U32.AND P0, PT, R18, R28, PT ;  /* 0x0000001c1200720c */ /* 0x000fe40003f01070 */
[----:B------:R-:W-:Y:S01]  /*23e0*/  SHF.R.S32.HI R9, RZ, 0x1f, R28 ;  /* 0x0000001fff097819 */ /* 0x000fe2000001141c */
[----:B------:R-:W-:Y:S01]  /*23f0*/  IMAD R6, R21, R6, RZ ;  /* 0x0000000615067224 */ /* 0x000fe200078e02ff */
[----:B------:R-:W-:Y:S02]  /*2400*/  SEL R15, RZ, 0x1, !P4 ;  /* 0x00000001ff0f7807 */ /* 0x000fe40006000000 */
[----:B------:R-:W-:-:S02]  /*2410*/  SHF.R.S32.HI R20, RZ, 0x1f, R8 ;  /* 0x0000001fff147819 */ /* 0x000fc40000011408 */
[----:B------:R-:W-:Y:S01]  /*2420*/  ISETP.LT.AND.EX P0, PT, R19, R9, PT, P0 ;  /* 0x000000091300720c */ /* 0x000fe20003f01300 */
[----:B--2---:R-:W-:Y:S01]  /*2430*/  IMAD R9, R2, UR4, RZ ;  /* 0x0000000402097c24 */ /* 0x004fe2000f8e02ff */
[----:B------:R-:W-:-:S03]  /*2440*/  LOP3.LUT R15, R20, R15, RZ, 0xfc, !PT ;  /* 0x0000000f140f7212 */ /* 0x000fc600078efcff */
[----:B------:R-:W-:Y:S01]  /*2450*/  IMAD R8, R8, R9, RZ ;  /* 0x0000000908087224 */ /* 0x000fe200078e02ff */
[----:B------:R-:W-:Y:S01]  /*2460*/  SEL R9, R18, R28, P0 ;  /* 0x0000001c12097207 */ /* 0x000fe20000000000 */
[----:B------:R-:W-:Y:S02]  /*2470*/  IMAD R6, R15, R6, RZ ;  /* 0x000000060f067224 */ /* 0x000fe400078e02ff */
[----:B0-----:R-:W-:Y:S01]  /*2480*/  @P2 FFMA.FTZ R22, R5, 0.69314718246459960938, R0 ;  /* 0x3f31721805162823 */ /* 0x001fe20000010000 */
[----:B------:R-:W-:Y:S06]  /*2490*/  @P1 BRA `(.L_x_15) ;  /* 0x00000010008c1947 */ /* 0x000fec0003800000 */
[----:B------:R-:W0:Y:S02]  /*24a0*/  LDCU.U8 UR4, c[0x0][0x548] ;  /* 0x0000a900ff0477ac */ /* 0x000e240008000000 */
[----:B0-----:R-:W-:-:S09]  /*24b0*/  UISETP.NE.AND UP0, UPT, UR4, URZ, UPT ;  /* 0x000000ff0400728c */ /* 0x001fd2000bf05270 */
[----:B------:R-:W-:Y:S05]  /*24c0*/  BRA.U !UP0, `(.L_x_16) ;  /* 0x0000001108707547 */ /* 0x000fea000b800000 */
[----:B------:R-:W-:Y:S01]  /*24d0*/  VIADD R20, R13, UR19 ;  /* 0x000000130d147c36 */ /* 0x000fe20008000000 */
[----:B------:R-:W-:Y:S02]  /*24e0*/  ISETP.LT.U32.AND P0, PT, R14, 0x1, PT ;  /* 0x000000010e00780c */ /* 0x000fe40003f01070 */
[----:B------:R-:W-:Y:S02]  /*24f0*/  SHF.R.S32.HI R5, RZ, 0x1f, R14 ;  /* 0x0000001fff057819 */ /* 0x000fe4000001140e */
[----:B------:R-:W-:Y:S02]  /*2500*/  ISETP.GE.AND P1, PT, R20, UR20, PT ;  /* 0x0000001414007c0c */ /* 0x000fe4000bf26270 */
[----:B------:R-:W-:-:S04]  /*2510*/  ISETP.LT.AND.EX P0, PT, R5, RZ, PT, P0 ;  /* 0x000000ff0500720c */ /* 0x000fc80003f01300 */
[----:B------:R-:W-:Y:S02]  /*2520*/  SEL R14, R14, 0x1, P0 ;  /* 0x000000010e0e7807 */ /* 0x000fe40000000000 */
[----:B------:R-:W-:-:S05]  /*2530*/  SEL R5, R5, RZ, P0 ;  /* 0x000000ff05057207 */ /* 0x000fca0000000000 */
[----:B------:R-:W-:Y:S05]  /*2540*/  @P1 BRA `(.L_x_15) ;  /* 0x0000001000601947 */ /* 0x000fea0003800000 */
[----:B------:R-:W-:Y:S01]  /*2550*/  IADD3 R0, P1, PT, R14, 0x1, RZ ;  /* 0x000000010e007810 */ /* 0x000fe20007f3e0ff */
[----:B------:R-:W-:Y:S01]  /*2560*/  USHF.R.S32.HI UR4, URZ, 0x1f, UR18 ;  /* 0x0000001fff047899 */ /* 0x000fe20008011412 */
[----:B------:R-:W-:Y:S02]  /*2570*/  IMAD R15, R5, UR18, RZ ;  /* 0x00000012050f7c24 */ /* 0x000fe4000f8e02ff */
[----:B------:R-:W-:Y:S01]  /*2580*/  ISETP.GE.U32.AND P0, PT, R0, 0x3, PT ;  /* 0x000000030000780c */ /* 0x000fe20003f06070 */
[----:B------:R-:W-:Y:S01]  /*2590*/  IMAD.WIDE.U32 R16, R14, UR18, RZ ;  /* 0x000000120e107c25 */ /* 0x000fe2000f8e00ff */
[----:B------:R-:W-:-:S03]  /*25a0*/  IADD3.X R0, PT, PT, RZ, R5, RZ, P1, !PT ;  /* 0x00000005ff007210 */ /* 0x000fc60000ffe4ff */
[----:B------:R-:W-:Y:S01]  /*25b0*/  IMAD R15, R14, UR4, R15 ;  /* 0x000000040e0f7c24 */ /* 0x000fe2000f8e020f */
[----:B------:R-:W-:-:S04]  /*25c0*/  ISETP.GE.U32.AND.EX P0, PT, R0, RZ, PT, P0 ;  /* 0x000000ff0000720c */ /* 0x000fc80003f06100 */
[----:B------:R-:W-:Y:S02]  /*25d0*/  IADD3 R15, PT, PT, R17, R15, RZ ;  /* 0x0000000f110f7210 */ /* 0x000fe40007ffe0ff */
[----:B------:R-:W-:Y:S02]  /*25e0*/  SEL R32, R14, RZ, !P0 ;  /* 0x000000ff0e207207 */ /* 0x000fe40004000000 */
[----:B------:R-:W-:-:S03]  /*25f0*/  SEL R5, R5, RZ, !P0 ;  /* 0x000000ff05057207 */ /* 0x000fc60004000000 */
[-C--:B------:R-:W-:Y:S02]  /*2600*/  IMAD R0, R15, R32.reuse, RZ ;  /* 0x000000200f007224 */ /* 0x080fe400078e02ff */
[----:B------:R-:W-:-:S04]  /*2610*/  IMAD.WIDE.U32 R32, R16, R32, RZ ;  /* 0x0000002010207225 */ /* 0x000fc800078e00ff */
[----:B------:R-:W-:-:S05]  /*2620*/  IMAD R5, R5, R16, R0 ;  /* 0x0000001005057224 */ /* 0x000fca00078e0200 */
[----:B------:R-:W-:-:S04]  /*2630*/  IADD3 R15, PT, PT, R33, R5, RZ ;  /* 0x00000005210f7210 */ /* 0x000fc80007ffe0ff */
[----:B------:R-:W-:-:S13]  /*2640*/  ISETP.NE.U32.AND P0, PT, R15, RZ, PT ;  /* 0x000000ff0f00720c */ /* 0x000fda0003f05070 */
[----:B------:R-:W-:Y:S05]  /*2650*/  @P0 BRA `(.L_x_17) ;  /* 0x00000000005c0947 */ /* 0x000fea0003800000 */
[----:B------:R-:W0:Y:S01]  /*2660*/  I2F.U32.RP R2, R32 ;  /* 0x0000002000027306 */ /* 0x000e220000209000 */
[----:B------:R-:W-:Y:S01]  /*2670*/  ISETP.NE.U32.AND P0, PT, R32, RZ, PT ;  /* 0x000000ff2000720c */ /* 0x000fe20003f05070 */
[----:B------:R-:W-:-:S06]  /*2680*/  HFMA2 R33, -RZ, RZ, 0, 0 ;  /* 0x00000000ff217431 */ /* 0x000fcc00000001ff */
[----:B0-----:R-:W0:Y:S02]  /*2690*/  MUFU.RCP R16, R2 ;  /* 0x0000000200107308 */ /* 0x001e240000001000 */
[----:B0-----:R-:W-:-:S06]  /*26a0*/  IADD3 R16, PT, PT, R16, 0xffffffe, RZ ;  /* 0x0ffffffe10107810 */ /* 0x001fcc0007ffe0ff */
        /* <DEDUP_REMOVED lines=13> */
[----:B------:R-:W-:-:S05]  /*2780*/  @!P0 LOP3.LUT R0, RZ, R32, RZ, 0x33, !PT ;  /* 0x00000020ff008212 */ /* 0x000fca00078e33ff */
[----:B------:R-:W-:-:S04]  /*2790*/  IMAD.MOV R5, RZ, RZ, -R0 ;  /* 0x000000ffff057224 */ /* 0x000fc800078e0a00 */
[----:B------:R-:W-:Y:S01]  /*27a0*/  IMAD R20, R32, R5, R20 ;  /* 0x0000000520147224 */ /* 0x000fe200078e0214 */
[----:B------:R-:W-:Y:S01]  /*27b0*/  MOV R32, R0 ;  /* 0x0000000000207202 */ /* 0x000fe20000000f00 */
[----:B------:R-:W-:Y:S06]  /*27c0*/  BRA `(.L_x_18) ;  /* 0x0000000000207947 */ /* 0x000fec0003800000 */
.L_x_17:
[----:B------:R-:W-:Y:S01]  /*27d0*/  IMAD.MOV.U32 R17, RZ, RZ, RZ ;  /* 0x000000ffff117224 */ /* 0x000fe200078e00ff */
[----:B------:R-:W-:Y:S02]  /*27e0*/  MOV R18, R32 ;  /* 0x0000002000127202 */ /* 0x000fe40000000f00 */
[----:B------:R-:W-:Y:S02]  /*27f0*/  MOV R16, 0x2810 ;  /* 0x0000281000107802 */ /* 0x000fe40000000f00 */
[----:B------:R-:W-:Y:S05]  /*2800*/  CALL.REL.NOINC `($__internal_0_$__cuda_sm20_div_s64) ;  /* 0x0000001c00807944 */ /* 0x000fea0003c00000 */
[----:B------:R-:W-:Y:S02]  /*2810*/  IADD3 R5, PT, PT, -R0, RZ, RZ ;  /* 0x000000ff00057210 */ /* 0x000fe40007ffe1ff */
[----:B------:R-:W-:-:S03]  /*2820*/  MOV R33, R17 ;  /* 0x0000001100217202 */ /* 0x000fc60000000f00 */
[----:B------:R-:W-:Y:S01]  /*2830*/  IMAD R20, R32, R5, R20 ;  /* 0x0000000520147224 */ /* 0x000fe200078e0214 */
[----:B------:R-:W-:-:S07]  /*2840*/  MOV R32, R0 ;  /* 0x0000000000207202 */ /* 0x000fce0000000f00 */
.L_x_18:
[----:B------:R-:W-:Y:S01]  /*2850*/  IABS R15, UR18 ;  /* 0x00000012000f7c13 */ /* 0x000fe20008000000 */
[----:B------:R-:W-:Y:S01]  /*2860*/  IMAD R3, R3, R12, RZ ;  /* 0x0000000c03037224 */ /* 0x000fe200078e02ff */
[----:B------:R-:W-:Y:S01]  /*2870*/  IABS R2, R20 ;  /* 0x0000001400027213 */ /* 0x000fe20000000000 */
[----:B------:R-:W-:Y:S01]  /*2880*/  BSSY.RECONVERGENT B0, `(.L_x_19) ;  /* 0x000003f000007945 */ /* 0x000fe20003800200 */
[----:B------:R-:W0:Y:S01]  /*2890*/  I2F.RP R18, R15 ;  /* 0x0000000f00127306 */ /* 0x000e220000209400 */
[----:B------:R-:W-:-:S07]  /*28a0*/  IMAD R3, R11, R30, R3 ;  /* 0x0000001e0b037224 */ /* 0x000fce00078e0203 */
[----:B0-----:R-:W0:Y:S02]  /*28b0*/  MUFU.RCP R16, R18 ;  /* 0x0000001200107308 */ /* 0x001e240000001000 */
[----:B0-----:R-:W-:-:S06]  /*28c0*/  IADD3 R16, PT, PT, R16, 0xffffffe, RZ ;  /* 0x0ffffffe10107810 */ /* 0x001fcc0007ffe0ff */
[----:B------:R-:W0:Y:S02]  /*28d0*/  F2I.FTZ.U32.TRUNC.NTZ R17, R16 ;  /* 0x0000001000117305 */ /* 0x000e24000021f000 */
[----:B0-----:R-:W-:Y:S01]  /*28e0*/  IADD3 R0, PT, PT, RZ, -R17, RZ ;  /* 0x80000011ff007210 */ /* 0x001fe20007ffe0ff */
[----:B------:R-:W-:-:S04]  /*28f0*/  IMAD.MOV.U32 R16, RZ, RZ, RZ ;  /* 0x000000ffff107224 */ /* 0x000fc800078e00ff */
[----:B------:R-:W-:Y:S01]  /*2900*/  IMAD R5, R0, R15, RZ ;  /* 0x0000000f00057224 */ /* 0x000fe200078e02ff */
[----:B------:R-:W-:-:S03]  /*2910*/  IABS R0, UR18 ;  /* 0x0000001200007c13 */ /* 0x000fc60008000000 */
[----:B------:R-:W-:Y:S01]  /*2920*/  IMAD.HI.U32 R5, R17, R5, R16 ;  /* 0x0000000511057227 */ /* 0x000fe200078e0010 */
[----:B------:R-:W-:-:S03]  /*2930*/  IADD3 R0, PT, PT, RZ, -R0, RZ ;  /* 0x80000000ff007210 */ /* 0x000fc60007ffe0ff */
[----:B------:R-:W-:-:S04]  /*2940*/  IMAD.WIDE.U32 R16, R11, R12, RZ ;  /* 0x0000000c0b107225 */ /* 0x000fc800078e00ff */
[----:B------:R-:W-:Y:S01]  /*2950*/  IMAD.HI.U32 R5, R5, R2, RZ ;  /* 0x0000000205057227 */ /* 0x000fe200078e00ff */
[----:B------:R-:W-:-:S03]  /*2960*/  IADD3 R3, PT, PT, R17, R3, RZ ;  /* 0x0000000311037210 */ /* 0x000fc60007ffe0ff */
[----:B------:R-:W-:Y:S02]  /*2970*/  IMAD R0, R5, R0, R2 ;  /* 0x0000000005007224 */ /* 0x000fe400078e0202 */
[-C--:B------:R-:W-:Y:S02]  /*2980*/  IMAD R3, R3, R34.reuse, RZ ;  /* 0x0000002203037224 */ /* 0x080fe400078e02ff */
[----:B------:R-:W-:Y:S01]  /*2990*/  IMAD.WIDE.U32 R30, R16, R34, RZ ;  /* 0x00000022101e7225 */ /* 0x000fe200078e00ff */
[----:B------:R-:W-:-:S03]  /*29a0*/  ISETP.GT.U32.AND P1, PT, R15, R0, PT ;  /* 0x000000000f00720c */ /* 0x000fc60003f24070 */
[----:B------:R-:W-:-:S10]  /*29b0*/  IMAD R3, R35, R16, R3 ;  /* 0x0000001023037224 */ /* 0x000fd400078e0203 */
[----:B------:R-:W-:Y:S02]  /*29c0*/  @!P1 IMAD.IADD R0, R0, 0x1, -R15 ;  /* 0x0000000100009824 */ /* 0x000fe400078e0a0f */
[----:B------:R-:W-:Y:S01]  /*29d0*/  @!P1 VIADD R5, R5, 0x1 ;  /* 0x0000000105059836 */ /* 0x000fe20000000000 */
[----:B------:R-:W-:Y:S02]  /*29e0*/  ISETP.NE.AND P1, PT, RZ, UR18, PT ;  /* 0x00000012ff007c0c */ /* 0x000fe4000bf25270 */
[----:B------:R-:W-:Y:S01]  /*29f0*/  ISETP.GE.U32.AND P2, PT, R0, R15, PT ;  /* 0x0000000f0000720c */ /* 0x000fe20003f46070 */
[----:B------:R-:W-:Y:S01]  /*2a00*/  IMAD.IADD R15, R31, 0x1, R3 ;  /* 0x000000011f0f7824 */ /* 0x000fe200078e0203 */
[----:B------:R-:W-:-:S04]  /*2a10*/  LOP3.LUT R0, R20, UR18, RZ, 0x3c, !PT ;  /* 0x0000001214007c12 */ /* 0x000fc8000f8e3cff */
[----:B------:R-:W-:Y:S02]  /*2a20*/  ISETP.GE.AND P0, PT, R0, RZ, PT ;  /* 0x000000ff0000720c */ /* 0x000fe40003f06270 */
[----:B------:R-:W-:-:S05]  /*2a30*/  LOP3.LUT R0, R33, R15, RZ, 0xfc, !PT ;  /* 0x0000000f21007212 */ /* 0x000fca00078efcff */
[----:B------:R-:W-:-:S06]  /*2a40*/  @P2 IADD3 R5, PT, PT, R5, 0x1, RZ ;  /* 0x0000000105052810 */ /* 0x000fcc0007ffe0ff */
[----:B------:R-:W-:Y:S02]  /*2a50*/  @!P0 IADD3 R5, PT, PT, -R5, RZ, RZ ;  /* 0x000000ff05058210 */ /* 0x000fe40007ffe1ff */
[----:B------:R-:W-:Y:S02]  /*2a60*/  ISETP.NE.U32.AND P0, PT, R0, RZ, PT ;  /* 0x000000ff0000720c */ /* 0x000fe40003f05070 */
[----:B------:R-:W-:-:S05]  /*2a70*/  @!P1 LOP3.LUT R5, RZ, UR18, RZ, 0x33, !PT ;  /* 0x00000012ff059c12 */ /* 0x000fca000f8e33ff */
[----:B------:R-:W-:-:S04]  /*2a80*/  IMAD.MOV R3, RZ, RZ, -R5 ;  /* 0x000000ffff037224 */ /* 0x000fc800078e0a05 */
[----:B------:R-:W-:Y:S02]  /*2a90*/  IMAD R3, R3, UR18, R20 ;  /* 0x0000001203037c24 */ /* 0x000fe4000f8e0214 */
[----:B------:R-:W-:Y:S05]  /*2aa0*/  @P0 BRA `(.L_x_20) ;  /* 0x0000000000540947 */ /* 0x000fea0003800000 */
[----:B------:R-:W0:Y:S01]  /*2ab0*/  I2F.U32.RP R2, R30 ;  /* 0x0000001e00027306 */ /* 0x000e220000209000 */
[----:B------:R-:W-:-:S07]  /*2ac0*/  ISETP.NE.U32.AND P0, PT, R30, RZ, PT ;  /* 0x000000ff1e00720c */ /* 0x000fce0003f05070 */
        /* <DEDUP_REMOVED lines=15> */
[----:B------:R-:W-:-:S04]  /*2bc0*/  @!P0 LOP3.LUT R0, RZ, R30, RZ, 0x33, !PT ;  /* 0x0000001eff008212 */ /* 0x000fc800078e33ff */
[----:B------:R-:W-:-:S05]  /*2bd0*/  IADD3 R31, PT, PT, -R0, RZ, RZ ;  /* 0x000000ff001f7210 */ /* 0x000fca0007ffe1ff */
[----:B------:R-:W-:Y:S01]  /*2be0*/  IMAD R31, R30, R31, R32 ;  /* 0x0000001f1e1f7224 */ /* 0x000fe200078e0220 */
[----:B------:R-:W-:Y:S05]  /*2bf0*/  BRA `(.L_x_21) ;  /* 0x00000000001c7947 */ /* 0x000fea0003800000 */
.L_x_20:
[----:B------:R-:W-:Y:S01]  /*2c00*/  IMAD.MOV.U32 R20, RZ, RZ, R32 ;  /* 0x000000ffff147224 */ /* 0x000fe200078e0020 */
[----:B------:R-:W-:Y:S01]  /*2c10*/  MOV R17, R33 ;  /* 0x0000002100117202 */ /* 0x000fe20000000f00 */
[----:B------:R-:W-:Y:S01]  /*2c20*/  IMAD.MOV.U32 R18, RZ, RZ, R30 ;  /* 0x000000ffff127224 */ /* 0x000fe200078e001e */
[----:B------:R-:W-:Y:S02]  /*2c30*/  MOV R16, 0x2c50 ;  /* 0x00002c5000107802 */ /* 0x000fe40000000f00 */
[----:B------:R-:W-:Y:S05]  /*2c40*/  CALL.REL.NOINC `($__internal_0_$__cuda_sm20_div_s64) ;  /* 0x0000001800707944 */ /* 0x000fea0003c00000 */
[----:B------:R-:W-:-:S05]  /*2c50*/  IADD3 R31, PT, PT, -R0, RZ, RZ ;  /* 0x000000ff001f7210 */ /* 0x000fca0007ffe1ff */
[----:B------:R-:W-:Y:S02]  /*2c60*/  IMAD R31, R31, R30, R32 ;  /* 0x0000001e1f1f7224 */ /* 0x000fe400078e0220 */
.L_x_21:
[----:B------:R-:W-:Y:S05]  /*2c70*/  BSYNC.RECONVERGENT B0 ;  /* 0x0000000000007941 */ /* 0x000fea0003800200 */
.L_x_19:
[----:B------:R-:W-:Y:S01]  /*2c80*/  IABS R19, R12 ;  /* 0x0000000c00137213 */ /* 0x000fe20000000000 */
[----:B------:R-:W0:Y:S01]  /*2c90*/  LDCU.U8 UR10, c[0x0][0x549] ;  /* 0x0000a920ff0a77ac */ /* 0x000e220008000000 */
[----:B------:R-:W-:Y:S02]  /*2ca0*/  IABS R18, R11 ;  /* 0x0000000b00127213 */ /* 0x000fe40000000000 */
[----:B------:R-:W1:Y:S01]  /*2cb0*/  I2F.U32.RP R15, R19 ;  /* 0x00000013000f7306 */ /* 0x000e620000209000 */
[----:B------:R-:W-:Y:S01]  /*2cc0*/  IABS R17, R10 ;  /* 0x0000000a00117213 */ /* 0x000fe20000000000 */
[----:B------:R-:W2:Y:S01]  /*2cd0*/  LDCU.64 UR4, c[0x0][0x430] ;  /* 0x00008600ff0477ac */ /* 0x000ea20008000a00 */
[----:B------:R-:W-:Y:S02]  /*2ce0*/  IABS R16, R9 ;  /* 0x0000000900107213 */ /* 0x000fe40000000000 */
[----:B------:R-:W-:-:S03]  /*2cf0*/  ISETP.NE.AND P5, PT, R11, RZ, PT ;  /* 0x000000ff0b00720c */ /* 0x000fc60003fa5270 */
[----:B------:R-:W3:Y:S01]  /*2d00*/  I2F.U32.RP R33, R18 ;  /* 0x0000001200217306 */ /* 0x000ee20000209000 */
[----:B0-----:R-:W-:-:S07]  /*2d10*/  UISETP.NE.AND UP0, UPT, UR10, URZ, UPT ;  /* 0x000000ff0a00728c */ /* 0x001fce000bf05270 */
[----:B-1----:R-:W0:Y:S01]  /*2d20*/  MUFU.RCP R15, R15 ;  /* 0x0000000f000f7308 */ /* 0x002e220000001000 */
[----:B--2---:R-:W-:Y:S02]  /*2d30*/  USEL UR10, UR5, 0x1, !UP0 ;  /* 0x00000001050a7887 */ /* 0x004fe4000c000000 */
[----:B------:R-:W-:-:S05]  /*2d40*/  USEL UR11, UR4, 0x1, UP0 ;  /* 0x00000001040b7887 */ /* 0x000fca0008000000 */
[----:B---3--:R-:W1:Y:S01]  /*2d50*/  MUFU.RCP R21, R33 ;  /* 0x0000002100157308 */ /* 0x008e620000001000 */
[----:B------:R-:W-:Y:S02]  /*2d60*/  UIMAD UR4, UR5, UR4, URZ ;  /* 0x00000004050472a4 */ /* 0x000fe4000f8e02ff */
[----:B------:R-:W-:-:S05]  /*2d70*/  UIMAD UR5, UR11, UR5, URZ ;  /* 0x000000050b0572a4 */ /* 0x000fca000f8e02ff */
[----:B------:R-:W2:Y:S01]  /*2d80*/  I2F.U32.RP R30, R17 ;  /* 0x00000011001e7306 */ /* 0x000ea20000209000 */
[----:B0-----:R-:W-:-:S07]  /*2d90*/  VIADD R28, R15, 0xffffffe ;  /* 0x0ffffffe0f1c7836 */ /* 0x001fce0000000000 */
[----:B------:R-:W-:Y:S01]  /*2da0*/  I2F.U32.RP R2, R16 ;  /* 0x0000001000027306 */ /* 0x000fe20000209000 */
[----:B-1----:R-:W-:-:S07]  /*2db0*/  VIADD R21, R21, 0xffffffe ;  /* 0x0ffffffe15157836 */ /* 0x002fce0000000000 */
[----:B------:R-:W0:Y:S08]  /*2dc0*/  F2I.FTZ.U32.TRUNC.NTZ R29, R28 ;  /* 0x0000001c001d7305 */ /* 0x000e30000021f000 */
[----:B--2---:R-:W1:Y:S01]  /*2dd0*/  MUFU.RCP R32, R30 ;  /* 0x0000001e00207308 */ /* 0x004e620000001000 */
[----:B0-----:R-:W-:-:S07]  /*2de0*/  IMAD.MOV R20, RZ, RZ, -R29 ;  /* 0x000000ffff147224 */ /* 0x001fce00078e0a1d */
[----:B------:R-:W0:Y:S01]  /*2df0*/  F2I.FTZ.U32.TRUNC.NTZ R21, R21 ;  /* 0x0000001500157305 */ /* 0x000e22000021f000 */
[----:B------:R-:W-:Y:S02]  /*2e00*/  IMAD.MOV.U32 R28, RZ, RZ, RZ ;  /* 0x000000ffff1c7224 */ /* 0x000fe400078e00ff */
[----:B------:R-:W-:-:S04]  /*2e10*/  IMAD R20, R20, R19, RZ ;  /* 0x0000001314147224 */ /* 0x000fc800078e02ff */
[----:B------:R-:W-:Y:S01]  /*2e20*/  IMAD.HI.U32 R35, R29, R20, R28 ;  /* 0x000000141d237227 */ /* 0x000fe200078e001c */
[----:B------:R-:W2:Y:S01]  /*2e30*/  MUFU.RCP R2, R2 ;  /* 0x0000000200027308 */ /* 0x000ea20000001000 */
[----:B------:R-:W-:Y:S02]  /*2e40*/  IABS R28, R10 ;  /* 0x0000000a001c7213 */ /* 0x000fe40000000000 */
[----:B-1----:R-:W-:Y:S01]  /*2e50*/  IADD3 R32, PT, PT, R32, 0xffffffe, RZ ;  /* 0x0ffffffe20207810 */ /* 0x002fe20007ffe0ff */
[----:B------:R-:W-:Y:S01]  /*2e60*/  IMAD.MOV.U32 R20, RZ, RZ, RZ ;  /* 0x000000ffff147224 */ /* 0x000fe200078e00ff */
[----:B------:R-:W-:Y:S01]  /*2e70*/  IABS R30, R31 ;  /* 0x0000001f001e7213 */ /* 0x000fe20000000000 */
[----:B------:R-:W-:Y:S02]  /*2e80*/  IMAD.MOV R28, RZ, RZ, -R28 ;  /* 0x000000ffff1c7224 */ /* 0x000fe400078e0a1c */
[----:B0-----:R-:W-:Y:S01]  /*2e90*/  IMAD.MOV R15, RZ, RZ, -R21 ;  /* 0x000000ffff0f7224 */ /* 0x001fe200078e0a15 */
[----:B------:R-:W0:Y:S03]  /*2ea0*/  F2I.FTZ.U32.TRUNC.NTZ R33, R32 ;  /* 0x0000002000217305 */ /* 0x000e26000021f000 */
[----:B------:R-:W-:-:S04]  /*2eb0*/  IMAD R15, R15, R18, RZ ;  /* 0x000000120f0f7224 */ /* 0x000fc800078e02ff */
[----:B------:R-:W-:Y:S01]  /*2ec0*/  IMAD.HI.U32 R29, R21, R15, R20 ;  /* 0x0000000f151d7227 */ /* 0x000fe200078e0014 */
[----:B------:R-:W-:Y:S02]  /*2ed0*/  IABS R15, R14 ;  /* 0x0000000e000f7213 */ /* 0x000fe40000000000 */
[----:B--2---:R-:W-:Y:S02]  /*2ee0*/  IADD3 R36, PT, PT, R2, 0xffffffe, RZ ;  /* 0x0ffffffe02247810 */ /* 0x004fe40007ffe0ff */
[----:B------:R-:W1:Y:S01]  /*2ef0*/  I2F.U32.RP R2, R15 ;  /* 0x0000000f00027306 */ /* 0x000e620000209000 */
[----:B0-----:R-:W-:Y:S02]  /*2f00*/  IMAD.MOV R20, RZ, RZ, -R33 ;  /* 0x000000ffff147224 */ /* 0x001fe400078e0a21 */
[----:B------:R-:W-:Y:S02]  /*2f10*/  HFMA2 R32, -RZ, RZ, 0, 0 ;  /* 0x00000000ff207431 */ /* 0x000fe400000001ff */
[----:B------:R-:W-:-:S03]  /*2f20*/  IMAD R20, R20, R17, RZ ;  /* 0x0000001114147224 */ /* 0x000fc600078e02ff */
[----:B------:R-:W0:Y:S01]  /*2f30*/  F2I.FTZ.U32.TRUNC.NTZ R37, R36 ;  /* 0x0000002400257305 */ /* 0x000e22000021f000 */
[----:B------:R-:W-:-:S04]  /*2f40*/  IMAD.HI.U32 R21, R33, R20, R32 ;  /* 0x0000001421157227 */ /* 0x000fc800078e0020 */
[----:B------:R-:W-:-:S03]  /*2f50*/  IMAD.HI.U32 R32, R35, R30, RZ ;  /* 0x0000001e23207227 */ /* 0x000fc600078e00ff */
[----:B-1----:R1:W2:Y:S01]  /*2f60*/  MUFU.RCP R34, R2 ;  /* 0x0000000200227308 */ /* 0x0022a20000001000 */
[----:B0-----:R-:W-:Y:S02]  /*2f70*/  IMAD.MOV R33, RZ, RZ, -R37 ;  /* 0x000000ffff217224 */ /* 0x001fe400078e0a25 */
[----:B------:R-:W-:Y:S02]  /*2f80*/  IMAD.MOV.U32 R36, RZ, RZ, RZ ;  /* 0x000000ffff247224 */ /* 0x000fe400078e00ff */
[----:B------:R-:W-:-:S04]  /*2f90*/  IMAD R33, R33, R16, RZ ;  /* 0x0000001021217224 */ /* 0x000fc800078e02ff */
[----:B------:R-:W-:Y:S01]  /*2fa0*/  IMAD.HI.U32 R20, R37, R33, R36 ;  /* 0x0000002125147227 */ /* 0x000fe200078e0024 */
[----:B------:R-:W-:Y:S02]  /*2fb0*/  IABS R33, R12 ;  /* 0x0000000c00217213 */ /* 0x000fe40000000000 */
[----:B-1----:R-:W-:Y:S01]  /*2fc0*/  IABS R2, R0 ;  /* 0x0000000000027213 */ /* 0x002fe20000000000 */
[----:B--2---:R-:W-:Y:S01]  /*2fd0*/  VIADD R34, R34, 0xffffffe ;  /* 0x0ffffffe22227836 */ /* 0x004fe20000000000 */
[----:B------:R-:W-:-:S03]  /*2fe0*/  IADD3 R33, PT, PT, RZ, -R33, RZ ;  /* 0x80000021ff217210 */ /* 0x000fc60007ffe0ff */
[----:B------:R-:W0:Y:S01]  /*2ff0*/  F2I.FTZ.U32.TRUNC.NTZ R35, R34 ;  /* 0x0000002200237305 */ /* 0x000e22000021f000 */
[----:B------:R-:W-:-:S04]  /*3000*/  IMAD.HI.U32 R21, R21, R2, RZ ;  /* 0x0000000215157227 */ /* 0x000fc800078e00ff */
[----:B------:R-:W-:Y:S02]  /*3010*/  IMAD R30, R32, R33, R30 ;  /* 0x00000021201e7224 */ /* 0x000fe400078e021e */
[----:B------:R-:W-:-:S03]  /*3020*/  IMAD R28, R21, R28, R2 ;  /* 0x0000001c151c7224 */ /* 0x000fc600078e0202 */
[----:B------:R-:W-:Y:S02]  /*3030*/  ISETP.GT.U32.AND P3, PT, R19, R30, PT ;  /* 0x0000001e1300720c */ /* 0x000fe40003f64070 */
[----:B------:R-:W-:Y:S02]  /*3040*/  ISETP.GT.U32.AND P0, PT, R17, R28, PT ;  /* 0x0000001c1100720c */ /* 0x000fe40003f04070 */
[----:B0-----:R-:W-:Y:S01]  /*3050*/  IADD3 R2, PT, PT, RZ, -R35, RZ ;  /* 0x80000023ff027210 */ /* 0x001fe20007ffe0ff */
[----:B------:R-:W-:-:S08]  /*3060*/  IMAD.MOV.U32 R34, RZ, RZ, RZ ;  /* 0x000000ffff227224 */ /* 0x000fd000078e00ff */
[----:B------:R-:W-:Y:S02]  /*3070*/  @!P3 IMAD.IADD R30, R30, 0x1, -R19 ;  /* 0x000000011e1eb824 */ /* 0x000fe400078e0a13 */
[----:B------:R-:W-:Y:S01]  /*3080*/  @!P3 VIADD R32, R32, 0x1 ;  /* 0x000000012020b836 */ /* 0x000fe20000000000 */
[----:B------:R-:W-:Y:S01]  /*3090*/  ISETP.NE.AND P3, PT, R12, RZ, PT ;  /* 0x000000ff0c00720c */ /* 0x000fe20003f65270 */
[----:B------:R-:W-:Y:S01]  /*30a0*/  @!P0 VIADD R21, R21, 0x1 ;  /* 0x0000000115158836 */ /* 0x000fe20000000000 */
[----:B------:R-:W-:Y:S01]  /*30b0*/  ISETP.GE.U32.AND P4, PT, R30, R19, PT ;  /* 0x000000131e00720c */ /* 0x000fe20003f86070 */
[----:B------:R-:W-:Y:S01]  /*30c0*/  IMAD R19, R2, R15, RZ ;  /* 0x0000000f02137224 */ /* 0x000fe200078e02ff */
[----:B------:R-:W-:Y:S02]  /*30d0*/  LOP3.LUT R2, R31, R12, RZ, 0x3c, !PT ;  /* 0x0000000c1f027212 */ /* 0x000fe400078e3cff */
[----:B------:R-:W-:Y:S01]  /*30e0*/  @!P0 IADD3 R28, PT, PT, R28, -R17, RZ ;  /* 0x800000111c1c8210 */ /* 0x000fe20007ffe0ff */
[----:B------:R-:W-:Y:S01]  /*30f0*/  IMAD.HI.U32 R34, R35, R19, R34 ;  /* 0x0000001323227227 */ /* 0x000fe200078e0022 */
[----:B------:R-:W-:-:S02]  /*3100*/  ISETP.GE.AND P1, PT, R2, RZ, PT ;  /* 0x000000ff0200720c */ /* 0x000fc40003f26270 */
[----:B------:R-:W-:Y:S02]  /*3110*/  ISETP.GE.U32.AND P2, PT, R28, R17, PT ;  /* 0x000000111c00720c */ /* 0x000fe40003f46070 */
[----:B------:R-:W-:Y:S02]  /*3120*/  LOP3.LUT R19, R0, R10, RZ, 0x3c, !PT ;  /* 0x0000000a00137212 */ /* 0x000fe400078e3cff */
[----:B------:R-:W-:Y:S01]  /*3130*/  IABS R17, R5 ;  /* 0x0000000500117213 */ /* 0x000fe20000000000 */
[----:B------:R-:W-:Y:S01]  /*3140*/  @P4 VIADD R32, R32, 0x1 ;  /* 0x0000000120204836 */ /* 0x000fe20000000000 */
[----:B------:R-:W-:-:S03]  /*3150*/  IABS R2, R14 ;  /* 0x0000000e00027213 */ /* 0x000fc60000000000 */
[----:B------:R-:W-:Y:S01]  /*3160*/  IMAD.HI.U32 R34, R34, R17, RZ ;  /* 0x0000001122227227 */ /* 0x000fe200078e00ff */
[----:B------:R-:W-:-:S03]  /*3170*/  IADD3 R2, PT, PT, RZ, -R2, RZ ;  /* 0x80000002ff027210 */ /* 0x000fc60007ffe0ff */
[----:B------:R-:W-:Y:S01]  /*3180*/  @!P1 IMAD.MOV R32, RZ, RZ, -R32 ;  /* 0x000000ffff209224 */ /* 0x000fe200078e0a20 */
[----:B------:R-:W-:Y:S01]  /*3190*/  ISETP.GE.AND P1, PT, R19, RZ, PT ;  /* 0x000000ff1300720c */ /* 0x000fe20003f26270 */
[----:B------:R-:W-:Y:S01]  /*31a0*/  IMAD R2, R34, R2, R17 ;  /* 0x0000000222027224 */ /* 0x000fe200078e0211 */
[----:B------:R-:W-:Y:S02]  /*31b0*/  @!P3 LOP3.LUT R32, RZ, R12, RZ, 0x33, !PT ;  /* 0x0000000cff20b212 */ /* 0x000fe400078e33ff */
[----:B------:R-:W-:Y:S02]  /*31c0*/  ISETP.NE.AND P3, PT, R10, RZ, PT ;  /* 0x000000ff0a00720c */ /* 0x000fe40003f65270 */
[----:B------:R-:W-:Y:S02]  /*31d0*/  IABS R17, R11 ;  /* 0x0000000b00117213 */ /* 0x000fe40000000000 */
[----:B------:R-:W-:Y:S02]  /*31e0*/  @P2 IADD3 R21, PT, PT, R21, 0x1, RZ ;  /* 0x0000000115152810 */ /* 0x000fe40007ffe0ff */
[----:B------:R-:W-:Y:S01]  /*31f0*/  IABS R19, R32 ;  /* 0x0000002000137213 */ /* 0x000fe20000000000 */
[----:B------:R-:W-:Y:S01]  /*3200*/  IMAD.MOV R17, RZ, RZ, -R17 ;  /* 0x000000ffff117224 */ /* 0x000fe200078e0a11 */
[----:B------:R-:W-:Y:S01]  /*3210*/  ISETP.GT.U32.AND P0, PT, R15, R2, PT ;  /* 0x000000020f00720c */ /* 0x000fe20003f04070 */
[----:B------:R-:W-:-:S02]  /*3220*/  @!P1 IMAD.MOV R21, RZ, RZ, -R21 ;  /* 0x000000ffff159224 */ /* 0x000fc400078e0a15 */
[----:B------:R-:W-:Y:S02]  /*3230*/  IMAD.HI.U32 R28, R29, R19, RZ ;  /* 0x000000131d1c7227 */ /* 0x000fe400078e00ff */
[----:B------:R-:W-:Y:S02]  /*3240*/  @!P3 LOP3.LUT R21, RZ, R10, RZ, 0x33, !PT ;  /* 0x0000000aff15b212 */ /* 0x000fe400078e33ff */
[----:B------:R-:W-:Y:S01]  /*3250*/  IMAD R29, R28, R17, R19 ;  /* 0x000000111c1d7224 */ /* 0x000fe200078e0213 */
[----:B------:R-:W-:Y:S02]  /*3260*/  IABS R17, R9 ;  /* 0x0000000900117213 */ /* 0x000fe40000000000 */
[----:B------:R-:W-:Y:S02]  /*3270*/  IABS R19, R21 ;  /* 0x0000001500137213 */ /* 0x000fe40000000000 */
[----:B------:R-:W-:Y:S01]  /*3280*/  IADD3 R17, PT, PT, RZ, -R17, RZ ;  /* 0x80000011ff117210 */ /* 0x000fe20007ffe0ff */
[----:B------:R-:W-:Y:S01]  /*3290*/  @!P0 IMAD.IADD R2, R2, 0x1, -R15 ;  /* 0x0000000102028824 */ /* 0x000fe200078e0a0f */
[----:B------:R-:W-:Y:S01]  /*32a0*/  ISETP.GT.U32.AND P3, PT, R18, R29, PT ;  /* 0x0000001d1200720c */ /* 0x000fe20003f64070 */
[----:B------:R-:W-:-:S03]  /*32b0*/  IMAD.HI.U32 R20, R20, R19, RZ ;  /* 0x0000001314147227 */ /* 0x000fc600078e00ff */
[----:B------:R-:W-:Y:S01]  /*32c0*/  ISETP.GE.U32.AND P4, PT, R2, R15, PT ;  /* 0x0000000f0200720c */ /* 0x000fe20003f86070 */
[----:B------:R-:W-:Y:S01]  /*32d0*/  IMAD R17, R20, R17, R19 ;  /* 0x0000001114117224 */ /* 0x000fe200078e0213 */
[----:B------:R-:W-:Y:S01]  /*32e0*/  LOP3.LUT R2, R5, R14, RZ, 0x3c, !PT ;  /* 0x0000000e05027212 */ /* 0x000fe200078e3cff */
[----:B------:R-:W-:Y:S01]  /*32f0*/  @!P0 VIADD R34, R34, 0x1 ;  /* 0x0000000122228836 */ /* 0x000fe20000000000 */
[----:B------:R-:W-:Y:S02]  /*3300*/  ISETP.NE.AND P0, PT, R14, RZ, PT ;  /* 0x000000ff0e00720c */ /* 0x000fe40003f05270 */
[----:B------:R-:W-:Y:S02]  /*3310*/  ISETP.GT.U32.AND P1, PT, R16, R17, PT ;  /* 0x000000111000720c */ /* 0x000fe40003f24070 */
[----:B------:R-:W-:Y:S01]  /*3320*/  ISETP.GE.AND P2, PT, R2, RZ, PT ;  /* 0x000000ff0200720c */ /* 0x000fe20003f46270 */
[----:B------:R-:W-:Y:S01]  /*3330*/  @!P3 IMAD.IADD R29, R29, 0x1, -R18 ;  /* 0x000000011d1db824 */ /* 0x000fe200078e0a12 */
[----:B------:R-:W-:Y:S01]  /*3340*/  LOP3.LUT R15, R32, R11, RZ, 0x3c, !PT ;  /* 0x0000000b200f7212 */ /* 0x000fe200078e3cff */
[----:B------:R-:W-:Y:S01]  /*3350*/  IMAD.MOV R2, RZ, RZ, -R32 ;  /* 0x000000ffff027224 */ /* 0x000fe200078e0a20 */
[----:B------:R-:W-:-:S02]  /*3360*/  @!P3 IADD3 R28, PT, PT, R28, 0x1, RZ ;  /* 0x000000011c1cb810 */ /* 0x000fc40007ffe0ff */
[----:B------:R-:W-:Y:S01]  /*3370*/  @P4 IADD3 R34, PT, PT, R34, 0x1, RZ ;  /* 0x0000000122224810 */ /* 0x000fe20007ffe0ff */
[----:B------:R-:W-:Y:S01]  /*3380*/  IMAD R2, R12, R2, R31 ;  /* 0x000000020c027224 */ /* 0x000fe200078e021f */
[----:B------:R-:W-:Y:S02]  /*3390*/  ISETP.GE.U32.AND P6, PT, R29, R18, PT ;  /* 0x000000121d00720c */ /* 0x000fe40003fc6070 */
[----:B------:R-:W-:Y:S01]  /*33a0*/  LOP3.LUT R12, R21, R9, RZ, 0x3c, !PT ;  /* 0x00000009150c7212 */ /* 0x000fe200078e3cff */
[----:B------:R-:W-:Y:S02]  /*33b0*/  @!P1 IMAD.IADD R17, R17, 0x1, -R16 ;  /* 0x0000000111119824 */ /* 0x000fe400078e0a10 */
[----:B------:R-:W-:Y:S01]  /*33c0*/  @!P2 IADD3 R34, PT, PT, -R34, RZ, RZ ;  /* 0x000000ff2222a210 */ /* 0x000fe20007ffe1ff */
[----:B------:R-:W-:Y:S01]  /*33d0*/  @!P1 VIADD R20, R20, 0x1 ;  /* 0x0000000114149836 */ /* 0x000fe20000000000 */
[----:B------:R-:W-:Y:S02]  /*33e0*/  @!P0 LOP3.LUT R34, RZ, R14, RZ, 0x33, !PT ;  /* 0x0000000eff228212 */ /* 0x000fe400078e33ff */
[----:B------:R-:W-:-:S02]  /*33f0*/  ISETP.GE.U32.AND P4, PT, R17, R16, PT ;  /* 0x000000101100720c */ /* 0x000fc40003f86070 */
[----:B------:R-:W-:Y:S01]  /*3400*/  ISETP.GE.AND P2, PT, R15, RZ, PT ;  /* 0x000000ff0f00720c */ /* 0x000fe20003f46270 */
[----:B------:R-:W-:Y:S01]  /*3410*/  IMAD.WIDE R16, R34, UR10, RZ ;  /* 0x0000000a22107c25 */ /* 0x000fe2000f8e02ff */
[----:B------:R-:W-:Y:S01]  /*3420*/  ISETP.GE.AND P0, PT, R12, RZ, PT ;  /* 0x000000ff0c00720c */ /* 0x000fe20003f06270 */
[----:B------:R-:W-:Y:S01]  /*3430*/  USHF.R.S32.HI UR10, URZ, 0x1f, UR11 ;  /* 0x0000001fff0a7899 */ /* 0x000fe2000801140b */
[----:B------:R-:W-:Y:S01]  /*3440*/  ISETP.NE.AND P1, PT, R9, RZ, PT ;  /* 0x000000ff0900720c */ /* 0x000fe20003f25270 */
[----:B------:R-:W-:Y:S02]  /*3450*/  @P6 VIADD R28, R28, 0x1 ;  /* 0x000000011c1c6836 */ /* 0x000fe40000000000 */
[----:B------:R-:W-:Y:S02]  /*3460*/  IMAD.MOV R34, RZ, RZ, -R34 ;  /* 0x000000ffff227224 */ /* 0x000fe400078e0a22 */
[----:B------:R-:W-:Y:S01]  /*3470*/  IMAD.WIDE.U32 R16, R3, UR11, R16 ;  /* 0x0000000b03107c25 */ /* 0x000fe2000f8e0010 */
[----:B------:R-:W-:Y:S01]  /*3480*/  UIMAD UR11, UR21, UR11, URZ ;  /* 0x0000000b150b72a4 */ /* 0x000fe2000f8e02ff */
[----:B------:R-:W-:-:S02]  /*3490*/  @P4 IADD3 R20, PT, PT, R20, 0x1, RZ ;  /* 0x0000000114144810 */ /* 0x000fc40007ffe0ff */
[----:B------:R-:W-:Y:S01]  /*34a0*/  @!P2 IMAD.MOV R28, RZ, RZ, -R28 ;  /* 0x000000ffff1ca224 */ /* 0x000fe200078e0a1c */
[----:B------:R-:W-:Y:S01]  /*34b0*/  @!P5 LOP3.LUT R28, RZ, R11, RZ, 0x33, !PT ;  /* 0x0000000bff1cd212 */ /* 0x000fe200078e33ff */
[----:B------:R-:W-:Y:S01]  /*34c0*/  IMAD R17, R3, UR10, R17 ;  /* 0x0000000a03117c24 */ /* 0x000fe2000f8e0211 */
[----:B------:R-:W-:Y:S01]  /*34d0*/  IADD3 R3, PT, PT, -R21, RZ, RZ ;  /* 0x000000ff15037210 */ /* 0x000fe20007ffe1ff */
[----:B------:R-:W-:Y:S01]  /*34e0*/  IMAD R5, R14, R34, R5 ;  /* 0x000000220e057224 */ /* 0x000fe200078e0205 */
[----:B------:R-:W-:Y:S01]  /*34f0*/  UIMAD UR10, UR7, UR4, URZ ;  /* 0x00000004070a72a4 */ /* 0x000fe2000f8e02ff */
[----:B------:R-:W-:Y:S01]  /*3500*/  @!P0 IMAD.MOV R20, RZ, RZ, -R20 ;  /* 0x000000ffff148224 */ /* 0x000fe200078e0a14 */
[----:B------:R-:W-:Y:S01]  /*3510*/  @!P1 LOP3.LUT R20, RZ, R9, RZ, 0x33, !PT ;  /* 0x00000009ff149212 */ /* 0x000fe200078e33ff */
[----:B------:R-:W-:-:S03]  /*3520*/  IMAD.WIDE R16, R5, UR4, R16 ;  /* 0x0000000405107c25 */ /* 0x000fc6000f8e0210 */
[----:B------:R-:W-:Y:S01]  /*3530*/  IADD3 R12, PT, PT, -R20, RZ, RZ ;  /* 0x000000ff140c7210 */ /* 0x000fe20007ffe1ff */
[----:B------:R-:W-:Y:S02]  /*3540*/  IMAD.MOV R5, RZ, RZ, -R28 ;  /* 0x000000ffff057224 */ /* 0x000fe400078e0a1c */
[----:B------:R-:W-:Y:S01]  /*3550*/  IMAD.WIDE R14, R2, UR5, RZ ;  /* 0x00000005020e7c25 */ /* 0x000fe2000f8e02ff */
[----:B------:R-:W0:Y:S03]  /*3560*/  LDCU.64 UR4, c[0x0][0x420] ;  /* 0x00008400ff0477ac */ /* 0x000e260008000a00 */
[----:B------:R-:W-:-:S04]  /*3570*/  IMAD.WIDE R28, R28, UR6, RZ ;  /* 0x000000061c1c7c25 */ /* 0x000fc8000f8e02ff */
[----:B------:R-:W-:Y:S01]  /*3580*/  IMAD R3, R10, R3, R0 ;  /* 0x000000030a037224 */ /* 0x000fe200078e0200 */
[----:B------:R-:W-:Y:S01]  /*3590*/  IADD3 R0, P1, P0, R28, R16, R14 ;  /* 0x000000101c007210 */ /* 0x000fe2000783e00e */
[----:B------:R-:W-:Y:S02]  /*35a0*/  IMAD R5, R11, R5, R32 ;  /* 0x000000050b057224 */ /* 0x000fe400078e0220 */
[----:B------:R-:W-:Y:S01]  /*35b0*/  IMAD.WIDE R2, R3, UR11, RZ ;  /* 0x0000000b03027c25 */ /* 0x000fe2000f8e02ff */
[----:B------:R-:W-:-:S03]  /*35c0*/  IADD3.X R15, PT, PT, R29, R17, R15, P1, P0 ;  /* 0x000000111d0f7210 */ /* 0x000fc60000fe040f */
[----:B------:R-:W-:-:S04]  /*35d0*/  IMAD.WIDE R10, R5, UR10, RZ ;  /* 0x0000000a050a7c25 */ /* 0x000fc8000f8e02ff */
[----:B------:R-:W-:Y:S01]  /*35e0*/  IMAD R9, R9, R12, R21 ;  /* 0x0000000c09097224 */ /* 0x000fe200078e0215 */
[----:B------:R-:W-:Y:S01]  /*35f0*/  IADD3 R5, P1, P0, R2, R0, R10 ;  /* 0x0000000002057210 */ /* 0x000fe2000783e00a */
[----:B------:R-:W-:-:S03]  /*3600*/  IMAD.WIDE R20, R20, R6, RZ ;  /* 0x0000000614147225 */ /* 0x000fc600078e02ff */
[----:B------:R-:W-:Y:S01]  /*3610*/  IADD3.X R15, PT, PT, R3, R15, R11, P1, P0 ;  /* 0x0000000f030f7210 */ /* 0x000fe20000fe040b */
[----:B------:R-:W-:-:S03]  /*3620*/  IMAD.WIDE R8, R9, R8, RZ ;  /* 0x0000000809087225 */ /* 0x000fc600078e02ff */
[----:B------:R-:W-:-:S04]  /*3630*/  IADD3 R5, P1, P0, R8, R5, R20 ;  /* 0x0000000508057210 */ /* 0x000fc8000783e014 */
[----:B------:R-:W-:Y:S02]  /*3640*/  IADD3.X R8, PT, PT, R9, R15, R21, P1, P0 ;  /* 0x0000000f09087210 */ /* 0x000fe40000fe0415 */
[----:B0-----:R-:W-:-:S04]  /*3650*/  LEA R2, P0, R5, UR4, 0x2 ;  /* 0x0000000405027c11 */ /* 0x001fc8000f8010ff */
[----:B------:R-:W-:-:S05]  /*3660*/  LEA.HI.X R3, R5, UR5, R8, 0x2, P0 ;  /* 0x0000000505037c11 */ /* 0x000fca00080f1408 */
[----:B------:R0:W-:Y:S01]  /*3670*/  STG.E desc[UR8][R2.64], R22 ;  /* 0x0000001602007986 */ /* 0x0001e2000c101908 */
[----:B------:R-:W-:Y:S05]  /*3680*/  BRA `(.L_x_15) ;  /* 0x0000000000107947 */ /* 0x000fea0003800000 */
.L_x_16:
[----:B------:R-:W0:Y:S01]  /*3690*/  LDC.64 R2, c[0x0][0x420] ;  /* 0x00010800ff027b82 */ /* 0x000e220000000a00 */
[----:B------:R-:W-:-:S05]  /*36a0*/  IADD3 R0, PT, PT, R13, UR19, RZ ;  /* 0x000000130d007c10 */ /* 0x000fca000fffe0ff */
[----:B0-----:R-:W-:-:S05]  /*36b0*/  IMAD.WIDE.U32 R2, R0, 0x4, R2 ;  /* 0x0000000400027825 */ /* 0x001fca00078e0002 */
[----:B------:R1:W-:Y:S02]  /*36c0*/  STG.E desc[UR8][R2.64], R22 ;  /* 0x0000001602007986 */ /* 0x0003e4000c101908 */
.L_x_15:
[----:B------:R-:W-:Y:S05]  /*36d0*/  BSYNC.RECONVERGENT B1 ;  /* 0x0000000000017941 */ /* 0x000fea0003800200 */
.L_x_14:
[----:B------:R-:W2:Y:S01]  /*36e0*/  LDCU UR7, c[0x0][0x534] ;  /* 0x0000a680ff0777ac */ /* 0x000ea20008000800 */
[C---:B------:R-:W-:Y:S01]  /*36f0*/  LOP3.LUT R0, R7.reuse, 0x20, RZ, 0xfc, !PT ;  /* 0x0000002007007812 */ /* 0x040fe200078efcff */
[----:B------:R-:W-:Y:S01]  /*3700*/  IMAD.SHL.U32 R14, R4, 0x4, RZ ;  /* 0x00000004040e7824 */ /* 0x000fe200078e00ff */
[----:B01----:R-:W-:Y:S01]  /*3710*/  LOP3.LUT R2, R7, 0x40, RZ, 0xfc, !PT ;  /* 0x0000004007027812 */ /* 0x003fe200078efcff */
[----:B------:R-:W-:-:S03]  /*3720*/  IMAD.MOV.U32 R5, RZ, RZ, RZ ;  /* 0x000000ffff057224 */ /* 0x000fc600078e00ff */
[----:B------:R-:W-:Y:S02]  /*3730*/  LOP3.LUT R14, R14, 0x7c, RZ, 0xc0, !PT ;  /* 0x0000007c0e0e7812 */ /* 0x000fe400078ec0ff */
[----:B--2---:R-:W-:Y:S01]  /*3740*/  ISETP.GE.AND P2, PT, R0, UR7, PT ;  /* 0x0000000700007c0c */ /* 0x004fe2000bf46270 */
[----:B------:R-:W-:Y:S01]  /*3750*/  UISETP.GE.AND UP0, UPT, UR7, 0x1, UPT ;  /* 0x000000010700788c */ /* 0x000fe2000bf06270 */
[C---:B------:R-:W-:Y:S02]  /*3760*/  LOP3.LUT R0, R7.reuse, 0x60, RZ, 0xfc, !PT ;  /* 0x0000006007007812 */ /* 0x040fe400078efcff */
[----:B------:R-:W-:Y:S02]  /*3770*/  ISETP.GE.AND P3, PT, R7, UR7, PT ;  /* 0x0000000707007c0c */ /* 0x000fe4000bf66270 */
[----:B------:R-:W-:Y:S02]  /*3780*/  ISETP.GE.AND P1, PT, R2, UR7, PT ;  /* 0x0000000702007c0c */ /* 0x000fe4000bf26270 */
[----:B------:R-:W-:-:S02]  /*3790*/  CS2R R2, SRZ ;  /* 0x0000000000027805 */ /* 0x000fc4000001ff00 */
[----:B------:R-:W-:Y:S01]  /*37a0*/  ISETP.GE.AND P0, PT, R0, UR7, PT ;  /* 0x0000000700007c0c */ /* 0x000fe2000bf06270 */
[----:B------:R-:W-:Y:S01]  /*37b0*/  IMAD.MOV.U32 R0, RZ, RZ, RZ ;  /* 0x000000ffff007224 */ /* 0x000fe200078e00ff */
[C---:B------:R-:W-:Y:S02]  /*37c0*/  ISETP.GT.U32.OR P3, PT, R4.reuse, 0x7f, P3 ;  /* 0x0000007f0400780c */ /* 0x040fe40001f64470 */
[C---:B------:R-:W-:Y:S02]  /*37d0*/  ISETP.GT.U32.OR P1, PT, R4.reuse, 0x7f, P1 ;  /* 0x0000007f0400780c */ /* 0x040fe40000f24470 */
[C---:B------:R-:W-:Y:S02]  /*37e0*/  ISETP.GT.U32.OR P2, PT, R4.reuse, 0x7f, P2 ;  /* 0x0000007f0400780c */ /* 0x040fe40001744470 */
[----:B------:R-:W-:-:S07]  /*37f0*/  ISETP.GT.U32.OR P0, PT, R4, 0x7f, P0 ;  /* 0x0000007f0400780c */ /* 0x000fce0000704470 */
[C---:B------:R-:W-:Y:S02]  /*3800*/  @!P3 FADD.FTZ R27, -R22.reuse, R27 ;  /* 0x0000001b161bb221 */ /* 0x040fe40000010100 */
[C---:B------:R-:W-:Y:S02]  /*3810*/  @!P1 FADD.FTZ R25, -R22.reuse, R25 ;  /* 0x0000001916199221 */ /* 0x040fe40000010100 */
[C---:B------:R-:W-:Y:S01]  /*3820*/  @!P2 FADD.FTZ R24, -R22.reuse, R24 ;  /* 0x000000181618a221 */ /* 0x040fe20000010100 */
[----:B------:R-:W-:Y:S01]  /*3830*/  @!P3 FMUL.FTZ R27, R27, 1.4426950216293334961 ;  /* 0x3fb8aa3b1b1bb820 */ /* 0x000fe20000410000 */
[----:B------:R-:W-:Y:S01]  /*3840*/  @!P0 FADD.FTZ R22, -R22, R23 ;  /* 0x0000001716168221 */ /* 0x000fe20000010100 */
[----:B------:R-:W-:Y:S01]  /*3850*/  @!P1 FMUL.FTZ R25, R25, 1.4426950216293334961 ;  /* 0x3fb8aa3b19199820 */ /* 0x000fe20000410000 */
[----:B------:R-:W-:Y:S02]  /*3860*/  @!P2 FMUL.FTZ R24, R24, 1.4426950216293334961 ;  /* 0x3fb8aa3b1818a820 */ /* 0x000fe40000410000 */
[----:B------:R-:W-:Y:S01]  /*3870*/  @!P0 FMUL.FTZ R22, R22, 1.4426950216293334961 ;  /* 0x3fb8aa3b16168820 */ /* 0x000fe20000410000 */
[----:B------:R-:W0:Y:S04]  /*3880*/  @!P3 MUFU.EX2 R27, R27 ;  /* 0x0000001b001bb308 */ /* 0x000e280000000800 */
[----:B------:R-:W1:Y:S04]  /*3890*/  @!P2 MUFU.EX2 R9, R24 ;  /* 0x000000180009a308 */ /* 0x000e680000000800 */
[----:B------:R-:W2:Y:S04]  /*38a0*/  @!P1 MUFU.EX2 R25, R25 ;  /* 0x0000001900199308 */ /* 0x000ea80000000800 */
[----:B------:R-:W3:Y:S01]  /*38b0*/  @!P0 MUFU.EX2 R11, R22 ;  /* 0x00000016000b8308 */ /* 0x000ee20000000800 */
[----:B0-----:R0:W-:Y:S04]  /*38c0*/  @!P3 STS [R26], R27 ;  /* 0x0000001b1a00b388 */ /* 0x0011e80000000800 */
[----:B-1----:R0:W-:Y:S04]  /*38d0*/  @!P2 STS [R26+0x280], R9 ;  /* 0x000280091a00a388 */ /* 0x0021e80000000800 */
[----:B--2---:R0:W-:Y:S04]  /*38e0*/  @!P1 STS [R26+0x500], R25 ;  /* 0x000500191a009388 */ /* 0x0041e80000000800 */
[----:B---3--:R0:W-:Y:S01]  /*38f0*/  @!P0 STS [R26+0x780], R11 ;  /* 0x0007800b1a008388 */ /* 0x0081e20000000800 */
[----:B------:R-:W-:Y:S06]  /*3900*/  BAR.SYNC.DEFER_BLOCKING 0x0 ;  /* 0x0000000000007b1d */ /* 0x000fec0000010000 */
[----:B------:R-:W-:Y:S05]  /*3910*/  BRA.U !UP0, `(.L_x_22) ;  /* 0x0000000508f07547 */ /* 0x000fea000b800000 */
[----:B------:R-:W1:Y:S01]  /*3920*/  LDCU UR11, c[0x0][0x44c] ;  /* 0x00008980ff0b77ac */ /* 0x000e620008000800 */
[----:B------:R-:W-:Y:S01]  /*3930*/  LOP3.LUT R0, R7, 0x3e0, R4, 0xf8, !PT ;  /* 0x000003e007007812 */ /* 0x000fe200078ef804 */
[----:B------:R-:W-:Y:S01]  /*3940*/  IMAD.MOV.U32 R18, RZ, RZ, RZ ;  /* 0x000000ffff127224 */ /* 0x000fe200078e00ff */
[----:B0-----:R-:W-:Y:S01]  /*3950*/  CS2R R10, SRZ ;  /* 0x00000000000a7805 */ /* 0x001fe2000001ff00 */
[----:B------:R-:W0:Y:S01]  /*3960*/  LDCU.64 UR4, c[0x0][0x3f8] ;  /* 0x00007f00ff0477ac */ /* 0x000e220008000a00 */
[----:B------:R-:W-:Y:S01]  /*3970*/  CS2R R8, SRZ ;  /* 0x0000000000087805 */ /* 0x000fe2000001ff00 */
[----:B------:R-:W-:Y:S02]  /*3980*/  UISETP.GE.U32.AND UP0, UPT, UR7, 0x4, UPT ;  /* 0x000000040700788c */ /* 0x000fe4000bf06070 */
[----:B------:R-:W-:Y:S02]  /*3990*/  UIADD3 UR12, UPT, UPT, UR20, -UR19, URZ ;  /* 0x80000013140c7290 */ /* 0x000fe4000fffe0ff */
[----:B------:R-:W-:-:S02]  /*39a0*/  ULOP3.LUT UR10, UR7, 0x3, URZ, 0xc0, !UPT ;  /* 0x00000003070a7892 */ /* 0x000fc4000f8ec0ff */
[----:B-1----:R-:W-:Y:S02]  /*39b0*/  UIMAD UR6, UR19, UR11, URZ ;  /* 0x0000000b130672a4 */ /* 0x002fe4000f8e02ff */
[----:B------:R-:W-:-:S04]  /*39c0*/  UIMAD UR11, UR20, UR11, URZ ;  /* 0x0000000b140b72a4 */ /* 0x000fc8000f8e02ff */
[----:B------:R-:W-:Y:S01]  /*39d0*/  IMAD.U32 R17, RZ, RZ, UR6 ;  /* 0x00000006ff117e24 */ /* 0x000fe2000f8e00ff */
[----:B------:R-:W-:-:S04]  /*39e0*/  LEA R0, P0, R0, UR6, 0x2 ;  /* 0x0000000600007c11 */ /* 0x000fc8000f8010ff */
[----:B------:R-:W-:Y:S02]  /*39f0*/  LEA.HI.X.SX32 R17, R17, RZ, 0x1, P0 ;  /* 0x000000ff11117211 */ /* 0x000fe400000f0eff */
[----:B0-----:R-:W-:-:S04]  /*3a00*/  LEA R16, P0, R0, UR4, 0x2 ;  /* 0x0000000400107c11 */ /* 0x001fc8000f8010ff */
[----:B------:R-:W-:Y:S01]  /*3a10*/  LEA.HI.X R17, R0, UR5, R17, 0x2, P0 ;  /* 0x0000000500117c11 */ /* 0x000fe200080f1411 */
[----:B------:R-:W-:Y:S01]  /*3a20*/  IMAD.MOV.U32 R0, RZ, RZ, RZ ;  /* 0x000000ffff007224 */ /* 0x000fe200078e00ff */
[----:B------:R-:W-:Y:S07]  /*3a30*/  BRA.U !UP0, `(.L_x_23) ;  /* 0x0000000508347547 */ /* 0x000fee000b800000 */
[----:B------:R-:W0:Y:S01]  /*3a40*/  S2UR UR4, SR_CgaCtaId ;  /* 0x00000000000479c3 */ /* 0x000e220000008800 */
[----:B------:R-:W-:Y:S01]  /*3a50*/  UMOV UR5, 0x400 ;  /* 0x0000040000057882 */ /* 0x000fe20000000000 */
[----:B------:R-:W-:Y:S01]  /*3a60*/  ULOP3.LUT UR7, UR7, 0x7ffffffc, URZ, 0xc0, !UPT ;  /* 0x7ffffffc07077892 */ /* 0x000fe2000f8ec0ff */
[----:B------:R-:W-:Y:S01]  /*3a70*/  ISETP.GE.AND P2, PT, R13, UR12, PT ;  /* 0x0000000c0d007c0c */ /* 0x000fe2000bf46270 */
[----:B------:R-:W-:Y:S01]  /*3a80*/  IMAD.MOV.U32 R0, RZ, RZ, RZ ;  /* 0x000000ffff007224 */ /* 0x000fe200078e00ff */
[----:B------:R-:W-:Y:S01]  /*3a90*/  CS2R R2, SRZ ;  /* 0x0000000000027805 */ /* 0x000fe2000001ff00 */
[----:B------:R-:W-:Y:S01]  /*3aa0*/  IMAD.MOV.U32 R5, RZ, RZ, RZ ;  /* 0x000000ffff057224 */ /* 0x000fe200078e00ff */
[----:B------:R-:W-:Y:S01]  /*3ab0*/  UIMAD.WIDE UR22, UR11, 0x10, URZ ;  /* 0x000000100b1678a5 */ /* 0x000fe2000f8e02ff */
[----:B------:R-:W-:Y:S01]  /*3ac0*/  MOV R18, UR7 ;  /* 0x0000000700127c02 */ /* 0x000fe20008000f00 */
[----:B------:R-:W-:Y:S02]  /*3ad0*/  UIMAD.WIDE UR16, UR11, 0xc, URZ ;  /* 0x0000000c0b1078a5 */ /* 0x000fe4000f8e02ff */
[----:B------:R-:W-:Y:S01]  /*3ae0*/  UIMAD.WIDE UR14, UR11, 0x8, URZ ;  /* 0x000000080b0e78a5 */ /* 0x000fe2000f8e02ff */
[----:B------:R-:W1:Y:S01]  /*3af0*/  LDCU UR6, c[0x0][0x440] ;  /* 0x00008800ff0677ac */ /* 0x000e620008000800 */
[----:B------:R-:W-:-:S02]  /*3b00*/  UIMAD.WIDE UR24, UR11, 0x4, URZ ;  /* 0x000000040b1878a5 */ /* 0x000fc4000f8e02ff */
[----:B0-----:R-:W-:Y:S02]  /*3b10*/  ULEA UR4, UR4, UR5, 0x18 ;  /* 0x0000000504047291 */ /* 0x001fe4000f8ec0ff */
[----:B------:R-:W-:-:S04]  /*3b20*/  UIADD3 UR5, UPT, UPT, -UR7, URZ, URZ ;  /* 0x000000ff07057290 */ /* 0x000fc8000fffe1ff */
[----:B------:R-:W-:-:S05]  /*3b30*/  LEA R7, R13, UR4, 0x2 ;  /* 0x000000040d077c11 */ /* 0x000fca000f8e10ff */
[----:B-1----:R-:W-:-:S07]  /*3b40*/  VIADD R7, R7, 0x28 ;  /* 0x0000002807077836 */ /* 0x002fce0000000000 */
.L_x_32:
[----:B-1----:R0:W1:Y:S01]  /*3b50*/  LDS R4, [R7+-0x28] ;  /* 0xffffd80007047984 */ /* 0x0020620000000800 */
[----:B------:R-:W-:Y:S03]  /*3b60*/  BSSY.RECONVERGENT B0, `(.L_x_24) ;  /* 0x0000008000007945 */ /* 0x000fe60003800200 */
[----:B--2---:R0:W2:Y:S04]  /*3b70*/  LDS R6, [R7+-0x14] ;  /* 0xffffec0007067984 */ /* 0x0040a80000000800 */
[----:B---3--:R0:W3:Y:S01]  /*3b80*/  LDS R12, [R7] ;  /* 0x00000000070c7984 */ /* 0x0080e20000000800 */
[----:B------:R-:W-:Y:S05]  /*3b90*/  @P2 BRA `(.L_x_25) ;  /* 0x0000000000102947 */ /* 0x000fea0003800000 */
[----:B------:R-:W-:Y:S02]  /*3ba0*/  ISETP.GE.AND P0, PT, R14, UR6, PT ;  /* 0x000000060e007c0c */ /* 0x000fe4000bf06270 */
[----:B------:R-:W-:Y:S02]  /*3bb0*/  CS2R R10, SRZ ;  /* 0x00000000000a7805 */ /* 0x000fe4000001ff00 */
[----:B------:R-:W-:Y:S09]  /*3bc0*/  CS2R R8, SRZ ;  /* 0x0000000000087805 */ /* 0x000ff2000001ff00 */
[----:B------:R4:W5:Y:S02]  /*3bd0*/  @!P0 LDG.E.128 R8, desc[UR8][R16.64] ;  /* 0x0000000810088981 */ /* 0x000964000c1e1d00 */
.L_x_25:
[----:B------:R-:W-:Y:S05]  /*3be0*/  BSYNC.RECONVERGENT B0 ;  /* 0x0000000000007941 */ /* 0x000fea0003800200 */
.L_x_24:
[C---:B-1---5:R-:W-:Y:S01]  /*3bf0*/  FFMA.FTZ R5, R4.reuse, R8, R5 ;  /* 0x0000000804057223 */ /* 0x062fe20000010005 */
[C---:B------:R-:W-:Y:S01]  /*3c00*/  FFMA.FTZ R2, R4.reuse, R9, R2 ;  /* 0x0000000904027223 */ /* 0x040fe20000010002 */
[----:B------:R-:W-:Y:S01]  /*3c10*/  BSSY.RECONVERGENT B0, `(.L_x_26) ;  /* 0x000000a000007945 */ /* 0x000fe20003800200 */
[C---:B------:R-:W-:Y:S01]  /*3c20*/  FFMA.FTZ R3, R4.reuse, R10, R3 ;  /* 0x0000000a04037223 */ /* 0x040fe20000010003 */
[----:B------:R-:W-:Y:S02]  /*3c30*/  FFMA.FTZ R0, R4, R11, R0 ;  /* 0x0000000b04007223 */ /* 0x000fe40000010000 */
[----:B------:R-:W-:Y:S05]  /*3c40*/  @P2 BRA `(.L_x_27) ;  /* 0x0000000000182947 */ /* 0x000fea0003800000 */
[----:B------:R-:W-:Y:S02]  /*3c50*/  ISETP.GE.AND P0, PT, R14, UR6, PT ;  /* 0x000000060e007c0c */ /* 0x000fe4000bf06270 */
[----:B------:R-:W-:Y:S02]  /*3c60*/  CS2R R10, SRZ ;  /* 0x00000000000a7805 */ /* 0x000fe4000001ff00 */
[----:B------:R-:W-:Y:S09]  /*3c70*/  CS2R R8, SRZ ;  /* 0x0000000000087805 */ /* 0x000ff2000001ff00 */
[----:B------:R-:W-:Y:S04]  /*3c80*/  @!P0 IADD3 R20, P1, PT, R16, UR24, RZ ;  /* 0x0000001810148c10 */ /* 0x000fe8000ff3e0ff */
[----:B------:R-:W-:Y:S05]  /*3c90*/  @!P0 IADD3.X R21, PT, PT, R17, UR25, RZ, P1, !PT ;  /* 0x0000001911158c10 */ /* 0x000fea0008ffe4ff */
[----:B------:R1:W5:Y:S04]  /*3ca0*/  @!P0 LDG.E.128 R8, desc[UR8][R20.64] ;  /* 0x0000000814088981 */ /* 0x000368000c1e1d00 */
.L_x_27:
[----:B------:R-:W-:Y:S05]  /*3cb0*/  BSYNC.RECONVERGENT B0 ;  /* 0x0000000000007941 */ /* 0x000fea0003800200 */
.L_x_26:
[C---:B--2--5:R-:W-:Y:S01]  /*3cc0*/  FFMA.FTZ R5, R6.reuse, R8, R5 ;  /* 0x0000000806057223 */ /* 0x064fe20000010005 */
        /* <DEDUP_REMOVED lines=8> */
[----:B-1----:R-:W-:Y:S04]  /*3d50*/  @!P0 IADD3 R20, P1, PT, R16, UR14, RZ ;  /* 0x0000000e10148c10 */ /* 0x002fe8000ff3e0ff */
[----:B------:R-:W-:Y:S05]  /*3d60*/  @!P0 IADD3.X R21, PT, PT, R17, UR15, RZ, P1, !PT ;  /* 0x0000000f11158c10 */ /* 0x000fea0008ffe4ff */
[----:B------:R2:W5:Y:S04]  /*3d70*/  @!P0 LDG.E.128 R8, desc[UR8][R20.64] ;  /* 0x0000000814088981 */ /* 0x000568000c1e1d00 */
.L_x_29:
[----:B------:R-:W-:Y:S05]  /*3d80*/  BSYNC.RECONVERGENT B0 ;  /* 0x0000000000007941 */ /* 0x000fea0003800200 */
.L_x_28:
[C---:B---3-5:R-:W-:Y:S01]  /*3d90*/  FFMA.FTZ R5, R12.reuse, R8, R5 ;  /* 0x000000080c057223 */ /* 0x068fe20000010005 */
        /* <DEDUP_REMOVED lines=8> */
[----:B-12---:R-:W-:Y:S04]  /*3e20*/  @!P0 IADD3 R20, P1, PT, R16, UR16, RZ ;  /* 0x0000001010148c10 */ /* 0x006fe8000ff3e0ff */
[----:B------:R-:W-:Y:S05]  /*3e30*/  @!P0 IADD3.X R21, PT, PT, R17, UR17, RZ, P1, !PT ;  /* 0x0000001111158c10 */ /* 0x000fea0008ffe4ff */
[----:B------:R3:W5:Y:S04]  /*3e40*/  @!P0 LDG.E.128 R8, desc[UR8][R20.64] ;  /* 0x0000000814088981 */ /* 0x000768000c1e1d00 */
.L_x_31:
[----:B------:R-:W-:Y:S05]  /*3e50*/  BSYNC.RECONVERGENT B0 ;  /* 0x0000000000007941 */ /* 0x000fea0003800200 */
.L_x_30:
[----:B----4-:R-:W-:Y:S01]  /*3e60*/  IADD3 R16, P0, PT, R16, UR22, RZ ;  /* 0x0000001610107c10 */ /* 0x010fe2000ff1e0ff */
[----:B------:R0:W4:Y:S01]  /*3e70*/  LDS R4, [R7+0x14] ;  /* 0x0000140007047984 */ /* 0x0001220000000800 */
[----:B------:R-:W-:Y:S02]  /*3e80*/  UIADD3 UR5, UPT, UPT, UR5, 0x4, URZ ;  /* 0x0000000405057890 */ /* 0x000fe4000fffe0ff */
[----:B------:R-:W-:Y:S02]  /*3e90*/  IADD3.X R17, PT, PT, R17, UR23, RZ, P0, !PT ;  /* 0x0000001711117c10 */ /* 0x000fe400087fe4ff */
[----:B------:R-:W-:Y:S01]  /*3ea0*/  UISETP.NE.AND UP0, UPT, UR5, URZ, UPT ;  /* 0x000000ff0500728c */ /* 0x000fe2000bf05270 */
[----:B0-----:R-:W-:Y:S01]  /*3eb0*/  IADD3 R7, PT, PT, R7, 0x50, RZ ;  /* 0x0000005007077810 */ /* 0x001fe20007ffe0ff */
[C---:B----45:R-:W-:Y:S01]  /*3ec0*/  FFMA.FTZ R5, R4.reuse, R8, R5 ;  /* 0x0000000804057223 */ /* 0x070fe20000010005 */
[C---:B------:R-:W-:Y:S01]  /*3ed0*/  FFMA.FTZ R2, R4.reuse, R9, R2 ;  /* 0x0000000904027223 */ /* 0x040fe20000010002 */
[C---:B------:R-:W-:Y:S01]  /*3ee0*/  FFMA.FTZ R3, R4.reuse, R10, R3 ;  /* 0x0000000a04037223 */ /* 0x040fe20000010003 */
[----:B------:R-:W-:Y:S04]  /*3ef0*/  FFMA.FTZ R0, R4, R11, R0 ;  /* 0x0000000b04007223 */ /* 0x000fe80000010000 */
[----:B------:R-:W-:Y:S05]  /*3f00*/  BRA.U UP0, `(.L_x_32) ;  /* 0xfffffffd00107547 */ /* 0x000fea000b83ffff */
.L_x_23:
[----:B------:R-:W-:-:S09]  /*3f10*/  UISETP.NE.AND UP0, UPT, UR10, URZ, UPT ;  /* 0x000000ff0a00728c */ /* 0x000fd2000bf05270 */
[----:B------:R-:W-:Y:S05]  /*3f20*/  BRA.U !UP0, `(.L_x_22) ;  /* 0x00000001086c7547 */ /* 0x000fea000b800000 */
[----:B------:R-:W0:Y:S01]  /*3f30*/  S2UR UR5, SR_CgaCtaId ;  /* 0x00000000000579c3 */ /* 0x000e220000008800 */
[----:B------:R-:W-:Y:S01]  /*3f40*/  UMOV UR6, 0x400 ;  /* 0x0000040000067882 */ /* 0x000fe20000000000 */
[----:B------:R-:W-:Y:S01]  /*3f50*/  IMAD R18, R18, 0x5, R13 ;  /* 0x0000000512127824 */ /* 0x000fe200078e020d */
[----:B------:R-:W-:Y:S01]  /*3f60*/  ISETP.GE.AND P1, PT, R13, UR12, PT ;  /* 0x0000000c0d007c0c */ /* 0x000fe2000bf26270 */
[----:B------:R-:W4:Y:S01]  /*3f70*/  LDCU UR4, c[0x0][0x440] ;  /* 0x00008800ff0477ac */ /* 0x000f220008000800 */
[----:B------:R-:W-:Y:S02]  /*3f80*/  UIMAD.WIDE UR14, UR11, 0x4, URZ ;  /* 0x000000040b0e78a5 */ /* 0x000fe4000f8e02ff */
[----:B0-----:R-:W-:Y:S02]  /*3f90*/  ULEA UR5, UR5, UR6, 0x18 ;  /* 0x0000000605057291 */ /* 0x001fe4000f8ec0ff */
[----:B------:R-:W-:-:S04]  /*3fa0*/  UIADD3 UR6, UPT, UPT, -UR10, URZ, URZ ;  /* 0x000000ff0a067290 */ /* 0x000fc8000fffe1ff */
[----:B----4-:R-:W-:-:S08]  /*3fb0*/  LEA R6, R18, UR5, 0x2 ;  /* 0x0000000512067c11 */ /* 0x010fd0000f8e10ff */
.L_x_35:
[----:B------:R0:W4:Y:S01]  /*3fc0*/  LDS R4, [R6] ;  /* 0x0000000006047984 */ /* 0x0001220000000800 */
[----:B------:R-:W-:Y:S01]  /*3fd0*/  UIADD3 UR6, UPT, UPT, UR6, 0x1, URZ ;  /* 0x0000000106067890 */ /* 0x000fe2000fffe0ff */
[----:B------:R-:W-:Y:S04]  /*3fe0*/  BSSY.RECONVERGENT B0, `(.L_x_33) ;  /* 0x0000006000007945 */ /* 0x000fe80003800200 */
[----:B------:R-:W-:Y:S05]  /*3ff0*/  @P1 BRA `(.L_x_34) ;  /* 0x0000000000101947 */ /* 0x000fea0003800000 */
[----:B------:R-:W-:Y:S02]  /*4000*/  ISETP.GE.AND P0, PT, R14, UR4, PT ;  /* 0x000000040e007c0c */ /* 0x000fe4000bf06270 */
[----:B------:R-:W-:Y:S02]  /*4010*/  CS2R R10, SRZ ;  /* 0x00000000000a7805 */ /* 0x000fe4000001ff00 */
[----:B------:R-:W-:Y:S09]  /*4020*/  CS2R R8, SRZ ;  /* 0x0000000000087805 */ /* 0x000ff2000001ff00 */
[----:B------:R0:W5:Y:S02]  /*4030*/  @!P0 LDG.E.128 R8, desc[UR8][R16.64] ;  /* 0x0000000810088981 */ /* 0x000164000c1e1d00 */
.L_x_34:
[----:B------:R-:W-:Y:S05]  /*4040*/  BSYNC.RECONVERGENT B0 ;  /* 0x0000000000007941 */ /* 0x000fea0003800200 */
.L_x_33:
[----:B0-----:R-:W-:Y:S01]  /*4050*/  IADD3 R16, P0, PT, R16, UR14, RZ ;  /* 0x0000000e10107c10 */ /* 0x001fe2000ff1e0ff */
[----:B------:R-:W-:Y:S01]  /*4060*/  UISETP.NE.AND UP0, UPT, UR6, URZ, UPT ;  /* 0x000000ff0600728c */ /* 0x000fe2000bf05270 */
[----:B----45:R-:W-:Y:S01]  /*4070*/  FFMA.FTZ R5, R4, R8, R5 ;  /* 0x0000000804057223 */ /* 0x030fe20000010005 */
[----:B------:R-:W-:Y:S01]  /*4080*/  IADD3 R6, PT, PT, R6, 0x14, RZ ;  /* 0x0000001406067810 */ /* 0x000fe20007ffe0ff */
[C---:B------:R-:W-:Y:S01]  /*4090*/  FFMA.FTZ R2, R4.reuse, R9, R2 ;  /* 0x0000000904027223 */ /* 0x040fe20000010002 */
[C---:B------:R-:W-:Y:S01]  /*40a0*/  FFMA.FTZ R3, R4.reuse, R10, R3 ;  /* 0x0000000a04037223 */ /* 0x040fe20000010003 */
[----:B------:R-:W-:Y:S01]  /*40b0*/  IADD3.X R17, PT, PT, R17, UR15, RZ, P0, !PT ;  /* 0x0000000f11117c10 */ /* 0x000fe200087fe4ff */
[----:B------:R-:W-:Y:S03]  /*40c0*/  FFMA.FTZ R0, R4, R11, R0 ;  /* 0x0000000b04007223 */ /* 0x000fe60000010000 */
[----:B------:R-:W-:Y:S05]  /*40d0*/  BRA.U UP0, `(.L_x_35) ;  /* 0xfffffffd00b87547 */ /* 0x000fea000b83ffff */
.L_x_22:
[----:B------:R-:W-:-:S04]  /*40e0*/  IADD3 R13, PT, PT, R13, UR19, RZ ;  /* 0x000000130d0d7c10 */ /* 0x000fc8000fffe0ff */
[----:B------:R-:W-:-:S13]  /*40f0*/  ISETP.GE.AND P0, PT, R13, UR20, PT ;  /* 0x000000140d007c0c */ /* 0x000fda000bf06270 */
[----:B------:R-:W-:Y:S05]  /*4100*/  @P0 EXIT ;  /* 0x000000000000094d */ /* 0x000fea0003800000 */
[----:B0-----:R-:W-:Y:S01]  /*4110*/  IABS R9, UR21 ;  /* 0x0000001500097c13 */ /* 0x001fe20008000000 */
[----:B------:R-:W0:Y:S01]  /*4120*/  LDC R8, c[0x0][0x434] ;  /* 0x00010d00ff087b82 */ /* 0x000e220000000800 */
[----:B------:R-:W-:Y:S01]  /*4130*/  IABS R10, R13 ;  /* 0x0000000d000a7213 */ /* 0x000fe20000000000 */
[----:B------:R-:W4:Y:S01]  /*4140*/  LDCU UR4, c[0x0][0x440] ;  /* 0x00008800ff0477ac */ /* 0x000f220008000800 */
[----:B------:R-:W5:Y:S01]  /*4150*/  I2F.RP R7, R9 ;  /* 0x0000000900077306 */ /* 0x000f620000209400 */
[----:B------:R-:W-:-:S05]  /*4160*/  IABS R6, UR21 ;  /* 0x0000001500067c13 */ /* 0x000fca0008000000 */
[----:B------:R-:W-:Y:S02]  /*4170*/  IMAD.MOV R6, RZ, RZ, -R6 ;  /* 0x000000ffff067224 */ /* 0x000fe400078e0a06 */
[----:B-----5:R-:W5:Y:S02]  /*4180*/  MUFU.RCP R16, R7 ;  /* 0x0000000700107308 */ /* 0x020f640000001000 */
[----:B-----5:R-:W-:Y:S01]  /*4190*/  VIADD R16, R16, 0xffffffe ;  /* 0x0ffffffe10107836 */ /* 0x020fe20000000000 */
[----:B0-----:R-:W-:-:S05]  /*41a0*/  IABS R7, R8 ;  /* 0x0000000800077213 */ /* 0x001fca0000000000 */
[----:B------:R-:W0:Y:S02]  /*41b0*/  F2I.FTZ.U32.TRUNC.NTZ R17, R16 ;  /* 0x0000001000117305 */ /* 0x000e24000021f000 */
[--C-:B0-----:R-:W-:Y:S02]  /*41c0*/  IMAD.MOV R4, RZ, RZ, -R17.reuse ;  /* 0x000000ffff047224 */ /* 0x101fe400078e0a11 */
[----:B------:R-:W-:Y:S02]  /*41d0*/  HFMA2 R16, -RZ, RZ, 0, 0 ;  /* 0x00000000ff107431 */ /* 0x000fe400000001ff */
[----:B------:R-:W-:Y:S02]  /*41e0*/  IMAD R11, R4, R9, RZ ;  /* 0x00000009040b7224 */ /* 0x000fe400078e02ff */
[----:B------:R-:W0:Y:S02]  /*41f0*/  I2F.RP R4, R7 ;  /* 0x0000000700047306 */ /* 0x000e240000209400 */
[----:B------:R-:W-:-:S06]  /*4200*/  IMAD.HI.U32 R11, R17, R11, R16 ;  /* 0x0000000b110b7227 */ /* 0x000fcc00078e0010 */
[----:B------:R-:W-:-:S04]  /*4210*/  IMAD.HI.U32 R11, R11, R10, RZ ;  /* 0x0000000a0b0b7227 */ /* 0x000fc800078e00ff */
[----:B------:R-:W-:Y:S01]  /*4220*/  IMAD R6, R11, R6, R10 ;  /* 0x000000060b067224 */ /* 0x000fe200078e020a */
[----:B0-----:R-:W0:Y:S04]  /*4230*/  MUFU.RCP R4, R4 ;  /* 0x0000000400047308 */ /* 0x001e280000001000 */
[----:B------:R-:W-:-:S13]  /*4240*/  ISETP.GT.U32.AND P1, PT, R9, R6, PT ;  /* 0x000000060900720c */ /* 0x000fda0003f24070 */
[----:B------:R-:W-:Y:S01]  /*4250*/  @!P1 IMAD.IADD R6, R6, 0x1, -R9 ;  /* 0x0000000106069824 */ /* 0x000fe200078e0a09 */
[----:B------:R-:W-:Y:S01]  /*4260*/  @!P1 IADD3 R11, PT, PT, R11, 0x1, RZ ;  /* 0x000000010b0b9810 */ /* 0x000fe20007ffe0ff */
[----:B0-----:R-:W-:Y:S01]  /*4270*/  VIADD R18, R4, 0xffffffe ;  /* 0x0ffffffe04127836 */ /* 0x001fe20000000000 */
[----:B------:R-:W-:Y:S02]  /*4280*/  ISETP.NE.AND P1, PT, RZ, UR21, PT ;  /* 0x00000015ff007c0c */ /* 0x000fe4000bf25270 */
[----:B------:R-:W-:Y:S01]  /*4290*/  ISETP.GE.U32.AND P2, PT, R6, R9, PT ;  /* 0x000000090600720c */ /* 0x000fe20003f46070 */
[----:B------:R-:W0:Y:S01]  /*42a0*/  F2I.FTZ.U32.TRUNC.NTZ R19, R18 ;  /* 0x0000001200137305 */ /* 0x000e22000021f000 */
[----:B------:R-:W-:-:S04]  /*42b0*/  LOP3.LUT R6, R13, UR21, RZ, 0x3c, !PT ;  /* 0x000000150d067c12 */ /* 0x000fc8000f8e3cff */
[----:B------:R-:W-:-:S07]  /*42c0*/  ISETP.GE.AND P0, PT, R6, RZ, PT ;  /* 0x000000ff0600720c */ /* 0x000fce0003f06270 */
[----:B------:R-:W-:Y:S02]  /*42d0*/  @P2 IADD3 R11, PT, PT, R11, 0x1, RZ ;  /* 0x000000010b0b2810 */ /* 0x000fe40007ffe0ff */
[----:B0-----:R-:W-:Y:S02]  /*42e0*/  IADD3 R6, PT, PT, RZ, -R19, RZ ;  /* 0x80000013ff067210 */ /* 0x001fe40007ffe0ff */
[----:B------:R-:W-:Y:S02]  /*42f0*/  MOV R18, RZ ;  /* 0x000000ff00127202 */ /* 0x000fe40000000f00 */
[----:B------:R-:W-:Y:S01]  /*4300*/  @!P0 IMAD.MOV R11, RZ, RZ, -R11 ;  /* 0x000000ffff0b8224 */ /* 0x000fe200078e0a0b */
[----:B------:R-:W-:Y:S01]  /*4310*/  @!P1 LOP3.LUT R11, RZ, UR21, RZ, 0x33, !PT ;  /* 0x00000015ff0b9c12 */ /* 0x000fe2000f8e33ff */
[----:B------:R-:W-:Y:S01]  /*4320*/  IMAD R6, R6, R7, RZ ;  /* 0x0000000706067224 */ /* 0x000fe200078e02ff */
[----:B----4-:R-:W-:-:S03]  /*4330*/  ISETP.GE.AND P1, PT, R14, UR4, PT ;  /* 0x000000040e007c0c */ /* 0x010fc6000bf26270 */
[----:B------:R-:W-:Y:S02]  /*4340*/  IMAD R9, R11, UR21, RZ ;  /* 0x000000150b097c24 */ /* 0x000fe4000f8e02ff */
[----:B------:R-:W-:-:S04]  /*4350*/  IMAD.HI.U32 R6, R19, R6, R18 ;  /* 0x0000000613067227 */ /* 0x000fc800078e0012 */
[----:B------:R-:W-:-:S05]  /*4360*/  IMAD.IADD R17, R13, 0x1, -R9 ;  /* 0x000000010d117824 */ /* 0x000fca00078e0a09 */
[----:B------:R-:W-:-:S05]  /*4370*/  IABS R4, R17 ;  /* 0x0000001100047213 */ /* 0x000fca0000000000 */
[----:B------:R-:W-:-:S04]  /*4380*/  IMAD.HI.U32 R10, R6, R4, RZ ;  /* 0x00000004060a7227 */ /* 0x000fc800078e00ff */
[----:B------:R-:W-:-:S04]  /*4390*/  IMAD.MOV R6, RZ, RZ, -R10 ;  /* 0x000000ffff067224 */ /* 0x000fc800078e0a0a */
[----:B------:R-:W-:-:S05]  /*43a0*/  IMAD R4, R7, R6, R4 ;  /* 0x0000000607047224 */ /* 0x000fca00078e0204 */
[----:B------:R-:W-:-:S13]  /*43b0*/  ISETP.GT.U32.AND P0, PT, R7, R4, PT ;  /* 0x000000040700720c */ /* 0x000fda0003f04070 */
[----:B------:R-:W-:-:S04]  /*43c0*/  @!P0 IADD3 R4, PT, PT, R4, -R7, RZ ;  /* 0x8000000704048210 */ /* 0x000fc80007ffe0ff */
[----:B------:R-:W-:Y:S01]  /*43d0*/  ISETP.GE.U32.AND P2, PT, R4, R7, PT ;  /* 0x000000070400720c */ /* 0x000fe20003f46070 */
[----:B------:R-:W-:-:S12]  /*43e0*/  @P1 EXIT ;  /* 0x000000000000194d */ /* 0x000fd80003800000 */
[----:B------:R-:W0:Y:S01]  /*43f0*/  LDCU.128 UR4, c[0x0][0x400] ;  /* 0x00008000ff0477ac */ /* 0x000e220008000c00 */
[----:B------:R-:W-:Y:S01]  /*4400*/  LOP3.LUT R17, R17, R8, RZ, 0x3c, !PT ;  /* 0x0000000811117212 */ /* 0x000fe200078e3cff */
[----:B------:R-:W-:Y:S01]  /*4410*/  @!P0 VIADD R10, R10, 0x1 ;  /* 0x000000010a0a8836 */ /* 0x000fe20000000000 */
[----:B------:R-:W-:Y:S01]  /*4420*/  ISETP.NE.AND P0, PT, R8, RZ, PT ;  /* 0x000000ff0800720c */ /* 0x000fe20003f05270 */
[----:B------:R-:W4:Y:S01]  /*4430*/  LDCU.64 UR10, c[0x0][0x410] ;  /* 0x00008200ff0a77ac */ /* 0x000f220008000a00 */
[----:B------:R-:W-:Y:S01]  /*4440*/  ISETP.GE.AND P1, PT, R17, RZ, PT ;  /* 0x000000ff1100720c */ /* 0x000fe20003f26270 */
[----:B------:R-:W-:Y:S01]  /*4450*/  @P2 VIADD R10, R10, 0x1 ;  /* 0x000000010a0a2836 */ /* 0x000fe20000000000 */
[----:B------:R-:W-:Y:S01]  /*4460*/  SHF.R.S32.HI R4, RZ, 0x1f, R11 ;  /* 0x0000001fff047819 */ /* 0x000fe2000001140b */
[----:B------:R-:W-:Y:S01]  /*4470*/  IMAD.MOV.U32 R15, RZ, RZ, RZ ;  /* 0x000000ffff0f7224 */ /* 0x000fe200078e00ff */
[----:B------:R-:W-:Y:S02]  /*4480*/  F2FP.BF16.F32.PACK_AB R2, R2, R5 ;  /* 0x000000050202723e */ /* 0x000fe400000010ff */
[----:B------:R-:W-:Y:S01]  /*4490*/  F2FP.BF16.F32.PACK_AB R3, R0, R3 ;  /* 0x000000030003723e */ /* 0x000fe200000010ff */
[----:B0-----:R-:W-:-:S06]  /*44a0*/  IMAD R4, R4, UR4, RZ ;  /* 0x0000000404047c24 */ /* 0x001fcc000f8e02ff */
[----:B------:R-:W-:Y:S01]  /*44b0*/  @!P1 IADD3 R10, PT, PT, -R10, RZ, RZ ;  /* 0x000000ff0a0a9210 */ /* 0x000fe20007ffe1ff */
[----:B------:R-:W-:Y:S01]  /*44c0*/  IMAD.WIDE.U32 R14, R11, UR4, R14 ;  /* 0x000000040b0e7c25 */ /* 0x000fe2000f8e000e */
[----:B------:R-:W-:-:S03]  /*44d0*/  @!P0 LOP3.LUT R10, RZ, R8, RZ, 0x33, !PT ;  /* 0x00000008ff0a8212 */ /* 0x000fc600078e33ff */
[----:B------:R-:W-:Y:S01]  /*44e0*/  IMAD R11, R11, UR5, R4 ;  /* 0x000000050b0b7c24 */ /* 0x000fe2000f8e0204 */
[----:B------:R-:W-:Y:S01]  /*44f0*/  SHF.R.S32.HI R4, RZ, 0x1f, R10 ;  /* 0x0000001fff047819 */ /* 0x000fe2000001140a */
[----:B------:R-:W-:Y:S01]  /*4500*/  IMAD R8, R10, R8, R9 ;  /* 0x000000080a087224 */ /* 0x000fe200078e0209 */
[----:B------:R-:W0:Y:S02]  /*4510*/  LDCU.64 UR4, c[0x0][0x3f0] ;  /* 0x00007e00ff0477ac */ /* 0x000e240008000a00 */
[----:B------:R-:W-:Y:S01]  /*4520*/  IADD3 R15, PT, PT, R15, R11, RZ ;  /* 0x0000000b0f0f7210 */ /* 0x000fe20007ffe0ff */
[----:B----4-:R-:W-:Y:S02]  /*4530*/  IMAD R7, R4, UR10, RZ ;  /* 0x0000000a04077c24 */ /* 0x010fe4000f8e02ff */
[----:B------:R-:W-:Y:S02]  /*4540*/  IMAD.IADD R8, R13, 0x1, -R8 ;  /* 0x000000010d087824 */ /* 0x000fe400078e0a08 */
[----:B------:R-:W-:-:S02]  /*4550*/  IMAD R9, R10, UR11, R7 ;  /* 0x0000000b0a097c24 */ /* 0x000fc4000f8e0207 */
[----:B------:R-:W-:Y:S01]  /*4560*/  IMAD.WIDE.U32 R14, R10, UR10, R14 ;  /* 0x0000000a0a0e7c25 */ /* 0x000fe2000f8e000e */
[----:B------:R-:W-:-:S04]  /*4570*/  SHF.R.S32.HI R7, RZ, 0x1f, R8 ;  /* 0x0000001fff077819 */ /* 0x000fc80000011408 */
[----:B------:R-:W-:Y:S01]  /*4580*/  IADD3 R15, PT, PT, R15, R9, RZ ;  /* 0x000000090f0f7210 */ /* 0x000fe20007ffe0ff */
[----:B------:R-:W-:-:S04]  /*4590*/  IMAD R7, R7, UR6, RZ ;  /* 0x0000000607077c24 */ /* 0x000fc8000f8e02ff */
[C---:B------:R-:W-:Y:S02]  /*45a0*/  IMAD R7, R8.reuse, UR7, R7 ;  /* 0x0000000708077c24 */ /* 0x040fe4000f8e0207 */
[----:B------:R-:W-:-:S05]  /*45b0*/  IMAD.WIDE.U32 R8, R8, UR6, R14 ;  /* 0x0000000608087c25 */ /* 0x000fca000f8e000e */
[----:B------:R-:W-:Y:S02]  /*45c0*/  IADD3 R7, PT, PT, R9, R7, RZ ;  /* 0x0000000709077210 */ /* 0x000fe40007ffe0ff */
[----:B0-----:R-:W-:-:S04]  /*45d0*/  LEA R4, P0, R8, UR4, 0x1 ;  /* 0x0000000408047c11 */ /* 0x001fc8000f8008ff */
[----:B------:R-:W-:-:S05]  /*45e0*/  LEA.HI.X R5, R8, UR5, R7, 0x1, P0 ;  /* 0x0000000508057c11 */ /* 0x000fca00080f0c07 */
[----:B------:R-:W-:Y:S01]  /*45f0*/  STG.E.64 desc[UR8][R4.64], R2 ;  /* 0x0000000204007986 */ /* 0x000fe2000c101b08 */
[----:B------:R-:W-:Y:S05]  /*4600*/  EXIT ;  /* 0x000000000000794d */ /* 0x000fea0003800000 */
        .weak           $__internal_0_$__cuda_sm20_div_s64
        .type           $__internal_0_$__cuda_sm20_div_s64,@function
        .size           $__internal_0_$__cuda_sm20_div_s64,(.L_x_14848 - $__internal_0_$__cuda_sm20_div_s64)
$__internal_0_$__cuda_sm20_div_s64:
[----:B------:R-:W-:Y:S02]  /*4610*/  IADD3 R29, P0, PT, RZ, -R18, RZ ;  /* 0x80000012ff1d7210 */ /* 0x000fe40007f1e0ff */
[----:B------:R-:W-:-:S03]  /*4620*/  ISETP.GE.AND P1, PT, R15, RZ, PT ;  /* 0x000000ff0f00720c */ /* 0x000fc60003f26270 */
[----:B------:R-:W-:Y:S01]  /*4630*/  IMAD.X R0, RZ, RZ, ~R15, P0 ;  /* 0x000000ffff007224 */ /* 0x000fe200000e0e0f */
[----:B------:R-:W-:-:S04]  /*4640*/  SEL R28, R29, R18, !P1 ;  /* 0x000000121d1c7207 */ /* 0x000fc80004800000 */
[----:B------:R-:W-:-:S04]  /*4650*/  SEL R29, R0, R15, !P1 ;  /* 0x0000000f001d7207 */ /* 0x000fc80004800000 */
[----:B------:R-:W0:Y:S02]  /*4660*/  I2F.U64.RP R0, R28 ;  /* 0x0000001c00007312 */ /* 0x000e240000309000 */
[----:B0-----:R-:W0:Y:S02]  /*4670*/  MUFU.RCP R38, R0 ;  /* 0x0000000000267308 */ /* 0x001e240000001000 */
[----:B0-----:R-:W-:-:S15]  /*4680*/  VIADD R38, R38, 0x1ffffffe ;  /* 0x1ffffffe26267836 */ /* 0x001fde0000000000 */
[----:B------:R-:W-:-:S15]  /*4690*/  NOP ;  /* 0x0000000000007918 */ /* 0x000fde0000000000 */
[----:B------:R-:W-:-:S15]  /*46a0*/  NOP ;  /* 0x0000000000007918 */ /* 0x000fde0000000000 */
[----:B------:R-:W-:-:S15]  /*46b0*/  NOP ;  /* 0x0000000000007918 */ /* 0x000fde0000000000 */
[----:B------:R-:W0:Y:S02]  /*46c0*/  F2I.U64.TRUNC R38, R38 ;  /* 0x0000002600267311 */ /* 0x000e24000020d800 */
[----:B0-----:R-:W-:-:S04]  /*46d0*/  IMAD.WIDE.U32 R36, R38, R28, RZ ;  /* 0x0000001c26247225 */ /* 0x001fc800078e00ff */
[C---:B------:R-:W-:Y:S01]  /*46e0*/  IMAD R21, R38.reuse, R29, R37 ;  /* 0x0000001d26157224 */ /* 0x040fe200078e0225 */
[----:B------:R-:W-:Y:S01]  /*46f0*/  IADD3 R19, P0, PT, RZ, -R36, RZ ;  /* 0x80000024ff137210 */ /* 0x000fe20007f1e0ff */
[----:B------:R-:W-:Y:S02]  /*4700*/  IMAD.MOV.U32 R37, RZ, RZ, R38 ;  /* 0x000000ffff257224 */ /* 0x000fe400078e0026 */
[----:B------:R-:W-:Y:S02]  /*4710*/  IMAD R2, R39, R28, R21 ;  /* 0x0000001c27027224 */ /* 0x000fe400078e0215 */
[----:B------:R-:W-:-:S04]  /*4720*/  IMAD.HI.U32 R36, R38, R19, RZ ;  /* 0x0000001326247227 */ /* 0x000fc800078e00ff */
[----:B------:R-:W-:-:S04]  /*4730*/  IMAD.X R2, RZ, RZ, ~R2, P0 ;  /* 0x000000ffff027224 */ /* 0x000fc800000e0e02 */
[----:B------:R-:W-:-:S04]  /*4740*/  IMAD.WIDE.U32 R36, P2, R38, R2, R36 ;  /* 0x0000000226247225 */ /* 0x000fc80007840024 */
[C---:B------:R-:W-:Y:S02]  /*4750*/  IMAD R0, R39.reuse, R2, RZ ;  /* 0x0000000227007224 */ /* 0x040fe400078e02ff */
[----:B------:R-:W-:-:S04]  /*4760*/  IMAD.HI.U32 R19, P1, R39, R19, R36 ;  /* 0x0000001327137227 */ /* 0x000fc80007820024 */
[----:B------:R-:W-:Y:S01]  /*4770*/  IMAD.HI.U32 R2, R39, R2, RZ ;  /* 0x0000000227027227 */ /* 0x000fe200078e00ff */
[----:B------:R-:W-:-:S03]  /*4780*/  IADD3 R37, P0, PT, R0, R19, RZ ;  /* 0x0000001300257210 */ /* 0x000fc60007f1e0ff */
[----:B------:R-:W-:Y:S02]  /*4790*/  IMAD.X R2, R2, 0x1, R39, P2 ;  /* 0x0000000102027824 */ /* 0x000fe400010e0627 */
[----:B------:R-:W-:-:S03]  /*47a0*/  IMAD.WIDE.U32 R38, R37, R28, RZ ;  /* 0x0000001c25267225 */ /* 0x000fc600078e00ff */
[----:B------:R-:W-:Y:S01]  /*47b0*/  IADD3.X R21, PT, PT, RZ, RZ, R2, P0, P1 ;  /* 0x000000ffff157210 */ /* 0x000fe200007e2402 */
[----:B------:R-:W-:Y:S01]  /*47c0*/  IMAD R0, R37, R29, R39 ;  /* 0x0000001d25007224 */ /* 0x000fe200078e0227 */
[----:B------:R-:W-:Y:S01]  /*47d0*/  IADD3 R2, P0, PT, RZ, -R38, RZ ;  /* 0x80000026ff027210 */ /* 0x000fe20007f1e0ff */
[----:B------:R-:W-:Y:S01]  /*47e0*/  IMAD.MOV.U32 R39, RZ, RZ, RZ ;  /* 0x000000ffff277224 */ /* 0x000fe200078e00ff */
[----:B------:R-:W-:Y:S01]  /*47f0*/  ISETP.GE.AND P1, PT, R17, RZ, PT ;  /* 0x000000ff1100720c */ /* 0x000fe20003f26270 */
[----:B------:R-:W-:Y:S02]  /*4800*/  IMAD R0, R21, R28, R0 ;  /* 0x0000001c15007224 */ /* 0x000fe400078e0200 */
[----:B------:R-:W-:-:S04]  /*4810*/  IMAD.HI.U32 R36, R37, R2, RZ ;  /* 0x0000000225247227 */ /* 0x000fc800078e00ff */
[----:B------:R-:W-:-:S04]  /*4820*/  IMAD.X R0, RZ, RZ, ~R0, P0 ;  /* 0x000000ffff007224 */ /* 0x000fc800000e0e00 */
[----:B------:R-:W-:-:S04]  /*4830*/  IMAD.WIDE.U32 R36, P0, R37, R0, R36 ;  /* 0x0000000025247225 */ /* 0x000fc80007800024 */
[----:B------:R-:W-:-:S04]  /*4840*/  IMAD.HI.U32 R19, P3, R21, R2, R36 ;  /* 0x0000000215137227 */ /* 0x000fc80007860024 */
[----:B------:R-:W-:-:S04]  /*4850*/  IMAD.HI.U32 R2, R21, R0, RZ ;  /* 0x0000000015027227 */ /* 0x000fc800078e00ff */
[----:B------:R-:W-:Y:S01]  /*4860*/  IMAD R0, R21, R0, RZ ;  /* 0x0000000015007224 */ /* 0x000fe200078e02ff */
[----:B------:R-:W-:-:S04]  /*4870*/  IADD3.X R2, PT, PT, R2, R21, RZ, P0, !PT ;  /* 0x0000001502027210 */ /* 0x000fc800007fe4ff */
[----:B------:R-:W-:Y:S02]  /*4880*/  IADD3 R21, P2, PT, R0, R19, RZ ;  /* 0x0000001300157210 */ /* 0x000fe40007f5e0ff */
[-C--:B------:R-:W-:Y:S02]  /*4890*/  IADD3 R19, P0, PT, RZ, -R20.reuse, RZ ;  /* 0x80000014ff137210 */ /* 0x080fe40007f1e0ff */
[----:B------:R-:W-:Y:S02]  /*48a0*/  IADD3.X R37, PT, PT, RZ, RZ, R2, P2, P3 ;  /* 0x000000ffff257210 */ /* 0x000fe400017e6402 */
[----:B------:R-:W-:Y:S01]  /*48b0*/  SEL R19, R19, R20, !P1 ;  /* 0x0000001413137207 */ /* 0x000fe20004800000 */
[----:B------:R-:W-:-:S04]  /*48c0*/  IMAD.X R0, RZ, RZ, ~R17, P0 ;  /* 0x000000ffff007224 */ /* 0x000fc800000e0e11 */
[----:B------:R-:W-:Y:S01]  /*48d0*/  IMAD.HI.U32 R38, R21, R19, RZ ;  /* 0x0000001315267227 */ /* 0x000fe200078e00ff */
[----:B------:R-:W-:-:S05]  /*48e0*/  SEL R0, R0, R17, !P1 ;  /* 0x0000001100007207 */ /* 0x000fca0004800000 */
[----:B------:R-:W-:-:S04]  /*48f0*/  IMAD.WIDE.U32 R38, R21, R0, R38 ;  /* 0x0000000015267225 */ /* 0x000fc800078e0026 */
[C---:B------:R-:W-:Y:S02]  /*4900*/  IMAD R21, R37.reuse, R0, RZ ;  /* 0x0000000025157224 */ /* 0x040fe400078e02ff */
[----:B------:R-:W-:-:S05]  /*4910*/  IMAD.HI.U32 R2, P0, R37, R19, R38 ;  /* 0x0000001325027227 */ /* 0x000fca0007800026 */
[----:B------:R-:W-:Y:S01]  /*4920*/  IADD3 R21, P1, PT, R21, R2, RZ ;  /* 0x0000000215157210 */ /* 0x000fe20007f3e0ff */
[----:B------:R-:W-:-:S04]  /*4930*/  IMAD.HI.U32 R2, R37, R0, RZ ;  /* 0x0000000025027227 */ /* 0x000fc800078e00ff */
[----:B------:R-:W-:Y:S02]  /*4940*/  IMAD.X R2, RZ, RZ, R2, P0 ;  /* 0x000000ffff027224 */ /* 0x000fe400000e0602 */
[----:B------:R-:W-:-:S04]  /*4950*/  IMAD.WIDE.U32 R36, R21, R28, RZ ;  /* 0x0000001c15247225 */ /* 0x000fc800078e00ff */
[----:B------:R-:W-:Y:S01]  /*4960*/  IMAD R37, R21, R29, R37 ;  /* 0x0000001d15257224 */ /* 0x000fe200078e0225 */
[----:B------:R-:W-:Y:S01]  /*4970*/  IADD3 R19, P0, PT, -R36, R19, RZ ;  /* 0x0000001324137210 */ /* 0x000fe20007f1e1ff */
[----:B------:R-:W-:-:S03]  /*4980*/  IMAD.X R2, RZ, RZ, R2, P1 ;  /* 0x000000ffff027224 */ /* 0x000fc600008e0602 */
[-C--:B------:R-:W-:Y:S01]  /*4990*/  ISETP.GE.U32.AND P3, PT, R19, R28.reuse, PT ;  /* 0x0000001c1300720c */ /* 0x080fe20003f66070 */
[----:B------:R-:W-:-:S05]  /*49a0*/  IMAD R37, R2, R28, R37 ;  /* 0x0000001c02257224 */ /* 0x000fca00078e0225 */
[----:B------:R-:W-:Y:S02]  /*49b0*/  IADD3.X R37, PT, PT, ~R37, R0, RZ, P0, !PT ;  /* 0x0000000025257210 */ /* 0x000fe400007fe5ff */
[----:B------:R-:W-:Y:S02]  /*49c0*/  IADD3 R0, P2, PT, R19, -R28, RZ ;  /* 0x8000001c13007210 */ /* 0x000fe40007f5e0ff */
[----:B------:R-:W-:-:S04]  /*49d0*/  ISETP.GE.U32.AND.EX P3, PT, R37, R29, PT, P3 ;  /* 0x0000001d2500720c */ /* 0x000fc80003f66130 */
[----:B------:R-:W-:Y:S01]  /*49e0*/  SEL R19, R0, R19, P3 ;  /* 0x0000001300137207 */ /* 0x000fe20001800000 */
[----:B------:R-:W-:-:S03]  /*49f0*/  IMAD.X R0, R37, 0x1, ~R29, P2 ;  /* 0x0000000125007824 */ /* 0x000fc600010e0e1d */
[----:B------:R-:W-:Y:S02]  /*4a00*/  ISETP.GE.U32.AND P0, PT, R19, R28, PT ;  /* 0x0000001c1300720c */ /* 0x000fe40003f06070 */
[----:B------:R-:W-:Y:S02]  /*4a10*/  IADD3 R28, P1, PT, R21, 0x1, RZ ;  /* 0x00000001151c7810 */ /* 0x000fe40007f3e0ff */
[----:B------:R-:W-:Y:S02]  /*4a20*/  SEL R37, R0, R37, P3 ;  /* 0x0000002500257207 */ /* 0x000fe40001800000 */
[----:B------:R-:W-:Y:S01]  /*4a30*/  SEL R28, R28, R21, P3 ;  /* 0x000000151c1c7207 */ /* 0x000fe20001800000 */
[----:B------:R-:W-:Y:S01]  /*4a40*/  IMAD.X R19, RZ, RZ, R2, P1 ;  /* 0x000000ffff137224 */ /* 0x000fe200008e0602 */
[----:B------:R-:W-:Y:S01]  /*4a50*/  ISETP.GE.U32.AND.EX P0, PT, R37, R29, PT, P0 ;  /* 0x0000001d2500720c */ /* 0x000fe20003f06100 */
[----:B------:R-:W-:Y:S01]  /*4a60*/  IMAD.MOV.U32 R29, RZ, RZ, 0x0 ;  /* 0x00000000ff1d7424 */ /* 0x000fe200078e00ff */
[----:B------:R-:W-:-:S02]  /*4a70*/  IADD3 R21, P1, PT, R28, 0x1, RZ ;  /* 0x000000011c157810 */ /* 0x000fc40007f3e0ff */
[----:B------:R-:W-:Y:S02]  /*4a80*/  SEL R19, R19, R2, P3 ;  /* 0x0000000213137207 */ /* 0x000fe40001800000 */
[----:B------:R-:W-:Y:S01]  /*4a90*/  SEL R21, R21, R28, P0 ;  /* 0x0000001c15157207 */ /* 0x000fe20000000000 */
[----:B------:R-:W-:Y:S01]  /*4aa0*/  IMAD.MOV.U32 R28, RZ, RZ, R16 ;  /* 0x000000ffff1c7224 */ /* 0x000fe200078e0010 */
[----:B------:R-:W-:Y:S01]  /*4ab0*/  LOP3.LUT R2, R15, R17, RZ, 0x3c, !PT ;  /* 0x000000110f027212 */ /* 0x000fe200078e3cff */
[----:B------:R-:W-:-:S03]  /*4ac0*/  IMAD.X R0, RZ, RZ, R19, P1 ;  /* 0x000000ffff007224 */ /* 0x000fc600008e0613 */
[----:B------:R-:W-:Y:S02]  /*4ad0*/  ISETP.GE.AND P2, PT, R2, RZ, PT ;  /* 0x000000ff0200720c */ /* 0x000fe40003f46270 */
[----:B------:R-:W-:Y:S02]  /*4ae0*/  SEL R19, R0, R19, P0 ;  /* 0x0000001300137207 */ /* 0x000fe40000000000 */
[----:B------:R-:W-:Y:S02]  /*4af0*/  IADD3 R0, P1, PT, RZ, -R21, RZ ;  /* 0x80000015ff007210 */ /* 0x000fe40007f3e0ff */
[----:B------:R-:W-:Y:S02]  /*4b00*/  ISETP.NE.U32.AND P0, PT, R18, RZ, PT ;  /* 0x000000ff1200720c */ /* 0x000fe40003f05070 */
[----:B------:R-:W-:Y:S02]  /*4b10*/  IADD3.X R2, PT, PT, RZ, ~R19, RZ, P1, !PT ;  /* 0x80000013ff027210 */ /* 0x000fe40000ffe4ff */
[----:B------:R-:W-:-:S02]  /*4b20*/  ISETP.NE.AND.EX P0, PT, R15, RZ, PT, P0 ;  /* 0x000000ff0f00720c */ /* 0x000fc40003f05300 */
[----:B------:R-:W-:Y:S02]  /*4b30*/  SEL R0, R0, R21, !P2 ;  /* 0x0000001500007207 */ /* 0x000fe40005000000 */
[----:B------:R-:W-:Y:S02]  /*4b40*/  SEL R2, R2, R19, !P2 ;  /* 0x0000001302027207 */ /* 0x000fe40005000000 */
[----:B------:R-:W-:Y:S02]  /*4b50*/  SEL R0, R0, 0xffffffff, P0 ;  /* 0xffffffff00007807 */ /* 0x000fe40000000000 */
[----:B------:R-:W-:Y:S01]  /*4b60*/  SEL R17, R2, 0xffffffff, P0 ;  /* 0xffffffff02117807 */ /* 0x000fe20000000000 */
[----:B------:R-:W-:Y:S06]  /*4b70*/  RET.REL.NODEC R28 `(_ZN5flash32flash_fwd_splitkv_combine_kernelI23Flash_fwd_kernel_traitsILi128ELi64ELi128ELi4ELb0ELb0EN7cutlass10bfloat16_tE19Flash_kernel_traitsILi128ELi64ELi128ELi4ES3_EELi4ELi7ELb0EEEvNS_16Flash_fwd_paramsE) ;  /* 0xffffffb41c207950 */ /* 0x000fec0003c3ffff */
.L_x_36:
[----:B------:R-:W-:-:S00]  /*4b80*/  BRA `(.L_x_36) ;  /* 0xfffffffc00fc7947 */ /* 0x000fc0000383ffff */
[----:B------:R-:W-:-:S00]  /*4b90*/  NOP ;  /* 0x0000000000007918 */ /* 0x000fc00000000000 */
        /* <DEDUP_REMOVED lines=14> */
.L_x_14848:


//--------------------- .text._ZN5flash32flash_fwd_splitkv_combine_kernelI23Flash_fwd_kernel_traitsILi128ELi64ELi128ELi4ELb0ELb0EN7cutlass10bfloat16_tE19Flash_kernel_traitsILi128ELi64ELi128ELi4ES3_EELi4ELi6ELb0EEEvNS_16Flash_fwd_paramsE --------------------------
	.section	.text._ZN5flash32flash_fwd_splitkv_combine_kernelI23Flash_fwd_kernel_traitsILi128ELi64ELi128ELi4ELb0ELb0EN7cutlass10bfloat16_tE19Flash_kernel_traitsILi128ELi64ELi128ELi4ES3_EELi4ELi6ELb0EEEvNS_16Flash_fwd_paramsE,"ax",@progbits
	.align	128
        .global         _ZN5flash32flash_fwd_splitkv_combine_kernelI23Flash_fwd_kernel_traitsILi128ELi64ELi128ELi4ELb0ELb0EN7cutlass10bfloat16_tE19Flash_kernel_traitsILi128ELi64ELi128ELi4ES3_EELi4ELi6ELb0EEEvNS_16Flash_fwd_paramsE
        .type           _ZN5flash32flash_fwd_splitkv_combine_kernelI23Flash_fwd_kernel_traitsILi128ELi64ELi128ELi4ELb0ELb0EN7cutlass10bfloat16_tE19Flash_kernel_traitsILi128ELi64ELi128ELi4ES3_EELi4ELi6ELb0EEEvNS_16Flash_fwd_paramsE,@function
        .size           _ZN5flash32flash_fwd_splitkv_combine_kernelI23Flash_fwd_kernel_traitsILi128ELi64ELi128ELi4ELb0ELb0EN7cutlass10bfloat16_tE19Flash_kernel_traitsILi128ELi64ELi128ELi4ES3_EELi4ELi6ELb0EEEvNS_16Flash_fwd_paramsE,(.L_x_14849 - _ZN5flash32flash_fwd_splitkv_combine_kernelI23Flash_fwd_kernel_traitsILi128ELi64ELi128ELi4ELb0ELb0EN7cutlass10bfloat16_tE19Flash_kernel_traitsILi128ELi64ELi128ELi4ES3_EELi4ELi6ELb0EEEvNS_16Flash_fwd_paramsE)
        .other          _ZN5flash32flash_fwd_splitkv_combine_kernelI23Flash_fwd_kernel_traitsILi128ELi64ELi128ELi4ELb0ELb0EN7cutlass10bfloat16_tE19Flash_kernel_traitsILi128ELi64ELi128ELi4ES3_EELi4ELi6ELb0EEEvNS_16Flash_fwd_paramsE,@"STO_CUDA_ENTRY STV_DEFAULT"
_ZN5flash32flash_fwd_splitkv_combine_kernelI23Flash_fwd_kernel_traitsILi128ELi64ELi128ELi4ELb0ELb0EN7cutlass10bfloat16_tE19Flash_kernel_traitsILi128ELi64ELi128ELi4ES3_EELi4ELi6ELb0EEEvNS_16Flash_fwd_paramsE:
.text._ZN5flash32flash_fwd_splitkv_combine_kernelI23Flash_fwd_kernel_traitsILi128ELi64ELi128ELi4ELb0ELb0EN7cutlass10bfloat16_tE19Flash_kernel_traitsILi128ELi64ELi128ELi4ES3_EELi4ELi6ELb0EEEvNS_16Flash_fwd_paramsE:
        /* <DEDUP_REMOVED lines=38> */
.L_x_37:
[----:B------:R-:W-:Y:S01]  /*0260*/  IMAD.U32 R14, RZ, RZ, UR21 ;  /* 0x00000015ff0e7e24 */ /* 0x000fe2000f8e00ff */
[----:B------:R-:W-:Y:S01]  /*0270*/  MOV R20, UR19 ;  /* 0x0000001300147c02 */ /* 0x000fe20008000f00 */
[----:B------:R-:W-:Y:S01]  /*0280*/  IMAD.U32 R19, RZ, RZ, UR15 ;  /* 0x0000000fff137e24 */ /* 0x000fe2000f8e00ff */
[----:B------:R-:W-:Y:S02]  /*0290*/  MOV R18, UR14 ;  /* 0x0000000e00127c02 */ /* 0x000fe40008000f00 */
[----:B------:R-:W-:Y:S02]  /*02a0*/  MOV R16, 0x2c0 ;  /* 0x000002c000107802 */ /* 0x000fe40000000f00 */
[----:B------:R-:W-:Y:S05]  /*02b0*/  CALL.REL.NOINC `($__internal_1_$__cuda_sm20_div_s64) ;  /* 0x0000003c00c47944 */ /* 0x000fea0003c00000 */
[----:B------:R-:W-:-:S07]  /*02c0*/  MOV R13, R11 ;  /* 0x0000000b000d7202 */ /* 0x000fce0000000f00 */
.L_x_38:
        /* <DEDUP_REMOVED lines=11> */
[----:B------:R-:W-:-:S07]  /*0380*/  ISETP.NE.U32.AND P0, PT, R20, RZ, PT ;  /* 0x000000ff1400720c */ /* 0x000fce0003f05070 */
[----:B0-----:R-:W0:Y:S02]  /*0390*/  MUFU.RCP R2, R6 ;  /* 0x0000000600027308 */ /* 0x001e240000001000 */
[----:B0-----:R-:W-:-:S06]  /*03a0*/  VIADD R2, R2, 0xffffffe ;  /* 0x0ffffffe02027836 */ /* 0x001fcc0000000000 */
[----:B------:R-:W0:Y:S02]  /*03b0*/  F2I.FTZ.U32.TRUNC.NTZ R3, R2 ;  /* 0x0000000200037305 */ /* 0x000e24000021f000 */
[----:B0-----:R-:W-:Y:S02]  /*03c0*/  IMAD.MOV R0, RZ, RZ, -R3 ;  /* 0x000000ffff007224 */ /* 0x001fe400078e0a03 */
[----:B------:R-:W-:Y:S02]  /*03d0*/  HFMA2 R2, -RZ, RZ, 0, 0 ;  /* 0x00000000ff027431 */ /* 0x000fe400000001ff */
[----:B------:R-:W-:-:S04]  /*03e0*/  IMAD R5, R0, R20, RZ ;  /* 0x0000001400057224 */ /* 0x000fc800078e02ff */
[----:B------:R-:W-:-:S06]  /*03f0*/  IMAD.HI.U32 R5, R3, R5, R2 ;  /* 0x0000000503057227 */ /* 0x000fcc00078e0002 */
[----:B------:R-:W-:Y:S01]  /*0400*/  IMAD.HI.U32 R4, R5, R12, RZ ;  /* 0x0000000c05047227 */ /* 0x000fe200078e00ff */
[----:B------:R-:W-:-:S03]  /*0410*/  MOV R5, RZ ;  /* 0x000000ff00057202 */ /* 0x000fc60000000f00 */
        /* <DEDUP_REMOVED lines=9> */
.L_x_40:
[----:B------:R-:W-:Y:S01]  /*04b0*/  IMAD.MOV.U32 R14, RZ, RZ, R12 ;  /* 0x000000ffff0e7224 */ /* 0x000fe200078e000c */
[----:B------:R-:W-:Y:S02]  /*04c0*/  MOV R19, R13 ;  /* 0x0000000d00137202 */ /* 0x000fe40000000f00 */
[----:B------:R-:W-:Y:S02]  /*04d0*/  MOV R16, 0x4f0 ;  /* 0x000004f000107802 */ /* 0x000fe40000000f00 */
[----:B------:R-:W-:Y:S05]  /*04e0*/  CALL.REL.NOINC `($__internal_1_$__cuda_sm20_div_s64) ;  /* 0x0000003c00387944 */ /* 0x000fea0003c00000 */
[----:B------:R-:W-:Y:S02]  /*04f0*/  MOV R4, R12 ;  /* 0x0000000c00047202 */ /* 0x000fe40000000f00 */
[----:B------:R-:W-:Y:S02]  /*0500*/  MOV R5, R11 ;  /* 0x0000000b00057202 */ /* 0x000fe40000000f00 */
.L_x_41:
[----:B------:R-:W-:Y:S05]  /*0510*/  BSYNC.RECONVERGENT B0 ;  /* 0x0000000000007941 */ /* 0x000fea0003800200 */
.L_x_39:
        /* <DEDUP_REMOVED lines=27> */
[----:B------:R-:W-:Y:S01]  /*06d0*/  @!P0 IMAD.MOV R9, RZ, RZ, -R9 ;  /* 0x000000ffff098224 */ /* 0x000fe200078e0a09 */
[----:B------:R-:W-:-:S04]  /*06e0*/  @!P1 LOP3.LUT R9, RZ, UR5, RZ, 0x33, !PT ;  /* 0x00000005ff099c12 */ /* 0x000fc8000f8e33ff */
[----:B------:R-:W-:Y:S02]  /*06f0*/  ISETP.LT.U32.AND P0, PT, R20, R9, PT ;  /* 0x000000091400720c */ /* 0x000fe40003f01070 */
[----:B------:R-:W-:-:S04]  /*0700*/  SHF.R.S32.HI R29, RZ, 0x1f, R9 ;  /* 0x0000001fff1d7819 */ /* 0x000fc80000011409 */
[----:B------:R-:W-:-:S04]  /*0710*/  ISETP.LT.AND.EX P0, PT, R18, R29, PT, P0 ;  /* 0x0000001d1200720c */ /* 0x000fc80003f01300 */
[----:B------:R-:W-:Y:S02]  /*0720*/  SEL R29, R18, R29, P0 ;  /* 0x0000001d121d7207 */ /* 0x000fe40000000000 */
        /* <DEDUP_REMOVED lines=24> */
.L_x_43:
[----:B------:R-:W-:Y:S01]  /*08b0*/  IMAD.MOV.U32 R14, RZ, RZ, R20 ;  /* 0x000000ffff0e7224 */ /* 0x000fe200078e0014 */
[----:B------:R-:W-:Y:S01]  /*08c0*/  MOV R20, R9 ;  /* 0x0000000900147202 */ /* 0x000fe20000000f00 */
[----:B------:R-:W-:Y:S01]  /*08d0*/  IMAD.MOV.U32 R19, RZ, RZ, R18 ;  /* 0x000000ffff137224 */ /* 0x000fe200078e0012 */
[----:B------:R-:W-:Y:S02]  /*08e0*/  MOV R18, R29 ;  /* 0x0000001d00127202 */ /* 0x000fe40000000f00 */
[----:B------:R-:W-:Y:S02]  /*08f0*/  MOV R16, 0x910 ;  /* 0x0000091000107802 */ /* 0x000fe40000000f00 */
[----:B------:R-:W-:Y:S05]  /*0900*/  CALL.REL.NOINC `($__internal_1_$__cuda_sm20_div_s64) ;  /* 0x0000003800307944 */ /* 0x000fea0003c00000 */
[----:B------:R-:W-:Y:S02]  /*0910*/  MOV R10, R12 ;  /* 0x0000000c000a7202 */ /* 0x000fe40000000f00 */
.L_x_44:
[----:B------:R-:W-:Y:S05]  /*0920*/  BSYNC.RECONVERGENT B0 ;  /* 0x0000000000007941 */ /* 0x000fea0003800200 */
.L_x_42:
        /* <DEDUP_REMOVED lines=44> */
[----:B------:R-:W-:-:S06]  /*0bf0*/  UIADD3 UR6, UPT, UPT, UR18, UR13, URZ ;  /* 0x0000000d12067290 */ /* 0x000fcc000fffe0ff */
[----:B------:R-:W1:Y:S01]  /*0c00*/  I2F.RP R12, UR13 ;  /* 0x0000000d000c7d06 */ /* 0x000e620008209400 */
[----:B------:R-:W-:-:S05]  /*0c10*/  IMAD.U32 R2, RZ, RZ, UR6 ;  /* 0x00000006ff027e24 */ /* 0x000fca000f8e00ff */
        /* <DEDUP_REMOVED lines=20> */
[----:B------:R-:W-:Y:S02]  /*0d60*/  UIMAD.WIDE.U32 UR16, UR17, UR12, URZ ;  /* 0x0000000c111072a5 */ /* 0x000fe4000f8e00ff */
[----:B------:R-:W-:Y:S02]  /*0d70*/  ULOP3.LUT UR16, UR6, UR13, URZ, 0x3c, !UPT ;  /* 0x0000000d06107292 */ /* 0x000fe4000f8e3cff */
[----:B------:R-:W-:Y:S01]  /*0d80*/  ISETP.LT.U32.AND P1, PT, R0, UR13, PT ;  /* 0x0000000d00007c0c */ /* 0x000fe2000bf21070 */
[----:B------:R-:W-:Y:S01]  /*0d90*/  UIADD3 UR10, UPT, UPT, -UR17, URZ, URZ ;  /* 0x000000ff110a7290 */ /* 0x000fe2000fffe1ff */
[----:B------:R-:W0:Y:S02]  /*0da0*/  LDCU.U8 UR9, c[0x0][0x549] ;  /* 0x0000a920ff0977ac */ /* 0x000e240008000000 */
[----:B------:R-:W-:Y:S01]  /*0db0*/  ISETP.LE.AND P0, PT, RZ, UR16, PT ;  /* 0x00000010ff007c0c */ /* 0x000fe2000bf03270 */
[----:B------:R-:W-:-:S02]  /*0dc0*/  UIMAD UR10, UR11, UR10, UR12 ;  /* 0x0000000a0b0a72a4 */ /* 0x000fc4000f8e020c */
[----:B------:R-:W-:Y:S02]  /*0dd0*/  ULOP3.LUT UR6, UR6, UR4, URZ, 0x3c, !UPT ;  /* 0x0000000406067292 */ /* 0x000fe4000f8e3cff */
[----:B------:R-:W-:-:S04]  /*0de0*/  UISETP.GT.U32.AND UP1, UPT, UR11, UR10, UPT ;  /* 0x0000000a0b00728c */ /* 0x000fc8000bf24070 */
[----:B------:R-:W-:Y:S02]  /*0df0*/  @!P1 VIADD R0, R0, -UR13 ;  /* 0x8000000d00009c36 */ /* 0x000fe40008000000 */
[----:B------:R-:W-:Y:S01]  /*0e00*/  @!P1 VIADD R3, R3, 0x1 ;  /* 0x0000000103039836 */ /* 0x000fe20000000000 */
[----:B------:R-:W-:Y:S02]  /*0e10*/  ISETP.NE.AND P1, PT, RZ, UR7, PT ;  /* 0x00000007ff007c0c */ /* 0x000fe4000bf25270 */
[----:B------:R-:W-:Y:S01]  /*0e20*/  ISETP.GE.U32.AND P2, PT, R0, UR13, PT ;  /* 0x0000000d00007c0c */ /* 0x000fe2000bf46070 */
[----:B0-----:R-:W-:Y:S02]  /*0e30*/  UISETP.NE.AND UP0, UPT, UR9, URZ, UPT ;  /* 0x000000ff0900728c */ /* 0x001fe4000bf05270 */
[----:B------:R-:W-:Y:S02]  /*0e40*/  @!UP1 UIADD3 UR10, UPT, UPT, UR10, -UR11, URZ ;  /* 0x8000000b0a0a9290 */ /* 0x000fe4000fffe0ff */
[----:B------:R-:W-:-:S02]  /*0e50*/  USEL UR9, UR5, 0x1, !UP0 ;  /* 0x0000000105097887 */ /* 0x000fc4000c000000 */
[----:B------:R-:W-:Y:S02]  /*0e60*/  UISETP.GE.U32.AND UP3, UPT, UR10, UR11, UPT ;  /* 0x0000000b0a00728c */ /* 0x000fe4000bf66070 */
[----:B------:R-:W-:-:S04]  /*0e70*/  UISETP.GE.AND UP0, UPT, UR6, URZ, UPT ;  /* 0x000000ff0600728c */ /* 0x000fc8000bf06270 */
[----:B------:R-:W-:Y:S01]  /*0e80*/  @P2 VIADD R3, R3, 0x1 ;  /* 0x0000000103032836 */ /* 0x000fe20000000000 */
[----:B------:R-:W-:Y:S02]  /*0e90*/  @!UP1 UIADD3 UR17, UPT, UPT, UR17, 0x1, URZ ;  /* 0x0000000111119890 */ /* 0x000fe4000fffe0ff */
[----:B------:R-:W-:Y:S01]  /*0ea0*/  UISETP.NE.AND UP1, UPT, UR8, URZ, UPT ;  /* 0x000000ff0800728c */ /* 0x000fe2000bf25270 */
[----:B------:R-:W-:Y:S01]  /*0eb0*/  @!P0 IMAD.MOV R3, RZ, RZ, -R3 ;  /* 0x000000ffff038224 */ /* 0x000fe200078e0a03 */
[----:B------:R-:W-:Y:S01]  /*0ec0*/  @!P1 LOP3.LUT R3, RZ, UR13, RZ, 0x33, !PT ;  /* 0x0000000dff039c12 */ /* 0x000fe2000f8e33ff */
[----:B------:R-:W-:Y:S02]  /*0ed0*/  USHF.R.S32.HI UR6, URZ, 0x1f, UR7 ;  /* 0x0000001fff067899 */ /* 0x000fe40008011407 */
[----:B------:R-:W-:Y:S01]  /*0ee0*/  @UP3 UIADD3 UR17, UPT, UPT, UR17, 0x1, URZ ;  /* 0x0000000111113890 */ /* 0x000fe2000fffe0ff */
[----:B------:R-:W-:Y:S01]  /*0ef0*/  ISETP.LT.U32.AND P0, PT, R10, R3, PT ;  /* 0x000000030a00720c */ /* 0x000fe20003f01070 */
[----:B------:R-:W-:Y:S01]  /*0f00*/  USEL UR5, URZ, 0x1, !UP1 ;  /* 0x00000001ff057887 */ /* 0x000fe2000c800000 */
[----:B------:R-:W-:Y:S01]  /*0f10*/  SHF.R.S32.HI R7, RZ, 0x1f, R3 ;  /* 0x0000001fff077819 */ /* 0x000fe20000011403 */
[----:B------:R-:W-:-:S02]  /*0f20*/  @!UP0 UIADD3 UR17, UPT, UPT, -UR17, URZ, URZ ;  /* 0x000000ff11118290 */ /* 0x000fc4000fffe1ff */
[----:B------:R-:W-:Y:S01]  /*0f30*/  ULOP3.LUT UR6, UR6, UR5, URZ, 0xfc, !UPT ;  /* 0x0000000506067292 */ /* 0x000fe2000f8efcff */
        /* <DEDUP_REMOVED lines=27> */
.L_x_46:
[----:B------:R-:W-:Y:S01]  /*10f0*/  IMAD.MOV.U32 R14, RZ, RZ, R10 ;  /* 0x000000ffff0e7224 */ /* 0x000fe200078e000a */
[----:B------:R-:W-:Y:S01]  /*1100*/  MOV R20, R8 ;  /* 0x0000000800147202 */ /* 0x000fe20000000f00 */
[----:B------:R-:W-:Y:S01]  /*1110*/  IMAD.MOV.U32 R19, RZ, RZ, R11 ;  /* 0x000000ffff137224 */ /* 0x000fe200078e000b */
[----:B------:R-:W-:Y:S02]  /*1120*/  MOV R18, R0 ;  /* 0x0000000000127202 */ /* 0x000fe40000000f00 */
[----:B------:R-:W-:Y:S02]  /*1130*/  MOV R16, 0x1150 ;  /* 0x0000115000107802 */ /* 0x000fe40000000f00 */
[----:B------:R-:W-:Y:S05]  /*1140*/  CALL.REL.NOINC `($__internal_1_$__cuda_sm20_div_s64) ;  /* 0x0000003000207944 */ /* 0x000fea0003c00000 */
[----:B------:R-:W-:Y:S02]  /*1150*/  MOV R32, R12 ;  /* 0x0000000c00207202 */ /* 0x000fe40000000f00 */
[----:B------:R-:W-:Y:S02]  /*1160*/  MOV R33, R11 ;  /* 0x0000000b00217202 */ /* 0x000fe40000000f00 */
.L_x_47:
[----:B------:R-:W-:Y:S05]  /*1170*/  BSYNC.RECONVERGENT B0 ;  /* 0x0000000000007941 */ /* 0x000fea0003800200 */
.L_x_45:
        /* <DEDUP_REMOVED lines=9> */
[----:B0-----:R-:W-:Y:S01]  /*1210*/  IADD3 R2, PT, PT, R2, -0x1, R11 ;  /* 0xffffffff02027810 */ /* 0x001fe20007ffe00b */
[----:B-1----:R-:W-:-:S06]  /*1220*/  VIADD R12, R12, 0xffffffe ;  /* 0x0ffffffe0c0c7836 */ /* 0x002fcc0000000000 */
[----:B------:R-:W0:Y:S02]  /*1230*/  F2I.FTZ.U32.TRUNC.NTZ R13, R12 ;  /* 0x0000000c000d7305 */ /* 0x000e24000021f000 */
[----:B0-----:R-:W-:Y:S02]  /*1240*/  IMAD.MOV R6, RZ, RZ, -R13 ;  /* 0x000000ffff067224 */ /* 0x001fe400078e0a0d */
[----:B------:R-:W-:Y:S02]  /*1250*/  IMAD.MOV.U32 R12, RZ, RZ, RZ ;  /* 0x000000ffff0c7224 */ /* 0x000fe400078e00ff */
[----:B------:R-:W-:Y:S01]  /*1260*/  IMAD R7, R6, R11, RZ ;  /* 0x0000000b06077224 */ /* 0x000fe200078e02ff */
[----:B------:R-:W-:-:S03]  /*1270*/  IABS R6, R2 ;  /* 0x0000000200067213 */ /* 0x000fc60000000000 */
        /* <DEDUP_REMOVED lines=41> */
.L_x_49:
[----:B------:R-:W-:Y:S01]  /*1510*/  IMAD.MOV.U32 R14, RZ, RZ, R4 ;  /* 0x000000ffff0e7224 */ /* 0x000fe200078e0004 */
[----:B------:R-:W-:Y:S01]  /*1520*/  MOV R19, R5 ;  /* 0x0000000500137202 */ /* 0x000fe20000000f00 */
[----:B------:R-:W-:Y:S01]  /*1530*/  IMAD.MOV.U32 R20, RZ, RZ, R7 ;  /* 0x000000ffff147224 */ /* 0x000fe200078e0007 */
[----:B------:R-:W-:Y:S02]  /*1540*/  MOV R16, 0x1560 ;  /* 0x0000156000107802 */ /* 0x000fe40000000f00 */
[----:B------:R-:W-:Y:S05]  /*1550*/  CALL.REL.NOINC `($__internal_1_$__cuda_sm20_div_s64) ;  /* 0x0000002c001c7944 */ /* 0x000fea0003c00000 */
[----:B------:R-:W-:Y:S02]  /*1560*/  MOV R14, R12 ;  /* 0x0000000c000e7202 */ /* 0x000fe40000000f00 */
[----:B------:R-:W-:Y:S02]  /*1570*/  MOV R15, R11 ;  /* 0x0000000b000f7202 */ /* 0x000fe40000000f00 */
.L_x_50:
[----:B------:R-:W-:Y:S05]  /*1580*/  BSYNC.RECONVERGENT B0 ;  /* 0x0000000000007941 */ /* 0x000fea0003800200 */
.L_x_48:
[----:B------:R-:W0:Y:S01]  /*1590*/  S2R R4, SR_TID.X ;  /* 0x0000000000047919 */ /* 0x000e220000002100 */
[----:B------:R-:W-:Y:S01]  /*15a0*/  UIADD3 UR8, UP0, UPT, UR21, -UR20, URZ ;  /* 0x8000001415087290 */ /* 0x000fe2000ff1e0ff */
[----:B------:R-:W1:Y:S03]  /*15b0*/  LDCU UR4, c[0x0][0x534] ;  /* 0x0000a680ff0477ac */ /* 0x000e660008000800 */
[----:B------:R-:W-:Y:S01]  /*15c0*/  UIADD3.X UR5, UPT, UPT, UR15, -0x1, URZ, UP0, !UPT ;  /* 0xffffffff0f057890 */ /* 0x000fe200087fe4ff */
[----:B------:R-:W2:Y:S05]  /*15d0*/  LDCU.64 UR10, c[0x0][0x358] ;  /* 0x00006b00ff0a77ac */ /* 0x000eaa0008000a00 */
[----:B------:R-:W-:Y:S01]  /*15e0*/  IMAD.U32 R5, RZ, RZ, UR5 ;  /* 0x00000005ff057e24 */ /* 0x000fe2000f8e00ff */
[----:B0-----:R-:W-:-:S02]  /*15f0*/  LOP3.LUT R6, R4, 0x3, RZ, 0xc0, !PT ;  /* 0x0000000304067812 */ /* 0x001fc400078ec0ff */
[----:B------:R-:W-:Y:S02]  /*1600*/  SHF.R.U32.HI R3, RZ, 0x2, R4 ;  /* 0x00000002ff037819 */ /* 0x000fe40000011604 */
[----:B------:R-:W-:-:S04]  /*1610*/  ISETP.LT.U32.AND P2, PT, R6, UR8, PT ;  /* 0x0000000806007c0c */ /* 0x000fc8000bf41070 */
[----:B------:R-:W-:Y:S01]  /*1620*/  ISETP.GT.AND.EX P2, PT, R5, RZ, PT, P2 ;  /* 0x000000ff0500720c */ /* 0x000fe20003f44320 */
[----:B------:R-:W-:-:S03]  /*1630*/  VIADD R5, R3, 0x20 ;  /* 0x0000002003057836 */ /* 0x000fc60000000000 */
[----:B-1----:R-:W-:Y:S02]  /*1640*/  ISETP.GE.OR P3, PT, R3, UR4, !P2 ;  /* 0x0000000403007c0c */ /* 0x002fe4000d766670 */
[----:B------:R-:W-:-:S11]  /*1650*/  ISETP.GE.OR P2, PT, R5, UR4, !P2 ;  /* 0x0000000405007c0c */ /* 0x000fd6000d746670 */
[----:B------:R-:W0:Y:S01]  /*1660*/  @!P3 LDC.64 R12, c[0x0][0x428] ;  /* 0x00010a00ff0cbb82 */ /* 0x000e220000000a00 */
[C---:B------:R-:W-:Y:S02]  /*1670*/  @!P3 IADD3 R22, P1, PT, R6.reuse, UR20, RZ ;  /* 0x000000140616bc10 */ /* 0x040fe4000ff3e0ff */
[----:B------:R-:W-:-:S03]  /*1680*/  @!P2 IADD3 R18, P0, PT, R6, UR20, RZ ;  /* 0x000000140612ac10 */ /* 0x000fc6000ff1e0ff */
[----:B------:R-:W-:Y:S02]  /*1690*/  @!P3 IMAD.X R23, RZ, RZ, RZ, P1 ;  /* 0x000000ffff17b224 */ /* 0x000fe400008e06ff */
[----:B------:R-:W1:Y:S01]  /*16a0*/  @!P2 LDC.64 R10, c[0x0][0x428] ;  /* 0x00010a00ff0aab82 */ /* 0x000e620000000a00 */
[----:B------:R-:W-:Y:S02]  /*16b0*/  @!P2 IMAD.X R19, RZ, RZ, RZ, P0 ;  /* 0x000000ffff13a224 */ /* 0x000fe400000e06ff */
[----:B------:R-:W-:-:S04]  /*16c0*/  @!P3 IMAD.WIDE.U32 R22, R3, UR21, R22 ;  /* 0x000000150316bc25 */ /* 0x000fc8000f8e0016 */
[----:B------:R-:W-:-:S04]  /*16d0*/  @!P2 IMAD.WIDE.U32 R18, R5, UR21, R18 ;  /* 0x000000150512ac25 */ /* 0x000fc8000f8e0012 */
[----:B------:R-:W-:Y:S02]  /*16e0*/  @!P3 IMAD R6, R3, UR15, R23 ;  /* 0x0000000f0306bc24 */ /* 0x000fe4000f8e0217 */
[----:B------:R-:W-:Y:S02]  /*16f0*/  @!P2 IMAD R16, R5, UR15, R19 ;  /* 0x0000000f0510ac24 */ /* 0x000fe4000f8e0213 */
[----:B------:R-:W-:Y:S01]  /*1700*/  IMAD.MOV.U32 R5, RZ, RZ, -0x800000 ;  /* 0xff800000ff057424 */ /* 0x000fe200078e00ff */
[----:B0-----:R-:W-:-:S04]  /*1710*/  @!P3 LEA R20, P1, R22, R12, 0x2 ;  /* 0x0000000c1614b211 */ /* 0x001fc800078210ff */
[----:B------:R-:W-:Y:S01]  /*1720*/  @!P3 LEA.HI.X R21, R22, R13, R6, 0x2, P1 ;  /* 0x0000000d1615b211 */ /* 0x000fe200008f1406 */
[----:B------:R-:W-:Y:S01]  /*1730*/  IMAD.MOV.U32 R6, RZ, RZ, -0x800000 ;  /* 0xff800000ff067424 */ /* 0x000fe200078e00ff */
[----:B-1----:R-:W-:-:S05]  /*1740*/  @!P2 LEA R24, P0, R18, R10, 0x2 ;  /* 0x0000000a1218a211 */ /* 0x002fca00078010ff */
[----:B--2---:R-:W2:Y:S01]  /*1750*/  @!P3 LDG.E R6, desc[UR10][R20.64] ;  /* 0x0000000a1406b981 */ /* 0x004ea2000c1e1900 */
[----:B------:R-:W-:-:S05]  /*1760*/  @!P2 LEA.HI.X R25, R18, R11, R16, 0x2, P0 ;  /* 0x0000000b1219a211 */ /* 0x000fca00000f1410 */
[----:B------:R0:W3:Y:S01]  /*1770*/  @!P2 LDG.E R5, desc[UR10][R24.64] ;  /* 0x0000000a1805a981 */ /* 0x0000e2000c1e1900 */
[C---:B------:R-:W-:Y:S02]  /*1780*/  ISETP.GT.U32.AND P1, PT, R4.reuse, 0xff, PT ;  /* 0x000000ff0400780c */ /* 0x040fe40003f24070 */
[----:B------:R-:W-:-:S11]  /*1790*/  ISETP.GT.U32.AND P0, PT, R4, 0x7f, PT ;  /* 0x0000007f0400780c */ /* 0x000fd60003f04070 */
[----:B------:R-:W1:Y:S02]  /*17a0*/  @!P1 S2R R11, SR_CgaCtaId ;  /* 0x00000000000b9919 */ /* 0x000e640000008800 */
[----:B------:R-:W4:Y:S01]  /*17b0*/  @!P0 S2R R10, SR_CgaCtaId ;  /* 0x00000000000a8919 */ /* 0x000f220000008800 */
[----:B------:R-:W-:Y:S01]  /*17c0*/  @!P1 MOV R16, 0x400 ;  /* 0x0000040000109802 */ /* 0x000fe20000000f00 */
[----:B------:R-:W5:Y:S01]  /*17d0*/  @!P0 S2R R12, SR_CgaCtaId ;  /* 0x00000000000c8919 */ /* 0x000f620000008800 */
[C---:B------:R-:W-:Y:S02]  /*17e0*/  @!P1 SHF.L.U32 R17, R4.reuse, 0x2, RZ ;  /* 0x0000000204119819 */ /* 0x040fe400000006ff */
[----:B------:R-:W-:Y:S02]  /*17f0*/  @!P0 MOV R19, 0x400 ;  /* 0x0000040000138802 */ /* 0x000fe40000000f00 */
[----:B------:R-:W-:Y:S02]  /*1800*/  @!P1 LOP3.LUT R18, R17, 0xc, RZ, 0xc0, !PT ;  /* 0x0000000c11129812 */ /* 0x000fe400078ec0ff */
[----:B-1----:R-:W-:Y:S01]  /*1810*/  @!P1 LEA R11, R11, R16, 0x18 ;  /* 0x000000100b0b9211 */ /* 0x002fe200078ec0ff */
[----:B------:R-:W-:Y:S01]  /*1820*/  @!P0 IMAD.SHL.U32 R16, R4, 0x4, RZ ;  /* 0x0000000404108824 */ /* 0x000fe200078e00ff */
[----:B----4-:R-:W-:-:S04]  /*1830*/  @!P0 LEA R10, R10, R19, 0x18 ;  /* 0x000000130a0a8211 */ /* 0x010fc800078ec0ff */
[----:B------:R-:W-:Y:S01]  /*1840*/  @!P0 LOP3.LUT R17, R16, 0xc, RZ, 0xc0, !PT ;  /* 0x0000000c10118812 */ /* 0x000fe200078ec0ff */
[----:B------:R-:W-:-:S04]  /*1850*/  @!P1 IMAD.IADD R18, R18, 0x1, R11 ;  /* 0x0000000112129824 */ /* 0x000fc800078e020b */
[----:B------:R-:W-:Y:S02]  /*1860*/  @!P0 IMAD.IADD R10, R17, 0x1, R10 ;  /* 0x00000001110a8824 */ /* 0x000fe400078e020a */
[C---:B------:R-:W-:Y:S02]  /*1870*/  @!P1 IMAD R17, R3.reuse, 0x14, R18 ;  /* 0x0000001403119824 */ /* 0x040fe400078e0212 */
[----:B------:R-:W-:Y:S01]  /*1880*/  @!P0 IMAD R10, R3, 0x14, R10 ;  /* 0x00000014030a8824 */ /* 0x000fe200078e020a */
[----:B------:R-:W-:Y:S01]  /*1890*/  @!P0 MOV R13, 0x400 ;  /* 0x00000400000d8802 */ /* 0x000fe20000000f00 */
[----:B0-----:R-:W-:Y:S01]  /*18a0*/  IMAD.MOV.U32 R24, RZ, RZ, -0x800000 ;  /* 0xff800000ff187424 */ /* 0x001fe200078e00ff */
[----:B------:R-:W-:Y:S01]  /*18b0*/  @!P0 LOP3.LUT R11, R4, 0x1f, RZ, 0xc0, !PT ;  /* 0x0000001f040b8812 */ /* 0x000fe200078ec0ff */
[----:B------:R-:W0:Y:S01]  /*18c0*/  LDC R3, c[0x0][0x434] ;  /* 0x00010d00ff037b82 */ /* 0x000e220000000800 */
[----:B-----5:R-:W-:Y:S02]  /*18d0*/  @!P0 LEA R12, R12, R13, 0x18 ;  /* 0x0000000d0c0c8211 */ /* 0x020fe400078ec0ff */
[----:B------:R-:W-:-:S02]  /*18e0*/  SHF.R.U32.HI R13, RZ, 0x5, R4 ;  /* 0x00000005ff0d7819 */ /* 0x000fc40000011604 */
[----:B------:R-:W-:-:S03]  /*18f0*/  MOV R25, 0xff800000 ;  /* 0xff80000000197802 */ /* 0x000fc60000000f00 */
[----:B------:R-:W-:-:S04]  /*1900*/  @!P0 IMAD R12, R13, 0x4, R12 ;  /* 0x000000040d0c8824 */ /* 0x000fc800078e020c */
[----:B------:R-:W-:Y:S01]  /*1910*/  @!P0 IMAD R12, R11, 0x14, R12 ;  /* 0x000000140b0c8824 */ /* 0x000fe200078e020c */
[----:B0-----:R-:W-:Y:S01]  /*1920*/  IABS R16, R3 ;  /* 0x0000000300107213 */ /* 0x001fe20000000000 */
[----:B--2---:R-:W-:Y:S04]  /*1930*/  @!P1 STS [R17], R6 ;  /* 0x0000000611009388 */ /* 0x004fe80000000800 */
[----:B---3--:R-:W-:Y:S01]  /*1940*/  @!P0 STS [R10+0x280], R5 ;  /* 0x000280050a008388 */ /* 0x008fe20000000800 */
[----:B------:R-:W-:Y:S06]  /*1950*/  BAR.SYNC.DEFER_BLOCKING 0x0 ;  /* 0x0000000000007b1d */ /* 0x000fec0000010000 */
[----:B------:R-:W-:Y:S04]  /*1960*/  @!P0 LDS R24, [R12] ;  /* 0x000000000c188984 */ /* 0x000fe80000000800 */
[----:B------:R-:W0:Y:S02]  /*1970*/  @!P0 LDS R25, [R12+0x280] ;  /* 0x000280000c198984 */ /* 0x000e240000000800 */
[----:B0-----:R-:W-:-:S05]  /*1980*/  FMNMX.FTZ R19, R25, R24, !PT ;  /* 0x0000001819137209 */ /* 0x001fca0007810000 */
[----:B------:R-:W0:Y:S02]  /*1990*/  SHFL.BFLY PT, R22, R19, 0x10, 0x1f ;  /* 0x0e001f0013167f89 */ /* 0x000e2400000e0000 */
[----:B0-----:R-:W-:-:S05]  /*19a0*/  FMNMX.FTZ R22, R19, R22, !PT ;  /* 0x0000001613167209 */ /* 0x001fca0007810000 */
[----:B------:R-:W0:Y:S01]  /*19b0*/  SHFL.BFLY PT, R11, R22, 0x8, 0x1f ;  /* 0x0d001f00160b7f89 */ /* 0x000e2200000e0000 */
[----:B------:R-:W-:Y:S01]  /*19c0*/  IMAD.MOV.U32 R6, RZ, RZ, R16 ;  /* 0x000000ffff067224 */ /* 0x000fe200078e0010 */
[----:B0-----:R-:W-:-:S05]  /*19d0*/  FMNMX.FTZ R11, R22, R11, !PT ;  /* 0x0000000b160b7209 */ /* 0x001fca0007810000 */
[----:B------:R-:W0:Y:S01]  /*19e0*/  SHFL.BFLY PT, R16, R11, 0x4, 0x1f ;  /* 0x0c801f000b107f89 */ /* 0x000e2200000e0000 */
[----:B------:R-:W1:Y:S08]  /*19f0*/  I2F.RP R20, R6 ;  /* 0x0000000600147306 */ /* 0x000e700000209400 */
[----:B-1----:R-:W1:Y:S01]  /*1a00*/  MUFU.RCP R18, R20 ;  /* 0x0000001400127308 */ /* 0x002e620000001000 */
[----:B0-----:R-:W-:-:S05]  /*1a10*/  FMNMX.FTZ R16, R11, R16, !PT ;  /* 0x000000100b107209 */ /* 0x001fca0007810000 */
[----:B------:R-:W0:Y:S01]  /*1a20*/  SHFL.BFLY PT, R17, R16, 0x2, 0x1f ;  /* 0x0c401f0010117f89 */ /* 0x000e2200000e0000 */
[----:B-1----:R-:W-:-:S04]  /*1a30*/  VIADD R18, R18, 0xffffffe ;  /* 0x0ffffffe12127836 */ /* 0x002fc80000000000 */
[----:B------:R-:W1:Y:S01]  /*1a40*/  F2I.FTZ.U32.TRUNC.NTZ R19, R18 ;  /* 0x0000001200137305 */ /* 0x000e62000021f000 */
[----:B0-----:R-:W-:-:S05]  /*1a50*/  FMNMX.FTZ R17, R16, R17, !PT ;  /* 0x0000001110117209 */ /* 0x001fca0007810000 */
[----:B------:R-:W0:Y:S01]  /*1a60*/  SHFL.BFLY PT, R12, R17, 0x1, 0x1f ;  /* 0x0c201f00110c7f89 */ /* 0x000e2200000e0000 */
[----:B-1----:R-:W-:Y:S02]  /*1a70*/  IMAD.MOV R5, RZ, RZ, -R19 ;  /* 0x000000ffff057224 */ /* 0x002fe400078e0a13 */
[----:B------:R-:W-:Y:S02]  /*1a80*/  IMAD.MOV.U32 R18, RZ, RZ, RZ ;  /* 0x000000ffff127224 */ /* 0x000fe400078e00ff */
[----:B------:R-:W-:Y:S01]  /*1a90*/  IMAD R10, R5, R6, RZ ;  /* 0x00000006050a7224 */ /* 0x000fe200078e02ff */
[----:B------:R-:W-:-:S03]  /*1aa0*/  IABS R5, R2 ;  /* 0x0000000200057213 */ /* 0x000fc60000000000 */
[----:B------:R-:W-:-:S06]  /*1ab0*/  IMAD.HI.U32 R10, R19, R10, R18 ;  /* 0x0000000a130a7227 */ /* 0x000fcc00078e0012 */
[----:B------:R-:W-:-:S04]  /*1ac0*/  IMAD.HI.U32 R11, R10, R5, RZ ;  /* 0x000000050a0b7227 */ /* 0x000fc800078e00ff */
[----:B------:R-:W-:Y:S01]  /*1ad0*/  IMAD.MOV R10, RZ, RZ, -R11 ;  /* 0x000000ffff0a7224 */ /* 0x000fe200078e0a0b */
[----:B0-----:R-:W-:-:S03]  /*1ae0*/  FMNMX.FTZ R12, R17, R12, !PT ;  /* 0x0000000c110c7209 */ /* 0x001fc60007810000 */
[----:B------:R-:W-:Y:S01]  /*1af0*/  IMAD R5, R6, R10, R5 ;  /* 0x0000000a06057224 */ /* 0x000fe200078e0205 */
[----:B------:R-:W-:Y:S01]  /*1b00*/  LOP3.LUT R2, R2, R3, RZ, 0x3c, !PT ;  /* 0x0000000302027212 */ /* 0x000fe200078e3cff */
[----:B------:R-:W0:Y:S01]  /*1b10*/  LDC R17, c[0x0][0x3e0] ;  /* 0x0000f800ff117b82 */ /* 0x000e220000000800 */
[----:B------:R-:W-:-:S04]  /*1b20*/  FSETP.NEU.FTZ.AND P1, PT, R12, -INF , PT ;  /* 0xff8000000c00780b */ /* 0x000fc80003f3d000 */
[----:B------:R-:W-:-:S05]  /*1b30*/  FSEL R10, R12, RZ, P1 ;  /* 0x000000ff0c0a7208 */ /* 0x000fca0000800000 */
[C---:B------:R-:W-:Y:S01]  /*1b40*/  FADD.FTZ R12, -R10.reuse, R24 ;  /* 0x000000180a0c7221 */ /* 0x040fe20000010100 */
[----:B------:R-:W-:-:S03]  /*1b50*/  FADD.FTZ R16, -R10, R25 ;  /* 0x000000190a107221 */ /* 0x000fc60000010100 */
[----:B------:R-:W-:Y:S01]  /*1b60*/  FMUL.FTZ R12, R12, 1.4426950216293334961 ;  /* 0x3fb8aa3b0c0c7820 */ /* 0x000fe20000410000 */
[----:B------:R-:W-:-:S04]  /*1b70*/  FMUL.FTZ R16, R16, 1.4426950216293334961 ;  /* 0x3fb8aa3b10107820 */ /* 0x000fc80000410000 */
[----:B------:R-:W-:Y:S04]  /*1b80*/  MUFU.EX2 R19, R16 ;  /* 0x0000001000137308 */ /* 0x000fe80000000800 */
[----:B------:R-:W1:Y:S01]  /*1b90*/  MUFU.EX2 R12, R12 ;  /* 0x0000000c000c7308 */ /* 0x000e620000000800 */
[----:B------:R-:W-:Y:S01]  /*1ba0*/  ISETP.GT.U32.AND P0, PT, R6, R5, PT ;  /* 0x000000050600720c */ /* 0x000fe20003f04070 */
[----:B-1----:R-:W-:-:S12]  /*1bb0*/  FADD.FTZ R19, R12, R19 ;  /* 0x000000130c137221 */ /* 0x002fd80000010000 */
[-C--:B------:R-:W-:Y:S01]  /*1bc0*/  @!P0 IADD3 R5, PT, PT, R5, -R6.reuse, RZ ;  /* 0x8000000605058210 */ /* 0x080fe20007ffe0ff */
[----:B------:R-:W1:Y:S03]  /*1bd0*/  SHFL.BFLY PT, R12, R19, 0x10, 0x1f ;  /* 0x0e001f00130c7f89 */ /* 0x000e6600000e0000 */
[----:B------:R-:W-:Y:S01]  /*1be0*/  ISETP.GE.U32.AND P2, PT, R5, R6, PT ;  /* 0x000000060500720c */ /* 0x000fe20003f46070 */
[----:B------:R-:W-:Y:S01]  /*1bf0*/  @!P0 VIADD R11, R11, 0x1 ;  /* 0x000000010b0b8836 */ /* 0x000fe20000000000 */
[----:B------:R-:W-:Y:S02]  /*1c00*/  ISETP.GE.AND P1, PT, R2, RZ, PT ;  /* 0x000000ff0200720c */ /* 0x000fe40003f26270 */
[----:B------:R-:W-:Y:S01]  /*1c10*/  ISETP.NE.AND P0, PT, R3, RZ, PT ;  /* 0x000000ff0300720c */ /* 0x000fe20003f05270 */
[----:B------:R-:W-:-:S04]  /*1c20*/  USHF.R.S32.HI UR4, URZ, 0x1f, UR22 ;  /* 0x0000001fff047899 */ /* 0x000fc80008011416 */
[----:B------:R-:W-:-:S04]  /*1c30*/  ULOP3.LUT UR4, UR4, 0x1, URZ, 0xfc, !UPT ;  /* 0x0000000104047892 */ /* 0x000fc8000f8efcff */
[----:B------:R-:W-:-:S04]  /*1c40*/  @P2 VIADD R11, R11, 0x1 ;  /* 0x000000010b0b2836 */ /* 0x000fc80000000000 */
[----:B------:R-:W-:Y:S01]  /*1c50*/  @!P1 IMAD.MOV R11, RZ, RZ, -R11 ;  /* 0x000000ffff0b9224 */ /* 0x000fe200078e0a0b */
[----:B------:R-:W-:Y:S01]  /*1c60*/  @!P0 LOP3.LUT R11, RZ, R3, RZ, 0x33, !PT ;  /* 0x00000003ff0b8212 */ /* 0x000fe200078e33ff */
[----:B-1----:R-:W-:-:S04]  /*1c70*/  FADD.FTZ R12, R19, R12 ;  /* 0x0000000c130c7221 */ /* 0x002fc80000010000 */
[----:B------:R-:W-:Y:S01]  /*1c80*/  IMAD R5, R11, UR4, RZ ;  /* 0x000000040b057c24 */ /* 0x000fe2000f8e02ff */
[----:B0-----:R-:W-:Y:S01]  /*1c90*/  IABS R2, R17 ;  /* 0x0000001100027213 */ /* 0x001fe20000000000 */
[----:B------:R-:W0:Y:S01]  /*1ca0*/  LDCU UR4, c[0x0][0x430] ;  /* 0x00008600ff0477ac */ /* 0x000e220008000800 */
[----:B------:R-:W1:Y:S02]  /*1cb0*/  SHFL.BFLY PT, R27, R12, 0x8, 0x1f ;  /* 0x0d001f000c1b7f89 */ /* 0x000e6400000e0000 */
[----:B------:R-:W-:-:S04]  /*1cc0*/  IABS R21, R5 ;  /* 0x0000000500157213 */ /* 0x000fc80000000000 */
[----:B------:R-:W2:Y:S08]  /*1cd0*/  I2F.RP R20, R21 ;  /* 0x0000001500147306 */ /* 0x000eb00000209400 */
[----:B------:R-:W3:Y:S08]  /*1ce0*/  I2F.RP R18, R2 ;  /* 0x0000000200127306 */ /* 0x000ef00000209400 */
[----:B--2---:R-:W2:Y:S01]  /*1cf0*/  MUFU.RCP R6, R20 ;  /* 0x0000001400067308 */ /* 0x004ea20000001000 */
[----:B-1----:R-:W-:-:S07]  /*1d00*/  FADD.FTZ R27, R12, R27 ;  /* 0x0000001b0c1b7221 */ /* 0x002fce0000010000 */
[----:B---3--:R-:W1:Y:S01]  /*1d10*/  MUFU.RCP R30, R18 ;  /* 0x00000012001e7308 */ /* 0x008e620000001000 */
[----:B------:R-:W3:Y:S01]  /*1d20*/  SHFL.BFLY PT, R16, R27, 0x4, 0x1f ;  /* 0x0c801f001b107f89 */ /* 0x000ee200000e0000 */
[----:B--2---:R-:W-:-:S06]  /*1d30*/  VIADD R34, R6, 0xffffffe ;  /* 0x0ffffffe06227836 */ /* 0x004fcc0000000000 */
[----:B------:R-:W2:Y:S01]  /*1d40*/  F2I.FTZ.U32.TRUNC.NTZ R35, R34 ;  /* 0x0000002200237305 */ /* 0x000ea2000021f000 */
[----:B-1----:R-:W-:-:S07]  /*1d50*/  VIADD R30, R30, 0xffffffe ;  /* 0x0ffffffe1e1e7836 */ /* 0x002fce0000000000 */
[----:B------:R-:W1:Y:S01]  /*1d60*/  F2I.FTZ.U32.TRUNC.NTZ R31, R30 ;  /* 0x0000001e001f7305 */ /* 0x000e62000021f000 */
[----:B---3--:R-:W-:Y:S01]  /*1d70*/  FADD.FTZ R16, R27, R16 ;  /* 0x000000101b107221 */ /* 0x008fe20000010000 */
[----:B--2---:R-:W-:-:S04]  /*1d80*/  IADD3 R6, PT, PT, RZ, -R35, RZ ;  /* 0x80000023ff067210 */ /* 0x004fc80007ffe0ff */
[----:B------:R-:W2:Y:S01]  /*1d90*/  SHFL.BFLY PT, R23, R16, 0x2, 0x1f ;  /* 0x0c401f0010177f89 */ /* 0x000ea200000e0000 */
[----:B------:R-:W-:Y:S02]  /*1da0*/  IMAD.MOV.U32 R34, RZ, RZ, RZ ;  /* 0x000000ffff227224 */ /* 0x000fe400078e00ff */
[----:B------:R-:W-:Y:S02]  /*1db0*/  IMAD R27, R6, R21, RZ ;  /* 0x00000015061b7224 */ /* 0x000fe400078e02ff */
[----:B------:R-:W-:Y:S02]  /*1dc0*/  VIADD R6, R21, UR18 ;  /* 0x0000001215067c36 */ /* 0x000fe40008000000 */
[----:B-1----:R-:W-:Y:S01]  /*1dd0*/  IMAD.MOV R19, RZ, RZ, -R31 ;  /* 0x000000ffff137224 */ /* 0x002fe200078e0a1f */
[----:B------:R-:W-:Y:S01]  /*1de0*/  IABS R20, R5 ;  /* 0x0000000500147213 */ /* 0x000fe20000000000 */
[----:B------:R-:W-:Y:S01]  /*1df0*/  IMAD.HI.U32 R27, R35, R27, R34 ;  /* 0x0000001b231b7227 */ /* 0x000fe200078e0022 */
[----:B------:R-:W-:-:S03]  /*1e00*/  IABS R12, R6 ;  /* 0x00000006000c7213 */ /* 0x000fc60000000000 */
[----:B------:R-:W-:Y:S02]  /*1e10*/  IMAD R19, R19, R2, RZ ;  /* 0x0000000213137224 */ /* 0x000fe400078e02ff */
[----:B------:R-:W-:Y:S02]  /*1e20*/  IMAD.MOV.U32 R30, RZ, RZ, RZ ;  /* 0x000000ffff1e7224 */ /* 0x000fe400078e00ff */
[----:B------:R-:W-:Y:S02]  /*1e30*/  IMAD.MOV R20, RZ, RZ, -R20 ;  /* 0x000000ffff147224 */ /* 0x000fe400078e0a14 */
[----:B------:R-:W-:-:S04]  /*1e40*/  IMAD.HI.U32 R19, R31, R19, R30 ;  /* 0x000000131f137227 */ /* 0x000fc800078e001e */
[----:B------:R-:W-:-:S04]  /*1e50*/  IMAD.HI.U32 R27, R27, R12, RZ ;  /* 0x0000000c1b1b7227 */ /* 0x000fc800078e00ff */
[----:B--2---:R-:W-:Y:S01]  /*1e60*/  FADD.FTZ R23, R16, R23 ;  /* 0x0000001710177221 */ /* 0x004fe20000010000 */
[----:B------:R-:W-:Y:S02]  /*1e70*/  IMAD R20, R27, R20, R12 ;  /* 0x000000141b147224 */ /* 0x000fe400078e020c */
[----:B------:R-:W-:-:S03]  /*1e80*/  IMAD.HI.U32 R18, R19, R12, RZ ;  /* 0x0000000c13127227 */ /* 0x000fc600078e00ff */
[----:B------:R-:W-:Y:S02]  /*1e90*/  ISETP.GT.U32.AND P2, PT, R21, R20, PT ;  /* 0x000000141500720c */ /* 0x000fe40003f44070 */
[----:B------:R-:W-:Y:S01]  /*1ea0*/  IADD3 R19, PT, PT, -R18, RZ, RZ ;  /* 0x000000ff12137210 */ /* 0x000fe20007ffe1ff */
[----:B------:R-:W1:Y:S04]  /*1eb0*/  SHFL.BFLY PT, R16, R23, 0x1, 0x1f ;  /* 0x0c201f0017107f89 */ /* 0x000e6800000e0000 */
[----:B------:R-:W-:-:S05]  /*1ec0*/  IMAD R19, R2, R19, R12 ;  /* 0x0000001302137224 */ /* 0x000fca00078e020c */
[----:B------:R-:W-:Y:S01]  /*1ed0*/  ISETP.GT.U32.AND P0, PT, R2, R19, PT ;  /* 0x000000130200720c */ /* 0x000fe20003f04070 */
[----:B------:R-:W-:-:S05]  /*1ee0*/  @!P2 IMAD.IADD R20, R20, 0x1, -R21 ;  /* 0x000000011414a824 */ /* 0x000fca00078e0a15 */
[-C--:B------:R-:W-:Y:S01]  /*1ef0*/  ISETP.GE.U32.AND P1, PT, R20, R21.reuse, PT ;  /* 0x000000151400720c */ /* 0x080fe20003f26070 */
[----:B------:R-:W-:Y:S01]  /*1f00*/  @!P2 VIADD R27, R27, 0x1 ;  /* 0x000000011b1ba836 */ /* 0x000fe20000000000 */
[----:B------:R-:W-:-:S05]  /*1f10*/  LOP3.LUT R12, R6, R21, RZ, 0x3c, !PT ;  /* 0x00000015060c7212 */ /* 0x000fca00078e3cff */
[----:B------:R-:W-:Y:S02]  /*1f20*/  @!P0 IMAD.IADD R19, R19, 0x1, -R2 ;  /* 0x0000000113138824 */ /* 0x000fe400078e0a02 */
[----:B-1----:R-:W-:Y:S01]  /*1f30*/  FADD.FTZ R16, R23, R16 ;  /* 0x0000001017107221 */ /* 0x002fe20000010000 */
[----:B------:R-:W-:Y:S02]  /*1f40*/  LOP3.LUT R6, R6, R17, RZ, 0x3c, !PT ;  /* 0x0000001106067212 */ /* 0x000fe400078e3cff */
[----:B------:R-:W-:Y:S01]  /*1f50*/  ISETP.GE.U32.AND P4, PT, R19, R2, PT ;  /* 0x000000021300720c */ /* 0x000fe20003f86070 */
[----:B------:R-:W-:Y:S01]  /*1f60*/  @P1 VIADD R27, R27, 0x1 ;  /* 0x000000011b1b1836 */ /* 0x000fe20000000000 */
[----:B------:R-:W-:Y:S01]  /*1f70*/  ISETP.GE.AND P3, PT, R12, RZ, PT ;  /* 0x000000ff0c00720c */ /* 0x000fe20003f66270 */
[----:B------:R-:W-:Y:S01]  /*1f80*/  @!P0 VIADD R18, R18, 0x1 ;  /* 0x0000000112128836 */ /* 0x000fe20000000000 */
[----:B------:R-:W-:Y:S02]  /*1f90*/  FSETP.NE.FTZ.AND P1, PT, R16, RZ, PT ;  /* 0x000000ff1000720b */ /* 0x000fe40003f35000 */
[----:B------:R-:W-:-:S02]  /*1fa0*/  ISETP.GE.AND P2, PT, R6, RZ, PT ;  /* 0x000000ff0600720c */ /* 0x000fc40003f46270 */
[----:B------:R-:W-:Y:S02]  /*1fb0*/  ISETP.NE.AND P0, PT, R17, RZ, PT ;  /* 0x000000ff1100720c */ /* 0x000fe40003f05270 */
[----:B------:R-:W-:-:S03]  /*1fc0*/  ISETP.NE.AND P5, PT, R5, RZ, PT ;  /* 0x000000ff0500720c */ /* 0x000fc60003fa5270 */
[----:B------:R-:W-:Y:S02]  /*1fd0*/  @P4 VIADD R18, R18, 0x1 ;  /* 0x0000000112124836 */ /* 0x000fe40000000000 */
[----:B------:R-:W-:Y:S02]  /*1fe0*/  @!P3 IADD3 R27, PT, PT, -R27, RZ, RZ ;  /* 0x000000ff1b1bb210 */ /* 0x000fe40007ffe1ff */
[----:B------:R-:W-:Y:S02]  /*1ff0*/  ISETP.NE.AND P3, PT, R11, RZ, PT ;  /* 0x000000ff0b00720c */ /* 0x000fe40003f65270 */
[----:B------:R-:W1:Y:S01]  /*2000*/  @P1 MUFU.LG2 R11, R16 ;  /* 0x00000010000b1308 */ /* 0x000e620000000c00 */
[----:B------:R-:W-:Y:S01]  /*2010*/  @!P2 IMAD.MOV R18, RZ, RZ, -R18 ;  /* 0x000000ffff12a224 */ /* 0x000fe200078e0a12 */
[----:B------:R-:W-:Y:S02]  /*2020*/  @!P0 LOP3.LUT R18, RZ, R17, RZ, 0x33, !PT ;  /* 0x00000011ff128212 */ /* 0x000fe400078e33ff */
[----:B------:R-:W-:-:S02]  /*2030*/  LOP3.LUT P0, RZ, R4, 0x39f, RZ, 0xc0, !PT ;  /* 0x0000039f04ff7812 */ /* 0x000fc4000780c0ff */
[----:B------:R-:W-:Y:S02]  /*2040*/  @!P5 LOP3.LUT R27, RZ, R21, RZ, 0x33, !PT ;  /* 0x00000015ff1bd212 */ /* 0x000fe400078e33ff */
[----:B------:R-:W-:Y:S02]  /*2050*/  SEL R2, RZ, 0x1, !P3 ;  /* 0x00000001ff027807 */ /* 0x000fe40005800000 */
[----:B------:R-:W-:Y:S02]  /*2060*/  SHF.R.S32.HI R21, RZ, 0x1f, R5 ;  /* 0x0000001fff157819 */ /* 0x000fe40000011405 */
[----:B------:R-:W-:Y:S02]  /*2070*/  ISETP.LT.U32.AND P2, PT, R14, R27, PT ;  /* 0x0000001b0e00720c */ /* 0x000fe40003f41070 */
[----:B------:R-:W-:Y:S01]  /*2080*/  SHF.R.S32.HI R19, RZ, 0x1f, R27 ;  /* 0x0000001fff137819 */ /* 0x000fe2000001141b */
[----:B0-----:R-:W-:Y:S01]  /*2090*/  IMAD R6, R3, UR4, RZ ;  /* 0x0000000403067c24 */ /* 0x001fe2000f8e02ff */
[----:B------:R-:W-:Y:S01]  /*20a0*/  LOP3.LUT R2, R21, R2, RZ, 0xfc, !PT ;  /* 0x0000000215027212 */ /* 0x000fe200078efcff */
[----:B------:R-:W-:Y:S01]  /*20b0*/  IMAD R3, R18, UR9, RZ ;  /* 0x0000000912037c24 */ /* 0x000fe2000f8e02ff */
[----:B------:R-:W-:Y:S01]  /*20c0*/  ISETP.LT.AND.EX P2, PT, R15, R19, PT, P2 ;  /* 0x000000130f00720c */ /* 0x000fe20003f41320 */
[----:B------:R-:W-:Y:S01]  /*20d0*/  BSSY.RECONVERGENT B1, `(.L_x_51) ;  /* 0x0000129000017945 */ /* 0x000fe20003800200 */
[----:B------:R-:W-:-:S02]  /*20e0*/  IMAD.MOV.U32 R22, RZ, RZ, 0x7f800000 ;  /* 0x7f800000ff167424 */ /* 0x000fc400078e00ff */
[----:B-1----:R-:W-:Y:S01]  /*20f0*/  @P1 FFMA.FTZ R22, R11, 0.69314718246459960938, R10 ;  /* 0x3f3172180b161823 */ /* 0x002fe2000001000a */
[----:B------:R-:W-:Y:S01]  /*2100*/  IMAD R5, R5, R6, RZ ;  /* 0x0000000605057224 */ /* 0x000fe200078e02ff */
[----:B------:R-:W-:Y:S01]  /*2110*/  SEL R6, R14, R27, P2 ;  /* 0x0000001b0e067207 */ /* 0x000fe20001000000 */
[----:B------:R-:W-:Y:S01]  /*2120*/  IMAD R3, R2, R3, RZ ;  /* 0x0000000302037224 */ /* 0x000fe200078e02ff */
        /* <DEDUP_REMOVED lines=13> */
[----:B------:R-:W-:Y:S02]  /*2200*/  IMAD R12, R11, UR19, RZ ;  /* 0x000000130b0c7c24 */ /* 0x000fe4000f8e02ff */
[C---:B------:R-:W-:Y:S01]  /*2210*/  IMAD.WIDE.U32 R14, R17.reuse, UR19, RZ ;  /* 0x00000013110e7c25 */ /* 0x040fe2000f8e00ff */
[----:B------:R-:W-:Y:S02]  /*2220*/  ISETP.GE.U32.AND P0, PT, R10, 0x3, PT ;  /* 0x000000030a00780c */ /* 0x000fe40003f06070 */
[----:B------:R-:W-:Y:S01]  /*2230*/  IADD3.X R10, PT, PT, RZ, R11, RZ, P1, !PT ;  /* 0x0000000bff0a7210 */ /* 0x000fe20000ffe4ff */
[----:B------:R-:W-:-:S03]  /*2240*/  IMAD R19, R17, UR14, R12 ;  /* 0x0000000e11137c24 */ /* 0x000fc6000f8e020c */
[----:B------:R-:W-:Y:S02]  /*2250*/  ISETP.GE.U32.AND.EX P0, PT, R10, RZ, PT, P0 ;  /* 0x000000ff0a00720c */ /* 0x000fe40003f06100 */
        /* <DEDUP_REMOVED lines=32> */
.L_x_54:
[----:B------:R-:W-:Y:S01]  /*2460*/  IMAD.MOV.U32 R14, RZ, RZ, R2 ;  /* 0x000000ffff0e7224 */ /* 0x000fe200078e0002 */
[----:B------:R-:W-:Y:S01]  /*2470*/  MOV R19, RZ ;  /* 0x000000ff00137202 */ /* 0x000fe20000000f00 */
[----:B------:R-:W-:Y:S01]  /*2480*/  IMAD.MOV.U32 R20, RZ, RZ, R30 ;  /* 0x000000ffff147224 */ /* 0x000fe200078e001e */
[----:B------:R-:W-:Y:S02]  /*2490*/  MOV R16, 0x24b0 ;  /* 0x000024b000107802 */ /* 0x000fe40000000f00 */
[----:B------:R-:W-:Y:S05]  /*24a0*/  CALL.REL.NOINC `($__internal_1_$__cuda_sm20_div_s64) ;  /* 0x0000001c00487944 */ /* 0x000fea0003c00000 */
[----:B------:R-:W-:Y:S02]  /*24b0*/  IADD3 R15, PT, PT, -R12, RZ, RZ ;  /* 0x000000ff0c0f7210 */ /* 0x000fe40007ffe1ff */
[----:B------:R-:W-:-:S03]  /*24c0*/  MOV R31, R11 ;  /* 0x0000000b001f7202 */ /* 0x000fc60000000f00 */
[----:B------:R-:W-:Y:S01]  /*24d0*/  IMAD R10, R30, R15, R2 ;  /* 0x0000000f1e0a7224 */ /* 0x000fe200078e0202 */
[----:B------:R-:W-:-:S07]  /*24e0*/  MOV R30, R12 ;  /* 0x0000000c001e7202 */ /* 0x000fce0000000f00 */
.L_x_55:
[----:B------:R-:W-:Y:S01]  /*24f0*/  IABS R14, UR19 ;  /* 0x00000013000e7c13 */ /* 0x000fe20008000000 */
[----:B------:R-:W-:Y:S01]  /*2500*/  IMAD.MOV.U32 R18, RZ, RZ, RZ ;  /* 0x000000ffff127224 */ /* 0x000fe200078e00ff */
[----:B------:R-:W-:Y:S01]  /*2510*/  IABS R11, R10 ;  /* 0x0000000a000b7213 */ /* 0x000fe20000000000 */
[----:B------:R-:W-:Y:S01]  /*2520*/  IMAD R0, R0, R9, RZ ;  /* 0x0000000900007224 */ /* 0x000fe200078e02ff */
[----:B------:R-:W0:Y:S01]  /*2530*/  I2F.U32.RP R16, R14 ;  /* 0x0000000e00107306 */ /* 0x000e220000209000 */
[----:B------:R-:W-:Y:S01]  /*2540*/  IABS R2, UR19 ;  /* 0x0000001300027c13 */ /* 0x000fe20008000000 */
[----:B------:R-:W-:Y:S01]  /*2550*/  BSSY.RECONVERGENT B0, `(.L_x_56) ;  /* 0x000003c000007945 */ /* 0x000fe20003800200 */
[----:B------:R-:W-:Y:S01]  /*2560*/  IMAD R29, R8, R29, R0 ;  /* 0x0000001d081d7224 */ /* 0x000fe200078e0200 */
[----:B------:R-:W-:-:S04]  /*2570*/  LOP3.LUT R0, R10, UR19, RZ, 0x3c, !PT ;  /* 0x000000130a007c12 */ /* 0x000fc8000f8e3cff */
[----:B------:R-:W-:Y:S01]  /*2580*/  ISETP.GE.AND P0, PT, R0, RZ, PT ;  /* 0x000000ff0000720c */ /* 0x000fe20003f06270 */
[----:B0-----:R-:W0:Y:S02]  /*2590*/  MUFU.RCP R19, R16 ;  /* 0x0000001000137308 */ /* 0x001e240000001000 */
[----:B0-----:R-:W-:-:S06]  /*25a0*/  IADD3 R19, PT, PT, R19, 0xffffffe, RZ ;  /* 0x0ffffffe13137810 */ /* 0x001fcc0007ffe0ff */
[----:B------:R-:W0:Y:S02]  /*25b0*/  F2I.FTZ.U32.TRUNC.NTZ R19, R19 ;  /* 0x0000001300137305 */ /* 0x000e24000021f000 */
[----:B0-----:R-:W-:-:S05]  /*25c0*/  IADD3 R15, PT, PT, RZ, -R19, RZ ;  /* 0x80000013ff0f7210 */ /* 0x001fca0007ffe0ff */
[----:B------:R-:W-:-:S04]  /*25d0*/  IMAD R12, R15, R14, RZ ;  /* 0x0000000e0f0c7224 */ /* 0x000fc800078e02ff */
[----:B------:R-:W-:Y:S01]  /*25e0*/  IMAD.HI.U32 R18, R19, R12, R18 ;  /* 0x0000000c13127227 */ /* 0x000fe200078e0012 */
[----:B------:R-:W-:-:S05]  /*25f0*/  IADD3 R12, PT, PT, RZ, -R2, RZ ;  /* 0x80000002ff0c7210 */ /* 0x000fca0007ffe0ff */
[----:B------:R-:W-:-:S04]  /*2600*/  IMAD.HI.U32 R2, R18, R11, RZ ;  /* 0x0000000b12027227 */ /* 0x000fc800078e00ff */
[----:B------:R-:W-:Y:S02]  /*2610*/  IMAD R11, R2, R12, R11 ;  /* 0x0000000c020b7224 */ /* 0x000fe400078e020b */
[----:B------:R-:W-:-:S03]  /*2620*/  IMAD.WIDE.U32 R18, R8, R9, RZ ;  /* 0x0000000908127225 */ /* 0x000fc600078e00ff */
[----:B------:R-:W-:-:S13]  /*2630*/  ISETP.GT.U32.AND P1, PT, R14, R11, PT ;  /* 0x0000000b0e00720c */ /* 0x000fda0003f24070 */
[----:B------:R-:W-:Y:S02]  /*2640*/  @!P1 IMAD.IADD R11, R11, 0x1, -R14 ;  /* 0x000000010b0b9824 */ /* 0x000fe400078e0a0e */
[----:B------:R-:W-:Y:S01]  /*2650*/  @!P1 VIADD R2, R2, 0x1 ;  /* 0x0000000102029836 */ /* 0x000fe20000000000 */
[----:B------:R-:W-:Y:S02]  /*2660*/  ISETP.NE.AND P1, PT, RZ, UR19, PT ;  /* 0x00000013ff007c0c */ /* 0x000fe4000bf25270 */
[----:B------:R-:W-:Y:S02]  /*2670*/  ISETP.GE.U32.AND P2, PT, R11, R14, PT ;  /* 0x0000000e0b00720c */ /* 0x000fe40003f46070 */
[----:B------:R-:W-:Y:S01]  /*2680*/  IADD3 R11, PT, PT, R19, R29, RZ ;  /* 0x0000001d130b7210 */ /* 0x000fe20007ffe0ff */
[----:B------:R-:W-:-:S04]  /*2690*/  IMAD.WIDE.U32 R28, R18, R32, RZ ;  /* 0x00000020121c7225 */ /* 0x000fc800078e00ff */
[----:B------:R-:W-:-:S04]  /*26a0*/  IMAD R11, R11, R32, RZ ;  /* 0x000000200b0b7224 */ /* 0x000fc800078e02ff */
[----:B------:R-:W-:Y:S02]  /*26b0*/  IMAD R11, R33, R18, R11 ;  /* 0x00000012210b7224 */ /* 0x000fe400078e020b */
[----:B------:R-:W-:Y:S02]  /*26c0*/  @P2 IADD3 R2, PT, PT, R2, 0x1, RZ ;  /* 0x0000000102022810 */ /* 0x000fe40007ffe0ff */
[----:B------:R-:W-:Y:S02]  /*26d0*/  IMAD.IADD R18, R29, 0x1, R11 ;  /* 0x000000011d127824 */ /* 0x000fe400078e020b */
[----:B------:R-:W-:Y:S02]  /*26e0*/  @!P0 IADD3 R2, PT, PT, -R2, RZ, RZ ;  /* 0x000000ff02028210 */ /* 0x000fe40007ffe1ff */
[----:B------:R-:W-:Y:S02]  /*26f0*/  @!P1 LOP3.LUT R2, RZ, UR19, RZ, 0x33, !PT ;  /* 0x00000013ff029c12 */ /* 0x000fe4000f8e33ff */
[----:B------:R-:W-:-:S03]  /*2700*/  LOP3.LUT R0, R31, R18, RZ, 0xfc, !PT ;  /* 0x000000121f007212 */ /* 0x000fc600078efcff */
[----:B------:R-:W-:Y:S01]  /*2710*/  IMAD.MOV R11, RZ, RZ, -R2 ;  /* 0x000000ffff0b7224 */ /* 0x000fe200078e0a02 */
[----:B------:R-:W-:-:S03]  /*2720*/  ISETP.NE.U32.AND P0, PT, R0, RZ, PT ;  /* 0x000000ff0000720c */ /* 0x000fc60003f05070 */
[----:B------:R-:W-:-:S10]  /*2730*/  IMAD R0, R11, UR19, R10 ;  /* 0x000000130b007c24 */ /* 0x000fd4000f8e020a */
        /* <DEDUP_REMOVED lines=22> */
.L_x_57:
[----:B------:R-:W-:Y:S01]  /*28a0*/  IMAD.MOV.U32 R14, RZ, RZ, R30 ;  /* 0x000000ffff0e7224 */ /* 0x000fe200078e001e */
[----:B------:R-:W-:Y:S01]  /*28b0*/  MOV R19, R31 ;  /* 0x0000001f00137202 */ /* 0x000fe20000000f00 */
[----:B------:R-:W-:Y:S01]  /*28c0*/  IMAD.MOV.U32 R20, RZ, RZ, R28 ;  /* 0x000000ffff147224 */ /* 0x000fe200078e001c */
[----:B------:R-:W-:Y:S02]  /*28d0*/  MOV R16, 0x28f0 ;  /* 0x000028f000107802 */ /* 0x000fe40000000f00 */
[----:B------:R-:W-:Y:S05]  /*28e0*/  CALL.REL.NOINC `($__internal_1_$__cuda_sm20_div_s64) ;  /* 0x0000001800387944 */ /* 0x000fea0003c00000 */
[----:B------:R-:W-:-:S05]  /*28f0*/  IADD3 R11, PT, PT, -R12, RZ, RZ ;  /* 0x000000ff0c0b7210 */ /* 0x000fca0007ffe1ff */
[----:B------:R-:W-:Y:S02]  /*2900*/  IMAD R28, R11, R28, R30 ;  /* 0x0000001c0b1c7224 */ /* 0x000fe400078e021e */
.L_x_58:
[----:B------:R-:W-:Y:S05]  /*2910*/  BSYNC.RECONVERGENT B0 ;  /* 0x0000000000007941 */ /* 0x000fea0003800200 */
.L_x_56:
[----:B------:R-:W-:Y:S01]  /*2920*/  IABS R19, R9 ;  /* 0x0000000900137213 */ /* 0x000fe20000000000 */
[----:B------:R-:W0:Y:S01]  /*2930*/  LDCU.U8 UR8, c[0x0][0x549] ;  /* 0x0000a920ff0877ac */ /* 0x000e220008000000 */
[----:B------:R-:W-:Y:S02]  /*2940*/  IABS R16, R7 ;  /* 0x0000000700107213 */ /* 0x000fe40000000000 */
[----:B------:R-:W1:Y:S01]  /*2950*/  I2F.U32.RP R10, R19 ;  /* 0x00000013000a7306 */ /* 0x000e620000209000 */
[----:B------:R-:W-:Y:S01]  /*2960*/  IABS R14, R17 ;  /* 0x00000011000e7213 */ /* 0x000fe20000000000 */
[----:B------:R-:W2:Y:S01]  /*2970*/  LDCU.64 UR4, c[0x0][0x430] ;  /* 0x00008600ff0477ac */ /* 0x000ea20008000a00 */
[----:B------:R-:W-:Y:S02]  /*2980*/  IABS R15, R6 ;  /* 0x00000006000f7213 */ /* 0x000fe40000000000 */
[----:B------:R-:W-:Y:S02]  /*2990*/  IABS R18, R8 ;  /* 0x0000000800127213 */ /* 0x000fe40000000000 */
[----:B------:R-:W-:Y:S01]  /*29a0*/  IABS R30, R9 ;  /* 0x00000009001e7213 */ /* 0x000fe20000000000 */
[----:B------:R-:W3:Y:S01]  /*29b0*/  I2F.U32.RP R23, R16 ;  /* 0x0000001000177306 */ /* 0x000ee20000209000 */
[----:B------:R-:W-:-:S03]  /*29c0*/  ISETP.NE.AND P5, PT, R9, RZ, PT ;  /* 0x000000ff0900720c */ /* 0x000fc60003fa5270 */
[----:B------:R-:W-:Y:S01]  /*29d0*/  IMAD.MOV R30, RZ, RZ, -R30 ;  /* 0x000000ffff1e7224 */ /* 0x000fe200078e0a1e */
[----:B0-----:R-:W-:-:S03]  /*29e0*/  UISETP.NE.AND UP0, UPT, UR8, URZ, UPT ;  /* 0x000000ff0800728c */ /* 0x001fc6000bf05270 */
[----:B-1----:R-:W0:Y:S01]  /*29f0*/  MUFU.RCP R10, R10 ;  /* 0x0000000a000a7308 */ /* 0x002e220000001000 */
[----:B--2---:R-:W-:Y:S02]  /*2a00*/  USEL UR8, UR4, 0x1, UP0 ;  /* 0x0000000104087887 */ /* 0x004fe40008000000 */
[----:B------:R-:W-:-:S05]  /*2a10*/  UIMAD UR4, UR5, UR4, URZ ;  /* 0x00000004050472a4 */ /* 0x000fca000f8e02ff */
[----:B---3--:R-:W1:Y:S01]  /*2a20*/  MUFU.RCP R20, R23 ;  /* 0x0000001700147308 */ /* 0x008e620000001000 */
[----:B------:R-:W-:Y:S02]  /*2a30*/  USHF.R.S32.HI UR12, URZ, 0x1f, UR8 ;  /* 0x0000001fff0c7899 */ /* 0x000fe40008011408 */
[----:B------:R-:W-:-:S05]  /*2a40*/  UIMAD UR5, UR8, UR5, URZ ;  /* 0x00000005080572a4 */ /* 0x000fca000f8e02ff */
[----:B------:R-:W2:Y:S01]  /*2a50*/  I2F.U32.RP R11, R14 ;  /* 0x0000000e000b7306 */ /* 0x000ea20000209000 */
[----:B0-----:R-:W-:-:S07]  /*2a60*/  VIADD R26, R10, 0xffffffe ;  /* 0x0ffffffe0a1a7836 */ /* 0x001fce0000000000 */
[----:B------:R-:W0:Y:S01]  /*2a70*/  F2I.FTZ.U32.TRUNC.NTZ R27, R26 ;  /* 0x0000001a001b7305 */ /* 0x000e22000021f000 */
[----:B-1----:R-:W-:Y:S01]  /*2a80*/  VIADD R20, R20, 0xffffffe ;  /* 0x0ffffffe14147836 */ /* 0x002fe20000000000 */
[----:B------:R-:W-:-:S06]  /*2a90*/  IABS R23, R28 ;  /* 0x0000001c00177213 */ /* 0x000fcc0000000000 */
[----:B--2---:R-:W1:Y:S01]  /*2aa0*/  MUFU.RCP R35, R11 ;  /* 0x0000000b00237308 */ /* 0x004e620000001000 */
[----:B0-----:R-:W-:-:S07]  /*2ab0*/  IMAD.MOV R34, RZ, RZ, -R27 ;  /* 0x000000ffff227224 */ /* 0x001fce00078e0a1b */
[----:B------:R0:W2:Y:S01]  /*2ac0*/  F2I.FTZ.U32.TRUNC.NTZ R21, R20 ;  /* 0x0000001400157305 */ /* 0x0000a2000021f000 */
[----:B------:R-:W-:Y:S02]  /*2ad0*/  IMAD.MOV.U32 R26, RZ, RZ, RZ ;  /* 0x000000ffff1a7224 */ /* 0x000fe400078e00ff */
[----:B------:R-:W-:-:S04]  /*2ae0*/  IMAD R34, R34, R19, RZ ;  /* 0x0000001322227224 */ /* 0x000fc800078e02ff */
[----:B------:R-:W-:Y:S01]  /*2af0*/  IMAD.HI.U32 R34, R27, R34, R26 ;  /* 0x000000221b227227 */ /* 0x000fe200078e001a */
[----:B------:R-:W3:Y:S01]  /*2b00*/  I2F.U32.RP R10, R15 ;  /* 0x0000000f000a7306 */ /* 0x000ee20000209000 */
[----:B-1----:R-:W-:-:S04]  /*2b10*/  IADD3 R35, PT, PT, R35, 0xffffffe, RZ ;  /* 0x0ffffffe23237810 */ /* 0x002fc80007ffe0ff */
[----:B------:R-:W-:-:S04]  /*2b20*/  IMAD.HI.U32 R27, R34, R23, RZ ;  /* 0x00000017221b7227 */ /* 0x000fc800078e00ff */
[----:B0-----:R-:W-:Y:S01]  /*2b30*/  HFMA2 R20, -RZ, RZ, 0, 0 ;  /* 0x00000000ff147431 */ /* 0x001fe200000001ff */
[----:B------:R-:W0:Y:S01]  /*2b40*/  I2F.U32.RP R32, R18 ;  /* 0x0000001200207306 */ /* 0x000e220000209000 */
[----:B--2---:R-:W-:Y:S02]  /*2b50*/  IMAD.MOV R11, RZ, RZ, -R21 ;  /* 0x000000ffff0b7224 */ /* 0x004fe400078e0a15 */
[----:B------:R-:W-:Y:S02]  /*2b60*/  IMAD R30, R27, R30, R23 ;  /* 0x0000001e1b1e7224 */ /* 0x000fe400078e0217 */
[----:B------:R-:W-:Y:S02]  /*2b70*/  IMAD R26, R11, R16, RZ ;  /* 0x000000100b1a7224 */ /* 0x000fe400078e02ff */
[----:B------:R-:W-:Y:S01]  /*2b80*/  IMAD.MOV.U32 R34, RZ, RZ, RZ ;  /* 0x000000ffff227224 */ /* 0x000fe200078e00ff */
[----:B------:R-:W1:Y:S01]  /*2b90*/  F2I.FTZ.U32.TRUNC.NTZ R35, R35 ;  /* 0x0000002300237305 */ /* 0x000e62000021f000 */
[----:B------:R-:W-:Y:S01]  /*2ba0*/  IMAD.HI.U32 R26, R21, R26, R20 ;  /* 0x0000001a151a7227 */ /* 0x000fe200078e0014 */
[----:B------:R-:W-:-:S02]  /*2bb0*/  IABS R21, R12 ;  /* 0x0000000c00157213 */ /* 0x000fc40000000000 */
[----:B------:R-:W-:Y:S02]  /*2bc0*/  IABS R20, R7 ;  /* 0x0000000700147213 */ /* 0x000fe40000000000 */
[----:B------:R-:W-:Y:S01]  /*2bd0*/  ISETP.GT.U32.AND P3, PT, R19, R30, PT ;  /* 0x0000001e1300720c */ /* 0x000fe20003f64070 */
[----:B------:R-:W-:Y:S01]  /*2be0*/  IMAD.HI.U32 R23, R26, R21, RZ ;  /* 0x000000151a177227 */ /* 0x000fe200078e00ff */
[----:B---3--:R-:W2:Y:S01]  /*2bf0*/  MUFU.RCP R10, R10 ;  /* 0x0000000a000a7308 */ /* 0x008ea20000001000 */
[----:B------:R-:W-:Y:S02]  /*2c00*/  LOP3.LUT R26, R28, R9, RZ, 0x3c, !PT ;  /* 0x000000091c1a7212 */ /* 0x000fe400078e3cff */
[----:B------:R-:W-:Y:S02]  /*2c10*/  IMAD.MOV R20, RZ, RZ, -R20 ;  /* 0x000000ffff147224 */ /* 0x000fe400078e0a14 */
[----:B------:R-:W-:Y:S02]  /*2c20*/  ISETP.GE.AND P2, PT, R26, RZ, PT ;  /* 0x000000ff1a00720c */ /* 0x000fe40003f46270 */
[----:B------:R-:W-:Y:S01]  /*2c30*/  IMAD R21, R23, R20, R21 ;  /* 0x0000001417157224 */ /* 0x000fe200078e0215 */
[----:B0-----:R-:W0:Y:S01]  /*2c40*/  MUFU.RCP R32, R32 ;  /* 0x0000002000207308 */ /* 0x001e220000001000 */
[----:B-1----:R-:W-:-:S02]  /*2c50*/  IADD3 R11, PT, PT, RZ, -R35, RZ ;  /* 0x80000023ff0b7210 */ /* 0x002fc40007ffe0ff */
[----:B------:R-:W-:Y:S01]  /*2c60*/  @!P3 IMAD.IADD R30, R30, 0x1, -R19 ;  /* 0x000000011e1eb824 */ /* 0x000fe200078e0a13 */
[----:B------:R-:W-:Y:S02]  /*2c70*/  ISETP.GT.U32.AND P1, PT, R16, R21, PT ;  /* 0x000000151000720c */ /* 0x000fe40003f24070 */
[----:B------:R-:W-:Y:S01]  /*2c80*/  IMAD R20, R11, R14, RZ ;  /* 0x0000000e0b147224 */ /* 0x000fe200078e02ff */
[----:B------:R-:W-:Y:S02]  /*2c90*/  IABS R11, R2 ;  /* 0x00000002000b7213 */ /* 0x000fe40000000000 */
[----:B------:R-:W-:Y:S01]  /*2ca0*/  ISETP.GE.U32.AND P6, PT, R30, R19, PT ;  /* 0x000000131e00720c */ /* 0x000fe20003fc6070 */
[----:B------:R-:W-:Y:S01]  /*2cb0*/  IMAD.HI.U32 R20, R35, R20, R34 ;  /* 0x0000001423147227 */ /* 0x000fe200078e0022 */
[----:B--2---:R-:W-:-:S03]  /*2cc0*/  IADD3 R31, PT, PT, R10, 0xffffffe, RZ ;  /* 0x0ffffffe0a1f7810 */ /* 0x004fc60007ffe0ff */
[----:B------:R-:W-:Y:S01]  /*2cd0*/  HFMA2 R30, -RZ, RZ, 0, 0 ;  /* 0x00000000ff1e7431 */ /* 0x000fe200000001ff */
[----:B------:R-:W-:Y:S02]  /*2ce0*/  IABS R10, R17 ;  /* 0x00000011000a7213 */ /* 0x000fe40000000000 */
[----:B------:R-:W-:Y:S01]  /*2cf0*/  LOP3.LUT R19, R12, R7, RZ, 0x3c, !PT ;  /* 0x000000070c137212 */ /* 0x000fe200078e3cff */
[----:B------:R-:W-:Y:S01]  /*2d00*/  IMAD.HI.U32 R20, R20, R11, RZ ;  /* 0x0000000b14147227 */ /* 0x000fe200078e00ff */
[-C--:B------:R-:W-:Y:S01]  /*2d10*/  @!P1 IADD3 R21, PT, PT, R21, -R16.reuse, RZ ;  /* 0x8000001015159210 */ /* 0x080fe20007ffe0ff */
[----:B------:R-:W1:Y:S01]  /*2d20*/  F2I.FTZ.U32.TRUNC.NTZ R31, R31 ;  /* 0x0000001f001f7305 */ /* 0x000e62000021f000 */
[----:B------:R-:W-:Y:S01]  /*2d30*/  ISETP.GE.AND P0, PT, R19, RZ, PT ;  /* 0x000000ff1300720c */ /* 0x000fe20003f06270 */
[----:B0-----:R-:W-:Y:S01]  /*2d40*/  VIADD R32, R32, 0xffffffe ;  /* 0x0ffffffe20207836 */ /* 0x001fe20000000000 */
[----:B------:R-:W-:Y:S01]  /*2d50*/  ISETP.GE.U32.AND P4, PT, R21, R16, PT ;  /* 0x000000101500720c */ /* 0x000fe20003f86070 */
[----:B------:R-:W-:Y:S01]  /*2d60*/  IMAD.MOV R10, RZ, RZ, -R10 ;  /* 0x000000ffff0a7224 */ /* 0x000fe200078e0a0a */
[----:B------:R-:W-:Y:S01]  /*2d70*/  @!P3 IADD3 R27, PT, PT, R27, 0x1, RZ ;  /* 0x000000011b1bb810 */ /* 0x000fe20007ffe0ff */
[----:B------:R-:W-:Y:S01]  /*2d80*/  @!P1 VIADD R23, R23, 0x1 ;  /* 0x0000000117179836 */ /* 0x000fe20000000000 */
[----:B------:R-:W-:Y:S01]  /*2d90*/  ISETP.NE.AND P3, PT, R7, RZ, PT ;  /* 0x000000ff0700720c */ /* 0x000fe20003f65270 */
[----:B------:R-:W0:Y:S01]  /*2da0*/  F2I.FTZ.U32.TRUNC.NTZ R33, R32 ;  /* 0x0000002000217305 */ /* 0x000e22000021f000 */
[----:B------:R-:W-:-:S02]  /*2db0*/  IMAD R11, R20, R10, R11 ;  /* 0x0000000a140b7224 */ /* 0x000fc400078e020b */
[----:B------:R-:W-:-:S03]  /*2dc0*/  @P6 VIADD R27, R27, 0x1 ;  /* 0x000000011b1b6836 */ /* 0x000fc60000000000 */
[----:B------:R-:W-:Y:S01]  /*2dd0*/  ISETP.GT.U32.AND P1, PT, R14, R11, PT ;  /* 0x0000000b0e00720c */ /* 0x000fe20003f24070 */
[----:B-1----:R-:W-:Y:S02]  /*2de0*/  IMAD.MOV R10, RZ, RZ, -R31 ;  /* 0x000000ffff0a7224 */ /* 0x002fe400078e0a1f */
[----:B------:R-:W-:Y:S02]  /*2df0*/  @P4 VIADD R23, R23, 0x1 ;  /* 0x0000000117174836 */ /* 0x000fe40000000000 */
[----:B------:R-:W-:Y:S01]  /*2e00*/  IMAD R21, R10, R15, RZ ;  /* 0x0000000f0a157224 */ /* 0x000fe200078e02ff */
[----:B------:R-:W-:Y:S01]  /*2e10*/  IABS R10, R6 ;  /* 0x00000006000a7213 */ /* 0x000fe20000000000 */
[----:B------:R-:W-:Y:S01]  /*2e20*/  @!P0 IMAD.MOV R23, RZ, RZ, -R23 ;  /* 0x000000ffff178224 */ /* 0x000fe200078e0a17 */
[----:B------:R-:W-:Y:S01]  /*2e30*/  @!P3 LOP3.LUT R23, RZ, R7, RZ, 0x33, !PT ;  /* 0x00000007ff17b212 */ /* 0x000fe200078e33ff */
[----:B0-----:R-:W-:Y:S01]  /*2e40*/  IMAD.MOV R16, RZ, RZ, -R33 ;  /* 0x000000ffff107224 */ /* 0x001fe200078e0a21 */
[----:B------:R-:W-:Y:S01]  /*2e50*/  MOV R32, RZ ;  /* 0x000000ff00207202 */ /* 0x000fe20000000f00 */
[----:B------:R-:W-:Y:S01]  /*2e60*/  @!P2 IMAD.MOV R27, RZ, RZ, -R27 ;  /* 0x000000ffff1ba224 */ /* 0x000fe200078e0a1b */
[----:B------:R-:W-:Y:S01]  /*2e70*/  @!P5 LOP3.LUT R27, RZ, R9, RZ, 0x33, !PT ;  /* 0x00000009ff1bd212 */ /* 0x000fe200078e33ff */
[----:B------:R-:W-:Y:S01]  /*2e80*/  IMAD R19, R16, R18, RZ ;  /* 0x0000001210137224 */ /* 0x000fe200078e02ff */
[----:B------:R-:W-:Y:S01]  /*2e90*/  IABS R16, R23 ;  /* 0x0000001700107213 */ /* 0x000fe20000000000 */
[----:B------:R-:W-:Y:S01]  /*2ea0*/  IMAD.HI.U32 R30, R31, R21, R30 ;  /* 0x000000151f1e7227 */ /* 0x000fe200078e001e */
[----:B------:R-:W-:-:S02]  /*2eb0*/  IABS R21, R8 ;  /* 0x0000000800157213 */ /* 0x000fc40000000000 */
[----:B------:R-:W-:Y:S01]  /*2ec0*/  IABS R26, R27 ;  /* 0x0000001b001a7213 */ /* 0x000fe20000000000 */
[----:B------:R-:W-:Y:S01]  /*2ed0*/  @!P1 IMAD.IADD R11, R11, 0x1, -R14 ;  /* 0x000000010b0b9824 */ /* 0x000fe200078e0a0e */
[----:B------:R-:W-:Y:S01]  /*2ee0*/  IADD3 R10, PT, PT, RZ, -R10, RZ ;  /* 0x8000000aff0a7210 */ /* 0x000fe20007ffe0ff */
[----:B------:R-:W-:Y:S01]  /*2ef0*/  IMAD.HI.U32 R19, R33, R19, R32 ;  /* 0x0000001321137227 */ /* 0x000fe200078e0020 */
[----:B------:R-:W-:Y:S02]  /*2f00*/  ISETP.NE.AND P2, PT, R17, RZ, PT ;  /* 0x000000ff1100720c */ /* 0x000fe40003f45270 */
[----:B------:R-:W-:Y:S01]  /*2f10*/  ISETP.GE.U32.AND P4, PT, R11, R14, PT ;  /* 0x0000000e0b00720c */ /* 0x000fe20003f86070 */
[----:B------:R-:W-:Y:S01]  /*2f20*/  IMAD.HI.U32 R11, R30, R16, RZ ;  /* 0x000000101e0b7227 */ /* 0x000fe200078e00ff */
[----:B------:R-:W-:Y:S02]  /*2f30*/  LOP3.LUT R14, R2, R17, RZ, 0x3c, !PT ;  /* 0x00000011020e7212 */ /* 0x000fe400078e3cff */
[----:B------:R-:W-:Y:S01]  /*2f40*/  ISETP.NE.AND P5, PT, R8, RZ, PT ;  /* 0x000000ff0800720c */ /* 0x000fe20003fa5270 */
[----:B------:R-:W-:Y:S01]  /*2f50*/  IMAD.MOV R21, RZ, RZ, -R21 ;  /* 0x000000ffff157224 */ /* 0x000fe200078e0a15 */
[----:B------:R-:W-:Y:S01]  /*2f60*/  ISETP.GE.AND P0, PT, R14, RZ, PT ;  /* 0x000000ff0e00720c */ /* 0x000fe20003f06270 */
[----:B------:R-:W-:-:S04]  /*2f70*/  IMAD.HI.U32 R19, R19, R26, RZ ;  /* 0x0000001a13137227 */ /* 0x000fc800078e00ff */
[----:B------:R-:W-:Y:S02]  /*2f80*/  IMAD R10, R11, R10, R16 ;  /* 0x0000000a0b0a7224 */ /* 0x000fe400078e0210 */
[----:B------:R-:W-:Y:S02]  /*2f90*/  IMAD R21, R19, R21, R26 ;  /* 0x0000001513157224 */ /* 0x000fe400078e021a */
[----:B------:R-:W-:Y:S01]  /*2fa0*/  @!P1 VIADD R20, R20, 0x1 ;  /* 0x0000000114149836 */ /* 0x000fe20000000000 */
[----:B------:R-:W-:Y:S01]  /*2fb0*/  ISETP.GT.U32.AND P1, PT, R15, R10, PT ;  /* 0x0000000a0f00720c */ /* 0x000fe20003f24070 */
[----:B------:R-:W-:Y:S01]  /*2fc0*/  IMAD.MOV R14, RZ, RZ, -R27 ;  /* 0x000000ffff0e7224 */ /* 0x000fe200078e0a1b */
[----:B------:R-:W-:Y:S02]  /*2fd0*/  ISETP.GT.U32.AND P3, PT, R18, R21, PT ;  /* 0x000000151200720c */ /* 0x000fe40003f64070 */
[----:B------:R-:W-:Y:S01]  /*2fe0*/  @P4 IADD3 R20, PT, PT, R20, 0x1, RZ ;  /* 0x0000000114144810 */ /* 0x000fe20007ffe0ff */
[----:B------:R-:W-:Y:S01]  /*2ff0*/  IMAD R14, R9, R14, R28 ;  /* 0x0000000e090e7224 */ /* 0x000fe200078e021c */
[----:B------:R-:W-:-:S02]  /*3000*/  LOP3.LUT R9, R23, R6, RZ, 0x3c, !PT ;  /* 0x0000000617097212 */ /* 0x000fc400078e3cff */
[----:B------:R-:W-:Y:S02]  /*3010*/  @!P0 IADD3 R20, PT, PT, -R20, RZ, RZ ;  /* 0x000000ff14148210 */ /* 0x000fe40007ffe1ff */
[----:B------:R-:W-:Y:S02]  /*3020*/  @!P2 LOP3.LUT R20, RZ, R17, RZ, 0x33, !PT ;  /* 0x00000011ff14a212 */ /* 0x000fe400078e33ff */
[----:B------:R-:W-:Y:S01]  /*3030*/  ISETP.GE.AND P0, PT, R9, RZ, PT ;  /* 0x000000ff0900720c */ /* 0x000fe20003f06270 */
[----:B------:R-:W-:Y:S02]  /*3040*/  @!P1 IMAD.IADD R10, R10, 0x1, -R15 ;  /* 0x000000010a0a9824 */ /* 0x000fe400078e0a0f */
[----:B------:R-:W-:Y:S01]  /*3050*/  @!P3 IMAD.IADD R21, R21, 0x1, -R18 ;  /* 0x000000011515b824 */ /* 0x000fe200078e0a12 */
[----:B------:R-:W-:Y:S01]  /*3060*/  @!P3 IADD3 R19, PT, PT, R19, 0x1, RZ ;  /* 0x000000011313b810 */ /* 0x000fe20007ffe0ff */
[----:B------:R-:W-:Y:S01]  /*3070*/  @!P1 VIADD R11, R11, 0x1 ;  /* 0x000000010b0b9836 */ /* 0x000fe20000000000 */
[----:B------:R-:W-:Y:S01]  /*3080*/  ISETP.GE.U32.AND P4, PT, R10, R15, PT ;  /* 0x0000000f0a00720c */ /* 0x000fe20003f86070 */
[----:B------:R-:W-:Y:S01]  /*3090*/  IMAD.WIDE R28, R20, UR9, RZ ;  /* 0x00000009141c7c25 */ /* 0x000fe2000f8e02ff */
[----:B------:R-:W-:-:S02]  /*30a0*/  ISETP.GE.U32.AND P6, PT, R21, R18, PT ;  /* 0x000000121500720c */ /* 0x000fc40003fc6070 */
[----:B------:R-:W-:Y:S01]  /*30b0*/  LOP3.LUT R10, R27, R8, RZ, 0x3c, !PT ;  /* 0x000000081b0a7212 */ /* 0x000fe200078e3cff */
[----:B------:R-:W-:Y:S01]  /*30c0*/  IMAD.MOV R20, RZ, RZ, -R20 ;  /* 0x000000ffff147224 */ /* 0x000fe200078e0a14 */
[----:B------:R-:W-:Y:S01]  /*30d0*/  ISETP.NE.AND P1, PT, R6, RZ, PT ;  /* 0x000000ff0600720c */ /* 0x000fe20003f25270 */
[----:B------:R-:W-:Y:S01]  /*30e0*/  IMAD.WIDE.U32 R28, R0, UR8, R28 ;  /* 0x00000008001c7c25 */ /* 0x000fe2000f8e001c */
[----:B------:R-:W-:Y:S01]  /*30f0*/  ISETP.GE.AND P2, PT, R10, RZ, PT ;  /* 0x000000ff0a00720c */ /* 0x000fe20003f46270 */
[----:B------:R-:W-:Y:S02]  /*3100*/  UIMAD UR8, UR22, UR8, URZ ;  /* 0x00000008160872a4 */ /* 0x000fe4000f8e02ff */
[----:B------:R-:W-:Y:S01]  /*3110*/  IMAD R29, R0, UR12, R29 ;  /* 0x0000000c001d7c24 */ /* 0x000fe2000f8e021d */
[----:B------:R-:W-:Y:S01]  /*3120*/  UIMAD UR12, UR7, UR4, URZ ;  /* 0x00000004070c72a4 */ /* 0x000fe2000f8e02ff */
[----:B------:R-:W-:Y:S01]  /*3130*/  @P4 IADD3 R11, PT, PT, R11, 0x1, RZ ;  /* 0x000000010b0b4810 */ /* 0x000fe20007ffe0ff */
[----:B------:R-:W-:Y:S01]  /*3140*/  IMAD R17, R17, R20, R2 ;  /* 0x0000001411117224 */ /* 0x000fe200078e0202 */
[----:B------:R-:W-:Y:S01]  /*3150*/  IADD3 R2, PT, PT, -R23, RZ, RZ ;  /* 0x000000ff17027210 */ /* 0x000fe20007ffe1ff */
[----:B------:R-:W-:-:S02]  /*3160*/  @P6 VIADD R19, R19, 0x1 ;  /* 0x0000000113136836 */ /* 0x000fc40000000000 */
[----:B------:R-:W-:Y:S01]  /*3170*/  @!P0 IMAD.MOV R11, RZ, RZ, -R11 ;  /* 0x000000ffff0b8224 */ /* 0x000fe200078e0a0b */
[----:B------:R-:W-:Y:S01]  /*3180*/  @!P1 LOP3.LUT R11, RZ, R6, RZ, 0x33, !PT ;  /* 0x00000006ff0b9212 */ /* 0x000fe200078e33ff */
[----:B------:R-:W-:-:S03]  /*3190*/  IMAD.WIDE R28, R17, UR4, R28 ;  /* 0x00000004111c7c25 */ /* 0x000fc6000f8e021c */
[----:B------:R-:W-:Y:S01]  /*31a0*/  IADD3 R0, PT, PT, -R11, RZ, RZ ;  /* 0x000000ff0b007210 */ /* 0x000fe20007ffe1ff */
[----:B------:R-:W-:Y:S01]  /*31b0*/  @!P2 IMAD.MOV R19, RZ, RZ, -R19 ;  /* 0x000000ffff13a224 */ /* 0x000fe200078e0a13 */
[----:B------:R-:W-:Y:S01]  /*31c0*/  @!P5 LOP3.LUT R19, RZ, R8, RZ, 0x33, !PT ;  /* 0x00000008ff13d212 */ /* 0x000fe200078e33ff */
[----:B------:R-:W-:Y:S01]  /*31d0*/  IMAD.WIDE R14, R14, UR5, RZ ;  /* 0x000000050e0e7c25 */ /* 0x000fe2000f8e02ff */
[----:B------:R-:W0:Y:S03]  /*31e0*/  LDCU.64 UR4, c[0x0][0x420] ;  /* 0x00008400ff0477ac */ /* 0x000e260008000a00 */
[----:B------:R-:W-:Y:S02]  /*31f0*/  IMAD.MOV R9, RZ, RZ, -R19 ;  /* 0x000000ffff097224 */ /* 0x000fe400078e0a13 */
[----:B------:R-:W-:-:S04]  /*3200*/  IMAD.WIDE R16, R19, UR6, RZ ;  /* 0x0000000613107c25 */ /* 0x000fc8000f8e02ff */
[----:B------:R-:W-:Y:S02]  /*3210*/  IMAD R2, R7, R2, R12 ;  /* 0x0000000207027224 */ /* 0x000fe400078e020c */
[----:B------:R-:W-:Y:S02]  /*3220*/  IMAD R9, R8, R9, R27 ;  /* 0x0000000908097224 */ /* 0x000fe400078e021b */
[----:B------:R-:W-:Y:S01]  /*3230*/  IMAD R6, R6, R0, R23 ;  /* 0x0000000006067224 */ /* 0x000fe200078e0217 */
[----:B------:R-:W-:Y:S01]  /*3240*/  IADD3 R0, P1, P0, R16, R28, R14 ;  /* 0x0000001c10007210 */ /* 0x000fe2000783e00e */
[----:B------:R-:W-:-:S03]  /*3250*/  IMAD.WIDE R18, R2, UR8, RZ ;  /* 0x0000000802127c25 */ /* 0x000fc6000f8e02ff */
[----:B------:R-:W-:Y:S01]  /*3260*/  IADD3.X R15, PT, PT, R17, R29, R15, P1, P0 ;  /* 0x0000001d110f7210 */ /* 0x000fe20000fe040f */
[----:B------:R-:W-:-:S04]  /*3270*/  IMAD.WIDE R8, R9, UR12, RZ ;  /* 0x0000000c09087c25 */ /* 0x000fc8000f8e02ff */
[----:B------:R-:W-:Y:S01]  /*3280*/  IMAD.WIDE R6, R6, R5, RZ ;  /* 0x0000000506067225 */ /* 0x000fe200078e02ff */
[----:B------:R-:W-:-:S03]  /*3290*/  IADD3 R5, P1, P0, R18, R0, R8 ;  /* 0x0000000012057210 */ /* 0x000fc6000783e008 */
[----:B------:R-:W-:Y:S01]  /*32a0*/  IMAD.WIDE R2, R11, R3, RZ ;  /* 0x000000030b027225 */ /* 0x000fe200078e02ff */
[----:B------:R-:W-:Y:S02]  /*32b0*/  IADD3.X R15, PT, PT, R19, R15, R9, P1, P0 ;  /* 0x0000000f130f7210 */ /* 0x000fe40000fe0409 */
[----:B------:R-:W-:-:S04]  /*32c0*/  IADD3 R5, P1, P0, R6, R5, R2 ;  /* 0x0000000506057210 */ /* 0x000fc8000783e002 */
[----:B------:R-:W-:Y:S02]  /*32d0*/  IADD3.X R2, PT, PT, R7, R15, R3, P1, P0 ;  /* 0x0000000f07027210 */ /* 0x000fe40000fe0403 */
[----:B0-----:R-:W-:-:S04]  /*32e0*/  LEA R6, P0, R5, UR4, 0x2 ;  /* 0x0000000405067c11 */ /* 0x001fc8000f8010ff */
[----:B------:R-:W-:-:S05]  /*32f0*/  LEA.HI.X R7, R5, UR5, R2, 0x2, P0 ;  /* 0x0000000505077c11 */ /* 0x000fca00080f1402 */
[----:B------:R0:W-:Y:S01]  /*3300*/  STG.E desc[UR10][R6.64], R22 ;  /* 0x0000001606007986 */ /* 0x0001e2000c10190a */
[----:B------:R-:W-:Y:S05]  /*3310*/  BRA `(.L_x_52) ;  /* 0x0000000000107947 */ /* 0x000fea0003800000 */
.L_x_53:
[----:B------:R-:W0:Y:S01]  /*3320*/  LDC.64 R2, c[0x0][0x420] ;  /* 0x00010800ff027b82 */ /* 0x000e220000000a00 */
[----:B------:R-:W-:-:S05]  /*3330*/  IADD3 R0, PT, PT, R13, UR20, RZ ;  /* 0x000000140d007c10 */ /* 0x000fca000fffe0ff */
[----:B0-----:R-:W-:-:S05]  /*3340*/  IMAD.WIDE.U32 R2, R0, 0x4, R2 ;  /* 0x0000000400027825 */ /* 0x001fca00078e0002 */
[----:B------:R1:W-:Y:S02]  /*3350*/  STG.E desc[UR10][R2.64], R22 ;  /* 0x0000001602007986 */ /* 0x0003e4000c10190a */
.L_x_52:
[----:B------:R-:W-:Y:S05]  /*3360*/  BSYNC.RECONVERGENT B1 ;  /* 0x0000000000017941 */ /* 0x000fea0003800200 */
.L_x_51:
[----:B------:R-:W2:Y:S01]  /*3370*/  LDCU UR9, c[0x0][0x534] ;  /* 0x0000a680ff0977ac */ /* 0x000ea20008000800 */
[----:B0-----:R-:W-:Y:S01]  /*3380*/  LOP3.LUT R6, R4, 0x1f, RZ, 0xc0, !PT ;  /* 0x0000001f04067812 */ /* 0x001fe200078ec0ff */
[----:B------:R-:W0:Y:S01]  /*3390*/  S2UR UR6, SR_CgaCtaId ;  /* 0x00000000000679c3 */ /* 0x000e220000008800 */
[----:B------:R-:W-:Y:S01]  /*33a0*/  IMAD.SHL.U32 R15, R13, 0x4, RZ ;  /* 0x000000040d0f7824 */ /* 0x000fe200078e00ff */
[----:B------:R-:W-:Y:S01]  /*33b0*/  UMOV UR4, 0x400 ;  /* 0x0000040000047882 */ /* 0x000fe20000000000 */
[----:B------:R-:W-:Y:S01]  /*33c0*/  LOP3.LUT R0, R6, 0x20, RZ, 0xfc, !PT ;  /* 0x0000002006007812 */ /* 0x000fe200078efcff */
[----:B------:R-:W-:Y:S01]  /*33d0*/  IMAD.SHL.U32 R14, R4, 0x4, RZ ;  /* 0x00000004040e7824 */ /* 0x000fe200078e00ff */
[----:B-1----:R-:W-:Y:S01]  /*33e0*/  CS2R R2, SRZ ;  /* 0x0000000000027805 */ /* 0x002fe2000001ff00 */
[----:B------:R-:W-:-:S03]  /*33f0*/  IMAD.MOV.U32 R5, RZ, RZ, RZ ;  /* 0x000000ffff057224 */ /* 0x000fc600078e00ff */
[----:B------:R-:W-:Y:S02]  /*3400*/  LOP3.LUT R14, R14, 0x7c, RZ, 0xc0, !PT ;  /* 0x0000007c0e0e7812 */ /* 0x000fe400078ec0ff */
[----:B--2---:R-:W-:Y:S01]  /*3410*/  ISETP.GE.AND P1, PT, R6, UR9, PT ;  /* 0x0000000906007c0c */ /* 0x004fe2000bf26270 */
[----:B------:R-:W-:Y:S01]  /*3420*/  UISETP.GE.AND UP0, UPT, UR9, 0x1, UPT ;  /* 0x000000010900788c */ /* 0x000fe2000bf06270 */
[----:B------:R-:W-:Y:S01]  /*3430*/  ISETP.GE.AND P0, PT, R0, UR9, PT ;  /* 0x0000000900007c0c */ /* 0x000fe2000bf06270 */
[----:B------:R-:W-:Y:S01]  /*3440*/  HFMA2 R0, -RZ, RZ, 0, 0 ;  /* 0x00000000ff007431 */ /* 0x000fe200000001ff */
[C---:B------:R-:W-:Y:S02]  /*3450*/  ISETP.GT.U32.OR P1, PT, R4.reuse, 0x7f, P1 ;  /* 0x0000007f0400780c */ /* 0x040fe40000f24470 */
[----:B------:R-:W-:Y:S01]  /*3460*/  ISETP.GT.U32.OR P0, PT, R4, 0x7f, P0 ;  /* 0x0000007f0400780c */ /* 0x000fe20000704470 */
[----:B0-----:R-:W-:-:S06]  /*3470*/  ULEA UR6, UR6, UR4, 0x18 ;  /* 0x0000000406067291 */ /* 0x001fcc000f8ec0ff */
[----:B------:R-:W-:-:S04]  /*3480*/  IADD3 R7, PT, PT, R15, UR6, RZ ;  /* 0x000000060f077c10 */ /* 0x000fc8000fffe0ff */
[C---:B------:R-:W-:Y:S02]  /*3490*/  @!P1 FADD.FTZ R11, -R22.reuse, R24 ;  /* 0x00000018160b9221 */ /* 0x040fe40000010100 */
[----:B------:R-:W-:Y:S01]  /*34a0*/  @!P0 FADD.FTZ R9, -R22, R25 ;  /* 0x0000001916098221 */ /* 0x000fe20000010100 */
[C-C-:B------:R-:W-:Y:S02]  /*34b0*/  @!P1 IMAD R10, R6.reuse, 0x14, R7.reuse ;  /* 0x00000014060a9824 */ /* 0x140fe400078e0207 */
[----:B------:R-:W-:Y:S01]  /*34c0*/  @!P1 FMUL.FTZ R11, R11, 1.4426950216293334961 ;  /* 0x3fb8aa3b0b0b9820 */ /* 0x000fe20000410000 */
[----:B------:R-:W-:Y:S02]  /*34d0*/  @!P0 IMAD R8, R6, 0x14, R7 ;  /* 0x0000001406088824 */ /* 0x000fe400078e0207 */
[----:B------:R-:W-:-:S03]  /*34e0*/  @!P0 FMUL.FTZ R9, R9, 1.4426950216293334961 ;  /* 0x3fb8aa3b09098820 */ /* 0x000fc60000410000 */
[----:B------:R-:W0:Y:S04]  /*34f0*/  @!P1 MUFU.EX2 R11, R11 ;  /* 0x0000000b000b9308 */ /* 0x000e280000000800 */
[----:B------:R-:W1:Y:S01]  /*3500*/  @!P0 MUFU.EX2 R9, R9 ;  /* 0x0000000900098308 */ /* 0x000e620000000800 */
[----:B0-----:R0:W-:Y:S04]  /*3510*/  @!P1 STS [R10], R11 ;  /* 0x0000000b0a009388 */ /* 0x0011e80000000800 */
[----:B-1----:R0:W-:Y:S01]  /*3520*/  @!P0 STS [R8+0x280], R9 ;  /* 0x0002800908008388 */ /* 0x0021e20000000800 */
        /* <DEDUP_REMOVED lines=9> */
[----:B-1----:R-:W-:Y:S02]  /*35c0*/  UIMAD UR7, UR20, UR12, URZ ;  /* 0x0000000c140772a4 */ /* 0x002fe4000f8e02ff */
[----:B------:R-:W-:-:S04]  /*35d0*/  UIMAD UR12, UR21, UR12, URZ ;  /* 0x0000000c150c72a4 */ /* 0x000fc8000f8e02ff */
[----:B------:R-:W-:Y:S01]  /*35e0*/  IMAD.U32 R17, RZ, RZ, UR7 ;  /* 0x00000007ff117e24 */ /* 0x000fe2000f8e00ff */
[----:B------:R-:W-:Y:S01]  /*35f0*/  LEA R0, P0, R0, UR7, 0x2 ;  /* 0x0000000700007c11 */ /* 0x000fe2000f8010ff */
[----:B------:R-:W-:-:S03]  /*3600*/  UIADD3 UR7, UPT, UPT, UR21, -UR20, URZ ;  /* 0x8000001415077290 */ /* 0x000fc6000fffe0ff */
[----:B------:R-:W-:Y:S02]  /*3610*/  LEA.HI.X.SX32 R17, R17, RZ, 0x1, P0 ;  /* 0x000000ff11117211 */ /* 0x000fe400000f0eff */
[----:B0-----:R-:W-:Y:S01]  /*3620*/  LEA R16, P0, R0, UR4, 0x2 ;  /* 0x0000000400107c11 */ /* 0x001fe2000f8010ff */
[----:B------:R-:W-:-:S03]  /*3630*/  ULOP3.LUT UR4, UR9, 0x3, URZ, 0xc0, !UPT ;  /* 0x0000000309047892 */ /* 0x000fc6000f8ec0ff */
[----:B------:R-:W-:Y:S01]  /*3640*/  LEA.HI.X R17, R0, UR5, R17, 0x2, P0 ;  /* 0x0000000500117c11 */ /* 0x000fe200080f1411 */
[----:B------:R-:W-:Y:S01]  /*3650*/  IMAD.MOV.U32 R0, RZ, RZ, RZ ;  /* 0x000000ffff007224 */ /* 0x000fe200078e00ff */
[----:B------:R-:W-:Y:S07]  /*3660*/  BRA.U !UP0, `(.L_x_60) ;  /* 0x0000000508247547 */ /* 0x000fee000b800000 */
[----:B------:R-:W-:Y:S01]  /*3670*/  ULOP3.LUT UR9, UR9, 0x7ffffffc, URZ, 0xc0, !UPT ;  /* 0x7ffffffc09097892 */ /* 0x000fe2000f8ec0ff */
[----:B------:R-:W-:Y:S01]  /*3680*/  VIADD R7, R7, 0x28 ;  /* 0x0000002807077836 */ /* 0x000fe20000000000 */
[----:B------:R-:W-:Y:S01]  /*3690*/  ISETP.GE.AND P2, PT, R13, UR7, PT ;  /* 0x000000070d007c0c */ /* 0x000fe2000bf46270 */
[----:B------:R-:W-:Y:S01]  /*36a0*/  IMAD.MOV.U32 R0, RZ, RZ, RZ ;  /* 0x000000ffff007224 */ /* 0x000fe200078e00ff */
[----:B------:R-:W-:Y:S02]  /*36b0*/  CS2R R2, SRZ ;  /* 0x0000000000027805 */ /* 0x000fe4000001ff00 */
[----:B------:R-:W-:Y:S01]  /*36c0*/  MOV R5, RZ ;  /* 0x000000ff00057202 */ /* 0x000fe20000000f00 */
[----:B------:R-:W-:Y:S01]  /*36d0*/  IMAD.U32 R18, RZ, RZ, UR9 ;  /* 0x00000009ff127e24 */ /* 0x000fe2000f8e00ff */
[----:B------:R-:W-:Y:S02]  /*36e0*/  UIMAD.WIDE UR24, UR12, 0x10, URZ ;  /* 0x000000100c1878a5 */ /* 0x000fe4000f8e02ff */
[----:B------:R-:W-:Y:S01]  /*36f0*/  UIMAD.WIDE UR18, UR12, 0xc, URZ ;  /* 0x0000000c0c1278a5 */ /* 0x000fe2000f8e02ff */
[----:B------:R-:W0:Y:S01]  /*3700*/  LDCU UR5, c[0x0][0x440] ;  /* 0x00008800ff0577ac */ /* 0x000e220008000800 */
[----:B------:R-:W-:-:S02]  /*3710*/  UIMAD.WIDE UR16, UR12, 0x8, URZ ;  /* 0x000000080c1078a5 */ /* 0x000fc4000f8e02ff */
[----:B------:R-:W-:Y:S02]  /*3720*/  UIMAD.WIDE UR14, UR12, 0x4, URZ ;  /* 0x000000040c0e78a5 */ /* 0x000fe4000f8e02ff */
[----:B------:R-:W-:-:S12]  /*3730*/  UIADD3 UR8, UPT, UPT, -UR9, URZ, URZ ;  /* 0x000000ff09087290 */ /* 0x000fd8000fffe1ff */
.L_x_69:
[----:B--2---:R1:W2:Y:S01]  /*3740*/  LDS R4, [R7+-0x28] ;  /* 0xffffd80007047984 */ /* 0x0042a20000000800 */
[----:B------:R-:W-:Y:S03]  /*3750*/  BSSY.RECONVERGENT B0, `(.L_x_61) ;  /* 0x0000008000007945 */ /* 0x000fe60003800200 */
[----:B---3--:R1:W3:Y:S04]  /*3760*/  LDS R6, [R7+-0x14] ;  /* 0xffffec0007067984 */ /* 0x0082e80000000800 */
[----:B------:R1:W4:Y:S01]  /*3770*/  LDS R12, [R7] ;  /* 0x00000000070c7984 */ /* 0x0003220000000800 */
[----:B0-----:R-:W-:Y:S05]  /*3780*/  @P2 BRA `(.L_x_62) ;  /* 0x0000000000102947 */ /* 0x001fea0003800000 */
[----:B0-----:R-:W-:Y:S02]  /*3790*/  ISETP.GE.AND P0, PT, R14, UR5, PT ;  /* 0x000000050e007c0c */ /* 0x001fe4000bf06270 */
[----:B------:R-:W-:Y:S02]  /*37a0*/  CS2R R10, SRZ ;  /* 0x00000000000a7805 */ /* 0x000fe4000001ff00 */
[----:B------:R-:W-:Y:S09]  /*37b0*/  CS2R R8, SRZ ;  /* 0x0000000000087805 */ /* 0x000ff2000001ff00 */
[----:B------:R0:W5:Y:S02]  /*37c0*/  @!P0 LDG.E.128 R8, desc[UR10][R16.64] ;  /* 0x0000000a10088981 */ /* 0x000164000c1e1d00 */
.L_x_62:
[----:B0-----:R-:W-:Y:S05]  /*37d0*/  BSYNC.RECONVERGENT B0 ;  /* 0x0000000000007941 */ /* 0x001fea0003800200 */
.L_x_61:
        /* <DEDUP_REMOVED lines=12> */
.L_x_64:
[----:B------:R-:W-:Y:S05]  /*38a0*/  BSYNC.RECONVERGENT B0 ;  /* 0x0000000000007941 */ /* 0x000fea0003800200 */
.L_x_63:
        /* <DEDUP_REMOVED lines=9> */
[----:B0-----:R-:W-:Y:S04]  /*3940*/  @!P0 IADD3 R20, P1, PT, R16, UR16, RZ ;  /* 0x0000001010148c10 */ /* 0x001fe8000ff3e0ff */
[----:B------:R-:W-:Y:S05]  /*3950*/  @!P0 IADD3.X R21, PT, PT, R17, UR17, RZ, P1, !PT ;  /* 0x0000001111158c10 */ /* 0x000fea0008ffe4ff */
[----:B------:R2:W5:Y:S04]  /*3960*/  @!P0 LDG.E.128 R8, desc[UR10][R20.64] ;  /* 0x0000000a14088981 */ /* 0x000568000c1e1d00 */
.L_x_66:
[----:B------:R-:W-:Y:S05]  /*3970*/  BSYNC.RECONVERGENT B0 ;  /* 0x0000000000007941 */ /* 0x000fea0003800200 */
.L_x_65:
[C---:B----45:R-:W-:Y:S01]  /*3980*/  FFMA.FTZ R5, R12.reuse, R8, R5 ;  /* 0x000000080c057223 */ /* 0x070fe20000010005 */
        /* <DEDUP_REMOVED lines=8> */
[----:B0-2---:R-:W-:Y:S04]  /*3a10*/  @!P0 IADD3 R20, P1, PT, R16, UR18, RZ ;  /* 0x0000001210148c10 */ /* 0x005fe8000ff3e0ff */
[----:B------:R-:W-:Y:S05]  /*3a20*/  @!P0 IADD3.X R21, PT, PT, R17, UR19, RZ, P1, !PT ;  /* 0x0000001311158c10 */ /* 0x000fea0008ffe4ff */
[----:B------:R3:W5:Y:S04]  /*3a30*/  @!P0 LDG.E.128 R8, desc[UR10][R20.64] ;  /* 0x0000000a14088981 */ /* 0x000768000c1e1d00 */
.L_x_68:
[----:B------:R-:W-:Y:S05]  /*3a40*/  BSYNC.RECONVERGENT B0 ;  /* 0x0000000000007941 */ /* 0x000fea0003800200 */
.L_x_67:
[----:B------:R-:W-:Y:S01]  /*3a50*/  IADD3 R16, P0, PT, R16, UR24, RZ ;  /* 0x0000001810107c10 */ /* 0x000fe2000ff1e0ff */
[----:B------:R1:W4:Y:S01]  /*3a60*/  LDS R4, [R7+0x14] ;  /* 0x0000140007047984 */ /* 0x0003220000000800 */
[----:B------:R-:W-:Y:S02]  /*3a70*/  UIADD3 UR8, UPT, UPT, UR8, 0x4, URZ ;  /* 0x0000000408087890 */ /* 0x000fe4000fffe0ff */
[----:B------:R-:W-:Y:S02]  /*3a80*/  IADD3.X R17, PT, PT, R17, UR25, RZ, P0, !PT ;  /* 0x0000001911117c10 */ /* 0x000fe400087fe4ff */
[----:B------:R-:W-:Y:S01]  /*3a90*/  UISETP.NE.AND UP0, UPT, UR8, URZ, UPT ;  /* 0x000000ff0800728c */ /* 0x000fe2000bf05270 */
[----:B-1----:R-:W-:Y:S01]  /*3aa0*/  IADD3 R7, PT, PT, R7, 0x50, RZ ;  /* 0x0000005007077810 */ /* 0x002fe20007ffe0ff */
[C---:B----45:R-:W-:Y:S01]  /*3ab0*/  FFMA.FTZ R5, R4.reuse, R8, R5 ;  /* 0x0000000804057223 */ /* 0x070fe20000010005 */
[C---:B------:R-:W-:Y:S01]  /*3ac0*/  FFMA.FTZ R2, R4.reuse, R9, R2 ;  /* 0x0000000904027223 */ /* 0x040fe20000010002 */
[C---:B------:R-:W-:Y:S01]  /*3ad0*/  FFMA.FTZ R3, R4.reuse, R10, R3 ;  /* 0x0000000a04037223 */ /* 0x040fe20000010003 */
[----:B------:R-:W-:Y:S04]  /*3ae0*/  FFMA.FTZ R0, R4, R11, R0 ;  /* 0x0000000b04007223 */ /* 0x000fe80000010000 */
[----:B------:R-:W-:Y:S05]  /*3af0*/  BRA.U UP0, `(.L_x_69) ;  /* 0xfffffffd00107547 */ /* 0x000fea000b83ffff */
.L_x_60:
[----:B------:R-:W-:-:S09]  /*3b00*/  UISETP.NE.AND UP0, UPT, UR4, URZ, UPT ;  /* 0x000000ff0400728c */ /* 0x000fd2000bf05270 */
[----:B------:R-:W-:Y:S05]  /*3b10*/  BRA.U !UP0, `(.L_x_59) ;  /* 0x0000000108607547 */ /* 0x000fea000b800000 */
[----:B------:R-:W-:Y:S01]  /*3b20*/  IMAD R18, R18, 0x14, R15 ;  /* 0x0000001412127824 */ /* 0x000fe200078e020f */
[----:B------:R-:W-:Y:S01]  /*3b30*/  ISETP.GE.AND P1, PT, R13, UR7, PT ;  /* 0x000000070d007c0c */ /* 0x000fe2000bf26270 */
[----:B------:R-:W1:Y:S03]  /*3b40*/  LDCU UR5, c[0x0][0x440] ;  /* 0x00008800ff0577ac */ /* 0x000e660008000800 */
[----:B------:R-:W-:Y:S01]  /*3b50*/  IADD3 R6, PT, PT, R18, UR6, RZ ;  /* 0x0000000612067c10 */ /* 0x000fe2000fffe0ff */
[----:B------:R-:W-:Y:S02]  /*3b60*/  UIMAD.WIDE UR14, UR12, 0x4, URZ ;  /* 0x000000040c0e78a5 */ /* 0x000fe4000f8e02ff */
[----:B------:R-:W-:-:S12]  /*3b70*/  UIADD3 UR8, UPT, UPT, -UR4, URZ, URZ ;  /* 0x000000ff04087290 */ /* 0x000fd8000fffe1ff */
.L_x_72:
[----:B------:R4:W0:Y:S01]  /*3b80*/  LDS R4, [R6] ;  /* 0x0000000006047984 */ /* 0x0008220000000800 */
[----:B------:R-:W-:Y:S01]  /*3b90*/  UIADD3 UR8, UPT, UPT, UR8, 0x1, URZ ;  /* 0x0000000108087890 */ /* 0x000fe2000fffe0ff */
[----:B------:R-:W-:Y:S04]  /*3ba0*/  BSSY.RECONVERGENT B0, `(.L_x_70) ;  /* 0x0000006000007945 */ /* 0x000fe80003800200 */
[----:B------:R-:W-:Y:S05]  /*3bb0*/  @P1 BRA `(.L_x_71) ;  /* 0x0000000000101947 */ /* 0x000fea0003800000 */
[----:B-1----:R-:W-:Y:S02]  /*3bc0*/  ISETP.GE.AND P0, PT, R14, UR5, PT ;  /* 0x000000050e007c0c */ /* 0x002fe4000bf06270 */
[----:B------:R-:W-:Y:S02]  /*3bd0*/  CS2R R10, SRZ ;  /* 0x00000000000a7805 */ /* 0x000fe4000001ff00 */
[----:B------:R-:W-:Y:S09]  /*3be0*/  CS2R R8, SRZ ;  /* 0x0000000000087805 */ /* 0x000ff2000001ff00 */
[----:B------:R1:W5:Y:S02]  /*3bf0*/  @!P0 LDG.E.128 R8, desc[UR10][R16.64] ;  /* 0x0000000a10088981 */ /* 0x000364000c1e1d00 */
.L_x_71:
[----:B-1----:R-:W-:Y:S05]  /*3c00*/  BSYNC.RECONVERGENT B0 ;  /* 0x0000000000007941 */ /* 0x002fea0003800200 */
.L_x_70:
[----:B------:R-:W-:Y:S01]  /*3c10*/  IADD3 R16, P0, PT, R16, UR14, RZ ;  /* 0x0000000e10107c10 */ /* 0x000fe2000ff1e0ff */
[----:B------:R-:W-:Y:S01]  /*3c20*/  UISETP.NE.AND UP0, UPT, UR8, URZ, UPT ;  /* 0x000000ff0800728c */ /* 0x000fe2000bf05270 */
[----:B0----5:R-:W-:Y:S01]  /*3c30*/  FFMA.FTZ R5, R4, R8, R5 ;  /* 0x0000000804057223 */ /* 0x021fe20000010005 */
[----:B----4-:R-:W-:Y:S01]  /*3c40*/  IADD3 R6, PT, PT, R6, 0x14, RZ ;  /* 0x0000001406067810 */ /* 0x010fe20007ffe0ff */
[C---:B------:R-:W-:Y:S01]  /*3c50*/  FFMA.FTZ R2, R4.reuse, R9, R2 ;  /* 0x0000000904027223 */ /* 0x040fe20000010002 */
[C---:B------:R-:W-:Y:S01]  /*3c60*/  FFMA.FTZ R3, R4.reuse, R10, R3 ;  /* 0x0000000a04037223 */ /* 0x040fe20000010003 */
[----:B------:R-:W-:Y:S01]  /*3c70*/  IADD3.X R17, PT, PT, R17, UR15, RZ, P0, !PT ;  /* 0x0000000f11117c10 */ /* 0x000fe200087fe4ff */
[----:B------:R-:W-:Y:S03]  /*3c80*/  FFMA.FTZ R0, R4, R11, R0 ;  /* 0x0000000b04007223 */ /* 0x000fe60000010000 */
[----:B------:R-:W-:Y:S05]  /*3c90*/  BRA.U UP0, `(.L_x_72) ;  /* 0xfffffffd00b87547 */ /* 0x000fea000b83ffff */
.L_x_59:
[----:B------:R-:W-:-:S04]  /*3ca0*/  IADD3 R13, PT, PT, R13, UR20, RZ ;  /* 0x000000140d0d7c10 */ /* 0x000fc8000fffe0ff */
[----:B------:R-:W-:-:S13]  /*3cb0*/  ISETP.GE.AND P0, PT, R13, UR21, PT ;  /* 0x000000150d007c0c */ /* 0x000fda000bf06270 */
[----:B------:R-:W-:Y:S05]  /*3cc0*/  @P0 EXIT ;  /* 0x000000000000094d */ /* 0x000fea0003800000 */
[----:B0-----:R-:W-:Y:S01]  /*3cd0*/  IABS R9, UR22 ;  /* 0x0000001600097c13 */ /* 0x001fe20008000000 */
[----:B------:R-:W0:Y:S01]  /*3ce0*/  LDC R8, c[0x0][0x434] ;  /* 0x00010d00ff087b82 */ /* 0x000e220000000800 */
[----:B------:R-:W-:Y:S01]  /*3cf0*/  IABS R10, R13 ;  /* 0x0000000d000a7213 */ /* 0x000fe20000000000 */
[----:B------:R-:W1:Y:S01]  /*3d00*/  LDCU UR4, c[0x0][0x440] ;  /* 0x00008800ff0477ac */ /* 0x000e620008000800 */
[----:B------:R-:W4:Y:S01]  /*3d10*/  I2F.RP R7, R9 ;  /* 0x0000000900077306 */ /* 0x000f220000209400 */
[----:B------:R-:W-:-:S05]  /*3d20*/  IABS R6, UR22 ;  /* 0x0000001600067c13 */ /* 0x000fca0008000000 */
[----:B------:R-:W-:Y:S02]  /*3d30*/  IMAD.MOV R6, RZ, RZ, -R6 ;  /* 0x000000ffff067224 */ /* 0x000fe400078e0a06 */
[----:B----4-:R-:W4:Y:S02]  /*3d40*/  MUFU.RCP R16, R7 ;  /* 0x0000000700107308 */ /* 0x010f240000001000 */
[----:B----4-:R-:W-:Y:S01]  /*3d50*/  VIADD R16, R16, 0xffffffe ;  /* 0x0ffffffe10107836 */ /* 0x010fe20000000000 */
        /* <DEDUP_REMOVED lines=25> */
[----:B-1----:R-:W-:-:S03]  /*3ef0*/  ISETP.GE.AND P1, PT, R14, UR4, PT ;  /* 0x000000040e007c0c */ /* 0x002fc6000bf26270 */
        /* <DEDUP_REMOVED lines=15> */
[----:B------:R-:W1:Y:S01]  /*3ff0*/  LDCU.64 UR8, c[0x0][0x410] ;  /* 0x00008200ff0877ac */ /* 0x000e620008000a00 */
        /* <DEDUP_REMOVED lines=15> */
[----:B-1----:R-:W-:Y:S02]  /*40f0*/  IMAD R7, R4, UR8, RZ ;  /* 0x0000000804077c24 */ /* 0x002fe4000f8e02ff */
        /* <DEDUP_REMOVED lines=13> */
        .weak           $__internal_1_$__cuda_sm20_div_s64
        .type           $__internal_1_$__cuda_sm20_div_s64,@function
        .size           $__internal_1_$__cuda_sm20_div_s64,(.L_x_14849 - $__internal_1_$__cuda_sm20_div_s64)
$__internal_1_$__cuda_sm20_div_s64:
        /* <DEDUP_REMOVED lines=28> */
[----:B------:R-:W-:Y:S02]  /*4390*/  IADD3 R12, P0, PT, RZ, -R36, RZ ;  /* 0x80000024ff0c7210 */ /* 0x000fe40007f1e0ff */
[----:B------:R-:W-:Y:S01]  /*43a0*/  ISETP.GE.AND P1, PT, R19, RZ, PT ;  /* 0x000000ff1300720c */ /* 0x000fe20003f26270 */
[----:B------:R-:W-:Y:S02]  /*43b0*/  IMAD R10, R15, R26, R10 ;  /* 0x0000001a0f0a7224 */ /* 0x000fe400078e020a */
[----:B------:R-:W-:-:S04]  /*43c0*/  IMAD.HI.U32 R34, R35, R12, RZ ;  /* 0x0000000c23227227 */ /* 0x000fc800078e00ff */
[----:B------:R-:W-:Y:S01]  /*43d0*/  IMAD.X R10, RZ, RZ, ~R10, P0 ;  /* 0x000000ffff0a7224 */ /* 0x000fe200000e0e0a */
[----:B------:R-:W-:-:S03]  /*43e0*/  IADD3 R11, P0, PT, RZ, -R14, RZ ;  /* 0x8000000eff0b7210 */ /* 0x000fc60007f1e0ff */
[----:B------:R-:W-:Y:S01]  /*43f0*/  IMAD.WIDE.U32 R34, P4, R35, R10, R34 ;  /* 0x0000000a23227225 */ /* 0x000fe20007880022 */
[----:B------:R-:W-:Y:S02]  /*4400*/  SEL R11, R11, R14, !P1 ;  /* 0x0000000e0b0b7207 */ /* 0x000fe40004800000 */
[----:B------:R-:W-:Y:S01]  /*4410*/  IADD3.X R14, PT, PT, RZ, ~R19, RZ, P0, !PT ;  /* 0x80000013ff0e7210 */ /* 0x000fe200007fe4ff */
[----:B------:R-:W-:-:S04]  /*4420*/  IMAD.HI.U32 R21, P3, R15, R12, R34 ;  /* 0x0000000c0f157227 */ /* 0x000fc80007860022 */
[CC--:B------:R-:W-:Y:S02]  /*4430*/  IMAD R12, R15.reuse, R10.reuse, RZ ;  /* 0x0000000a0f0c7224 */ /* 0x0c0fe400078e02ff */
[----:B------:R-:W-:-:S03]  /*4440*/  IMAD.HI.U32 R10, R15, R10, RZ ;  /* 0x0000000a0f0a7227 */ /* 0x000fc600078e00ff */
[----:B------:R-:W-:Y:S01]  /*4450*/  IADD3 R12, P2, PT, R12, R21, RZ ;  /* 0x000000150c0c7210 */ /* 0x000fe20007f5e0ff */
[----:B------:R-:W-:Y:S01]  /*4460*/  IMAD.X R15, R10, 0x1, R15, P4 ;  /* 0x000000010a0f7824 */ /* 0x000fe200020e060f */
[----:B------:R-:W-:Y:S01]  /*4470*/  SEL R10, R14, R19, !P1 ;  /* 0x000000130e0a7207 */ /* 0x000fe20004800000 */
[----:B------:R-:W-:Y:S02]  /*4480*/  IMAD.MOV.U32 R35, RZ, RZ, RZ ;  /* 0x000000ffff237224 */ /* 0x000fe400078e00ff */
[----:B------:R-:W-:Y:S01]  /*4490*/  IMAD.HI.U32 R34, R12, R11, RZ ;  /* 0x0000000b0c227227 */ /* 0x000fe200078e00ff */
[----:B------:R-:W-:-:S03]  /*44a0*/  IADD3.X R15, PT, PT, RZ, RZ, R15, P2, P3 ;  /* 0x000000ffff0f7210 */ /* 0x000fc600017e640f */
[----:B------:R-:W-:-:S04]  /*44b0*/  IMAD.WIDE.U32 R34, R12, R10, R34 ;  /* 0x0000000a0c227225 */ /* 0x000fc800078e0022 */
[C---:B------:R-:W-:Y:S02]  /*44c0*/  IMAD R23, R15.reuse, R10, RZ ;  /* 0x0000000a0f177224 */ /* 0x040fe400078e02ff */
[----:B------:R-:W-:-:S04]  /*44d0*/  IMAD.HI.U32 R14, P1, R15, R11, R34 ;  /* 0x0000000b0f0e7227 */ /* 0x000fc80007820022 */
[----:B------:R-:W-:Y:S01]  /*44e0*/  IMAD.HI.U32 R12, R15, R10, RZ ;  /* 0x0000000a0f0c7227 */ /* 0x000fe200078e00ff */
[----:B------:R-:W-:-:S03]  /*44f0*/  IADD3 R23, P0, PT, R23, R14, RZ ;  /* 0x0000000e17177210 */ /* 0x000fc60007f1e0ff */
[----:B------:R-:W-:Y:S02]  /*4500*/  IMAD.X R12, RZ, RZ, R12, P1 ;  /* 0x000000ffff0c7224 */ /* 0x000fe400008e060c */
[----:B------:R-:W-:-:S04]  /*4510*/  IMAD.WIDE.U32 R14, R23, R26, RZ ;  /* 0x0000001a170e7225 */ /* 0x000fc800078e00ff */
[----:B------:R-:W-:Y:S01]  /*4520*/  IMAD.X R21, RZ, RZ, R12, P0 ;  /* 0x000000ffff157224 */ /* 0x000fe200000e060c */
[----:B------:R-:W-:Y:S01]  /*4530*/  IADD3 R11, P0, PT, -R14, R11, RZ ;  /* 0x0000000b0e0b7210 */ /* 0x000fe20007f1e1ff */
[----:B------:R-:W-:-:S03]  /*4540*/  IMAD R12, R23, R27, R15 ;  /* 0x0000001b170c7224 */ /* 0x000fc600078e020f */
[-C--:B------:R-:W-:Y:S01]  /*4550*/  ISETP.GE.U32.AND P2, PT, R11, R26.reuse, PT ;  /* 0x0000001a0b00720c */ /* 0x080fe20003f46070 */
[-C--:B------:R-:W-:Y:S01]  /*4560*/  IMAD R15, R21, R26.reuse, R12 ;  /* 0x0000001a150f7224 */ /* 0x080fe200078e020c */
[----:B------:R-:W-:-:S04]  /*4570*/  IADD3 R12, P1, PT, R11, -R26, RZ ;  /* 0x8000001a0b0c7210 */ /* 0x000fc80007f3e0ff */
[----:B------:R-:W-:Y:S02]  /*4580*/  IADD3.X R10, PT, PT, ~R15, R10, RZ, P0, !PT ;  /* 0x0000000a0f0a7210 */ /* 0x000fe400007fe5ff */
[----:B------:R-:W-:Y:S02]  /*4590*/  IADD3 R14, P0, PT, R23, 0x1, RZ ;  /* 0x00000001170e7810 */ /* 0x000fe40007f1e0ff */
[C---:B------:R-:W-:Y:S01]  /*45a0*/  ISETP.GE.U32.AND.EX P2, PT, R10.reuse, R27, PT, P2 ;  /* 0x0000001b0a00720c */ /* 0x040fe20003f46120 */
[----:B------:R-:W-:-:S03]  /*45b0*/  IMAD.X R15, R10, 0x1, ~R27, P1 ;  /* 0x000000010a0f7824 */ /* 0x000fc600008e0e1b */
[----:B------:R-:W-:Y:S01]  /*45c0*/  SEL R11, R12, R11, P2 ;  /* 0x0000000b0c0b7207 */ /* 0x000fe20001000000 */
[----:B------:R-:W-:Y:S01]  /*45d0*/  IMAD.X R12, RZ, RZ, R21, P0 ;  /* 0x000000ffff0c7224 */ /* 0x000fe200000e0615 */
[----:B------:R-:W-:Y:S02]  /*45e0*/  SEL R14, R14, R23, P2 ;  /* 0x000000170e0e7207 */ /* 0x000fe40001000000 */
[----:B------:R-:W-:Y:S02]  /*45f0*/  SEL R15, R15, R10, P2 ;  /* 0x0000000a0f0f7207 */ /* 0x000fe40001000000 */
[----:B------:R-:W-:Y:S02]  /*4600*/  ISETP.GE.U32.AND P0, PT, R11, R26, PT ;  /* 0x0000001a0b00720c */ /* 0x000fe40003f06070 */
[----:B------:R-:W-:Y:S02]  /*4610*/  SEL R12, R12, R21, P2 ;  /* 0x000000150c0c7207 */ /* 0x000fe40001000000 */
[----:B------:R-:W-:-:S02]  /*4620*/  IADD3 R11, P1, PT, R14, 0x1, RZ ;  /* 0x000000010e0b7810 */ /* 0x000fc40007f3e0ff */
[----:B------:R-:W-:Y:S02]  /*4630*/  ISETP.GE.U32.AND.EX P0, PT, R15, R27, PT, P0 ;  /* 0x0000001b0f00720c */ /* 0x000fe40003f06100 */
[----:B------:R-:W-:Y:S01]  /*4640*/  LOP3.LUT R10, R18, R19, RZ, 0x3c, !PT ;  /* 0x00000013120a7212 */ /* 0x000fe200078e3cff */
[----:B------:R-:W-:Y:S01]  /*4650*/  IMAD.X R15, RZ, RZ, R12, P1 ;  /* 0x000000ffff0f7224 */ /* 0x000fe200008e060c */
[----:B------:R-:W-:Y:S01]  /*4660*/  SEL R11, R11, R14, P0 ;  /* 0x0000000e0b0b7207 */ /* 0x000fe20000000000 */
[----:B------:R-:W-:Y:S01]  /*4670*/  IMAD.MOV.U32 R14, RZ, RZ, R16 ;  /* 0x000000ffff0e7224 */ /* 0x000fe200078e0010 */
[----:B------:R-:W-:Y:S02]  /*4680*/  ISETP.GE.AND P2, PT, R10, RZ, PT ;  /* 0x000000ff0a00720c */ /* 0x000fe40003f46270 */
[----:B------:R-:W-:Y:S02]  /*4690*/  SEL R15, R15, R12, P0 ;  /* 0x0000000c0f0f7207 */ /* 0x000fe40000000000 */
[----:B------:R-:W-:-:S02]  /*46a0*/  IADD3 R12, P1, PT, RZ, -R11, RZ ;  /* 0x8000000bff0c7210 */ /* 0x000fc40007f3e0ff */
[----:B------:R-:W-:Y:S02]  /*46b0*/  ISETP.NE.U32.AND P0, PT, R20, RZ, PT ;  /* 0x000000ff1400720c */ /* 0x000fe40003f05070 */
[-C--:B------:R-:W-:Y:S02]  /*46c0*/  IADD3.X R10, PT, PT, RZ, ~R15.reuse, RZ, P1, !PT ;  /* 0x8000000fff0a7210 */ /* 0x080fe40000ffe4ff */
[----:B------:R-:W-:Y:S02]  /*46d0*/  ISETP.NE.AND.EX P0, PT, R18, RZ, PT, P0 ;  /* 0x000000ff1200720c */ /* 0x000fe40003f05300 */
[----:B------:R-:W-:Y:S01]  /*46e0*/  SEL R10, R10, R15, !P2 ;  /* 0x0000000f0a0a7207 */ /* 0x000fe20005000000 */
[----:B------:R-:W-:Y:S01]  /*46f0*/  IMAD.MOV.U32 R15, RZ, RZ, 0x0 ;  /* 0x00000000ff0f7424 */ /* 0x000fe200078e00ff */
[----:B------:R-:W-:Y:S02]  /*4700*/  SEL R12, R12, R11, !P2 ;  /* 0x0000000b0c0c7207 */ /* 0x000fe40005000000 */
[----:B------:R-:W-:-:S02]  /*4710*/  SEL R11, R10, 0xffffffff, P0 ;  /* 0xffffffff0a0b7807 */ /* 0x000fc40000000000 */
[----:B------:R-:W-:Y:S01]  /*4720*/  SEL R12, R12, 0xffffffff, P0 ;  /* 0xffffffff0c0c7807 */ /* 0x000fe20000000000 */
[----:B------:R-:W-:Y:S06]  /*4730*/  RET.REL.NODEC R14 `(_ZN5flash32flash_fwd_splitkv_combine_kernelI23Flash_fwd_kernel_traitsILi128ELi64ELi128ELi4ELb0ELb0EN7cutlass10bfloat16_tE19Flash_kernel_traitsILi128ELi64ELi128ELi4ES3_EELi4ELi6ELb0EEEvNS_16Flash_fwd_paramsE) ;  /* 0xffffffb80e307950 */ /* 0x000fec0003c3ffff */
.L_x_73:
        /* <DEDUP_REMOVED lines=12> */
.L_x_14849:


//--------------------- .text._ZN5flash32flash_fwd_splitkv_combine_kernelI23Flash_fwd_kernel_traitsILi128ELi64ELi128ELi4ELb0ELb0EN7cutlass10bfloat16_tE19Flash_kernel_traitsILi128ELi64ELi128ELi4ES3_EELi4ELi5ELb0EEEvNS_16Flash_fwd_paramsE --------------------------
	.section	.text._ZN5flash32flash_fwd_splitkv_combine_kernelI23Flash_fwd_kernel_traitsILi128ELi64ELi128ELi4ELb0ELb0EN7cutlass10bfloat16_tE19Flash_kernel_traitsILi128ELi64ELi128ELi4ES3_EELi4ELi5ELb0EEEvNS_16Flash_fwd_paramsE,"ax",@progbits
	.align	128
        .global         _ZN5flash32flash_fwd_splitkv_combine_kernelI23Flash_fwd_kernel_traitsILi128ELi64ELi128ELi4ELb0ELb0EN7cutlass10bfloat16_tE19Flash_kernel_traitsILi128ELi64ELi128ELi4ES3_EELi4ELi5ELb0EEEvNS_16Flash_fwd_paramsE
        .type           _ZN5flash32flash_fwd_splitkv_combine_kernelI23Flash_fwd_kernel_traitsILi128ELi64ELi128ELi4ELb0ELb0EN7cutlass10bfloat16_tE19Flash_kernel_traitsILi128ELi64ELi128ELi4ES3_EELi4ELi5ELb0EEEvNS_16Flash_fwd_paramsE,@function
        .size           _ZN5flash32flash_fwd_splitkv_combine_kernelI23Flash_fwd_kernel_traitsILi128ELi64ELi128ELi4ELb0ELb0EN7cutlass10bfloat16_tE19Flash_kernel_traitsILi128ELi64ELi128ELi4ES3_EELi4ELi5ELb0EEEvNS_16Flash_fwd_paramsE,(.L_x_14850 - _ZN5flash32flash_fwd_splitkv_combine_kernelI23Flash_fwd_kernel_traitsILi128ELi64ELi128ELi4ELb0ELb0EN7cutlass10bfloat16_tE19Flash_kernel_traitsILi128ELi64ELi128ELi4ES3_EELi4ELi5ELb0EEEvNS_16Flash_fwd_paramsE)
        .other          _ZN5flash32flash_fwd_splitkv_combine_kernelI23Flash_fwd_kernel_traitsILi128ELi64ELi128ELi4ELb0ELb0EN7cutlass10bfloat16_tE19Flash_kernel_traitsILi128ELi64ELi128ELi4ES3_EELi4ELi5ELb0EEEvNS_16Flash_fwd_paramsE,@"STO_CUDA_ENTRY STV_DEFAULT"
_ZN5flash32flash_fwd_splitkv_combine_kernelI23Flash_fwd_kernel_traitsILi128ELi64ELi128ELi4ELb0ELb0EN7cutlass10bfloat16_tE19Flash_kernel_traitsILi128ELi64ELi128ELi4ES3_EELi4ELi5ELb0EEEvNS_16Flash_fwd_paramsE:
.text._ZN5flash32flash_fwd_splitkv_combine_kernelI23Flash_fwd_kernel_traitsILi128ELi64ELi128ELi4ELb0ELb0EN7cutlass10bfloat16_tE19Flash_kernel_traitsILi128ELi64ELi128ELi4ES3_EELi4ELi5ELb0EEEvNS_16Flash_fwd_paramsE:
        /* <DEDUP_REMOVED lines=38> */
.L_x_74:
[----:B------:R-:W-:Y:S01]  /*0260*/  IMAD.U32 R22, RZ, RZ, UR13 ;  /* 0x0000000dff167e24 */ /* 0x000fe2000f8e00ff */
[----:B------:R-:W-:Y:S01]  /*0270*/  MOV R20, UR11 ;  /* 0x0000000b00147c02 */ /* 0x000fe20008000f00 */
[----:B------:R-:W-:Y:S01]  /*0280*/  IMAD.U32 R21, RZ, RZ, UR15 ;  /* 0x0000000fff157e24 */ /* 0x000fe2000f8e00ff */
[----:B------:R-:W-:Y:S02]  /*0290*/  MOV R19, UR7 ;  /* 0x0000000700137c02 */ /* 0x000fe40008000f00 */
[----:B------:R-:W-:Y:S02]  /*02a0*/  MOV R18, 0x2c0 ;  /* 0x000002c000127802 */ /* 0x000fe40000000f00 */
[----:B------:R-:W-:Y:S05]  /*02b0*/  CALL.REL.NOINC `($__internal_2_$__cuda_sm20_div_s64) ;  /* 0x0000003c00747944 */ /* 0x000fea0003c00000 */
[----:B------:R-:W-:-:S07]  /*02c0*/  MOV R13, R11 ;  /* 0x0000000b000d7202 */ /* 0x000fce0000000f00 */
.L_x_75:
        /* <DEDUP_REMOVED lines=30> */
.L_x_77:
[----:B------:R-:W-:Y:S01]  /*04b0*/  IMAD.MOV.U32 R22, RZ, RZ, R12 ;  /* 0x000000ffff167224 */ /* 0x000fe200078e000c */
[----:B------:R-:W-:Y:S02]  /*04c0*/  MOV R21, R13 ;  /* 0x0000000d00157202 */ /* 0x000fe40000000f00 */
[----:B------:R-:W-:Y:S02]  /*04d0*/  MOV R18, 0x4f0 ;  /* 0x000004f000127802 */ /* 0x000fe40000000f00 */
[----:B------:R-:W-:Y:S05]  /*04e0*/  CALL.REL.NOINC `($__internal_2_$__cuda_sm20_div_s64) ;  /* 0x0000003800e87944 */ /* 0x000fea0003c00000 */
[----:B------:R-:W-:Y:S02]  /*04f0*/  MOV R4, R12 ;  /* 0x0000000c00047202 */ /* 0x000fe40000000f00 */
[----:B------:R-:W-:Y:S02]  /*0500*/  MOV R5, R11 ;  /* 0x0000000b00057202 */ /* 0x000fe40000000f00 */
.L_x_78:
[----:B------:R-:W-:Y:S05]  /*0510*/  BSYNC.RECONVERGENT B0 ;  /* 0x0000000000007941 */ /* 0x000fea0003800200 */
.L_x_76:
        /* <DEDUP_REMOVED lines=44> */
[----:B0-----:R-:W-:-:S04]  /*07e0*/  IMAD.MOV R2, RZ, RZ, -R3 ;  /* 0x000000ffff027224 */ /* 0x001fc800078e0a03 */
[----:B------:R-:W-:Y:S02]  /*07f0*/  IMAD R7, R2, R10, RZ ;  /* 0x0000000a02077224 */ /* 0x000fe400078e02ff */
[----:B------:R-:W-:-:S05]  /*0800*/  HFMA2 R2, -RZ, RZ, 0, 0 ;  /* 0x00000000ff027431 */ /* 0x000fca00000001ff */
        /* <DEDUP_REMOVED lines=11> */
.L_x_80:
[----:B------:R-:W-:Y:S01]  /*08c0*/  IMAD.MOV.U32 R22, RZ, RZ, R20 ;  /* 0x000000ffff167224 */ /* 0x000fe200078e0014 */
[----:B------:R-:W-:Y:S01]  /*08d0*/  MOV R20, R10 ;  /* 0x0000000a00147202 */ /* 0x000fe20000000f00 */
[----:B------:R-:W-:Y:S01]  /*08e0*/  IMAD.MOV.U32 R21, RZ, RZ, R19 ;  /* 0x000000ffff157224 */ /* 0x000fe200078e0013 */
[----:B------:R-:W-:Y:S02]  /*08f0*/  MOV R19, R0 ;  /* 0x0000000000137202 */ /* 0x000fe40000000f00 */
[----:B------:R-:W-:Y:S02]  /*0900*/  MOV R18, 0x920 ;  /* 0x0000092000127802 */ /* 0x000fe40000000f00 */
[----:B------:R-:W-:Y:S05]  /*0910*/  CALL.REL.NOINC `($__internal_2_$__cuda_sm20_div_s64) ;  /* 0x0000003400dc7944 */ /* 0x000fea0003c00000 */
[----:B------:R-:W-:Y:S02]  /*0920*/  MOV R13, R11 ;  /* 0x0000000b000d7202 */ /* 0x000fe40000000f00 */
.L_x_81:
[----:B------:R-:W-:Y:S05]  /*0930*/  BSYNC.RECONVERGENT B0 ;  /* 0x0000000000007941 */ /* 0x000fea0003800200 */
.L_x_79:
        /* <DEDUP_REMOVED lines=21> */
[----:B------:R-:W-:Y:S01]  /*0a90*/  UIMAD UR4, UR6, UR4, UR5 ;  /* 0x00000004060472a4 */ /* 0x000fe2000f8e0205 */
[----:B------:R-:W0:Y:S03]  /*0aa0*/  LDCU UR5, c[0x0][0x3e0] ;  /* 0x00007c00ff0577ac */ /* 0x000e260008000800 */
[----:B------:R-:W-:-:S11]  /*0ab0*/  UISETP.GT.U32.AND UP1, UPT, UR6, UR4, UPT ;  /* 0x000000040600728c */ /* 0x000fd6000bf24070 */
[----:B------:R-:W-:Y:S02]  /*0ac0*/  @!UP1 UIADD3 UR4, UPT, UPT, UR4, -UR6, URZ ;  /* 0x8000000604049290 */ /* 0x000fe4000fffe0ff */
[----:B------:R-:W-:Y:S01]  /*0ad0*/  @!UP1 UIADD3 UR9, UPT, UPT, UR9, 0x1, URZ ;  /* 0x0000000109099890 */ /* 0x000fe2000fffe0ff */
[----:B0-----:R-:W-:Y:S01]  /*0ae0*/  IMAD.U32 R2, RZ, RZ, UR5 ;  /* 0x00000005ff027e24 */ /* 0x001fe2000f8e00ff */
[----:B------:R-:W-:Y:S02]  /*0af0*/  UISETP.GE.U32.AND UP0, UPT, UR4, UR6, UPT ;  /* 0x000000060400728c */ /* 0x000fe4000bf06070 */
[----:B------:R-:W-:Y:S02]  /*0b00*/  UISETP.GE.AND UP1, UPT, UR8, URZ, UPT ;  /* 0x000000ff0800728c */ /* 0x000fe4000bf26270 */
[----:B------:R-:W-:Y:S01]  /*0b10*/  USHF.R.S32.HI UR4, URZ, 0x1f, UR10 ;  /* 0x0000001fff047899 */ /* 0x000fe2000801140a */
[----:B------:R-:W-:Y:S01]  /*0b20*/  IABS R2, R2 ;  /* 0x0000000200027213 */ /* 0x000fe20000000000 */
[----:B------:R-:W-:-:S02]  /*0b30*/  UISETP.NE.AND UP2, UPT, UR5, URZ, UPT ;  /* 0x000000ff0500728c */ /* 0x000fc4000bf45270 */
[----:B------:R-:W-:Y:S01]  /*0b40*/  ULOP3.LUT UR4, UR4, 0x1, URZ, 0xfc, !UPT ;  /* 0x0000000104047892 */ /* 0x000fe2000f8efcff */
[----:B------:R-:W-:Y:S02]  /*0b50*/  R2UR UR20, R2 ;  /* 0x00000000021472ca */ /* 0x000fe400000e0000 */
[----:B------:R-:W-:Y:S02]  /*0b60*/  @UP0 UIADD3 UR9, UPT, UPT, UR9, 0x1, URZ ;  /* 0x0000000109090890 */ /* 0x000fe4000fffe0ff */
[----:B------:R-:W-:Y:S02]  /*0b70*/  UISETP.NE.AND UP0, UPT, UR10, URZ, UPT ;  /* 0x000000ff0a00728c */ /* 0x000fe4000bf05270 */
[----:B------:R-:W-:-:S07]  /*0b80*/  @!UP1 UIADD3 UR9, UPT, UPT, -UR9, URZ, URZ ;  /* 0x000000ff09099290 */ /* 0x000fce000fffe1ff */
[----:B------:R-:W0:Y:S02]  /*0b90*/  I2F.RP R9, UR20 ;  /* 0x0000001400097d06 */ /* 0x000e240008209400 */
[----:B------:R-:W-:-:S04]  /*0ba0*/  @!UP0 ULOP3.LUT UR9, URZ, UR10, URZ, 0x33, !UPT ;  /* 0x0000000aff098292 */ /* 0x000fc8000f8e33ff */
[----:B------:R-:W-:Y:S02]  /*0bb0*/  UIMAD UR6, UR9, UR4, URZ ;  /* 0x00000004090672a4 */ /* 0x000fe4000f8e02ff */
[----:B------:R-:W-:-:S04]  /*0bc0*/  UIADD3 UR4, UPT, UPT, UR5, -0x1, URZ ;  /* 0xffffffff05047890 */ /* 0x000fc8000fffe0ff */
[----:B------:R-:W-:Y:S01]  /*0bd0*/  IABS R3, UR6 ;  /* 0x0000000600037c13 */ /* 0x000fe20008000000 */
[----:B0-----:R-:W0:Y:S03]  /*0be0*/  MUFU.RCP R8, R9 ;  /* 0x0000000900087308 */ /* 0x001e260000001000 */
[----:B------:R-:W-:-:S13]  /*0bf0*/  R2UR UR16, R3 ;  /* 0x00000000031072ca */ /* 0x000fda00000e0000 */
[----:B------:R-:W1:Y:S01]  /*0c00*/  I2F.RP R11, UR16 ;  /* 0x00000010000b7d06 */ /* 0x000e620008209400 */
[----:B------:R-:W-:Y:S01]  /*0c10*/  UIADD3 UR8, UPT, UPT, UR4, UR16, URZ ;  /* 0x0000001004087290 */ /* 0x000fe2000fffe0ff */
[----:B0-----:R-:W-:-:S05]  /*0c20*/  VIADD R8, R8, 0xffffffe ;  /* 0x0ffffffe08087836 */ /* 0x001fca0000000000 */
[----:B------:R-:W-:-:S05]  /*0c30*/  IMAD.U32 R3, RZ, RZ, UR8 ;  /* 0x00000008ff037e24 */ /* 0x000fca000f8e00ff */
[----:B------:R-:W-:Y:S01]  /*0c40*/  IABS R3, R3 ;  /* 0x0000000300037213 */ /* 0x000fe20000000000 */
[----:B-1----:R-:W0:Y:S03]  /*0c50*/  MUFU.RCP R2, R11 ;  /* 0x0000000b00027308 */ /* 0x002e260000001000 */
[----:B------:R-:W-:Y:S01]  /*0c60*/  R2UR UR21, R3 ;  /* 0x00000000031572ca */ /* 0x000fe200000e0000 */
[----:B0-----:R-:W-:-:S04]  /*0c70*/  VIADD R7, R2, 0xffffffe ;  /* 0x0ffffffe02077836 */ /* 0x001fc80000000000 */
[----:B------:R-:W0:Y:S08]  /*0c80*/  F2I.FTZ.U32.TRUNC.NTZ R2, R8 ;  /* 0x0000000800027305 */ /* 0x000e30000021f000 */
[----:B------:R-:W1:Y:S01]  /*0c90*/  F2I.FTZ.U32.TRUNC.NTZ R7, R7 ;  /* 0x0000000700077305 */ /* 0x000e62000021f000 */
[----:B0-----:R-:W-:Y:S02]  /*0ca0*/  R2UR UR19, R2 ;  /* 0x00000000021372ca */ /* 0x001fe400000e0000 */
[----:B------:R-:W-:-:S05]  /*0cb0*/  IABS R2, UR6 ;  /* 0x0000000600027c13 */ /* 0x000fca0008000000 */
[----:B------:R-:W-:Y:S02]  /*0cc0*/  IMAD.MOV R2, RZ, RZ, -R2 ;  /* 0x000000ffff027224 */ /* 0x000fe400078e0a02 */
[----:B-1----:R-:W-:-:S04]  /*0cd0*/  IMAD.MOV R6, RZ, RZ, -R7 ;  /* 0x000000ffff067224 */ /* 0x002fc800078e0a07 */
[----:B------:R-:W-:Y:S01]  /*0ce0*/  IMAD R3, R6, UR16, RZ ;  /* 0x0000001006037c24 */ /* 0x000fe2000f8e02ff */
[----:B------:R-:W-:Y:S01]  /*0cf0*/  UIADD3 UR17, UPT, UPT, URZ, -UR19, URZ ;  /* 0x80000013ff117290 */ /* 0x000fe2000fffe0ff */
[----:B------:R-:W-:-:S03]  /*0d00*/  IMAD.MOV.U32 R6, RZ, RZ, RZ ;  /* 0x000000ffff067224 */ /* 0x000fc600078e00ff */
[----:B------:R-:W-:Y:S01]  /*0d10*/  UIMAD UR17, UR17, UR20, URZ ;  /* 0x00000014111172a4 */ /* 0x000fe2000f8e02ff */
[----:B------:R-:W-:-:S03]  /*0d20*/  IMAD.HI.U32 R3, R7, R3, R6 ;  /* 0x0000000307037227 */ /* 0x000fc600078e0006 */
[----:B------:R-:W-:-:S03]  /*0d30*/  UIMAD.WIDE.U32 UR18, UR19, UR17, UR18 ;  /* 0x00000011131272a5 */ /* 0x000fc6000f8e0012 */
[----:B------:R-:W-:Y:S01]  /*0d40*/  IMAD.HI.U32 R9, R3, UR21, RZ ;  /* 0x0000001503097c27 */ /* 0x000fe2000f8e00ff */
[----:B------:R-:W-:Y:S02]  /*0d50*/  UIMAD.WIDE.U32 UR22, UR19, UR21, URZ ;  /* 0x00000015131672a5 */ /* 0x000fe4000f8e00ff */
[----:B------:R-:W-:Y:S01]  /*0d60*/  ULOP3.LUT UR22, UR8, UR16, URZ, 0x3c, !UPT ;  /* 0x0000001008167292 */ /* 0x000fe2000f8e3cff */
[----:B------:R-:W-:Y:S01]  /*0d70*/  IMAD R2, R9, R2, UR21 ;  /* 0x0000001509027e24 */ /* 0x000fe2000f8e0202 */
[----:B------:R-:W-:-:S03]  /*0d80*/  ULOP3.LUT UR8, UR8, UR5, URZ, 0x3c, !UPT ;  /* 0x0000000508087292 */ /* 0x000fc6000f8e3cff */
[----:B------:R-:W-:Y:S01]  /*0d90*/  UMOV UR17, UR23 ;  /* 0x0000001700117c82 */ /* 0x000fe20008000000 */
[----:B------:R-:W-:Y:S01]  /*0da0*/  ISETP.LT.U32.AND P1, PT, R2, UR16, PT ;  /* 0x0000001002007c0c */ /* 0x000fe2000bf21070 */
[----:B------:R-:W-:Y:S01]  /*0db0*/  UIADD3 UR19, UPT, UPT, -UR17, URZ, URZ ;  /* 0x000000ff11137290 */ /* 0x000fe2000fffe1ff */
[----:B------:R-:W-:Y:S01]  /*0dc0*/  ISETP.LE.AND P0, PT, RZ, UR22, PT ;  /* 0x00000016ff007c0c */ /* 0x000fe2000bf03270 */
[----:B------:R-:W0:Y:S02]  /*0dd0*/  LDCU.U8 UR18, c[0x0][0x549] ;  /* 0x0000a920ff1277ac */ /* 0x000e240008000000 */
[----:B------:R-:W-:-:S04]  /*0de0*/  UIMAD UR19, UR20, UR19, UR21 ;  /* 0x00000013141372a4 */ /* 0x000fc8000f8e0215 */
        /* <DEDUP_REMOVED lines=49> */
.L_x_83:
[----:B------:R-:W-:Y:S01]  /*1100*/  IMAD.MOV.U32 R22, RZ, RZ, R12 ;  /* 0x000000ffff167224 */ /* 0x000fe200078e000c */
[----:B------:R-:W-:Y:S01]  /*1110*/  MOV R20, R9 ;  /* 0x0000000900147202 */ /* 0x000fe20000000f00 */
[----:B------:R-:W-:Y:S01]  /*1120*/  IMAD.MOV.U32 R21, RZ, RZ, R13 ;  /* 0x000000ffff157224 */ /* 0x000fe200078e000d */
[----:B------:R-:W-:Y:S02]  /*1130*/  MOV R19, R29 ;  /* 0x0000001d00137202 */ /* 0x000fe40000000f00 */
[----:B------:R-:W-:Y:S02]  /*1140*/  MOV R18, 0x1160 ;  /* 0x0000116000127802 */ /* 0x000fe40000000f00 */
[----:B------:R-:W-:Y:S05]  /*1150*/  CALL.REL.NOINC `($__internal_2_$__cuda_sm20_div_s64) ;  /* 0x0000002c00cc7944 */ /* 0x000fea0003c00000 */
[----:B------:R-:W-:Y:S02]  /*1160*/  MOV R34, R12 ;  /* 0x0000000c00227202 */ /* 0x000fe40000000f00 */
[----:B------:R-:W-:Y:S02]  /*1170*/  MOV R35, R11 ;  /* 0x0000000b00237202 */ /* 0x000fe40000000f00 */
.L_x_84:
[----:B------:R-:W-:Y:S05]  /*1180*/  BSYNC.RECONVERGENT B0 ;  /* 0x0000000000007941 */ /* 0x000fea0003800200 */
.L_x_82:
        /* <DEDUP_REMOVED lines=57> */
.L_x_86:
[----:B------:R-:W-:Y:S01]  /*1520*/  IMAD.MOV.U32 R22, RZ, RZ, R4 ;  /* 0x000000ffff167224 */ /* 0x000fe200078e0004 */
[----:B------:R-:W-:Y:S01]  /*1530*/  MOV R21, R5 ;  /* 0x0000000500157202 */ /* 0x000fe20000000f00 */
[----:B------:R-:W-:Y:S01]  /*1540*/  IMAD.MOV.U32 R20, RZ, RZ, R8 ;  /* 0x000000ffff147224 */ /* 0x000fe200078e0008 */
[----:B------:R-:W-:Y:S02]  /*1550*/  MOV R18, 0x1570 ;  /* 0x0000157000127802 */ /* 0x000fe40000000f00 */
[----:B------:R-:W-:Y:S05]  /*1560*/  CALL.REL.NOINC `($__internal_2_$__cuda_sm20_div_s64) ;  /* 0x0000002800c87944 */ /* 0x000fea0003c00000 */
[----:B------:R-:W-:Y:S02]  /*1570*/  MOV R14, R12 ;  /* 0x0000000c000e7202 */ /* 0x000fe40000000f00 */
[----:B------:R-:W-:Y:S02]  /*1580*/  MOV R15, R11 ;  /* 0x0000000b000f7202 */ /* 0x000fe40000000f00 */
.L_x_87:
[----:B------:R-:W-:Y:S05]  /*1590*/  BSYNC.RECONVERGENT B0 ;  /* 0x0000000000007941 */ /* 0x000fea0003800200 */
.L_x_85:
[----:B------:R-:W0:Y:S01]  /*15a0*/  LDC R3, c[0x0][0x434] ;  /* 0x00010d00ff037b82 */ /* 0x000e220000000800 */
[----:B------:R-:W1:Y:S01]  /*15b0*/  S2R R4, SR_TID.X ;  /* 0x0000000000047919 */ /* 0x000e620000002100 */
[----:B------:R-:W2:Y:S01]  /*15c0*/  LDCU UR17, c[0x0][0x534] ;  /* 0x0000a680ff1177ac */ /* 0x000ea20008000800 */
[----:B------:R-:W-:Y:S01]  /*15d0*/  BSSY.RECONVERGENT B0, `(.L_x_88) ;  /* 0x0000044000007945 */ /* 0x000fe20003800200 */
[----:B------:R-:W-:Y:S01]  /*15e0*/  IMAD.MOV.U32 R16, RZ, RZ, -0x800000 ;  /* 0xff800000ff107424 */ /* 0x000fe200078e00ff */
[----:B------:R-:W3:Y:S01]  /*15f0*/  LDCU UR5, c[0x0][0x430] ;  /* 0x00008600ff0577ac */ /* 0x000ee20008000800 */
[----:B------:R-:W-:Y:S01]  /*1600*/  IMAD.MOV.U32 R25, RZ, RZ, -0x800000 ;  /* 0xff800000ff197424 */ /* 0x000fe200078e00ff */
[----:B------:R-:W-:-:S04]  /*1610*/  USHF.R.S32.HI UR8, URZ, 0x1f, UR14 ;  /* 0x0000001fff087899 */ /* 0x000fc8000801140e */
[----:B------:R-:W-:Y:S01]  /*1620*/  ULOP3.LUT UR8, UR8, 0x1, URZ, 0xfc, !UPT ;  /* 0x0000000108087892 */ /* 0x000fe2000f8efcff */
[----:B0-----:R-:W-:-:S04]  /*1630*/  IABS R7, R3 ;  /* 0x0000000300077213 */ /* 0x001fc80000000000 */
[----:B------:R-:W0:Y:S01]  /*1640*/  I2F.RP R11, R7 ;  /* 0x00000007000b7306 */ /* 0x000e220000209400 */
[----:B-1----:R-:W-:Y:S02]  /*1650*/  ISETP.GT.U32.AND P1, PT, R4, 0x7f, PT ;  /* 0x0000007f0400780c */ /* 0x002fe40003f24070 */
[----:B------:R-:W-:-:S05]  /*1660*/  SHF.R.U32.HI R17, RZ, 0x2, R4 ;  /* 0x00000002ff117819 */ /* 0x000fca0000011604 */
[----:B0-----:R-:W0:Y:S02]  /*1670*/  MUFU.RCP R12, R11 ;  /* 0x0000000b000c7308 */ /* 0x001e240000001000 */
[----:B0-----:R-:W-:-:S04]  /*1680*/  VIADD R12, R12, 0xffffffe ;  /* 0x0ffffffe0c0c7836 */ /* 0x001fc80000000000 */
[----:B------:R-:W-:Y:S02]  /*1690*/  @!P1 SHF.L.U32 R11, R4, 0x2, RZ ;  /* 0x00000002040b9819 */ /* 0x000fe400000006ff */
[----:B------:R-:W0:Y:S02]  /*16a0*/  F2I.FTZ.U32.TRUNC.NTZ R13, R12 ;  /* 0x0000000c000d7305 */ /* 0x000e24000021f000 */
[----:B------:R-:W-:Y:S01]  /*16b0*/  @!P1 LOP3.LUT R11, R11, 0xc, RZ, 0xc0, !PT ;  /* 0x0000000c0b0b9812 */ /* 0x000fe200078ec0ff */
[----:B0-----:R-:W-:Y:S02]  /*16c0*/  IMAD.MOV R5, RZ, RZ, -R13 ;  /* 0x000000ffff057224 */ /* 0x001fe400078e0a0d */
[----:B------:R-:W-:Y:S02]  /*16d0*/  IMAD.MOV.U32 R12, RZ, RZ, RZ ;  /* 0x000000ffff0c7224 */ /* 0x000fe400078e00ff */
[----:B------:R-:W-:Y:S01]  /*16e0*/  IMAD R6, R5, R7, RZ ;  /* 0x0000000705067224 */ /* 0x000fe200078e02ff */
[----:B------:R-:W-:-:S02]  /*16f0*/  IABS R5, R2 ;  /* 0x0000000200057213 */ /* 0x000fc40000000000 */
[----:B------:R-:W-:Y:S01]  /*1700*/  LOP3.LUT R2, R2, R3, RZ, 0x3c, !PT ;  /* 0x0000000302027212 */ /* 0x000fe200078e3cff */
[----:B------:R-:W-:Y:S01]  /*1710*/  IMAD.HI.U32 R6, R13, R6, R12 ;  /* 0x000000060d067227 */ /* 0x000fe200078e000c */
[----:B------:R-:W-:Y:S02]  /*1720*/  SHF.R.U32.HI R13, RZ, 0x5, R4 ;  /* 0x00000005ff0d7819 */ /* 0x000fe40000011604 */
[----:B------:R-:W-:Y:S02]  /*1730*/  ISETP.GE.AND P2, PT, R2, RZ, PT ;  /* 0x000000ff0200720c */ /* 0x000fe40003f46270 */
[----:B------:R-:W-:Y:S01]  /*1740*/  @!P1 MOV R2, 0x400 ;  /* 0x0000040000029802 */ /* 0x000fe20000000f00 */
[----:B------:R-:W-:Y:S02]  /*1750*/  IMAD.HI.U32 R19, R6, R5, RZ ;  /* 0x0000000506137227 */ /* 0x000fe400078e00ff */
[----:B------:R-:W0:Y:S02]  /*1760*/  @!P1 S2R R6, SR_CgaCtaId ;  /* 0x0000000000069919 */ /* 0x000e240000008800 */
[----:B------:R-:W-:-:S04]  /*1770*/  IMAD.MOV R12, RZ, RZ, -R19 ;  /* 0x000000ffff0c7224 */ /* 0x000fc800078e0a13 */
[C---:B------:R-:W-:Y:S02]  /*1780*/  IMAD R12, R7.reuse, R12, R5 ;  /* 0x0000000c070c7224 */ /* 0x040fe400078e0205 */
[----:B------:R-:W1:Y:S03]  /*1790*/  @!P1 S2R R5, SR_CgaCtaId ;  /* 0x0000000000059919 */ /* 0x000e660000008800 */
[----:B------:R-:W-:-:S13]  /*17a0*/  ISETP.GT.U32.AND P0, PT, R7, R12, PT ;  /* 0x0000000c0700720c */ /* 0x000fda0003f04070 */
[-C--:B------:R-:W-:Y:S01]  /*17b0*/  @!P0 IADD3 R12, PT, PT, R12, -R7.reuse, RZ ;  /* 0x800000070c0c8210 */ /* 0x080fe20007ffe0ff */
[----:B------:R-:W-:Y:S01]  /*17c0*/  @!P0 VIADD R19, R19, 0x1 ;  /* 0x0000000113138836 */ /* 0x000fe20000000000 */
[----:B------:R-:W-:Y:S02]  /*17d0*/  ISETP.NE.AND P0, PT, R3, RZ, PT ;  /* 0x000000ff0300720c */ /* 0x000fe40003f05270 */
[----:B------:R-:W-:Y:S02]  /*17e0*/  ISETP.GE.U32.AND P3, PT, R12, R7, PT ;  /* 0x000000070c00720c */ /* 0x000fe40003f66070 */
[----:B------:R-:W-:-:S04]  /*17f0*/  @!P1 MOV R7, 0x400 ;  /* 0x0000040000079802 */ /* 0x000fc80000000f00 */
[----:B0-----:R-:W-:Y:S02]  /*1800*/  @!P1 LEA R6, R6, R7, 0x18 ;  /* 0x0000000706069211 */ /* 0x001fe400078ec0ff */
[----:B------:R-:W-:-:S03]  /*1810*/  LOP3.LUT R7, R4, 0x1f, RZ, 0xc0, !PT ;  /* 0x0000001f04077812 */ /* 0x000fc600078ec0ff */
[----:B------:R-:W-:Y:S01]  /*1820*/  @!P1 IMAD R6, R17, 0x14, R6 ;  /* 0x0000001411069824 */ /* 0x000fe200078e0206 */
[----:B-1----:R-:W-:Y:S01]  /*1830*/  @!P1 LEA R2, R5, R2, 0x18 ;  /* 0x0000000205029211 */ /* 0x002fe200078ec0ff */
[----:B------:R-:W-:Y:S02]  /*1840*/  @P3 VIADD R19, R19, 0x1 ;  /* 0x0000000113133836 */ /* 0x000fe40000000000 */
[----:B------:R-:W-:Y:S02]  /*1850*/  @!P1 IMAD.IADD R11, R6, 0x1, R11 ;  /* 0x00000001060b9824 */ /* 0x000fe400078e020b */
[----:B------:R-:W-:Y:S01]  /*1860*/  @!P2 IMAD.MOV R19, RZ, RZ, -R19 ;  /* 0x000000ffff13a224 */ /* 0x000fe200078e0a13 */
[----:B------:R-:W-:Y:S01]  /*1870*/  @!P0 LOP3.LUT R19, RZ, R3, RZ, 0x33, !PT ;  /* 0x00000003ff138212 */ /* 0x000fe200078e33ff */
[----:B------:R-:W-:Y:S01]  /*1880*/  @!P1 IMAD R2, R7, 0x14, R2 ;  /* 0x0000001407029824 */ /* 0x000fe200078e0202 */
[----:B--2---:R-:W-:Y:S01]  /*1890*/  ISETP.GE.AND P0, PT, R17, UR17, PT ;  /* 0x0000001111007c0c */ /* 0x004fe2000bf06270 */
[----:B---3--:R-:W-:-:S02]  /*18a0*/  IMAD R6, R3, UR5, RZ ;  /* 0x0000000503067c24 */ /* 0x008fc4000f8e02ff */
[----:B------:R-:W-:Y:S01]  /*18b0*/  IMAD R5, R19, UR8, RZ ;  /* 0x0000000813057c24 */ /* 0x000fe2000f8e02ff */
[----:B------:R-:W0:Y:S01]  /*18c0*/  LDCU.64 UR8, c[0x0][0x358] ;  /* 0x00006b00ff0877ac */ /* 0x000e220008000a00 */
[----:B------:R-:W-:-:S03]  /*18d0*/  @!P1 LEA R3, R13, R2, 0x2 ;  /* 0x000000020d039211 */ /* 0x000fc600078e10ff */
[----:B------:R-:W-:-:S05]  /*18e0*/  IABS R21, R5 ;  /* 0x0000000500157213 */ /* 0x000fca0000000000 */
[----:B------:R-:W-:Y:S01]  /*18f0*/  VIADD R18, R21, UR4 ;  /* 0x0000000415127c36 */ /* 0x000fe20008000000 */
[----:B------:R-:W-:Y:S06]  /*1900*/  @P0 BRA `(.L_x_89) ;  /* 0x0000000000400947 */ /* 0x000fec0003800000 */
[----:B------:R-:W-:Y:S01]  /*1910*/  UIADD3 UR5, UP0, UPT, UR13, -UR12, URZ ;  /* 0x8000000c0d057290 */ /* 0x000fe2000ff1e0ff */
[----:B------:R-:W-:-:S03]  /*1920*/  LOP3.LUT R12, R4, 0x3, RZ, 0xc0, !PT ;  /* 0x00000003040c7812 */ /* 0x000fc600078ec0ff */
[----:B------:R-:W-:Y:S02]  /*1930*/  UIADD3.X UR4, UPT, UPT, UR15, -0x1, URZ, UP0, !UPT ;  /* 0xffffffff0f047890 */ /* 0x000fe400087fe4ff */
[----:B------:R-:W-:-:S04]  /*1940*/  ISETP.LT.U32.AND P0, PT, R12, UR5, PT ;  /* 0x000000050c007c0c */ /* 0x000fc8000bf01070 */
[----:B------:R-:W-:-:S05]  /*1950*/  IMAD.U32 R2, RZ, RZ, UR4 ;  /* 0x00000004ff027e24 */ /* 0x000fca000f8e00ff */
[----:B------:R-:W-:-:S13]  /*1960*/  ISETP.GT.AND.EX P0, PT, R2, RZ, PT, P0 ;  /* 0x000000ff0200720c */ /* 0x000fda0003f04300 */
[----:B------:R-:W-:Y:S05]  /*1970*/  @!P0 BRA `(.L_x_89) ;  /* 0x0000000000248947 */ /* 0x000fea0003800000 */
[----:B------:R-:W1:Y:S01]  /*1980*/  LDCU.64 UR4, c[0x0][0x428] ;  /* 0x00008500ff0477ac */ /* 0x000e620008000a00 */
[----:B------:R-:W-:Y:S01]  /*1990*/  IADD3 R22, P0, PT, R12, UR12, RZ ;  /* 0x0000000c0c167c10 */ /* 0x000fe2000ff1e0ff */
[----:B------:R-:W-:-:S04]  /*19a0*/  IMAD R2, R17, UR15, RZ ;  /* 0x0000000f11027c24 */ /* 0x000fc8000f8e02ff */
[----:B------:R-:W-:Y:S02]  /*19b0*/  IMAD.X R23, RZ, RZ, RZ, P0 ;  /* 0x000000ffff177224 */ /* 0x000fe400000e06ff */
[----:B------:R-:W-:-:S05]  /*19c0*/  IMAD.WIDE.U32 R16, R17, UR13, R22 ;  /* 0x0000000d11107c25 */ /* 0x000fca000f8e0016 */
[----:B------:R-:W-:Y:S02]  /*19d0*/  IADD3 R2, PT, PT, R17, R2, RZ ;  /* 0x0000000211027210 */ /* 0x000fe40007ffe0ff */
[----:B-1----:R-:W-:-:S04]  /*19e0*/  LEA R22, P0, R16, UR4, 0x2 ;  /* 0x0000000410167c11 */ /* 0x002fc8000f8010ff */
[----:B------:R-:W-:-:S05]  /*19f0*/  LEA.HI.X R23, R16, UR5, R2, 0x2, P0 ;  /* 0x0000000510177c11 */ /* 0x000fca00080f1402 */
[----:B0-----:R1:W5:Y:S04]  /*1a00*/  LDG.E R16, desc[UR8][R22.64] ;  /* 0x0000000816107981 */ /* 0x001368000c1e1900 */
.L_x_89:
[----:B0-----:R-:W-:Y:S05]  /*1a10*/  BSYNC.RECONVERGENT B0 ;  /* 0x0000000000007941 */ /* 0x001fea0003800200 */
.L_x_88:
[----:B-----5:R-:W-:Y:S01]  /*1a20*/  @!P1 STS [R11], R16 ;  /* 0x000000100b009388 */ /* 0x020fe20000000800 */
[----:B------:R-:W-:Y:S01]  /*1a30*/  BAR.SYNC.DEFER_BLOCKING 0x0 ;  /* 0x0000000000007b1d */ /* 0x000fe20000010000 */
[----:B------:R-:W-:-:S05]  /*1a40*/  ISETP.NE.AND P5, PT, R5, RZ, PT ;  /* 0x000000ff0500720c */ /* 0x000fca0003fa5270 */
[----:B------:R-:W-:Y:S01]  /*1a50*/  BSSY.RECONVERGENT B1, `(.L_x_90) ;  /* 0x000017d000017945 */ /* 0x000fe20003800200 */
[----:B------:R-:W0:Y:S04]  /*1a60*/  @!P1 LDS R25, [R3] ;  /* 0x0000000003199984 */ /* 0x000e280000000800 */
[----:B0-----:R-:W0:Y:S02]  /*1a70*/  SHFL.BFLY PT, R20, R25, 0x10, 0x1f ;  /* 0x0e001f0019147f89 */ /* 0x001e2400000e0000 */
[----:B0-----:R-:W-:-:S05]  /*1a80*/  FMNMX.FTZ R20, R20, R25, !PT ;  /* 0x0000001914147209 */ /* 0x001fca0007810000 */
[----:B------:R-:W0:Y:S02]  /*1a90*/  SHFL.BFLY PT, R17, R20, 0x8, 0x1f ;  /* 0x0d001f0014117f89 */ /* 0x000e2400000e0000 */
[----:B0-----:R-:W-:-:S05]  /*1aa0*/  FMNMX.FTZ R17, R20, R17, !PT ;  /* 0x0000001114117209 */ /* 0x001fca0007810000 */
[----:B------:R-:W0:Y:S02]  /*1ab0*/  SHFL.BFLY PT, R12, R17, 0x4, 0x1f ;  /* 0x0c801f00110c7f89 */ /* 0x000e2400000e0000 */
[----:B0-----:R-:W-:Y:S02]  /*1ac0*/  FMNMX.FTZ R12, R17, R12, !PT ;  /* 0x0000000c110c7209 */ /* 0x001fe40007810000 */
[----:B------:R-:W0:Y:S03]  /*1ad0*/  LDC R17, c[0x0][0x3e0] ;  /* 0x0000f800ff117b82 */ /* 0x000e260000000800 */
[----:B-1----:R-:W1:Y:S01]  /*1ae0*/  SHFL.BFLY PT, R23, R12, 0x2, 0x1f ;  /* 0x0c401f000c177f89 */ /* 0x002e6200000e0000 */
[----:B0-----:R-:W-:Y:S02]  /*1af0*/  IABS R16, R17 ;  /* 0x0000001100107213 */ /* 0x001fe40000000000 */
[----:B-1----:R-:W-:-:S02]  /*1b00*/  FMNMX.FTZ R23, R12, R23, !PT ;  /* 0x000000170c177209 */ /* 0x002fc40007810000 */
[----:B------:R-:W0:Y:S03]  /*1b10*/  I2F.RP R20, R16 ;  /* 0x0000001000147306 */ /* 0x000e260000209400 */
[----:B------:R-:W1:Y:S05]  /*1b20*/  SHFL.BFLY PT, R2, R23, 0x1, 0x1f ;  /* 0x0c201f0017027f89 */ /* 0x000e6a00000e0000 */
[----:B------:R-:W2:Y:S08]  /*1b30*/  I2F.RP R12, R21 ;  /* 0x00000015000c7306 */ /* 0x000eb00000209400 */
[----:B0-----:R-:W0:Y:S08]  /*1b40*/  MUFU.RCP R30, R20 ;  /* 0x00000014001e7308 */ /* 0x001e300000001000 */
[----:B--2---:R-:W2:Y:S01]  /*1b50*/  MUFU.RCP R26, R12 ;  /* 0x0000000c001a7308 */ /* 0x004ea20000001000 */
[----:B-1----:R-:W-:-:S04]  /*1b60*/  FMNMX.FTZ R2, R23, R2, !PT ;  /* 0x0000000217027209 */ /* 0x002fc80007810000 */
[----:B------:R-:W-:Y:S01]  /*1b70*/  FSETP.NEU.FTZ.AND P0, PT, R2, -INF , PT ;  /* 0xff8000000200780b */ /* 0x000fe20003f1d000 */
[----:B0-----:R-:W-:-:S03]  /*1b80*/  VIADD R30, R30, 0xffffffe ;  /* 0x0ffffffe1e1e7836 */ /* 0x001fc60000000000 */
[----:B------:R-:W-:Y:S01]  /*1b90*/  FSEL R2, R2, RZ, P0 ;  /* 0x000000ff02027208 */ /* 0x000fe20000000000 */
[----:B------:R-:W0:Y:S04]  /*1ba0*/  F2I.FTZ.U32.TRUNC.NTZ R31, R30 ;  /* 0x0000001e001f7305 */ /* 0x000e28000021f000 */
[----:B------:R-:W-:Y:S01]  /*1bb0*/  FADD.FTZ R22, -R2, R25 ;  /* 0x0000001902167221 */ /* 0x000fe20000010100 */
[----:B--2---:R-:W-:-:S03]  /*1bc0*/  VIADD R26, R26, 0xffffffe ;  /* 0x0ffffffe1a1a7836 */ /* 0x004fc60000000000 */
[----:B------:R-:W-:Y:S01]  /*1bd0*/  FMUL.FTZ R22, R22, 1.4426950216293334961 ;  /* 0x3fb8aa3b16167820 */ /* 0x000fe20000410000 */
[----:B------:R-:W1:Y:S01]  /*1be0*/  F2I.FTZ.U32.TRUNC.NTZ R27, R26 ;  /* 0x0000001a001b7305 */ /* 0x000e62000021f000 */
[----:B0-----:R-:W-:-:S07]  /*1bf0*/  IMAD.MOV R3, RZ, RZ, -R31 ;  /* 0x000000ffff037224 */ /* 0x001fce00078e0a1f */
[----:B------:R-:W0:Y:S01]  /*1c00*/  MUFU.EX2 R22, R22 ;  /* 0x0000001600167308 */ /* 0x000e220000000800 */
[----:B------:R-:W-:Y:S02]  /*1c10*/  HFMA2 R30, -RZ, RZ, 0, 0 ;  /* 0x00000000ff1e7431 */ /* 0x000fe400000001ff */
[----:B------:R-:W-:Y:S01]  /*1c20*/  IMAD R12, R3, R16, RZ ;  /* 0x00000010030c7224 */ /* 0x000fe200078e02ff */
[----:B------:R-:W-:Y:S01]  /*1c30*/  IABS R3, R5 ;  /* 0x0000000500037213 */ /* 0x000fe20000000000 */
[----:B-1----:R-:W-:Y:S02]  /*1c40*/  IMAD.MOV R20, RZ, RZ, -R27 ;  /* 0x000000ffff147224 */ /* 0x002fe400078e0a1b */
[----:B------:R-:W-:Y:S02]  /*1c50*/  IMAD.MOV.U32 R26, RZ, RZ, RZ ;  /* 0x000000ffff1a7224 */ /* 0x000fe400078e00ff */
[----:B------:R-:W-:Y:S02]  /*1c60*/  IMAD R20, R20, R21, RZ ;  /* 0x0000001514147224 */ /* 0x000fe400078e02ff */
[----:B------:R-:W-:Y:S01]  /*1c70*/  IMAD.HI.U32 R12, R31, R12, R30 ;  /* 0x0000000c1f0c7227 */ /* 0x000fe200078e001e */
[----:B0-----:R-:W0:Y:S03]  /*1c80*/  SHFL.BFLY PT, R11, R22, 0x10, 0x1f ;  /* 0x0e001f00160b7f89 */ /* 0x001e2600000e0000 */
[----:B------:R-:W-:-:S04]  /*1c90*/  IMAD.HI.U32 R20, R27, R20, R26 ;  /* 0x000000141b147227 */ /* 0x000fc800078e001a */
[----:B------:R-:W-:Y:S02]  /*1ca0*/  IMAD.MOV R3, RZ, RZ, -R3 ;  /* 0x000000ffff037224 */ /* 0x000fe400078e0a03 */
[----:B0-----:R-:W-:-:S05]  /*1cb0*/  FADD.FTZ R11, R22, R11 ;  /* 0x0000000b160b7221 */ /* 0x001fca0000010000 */
[----:B------:R-:W0:Y:S02]  /*1cc0*/  SHFL.BFLY PT, R24, R11, 0x8, 0x1f ;  /* 0x0d001f000b187f89 */ /* 0x000e2400000e0000 */
[----:B0-----:R-:W-:Y:S01]  /*1cd0*/  FADD.FTZ R24, R11, R24 ;  /* 0x000000180b187221 */ /* 0x001fe20000010000 */
[----:B------:R-:W-:-:S04]  /*1ce0*/  IABS R11, R18 ;  /* 0x00000012000b7213 */ /* 0x000fc80000000000 */
[----:B------:R-:W0:Y:S01]  /*1cf0*/  SHFL.BFLY PT, R23, R24, 0x4, 0x1f ;  /* 0x0c801f0018177f89 */ /* 0x000e2200000e0000 */
[----:B------:R-:W-:-:S04]  /*1d00*/  IMAD.HI.U32 R12, R12, R11, RZ ;  /* 0x0000000b0c0c7227 */ /* 0x000fc800078e00ff */
[----:B0-----:R-:W-:Y:S01]  /*1d10*/  FADD.FTZ R23, R24, R23 ;  /* 0x0000001718177221 */ /* 0x001fe20000010000 */
[----:B------:R-:W-:-:S04]  /*1d20*/  IMAD.HI.U32 R24, R20, R11, RZ ;  /* 0x0000000b14187227 */ /* 0x000fc800078e00ff */
[----:B------:R-:W0:Y:S01]  /*1d30*/  SHFL.BFLY PT, R22, R23, 0x2, 0x1f ;  /* 0x0c401f0017167f89 */ /* 0x000e2200000e0000 */
[----:B------:R-:W-:Y:S02]  /*1d40*/  IMAD.MOV R20, RZ, RZ, -R12 ;  /* 0x000000ffff147224 */ /* 0x000fe400078e0a0c */
[--C-:B------:R-:W-:Y:S02]  /*1d50*/  IMAD R26, R24, R3, R11.reuse ;  /* 0x00000003181a7224 */ /* 0x100fe400078e020b */
[----:B------:R-:W-:Y:S01]  /*1d60*/  IMAD R11, R16, R20, R11 ;  /* 0x00000014100b7224 */ /* 0x000fe200078e020b */
[----:B------:R-:W-:Y:S02]  /*1d70*/  LOP3.LUT R20, R18, R21, RZ, 0x3c, !PT ;  /* 0x0000001512147212 */ /* 0x000fe400078e3cff */
[----:B------:R-:W-:Y:S02]  /*1d80*/  ISETP.GT.U32.AND P1, PT, R21, R26, PT ;  /* 0x0000001a1500720c */ /* 0x000fe40003f24070 */
[----:B------:R-:W-:-:S02]  /*1d90*/  ISETP.GT.U32.AND P0, PT, R16, R11, PT ;  /* 0x0000000b1000720c */ /* 0x000fc40003f04070 */
[----:B------:R-:W-:Y:S02]  /*1da0*/  LOP3.LUT R18, R18, R17, RZ, 0x3c, !PT ;  /* 0x0000001112127212 */ /* 0x000fe400078e3cff */
[----:B------:R-:W-:-:S07]  /*1db0*/  ISETP.GE.AND P3, PT, R20, RZ, PT ;  /* 0x000000ff1400720c */ /* 0x000fce0003f66270 */
[-C--:B------:R-:W-:Y:S01]  /*1dc0*/  @!P1 IADD3 R26, PT, PT, R26, -R21.reuse, RZ ;  /* 0x800000151a1a9210 */ /* 0x080fe20007ffe0ff */
[----:B------:R-:W-:Y:S01]  /*1dd0*/  @!P1 VIADD R24, R24, 0x1 ;  /* 0x0000000118189836 */ /* 0x000fe20000000000 */
[----:B------:R-:W-:Y:S01]  /*1de0*/  @!P0 IADD3 R12, PT, PT, R12, 0x1, RZ ;  /* 0x000000010c0c8810 */ /* 0x000fe20007ffe0ff */
[----:B0-----:R-:W-:Y:S01]  /*1df0*/  FADD.FTZ R22, R23, R22 ;  /* 0x0000001617167221 */ /* 0x001fe20000010000 */
[----:B------:R-:W-:Y:S01]  /*1e00*/  @!P0 IMAD.IADD R11, R11, 0x1, -R16 ;  /* 0x000000010b0b8824 */ /* 0x000fe200078e0a10 */
[----:B------:R-:W-:Y:S02]  /*1e10*/  ISETP.GE.U32.AND P2, PT, R26, R21, PT ;  /* 0x000000151a00720c */ /* 0x000fe40003f46070 */
[----:B------:R-:W-:Y:S01]  /*1e20*/  ISETP.NE.AND P0, PT, R17, RZ, PT ;  /* 0x000000ff1100720c */ /* 0x000fe20003f05270 */
[----:B------:R-:W0:Y:S01]  /*1e30*/  SHFL.BFLY PT, R3, R22, 0x1, 0x1f ;  /* 0x0c201f0016037f89 */ /* 0x000e2200000e0000 */
[----:B------:R-:W-:Y:S02]  /*1e40*/  ISETP.GE.U32.AND P4, PT, R11, R16, PT ;  /* 0x000000100b00720c */ /* 0x000fe40003f86070 */
[----:B------:R-:W-:Y:S01]  /*1e50*/  SHF.R.S32.HI R23, RZ, 0x1f, R5 ;  /* 0x0000001fff177819 */ /* 0x000fe20000011405 */
[----:B------:R-:W-:-:S06]  /*1e60*/  IMAD R5, R5, R6, RZ ;  /* 0x0000000605057224 */ /* 0x000fcc00078e02ff */
[----:B------:R-:W-:Y:S01]  /*1e70*/  @P2 VIADD R24, R24, 0x1 ;  /* 0x0000000118182836 */ /* 0x000fe20000000000 */
[----:B------:R-:W-:-:S03]  /*1e80*/  ISETP.GE.AND P2, PT, R18, RZ, PT ;  /* 0x000000ff1200720c */ /* 0x000fc60003f46270 */
[----:B------:R-:W-:Y:S02]  /*1e90*/  @P4 VIADD R12, R12, 0x1 ;  /* 0x000000010c0c4836 */ /* 0x000fe40000000000 */
[----:B------:R-:W-:Y:S02]  /*1ea0*/  IMAD.MOV.U32 R11, RZ, RZ, R24 ;  /* 0x000000ffff0b7224 */ /* 0x000fe400078e0018 */
[----:B------:R-:W-:Y:S01]  /*1eb0*/  IMAD.MOV.U32 R24, RZ, RZ, 0x7f800000 ;  /* 0x7f800000ff187424 */ /* 0x000fe200078e00ff */
[----:B------:R-:W-:Y:S01]  /*1ec0*/  MOV R16, R12 ;  /* 0x0000000c00107202 */ /* 0x000fe20000000f00 */
[----:B------:R-:W-:Y:S01]  /*1ed0*/  @!P3 IMAD.MOV R11, RZ, RZ, -R11 ;  /* 0x000000ffff0bb224 */ /* 0x000fe200078e0a0b */
[----:B------:R-:W-:Y:S02]  /*1ee0*/  ISETP.NE.AND P3, PT, R19, RZ, PT ;  /* 0x000000ff1300720c */ /* 0x000fe40003f65270 */
[----:B------:R-:W-:Y:S01]  /*1ef0*/  @!P5 LOP3.LUT R11, RZ, R21, RZ, 0x33, !PT ;  /* 0x00000015ff0bd212 */ /* 0x000fe200078e33ff */
[----:B0-----:R-:W-:Y:S01]  /*1f00*/  FADD.FTZ R3, R22, R3 ;  /* 0x0000000316037221 */ /* 0x001fe20000010000 */
[----:B------:R-:W-:Y:S01]  /*1f10*/  @!P2 IMAD.MOV R16, RZ, RZ, -R16 ;  /* 0x000000ffff10a224 */ /* 0x000fe200078e0a10 */
[----:B------:R-:W-:-:S02]  /*1f20*/  @!P0 LOP3.LUT R16, RZ, R17, RZ, 0x33, !PT ;  /* 0x00000011ff108212 */ /* 0x000fc400078e33ff */
[----:B------:R-:W-:Y:S02]  /*1f30*/  LOP3.LUT P0, RZ, R4, 0x39f, RZ, 0xc0, !PT ;  /* 0x0000039f04ff7812 */ /* 0x000fe4000780c0ff */
[----:B------:R-:W-:Y:S02]  /*1f40*/  FSETP.NE.FTZ.AND P1, PT, R3, RZ, PT ;  /* 0x000000ff0300720b */ /* 0x000fe40003f35000 */
[----:B------:R-:W-:Y:S02]  /*1f50*/  SEL R12, RZ, 0x1, !P3 ;  /* 0x00000001ff0c7807 */ /* 0x000fe40005800000 */
[----:B------:R-:W-:Y:S02]  /*1f60*/  ISETP.LT.U32.AND P2, PT, R14, R11, PT ;  /* 0x0000000b0e00720c */ /* 0x000fe40003f41070 */
[----:B------:R-:W-:Y:S02]  /*1f70*/  SHF.R.S32.HI R21, RZ, 0x1f, R11 ;  /* 0x0000001fff157819 */ /* 0x000fe4000001140b */
[----:B------:R-:W-:-:S02]  /*1f80*/  LOP3.LUT R12, R23, R12, RZ, 0xfc, !PT ;  /* 0x0000000c170c7212 */ /* 0x000fc400078efcff */
[----:B------:R-:W-:-:S03]  /*1f90*/  ISETP.LT.AND.EX P2, PT, R15, R21, PT, P2 ;  /* 0x000000150f00720c */ /* 0x000fc60003f41320 */
[----:B------:R0:W1:Y:S01]  /*1fa0*/  @P1 MUFU.LG2 R19, R3 ;  /* 0x0000000300131308 */ /* 0x0000620000000c00 */
[----:B------:R-:W-:Y:S01]  /*1fb0*/  SEL R6, R14, R11, P2 ;  /* 0x0000000b0e067207 */ /* 0x000fe20001000000 */
[----:B0-----:R-:W-:Y:S02]  /*1fc0*/  IMAD R3, R16, UR10, RZ ;  /* 0x0000000a10037c24 */ /* 0x001fe4000f8e02ff */
[----:B-1----:R-:W-:Y:S02]  /*1fd0*/  @P1 FFMA.FTZ R24, R19, 0.69314718246459960938, R2 ;  /* 0x3f31721813181823 */ /* 0x002fe40000010002 */
[----:B------:R-:W-:Y:S01]  /*1fe0*/  IMAD R3, R12, R3, RZ ;  /* 0x000000030c037224 */ /* 0x000fe200078e02ff */
[----:B------:R-:W-:Y:S05]  /*1ff0*/  @P0 BRA `(.L_x_91) ;  /* 0x0000001000880947 */ /* 0x000fea0003800000 */
        /* <DEDUP_REMOVED lines=11> */
[C---:B------:R-:W-:Y:S01]  /*20b0*/  IADD3 R11, P1, PT, R17.reuse, 0x1, RZ ;  /* 0x00000001110b7810 */ /* 0x040fe20007f3e0ff */
[----:B------:R-:W-:Y:S02]  /*20c0*/  IMAD R18, R12, UR11, RZ ;  /* 0x0000000b0c127c24 */ /* 0x000fe4000f8e02ff */
[----:B------:R-:W-:Y:S01]  /*20d0*/  IMAD.WIDE.U32 R14, R17, UR11, RZ ;  /* 0x0000000b110e7c25 */ /* 0x000fe2000f8e00ff */
        /* <DEDUP_REMOVED lines=36> */
.L_x_93:
[----:B------:R-:W-:Y:S01]  /*2320*/  IMAD.MOV.U32 R22, RZ, RZ, R2 ;  /* 0x000000ffff167224 */ /* 0x000fe200078e0002 */
[----:B------:R-:W-:Y:S01]  /*2330*/  MOV R21, RZ ;  /* 0x000000ff00157202 */ /* 0x000fe20000000f00 */
[----:B------:R-:W-:Y:S01]  /*2340*/  IMAD.MOV.U32 R20, RZ, RZ, R32 ;  /* 0x000000ffff147224 */ /* 0x000fe200078e0020 */
[----:B------:R-:W-:Y:S02]  /*2350*/  MOV R18, 0x2370 ;  /* 0x0000237000127802 */ /* 0x000fe40000000f00 */
[----:B------:R-:W-:Y:S05]  /*2360*/  CALL.REL.NOINC `($__internal_2_$__cuda_sm20_div_s64) ;  /* 0x0000001c00487944 */ /* 0x000fea0003c00000 */
[----:B------:R-:W-:Y:S02]  /*2370*/  IADD3 R15, PT, PT, -R12, RZ, RZ ;  /* 0x000000ff0c0f7210 */ /* 0x000fe40007ffe1ff */
[----:B------:R-:W-:-:S03]  /*2380*/  MOV R33, R11 ;  /* 0x0000000b00217202 */ /* 0x000fc60000000f00 */
[----:B------:R-:W-:Y:S01]  /*2390*/  IMAD R14, R32, R15, R2 ;  /* 0x0000000f200e7224 */ /* 0x000fe200078e0202 */
[----:B------:R-:W-:-:S07]  /*23a0*/  MOV R32, R12 ;  /* 0x0000000c00207202 */ /* 0x000fce0000000f00 */
.L_x_94:
        /* <DEDUP_REMOVED lines=20> */
[----:B------:R-:W-:Y:S02]  /*24f0*/  ISETP.GT.U32.AND P1, PT, R15, R12, PT ;  /* 0x0000000c0f00720c */ /* 0x000fe40003f24070 */
[----:B------:R-:W-:Y:S01]  /*2500*/  IADD3 R11, PT, PT, R19, R29, RZ ;  /* 0x0000001d130b7210 */ /* 0x000fe20007ffe0ff */
[----:B------:R-:W-:-:S04]  /*2510*/  IMAD.WIDE.U32 R28, R18, R34, RZ ;  /* 0x00000022121c7225 */ /* 0x000fc800078e00ff */
[----:B------:R-:W-:-:S04]  /*2520*/  IMAD R11, R11, R34, RZ ;  /* 0x000000220b0b7224 */ /* 0x000fc800078e02ff */
[----:B------:R-:W-:Y:S02]  /*2530*/  IMAD R19, R35, R18, R11 ;  /* 0x0000001223137224 */ /* 0x000fe400078e020b */
[----:B------:R-:W-:Y:S02]  /*2540*/  @!P1 IMAD.IADD R12, R12, 0x1, -R15 ;  /* 0x000000010c0c9824 */ /* 0x000fe400078e0a0f */
[----:B------:R-:W-:Y:S01]  /*2550*/  @!P1 VIADD R2, R2, 0x1 ;  /* 0x0000000102029836 */ /* 0x000fe20000000000 */
[----:B------:R-:W-:Y:S01]  /*2560*/  ISETP.NE.AND P1, PT, RZ, UR11, PT ;  /* 0x0000000bff007c0c */ /* 0x000fe2000bf25270 */
[----:B------:R-:W-:Y:S01]  /*2570*/  IMAD.IADD R19, R29, 0x1, R19 ;  /* 0x000000011d137824 */ /* 0x000fe200078e0213 */
[----:B------:R-:W-:-:S04]  /*2580*/  ISETP.GE.U32.AND P2, PT, R12, R15, PT ;  /* 0x0000000f0c00720c */ /* 0x000fc80003f46070 */
[----:B------:R-:W-:-:S09]  /*2590*/  LOP3.LUT R0, R33, R19, RZ, 0xfc, !PT ;  /* 0x0000001321007212 */ /* 0x000fd200078efcff */
[----:B------:R-:W-:-:S04]  /*25a0*/  @P2 IADD3 R2, PT, PT, R2, 0x1, RZ ;  /* 0x0000000102022810 */ /* 0x000fc80007ffe0ff */
        /* <DEDUP_REMOVED lines=27> */
.L_x_96:
[----:B------:R-:W-:Y:S01]  /*2760*/  IMAD.MOV.U32 R22, RZ, RZ, R32 ;  /* 0x000000ffff167224 */ /* 0x000fe200078e0020 */
[----:B------:R-:W-:Y:S01]  /*2770*/  MOV R21, R33 ;  /* 0x0000002100157202 */ /* 0x000fe20000000f00 */
[----:B------:R-:W-:Y:S01]  /*2780*/  IMAD.MOV.U32 R20, RZ, RZ, R28 ;  /* 0x000000ffff147224 */ /* 0x000fe200078e001c */
[----:B------:R-:W-:Y:S02]  /*2790*/  MOV R18, 0x27b0 ;  /* 0x000027b000127802 */ /* 0x000fe40000000f00 */
[----:B------:R-:W-:Y:S05]  /*27a0*/  CALL.REL.NOINC `($__internal_2_$__cuda_sm20_div_s64) ;  /* 0x0000001800387944 */ /* 0x000fea0003c00000 */
[----:B------:R-:W-:-:S05]  /*27b0*/  IADD3 R29, PT, PT, -R12, RZ, RZ ;  /* 0x000000ff0c1d7210 */ /* 0x000fca0007ffe1ff */
[----:B------:R-:W-:Y:S02]  /*27c0*/  IMAD R29, R29, R28, R32 ;  /* 0x0000001c1d1d7224 */ /* 0x000fe400078e0220 */
.L_x_97:
[----:B------:R-:W-:Y:S05]  /*27d0*/  BSYNC.RECONVERGENT B0 ;  /* 0x0000000000007941 */ /* 0x000fea0003800200 */
.L_x_95:
        /* <DEDUP_REMOVED lines=10> */
[----:B------:R-:W-:-:S02]  /*2880*/  IABS R27, R10 ;  /* 0x0000000a001b7213 */ /* 0x000fc40000000000 */
[----:B------:R-:W-:-:S03]  /*2890*/  ISETP.NE.AND P5, PT, R10, RZ, PT ;  /* 0x000000ff0a00720c */ /* 0x000fc60003fa5270 */
[----:B------:R-:W-:Y:S01]  /*28a0*/  IMAD.MOV R27, RZ, RZ, -R27 ;  /* 0x000000ffff1b7224 */ /* 0x000fe200078e0a1b */
[----:B0-----:R-:W-:Y:S01]  /*28b0*/  UISETP.NE.AND UP0, UPT, UR15, URZ, UPT ;  /* 0x000000ff0f00728c */ /* 0x001fe2000bf05270 */
[----:B-1----:R-:W0:Y:S03]  /*28c0*/  MUFU.RCP R11, R11 ;  /* 0x0000000b000b7308 */ /* 0x002e260000001000 */
[----:B--2---:R-:W-:Y:S02]  /*28d0*/  USEL UR15, UR4, 0x1, UP0 ;  /* 0x00000001040f7887 */ /* 0x004fe40008000000 */
[----:B------:R-:W-:-:S03]  /*28e0*/  UIMAD UR4, UR5, UR4, URZ ;  /* 0x00000004050472a4 */ /* 0x000fc6000f8e02ff */
[----:B---3--:R-:W1:Y:S01]  /*28f0*/  MUFU.RCP R34, R21 ;  /* 0x0000001500227308 */ /* 0x008e620000001000 */
[----:B------:R-:W-:Y:S02]  /*2900*/  USHF.R.S32.HI UR17, URZ, 0x1f, UR15 ;  /* 0x0000001fff117899 */ /* 0x000fe4000801140f */
[----:B------:R-:W-:-:S05]  /*2910*/  UIMAD UR5, UR15, UR5, URZ ;  /* 0x000000050f0572a4 */ /* 0x000fca000f8e02ff */
[----:B------:R-:W-:Y:S01]  /*2920*/  I2F.U32.RP R14, R15 ;  /* 0x0000000f000e7306 */ /* 0x000fe20000209000 */
[----:B0-----:R-:W-:-:S07]  /*2930*/  VIADD R22, R11, 0xffffffe ;  /* 0x0ffffffe0b167836 */ /* 0x001fce0000000000 */
[----:B------:R-:W0:Y:S01]  /*2940*/  F2I.FTZ.U32.TRUNC.NTZ R23, R22 ;  /* 0x0000001600177305 */ /* 0x000e22000021f000 */
[----:B-1----:R-:W-:-:S07]  /*2950*/  VIADD R34, R34, 0xffffffe ;  /* 0x0ffffffe22227836 */ /* 0x002fce0000000000 */
[----:B------:R-:W1:Y:S01]  /*2960*/  F2I.FTZ.U32.TRUNC.NTZ R35, R34 ;  /* 0x0000002200237305 */ /* 0x000e62000021f000 */
[----:B0-----:R-:W-:-:S07]  /*2970*/  IMAD.MOV R33, RZ, RZ, -R23 ;  /* 0x000000ffff217224 */ /* 0x001fce00078e0a17 */
[----:B------:R-:W0:Y:S01]  /*2980*/  MUFU.RCP R30, R14 ;  /* 0x0000000e001e7308 */ /* 0x000e220000001000 */
[----:B------:R-:W-:Y:S02]  /*2990*/  IMAD.MOV.U32 R22, RZ, RZ, RZ ;  /* 0x000000ffff167224 */ /* 0x000fe400078e00ff */
[----:B------:R-:W-:Y:S02]  /*29a0*/  IMAD R33, R33, R20, RZ ;  /* 0x0000001421217224 */ /* 0x000fe400078e02ff */
[----:B-1----:R-:W-:-:S03]  /*29b0*/  IMAD.MOV R21, RZ, RZ, -R35 ;  /* 0x000000ffff157224 */ /* 0x002fc600078e0a23 */
[----:B------:R-:W1:Y:S01]  /*29c0*/  I2F.U32.RP R11, R16 ;  /* 0x00000010000b7306 */ /* 0x000e620000209000 */
[----:B------:R-:W-:-:S04]  /*29d0*/  IMAD.HI.U32 R33, R23, R33, R22 ;  /* 0x0000002117217227 */ /* 0x000fc800078e0016 */
[----:B------:R-:W-:Y:S01]  /*29e0*/  HFMA2 R34, -RZ, RZ, 0, 0 ;  /* 0x00000000ff227431 */ /* 0x000fe200000001ff */
[----:B------:R-:W-:Y:S01]  /*29f0*/  IABS R23, R8 ;  /* 0x0000000800177213 */ /* 0x000fe20000000000 */
[----:B------:R-:W-:Y:S01]  /*2a00*/  IMAD R22, R21, R18, RZ ;  /* 0x0000001215167224 */ /* 0x000fe200078e02ff */
[----:B------:R-:W-:Y:S01]  /*2a10*/  IABS R21, R12 ;  /* 0x0000000c00157213 */ /* 0x000fe20000000000 */
[----:B------:R-:W-:Y:S01]  /*2a20*/  IMAD.HI.U32 R28, R33, R26, RZ ;  /* 0x0000001a211c7227 */ /* 0x000fe200078e00ff */
[----:B------:R-:W2:Y:S01]  /*2a30*/  I2F.U32.RP R32, R19 ;  /* 0x0000001300207306 */ /* 0x000ea20000209000 */
[----:B0-----:R-:W-:Y:S02]  /*2a40*/  IADD3 R30, PT, PT, R30, 0xffffffe, RZ ;  /* 0x0ffffffe1e1e7810 */ /* 0x001fe40007ffe0ff */
[----:B------:R-:W-:-:S04]  /*2a50*/  IMAD.HI.U32 R22, R35, R22, R34 ;  /* 0x0000001623167227 */ /* 0x000fc800078e0022 */
[----:B------:R-:W-:Y:S01]  /*2a60*/  IMAD.MOV R23, RZ, RZ, -R23 ;  /* 0x000000ffff177224 */ /* 0x000fe200078e0a17 */
[----:B------:R0:W3:Y:S01]  /*2a70*/  F2I.FTZ.U32.TRUNC.NTZ R31, R30 ;  /* 0x0000001e001f7305 */ /* 0x0000e2000021f000 */
[----:B------:R-:W-:-:S04]  /*2a80*/  IMAD.HI.U32 R22, R22, R21, RZ ;  /* 0x0000001516167227 */ /* 0x000fc800078e00ff */
[----:B------:R-:W-:Y:S01]  /*2a90*/  IMAD R27, R28, R27, R26 ;  /* 0x0000001b1c1b7224 */ /* 0x000fe200078e021a */
[----:B------:R-:W-:Y:S01]  /*2aa0*/  LOP3.LUT R26, R29, R10, RZ, 0x3c, !PT ;  /* 0x0000000a1d1a7212 */ /* 0x000fe200078e3cff */
[----:B------:R-:W-:Y:S01]  /*2ab0*/  IMAD R23, R22, R23, R21 ;  /* 0x0000001716177224 */ /* 0x000fe200078e0215 */
[----:B-1----:R-:W1:Y:S02]  /*2ac0*/  MUFU.RCP R11, R11 ;  /* 0x0000000b000b7308 */ /* 0x002e640000001000 */
[----:B------:R-:W-:Y:S02]  /*2ad0*/  ISETP.GT.U32.AND P3, PT, R20, R27, PT ;  /* 0x0000001b1400720c */ /* 0x000fe40003f64070 */
[----:B------:R-:W-:Y:S02]  /*2ae0*/  ISETP.GT.U32.AND P1, PT, R18, R23, PT ;  /* 0x000000171200720c */ /* 0x000fe40003f24070 */
[----:B------:R-:W-:Y:S01]  /*2af0*/  ISETP.GE.AND P2, PT, R26, RZ, PT ;  /* 0x000000ff1a00720c */ /* 0x000fe20003f46270 */
[----:B0-----:R-:W-:Y:S01]  /*2b00*/  IMAD.MOV.U32 R30, RZ, RZ, RZ ;  /* 0x000000ffff1e7224 */ /* 0x001fe200078e00ff */
[----:B--2---:R-:W0:Y:S01]  /*2b10*/  MUFU.RCP R32, R32 ;  /* 0x0000002000207308 */ /* 0x004e220000001000 */
[----:B---3--:R-:W-:-:S05]  /*2b20*/  IADD3 R14, PT, PT, RZ, -R31, RZ ;  /* 0x8000001fff0e7210 */ /* 0x008fca0007ffe0ff */
[----:B------:R-:W-:Y:S01]  /*2b30*/  IMAD R21, R14, R15, RZ ;  /* 0x0000000f0e157224 */ /* 0x000fe200078e02ff */
[----:B------:R-:W-:Y:S01]  /*2b40*/  IABS R14, R2 ;  /* 0x00000002000e7213 */ /* 0x000fe20000000000 */
[----:B------:R-:W-:Y:S01]  /*2b50*/  @!P3 IMAD.IADD R27, R27, 0x1, -R20 ;  /* 0x000000011b1bb824 */ /* 0x000fe200078e0a14 */
[----:B------:R-:W-:Y:S01]  /*2b60*/  @!P1 IADD3 R23, PT, PT, R23, -R18, RZ ;  /* 0x8000001217179210 */ /* 0x000fe20007ffe0ff */
[----:B------:R-:W-:Y:S01]  /*2b70*/  IMAD.HI.U32 R21, R31, R21, R30 ;  /* 0x000000151f157227 */ /* 0x000fe200078e001e */
[----:B-1----:R-:W-:Y:S02]  /*2b80*/  IADD3 R30, PT, PT, R11, 0xffffffe, RZ ;  /* 0x0ffffffe0b1e7810 */ /* 0x002fe40007ffe0ff */
[----:B------:R-:W-:Y:S01]  /*2b90*/  ISETP.GE.U32.AND P6, PT, R27, R20, PT ;  /* 0x000000141b00720c */ /* 0x000fe20003fc6070 */
[----:B------:R-:W-:Y:S01]  /*2ba0*/  @!P1 VIADD R22, R22, 0x1 ;  /* 0x0000000116169836 */ /* 0x000fe20000000000 */
[----:B------:R1:W2:Y:S01]  /*2bb0*/  F2I.FTZ.U32.TRUNC.NTZ R31, R30 ;  /* 0x0000001e001f7305 */ /* 0x0002a2000021f000 */
[----:B------:R-:W-:Y:S01]  /*2bc0*/  LOP3.LUT R20, R12, R8, RZ, 0x3c, !PT ;  /* 0x000000080c147212 */ /* 0x000fe200078e3cff */
[----:B------:R-:W-:Y:S01]  /*2bd0*/  IMAD.HI.U32 R21, R21, R14, RZ ;  /* 0x0000000e15157227 */ /* 0x000fe200078e00ff */
[----:B------:R-:W-:-:S02]  /*2be0*/  ISETP.GE.U32.AND P4, PT, R23, R18, PT ;  /* 0x000000121700720c */ /* 0x000fc40003f86070 */
[----:B------:R-:W-:Y:S01]  /*2bf0*/  IABS R11, R17 ;  /* 0x00000011000b7213 */ /* 0x000fe20000000000 */
[----:B0-----:R-:W-:Y:S01]  /*2c00*/  VIADD R32, R32, 0xffffffe ;  /* 0x0ffffffe20207836 */ /* 0x001fe20000000000 */
[----:B------:R-:W-:Y:S02]  /*2c10*/  ISETP.GE.AND P0, PT, R20, RZ, PT ;  /* 0x000000ff1400720c */ /* 0x000fe40003f06270 */
[----:B------:R-:W-:Y:S01]  /*2c20*/  @!P3 IADD3 R28, PT, PT, R28, 0x1, RZ ;  /* 0x000000011c1cb810 */ /* 0x000fe20007ffe0ff */
[----:B------:R0:W3:Y:S01]  /*2c30*/  F2I.FTZ.U32.TRUNC.NTZ R33, R32 ;  /* 0x0000002000217305 */ /* 0x0000e2000021f000 */
[----:B------:R-:W-:Y:S01]  /*2c40*/  ISETP.NE.AND P3, PT, R8, RZ, PT ;  /* 0x000000ff0800720c */ /* 0x000fe20003f65270 */
[----:B------:R-:W-:Y:S01]  /*2c50*/  IMAD.MOV R11, RZ, RZ, -R11 ;  /* 0x000000ffff0b7224 */ /* 0x000fe200078e0a0b */
[----:B------:R-:W-:Y:S01]  /*2c60*/  IABS R20, R9 ;  /* 0x0000000900147213 */ /* 0x000fe20000000000 */
[----:B------:R-:W-:Y:S02]  /*2c70*/  @P6 VIADD R28, R28, 0x1 ;  /* 0x000000011c1c6836 */ /* 0x000fe40000000000 */
[----:B-1----:R-:W-:-:S02]  /*2c80*/  HFMA2 R30, -RZ, RZ, 0, 0 ;  /* 0x00000000ff1e7431 */ /* 0x002fc400000001ff */
[----:B------:R-:W-:Y:S02]  /*2c90*/  IMAD R14, R21, R11, R14 ;  /* 0x0000000b150e7224 */ /* 0x000fe400078e020e */
[----:B--2---:R-:W-:Y:S02]  /*2ca0*/  IMAD.MOV R11, RZ, RZ, -R31 ;  /* 0x000000ffff0b7224 */ /* 0x004fe400078e0a1f */
[----:B------:R-:W-:Y:S01]  /*2cb0*/  @P4 VIADD R22, R22, 0x1 ;  /* 0x0000000116164836 */ /* 0x000fe20000000000 */
[----:B------:R-:W-:Y:S01]  /*2cc0*/  ISETP.GT.U32.AND P1, PT, R15, R14, PT ;  /* 0x0000000e0f00720c */ /* 0x000fe20003f24070 */
[----:B------:R-:W-:Y:S02]  /*2cd0*/  IMAD R11, R11, R16, RZ ;  /* 0x000000100b0b7224 */ /* 0x000fe400078e02ff */
[----:B------:R-:W-:Y:S01]  /*2ce0*/  @!P0 IMAD.MOV R22, RZ, RZ, -R22 ;  /* 0x000000ffff168224 */ /* 0x000fe200078e0a16 */
[----:B0-----:R-:W-:Y:S01]  /*2cf0*/  MOV R32, RZ ;  /* 0x000000ff00207202 */ /* 0x001fe20000000f00 */
[----:B---3--:R-:W-:Y:S01]  /*2d00*/  IMAD.MOV R18, RZ, RZ, -R33 ;  /* 0x000000ffff127224 */ /* 0x008fe200078e0a21 */
[----:B------:R-:W-:Y:S01]  /*2d10*/  @!P3 LOP3.LUT R22, RZ, R8, RZ, 0x33, !PT ;  /* 0x00000008ff16b212 */ /* 0x000fe200078e33ff */
[----:B------:R-:W-:Y:S01]  /*2d20*/  @!P2 IMAD.MOV R28, RZ, RZ, -R28 ;  /* 0x000000ffff1ca224 */ /* 0x000fe200078e0a1c */
[----:B------:R-:W-:Y:S01]  /*2d30*/  @!P5 LOP3.LUT R28, RZ, R10, RZ, 0x33, !PT ;  /* 0x0000000aff1cd212 */ /* 0x000fe200078e33ff */
[----:B------:R-:W-:Y:S01]  /*2d40*/  IMAD R23, R18, R19, RZ ;  /* 0x0000001312177224 */ /* 0x000fe200078e02ff */
[----:B------:R-:W-:Y:S01]  /*2d50*/  IABS R18, R22 ;  /* 0x0000001600127213 */ /* 0x000fe20000000000 */
[----:B------:R-:W-:Y:S01]  /*2d60*/  IMAD.HI.U32 R30, R31, R11, R30 ;  /* 0x0000000b1f1e7227 */ /* 0x000fe200078e001e */
[----:B------:R-:W-:-:S02]  /*2d70*/  IABS R11, R6 ;  /* 0x00000006000b7213 */ /* 0x000fc40000000000 */
[----:B------:R-:W-:Y:S01]  /*2d80*/  IABS R26, R28 ;  /* 0x0000001c001a7213 */ /* 0x000fe20000000000 */
[----:B------:R-:W-:Y:S01]  /*2d90*/  IMAD.HI.U32 R23, R33, R23, R32 ;  /* 0x0000001721177227 */ /* 0x000fe200078e0020 */
[----:B------:R-:W-:Y:S02]  /*2da0*/  IADD3 R11, PT, PT, RZ, -R11, RZ ;  /* 0x8000000bff0b7210 */ /* 0x000fe40007ffe0ff */
[----:B------:R-:W-:Y:S01]  /*2db0*/  ISETP.NE.AND P2, PT, R17, RZ, PT ;  /* 0x000000ff1100720c */ /* 0x000fe20003f45270 */
[----:B------:R-:W-:Y:S01]  /*2dc0*/  IMAD.HI.U32 R30, R30, R18, RZ ;  /* 0x000000121e1e7227 */ /* 0x000fe200078e00ff */
[----:B------:R-:W-:-:S03]  /*2dd0*/  ISETP.NE.AND P5, PT, R9, RZ, PT ;  /* 0x000000ff0900720c */ /* 0x000fc60003fa5270 */
[----:B------:R-:W-:Y:S02]  /*2de0*/  IMAD.MOV R20, RZ, RZ, -R20 ;  /* 0x000000ffff147224 */ /* 0x000fe400078e0a14 */
[----:B------:R-:W-:-:S04]  /*2df0*/  IMAD.HI.U32 R23, R23, R26, RZ ;  /* 0x0000001a17177227 */ /* 0x000fc800078e00ff */
[----:B------:R-:W-:Y:S02]  /*2e00*/  IMAD R11, R30, R11, R18 ;  /* 0x0000000b1e0b7224 */ /* 0x000fe400078e0212 */
[----:B------:R-:W-:Y:S02]  /*2e10*/  IMAD R20, R23, R20, R26 ;  /* 0x0000001417147224 */ /* 0x000fe400078e021a */
[----:B------:R-:W-:Y:S02]  /*2e20*/  @!P1 IMAD.IADD R14, R14, 0x1, -R15 ;  /* 0x000000010e0e9824 */ /* 0x000fe400078e0a0f */
[----:B------:R-:W-:Y:S01]  /*2e30*/  @!P1 VIADD R21, R21, 0x1 ;  /* 0x0000000115159836 */ /* 0x000fe20000000000 */
[----:B------:R-:W-:Y:S02]  /*2e40*/  ISETP.GT.U32.AND P1, PT, R16, R11, PT ;  /* 0x0000000b1000720c */ /* 0x000fe40003f24070 */
[----:B------:R-:W-:Y:S02]  /*2e50*/  ISETP.GT.U32.AND P3, PT, R19, R20, PT ;  /* 0x000000141300720c */ /* 0x000fe40003f64070 */
[----:B------:R-:W-:-:S02]  /*2e60*/  ISETP.GE.U32.AND P4, PT, R14, R15, PT ;  /* 0x0000000f0e00720c */ /* 0x000fc40003f86070 */
[----:B------:R-:W-:Y:S02]  /*2e70*/  LOP3.LUT R14, R2, R17, RZ, 0x3c, !PT ;  /* 0x00000011020e7212 */ /* 0x000fe400078e3cff */
[----:B------:R-:W-:Y:S02]  /*2e80*/  IADD3 R15, PT, PT, -R22, RZ, RZ ;  /* 0x000000ff160f7210 */ /* 0x000fe40007ffe1ff */
[----:B------:R-:W-:Y:S01]  /*2e90*/  ISETP.GE.AND P0, PT, R14, RZ, PT ;  /* 0x000000ff0e00720c */ /* 0x000fe20003f06270 */
[----:B------:R-:W-:Y:S02]  /*2ea0*/  IMAD.MOV R14, RZ, RZ, -R28 ;  /* 0x000000ffff0e7224 */ /* 0x000fe400078e0a1c */
[----:B------:R-:W-:Y:S02]  /*2eb0*/  @!P1 IMAD.IADD R11, R11, 0x1, -R16 ;  /* 0x000000010b0b9824 */ /* 0x000fe400078e0a10 */
[----:B------:R-:W-:Y:S01]  /*2ec0*/  @!P3 IMAD.IADD R20, R20, 0x1, -R19 ;  /* 0x000000011414b824 */ /* 0x000fe200078e0a13 */
[----:B------:R-:W-:Y:S01]  /*2ed0*/  @!P3 IADD3 R23, PT, PT, R23, 0x1, RZ ;  /* 0x000000011717b810 */ /* 0x000fe20007ffe0ff */
[----:B------:R-:W-:Y:S01]  /*2ee0*/  IMAD R14, R10, R14, R29 ;  /* 0x0000000e0a0e7224 */ /* 0x000fe200078e021d */
[----:B------:R-:W-:Y:S01]  /*2ef0*/  @P4 IADD3 R21, PT, PT, R21, 0x1, RZ ;  /* 0x0000000115154810 */ /* 0x000fe20007ffe0ff */
[----:B------:R-:W-:Y:S01]  /*2f00*/  @!P1 VIADD R30, R30, 0x1 ;  /* 0x000000011e1e9836 */ /* 0x000fe20000000000 */
[----:B------:R-:W-:Y:S01]  /*2f10*/  ISETP.GE.U32.AND P4, PT, R11, R16, PT ;  /* 0x000000100b00720c */ /* 0x000fe20003f86070 */
[----:B------:R-:W-:Y:S01]  /*2f20*/  IMAD R15, R8, R15, R12 ;  /* 0x0000000f080f7224 */ /* 0x000fe200078e020c */
[----:B------:R-:W-:-:S02]  /*2f30*/  ISETP.GE.U32.AND P6, PT, R20, R19, PT ;  /* 0x000000131400720c */ /* 0x000fc40003fc6070 */
[----:B------:R-:W-:Y:S02]  /*2f40*/  LOP3.LUT R11, R28, R9, RZ, 0x3c, !PT ;  /* 0x000000091c0b7212 */ /* 0x000fe400078e3cff */
[----:B------:R-:W-:Y:S02]  /*2f50*/  @!P0 IADD3 R21, PT, PT, -R21, RZ, RZ ;  /* 0x000000ff15158210 */ /* 0x000fe40007ffe1ff */
[----:B------:R-:W-:Y:S02]  /*2f60*/  @!P2 LOP3.LUT R21, RZ, R17, RZ, 0x33, !PT ;  /* 0x00000011ff15a212 */ /* 0x000fe400078e33ff */
[----:B------:R-:W-:Y:S02]  /*2f70*/  LOP3.LUT R10, R22, R6, RZ, 0x3c, !PT ;  /* 0x00000006160a7212 */ /* 0x000fe400078e3cff */
[----:B------:R-:W-:Y:S01]  /*2f80*/  ISETP.GE.AND P2, PT, R11, RZ, PT ;  /* 0x000000ff0b00720c */ /* 0x000fe20003f46270 */
[----:B------:R-:W-:Y:S01]  /*2f90*/  IMAD.WIDE R18, R21, UR10, RZ ;  /* 0x0000000a15127c25 */ /* 0x000fe2000f8e02ff */
[----:B------:R-:W-:-:S02]  /*2fa0*/  ISETP.GE.AND P0, PT, R10, RZ, PT ;  /* 0x000000ff0a00720c */ /* 0x000fc40003f06270 */
[----:B------:R-:W-:Y:S01]  /*2fb0*/  ISETP.NE.AND P1, PT, R6, RZ, PT ;  /* 0x000000ff0600720c */ /* 0x000fe20003f25270 */
[----:B------:R-:W-:Y:S01]  /*2fc0*/  @P6 VIADD R23, R23, 0x1 ;  /* 0x0000000117176836 */ /* 0x000fe20000000000 */
[----:B------:R-:W-:Y:S01]  /*2fd0*/  @P4 IADD3 R30, PT, PT, R30, 0x1, RZ ;  /* 0x000000011e1e4810 */ /* 0x000fe20007ffe0ff */
[----:B------:R-:W-:Y:S02]  /*2fe0*/  IMAD.MOV R21, RZ, RZ, -R21 ;  /* 0x000000ffff157224 */ /* 0x000fe400078e0a15 */
[----:B------:R-:W-:Y:S01]  /*2ff0*/  IMAD.WIDE.U32 R18, R0, UR15, R18 ;  /* 0x0000000f00127c25 */ /* 0x000fe2000f8e0012 */
[----:B------:R-:W-:-:S03]  /*3000*/  UIMAD UR15, UR14, UR15, URZ ;  /* 0x0000000f0e0f72a4 */ /* 0x000fc6000f8e02ff */
[----:B------:R-:W-:Y:S01]  /*3010*/  @!P2 IMAD.MOV R23, RZ, RZ, -R23 ;  /* 0x000000ffff17a224 */ /* 0x000fe200078e0a17 */
[----:B------:R-:W-:Y:S01]  /*3020*/  @!P5 LOP3.LUT R23, RZ, R9, RZ, 0x33, !PT ;  /* 0x00000009ff17d212 */ /* 0x000fe200078e33ff */
[----:B------:R-:W-:Y:S02]  /*3030*/  @!P0 IMAD.MOV R30, RZ, RZ, -R30 ;  /* 0x000000ffff1e8224 */ /* 0x000fe400078e0a1e */
[----:B------:R-:W-:Y:S01]  /*3040*/  IMAD R19, R0, UR17, R19 ;  /* 0x0000001100137c24 */ /* 0x000fe2000f8e0213 */
[----:B------:R-:W-:Y:S01]  /*3050*/  @!P1 LOP3.LUT R30, RZ, R6, RZ, 0x33, !PT ;  /* 0x00000006ff1e9212 */ /* 0x000fe200078e33ff */
[----:B------:R-:W-:Y:S01]  /*3060*/  IMAD R21, R17, R21, R2 ;  /* 0x0000001511157224 */ /* 0x000fe200078e0202 */
[----:B------:R-:W-:Y:S01]  /*3070*/  UIMAD UR17, UR6, UR4, URZ ;  /* 0x00000004061172a4 */ /* 0x000fe2000f8e02ff */
[----:B------:R-:W-:Y:S01]  /*3080*/  IMAD.MOV R0, RZ, RZ, -R23 ;  /* 0x000000ffff007224 */ /* 0x000fe200078e0a17 */
[----:B------:R-:W-:Y:S01]  /*3090*/  IADD3 R11, PT, PT, -R30, RZ, RZ ;  /* 0x000000ff1e0b7210 */ /* 0x000fe20007ffe1ff */
[----:B------:R-:W-:-:S04]  /*30a0*/  IMAD.WIDE R18, R21, UR4, R18 ;  /* 0x0000000415127c25 */ /* 0x000fc8000f8e0212 */
        /* <DEDUP_REMOVED lines=19> */
.L_x_92:
[----:B------:R-:W0:Y:S01]  /*31e0*/  LDC.64 R2, c[0x0][0x420] ;  /* 0x00010800ff027b82 */ /* 0x000e220000000a00 */
[----:B------:R-:W-:-:S05]  /*31f0*/  IADD3 R0, PT, PT, R13, UR12, RZ ;  /* 0x0000000c0d007c10 */ /* 0x000fca000fffe0ff */
[----:B0-----:R-:W-:-:S05]  /*3200*/  IMAD.WIDE.U32 R2, R0, 0x4, R2 ;  /* 0x0000000400027825 */ /* 0x001fca00078e0002 */
[----:B------:R1:W-:Y:S02]  /*3210*/  STG.E desc[UR8][R2.64], R24 ;  /* 0x0000001802007986 */ /* 0x0003e4000c101908 */
.L_x_91:
[----:B------:R-:W-:Y:S05]  /*3220*/  BSYNC.RECONVERGENT B1 ;  /* 0x0000000000017941 */ /* 0x000fea0003800200 */
.L_x_90:
[----:B------:R-:W2:Y:S01]  /*3230*/  LDCU UR6, c[0x0][0x534] ;  /* 0x0000a680ff0677ac */ /* 0x000ea20008000800 */
[----:B------:R-:W-:Y:S01]  /*3240*/  BSSY.RECONVERGENT B0, `(.L_x_98) ;  /* 0x000000d000007945 */ /* 0x000fe20003800200 */
[----:B--2---:R-:W-:-:S04]  /*3250*/  ISETP.GE.AND P0, PT, R7, UR6, PT ;  /* 0x0000000607007c0c */ /* 0x004fc8000bf06270 */
[----:B------:R-:W-:-:S13]  /*3260*/  ISETP.GT.U32.OR P0, PT, R4, 0x7f, P0 ;  /* 0x0000007f0400780c */ /* 0x000fda0000704470 */
[----:B------:R-:W-:Y:S05]  /*3270*/  @P0 BRA `(.L_x_99) ;  /* 0x0000000000240947 */ /* 0x000fea0003800000 */
[----:B------:R-:W2:Y:S01]  /*3280*/  S2R R0, SR_CgaCtaId ;  /* 0x0000000000007919 */ /* 0x000ea20000008800 */
[----:B01----:R-:W-:Y:S01]  /*3290*/  FADD.FTZ R2, -R24, R25 ;  /* 0x0000001918027221 */ /* 0x003fe20000010100 */
[----:B------:R-:W-:-:S03]  /*32a0*/  MOV R3, 0x400 ;  /* 0x0000040000037802 */ /* 0x000fc60000000f00 */
[----:B------:R-:W-:-:S06]  /*32b0*/  FMUL.FTZ R2, R2, 1.4426950216293334961 ;  /* 0x3fb8aa3b02027820 */ /* 0x000fcc0000410000 */
[----:B------:R-:W0:Y:S01]  /*32c0*/  MUFU.EX2 R2, R2 ;  /* 0x0000000200027308 */ /* 0x000e220000000800 */
[----:B--2---:R-:W-:-:S05]  /*32d0*/  LEA R0, R0, R3, 0x18 ;  /* 0x0000000300007211 */ /* 0x004fca00078ec0ff */
[----:B------:R-:W-:-:S05]  /*32e0*/  IMAD R0, R7, 0x14, R0 ;  /* 0x0000001407007824 */ /* 0x000fca00078e0200 */
[----:B------:R-:W-:-:S05]  /*32f0*/  LEA R3, R13, R0, 0x2 ;  /* 0x000000000d037211 */ /* 0x000fca00078e10ff */
[----:B0-----:R2:W-:Y:S02]  /*3300*/  STS [R3], R2 ;  /* 0x0000000203007388 */ /* 0x0015e40000000800 */
.L_x_99:
[----:B------:R-:W-:Y:S05]  /*3310*/  BSYNC.RECONVERGENT B0 ;  /* 0x0000000000007941 */ /* 0x000fea0003800200 */
.L_x_98:
[----:B------:R-:W-:Y:S01]  /*3320*/  BAR.SYNC.DEFER_BLOCKING 0x0 ;  /* 0x0000000000007b1d */ /* 0x000fe20000010000 */
[----:B------:R-:W-:Y:S01]  /*3330*/  UISETP.GE.AND UP0, UPT, UR6, 0x1, UPT ;  /* 0x000000010600788c */ /* 0x000fe2000bf06270 */
[----:B------:R-:W-:Y:S02]  /*3340*/  IMAD.SHL.U32 R14, R4, 0x4, RZ ;  /* 0x00000004040e7824 */ /* 0x000fe400078e00ff */
[----:B------:R-:W-:Y:S01]  /*3350*/  HFMA2 R0, -RZ, RZ, 0, 0 ;  /* 0x00000000ff007431 */ /* 0x000fe200000001ff */
[----:B012---:R-:W-:Y:S01]  /*3360*/  CS2R R2, SRZ ;  /* 0x0000000000027805 */ /* 0x007fe2000001ff00 */
[----:B------:R-:W-:Y:S01]  /*3370*/  IMAD.MOV.U32 R5, RZ, RZ, RZ ;  /* 0x000000ffff057224 */ /* 0x000fe200078e00ff */
[----:B------:R-:W-:-:S03]  /*3380*/  LOP3.LUT R14, R14, 0x7c, RZ, 0xc0, !PT ;  /* 0x0000007c0e0e7812 */ /* 0x000fc600078ec0ff */
[----:B------:R-:W-:Y:S05]  /*3390*/  BRA.U !UP0, `(.L_x_100) ;  /* 0x0000000508f07547 */ /* 0x000fea000b800000 */
[----:B------:R-:W0:Y:S01]  /*33a0*/  LDCU UR16, c[0x0][0x44c] ;  /* 0x00008980ff1077ac */ /* 0x000e220008000800 */
[----:B------:R-:W-:Y:S01]  /*33b0*/  LOP3.LUT R0, R7, 0x3e0, R4, 0xf8, !PT ;  /* 0x000003e007007812 */ /* 0x000fe200078ef804 */
[----:B------:R-:W-:Y:S01]  /*33c0*/  IMAD.MOV.U32 R18, RZ, RZ, RZ ;  /* 0x000000ffff127224 */ /* 0x000fe200078e00ff */
[----:B------:R-:W-:Y:S01]  /*33d0*/  CS2R R10, SRZ ;  /* 0x00000000000a7805 */ /* 0x000fe2000001ff00 */
[----:B------:R-:W1:Y:S01]  /*33e0*/  LDCU.64 UR4, c[0x0][0x3f8] ;  /* 0x00007f00ff0477ac */ /* 0x000e620008000a00 */
[----:B------:R-:W-:Y:S01]  /*33f0*/  CS2R R8, SRZ ;  /* 0x0000000000087805 */ /* 0x000fe2000001ff00 */
[----:B------:R-:W-:Y:S02]  /*3400*/  UISETP.GE.U32.AND UP0, UPT, UR6, 0x4, UPT ;  /* 0x000000040600788c */ /* 0x000fe4000bf06070 */
[----:B0-----:R-:W-:Y:S02]  /*3410*/  UIMAD UR7, UR12, UR16, URZ ;  /* 0x000000100c0772a4 */ /* 0x001fe4000f8e02ff */
[----:B------:R-:W-:-:S04]  /*3420*/  UIMAD UR16, UR13, UR16, URZ ;  /* 0x000000100d1072a4 */ /* 0x000fc8000f8e02ff */
[----:B------:R-:W-:Y:S01]  /*3430*/  IMAD.U32 R17, RZ, RZ, UR7 ;  /* 0x00000007ff117e24 */ /* 0x000fe2000f8e00ff */
[----:B------:R-:W-:Y:S01]  /*3440*/  LEA R0, P0, R0, UR7, 0x2 ;  /* 0x0000000700007c11 */ /* 0x000fe2000f8010ff */
[----:B------:R-:W-:-:S03]  /*3450*/  UIADD3 UR7, UPT, UPT, UR13, -UR12, URZ ;  /* 0x8000000c0d077290 */ /* 0x000fc6000fffe0ff */
[----:B------:R-:W-:Y:S02]  /*3460*/  LEA.HI.X.SX32 R17, R17, RZ, 0x1, P0 ;  /* 0x000000ff11117211 */ /* 0x000fe400000f0eff */
[----:B-1----:R-:W-:Y:S01]  /*3470*/  LEA R16, P0, R0, UR4, 0x2 ;  /* 0x0000000400107c11 */ /* 0x002fe2000f8010ff */
[----:B------:R-:W-:-:S03]  /*3480*/  ULOP3.LUT UR4, UR6, 0x3, URZ, 0xc0, !UPT ;  /* 0x0000000306047892 */ /* 0x000fc6000f8ec0ff */
        /* <DEDUP_REMOVED lines=20> */
.L_x_110:
        /* <DEDUP_REMOVED lines=9> */
.L_x_103:
[----:B------:R-:W-:Y:S05]  /*3660*/  BSYNC.RECONVERGENT B0 ;  /* 0x0000000000007941 */ /* 0x000fea0003800200 */
.L_x_102:
        /* <DEDUP_REMOVED lines=12> */
.L_x_105:
[----:B------:R-:W-:Y:S05]  /*3730*/  BSYNC.RECONVERGENT B0 ;  /* 0x0000000000007941 */ /* 0x000fea0003800200 */
.L_x_104:
        /* <DEDUP_REMOVED lines=12> */
.L_x_107:
[----:B------:R-:W-:Y:S05]  /*3800*/  BSYNC.RECONVERGENT B0 ;  /* 0x0000000000007941 */ /* 0x000fea0003800200 */
.L_x_106:
        /* <DEDUP_REMOVED lines=12> */
.L_x_109:
[----:B------:R-:W-:Y:S05]  /*38d0*/  BSYNC.RECONVERGENT B0 ;  /* 0x0000000000007941 */ /* 0x000fea0003800200 */
.L_x_108:
        /* <DEDUP_REMOVED lines=11> */
.L_x_101:
        /* <DEDUP_REMOVED lines=11> */
.L_x_113:
        /* <DEDUP_REMOVED lines=8> */
.L_x_112:
[----:B------:R-:W-:Y:S05]  /*3ac0*/  BSYNC.RECONVERGENT B0 ;  /* 0x0000000000007941 */ /* 0x000fea0003800200 */
.L_x_111:
        /* <DEDUP_REMOVED lines=9> */
.L_x_100:
[----:B------:R-:W-:-:S04]  /*3b60*/  IADD3 R13, PT, PT, R13, UR12, RZ ;  /* 0x0000000c0d0d7c10 */ /* 0x000fc8000fffe0ff */
[----:B------:R-:W-:-:S13]  /*3b70*/  ISETP.GE.AND P0, PT, R13, UR13, PT ;  /* 0x0000000d0d007c0c */ /* 0x000fda000bf06270 */
[----:B------:R-:W-:Y:S05]  /*3b80*/  @P0 EXIT ;  /* 0x000000000000094d */ /* 0x000fea0003800000 */
[----:B------:R-:W-:Y:S01]  /*3b90*/  IABS R9, UR14 ;  /* 0x0000000e00097c13 */ /* 0x000fe20008000000 */
        /* <DEDUP_REMOVED lines=10> */
[----:B0-----:R-:W-:Y:S01]  /*3c40*/  IMAD.MOV R4, RZ, RZ, -R17 ;  /* 0x000000ffff047224 */ /* 0x001fe200078e0a11 */
[----:B------:R-:W-:-:S03]  /*3c50*/  MOV R16, RZ ;  /* 0x000000ff00107202 */ /* 0x000fc60000000f00 */
        /* <DEDUP_REMOVED lines=16> */
[----:B0-----:R-:W-:Y:S01]  /*3d60*/  IADD3 R6, PT, PT, RZ, -R19, RZ ;  /* 0x80000013ff067210 */ /* 0x001fe20007ffe0ff */
[----:B------:R-:W-:-:S03]  /*3d70*/  HFMA2 R18, -RZ, RZ, 0, 0 ;  /* 0x00000000ff127431 */ /* 0x000fc600000001ff */
        /* <DEDUP_REMOVED lines=49> */
        .weak           $__internal_2_$__cuda_sm20_div_s64
        .type           $__internal_2_$__cuda_sm20_div_s64,@function
        .size           $__internal_2_$__cuda_sm20_div_s64,(.L_x_14850 - $__internal_2_$__cuda_sm20_div_s64)
$__internal_2_$__cuda_sm20_div_s64:
[----:B------:R-:W-:Y:S01]  /*4090*/  IADD3 R27, P0, PT, RZ, -R20, RZ ;  /* 0x80000014ff1b7210 */ /* 0x000fe20007f1e0ff */
[----:B------:R-:W-:Y:S01]  /*40a0*/  IMAD.MOV.U32 R23, RZ, RZ, RZ ;  /* 0x000000ffff177224 */ /* 0x000fe200078e00ff */
        /* <DEDUP_REMOVED lines=34> */
[----:B------:R-:W-:-:S03]  /*42d0*/  SEL R12, R12, R22, !P1 ;  /* 0x000000160c0c7207 */ /* 0x000fc60004800000 */
[----:B------:R-:W-:-:S04]  /*42e0*/  IMAD.HI.U32 R16, P3, R14, R15, R30 ;  /* 0x0000000f0e107227 */ /* 0x000fc8000786001e */
[CC--:B------:R-:W-:Y:S02]  /*42f0*/  IMAD R15, R14.reuse, R11.reuse, RZ ;  /* 0x0000000b0e0f7224 */ /* 0x0c0fe400078e02ff */
[----:B------:R-:W-:-:S03]  /*4300*/  IMAD.HI.U32 R11, R14, R11, RZ ;  /* 0x0000000b0e0b7227 */ /* 0x000fc600078e00ff */
[----:B------:R-:W-:Y:S01]  /*4310*/  IADD3 R15, P2, PT, R15, R16, RZ ;  /* 0x000000100f0f7210 */ /* 0x000fe20007f5e0ff */
[----:B------:R-:W-:Y:S01]  /*4320*/  IMAD.X R14, R11, 0x1, R14, P4 ;  /* 0x000000010b0e7824 */ /* 0x000fe200020e060e */
[----:B------:R-:W-:-:S03]  /*4330*/  IADD3.X R16, PT, PT, RZ, ~R21, RZ, P0, !PT ;  /* 0x80000015ff107210 */ /* 0x000fc600007fe4ff */
[----:B------:R-:W-:Y:S01]  /*4340*/  IMAD.HI.U32 R22, R15, R12, RZ ;  /* 0x0000000c0f167227 */ /* 0x000fe200078e00ff */
[----:B------:R-:W-:Y:S02]  /*4350*/  SEL R11, R16, R21, !P1 ;  /* 0x00000015100b7207 */ /* 0x000fe40004800000 */
        /* <DEDUP_REMOVED lines=17> */
[----:B------:R-:W-:Y:S02]  /*4470*/  IMAD.X R14, R11, 0x1, ~R27, P1 ;  /* 0x000000010b0e7824 */ /* 0x000fe400008e0e1b */
[----:B------:R-:W-:Y:S01]  /*4480*/  IMAD.X R31, RZ, RZ, R22, P0 ;  /* 0x000000ffff1f7224 */ /* 0x000fe200000e0616 */
[----:B------:R-:W-:Y:S02]  /*4490*/  SEL R15, R15, R12, P2 ;  /* 0x0000000c0f0f7207 */ /* 0x000fe40001000000 */
[----:B------:R-:W-:-:S02]  /*44a0*/  SEL R16, R16, R23, P2 ;  /* 0x0000001710107207 */ /* 0x000fc40001000000 */
[----:B------:R-:W-:Y:S02]  /*44b0*/  SEL R11, R14, R11, P2 ;  /* 0x0000000b0e0b7207 */ /* 0x000fe40001000000 */
[----:B------:R-:W-:Y:S02]  /*44c0*/  ISETP.GE.U32.AND P0, PT, R15, R26, PT ;  /* 0x0000001a0f00720c */ /* 0x000fe40003f06070 */
[----:B------:R-:W-:Y:S02]  /*44d0*/  SEL R31, R31, R22, P2 ;  /* 0x000000161f1f7207 */ /* 0x000fe40001000000 */
[----:B------:R-:W-:Y:S02]  /*44e0*/  IADD3 R15, P1, PT, R16, 0x1, RZ ;  /* 0x00000001100f7810 */ /* 0x000fe40007f3e0ff */
[----:B------:R-:W-:Y:S02]  /*44f0*/  ISETP.GE.U32.AND.EX P0, PT, R11, R27, PT, P0 ;  /* 0x0000001b0b00720c */ /* 0x000fe40003f06100 */
[----:B------:R-:W-:Y:S01]  /*4500*/  LOP3.LUT R11, R19, R21, RZ, 0x3c, !PT ;  /* 0x00000015130b7212 */ /* 0x000fe200078e3cff */
[----:B------:R-:W-:Y:S01]  /*4510*/  IMAD.X R12, RZ, RZ, R31, P1 ;  /* 0x000000ffff0c7224 */ /* 0x000fe200008e061f */
[----:B------:R-:W-:-:S02]  /*4520*/  SEL R15, R15, R16, P0 ;  /* 0x000000100f0f7207 */ /* 0x000fc40000000000 */
[----:B------:R-:W-:Y:S02]  /*4530*/  ISETP.GE.AND P2, PT, R11, RZ, PT ;  /* 0x000000ff0b00720c */ /* 0x000fe40003f46270 */
[----:B------:R-:W-:Y:S02]  /*4540*/  SEL R31, R12, R31, P0 ;  /* 0x0000001f0c1f7207 */ /* 0x000fe40000000000 */
[----:B------:R-:W-:Y:S02]  /*4550*/  IADD3 R12, P1, PT, RZ, -R15, RZ ;  /* 0x8000000fff0c7210 */ /* 0x000fe40007f3e0ff */
[----:B------:R-:W-:Y:S02]  /*4560*/  ISETP.NE.U32.AND P0, PT, R20, RZ, PT ;  /* 0x000000ff1400720c */ /* 0x000fe40003f05070 */
[----:B------:R-:W-:Y:S02]  /*4570*/  IADD3.X R14, PT, PT, RZ, ~R31, RZ, P1, !PT ;  /* 0x8000001fff0e7210 */ /* 0x000fe40000ffe4ff */
[----:B------:R-:W-:-:S02]  /*4580*/  ISETP.NE.AND.EX P0, PT, R19, RZ, PT, P0 ;  /* 0x000000ff1300720c */ /* 0x000fc40003f05300 */
[----:B------:R-:W-:Y:S02]  /*4590*/  SEL R14, R14, R31, !P2 ;  /* 0x0000001f0e0e7207 */ /* 0x000fe40005000000 */
[----:B------:R-:W-:Y:S01]  /*45a0*/  SEL R12, R12, R15, !P2 ;  /* 0x0000000f0c0c7207 */ /* 0x000fe20005000000 */
[----:B------:R-:W-:Y:S01]  /*45b0*/  IMAD.MOV.U32 R15, RZ, RZ, 0x0 ;  /* 0x00000000ff0f7424 */ /* 0x000fe200078e00ff */
[----:B------:R-:W-:Y:S01]  /*45c0*/  SEL R11, R14, 0xffffffff, P0 ;  /* 0xffffffff0e0b7807 */ /* 0x000fe20000000000 */
[----:B------:R-:W-:Y:S01]  /*45d0*/  IMAD.MOV.U32 R14, RZ, RZ, R18 ;  /* 0x000000ffff0e7224 */ /* 0x000fe200078e0012 */
[----:B------:R-:W-:-:S03]  /*45e0*/  SEL R12, R12, 0xffffffff, P0 ;  /* 0xffffffff0c0c7807 */ /* 0x000fc60000000000 */
[----:B------:R-:W-:Y:S05]  /*45f0*/  RET.REL.NODEC R14 `(_ZN5flash32flash_fwd_splitkv_combine_kernelI23Flash_fwd_kernel_traitsILi128ELi64ELi128ELi4ELb0ELb0EN7cutlass10bfloat16_tE19Flash_kernel_traitsILi128ELi64ELi128ELi4ES3_EELi4ELi5ELb0EEEvNS_16Flash_fwd_paramsE) ;  /* 0xffffffb80e807950 */ /* 0x000fea0003c3ffff */
.L_x_114:
        /* <DEDUP_REMOVED lines=16> */
.L_x_14850:


//--------------------- .text._ZN5flash32flash_fwd_splitkv_combine_kernelI23Flash_fwd_kernel_traitsILi128ELi64ELi128ELi4ELb0ELb0EN7cutlass10bfloat16_tE19Flash_kernel_traitsILi128ELi64ELi128ELi4ES3_EELi4ELi4ELb0EEEvNS_16Flash_fwd_paramsE --------------------------
	.section	.text._ZN5flash32flash_fwd_splitkv_combine_kernelI23Flash_fwd_kernel_traitsILi128ELi64ELi128ELi4ELb0ELb0EN7cutlass10bfloat16_tE19Flash_kernel_traitsILi128ELi64ELi128ELi4ES3_EELi4ELi4ELb0EEEvNS_16Flash_fwd_paramsE,"ax",@progbits
	.align	128
        .global         _ZN5flash32flash_fwd_splitkv_combine_kernelI23Flash_fwd_kernel_traitsILi128ELi64ELi128ELi4ELb0ELb0EN7cutlass10bfloat16_tE19Flash_kernel_traitsILi128ELi64ELi128ELi4ES3_EELi4ELi4ELb0EEEvNS_16Flash_fwd_paramsE
        .type           _ZN5flash32flash_fwd_splitkv_combine_kernelI23Flash_fwd_kernel_traitsILi128ELi64ELi128ELi4ELb0ELb0EN7cutlass10bfloat16_tE19Flash_kernel_traitsILi128ELi64ELi128ELi4ES3_EELi4ELi4ELb0EEEvNS_16Flash_fwd_paramsE,@function
        .size           _ZN5flash32flash_fwd_splitkv_combine_kernelI23Flash_fwd_kernel_traitsILi128ELi64ELi128ELi4ELb0ELb0EN7cutlass10bfloat16_tE19Flash_kernel_traitsILi128ELi64ELi128ELi4ES3_EELi4ELi4ELb0EEEvNS_16Flash_fwd_paramsE,(.L_x_14851 - _ZN5flash32flash_fwd_splitkv_combine_kernelI23Flash_fwd_kernel_traitsILi128ELi64ELi128ELi4ELb0ELb0EN7cutlass10bfloat16_tE19Flash_kernel_traitsILi128ELi64ELi128ELi4ES3_EELi4ELi4ELb0EEEvNS_16Flash_fwd_paramsE)
        .other          _ZN5flash32flash_fwd_splitkv_combine_kernelI23Flash_fwd_kernel_traitsILi128ELi64ELi128ELi4ELb0ELb0EN7cutlass10bfloat16_tE19Flash_kernel_traitsILi128ELi64ELi128ELi4ES3_EELi4ELi4ELb0EEEvNS_16Flash_fwd_paramsE,@"STO_CUDA_ENTRY STV_DEFAULT"
_ZN5flash32flash_fwd_splitkv_combine_kernelI23Flash_fwd_kernel_traitsILi128ELi64ELi128ELi4ELb0ELb0EN7cutlass10bfloat16_tE19Flash_kernel_traitsILi128ELi64ELi128ELi4ES3_EELi4ELi4ELb0EEEvNS_16Flash_fwd_paramsE:
.text._ZN5flash32flash_fwd_splitkv_combine_kernelI23Flash_fwd_kernel_traitsILi128ELi64ELi128ELi4ELb0ELb0EN7cutlass10bfloat16_tE19Flash_kernel_traitsILi128ELi64ELi128ELi4ES3_EELi4ELi4ELb0EEEvNS_16Flash_fwd_paramsE:
        /* <DEDUP_REMOVED lines=38> */
.L_x_115:
[----:B------:R-:W-:Y:S01]  /*0260*/  IMAD.U32 R22, RZ, RZ, UR15 ;  /* 0x0000000fff167e24 */ /* 0x000fe2000f8e00ff */
[----:B------:R-:W-:Y:S01]  /*0270*/  MOV R18, UR13 ;  /* 0x0000000d00127c02 */ /* 0x000fe20008000f00 */
[----:B------:R-:W-:Y:S01]  /*0280*/  IMAD.U32 R17, RZ, RZ, UR17 ;  /* 0x00000011ff117e24 */ /* 0x000fe2000f8e00ff */
[----:B------:R-:W-:Y:S02]  /*0290*/  MOV R16, UR10 ;  /* 0x0000000a00107c02 */ /* 0x000fe40008000f00 */
[----:B------:R-:W-:Y:S02]  /*02a0*/  MOV R14, 0x2c0 ;  /* 0x000002c0000e7802 */ /* 0x000fe40000000f00 */
[----:B------:R-:W-:Y:S05]  /*02b0*/  CALL.REL.NOINC `($__internal_3_$__cuda_sm20_div_s64) ;  /* 0x0000003c00647944 */ /* 0x000fea0003c00000 */
.L_x_116:
        /* <DEDUP_REMOVED lines=30> */
.L_x_118:
[----:B------:R-:W-:Y:S01]  /*04a0*/  IMAD.MOV.U32 R22, RZ, RZ, R10 ;  /* 0x000000ffff167224 */ /* 0x000fe200078e000a */
[----:B------:R-:W-:Y:S02]  /*04b0*/  MOV R17, R11 ;  /* 0x0000000b00117202 */ /* 0x000fe40000000f00 */
[----:B------:R-:W-:Y:S02]  /*04c0*/  MOV R14, 0x4e0 ;  /* 0x000004e0000e7802 */ /* 0x000fe40000000f00 */
[----:B------:R-:W-:Y:S05]  /*04d0*/  CALL.REL.NOINC `($__internal_3_$__cuda_sm20_div_s64) ;  /* 0x0000003800dc7944 */ /* 0x000fea0003c00000 */
[----:B------:R-:W-:Y:S02]  /*04e0*/  MOV R4, R10 ;  /* 0x0000000a00047202 */ /* 0x000fe40000000f00 */
[----:B------:R-:W-:Y:S02]  /*04f0*/  MOV R5, R11 ;  /* 0x0000000b00057202 */ /* 0x000fe40000000f00 */
.L_x_119:
[----:B------:R-:W-:Y:S05]  /*0500*/  BSYNC.RECONVERGENT B0 ;  /* 0x0000000000007941 */ /* 0x000fea0003800200 */
.L_x_117:
        /* <DEDUP_REMOVED lines=58> */
.L_x_121:
[----:B------:R-:W-:Y:S01]  /*08b0*/  IMAD.MOV.U32 R22, RZ, RZ, R18 ;  /* 0x000000ffff167224 */ /* 0x000fe200078e0012 */
[----:B------:R-:W-:Y:S01]  /*08c0*/  MOV R18, R8 ;  /* 0x0000000800127202 */ /* 0x000fe20000000f00 */
[----:B------:R-:W-:Y:S01]  /*08d0*/  IMAD.MOV.U32 R17, RZ, RZ, R16 ;  /* 0x000000ffff117224 */ /* 0x000fe200078e0010 */
[----:B------:R-:W-:Y:S02]  /*08e0*/  MOV R16, R0 ;  /* 0x0000000000107202 */ /* 0x000fe40000000f00 */
[----:B------:R-:W-:Y:S02]  /*08f0*/  MOV R14, 0x910 ;  /* 0x00000910000e7802 */ /* 0x000fe40000000f00 */
[----:B------:R-:W-:Y:S05]  /*0900*/  CALL.REL.NOINC `($__internal_3_$__cuda_sm20_div_s64) ;  /* 0x0000003400d07944 */ /* 0x000fea0003c00000 */
.L_x_122:
[----:B------:R-:W-:Y:S05]  /*0910*/  BSYNC.RECONVERGENT B0 ;  /* 0x0000000000007941 */ /* 0x000fea0003800200 */
.L_x_120:
        /* <DEDUP_REMOVED lines=124> */
.L_x_124:
[----:B------:R-:W-:Y:S01]  /*10e0*/  IMAD.MOV.U32 R22, RZ, RZ, R10 ;  /* 0x000000ffff167224 */ /* 0x000fe200078e000a */
[----:B------:R-:W-:Y:S01]  /*10f0*/  MOV R18, R7 ;  /* 0x0000000700127202 */ /* 0x000fe20000000f00 */
[----:B------:R-:W-:Y:S01]  /*1100*/  IMAD.MOV.U32 R17, RZ, RZ, R11 ;  /* 0x000000ffff117224 */ /* 0x000fe200078e000b */
[----:B------:R-:W-:Y:S02]  /*1110*/  MOV R16, R25 ;  /* 0x0000001900107202 */ /* 0x000fe40000000f00 */
[----:B------:R-:W-:Y:S02]  /*1120*/  MOV R14, 0x1140 ;  /* 0x00001140000e7802 */ /* 0x000fe40000000f00 */
[----:B------:R-:W-:Y:S05]  /*1130*/  CALL.REL.NOINC `($__internal_3_$__cuda_sm20_div_s64) ;  /* 0x0000002c00c47944 */ /* 0x000fea0003c00000 */
[----:B------:R-:W-:Y:S02]  /*1140*/  MOV R32, R10 ;  /* 0x0000000a00207202 */ /* 0x000fe40000000f00 */
[----:B------:R-:W-:Y:S02]  /*1150*/  MOV R33, R11 ;  /* 0x0000000b00217202 */ /* 0x000fe40000000f00 */
.L_x_125:
[----:B------:R-:W-:Y:S05]  /*1160*/  BSYNC.RECONVERGENT B0 ;  /* 0x0000000000007941 */ /* 0x000fea0003800200 */
.L_x_123:
        /* <DEDUP_REMOVED lines=57> */
.L_x_127:
[----:B------:R-:W-:Y:S01]  /*1500*/  IMAD.MOV.U32 R22, RZ, RZ, R4 ;  /* 0x000000ffff167224 */ /* 0x000fe200078e0004 */
[----:B------:R-:W-:Y:S01]  /*1510*/  MOV R17, R5 ;  /* 0x0000000500117202 */ /* 0x000fe20000000f00 */
[----:B------:R-:W-:Y:S01]  /*1520*/  IMAD.MOV.U32 R18, RZ, RZ, R6 ;  /* 0x000000ffff127224 */ /* 0x000fe200078e0006 */
[----:B------:R-:W-:Y:S02]  /*1530*/  MOV R14, 0x1550 ;  /* 0x00001550000e7802 */ /* 0x000fe40000000f00 */
[----:B------:R-:W-:Y:S05]  /*1540*/  CALL.REL.NOINC `($__internal_3_$__cuda_sm20_div_s64) ;  /* 0x0000002800c07944 */ /* 0x000fea0003c00000 */
[----:B------:R-:W-:Y:S02]  /*1550*/  MOV R26, R10 ;  /* 0x0000000a001a7202 */ /* 0x000fe40000000f00 */
[----:B------:R-:W-:Y:S02]  /*1560*/  MOV R27, R11 ;  /* 0x0000000b001b7202 */ /* 0x000fe40000000f00 */
.L_x_128:
[----:B------:R-:W-:Y:S05]  /*1570*/  BSYNC.RECONVERGENT B0 ;  /* 0x0000000000007941 */ /* 0x000fea0003800200 */
.L_x_126:
[----:B------:R-:W0:Y:S01]  /*1580*/  LDCU UR5, c[0x0][0x434] ;  /* 0x00008680ff0577ac */ /* 0x000e220008000800 */
[----:B------:R-:W1:Y:S01]  /*1590*/  S2R R19, SR_TID.X ;  /* 0x0000000000137919 */ /* 0x000e620000002100 */
[----:B------:R-:W-:Y:S01]  /*15a0*/  IMAD.MOV.U32 R10, RZ, RZ, RZ ;  /* 0x000000ffff0a7224 */ /* 0x000fe200078e00ff */
[----:B------:R-:W-:Y:S01]  /*15b0*/  BSSY.RECONVERGENT B0, `(.L_x_129) ;  /* 0x0000045000007945 */ /* 0x000fe20003800200 */
[----:B------:R-:W2:Y:S01]  /*15c0*/  LDCU UR18, c[0x0][0x534] ;  /* 0x0000a680ff1277ac */ /* 0x000ea20008000800 */
[----:B------:R-:W-:Y:S02]  /*15d0*/  IMAD.MOV.U32 R14, RZ, RZ, -0x800000 ;  /* 0xff800000ff0e7424 */ /* 0x000fe400078e00ff */
[----:B------:R-:W-:Y:S01]  /*15e0*/  IMAD.MOV.U32 R24, RZ, RZ, -0x800000 ;  /* 0xff800000ff187424 */ /* 0x000fe200078e00ff */
[----:B------:R-:W3:Y:S01]  /*15f0*/  LDCU UR11, c[0x0][0x430] ;  /* 0x00008600ff0b77ac */ /* 0x000ee20008000800 */
[----:B------:R-:W-:-:S04]  /*1600*/  USHF.R.S32.HI UR8, URZ, 0x1f, UR16 ;  /* 0x0000001fff087899 */ /* 0x000fc80008011410 */
[----:B------:R-:W-:Y:S01]  /*1610*/  ULOP3.LUT UR8, UR8, 0x1, URZ, 0xfc, !UPT ;  /* 0x0000000108087892 */ /* 0x000fe2000f8efcff */
[----:B0-----:R-:W-:-:S05]  /*1620*/  IMAD.U32 R4, RZ, RZ, UR5 ;  /* 0x00000005ff047e24 */ /* 0x001fca000f8e00ff */
[----:B------:R-:W-:Y:S01]  /*1630*/  IABS R4, R4 ;  /* 0x0000000400047213 */ /* 0x000fe20000000000 */
[----:B---3--:R-:W-:-:S03]  /*1640*/  UIMAD UR11, UR5, UR11, URZ ;  /* 0x0000000b050b72a4 */ /* 0x008fc6000f8e02ff */
[----:B------:R-:W0:Y:S01]  /*1650*/  I2F.RP R9, R4 ;  /* 0x0000000400097306 */ /* 0x000e220000209400 */
[C---:B-1----:R-:W-:Y:S02]  /*1660*/  ISETP.GT.U32.AND P1, PT, R19.reuse, 0x3f, PT ;  /* 0x0000003f1300780c */ /* 0x042fe40003f24070 */
[----:B------:R-:W-:-:S05]  /*1670*/  LOP3.LUT R23, R19, 0xf, RZ, 0xc0, !PT ;  /* 0x0000000f13177812 */ /* 0x000fca00078ec0ff */
[----:B0-----:R-:W0:Y:S02]  /*1680*/  MUFU.RCP R11, R9 ;  /* 0x00000009000b7308 */ /* 0x001e240000001000 */
[----:B0-----:R-:W-:-:S04]  /*1690*/  VIADD R11, R11, 0xffffffe ;  /* 0x0ffffffe0b0b7836 */ /* 0x001fc80000000000 */
[----:B------:R-:W-:-:S04]  /*16a0*/  @!P1 SHF.L.U32 R9, R19, 0x2, RZ ;  /* 0x0000000213099819 */ /* 0x000fc800000006ff */
[----:B------:R-:W-:Y:S01]  /*16b0*/  @!P1 LOP3.LUT R9, R9, 0xc, RZ, 0xc0, !PT ;  /* 0x0000000c09099812 */ /* 0x000fe200078ec0ff */
[----:B------:R-:W0:Y:S02]  /*16c0*/  F2I.FTZ.U32.TRUNC.NTZ R11, R11 ;  /* 0x0000000b000b7305 */ /* 0x000e24000021f000 */
[----:B0-----:R-:W-:-:S04]  /*16d0*/  IMAD.MOV R3, RZ, RZ, -R11 ;  /* 0x000000ffff037224 */ /* 0x001fc800078e0a0b */
[----:B------:R-:W-:Y:S01]  /*16e0*/  IMAD R5, R3, R4, RZ ;  /* 0x0000000403057224 */ /* 0x000fe200078e02ff */
[----:B------:R-:W-:Y:S02]  /*16f0*/  IABS R3, R2 ;  /* 0x0000000200037213 */ /* 0x000fe40000000000 */
[----:B------:R-:W-:Y:S01]  /*1700*/  LOP3.LUT R2, R2, UR5, RZ, 0x3c, !PT ;  /* 0x0000000502027c12 */ /* 0x000fe2000f8e3cff */
[----:B------:R-:W-:Y:S01]  /*1710*/  IMAD.HI.U32 R10, R11, R5, R10 ;  /* 0x000000050b0a7227 */ /* 0x000fe200078e000a */
[----:B------:R-:W-:Y:S02]  /*1720*/  SHF.R.U32.HI R11, RZ, 0x2, R19 ;  /* 0x00000002ff0b7819 */ /* 0x000fe40000011613 */
[----:B------:R-:W-:Y:S02]  /*1730*/  ISETP.GE.AND P2, PT, R2, RZ, PT ;  /* 0x000000ff0200720c */ /* 0x000fe40003f46270 */
[----:B------:R-:W-:Y:S01]  /*1740*/  @!P1 MOV R2, 0x400 ;  /* 0x0000040000029802 */ /* 0x000fe20000000f00 */
[----:B------:R-:W-:-:S02]  /*1750*/  IMAD.HI.U32 R13, R10, R3, RZ ;  /* 0x000000030a0d7227 */ /* 0x000fc400078e00ff */
[----:B------:R-:W0:Y:S02]  /*1760*/  @!P1 S2R R10, SR_CgaCtaId ;  /* 0x00000000000a9919 */ /* 0x000e240000008800 */
[----:B------:R-:W-:-:S04]  /*1770*/  IMAD.MOV R5, RZ, RZ, -R13 ;  /* 0x000000ffff057224 */ /* 0x000fc800078e0a0d */
[C---:B------:R-:W-:Y:S02]  /*1780*/  IMAD R5, R4.reuse, R5, R3 ;  /* 0x0000000504057224 */ /* 0x040fe400078e0203 */
[----:B------:R-:W1:Y:S03]  /*1790*/  @!P1 S2R R3, SR_CgaCtaId ;  /* 0x0000000000039919 */ /* 0x000e660000008800 */
[----:B------:R-:W-:-:S13]  /*17a0*/  ISETP.GT.U32.AND P0, PT, R4, R5, PT ;  /* 0x000000050400720c */ /* 0x000fda0003f04070 */
[-C--:B------:R-:W-:Y:S01]  /*17b0*/  @!P0 IADD3 R5, PT, PT, R5, -R4.reuse, RZ ;  /* 0x8000000405058210 */ /* 0x080fe20007ffe0ff */
[----:B------:R-:W-:Y:S01]  /*17c0*/  @!P0 VIADD R13, R13, 0x1 ;  /* 0x000000010d0d8836 */ /* 0x000fe20000000000 */
[----:B------:R-:W-:Y:S02]  /*17d0*/  ISETP.NE.AND P0, PT, RZ, UR5, PT ;  /* 0x00000005ff007c0c */ /* 0x000fe4000bf05270 */
[----:B------:R-:W-:Y:S02]  /*17e0*/  ISETP.GE.U32.AND P3, PT, R5, R4, PT ;  /* 0x000000040500720c */ /* 0x000fe40003f66070 */
[----:B------:R-:W-:-:S04]  /*17f0*/  @!P1 MOV R5, 0x400 ;  /* 0x0000040000059802 */ /* 0x000fc80000000f00 */
[----:B0-----:R-:W-:-:S05]  /*1800*/  @!P1 LEA R10, R10, R5, 0x18 ;  /* 0x000000050a0a9211 */ /* 0x001fca00078ec0ff */
[----:B------:R-:W-:Y:S01]  /*1810*/  @!P1 IMAD R10, R11, 0x14, R10 ;  /* 0x000000140b0a9824 */ /* 0x000fe200078e020a */
[----:B-1----:R-:W-:Y:S01]  /*1820*/  @!P1 LEA R2, R3, R2, 0x18 ;  /* 0x0000000203029211 */ /* 0x002fe200078ec0ff */
[----:B------:R-:W-:Y:S02]  /*1830*/  @P3 VIADD R13, R13, 0x1 ;  /* 0x000000010d0d3836 */ /* 0x000fe40000000000 */
[----:B------:R-:W-:Y:S02]  /*1840*/  @!P1 IMAD.IADD R9, R10, 0x1, R9 ;  /* 0x000000010a099824 */ /* 0x000fe400078e0209 */
[----:B------:R-:W-:Y:S01]  /*1850*/  @!P2 IMAD.MOV R13, RZ, RZ, -R13 ;  /* 0x000000ffff0da224 */ /* 0x000fe200078e0a0d */
[----:B------:R-:W-:Y:S01]  /*1860*/  @!P0 LOP3.LUT R13, RZ, UR5, RZ, 0x33, !PT ;  /* 0x00000005ff0d8c12 */ /* 0x000fe2000f8e33ff */
[----:B------:R-:W-:Y:S01]  /*1870*/  @!P1 IMAD R5, R23, 0x14, R2 ;  /* 0x0000001417059824 */ /* 0x000fe200078e0202 */
[----:B--2---:R-:W-:Y:S02]  /*1880*/  ISETP.GE.AND P0, PT, R11, UR18, PT ;  /* 0x000000120b007c0c */ /* 0x004fe4000bf06270 */
[----:B------:R-:W-:Y:S01]  /*1890*/  SHF.R.U32.HI R2, RZ, 0x4, R19 ;  /* 0x00000004ff027819 */ /* 0x000fe20000011613 */
[----:B------:R-:W-:Y:S01]  /*18a0*/  IMAD R4, R13, UR8, RZ ;  /* 0x000000080d047c24 */ /* 0x000fe2000f8e02ff */
[----:B------:R-:W0:Y:S02]  /*18b0*/  LDCU.64 UR8, c[0x0][0x358] ;  /* 0x00006b00ff0877ac */ /* 0x000e240008000a00 */
[----:B------:R-:W-:-:S02]  /*18c0*/  @!P1 LEA R5, R2, R5, 0x2 ;  /* 0x0000000502059211 */ /* 0x000fc400078e10ff */
        /* <DEDUP_REMOVED lines=19> */
.L_x_130:
[----:B0-----:R-:W-:Y:S05]  /*1a00*/  BSYNC.RECONVERGENT B0 ;  /* 0x0000000000007941 */ /* 0x001fea0003800200 */
.L_x_129:
[----:B-----5:R0:W-:Y:S01]  /*1a10*/  @!P1 STS [R9], R14 ;  /* 0x0000000e09009388 */ /* 0x0201e20000000800 */
[----:B-1----:R-:W1:Y:S08]  /*1a20*/  LDC R15, c[0x0][0x3e0] ;  /* 0x0000f800ff0f7b82 */ /* 0x002e700000000800 */
[----:B------:R-:W-:Y:S01]  /*1a30*/  BAR.SYNC.DEFER_BLOCKING 0x0 ;  /* 0x0000000000007b1d */ /* 0x000fe20000010000 */
[----:B------:R-:W-:-:S05]  /*1a40*/  ISETP.NE.AND P5, PT, R4, RZ, PT ;  /* 0x000000ff0400720c */ /* 0x000fca0003fa5270 */
[----:B------:R-:W-:Y:S01]  /*1a50*/  BSSY.RECONVERGENT B1, `(.L_x_131) ;  /* 0x0000176000017945 */ /* 0x000fe20003800200 */
[----:B-1----:R-:W-:Y:S01]  /*1a60*/  IABS R11, R15 ;  /* 0x0000000f000b7213 */ /* 0x002fe20000000000 */
[----:B------:R1:W2:Y:S03]  /*1a70*/  @!P1 LDS R24, [R5] ;  /* 0x0000000005189984 */ /* 0x0002a60000000800 */
[----:B0-----:R-:W0:Y:S08]  /*1a80*/  I2F.RP R14, R11 ;  /* 0x0000000b000e7306 */ /* 0x001e300000209400 */
[----:B0-----:R-:W0:Y:S08]  /*1a90*/  MUFU.RCP R30, R14 ;  /* 0x0000000e001e7308 */ /* 0x001e300000001000 */
[----:B-1----:R-:W1:Y:S01]  /*1aa0*/  I2F.RP R5, R17 ;  /* 0x0000001100057306 */ /* 0x002e620000209400 */
[----:B0-----:R-:W-:-:S07]  /*1ab0*/  VIADD R30, R30, 0xffffffe ;  /* 0x0ffffffe1e1e7836 */ /* 0x001fce0000000000 */
[----:B------:R0:W-:Y:S01]  /*1ac0*/  F2I.FTZ.U32.TRUNC.NTZ R31, R30 ;  /* 0x0000001e001f7305 */ /* 0x0001e2000021f000 */
[----:B--2---:R-:W2:Y:S07]  /*1ad0*/  SHFL.BFLY PT, R3, R24, 0x8, 0x1f ;  /* 0x0d001f0018037f89 */ /* 0x004eae00000e0000 */
[----:B-1----:R-:W1:Y:S01]  /*1ae0*/  MUFU.RCP R28, R5 ;  /* 0x00000005001c7308 */ /* 0x002e620000001000 */
[----:B0-----:R-:W-:Y:S01]  /*1af0*/  HFMA2 R30, -RZ, RZ, 0, 0 ;  /* 0x00000000ff1e7431 */ /* 0x001fe200000001ff */
[----:B--2---:R-:W-:Y:S01]  /*1b00*/  FMNMX.FTZ R16, R3, R24, !PT ;  /* 0x0000001803107209 */ /* 0x004fe20007810000 */
[----:B-1----:R-:W-:Y:S01]  /*1b10*/  VIADD R28, R28, 0xffffffe ;  /* 0x0ffffffe1c1c7836 */ /* 0x002fe20000000000 */
[----:B------:R-:W-:-:S03]  /*1b20*/  IABS R5, R12 ;  /* 0x0000000c00057213 */ /* 0x000fc60000000000 */
[----:B------:R-:W0:Y:S01]  /*1b30*/  SHFL.BFLY PT, R21, R16, 0x4, 0x1f ;  /* 0x0c801f0010157f89 */ /* 0x000e2200000e0000 */
[----:B------:R-:W1:Y:S02]  /*1b40*/  F2I.FTZ.U32.TRUNC.NTZ R29, R28 ;  /* 0x0000001c001d7305 */ /* 0x000e64000021f000 */
[----:B-1----:R-:W-:Y:S02]  /*1b50*/  IMAD.MOV R14, RZ, RZ, -R29 ;  /* 0x000000ffff0e7224 */ /* 0x002fe400078e0a1d */
[----:B------:R-:W-:Y:S02]  /*1b60*/  IMAD.MOV.U32 R28, RZ, RZ, RZ ;  /* 0x000000ffff1c7224 */ /* 0x000fe400078e00ff */
[----:B------:R-:W-:Y:S01]  /*1b70*/  IMAD R14, R14, R17, RZ ;  /* 0x000000110e0e7224 */ /* 0x000fe200078e02ff */
[----:B0-----:R-:W-:-:S03]  /*1b80*/  FMNMX.FTZ R21, R16, R21, !PT ;  /* 0x0000001510157209 */ /* 0x001fc60007810000 */
[----:B------:R-:W-:Y:S02]  /*1b90*/  IMAD.HI.U32 R14, R29, R14, R28 ;  /* 0x0000000e1d0e7227 */ /* 0x000fe400078e001c */
[----:B------:R-:W0:Y:S02]  /*1ba0*/  SHFL.BFLY PT, R10, R21, 0x2, 0x1f ;  /* 0x0c401f00150a7f89 */ /* 0x000e2400000e0000 */
[----:B0-----:R-:W-:-:S05]  /*1bb0*/  FMNMX.FTZ R10, R21, R10, !PT ;  /* 0x0000000a150a7209 */ /* 0x001fca0007810000 */
[----:B------:R-:W0:Y:S02]  /*1bc0*/  SHFL.BFLY PT, R3, R10, 0x1, 0x1f ;  /* 0x0c201f000a037f89 */ /* 0x000e2400000e0000 */
[----:B0-----:R-:W-:Y:S01]  /*1bd0*/  FMNMX.FTZ R3, R10, R3, !PT ;  /* 0x000000030a037209 */ /* 0x001fe20007810000 */
[----:B------:R-:W-:-:S03]  /*1be0*/  IMAD.MOV R10, RZ, RZ, -R31 ;  /* 0x000000ffff0a7224 */ /* 0x000fc600078e0a1f */
[----:B------:R-:W-:Y:S01]  /*1bf0*/  FSETP.NEU.FTZ.AND P0, PT, R3, -INF , PT ;  /* 0xff8000000300780b */ /* 0x000fe20003f1d000 */
[----:B------:R-:W-:-:S03]  /*1c00*/  IMAD R10, R10, R11, RZ ;  /* 0x0000000b0a0a7224 */ /* 0x000fc600078e02ff */
[----:B------:R-:W-:Y:S01]  /*1c10*/  FSEL R9, R3, RZ, P0 ;  /* 0x000000ff03097208 */ /* 0x000fe20000000000 */
[----:B------:R-:W-:-:S04]  /*1c20*/  IMAD.HI.U32 R10, R31, R10, R30 ;  /* 0x0000000a1f0a7227 */ /* 0x000fc800078e001e */
[----:B------:R-:W-:Y:S02]  /*1c30*/  FADD.FTZ R3, -R9, R24 ;  /* 0x0000001809037221 */ /* 0x000fe40000010100 */
[----:B------:R-:W-:-:S04]  /*1c40*/  IMAD.HI.U32 R10, R10, R5, RZ ;  /* 0x000000050a0a7227 */ /* 0x000fc800078e00ff */
[----:B------:R-:W-:-:S06]  /*1c50*/  FMUL.FTZ R3, R3, 1.4426950216293334961 ;  /* 0x3fb8aa3b03037820 */ /* 0x000fcc0000410000 */
[----:B------:R-:W0:Y:S02]  /*1c60*/  MUFU.EX2 R3, R3 ;  /* 0x0000000300037308 */ /* 0x000e240000000800 */
[----:B0-----:R-:W0:Y:S02]  /*1c70*/  SHFL.BFLY PT, R18, R3, 0x8, 0x1f ;  /* 0x0d001f0003127f89 */ /* 0x001e2400000e0000 */
[----:B0-----:R-:W-:Y:S01]  /*1c80*/  FADD.FTZ R18, R3, R18 ;  /* 0x0000001203127221 */ /* 0x001fe20000010000 */
[----:B------:R-:W-:-:S04]  /*1c90*/  IABS R3, R4 ;  /* 0x0000000400037213 */ /* 0x000fc80000000000 */
[----:B------:R-:W0:Y:S01]  /*1ca0*/  SHFL.BFLY PT, R21, R18, 0x4, 0x1f ;  /* 0x0c801f0012157f89 */ /* 0x000e2200000e0000 */
[----:B------:R-:W-:Y:S02]  /*1cb0*/  IMAD.MOV R3, RZ, RZ, -R3 ;  /* 0x000000ffff037224 */ /* 0x000fe400078e0a03 */
        /* <DEDUP_REMOVED lines=15> */
[----:B------:R-:W-:Y:S01]  /*1db0*/  ISETP.GE.U32.AND P2, PT, R20, R17, PT ;  /* 0x000000111400720c */ /* 0x000fe20003f46070 */
[----:B------:R-:W-:Y:S01]  /*1dc0*/  @!P0 IMAD.IADD R14, R14, 0x1, -R11 ;  /* 0x000000010e0e8824 */ /* 0x000fe200078e0a0b */
[----:B------:R-:W-:Y:S01]  /*1dd0*/  ISETP.NE.AND P0, PT, R15, RZ, PT ;  /* 0x000000ff0f00720c */ /* 0x000fe20003f05270 */
[----:B------:R-:W-:Y:S01]  /*1de0*/  IMAD.MOV.U32 R21, RZ, RZ, 0x7f800000 ;  /* 0x7f800000ff157424 */ /* 0x000fe200078e00ff */
[----:B------:R-:W0:Y:S02]  /*1df0*/  SHFL.BFLY PT, R3, R16, 0x1, 0x1f ;  /* 0x0c201f0010037f89 */ /* 0x000e2400000e0000 */
[----:B------:R-:W-:-:S07]  /*1e00*/  ISETP.GE.U32.AND P4, PT, R14, R11, PT ;  /* 0x0000000b0e00720c */ /* 0x000fce0003f86070 */
[----:B------:R-:W-:Y:S01]  /*1e10*/  @P2 VIADD R18, R18, 0x1 ;  /* 0x0000000112122836 */ /* 0x000fe20000000000 */
[----:B------:R-:W-:Y:S02]  /*1e20*/  ISETP.GE.AND P2, PT, R12, RZ, PT ;  /* 0x000000ff0c00720c */ /* 0x000fe40003f46270 */
[----:B------:R-:W-:Y:S01]  /*1e30*/  SHF.R.S32.HI R12, RZ, 0x1f, R4 ;  /* 0x0000001fff0c7819 */ /* 0x000fe20000011404 */
[----:B------:R-:W-:Y:S01]  /*1e40*/  @!P3 IMAD.MOV R18, RZ, RZ, -R18 ;  /* 0x000000ffff12b224 */ /* 0x000fe200078e0a12 */
[----:B------:R-:W-:Y:S01]  /*1e50*/  ISETP.NE.AND P3, PT, R13, RZ, PT ;  /* 0x000000ff0d00720c */ /* 0x000fe20003f65270 */
[----:B------:R-:W-:Y:S01]  /*1e60*/  @P4 VIADD R10, R10, 0x1 ;  /* 0x000000010a0a4836 */ /* 0x000fe20000000000 */
[----:B------:R-:W-:Y:S01]  /*1e70*/  @!P5 LOP3.LUT R18, RZ, R17, RZ, 0x33, !PT ;  /* 0x00000011ff12d212 */ /* 0x000fe200078e33ff */
[----:B------:R-:W-:Y:S01]  /*1e80*/  IMAD R4, R4, UR11, RZ ;  /* 0x0000000b04047c24 */ /* 0x000fe2000f8e02ff */
[----:B------:R-:W-:Y:S01]  /*1e90*/  SEL R11, RZ, 0x1, !P3 ;  /* 0x00000001ff0b7807 */ /* 0x000fe20005800000 */
[----:B------:R-:W-:Y:S01]  /*1ea0*/  IMAD.MOV.U32 R5, RZ, RZ, R10 ;  /* 0x000000ffff057224 */ /* 0x000fe200078e000a */
[----:B------:R-:W-:-:S02]  /*1eb0*/  SHF.R.S32.HI R13, RZ, 0x1f, R18 ;  /* 0x0000001fff0d7819 */ /* 0x000fc40000011412 */
[----:B------:R-:W-:Y:S01]  /*1ec0*/  LOP3.LUT R11, R12, R11, RZ, 0xfc, !PT ;  /* 0x0000000b0c0b7212 */ /* 0x000fe200078efcff */
[----:B0-----:R-:W-:Y:S01]  /*1ed0*/  FADD.FTZ R3, R16, R3 ;  /* 0x0000000310037221 */ /* 0x001fe20000010000 */
[----:B------:R-:W-:Y:S02]  /*1ee0*/  @!P2 IADD3 R5, PT, PT, -R5, RZ, RZ ;  /* 0x000000ff0505a210 */ /* 0x000fe40007ffe1ff */
[----:B------:R-:W-:Y:S02]  /*1ef0*/  @!P0 LOP3.LUT R5, RZ, R15, RZ, 0x33, !PT ;  /* 0x0000000fff058212 */ /* 0x000fe400078e33ff */
[----:B------:R-:W-:Y:S02]  /*1f00*/  FSETP.NE.FTZ.AND P1, PT, R3, RZ, PT ;  /* 0x000000ff0300720b */ /* 0x000fe40003f35000 */
[----:B------:R-:W-:Y:S01]  /*1f10*/  LOP3.LUT P0, RZ, R19, 0x3cf, RZ, 0xc0, !PT ;  /* 0x000003cf13ff7812 */ /* 0x000fe2000780c0ff */
[----:B------:R-:W-:Y:S01]  /*1f20*/  IMAD R12, R5, UR12, RZ ;  /* 0x0000000c050c7c24 */ /* 0x000fe2000f8e02ff */
[----:B------:R-:W-:-:S04]  /*1f30*/  ISETP.LT.U32.AND P2, PT, R26, R18, PT ;  /* 0x000000121a00720c */ /* 0x000fc80003f41070 */
[----:B------:R-:W-:-:S04]  /*1f40*/  ISETP.LT.AND.EX P2, PT, R27, R13, PT, P2 ;  /* 0x0000000d1b00720c */ /* 0x000fc80003f41320 */
[----:B------:R-:W-:Y:S01]  /*1f50*/  SEL R5, R26, R18, P2 ;  /* 0x000000121a057207 */ /* 0x000fe20001000000 */
[----:B------:R0:W1:Y:S02]  /*1f60*/  @P1 MUFU.LG2 R10, R3 ;  /* 0x00000003000a1308 */ /* 0x0000640000000c00 */
[----:B0-----:R-:W-:Y:S02]  /*1f70*/  IMAD R3, R11, R12, RZ ;  /* 0x0000000c0b037224 */ /* 0x001fe400078e02ff */
[----:B-1----:R-:W-:Y:S01]  /*1f80*/  @P1 FFMA.FTZ R21, R10, 0.69314718246459960938, R9 ;  /* 0x3f3172180a151823 */ /* 0x002fe20000010009 */
        /* <DEDUP_REMOVED lines=32> */
[----:B0-----:R-:W-:-:S06]  /*2190*/  VIADD R10, R10, 0xffffffe ;  /* 0x0ffffffe0a0a7836 */ /* 0x001fcc0000000000 */
[----:B------:R-:W0:Y:S02]  /*21a0*/  F2I.FTZ.U32.TRUNC.NTZ R11, R10 ;  /* 0x0000000a000b7305 */ /* 0x000e24000021f000 */
[----:B0-----:R-:W-:Y:S01]  /*21b0*/  IMAD.MOV R2, RZ, RZ, -R11 ;  /* 0x000000ffff027224 */ /* 0x001fe200078e0a0b */
[----:B------:R-:W-:-:S03]  /*21c0*/  MOV R10, RZ ;  /* 0x000000ff000a7202 */ /* 0x000fc60000000f00 */
[----:B------:R-:W-:-:S04]  /*21d0*/  IMAD R2, R2, R30, RZ ;  /* 0x0000001e02027224 */ /* 0x000fc800078e02ff */
[----:B------:R-:W-:Y:S01]  /*21e0*/  IMAD.HI.U32 R2, R11, R2, R10 ;  /* 0x000000020b027227 */ /* 0x000fe200078e000a */
[----:B------:R-:W-:-:S05]  /*21f0*/  LEA.HI R11, R19, UR14, RZ, 0x1c ;  /* 0x0000000e130b7c11 */ /* 0x000fca000f8fe0ff */
        /* <DEDUP_REMOVED lines=13> */
.L_x_134:
[----:B------:R-:W-:Y:S01]  /*22d0*/  LEA.HI R2, R19, UR14, RZ, 0x1c ;  /* 0x0000000e13027c11 */ /* 0x000fe2000f8fe0ff */
[----:B------:R-:W-:Y:S01]  /*22e0*/  IMAD.MOV.U32 R17, RZ, RZ, RZ ;  /* 0x000000ffff117224 */ /* 0x000fe200078e00ff */
[----:B------:R-:W-:Y:S02]  /*22f0*/  MOV R18, R30 ;  /* 0x0000001e00127202 */ /* 0x000fe40000000f00 */
[----:B------:R-:W-:Y:S01]  /*2300*/  MOV R14, 0x2330 ;  /* 0x00002330000e7802 */ /* 0x000fe20000000f00 */
[----:B------:R-:W-:Y:S02]  /*2310*/  IMAD.MOV.U32 R22, RZ, RZ, R2 ;  /* 0x000000ffff167224 */ /* 0x000fe400078e0002 */
[----:B------:R-:W-:Y:S05]  /*2320*/  CALL.REL.NOINC `($__internal_3_$__cuda_sm20_div_s64) ;  /* 0x0000001c00487944 */ /* 0x000fea0003c00000 */
[----:B------:R-:W-:Y:S02]  /*2330*/  IADD3 R9, PT, PT, -R10, RZ, RZ ;  /* 0x000000ff0a097210 */ /* 0x000fe40007ffe1ff */
[----:B------:R-:W-:-:S03]  /*2340*/  MOV R31, R11 ;  /* 0x0000000b001f7202 */ /* 0x000fc60000000f00 */
[----:B------:R-:W-:Y:S01]  /*2350*/  IMAD R9, R30, R9, R2 ;  /* 0x000000091e097224 */ /* 0x000fe200078e0202 */
[----:B------:R-:W-:-:S07]  /*2360*/  MOV R30, R10 ;  /* 0x0000000a001e7202 */ /* 0x000fce0000000f00 */
.L_x_135:
[----:B------:R-:W-:Y:S01]  /*2370*/  IABS R12, UR13 ;  /* 0x0000000d000c7c13 */ /* 0x000fe20008000000 */
[----:B------:R-:W-:Y:S01]  /*2380*/  IMAD R25, R25, R8, RZ ;  /* 0x0000000819197224 */ /* 0x000fe200078e02ff */
[----:B------:R-:W-:Y:S01]  /*2390*/  IABS R10, R9 ;  /* 0x00000009000a7213 */ /* 0x000fe20000000000 */
[----:B------:R-:W-:Y:S01]  /*23a0*/  BSSY.RECONVERGENT B0, `(.L_x_136) ;  /* 0x000003f000007945 */ /* 0x000fe20003800200 */
[----:B------:R-:W0:Y:S01]  /*23b0*/  I2F.U32.RP R13, R12 ;  /* 0x0000000c000d7306 */ /* 0x000e220000209000 */
[----:B------:R-:W-:Y:S01]  /*23c0*/  IABS R2, UR13 ;  /* 0x0000000d00027c13 */ /* 0x000fe20008000000 */
[----:B------:R-:W-:Y:S01]  /*23d0*/  IMAD R25, R7, R0, R25 ;  /* 0x0000000007197224 */ /* 0x000fe200078e0219 */
[----:B------:R-:W-:-:S04]  /*23e0*/  LOP3.LUT R0, R9, UR13, RZ, 0x3c, !PT ;  /* 0x0000000d09007c12 */ /* 0x000fc8000f8e3cff */
[----:B------:R-:W-:Y:S01]  /*23f0*/  ISETP.GE.AND P0, PT, R0, RZ, PT ;  /* 0x000000ff0000720c */ /* 0x000fe20003f06270 */
[----:B0-----:R-:W0:Y:S02]  /*2400*/  MUFU.RCP R16, R13 ;  /* 0x0000000d00107308 */ /* 0x001e240000001000 */
[----:B0-----:R-:W-:-:S06]  /*2410*/  IADD3 R16, PT, PT, R16, 0xffffffe, RZ ;  /* 0x0ffffffe10107810 */ /* 0x001fcc0007ffe0ff */
[----:B------:R-:W0:Y:S02]  /*2420*/  F2I.FTZ.U32.TRUNC.NTZ R17, R16 ;  /* 0x0000001000117305 */ /* 0x000e24000021f000 */
[----:B0-----:R-:W-:Y:S01]  /*2430*/  IADD3 R11, PT, PT, RZ, -R17, RZ ;  /* 0x80000011ff0b7210 */ /* 0x001fe20007ffe0ff */
[----:B------:R-:W-:-:S04]  /*2440*/  IMAD.MOV.U32 R16, RZ, RZ, RZ ;  /* 0x000000ffff107224 */ /* 0x000fc800078e00ff */
[----:B------:R-:W-:-:S04]  /*2450*/  IMAD R11, R11, R12, RZ ;  /* 0x0000000c0b0b7224 */ /* 0x000fc800078e02ff */
[----:B------:R-:W-:Y:S01]  /*2460*/  IMAD.HI.U32 R17, R17, R11, R16 ;  /* 0x0000000b11117227 */ /* 0x000fe200078e0010 */
[----:B------:R-:W-:-:S05]  /*2470*/  IADD3 R11, PT, PT, RZ, -R2, RZ ;  /* 0x80000002ff0b7210 */ /* 0x000fca0007ffe0ff */
[----:B------:R-:W-:-:S04]  /*2480*/  IMAD.HI.U32 R2, R17, R10, RZ ;  /* 0x0000000a11027227 */ /* 0x000fc800078e00ff */
[----:B------:R-:W-:Y:S02]  /*2490*/  IMAD R11, R2, R11, R10 ;  /* 0x0000000b020b7224 */ /* 0x000fe400078e020a */
[----:B------:R-:W-:-:S03]  /*24a0*/  IMAD.WIDE.U32 R16, R7, R8, RZ ;  /* 0x0000000807107225 */ /* 0x000fc600078e00ff */
[----:B------:R-:W-:Y:S01]  /*24b0*/  ISETP.GT.U32.AND P1, PT, R12, R11, PT ;  /* 0x0000000b0c00720c */ /* 0x000fe20003f24070 */
[----:B------:R-:W-:-:S12]  /*24c0*/  IMAD.WIDE.U32 R34, R16, R32, RZ ;  /* 0x0000002010227225 */ /* 0x000fd800078e00ff */
[----:B------:R-:W-:Y:S02]  /*24d0*/  @!P1 IMAD.IADD R11, R11, 0x1, -R12 ;  /* 0x000000010b0b9824 */ /* 0x000fe400078e0a0c */
[----:B------:R-:W-:Y:S01]  /*24e0*/  @!P1 VIADD R2, R2, 0x1 ;  /* 0x0000000102029836 */ /* 0x000fe20000000000 */
[----:B------:R-:W-:Y:S02]  /*24f0*/  ISETP.NE.AND P1, PT, RZ, UR13, PT ;  /* 0x0000000dff007c0c */ /* 0x000fe4000bf25270 */
[----:B------:R-:W-:Y:S02]  /*2500*/  ISETP.GE.U32.AND P2, PT, R11, R12, PT ;  /* 0x0000000c0b00720c */ /* 0x000fe40003f46070 */
[----:B------:R-:W-:-:S05]  /*2510*/  IADD3 R11, PT, PT, R17, R25, RZ ;  /* 0x00000019110b7210 */ /* 0x000fca0007ffe0ff */
[----:B------:R-:W-:-:S04]  /*2520*/  IMAD R11, R11, R32, RZ ;  /* 0x000000200b0b7224 */ /* 0x000fc800078e02ff */
[----:B------:R-:W-:Y:S02]  /*2530*/  IMAD R11, R33, R16, R11 ;  /* 0x00000010210b7224 */ /* 0x000fe400078e020b */
[----:B------:R-:W-:Y:S02]  /*2540*/  @P2 IADD3 R2, PT, PT, R2, 0x1, RZ ;  /* 0x0000000102022810 */ /* 0x000fe40007ffe0ff */
[----:B------:R-:W-:Y:S02]  /*2550*/  IMAD.IADD R16, R35, 0x1, R11 ;  /* 0x0000000123107824 */ /* 0x000fe400078e020b */
[----:B------:R-:W-:Y:S02]  /*2560*/  @!P0 IADD3 R2, PT, PT, -R2, RZ, RZ ;  /* 0x000000ff02028210 */ /* 0x000fe40007ffe1ff */
[----:B------:R-:W-:Y:S02]  /*2570*/  @!P1 LOP3.LUT R2, RZ, UR13, RZ, 0x33, !PT ;  /* 0x0000000dff029c12 */ /* 0x000fe4000f8e33ff */
[----:B------:R-:W-:-:S04]  /*2580*/  LOP3.LUT R0, R31, R16, RZ, 0xfc, !PT ;  /* 0x000000101f007212 */ /* 0x000fc800078efcff */
[----:B------:R-:W-:Y:S01]  /*2590*/  ISETP.NE.U32.AND P0, PT, R0, RZ, PT ;  /* 0x000000ff0000720c */ /* 0x000fe20003f05070 */
[----:B------:R-:W-:-:S04]  /*25a0*/  IMAD.MOV R0, RZ, RZ, -R2 ;  /* 0x000000ffff007224 */ /* 0x000fc800078e0a02 */
[----:B------:R-:W-:-:S08]  /*25b0*/  IMAD R0, R0, UR13, R9 ;  /* 0x0000000d00007c24 */ /* 0x000fd0000f8e0209 */
[----:B------:R-:W-:Y:S05]  /*25c0*/  @P0 BRA `(.L_x_137) ;  /* 0x0000000000540947 */ /* 0x000fea0003800000 */
[----:B------:R-:W0:Y:S01]  /*25d0*/  I2F.U32.RP R12, R34 ;  /* 0x00000022000c7306 */ /* 0x000e220000209000 */
[----:B------:R-:W-:Y:S01]  /*25e0*/  HFMA2 R10, -RZ, RZ, 0, 0 ;  /* 0x00000000ff0a7431 */ /* 0x000fe200000001ff */
[----:B------:R-:W-:-:S06]  /*25f0*/  ISETP.NE.U32.AND P0, PT, R34, RZ, PT ;  /* 0x000000ff2200720c */ /* 0x000fcc0003f05070 */
[----:B0-----:R-:W0:Y:S02]  /*2600*/  MUFU.RCP R11, R12 ;  /* 0x0000000c000b7308 */ /* 0x001e240000001000 */
[----:B0-----:R-:W-:-:S06]  /*2610*/  IADD3 R11, PT, PT, R11, 0xffffffe, RZ ;  /* 0x0ffffffe0b0b7810 */ /* 0x001fcc0007ffe0ff */
[----:B------:R-:W0:Y:S02]  /*2620*/  F2I.FTZ.U32.TRUNC.NTZ R11, R11 ;  /* 0x0000000b000b7305 */ /* 0x000e24000021f000 */
[----:B0-----:R-:W-:-:S04]  /*2630*/  IMAD.MOV R9, RZ, RZ, -R11 ;  /* 0x000000ffff097224 */ /* 0x001fc800078e0a0b */
        /* <DEDUP_REMOVED lines=14> */
.L_x_137:
[----:B------:R-:W-:Y:S01]  /*2720*/  IMAD.MOV.U32 R22, RZ, RZ, R30 ;  /* 0x000000ffff167224 */ /* 0x000fe200078e001e */
[----:B------:R-:W-:Y:S01]  /*2730*/  MOV R17, R31 ;  /* 0x0000001f00117202 */ /* 0x000fe20000000f00 */
[----:B------:R-:W-:Y:S01]  /*2740*/  IMAD.MOV.U32 R18, RZ, RZ, R34 ;  /* 0x000000ffff127224 */ /* 0x000fe200078e0022 */
[----:B------:R-:W-:Y:S02]  /*2750*/  MOV R14, 0x2770 ;  /* 0x00002770000e7802 */ /* 0x000fe40000000f00 */
[----:B------:R-:W-:Y:S05]  /*2760*/  CALL.REL.NOINC `($__internal_3_$__cuda_sm20_div_s64) ;  /* 0x0000001800387944 */ /* 0x000fea0003c00000 */
[----:B------:R-:W-:-:S05]  /*2770*/  IADD3 R31, PT, PT, -R10, RZ, RZ ;  /* 0x000000ff0a1f7210 */ /* 0x000fca0007ffe1ff */
[----:B------:R-:W-:Y:S02]  /*2780*/  IMAD R31, R31, R34, R30 ;  /* 0x000000221f1f7224 */ /* 0x000fe400078e021e */
.L_x_138:
[----:B------:R-:W-:Y:S05]  /*2790*/  BSYNC.RECONVERGENT B0 ;  /* 0x0000000000007941 */ /* 0x000fea0003800200 */
.L_x_136:
[----:B------:R-:W-:Y:S01]  /*27a0*/  IABS R20, R8 ;  /* 0x0000000800147213 */ /* 0x000fe20000000000 */
[----:B------:R-:W-:Y:S01]  /*27b0*/  IMAD.MOV.U32 R34, RZ, RZ, RZ ;  /* 0x000000ffff227224 */ /* 0x000fe200078e00ff */
[----:B------:R-:W-:Y:S01]  /*27c0*/  IABS R14, R6 ;  /* 0x00000006000e7213 */ /* 0x000fe20000000000 */
[----:B------:R-:W0:Y:S01]  /*27d0*/  LDCU.U8 UR17, c[0x0][0x549] ;  /* 0x0000a920ff1177ac */ /* 0x000e220008000000 */
[----:B------:R-:W1:Y:S01]  /*27e0*/  I2F.U32.RP R17, R20 ;  /* 0x0000001400117306 */ /* 0x000e620000209000 */
[----:B------:R-:W-:Y:S02]  /*27f0*/  IABS R12, R15 ;  /* 0x0000000f000c7213 */ /* 0x000fe40000000000 */
[----:B------:R-:W-:Y:S01]  /*2800*/  IABS R16, R7 ;  /* 0x0000000700107213 */ /* 0x000fe20000000000 */
[----:B------:R-:W2:Y:S01]  /*2810*/  LDCU.64 UR4, c[0x0][0x430] ;  /* 0x00008600ff0477ac */ /* 0x000ea20008000a00 */
[----:B------:R-:W-:Y:S02]  /*2820*/  IABS R13, R5 ;  /* 0x00000005000d7213 */ /* 0x000fe40000000000 */
[----:B------:R-:W-:Y:S01]  /*2830*/  IABS R18, R31 ;  /* 0x0000001f00127213 */ /* 0x000fe20000000000 */
[----:B------:R-:W3:Y:S01]  /*2840*/  I2F.U32.RP R11, R14 ;  /* 0x0000000e000b7306 */ /* 0x000ee20000209000 */
[----:B------:R-:W-:Y:S01]  /*2850*/  ISETP.NE.AND P5, PT, R8, RZ, PT ;  /* 0x000000ff0800720c */ /* 0x000fe20003fa5270 */
[----:B------:R-:W-:-:S06]  /*2860*/  UIMAD UR18, UR7, UR11, URZ ;  /* 0x0000000b071272a4 */ /* 0x000fcc000f8e02ff */
[----:B-1----:R-:W1:Y:S01]  /*2870*/  MUFU.RCP R9, R17 ;  /* 0x0000001100097308 */ /* 0x002e620000001000 */
[----:B0-----:R-:W-:-:S04]  /*2880*/  UISETP.NE.AND UP0, UPT, UR17, URZ, UPT ;  /* 0x000000ff1100728c */ /* 0x001fc8000bf05270 */
[----:B--2---:R-:W-:-:S03]  /*2890*/  USEL UR4, UR4, 0x1, UP0 ;  /* 0x0000000104047887 */ /* 0x004fc60008000000 */
[----:B---3--:R0:W2:Y:S01]  /*28a0*/  MUFU.RCP R32, R11 ;  /* 0x0000000b00207308 */ /* 0x0080a20000001000 */
[----:B------:R-:W-:Y:S02]  /*28b0*/  USHF.R.S32.HI UR17, URZ, 0x1f, UR4 ;  /* 0x0000001fff117899 */ /* 0x000fe40008011404 */
[----:B------:R-:W-:-:S05]  /*28c0*/  UIMAD UR5, UR4, UR5, URZ ;  /* 0x00000005040572a4 */ /* 0x000fca000f8e02ff */
[----:B------:R-:W-:Y:S01]  /*28d0*/  I2F.U32.RP R28, R12 ;  /* 0x0000000c001c7306 */ /* 0x000fe20000209000 */
[----:B-1----:R-:W-:Y:S01]  /*28e0*/  VIADD R9, R9, 0xffffffe ;  /* 0x0ffffffe09097836 */ /* 0x002fe20000000000 */
[----:B------:R-:W-:-:S06]  /*28f0*/  IABS R17, R8 ;  /* 0x0000000800117213 */ /* 0x000fcc0000000000 */
[----:B------:R-:W1:Y:S01]  /*2900*/  F2I.FTZ.U32.TRUNC.NTZ R35, R9 ;  /* 0x0000000900237305 */ /* 0x000e62000021f000 */
[----:B------:R-:W-:Y:S01]  /*2910*/  IMAD.MOV R17, RZ, RZ, -R17 ;  /* 0x000000ffff117224 */ /* 0x000fe200078e0a11 */
[----:B0-----:R-:W-:Y:S01]  /*2920*/  IABS R11, R10 ;  /* 0x0000000a000b7213 */ /* 0x001fe20000000000 */
[----:B--2---:R-:W-:-:S05]  /*2930*/  VIADD R32, R32, 0xffffffe ;  /* 0x0ffffffe20207836 */ /* 0x004fca0000000000 */
[----:B------:R-:W0:Y:S01]  /*2940*/  F2I.FTZ.U32.TRUNC.NTZ R33, R32 ;  /* 0x0000002000217305 */ /* 0x000e22000021f000 */
[----:B-1----:R-:W-:-:S07]  /*2950*/  IMAD.MOV R27, RZ, RZ, -R35 ;  /* 0x000000ffff1b7224 */ /* 0x002fce00078e0a23 */
[----:B------:R-:W1:Y:S01]  /*2960*/  MUFU.RCP R28, R28 ;  /* 0x0000001c001c7308 */ /* 0x000e620000001000 */
[----:B------:R-:W-:Y:S01]  /*2970*/  IABS R9, R6 ;  /* 0x0000000600097213 */ /* 0x000fe20000000000 */
[----:B------:R-:W-:-:S04]  /*2980*/  IMAD R27, R27, R20, RZ ;  /* 0x000000141b1b7224 */ /* 0x000fc800078e02ff */
[----:B------:R-:W-:Y:S01]  /*2990*/  IMAD.MOV R9, RZ, RZ, -R9 ;  /* 0x000000ffff097224 */ /* 0x000fe200078e0a09 */
[----:B0-----:R-:W-:Y:S01]  /*29a0*/  IADD3 R25, PT, PT, RZ, -R33, RZ ;  /* 0x80000021ff197210 */ /* 0x001fe20007ffe0ff */
[----:B------:R-:W0:Y:S01]  /*29b0*/  I2F.U32.RP R26, R16 ;  /* 0x00000010001a7306 */ /* 0x000e220000209000 */
[----:B------:R-:W-:Y:S02]  /*29c0*/  HFMA2 R32, -RZ, RZ, 0, 0 ;  /* 0x00000000ff207431 */ /* 0x000fe400000001ff */
[----:B------:R-:W-:-:S04]  /*29d0*/  IMAD.HI.U32 R27, R35, R27, R34 ;  /* 0x0000001b231b7227 */ /* 0x000fc800078e0022 */
[----:B------:R-:W-:Y:S01]  /*29e0*/  IMAD R25, R25, R14, RZ ;  /* 0x0000000e19197224 */ /* 0x000fe200078e02ff */
[----:B------:R-:W2:Y:S01]  /*29f0*/  I2F.U32.RP R22, R13 ;  /* 0x0000000d00167306 */ /* 0x000ea20000209000 */
[----:B------:R-:W-:-:S04]  /*2a00*/  IMAD.HI.U32 R27, R27, R18, RZ ;  /* 0x000000121b1b7227 */ /* 0x000fc800078e00ff */
[----:B-1----:R-:W-:Y:S02]  /*2a10*/  VIADD R28, R28, 0xffffffe ;  /* 0x0ffffffe1c1c7836 */ /* 0x002fe40000000000 */
[----:B------:R-:W-:Y:S01]  /*2a20*/  IMAD.HI.U32 R25, R33, R25, R32 ;  /* 0x0000001921197227 */ /* 0x000fe200078e0020 */
[----:B0-----:R-:W0:Y:S03]  /*2a30*/  MUFU.RCP R26, R26 ;  /* 0x0000001a001a7308 */ /* 0x001e260000001000 */
[----:B------:R-:W-:Y:S02]  /*2a40*/  IMAD R17, R27, R17, R18 ;  /* 0x000000111b117224 */ /* 0x000fe400078e0212 */
[----:B------:R-:W-:-:S03]  /*2a50*/  IMAD.HI.U32 R30, R25, R11, RZ ;  /* 0x0000000b191e7227 */ /* 0x000fc600078e00ff */
[----:B------:R-:W1:Y:S01]  /*2a60*/  F2I.FTZ.U32.TRUNC.NTZ R29, R28 ;  /* 0x0000001c001d7305 */ /* 0x000e62000021f000 */
[----:B------:R-:W-:Y:S01]  /*2a70*/  IMAD R9, R30, R9, R11 ;  /* 0x000000091e097224 */ /* 0x000fe200078e020b */
[----:B------:R-:W-:Y:S02]  /*2a80*/  ISETP.GT.U32.AND P3, PT, R20, R17, PT ;  /* 0x000000111400720c */ /* 0x000fe40003f64070 */
[----:B------:R-:W-:Y:S02]  /*2a90*/  LOP3.LUT R11, R31, R8, RZ, 0x3c, !PT ;  /* 0x000000081f0b7212 */ /* 0x000fe400078e3cff */
[----:B------:R-:W-:Y:S02]  /*2aa0*/  ISETP.GT.U32.AND P1, PT, R14, R9, PT ;  /* 0x000000090e00720c */ /* 0x000fe40003f24070 */
[----:B--2---:R-:W2:Y:S01]  /*2ab0*/  MUFU.RCP R22, R22 ;  /* 0x0000001600167308 */ /* 0x004ea20000001000 */
[----:B------:R-:W-:Y:S01]  /*2ac0*/  ISETP.GE.AND P2, PT, R11, RZ, PT ;  /* 0x000000ff0b00720c */ /* 0x000fe20003f46270 */
[----:B0-----:R-:W-:Y:S01]  /*2ad0*/  VIADD R26, R26, 0xffffffe ;  /* 0x0ffffffe1a1a7836 */ /* 0x001fe20000000000 */
[----:B------:R-:W-:-:S02]  /*2ae0*/  IABS R11, R2 ;  /* 0x00000002000b7213 */ /* 0x000fc40000000000 */
[----:B-1----:R-:W-:Y:S01]  /*2af0*/  IADD3 R18, PT, PT, RZ, -R29, RZ ;  /* 0x8000001dff127210 */ /* 0x002fe20007ffe0ff */
[----:B------:R-:W-:Y:S02]  /*2b00*/  IMAD.MOV.U32 R28, RZ, RZ, RZ ;  /* 0x000000ffff1c7224 */ /* 0x000fe400078e00ff */
[----:B------:R-:W0:Y:S01]  /*2b10*/  F2I.FTZ.U32.TRUNC.NTZ R33, R26 ;  /* 0x0000001a00217305 */ /* 0x000e22000021f000 */
[----:B------:R-:W-:Y:S02]  /*2b20*/  @!P3 IMAD.IADD R17, R17, 0x1, -R20 ;  /* 0x000000011111b824 */ /* 0x000fe400078e0a14 */
[----:B------:R-:W-:Y:S01]  /*2b30*/  @!P1 IADD3 R9, PT, PT, R9, -R14, RZ ;  /* 0x8000000e09099210 */ /* 0x000fe20007ffe0ff */
[----:B------:R-:W-:Y:S01]  /*2b40*/  IMAD R25, R18, R12, RZ ;  /* 0x0000000c12197224 */ /* 0x000fe200078e02ff */
[----:B------:R-:W-:Y:S01]  /*2b50*/  IABS R18, R15 ;  /* 0x0000000f00127213 */ /* 0x000fe20000000000 */
[----:B------:R-:W-:Y:S01]  /*2b60*/  @!P3 VIADD R27, R27, 0x1 ;  /* 0x000000011b1bb836 */ /* 0x000fe20000000000 */
[----:B------:R-:W-:Y:S01]  /*2b70*/  ISETP.GE.U32.AND P6, PT, R17, R20, PT ;  /* 0x000000141100720c */ /* 0x000fe20003fc6070 */
[----:B------:R-:W-:Y:S01]  /*2b80*/  IMAD.HI.U32 R25, R29, R25, R28 ;  /* 0x000000191d197227 */ /* 0x000fe200078e001c */
[----:B------:R-:W-:-:S02]  /*2b90*/  ISETP.GE.U32.AND P4, PT, R9, R14, PT ;  /* 0x0000000e0900720c */ /* 0x000fc40003f86070 */
[----:B--2---:R-:W-:Y:S01]  /*2ba0*/  IADD3 R22, PT, PT, R22, 0xffffffe, RZ ;  /* 0x0ffffffe16167810 */ /* 0x004fe20007ffe0ff */
[----:B------:R-:W-:Y:S01]  /*2bb0*/  IMAD.MOV R18, RZ, RZ, -R18 ;  /* 0x000000ffff127224 */ /* 0x000fe200078e0a12 */
[----:B------:R-:W-:Y:S01]  /*2bc0*/  LOP3.LUT R17, R10, R6, RZ, 0x3c, !PT ;  /* 0x000000060a117212 */ /* 0x000fe200078e3cff */
[----:B------:R-:W-:Y:S01]  /*2bd0*/  IMAD.HI.U32 R25, R25, R11, RZ ;  /* 0x0000000b19197227 */ /* 0x000fe200078e00ff */
[----:B------:R-:W1:Y:S01]  /*2be0*/  F2I.FTZ.U32.TRUNC.NTZ R29, R22 ;  /* 0x00000016001d7305 */ /* 0x000e62000021f000 */
[----:B------:R-:W-:Y:S02]  /*2bf0*/  ISETP.NE.AND P3, PT, R6, RZ, PT ;  /* 0x000000ff0600720c */ /* 0x000fe40003f65270 */
[----:B------:R-:W-:Y:S01]  /*2c00*/  ISETP.GE.AND P0, PT, R17, RZ, PT ;  /* 0x000000ff1100720c */ /* 0x000fe20003f06270 */
[----:B0-----:R-:W-:Y:S01]  /*2c10*/  IMAD.MOV R9, RZ, RZ, -R33 ;  /* 0x000000ffff097224 */ /* 0x001fe200078e0a21 */
[----:B------:R-:W-:Y:S01]  /*2c20*/  IABS R17, R7 ;  /* 0x0000000700117213 */ /* 0x000fe20000000000 */
[----:B------:R-:W-:-:S02]  /*2c30*/  @!P1 VIADD R30, R30, 0x1 ;  /* 0x000000011e1e9836 */ /* 0x000fc40000000000 */
[----:B------:R-:W-:Y:S01]  /*2c40*/  IMAD R9, R9, R16, RZ ;  /* 0x0000001009097224 */ /* 0x000fe200078e02ff */
[----:B------:R-:W-:Y:S01]  /*2c50*/  IADD3 R17, PT, PT, RZ, -R17, RZ ;  /* 0x80000011ff117210 */ /* 0x000fe20007ffe0ff */
[----:B------:R-:W-:Y:S01]  /*2c60*/  IMAD R11, R25, R18, R11 ;  /* 0x00000012190b7224 */ /* 0x000fe200078e020b */
[----:B------:R-:W-:Y:S01]  /*2c70*/  @P4 IADD3 R30, PT, PT, R30, 0x1, RZ ;  /* 0x000000011e1e4810 */ /* 0x000fe20007ffe0ff */
[----:B------:R-:W-:Y:S01]  /*2c80*/  @P6 VIADD R27, R27, 0x1 ;  /* 0x000000011b1b6836 */ /* 0x000fe20000000000 */
[----:B------:R-:W-:Y:S01]  /*2c90*/  ISETP.NE.AND P4, PT, R15, RZ, PT ;  /* 0x000000ff0f00720c */ /* 0x000fe20003f85270 */
[----:B------:R-:W-:Y:S01]  /*2ca0*/  IMAD.HI.U32 R32, R33, R9, R32 ;  /* 0x0000000921207227 */ /* 0x000fe200078e0020 */
[----:B-1----:R-:W-:Y:S02]  /*2cb0*/  IADD3 R14, PT, PT, RZ, -R29, RZ ;  /* 0x8000001dff0e7210 */ /* 0x002fe40007ffe0ff */
[----:B------:R-:W-:Y:S01]  /*2cc0*/  ISETP.GT.U32.AND P1, PT, R12, R11, PT ;  /* 0x0000000b0c00720c */ /* 0x000fe20003f24070 */
[----:B------:R-:W-:Y:S01]  /*2cd0*/  @!P2 IMAD.MOV R27, RZ, RZ, -R27 ;  /* 0x000000ffff1ba224 */ /* 0x000fe200078e0a1b */
[----:B------:R-:W-:Y:S01]  /*2ce0*/  @!P5 LOP3.LUT R27, RZ, R8, RZ, 0x33, !PT ;  /* 0x00000008ff1bd212 */ /* 0x000fe200078e33ff */
[----:B------:R-:W-:Y:S01]  /*2cf0*/  IMAD R9, R14, R13, RZ ;  /* 0x0000000d0e097224 */ /* 0x000fe200078e02ff */
[----:B------:R-:W-:Y:S01]  /*2d00*/  ISETP.NE.AND P5, PT, R7, RZ, PT ;  /* 0x000000ff0700720c */ /* 0x000fe20003fa5270 */
[----:B------:R-:W-:Y:S01]  /*2d10*/  @!P0 IMAD.MOV R30, RZ, RZ, -R30 ;  /* 0x000000ffff1e8224 */ /* 0x000fe200078e0a1e */
[----:B------:R-:W-:Y:S01]  /*2d20*/  @!P3 LOP3.LUT R30, RZ, R6, RZ, 0x33, !PT ;  /* 0x00000006ff1eb212 */ /* 0x000fe200078e33ff */
[----:B------:R-:W-:Y:S01]  /*2d30*/  IMAD.HI.U32 R28, R29, R9, R28 ;  /* 0x000000091d1c7227 */ /* 0x000fe200078e001c */
[----:B------:R-:W-:-:S02]  /*2d40*/  IABS R29, R27 ;  /* 0x0000001b001d7213 */ /* 0x000fc40000000000 */
[----:B------:R-:W-:Y:S02]  /*2d50*/  IABS R9, R5 ;  /* 0x0000000500097213 */ /* 0x000fe40000000000 */
[----:B------:R-:W-:Y:S01]  /*2d60*/  IABS R14, R30 ;  /* 0x0000001e000e7213 */ /* 0x000fe20000000000 */
[----:B------:R-:W-:Y:S01]  /*2d70*/  IMAD.HI.U32 R32, R32, R29, RZ ;  /* 0x0000001d20207227 */ /* 0x000fe200078e00ff */
[----:B------:R-:W-:-:S03]  /*2d80*/  @!P1 IADD3 R25, PT, PT, R25, 0x1, RZ ;  /* 0x0000000119199810 */ /* 0x000fc60007ffe0ff */
[----:B------:R-:W-:Y:S02]  /*2d90*/  IMAD.MOV R9, RZ, RZ, -R9 ;  /* 0x000000ffff097224 */ /* 0x000fe400078e0a09 */
[----:B------:R-:W-:-:S04]  /*2da0*/  IMAD.HI.U32 R28, R28, R14, RZ ;  /* 0x0000000e1c1c7227 */ /* 0x000fc800078e00ff */
[----:B------:R-:W-:Y:S02]  /*2db0*/  @!P1 IMAD.IADD R11, R11, 0x1, -R12 ;  /* 0x000000010b0b9824 */ /* 0x000fe400078e0a0c */
[----:B------:R-:W-:Y:S02]  /*2dc0*/  IMAD R17, R32, R17, R29 ;  /* 0x0000001120117224 */ /* 0x000fe400078e021d */
[----:B------:R-:W-:Y:S01]  /*2dd0*/  IMAD R14, R28, R9, R14 ;  /* 0x000000091c0e7224 */ /* 0x000fe200078e020e */
[----:B------:R-:W-:Y:S02]  /*2de0*/  ISETP.GE.U32.AND P2, PT, R11, R12, PT ;  /* 0x0000000c0b00720c */ /* 0x000fe40003f46070 */
[----:B------:R-:W-:Y:S02]  /*2df0*/  ISETP.GT.U32.AND P3, PT, R16, R17, PT ;  /* 0x000000111000720c */ /* 0x000fe40003f64070 */
[----:B------:R-:W-:Y:S02]  /*2e00*/  LOP3.LUT R11, R2, R15, RZ, 0x3c, !PT ;  /* 0x0000000f020b7212 */ /* 0x000fe400078e3cff */
[----:B------:R-:W-:-:S02]  /*2e10*/  ISETP.GT.U32.AND P1, PT, R13, R14, PT ;  /* 0x0000000e0d00720c */ /* 0x000fc40003f24070 */
[----:B------:R-:W-:Y:S01]  /*2e20*/  ISETP.GE.AND P0, PT, R11, RZ, PT ;  /* 0x000000ff0b00720c */ /* 0x000fe20003f06270 */
[----:B------:R-:W-:Y:S01]  /*2e30*/  IMAD.MOV R11, RZ, RZ, -R30 ;  /* 0x000000ffff0b7224 */ /* 0x000fe200078e0a1e */
[----:B------:R-:W-:-:S03]  /*2e40*/  LOP3.LUT R9, R27, R7, RZ, 0x3c, !PT ;  /* 0x000000071b097212 */ /* 0x000fc600078e3cff */
[----:B------:R-:W-:Y:S01]  /*2e50*/  @P2 VIADD R25, R25, 0x1 ;  /* 0x0000000119192836 */ /* 0x000fe20000000000 */
[----:B------:R-:W-:Y:S01]  /*2e60*/  ISETP.GE.AND P2, PT, R9, RZ, PT ;  /* 0x000000ff0900720c */ /* 0x000fe20003f46270 */
[----:B------:R-:W-:Y:S01]  /*2e70*/  @!P3 VIADD R32, R32, 0x1 ;  /* 0x000000012020b836 */ /* 0x000fe20000000000 */
[-C--:B------:R-:W-:Y:S01]  /*2e80*/  @!P3 IADD3 R17, PT, PT, R17, -R16.reuse, RZ ;  /* 0x800000101111b210 */ /* 0x080fe20007ffe0ff */
[----:B------:R-:W-:Y:S01]  /*2e90*/  IMAD R11, R6, R11, R10 ;  /* 0x0000000b060b7224 */ /* 0x000fe200078e020a */
[----:B------:R-:W-:Y:S01]  /*2ea0*/  LOP3.LUT R9, R30, R5, RZ, 0x3c, !PT ;  /* 0x000000051e097212 */ /* 0x000fe200078e3cff */
[----:B------:R-:W-:Y:S01]  /*2eb0*/  @!P1 IMAD.IADD R14, R14, 0x1, -R13 ;  /* 0x000000010e0e9824 */ /* 0x000fe200078e0a0d */
[----:B------:R-:W-:Y:S01]  /*2ec0*/  ISETP.GE.U32.AND P6, PT, R17, R16, PT ;  /* 0x000000101100720c */ /* 0x000fe20003fc6070 */
[----:B------:R-:W-:Y:S01]  /*2ed0*/  @!P0 IMAD.MOV R25, RZ, RZ, -R25 ;  /* 0x000000ffff198224 */ /* 0x000fe200078e0a19 */
[----:B------:R-:W-:Y:S01]  /*2ee0*/  @!P4 LOP3.LUT R25, RZ, R15, RZ, 0x33, !PT ;  /* 0x0000000fff19c212 */ /* 0x000fe200078e33ff */
[----:B------:R-:W-:Y:S01]  /*2ef0*/  @!P1 VIADD R28, R28, 0x1 ;  /* 0x000000011c1c9836 */ /* 0x000fe20000000000 */
[----:B------:R-:W-:-:S02]  /*2f00*/  ISETP.GE.U32.AND P4, PT, R14, R13, PT ;  /* 0x0000000d0e00720c */ /* 0x000fc40003f86070 */
[----:B------:R-:W-:Y:S01]  /*2f10*/  ISETP.GE.AND P0, PT, R9, RZ, PT ;  /* 0x000000ff0900720c */ /* 0x000fe20003f06270 */
[----:B------:R-:W-:Y:S01]  /*2f20*/  IMAD.WIDE R12, R25, UR12, RZ ;  /* 0x0000000c190c7c25 */ /* 0x000fe2000f8e02ff */
[----:B------:R-:W-:Y:S02]  /*2f30*/  ISETP.NE.AND P3, PT, R5, RZ, PT ;  /* 0x000000ff0500720c */ /* 0x000fe40003f65270 */
[----:B------:R-:W-:Y:S01]  /*2f40*/  IADD3 R9, PT, PT, -R27, RZ, RZ ;  /* 0x000000ff1b097210 */ /* 0x000fe20007ffe1ff */
[----:B------:R-:W-:Y:S02]  /*2f50*/  IMAD.MOV R25, RZ, RZ, -R25 ;  /* 0x000000ffff197224 */ /* 0x000fe400078e0a19 */
[----:B------:R-:W-:Y:S01]  /*2f60*/  @P6 IADD3 R32, PT, PT, R32, 0x1, RZ ;  /* 0x0000000120206810 */ /* 0x000fe20007ffe0ff */
[----:B------:R-:W-:-:S04]  /*2f70*/  IMAD.WIDE.U32 R12, R0, UR4, R12 ;  /* 0x00000004000c7c25 */ /* 0x000fc8000f8e000c */
[----:B------:R-:W-:Y:S02]  /*2f80*/  @P4 VIADD R28, R28, 0x1 ;  /* 0x000000011c1c4836 */ /* 0x000fe40000000000 */
[----:B------:R-:W-:Y:S01]  /*2f90*/  @!P2 IMAD.MOV R32, RZ, RZ, -R32 ;  /* 0x000000ffff20a224 */ /* 0x000fe200078e0a20 */
[----:B------:R-:W-:Y:S01]  /*2fa0*/  @!P5 LOP3.LUT R32, RZ, R7, RZ, 0x33, !PT ;  /* 0x00000007ff20d212 */ /* 0x000fe200078e33ff */
[----:B------:R-:W-:Y:S01]  /*2fb0*/  IMAD R13, R0, UR17, R13 ;  /* 0x00000011000d7c24 */ /* 0x000fe2000f8e020d */
[----:B------:R-:W-:Y:S01]  /*2fc0*/  @!P0 IADD3 R28, PT, PT, -R28, RZ, RZ ;  /* 0x000000ff1c1c8210 */ /* 0x000fe20007ffe1ff */
[----:B------:R-:W-:Y:S01]  /*2fd0*/  IMAD R9, R8, R9, R31 ;  /* 0x0000000908097224 */ /* 0x000fe200078e021f */
        /* <DEDUP_REMOVED lines=25> */
.L_x_133:
[----:B------:R-:W0:Y:S01]  /*3170*/  LDC.64 R4, c[0x0][0x420] ;  /* 0x00010800ff047b82 */ /* 0x000e220000000a00 */
[----:B------:R-:W-:-:S05]  /*3180*/  IADD3 R2, PT, PT, R2, UR14, RZ ;  /* 0x0000000e02027c10 */ /* 0x000fca000fffe0ff */
[----:B0-----:R-:W-:-:S05]  /*3190*/  IMAD.WIDE.U32 R2, R2, 0x4, R4 ;  /* 0x0000000402027825 */ /* 0x001fca00078e0004 */
[----:B------:R1:W-:Y:S02]  /*31a0*/  STG.E desc[UR8][R2.64], R21 ;  /* 0x0000001502007986 */ /* 0x0003e4000c101908 */
.L_x_132:
[----:B------:R-:W-:Y:S05]  /*31b0*/  BSYNC.RECONVERGENT B1 ;  /* 0x0000000000017941 */ /* 0x000fea0003800200 */
.L_x_131:
[----:B------:R-:W2:Y:S01]  /*31c0*/  LDCU UR6, c[0x0][0x534] ;  /* 0x0000a680ff0677ac */ /* 0x000ea20008000800 */
[----:B------:R-:W-:Y:S01]  /*31d0*/  BSSY.RECONVERGENT B0, `(.L_x_139) ;  /* 0x0000010000007945 */ /* 0x000fe20003800200 */
[----:B--2---:R-:W-:-:S04]  /*31e0*/  ISETP.GE.AND P0, PT, R23, UR6, PT ;  /* 0x0000000617007c0c */ /* 0x004fc8000bf06270 */
[----:B------:R-:W-:-:S13]  /*31f0*/  ISETP.GT.U32.OR P0, PT, R19, 0x3f, P0 ;  /* 0x0000003f1300780c */ /* 0x000fda0000704470 */
[----:B------:R-:W-:Y:S05]  /*3200*/  @P0 BRA `(.L_x_140) ;  /* 0x0000000000300947 */ /* 0x000fea0003800000 */
[----:B------:R-:W2:Y:S01]  /*3210*/  S2R R0, SR_CgaCtaId ;  /* 0x0000000000007919 */ /* 0x000ea20000008800 */
[----:B------:R-:W-:Y:S01]  /*3220*/  FADD.FTZ R4, -R21, R24 ;  /* 0x0000001815047221 */ /* 0x000fe20000010100 */
[----:B01----:R-:W-:Y:S02]  /*3230*/  MOV R3, 0x400 ;  /* 0x0000040000037802 */ /* 0x003fe40000000f00 */
[----:B------:R-:W-:Y:S01]  /*3240*/  LOP3.LUT R2, R19, 0xf, RZ, 0xc0, !PT ;  /* 0x0000000f13027812 */ /* 0x000fe200078ec0ff */
[----:B------:R-:W-:-:S06]  /*3250*/  FMUL.FTZ R4, R4, 1.4426950216293334961 ;  /* 0x3fb8aa3b04047820 */ /* 0x000fcc0000410000 */
[----:B------:R-:W0:Y:S01]  /*3260*/  MUFU.EX2 R4, R4 ;  /* 0x0000000400047308 */ /* 0x000e220000000800 */
[----:B--2---:R-:W-:Y:S02]  /*3270*/  LEA R3, R0, R3, 0x18 ;  /* 0x0000000300037211 */ /* 0x004fe400078ec0ff */
[----:B------:R-:W-:-:S03]  /*3280*/  SHF.R.U32.HI R0, RZ, 0x2, R19 ;  /* 0x00000002ff007819 */ /* 0x000fc60000011613 */
[----:B------:R-:W-:Y:S01]  /*3290*/  IMAD R2, R2, 0x14, R3 ;  /* 0x0000001402027824 */ /* 0x000fe200078e0203 */
[----:B------:R-:W-:-:S05]  /*32a0*/  LOP3.LUT R3, R0, 0xfc, RZ, 0xc0, !PT ;  /* 0x000000fc00037812 */ /* 0x000fca00078ec0ff */
[----:B------:R-:W-:-:S05]  /*32b0*/  IMAD.IADD R3, R2, 0x1, R3 ;  /* 0x0000000102037824 */ /* 0x000fca00078e0203 */
[----:B0-----:R2:W-:Y:S02]  /*32c0*/  STS [R3], R4 ;  /* 0x0000000403007388 */ /* 0x0015e40000000800 */
.L_x_140:
[----:B------:R-:W-:Y:S05]  /*32d0*/  BSYNC.RECONVERGENT B0 ;  /* 0x0000000000007941 */ /* 0x000fea0003800200 */
.L_x_139:
[----:B------:R-:W-:Y:S01]  /*32e0*/  BAR.SYNC.DEFER_BLOCKING 0x0 ;  /* 0x0000000000007b1d */ /* 0x000fe20000010000 */
[----:B------:R-:W-:Y:S01]  /*32f0*/  UISETP.GE.AND UP0, UPT, UR6, 0x1, UPT ;  /* 0x000000010600788c */ /* 0x000fe2000bf06270 */
[----:B------:R-:W-:Y:S01]  /*3300*/  SHF.R.U32.HI R13, RZ, 0x5, R19 ;  /* 0x00000005ff0d7819 */ /* 0x000fe20000011613 */
[----:B------:R-:W-:Y:S01]  /*3310*/  IMAD.SHL.U32 R19, R19, 0x4, RZ ;  /* 0x0000000413137824 */ /* 0x000fe200078e00ff */
[----:B012---:R-:W-:Y:S01]  /*3320*/  CS2R R2, SRZ ;  /* 0x0000000000027805 */ /* 0x007fe2000001ff00 */
[----:B------:R-:W-:Y:S02]  /*3330*/  IMAD.MOV.U32 R0, RZ, RZ, RZ ;  /* 0x000000ffff007224 */ /* 0x000fe400078e00ff */
[----:B------:R-:W-:Y:S01]  /*3340*/  IMAD.MOV.U32 R5, RZ, RZ, RZ ;  /* 0x000000ffff057224 */ /* 0x000fe200078e00ff */
[----:B------:R-:W-:Y:S02]  /*3350*/  LOP3.LUT R16, R19, 0x7c, RZ, 0xc0, !PT ;  /* 0x0000007c13107812 */ /* 0x000fe400078ec0ff */
[----:B------:R-:W-:Y:S05]  /*3360*/  BRA.U !UP0, `(.L_x_141) ;  /* 0x0000000508ec7547 */ /* 0x000fea000b800000 */
[----:B------:R-:W0:Y:S01]  /*3370*/  LDCU UR13, c[0x0][0x44c] ;  /* 0x00008980ff0d77ac */ /* 0x000e220008000800 */
[----:B------:R-:W-:Y:S01]  /*3380*/  IMAD.MOV.U32 R18, RZ, RZ, RZ ;  /* 0x000000ffff127224 */ /* 0x000fe200078e00ff */
[----:B------:R-:W-:Y:S02]  /*3390*/  CS2R R10, SRZ ;  /* 0x00000000000a7805 */ /* 0x000fe4000001ff00 */
[----:B------:R-:W-:Y:S01]  /*33a0*/  CS2R R8, SRZ ;  /* 0x0000000000087805 */ /* 0x000fe2000001ff00 */
[----:B------:R-:W1:Y:S01]  /*33b0*/  LDCU.64 UR4, c[0x0][0x3f8] ;  /* 0x00007f00ff0477ac */ /* 0x000e620008000a00 */
[----:B------:R-:W-:Y:S02]  /*33c0*/  UISETP.GE.U32.AND UP0, UPT, UR6, 0x4, UPT ;  /* 0x000000040600788c */ /* 0x000fe4000bf06070 */
[----:B0-----:R-:W-:Y:S02]  /*33d0*/  UIMAD UR7, UR14, UR13, URZ ;  /* 0x0000000d0e0772a4 */ /* 0x001fe4000f8e02ff */
[----:B------:R-:W-:-:S04]  /*33e0*/  UIMAD UR13, UR15, UR13, URZ ;  /* 0x0000000d0f0d72a4 */ /* 0x000fc8000f8e02ff */
[----:B------:R-:W-:Y:S01]  /*33f0*/  IMAD.U32 R15, RZ, RZ, UR7 ;  /* 0x00000007ff0f7e24 */ /* 0x000fe2000f8e00ff */
[----:B------:R-:W-:Y:S01]  /*3400*/  IADD3 R0, P0, PT, R19, UR7, RZ ;  /* 0x0000000713007c10 */ /* 0x000fe2000ff1e0ff */
        /* <DEDUP_REMOVED lines=24> */
.L_x_151:
        /* <DEDUP_REMOVED lines=9> */
.L_x_144:
[----:B------:R-:W-:Y:S05]  /*3620*/  BSYNC.RECONVERGENT B0 ;  /* 0x0000000000007941 */ /* 0x000fea0003800200 */
.L_x_143:
        /* <DEDUP_REMOVED lines=12> */
.L_x_146:
[----:B------:R-:W-:Y:S05]  /*36f0*/  BSYNC.RECONVERGENT B0 ;  /* 0x0000000000007941 */ /* 0x000fea0003800200 */
.L_x_145:
        /* <DEDUP_REMOVED lines=12> */
.L_x_148:
[----:B------:R-:W-:Y:S05]  /*37c0*/  BSYNC.RECONVERGENT B0 ;  /* 0x0000000000007941 */ /* 0x000fea0003800200 */
.L_x_147:
        /* <DEDUP_REMOVED lines=12> */
.L_x_150:
[----:B------:R-:W-:Y:S05]  /*3890*/  BSYNC.RECONVERGENT B0 ;  /* 0x0000000000007941 */ /* 0x000fea0003800200 */
.L_x_149:
        /* <DEDUP_REMOVED lines=11> */
.L_x_142:
        /* <DEDUP_REMOVED lines=11> */
.L_x_154:
        /* <DEDUP_REMOVED lines=8> */
.L_x_153:
[----:B------:R-:W-:Y:S05]  /*3a80*/  BSYNC.RECONVERGENT B0 ;  /* 0x0000000000007941 */ /* 0x000fea0003800200 */
.L_x_152:
        /* <DEDUP_REMOVED lines=9> */
.L_x_141:
        /* <DEDUP_REMOVED lines=71> */
[----:B------:R-:W-:-:S03]  /*3f90*/  IMAD.WIDE.U32 R16, R12, UR10, R16 ;  /* 0x0000000a0c107c25 */ /* 0x000fc6000f8e0010 */
[----:B------:R-:W-:Y:S01]  /*3fa0*/  SHF.R.S32.HI R4, RZ, 0x1f, R9 ;  /* 0x0000001fff047819 */ /* 0x000fe20000011409 */
[----:B------:R-:W-:-:S04]  /*3fb0*/  IMAD R7, R12, UR11, R7 ;  /* 0x0000000b0c077c24 */ /* 0x000fc8000f8e0207 */
[----:B------:R-:W-:Y:S01]  /*3fc0*/  IMAD R4, R4, UR6, RZ ;  /* 0x0000000604047c24 */ /* 0x000fe2000f8e02ff */
[----:B------:R-:W-:-:S03]  /*3fd0*/  IADD3 R17, PT, PT, R17, R7, RZ ;  /* 0x0000000711117210 */ /* 0x000fc60007ffe0ff */
[C---:B------:R-:W-:Y:S02]  /*3fe0*/  IMAD R4, R9.reuse, UR7, R4 ;  /* 0x0000000709047c24 */ /* 0x040fe4000f8e0204 */
[----:B------:R-:W-:-:S05]  /*3ff0*/  IMAD.WIDE.U32 R16, R9, UR6, R16 ;  /* 0x0000000609107c25 */ /* 0x000fca000f8e0010 */
[----:B------:R-:W-:Y:S02]  /*4000*/  IADD3 R6, PT, PT, R17, R4, RZ ;  /* 0x0000000411067210 */ /* 0x000fe40007ffe0ff */
[----:B0-----:R-:W-:-:S04]  /*4010*/  LEA R4, P0, R16, UR4, 0x1 ;  /* 0x0000000410047c11 */ /* 0x001fc8000f8008ff */
[----:B------:R-:W-:-:S05]  /*4020*/  LEA.HI.X R5, R16, UR5, R6, 0x1, P0 ;  /* 0x0000000510057c11 */ /* 0x000fca00080f0c06 */
[----:B------:R-:W-:Y:S01]  /*4030*/  STG.E.64 desc[UR8][R4.64], R2 ;  /* 0x0000000204007986 */ /* 0x000fe2000c101b08 */
[----:B------:R-:W-:Y:S05]  /*4040*/  EXIT ;  /* 0x000000000000794d */ /* 0x000fea0003800000 */
        .weak           $__internal_3_$__cuda_sm20_div_s64
        .type           $__internal_3_$__cuda_sm20_div_s64,@function
        .size           $__internal_3_$__cuda_sm20_div_s64,(.L_x_14851 - $__internal_3_$__cuda_sm20_div_s64)
$__internal_3_$__cuda_sm20_div_s64:
        /* <DEDUP_REMOVED lines=41> */
[-C--:B------:R-:W-:Y:S01]  /*42e0*/  IADD3.X R20, PT, PT, RZ, ~R17.reuse, RZ, P0, !PT ;  /* 0x80000011ff147210 */ /* 0x080fe200007fe4ff */
[----:B------:R-:W-:Y:S02]  /*42f0*/  IMAD.MOV.U32 R29, RZ, RZ, RZ ;  /* 0x000000ffff1d7224 */ /* 0x000fe400078e00ff */
        /* <DEDUP_REMOVED lines=30> */
[----:B------:R-:W-:Y:S01]  /*44e0*/  SEL R10, R10, R13, P0 ;  /* 0x0000000d0a0a7207 */ /* 0x000fe20000000000 */
[----:B------:R-:W-:Y:S01]  /*44f0*/  IMAD.MOV.U32 R13, RZ, RZ, 0x0 ;  /* 0x00000000ff0d7424 */ /* 0x000fe200078e00ff */
[----:B------:R-:W-:-:S02]  /*4500*/  ISETP.GE.AND P2, PT, R9, RZ, PT ;  /* 0x000000ff0900720c */ /* 0x000fc40003f46270 */
[----:B------:R-:W-:Y:S02]  /*4510*/  SEL R12, R12, R29, P0 ;  /* 0x0000001d0c0c7207 */ /* 0x000fe40000000000 */
[----:B------:R-:W-:Y:S02]  /*4520*/  IADD3 R11, P1, PT, RZ, -R10, RZ ;  /* 0x8000000aff0b7210 */ /* 0x000fe40007f3e0ff */
[----:B------:R-:W-:Y:S02]  /*4530*/  ISETP.NE.U32.AND P0, PT, R18, RZ, PT ;  /* 0x000000ff1200720c */ /* 0x000fe40003f05070 */
[-C--:B------:R-:W-:Y:S02]  /*4540*/  IADD3.X R9, PT, PT, RZ, ~R12.reuse, RZ, P1, !PT ;  /* 0x8000000cff097210 */ /* 0x080fe40000ffe4ff */
[----:B------:R-:W-:Y:S02]  /*4550*/  ISETP.NE.AND.EX P0, PT, R16, RZ, PT, P0 ;  /* 0x000000ff1000720c */ /* 0x000fe40003f05300 */
[----:B------:R-:W-:Y:S01]  /*4560*/  SEL R9, R9, R12, !P2 ;  /* 0x0000000c09097207 */ /* 0x000fe20005000000 */
[----:B------:R-:W-:Y:S01]  /*4570*/  IMAD.MOV.U32 R12, RZ, RZ, R14 ;  /* 0x000000ffff0c7224 */ /* 0x000fe200078e000e */
[----:B------:R-:W-:-:S04]  /*4580*/  SEL R11, R11, R10, !P2 ;  /* 0x0000000a0b0b7207 */ /* 0x000fc80005000000 */
[----:B------:R-:W-:Y:S02]  /*4590*/  SEL R10, R11, 0xffffffff, P0 ;  /* 0xffffffff0b0a7807 */ /* 0x000fe40000000000 */
[----:B------:R-:W-:Y:S01]  /*45a0*/  SEL R11, R9, 0xffffffff, P0 ;  /* 0xffffffff090b7807 */ /* 0x000fe20000000000 */
[----:B------:R-:W-:Y:S06]  /*45b0*/  RET.REL.NODEC R12 `(_ZN5flash32flash_fwd_splitkv_combine_kernelI23Flash_fwd_kernel_traitsILi128ELi64ELi128ELi4ELb0ELb0EN7cutlass10bfloat16_tE19Flash_kernel_traitsILi128ELi64ELi128ELi4ES3_EELi4ELi4ELb0EEEvNS_16Flash_fwd_paramsE) ;  /* 0xffffffb80c907950 */ /* 0x000fec0003c3ffff */
.L_x_155:
        /* <DEDUP_REMOVED lines=12> */
.L_x_14851:


//--------------------- .text._ZN5flash32flash_fwd_splitkv_combine_kernelI23Flash_fwd_kernel_traitsILi128ELi64ELi128ELi4ELb0ELb0EN7cutlass10bfloat16_tE19Flash_kernel_traitsILi128ELi64ELi128ELi4ES3_EELi4ELi3ELb0EEEvNS_16Flash_fwd_paramsE --------------------------
	.section	.text._ZN5flash32flash_fwd_splitkv_combine_kernelI23Flash_fwd_kernel_traitsILi128ELi64ELi128ELi4ELb0ELb0EN7cutlass10bfloat16_tE19Flash_kernel_traitsILi128ELi64ELi128ELi4ES3_EELi4ELi3ELb0EEEvNS_16Flash_fwd_paramsE,"ax",@progbits
	.align	128
        .global         _ZN5flash32flash_fwd_splitkv_combine_kernelI23Flash_fwd_kernel_traitsILi128ELi64ELi128ELi4ELb0ELb0EN7cutlass10bfloat16_tE19Flash_kernel_traitsILi128ELi64ELi128ELi4ES3_EELi4ELi3ELb0EEEvNS_16Flash_fwd_paramsE
        .type           _ZN5flash32flash_fwd_splitkv_combine_kernelI23Flash_fwd_kernel_traitsILi128ELi64ELi128ELi4ELb0ELb0EN7cutlass10bfloat16_tE19Flash_kernel_traitsILi128ELi64ELi128ELi4ES3_EELi4ELi3ELb0EEEvNS_16Flash_fwd_paramsE,@function
        .size           _ZN5flash32flash_fwd_splitkv_combine_kernelI23Flash_fwd_kernel_traitsILi128ELi64ELi128ELi4ELb0ELb0EN7cutlass10bfloat16_tE19Flash_kernel_traitsILi128ELi64ELi128ELi4ES3_EELi4ELi3ELb0EEEvNS_16Flash_fwd_paramsE,(.L_x_14852 - _ZN5flash32flash_fwd_splitkv_combine_kernelI23Flash_fwd_kernel_traitsILi128ELi64ELi128ELi4ELb0ELb0EN7cutlass10bfloat16_tE19Flash_kernel_traitsILi128ELi64ELi128ELi4ES3_EELi4ELi3ELb0EEEvNS_16Flash_fwd_paramsE)
        .other          _ZN5flash32flash_fwd_splitkv_combine_kernelI23Flash_fwd_kernel_traitsILi128ELi64ELi128ELi4ELb0ELb0EN7cutlass10bfloat16_tE19Flash_kernel_traitsILi128ELi64ELi128ELi4ES3_EELi4ELi3ELb0EEEvNS_16Flash_fwd_paramsE,@"STO_CUDA_ENTRY STV_DEFAULT"
_ZN5flash32flash_fwd_splitkv_combine_kernelI23Flash_fwd_kernel_traitsILi128ELi64ELi128ELi4ELb0ELb0EN7cutlass10bfloat16_tE19Flash_kernel_traitsILi128ELi64ELi128ELi4ES3_EELi4ELi3ELb0EEEvNS_16Flash_fwd_paramsE:
.text._ZN5flash32flash_fwd_splitkv_combine_kernelI23Flash_fwd_kernel_traitsILi128ELi64ELi128ELi4ELb0ELb0EN7cutlass10bfloat16_tE19Flash_kernel_traitsILi128ELi64ELi128ELi4ES3_EELi4ELi3ELb0EEEvNS_16Flash_fwd_paramsE:
        /* <DEDUP_REMOVED lines=38> */
.L_x_156:
[----:B------:R-:W-:Y:S01]  /*0260*/  IMAD.U32 R22, RZ, RZ, UR15 ;  /* 0x0000000fff167e24 */ /* 0x000fe2000f8e00ff */
[----:B------:R-:W-:Y:S01]  /*0270*/  MOV R18, UR13 ;  /* 0x0000000d00127c02 */ /* 0x000fe20008000f00 */
[----:B------:R-:W-:Y:S01]  /*0280*/  IMAD.U32 R17, RZ, RZ, UR17 ;  /* 0x00000011ff117e24 */ /* 0x000fe2000f8e00ff */
[----:B------:R-:W-:Y:S02]  /*0290*/  MOV R16, UR10 ;  /* 0x0000000a00107c02 */ /* 0x000fe40008000f00 */
[----:B------:R-:W-:Y:S02]  /*02a0*/  MOV R14, 0x2c0 ;  /* 0x000002c0000e7802 */ /* 0x000fe40000000f00 */
[----:B------:R-:W-:Y:S05]  /*02b0*/  CALL.REL.NOINC `($__internal_4_$__cuda_sm20_div_s64) ;  /* 0x0000003c00547944 */ /* 0x000fea0003c00000 */
.L_x_157:
        /* <DEDUP_REMOVED lines=30> */
.L_x_159:
[----:B------:R-:W-:Y:S01]  /*04a0*/  IMAD.MOV.U32 R22, RZ, RZ, R10 ;  /* 0x000000ffff167224 */ /* 0x000fe200078e000a */
[----:B------:R-:W-:Y:S02]  /*04b0*/  MOV R17, R11 ;  /* 0x0000000b00117202 */ /* 0x000fe40000000f00 */
[----:B------:R-:W-:Y:S02]  /*04c0*/  MOV R14, 0x4e0 ;  /* 0x000004e0000e7802 */ /* 0x000fe40000000f00 */
[----:B------:R-:W-:Y:S05]  /*04d0*/  CALL.REL.NOINC `($__internal_4_$__cuda_sm20_div_s64) ;  /* 0x0000003800cc7944 */ /* 0x000fea0003c00000 */
[----:B------:R-:W-:Y:S02]  /*04e0*/  MOV R4, R10 ;  /* 0x0000000a00047202 */ /* 0x000fe40000000f00 */
[----:B------:R-:W-:Y:S02]  /*04f0*/  MOV R5, R11 ;  /* 0x0000000b00057202 */ /* 0x000fe40000000f00 */
.L_x_160:
[----:B------:R-:W-:Y:S05]  /*0500*/  BSYNC.RECONVERGENT B0 ;  /* 0x0000000000007941 */ /* 0x000fea0003800200 */
.L_x_158:
        /* <DEDUP_REMOVED lines=58> */
.L_x_162:
[----:B------:R-:W-:Y:S01]  /*08b0*/  IMAD.MOV.U32 R22, RZ, RZ, R18 ;  /* 0x000000ffff167224 */ /* 0x000fe200078e0012 */
[----:B------:R-:W-:Y:S01]  /*08c0*/  MOV R18, R8 ;  /* 0x0000000800127202 */ /* 0x000fe20000000f00 */
[----:B------:R-:W-:Y:S01]  /*08d0*/  IMAD.MOV.U32 R17, RZ, RZ, R16 ;  /* 0x000000ffff117224 */ /* 0x000fe200078e0010 */
[----:B------:R-:W-:Y:S02]  /*08e0*/  MOV R16, R0 ;  /* 0x0000000000107202 */ /* 0x000fe40000000f00 */
[----:B------:R-:W-:Y:S02]  /*08f0*/  MOV R14, 0x910 ;  /* 0x00000910000e7802 */ /* 0x000fe40000000f00 */
[----:B------:R-:W-:Y:S05]  /*0900*/  CALL.REL.NOINC `($__internal_4_$__cuda_sm20_div_s64) ;  /* 0x0000003400c07944 */ /* 0x000fea0003c00000 */
.L_x_163:
[----:B------:R-:W-:Y:S05]  /*0910*/  BSYNC.RECONVERGENT B0 ;  /* 0x0000000000007941 */ /* 0x000fea0003800200 */
.L_x_161:
        /* <DEDUP_REMOVED lines=124> */
.L_x_165:
[----:B------:R-:W-:Y:S01]  /*10e0*/  IMAD.MOV.U32 R22, RZ, RZ, R10 ;  /* 0x000000ffff167224 */ /* 0x000fe200078e000a */
[----:B------:R-:W-:Y:S01]  /*10f0*/  MOV R18, R7 ;  /* 0x0000000700127202 */ /* 0x000fe20000000f00 */
[----:B------:R-:W-:Y:S01]  /*1100*/  IMAD.MOV.U32 R17, RZ, RZ, R11 ;  /* 0x000000ffff117224 */ /* 0x000fe200078e000b */
[----:B------:R-:W-:Y:S02]  /*1110*/  MOV R16, R25 ;  /* 0x0000001900107202 */ /* 0x000fe40000000f00 */
[----:B------:R-:W-:Y:S02]  /*1120*/  MOV R14, 0x1140 ;  /* 0x00001140000e7802 */ /* 0x000fe40000000f00 */
[----:B------:R-:W-:Y:S05]  /*1130*/  CALL.REL.NOINC `($__internal_4_$__cuda_sm20_div_s64) ;  /* 0x0000002c00b47944 */ /* 0x000fea0003c00000 */
[----:B------:R-:W-:Y:S02]  /*1140*/  MOV R32, R10 ;  /* 0x0000000a00207202 */ /* 0x000fe40000000f00 */
[----:B------:R-:W-:Y:S02]  /*1150*/  MOV R33, R11 ;  /* 0x0000000b00217202 */ /* 0x000fe40000000f00 */
.L_x_166:
[----:B------:R-:W-:Y:S05]  /*1160*/  BSYNC.RECONVERGENT B0 ;  /* 0x0000000000007941 */ /* 0x000fea0003800200 */
.L_x_164:
        /* <DEDUP_REMOVED lines=57> */
.L_x_168:
[----:B------:R-:W-:Y:S01]  /*1500*/  IMAD.MOV.U32 R22, RZ, RZ, R4 ;  /* 0x000000ffff167224 */ /* 0x000fe200078e0004 */
[----:B------:R-:W-:Y:S01]  /*1510*/  MOV R17, R5 ;  /* 0x0000000500117202 */ /* 0x000fe20000000f00 */
[----:B------:R-:W-:Y:S01]  /*1520*/  IMAD.MOV.U32 R18, RZ, RZ, R6 ;  /* 0x000000ffff127224 */ /* 0x000fe200078e0006 */
[----:B------:R-:W-:Y:S02]  /*1530*/  MOV R14, 0x1550 ;  /* 0x00001550000e7802 */ /* 0x000fe40000000f00 */
[----:B------:R-:W-:Y:S05]  /*1540*/  CALL.REL.NOINC `($__internal_4_$__cuda_sm20_div_s64) ;  /* 0x0000002800b07944 */ /* 0x000fea0003c00000 */
[----:B------:R-:W-:Y:S02]  /*1550*/  MOV R26, R10 ;  /* 0x0000000a001a7202 */ /* 0x000fe40000000f00 */
[----:B------:R-:W-:Y:S02]  /*1560*/  MOV R27, R11 ;  /* 0x0000000b001b7202 */ /* 0x000fe40000000f00 */
.L_x_169:
[----:B------:R-:W-:Y:S05]  /*1570*/  BSYNC.RECONVERGENT B0 ;  /* 0x0000000000007941 */ /* 0x000fea0003800200 */
.L_x_167:
        /* <DEDUP_REMOVED lines=72> */
.L_x_171:
[----:B0-----:R-:W-:Y:S05]  /*1a00*/  BSYNC.RECONVERGENT B0 ;  /* 0x0000000000007941 */ /* 0x001fea0003800200 */
.L_x_170:
[----:B-----5:R0:W-:Y:S01]  /*1a10*/  @!P1 STS [R9], R14 ;  /* 0x0000000e09009388 */ /* 0x0201e20000000800 */
[----:B-1----:R-:W1:Y:S08]  /*1a20*/  LDC R15, c[0x0][0x3e0] ;  /* 0x0000f800ff0f7b82 */ /* 0x002e700000000800 */
[----:B------:R-:W-:Y:S01]  /*1a30*/  BAR.SYNC.DEFER_BLOCKING 0x0 ;  /* 0x0000000000007b1d */ /* 0x000fe20000010000 */
[----:B------:R-:W-:-:S05]  /*1a40*/  ISETP.NE.AND P5, PT, R4, RZ, PT ;  /* 0x000000ff0400720c */ /* 0x000fca0003fa5270 */
[----:B------:R-:W-:Y:S01]  /*1a50*/  BSSY.RECONVERGENT B1, `(.L_x_172) ;  /* 0x0000172000017945 */ /* 0x000fe20003800200 */
[----:B-1----:R-:W-:Y:S01]  /*1a60*/  IABS R11, R15 ;  /* 0x0000000f000b7213 */ /* 0x002fe20000000000 */
[----:B------:R-:W1:Y:S03]  /*1a70*/  @!P1 LDS R24, [R5] ;  /* 0x0000000005189984 */ /* 0x000e660000000800 */
[----:B0-----:R-:W0:Y:S08]  /*1a80*/  I2F.RP R14, R11 ;  /* 0x0000000b000e7306 */ /* 0x001e300000209400 */
[----:B0-----:R-:W0:Y:S02]  /*1a90*/  MUFU.RCP R30, R14 ;  /* 0x0000000e001e7308 */ /* 0x001e240000001000 */
[----:B0-----:R-:W-:-:S06]  /*1aa0*/  VIADD R30, R30, 0xffffffe ;  /* 0x0ffffffe1e1e7836 */ /* 0x001fcc0000000000 */
[----:B------:R0:W2:Y:S01]  /*1ab0*/  F2I.FTZ.U32.TRUNC.NTZ R31, R30 ;  /* 0x0000001e001f7305 */ /* 0x0000a2000021f000 */
[----:B-1----:R-:W1:Y:S01]  /*1ac0*/  SHFL.BFLY PT, R21, R24, 0x4, 0x1f ;  /* 0x0c801f0018157f89 */ /* 0x002e6200000e0000 */
[----:B0-----:R-:W-:Y:S01]  /*1ad0*/  HFMA2 R30, -RZ, RZ, 0, 0 ;  /* 0x00000000ff1e7431 */ /* 0x001fe200000001ff */
[----:B-1----:R-:W-:-:S05]  /*1ae0*/  FMNMX.FTZ R21, R21, R24, !PT ;  /* 0x0000001815157209 */ /* 0x002fca0007810000 */
[----:B------:R-:W0:Y:S02]  /*1af0*/  SHFL.BFLY PT, R10, R21, 0x2, 0x1f ;  /* 0x0c401f00150a7f89 */ /* 0x000e2400000e0000 */
[----:B0-----:R-:W-:-:S05]  /*1b00*/  FMNMX.FTZ R10, R21, R10, !PT ;  /* 0x0000000a150a7209 */ /* 0x001fca0007810000 */
[----:B------:R-:W0:Y:S02]  /*1b10*/  SHFL.BFLY PT, R3, R10, 0x1, 0x1f ;  /* 0x0c201f000a037f89 */ /* 0x000e2400000e0000 */
[----:B0-----:R-:W-:Y:S01]  /*1b20*/  FMNMX.FTZ R9, R10, R3, !PT ;  /* 0x000000030a097209 */ /* 0x001fe20007810000 */
[----:B--2---:R-:W-:Y:S01]  /*1b30*/  IMAD.MOV R10, RZ, RZ, -R31 ;  /* 0x000000ffff0a7224 */ /* 0x004fe200078e0a1f */
[----:B------:R-:W0:Y:S02]  /*1b40*/  I2F.RP R3, R17 ;  /* 0x0000001100037306 */ /* 0x000e240000209400 */
[----:B------:R-:W-:Y:S01]  /*1b50*/  FSETP.NEU.FTZ.AND P0, PT, R9, -INF , PT ;  /* 0xff8000000900780b */ /* 0x000fe20003f1d000 */
[----:B------:R-:W-:-:S03]  /*1b60*/  IMAD R10, R10, R11, RZ ;  /* 0x0000000b0a0a7224 */ /* 0x000fc600078e02ff */
[----:B------:R-:W-:Y:S01]  /*1b70*/  FSEL R9, R9, RZ, P0 ;  /* 0x000000ff09097208 */ /* 0x000fe20000000000 */
[----:B------:R-:W-:-:S04]  /*1b80*/  IMAD.HI.U32 R10, R31, R10, R30 ;  /* 0x0000000a1f0a7227 */ /* 0x000fc800078e001e */
[----:B------:R-:W-:-:S04]  /*1b90*/  FADD.FTZ R5, -R9, R24 ;  /* 0x0000001809057221 */ /* 0x000fc80000010100 */
[----:B------:R-:W-:Y:S01]  /*1ba0*/  FMUL.FTZ R5, R5, 1.4426950216293334961 ;  /* 0x3fb8aa3b05057820 */ /* 0x000fe20000410000 */
[----:B0-----:R-:W0:Y:S08]  /*1bb0*/  MUFU.RCP R28, R3 ;  /* 0x00000003001c7308 */ /* 0x001e300000001000 */
[----:B------:R-:W1:Y:S01]  /*1bc0*/  MUFU.EX2 R18, R5 ;  /* 0x0000000500127308 */ /* 0x000e620000000800 */
[----:B0-----:R-:W-:Y:S01]  /*1bd0*/  VIADD R28, R28, 0xffffffe ;  /* 0x0ffffffe1c1c7836 */ /* 0x001fe20000000000 */
[----:B------:R-:W-:Y:S01]  /*1be0*/  IABS R3, R4 ;  /* 0x0000000400037213 */ /* 0x000fe20000000000 */
[----:B-1----:R-:W0:Y:S02]  /*1bf0*/  SHFL.BFLY PT, R21, R18, 0x4, 0x1f ;  /* 0x0c801f0012157f89 */ /* 0x002e2400000e0000 */
[----:B------:R-:W1:Y:S01]  /*1c00*/  F2I.FTZ.U32.TRUNC.NTZ R29, R28 ;  /* 0x0000001c001d7305 */ /* 0x000e62000021f000 */
[----:B------:R-:W-:Y:S01]  /*1c10*/  IABS R5, R12 ;  /* 0x0000000c00057213 */ /* 0x000fe20000000000 */
[----:B------:R-:W-:-:S04]  /*1c20*/  IMAD.MOV R3, RZ, RZ, -R3 ;  /* 0x000000ffff037224 */ /* 0x000fc800078e0a03 */
[----:B------:R-:W-:-:S04]  /*1c30*/  IMAD.HI.U32 R10, R10, R5, RZ ;  /* 0x000000050a0a7227 */ /* 0x000fc800078e00ff */
[----:B-1----:R-:W-:Y:S02]  /*1c40*/  IMAD.MOV R14, RZ, RZ, -R29 ;  /* 0x000000ffff0e7224 */ /* 0x002fe400078e0a1d */
[----:B------:R-:W-:Y:S02]  /*1c50*/  IMAD.MOV.U32 R28, RZ, RZ, RZ ;  /* 0x000000ffff1c7224 */ /* 0x000fe400078e00ff */
[----:B------:R-:W-:Y:S02]  /*1c60*/  IMAD R14, R14, R17, RZ ;  /* 0x000000110e0e7224 */ /* 0x000fe400078e02ff */
[----:B0-----:R-:W-:Y:S02]  /*1c70*/  FADD.FTZ R21, R18, R21 ;  /* 0x0000001512157221 */ /* 0x001fe40000010000 */
[----:B------:R-:W-:-:S03]  /*1c80*/  IMAD.HI.U32 R14, R29, R14, R28 ;  /* 0x0000000e1d0e7227 */ /* 0x000fc600078e001c */
[----:B------:R-:W0:Y:S03]  /*1c90*/  SHFL.BFLY PT, R16, R21, 0x2, 0x1f ;  /* 0x0c401f0015107f89 */ /* 0x000e2600000e0000 */
[----:B------:R-:W-:-:S04]  /*1ca0*/  IMAD.HI.U32 R18, R14, R5, RZ ;  /* 0x000000050e127227 */ /* 0x000fc800078e00ff */
[----:B------:R-:W-:Y:S02]  /*1cb0*/  IMAD.MOV R14, RZ, RZ, -R10 ;  /* 0x000000ffff0e7224 */ /* 0x000fe400078e0a0a */
[--C-:B------:R-:W-:Y:S02]  /*1cc0*/  IMAD R20, R18, R3, R5.reuse ;  /* 0x0000000312147224 */ /* 0x100fe400078e0205 */
[----:B------:R-:W-:Y:S01]  /*1cd0*/  IMAD R14, R11, R14, R5 ;  /* 0x0000000e0b0e7224 */ /* 0x000fe200078e0205 */
[C---:B------:R-:W-:Y:S02]  /*1ce0*/  LOP3.LUT R5, R12.reuse, R17, RZ, 0x3c, !PT ;  /* 0x000000110c057212 */ /* 0x040fe400078e3cff */
[----:B------:R-:W-:Y:S02]  /*1cf0*/  ISETP.GT.U32.AND P1, PT, R17, R20, PT ;  /* 0x000000141100720c */ /* 0x000fe40003f24070 */
[----:B------:R-:W-:Y:S02]  /*1d00*/  ISETP.GT.U32.AND P0, PT, R11, R14, PT ;  /* 0x0000000e0b00720c */ /* 0x000fe40003f04070 */
[----:B------:R-:W-:-:S02]  /*1d10*/  LOP3.LUT R12, R12, R15, RZ, 0x3c, !PT ;  /* 0x0000000f0c0c7212 */ /* 0x000fc400078e3cff */
[----:B------:R-:W-:Y:S01]  /*1d20*/  ISETP.GE.AND P3, PT, R5, RZ, PT ;  /* 0x000000ff0500720c */ /* 0x000fe20003f66270 */
[----:B0-----:R-:W-:Y:S01]  /*1d30*/  FADD.FTZ R16, R21, R16 ;  /* 0x0000001015107221 */ /* 0x001fe20000010000 */
[----:B------:R-:W-:-:S05]  /*1d40*/  IMAD.MOV.U32 R21, RZ, RZ, 0x7f800000 ;  /* 0x7f800000ff157424 */ /* 0x000fca00078e00ff */
[-C--:B------:R-:W-:Y:S01]  /*1d50*/  @!P1 IADD3 R20, PT, PT, R20, -R17.reuse, RZ ;  /* 0x8000001114149210 */ /* 0x080fe20007ffe0ff */
[----:B------:R-:W-:Y:S01]  /*1d60*/  @!P1 VIADD R18, R18, 0x1 ;  /* 0x0000000112129836 */ /* 0x000fe20000000000 */
[----:B------:R-:W-:Y:S01]  /*1d70*/  @!P0 IADD3 R10, PT, PT, R10, 0x1, RZ ;  /* 0x000000010a0a8810 */ /* 0x000fe20007ffe0ff */
[----:B------:R-:W0:Y:S01]  /*1d80*/  SHFL.BFLY PT, R3, R16, 0x1, 0x1f ;  /* 0x0c201f0010037f89 */ /* 0x000e2200000e0000 */
[----:B------:R-:W-:Y:S01]  /*1d90*/  ISETP.GE.U32.AND P2, PT, R20, R17, PT ;  /* 0x000000111400720c */ /* 0x000fe20003f46070 */
[----:B------:R-:W-:Y:S01]  /*1da0*/  @!P0 IMAD.IADD R14, R14, 0x1, -R11 ;  /* 0x000000010e0e8824 */ /* 0x000fe200078e0a0b */
[----:B------:R-:W-:-:S04]  /*1db0*/  ISETP.NE.AND P0, PT, R15, RZ, PT ;  /* 0x000000ff0f00720c */ /* 0x000fc80003f05270 */
        /* <DEDUP_REMOVED lines=10> */
[----:B0-----:R-:W-:Y:S01]  /*1e60*/  FADD.FTZ R3, R16, R3 ;  /* 0x0000000310037221 */ /* 0x001fe20000010000 */
[----:B------:R-:W-:Y:S01]  /*1e70*/  IMAD.MOV.U32 R5, RZ, RZ, R10 ;  /* 0x000000ffff057224 */ /* 0x000fe200078e000a */
[----:B------:R-:W-:-:S02]  /*1e80*/  SHF.R.S32.HI R13, RZ, 0x1f, R18 ;  /* 0x0000001fff0d7819 */ /* 0x000fc40000011412 */
[----:B------:R-:W-:Y:S02]  /*1e90*/  LOP3.LUT R11, R12, R11, RZ, 0xfc, !PT ;  /* 0x0000000b0c0b7212 */ /* 0x000fe400078efcff */
[----:B------:R-:W-:Y:S02]  /*1ea0*/  FSETP.NE.FTZ.AND P1, PT, R3, RZ, PT ;  /* 0x000000ff0300720b */ /* 0x000fe40003f35000 */
[----:B------:R-:W-:Y:S02]  /*1eb0*/  @!P2 IADD3 R5, PT, PT, -R5, RZ, RZ ;  /* 0x000000ff0505a210 */ /* 0x000fe40007ffe1ff */
[----:B------:R-:W-:Y:S02]  /*1ec0*/  @!P0 LOP3.LUT R5, RZ, R15, RZ, 0x33, !PT ;  /* 0x0000000fff058212 */ /* 0x000fe400078e33ff */
[----:B------:R-:W-:Y:S02]  /*1ed0*/  LOP3.LUT P0, RZ, R19, 0x3e7, RZ, 0xc0, !PT ;  /* 0x000003e713ff7812 */ /* 0x000fe4000780c0ff */
[----:B------:R-:W-:Y:S01]  /*1ee0*/  ISETP.LT.U32.AND P2, PT, R26, R18, PT ;  /* 0x000000121a00720c */ /* 0x000fe20003f41070 */
[----:B------:R-:W-:-:S03]  /*1ef0*/  IMAD R12, R5, UR12, RZ ;  /* 0x0000000c050c7c24 */ /* 0x000fc6000f8e02ff */
[----:B------:R-:W-:Y:S01]  /*1f00*/  ISETP.LT.AND.EX P2, PT, R27, R13, PT, P2 ;  /* 0x0000000d1b00720c */ /* 0x000fe20003f41320 */
[----:B------:R0:W1:Y:S03]  /*1f10*/  @P1 MUFU.LG2 R10, R3 ;  /* 0x00000003000a1308 */ /* 0x0000660000000c00 */
[----:B------:R-:W-:Y:S01]  /*1f20*/  SEL R5, R26, R18, P2 ;  /* 0x000000121a057207 */ /* 0x000fe20001000000 */
        /* <DEDUP_REMOVED lines=54> */
.L_x_175:
[----:B------:R-:W-:Y:S01]  /*2290*/  LEA.HI R2, R19, UR14, RZ, 0x1d ;  /* 0x0000000e13027c11 */ /* 0x000fe2000f8fe8ff */
[----:B------:R-:W-:Y:S01]  /*22a0*/  IMAD.MOV.U32 R17, RZ, RZ, RZ ;  /* 0x000000ffff117224 */ /* 0x000fe200078e00ff */
[----:B------:R-:W-:Y:S02]  /*22b0*/  MOV R18, R30 ;  /* 0x0000001e00127202 */ /* 0x000fe40000000f00 */
[----:B------:R-:W-:Y:S01]  /*22c0*/  MOV R14, 0x22f0 ;  /* 0x000022f0000e7802 */ /* 0x000fe20000000f00 */
[----:B------:R-:W-:Y:S02]  /*22d0*/  IMAD.MOV.U32 R22, RZ, RZ, R2 ;  /* 0x000000ffff167224 */ /* 0x000fe400078e0002 */
[----:B------:R-:W-:Y:S05]  /*22e0*/  CALL.REL.NOINC `($__internal_4_$__cuda_sm20_div_s64) ;  /* 0x0000001c00487944 */ /* 0x000fea0003c00000 */
[----:B------:R-:W-:Y:S02]  /*22f0*/  IADD3 R9, PT, PT, -R10, RZ, RZ ;  /* 0x000000ff0a097210 */ /* 0x000fe40007ffe1ff */
[----:B------:R-:W-:-:S03]  /*2300*/  MOV R31, R11 ;  /* 0x0000000b001f7202 */ /* 0x000fc60000000f00 */
[----:B------:R-:W-:Y:S01]  /*2310*/  IMAD R9, R30, R9, R2 ;  /* 0x000000091e097224 */ /* 0x000fe200078e0202 */
[----:B------:R-:W-:-:S07]  /*2320*/  MOV R30, R10 ;  /* 0x0000000a001e7202 */ /* 0x000fce0000000f00 */
.L_x_176:
        /* <DEDUP_REMOVED lines=59> */
.L_x_178:
[----:B------:R-:W-:Y:S01]  /*26e0*/  IMAD.MOV.U32 R22, RZ, RZ, R30 ;  /* 0x000000ffff167224 */ /* 0x000fe200078e001e */
[----:B------:R-:W-:Y:S01]  /*26f0*/  MOV R17, R31 ;  /* 0x0000001f00117202 */ /* 0x000fe20000000f00 */
[----:B------:R-:W-:Y:S01]  /*2700*/  IMAD.MOV.U32 R18, RZ, RZ, R34 ;  /* 0x000000ffff127224 */ /* 0x000fe200078e0022 */
[----:B------:R-:W-:Y:S02]  /*2710*/  MOV R14, 0x2730 ;  /* 0x00002730000e7802 */ /* 0x000fe40000000f00 */
[----:B------:R-:W-:Y:S05]  /*2720*/  CALL.REL.NOINC `($__internal_4_$__cuda_sm20_div_s64) ;  /* 0x0000001800387944 */ /* 0x000fea0003c00000 */
[----:B------:R-:W-:-:S05]  /*2730*/  IADD3 R31, PT, PT, -R10, RZ, RZ ;  /* 0x000000ff0a1f7210 */ /* 0x000fca0007ffe1ff */
[----:B------:R-:W-:Y:S02]  /*2740*/  IMAD R31, R31, R34, R30 ;  /* 0x000000221f1f7224 */ /* 0x000fe400078e021e */
.L_x_179:
[----:B------:R-:W-:Y:S05]  /*2750*/  BSYNC.RECONVERGENT B0 ;  /* 0x0000000000007941 */ /* 0x000fea0003800200 */
.L_x_177:
        /* <DEDUP_REMOVED lines=157> */
.L_x_174:
[----:B------:R-:W0:Y:S01]  /*3130*/  LDC.64 R4, c[0x0][0x420] ;  /* 0x00010800ff047b82 */ /* 0x000e220000000a00 */
[----:B------:R-:W-:-:S05]  /*3140*/  IADD3 R2, PT, PT, R2, UR14, RZ ;  /* 0x0000000e02027c10 */ /* 0x000fca000fffe0ff */
[----:B0-----:R-:W-:-:S05]  /*3150*/  IMAD.WIDE.U32 R2, R2, 0x4, R4 ;  /* 0x0000000402027825 */ /* 0x001fca00078e0004 */
[----:B------:R1:W-:Y:S02]  /*3160*/  STG.E desc[UR8][R2.64], R21 ;  /* 0x0000001502007986 */ /* 0x0003e4000c101908 */
.L_x_173:
[----:B------:R-:W-:Y:S05]  /*3170*/  BSYNC.RECONVERGENT B1 ;  /* 0x0000000000017941 */ /* 0x000fea0003800200 */
.L_x_172:
        /* <DEDUP_REMOVED lines=17> */
.L_x_181:
[----:B------:R-:W-:Y:S05]  /*3290*/  BSYNC.RECONVERGENT B0 ;  /* 0x0000000000007941 */ /* 0x000fea0003800200 */
.L_x_180:
        /* <DEDUP_REMOVED lines=43> */
.L_x_192:
        /* <DEDUP_REMOVED lines=9> */
.L_x_185:
[----:B------:R-:W-:Y:S05]  /*35e0*/  BSYNC.RECONVERGENT B0 ;  /* 0x0000000000007941 */ /* 0x000fea0003800200 */
.L_x_184:
        /* <DEDUP_REMOVED lines=12> */
.L_x_187:
[----:B------:R-:W-:Y:S05]  /*36b0*/  BSYNC.RECONVERGENT B0 ;  /* 0x0000000000007941 */ /* 0x000fea0003800200 */
.L_x_186:
        /* <DEDUP_REMOVED lines=12> */
.L_x_189:
[----:B------:R-:W-:Y:S05]  /*3780*/  BSYNC.RECONVERGENT B0 ;  /* 0x0000000000007941 */ /* 0x000fea0003800200 */
.L_x_188:
        /* <DEDUP_REMOVED lines=12> */
.L_x_191:
[----:B------:R-:W-:Y:S05]  /*3850*/  BSYNC.RECONVERGENT B0 ;  /* 0x0000000000007941 */ /* 0x000fea0003800200 */
.L_x_190:
        /* <DEDUP_REMOVED lines=11> */
.L_x_183:
        /* <DEDUP_REMOVED lines=11> */
.L_x_195:
        /* <DEDUP_REMOVED lines=8> */
.L_x_194:
[----:B------:R-:W-:Y:S05]  /*3a40*/  BSYNC.RECONVERGENT B0 ;  /* 0x0000000000007941 */ /* 0x000fea0003800200 */
.L_x_193:
        /* <DEDUP_REMOVED lines=9> */
.L_x_182:
        /* <DEDUP_REMOVED lines=83> */
        .weak           $__internal_4_$__cuda_sm20_div_s64
        .type           $__internal_4_$__cuda_sm20_div_s64,@function
        .size           $__internal_4_$__cuda_sm20_div_s64,(.L_x_14852 - $__internal_4_$__cuda_sm20_div_s64)
$__internal_4_$__cuda_sm20_div_s64:
        /* <DEDUP_REMOVED lines=86> */
[----:B------:R-:W-:Y:S06]  /*4570*/  RET.REL.NODEC R12 `(_ZN5flash32flash_fwd_splitkv_combine_kernelI23Flash_fwd_kernel_traitsILi128ELi64ELi128ELi4ELb0ELb0EN7cutlass10bfloat16_tE19Flash_kernel_traitsILi128ELi64ELi128ELi4ES3_EELi4ELi3ELb0EEEvNS_16Flash_fwd_paramsE) ;  /* 0xffffffb80ca07950 */ /* 0x000fec0003c3ffff */
.L_x_196:
        /* <DEDUP_REMOVED lines=16> */
.L_x_14852:


//--------------------- .text._ZN5flash32flash_fwd_splitkv_combine_kernelI23Flash_fwd_kernel_traitsILi128ELi64ELi128ELi4ELb0ELb0EN7cutlass10bfloat16_tE19Flash_kernel_traitsILi128ELi64ELi128ELi4ES3_EELi4ELi2ELb0EEEvNS_16Flash_fwd_paramsE --------------------------
	.section	.text._ZN5flash32flash_fwd_splitkv_combine_kernelI23Flash_fwd_kernel_traitsILi128ELi64ELi128ELi4ELb0ELb0EN7cutlass10bfloat16_tE19Flash_kernel_traitsILi128ELi64ELi128ELi4ES3_EELi4ELi2ELb0EEEvNS_16Flash_fwd_paramsE,"ax",@progbits
	.align	128
        .global         _ZN5flash32flash_fwd_splitkv_combine_kernelI23Flash_fwd_kernel_traitsILi128ELi64ELi128ELi4ELb0ELb0EN7cutlass10bfloat16_tE19Flash_kernel_traitsILi128ELi64ELi128ELi4ES3_EELi4ELi2ELb0EEEvNS_16Flash_fwd_paramsE
        .type           _ZN5flash32flash_fwd_splitkv_combine_kernelI23Flash_fwd_kernel_traitsILi128ELi64ELi128ELi4ELb0ELb0EN7cutlass10bfloat16_tE19Flash_kernel_traitsILi128ELi64ELi128ELi4ES3_EELi4ELi2ELb0EEEvNS_16Flash_fwd_paramsE,@function
        .size           _ZN5flash32flash_fwd_splitkv_combine_kernelI23Flash_fwd_kernel_traitsILi128ELi64ELi128ELi4ELb0ELb0EN7cutlass10bfloat16_tE19Flash_kernel_traitsILi128ELi64ELi128ELi4ES3_EELi4ELi2ELb0EEEvNS_16Flash_fwd_paramsE,(.L_x_14853 - _ZN5flash32flash_fwd_splitkv_combine_kernelI23Flash_fwd_kernel_traitsILi128ELi64ELi128ELi4ELb0ELb0EN7cutlass10bfloat16_tE19Flash_kernel_traitsILi128ELi64ELi128ELi4ES3_EELi4ELi2ELb0EEEvNS_16Flash_fwd_paramsE)
        .other          _ZN5flash32flash_fwd_splitkv_combine_kernelI23Flash_fwd_kernel_traitsILi128ELi64ELi128ELi4ELb0ELb0EN7cutlass10bfloat16_tE19Flash_kernel_traitsILi128ELi64ELi128ELi4ES3_EELi4ELi2ELb0EEEvNS_16Flash_fwd_paramsE,@"STO_CUDA_ENTRY STV_DEFAULT"
_ZN5flash32flash_fwd_splitkv_combine_kernelI23Flash_fwd_kernel_traitsILi128ELi64ELi128ELi4ELb0ELb0EN7cutlass10bfloat16_tE19Flash_kernel_traitsILi128ELi64ELi128ELi4ES3_EELi4ELi2ELb0EEEvNS_16Flash_fwd_paramsE:
.text._ZN5flash32flash_fwd_splitkv_combine_kernelI23Flash_fwd_kernel_traitsILi128ELi64ELi128ELi4ELb0ELb0EN7cutlass10bfloat16_tE19Flash_kernel_traitsILi128ELi64ELi128ELi4ES3_EELi4ELi2ELb0EEEvNS_16Flash_fwd_paramsE:
        /* <DEDUP_REMOVED lines=38> */
.L_x_197:
[----:B------:R-:W-:Y:S01]  /*0260*/  IMAD.U32 R24, RZ, RZ, UR21 ;  /* 0x00000015ff187e24 */ /* 0x000fe2000f8e00ff */
[----:B------:R-:W-:Y:S01]  /*0270*/  MOV R16, UR19 ;  /* 0x0000001300107c02 */ /* 0x000fe20008000f00 */
[----:B------:R-:W-:Y:S01]  /*0280*/  IMAD.U32 R15, RZ, RZ, UR15 ;  /* 0x0000000fff0f7e24 */ /* 0x000fe2000f8e00ff */
[----:B------:R-:W-:Y:S02]  /*0290*/  MOV R13, UR14 ;  /* 0x0000000e000d7c02 */ /* 0x000fe40008000f00 */
[----:B------:R-:W-:Y:S02]  /*02a0*/  MOV R14, 0x2c0 ;  /* 0x000002c0000e7802 */ /* 0x000fe40000000f00 */
[----:B------:R-:W-:Y:S05]  /*02b0*/  CALL.REL.NOINC `($__internal_5_$__cuda_sm20_div_s64) ;  /* 0x0000003c00447944 */ /* 0x000fea0003c00000 */
[----:B------:R-:W-:-:S07]  /*02c0*/  MOV R10, R0 ;  /* 0x00000000000a7202 */ /* 0x000fce0000000f00 */
.L_x_198:
        /* <DEDUP_REMOVED lines=30> */
.L_x_200:
[----:B------:R-:W-:Y:S01]  /*04b0*/  IMAD.MOV.U32 R24, RZ, RZ, R10 ;  /* 0x000000ffff187224 */ /* 0x000fe200078e000a */
[----:B------:R-:W-:Y:S02]  /*04c0*/  MOV R15, R11 ;  /* 0x0000000b000f7202 */ /* 0x000fe40000000f00 */
[----:B------:R-:W-:Y:S02]  /*04d0*/  MOV R14, 0x4f0 ;  /* 0x000004f0000e7802 */ /* 0x000fe40000000f00 */
[----:B------:R-:W-:Y:S05]  /*04e0*/  CALL.REL.NOINC `($__internal_5_$__cuda_sm20_div_s64) ;  /* 0x0000003800b87944 */ /* 0x000fea0003c00000 */
[----:B------:R-:W-:Y:S02]  /*04f0*/  MOV R6, R0 ;  /* 0x0000000000067202 */ /* 0x000fe40000000f00 */
[----:B------:R-:W-:Y:S02]  /*0500*/  MOV R7, R11 ;  /* 0x0000000b00077202 */ /* 0x000fe40000000f00 */
.L_x_201:
[----:B------:R-:W-:Y:S05]  /*0510*/  BSYNC.RECONVERGENT B0 ;  /* 0x0000000000007941 */ /* 0x000fea0003800200 */
.L_x_199:
        /* <DEDUP_REMOVED lines=58> */
.L_x_203:
[----:B------:R-:W-:Y:S01]  /*08c0*/  IMAD.MOV.U32 R24, RZ, RZ, R16 ;  /* 0x000000ffff187224 */ /* 0x000fe200078e0010 */
[----:B------:R-:W-:Y:S01]  /*08d0*/  MOV R16, R10 ;  /* 0x0000000a00107202 */ /* 0x000fe20000000f00 */
[----:B------:R-:W-:Y:S01]  /*08e0*/  IMAD.MOV.U32 R15, RZ, RZ, R13 ;  /* 0x000000ffff0f7224 */ /* 0x000fe200078e000d */
[----:B------:R-:W-:Y:S02]  /*08f0*/  MOV R13, R4 ;  /* 0x00000004000d7202 */ /* 0x000fe40000000f00 */
[----:B------:R-:W-:Y:S02]  /*0900*/  MOV R14, 0x920 ;  /* 0x00000920000e7802 */ /* 0x000fe40000000f00 */
[----:B------:R-:W-:Y:S05]  /*0910*/  CALL.REL.NOINC `($__internal_5_$__cuda_sm20_div_s64) ;  /* 0x0000003400ac7944 */ /* 0x000fea0003c00000 */
[----:B------:R-:W-:Y:S02]  /*0920*/  MOV R14, R0 ;  /* 0x00000000000e7202 */ /* 0x000fe40000000f00 */
[----:B------:R-:W-:Y:S02]  /*0930*/  MOV R15, R11 ;  /* 0x0000000b000f7202 */ /* 0x000fe40000000f00 */
.L_x_204:
[----:B------:R-:W-:Y:S05]  /*0940*/  BSYNC.RECONVERGENT B0 ;  /* 0x0000000000007941 */ /* 0x000fea0003800200 */
.L_x_202:
        /* <DEDUP_REMOVED lines=53> */
[----:B------:R-:W0:Y:S08]  /*0ca0*/  F2I.FTZ.U32.TRUNC.NTZ R0, R5 ;  /* 0x0000000500007305 */ /* 0x000e30000021f000 */
[----:B------:R-:W1:Y:S01]  /*0cb0*/  F2I.FTZ.U32.TRUNC.NTZ R9, R8 ;  /* 0x0000000800097305 */ /* 0x000e62000021f000 */
[----:B0-----:R-:W-:Y:S02]  /*0cc0*/  R2UR UR17, R0 ;  /* 0x00000000001172ca */ /* 0x001fe400000e0000 */
[----:B------:R-:W-:-:S05]  /*0cd0*/  IABS R0, UR7 ;  /* 0x0000000700007c13 */ /* 0x000fca0008000000 */
[----:B------:R-:W-:Y:S02]  /*0ce0*/  IMAD.MOV R0, RZ, RZ, -R0 ;  /* 0x000000ffff007224 */ /* 0x000fe400078e0a00 */
[----:B-1----:R-:W-:Y:S02]  /*0cf0*/  IMAD.MOV R3, RZ, RZ, -R9 ;  /* 0x000000ffff037224 */ /* 0x002fe400078e0a09 */
[----:B------:R-:W-:Y:S02]  /*0d00*/  IMAD.MOV.U32 R8, RZ, RZ, RZ ;  /* 0x000000ffff087224 */ /* 0x000fe400078e00ff */
[----:B------:R-:W-:Y:S01]  /*0d10*/  IMAD R3, R3, UR13, RZ ;  /* 0x0000000d03037c24 */ /* 0x000fe2000f8e02ff */
[----:B------:R-:W-:-:S03]  /*0d20*/  UIADD3 UR9, UPT, UPT, URZ, -UR17, URZ ;  /* 0x80000011ff097290 */ /* 0x000fc6000fffe0ff */
[----:B------:R-:W-:Y:S01]  /*0d30*/  IMAD.HI.U32 R3, R9, R3, R8 ;  /* 0x0000000309037227 */ /* 0x000fe200078e0008 */
[----:B------:R-:W-:-:S04]  /*0d40*/  UIMAD UR9, UR9, UR11, URZ ;  /* 0x0000000b090972a4 */ /* 0x000fc8000f8e02ff */
[----:B------:R-:W-:Y:S01]  /*0d50*/  UIMAD.WIDE.U32 UR16, UR17, UR9, UR16 ;  /* 0x00000009111072a5 */ /* 0x000fe2000f8e0010 */
[----:B------:R-:W-:-:S03]  /*0d60*/  IMAD.HI.U32 R9, R3, UR12, RZ ;  /* 0x0000000c03097c27 */ /* 0x000fc6000f8e00ff */
[----:B------:R-:W-:Y:S01]  /*0d70*/  UIMAD.WIDE.U32 UR16, UR17, UR12, URZ ;  /* 0x0000000c111072a5 */ /* 0x000fe2000f8e00ff */
[----:B------:R-:W-:Y:S01]  /*0d80*/  IMAD R0, R9, R0, UR12 ;  /* 0x0000000c09007e24 */ /* 0x000fe2000f8e0200 */
[----:B------:R-:W-:Y:S02]  /*0d90*/  ULOP3.LUT UR16, UR6, UR13, URZ, 0x3c, !UPT ;  /* 0x0000000d06107292 */ /* 0x000fe4000f8e3cff */
[----:B------:R-:W-:Y:S02]  /*0da0*/  UIADD3 UR10, UPT, UPT, -UR17, URZ, URZ ;  /* 0x000000ff110a7290 */ /* 0x000fe4000fffe1ff */
[----:B------:R-:W-:Y:S01]  /*0db0*/  ISETP.LT.U32.AND P1, PT, R0, UR13, PT ;  /* 0x0000000d00007c0c */ /* 0x000fe2000bf21070 */
[----:B------:R-:W0:Y:S01]  /*0dc0*/  LDCU.U8 UR9, c[0x0][0x549] ;  /* 0x0000a920ff0977ac */ /* 0x000e220008000000 */
[----:B------:R-:W-:Y:S01]  /*0dd0*/  ISETP.LE.AND P0, PT, RZ, UR16, PT ;  /* 0x00000010ff007c0c */ /* 0x000fe2000bf03270 */
[----:B------:R-:W-:Y:S02]  /*0de0*/  UIMAD UR10, UR11, UR10, UR12 ;  /* 0x0000000a0b0a72a4 */ /* 0x000fe4000f8e020c */
[----:B------:R-:W-:-:S02]  /*0df0*/  ULOP3.LUT UR6, UR6, UR4, URZ, 0x3c, !UPT ;  /* 0x0000000406067292 */ /* 0x000fc4000f8e3cff */
[----:B------:R-:W-:-:S06]  /*0e00*/  UISETP.GT.U32.AND UP1, UPT, UR11, UR10, UPT ;  /* 0x0000000a0b00728c */ /* 0x000fcc000bf24070 */
[----:B------:R-:W-:Y:S02]  /*0e10*/  @!P1 VIADD R0, R0, -UR13 ;  /* 0x8000000d00009c36 */ /* 0x000fe40008000000 */
[----:B------:R-:W-:Y:S01]  /*0e20*/  @!P1 VIADD R9, R9, 0x1 ;  /* 0x0000000109099836 */ /* 0x000fe20000000000 */
[----:B------:R-:W-:Y:S02]  /*0e30*/  ISETP.NE.AND P1, PT, RZ, UR7, PT ;  /* 0x00000007ff007c0c */ /* 0x000fe4000bf25270 */
[----:B------:R-:W-:Y:S01]  /*0e40*/  ISETP.GE.U32.AND P2, PT, R0, UR13, PT ;  /* 0x0000000d00007c0c */ /* 0x000fe2000bf46070 */
[----:B0-----:R-:W-:Y:S02]  /*0e50*/  UISETP.NE.AND UP0, UPT, UR9, URZ, UPT ;  /* 0x000000ff0900728c */ /* 0x001fe4000bf05270 */
[----:B------:R-:W-:Y:S02]  /*0e60*/  @!UP1 UIADD3 UR10, UPT, UPT, UR10, -UR11, URZ ;  /* 0x8000000b0a0a9290 */ /* 0x000fe4000fffe0ff */
[----:B------:R-:W-:-:S02]  /*0e70*/  @!UP1 UIADD3 UR17, UPT, UPT, UR17, 0x1, URZ ;  /* 0x0000000111119890 */ /* 0x000fc4000fffe0ff */
[----:B------:R-:W-:Y:S02]  /*0e80*/  UISETP.GE.U32.AND UP3, UPT, UR10, UR11, UPT ;  /* 0x0000000b0a00728c */ /* 0x000fe4000bf66070 */
[----:B------:R-:W-:Y:S02]  /*0e90*/  UISETP.GE.AND UP1, UPT, UR6, URZ, UPT ;  /* 0x000000ff0600728c */ /* 0x000fe4000bf26270 */
[----:B------:R-:W-:Y:S02]  /*0ea0*/  USEL UR9, UR5, 0x1, !UP0 ;  /* 0x0000000105097887 */ /* 0x000fe4000c000000 */
[----:B------:R-:W-:Y:S01]  /*0eb0*/  @P2 VIADD R9, R9, 0x1 ;  /* 0x0000000109092836 */ /* 0x000fe20000000000 */
[----:B------:R-:W-:-:S03]  /*0ec0*/  USHF.R.S32.HI UR6, URZ, 0x1f, UR7 ;  /* 0x0000001fff067899 */ /* 0x000fc60008011407 */
[----:B------:R-:W-:Y:S01]  /*0ed0*/  @!P0 IMAD.MOV R9, RZ, RZ, -R9 ;  /* 0x000000ffff098224 */ /* 0x000fe200078e0a09 */
[----:B------:R-:W-:Y:S01]  /*0ee0*/  @!P1 LOP3.LUT R9, RZ, UR13, RZ, 0x33, !PT ;  /* 0x0000000dff099c12 */ /* 0x000fe2000f8e33ff */
[----:B------:R-:W-:Y:S02]  /*0ef0*/  @UP3 UIADD3 UR17, UPT, UPT, UR17, 0x1, URZ ;  /* 0x0000000111113890 */ /* 0x000fe4000fffe0ff */
[----:B------:R-:W-:Y:S01]  /*0f00*/  UISETP.NE.AND UP3, UPT, UR8, URZ, UPT ;  /* 0x000000ff0800728c */ /* 0x000fe2000bf65270 */
[----:B------:R-:W-:Y:S01]  /*0f10*/  ISETP.LT.U32.AND P0, PT, R14, R9, PT ;  /* 0x000000090e00720c */ /* 0x000fe20003f01070 */
[----:B------:R-:W-:Y:S01]  /*0f20*/  @!UP1 UIADD3 UR17, UPT, UPT, -UR17, URZ, URZ ;  /* 0x000000ff11119290 */ /* 0x000fe2000fffe1ff */
[----:B------:R-:W-:Y:S01]  /*0f30*/  SHF.R.S32.HI R3, RZ, 0x1f, R9 ;  /* 0x0000001fff037819 */ /* 0x000fe20000011409 */
[----:B------:R-:W-:Y:S02]  /*0f40*/  USEL UR5, URZ, 0x1, !UP3 ;  /* 0x00000001ff057887 */ /* 0x000fe4000d800000 */
[----:B------:R-:W-:Y:S01]  /*0f50*/  @!UP2 ULOP3.LUT UR17, URZ, UR4, URZ, 0x33, !UPT ;  /* 0x00000004ff11a292 */ /* 0x000fe2000f8e33ff */
[----:B------:R-:W-:Y:S01]  /*0f60*/  ISETP.LT.AND.EX P0, PT, R15, R3, PT, P0 ;  /* 0x000000030f00720c */ /* 0x000fe20003f01300 */
[----:B------:R-:W-:-:S03]  /*0f70*/  ULOP3.LUT UR6, UR6, UR5, URZ, 0xfc, !UPT ;  /* 0x0000000506067292 */ /* 0x000fc6000f8efcff */
        /* <DEDUP_REMOVED lines=25> */
.L_x_206:
[----:B------:R-:W-:Y:S01]  /*1110*/  IMAD.MOV.U32 R24, RZ, RZ, R14 ;  /* 0x000000ffff187224 */ /* 0x000fe200078e000e */
[----:B------:R-:W-:Y:S01]  /*1120*/  MOV R16, R9 ;  /* 0x0000000900107202 */ /* 0x000fe20000000f00 */
[----:B------:R-:W-:Y:S01]  /*1130*/  IMAD.MOV.U32 R13, RZ, RZ, R3 ;  /* 0x000000ffff0d7224 */ /* 0x000fe200078e0003 */
[----:B------:R-:W-:Y:S02]  /*1140*/  MOV R14, 0x1160 ;  /* 0x00001160000e7802 */ /* 0x000fe40000000f00 */
[----:B------:R-:W-:Y:S05]  /*1150*/  CALL.REL.NOINC `($__internal_5_$__cuda_sm20_div_s64) ;  /* 0x0000002c009c7944 */ /* 0x000fea0003c00000 */
[----:B------:R-:W-:Y:S02]  /*1160*/  MOV R30, R0 ;  /* 0x00000000001e7202 */ /* 0x000fe40000000f00 */
[----:B------:R-:W-:Y:S02]  /*1170*/  MOV R31, R11 ;  /* 0x0000000b001f7202 */ /* 0x000fe40000000f00 */
.L_x_207:
[----:B------:R-:W-:Y:S05]  /*1180*/  BSYNC.RECONVERGENT B0 ;  /* 0x0000000000007941 */ /* 0x000fea0003800200 */
.L_x_205:
        /* <DEDUP_REMOVED lines=18> */
[----:B------:R-:W-:-:S05]  /*12b0*/  IMAD R0, R8, R0, R5 ;  /* 0x0000000008007224 */ /* 0x000fca00078e0205 */
[----:B------:R-:W-:-:S13]  /*12c0*/  ISETP.GT.U32.AND P1, PT, R11, R0, PT ;  /* 0x000000000b00720c */ /* 0x000fda0003f24070 */
[----:B------:R-:W-:Y:S02]  /*12d0*/  @!P1 IMAD.IADD R0, R0, 0x1, -R11 ;  /* 0x0000000100009824 */ /* 0x000fe400078e0a0b */
[----:B------:R-:W-:Y:S01]  /*12e0*/  @!P1 VIADD R8, R8, 0x1 ;  /* 0x0000000108089836 */ /* 0x000fe20000000000 */
[----:B------:R-:W-:Y:S02]  /*12f0*/  ISETP.NE.AND P1, PT, RZ, UR22, PT ;  /* 0x00000016ff007c0c */ /* 0x000fe4000bf25270 */
[-C--:B------:R-:W-:Y:S02]  /*1300*/  ISETP.GE.U32.AND P2, PT, R0, R11.reuse, PT ;  /* 0x0000000b0000720c */ /* 0x080fe40003f46070 */
[----:B------:R-:W-:-:S04]  /*1310*/  LOP3.LUT R0, R2, R11, RZ, 0x3c, !PT ;  /* 0x0000000b02007212 */ /* 0x000fc800078e3cff */
[----:B------:R-:W-:-:S07]  /*1320*/  ISETP.GE.AND P0, PT, R0, RZ, PT ;  /* 0x000000ff0000720c */ /* 0x000fce0003f06270 */
[----:B------:R-:W-:-:S06]  /*1330*/  @P2 VIADD R8, R8, 0x1 ;  /* 0x0000000108082836 */ /* 0x000fcc0000000000 */
        /* <DEDUP_REMOVED lines=30> */
.L_x_209:
[----:B------:R-:W-:Y:S01]  /*1520*/  IMAD.MOV.U32 R24, RZ, RZ, R6 ;  /* 0x000000ffff187224 */ /* 0x000fe200078e0006 */
[----:B------:R-:W-:Y:S01]  /*1530*/  MOV R15, R7 ;  /* 0x00000007000f7202 */ /* 0x000fe20000000f00 */
[----:B------:R-:W-:Y:S01]  /*1540*/  IMAD.MOV.U32 R16, RZ, RZ, R8 ;  /* 0x000000ffff107224 */ /* 0x000fe200078e0008 */
[----:B------:R-:W-:Y:S02]  /*1550*/  MOV R14, 0x1570 ;  /* 0x00001570000e7802 */ /* 0x000fe40000000f00 */
[----:B------:R-:W-:Y:S05]  /*1560*/  CALL.REL.NOINC `($__internal_5_$__cuda_sm20_div_s64) ;  /* 0x0000002800987944 */ /* 0x000fea0003c00000 */
[----:B------:R-:W-:Y:S02]  /*1570*/  MOV R18, R0 ;  /* 0x0000000000127202 */ /* 0x000fe40000000f00 */
[----:B------:R-:W-:Y:S02]  /*1580*/  MOV R19, R11 ;  /* 0x0000000b00137202 */ /* 0x000fe40000000f00 */
.L_x_210:
[----:B------:R-:W-:Y:S05]  /*1590*/  BSYNC.RECONVERGENT B0 ;  /* 0x0000000000007941 */ /* 0x000fea0003800200 */
.L_x_208:
[----:B------:R-:W0:Y:S01]  /*15a0*/  LDCU UR8, c[0x0][0x434] ;  /* 0x00008680ff0877ac */ /* 0x000e220008000800 */
[----:B------:R-:W-:Y:S01]  /*15b0*/  HFMA2 R12, -RZ, RZ, 0, 0 ;  /* 0x00000000ff0c7431 */ /* 0x000fe200000001ff */
[----:B------:R-:W1:Y:S01]  /*15c0*/  S2R R17, SR_TID.X ;  /* 0x0000000000117919 */ /* 0x000e620000002100 */
[----:B------:R-:W-:Y:S01]  /*15d0*/  BSSY.RECONVERGENT B0, `(.L_x_211) ;  /* 0x000004e000007945 */ /* 0x000fe20003800200 */
[----:B------:R-:W-:Y:S01]  /*15e0*/  USHF.R.S32.HI UR4, URZ, 0x1f, UR22 ;  /* 0x0000001fff047899 */ /* 0x000fe20008011416 */
[----:B------:R-:W2:Y:S03]  /*15f0*/  LDCU UR5, c[0x0][0x534] ;  /* 0x0000a680ff0577ac */ /* 0x000ea60008000800 */
[----:B------:R-:W-:Y:S01]  /*1600*/  ULOP3.LUT UR4, UR4, 0x1, URZ, 0xfc, !UPT ;  /* 0x0000000104047892 */ /* 0x000fe2000f8efcff */
[----:B------:R-:W3:Y:S01]  /*1610*/  LDCU.64 UR10, c[0x0][0x358] ;  /* 0x00006b00ff0a77ac */ /* 0x000ee20008000a00 */
[----:B0-----:R-:W-:-:S04]  /*1620*/  IABS R6, UR8 ;  /* 0x0000000800067c13 */ /* 0x001fc80008000000 */
[----:B------:R-:W0:Y:S01]  /*1630*/  I2F.RP R7, R6 ;  /* 0x0000000600077306 */ /* 0x000e220000209400 */
[----:B-1----:R-:W-:-:S07]  /*1640*/  SHF.R.U32.HI R11, RZ, 0x2, R17 ;  /* 0x00000002ff0b7819 */ /* 0x002fce0000011611 */
[----:B0-----:R-:W0:Y:S02]  /*1650*/  MUFU.RCP R13, R7 ;  /* 0x00000007000d7308 */ /* 0x001e240000001000 */
[----:B0-----:R-:W-:-:S06]  /*1660*/  VIADD R13, R13, 0xffffffe ;  /* 0x0ffffffe0d0d7836 */ /* 0x001fcc0000000000 */
[----:B------:R-:W0:Y:S02]  /*1670*/  F2I.FTZ.U32.TRUNC.NTZ R13, R13 ;  /* 0x0000000d000d7305 */ /* 0x000e24000021f000 */
[----:B0-----:R-:W-:-:S04]  /*1680*/  IMAD.MOV R0, RZ, RZ, -R13 ;  /* 0x000000ffff007224 */ /* 0x001fc800078e0a0d */
[----:B------:R-:W-:Y:S01]  /*1690*/  IMAD R5, R0, R6, RZ ;  /* 0x0000000600057224 */ /* 0x000fe200078e02ff */
[----:B------:R-:W-:Y:S02]  /*16a0*/  IABS R0, R2 ;  /* 0x0000000200007213 */ /* 0x000fe40000000000 */
[----:B------:R-:W-:Y:S01]  /*16b0*/  LOP3.LUT R2, R2, UR8, RZ, 0x3c, !PT ;  /* 0x0000000802027c12 */ /* 0x000fe2000f8e3cff */
[----:B------:R-:W-:-:S03]  /*16c0*/  IMAD.HI.U32 R5, R13, R5, R12 ;  /* 0x000000050d057227 */ /* 0x000fc600078e000c */
[----:B------:R-:W-:-:S03]  /*16d0*/  ISETP.GE.AND P1, PT, R2, RZ, PT ;  /* 0x000000ff0200720c */ /* 0x000fc60003f26270 */
[----:B------:R-:W-:-:S04]  /*16e0*/  IMAD.HI.U32 R12, R5, R0, RZ ;  /* 0x00000000050c7227 */ /* 0x000fc800078e00ff */
[----:B------:R-:W-:-:S04]  /*16f0*/  IMAD.MOV R5, RZ, RZ, -R12 ;  /* 0x000000ffff057224 */ /* 0x000fc800078e0a0c */
[C---:B------:R-:W-:Y:S02]  /*1700*/  IMAD R5, R6.reuse, R5, R0 ;  /* 0x0000000506057224 */ /* 0x040fe400078e0200 */
[----:B------:R-:W0:Y:S03]  /*1710*/  LDC R0, c[0x0][0x3e0] ;  /* 0x0000f800ff007b82 */ /* 0x000e260000000800 */
[----:B------:R-:W-:-:S13]  /*1720*/  ISETP.GT.U32.AND P0, PT, R6, R5, PT ;  /* 0x000000050600720c */ /* 0x000fda0003f04070 */
[----:B------:R-:W-:Y:S01]  /*1730*/  @!P0 IMAD.IADD R5, R5, 0x1, -R6 ;  /* 0x0000000105058824 */ /* 0x000fe200078e0a06 */
[----:B------:R-:W-:Y:S02]  /*1740*/  @!P0 IADD3 R12, PT, PT, R12, 0x1, RZ ;  /* 0x000000010c0c8810 */ /* 0x000fe40007ffe0ff */
[----:B------:R-:W-:Y:S02]  /*1750*/  ISETP.NE.AND P0, PT, RZ, UR8, PT ;  /* 0x00000008ff007c0c */ /* 0x000fe4000bf05270 */
[----:B------:R-:W-:Y:S02]  /*1760*/  ISETP.GE.U32.AND P2, PT, R5, R6, PT ;  /* 0x000000060500720c */ /* 0x000fe40003f46070 */
[----:B0-----:R-:W-:-:S04]  /*1770*/  IABS R7, R0 ;  /* 0x0000000000077213 */ /* 0x001fc80000000000 */
[----:B------:R-:W0:Y:S07]  /*1780*/  I2F.RP R20, R7 ;  /* 0x0000000700147306 */ /* 0x000e2e0000209400 */
[----:B------:R-:W-:-:S05]  /*1790*/  @P2 VIADD R12, R12, 0x1 ;  /* 0x000000010c0c2836 */ /* 0x000fca0000000000 */
[----:B------:R-:W-:Y:S02]  /*17a0*/  @!P1 IADD3 R12, PT, PT, -R12, RZ, RZ ;  /* 0x000000ff0c0c9210 */ /* 0x000fe40007ffe1ff */
[----:B------:R-:W-:Y:S01]  /*17b0*/  @!P0 LOP3.LUT R12, RZ, UR8, RZ, 0x33, !PT ;  /* 0x00000008ff0c8c12 */ /* 0x000fe2000f8e33ff */
[----:B0-----:R-:W0:Y:S01]  /*17c0*/  MUFU.RCP R20, R20 ;  /* 0x0000001400147308 */ /* 0x001e220000001000 */
[----:B--2---:R-:W-:-:S03]  /*17d0*/  ISETP.GE.AND P0, PT, R11, UR5, PT ;  /* 0x000000050b007c0c */ /* 0x004fc6000bf06270 */
[----:B------:R-:W-:Y:S01]  /*17e0*/  IMAD R6, R12, UR4, RZ ;  /* 0x000000040c067c24 */ /* 0x000fe2000f8e02ff */
[----:B------:R-:W1:Y:S04]  /*17f0*/  LDCU UR4, c[0x0][0x430] ;  /* 0x00008600ff0477ac */ /* 0x000e680008000800 */
[-C--:B------:R-:W-:Y:S02]  /*1800*/  IABS R16, R6.reuse ;  /* 0x0000000600107213 */ /* 0x080fe40000000000 */
[----:B------:R-:W-:Y:S02]  /*1810*/  IABS R5, R6 ;  /* 0x0000000600057213 */ /* 0x000fe40000000000 */
[----:B------:R-:W2:Y:S01]  /*1820*/  I2F.RP R2, R16 ;  /* 0x0000001000027306 */ /* 0x000ea20000209400 */
[----:B------:R-:W-:-:S02]  /*1830*/  VIADD R13, R16, UR18 ;  /* 0x00000012100d7c36 */ /* 0x000fc40008000000 */
[----:B------:R-:W-:-:S03]  /*1840*/  IMAD.MOV R5, RZ, RZ, -R5 ;  /* 0x000000ffff057224 */ /* 0x000fc600078e0a05 */
[----:B------:R-:W-:Y:S02]  /*1850*/  IABS R14, R13 ;  /* 0x0000000d000e7213 */ /* 0x000fe40000000000 */
[----:B0-----:R-:W-:Y:S01]  /*1860*/  IADD3 R20, PT, PT, R20, 0xffffffe, RZ ;  /* 0x0ffffffe14147810 */ /* 0x001fe20007ffe0ff */
[----:B-1----:R-:W-:-:S03]  /*1870*/  UIMAD UR8, UR8, UR4, URZ ;  /* 0x00000004080872a4 */ /* 0x002fc6000f8e02ff */
[----:B------:R0:W-:Y:S08]  /*1880*/  F2I.FTZ.U32.TRUNC.NTZ R21, R20 ;  /* 0x0000001400157305 */ /* 0x0001f0000021f000 */
[----:B--2---:R-:W1:Y:S01]  /*1890*/  MUFU.RCP R22, R2 ;  /* 0x0000000200167308 */ /* 0x004e620000001000 */
[----:B0-----:R-:W-:Y:S02]  /*18a0*/  IMAD.MOV.U32 R20, RZ, RZ, RZ ;  /* 0x000000ffff147224 */ /* 0x001fe400078e00ff */
[----:B-1----:R-:W-:-:S02]  /*18b0*/  VIADD R22, R22, 0xffffffe ;  /* 0x0ffffffe16167836 */ /* 0x002fc40000000000 */
[----:B------:R-:W-:-:S03]  /*18c0*/  IMAD.MOV R2, RZ, RZ, -R21 ;  /* 0x000000ffff027224 */ /* 0x000fc600078e0a15 */
[----:B------:R-:W0:Y:S02]  /*18d0*/  F2I.FTZ.U32.TRUNC.NTZ R23, R22 ;  /* 0x0000001600177305 */ /* 0x000e24000021f000 */
[----:B0-----:R-:W-:Y:S02]  /*18e0*/  IADD3 R15, PT, PT, RZ, -R23, RZ ;  /* 0x80000017ff0f7210 */ /* 0x001fe40007ffe0ff */
[----:B------:R-:W-:-:S03]  /*18f0*/  MOV R22, RZ ;  /* 0x000000ff00167202 */ /* 0x000fc60000000f00 */
[----:B------:R-:W-:-:S04]  /*1900*/  IMAD R15, R15, R16, RZ ;  /* 0x000000100f0f7224 */ /* 0x000fc800078e02ff */
[----:B------:R-:W-:-:S06]  /*1910*/  IMAD.HI.U32 R15, R23, R15, R22 ;  /* 0x0000000f170f7227 */ /* 0x000fcc00078e0016 */
[----:B------:R-:W-:-:S04]  /*1920*/  IMAD.HI.U32 R15, R15, R14, RZ ;  /* 0x0000000e0f0f7227 */ /* 0x000fc800078e00ff */
[----:B------:R-:W-:-:S05]  /*1930*/  IMAD R5, R15, R5, R14 ;  /* 0x000000050f057224 */ /* 0x000fca00078e020e */
[----:B------:R-:W-:-:S13]  /*1940*/  ISETP.GT.U32.AND P1, PT, R16, R5, PT ;  /* 0x000000051000720c */ /* 0x000fda0003f24070 */
[----:B------:R-:W-:-:S04]  /*1950*/  @!P1 IADD3 R5, PT, PT, R5, -R16, RZ ;  /* 0x8000001005059210 */ /* 0x000fc80007ffe0ff */
[----:B------:R-:W-:Y:S01]  /*1960*/  ISETP.GE.U32.AND P2, PT, R5, R16, PT ;  /* 0x000000100500720c */ /* 0x000fe20003f46070 */
[----:B------:R-:W-:-:S04]  /*1970*/  IMAD R5, R2, R7, RZ ;  /* 0x0000000702057224 */ /* 0x000fc800078e02ff */
[----:B------:R-:W-:Y:S01]  /*1980*/  IMAD.HI.U32 R5, R21, R5, R20 ;  /* 0x0000000515057227 */ /* 0x000fe200078e0014 */
[----:B------:R-:W-:Y:S01]  /*1990*/  MOV R20, 0xff800000 ;  /* 0xff80000000147802 */ /* 0x000fe20000000f00 */
[----:B---3--:R-:W-:Y:S06]  /*19a0*/  @P0 BRA `(.L_x_212) ;  /* 0x0000000000400947 */ /* 0x008fec0003800000 */
[----:B------:R-:W-:Y:S01]  /*19b0*/  UIADD3 UR5, UP1, UPT, UR21, -UR20, URZ ;  /* 0x8000001415057290 */ /* 0x000fe2000ff3e0ff */
[----:B------:R-:W-:-:S03]  /*19c0*/  LOP3.LUT R21, R17, 0x3, RZ, 0xc0, !PT ;  /* 0x0000000311157812 */ /* 0x000fc600078ec0ff */
[----:B------:R-:W-:Y:S02]  /*19d0*/  UIADD3.X UR4, UPT, UPT, UR15, -0x1, URZ, UP1, !UPT ;  /* 0xffffffff0f047890 */ /* 0x000fe40008ffe4ff */
[----:B------:R-:W-:-:S04]  /*19e0*/  ISETP.LT.U32.AND P0, PT, R21, UR5, PT ;  /* 0x0000000515007c0c */ /* 0x000fc8000bf01070 */
[----:B------:R-:W-:-:S05]  /*19f0*/  IMAD.U32 R2, RZ, RZ, UR4 ;  /* 0x00000004ff027e24 */ /* 0x000fca000f8e00ff */
[----:B------:R-:W-:-:S13]  /*1a00*/  ISETP.GT.AND.EX P0, PT, R2, RZ, PT, P0 ;  /* 0x000000ff0200720c */ /* 0x000fda0003f04300 */
[----:B------:R-:W-:Y:S05]  /*1a10*/  @!P0 BRA `(.L_x_212) ;  /* 0x0000000000248947 */ /* 0x000fea0003800000 */
[----:B------:R-:W0:Y:S01]  /*1a20*/  LDCU.64 UR4, c[0x0][0x428] ;  /* 0x00008500ff0477ac */ /* 0x000e220008000a00 */
[----:B------:R-:W-:Y:S01]  /*1a30*/  IADD3 R20, P0, PT, R21, UR20, RZ ;  /* 0x0000001415147c10 */ /* 0x000fe2000ff1e0ff */
[----:B------:R-:W-:-:S04]  /*1a40*/  IMAD R2, R11, UR15, RZ ;  /* 0x0000000f0b027c24 */ /* 0x000fc8000f8e02ff */
[----:B------:R-:W-:Y:S02]  /*1a50*/  IMAD.X R21, RZ, RZ, RZ, P0 ;  /* 0x000000ffff157224 */ /* 0x000fe400000e06ff */
[----:B------:R-:W-:-:S05]  /*1a60*/  IMAD.WIDE.U32 R20, R11, UR21, R20 ;  /* 0x000000150b147c25 */ /* 0x000fca000f8e0014 */
[----:B------:R-:W-:Y:S02]  /*1a70*/  IADD3 R2, PT, PT, R21, R2, RZ ;  /* 0x0000000215027210 */ /* 0x000fe40007ffe0ff */
[----:B0-----:R-:W-:-:S04]  /*1a80*/  LEA R22, P0, R20, UR4, 0x2 ;  /* 0x0000000414167c11 */ /* 0x001fc8000f8010ff */
[----:B------:R-:W-:-:S05]  /*1a90*/  LEA.HI.X R23, R20, UR5, R2, 0x2, P0 ;  /* 0x0000000514177c11 */ /* 0x000fca00080f1402 */
[----:B------:R0:W5:Y:S04]  /*1aa0*/  LDG.E R20, desc[UR10][R22.64] ;  /* 0x0000000a16147981 */ /* 0x000168000c1e1900 */
.L_x_212:
[----:B------:R-:W-:Y:S05]  /*1ab0*/  BSYNC.RECONVERGENT B0 ;  /* 0x0000000000007941 */ /* 0x000fea0003800200 */
.L_x_211:
[----:B0-----:R-:W0:Y:S01]  /*1ac0*/  S2R R23, SR_CgaCtaId ;  /* 0x0000000000177919 */ /* 0x001e220000008800 */
[----:B------:R-:W-:Y:S01]  /*1ad0*/  ISETP.GT.U32.AND P0, PT, R17, 0xf, PT ;  /* 0x0000000f1100780c */ /* 0x000fe20003f04070 */
[----:B------:R-:W-:Y:S01]  /*1ae0*/  @!P1 VIADD R15, R15, 0x1 ;  /* 0x000000010f0f9836 */ /* 0x000fe20000000000 */
[----:B------:R-:W-:Y:S01]  /*1af0*/  MOV R2, 0x400 ;  /* 0x0000040000027802 */ /* 0x000fe20000000f00 */
[----:B------:R-:W-:Y:S01]  /*1b00*/  BSSY.RECONVERGENT B1, `(.L_x_213) ;  /* 0x0000164000017945 */ /* 0x000fe20003800200 */
[----:B------:R-:W-:Y:S01]  /*1b10*/  ISETP.NE.AND P5, PT, R6, RZ, PT ;  /* 0x000000ff0600720c */ /* 0x000fe20003fa5270 */
[----:B------:R-:W-:-:S08]  /*1b20*/  @P2 VIADD R15, R15, 0x1 ;  /* 0x000000010f0f2836 */ /* 0x000fd00000000000 */
[----:B------:R-:W-:-:S05]  /*1b30*/  @!P0 IMAD.SHL.U32 R21, R17, 0x4, RZ ;  /* 0x0000000411158824 */ /* 0x000fca00078e00ff */
[----:B------:R-:W-:Y:S02]  /*1b40*/  @!P0 LOP3.LUT R21, R21, 0xc, RZ, 0xc0, !PT ;  /* 0x0000000c15158812 */ /* 0x000fe400078ec0ff */
[----:B0-----:R-:W-:Y:S02]  /*1b50*/  LEA R23, R23, R2, 0x18 ;  /* 0x0000000217177211 */ /* 0x001fe400078ec0ff */
[----:B------:R-:W-:-:S03]  /*1b60*/  LOP3.LUT R2, R17, 0x3, RZ, 0xc0, !PT ;  /* 0x0000000311027812 */ /* 0x000fc600078ec0ff */
[C-C-:B------:R-:W-:Y:S02]  /*1b70*/  @!P0 IMAD R22, R11.reuse, 0x14, R23.reuse ;  /* 0x000000140b168824 */ /* 0x140fe400078e0217 */
[----:B------:R-:W-:Y:S02]  /*1b80*/  IMAD R2, R2, 0x14, R23 ;  /* 0x0000001402027824 */ /* 0x000fe400078e0217 */
[----:B------:R-:W-:Y:S02]  /*1b90*/  @!P0 IMAD.IADD R23, R22, 0x1, R21 ;  /* 0x0000000116178824 */ /* 0x000fe400078e0215 */
[----:B------:R-:W-:Y:S02]  /*1ba0*/  IMAD.MOV.U32 R21, RZ, RZ, -0x800000 ;  /* 0xff800000ff157424 */ /* 0x000fe400078e00ff */
[----:B------:R-:W-:Y:S01]  /*1bb0*/  IMAD R22, R11, 0x4, R2 ;  /* 0x000000040b167824 */ /* 0x000fe200078e0202 */
[----:B-----5:R-:W-:Y:S01]  /*1bc0*/  @!P0 STS [R23], R20 ;  /* 0x0000001417008388 */ /* 0x020fe20000000800 */
[----:B------:R-:W-:Y:S06]  /*1bd0*/  BAR.SYNC.DEFER_BLOCKING 0x0 ;  /* 0x0000000000007b1d */ /* 0x000fec0000010000 */
[----:B------:R0:W1:Y:S02]  /*1be0*/  @!P0 LDS R21, [R22] ;  /* 0x0000000016158984 */ /* 0x0000640000000800 */
[----:B0-----:R-:W-:-:S04]  /*1bf0*/  IMAD.HI.U32 R22, R5, R14, RZ ;  /* 0x0000000e05167227 */ /* 0x001fc800078e00ff */
[----:B------:R-:W-:-:S04]  /*1c00*/  IMAD.MOV R5, RZ, RZ, -R22 ;  /* 0x000000ffff057224 */ /* 0x000fc800078e0a16 */
[----:B------:R-:W-:Y:S01]  /*1c10*/  IMAD R14, R7, R5, R14 ;  /* 0x00000005070e7224 */ /* 0x000fe200078e020e */
[----:B-1----:R-:W0:Y:S02]  /*1c20*/  SHFL.BFLY PT, R2, R21, 0x2, 0x1f ;  /* 0x0c401f0015027f89 */ /* 0x002e2400000e0000 */
[----:B0-----:R-:W-:-:S05]  /*1c30*/  FMNMX.FTZ R25, R2, R21, !PT ;  /* 0x0000001502197209 */ /* 0x001fca0007810000 */
[----:B------:R-:W0:Y:S02]  /*1c40*/  SHFL.BFLY PT, R2, R25, 0x1, 0x1f ;  /* 0x0c201f0019027f89 */ /* 0x000e2400000e0000 */
[----:B0-----:R-:W-:-:S04]  /*1c50*/  FMNMX.FTZ R2, R25, R2, !PT ;  /* 0x0000000219027209 */ /* 0x001fc80007810000 */
[----:B------:R-:W-:-:S04]  /*1c60*/  FSETP.NEU.FTZ.AND P0, PT, R2, -INF , PT ;  /* 0xff8000000200780b */ /* 0x000fc80003f1d000 */
[----:B------:R-:W-:Y:S02]  /*1c70*/  FSEL R2, R2, RZ, P0 ;  /* 0x000000ff02027208 */ /* 0x000fe40000000000 */
[----:B------:R-:W-:-:S03]  /*1c80*/  ISETP.GT.U32.AND P0, PT, R7, R14, PT ;  /* 0x0000000e0700720c */ /* 0x000fc60003f04070 */
[----:B------:R-:W-:-:S04]  /*1c90*/  FADD.FTZ R24, -R2, R21 ;  /* 0x0000001502187221 */ /* 0x000fc80000010100 */
[----:B------:R-:W-:-:S04]  /*1ca0*/  FMUL.FTZ R24, R24, 1.4426950216293334961 ;  /* 0x3fb8aa3b18187820 */ /* 0x000fc80000410000 */
[----:B------:R-:W0:Y:S02]  /*1cb0*/  MUFU.EX2 R23, R24 ;  /* 0x0000001800177308 */ /* 0x000e240000000800 */
[----:B------:R-:W-:Y:S02]  /*1cc0*/  @!P0 IMAD.IADD R14, R14, 0x1, -R7 ;  /* 0x000000010e0e8824 */ /* 0x000fe400078e0a07 */
[----:B------:R-:W-:Y:S01]  /*1cd0*/  @!P0 VIADD R22, R22, 0x1 ;  /* 0x0000000116168836 */ /* 0x000fe20000000000 */
[----:B------:R-:W-:Y:S02]  /*1ce0*/  ISETP.NE.AND P0, PT, R0, RZ, PT ;  /* 0x000000ff0000720c */ /* 0x000fe40003f05270 */
[----:B------:R-:W-:Y:S02]  /*1cf0*/  ISETP.GE.U32.AND P4, PT, R14, R7, PT ;  /* 0x000000070e00720c */ /* 0x000fe40003f86070 */
[C---:B------:R-:W-:Y:S02]  /*1d00*/  LOP3.LUT R7, R13.reuse, R16, RZ, 0x3c, !PT ;  /* 0x000000100d077212 */ /* 0x040fe400078e3cff */
[----:B------:R-:W-:-:S02]  /*1d10*/  LOP3.LUT R13, R13, R0, RZ, 0x3c, !PT ;  /* 0x000000000d0d7212 */ /* 0x000fc400078e3cff */
[----:B------:R-:W-:Y:S01]  /*1d20*/  ISETP.GE.AND P3, PT, R7, RZ, PT ;  /* 0x000000ff0700720c */ /* 0x000fe20003f66270 */
[----:B0-----:R-:W0:Y:S01]  /*1d30*/  SHFL.BFLY PT, R20, R23, 0x2, 0x1f ;  /* 0x0c401f0017147f89 */ /* 0x001e2200000e0000 */
[----:B------:R-:W-:-:S05]  /*1d40*/  ISETP.GE.AND P2, PT, R13, RZ, PT ;  /* 0x000000ff0d00720c */ /* 0x000fca0003f46270 */
[----:B------:R-:W-:-:S06]  /*1d50*/  @P4 VIADD R22, R22, 0x1 ;  /* 0x0000000116164836 */ /* 0x000fcc0000000000 */
[----:B------:R-:W-:Y:S01]  /*1d60*/  @!P3 IMAD.MOV R15, RZ, RZ, -R15 ;  /* 0x000000ffff0fb224 */ /* 0x000fe200078e0a0f */
[----:B------:R-:W-:Y:S01]  /*1d70*/  ISETP.NE.AND P3, PT, R12, RZ, PT ;  /* 0x000000ff0c00720c */ /* 0x000fe20003f65270 */
[----:B------:R-:W-:Y:S01]  /*1d80*/  @!P2 IMAD.MOV R22, RZ, RZ, -R22 ;  /* 0x000000ffff16a224 */ /* 0x000fe200078e0a16 */
[----:B------:R-:W-:Y:S02]  /*1d90*/  @!P0 LOP3.LUT R22, RZ, R0, RZ, 0x33, !PT ;  /* 0x00000000ff168212 */ /* 0x000fe400078e33ff */
[----:B------:R-:W-:Y:S02]  /*1da0*/  LOP3.LUT P0, RZ, R17, 0x3f3, RZ, 0xc0, !PT ;  /* 0x000003f311ff7812 */ /* 0x000fe4000780c0ff */
[----:B------:R-:W-:Y:S02]  /*1db0*/  @!P5 LOP3.LUT R15, RZ, R16, RZ, 0x33, !PT ;  /* 0x00000010ff0fd212 */ /* 0x000fe400078e33ff */
[----:B------:R-:W-:Y:S02]  /*1dc0*/  SEL R12, RZ, 0x1, !P3 ;  /* 0x00000001ff0c7807 */ /* 0x000fe40005800000 */
[----:B------:R-:W-:Y:S01]  /*1dd0*/  ISETP.LT.U32.AND P2, PT, R18, R15, PT ;  /* 0x0000000f1200720c */ /* 0x000fe20003f41070 */
[----:B0-----:R-:W-:Y:S01]  /*1de0*/  FADD.FTZ R20, R23, R20 ;  /* 0x0000001417147221 */ /* 0x001fe20000010000 */
[----:B------:R-:W-:Y:S01]  /*1df0*/  SHF.R.S32.HI R23, RZ, 0x1f, R6 ;  /* 0x0000001fff177819 */ /* 0x000fe20000011406 */
[----:B------:R-:W-:Y:S01]  /*1e00*/  IMAD R6, R6, UR8, RZ ;  /* 0x0000000806067c24 */ /* 0x000fe2000f8e02ff */
[----:B------:R-:W-:-:S02]  /*1e10*/  SHF.R.S32.HI R7, RZ, 0x1f, R15 ;  /* 0x0000001fff077819 */ /* 0x000fc4000001140f */
[----:B------:R-:W0:Y:S01]  /*1e20*/  SHFL.BFLY PT, R5, R20, 0x1, 0x1f ;  /* 0x0c201f0014057f89 */ /* 0x000e2200000e0000 */
[----:B------:R-:W-:Y:S02]  /*1e30*/  LOP3.LUT R12, R23, R12, RZ, 0xfc, !PT ;  /* 0x0000000c170c7212 */ /* 0x000fe400078efcff */
[----:B------:R-:W-:-:S04]  /*1e40*/  ISETP.LT.AND.EX P2, PT, R19, R7, PT, P2 ;  /* 0x000000071300720c */ /* 0x000fc80003f41320 */
[----:B------:R-:W-:Y:S01]  /*1e50*/  SEL R7, R18, R15, P2 ;  /* 0x0000000f12077207 */ /* 0x000fe20001000000 */
[----:B0-----:R-:W-:Y:S01]  /*1e60*/  FADD.FTZ R5, R20, R5 ;  /* 0x0000000514057221 */ /* 0x001fe20000010000 */
[----:B------:R-:W-:-:S04]  /*1e70*/  IMAD.MOV.U32 R20, RZ, RZ, 0x7f800000 ;  /* 0x7f800000ff147424 */ /* 0x000fc800078e00ff */
[----:B------:R-:W-:-:S13]  /*1e80*/  FSETP.NE.FTZ.AND P1, PT, R5, RZ, PT ;  /* 0x000000ff0500720b */ /* 0x000fda0003f35000 */
[----:B------:R0:W1:Y:S02]  /*1e90*/  @P1 MUFU.LG2 R13, R5 ;  /* 0x00000005000d1308 */ /* 0x0000640000000c00 */
        /* <DEDUP_REMOVED lines=16> */
[----:B------:R-:W-:-:S03]  /*1fa0*/  IMAD R15, R11, UR19, RZ ;  /* 0x000000130b0f7c24 */ /* 0x000fc6000f8e02ff */
        /* <DEDUP_REMOVED lines=20> */
[----:B0-----:R-:W-:Y:S02]  /*20f0*/  IMAD.MOV R0, RZ, RZ, -R13 ;  /* 0x000000ffff007224 */ /* 0x001fe400078e0a0d */
[----:B------:R-:W-:Y:S02]  /*2100*/  HFMA2 R12, -RZ, RZ, 0, 0 ;  /* 0x00000000ff0c7431 */ /* 0x000fe400000001ff */
        /* <DEDUP_REMOVED lines=16> */
.L_x_216:
[----:B------:R-:W-:Y:S01]  /*2210*/  LEA.HI R24, R17, UR20, RZ, 0x1e ;  /* 0x0000001411187c11 */ /* 0x000fe2000f8ff0ff */
[----:B------:R-:W-:Y:S01]  /*2220*/  IMAD.MOV.U32 R15, RZ, RZ, RZ ;  /* 0x000000ffff0f7224 */ /* 0x000fe200078e00ff */
[----:B------:R-:W-:Y:S01]  /*2230*/  MOV R14, 0x2260 ;  /* 0x00002260000e7802 */ /* 0x000fe20000000f00 */
[----:B------:R-:W-:Y:S02]  /*2240*/  IMAD.MOV.U32 R16, RZ, RZ, R26 ;  /* 0x000000ffff107224 */ /* 0x000fe400078e001a */
[----:B------:R-:W-:Y:S05]  /*2250*/  CALL.REL.NOINC `($__internal_5_$__cuda_sm20_div_s64) ;  /* 0x0000001c005c7944 */ /* 0x000fea0003c00000 */
[----:B------:R-:W-:Y:S02]  /*2260*/  IADD3 R13, PT, PT, -R0, RZ, RZ ;  /* 0x000000ff000d7210 */ /* 0x000fe40007ffe1ff */
[----:B------:R-:W-:-:S03]  /*2270*/  MOV R27, R11 ;  /* 0x0000000b001b7202 */ /* 0x000fc60000000f00 */
[----:B------:R-:W-:Y:S01]  /*2280*/  IMAD R24, R26, R13, R24 ;  /* 0x0000000d1a187224 */ /* 0x000fe200078e0218 */
[----:B------:R-:W-:-:S07]  /*2290*/  MOV R26, R0 ;  /* 0x00000000001a7202 */ /* 0x000fce0000000f00 */
.L_x_217:
[----:B------:R-:W-:Y:S01]  /*22a0*/  IABS R13, UR19 ;  /* 0x00000013000d7c13 */ /* 0x000fe20008000000 */
[----:B------:R-:W-:Y:S01]  /*22b0*/  IMAD R3, R3, R10, RZ ;  /* 0x0000000a03037224 */ /* 0x000fe200078e02ff */
[----:B------:R-:W-:Y:S01]  /*22c0*/  MOV R14, RZ ;  /* 0x000000ff000e7202 */ /* 0x000fe20000000f00 */
[----:B------:R-:W-:Y:S01]  /*22d0*/  BSSY.RECONVERGENT B0, `(.L_x_218) ;  /* 0x0000040000007945 */ /* 0x000fe20003800200 */
[----:B------:R-:W0:Y:S01]  /*22e0*/  I2F.U32.RP R16, R13 ;  /* 0x0000000d00107306 */ /* 0x000e220000209000 */
[----:B------:R-:W-:Y:S01]  /*22f0*/  IABS R0, UR19 ;  /* 0x0000001300007c13 */ /* 0x000fe20008000000 */
[----:B------:R-:W-:Y:S01]  /*2300*/  IMAD R3, R9, R4, R3 ;  /* 0x0000000409037224 */ /* 0x000fe200078e0203 */
[----:B------:R-:W-:Y:S02]  /*2310*/  IABS R11, R24 ;  /* 0x00000018000b7213 */ /* 0x000fe40000000000 */
[----:B------:R-:W-:-:S04]  /*2320*/  LOP3.LUT R4, R24, UR19, RZ, 0x3c, !PT ;  /* 0x0000001318047c12 */ /* 0x000fc8000f8e3cff */
[----:B------:R-:W-:Y:S01]  /*2330*/  ISETP.GE.AND P0, PT, R4, RZ, PT ;  /* 0x000000ff0400720c */ /* 0x000fe20003f06270 */
[----:B0-----:R-:W0:Y:S02]  /*2340*/  MUFU.RCP R15, R16 ;  /* 0x00000010000f7308 */ /* 0x001e240000001000 */
[----:B0-----:R-:W-:-:S06]  /*2350*/  VIADD R15, R15, 0xffffffe ;  /* 0x0ffffffe0f0f7836 */ /* 0x001fcc0000000000 */
[----:B------:R-:W0:Y:S02]  /*2360*/  F2I.FTZ.U32.TRUNC.NTZ R15, R15 ;  /* 0x0000000f000f7305 */ /* 0x000e24000021f000 */
[----:B0-----:R-:W-:-:S04]  /*2370*/  IMAD.MOV R12, RZ, RZ, -R15 ;  /* 0x000000ffff0c7224 */ /* 0x001fc800078e0a0f */
[----:B------:R-:W-:-:S04]  /*2380*/  IMAD R12, R12, R13, RZ ;  /* 0x0000000d0c0c7224 */ /* 0x000fc800078e02ff */
[----:B------:R-:W-:-:S04]  /*2390*/  IMAD.HI.U32 R14, R15, R12, R14 ;  /* 0x0000000c0f0e7227 */ /* 0x000fc800078e000e */
[----:B------:R-:W-:Y:S02]  /*23a0*/  IMAD.MOV R12, RZ, RZ, -R0 ;  /* 0x000000ffff0c7224 */ /* 0x000fe400078e0a00 */
[----:B------:R-:W-:-:S04]  /*23b0*/  IMAD.HI.U32 R0, R14, R11, RZ ;  /* 0x0000000b0e007227 */ /* 0x000fc800078e00ff */
[----:B------:R-:W-:Y:S02]  /*23c0*/  IMAD R12, R0, R12, R11 ;  /* 0x0000000c000c7224 */ /* 0x000fe400078e020b */
[----:B------:R-:W-:-:S03]  /*23d0*/  IMAD.WIDE.U32 R14, R9, R10, RZ ;  /* 0x0000000a090e7225 */ /* 0x000fc600078e00ff */
[----:B------:R-:W-:Y:S01]  /*23e0*/  ISETP.GT.U32.AND P1, PT, R13, R12, PT ;  /* 0x0000000c0d00720c */ /* 0x000fe20003f24070 */
[----:B------:R-:W-:Y:S02]  /*23f0*/  IMAD.IADD R3, R15, 0x1, R3 ;  /* 0x000000010f037824 */ /* 0x000fe400078e0203 */
[----:B------:R-:W-:-:S04]  /*2400*/  IMAD.WIDE.U32 R32, R14, R30, RZ ;  /* 0x0000001e0e207225 */ /* 0x000fc800078e00ff */
[----:B------:R-:W-:-:S04]  /*2410*/  IMAD R3, R3, R30, RZ ;  /* 0x0000001e03037224 */ /* 0x000fc800078e02ff */
[----:B------:R-:W-:Y:S02]  /*2420*/  IMAD R3, R31, R14, R3 ;  /* 0x0000000e1f037224 */ /* 0x000fe400078e0203 */
[-C--:B------:R-:W-:Y:S02]  /*2430*/  @!P1 IADD3 R12, PT, PT, R12, -R13.reuse, RZ ;  /* 0x8000000d0c0c9210 */ /* 0x080fe40007ffe0ff */
[----:B------:R-:W-:Y:S02]  /*2440*/  @!P1 IADD3 R0, PT, PT, R0, 0x1, RZ ;  /* 0x0000000100009810 */ /* 0x000fe40007ffe0ff */
[----:B------:R-:W-:Y:S01]  /*2450*/  ISETP.GE.U32.AND P2, PT, R12, R13, PT ;  /* 0x0000000d0c00720c */ /* 0x000fe20003f46070 */
[----:B------:R-:W-:Y:S01]  /*2460*/  IMAD.IADD R13, R33, 0x1, R3 ;  /* 0x00000001210d7824 */ /* 0x000fe200078e0203 */
[----:B------:R-:W-:-:S11]  /*2470*/  ISETP.NE.AND P1, PT, RZ, UR19, PT ;  /* 0x00000013ff007c0c */ /* 0x000fd6000bf25270 */
[----:B------:R-:W-:-:S05]  /*2480*/  @P2 VIADD R0, R0, 0x1 ;  /* 0x0000000100002836 */ /* 0x000fca0000000000 */
[----:B------:R-:W-:Y:S02]  /*2490*/  MOV R4, R0 ;  /* 0x0000000000047202 */ /* 0x000fe40000000f00 */
[----:B------:R-:W-:Y:S02]  /*24a0*/  LOP3.LUT R0, R27, R13, RZ, 0xfc, !PT ;  /* 0x0000000d1b007212 */ /* 0x000fe400078efcff */
[----:B------:R-:W-:Y:S02]  /*24b0*/  @!P0 IADD3 R4, PT, PT, -R4, RZ, RZ ;  /* 0x000000ff04048210 */ /* 0x000fe40007ffe1ff */
[----:B------:R-:W-:Y:S02]  /*24c0*/  ISETP.NE.U32.AND P0, PT, R0, RZ, PT ;  /* 0x000000ff0000720c */ /* 0x000fe40003f05070 */
[----:B------:R-:W-:-:S04]  /*24d0*/  @!P1 LOP3.LUT R4, RZ, UR19, RZ, 0x33, !PT ;  /* 0x00000013ff049c12 */ /* 0x000fc8000f8e33ff */
[----:B------:R-:W-:-:S05]  /*24e0*/  IADD3 R3, PT, PT, -R4, RZ, RZ ;  /* 0x000000ff04037210 */ /* 0x000fca0007ffe1ff */
        /* <DEDUP_REMOVED lines=23> */
.L_x_219:
[----:B------:R-:W-:Y:S01]  /*2660*/  IMAD.MOV.U32 R24, RZ, RZ, R26 ;  /* 0x000000ffff187224 */ /* 0x000fe200078e001a */
[----:B------:R-:W-:Y:S01]  /*2670*/  MOV R15, R27 ;  /* 0x0000001b000f7202 */ /* 0x000fe20000000f00 */
[----:B------:R-:W-:Y:S01]  /*2680*/  IMAD.MOV.U32 R16, RZ, RZ, R32 ;  /* 0x000000ffff107224 */ /* 0x000fe200078e0020 */
[----:B------:R-:W-:Y:S02]  /*2690*/  MOV R14, 0x26b0 ;  /* 0x000026b0000e7802 */ /* 0x000fe40000000f00 */
[----:B------:R-:W-:Y:S05]  /*26a0*/  CALL.REL.NOINC `($__internal_5_$__cuda_sm20_div_s64) ;  /* 0x0000001800487944 */ /* 0x000fea0003c00000 */
[----:B------:R-:W-:-:S05]  /*26b0*/  IADD3 R27, PT, PT, -R0, RZ, RZ ;  /* 0x000000ff001b7210 */ /* 0x000fca0007ffe1ff */
[----:B------:R-:W-:Y:S02]  /*26c0*/  IMAD R27, R27, R32, R26 ;  /* 0x000000201b1b7224 */ /* 0x000fe400078e021a */
.L_x_220:
[----:B------:R-:W-:Y:S05]  /*26d0*/  BSYNC.RECONVERGENT B0 ;  /* 0x0000000000007941 */ /* 0x000fea0003800200 */
.L_x_218:
[----:B------:R-:W-:Y:S01]  /*26e0*/  IABS R24, R10 ;  /* 0x0000000a00187213 */ /* 0x000fe20000000000 */
[----:B------:R-:W0:Y:S01]  /*26f0*/  LDCU UR12, c[0x0][0x430] ;  /* 0x00008600ff0c77ac */ /* 0x000e220008000800 */
[----:B------:R-:W-:Y:S02]  /*2700*/  IABS R12, R9 ;  /* 0x00000009000c7213 */ /* 0x000fe40000000000 */
[----:B------:R-:W1:Y:S01]  /*2710*/  I2F.U32.RP R14, R24 ;  /* 0x00000018000e7306 */ /* 0x000e620000209000 */
[----:B------:R-:W-:Y:S01]  /*2720*/  IABS R19, R8 ;  /* 0x0000000800137213 */ /* 0x000fe20000000000 */
[----:B------:R-:W2:Y:S01]  /*2730*/  LDCU UR4, c[0x0][0x434] ;  /* 0x00008680ff0477ac */ /* 0x000ea20008000800 */
[----:B------:R-:W-:Y:S02]  /*2740*/  IABS R11, R7 ;  /* 0x00000007000b7213 */ /* 0x000fe40000000000 */
[----:B------:R-:W-:Y:S01]  /*2750*/  IABS R25, R10 ;  /* 0x0000000a00197213 */ /* 0x000fe20000000000 */
[----:B------:R-:W-:Y:S01]  /*2760*/  UIMAD UR13, UR7, UR8, URZ ;  /* 0x00000008070d72a4 */ /* 0x000fe2000f8e02ff */
[----:B------:R-:W-:Y:S01]  /*2770*/  ISETP.NE.AND P5, PT, R9, RZ, PT ;  /* 0x000000ff0900720c */ /* 0x000fe20003fa5270 */
[----:B------:R-:W3:Y:S01]  /*2780*/  I2F.U32.RP R18, R12 ;  /* 0x0000000c00127306 */ /* 0x000ee20000209000 */
[----:B------:R-:W-:Y:S01]  /*2790*/  IADD3 R25, PT, PT, RZ, -R25, RZ ;  /* 0x80000019ff197210 */ /* 0x000fe20007ffe0ff */
[----:B0-----:R-:W-:-:S06]  /*27a0*/  USEL UR12, UR12, 0x1, UP0 ;  /* 0x000000010c0c7887 */ /* 0x001fcc0008000000 */
[----:B-1----:R-:W0:Y:S01]  /*27b0*/  MUFU.RCP R14, R14 ;  /* 0x0000000e000e7308 */ /* 0x002e220000001000 */
[----:B------:R-:W-:Y:S02]  /*27c0*/  USHF.R.S32.HI UR5, URZ, 0x1f, UR12 ;  /* 0x0000001fff057899 */ /* 0x000fe4000801140c */
[----:B--2---:R-:W-:-:S05]  /*27d0*/  UIMAD UR4, UR12, UR4, URZ ;  /* 0x000000040c0472a4 */ /* 0x004fca000f8e02ff */
[----:B---3--:R-:W1:Y:S08]  /*27e0*/  MUFU.RCP R13, R18 ;  /* 0x00000012000d7308 */ /* 0x008e700000001000 */
[----:B------:R-:W-:Y:S01]  /*27f0*/  I2F.U32.RP R16, R19 ;  /* 0x0000001300107306 */ /* 0x000fe20000209000 */
[----:B0-----:R-:W-:-:S07]  /*2800*/  VIADD R30, R14, 0xffffffe ;  /* 0x0ffffffe0e1e7836 */ /* 0x001fce0000000000 */
[----:B------:R-:W0:Y:S01]  /*2810*/  F2I.FTZ.U32.TRUNC.NTZ R31, R30 ;  /* 0x0000001e001f7305 */ /* 0x000e22000021f000 */
[----:B-1----:R-:W-:-:S07]  /*2820*/  VIADD R14, R13, 0xffffffe ;  /* 0x0ffffffe0d0e7836 */ /* 0x002fce0000000000 */
[----:B------:R1:W-:Y:S01]  /*2830*/  F2I.FTZ.U32.TRUNC.NTZ R15, R14 ;  /* 0x0000000e000f7305 */ /* 0x0003e2000021f000 */
[----:B0-----:R-:W-:Y:S01]  /*2840*/  IADD3 R13, PT, PT, RZ, -R31, RZ ;  /* 0x8000001fff0d7210 */ /* 0x001fe20007ffe0ff */
[----:B------:R-:W-:-:S06]  /*2850*/  IMAD.MOV.U32 R30, RZ, RZ, RZ ;  /* 0x000000ffff1e7224 */ /* 0x000fcc00078e00ff */
[----:B------:R-:W0:Y:S01]  /*2860*/  I2F.U32.RP R28, R11 ;  /* 0x0000000b001c7306 */ /* 0x000e220000209000 */
[----:B------:R-:W-:Y:S02]  /*2870*/  IMAD R13, R13, R24, RZ ;  /* 0x000000180d0d7224 */ /* 0x000fe400078e02ff */
[----:B-1----:R-:W-:-:S05]  /*2880*/  IMAD.MOV.U32 R14, RZ, RZ, RZ ;  /* 0x000000ffff0e7224 */ /* 0x002fca00078e00ff */
[----:B------:R1:W2:Y:S08]  /*2890*/  MUFU.RCP R22, R16 ;  /* 0x0000001000167308 */ /* 0x0002b00000001000 */
[----:B0-----:R-:W0:Y:S01]  /*28a0*/  MUFU.RCP R28, R28 ;  /* 0x0000001c001c7308 */ /* 0x001e220000001000 */
[----:B-1----:R-:W-:-:S04]  /*28b0*/  IMAD.HI.U32 R16, R31, R13, R30 ;  /* 0x0000000d1f107227 */ /* 0x002fc800078e001e */
[--C-:B------:R-:W-:Y:S02]  /*28c0*/  IMAD.MOV R13, RZ, RZ, -R15.reuse ;  /* 0x000000ffff0d7224 */ /* 0x100fe400078e0a0f */
[----:B--2---:R-:W-:Y:S02]  /*28d0*/  VIADD R22, R22, 0xffffffe ;  /* 0x0ffffffe16167836 */ /* 0x004fe40000000000 */
[----:B------:R-:W-:Y:S02]  /*28e0*/  IMAD R13, R13, R12, RZ ;  /* 0x0000000c0d0d7224 */ /* 0x000fe400078e02ff */
[----:B------:R-:W1:Y:S01]  /*28f0*/  F2I.FTZ.U32.TRUNC.NTZ R23, R22 ;  /* 0x0000001600177305 */ /* 0x000e62000021f000 */
[----:B0-----:R-:W-:Y:S02]  /*2900*/  VIADD R28, R28, 0xffffffe ;  /* 0x0ffffffe1c1c7836 */ /* 0x001fe40000000000 */
[----:B------:R-:W-:Y:S01]  /*2910*/  IMAD.HI.U32 R14, R15, R13, R14 ;  /* 0x0000000d0f0e7227 */ /* 0x000fe200078e000e */
[----:B------:R-:W-:-:S04]  /*2920*/  IABS R15, R27 ;  /* 0x0000001b000f7213 */ /* 0x000fc80000000000 */
[----:B------:R-:W0:Y:S01]  /*2930*/  F2I.FTZ.U32.TRUNC.NTZ R29, R28 ;  /* 0x0000001c001d7305 */ /* 0x000e22000021f000 */
[----:B------:R-:W-:-:S04]  /*2940*/  IMAD.HI.U32 R16, R16, R15, RZ ;  /* 0x0000000f10107227 */ /* 0x000fc800078e00ff */
[----:B------:R-:W-:Y:S02]  /*2950*/  IMAD R25, R16, R25, R15 ;  /* 0x0000001910197224 */ /* 0x000fe400078e020f */
[----:B------:R-:W2:Y:S01]  /*2960*/  LDC R15, c[0x0][0x3e0] ;  /* 0x0000f800ff0f7b82 */ /* 0x000ea20000000800 */
[----:B-1----:R-:W-:Y:S01]  /*2970*/  IADD3 R18, PT, PT, RZ, -R23, RZ ;  /* 0x80000017ff127210 */ /* 0x002fe20007ffe0ff */
[----:B------:R-:W-:Y:S01]  /*2980*/  IMAD.MOV.U32 R22, RZ, RZ, RZ ;  /* 0x000000ffff167224 */ /* 0x000fe200078e00ff */
[----:B------:R-:W-:-:S03]  /*2990*/  ISETP.GT.U32.AND P1, PT, R24, R25, PT ;  /* 0x000000191800720c */ /* 0x000fc60003f24070 */
[----:B------:R-:W-:Y:S02]  /*29a0*/  IMAD R13, R18, R19, RZ ;  /* 0x00000013120d7224 */ /* 0x000fe400078e02ff */
[----:B0-----:R-:W-:Y:S02]  /*29b0*/  IMAD.MOV R18, RZ, RZ, -R29 ;  /* 0x000000ffff127224 */ /* 0x001fe400078e0a1d */
[----:B------:R-:W-:-:S04]  /*29c0*/  IMAD.HI.U32 R23, R23, R13, R22 ;  /* 0x0000000d17177227 */ /* 0x000fc800078e0016 */
[----:B------:R-:W-:Y:S02]  /*29d0*/  IMAD R13, R18, R11, RZ ;  /* 0x0000000b120d7224 */ /* 0x000fe400078e02ff */
[----:B------:R-:W-:Y:S01]  /*29e0*/  @!P1 IMAD.IADD R25, R25, 0x1, -R24 ;  /* 0x0000000119199824 */ /* 0x000fe200078e0a18 */
[----:B------:R-:W-:Y:S01]  /*29f0*/  @!P1 IADD3 R16, PT, PT, R16, 0x1, RZ ;  /* 0x0000000110109810 */ /* 0x000fe20007ffe0ff */
[----:B------:R-:W-:Y:S01]  /*2a00*/  IMAD.MOV.U32 R28, RZ, RZ, RZ ;  /* 0x000000ffff1c7224 */ /* 0x000fe200078e00ff */
[----:B------:R-:W-:Y:S02]  /*2a10*/  ISETP.NE.AND P1, PT, R10, RZ, PT ;  /* 0x000000ff0a00720c */ /* 0x000fe40003f25270 */
[----:B------:R-:W-:Y:S01]  /*2a20*/  ISETP.GE.U32.AND P3, PT, R25, R24, PT ;  /* 0x000000181900720c */ /* 0x000fe20003f66070 */
[----:B------:R-:W-:Y:S01]  /*2a30*/  IMAD.HI.U32 R13, R29, R13, R28 ;  /* 0x0000000d1d0d7227 */ /* 0x000fe200078e001c */
[----:B------:R-:W-:Y:S02]  /*2a40*/  IABS R24, R0 ;  /* 0x0000000000187213 */ /* 0x000fe40000000000 */
[----:B--2---:R-:W-:-:S03]  /*2a50*/  ISETP.LT.U32.AND P0, PT, R15, 0x1, PT ;  /* 0x000000010f00780c */ /* 0x004fc60003f01070 */
[----:B------:R-:W-:Y:S01]  /*2a60*/  IMAD.HI.U32 R23, R23, R24, RZ ;  /* 0x0000001817177227 */ /* 0x000fe200078e00ff */
[----:B------:R-:W-:Y:S02]  /*2a70*/  ISETP.LT.AND.EX P0, PT, R2, RZ, PT, P0 ;  /* 0x000000ff0200720c */ /* 0x000fe40003f01300 */
[----:B------:R-:W-:Y:S02]  /*2a80*/  IABS R2, R8 ;  /* 0x0000000800027213 */ /* 0x000fe40000000000 */
[----:B------:R-:W-:Y:S01]  /*2a90*/  SEL R15, R15, 0x1, P0 ;  /* 0x000000010f0f7807 */ /* 0x000fe20000000000 */
[----:B------:R-:W-:Y:S02]  /*2aa0*/  @P3 VIADD R16, R16, 0x1 ;  /* 0x0000000110103836 */ /* 0x000fe40000000000 */
[----:B------:R-:W-:Y:S01]  /*2ab0*/  IMAD.MOV R2, RZ, RZ, -R2 ;  /* 0x000000ffff027224 */ /* 0x000fe200078e0a02 */
[----:B------:R-:W-:-:S03]  /*2ac0*/  IABS R18, R15 ;  /* 0x0000000f00127213 */ /* 0x000fc60000000000 */
[----:B------:R-:W-:Y:S01]  /*2ad0*/  IMAD R2, R23, R2, R24 ;  /* 0x0000000217027224 */ /* 0x000fe200078e0218 */
[----:B------:R-:W0:Y:S01]  /*2ae0*/  I2F.U32.RP R22, R18 ;  /* 0x0000001200167306 */ /* 0x000e220000209000 */
[----:B------:R-:W-:-:S03]  /*2af0*/  LOP3.LUT R24, R27, R10, RZ, 0x3c, !PT ;  /* 0x0000000a1b187212 */ /* 0x000fc600078e3cff */
[----:B------:R-:W-:Y:S02]  /*2b00*/  ISETP.GT.U32.AND P2, PT, R19, R2, PT ;  /* 0x000000021300720c */ /* 0x000fe40003f44070 */
[----:B------:R-:W-:Y:S02]  /*2b10*/  ISETP.GE.AND P0, PT, R24, RZ, PT ;  /* 0x000000ff1800720c */ /* 0x000fe40003f06270 */
[----:B0-----:R-:W0:Y:S09]  /*2b20*/  MUFU.RCP R22, R22 ;  /* 0x0000001600167308 */ /* 0x001e320000001000 */
[----:B------:R-:W-:Y:S01]  /*2b30*/  @!P2 IADD3 R2, PT, PT, R2, -R19, RZ ;  /* 0x800000130202a210 */ /* 0x000fe20007ffe0ff */
[----:B------:R-:W-:Y:S01]  /*2b40*/  @!P2 VIADD R23, R23, 0x1 ;  /* 0x000000011717a836 */ /* 0x000fe20000000000 */
[----:B------:R-:W-:Y:S01]  /*2b50*/  ISETP.NE.AND P2, PT, R8, RZ, PT ;  /* 0x000000ff0800720c */ /* 0x000fe20003f45270 */
[----:B------:R-:W-:Y:S01]  /*2b60*/  @!P0 IMAD.MOV R16, RZ, RZ, -R16 ;  /* 0x000000ffff108224 */ /* 0x000fe200078e0a10 */
[----:B------:R-:W-:-:S02]  /*2b70*/  @!P1 LOP3.LUT R16, RZ, R10, RZ, 0x33, !PT ;  /* 0x0000000aff109212 */ /* 0x000fc400078e33ff */
[----:B------:R-:W-:Y:S02]  /*2b80*/  ISETP.GE.U32.AND P0, PT, R2, R19, PT ;  /* 0x000000130200720c */ /* 0x000fe40003f06070 */
[----:B------:R-:W-:-:S05]  /*2b90*/  IABS R19, R9 ;  /* 0x0000000900137213 */ /* 0x000fca0000000000 */
[----:B------:R-:W-:Y:S02]  /*2ba0*/  IMAD.MOV R19, RZ, RZ, -R19 ;  /* 0x000000ffff137224 */ /* 0x000fe400078e0a13 */
[----:B0-----:R-:W-:Y:S01]  /*2bb0*/  VIADD R24, R22, 0xffffffe ;  /* 0x0ffffffe16187836 */ /* 0x001fe20000000000 */
[----:B------:R-:W-:-:S03]  /*2bc0*/  IABS R22, R16 ;  /* 0x0000001000167213 */ /* 0x000fc60000000000 */
[----:B------:R-:W-:Y:S01]  /*2bd0*/  @P0 IADD3 R23, PT, PT, R23, 0x1, RZ ;  /* 0x0000000117170810 */ /* 0x000fe20007ffe0ff */
[----:B------:R-:W0:Y:S01]  /*2be0*/  F2I.FTZ.U32.TRUNC.NTZ R25, R24 ;  /* 0x0000001800197305 */ /* 0x000e22000021f000 */
[----:B------:R-:W-:-:S04]  /*2bf0*/  IMAD.HI.U32 R14, R14, R22, RZ ;  /* 0x000000160e0e7227 */ /* 0x000fc800078e00ff */
[----:B------:R-:W-:Y:S01]  /*2c00*/  IMAD R29, R14, R19, R22 ;  /* 0x000000130e1d7224 */ /* 0x000fe200078e0216 */
[----:B------:R-:W-:-:S04]  /*2c10*/  LOP3.LUT R19, R0, R8, RZ, 0x3c, !PT ;  /* 0x0000000800137212 */ /* 0x000fc800078e3cff */
[----:B------:R-:W-:Y:S02]  /*2c20*/  ISETP.GE.AND P1, PT, R19, RZ, PT ;  /* 0x000000ff1300720c */ /* 0x000fe40003f26270 */
[----:B------:R-:W-:Y:S01]  /*2c30*/  IABS R19, R4 ;  /* 0x0000000400137213 */ /* 0x000fe20000000000 */
[----:B0-----:R-:W-:Y:S02]  /*2c40*/  IMAD.MOV R2, RZ, RZ, -R25 ;  /* 0x000000ffff027224 */ /* 0x001fe400078e0a19 */
[----:B------:R-:W-:Y:S01]  /*2c50*/  HFMA2 R24, -RZ, RZ, 0, 0 ;  /* 0x00000000ff187431 */ /* 0x000fe200000001ff */
[----:B------:R-:W-:Y:S01]  /*2c60*/  ISETP.GT.U32.AND P3, PT, R12, R29, PT ;  /* 0x0000001d0c00720c */ /* 0x000fe20003f64070 */
[----:B------:R-:W-:Y:S01]  /*2c70*/  IMAD R31, R2, R18, RZ ;  /* 0x00000012021f7224 */ /* 0x000fe200078e02ff */
[----:B------:R-:W-:-:S03]  /*2c80*/  IABS R2, R15 ;  /* 0x0000000f00027213 */ /* 0x000fc60000000000 */
[----:B------:R-:W-:-:S04]  /*2c90*/  IMAD.HI.U32 R24, R25, R31, R24 ;  /* 0x0000001f19187227 */ /* 0x000fc800078e0018 */
[----:B------:R-:W-:Y:S02]  /*2ca0*/  IMAD.MOV R2, RZ, RZ, -R2 ;  /* 0x000000ffff027224 */ /* 0x000fe400078e0a02 */
[----:B------:R-:W-:Y:S02]  /*2cb0*/  IMAD.HI.U32 R24, R24, R19, RZ ;  /* 0x0000001318187227 */ /* 0x000fe400078e00ff */
[----:B------:R-:W-:Y:S02]  /*2cc0*/  @!P3 IADD3 R14, PT, PT, R14, 0x1, RZ ;  /* 0x000000010e0eb810 */ /* 0x000fe40007ffe0ff */
[----:B------:R-:W-:Y:S01]  /*2cd0*/  IMAD R19, R24, R2, R19 ;  /* 0x0000000218137224 */ /* 0x000fe200078e0213 */
[----:B------:R-:W-:Y:S01]  /*2ce0*/  IABS R2, R7 ;  /* 0x0000000700027213 */ /* 0x000fe20000000000 */
[----:B------:R-:W-:Y:S01]  /*2cf0*/  @!P3 IMAD.IADD R29, R29, 0x1, -R12 ;  /* 0x000000011d1db824 */ /* 0x000fe200078e0a0c */
[----:B------:R-:W-:Y:S01]  /*2d00*/  ISETP.NE.AND P3, PT, R7, RZ, PT ;  /* 0x000000ff0700720c */ /* 0x000fe20003f65270 */
[----:B------:R-:W-:Y:S01]  /*2d10*/  @!P1 IMAD.MOV R23, RZ, RZ, -R23 ;  /* 0x000000ffff179224 */ /* 0x000fe200078e0a17 */
[----:B------:R-:W-:Y:S01]  /*2d20*/  ISETP.GT.U32.AND P0, PT, R18, R19, PT ;  /* 0x000000131200720c */ /* 0x000fe20003f04070 */
[----:B------:R-:W-:Y:S01]  /*2d30*/  IMAD.MOV R2, RZ, RZ, -R2 ;  /* 0x000000ffff027224 */ /* 0x000fe200078e0a02 */
[----:B------:R-:W-:-:S02]  /*2d40*/  @!P2 LOP3.LUT R23, RZ, R8, RZ, 0x33, !PT ;  /* 0x00000008ff17a212 */ /* 0x000fc400078e33ff */
[----:B------:R-:W-:Y:S02]  /*2d50*/  ISETP.GE.U32.AND P6, PT, R29, R12, PT ;  /* 0x0000000c1d00720c */ /* 0x000fe40003fc6070 */
[----:B------:R-:W-:-:S07]  /*2d60*/  IABS R12, R23 ;  /* 0x00000017000c7213 */ /* 0x000fce0000000000 */
[-C--:B------:R-:W-:Y:S01]  /*2d70*/  @!P0 IADD3 R19, PT, PT, R19, -R18.reuse, RZ ;  /* 0x8000001213138210 */ /* 0x080fe20007ffe0ff */
[----:B------:R-:W-:Y:S01]  /*2d80*/  @!P0 VIADD R24, R24, 0x1 ;  /* 0x0000000118188836 */ /* 0x000fe20000000000 */
[----:B------:R-:W-:Y:S02]  /*2d90*/  ISETP.NE.AND P0, PT, R15, RZ, PT ;  /* 0x000000ff0f00720c */ /* 0x000fe40003f05270 */
[----:B------:R-:W-:Y:S01]  /*2da0*/  ISETP.GE.U32.AND P1, PT, R19, R18, PT ;  /* 0x000000121300720c */ /* 0x000fe20003f26070 */
[----:B------:R-:W-:Y:S01]  /*2db0*/  IMAD.HI.U32 R19, R13, R12, RZ ;  /* 0x0000000c0d137227 */ /* 0x000fe200078e00ff */
[----:B------:R-:W-:-:S03]  /*2dc0*/  LOP3.LUT R13, R4, R15, RZ, 0x3c, !PT ;  /* 0x0000000f040d7212 */ /* 0x000fc600078e3cff */
[----:B------:R-:W-:Y:S01]  /*2dd0*/  IMAD R2, R19, R2, R12 ;  /* 0x0000000213027224 */ /* 0x000fe200078e020c */
[----:B------:R-:W-:Y:S01]  /*2de0*/  ISETP.GE.AND P2, PT, R13, RZ, PT ;  /* 0x000000ff0d00720c */ /* 0x000fe20003f46270 */
[----:B------:R-:W-:Y:S01]  /*2df0*/  @P6 VIADD R14, R14, 0x1 ;  /* 0x000000010e0e6836 */ /* 0x000fe20000000000 */
[----:B------:R-:W-:-:S05]  /*2e00*/  LOP3.LUT R12, R16, R9, RZ, 0x3c, !PT ;  /* 0x00000009100c7212 */ /* 0x000fca00078e3cff */
[----:B------:R-:W-:Y:S02]  /*2e10*/  @P1 IADD3 R24, PT, PT, R24, 0x1, RZ ;  /* 0x0000000118181810 */ /* 0x000fe40007ffe0ff */
[----:B------:R-:W-:-:S04]  /*2e20*/  ISETP.GT.U32.AND P1, PT, R11, R2, PT ;  /* 0x000000020b00720c */ /* 0x000fc80003f24070 */
[----:B------:R-:W-:Y:S01]  /*2e30*/  @!P2 IMAD.MOV R24, RZ, RZ, -R24 ;  /* 0x000000ffff18a224 */ /* 0x000fe200078e0a18 */
[----:B------:R-:W-:Y:S02]  /*2e40*/  ISETP.GE.AND P2, PT, R12, RZ, PT ;  /* 0x000000ff0c00720c */ /* 0x000fe40003f46270 */
[----:B------:R-:W-:Y:S02]  /*2e50*/  LOP3.LUT R12, R23, R7, RZ, 0x3c, !PT ;  /* 0x00000007170c7212 */ /* 0x000fe400078e3cff */
[----:B------:R-:W-:Y:S02]  /*2e60*/  @!P0 LOP3.LUT R24, RZ, R15, RZ, 0x33, !PT ;  /* 0x0000000fff188212 */ /* 0x000fe400078e33ff */
[----:B------:R-:W-:Y:S02]  /*2e70*/  ISETP.GE.AND P0, PT, R12, RZ, PT ;  /* 0x000000ff0c00720c */ /* 0x000fe40003f06270 */
[----:B------:R-:W-:Y:S02]  /*2e80*/  @!P1 IMAD.IADD R2, R2, 0x1, -R11 ;  /* 0x0000000102029824 */ /* 0x000fe400078e0a0b */
[C---:B------:R-:W-:Y:S01]  /*2e90*/  IMAD.WIDE R12, R24.reuse, UR9, RZ ;  /* 0x00000009180c7c25 */ /* 0x040fe2000f8e02ff */
[----:B------:R-:W-:-:S02]  /*2ea0*/  IADD3 R24, PT, PT, -R24, RZ, RZ ;  /* 0x000000ff18187210 */ /* 0x000fc40007ffe1ff */
[----:B------:R-:W-:Y:S01]  /*2eb0*/  ISETP.GE.U32.AND P4, PT, R2, R11, PT ;  /* 0x0000000b0200720c */ /* 0x000fe20003f86070 */
[----:B------:R-:W-:Y:S01]  /*2ec0*/  @!P1 VIADD R19, R19, 0x1 ;  /* 0x0000000113139836 */ /* 0x000fe20000000000 */
[----:B------:R-:W-:Y:S01]  /*2ed0*/  @!P2 IADD3 R14, PT, PT, -R14, RZ, RZ ;  /* 0x000000ff0e0ea210 */ /* 0x000fe20007ffe1ff */
[C---:B------:R-:W-:Y:S01]  /*2ee0*/  IMAD.WIDE.U32 R12, R3.reuse, UR12, R12 ;  /* 0x0000000c030c7c25 */ /* 0x040fe2000f8e000c */
[----:B------:R-:W-:Y:S01]  /*2ef0*/  @!P5 LOP3.LUT R14, RZ, R9, RZ, 0x33, !PT ;  /* 0x00000009ff0ed212 */ /* 0x000fe200078e33ff */
[----:B------:R-:W-:Y:S02]  /*2f00*/  UIMAD UR12, UR22, UR12, URZ ;  /* 0x0000000c160c72a4 */ /* 0x000fe4000f8e02ff */
[----:B------:R-:W-:Y:S02]  /*2f10*/  IMAD.MOV R2, RZ, RZ, -R16 ;  /* 0x000000ffff027224 */ /* 0x000fe400078e0a10 */
[----:B------:R-:W-:Y:S02]  /*2f20*/  IMAD R13, R3, UR5, R13 ;  /* 0x00000005030d7c24 */ /* 0x000fe4000f8e020d */
[----:B------:R-:W-:Y:S01]  /*2f30*/  IMAD R2, R10, R2, R27 ;  /* 0x000000020a027224 */ /* 0x000fe200078e021b */
[----:B------:R-:W-:Y:S01]  /*2f40*/  IADD3 R10, PT, PT, -R14, RZ, RZ ;  /* 0x000000ff0e0a7210 */ /* 0x000fe20007ffe1ff */
[----:B------:R-:W-:-:S02]  /*2f50*/  @P4 VIADD R19, R19, 0x1 ;  /* 0x0000000113134836 */ /* 0x000fc40000000000 */
[----:B------:R-:W-:Y:S02]  /*2f60*/  IMAD R15, R15, R24, R4 ;  /* 0x000000180f0f7224 */ /* 0x000fe400078e0204 */
[----:B------:R-:W-:Y:S01]  /*2f70*/  @!P0 IMAD.MOV R19, RZ, RZ, -R19 ;  /* 0x000000ffff138224 */ /* 0x000fe200078e0a13 */
[----:B------:R-:W-:Y:S01]  /*2f80*/  @!P3 LOP3.LUT R19, RZ, R7, RZ, 0x33, !PT ;  /* 0x00000007ff13b212 */ /* 0x000fe200078e33ff */
[----:B------:R-:W-:Y:S02]  /*2f90*/  IMAD.MOV R3, RZ, RZ, -R23 ;  /* 0x000000ffff037224 */ /* 0x000fe400078e0a17 */
[----:B------:R-:W-:-:S04]  /*2fa0*/  IMAD.WIDE R12, R15, UR8, R12 ;  /* 0x000000080f0c7c25 */ /* 0x000fc8000f8e020c */
[----:B------:R-:W-:Y:S01]  /*2fb0*/  IMAD.WIDE R24, R2, UR4, RZ ;  /* 0x0000000402187c25 */ /* 0x000fe2000f8e02ff */
[----:B------:R-:W0:Y:S03]  /*2fc0*/  LDCU.64 UR4, c[0x0][0x420] ;  /* 0x00008400ff0477ac */ /* 0x000e260008000a00 */
[----:B------:R-:W-:-:S04]  /*2fd0*/  IMAD.WIDE R14, R14, UR6, RZ ;  /* 0x000000060e0e7c25 */ /* 0x000fc8000f8e02ff */
[----:B------:R-:W-:Y:S02]  /*2fe0*/  IMAD.MOV R4, RZ, RZ, -R19 ;  /* 0x000000ffff047224 */ /* 0x000fe400078e0a13 */
[----:B------:R-:W-:Y:S01]  /*2ff0*/  IMAD R3, R8, R3, R0 ;  /* 0x0000000308037224 */ /* 0x000fe200078e0200 */
[----:B------:R-:W-:Y:S01]  /*3000*/  IADD3 R0, P1, P0, R14, R12, R24 ;  /* 0x0000000c0e007210 */ /* 0x000fe2000783e018 */
[----:B------:R-:W-:Y:S02]  /*3010*/  IMAD R10, R9, R10, R16 ;  /* 0x0000000a090a7224 */ /* 0x000fe400078e0210 */
[----:B------:R-:W-:Y:S01]  /*3020*/  IMAD R7, R7, R4, R23 ;  /* 0x0000000407077224 */ /* 0x000fe200078e0217 */
[----:B------:R-:W-:Y:S01]  /*3030*/  IADD3.X R13, PT, PT, R15, R13, R25, P1, P0 ;  /* 0x0000000d0f0d7210 */ /* 0x000fe20000fe0419 */
[----:B------:R-:W-:-:S04]  /*3040*/  IMAD.WIDE R2, R3, UR12, RZ ;  /* 0x0000000c03027c25 */ /* 0x000fc8000f8e02ff */
        /* <DEDUP_REMOVED lines=11> */
.L_x_215:
[----:B------:R-:W0:Y:S01]  /*3100*/  LDC.64 R2, c[0x0][0x420] ;  /* 0x00010800ff027b82 */ /* 0x000e220000000a00 */
[----:B------:R-:W-:-:S05]  /*3110*/  IADD3 R11, PT, PT, R11, UR20, RZ ;  /* 0x000000140b0b7c10 */ /* 0x000fca000fffe0ff */
[----:B0-----:R-:W-:-:S05]  /*3120*/  IMAD.WIDE.U32 R2, R11, 0x4, R2 ;  /* 0x000000040b027825 */ /* 0x001fca00078e0002 */
[----:B------:R1:W-:Y:S02]  /*3130*/  STG.E desc[UR10][R2.64], R20 ;  /* 0x0000001402007986 */ /* 0x0003e4000c10190a */
.L_x_214:
[----:B------:R-:W-:Y:S05]  /*3140*/  BSYNC.RECONVERGENT B1 ;  /* 0x0000000000017941 */ /* 0x000fea0003800200 */
.L_x_213:
[----:B------:R-:W2:Y:S01]  /*3150*/  LDCU UR6, c[0x0][0x534] ;  /* 0x0000a680ff0677ac */ /* 0x000ea20008000800 */
[----:B01----:R-:W-:Y:S01]  /*3160*/  LOP3.LUT R2, R17, 0x3, RZ, 0xc0, !PT ;  /* 0x0000000311027812 */ /* 0x003fe200078ec0ff */
[----:B------:R-:W-:Y:S03]  /*3170*/  BSSY.RECONVERGENT B0, `(.L_x_221) ;  /* 0x000000e000007945 */ /* 0x000fe60003800200 */
[----:B--2---:R-:W-:-:S04]  /*3180*/  ISETP.GE.AND P0, PT, R2, UR6, PT ;  /* 0x0000000602007c0c */ /* 0x004fc8000bf06270 */
[----:B------:R-:W-:-:S13]  /*3190*/  ISETP.GT.U32.OR P0, PT, R17, 0xf, P0 ;  /* 0x0000000f1100780c */ /* 0x000fda0000704470 */
[----:B------:R-:W-:Y:S05]  /*31a0*/  @P0 BRA `(.L_x_222) ;  /* 0x0000000000280947 */ /* 0x000fea0003800000 */
[----:B------:R-:W0:Y:S01]  /*31b0*/  S2R R0, SR_CgaCtaId ;  /* 0x0000000000007919 */ /* 0x000e220000008800 */
[----:B------:R-:W-:Y:S01]  /*31c0*/  FADD.FTZ R4, -R20, R21 ;  /* 0x0000001514047221 */ /* 0x000fe20000010100 */
[----:B------:R-:W-:-:S03]  /*31d0*/  MOV R3, 0x400 ;  /* 0x0000040000037802 */ /* 0x000fc60000000f00 */
[----:B------:R-:W-:-:S06]  /*31e0*/  FMUL.FTZ R4, R4, 1.4426950216293334961 ;  /* 0x3fb8aa3b04047820 */ /* 0x000fcc0000410000 */
[----:B------:R-:W1:Y:S01]  /*31f0*/  MUFU.EX2 R4, R4 ;  /* 0x0000000400047308 */ /* 0x000e620000000800 */
[----:B0-----:R-:W-:Y:S02]  /*3200*/  LEA R3, R0, R3, 0x18 ;  /* 0x0000000300037211 */ /* 0x001fe400078ec0ff */
[----:B------:R-:W-:-:S03]  /*3210*/  LOP3.LUT R0, R17, 0x3fc, RZ, 0xc0, !PT ;  /* 0x000003fc11007812 */ /* 0x000fc600078ec0ff */
[----:B------:R-:W-:-:S05]  /*3220*/  IMAD R3, R2, 0x14, R3 ;  /* 0x0000001402037824 */ /* 0x000fca00078e0203 */
[----:B------:R-:W-:-:S05]  /*3230*/  IADD3 R3, PT, PT, R3, R0, RZ ;  /* 0x0000000003037210 */ /* 0x000fca0007ffe0ff */
[----:B-1----:R0:W-:Y:S02]  /*3240*/  STS [R3], R4 ;  /* 0x0000000403007388 */ /* 0x0021e40000000800 */
.L_x_222:
[----:B------:R-:W-:Y:S05]  /*3250*/  BSYNC.RECONVERGENT B0 ;  /* 0x0000000000007941 */ /* 0x000fea0003800200 */
.L_x_221:
[----:B------:R-:W-:Y:S01]  /*3260*/  BAR.SYNC.DEFER_BLOCKING 0x0 ;  /* 0x0000000000007b1d */ /* 0x000fe20000010000 */
[----:B------:R-:W-:Y:S01]  /*3270*/  UISETP.GE.AND UP0, UPT, UR6, 0x1, UPT ;  /* 0x000000010600788c */ /* 0x000fe2000bf06270 */
[----:B------:R-:W-:Y:S01]  /*3280*/  SHF.R.U32.HI R13, RZ, 0x5, R17 ;  /* 0x00000005ff0d7819 */ /* 0x000fe20000011611 */
[----:B------:R-:W-:Y:S01]  /*3290*/  IMAD.SHL.U32 R17, R17, 0x4, RZ ;  /* 0x0000000411117824 */ /* 0x000fe200078e00ff */
[----:B0-----:R-:W-:Y:S01]  /*32a0*/  CS2R R2, SRZ ;  /* 0x0000000000027805 */ /* 0x001fe2000001ff00 */
        /* <DEDUP_REMOVED lines=38> */
.L_x_233:
        /* <DEDUP_REMOVED lines=9> */
.L_x_226:
[----:B------:R-:W-:Y:S05]  /*35a0*/  BSYNC.RECONVERGENT B0 ;  /* 0x0000000000007941 */ /* 0x000fea0003800200 */
.L_x_225:
        /* <DEDUP_REMOVED lines=12> */
.L_x_228:
[----:B------:R-:W-:Y:S05]  /*3670*/  BSYNC.RECONVERGENT B0 ;  /* 0x0000000000007941 */ /* 0x000fea0003800200 */
.L_x_227:
        /* <DEDUP_REMOVED lines=12> */
.L_x_230:
[----:B------:R-:W-:Y:S05]  /*3740*/  BSYNC.RECONVERGENT B0 ;  /* 0x0000000000007941 */ /* 0x000fea0003800200 */
.L_x_229:
        /* <DEDUP_REMOVED lines=12> */
.L_x_232:
[----:B------:R-:W-:Y:S05]  /*3810*/  BSYNC.RECONVERGENT B0 ;  /* 0x0000000000007941 */ /* 0x000fea0003800200 */
.L_x_231:
        /* <DEDUP_REMOVED lines=11> */
.L_x_224:
        /* <DEDUP_REMOVED lines=11> */
.L_x_236:
        /* <DEDUP_REMOVED lines=8> */
.L_x_235:
[----:B------:R-:W-:Y:S05]  /*3a00*/  BSYNC.RECONVERGENT B0 ;  /* 0x0000000000007941 */ /* 0x000fea0003800200 */
.L_x_234:
        /* <DEDUP_REMOVED lines=9> */
.L_x_223:
        /* <DEDUP_REMOVED lines=83> */
        .weak           $__internal_5_$__cuda_sm20_div_s64
        .type           $__internal_5_$__cuda_sm20_div_s64,@function
        .size           $__internal_5_$__cuda_sm20_div_s64,(.L_x_14853 - $__internal_5_$__cuda_sm20_div_s64)
$__internal_5_$__cuda_sm20_div_s64:
        /* <DEDUP_REMOVED lines=13> */
[----:B------:R-:W-:Y:S01]  /*40a0*/  IMAD R19, R28, R23, R19 ;  /* 0x000000171c137224 */ /* 0x000fe200078e0213 */
[----:B------:R-:W-:-:S03]  /*40b0*/  IADD3 R11, P0, PT, RZ, -R18, RZ ;  /* 0x80000012ff0b7210 */ /* 0x000fc60007f1e0ff */
[----:B------:R-:W-:Y:S02]  /*40c0*/  IMAD R0, R29, R22, R19 ;  /* 0x000000161d007224 */ /* 0x000fe400078e0213 */
[----:B------:R-:W-:-:S04]  /*40d0*/  IMAD.HI.U32 R18, R28, R11, RZ ;  /* 0x0000000b1c127227 */ /* 0x000fc800078e00ff */
[----:B------:R-:W-:Y:S02]  /*40e0*/  IMAD.X R0, RZ, RZ, ~R0, P0 ;  /* 0x000000ffff007224 */ /* 0x000fe400000e0e00 */
[----:B------:R-:W-:Y:S02]  /*40f0*/  IMAD.MOV.U32 R19, RZ, RZ, R28 ;  /* 0x000000ffff137224 */ /* 0x000fe400078e001c */
[----:B------:R-:W-:-:S04]  /*4100*/  IMAD.WIDE.U32 R18, P0, R28, R0, R18 ;  /* 0x000000001c127225 */ /* 0x000fc80007800012 */
[----:B------:R-:W-:-:S04]  /*4110*/  IMAD.HI.U32 R11, P1, R29, R11, R18 ;  /* 0x0000000b1d0b7227 */ /* 0x000fc80007820012 */
[----:B------:R-:W-:-:S04]  /*4120*/  IMAD.HI.U32 R18, R29, R0, RZ ;  /* 0x000000001d127227 */ /* 0x000fc800078e00ff */
[----:B------:R-:W-:Y:S02]  /*4130*/  IMAD R0, R29, R0, RZ ;  /* 0x000000001d007224 */ /* 0x000fe400078e02ff */
[----:B------:R-:W-:-:S03]  /*4140*/  IMAD.X R18, R18, 0x1, R29, P0 ;  /* 0x0000000112127824 */ /* 0x000fc600000e061d */
[----:B------:R-:W-:-:S04]  /*4150*/  IADD3 R29, P0, PT, R0, R11, RZ ;  /* 0x0000000b001d7210 */ /* 0x000fc80007f1e0ff */
[----:B------:R-:W-:Y:S01]  /*4160*/  IADD3.X R18, PT, PT, RZ, RZ, R18, P0, P1 ;  /* 0x000000ffff127210 */ /* 0x000fe200007e2412 */
[----:B------:R-:W-:Y:S01]  /*4170*/  IMAD.WIDE.U32 R34, R29, R22, RZ ;  /* 0x000000161d227225 */ /* 0x000fe200078e00ff */
[----:B------:R-:W-:-:S03]  /*4180*/  ISETP.GE.AND P1, PT, R15, RZ, PT ;  /* 0x000000ff0f00720c */ /* 0x000fc60003f26270 */
[----:B------:R-:W-:Y:S01]  /*4190*/  IMAD R11, R29, R23, R35 ;  /* 0x000000171d0b7224 */ /* 0x000fe200078e0223 */
[----:B------:R-:W-:-:S03]  /*41a0*/  IADD3 R19, P0, PT, RZ, -R34, RZ ;  /* 0x80000022ff137210 */ /* 0x000fc60007f1e0ff */
[----:B------:R-:W-:Y:S02]  /*41b0*/  IMAD R11, R18, R22, R11 ;  /* 0x00000016120b7224 */ /* 0x000fe400078e020b */
[----:B------:R-:W-:-:S03]  /*41c0*/  IMAD.HI.U32 R28, R29, R19, RZ ;  /* 0x000000131d1c7227 */ /* 0x000fc600078e00ff */
[----:B------:R-:W-:-:S05]  /*41d0*/  IADD3.X R11, PT, PT, RZ, ~R11, RZ, P0, !PT ;  /* 0x8000000bff0b7210 */ /* 0x000fca00007fe4ff */
[----:B------:R-:W-:-:S04]  /*41e0*/  IMAD.WIDE.U32 R28, P0, R29, R11, R28 ;  /* 0x0000000b1d1c7225 */ /* 0x000fc8000780001c */
[----:B------:R-:W-:-:S04]  /*41f0*/  IMAD.HI.U32 R12, P3, R18, R19, R28 ;  /* 0x00000013120c7227 */ /* 0x000fc8000786001c */
[----:B------:R-:W-:-:S04]  /*4200*/  IMAD.HI.U32 R19, R18, R11, RZ ;  /* 0x0000000b12137227 */ /* 0x000fc800078e00ff */
[----:B------:R-:W-:Y:S01]  /*4210*/  IMAD.X R0, R19, 0x1, R18, P0 ;  /* 0x0000000113007824 */ /* 0x000fe200000e0612 */
[-C--:B------:R-:W-:Y:S01]  /*4220*/  IADD3 R25, P0, PT, RZ, -R24.reuse, RZ ;  /* 0x80000018ff197210 */ /* 0x080fe20007f1e0ff */
[----:B------:R-:W-:Y:S02]  /*4230*/  IMAD R11, R18, R11, RZ ;  /* 0x0000000b120b7224 */ /* 0x000fe400078e02ff */
[----:B------:R-:W-:Y:S01]  /*4240*/  IMAD.MOV.U32 R19, RZ, RZ, RZ ;  /* 0x000000ffff137224 */ /* 0x000fe200078e00ff */
[----:B------:R-:W-:Y:S01]  /*4250*/  SEL R25, R25, R24, !P1 ;  /* 0x0000001819197207 */ /* 0x000fe20004800000 */
[----:B------:R-:W-:Y:S01]  /*4260*/  IMAD.X R18, RZ, RZ, ~R15, P0 ;  /* 0x000000ffff127224 */ /* 0x000fe200000e0e0f */
[----:B------:R-:W-:-:S04]  /*4270*/  IADD3 R12, P2, PT, R11, R12, RZ ;  /* 0x0000000c0b0c7210 */ /* 0x000fc80007f5e0ff */
[----:B------:R-:W-:Y:S01]  /*4280*/  SEL R11, R18, R15, !P1 ;  /* 0x0000000f120b7207 */ /* 0x000fe20004800000 */
[----:B------:R-:W-:Y:S01]  /*4290*/  IMAD.HI.U32 R18, R12, R25, RZ ;  /* 0x000000190c127227 */ /* 0x000fe200078e00ff */
[----:B------:R-:W-:-:S03]  /*42a0*/  IADD3.X R0, PT, PT, RZ, RZ, R0, P2, P3 ;  /* 0x000000ffff007210 */ /* 0x000fc600017e6400 */
[----:B------:R-:W-:-:S04]  /*42b0*/  IMAD.WIDE.U32 R18, R12, R11, R18 ;  /* 0x0000000b0c127225 */ /* 0x000fc800078e0012 */
[----:B------:R-:W-:-:S04]  /*42c0*/  IMAD.HI.U32 R12, P2, R0, R25, R18 ;  /* 0x00000019000c7227 */ /* 0x000fc80007840012 */
[CC--:B------:R-:W-:Y:S02]  /*42d0*/  IMAD R19, R0.reuse, R11.reuse, RZ ;  /* 0x0000000b00137224 */ /* 0x0c0fe400078e02ff */
[----:B------:R-:W-:-:S03]  /*42e0*/  IMAD.HI.U32 R0, R0, R11, RZ ;  /* 0x0000000b00007227 */ /* 0x000fc600078e00ff */
[----:B------:R-:W-:Y:S01]  /*42f0*/  IADD3 R19, P1, PT, R19, R12, RZ ;  /* 0x0000000c13137210 */ /* 0x000fe20007f3e0ff */
[----:B------:R-:W-:-:S04]  /*4300*/  IMAD.X R0, RZ, RZ, R0, P2 ;  /* 0x000000ffff007224 */ /* 0x000fc800010e0600 */
[----:B------:R-:W-:-:S04]  /*4310*/  IMAD.WIDE.U32 R28, R19, R22, RZ ;  /* 0x00000016131c7225 */ /* 0x000fc800078e00ff */
[----:B------:R-:W-:Y:S01]  /*4320*/  IMAD R18, R19, R23, R29 ;  /* 0x0000001713127224 */ /* 0x000fe200078e021d */
[----:B------:R-:W-:Y:S02]  /*4330*/  IADD3 R12, P0, PT, -R28, R25, RZ ;  /* 0x000000191c0c7210 */ /* 0x000fe40007f1e1ff */
[----:B------:R-:W-:Y:S02]  /*4340*/  IADD3.X R25, PT, PT, RZ, R0, RZ, P1, !PT ;  /* 0x00000000ff197210 */ /* 0x000fe40000ffe4ff */
[CC--:B------:R-:W-:Y:S02]  /*4350*/  ISETP.GE.U32.AND P2, PT, R12.reuse, R22.reuse, PT ;  /* 0x000000160c00720c */ /* 0x0c0fe40003f46070 */
[-C--:B------:R-:W-:Y:S01]  /*4360*/  IADD3 R29, P1, PT, R12, -R22.reuse, RZ ;  /* 0x800000160c1d7210 */ /* 0x080fe20007f3e0ff */
[----:B------:R-:W-:-:S04]  /*4370*/  IMAD R18, R25, R22, R18 ;  /* 0x0000001619127224 */ /* 0x000fc800078e0212 */
[----:B------:R-:W-:-:S04]  /*4380*/  IMAD.X R11, R11, 0x1, ~R18, P0 ;  /* 0x000000010b0b7824 */ /* 0x000fc800000e0e12 */
[C---:B------:R-:W-:Y:S01]  /*4390*/  IMAD.X R0, R11.reuse, 0x1, ~R23, P1 ;  /* 0x000000010b007824 */ /* 0x040fe200008e0e17 */
[----:B------:R-:W-:-:S04]  /*43a0*/  ISETP.GE.U32.AND.EX P2, PT, R11, R23, PT, P2 ;  /* 0x000000170b00720c */ /* 0x000fc80003f46120 */
[----:B------:R-:W-:Y:S02]  /*43b0*/  SEL R29, R29, R12, P2 ;  /* 0x0000000c1d1d7207 */ /* 0x000fe40001000000 */
[----:B------:R-:W-:Y:S02]  /*43c0*/  IADD3 R12, P1, PT, R19, 0x1, RZ ;  /* 0x00000001130c7810 */ /* 0x000fe40007f3e0ff */
[----:B------:R-:W-:Y:S02]  /*43d0*/  SEL R11, R0, R11, P2 ;  /* 0x0000000b000b7207 */ /* 0x000fe40001000000 */
[----:B------:R-:W-:Y:S01]  /*43e0*/  ISETP.GE.U32.AND P0, PT, R29, R22, PT ;  /* 0x000000161d00720c */ /* 0x000fe20003f06070 */
[----:B------:R-:W-:Y:S01]  /*43f0*/  IMAD.X R0, RZ, RZ, R25, P1 ;  /* 0x000000ffff007224 */ /* 0x000fe200008e0619 */
[----:B------:R-:W-:Y:S02]  /*4400*/  SEL R12, R12, R19, P2 ;  /* 0x000000130c0c7207 */ /* 0x000fe40001000000 */
[----:B------:R-:W-:-:S02]  /*4410*/  ISETP.GE.U32.AND.EX P1, PT, R11, R23, PT, P0 ;  /* 0x000000170b00720c */ /* 0x000fc40003f26100 */
[----:B------:R-:W-:Y:S02]  /*4420*/  SEL R0, R0, R25, P2 ;  /* 0x0000001900007207 */ /* 0x000fe40001000000 */
[----:B------:R-:W-:-:S04]  /*4430*/  IADD3 R19, P0, PT, R12, 0x1, RZ ;  /* 0x000000010c137810 */ /* 0x000fc80007f1e0ff */
[----:B------:R-:W-:Y:S02]  /*4440*/  IADD3.X R11, PT, PT, RZ, R0, RZ, P0, !PT ;  /* 0x00000000ff0b7210 */ /* 0x000fe400007fe4ff */
[----:B------:R-:W-:Y:S02]  /*4450*/  SEL R19, R19, R12, P1 ;  /* 0x0000000c13137207 */ /* 0x000fe40000800000 */
[----:B------:R-:W-:Y:S02]  /*4460*/  SEL R11, R11, R0, P1 ;  /* 0x000000000b0b7207 */ /* 0x000fe40000800000 */
[----:B------:R-:W-:Y:S01]  /*4470*/  LOP3.LUT R12, R13, R15, RZ, 0x3c, !PT ;  /* 0x0000000f0d0c7212 */ /* 0x000fe200078e3cff */
[----:B------:R-:W-:Y:S01]  /*4480*/  IMAD.MOV.U32 R15, RZ, RZ, 0x0 ;  /* 0x00000000ff0f7424 */ /* 0x000fe200078e00ff */
[----:B------:R-:W-:Y:S02]  /*4490*/  IADD3 R0, P1, PT, RZ, -R19, RZ ;  /* 0x80000013ff007210 */ /* 0x000fe40007f3e0ff */
[----:B------:R-:W-:-:S02]  /*44a0*/  ISETP.GE.AND P2, PT, R12, RZ, PT ;  /* 0x000000ff0c00720c */ /* 0x000fc40003f46270 */
[----:B------:R-:W-:Y:S01]  /*44b0*/  ISETP.NE.U32.AND P0, PT, R16, RZ, PT ;  /* 0x000000ff1000720c */ /* 0x000fe20003f05070 */
[----:B------:R-:W-:Y:S01]  /*44c0*/  IMAD.X R12, RZ, RZ, ~R11, P1 ;  /* 0x000000ffff0c7224 */ /* 0x000fe200008e0e0b */
[----:B------:R-:W-:Y:S02]  /*44d0*/  SEL R0, R0, R19, !P2 ;  /* 0x0000001300007207 */ /* 0x000fe40005000000 */
[----:B------:R-:W-:Y:S02]  /*44e0*/  ISETP.NE.AND.EX P0, PT, R13, RZ, PT, P0 ;  /* 0x000000ff0d00720c */ /* 0x000fe40003f05300 */
[----:B------:R-:W-:Y:S02]  /*44f0*/  SEL R12, R12, R11, !P2 ;  /* 0x0000000b0c0c7207 */ /* 0x000fe40005000000 */
[----:B------:R-:W-:Y:S02]  /*4500*/  SEL R0, R0, 0xffffffff, P0 ;  /* 0xffffffff00007807 */ /* 0x000fe40000000000 */
[----:B------:R-:W-:Y:S01]  /*4510*/  SEL R11, R12, 0xffffffff, P0 ;  /* 0xffffffff0c0b7807 */ /* 0x000fe20000000000 */
[----:B------:R-:W-:Y:S06]  /*4520*/  RET.REL.NODEC R14 `(_ZN5flash32flash_fwd_splitkv_combine_kernelI23Flash_fwd_kernel_traitsILi128ELi64ELi128ELi4ELb0ELb0EN7cutlass10bfloat16_tE19Flash_kernel_traitsILi128ELi64ELi128ELi4ES3_EELi4ELi2ELb0EEEvNS_16Flash_fwd_paramsE) ;  /* 0xffffffb80eb47950 */ /* 0x000fec0003c3ffff */
.L_x_237:
        /* <DEDUP_REMOVED lines=13> */
.L_x_14853:


//--------------------- .text._ZN5flash32flash_fwd_splitkv_combine_kernelI23Flash_fwd_kernel_traitsILi128ELi64ELi128ELi4ELb0ELb0EN7cutlass10bfloat16_tE19Flash_kernel_traitsILi128ELi64ELi128ELi4ES3_EELi4ELi1ELb0EEEvNS_16Flash_fwd_paramsE --------------------------
	.section	.text._ZN5flash32flash_fwd_splitkv_combine_kernelI23Flash_fwd_kernel_traitsILi128ELi64ELi128ELi4ELb0ELb0EN7cutlass10bfloat16_tE19Flash_kernel_traitsILi128ELi64ELi128ELi4ES3_EELi4ELi1ELb0EEEvNS_16Flash_fwd_paramsE,"ax",@progbits
	.align	128
        .global         _ZN5flash32flash_fwd_splitkv_combine_kernelI23Flash_fwd_kernel_traitsILi128ELi64ELi128ELi4ELb0ELb0EN7cutlass10bfloat16_tE19Flash_kernel_traitsILi128ELi64ELi128ELi4ES3_EELi4ELi1ELb0EEEvNS_16Flash_fwd_paramsE
        .type           _ZN5flash32flash_fwd_splitkv_combine_kernelI23Flash_fwd_kernel_traitsILi128ELi64ELi128ELi4ELb0ELb0EN7cutlass10bfloat16_tE19Flash_kernel_traitsILi128ELi64ELi128ELi4ES3_EELi4ELi1ELb0EEEvNS_16Flash_fwd_paramsE,@function
        .size           _ZN5flash32flash_fwd_splitkv_combine_kernelI23Flash_fwd_kernel_traitsILi128ELi64ELi128ELi4ELb0ELb0EN7cutlass10bfloat16_tE19Flash_kernel_traitsILi128ELi64ELi128ELi4ES3_EELi4ELi1ELb0EEEvNS_16Flash_fwd_paramsE,(.L_x_14854 - _ZN5flash32flash_fwd_splitkv_combine_kernelI23Flash_fwd_kernel_traitsILi128ELi64ELi128ELi4ELb0ELb0EN7cutlass10bfloat16_tE19Flash_kernel_traitsILi128ELi64ELi128ELi4ES3_EELi4ELi1ELb0EEEvNS_16Flash_fwd_paramsE)
        .other          _ZN5flash32flash_fwd_splitkv_combine_kernelI23Flash_fwd_kernel_traitsILi128ELi64ELi128ELi4ELb0ELb0EN7cutlass10bfloat16_tE19Flash_kernel_traitsILi128ELi64ELi128ELi4ES3_EELi4ELi1ELb0EEEvNS_16Flash_fwd_paramsE,@"STO_CUDA_ENTRY STV_DEFAULT"
_ZN5flash32flash_fwd_splitkv_combine_kernelI23Flash_fwd_kernel_traitsILi128ELi64ELi128ELi4ELb0ELb0EN7cutlass10bfloat16_tE19Flash_kernel_traitsILi128ELi64ELi128ELi4ES3_EELi4ELi1ELb0EEEvNS_16Flash_fwd_paramsE:
.text._ZN5flash32flash_fwd_splitkv_combine_kernelI23Flash_fwd_kernel_traitsILi128ELi64ELi128ELi4ELb0ELb0EN7cutlass10bfloat16_tE19Flash_kernel_traitsILi128ELi64ELi128ELi4ES3_EELi4ELi1ELb0EEEvNS_16Flash_fwd_paramsE:
        /* <DEDUP_REMOVED lines=38> */
.L_x_238:
[----:B------:R-:W-:Y:S01]  /*0260*/  IMAD.U32 R22, RZ, RZ, UR15 ;  /* 0x0000000fff167e24 */ /* 0x000fe2000f8e00ff */
[----:B------:R-:W-:Y:S01]  /*0270*/  MOV R18, UR13 ;  /* 0x0000000d00127c02 */ /* 0x000fe20008000f00 */
[----:B------:R-:W-:Y:S01]  /*0280*/  IMAD.U32 R17, RZ, RZ, UR17 ;  /* 0x00000011ff117e24 */ /* 0x000fe2000f8e00ff */
[----:B------:R-:W-:Y:S02]  /*0290*/  MOV R16, UR10 ;  /* 0x0000000a00107c02 */ /* 0x000fe40008000f00 */
[----:B------:R-:W-:Y:S02]  /*02a0*/  MOV R14, 0x2c0 ;  /* 0x000002c0000e7802 */ /* 0x000fe40000000f00 */
[----:B------:R-:W-:Y:S05]  /*02b0*/  CALL.REL.NOINC `($__internal_6_$__cuda_sm20_div_s64) ;  /* 0x0000003c00307944 */ /* 0x000fea0003c00000 */
.L_x_239:
        /* <DEDUP_REMOVED lines=30> */
.L_x_241:
[----:B------:R-:W-:Y:S01]  /*04a0*/  IMAD.MOV.U32 R22, RZ, RZ, R10 ;  /* 0x000000ffff167224 */ /* 0x000fe200078e000a */
[----:B------:R-:W-:Y:S02]  /*04b0*/  MOV R17, R11 ;  /* 0x0000000b00117202 */ /* 0x000fe40000000f00 */
[----:B------:R-:W-:Y:S02]  /*04c0*/  MOV R14, 0x4e0 ;  /* 0x000004e0000e7802 */ /* 0x000fe40000000f00 */
[----:B------:R-:W-:Y:S05]  /*04d0*/  CALL.REL.NOINC `($__internal_6_$__cuda_sm20_div_s64) ;  /* 0x0000003800a87944 */ /* 0x000fea0003c00000 */
[----:B------:R-:W-:Y:S02]  /*04e0*/  MOV R4, R10 ;  /* 0x0000000a00047202 */ /* 0x000fe40000000f00 */
[----:B------:R-:W-:Y:S02]  /*04f0*/  MOV R5, R11 ;  /* 0x0000000b00057202 */ /* 0x000fe40000000f00 */
.L_x_242:
[----:B------:R-:W-:Y:S05]  /*0500*/  BSYNC.RECONVERGENT B0 ;  /* 0x0000000000007941 */ /* 0x000fea0003800200 */
.L_x_240:
        /* <DEDUP_REMOVED lines=58> */
.L_x_244:
[----:B------:R-:W-:Y:S01]  /*08b0*/  IMAD.MOV.U32 R22, RZ, RZ, R18 ;  /* 0x000000ffff167224 */ /* 0x000fe200078e0012 */
[----:B------:R-:W-:Y:S01]  /*08c0*/  MOV R18, R8 ;  /* 0x0000000800127202 */ /* 0x000fe20000000f00 */
[----:B------:R-:W-:Y:S01]  /*08d0*/  IMAD.MOV.U32 R17, RZ, RZ, R16 ;  /* 0x000000ffff117224 */ /* 0x000fe200078e0010 */
[----:B------:R-:W-:Y:S02]  /*08e0*/  MOV R16, R0 ;  /* 0x0000000000107202 */ /* 0x000fe40000000f00 */
[----:B------:R-:W-:Y:S02]  /*08f0*/  MOV R14, 0x910 ;  /* 0x00000910000e7802 */ /* 0x000fe40000000f00 */
[----:B------:R-:W-:Y:S05]  /*0900*/  CALL.REL.NOINC `($__internal_6_$__cuda_sm20_div_s64) ;  /* 0x00000034009c7944 */ /* 0x000fea0003c00000 */
.L_x_245:
[----:B------:R-:W-:Y:S05]  /*0910*/  BSYNC.RECONVERGENT B0 ;  /* 0x0000000000007941 */ /* 0x000fea0003800200 */
.L_x_243:
        /* <DEDUP_REMOVED lines=124> */
.L_x_247:
[----:B------:R-:W-:Y:S01]  /*10e0*/  IMAD.MOV.U32 R22, RZ, RZ, R10 ;  /* 0x000000ffff167224 */ /* 0x000fe200078e000a */
[----:B------:R-:W-:Y:S01]  /*10f0*/  MOV R18, R7 ;  /* 0x0000000700127202 */ /* 0x000fe20000000f00 */
[----:B------:R-:W-:Y:S01]  /*1100*/  IMAD.MOV.U32 R17, RZ, RZ, R11 ;  /* 0x000000ffff117224 */ /* 0x000fe200078e000b */
[----:B------:R-:W-:Y:S02]  /*1110*/  MOV R16, R25 ;  /* 0x0000001900107202 */ /* 0x000fe40000000f00 */
[----:B------:R-:W-:Y:S02]  /*1120*/  MOV R14, 0x1140 ;  /* 0x00001140000e7802 */ /* 0x000fe40000000f00 */
[----:B------:R-:W-:Y:S05]  /*1130*/  CALL.REL.NOINC `($__internal_6_$__cuda_sm20_div_s64) ;  /* 0x0000002c00907944 */ /* 0x000fea0003c00000 */
[----:B------:R-:W-:Y:S02]  /*1140*/  MOV R32, R10 ;  /* 0x0000000a00207202 */ /* 0x000fe40000000f00 */
[----:B------:R-:W-:Y:S02]  /*1150*/  MOV R33, R11 ;  /* 0x0000000b00217202 */ /* 0x000fe40000000f00 */
.L_x_248:
[----:B------:R-:W-:Y:S05]  /*1160*/  BSYNC.RECONVERGENT B0 ;  /* 0x0000000000007941 */ /* 0x000fea0003800200 */
.L_x_246:
        /* <DEDUP_REMOVED lines=57> */
.L_x_250:
[----:B------:R-:W-:Y:S01]  /*1500*/  IMAD.MOV.U32 R22, RZ, RZ, R4 ;  /* 0x000000ffff167224 */ /* 0x000fe200078e0004 */
[----:B------:R-:W-:Y:S01]  /*1510*/  MOV R17, R5 ;  /* 0x0000000500117202 */ /* 0x000fe20000000f00 */
[----:B------:R-:W-:Y:S01]  /*1520*/  IMAD.MOV.U32 R18, RZ, RZ, R6 ;  /* 0x000000ffff127224 */ /* 0x000fe200078e0006 */
[----:B------:R-:W-:Y:S02]  /*1530*/  MOV R14, 0x1550 ;  /* 0x00001550000e7802 */ /* 0x000fe40000000f00 */
[----:B------:R-:W-:Y:S05]  /*1540*/  CALL.REL.NOINC `($__internal_6_$__cuda_sm20_div_s64) ;  /* 0x00000028008c7944 */ /* 0x000fea0003c00000 */
[----:B------:R-:W-:Y:S02]  /*1550*/  MOV R20, R10 ;  /* 0x0000000a00147202 */ /* 0x000fe40000000f00 */
[----:B------:R-:W-:Y:S02]  /*1560*/  MOV R21, R11 ;  /* 0x0000000b00157202 */ /* 0x000fe40000000f00 */
.L_x_251:
[----:B------:R-:W-:Y:S05]  /*1570*/  BSYNC.RECONVERGENT B0 ;  /* 0x0000000000007941 */ /* 0x000fea0003800200 */
.L_x_249:
[----:B------:R-:W0:Y:S01]  /*1580*/  LDCU UR5, c[0x0][0x434] ;  /* 0x00008680ff0577ac */ /* 0x000e220008000800 */
[----:B------:R-:W1:Y:S01]  /*1590*/  S2R R19, SR_TID.X ;  /* 0x0000000000137919 */ /* 0x000e620000002100 */
[----:B------:R-:W2:Y:S01]  /*15a0*/  LDC R15, c[0x0][0x3e0] ;  /* 0x0000f800ff0f7b82 */ /* 0x000ea20000000800 */
[----:B------:R-:W-:Y:S01]  /*15b0*/  BSSY.RECONVERGENT B0, `(.L_x_252) ;  /* 0x0000046000007945 */ /* 0x000fe20003800200 */
[----:B------:R-:W3:Y:S01]  /*15c0*/  LDCU UR18, c[0x0][0x534] ;  /* 0x0000a680ff1277ac */ /* 0x000ee20008000800 */
[----:B------:R-:W-:Y:S01]  /*15d0*/  IMAD.MOV.U32 R24, RZ, RZ, -0x800000 ;  /* 0xff800000ff187424 */ /* 0x000fe200078e00ff */
[----:B------:R-:W4:Y:S01]  /*15e0*/  LDCU UR11, c[0x0][0x430] ;  /* 0x00008600ff0b77ac */ /* 0x000f220008000800 */
[----:B------:R-:W-:-:S04]  /*15f0*/  USHF.R.S32.HI UR8, URZ, 0x1f, UR16 ;  /* 0x0000001fff087899 */ /* 0x000fc80008011410 */
[----:B------:R-:W-:Y:S01]  /*1600*/  ULOP3.LUT UR8, UR8, 0x1, URZ, 0xfc, !UPT ;  /* 0x0000000108087892 */ /* 0x000fe2000f8efcff */
[----:B0-----:R-:W-:-:S05]  /*1610*/  IMAD.U32 R3, RZ, RZ, UR5 ;  /* 0x00000005ff037e24 */ /* 0x001fca000f8e00ff */
[----:B------:R-:W-:Y:S01]  /*1620*/  IABS R3, R3 ;  /* 0x0000000300037213 */ /* 0x000fe20000000000 */
[----:B----4-:R-:W-:-:S03]  /*1630*/  UIMAD UR11, UR5, UR11, URZ ;  /* 0x0000000b050b72a4 */ /* 0x010fc6000f8e02ff */
[----:B------:R-:W0:Y:S01]  /*1640*/  I2F.RP R9, R3 ;  /* 0x0000000300097306 */ /* 0x000e220000209400 */
[C---:B-1----:R-:W-:Y:S02]  /*1650*/  ISETP.GT.U32.AND P1, PT, R19.reuse, 0x7, PT ;  /* 0x000000071300780c */ /* 0x042fe40003f24070 */
[----:B------:R-:W-:Y:S02]  /*1660*/  SHF.R.U32.HI R12, RZ, 0x2, R19 ;  /* 0x00000002ff0c7819 */ /* 0x000fe40000011613 */
[----:B------:R-:W-:-:S03]  /*1670*/  LOP3.LUT R23, R19, 0x1, RZ, 0xc0, !PT ;  /* 0x0000000113177812 */ /* 0x000fc600078ec0ff */
[----:B0-----:R-:W0:Y:S02]  /*1680*/  MUFU.RCP R10, R9 ;  /* 0x00000009000a7308 */ /* 0x001e240000001000 */
[----:B0-----:R-:W-:-:S06]  /*1690*/  VIADD R10, R10, 0xffffffe ;  /* 0x0ffffffe0a0a7836 */ /* 0x001fcc0000000000 */
[----:B------:R-:W0:Y:S02]  /*16a0*/  F2I.FTZ.U32.TRUNC.NTZ R11, R10 ;  /* 0x0000000a000b7305 */ /* 0x000e24000021f000 */
[--C-:B0-----:R-:W-:Y:S02]  /*16b0*/  IMAD.MOV R4, RZ, RZ, -R11.reuse ;  /* 0x000000ffff047224 */ /* 0x101fe400078e0a0b */
[----:B------:R-:W-:Y:S02]  /*16c0*/  IMAD.MOV.U32 R10, RZ, RZ, RZ ;  /* 0x000000ffff0a7224 */ /* 0x000fe400078e00ff */
[----:B------:R-:W-:Y:S01]  /*16d0*/  IMAD R5, R4, R3, RZ ;  /* 0x0000000304057224 */ /* 0x000fe200078e02ff */
[----:B------:R-:W-:Y:S02]  /*16e0*/  IABS R4, R2 ;  /* 0x0000000200047213 */ /* 0x000fe40000000000 */
[----:B------:R-:W-:Y:S01]  /*16f0*/  LOP3.LUT R2, R2, UR5, RZ, 0x3c, !PT ;  /* 0x0000000502027c12 */ /* 0x000fe2000f8e3cff */
[----:B------:R-:W-:-:S03]  /*1700*/  IMAD.HI.U32 R5, R11, R5, R10 ;  /* 0x000000050b057227 */ /* 0x000fc600078e000a */
[----:B------:R-:W-:Y:S01]  /*1710*/  ISETP.GE.AND P2, PT, R2, RZ, PT ;  /* 0x000000ff0200720c */ /* 0x000fe20003f46270 */
[----:B------:R-:W-:Y:S01]  /*1720*/  IMAD.MOV.U32 R11, RZ, RZ, -0x800000 ;  /* 0xff800000ff0b7424 */ /* 0x000fe200078e00ff */
        /* <DEDUP_REMOVED lines=11> */
[----:B------:R-:W-:Y:S02]  /*17e0*/  @!P1 SHF.L.U32 R10, R19, 0x2, RZ ;  /* 0x00000002130a9819 */ /* 0x000fe400000006ff */
[----:B0-----:R-:W-:Y:S02]  /*17f0*/  @!P1 LEA R3, R5, R2, 0x18 ;  /* 0x0000000205039211 */ /* 0x001fe400078ec0ff */
[----:B------:R-:W-:-:S02]  /*1800*/  @!P1 MOV R5, 0x400 ;  /* 0x0000040000059802 */ /* 0x000fc40000000f00 */
[----:B------:R-:W-:Y:S01]  /*1810*/  @!P1 LOP3.LUT R10, R10, 0xc, RZ, 0xc0, !PT ;  /* 0x0000000c0a0a9812 */ /* 0x000fe200078ec0ff */
[----:B------:R-:W-:Y:S01]  /*1820*/  @!P1 IMAD R3, R12, 0x14, R3 ;  /* 0x000000140c039824 */ /* 0x000fe200078e0203 */
[----:B-1----:R-:W-:-:S03]  /*1830*/  @!P1 LEA R2, R4, R5, 0x18 ;  /* 0x0000000504029211 */ /* 0x002fc600078ec0ff */
[----:B------:R-:W-:Y:S02]  /*1840*/  @P3 VIADD R13, R13, 0x1 ;  /* 0x000000010d0d3836 */ /* 0x000fe40000000000 */
[----:B------:R-:W-:Y:S02]  /*1850*/  @!P1 IMAD.IADD R10, R3, 0x1, R10 ;  /* 0x00000001030a9824 */ /* 0x000fe400078e020a */
[----:B------:R-:W-:Y:S01]  /*1860*/  @!P2 IMAD.MOV R13, RZ, RZ, -R13 ;  /* 0x000000ffff0da224 */ /* 0x000fe200078e0a0d */
[----:B------:R-:W-:Y:S01]  /*1870*/  @!P0 LOP3.LUT R13, RZ, UR5, RZ, 0x33, !PT ;  /* 0x00000005ff0d8c12 */ /* 0x000fe2000f8e33ff */
[----:B------:R-:W-:Y:S01]  /*1880*/  @!P1 IMAD R5, R23, 0x14, R2 ;  /* 0x0000001417059824 */ /* 0x000fe200078e0202 */
[----:B---3--:R-:W-:Y:S02]  /*1890*/  ISETP.GE.AND P0, PT, R12, UR18, PT ;  /* 0x000000120c007c0c */ /* 0x008fe4000bf06270 */
[----:B------:R-:W-:Y:S01]  /*18a0*/  SHF.R.U32.HI R2, RZ, 0x1, R19 ;  /* 0x00000001ff027819 */ /* 0x000fe20000011613 */
[----:B------:R-:W-:Y:S01]  /*18b0*/  IMAD R4, R13, UR8, RZ ;  /* 0x000000080d047c24 */ /* 0x000fe2000f8e02ff */
[----:B------:R-:W0:Y:S02]  /*18c0*/  LDCU.64 UR8, c[0x0][0x358] ;  /* 0x00006b00ff0877ac */ /* 0x000e240008000a00 */
[----:B------:R-:W-:-:S02]  /*18d0*/  @!P1 LEA R5, R2, R5, 0x2 ;  /* 0x0000000502059211 */ /* 0x000fc400078e10ff */
[----:B------:R-:W-:-:S05]  /*18e0*/  IABS R17, R4 ;  /* 0x0000000400117213 */ /* 0x000fca0000000000 */
[----:B------:R-:W-:Y:S01]  /*18f0*/  VIADD R14, R17, UR4 ;  /* 0x00000004110e7c36 */ /* 0x000fe20008000000 */
[----:B--2---:R-:W-:Y:S06]  /*1900*/  @P0 BRA `(.L_x_253) ;  /* 0x0000000000400947 */ /* 0x004fec0003800000 */
        /* <DEDUP_REMOVED lines=16> */
.L_x_253:
[----:B0-----:R-:W-:Y:S05]  /*1a10*/  BSYNC.RECONVERGENT B0 ;  /* 0x0000000000007941 */ /* 0x001fea0003800200 */
.L_x_252:
[----:B-----5:R-:W-:Y:S01]  /*1a20*/  @!P1 STS [R10], R11 ;  /* 0x0000000b0a009388 */ /* 0x020fe20000000800 */
[----:B------:R-:W-:Y:S01]  /*1a30*/  IABS R12, R15 ;  /* 0x0000000f000c7213 */ /* 0x000fe20000000000 */
[----:B------:R-:W0:Y:S01]  /*1a40*/  I2F.RP R16, R17 ;  /* 0x0000001100107306 */ /* 0x000e220000209400 */
[----:B------:R-:W-:Y:S01]  /*1a50*/  BAR.SYNC.DEFER_BLOCKING 0x0 ;  /* 0x0000000000007b1d */ /* 0x000fe20000010000 */
[----:B------:R-:W-:-:S06]  /*1a60*/  ISETP.NE.AND P5, PT, R4, RZ, PT ;  /* 0x000000ff0400720c */ /* 0x000fcc0003fa5270 */
[----:B------:R-:W1:Y:S01]  /*1a70*/  I2F.RP R18, R12 ;  /* 0x0000000c00127306 */ /* 0x000e620000209400 */
[----:B------:R-:W-:Y:S07]  /*1a80*/  BSSY.RECONVERGENT B1, `(.L_x_254) ;  /* 0x0000166000017945 */ /* 0x000fee0003800200 */
[----:B0-----:R-:W0:Y:S08]  /*1a90*/  MUFU.RCP R26, R16 ;  /* 0x00000010001a7308 */ /* 0x001e300000001000 */
[----:B-1----:R-:W1:Y:S01]  /*1aa0*/  MUFU.RCP R28, R18 ;  /* 0x00000012001c7308 */ /* 0x002e620000001000 */
[----:B------:R2:W3:Y:S01]  /*1ab0*/  @!P1 LDS R24, [R5] ;  /* 0x0000000005189984 */ /* 0x0004e20000000800 */
[----:B0-----:R-:W-:-:S06]  /*1ac0*/  VIADD R26, R26, 0xffffffe ;  /* 0x0ffffffe1a1a7836 */ /* 0x001fcc0000000000 */
[----:B------:R-:W0:Y:S01]  /*1ad0*/  F2I.FTZ.U32.TRUNC.NTZ R27, R26 ;  /* 0x0000001a001b7305 */ /* 0x000e22000021f000 */
[----:B-1----:R-:W-:-:S07]  /*1ae0*/  VIADD R28, R28, 0xffffffe ;  /* 0x0ffffffe1c1c7836 */ /* 0x002fce0000000000 */
[----:B------:R-:W1:Y:S01]  /*1af0*/  F2I.FTZ.U32.TRUNC.NTZ R29, R28 ;  /* 0x0000001c001d7305 */ /* 0x000e62000021f000 */
[----:B--2---:R-:W-:Y:S01]  /*1b00*/  IABS R5, R14 ;  /* 0x0000000e00057213 */ /* 0x004fe20000000000 */
[----:B0-----:R-:W-:Y:S02]  /*1b10*/  IMAD.MOV R10, RZ, RZ, -R27 ;  /* 0x000000ffff0a7224 */ /* 0x001fe400078e0a1b */
[----:B------:R-:W-:Y:S02]  /*1b20*/  HFMA2 R26, -RZ, RZ, 0, 0 ;  /* 0x00000000ff1a7431 */ /* 0x000fe400000001ff */
[----:B------:R-:W-:Y:S02]  /*1b30*/  IMAD R10, R10, R17, RZ ;  /* 0x000000110a0a7224 */ /* 0x000fe400078e02ff */
[----:B-1----:R-:W-:Y:S02]  /*1b40*/  IMAD.MOV R3, RZ, RZ, -R29 ;  /* 0x000000ffff037224 */ /* 0x002fe400078e0a1d */
[----:B------:R-:W-:Y:S01]  /*1b50*/  IMAD.HI.U32 R10, R27, R10, R26 ;  /* 0x0000000a1b0a7227 */ /* 0x000fe200078e001a */
[----:B---3--:R-:W0:Y:S03]  /*1b60*/  SHFL.BFLY PT, R9, R24, 0x1, 0x1f ;  /* 0x0c201f0018097f89 */ /* 0x008e2600000e0000 */
[----:B------:R-:W-:Y:S01]  /*1b70*/  IMAD R11, R3, R12, RZ ;  /* 0x0000000c030b7224 */ /* 0x000fe200078e02ff */
[----:B------:R-:W-:Y:S01]  /*1b80*/  IABS R3, R4 ;  /* 0x0000000400037213 */ /* 0x000fe20000000000 */
[----:B------:R-:W-:-:S02]  /*1b90*/  IMAD.MOV.U32 R28, RZ, RZ, RZ ;  /* 0x000000ffff1c7224 */ /* 0x000fc400078e00ff */
[----:B------:R-:W-:-:S04]  /*1ba0*/  IMAD.HI.U32 R18, R10, R5, RZ ;  /* 0x000000050a127227 */ /* 0x000fc800078e00ff */
[----:B------:R-:W-:-:S04]  /*1bb0*/  IMAD.HI.U32 R11, R29, R11, R28 ;  /* 0x0000000b1d0b7227 */ /* 0x000fc800078e001c */
[----:B------:R-:W-:Y:S02]  /*1bc0*/  IMAD.MOV R3, RZ, RZ, -R3 ;  /* 0x000000ffff037224 */ /* 0x000fe400078e0a03 */
[----:B------:R-:W-:-:S04]  /*1bd0*/  IMAD.HI.U32 R11, R11, R5, RZ ;  /* 0x000000050b0b7227 */ /* 0x000fc800078e00ff */
[----:B------:R-:W-:Y:S02]  /*1be0*/  IMAD R22, R18, R3, R5 ;  /* 0x0000000312167224 */ /* 0x000fe400078e0205 */
[----:B------:R-:W-:Y:S01]  /*1bf0*/  IMAD.MOV R10, RZ, RZ, -R11 ;  /* 0x000000ffff0a7224 */ /* 0x000fe200078e0a0b */
[----:B0-----:R-:W-:-:S03]  /*1c00*/  FMNMX.FTZ R9, R9, R24, !PT ;  /* 0x0000001809097209 */ /* 0x001fc60007810000 */
[----:B------:R-:W-:Y:S01]  /*1c10*/  IMAD R5, R12, R10, R5 ;  /* 0x0000000a0c057224 */ /* 0x000fe200078e0205 */
[----:B------:R-:W-:Y:S02]  /*1c20*/  ISETP.GT.U32.AND P1, PT, R17, R22, PT ;  /* 0x000000161100720c */ /* 0x000fe40003f24070 */
[C---:B------:R-:W-:Y:S02]  /*1c30*/  FSETP.NEU.FTZ.AND P0, PT, R9.reuse, -INF , PT ;  /* 0xff8000000900780b */ /* 0x040fe40003f1d000 */
[----:B------:R-:W-:Y:S02]  /*1c40*/  LOP3.LUT R10, R14, R17, RZ, 0x3c, !PT ;  /* 0x000000110e0a7212 */ /* 0x000fe400078e3cff */
[----:B------:R-:W-:Y:S02]  /*1c50*/  FSEL R9, R9, RZ, P0 ;  /* 0x000000ff09097208 */ /* 0x000fe40000000000 */
[----:B------:R-:W-:Y:S02]  /*1c60*/  ISETP.GT.U32.AND P0, PT, R12, R5, PT ;  /* 0x000000050c00720c */ /* 0x000fe40003f04070 */
[----:B------:R-:W-:Y:S01]  /*1c70*/  LOP3.LUT R14, R14, R15, RZ, 0x3c, !PT ;  /* 0x0000000f0e0e7212 */ /* 0x000fe200078e3cff */
[----:B------:R-:W-:Y:S01]  /*1c80*/  FADD.FTZ R16, -R9, R24 ;  /* 0x0000001809107221 */ /* 0x000fe20000010100 */
[----:B------:R-:W-:Y:S01]  /*1c90*/  ISETP.GE.AND P3, PT, R10, RZ, PT ;  /* 0x000000ff0a00720c */ /* 0x000fe20003f66270 */
[----:B------:R-:W-:Y:S01]  /*1ca0*/  @!P1 IMAD.IADD R22, R22, 0x1, -R17 ;  /* 0x0000000116169824 */ /* 0x000fe200078e0a11 */
[----:B------:R-:W-:Y:S01]  /*1cb0*/  @!P1 IADD3 R18, PT, PT, R18, 0x1, RZ ;  /* 0x0000000112129810 */ /* 0x000fe20007ffe0ff */
[----:B------:R-:W-:-:S03]  /*1cc0*/  FMUL.FTZ R16, R16, 1.4426950216293334961 ;  /* 0x3fb8aa3b10107820 */ /* 0x000fc60000410000 */
[----:B------:R-:W-:-:S03]  /*1cd0*/  ISETP.GE.U32.AND P2, PT, R22, R17, PT ;  /* 0x000000111600720c */ /* 0x000fc60003f46070 */
[----:B------:R-:W0:Y:S01]  /*1ce0*/  MUFU.EX2 R16, R16 ;  /* 0x0000001000107308 */ /* 0x000e220000000800 */
[----:B------:R-:W-:Y:S02]  /*1cf0*/  @!P0 IMAD.IADD R5, R5, 0x1, -R12 ;  /* 0x0000000105058824 */ /* 0x000fe400078e0a0c */
[----:B------:R-:W-:Y:S01]  /*1d00*/  @!P0 VIADD R11, R11, 0x1 ;  /* 0x000000010b0b8836 */ /* 0x000fe20000000000 */
[----:B------:R-:W-:Y:S02]  /*1d10*/  ISETP.NE.AND P0, PT, R15, RZ, PT ;  /* 0x000000ff0f00720c */ /* 0x000fe40003f05270 */
[----:B------:R-:W-:-:S04]  /*1d20*/  ISETP.GE.U32.AND P4, PT, R5, R12, PT ;  /* 0x0000000c0500720c */ /* 0x000fc80003f86070 */
[----:B------:R-:W-:Y:S01]  /*1d30*/  @P2 VIADD R18, R18, 0x1 ;  /* 0x0000000112122836 */ /* 0x000fe20000000000 */
[----:B------:R-:W-:Y:S01]  /*1d40*/  ISETP.GE.AND P2, PT, R14, RZ, PT ;  /* 0x000000ff0e00720c */ /* 0x000fe20003f46270 */
[----:B0-----:R-:W0:Y:S03]  /*1d50*/  SHFL.BFLY PT, R3, R16, 0x1, 0x1f ;  /* 0x0c201f0010037f89 */ /* 0x001e2600000e0000 */
[----:B------:R-:W-:Y:S02]  /*1d60*/  @!P3 IADD3 R18, PT, PT, -R18, RZ, RZ ;  /* 0x000000ff1212b210 */ /* 0x000fe40007ffe1ff */
[----:B------:R-:W-:Y:S02]  /*1d70*/  ISETP.NE.AND P3, PT, R13, RZ, PT ;  /* 0x000000ff0d00720c */ /* 0x000fe40003f65270 */
[----:B------:R-:W-:Y:S01]  /*1d80*/  @P4 VIADD R11, R11, 0x1 ;  /* 0x000000010b0b4836 */ /* 0x000fe20000000000 */
[----:B------:R-:W-:-:S02]  /*1d90*/  @!P5 LOP3.LUT R18, RZ, R17, RZ, 0x33, !PT ;  /* 0x00000011ff12d212 */ /* 0x000fc400078e33ff */
[----:B------:R-:W-:Y:S02]  /*1da0*/  SEL R12, RZ, 0x1, !P3 ;  /* 0x00000001ff0c7807 */ /* 0x000fe40005800000 */
[----:B------:R-:W-:Y:S01]  /*1db0*/  @!P2 IMAD.MOV R11, RZ, RZ, -R11 ;  /* 0x000000ffff0ba224 */ /* 0x000fe200078e0a0b */
[----:B------:R-:W-:Y:S02]  /*1dc0*/  @!P0 LOP3.LUT R11, RZ, R15, RZ, 0x33, !PT ;  /* 0x0000000fff0b8212 */ /* 0x000fe400078e33ff */
[----:B------:R-:W-:Y:S02]  /*1dd0*/  LOP3.LUT P0, RZ, R19, 0x3f9, RZ, 0xc0, !PT ;  /* 0x000003f913ff7812 */ /* 0x000fe4000780c0ff */
[----:B------:R-:W-:Y:S01]  /*1de0*/  SHF.R.S32.HI R13, RZ, 0x1f, R4 ;  /* 0x0000001fff0d7819 */ /* 0x000fe20000011404 */
[----:B------:R-:W-:Y:S01]  /*1df0*/  IMAD R4, R4, UR11, RZ ;  /* 0x0000000b04047c24 */ /* 0x000fe2000f8e02ff */
[----:B------:R-:W-:Y:S02]  /*1e00*/  ISETP.LT.U32.AND P2, PT, R20, R18, PT ;  /* 0x000000121400720c */ /* 0x000fe40003f41070 */
[----:B------:R-:W-:-:S02]  /*1e10*/  SHF.R.S32.HI R5, RZ, 0x1f, R18 ;  /* 0x0000001fff057819 */ /* 0x000fc40000011412 */
[----:B------:R-:W-:Y:S02]  /*1e20*/  LOP3.LUT R12, R13, R12, RZ, 0xfc, !PT ;  /* 0x0000000c0d0c7212 */ /* 0x000fe400078efcff */
[----:B------:R-:W-:Y:S01]  /*1e30*/  ISETP.LT.AND.EX P2, PT, R21, R5, PT, P2 ;  /* 0x000000051500720c */ /* 0x000fe20003f41320 */
[----:B0-----:R-:W-:Y:S01]  /*1e40*/  FADD.FTZ R3, R16, R3 ;  /* 0x0000000310037221 */ /* 0x001fe20000010000 */
[----:B------:R-:W-:Y:S02]  /*1e50*/  IMAD.MOV.U32 R21, RZ, RZ, 0x7f800000 ;  /* 0x7f800000ff157424 */ /* 0x000fe400078e00ff */
[----:B------:R-:W-:Y:S02]  /*1e60*/  SEL R5, R20, R18, P2 ;  /* 0x0000001214057207 */ /* 0x000fe40001000000 */
        /* <DEDUP_REMOVED lines=57> */
.L_x_257:
[----:B------:R-:W-:Y:S01]  /*2200*/  LEA.HI R2, R19, UR14, RZ, 0x1f ;  /* 0x0000000e13027c11 */ /* 0x000fe2000f8ff8ff */
[----:B------:R-:W-:Y:S01]  /*2210*/  IMAD.MOV.U32 R17, RZ, RZ, RZ ;  /* 0x000000ffff117224 */ /* 0x000fe200078e00ff */
[----:B------:R-:W-:Y:S02]  /*2220*/  MOV R18, R30 ;  /* 0x0000001e00127202 */ /* 0x000fe40000000f00 */
[----:B------:R-:W-:Y:S01]  /*2230*/  MOV R14, 0x2260 ;  /* 0x00002260000e7802 */ /* 0x000fe20000000f00 */
[----:B------:R-:W-:Y:S02]  /*2240*/  IMAD.MOV.U32 R22, RZ, RZ, R2 ;  /* 0x000000ffff167224 */ /* 0x000fe400078e0002 */
[----:B------:R-:W-:Y:S05]  /*2250*/  CALL.REL.NOINC `($__internal_6_$__cuda_sm20_div_s64) ;  /* 0x0000001c00487944 */ /* 0x000fea0003c00000 */
[----:B------:R-:W-:Y:S02]  /*2260*/  IADD3 R9, PT, PT, -R10, RZ, RZ ;  /* 0x000000ff0a097210 */ /* 0x000fe40007ffe1ff */
[----:B------:R-:W-:-:S03]  /*2270*/  MOV R31, R11 ;  /* 0x0000000b001f7202 */ /* 0x000fc60000000f00 */
[----:B------:R-:W-:Y:S01]  /*2280*/  IMAD R9, R30, R9, R2 ;  /* 0x000000091e097224 */ /* 0x000fe200078e0202 */
[----:B------:R-:W-:-:S07]  /*2290*/  MOV R30, R10 ;  /* 0x0000000a001e7202 */ /* 0x000fce0000000f00 */
.L_x_258:
        /* <DEDUP_REMOVED lines=59> */
.L_x_260:
[----:B------:R-:W-:Y:S01]  /*2650*/  IMAD.MOV.U32 R22, RZ, RZ, R30 ;  /* 0x000000ffff167224 */ /* 0x000fe200078e001e */
[----:B------:R-:W-:Y:S01]  /*2660*/  MOV R17, R31 ;  /* 0x0000001f00117202 */ /* 0x000fe20000000f00 */
[----:B------:R-:W-:Y:S01]  /*2670*/  IMAD.MOV.U32 R18, RZ, RZ, R34 ;  /* 0x000000ffff127224 */ /* 0x000fe200078e0022 */
[----:B------:R-:W-:Y:S02]  /*2680*/  MOV R14, 0x26a0 ;  /* 0x000026a0000e7802 */ /* 0x000fe40000000f00 */
[----:B------:R-:W-:Y:S05]  /*2690*/  CALL.REL.NOINC `($__internal_6_$__cuda_sm20_div_s64) ;  /* 0x0000001800387944 */ /* 0x000fea0003c00000 */
[----:B------:R-:W-:-:S05]  /*26a0*/  IADD3 R31, PT, PT, -R10, RZ, RZ ;  /* 0x000000ff0a1f7210 */ /* 0x000fca0007ffe1ff */
[----:B------:R-:W-:Y:S02]  /*26b0*/  IMAD R31, R31, R34, R30 ;  /* 0x000000221f1f7224 */ /* 0x000fe400078e021e */
.L_x_261:
[----:B------:R-:W-:Y:S05]  /*26c0*/  BSYNC.RECONVERGENT B0 ;  /* 0x0000000000007941 */ /* 0x000fea0003800200 */
.L_x_259:
        /* <DEDUP_REMOVED lines=157> */
.L_x_256:
[----:B------:R-:W0:Y:S01]  /*30a0*/  LDC.64 R4, c[0x0][0x420] ;  /* 0x00010800ff047b82 */ /* 0x000e220000000a00 */
[----:B------:R-:W-:-:S05]  /*30b0*/  IADD3 R2, PT, PT, R2, UR14, RZ ;  /* 0x0000000e02027c10 */ /* 0x000fca000fffe0ff */
[----:B0-----:R-:W-:-:S05]  /*30c0*/  IMAD.WIDE.U32 R2, R2, 0x4, R4 ;  /* 0x0000000402027825 */ /* 0x001fca00078e0004 */
[----:B------:R1:W-:Y:S02]  /*30d0*/  STG.E desc[UR8][R2.64], R21 ;  /* 0x0000001502007986 */ /* 0x0003e4000c101908 */
.L_x_255:
[----:B------:R-:W-:Y:S05]  /*30e0*/  BSYNC.RECONVERGENT B1 ;  /* 0x0000000000017941 */ /* 0x000fea0003800200 */
.L_x_254:
        /* <DEDUP_REMOVED lines=11> */
[----:B--2---:R-:W-:Y:S01]  /*31a0*/  LEA R3, R0, R3, 0x18 ;  /* 0x0000000300037211 */ /* 0x004fe200078ec0ff */
[----:B------:R-:W-:-:S04]  /*31b0*/  IMAD.SHL.U32 R0, R19, 0x2, RZ ;  /* 0x0000000213007824 */ /* 0x000fc800078e00ff */
[----:B------:R-:W-:Y:S01]  /*31c0*/  IMAD R2, R2, 0x14, R3 ;  /* 0x0000001402027824 */ /* 0x000fe200078e0203 */
[----:B------:R-:W-:-:S04]  /*31d0*/  LOP3.LUT R3, R0, 0x7fc, RZ, 0xc0, !PT ;  /* 0x000007fc00037812 */ /* 0x000fc800078ec0ff */
[----:B------:R-:W-:-:S05]  /*31e0*/  IADD3 R3, PT, PT, R2, R3, RZ ;  /* 0x0000000302037210 */ /* 0x000fca0007ffe0ff */
[----:B0-----:R2:W-:Y:S02]  /*31f0*/  STS [R3], R4 ;  /* 0x0000000403007388 */ /* 0x0015e40000000800 */
.L_x_263:
[----:B------:R-:W-:Y:S05]  /*3200*/  BSYNC.RECONVERGENT B0 ;  /* 0x0000000000007941 */ /* 0x000fea0003800200 */
.L_x_262:
        /* <DEDUP_REMOVED lines=43> */
.L_x_274:
        /* <DEDUP_REMOVED lines=9> */
.L_x_267:
[----:B------:R-:W-:Y:S05]  /*3550*/  BSYNC.RECONVERGENT B0 ;  /* 0x0000000000007941 */ /* 0x000fea0003800200 */
.L_x_266:
        /* <DEDUP_REMOVED lines=12> */
.L_x_269:
[----:B------:R-:W-:Y:S05]  /*3620*/  BSYNC.RECONVERGENT B0 ;  /* 0x0000000000007941 */ /* 0x000fea0003800200 */
.L_x_268:
        /* <DEDUP_REMOVED lines=12> */
.L_x_271:
[----:B------:R-:W-:Y:S05]  /*36f0*/  BSYNC.RECONVERGENT B0 ;  /* 0x0000000000007941 */ /* 0x000fea0003800200 */
.L_x_270:
        /* <DEDUP_REMOVED lines=12> */
.L_x_273:
[----:B------:R-:W-:Y:S05]  /*37c0*/  BSYNC.RECONVERGENT B0 ;  /* 0x0000000000007941 */ /* 0x000fea0003800200 */
.L_x_272:
        /* <DEDUP_REMOVED lines=11> */
.L_x_265:
        /* <DEDUP_REMOVED lines=11> */
.L_x_277:
        /* <DEDUP_REMOVED lines=8> */
.L_x_276:
[----:B------:R-:W-:Y:S05]  /*39b0*/  BSYNC.RECONVERGENT B0 ;  /* 0x0000000000007941 */ /* 0x000fea0003800200 */
.L_x_275:
        /* <DEDUP_REMOVED lines=9> */
.L_x_264:
        /* <DEDUP_REMOVED lines=83> */
        .weak           $__internal_6_$__cuda_sm20_div_s64
        .type           $__internal_6_$__cuda_sm20_div_s64,@function
        .size           $__internal_6_$__cuda_sm20_div_s64,(.L_x_14854 - $__internal_6_$__cuda_sm20_div_s64)
$__internal_6_$__cuda_sm20_div_s64:
        /* <DEDUP_REMOVED lines=86> */
[----:B------:R-:W-:Y:S06]  /*44e0*/  RET.REL.NODEC R12 `(_ZN5flash32flash_fwd_splitkv_combine_kernelI23Flash_fwd_kernel_traitsILi128ELi64ELi128ELi4ELb0ELb0EN7cutlass10bfloat16_tE19Flash_kernel_traitsILi128ELi64ELi128ELi4ES3_EELi4ELi1ELb0EEEvNS_16Flash_fwd_paramsE) ;  /* 0xffffffb80cc47950 */ /* 0x000fec0003c3ffff */
.L_x_278:
        /* <DEDUP_REMOVED lines=9> */
.L_x_14854:


//--------------------- .text._ZN5flash32flash_fwd_splitkv_combine_kernelI23Flash_fwd_kernel_traitsILi128ELi64ELi128ELi4ELb0ELb0EN7cutlass10bfloat16_tE19Flash_kernel_traitsILi128ELi64ELi128ELi4ES3_EELi4ELi7ELb1EEEvNS_16Flash_fwd_paramsE --------------------------
	.section	.text._ZN5flash32flash_fwd_splitkv_combine_kernelI23Flash_fwd_kernel_traitsILi128ELi64ELi128ELi4ELb0ELb0EN7cutlass10bfloat16_tE19Flash_kernel_traitsILi128ELi64ELi128ELi4ES3_EELi4ELi7ELb1EEEvNS_16Flash_fwd_paramsE,"ax",@progbits
	.align	128
        .global         _ZN5flash32flash_fwd_splitkv_combine_kernelI23Flash_fwd_kernel_traitsILi128ELi64ELi128ELi4ELb0ELb0EN7cutlass10bfloat16_tE19Flash_kernel_traitsILi128ELi64ELi128ELi4ES3_EELi4ELi7ELb1EEEvNS_16Flash_fwd_paramsE
        .type           _ZN5flash32flash_fwd_splitkv_combine_kernelI23Flash_fwd_kernel_traitsILi128ELi64ELi128ELi4ELb0ELb0EN7cutlass10bfloat16_tE19Flash_kernel_traitsILi128ELi64ELi128ELi4ES3_EELi4ELi7ELb1EEEvNS_16Flash_fwd_paramsE,@function
        .size           _ZN5flash32flash_fwd_splitkv_combine_kernelI23Flash_fwd_kernel_traitsILi128ELi64ELi128ELi4ELb0ELb0EN7cutlass10bfloat16_tE19Flash_kernel_traitsILi128ELi64ELi128ELi4ES3_EELi4ELi7ELb1EEEvNS_16Flash_fwd_paramsE,(.L_x_14855 - _ZN5flash32flash_fwd_splitkv_combine_kernelI23Flash_fwd_kernel_traitsILi128ELi64ELi128ELi4ELb0ELb0EN7cutlass10bfloat16_tE19Flash_kernel_traitsILi128ELi64ELi128ELi4ES3_EELi4ELi7ELb1EEEvNS_16Flash_fwd_paramsE)
        .other          _ZN5flash32flash_fwd_splitkv_combine_kernelI23Flash_fwd_kernel_traitsILi128ELi64ELi128ELi4ELb0ELb0EN7cutlass10bfloat16_tE19Flash_kernel_traitsILi128ELi64ELi128ELi4ES3_EELi4ELi7ELb1EEEvNS_16Flash_fwd_paramsE,@"STO_CUDA_ENTRY STV_DEFAULT"
_ZN5flash32flash_fwd_splitkv_combine_kernelI23Flash_fwd_kernel_traitsILi128ELi64ELi128ELi4ELb0ELb0EN7cutlass10bfloat16_tE19Flash_kernel_traitsILi128ELi64ELi128ELi4ES3_EELi4ELi7ELb1EEEvNS_16Flash_fwd_paramsE:
.text._ZN5flash32flash_fwd_splitkv_combine_kernelI23Flash_fwd_kernel_traitsILi128ELi64ELi128ELi4ELb0ELb0EN7cutlass10bfloat16_tE19Flash_kernel_traitsILi128ELi64ELi128ELi4ES3_EELi4ELi7ELb1EEEvNS_16Flash_fwd_paramsE:
        /* <DEDUP_REMOVED lines=38> */
.L_x_279:
[----:B------:R-:W-:Y:S01]  /*0260*/  IMAD.U32 R22, RZ, RZ, UR20 ;  /* 0x00000014ff167e24 */ /* 0x000fe2000f8e00ff */
[----:B------:R-:W-:Y:S01]  /*0270*/  MOV R20, UR18 ;  /* 0x0000001200147c02 */ /* 0x000fe20008000f00 */
[----:B------:R-:W-:Y:S01]  /*0280*/  IMAD.U32 R15, RZ, RZ, UR14 ;  /* 0x0000000eff0f7e24 */ /* 0x000fe2000f8e00ff */
[----:B------:R-:W-:Y:S02]  /*0290*/  MOV R13, UR5 ;  /* 0x00000005000d7c02 */ /* 0x000fe40008000f00 */
[----:B------:R-:W-:Y:S02]  /*02a0*/  MOV R18, 0x2c0 ;  /* 0x000002c000127802 */ /* 0x000fe40000000f00 */
[----:B------:R-:W-:Y:S05]  /*02b0*/  CALL.REL.NOINC `($__internal_7_$__cuda_sm20_div_s64) ;  /* 0x0000004c00807944 */ /* 0x000fea0003c00000 */
[----:B------:R-:W-:-:S07]  /*02c0*/  MOV R14, R0 ;  /* 0x00000000000e7202 */ /* 0x000fce0000000f00 */
.L_x_280:
        /* <DEDUP_REMOVED lines=30> */
.L_x_282:
[----:B------:R-:W-:Y:S02]  /*04b0*/  MOV R22, R14 ;  /* 0x0000000e00167202 */ /* 0x000fe40000000f00 */
[----:B------:R-:W-:Y:S02]  /*04c0*/  MOV R18, 0x4e0 ;  /* 0x000004e000127802 */ /* 0x000fe40000000f00 */
[----:B------:R-:W-:Y:S05]  /*04d0*/  CALL.REL.NOINC `($__internal_7_$__cuda_sm20_div_s64) ;  /* 0x0000004800f87944 */ /* 0x000fea0003c00000 */
[----:B------:R-:W-:Y:S02]  /*04e0*/  MOV R6, R0 ;  /* 0x0000000000067202 */ /* 0x000fe40000000f00 */
[----:B------:R-:W-:Y:S02]  /*04f0*/  MOV R7, R15 ;  /* 0x0000000f00077202 */ /* 0x000fe40000000f00 */
.L_x_283:
[----:B------:R-:W-:Y:S05]  /*0500*/  BSYNC.RECONVERGENT B0 ;  /* 0x0000000000007941 */ /* 0x000fea0003800200 */
.L_x_281:
        /* <DEDUP_REMOVED lines=58> */
.L_x_285:
[----:B------:R-:W-:Y:S01]  /*08b0*/  IMAD.MOV.U32 R22, RZ, RZ, R20 ;  /* 0x000000ffff167224 */ /* 0x000fe200078e0014 */
[----:B------:R-:W-:Y:S01]  /*08c0*/  MOV R20, R14 ;  /* 0x0000000e00147202 */ /* 0x000fe20000000f00 */
[----:B------:R-:W-:Y:S01]  /*08d0*/  IMAD.MOV.U32 R15, RZ, RZ, R13 ;  /* 0x000000ffff0f7224 */ /* 0x000fe200078e000d */
[----:B------:R-:W-:Y:S02]  /*08e0*/  MOV R13, R32 ;  /* 0x00000020000d7202 */ /* 0x000fe40000000f00 */
[----:B------:R-:W-:Y:S02]  /*08f0*/  MOV R18, 0x910 ;  /* 0x0000091000127802 */ /* 0x000fe40000000f00 */
[----:B------:R-:W-:Y:S05]  /*0900*/  CALL.REL.NOINC `($__internal_7_$__cuda_sm20_div_s64) ;  /* 0x0000004400ec7944 */ /* 0x000fea0003c00000 */
[----:B------:R-:W-:Y:S02]  /*0910*/  MOV R22, R0 ;  /* 0x0000000000167202 */ /* 0x000fe40000000f00 */
[----:B------:R-:W-:Y:S02]  /*0920*/  MOV R23, R15 ;  /* 0x0000000f00177202 */ /* 0x000fe40000000f00 */
.L_x_286:
[----:B------:R-:W-:Y:S05]  /*0930*/  BSYNC.RECONVERGENT B0 ;  /* 0x0000000000007941 */ /* 0x000fea0003800200 */
.L_x_284:
        /* <DEDUP_REMOVED lines=125> */
.L_x_288:
[----:B------:R-:W-:Y:S01]  /*1110*/  IMAD.MOV.U32 R15, RZ, RZ, R23 ;  /* 0x000000ffff0f7224 */ /* 0x000fe200078e0017 */
[----:B------:R-:W-:Y:S01]  /*1120*/  MOV R20, R11 ;  /* 0x0000000b00147202 */ /* 0x000fe20000000f00 */
[----:B------:R-:W-:Y:S01]  /*1130*/  IMAD.MOV.U32 R13, RZ, RZ, R3 ;  /* 0x000000ffff0d7224 */ /* 0x000fe200078e0003 */
[----:B------:R-:W-:Y:S02]  /*1140*/  MOV R18, 0x1160 ;  /* 0x0000116000127802 */ /* 0x000fe40000000f00 */
[----:B------:R-:W-:Y:S05]  /*1150*/  CALL.REL.NOINC `($__internal_7_$__cuda_sm20_div_s64) ;  /* 0x0000003c00d87944 */ /* 0x000fea0003c00000 */
[----:B------:R-:W-:Y:S02]  /*1160*/  MOV R36, R0 ;  /* 0x0000000000247202 */ /* 0x000fe40000000f00 */
[----:B------:R-:W-:Y:S02]  /*1170*/  MOV R37, R15 ;  /* 0x0000000f00257202 */ /* 0x000fe40000000f00 */
.L_x_289:
[----:B------:R-:W-:Y:S05]  /*1180*/  BSYNC.RECONVERGENT B0 ;  /* 0x0000000000007941 */ /* 0x000fea0003800200 */
.L_x_287:
        /* <DEDUP_REMOVED lines=57> */
.L_x_291:
[----:B------:R-:W-:Y:S01]  /*1520*/  IMAD.MOV.U32 R22, RZ, RZ, R6 ;  /* 0x000000ffff167224 */ /* 0x000fe200078e0006 */
[----:B------:R-:W-:Y:S01]  /*1530*/  MOV R15, R7 ;  /* 0x00000007000f7202 */ /* 0x000fe20000000f00 */
[----:B------:R-:W-:Y:S01]  /*1540*/  IMAD.MOV.U32 R20, RZ, RZ, R10 ;  /* 0x000000ffff147224 */ /* 0x000fe200078e000a */
[----:B------:R-:W-:Y:S02]  /*1550*/  MOV R18, 0x1570 ;  /* 0x0000157000127802 */ /* 0x000fe40000000f00 */
[----:B------:R-:W-:Y:S05]  /*1560*/  CALL.REL.NOINC `($__internal_7_$__cuda_sm20_div_s64) ;  /* 0x0000003800d47944 */ /* 0x000fea0003c00000 */
[----:B------:R-:W-:Y:S02]  /*1570*/  MOV R18, R0 ;  /* 0x0000000000127202 */ /* 0x000fe40000000f00 */
[----:B------:R-:W-:Y:S02]  /*1580*/  MOV R19, R15 ;  /* 0x0000000f00137202 */ /* 0x000fe40000000f00 */
.L_x_292:
[----:B------:R-:W-:Y:S05]  /*1590*/  BSYNC.RECONVERGENT B0 ;  /* 0x0000000000007941 */ /* 0x000fea0003800200 */
.L_x_290:
        /* <DEDUP_REMOVED lines=8> */
[----:B------:R-:W-:-:S03]  /*1620*/  ISETP.LT.U32.AND P3, PT, R20, UR8, PT ;  /* 0x0000000814007c0c */ /* 0x000fc6000bf61070 */
[C---:B------:R-:W-:Y:S01]  /*1630*/  VIADD R2, R21.reuse, 0x40 ;  /* 0x0000004015027836 */ /* 0x040fe20000000000 */
[----:B------:R-:W-:Y:S01]  /*1640*/  ISETP.GT.AND.EX P3, PT, R0, RZ, PT, P3 ;  /* 0x000000ff0000720c */ /* 0x000fe20003f64330 */
[C---:B------:R-:W-:Y:S02]  /*1650*/  VIADD R15, R21.reuse, 0x20 ;  /* 0x00000020150f7836 */ /* 0x040fe40000000000 */
[C---:B------:R-:W-:Y:S01]  /*1660*/  VIADD R0, R21.reuse, 0x60 ;  /* 0x0000006015007836 */ /* 0x040fe20000000000 */
[----:B-1----:R-:W-:Y:S02]  /*1670*/  ISETP.GE.OR P6, PT, R21, UR4, !P3 ;  /* 0x0000000415007c0c */ /* 0x002fe4000dfc6670 */
[----:B------:R-:W-:Y:S02]  /*1680*/  ISETP.GE.OR P4, PT, R2, UR4, !P3 ;  /* 0x0000000402007c0c */ /* 0x000fe4000df86670 */
[----:B------:R-:W-:Y:S02]  /*1690*/  ISETP.GE.OR P5, PT, R15, UR4, !P3 ;  /* 0x000000040f007c0c */ /* 0x000fe4000dfa6670 */
[----:B------:R-:W-:-:S07]  /*16a0*/  ISETP.GE.OR P3, PT, R0, UR4, !P3 ;  /* 0x0000000400007c0c */ /* 0x000fce000df66670 */
[----:B------:R-:W0:Y:S01]  /*16b0*/  @!P6 LDC.64 R16, c[0x0][0x428] ;  /* 0x00010a00ff10eb82 */ /* 0x000e220000000a00 */
[C---:B------:R-:W-:Y:S02]  /*16c0*/  @!P6 IADD3 R24, P0, PT, R20.reuse, UR19, RZ ;  /* 0x000000131418ec10 */ /* 0x040fe4000ff1e0ff */
[C---:B------:R-:W-:Y:S02]  /*16d0*/  @!P4 IADD3 R26, P1, PT, R20.reuse, UR19, RZ ;  /* 0x00000013141acc10 */ /* 0x040fe4000ff3e0ff */
[----:B------:R-:W-:Y:S02]  /*16e0*/  @!P6 IADD3.X R25, PT, PT, RZ, RZ, RZ, P0, !PT ;  /* 0x000000ffff19e210 */ /* 0x000fe400007fe4ff */
[----:B------:R-:W-:Y:S01]  /*16f0*/  @!P5 IADD3 R28, P2, PT, R20, UR19, RZ ;  /* 0x00000013141cdc10 */ /* 0x000fe2000ff5e0ff */
[----:B------:R-:W1:Y:S01]  /*1700*/  @!P4 LDC.64 R8, c[0x0][0x428] ;  /* 0x00010a00ff08cb82 */ /* 0x000e620000000a00 */
[----:B------:R-:W-:Y:S02]  /*1710*/  @!P4 IMAD.X R27, RZ, RZ, RZ, P1 ;  /* 0x000000ffff1bc224 */ /* 0x000fe400008e06ff */
[----:B------:R-:W-:-:S04]  /*1720*/  @!P6 IMAD.WIDE.U32 R24, R21, UR20, R24 ;  /* 0x000000141518ec25 */ /* 0x000fc8000f8e0018 */
[----:B------:R-:W-:Y:S01]  /*1730*/  @!P6 IMAD R22, R21, UR14, R25 ;  /* 0x0000000e1516ec24 */ /* 0x000fe2000f8e0219 */
[----:B------:R-:W3:Y:S01]  /*1740*/  @!P5 LDC.64 R12, c[0x0][0x428] ;  /* 0x00010a00ff0cdb82 */ /* 0x000ee20000000a00 */
[----:B------:R-:W-:-:S07]  /*1750*/  @!P5 IMAD.X R29, RZ, RZ, RZ, P2 ;  /* 0x000000ffff1dd224 */ /* 0x000fce00010e06ff */
[----:B------:R-:W4:Y:S01]  /*1760*/  @!P3 LDC.64 R6, c[0x0][0x428] ;  /* 0x00010a00ff06bb82 */ /* 0x000f220000000a00 */
[----:B0-----:R-:W-:Y:S01]  /*1770*/  @!P6 LEA R30, P0, R24, R16, 0x2 ;  /* 0x00000010181ee211 */ /* 0x001fe200078010ff */
[----:B------:R-:W-:-:S03]  /*1780*/  @!P4 IMAD.WIDE.U32 R26, R2, UR20, R26 ;  /* 0x00000014021acc25 */ /* 0x000fc6000f8e001a */
[----:B------:R-:W-:Y:S01]  /*1790*/  @!P6 LEA.HI.X R31, R24, R17, R22, 0x2, P0 ;  /* 0x00000011181fe211 */ /* 0x000fe200000f1416 */
[----:B------:R-:W-:Y:S01]  /*17a0*/  @!P5 IMAD.WIDE.U32 R28, R15, UR20, R28 ;  /* 0x000000140f1cdc25 */ /* 0x000fe2000f8e001c */
[----:B------:R-:W-:-:S03]  /*17b0*/  @!P3 IADD3 R24, P0, PT, R20, UR19, RZ ;  /* 0x000000131418bc10 */ /* 0x000fc6000ff1e0ff */
[----:B------:R-:W-:Y:S02]  /*17c0*/  IMAD.MOV.U32 R16, RZ, RZ, -0x800000 ;  /* 0xff800000ff107424 */ /* 0x000fe400078e00ff */
[----:B------:R-:W-:Y:S01]  /*17d0*/  @!P3 IMAD.X R25, RZ, RZ, RZ, P0 ;  /* 0x000000ffff19b224 */ /* 0x000fe200000e06ff */
[----:B-1----:R-:W-:Y:S01]  /*17e0*/  @!P4 LEA R8, P1, R26, R8, 0x2 ;  /* 0x000000081a08c211 */ /* 0x002fe200078210ff */
[----:B------:R-:W-:Y:S02]  /*17f0*/  @!P4 IMAD R2, R2, UR14, R27 ;  /* 0x0000000e0202cc24 */ /* 0x000fe4000f8e021b */
[----:B------:R-:W-:Y:S01]  /*1800*/  @!P3 IMAD.WIDE.U32 R24, R0, UR20, R24 ;  /* 0x000000140018bc25 */ /* 0x000fe2000f8e0018 */
[----:B---3--:R-:W-:Y:S01]  /*1810*/  @!P5 LEA R12, P2, R28, R12, 0x2 ;  /* 0x0000000c1c0cd211 */ /* 0x008fe200078410ff */
[----:B--2---:R-:W2:Y:S01]  /*1820*/  @!P6 LDG.E R16, desc[UR10][R30.64] ;  /* 0x0000000a1e10e981 */ /* 0x004ea2000c1e1900 */
[----:B------:R-:W-:Y:S01]  /*1830*/  @!P4 LEA.HI.X R9, R26, R9, R2, 0x2, P1 ;  /* 0x000000091a09c211 */ /* 0x000fe200008f1402 */
[----:B------:R-:W-:Y:S01]  /*1840*/  @!P5 IMAD R22, R15, UR14, R29 ;  /* 0x0000000e0f16dc24 */ /* 0x000fe2000f8e021d */
[----:B------:R-:W-:Y:S01]  /*1850*/  MOV R2, 0xff800000 ;  /* 0xff80000000027802 */ /* 0x000fe20000000f00 */
[----:B------:R-:W-:Y:S01]  /*1860*/  @!P3 IMAD R0, R0, UR14, R25 ;  /* 0x0000000e0000bc24 */ /* 0x000fe2000f8e0219 */
[----:B----4-:R-:W-:Y:S01]  /*1870*/  @!P3 LEA R6, P0, R24, R6, 0x2 ;  /* 0x000000061806b211 */ /* 0x010fe200078010ff */
[----:B------:R-:W-:Y:S01]  /*1880*/  IMAD.MOV.U32 R15, RZ, RZ, -0x800000 ;  /* 0xff800000ff0f7424 */ /* 0x000fe200078e00ff */
[----:B------:R-:W-:-:S02]  /*1890*/  @!P5 LEA.HI.X R13, R28, R13, R22, 0x2, P2 ;  /* 0x0000000d1c0dd211 */ /* 0x000fc400010f1416 */
[----:B------:R-:W-:Y:S01]  /*18a0*/  @!P3 LEA.HI.X R7, R24, R7, R0, 0x2, P0 ;  /* 0x000000071807b211 */ /* 0x000fe200000f1400 */
[----:B------:R-:W-:Y:S02]  /*18b0*/  IMAD.MOV.U32 R0, RZ, RZ, -0x800000 ;  /* 0xff800000ff007424 */ /* 0x000fe400078e00ff */
[----:B------:R0:W3:Y:S04]  /*18c0*/  @!P5 LDG.E R2, desc[UR10][R12.64] ;  /* 0x0000000a0c02d981 */ /* 0x0000e8000c1e1900 */
[----:B------:R1:W4:Y:S04]  /*18d0*/  @!P4 LDG.E R15, desc[UR10][R8.64] ;  /* 0x0000000a080fc981 */ /* 0x000328000c1e1900 */
[----:B------:R5:W4:Y:S01]  /*18e0*/  @!P3 LDG.E R0, desc[UR10][R6.64] ;  /* 0x0000000a0600b981 */ /* 0x000b22000c1e1900 */
[----:B------:R-:W5:Y:S01]  /*18f0*/  S2UR UR4, SR_CgaCtaId ;  /* 0x00000000000479c3 */ /* 0x000f620000008800 */
[C---:B------:R-:W-:Y:S01]  /*1900*/  ISETP.GT.U32.AND P2, PT, R4.reuse, 0x17f, PT ;  /* 0x0000017f0400780c */ /* 0x040fe20003f44070 */
[----:B------:R-:W-:Y:S01]  /*1910*/  UMOV UR5, 0x400 ;  /* 0x0000040000057882 */ /* 0x000fe20000000000 */
[C---:B------:R-:W-:Y:S01]  /*1920*/  ISETP.GT.U32.AND P1, PT, R4.reuse, 0xff, PT ;  /* 0x000000ff0400780c */ /* 0x040fe20003f24070 */
[----:B------:R-:W-:Y:S01]  /*1930*/  IMAD.MOV.U32 R23, RZ, RZ, -0x800000 ;  /* 0xff800000ff177424 */ /* 0x000fe200078e00ff */
[C---:B------:R-:W-:Y:S01]  /*1940*/  ISETP.GT.U32.AND P0, PT, R4.reuse, 0x7f, PT ;  /* 0x0000007f0400780c */ /* 0x040fe20003f04070 */
[----:B------:R-:W-:Y:S01]  /*1950*/  IMAD.MOV.U32 R26, RZ, RZ, -0x800000 ;  /* 0xff800000ff1a7424 */ /* 0x000fe200078e00ff */
[C---:B------:R-:W-:Y:S01]  /*1960*/  ISETP.GT.U32.AND P3, PT, R4.reuse, 0x1ff, PT ;  /* 0x000001ff0400780c */ /* 0x040fe20003f64070 */
[----:B------:R-:W-:Y:S01]  /*1970*/  IMAD.MOV.U32 R24, RZ, RZ, -0x800000 ;  /* 0xff800000ff187424 */ /* 0x000fe200078e00ff */
[----:B------:R-:W-:Y:S01]  /*1980*/  LOP3.LUT P4, RZ, R4, 0x380, RZ, 0xc0, !PT ;  /* 0x0000038004ff7812 */ /* 0x000fe2000788c0ff */
[----:B------:R-:W-:Y:S01]  /*1990*/  BSSY.RECONVERGENT B1, `(.L_x_293) ;  /* 0x00001c9000017945 */ /* 0x000fe20003800200 */
[----:B------:R-:W-:-:S03]  /*19a0*/  MOV R28, 0xff800000 ;  /* 0xff800000001c7802 */ /* 0x000fc60000000f00 */
[C---:B------:R-:W-:Y:S02]  /*19b0*/  @!P2 IMAD.SHL.U32 R22, R4.reuse, 0x4, RZ ;  /* 0x000000040416a824 */ /* 0x040fe400078e00ff */
[C---:B------:R-:W-:Y:S02]  /*19c0*/  @!P1 IMAD.SHL.U32 R17, R4.reuse, 0x4, RZ ;  /* 0x0000000404119824 */ /* 0x040fe400078e00ff */
[----:B0-----:R-:W-:Y:S02]  /*19d0*/  @!P0 SHF.L.U32 R13, R4, 0x2, RZ ;  /* 0x00000002040d8819 */ /* 0x001fe400000006ff */
[----:B------:R-:W-:Y:S02]  /*19e0*/  @!P2 LOP3.LUT R12, R22, 0xc, RZ, 0xc0, !PT ;  /* 0x0000000c160ca812 */ /* 0x000fe400078ec0ff */
[----:B-1----:R-:W-:Y:S01]  /*19f0*/  @!P0 LOP3.LUT R8, R13, 0xc, RZ, 0xc0, !PT ;  /* 0x0000000c0d088812 */ /* 0x002fe200078ec0ff */
[----:B-----5:R-:W-:Y:S01]  /*1a00*/  ULEA UR4, UR4, UR5, 0x18 ;  /* 0x0000000504047291 */ /* 0x020fe2000f8ec0ff */
[----:B------:R-:W-:-:S02]  /*1a10*/  @!P1 LOP3.LUT R6, R17, 0xc, RZ, 0xc0, !PT ;  /* 0x0000000c11069812 */ /* 0x000fc400078ec0ff */
[----:B------:R-:W-:-:S03]  /*1a20*/  LOP3.LUT R9, R4, 0x1f, RZ, 0xc0, !PT ;  /* 0x0000001f04097812 */ /* 0x000fc600078ec0ff */
[----:B------:R-:W-:Y:S01]  /*1a30*/  LEA R20, R20, UR4, 0x2 ;  /* 0x0000000414147c11 */ /* 0x000fe2000f8e10ff */
[----:B------:R-:W-:Y:S02]  /*1a40*/  @!P2 VIADD R12, R12, UR4 ;  /* 0x000000040c0cac36 */ /* 0x000fe40008000000 */
[----:B------:R-:W-:Y:S02]  /*1a50*/  @!P1 VIADD R6, R6, UR4 ;  /* 0x0000000406069c36 */ /* 0x000fe40008000000 */
[----:B------:R-:W-:Y:S02]  /*1a60*/  @!P0 VIADD R8, R8, UR4 ;  /* 0x0000000408088c36 */ /* 0x000fe40008000000 */
[C---:B------:R-:W-:Y:S02]  /*1a70*/  IMAD R13, R21.reuse, 0x14, R20 ;  /* 0x00000014150d7824 */ /* 0x040fe400078e0214 */
[C---:B------:R-:W-:Y:S01]  /*1a80*/  @!P2 IMAD R7, R21.reuse, 0x14, R12 ;  /* 0x000000141507a824 */ /* 0x040fe200078e020c */
[----:B------:R-:W-:Y:S01]  /*1a90*/  SHF.R.U32.HI R12, RZ, 0x5, R4 ;  /* 0x00000005ff0c7819 */ /* 0x000fe20000011604 */
[----:B------:R-:W-:-:S02]  /*1aa0*/  @!P1 IMAD R6, R21, 0x14, R6 ;  /* 0x0000001415069824 */ /* 0x000fc400078e0206 */
[----:B------:R-:W-:Y:S01]  /*1ab0*/  @!P0 IMAD R21, R21, 0x14, R8 ;  /* 0x0000001415158824 */ /* 0x000fe200078e0208 */
[----:B------:R-:W-:Y:S01]  /*1ac0*/  LEA R8, R12, UR4, 0x2 ;  /* 0x000000040c087c11 */ /* 0x000fe2000f8e10ff */
[----:B------:R-:W-:-:S04]  /*1ad0*/  USHF.R.S32.HI UR4, URZ, 0x1f, UR21 ;  /* 0x0000001fff047899 */ /* 0x000fc80008011415 */
[----:B------:R-:W-:Y:S01]  /*1ae0*/  IMAD R25, R9, 0x14, R8 ;  /* 0x0000001409197824 */ /* 0x000fe200078e0208 */
[----:B------:R-:W-:Y:S01]  /*1af0*/  ULOP3.LUT UR4, UR4, 0x1, URZ, 0xfc, !UPT ;  /* 0x0000000104047892 */ /* 0x000fe2000f8efcff */
[----:B--2---:R0:W-:Y:S04]  /*1b00*/  @!P3 STS [R13], R16 ;  /* 0x000000100d00b388 */ /* 0x0041e80000000800 */
[----:B---3--:R-:W-:Y:S04]  /*1b10*/  @!P2 STS [R7+0x280], R2 ;  /* 0x000280020700a388 */ /* 0x008fe80000000800 */
[----:B----4-:R-:W-:Y:S04]  /*1b20*/  @!P1 STS [R6+0x500], R15 ;  /* 0x0005000f06009388 */ /* 0x010fe80000000800 */
[----:B------:R1:W-:Y:S01]  /*1b30*/  @!P0 STS [R21+0x780], R0 ;  /* 0x0007800015008388 */ /* 0x0003e20000000800 */
[----:B------:R-:W-:Y:S01]  /*1b40*/  BAR.SYNC.DEFER_BLOCKING 0x0 ;  /* 0x0000000000007b1d */ /* 0x000fe20000010000 */
[----:B0-----:R-:W-:-:S07]  /*1b50*/  IMAD.MOV.U32 R16, RZ, RZ, RZ ;  /* 0x000000ffff107224 */ /* 0x001fce00078e00ff */
[----:B-1----:R-:W0:Y:S01]  /*1b60*/  LDC R0, c[0x0][0x434] ;  /* 0x00010d00ff007b82 */ /* 0x002e220000000800 */
[----:B------:R-:W-:Y:S04]  /*1b70*/  @!P4 LDS R28, [R25] ;  /* 0x00000000191cc984 */ /* 0x000fe80000000800 */
[----:B------:R-:W-:Y:S04]  /*1b80*/  @!P4 LDS R23, [R25+0x280] ;  /* 0x000280001917c984 */ /* 0x000fe80000000800 */
[----:B------:R-:W1:Y:S04]  /*1b90*/  @!P4 LDS R26, [R25+0x500] ;  /* 0x00050000191ac984 */ /* 0x000e680000000800 */
[----:B------:R-:W2:Y:S01]  /*1ba0*/  @!P4 LDS R24, [R25+0x780] ;  /* 0x000780001918c984 */ /* 0x000ea20000000800 */
[----:B0-----:R-:W-:-:S04]  /*1bb0*/  IABS R2, R0 ;  /* 0x0000000000027213 */ /* 0x001fc80000000000 */
[----:B------:R-:W0:Y:S08]  /*1bc0*/  I2F.RP R21, R2 ;  /* 0x0000000200157306 */ /* 0x000e300000209400 */
[----:B0-----:R-:W0:Y:S01]  /*1bd0*/  MUFU.RCP R20, R21 ;  /* 0x0000001500147308 */ /* 0x001e220000001000 */
[----:B-1----:R-:W-:-:S04]  /*1be0*/  FMNMX3.FTZ R7, R28, R23, R26, !PT ;  /* 0x000000171c077276 */ /* 0x002fc8000781001a */
[----:B--2---:R-:W-:-:S05]  /*1bf0*/  FMNMX.FTZ R6, R7, R24, !PT ;  /* 0x0000001807067209 */ /* 0x004fca0007810000 */
[----:B------:R-:W1:Y:S01]  /*1c00*/  SHFL.BFLY PT, R7, R6, 0x10, 0x1f ;  /* 0x0e001f0006077f89 */ /* 0x000e6200000e0000 */
[----:B0-----:R-:W-:-:S04]  /*1c10*/  IADD3 R20, PT, PT, R20, 0xffffffe, RZ ;  /* 0x0ffffffe14147810 */ /* 0x001fc80007ffe0ff */
[----:B------:R-:W0:Y:S01]  /*1c20*/  F2I.FTZ.U32.TRUNC.NTZ R17, R20 ;  /* 0x0000001400117305 */ /* 0x000e22000021f000 */
[----:B-1----:R-:W-:Y:S01]  /*1c30*/  FMNMX.FTZ R7, R6, R7, !PT ;  /* 0x0000000706077209 */ /* 0x002fe20007810000 */
[----:B0-----:R-:W-:-:S04]  /*1c40*/  IMAD.MOV R6, RZ, RZ, -R17 ;  /* 0x000000ffff067224 */ /* 0x001fc800078e0a11 */
[----:B------:R-:W0:Y:S01]  /*1c50*/  SHFL.BFLY PT, R22, R7, 0x8, 0x1f ;  /* 0x0d001f0007167f89 */ /* 0x000e2200000e0000 */
[----:B------:R-:W-:Y:S01]  /*1c60*/  IMAD R13, R6, R2, RZ ;  /* 0x00000002060d7224 */ /* 0x000fe200078e02ff */
[----:B------:R-:W-:Y:S02]  /*1c70*/  IABS R6, R5 ;  /* 0x0000000500067213 */ /* 0x000fe40000000000 */
[----:B------:R-:W-:Y:S01]  /*1c80*/  LOP3.LUT R5, R5, R0, RZ, 0x3c, !PT ;  /* 0x0000000005057212 */ /* 0x000fe200078e3cff */
[----:B------:R-:W-:-:S03]  /*1c90*/  IMAD.HI.U32 R16, R17, R13, R16 ;  /* 0x0000000d11107227 */ /* 0x000fc600078e0010 */
[----:B------:R-:W-:Y:S01]  /*1ca0*/  ISETP.GE.AND P1, PT, R5, RZ, PT ;  /* 0x000000ff0500720c */ /* 0x000fe20003f26270 */
[----:B------:R-:W-:-:S04]  /*1cb0*/  IMAD.MOV.U32 R17, RZ, RZ, R6 ;  /* 0x000000ffff117224 */ /* 0x000fc800078e0006 */
[----:B------:R-:W-:-:S05]  /*1cc0*/  IMAD.HI.U32 R6, R16, R17, RZ ;  /* 0x0000001110067227 */ /* 0x000fca00078e00ff */
[----:B------:R-:W-:-:S05]  /*1cd0*/  IADD3 R13, PT, PT, -R6, RZ, RZ ;  /* 0x000000ff060d7210 */ /* 0x000fca0007ffe1ff */
        /* <DEDUP_REMOVED lines=27> */
[----:B0-----:R-:W-:-:S02]  /*1e90*/  FADD.FTZ R17, R16, R15 ;  /* 0x0000000f10117221 */ /* 0x001fc40000010000 */
[----:B------:R-:W0:Y:S05]  /*1ea0*/  LDC R16, c[0x0][0x3e0] ;  /* 0x0000f800ff107b82 */ /* 0x000e2a0000000800 */
[----:B------:R-:W-:Y:S02]  /*1eb0*/  @P2 VIADD R6, R6, 0x1 ;  /* 0x0000000106062836 */ /* 0x000fe40000000000 */
[----:B-1----:R-:W-:-:S04]  /*1ec0*/  FADD.FTZ R2, R17, R8 ;  /* 0x0000000811027221 */ /* 0x002fc80000010000 */
[----:B--2---:R-:W-:Y:S01]  /*1ed0*/  FADD.FTZ R5, R2, R7 ;  /* 0x0000000702057221 */ /* 0x004fe20000010000 */
[----:B------:R-:W-:Y:S02]  /*1ee0*/  @!P1 IADD3 R6, PT, PT, -R6, RZ, RZ ;  /* 0x000000ff06069210 */ /* 0x000fe40007ffe1ff */
[----:B------:R-:W-:Y:S02]  /*1ef0*/  @!P0 LOP3.LUT R6, RZ, R0, RZ, 0x33, !PT ;  /* 0x00000000ff068212 */ /* 0x000fe400078e33ff */
[----:B------:R-:W1:Y:S03]  /*1f00*/  SHFL.BFLY PT, R8, R5, 0x10, 0x1f ;  /* 0x0e001f0005087f89 */ /* 0x000e6600000e0000 */
[----:B------:R-:W-:Y:S01]  /*1f10*/  IMAD R7, R6, UR4, RZ ;  /* 0x0000000406077c24 */ /* 0x000fe2000f8e02ff */
[----:B------:R-:W2:Y:S04]  /*1f20*/  LDCU UR4, c[0x0][0x430] ;  /* 0x00008600ff0477ac */ /* 0x000ea80008000800 */
[----:B------:R-:W-:-:S02]  /*1f30*/  IABS R20, R7 ;  /* 0x0000000700147213 */ /* 0x000fc40000000000 */
[----:B------:R-:W-:Y:S02]  /*1f40*/  IABS R27, R7 ;  /* 0x00000007001b7213 */ /* 0x000fe40000000000 */
[----:B------:R-:W3:Y:S01]  /*1f50*/  I2F.RP R21, R20 ;  /* 0x0000001400157306 */ /* 0x000ee20000209400 */
[----:B0-----:R-:W-:Y:S02]  /*1f60*/  IABS R2, R16 ;  /* 0x0000001000027213 */ /* 0x001fe40000000000 */
[----:B------:R-:W-:Y:S02]  /*1f70*/  IADD3 R27, PT, PT, RZ, -R27, RZ ;  /* 0x8000001bff1b7210 */ /* 0x000fe40007ffe0ff */
[----:B------:R-:W-:-:S03]  /*1f80*/  ISETP.NE.AND P5, PT, R7, RZ, PT ;  /* 0x000000ff0700720c */ /* 0x000fc60003fa5270 */
[----:B------:R-:W0:Y:S01]  /*1f90*/  I2F.RP R17, R2 ;  /* 0x0000000200117306 */ /* 0x000e220000209400 */
[----:B-1----:R-:W-:-:S07]  /*1fa0*/  FADD.FTZ R8, R5, R8 ;  /* 0x0000000805087221 */ /* 0x002fce0000010000 */
[----:B---3--:R-:W1:Y:S01]  /*1fb0*/  MUFU.RCP R34, R21 ;  /* 0x0000001500227308 */ /* 0x008e620000001000 */
[----:B------:R-:W3:Y:S07]  /*1fc0*/  SHFL.BFLY PT, R15, R8, 0x8, 0x1f ;  /* 0x0d001f00080f7f89 */ /* 0x000eee00000e0000 */
[----:B0-----:R-:W0:Y:S01]  /*1fd0*/  MUFU.RCP R30, R17 ;  /* 0x00000011001e7308 */ /* 0x001e220000001000 */
[----:B-1----:R-:W-:-:S07]  /*1fe0*/  VIADD R34, R34, 0xffffffe ;  /* 0x0ffffffe22227836 */ /* 0x002fce0000000000 */
[----:B------:R-:W1:Y:S01]  /*1ff0*/  F2I.FTZ.U32.TRUNC.NTZ R35, R34 ;  /* 0x0000002200237305 */ /* 0x000e62000021f000 */
[----:B---3--:R-:W-:Y:S01]  /*2000*/  FADD.FTZ R15, R8, R15 ;  /* 0x0000000f080f7221 */ /* 0x008fe20000010000 */
[----:B0-----:R-:W-:-:S04]  /*2010*/  VIADD R30, R30, 0xffffffe ;  /* 0x0ffffffe1e1e7836 */ /* 0x001fc80000000000 */
[----:B------:R-:W0:Y:S02]  /*2020*/  SHFL.BFLY PT, R22, R15, 0x4, 0x1f ;  /* 0x0c801f000f167f89 */ /* 0x000e2400000e0000 */
[----:B------:R-:W3:Y:S01]  /*2030*/  F2I.FTZ.U32.TRUNC.NTZ R31, R30 ;  /* 0x0000001e001f7305 */ /* 0x000ee2000021f000 */
[----:B-1----:R-:W-:Y:S02]  /*2040*/  IMAD.MOV R29, RZ, RZ, -R35 ;  /* 0x000000ffff1d7224 */ /* 0x002fe400078e0a23 */
[----:B------:R-:W-:Y:S02]  /*2050*/  IMAD.MOV.U32 R34, RZ, RZ, RZ ;  /* 0x000000ffff227224 */ /* 0x000fe400078e00ff */
[----:B------:R-:W-:-:S04]  /*2060*/  IMAD R29, R29, R20, RZ ;  /* 0x000000141d1d7224 */ /* 0x000fc800078e02ff */
[----:B------:R-:W-:Y:S01]  /*2070*/  IMAD.HI.U32 R29, R35, R29, R34 ;  /* 0x0000001d231d7227 */ /* 0x000fe200078e0022 */
[----:B---3--:R-:W-:-:S03]  /*2080*/  IADD3 R5, PT, PT, RZ, -R31, RZ ;  /* 0x8000001fff057210 */ /* 0x008fc60007ffe0ff */
[----:B------:R-:W-:Y:S02]  /*2090*/  IMAD.MOV.U32 R30, RZ, RZ, RZ ;  /* 0x000000ffff1e7224 */ /* 0x000fe400078e00ff */
[----:B------:R-:W-:Y:S02]  /*20a0*/  IMAD R21, R5, R2, RZ ;  /* 0x0000000205157224 */ /* 0x000fe400078e02ff */
[----:B------:R-:W-:Y:S02]  /*20b0*/  VIADD R5, R20, UR17 ;  /* 0x0000001114057c36 */ /* 0x000fe40008000000 */
[----:B0-----:R-:W-:Y:S01]  /*20c0*/  FADD.FTZ R22, R15, R22 ;  /* 0x000000160f167221 */ /* 0x001fe20000010000 */
[----:B------:R-:W-:Y:S02]  /*20d0*/  IMAD.HI.U32 R21, R31, R21, R30 ;  /* 0x000000151f157227 */ /* 0x000fe400078e001e */
[----:B------:R-:W-:Y:S02]  /*20e0*/  IABS R8, R5 ;  /* 0x0000000500087213 */ /* 0x000fe40000000000 */
[----:B------:R-:W0:Y:S03]  /*20f0*/  SHFL.BFLY PT, R17, R22, 0x2, 0x1f ;  /* 0x0c401f0016117f89 */ /* 0x000e2600000e0000 */
[----:B------:R-:W-:-:S04]  /*2100*/  IMAD.HI.U32 R29, R29, R8, RZ ;  /* 0x000000081d1d7227 */ /* 0x000fc800078e00ff */
[----:B------:R-:W-:Y:S02]  /*2110*/  IMAD R27, R29, R27, R8 ;  /* 0x0000001b1d1b7224 */ /* 0x000fe400078e0208 */
[----:B------:R-:W-:-:S03]  /*2120*/  IMAD.HI.U32 R21, R21, R8, RZ ;  /* 0x0000000815157227 */ /* 0x000fc600078e00ff */
[----:B------:R-:W-:Y:S01]  /*2130*/  ISETP.GT.U32.AND P3, PT, R20, R27, PT ;  /* 0x0000001b1400720c */ /* 0x000fe20003f64070 */
[----:B------:R-:W-:-:S04]  /*2140*/  IMAD.MOV R15, RZ, RZ, -R21 ;  /* 0x000000ffff0f7224 */ /* 0x000fc800078e0a15 */
[C---:B------:R-:W-:Y:S02]  /*2150*/  IMAD R15, R2.reuse, R15, R8 ;  /* 0x0000000f020f7224 */ /* 0x040fe400078e0208 */
[----:B------:R-:W1:Y:S03]  /*2160*/  LDC.U8 R8, c[0x0][0x549] ;  /* 0x00015240ff087b82 */ /* 0x000e660000000000 */
[----:B------:R-:W-:Y:S01]  /*2170*/  ISETP.GT.U32.AND P1, PT, R2, R15, PT ;  /* 0x0000000f0200720c */ /* 0x000fe20003f24070 */
[----:B0-----:R-:W-:Y:S02]  /*2180*/  FADD.FTZ R17, R22, R17 ;  /* 0x0000001116117221 */ /* 0x001fe40000010000 */
[----:B------:R-:W-:Y:S01]  /*2190*/  @!P3 IMAD.IADD R27, R27, 0x1, -R20 ;  /* 0x000000011b1bb824 */ /* 0x000fe200078e0a14 */
[----:B------:R-:W-:Y:S02]  /*21a0*/  @!P3 IADD3 R29, PT, PT, R29, 0x1, RZ ;  /* 0x000000011d1db810 */ /* 0x000fe40007ffe0ff */
[----:B------:R-:W0:Y:S02]  /*21b0*/  SHFL.BFLY PT, R22, R17, 0x1, 0x1f ;  /* 0x0c201f0011167f89 */ /* 0x000e2400000e0000 */
[----:B------:R-:W-:-:S02]  /*21c0*/  ISETP.GE.U32.AND P2, PT, R27, R20, PT ;  /* 0x000000141b00720c */ /* 0x000fc40003f46070 */
[C---:B------:R-:W-:Y:S02]  /*21d0*/  LOP3.LUT R27, R5.reuse, R20, RZ, 0x3c, !PT ;  /* 0x00000014051b7212 */ /* 0x040fe400078e3cff */
[----:B------:R-:W-:Y:S01]  /*21e0*/  LOP3.LUT R5, R5, R16, RZ, 0x3c, !PT ;  /* 0x0000001005057212 */ /* 0x000fe200078e3cff */
[----:B------:R-:W-:Y:S01]  /*21f0*/  @!P1 IMAD.IADD R15, R15, 0x1, -R2 ;  /* 0x000000010f0f9824 */ /* 0x000fe200078e0a02 */
[----:B------:R-:W-:Y:S01]  /*2200*/  ISETP.GE.AND P0, PT, R27, RZ, PT ;  /* 0x000000ff1b00720c */ /* 0x000fe20003f06270 */
[----:B------:R-:W-:Y:S01]  /*2210*/  @!P1 VIADD R21, R21, 0x1 ;  /* 0x0000000115159836 */ /* 0x000fe20000000000 */
[----:B------:R-:W-:Y:S02]  /*2220*/  ISETP.GE.AND P3, PT, R5, RZ, PT ;  /* 0x000000ff0500720c */ /* 0x000fe40003f66270 */
[----:B------:R-:W-:Y:S02]  /*2230*/  ISETP.GE.U32.AND P4, PT, R15, R2, PT ;  /* 0x000000020f00720c */ /* 0x000fe40003f86070 */
[----:B------:R-:W-:Y:S01]  /*2240*/  ISETP.NE.AND P1, PT, R16, RZ, PT ;  /* 0x000000ff1000720c */ /* 0x000fe20003f25270 */
[----:B------:R-:W-:Y:S01]  /*2250*/  @P2 VIADD R29, R29, 0x1 ;  /* 0x000000011d1d2836 */ /* 0x000fe20000000000 */
[----:B------:R-:W-:-:S05]  /*2260*/  SHF.R.S32.HI R2, RZ, 0x1f, R7 ;  /* 0x0000001fff027819 */ /* 0x000fca0000011407 */
[----:B------:R-:W-:Y:S02]  /*2270*/  @!P0 IADD3 R29, PT, PT, -R29, RZ, RZ ;  /* 0x000000ff1d1d8210 */ /* 0x000fe40007ffe1ff */
[----:B-1----:R-:W-:Y:S01]  /*2280*/  ISETP.NE.AND P0, PT, R8, RZ, PT ;  /* 0x000000ff0800720c */ /* 0x002fe20003f05270 */
[----:B0-----:R-:W-:Y:S01]  /*2290*/  FADD.FTZ R22, R17, R22 ;  /* 0x0000001611167221 */ /* 0x001fe20000010000 */
[----:B------:R-:W-:Y:S01]  /*22a0*/  @P4 VIADD R21, R21, 0x1 ;  /* 0x0000000115154836 */ /* 0x000fe20000000000 */
[----:B------:R-:W-:Y:S02]  /*22b0*/  ISETP.NE.AND P4, PT, R6, RZ, PT ;  /* 0x000000ff0600720c */ /* 0x000fe40003f85270 */
[----:B------:R-:W-:Y:S01]  /*22c0*/  @!P5 LOP3.LUT R29, RZ, R20, RZ, 0x33, !PT ;  /* 0x00000014ff1dd212 */ /* 0x000fe200078e33ff */
[----:B------:R-:W-:Y:S01]  /*22d0*/  @!P3 IMAD.MOV R21, RZ, RZ, -R21 ;  /* 0x000000ffff15b224 */ /* 0x000fe200078e0a15 */
[----:B------:R-:W-:Y:S02]  /*22e0*/  FSETP.NE.FTZ.AND P2, PT, R22, RZ, PT ;  /* 0x000000ff1600720b */ /* 0x000fe40003f55000 */
[----:B------:R-:W-:-:S02]  /*22f0*/  @!P1 LOP3.LUT R21, RZ, R16, RZ, 0x33, !PT ;  /* 0x00000010ff159212 */ /* 0x000fc400078e33ff */
[----:B------:R-:W-:Y:S02]  /*2300*/  LOP3.LUT P1, RZ, R4, 0x39f, RZ, 0xc0, !PT ;  /* 0x0000039f04ff7812 */ /* 0x000fe4000782c0ff */
[C---:B------:R-:W-:Y:S01]  /*2310*/  SEL R6, R0.reuse, 0x1, !P0 ;  /* 0x0000000100067807 */ /* 0x040fe20004000000 */
[----:B--2---:R-:W-:Y:S01]  /*2320*/  IMAD R0, R0, UR4, RZ ;  /* 0x0000000400007c24 */ /* 0x004fe2000f8e02ff */
[----:B------:R-:W-:Y:S02]  /*2330*/  SEL R5, RZ, 0x1, !P4 ;  /* 0x00000001ff057807 */ /* 0x000fe40006000000 */
[----:B------:R-:W-:Y:S01]  /*2340*/  ISETP.LT.U32.AND P0, PT, R18, R29, PT ;  /* 0x0000001d1200720c */ /* 0x000fe20003f01070 */
[----:B------:R-:W-:Y:S01]  /*2350*/  IMAD R6, R21, R6, RZ ;  /* 0x0000000615067224 */ /* 0x000fe200078e02ff */
[----:B------:R-:W-:Y:S01]  /*2360*/  SHF.R.S32.HI R15, RZ, 0x1f, R29 ;  /* 0x0000001fff0f7819 */ /* 0x000fe2000001141d */
[----:B------:R-:W0:Y:S01]  /*2370*/  @P2 MUFU.LG2 R22, R22 ;  /* 0x0000001600162308 */ /* 0x000e220000000c00 */
[----:B------:R-:W-:Y:S01]  /*2380*/  LOP3.LUT R5, R2, R5, RZ, 0xfc, !PT ;  /* 0x0000000502057212 */ /* 0x000fe200078efcff */
[----:B------:R-:W-:Y:S01]  /*2390*/  IMAD.MOV.U32 R21, RZ, RZ, 0x7f800000 ;  /* 0x7f800000ff157424 */ /* 0x000fe200078e00ff */
[----:B------:R-:W-:Y:S01]  /*23a0*/  ISETP.LT.AND.EX P0, PT, R19, R15, PT, P0 ;  /* 0x0000000f1300720c */ /* 0x000fe20003f01300 */
[----:B------:R-:W-:-:S02]  /*23b0*/  IMAD R7, R7, R0, RZ ;  /* 0x0000000007077224 */ /* 0x000fc400078e02ff */
[----:B------:R-:W-:Y:S01]  /*23c0*/  IMAD R6, R5, R6, RZ ;  /* 0x0000000605067224 */ /* 0x000fe200078e02ff */
[----:B------:R-:W-:Y:S01]  /*23d0*/  SEL R8, R18, R29, P0 ;  /* 0x0000001d12087207 */ /* 0x000fe20000000000 */
[----:B0-----:R-:W-:Y:S01]  /*23e0*/  @P2 FFMA.FTZ R21, R22, 0.69314718246459960938, R13 ;  /* 0x3f31721816152823 */ /* 0x001fe2000001000d */
[----:B------:R-:W-:Y:S07]  /*23f0*/  @P1 BRA `(.L_x_294) ;  /* 0x0000001000881947 */ /* 0x000fee0003800000 */
        /* <DEDUP_REMOVED lines=51> */
.L_x_296:
[----:B------:R-:W-:Y:S01]  /*2730*/  IMAD.MOV.U32 R15, RZ, RZ, RZ ;  /* 0x000000ffff0f7224 */ /* 0x000fe200078e00ff */
[----:B------:R-:W-:Y:S02]  /*2740*/  MOV R20, R34 ;  /* 0x0000002200147202 */ /* 0x000fe40000000f00 */
[----:B------:R-:W-:Y:S02]  /*2750*/  MOV R18, 0x2770 ;  /* 0x0000277000127802 */ /* 0x000fe40000000f00 */
[----:B------:R-:W-:Y:S05]  /*2760*/  CALL.REL.NOINC `($__internal_7_$__cuda_sm20_div_s64) ;  /* 0x0000002800547944 */ /* 0x000fea0003c00000 */
[----:B------:R-:W-:Y:S02]  /*2770*/  IADD3 R5, PT, PT, -R0, RZ, RZ ;  /* 0x000000ff00057210 */ /* 0x000fe40007ffe1ff */
[----:B------:R-:W-:-:S03]  /*2780*/  MOV R35, R15 ;  /* 0x0000000f00237202 */ /* 0x000fc60000000f00 */
[----:B------:R-:W-:Y:S01]  /*2790*/  IMAD R22, R34, R5, R22 ;  /* 0x0000000522167224 */ /* 0x000fe200078e0216 */
[----:B------:R-:W-:-:S07]  /*27a0*/  MOV R34, R0 ;  /* 0x0000000000227202 */ /* 0x000fce0000000f00 */
.L_x_297:
        /* <DEDUP_REMOVED lines=59> */
.L_x_299:
[----:B------:R-:W-:Y:S01]  /*2b60*/  IMAD.MOV.U32 R22, RZ, RZ, R34 ;  /* 0x000000ffff167224 */ /* 0x000fe200078e0022 */
[----:B------:R-:W-:Y:S01]  /*2b70*/  MOV R15, R35 ;  /* 0x00000023000f7202 */ /* 0x000fe20000000f00 */
[----:B------:R-:W-:Y:S01]  /*2b80*/  IMAD.MOV.U32 R20, RZ, RZ, R32 ;  /* 0x000000ffff147224 */ /* 0x000fe200078e0020 */
[----:B------:R-:W-:Y:S02]  /*2b90*/  MOV R18, 0x2bb0 ;  /* 0x00002bb000127802 */ /* 0x000fe40000000f00 */
[----:B------:R-:W-:Y:S05]  /*2ba0*/  CALL.REL.NOINC `($__internal_7_$__cuda_sm20_div_s64) ;  /* 0x0000002400447944 */ /* 0x000fea0003c00000 */
[----:B------:R-:W-:-:S05]  /*2bb0*/  IADD3 R33, PT, PT, -R0, RZ, RZ ;  /* 0x000000ff00217210 */ /* 0x000fca0007ffe1ff */
[----:B------:R-:W-:Y:S02]  /*2bc0*/  IMAD R33, R33, R32, R34 ;  /* 0x0000002021217224 */ /* 0x000fe400078e0222 */
.L_x_300:
[----:B------:R-:W-:Y:S05]  /*2bd0*/  BSYNC.RECONVERGENT B0 ;  /* 0x0000000000007941 */ /* 0x000fea0003800200 */
.L_x_298:
        /* <DEDUP_REMOVED lines=13> */
[----:B------:R-:W1:Y:S01]  /*2cb0*/  I2F.U32.RP R22, R17 ;  /* 0x0000001100167306 */ /* 0x000e620000209000 */
[----:B------:R-:W-:Y:S02]  /*2cc0*/  UIMAD UR4, UR5, UR4, URZ ;  /* 0x00000004050472a4 */ /* 0x000fe4000f8e02ff */
[----:B------:R-:W-:-:S05]  /*2cd0*/  UIMAD UR5, UR9, UR5, URZ ;  /* 0x00000005090572a4 */ /* 0x000fca000f8e02ff */
[----:B---3--:R-:W2:Y:S01]  /*2ce0*/  MUFU.RCP R13, R13 ;  /* 0x0000000d000d7308 */ /* 0x008ea20000001000 */
[----:B0-----:R-:W-:-:S07]  /*2cf0*/  VIADD R36, R36, 0xffffffe ;  /* 0x0ffffffe24247836 */ /* 0x001fce0000000000 */
[----:B------:R-:W-:Y:S08]  /*2d00*/  I2F.U32.RP R2, R15 ;  /* 0x0000000f00027306 */ /* 0x000ff00000209000 */
[----:B-1----:R-:W0:Y:S01]  /*2d10*/  MUFU.RCP R34, R22 ;  /* 0x0000001600227308 */ /* 0x002e220000001000 */
[----:B--2---:R-:W-:-:S07]  /*2d20*/  VIADD R30, R13, 0xffffffe ;  /* 0x0ffffffe0d1e7836 */ /* 0x004fce0000000000 */
[----:B------:R-:W1:Y:S08]  /*2d30*/  F2I.FTZ.U32.TRUNC.NTZ R37, R36 ;  /* 0x0000002400257305 */ /* 0x000e70000021f000 */
[----:B------:R-:W2:Y:S01]  /*2d40*/  F2I.FTZ.U32.TRUNC.NTZ R31, R30 ;  /* 0x0000001e001f7305 */ /* 0x000ea2000021f000 */
[----:B0-----:R-:W-:Y:S01]  /*2d50*/  IADD3 R34, PT, PT, R34, 0xffffffe, RZ ;  /* 0x0ffffffe22227810 */ /* 0x001fe20007ffe0ff */
[----:B-1----:R-:W-:-:S06]  /*2d60*/  IMAD.MOV R13, RZ, RZ, -R37 ;  /* 0x000000ffff0d7224 */ /* 0x002fcc00078e0a25 */
[----:B------:R-:W0:Y:S01]  /*2d70*/  MUFU.RCP R2, R2 ;  /* 0x0000000200027308 */ /* 0x000e220000001000 */
[----:B------:R-:W-:Y:S02]  /*2d80*/  IMAD.MOV.U32 R36, RZ, RZ, RZ ;  /* 0x000000ffff247224 */ /* 0x000fe400078e00ff */
[----:B------:R-:W-:Y:S02]  /*2d90*/  IMAD R13, R13, R18, RZ ;  /* 0x000000120d0d7224 */ /* 0x000fe400078e02ff */
[----:B--2---:R-:W-:-:S03]  /*2da0*/  IMAD.MOV R20, RZ, RZ, -R31 ;  /* 0x000000ffff147224 */ /* 0x004fc600078e0a1f */
[----:B------:R-:W1:Y:S01]  /*2db0*/  F2I.FTZ.U32.TRUNC.NTZ R35, R34 ;  /* 0x0000002200237305 */ /* 0x000e62000021f000 */
[----:B------:R-:W-:Y:S02]  /*2dc0*/  IMAD.MOV.U32 R30, RZ, RZ, RZ ;  /* 0x000000ffff1e7224 */ /* 0x000fe400078e00ff */
[----:B------:R-:W-:Y:S02]  /*2dd0*/  IMAD R20, R20, R19, RZ ;  /* 0x0000001314147224 */ /* 0x000fe400078e02ff */
[----:B------:R-:W-:Y:S01]  /*2de0*/  IMAD.HI.U32 R29, R37, R13, R36 ;  /* 0x0000000d251d7227 */ /* 0x000fe200078e0024 */
[----:B------:R-:W-:-:S03]  /*2df0*/  IABS R13, R16 ;  /* 0x00000010000d7213 */ /* 0x000fc60000000000 */
[----:B------:R-:W-:Y:S01]  /*2e00*/  IMAD.HI.U32 R31, R31, R20, R30 ;  /* 0x000000141f1f7227 */ /* 0x000fe200078e001e */
[----:B0-----:R-:W-:Y:S01]  /*2e10*/  IADD3 R20, PT, PT, R2, 0xffffffe, RZ ;  /* 0x0ffffffe02147810 */ /* 0x001fe20007ffe0ff */
[----:B------:R-:W0:Y:S01]  /*2e20*/  I2F.U32.RP R22, R13 ;  /* 0x0000000d00167306 */ /* 0x000e220000209000 */
[----:B------:R-:W-:Y:S01]  /*2e30*/  IABS R30, R14 ;  /* 0x0000000e001e7213 */ /* 0x000fe20000000000 */
[----:B-1----:R-:W-:Y:S02]  /*2e40*/  IMAD.MOV R2, RZ, RZ, -R35 ;  /* 0x000000ffff027224 */ /* 0x002fe400078e0a23 */
[----:B------:R-:W-:Y:S02]  /*2e50*/  HFMA2 R34, -RZ, RZ, 0, 0 ;  /* 0x00000000ff227431 */ /* 0x000fe400000001ff */
[----:B------:R-:W-:Y:S02]  /*2e60*/  IMAD.MOV R30, RZ, RZ, -R30 ;  /* 0x000000ffff1e7224 */ /* 0x000fe400078e0a1e */
[----:B------:R-:W1:Y:S01]  /*2e70*/  F2I.FTZ.U32.TRUNC.NTZ R37, R20 ;  /* 0x0000001400257305 */ /* 0x000e62000021f000 */
[----:B------:R-:W-:-:S04]  /*2e80*/  IMAD R2, R2, R17, RZ ;  /* 0x0000001102027224 */ /* 0x000fc800078e02ff */
[----:B------:R-:W-:-:S03]  /*2e90*/  IMAD.HI.U32 R27, R35, R2, R34 ;  /* 0x00000002231b7227 */ /* 0x000fc600078e0022 */
[----:B0-----:R-:W0:Y:S01]  /*2ea0*/  MUFU.RCP R34, R22 ;  /* 0x0000001600227308 */ /* 0x001e220000001000 */
[----:B-1----:R-:W-:-:S04]  /*2eb0*/  IMAD.MOV R2, RZ, RZ, -R37 ;  /* 0x000000ffff027224 */ /* 0x002fc800078e0a25 */
[----:B------:R-:W-:Y:S01]  /*2ec0*/  IMAD R35, R2, R15, RZ ;  /* 0x0000000f02237224 */ /* 0x000fe200078e02ff */
[----:B------:R-:W-:-:S03]  /*2ed0*/  IABS R2, R33 ;  /* 0x0000002100027213 */ /* 0x000fc60000000000 */
[----:B------:R-:W-:Y:S01]  /*2ee0*/  IMAD.HI.U32 R20, R37, R35, R36 ;  /* 0x0000002325147227 */ /* 0x000fe200078e0024 */
[----:B0-----:R-:W-:-:S03]  /*2ef0*/  IADD3 R34, PT, PT, R34, 0xffffffe, RZ ;  /* 0x0ffffffe22227810 */ /* 0x001fc60007ffe0ff */
[----:B------:R-:W-:Y:S01]  /*2f00*/  IMAD.HI.U32 R31, R31, R2, RZ ;  /* 0x000000021f1f7227 */ /* 0x000fe200078e00ff */
[----:B------:R-:W-:Y:S01]  /*2f10*/  IABS R22, R10 ;  /* 0x0000000a00167213 */ /* 0x000fe20000000000 */
[----:B------:R-:W0:Y:S02]  /*2f20*/  F2I.FTZ.U32.TRUNC.NTZ R35, R34 ;  /* 0x0000002200237305 */ /* 0x000e24000021f000 */
[----:B------:R-:W-:Y:S01]  /*2f30*/  IMAD R30, R31, R30, R2 ;  /* 0x0000001e1f1e7224 */ /* 0x000fe200078e0202 */
[----:B------:R-:W-:Y:S01]  /*2f40*/  IABS R2, R0 ;  /* 0x0000000000027213 */ /* 0x000fe20000000000 */
[----:B------:R-:W-:-:S03]  /*2f50*/  IMAD.MOV R22, RZ, RZ, -R22 ;  /* 0x000000ffff167224 */ /* 0x000fc600078e0a16 */
[----:B------:R-:W-:Y:S01]  /*2f60*/  ISETP.GT.U32.AND P3, PT, R19, R30, PT ;  /* 0x0000001e1300720c */ /* 0x000fe20003f64070 */
[----:B------:R-:W-:-:S04]  /*2f70*/  IMAD.HI.U32 R27, R27, R2, RZ ;  /* 0x000000021b1b7227 */ /* 0x000fc800078e00ff */
[----:B------:R-:W-:Y:S02]  /*2f80*/  IMAD R22, R27, R22, R2 ;  /* 0x000000161b167224 */ /* 0x000fe400078e0202 */
[----:B0-----:R-:W-:-:S03]  /*2f90*/  IMAD.MOV R2, RZ, RZ, -R35 ;  /* 0x000000ffff027224 */ /* 0x001fc600078e0a23 */
[----:B------:R-:W-:Y:S01]  /*2fa0*/  ISETP.GT.U32.AND P0, PT, R17, R22, PT ;  /* 0x000000161100720c */ /* 0x000fe20003f04070 */
[----:B------:R-:W-:Y:S02]  /*2fb0*/  IMAD.MOV.U32 R34, RZ, RZ, RZ ;  /* 0x000000ffff227224 */ /* 0x000fe400078e00ff */
[-C--:B------:R-:W-:Y:S02]  /*2fc0*/  @!P3 IADD3 R30, PT, PT, R30, -R19.reuse, RZ ;  /* 0x800000131e1eb210 */ /* 0x080fe40007ffe0ff */
[----:B------:R-:W-:Y:S02]  /*2fd0*/  @!P3 IADD3 R31, PT, PT, R31, 0x1, RZ ;  /* 0x000000011f1fb810 */ /* 0x000fe40007ffe0ff */
[----:B------:R-:W-:Y:S01]  /*2fe0*/  ISETP.GE.U32.AND P4, PT, R30, R19, PT ;  /* 0x000000131e00720c */ /* 0x000fe20003f86070 */
[----:B------:R-:W-:Y:S01]  /*2ff0*/  IMAD R19, R2, R13, RZ ;  /* 0x0000000d02137224 */ /* 0x000fe200078e02ff */
[----:B------:R-:W-:Y:S02]  /*3000*/  LOP3.LUT R2, R33, R14, RZ, 0x3c, !PT ;  /* 0x0000000e21027212 */ /* 0x000fe400078e3cff */
[----:B------:R-:W-:Y:S01]  /*3010*/  ISETP.NE.AND P3, PT, R14, RZ, PT ;  /* 0x000000ff0e00720c */ /* 0x000fe20003f65270 */
[----:B------:R-:W-:Y:S01]  /*3020*/  IMAD.HI.U32 R34, R35, R19, R34 ;  /* 0x0000001323227227 */ /* 0x000fe200078e0022 */
[----:B------:R-:W-:-:S02]  /*3030*/  ISETP.GE.AND P1, PT, R2, RZ, PT ;  /* 0x000000ff0200720c */ /* 0x000fc40003f26270 */
[----:B------:R-:W-:Y:S01]  /*3040*/  LOP3.LUT R19, R0, R10, RZ, 0x3c, !PT ;  /* 0x0000000a00137212 */ /* 0x000fe200078e3cff */
[----:B------:R-:W-:Y:S01]  /*3050*/  @!P0 IMAD.IADD R22, R22, 0x1, -R17 ;  /* 0x0000000116168824 */ /* 0x000fe200078e0a11 */
[----:B------:R-:W-:Y:S01]  /*3060*/  IABS R2, R16 ;  /* 0x0000001000027213 */ /* 0x000fe20000000000 */
[----:B------:R-:W-:Y:S02]  /*3070*/  @!P0 VIADD R27, R27, 0x1 ;  /* 0x000000011b1b8836 */ /* 0x000fe40000000000 */
[----:B------:R-:W-:Y:S01]  /*3080*/  @P4 VIADD R31, R31, 0x1 ;  /* 0x000000011f1f4836 */ /* 0x000fe20000000000 */
[----:B------:R-:W-:Y:S01]  /*3090*/  ISETP.GE.U32.AND P2, PT, R22, R17, PT ;  /* 0x000000111600720c */ /* 0x000fe20003f46070 */
[----:B------:R-:W-:Y:S01]  /*30a0*/  IMAD.MOV R2, RZ, RZ, -R2 ;  /* 0x000000ffff027224 */ /* 0x000fe200078e0a02 */
[----:B------:R-:W-:-:S03]  /*30b0*/  IABS R17, R5 ;  /* 0x0000000500117213 */ /* 0x000fc60000000000 */
[----:B------:R-:W-:Y:S02]  /*30c0*/  @!P1 IADD3 R31, PT, PT, -R31, RZ, RZ ;  /* 0x000000ff1f1f9210 */ /* 0x000fe40007ffe1ff */
[----:B------:R-:W-:Y:S01]  /*30d0*/  ISETP.GE.AND P1, PT, R19, RZ, PT ;  /* 0x000000ff1300720c */ /* 0x000fe20003f26270 */
[----:B------:R-:W-:Y:S01]  /*30e0*/  IMAD.HI.U32 R34, R34, R17, RZ ;  /* 0x0000001122227227 */ /* 0x000fe200078e00ff */
[----:B------:R-:W-:Y:S02]  /*30f0*/  @!P3 LOP3.LUT R31, RZ, R14, RZ, 0x33, !PT ;  /* 0x0000000eff1fb212 */ /* 0x000fe400078e33ff */
[----:B------:R-:W-:Y:S01]  /*3100*/  ISETP.NE.AND P3, PT, R10, RZ, PT ;  /* 0x000000ff0a00720c */ /* 0x000fe20003f65270 */
[----:B------:R-:W-:Y:S01]  /*3110*/  IMAD R2, R34, R2, R17 ;  /* 0x0000000222027224 */ /* 0x000fe200078e0211 */
[----:B------:R-:W-:Y:S01]  /*3120*/  IABS R17, R11 ;  /* 0x0000000b00117213 */ /* 0x000fe20000000000 */
[----:B------:R-:W-:Y:S01]  /*3130*/  @P2 VIADD R27, R27, 0x1 ;  /* 0x000000011b1b2836 */ /* 0x000fe20000000000 */
[----:B------:R-:W-:-:S02]  /*3140*/  IABS R19, R31 ;  /* 0x0000001f00137213 */ /* 0x000fc40000000000 */
[----:B------:R-:W-:Y:S02]  /*3150*/  IADD3 R17, PT, PT, RZ, -R17, RZ ;  /* 0x80000011ff117210 */ /* 0x000fe40007ffe0ff */
[----:B------:R-:W-:Y:S01]  /*3160*/  ISETP.GT.U32.AND P0, PT, R13, R2, PT ;  /* 0x000000020d00720c */ /* 0x000fe20003f04070 */
[----:B------:R-:W-:Y:S02]  /*3170*/  @!P1 IMAD.MOV R27, RZ, RZ, -R27 ;  /* 0x000000ffff1b9224 */ /* 0x000fe400078e0a1b */
[----:B------:R-:W-:Y:S02]  /*3180*/  IMAD.HI.U32 R22, R29, R19, RZ ;  /* 0x000000131d167227 */ /* 0x000fe400078e00ff */
[----:B------:R-:W-:Y:S02]  /*3190*/  @!P3 LOP3.LUT R27, RZ, R10, RZ, 0x33, !PT ;  /* 0x0000000aff1bb212 */ /* 0x000fe400078e33ff */
[----:B------:R-:W-:Y:S01]  /*31a0*/  IMAD R29, R22, R17, R19 ;  /* 0x00000011161d7224 */ /* 0x000fe200078e0213 */
[----:B------:R-:W-:-:S02]  /*31b0*/  IABS R17, R8 ;  /* 0x0000000800117213 */ /* 0x000fc40000000000 */
[----:B------:R-:W-:Y:S02]  /*31c0*/  IABS R19, R27 ;  /* 0x0000001b00137213 */ /* 0x000fe40000000000 */
[----:B------:R-:W-:Y:S01]  /*31d0*/  ISETP.GT.U32.AND P3, PT, R18, R29, PT ;  /* 0x0000001d1200720c */ /* 0x000fe20003f64070 */
[----:B------:R-:W-:Y:S01]  /*31e0*/  IMAD.MOV R17, RZ, RZ, -R17 ;  /* 0x000000ffff117224 */ /* 0x000fe200078e0a11 */
[----:B------:R-:W-:Y:S01]  /*31f0*/  @!P0 IADD3 R2, PT, PT, R2, -R13, RZ ;  /* 0x8000000d02028210 */ /* 0x000fe20007ffe0ff */
[----:B------:R-:W-:-:S03]  /*3200*/  IMAD.HI.U32 R20, R20, R19, RZ ;  /* 0x0000001314147227 */ /* 0x000fc600078e00ff */
[----:B------:R-:W-:Y:S01]  /*3210*/  ISETP.GE.U32.AND P4, PT, R2, R13, PT ;  /* 0x0000000d0200720c */ /* 0x000fe20003f86070 */
[----:B------:R-:W-:Y:S01]  /*3220*/  IMAD R30, R20, R17, R19 ;  /* 0x00000011141e7224 */ /* 0x000fe200078e0213 */
[----:B------:R-:W-:Y:S01]  /*3230*/  LOP3.LUT R2, R5, R16, RZ, 0x3c, !PT ;  /* 0x0000001005027212 */ /* 0x000fe200078e3cff */
[----:B------:R-:W-:Y:S01]  /*3240*/  @!P0 VIADD R34, R34, 0x1 ;  /* 0x0000000122228836 */ /* 0x000fe20000000000 */
[----:B------:R-:W-:Y:S02]  /*3250*/  ISETP.NE.AND P0, PT, R16, RZ, PT ;  /* 0x000000ff1000720c */ /* 0x000fe40003f05270 */
[----:B------:R-:W-:Y:S01]  /*3260*/  ISETP.GT.U32.AND P1, PT, R15, R30, PT ;  /* 0x0000001e0f00720c */ /* 0x000fe20003f24070 */
[----:B------:R-:W-:Y:S01]  /*3270*/  @!P3 IMAD.IADD R29, R29, 0x1, -R18 ;  /* 0x000000011d1db824 */ /* 0x000fe200078e0a12 */
[----:B------:R-:W-:Y:S01]  /*3280*/  ISETP.GE.AND P2, PT, R2, RZ, PT ;  /* 0x000000ff0200720c */ /* 0x000fe20003f46270 */
[----:B------:R-:W-:Y:S01]  /*3290*/  @!P3 VIADD R22, R22, 0x1 ;  /* 0x000000011616b836 */ /* 0x000fe20000000000 */
[----:B------:R-:W-:-:S02]  /*32a0*/  IADD3 R2, PT, PT, -R31, RZ, RZ ;  /* 0x000000ff1f027210 */ /* 0x000fc40007ffe1ff */
[----:B------:R-:W-:Y:S01]  /*32b0*/  ISETP.GE.U32.AND P6, PT, R29, R18, PT ;  /* 0x000000121d00720c */ /* 0x000fe20003fc6070 */
[----:B------:R-:W-:Y:S01]  /*32c0*/  @P4 VIADD R34, R34, 0x1 ;  /* 0x0000000122224836 */ /* 0x000fe20000000000 */
[----:B------:R-:W-:Y:S01]  /*32d0*/  LOP3.LUT R13, R27, R8, RZ, 0x3c, !PT ;  /* 0x000000081b0d7212 */ /* 0x000fe200078e3cff */
[----:B------:R-:W-:Y:S01]  /*32e0*/  IMAD R2, R14, R2, R33 ;  /* 0x000000020e027224 */ /* 0x000fe200078e0221 */
[----:B------:R-:W-:-:S03]  /*32f0*/  LOP3.LUT R14, R31, R11, RZ, 0x3c, !PT ;  /* 0x0000000b1f0e7212 */ /* 0x000fc600078e3cff */
[-C--:B------:R-:W-:Y:S02]  /*3300*/  @!P1 IADD3 R30, PT, PT, R30, -R15.reuse, RZ ;  /* 0x8000000f1e1e9210 */ /* 0x080fe40007ffe0ff */
[----:B------:R-:W-:Y:S01]  /*3310*/  @!P2 IMAD.MOV R34, RZ, RZ, -R34 ;  /* 0x000000ffff22a224 */ /* 0x000fe200078e0a22 */
[----:B------:R-:W-:Y:S02]  /*3320*/  @!P0 LOP3.LUT R34, RZ, R16, RZ, 0x33, !PT ;  /* 0x00000010ff228212 */ /* 0x000fe400078e33ff */
[----:B------:R-:W-:Y:S01]  /*3330*/  ISETP.GE.U32.AND P4, PT, R30, R15, PT ;  /* 0x0000000f1e00720c */ /* 0x000fe20003f86070 */
[----:B------:R-:W-:Y:S01]  /*3340*/  @P6 VIADD R22, R22, 0x1 ;  /* 0x0000000116166836 */ /* 0x000fe20000000000 */
[----:B------:R-:W-:Y:S01]  /*3350*/  ISETP.GE.AND P2, PT, R14, RZ, PT ;  /* 0x000000ff0e00720c */ /* 0x000fe20003f46270 */
[----:B------:R-:W-:Y:S01]  /*3360*/  IMAD.WIDE R18, R34, UR8, RZ ;  /* 0x0000000822127c25 */ /* 0x000fe2000f8e02ff */
[----:B------:R-:W-:Y:S01]  /*3370*/  ISETP.GE.AND P0, PT, R13, RZ, PT ;  /* 0x000000ff0d00720c */ /* 0x000fe20003f06270 */
[----:B------:R-:W-:Y:S01]  /*3380*/  USHF.R.S32.HI UR8, URZ, 0x1f, UR9 ;  /* 0x0000001fff087899 */ /* 0x000fe20008011409 */
[----:B------:R-:W-:Y:S01]  /*3390*/  @!P1 IADD3 R20, PT, PT, R20, 0x1, RZ ;  /* 0x0000000114149810 */ /* 0x000fe20007ffe0ff */
[----:B------:R-:W-:Y:S01]  /*33a0*/  IMAD.MOV R34, RZ, RZ, -R34 ;  /* 0x000000ffff227224 */ /* 0x000fe200078e0a22 */
[----:B------:R-:W-:Y:S01]  /*33b0*/  ISETP.NE.AND P1, PT, R8, RZ, PT ;  /* 0x000000ff0800720c */ /* 0x000fe20003f25270 */
[----:B------:R-:W-:Y:S01]  /*33c0*/  IMAD.WIDE.U32 R18, R3, UR9, R18 ;  /* 0x0000000903127c25 */ /* 0x000fe2000f8e0012 */
[----:B------:R-:W-:-:S03]  /*33d0*/  UIMAD UR9, UR21, UR9, URZ ;  /* 0x00000009150972a4 */ /* 0x000fc6000f8e02ff */
[----:B------:R-:W-:Y:S02]  /*33e0*/  @P4 VIADD R20, R20, 0x1 ;  /* 0x0000000114144836 */ /* 0x000fe40000000000 */
[----:B------:R-:W-:Y:S01]  /*33f0*/  @!P2 IADD3 R22, PT, PT, -R22, RZ, RZ ;  /* 0x000000ff1616a210 */ /* 0x000fe20007ffe1ff */
[----:B------:R-:W-:Y:S01]  /*3400*/  IMAD R19, R3, UR8, R19 ;  /* 0x0000000803137c24 */ /* 0x000fe2000f8e0213 */
[----:B------:R-:W-:Y:S01]  /*3410*/  @!P5 LOP3.LUT R22, RZ, R11, RZ, 0x33, !PT ;  /* 0x0000000bff16d212 */ /* 0x000fe200078e33ff */
[----:B------:R-:W-:Y:S01]  /*3420*/  IMAD R5, R16, R34, R5 ;  /* 0x0000002210057224 */ /* 0x000fe200078e0205 */
[----:B------:R-:W-:Y:S01]  /*3430*/  UIMAD UR8, UR7, UR4, URZ ;  /* 0x00000004070872a4 */ /* 0x000fe2000f8e02ff */
[----:B------:R-:W-:Y:S01]  /*3440*/  @!P0 IMAD.MOV R20, RZ, RZ, -R20 ;  /* 0x000000ffff148224 */ /* 0x000fe200078e0a14 */
[----:B------:R-:W-:Y:S01]  /*3450*/  @!P1 LOP3.LUT R20, RZ, R8, RZ, 0x33, !PT ;  /* 0x00000008ff149212 */ /* 0x000fe200078e33ff */
[----:B------:R-:W-:Y:S01]  /*3460*/  IMAD.WIDE R18, R5, UR4, R18 ;  /* 0x0000000405127c25 */ /* 0x000fe2000f8e0212 */
[----:B------:R-:W-:-:S03]  /*3470*/  IADD3 R14, PT, PT, -R22, RZ, RZ ;  /* 0x000000ff160e7210 */ /* 0x000fc60007ffe1ff */
[----:B------:R-:W-:Y:S02]  /*3480*/  IMAD.MOV R5, RZ, RZ, -R27 ;  /* 0x000000ffff057224 */ /* 0x000fe400078e0a1b */
[----:B------:R-:W-:Y:S02]  /*3490*/  IMAD.MOV R3, RZ, RZ, -R20 ;  /* 0x000000ffff037224 */ /* 0x000fe400078e0a14 */
[----:B------:R-:W-:Y:S01]  /*34a0*/  IMAD.WIDE R16, R2, UR5, RZ ;  /* 0x0000000502107c25 */ /* 0x000fe2000f8e02ff */
[----:B------:R-:W0:Y:S03]  /*34b0*/  LDCU.64 UR4, c[0x0][0x420] ;  /* 0x00008400ff0477ac */ /* 0x000e260008000a00 */
[----:B------:R-:W-:-:S04]  /*34c0*/  IMAD.WIDE R32, R22, UR6, RZ ;  /* 0x0000000616207c25 */ /* 0x000fc8000f8e02ff */
        /* <DEDUP_REMOVED lines=17> */
.L_x_295:
[----:B------:R-:W0:Y:S01]  /*35e0*/  LDC.64 R2, c[0x0][0x420] ;  /* 0x00010800ff027b82 */ /* 0x000e220000000a00 */
[----:B------:R-:W-:-:S05]  /*35f0*/  IADD3 R0, PT, PT, R12, UR19, RZ ;  /* 0x000000130c007c10 */ /* 0x000fca000fffe0ff */
[----:B0-----:R-:W-:-:S05]  /*3600*/  IMAD.WIDE.U32 R2, R0, 0x4, R2 ;  /* 0x0000000400027825 */ /* 0x001fca00078e0002 */
[----:B------:R1:W-:Y:S02]  /*3610*/  STG.E desc[UR10][R2.64], R21 ;  /* 0x0000001502007986 */ /* 0x0003e4000c10190a */
.L_x_294:
[----:B------:R-:W-:Y:S05]  /*3620*/  BSYNC.RECONVERGENT B1 ;  /* 0x0000000000017941 */ /* 0x000fea0003800200 */
.L_x_293:
[----:B------:R-:W2:Y:S01]  /*3630*/  LDCU UR6, c[0x0][0x534] ;  /* 0x0000a680ff0677ac */ /* 0x000ea20008000800 */
[C---:B------:R-:W-:Y:S01]  /*3640*/  LOP3.LUT R0, R9.reuse, 0x20, RZ, 0xfc, !PT ;  /* 0x0000002009007812 */ /* 0x040fe200078efcff */
[----:B------:R-:W-:Y:S01]  /*3650*/  IMAD.SHL.U32 R7, R4, 0x4, RZ ;  /* 0x0000000404077824 */ /* 0x000fe200078e00ff */
[C---:B01----:R-:W-:Y:S01]  /*3660*/  LOP3.LUT R2, R9.reuse, 0x40, RZ, 0xfc, !PT ;  /* 0x0000004009027812 */ /* 0x043fe200078efcff */
[----:B------:R-:W-:Y:S01]  /*3670*/  IMAD.MOV.U32 R5, RZ, RZ, RZ ;  /* 0x000000ffff057224 */ /* 0x000fe200078e00ff */
[----:B--2---:R-:W-:Y:S01]  /*3680*/  ISETP.GE.AND P2, PT, R0, UR6, PT ;  /* 0x0000000600007c0c */ /* 0x004fe2000bf46270 */
[----:B------:R-:W-:Y:S01]  /*3690*/  UISETP.GE.AND UP0, UPT, UR6, 0x1, UPT ;  /* 0x000000010600788c */ /* 0x000fe2000bf06270 */
[C---:B------:R-:W-:Y:S02]  /*36a0*/  LOP3.LUT R0, R9.reuse, 0x60, RZ, 0xfc, !PT ;  /* 0x0000006009007812 */ /* 0x040fe400078efcff */
[----:B------:R-:W-:Y:S02]  /*36b0*/  ISETP.GE.AND P3, PT, R9, UR6, PT ;  /* 0x0000000609007c0c */ /* 0x000fe4000bf66270 */
[----:B------:R-:W-:-:S02]  /*36c0*/  ISETP.GE.AND P1, PT, R2, UR6, PT ;  /* 0x0000000602007c0c */ /* 0x000fc4000bf26270 */
[----:B------:R-:W-:Y:S02]  /*36d0*/  CS2R R2, SRZ ;  /* 0x0000000000027805 */ /* 0x000fe4000001ff00 */
        /* <DEDUP_REMOVED lines=27> */
[----:B------:R-:W-:Y:S01]  /*3890*/  CS2R R10, SRZ ;  /* 0x00000000000a7805 */ /* 0x000fe2000001ff00 */
[----:B------:R-:W2:Y:S01]  /*38a0*/  LDCU.64 UR4, c[0x0][0x3f8] ;  /* 0x00007f00ff0477ac */ /* 0x000ea20008000a00 */
[----:B0-----:R-:W-:Y:S01]  /*38b0*/  CS2R R8, SRZ ;  /* 0x0000000000087805 */ /* 0x001fe2000001ff00 */
[----:B------:R-:W-:Y:S02]  /*38c0*/  UISETP.GE.U32.AND UP0, UPT, UR6, 0x4, UPT ;  /* 0x000000040600788c */ /* 0x000fe4000bf06070 */
[----:B------:R-:W-:Y:S02]  /*38d0*/  UIADD3 UR9, UPT, UPT, UR20, -UR19, URZ ;  /* 0x8000001314097290 */ /* 0x000fe4000fffe0ff */
[----:B-1----:R-:W-:-:S02]  /*38e0*/  UIMAD UR7, UR19, UR8, URZ ;  /* 0x00000008130772a4 */ /* 0x002fc4000f8e02ff */
[----:B------:R-:W-:-:S04]  /*38f0*/  UIMAD UR8, UR20, UR8, URZ ;  /* 0x00000008140872a4 */ /* 0x000fc8000f8e02ff */
[----:B------:R-:W-:Y:S01]  /*3900*/  IMAD.U32 R15, RZ, RZ, UR7 ;  /* 0x00000007ff0f7e24 */ /* 0x000fe2000f8e00ff */
[----:B------:R-:W-:Y:S01]  /*3910*/  LEA R0, P0, R0, UR7, 0x2 ;  /* 0x0000000700007c11 */ /* 0x000fe2000f8010ff */
[----:B------:R-:W-:-:S03]  /*3920*/  ULOP3.LUT UR7, UR6, 0x3, URZ, 0xc0, !UPT ;  /* 0x0000000306077892 */ /* 0x000fc6000f8ec0ff */
[----:B------:R-:W-:Y:S02]  /*3930*/  LEA.HI.X.SX32 R15, R15, RZ, 0x1, P0 ;  /* 0x000000ff0f0f7211 */ /* 0x000fe400000f0eff */
[----:B--2---:R-:W-:-:S04]  /*3940*/  LEA R14, P0, R0, UR4, 0x2 ;  /* 0x00000004000e7c11 */ /* 0x004fc8000f8010ff */
[----:B------:R-:W-:Y:S01]  /*3950*/  LEA.HI.X R15, R0, UR5, R15, 0x2, P0 ;  /* 0x00000005000f7c11 */ /* 0x000fe200080f140f */
[----:B------:R-:W-:Y:S01]  /*3960*/  IMAD.MOV.U32 R0, RZ, RZ, RZ ;  /* 0x000000ffff007224 */ /* 0x000fe200078e00ff */
[----:B------:R-:W-:Y:S07]  /*3970*/  BRA.U !UP0, `(.L_x_302) ;  /* 0x0000001108347547 */ /* 0x000fee000b800000 */
[----:B------:R-:W0:Y:S01]  /*3980*/  S2UR UR4, SR_CgaCtaId ;  /* 0x00000000000479c3 */ /* 0x000e220000008800 */
[----:B------:R-:W-:Y:S01]  /*3990*/  ULOP3.LUT UR6, UR6, 0x7ffffffc, URZ, 0xc0, !UPT ;  /* 0x7ffffffc06067892 */ /* 0x000fe2000f8ec0ff */
[----:B------:R-:W-:Y:S01]  /*39a0*/  IMAD.MOV.U32 R0, RZ, RZ, RZ ;  /* 0x000000ffff007224 */ /* 0x000fe200078e00ff */
[----:B------:R-:W-:Y:S01]  /*39b0*/  UMOV UR5, 0x400 ;  /* 0x0000040000057882 */ /* 0x000fe20000000000 */
[----:B------:R-:W-:Y:S01]  /*39c0*/  CS2R R2, SRZ ;  /* 0x0000000000027805 */ /* 0x000fe2000001ff00 */
[----:B------:R-:W-:Y:S01]  /*39d0*/  IMAD.MOV.U32 R5, RZ, RZ, RZ ;  /* 0x000000ffff057224 */ /* 0x000fe200078e00ff */
[----:B------:R-:W-:Y:S01]  /*39e0*/  UIMAD.WIDE UR16, UR8, 0x10, URZ ;  /* 0x00000010081078a5 */ /* 0x000fe2000f8e02ff */
[----:B------:R-:W-:Y:S01]  /*39f0*/  MOV R13, UR6 ;  /* 0x00000006000d7c02 */ /* 0x000fe20008000f00 */
[----:B------:R-:W-:Y:S02]  /*3a00*/  UIMAD.WIDE UR14, UR8, 0xc, URZ ;  /* 0x0000000c080e78a5 */ /* 0x000fe4000f8e02ff */
[----:B------:R-:W-:-:S02]  /*3a10*/  UIMAD.WIDE UR12, UR8, 0x8, URZ ;  /* 0x00000008080c78a5 */ /* 0x000fc4000f8e02ff */
[----:B------:R-:W-:Y:S02]  /*3a20*/  UIMAD.WIDE UR22, UR8, 0x4, URZ ;  /* 0x00000004081678a5 */ /* 0x000fe4000f8e02ff */
[----:B0-----:R-:W-:Y:S02]  /*3a30*/  ULEA UR4, UR4, UR5, 0x18 ;  /* 0x0000000504047291 */ /* 0x001fe4000f8ec0ff */
[----:B------:R-:W-:-:S04]  /*3a40*/  UIADD3 UR5, UPT, UPT, -UR6, URZ, URZ ;  /* 0x000000ff06057290 */ /* 0x000fc8000fffe1ff */
[----:B------:R-:W-:Y:S01]  /*3a50*/  UISETP.GE.AND UP0, UPT, UR5, URZ, UPT ;  /* 0x000000ff0500728c */ /* 0x000fe2000bf06270 */
[----:B------:R-:W-:-:S05]  /*3a60*/  LEA R6, R12, UR4, 0x2 ;  /* 0x000000040c067c11 */ /* 0x000fca000f8e10ff */
[----:B------:R-:W-:-:S03]  /*3a70*/  VIADD R6, R6, 0x28 ;  /* 0x0000002806067836 */ /* 0x000fc60000000000 */
[----:B------:R-:W-:Y:S05]  /*3a80*/  BRA.U UP0, `(.L_x_303) ;  /* 0x0000000d005c7547 */ /* 0x000fea000b800000 */
[----:B------:R-:W-:Y:S02]  /*3a90*/  UIADD3 UR4, UPT, UPT, -UR5, URZ, URZ ;  /* 0x000000ff05047290 */ /* 0x000fe4000fffe1ff */
[----:B------:R-:W-:Y:S02]  /*3aa0*/  UPLOP3.LUT UP1, UPT, UPT, UPT, UPT, 0x80, 0x8 ;  /* 0x000000000008789c */ /* 0x000fe40003f2f070 */
[----:B------:R-:W-:-:S09]  /*3ab0*/  UISETP.GT.AND UP0, UPT, UR4, 0xc, UPT ;  /* 0x0000000c0400788c */ /* 0x000fd2000bf04270 */
[----:B------:R-:W-:Y:S05]  /*3ac0*/  BRA.U !UP0, `(.L_x_304) ;  /* 0x0000000908207547 */ /* 0x000fea000b800000 */
[C---:B------:R-:W-:Y:S01]  /*3ad0*/  ISETP.GE.AND P2, PT, R12.reuse, UR9, PT ;  /* 0x000000090c007c0c */ /* 0x040fe2000bf46270 */
[----:B------:R-:W-:Y:S01]  /*3ae0*/  UPLOP3.LUT UP1, UPT, UPT, UPT, UPT, 0x40, 0x4 ;  /* 0x000000000004789c */ /* 0x000fe20003f2e870 */
[----:B------:R-:W-:-:S13]  /*3af0*/  ISETP.GE.AND P0, PT, R12, UR9, PT ;  /* 0x000000090c007c0c */ /* 0x000fda000bf06270 */
.L_x_305:
[----:B------:R-:W2:Y:S01]  /*3b00*/  @!P2 LDG.E.128 R8, desc[UR10][R14.64] ;  /* 0x0000000a0e08a981 */ /* 0x000ea2000c1e1d00 */
[C---:B------:R-:W-:Y:S01]  /*3b10*/  @!P2 IADD3 R16, P1, PT, R14.reuse, UR22, RZ ;  /* 0x000000160e10ac10 */ /* 0x040fe2000ff3e0ff */
[----:B------:R-:W-:Y:S02]  /*3b20*/  UIADD3 UR5, UPT, UPT, UR5, 0x10, URZ ;  /* 0x0000001005057890 */ /* 0x000fe4000fffe0ff */
[----:B------:R-:W2:Y:S01]  /*3b30*/  LDS R4, [R6+-0x28] ;  /* 0xffffd80006047984 */ /* 0x000ea20000000800 */
[C---:B------:R-:W-:Y:S01]  /*3b40*/  @!P2 IADD3.X R17, PT, PT, R15.reuse, UR23, RZ, P1, !PT ;  /* 0x000000170f11ac10 */ /* 0x040fe20008ffe4ff */
[----:B------:R-:W-:Y:S01]  /*3b50*/  UISETP.GE.AND UP0, UPT, UR5, -0xc, UPT ;  /* 0xfffffff40500788c */ /* 0x000fe2000bf06270 */
[----:B------:R-:W-:Y:S04]  /*3b60*/  @!P2 IADD3 R18, P1, PT, R14, UR12, RZ ;  /* 0x0000000c0e12ac10 */ /* 0x000fe8000ff3e0ff */
[C---:B------:R-:W-:Y:S01]  /*3b70*/  @!P2 IADD3.X R19, PT, PT, R15.reuse, UR13, RZ, P1, !PT ;  /* 0x0000000d0f13ac10 */ /* 0x040fe20008ffe4ff */
[C---:B--2---:R-:W-:Y:S01]  /*3b80*/  FFMA.FTZ R5, R4.reuse, R8, R5 ;  /* 0x0000000804057223 */ /* 0x044fe20000010005 */
[C---:B------:R-:W-:Y:S01]  /*3b90*/  FFMA.FTZ R2, R4.reuse, R9, R2 ;  /* 0x0000000904027223 */ /* 0x040fe20000010002 */
[C---:B------:R-:W-:Y:S01]  /*3ba0*/  FFMA.FTZ R3, R4.reuse, R10, R3 ;  /* 0x0000000a04037223 */ /* 0x040fe20000010003 */
[----:B------:R-:W-:Y:S02]  /*3bb0*/  FFMA.FTZ R0, R4, R11, R0 ;  /* 0x0000000b04007223 */ /* 0x000fe40000010000 */
[----:B------:R0:W2:Y:S04]  /*3bc0*/  @!P2 LDG.E.128 R8, desc[UR10][R16.64] ;  /* 0x0000000a1008a981 */ /* 0x0000a8000c1e1d00 */
[----:B------:R-:W2:Y:S01]  /*3bd0*/  LDS R4, [R6+-0x14] ;  /* 0xffffec0006047984 */ /* 0x000ea20000000800 */
[C---:B0-----:R-:W-:Y:S04]  /*3be0*/  @!P2 IADD3 R16, P1, PT, R14.reuse, UR14, RZ ;  /* 0x0000000e0e10ac10 */ /* 0x041fe8000ff3e0ff */
[C---:B------:R-:W-:Y:S02]  /*3bf0*/  @!P2 IADD3.X R17, PT, PT, R15.reuse, UR15, RZ, P1, !PT ;  /* 0x0000000f0f11ac10 */ /* 0x040fe40008ffe4ff */
[----:B------:R-:W-:Y:S04]  /*3c00*/  IADD3 R14, P1, PT, R14, UR16, RZ ;  /* 0x000000100e0e7c10 */ /* 0x000fe8000ff3e0ff */
[----:B------:R-:W-:Y:S01]  /*3c10*/  IADD3.X R15, PT, PT, R15, UR17, RZ, P1, !PT ;  /* 0x000000110f0f7c10 */ /* 0x000fe20008ffe4ff */
[C---:B--2---:R-:W-:Y:S01]  /*3c20*/  FFMA.FTZ R5, R4.reuse, R8, R5 ;  /* 0x0000000804057223 */ /* 0x044fe20000010005 */
[C---:B------:R-:W-:Y:S01]  /*3c30*/  FFMA.FTZ R2, R4.reuse, R9, R2 ;  /* 0x0000000904027223 */ /* 0x040fe20000010002 */
[C---:B------:R-:W-:Y:S01]  /*3c40*/  FFMA.FTZ R3, R4.reuse, R10, R3 ;  /* 0x0000000a04037223 */ /* 0x040fe20000010003 */
[----:B------:R-:W-:Y:S02]  /*3c50*/  FFMA.FTZ R0, R4, R11, R0 ;  /* 0x0000000b04007223 */ /* 0x000fe40000010000 */
[----:B------:R-:W2:Y:S04]  /*3c60*/  @!P2 LDG.E.128 R8, desc[UR10][R18.64] ;  /* 0x0000000a1208a981 */ /* 0x000ea8000c1e1d00 */
[----:B------:R-:W2:Y:S02]  /*3c70*/  LDS R4, [R6] ;  /* 0x0000000006047984 */ /* 0x000ea40000000800 */
[C---:B--2---:R-:W-:Y:S01]  /*3c80*/  FFMA.FTZ R5, R4.reuse, R8, R5 ;  /* 0x0000000804057223 */ /* 0x044fe20000010005 */
[C---:B------:R-:W-:Y:S01]  /*3c90*/  FFMA.FTZ R2, R4.reuse, R9, R2 ;  /* 0x0000000904027223 */ /* 0x040fe20000010002 */
[C---:B------:R-:W-:Y:S01]  /*3ca0*/  FFMA.FTZ R3, R4.reuse, R10, R3 ;  /* 0x0000000a04037223 */ /* 0x040fe20000010003 */
[----:B------:R-:W-:Y:S02]  /*3cb0*/  FFMA.FTZ R0, R4, R11, R0 ;  /* 0x0000000b04007223 */ /* 0x000fe40000010000 */
[----:B------:R0:W2:Y:S01]  /*3cc0*/  @!P2 LDG.E.128 R8, desc[UR10][R16.64] ;  /* 0x0000000a1008a981 */ /* 0x0000a2000c1e1d00 */
[----:B------:R-:W-:Y:S03]  /*3cd0*/  PLOP3.LUT P2, PT, P0, PT, PT, 0x80, 0x8 ;  /* 0x000000000008781c */ /* 0x000fe6000074f070 */
[----:B------:R-:W2:Y:S10]  /*3ce0*/  LDS R4, [R6+0x14] ;  /* 0x0000140006047984 */ /* 0x000eb40000000800 */
[C---:B0-----:R-:W-:Y:S04]  /*3cf0*/  @!P2 IADD3 R16, P1, PT, R14.reuse, UR22, RZ ;  /* 0x000000160e10ac10 */ /* 0x041fe8000ff3e0ff */
[C---:B------:R-:W-:Y:S02]  /*3d00*/  @!P2 IADD3.X R17, PT, PT, R15.reuse, UR23, RZ, P1, !PT ;  /* 0x000000170f11ac10 */ /* 0x040fe40008ffe4ff */
[----:B------:R-:W-:Y:S04]  /*3d10*/  @!P2 IADD3 R18, P1, PT, R14, UR12, RZ ;  /* 0x0000000c0e12ac10 */ /* 0x000fe8000ff3e0ff */
[C---:B------:R-:W-:Y:S01]  /*3d20*/  @!P2 IADD3.X R19, PT, PT, R15.reuse, UR13, RZ, P1, !PT ;  /* 0x0000000d0f13ac10 */ /* 0x040fe20008ffe4ff */
[C---:B--2---:R-:W-:Y:S01]  /*3d30*/  FFMA.FTZ R5, R4.reuse, R8, R5 ;  /* 0x0000000804057223 */ /* 0x044fe20000010005 */
[C---:B------:R-:W-:Y:S01]  /*3d40*/  FFMA.FTZ R2, R4.reuse, R9, R2 ;  /* 0x0000000904027223 */ /* 0x040fe20000010002 */
[C---:B------:R-:W-:Y:S01]  /*3d50*/  FFMA.FTZ R3, R4.reuse, R10, R3 ;  /* 0x0000000a04037223 */ /* 0x040fe20000010003 */
[----:B------:R-:W-:Y:S02]  /*3d60*/  FFMA.FTZ R0, R4, R11, R0 ;  /* 0x0000000b04007223 */ /* 0x000fe40000010000 */
[----:B------:R-:W2:Y:S04]  /*3d70*/  @!P2 LDG.E.128 R8, desc[UR10][R14.64] ;  /* 0x0000000a0e08a981 */ /* 0x000ea8000c1e1d00 */
[----:B------:R-:W2:Y:S02]  /*3d80*/  LDS R4, [R6+0x28] ;  /* 0x0000280006047984 */ /* 0x000ea40000000800 */
[C---:B--2---:R-:W-:Y:S01]  /*3d90*/  FFMA.FTZ R5, R4.reuse, R8, R5 ;  /* 0x0000000804057223 */ /* 0x044fe20000010005 */
[C---:B------:R-:W-:Y:S01]  /*3da0*/  FFMA.FTZ R2, R4.reuse, R9, R2 ;  /* 0x0000000904027223 */ /* 0x040fe20000010002 */
[C---:B------:R-:W-:Y:S01]  /*3db0*/  FFMA.FTZ R3, R4.reuse, R10, R3 ;  /* 0x0000000a04037223 */ /* 0x040fe20000010003 */
[----:B------:R-:W-:Y:S02]  /*3dc0*/  FFMA.FTZ R0, R4, R11, R0 ;  /* 0x0000000b04007223 */ /* 0x000fe40000010000 */
[----:B------:R0:W2:Y:S04]  /*3dd0*/  @!P2 LDG.E.128 R8, desc[UR10][R16.64] ;  /* 0x0000000a1008a981 */ /* 0x0000a8000c1e1d00 */
[----:B------:R-:W2:Y:S01]  /*3de0*/  LDS R4, [R6+0x3c] ;  /* 0x00003c0006047984 */ /* 0x000ea20000000800 */
        /* <DEDUP_REMOVED lines=8> */
[----:B------:R0:W2:Y:S04]  /*3e70*/  @!P2 LDG.E.128 R8, desc[UR10][R18.64] ;  /* 0x0000000a1208a981 */ /* 0x0000a8000c1e1d00 */
[----:B------:R-:W2:Y:S01]  /*3e80*/  LDS R4, [R6+0x50] ;  /* 0x0000500006047984 */ /* 0x000ea20000000800 */
[----:B0-----:R-:W-:Y:S04]  /*3e90*/  @!P2 IADD3 R18, P1, PT, R14, UR22, RZ ;  /* 0x000000160e12ac10 */ /* 0x001fe8000ff3e0ff */
[C---:B------:R-:W-:Y:S01]  /*3ea0*/  @!P2 IADD3.X R19, PT, PT, R15.reuse, UR23, RZ, P1, !PT ;  /* 0x000000170f13ac10 */ /* 0x040fe20008ffe4ff */
        /* <DEDUP_REMOVED lines=66> */
[----:B------:R-:W2:Y:S04]  /*42d0*/  @!P2 LDG.E.128 R8, desc[UR10][R16.64] ;  /* 0x0000000a1008a981 */ /* 0x000ea8000c1e1d00 */
[----:B------:R0:W2:Y:S02]  /*42e0*/  LDS R4, [R6+0x104] ;  /* 0x0001040006047984 */ /* 0x0000a40000000800 */
[----:B0-----:R-:W-:Y:S01]  /*42f0*/  IADD3 R6, PT, PT, R6, 0x140, RZ ;  /* 0x0000014006067810 */ /* 0x001fe20007ffe0ff */
[C---:B--2---:R-:W-:Y:S01]  /*4300*/  FFMA.FTZ R5, R4.reuse, R8, R5 ;  /* 0x0000000804057223 */ /* 0x044fe20000010005 */
[C---:B------:R-:W-:Y:S01]  /*4310*/  FFMA.FTZ R2, R4.reuse, R9, R2 ;  /* 0x0000000904027223 */ /* 0x040fe20000010002 */
[C---:B------:R-:W-:Y:S01]  /*4320*/  FFMA.FTZ R3, R4.reuse, R10, R3 ;  /* 0x0000000a04037223 */ /* 0x040fe20000010003 */
[----:B------:R-:W-:Y:S01]  /*4330*/  FFMA.FTZ R0, R4, R11, R0 ;  /* 0x0000000b04007223 */ /* 0x000fe20000010000 */
[----:B------:R-:W-:Y:S09]  /*4340*/  BRA.U !UP0, `(.L_x_305) ;  /* 0xfffffff508ec7547 */ /* 0x000ff2000b83ffff */
.L_x_304:
[----:B------:R-:W-:-:S04]  /*4350*/  UIADD3 UR4, UPT, UPT, -UR5, URZ, URZ ;  /* 0x000000ff05047290 */ /* 0x000fc8000fffe1ff */
[----:B------:R-:W-:-:S09]  /*4360*/  UISETP.GT.AND UP0, UPT, UR4, 0x4, UPT ;  /* 0x000000040400788c */ /* 0x000fd2000bf04270 */
[----:B------:R-:W-:Y:S05]  /*4370*/  BRA.U !UP0, `(.L_x_306) ;  /* 0x0000000508187547 */ /* 0x000fea000b800000 */
[----:B------:R-:W-:Y:S01]  /*4380*/  ISETP.GE.AND P0, PT, R12, UR9, PT ;  /* 0x000000090c007c0c */ /* 0x000fe2000bf06270 */
[----:B------:R-:W0:-:S12]  /*4390*/  LDS R4, [R6+-0x28] ;  /* 0xffffd80006047984 */ /* 0x000e180000000800 */
[----:B------:R-:W0:Y:S01]  /*43a0*/  @!P0 LDG.E.128 R8, desc[UR10][R14.64] ;  /* 0x0000000a0e088981 */ /* 0x000e22000c1e1d00 */
[----:B------:R-:W-:-:S04]  /*43b0*/  @!P0 IADD3 R16, P1, PT, R14, UR22, RZ ;  /* 0x000000160e108c10 */ /* 0x000fc8000ff3e0ff */
[----:B------:R-:W-:Y:S02]  /*43c0*/  @!P0 IADD3.X R17, PT, PT, R15, UR23, RZ, P1, !PT ;  /* 0x000000170f118c10 */ /* 0x000fe40008ffe4ff */
[----:B------:R-:W-:Y:S01]  /*43d0*/  @!P0 IADD3 R18, P1, PT, R14, UR12, RZ ;  /* 0x0000000c0e128c10 */ /* 0x000fe2000ff3e0ff */
[-C--:B0-----:R-:W-:Y:S01]  /*43e0*/  FFMA.FTZ R5, R8, R4.reuse, R5 ;  /* 0x0000000408057223 */ /* 0x081fe20000010005 */
[-C--:B------:R-:W-:Y:S01]  /*43f0*/  FFMA.FTZ R2, R9, R4.reuse, R2 ;  /* 0x0000000409027223 */ /* 0x080fe20000010002 */
[-C--:B------:R-:W-:Y:S01]  /*4400*/  FFMA.FTZ R3, R10, R4.reuse, R3 ;  /* 0x000000040a037223 */ /* 0x080fe20000010003 */
[----:B------:R-:W-:Y:S02]  /*4410*/  FFMA.FTZ R0, R11, R4, R0 ;  /* 0x000000040b007223 */ /* 0x000fe40000010000 */
[----:B------:R0:W2:Y:S01]  /*4420*/  @!P0 LDG.E.128 R8, desc[UR10][R16.64] ;  /* 0x0000000a10088981 */ /* 0x0000a2000c1e1d00 */
[----:B------:R-:W-:-:S03]  /*4430*/  @!P0 IADD3.X R19, PT, PT, R15, UR13, RZ, P1, !PT ;  /* 0x0000000d0f138c10 */ /* 0x000fc60008ffe4ff */
[----:B------:R-:W2:Y:S01]  /*4440*/  LDS R4, [R6+-0x14] ;  /* 0xffffec0006047984 */ /* 0x000ea20000000800 */
[----:B------:R-:W-:-:S03]  /*4450*/  @!P0 IADD3 R20, P1, PT, R14, UR14, RZ ;  /* 0x0000000e0e148c10 */ /* 0x000fc6000ff3e0ff */
[----:B0-----:R-:W-:Y:S01]  /*4460*/  LDS R17, [R6+0x3c] ;  /* 0x00003c0006117984 */ /* 0x001fe20000000800 */
[-C--:B--2---:R-:W-:Y:S01]  /*4470*/  FFMA.FTZ R5, R8, R4.reuse, R5 ;  /* 0x0000000408057223 */ /* 0x084fe20000010005 */
[-C--:B------:R-:W-:Y:S01]  /*4480*/  FFMA.FTZ R2, R9, R4.reuse, R2 ;  /* 0x0000000409027223 */ /* 0x080fe20000010002 */
[-C--:B------:R-:W-:Y:S01]  /*4490*/  FFMA.FTZ R3, R10, R4.reuse, R3 ;  /* 0x000000040a037223 */ /* 0x080fe20000010003 */
[----:B------:R-:W-:Y:S02]  /*44a0*/  FFMA.FTZ R0, R11, R4, R0 ;  /* 0x000000040b007223 */ /* 0x000fe40000010000 */
[----:B------:R-:W2:Y:S01]  /*44b0*/  @!P0 LDG.E.128 R8, desc[UR10][R18.64] ;  /* 0x0000000a12088981 */ /* 0x000ea2000c1e1d00 */
[----:B------:R-:W-:-:S03]  /*44c0*/  @!P0 IADD3.X R21, PT, PT, R15, UR15, RZ, P1, !PT ;  /* 0x0000000f0f158c10 */ /* 0x000fc60008ffe4ff */
[----:B------:R-:W2:Y:S01]  /*44d0*/  LDS R4, [R6] ;  /* 0x0000000006047984 */ /* 0x000ea20000000800 */
[----:B------:R-:W-:Y:S01]  /*44e0*/  IADD3 R14, P1, PT, R14, UR16, RZ ;  /* 0x000000100e0e7c10 */ /* 0x000fe2000ff3e0ff */
[-C--:B--2---:R-:W-:Y:S01]  /*44f0*/  FFMA.FTZ R5, R8, R4.reuse, R5 ;  /* 0x0000000408057223 */ /* 0x084fe20000010005 */
[-C--:B------:R-:W-:Y:S01]  /*4500*/  FFMA.FTZ R2, R9, R4.reuse, R2 ;  /* 0x0000000409027223 */ /* 0x080fe20000010002 */
[-C--:B------:R-:W-:Y:S01]  /*4510*/  FFMA.FTZ R3, R10, R4.reuse, R3 ;  /* 0x000000040a037223 */ /* 0x080fe20000010003 */
[----:B------:R-:W-:Y:S02]  /*4520*/  FFMA.FTZ R0, R11, R4, R0 ;  /* 0x000000040b007223 */ /* 0x000fe40000010000 */
[----:B------:R-:W2:Y:S01]  /*4530*/  @!P0 LDG.E.128 R8, desc[UR10][R20.64] ;  /* 0x0000000a14088981 */ /* 0x000ea2000c1e1d00 */
[----:B------:R-:W-:-:S03]  /*4540*/  IADD3.X R15, PT, PT, R15, UR17, RZ, P1, !PT ;  /* 0x000000110f0f7c10 */ /* 0x000fc60008ffe4ff */
[----:B------:R-:W2:Y:S01]  /*4550*/  LDS R4, [R6+0x14] ;  /* 0x0000140006047984 */ /* 0x000ea20000000800 */
[----:B------:R-:W-:Y:S01]  /*4560*/  @!P0 IADD3 R22, P1, PT, R14, UR22, RZ ;  /* 0x000000160e168c10 */ /* 0x000fe2000ff3e0ff */
[-C--:B--2---:R-:W-:Y:S01]  /*4570*/  FFMA.FTZ R5, R8, R4.reuse, R5 ;  /* 0x0000000408057223 */ /* 0x084fe20000010005 */
[-C--:B------:R-:W-:Y:S01]  /*4580*/  FFMA.FTZ R2, R9, R4.reuse, R2 ;  /* 0x0000000409027223 */ /* 0x080fe20000010002 */
[-C--:B------:R-:W-:Y:S01]  /*4590*/  FFMA.FTZ R3, R10, R4.reuse, R3 ;  /* 0x000000040a037223 */ /* 0x080fe20000010003 */
[----:B------:R-:W-:Y:S02]  /*45a0*/  FFMA.FTZ R0, R11, R4, R0 ;  /* 0x000000040b007223 */ /* 0x000fe40000010000 */
[----:B------:R-:W2:Y:S01]  /*45b0*/  @!P0 LDG.E.128 R8, desc[UR10][R14.64] ;  /* 0x0000000a0e088981 */ /* 0x000ea2000c1e1d00 */
[----:B------:R-:W-:-:S03]  /*45c0*/  @!P0 IADD3.X R23, PT, PT, R15, UR23, RZ, P1, !PT ;  /* 0x000000170f178c10 */ /* 0x000fc60008ffe4ff */
[----:B------:R-:W2:Y:S01]  /*45d0*/  LDS R4, [R6+0x28] ;  /* 0x0000280006047984 */ /* 0x000ea20000000800 */
[----:B------:R-:W-:Y:S01]  /*45e0*/  @!P0 IADD3 R20, P1, PT, R14, UR12, RZ ;  /* 0x0000000c0e148c10 */ /* 0x000fe2000ff3e0ff */
[-C--:B--2---:R-:W-:Y:S01]  /*45f0*/  FFMA.FTZ R5, R8, R4.reuse, R5 ;  /* 0x0000000408057223 */ /* 0x084fe20000010005 */
[-C--:B------:R-:W-:Y:S01]  /*4600*/  FFMA.FTZ R2, R9, R4.reuse, R2 ;  /* 0x0000000409027223 */ /* 0x080fe20000010002 */
[-C--:B------:R-:W-:Y:S01]  /*4610*/  FFMA.FTZ R3, R10, R4.reuse, R3 ;  /* 0x000000040a037223 */ /* 0x080fe20000010003 */
[----:B------:R-:W-:Y:S02]  /*4620*/  FFMA.FTZ R0, R11, R4, R0 ;  /* 0x000000040b007223 */ /* 0x000fe40000010000 */
[----:B------:R-:W2:Y:S01]  /*4630*/  @!P0 LDG.E.128 R8, desc[UR10][R22.64] ;  /* 0x0000000a16088981 */ /* 0x000ea2000c1e1d00 */
[----:B------:R-:W-:Y:S02]  /*4640*/  @!P0 IADD3.X R21, PT, PT, R15, UR13, RZ, P1, !PT ;  /* 0x0000000d0f158c10 */ /* 0x000fe40008ffe4ff */
[----:B------:R-:W-:Y:S01]  /*4650*/  @!P0 IADD3 R18, P1, PT, R14, UR14, RZ ;  /* 0x0000000e0e128c10 */ /* 0x000fe2000ff3e0ff */
[-C--:B--2---:R-:W-:Y:S01]  /*4660*/  FFMA.FTZ R5, R8, R17.reuse, R5 ;  /* 0x0000001108057223 */ /* 0x084fe20000010005 */
[-C--:B------:R-:W-:Y:S01]  /*4670*/  FFMA.FTZ R2, R9, R17.reuse, R2 ;  /* 0x0000001109027223 */ /* 0x080fe20000010002 */
[-C--:B------:R-:W-:Y:S01]  /*4680*/  FFMA.FTZ R3, R10, R17.reuse, R3 ;  /* 0x000000110a037223 */ /* 0x080fe20000010003 */
[----:B------:R-:W-:-:S02]  /*4690*/  FFMA.FTZ R0, R11, R17, R0 ;  /* 0x000000110b007223 */ /* 0x000fc40000010000 */
[----:B------:R-:W2:Y:S01]  /*46a0*/  @!P0 LDG.E.128 R8, desc[UR10][R20.64] ;  /* 0x0000000a14088981 */ /* 0x000ea2000c1e1d00 */
[----:B------:R-:W-:-:S03]  /*46b0*/  @!P0 IADD3.X R19, PT, PT, R15, UR15, RZ, P1, !PT ;  /* 0x0000000f0f138c10 */ /* 0x000fc60008ffe4ff */
[----:B------:R-:W2:Y:S02]  /*46c0*/  LDS R17, [R6+0x50] ;  /* 0x0000500006117984 */ /* 0x000ea40000000800 */
[-C--:B--2---:R-:W-:Y:S01]  /*46d0*/  FFMA.FTZ R5, R8, R17.reuse, R5 ;  /* 0x0000001108057223 */ /* 0x084fe20000010005 */
[-C--:B------:R-:W-:Y:S01]  /*46e0*/  FFMA.FTZ R2, R9, R17.reuse, R2 ;  /* 0x0000001109027223 */ /* 0x080fe20000010002 */
[-C--:B------:R-:W-:Y:S01]  /*46f0*/  FFMA.FTZ R3, R10, R17.reuse, R3 ;  /* 0x000000110a037223 */ /* 0x080fe20000010003 */
[----:B------:R-:W-:Y:S02]  /*4700*/  FFMA.FTZ R0, R11, R17, R0 ;  /* 0x000000110b007223 */ /* 0x000fe40000010000 */
[----:B------:R-:W2:Y:S01]  /*4710*/  @!P0 LDG.E.128 R8, desc[UR10][R18.64] ;  /* 0x0000000a12088981 */ /* 0x000ea2000c1e1d00 */
[----:B------:R-:W-:Y:S01]  /*4720*/  IADD3 R4, PT, PT, R6, 0x50, RZ ;  /* 0x0000005006047810 */ /* 0x000fe20007ffe0ff */
[----:B------:R-:W-:Y:S01]  /*4730*/  UIADD3 UR5, UPT, UPT, UR5, 0x4, URZ ;  /* 0x0000000405057890 */ /* 0x000fe2000fffe0ff */
[----:B------:R-:W-:Y:S01]  /*4740*/  IADD3 R14, P0, PT, R14, UR16, RZ ;  /* 0x000000100e0e7c10 */ /* 0x000fe2000ff1e0ff */
[----:B------:R0:W2:Y:S01]  /*4750*/  LDS R17, [R6+0x64] ;  /* 0x0000640006117984 */ /* 0x0000a20000000800 */
[----:B------:R-:W-:-:S02]  /*4760*/  UPLOP3.LUT UP1, UPT, UPT, UPT, UPT, 0x40, 0x4 ;  /* 0x000000000004789c */ /* 0x000fc40003f2e870 */
[----:B------:R-:W-:Y:S01]  /*4770*/  IADD3.X R15, PT, PT, R15, UR17, RZ, P0, !PT ;  /* 0x000000110f0f7c10 */ /* 0x000fe200087fe4ff */
[----:B------:R-:W-:Y:S01]  /*4780*/  UIADD3 UR5, UPT, UPT, UR5, 0x4, URZ ;  /* 0x0000000405057890 */ /* 0x000fe2000fffe0ff */
[----:B0-----:R-:W-:Y:S01]  /*4790*/  IADD3 R6, PT, PT, R4, 0x50, RZ ;  /* 0x0000005004067810 */ /* 0x001fe20007ffe0ff */
[-C--:B--2---:R-:W-:Y:S01]  /*47a0*/  FFMA.FTZ R5, R8, R17.reuse, R5 ;  /* 0x0000001108057223 */ /* 0x084fe20000010005 */
[-C--:B------:R-:W-:Y:S01]  /*47b0*/  FFMA.FTZ R2, R9, R17.reuse, R2 ;  /* 0x0000001109027223 */ /* 0x080fe20000010002 */
[-C--:B------:R-:W-:Y:S01]  /*47c0*/  FFMA.FTZ R3, R10, R17.reuse, R3 ;  /* 0x000000110a037223 */ /* 0x080fe20000010003 */
[----:B------:R-:W-:-:S07]  /*47d0*/  FFMA.FTZ R0, R11, R17, R0 ;  /* 0x000000110b007223 */ /* 0x000fce0000010000 */
.L_x_306:
[----:B------:R-:W-:-:S09]  /*47e0*/  UISETP.NE.OR UP1, UPT, UR5, URZ, UP1 ;  /* 0x000000ff0500728c */ /* 0x000fd20008f25670 */
[----:B------:R-:W-:Y:S05]  /*47f0*/  BRA.U !UP1, `(.L_x_302) ;  /* 0x0000000109947547 */ /* 0x000fea000b800000 */
.L_x_303:
[----:B------:R-:W-:-:S13]  /*4800*/  ISETP.GE.AND P0, PT, R12, UR9, PT ;  /* 0x000000090c007c0c */ /* 0x000fda000bf06270 */
.L_x_307:
[----:B------:R0:W2:Y:S01]  /*4810*/  @!P0 LDG.E.128 R8, desc[UR10][R14.64] ;  /* 0x0000000a0e088981 */ /* 0x0000a2000c1e1d00 */
[C---:B------:R-:W-:Y:S01]  /*4820*/  @!P0 IADD3 R20, P1, PT, R14.reuse, UR22, RZ ;  /* 0x000000160e148c10 */ /* 0x040fe2000ff3e0ff */
[----:B------:R-:W-:Y:S02]  /*4830*/  UIADD3 UR5, UPT, UPT, UR5, 0x4, URZ ;  /* 0x0000000405057890 */ /* 0x000fe4000fffe0ff */
[----:B------:R-:W2:Y:S01]  /*4840*/  LDS R4, [R6+-0x28] ;  /* 0xffffd80006047984 */ /* 0x000ea20000000800 */
[C---:B------:R-:W-:Y:S01]  /*4850*/  @!P0 IADD3.X R21, PT, PT, R15.reuse, UR23, RZ, P1, !PT ;  /* 0x000000170f158c10 */ /* 0x040fe20008ffe4ff */
[----:B------:R-:W-:Y:S01]  /*4860*/  UISETP.NE.AND UP0, UPT, UR5, URZ, UPT ;  /* 0x000000ff0500728c */ /* 0x000fe2000bf05270 */
[C---:B------:R-:W-:Y:S04]  /*4870*/  @!P0 IADD3 R18, P1, PT, R14.reuse, UR12, RZ ;  /* 0x0000000c0e128c10 */ /* 0x040fe8000ff3e0ff */
[C---:B------:R-:W-:Y:S02]  /*4880*/  @!P0 IADD3.X R19, PT, PT, R15.reuse, UR13, RZ, P1, !PT ;  /* 0x0000000d0f138c10 */ /* 0x040fe40008ffe4ff */
[C---:B------:R-:W-:Y:S04]  /*4890*/  @!P0 IADD3 R16, P1, PT, R14.reuse, UR14, RZ ;  /* 0x0000000e0e108c10 */ /* 0x040fe8000ff3e0ff */
[C---:B------:R-:W-:Y:S02]  /*48a0*/  @!P0 IADD3.X R17, PT, PT, R15.reuse, UR15, RZ, P1, !PT ;  /* 0x0000000f0f118c10 */ /* 0x040fe40008ffe4ff */
[----:B0-----:R-:W-:Y:S04]  /*48b0*/  IADD3 R14, P1, PT, R14, UR16, RZ ;  /* 0x000000100e0e7c10 */ /* 0x001fe8000ff3e0ff */
[----:B------:R-:W-:Y:S01]  /*48c0*/  IADD3.X R15, PT, PT, R15, UR17, RZ, P1, !PT ;  /* 0x000000110f0f7c10 */ /* 0x000fe20008ffe4ff */
[C---:B--2---:R-:W-:Y:S01]  /*48d0*/  FFMA.FTZ R5, R4.reuse, R8, R5 ;  /* 0x0000000804057223 */ /* 0x044fe20000010005 */
[C---:B------:R-:W-:Y:S01]  /*48e0*/  FFMA.FTZ R2, R4.reuse, R9, R2 ;  /* 0x0000000904027223 */ /* 0x040fe20000010002 */
[C---:B------:R-:W-:Y:S01]  /*48f0*/  FFMA.FTZ R3, R4.reuse, R10, R3 ;  /* 0x0000000a04037223 */ /* 0x040fe20000010003 */
[----:B------:R-:W-:Y:S02]  /*4900*/  FFMA.FTZ R0, R4, R11, R0 ;  /* 0x0000000b04007223 */ /* 0x000fe40000010000 */
[----:B------:R-:W2:Y:S04]  /*4910*/  @!P0 LDG.E.128 R8, desc[UR10][R20.64] ;  /* 0x0000000a14088981 */ /* 0x000ea8000c1e1d00 */
[----:B------:R-:W2:Y:S02]  /*4920*/  LDS R4, [R6+-0x14] ;  /* 0xffffec0006047984 */ /* 0x000ea40000000800 */
        /* <DEDUP_REMOVED lines=17> */
[----:B------:R-:W-:Y:S09]  /*4a40*/  BRA.U UP0, `(.L_x_307) ;  /* 0xfffffffd00707547 */ /* 0x000ff2000b83ffff */
.L_x_302:
[----:B------:R-:W-:-:S09]  /*4a50*/  UISETP.NE.AND UP0, UPT, UR7, URZ, UPT ;  /* 0x000000ff0700728c */ /* 0x000fd2000bf05270 */
[----:B------:R-:W-:Y:S05]  /*4a60*/  BRA.U !UP0, `(.L_x_301) ;  /* 0x0000000108507547 */ /* 0x000fea000b800000 */
[----:B------:R-:W0:Y:S01]  /*4a70*/  S2UR UR4, SR_CgaCtaId ;  /* 0x00000000000479c3 */ /* 0x000e220000008800 */
[----:B------:R-:W-:Y:S01]  /*4a80*/  UMOV UR5, 0x400 ;  /* 0x0000040000057882 */ /* 0x000fe20000000000 */
[----:B------:R-:W-:Y:S01]  /*4a90*/  IMAD R13, R13, 0x5, R12 ;  /* 0x000000050d0d7824 */ /* 0x000fe200078e020c */
[----:B------:R-:W-:Y:S01]  /*4aa0*/  ISETP.GE.AND P0, PT, R12, UR9, PT ;  /* 0x000000090c007c0c */ /* 0x000fe2000bf06270 */
[----:B------:R-:W-:Y:S02]  /*4ab0*/  UIMAD.WIDE UR12, UR8, 0x4, URZ ;  /* 0x00000004080c78a5 */ /* 0x000fe4000f8e02ff */
[----:B------:R-:W-:Y:S02]  /*4ac0*/  UIADD3 UR7, UPT, UPT, -UR7, URZ, URZ ;  /* 0x000000ff07077290 */ /* 0x000fe4000fffe1ff */
[----:B0-----:R-:W-:-:S06]  /*4ad0*/  ULEA UR4, UR4, UR5, 0x18 ;  /* 0x0000000504047291 */ /* 0x001fcc000f8ec0ff */
[----:B------:R-:W-:-:S07]  /*4ae0*/  LEA R6, R13, UR4, 0x2 ;  /* 0x000000040d067c11 */ /* 0x000fce000f8e10ff */
.L_x_308:
[----:B------:R0:W2:Y:S01]  /*4af0*/  @!P0 LDG.E.128 R8, desc[UR10][R14.64] ;  /* 0x0000000a0e088981 */ /* 0x0000a2000c1e1d00 */
[----:B------:R-:W-:Y:S03]  /*4b00*/  UIADD3 UR7, UPT, UPT, UR7, 0x1, URZ ;  /* 0x0000000107077890 */ /* 0x000fe6000fffe0ff */
[----:B------:R1:W2:Y:S01]  /*4b10*/  LDS R4, [R6] ;  /* 0x0000000006047984 */ /* 0x0002a20000000800 */
[----:B------:R-:W-:Y:S01]  /*4b20*/  UISETP.NE.AND UP0, UPT, UR7, URZ, UPT ;  /* 0x000000ff0700728c */ /* 0x000fe2000bf05270 */
[----:B0-----:R-:W-:Y:S02]  /*4b30*/  IADD3 R14, P1, PT, R14, UR12, RZ ;  /* 0x0000000c0e0e7c10 */ /* 0x001fe4000ff3e0ff */
[----:B-1----:R-:W-:Y:S02]  /*4b40*/  IADD3 R6, PT, PT, R6, 0x14, RZ ;  /* 0x0000001406067810 */ /* 0x002fe40007ffe0ff */
[----:B------:R-:W-:Y:S01]  /*4b50*/  IADD3.X R15, PT, PT, R15, UR13, RZ, P1, !PT ;  /* 0x0000000d0f0f7c10 */ /* 0x000fe20008ffe4ff */
[C---:B--2---:R-:W-:Y:S01]  /*4b60*/  FFMA.FTZ R5, R4.reuse, R8, R5 ;  /* 0x0000000804057223 */ /* 0x044fe20000010005 */
[C---:B------:R-:W-:Y:S01]  /*4b70*/  FFMA.FTZ R2, R4.reuse, R9, R2 ;  /* 0x0000000904027223 */ /* 0x040fe20000010002 */
[C---:B------:R-:W-:Y:S01]  /*4b80*/  FFMA.FTZ R3, R4.reuse, R10, R3 ;  /* 0x0000000a04037223 */ /* 0x040fe20000010003 */
[----:B------:R-:W-:Y:S01]  /*4b90*/  FFMA.FTZ R0, R4, R11, R0 ;  /* 0x0000000b04007223 */ /* 0x000fe20000010000 */
[----:B------:R-:W-:Y:S09]  /*4ba0*/  BRA.U UP0, `(.L_x_308) ;  /* 0xfffffffd00d07547 */ /* 0x000ff2000b83ffff */
.L_x_301:
[----:B------:R-:W-:-:S04]  /*4bb0*/  IADD3 R12, PT, PT, R12, UR19, RZ ;  /* 0x000000130c0c7c10 */ /* 0x000fc8000fffe0ff */
[----:B------:R-:W-:-:S13]  /*4bc0*/  ISETP.GE.AND P0, PT, R12, UR20, PT ;  /* 0x000000140c007c0c */ /* 0x000fda000bf06270 */
[----:B------:R-:W-:Y:S05]  /*4bd0*/  @P0 EXIT ;  /* 0x000000000000094d */ /* 0x000fea0003800000 */
[----:B------:R-:W-:Y:S01]  /*4be0*/  IABS R10, UR21 ;  /* 0x00000015000a7c13 */ /* 0x000fe20008000000 */
[----:B------:R-:W1:Y:S01]  /*4bf0*/  LDC R9, c[0x0][0x434] ;  /* 0x00010d00ff097b82 */ /* 0x000e620000000800 */
[----:B------:R-:W-:Y:S01]  /*4c00*/  IABS R13, R12 ;  /* 0x0000000c000d7213 */ /* 0x000fe20000000000 */
[----:B------:R-:W2:Y:S01]  /*4c10*/  LDCU.128 UR4, c[0x0][0x400] ;  /* 0x00008000ff0477ac */ /* 0x000ea20008000c00 */
[----:B0-----:R-:W0:Y:S01]  /*4c20*/  I2F.RP R8, R10 ;  /* 0x0000000a00087306 */ /* 0x001e220000209400 */
[----:B------:R-:W-:Y:S01]  /*4c30*/  IABS R6, UR21 ;  /* 0x0000001500067c13 */ /* 0x000fe20008000000 */
[----:B------:R-:W3:Y:S01]  /*4c40*/  LDCU.64 UR8, c[0x0][0x410] ;  /* 0x00008200ff0877ac */ /* 0x000ee20008000a00 */
[----:B------:R-:W-:-:S03]  /*4c50*/  F2FP.BF16.F32.PACK_AB R2, R2, R5 ;  /* 0x000000050202723e */ /* 0x000fc600000010ff */
[----:B------:R-:W-:Y:S01]  /*4c60*/  IMAD.MOV R6, RZ, RZ, -R6 ;  /* 0x000000ffff067224 */ /* 0x000fe200078e0a06 */
[----:B------:R-:W-:Y:S01]  /*4c70*/  F2FP.BF16.F32.PACK_AB R3, R0, R3 ;  /* 0x000000030003723e */ /* 0x000fe200000010ff */
[----:B0-----:R-:W0:Y:S02]  /*4c80*/  MUFU.RCP R14, R8 ;  /* 0x00000008000e7308 */ /* 0x001e240000001000 */
[----:B0-----:R-:W-:Y:S01]  /*4c90*/  VIADD R14, R14, 0xffffffe ;  /* 0x0ffffffe0e0e7836 */ /* 0x001fe20000000000 */
[----:B-1----:R-:W-:-:S05]  /*4ca0*/  IABS R8, R9 ;  /* 0x0000000900087213 */ /* 0x002fca0000000000 */
[----:B------:R-:W0:Y:S02]  /*4cb0*/  F2I.FTZ.U32.TRUNC.NTZ R15, R14 ;  /* 0x0000000e000f7305 */ /* 0x000e24000021f000 */
[----:B0-----:R-:W-:Y:S02]  /*4cc0*/  IMAD.MOV R4, RZ, RZ, -R15 ;  /* 0x000000ffff047224 */ /* 0x001fe400078e0a0f */
[----:B------:R-:W-:Y:S02]  /*4cd0*/  HFMA2 R14, -RZ, RZ, 0, 0 ;  /* 0x00000000ff0e7431 */ /* 0x000fe400000001ff */
[----:B------:R-:W-:-:S04]  /*4ce0*/  IMAD R4, R4, R10, RZ ;  /* 0x0000000a04047224 */ /* 0x000fc800078e02ff */
[----:B------:R-:W-:-:S04]  /*4cf0*/  IMAD.HI.U32 R4, R15, R4, R14 ;  /* 0x000000040f047227 */ /* 0x000fc800078e000e */
[----:B------:R-:W-:Y:S02]  /*4d00*/  HFMA2 R15, -RZ, RZ, 0, 0 ;  /* 0x00000000ff0f7431 */ /* 0x000fe400000001ff */
[----:B------:R-:W-:Y:S02]  /*4d10*/  IMAD.HI.U32 R11, R4, R13, RZ ;  /* 0x0000000d040b7227 */ /* 0x000fe400078e00ff */
[----:B------:R-:W0:Y:S02]  /*4d20*/  I2F.RP R4, R8 ;  /* 0x0000000800047306 */ /* 0x000e240000209400 */
[----:B------:R-:W-:Y:S01]  /*4d30*/  IMAD R13, R11, R6, R13 ;  /* 0x000000060b0d7224 */ /* 0x000fe200078e020d */
[----:B------:R-:W-:-:S04]  /*4d40*/  LOP3.LUT R6, R12, UR21, RZ, 0x3c, !PT ;  /* 0x000000150c067c12 */ /* 0x000fc8000f8e3cff */
[----:B------:R-:W-:Y:S02]  /*4d50*/  ISETP.GT.U32.AND P1, PT, R10, R13, PT ;  /* 0x0000000d0a00720c */ /* 0x000fe40003f24070 */
[----:B------:R-:W-:Y:S01]  /*4d60*/  ISETP.GE.AND P0, PT, R6, RZ, PT ;  /* 0x000000ff0600720c */ /* 0x000fe20003f06270 */
[----:B0-----:R-:W0:Y:S10]  /*4d70*/  MUFU.RCP R4, R4 ;  /* 0x0000000400047308 */ /* 0x001e340000001000 */
[----:B------:R-:W-:Y:S01]  /*4d80*/  @!P1 IMAD.IADD R13, R13, 0x1, -R10 ;  /* 0x000000010d0d9824 */ /* 0x000fe200078e0a0a */
[----:B------:R-:W-:-:S02]  /*4d90*/  @!P1 IADD3 R11, PT, PT, R11, 0x1, RZ ;  /* 0x000000010b0b9810 */ /* 0x000fc40007ffe0ff */
[----:B------:R-:W-:Y:S02]  /*4da0*/  ISETP.NE.AND P1, PT, RZ, UR21, PT ;  /* 0x00000015ff007c0c */ /* 0x000fe4000bf25270 */
[----:B------:R-:W-:Y:S01]  /*4db0*/  ISETP.GE.U32.AND P2, PT, R13, R10, PT ;  /* 0x0000000a0d00720c */ /* 0x000fe20003f46070 */
[----:B0-----:R-:W-:-:S04]  /*4dc0*/  VIADD R16, R4, 0xffffffe ;  /* 0x0ffffffe04107836 */ /* 0x001fc80000000000 */
[----:B------:R-:W0:Y:S08]  /*4dd0*/  F2I.FTZ.U32.TRUNC.NTZ R17, R16 ;  /* 0x0000001000117305 */ /* 0x000e30000021f000 */
[----:B------:R-:W-:-:S05]  /*4de0*/  @P2 VIADD R11, R11, 0x1 ;  /* 0x000000010b0b2836 */ /* 0x000fca0000000000 */
[----:B------:R-:W-:Y:S02]  /*4df0*/  @!P0 IADD3 R11, PT, PT, -R11, RZ, RZ ;  /* 0x000000ff0b0b8210 */ /* 0x000fe40007ffe1ff */
[----:B------:R-:W-:-:S05]  /*4e00*/  @!P1 LOP3.LUT R11, RZ, UR21, RZ, 0x33, !PT ;  /* 0x00000015ff0b9c12 */ /* 0x000fca000f8e33ff */
[----:B------:R-:W-:Y:S02]  /*4e10*/  IMAD R10, R11, UR21, RZ ;  /* 0x000000150b0a7c24 */ /* 0x000fe4000f8e02ff */
[----:B0-----:R-:W-:Y:S01]  /*4e20*/  IMAD.MOV R13, RZ, RZ, -R17 ;  /* 0x000000ffff0d7224 */ /* 0x001fe200078e0a11 */
[----:B------:R-:W-:Y:S01]  /*4e30*/  MOV R16, RZ ;  /* 0x000000ff00107202 */ /* 0x000fe20000000f00 */
[----:B------:R-:W-:Y:S02]  /*4e40*/  IMAD.IADD R14, R12, 0x1, -R10 ;  /* 0x000000010c0e7824 */ /* 0x000fe400078e0a0a */
[----:B------:R-:W-:-:S03]  /*4e50*/  IMAD R6, R13, R8, RZ ;  /* 0x000000080d067224 */ /* 0x000fc600078e02ff */
[----:B------:R-:W-:Y:S01]  /*4e60*/  IABS R4, R14 ;  /* 0x0000000e00047213 */ /* 0x000fe20000000000 */
[----:B------:R-:W-:Y:S01]  /*4e70*/  IMAD.HI.U32 R6, R17, R6, R16 ;  /* 0x0000000611067227 */ /* 0x000fe200078e0010 */
[----:B------:R-:W-:-:S04]  /*4e80*/  LOP3.LUT R14, R14, R9, RZ, 0x3c, !PT ;  /* 0x000000090e0e7212 */ /* 0x000fc800078e3cff */
[----:B------:R-:W-:Y:S01]  /*4e90*/  ISETP.GE.AND P1, PT, R14, RZ, PT ;  /* 0x000000ff0e00720c */ /* 0x000fe20003f26270 */
[----:B------:R-:W-:Y:S01]  /*4ea0*/  IMAD.HI.U32 R6, R6, R4, RZ ;  /* 0x0000000406067227 */ /* 0x000fe200078e00ff */
[----:B------:R-:W-:-:S03]  /*4eb0*/  LOP3.LUT R14, R7, 0x7c, RZ, 0xc0, !PT ;  /* 0x0000007c070e7812 */ /* 0x000fc600078ec0ff */
[----:B------:R-:W-:Y:S02]  /*4ec0*/  IMAD.MOV R13, RZ, RZ, -R6 ;  /* 0x000000ffff0d7224 */ /* 0x000fe400078e0a06 */
[----:B--2---:R-:W-:-:S04]  /*4ed0*/  IMAD.WIDE.U32 R14, R11, UR4, R14 ;  /* 0x000000040b0e7c25 */ /* 0x004fc8000f8e000e */
[----:B------:R-:W-:Y:S01]  /*4ee0*/  IMAD R13, R8, R13, R4 ;  /* 0x0000000d080d7224 */ /* 0x000fe200078e0204 */
[----:B------:R-:W-:-:S04]  /*4ef0*/  SHF.R.S32.HI R4, RZ, 0x1f, R11 ;  /* 0x0000001fff047819 */ /* 0x000fc8000001140b */
[----:B------:R-:W-:Y:S01]  /*4f00*/  ISETP.GT.U32.AND P0, PT, R8, R13, PT ;  /* 0x0000000d0800720c */ /* 0x000fe20003f04070 */
[----:B------:R-:W-:-:S04]  /*4f10*/  IMAD R4, R4, UR4, RZ ;  /* 0x0000000404047c24 */ /* 0x000fc8000f8e02ff */
[----:B------:R-:W-:Y:S01]  /*4f20*/  IMAD R11, R11, UR5, R4 ;  /* 0x000000050b0b7c24 */ /* 0x000fe2000f8e0204 */
[----:B------:R-:W0:Y:S03]  /*4f30*/  LDCU.64 UR4, c[0x0][0x3f0] ;  /* 0x00007e00ff0477ac */ /* 0x000e260008000a00 */
[----:B------:R-:W-:-:S04]  /*4f40*/  IMAD.IADD R15, R15, 0x1, R11 ;  /* 0x000000010f0f7824 */ /* 0x000fc800078e020b */
[-C--:B------:R-:W-:Y:S01]  /*4f50*/  @!P0 IADD3 R13, PT, PT, R13, -R8.reuse, RZ ;  /* 0x800000080d0d8210 */ /* 0x080fe20007ffe0ff */
[----:B------:R-:W-:Y:S01]  /*4f60*/  @!P0 VIADD R6, R6, 0x1 ;  /* 0x0000000106068836 */ /* 0x000fe20000000000 */
[----:B------:R-:W-:Y:S02]  /*4f70*/  ISETP.NE.AND P0, PT, R9, RZ, PT ;  /* 0x000000ff0900720c */ /* 0x000fe40003f05270 */
[----:B------:R-:W-:-:S13]  /*4f80*/  ISETP.GE.U32.AND P2, PT, R13, R8, PT ;  /* 0x000000080d00720c */ /* 0x000fda0003f46070 */
[----:B------:R-:W-:-:S05]  /*4f90*/  @P2 IADD3 R6, PT, PT, R6, 0x1, RZ ;  /* 0x0000000106062810 */ /* 0x000fca0007ffe0ff */
[----:B------:R-:W-:Y:S01]  /*4fa0*/  @!P1 IMAD.MOV R6, RZ, RZ, -R6 ;  /* 0x000000ffff069224 */ /* 0x000fe200078e0a06 */
[----:B------:R-:W-:-:S04]  /*4fb0*/  @!P0 LOP3.LUT R6, RZ, R9, RZ, 0x33, !PT ;  /* 0x00000009ff068212 */ /* 0x000fc800078e33ff */
[----:B------:R-:W-:Y:S01]  /*4fc0*/  SHF.R.S32.HI R4, RZ, 0x1f, R6 ;  /* 0x0000001fff047819 */ /* 0x000fe20000011406 */
[C---:B------:R-:W-:Y:S02]  /*4fd0*/  IMAD R9, R6.reuse, R9, R10 ;  /* 0x0000000906097224 */ /* 0x040fe400078e020a */
[----:B---3--:R-:W-:-:S03]  /*4fe0*/  IMAD.WIDE.U32 R14, R6, UR8, R14 ;  /* 0x00000008060e7c25 */ /* 0x008fc6000f8e000e */
[----:B------:R-:W-:Y:S01]  /*4ff0*/  IADD3 R9, PT, PT, R12, -R9, RZ ;  /* 0x800000090c097210 */ /* 0x000fe20007ffe0ff */
[----:B------:R-:W-:-:S03]  /*5000*/  IMAD R7, R4, UR8, RZ ;  /* 0x0000000804077c24 */ /* 0x000fc6000f8e02ff */
[----:B------:R-:W-:Y:S01]  /*5010*/  SHF.R.S32.HI R4, RZ, 0x1f, R9 ;  /* 0x0000001fff047819 */ /* 0x000fe20000011409 */
[----:B------:R-:W-:-:S04]  /*5020*/  IMAD R7, R6, UR9, R7 ;  /* 0x0000000906077c24 */ /* 0x000fc8000f8e0207 */
[----:B------:R-:W-:Y:S02]  /*5030*/  IMAD.IADD R15, R15, 0x1, R7 ;  /* 0x000000010f0f7824 */ /* 0x000fe400078e0207 */
[----:B------:R-:W-:Y:S02]  /*5040*/  IMAD R4, R4, UR6, RZ ;  /* 0x0000000604047c24 */ /* 0x000fe4000f8e02ff */
[----:B------:R-:W-:-:S04]  /*5050*/  IMAD.WIDE.U32 R14, R9, UR6, R14 ;  /* 0x00000006090e7c25 */ /* 0x000fc8000f8e000e */
[----:B------:R-:W-:-:S05]  /*5060*/  IMAD R4, R9, UR7, R4 ;  /* 0x0000000709047c24 */ /* 0x000fca000f8e0204 */
[----:B------:R-:W-:Y:S02]  /*5070*/  IADD3 R6, PT, PT, R15, R4, RZ ;  /* 0x000000040f067210 */ /* 0x000fe40007ffe0ff */
[----:B0-----:R-:W-:-:S04]  /*5080*/  LEA R4, P0, R14, UR4, 0x1 ;  /* 0x000000040e047c11 */ /* 0x001fc8000f8008ff */
[----:B------:R-:W-:-:S05]  /*5090*/  LEA.HI.X R5, R14, UR5, R6, 0x1, P0 ;  /* 0x000000050e057c11 */ /* 0x000fca00080f0c06 */
[----:B------:R-:W-:Y:S01]  /*50a0*/  STG.E.64 desc[UR10][R4.64], R2 ;  /* 0x0000000204007986 */ /* 0x000fe2000c101b0a */
[----:B------:R-:W-:Y:S05]  /*50b0*/  EXIT ;  /* 0x000000000000794d */ /* 0x000fea0003800000 */
        .weak           $__internal_7_$__cuda_sm20_div_s64
        .type           $__internal_7_$__cuda_sm20_div_s64,@function
        .size           $__internal_7_$__cuda_sm20_div_s64,(.L_x_14855 - $__internal_7_$__cuda_sm20_div_s64)
$__internal_7_$__cuda_sm20_div_s64:
        /* <DEDUP_REMOVED lines=31> */
[----:B------:R-:W-:-:S03]  /*52b0*/  IMAD.HI.U32 R38, R39, R2, RZ ;  /* 0x0000000227267227 */ /* 0x000fc600078e00ff */
[----:B------:R-:W-:-:S05]  /*52c0*/  IADD3.X R0, PT, PT, RZ, ~R0, RZ, P0, !PT ;  /* 0x80000000ff007210 */ /* 0x000fca00007fe4ff */
[----:B------:R-:W-:-:S04]  /*52d0*/  IMAD.WIDE.U32 R38, P0, R39, R0, R38 ;  /* 0x0000000027267225 */ /* 0x000fc80007800026 */
[----:B------:R-:W-:-:S04]  /*52e0*/  IMAD.HI.U32 R17, P3, R19, R2, R38 ;  /* 0x0000000213117227 */ /* 0x000fc80007860026 */
[----:B------:R-:W-:-:S04]  /*52f0*/  IMAD.HI.U32 R2, R19, R0, RZ ;  /* 0x0000000013027227 */ /* 0x000fc800078e00ff */
[----:B------:R-:W-:Y:S02]  /*5300*/  IMAD R0, R19, R0, RZ ;  /* 0x0000000013007224 */ /* 0x000fe400078e02ff */
[----:B------:R-:W-:Y:S02]  /*5310*/  IMAD.X R2, R2, 0x1, R19, P0 ;  /* 0x0000000102027824 */ /* 0x000fe400000e0613 */
[----:B------:R-:W-:Y:S01]  /*5320*/  IMAD.MOV.U32 R39, RZ, RZ, RZ ;  /* 0x000000ffff277224 */ /* 0x000fe200078e00ff */
        /* <DEDUP_REMOVED lines=13> */
[----:B------:R-:W-:-:S03]  /*5400*/  IMAD.WIDE.U32 R38, R19, R30, RZ ;  /* 0x0000001e13267225 */ /* 0x000fc600078e00ff */
[----:B------:R-:W-:Y:S01]  /*5410*/  IADD3.X R2, PT, PT, RZ, R2, RZ, P1, !PT ;  /* 0x00000002ff027210 */ /* 0x000fe20000ffe4ff */
[----:B------:R-:W-:Y:S01]  /*5420*/  IMAD R27, R19, R31, R39 ;  /* 0x0000001f131b7224 */ /* 0x000fe200078e0227 */
[----:B------:R-:W-:-:S03]  /*5430*/  IADD3 R17, P0, PT, -R38, R17, RZ ;  /* 0x0000001126117210 */ /* 0x000fc60007f1e1ff */
[-C--:B------:R-:W-:Y:S01]  /*5440*/  IMAD R27, R2, R30.reuse, R27 ;  /* 0x0000001e021b7224 */ /* 0x080fe200078e021b */
[----:B------:R-:W-:-:S03]  /*5450*/  ISETP.GE.U32.AND P3, PT, R17, R30, PT ;  /* 0x0000001e1100720c */ /* 0x000fc60003f66070 */
[----:B------:R-:W-:Y:S01]  /*5460*/  IMAD.X R27, R0, 0x1, ~R27, P0 ;  /* 0x00000001001b7824 */ /* 0x000fe200000e0e1b */
[----:B------:R-:W-:-:S04]  /*5470*/  IADD3 R0, P2, PT, R17, -R30, RZ ;  /* 0x8000001e11007210 */ /* 0x000fc80007f5e0ff */
        /* <DEDUP_REMOVED lines=8> */
[----:B------:R-:W-:Y:S02]  /*5500*/  ISETP.GE.U32.AND.EX P0, PT, R27, R31, PT, P0 ;  /* 0x0000001f1b00720c */ /* 0x000fe40003f06100 */
[----:B------:R-:W-:-:S02]  /*5510*/  IADD3 R19, P1, PT, R30, 0x1, RZ ;  /* 0x000000011e137810 */ /* 0x000fc40007f3e0ff */
[----:B------:R-:W-:Y:S02]  /*5520*/  SEL R17, R17, R2, P3 ;  /* 0x0000000211117207 */ /* 0x000fe40001800000 */
[----:B------:R-:W-:Y:S02]  /*5530*/  SEL R19, R19, R30, P0 ;  /* 0x0000001e13137207 */ /* 0x000fe40000000000 */
[----:B------:R-:W-:Y:S02]  /*5540*/  IADD3.X R0, PT, PT, RZ, R17, RZ, P1, !PT ;  /* 0x00000011ff007210 */ /* 0x000fe40000ffe4ff */
[----:B------:R-:W-:Y:S02]  /*5550*/  LOP3.LUT R2, R13, R15, RZ, 0x3c, !PT ;  /* 0x0000000f0d027212 */ /* 0x000fe400078e3cff */
[----:B------:R-:W-:Y:S02]  /*5560*/  SEL R17, R0, R17, P0 ;  /* 0x0000001100117207 */ /* 0x000fe40000000000 */
[----:B------:R-:W-:-:S02]  /*5570*/  IADD3 R0, P1, PT, RZ, -R19, RZ ;  /* 0x80000013ff007210 */ /* 0x000fc40007f3e0ff */
[----:B------:R-:W-:Y:S02]  /*5580*/  ISETP.GE.AND P2, PT, R2, RZ, PT ;  /* 0x000000ff0200720c */ /* 0x000fe40003f46270 */
[----:B------:R-:W-:Y:S01]  /*5590*/  ISETP.NE.U32.AND P0, PT, R20, RZ, PT ;  /* 0x000000ff1400720c */ /* 0x000fe20003f05070 */
[----:B------:R-:W-:Y:S01]  /*55a0*/  IMAD.X R2, RZ, RZ, ~R17, P1 ;  /* 0x000000ffff027224 */ /* 0x000fe200008e0e11 */
[----:B------:R-:W-:Y:S01]  /*55b0*/  SEL R0, R0, R19, !P2 ;  /* 0x0000001300007207 */ /* 0x000fe20005000000 */
[----:B------:R-:W-:Y:S01]  /*55c0*/  IMAD.MOV.U32 R19, RZ, RZ, 0x0 ;  /* 0x00000000ff137424 */ /* 0x000fe200078e00ff */
[----:B------:R-:W-:Y:S02]  /*55d0*/  ISETP.NE.AND.EX P0, PT, R13, RZ, PT, P0 ;  /* 0x000000ff0d00720c */ /* 0x000fe40003f05300 */
[----:B------:R-:W-:Y:S02]  /*55e0*/  SEL R2, R2, R17, !P2 ;  /* 0x0000001102027207 */ /* 0x000fe40005000000 */
[----:B------:R-:W-:-:S02]  /*55f0*/  SEL R0, R0, 0xffffffff, P0 ;  /* 0xffffffff00007807 */ /* 0x000fc40000000000 */
[----:B------:R-:W-:Y:S01]  /*5600*/  SEL R15, R2, 0xffffffff, P0 ;  /* 0xffffffff020f7807 */ /* 0x000fe20000000000 */
[----:B------:R-:W-:Y:S06]  /*5610*/  RET.REL.NODEC R18 `(_ZN5flash32flash_fwd_splitkv_combine_kernelI23Flash_fwd_kernel_traitsILi128ELi64ELi128ELi4ELb0ELb0EN7cutlass10bfloat16_tE19Flash_kernel_traitsILi128ELi64ELi128ELi4ES3_EELi4ELi7ELb1EEEvNS_16Flash_fwd_paramsE) ;  /* 0xffffffa812787950 */ /* 0x000fec0003c3ffff */
.L_x_309:
        /* <DEDUP_REMOVED lines=14> */
.L_x_14855:


//--------------------- .text._ZN5flash32flash_fwd_splitkv_combine_kernelI23Flash_fwd_kernel_traitsILi128ELi64ELi128ELi4ELb0ELb0EN7cutlass10bfloat16_tE19Flash_kernel_traitsILi128ELi64ELi128ELi4ES3_EELi4ELi6ELb1EEEvNS_16Flash_fwd_paramsE --------------------------
	.section	.text._ZN5flash32flash_fwd_splitkv_combine_kernelI23Flash_fwd_kernel_traitsILi128ELi64ELi128ELi4ELb0ELb0EN7cutlass10bfloat16_tE19Flash_kernel_traitsILi128ELi64ELi128ELi4ES3_EELi4ELi6ELb1EEEvNS_16Flash_fwd_paramsE,"ax",@progbits
	.align	128
        .global         _ZN5flash32flash_fwd_splitkv_combine_kernelI23Flash_fwd_kernel_traitsILi128ELi64ELi128ELi4ELb0ELb0EN7cutlass10bfloat16_tE19Flash_kernel_traitsILi128ELi64ELi128ELi4ES3_EELi4ELi6ELb1EEEvNS_16Flash_fwd_paramsE
        .type           _ZN5flash32flash_fwd_splitkv_combine_kernelI23Flash_fwd_kernel_traitsILi128ELi64ELi128ELi4ELb0ELb0EN7cutlass10bfloat16_tE19Flash_kernel_traitsILi128ELi64ELi128ELi4ES3_EELi4ELi6ELb1EEEvNS_16Flash_fwd_paramsE,@function
        .size           _ZN5flash32flash_fwd_splitkv_combine_kernelI23Flash_fwd_kernel_traitsILi128ELi64ELi128ELi4ELb0ELb0EN7cutlass10bfloat16_tE19Flash_kernel_traitsILi128ELi64ELi128ELi4ES3_EELi4ELi6ELb1EEEvNS_16Flash_fwd_paramsE,(.L_x_14856 - _ZN5flash32flash_fwd_splitkv_combine_kernelI23Flash_fwd_kernel_traitsILi128ELi64ELi128ELi4ELb0ELb0EN7cutlass10bfloat16_tE19Flash_kernel_traitsILi128ELi64ELi128ELi4ES3_EELi4ELi6ELb1EEEvNS_16Flash_fwd_paramsE)
        .other          _ZN5flash32flash_fwd_splitkv_combine_kernelI23Flash_fwd_kernel_traitsILi128ELi64ELi128ELi4ELb0ELb0EN7cutlass10bfloat16_tE19Flash_kernel_traitsILi128ELi64ELi128ELi4ES3_EELi4ELi6ELb1EEEvNS_16Flash_fwd_paramsE,@"STO_CUDA_ENTRY STV_DEFAULT"
_ZN5flash32flash_fwd_splitkv_combine_kernelI23Flash_fwd_kernel_traitsILi128ELi64ELi128ELi4ELb0ELb0EN7cutlass10bfloat16_tE19Flash_kernel_traitsILi128ELi64ELi128ELi4ES3_EELi4ELi6ELb1EEEvNS_16Flash_fwd_paramsE:
.text._ZN5flash32flash_fwd_splitkv_combine_kernelI23Flash_fwd_kernel_traitsILi128ELi64ELi128ELi4ELb0ELb0EN7cutlass10bfloat16_tE19Flash_kernel_traitsILi128ELi64ELi128ELi4ES3_EELi4ELi6ELb1EEEvNS_16Flash_fwd_paramsE:
        /* <DEDUP_REMOVED lines=38> */
.L_x_310:
[----:B------:R-:W-:Y:S01]  /*0260*/  IMAD.U32 R22, RZ, RZ, UR21 ;  /* 0x00000015ff167e24 */ /* 0x000fe2000f8e00ff */
[----:B------:R-:W-:Y:S01]  /*0270*/  MOV R20, UR19 ;  /* 0x0000001300147c02 */ /* 0x000fe20008000f00 */
[----:B------:R-:W-:Y:S01]  /*0280*/  IMAD.U32 R19, RZ, RZ, UR15 ;  /* 0x0000000fff137e24 */ /* 0x000fe2000f8e00ff */
[----:B------:R-:W-:Y:S02]  /*0290*/  MOV R18, UR14 ;  /* 0x0000000e00127c02 */ /* 0x000fe40008000f00 */
[----:B------:R-:W-:Y:S02]  /*02a0*/  MOV R16, 0x2c0 ;  /* 0x000002c000107802 */ /* 0x000fe40000000f00 */
[----:B------:R-:W-:Y:S05]  /*02b0*/  CALL.REL.NOINC `($__internal_8_$__cuda_sm20_div_s64) ;  /* 0x0000004800987944 */ /* 0x000fea0003c00000 */
.L_x_311:
        /* <DEDUP_REMOVED lines=30> */
.L_x_313:
[----:B------:R-:W-:Y:S01]  /*04a0*/  IMAD.MOV.U32 R22, RZ, RZ, R10 ;  /* 0x000000ffff167224 */ /* 0x000fe200078e000a */
[----:B------:R-:W-:Y:S02]  /*04b0*/  MOV R19, R11 ;  /* 0x0000000b00137202 */ /* 0x000fe40000000f00 */
[----:B------:R-:W-:Y:S02]  /*04c0*/  MOV R16, 0x4e0 ;  /* 0x000004e000107802 */ /* 0x000fe40000000f00 */
[----:B------:R-:W-:Y:S05]  /*04d0*/  CALL.REL.NOINC `($__internal_8_$__cuda_sm20_div_s64) ;  /* 0x0000004800107944 */ /* 0x000fea0003c00000 */
[----:B------:R-:W-:Y:S02]  /*04e0*/  MOV R4, R10 ;  /* 0x0000000a00047202 */ /* 0x000fe40000000f00 */
[----:B------:R-:W-:Y:S02]  /*04f0*/  MOV R5, R11 ;  /* 0x0000000b00057202 */ /* 0x000fe40000000f00 */
.L_x_314:
[----:B------:R-:W-:Y:S05]  /*0500*/  BSYNC.RECONVERGENT B0 ;  /* 0x0000000000007941 */ /* 0x000fea0003800200 */
.L_x_312:
        /* <DEDUP_REMOVED lines=57> */
.L_x_316:
[----:B------:R-:W-:Y:S01]  /*08a0*/  IMAD.MOV.U32 R22, RZ, RZ, R20 ;  /* 0x000000ffff167224 */ /* 0x000fe200078e0014 */
[----:B------:R-:W-:Y:S01]  /*08b0*/  MOV R20, R9 ;  /* 0x0000000900147202 */ /* 0x000fe20000000f00 */
[----:B------:R-:W-:Y:S01]  /*08c0*/  IMAD.MOV.U32 R19, RZ, RZ, R18 ;  /* 0x000000ffff137224 */ /* 0x000fe200078e0012 */
[----:B------:R-:W-:Y:S02]  /*08d0*/  MOV R18, R29 ;  /* 0x0000001d00127202 */ /* 0x000fe40000000f00 */
[----:B------:R-:W-:Y:S02]  /*08e0*/  MOV R16, 0x900 ;  /* 0x0000090000107802 */ /* 0x000fe40000000f00 */
[----:B------:R-:W-:Y:S05]  /*08f0*/  CALL.REL.NOINC `($__internal_8_$__cuda_sm20_div_s64) ;  /* 0x0000004400087944 */ /* 0x000fea0003c00000 */
.L_x_317:
[----:B------:R-:W-:Y:S05]  /*0900*/  BSYNC.RECONVERGENT B0 ;  /* 0x0000000000007941 */ /* 0x000fea0003800200 */
.L_x_315:
        /* <DEDUP_REMOVED lines=124> */
.L_x_319:
[----:B------:R-:W-:Y:S01]  /*10d0*/  IMAD.MOV.U32 R22, RZ, RZ, R10 ;  /* 0x000000ffff167224 */ /* 0x000fe200078e000a */
[----:B------:R-:W-:Y:S01]  /*10e0*/  MOV R20, R8 ;  /* 0x0000000800147202 */ /* 0x000fe20000000f00 */
[----:B------:R-:W-:Y:S01]  /*10f0*/  IMAD.MOV.U32 R19, RZ, RZ, R11 ;  /* 0x000000ffff137224 */ /* 0x000fe200078e000b */
[----:B------:R-:W-:Y:S02]  /*1100*/  MOV R18, R0 ;  /* 0x0000000000127202 */ /* 0x000fe40000000f00 */
[----:B------:R-:W-:Y:S02]  /*1110*/  MOV R16, 0x1130 ;  /* 0x0000113000107802 */ /* 0x000fe40000000f00 */
[----:B------:R-:W-:Y:S05]  /*1120*/  CALL.REL.NOINC `($__internal_8_$__cuda_sm20_div_s64) ;  /* 0x0000003800fc7944 */ /* 0x000fea0003c00000 */
[----:B------:R-:W-:Y:S02]  /*1130*/  MOV R32, R10 ;  /* 0x0000000a00207202 */ /* 0x000fe40000000f00 */
[----:B------:R-:W-:Y:S02]  /*1140*/  MOV R33, R11 ;  /* 0x0000000b00217202 */ /* 0x000fe40000000f00 */
.L_x_320:
[----:B------:R-:W-:Y:S05]  /*1150*/  BSYNC.RECONVERGENT B0 ;  /* 0x0000000000007941 */ /* 0x000fea0003800200 */
.L_x_318:
        /* <DEDUP_REMOVED lines=57> */
.L_x_322:
[----:B------:R-:W-:Y:S01]  /*14f0*/  IMAD.MOV.U32 R22, RZ, RZ, R4 ;  /* 0x000000ffff167224 */ /* 0x000fe200078e0004 */
[----:B------:R-:W-:Y:S01]  /*1500*/  MOV R19, R5 ;  /* 0x0000000500137202 */ /* 0x000fe20000000f00 */
[----:B------:R-:W-:Y:S01]  /*1510*/  IMAD.MOV.U32 R20, RZ, RZ, R7 ;  /* 0x000000ffff147224 */ /* 0x000fe200078e0007 */
[----:B------:R-:W-:Y:S02]  /*1520*/  MOV R16, 0x1540 ;  /* 0x0000154000107802 */ /* 0x000fe40000000f00 */
[----:B------:R-:W-:Y:S05]  /*1530*/  CALL.REL.NOINC `($__internal_8_$__cuda_sm20_div_s64) ;  /* 0x0000003400f87944 */ /* 0x000fea0003c00000 */
[----:B------:R-:W-:Y:S02]  /*1540*/  MOV R14, R10 ;  /* 0x0000000a000e7202 */ /* 0x000fe40000000f00 */
[----:B------:R-:W-:Y:S02]  /*1550*/  MOV R15, R11 ;  /* 0x0000000b000f7202 */ /* 0x000fe40000000f00 */
.L_x_323:
[----:B------:R-:W-:Y:S05]  /*1560*/  BSYNC.RECONVERGENT B0 ;  /* 0x0000000000007941 */ /* 0x000fea0003800200 */
.L_x_321:
        /* <DEDUP_REMOVED lines=35> */
[----:B------:R-:W5:Y:S01]  /*17a0*/  @!P0 S2R R12, SR_CgaCtaId ;  /* 0x00000000000c8919 */ /* 0x000f620000008800 */
[----:B------:R-:W-:Y:S02]  /*17b0*/  @!P1 MOV R16, 0x400 ;  /* 0x0000040000109802 */ /* 0x000fe40000000f00 */
[----:B------:R-:W-:Y:S02]  /*17c0*/  @!P1 SHF.L.U32 R17, R4, 0x2, RZ ;  /* 0x0000000204119819 */ /* 0x000fe400000006ff */
[----:B------:R-:W-:Y:S02]  /*17d0*/  @!P0 MOV R19, 0x400 ;  /* 0x0000040000138802 */ /* 0x000fe40000000f00 */
[----:B------:R-:W-:-:S02]  /*17e0*/  @!P0 MOV R13, 0x400 ;  /* 0x00000400000d8802 */ /* 0x000fc40000000f00 */
[----:B------:R-:W-:Y:S02]  /*17f0*/  @!P1 LOP3.LUT R18, R17, 0xc, RZ, 0xc0, !PT ;  /* 0x0000000c11129812 */ /* 0x000fe400078ec0ff */
[----:B-1----:R-:W-:Y:S01]  /*1800*/  @!P1 LEA R11, R11, R16, 0x18 ;  /* 0x000000100b0b9211 */ /* 0x002fe200078ec0ff */
[----:B------:R-:W-:Y:S01]  /*1810*/  @!P0 IMAD.SHL.U32 R16, R4, 0x4, RZ ;  /* 0x0000000404108824 */ /* 0x000fe200078e00ff */
[----:B----4-:R-:W-:-:S04]  /*1820*/  @!P0 LEA R10, R10, R19, 0x18 ;  /* 0x000000130a0a8211 */ /* 0x010fc800078ec0ff */
[----:B------:R-:W-:Y:S02]  /*1830*/  @!P0 LOP3.LUT R17, R16, 0xc, RZ, 0xc0, !PT ;  /* 0x0000000c10118812 */ /* 0x000fe400078ec0ff */
[----:B-----5:R-:W-:Y:S02]  /*1840*/  @!P0 LEA R13, R12, R13, 0x18 ;  /* 0x0000000d0c0d8211 */ /* 0x020fe400078ec0ff */
[----:B------:R-:W-:Y:S01]  /*1850*/  SHF.R.U32.HI R12, RZ, 0x5, R4 ;  /* 0x00000005ff0c7819 */ /* 0x000fe20000011604 */
[----:B------:R-:W-:Y:S02]  /*1860*/  @!P1 IMAD.IADD R18, R18, 0x1, R11 ;  /* 0x0000000112129824 */ /* 0x000fe400078e020b */
[----:B------:R-:W-:Y:S02]  /*1870*/  @!P0 IMAD.IADD R10, R17, 0x1, R10 ;  /* 0x00000001110a8824 */ /* 0x000fe400078e020a */
[----:B------:R-:W-:Y:S02]  /*1880*/  @!P0 IMAD R16, R12, 0x4, R13 ;  /* 0x000000040c108824 */ /* 0x000fe400078e020d */
[----:B------:R-:W-:-:S02]  /*1890*/  @!P1 IMAD R13, R3, 0x14, R18 ;  /* 0x00000014030d9824 */ /* 0x000fc400078e0212 */
[----:B------:R-:W-:Y:S01]  /*18a0*/  @!P0 IMAD R10, R3, 0x14, R10 ;  /* 0x00000014030a8824 */ /* 0x000fe200078e020a */
[----:B------:R-:W-:Y:S01]  /*18b0*/  @!P0 LOP3.LUT R11, R4, 0x1f, RZ, 0xc0, !PT ;  /* 0x0000001f040b8812 */ /* 0x000fe200078ec0ff */
[----:B0-----:R-:W-:Y:S01]  /*18c0*/  IMAD.MOV.U32 R25, RZ, RZ, -0x800000 ;  /* 0xff800000ff197424 */ /* 0x001fe200078e00ff */
[----:B------:R-:W-:Y:S01]  /*18d0*/  MOV R24, 0xff800000 ;  /* 0xff80000000187802 */ /* 0x000fe20000000f00 */
[----:B------:R-:W0:Y:S02]  /*18e0*/  LDC R3, c[0x0][0x434] ;  /* 0x00010d00ff037b82 */ /* 0x000e240000000800 */
        /* <DEDUP_REMOVED lines=18> */
[----:B-1----:R-:W-:Y:S01]  /*1a10*/  VIADD R18, R18, 0xffffffe ;  /* 0x0ffffffe12127836 */ /* 0x002fe20000000000 */
[----:B------:R-:W1:Y:S03]  /*1a20*/  LDC R17, c[0x0][0x3e0] ;  /* 0x0000f800ff117b82 */ /* 0x000e660000000800 */
[----:B------:R-:W2:Y:S01]  /*1a30*/  F2I.FTZ.U32.TRUNC.NTZ R19, R18 ;  /* 0x0000001200137305 */ /* 0x000ea2000021f000 */
[----:B0-----:R-:W-:-:S05]  /*1a40*/  FMNMX.FTZ R16, R11, R16, !PT ;  /* 0x000000100b107209 */ /* 0x001fca0007810000 */
[----:B------:R-:W0:Y:S01]  /*1a50*/  SHFL.BFLY PT, R13, R16, 0x1, 0x1f ;  /* 0x0c201f00100d7f89 */ /* 0x000e2200000e0000 */
[----:B--2---:R-:W-:Y:S02]  /*1a60*/  IMAD.MOV R5, RZ, RZ, -R19 ;  /* 0x000000ffff057224 */ /* 0x004fe400078e0a13 */
        /* <DEDUP_REMOVED lines=8> */
[----:B------:R-:W-:-:S04]  /*1af0*/  FSETP.NEU.FTZ.AND P1, PT, R13, -INF , PT ;  /* 0xff8000000d00780b */ /* 0x000fc80003f3d000 */
[----:B------:R-:W-:-:S05]  /*1b00*/  FSEL R10, R13, RZ, P1 ;  /* 0x000000ff0d0a7208 */ /* 0x000fca0000800000 */
[C---:B------:R-:W-:Y:S01]  /*1b10*/  FADD.FTZ R18, -R10.reuse, R24 ;  /* 0x000000180a127221 */ /* 0x040fe20000010100 */
[----:B------:R-:W-:-:S03]  /*1b20*/  FADD.FTZ R16, -R10, R25 ;  /* 0x000000190a107221 */ /* 0x000fc60000010100 */
[----:B------:R-:W-:Y:S01]  /*1b30*/  FMUL.FTZ R18, R18, 1.4426950216293334961 ;  /* 0x3fb8aa3b12127820 */ /* 0x000fe20000410000 */
[----:B------:R-:W-:-:S04]  /*1b40*/  FMUL.FTZ R16, R16, 1.4426950216293334961 ;  /* 0x3fb8aa3b10107820 */ /* 0x000fc80000410000 */
[----:B------:R-:W-:Y:S04]  /*1b50*/  MUFU.EX2 R13, R16 ;  /* 0x00000010000d7308 */ /* 0x000fe80000000800 */
[----:B------:R-:W0:Y:S01]  /*1b60*/  MUFU.EX2 R18, R18 ;  /* 0x0000001200127308 */ /* 0x000e220000000800 */
[----:B------:R-:W-:Y:S02]  /*1b70*/  ISETP.GT.U32.AND P0, PT, R6, R5, PT ;  /* 0x000000050600720c */ /* 0x000fe40003f04070 */
[----:B------:R-:W-:Y:S01]  /*1b80*/  LOP3.LUT R2, R2, R3, RZ, 0x3c, !PT ;  /* 0x0000000302027212 */ /* 0x000fe200078e3cff */
[----:B0-----:R-:W-:-:S10]  /*1b90*/  FADD.FTZ R13, R13, R18 ;  /* 0x000000120d0d7221 */ /* 0x001fd40000010000 */
[-C--:B------:R-:W-:Y:S01]  /*1ba0*/  @!P0 IADD3 R5, PT, PT, R5, -R6.reuse, RZ ;  /* 0x8000000605058210 */ /* 0x080fe20007ffe0ff */
[----:B------:R-:W0:Y:S03]  /*1bb0*/  SHFL.BFLY PT, R16, R13, 0x10, 0x1f ;  /* 0x0e001f000d107f89 */ /* 0x000e2600000e0000 */
        /* <DEDUP_REMOVED lines=9> */
[----:B0-----:R-:W-:-:S04]  /*1c50*/  FADD.FTZ R16, R13, R16 ;  /* 0x000000100d107221 */ /* 0x001fc80000010000 */
[----:B------:R-:W-:Y:S01]  /*1c60*/  IMAD R5, R11, UR4, RZ ;  /* 0x000000040b057c24 */ /* 0x000fe2000f8e02ff */
[----:B-1----:R-:W-:Y:S01]  /*1c70*/  IABS R2, R17 ;  /* 0x0000001100027213 */ /* 0x002fe20000000000 */
        /* <DEDUP_REMOVED lines=45> */
[----:B------:R-:W-:Y:S02]  /*1f50*/  ISETP.GE.AND P3, PT, R16, RZ, PT ;  /* 0x000000ff1000720c */ /* 0x000fe40003f66270 */
[----:B------:R-:W-:Y:S02]  /*1f60*/  FSETP.NE.FTZ.AND P1, PT, R18, RZ, PT ;  /* 0x000000ff1200720b */ /* 0x000fe40003f35000 */
[----:B------:R-:W-:-:S02]  /*1f70*/  ISETP.GE.AND P2, PT, R6, RZ, PT ;  /* 0x000000ff0600720c */ /* 0x000fc40003f46270 */
[----:B------:R-:W-:Y:S02]  /*1f80*/  @!P0 IADD3 R20, PT, PT, R20, 0x1, RZ ;  /* 0x0000000114148810 */ /* 0x000fe40007ffe0ff */
[----:B------:R-:W-:Y:S01]  /*1f90*/  ISETP.NE.AND P0, PT, R17, RZ, PT ;  /* 0x000000ff1100720c */ /* 0x000fe20003f05270 */
[----:B------:R-:W-:Y:S01]  /*1fa0*/  IMAD.MOV.U32 R13, RZ, RZ, R23 ;  /* 0x000000ffff0d7224 */ /* 0x000fe200078e0017 */
[----:B------:R-:W-:Y:S01]  /*1fb0*/  ISETP.NE.AND P5, PT, R5, RZ, PT ;  /* 0x000000ff0500720c */ /* 0x000fe20003fa5270 */
[----:B------:R-:W-:Y:S02]  /*1fc0*/  @P4 VIADD R20, R20, 0x1 ;  /* 0x0000000114144836 */ /* 0x000fe40000000000 */
[----:B------:R-:W-:Y:S01]  /*1fd0*/  @!P3 IMAD.MOV R13, RZ, RZ, -R13 ;  /* 0x000000ffff0db224 */ /* 0x000fe200078e0a0d */
[----:B------:R-:W-:Y:S02]  /*1fe0*/  ISETP.NE.AND P3, PT, R11, RZ, PT ;  /* 0x000000ff0b00720c */ /* 0x000fe40003f65270 */
[----:B------:R-:W1:Y:S01]  /*1ff0*/  @P1 MUFU.LG2 R11, R18 ;  /* 0x00000012000b1308 */ /* 0x000e620000000c00 */
[----:B------:R-:W-:-:S04]  /*2000*/  @!P2 IMAD.MOV R20, RZ, RZ, -R20 ;  /* 0x000000ffff14a224 */ /* 0x000fc800078e0a14 */
[----:B------:R-:W-:Y:S02]  /*2010*/  @!P0 LOP3.LUT R20, RZ, R17, RZ, 0x33, !PT ;  /* 0x00000011ff148212 */ /* 0x000fe400078e33ff */
[----:B------:R-:W-:Y:S02]  /*2020*/  LOP3.LUT P0, RZ, R4, 0x39f, RZ, 0xc0, !PT ;  /* 0x0000039f04ff7812 */ /* 0x000fe4000780c0ff */
[----:B------:R-:W-:Y:S02]  /*2030*/  @!P5 LOP3.LUT R13, RZ, R19, RZ, 0x33, !PT ;  /* 0x00000013ff0dd212 */ /* 0x000fe400078e33ff */
[----:B------:R-:W-:Y:S02]  /*2040*/  SEL R2, RZ, 0x1, !P3 ;  /* 0x00000001ff027807 */ /* 0x000fe40005800000 */
[----:B------:R-:W-:Y:S02]  /*2050*/  SHF.R.S32.HI R21, RZ, 0x1f, R5 ;  /* 0x0000001fff157819 */ /* 0x000fe40000011405 */
[----:B------:R-:W-:-:S02]  /*2060*/  ISETP.LT.U32.AND P2, PT, R14, R13, PT ;  /* 0x0000000d0e00720c */ /* 0x000fc40003f41070 */
[----:B------:R-:W-:Y:S01]  /*2070*/  SHF.R.S32.HI R19, RZ, 0x1f, R13 ;  /* 0x0000001fff137819 */ /* 0x000fe2000001140d */
[----:B0-----:R-:W-:Y:S01]  /*2080*/  IMAD R6, R3, UR4, RZ ;  /* 0x0000000403067c24 */ /* 0x001fe2000f8e02ff */
[----:B------:R-:W-:Y:S01]  /*2090*/  LOP3.LUT R2, R21, R2, RZ, 0xfc, !PT ;  /* 0x0000000215027212 */ /* 0x000fe200078efcff */
[----:B------:R-:W-:Y:S01]  /*20a0*/  IMAD R3, R20, UR9, RZ ;  /* 0x0000000914037c24 */ /* 0x000fe2000f8e02ff */
[----:B------:R-:W-:Y:S01]  /*20b0*/  ISETP.LT.AND.EX P2, PT, R15, R19, PT, P2 ;  /* 0x000000130f00720c */ /* 0x000fe20003f41320 */
[----:B------:R-:W-:Y:S01]  /*20c0*/  BSSY.RECONVERGENT B1, `(.L_x_324) ;  /* 0x0000129000017945 */ /* 0x000fe20003800200 */
[----:B------:R-:W-:Y:S02]  /*20d0*/  IMAD.MOV.U32 R23, RZ, RZ, 0x7f800000 ;  /* 0x7f800000ff177424 */ /* 0x000fe400078e00ff */
        /* <DEDUP_REMOVED lines=55> */
.L_x_327:
[----:B------:R-:W-:Y:S01]  /*2450*/  IMAD.MOV.U32 R22, RZ, RZ, R2 ;  /* 0x000000ffff167224 */ /* 0x000fe200078e0002 */
[----:B------:R-:W-:Y:S01]  /*2460*/  MOV R19, RZ ;  /* 0x000000ff00137202 */ /* 0x000fe20000000f00 */
[----:B------:R-:W-:Y:S01]  /*2470*/  IMAD.MOV.U32 R20, RZ, RZ, R30 ;  /* 0x000000ffff147224 */ /* 0x000fe200078e001e */
[----:B------:R-:W-:Y:S02]  /*2480*/  MOV R16, 0x24a0 ;  /* 0x000024a000107802 */ /* 0x000fe40000000f00 */
[----:B------:R-:W-:Y:S05]  /*2490*/  CALL.REL.NOINC `($__internal_8_$__cuda_sm20_div_s64) ;  /* 0x0000002800207944 */ /* 0x000fea0003c00000 */
[----:B------:R-:W-:Y:S02]  /*24a0*/  IADD3 R13, PT, PT, -R10, RZ, RZ ;  /* 0x000000ff0a0d7210 */ /* 0x000fe40007ffe1ff */
[----:B------:R-:W-:-:S03]  /*24b0*/  MOV R31, R11 ;  /* 0x0000000b001f7202 */ /* 0x000fc60000000f00 */
[----:B------:R-:W-:Y:S01]  /*24c0*/  IMAD R13, R30, R13, R2 ;  /* 0x0000000d1e0d7224 */ /* 0x000fe200078e0202 */
[----:B------:R-:W-:-:S07]  /*24d0*/  MOV R30, R10 ;  /* 0x0000000a001e7202 */ /* 0x000fce0000000f00 */
.L_x_328:
        /* <DEDUP_REMOVED lines=59> */
.L_x_330:
[----:B------:R-:W-:Y:S01]  /*2890*/  IMAD.MOV.U32 R22, RZ, RZ, R30 ;  /* 0x000000ffff167224 */ /* 0x000fe200078e001e */
[----:B------:R-:W-:Y:S01]  /*28a0*/  MOV R19, R31 ;  /* 0x0000001f00137202 */ /* 0x000fe20000000f00 */
[----:B------:R-:W-:Y:S01]  /*28b0*/  IMAD.MOV.U32 R20, RZ, RZ, R28 ;  /* 0x000000ffff147224 */ /* 0x000fe200078e001c */
[----:B------:R-:W-:Y:S02]  /*28c0*/  MOV R16, 0x28e0 ;  /* 0x000028e000107802 */ /* 0x000fe40000000f00 */
[----:B------:R-:W-:Y:S05]  /*28d0*/  CALL.REL.NOINC `($__internal_8_$__cuda_sm20_div_s64) ;  /* 0x0000002400107944 */ /* 0x000fea0003c00000 */
[----:B------:R-:W-:-:S05]  /*28e0*/  IADD3 R11, PT, PT, -R10, RZ, RZ ;  /* 0x000000ff0a0b7210 */ /* 0x000fca0007ffe1ff */
[----:B------:R-:W-:Y:S02]  /*28f0*/  IMAD R28, R11, R28, R30 ;  /* 0x0000001c0b1c7224 */ /* 0x000fe400078e021e */
.L_x_331:
[----:B------:R-:W-:Y:S05]  /*2900*/  BSYNC.RECONVERGENT B0 ;  /* 0x0000000000007941 */ /* 0x000fea0003800200 */
.L_x_329:
        /* <DEDUP_REMOVED lines=8> */
[----:B------:R-:W-:Y:S01]  /*2990*/  LOP3.LUT R26, R28, R9, RZ, 0x3c, !PT ;  /* 0x000000091c1a7212 */ /* 0x000fe200078e3cff */
[----:B------:R-:W3:Y:S01]  /*29a0*/  I2F.U32.RP R22, R16 ;  /* 0x0000001000167306 */ /* 0x000ee20000209000 */
[----:B------:R-:W-:-:S02]  /*29b0*/  ISETP.NE.AND P5, PT, R9, RZ, PT ;  /* 0x000000ff0900720c */ /* 0x000fc40003fa5270 */
[----:B------:R-:W-:Y:S01]  /*29c0*/  ISETP.GE.AND P2, PT, R26, RZ, PT ;  /* 0x000000ff1a00720c */ /* 0x000fe20003f46270 */
[----:B0-----:R-:W-:-:S04]  /*29d0*/  UISETP.NE.AND UP0, UPT, UR8, URZ, UPT ;  /* 0x000000ff0800728c */ /* 0x001fc8000bf05270 */
[----:B-1----:R-:W0:Y:S01]  /*29e0*/  MUFU.RCP R11, R11 ;  /* 0x0000000b000b7308 */ /* 0x002e220000001000 */
[----:B--2---:R-:W-:Y:S02]  /*29f0*/  USEL UR8, UR4, 0x1, UP0 ;  /* 0x0000000104087887 */ /* 0x004fe40008000000 */
[----:B------:R-:W-:-:S05]  /*2a00*/  UIMAD UR4, UR5, UR4, URZ ;  /* 0x00000004050472a4 */ /* 0x000fca000f8e02ff */
[----:B---3--:R-:W1:Y:S01]  /*2a10*/  MUFU.RCP R21, R22 ;  /* 0x0000001600157308 */ /* 0x008e620000001000 */
[----:B------:R-:W-:Y:S02]  /*2a20*/  USHF.R.S32.HI UR12, URZ, 0x1f, UR8 ;  /* 0x0000001fff0c7899 */ /* 0x000fe40008011408 */
[----:B------:R-:W-:-:S05]  /*2a30*/  UIMAD UR5, UR8, UR5, URZ ;  /* 0x00000005080572a4 */ /* 0x000fca000f8e02ff */
[----:B------:R-:W-:Y:S01]  /*2a40*/  I2F.U32.RP R13, R14 ;  /* 0x0000000e000d7306 */ /* 0x000fe20000209000 */
[----:B0-----:R-:W-:-:S07]  /*2a50*/  VIADD R30, R11, 0xffffffe ;  /* 0x0ffffffe0b1e7836 */ /* 0x001fce0000000000 */
[----:B------:R-:W0:Y:S01]  /*2a60*/  F2I.FTZ.U32.TRUNC.NTZ R31, R30 ;  /* 0x0000001e001f7305 */ /* 0x000e22000021f000 */
[----:B-1----:R-:W-:Y:S01]  /*2a70*/  VIADD R21, R21, 0xffffffe ;  /* 0x0ffffffe15157836 */ /* 0x002fe20000000000 */
[----:B------:R-:W-:-:S06]  /*2a80*/  IABS R22, R28 ;  /* 0x0000001c00167213 */ /* 0x000fcc0000000000 */
[----:B------:R-:W1:Y:S01]  /*2a90*/  F2I.FTZ.U32.TRUNC.NTZ R21, R21 ;  /* 0x0000001500157305 */ /* 0x000e62000021f000 */
[----:B0-----:R-:W-:-:S07]  /*2aa0*/  IMAD.MOV R20, RZ, RZ, -R31 ;  /* 0x000000ffff147224 */ /* 0x001fce00078e0a1f */
[----:B------:R-:W0:Y:S01]  /*2ab0*/  MUFU.RCP R34, R13 ;  /* 0x0000000d00227308 */ /* 0x000e220000001000 */
[----:B------:R-:W-:Y:S02]  /*2ac0*/  IMAD.MOV.U32 R30, RZ, RZ, RZ ;  /* 0x000000ffff1e7224 */ /* 0x000fe400078e00ff */
[----:B------:R-:W-:Y:S02]  /*2ad0*/  IMAD R27, R20, R19, RZ ;  /* 0x00000013141b7224 */ /* 0x000fe400078e02ff */
[----:B------:R-:W-:Y:S02]  /*2ae0*/  HFMA2 R20, -RZ, RZ, 0, 0 ;  /* 0x00000000ff147431 */ /* 0x000fe400000001ff */
[----:B-1----:R-:W-:Y:S01]  /*2af0*/  IMAD.MOV R29, RZ, RZ, -R21 ;  /* 0x000000ffff1d7224 */ /* 0x002fe200078e0a15 */
[----:B------:R-:W1:Y:S01]  /*2b00*/  I2F.U32.RP R32, R18 ;  /* 0x0000001200207306 */ /* 0x000e620000209000 */
[----:B------:R-:W-:Y:S01]  /*2b10*/  IMAD.HI.U32 R27, R31, R27, R30 ;  /* 0x0000001b1f1b7227 */ /* 0x000fe200078e001e */
[----:B------:R-:W-:-:S03]  /*2b20*/  IABS R30, R9 ;  /* 0x00000009001e7213 */ /* 0x000fc60000000000 */
[----:B------:R-:W-:Y:S02]  /*2b30*/  IMAD R29, R29, R16, RZ ;  /* 0x000000101d1d7224 */ /* 0x000fe400078e02ff */
[----:B------:R-:W-:Y:S01]  /*2b40*/  IMAD.MOV R30, RZ, RZ, -R30 ;  /* 0x000000ffff1e7224 */ /* 0x000fe200078e0a1e */
[----:B------:R-:W2:Y:S01]  /*2b50*/  I2F.U32.RP R11, R15 ;  /* 0x0000000f000b7306 */ /* 0x000ea20000209000 */
[----:B------:R-:W-:Y:S01]  /*2b60*/  IMAD.HI.U32 R29, R21, R29, R20 ;  /* 0x0000001d151d7227 */ /* 0x000fe200078e0014 */
[----:B------:R-:W-:Y:S02]  /*2b70*/  IABS R20, R10 ;  /* 0x0000000a00147213 */ /* 0x000fe40000000000 */
[----:B------:R-:W-:Y:S01]  /*2b80*/  IABS R21, R7 ;  /* 0x0000000700157213 */ /* 0x000fe20000000000 */
[----:B------:R-:W-:Y:S01]  /*2b90*/  IMAD.HI.U32 R27, R27, R22, RZ ;  /* 0x000000161b1b7227 */ /* 0x000fe200078e00ff */
[----:B0-----:R-:W-:Y:S02]  /*2ba0*/  IADD3 R34, PT, PT, R34, 0xffffffe, RZ ;  /* 0x0ffffffe22227810 */ /* 0x001fe40007ffe0ff */
[----:B-1----:R-:W0:Y:S01]  /*2bb0*/  MUFU.RCP R32, R32 ;  /* 0x0000002000207308 */ /* 0x002e220000001000 */
[----:B------:R-:W-:-:S02]  /*2bc0*/  IMAD R30, R27, R30, R22 ;  /* 0x0000001e1b1e7224 */ /* 0x000fc400078e0216 */
[----:B------:R-:W-:Y:S02]  /*2bd0*/  IMAD.MOV R21, RZ, RZ, -R21 ;  /* 0x000000ffff157224 */ /* 0x000fe400078e0a15 */
[----:B------:R-:W-:Y:S01]  /*2be0*/  IMAD.HI.U32 R22, R29, R20, RZ ;  /* 0x000000141d167227 */ /* 0x000fe200078e00ff */
[----:B------:R-:W-:Y:S02]  /*2bf0*/  ISETP.GT.U32.AND P3, PT, R19, R30, PT ;  /* 0x0000001e1300720c */ /* 0x000fe40003f64070 */
[----:B--2---:R-:W1:Y:S01]  /*2c00*/  MUFU.RCP R11, R11 ;  /* 0x0000000b000b7308 */ /* 0x004e620000001000 */
[----:B------:R-:W-:-:S05]  /*2c10*/  IMAD R21, R22, R21, R20 ;  /* 0x0000001516157224 */ /* 0x000fca00078e0214 */
[----:B------:R-:W-:Y:S02]  /*2c20*/  ISETP.GT.U32.AND P1, PT, R16, R21, PT ;  /* 0x000000151000720c */ /* 0x000fe40003f24070 */
[----:B------:R-:W2:Y:S01]  /*2c30*/  F2I.FTZ.U32.TRUNC.NTZ R35, R34 ;  /* 0x0000002200237305 */ /* 0x000ea2000021f000 */
[----:B0-----:R-:W-:Y:S02]  /*2c40*/  VIADD R32, R32, 0xffffffe ;  /* 0x0ffffffe20207836 */ /* 0x001fe40000000000 */
[----:B------:R-:W-:Y:S01]  /*2c50*/  @!P3 IADD3 R27, PT, PT, R27, 0x1, RZ ;  /* 0x000000011b1bb810 */ /* 0x000fe20007ffe0ff */
[----:B------:R-:W-:Y:S01]  /*2c60*/  @!P3 IMAD.IADD R30, R30, 0x1, -R19 ;  /* 0x000000011e1eb824 */ /* 0x000fe200078e0a13 */
[----:B------:R-:W-:-:S03]  /*2c70*/  ISETP.NE.AND P3, PT, R7, RZ, PT ;  /* 0x000000ff0700720c */ /* 0x000fc60003f65270 */
[----:B------:R-:W0:Y:S01]  /*2c80*/  F2I.FTZ.U32.TRUNC.NTZ R33, R32 ;  /* 0x0000002000217305 */ /* 0x000e22000021f000 */
[----:B------:R-:W-:Y:S01]  /*2c90*/  ISETP.GE.U32.AND P6, PT, R30, R19, PT ;  /* 0x000000131e00720c */ /* 0x000fe20003fc6070 */
[----:B------:R-:W-:Y:S01]  /*2ca0*/  HFMA2 R30, -RZ, RZ, 0, 0 ;  /* 0x00000000ff1e7431 */ /* 0x000fe200000001ff */
[----:B-1----:R-:W-:Y:S01]  /*2cb0*/  IADD3 R31, PT, PT, R11, 0xffffffe, RZ ;  /* 0x0ffffffe0b1f7810 */ /* 0x002fe20007ffe0ff */
[----:B------:R-:W-:Y:S01]  /*2cc0*/  @!P1 VIADD R22, R22, 0x1 ;  /* 0x0000000116169836 */ /* 0x000fe20000000000 */
[----:B------:R-:W-:Y:S02]  /*2cd0*/  @!P1 IADD3 R21, PT, PT, R21, -R16, RZ ;  /* 0x8000001015159210 */ /* 0x000fe40007ffe0ff */
[----:B--2---:R-:W-:Y:S01]  /*2ce0*/  IADD3 R13, PT, PT, RZ, -R35, RZ ;  /* 0x80000023ff0d7210 */ /* 0x004fe20007ffe0ff */
[----:B------:R-:W-:Y:S01]  /*2cf0*/  IMAD.MOV.U32 R34, RZ, RZ, RZ ;  /* 0x000000ffff227224 */ /* 0x000fe200078e00ff */
[----:B------:R-:W1:Y:S01]  /*2d00*/  F2I.FTZ.U32.TRUNC.NTZ R31, R31 ;  /* 0x0000001f001f7305 */ /* 0x000e62000021f000 */
[----:B------:R-:W-:-:S02]  /*2d10*/  LOP3.LUT R19, R10, R7, RZ, 0x3c, !PT ;  /* 0x000000070a137212 */ /* 0x000fc400078e3cff */
[----:B------:R-:W-:Y:S01]  /*2d20*/  IMAD R20, R13, R14, RZ ;  /* 0x0000000e0d147224 */ /* 0x000fe200078e02ff */
[----:B------:R-:W-:Y:S01]  /*2d30*/  ISETP.GE.U32.AND P4, PT, R21, R16, PT ;  /* 0x000000101500720c */ /* 0x000fe20003f86070 */
[----:B------:R-:W-:Y:S01]  /*2d40*/  @P6 VIADD R27, R27, 0x1 ;  /* 0x000000011b1b6836 */ /* 0x000fe20000000000 */
[----:B------:R-:W-:Y:S01]  /*2d50*/  IABS R13, R2 ;  /* 0x00000002000d7213 */ /* 0x000fe20000000000 */
[----:B------:R-:W-:Y:S01]  /*2d60*/  IMAD.HI.U32 R20, R35, R20, R34 ;  /* 0x0000001423147227 */ /* 0x000fe200078e0022 */
[----:B------:R-:W-:Y:S02]  /*2d70*/  IABS R11, R17 ;  /* 0x00000011000b7213 */ /* 0x000fe40000000000 */
[----:B------:R-:W-:Y:S01]  /*2d80*/  ISETP.GE.AND P0, PT, R19, RZ, PT ;  /* 0x000000ff1300720c */ /* 0x000fe20003f06270 */
[----:B0-----:R-:W-:Y:S01]  /*2d90*/  IMAD.MOV R16, RZ, RZ, -R33 ;  /* 0x000000ffff107224 */ /* 0x001fe200078e0a21 */
[----:B------:R-:W-:Y:S01]  /*2da0*/  MOV R32, RZ ;  /* 0x000000ff00207202 */ /* 0x000fe20000000f00 */
[----:B------:R-:W-:Y:S01]  /*2db0*/  IMAD.MOV R11, RZ, RZ, -R11 ;  /* 0x000000ffff0b7224 */ /* 0x000fe200078e0a0b */
[----:B------:R-:W-:Y:S01]  /*2dc0*/  IABS R21, R8 ;  /* 0x0000000800157213 */ /* 0x000fe20000000000 */
[----:B------:R-:W-:-:S04]  /*2dd0*/  IMAD.HI.U32 R20, R20, R13, RZ ;  /* 0x0000000d14147227 */ /* 0x000fc800078e00ff */
[----:B------:R-:W-:Y:S02]  /*2de0*/  IMAD R13, R20, R11, R13 ;  /* 0x0000000b140d7224 */ /* 0x000fe400078e020d */
[----:B-1----:R-:W-:Y:S02]  /*2df0*/  IMAD.MOV R11, RZ, RZ, -R31 ;  /* 0x000000ffff0b7224 */ /* 0x002fe400078e0a1f */
[----:B------:R-:W-:Y:S01]  /*2e00*/  @P4 VIADD R22, R22, 0x1 ;  /* 0x0000000116164836 */ /* 0x000fe20000000000 */
[----:B------:R-:W-:Y:S01]  /*2e10*/  ISETP.GT.U32.AND P1, PT, R14, R13, PT ;  /* 0x0000000d0e00720c */ /* 0x000fe20003f24070 */
[----:B------:R-:W-:Y:S02]  /*2e20*/  IMAD R19, R16, R18, RZ ;  /* 0x0000001210137224 */ /* 0x000fe400078e02ff */
        /* <DEDUP_REMOVED lines=8> */
[----:B------:R-:W-:Y:S01]  /*2eb0*/  IABS R16, R22 ;  /* 0x0000001600107213 */ /* 0x000fe20000000000 */
[----:B------:R-:W-:Y:S01]  /*2ec0*/  IMAD.HI.U32 R30, R31, R11, R30 ;  /* 0x0000000b1f1e7227 */ /* 0x000fe200078e001e */
[----:B------:R-:W-:Y:S02]  /*2ed0*/  IABS R11, R6 ;  /* 0x00000006000b7213 */ /* 0x000fe40000000000 */
[----:B------:R-:W-:Y:S01]  /*2ee0*/  ISETP.NE.AND P5, PT, R8, RZ, PT ;  /* 0x000000ff0800720c */ /* 0x000fe20003fa5270 */
[----:B------:R-:W-:Y:S01]  /*2ef0*/  IMAD.MOV R21, RZ, RZ, -R21 ;  /* 0x000000ffff157224 */ /* 0x000fe200078e0a15 */
[----:B------:R-:W-:Y:S01]  /*2f00*/  IADD3 R11, PT, PT, RZ, -R11, RZ ;  /* 0x8000000bff0b7210 */ /* 0x000fe20007ffe0ff */
[----:B------:R-:W-:-:S04]  /*2f10*/  IMAD.HI.U32 R19, R19, R26, RZ ;  /* 0x0000001a13137227 */ /* 0x000fc800078e00ff */
[----:B------:R-:W-:-:S04]  /*2f20*/  IMAD.HI.U32 R30, R30, R16, RZ ;  /* 0x000000101e1e7227 */ /* 0x000fc800078e00ff */
[----:B------:R-:W-:Y:S02]  /*2f30*/  IMAD R21, R19, R21, R26 ;  /* 0x0000001513157224 */ /* 0x000fe400078e021a */
[----:B------:R-:W-:Y:S02]  /*2f40*/  @!P1 IMAD.IADD R13, R13, 0x1, -R14 ;  /* 0x000000010d0d9824 */ /* 0x000fe400078e0a0e */
[----:B------:R-:W-:Y:S01]  /*2f50*/  IMAD R16, R30, R11, R16 ;  /* 0x0000000b1e107224 */ /* 0x000fe200078e0210 */
[----:B------:R-:W-:Y:S01]  /*2f60*/  ISETP.GT.U32.AND P3, PT, R18, R21, PT ;  /* 0x000000151200720c */ /* 0x000fe20003f64070 */
[----:B------:R-:W-:Y:S01]  /*2f70*/  @!P1 VIADD R20, R20, 0x1 ;  /* 0x0000000114149836 */ /* 0x000fe20000000000 */
[----:B------:R-:W-:Y:S01]  /*2f80*/  ISETP.GE.U32.AND P4, PT, R13, R14, PT ;  /* 0x0000000e0d00720c */ /* 0x000fe20003f86070 */
[----:B------:R-:W-:Y:S01]  /*2f90*/  IMAD.MOV R11, RZ, RZ, -R27 ;  /* 0x000000ffff0b7224 */ /* 0x000fe200078e0a1b */
[----:B------:R-:W-:Y:S02]  /*2fa0*/  ISETP.GT.U32.AND P1, PT, R15, R16, PT ;  /* 0x000000100f00720c */ /* 0x000fe40003f24070 */
[----:B------:R-:W-:Y:S01]  /*2fb0*/  LOP3.LUT R13, R2, R17, RZ, 0x3c, !PT ;  /* 0x00000011020d7212 */ /* 0x000fe200078e3cff */
[----:B------:R-:W-:Y:S01]  /*2fc0*/  IMAD R11, R9, R11, R28 ;  /* 0x0000000b090b7224 */ /* 0x000fe200078e021c */
[----:B------:R-:W-:-:S02]  /*2fd0*/  LOP3.LUT R9, R22, R6, RZ, 0x3c, !PT ;  /* 0x0000000616097212 */ /* 0x000fc400078e3cff */
[----:B------:R-:W-:Y:S02]  /*2fe0*/  ISETP.GE.AND P0, PT, R13, RZ, PT ;  /* 0x000000ff0d00720c */ /* 0x000fe40003f06270 */
[----:B------:R-:W-:Y:S01]  /*2ff0*/  LOP3.LUT R13, R27, R8, RZ, 0x3c, !PT ;  /* 0x000000081b0d7212 */ /* 0x000fe200078e3cff */
[----:B------:R-:W-:Y:S01]  /*3000*/  @!P3 IMAD.IADD R21, R21, 0x1, -R18 ;  /* 0x000000011515b824 */ /* 0x000fe200078e0a12 */
[----:B------:R-:W-:Y:S02]  /*3010*/  @!P3 IADD3 R19, PT, PT, R19, 0x1, RZ ;  /* 0x000000011313b810 */ /* 0x000fe40007ffe0ff */
[----:B------:R-:W-:Y:S01]  /*3020*/  @P4 IADD3 R20, PT, PT, R20, 0x1, RZ ;  /* 0x0000000114144810 */ /* 0x000fe20007ffe0ff */
[----:B------:R-:W-:Y:S01]  /*3030*/  @!P1 IMAD.IADD R16, R16, 0x1, -R15 ;  /* 0x0000000110109824 */ /* 0x000fe200078e0a0f */
[----:B------:R-:W-:Y:S01]  /*3040*/  ISETP.GE.U32.AND P6, PT, R21, R18, PT ;  /* 0x000000121500720c */ /* 0x000fe20003fc6070 */
[----:B------:R-:W-:Y:S01]  /*3050*/  @!P1 VIADD R30, R30, 0x1 ;  /* 0x000000011e1e9836 */ /* 0x000fe20000000000 */
[----:B------:R-:W-:-:S02]  /*3060*/  ISETP.NE.AND P1, PT, R6, RZ, PT ;  /* 0x000000ff0600720c */ /* 0x000fc40003f25270 */
[----:B------:R-:W-:Y:S02]  /*3070*/  ISETP.GE.U32.AND P4, PT, R16, R15, PT ;  /* 0x0000000f1000720c */ /* 0x000fe40003f86070 */
[----:B------:R-:W-:Y:S02]  /*3080*/  @!P0 IADD3 R20, PT, PT, -R20, RZ, RZ ;  /* 0x000000ff14148210 */ /* 0x000fe40007ffe1ff */
[----:B------:R-:W-:Y:S02]  /*3090*/  @!P2 LOP3.LUT R20, RZ, R17, RZ, 0x33, !PT ;  /* 0x00000011ff14a212 */ /* 0x000fe400078e33ff */
[----:B------:R-:W-:Y:S02]  /*30a0*/  ISETP.GE.AND P2, PT, R13, RZ, PT ;  /* 0x000000ff0d00720c */ /* 0x000fe40003f46270 */
[----:B------:R-:W-:Y:S01]  /*30b0*/  ISETP.GE.AND P0, PT, R9, RZ, PT ;  /* 0x000000ff0900720c */ /* 0x000fe20003f06270 */
[----:B------:R-:W-:-:S04]  /*30c0*/  IMAD.WIDE R14, R20, UR9, RZ ;  /* 0x00000009140e7c25 */ /* 0x000fc8000f8e02ff */
[----:B------:R-:W-:Y:S01]  /*30d0*/  @P6 VIADD R19, R19, 0x1 ;  /* 0x0000000113136836 */ /* 0x000fe20000000000 */
[----:B------:R-:W-:Y:S01]  /*30e0*/  @P4 IADD3 R30, PT, PT, R30, 0x1, RZ ;  /* 0x000000011e1e4810 */ /* 0x000fe20007ffe0ff */
[----:B------:R-:W-:Y:S02]  /*30f0*/  IMAD.MOV R20, RZ, RZ, -R20 ;  /* 0x000000ffff147224 */ /* 0x000fe400078e0a14 */
[----:B------:R-:W-:Y:S01]  /*3100*/  IMAD.WIDE.U32 R14, R0, UR8, R14 ;  /* 0x00000008000e7c25 */ /* 0x000fe2000f8e000e */
[----:B------:R-:W-:-:S03]  /*3110*/  UIMAD UR8, UR22, UR8, URZ ;  /* 0x00000008160872a4 */ /* 0x000fc6000f8e02ff */
[----:B------:R-:W-:Y:S01]  /*3120*/  @!P2 IMAD.MOV R19, RZ, RZ, -R19 ;  /* 0x000000ffff13a224 */ /* 0x000fe200078e0a13 */
[----:B------:R-:W-:Y:S01]  /*3130*/  @!P5 LOP3.LUT R19, RZ, R8, RZ, 0x33, !PT ;  /* 0x00000008ff13d212 */ /* 0x000fe200078e33ff */
[----:B------:R-:W-:Y:S01]  /*3140*/  @!P0 IMAD.MOV R30, RZ, RZ, -R30 ;  /* 0x000000ffff1e8224 */ /* 0x000fe200078e0a1e */
[----:B------:R-:W-:Y:S01]  /*3150*/  @!P1 LOP3.LUT R30, RZ, R6, RZ, 0x33, !PT ;  /* 0x00000006ff1e9212 */ /* 0x000fe200078e33ff */
[----:B------:R-:W-:Y:S01]  /*3160*/  IMAD R15, R0, UR12, R15 ;  /* 0x0000000c000f7c24 */ /* 0x000fe2000f8e020f */
[----:B------:R-:W-:Y:S01]  /*3170*/  IADD3 R0, PT, PT, -R22, RZ, RZ ;  /* 0x000000ff16007210 */ /* 0x000fe20007ffe1ff */
        /* <DEDUP_REMOVED lines=25> */
.L_x_326:
[----:B------:R-:W0:Y:S01]  /*3310*/  LDC.64 R2, c[0x0][0x420] ;  /* 0x00010800ff027b82 */ /* 0x000e220000000a00 */
[----:B------:R-:W-:-:S05]  /*3320*/  IADD3 R0, PT, PT, R12, UR20, RZ ;  /* 0x000000140c007c10 */ /* 0x000fca000fffe0ff */
[----:B0-----:R-:W-:-:S05]  /*3330*/  IMAD.WIDE.U32 R2, R0, 0x4, R2 ;  /* 0x0000000400027825 */ /* 0x001fca00078e0002 */
[----:B------:R0:W-:Y:S02]  /*3340*/  STG.E desc[UR10][R2.64], R23 ;  /* 0x0000001702007986 */ /* 0x0001e4000c10190a */
.L_x_325:
[----:B------:R-:W-:Y:S05]  /*3350*/  BSYNC.RECONVERGENT B1 ;  /* 0x0000000000017941 */ /* 0x000fea0003800200 */
.L_x_324:
[----:B------:R-:W2:Y:S01]  /*3360*/  LDCU UR8, c[0x0][0x534] ;  /* 0x0000a680ff0877ac */ /* 0x000ea20008000800 */
[----:B------:R-:W-:Y:S01]  /*3370*/  LOP3.LUT R9, R4, 0x1f, RZ, 0xc0, !PT ;  /* 0x0000001f04097812 */ /* 0x000fe200078ec0ff */
[----:B------:R-:W3:Y:S01]  /*3380*/  S2UR UR6, SR_CgaCtaId ;  /* 0x00000000000679c3 */ /* 0x000ee20000008800 */
[----:B------:R-:W-:Y:S01]  /*3390*/  IMAD.SHL.U32 R14, R12, 0x4, RZ ;  /* 0x000000040c0e7824 */ /* 0x000fe200078e00ff */
[----:B------:R-:W-:Y:S01]  /*33a0*/  UMOV UR4, 0x400 ;  /* 0x0000040000047882 */ /* 0x000fe20000000000 */
[C---:B------:R-:W-:Y:S01]  /*33b0*/  LOP3.LUT R0, R9.reuse, 0x20, RZ, 0xfc, !PT ;  /* 0x0000002009007812 */ /* 0x040fe200078efcff */
[----:B------:R-:W-:Y:S01]  /*33c0*/  IMAD.SHL.U32 R7, R4, 0x4, RZ ;  /* 0x0000000404077824 */ /* 0x000fe200078e00ff */
[----:B01----:R-:W-:Y:S01]  /*33d0*/  CS2R R2, SRZ ;  /* 0x0000000000027805 */ /* 0x003fe2000001ff00 */
[----:B------:R-:W-:Y:S01]  /*33e0*/  IMAD.MOV.U32 R5, RZ, RZ, RZ ;  /* 0x000000ffff057224 */ /* 0x000fe200078e00ff */
[----:B--2---:R-:W-:Y:S01]  /*33f0*/  ISETP.GE.AND P1, PT, R9, UR8, PT ;  /* 0x0000000809007c0c */ /* 0x004fe2000bf26270 */
[----:B------:R-:W-:Y:S01]  /*3400*/  UISETP.GE.AND UP0, UPT, UR8, 0x1, UPT ;  /* 0x000000010800788c */ /* 0x000fe2000bf06270 */
[----:B------:R-:W-:Y:S01]  /*3410*/  ISETP.GE.AND P0, PT, R0, UR8, PT ;  /* 0x0000000800007c0c */ /* 0x000fe2000bf06270 */
[----:B------:R-:W-:Y:S01]  /*3420*/  HFMA2 R0, -RZ, RZ, 0, 0 ;  /* 0x00000000ff007431 */ /* 0x000fe200000001ff */
[----:B------:R-:W-:-:S02]  /*3430*/  ISETP.GT.U32.OR P1, PT, R4, 0x7f, P1 ;  /* 0x0000007f0400780c */ /* 0x000fc40000f24470 */
[----:B------:R-:W-:Y:S01]  /*3440*/  ISETP.GT.U32.OR P0, PT, R4, 0x7f, P0 ;  /* 0x0000007f0400780c */ /* 0x000fe20000704470 */
[----:B---3--:R-:W-:-:S06]  /*3450*/  ULEA UR6, UR6, UR4, 0x18 ;  /* 0x0000000406067291 */ /* 0x008fcc000f8ec0ff */
[----:B------:R-:W-:-:S04]  /*3460*/  IADD3 R6, PT, PT, R14, UR6, RZ ;  /* 0x000000060e067c10 */ /* 0x000fc8000fffe0ff */
[C---:B------:R-:W-:Y:S02]  /*3470*/  @!P1 FADD.FTZ R13, -R23.reuse, R25 ;  /* 0x00000019170d9221 */ /* 0x040fe40000010100 */
[----:B------:R-:W-:Y:S01]  /*3480*/  @!P0 FADD.FTZ R11, -R23, R24 ;  /* 0x00000018170b8221 */ /* 0x000fe20000010100 */
[--C-:B------:R-:W-:Y:S02]  /*3490*/  @!P1 IMAD R10, R9, 0x14, R6.reuse ;  /* 0x00000014090a9824 */ /* 0x100fe400078e0206 */
        /* <DEDUP_REMOVED lines=11> */
[----:B0-----:R-:W-:Y:S01]  /*3550*/  IMAD.MOV.U32 R13, RZ, RZ, RZ ;  /* 0x000000ffff0d7224 */ /* 0x001fe200078e00ff */
[----:B------:R-:W-:Y:S01]  /*3560*/  CS2R R10, SRZ ;  /* 0x00000000000a7805 */ /* 0x000fe2000001ff00 */
        /* <DEDUP_REMOVED lines=16> */
[----:B------:R-:W-:Y:S01]  /*3670*/  CS2R R2, SRZ ;  /* 0x0000000000027805 */ /* 0x000fe2000001ff00 */
[----:B------:R-:W-:Y:S01]  /*3680*/  IMAD.MOV.U32 R0, RZ, RZ, RZ ;  /* 0x000000ffff007224 */ /* 0x000fe200078e00ff */
[----:B------:R-:W-:Y:S01]  /*3690*/  UIADD3 UR8, UPT, UPT, -UR5, URZ, URZ ;  /* 0x000000ff05087290 */ /* 0x000fe2000fffe1ff */
[----:B------:R-:W-:Y:S01]  /*36a0*/  MOV R5, RZ ;  /* 0x000000ff00057202 */ /* 0x000fe20000000f00 */
[----:B------:R-:W-:Y:S01]  /*36b0*/  UIMAD.WIDE UR18, UR9, 0x10, URZ ;  /* 0x00000010091278a5 */ /* 0x000fe2000f8e02ff */
[----:B------:R-:W-:Y:S01]  /*36c0*/  MOV R13, UR5 ;  /* 0x00000005000d7c02 */ /* 0x000fe20008000f00 */
[----:B------:R-:W-:Y:S02]  /*36d0*/  UISETP.GE.AND UP0, UPT, UR8, URZ, UPT ;  /* 0x000000ff0800728c */ /* 0x000fe4000bf06270 */
[----:B------:R-:W-:-:S02]  /*36e0*/  UIMAD.WIDE UR16, UR9, 0xc, URZ ;  /* 0x0000000c091078a5 */ /* 0x000fc4000f8e02ff */
[----:B------:R-:W-:Y:S02]  /*36f0*/  UIMAD.WIDE UR14, UR9, 0x8, URZ ;  /* 0x00000008090e78a5 */ /* 0x000fe4000f8e02ff */
[----:B------:R-:W-:-:S03]  /*3700*/  UIMAD.WIDE UR12, UR9, 0x4, URZ ;  /* 0x00000004090c78a5 */ /* 0x000fc6000f8e02ff */
[----:B------:R-:W-:Y:S09]  /*3710*/  BRA.U UP0, `(.L_x_334) ;  /* 0x0000000d005c7547 */ /* 0x000ff2000b800000 */
[----:B------:R-:W-:Y:S02]  /*3720*/  UIADD3 UR5, UPT, UPT, -UR8, URZ, URZ ;  /* 0x000000ff08057290 */ /* 0x000fe4000fffe1ff */
[----:B------:R-:W-:Y:S02]  /*3730*/  UPLOP3.LUT UP1, UPT, UPT, UPT, UPT, 0x80, 0x8 ;  /* 0x000000000008789c */ /* 0x000fe40003f2f070 */
[----:B------:R-:W-:-:S09]  /*3740*/  UISETP.GT.AND UP0, UPT, UR5, 0xc, UPT ;  /* 0x0000000c0500788c */ /* 0x000fd2000bf04270 */
[----:B------:R-:W-:Y:S05]  /*3750*/  BRA.U !UP0, `(.L_x_335) ;  /* 0x0000000908207547 */ /* 0x000fea000b800000 */
[C---:B------:R-:W-:Y:S01]  /*3760*/  ISETP.GE.AND P2, PT, R12.reuse, UR7, PT ;  /* 0x000000070c007c0c */ /* 0x040fe2000bf46270 */
[----:B------:R-:W-:Y:S01]  /*3770*/  UPLOP3.LUT UP1, UPT, UPT, UPT, UPT, 0x40, 0x4 ;  /* 0x000000000004789c */ /* 0x000fe20003f2e870 */
[----:B------:R-:W-:-:S13]  /*3780*/  ISETP.GE.AND P0, PT, R12, UR7, PT ;  /* 0x000000070c007c0c */ /* 0x000fda000bf06270 */
.L_x_336:
        /* <DEDUP_REMOVED lines=133> */
.L_x_335:
[----:B------:R-:W-:-:S04]  /*3fe0*/  UIADD3 UR5, UPT, UPT, -UR8, URZ, URZ ;  /* 0x000000ff08057290 */ /* 0x000fc8000fffe1ff */
[----:B------:R-:W-:-:S09]  /*3ff0*/  UISETP.GT.AND UP0, UPT, UR5, 0x4, UPT ;  /* 0x000000040500788c */ /* 0x000fd2000bf04270 */
[----:B------:R-:W-:Y:S05]  /*4000*/  BRA.U !UP0, `(.L_x_337) ;  /* 0x0000000508187547 */ /* 0x000fea000b800000 */
[----:B------:R-:W-:Y:S01]  /*4010*/  ISETP.GE.AND P0, PT, R12, UR7, PT ;  /* 0x000000070c007c0c */ /* 0x000fe2000bf06270 */
[----:B------:R-:W0:Y:S04]  /*4020*/  LDS R4, [R6+-0x28] ;  /* 0xffffd80006047984 */ /* 0x000e280000000800 */
[----:B------:R-:W-:Y:S08]  /*4030*/  LDS R15, [R6+0x3c] ;  /* 0x00003c00060f7984 */ /* 0x000ff00000000800 */
        /* <DEDUP_REMOVED lines=8> */
[----:B------:R-:W2:Y:S01]  /*40c0*/  @!P0 LDG.E.128 R8, desc[UR10][R18.64] ;  /* 0x0000000a12088981 */ /* 0x000ea2000c1e1d00 */
[----:B------:R-:W-:-:S03]  /*40d0*/  @!P0 IADD3.X R21, PT, PT, R17, UR15, RZ, P1, !PT ;  /* 0x0000000f11158c10 */ /* 0x000fc60008ffe4ff */
[----:B------:R-:W2:Y:S01]  /*40e0*/  LDS R4, [R6+-0x14] ;  /* 0xffffec0006047984 */ /* 0x000ea20000000800 */
[----:B------:R-:W-:Y:S01]  /*40f0*/  @!P0 IADD3 R22, P1, PT, R16, UR16, RZ ;  /* 0x0000001010168c10 */ /* 0x000fe2000ff3e0ff */
        /* <DEDUP_REMOVED lines=55> */
.L_x_337:
[----:B------:R-:W-:-:S09]  /*4470*/  UISETP.NE.OR UP1, UPT, UR8, URZ, UP1 ;  /* 0x000000ff0800728c */ /* 0x000fd20008f25670 */
[----:B------:R-:W-:Y:S05]  /*4480*/  BRA.U !UP1, `(.L_x_333) ;  /* 0x0000000109947547 */ /* 0x000fea000b800000 */
.L_x_334:
[----:B------:R-:W-:-:S13]  /*4490*/  ISETP.GE.AND P0, PT, R12, UR7, PT ;  /* 0x000000070c007c0c */ /* 0x000fda000bf06270 */
.L_x_338:
        /* <DEDUP_REMOVED lines=36> */
.L_x_333:
[----:B------:R-:W-:-:S09]  /*46e0*/  UISETP.NE.AND UP0, UPT, UR4, URZ, UPT ;  /* 0x000000ff0400728c */ /* 0x000fd2000bf05270 */
[----:B------:R-:W-:Y:S05]  /*46f0*/  BRA.U !UP0, `(.L_x_332) ;  /* 0x0000000108447547 */ /* 0x000fea000b800000 */
[----:B------:R-:W-:Y:S01]  /*4700*/  IMAD R13, R13, 0x14, R14 ;  /* 0x000000140d0d7824 */ /* 0x000fe200078e020e */
[----:B------:R-:W-:Y:S01]  /*4710*/  ISETP.GE.AND P0, PT, R12, UR7, PT ;  /* 0x000000070c007c0c */ /* 0x000fe2000bf06270 */
[----:B------:R-:W-:Y:S02]  /*4720*/  UIMAD.WIDE UR8, UR9, 0x4, URZ ;  /* 0x00000004090878a5 */ /* 0x000fe4000f8e02ff */
[----:B------:R-:W-:Y:S01]  /*4730*/  UIADD3 UR4, UPT, UPT, -UR4, URZ, URZ ;  /* 0x000000ff04047290 */ /* 0x000fe2000fffe1ff */
[----:B------:R-:W-:-:S11]  /*4740*/  IADD3 R6, PT, PT, R13, UR6, RZ ;  /* 0x000000060d067c10 */ /* 0x000fd6000fffe0ff */
.L_x_339:
        /* <DEDUP_REMOVED lines=12> */
.L_x_332:
[----:B------:R-:W-:-:S04]  /*4810*/  IADD3 R12, PT, PT, R12, UR20, RZ ;  /* 0x000000140c0c7c10 */ /* 0x000fc8000fffe0ff */
[----:B------:R-:W-:-:S13]  /*4820*/  ISETP.GE.AND P0, PT, R12, UR21, PT ;  /* 0x000000150c007c0c */ /* 0x000fda000bf06270 */
[----:B------:R-:W-:Y:S05]  /*4830*/  @P0 EXIT ;  /* 0x000000000000094d */ /* 0x000fea0003800000 */
[----:B0-----:R-:W-:Y:S01]  /*4840*/  IABS R10, UR22 ;  /* 0x00000016000a7c13 */ /* 0x001fe20008000000 */
[----:B------:R-:W0:Y:S01]  /*4850*/  LDC R9, c[0x0][0x434] ;  /* 0x00010d00ff097b82 */ /* 0x000e220000000800 */
[----:B------:R-:W-:Y:S01]  /*4860*/  IABS R13, R12 ;  /* 0x0000000c000d7213 */ /* 0x000fe20000000000 */
[----:B------:R-:W1:Y:S01]  /*4870*/  LDCU.128 UR4, c[0x0][0x400] ;  /* 0x00008000ff0477ac */ /* 0x000e620008000c00 */
[----:B------:R-:W2:Y:S01]  /*4880*/  I2F.RP R8, R10 ;  /* 0x0000000a00087306 */ /* 0x000ea20000209400 */
[----:B------:R-:W-:Y:S01]  /*4890*/  IABS R6, UR22 ;  /* 0x0000001600067c13 */ /* 0x000fe20008000000 */
[----:B------:R-:W3:Y:S01]  /*48a0*/  LDCU.64 UR8, c[0x0][0x410] ;  /* 0x00008200ff0877ac */ /* 0x000ee20008000a00 */
[----:B------:R-:W-:-:S03]  /*48b0*/  F2FP.BF16.F32.PACK_AB R2, R2, R5 ;  /* 0x000000050202723e */ /* 0x000fc600000010ff */
[----:B------:R-:W-:Y:S01]  /*48c0*/  IMAD.MOV R6, RZ, RZ, -R6 ;  /* 0x000000ffff067224 */ /* 0x000fe200078e0a06 */
[----:B------:R-:W-:Y:S01]  /*48d0*/  F2FP.BF16.F32.PACK_AB R3, R0, R3 ;  /* 0x000000030003723e */ /* 0x000fe200000010ff */
[----:B--2---:R-:W2:Y:S02]  /*48e0*/  MUFU.RCP R14, R8 ;  /* 0x00000008000e7308 */ /* 0x004ea40000001000 */
[----:B--2---:R-:W-:Y:S01]  /*48f0*/  VIADD R14, R14, 0xffffffe ;  /* 0x0ffffffe0e0e7836 */ /* 0x004fe20000000000 */
[----:B0-----:R-:W-:-:S05]  /*4900*/  IABS R8, R9 ;  /* 0x0000000900087213 */ /* 0x001fca0000000000 */
        /* <DEDUP_REMOVED lines=34> */
[----:B-1----:R-:W-:-:S04]  /*4b30*/  IMAD.WIDE.U32 R14, R11, UR4, R14 ;  /* 0x000000040b0e7c25 */ /* 0x002fc8000f8e000e */
        /* <DEDUP_REMOVED lines=30> */
        .weak           $__internal_8_$__cuda_sm20_div_s64
        .type           $__internal_8_$__cuda_sm20_div_s64,@function
        .size           $__internal_8_$__cuda_sm20_div_s64,(.L_x_14856 - $__internal_8_$__cuda_sm20_div_s64)
$__internal_8_$__cuda_sm20_div_s64:
        /* <DEDUP_REMOVED lines=74> */
[----:B------:R-:W-:Y:S01]  /*51c0*/  IMAD.MOV.U32 R15, RZ, RZ, 0x0 ;  /* 0x00000000ff0f7424 */ /* 0x000fe200078e00ff */
[----:B------:R-:W-:Y:S02]  /*51d0*/  ISETP.GE.AND P2, PT, R13, RZ, PT ;  /* 0x000000ff0d00720c */ /* 0x000fe40003f46270 */
[----:B------:R-:W-:Y:S02]  /*51e0*/  SEL R14, R11, R14, P0 ;  /* 0x0000000e0b0e7207 */ /* 0x000fe40000000000 */
[----:B------:R-:W-:-:S02]  /*51f0*/  IADD3 R11, P1, PT, RZ, -R10, RZ ;  /* 0x8000000aff0b7210 */ /* 0x000fc40007f3e0ff */
        /* <DEDUP_REMOVED lines=8> */
[----:B------:R-:W-:Y:S06]  /*5280*/  RET.REL.NODEC R14 `(_ZN5flash32flash_fwd_splitkv_combine_kernelI23Flash_fwd_kernel_traitsILi128ELi64ELi128ELi4ELb0ELb0EN7cutlass10bfloat16_tE19Flash_kernel_traitsILi128ELi64ELi128ELi4ES3_EELi4ELi6ELb1EEEvNS_16Flash_fwd_paramsE) ;  /* 0xffffffac0e5c7950 */ /* 0x000fec0003c3ffff */
.L_x_340:
        /* <DEDUP_REMOVED lines=15> */
.L_x_14856:


//--------------------- .text._ZN5flash32flash_fwd_splitkv_combine_kernelI23Flash_fwd_kernel_traitsILi128ELi64ELi128ELi4ELb0ELb0EN7cutlass10bfloat16_tE19Flash_kernel_traitsILi128ELi64ELi128ELi4ES3_EELi4ELi5ELb1EEEvNS_16Flash_fwd_paramsE --------------------------
	.section	.text._ZN5flash32flash_fwd_splitkv_combine_kernelI23Flash_fwd_kernel_traitsILi128ELi64ELi128ELi4ELb0ELb0EN7cutlass10bfloat16_tE19Flash_kernel_traitsILi128ELi64ELi128ELi4ES3_EELi4ELi5ELb1EEEvNS_16Flash_fwd_paramsE,"ax",@progbits
	.align	128
        .global         _ZN5flash32flash_fwd_splitkv_combine_kernelI23Flash_fwd_kernel_traitsILi128ELi64ELi128ELi4ELb0ELb0EN7cutlass10bfloat16_tE19Flash_kernel_traitsILi128ELi64ELi128ELi4ES3_EELi4ELi5ELb1EEEvNS_16Flash_fwd_paramsE
        .type           _ZN5flash32flash_fwd_splitkv_combine_kernelI23Flash_fwd_kernel_traitsILi128ELi64ELi128ELi4ELb0ELb0EN7cutlass10bfloat16_tE19Flash_kernel_traitsILi128ELi64ELi128ELi4ES3_EELi4ELi5ELb1EEEvNS_16Flash_fwd_paramsE,@function
        .size           _ZN5flash32flash_fwd_splitkv_combine_kernelI23Flash_fwd_kernel_traitsILi128ELi64ELi128ELi4ELb0ELb0EN7cutlass10bfloat16_tE19Flash_kernel_traitsILi128ELi64ELi128ELi4ES3_EELi4ELi5ELb1EEEvNS_16Flash_fwd_paramsE,(.L_x_14857 - _ZN5flash32flash_fwd_splitkv_combine_kernelI23Flash_fwd_kernel_traitsILi128ELi64ELi128ELi4ELb0ELb0EN7cutlass10bfloat16_tE19Flash_kernel_traitsILi128ELi64ELi128ELi4ES3_EELi4ELi5ELb1EEEvNS_16Flash_fwd_paramsE)
        .other          _ZN5flash32flash_fwd_splitkv_combine_kernelI23Flash_fwd_kernel_traitsILi128ELi64ELi128ELi4ELb0ELb0EN7cutlass10bfloat16_tE19Flash_kernel_traitsILi128ELi64ELi128ELi4ES3_EELi4ELi5ELb1EEEvNS_16Flash_fwd_paramsE,@"STO_CUDA_ENTRY STV_DEFAULT"
_ZN5flash32flash_fwd_splitkv_combine_kernelI23Flash_fwd_kernel_traitsILi128ELi64ELi128ELi4ELb0ELb0EN7cutlass10bfloat16_tE19Flash_kernel_traitsILi128ELi64ELi128ELi4ES3_EELi4ELi5ELb1EEEvNS_16Flash_fwd_paramsE:
.text._ZN5flash32flash_fwd_splitkv_combine_kernelI23Flash_fwd_kernel_traitsILi128ELi64ELi128ELi4ELb0ELb0EN7cutlass10bfloat16_tE19Flash_kernel_traitsILi128ELi64ELi128ELi4ES3_EELi4ELi5ELb1EEEvNS_16Flash_fwd_paramsE:
[----:B------:R-:W-:Y:S01]  /*0000*/  LDC R1, c[0x0][0x37c] ;  /* 0x0000df00ff017b82 */ /* 0x000fe20000000800 */
[----:B------:R-:W0:Y:S07]  /*0010*/  LDCU UR8, c[0x0][0x3e0] ;  /* 0x00007c00ff0877ac */ /* 0x000e2e0008000800 */
[----:B------:R-:W1:Y:S01]  /*0020*/  S2UR UR13, SR_CTAID.X ;  /* 0x00000000000d79c3 */ /* 0x000e620000002500 */
[----:B------:R-:W0:Y:S02]  /*0030*/  LDCU.64 UR14, c[0x0][0x430] ;  /* 0x00008600ff0e77ac */ /* 0x000e240008000a00 */
[----:B0-----:R-:W-:-:S02]  /*0040*/  UIMAD UR8, UR8, UR15, URZ ;  /* 0x0000000f080872a4 */ /* 0x001fc4000f8e02ff */
[----:B-1----:R-:W-:Y:S02]  /*0050*/  USHF.L.U32 UR13, UR13, 0x2, URZ ;  /* 0x000000020d0d7899 */ /* 0x002fe400080006ff */
[----:B------:R-:W-:-:S04]  /*0060*/  UIMAD UR14, UR8, UR14, URZ ;  /* 0x0000000e080e72a4 */ /* 0x000fc8000f8e02ff */
[----:B------:R-:W-:-:S04]  /*0070*/  UISETP.LT.AND UP0, UPT, UR14, UR15, UPT ;  /* 0x0000000f0e00728c */ /* 0x000fc8000bf01270 */
[----:B------:R-:W-:Y:S02]  /*0080*/  USEL UR12, UR14, UR15, UP0 ;  /* 0x0000000f0e0c7287 */ /* 0x000fe40008000000 */
[----:B------:R-:W-:Y:S02]  /*0090*/  USHF.R.S32.HI UR15, URZ, 0x1f, UR14 ;  /* 0x0000001fff0f7899 */ /* 0x000fe4000801140e */
        /* <DEDUP_REMOVED lines=28> */
.L_x_341:
[----:B------:R-:W-:Y:S01]  /*0260*/  IMAD.U32 R16, RZ, RZ, UR14 ;  /* 0x0000000eff107e24 */ /* 0x000fe2000f8e00ff */
[----:B------:R-:W-:Y:S01]  /*0270*/  MOV R20, UR12 ;  /* 0x0000000c00147c02 */ /* 0x000fe20008000f00 */
[----:B------:R-:W-:Y:S01]  /*0280*/  IMAD.U32 R21, RZ, RZ, UR15 ;  /* 0x0000000fff157e24 */ /* 0x000fe2000f8e00ff */
[----:B------:R-:W-:Y:S02]  /*0290*/  MOV R19, UR7 ;  /* 0x0000000700137c02 */ /* 0x000fe40008000f00 */
[----:B------:R-:W-:Y:S02]  /*02a0*/  MOV R18, 0x2c0 ;  /* 0x000002c000127802 */ /* 0x000fe40000000f00 */
[----:B------:R-:W-:Y:S05]  /*02b0*/  CALL.REL.NOINC `($__internal_9_$__cuda_sm20_div_s64) ;  /* 0x0000004800407944 */ /* 0x000fea0003c00000 */
[----:B------:R-:W-:-:S07]  /*02c0*/  MOV R11, R13 ;  /* 0x0000000d000b7202 */ /* 0x000fce0000000f00 */
.L_x_342:
        /* <DEDUP_REMOVED lines=30> */
.L_x_344:
[----:B------:R-:W-:Y:S01]  /*04b0*/  IMAD.MOV.U32 R16, RZ, RZ, R10 ;  /* 0x000000ffff107224 */ /* 0x000fe200078e000a */
[----:B------:R-:W-:Y:S02]  /*04c0*/  MOV R21, R11 ;  /* 0x0000000b00157202 */ /* 0x000fe40000000f00 */
[----:B------:R-:W-:Y:S02]  /*04d0*/  MOV R18, 0x4f0 ;  /* 0x000004f000127802 */ /* 0x000fe40000000f00 */
[----:B------:R-:W-:Y:S05]  /*04e0*/  CALL.REL.NOINC `($__internal_9_$__cuda_sm20_div_s64) ;  /* 0x0000004400b47944 */ /* 0x000fea0003c00000 */
[----:B------:R-:W-:Y:S02]  /*04f0*/  MOV R4, R10 ;  /* 0x0000000a00047202 */ /* 0x000fe40000000f00 */
[----:B------:R-:W-:Y:S02]  /*0500*/  MOV R5, R13 ;  /* 0x0000000d00057202 */ /* 0x000fe40000000f00 */
.L_x_345:
[----:B------:R-:W-:Y:S05]  /*0510*/  BSYNC.RECONVERGENT B0 ;  /* 0x0000000000007941 */ /* 0x000fea0003800200 */
.L_x_343:
        /* <DEDUP_REMOVED lines=57> */
.L_x_347:
[----:B------:R-:W-:Y:S01]  /*08b0*/  IMAD.MOV.U32 R16, RZ, RZ, R20 ;  /* 0x000000ffff107224 */ /* 0x000fe200078e0014 */
[----:B------:R-:W-:Y:S01]  /*08c0*/  MOV R20, R11 ;  /* 0x0000000b00147202 */ /* 0x000fe20000000f00 */
[----:B------:R-:W-:Y:S01]  /*08d0*/  IMAD.MOV.U32 R21, RZ, RZ, R19 ;  /* 0x000000ffff157224 */ /* 0x000fe200078e0013 */
[----:B------:R-:W-:Y:S02]  /*08e0*/  MOV R19, R29 ;  /* 0x0000001d00137202 */ /* 0x000fe40000000f00 */
[----:B------:R-:W-:Y:S02]  /*08f0*/  MOV R18, 0x910 ;  /* 0x0000091000127802 */ /* 0x000fe40000000f00 */
[----:B------:R-:W-:Y:S05]  /*0900*/  CALL.REL.NOINC `($__internal_9_$__cuda_sm20_div_s64) ;  /* 0x0000004000ac7944 */ /* 0x000fea0003c00000 */
[----:B------:R-:W-:Y:S02]  /*0910*/  MOV R12, R10 ;  /* 0x0000000a000c7202 */ /* 0x000fe40000000f00 */
.L_x_348:
[----:B------:R-:W-:Y:S05]  /*0920*/  BSYNC.RECONVERGENT B0 ;  /* 0x0000000000007941 */ /* 0x000fea0003800200 */
.L_x_346:
        /* <DEDUP_REMOVED lines=69> */
[----:B------:R-:W-:Y:S02]  /*0d80*/  ULOP3.LUT UR10, UR10, UR5, URZ, 0x3c, !UPT ;  /* 0x000000050a0a7292 */ /* 0x000fe4000f8e3cff */
[----:B------:R-:W-:Y:S01]  /*0d90*/  UMOV UR17, UR23 ;  /* 0x0000001700117c82 */ /* 0x000fe20008000000 */
[----:B------:R-:W-:Y:S01]  /*0da0*/  ISETP.LE.AND P0, PT, RZ, UR22, PT ;  /* 0x00000016ff007c0c */ /* 0x000fe2000bf03270 */
[----:B------:R-:W-:Y:S01]  /*0db0*/  UIADD3 UR19, UPT, UPT, -UR17, URZ, URZ ;  /* 0x000000ff11137290 */ /* 0x000fe2000fffe1ff */
[----:B------:R-:W0:Y:S03]  /*0dc0*/  LDCU.U8 UR18, c[0x0][0x549] ;  /* 0x0000a920ff1277ac */ /* 0x000e260008000000 */
[----:B------:R-:W-:-:S04]  /*0dd0*/  UIMAD UR19, UR20, UR19, UR21 ;  /* 0x00000013141372a4 */ /* 0x000fc8000f8e0215 */
[----:B------:R-:W-:Y:S02]  /*0de0*/  @!P1 VIADD R0, R0, -UR16 ;  /* 0x8000001000009c36 */ /* 0x000fe40008000000 */
[----:B------:R-:W-:Y:S01]  /*0df0*/  @!P1 VIADD R3, R3, 0x1 ;  /* 0x0000000103039836 */ /* 0x000fe20000000000 */
[----:B------:R-:W-:Y:S01]  /*0e00*/  ISETP.NE.AND P1, PT, RZ, UR6, PT ;  /* 0x00000006ff007c0c */ /* 0x000fe2000bf25270 */
[----:B------:R-:W-:Y:S01]  /*0e10*/  UISETP.GT.U32.AND UP1, UPT, UR20, UR19, UPT ;  /* 0x000000131400728c */ /* 0x000fe2000bf24070 */
[----:B------:R-:W-:Y:S01]  /*0e20*/  ISETP.GE.U32.AND P2, PT, R0, UR16, PT ;  /* 0x0000001000007c0c */ /* 0x000fe2000bf46070 */
[----:B0-----:R-:W-:-:S09]  /*0e30*/  UISETP.NE.AND UP0, UPT, UR18, URZ, UPT ;  /* 0x000000ff1200728c */ /* 0x001fd2000bf05270 */
[----:B------:R-:W-:Y:S02]  /*0e40*/  @!UP1 UIADD3 UR19, UPT, UPT, UR19, -UR20, URZ ;  /* 0x8000001413139290 */ /* 0x000fe4000fffe0ff */
[----:B------:R-:W-:Y:S01]  /*0e50*/  USEL UR9, UR9, 0x1, !UP0 ;  /* 0x0000000109097887 */ /* 0x000fe2000c000000 */
[----:B------:R-:W-:Y:S01]  /*0e60*/  @P2 VIADD R3, R3, 0x1 ;  /* 0x0000000103032836 */ /* 0x000fe20000000000 */
[----:B------:R-:W-:Y:S02]  /*0e70*/  UISETP.GE.U32.AND UP3, UPT, UR19, UR20, UPT ;  /* 0x000000141300728c */ /* 0x000fe4000bf66070 */
[----:B------:R-:W-:Y:S01]  /*0e80*/  UISETP.GE.AND UP0, UPT, UR10, URZ, UPT ;  /* 0x000000ff0a00728c */ /* 0x000fe2000bf06270 */
[----:B------:R-:W-:Y:S01]  /*0e90*/  @!P0 IMAD.MOV R3, RZ, RZ, -R3 ;  /* 0x000000ffff038224 */ /* 0x000fe200078e0a03 */
[----:B------:R-:W-:Y:S01]  /*0ea0*/  @!P1 LOP3.LUT R3, RZ, UR16, RZ, 0x33, !PT ;  /* 0x00000010ff039c12 */ /* 0x000fe2000f8e33ff */
[----:B------:R-:W-:Y:S02]  /*0eb0*/  @!UP1 UIADD3 UR17, UPT, UPT, UR17, 0x1, URZ ;  /* 0x0000000111119890 */ /* 0x000fe4000fffe0ff */
[----:B------:R-:W-:Y:S01]  /*0ec0*/  UISETP.NE.AND UP1, UPT, UR11, URZ, UPT ;  /* 0x000000ff0b00728c */ /* 0x000fe2000bf25270 */
[----:B------:R-:W-:Y:S01]  /*0ed0*/  ISETP.LT.U32.AND P0, PT, R12, R3, PT ;  /* 0x000000030c00720c */ /* 0x000fe20003f01070 */
[----:B------:R-:W-:Y:S01]  /*0ee0*/  USHF.R.S32.HI UR11, URZ, 0x1f, UR6 ;  /* 0x0000001fff0b7899 */ /* 0x000fe20008011406 */
[----:B------:R-:W-:Y:S01]  /*0ef0*/  SHF.R.S32.HI R7, RZ, 0x1f, R3 ;  /* 0x0000001fff077819 */ /* 0x000fe20000011403 */
[----:B------:R-:W-:-:S02]  /*0f00*/  @UP3 UIADD3 UR17, UPT, UPT, UR17, 0x1, URZ ;  /* 0x0000000111113890 */ /* 0x000fc4000fffe0ff */
[----:B------:R-:W-:Y:S01]  /*0f10*/  USEL UR10, URZ, 0x1, !UP1 ;  /* 0x00000001ff0a7887 */ /* 0x000fe2000c800000 */
[CC--:B------:R-:W-:Y:S01]  /*0f20*/  ISETP.LT.AND.EX P0, PT, R13.reuse, R7.reuse, PT, P0 ;  /* 0x000000070d00720c */ /* 0x0c0fe20003f01300 */
[----:B------:R-:W-:Y:S02]  /*0f30*/  @!UP0 UIADD3 UR17, UPT, UPT, -UR17, URZ, URZ ;  /* 0x000000ff11118290 */ /* 0x000fe4000fffe1ff */
[----:B------:R-:W-:Y:S01]  /*0f40*/  ULOP3.LUT UR10, UR11, UR10, URZ, 0xfc, !UPT ;  /* 0x0000000a0b0a7292 */ /* 0x000fe2000f8efcff */
[C---:B------:R-:W-:Y:S01]  /*0f50*/  SEL R0, R13.reuse, R7, P0 ;  /* 0x000000070d007207 */ /* 0x040fe20000000000 */
[----:B------:R-:W-:Y:S01]  /*0f60*/  @!UP2 ULOP3.LUT UR17, URZ, UR5, URZ, 0x33, !UPT ;  /* 0x00000005ff11a292 */ /* 0x000fe2000f8e33ff */
        /* <DEDUP_REMOVED lines=24> */
.L_x_350:
[----:B------:R-:W-:Y:S01]  /*10f0*/  IMAD.MOV.U32 R16, RZ, RZ, R12 ;  /* 0x000000ffff107224 */ /* 0x000fe200078e000c */
[----:B------:R-:W-:Y:S01]  /*1100*/  MOV R20, R8 ;  /* 0x0000000800147202 */ /* 0x000fe20000000f00 */
[----:B------:R-:W-:Y:S01]  /*1110*/  IMAD.MOV.U32 R21, RZ, RZ, R13 ;  /* 0x000000ffff157224 */ /* 0x000fe200078e000d */
[----:B------:R-:W-:Y:S02]  /*1120*/  MOV R19, R0 ;  /* 0x0000000000137202 */ /* 0x000fe40000000f00 */
[----:B------:R-:W-:Y:S02]  /*1130*/  MOV R18, 0x1150 ;  /* 0x0000115000127802 */ /* 0x000fe40000000f00 */
[----:B------:R-:W-:Y:S05]  /*1140*/  CALL.REL.NOINC `($__internal_9_$__cuda_sm20_div_s64) ;  /* 0x00000038009c7944 */ /* 0x000fea0003c00000 */
[----:B------:R-:W-:Y:S02]  /*1150*/  MOV R34, R10 ;  /* 0x0000000a00227202 */ /* 0x000fe40000000f00 */
[----:B------:R-:W-:Y:S02]  /*1160*/  MOV R35, R13 ;  /* 0x0000000d00237202 */ /* 0x000fe40000000f00 */
.L_x_351:
[----:B------:R-:W-:Y:S05]  /*1170*/  BSYNC.RECONVERGENT B0 ;  /* 0x0000000000007941 */ /* 0x000fea0003800200 */
.L_x_349:
        /* <DEDUP_REMOVED lines=57> */
.L_x_353:
[----:B------:R-:W-:Y:S01]  /*1510*/  IMAD.MOV.U32 R16, RZ, RZ, R4 ;  /* 0x000000ffff107224 */ /* 0x000fe200078e0004 */
[----:B------:R-:W-:Y:S01]  /*1520*/  MOV R21, R5 ;  /* 0x0000000500157202 */ /* 0x000fe20000000f00 */
[----:B------:R-:W-:Y:S01]  /*1530*/  IMAD.MOV.U32 R20, RZ, RZ, R7 ;  /* 0x000000ffff147224 */ /* 0x000fe200078e0007 */
[----:B------:R-:W-:Y:S02]  /*1540*/  MOV R18, 0x1560 ;  /* 0x0000156000127802 */ /* 0x000fe40000000f00 */
[----:B------:R-:W-:Y:S05]  /*1550*/  CALL.REL.NOINC `($__internal_9_$__cuda_sm20_div_s64) ;  /* 0x0000003400987944 */ /* 0x000fea0003c00000 */
[----:B------:R-:W-:Y:S02]  /*1560*/  MOV R14, R10 ;  /* 0x0000000a000e7202 */ /* 0x000fe40000000f00 */
[----:B------:R-:W-:Y:S02]  /*1570*/  MOV R15, R13 ;  /* 0x0000000d000f7202 */ /* 0x000fe40000000f00 */
.L_x_354:
[----:B------:R-:W-:Y:S05]  /*1580*/  BSYNC.RECONVERGENT B0 ;  /* 0x0000000000007941 */ /* 0x000fea0003800200 */
.L_x_352:
[----:B------:R-:W0:Y:S01]  /*1590*/  LDC R3, c[0x0][0x434] ;  /* 0x00010d00ff037b82 */ /* 0x000e220000000800 */
[----:B------:R-:W1:Y:S01]  /*15a0*/  S2R R4, SR_TID.X ;  /* 0x0000000000047919 */ /* 0x000e620000002100 */
[----:B------:R-:W-:Y:S01]  /*15b0*/  IMAD.MOV.U32 R12, RZ, RZ, RZ ;  /* 0x000000ffff0c7224 */ /* 0x000fe200078e00ff */
        /* <DEDUP_REMOVED lines=19> */
[----:B------:R-:W-:Y:S01]  /*16f0*/  LOP3.LUT R2, R2, R3, RZ, 0x3c, !PT ;  /* 0x0000000302027212 */ /* 0x000fe200078e3cff */
[----:B------:R-:W-:Y:S02]  /*1700*/  IMAD.HI.U32 R12, R13, R9, R12 ;  /* 0x000000090d0c7227 */ /* 0x000fe400078e000c */
[----:B------:R-:W0:Y:S01]  /*1710*/  @!P1 S2R R9, SR_CgaCtaId ;  /* 0x0000000000099919 */ /* 0x000e220000008800 */
[----:B------:R-:W-:Y:S02]  /*1720*/  ISETP.GE.AND P2, PT, R2, RZ, PT ;  /* 0x000000ff0200720c */ /* 0x000fe40003f46270 */
[----:B------:R-:W-:Y:S01]  /*1730*/  @!P1 MOV R2, 0x400 ;  /* 0x0000040000029802 */ /* 0x000fe20000000f00 */
[----:B------:R-:W-:Y:S01]  /*1740*/  IMAD.HI.U32 R19, R12, R5, RZ ;  /* 0x000000050c137227 */ /* 0x000fe200078e00ff */
[----:B------:R-:W-:-:S03]  /*1750*/  SHF.R.U32.HI R12, RZ, 0x5, R4 ;  /* 0x00000005ff0c7819 */ /* 0x000fc60000011604 */
[----:B------:R-:W-:-:S04]  /*1760*/  IMAD.MOV R13, RZ, RZ, -R19 ;  /* 0x000000ffff0d7224 */ /* 0x000fc800078e0a13 */
[C---:B------:R-:W-:Y:S02]  /*1770*/  IMAD R13, R6.reuse, R13, R5 ;  /* 0x0000000d060d7224 */ /* 0x040fe400078e0205 */
[----:B------:R-:W1:Y:S03]  /*1780*/  @!P1 S2R R5, SR_CgaCtaId ;  /* 0x0000000000059919 */ /* 0x000e660000008800 */
[----:B------:R-:W-:-:S13]  /*1790*/  ISETP.GT.U32.AND P0, PT, R6, R13, PT ;  /* 0x0000000d0600720c */ /* 0x000fda0003f04070 */
[-C--:B------:R-:W-:Y:S01]  /*17a0*/  @!P0 IADD3 R13, PT, PT, R13, -R6.reuse, RZ ;  /* 0x800000060d0d8210 */ /* 0x080fe20007ffe0ff */
[----:B------:R-:W-:Y:S01]  /*17b0*/  @!P0 VIADD R19, R19, 0x1 ;  /* 0x0000000113138836 */ /* 0x000fe20000000000 */
[----:B------:R-:W-:Y:S02]  /*17c0*/  ISETP.NE.AND P0, PT, R3, RZ, PT ;  /* 0x000000ff0300720c */ /* 0x000fe40003f05270 */
[----:B------:R-:W-:Y:S01]  /*17d0*/  ISETP.GE.U32.AND P3, PT, R13, R6, PT ;  /* 0x000000060d00720c */ /* 0x000fe20003f66070 */
[----:B---3--:R-:W-:Y:S01]  /*17e0*/  IMAD R6, R3, UR5, RZ ;  /* 0x0000000503067c24 */ /* 0x008fe2000f8e02ff */
[----:B0-----:R-:W-:-:S05]  /*17f0*/  @!P1 LEA R9, R9, R2, 0x18 ;  /* 0x0000000209099211 */ /* 0x001fca00078ec0ff */
[----:B------:R-:W-:-:S04]  /*1800*/  @!P1 IMAD R9, R16, 0x14, R9 ;  /* 0x0000001410099824 */ /* 0x000fc800078e0209 */
[----:B------:R-:W-:Y:S01]  /*1810*/  @!P1 IMAD.IADD R10, R9, 0x1, R10 ;  /* 0x00000001090a9824 */ /* 0x000fe200078e020a */
[----:B-1----:R-:W-:Y:S01]  /*1820*/  @!P1 LEA R2, R5, R2, 0x18 ;  /* 0x0000000205029211 */ /* 0x002fe200078ec0ff */
[----:B------:R-:W-:Y:S01]  /*1830*/  @P3 VIADD R19, R19, 0x1 ;  /* 0x0000000113133836 */ /* 0x000fe20000000000 */
[----:B------:R-:W-:-:S03]  /*1840*/  LOP3.LUT R9, R4, 0x1f, RZ, 0xc0, !PT ;  /* 0x0000001f04097812 */ /* 0x000fc600078ec0ff */
[----:B------:R-:W-:Y:S01]  /*1850*/  @!P2 IMAD.MOV R19, RZ, RZ, -R19 ;  /* 0x000000ffff13a224 */ /* 0x000fe200078e0a13 */
[----:B------:R-:W-:Y:S01]  /*1860*/  @!P0 LOP3.LUT R19, RZ, R3, RZ, 0x33, !PT ;  /* 0x00000003ff138212 */ /* 0x000fe200078e33ff */
[----:B------:R-:W-:Y:S01]  /*1870*/  @!P1 IMAD R13, R9, 0x14, R2 ;  /* 0x00000014090d9824 */ /* 0x000fe200078e0202 */
[----:B--2---:R-:W-:-:S03]  /*1880*/  ISETP.GE.AND P0, PT, R16, UR17, PT ;  /* 0x0000001110007c0c */ /* 0x004fc6000bf06270 */
        /* <DEDUP_REMOVED lines=22> */
.L_x_356:
[----:B0-----:R-:W-:Y:S05]  /*19f0*/  BSYNC.RECONVERGENT B0 ;  /* 0x0000000000007941 */ /* 0x001fea0003800200 */
.L_x_355:
[----:B-----5:R0:W-:Y:S01]  /*1a00*/  @!P1 STS [R10], R17 ;  /* 0x000000110a009388 */ /* 0x0201e20000000800 */
[----:B------:R-:W-:Y:S01]  /*1a10*/  BAR.SYNC.DEFER_BLOCKING 0x0 ;  /* 0x0000000000007b1d */ /* 0x000fe20000010000 */
[----:B------:R-:W-:-:S05]  /*1a20*/  ISETP.NE.AND P5, PT, R5, RZ, PT ;  /* 0x000000ff0500720c */ /* 0x000fca0003fa5270 */
[----:B------:R-:W-:Y:S02]  /*1a30*/  BSSY.RECONVERGENT B1, `(.L_x_357) ;  /* 0x000017c000017945 */ /* 0x000fe40003800200 */
[----:B0-----:R-:W0:Y:S01]  /*1a40*/  LDC R17, c[0x0][0x3e0] ;  /* 0x0000f800ff117b82 */ /* 0x001e220000000800 */
[----:B------:R-:W2:Y:S04]  /*1a50*/  @!P1 LDS R25, [R3] ;  /* 0x0000000003199984 */ /* 0x000ea80000000800 */
[----:B--2---:R-:W2:Y:S02]  /*1a60*/  SHFL.BFLY PT, R20, R25, 0x10, 0x1f ;  /* 0x0e001f0019147f89 */ /* 0x004ea400000e0000 */
[----:B--2---:R-:W-:-:S05]  /*1a70*/  FMNMX.FTZ R20, R20, R25, !PT ;  /* 0x0000001914147209 */ /* 0x004fca0007810000 */
[----:B-1----:R-:W1:Y:S02]  /*1a80*/  SHFL.BFLY PT, R23, R20, 0x8, 0x1f ;  /* 0x0d001f0014177f89 */ /* 0x002e6400000e0000 */
[----:B-1----:R-:W-:Y:S02]  /*1a90*/  FMNMX.FTZ R23, R20, R23, !PT ;  /* 0x0000001714177209 */ /* 0x002fe40007810000 */
[----:B------:R-:W1:Y:S03]  /*1aa0*/  I2F.RP R20, R21 ;  /* 0x0000001500147306 */ /* 0x000e660000209400 */
[----:B------:R-:W2:Y:S05]  /*1ab0*/  SHFL.BFLY PT, R16, R23, 0x4, 0x1f ;  /* 0x0c801f0017107f89 */ /* 0x000eaa00000e0000 */
[----:B-1----:R-:W1:Y:S01]  /*1ac0*/  MUFU.RCP R26, R20 ;  /* 0x00000014001a7308 */ /* 0x002e620000001000 */
[----:B--2---:R-:W-:-:S05]  /*1ad0*/  FMNMX.FTZ R16, R23, R16, !PT ;  /* 0x0000001017107209 */ /* 0x004fca0007810000 */
[----:B------:R-:W2:Y:S01]  /*1ae0*/  SHFL.BFLY PT, R13, R16, 0x2, 0x1f ;  /* 0x0c401f00100d7f89 */ /* 0x000ea200000e0000 */
[----:B-1----:R-:W-:-:S04]  /*1af0*/  VIADD R26, R26, 0xffffffe ;  /* 0x0ffffffe1a1a7836 */ /* 0x002fc80000000000 */
[----:B------:R-:W1:Y:S02]  /*1b00*/  F2I.FTZ.U32.TRUNC.NTZ R27, R26 ;  /* 0x0000001a001b7305 */ /* 0x000e64000021f000 */
[----:B-1----:R-:W-:Y:S02]  /*1b10*/  IMAD.MOV R20, RZ, RZ, -R27 ;  /* 0x000000ffff147224 */ /* 0x002fe400078e0a1b */
[----:B------:R-:W-:Y:S01]  /*1b20*/  IMAD.MOV.U32 R26, RZ, RZ, RZ ;  /* 0x000000ffff1a7224 */ /* 0x000fe200078e00ff */
[----:B--2---:R-:W-:Y:S01]  /*1b30*/  FMNMX.FTZ R13, R16, R13, !PT ;  /* 0x0000000d100d7209 */ /* 0x004fe20007810000 */
[----:B------:R-:W-:Y:S01]  /*1b40*/  IMAD R20, R20, R21, RZ ;  /* 0x0000001514147224 */ /* 0x000fe200078e02ff */
[----:B0-----:R-:W-:-:S03]  /*1b50*/  IABS R16, R17 ;  /* 0x0000001100107213 */ /* 0x001fc60000000000 */
[----:B------:R-:W0:Y:S01]  /*1b60*/  SHFL.BFLY PT, R2, R13, 0x1, 0x1f ;  /* 0x0c201f000d027f89 */ /* 0x000e2200000e0000 */
[----:B------:R-:W1:Y:S01]  /*1b70*/  I2F.RP R22, R16 ;  /* 0x0000001000167306 */ /* 0x000e620000209400 */
[----:B------:R-:W-:-:S07]  /*1b80*/  IMAD.HI.U32 R27, R27, R20, R26 ;  /* 0x000000141b1b7227 */ /* 0x000fce00078e001a */
[----:B-1----:R-:W1:Y:S01]  /*1b90*/  MUFU.RCP R30, R22 ;  /* 0x00000016001e7308 */ /* 0x002e620000001000 */
[----:B0-----:R-:W-:-:S04]  /*1ba0*/  FMNMX.FTZ R2, R13, R2, !PT ;  /* 0x000000020d027209 */ /* 0x001fc80007810000 */
[----:B------:R-:W-:-:S04]  /*1bb0*/  FSETP.NEU.FTZ.AND P0, PT, R2, -INF , PT ;  /* 0xff8000000200780b */ /* 0x000fc80003f1d000 */
[----:B------:R-:W-:Y:S01]  /*1bc0*/  FSEL R2, R2, RZ, P0 ;  /* 0x000000ff02027208 */ /* 0x000fe20000000000 */
[----:B-1----:R-:W-:-:S04]  /*1bd0*/  VIADD R30, R30, 0xffffffe ;  /* 0x0ffffffe1e1e7836 */ /* 0x002fc80000000000 */
[----:B------:R-:W-:Y:S01]  /*1be0*/  FADD.FTZ R24, -R2, R25 ;  /* 0x0000001902187221 */ /* 0x000fe20000010100 */
[----:B------:R-:W0:Y:S03]  /*1bf0*/  F2I.FTZ.U32.TRUNC.NTZ R31, R30 ;  /* 0x0000001e001f7305 */ /* 0x000e26000021f000 */
[----:B------:R-:W-:-:S06]  /*1c00*/  FMUL.FTZ R24, R24, 1.4426950216293334961 ;  /* 0x3fb8aa3b18187820 */ /* 0x000fcc0000410000 */
[----:B------:R-:W1:Y:S01]  /*1c10*/  MUFU.EX2 R24, R24 ;  /* 0x0000001800187308 */ /* 0x000e620000000800 */
[--C-:B0-----:R-:W-:Y:S02]  /*1c20*/  IMAD.MOV R13, RZ, RZ, -R31.reuse ;  /* 0x000000ffff0d7224 */ /* 0x101fe400078e0a1f */
[----:B------:R-:W-:Y:S02]  /*1c30*/  HFMA2 R30, -RZ, RZ, 0, 0 ;  /* 0x00000000ff1e7431 */ /* 0x000fe400000001ff */
[----:B------:R-:W-:Y:S01]  /*1c40*/  IMAD R13, R13, R16, RZ ;  /* 0x000000100d0d7224 */ /* 0x000fe200078e02ff */
[----:B-1----:R-:W0:Y:S03]  /*1c50*/  SHFL.BFLY PT, R3, R24, 0x10, 0x1f ;  /* 0x0e001f0018037f89 */ /* 0x002e2600000e0000 */
[----:B------:R-:W-:-:S04]  /*1c60*/  IMAD.HI.U32 R13, R31, R13, R30 ;  /* 0x0000000d1f0d7227 */ /* 0x000fc800078e001e */
[----:B0-----:R-:W-:-:S05]  /*1c70*/  FADD.FTZ R3, R24, R3 ;  /* 0x0000000318037221 */ /* 0x001fca0000010000 */
[----:B------:R-:W0:Y:S02]  /*1c80*/  SHFL.BFLY PT, R10, R3, 0x8, 0x1f ;  /* 0x0d001f00030a7f89 */ /* 0x000e2400000e0000 */
[----:B0-----:R-:W-:Y:S01]  /*1c90*/  FADD.FTZ R10, R3, R10 ;  /* 0x0000000a030a7221 */ /* 0x001fe20000010000 */
[----:B------:R-:W-:-:S04]  /*1ca0*/  IABS R3, R5 ;  /* 0x0000000500037213 */ /* 0x000fc80000000000 */
[----:B------:R-:W0:Y:S01]  /*1cb0*/  SHFL.BFLY PT, R23, R10, 0x4, 0x1f ;  /* 0x0c801f000a177f89 */ /* 0x000e2200000e0000 */
[----:B------:R-:W-:Y:S02]  /*1cc0*/  IMAD.MOV R3, RZ, RZ, -R3 ;  /* 0x000000ffff037224 */ /* 0x000fe400078e0a03 */
[----:B0-----:R-:W-:Y:S01]  /*1cd0*/  FADD.FTZ R23, R10, R23 ;  /* 0x000000170a177221 */ /* 0x001fe20000010000 */
[----:B------:R-:W-:-:S04]  /*1ce0*/  IABS R10, R18 ;  /* 0x00000012000a7213 */ /* 0x000fc80000000000 */
[----:B------:R-:W0:Y:S01]  /*1cf0*/  SHFL.BFLY PT, R22, R23, 0x2, 0x1f ;  /* 0x0c401f0017167f89 */ /* 0x000e2200000e0000 */
[----:B------:R-:W-:-:S04]  /*1d00*/  IMAD.HI.U32 R13, R13, R10, RZ ;  /* 0x0000000a0d0d7227 */ /* 0x000fc800078e00ff */
[----:B------:R-:W-:-:S04]  /*1d10*/  IMAD.HI.U32 R20, R27, R10, RZ ;  /* 0x0000000a1b147227 */ /* 0x000fc800078e00ff */
[----:B------:R-:W-:Y:S02]  /*1d20*/  IMAD.MOV R27, RZ, RZ, -R13 ;  /* 0x000000ffff1b7224 */ /* 0x000fe400078e0a0d */
[--C-:B------:R-:W-:Y:S02]  /*1d30*/  IMAD R24, R20, R3, R10.reuse ;  /* 0x0000000314187224 */ /* 0x100fe400078e020a */
[----:B------:R-:W-:Y:S01]  /*1d40*/  IMAD R27, R16, R27, R10 ;  /* 0x0000001b101b7224 */ /* 0x000fe200078e020a */
[----:B------:R-:W-:Y:S02]  /*1d50*/  LOP3.LUT R10, R18, R21, RZ, 0x3c, !PT ;  /* 0x00000015120a7212 */ /* 0x000fe400078e3cff */
[----:B------:R-:W-:Y:S02]  /*1d60*/  ISETP.GT.U32.AND P1, PT, R21, R24, PT ;  /* 0x000000181500720c */ /* 0x000fe40003f24070 */
[----:B------:R-:W-:Y:S02]  /*1d70*/  ISETP.GT.U32.AND P0, PT, R16, R27, PT ;  /* 0x0000001b1000720c */ /* 0x000fe40003f04070 */
[----:B------:R-:W-:-:S02]  /*1d80*/  LOP3.LUT R18, R18, R17, RZ, 0x3c, !PT ;  /* 0x0000001112127212 */ /* 0x000fc400078e3cff */
[----:B------:R-:W-:Y:S01]  /*1d90*/  ISETP.GE.AND P3, PT, R10, RZ, PT ;  /* 0x000000ff0a00720c */ /* 0x000fe20003f66270 */
[----:B0-----:R-:W-:-:S05]  /*1da0*/  FADD.FTZ R22, R23, R22 ;  /* 0x0000001617167221 */ /* 0x001fca0000010000 */
[----:B------:R-:W0:Y:S01]  /*1db0*/  SHFL.BFLY PT, R3, R22, 0x1, 0x1f ;  /* 0x0c201f0016037f89 */ /* 0x000e2200000e0000 */
[-C--:B------:R-:W-:Y:S02]  /*1dc0*/  @!P1 IADD3 R24, PT, PT, R24, -R21.reuse, RZ ;  /* 0x8000001518189210 */ /* 0x080fe40007ffe0ff */
[----:B------:R-:W-:Y:S01]  /*1dd0*/  @!P0 IMAD.IADD R27, R27, 0x1, -R16 ;  /* 0x000000011b1b8824 */ /* 0x000fe200078e0a10 */
[----:B------:R-:W-:Y:S01]  /*1de0*/  @!P0 IADD3 R13, PT, PT, R13, 0x1, RZ ;  /* 0x000000010d0d8810 */ /* 0x000fe20007ffe0ff */
[----:B------:R-:W-:Y:S01]  /*1df0*/  @!P1 VIADD R20, R20, 0x1 ;  /* 0x0000000114149836 */ /* 0x000fe20000000000 */
[----:B------:R-:W-:Y:S01]  /*1e00*/  ISETP.GE.U32.AND P2, PT, R24, R21, PT ;  /* 0x000000151800720c */ /* 0x000fe20003f46070 */
[----:B------:R-:W-:Y:S01]  /*1e10*/  IMAD.MOV.U32 R24, RZ, RZ, 0x7f800000 ;  /* 0x7f800000ff187424 */ /* 0x000fe200078e00ff */
[----:B------:R-:W-:Y:S02]  /*1e20*/  ISETP.GE.U32.AND P4, PT, R27, R16, PT ;  /* 0x000000101b00720c */ /* 0x000fe40003f86070 */
[----:B------:R-:W-:-:S09]  /*1e30*/  ISETP.NE.AND P0, PT, R17, RZ, PT ;  /* 0x000000ff1100720c */ /* 0x000fd20003f05270 */
[----:B------:R-:W-:Y:S01]  /*1e40*/  @P2 VIADD R20, R20, 0x1 ;  /* 0x0000000114142836 */ /* 0x000fe20000000000 */
[----:B------:R-:W-:Y:S01]  /*1e50*/  ISETP.GE.AND P2, PT, R18, RZ, PT ;  /* 0x000000ff1200720c */ /* 0x000fe20003f46270 */
[----:B------:R-:W-:Y:S02]  /*1e60*/  @P4 VIADD R13, R13, 0x1 ;  /* 0x000000010d0d4836 */ /* 0x000fe40000000000 */
[----:B------:R-:W-:Y:S01]  /*1e70*/  @!P3 IMAD.MOV R20, RZ, RZ, -R20 ;  /* 0x000000ffff14b224 */ /* 0x000fe200078e0a14 */
[----:B------:R-:W-:Y:S01]  /*1e80*/  ISETP.NE.AND P3, PT, R19, RZ, PT ;  /* 0x000000ff1300720c */ /* 0x000fe20003f65270 */
[----:B0-----:R-:W-:Y:S01]  /*1e90*/  FADD.FTZ R3, R22, R3 ;  /* 0x0000000316037221 */ /* 0x001fe20000010000 */
[----:B------:R-:W-:Y:S01]  /*1ea0*/  IMAD.MOV.U32 R16, RZ, RZ, R13 ;  /* 0x000000ffff107224 */ /* 0x000fe200078e000d */
[----:B------:R-:W-:Y:S02]  /*1eb0*/  @!P5 LOP3.LUT R20, RZ, R21, RZ, 0x33, !PT ;  /* 0x00000015ff14d212 */ /* 0x000fe400078e33ff */
[----:B------:R-:W-:-:S02]  /*1ec0*/  SEL R10, RZ, 0x1, !P3 ;  /* 0x00000001ff0a7807 */ /* 0x000fc40005800000 */
[----:B------:R-:W-:Y:S02]  /*1ed0*/  FSETP.NE.FTZ.AND P1, PT, R3, RZ, PT ;  /* 0x000000ff0300720b */ /* 0x000fe40003f35000 */
[----:B------:R-:W-:Y:S02]  /*1ee0*/  @!P2 IADD3 R16, PT, PT, -R16, RZ, RZ ;  /* 0x000000ff1010a210 */ /* 0x000fe40007ffe1ff */
[----:B------:R-:W-:Y:S02]  /*1ef0*/  @!P0 LOP3.LUT R16, RZ, R17, RZ, 0x33, !PT ;  /* 0x00000011ff108212 */ /* 0x000fe400078e33ff */
[----:B------:R-:W-:Y:S02]  /*1f00*/  LOP3.LUT P0, RZ, R4, 0x39f, RZ, 0xc0, !PT ;  /* 0x0000039f04ff7812 */ /* 0x000fe4000780c0ff */
[----:B------:R-:W-:Y:S01]  /*1f10*/  SHF.R.S32.HI R21, RZ, 0x1f, R5 ;  /* 0x0000001fff157819 */ /* 0x000fe20000011405 */
[----:B------:R-:W-:Y:S01]  /*1f20*/  IMAD R5, R5, R6, RZ ;  /* 0x0000000605057224 */ /* 0x000fe200078e02ff */
[----:B------:R-:W-:-:S02]  /*1f30*/  ISETP.LT.U32.AND P2, PT, R14, R20, PT ;  /* 0x000000140e00720c */ /* 0x000fc40003f41070 */
[----:B------:R-:W-:Y:S01]  /*1f40*/  SHF.R.S32.HI R19, RZ, 0x1f, R20 ;  /* 0x0000001fff137819 */ /* 0x000fe20000011414 */
[----:B------:R0:W1:Y:S01]  /*1f50*/  @P1 MUFU.LG2 R13, R3 ;  /* 0x00000003000d1308 */ /* 0x0000620000000c00 */
[----:B------:R-:W-:Y:S02]  /*1f60*/  LOP3.LUT R10, R21, R10, RZ, 0xfc, !PT ;  /* 0x0000000a150a7212 */ /* 0x000fe400078efcff */
[----:B------:R-:W-:-:S04]  /*1f70*/  ISETP.LT.AND.EX P2, PT, R15, R19, PT, P2 ;  /* 0x000000130f00720c */ /* 0x000fc80003f41320 */
        /* <DEDUP_REMOVED lines=38> */
[----:B0-----:R-:W-:Y:S01]  /*21e0*/  IMAD.MOV R10, RZ, RZ, -R15 ;  /* 0x000000ffff0a7224 */ /* 0x001fe200078e0a0f */
[----:B------:R-:W-:-:S03]  /*21f0*/  MOV R14, RZ ;  /* 0x000000ff000e7202 */ /* 0x000fc60000000f00 */
        /* <DEDUP_REMOVED lines=15> */
.L_x_360:
[----:B------:R-:W-:Y:S01]  /*22f0*/  IMAD.MOV.U32 R16, RZ, RZ, R2 ;  /* 0x000000ffff107224 */ /* 0x000fe200078e0002 */
[----:B------:R-:W-:Y:S01]  /*2300*/  MOV R21, RZ ;  /* 0x000000ff00157202 */ /* 0x000fe20000000f00 */
[----:B------:R-:W-:Y:S01]  /*2310*/  IMAD.MOV.U32 R20, RZ, RZ, R32 ;  /* 0x000000ffff147224 */ /* 0x000fe200078e0020 */
[----:B------:R-:W-:Y:S02]  /*2320*/  MOV R18, 0x2340 ;  /* 0x0000234000127802 */ /* 0x000fe40000000f00 */
[----:B------:R-:W-:Y:S05]  /*2330*/  CALL.REL.NOINC `($__internal_9_$__cuda_sm20_div_s64) ;  /* 0x0000002800207944 */ /* 0x000fea0003c00000 */
[----:B------:R-:W-:Y:S02]  /*2340*/  IADD3 R15, PT, PT, -R10, RZ, RZ ;  /* 0x000000ff0a0f7210 */ /* 0x000fe40007ffe1ff */
[----:B------:R-:W-:-:S03]  /*2350*/  MOV R33, R13 ;  /* 0x0000000d00217202 */ /* 0x000fc60000000f00 */
[----:B------:R-:W-:Y:S01]  /*2360*/  IMAD R14, R32, R15, R2 ;  /* 0x0000000f200e7224 */ /* 0x000fe200078e0202 */
[----:B------:R-:W-:-:S07]  /*2370*/  MOV R32, R10 ;  /* 0x0000000a00207202 */ /* 0x000fce0000000f00 */
.L_x_361:
[----:B------:R-:W-:Y:S01]  /*2380*/  IABS R15, UR12 ;  /* 0x0000000c000f7c13 */ /* 0x000fe20008000000 */
[----:B------:R-:W-:Y:S01]  /*2390*/  IMAD R0, R0, R11, RZ ;  /* 0x0000000b00007224 */ /* 0x000fe200078e02ff */
[----:B------:R-:W-:Y:S01]  /*23a0*/  IABS R10, R14 ;  /* 0x0000000e000a7213 */ /* 0x000fe20000000000 */
[----:B------:R-:W-:Y:S01]  /*23b0*/  BSSY.RECONVERGENT B0, `(.L_x_362) ;  /* 0x000003f000007945 */ /* 0x000fe20003800200 */
[----:B------:R-:W0:Y:S01]  /*23c0*/  I2F.U32.RP R16, R15 ;  /* 0x0000000f00107306 */ /* 0x000e220000209000 */
[----:B------:R-:W-:Y:S01]  /*23d0*/  IMAD R29, R8, R29, R0 ;  /* 0x0000001d081d7224 */ /* 0x000fe200078e0200 */
[----:B------:R-:W-:-:S04]  /*23e0*/  LOP3.LUT R0, R14, UR12, RZ, 0x3c, !PT ;  /* 0x0000000c0e007c12 */ /* 0x000fc8000f8e3cff */
[----:B------:R-:W-:Y:S02]  /*23f0*/  ISETP.GE.AND P0, PT, R0, RZ, PT ;  /* 0x000000ff0000720c */ /* 0x000fe40003f06270 */
        /* <DEDUP_REMOVED lines=51> */
.L_x_363:
[----:B------:R-:W-:Y:S01]  /*2730*/  IMAD.MOV.U32 R16, RZ, RZ, R32 ;  /* 0x000000ffff107224 */ /* 0x000fe200078e0020 */
[----:B------:R-:W-:Y:S01]  /*2740*/  MOV R21, R33 ;  /* 0x0000002100157202 */ /* 0x000fe20000000f00 */
[----:B------:R-:W-:Y:S01]  /*2750*/  IMAD.MOV.U32 R20, RZ, RZ, R28 ;  /* 0x000000ffff147224 */ /* 0x000fe200078e001c */
[----:B------:R-:W-:Y:S02]  /*2760*/  MOV R18, 0x2780 ;  /* 0x0000278000127802 */ /* 0x000fe40000000f00 */
[----:B------:R-:W-:Y:S05]  /*2770*/  CALL.REL.NOINC `($__internal_9_$__cuda_sm20_div_s64) ;  /* 0x0000002400107944 */ /* 0x000fea0003c00000 */
[----:B------:R-:W-:-:S05]  /*2780*/  IADD3 R13, PT, PT, -R10, RZ, RZ ;  /* 0x000000ff0a0d7210 */ /* 0x000fca0007ffe1ff */
[----:B------:R-:W-:Y:S02]  /*2790*/  IMAD R28, R13, R28, R32 ;  /* 0x0000001c0d1c7224 */ /* 0x000fe400078e0220 */
.L_x_364:
[----:B------:R-:W-:Y:S05]  /*27a0*/  BSYNC.RECONVERGENT B0 ;  /* 0x0000000000007941 */ /* 0x000fea0003800200 */
.L_x_362:
        /* <DEDUP_REMOVED lines=8> */
[----:B------:R-:W-:Y:S01]  /*2830*/  ISETP.NE.AND P5, PT, R11, RZ, PT ;  /* 0x000000ff0b00720c */ /* 0x000fe20003fa5270 */
[----:B------:R-:W3:Y:S01]  /*2840*/  I2F.U32.RP R21, R18 ;  /* 0x0000001200157306 */ /* 0x000ee20000209000 */
[----:B0-----:R-:W-:-:S07]  /*2850*/  UISETP.NE.AND UP0, UPT, UR15, URZ, UPT ;  /* 0x000000ff0f00728c */ /* 0x001fce000bf05270 */
        /* <DEDUP_REMOVED lines=14> */
[----:B-1----:R-:W-:-:S05]  /*2940*/  IMAD.MOV R21, RZ, RZ, -R35 ;  /* 0x000000ffff157224 */ /* 0x002fca00078e0a23 */
[----:B------:R-:W1:Y:S01]  /*2950*/  I2F.U32.RP R13, R16 ;  /* 0x00000010000d7306 */ /* 0x000e620000209000 */
[----:B------:R-:W-:Y:S02]  /*2960*/  HFMA2 R34, -RZ, RZ, 0, 0 ;  /* 0x00000000ff227431 */ /* 0x000fe400000001ff */
[----:B------:R-:W-:Y:S01]  /*2970*/  IMAD R22, R21, R18, RZ ;  /* 0x0000001215167224 */ /* 0x000fe200078e02ff */
[----:B------:R-:W-:-:S03]  /*2980*/  IABS R21, R10 ;  /* 0x0000000a00157213 */ /* 0x000fc60000000000 */
[----:B------:R-:W-:Y:S01]  /*2990*/  IMAD.HI.U32 R22, R35, R22, R34 ;  /* 0x0000001623167227 */ /* 0x000fe200078e0022 */
[----:B------:R-:W2:Y:S01]  /*29a0*/  I2F.U32.RP R32, R19 ;  /* 0x0000001300207306 */ /* 0x000ea20000209000 */
[----:B0-----:R-:W-:Y:S02]  /*29b0*/  IADD3 R30, PT, PT, R30, 0xffffffe, RZ ;  /* 0x0ffffffe1e1e7810 */ /* 0x001fe40007ffe0ff */
[----:B------:R-:W-:Y:S01]  /*29c0*/  IMAD R14, R23, R20, RZ ;  /* 0x00000014170e7224 */ /* 0x000fe200078e02ff */
[----:B------:R-:W-:Y:S01]  /*29d0*/  IABS R23, R7 ;  /* 0x0000000700177213 */ /* 0x000fe20000000000 */
[----:B------:R-:W-:-:S03]  /*29e0*/  IMAD.HI.U32 R22, R22, R21, RZ ;  /* 0x0000001516167227 */ /* 0x000fc600078e00ff */
[----:B------:R-:W0:Y:S01]  /*29f0*/  F2I.FTZ.U32.TRUNC.NTZ R31, R30 ;  /* 0x0000001e001f7305 */ /* 0x000e22000021f000 */
[----:B------:R-:W-:Y:S01]  /*2a00*/  IMAD.HI.U32 R14, R27, R14, R26 ;  /* 0x0000000e1b0e7227 */ /* 0x000fe200078e001a */
[----:B------:R-:W-:Y:S02]  /*2a10*/  IABS R27, R28 ;  /* 0x0000001c001b7213 */ /* 0x000fe40000000000 */
[----:B------:R-:W-:Y:S01]  /*2a20*/  IABS R26, R11 ;  /* 0x0000000b001a7213 */ /* 0x000fe20000000000 */
[----:B------:R-:W-:Y:S02]  /*2a30*/  IMAD.MOV R23, RZ, RZ, -R23 ;  /* 0x000000ffff177224 */ /* 0x000fe400078e0a17 */
[----:B------:R-:W-:Y:S01]  /*2a40*/  IMAD.HI.U32 R29, R14, R27, RZ ;  /* 0x0000001b0e1d7227 */ /* 0x000fe200078e00ff */
[----:B-1----:R-:W1:Y:S03]  /*2a50*/  MUFU.RCP R13, R13 ;  /* 0x0000000d000d7308 */ /* 0x002e660000001000 */
[----:B------:R-:W-:-:S02]  /*2a60*/  IMAD.MOV R26, RZ, RZ, -R26 ;  /* 0x000000ffff1a7224 */ /* 0x000fc400078e0a1a */
[----:B------:R-:W-:Y:S02]  /*2a70*/  IMAD R23, R22, R23, R21 ;  /* 0x0000001716177224 */ /* 0x000fe400078e0215 */
[----:B------:R-:W-:Y:S01]  /*2a80*/  IMAD R27, R29, R26, R27 ;  /* 0x0000001a1d1b7224 */ /* 0x000fe200078e021b */
[----:B--2---:R-:W2:Y:S01]  /*2a90*/  MUFU.RCP R32, R32 ;  /* 0x0000002000207308 */ /* 0x004ea20000001000 */
[----:B0-----:R-:W-:Y:S01]  /*2aa0*/  IADD3 R14, PT, PT, RZ, -R31, RZ ;  /* 0x8000001fff0e7210 */ /* 0x001fe20007ffe0ff */
[----:B------:R-:W-:Y:S01]  /*2ab0*/  IMAD.MOV.U32 R30, RZ, RZ, RZ ;  /* 0x000000ffff1e7224 */ /* 0x000fe200078e00ff */
[----:B------:R-:W-:Y:S02]  /*2ac0*/  ISETP.GT.U32.AND P1, PT, R18, R23, PT ;  /* 0x000000171200720c */ /* 0x000fe40003f24070 */
[----:B------:R-:W-:Y:S01]  /*2ad0*/  ISETP.GT.U32.AND P3, PT, R20, R27, PT ;  /* 0x0000001b1400720c */ /* 0x000fe20003f64070 */
[----:B------:R-:W-:Y:S01]  /*2ae0*/  IMAD R21, R14, R15, RZ ;  /* 0x0000000f0e157224 */ /* 0x000fe200078e02ff */
[----:B------:R-:W-:-:S02]  /*2af0*/  LOP3.LUT R26, R28, R11, RZ, 0x3c, !PT ;  /* 0x0000000b1c1a7212 */ /* 0x000fc400078e3cff */
[----:B------:R-:W-:Y:S01]  /*2b00*/  IABS R14, R2 ;  /* 0x00000002000e7213 */ /* 0x000fe20000000000 */
[----:B------:R-:W-:Y:S01]  /*2b10*/  IMAD.HI.U32 R21, R31, R21, R30 ;  /* 0x000000151f157227 */ /* 0x000fe200078e001e */
[----:B-1----:R-:W-:Y:S02]  /*2b20*/  IADD3 R30, PT, PT, R13, 0xffffffe, RZ ;  /* 0x0ffffffe0d1e7810 */ /* 0x002fe40007ffe0ff */
[----:B------:R-:W-:Y:S02]  /*2b30*/  IABS R13, R17 ;  /* 0x00000011000d7213 */ /* 0x000fe40000000000 */
[----:B------:R0:W1:Y:S01]  /*2b40*/  F2I.FTZ.U32.TRUNC.NTZ R31, R30 ;  /* 0x0000001e001f7305 */ /* 0x000062000021f000 */
[----:B------:R-:W-:Y:S01]  /*2b50*/  @!P1 IADD3 R23, PT, PT, R23, -R18, RZ ;  /* 0x8000001217179210 */ /* 0x000fe20007ffe0ff */
[----:B------:R-:W-:Y:S01]  /*2b60*/  IMAD.HI.U32 R21, R21, R14, RZ ;  /* 0x0000000e15157227 */ /* 0x000fe200078e00ff */
[----:B------:R-:W-:Y:S02]  /*2b70*/  @!P3 IADD3 R29, PT, PT, R29, 0x1, RZ ;  /* 0x000000011d1db810 */ /* 0x000fe40007ffe0ff */
[----:B------:R-:W-:Y:S01]  /*2b80*/  ISETP.GE.U32.AND P4, PT, R23, R18, PT ;  /* 0x000000121700720c */ /* 0x000fe20003f86070 */
[----:B------:R-:W-:Y:S01]  /*2b90*/  @!P3 IMAD.IADD R27, R27, 0x1, -R20 ;  /* 0x000000011b1bb824 */ /* 0x000fe200078e0a14 */
[----:B------:R-:W-:Y:S01]  /*2ba0*/  ISETP.GE.AND P2, PT, R26, RZ, PT ;  /* 0x000000ff1a00720c */ /* 0x000fe20003f46270 */
[----:B--2---:R-:W-:Y:S01]  /*2bb0*/  VIADD R32, R32, 0xffffffe ;  /* 0x0ffffffe20207836 */ /* 0x004fe20000000000 */
[----:B------:R-:W-:Y:S01]  /*2bc0*/  ISETP.NE.AND P3, PT, R7, RZ, PT ;  /* 0x000000ff0700720c */ /* 0x000fe20003f65270 */
[----:B------:R-:W-:Y:S01]  /*2bd0*/  IMAD.MOV R13, RZ, RZ, -R13 ;  /* 0x000000ffff0d7224 */ /* 0x000fe200078e0a0d */
[----:B------:R-:W-:Y:S01]  /*2be0*/  ISETP.GE.U32.AND P6, PT, R27, R20, PT ;  /* 0x000000141b00720c */ /* 0x000fe20003fc6070 */
[----:B------:R2:W3:Y:S01]  /*2bf0*/  F2I.FTZ.U32.TRUNC.NTZ R33, R32 ;  /* 0x0000002000217305 */ /* 0x0004e2000021f000 */
[----:B------:R-:W-:Y:S01]  /*2c00*/  LOP3.LUT R20, R10, R7, RZ, 0x3c, !PT ;  /* 0x000000070a147212 */ /* 0x000fe200078e3cff */
[----:B------:R-:W-:-:S02]  /*2c10*/  @!P1 VIADD R22, R22, 0x1 ;  /* 0x0000000116169836 */ /* 0x000fc40000000000 */
[----:B0-----:R-:W-:Y:S02]  /*2c20*/  HFMA2 R30, -RZ, RZ, 0, 0 ;  /* 0x00000000ff1e7431 */ /* 0x001fe400000001ff */
[----:B------:R-:W-:Y:S01]  /*2c30*/  IMAD R14, R21, R13, R14 ;  /* 0x0000000d150e7224 */ /* 0x000fe200078e020e */
[----:B------:R-:W-:Y:S01]  /*2c40*/  ISETP.GE.AND P0, PT, R20, RZ, PT ;  /* 0x000000ff1400720c */ /* 0x000fe20003f06270 */
[----:B-1----:R-:W-:Y:S01]  /*2c50*/  IMAD.MOV R13, RZ, RZ, -R31 ;  /* 0x000000ffff0d7224 */ /* 0x002fe200078e0a1f */
[----:B------:R-:W-:Y:S01]  /*2c60*/  IABS R20, R8 ;  /* 0x0000000800147213 */ /* 0x000fe20000000000 */
[----:B------:R-:W-:Y:S01]  /*2c70*/  @P4 VIADD R22, R22, 0x1 ;  /* 0x0000000116164836 */ /* 0x000fe20000000000 */
[----:B------:R-:W-:Y:S01]  /*2c80*/  ISETP.GT.U32.AND P1, PT, R15, R14, PT ;  /* 0x0000000e0f00720c */ /* 0x000fe20003f24070 */
[----:B------:R-:W-:Y:S02]  /*2c90*/  IMAD R13, R13, R16, RZ ;  /* 0x000000100d0d7224 */ /* 0x000fe400078e02ff */
[----:B------:R-:W-:-:S02]  /*2ca0*/  @P6 VIADD R29, R29, 0x1 ;  /* 0x000000011d1d6836 */ /* 0x000fc40000000000 */
[----:B------:R-:W-:Y:S01]  /*2cb0*/  IMAD.HI.U32 R30, R31, R13, R30 ;  /* 0x0000000d1f1e7227 */ /* 0x000fe200078e001e */
[----:B--2---:R-:W-:Y:S02]  /*2cc0*/  MOV R32, RZ ;  /* 0x000000ff00207202 */ /* 0x004fe40000000f00 */
[----:B------:R-:W-:Y:S01]  /*2cd0*/  IABS R13, R6 ;  /* 0x00000006000d7213 */ /* 0x000fe20000000000 */
[----:B---3--:R-:W-:Y:S02]  /*2ce0*/  IMAD.MOV R18, RZ, RZ, -R33 ;  /* 0x000000ffff127224 */ /* 0x008fe400078e0a21 */
[----:B------:R-:W-:Y:S01]  /*2cf0*/  @!P0 IMAD.MOV R22, RZ, RZ, -R22 ;  /* 0x000000ffff168224 */ /* 0x000fe200078e0a16 */
[----:B------:R-:W-:Y:S01]  /*2d00*/  @!P3 LOP3.LUT R22, RZ, R7, RZ, 0x33, !PT ;  /* 0x00000007ff16b212 */ /* 0x000fe200078e33ff */
[----:B------:R-:W-:Y:S01]  /*2d10*/  IMAD R23, R18, R19, RZ ;  /* 0x0000001312177224 */ /* 0x000fe200078e02ff */
[----:B------:R-:W-:Y:S01]  /*2d20*/  IADD3 R13, PT, PT, RZ, -R13, RZ ;  /* 0x8000000dff0d7210 */ /* 0x000fe20007ffe0ff */
[----:B------:R-:W-:Y:S01]  /*2d30*/  @!P2 IMAD.MOV R29, RZ, RZ, -R29 ;  /* 0x000000ffff1da224 */ /* 0x000fe200078e0a1d */
[----:B------:R-:W-:Y:S01]  /*2d40*/  @!P5 LOP3.LUT R29, RZ, R11, RZ, 0x33, !PT ;  /* 0x0000000bff1dd212 */ /* 0x000fe200078e33ff */
[----:B------:R-:W-:Y:S01]  /*2d50*/  IMAD.HI.U32 R23, R33, R23, R32 ;  /* 0x0000001721177227 */ /* 0x000fe200078e0020 */
[----:B------:R-:W-:-:S02]  /*2d60*/  IABS R18, R22 ;  /* 0x0000001600127213 */ /* 0x000fc40000000000 */
[----:B------:R-:W-:Y:S01]  /*2d70*/  IABS R26, R29 ;  /* 0x0000001d001a7213 */ /* 0x000fe20000000000 */
[----:B------:R-:W-:Y:S01]  /*2d80*/  IMAD.MOV R20, RZ, RZ, -R20 ;  /* 0x000000ffff147224 */ /* 0x000fe200078e0a14 */
[----:B------:R-:W-:Y:S01]  /*2d90*/  ISETP.NE.AND P2, PT, R17, RZ, PT ;  /* 0x000000ff1100720c */ /* 0x000fe20003f45270 */
[----:B------:R-:W-:Y:S01]  /*2da0*/  IMAD.HI.U32 R30, R30, R18, RZ ;  /* 0x000000121e1e7227 */ /* 0x000fe200078e00ff */
[----:B------:R-:W-:-:S03]  /*2db0*/  ISETP.NE.AND P5, PT, R8, RZ, PT ;  /* 0x000000ff0800720c */ /* 0x000fc60003fa5270 */
        /* <DEDUP_REMOVED lines=8> */
[----:B------:R-:W-:-:S04]  /*2e40*/  LOP3.LUT R14, R2, R17, RZ, 0x3c, !PT ;  /* 0x00000011020e7212 */ /* 0x000fc800078e3cff */
        /* <DEDUP_REMOVED lines=9> */
[----:B------:R-:W-:Y:S01]  /*2ee0*/  IMAD.WIDE R14, R14, UR5, RZ ;  /* 0x000000050e0e7c25 */ /* 0x000fe2000f8e02ff */
        /* <DEDUP_REMOVED lines=11> */
[----:B------:R-:W-:Y:S01]  /*2fa0*/  IMAD.WIDE.U32 R18, R0, UR15, R18 ;  /* 0x0000000f00127c25 */ /* 0x000fe2000f8e0012 */
[----:B------:R-:W-:-:S03]  /*2fb0*/  UIMAD UR15, UR8, UR15, URZ ;  /* 0x0000000f080f72a4 */ /* 0x000fc6000f8e02ff */
[----:B------:R-:W-:Y:S02]  /*2fc0*/  IMAD.MOV R21, RZ, RZ, -R21 ;  /* 0x000000ffff157224 */ /* 0x000fe400078e0a15 */
[----:B------:R-:W-:Y:S01]  /*2fd0*/  @!P2 IMAD.MOV R23, RZ, RZ, -R23 ;  /* 0x000000ffff17a224 */ /* 0x000fe200078e0a17 */
[----:B------:R-:W-:Y:S01]  /*2fe0*/  @!P5 LOP3.LUT R23, RZ, R8, RZ, 0x33, !PT ;  /* 0x00000008ff17d212 */ /* 0x000fe200078e33ff */
[----:B------:R-:W-:Y:S02]  /*2ff0*/  @!P0 IMAD.MOV R30, RZ, RZ, -R30 ;  /* 0x000000ffff1e8224 */ /* 0x000fe400078e0a1e */
[----:B------:R-:W-:Y:S01]  /*3000*/  IMAD R19, R0, UR17, R19 ;  /* 0x0000001100137c24 */ /* 0x000fe2000f8e0213 */
[----:B------:R-:W-:Y:S01]  /*3010*/  @!P1 LOP3.LUT R30, RZ, R6, RZ, 0x33, !PT ;  /* 0x00000006ff1e9212 */ /* 0x000fe200078e33ff */
[----:B------:R-:W-:Y:S01]  /*3020*/  IMAD R21, R17, R21, R2 ;  /* 0x0000001511157224 */ /* 0x000fe200078e0202 */
[----:B------:R-:W-:Y:S01]  /*3030*/  IADD3 R0, PT, PT, -R22, RZ, RZ ;  /* 0x000000ff16007210 */ /* 0x000fe20007ffe1ff */
[----:B------:R-:W-:Y:S01]  /*3040*/  IMAD.MOV R2, RZ, RZ, -R23 ;  /* 0x000000ffff027224 */ /* 0x000fe200078e0a17 */
[----:B------:R-:W-:Y:S01]  /*3050*/  UIMAD UR17, UR6, UR4, URZ ;  /* 0x00000004061172a4 */ /* 0x000fe2000f8e02ff */
[----:B------:R-:W-:Y:S01]  /*3060*/  IADD3 R11, PT, PT, -R30, RZ, RZ ;  /* 0x000000ff1e0b7210 */ /* 0x000fe20007ffe1ff */
[----:B------:R-:W-:Y:S01]  /*3070*/  IMAD.WIDE R18, R21, UR4, R18 ;  /* 0x0000000415127c25 */ /* 0x000fe2000f8e0212 */
        /* <DEDUP_REMOVED lines=19> */
.L_x_359:
[----:B------:R-:W0:Y:S01]  /*31b0*/  LDC.64 R2, c[0x0][0x420] ;  /* 0x00010800ff027b82 */ /* 0x000e220000000a00 */
[----:B------:R-:W-:-:S05]  /*31c0*/  IADD3 R0, PT, PT, R12, UR13, RZ ;  /* 0x0000000d0c007c10 */ /* 0x000fca000fffe0ff */
[----:B0-----:R-:W-:-:S05]  /*31d0*/  IMAD.WIDE.U32 R2, R0, 0x4, R2 ;  /* 0x0000000400027825 */ /* 0x001fca00078e0002 */
[----:B------:R1:W-:Y:S02]  /*31e0*/  STG.E desc[UR10][R2.64], R24 ;  /* 0x0000001802007986 */ /* 0x0003e4000c10190a */
.L_x_358:
[----:B------:R-:W-:Y:S05]  /*31f0*/  BSYNC.RECONVERGENT B1 ;  /* 0x0000000000017941 */ /* 0x000fea0003800200 */
.L_x_357:
        /* <DEDUP_REMOVED lines=14> */
.L_x_366:
[----:B------:R-:W-:Y:S05]  /*32e0*/  BSYNC.RECONVERGENT B0 ;  /* 0x0000000000007941 */ /* 0x000fea0003800200 */
.L_x_365:
[----:B------:R-:W-:Y:S01]  /*32f0*/  BAR.SYNC.DEFER_BLOCKING 0x0 ;  /* 0x0000000000007b1d */ /* 0x000fe20000010000 */
[----:B------:R-:W-:Y:S01]  /*3300*/  UISETP.GE.AND UP0, UPT, UR6, 0x1, UPT ;  /* 0x000000010600788c */ /* 0x000fe2000bf06270 */
[----:B------:R-:W-:Y:S02]  /*3310*/  HFMA2 R0, -RZ, RZ, 0, 0 ;  /* 0x00000000ff007431 */ /* 0x000fe400000001ff */
[----:B------:R-:W-:Y:S01]  /*3320*/  IMAD.SHL.U32 R7, R4, 0x4, RZ ;  /* 0x0000000404077824 */ /* 0x000fe200078e00ff */
[----:B012---:R-:W-:Y:S01]  /*3330*/  CS2R R2, SRZ ;  /* 0x0000000000027805 */ /* 0x007fe2000001ff00 */
[----:B------:R-:W-:-:S04]  /*3340*/  IMAD.MOV.U32 R5, RZ, RZ, RZ ;  /* 0x000000ffff057224 */ /* 0x000fc800078e00ff */
        /* <DEDUP_REMOVED lines=8> */
[----:B------:R-:W-:Y:S02]  /*33d0*/  UIADD3 UR15, UPT, UPT, UR14, -UR13, URZ ;  /* 0x8000000d0e0f7290 */ /* 0x000fe4000fffe0ff */
[----:B------:R-:W-:-:S02]  /*33e0*/  ULOP3.LUT UR9, UR6, 0x3, URZ, 0xc0, !UPT ;  /* 0x0000000306097892 */ /* 0x000fc4000f8ec0ff */
[----:B0-----:R-:W-:Y:S02]  /*33f0*/  UIMAD UR7, UR13, UR12, URZ ;  /* 0x0000000c0d0772a4 */ /* 0x001fe4000f8e02ff */
[----:B------:R-:W-:-:S04]  /*3400*/  UIMAD UR12, UR14, UR12, URZ ;  /* 0x0000000c0e0c72a4 */ /* 0x000fc8000f8e02ff */
[----:B------:R-:W-:Y:S01]  /*3410*/  IMAD.U32 R15, RZ, RZ, UR7 ;  /* 0x00000007ff0f7e24 */ /* 0x000fe2000f8e00ff */
[----:B------:R-:W-:-:S04]  /*3420*/  LEA R0, P0, R0, UR7, 0x2 ;  /* 0x0000000700007c11 */ /* 0x000fc8000f8010ff */
[----:B------:R-:W-:Y:S02]  /*3430*/  LEA.HI.X.SX32 R15, R15, RZ, 0x1, P0 ;  /* 0x000000ff0f0f7211 */ /* 0x000fe400000f0eff */
[----:B-1----:R-:W-:-:S04]  /*3440*/  LEA R14, P0, R0, UR4, 0x2 ;  /* 0x00000004000e7c11 */ /* 0x002fc8000f8010ff */
        /* <DEDUP_REMOVED lines=27> */
.L_x_371:
        /* <DEDUP_REMOVED lines=133> */
.L_x_370:
        /* <DEDUP_REMOVED lines=73> */
.L_x_372:
[----:B------:R-:W-:-:S09]  /*42e0*/  UISETP.NE.OR UP1, UPT, UR5, URZ, UP1 ;  /* 0x000000ff0500728c */ /* 0x000fd20008f25670 */
[----:B------:R-:W-:Y:S05]  /*42f0*/  BRA.U !UP1, `(.L_x_368) ;  /* 0x0000000109947547 */ /* 0x000fea000b800000 */
.L_x_369:
[----:B------:R-:W-:-:S13]  /*4300*/  ISETP.GE.AND P0, PT, R12, UR15, PT ;  /* 0x0000000f0c007c0c */ /* 0x000fda000bf06270 */
.L_x_373:
        /* <DEDUP_REMOVED lines=36> */
.L_x_368:
        /* <DEDUP_REMOVED lines=10> */
.L_x_374:
        /* <DEDUP_REMOVED lines=12> */
.L_x_367:
[----:B------:R-:W-:-:S04]  /*46b0*/  IADD3 R12, PT, PT, R12, UR13, RZ ;  /* 0x0000000d0c0c7c10 */ /* 0x000fc8000fffe0ff */
[----:B------:R-:W-:-:S13]  /*46c0*/  ISETP.GE.AND P0, PT, R12, UR14, PT ;  /* 0x0000000e0c007c0c */ /* 0x000fda000bf06270 */
[----:B------:R-:W-:Y:S05]  /*46d0*/  @P0 EXIT ;  /* 0x000000000000094d */ /* 0x000fea0003800000 */
[----:B------:R-:W-:Y:S01]  /*46e0*/  IABS R10, UR8 ;  /* 0x00000008000a7c13 */ /* 0x000fe20008000000 */
        /* <DEDUP_REMOVED lines=77> */
        .weak           $__internal_9_$__cuda_sm20_div_s64
        .type           $__internal_9_$__cuda_sm20_div_s64,@function
        .size           $__internal_9_$__cuda_sm20_div_s64,(.L_x_14857 - $__internal_9_$__cuda_sm20_div_s64)
$__internal_9_$__cuda_sm20_div_s64:
        /* <DEDUP_REMOVED lines=56> */
[CC--:B------:R-:W-:Y:S01]  /*4f40*/  ISETP.GE.U32.AND P2, PT, R13.reuse, R26.reuse, PT ;  /* 0x0000001a0d00720c */ /* 0x0c0fe20003f46070 */
        /* <DEDUP_REMOVED lines=13> */
[----:B------:R-:W-:Y:S01]  /*5020*/  ISETP.GE.U32.AND.EX P0, PT, R15, R27, PT, P0 ;  /* 0x0000001b0f00720c */ /* 0x000fe20003f06100 */
[----:B------:R-:W-:Y:S01]  /*5030*/  IMAD.MOV.U32 R15, RZ, RZ, 0x0 ;  /* 0x00000000ff0f7424 */ /* 0x000fe200078e00ff */
        /* <DEDUP_REMOVED lines=11> */
[----:B------:R-:W-:Y:S01]  /*50f0*/  SEL R13, R14, 0xffffffff, P0 ;  /* 0xffffffff0e0d7807 */ /* 0x000fe20000000000 */
[----:B------:R-:W-:Y:S01]  /*5100*/  IMAD.MOV.U32 R14, RZ, RZ, R18 ;  /* 0x000000ffff0e7224 */ /* 0x000fe200078e0012 */
[----:B------:R-:W-:-:S03]  /*5110*/  SEL R10, R10, 0xffffffff, P0 ;  /* 0xffffffff0a0a7807 */ /* 0x000fc60000000000 */
[----:B------:R-:W-:Y:S05]  /*5120*/  RET.REL.NODEC R14 `(_ZN5flash32flash_fwd_splitkv_combine_kernelI23Flash_fwd_kernel_traitsILi128ELi64ELi128ELi4ELb0ELb0EN7cutlass10bfloat16_tE19Flash_kernel_traitsILi128ELi64ELi128ELi4ES3_EELi4ELi5ELb1EEEvNS_16Flash_fwd_paramsE) ;  /* 0xffffffac0eb47950 */ /* 0x000fea0003c3ffff */
.L_x_375:
        /* <DEDUP_REMOVED lines=13> */
.L_x_14857:


//--------------------- .text._ZN5flash32flash_fwd_splitkv_combine_kernelI23Flash_fwd_kernel_traitsILi128ELi64ELi128ELi4ELb0ELb0EN7cutlass10bfloat16_tE19Flash_kernel_traitsILi128ELi64ELi128ELi4ES3_EELi4ELi4ELb1EEEvNS_16Flash_fwd_paramsE --------------------------
	.section	.text._ZN5flash32flash_fwd_splitkv_combine_kernelI23Flash_fwd_kernel_traitsILi128ELi64ELi128ELi4ELb0ELb0EN7cutlass10bfloat16_tE19Flash_kernel_traitsILi128ELi64ELi128ELi4ES3_EELi4ELi4ELb1EEEvNS_16Flash_fwd_paramsE,"ax",@progbits
	.align	128
        .global         _ZN5flash32flash_fwd_splitkv_combine_kernelI23Flash_fwd_kernel_traitsILi128ELi64ELi128ELi4ELb0ELb0EN7cutlass10bfloat16_tE19Flash_kernel_traitsILi128ELi64ELi128ELi4ES3_EELi4ELi4ELb1EEEvNS_16Flash_fwd_paramsE
        .type           _ZN5flash32flash_fwd_splitkv_combine_kernelI23Flash_fwd_kernel_traitsILi128ELi64ELi128ELi4ELb0ELb0EN7cutlass10bfloat16_tE19Flash_kernel_traitsILi128ELi64ELi128ELi4ES3_EELi4ELi4ELb1EEEvNS_16Flash_fwd_paramsE,@function
        .size           _ZN5flash32flash_fwd_splitkv_combine_kernelI23Flash_fwd_kernel_traitsILi128ELi64ELi128ELi4ELb0ELb0EN7cutlass10bfloat16_tE19Flash_kernel_traitsILi128ELi64ELi128ELi4ES3_EELi4ELi4ELb1EEEvNS_16Flash_fwd_paramsE,(.L_x_14858 - _ZN5flash32flash_fwd_splitkv_combine_kernelI23Flash_fwd_kernel_traitsILi128ELi64ELi128ELi4ELb0ELb0EN7cutlass10bfloat16_tE19Flash_kernel_traitsILi128ELi64ELi128ELi4ES3_EELi4ELi4ELb1EEEvNS_16Flash_fwd_paramsE)
        .other          _ZN5flash32flash_fwd_splitkv_combine_kernelI23Flash_fwd_kernel_traitsILi128ELi64ELi128ELi4ELb0ELb0EN7cutlass10bfloat16_tE19Flash_kernel_traitsILi128ELi64ELi128ELi4ES3_EELi4ELi4ELb1EEEvNS_16Flash_fwd_paramsE,@"STO_CUDA_ENTRY STV_DEFAULT"
_ZN5flash32flash_fwd_splitkv_combine_kernelI23Flash_fwd_kernel_traitsILi128ELi64ELi128ELi4ELb0ELb0EN7cutlass10bfloat16_tE19Flash_kernel_traitsILi128ELi64ELi128ELi4ES3_EELi4ELi4ELb1EEEvNS_16Flash_fwd_paramsE:
.text._ZN5flash32flash_fwd_splitkv_combine_kernelI23Flash_fwd_kernel_traitsILi128ELi64ELi128ELi4ELb0ELb0EN7cutlass10bfloat16_tE19Flash_kernel_traitsILi128ELi64ELi128ELi4ES3_EELi4ELi4ELb1EEEvNS_16Flash_fwd_paramsE:
        /* <DEDUP_REMOVED lines=38> */
.L_x_376:
[----:B------:R-:W-:Y:S01]  /*0260*/  IMAD.U32 R14, RZ, RZ, UR16 ;  /* 0x00000010ff0e7e24 */ /* 0x000fe2000f8e00ff */
[----:B------:R-:W-:Y:S01]  /*0270*/  MOV R18, UR14 ;  /* 0x0000000e00127c02 */ /* 0x000fe20008000f00 */
[----:B------:R-:W-:Y:S01]  /*0280*/  IMAD.U32 R19, RZ, RZ, UR17 ;  /* 0x00000011ff137e24 */ /* 0x000fe2000f8e00ff */
[----:B------:R-:W-:Y:S02]  /*0290*/  MOV R17, UR9 ;  /* 0x0000000900117c02 */ /* 0x000fe40008000f00 */
[----:B------:R-:W-:Y:S02]  /*02a0*/  MOV R16, 0x2c0 ;  /* 0x000002c000107802 */ /* 0x000fe40000000f00 */
[----:B------:R-:W-:Y:S05]  /*02b0*/  CALL.REL.NOINC `($__internal_10_$__cuda_sm20_div_s64) ;  /* 0x0000004800407944 */ /* 0x000fea0003c00000 */
.L_x_377:
        /* <DEDUP_REMOVED lines=30> */
.L_x_379:
[----:B------:R-:W-:Y:S01]  /*04a0*/  IMAD.MOV.U32 R14, RZ, RZ, R10 ;  /* 0x000000ffff0e7224 */ /* 0x000fe200078e000a */
[----:B------:R-:W-:Y:S02]  /*04b0*/  MOV R19, R11 ;  /* 0x0000000b00137202 */ /* 0x000fe40000000f00 */
[----:B------:R-:W-:Y:S02]  /*04c0*/  MOV R16, 0x4e0 ;  /* 0x000004e000107802 */ /* 0x000fe40000000f00 */
[----:B------:R-:W-:Y:S05]  /*04d0*/  CALL.REL.NOINC `($__internal_10_$__cuda_sm20_div_s64) ;  /* 0x0000004400b87944 */ /* 0x000fea0003c00000 */
[----:B------:R-:W-:Y:S02]  /*04e0*/  MOV R4, R10 ;  /* 0x0000000a00047202 */ /* 0x000fe40000000f00 */
[----:B------:R-:W-:Y:S02]  /*04f0*/  MOV R5, R11 ;  /* 0x0000000b00057202 */ /* 0x000fe40000000f00 */
.L_x_380:
[----:B------:R-:W-:Y:S05]  /*0500*/  BSYNC.RECONVERGENT B0 ;  /* 0x0000000000007941 */ /* 0x000fea0003800200 */
.L_x_378:
        /* <DEDUP_REMOVED lines=57> */
.L_x_382:
[----:B------:R-:W-:Y:S01]  /*08a0*/  IMAD.MOV.U32 R14, RZ, RZ, R18 ;  /* 0x000000ffff0e7224 */ /* 0x000fe200078e0012 */
[----:B------:R-:W-:Y:S01]  /*08b0*/  MOV R18, R9 ;  /* 0x0000000900127202 */ /* 0x000fe20000000f00 */
[----:B------:R-:W-:Y:S01]  /*08c0*/  IMAD.MOV.U32 R19, RZ, RZ, R17 ;  /* 0x000000ffff137224 */ /* 0x000fe200078e0011 */
[----:B------:R-:W-:Y:S02]  /*08d0*/  MOV R17, R25 ;  /* 0x0000001900117202 */ /* 0x000fe40000000f00 */
[----:B------:R-:W-:Y:S02]  /*08e0*/  MOV R16, 0x900 ;  /* 0x0000090000107802 */ /* 0x000fe40000000f00 */
[----:B------:R-:W-:Y:S05]  /*08f0*/  CALL.REL.NOINC `($__internal_10_$__cuda_sm20_div_s64) ;  /* 0x0000004000b07944 */ /* 0x000fea0003c00000 */
.L_x_383:
[----:B------:R-:W-:Y:S05]  /*0900*/  BSYNC.RECONVERGENT B0 ;  /* 0x0000000000007941 */ /* 0x000fea0003800200 */
.L_x_381:
        /* <DEDUP_REMOVED lines=46> */
[----:B0-----:R-:W-:-:S03]  /*0bf0*/  VIADD R6, R6, 0xffffffe ;  /* 0x0ffffffe06067836 */ /* 0x001fc60000000000 */
[----:B------:R-:W-:Y:S02]  /*0c00*/  ULOP3.LUT UR22, UR6, UR11, URZ, 0x3c, !UPT ;  /* 0x0000000b06167292 */ /* 0x000fe4000f8e3cff */
[----:B------:R-:W-:Y:S01]  /*0c10*/  IMAD.U32 R2, RZ, RZ, UR6 ;  /* 0x00000006ff027e24 */ /* 0x000fe2000f8e00ff */
[----:B------:R-:W-:-:S03]  /*0c20*/  ULOP3.LUT UR6, UR6, UR5, URZ, 0x3c, !UPT ;  /* 0x0000000506067292 */ /* 0x000fc6000f8e3cff */
[----:B------:R-:W-:Y:S02]  /*0c30*/  ISETP.LE.AND P0, PT, RZ, UR22, PT ;  /* 0x00000016ff007c0c */ /* 0x000fe4000bf03270 */
        /* <DEDUP_REMOVED lines=20> */
[----:B------:R-:W-:Y:S01]  /*0d80*/  ISETP.LT.U32.AND P1, PT, R0, UR11, PT ;  /* 0x0000000b00007c0c */ /* 0x000fe2000bf21070 */
[----:B------:R-:W-:-:S04]  /*0d90*/  UIADD3 UR18, UPT, UPT, -UR19, URZ, URZ ;  /* 0x000000ff13127290 */ /* 0x000fc8000fffe1ff */
[----:B------:R-:W-:-:S04]  /*0da0*/  UIMAD UR18, UR20, UR18, UR21 ;  /* 0x00000012141272a4 */ /* 0x000fc8000f8e0215 */
[----:B------:R-:W-:-:S04]  /*0db0*/  UISETP.GT.U32.AND UP1, UPT, UR20, UR18, UPT ;  /* 0x000000121400728c */ /* 0x000fc8000bf24070 */
[----:B------:R-:W-:Y:S02]  /*0dc0*/  @!P1 VIADD R0, R0, -UR11 ;  /* 0x8000000b00009c36 */ /* 0x000fe40008000000 */
[----:B------:R-:W-:Y:S01]  /*0dd0*/  @!P1 VIADD R3, R3, 0x1 ;  /* 0x0000000103039836 */ /* 0x000fe20000000000 */
[----:B------:R-:W-:Y:S01]  /*0de0*/  ISETP.NE.AND P1, PT, RZ, UR7, PT ;  /* 0x00000007ff007c0c */ /* 0x000fe2000bf25270 */
[----:B0-----:R-:W-:Y:S01]  /*0df0*/  UISETP.NE.AND UP0, UPT, UR12, URZ, UPT ;  /* 0x000000ff0c00728c */ /* 0x001fe2000bf05270 */
[----:B------:R-:W-:Y:S02]  /*0e00*/  ISETP.GE.U32.AND P2, PT, R0, UR11, PT ;  /* 0x0000000b00007c0c */ /* 0x000fe4000bf46070 */
[----:B------:R-:W-:Y:S02]  /*0e10*/  @!UP1 UIADD3 UR18, UPT, UPT, UR18, -UR20, URZ ;  /* 0x8000001412129290 */ /* 0x000fe4000fffe0ff */
[----:B------:R-:W-:Y:S02]  /*0e20*/  USEL UR13, UR13, 0x1, !UP0 ;  /* 0x000000010d0d7887 */ /* 0x000fe4000c000000 */
[----:B------:R-:W-:-:S02]  /*0e30*/  UISETP.GE.U32.AND UP3, UPT, UR18, UR20, UPT ;  /* 0x000000141200728c */ /* 0x000fc4000bf66070 */
[----:B------:R-:W-:Y:S02]  /*0e40*/  UISETP.GE.AND UP0, UPT, UR6, URZ, UPT ;  /* 0x000000ff0600728c */ /* 0x000fe4000bf06270 */
[----:B------:R-:W-:-:S03]  /*0e50*/  @!UP1 UIADD3 UR19, UPT, UPT, UR19, 0x1, URZ ;  /* 0x0000000113139890 */ /* 0x000fc6000fffe0ff */
[----:B------:R-:W-:Y:S01]  /*0e60*/  @P2 VIADD R3, R3, 0x1 ;  /* 0x0000000103032836 */ /* 0x000fe20000000000 */
[----:B------:R-:W-:Y:S02]  /*0e70*/  UISETP.NE.AND UP1, UPT, UR10, URZ, UPT ;  /* 0x000000ff0a00728c */ /* 0x000fe4000bf25270 */
[----:B------:R-:W-:Y:S01]  /*0e80*/  USHF.R.S32.HI UR10, URZ, 0x1f, UR7 ;  /* 0x0000001fff0a7899 */ /* 0x000fe20008011407 */
[----:B------:R-:W-:Y:S01]  /*0e90*/  @!P0 IMAD.MOV R3, RZ, RZ, -R3 ;  /* 0x000000ffff038224 */ /* 0x000fe200078e0a03 */
[----:B------:R-:W-:Y:S01]  /*0ea0*/  @!P1 LOP3.LUT R3, RZ, UR11, RZ, 0x33, !PT ;  /* 0x0000000bff039c12 */ /* 0x000fe2000f8e33ff */
[----:B------:R-:W-:Y:S02]  /*0eb0*/  @UP3 UIADD3 UR19, UPT, UPT, UR19, 0x1, URZ ;  /* 0x0000000113133890 */ /* 0x000fe4000fffe0ff */
[----:B------:R-:W-:Y:S01]  /*0ec0*/  USEL UR6, URZ, 0x1, !UP1 ;  /* 0x00000001ff067887 */ /* 0x000fe2000c800000 */
[----:B------:R-:W-:Y:S01]  /*0ed0*/  ISETP.LT.U32.AND P0, PT, R10, R3, PT ;  /* 0x000000030a00720c */ /* 0x000fe20003f01070 */
[----:B------:R-:W-:Y:S01]  /*0ee0*/  @!UP0 UIADD3 UR19, UPT, UPT, -UR19, URZ, URZ ;  /* 0x000000ff13138290 */ /* 0x000fe2000fffe1ff */
[----:B------:R-:W-:Y:S01]  /*0ef0*/  SHF.R.S32.HI R7, RZ, 0x1f, R3 ;  /* 0x0000001fff077819 */ /* 0x000fe20000011403 */
[----:B------:R-:W-:-:S02]  /*0f00*/  ULOP3.LUT UR6, UR10, UR6, URZ, 0xfc, !UPT ;  /* 0x000000060a067292 */ /* 0x000fc4000f8efcff */
[----:B------:R-:W-:Y:S01]  /*0f10*/  @!UP2 ULOP3.LUT UR19, URZ, UR5, URZ, 0x33, !UPT ;  /* 0x00000005ff13a292 */ /* 0x000fe2000f8e33ff */
        /* <DEDUP_REMOVED lines=26> */
.L_x_385:
[----:B------:R-:W-:Y:S01]  /*10c0*/  IMAD.MOV.U32 R14, RZ, RZ, R10 ;  /* 0x000000ffff0e7224 */ /* 0x000fe200078e000a */
[----:B------:R-:W-:Y:S01]  /*10d0*/  MOV R18, R8 ;  /* 0x0000000800127202 */ /* 0x000fe20000000f00 */
[----:B------:R-:W-:Y:S01]  /*10e0*/  IMAD.MOV.U32 R19, RZ, RZ, R11 ;  /* 0x000000ffff137224 */ /* 0x000fe200078e000b */
[----:B------:R-:W-:Y:S02]  /*10f0*/  MOV R17, R0 ;  /* 0x0000000000117202 */ /* 0x000fe40000000f00 */
[----:B------:R-:W-:Y:S02]  /*1100*/  MOV R16, 0x1120 ;  /* 0x0000112000107802 */ /* 0x000fe40000000f00 */
[----:B------:R-:W-:Y:S05]  /*1110*/  CALL.REL.NOINC `($__internal_10_$__cuda_sm20_div_s64) ;  /* 0x0000003800a87944 */ /* 0x000fea0003c00000 */
[----:B------:R-:W-:Y:S02]  /*1120*/  MOV R32, R10 ;  /* 0x0000000a00207202 */ /* 0x000fe40000000f00 */
[----:B------:R-:W-:Y:S02]  /*1130*/  MOV R33, R11 ;  /* 0x0000000b00217202 */ /* 0x000fe40000000f00 */
.L_x_386:
[----:B------:R-:W-:Y:S05]  /*1140*/  BSYNC.RECONVERGENT B0 ;  /* 0x0000000000007941 */ /* 0x000fea0003800200 */
.L_x_384:
        /* <DEDUP_REMOVED lines=57> */
.L_x_388:
[----:B------:R-:W-:Y:S01]  /*14e0*/  IMAD.MOV.U32 R14, RZ, RZ, R4 ;  /* 0x000000ffff0e7224 */ /* 0x000fe200078e0004 */
[----:B------:R-:W-:Y:S01]  /*14f0*/  MOV R19, R5 ;  /* 0x0000000500137202 */ /* 0x000fe20000000f00 */
[----:B------:R-:W-:Y:S01]  /*1500*/  IMAD.MOV.U32 R18, RZ, RZ, R6 ;  /* 0x000000ffff127224 */ /* 0x000fe200078e0006 */
[----:B------:R-:W-:Y:S02]  /*1510*/  MOV R16, 0x1530 ;  /* 0x0000153000107802 */ /* 0x000fe40000000f00 */
[----:B------:R-:W-:Y:S05]  /*1520*/  CALL.REL.NOINC `($__internal_10_$__cuda_sm20_div_s64) ;  /* 0x0000003400a47944 */ /* 0x000fea0003c00000 */
[----:B------:R-:W-:Y:S02]  /*1530*/  MOV R20, R10 ;  /* 0x0000000a00147202 */ /* 0x000fe40000000f00 */
[----:B------:R-:W-:Y:S02]  /*1540*/  MOV R21, R11 ;  /* 0x0000000b00157202 */ /* 0x000fe40000000f00 */
.L_x_389:
[----:B------:R-:W-:Y:S05]  /*1550*/  BSYNC.RECONVERGENT B0 ;  /* 0x0000000000007941 */ /* 0x000fea0003800200 */
.L_x_387:
[----:B------:R-:W0:Y:S01]  /*1560*/  LDCU UR5, c[0x0][0x434] ;  /* 0x00008680ff0577ac */ /* 0x000e220008000800 */
[----:B------:R-:W1:Y:S01]  /*1570*/  S2R R7, SR_TID.X ;  /* 0x0000000000077919 */ /* 0x000e620000002100 */
[----:B------:R-:W-:Y:S01]  /*1580*/  BSSY.RECONVERGENT B0, `(.L_x_390) ;  /* 0x0000046000007945 */ /* 0x000fe20003800200 */
[----:B------:R-:W-:Y:S01]  /*1590*/  IMAD.MOV.U32 R23, RZ, RZ, -0x800000 ;  /* 0xff800000ff177424 */ /* 0x000fe200078e00ff */
[----:B------:R-:W2:Y:S01]  /*15a0*/  LDCU UR18, c[0x0][0x534] ;  /* 0x0000a680ff1277ac */ /* 0x000ea20008000800 */
        /* <DEDUP_REMOVED lines=8> */
[----:B------:R-:W-:Y:S02]  /*1630*/  SHF.R.U32.HI R15, RZ, 0x2, R7 ;  /* 0x00000002ff0f7819 */ /* 0x000fe40000011607 */
[----:B------:R-:W-:-:S03]  /*1640*/  LOP3.LUT R24, R7, 0xf, RZ, 0xc0, !PT ;  /* 0x0000000f07187812 */ /* 0x000fc600078ec0ff */
[----:B0-----:R-:W0:Y:S02]  /*1650*/  MUFU.RCP R10, R12 ;  /* 0x0000000c000a7308 */ /* 0x001e240000001000 */
[----:B0-----:R-:W-:Y:S02]  /*1660*/  VIADD R10, R10, 0xffffffe ;  /* 0x0ffffffe0a0a7836 */ /* 0x001fe40000000000 */
[----:B------:R-:W-:-:S04]  /*1670*/  IMAD.MOV.U32 R12, RZ, RZ, -0x800000 ;  /* 0xff800000ff0c7424 */ /* 0x000fc800078e00ff */
[----:B------:R-:W0:Y:S02]  /*1680*/  F2I.FTZ.U32.TRUNC.NTZ R11, R10 ;  /* 0x0000000a000b7305 */ /* 0x000e24000021f000 */
[--C-:B0-----:R-:W-:Y:S02]  /*1690*/  IMAD.MOV R3, RZ, RZ, -R11.reuse ;  /* 0x000000ffff037224 */ /* 0x101fe400078e0a0b */
[----:B------:R-:W-:Y:S02]  /*16a0*/  IMAD.MOV.U32 R10, RZ, RZ, RZ ;  /* 0x000000ffff0a7224 */ /* 0x000fe400078e00ff */
[----:B------:R-:W-:Y:S01]  /*16b0*/  IMAD R4, R3, R5, RZ ;  /* 0x0000000503047224 */ /* 0x000fe200078e02ff */
[----:B------:R-:W-:Y:S02]  /*16c0*/  IABS R3, R2 ;  /* 0x0000000200037213 */ /* 0x000fe40000000000 */
[----:B------:R-:W-:Y:S01]  /*16d0*/  LOP3.LUT R2, R2, UR5, RZ, 0x3c, !PT ;  /* 0x0000000502027c12 */ /* 0x000fe2000f8e3cff */
[----:B------:R-:W-:-:S03]  /*16e0*/  IMAD.HI.U32 R4, R11, R4, R10 ;  /* 0x000000040b047227 */ /* 0x000fc600078e000a */
[----:B------:R-:W-:-:S03]  /*16f0*/  ISETP.GE.AND P2, PT, R2, RZ, PT ;  /* 0x000000ff0200720c */ /* 0x000fc60003f46270 */
        /* <DEDUP_REMOVED lines=11> */
[----:B0-----:R-:W-:Y:S02]  /*17b0*/  @!P1 LEA R2, R4, R5, 0x18 ;  /* 0x0000000504029211 */ /* 0x001fe400078ec0ff */
[----:B------:R-:W-:Y:S02]  /*17c0*/  @!P1 SHF.L.U32 R5, R7, 0x2, RZ ;  /* 0x0000000207059819 */ /* 0x000fe400000006ff */
[----:B------:R-:W-:Y:S01]  /*17d0*/  @!P1 MOV R4, 0x400 ;  /* 0x0000040000049802 */ /* 0x000fe20000000f00 */
[----:B------:R-:W-:Y:S01]  /*17e0*/  @!P1 IMAD R2, R15, 0x14, R2 ;  /* 0x000000140f029824 */ /* 0x000fe200078e0202 */
[----:B------:R-:W-:Y:S01]  /*17f0*/  @!P1 LOP3.LUT R5, R5, 0xc, RZ, 0xc0, !PT ;  /* 0x0000000c05059812 */ /* 0x000fe200078ec0ff */
[----:B------:R-:W-:Y:S01]  /*1800*/  @P3 VIADD R13, R13, 0x1 ;  /* 0x000000010d0d3836 */ /* 0x000fe20000000000 */
[----:B-1----:R-:W-:-:S03]  /*1810*/  @!P1 LEA R3, R3, R4, 0x18 ;  /* 0x0000000403039211 */ /* 0x002fc600078ec0ff */
[----:B------:R-:W-:Y:S01]  /*1820*/  @!P2 IMAD.MOV R13, RZ, RZ, -R13 ;  /* 0x000000ffff0da224 */ /* 0x000fe200078e0a0d */
[----:B------:R-:W-:Y:S01]  /*1830*/  @!P0 LOP3.LUT R13, RZ, UR5, RZ, 0x33, !PT ;  /* 0x00000005ff0d8c12 */ /* 0x000fe2000f8e33ff */
[----:B------:R-:W-:Y:S01]  /*1840*/  @!P1 IMAD.IADD R5, R2, 0x1, R5 ;  /* 0x0000000102059824 */ /* 0x000fe200078e0205 */
[----:B--2---:R-:W-:Y:S01]  /*1850*/  ISETP.GE.AND P0, PT, R15, UR18, PT ;  /* 0x000000120f007c0c */ /* 0x004fe2000bf06270 */
[----:B------:R-:W-:Y:S01]  /*1860*/  @!P1 IMAD R3, R24, 0x14, R3 ;  /* 0x0000001418039824 */ /* 0x000fe200078e0203 */
[----:B------:R-:W-:Y:S01]  /*1870*/  SHF.R.U32.HI R2, RZ, 0x4, R7 ;  /* 0x00000004ff027819 */ /* 0x000fe20000011607 */
[----:B------:R-:W-:Y:S01]  /*1880*/  IMAD R10, R13, UR10, RZ ;  /* 0x0000000a0d0a7c24 */ /* 0x000fe2000f8e02ff */
[----:B------:R-:W0:Y:S02]  /*1890*/  LDCU.64 UR10, c[0x0][0x358] ;  /* 0x00006b00ff0a77ac */ /* 0x000e240008000a00 */
[----:B------:R-:W-:Y:S02]  /*18a0*/  @!P1 LEA R4, R2, R3, 0x2 ;  /* 0x0000000302049211 */ /* 0x000fe400078e10ff */
        /* <DEDUP_REMOVED lines=19> */
.L_x_391:
[----:B0-----:R-:W-:Y:S05]  /*19e0*/  BSYNC.RECONVERGENT B0 ;  /* 0x0000000000007941 */ /* 0x001fea0003800200 */
.L_x_390:
[----:B-----5:R0:W-:Y:S01]  /*19f0*/  @!P1 STS [R5], R12 ;  /* 0x0000000c05009388 */ /* 0x0201e20000000800 */
[----:B------:R-:W0:Y:S08]  /*1a00*/  LDC R15, c[0x0][0x3e0] ;  /* 0x0000f800ff0f7b82 */ /* 0x000e300000000800 */
[----:B------:R-:W-:Y:S01]  /*1a10*/  BAR.SYNC.DEFER_BLOCKING 0x0 ;  /* 0x0000000000007b1d */ /* 0x000fe20000010000 */
[----:B------:R-:W-:-:S05]  /*1a20*/  ISETP.NE.AND P5, PT, R10, RZ, PT ;  /* 0x000000ff0a00720c */ /* 0x000fca0003fa5270 */
[----:B------:R-:W-:Y:S01]  /*1a30*/  BSSY.RECONVERGENT B1, `(.L_x_392) ;  /* 0x0000179000017945 */ /* 0x000fe20003800200 */
[----:B0-----:R-:W-:Y:S01]  /*1a40*/  IABS R12, R15 ;  /* 0x0000000f000c7213 */ /* 0x001fe20000000000 */
[----:B------:R-:W1:Y:S01]  /*1a50*/  I2F.RP R5, R17 ;  /* 0x0000001100057306 */ /* 0x000e620000209400 */
[----:B------:R-:W0:Y:S07]  /*1a60*/  @!P1 LDS R23, [R4] ;  /* 0x0000000004179984 */ /* 0x000e2e0000000800 */
[----:B-1----:R-:W1:Y:S02]  /*1a70*/  MUFU.RCP R26, R5 ;  /* 0x00000005001a7308 */ /* 0x002e640000001000 */
[----:B-1----:R-:W-:Y:S01]  /*1a80*/  VIADD R26, R26, 0xffffffe ;  /* 0x0ffffffe1a1a7836 */ /* 0x002fe20000000000 */
[----:B------:R-:W-:-:S05]  /*1a90*/  IABS R5, R14 ;  /* 0x0000000e00057213 */ /* 0x000fca0000000000 */
[----:B------:R1:W-:Y:S01]  /*1aa0*/  F2I.FTZ.U32.TRUNC.NTZ R27, R26 ;  /* 0x0000001a001b7305 */ /* 0x0003e2000021f000 */
[----:B0-----:R-:W0:Y:S01]  /*1ab0*/  SHFL.BFLY PT, R16, R23, 0x8, 0x1f ;  /* 0x0d001f0017107f89 */ /* 0x001e2200000e0000 */
[----:B-1----:R-:W-:Y:S01]  /*1ac0*/  IMAD.MOV.U32 R26, RZ, RZ, RZ ;  /* 0x000000ffff1a7224 */ /* 0x002fe200078e00ff */
[----:B0-----:R-:W-:-:S05]  /*1ad0*/  FMNMX.FTZ R16, R16, R23, !PT ;  /* 0x0000001710107209 */ /* 0x001fca0007810000 */
[----:B------:R-:W0:Y:S02]  /*1ae0*/  SHFL.BFLY PT, R11, R16, 0x4, 0x1f ;  /* 0x0c801f00100b7f89 */ /* 0x000e2400000e0000 */
[----:B0-----:R-:W-:Y:S02]  /*1af0*/  FMNMX.FTZ R11, R16, R11, !PT ;  /* 0x0000000b100b7209 */ /* 0x001fe40007810000 */
[----:B------:R-:W0:Y:S03]  /*1b00*/  I2F.RP R16, R12 ;  /* 0x0000000c00107306 */ /* 0x000e260000209400 */
[----:B------:R-:W1:Y:S05]  /*1b10*/  SHFL.BFLY PT, R18, R11, 0x2, 0x1f ;  /* 0x0c401f000b127f89 */ /* 0x000e6a00000e0000 */
[----:B0-----:R-:W0:Y:S01]  /*1b20*/  MUFU.RCP R28, R16 ;  /* 0x00000010001c7308 */ /* 0x001e220000001000 */
[----:B-1----:R-:W-:-:S05]  /*1b30*/  FMNMX.FTZ R18, R11, R18, !PT ;  /* 0x000000120b127209 */ /* 0x002fca0007810000 */
[----:B------:R-:W1:Y:S01]  /*1b40*/  SHFL.BFLY PT, R3, R18, 0x1, 0x1f ;  /* 0x0c201f0012037f89 */ /* 0x000e6200000e0000 */
[----:B0-----:R-:W-:Y:S02]  /*1b50*/  VIADD R28, R28, 0xffffffe ;  /* 0x0ffffffe1c1c7836 */ /* 0x001fe40000000000 */
[----:B------:R-:W-:Y:S02]  /*1b60*/  IMAD.MOV R16, RZ, RZ, -R27 ;  /* 0x000000ffff107224 */ /* 0x000fe400078e0a1b */
[----:B------:R-:W0:Y:S02]  /*1b70*/  F2I.FTZ.U32.TRUNC.NTZ R29, R28 ;  /* 0x0000001c001d7305 */ /* 0x000e24000021f000 */
[----:B------:R-:W-:-:S04]  /*1b80*/  IMAD R16, R16, R17, RZ ;  /* 0x0000001110107224 */ /* 0x000fc800078e02ff */
[----:B------:R-:W-:-:S04]  /*1b90*/  IMAD.HI.U32 R16, R27, R16, R26 ;  /* 0x000000101b107227 */ /* 0x000fc800078e001a */
[----:B0-----:R-:W-:Y:S02]  /*1ba0*/  IMAD.MOV R11, RZ, RZ, -R29 ;  /* 0x000000ffff0b7224 */ /* 0x001fe400078e0a1d */
[----:B------:R-:W-:Y:S01]  /*1bb0*/  HFMA2 R28, -RZ, RZ, 0, 0 ;  /* 0x00000000ff1c7431 */ /* 0x000fe200000001ff */
[----:B-1----:R-:W-:Y:S01]  /*1bc0*/  FMNMX.FTZ R3, R18, R3, !PT ;  /* 0x0000000312037209 */ /* 0x002fe20007810000 */
[----:B------:R-:W-:-:S03]  /*1bd0*/  IMAD R11, R11, R12, RZ ;  /* 0x0000000c0b0b7224 */ /* 0x000fc600078e02ff */
[----:B------:R-:W-:Y:S01]  /*1be0*/  FSETP.NEU.FTZ.AND P0, PT, R3, -INF , PT ;  /* 0xff8000000300780b */ /* 0x000fe20003f1d000 */
[----:B------:R-:W-:-:S03]  /*1bf0*/  IMAD.HI.U32 R11, R29, R11, R28 ;  /* 0x0000000b1d0b7227 */ /* 0x000fc600078e001c */
[----:B------:R-:W-:-:S03]  /*1c00*/  FSEL R4, R3, RZ, P0 ;  /* 0x000000ff03047208 */ /* 0x000fc60000000000 */
[----:B------:R-:W-:-:S04]  /*1c10*/  IMAD.HI.U32 R11, R11, R5, RZ ;  /* 0x000000050b0b7227 */ /* 0x000fc800078e00ff */
[----:B------:R-:W-:-:S04]  /*1c20*/  FADD.FTZ R3, -R4, R23 ;  /* 0x0000001704037221 */ /* 0x000fc80000010100 */
        /* <DEDUP_REMOVED lines=26> */
[----:B------:R-:W-:-:S09]  /*1dd0*/  ISETP.GE.U32.AND P4, PT, R5, R12, PT ;  /* 0x0000000c0500720c */ /* 0x000fd20003f86070 */
[----:B------:R-:W-:Y:S01]  /*1de0*/  @P2 VIADD R22, R22, 0x1 ;  /* 0x0000000116162836 */ /* 0x000fe20000000000 */
[----:B------:R-:W-:Y:S02]  /*1df0*/  ISETP.GE.AND P2, PT, R14, RZ, PT ;  /* 0x000000ff0e00720c */ /* 0x000fe40003f46270 */
[----:B------:R-:W-:Y:S01]  /*1e00*/  SHF.R.S32.HI R14, RZ, 0x1f, R10 ;  /* 0x0000001fff0e7819 */ /* 0x000fe2000001140a */
[----:B------:R-:W-:Y:S02]  /*1e10*/  @P4 VIADD R11, R11, 0x1 ;  /* 0x000000010b0b4836 */ /* 0x000fe40000000000 */
[----:B------:R-:W-:Y:S02]  /*1e20*/  IMAD.MOV.U32 R5, RZ, RZ, R22 ;  /* 0x000000ffff057224 */ /* 0x000fe400078e0016 */
[----:B------:R-:W-:Y:S01]  /*1e30*/  IMAD.MOV.U32 R22, RZ, RZ, 0x7f800000 ;  /* 0x7f800000ff167424 */ /* 0x000fe200078e00ff */
[----:B------:R-:W-:Y:S01]  /*1e40*/  MOV R12, R11 ;  /* 0x0000000b000c7202 */ /* 0x000fe20000000f00 */
[----:B------:R-:W-:Y:S01]  /*1e50*/  @!P3 IMAD.MOV R5, RZ, RZ, -R5 ;  /* 0x000000ffff05b224 */ /* 0x000fe200078e0a05 */
[----:B------:R-:W-:-:S02]  /*1e60*/  ISETP.NE.AND P3, PT, R13, RZ, PT ;  /* 0x000000ff0d00720c */ /* 0x000fc40003f65270 */
[----:B------:R-:W-:Y:S01]  /*1e70*/  @!P5 LOP3.LUT R5, RZ, R17, RZ, 0x33, !PT ;  /* 0x00000011ff05d212 */ /* 0x000fe200078e33ff */
[----:B0-----:R-:W-:Y:S01]  /*1e80*/  FADD.FTZ R3, R18, R3 ;  /* 0x0000000312037221 */ /* 0x001fe20000010000 */
[----:B------:R-:W-:Y:S01]  /*1e90*/  @!P2 IMAD.MOV R12, RZ, RZ, -R12 ;  /* 0x000000ffff0ca224 */ /* 0x000fe200078e0a0c */
[----:B------:R-:W-:Y:S02]  /*1ea0*/  @!P0 LOP3.LUT R12, RZ, R15, RZ, 0x33, !PT ;  /* 0x0000000fff0c8212 */ /* 0x000fe400078e33ff */
[----:B------:R-:W-:Y:S02]  /*1eb0*/  LOP3.LUT P0, RZ, R7, 0x3cf, RZ, 0xc0, !PT ;  /* 0x000003cf07ff7812 */ /* 0x000fe4000780c0ff */
[----:B------:R-:W-:Y:S01]  /*1ec0*/  FSETP.NE.FTZ.AND P1, PT, R3, RZ, PT ;  /* 0x000000ff0300720b */ /* 0x000fe20003f35000 */
[----:B------:R-:W-:Y:S01]  /*1ed0*/  IMAD R12, R12, UR13, RZ ;  /* 0x0000000d0c0c7c24 */ /* 0x000fe2000f8e02ff */
[----:B------:R-:W-:Y:S02]  /*1ee0*/  SEL R13, RZ, 0x1, !P3 ;  /* 0x00000001ff0d7807 */ /* 0x000fe40005800000 */
[----:B------:R-:W-:-:S02]  /*1ef0*/  ISETP.LT.U32.AND P2, PT, R20, R5, PT ;  /* 0x000000051400720c */ /* 0x000fc40003f41070 */
[----:B------:R-:W-:Y:S02]  /*1f00*/  SHF.R.S32.HI R17, RZ, 0x1f, R5 ;  /* 0x0000001fff117819 */ /* 0x000fe40000011405 */
[----:B------:R-:W-:Y:S02]  /*1f10*/  LOP3.LUT R13, R14, R13, RZ, 0xfc, !PT ;  /* 0x0000000d0e0d7212 */ /* 0x000fe400078efcff */
[----:B------:R-:W-:-:S03]  /*1f20*/  ISETP.LT.AND.EX P2, PT, R21, R17, PT, P2 ;  /* 0x000000111500720c */ /* 0x000fc60003f41320 */
[----:B------:R-:W0:Y:S01]  /*1f30*/  @P1 MUFU.LG2 R11, R3 ;  /* 0x00000003000b1308 */ /* 0x000e220000000c00 */
[----:B------:R-:W-:Y:S01]  /*1f40*/  SEL R5, R20, R5, P2 ;  /* 0x0000000514057207 */ /* 0x000fe20001000000 */
[----:B0-----:R-:W-:Y:S01]  /*1f50*/  @P1 FFMA.FTZ R22, R11, 0.69314718246459960938, R4 ;  /* 0x3f3172180b161823 */ /* 0x001fe20000010004 */
[----:B------:R-:W-:Y:S02]  /*1f60*/  IMAD R3, R13, R12, RZ ;  /* 0x0000000c0d037224 */ /* 0x000fe400078e02ff */
[----:B------:R-:W-:Y:S01]  /*1f70*/  IMAD R4, R10, UR12, RZ ;  /* 0x0000000c0a047c24 */ /* 0x000fe2000f8e02ff */
        /* <DEDUP_REMOVED lines=29> */
[----:B------:R-:W-:Y:S01]  /*2150*/  HFMA2 R10, -RZ, RZ, 0, 0 ;  /* 0x00000000ff0a7431 */ /* 0x000fe200000001ff */
[----:B------:R-:W-:Y:S01]  /*2160*/  LEA.HI R13, R7, UR15, RZ, 0x1c ;  /* 0x0000000f070d7c11 */ /* 0x000fe2000f8fe0ff */
[----:B------:R-:W-:Y:S01]  /*2170*/  HFMA2 R31, -RZ, RZ, 0, 0 ;  /* 0x00000000ff1f7431 */ /* 0x000fe200000001ff */
[----:B------:R-:W-:-:S04]  /*2180*/  ISETP.NE.U32.AND P0, PT, R30, RZ, PT ;  /* 0x000000ff1e00720c */ /* 0x000fc80003f05070 */
[----:B0-----:R-:W0:Y:S02]  /*2190*/  MUFU.RCP R12, R14 ;  /* 0x0000000e000c7308 */ /* 0x001e240000001000 */
[----:B0-----:R-:W-:-:S06]  /*21a0*/  VIADD R12, R12, 0xffffffe ;  /* 0x0ffffffe0c0c7836 */ /* 0x001fcc0000000000 */
        /* <DEDUP_REMOVED lines=17> */
.L_x_395:
[----:B------:R-:W-:Y:S01]  /*22c0*/  LEA.HI R2, R7, UR15, RZ, 0x1c ;  /* 0x0000000f07027c11 */ /* 0x000fe2000f8fe0ff */
[----:B------:R-:W-:Y:S01]  /*22d0*/  IMAD.MOV.U32 R19, RZ, RZ, RZ ;  /* 0x000000ffff137224 */ /* 0x000fe200078e00ff */
[----:B------:R-:W-:Y:S02]  /*22e0*/  MOV R18, R30 ;  /* 0x0000001e00127202 */ /* 0x000fe40000000f00 */
[----:B------:R-:W-:Y:S01]  /*22f0*/  MOV R16, 0x2320 ;  /* 0x0000232000107802 */ /* 0x000fe20000000f00 */
[----:B------:R-:W-:Y:S02]  /*2300*/  IMAD.MOV.U32 R14, RZ, RZ, R2 ;  /* 0x000000ffff0e7224 */ /* 0x000fe400078e0002 */
[----:B------:R-:W-:Y:S05]  /*2310*/  CALL.REL.NOINC `($__internal_10_$__cuda_sm20_div_s64) ;  /* 0x0000002800287944 */ /* 0x000fea0003c00000 */
[----:B------:R-:W-:Y:S02]  /*2320*/  IADD3 R13, PT, PT, -R10, RZ, RZ ;  /* 0x000000ff0a0d7210 */ /* 0x000fe40007ffe1ff */
[----:B------:R-:W-:-:S03]  /*2330*/  MOV R31, R11 ;  /* 0x0000000b001f7202 */ /* 0x000fc60000000f00 */
[----:B------:R-:W-:Y:S01]  /*2340*/  IMAD R12, R30, R13, R2 ;  /* 0x0000000d1e0c7224 */ /* 0x000fe200078e0202 */
[----:B------:R-:W-:-:S07]  /*2350*/  MOV R30, R10 ;  /* 0x0000000a001e7202 */ /* 0x000fce0000000f00 */
.L_x_396:
        /* <DEDUP_REMOVED lines=59> */
.L_x_398:
[----:B------:R-:W-:Y:S01]  /*2710*/  IMAD.MOV.U32 R14, RZ, RZ, R30 ;  /* 0x000000ffff0e7224 */ /* 0x000fe200078e001e */
[----:B------:R-:W-:Y:S01]  /*2720*/  MOV R19, R31 ;  /* 0x0000001f00137202 */ /* 0x000fe20000000f00 */
[----:B------:R-:W-:Y:S01]  /*2730*/  IMAD.MOV.U32 R18, RZ, RZ, R34 ;  /* 0x000000ffff127224 */ /* 0x000fe200078e0022 */
[----:B------:R-:W-:Y:S02]  /*2740*/  MOV R16, 0x2760 ;  /* 0x0000276000107802 */ /* 0x000fe40000000f00 */
[----:B------:R-:W-:Y:S05]  /*2750*/  CALL.REL.NOINC `($__internal_10_$__cuda_sm20_div_s64) ;  /* 0x0000002400187944 */ /* 0x000fea0003c00000 */
[----:B------:R-:W-:-:S05]  /*2760*/  IADD3 R11, PT, PT, -R10, RZ, RZ ;  /* 0x000000ff0a0b7210 */ /* 0x000fca0007ffe1ff */
[----:B------:R-:W-:Y:S02]  /*2770*/  IMAD R30, R11, R34, R30 ;  /* 0x000000220b1e7224 */ /* 0x000fe400078e021e */
.L_x_399:
[----:B------:R-:W-:Y:S05]  /*2780*/  BSYNC.RECONVERGENT B0 ;  /* 0x0000000000007941 */ /* 0x000fea0003800200 */
.L_x_397:
[----:B------:R-:W-:Y:S01]  /*2790*/  IABS R20, R9 ;  /* 0x0000000900147213 */ /* 0x000fe20000000000 */
[----:B------:R-:W0:Y:S01]  /*27a0*/  LDCU.U8 UR17, c[0x0][0x549] ;  /* 0x0000a920ff1177ac */ /* 0x000e220008000000 */
[----:B------:R-:W-:Y:S02]  /*27b0*/  IABS R16, R6 ;  /* 0x0000000600107213 */ /* 0x000fe40000000000 */
[----:B------:R-:W1:Y:S01]  /*27c0*/  I2F.U32.RP R11, R20 ;  /* 0x00000014000b7306 */ /* 0x000e620000209000 */
[----:B------:R-:W-:Y:S01]  /*27d0*/  IABS R13, R15 ;  /* 0x0000000f000d7213 */ /* 0x000fe20000000000 */
[----:B------:R-:W2:Y:S01]  /*27e0*/  LDCU.64 UR4, c[0x0][0x430] ;  /* 0x00008600ff0477ac */ /* 0x000ea20008000a00 */
[----:B------:R-:W-:Y:S02]  /*27f0*/  IABS R17, R8 ;  /* 0x0000000800117213 */ /* 0x000fe40000000000 */
[----:B------:R-:W-:Y:S01]  /*2800*/  IABS R14, R5 ;  /* 0x00000005000e7213 */ /* 0x000fe20000000000 */
[----:B------:R-:W-:Y:S01]  /*2810*/  UIMAD UR18, UR7, UR12, URZ ;  /* 0x0000000c071272a4 */ /* 0x000fe2000f8e02ff */
[----:B------:R-:W-:Y:S01]  /*2820*/  ISETP.NE.AND P5, PT, R9, RZ, PT ;  /* 0x000000ff0900720c */ /* 0x000fe20003fa5270 */
[----:B------:R-:W3:Y:S01]  /*2830*/  I2F.U32.RP R12, R16 ;  /* 0x00000010000c7306 */ /* 0x000ee20000209000 */
[----:B0-----:R-:W-:-:S07]  /*2840*/  UISETP.NE.AND UP0, UPT, UR17, URZ, UPT ;  /* 0x000000ff1100728c */ /* 0x001fce000bf05270 */
[----:B-1----:R-:W0:Y:S01]  /*2850*/  MUFU.RCP R11, R11 ;  /* 0x0000000b000b7308 */ /* 0x002e220000001000 */
[----:B--2---:R-:W-:-:S07]  /*2860*/  USEL UR4, UR4, 0x1, UP0 ;  /* 0x0000000104047887 */ /* 0x004fce0008000000 */
        /* <DEDUP_REMOVED lines=10> */
[----:B------:R-:W-:Y:S01]  /*2910*/  MUFU.RCP R29, R29 ;  /* 0x0000001d001d7308 */ /* 0x000fe20000001000 */
[----:B------:R-:W-:Y:S02]  /*2920*/  IMAD.MOV.U32 R18, RZ, RZ, RZ ;  /* 0x000000ffff127224 */ /* 0x000fe400078e00ff */
[----:B------:R-:W-:Y:S01]  /*2930*/  IMAD R28, R11, R20, RZ ;  /* 0x000000140b1c7224 */ /* 0x000fe200078e02ff */
[----:B------:R-:W-:Y:S02]  /*2940*/  IABS R11, R6 ;  /* 0x00000006000b7213 */ /* 0x000fe40000000000 */
[----:B-1----:R-:W-:Y:S02]  /*2950*/  IADD3 R25, PT, PT, RZ, -R33, RZ ;  /* 0x80000021ff197210 */ /* 0x002fe40007ffe0ff */
[----:B------:R-:W0:Y:S01]  /*2960*/  I2F.U32.RP R26, R17 ;  /* 0x00000011001a7306 */ /* 0x000e220000209000 */
[----:B------:R-:W-:-:S04]  /*2970*/  IMAD.HI.U32 R28, R19, R28, R18 ;  /* 0x0000001c131c7227 */ /* 0x000fc800078e0012 */
[----:B------:R-:W-:Y:S01]  /*2980*/  HFMA2 R32, -RZ, RZ, 0, 0 ;  /* 0x00000000ff207431 */ /* 0x000fe200000001ff */
[----:B------:R-:W-:Y:S01]  /*2990*/  IABS R19, R30 ;  /* 0x0000001e00137213 */ /* 0x000fe20000000000 */
[----:B------:R-:W-:Y:S01]  /*29a0*/  IMAD R25, R25, R16, RZ ;  /* 0x0000001019197224 */ /* 0x000fe200078e02ff */
[----:B------:R-:W-:Y:S01]  /*29b0*/  IABS R18, R9 ;  /* 0x0000000900127213 */ /* 0x000fe20000000000 */
[----:B------:R-:W-:Y:S01]  /*29c0*/  IMAD.MOV R11, RZ, RZ, -R11 ;  /* 0x000000ffff0b7224 */ /* 0x000fe200078e0a0b */
[----:B------:R-:W1:Y:S01]  /*29d0*/  I2F.U32.RP R21, R14 ;  /* 0x0000000e00157306 */ /* 0x000e620000209000 */
[----:B------:R-:W-:-:S04]  /*29e0*/  IMAD.HI.U32 R25, R33, R25, R32 ;  /* 0x0000001921197227 */ /* 0x000fc800078e0020 */
[----:B------:R-:W-:Y:S02]  /*29f0*/  IMAD.MOV R18, RZ, RZ, -R18 ;  /* 0x000000ffff127224 */ /* 0x000fe400078e0a12 */
[----:B------:R-:W-:Y:S01]  /*2a00*/  IMAD.HI.U32 R27, R28, R19, RZ ;  /* 0x000000131c1b7227 */ /* 0x000fe200078e00ff */
[----:B0-----:R-:W0:Y:S03]  /*2a10*/  MUFU.RCP R26, R26 ;  /* 0x0000001a001a7308 */ /* 0x001e260000001000 */
[----:B------:R-:W-:Y:S02]  /*2a20*/  VIADD R29, R29, 0xffffffe ;  /* 0x0ffffffe1d1d7836 */ /* 0x000fe40000000000 */
[----:B------:R-:W-:Y:S02]  /*2a30*/  IMAD R19, R27, R18, R19 ;  /* 0x000000121b137224 */ /* 0x000fe400078e0213 */
[----:B------:R-:W-:Y:S01]  /*2a40*/  IMAD.HI.U32 R25, R25, R12, RZ ;  /* 0x0000000c19197227 */ /* 0x000fe200078e00ff */
[----:B-1----:R-:W1:Y:S02]  /*2a50*/  MUFU.RCP R21, R21 ;  /* 0x0000001500157308 */ /* 0x002e640000001000 */
[----:B------:R-:W-:Y:S01]  /*2a60*/  ISETP.GT.U32.AND P3, PT, R20, R19, PT ;  /* 0x000000131400720c */ /* 0x000fe20003f64070 */
[----:B------:R-:W-:Y:S01]  /*2a70*/  IMAD R11, R25, R11, R12 ;  /* 0x0000000b190b7224 */ /* 0x000fe200078e020c */
[----:B------:R-:W-:Y:S01]  /*2a80*/  LOP3.LUT R12, R30, R9, RZ, 0x3c, !PT ;  /* 0x000000091e0c7212 */ /* 0x000fe200078e3cff */
[----:B------:R-:W-:-:S03]  /*2a90*/  IMAD.MOV.U32 R28, RZ, RZ, RZ ;  /* 0x000000ffff1c7224 */ /* 0x000fc600078e00ff */
[----:B------:R-:W2:Y:S01]  /*2aa0*/  F2I.FTZ.U32.TRUNC.NTZ R29, R29 ;  /* 0x0000001d001d7305 */ /* 0x000ea2000021f000 */
[----:B------:R-:W-:Y:S01]  /*2ab0*/  ISETP.GT.U32.AND P1, PT, R16, R11, PT ;  /* 0x0000000b1000720c */ /* 0x000fe20003f24070 */
[----:B0-----:R-:W-:Y:S01]  /*2ac0*/  VIADD R26, R26, 0xffffffe ;  /* 0x0ffffffe1a1a7836 */ /* 0x001fe20000000000 */
[----:B------:R-:W-:Y:S02]  /*2ad0*/  ISETP.GE.AND P2, PT, R12, RZ, PT ;  /* 0x000000ff0c00720c */ /* 0x000fe40003f46270 */
[----:B------:R-:W-:Y:S02]  /*2ae0*/  IABS R12, R2 ;  /* 0x00000002000c7213 */ /* 0x000fe40000000000 */
[----:B------:R-:W-:Y:S01]  /*2af0*/  @!P3 IMAD.IADD R19, R19, 0x1, -R20 ;  /* 0x000000011313b824 */ /* 0x000fe200078e0a14 */
[----:B------:R-:W0:Y:S01]  /*2b00*/  F2I.FTZ.U32.TRUNC.NTZ R33, R26 ;  /* 0x0000001a00217305 */ /* 0x000e22000021f000 */
[----:B------:R-:W-:Y:S02]  /*2b10*/  @!P3 IADD3 R27, PT, PT, R27, 0x1, RZ ;  /* 0x000000011b1bb810 */ /* 0x000fe40007ffe0ff */
[----:B-1----:R-:W-:-:S02]  /*2b20*/  IADD3 R21, PT, PT, R21, 0xffffffe, RZ ;  /* 0x0ffffffe15157810 */ /* 0x002fc40007ffe0ff */
[----:B------:R-:W-:Y:S01]  /*2b30*/  ISETP.GE.U32.AND P6, PT, R19, R20, PT ;  /* 0x000000141300720c */ /* 0x000fe20003fc6070 */
[----:B------:R-:W-:Y:S01]  /*2b40*/  @!P1 VIADD R25, R25, 0x1 ;  /* 0x0000000119199836 */ /* 0x000fe20000000000 */
[----:B--2---:R-:W-:Y:S02]  /*2b50*/  IADD3 R18, PT, PT, RZ, -R29, RZ ;  /* 0x8000001dff127210 */ /* 0x004fe40007ffe0ff */
[----:B------:R-:W-:Y:S01]  /*2b60*/  @!P1 IADD3 R11, PT, PT, R11, -R16, RZ ;  /* 0x800000100b0b9210 */ /* 0x000fe20007ffe0ff */
[----:B------:R-:W1:Y:S01]  /*2b70*/  F2I.FTZ.U32.TRUNC.NTZ R21, R21 ;  /* 0x0000001500157305 */ /* 0x000e62000021f000 */
[----:B------:R-:W-:Y:S01]  /*2b80*/  LOP3.LUT R19, R10, R6, RZ, 0x3c, !PT ;  /* 0x000000060a137212 */ /* 0x000fe200078e3cff */
[----:B------:R-:W-:Y:S01]  /*2b90*/  IMAD R31, R18, R13, RZ ;  /* 0x0000000d121f7224 */ /* 0x000fe200078e02ff */
[----:B------:R-:W-:Y:S02]  /*2ba0*/  ISETP.GE.U32.AND P4, PT, R11, R16, PT ;  /* 0x000000100b00720c */ /* 0x000fe40003f86070 */
[----:B------:R-:W-:Y:S01]  /*2bb0*/  IABS R18, R15 ;  /* 0x0000000f00127213 */ /* 0x000fe20000000000 */
[----:B------:R-:W-:Y:S01]  /*2bc0*/  IMAD.HI.U32 R31, R29, R31, R28 ;  /* 0x0000001f1d1f7227 */ /* 0x000fe200078e001c */
[----:B------:R-:W-:-:S02]  /*2bd0*/  ISETP.GE.AND P0, PT, R19, RZ, PT ;  /* 0x000000ff1300720c */ /* 0x000fc40003f06270 */
[----:B------:R-:W-:Y:S01]  /*2be0*/  ISETP.NE.AND P3, PT, R6, RZ, PT ;  /* 0x000000ff0600720c */ /* 0x000fe20003f65270 */
[----:B0-----:R-:W-:Y:S01]  /*2bf0*/  IMAD.MOV R11, RZ, RZ, -R33 ;  /* 0x000000ffff0b7224 */ /* 0x001fe200078e0a21 */
[----:B------:R-:W-:Y:S01]  /*2c00*/  @P6 IADD3 R27, PT, PT, R27, 0x1, RZ ;  /* 0x000000011b1b6810 */ /* 0x000fe20007ffe0ff */
[----:B------:R-:W-:Y:S01]  /*2c10*/  IMAD.MOV R18, RZ, RZ, -R18 ;  /* 0x000000ffff127224 */ /* 0x000fe200078e0a12 */
[----:B------:R-:W-:Y:S01]  /*2c20*/  MOV R20, RZ ;  /* 0x000000ff00147202 */ /* 0x000fe20000000f00 */
[----:B------:R-:W-:-:S04]  /*2c30*/  IMAD.HI.U32 R31, R31, R12, RZ ;  /* 0x0000000c1f1f7227 */ /* 0x000fc800078e00ff */
[----:B------:R-:W-:Y:S02]  /*2c40*/  IMAD.MOV.U32 R16, RZ, RZ, R11 ;  /* 0x000000ffff107224 */ /* 0x000fe400078e000b */
[----:B------:R-:W-:Y:S01]  /*2c50*/  IMAD R12, R31, R18, R12 ;  /* 0x000000121f0c7224 */ /* 0x000fe200078e020c */
[----:B------:R-:W-:Y:S01]  /*2c60*/  IABS R18, R8 ;  /* 0x0000000800127213 */ /* 0x000fe20000000000 */
[----:B-1----:R-:W-:Y:S02]  /*2c70*/  IMAD.MOV R11, RZ, RZ, -R21 ;  /* 0x000000ffff0b7224 */ /* 0x002fe400078e0a15 */
[----:B------:R-:W-:Y:S01]  /*2c80*/  @P4 VIADD R25, R25, 0x1 ;  /* 0x0000000119194836 */ /* 0x000fe20000000000 */
[----:B------:R-:W-:Y:S01]  /*2c90*/  ISETP.GT.U32.AND P1, PT, R13, R12, PT ;  /* 0x0000000c0d00720c */ /* 0x000fe20003f24070 */
[----:B------:R-:W-:Y:S01]  /*2ca0*/  IMAD R19, R16, R17, RZ ;  /* 0x0000001110137224 */ /* 0x000fe200078e02ff */
[----:B------:R-:W-:Y:S01]  /*2cb0*/  ISETP.NE.AND P4, PT, R15, RZ, PT ;  /* 0x000000ff0f00720c */ /* 0x000fe20003f85270 */
        /* <DEDUP_REMOVED lines=11> */
[----:B------:R-:W-:Y:S01]  /*2d70*/  @!P1 IADD3 R12, PT, PT, R12, -R13, RZ ;  /* 0x8000000d0c0c9210 */ /* 0x000fe20007ffe0ff */
[----:B------:R-:W-:Y:S02]  /*2d80*/  IMAD.MOV R18, RZ, RZ, -R18 ;  /* 0x000000ffff127224 */ /* 0x000fe400078e0a12 */
[----:B------:R-:W-:Y:S01]  /*2d90*/  IMAD.HI.U32 R32, R32, R19, RZ ;  /* 0x0000001320207227 */ /* 0x000fe200078e00ff */
[----:B------:R-:W-:Y:S02]  /*2da0*/  ISETP.GE.U32.AND P2, PT, R12, R13, PT ;  /* 0x0000000d0c00720c */ /* 0x000fe40003f46070 */
[----:B------:R-:W-:Y:S01]  /*2db0*/  LOP3.LUT R12, R2, R15, RZ, 0x3c, !PT ;  /* 0x0000000f020c7212 */ /* 0x000fe200078e3cff */
[----:B------:R-:W-:-:S02]  /*2dc0*/  IMAD.MOV R11, RZ, RZ, -R11 ;  /* 0x000000ffff0b7224 */ /* 0x000fc400078e0a0b */
[----:B------:R-:W-:Y:S01]  /*2dd0*/  IMAD.HI.U32 R20, R20, R16, RZ ;  /* 0x0000001014147227 */ /* 0x000fe200078e00ff */
[----:B------:R-:W-:Y:S02]  /*2de0*/  ISETP.GE.AND P0, PT, R12, RZ, PT ;  /* 0x000000ff0c00720c */ /* 0x000fe40003f06270 */
[----:B------:R-:W-:Y:S01]  /*2df0*/  LOP3.LUT R12, R27, R8, RZ, 0x3c, !PT ;  /* 0x000000081b0c7212 */ /* 0x000fe200078e3cff */
[----:B------:R-:W-:Y:S02]  /*2e00*/  IMAD R18, R32, R18, R19 ;  /* 0x0000001220127224 */ /* 0x000fe400078e0213 */
[----:B------:R-:W-:Y:S02]  /*2e10*/  IMAD R11, R20, R11, R16 ;  /* 0x0000000b140b7224 */ /* 0x000fe400078e0210 */
[----:B------:R-:W-:Y:S01]  /*2e20*/  @!P1 VIADD R31, R31, 0x1 ;  /* 0x000000011f1f9836 */ /* 0x000fe20000000000 */
[----:B------:R-:W-:Y:S02]  /*2e30*/  ISETP.GT.U32.AND P3, PT, R17, R18, PT ;  /* 0x000000121100720c */ /* 0x000fe40003f64070 */
[----:B------:R-:W-:-:S02]  /*2e40*/  ISETP.GT.U32.AND P1, PT, R14, R11, PT ;  /* 0x0000000b0e00720c */ /* 0x000fc40003f24070 */
[----:B------:R-:W-:Y:S02]  /*2e50*/  @P2 IADD3 R31, PT, PT, R31, 0x1, RZ ;  /* 0x000000011f1f2810 */ /* 0x000fe40007ffe0ff */
[----:B------:R-:W-:Y:S02]  /*2e60*/  ISETP.GE.AND P2, PT, R12, RZ, PT ;  /* 0x000000ff0c00720c */ /* 0x000fe40003f46270 */
[----:B------:R-:W-:Y:S01]  /*2e70*/  LOP3.LUT R12, R25, R5, RZ, 0x3c, !PT ;  /* 0x00000005190c7212 */ /* 0x000fe200078e3cff */
[----:B------:R-:W-:Y:S01]  /*2e80*/  @!P0 IMAD.MOV R31, RZ, RZ, -R31 ;  /* 0x000000ffff1f8224 */ /* 0x000fe200078e0a1f */
[----:B------:R-:W-:Y:S02]  /*2e90*/  @!P4 LOP3.LUT R31, RZ, R15, RZ, 0x33, !PT ;  /* 0x0000000fff1fc212 */ /* 0x000fe400078e33ff */
[----:B------:R-:W-:Y:S01]  /*2ea0*/  ISETP.GE.AND P0, PT, R12, RZ, PT ;  /* 0x000000ff0c00720c */ /* 0x000fe20003f06270 */
[----:B------:R-:W-:Y:S02]  /*2eb0*/  @!P3 IMAD.IADD R18, R18, 0x1, -R17 ;  /* 0x000000011212b824 */ /* 0x000fe400078e0a11 */
[----:B------:R-:W-:Y:S01]  /*2ec0*/  @!P1 IADD3 R11, PT, PT, R11, -R14, RZ ;  /* 0x8000000e0b0b9210 */ /* 0x000fe20007ffe0ff */
[----:B------:R-:W-:Y:S01]  /*2ed0*/  @!P3 VIADD R32, R32, 0x1 ;  /* 0x000000012020b836 */ /* 0x000fe20000000000 */
[----:B------:R-:W-:-:S02]  /*2ee0*/  ISETP.NE.AND P3, PT, R5, RZ, PT ;  /* 0x000000ff0500720c */ /* 0x000fc40003f65270 */
[----:B------:R-:W-:Y:S01]  /*2ef0*/  ISETP.GE.U32.AND P6, PT, R18, R17, PT ;  /* 0x000000111200720c */ /* 0x000fe20003fc6070 */
[----:B------:R-:W-:Y:S01]  /*2f00*/  IMAD.WIDE R16, R31, UR13, RZ ;  /* 0x0000000d1f107c25 */ /* 0x000fe2000f8e02ff */
[----:B------:R-:W-:Y:S02]  /*2f10*/  ISETP.GE.U32.AND P4, PT, R11, R14, PT ;  /* 0x0000000e0b00720c */ /* 0x000fe40003f86070 */
[----:B------:R-:W-:Y:S01]  /*2f20*/  @!P1 IADD3 R20, PT, PT, R20, 0x1, RZ ;  /* 0x0000000114149810 */ /* 0x000fe20007ffe0ff */
[----:B------:R-:W-:Y:S02]  /*2f30*/  IMAD.MOV R11, RZ, RZ, -R27 ;  /* 0x000000ffff0b7224 */ /* 0x000fe400078e0a1b */
[----:B------:R-:W-:-:S04]  /*2f40*/  IMAD.WIDE.U32 R12, R0, UR4, R16 ;  /* 0x00000004000c7c25 */ /* 0x000fc8000f8e0010 */
[----:B------:R-:W-:Y:S02]  /*2f50*/  IMAD.MOV R31, RZ, RZ, -R31 ;  /* 0x000000ffff1f7224 */ /* 0x000fe400078e0a1f */
[----:B------:R-:W-:Y:S02]  /*2f60*/  @P6 VIADD R32, R32, 0x1 ;  /* 0x0000000120206836 */ /* 0x000fe40000000000 */
[----:B------:R-:W-:Y:S01]  /*2f70*/  @P4 IADD3 R20, PT, PT, R20, 0x1, RZ ;  /* 0x0000000114144810 */ /* 0x000fe20007ffe0ff */
[----:B------:R-:W-:Y:S01]  /*2f80*/  IMAD R11, R9, R11, R30 ;  /* 0x0000000b090b7224 */ /* 0x000fe200078e021e */
[----:B------:R-:W-:Y:S01]  /*2f90*/  IADD3 R9, PT, PT, -R25, RZ, RZ ;  /* 0x000000ff19097210 */ /* 0x000fe20007ffe1ff */
[----:B------:R-:W-:Y:S01]  /*2fa0*/  @!P2 IMAD.MOV R32, RZ, RZ, -R32 ;  /* 0x000000ffff20a224 */ /* 0x000fe200078e0a20 */
[----:B------:R-:W-:Y:S01]  /*2fb0*/  @!P5 LOP3.LUT R32, RZ, R8, RZ, 0x33, !PT ;  /* 0x00000008ff20d212 */ /* 0x000fe200078e33ff */
[----:B------:R-:W-:Y:S01]  /*2fc0*/  @!P0 IMAD.MOV R20, RZ, RZ, -R20 ;  /* 0x000000ffff148224 */ /* 0x000fe200078e0a14 */
[----:B------:R-:W-:Y:S01]  /*2fd0*/  @!P3 LOP3.LUT R20, RZ, R5, RZ, 0x33, !PT ;  /* 0x00000005ff14b212 */ /* 0x000fe200078e33ff */
[----:B------:R-:W-:Y:S01]  /*2fe0*/  IMAD R13, R0, UR17, R13 ;  /* 0x00000011000d7c24 */ /* 0x000fe2000f8e020d */
[----:B------:R-:W-:Y:S01]  /*2ff0*/  UIMAD UR17, UR8, UR4, URZ ;  /* 0x00000004081172a4 */ /* 0x000fe2000f8e02ff */
[----:B------:R-:W-:Y:S01]  /*3000*/  IMAD R31, R15, R31, R2 ;  /* 0x0000001f0f1f7224 */ /* 0x000fe200078e0202 */
[----:B------:R-:W-:Y:S01]  /*3010*/  IADD3 R0, PT, PT, -R20, RZ, RZ ;  /* 0x000000ff14007210 */ /* 0x000fe20007ffe1ff */
[----:B------:R-:W-:-:S02]  /*3020*/  IMAD.MOV R2, RZ, RZ, -R32 ;  /* 0x000000ffff027224 */ /* 0x000fc400078e0a20 */
        /* <DEDUP_REMOVED lines=21> */
.L_x_394:
[----:B------:R-:W0:Y:S01]  /*3180*/  LDC.64 R4, c[0x0][0x420] ;  /* 0x00010800ff047b82 */ /* 0x000e220000000a00 */
[----:B------:R-:W-:-:S05]  /*3190*/  IADD3 R2, PT, PT, R2, UR15, RZ ;  /* 0x0000000f02027c10 */ /* 0x000fca000fffe0ff */
[----:B0-----:R-:W-:-:S05]  /*31a0*/  IMAD.WIDE.U32 R2, R2, 0x4, R4 ;  /* 0x0000000402027825 */ /* 0x001fca00078e0004 */
[----:B------:R1:W-:Y:S02]  /*31b0*/  STG.E desc[UR10][R2.64], R22 ;  /* 0x0000001602007986 */ /* 0x0003e4000c10190a */
.L_x_393:
[----:B------:R-:W-:Y:S05]  /*31c0*/  BSYNC.RECONVERGENT B1 ;  /* 0x0000000000017941 */ /* 0x000fea0003800200 */
.L_x_392:
        /* <DEDUP_REMOVED lines=17> */
.L_x_401:
[----:B------:R-:W-:Y:S05]  /*32e0*/  BSYNC.RECONVERGENT B0 ;  /* 0x0000000000007941 */ /* 0x000fea0003800200 */
.L_x_400:
[----:B------:R-:W-:Y:S01]  /*32f0*/  BAR.SYNC.DEFER_BLOCKING 0x0 ;  /* 0x0000000000007b1d */ /* 0x000fe20000010000 */
[----:B------:R-:W-:Y:S01]  /*3300*/  UISETP.GE.AND UP0, UPT, UR6, 0x1, UPT ;  /* 0x000000010600788c */ /* 0x000fe2000bf06270 */
[----:B------:R-:W-:Y:S01]  /*3310*/  HFMA2 R0, -RZ, RZ, 0, 0 ;  /* 0x00000000ff007431 */ /* 0x000fe200000001ff */
[----:B------:R-:W-:Y:S01]  /*3320*/  SHF.R.U32.HI R12, RZ, 0x5, R7 ;  /* 0x00000005ff0c7819 */ /* 0x000fe20000011607 */
[----:B------:R-:W-:Y:S01]  /*3330*/  IMAD.SHL.U32 R7, R7, 0x4, RZ ;  /* 0x0000000407077824 */ /* 0x000fe200078e00ff */
[----:B012---:R-:W-:Y:S01]  /*3340*/  CS2R R2, SRZ ;  /* 0x0000000000027805 */ /* 0x007fe2000001ff00 */
[----:B------:R-:W-:-:S04]  /*3350*/  IMAD.MOV.U32 R5, RZ, RZ, RZ ;  /* 0x000000ffff057224 */ /* 0x000fc800078e00ff */
[----:B------:R-:W-:Y:S05]  /*3360*/  BRA.U !UP0, `(.L_x_402) ;  /* 0x0000001108d07547 */ /* 0x000fea000b800000 */
[----:B------:R-:W0:Y:S01]  /*3370*/  LDCU UR12, c[0x0][0x44c] ;  /* 0x00008980ff0c77ac */ /* 0x000e220008000800 */
[----:B------:R-:W-:Y:S01]  /*3380*/  IMAD.MOV.U32 R13, RZ, RZ, RZ ;  /* 0x000000ffff0d7224 */ /* 0x000fe200078e00ff */
[----:B------:R-:W-:Y:S02]  /*3390*/  CS2R R10, SRZ ;  /* 0x00000000000a7805 */ /* 0x000fe4000001ff00 */
[----:B------:R-:W-:Y:S01]  /*33a0*/  CS2R R8, SRZ ;  /* 0x0000000000087805 */ /* 0x000fe2000001ff00 */
[----:B------:R-:W1:Y:S01]  /*33b0*/  LDCU.64 UR4, c[0x0][0x3f8] ;  /* 0x00007f00ff0477ac */ /* 0x000e620008000a00 */
[----:B------:R-:W-:Y:S02]  /*33c0*/  UISETP.GE.U32.AND UP0, UPT, UR6, 0x4, UPT ;  /* 0x000000040600788c */ /* 0x000fe4000bf06070 */
[----:B------:R-:W-:Y:S02]  /*33d0*/  UIADD3 UR13, UPT, UPT, UR16, -UR15, URZ ;  /* 0x8000000f100d7290 */ /* 0x000fe4000fffe0ff */
[----:B------:R-:W-:-:S02]  /*33e0*/  ULOP3.LUT UR9, UR6, 0x3, URZ, 0xc0, !UPT ;  /* 0x0000000306097892 */ /* 0x000fc4000f8ec0ff */
[----:B0-----:R-:W-:Y:S02]  /*33f0*/  UIMAD UR7, UR15, UR12, URZ ;  /* 0x0000000c0f0772a4 */ /* 0x001fe4000f8e02ff */
[----:B------:R-:W-:-:S04]  /*3400*/  UIMAD UR12, UR16, UR12, URZ ;  /* 0x0000000c100c72a4 */ /* 0x000fc8000f8e02ff */
[----:B------:R-:W-:Y:S01]  /*3410*/  IMAD.U32 R15, RZ, RZ, UR7 ;  /* 0x00000007ff0f7e24 */ /* 0x000fe2000f8e00ff */
[----:B------:R-:W-:-:S04]  /*3420*/  IADD3 R0, P0, PT, R7, UR7, RZ ;  /* 0x0000000707007c10 */ /* 0x000fc8000ff1e0ff */
        /* <DEDUP_REMOVED lines=29> */
.L_x_406:
        /* <DEDUP_REMOVED lines=133> */
.L_x_405:
        /* <DEDUP_REMOVED lines=73> */
.L_x_407:
[----:B------:R-:W-:-:S09]  /*42e0*/  UISETP.NE.OR UP1, UPT, UR5, URZ, UP1 ;  /* 0x000000ff0500728c */ /* 0x000fd20008f25670 */
[----:B------:R-:W-:Y:S05]  /*42f0*/  BRA.U !UP1, `(.L_x_403) ;  /* 0x0000000109947547 */ /* 0x000fea000b800000 */
.L_x_404:
[----:B------:R-:W-:-:S13]  /*4300*/  ISETP.GE.AND P0, PT, R12, UR13, PT ;  /* 0x0000000d0c007c0c */ /* 0x000fda000bf06270 */
.L_x_408:
        /* <DEDUP_REMOVED lines=36> */
.L_x_403:
        /* <DEDUP_REMOVED lines=10> */
.L_x_409:
        /* <DEDUP_REMOVED lines=12> */
.L_x_402:
        /* <DEDUP_REMOVED lines=24> */
[----:B------:R-:W-:Y:S01]  /*4830*/  LOP3.LUT R6, R13, UR8, RZ, 0x3c, !PT ;  /* 0x000000080d067c12 */ /* 0x000fe2000f8e3cff */
[----:B0-----:R-:W0:Y:S03]  /*4840*/  MUFU.RCP R4, R4 ;  /* 0x0000000400047308 */ /* 0x001e260000001000 */
[----:B------:R-:W-:Y:S02]  /*4850*/  ISETP.GT.U32.AND P1, PT, R10, R15, PT ;  /* 0x0000000f0a00720c */ /* 0x000fe40003f24070 */
[----:B------:R-:W-:-:S11]  /*4860*/  ISETP.GE.AND P0, PT, R6, RZ, PT ;  /* 0x000000ff0600720c */ /* 0x000fd60003f06270 */
[----:B------:R-:W-:Y:S01]  /*4870*/  @!P1 IMAD.IADD R15, R15, 0x1, -R10 ;  /* 0x000000010f0f9824 */ /* 0x000fe200078e0a0a */
[----:B------:R-:W-:Y:S01]  /*4880*/  @!P1 IADD3 R11, PT, PT, R11, 0x1, RZ ;  /* 0x000000010b0b9810 */ /* 0x000fe20007ffe0ff */
[----:B0-----:R-:W-:Y:S01]  /*4890*/  VIADD R14, R4, 0xffffffe ;  /* 0x0ffffffe040e7836 */ /* 0x001fe20000000000 */
[----:B------:R-:W-:Y:S02]  /*48a0*/  ISETP.NE.AND P1, PT, RZ, UR8, PT ;  /* 0x00000008ff007c0c */ /* 0x000fe4000bf25270 */
[----:B------:R-:W-:Y:S02]  /*48b0*/  ISETP.GE.U32.AND P2, PT, R15, R10, PT ;  /* 0x0000000a0f00720c */ /* 0x000fe40003f46070 */
[----:B------:R-:W0:Y:S11]  /*48c0*/  F2I.FTZ.U32.TRUNC.NTZ R15, R14 ;  /* 0x0000000e000f7305 */ /* 0x000e36000021f000 */
[----:B------:R-:W-:-:S02]  /*48d0*/  @P2 VIADD R11, R11, 0x1 ;  /* 0x000000010b0b2836 */ /* 0x000fc40000000000 */
[----:B0-----:R-:W-:-:S03]  /*48e0*/  IMAD.MOV R17, RZ, RZ, -R15 ;  /* 0x000000ffff117224 */ /* 0x001fc600078e0a0f */
[----:B------:R-:W-:Y:S02]  /*48f0*/  @!P0 IADD3 R11, PT, PT, -R11, RZ, RZ ;  /* 0x000000ff0b0b8210 */ /* 0x000fe40007ffe1ff */
[----:B------:R-:W-:Y:S01]  /*4900*/  @!P1 LOP3.LUT R11, RZ, UR8, RZ, 0x33, !PT ;  /* 0x00000008ff0b9c12 */ /* 0x000fe2000f8e33ff */
[----:B------:R-:W-:Y:S01]  /*4910*/  IMAD R6, R17, R8, RZ ;  /* 0x0000000811067224 */ /* 0x000fe200078e02ff */
[----:B------:R-:W-:-:S03]  /*4920*/  MOV R14, RZ ;  /* 0x000000ff000e7202 */ /* 0x000fc60000000f00 */
[----:B------:R-:W-:Y:S02]  /*4930*/  IMAD R10, R11, UR8, RZ ;  /* 0x000000080b0a7c24 */ /* 0x000fe4000f8e02ff */
[----:B------:R-:W-:Y:S01]  /*4940*/  IMAD.HI.U32 R6, R15, R6, R14 ;  /* 0x000000060f067227 */ /* 0x000fe200078e000e */
[----:B------:R-:W-:-:S03]  /*4950*/  LOP3.LUT R14, R7, 0x7c, RZ, 0xc0, !PT ;  /* 0x0000007c070e7812 */ /* 0x000fc600078ec0ff */
[----:B------:R-:W-:-:S05]  /*4960*/  IMAD.IADD R12, R13, 0x1, -R10 ;  /* 0x000000010d0c7824 */ /* 0x000fca00078e0a0a */
[----:B------:R-:W-:Y:S02]  /*4970*/  IABS R4, R12 ;  /* 0x0000000c00047213 */ /* 0x000fe40000000000 */
[----:B------:R-:W-:-:S03]  /*4980*/  LOP3.LUT R12, R12, R9, RZ, 0x3c, !PT ;  /* 0x000000090c0c7212 */ /* 0x000fc600078e3cff */
[----:B------:R-:W-:Y:S01]  /*4990*/  IMAD.HI.U32 R6, R6, R4, RZ ;  /* 0x0000000406067227 */ /* 0x000fe200078e00ff */
[----:B------:R-:W-:-:S03]  /*49a0*/  ISETP.GE.AND P1, PT, R12, RZ, PT ;  /* 0x000000ff0c00720c */ /* 0x000fc60003f26270 */
[----:B------:R-:W-:-:S04]  /*49b0*/  IMAD.MOV R15, RZ, RZ, -R6 ;  /* 0x000000ffff0f7224 */ /* 0x000fc800078e0a06 */
[----:B------:R-:W-:Y:S01]  /*49c0*/  IMAD R15, R8, R15, R4 ;  /* 0x0000000f080f7224 */ /* 0x000fe200078e0204 */
[----:B------:R-:W-:-:S04]  /*49d0*/  SHF.R.S32.HI R4, RZ, 0x1f, R11 ;  /* 0x0000001fff047819 */ /* 0x000fc8000001140b */
[----:B------:R-:W-:Y:S01]  /*49e0*/  ISETP.GT.U32.AND P0, PT, R8, R15, PT ;  /* 0x0000000f0800720c */ /* 0x000fe20003f04070 */
[----:B-1----:R-:W-:-:S12]  /*49f0*/  IMAD R4, R4, UR4, RZ ;  /* 0x0000000404047c24 */ /* 0x002fd8000f8e02ff */
[-C--:B------:R-:W-:Y:S01]  /*4a00*/  @!P0 IADD3 R15, PT, PT, R15, -R8.reuse, RZ ;  /* 0x800000080f0f8210 */ /* 0x080fe20007ffe0ff */
[----:B------:R-:W-:Y:S01]  /*4a10*/  @!P0 VIADD R6, R6, 0x1 ;  /* 0x0000000106068836 */ /* 0x000fe20000000000 */
[----:B------:R-:W-:Y:S02]  /*4a20*/  ISETP.NE.AND P0, PT, R9, RZ, PT ;  /* 0x000000ff0900720c */ /* 0x000fe40003f05270 */
[----:B------:R-:W-:Y:S01]  /*4a30*/  ISETP.GE.U32.AND P2, PT, R15, R8, PT ;  /* 0x000000080f00720c */ /* 0x000fe20003f46070 */
[----:B------:R-:W-:-:S03]  /*4a40*/  HFMA2 R15, -RZ, RZ, 0, 0 ;  /* 0x00000000ff0f7431 */ /* 0x000fc600000001ff */
[----:B------:R-:W-:-:S04]  /*4a50*/  IMAD.WIDE.U32 R14, R11, UR4, R14 ;  /* 0x000000040b0e7c25 */ /* 0x000fc8000f8e000e */
[----:B------:R-:W-:Y:S01]  /*4a60*/  IMAD R11, R11, UR5, R4 ;  /* 0x000000050b0b7c24 */ /* 0x000fe2000f8e0204 */
[----:B------:R-:W0:Y:S04]  /*4a70*/  LDCU.64 UR4, c[0x0][0x3f0] ;  /* 0x00007e00ff0477ac */ /* 0x000e280008000a00 */
[----:B------:R-:W-:Y:S01]  /*4a80*/  @P2 IADD3 R6, PT, PT, R6, 0x1, RZ ;  /* 0x0000000106062810 */ /* 0x000fe20007ffe0ff */
[----:B------:R-:W-:-:S04]  /*4a90*/  IMAD.IADD R15, R15, 0x1, R11 ;  /* 0x000000010f0f7824 */ /* 0x000fc800078e020b */
[----:B------:R-:W-:Y:S01]  /*4aa0*/  @!P1 IMAD.MOV R6, RZ, RZ, -R6 ;  /* 0x000000ffff069224 */ /* 0x000fe200078e0a06 */
[----:B------:R-:W-:-:S04]  /*4ab0*/  @!P0 LOP3.LUT R6, RZ, R9, RZ, 0x33, !PT ;  /* 0x00000009ff068212 */ /* 0x000fc800078e33ff */
[----:B------:R-:W-:Y:S01]  /*4ac0*/  SHF.R.S32.HI R4, RZ, 0x1f, R6 ;  /* 0x0000001fff047819 */ /* 0x000fe20000011406 */
[C---:B------:R-:W-:Y:S02]  /*4ad0*/  IMAD R10, R6.reuse, R9, R10 ;  /* 0x00000009060a7224 */ /* 0x040fe400078e020a */
[----:B---3--:R-:W-:-:S03]  /*4ae0*/  IMAD.WIDE.U32 R14, R6, UR12, R14 ;  /* 0x0000000c060e7c25 */ /* 0x008fc6000f8e000e */
[----:B------:R-:W-:Y:S01]  /*4af0*/  IADD3 R10, PT, PT, R13, -R10, RZ ;  /* 0x8000000a0d0a7210 */ /* 0x000fe20007ffe0ff */
[----:B------:R-:W-:-:S04]  /*4b00*/  IMAD R7, R4, UR12, RZ ;  /* 0x0000000c04077c24 */ /* 0x000fc8000f8e02ff */
[----:B------:R-:W-:Y:S01]  /*4b10*/  IMAD R9, R6, UR13, R7 ;  /* 0x0000000d06097c24 */ /* 0x000fe2000f8e0207 */
[----:B------:R-:W-:-:S03]  /*4b20*/  SHF.R.S32.HI R7, RZ, 0x1f, R10 ;  /* 0x0000001fff077819 */ /* 0x000fc6000001140a */
[----:B------:R-:W-:Y:S02]  /*4b30*/  IMAD.IADD R15, R15, 0x1, R9 ;  /* 0x000000010f0f7824 */ /* 0x000fe400078e0209 */
        /* <DEDUP_REMOVED lines=8> */
        .weak           $__internal_10_$__cuda_sm20_div_s64
        .type           $__internal_10_$__cuda_sm20_div_s64,@function
        .size           $__internal_10_$__cuda_sm20_div_s64,(.L_x_14858 - $__internal_10_$__cuda_sm20_div_s64)
$__internal_10_$__cuda_sm20_div_s64:
        /* <DEDUP_REMOVED lines=86> */
[----:B------:R-:W-:Y:S05]  /*5120*/  RET.REL.NODEC R12 `(_ZN5flash32flash_fwd_splitkv_combine_kernelI23Flash_fwd_kernel_traitsILi128ELi64ELi128ELi4ELb0ELb0EN7cutlass10bfloat16_tE19Flash_kernel_traitsILi128ELi64ELi128ELi4ES3_EELi4ELi4ELb1EEEvNS_16Flash_fwd_paramsE) ;  /* 0xffffffac0cb47950 */ /* 0x000fea0003c3ffff */
.L_x_410:
        /* <DEDUP_REMOVED lines=13> */
.L_x_14858:


//--------------------- .text._ZN5flash32flash_fwd_splitkv_combine_kernelI23Flash_fwd_kernel_traitsILi128ELi64ELi128ELi4ELb0ELb0EN7cutlass10bfloat16_tE19Flash_kernel_traitsILi128ELi64ELi128ELi4ES3_EELi4ELi3ELb1EEEvNS_16Flash_fwd_paramsE --------------------------
	.section	.text._ZN5flash32flash_fwd_splitkv_combine_kernelI23Flash_fwd_kernel_traitsILi128ELi64ELi128ELi4ELb0ELb0EN7cutlass10bfloat16_tE19Flash_kernel_traitsILi128ELi64ELi128ELi4ES3_EELi4ELi3ELb1EEEvNS_16Flash_fwd_paramsE,"ax",@progbits
	.align	128
        .global         _ZN5flash32flash_fwd_splitkv_combine_kernelI23Flash_fwd_kernel_traitsILi128ELi64ELi128ELi4ELb0ELb0EN7cutlass10bfloat16_tE19Flash_kernel_traitsILi128ELi64ELi128ELi4ES3_EELi4ELi3ELb1EEEvNS_16Flash_fwd_paramsE
        .type           _ZN5flash32flash_fwd_splitkv_combine_kernelI23Flash_fwd_kernel_traitsILi128ELi64ELi128ELi4ELb0ELb0EN7cutlass10bfloat16_tE19Flash_kernel_traitsILi128ELi64ELi128ELi4ES3_EELi4ELi3ELb1EEEvNS_16Flash_fwd_paramsE,@function
        .size           _ZN5flash32flash_fwd_splitkv_combine_kernelI23Flash_fwd_kernel_traitsILi128ELi64ELi128ELi4ELb0ELb0EN7cutlass10bfloat16_tE19Flash_kernel_traitsILi128ELi64ELi128ELi4ES3_EELi4ELi3ELb1EEEvNS_16Flash_fwd_paramsE,(.L_x_14859 - _ZN5flash32flash_fwd_splitkv_combine_kernelI23Flash_fwd_kernel_traitsILi128ELi64ELi128ELi4ELb0ELb0EN7cutlass10bfloat16_tE19Flash_kernel_traitsILi128ELi64ELi128ELi4ES3_EELi4ELi3ELb1EEEvNS_16Flash_fwd_paramsE)
        .other          _ZN5flash32flash_fwd_splitkv_combine_kernelI23Flash_fwd_kernel_traitsILi128ELi64ELi128ELi4ELb0ELb0EN7cutlass10bfloat16_tE19Flash_kernel_traitsILi128ELi64ELi128ELi4ES3_EELi4ELi3ELb1EEEvNS_16Flash_fwd_paramsE,@"STO_CUDA_ENTRY STV_DEFAULT"
_ZN5flash32flash_fwd_splitkv_combine_kernelI23Flash_fwd_kernel_traitsILi128ELi64ELi128ELi4ELb0ELb0EN7cutlass10bfloat16_tE19Flash_kernel_traitsILi128ELi64ELi128ELi4ES3_EELi4ELi3ELb1EEEvNS_16Flash_fwd_paramsE:
.text._ZN5flash32flash_fwd_splitkv_combine_kernelI23Flash_fwd_kernel_traitsILi128ELi64ELi128ELi4ELb0ELb0EN7cutlass10bfloat16_tE19Flash_kernel_traitsILi128ELi64ELi128ELi4ES3_EELi4ELi3ELb1EEEvNS_16Flash_fwd_paramsE:
        /* <DEDUP_REMOVED lines=38> */
.L_x_411:
[----:B------:R-:W-:Y:S01]  /*0260*/  IMAD.U32 R14, RZ, RZ, UR16 ;  /* 0x00000010ff0e7e24 */ /* 0x000fe2000f8e00ff */
[----:B------:R-:W-:Y:S01]  /*0270*/  MOV R18, UR14 ;  /* 0x0000000e00127c02 */ /* 0x000fe20008000f00 */
[----:B------:R-:W-:Y:S01]  /*0280*/  IMAD.U32 R19, RZ, RZ, UR17 ;  /* 0x00000011ff137e24 */ /* 0x000fe2000f8e00ff */
[----:B------:R-:W-:Y:S02]  /*0290*/  MOV R17, UR9 ;  /* 0x0000000900117c02 */ /* 0x000fe40008000f00 */
[----:B------:R-:W-:Y:S02]  /*02a0*/  MOV R16, 0x2c0 ;  /* 0x000002c000107802 */ /* 0x000fe40000000f00 */
[----:B------:R-:W-:Y:S05]  /*02b0*/  CALL.REL.NOINC `($__internal_11_$__cuda_sm20_div_s64) ;  /* 0x0000004800307944 */ /* 0x000fea0003c00000 */
.L_x_412:
        /* <DEDUP_REMOVED lines=30> */
.L_x_414:
[----:B------:R-:W-:Y:S01]  /*04a0*/  IMAD.MOV.U32 R14, RZ, RZ, R10 ;  /* 0x000000ffff0e7224 */ /* 0x000fe200078e000a */
[----:B------:R-:W-:Y:S02]  /*04b0*/  MOV R19, R11 ;  /* 0x0000000b00137202 */ /* 0x000fe40000000f00 */
[----:B------:R-:W-:Y:S02]  /*04c0*/  MOV R16, 0x4e0 ;  /* 0x000004e000107802 */ /* 0x000fe40000000f00 */
[----:B------:R-:W-:Y:S05]  /*04d0*/  CALL.REL.NOINC `($__internal_11_$__cuda_sm20_div_s64) ;  /* 0x0000004400a87944 */ /* 0x000fea0003c00000 */
[----:B------:R-:W-:Y:S02]  /*04e0*/  MOV R4, R10 ;  /* 0x0000000a00047202 */ /* 0x000fe40000000f00 */
[----:B------:R-:W-:Y:S02]  /*04f0*/  MOV R5, R11 ;  /* 0x0000000b00057202 */ /* 0x000fe40000000f00 */
.L_x_415:
[----:B------:R-:W-:Y:S05]  /*0500*/  BSYNC.RECONVERGENT B0 ;  /* 0x0000000000007941 */ /* 0x000fea0003800200 */
.L_x_413:
        /* <DEDUP_REMOVED lines=57> */
.L_x_417:
[----:B------:R-:W-:Y:S01]  /*08a0*/  IMAD.MOV.U32 R14, RZ, RZ, R18 ;  /* 0x000000ffff0e7224 */ /* 0x000fe200078e0012 */
[----:B------:R-:W-:Y:S01]  /*08b0*/  MOV R18, R9 ;  /* 0x0000000900127202 */ /* 0x000fe20000000f00 */
[----:B------:R-:W-:Y:S01]  /*08c0*/  IMAD.MOV.U32 R19, RZ, RZ, R17 ;  /* 0x000000ffff137224 */ /* 0x000fe200078e0011 */
[----:B------:R-:W-:Y:S02]  /*08d0*/  MOV R17, R25 ;  /* 0x0000001900117202 */ /* 0x000fe40000000f00 */
[----:B------:R-:W-:Y:S02]  /*08e0*/  MOV R16, 0x900 ;  /* 0x0000090000107802 */ /* 0x000fe40000000f00 */
[----:B------:R-:W-:Y:S05]  /*08f0*/  CALL.REL.NOINC `($__internal_11_$__cuda_sm20_div_s64) ;  /* 0x0000004000a07944 */ /* 0x000fea0003c00000 */
.L_x_418:
[----:B------:R-:W-:Y:S05]  /*0900*/  BSYNC.RECONVERGENT B0 ;  /* 0x0000000000007941 */ /* 0x000fea0003800200 */
.L_x_416:
        /* <DEDUP_REMOVED lines=123> */
.L_x_420:
[----:B------:R-:W-:Y:S01]  /*10c0*/  IMAD.MOV.U32 R14, RZ, RZ, R10 ;  /* 0x000000ffff0e7224 */ /* 0x000fe200078e000a */
[----:B------:R-:W-:Y:S01]  /*10d0*/  MOV R18, R8 ;  /* 0x0000000800127202 */ /* 0x000fe20000000f00 */
[----:B------:R-:W-:Y:S01]  /*10e0*/  IMAD.MOV.U32 R19, RZ, RZ, R11 ;  /* 0x000000ffff137224 */ /* 0x000fe200078e000b */
[----:B------:R-:W-:Y:S02]  /*10f0*/  MOV R17, R0 ;  /* 0x0000000000117202 */ /* 0x000fe40000000f00 */
[----:B------:R-:W-:Y:S02]  /*1100*/  MOV R16, 0x1120 ;  /* 0x0000112000107802 */ /* 0x000fe40000000f00 */
[----:B------:R-:W-:Y:S05]  /*1110*/  CALL.REL.NOINC `($__internal_11_$__cuda_sm20_div_s64) ;  /* 0x0000003800987944 */ /* 0x000fea0003c00000 */
[----:B------:R-:W-:Y:S02]  /*1120*/  MOV R32, R10 ;  /* 0x0000000a00207202 */ /* 0x000fe40000000f00 */
[----:B------:R-:W-:Y:S02]  /*1130*/  MOV R33, R11 ;  /* 0x0000000b00217202 */ /* 0x000fe40000000f00 */
.L_x_421:
[----:B------:R-:W-:Y:S05]  /*1140*/  BSYNC.RECONVERGENT B0 ;  /* 0x0000000000007941 */ /* 0x000fea0003800200 */
.L_x_419:
        /* <DEDUP_REMOVED lines=57> */
.L_x_423:
[----:B------:R-:W-:Y:S01]  /*14e0*/  IMAD.MOV.U32 R14, RZ, RZ, R4 ;  /* 0x000000ffff0e7224 */ /* 0x000fe200078e0004 */
[----:B------:R-:W-:Y:S01]  /*14f0*/  MOV R19, R5 ;  /* 0x0000000500137202 */ /* 0x000fe20000000f00 */
[----:B------:R-:W-:Y:S01]  /*1500*/  IMAD.MOV.U32 R18, RZ, RZ, R6 ;  /* 0x000000ffff127224 */ /* 0x000fe200078e0006 */
[----:B------:R-:W-:Y:S02]  /*1510*/  MOV R16, 0x1530 ;  /* 0x0000153000107802 */ /* 0x000fe40000000f00 */
[----:B------:R-:W-:Y:S05]  /*1520*/  CALL.REL.NOINC `($__internal_11_$__cuda_sm20_div_s64) ;  /* 0x0000003400947944 */ /* 0x000fea0003c00000 */
[----:B------:R-:W-:Y:S02]  /*1530*/  MOV R20, R10 ;  /* 0x0000000a00147202 */ /* 0x000fe40000000f00 */
[----:B------:R-:W-:Y:S02]  /*1540*/  MOV R21, R11 ;  /* 0x0000000b00157202 */ /* 0x000fe40000000f00 */
.L_x_424:
[----:B------:R-:W-:Y:S05]  /*1550*/  BSYNC.RECONVERGENT B0 ;  /* 0x0000000000007941 */ /* 0x000fea0003800200 */
.L_x_422:
        /* <DEDUP_REMOVED lines=17> */
[----:B0-----:R-:W-:Y:S01]  /*1670*/  VIADD R11, R11, 0xffffffe ;  /* 0x0ffffffe0b0b7836 */ /* 0x001fe20000000000 */
[----:B------:R-:W-:-:S05]  /*1680*/  SHF.R.U32.HI R12, RZ, 0x2, R7 ;  /* 0x00000002ff0c7819 */ /* 0x000fca0000011607 */
[----:B------:R-:W0:Y:S02]  /*1690*/  F2I.FTZ.U32.TRUNC.NTZ R11, R11 ;  /* 0x0000000b000b7305 */ /* 0x000e24000021f000 */
[----:B0-----:R-:W-:-:S04]  /*16a0*/  IMAD.MOV R3, RZ, RZ, -R11 ;  /* 0x000000ffff037224 */ /* 0x001fc800078e0a0b */
[----:B------:R-:W-:Y:S01]  /*16b0*/  IMAD R5, R3, R4, RZ ;  /* 0x0000000403057224 */ /* 0x000fe200078e02ff */
[----:B------:R-:W-:Y:S02]  /*16c0*/  IABS R3, R2 ;  /* 0x0000000200037213 */ /* 0x000fe40000000000 */
[----:B------:R-:W-:Y:S01]  /*16d0*/  LOP3.LUT R2, R2, UR5, RZ, 0x3c, !PT ;  /* 0x0000000502027c12 */ /* 0x000fe2000f8e3cff */
[----:B------:R-:W-:Y:S02]  /*16e0*/  IMAD.HI.U32 R10, R11, R5, R10 ;  /* 0x000000050b0a7227 */ /* 0x000fe400078e000a */
[----:B------:R-:W0:Y:S01]  /*16f0*/  @!P1 S2R R11, SR_CgaCtaId ;  /* 0x00000000000b9919 */ /* 0x000e220000008800 */
[----:B------:R-:W-:Y:S02]  /*1700*/  ISETP.GE.AND P2, PT, R2, RZ, PT ;  /* 0x000000ff0200720c */ /* 0x000fe40003f46270 */
[----:B------:R-:W-:Y:S01]  /*1710*/  @!P1 MOV R2, 0x400 ;  /* 0x0000040000029802 */ /* 0x000fe20000000f00 */
[----:B------:R-:W-:-:S04]  /*1720*/  IMAD.HI.U32 R13, R10, R3, RZ ;  /* 0x000000030a0d7227 */ /* 0x000fc800078e00ff */
        /* <DEDUP_REMOVED lines=8> */
[----:B0-----:R-:W-:Y:S02]  /*17b0*/  @!P1 LEA R11, R11, R2, 0x18 ;  /* 0x000000020b0b9211 */ /* 0x001fe400078ec0ff */
[----:B------:R-:W-:Y:S02]  /*17c0*/  @!P1 SHF.L.U32 R5, R7, 0x2, RZ ;  /* 0x0000000207059819 */ /* 0x000fe400000006ff */
[----:B------:R-:W-:Y:S01]  /*17d0*/  @!P1 MOV R4, 0x400 ;  /* 0x0000040000049802 */ /* 0x000fe20000000f00 */
[----:B------:R-:W-:Y:S01]  /*17e0*/  @!P1 IMAD R2, R12, 0x14, R11 ;  /* 0x000000140c029824 */ /* 0x000fe200078e020b */
[----:B------:R-:W-:-:S02]  /*17f0*/  @!P1 LOP3.LUT R5, R5, 0xc, RZ, 0xc0, !PT ;  /* 0x0000000c05059812 */ /* 0x000fc400078ec0ff */
[----:B-1----:R-:W-:-:S03]  /*1800*/  @!P1 LEA R3, R3, R4, 0x18 ;  /* 0x0000000403039211 */ /* 0x002fc600078ec0ff */
[----:B------:R-:W-:Y:S02]  /*1810*/  @P3 VIADD R13, R13, 0x1 ;  /* 0x000000010d0d3836 */ /* 0x000fe40000000000 */
[----:B------:R-:W-:Y:S01]  /*1820*/  @!P1 IMAD.IADD R5, R2, 0x1, R5 ;  /* 0x0000000102059824 */ /* 0x000fe200078e0205 */
[----:B------:R-:W-:Y:S01]  /*1830*/  SHF.R.U32.HI R2, RZ, 0x3, R7 ;  /* 0x00000003ff027819 */ /* 0x000fe20000011607 */
[----:B------:R-:W-:Y:S01]  /*1840*/  @!P2 IMAD.MOV R13, RZ, RZ, -R13 ;  /* 0x000000ffff0da224 */ /* 0x000fe200078e0a0d */
[----:B------:R-:W-:Y:S01]  /*1850*/  @!P0 LOP3.LUT R13, RZ, UR5, RZ, 0x33, !PT ;  /* 0x00000005ff0d8c12 */ /* 0x000fe2000f8e33ff */
        /* <DEDUP_REMOVED lines=24> */
.L_x_426:
[----:B0-----:R-:W-:Y:S05]  /*19e0*/  BSYNC.RECONVERGENT B0 ;  /* 0x0000000000007941 */ /* 0x001fea0003800200 */
.L_x_425:
[----:B-----5:R-:W-:Y:S01]  /*19f0*/  @!P1 STS [R5], R16 ;  /* 0x0000001005009388 */ /* 0x020fe20000000800 */
[----:B------:R-:W0:Y:S08]  /*1a00*/  LDC R15, c[0x0][0x3e0] ;  /* 0x0000f800ff0f7b82 */ /* 0x000e300000000800 */
[----:B------:R-:W-:Y:S01]  /*1a10*/  BAR.SYNC.DEFER_BLOCKING 0x0 ;  /* 0x0000000000007b1d */ /* 0x000fe20000010000 */
[----:B------:R-:W-:-:S05]  /*1a20*/  ISETP.NE.AND P5, PT, R10, RZ, PT ;  /* 0x000000ff0a00720c */ /* 0x000fca0003fa5270 */
[----:B------:R-:W-:Y:S01]  /*1a30*/  BSSY.RECONVERGENT B1, `(.L_x_427) ;  /* 0x0000175000017945 */ /* 0x000fe20003800200 */
[----:B------:R-:W2:Y:S04]  /*1a40*/  @!P1 LDS R23, [R4] ;  /* 0x0000000004179984 */ /* 0x000ea80000000800 */
[----:B--2---:R-:W2:Y:S02]  /*1a50*/  SHFL.BFLY PT, R12, R23, 0x4, 0x1f ;  /* 0x0c801f00170c7f89 */ /* 0x004ea400000e0000 */
[----:B--2---:R-:W-:Y:S02]  /*1a60*/  FMNMX.FTZ R11, R12, R23, !PT ;  /* 0x000000170c0b7209 */ /* 0x004fe40007810000 */
[----:B0-----:R-:W-:-:S03]  /*1a70*/  IABS R12, R15 ;  /* 0x0000000f000c7213 */ /* 0x001fc60000000000 */
[----:B------:R-:W0:Y:S01]  /*1a80*/  SHFL.BFLY PT, R18, R11, 0x2, 0x1f ;  /* 0x0c401f000b127f89 */ /* 0x000e2200000e0000 */
[----:B------:R-:W2:Y:S08]  /*1a90*/  I2F.RP R16, R12 ;  /* 0x0000000c00107306 */ /* 0x000eb00000209400 */
[----:B--2---:R-:W2:Y:S01]  /*1aa0*/  MUFU.RCP R28, R16 ;  /* 0x00000010001c7308 */ /* 0x004ea20000001000 */
[----:B0-----:R-:W-:-:S05]  /*1ab0*/  FMNMX.FTZ R18, R11, R18, !PT ;  /* 0x000000120b127209 */ /* 0x001fca0007810000 */
[----:B------:R-:W0:Y:S01]  /*1ac0*/  SHFL.BFLY PT, R3, R18, 0x1, 0x1f ;  /* 0x0c201f0012037f89 */ /* 0x000e2200000e0000 */
[----:B--2---:R-:W-:-:S04]  /*1ad0*/  VIADD R28, R28, 0xffffffe ;  /* 0x0ffffffe1c1c7836 */ /* 0x004fc80000000000 */
[----:B------:R-:W2:Y:S01]  /*1ae0*/  F2I.FTZ.U32.TRUNC.NTZ R29, R28 ;  /* 0x0000001c001d7305 */ /* 0x000ea2000021f000 */
[----:B0-----:R-:W-:Y:S01]  /*1af0*/  FMNMX.FTZ R5, R18, R3, !PT ;  /* 0x0000000312057209 */ /* 0x001fe20007810000 */
[----:B--2---:R-:W-:-:S06]  /*1b00*/  IMAD.MOV R11, RZ, RZ, -R29 ;  /* 0x000000ffff0b7224 */ /* 0x004fcc00078e0a1d */
[----:B------:R-:W1:Y:S01]  /*1b10*/  I2F.RP R3, R17 ;  /* 0x0000001100037306 */ /* 0x000e620000209400 */
[----:B------:R-:W-:Y:S01]  /*1b20*/  HFMA2 R28, -RZ, RZ, 0, 0 ;  /* 0x00000000ff1c7431 */ /* 0x000fe200000001ff */
[----:B------:R-:W-:Y:S01]  /*1b30*/  FSETP.NEU.FTZ.AND P0, PT, R5, -INF , PT ;  /* 0xff8000000500780b */ /* 0x000fe20003f1d000 */
[----:B------:R-:W-:-:S03]  /*1b40*/  IMAD R11, R11, R12, RZ ;  /* 0x0000000c0b0b7224 */ /* 0x000fc600078e02ff */
[----:B------:R-:W-:Y:S01]  /*1b50*/  FSEL R4, R5, RZ, P0 ;  /* 0x000000ff05047208 */ /* 0x000fe20000000000 */
[----:B------:R-:W-:-:S04]  /*1b60*/  IMAD.HI.U32 R11, R29, R11, R28 ;  /* 0x0000000b1d0b7227 */ /* 0x000fc800078e001c */
[----:B------:R-:W-:-:S04]  /*1b70*/  FADD.FTZ R5, -R4, R23 ;  /* 0x0000001704057221 */ /* 0x000fc80000010100 */
[----:B------:R-:W-:Y:S01]  /*1b80*/  FMUL.FTZ R5, R5, 1.4426950216293334961 ;  /* 0x3fb8aa3b05057820 */ /* 0x000fe20000410000 */
[----:B-1----:R-:W0:Y:S08]  /*1b90*/  MUFU.RCP R26, R3 ;  /* 0x00000003001a7308 */ /* 0x002e300000001000 */
        /* <DEDUP_REMOVED lines=23> */
[----:B0-----:R-:W-:-:S06]  /*1d10*/  FADD.FTZ R18, R19, R18 ;  /* 0x0000001213127221 */ /* 0x001fcc0000010000 */
[-C--:B------:R-:W-:Y:S01]  /*1d20*/  @!P1 IADD3 R26, PT, PT, R26, -R17.reuse, RZ ;  /* 0x800000111a1a9210 */ /* 0x080fe20007ffe0ff */
[----:B------:R-:W-:Y:S01]  /*1d30*/  @!P1 VIADD R22, R22, 0x1 ;  /* 0x0000000116169836 */ /* 0x000fe20000000000 */
[----:B------:R-:W-:Y:S01]  /*1d40*/  @!P0 IADD3 R11, PT, PT, R11, 0x1, RZ ;  /* 0x000000010b0b8810 */ /* 0x000fe20007ffe0ff */
[----:B------:R-:W0:Y:S01]  /*1d50*/  SHFL.BFLY PT, R3, R18, 0x1, 0x1f ;  /* 0x0c201f0012037f89 */ /* 0x000e2200000e0000 */
[----:B------:R-:W-:Y:S01]  /*1d60*/  @!P0 IMAD.IADD R5, R5, 0x1, -R12 ;  /* 0x0000000105058824 */ /* 0x000fe200078e0a0c */
[----:B------:R-:W-:Y:S02]  /*1d70*/  ISETP.GE.U32.AND P2, PT, R26, R17, PT ;  /* 0x000000111a00720c */ /* 0x000fe40003f46070 */
[----:B------:R-:W-:Y:S02]  /*1d80*/  ISETP.NE.AND P0, PT, R15, RZ, PT ;  /* 0x000000ff0f00720c */ /* 0x000fe40003f05270 */
[----:B------:R-:W-:-:S09]  /*1d90*/  ISETP.GE.U32.AND P4, PT, R5, R12, PT ;  /* 0x0000000c0500720c */ /* 0x000fd20003f86070 */
[----:B------:R-:W-:Y:S01]  /*1da0*/  @P2 VIADD R22, R22, 0x1 ;  /* 0x0000000116162836 */ /* 0x000fe20000000000 */
[----:B------:R-:W-:Y:S02]  /*1db0*/  ISETP.GE.AND P2, PT, R14, RZ, PT ;  /* 0x000000ff0e00720c */ /* 0x000fe40003f46270 */
[----:B------:R-:W-:Y:S01]  /*1dc0*/  SHF.R.S32.HI R14, RZ, 0x1f, R10 ;  /* 0x0000001fff0e7819 */ /* 0x000fe2000001140a */
[----:B------:R-:W-:Y:S02]  /*1dd0*/  @P4 VIADD R11, R11, 0x1 ;  /* 0x000000010b0b4836 */ /* 0x000fe40000000000 */
[----:B------:R-:W-:Y:S02]  /*1de0*/  IMAD.MOV.U32 R5, RZ, RZ, R22 ;  /* 0x000000ffff057224 */ /* 0x000fe400078e0016 */
[----:B------:R-:W-:Y:S02]  /*1df0*/  IMAD.MOV.U32 R22, RZ, RZ, 0x7f800000 ;  /* 0x7f800000ff167424 */ /* 0x000fe400078e00ff */
[----:B0-----:R-:W-:Y:S01]  /*1e00*/  FADD.FTZ R3, R18, R3 ;  /* 0x0000000312037221 */ /* 0x001fe20000010000 */
[----:B------:R-:W-:Y:S01]  /*1e10*/  MOV R12, R11 ;  /* 0x0000000b000c7202 */ /* 0x000fe20000000f00 */
[----:B------:R-:W-:Y:S01]  /*1e20*/  @!P3 IMAD.MOV R5, RZ, RZ, -R5 ;  /* 0x000000ffff05b224 */ /* 0x000fe200078e0a05 */
[----:B------:R-:W-:-:S02]  /*1e30*/  ISETP.NE.AND P3, PT, R13, RZ, PT ;  /* 0x000000ff0d00720c */ /* 0x000fc40003f65270 */
[----:B------:R-:W-:Y:S01]  /*1e40*/  FSETP.NE.FTZ.AND P1, PT, R3, RZ, PT ;  /* 0x000000ff0300720b */ /* 0x000fe20003f35000 */
[----:B------:R-:W-:Y:S01]  /*1e50*/  @!P2 IMAD.MOV R12, RZ, RZ, -R12 ;  /* 0x000000ffff0ca224 */ /* 0x000fe200078e0a0c */
[----:B------:R-:W-:Y:S02]  /*1e60*/  @!P0 LOP3.LUT R12, RZ, R15, RZ, 0x33, !PT ;  /* 0x0000000fff0c8212 */ /* 0x000fe400078e33ff */
[----:B------:R-:W-:Y:S02]  /*1e70*/  LOP3.LUT P0, RZ, R7, 0x3e7, RZ, 0xc0, !PT ;  /* 0x000003e707ff7812 */ /* 0x000fe4000780c0ff */
[----:B------:R-:W-:Y:S01]  /*1e80*/  @!P5 LOP3.LUT R5, RZ, R17, RZ, 0x33, !PT ;  /* 0x00000011ff05d212 */ /* 0x000fe200078e33ff */
[----:B------:R-:W-:Y:S01]  /*1e90*/  IMAD R12, R12, UR13, RZ ;  /* 0x0000000d0c0c7c24 */ /* 0x000fe2000f8e02ff */
[----:B------:R-:W-:Y:S02]  /*1ea0*/  SEL R13, RZ, 0x1, !P3 ;  /* 0x00000001ff0d7807 */ /* 0x000fe40005800000 */
[----:B------:R-:W-:-:S02]  /*1eb0*/  ISETP.LT.U32.AND P2, PT, R20, R5, PT ;  /* 0x000000051400720c */ /* 0x000fc40003f41070 */
[----:B------:R-:W-:Y:S01]  /*1ec0*/  SHF.R.S32.HI R17, RZ, 0x1f, R5 ;  /* 0x0000001fff117819 */ /* 0x000fe20000011405 */
[----:B------:R-:W0:Y:S01]  /*1ed0*/  @P1 MUFU.LG2 R11, R3 ;  /* 0x00000003000b1308 */ /* 0x000e220000000c00 */
[----:B------:R-:W-:Y:S02]  /*1ee0*/  LOP3.LUT R13, R14, R13, RZ, 0xfc, !PT ;  /* 0x0000000d0e0d7212 */ /* 0x000fe400078efcff */
[----:B------:R-:W-:-:S04]  /*1ef0*/  ISETP.LT.AND.EX P2, PT, R21, R17, PT, P2 ;  /* 0x000000111500720c */ /* 0x000fc80003f41320 */
        /* <DEDUP_REMOVED lines=56> */
.L_x_430:
[----:B------:R-:W-:Y:S01]  /*2280*/  LEA.HI R2, R7, UR15, RZ, 0x1d ;  /* 0x0000000f07027c11 */ /* 0x000fe2000f8fe8ff */
[----:B------:R-:W-:Y:S01]  /*2290*/  IMAD.MOV.U32 R19, RZ, RZ, RZ ;  /* 0x000000ffff137224 */ /* 0x000fe200078e00ff */
[----:B------:R-:W-:Y:S02]  /*22a0*/  MOV R18, R30 ;  /* 0x0000001e00127202 */ /* 0x000fe40000000f00 */
[----:B------:R-:W-:Y:S01]  /*22b0*/  MOV R16, 0x22e0 ;  /* 0x000022e000107802 */ /* 0x000fe20000000f00 */
[----:B------:R-:W-:Y:S02]  /*22c0*/  IMAD.MOV.U32 R14, RZ, RZ, R2 ;  /* 0x000000ffff0e7224 */ /* 0x000fe400078e0002 */
[----:B------:R-:W-:Y:S05]  /*22d0*/  CALL.REL.NOINC `($__internal_11_$__cuda_sm20_div_s64) ;  /* 0x0000002800287944 */ /* 0x000fea0003c00000 */
[----:B------:R-:W-:Y:S02]  /*22e0*/  IADD3 R13, PT, PT, -R10, RZ, RZ ;  /* 0x000000ff0a0d7210 */ /* 0x000fe40007ffe1ff */
[----:B------:R-:W-:-:S03]  /*22f0*/  MOV R31, R11 ;  /* 0x0000000b001f7202 */ /* 0x000fc60000000f00 */
[----:B------:R-:W-:Y:S01]  /*2300*/  IMAD R12, R30, R13, R2 ;  /* 0x0000000d1e0c7224 */ /* 0x000fe200078e0202 */
[----:B------:R-:W-:-:S07]  /*2310*/  MOV R30, R10 ;  /* 0x0000000a001e7202 */ /* 0x000fce0000000f00 */
.L_x_431:
        /* <DEDUP_REMOVED lines=59> */
.L_x_433:
[----:B------:R-:W-:Y:S01]  /*26d0*/  IMAD.MOV.U32 R14, RZ, RZ, R30 ;  /* 0x000000ffff0e7224 */ /* 0x000fe200078e001e */
[----:B------:R-:W-:Y:S01]  /*26e0*/  MOV R19, R31 ;  /* 0x0000001f00137202 */ /* 0x000fe20000000f00 */
[----:B------:R-:W-:Y:S01]  /*26f0*/  IMAD.MOV.U32 R18, RZ, RZ, R34 ;  /* 0x000000ffff127224 */ /* 0x000fe200078e0022 */
[----:B------:R-:W-:Y:S02]  /*2700*/  MOV R16, 0x2720 ;  /* 0x0000272000107802 */ /* 0x000fe40000000f00 */
[----:B------:R-:W-:Y:S05]  /*2710*/  CALL.REL.NOINC `($__internal_11_$__cuda_sm20_div_s64) ;  /* 0x0000002400187944 */ /* 0x000fea0003c00000 */
[----:B------:R-:W-:-:S05]  /*2720*/  IADD3 R11, PT, PT, -R10, RZ, RZ ;  /* 0x000000ff0a0b7210 */ /* 0x000fca0007ffe1ff */
[----:B------:R-:W-:Y:S02]  /*2730*/  IMAD R30, R11, R34, R30 ;  /* 0x000000220b1e7224 */ /* 0x000fe400078e021e */
.L_x_434:
[----:B------:R-:W-:Y:S05]  /*2740*/  BSYNC.RECONVERGENT B0 ;  /* 0x0000000000007941 */ /* 0x000fea0003800200 */
.L_x_432:
        /* <DEDUP_REMOVED lines=159> */
.L_x_429:
[----:B------:R-:W0:Y:S01]  /*3140*/  LDC.64 R4, c[0x0][0x420] ;  /* 0x00010800ff047b82 */ /* 0x000e220000000a00 */
[----:B------:R-:W-:-:S05]  /*3150*/  IADD3 R2, PT, PT, R2, UR15, RZ ;  /* 0x0000000f02027c10 */ /* 0x000fca000fffe0ff */
[----:B0-----:R-:W-:-:S05]  /*3160*/  IMAD.WIDE.U32 R2, R2, 0x4, R4 ;  /* 0x0000000402027825 */ /* 0x001fca00078e0004 */
[----:B------:R1:W-:Y:S02]  /*3170*/  STG.E desc[UR10][R2.64], R22 ;  /* 0x0000001602007986 */ /* 0x0003e4000c10190a */
.L_x_428:
[----:B------:R-:W-:Y:S05]  /*3180*/  BSYNC.RECONVERGENT B1 ;  /* 0x0000000000017941 */ /* 0x000fea0003800200 */
.L_x_427:
        /* <DEDUP_REMOVED lines=17> */
.L_x_436:
[----:B------:R-:W-:Y:S05]  /*32a0*/  BSYNC.RECONVERGENT B0 ;  /* 0x0000000000007941 */ /* 0x000fea0003800200 */
.L_x_435:
        /* <DEDUP_REMOVED lines=49> */
.L_x_441:
        /* <DEDUP_REMOVED lines=133> */
.L_x_440:
        /* <DEDUP_REMOVED lines=73> */
.L_x_442:
[----:B------:R-:W-:-:S09]  /*42a0*/  UISETP.NE.OR UP1, UPT, UR5, URZ, UP1 ;  /* 0x000000ff0500728c */ /* 0x000fd20008f25670 */
[----:B------:R-:W-:Y:S05]  /*42b0*/  BRA.U !UP1, `(.L_x_438) ;  /* 0x0000000109947547 */ /* 0x000fea000b800000 */
.L_x_439:
[----:B------:R-:W-:-:S13]  /*42c0*/  ISETP.GE.AND P0, PT, R12, UR13, PT ;  /* 0x0000000d0c007c0c */ /* 0x000fda000bf06270 */
.L_x_443:
        /* <DEDUP_REMOVED lines=36> */
.L_x_438:
        /* <DEDUP_REMOVED lines=10> */
.L_x_444:
        /* <DEDUP_REMOVED lines=12> */
.L_x_437:
        /* <DEDUP_REMOVED lines=81> */
        .weak           $__internal_11_$__cuda_sm20_div_s64
        .type           $__internal_11_$__cuda_sm20_div_s64,@function
        .size           $__internal_11_$__cuda_sm20_div_s64,(.L_x_14859 - $__internal_11_$__cuda_sm20_div_s64)
$__internal_11_$__cuda_sm20_div_s64:
        /* <DEDUP_REMOVED lines=86> */
[----:B------:R-:W-:Y:S05]  /*50e0*/  RET.REL.NODEC R12 `(_ZN5flash32flash_fwd_splitkv_combine_kernelI23Flash_fwd_kernel_traitsILi128ELi64ELi128ELi4ELb0ELb0EN7cutlass10bfloat16_tE19Flash_kernel_traitsILi128ELi64ELi128ELi4ES3_EELi4ELi3ELb1EEEvNS_16Flash_fwd_paramsE) ;  /* 0xffffffac0cc47950 */ /* 0x000fea0003c3ffff */
.L_x_445:
        /* <DEDUP_REMOVED lines=9> */
.L_x_14859:


//--------------------- .text._ZN5flash32flash_fwd_splitkv_combine_kernelI23Flash_fwd_kernel_traitsILi128ELi64ELi128ELi4ELb0ELb0EN7cutlass10bfloat16_tE19Flash_kernel_traitsILi128ELi64ELi128ELi4ES3_EELi4ELi2ELb1EEEvNS_16Flash_fwd_paramsE --------------------------
	.section	.text._ZN5flash32flash_fwd_splitkv_combine_kernelI23Flash_fwd_kernel_traitsILi128ELi64ELi128ELi4ELb0ELb0EN7cutlass10bfloat16_tE19Flash_kernel_traitsILi128ELi64ELi128ELi4ES3_EELi4ELi2ELb1EEEvNS_16Flash_fwd_paramsE,"ax",@progbits
	.align	128
        .global         _ZN5flash32flash_fwd_splitkv_combine_kernelI23Flash_fwd_kernel_traitsILi128ELi64ELi128ELi4ELb0ELb0EN7cutlass10bfloat16_tE19Flash_kernel_traitsILi128ELi64ELi128ELi4ES3_EELi4ELi2ELb1EEEvNS_16Flash_fwd_paramsE
        .type           _ZN5flash32flash_fwd_splitkv_combine_kernelI23Flash_fwd_kernel_traitsILi128ELi64ELi128ELi4ELb0ELb0EN7cutlass10bfloat16_tE19Flash_kernel_traitsILi128ELi64ELi128ELi4ES3_EELi4ELi2ELb1EEEvNS_16Flash_fwd_paramsE,@function
        .size           _ZN5flash32flash_fwd_splitkv_combine_kernelI23Flash_fwd_kernel_traitsILi128ELi64ELi128ELi4ELb0ELb0EN7cutlass10bfloat16_tE19Flash_kernel_traitsILi128ELi64ELi128ELi4ES3_EELi4ELi2ELb1EEEvNS_16Flash_fwd_paramsE,(.L_x_14860 - _ZN5flash32flash_fwd_splitkv_combine_kernelI23Flash_fwd_kernel_traitsILi128ELi64ELi128ELi4ELb0ELb0EN7cutlass10bfloat16_tE19Flash_kernel_traitsILi128ELi64ELi128ELi4ES3_EELi4ELi2ELb1EEEvNS_16Flash_fwd_paramsE)
        .other          _ZN5flash32flash_fwd_splitkv_combine_kernelI23Flash_fwd_kernel_traitsILi128ELi64ELi128ELi4ELb0ELb0EN7cutlass10bfloat16_tE19Flash_kernel_traitsILi128ELi64ELi128ELi4ES3_EELi4ELi2ELb1EEEvNS_16Flash_fwd_paramsE,@"STO_CUDA_ENTRY STV_DEFAULT"
_ZN5flash32flash_fwd_splitkv_combine_kernelI23Flash_fwd_kernel_traitsILi128ELi64ELi128ELi4ELb0ELb0EN7cutlass10bfloat16_tE19Flash_kernel_traitsILi128ELi64ELi128ELi4ES3_EELi4ELi2ELb1EEEvNS_16Flash_fwd_paramsE:
.text._ZN5flash32flash_fwd_splitkv_combine_kernelI23Flash_fwd_kernel_traitsILi128ELi64ELi128ELi4ELb0ELb0EN7cutlass10bfloat16_tE19Flash_kernel_traitsILi128ELi64ELi128ELi4ES3_EELi4ELi2ELb1EEEvNS_16Flash_fwd_paramsE:
        /* <DEDUP_REMOVED lines=38> */
.L_x_446:
[----:B------:R-:W-:Y:S01]  /*0260*/  IMAD.U32 R24, RZ, RZ, UR21 ;  /* 0x00000015ff187e24 */ /* 0x000fe2000f8e00ff */
[----:B------:R-:W-:Y:S01]  /*0270*/  MOV R16, UR19 ;  /* 0x0000001300107c02 */ /* 0x000fe20008000f00 */
[----:B------:R-:W-:Y:S01]  /*0280*/  IMAD.U32 R17, RZ, RZ, UR15 ;  /* 0x0000000fff117e24 */ /* 0x000fe2000f8e00ff */
[----:B------:R-:W-:Y:S02]  /*0290*/  MOV R15, UR14 ;  /* 0x0000000e000f7c02 */ /* 0x000fe40008000f00 */
[----:B------:R-:W-:Y:S02]  /*02a0*/  MOV R14, 0x2c0 ;  /* 0x000002c0000e7802 */ /* 0x000fe40000000f00 */
[----:B------:R-:W-:Y:S05]  /*02b0*/  CALL.REL.NOINC `($__internal_12_$__cuda_sm20_div_s64) ;  /* 0x0000004800187944 */ /* 0x000fea0003c00000 */
[----:B------:R-:W-:-:S07]  /*02c0*/  MOV R12, R0 ;  /* 0x00000000000c7202 */ /* 0x000fce0000000f00 */
.L_x_447:
        /* <DEDUP_REMOVED lines=30> */
.L_x_449:
[----:B------:R-:W-:Y:S01]  /*04b0*/  IMAD.MOV.U32 R24, RZ, RZ, R12 ;  /* 0x000000ffff187224 */ /* 0x000fe200078e000c */
[----:B------:R-:W-:Y:S02]  /*04c0*/  MOV R17, R13 ;  /* 0x0000000d00117202 */ /* 0x000fe40000000f00 */
[----:B------:R-:W-:Y:S02]  /*04d0*/  MOV R14, 0x4f0 ;  /* 0x000004f0000e7802 */ /* 0x000fe40000000f00 */
[----:B------:R-:W-:Y:S05]  /*04e0*/  CALL.REL.NOINC `($__internal_12_$__cuda_sm20_div_s64) ;  /* 0x00000044008c7944 */ /* 0x000fea0003c00000 */
[----:B------:R-:W-:Y:S02]  /*04f0*/  MOV R6, R0 ;  /* 0x0000000000067202 */ /* 0x000fe40000000f00 */
[----:B------:R-:W-:Y:S02]  /*0500*/  MOV R7, R13 ;  /* 0x0000000d00077202 */ /* 0x000fe40000000f00 */
.L_x_450:
[----:B------:R-:W-:Y:S05]  /*0510*/  BSYNC.RECONVERGENT B0 ;  /* 0x0000000000007941 */ /* 0x000fea0003800200 */
.L_x_448:
        /* <DEDUP_REMOVED lines=57> */
.L_x_452:
[----:B------:R-:W-:Y:S01]  /*08b0*/  IMAD.MOV.U32 R24, RZ, RZ, R16 ;  /* 0x000000ffff187224 */ /* 0x000fe200078e0010 */
[----:B------:R-:W-:Y:S01]  /*08c0*/  MOV R16, R11 ;  /* 0x0000000b00107202 */ /* 0x000fe20000000f00 */
[----:B------:R-:W-:Y:S01]  /*08d0*/  IMAD.MOV.U32 R17, RZ, RZ, R15 ;  /* 0x000000ffff117224 */ /* 0x000fe200078e000f */
[----:B------:R-:W-:Y:S02]  /*08e0*/  MOV R15, R3 ;  /* 0x00000003000f7202 */ /* 0x000fe40000000f00 */
[----:B------:R-:W-:Y:S02]  /*08f0*/  MOV R14, 0x910 ;  /* 0x00000910000e7802 */ /* 0x000fe40000000f00 */
[----:B------:R-:W-:Y:S05]  /*0900*/  CALL.REL.NOINC `($__internal_12_$__cuda_sm20_div_s64) ;  /* 0x0000004000847944 */ /* 0x000fea0003c00000 */
[----:B------:R-:W-:Y:S02]  /*0910*/  MOV R12, R0 ;  /* 0x00000000000c7202 */ /* 0x000fe40000000f00 */
.L_x_453:
[----:B------:R-:W-:Y:S05]  /*0920*/  BSYNC.RECONVERGENT B0 ;  /* 0x0000000000007941 */ /* 0x000fea0003800200 */
.L_x_451:
        /* <DEDUP_REMOVED lines=69> */
[----:B------:R-:W-:Y:S01]  /*0d80*/  UIADD3 UR10, UPT, UPT, -UR17, URZ, URZ ;  /* 0x000000ff110a7290 */ /* 0x000fe2000fffe1ff */
[----:B------:R-:W0:Y:S03]  /*0d90*/  LDCU.U8 UR9, c[0x0][0x549] ;  /* 0x0000a920ff0977ac */ /* 0x000e260008000000 */
[----:B------:R-:W-:Y:S02]  /*0da0*/  ISETP.LT.U32.AND P1, PT, R0, UR13, PT ;  /* 0x0000000d00007c0c */ /* 0x000fe4000bf21070 */
[----:B------:R-:W-:Y:S01]  /*0db0*/  ISETP.LE.AND P0, PT, RZ, UR16, PT ;  /* 0x00000010ff007c0c */ /* 0x000fe2000bf03270 */
[----:B------:R-:W-:-:S02]  /*0dc0*/  UIMAD UR10, UR11, UR10, UR12 ;  /* 0x0000000a0b0a72a4 */ /* 0x000fc4000f8e020c */
[----:B------:R-:W-:Y:S02]  /*0dd0*/  ULOP3.LUT UR6, UR6, UR4, URZ, 0x3c, !UPT ;  /* 0x0000000406067292 */ /* 0x000fe4000f8e3cff */
[----:B------:R-:W-:-:S06]  /*0de0*/  UISETP.GT.U32.AND UP1, UPT, UR11, UR10, UPT ;  /* 0x0000000a0b00728c */ /* 0x000fcc000bf24070 */
[----:B------:R-:W-:Y:S02]  /*0df0*/  @!P1 VIADD R0, R0, -UR13 ;  /* 0x8000000d00009c36 */ /* 0x000fe40008000000 */
[----:B------:R-:W-:Y:S01]  /*0e00*/  @!P1 VIADD R5, R5, 0x1 ;  /* 0x0000000105059836 */ /* 0x000fe20000000000 */
[----:B------:R-:W-:Y:S01]  /*0e10*/  ISETP.NE.AND P1, PT, RZ, UR7, PT ;  /* 0x00000007ff007c0c */ /* 0x000fe2000bf25270 */
[----:B0-----:R-:W-:Y:S01]  /*0e20*/  UISETP.NE.AND UP0, UPT, UR9, URZ, UPT ;  /* 0x000000ff0900728c */ /* 0x001fe2000bf05270 */
[----:B------:R-:W-:Y:S01]  /*0e30*/  ISETP.GE.U32.AND P2, PT, R0, UR13, PT ;  /* 0x0000000d00007c0c */ /* 0x000fe2000bf46070 */
[----:B------:R-:W-:Y:S02]  /*0e40*/  @!UP1 UIADD3 UR10, UPT, UPT, UR10, -UR11, URZ ;  /* 0x8000000b0a0a9290 */ /* 0x000fe4000fffe0ff */
[----:B------:R-:W-:Y:S02]  /*0e50*/  @!UP1 UIADD3 UR17, UPT, UPT, UR17, 0x1, URZ ;  /* 0x0000000111119890 */ /* 0x000fe4000fffe0ff */
[----:B------:R-:W-:-:S02]  /*0e60*/  UISETP.GE.U32.AND UP3, UPT, UR10, UR11, UPT ;  /* 0x0000000b0a00728c */ /* 0x000fc4000bf66070 */
[----:B------:R-:W-:Y:S02]  /*0e70*/  UISETP.GE.AND UP1, UPT, UR6, URZ, UPT ;  /* 0x000000ff0600728c */ /* 0x000fe4000bf26270 */
[----:B------:R-:W-:Y:S02]  /*0e80*/  USEL UR9, UR5, 0x1, !UP0 ;  /* 0x0000000105097887 */ /* 0x000fe4000c000000 */
[----:B------:R-:W-:Y:S02]  /*0e90*/  USHF.R.S32.HI UR6, URZ, 0x1f, UR7 ;  /* 0x0000001fff067899 */ /* 0x000fe40008011407 */
[----:B------:R-:W-:-:S03]  /*0ea0*/  @P2 VIADD R5, R5, 0x1 ;  /* 0x0000000105052836 */ /* 0x000fc60000000000 */
[----:B------:R-:W-:Y:S01]  /*0eb0*/  @UP3 UIADD3 UR17, UPT, UPT, UR17, 0x1, URZ ;  /* 0x0000000111113890 */ /* 0x000fe2000fffe0ff */
[----:B------:R-:W-:Y:S01]  /*0ec0*/  @!P0 IMAD.MOV R5, RZ, RZ, -R5 ;  /* 0x000000ffff058224 */ /* 0x000fe200078e0a05 */
[----:B------:R-:W-:Y:S01]  /*0ed0*/  @!P1 LOP3.LUT R5, RZ, UR13, RZ, 0x33, !PT ;  /* 0x0000000dff059c12 */ /* 0x000fe2000f8e33ff */
[----:B------:R-:W-:Y:S02]  /*0ee0*/  UISETP.NE.AND UP3, UPT, UR8, URZ, UPT ;  /* 0x000000ff0800728c */ /* 0x000fe4000bf65270 */
[----:B------:R-:W-:Y:S01]  /*0ef0*/  @!UP1 UIADD3 UR17, UPT, UPT, -UR17, URZ, URZ ;  /* 0x000000ff11119290 */ /* 0x000fe2000fffe1ff */
[----:B------:R-:W-:Y:S01]  /*0f00*/  ISETP.LT.U32.AND P0, PT, R12, R5, PT ;  /* 0x000000050c00720c */ /* 0x000fe20003f01070 */
[----:B------:R-:W-:Y:S01]  /*0f10*/  USEL UR5, URZ, 0x1, !UP3 ;  /* 0x00000001ff057887 */ /* 0x000fe2000d800000 */
[----:B------:R-:W-:Y:S01]  /*0f20*/  SHF.R.S32.HI R9, RZ, 0x1f, R5 ;  /* 0x0000001fff097819 */ /* 0x000fe20000011405 */
[----:B------:R-:W-:Y:S02]  /*0f30*/  @!UP2 ULOP3.LUT UR17, URZ, UR4, URZ, 0x33, !UPT ;  /* 0x00000004ff11a292 */ /* 0x000fe4000f8e33ff */
[----:B------:R-:W-:Y:S01]  /*0f40*/  ULOP3.LUT UR6, UR6, UR5, URZ, 0xfc, !UPT ;  /* 0x0000000506067292 */ /* 0x000fe2000f8efcff */
        /* <DEDUP_REMOVED lines=26> */
.L_x_455:
[----:B------:R-:W-:Y:S01]  /*10f0*/  IMAD.MOV.U32 R24, RZ, RZ, R12 ;  /* 0x000000ffff187224 */ /* 0x000fe200078e000c */
[----:B------:R-:W-:Y:S01]  /*1100*/  MOV R16, R10 ;  /* 0x0000000a00107202 */ /* 0x000fe20000000f00 */
[----:B------:R-:W-:Y:S01]  /*1110*/  IMAD.MOV.U32 R17, RZ, RZ, R13 ;  /* 0x000000ffff117224 */ /* 0x000fe200078e000d */
[----:B------:R-:W-:Y:S02]  /*1120*/  MOV R15, R4 ;  /* 0x00000004000f7202 */ /* 0x000fe40000000f00 */
[----:B------:R-:W-:Y:S02]  /*1130*/  MOV R14, 0x1150 ;  /* 0x00001150000e7802 */ /* 0x000fe40000000f00 */
[----:B------:R-:W-:Y:S05]  /*1140*/  CALL.REL.NOINC `($__internal_12_$__cuda_sm20_div_s64) ;  /* 0x0000003800747944 */ /* 0x000fea0003c00000 */
[----:B------:R-:W-:Y:S02]  /*1150*/  MOV R30, R0 ;  /* 0x00000000001e7202 */ /* 0x000fe40000000f00 */
[----:B------:R-:W-:Y:S02]  /*1160*/  MOV R31, R13 ;  /* 0x0000000d001f7202 */ /* 0x000fe40000000f00 */
.L_x_456:
[----:B------:R-:W-:Y:S05]  /*1170*/  BSYNC.RECONVERGENT B0 ;  /* 0x0000000000007941 */ /* 0x000fea0003800200 */
.L_x_454:
        /* <DEDUP_REMOVED lines=57> */
.L_x_458:
[----:B------:R-:W-:Y:S01]  /*1510*/  IMAD.MOV.U32 R24, RZ, RZ, R6 ;  /* 0x000000ffff187224 */ /* 0x000fe200078e0006 */
[----:B------:R-:W-:Y:S01]  /*1520*/  MOV R17, R7 ;  /* 0x0000000700117202 */ /* 0x000fe20000000f00 */
[----:B------:R-:W-:Y:S01]  /*1530*/  IMAD.MOV.U32 R16, RZ, RZ, R9 ;  /* 0x000000ffff107224 */ /* 0x000fe200078e0009 */
[----:B------:R-:W-:Y:S02]  /*1540*/  MOV R14, 0x1560 ;  /* 0x00001560000e7802 */ /* 0x000fe40000000f00 */
[----:B------:R-:W-:Y:S05]  /*1550*/  CALL.REL.NOINC `($__internal_12_$__cuda_sm20_div_s64) ;  /* 0x0000003400707944 */ /* 0x000fea0003c00000 */
[----:B------:R-:W-:Y:S02]  /*1560*/  MOV R22, R0 ;  /* 0x0000000000167202 */ /* 0x000fe40000000f00 */
[----:B------:R-:W-:Y:S02]  /*1570*/  MOV R23, R13 ;  /* 0x0000000d00177202 */ /* 0x000fe40000000f00 */
.L_x_459:
[----:B------:R-:W-:Y:S05]  /*1580*/  BSYNC.RECONVERGENT B0 ;  /* 0x0000000000007941 */ /* 0x000fea0003800200 */
.L_x_457:
[----:B------:R-:W0:Y:S01]  /*1590*/  LDCU UR8, c[0x0][0x434] ;  /* 0x00008680ff0877ac */ /* 0x000e220008000800 */
[----:B------:R-:W-:Y:S01]  /*15a0*/  BSSY.RECONVERGENT B0, `(.L_x_460) ;  /* 0x0000050000007945 */ /* 0x000fe20003800200 */
[----:B------:R-:W-:Y:S01]  /*15b0*/  MOV R19, 0xff800000 ;  /* 0xff80000000137802 */ /* 0x000fe20000000f00 */
[----:B------:R-:W-:Y:S01]  /*15c0*/  USHF.R.S32.HI UR4, URZ, 0x1f, UR22 ;  /* 0x0000001fff047899 */ /* 0x000fe20008011416 */
[----:B------:R-:W1:Y:S03]  /*15d0*/  LDCU UR5, c[0x0][0x534] ;  /* 0x0000a680ff0577ac */ /* 0x000e660008000800 */
[----:B------:R-:W-:Y:S01]  /*15e0*/  ULOP3.LUT UR4, UR4, 0x1, URZ, 0xfc, !UPT ;  /* 0x0000000104047892 */ /* 0x000fe2000f8efcff */
[----:B------:R-:W2:Y:S01]  /*15f0*/  LDCU.64 UR10, c[0x0][0x358] ;  /* 0x00006b00ff0a77ac */ /* 0x000ea20008000a00 */
[----:B0-----:R-:W-:-:S04]  /*1600*/  IABS R6, UR8 ;  /* 0x0000000800067c13 */ /* 0x001fc80008000000 */
[----:B------:R-:W0:Y:S08]  /*1610*/  I2F.RP R7, R6 ;  /* 0x0000000600077306 */ /* 0x000e300000209400 */
[----:B0-----:R-:W0:Y:S02]  /*1620*/  MUFU.RCP R12, R7 ;  /* 0x00000007000c7308 */ /* 0x001e240000001000 */
[----:B0-----:R-:W-:Y:S01]  /*1630*/  VIADD R12, R12, 0xffffffe ;  /* 0x0ffffffe0c0c7836 */ /* 0x001fe20000000000 */
[----:B------:R-:W0:Y:S05]  /*1640*/  S2R R7, SR_TID.X ;  /* 0x0000000000077919 */ /* 0x000e2a0000002100 */
[----:B------:R-:W3:Y:S02]  /*1650*/  F2I.FTZ.U32.TRUNC.NTZ R13, R12 ;  /* 0x0000000c000d7305 */ /* 0x000ee4000021f000 */
[----:B---3--:R-:W-:-:S02]  /*1660*/  IMAD.MOV R0, RZ, RZ, -R13 ;  /* 0x000000ffff007224 */ /* 0x008fc400078e0a0d */
[----:B------:R-:W-:Y:S02]  /*1670*/  HFMA2 R12, -RZ, RZ, 0, 0 ;  /* 0x00000000ff0c7431 */ /* 0x000fe400000001ff */
[----:B------:R-:W-:Y:S01]  /*1680*/  IMAD R5, R0, R6, RZ ;  /* 0x0000000600057224 */ /* 0x000fe200078e02ff */
[----:B------:R-:W-:Y:S02]  /*1690*/  IABS R0, R2 ;  /* 0x0000000200007213 */ /* 0x000fe40000000000 */
[----:B------:R-:W-:Y:S01]  /*16a0*/  LOP3.LUT R2, R2, UR8, RZ, 0x3c, !PT ;  /* 0x0000000802027c12 */ /* 0x000fe2000f8e3cff */
[----:B------:R-:W-:-:S03]  /*16b0*/  IMAD.HI.U32 R5, R13, R5, R12 ;  /* 0x000000050d057227 */ /* 0x000fc600078e000c */
[----:B------:R-:W-:-:S03]  /*16c0*/  ISETP.GE.AND P1, PT, R2, RZ, PT ;  /* 0x000000ff0200720c */ /* 0x000fc60003f26270 */
[----:B------:R-:W-:Y:S01]  /*16d0*/  IMAD.HI.U32 R14, R5, R0, RZ ;  /* 0x00000000050e7227 */ /* 0x000fe200078e00ff */
[----:B0-----:R-:W-:-:S03]  /*16e0*/  SHF.R.U32.HI R12, RZ, 0x2, R7 ;  /* 0x00000002ff0c7819 */ /* 0x001fc60000011607 */
        /* <DEDUP_REMOVED lines=14> */
[----:B-1----:R-:W-:-:S03]  /*17d0*/  ISETP.GE.AND P0, PT, R12, UR5, PT ;  /* 0x000000050c007c0c */ /* 0x002fc6000bf06270 */
[----:B------:R-:W-:Y:S01]  /*17e0*/  IMAD R6, R14, UR4, RZ ;  /* 0x000000040e067c24 */ /* 0x000fe2000f8e02ff */
[----:B------:R-:W1:Y:S04]  /*17f0*/  LDCU UR4, c[0x0][0x430] ;  /* 0x00008600ff0477ac */ /* 0x000e680008000800 */
[----:B------:R-:W-:-:S04]  /*1800*/  IABS R16, R6 ;  /* 0x0000000600107213 */ /* 0x000fc80000000000 */
[----:B------:R-:W3:Y:S01]  /*1810*/  I2F.RP R2, R16 ;  /* 0x0000001000027306 */ /* 0x000ee20000209400 */
[----:B------:R-:W-:-:S05]  /*1820*/  VIADD R13, R16, UR18 ;  /* 0x00000012100d7c36 */ /* 0x000fca0008000000 */
[----:B------:R-:W-:Y:S02]  /*1830*/  IABS R15, R13 ;  /* 0x0000000d000f7213 */ /* 0x000fe40000000000 */
[----:B0-----:R-:W-:Y:S01]  /*1840*/  IADD3 R20, PT, PT, R20, 0xffffffe, RZ ;  /* 0x0ffffffe14147810 */ /* 0x001fe20007ffe0ff */
[----:B-1----:R-:W-:-:S03]  /*1850*/  UIMAD UR8, UR8, UR4, URZ ;  /* 0x00000004080872a4 */ /* 0x002fc6000f8e02ff */
[----:B------:R0:W-:Y:S08]  /*1860*/  F2I.FTZ.U32.TRUNC.NTZ R21, R20 ;  /* 0x0000001400157305 */ /* 0x0001f0000021f000 */
[----:B---3--:R-:W1:Y:S01]  /*1870*/  MUFU.RCP R24, R2 ;  /* 0x0000000200187308 */ /* 0x008e620000001000 */
[----:B0-----:R-:W-:Y:S02]  /*1880*/  IMAD.MOV.U32 R20, RZ, RZ, RZ ;  /* 0x000000ffff147224 */ /* 0x001fe400078e00ff */
[----:B-1----:R-:W-:-:S02]  /*1890*/  VIADD R24, R24, 0xffffffe ;  /* 0x0ffffffe18187836 */ /* 0x002fc40000000000 */
[----:B------:R-:W-:-:S03]  /*18a0*/  IMAD.MOV R2, RZ, RZ, -R21 ;  /* 0x000000ffff027224 */ /* 0x000fc600078e0a15 */
[----:B------:R-:W0:Y:S02]  /*18b0*/  F2I.FTZ.U32.TRUNC.NTZ R25, R24 ;  /* 0x0000001800197305 */ /* 0x000e24000021f000 */
[----:B0-----:R-:W-:Y:S02]  /*18c0*/  IADD3 R5, PT, PT, RZ, -R25, RZ ;  /* 0x80000019ff057210 */ /* 0x001fe40007ffe0ff */
[----:B------:R-:W-:-:S03]  /*18d0*/  MOV R24, RZ ;  /* 0x000000ff00187202 */ /* 0x000fc60000000f00 */
[----:B------:R-:W-:Y:S01]  /*18e0*/  IMAD R18, R5, R16, RZ ;  /* 0x0000001005127224 */ /* 0x000fe200078e02ff */
[----:B------:R-:W-:-:S03]  /*18f0*/  IABS R5, R6 ;  /* 0x0000000600057213 */ /* 0x000fc60000000000 */
[----:B------:R-:W-:-:S04]  /*1900*/  IMAD.HI.U32 R18, R25, R18, R24 ;  /* 0x0000001219127227 */ /* 0x000fc800078e0018 */
[----:B------:R-:W-:Y:S02]  /*1910*/  IMAD.MOV R5, RZ, RZ, -R5 ;  /* 0x000000ffff057224 */ /* 0x000fe400078e0a05 */
[----:B------:R-:W-:-:S04]  /*1920*/  IMAD.HI.U32 R18, R18, R15, RZ ;  /* 0x0000000f12127227 */ /* 0x000fc800078e00ff */
[----:B------:R-:W-:-:S05]  /*1930*/  IMAD R5, R18, R5, R15 ;  /* 0x0000000512057224 */ /* 0x000fca00078e020f */
[----:B------:R-:W-:-:S13]  /*1940*/  ISETP.GT.U32.AND P1, PT, R16, R5, PT ;  /* 0x000000051000720c */ /* 0x000fda0003f24070 */
[----:B------:R-:W-:-:S04]  /*1950*/  @!P1 IADD3 R5, PT, PT, R5, -R16, RZ ;  /* 0x8000001005059210 */ /* 0x000fc80007ffe0ff */
[----:B------:R-:W-:Y:S01]  /*1960*/  ISETP.GE.U32.AND P2, PT, R5, R16, PT ;  /* 0x000000100500720c */ /* 0x000fe20003f46070 */
[----:B------:R-:W-:-:S04]  /*1970*/  IMAD R5, R2, R8, RZ ;  /* 0x0000000802057224 */ /* 0x000fc800078e02ff */
[----:B------:R-:W-:Y:S01]  /*1980*/  IMAD.HI.U32 R5, R21, R5, R20 ;  /* 0x0000000515057227 */ /* 0x000fe200078e0014 */
[----:B--2---:R-:W-:Y:S07]  /*1990*/  @P0 BRA `(.L_x_461) ;  /* 0x0000000000400947 */ /* 0x004fee0003800000 */
        /* <DEDUP_REMOVED lines=16> */
.L_x_461:
[----:B------:R-:W-:Y:S05]  /*1aa0*/  BSYNC.RECONVERGENT B0 ;  /* 0x0000000000007941 */ /* 0x000fea0003800200 */
.L_x_460:
[----:B------:R-:W1:Y:S01]  /*1ab0*/  S2R R20, SR_CgaCtaId ;  /* 0x0000000000147919 */ /* 0x000e620000008800 */
        /* <DEDUP_REMOVED lines=8> */
[----:B-1----:R-:W-:Y:S02]  /*1b40*/  LEA R20, R20, R17, 0x18 ;  /* 0x0000001114147211 */ /* 0x002fe400078ec0ff */
[----:B------:R-:W-:-:S03]  /*1b50*/  LOP3.LUT R17, R7, 0x3, RZ, 0xc0, !PT ;  /* 0x0000000307117812 */ /* 0x000fc600078ec0ff */
[C-C-:B------:R-:W-:Y:S02]  /*1b60*/  @!P0 IMAD R21, R12.reuse, 0x14, R20.reuse ;  /* 0x000000140c158824 */ /* 0x140fe400078e0214 */
[----:B------:R-:W-:Y:S02]  /*1b70*/  IMAD R17, R17, 0x14, R20 ;  /* 0x0000001411117824 */ /* 0x000fe400078e0214 */
[----:B------:R-:W-:Y:S02]  /*1b80*/  @!P0 IMAD.IADD R20, R21, 0x1, R2 ;  /* 0x0000000115148824 */ /* 0x000fe400078e0202 */
[----:B------:R-:W-:Y:S02]  /*1b90*/  IMAD.MOV.U32 R21, RZ, RZ, -0x800000 ;  /* 0xff800000ff157424 */ /* 0x000fe400078e00ff */
[----:B0-----:R-:W-:Y:S01]  /*1ba0*/  IMAD R24, R12, 0x4, R17 ;  /* 0x000000040c187824 */ /* 0x001fe200078e0211 */
[----:B-----5:R0:W-:Y:S01]  /*1bb0*/  @!P0 STS [R20], R19 ;  /* 0x0000001314008388 */ /* 0x0201e20000000800 */
[----:B------:R-:W-:Y:S01]  /*1bc0*/  BAR.SYNC.DEFER_BLOCKING 0x0 ;  /* 0x0000000000007b1d */ /* 0x000fe20000010000 */
[----:B0-----:R-:W-:-:S05]  /*1bd0*/  IMAD.HI.U32 R19, R5, R15, RZ ;  /* 0x0000000f05137227 */ /* 0x001fca00078e00ff */
[----:B------:R-:W0:Y:S01]  /*1be0*/  @!P0 LDS R21, [R24] ;  /* 0x0000000018158984 */ /* 0x000e220000000800 */
[----:B------:R-:W-:-:S04]  /*1bf0*/  IMAD.MOV R5, RZ, RZ, -R19 ;  /* 0x000000ffff057224 */ /* 0x000fc800078e0a13 */
[----:B------:R-:W-:Y:S01]  /*1c00*/  IMAD R5, R8, R5, R15 ;  /* 0x0000000508057224 */ /* 0x000fe200078e020f */
[----:B0-----:R-:W0:Y:S02]  /*1c10*/  SHFL.BFLY PT, R2, R21, 0x2, 0x1f ;  /* 0x0c401f0015027f89 */ /* 0x001e2400000e0000 */
        /* <DEDUP_REMOVED lines=17> */
[----:B------:R-:W-:Y:S02]  /*1d30*/  ISETP.GE.AND P2, PT, R13, RZ, PT ;  /* 0x000000ff0d00720c */ /* 0x000fe40003f46270 */
[----:B------:R-:W-:Y:S01]  /*1d40*/  SHF.R.S32.HI R8, RZ, 0x1f, R6 ;  /* 0x0000001fff087819 */ /* 0x000fe20000011406 */
[----:B------:R-:W-:Y:S02]  /*1d50*/  IMAD R6, R6, UR8, RZ ;  /* 0x0000000806067c24 */ /* 0x000fe4000f8e02ff */
[----:B------:R-:W-:-:S06]  /*1d60*/  @P4 VIADD R19, R19, 0x1 ;  /* 0x0000000113134836 */ /* 0x000fcc0000000000 */
[----:B------:R-:W-:Y:S01]  /*1d70*/  @!P3 IMAD.MOV R18, RZ, RZ, -R18 ;  /* 0x000000ffff12b224 */ /* 0x000fe200078e0a12 */
[----:B------:R-:W-:Y:S01]  /*1d80*/  ISETP.NE.AND P3, PT, R14, RZ, PT ;  /* 0x000000ff0e00720c */ /* 0x000fe20003f65270 */
[----:B------:R-:W-:Y:S01]  /*1d90*/  @!P2 IMAD.MOV R19, RZ, RZ, -R19 ;  /* 0x000000ffff13a224 */ /* 0x000fe200078e0a13 */
[----:B------:R-:W-:Y:S02]  /*1da0*/  @!P0 LOP3.LUT R19, RZ, R0, RZ, 0x33, !PT ;  /* 0x00000000ff138212 */ /* 0x000fe400078e33ff */
[----:B------:R-:W-:Y:S02]  /*1db0*/  LOP3.LUT P0, RZ, R7, 0x3f3, RZ, 0xc0, !PT ;  /* 0x000003f307ff7812 */ /* 0x000fe4000780c0ff */
[----:B------:R-:W-:Y:S01]  /*1dc0*/  @!P5 LOP3.LUT R18, RZ, R16, RZ, 0x33, !PT ;  /* 0x00000010ff12d212 */ /* 0x000fe200078e33ff */
[----:B------:R-:W-:Y:S01]  /*1dd0*/  IMAD R14, R19, UR9, RZ ;  /* 0x00000009130e7c24 */ /* 0x000fe2000f8e02ff */
[----:B------:R-:W-:Y:S02]  /*1de0*/  SEL R5, RZ, 0x1, !P3 ;  /* 0x00000001ff057807 */ /* 0x000fe40005800000 */
[----:B------:R-:W-:Y:S01]  /*1df0*/  ISETP.LT.U32.AND P2, PT, R22, R18, PT ;  /* 0x000000121600720c */ /* 0x000fe20003f41070 */
[----:B0-----:R-:W-:Y:S01]  /*1e00*/  FADD.FTZ R17, R20, R17 ;  /* 0x0000001114117221 */ /* 0x001fe20000010000 */
[----:B------:R-:W-:Y:S01]  /*1e10*/  SHF.R.S32.HI R15, RZ, 0x1f, R18 ;  /* 0x0000001fff0f7819 */ /* 0x000fe20000011412 */
[----:B------:R-:W-:Y:S01]  /*1e20*/  IMAD.MOV.U32 R20, RZ, RZ, 0x7f800000 ;  /* 0x7f800000ff147424 */ /* 0x000fe200078e00ff */
[----:B------:R-:W-:-:S02]  /*1e30*/  LOP3.LUT R5, R8, R5, RZ, 0xfc, !PT ;  /* 0x0000000508057212 */ /* 0x000fc400078efcff */
[----:B------:R-:W0:Y:S01]  /*1e40*/  SHFL.BFLY PT, R24, R17, 0x1, 0x1f ;  /* 0x0c201f0011187f89 */ /* 0x000e2200000e0000 */
[----:B------:R-:W-:Y:S02]  /*1e50*/  ISETP.LT.AND.EX P2, PT, R23, R15, PT, P2 ;  /* 0x0000000f1700720c */ /* 0x000fe40003f41320 */
[----:B------:R-:W-:Y:S02]  /*1e60*/  IMAD R5, R5, R14, RZ ;  /* 0x0000000e05057224 */ /* 0x000fe400078e02ff */
[----:B------:R-:W-:Y:S01]  /*1e70*/  SEL R8, R22, R18, P2 ;  /* 0x0000001216087207 */ /* 0x000fe20001000000 */
[----:B0-----:R-:W-:-:S05]  /*1e80*/  FADD.FTZ R24, R17, R24 ;  /* 0x0000001811187221 */ /* 0x001fca0000010000 */
[----:B------:R-:W-:-:S13]  /*1e90*/  FSETP.NE.FTZ.AND P1, PT, R24, RZ, PT ;  /* 0x000000ff1800720b */ /* 0x000fda0003f35000 */
[----:B------:R-:W0:Y:S02]  /*1ea0*/  @P1 MUFU.LG2 R13, R24 ;  /* 0x00000018000d1308 */ /* 0x000e240000000c00 */
[----:B0-----:R-:W-:Y:S01]  /*1eb0*/  @P1 FFMA.FTZ R20, R13, 0.69314718246459960938, R2 ;  /* 0x3f3172180d141823 */ /* 0x001fe20000010002 */
        /* <DEDUP_REMOVED lines=52> */
.L_x_465:
[----:B------:R-:W-:Y:S01]  /*2200*/  LEA.HI R24, R7, UR20, RZ, 0x1e ;  /* 0x0000001407187c11 */ /* 0x000fe2000f8ff0ff */
[----:B------:R-:W-:Y:S01]  /*2210*/  IMAD.MOV.U32 R17, RZ, RZ, RZ ;  /* 0x000000ffff117224 */ /* 0x000fe200078e00ff */
[----:B------:R-:W-:Y:S01]  /*2220*/  MOV R14, 0x2250 ;  /* 0x00002250000e7802 */ /* 0x000fe20000000f00 */
[----:B------:R-:W-:Y:S02]  /*2230*/  IMAD.MOV.U32 R16, RZ, RZ, R26 ;  /* 0x000000ffff107224 */ /* 0x000fe400078e001a */
[----:B------:R-:W-:Y:S05]  /*2240*/  CALL.REL.NOINC `($__internal_12_$__cuda_sm20_div_s64) ;  /* 0x0000002800347944 */ /* 0x000fea0003c00000 */
[----:B------:R-:W-:Y:S02]  /*2250*/  IADD3 R15, PT, PT, -R0, RZ, RZ ;  /* 0x000000ff000f7210 */ /* 0x000fe40007ffe1ff */
[----:B------:R-:W-:-:S03]  /*2260*/  MOV R27, R13 ;  /* 0x0000000d001b7202 */ /* 0x000fc60000000f00 */
[----:B------:R-:W-:Y:S01]  /*2270*/  IMAD R24, R26, R15, R24 ;  /* 0x0000000f1a187224 */ /* 0x000fe200078e0218 */
[----:B------:R-:W-:-:S07]  /*2280*/  MOV R26, R0 ;  /* 0x00000000001a7202 */ /* 0x000fce0000000f00 */
.L_x_466:
[----:B------:R-:W-:Y:S01]  /*2290*/  IABS R14, UR19 ;  /* 0x00000013000e7c13 */ /* 0x000fe20008000000 */
[----:B------:R-:W-:Y:S01]  /*22a0*/  IMAD R4, R4, R11, RZ ;  /* 0x0000000b04047224 */ /* 0x000fe200078e02ff */
[----:B------:R-:W-:Y:S01]  /*22b0*/  IABS R12, R24 ;  /* 0x00000018000c7213 */ /* 0x000fe20000000000 */
[----:B------:R-:W-:Y:S01]  /*22c0*/  BSSY.RECONVERGENT B0, `(.L_x_467) ;  /* 0x0000040000007945 */ /* 0x000fe20003800200 */
[----:B------:R-:W0:Y:S01]  /*22d0*/  I2F.U32.RP R15, R14 ;  /* 0x0000000e000f7306 */ /* 0x000e220000209000 */
[----:B------:R-:W-:Y:S01]  /*22e0*/  IABS R0, UR19 ;  /* 0x0000001300007c13 */ /* 0x000fe20008000000 */
[----:B------:R-:W-:-:S04]  /*22f0*/  IMAD R3, R10, R3, R4 ;  /* 0x000000030a037224 */ /* 0x000fc800078e0204 */
[----:B------:R-:W-:Y:S02]  /*2300*/  IMAD.MOV R0, RZ, RZ, -R0 ;  /* 0x000000ffff007224 */ /* 0x000fe400078e0a00 */
[----:B0-----:R-:W0:Y:S02]  /*2310*/  MUFU.RCP R16, R15 ;  /* 0x0000000f00107308 */ /* 0x001e240000001000 */
[----:B0-----:R-:W-:-:S06]  /*2320*/  VIADD R16, R16, 0xffffffe ;  /* 0x0ffffffe10107836 */ /* 0x001fcc0000000000 */
[----:B------:R-:W0:Y:S02]  /*2330*/  F2I.FTZ.U32.TRUNC.NTZ R17, R16 ;  /* 0x0000001000117305 */ /* 0x000e24000021f000 */
[----:B0-----:R-:W-:Y:S01]  /*2340*/  IMAD.MOV R13, RZ, RZ, -R17 ;  /* 0x000000ffff0d7224 */ /* 0x001fe200078e0a11 */
[----:B------:R-:W-:-:S03]  /*2350*/  MOV R16, RZ ;  /* 0x000000ff00107202 */ /* 0x000fc60000000f00 */
[----:B------:R-:W-:-:S04]  /*2360*/  IMAD R13, R13, R14, RZ ;  /* 0x0000000e0d0d7224 */ /* 0x000fc800078e02ff */
[----:B------:R-:W-:-:S04]  /*2370*/  IMAD.HI.U32 R13, R17, R13, R16 ;  /* 0x0000000d110d7227 */ /* 0x000fc800078e0010 */
[----:B------:R-:W-:-:S04]  /*2380*/  IMAD.WIDE.U32 R16, R10, R11, RZ ;  /* 0x0000000b0a107225 */ /* 0x000fc800078e00ff */
[----:B------:R-:W-:-:S04]  /*2390*/  IMAD.HI.U32 R13, R13, R12, RZ ;  /* 0x0000000c0d0d7227 */ /* 0x000fc800078e00ff */
[----:B------:R-:W-:Y:S01]  /*23a0*/  IMAD R15, R13, R0, R12 ;  /* 0x000000000d0f7224 */ /* 0x000fe200078e020c */
[----:B------:R-:W-:Y:S01]  /*23b0*/  LOP3.LUT R0, R24, UR19, RZ, 0x3c, !PT ;  /* 0x0000001318007c12 */ /* 0x000fe2000f8e3cff */
[----:B------:R-:W-:Y:S02]  /*23c0*/  IMAD.IADD R3, R17, 0x1, R3 ;  /* 0x0000000111037824 */ /* 0x000fe400078e0203 */
[-C--:B------:R-:W-:Y:S01]  /*23d0*/  IMAD.WIDE.U32 R32, R16, R30.reuse, RZ ;  /* 0x0000001e10207225 */ /* 0x080fe200078e00ff */
[----:B------:R-:W-:Y:S02]  /*23e0*/  ISETP.GT.U32.AND P1, PT, R14, R15, PT ;  /* 0x0000000f0e00720c */ /* 0x000fe40003f24070 */
[----:B------:R-:W-:Y:S01]  /*23f0*/  ISETP.GE.AND P0, PT, R0, RZ, PT ;  /* 0x000000ff0000720c */ /* 0x000fe20003f06270 */
[----:B------:R-:W-:-:S04]  /*2400*/  IMAD R3, R3, R30, RZ ;  /* 0x0000001e03037224 */ /* 0x000fc800078e02ff */
[----:B------:R-:W-:-:S06]  /*2410*/  IMAD R3, R31, R16, R3 ;  /* 0x000000101f037224 */ /* 0x000fcc00078e0203 */
[-C--:B------:R-:W-:Y:S02]  /*2420*/  @!P1 IADD3 R15, PT, PT, R15, -R14.reuse, RZ ;  /* 0x8000000e0f0f9210 */ /* 0x080fe40007ffe0ff */
[----:B------:R-:W-:Y:S02]  /*2430*/  @!P1 IADD3 R13, PT, PT, R13, 0x1, RZ ;  /* 0x000000010d0d9810 */ /* 0x000fe40007ffe0ff */
[----:B------:R-:W-:Y:S01]  /*2440*/  ISETP.GE.U32.AND P2, PT, R15, R14, PT ;  /* 0x0000000e0f00720c */ /* 0x000fe20003f46070 */
[----:B------:R-:W-:Y:S01]  /*2450*/  IMAD.IADD R15, R33, 0x1, R3 ;  /* 0x00000001210f7824 */ /* 0x000fe200078e0203 */
[----:B------:R-:W-:-:S04]  /*2460*/  ISETP.NE.AND P1, PT, RZ, UR19, PT ;  /* 0x00000013ff007c0c */ /* 0x000fc8000bf25270 */
[----:B------:R-:W-:-:S07]  /*2470*/  LOP3.LUT R0, R27, R15, RZ, 0xfc, !PT ;  /* 0x0000000f1b007212 */ /* 0x000fce00078efcff */
[----:B------:R-:W-:-:S05]  /*2480*/  @P2 VIADD R13, R13, 0x1 ;  /* 0x000000010d0d2836 */ /* 0x000fca0000000000 */
[----:B------:R-:W-:-:S04]  /*2490*/  MOV R4, R13 ;  /* 0x0000000d00047202 */ /* 0x000fc80000000f00 */
        /* <DEDUP_REMOVED lines=27> */
.L_x_468:
[----:B------:R-:W-:Y:S01]  /*2650*/  IMAD.MOV.U32 R24, RZ, RZ, R26 ;  /* 0x000000ffff187224 */ /* 0x000fe200078e001a */
[----:B------:R-:W-:Y:S01]  /*2660*/  MOV R17, R27 ;  /* 0x0000001b00117202 */ /* 0x000fe20000000f00 */
[----:B------:R-:W-:Y:S01]  /*2670*/  IMAD.MOV.U32 R16, RZ, RZ, R32 ;  /* 0x000000ffff107224 */ /* 0x000fe200078e0020 */
[----:B------:R-:W-:Y:S02]  /*2680*/  MOV R14, 0x26a0 ;  /* 0x000026a0000e7802 */ /* 0x000fe40000000f00 */
[----:B------:R-:W-:Y:S05]  /*2690*/  CALL.REL.NOINC `($__internal_12_$__cuda_sm20_div_s64) ;  /* 0x0000002400207944 */ /* 0x000fea0003c00000 */
[----:B------:R-:W-:-:S05]  /*26a0*/  IADD3 R13, PT, PT, -R0, RZ, RZ ;  /* 0x000000ff000d7210 */ /* 0x000fca0007ffe1ff */
[----:B------:R-:W-:Y:S02]  /*26b0*/  IMAD R26, R13, R32, R26 ;  /* 0x000000200d1a7224 */ /* 0x000fe400078e021a */
.L_x_469:
[----:B------:R-:W-:Y:S05]  /*26c0*/  BSYNC.RECONVERGENT B0 ;  /* 0x0000000000007941 */ /* 0x000fea0003800200 */
.L_x_467:
[----:B------:R-:W-:Y:S01]  /*26d0*/  IABS R22, R11 ;  /* 0x0000000b00167213 */ /* 0x000fe20000000000 */
[----:B------:R-:W-:Y:S01]  /*26e0*/  IMAD.MOV.U32 R30, RZ, RZ, RZ ;  /* 0x000000ffff1e7224 */ /* 0x000fe200078e00ff */
[----:B------:R-:W-:Y:S01]  /*26f0*/  IABS R13, R10 ;  /* 0x0000000a000d7213 */ /* 0x000fe20000000000 */
[----:B------:R-:W0:Y:S01]  /*2700*/  LDCU UR12, c[0x0][0x430] ;  /* 0x00008600ff0c77ac */ /* 0x000e220008000800 */
[----:B------:R-:W1:Y:S01]  /*2710*/  I2F.U32.RP R23, R22 ;  /* 0x0000001600177306 */ /* 0x000e620000209000 */
[----:B------:R-:W-:Y:S02]  /*2720*/  IABS R18, R9 ;  /* 0x0000000900127213 */ /* 0x000fe40000000000 */
[----:B------:R-:W-:Y:S01]  /*2730*/  IABS R12, R8 ;  /* 0x00000008000c7213 */ /* 0x000fe20000000000 */
[----:B------:R-:W2:Y:S01]  /*2740*/  LDCU UR4, c[0x0][0x434] ;  /* 0x00008680ff0477ac */ /* 0x000ea20008000800 */
[----:B------:R-:W-:Y:S02]  /*2750*/  IABS R27, R0 ;  /* 0x00000000001b7213 */ /* 0x000fe40000000000 */
[----:B------:R-:W-:Y:S01]  /*2760*/  ISETP.NE.AND P5, PT, R10, RZ, PT ;  /* 0x000000ff0a00720c */ /* 0x000fe20003fa5270 */
[----:B------:R-:W3:Y:S01]  /*2770*/  I2F.U32.RP R19, R13 ;  /* 0x0000000d00137306 */ /* 0x000ee20000209000 */
[----:B------:R-:W-:-:S07]  /*2780*/  UIMAD UR13, UR7, UR8, URZ ;  /* 0x00000008070d72a4 */ /* 0x000fce000f8e02ff */
[----:B------:R-:W4:Y:S01]  /*2790*/  I2F.U32.RP R16, R18 ;  /* 0x0000001200107306 */ /* 0x000f220000209000 */
[----:B0-----:R-:W-:-:S04]  /*27a0*/  USEL UR12, UR12, 0x1, UP0 ;  /* 0x000000010c0c7887 */ /* 0x001fc80008000000 */
[----:B------:R-:W-:Y:S02]  /*27b0*/  USHF.R.S32.HI UR5, URZ, 0x1f, UR12 ;  /* 0x0000001fff057899 */ /* 0x000fe4000801140c */
[----:B--2---:R-:W-:Y:S01]  /*27c0*/  UIMAD UR4, UR12, UR4, URZ ;  /* 0x000000040c0472a4 */ /* 0x004fe2000f8e02ff */
[----:B------:R-:W-:Y:S08]  /*27d0*/  I2F.U32.RP R17, R12 ;  /* 0x0000000c00117306 */ /* 0x000ff00000209000 */
[----:B-1----:R-:W0:Y:S08]  /*27e0*/  MUFU.RCP R15, R23 ;  /* 0x00000017000f7308 */ /* 0x002e300000001000 */
[----:B---3--:R-:W1:Y:S08]  /*27f0*/  MUFU.RCP R14, R19 ;  /* 0x00000013000e7308 */ /* 0x008e700000001000 */
[----:B----4-:R-:W2:Y:S01]  /*2800*/  MUFU.RCP R24, R16 ;  /* 0x0000001000187308 */ /* 0x010ea20000001000 */
[----:B0-----:R-:W-:Y:S01]  /*2810*/  VIADD R15, R15, 0xffffffe ;  /* 0x0ffffffe0f0f7836 */ /* 0x001fe20000000000 */
[----:B------:R-:W-:-:S06]  /*2820*/  IABS R23, R26 ;  /* 0x0000001a00177213 */ /* 0x000fcc0000000000 */
[----:B------:R-:W0:Y:S01]  /*2830*/  MUFU.RCP R17, R17 ;  /* 0x0000001100117308 */ /* 0x000e220000001000 */
[----:B-1----:R-:W-:-:S07]  /*2840*/  VIADD R28, R14, 0xffffffe ;  /* 0x0ffffffe0e1c7836 */ /* 0x002fce0000000000 */
[----:B------:R-:W1:Y:S01]  /*2850*/  F2I.FTZ.U32.TRUNC.NTZ R31, R15 ;  /* 0x0000000f001f7305 */ /* 0x000e62000021f000 */
[----:B--2---:R-:W-:-:S07]  /*2860*/  VIADD R24, R24, 0xffffffe ;  /* 0x0ffffffe18187836 */ /* 0x004fce0000000000 */
[----:B------:R-:W2:Y:S01]  /*2870*/  F2I.FTZ.U32.TRUNC.NTZ R29, R28 ;  /* 0x0000001c001d7305 */ /* 0x000ea2000021f000 */
[----:B0-----:R-:W-:Y:S01]  /*2880*/  VIADD R17, R17, 0xffffffe ;  /* 0x0ffffffe11117836 */ /* 0x001fe20000000000 */
[----:B-1----:R-:W-:-:S06]  /*2890*/  IADD3 R14, PT, PT, RZ, -R31, RZ ;  /* 0x8000001fff0e7210 */ /* 0x002fcc0007ffe0ff */
[----:B------:R0:W1:Y:S01]  /*28a0*/  F2I.FTZ.U32.TRUNC.NTZ R25, R24 ;  /* 0x0000001800197305 */ /* 0x000062000021f000 */
[----:B------:R-:W-:Y:S02]  /*28b0*/  IMAD R14, R14, R22, RZ ;  /* 0x000000160e0e7224 */ /* 0x000fe400078e02ff */
[----:B--2---:R-:W-:-:S05]  /*28c0*/  IMAD.MOV R16, RZ, RZ, -R29 ;  /* 0x000000ffff107224 */ /* 0x004fca00078e0a1d */
[----:B------:R-:W2:Y:S01]  /*28d0*/  F2I.FTZ.U32.TRUNC.NTZ R17, R17 ;  /* 0x0000001100117305 */ /* 0x000ea2000021f000 */
[----:B------:R-:W-:-:S04]  /*28e0*/  IMAD.HI.U32 R14, R31, R14, R30 ;  /* 0x0000000e1f0e7227 */ /* 0x000fc800078e001e */
[----:B------:R-:W-:Y:S01]  /*28f0*/  IMAD R15, R16, R13, RZ ;  /* 0x0000000d100f7224 */ /* 0x000fe200078e02ff */
[----:B------:R-:W-:Y:S01]  /*2900*/  IABS R16, R11 ;  /* 0x0000000b00107213 */ /* 0x000fe20000000000 */
[----:B0-----:R-:W-:Y:S01]  /*2910*/  IMAD.MOV.U32 R24, RZ, RZ, RZ ;  /* 0x000000ffff187224 */ /* 0x001fe200078e00ff */
[----:B-1----:R-:W-:Y:S01]  /*2920*/  IADD3 R19, PT, PT, RZ, -R25, RZ ;  /* 0x80000019ff137210 */ /* 0x002fe20007ffe0ff */
[----:B------:R-:W-:Y:S01]  /*2930*/  IMAD.MOV.U32 R28, RZ, RZ, RZ ;  /* 0x000000ffff1c7224 */ /* 0x000fe200078e00ff */
[----:B------:R-:W-:-:S03]  /*2940*/  IADD3 R16, PT, PT, RZ, -R16, RZ ;  /* 0x80000010ff107210 */ /* 0x000fc60007ffe0ff */
[----:B------:R-:W-:Y:S02]  /*2950*/  IMAD R19, R19, R18, RZ ;  /* 0x0000001213137224 */ /* 0x000fe400078e02ff */
[----:B------:R-:W-:-:S04]  /*2960*/  IMAD.HI.U32 R15, R29, R15, R28 ;  /* 0x0000000f1d0f7227 */ /* 0x000fc800078e001c */
[----:B------:R-:W-:-:S04]  /*2970*/  IMAD.HI.U32 R24, R25, R19, R24 ;  /* 0x0000001319187227 */ /* 0x000fc800078e0018 */
[----:B------:R-:W-:-:S04]  /*2980*/  IMAD.HI.U32 R19, R14, R23, RZ ;  /* 0x000000170e137227 */ /* 0x000fc800078e00ff */
[----:B--2---:R-:W-:Y:S02]  /*2990*/  IMAD.MOV R25, RZ, RZ, -R17 ;  /* 0x000000ffff197224 */ /* 0x004fe400078e0a11 */
[----:B------:R-:W-:Y:S02]  /*29a0*/  IMAD R23, R19, R16, R23 ;  /* 0x0000001013177224 */ /* 0x000fe400078e0217 */
[----:B------:R-:W-:Y:S02]  /*29b0*/  IMAD R14, R25, R12, RZ ;  /* 0x0000000c190e7224 */ /* 0x000fe400078e02ff */
[----:B------:R-:W-:Y:S01]  /*29c0*/  IMAD.MOV.U32 R16, RZ, RZ, RZ ;  /* 0x000000ffff107224 */ /* 0x000fe200078e00ff */
[----:B------:R-:W-:-:S03]  /*29d0*/  ISETP.GT.U32.AND P1, PT, R22, R23, PT ;  /* 0x000000171600720c */ /* 0x000fc60003f24070 */
[----:B------:R-:W-:Y:S02]  /*29e0*/  IMAD.HI.U32 R14, R17, R14, R16 ;  /* 0x0000000e110e7227 */ /* 0x000fe400078e0010 */
[----:B------:R-:W0:Y:S08]  /*29f0*/  LDC R17, c[0x0][0x3e0] ;  /* 0x0000f800ff117b82 */ /* 0x000e300000000800 */
[----:B------:R-:W-:Y:S01]  /*2a00*/  @!P1 IMAD.IADD R23, R23, 0x1, -R22 ;  /* 0x0000000117179824 */ /* 0x000fe200078e0a16 */
[----:B------:R-:W-:-:S02]  /*2a10*/  @!P1 IADD3 R19, PT, PT, R19, 0x1, RZ ;  /* 0x0000000113139810 */ /* 0x000fc40007ffe0ff */
[----:B------:R-:W-:Y:S02]  /*2a20*/  ISETP.NE.AND P1, PT, R11, RZ, PT ;  /* 0x000000ff0b00720c */ /* 0x000fe40003f25270 */
[----:B------:R-:W-:Y:S01]  /*2a30*/  ISETP.GE.U32.AND P3, PT, R23, R22, PT ;  /* 0x000000161700720c */ /* 0x000fe20003f66070 */
[----:B------:R-:W-:Y:S01]  /*2a40*/  IMAD.HI.U32 R23, R24, R27, RZ ;  /* 0x0000001b18177227 */ /* 0x000fe200078e00ff */
[----:B------:R-:W-:-:S05]  /*2a50*/  IABS R22, R9 ;  /* 0x0000000900167213 */ /* 0x000fca0000000000 */
[----:B------:R-:W-:Y:S01]  /*2a60*/  IMAD.MOV R22, RZ, RZ, -R22 ;  /* 0x000000ffff167224 */ /* 0x000fe200078e0a16 */
[----:B0-----:R-:W-:-:S03]  /*2a70*/  ISETP.LT.U32.AND P0, PT, R17, 0x1, PT ;  /* 0x000000011100780c */ /* 0x001fc60003f01070 */
[----:B------:R-:W-:Y:S01]  /*2a80*/  IMAD R27, R23, R22, R27 ;  /* 0x00000016171b7224 */ /* 0x000fe200078e021b */
[----:B------:R-:W-:Y:S01]  /*2a90*/  LOP3.LUT R22, R26, R11, RZ, 0x3c, !PT ;  /* 0x0000000b1a167212 */ /* 0x000fe200078e3cff */
[----:B------:R-:W-:Y:S01]  /*2aa0*/  @P3 VIADD R19, R19, 0x1 ;  /* 0x0000000113133836 */ /* 0x000fe20000000000 */
[----:B------:R-:W-:Y:S02]  /*2ab0*/  ISETP.LT.AND.EX P0, PT, R2, RZ, PT, P0 ;  /* 0x000000ff0200720c */ /* 0x000fe40003f01300 */
[----:B------:R-:W-:Y:S02]  /*2ac0*/  ISETP.GT.U32.AND P2, PT, R18, R27, PT ;  /* 0x0000001b1200720c */ /* 0x000fe40003f44070 */
[----:B------:R-:W-:Y:S02]  /*2ad0*/  SEL R17, R17, 0x1, P0 ;  /* 0x0000000111117807 */ /* 0x000fe40000000000 */
[----:B------:R-:W-:Y:S02]  /*2ae0*/  ISETP.GE.AND P0, PT, R22, RZ, PT ;  /* 0x000000ff1600720c */ /* 0x000fe40003f06270 */
[----:B------:R-:W-:-:S04]  /*2af0*/  IABS R16, R17 ;  /* 0x0000001100107213 */ /* 0x000fc80000000000 */
[----:B------:R-:W0:Y:S03]  /*2b00*/  I2F.U32.RP R2, R16 ;  /* 0x0000001000027306 */ /* 0x000e260000209000 */
[-C--:B------:R-:W-:Y:S01]  /*2b10*/  @!P2 IADD3 R27, PT, PT, R27, -R18.reuse, RZ ;  /* 0x800000121b1ba210 */ /* 0x080fe20007ffe0ff */
[----:B------:R-:W-:Y:S01]  /*2b20*/  @!P2 VIADD R23, R23, 0x1 ;  /* 0x000000011717a836 */ /* 0x000fe20000000000 */
[----:B------:R-:W-:Y:S02]  /*2b30*/  ISETP.NE.AND P2, PT, R9, RZ, PT ;  /* 0x000000ff0900720c */ /* 0x000fe40003f45270 */
[----:B------:R-:W-:Y:S01]  /*2b40*/  @!P0 IMAD.MOV R19, RZ, RZ, -R19 ;  /* 0x000000ffff138224 */ /* 0x000fe200078e0a13 */
[----:B------:R-:W-:Y:S02]  /*2b50*/  @!P1 LOP3.LUT R19, RZ, R11, RZ, 0x33, !PT ;  /* 0x0000000bff139212 */ /* 0x000fe400078e33ff */
[----:B------:R-:W-:-:S02]  /*2b60*/  ISETP.GE.U32.AND P0, PT, R27, R18, PT ;  /* 0x000000121b00720c */ /* 0x000fc40003f06070 */
[----:B------:R-:W-:Y:S02]  /*2b70*/  IABS R18, R10 ;  /* 0x0000000a00127213 */ /* 0x000fe40000000000 */
[----:B------:R-:W-:Y:S01]  /*2b80*/  IABS R22, R19 ;  /* 0x0000001300167213 */ /* 0x000fe20000000000 */
[----:B0-----:R-:W0:Y:S02]  /*2b90*/  MUFU.RCP R2, R2 ;  /* 0x0000000200027308 */ /* 0x001e240000001000 */
[----:B------:R-:W-:Y:S02]  /*2ba0*/  IMAD.MOV R18, RZ, RZ, -R18 ;  /* 0x000000ffff127224 */ /* 0x000fe400078e0a12 */
[----:B------:R-:W-:-:S04]  /*2bb0*/  IMAD.HI.U32 R15, R15, R22, RZ ;  /* 0x000000160f0f7227 */ /* 0x000fc800078e00ff */
[----:B------:R-:W-:Y:S01]  /*2bc0*/  IMAD R22, R15, R18, R22 ;  /* 0x000000120f167224 */ /* 0x000fe200078e0216 */
[----:B------:R-:W-:Y:S02]  /*2bd0*/  LOP3.LUT R18, R0, R9, RZ, 0x3c, !PT ;  /* 0x0000000900127212 */ /* 0x000fe400078e3cff */
[----:B------:R-:W-:Y:S02]  /*2be0*/  @P0 IADD3 R23, PT, PT, R23, 0x1, RZ ;  /* 0x0000000117170810 */ /* 0x000fe40007ffe0ff */
[----:B------:R-:W-:Y:S02]  /*2bf0*/  ISETP.GE.AND P1, PT, R18, RZ, PT ;  /* 0x000000ff1200720c */ /* 0x000fe40003f26270 */
[----:B------:R-:W-:Y:S02]  /*2c00*/  IABS R18, R4 ;  /* 0x0000000400127213 */ /* 0x000fe40000000000 */
[----:B------:R-:W-:Y:S01]  /*2c10*/  ISETP.GT.U32.AND P3, PT, R13, R22, PT ;  /* 0x000000160d00720c */ /* 0x000fe20003f64070 */
[----:B0-----:R-:W-:-:S04]  /*2c20*/  VIADD R24, R2, 0xffffffe ;  /* 0x0ffffffe02187836 */ /* 0x001fc80000000000 */
[----:B------:R-:W0:Y:S04]  /*2c30*/  F2I.FTZ.U32.TRUNC.NTZ R25, R24 ;  /* 0x0000001800197305 */ /* 0x000e28000021f000 */
[----:B------:R-:W-:Y:S01]  /*2c40*/  @!P1 IMAD.MOV R23, RZ, RZ, -R23 ;  /* 0x000000ffff179224 */ /* 0x000fe200078e0a17 */
[----:B------:R-:W-:-:S03]  /*2c50*/  @!P2 LOP3.LUT R23, RZ, R9, RZ, 0x33, !PT ;  /* 0x00000009ff17a212 */ /* 0x000fc600078e33ff */
[----:B------:R-:W-:Y:S01]  /*2c60*/  @!P3 IMAD.IADD R22, R22, 0x1, -R13 ;  /* 0x000000011616b824 */ /* 0x000fe200078e0a0d */
[----:B------:R-:W-:Y:S02]  /*2c70*/  @!P3 IADD3 R15, PT, PT, R15, 0x1, RZ ;  /* 0x000000010f0fb810 */ /* 0x000fe40007ffe0ff */
[----:B------:R-:W-:Y:S02]  /*2c80*/  ISETP.NE.AND P3, PT, R8, RZ, PT ;  /* 0x000000ff0800720c */ /* 0x000fe40003f65270 */
[----:B------:R-:W-:Y:S01]  /*2c90*/  ISETP.GE.U32.AND P6, PT, R22, R13, PT ;  /* 0x0000000d1600720c */ /* 0x000fe20003fc6070 */
[----:B0-----:R-:W-:Y:S02]  /*2ca0*/  IMAD.MOV R2, RZ, RZ, -R25 ;  /* 0x000000ffff027224 */ /* 0x001fe400078e0a19 */
[----:B------:R-:W-:Y:S01]  /*2cb0*/  HFMA2 R24, -RZ, RZ, 0, 0 ;  /* 0x00000000ff187431 */ /* 0x000fe200000001ff */
[----:B------:R-:W-:Y:S01]  /*2cc0*/  IABS R13, R23 ;  /* 0x00000017000d7213 */ /* 0x000fe20000000000 */
[----:B------:R-:W-:Y:S01]  /*2cd0*/  IMAD R27, R2, R16, RZ ;  /* 0x00000010021b7224 */ /* 0x000fe200078e02ff */
[----:B------:R-:W-:-:S03]  /*2ce0*/  IABS R2, R17 ;  /* 0x0000001100027213 */ /* 0x000fc60000000000 */
[----:B------:R-:W-:-:S04]  /*2cf0*/  IMAD.HI.U32 R27, R25, R27, R24 ;  /* 0x0000001b191b7227 */ /* 0x000fc800078e0018 */
[----:B------:R-:W-:Y:S02]  /*2d00*/  IMAD.MOV R2, RZ, RZ, -R2 ;  /* 0x000000ffff027224 */ /* 0x000fe400078e0a02 */
[----:B------:R-:W-:-:S04]  /*2d10*/  IMAD.HI.U32 R27, R27, R18, RZ ;  /* 0x000000121b1b7227 */ /* 0x000fc800078e00ff */
[----:B------:R-:W-:Y:S01]  /*2d20*/  IMAD R25, R27, R2, R18 ;  /* 0x000000021b197224 */ /* 0x000fe200078e0212 */
[----:B------:R-:W-:Y:S01]  /*2d30*/  IABS R2, R8 ;  /* 0x0000000800027213 */ /* 0x000fe20000000000 */
[----:B------:R-:W-:-:S03]  /*2d40*/  @P6 VIADD R15, R15, 0x1 ;  /* 0x000000010f0f6836 */ /* 0x000fc60000000000 */
[----:B------:R-:W-:Y:S01]  /*2d50*/  ISETP.GT.U32.AND P0, PT, R16, R25, PT ;  /* 0x000000191000720c */ /* 0x000fe20003f04070 */
[----:B------:R-:W-:-:S12]  /*2d60*/  IMAD.MOV R2, RZ, RZ, -R2 ;  /* 0x000000ffff027224 */ /* 0x000fd800078e0a02 */
[-C--:B------:R-:W-:Y:S01]  /*2d70*/  @!P0 IADD3 R25, PT, PT, R25, -R16.reuse, RZ ;  /* 0x8000001019198210 */ /* 0x080fe20007ffe0ff */
[----:B------:R-:W-:Y:S01]  /*2d80*/  @!P0 VIADD R27, R27, 0x1 ;  /* 0x000000011b1b8836 */ /* 0x000fe20000000000 */
[----:B------:R-:W-:Y:S02]  /*2d90*/  ISETP.NE.AND P0, PT, R17, RZ, PT ;  /* 0x000000ff1100720c */ /* 0x000fe40003f05270 */
[----:B------:R-:W-:Y:S01]  /*2da0*/  ISETP.GE.U32.AND P1, PT, R25, R16, PT ;  /* 0x000000101900720c */ /* 0x000fe20003f26070 */
[----:B------:R-:W-:Y:S01]  /*2db0*/  IMAD.HI.U32 R16, R14, R13, RZ ;  /* 0x0000000d0e107227 */ /* 0x000fe200078e00ff */
[----:B------:R-:W-:-:S03]  /*2dc0*/  LOP3.LUT R14, R4, R17, RZ, 0x3c, !PT ;  /* 0x00000011040e7212 */ /* 0x000fc600078e3cff */
[----:B------:R-:W-:Y:S01]  /*2dd0*/  IMAD R13, R16, R2, R13 ;  /* 0x00000002100d7224 */ /* 0x000fe200078e020d */
[----:B------:R-:W-:Y:S02]  /*2de0*/  ISETP.GE.AND P2, PT, R14, RZ, PT ;  /* 0x000000ff0e00720c */ /* 0x000fe40003f46270 */
[----:B------:R-:W-:-:S05]  /*2df0*/  LOP3.LUT R2, R19, R10, RZ, 0x3c, !PT ;  /* 0x0000000a13027212 */ /* 0x000fca00078e3cff */
[----:B------:R-:W-:Y:S02]  /*2e00*/  @P1 IADD3 R27, PT, PT, R27, 0x1, RZ ;  /* 0x000000011b1b1810 */ /* 0x000fe40007ffe0ff */
[----:B------:R-:W-:-:S04]  /*2e10*/  ISETP.GT.U32.AND P1, PT, R12, R13, PT ;  /* 0x0000000d0c00720c */ /* 0x000fc80003f24070 */
[----:B------:R-:W-:Y:S01]  /*2e20*/  @!P2 IMAD.MOV R27, RZ, RZ, -R27 ;  /* 0x000000ffff1ba224 */ /* 0x000fe200078e0a1b */
[----:B------:R-:W-:Y:S02]  /*2e30*/  ISETP.GE.AND P2, PT, R2, RZ, PT ;  /* 0x000000ff0200720c */ /* 0x000fe40003f46270 */
[----:B------:R-:W-:Y:S02]  /*2e40*/  LOP3.LUT R2, R23, R8, RZ, 0x3c, !PT ;  /* 0x0000000817027212 */ /* 0x000fe400078e3cff */
[----:B------:R-:W-:Y:S02]  /*2e50*/  @!P0 LOP3.LUT R27, RZ, R17, RZ, 0x33, !PT ;  /* 0x00000011ff1b8212 */ /* 0x000fe400078e33ff */
[----:B------:R-:W-:Y:S01]  /*2e60*/  ISETP.GE.AND P0, PT, R2, RZ, PT ;  /* 0x000000ff0200720c */ /* 0x000fe20003f06270 */
[----:B------:R-:W-:Y:S02]  /*2e70*/  IMAD.MOV R2, RZ, RZ, -R19 ;  /* 0x000000ffff027224 */ /* 0x000fe400078e0a13 */
[----:B------:R-:W-:-:S02]  /*2e80*/  @!P1 IMAD.IADD R13, R13, 0x1, -R12 ;  /* 0x000000010d0d9824 */ /* 0x000fc400078e0a0c */
[----:B------:R-:W-:Y:S02]  /*2e90*/  @!P1 VIADD R16, R16, 0x1 ;  /* 0x0000000110109836 */ /* 0x000fe40000000000 */
[----:B------:R-:W-:Y:S01]  /*2ea0*/  @!P2 IADD3 R15, PT, PT, -R15, RZ, RZ ;  /* 0x000000ff0f0fa210 */ /* 0x000fe20007ffe1ff */
[----:B------:R-:W-:Y:S01]  /*2eb0*/  IMAD R2, R11, R2, R26 ;  /* 0x000000020b027224 */ /* 0x000fe200078e021a */
[----:B------:R-:W-:Y:S01]  /*2ec0*/  ISETP.GE.U32.AND P4, PT, R13, R12, PT ;  /* 0x0000000c0d00720c */ /* 0x000fe20003f86070 */
[C---:B------:R-:W-:Y:S01]  /*2ed0*/  IMAD.WIDE R12, R27.reuse, UR9, RZ ;  /* 0x000000091b0c7c25 */ /* 0x040fe2000f8e02ff */
[----:B------:R-:W-:Y:S02]  /*2ee0*/  IADD3 R27, PT, PT, -R27, RZ, RZ ;  /* 0x000000ff1b1b7210 */ /* 0x000fe40007ffe1ff */
[----:B------:R-:W-:Y:S01]  /*2ef0*/  @!P5 LOP3.LUT R15, RZ, R10, RZ, 0x33, !PT ;  /* 0x0000000aff0fd212 */ /* 0x000fe200078e33ff */
[----:B------:R-:W-:-:S03]  /*2f00*/  IMAD.WIDE R24, R2, UR4, RZ ;  /* 0x0000000402187c25 */ /* 0x000fc6000f8e02ff */
[----:B------:R-:W-:Y:S01]  /*2f10*/  IADD3 R11, PT, PT, -R15, RZ, RZ ;  /* 0x000000ff0f0b7210 */ /* 0x000fe20007ffe1ff */
[----:B------:R-:W-:Y:S01]  /*2f20*/  IMAD.WIDE.U32 R12, R3, UR12, R12 ;  /* 0x0000000c030c7c25 */ /* 0x000fe2000f8e000c */
[----:B------:R-:W-:-:S03]  /*2f30*/  UIMAD UR12, UR22, UR12, URZ ;  /* 0x0000000c160c72a4 */ /* 0x000fc6000f8e02ff */
[----:B------:R-:W-:Y:S02]  /*2f40*/  @P4 VIADD R16, R16, 0x1 ;  /* 0x0000000110104836 */ /* 0x000fe40000000000 */
[----:B------:R-:W-:Y:S01]  /*2f50*/  IMAD R13, R3, UR5, R13 ;  /* 0x00000005030d7c24 */ /* 0x000fe2000f8e020d */
[----:B------:R-:W0:Y:S01]  /*2f60*/  LDCU.64 UR4, c[0x0][0x420] ;  /* 0x00008400ff0477ac */ /* 0x000e220008000a00 */
[----:B------:R-:W-:Y:S01]  /*2f70*/  @!P0 IMAD.MOV R16, RZ, RZ, -R16 ;  /* 0x000000ffff108224 */ /* 0x000fe200078e0a10 */
[----:B------:R-:W-:Y:S01]  /*2f80*/  @!P3 LOP3.LUT R16, RZ, R8, RZ, 0x33, !PT ;  /* 0x00000008ff10b212 */ /* 0x000fe200078e33ff */
[----:B------:R-:W-:Y:S02]  /*2f90*/  IMAD R27, R17, R27, R4 ;  /* 0x0000001b111b7224 */ /* 0x000fe400078e0204 */
[----:B------:R-:W-:Y:S02]  /*2fa0*/  IMAD.MOV R4, RZ, RZ, -R23 ;  /* 0x000000ffff047224 */ /* 0x000fe400078e0a17 */
[----:B------:R-:W-:-:S04]  /*2fb0*/  IMAD.WIDE R12, R27, UR8, R12 ;  /* 0x000000081b0c7c25 */ /* 0x000fc8000f8e020c */
[----:B------:R-:W-:Y:S02]  /*2fc0*/  IMAD.MOV R3, RZ, RZ, -R16 ;  /* 0x000000ffff037224 */ /* 0x000fe400078e0a10 */
        /* <DEDUP_REMOVED lines=8> */
[----:B------:R-:W-:-:S04]  /*3050*/  IMAD.WIDE R16, R16, R5, RZ ;  /* 0x0000000510107225 */ /* 0x000fc800078e02ff */
[----:B------:R-:W-:Y:S01]  /*3060*/  IMAD.WIDE R4, R3, R6, RZ ;  /* 0x0000000603047225 */ /* 0x000fe200078e02ff */
[----:B------:R-:W-:-:S04]  /*3070*/  IADD3 R3, P1, P0, R8, R0, R10 ;  /* 0x0000000008037210 */ /* 0x000fc8000783e00a */
[----:B------:R-:W-:Y:S02]  /*3080*/  IADD3.X R13, PT, PT, R9, R13, R11, P1, P0 ;  /* 0x0000000d090d7210 */ /* 0x000fe40000fe040b */
[----:B------:R-:W-:-:S04]  /*3090*/  IADD3 R3, P1, P0, R4, R3, R16 ;  /* 0x0000000304037210 */ /* 0x000fc8000783e010 */
[----:B------:R-:W-:Y:S02]  /*30a0*/  IADD3.X R4, PT, PT, R5, R13, R17, P1, P0 ;  /* 0x0000000d05047210 */ /* 0x000fe40000fe0411 */
[----:B0-----:R-:W-:-:S04]  /*30b0*/  LEA R2, P0, R3, UR4, 0x2 ;  /* 0x0000000403027c11 */ /* 0x001fc8000f8010ff */
[----:B------:R-:W-:-:S05]  /*30c0*/  LEA.HI.X R3, R3, UR5, R4, 0x2, P0 ;  /* 0x0000000503037c11 */ /* 0x000fca00080f1404 */
[----:B------:R0:W-:Y:S01]  /*30d0*/  STG.E desc[UR10][R2.64], R20 ;  /* 0x0000001402007986 */ /* 0x0001e2000c10190a */
[----:B------:R-:W-:Y:S05]  /*30e0*/  BRA `(.L_x_463) ;  /* 0x0000000000107947 */ /* 0x000fea0003800000 */
.L_x_464:
[----:B------:R-:W0:Y:S01]  /*30f0*/  LDC.64 R2, c[0x0][0x420] ;  /* 0x00010800ff027b82 */ /* 0x000e220000000a00 */
[----:B------:R-:W-:-:S05]  /*3100*/  IADD3 R12, PT, PT, R12, UR20, RZ ;  /* 0x000000140c0c7c10 */ /* 0x000fca000fffe0ff */
[----:B0-----:R-:W-:-:S05]  /*3110*/  IMAD.WIDE.U32 R2, R12, 0x4, R2 ;  /* 0x000000040c027825 */ /* 0x001fca00078e0002 */
[----:B------:R1:W-:Y:S02]  /*3120*/  STG.E desc[UR10][R2.64], R20 ;  /* 0x0000001402007986 */ /* 0x0003e4000c10190a */
.L_x_463:
[----:B------:R-:W-:Y:S05]  /*3130*/  BSYNC.RECONVERGENT B1 ;  /* 0x0000000000017941 */ /* 0x000fea0003800200 */
.L_x_462:
        /* <DEDUP_REMOVED lines=16> */
.L_x_471:
[----:B------:R-:W-:Y:S05]  /*3240*/  BSYNC.RECONVERGENT B0 ;  /* 0x0000000000007941 */ /* 0x000fea0003800200 */
.L_x_470:
[----:B------:R-:W-:Y:S01]  /*3250*/  BAR.SYNC.DEFER_BLOCKING 0x0 ;  /* 0x0000000000007b1d */ /* 0x000fe20000010000 */
[----:B------:R-:W-:Y:S01]  /*3260*/  UISETP.GE.AND UP0, UPT, UR6, 0x1, UPT ;  /* 0x000000010600788c */ /* 0x000fe2000bf06270 */
[----:B------:R-:W-:Y:S01]  /*3270*/  SHF.R.U32.HI R12, RZ, 0x5, R7 ;  /* 0x00000005ff0c7819 */ /* 0x000fe20000011607 */
[----:B------:R-:W-:Y:S01]  /*3280*/  IMAD.SHL.U32 R7, R7, 0x4, RZ ;  /* 0x0000000407077824 */ /* 0x000fe200078e00ff */
[----:B------:R-:W-:Y:S02]  /*3290*/  MOV R0, RZ ;  /* 0x000000ff00007202 */ /* 0x000fe40000000f00 */
[----:B0-----:R-:W-:Y:S01]  /*32a0*/  CS2R R2, SRZ ;  /* 0x0000000000027805 */ /* 0x001fe2000001ff00 */
[----:B------:R-:W-:-:S03]  /*32b0*/  IMAD.MOV.U32 R5, RZ, RZ, RZ ;  /* 0x000000ffff057224 */ /* 0x000fc600078e00ff */
        /* <DEDUP_REMOVED lines=42> */
.L_x_476:
        /* <DEDUP_REMOVED lines=133> */
.L_x_475:
        /* <DEDUP_REMOVED lines=73> */
.L_x_477:
[----:B------:R-:W-:-:S09]  /*4240*/  UISETP.NE.OR UP1, UPT, UR5, URZ, UP1 ;  /* 0x000000ff0500728c */ /* 0x000fd20008f25670 */
[----:B------:R-:W-:Y:S05]  /*4250*/  BRA.U !UP1, `(.L_x_473) ;  /* 0x0000000109947547 */ /* 0x000fea000b800000 */
.L_x_474:
[----:B------:R-:W-:-:S13]  /*4260*/  ISETP.GE.AND P0, PT, R12, UR12, PT ;  /* 0x0000000c0c007c0c */ /* 0x000fda000bf06270 */
.L_x_478:
        /* <DEDUP_REMOVED lines=36> */
.L_x_473:
        /* <DEDUP_REMOVED lines=10> */
.L_x_479:
        /* <DEDUP_REMOVED lines=12> */
.L_x_472:
        /* <DEDUP_REMOVED lines=81> */
        .weak           $__internal_12_$__cuda_sm20_div_s64
        .type           $__internal_12_$__cuda_sm20_div_s64,@function
        .size           $__internal_12_$__cuda_sm20_div_s64,(.L_x_14860 - $__internal_12_$__cuda_sm20_div_s64)
$__internal_12_$__cuda_sm20_div_s64:
        /* <DEDUP_REMOVED lines=19> */
[----:B------:R-:W-:-:S04]  /*4c50*/  IMAD.HI.U32 R12, R29, R0, RZ ;  /* 0x000000001d0c7227 */ /* 0x000fc800078e00ff */
[----:B------:R-:W-:-:S04]  /*4c60*/  IMAD.WIDE.U32 R18, P0, R28, R0, R18 ;  /* 0x000000001c127225 */ /* 0x000fc80007800012 */
[C---:B------:R-:W-:Y:S02]  /*4c70*/  IMAD R0, R29.reuse, R0, RZ ;  /* 0x000000001d007224 */ /* 0x040fe400078e02ff */
[----:B------:R-:W-:-:S04]  /*4c80*/  IMAD.HI.U32 R13, P1, R29, R13, R18 ;  /* 0x0000000d1d0d7227 */ /* 0x000fc80007820012 */
[----:B------:R-:W-:Y:S01]  /*4c90*/  IMAD.X R12, R12, 0x1, R29, P0 ;  /* 0x000000010c0c7824 */ /* 0x000fe200000e061d */
[----:B------:R-:W-:-:S04]  /*4ca0*/  IADD3 R19, P0, PT, R0, R13, RZ ;  /* 0x0000000d00137210 */ /* 0x000fc80007f1e0ff */
[----:B------:R-:W-:Y:S01]  /*4cb0*/  IADD3.X R13, PT, PT, RZ, RZ, R12, P0, P1 ;  /* 0x000000ffff0d7210 */ /* 0x000fe200007e240c */
[----:B------:R-:W-:Y:S01]  /*4cc0*/  IMAD.WIDE.U32 R28, R19, R22, RZ ;  /* 0x00000016131c7225 */ /* 0x000fe200078e00ff */
[----:B------:R-:W-:-:S03]  /*4cd0*/  ISETP.GE.AND P1, PT, R17, RZ, PT ;  /* 0x000000ff1100720c */ /* 0x000fc60003f26270 */
[----:B------:R-:W-:Y:S01]  /*4ce0*/  IMAD R0, R19, R23, R29 ;  /* 0x0000001713007224 */ /* 0x000fe200078e021d */
[----:B------:R-:W-:-:S03]  /*4cf0*/  IADD3 R12, P0, PT, RZ, -R28, RZ ;  /* 0x8000001cff0c7210 */ /* 0x000fc60007f1e0ff */
[----:B------:R-:W-:Y:S02]  /*4d00*/  IMAD R0, R13, R22, R0 ;  /* 0x000000160d007224 */ /* 0x000fe400078e0200 */
[----:B------:R-:W-:-:S04]  /*4d10*/  IMAD.HI.U32 R18, R19, R12, RZ ;  /* 0x0000000c13127227 */ /* 0x000fc800078e00ff */
[----:B------:R-:W-:-:S04]  /*4d20*/  IMAD.X R0, RZ, RZ, ~R0, P0 ;  /* 0x000000ffff007224 */ /* 0x000fc800000e0e00 */
[----:B------:R-:W-:-:S04]  /*4d30*/  IMAD.WIDE.U32 R18, P0, R19, R0, R18 ;  /* 0x0000000013127225 */ /* 0x000fc80007800012 */
[----:B------:R-:W-:-:S04]  /*4d40*/  IMAD.HI.U32 R12, P3, R13, R12, R18 ;  /* 0x0000000c0d0c7227 */ /* 0x000fc80007860012 */
[----:B------:R-:W-:-:S05]  /*4d50*/  IMAD.HI.U32 R18, R13, R0, RZ ;  /* 0x000000000d127227 */ /* 0x000fca00078e00ff */
[----:B------:R-:W-:Y:S01]  /*4d60*/  IADD3.X R25, PT, PT, R18, R13, RZ, P0, !PT ;  /* 0x0000000d12197210 */ /* 0x000fe200007fe4ff */
[----:B------:R-:W-:Y:S01]  /*4d70*/  IMAD R13, R13, R0, RZ ;  /* 0x000000000d0d7224 */ /* 0x000fe200078e02ff */
[----:B------:R-:W-:-:S04]  /*4d80*/  IADD3 R19, P0, PT, RZ, -R24, RZ ;  /* 0x80000018ff137210 */ /* 0x000fc80007f1e0ff */
[----:B------:R-:W-:Y:S01]  /*4d90*/  IADD3 R13, P2, PT, R13, R12, RZ ;  /* 0x0000000c0d0d7210 */ /* 0x000fe20007f5e0ff */
[----:B------:R-:W-:Y:S01]  /*4da0*/  IMAD.X R12, RZ, RZ, ~R17, P0 ;  /* 0x000000ffff0c7224 */ /* 0x000fe200000e0e11 */
[----:B------:R-:W-:Y:S01]  /*4db0*/  SEL R0, R19, R24, !P1 ;  /* 0x0000001813007207 */ /* 0x000fe20004800000 */
[----:B------:R-:W-:Y:S01]  /*4dc0*/  IMAD.MOV.U32 R19, RZ, RZ, RZ ;  /* 0x000000ffff137224 */ /* 0x000fe200078e00ff */
[----:B------:R-:W-:Y:S02]  /*4dd0*/  IADD3.X R25, PT, PT, RZ, RZ, R25, P2, P3 ;  /* 0x000000ffff197210 */ /* 0x000fe400017e6419 */
[----:B------:R-:W-:Y:S01]  /*4de0*/  SEL R12, R12, R17, !P1 ;  /* 0x000000110c0c7207 */ /* 0x000fe20004800000 */
[----:B------:R-:W-:-:S04]  /*4df0*/  IMAD.HI.U32 R18, R13, R0, RZ ;  /* 0x000000000d127227 */ /* 0x000fc800078e00ff */
[----:B------:R-:W-:-:S04]  /*4e00*/  IMAD.WIDE.U32 R18, R13, R12, R18 ;  /* 0x0000000c0d127225 */ /* 0x000fc800078e0012 */
[----:B------:R-:W-:-:S04]  /*4e10*/  IMAD.HI.U32 R18, P2, R25, R0, R18 ;  /* 0x0000000019127227 */ /* 0x000fc80007840012 */
[----:B------:R-:W-:-:S05]  /*4e20*/  IMAD R19, R25, R12, RZ ;  /* 0x0000000c19137224 */ /* 0x000fca00078e02ff */
[----:B------:R-:W-:-:S05]  /*4e30*/  IADD3 R19, P1, PT, R19, R18, RZ ;  /* 0x0000001213137210 */ /* 0x000fca0007f3e0ff */
[----:B------:R-:W-:-:S04]  /*4e40*/  IMAD.WIDE.U32 R28, R19, R22, RZ ;  /* 0x00000016131c7225 */ /* 0x000fc800078e00ff */
[----:B------:R-:W-:Y:S01]  /*4e50*/  IMAD R18, R19, R23, R29 ;  /* 0x0000001713127224 */ /* 0x000fe200078e021d */
[----:B------:R-:W-:Y:S01]  /*4e60*/  IADD3 R13, P0, PT, -R28, R0, RZ ;  /* 0x000000001c0d7210 */ /* 0x000fe20007f1e1ff */
[----:B------:R-:W-:-:S04]  /*4e70*/  IMAD.HI.U32 R0, R25, R12, RZ ;  /* 0x0000000c19007227 */ /* 0x000fc800078e00ff */
[----:B------:R-:W-:Y:S01]  /*4e80*/  IMAD.X R0, RZ, RZ, R0, P2 ;  /* 0x000000ffff007224 */ /* 0x000fe200010e0600 */
[----:B------:R-:W-:-:S03]  /*4e90*/  ISETP.GE.U32.AND P2, PT, R13, R22, PT ;  /* 0x000000160d00720c */ /* 0x000fc60003f46070 */
[----:B------:R-:W-:Y:S01]  /*4ea0*/  IMAD.X R25, RZ, RZ, R0, P1 ;  /* 0x000000ffff197224 */ /* 0x000fe200008e0600 */
[----:B------:R-:W-:-:S03]  /*4eb0*/  IADD3 R0, P1, PT, R13, -R22, RZ ;  /* 0x800000160d007210 */ /* 0x000fc60007f3e0ff */
[----:B------:R-:W-:Y:S02]  /*4ec0*/  IMAD R29, R25, R22, R18 ;  /* 0x00000016191d7224 */ /* 0x000fe400078e0212 */
[----:B------:R-:W-:-:S03]  /*4ed0*/  IMAD.MOV.U32 R18, RZ, RZ, R14 ;  /* 0x000000ffff127224 */ /* 0x000fc600078e000e */
[----:B------:R-:W-:-:S04]  /*4ee0*/  IADD3.X R29, PT, PT, ~R29, R12, RZ, P0, !PT ;  /* 0x0000000c1d1d7210 */ /* 0x000fc800007fe5ff */
[----:B------:R-:W-:-:S04]  /*4ef0*/  ISETP.GE.U32.AND.EX P2, PT, R29, R23, PT, P2 ;  /* 0x000000171d00720c */ /* 0x000fc80003f46120 */
[----:B------:R-:W-:Y:S01]  /*4f00*/  SEL R13, R0, R13, P2 ;  /* 0x0000000d000d7207 */ /* 0x000fe20001000000 */
[----:B------:R-:W-:Y:S01]  /*4f10*/  IMAD.X R0, R29, 0x1, ~R23, P1 ;  /* 0x000000011d007824 */ /* 0x000fe200008e0e17 */
[----:B------:R-:W-:Y:S02]  /*4f20*/  IADD3 R12, P1, PT, R19, 0x1, RZ ;  /* 0x00000001130c7810 */ /* 0x000fe40007f3e0ff */
[----:B------:R-:W-:Y:S02]  /*4f30*/  ISETP.GE.U32.AND P0, PT, R13, R22, PT ;  /* 0x000000160d00720c */ /* 0x000fe40003f06070 */
[----:B------:R-:W-:Y:S01]  /*4f40*/  SEL R29, R0, R29, P2 ;  /* 0x0000001d001d7207 */ /* 0x000fe20001000000 */
[----:B------:R-:W-:Y:S01]  /*4f50*/  IMAD.X R0, RZ, RZ, R25, P1 ;  /* 0x000000ffff007224 */ /* 0x000fe200008e0619 */
[----:B------:R-:W-:Y:S02]  /*4f60*/  SEL R12, R12, R19, P2 ;  /* 0x000000130c0c7207 */ /* 0x000fe40001000000 */
[----:B------:R-:W-:-:S02]  /*4f70*/  ISETP.GE.U32.AND.EX P1, PT, R29, R23, PT, P0 ;  /* 0x000000171d00720c */ /* 0x000fc40003f26100 */
[----:B------:R-:W-:Y:S02]  /*4f80*/  SEL R0, R0, R25, P2 ;  /* 0x0000001900007207 */ /* 0x000fe40001000000 */
[----:B------:R-:W-:-:S04]  /*4f90*/  IADD3 R19, P0, PT, R12, 0x1, RZ ;  /* 0x000000010c137810 */ /* 0x000fc80007f1e0ff */
[----:B------:R-:W-:Y:S01]  /*4fa0*/  SEL R19, R19, R12, P1 ;  /* 0x0000000c13137207 */ /* 0x000fe20000800000 */
[----:B------:R-:W-:Y:S01]  /*4fb0*/  IMAD.X R13, RZ, RZ, R0, P0 ;  /* 0x000000ffff0d7224 */ /* 0x000fe200000e0600 */
[----:B------:R-:W-:Y:S02]  /*4fc0*/  LOP3.LUT R12, R15, R17, RZ, 0x3c, !PT ;  /* 0x000000110f0c7212 */ /* 0x000fe400078e3cff */
[----:B------:R-:W-:Y:S02]  /*4fd0*/  ISETP.NE.U32.AND P0, PT, R16, RZ, PT ;  /* 0x000000ff1000720c */ /* 0x000fe40003f05070 */
[----:B------:R-:W-:Y:S02]  /*4fe0*/  SEL R13, R13, R0, P1 ;  /* 0x000000000d0d7207 */ /* 0x000fe40000800000 */
[----:B------:R-:W-:Y:S02]  /*4ff0*/  IADD3 R0, P1, PT, RZ, -R19, RZ ;  /* 0x80000013ff007210 */ /* 0x000fe40007f3e0ff */
[----:B------:R-:W-:-:S02]  /*5000*/  ISETP.GE.AND P2, PT, R12, RZ, PT ;  /* 0x000000ff0c00720c */ /* 0x000fc40003f46270 */
[----:B------:R-:W-:Y:S02]  /*5010*/  IADD3.X R12, PT, PT, RZ, ~R13, RZ, P1, !PT ;  /* 0x8000000dff0c7210 */ /* 0x000fe40000ffe4ff */
[----:B------:R-:W-:Y:S01]  /*5020*/  SEL R0, R0, R19, !P2 ;  /* 0x0000001300007207 */ /* 0x000fe20005000000 */
[----:B------:R-:W-:Y:S01]  /*5030*/  IMAD.MOV.U32 R19, RZ, RZ, 0x0 ;  /* 0x00000000ff137424 */ /* 0x000fe200078e00ff */
[----:B------:R-:W-:Y:S02]  /*5040*/  ISETP.NE.AND.EX P0, PT, R15, RZ, PT, P0 ;  /* 0x000000ff0f00720c */ /* 0x000fe40003f05300 */
[----:B------:R-:W-:Y:S02]  /*5050*/  SEL R12, R12, R13, !P2 ;  /* 0x0000000d0c0c7207 */ /* 0x000fe40005000000 */
[----:B------:R-:W-:Y:S02]  /*5060*/  SEL R0, R0, 0xffffffff, P0 ;  /* 0xffffffff00007807 */ /* 0x000fe40000000000 */
[----:B------:R-:W-:Y:S01]  /*5070*/  SEL R13, R12, 0xffffffff, P0 ;  /* 0xffffffff0c0d7807 */ /* 0x000fe20000000000 */
[----:B------:R-:W-:Y:S06]  /*5080*/  RET.REL.NODEC R18 `(_ZN5flash32flash_fwd_splitkv_combine_kernelI23Flash_fwd_kernel_traitsILi128ELi64ELi128ELi4ELb0ELb0EN7cutlass10bfloat16_tE19Flash_kernel_traitsILi128ELi64ELi128ELi4ES3_EELi4ELi2ELb1EEEvNS_16Flash_fwd_paramsE) ;  /* 0xffffffac12dc7950 */ /* 0x000fec0003c3ffff */
.L_x_480:
        /* <DEDUP_REMOVED lines=15> */
.L_x_14860:


//--------------------- .text._ZN5flash32flash_fwd_splitkv_combine_kernelI23Flash_fwd_kernel_traitsILi128ELi64ELi128ELi4ELb0ELb0EN7cutlass10bfloat16_tE19Flash_kernel_traitsILi128ELi64ELi128ELi4ES3_EELi4ELi1ELb1EEEvNS_16Flash_fwd_paramsE --------------------------
	.section	.text._ZN5flash32flash_fwd_splitkv_combine_kernelI23Flash_fwd_kernel_traitsILi128ELi64ELi128ELi4ELb0ELb0EN7cutlass10bfloat16_tE19Flash_kernel_traitsILi128ELi64ELi128ELi4ES3_EELi4ELi1ELb1EEEvNS_16Flash_fwd_paramsE,"ax",@progbits
	.align	128
        .global         _ZN5flash32flash_fwd_splitkv_combine_kernelI23Flash_fwd_kernel_traitsILi128ELi64ELi128ELi4ELb0ELb0EN7cutlass10bfloat16_tE19Flash_kernel_traitsILi128ELi64ELi128ELi4ES3_EELi4ELi1ELb1EEEvNS_16Flash_fwd_paramsE
        .type           _ZN5flash32flash_fwd_splitkv_combine_kernelI23Flash_fwd_kernel_traitsILi128ELi64ELi128ELi4ELb0ELb0EN7cutlass10bfloat16_tE19Flash_kernel_traitsILi128ELi64ELi128ELi4ES3_EELi4ELi1ELb1EEEvNS_16Flash_fwd_paramsE,@function
        .size           _ZN5flash32flash_fwd_splitkv_combine_kernelI23Flash_fwd_kernel_traitsILi128ELi64ELi128ELi4ELb0ELb0EN7cutlass10bfloat16_tE19Flash_kernel_traitsILi128ELi64ELi128ELi4ES3_EELi4ELi1ELb1EEEvNS_16Flash_fwd_paramsE,(.L_x_14861 - _ZN5flash32flash_fwd_splitkv_combine_kernelI23Flash_fwd_kernel_traitsILi128ELi64ELi128ELi4ELb0ELb0EN7cutlass10bfloat16_tE19Flash_kernel_traitsILi128ELi64ELi128ELi4ES3_EELi4ELi1ELb1EEEvNS_16Flash_fwd_paramsE)
        .other          _ZN5flash32flash_fwd_splitkv_combine_kernelI23Flash_fwd_kernel_traitsILi128ELi64ELi128ELi4ELb0ELb0EN7cutlass10bfloat16_tE19Flash_kernel_traitsILi128ELi64ELi128ELi4ES3_EELi4ELi1ELb1EEEvNS_16Flash_fwd_paramsE,@"STO_CUDA_ENTRY STV_DEFAULT"
_ZN5flash32flash_fwd_splitkv_combine_kernelI23Flash_fwd_kernel_traitsILi128ELi64ELi128ELi4ELb0ELb0EN7cutlass10bfloat16_tE19Flash_kernel_traitsILi128ELi64ELi128ELi4ES3_EELi4ELi1ELb1EEEvNS_16Flash_fwd_paramsE:
.text._ZN5flash32flash_fwd_splitkv_combine_kernelI23Flash_fwd_kernel_traitsILi128ELi64ELi128ELi4ELb0ELb0EN7cutlass10bfloat16_tE19Flash_kernel_traitsILi128ELi64ELi128ELi4ES3_EELi4ELi1ELb1EEEvNS_16Flash_fwd_paramsE:
        /* <DEDUP_REMOVED lines=38> */
.L_x_481:
[----:B------:R-:W-:Y:S01]  /*0260*/  IMAD.U32 R14, RZ, RZ, UR16 ;  /* 0x00000010ff0e7e24 */ /* 0x000fe2000f8e00ff */
[----:B------:R-:W-:Y:S01]  /*0270*/  MOV R18, UR14 ;  /* 0x0000000e00127c02 */ /* 0x000fe20008000f00 */
[----:B------:R-:W-:Y:S01]  /*0280*/  IMAD.U32 R19, RZ, RZ, UR17 ;  /* 0x00000011ff137e24 */ /* 0x000fe2000f8e00ff */
[----:B------:R-:W-:Y:S02]  /*0290*/  MOV R17, UR9 ;  /* 0x0000000900117c02 */ /* 0x000fe40008000f00 */
[----:B------:R-:W-:Y:S02]  /*02a0*/  MOV R16, 0x2c0 ;  /* 0x000002c000107802 */ /* 0x000fe40000000f00 */
[----:B------:R-:W-:Y:S05]  /*02b0*/  CALL.REL.NOINC `($__internal_13_$__cuda_sm20_div_s64) ;  /* 0x0000004800087944 */ /* 0x000fea0003c00000 */
.L_x_482:
        /* <DEDUP_REMOVED lines=30> */
.L_x_484:
[----:B------:R-:W-:Y:S01]  /*04a0*/  IMAD.MOV.U32 R14, RZ, RZ, R10 ;  /* 0x000000ffff0e7224 */ /* 0x000fe200078e000a */
[----:B------:R-:W-:Y:S02]  /*04b0*/  MOV R19, R11 ;  /* 0x0000000b00137202 */ /* 0x000fe40000000f00 */
[----:B------:R-:W-:Y:S02]  /*04c0*/  MOV R16, 0x4e0 ;  /* 0x000004e000107802 */ /* 0x000fe40000000f00 */
[----:B------:R-:W-:Y:S05]  /*04d0*/  CALL.REL.NOINC `($__internal_13_$__cuda_sm20_div_s64) ;  /* 0x0000004400807944 */ /* 0x000fea0003c00000 */
[----:B------:R-:W-:Y:S02]  /*04e0*/  MOV R4, R10 ;  /* 0x0000000a00047202 */ /* 0x000fe40000000f00 */
[----:B------:R-:W-:Y:S02]  /*04f0*/  MOV R5, R11 ;  /* 0x0000000b00057202 */ /* 0x000fe40000000f00 */
.L_x_485:
[----:B------:R-:W-:Y:S05]  /*0500*/  BSYNC.RECONVERGENT B0 ;  /* 0x0000000000007941 */ /* 0x000fea0003800200 */
.L_x_483:
        /* <DEDUP_REMOVED lines=57> */
.L_x_487:
[----:B------:R-:W-:Y:S01]  /*08a0*/  IMAD.MOV.U32 R14, RZ, RZ, R18 ;  /* 0x000000ffff0e7224 */ /* 0x000fe200078e0012 */
[----:B------:R-:W-:Y:S01]  /*08b0*/  MOV R18, R9 ;  /* 0x0000000900127202 */ /* 0x000fe20000000f00 */
[----:B------:R-:W-:Y:S01]  /*08c0*/  IMAD.MOV.U32 R19, RZ, RZ, R17 ;  /* 0x000000ffff137224 */ /* 0x000fe200078e0011 */
[----:B------:R-:W-:Y:S02]  /*08d0*/  MOV R17, R25 ;  /* 0x0000001900117202 */ /* 0x000fe40000000f00 */
[----:B------:R-:W-:Y:S02]  /*08e0*/  MOV R16, 0x900 ;  /* 0x0000090000107802 */ /* 0x000fe40000000f00 */
[----:B------:R-:W-:Y:S05]  /*08f0*/  CALL.REL.NOINC `($__internal_13_$__cuda_sm20_div_s64) ;  /* 0x0000004000787944 */ /* 0x000fea0003c00000 */
.L_x_488:
[----:B------:R-:W-:Y:S05]  /*0900*/  BSYNC.RECONVERGENT B0 ;  /* 0x0000000000007941 */ /* 0x000fea0003800200 */
.L_x_486:
        /* <DEDUP_REMOVED lines=123> */
.L_x_490:
[----:B------:R-:W-:Y:S01]  /*10c0*/  IMAD.MOV.U32 R14, RZ, RZ, R10 ;  /* 0x000000ffff0e7224 */ /* 0x000fe200078e000a */
[----:B------:R-:W-:Y:S01]  /*10d0*/  MOV R18, R8 ;  /* 0x0000000800127202 */ /* 0x000fe20000000f00 */
[----:B------:R-:W-:Y:S01]  /*10e0*/  IMAD.MOV.U32 R19, RZ, RZ, R11 ;  /* 0x000000ffff137224 */ /* 0x000fe200078e000b */
[----:B------:R-:W-:Y:S02]  /*10f0*/  MOV R17, R0 ;  /* 0x0000000000117202 */ /* 0x000fe40000000f00 */
[----:B------:R-:W-:Y:S02]  /*1100*/  MOV R16, 0x1120 ;  /* 0x0000112000107802 */ /* 0x000fe40000000f00 */
[----:B------:R-:W-:Y:S05]  /*1110*/  CALL.REL.NOINC `($__internal_13_$__cuda_sm20_div_s64) ;  /* 0x0000003800707944 */ /* 0x000fea0003c00000 */
[----:B------:R-:W-:Y:S02]  /*1120*/  MOV R32, R10 ;  /* 0x0000000a00207202 */ /* 0x000fe40000000f00 */
[----:B------:R-:W-:Y:S02]  /*1130*/  MOV R33, R11 ;  /* 0x0000000b00217202 */ /* 0x000fe40000000f00 */
.L_x_491:
[----:B------:R-:W-:Y:S05]  /*1140*/  BSYNC.RECONVERGENT B0 ;  /* 0x0000000000007941 */ /* 0x000fea0003800200 */
.L_x_489:
        /* <DEDUP_REMOVED lines=57> */
.L_x_493:
[----:B------:R-:W-:Y:S01]  /*14e0*/  IMAD.MOV.U32 R14, RZ, RZ, R4 ;  /* 0x000000ffff0e7224 */ /* 0x000fe200078e0004 */
[----:B------:R-:W-:Y:S01]  /*14f0*/  MOV R19, R5 ;  /* 0x0000000500137202 */ /* 0x000fe20000000f00 */
[----:B------:R-:W-:Y:S01]  /*1500*/  IMAD.MOV.U32 R18, RZ, RZ, R6 ;  /* 0x000000ffff127224 */ /* 0x000fe200078e0006 */
[----:B------:R-:W-:Y:S02]  /*1510*/  MOV R16, 0x1530 ;  /* 0x0000153000107802 */ /* 0x000fe40000000f00 */
[----:B------:R-:W-:Y:S05]  /*1520*/  CALL.REL.NOINC `($__internal_13_$__cuda_sm20_div_s64) ;  /* 0x00000034006c7944 */ /* 0x000fea0003c00000 */
[----:B------:R-:W-:Y:S02]  /*1530*/  MOV R20, R10 ;  /* 0x0000000a00147202 */ /* 0x000fe40000000f00 */
[----:B------:R-:W-:Y:S02]  /*1540*/  MOV R21, R11 ;  /* 0x0000000b00157202 */ /* 0x000fe40000000f00 */
.L_x_494:
[----:B------:R-:W-:Y:S05]  /*1550*/  BSYNC.RECONVERGENT B0 ;  /* 0x0000000000007941 */ /* 0x000fea0003800200 */
.L_x_492:
        /* <DEDUP_REMOVED lines=25> */
[----:B------:R-:W-:Y:S01]  /*16f0*/  IMAD.HI.U32 R5, R11, R5, R10 ;  /* 0x000000050b057227 */ /* 0x000fe200078e000a */
[----:B------:R-:W-:-:S02]  /*1700*/  @!P1 SHF.L.U32 R11, R7, 0x2, RZ ;  /* 0x00000002070b9819 */ /* 0x000fc400000006ff */
[----:B------:R-:W-:Y:S02]  /*1710*/  ISETP.GE.AND P2, PT, R2, RZ, PT ;  /* 0x000000ff0200720c */ /* 0x000fe40003f46270 */
[----:B------:R-:W-:Y:S01]  /*1720*/  @!P1 LOP3.LUT R11, R11, 0xc, RZ, 0xc0, !PT ;  /* 0x0000000c0b0b9812 */ /* 0x000fe200078ec0ff */
        /* <DEDUP_REMOVED lines=11> */
[----:B-1----:R-:W-:-:S07]  /*17e0*/  @!P1 LEA R2, R4, R3, 0x18 ;  /* 0x0000000304029211 */ /* 0x002fce00078ec0ff */
[----:B------:R-:W-:Y:S01]  /*17f0*/  @P3 VIADD R16, R16, 0x1 ;  /* 0x0000000110103836 */ /* 0x000fe20000000000 */
[----:B------:R-:W-:-:S03]  /*1800*/  @!P1 MOV R4, 0x400 ;  /* 0x0000040000049802 */ /* 0x000fc60000000f00 */
[----:B------:R-:W-:Y:S01]  /*1810*/  @!P2 IMAD.MOV R16, RZ, RZ, -R16 ;  /* 0x000000ffff10a224 */ /* 0x000fe200078e0a10 */
[----:B------:R-:W-:Y:S01]  /*1820*/  @!P0 LOP3.LUT R16, RZ, UR5, RZ, 0x33, !PT ;  /* 0x00000005ff108c12 */ /* 0x000fe2000f8e33ff */
[C---:B------:R-:W-:Y:S01]  /*1830*/  @!P1 IMAD R2, R13.reuse, 0x14, R2 ;  /* 0x000000140d029824 */ /* 0x040fe200078e0202 */
[----:B---3--:R-:W-:Y:S02]  /*1840*/  ISETP.GE.AND P0, PT, R13, UR18, PT ;  /* 0x000000120d007c0c */ /* 0x008fe4000bf06270 */
[----:B0-----:R-:W-:Y:S01]  /*1850*/  @!P1 LEA R5, R5, R4, 0x18 ;  /* 0x0000000405059211 */ /* 0x001fe200078ec0ff */
[----:B------:R-:W-:Y:S01]  /*1860*/  IMAD R10, R16, UR10, RZ ;  /* 0x0000000a100a7c24 */ /* 0x000fe2000f8e02ff */
[----:B------:R-:W0:Y:S01]  /*1870*/  LDCU.64 UR10, c[0x0][0x358] ;  /* 0x00006b00ff0a77ac */ /* 0x000e220008000a00 */
[----:B------:R-:W-:Y:S01]  /*1880*/  @!P1 IMAD.IADD R11, R2, 0x1, R11 ;  /* 0x00000001020b9824 */ /* 0x000fe200078e020b */
[----:B------:R-:W-:Y:S01]  /*1890*/  SHF.R.U32.HI R2, RZ, 0x1, R7 ;  /* 0x00000001ff027819 */ /* 0x000fe20000011607 */
[----:B------:R-:W-:Y:S01]  /*18a0*/  @!P1 IMAD R5, R24, 0x14, R5 ;  /* 0x0000001418059824 */ /* 0x000fe200078e0205 */
[----:B------:R-:W-:-:S04]  /*18b0*/  IABS R17, R10 ;  /* 0x0000000a00117213 */ /* 0x000fc80000000000 */
[----:B------:R-:W-:Y:S01]  /*18c0*/  @!P1 LEA R5, R2, R5, 0x2 ;  /* 0x0000000502059211 */ /* 0x000fe200078e10ff */
        /* <DEDUP_REMOVED lines=18> */
.L_x_496:
[----:B0-----:R-:W-:Y:S05]  /*19f0*/  BSYNC.RECONVERGENT B0 ;  /* 0x0000000000007941 */ /* 0x001fea0003800200 */
.L_x_495:
        /* <DEDUP_REMOVED lines=19> */
[----:B------:R-:W-:-:S02]  /*1b30*/  IMAD.MOV.U32 R18, RZ, RZ, RZ ;  /* 0x000000ffff127224 */ /* 0x000fc400078e00ff */
[----:B------:R-:W-:Y:S01]  /*1b40*/  IMAD R12, R3, R13, RZ ;  /* 0x0000000d030c7224 */ /* 0x000fe200078e02ff */
[----:B---3--:R-:W0:Y:S01]  /*1b50*/  SHFL.BFLY PT, R4, R23, 0x1, 0x1f ;  /* 0x0c201f0017047f89 */ /* 0x008e2200000e0000 */
[----:B------:R-:W-:Y:S01]  /*1b60*/  IMAD.HI.U32 R26, R27, R11, R26 ;  /* 0x0000000b1b1a7227 */ /* 0x000fe200078e001a */
[----:B------:R-:W-:-:S03]  /*1b70*/  IABS R3, R10 ;  /* 0x0000000a00037213 */ /* 0x000fc60000000000 */
[----:B------:R-:W-:-:S04]  /*1b80*/  IMAD.HI.U32 R12, R19, R12, R18 ;  /* 0x0000000c130c7227 */ /* 0x000fc800078e0012 */
[----:B------:R-:W-:Y:S02]  /*1b90*/  IMAD.MOV R3, RZ, RZ, -R3 ;  /* 0x000000ffff037224 */ /* 0x000fe400078e0a03 */
[----:B------:R-:W-:-:S04]  /*1ba0*/  IMAD.HI.U32 R26, R26, R5, RZ ;  /* 0x000000051a1a7227 */ /* 0x000fc800078e00ff */
[----:B------:R-:W-:Y:S02]  /*1bb0*/  IMAD R28, R26, R3, R5 ;  /* 0x000000031a1c7224 */ /* 0x000fe400078e0205 */
[----:B------:R-:W-:-:S03]  /*1bc0*/  IMAD.HI.U32 R12, R12, R5, RZ ;  /* 0x000000050c0c7227 */ /* 0x000fc600078e00ff */
[----:B------:R-:W-:Y:S01]  /*1bd0*/  ISETP.GT.U32.AND P1, PT, R17, R28, PT ;  /* 0x0000001c1100720c */ /* 0x000fe20003f24070 */
[----:B------:R-:W-:Y:S01]  /*1be0*/  IMAD.MOV R22, RZ, RZ, -R12 ;  /* 0x000000ffff167224 */ /* 0x000fe200078e0a0c */
[----:B0-----:R-:W-:-:S03]  /*1bf0*/  FMNMX.FTZ R4, R4, R23, !PT ;  /* 0x0000001704047209 */ /* 0x001fc60007810000 */
[C---:B------:R-:W-:Y:S01]  /*1c00*/  IMAD R22, R13.reuse, R22, R5 ;  /* 0x000000160d167224 */ /* 0x040fe200078e0205 */
[----:B------:R-:W-:Y:S02]  /*1c10*/  LOP3.LUT R5, R14, R17, RZ, 0x3c, !PT ;  /* 0x000000110e057212 */ /* 0x000fe400078e3cff */
[----:B------:R-:W-:Y:S02]  /*1c20*/  FSETP.NEU.FTZ.AND P0, PT, R4, -INF , PT ;  /* 0xff8000000400780b */ /* 0x000fe40003f1d000 */
[----:B------:R-:W-:Y:S02]  /*1c30*/  LOP3.LUT R14, R14, R15, RZ, 0x3c, !PT ;  /* 0x0000000f0e0e7212 */ /* 0x000fe400078e3cff */
[----:B------:R-:W-:Y:S01]  /*1c40*/  FSEL R4, R4, RZ, P0 ;  /* 0x000000ff04047208 */ /* 0x000fe20000000000 */
[----:B------:R-:W-:Y:S01]  /*1c50*/  @!P1 IMAD.IADD R28, R28, 0x1, -R17 ;  /* 0x000000011c1c9824 */ /* 0x000fe200078e0a11 */
[----:B------:R-:W-:Y:S02]  /*1c60*/  ISETP.GT.U32.AND P0, PT, R13, R22, PT ;  /* 0x000000160d00720c */ /* 0x000fe40003f04070 */
[----:B------:R-:W-:Y:S01]  /*1c70*/  @!P1 IADD3 R26, PT, PT, R26, 0x1, RZ ;  /* 0x000000011a1a9810 */ /* 0x000fe20007ffe0ff */
[----:B------:R-:W-:Y:S01]  /*1c80*/  FADD.FTZ R18, -R4, R23 ;  /* 0x0000001704127221 */ /* 0x000fe20000010100 */
[----:B------:R-:W-:-:S02]  /*1c90*/  ISETP.GE.U32.AND P2, PT, R28, R17, PT ;  /* 0x000000111c00720c */ /* 0x000fc40003f46070 */
[----:B------:R-:W-:Y:S01]  /*1ca0*/  ISETP.GE.AND P3, PT, R5, RZ, PT ;  /* 0x000000ff0500720c */ /* 0x000fe20003f66270 */
[----:B------:R-:W-:-:S06]  /*1cb0*/  FMUL.FTZ R18, R18, 1.4426950216293334961 ;  /* 0x3fb8aa3b12127820 */ /* 0x000fcc0000410000 */
[----:B------:R-:W0:Y:S01]  /*1cc0*/  MUFU.EX2 R18, R18 ;  /* 0x0000001200127308 */ /* 0x000e220000000800 */
[----:B------:R-:W-:Y:S02]  /*1cd0*/  @!P0 IMAD.IADD R22, R22, 0x1, -R13 ;  /* 0x0000000116168824 */ /* 0x000fe400078e0a0d */
[----:B------:R-:W-:Y:S01]  /*1ce0*/  @!P0 VIADD R12, R12, 0x1 ;  /* 0x000000010c0c8836 */ /* 0x000fe20000000000 */
[----:B------:R-:W-:Y:S01]  /*1cf0*/  ISETP.NE.AND P0, PT, R15, RZ, PT ;  /* 0x000000ff0f00720c */ /* 0x000fe20003f05270 */
[----:B------:R-:W-:Y:S01]  /*1d00*/  @P2 VIADD R26, R26, 0x1 ;  /* 0x000000011a1a2836 */ /* 0x000fe20000000000 */
[----:B------:R-:W-:Y:S01]  /*1d10*/  ISETP.GE.U32.AND P4, PT, R22, R13, PT ;  /* 0x0000000d1600720c */ /* 0x000fe20003f86070 */
[----:B------:R-:W-:Y:S01]  /*1d20*/  IMAD.MOV.U32 R22, RZ, RZ, 0x7f800000 ;  /* 0x7f800000ff167424 */ /* 0x000fe200078e00ff */
[----:B------:R-:W-:Y:S02]  /*1d30*/  ISETP.GE.AND P2, PT, R14, RZ, PT ;  /* 0x000000ff0e00720c */ /* 0x000fe40003f46270 */
[----:B------:R-:W-:-:S02]  /*1d40*/  @!P3 IADD3 R26, PT, PT, -R26, RZ, RZ ;  /* 0x000000ff1a1ab210 */ /* 0x000fc40007ffe1ff */
[----:B------:R-:W-:Y:S01]  /*1d50*/  ISETP.NE.AND P3, PT, R16, RZ, PT ;  /* 0x000000ff1000720c */ /* 0x000fe20003f65270 */
[----:B0-----:R-:W0:Y:S01]  /*1d60*/  SHFL.BFLY PT, R3, R18, 0x1, 0x1f ;  /* 0x0c201f0012037f89 */ /* 0x001e2200000e0000 */
[----:B------:R-:W-:Y:S02]  /*1d70*/  @!P5 LOP3.LUT R26, RZ, R17, RZ, 0x33, !PT ;  /* 0x00000011ff1ad212 */ /* 0x000fe400078e33ff */
[----:B------:R-:W-:-:S03]  /*1d80*/  SEL R13, RZ, 0x1, !P3 ;  /* 0x00000001ff0d7807 */ /* 0x000fc60005800000 */
[----:B------:R-:W-:Y:S01]  /*1d90*/  @P4 VIADD R12, R12, 0x1 ;  /* 0x000000010c0c4836 */ /* 0x000fe20000000000 */
[----:B------:R-:W-:Y:S02]  /*1da0*/  SHF.R.S32.HI R14, RZ, 0x1f, R10 ;  /* 0x0000001fff0e7819 */ /* 0x000fe4000001140a */
[----:B------:R-:W-:Y:S01]  /*1db0*/  SHF.R.S32.HI R5, RZ, 0x1f, R26 ;  /* 0x0000001fff057819 */ /* 0x000fe2000001141a */
[----:B------:R-:W-:Y:S01]  /*1dc0*/  @!P2 IMAD.MOV R12, RZ, RZ, -R12 ;  /* 0x000000ffff0ca224 */ /* 0x000fe200078e0a0c */
[----:B------:R-:W-:Y:S02]  /*1dd0*/  @!P0 LOP3.LUT R12, RZ, R15, RZ, 0x33, !PT ;  /* 0x0000000fff0c8212 */ /* 0x000fe400078e33ff */
[----:B------:R-:W-:Y:S02]  /*1de0*/  LOP3.LUT P0, RZ, R7, 0x3f9, RZ, 0xc0, !PT ;  /* 0x000003f907ff7812 */ /* 0x000fe4000780c0ff */
[----:B------:R-:W-:Y:S01]  /*1df0*/  ISETP.LT.U32.AND P2, PT, R20, R26, PT ;  /* 0x0000001a1400720c */ /* 0x000fe20003f41070 */
[----:B------:R-:W-:Y:S01]  /*1e00*/  IMAD R12, R12, UR13, RZ ;  /* 0x0000000d0c0c7c24 */ /* 0x000fe2000f8e02ff */
[----:B------:R-:W-:-:S02]  /*1e10*/  LOP3.LUT R13, R14, R13, RZ, 0xfc, !PT ;  /* 0x0000000d0e0d7212 */ /* 0x000fc400078efcff */
[----:B------:R-:W-:-:S04]  /*1e20*/  ISETP.LT.AND.EX P2, PT, R21, R5, PT, P2 ;  /* 0x000000051500720c */ /* 0x000fc80003f41320 */
[----:B------:R-:W-:Y:S01]  /*1e30*/  SEL R5, R20, R26, P2 ;  /* 0x0000001a14057207 */ /* 0x000fe20001000000 */
[----:B0-----:R-:W-:-:S05]  /*1e40*/  FADD.FTZ R3, R18, R3 ;  /* 0x0000000312037221 */ /* 0x001fca0000010000 */
[----:B------:R-:W-:-:S13]  /*1e50*/  FSETP.NE.FTZ.AND P1, PT, R3, RZ, PT ;  /* 0x000000ff0300720b */ /* 0x000fda0003f35000 */
[----:B------:R-:W0:Y:S02]  /*1e60*/  @P1 MUFU.LG2 R11, R3 ;  /* 0x00000003000b1308 */ /* 0x000e240000000c00 */
        /* <DEDUP_REMOVED lines=32> */
[----:B------:R-:W-:Y:S01]  /*2070*/  MOV R10, RZ ;  /* 0x000000ff000a7202 */ /* 0x000fe20000000f00 */
[----:B------:R-:W-:Y:S01]  /*2080*/  HFMA2 R31, -RZ, RZ, 0, 0 ;  /* 0x00000000ff1f7431 */ /* 0x000fe200000001ff */
[----:B------:R-:W-:Y:S02]  /*2090*/  LEA.HI R13, R7, UR15, RZ, 0x1f ;  /* 0x0000000f070d7c11 */ /* 0x000fe4000f8ff8ff */
[----:B------:R-:W-:-:S03]  /*20a0*/  ISETP.NE.U32.AND P0, PT, R30, RZ, PT ;  /* 0x000000ff1e00720c */ /* 0x000fc60003f05070 */
        /* <DEDUP_REMOVED lines=19> */
.L_x_500:
[----:B------:R-:W-:Y:S01]  /*21e0*/  LEA.HI R2, R7, UR15, RZ, 0x1f ;  /* 0x0000000f07027c11 */ /* 0x000fe2000f8ff8ff */
[----:B------:R-:W-:Y:S01]  /*21f0*/  IMAD.MOV.U32 R19, RZ, RZ, RZ ;  /* 0x000000ffff137224 */ /* 0x000fe200078e00ff */
[----:B------:R-:W-:Y:S02]  /*2200*/  MOV R18, R30 ;  /* 0x0000001e00127202 */ /* 0x000fe40000000f00 */
[----:B------:R-:W-:Y:S01]  /*2210*/  MOV R16, 0x2240 ;  /* 0x0000224000107802 */ /* 0x000fe20000000f00 */
[----:B------:R-:W-:Y:S02]  /*2220*/  IMAD.MOV.U32 R14, RZ, RZ, R2 ;  /* 0x000000ffff0e7224 */ /* 0x000fe400078e0002 */
[----:B------:R-:W-:Y:S05]  /*2230*/  CALL.REL.NOINC `($__internal_13_$__cuda_sm20_div_s64) ;  /* 0x0000002800287944 */ /* 0x000fea0003c00000 */
[----:B------:R-:W-:Y:S02]  /*2240*/  IADD3 R13, PT, PT, -R10, RZ, RZ ;  /* 0x000000ff0a0d7210 */ /* 0x000fe40007ffe1ff */
[----:B------:R-:W-:-:S03]  /*2250*/  MOV R31, R11 ;  /* 0x0000000b001f7202 */ /* 0x000fc60000000f00 */
[----:B------:R-:W-:Y:S01]  /*2260*/  IMAD R12, R30, R13, R2 ;  /* 0x0000000d1e0c7224 */ /* 0x000fe200078e0202 */
[----:B------:R-:W-:-:S07]  /*2270*/  MOV R30, R10 ;  /* 0x0000000a001e7202 */ /* 0x000fce0000000f00 */
.L_x_501:
        /* <DEDUP_REMOVED lines=59> */
.L_x_503:
[----:B------:R-:W-:Y:S01]  /*2630*/  IMAD.MOV.U32 R14, RZ, RZ, R30 ;  /* 0x000000ffff0e7224 */ /* 0x000fe200078e001e */
[----:B------:R-:W-:Y:S01]  /*2640*/  MOV R19, R31 ;  /* 0x0000001f00137202 */ /* 0x000fe20000000f00 */
[----:B------:R-:W-:Y:S01]  /*2650*/  IMAD.MOV.U32 R18, RZ, RZ, R34 ;  /* 0x000000ffff127224 */ /* 0x000fe200078e0022 */
[----:B------:R-:W-:Y:S02]  /*2660*/  MOV R16, 0x2680 ;  /* 0x0000268000107802 */ /* 0x000fe40000000f00 */
[----:B------:R-:W-:Y:S05]  /*2670*/  CALL.REL.NOINC `($__internal_13_$__cuda_sm20_div_s64) ;  /* 0x0000002400187944 */ /* 0x000fea0003c00000 */
[----:B------:R-:W-:-:S05]  /*2680*/  IADD3 R11, PT, PT, -R10, RZ, RZ ;  /* 0x000000ff0a0b7210 */ /* 0x000fca0007ffe1ff */
[----:B------:R-:W-:Y:S02]  /*2690*/  IMAD R30, R11, R34, R30 ;  /* 0x000000220b1e7224 */ /* 0x000fe400078e021e */
.L_x_504:
[----:B------:R-:W-:Y:S05]  /*26a0*/  BSYNC.RECONVERGENT B0 ;  /* 0x0000000000007941 */ /* 0x000fea0003800200 */
.L_x_502:
        /* <DEDUP_REMOVED lines=159> */
.L_x_499:
[----:B------:R-:W0:Y:S01]  /*30a0*/  LDC.64 R4, c[0x0][0x420] ;  /* 0x00010800ff047b82 */ /* 0x000e220000000a00 */
[----:B------:R-:W-:-:S05]  /*30b0*/  IADD3 R2, PT, PT, R2, UR15, RZ ;  /* 0x0000000f02027c10 */ /* 0x000fca000fffe0ff */
[----:B0-----:R-:W-:-:S05]  /*30c0*/  IMAD.WIDE.U32 R2, R2, 0x4, R4 ;  /* 0x0000000402027825 */ /* 0x001fca00078e0004 */
[----:B------:R1:W-:Y:S02]  /*30d0*/  STG.E desc[UR10][R2.64], R22 ;  /* 0x0000001602007986 */ /* 0x0003e4000c10190a */
.L_x_498:
[----:B------:R-:W-:Y:S05]  /*30e0*/  BSYNC.RECONVERGENT B1 ;  /* 0x0000000000017941 */ /* 0x000fea0003800200 */
.L_x_497:
        /* <DEDUP_REMOVED lines=17> */
.L_x_506:
[----:B------:R-:W-:Y:S05]  /*3200*/  BSYNC.RECONVERGENT B0 ;  /* 0x0000000000007941 */ /* 0x000fea0003800200 */
.L_x_505:
        /* <DEDUP_REMOVED lines=49> */
.L_x_511:
        /* <DEDUP_REMOVED lines=133> */
.L_x_510:
        /* <DEDUP_REMOVED lines=73> */
.L_x_512:
[----:B------:R-:W-:-:S09]  /*4200*/  UISETP.NE.OR UP1, UPT, UR5, URZ, UP1 ;  /* 0x000000ff0500728c */ /* 0x000fd20008f25670 */
[----:B------:R-:W-:Y:S05]  /*4210*/  BRA.U !UP1, `(.L_x_508) ;  /* 0x0000000109947547 */ /* 0x000fea000b800000 */
.L_x_509:
[----:B------:R-:W-:-:S13]  /*4220*/  ISETP.GE.AND P0, PT, R12, UR13, PT ;  /* 0x0000000d0c007c0c */ /* 0x000fda000bf06270 */
.L_x_513:
        /* <DEDUP_REMOVED lines=36> */
.L_x_508:
        /* <DEDUP_REMOVED lines=10> */
.L_x_514:
        /* <DEDUP_REMOVED lines=12> */
.L_x_507:
        /* <DEDUP_REMOVED lines=81> */
        .weak           $__internal_13_$__cuda_sm20_div_s64
        .type           $__internal_13_$__cuda_sm20_div_s64,@function
        .size           $__internal_13_$__cuda_sm20_div_s64,(.L_x_14861 - $__internal_13_$__cuda_sm20_div_s64)
$__internal_13_$__cuda_sm20_div_s64:
        /* <DEDUP_REMOVED lines=86> */
[----:B------:R-:W-:Y:S05]  /*5040*/  RET.REL.NODEC R12 `(_ZN5flash32flash_fwd_splitkv_combine_kernelI23Flash_fwd_kernel_traitsILi128ELi64ELi128ELi4ELb0ELb0EN7cutlass10bfloat16_tE19Flash_kernel_traitsILi128ELi64ELi128ELi4ES3_EELi4ELi1ELb1EEEvNS_16Flash_fwd_paramsE) ;  /* 0xffffffac0cec7950 */ /* 0x000fea0003c3ffff */
.L_x_515:
        /* <DEDUP_REMOVED lines=11> */
.L_x_14861:


//--------------------- .text._ZN5flash24flash_fwd_splitkv_kernelI23Flash_fwd_kernel_traitsILi128ELi64ELi128ELi4ELb0ELb0EN7cutlass10bfloat16_tE19Flash_kernel_traitsILi128ELi64ELi128ELi4ES3_EELb0ELb0ELb0ELb0ELb1ELb0ELb0ELb0EEEvNS_16Flash_fwd_paramsE --------------------------
	.section	.text._ZN5flash24flash_fwd_splitkv_kernelI23Flash_fwd_kernel_traitsILi128ELi64ELi128ELi4ELb0ELb0EN7cutlass10bfloat16_tE19Flash_kernel_traitsILi128ELi64ELi128ELi4ES3_EELb0ELb0ELb0ELb0ELb1ELb0ELb0ELb0EEEvNS_16Flash_fwd_paramsE,"ax",@progbits
	.align	128
        .global         _ZN5flash24flash_fwd_splitkv_kernelI23Flash_fwd_kernel_traitsILi128ELi64ELi128ELi4ELb0ELb0EN7cutlass10bfloat16_tE19Flash_kernel_traitsILi128ELi64ELi128ELi4ES3_EELb0ELb0ELb0ELb0ELb1ELb0ELb0ELb0EEEvNS_16Flash_fwd_paramsE
        .type           _ZN5flash24flash_fwd_splitkv_kernelI23Flash_fwd_kernel_traitsILi128ELi64ELi128ELi4ELb0ELb0EN7cutlass10bfloat16_tE19Flash_kernel_traitsILi128ELi64ELi128ELi4ES3_EELb0ELb0ELb0ELb0ELb1ELb0ELb0ELb0EEEvNS_16Flash_fwd_paramsE,@function
        .size           _ZN5flash24flash_fwd_splitkv_kernelI23Flash_fwd_kernel_traitsILi128ELi64ELi128ELi4ELb0ELb0EN7cutlass10bfloat16_tE19Flash_kernel_traitsILi128ELi64ELi128ELi4ES3_EELb0ELb0ELb0ELb0ELb1ELb0ELb0ELb0EEEvNS_16Flash_fwd_paramsE,(.L_x_14862 - _ZN5flash24flash_fwd_splitkv_kernelI23Flash_fwd_kernel_traitsILi128ELi64ELi128ELi4ELb0ELb0EN7cutlass10bfloat16_tE19Flash_kernel_traitsILi128ELi64ELi128ELi4ES3_EELb0ELb0ELb0ELb0ELb1ELb0ELb0ELb0EEEvNS_16Flash_fwd_paramsE)
        .other          _ZN5flash24flash_fwd_splitkv_kernelI23Flash_fwd_kernel_traitsILi128ELi64ELi128ELi4ELb0ELb0EN7cutlass10bfloat16_tE19Flash_kernel_traitsILi128ELi64ELi128ELi4ES3_EELb0ELb0ELb0ELb0ELb1ELb0ELb0ELb0EEEvNS_16Flash_fwd_paramsE,@"STO_CUDA_ENTRY STV_DEFAULT"
_ZN5flash24flash_fwd_splitkv_kernelI23Flash_fwd_kernel_traitsILi128ELi64ELi128ELi4ELb0ELb0EN7cutlass10bfloat16_tE19Flash_kernel_traitsILi128ELi64ELi128ELi4ES3_EELb0ELb0ELb0ELb0ELb1ELb0ELb0ELb0EEEvNS_16Flash_fwd_paramsE:
.text._ZN5flash24flash_fwd_splitkv_kernelI23Flash_fwd_kernel_traitsILi128ELi64ELi128ELi4ELb0ELb0EN7cutlass10bfloat16_tE19Flash_kernel_traitsILi128ELi64ELi128ELi4ES3_EELb0ELb0ELb0ELb0ELb1ELb0ELb0ELb0EEEvNS_16Flash_fwd_paramsE:
[----:B------:R-:W-:Y:S01]  /*0000*/  LDC R1, c[0x0][0x37c] ;  /* 0x0000df00ff017b82 */ /* 0x000fe20000000800 */
[----:B------:R-:W1:Y:S07]  /*0010*/  S2R R219, SR_CTAID.X ;  /* 0x0000000000db7919 */ /* 0x000e6e0000002500 */
[----:B------:R-:W2:Y:S01]  /*0020*/  LDC.64 R2, c[0x0][0x348] ;  /* 0x0000d200ff027b82 */ /* 0x000ea20000000a00 */
[----:B------:R-:W-:Y:S01]  /*0030*/  BSSY.RECONVERGENT B2, `(.L_x_516) ;  /* 0x0000005000027945 */ /* 0x000fe20003800200 */
[----:B------:R-:W-:Y:S01]  /*0040*/  MOV R216, 0x80 ;  /* 0x0000008000d87802 */ /* 0x000fe20000000f00 */
[----:B------:R-:W3:Y:S01]  /*0050*/  S2R R218, SR_CTAID.Y ;  /* 0x0000000000da7919 */ /* 0x000ee20000002600 */
[----:B------:R-:W4:Y:S05]  /*0060*/  S2R R217, SR_CTAID.Z ;  /* 0x0000000000d97919 */ /* 0x000f2a0000002700 */
[----:B-1234-:R-:W-:Y:S05]  /*0070*/  CALL.REL.NOINC `($_ZN5flash24flash_fwd_splitkv_kernelI23Flash_fwd_kernel_traitsILi128ELi64ELi128ELi4ELb0ELb0EN7cutlass10bfloat16_tE19Flash_kernel_traitsILi128ELi64ELi128ELi4ES3_EELb0ELb0ELb0ELb0ELb1ELb0ELb0ELb0EEEvNS_16Flash_fwd_paramsE$_ZN5flash30compute_attn_1rowblock_splitkvI23Flash_fwd_kernel_traitsILi128ELi64ELi128ELi4ELb0ELb0EN7cutlass10bfloat16_tE19Flash_kernel_traitsILi128ELi64ELi128ELi4ES3_EELb0ELb0ELb0ELb0ELb1ELb0ELb0ELb0ENS_16Flash_fwd_paramsEEEvRKT8_iiiii) ;  /* 0x0000000000087944 */ /* 0x01efea0003c00000 */
[----:B------:R-:W-:Y:S05]  /*0080*/  BSYNC.RECONVERGENT B2 ;  /* 0x0000000000027941 */ /* 0x000fea0003800200 */
.L_x_516:
[----:B------:R-:W-:Y:S05]  /*0090*/  EXIT ;  /* 0x000000000000794d */ /* 0x000fea0003800000 */
        .type           $_ZN5flash24flash_fwd_splitkv_kernelI23Flash_fwd_kernel_traitsILi128ELi64ELi128ELi4ELb0ELb0EN7cutlass10bfloat16_tE19Flash_kernel_traitsILi128ELi64ELi128ELi4ES3_EELb0ELb0ELb0ELb0ELb1ELb0ELb0ELb0EEEvNS_16Flash_fwd_paramsE$_ZN5flash30compute_attn_1rowblock_splitkvI23Flash_fwd_kernel_traitsILi128ELi64ELi128ELi4ELb0ELb0EN7cutlass10bfloat16_tE19Flash_kernel_traitsILi128ELi64ELi128ELi4ES3_EELb0ELb0ELb0ELb0ELb1ELb0ELb0ELb0ENS_16Flash_fwd_paramsEEEvRKT8_iiiii,@function
        .size           $_ZN5flash24flash_fwd_splitkv_kernelI23Flash_fwd_kernel_traitsILi128ELi64ELi128ELi4ELb0ELb0EN7cutlass10bfloat16_tE19Flash_kernel_traitsILi128ELi64ELi128ELi4ES3_EELb0ELb0ELb0ELb0ELb1ELb0ELb0ELb0EEEvNS_16Flash_fwd_paramsE$_ZN5flash30compute_attn_1rowblock_splitkvI23Flash_fwd_kernel_traitsILi128ELi64ELi128ELi4ELb0ELb0EN7cutlass10bfloat16_tE19Flash_kernel_traitsILi128ELi64ELi128ELi4ES3_EELb0ELb0ELb0ELb0ELb1ELb0ELb0ELb0ENS_16Flash_fwd_paramsEEEvRKT8_iiiii,(.L_x_14862 - $_ZN5flash24flash_fwd_splitkv_kernelI23Flash_fwd_kernel_traitsILi128ELi64ELi128ELi4ELb0ELb0EN7cutlass10bfloat16_tE19Flash_kernel_traitsILi128ELi64ELi128ELi4ES3_EELb0ELb0ELb0ELb0ELb1ELb0ELb0ELb0EEEvNS_16Flash_fwd_paramsE$_ZN5flash30compute_attn_1rowblock_splitkvI23Flash_fwd_kernel_traitsILi128ELi64ELi128ELi4ELb0ELb0EN7cutlass10bfloat16_tE19Flash_kernel_traitsILi128ELi64ELi128ELi4ES3_EELb0ELb0ELb0ELb0ELb1ELb0ELb0ELb0ENS_16Flash_fwd_paramsEEEvRKT8_iiiii)
$_ZN5flash24flash_fwd_splitkv_kernelI23Flash_fwd_kernel_traitsILi128ELi64ELi128ELi4ELb0ELb0EN7cutlass10bfloat16_tE19Flash_kernel_traitsILi128ELi64ELi128ELi4ES3_EELb0ELb0ELb0ELb0ELb1ELb0ELb0ELb0EEEvNS_16Flash_fwd_paramsE$_ZN5flash30compute_attn_1rowblock_splitkvI23Flash_fwd_kernel_traitsILi128ELi64ELi128ELi4ELb0ELb0EN7cutlass10bfloat16_tE19Flash_kernel_traitsILi128ELi64ELi128ELi4ES3_EELb0ELb0ELb0ELb0ELb1ELb0ELb0ELb0ENS_16Flash_fwd_paramsEEEvRKT8_iiiii:
[----:B------:R-:W1:Y:S02]  /*00a0*/  LDCU.64 UR4, c[0x0][0x358] ;  /* 0x00006b00ff0477ac */ /* 0x000e640008000a00 */
[----:B-1----:R-:W2:Y:S04]  /*00b0*/  LD.E.64 R6, desc[UR4][R2.64+0xf0] ;  /* 0x0000f00402067980 */ /* 0x002ea8000c101b00 */
[----:B------:R-:W3:Y:S04]  /*00c0*/  LD.E.64 R20, desc[UR4][R2.64+0xe0] ;  /* 0x0000e00402147980 */ /* 0x000ee8000c101b00 */
[----:B------:R-:W4:Y:S01]  /*00d0*/  LD.E.64 R12, desc[UR4][R2.64+0xe8] ;  /* 0x0000e804020c7980 */ /* 0x000f22000c101b00 */
[----:B------:R-:W-:-:S03]  /*00e0*/  IMAD.SHL.U32 R4, R218, 0x4, RZ ;  /* 0x00000004da047824 */ /* 0x000fc600078e00ff */
[----:B------:R-:W4:Y:S01]  /*00f0*/  LD.E.64 R14, desc[UR4][R2.64+0xf8] ;  /* 0x0000f804020e7980 */ /* 0x000f22000c101b00 */
[----:B--2---:R-:W-:Y:S02]  /*0100*/  ISETP.NE.U32.AND P1, PT, R6, RZ, PT ;  /* 0x000000ff0600720c */ /* 0x004fe40003f25070 */
[----:B---3--:R-:W-:Y:S02]  /*0110*/  ISETP.NE.U32.AND P4, PT, R20, RZ, PT ;  /* 0x000000ff1400720c */ /* 0x008fe40003f85070 */
[----:B------:R-:W-:Y:S02]  /*0120*/  ISETP.NE.AND.EX P1, PT, R7, RZ, PT, P1 ;  /* 0x000000ff0700720c */ /* 0x000fe40003f25310 */
[----:B----4-:R-:W-:Y:S02]  /*0130*/  ISETP.NE.U32.AND P3, PT, R12, RZ, PT ;  /* 0x000000ff0c00720c */ /* 0x010fe40003f65070 */
[----:B------:R-:W-:Y:S02]  /*0140*/  ISETP.NE.AND.EX P4, PT, R21, RZ, PT, P4 ;  /* 0x000000ff1500720c */ /* 0x000fe40003f85340 */
[----:B------:R-:W-:-:S02]  /*0150*/  ISETP.NE.AND.EX P3, PT, R13, RZ, PT, P3 ;  /* 0x000000ff0d00720c */ /* 0x000fc40003f65330 */
[----:B------:R-:W-:-:S04]  /*0160*/  ISETP.NE.U32.AND P2, PT, R20, RZ, PT ;  /* 0x000000ff1400720c */ /* 0x000fc80003f45070 */
[----:B------:R-:W-:Y:S01]  /*0170*/  ISETP.NE.AND.EX P2, PT, R21, RZ, PT, P2 ;  /* 0x000000ff1500720c */ /* 0x000fe20003f45320 */
[----:B------:R-:W-:Y:S01]  /*0180*/  IMAD.WIDE.U32 R20, R218, 0x4, R20 ;  /* 0x00000004da147825 */ /* 0x000fe200078e0014 */
[----:B------:R-:W-:-:S03]  /*0190*/  @P1 IADD3 R18, P0, PT, R6, R4, RZ ;  /* 0x0000000406121210 */ /* 0x000fc60007f1e0ff */
[----:B------:R1:W5:Y:S04]  /*01a0*/  @!P4 LD.E R27, desc[UR4][R2.64+0xb4] ;  /* 0x0000b404021bc980 */ /* 0x000368000c101900 */
[----:B------:R1:W5:Y:S04]  /*01b0*/  @P4 LD.E R8, desc[UR4][R20.64+0x4] ;  /* 0x0000040414084980 */ /* 0x000368000c101900 */
[----:B------:R1:W5:Y:S01]  /*01c0*/  @!P3 LD.E R6, desc[UR4][R2.64+0xb8] ;  /* 0x0000b8040206b980 */ /* 0x000362000c101900 */
[----:B------:R-:W-:Y:S01]  /*01d0*/  IMAD.MOV.U32 R223, RZ, RZ, -0x1 ;  /* 0xffffffffffdf7424 */ /* 0x000fe200078e00ff */
[----:B------:R-:W2:Y:S05]  /*01e0*/  S2R R199, SR_TID.X ;  /* 0x0000000000c77919 */ /* 0x000eaa0000002100 */
[----:B------:R1:W5:Y:S01]  /*01f0*/  @P2 LD.E R223, desc[UR4][R20.64] ;  /* 0x0000000414df2980 */ /* 0x000362000c101900 */
[----:B------:R-:W-:-:S02]  /*0200*/  ISETP.NE.U32.AND P2, PT, R12, RZ, PT ;  /* 0x000000ff0c00720c */ /* 0x000fc40003f45070 */
[----:B------:R-:W-:Y:S02]  /*0210*/  SHF.R.U32.HI R0, RZ, 0x1e, R218 ;  /* 0x0000001eff007819 */ /* 0x000fe400000116da */
[----:B------:R-:W-:Y:S01]  /*0220*/  ISETP.NE.AND.EX P2, PT, R13, RZ, PT, P2 ;  /* 0x000000ff0d00720c */ /* 0x000fe20003f45320 */
[----:B------:R-:W-:Y:S02]  /*0230*/  IMAD.MOV.U32 R11, RZ, RZ, RZ ;  /* 0x000000ffff0b7224 */ /* 0x000fe400078e00ff */
[----:B------:R-:W-:Y:S01]  /*0240*/  @P1 IMAD.X R19, R7, 0x1, R0, P0 ;  /* 0x0000000107131824 */ /* 0x000fe200000e0600 */
[----:B------:R-:W-:Y:S01]  /*0250*/  ISETP.NE.U32.AND P0, PT, R14, RZ, PT ;  /* 0x000000ff0e00720c */ /* 0x000fe20003f05070 */
[----:B------:R-:W-:Y:S03]  /*0260*/  BSSY.RECONVERGENT B0, `(.L_x_517) ;  /* 0x000000b000007945 */ /* 0x000fe60003800200 */
[----:B------:R1:W5:Y:S01]  /*0270*/  @P1 LD.E R11, desc[UR4][R18.64] ;  /* 0x00000004120b1980 */ /* 0x000362000c101900 */
[----:B------:R-:W-:Y:S01]  /*0280*/  IADD3 R16, P1, PT, R12, R4, RZ ;  /* 0x000000040c107210 */ /* 0x000fe20007f3e0ff */
[----:B------:R-:W-:Y:S01]  /*0290*/  IMAD.MOV.U32 R12, RZ, RZ, -0x1 ;  /* 0xffffffffff0c7424 */ /* 0x000fe200078e00ff */
[----:B------:R-:W-:-:S03]  /*02a0*/  ISETP.NE.AND.EX P0, PT, R15, RZ, PT, P0 ;  /* 0x000000ff0f00720c */ /* 0x000fc60003f05300 */
[----:B------:R-:W-:Y:S01]  /*02b0*/  IMAD.X R17, R13, 0x1, R0, P1 ;  /* 0x000000010d117824 */ /* 0x000fe200008e0600 */
[----:B------:R-:W-:Y:S09]  /*02c0*/  @!P2 BRA `(.L_x_518) ;  /* 0x000000000010a947 */ /* 0x000ff20003800000 */
[----:B------:R-:W3:Y:S02]  /*02d0*/  LD.E.U8 R5, desc[UR4][R2.64+0x1b2] ;  /* 0x0001b20402057980 */ /* 0x000ee4000c101100 */
[----:B---3--:R-:W-:-:S13]  /*02e0*/  ISETP.NE.AND P1, PT, R5, RZ, PT ;  /* 0x000000ff0500720c */ /* 0x008fda0003f25270 */
[----:B------:R-:W-:Y:S05]  /*02f0*/  @!P1 BRA `(.L_x_518) ;  /* 0x0000000000049947 */ /* 0x000fea0003800000 */
[----:B------:R3:W5:Y:S02]  /*0300*/  LD.E R12, desc[UR4][R16.64] ;  /* 0x00000004100c7980 */ /* 0x000764000c101900 */
.L_x_518:
[----:B------:R-:W-:Y:S05]  /*0310*/  BSYNC.RECONVERGENT B0 ;  /* 0x0000000000007941 */ /* 0x000fea0003800200 */
.L_x_517:
[----:B------:R-:W-:Y:S04]  /*0320*/  BSSY.RECONVERGENT B0, `(.L_x_519) ;  /* 0x0000007000007945 */ /* 0x000fe80003800200 */
[----:B------:R-:W-:Y:S05]  /*0330*/  @!P3 BRA `(.L_x_520) ;  /* 0x000000000014b947 */ /* 0x000fea0003800000 */
[----:B------:R-:W4:Y:S02]  /*0340*/  LD.E.U8 R5, desc[UR4][R2.64+0x1b2] ;  /* 0x0001b20402057980 */ /* 0x000f24000c101100 */
[----:B----4-:R-:W-:-:S13]  /*0350*/  ISETP.NE.AND P1, PT, R5, RZ, PT ;  /* 0x000000ff0500720c */ /* 0x010fda0003f25270 */
[----:B------:R-:W4:Y:S02]  /*0360*/  @P1 LD.E R5, desc[UR4][R16.64+0x4] ;  /* 0x0000040410051980 */ /* 0x000f24000c101900 */
[----:B----45:R-:W-:-:S06]  /*0370*/  @P1 IADD3 R6, PT, PT, R5, -R12, RZ ;  /* 0x8000000c05061210 */ /* 0x030fcc0007ffe0ff */
[----:B------:R4:W5:Y:S02]  /*0380*/  @!P1 LD.E R6, desc[UR4][R16.64] ;  /* 0x0000000410069980 */ /* 0x000964000c101900 */
.L_x_520:
[----:B------:R-:W-:Y:S05]  /*0390*/  BSYNC.RECONVERGENT B0 ;  /* 0x0000000000007941 */ /* 0x000fea0003800200 */
.L_x_519:
[----:B------:R-:W-:Y:S01]  /*03a0*/  BSSY.RECONVERGENT B1, `(.L_x_521) ;  /* 0x0000011000017945 */ /* 0x000fe20003800200 */
[----:B-----5:R-:W-:-:S03]  /*03b0*/  @P4 IADD3 R27, PT, PT, -R223, R8, RZ ;  /* 0x00000008df1b4210 */ /* 0x020fc60007ffe1ff */
[----:B------:R-:W-:Y:S05]  /*03c0*/  @!P0 BRA `(.L_x_522) ;  /* 0x0000000000148947 */ /* 0x000fea0003800000 */
[----:B------:R-:W-:-:S05]  /*03d0*/  IADD3 R6, P0, PT, R14, R4, RZ ;  /* 0x000000040e067210 */ /* 0x000fca0007f1e0ff */
[----:B------:R-:W-:-:S05]  /*03e0*/  IMAD.X R7, R15, 0x1, R0, P0 ;  /* 0x000000010f077824 */ /* 0x000fca00000e0600 */
[----:B------:R-:W5:Y:S02]  /*03f0*/  LD.E R6, desc[UR4][R6.64] ;  /* 0x0000000406067980 */ /* 0x000f64000c101900 */
[----:B-----5:R-:W-:Y:S01]  /*0400*/  IADD3 R133, PT, PT, R6, -R11, RZ ;  /* 0x8000000b06857210 */ /* 0x020fe20007ffe0ff */
[----:B------:R-:W-:Y:S05]  /*0410*/  BRA `(.L_x_523) ;  /* 0x0000000000247947 */ /* 0x000fea0003800000 */
.L_x_522:
[----:B------:R-:W5:Y:S01]  /*0420*/  LD.E.64 R8, desc[UR4][R2.64+0x108] ;  /* 0x0001080402087980 */ /* 0x000f62000c101b00 */
[----:B------:R-:W-:Y:S01]  /*0430*/  BSSY.RECONVERGENT B0, `(.L_x_524) ;  /* 0x0000006000007945 */ /* 0x000fe20003800200 */
[----:B------:R-:W-:Y:S01]  /*0440*/  IMAD.MOV.U32 R133, RZ, RZ, RZ ;  /* 0x000000ffff857224 */ /* 0x000fe200078e00ff */
[----:B-----5:R-:W-:-:S04]  /*0450*/  ISETP.NE.U32.AND P0, PT, R8, RZ, PT ;  /* 0x000000ff0800720c */ /* 0x020fc80003f05070 */
[----:B------:R-:W-:-:S13]  /*0460*/  ISETP.NE.AND.EX P0, PT, R9, RZ, PT, P0 ;  /* 0x000000ff0900720c */ /* 0x000fda0003f05300 */
[----:B------:R-:W-:Y:S05]  /*0470*/  @!P0 BRA `(.L_x_525) ;  /* 0x0000000000048947 */ /* 0x000fea0003800000 */
[----:B------:R1:W5:Y:S02]  /*0480*/  LD.E R133, desc[UR4][R2.64+0xbc] ;  /* 0x0000bc0402857980 */ /* 0x000364000c101900 */
.L_x_525:
[----:B------:R-:W-:Y:S05]  /*0490*/  BSYNC.RECONVERGENT B0 ;  /* 0x0000000000007941 */ /* 0x000fea0003800200 */
.L_x_524:
[----:B-----5:R-:W-:Y:S02]  /*04a0*/  IADD3 R133, PT, PT, R133, R6, -R11 ;  /* 0x0000000685857210 */ /* 0x020fe40007ffe80b */
.L_x_523:
[----:B------:R-:W-:Y:S05]  /*04b0*/  BSYNC.RECONVERGENT B1 ;  /* 0x0000000000017941 */ /* 0x000fea0003800200 */
.L_x_521:
[----:B------:R-:W-:Y:S01]  /*04c0*/  IMAD.SHL.U32 R208, R219, 0x40, RZ ;  /* 0x00000040dbd07824 */ /* 0x000fe200078e00ff */
[----:B------:R-:W-:Y:S01]  /*04d0*/  MOV R6, R216 ;  /* 0x000000d800067202 */ /* 0x000fe20000000f00 */
[----:B------:R-:W-:-:S03]  /*04e0*/  IMAD.MOV.U32 R7, RZ, RZ, 0x0 ;  /* 0x00000000ff077424 */ /* 0x000fc600078e00ff */
[----:B------:R-:W-:-:S13]  /*04f0*/  ISETP.GT.AND P0, PT, R27, R208, PT ;  /* 0x000000d01b00720c */ /* 0x000fda0003f04270 */
[----:B-1234-:R-:W-:Y:S05]  /*0500*/  @!P0 RET.REL.NODEC R6 `(_ZN5flash24flash_fwd_splitkv_kernelI23Flash_fwd_kernel_traitsILi128ELi64ELi128ELi4ELb0ELb0EN7cutlass10bfloat16_tE19Flash_kernel_traitsILi128ELi64ELi128ELi4ES3_EELb0ELb0ELb0ELb0ELb1ELb0ELb0ELb0EEEvNS_16Flash_fwd_paramsE) ;  /* 0xfffffff806bc8950 */ /* 0x01efea0003c3ffff */
[----:B------:R-:W2:Y:S01]  /*0510*/  LD.E R8, desc[UR4][R2.64+0xb8] ;  /* 0x0000b80402087980 */ /* 0x000ea2000c101900 */
[----:B------:R-:W-:-:S05]  /*0520*/  VIADD R6, R133, 0x7f ;  /* 0x0000007f85067836 */ /* 0x000fca0000000000 */
[----:B------:R-:W-:-:S04]  /*0530*/  SHF.R.S32.HI R5, RZ, 0x1f, R6 ;  /* 0x0000001fff057819 */ /* 0x000fc80000011406 */
[----:B------:R-:W-:-:S04]  /*0540*/  LEA.HI R5, R5, R6, RZ, 0x7 ;  /* 0x0000000605057211 */ /* 0x000fc800078f38ff */
[----:B------:R-:W-:Y:S01]  /*0550*/  SHF.R.S32.HI R5, RZ, 0x7, R5 ;  /* 0x00000007ff057819 */ /* 0x000fe20000011405 */
[----:B--2---:R-:W-:-:S05]  /*0560*/  VIADD R8, R8, 0x7f ;  /* 0x0000007f08087836 */ /* 0x004fca0000000000 */
[----:B------:R-:W-:-:S04]  /*0570*/  SHF.R.S32.HI R7, RZ, 0x1f, R8 ;  /* 0x0000001fff077819 */ /* 0x000fc80000011408 */
[----:B------:R-:W-:-:S04]  /*0580*/  LEA.HI R7, R7, R8, RZ, 0x7 ;  /* 0x0000000807077211 */ /* 0x000fc800078f38ff */
[----:B------:R-:W-:-:S04]  /*0590*/  SHF.R.S32.HI R26, RZ, 0x7, R7 ;  /* 0x00000007ff1a7819 */ /* 0x000fc80000011407 */
[----:B------:R-:W-:-:S04]  /*05a0*/  VIMNMX R26, PT, PT, R26, R5, PT ;  /* 0x000000051a1a7248 */ /* 0x000fc80003fe0100 */
[----:B------:R-:W-:-:S13]  /*05b0*/  ISETP.GT.AND P0, PT, R26, RZ, PT ;  /* 0x000000ff1a00720c */ /* 0x000fda0003f04270 */
[----:B------:R-:W-:Y:S05]  /*05c0*/  @P0 BRA `(.L_x_526) ;  /* 0x0000000400c40947 */ /* 0x000fea0003800000 */
[----:B------:R-:W-:Y:S01]  /*05d0*/  ISETP.NE.AND P0, PT, R223, -0x1, PT ;  /* 0xffffffffdf00780c */ /* 0x000fe20003f05270 */
[----:B------:R-:W2:Y:S04]  /*05e0*/  LD.E.64 R14, desc[UR4][R2.64+0x88] ;  /* 0x00008804020e7980 */ /* 0x000ea8000c101b00 */
[----:B------:R-:W3:Y:S04]  /*05f0*/  LD.E R0, desc[UR4][R2.64+0x60] ;  /* 0x0000600402007980 */ /* 0x000ee8000c101900 */
[----:B------:R-:W4:Y:S04]  /*0600*/  LD.E R5, desc[UR4][R2.64+0xb4] ;  /* 0x0000b40402057980 */ /* 0x000f28000c101900 */
[----:B------:R-:W3:Y:S04]  /*0610*/  @!P0 LD.E.64 R12, desc[UR4][R2.64+0x80] ;  /* 0x00008004020c8980 */ /* 0x000ee8000c101b00 */
[----:B------:R-:W4:Y:S04]  /*0620*/  LD.E.64 R8, desc[UR4][R2.64+0xa0] ;  /* 0x0000a00402087980 */ /* 0x000f28000c101b00 */
[----:B------:R-:W4:Y:S01]  /*0630*/  LD.E.64 R10, desc[UR4][R2.64+0x90] ;  /* 0x00009004020a7980 */ /* 0x000f22000c101b00 */
[----:B------:R-:W-:-:S02]  /*0640*/  IMAD.SHL.U32 R7, R199, 0x8, RZ ;  /* 0x00000008c7077824 */ /* 0x000fc400078e00ff */
[----:B------:R-:W-:Y:S01]  /*0650*/  IMAD.MOV.U32 R21, RZ, RZ, RZ ;  /* 0x000000ffff157224 */ /* 0x000fe200078e00ff */
[----:B------:R1:W5:Y:S02]  /*0660*/  LD.E.64 R16, desc[UR4][R2.64+0x70] ;  /* 0x0000700402107980 */ /* 0x000364000c101b00 */
[----:B------:R-:W-:Y:S01]  /*0670*/  LOP3.LUT R20, R7, 0x38, RZ, 0xc0, !PT ;  /* 0x0000003807147812 */ /* 0x000fe200078ec0ff */
[----:B------:R-:W-:Y:S01]  /*0680*/  BSSY.RECONVERGENT B0, `(.L_x_527) ;  /* 0x000002b000007945 */ /* 0x000fe20003800200 */
[----:B-1----:R-:W-:Y:S01]  /*0690*/  SHF.R.U32.HI R3, RZ, 0x3, R199 ;  /* 0x00000003ff037819 */ /* 0x002fe200000116c7 */
[----:B------:R-:W-:-:S03]  /*06a0*/  IMAD.IADD R2, R27, 0x1, -R208 ;  /* 0x000000011b027824 */ /* 0x000fc600078e0ad0 */
[----:B------:R-:W-:Y:S02]  /*06b0*/  IADD3 R7, PT, PT, R3, 0x10, RZ ;  /* 0x0000001003077810 */ /* 0x000fe40007ffe0ff */
[----:B------:R-:W-:-:S04]  /*06c0*/  LOP3.LUT P6, R199, R199, 0x7, RZ, 0xc0, !PT ;  /* 0x00000007c7c77812 */ /* 0x000fc800078cc0ff */
[----:B------:R-:W-:Y:S01]  /*06d0*/  ISETP.GE.OR P6, PT, R3, R2, P6 ;  /* 0x000000020300720c */ /* 0x000fe200037c6670 */
[----:B--2---:R-:W-:-:S04]  /*06e0*/  @P0 IMAD.WIDE.U32 R18, R14, R223, RZ ;  /* 0x000000df0e120225 */ /* 0x004fc800078e00ff */
[----:B------:R-:W-:Y:S02]  /*06f0*/  @P0 IMAD R4, R15, R223, RZ ;  /* 0x000000df0f040224 */ /* 0x000fe400078e02ff */
[-C--:B---3--:R-:W-:Y:S02]  /*0700*/  @!P0 IMAD R6, R13, R218.reuse, RZ ;  /* 0x000000da0d068224 */ /* 0x088fe400078e02ff */
[----:B------:R-:W-:Y:S01]  /*0710*/  @!P0 IMAD.WIDE.U32 R12, R12, R218, RZ ;  /* 0x000000da0c0c8225 */ /* 0x000fe200078e00ff */
[----:B------:R-:W-:-:S03]  /*0720*/  @P0 MOV R12, R18 ;  /* 0x00000012000c0202 */ /* 0x000fc60000000f00 */
[----:B------:R-:W-:Y:S02]  /*0730*/  @!P0 IMAD.IADD R6, R13, 0x1, R6 ;  /* 0x000000010d068824 */ /* 0x000fe400078e0206 */
[----:B------:R-:W-:Y:S02]  /*0740*/  @P0 IMAD.IADD R6, R19, 0x1, R4 ;  /* 0x0000000113060824 */ /* 0x000fe400078e0204 */
[----:B------:R-:W-:Y:S02]  /*0750*/  IMAD R0, R0, R218, R217 ;  /* 0x000000da00007224 */ /* 0x000fe400078e02d9 */
[----:B------:R-:W-:-:S04]  /*0760*/  IMAD.WIDE.U32 R18, R208, R14, R20 ;  /* 0x0000000ed0127225 */ /* 0x000fc800078e0014 */
[----:B----4-:R-:W-:Y:S01]  /*0770*/  IMAD R0, R5, R0, R208 ;  /* 0x0000000005007224 */ /* 0x010fe200078e02d0 */
[----:B------:R-:W-:Y:S01]  /*0780*/  IADD3 R12, P3, PT, R12, R18, RZ ;  /* 0x000000120c0c7210 */ /* 0x000fe20007f7e0ff */
[----:B------:R-:W-:Y:S02]  /*0790*/  IMAD R13, R15, R208, RZ ;  /* 0x000000d00f0d7224 */ /* 0x000fe400078e02ff */
[----:B------:R-:W-:-:S03]  /*07a0*/  VIADD R5, R3, 0x20 ;  /* 0x0000002003057836 */ /* 0x000fc60000000000 */
[----:B------:R-:W-:Y:S02]  /*07b0*/  IADD3.X R13, PT, PT, R6, R19, R13, P3, !PT ;  /* 0x00000013060d7210 */ /* 0x000fe40001ffe40d */
[-C--:B------:R-:W-:Y:S02]  /*07c0*/  ISETP.GE.AND P2, PT, R5, R2.reuse, PT ;  /* 0x000000020500720c */ /* 0x080fe40003f46270 */
[----:B------:R-:W-:Y:S02]  /*07d0*/  ISETP.GE.AND P3, PT, R3, R2, PT ;  /* 0x000000020300720c */ /* 0x000fe40003f66270 */
[----:B------:R-:W-:-:S04]  /*07e0*/  IADD3 R5, P1, PT, R0, R3, RZ ;  /* 0x0000000300057210 */ /* 0x000fc80007f3e0ff */
[----:B------:R-:W-:Y:S02]  /*07f0*/  LEA.HI.X.SX32 R0, R0, RZ, 0x1, P1 ;  /* 0x000000ff00007211 */ /* 0x000fe400008f0eff */
[----:B------:R-:W-:Y:S01]  /*0800*/  LEA R4, P4, R5, R8, 0x2 ;  /* 0x0000000805047211 */ /* 0x000fe200078810ff */
[----:B------:R-:W-:Y:S01]  /*0810*/  IMAD.WIDE.U32 R20, R10, R217, R12 ;  /* 0x000000d90a147225 */ /* 0x000fe200078e000c */
[----:B------:R-:W-:Y:S02]  /*0820*/  ISETP.GE.AND P0, PT, R7, R2, PT ;  /* 0x000000020700720c */ /* 0x000fe40003f06270 */
[----:B------:R-:W-:Y:S01]  /*0830*/  LEA.HI.X R5, R5, R9, R0, 0x2, P4 ;  /* 0x0000000905057211 */ /* 0x000fe200020f1400 */
[----:B------:R-:W-:Y:S02]  /*0840*/  VIADD R7, R3, 0x30 ;  /* 0x0000003003077836 */ /* 0x000fe40000000000 */
[----:B------:R-:W-:Y:S01]  /*0850*/  IMAD R0, R11, R217, RZ ;  /* 0x000000d90b007224 */ /* 0x000fe200078e02ff */
[----:B------:R-:W-:-:S02]  /*0860*/  ISETP.NE.OR P5, PT, R199, RZ, P0 ;  /* 0x000000ffc700720c */ /* 0x000fc400007a5670 */
[----:B------:R-:W-:Y:S02]  /*0870*/  ISETP.GE.AND P1, PT, R7, R2, PT ;  /* 0x000000020700720c */ /* 0x000fe40003f26270 */
[----:B------:R-:W-:Y:S02]  /*0880*/  ISETP.NE.OR P4, PT, R199, RZ, P2 ;  /* 0x000000ffc700720c */ /* 0x000fe40001785670 */
[----:B------:R-:W-:Y:S01]  /*0890*/  IADD3 R23, PT, PT, R21, R0, RZ ;  /* 0x0000000015177210 */ /* 0x000fe20007ffe0ff */
[----:B------:R-:W-:Y:S10]  /*08a0*/  @P3 BRA `(.L_x_528) ;  /* 0x0000000000203947 */ /* 0x000ff40003800000 */
[----:B------:R-:W-:Y:S01]  /*08b0*/  MOV R22, R20 ;  /* 0x0000001400167202 */ /* 0x000fe20000000f00 */
[----:B------:R-:W-:-:S04]  /*08c0*/  IMAD R0, R15, R3, RZ ;  /* 0x000000030f007224 */ /* 0x000fc800078e02ff */
[----:B------:R-:W-:-:S05]  /*08d0*/  IMAD.WIDE.U32 R6, R14, R3, R22 ;  /* 0x000000030e067225 */ /* 0x000fca00078e0016 */
[----:B------:R-:W-:Y:S02]  /*08e0*/  IADD3 R7, PT, PT, R7, R0, RZ ;  /* 0x0000000007077210 */ /* 0x000fe40007ffe0ff */
[----:B-----5:R-:W-:-:S04]  /*08f0*/  LEA R8, P3, R6, R16, 0x1 ;  /* 0x0000001006087211 */ /* 0x020fc800078608ff */
[----:B------:R-:W-:-:S05]  /*0900*/  LEA.HI.X R9, R6, R17, R7, 0x1, P3 ;  /* 0x0000001106097211 */ /* 0x000fca00018f0c07 */
[----:B------:R1:W-:Y:S04]  /*0910*/  ST.E.128 desc[UR4][R8.64], RZ ;  /* 0x000000ff08007985 */ /* 0x0003e8000c101d04 */
[----:B------:R1:W-:Y:S02]  /*0920*/  ST.E.128 desc[UR4][R8.64+0x80], RZ ;  /* 0x000080ff08007985 */ /* 0x0003e4000c101d04 */
.L_x_528:
[----:B------:R-:W-:Y:S05]  /*0930*/  BSYNC.RECONVERGENT B0 ;  /* 0x0000000000007941 */ /* 0x000fea0003800200 */
.L_x_527:
[----:B------:R-:W-:Y:S01]  /*0940*/  BSSY.RECONVERGENT B0, `(.L_x_529) ;  /* 0x0000012000007945 */ /* 0x000fe20003800200 */
[----:B------:R-:W-:Y:S01]  /*0950*/  ISETP.NE.OR P3, PT, R199, RZ, P1 ;  /* 0x000000ffc700720c */ /* 0x000fe20000f65670 */
[----:B------:R-:W-:Y:S01]  /*0960*/  @!P6 IMAD.MOV.U32 R11, RZ, RZ, 0x7f800000 ;  /* 0x7f800000ff0be424 */ /* 0x000fe200078e00ff */
[----:B-1----:R-:W-:Y:S01]  /*0970*/  @!P5 MOV R9, 0x7f800000 ;  /* 0x7f8000000009d802 */ /* 0x002fe20000000f00 */
[----:B------:R-:W-:Y:S01]  /*0980*/  @!P4 IMAD.MOV.U32 R7, RZ, RZ, 0x7f800000 ;  /* 0x7f800000ff07c424 */ /* 0x000fe200078e00ff */
[----:B------:R-:W-:Y:S05]  /*0990*/  @P0 BRA `(.L_x_530) ;  /* 0x0000000000300947 */ /* 0x000fea0003800000 */
[----:B------:R-:W-:Y:S01]  /*09a0*/  IADD3 R19, P0, PT, R3, 0x10, RZ ;  /* 0x0000001003137810 */ /* 0x000fe20007f1e0ff */
[----:B------:R-:W-:Y:S01]  /*09b0*/  IMAD.MOV.U32 R24, RZ, RZ, R20 ;  /* 0x000000ffff187224 */ /* 0x000fe200078e0014 */
[----:B------:R-:W-:-:S03]  /*09c0*/  MOV R25, R23 ;  /* 0x0000001700197202 */ /* 0x000fc60000000f00 */
[----:B------:R-:W-:Y:S02]  /*09d0*/  IMAD.X R13, RZ, RZ, RZ, P0 ;  /* 0x000000ffff0d7224 */ /* 0x000fe400000e06ff */
[----:B------:R-:W-:-:S04]  /*09e0*/  IMAD.WIDE.U32 R24, R14, R19, R24 ;  /* 0x000000130e187225 */ /* 0x000fc800078e0018 */
[----:B------:R-:W-:Y:S01]  /*09f0*/  IMAD R13, R13, R14, RZ ;  /* 0x0000000e0d0d7224 */ /* 0x000fe200078e02ff */
[----:B-----5:R-:W-:-:S03]  /*0a00*/  LEA R12, P0, R24, R16, 0x1 ;  /* 0x00000010180c7211 */ /* 0x020fc600078008ff */
[----:B------:R-:W-:-:S05]  /*0a10*/  IMAD R13, R15, R19, R13 ;  /* 0x000000130f0d7224 */ /* 0x000fca00078e020d */
[----:B------:R-:W-:-:S04]  /*0a20*/  IADD3 R13, PT, PT, R25, R13, RZ ;  /* 0x0000000d190d7210 */ /* 0x000fc80007ffe0ff */
[----:B------:R-:W-:-:S05]  /*0a30*/  LEA.HI.X R13, R24, R17, R13, 0x1, P0 ;  /* 0x00000011180d7211 */ /* 0x000fca00000f0c0d */
[----:B------:R1:W-:Y:S04]  /*0a40*/  ST.E.128 desc[UR4][R12.64], RZ ;  /* 0x000000ff0c007985 */ /* 0x0003e8000c101d04 */
[----:B------:R1:W-:Y:S02]  /*0a50*/  ST.E.128 desc[UR4][R12.64+0x80], RZ ;  /* 0x000080ff0c007985 */ /* 0x0003e4000c101d04 */
.L_x_530:
[----:B------:R-:W-:Y:S05]  /*0a60*/  BSYNC.RECONVERGENT B0 ;  /* 0x0000000000007941 */ /* 0x000fea0003800200 */
.L_x_529:
[----:B------:R-:W-:Y:S04]  /*0a70*/  BSSY.RECONVERGENT B0, `(.L_x_531) ;  /* 0x000000e000007945 */ /* 0x000fe80003800200 */
[----:B------:R-:W-:Y:S05]  /*0a80*/  @P2 BRA `(.L_x_532) ;  /* 0x0000000000302947 */ /* 0x000fea0003800000 */
[----:B------:R-:W-:Y:S01]  /*0a90*/  IADD3 R19, P0, PT, R3, 0x20, RZ ;  /* 0x0000002003137810 */ /* 0x000fe20007f1e0ff */
[----:B------:R-:W-:Y:S01]  /*0aa0*/  IMAD.MOV.U32 R24, RZ, RZ, R20 ;  /* 0x000000ffff187224 */ /* 0x000fe200078e0014 */
[----:B------:R-:W-:-:S03]  /*0ab0*/  MOV R25, R23 ;  /* 0x0000001700197202 */ /* 0x000fc60000000f00 */
[----:B-1----:R-:W-:Y:S02]  /*0ac0*/  IMAD.X R13, RZ, RZ, RZ, P0 ;  /* 0x000000ffff0d7224 */ /* 0x002fe400000e06ff */
        /* <DEDUP_REMOVED lines=8> */
.L_x_532:
[----:B------:R-:W-:Y:S05]  /*0b50*/  BSYNC.RECONVERGENT B0 ;  /* 0x0000000000007941 */ /* 0x000fea0003800200 */
.L_x_531:
[----:B------:R-:W-:Y:S04]  /*0b60*/  BSSY.RECONVERGENT B0, `(.L_x_533) ;  /* 0x000000e000007945 */ /* 0x000fe80003800200 */
[----:B------:R-:W-:Y:S05]  /*0b70*/  @P1 BRA `(.L_x_534) ;  /* 0x0000000000301947 */ /* 0x000fea0003800000 */
[----:B-12---:R-:W-:Y:S01]  /*0b80*/  IADD3 R13, P0, PT, R3, 0x30, RZ ;  /* 0x00000030030d7810 */ /* 0x006fe20007f1e0ff */
        /* <DEDUP_REMOVED lines=11> */
.L_x_534:
[----:B------:R-:W-:Y:S05]  /*0c40*/  BSYNC.RECONVERGENT B0 ;  /* 0x0000000000007941 */ /* 0x000fea0003800200 */
.L_x_533:
[----:B------:R-:W-:Y:S01]  /*0c50*/  MOV R217, 0x0 ;  /* 0x0000000000d97802 */ /* 0x000fe20000000f00 */
[----:B------:R-:W-:Y:S04]  /*0c60*/  @!P6 ST.E desc[UR4][R4.64], R11 ;  /* 0x0000000b0400e985 */ /* 0x000fe8000c101904 */
[----:B------:R-:W-:Y:S04]  /*0c70*/  @!P5 ST.E desc[UR4][R4.64+0x40], R9 ;  /* 0x000040090400d985 */ /* 0x000fe8000c101904 */
[----:B------:R1:W-:Y:S02]  /*0c80*/  @!P4 ST.E desc[UR4][R4.64+0x80], R7 ;  /* 0x000080070400c985 */ /* 0x0003e4000c101904 */
[----:B-123-5:R-:W-:Y:S05]  /*0c90*/  @P3 RET.REL.NODEC R216 `(_ZN5flash24flash_fwd_splitkv_kernelI23Flash_fwd_kernel_traitsILi128ELi64ELi128ELi4ELb0ELb0EN7cutlass10bfloat16_tE19Flash_kernel_traitsILi128ELi64ELi128ELi4ES3_EELb0ELb0ELb0ELb0ELb1ELb0ELb0ELb0EEEvNS_16Flash_fwd_paramsE) ;  /* 0xfffffff0d8d83950 */ /* 0x02efea0003c3ffff */
[----:B------:R-:W-:Y:S02]  /*0ca0*/  MOV R3, 0x7f800000 ;  /* 0x7f80000000037802 */ /* 0x000fe40000000f00 */
[----:B------:R-:W-:-:S03]  /*0cb0*/  MOV R217, 0x0 ;  /* 0x0000000000d97802 */ /* 0x000fc60000000f00 */
[----:B------:R1:W-:Y:S02]  /*0cc0*/  ST.E desc[UR4][R4.64+0xc0], R3 ;  /* 0x0000c00304007985 */ /* 0x0003e4000c101904 */
[----:B-1----:R-:W-:Y:S05]  /*0cd0*/  RET.REL.NODEC R216 `(_ZN5flash24flash_fwd_splitkv_kernelI23Flash_fwd_kernel_traitsILi128ELi64ELi128ELi4ELb0ELb0EN7cutlass10bfloat16_tE19Flash_kernel_traitsILi128ELi64ELi128ELi4ES3_EELb0ELb0ELb0ELb0ELb1ELb0ELb0ELb0EEEvNS_16Flash_fwd_paramsE) ;  /* 0xfffffff0d8c87950 */ /* 0x002fea0003c3ffff */
.L_x_526:
[----:B------:R-:W2:Y:S04]  /*0ce0*/  LD.E.64 R6, desc[UR4][R2.64+0x158] ;  /* 0x0001580402067980 */ /* 0x000ea8000c101b00 */
[----:B------:R-:W3:Y:S01]  /*0cf0*/  LD.E.64 R228, desc[UR4][R2.64+0x160] ;  /* 0x0001600402e47980 */ /* 0x000ee2000c101b00 */
[----:B------:R-:W-:Y:S01]  /*0d00*/  IMAD.MOV.U32 R10, RZ, RZ, R218 ;  /* 0x000000ffff0a7224 */ /* 0x000fe200078e00da */
[----:B--2---:R-:W-:-:S04]  /*0d10*/  ISETP.NE.U32.AND P1, PT, R6, RZ, PT ;  /* 0x000000ff0600720c */ /* 0x004fc80003f25070 */
[----:B------:R-:W-:-:S13]  /*0d20*/  ISETP.NE.AND.EX P1, PT, R7, RZ, PT, P1 ;  /* 0x000000ff0700720c */ /* 0x000fda0003f25310 */
[----:B------:R-:W-:-:S05]  /*0d30*/  @P1 IADD3 R4, P0, PT, R6, R4, RZ ;  /* 0x0000000406041210 */ /* 0x000fca0007f1e0ff */
[----:B------:R-:W-:-:S05]  /*0d40*/  @P1 IMAD.X R5, R7, 0x1, R0, P0 ;  /* 0x0000000107051824 */ /* 0x000fca00000e0600 */
[----:B------:R1:W5:Y:S01]  /*0d50*/  @P1 LD.E R10, desc[UR4][R4.64] ;  /* 0x00000004040a1980 */ /* 0x000362000c101900 */
[----:B---3--:R-:W-:-:S04]  /*0d60*/  ISETP.NE.U32.AND P0, PT, R228, RZ, PT ;  /* 0x000000ffe400720c */ /* 0x008fc80003f05070 */
[----:B------:R-:W-:Y:S01]  /*0d70*/  ISETP.NE.AND.EX P0, PT, R229, RZ, PT, P0 ;  /* 0x000000ffe500720c */ /* 0x000fe20003f05300 */
[----:B------:R-:W-:-:S12]  /*0d80*/  BSSY.RECONVERGENT B0, `(.L_x_535) ;  /* 0x00000b0000007945 */ /* 0x000fd80003800200 */
[----:B------:R-:W-:Y:S05]  /*0d90*/  @!P0 BRA `(.L_x_536) ;  /* 0x0000000400708947 */ /* 0x000fea0003800000 */
[----:B------:R-:W2:Y:S04]  /*0da0*/  LD.E R11, desc[UR4][R2.64+0x170] ;  /* 0x00017004020b7980 */ /* 0x000ea8000c101900 */
[----:B------:R-:W3:Y:S01]  /*0db0*/  LD.E.64 R12, desc[UR4][R2.64+0x168] ;  /* 0x00016804020c7980 */ /* 0x000ee2000c101b00 */
[----:B------:R-:W-:Y:S02]  /*0dc0*/  MOV R130, R2 ;  /* 0x0000000200827202 */ /* 0x000fe40000000f00 */
[----:B------:R-:W-:-:S05]  /*0dd0*/  MOV R131, R3 ;  /* 0x0000000300837202 */ /* 0x000fca0000000f00 */
[----:B------:R-:W4:Y:S01]  /*0de0*/  LD.E R0, desc[UR4][R130.64+0x68] ;  /* 0x0000680482007980 */ /* 0x000f22000c101900 */
[----:B------:R-:W-:-:S03]  /*0df0*/  LEA R222, R26, 0xffffff80, 0x7 ;  /* 0xffffff801ade7811 */ /* 0x000fc600078e38ff */
[----:B------:R-:W4:Y:S04]  /*0e00*/  LD.E.64 R16, desc[UR4][R130.64+0x20] ;  /* 0x0000200482107980 */ /* 0x000f28000c101b00 */
[----:B------:R-:W4:Y:S04]  /*0e10*/  LD.E.64 R206, desc[UR4][R130.64+0x38] ;  /* 0x0000380482ce7980 */ /* 0x000f28000c101b00 */
[----:B------:R-:W5:Y:S04]  /*0e20*/  LD.E.64 R28, desc[UR4][R130.64+0x58] ;  /* 0x00005804821c7980 */ /* 0x000f68000c101b00 */
[----:B------:R-:W5:Y:S01]  /*0e30*/  LD.E.64 R24, desc[UR4][R130.64+0x40] ;  /* 0x0000400482187980 */ /* 0x000f62000c101b00 */
[----:B--2---:R-:W-:-:S04]  /*0e40*/  IABS R6, R11 ;  /* 0x0000000b00067213 */ /* 0x004fc80000000000 */
[----:B------:R-:W2:Y:S08]  /*0e50*/  I2F.RP R7, R6 ;  /* 0x0000000600077306 */ /* 0x000eb00000209400 */
[----:B--2---:R-:W2:Y:S02]  /*0e60*/  MUFU.RCP R14, R7 ;  /* 0x00000007000e7308 */ /* 0x004ea40000001000 */
[----:B--2---:R-:W-:-:S06]  /*0e70*/  VIADD R14, R14, 0xffffffe ;  /* 0x0ffffffe0e0e7836 */ /* 0x004fcc0000000000 */
[----:B------:R-:W2:Y:S01]  /*0e80*/  F2I.FTZ.U32.TRUNC.NTZ R15, R14 ;  /* 0x0000000e000f7305 */ /* 0x000ea2000021f000 */
[----:B-1----:R-:W-:Y:S02]  /*0e90*/  IABS R4, R11 ;  /* 0x0000000b00047213 */ /* 0x002fe40000000000 */
[----:B--2---:R-:W-:Y:S01]  /*0ea0*/  IADD3 R5, PT, PT, RZ, -R15, RZ ;  /* 0x8000000fff057210 */ /* 0x004fe20007ffe0ff */
[----:B------:R-:W-:-:S04]  /*0eb0*/  IMAD.MOV.U32 R14, RZ, RZ, RZ ;  /* 0x000000ffff0e7224 */ /* 0x000fc800078e00ff */
[----:B------:R-:W-:Y:S01]  /*0ec0*/  IMAD R8, R5, R6, RZ ;  /* 0x0000000605087224 */ /* 0x000fe200078e02ff */
[----:B------:R-:W-:-:S03]  /*0ed0*/  IABS R5, R222 ;  /* 0x000000de00057213 */ /* 0x000fc60000000000 */
[----:B------:R-:W-:Y:S01]  /*0ee0*/  IMAD.HI.U32 R8, R15, R8, R14 ;  /* 0x000000080f087227 */ /* 0x000fe200078e000e */
[----:B------:R-:W-:Y:S01]  /*0ef0*/  IADD3 R4, PT, PT, RZ, -R4, RZ ;  /* 0x80000004ff047210 */ /* 0x000fe20007ffe0ff */
[----:B------:R-:W2:Y:S04]  /*0f00*/  LD.E.64 R14, desc[UR4][R130.64+0x50] ;  /* 0x00005004820e7980 */ /* 0x000ea8000c101b00 */
[----:B------:R-:W-:-:S04]  /*0f10*/  IMAD.HI.U32 R9, R8, R5, RZ ;  /* 0x0000000508097227 */ /* 0x000fc800078e00ff */
[----:B------:R-:W-:-:S05]  /*0f20*/  IMAD R5, R9, R4, R5 ;  /* 0x0000000409057224 */ /* 0x000fca00078e0205 */
[----:B------:R-:W-:Y:S02]  /*0f30*/  ISETP.GT.U32.AND P2, PT, R6, R5, PT ;  /* 0x000000050600720c */ /* 0x000fe40003f44070 */
[----:B------:R-:W-:-:S11]  /*0f40*/  LOP3.LUT R4, R222, R11, RZ, 0x3c, !PT ;  /* 0x0000000bde047212 */ /* 0x000fd600078e3cff */
[----:B------:R-:W-:Y:S01]  /*0f50*/  @!P2 IMAD.IADD R5, R5, 0x1, -R6 ;  /* 0x000000010505a824 */ /* 0x000fe200078e0a06 */
[----:B------:R-:W-:-:S04]  /*0f60*/  ISETP.GE.AND P1, PT, R4, RZ, PT ;  /* 0x000000ff0400720c */ /* 0x000fc80003f26270 */
[----:B------:R-:W-:Y:S02]  /*0f70*/  ISETP.GE.U32.AND P0, PT, R5, R6, PT ;  /* 0x000000060500720c */ /* 0x000fe40003f06070 */
[----:B------:R-:W-:Y:S02]  /*0f80*/  @!P2 IADD3 R9, PT, PT, R9, 0x1, RZ ;  /* 0x000000010909a810 */ /* 0x000fe40007ffe0ff */
[----:B------:R-:W-:Y:S01]  /*0f90*/  ISETP.NE.AND P2, PT, R11, RZ, PT ;  /* 0x000000ff0b00720c */ /* 0x000fe20003f45270 */
[-C--:B---3--:R-:W-:Y:S02]  /*0fa0*/  IMAD R4, R13, R218.reuse, RZ ;  /* 0x000000da0d047224 */ /* 0x088fe400078e02ff */
[----:B------:R-:W-:-:S05]  /*0fb0*/  IMAD.WIDE.U32 R12, R12, R218, RZ ;  /* 0x000000da0c0c7225 */ /* 0x000fca00078e00ff */
[----:B------:R-:W-:Y:S01]  /*0fc0*/  IADD3 R225, PT, PT, R13, R4, RZ ;  /* 0x000000040de17210 */ /* 0x000fe20007ffe0ff */
[----:B------:R-:W-:Y:S01]  /*0fd0*/  @P0 VIADD R9, R9, 0x1 ;  /* 0x0000000109090836 */ /* 0x000fe20000000000 */
[----:B------:R-:W-:-:S03]  /*0fe0*/  LEA R224, P0, R12, R228, 0x2 ;  /* 0x000000e40ce07211 */ /* 0x000fc600078010ff */
[----:B------:R-:W-:Y:S01]  /*0ff0*/  @!P1 IMAD.MOV R9, RZ, RZ, -R9 ;  /* 0x000000ffff099224 */ /* 0x000fe200078e0a09 */
[----:B------:R-:W-:Y:S02]  /*1000*/  LEA.HI.X R225, R12, R229, R225, 0x2, P0 ;  /* 0x000000e50ce17211 */ /* 0x000fe400000f14e1 */
[----:B------:R-:W-:Y:S01]  /*1010*/  @!P2 LOP3.LUT R9, RZ, R11, RZ, 0x33, !PT ;  /* 0x0000000bff09a212 */ /* 0x000fe200078e33ff */
[----:B------:R-:W3:Y:S04]  /*1020*/  LD.E.64 R12, desc[UR4][R130.64+0x28] ;  /* 0x00002804820c7980 */ /* 0x000ee8000c101b00 */
[----:B------:R-:W-:-:S06]  /*1030*/  IMAD.WIDE R4, R9, 0x4, R224 ;  /* 0x0000000409047825 */ /* 0x000fcc00078e02e0 */
[----:B------:R1:W2:Y:S01]  /*1040*/  LD.E R4, desc[UR4][R4.64] ;  /* 0x0000000404047980 */ /* 0x0002a2000c101900 */
[----:B----4-:R-:W-:-:S04]  /*1050*/  IABS R8, R0 ;  /* 0x0000000000087213 */ /* 0x010fc80000000000 */
[----:B------:R-:W4:Y:S08]  /*1060*/  I2F.RP R19, R8 ;  /* 0x0000000800137306 */ /* 0x000f300000209400 */
[----:B----4-:R-:W4:Y:S02]  /*1070*/  MUFU.RCP R18, R19 ;  /* 0x0000001300127308 */ /* 0x010f240000001000 */
[----:B----4-:R-:W-:-:S06]  /*1080*/  IADD3 R18, PT, PT, R18, 0xffffffe, RZ ;  /* 0x0ffffffe12127810 */ /* 0x010fcc0007ffe0ff */
[----:B------:R-:W1:Y:S01]  /*1090*/  F2I.FTZ.U32.TRUNC.NTZ R21, R18 ;  /* 0x0000001200157305 */ /* 0x000e62000021f000 */
[----:B------:R-:W-:Y:S02]  /*10a0*/  MOV R20, RZ ;  /* 0x000000ff00147202 */ /* 0x000fe40000000f00 */
[----:B------:R-:W-:Y:S02]  /*10b0*/  IABS R7, R217 ;  /* 0x000000d900077213 */ /* 0x000fe40000000000 */
[----:B------:R-:W-:Y:S01]  /*10c0*/  IABS R6, R0 ;  /* 0x0000000000067213 */ /* 0x000fe20000000000 */
[----:B-1----:R-:W-:-:S04]  /*10d0*/  IMAD.MOV R5, RZ, RZ, -R21 ;  /* 0x000000ffff057224 */ /* 0x002fc800078e0a15 */
[----:B-----5:R-:W-:-:S04]  /*10e0*/  IMAD R10, R5, R8, RZ ;  /* 0x00000008050a7224 */ /* 0x020fc800078e02ff */
[----:B------:R-:W-:-:S04]  /*10f0*/  IMAD.HI.U32 R10, R21, R10, R20 ;  /* 0x0000000a150a7227 */ /* 0x000fc800078e0014 */
[----:B------:R-:W-:Y:S02]  /*1100*/  IMAD.MOV R6, RZ, RZ, -R6 ;  /* 0x000000ffff067224 */ /* 0x000fe400078e0a06 */
[----:B------:R-:W-:-:S04]  /*1110*/  IMAD.HI.U32 R5, R10, R7, RZ ;  /* 0x000000070a057227 */ /* 0x000fc800078e00ff */
[----:B------:R-:W-:-:S05]  /*1120*/  IMAD R7, R5, R6, R7 ;  /* 0x0000000605077224 */ /* 0x000fca00078e0207 */
[----:B------:R-:W-:-:S13]  /*1130*/  ISETP.GT.U32.AND P1, PT, R8, R7, PT ;  /* 0x000000070800720c */ /* 0x000fda0003f24070 */
[----:B------:R-:W-:-:S04]  /*1140*/  @!P1 IADD3 R7, PT, PT, R7, -R8, RZ ;  /* 0x8000000807079210 */ /* 0x000fc80007ffe0ff */
[----:B------:R-:W-:Y:S02]  /*1150*/  ISETP.GE.U32.AND P2, PT, R7, R8, PT ;  /* 0x000000080700720c */ /* 0x000fe40003f46070 */
[----:B------:R-:W-:Y:S01]  /*1160*/  LOP3.LUT R8, R217, R0, RZ, 0x3c, !PT ;  /* 0x00000000d9087212 */ /* 0x000fe200078e3cff */
[----:B------:R-:W-:Y:S01]  /*1170*/  IMAD.MOV R9, RZ, RZ, -R9 ;  /* 0x000000ffff097224 */ /* 0x000fe200078e0a09 */
[----:B------:R-:W-:Y:S02]  /*1180*/  @!P1 IADD3 R5, PT, PT, R5, 0x1, RZ ;  /* 0x0000000105059810 */ /* 0x000fe40007ffe0ff */
[----:B------:R-:W-:Y:S02]  /*1190*/  ISETP.GE.AND P0, PT, R8, RZ, PT ;  /* 0x000000ff0800720c */ /* 0x000fe40003f06270 */
[----:B------:R-:W-:Y:S01]  /*11a0*/  ISETP.NE.AND P1, PT, R0, RZ, PT ;  /* 0x000000ff0000720c */ /* 0x000fe20003f25270 */
[----:B------:R-:W-:-:S04]  /*11b0*/  IMAD R11, R11, R9, R222 ;  /* 0x000000090b0b7224 */ /* 0x000fc800078e02de */
[----:B------:R-:W-:Y:S01]  /*11c0*/  @P2 VIADD R5, R5, 0x1 ;  /* 0x0000000105052836 */ /* 0x000fe20000000000 */
[----:B------:R-:W-:-:S03]  /*11d0*/  SHF.R.S32.HI R19, RZ, 0x1f, R11 ;  /* 0x0000001fff137819 */ /* 0x000fc6000001140b */
[----:B------:R-:W-:Y:S02]  /*11e0*/  IMAD.MOV.U32 R9, RZ, RZ, R5 ;  /* 0x000000ffff097224 */ /* 0x000fe400078e0005 */
[----:B------:R-:W-:-:S03]  /*11f0*/  IMAD R5, R207, R11, RZ ;  /* 0x0000000bcf057224 */ /* 0x000fc600078e02ff */
[----:B------:R-:W-:Y:S01]  /*1200*/  @!P0 IADD3 R9, PT, PT, -R9, RZ, RZ ;  /* 0x000000ff09098210 */ /* 0x000fe20007ffe1ff */
[----:B------:R-:W-:Y:S01]  /*1210*/  IMAD R5, R206, R19, R5 ;  /* 0x00000013ce057224 */ /* 0x000fe200078e0205 */
[----:B------:R-:W-:Y:S02]  /*1220*/  @!P1 LOP3.LUT R9, RZ, R0, RZ, 0x33, !PT ;  /* 0x00000000ff099212 */ /* 0x000fe400078e33ff */
[----:B--2---:R-:W-:Y:S01]  /*1230*/  SHF.R.S32.HI R7, RZ, 0x1f, R4 ;  /* 0x0000001fff077819 */ /* 0x004fe20000011404 */
[----:B------:R-:W-:-:S04]  /*1240*/  IMAD R6, R17, R4, RZ ;  /* 0x0000000411067224 */ /* 0x000fc800078e02ff */
[C---:B------:R-:W-:Y:S02]  /*1250*/  IMAD R6, R16.reuse, R7, R6 ;  /* 0x0000000710067224 */ /* 0x040fe400078e0206 */
[----:B------:R-:W-:-:S05]  /*1260*/  IMAD.WIDE.U32 R16, R16, R4, RZ ;  /* 0x0000000410107225 */ /* 0x000fca00078e00ff */
[----:B------:R-:W-:-:S03]  /*1270*/  IADD3 R17, PT, PT, R17, R6, RZ ;  /* 0x0000000611117210 */ /* 0x000fc60007ffe0ff */
[----:B------:R-:W-:Y:S01]  /*1280*/  IMAD.WIDE.U32 R16, R11, R206, R16 ;  /* 0x000000ce0b107225 */ /* 0x000fe200078e0010 */
[----:B------:R-:W-:-:S03]  /*1290*/  SHF.R.S32.HI R6, RZ, 0x1f, R9 ;  /* 0x0000001fff067819 */ /* 0x000fc60000011409 */
[----:B------:R-:W-:Y:S02]  /*12a0*/  IMAD.IADD R17, R17, 0x1, R5 ;  /* 0x0000000111117824 */ /* 0x000fe400078e0205 */
[----:B------:R-:W-:-:S04]  /*12b0*/  IMAD R5, R15, R9, RZ ;  /* 0x000000090f057224 */ /* 0x000fc800078e02ff */
[----:B------:R-:W-:Y:S02]  /*12c0*/  IMAD R6, R14, R6, R5 ;  /* 0x000000060e067224 */ /* 0x000fe400078e0205 */
[----:B---3--:R-:W-:Y:S02]  /*12d0*/  IMAD R5, R13, R4, RZ ;  /* 0x000000040d057224 */ /* 0x008fe400078e02ff */
[----:B------:R-:W-:-:S04]  /*12e0*/  IMAD.WIDE.U32 R14, R9, R14, R16 ;  /* 0x0000000e090e7225 */ /* 0x000fc800078e0010 */
[----:B------:R-:W-:-:S04]  /*12f0*/  IMAD.WIDE.U32 R8, R12, R4, RZ ;  /* 0x000000040c087225 */ /* 0x000fc800078e00ff */
[----:B------:R-:W-:Y:S01]  /*1300*/  IMAD R13, R12, R7, R5 ;  /* 0x000000070c0d7224 */ /* 0x000fe200078e0205 */
[----:B------:R-:W-:Y:S01]  /*1310*/  IADD3 R5, PT, PT, R15, R6, RZ ;  /* 0x000000060f057210 */ /* 0x000fe20007ffe0ff */
[----:B------:R-:W-:Y:S01]  /*1320*/  IMAD.MOV.U32 R12, RZ, RZ, R14 ;  /* 0x000000ffff0c7224 */ /* 0x000fe200078e000e */
[----:B------:R-:W-:Y:S01]  /*1330*/  MOV R6, R8 ;  /* 0x0000000800067202 */ /* 0x000fe20000000f00 */
[----:B------:R-:W-:Y:S01]  /*1340*/  IMAD.IADD R13, R9, 0x1, R13 ;  /* 0x00000001090d7824 */ /* 0x000fe200078e020d */
[----:B------:R-:W-:Y:S05]  /*1350*/  BRA `(.L_x_537) ;  /* 0x0000000400487947 */ /* 0x000fea0003800000 */
.L_x_536:
[----:B------:R-:W1:Y:S01]  /*1360*/  LD.E R0, desc[UR4][R2.64+0x68] ;  /* 0x0000680402007980 */ /* 0x000e62000c101900 */
[----:B------:R-:W-:-:S03]  /*1370*/  ISETP.NE.AND P2, PT, R12, -0x1, PT ;  /* 0xffffffff0c00780c */ /* 0x000fc60003f45270 */
[----:B------:R-:W2:Y:S01]  /*1380*/  LD.E.64 R206, desc[UR4][R2.64+0x38] ;  /* 0x0000380402ce7980 */ /* 0x000ea2000c101b00 */
[----:B------:R-:W-:Y:S01]  /*1390*/  MOV R130, R2 ;  /* 0x0000000200827202 */ /* 0x000fe20000000f00 */
[----:B------:R-:W-:Y:S02]  /*13a0*/  IMAD.MOV.U32 R131, RZ, RZ, R3 ;  /* 0x000000ffff837224 */ /* 0x000fe400078e0003 */
[----:B------:R3:W5:Y:S04]  /*13b0*/  LD.E.64 R28, desc[UR4][R2.64+0x58] ;  /* 0x00005804021c7980 */ /* 0x000768000c101b00 */
[----:B------:R-:W4:Y:S04]  /*13c0*/  LD.E.64 R24, desc[UR4][R130.64+0x40] ;  /* 0x0000400482187980 */ /* 0x000f28000c101b00 */
[----:B------:R-:W3:Y:S04]  /*13d0*/  @!P2 LD.E.64 R18, desc[UR4][R2.64+0x20] ;  /* 0x000020040212a980 */ /* 0x000ee8000c101b00 */
[----:B------:R-:W4:Y:S04]  /*13e0*/  @!P2 LD.E.64 R16, desc[UR4][R2.64+0x28] ;  /* 0x000028040210a980 */ /* 0x000f28000c101b00 */
[----:B------:R-:W4:Y:S01]  /*13f0*/  LD.E.64 R14, desc[UR4][R130.64+0x50] ;  /* 0x00005004820e7980 */ /* 0x000f22000c101b00 */
[----:B------:R-:W-:-:S02]  /*1400*/  MOV R20, RZ ;  /* 0x000000ff00147202 */ /* 0x000fc40000000f00 */
[----:B------:R-:W-:Y:S02]  /*1410*/  IABS R13, R217 ;  /* 0x000000d9000d7213 */ /* 0x000fe40000000000 */
[----:B------:R-:W-:Y:S02]  /*1420*/  LEA R222, R26, 0xffffff80, 0x7 ;  /* 0xffffff801ade7811 */ /* 0x000fe400078e38ff */
[----:B------:R-:W-:Y:S02]  /*1430*/  CS2R R224, SRZ ;  /* 0x0000000000e07805 */ /* 0x000fe4000001ff00 */
[----:B-1----:R-:W-:-:S04]  /*1440*/  IABS R4, R0 ;  /* 0x0000000000047213 */ /* 0x002fc80000000000 */
[----:B------:R-:W1:Y:S08]  /*1450*/  I2F.RP R9, R4 ;  /* 0x0000000400097306 */ /* 0x000e700000209400 */
[----:B-1----:R-:W1:Y:S02]  /*1460*/  MUFU.RCP R7, R9 ;  /* 0x0000000900077308 */ /* 0x002e640000001000 */
[----:B-1----:R-:W-:-:S06]  /*1470*/  IADD3 R7, PT, PT, R7, 0xffffffe, RZ ;  /* 0x0ffffffe07077810 */ /* 0x002fcc0007ffe0ff */
[----:B------:R-:W1:Y:S01]  /*1480*/  F2I.FTZ.U32.TRUNC.NTZ R21, R7 ;  /* 0x0000000700157305 */ /* 0x000e62000021f000 */
[----:B------:R-:W-:Y:S01]  /*1490*/  IABS R6, R0 ;  /* 0x0000000000067213 */ /* 0x000fe20000000000 */
[----:B-1----:R-:W-:-:S04]  /*14a0*/  IMAD.MOV R5, RZ, RZ, -R21 ;  /* 0x000000ffff057224 */ /* 0x002fc800078e0a15 */
[----:B------:R-:W-:-:S04]  /*14b0*/  IMAD R8, R5, R4, RZ ;  /* 0x0000000405087224 */ /* 0x000fc800078e02ff */
[----:B------:R-:W-:-:S04]  /*14c0*/  IMAD.HI.U32 R8, R21, R8, R20 ;  /* 0x0000000815087227 */ /* 0x000fc800078e0014 */
[----:B------:R-:W-:Y:S02]  /*14d0*/  IMAD.MOV R6, RZ, RZ, -R6 ;  /* 0x000000ffff067224 */ /* 0x000fe400078e0a06 */
[----:B------:R-:W-:-:S04]  /*14e0*/  IMAD.HI.U32 R9, R8, R13, RZ ;  /* 0x0000000d08097227 */ /* 0x000fc800078e00ff */
[----:B------:R-:W-:Y:S01]  /*14f0*/  IMAD R13, R9, R6, R13 ;  /* 0x00000006090d7224 */ /* 0x000fe200078e020d */
[----:B------:R-:W-:Y:S01]  /*1500*/  @!P2 SHF.R.S32.HI R6, RZ, 0x1f, R11 ;  /* 0x0000001fff06a819 */ /* 0x000fe2000001140b */
[----:B--2---:R-:W-:-:S03]  /*1510*/  @!P2 IMAD R5, R207, R11, RZ ;  /* 0x0000000bcf05a224 */ /* 0x004fc600078e02ff */
[----:B------:R-:W-:Y:S01]  /*1520*/  ISETP.GT.U32.AND P1, PT, R4, R13, PT ;  /* 0x0000000d0400720c */ /* 0x000fe20003f24070 */
[----:B------:R-:W-:Y:S02]  /*1530*/  @!P2 IMAD R5, R6, R206, R5 ;  /* 0x000000ce0605a224 */ /* 0x000fe400078e0205 */
[----:B------:R-:W-:Y:S01]  /*1540*/  @!P2 IMAD.WIDE.U32 R20, R206, R11, RZ ;  /* 0x0000000bce14a225 */ /* 0x000fe200078e00ff */
[----:B-----5:R-:W-:-:S03]  /*1550*/  @!P2 SHF.R.S32.HI R6, RZ, 0x1f, R10 ;  /* 0x0000001fff06a819 */ /* 0x020fc6000001140a */
[----:B---3--:R-:W-:Y:S01]  /*1560*/  @!P2 IMAD R7, R19, R10, RZ ;  /* 0x0000000a1307a224 */ /* 0x008fe200078e02ff */
[----:B------:R-:W-:Y:S01]  /*1570*/  @!P2 IADD3 R21, PT, PT, R21, R5, RZ ;  /* 0x000000051515a210 */ /* 0x000fe20007ffe0ff */
[----:B------:R-:W-:-:S04]  /*1580*/  @P2 IMAD.IADD R5, R11, 0x1, R12 ;  /* 0x000000010b052824 */ /* 0x000fc800078e020c */
[----:B------:R-:W-:Y:S01]  /*1590*/  @!P1 IADD3 R13, PT, PT, R13, -R4, RZ ;  /* 0x800000040d0d9210 */ /* 0x000fe20007ffe0ff */
[C---:B------:R-:W-:Y:S02]  /*15a0*/  @!P2 IMAD R7, R18.reuse, R6, R7 ;  /* 0x000000061207a224 */ /* 0x040fe400078e0207 */
[----:B------:R-:W-:Y:S01]  /*15b0*/  @!P2 IMAD.WIDE.U32 R20, R18, R10, R20 ;  /* 0x0000000a1214a225 */ /* 0x000fe200078e0014 */
[----:B------:R-:W-:-:S03]  /*15c0*/  ISETP.GE.U32.AND P3, PT, R13, R4, PT ;  /* 0x000000040d00720c */ /* 0x000fc60003f66070 */
[-C--:B------:R-:W-:Y:S02]  /*15d0*/  @P2 IMAD R4, R207, R5.reuse, RZ ;  /* 0x00000005cf042224 */ /* 0x080fe400078e02ff */
[----:B------:R-:W-:Y:S01]  /*15e0*/  @P2 IMAD.WIDE.U32 R18, R206, R5, RZ ;  /* 0x00000005ce122225 */ /* 0x000fe200078e00ff */
[----:B------:R-:W-:Y:S02]  /*15f0*/  LOP3.LUT R5, R217, R0, RZ, 0x3c, !PT ;  /* 0x00000000d9057212 */ /* 0x000fe400078e3cff */
[----:B------:R-:W-:Y:S02]  /*1600*/  @!P1 IADD3 R9, PT, PT, R9, 0x1, RZ ;  /* 0x0000000109099810 */ /* 0x000fe40007ffe0ff */
[----:B------:R-:W-:Y:S01]  /*1610*/  ISETP.GE.AND P0, PT, R5, RZ, PT ;  /* 0x000000ff0500720c */ /* 0x000fe20003f06270 */
[----:B------:R-:W-:Y:S01]  /*1620*/  @!P2 IMAD.IADD R7, R21, 0x1, R7 ;  /* 0x000000011507a824 */ /* 0x000fe200078e0207 */
[----:B------:R-:W-:Y:S01]  /*1630*/  @!P2 MOV R8, R20 ;  /* 0x000000140008a202 */ /* 0x000fe20000000f00 */
[----:B------:R-:W-:Y:S01]  /*1640*/  @P2 IMAD.MOV.U32 R8, RZ, RZ, R18 ;  /* 0x000000ffff082224 */ /* 0x000fe200078e0012 */
[----:B------:R-:W-:-:S02]  /*1650*/  ISETP.NE.AND P1, PT, R0, RZ, PT ;  /* 0x000000ff0000720c */ /* 0x000fc40003f25270 */
[----:B------:R-:W-:Y:S01]  /*1660*/  @P2 IADD3 R7, PT, PT, R19, R4, RZ ;  /* 0x0000000413072210 */ /* 0x000fe20007ffe0ff */
[----:B----4-:R-:W-:Y:S01]  /*1670*/  @!P2 IMAD R4, R25, R11, RZ ;  /* 0x0000000b1904a224 */ /* 0x010fe200078e02ff */
[----:B------:R-:W-:Y:S02]  /*1680*/  @!P2 SHF.R.S32.HI R5, RZ, 0x1f, R11 ;  /* 0x0000001fff05a819 */ /* 0x000fe4000001140b */
[----:B------:R-:W-:Y:S01]  /*1690*/  MOV R18, R8 ;  /* 0x0000000800127202 */ /* 0x000fe20000000f00 */
[----:B------:R-:W-:Y:S01]  /*16a0*/  IMAD.MOV.U32 R19, RZ, RZ, R7 ;  /* 0x000000ffff137224 */ /* 0x000fe200078e0007 */
[----:B------:R-:W-:Y:S01]  /*16b0*/  @P3 IADD3 R9, PT, PT, R9, 0x1, RZ ;  /* 0x0000000109093810 */ /* 0x000fe20007ffe0ff */
[-C--:B------:R-:W-:Y:S02]  /*16c0*/  IMAD R6, R207, R222.reuse, RZ ;  /* 0x000000decf067224 */ /* 0x080fe400078e02ff */
[----:B------:R-:W-:-:S04]  /*16d0*/  IMAD.WIDE.U32 R18, R206, R222, R18 ;  /* 0x000000dece127225 */ /* 0x000fc800078e0012 */
[----:B------:R-:W-:Y:S02]  /*16e0*/  @!P2 IMAD R4, R5, R24, R4 ;  /* 0x000000180504a224 */ /* 0x000fe400078e0204 */
[----:B------:R-:W-:-:S04]  /*16f0*/  @!P2 IMAD.WIDE.U32 R20, R24, R11, RZ ;  /* 0x0000000b1814a225 */ /* 0x000fc800078e00ff */
[----:B------:R-:W-:Y:S01]  /*1700*/  @!P0 IMAD.MOV R9, RZ, RZ, -R9 ;  /* 0x000000ffff098224 */ /* 0x000fe200078e0a09 */
[----:B------:R-:W-:Y:S02]  /*1710*/  @!P1 LOP3.LUT R9, RZ, R0, RZ, 0x33, !PT ;  /* 0x00000000ff099212 */ /* 0x000fe400078e33ff */
[----:B------:R-:W-:Y:S02]  /*1720*/  IADD3 R13, PT, PT, R19, R6, RZ ;  /* 0x00000006130d7210 */ /* 0x000fe40007ffe0ff */
[----:B------:R-:W-:Y:S01]  /*1730*/  @!P2 IADD3 R21, PT, PT, R21, R4, RZ ;  /* 0x000000041515a210 */ /* 0x000fe20007ffe0ff */
[----:B------:R-:W-:Y:S01]  /*1740*/  @!P2 IMAD R4, R17, R10, RZ ;  /* 0x0000000a1104a224 */ /* 0x000fe200078e02ff */
[----:B------:R-:W-:Y:S01]  /*1750*/  @!P2 SHF.R.S32.HI R5, RZ, 0x1f, R10 ;  /* 0x0000001fff05a819 */ /* 0x000fe2000001140a */
[----:B------:R-:W-:Y:S01]  /*1760*/  IMAD R7, R15, R9, RZ ;  /* 0x000000090f077224 */ /* 0x000fe200078e02ff */
[----:B------:R-:W-:Y:S02]  /*1770*/  SHF.R.S32.HI R6, RZ, 0x1f, R9 ;  /* 0x0000001fff067819 */ /* 0x000fe40000011409 */
[----:B------:R-:W-:Y:S01]  /*1780*/  @P2 IADD3 R11, PT, PT, R11, R12, RZ ;  /* 0x0000000c0b0b2210 */ /* 0x000fe20007ffe0ff */
[----:B------:R-:W-:-:S02]  /*1790*/  IMAD.MOV.U32 R12, RZ, RZ, R18 ;  /* 0x000000ffff0c7224 */ /* 0x000fc400078e0012 */
[----:B------:R-:W-:Y:S02]  /*17a0*/  @!P2 IMAD R4, R16, R5, R4 ;  /* 0x000000051004a224 */ /* 0x000fe400078e0204 */
[----:B------:R-:W-:Y:S02]  /*17b0*/  IMAD R5, R14, R6, R7 ;  /* 0x000000060e057224 */ /* 0x000fe400078e0207 */
[----:B------:R-:W-:-:S04]  /*17c0*/  @!P2 IMAD.WIDE.U32 R16, R16, R10, R20 ;  /* 0x0000000a1010a225 */ /* 0x000fc800078e0014 */
[-C--:B------:R-:W-:Y:S02]  /*17d0*/  @P2 IMAD R7, R25, R11.reuse, RZ ;  /* 0x0000000b19072224 */ /* 0x080fe400078e02ff */
[----:B------:R-:W-:-:S04]  /*17e0*/  @P2 IMAD.WIDE.U32 R10, R24, R11, RZ ;  /* 0x0000000b180a2225 */ /* 0x000fc800078e00ff */
[----:B------:R-:W-:Y:S01]  /*17f0*/  IMAD.WIDE.U32 R8, R14, R9, R12 ;  /* 0x000000090e087225 */ /* 0x000fe200078e000c */
[----:B------:R-:W-:Y:S02]  /*1800*/  @!P2 IADD3 R13, PT, PT, R17, R4, RZ ;  /* 0x00000004110da210 */ /* 0x000fe40007ffe0ff */
[----:B------:R-:W-:Y:S01]  /*1810*/  @!P2 MOV R6, R16 ;  /* 0x000000100006a202 */ /* 0x000fe20000000f00 */
[----:B------:R-:W-:Y:S01]  /*1820*/  IMAD.MOV.U32 R12, RZ, RZ, R8 ;  /* 0x000000ffff0c7224 */ /* 0x000fe200078e0008 */
[----:B------:R-:W-:Y:S01]  /*1830*/  @P2 IADD3 R13, PT, PT, R11, R7, RZ ;  /* 0x000000070b0d2210 */ /* 0x000fe20007ffe0ff */
[----:B------:R-:W-:Y:S01]  /*1840*/  @P2 IMAD.MOV.U32 R6, RZ, RZ, R10 ;  /* 0x000000ffff062224 */ /* 0x000fe200078e000a */
[----:B------:R-:W-:Y:S02]  /*1850*/  IADD3 R5, PT, PT, R9, R5, RZ ;  /* 0x0000000509057210 */ /* 0x000fe40007ffe0ff */
[----:B------:R-:W-:Y:S02]  /*1860*/  MOV R19, RZ ;  /* 0x000000ff00137202 */ /* 0x000fe40000000f00 */
[----:B------:R-:W-:-:S02]  /*1870*/  MOV R11, R222 ;  /* 0x000000de000b7202 */ /* 0x000fc40000000f00 */
.L_x_537:
[----:B------:R-:W-:Y:S05]  /*1880*/  BSYNC.RECONVERGENT B0 ;  /* 0x0000000000007941 */ /* 0x000fea0003800200 */
.L_x_535:
[----:B------:R-:W-:Y:S01]  /*1890*/  ISETP.NE.AND P1, PT, R223, -0x1, PT ;  /* 0xffffffffdf00780c */ /* 0x000fe20003f25270 */
[----:B------:R-:W2:Y:S04]  /*18a0*/  LD.E.64 R36, desc[UR4][R2.64+0x30] ;  /* 0x0000300402247980 */ /* 0x000ea8000c101b00 */
[----:B------:R-:W3:Y:S04]  /*18b0*/  LD.E.64 R14, desc[UR4][R2.64+0x8] ;  /* 0x00000804020e7980 */ /* 0x000ee8000c101b00 */
[----:B------:R-:W4:Y:S04]  /*18c0*/  LD.E.64 R32, desc[UR4][R2.64+0x48] ;  /* 0x0000480402207980 */ /* 0x000f28000c101b00 */
[----:B------:R-:W5:Y:S04]  /*18d0*/  @!P1 LD.E.64 R30, desc[UR4][R2.64+0x18] ;  /* 0x00001804021e9980 */ /* 0x000f68000c101b00 */
[----:B------:R-:W4:Y:S04]  /*18e0*/  LD.E.64 R22, desc[UR4][R130.64] ;  /* 0x0000000482167980 */ /* 0x000f28000c101b00 */
[----:B------:R-:W4:Y:S01]  /*18f0*/  LD.E.64 R16, desc[UR4][R2.64+0x10] ;  /* 0x0000100402107980 */ /* 0x000f22000c101b00 */
[----:B------:R-:W-:-:S04]  /*1900*/  IABS R7, R0 ;  /* 0x0000000000077213 */ /* 0x000fc80000000000 */
[----:B------:R-:W1:Y:S08]  /*1910*/  I2F.RP R10, R7 ;  /* 0x00000007000a7306 */ /* 0x000e700000209400 */
[----:B-1----:R-:W1:Y:S02]  /*1920*/  MUFU.RCP R9, R10 ;  /* 0x0000000a00097308 */ /* 0x002e640000001000 */
[----:B-1----:R-:W-:-:S06]  /*1930*/  VIADD R9, R9, 0xffffffe ;  /* 0x0ffffffe09097836 */ /* 0x002fcc0000000000 */
[----:B------:R-:W1:Y:S01]  /*1940*/  F2I.FTZ.U32.TRUNC.NTZ R35, R9 ;  /* 0x0000000900237305 */ /* 0x000e62000021f000 */
[----:B------:R-:W-:Y:S02]  /*1950*/  MOV R34, RZ ;  /* 0x000000ff00227202 */ /* 0x000fe40000000f00 */
[----:B------:R-:W-:Y:S02]  /*1960*/  IABS R18, R0 ;  /* 0x0000000000127213 */ /* 0x000fe40000000000 */
[----:B------:R-:W-:Y:S01]  /*1970*/  IABS R21, R217 ;  /* 0x000000d900157213 */ /* 0x000fe20000000000 */
[----:B-1----:R-:W-:-:S04]  /*1980*/  IMAD.MOV R4, RZ, RZ, -R35 ;  /* 0x000000ffff047224 */ /* 0x002fc800078e0a23 */
[----:B------:R-:W-:-:S04]  /*1990*/  IMAD R8, R4, R7, RZ ;  /* 0x0000000704087224 */ /* 0x000fc800078e02ff */
[----:B------:R-:W-:-:S04]  /*19a0*/  IMAD.HI.U32 R8, R35, R8, R34 ;  /* 0x0000000823087227 */ /* 0x000fc800078e0022 */
[----:B------:R-:W-:Y:S02]  /*19b0*/  IMAD.MOV R18, RZ, RZ, -R18 ;  /* 0x000000ffff127224 */ /* 0x000fe400078e0a12 */
[----:B------:R-:W-:Y:S01]  /*19c0*/  IMAD.HI.U32 R8, R8, R21, RZ ;  /* 0x0000001508087227 */ /* 0x000fe200078e00ff */
[----:B------:R-:W-:-:S03]  /*19d0*/  LOP3.LUT R4, R217, R0, RZ, 0x3c, !PT ;  /* 0x00000000d9047212 */ /* 0x000fc600078e3cff */
[----:B------:R-:W-:Y:S01]  /*19e0*/  IMAD R18, R8, R18, R21 ;  /* 0x0000001208127224 */ /* 0x000fe200078e0215 */
[----:B------:R-:W-:Y:S01]  /*19f0*/  ISETP.GE.AND P0, PT, R4, RZ, PT ;  /* 0x000000ff0400720c */ /* 0x000fe20003f06270 */
[----:B------:R-:W-:-:S03]  /*1a00*/  IMAD R4, R19, R24, RZ ;  /* 0x0000001813047224 */ /* 0x000fc600078e02ff */
[----:B------:R-:W-:Y:S01]  /*1a10*/  ISETP.GT.U32.AND P3, PT, R7, R18, PT ;  /* 0x000000120700720c */ /* 0x000fe20003f64070 */
[----:B------:R-:W-:Y:S02]  /*1a20*/  IMAD.SHL.U32 R10, R199, 0x8, RZ ;  /* 0x00000008c70a7824 */ /* 0x000fe400078e00ff */
[C---:B------:R-:W-:Y:S02]  /*1a30*/  IMAD R4, R11.reuse, R25, R4 ;  /* 0x000000190b047224 */ /* 0x040fe400078e0204 */
[----:B------:R-:W-:Y:S01]  /*1a40*/  IMAD.WIDE.U32 R34, R11, R24, RZ ;  /* 0x000000180b227225 */ /* 0x000fe200078e00ff */
[C---:B------:R-:W-:Y:S02]  /*1a50*/  LOP3.LUT R196, R10.reuse, 0x38, RZ, 0xc0, !PT ;  /* 0x000000380ac47812 */ /* 0x040fe400078ec0ff */
[----:B------:R-:W-:Y:S02]  /*1a60*/  LOP3.LUT R20, R10, 0x1c0, RZ, 0xc0, !PT ;  /* 0x000001c00a147812 */ /* 0x000fe400078ec0ff */
[----:B------:R-:W-:-:S02]  /*1a70*/  IADD3 R4, PT, PT, R35, R4, RZ ;  /* 0x0000000423047210 */ /* 0x000fc40007ffe0ff */
[----:B------:R-:W-:Y:S02]  /*1a80*/  IADD3 R6, P5, P4, R34, R6, R196 ;  /* 0x0000000622067210 */ /* 0x000fe40007cbe0c4 */
[----:B------:R-:W-:Y:S02]  /*1a90*/  @!P3 IADD3 R18, PT, PT, R18, -R7, RZ ;  /* 0x800000071212b210 */ /* 0x000fe40007ffe0ff */
[--C-:B------:R-:W-:Y:S02]  /*1aa0*/  LOP3.LUT R21, R20, 0x38, R199.reuse, 0xf8, !PT ;  /* 0x0000003814157812 */ /* 0x100fe400078ef8c7 */
[----:B------:R-:W-:Y:S02]  /*1ab0*/  IADD3.X R4, PT, PT, R4, R13, RZ, P5, P4 ;  /* 0x0000000d04047210 */ /* 0x000fe40002fe84ff */
[----:B------:R-:W-:Y:S02]  /*1ac0*/  ISETP.GE.U32.AND P4, PT, R18, R7, PT ;  /* 0x000000071200720c */ /* 0x000fe40003f86070 */
[----:B------:R-:W-:Y:S01]  /*1ad0*/  SHF.R.U32.HI R20, RZ, 0x3, R199 ;  /* 0x00000003ff147819 */ /* 0x000fe200000116c7 */
[----:B------:R-:W-:Y:S01]  /*1ae0*/  IMAD.IADD R208, R27, 0x1, -R208 ;  /* 0x000000011bd07824 */ /* 0x000fe200078e0ad0 */
[----:B------:R-:W-:-:S03]  /*1af0*/  @!P3 IADD3 R8, PT, PT, R8, 0x1, RZ ;  /* 0x000000010808b810 */ /* 0x000fc60007ffe0ff */
[----:B------:R-:W-:Y:S01]  /*1b00*/  VIADD R7, R20, 0x20 ;  /* 0x0000002014077836 */ /* 0x000fe20000000000 */
[----:B------:R-:W-:Y:S02]  /*1b10*/  LOP3.LUT R21, R21, R196, RZ, 0x3c, !PT ;  /* 0x000000c415157212 */ /* 0x000fe400078e3cff */
[----:B------:R-:W-:Y:S01]  /*1b20*/  ISETP.NE.AND P6, PT, R0, RZ, PT ;  /* 0x000000ff0000720c */ /* 0x000fe20003fc5270 */
[----:B------:R-:W-:Y:S01]  /*1b30*/  IMAD R211, R207, R20, RZ ;  /* 0x00000014cfd37224 */ /* 0x000fe200078e02ff */
[----:B------:R-:W-:Y:S01]  /*1b40*/  LOP3.LUT R10, R21, 0x1e00, R10, 0xf8, !PT ;  /* 0x00001e00150a7812 */ /* 0x000fe200078ef80a */
[----:B------:R-:W-:Y:S02]  /*1b50*/  @P4 VIADD R8, R8, 0x1 ;  /* 0x0000000108084836 */ /* 0x000fe40000000000 */
[----:B------:R-:W-:Y:S01]  /*1b60*/  IMAD.MOV.U32 R21, RZ, RZ, RZ ;  /* 0x000000ffff157224 */ /* 0x000fe200078e00ff */
[----:B------:R-:W-:Y:S02]  /*1b70*/  ISETP.GE.AND P5, PT, R20, R208, PT ;  /* 0x000000d01400720c */ /* 0x000fe40003fa6270 */
[----:B------:R-:W-:Y:S01]  /*1b80*/  @!P0 IADD3 R8, PT, PT, -R8, RZ, RZ ;  /* 0x000000ff08088210 */ /* 0x000fe20007ffe1ff */
[----:B------:R-:W-:Y:S01]  /*1b90*/  IMAD.WIDE.U32 R42, R219, 0x40, R20 ;  /* 0x00000040db2a7825 */ /* 0x000fe200078e0014 */
[----:B------:R-:W1:Y:S03]  /*1ba0*/  S2UR UR6, SR_CgaCtaId ;  /* 0x00000000000679c3 */ /* 0x000e660000008800 */
[----:B------:R-:W-:Y:S01]  /*1bb0*/  @!P6 LOP3.LUT R8, RZ, R0, RZ, 0x33, !PT ;  /* 0x00000000ff08e212 */ /* 0x000fe200078e33ff */
[----:B------:R-:W-:Y:S01]  /*1bc0*/  IMAD R18, R26, -0x80, R133 ;  /* 0xffffff801a127824 */ /* 0x000fe200078e0285 */
[----:B------:R-:W-:-:S02]  /*1bd0*/  UMOV UR7, 0x400 ;  /* 0x0000040000077882 */ /* 0x000fc40000000000 */
[----:B-1----:R-:W-:-:S06]  /*1be0*/  ULEA UR6, UR6, UR7, 0x18 ;  /* 0x0000000706067291 */ /* 0x002fcc000f8ec0ff */
[----:B------:R-:W-:-:S04]  /*1bf0*/  IMAD.U32 R201, RZ, RZ, UR6 ;  /* 0x00000006ffc97e24 */ /* 0x000fc8000f8e00ff */
[----:B------:R-:W-:Y:S02]  /*1c00*/  IMAD R227, R10, 0x2, R201 ;  /* 0x000000020ae37824 */ /* 0x000fe400078e02c9 */
[----:B------:R-:W-:Y:S01]  /*1c10*/  VIADD R21, R20, 0x40 ;  /* 0x0000004014157836 */ /* 0x000fe20000000000 */
[----:B------:R-:W-:Y:S01]  /*1c20*/  SHF.R.S32.HI R10, RZ, 0x1f, R8 ;  /* 0x0000001fff0a7819 */ /* 0x000fe20000011408 */
[-C--:B-----5:R-:W-:Y:S02]  /*1c30*/  @!P1 IMAD R9, R31, R218.reuse, RZ ;  /* 0x000000da1f099224 */ /* 0x0a0fe400078e02ff */
[----:B------:R-:W-:-:S04]  /*1c40*/  @!P1 IMAD.WIDE.U32 R30, R30, R218, RZ ;  /* 0x000000da1e1e9225 */ /* 0x000fc800078e00ff */
[----:B------:R-:W-:Y:S01]  /*1c50*/  @!P1 IMAD.MOV.U32 R19, RZ, RZ, R30 ;  /* 0x000000ffff139224 */ /* 0x000fe200078e001e */
[----:B------:R-:W-:Y:S01]  /*1c60*/  @!P1 IADD3 R9, PT, PT, R31, R9, RZ ;  /* 0x000000091f099210 */ /* 0x000fe20007ffe0ff */
[----:B--2---:R-:W-:-:S04]  /*1c70*/  @P1 IMAD.WIDE.U32 R30, R36, R223, RZ ;  /* 0x000000df241e1225 */ /* 0x004fc800078e00ff */
[----:B------:R-:W-:Y:S02]  /*1c80*/  @P1 IMAD.MOV.U32 R19, RZ, RZ, R30 ;  /* 0x000000ffff131224 */ /* 0x000fe400078e001e */
[----:B------:R-:W-:-:S03]  /*1c90*/  @P1 IMAD R11, R37, R223, RZ ;  /* 0x000000df250b1224 */ /* 0x000fc600078e02ff */
[----:B------:R-:W-:Y:S01]  /*1ca0*/  IADD3 R30, P2, PT, R196, R19, RZ ;  /* 0x00000013c41e7210 */ /* 0x000fe20007f5e0ff */
[----:B------:R-:W-:-:S04]  /*1cb0*/  @P1 IMAD.IADD R9, R31, 0x1, R11 ;  /* 0x000000011f091824 */ /* 0x000fc800078e020b */
[----:B------:R-:W-:Y:S01]  /*1cc0*/  IMAD.X R31, RZ, RZ, R9, P2 ;  /* 0x000000ffff1f7224 */ /* 0x000fe200010e0609 */
[----:B------:R-:W-:Y:S01]  /*1cd0*/  IADD3 R12, P2, PT, R196, R12, RZ ;  /* 0x0000000cc40c7210 */ /* 0x000fe20007f5e0ff */
[----:B------:R-:W-:-:S04]  /*1ce0*/  VIADD R9, R20, 0x10 ;  /* 0x0000001014097836 */ /* 0x000fc80000000000 */
[----:B------:R-:W-:Y:S01]  /*1cf0*/  IMAD.X R13, RZ, RZ, R5, P2 ;  /* 0x000000ffff0d7224 */ /* 0x000fe200010e0605 */
[-C--:B------:R-:W-:Y:S02]  /*1d00*/  ISETP.GE.AND P3, PT, R9, R208.reuse, PT ;  /* 0x000000d00900720c */ /* 0x080fe40003f66270 */
[----:B------:R-:W-:Y:S01]  /*1d10*/  ISETP.GE.AND P2, PT, R7, R208, PT ;  /* 0x000000d00700720c */ /* 0x000fe20003f46270 */
[C---:B------:R-:W-:Y:S01]  /*1d20*/  IMAD.WIDE.U32 R12, R20.reuse, R206, R12 ;  /* 0x000000ce140c7225 */ /* 0x040fe200078e000c */
[----:B------:R-:W-:-:S03]  /*1d30*/  IADD3 R5, PT, PT, R20, 0x30, RZ ;  /* 0x0000003014057810 */ /* 0x000fc60007ffe0ff */
[----:B------:R-:W-:Y:S01]  /*1d40*/  IMAD.IADD R211, R13, 0x1, R211 ;  /* 0x000000010dd37824 */ /* 0x000fe200078e02d3 */
[C---:B---3--:R-:W-:Y:S02]  /*1d50*/  LEA R212, P4, R12.reuse, R14, 0x1 ;  /* 0x0000000e0cd47211 */ /* 0x048fe400078808ff */
[----:B------:R-:W-:Y:S01]  /*1d60*/  ISETP.GE.AND P0, PT, R5, R208, PT ;  /* 0x000000d00500720c */ /* 0x000fe20003f06270 */
[----:B----4-:R-:W-:Y:S01]  /*1d70*/  IMAD R40, R33, R217, RZ ;  /* 0x000000d921287224 */ /* 0x010fe200078e02ff */
[----:B------:R-:W-:Y:S01]  /*1d80*/  LEA.HI.X R211, R12, R15, R211, 0x1, P4 ;  /* 0x0000000f0cd37211 */ /* 0x000fe200020f0cd3 */
[----:B------:R-:W-:Y:S01]  /*1d90*/  IMAD.WIDE.U32 R32, R32, R217, R30 ;  /* 0x000000d920207225 */ /* 0x000fe200078e001e */
[C---:B------:R-:W-:Y:S02]  /*1da0*/  @!P3 IADD3 R35, P4, PT, R42.reuse, 0x10, RZ ;  /* 0x000000102a23b810 */ /* 0x040fe40007f9e0ff */
[----:B------:R-:W-:Y:S01]  /*1db0*/  @!P2 IADD3 R0, P1, PT, R42, 0x20, RZ ;  /* 0x000000202a00a810 */ /* 0x000fe20007f3e0ff */
[----:B------:R-:W-:Y:S01]  /*1dc0*/  IMAD.IADD R41, R33, 0x1, R40 ;  /* 0x0000000121297824 */ /* 0x000fe200078e0228 */
[----:B------:R-:W-:Y:S01]  /*1dd0*/  @!P3 IADD3.X R19, PT, PT, RZ, R43, RZ, P4, !PT ;  /* 0x0000002bff13b210 */ /* 0x000fe200027fe4ff */
[----:B------:R-:W-:-:S02]  /*1de0*/  @!P5 IMAD.MOV.U32 R40, RZ, RZ, R32 ;  /* 0x000000ffff28d224 */ /* 0x000fc400078e0020 */
[-C--:B------:R-:W-:Y:S02]  /*1df0*/  @!P5 IMAD R13, R43, R36.reuse, RZ ;  /* 0x000000242b0dd224 */ /* 0x080fe400078e02ff */
[----:B------:R-:W-:Y:S01]  /*1e00*/  @!P2 IMAD.X R11, RZ, RZ, R43, P1 ;  /* 0x000000ffff0ba224 */ /* 0x000fe200008e062b */
[-C--:B------:R-:W-:Y:S01]  /*1e10*/  @!P3 MOV R31, R41.reuse ;  /* 0x00000029001fb202 */ /* 0x080fe20000000f00 */
[----:B------:R-:W-:Y:S01]  /*1e20*/  @!P2 IMAD.MOV.U32 R39, RZ, RZ, R41 ;  /* 0x000000ffff27a224 */ /* 0x000fe200078e0029 */
[----:B------:R-:W-:Y:S01]  /*1e30*/  @!P0 MOV R33, R41 ;  /* 0x0000002900218202 */ /* 0x000fe20000000f00 */
[----:B------:R-:W-:Y:S02]  /*1e40*/  @!P3 IMAD R12, R19, R36, RZ ;  /* 0x00000024130cb224 */ /* 0x000fe400078e02ff */
[--C-:B------:R-:W-:Y:S02]  /*1e50*/  @!P3 IMAD.MOV.U32 R30, RZ, RZ, R32.reuse ;  /* 0x000000ffff1eb224 */ /* 0x100fe400078e0020 */
[----:B------:R-:W-:-:S02]  /*1e60*/  @!P2 IMAD.MOV.U32 R38, RZ, RZ, R32 ;  /* 0x000000ffff26a224 */ /* 0x000fc400078e0020 */
[C---:B------:R-:W-:Y:S02]  /*1e70*/  @!P5 IMAD R13, R42.reuse, R37, R13 ;  /* 0x000000252a0dd224 */ /* 0x040fe400078e020d */
[C---:B------:R-:W-:Y:S01]  /*1e80*/  @!P5 IMAD.WIDE.U32 R40, R42.reuse, R36, R40 ;  /* 0x000000242a28d225 */ /* 0x040fe200078e0028 */
[----:B------:R-:W-:-:S03]  /*1e90*/  @!P0 IADD3 R15, P4, PT, R42, 0x30, RZ ;  /* 0x000000302a0f8810 */ /* 0x000fc60007f9e0ff */
[----:B------:R-:W-:Y:S02]  /*1ea0*/  @!P2 IMAD R11, R11, R36, RZ ;  /* 0x000000240b0ba224 */ /* 0x000fe400078e02ff */
[----:B------:R-:W-:Y:S01]  /*1eb0*/  @!P3 IMAD R12, R37, R35, R12 ;  /* 0x00000023250cb224 */ /* 0x000fe200078e020c */
[----:B------:R-:W-:Y:S01]  /*1ec0*/  @!P5 IADD3 R13, PT, PT, R41, R13, RZ ;  /* 0x0000000d290dd210 */ /* 0x000fe20007ffe0ff */
[----:B------:R-:W-:Y:S01]  /*1ed0*/  @!P3 IMAD.WIDE.U32 R34, R36, R35, R30 ;  /* 0x000000232422b225 */ /* 0x000fe200078e001e */
[----:B------:R-:W-:-:S03]  /*1ee0*/  @!P5 LEA R30, P1, R40, R22, 0x1 ;  /* 0x00000016281ed211 */ /* 0x000fc600078208ff */
[-C--:B------:R-:W-:Y:S02]  /*1ef0*/  @!P2 IMAD R11, R37, R0.reuse, R11 ;  /* 0x00000000250ba224 */ /* 0x080fe400078e020b */
[----:B------:R-:W-:-:S04]  /*1f00*/  @!P2 IMAD.WIDE.U32 R38, R36, R0, R38 ;  /* 0x000000002426a225 */ /* 0x000fc800078e0026 */
[----:B------:R-:W-:Y:S01]  /*1f10*/  VIADD R0, R18, 0x80 ;  /* 0x0000008012007836 */ /* 0x000fe20000000000 */
[----:B------:R-:W-:Y:S01]  /*1f20*/  @!P5 LEA.HI.X R31, R40, R23, R13, 0x1, P1 ;  /* 0x00000017281fd211 */ /* 0x000fe200008f0c0d */
[----:B------:R-:W-:-:S03]  /*1f30*/  @!P0 IMAD.X R14, RZ, RZ, R43, P4 ;  /* 0x000000ffff0e8224 */ /* 0x000fc600020e062b */
[----:B------:R-:W-:Y:S01]  /*1f40*/  ISETP.GE.AND P1, PT, R9, R0, PT ;  /* 0x000000000900720c */ /* 0x000fe20003f26270 */
[----:B------:R-:W-:Y:S02]  /*1f50*/  @!P0 IMAD R14, R14, R36, RZ ;  /* 0x000000240e0e8224 */ /* 0x000fe400078e02ff */
[----:B------:R-:W-:Y:S01]  /*1f60*/  @!P3 IMAD.IADD R19, R35, 0x1, R12 ;  /* 0x000000012313b824 */ /* 0x000fe200078e020c */
[----:B------:R-:W-:Y:S01]  /*1f70*/  @!P2 IADD3 R11, PT, PT, R39, R11, RZ ;  /* 0x0000000b270ba210 */ /* 0x000fe20007ffe0ff */
[-C--:B------:R-:W-:Y:S01]  /*1f80*/  @!P0 IMAD R13, R37, R15.reuse, R14 ;  /* 0x0000000f250d8224 */ /* 0x080fe200078e020e */
[-C--:B------:R-:W-:Y:S01]  /*1f90*/  @!P3 LEA R14, P6, R34, R22.reuse, 0x1 ;  /* 0x00000016220eb211 */ /* 0x080fe200078c08ff */
[----:B------:R-:W-:Y:S01]  /*1fa0*/  IMAD.SHL.U32 R12, R206, 0x10, RZ ;  /* 0x00000010ce0c7824 */ /* 0x000fe200078e00ff */
[----:B------:R-:W-:Y:S01]  /*1fb0*/  @!P2 LEA R18, P4, R38, R22, 0x1 ;  /* 0x000000162612a211 */ /* 0x000fe200078808ff */
[----:B------:R-:W-:Y:S01]  /*1fc0*/  @!P0 IMAD.WIDE.U32 R32, R36, R15, R32 ;  /* 0x0000000f24208225 */ /* 0x000fe200078e0020 */
[-C--:B------:R-:W-:Y:S01]  /*1fd0*/  @!P3 LEA.HI.X R15, R34, R23.reuse, R19, 0x1, P6 ;  /* 0x00000017220fb211 */ /* 0x080fe200030f0c13 */
[----:B------:R-:W-:Y:S01]  /*1fe0*/  @!PT LDS RZ, [RZ] ;  /* 0x00000000fffff984 */ /* 0x000fe20000000800 */
[----:B------:R-:W-:Y:S01]  /*1ff0*/  @!PT LDS RZ, [RZ] ;  /* 0x00000000fffff984 */ /* 0x000fe20000000800 */
[----:B------:R-:W-:Y:S01]  /*2000*/  @!PT LDS RZ, [RZ] ;  /* 0x00000000fffff984 */ /* 0x000fe20000000800 */
[----:B------:R-:W-:Y:S01]  /*2010*/  @!P5 LDGSTS.E.BYPASS.LTC128B.128 [R227], desc[UR4][R30.64] ;  /* 0x000000001ee3dfae */ /* 0x000fe2000b981a04 */
[----:B------:R-:W-:-:S02]  /*2020*/  @!P2 LEA.HI.X R19, R38, R23, R11, 0x1, P4 ;  /* 0x000000172613a211 */ /* 0x000fc400020f0c0b */
[----:B------:R-:W-:Y:S01]  /*2030*/  SHF.L.U64.HI R11, R206, 0x4, R207 ;  /* 0x00000004ce0b7819 */ /* 0x000fe200000102cf */
[----:B------:R-:W-:Y:S01]  /*2040*/  @!P5 LDGSTS.E.BYPASS.LTC128B.128 [R227+0x2000], desc[UR4][R30.64+0x80] ;  /* 0x020000801ee3dfae */ /* 0x000fe2000b981a04 */
[----:B------:R-:W-:Y:S02]  /*2050*/  @!P1 LEA R34, P4, R12, R212, 0x1 ;  /* 0x000000d40c229211 */ /* 0x000fe400078808ff */
[----:B------:R-:W-:Y:S01]  /*2060*/  @!P0 IADD3 R13, PT, PT, R33, R13, RZ ;  /* 0x0000000d210d8210 */ /* 0x000fe20007ffe0ff */
[----:B------:R-:W-:Y:S01]  /*2070*/  @!P3 LDGSTS.E.BYPASS.LTC128B.128 [R227+0x800], desc[UR4][R14.64] ;  /* 0x008000000ee3bfae */ /* 0x000fe2000b981a04 */
[----:B------:R-:W-:Y:S02]  /*2080*/  @!P0 LEA R22, P6, R32, R22, 0x1 ;  /* 0x0000001620168211 */ /* 0x000fe400078c08ff */
[----:B------:R-:W-:Y:S01]  /*2090*/  @!P1 LEA.HI.X R35, R12, R211, R11, 0x1, P4 ;  /* 0x000000d30c239211 */ /* 0x000fe200020f0c0b */
[----:B------:R1:W-:Y:S01]  /*20a0*/  @!P3 LDGSTS.E.BYPASS.LTC128B.128 [R227+0x2800], desc[UR4][R14.64+0x80] ;  /* 0x028000800ee3bfae */ /* 0x0003e2000b981a04 */
[----:B------:R-:W-:-:S02]  /*20b0*/  ISETP.GE.AND P4, PT, R20, R0, PT ;  /* 0x000000001400720c */ /* 0x000fc40003f86270 */
[----:B------:R-:W-:Y:S01]  /*20c0*/  @!P0 LEA.HI.X R23, R32, R23, R13, 0x1, P6 ;  /* 0x0000001720178211 */ /* 0x000fe200030f0c0d */
[----:B------:R-:W-:Y:S01]  /*20d0*/  @!P2 LDGSTS.E.BYPASS.LTC128B.128 [R227+0x1000], desc[UR4][R18.64] ;  /* 0x0100000012e3afae */ /* 0x000fe2000b981a04 */
[----:B------:R-:W-:-:S03]  /*20e0*/  ISETP.GE.AND P6, PT, R5, R0, PT ;  /* 0x000000000500720c */ /* 0x000fc60003fc6270 */
[----:B------:R-:W-:Y:S04]  /*20f0*/  @!P2 LDGSTS.E.BYPASS.LTC128B.128 [R227+0x3000], desc[UR4][R18.64+0x80] ;  /* 0x0300008012e3afae */ /* 0x000fe8000b981a04 */
[----:B------:R-:W-:Y:S04]  /*2100*/  @!P0 LDGSTS.E.BYPASS.LTC128B.128 [R227+0x1800], desc[UR4][R22.64] ;  /* 0x0180000016e38fae */ /* 0x000fe8000b981a04 */
[----:B------:R2:W-:Y:S01]  /*2110*/  @!P0 LDGSTS.E.BYPASS.LTC128B.128 [R227+0x3800], desc[UR4][R22.64+0x80] ;  /* 0x0380008016e38fae */ /* 0x0005e2000b981a04 */
[----:B------:R-:W-:Y:S02]  /*2120*/  ISETP.GE.AND P0, PT, R7, R0, PT ;  /* 0x000000000700720c */ /* 0x000fe40003f06270 */
[----:B------:R-:W-:Y:S01]  /*2130*/  @!P4 MOV R210, R212 ;  /* 0x000000d400d2c202 */ /* 0x000fe20000000f00 */
[----:B------:R-:W-:-:S04]  /*2140*/  VIADD R13, R20, 0x60 ;  /* 0x00000060140d7836 */ /* 0x000fc80000000000 */
[----:B------:R-:W-:Y:S01]  /*2150*/  @!P4 LDGSTS.E.BYPASS.LTC128B.128 [R227+0x4000], desc[UR4][R210.64] ;  /* 0x04000000d2e3cfae */ /* 0x000fe2000b981a04 */
[----:B-1----:R-:W-:-:S03]  /*2160*/  IADD3 R15, PT, PT, R20, 0x50, RZ ;  /* 0x00000050140f7810 */ /* 0x002fc60007ffe0ff */
[----:B------:R1:W-:Y:S01]  /*2170*/  @!P4 LDGSTS.E.BYPASS.LTC128B.128 [R227+0x8000], desc[UR4][R210.64+0x80] ;  /* 0x08000080d2e3cfae */ /* 0x0003e2000b981a04 */
[----:B------:R-:W-:-:S03]  /*2180*/  IADD3 R11, PT, PT, R20, 0x70, RZ ;  /* 0x00000070140b7810 */ /* 0x000fc60007ffe0ff */
[----:B------:R-:W-:Y:S01]  /*2190*/  @!P1 LDGSTS.E.BYPASS.LTC128B.128 [R227+0x4800], desc[UR4][R34.64] ;  /* 0x0480000022e39fae */ /* 0x000fe2000b981a04 */
[----:B------:R-:W-:-:S03]  /*21a0*/  ISETP.GE.AND P3, PT, R15, R0, PT ;  /* 0x000000000f00720c */ /* 0x000fc60003f66270 */
[----:B------:R3:W-:Y:S01]  /*21b0*/  @!P1 LDGSTS.E.BYPASS.LTC128B.128 [R227+0x8800], desc[UR4][R34.64+0x80] ;  /* 0x0880008022e39fae */ /* 0x0007e2000b981a04 */
[C---:B------:R-:W-:Y:S02]  /*21c0*/  @!P0 LEA R38, P1, R206.reuse, R212, 0x6 ;  /* 0x000000d4ce268211 */ /* 0x040fe400078230ff */
[-C--:B------:R-:W-:Y:S02]  /*21d0*/  ISETP.GE.AND P2, PT, R13, R0.reuse, PT ;  /* 0x000000000d00720c */ /* 0x080fe40003f46270 */
[-C--:B------:R-:W-:Y:S01]  /*21e0*/  ISETP.GE.AND P5, PT, R21, R0.reuse, PT ;  /* 0x000000001500720c */ /* 0x080fe20003fa6270 */
[----:B--2---:R-:W-:Y:S01]  /*21f0*/  @!P6 IMAD R22, R207, 0x60, RZ ;  /* 0x00000060cf16e824 */ /* 0x004fe200078e02ff */
[----:B------:R-:W-:Y:S02]  /*2200*/  @!P0 LEA.HI.X R39, R206, R211, R207, 0x6, P1 ;  /* 0x000000d3ce278211 */ /* 0x000fe400008f34cf */
[----:B------:R-:W-:Y:S01]  /*2210*/  ISETP.GE.AND P1, PT, R11, R0, PT ;  /* 0x000000000b00720c */ /* 0x000fe20003f26270 */
[----:B------:R-:W-:-:S02]  /*2220*/  IMAD.WIDE.U32 R30, R28, R8, RZ ;  /* 0x000000081c1e7225 */ /* 0x000fc400078e00ff */
[----:B------:R2:W-:Y:S02]  /*2230*/  @!P0 LDGSTS.E.BYPASS.LTC128B.128 [R227+0x5000], desc[UR4][R38.64] ;  /* 0x0500000026e38fae */ /* 0x0005e4000b981a04 */
[----:B-1----:R-:W-:Y:S02]  /*2240*/  @!P6 IMAD.MOV.U32 R210, RZ, RZ, R212 ;  /* 0x000000ffffd2e224 */ /* 0x002fe400078e00d4 */
[----:B------:R2:W-:Y:S02]  /*2250*/  @!P0 LDGSTS.E.BYPASS.LTC128B.128 [R227+0x9000], desc[UR4][R38.64+0x80] ;  /* 0x0900008026e38fae */ /* 0x0005e4000b981a04 */
[----:B------:R-:W-:-:S05]  /*2260*/  @!P6 IMAD.WIDE.U32 R18, R206, 0x60, R210 ;  /* 0x00000060ce12e825 */ /* 0x000fca00078e00d2 */
[----:B------:R-:W-:Y:S01]  /*2270*/  @!P6 IADD3 R23, PT, PT, R19, R22, RZ ;  /* 0x000000161317e210 */ /* 0x000fe20007ffe0ff */
[----:B------:R-:W-:Y:S02]  /*2280*/  IMAD R19, R29, R8, RZ ;  /* 0x000000081d137224 */ /* 0x000fe400078e02ff */
[----:B------:R-:W-:Y:S02]  /*2290*/  @!P3 IMAD.MOV.U32 R29, RZ, RZ, R211 ;  /* 0x000000ffff1db224 */ /* 0x000fe400078e00d3 */
[----:B------:R-:W-:Y:S01]  /*22a0*/  IMAD R19, R10, R28, R19 ;  /* 0x0000001c0a137224 */ /* 0x000fe200078e0213 */
[-C--:B------:R-:W-:Y:S02]  /*22b0*/  @!P3 MOV R28, R212.reuse ;  /* 0x000000d4001cb202 */ /* 0x080fe40000000f00 */
[----:B------:R-:W-:Y:S01]  /*22c0*/  @!P2 MOV R213, R211 ;  /* 0x000000d300d5a202 */ /* 0x000fe20000000f00 */
[----:B------:R-:W-:Y:S01]  /*22d0*/  @!P3 IMAD R12, R207, 0xa0, RZ ;  /* 0x000000a0cf0cb824 */ /* 0x000fe200078e02ff */
[----:B------:R-:W-:Y:S01]  /*22e0*/  @!P5 LEA R36, P0, R206, R212, 0x7 ;  /* 0x000000d4ce24d211 */ /* 0x000fe200078038ff */
[----:B------:R-:W-:-:S02]  /*22f0*/  @!P1 IMAD.MOV.U32 R210, RZ, RZ, R212 ;  /* 0x000000ffffd29224 */ /* 0x000fc400078e00d4 */
[C---:B---3--:R-:W-:Y:S01]  /*2300*/  @!P3 IMAD.WIDE.U32 R34, R206.reuse, 0xa0, R28 ;  /* 0x000000a0ce22b825 */ /* 0x048fe200078e001c */
[----:B------:R-:W-:-:S03]  /*2310*/  @!P5 LEA.HI.X R37, R206, R211, R207, 0x7, P0 ;  /* 0x000000d3ce25d211 */ /* 0x000fc600000f3ccf */
[----:B------:R-:W-:Y:S02]  /*2320*/  @!P6 IMAD.MOV.U32 R22, RZ, RZ, R18 ;  /* 0x000000ffff16e224 */ /* 0x000fe400078e0012 */
[----:B------:R-:W-:Y:S02]  /*2330*/  @!P2 IMAD R10, R207, 0xc0, RZ ;  /* 0x000000c0cf0aa824 */ /* 0x000fe400078e02ff */
[C---:B------:R-:W-:Y:S01]  /*2340*/  @!P2 IMAD.WIDE.U32 R32, R206.reuse, 0xc0, R212 ;  /* 0x000000c0ce20a825 */ /* 0x040fe200078e00d4 */
[----:B------:R-:W-:Y:S01]  /*2350*/  @!P3 IADD3 R35, PT, PT, R35, R12, RZ ;  /* 0x0000000c2323b210 */ /* 0x000fe20007ffe0ff */
[----:B------:R2:W-:Y:S02]  /*2360*/  @!P6 LDGSTS.E.BYPASS.LTC128B.128 [R227+0x5800], desc[UR4][R22.64] ;  /* 0x0580000016e3efae */ /* 0x0005e4000b981a04 */
[----:B------:R-:W-:Y:S02]  /*2370*/  @!P1 IMAD R8, R207, 0xe0, RZ ;  /* 0x000000e0cf089824 */ /* 0x000fe400078e02ff */
[----:B------:R-:W-:Y:S01]  /*2380*/  @!P1 IMAD.WIDE.U32 R28, R206, 0xe0, R210 ;  /* 0x000000e0ce1c9825 */ /* 0x000fe200078e00d2 */
[----:B------:R2:W-:Y:S03]  /*2390*/  @!P6 LDGSTS.E.BYPASS.LTC128B.128 [R227+0x9800], desc[UR4][R22.64+0x80] ;  /* 0x0980008016e3efae */ /* 0x0005e6000b981a04 */
[----:B------:R-:W-:Y:S01]  /*23a0*/  @!P2 IMAD.IADD R33, R33, 0x1, R10 ;  /* 0x000000012121a824 */ /* 0x000fe200078e020a */
[----:B------:R2:W-:Y:S01]  /*23b0*/  @!P5 LDGSTS.E.BYPASS.LTC128B.128 [R227+0x6000], desc[UR4][R36.64] ;  /* 0x0600000024e3dfae */ /* 0x0005e2000b981a04 */
[----:B------:R-:W-:-:S03]  /*23c0*/  @!P1 IADD3 R29, PT, PT, R29, R8, RZ ;  /* 0x000000081d1d9210 */ /* 0x000fc60007ffe0ff */
[----:B------:R2:W-:Y:S04]  /*23d0*/  @!P5 LDGSTS.E.BYPASS.LTC128B.128 [R227+0xa000], desc[UR4][R36.64+0x80] ;  /* 0x0a00008024e3dfae */ /* 0x0005e8000b981a04 */
[----:B------:R2:W-:Y:S04]  /*23e0*/  @!P3 LDGSTS.E.BYPASS.LTC128B.128 [R227+0x6800], desc[UR4][R34.64] ;  /* 0x0680000022e3bfae */ /* 0x0005e8000b981a04 */
[----:B------:R2:W-:Y:S04]  /*23f0*/  @!P3 LDGSTS.E.BYPASS.LTC128B.128 [R227+0xa800], desc[UR4][R34.64+0x80] ;  /* 0x0a80008022e3bfae */ /* 0x0005e8000b981a04 */
[----:B------:R2:W-:Y:S04]  /*2400*/  @!P2 LDGSTS.E.BYPASS.LTC128B.128 [R227+0x7000], desc[UR4][R32.64] ;  /* 0x0700000020e3afae */ /* 0x0005e8000b981a04 */
[----:B------:R2:W-:Y:S04]  /*2410*/  @!P2 LDGSTS.E.BYPASS.LTC128B.128 [R227+0xb000], desc[UR4][R32.64+0x80] ;  /* 0x0b00008020e3afae */ /* 0x0005e8000b981a04 */
[----:B------:R2:W-:Y:S04]  /*2420*/  @!P1 LDGSTS.E.BYPASS.LTC128B.128 [R227+0x7800], desc[UR4][R28.64] ;  /* 0x078000001ce39fae */ /* 0x0005e8000b981a04 */
[----:B------:R2:W-:Y:S04]  /*2430*/  @!P1 LDGSTS.E.BYPASS.LTC128B.128 [R227+0xb800], desc[UR4][R28.64+0x80] ;  /* 0x0b8000801ce39fae */ /* 0x0005e8000b981a04 */
[----:B------:R-:W0:Y:S01]  /*2440*/  LDGDEPBAR ;  /* 0x00000000000079af */ /* 0x000e220000000000 */
[----:B------:R-:W-:Y:S01]  /*2450*/  IMAD.IADD R19, R31, 0x1, R19 ;  /* 0x000000011f137824 */ /* 0x000fe200078e0213 */
[----:B------:R-:W-:-:S04]  /*2460*/  IADD3 R18, P0, PT, R6, R30, RZ ;  /* 0x0000001e06127210 */ /* 0x000fc80007f1e0ff */
[----:B------:R-:W-:Y:S01]  /*2470*/  IADD3.X R19, PT, PT, R4, R19, RZ, P0, !PT ;  /* 0x0000001304137210 */ /* 0x000fe200007fe4ff */
[----:B------:R-:W-:Y:S02]  /*2480*/  IMAD R4, R25, R20, RZ ;  /* 0x0000001419047224 */ /* 0x000fe400078e02ff */
[----:B------:R-:W-:-:S04]  /*2490*/  IMAD.WIDE.U32 R18, R20, R24, R18 ;  /* 0x0000001814127225 */ /* 0x000fc800078e0012 */
[----:B------:R-:W-:Y:S01]  /*24a0*/  IMAD.SHL.U32 R129, R199, 0x40, RZ ;  /* 0x00000040c7817824 */ /* 0x000fe200078e00ff */
[----:B------:R-:W-:Y:S02]  /*24b0*/  IADD3 R215, PT, PT, R19, R4, RZ ;  /* 0x0000000413d77210 */ /* 0x000fe40007ffe0ff */
[----:B------:R-:W-:Y:S02]  /*24c0*/  LEA R214, P0, R18, R16, 0x1 ;  /* 0x0000001012d67211 */ /* 0x000fe400078008ff */
[----:B------:R-:W-:Y:S01]  /*24d0*/  LOP3.LUT R4, R129, 0x1c0, RZ, 0xc0, !PT ;  /* 0x000001c081047812 */ /* 0x000fe200078ec0ff */
[----:B------:R-:W-:-:S10]  /*24e0*/  DEPBAR.LE SB0, 0x0 ;  /* 0x000080000000791a */ /* 0x000fd40000000000 */
[----:B------:R-:W-:Y:S05]  /*24f0*/  WARPSYNC.ALL ;  /* 0x0000000000007948 */ /* 0x000fea0003800000 */
[----:B------:R-:W-:Y:S01]  /*2500*/  LEA.HI.X R215, R18, R17, R215, 0x1, P0 ;  /* 0x0000001112d77211 */ /* 0x000fe200000f0cd7 */
[----:B------:R-:W-:Y:S01]  /*2510*/  BAR.SYNC.DEFER_BLOCKING 0x0 ;  /* 0x0000000000007b1d */ /* 0x000fe20000010000 */
[-C--:B------:R-:W-:Y:S01]  /*2520*/  ISETP.GE.AND P5, PT, R5, R0.reuse, PT ;  /* 0x000000000500720c */ /* 0x080fe20003fa6270 */
[----:B------:R-:W-:Y:S01]  /*2530*/  IMAD.SHL.U32 R198, R199, 0x20, RZ ;  /* 0x00000020c7c67824 */ /* 0x000fe200078e00ff */
[-C--:B------:R-:W-:Y:S01]  /*2540*/  ISETP.GE.AND P0, PT, R9, R0.reuse, PT ;  /* 0x000000000900720c */ /* 0x080fe20003f06270 */
[----:B------:R-:W-:Y:S01]  /*2550*/  IMAD.MOV.U32 R197, RZ, RZ, 0x20 ;  /* 0x00000020ffc57424 */ /* 0x000fe200078e00ff */
[-C--:B------:R-:W-:Y:S01]  /*2560*/  ISETP.GE.AND P3, PT, R15, R0.reuse, PT ;  /* 0x000000000f00720c */ /* 0x080fe20003f66270 */
[----:B------:R-:W-:Y:S01]  /*2570*/  IMAD.MOV.U32 R27, RZ, RZ, 0x40 ;  /* 0x00000040ff1b7424 */ /* 0x000fe200078e00ff */
[-C--:B------:R-:W-:Y:S01]  /*2580*/  ISETP.GE.AND P6, PT, R7, R0.reuse, PT ;  /* 0x000000000700720c */ /* 0x080fe20003fc6270 */
[----:B------:R-:W-:Y:S01]  /*2590*/  BSSY.RECONVERGENT B1, `(.L_x_538) ;  /* 0x000022a000017945 */ /* 0x000fe20003800200 */
[----:B------:R-:W-:-:S02]  /*25a0*/  ISETP.GE.AND P2, PT, R13, R0, PT ;  /* 0x000000000d00720c */ /* 0x000fc40003f46270 */
[----:B------:R-:W-:Y:S01]  /*25b0*/  LOP3.LUT R7, R4, 0x8, R199, 0x78, !PT ;  /* 0x0000000804077812 */ /* 0x000fe200078e78c7 */
[C---:B------:R-:W-:Y:S01]  /*25c0*/  IMAD.SHL.U32 R4, R24.reuse, 0x10, RZ ;  /* 0x0000001018047824 */ /* 0x040fe200078e00ff */
[----:B------:R-:W-:Y:S01]  /*25d0*/  ISETP.GE.AND P1, PT, R11, R0, PT ;  /* 0x000000000b00720c */ /* 0x000fe20003f26270 */
[----:B------:R-:W-:Y:S01]  /*25e0*/  @!P5 IMAD.MOV.U32 R12, RZ, RZ, R214 ;  /* 0x000000ffff0cd224 */ /* 0x000fe200078e00d6 */
[----:B------:R-:W-:Y:S01]  /*25f0*/  SHF.L.U64.HI R5, R24, 0x4, R25 ;  /* 0x0000000418057819 */ /* 0x000fe20000010219 */
[----:B------:R-:W-:Y:S01]  /*2600*/  @!P5 IMAD.MOV.U32 R13, RZ, RZ, R215 ;  /* 0x000000ffff0dd224 */ /* 0x000fe200078e00d7 */
[----:B------:R-:W-:Y:S01]  /*2610*/  SHF.R.U32.HI R200, RZ, 0x1, R199 ;  /* 0x00000001ffc87819 */ /* 0x000fe200000116c7 */
[----:B------:R-:W-:Y:S01]  /*2620*/  @!P3 IMAD R8, R25, 0xa0, RZ ;  /* 0x000000a01908b824 */ /* 0x000fe200078e02ff */
[----:B------:R-:W-:Y:S01]  /*2630*/  LOP3.LUT R198, R198, 0x7c00, RZ, 0xc0, !PT ;  /* 0x00007c00c6c67812 */ /* 0x000fe200078ec0ff */
[----:B------:R-:W-:Y:S01]  /*2640*/  @!P5 IMAD.WIDE.U32 R14, R24, 0x60, R12 ;  /* 0x00000060180ed825 */ /* 0x000fe200078e000c */
[----:B------:R-:W-:-:S02]  /*2650*/  LOP3.LUT R128, R200, 0x8, RZ, 0xc0, !PT ;  /* 0x00000008c8807812 */ /* 0x000fc400078ec0ff */
[----:B------:R-:W-:Y:S01]  /*2660*/  LOP3.LUT R6, R129, 0x400, RZ, 0xc0, !PT ;  /* 0x0000040081067812 */ /* 0x000fe200078ec0ff */
[----:B------:R-:W-:Y:S01]  /*2670*/  @!PT LDS RZ, [RZ] ;  /* 0x00000000fffff984 */ /* 0x000fe20000000800 */
[----:B------:R-:W-:Y:S01]  /*2680*/  @!PT LDS RZ, [RZ] ;  /* 0x00000000fffff984 */ /* 0x000fe20000000800 */
[----:B------:R-:W-:Y:S01]  /*2690*/  @!PT LDS RZ, [RZ] ;  /* 0x00000000fffff984 */ /* 0x000fe20000000800 */
[----:B------:R-:W-:Y:S01]  /*26a0*/  @!P4 LDGSTS.E.BYPASS.LTC128B.128 [R227+0xc000], desc[UR4][R214.64] ;  /* 0x0c000000d6e3cfae */ /* 0x000fe2000b981a04 */
[----:B------:R-:W-:Y:S01]  /*26b0*/  @!P3 IMAD.WIDE.U32 R12, R24, 0xa0, R214 ;  /* 0x000000a0180cb825 */ /* 0x000fe200078e00d6 */
[----:B------:R-:W-:Y:S02]  /*26c0*/  LOP3.LUT R7, R7, R196, RZ, 0x3c, !PT ;  /* 0x000000c407077212 */ /* 0x000fe400078e3cff */
[----:B------:R-:W-:Y:S01]  /*26d0*/  @!P4 LDGSTS.E.BYPASS.LTC128B.128 [R227+0x10000], desc[UR4][R214.64+0x80] ;  /* 0x10000080d6e3cfae */ /* 0x000fe2000b981a04 */
[----:B------:R-:W-:Y:S02]  /*26e0*/  @!P5 IMAD R10, R25, 0x60, RZ ;  /* 0x00000060190ad824 */ /* 0x000fe400078e02ff */
[----:B------:R-:W-:Y:S01]  /*26f0*/  @!P3 IMAD.IADD R9, R13, 0x1, R8 ;  /* 0x000000010d09b824 */ /* 0x000fe200078e0208 */
[----:B------:R-:W-:Y:S01]  /*2700*/  @P4 STS.128 [R227+0xc000], RZ ;  /* 0x00c000ffe3004388 */ /* 0x000fe20000000c00 */
[----:B------:R-:W-:-:S02]  /*2710*/  @!P3 IMAD.MOV.U32 R8, RZ, RZ, R12 ;  /* 0x000000ffff08b224 */ /* 0x000fc400078e000c */
[----:B------:R-:W-:Y:S01]  /*2720*/  @!P2 IMAD.MOV.U32 R12, RZ, RZ, R214 ;  /* 0x000000ffff0ca224 */ /* 0x000fe200078e00d6 */
[----:B------:R-:W-:Y:S01]  /*2730*/  @P4 STS.128 [R227+0x10000], RZ ;  /* 0x010000ffe3004388 */ /* 0x000fe20000000c00 */
[C---:B------:R-:W-:Y:S01]  /*2740*/  @!P0 LEA R16, P4, R4.reuse, R214, 0x1 ;  /* 0x000000d604108211 */ /* 0x040fe200078808ff */
[----:B------:R-:W-:Y:S02]  /*2750*/  @!P2 IMAD.MOV.U32 R13, RZ, RZ, R215 ;  /* 0x000000ffff0da224 */ /* 0x000fe400078e00d7 */
[----:B------:R-:W-:Y:S01]  /*2760*/  @!P5 IMAD.IADD R11, R15, 0x1, R10 ;  /* 0x000000010f0bd824 */ /* 0x000fe200078e020a */
[----:B------:R-:W-:Y:S01]  /*2770*/  @!P0 LEA.HI.X R17, R4, R215, R5, 0x1, P4 ;  /* 0x000000d704118211 */ /* 0x000fe200020f0c05 */
[----:B------:R-:W-:Y:S01]  /*2780*/  @!P5 IMAD.MOV.U32 R10, RZ, RZ, R14 ;  /* 0x000000ffff0ad224 */ /* 0x000fe200078e000e */
[----:B------:R-:W-:Y:S01]  /*2790*/  ISETP.GE.AND P4, PT, R21, R0, PT ;  /* 0x000000001500720c */ /* 0x000fe20003f86270 */
[----:B------:R-:W-:Y:S01]  /*27a0*/  @P0 STS.128 [R227+0xc800], RZ ;  /* 0x00c800ffe3000388 */ /* 0x000fe20000000c00 */
[----:B------:R-:W-:Y:S01]  /*27b0*/  @!P2 IMAD.WIDE.U32 R14, R24, 0xc0, R12 ;  /* 0x000000c0180ea825 */ /* 0x000fe200078e000c */
[----:B------:R-:W-:-:S02]  /*27c0*/  LOP3.LUT R5, R128, 0x1c0, R129, 0x78, !PT ;  /* 0x000001c080057812 */ /* 0x000fc400078e7881 */
[----:B------:R-:W-:Y:S01]  /*27d0*/  @P0 STS.128 [R227+0x10800], RZ ;  /* 0x010800ffe3000388 */ /* 0x000fe20000000c00 */
[----:B------:R-:W-:Y:S01]  /*27e0*/  @!P1 IMAD R0, R25, 0xe0, RZ ;  /* 0x000000e019009824 */ /* 0x000fe200078e02ff */
[----:B------:R-:W-:Y:S01]  /*27f0*/  LOP3.LUT R5, R5, R196, RZ, 0x3c, !PT ;  /* 0x000000c405057212 */ /* 0x000fe200078e3cff */
[----:B------:R-:W-:Y:S01]  /*2800*/  @!P1 IMAD.WIDE.U32 R12, R24, 0xe0, R214 ;  /* 0x000000e0180c9825 */ /* 0x000fe200078e00d6 */
[----:B------:R-:W-:Y:S01]  /*2810*/  @!PT LDS RZ, [RZ] ;  /* 0x00000000fffff984 */ /* 0x000fe20000000800 */
[----:B------:R-:W-:Y:S01]  /*2820*/  @!PT LDS RZ, [RZ] ;  /* 0x00000000fffff984 */ /* 0x000fe20000000800 */
[----:B------:R-:W-:Y:S01]  /*2830*/  @!PT LDS RZ, [RZ] ;  /* 0x00000000fffff984 */ /* 0x000fe20000000800 */
[----:B------:R-:W-:Y:S03]  /*2840*/  @!P0 LDGSTS.E.BYPASS.LTC128B.128 [R227+0xc800], desc[UR4][R16.64] ;  /* 0x0c80000010e38fae */ /* 0x000fe6000b981a04 */
[----:B------:R-:W-:Y:S01]  /*2850*/  @!P2 IMAD R4, R25, 0xc0, RZ ;  /* 0x000000c01904a824 */ /* 0x000fe200078e02ff */
[----:B------:R1:W-:Y:S01]  /*2860*/  @!P0 LDGSTS.E.BYPASS.LTC128B.128 [R227+0x10800], desc[UR4][R16.64+0x80] ;  /* 0x1080008010e38fae */ /* 0x0003e2000b981a04 */
[----:B------:R-:W-:Y:S01]  /*2870*/  @!P1 IMAD.IADD R13, R13, 0x1, R0 ;  /* 0x000000010d0d9824 */ /* 0x000fe200078e0200 */
[----:B------:R-:W-:Y:S01]  /*2880*/  LOP3.LUT R0, R198, 0x200, R129, 0xf8, !PT ;  /* 0x00000200c6007812 */ /* 0x000fe200078ef881 */
[----:B------:R-:W-:Y:S01]  /*2890*/  @!P2 IMAD.IADD R15, R15, 0x1, R4 ;  /* 0x000000010f0fa824 */ /* 0x000fe200078e0204 */
[----:B------:R-:W-:Y:S01]  /*28a0*/  @P6 STS.128 [R227+0xd000], RZ ;  /* 0x00d000ffe3006388 */ /* 0x000fe20000000c00 */
[----:B------:R-:W-:-:S02]  /*28b0*/  IMAD R6, R7, 0x2, R6 ;  /* 0x0000000207067824 */ /* 0x000fc400078e0206 */
[----:B------:R-:W-:Y:S01]  /*28c0*/  IMAD.IADD R0, R5, 0x1, R0 ;  /* 0x0000000105007824 */ /* 0x000fe200078e0200 */
[----:B------:R-:W-:Y:S01]  /*28d0*/  @P6 STS.128 [R227+0x11000], RZ ;  /* 0x011000ffe3006388 */ /* 0x000fe20000000c00 */
[----:B------:R-:W-:Y:S02]  /*28e0*/  IMAD.IADD R121, R201, 0x1, R6 ;  /* 0x00000001c9797824 */ /* 0x000fe400078e0206 */
[----:B------:R-:W-:Y:S01]  /*28f0*/  IMAD R122, R0, 0x2, R201 ;  /* 0x00000002007a7824 */ /* 0x000fe200078e02c9 */
[----:B-1----:R-:W-:-:S04]  /*2900*/  @!P6 LEA R16, P0, R24, R214, 0x6 ;  /* 0x000000d61810e211 */ /* 0x002fc800078030ff */
[C---:B------:R-:W-:Y:S02]  /*2910*/  @!P6 LEA.HI.X R17, R24.reuse, R215, R25, 0x6, P0 ;  /* 0x000000d71811e211 */ /* 0x040fe400000f3419 */
[----:B------:R-:W-:-:S03]  /*2920*/  @!P4 LEA R4, P0, R24, R214, 0x7 ;  /* 0x000000d61804c211 */ /* 0x000fc600078038ff */
[----:B------:R-:W-:Y:S01]  /*2930*/  @!PT LDS RZ, [RZ] ;  /* 0x00000000fffff984 */ /* 0x000fe20000000800 */
[----:B------:R-:W-:Y:S01]  /*2940*/  @!PT LDS RZ, [RZ] ;  /* 0x00000000fffff984 */ /* 0x000fe20000000800 */
[----:B------:R-:W-:Y:S01]  /*2950*/  @!PT LDS RZ, [RZ] ;  /* 0x00000000fffff984 */ /* 0x000fe20000000800 */
[----:B------:R-:W-:Y:S01]  /*2960*/  @!P6 LDGSTS.E.BYPASS.LTC128B.128 [R227+0xd000], desc[UR4][R16.64] ;  /* 0x0d00000010e3efae */ /* 0x000fe2000b981a04 */
[----:B------:R-:W-:-:S03]  /*2970*/  @!P4 LEA.HI.X R5, R24, R215, R25, 0x7, P0 ;  /* 0x000000d71805c211 */ /* 0x000fc600000f3c19 */
[----:B------:R-:W-:Y:S04]  /*2980*/  @!P6 LDGSTS.E.BYPASS.LTC128B.128 [R227+0x11000], desc[UR4][R16.64+0x80] ;  /* 0x1100008010e3efae */ /* 0x000fe8000b981a04 */
[----:B------:R-:W-:Y:S04]  /*2990*/  @P5 STS.128 [R227+0xd800], RZ ;  /* 0x00d800ffe3005388 */ /* 0x000fe80000000c00 */
[----:B------:R-:W-:Y:S04]  /*29a0*/  @P5 STS.128 [R227+0x11800], RZ ;  /* 0x011800ffe3005388 */ /* 0x000fe80000000c00 */
[----:B------:R-:W-:Y:S01]  /*29b0*/  @!PT LDS RZ, [RZ] ;  /* 0x00000000fffff984 */ /* 0x000fe20000000800 */
[----:B------:R-:W-:Y:S01]  /*29c0*/  @!PT LDS RZ, [RZ] ;  /* 0x00000000fffff984 */ /* 0x000fe20000000800 */
[----:B------:R-:W-:Y:S01]  /*29d0*/  @!PT LDS RZ, [RZ] ;  /* 0x00000000fffff984 */ /* 0x000fe20000000800 */
[----:B------:R-:W-:Y:S04]  /*29e0*/  @!P5 LDGSTS.E.BYPASS.LTC128B.128 [R227+0xd800], desc[UR4][R10.64] ;  /* 0x0d8000000ae3dfae */ /* 0x000fe8000b981a04 */
        /* <DEDUP_REMOVED lines=14> */
[----:B------:R1:W-:Y:S04]  /*2ad0*/  @!P3 LDGSTS.E.BYPASS.LTC128B.128 [R227+0x12800], desc[UR4][R8.64+0x80] ;  /* 0x1280008008e3bfae */ /* 0x0003e8000b981a04 */
        /* <DEDUP_REMOVED lines=13> */
[----:B------:R3:W-:Y:S01]  /*2bb0*/  @!P1 LDGSTS.E.BYPASS.LTC128B.128 [R227+0x13800], desc[UR4][R12.64+0x80] ;  /* 0x138000800ce39fae */ /* 0x0007e2000b981a04 */
[----:B------:R-:W-:-:S03]  /*2bc0*/  R2P PR, R199, 0x6 ;  /* 0x00000006c7007804 */ /* 0x000fc60000000000 */
[----:B------:R-:W-:Y:S02]  /*2bd0*/  LDSM.16.M88.4 R100, [R122] ;  /* 0x000000007a64783b */ /* 0x000fe40000000200 */
[----:B------:R-:W-:Y:S02]  /*2be0*/  SEL R0, R197, 0xffffffe0, !P1 ;  /* 0xffffffe0c5007807 */ /* 0x000fe40004800000 */
[----:B------:R-:W4:Y:S01]  /*2bf0*/  LDSM.16.M88.4 R48, [R121+0x4800] ;  /* 0x004800007930783b */ /* 0x000f220000000200 */
[----:B------:R-:W-:Y:S02]  /*2c00*/  SEL R27, R27, 0xffffffc0, !P2 ;  /* 0xffffffc01b1b7807 */ /* 0x000fe40005000000 */
[C-C-:B------:R-:W-:Y:S01]  /*2c10*/  IMAD.IADD R132, R121.reuse, 0x1, R0.reuse ;  /* 0x0000000179847824 */ /* 0x140fe200078e0200 */
[----:B------:R-:W5:Y:S01]  /*2c20*/  LDSM.16.M88.4 R40, [R121+0x5000] ;  /* 0x005000007928783b */ /* 0x000f620000000200 */
[C---:B------:R-:W-:Y:S02]  /*2c30*/  IMAD.IADD R120, R122.reuse, 0x1, R0 ;  /* 0x000000017a787824 */ /* 0x040fe400078e0200 */
[--C-:B------:R-:W-:Y:S01]  /*2c40*/  IMAD.IADD R137, R122, 0x1, R27.reuse ;  /* 0x000000017a897824 */ /* 0x100fe200078e021b */
[----:B------:R-:W5:Y:S01]  /*2c50*/  LDSM.16.M88.4 R56, [R121+0x4000] ;  /* 0x004000007938783b */ /* 0x000f620000000200 */
[----:B------:R-:W-:-:S02]  /*2c60*/  IMAD.IADD R135, R121, 0x1, R27 ;  /* 0x0000000179877824 */ /* 0x000fc400078e021b */
[C---:B------:R-:W-:Y:S01]  /*2c70*/  IMAD.IADD R136, R0.reuse, 0x1, R137 ;  /* 0x0000000100887824 */ /* 0x040fe200078e0289 */
[----:B------:R-:W-:Y:S01]  /*2c80*/  LDSM.16.M88.4 R72, [R120] ;  /* 0x000000007848783b */ /* 0x000fe20000000200 */
[----:B------:R-:W-:-:S03]  /*2c90*/  IMAD.IADD R134, R0, 0x1, R135 ;  /* 0x0000000100867824 */ /* 0x000fc600078e0287 */
[----:B-1----:R-:W-:Y:S04]  /*2ca0*/  LDSM.16.M88.4 R8, [R132+0x4800] ;  /* 0x004800008408783b */ /* 0x002fe80000000200 */
[----:B---3--:R-:W1:Y:S04]  /*2cb0*/  LDSM.16.M88.4 R12, [R121+0x6800] ;  /* 0x00680000790c783b */ /* 0x008e680000000200 */
[----:B------:R-:W3:Y:S04]  /*2cc0*/  LDSM.16.M88.4 R4, [R132+0x5000] ;  /* 0x005000008404783b */ /* 0x000ee80000000200 */
[----:B--2---:R-:W2:Y:S04]  /*2cd0*/  LDSM.16.M88.4 R32, [R121+0x5800] ;  /* 0x005800007920783b */ /* 0x004ea80000000200 */
[----:B------:R-:W2:Y:S04]  /*2ce0*/  LDSM.16.M88.4 R20, [R121+0x6000] ;  /* 0x006000007914783b */ /* 0x000ea80000000200 */
[----:B------:R-:W2:Y:S04]  /*2cf0*/  LDSM.16.M88.4 R108, [R121+0x7000] ;  /* 0x00700000796c783b */ /* 0x000ea80000000200 */
[----:B------:R-:W2:Y:S01]  /*2d00*/  LDSM.16.M88.4 R116, [R121+0x7800] ;  /* 0x007800007974783b */ /* 0x000ea20000000200 */
[C---:B----4-:R-:W-:Y:S03]  /*2d10*/  HMMA.16816.F32.BF16 R52, R100.reuse, R48, RZ ;  /* 0x000000306434723c */ /* 0x050fe600000418ff */
[----:B------:R-:W4:Y:S04]  /*2d20*/  LDSM.16.M88.4 R96, [R132+0x4000] ;  /* 0x004000008460783b */ /* 0x000f280000000200 */
[----:B------:R-:W4:Y:S01]  /*2d30*/  LDSM.16.M88.4 R84, [R132+0x6800] ;  /* 0x006800008454783b */ /* 0x000f220000000200 */
[C---:B-----5:R-:W-:Y:S03]  /*2d40*/  HMMA.16816.F32.BF16 R44, R100.reuse, R40, RZ ;  /* 0x00000028642c723c */ /* 0x060fe600000418ff */
[----:B------:R-:W5:Y:S04]  /*2d50*/  LDSM.16.M88.4 R92, [R132+0x5800] ;  /* 0x00580000845c783b */ /* 0x000f680000000200 */
[----:B------:R-:W5:Y:S01]  /*2d60*/  LDSM.16.M88.4 R88, [R132+0x6000] ;  /* 0x006000008458783b */ /* 0x000f620000000200 */
[C---:B------:R-:W-:Y:S03]  /*2d70*/  HMMA.16816.F32.BF16 R48, R100.reuse, R50, RZ ;  /* 0x000000326430723c */ /* 0x040fe600000418ff */
[----:B------:R-:W5:Y:S04]  /*2d80*/  LDSM.16.M88.4 R80, [R132+0x7000] ;  /* 0x007000008450783b */ /* 0x000f680000000200 */
[----:B------:R-:W5:Y:S01]  /*2d90*/  LDSM.16.M88.4 R76, [R132+0x7800] ;  /* 0x00780000844c783b */ /* 0x000f620000000200 */
[C---:B------:R-:W-:Y:S03]  /*2da0*/  HMMA.16816.F32.BF16 R40, R100.reuse, R42, RZ ;  /* 0x0000002a6428723c */ /* 0x040fe600000418ff */
[----:B------:R-:W-:Y:S04]  /*2db0*/  LDSM.16.M88.4 R64, [R137] ;  /* 0x000000008940783b */ /* 0x000fe80000000200 */
[----:B------:R-:W5:Y:S01]  /*2dc0*/  LDSM.16.M88.4 R68, [R135+0x4000] ;  /* 0x004000008744783b */ /* 0x000f620000000200 */
[C---:B------:R-:W-:Y:S03]  /*2dd0*/  HMMA.16816.F32.BF16 R60, R100.reuse, R56, RZ ;  /* 0x00000038643c723c */ /* 0x040fe600000418ff */
[----:B------:R-:W-:Y:S04]  /*2de0*/  LDSM.16.M88.4 R124, [R120+0x2000] ;  /* 0x00200000787c783b */ /* 0x000fe80000000200 */
[----:B------:R-:W0:Y:S01]  /*2df0*/  LDGDEPBAR ;  /* 0x00000000000079af */ /* 0x000e220000000000 */
[----:B-1----:R-:W-:Y:S08]  /*2e00*/  HMMA.16816.F32.BF16 R16, R100, R12, RZ ;  /* 0x0000000c6410723c */ /* 0x002ff000000418ff */
[C---:B------:R-:W-:Y:S08]  /*2e10*/  HMMA.16816.F32.BF16 R52, R72.reuse, R8, R52 ;  /* 0x000000084834723c */ /* 0x040ff00000041834 */
[C---:B------:R-:W-:Y:S01]  /*2e20*/  HMMA.16816.F32.BF16 R48, R72.reuse, R10, R48 ;  /* 0x0000000a4830723c */ /* 0x040fe20000041830 */
[----:B------:R-:W1:Y:S07]  /*2e30*/  LDSM.16.M88.4 R8, [R135+0x4800] ;  /* 0x004800008708783b */ /* 0x000e6e0000000200 */
[C---:B---3--:R-:W-:Y:S08]  /*2e40*/  HMMA.16816.F32.BF16 R44, R72.reuse, R4, R44 ;  /* 0x00000004482c723c */ /* 0x048ff0000004182c */
[----:B------:R-:W-:Y:S01]  /*2e50*/  HMMA.16816.F32.BF16 R40, R72, R6, R40 ;  /* 0x000000064828723c */ /* 0x000fe20000041828 */
[----:B------:R-:W3:Y:S07]  /*2e60*/  LDSM.16.M88.4 R4, [R135+0x5000] ;  /* 0x005000008704783b */ /* 0x000eee0000000200 */
[C---:B------:R-:W-:Y:S08]  /*2e70*/  HMMA.16816.F32.BF16 R56, R100.reuse, R58, RZ ;  /* 0x0000003a6438723c */ /* 0x040ff000000418ff */
[C---:B------:R-:W-:Y:S08]  /*2e80*/  HMMA.16816.F32.BF16 R12, R100.reuse, R14, RZ ;  /* 0x0000000e640c723c */ /* 0x040ff000000418ff */
[C---:B--2---:R-:W-:Y:S08]  /*2e90*/  HMMA.16816.F32.BF16 R36, R100.reuse, R32, RZ ;  /* 0x000000206424723c */ /* 0x044ff000000418ff */
[C---:B------:R-:W-:Y:S08]  /*2ea0*/  HMMA.16816.F32.BF16 R28, R100.reuse, R20, RZ ;  /* 0x00000014641c723c */ /* 0x040ff000000418ff */
[C---:B------:R-:W-:Y:S08]  /*2eb0*/  HMMA.16816.F32.BF16 R112, R100.reuse, R108, RZ ;  /* 0x0000006c6470723c */ /* 0x040ff000000418ff */
[C---:B------:R-:W-:Y:S08]  /*2ec0*/  HMMA.16816.F32.BF16 R32, R100.reuse, R34, RZ ;  /* 0x000000226420723c */ /* 0x040ff000000418ff */
[C---:B------:R-:W-:Y:S08]  /*2ed0*/  HMMA.16816.F32.BF16 R20, R100.reuse, R22, RZ ;  /* 0x000000166414723c */ /* 0x040ff000000418ff */
[C---:B------:R-:W-:Y:S08]  /*2ee0*/  HMMA.16816.F32.BF16 R108, R100.reuse, R110, RZ ;  /* 0x0000006e646c723c */ /* 0x040ff000000418ff */
[C---:B------:R-:W-:Y:S08]  /*2ef0*/  HMMA.16816.F32.BF16 R104, R100.reuse, R116, RZ ;  /* 0x000000746468723c */ /* 0x040ff000000418ff */
[----:B------:R-:W-:Y:S01]  /*2f00*/  HMMA.16816.F32.BF16 R100, R100, R118, RZ ;  /* 0x000000766464723c */ /* 0x000fe200000418ff */
[----:B------:R-:W2:Y:S07]  /*2f10*/  LDSM.16.M88.4 R116, [R135+0x5800] ;  /* 0x005800008774783b */ /* 0x000eae0000000200 */
[C---:B----4-:R-:W-:Y:S08]  /*2f20*/  HMMA.16816.F32.BF16 R60, R72.reuse, R96, R60 ;  /* 0x00000060483c723c */ /* 0x050ff0000004183c */
[C---:B------:R-:W-:Y:S01]  /*2f30*/  HMMA.16816.F32.BF16 R56, R72.reuse, R98, R56 ;  /* 0x000000624838723c */ /* 0x040fe20000041838 */
[----:B------:R-:W-:Y:S07]  /*2f40*/  LDSM.16.M88.4 R96, [R134+0x4000] ;  /* 0x004000008660783b */ /* 0x000fee0000000200 */
[C---:B------:R-:W-:Y:S08]  /*2f50*/  HMMA.16816.F32.BF16 R16, R72.reuse, R84, R16 ;  /* 0x000000544810723c */ /* 0x040ff00000041810 */
[C---:B------:R-:W-:Y:S01]  /*2f60*/  HMMA.16816.F32.BF16 R12, R72.reuse, R86, R12 ;  /* 0x00000056480c723c */ /* 0x040fe2000004180c */
[----:B------:R-:W4:Y:S07]  /*2f70*/  LDSM.16.M88.4 R84, [R135+0x6000] ;  /* 0x006000008754783b */ /* 0x000f2e0000000200 */
[C---:B-----5:R-:W-:Y:S08]  /*2f80*/  HMMA.16816.F32.BF16 R36, R72.reuse, R92, R36 ;  /* 0x0000005c4824723c */ /* 0x060ff00000041824 */
[C---:B------:R-:W-:Y:S01]  /*2f90*/  HMMA.16816.F32.BF16 R32, R72.reuse, R94, R32 ;  /* 0x0000005e4820723c */ /* 0x040fe20000041820 */
[----:B------:R-:W-:Y:S07]  /*2fa0*/  LDSM.16.M88.4 R92, [R134+0x4800] ;  /* 0x00480000865c783b */ /* 0x000fee0000000200 */
[C---:B------:R-:W-:Y:S08]  /*2fb0*/  HMMA.16816.F32.BF16 R28, R72.reuse, R88, R28 ;  /* 0x00000058481c723c */ /* 0x040ff0000004181c */
[C---:B------:R-:W-:Y:S01]  /*2fc0*/  HMMA.16816.F32.BF16 R20, R72.reuse, R90, R20 ;  /* 0x0000005a4814723c */ /* 0x040fe20000041814 */
[----:B------:R-:W-:Y:S07]  /*2fd0*/  LDSM.16.M88.4 R88, [R134+0x5000] ;  /* 0x005000008658783b */ /* 0x000fee0000000200 */
[C---:B------:R-:W-:Y:S08]  /*2fe0*/  HMMA.16816.F32.BF16 R112, R72.reuse, R80, R112 ;  /* 0x000000504870723c */ /* 0x040ff00000041870 */
[C---:B------:R-:W-:Y:S01]  /*2ff0*/  HMMA.16816.F32.BF16 R108, R72.reuse, R82, R108 ;  /* 0x00000052486c723c */ /* 0x040fe2000004186c */
[----:B------:R-:W-:Y:S07]  /*3000*/  LDSM.16.M88.4 R80, [R135+0x7800] ;  /* 0x007800008750783b */ /* 0x000fee0000000200 */
[C---:B------:R-:W-:Y:S08]  /*3010*/  HMMA.16816.F32.BF16 R104, R72.reuse, R76, R104 ;  /* 0x0000004c4868723c */ /* 0x040ff00000041868 */
[----:B------:R-:W-:Y:S01]  /*3020*/  HMMA.16816.F32.BF16 R100, R72, R78, R100 ;  /* 0x0000004e4864723c */ /* 0x000fe20000041864 */
[----:B------:R-:W5:Y:S04]  /*3030*/  LDSM.16.M88.4 R76, [R135+0x6800] ;  /* 0x00680000874c783b */ /* 0x000f680000000200 */
[----:B------:R-:W5:Y:S03]  /*3040*/  LDSM.16.M88.4 R72, [R135+0x7000] ;  /* 0x007000008748783b */ /* 0x000f660000000200 */
[C---:B------:R-:W-:Y:S08]  /*3050*/  HMMA.16816.F32.BF16 R60, R64.reuse, R68, R60 ;  /* 0x00000044403c723c */ /* 0x040ff0000004183c */
[C---:B------:R-:W-:Y:S01]  /*3060*/  HMMA.16816.F32.BF16 R56, R64.reuse, R70, R56 ;  /* 0x000000464038723c */ /* 0x040fe20000041838 */
[----:B------:R-:W-:Y:S07]  /*3070*/  LDSM.16.M88.4 R68, [R136] ;  /* 0x000000008844783b */ /* 0x000fee0000000200 */
[C---:B-1----:R-:W-:Y:S08]  /*3080*/  HMMA.16816.F32.BF16 R52, R64.reuse, R8, R52 ;  /* 0x000000084034723c */ /* 0x042ff00000041834 */
[C---:B------:R-:W-:Y:S01]  /*3090*/  HMMA.16816.F32.BF16 R48, R64.reuse, R10, R48 ;  /* 0x0000000a4030723c */ /* 0x040fe20000041830 */
[----:B------:R-:W1:Y:S07]  /*30a0*/  LDSM.16.M88.4 R8, [R134+0x5800] ;  /* 0x005800008608783b */ /* 0x000e6e0000000200 */
[C---:B---3--:R-:W-:Y:S08]  /*30b0*/  HMMA.16816.F32.BF16 R44, R64.reuse, R4, R44 ;  /* 0x00000004402c723c */ /* 0x048ff0000004182c */
[C---:B------:R-:W-:Y:S01]  /*30c0*/  HMMA.16816.F32.BF16 R40, R64.reuse, R6, R40 ;  /* 0x000000064028723c */ /* 0x040fe20000041828 */
[----:B------:R-:W3:Y:S07]  /*30d0*/  LDSM.16.M88.4 R4, [R134+0x6000] ;  /* 0x006000008604783b */ /* 0x000eee0000000200 */
[C---:B--2---:R-:W-:Y:S08]  /*30e0*/  HMMA.16816.F32.BF16 R36, R64.reuse, R116, R36 ;  /* 0x000000744024723c */ /* 0x044ff00000041824 */
[C---:B------:R-:W-:Y:S01]  /*30f0*/  HMMA.16816.F32.BF16 R32, R64.reuse, R118, R32 ;  /* 0x000000764020723c */ /* 0x040fe20000041820 */
[----:B------:R-:W-:Y:S07]  /*3100*/  LDSM.16.M88.4 R116, [R121+0x8800] ;  /* 0x008800007974783b */ /* 0x000fee0000000200 */
[C---:B----4-:R-:W-:Y:S08]  /*3110*/  HMMA.16816.F32.BF16 R28, R64.reuse, R84, R28 ;  /* 0x00000054401c723c */ /* 0x050ff0000004181c */
[C---:B------:R-:W-:Y:S01]  /*3120*/  HMMA.16816.F32.BF16 R20, R64.reuse, R86, R20 ;  /* 0x000000564014723c */ /* 0x040fe20000041814 */
[----:B------:R-:W2:Y:S07]  /*3130*/  LDSM.16.M88.4 R84, [R134+0x6800] ;  /* 0x006800008654783b */ /* 0x000eae0000000200 */
[C---:B-----5:R-:W-:Y:S08]  /*3140*/  HMMA.16816.F32.BF16 R16, R64.reuse, R76, R16 ;  /* 0x0000004c4010723c */ /* 0x060ff00000041810 */
[C---:B------:R-:W-:Y:S01]  /*3150*/  HMMA.16816.F32.BF16 R12, R64.reuse, R78, R12 ;  /* 0x0000004e400c723c */ /* 0x040fe2000004180c */
[----:B------:R-:W4:Y:S07]  /*3160*/  LDSM.16.M88.4 R76, [R134+0x7000] ;  /* 0x00700000864c783b */ /* 0x000f2e0000000200 */
[C---:B------:R-:W-:Y:S08]  /*3170*/  HMMA.16816.F32.BF16 R112, R64.reuse, R72, R112 ;  /* 0x000000484070723c */ /* 0x040ff00000041870 */
[C---:B------:R-:W-:Y:S01]  /*3180*/  HMMA.16816.F32.BF16 R108, R64.reuse, R74, R108 ;  /* 0x0000004a406c723c */ /* 0x040fe2000004186c */
[----:B------:R-:W5:Y:S07]  /*3190*/  LDSM.16.M88.4 R72, [R134+0x7800] ;  /* 0x007800008648783b */ /* 0x000f6e0000000200 */
[C---:B------:R-:W-:Y:S08]  /*31a0*/  HMMA.16816.F32.BF16 R104, R64.reuse, R80, R104 ;  /* 0x000000504068723c */ /* 0x040ff00000041868 */
[----:B------:R-:W-:Y:S01]  /*31b0*/  HMMA.16816.F32.BF16 R100, R64, R82, R100 ;  /* 0x000000524064723c */ /* 0x000fe20000041864 */
[----:B------:R-:W-:Y:S04]  /*31c0*/  LDSM.16.M88.4 R80, [R122+0x2000] ;  /* 0x002000007a50783b */ /* 0x000fe80000000200 */
[----:B------:R-:W-:Y:S03]  /*31d0*/  LDSM.16.M88.4 R64, [R121+0x8000] ;  /* 0x008000007940783b */ /* 0x000fe60000000200 */
[C---:B-1----:R-:W-:Y:S08]  /*31e0*/  HMMA.16816.F32.BF16 R36, R68.reuse, R8, R36 ;  /* 0x000000084424723c */ /* 0x042ff00000041824 */
[C---:B------:R-:W-:Y:S01]  /*31f0*/  HMMA.16816.F32.BF16 R32, R68.reuse, R10, R32 ;  /* 0x0000000a4420723c */ /* 0x040fe20000041820 */
[----:B------:R-:W1:Y:S07]  /*3200*/  LDSM.16.M88.4 R8, [R121+0xa000] ;  /* 0x00a000007908783b */ /* 0x000e6e0000000200 */
[C---:B---3--:R-:W-:Y:S08]  /*3210*/  HMMA.16816.F32.BF16 R28, R68.reuse, R4, R28 ;  /* 0x00000004441c723c */ /* 0x048ff0000004181c */
[C---:B------:R-:W-:Y:S01]  /*3220*/  HMMA.16816.F32.BF16 R20, R68.reuse, R6, R20 ;  /* 0x000000064414723c */ /* 0x040fe20000041814 */
[----:B------:R-:W3:Y:S07]  /*3230*/  LDSM.16.M88.4 R4, [R121+0xa800] ;  /* 0x00a800007904783b */ /* 0x000eee0000000200 */
[C---:B------:R-:W-:Y:S08]  /*3240*/  HMMA.16816.F32.BF16 R60, R68.reuse, R96, R60 ;  /* 0x00000060443c723c */ /* 0x040ff0000004183c */
[C---:B------:R-:W-:Y:S01]  /*3250*/  HMMA.16816.F32.BF16 R56, R68.reuse, R98, R56 ;  /* 0x000000624438723c */ /* 0x040fe20000041838 */
[----:B------:R-:W3:Y:S07]  /*3260*/  LDSM.16.M88.4 R96, [R121+0x9000] ;  /* 0x009000007960783b */ /* 0x000eee0000000200 */
[C---:B------:R-:W-:Y:S08]  /*3270*/  HMMA.16816.F32.BF16 R52, R68.reuse, R92, R52 ;  /* 0x0000005c4434723c */ /* 0x040ff00000041834 */
[C---:B------:R-:W-:Y:S01]  /*3280*/  HMMA.16816.F32.BF16 R48, R68.reuse, R94, R48 ;  /* 0x0000005e4430723c */ /* 0x040fe20000041830 */
[----:B------:R-:W3:Y:S07]  /*3290*/  LDSM.16.M88.4 R92, [R121+0x9800] ;  /* 0x00980000795c783b */ /* 0x000eee0000000200 */
[C---:B--2---:R-:W-:Y:S08]  /*32a0*/  HMMA.16816.F32.BF16 R16, R68.reuse, R84, R16 ;  /* 0x000000544410723c */ /* 0x044ff00000041810 */
[C---:B------:R-:W-:Y:S01]  /*32b0*/  HMMA.16816.F32.BF16 R12, R68.reuse, R86, R12 ;  /* 0x00000056440c723c */ /* 0x040fe2000004180c */
[----:B------:R-:W2:Y:S07]  /*32c0*/  LDSM.16.M88.4 R84, [R121+0xb800] ;  /* 0x00b800007954783b */ /* 0x000eae0000000200 */
[C---:B------:R-:W-:Y:S08]  /*32d0*/  HMMA.16816.F32.BF16 R44, R68.reuse, R88, R44 ;  /* 0x00000058442c723c */ /* 0x040ff0000004182c */
[C---:B------:R-:W-:Y:S01]  /*32e0*/  HMMA.16816.F32.BF16 R40, R68.reuse, R90, R40 ;  /* 0x0000005a4428723c */ /* 0x040fe20000041828 */
[----:B------:R-:W-:Y:S04]  /*32f0*/  LDSM.16.M88.4 R88, [R121+0xb000] ;  /* 0x00b000007958783b */ /* 0x000fe80000000200 */
[----:B------:R-:W-:Y:S03]  /*3300*/  LDSM.16.M88.4 R120, [R132+0xb000] ;  /* 0x00b000008478783b */ /* 0x000fe60000000200 */
[C---:B----4-:R-:W-:Y:S08]  /*3310*/  HMMA.16816.F32.BF16 R112, R68.reuse, R76, R112 ;  /* 0x0000004c4470723c */ /* 0x050ff00000041870 */
[C---:B------:R-:W-:Y:S01]  /*3320*/  HMMA.16816.F32.BF16 R108, R68.reuse, R78, R108 ;  /* 0x0000004e446c723c */ /* 0x040fe2000004186c */
[----:B------:R-:W-:Y:S07]  /*3330*/  LDSM.16.M88.4 R76, [R132+0x8000] ;  /* 0x00800000844c783b */ /* 0x000fee0000000200 */
[C---:B-----5:R-:W-:Y:S08]  /*3340*/  HMMA.16816.F32.BF16 R104, R68.reuse, R72, R104 ;  /* 0x000000484468723c */ /* 0x060ff00000041868 */
[----:B------:R-:W-:Y:S01]  /*3350*/  HMMA.16816.F32.BF16 R100, R68, R74, R100 ;  /* 0x0000004a4464723c */ /* 0x000fe20000041864 */
[----:B------:R-:W4:Y:S04]  /*3360*/  LDSM.16.M88.4 R68, [R132+0x9000] ;  /* 0x009000008444783b */ /* 0x000f280000000200 */
        /* <DEDUP_REMOVED lines=9> */
[----:B------:R-:W5:Y:S07]  /*3400*/  LDSM.16.M88.4 R64, [R132+0x9800] ;  /* 0x009800008440783b */ /* 0x000f6e0000000200 */
[C---:B------:R-:W-:Y:S08]  /*3410*/  HMMA.16816.F32.BF16 R44, R80.reuse, R96, R44 ;  /* 0x00000060502c723c */ /* 0x040ff0000004182c */
[C---:B------:R-:W-:Y:S01]  /*3420*/  HMMA.16816.F32.BF16 R40, R80.reuse, R98, R40 ;  /* 0x000000625028723c */ /* 0x040fe20000041828 */
[----:B------:R-:W-:Y:S07]  /*3430*/  LDSM.16.M88.4 R96, [R137+0x2000] ;  /* 0x002000008960783b */ /* 0x000fee0000000200 */
[C---:B------:R-:W-:Y:S08]  /*3440*/  HMMA.16816.F32.BF16 R36, R80.reuse, R92, R36 ;  /* 0x0000005c5024723c */ /* 0x040ff00000041824 */
[C---:B------:R-:W-:Y:S01]  /*3450*/  HMMA.16816.F32.BF16 R32, R80.reuse, R94, R32 ;  /* 0x0000005e5020723c */ /* 0x040fe20000041820 */
[----:B------:R-:W5:Y:S07]  /*3460*/  LDSM.16.M88.4 R92, [R135+0x8000] ;  /* 0x00800000875c783b */ /* 0x000f6e0000000200 */
[C---:B------:R-:W-:Y:S08]  /*3470*/  HMMA.16816.F32.BF16 R52, R80.reuse, R116, R52 ;  /* 0x000000745034723c */ /* 0x040ff00000041834 */
[C---:B------:R-:W-:Y:S01]  /*3480*/  HMMA.16816.F32.BF16 R48, R80.reuse, R118, R48 ;  /* 0x000000765030723c */ /* 0x040fe20000041830 */
[----:B------:R-:W5:Y:S07]  /*3490*/  LDSM.16.M88.4 R116, [R132+0xb800] ;  /* 0x00b800008474783b */ /* 0x000f6e0000000200 */
[C---:B--2---:R-:W-:Y:S08]  /*34a0*/  HMMA.16816.F32.BF16 R104, R80.reuse, R84, R104 ;  /* 0x000000545068723c */ /* 0x044ff00000041868 */
[----:B------:R-:W-:Y:S01]  /*34b0*/  HMMA.16816.F32.BF16 R100, R80, R86, R100 ;  /* 0x000000565064723c */ /* 0x000fe20000041864 */
[----:B------:R-:W2:Y:S07]  /*34c0*/  LDSM.16.M88.4 R84, [R135+0x9000] ;  /* 0x009000008754783b */ /* 0x000eae0000000200 */
[C---:B----4-:R-:W-:Y:S08]  /*34d0*/  HMMA.16816.F32.BF16 R44, R124.reuse, R68, R44 ;  /* 0x000000447c2c723c */ /* 0x050ff0000004182c */
[----:B------:R-:W-:Y:S01]  /*34e0*/  HMMA.16816.F32.BF16 R40, R124, R70, R40 ;  /* 0x000000467c28723c */ /* 0x000fe20000041828 */
[----:B------:R-:W4:Y:S07]  /*34f0*/  LDSM.16.M88.4 R68, [R135+0xb000] ;  /* 0x00b000008744783b */ /* 0x000f2e0000000200 */
[----:B------:R-:W-:Y:S08]  /*3500*/  HMMA.16816.F32.BF16 R112, R80, R88, R112 ;  /* 0x000000585070723c */ /* 0x000ff00000041870 */
[C---:B-1----:R-:W-:Y:S08]  /*3510*/  HMMA.16816.F32.BF16 R28, R124.reuse, R8, R28 ;  /* 0x000000087c1c723c */ /* 0x042ff0000004181c */
[C---:B------:R-:W-:Y:S01]  /*3520*/  HMMA.16816.F32.BF16 R20, R124.reuse, R10, R20 ;  /* 0x0000000a7c14723c */ /* 0x040fe20000041814 */
[----:B------:R-:W-:Y:S07]  /*3530*/  LDSM.16.M88.4 R8, [R134+0x8000] ;  /* 0x008000008608783b */ /* 0x000fee0000000200 */
[C---:B---3--:R-:W-:Y:S08]  /*3540*/  HMMA.16816.F32.BF16 R16, R124.reuse, R4, R16 ;  /* 0x000000047c10723c */ /* 0x048ff00000041810 */
[C---:B------:R-:W-:Y:S01]  /*3550*/  HMMA.16816.F32.BF16 R12, R124.reuse, R6, R12 ;  /* 0x000000067c0c723c */ /* 0x040fe2000004180c */
[----:B------:R-:W1:Y:S07]  /*3560*/  LDSM.16.M88.4 R4, [R136+0x2000] ;  /* 0x002000008804783b */ /* 0x000e6e0000000200 */
[C---:B------:R-:W-:Y:S08]  /*3570*/  HMMA.16816.F32.BF16 R60, R124.reuse, R76, R60 ;  /* 0x0000004c7c3c723c */ /* 0x040ff0000004183c */
[C---:B-----5:R-:W-:Y:S08]  /*3580*/  HMMA.16816.F32.BF16 R36, R124.reuse, R64, R36 ;  /* 0x000000407c24723c */ /* 0x060ff00000041824 */
[C---:B------:R-:W-:Y:S01]  /*3590*/  HMMA.16816.F32.BF16 R32, R124.reuse, R66, R32 ;  /* 0x000000427c20723c */ /* 0x040fe20000041820 */
[----:B------:R-:W3:Y:S07]  /*35a0*/  LDSM.16.M88.4 R64, [R135+0xb800] ;  /* 0x00b800008740783b */ /* 0x000eee0000000200 */
[C---:B------:R-:W-:Y:S08]  /*35b0*/  HMMA.16816.F32.BF16 R52, R124.reuse, R72, R52 ;  /* 0x000000487c34723c */ /* 0x040ff00000041834 */
[C---:B------:R-:W-:Y:S01]  /*35c0*/  HMMA.16816.F32.BF16 R48, R124.reuse, R74, R48 ;  /* 0x0000004a7c30723c */ /* 0x040fe20000041830 */
[----:B------:R-:W5:Y:S07]  /*35d0*/  LDSM.16.M88.4 R72, [R135+0xa800] ;  /* 0x00a800008748783b */ /* 0x000f6e0000000200 */
[----:B------:R-:W-:Y:S01]  /*35e0*/  HMMA.16816.F32.BF16 R56, R124, R78, R56 ;  /* 0x0000004e7c38723c */ /* 0x000fe20000041838 */
[----:B------:R-:W-:Y:S07]  /*35f0*/  LDSM.16.M88.4 R76, [R135+0xa000] ;  /* 0x00a00000874c783b */ /* 0x000fee0000000200 */
[----:B------:R-:W-:Y:S01]  /*3600*/  HMMA.16816.F32.BF16 R108, R80, R90, R108 ;  /* 0x0000005a506c723c */ /* 0x000fe2000004186c */
[----:B------:R-:W5:Y:S04]  /*3610*/  LDSM.16.M88.4 R88, [R135+0x8800] ;  /* 0x008800008758783b */ /* 0x000f680000000200 */
[----:B------:R-:W-:Y:S03]  /*3620*/  LDSM.16.M88.4 R80, [R135+0x9800] ;  /* 0x009800008750783b */ /* 0x000fe60000000200 */
[----:B------:R-:W-:Y:S08]  /*3630*/  HMMA.16816.F32.BF16 R112, R124, R120, R112 ;  /* 0x000000787c70723c */ /* 0x000ff00000041870 */
[----:B------:R-:W-:Y:S08]  /*3640*/  HMMA.16816.F32.BF16 R60, R96, R92, R60 ;  /* 0x0000005c603c723c */ /* 0x000ff0000004183c */
[C---:B------:R-:W-:Y:S08]  /*3650*/  HMMA.16816.F32.BF16 R104, R124.reuse, R116, R104 ;  /* 0x000000747c68723c */ /* 0x040ff00000041868 */
[----:B------:R-:W-:Y:S08]  /*3660*/  HMMA.16816.F32.BF16 R100, R124, R118, R100 ;  /* 0x000000767c64723c */ /* 0x000ff00000041864 */
[C---:B------:R-:W-:Y:S08]  /*3670*/  HMMA.16816.F32.BF16 R56, R96.reuse, R94, R56 ;  /* 0x0000005e6038723c */ /* 0x040ff00000041838 */
[C---:B--2---:R-:W-:Y:S08]  /*3680*/  HMMA.16816.F32.BF16 R44, R96.reuse, R84, R44 ;  /* 0x00000054602c723c */ /* 0x044ff0000004182c */
[C---:B------:R-:W-:Y:S01]  /*3690*/  HMMA.16816.F32.BF16 R40, R96.reuse, R86, R40 ;  /* 0x000000566028723c */ /* 0x040fe20000041828 */
[----:B------:R-:W2:Y:S07]  /*36a0*/  LDSM.16.M88.4 R84, [R134+0x8800] ;  /* 0x008800008654783b */ /* 0x000eae0000000200 */
[----:B----4-:R-:W-:Y:S01]  /*36b0*/  HMMA.16816.F32.BF16 R112, R96, R68, R112 ;  /* 0x000000446070723c */ /* 0x010fe20000041870 */
[----:B------:R-:W-:-:S07]  /*36c0*/  IMAD.SHL.U32 R68, R199, 0x2, RZ ;  /* 0x00000002c7447824 */ /* 0x000fce00078e00ff */
[----:B-1----:R-:W-:Y:S01]  /*36d0*/  HMMA.16816.F32.BF16 R60, R4, R8, R60 ;  /* 0x00000008043c723c */ /* 0x002fe2000004183c */
[----:B------:R-:W-:-:S07]  /*36e0*/  LOP3.LUT R9, R68, 0x6, RZ, 0xc0, !PT ;  /* 0x0000000644097812 */ /* 0x000fce00078ec0ff */
[C---:B---3--:R-:W-:Y:S08]  /*36f0*/  HMMA.16816.F32.BF16 R104, R96.reuse, R64, R104 ;  /* 0x000000406068723c */ /* 0x048ff00000041868 */
[C---:B------:R-:W-:Y:S01]  /*3700*/  HMMA.16816.F32.BF16 R100, R96.reuse, R66, R100 ;  /* 0x000000426064723c */ /* 0x040fe20000041864 */
[----:B------:R-:W1:Y:S07]  /*3710*/  LDSM.16.M88.4 R64, [R134+0x9000] ;  /* 0x009000008640783b */ /* 0x000e6e0000000200 */
[----:B-----5:R-:W-:Y:S01]  /*3720*/  HMMA.16816.F32.BF16 R16, R96, R72, R16 ;  /* 0x000000486010723c */ /* 0x020fe20000041810 */
[----:B------:R-:W-:-:S04]  /*3730*/  IMAD.IADD R72, R9, 0x1, R222 ;  /* 0x0000000109487824 */ /* 0x000fc800078e02de */
[C---:B------:R-:W-:Y:S01]  /*3740*/  VIADD R8, R72.reuse, 0x9 ;  /* 0x0000000948087836 */ /* 0x040fe20000000000 */
[CC--:B------:R-:W-:Y:S01]  /*3750*/  ISETP.GE.AND P1, PT, R72.reuse, R133.reuse, PT ;  /* 0x000000854800720c */ /* 0x0c0fe20003f26270 */
[----:B------:R-:W-:Y:S01]  /*3760*/  VIADD R68, R72, 0x1 ;  /* 0x0000000148447836 */ /* 0x000fe20000000000 */
[----:B------:R-:W-:Y:S02]  /*3770*/  HMMA.16816.F32.BF16 R108, R124, R122, R108 ;  /* 0x0000007a7c6c723c */ /* 0x000fe4000004186c */
[-C--:B------:R-:W-:Y:S02]  /*3780*/  ISETP.GE.AND P4, PT, R8, R133.reuse, PT ;  /* 0x000000850800720c */ /* 0x080fe40003f86270 */
[----:B------:R-:W-:Y:S01]  /*3790*/  ISETP.GE.AND P0, PT, R68, R133, PT ;  /* 0x000000854400720c */ /* 0x000fe20003f06270 */
[----:B------:R-:W-:-:S03]  /*37a0*/  VIADD R68, R72, 0x10 ;  /* 0x0000001048447836 */ /* 0x000fc60000000000 */
[----:B------:R-:W-:Y:S01]  /*37b0*/  HMMA.16816.F32.BF16 R56, R4, R10, R56 ;  /* 0x0000000a0438723c */ /* 0x000fe20000041838 */
[----:B------:R-:W-:Y:S01]  /*37c0*/  VIADD R10, R72, 0x8 ;  /* 0x00000008480a7836 */ /* 0x000fe20000000000 */
[-C--:B------:R-:W-:Y:S02]  /*37d0*/  ISETP.GE.AND P5, PT, R68, R133.reuse, PT ;  /* 0x000000854400720c */ /* 0x080fe40003fa6270 */
[----:B------:R-:W-:Y:S02]  /*37e0*/  FSEL R68, R62, -INF , !P1 ;  /* 0xff8000003e447808 */ /* 0x000fe40004800000 */
[----:B------:R-:W-:Y:S02]  /*37f0*/  ISETP.GE.AND P6, PT, R10, R133, PT ;  /* 0x000000850a00720c */ /* 0x000fe40003fc6270 */
[C---:B------:R-:W-:Y:S01]  /*3800*/  HMMA.16816.F32.BF16 R52, R96.reuse, R88, R52 ;  /* 0x000000586034723c */ /* 0x040fe20000041834 */
[----:B------:R-:W3:Y:S07]  /*3810*/  LDSM.16.M88.4 R8, [R134+0x9800] ;  /* 0x009800008608783b */ /* 0x000eee0000000200 */
[----:B------:R-:W-:Y:S03]  /*3820*/  HMMA.16816.F32.BF16 R48, R96, R90, R48 ;  /* 0x0000005a6030723c */ /* 0x000fe60000041830 */
[----:B------:R-:W-:Y:S01]  /*3830*/  FSEL R69, R56, -INF , !P6 ;  /* 0xff80000038457808 */ /* 0x000fe20007000000 */
[----:B------:R-:W-:Y:S01]  /*3840*/  VIADD R56, R72, 0x28 ;  /* 0x0000002848387836 */ /* 0x000fe20000000000 */
[----:B------:R-:W-:-:S02]  /*3850*/  FSEL R58, R58, -INF , !P6 ;  /* 0xff8000003a3a7808 */ /* 0x000fc40007000000 */
[----:B------:R-:W-:Y:S01]  /*3860*/  FSEL R57, R57, -INF , !P4 ;  /* 0xff80000039397808 */ /* 0x000fe20006000000 */
[----:B------:R-:W-:Y:S01]  /*3870*/  HMMA.16816.F32.BF16 R108, R96, R70, R108 ;  /* 0x00000046606c723c */ /* 0x000fe2000004186c */
[----:B------:R-:W-:Y:S01]  /*3880*/  VIADD R70, R72, 0x18 ;  /* 0x0000001848467836 */ /* 0x000fe20000000000 */
[----:B------:R-:W-:Y:S01]  /*3890*/  FSEL R71, R60, -INF , !P1 ;  /* 0xff8000003c477808 */ /* 0x000fe20004800000 */
[----:B------:R-:W-:-:S03]  /*38a0*/  VIADD R60, R72, 0x19 ;  /* 0x00000019483c7836 */ /* 0x000fc60000000000 */
[----:B------:R-:W-:Y:S02]  /*38b0*/  ISETP.GE.AND P1, PT, R70, R133, PT ;  /* 0x000000854600720c */ /* 0x000fe40003f26270 */
[----:B--2---:R-:W-:Y:S01]  /*38c0*/  HMMA.16816.F32.BF16 R52, R4, R84, R52 ;  /* 0x000000540434723c */ /* 0x004fe20000041834 */
[----:B------:R-:W-:-:S07]  /*38d0*/  FSEL R70, R63, -INF , !P0 ;  /* 0xff8000003f467808 */ /* 0x000fce0004000000 */
[C---:B------:R-:W-:Y:S01]  /*38e0*/  HMMA.16816.F32.BF16 R28, R96.reuse, R76, R28 ;  /* 0x0000004c601c723c */ /* 0x040fe2000004181c */
[----:B------:R-:W-:Y:S01]  /*38f0*/  FSEL R77, R61, -INF , !P0 ;  /* 0xff8000003d4d7808 */ /* 0x000fe20004000000 */
[----:B------:R-:W-:Y:S01]  /*3900*/  VIADD R76, R72, 0x30 ;  /* 0x00000030484c7836 */ /* 0x000fe20000000000 */
[----:B------:R-:W-:Y:S02]  /*3910*/  ISETP.GE.AND P0, PT, R60, R133, PT ;  /* 0x000000853c00720c */ /* 0x000fe40003f06270 */
[----:B------:R-:W2:Y:S03]  /*3920*/  LDSM.16.M88.4 R60, [R134+0xa000] ;  /* 0x00a00000863c783b */ /* 0x000ea60000000200 */
[----:B------:R-:W-:Y:S03]  /*3930*/  HMMA.16816.F32.BF16 R36, R96, R80, R36 ;  /* 0x000000506024723c */ /* 0x000fe60000041824 */
[----:B------:R-:W-:Y:S01]  /*3940*/  FSEL R121, R52, -INF , !P5 ;  /* 0xff80000034797808 */ /* 0x000fe20006800000 */
[----:B------:R-:W-:Y:S01]  /*3950*/  VIADD R52, R72, 0x29 ;  /* 0x0000002948347836 */ /* 0x000fe20000000000 */
[----:B------:R-:W-:-:S02]  /*3960*/  FSEL R54, R54, -INF , !P5 ;  /* 0xff80000036367808 */ /* 0x000fc40006800000 */
[----:B------:R-:W-:Y:S01]  /*3970*/  ISETP.GE.AND P5, PT, R56, R133, PT ;  /* 0x000000853800720c */ /* 0x000fe20003fa6270 */
[C---:B------:R-:W-:Y:S08]  /*3980*/  HMMA.16816.F32.BF16 R48, R4.reuse, R86, R48 ;  /* 0x000000560430723c */ /* 0x040ff00000041830 */
[----:B-1----:R-:W-:Y:S01]  /*3990*/  HMMA.16816.F32.BF16 R44, R4, R64, R44 ;  /* 0x00000040042c723c */ /* 0x002fe2000004182c */
[----:B------:R-:W-:-:S07]  /*39a0*/  VIADD R64, R72, 0x21 ;  /* 0x0000002148407836 */ /* 0x000fce0000000000 */
[----:B------:R-:W-:Y:S01]  /*39b0*/  HMMA.16816.F32.BF16 R12, R96, R74, R12 ;  /* 0x0000004a600c723c */ /* 0x000fe2000004180c */
[----:B------:R-:W-:Y:S02]  /*39c0*/  VIADD R74, R72, 0x11 ;  /* 0x00000011484a7836 */ /* 0x000fe40000000000 */
[----:B------:R-:W-:-:S03]  /*39d0*/  FSEL R49, R49, -INF , !P0 ;  /* 0xff80000031317808 */ /* 0x000fc60004000000 */
[-C--:B------:R-:W-:Y:S01]  /*39e0*/  ISETP.GE.AND P3, PT, R74, R133.reuse, PT ;  /* 0x000000854a00720c */ /* 0x080fe20003f66270 */
[----:B------:R-:W-:Y:S01]  /*39f0*/  VIADD R74, R72, 0x20 ;  /* 0x00000020484a7836 */ /* 0x000fe20000000000 */
[----:B------:R-:W-:Y:S02]  /*3a00*/  HMMA.16816.F32.BF16 R32, R96, R82, R32 ;  /* 0x000000526020723c */ /* 0x000fe40000041820 */
[----:B------:R-:W-:Y:S02]  /*3a10*/  FSEL R56, R55, -INF , !P3 ;  /* 0xff80000037387808 */ /* 0x000fe40005800000 */
[-C--:B------:R-:W-:Y:S02]  /*3a20*/  ISETP.GE.AND P6, PT, R74, R133.reuse, PT ;  /* 0x000000854a00720c */ /* 0x080fe40003fc6270 */
[----:B------:R-:W-:Y:S02]  /*3a30*/  FSEL R74, R59, -INF , !P4 ;  /* 0xff8000003b4a7808 */ /* 0x000fe40006000000 */
[----:B---3--:R-:W-:Y:S01]  /*3a40*/  HMMA.16816.F32.BF16 R36, R4, R8, R36 ;  /* 0x000000080424723c */ /* 0x008fe20000041824 */
[----:B------:R-:W-:Y:S01]  /*3a50*/  FSEL R59, R53, -INF , !P3 ;  /* 0xff800000353b7808 */ /* 0x000fe20005800000 */
[----:B------:R-:W-:Y:S01]  /*3a60*/  VIADD R8, R72, 0x38 ;  /* 0x0000003848087836 */ /* 0x000fe20000000000 */
[----:B------:R-:W-:-:S02]  /*3a70*/  ISETP.GE.AND P3, PT, R52, R133, PT ;  /* 0x000000853400720c */ /* 0x000fc40003f66270 */
[----:B------:R-:W-:Y:S02]  /*3a80*/  FSEL R52, R50, -INF , !P1 ;  /* 0xff80000032347808 */ /* 0x000fe40004800000 */
[----:B------:R-:W-:Y:S01]  /*3a90*/  FSEL R50, R51, -INF , !P0 ;  /* 0xff80000033327808 */ /* 0x000fe20004000000 */
[----:B------:R-:W-:Y:S01]  /*3aa0*/  HMMA.16816.F32.BF16 R20, R96, R78, R20 ;  /* 0x0000004e6014723c */ /* 0x000fe20000041814 */
[----:B------:R-:W-:Y:S02]  /*3ab0*/  FSEL R46, R46, -INF , !P6 ;  /* 0xff8000002e2e7808 */ /* 0x000fe40007000000 */
[----:B------:R-:W-:Y:S02]  /*3ac0*/  FSEL R51, R44, -INF , !P6 ;  /* 0xff8000002c337808 */ /* 0x000fe40007000000 */
[-C--:B------:R-:W-:Y:S02]  /*3ad0*/  ISETP.GE.AND P4, PT, R64, R133.reuse, PT ;  /* 0x000000854000720c */ /* 0x080fe40003f86270 */
[----:B------:R-:W-:Y:S01]  /*3ae0*/  ISETP.GE.AND P6, PT, R8, R133, PT ;  /* 0x000000850800720c */ /* 0x000fe20003fc6270 */
[----:B------:R-:W-:Y:S01]  /*3af0*/  HMMA.16816.F32.BF16 R64, R4, R66, R40 ;  /* 0x000000420440723c */ /* 0x000fe20000041828 */
[----:B------:R-:W-:Y:S01]  /*3b00*/  VIADD R8, R72, 0x39 ;  /* 0x0000003948087836 */ /* 0x000fe20000000000 */
[----:B------:R-:W1:Y:S01]  /*3b10*/  LDSM.16.M88.4 R40, [R134+0xa800] ;  /* 0x00a800008628783b */ /* 0x000e620000000200 */
[----:B------:R-:W-:-:S02]  /*3b20*/  FSEL R44, R47, -INF , !P4 ;  /* 0xff8000002f2c7808 */ /* 0x000fc40006000000 */
[----:B------:R-:W-:Y:S02]  /*3b30*/  FSEL R153, R45, -INF , !P4 ;  /* 0xff8000002d997808 */ /* 0x000fe40006000000 */
[-C--:B------:R-:W-:Y:S01]  /*3b40*/  ISETP.GE.AND P4, PT, R8, R133.reuse, PT ;  /* 0x000000850800720c */ /* 0x080fe20003f86270 */
[----:B------:R-:W-:Y:S01]  /*3b50*/  HMMA.16816.F32.BF16 R32, R4, R10, R32 ;  /* 0x0000000a0420723c */ /* 0x000fe20000041820 */
[----:B------:R-:W3:Y:S01]  /*3b60*/  LDSM.16.M88.4 R8, [R134+0xb000] ;  /* 0x00b000008608783b */ /* 0x000ee20000000200 */
[----:B------:R-:W-:Y:S01]  /*3b70*/  FSEL R55, R48, -INF , !P1 ;  /* 0xff80000030377808 */ /* 0x000fe20004800000 */
[----:B------:R-:W-:Y:S01]  /*3b80*/  VIADD R48, R72, 0x31 ;  /* 0x0000003148307836 */ /* 0x000fe20000000000 */
[----:B------:R-:W-:Y:S01]  /*3b90*/  ISETP.GE.AND P1, PT, R76, R133, PT ;  /* 0x000000854c00720c */ /* 0x000fe20003f26270 */
[----:B------:R-:W-:-:S03]  /*3ba0*/  VIADD R76, R72, 0x40 ;  /* 0x00000040484c7836 */ /* 0x000fc60000000000 */
[C---:B--2---:R-:W-:Y:S01]  /*3bb0*/  HMMA.16816.F32.BF16 R28, R4.reuse, R60, R28 ;  /* 0x0000003c041c723c */ /* 0x044fe2000004181c */
[----:B------:R-:W-:Y:S01]  /*3bc0*/  VIADD R60, R72, 0x48 ;  /* 0x00000048483c7836 */ /* 0x000fe20000000000 */
[----:B------:R-:W-:Y:S02]  /*3bd0*/  FSEL R158, R38, -INF , !P1 ;  /* 0xff800000269e7808 */ /* 0x000fe40004800000 */
[----:B------:R-:W-:Y:S01]  /*3be0*/  FSEL R155, R36, -INF , !P1 ;  /* 0xff800000249b7808 */ /* 0x000fe20004800000 */
[----:B------:R-:W-:Y:S01]  /*3bf0*/  VIADD R36, R72, 0x49 ;  /* 0x0000004948247836 */ /* 0x000fe20000000000 */
[-C--:B------:R-:W-:Y:S02]  /*3c00*/  ISETP.GE.AND P1, PT, R60, R133.reuse, PT ;  /* 0x000000853c00720c */ /* 0x080fe40003f26270 */
[----:B------:R-:W-:Y:S01]  /*3c10*/  HMMA.16816.F32.BF16 R60, R4, R62, R20 ;  /* 0x0000003e043c723c */ /* 0x000fe20000041814 */
[----:B------:R-:W2:Y:S01]  /*3c20*/  LDSM.16.M88.4 R20, [R134+0xb800] ;  /* 0x00b800008614783b */ /* 0x000ea20000000200 */
[----:B------:R-:W-:Y:S01]  /*3c30*/  ISETP.GE.AND P0, PT, R48, R133, PT ;  /* 0x000000853000720c */ /* 0x000fe20003f06270 */
[----:B------:R-:W-:-:S04]  /*3c40*/  DEPBAR.LE SB0, 0x0 ;  /* 0x000080000000791a */ /* 0x000fc80000000000 */
[----:B------:R-:W-:Y:S01]  /*3c50*/  FSEL R160, R34, -INF , !P6 ;  /* 0xff80000022a07808 */ /* 0x000fe20007000000 */
[----:B------:R-:W-:Y:S01]  /*3c60*/  VIADD R34, R72, 0x51 ;  /* 0x0000005148227836 */ /* 0x000fe20000000000 */
[----:B------:R-:W-:Y:S02]  /*3c70*/  FSEL R162, R39, -INF , !P0 ;  /* 0xff80000027a27808 */ /* 0x000fe40004000000 */
[----:B------:R-:W-:Y:S02]  /*3c80*/  FSEL R157, R37, -INF , !P0 ;  /* 0xff800000259d7808 */ /* 0x000fe40004000000 */
[----:B------:R-:W-:Y:S01]  /*3c90*/  ISETP.GE.AND P0, PT, R36, R133, PT ;  /* 0x000000852400720c */ /* 0x000fe20003f06270 */
[----:B------:R-:W-:Y:S01]  /*3ca0*/  VIADD R36, R72, 0x50 ;  /* 0x0000005048247836 */ /* 0x000fe20000000000 */
[----:B------:R-:W-:Y:S02]  /*3cb0*/  FSEL R48, R66, -INF , !P5 ;  /* 0xff80000042307808 */ /* 0x000fe40006800000 */
[----:B------:R-:W-:Y:S01]  /*3cc0*/  FSEL R179, R64, -INF , !P5 ;  /* 0xff80000040b37808 */ /* 0x000fe20006800000 */
[----:B-1----:R-:W-:Y:S01]  /*3cd0*/  HMMA.16816.F32.BF16 R16, R4, R40, R16 ;  /* 0x000000280410723c */ /* 0x002fe20000041810 */
[----:B------:R-:W-:Y:S01]  /*3ce0*/  FSEL R164, R35, -INF , !P4 ;  /* 0xff80000023a47808 */ /* 0x000fe20006000000 */
[----:B------:R-:W-:Y:S01]  /*3cf0*/  VIADD R64, R72, 0x41 ;  /* 0x0000004148407836 */ /* 0x000fe20000000000 */
[----:B------:R-:W-:-:S02]  /*3d00*/  FSEL R169, R33, -INF , !P4 ;  /* 0xff80000021a97808 */ /* 0x000fc40006000000 */
[-C--:B------:R-:W-:Y:S02]  /*3d10*/  ISETP.GE.AND P5, PT, R76, R133.reuse, PT ;  /* 0x000000854c00720c */ /* 0x080fe40003fa6270 */
[-C--:B------:R-:W-:Y:S01]  /*3d20*/  ISETP.GE.AND P4, PT, R34, R133.reuse, PT ;  /* 0x000000852200720c */ /* 0x080fe20003f86270 */
[C---:B---3--:R-:W-:Y:S01]  /*3d30*/  HMMA.16816.F32.BF16 R108, R4.reuse, R10, R108 ;  /* 0x0000000a046c723c */ /* 0x048fe2000004186c */
[----:B------:R-:W-:Y:S01]  /*3d40*/  VIADD R10, R72, 0x69 ;  /* 0x00000069480a7836 */ /* 0x000fe20000000000 */
[----:B------:R-:W-:Y:S01]  /*3d50*/  FSEL R159, R32, -INF , !P6 ;  /* 0xff800000209f7808 */ /* 0x000fe20007000000 */
[----:B------:R-:W-:Y:S01]  /*3d60*/  VIADD R32, R72, 0x58 ;  /* 0x0000005848207836 */ /* 0x000fe20000000000 */
[----:B------:R-:W-:Y:S02]  /*3d70*/  ISETP.GE.AND P6, PT, R36, R133, PT ;  /* 0x000000852400720c */ /* 0x000fe40003fc6270 */
[----:B------:R-:W-:Y:S01]  /*3d80*/  FSEL R171, R28, -INF , !P5 ;  /* 0xff8000001cab7808 */ /* 0x000fe20006800000 */
[----:B------:R-:W-:Y:S01]  /*3d90*/  VIADD R28, R72, 0x60 ;  /* 0x00000060481c7836 */ /* 0x000fe20000000000 */
[----:B------:R-:W-:Y:S01]  /*3da0*/  HMMA.16816.F32.BF16 R12, R4, R42, R12 ;  /* 0x0000002a040c723c */ /* 0x000fe2000004180c */
[----:B------:R-:W-:Y:S01]  /*3db0*/  FSEL R174, R30, -INF , !P5 ;  /* 0xff8000001eae7808 */ /* 0x000fe20006800000 */
[----:B------:R-:W-:Y:S01]  /*3dc0*/  VIADD R30, R72, 0x59 ;  /* 0x00000059481e7836 */ /* 0x000fe20000000000 */
[----:B------:R-:W-:-:S02]  /*3dd0*/  FSEL R170, R19, -INF , !P4 ;  /* 0xff80000013aa7808 */ /* 0x000fc40006000000 */
[----:B------:R-:W-:Y:S02]  /*3de0*/  FSEL R165, R17, -INF , !P4 ;  /* 0xff80000011a57808 */ /* 0x000fe40006000000 */
[-C--:B------:R-:W-:Y:S01]  /*3df0*/  ISETP.GE.AND P4, PT, R10, R133.reuse, PT ;  /* 0x000000850a00720c */ /* 0x080fe20003f86270 */
[C---:B------:R-:W-:Y:S01]  /*3e00*/  HMMA.16816.F32.BF16 R112, R4.reuse, R8, R112 ;  /* 0x000000080470723c */ /* 0x040fe20000041870 */
[----:B------:R-:W-:Y:S01]  /*3e10*/  VIADD R8, R72, 0x68 ;  /* 0x0000006848087836 */ /* 0x000fe20000000000 */
[----:B------:R-:W-:Y:S01]  /*3e20*/  FSEL R172, R18, -INF , !P6 ;  /* 0xff80000012ac7808 */ /* 0x000fe20007000000 */
[----:B------:R-:W-:Y:S01]  /*3e30*/  VIADD R10, R72, 0x71 ;  /* 0x00000071480a7836 */ /* 0x000fe20000000000 */
[----:B------:R-:W-:Y:S02]  /*3e40*/  FSEL R167, R16, -INF , !P6 ;  /* 0xff80000010a77808 */ /* 0x000fe40007000000 */
[-C--:B------:R-:W-:Y:S01]  /*3e50*/  ISETP.GE.AND P6, PT, R8, R133.reuse, PT ;  /* 0x000000850800720c */ /* 0x080fe20003fc6270 */
[----:B------:R-:W-:Y:S01]  /*3e60*/  VIADD R8, R72, 0x70 ;  /* 0x0000007048087836 */ /* 0x000fe20000000000 */
[----:B--2---:R-:W-:Y:S01]  /*3e70*/  HMMA.16816.F32.BF16 R104, R4, R20, R104 ;  /* 0x000000140468723c */ /* 0x004fe20000041868 */
[----:B------:R-:W-:-:S02]  /*3e80*/  ISETP.GE.AND P5, PT, R32, R133, PT ;  /* 0x000000852000720c */ /* 0x000fc40003fa6270 */
[----:B------:R-:W-:Y:S02]  /*3e90*/  FSEL R176, R62, -INF , !P1 ;  /* 0xff8000003eb07808 */ /* 0x000fe40004800000 */
[----:B------:R-:W-:Y:S02]  /*3ea0*/  FSEL R173, R60, -INF , !P1 ;  /* 0xff8000003cad7808 */ /* 0x000fe40004800000 */
[----:B------:R-:W-:Y:S01]  /*3eb0*/  FSEL R150, R111, -INF , !P4 ;  /* 0xff8000006f967808 */ /* 0x000fe20006000000 */
[----:B------:R-:W-:Y:S01]  /*3ec0*/  HMMA.16816.F32.BF16 R100, R4, R22, R100 ;  /* 0x000000160464723c */ /* 0x000fe20000041864 */
[----:B------:R-:W-:Y:S02]  /*3ed0*/  FSEL R145, R109, -INF , !P4 ;  /* 0xff8000006d917808 */ /* 0x000fe40006000000 */
[----:B------:R-:W-:Y:S02]  /*3ee0*/  FSEL R182, R67, -INF , !P3 ;  /* 0xff80000043b67808 */ /* 0x000fe40005800000 */
[----:B------:R-:W-:-:S02]  /*3ef0*/  FSEL R45, R65, -INF , !P3 ;  /* 0xff800000412d7808 */ /* 0x000fc40005800000 */
[-C--:B------:R-:W-:Y:S01]  /*3f00*/  ISETP.GE.AND P1, PT, R28, R133.reuse, PT ;  /* 0x000000851c00720c */ /* 0x080fe20003f26270 */
[----:B------:R-:W-:Y:S01]  /*3f10*/  VIADD R28, R72, 0x61 ;  /* 0x00000061481c7836 */ /* 0x000fe20000000000 */
[----:B------:R-:W-:Y:S02]  /*3f20*/  ISETP.NE.AND P4, PT, R26, 0x1, PT ;  /* 0x000000011a00780c */ /* 0x000fe40003f85270 */
[-C--:B------:R-:W-:Y:S02]  /*3f30*/  ISETP.GE.AND P3, PT, R64, R133.reuse, PT ;  /* 0x000000854000720c */ /* 0x080fe40003f66270 */
[----:B------:R-:W-:Y:S02]  /*3f40*/  FSEL R168, R14, -INF , !P5 ;  /* 0xff8000000ea87808 */ /* 0x000fe40006800000 */
[----:B------:R-:W-:Y:S02]  /*3f50*/  FSEL R163, R12, -INF , !P5 ;  /* 0xff8000000ca37808 */ /* 0x000fe40006800000 */
[----:B------:R-:W-:Y:S01]  /*3f60*/  ISETP.GE.AND P5, PT, R8, R133, PT ;  /* 0x000000850800720c */ /* 0x000fe20003fa6270 */
[C---:B------:R-:W-:Y:S01]  /*3f70*/  VIADD R8, R72.reuse, 0x78 ;  /* 0x0000007848087836 */ /* 0x040fe20000000000 */
[----:B------:R-:W-:Y:S01]  /*3f80*/  FSEL R180, R31, -INF , !P3 ;  /* 0xff8000001fb47808 */ /* 0x000fe20005800000 */
[----:B------:R-:W-:Y:S01]  /*3f90*/  VIADD R72, R72, 0x79 ;  /* 0x0000007948487836 */ /* 0x000fe20000000000 */
[----:B------:R-:W-:-:S02]  /*3fa0*/  FSEL R177, R29, -INF , !P3 ;  /* 0xff8000001db17808 */ /* 0x000fc40005800000 */
[----:B------:R-:W-:Y:S02]  /*3fb0*/  FSEL R178, R63, -INF , !P0 ;  /* 0xff8000003fb27808 */ /* 0x000fe40004000000 */
[----:B------:R-:W-:Y:S02]  /*3fc0*/  FSEL R175, R61, -INF , !P0 ;  /* 0xff8000003daf7808 */ /* 0x000fe40004000000 */
[-C--:B------:R-:W-:Y:S02]  /*3fd0*/  ISETP.GE.AND P3, PT, R30, R133.reuse, PT ;  /* 0x000000851e00720c */ /* 0x080fe40003f66270 */
[----:B------:R-:W-:Y:S02]  /*3fe0*/  ISETP.GE.AND P0, PT, R28, R133, PT ;  /* 0x000000851c00720c */ /* 0x000fe40003f06270 */
[----:B------:R-:W-:Y:S02]  /*3ff0*/  FSEL R166, R15, -INF , !P3 ;  /* 0xff8000000fa67808 */ /* 0x000fe40005800000 */
[----:B------:R-:W-:-:S02]  /*4000*/  FSEL R161, R13, -INF , !P3 ;  /* 0xff8000000da17808 */ /* 0x000fc40005800000 */
[----:B------:R-:W-:Y:S02]  /*4010*/  FSEL R156, R114, -INF , !P1 ;  /* 0xff800000729c7808 */ /* 0x000fe40004800000 */
[----:B------:R-:W-:Y:S02]  /*4020*/  FSEL R151, R112, -INF , !P1 ;  /* 0xff80000070977808 */ /* 0x000fe40004800000 */
[----:B------:R-:W-:Y:S02]  /*4030*/  FSEL R154, R115, -INF , !P0 ;  /* 0xff800000739a7808 */ /* 0x000fe40004000000 */
[----:B------:R-:W-:Y:S01]  /*4040*/  FSEL R149, R113, -INF , !P0 ;  /* 0xff80000071957808 */ /* 0x000fe20004000000 */
[----:B------:R-:W-:Y:S01]  /*4050*/  BAR.SYNC.DEFER_BLOCKING 0x0 ;  /* 0x0000000000007b1d */ /* 0x000fe20000010000 */
[-C--:B------:R-:W-:Y:S02]  /*4060*/  ISETP.GE.AND P3, PT, R10, R133.reuse, PT ;  /* 0x000000850a00720c */ /* 0x080fe40003f66270 */
[----:B------:R-:W-:-:S02]  /*4070*/  ISETP.GE.AND P1, PT, R8, R133, PT ;  /* 0x000000850800720c */ /* 0x000fc40003f26270 */
[----:B------:R-:W-:Y:S02]  /*4080*/  ISETP.GE.AND P0, PT, R72, R133, PT ;  /* 0x000000854800720c */ /* 0x000fe40003f06270 */
[----:B------:R-:W-:Y:S02]  /*4090*/  FSEL R152, R110, -INF , !P6 ;  /* 0xff8000006e987808 */ /* 0x000fe40007000000 */
[----:B------:R-:W-:Y:S02]  /*40a0*/  FSEL R147, R108, -INF , !P6 ;  /* 0xff8000006c937808 */ /* 0x000fe40007000000 */
[----:B------:R-:W-:Y:S02]  /*40b0*/  FSEL R148, R106, -INF , !P5 ;  /* 0xff8000006a947808 */ /* 0x000fe40006800000 */
[----:B------:R-:W-:Y:S02]  /*40c0*/  FSEL R143, R104, -INF , !P5 ;  /* 0xff800000688f7808 */ /* 0x000fe40006800000 */
[----:B------:R-:W-:-:S02]  /*40d0*/  FSEL R146, R107, -INF , !P3 ;  /* 0xff8000006b927808 */ /* 0x000fc40005800000 */
[----:B------:R-:W-:Y:S02]  /*40e0*/  FSEL R141, R105, -INF , !P3 ;  /* 0xff800000698d7808 */ /* 0x000fe40005800000 */
[----:B------:R-:W-:Y:S02]  /*40f0*/  FSEL R144, R102, -INF , !P1 ;  /* 0xff80000066907808 */ /* 0x000fe40004800000 */
[----:B------:R-:W-:Y:S02]  /*4100*/  FSEL R137, R100, -INF , !P1 ;  /* 0xff80000064897808 */ /* 0x000fe40004800000 */
[----:B------:R-:W-:Y:S02]  /*4110*/  FSEL R136, R103, -INF , !P0 ;  /* 0xff80000067887808 */ /* 0x000fe40004000000 */
[----:B------:R-:W-:Y:S01]  /*4120*/  FSEL R135, R101, -INF , !P0 ;  /* 0xff80000065877808 */ /* 0x000fe20004000000 */
[----:B------:R-:W-:Y:S06]  /*4130*/  @!P4 BRA `(.L_x_539) ;  /* 0x0000000400bcc947 */ /* 0x000fec0003800000 */
[----:B------:R-:W-:Y:S01]  /*4140*/  ISETP.NE.U32.AND P0, PT, R228, RZ, PT ;  /* 0x000000ffe400720c */ /* 0x000fe20003f05070 */
[----:B------:R-:W-:Y:S03]  /*4150*/  BSSY.RECONVERGENT B0, `(.L_x_540) ;  /* 0x0000048000007945 */ /* 0x000fe60003800200 */
[----:B------:R-:W-:-:S13]  /*4160*/  ISETP.NE.AND.EX P0, PT, R229, RZ, PT, P0 ;  /* 0x000000ffe500720c */ /* 0x000fda0003f05300 */
[----:B------:R-:W-:Y:S05]  /*4170*/  @P0 BRA `(.L_x_541) ;  /* 0x0000000000240947 */ /* 0x000fea0003800000 */
[----:B------:R-:W2:Y:S01]  /*4180*/  LD.E R4, desc[UR4][R2.64+0x38] ;  /* 0x0000380402047980 */ /* 0x000ea2000c101900 */
[----:B------:R-:W-:Y:S02]  /*4190*/  UMOV UR6, URZ ;  /* 0x000000ff00067c82 */ /* 0x000fe40008000000 */
[----:B------:R-:W-:Y:S01]  /*41a0*/  IADD3 R5, P0, PT, RZ, -UR6, RZ ;  /* 0x80000006ff057c10 */ /* 0x000fe2000ff1e0ff */
[----:B--2---:R-:W-:-:S04]  /*41b0*/  IMAD.SHL.U32 R4, R4, 0x80, RZ ;  /* 0x0000008004047824 */ /* 0x004fc800078e00ff */
[----:B------:R-:W-:-:S05]  /*41c0*/  IMAD.X R4, RZ, RZ, ~R4, P0 ;  /* 0x000000ffff047224 */ /* 0x000fca00000e0e04 */
[----:B------:R-:W-:-:S04]  /*41d0*/  SHF.R.S64 R5, R5, 0x1f, R4 ;  /* 0x0000001f05057819 */ /* 0x000fc80000001004 */
[----:B------:R-:W-:-:S04]  /*41e0*/  IADD3 R212, P0, PT, R5, R212, RZ ;  /* 0x000000d405d47210 */ /* 0x000fc80007f1e0ff */
[----:B------:R-:W-:Y:S01]  /*41f0*/  LEA.HI.X.SX32 R211, R4, R211, 0x1, P0 ;  /* 0x000000d304d37211 */ /* 0x000fe200000f0eff */
[----:B------:R-:W-:Y:S05]  /*4200*/  BRA `(.L_x_542) ;  /* 0x0000000000f07947 */ /* 0x000fea0003800000 */
.L_x_541:
[----:B------:R-:W2:Y:S01]  /*4210*/  LD.E R11, desc[UR4][R2.64+0x170] ;  /* 0x00017004020b7980 */ /* 0x000ea2000c101900 */
[----:B------:R-:W-:Y:S02]  /*4220*/  LEA R9, R26, 0xffffff00, 0x7 ;  /* 0xffffff001a097811 */ /* 0x000fe400078e38ff */
[----:B------:R-:W-:Y:S02]  /*4230*/  IABS R6, R222 ;  /* 0x000000de00067213 */ /* 0x000fe40000000000 */
[-C--:B--2---:R-:W-:Y:S02]  /*4240*/  IABS R7, R11.reuse ;  /* 0x0000000b00077213 */ /* 0x084fe40000000000 */
[----:B------:R-:W-:Y:S02]  /*4250*/  IABS R5, R11 ;  /* 0x0000000b00057213 */ /* 0x000fe40000000000 */
[----:B------:R-:W1:Y:S03]  /*4260*/  I2F.RP R8, R7 ;  /* 0x0000000700087306 */ /* 0x000e660000209400 */
[----:B------:R-:W-:-:S05]  /*4270*/  IMAD.MOV R5, RZ, RZ, -R5 ;  /* 0x000000ffff057224 */ /* 0x000fca00078e0a05 */
[----:B-1----:R-:W1:Y:S02]  /*4280*/  MUFU.RCP R14, R8 ;  /* 0x00000008000e7308 */ /* 0x002e640000001000 */
[----:B-1----:R-:W-:-:S06]  /*4290*/  VIADD R14, R14, 0xffffffe ;  /* 0x0ffffffe0e0e7836 */ /* 0x002fcc0000000000 */
[----:B------:R-:W1:Y:S02]  /*42a0*/  F2I.FTZ.U32.TRUNC.NTZ R15, R14 ;  /* 0x0000000e000f7305 */ /* 0x000e64000021f000 */
[----:B-1----:R-:W-:Y:S01]  /*42b0*/  IMAD.MOV R4, RZ, RZ, -R15 ;  /* 0x000000ffff047224 */ /* 0x002fe200078e0a0f */
[----:B------:R-:W-:-:S03]  /*42c0*/  MOV R14, RZ ;  /* 0x000000ff000e7202 */ /* 0x000fc60000000f00 */
[----:B------:R-:W-:Y:S01]  /*42d0*/  IMAD R13, R4, R7, RZ ;  /* 0x00000007040d7224 */ /* 0x000fe200078e02ff */
[----:B------:R-:W-:Y:S02]  /*42e0*/  IABS R4, R9 ;  /* 0x0000000900047213 */ /* 0x000fe40000000000 */
[----:B------:R-:W-:Y:S01]  /*42f0*/  LOP3.LUT R9, R9, R11, RZ, 0x3c, !PT ;  /* 0x0000000b09097212 */ /* 0x000fe200078e3cff */
[----:B------:R-:W-:-:S03]  /*4300*/  IMAD.HI.U32 R13, R15, R13, R14 ;  /* 0x0000000d0f0d7227 */ /* 0x000fc600078e000e */
[----:B------:R-:W-:-:S03]  /*4310*/  ISETP.GE.AND P0, PT, R9, RZ, PT ;  /* 0x000000ff0900720c */ /* 0x000fc60003f06270 */
[----:B------:R-:W-:-:S04]  /*4320*/  IMAD.HI.U32 R8, R13, R4, RZ ;  /* 0x000000040d087227 */ /* 0x000fc800078e00ff */
[----:B------:R-:W-:Y:S02]  /*4330*/  IMAD.HI.U32 R10, R13, R6, RZ ;  /* 0x000000060d0a7227 */ /* 0x000fe400078e00ff */
[----:B------:R-:W2:Y:S02]  /*4340*/  LD.E.64 R12, desc[UR4][R130.64+0x20] ;  /* 0x00002004820c7980 */ /* 0x000ea4000c101b00 */
[-C--:B------:R-:W-:Y:S02]  /*4350*/  IMAD R4, R8, R5.reuse, R4 ;  /* 0x0000000508047224 */ /* 0x080fe400078e0204 */
[----:B------:R-:W-:Y:S01]  /*4360*/  IMAD R6, R10, R5, R6 ;  /* 0x000000050a067224 */ /* 0x000fe200078e0206 */
[----:B------:R-:W-:Y:S02]  /*4370*/  LOP3.LUT R5, RZ, R11, RZ, 0x33, !PT ;  /* 0x0000000bff057212 */ /* 0x000fe400078e33ff */
[C---:B------:R-:W-:Y:S02]  /*4380*/  ISETP.GT.U32.AND P1, PT, R7.reuse, R4, PT ;  /* 0x000000040700720c */ /* 0x040fe40003f24070 */
[----:B------:R-:W-:-:S11]  /*4390*/  ISETP.GT.U32.AND P3, PT, R7, R6, PT ;  /* 0x000000060700720c */ /* 0x000fd60003f64070 */
[----:B------:R-:W-:Y:S02]  /*43a0*/  @!P1 IMAD.IADD R4, R4, 0x1, -R7 ;  /* 0x0000000104049824 */ /* 0x000fe400078e0a07 */
[-C--:B------:R-:W-:Y:S01]  /*43b0*/  @!P3 IADD3 R6, PT, PT, R6, -R7.reuse, RZ ;  /* 0x800000070606b210 */ /* 0x080fe20007ffe0ff */
[----:B------:R-:W-:Y:S02]  /*43c0*/  @!P3 VIADD R10, R10, 0x1 ;  /* 0x000000010a0ab836 */ /* 0x000fe40000000000 */
[-C--:B------:R-:W-:Y:S01]  /*43d0*/  ISETP.GE.U32.AND P5, PT, R4, R7.reuse, PT ;  /* 0x000000070400720c */ /* 0x080fe20003fa6070 */
[----:B------:R-:W-:Y:S01]  /*43e0*/  @!P1 VIADD R8, R8, 0x1 ;  /* 0x0000000108089836 */ /* 0x000fe20000000000 */
[----:B------:R-:W-:Y:S02]  /*43f0*/  ISETP.GE.U32.AND P6, PT, R6, R7, PT ;  /* 0x000000070600720c */ /* 0x000fe40003fc6070 */
[----:B------:R-:W-:Y:S02]  /*4400*/  LOP3.LUT R4, R222, R11, RZ, 0x3c, !PT ;  /* 0x0000000bde047212 */ /* 0x000fe400078e3cff */
[----:B------:R-:W-:-:S02]  /*4410*/  ISETP.NE.AND P1, PT, R11, RZ, PT ;  /* 0x000000ff0b00720c */ /* 0x000fc40003f25270 */
[----:B------:R-:W-:-:S05]  /*4420*/  ISETP.GE.AND P3, PT, R4, RZ, PT ;  /* 0x000000ff0400720c */ /* 0x000fca0003f66270 */
[----:B------:R-:W-:Y:S02]  /*4430*/  @P5 IADD3 R8, PT, PT, R8, 0x1, RZ ;  /* 0x0000000108085810 */ /* 0x000fe40007ffe0ff */
[----:B------:R-:W-:-:S03]  /*4440*/  @P6 VIADD R10, R10, 0x1 ;  /* 0x000000010a0a6836 */ /* 0x000fc60000000000 */
[----:B------:R-:W-:-:S03]  /*4450*/  @!P0 IMAD.MOV R8, RZ, RZ, -R8 ;  /* 0x000000ffff088224 */ /* 0x000fc600078e0a08 */
[----:B------:R-:W-:Y:S02]  /*4460*/  @!P3 IADD3 R10, PT, PT, -R10, RZ, RZ ;  /* 0x000000ff0a0ab210 */ /* 0x000fe40007ffe1ff */
[C---:B------:R-:W-:Y:S02]  /*4470*/  SEL R6, R5.reuse, R8, !P1 ;  /* 0x0000000805067207 */ /* 0x040fe40004800000 */
[----:B------:R-:W-:Y:S01]  /*4480*/  SEL R5, R5, R10, !P1 ;  /* 0x0000000a05057207 */ /* 0x000fe20004800000 */
[----:B------:R-:W3:Y:S02]  /*4490*/  LD.E.64 R8, desc[UR4][R130.64+0x38] ;  /* 0x0000380482087980 */ /* 0x000ee4000c101b00 */
[----:B------:R-:W-:-:S04]  /*44a0*/  IMAD.WIDE R16, R6, 0x4, R224 ;  /* 0x0000000406107825 */ /* 0x000fc800078e02e0 */
[C---:B------:R-:W-:Y:S01]  /*44b0*/  IMAD.WIDE R14, R5.reuse, 0x4, R224 ;  /* 0x00000004050e7825 */ /* 0x040fe200078e02e0 */
[----:B------:R-:W4:Y:S04]  /*44c0*/  LD.E R7, desc[UR4][R16.64] ;  /* 0x0000000410077980 */ /* 0x000f28000c101900 */
[----:B------:R-:W4:Y:S01]  /*44d0*/  LD.E R4, desc[UR4][R14.64] ;  /* 0x000000040e047980 */ /* 0x000f22000c101900 */
[----:B------:R-:W-:-:S04]  /*44e0*/  IMAD.IADD R6, R5, 0x1, -R6 ;  /* 0x0000000105067824 */ /* 0x000fc800078e0a06 */
[----:B------:R-:W-:-:S05]  /*44f0*/  IMAD R11, R11, R6, -0x80 ;  /* 0xffffff800b0b7424 */ /* 0x000fca00078e0206 */
[----:B------:R-:W-:Y:S01]  /*4500*/  SHF.R.S32.HI R6, RZ, 0x1f, R11 ;  /* 0x0000001fff067819 */ /* 0x000fe2000001140b */
[-C--:B---3--:R-:W-:Y:S02]  /*4510*/  IMAD R5, R9, R11.reuse, RZ ;  /* 0x0000000b09057224 */ /* 0x088fe400078e02ff */
[----:B------:R-:W-:-:S04]  /*4520*/  IMAD.WIDE.U32 R10, R8, R11, RZ ;  /* 0x0000000b080a7225 */ /* 0x000fc800078e00ff */
[----:B------:R-:W-:Y:S01]  /*4530*/  IMAD R5, R8, R6, R5 ;  /* 0x0000000608057224 */ /* 0x000fe200078e0205 */
[----:B----4-:R-:W-:-:S03]  /*4540*/  IADD3 R7, PT, PT, R7, -R4, RZ ;  /* 0x8000000407077210 */ /* 0x010fc60007ffe0ff */
[----:B------:R-:W-:Y:S01]  /*4550*/  IMAD.IADD R11, R11, 0x1, R5 ;  /* 0x000000010b0b7824 */ /* 0x000fe200078e0205 */
[----:B------:R-:W-:Y:S01]  /*4560*/  SHF.R.S32.HI R4, RZ, 0x1f, R7 ;  /* 0x0000001fff047819 */ /* 0x000fe20000011407 */
[----:B--2---:R-:W-:Y:S02]  /*4570*/  IMAD R5, R13, R7, RZ ;  /* 0x000000070d057224 */ /* 0x004fe400078e02ff */
[----:B------:R-:W-:-:S04]  /*4580*/  IMAD.WIDE.U32 R6, R7, R12, R10 ;  /* 0x0000000c07067225 */ /* 0x000fc800078e000a */
[----:B------:R-:W-:Y:S01]  /*4590*/  IMAD R4, R12, R4, R5 ;  /* 0x000000040c047224 */ /* 0x000fe200078e0205 */
[----:B------:R-:W-:-:S04]  /*45a0*/  LEA R212, P0, R6, R212, 0x1 ;  /* 0x000000d406d47211 */ /* 0x000fc800078008ff */
[----:B------:R-:W-:-:S04]  /*45b0*/  IADD3 R4, PT, PT, R7, R4, RZ ;  /* 0x0000000407047210 */ /* 0x000fc80007ffe0ff */
[----:B------:R-:W-:Y:S02]  /*45c0*/  LEA.HI.X R211, R6, R211, R4, 0x1, P0 ;  /* 0x000000d306d37211 */ /* 0x000fe400000f0c04 */
.L_x_542:
[----:B------:R-:W-:Y:S05]  /*45d0*/  BSYNC.RECONVERGENT B0 ;  /* 0x0000000000007941 */ /* 0x000fea0003800200 */
.L_x_540:
[C---:B------:R-:W-:Y:S01]  /*45e0*/  IMAD.SHL.U32 R5, R206.reuse, 0x20, RZ ;  /* 0x00000020ce057824 */ /* 0x040fe200078e00ff */
[----:B------:R-:W-:Y:S01]  /*45f0*/  SHF.L.U64.HI R4, R206, 0x5, R207 ;  /* 0x00000005ce047819 */ /* 0x000fe200000102cf */
[----:B------:R-:W-:-:S03]  /*4600*/  IMAD.MOV.U32 R210, RZ, RZ, R212 ;  /* 0x000000ffffd27224 */ /* 0x000fc600078e00d4 */
[----:B------:R-:W-:Y:S02]  /*4610*/  IADD3 R16, P0, PT, R5, R212, RZ ;  /* 0x000000d405107210 */ /* 0x000fe40007f1e0ff */
[----:B------:R-:W-:Y:S01]  /*4620*/  @!PT LDS RZ, [RZ] ;  /* 0x00000000fffff984 */ /* 0x000fe20000000800 */
[----:B------:R-:W-:Y:S01]  /*4630*/  @!PT LDS RZ, [RZ] ;  /* 0x00000000fffff984 */ /* 0x000fe20000000800 */
[----:B------:R-:W-:Y:S01]  /*4640*/  @!PT LDS RZ, [RZ] ;  /* 0x00000000fffff984 */ /* 0x000fe20000000800 */
[----:B------:R1:W-:Y:S02]  /*4650*/  LDGSTS.E.BYPASS.LTC128B.128 [R227+0x4000], desc[UR4][R210.64] ;  /* 0x04000000d2e37fae */ /* 0x0003e4000b981a04 */
[-C--:B------:R-:W-:Y:S01]  /*4660*/  IADD3 R14, P1, PT, R16, R5.reuse, RZ ;  /* 0x00000005100e7210 */ /* 0x080fe20007f3e0ff */
[----:B------:R-:W-:Y:S01]  /*4670*/  IMAD.X R17, R4, 0x1, R211, P0 ;  /* 0x0000000104117824 */ /* 0x000fe200000e06d3 */
[----:B------:R1:W-:Y:S02]  /*4680*/  LDGSTS.E.BYPASS.LTC128B.128 [R227+0x8000], desc[UR4][R210.64+0x80] ;  /* 0x08000080d2e37fae */ /* 0x0003e4000b981a04 */
[-C--:B------:R-:W-:Y:S01]  /*4690*/  IADD3 R12, P0, PT, R14, R5.reuse, RZ ;  /* 0x000000050e0c7210 */ /* 0x080fe20007f1e0ff */
[----:B------:R-:W-:Y:S01]  /*46a0*/  IMAD.X R15, R17, 0x1, R4, P1 ;  /* 0x00000001110f7824 */ /* 0x000fe200008e0604 */
[----:B------:R1:W-:Y:S02]  /*46b0*/  LDGSTS.E.BYPASS.LTC128B.128 [R227+0x4800], desc[UR4][R16.64] ;  /* 0x0480000010e37fae */ /* 0x0003e4000b981a04 */
[----:B------:R-:W-:-:S02]  /*46c0*/  IADD3 R10, P1, PT, R12, R5, RZ ;  /* 0x000000050c0a7210 */ /* 0x000fc40007f3e0ff */
[----:B------:R-:W-:Y:S01]  /*46d0*/  IADD3.X R13, PT, PT, R15, R4, RZ, P0, !PT ;  /* 0x000000040f0d7210 */ /* 0x000fe200007fe4ff */
[----:B------:R1:W-:Y:S01]  /*46e0*/  LDGSTS.E.BYPASS.LTC128B.128 [R227+0x8800], desc[UR4][R16.64+0x80] ;  /* 0x0880008010e37fae */ /* 0x0003e2000b981a04 */
[----:B------:R-:W-:-:S03]  /*46f0*/  IADD3 R8, P0, PT, R10, R5, RZ ;  /* 0x000000050a087210 */ /* 0x000fc60007f1e0ff */
[--C-:B------:R-:W-:Y:S01]  /*4700*/  IMAD.X R11, R13, 0x1, R4.reuse, P1 ;  /* 0x000000010d0b7824 */ /* 0x100fe200008e0604 */
[-C--:B------:R-:W-:Y:S01]  /*4710*/  IADD3 R6, P1, PT, R8, R5.reuse, RZ ;  /* 0x0000000508067210 */ /* 0x080fe20007f3e0ff */
[----:B------:R1:W-:Y:S02]  /*4720*/  LDGSTS.E.BYPASS.LTC128B.128 [R227+0x5000], desc[UR4][R14.64] ;  /* 0x050000000ee37fae */ /* 0x0003e4000b981a04 */
[--C-:B------:R-:W-:Y:S01]  /*4730*/  IMAD.X R9, R11, 0x1, R4.reuse, P0 ;  /* 0x000000010b097824 */ /* 0x100fe200000e0604 */
[----:B------:R-:W-:Y:S01]  /*4740*/  IADD3 R18, P0, PT, R6, R5, RZ ;  /* 0x0000000506127210 */ /* 0x000fe20007f1e0ff */
[----:B------:R1:W-:Y:S03]  /*4750*/  LDGSTS.E.BYPASS.LTC128B.128 [R227+0x9000], desc[UR4][R14.64+0x80] ;  /* 0x090000800ee37fae */ /* 0x0003e6000b981a04 */
[----:B------:R-:W-:Y:S01]  /*4760*/  IADD3.X R7, PT, PT, R9, R4, RZ, P1, !PT ;  /* 0x0000000409077210 */ /* 0x000fe20000ffe4ff */
[----:B------:R1:W-:Y:S04]  /*4770*/  LDGSTS.E.BYPASS.LTC128B.128 [R227+0x5800], desc[UR4][R12.64] ;  /* 0x058000000ce37fae */ /* 0x0003e8000b981a04 */
[----:B------:R1:W-:Y:S01]  /*4780*/  LDGSTS.E.BYPASS.LTC128B.128 [R227+0x9800], desc[UR4][R12.64+0x80] ;  /* 0x098000800ce37fae */ /* 0x0003e2000b981a04 */
[----:B------:R-:W-:-:S03]  /*4790*/  IMAD.X R19, R7, 0x1, R4, P0 ;  /* 0x0000000107137824 */ /* 0x000fc600000e0604 */
[----:B------:R1:W-:Y:S04]  /*47a0*/  LDGSTS.E.BYPASS.LTC128B.128 [R227+0x6000], desc[UR4][R10.64] ;  /* 0x060000000ae37fae */ /* 0x0003e8000b981a04 */
[----:B------:R1:W-:Y:S04]  /*47b0*/  LDGSTS.E.BYPASS.LTC128B.128 [R227+0xa000], desc[UR4][R10.64+0x80] ;  /* 0x0a0000800ae37fae */ /* 0x0003e8000b981a04 */
[----:B------:R1:W-:Y:S04]  /*47c0*/  LDGSTS.E.BYPASS.LTC128B.128 [R227+0x6800], desc[UR4][R8.64] ;  /* 0x0680000008e37fae */ /* 0x0003e8000b981a04 */
[----:B------:R1:W-:Y:S04]  /*47d0*/  LDGSTS.E.BYPASS.LTC128B.128 [R227+0xa800], desc[UR4][R8.64+0x80] ;  /* 0x0a80008008e37fae */ /* 0x0003e8000b981a04 */
[----:B------:R1:W-:Y:S04]  /*47e0*/  LDGSTS.E.BYPASS.LTC128B.128 [R227+0x7000], desc[UR4][R6.64] ;  /* 0x0700000006e37fae */ /* 0x0003e8000b981a04 */
[----:B------:R1:W-:Y:S04]  /*47f0*/  LDGSTS.E.BYPASS.LTC128B.128 [R227+0xb000], desc[UR4][R6.64+0x80] ;  /* 0x0b00008006e37fae */ /* 0x0003e8000b981a04 */
[----:B------:R1:W-:Y:S04]  /*4800*/  LDGSTS.E.BYPASS.LTC128B.128 [R227+0x7800], desc[UR4][R18.64] ;  /* 0x0780000012e37fae */ /* 0x0003e8000b981a04 */
[----:B------:R1:W-:Y:S04]  /*4810*/  LDGSTS.E.BYPASS.LTC128B.128 [R227+0xb800], desc[UR4][R18.64+0x80] ;  /* 0x0b80008012e37fae */ /* 0x0003e8000b981a04 */
[----:B------:R-:W0:Y:S02]  /*4820*/  LDGDEPBAR ;  /* 0x00000000000079af */ /* 0x000e240000000000 */
.L_x_539:
[----:B------:R-:W-:Y:S05]  /*4830*/  BSYNC.RECONVERGENT B1 ;  /* 0x0000000000017941 */ /* 0x000fea0003800200 */
.L_x_538:
[----:B------:R-:W2:Y:S01]  /*4840*/  LD.E R140, desc[UR4][R2.64+0xdc] ;  /* 0x0000dc04028c7980 */ /* 0x000ea2000c101900 */
[----:B-1----:R-:W-:Y:S02]  /*4850*/  FMNMX3.FTZ R7, R68, R70, R58, !PT ;  /* 0x0000004644077276 */ /* 0x002fe4000781003a */
[----:B------:R-:W-:Y:S02]  /*4860*/  FMNMX3.FTZ R6, R71, R77, R69, !PT ;  /* 0x0000004d47067276 */ /* 0x000fe40007810045 */
[----:B------:R-:W-:Y:S02]  /*4870*/  FMNMX3.FTZ R7, R7, R74, R54, !PT ;  /* 0x0000004a07077276 */ /* 0x000fe40007810036 */
[----:B------:R-:W-:Y:S02]  /*4880*/  FMNMX3.FTZ R6, R6, R57, R121, !PT ;  /* 0x0000003906067276 */ /* 0x000fe40007810079 */
[----:B------:R-:W-:Y:S02]  /*4890*/  FMNMX3.FTZ R7, R7, R56, R52, !PT ;  /* 0x0000003807077276 */ /* 0x000fe40007810034 */
[----:B------:R-:W-:-:S02]  /*48a0*/  FMNMX3.FTZ R6, R6, R59, R55, !PT ;  /* 0x0000003b06067276 */ /* 0x000fc40007810037 */
[----:B------:R-:W-:Y:S02]  /*48b0*/  FMNMX3.FTZ R7, R7, R50, R46, !PT ;  /* 0x0000003207077276 */ /* 0x000fe4000781002e */
        /* <DEDUP_REMOVED lines=23> */
[----:B------:R-:W-:Y:S02]  /*4a30*/  FMNMX.FTZ R7, R136, R7, !PT ;  /* 0x0000000788077209 */ /* 0x000fe40007810000 */
[----:B------:R-:W-:Y:S02]  /*4a40*/  FMNMX.FTZ R6, R135, R6, !PT ;  /* 0x0000000687067209 */ /* 0x000fe40007810000 */
[--C-:B------:R-:W-:Y:S01]  /*4a50*/  LOP3.LUT R9, R128, 0x1c0, R129.reuse, 0xf8, !PT ;  /* 0x000001c080097812 */ /* 0x100fe200078ef881 */
[----:B------:R-:W1:Y:S03]  /*4a60*/  SHFL.BFLY PT, R4, R7, 0x2, 0x1f ;  /* 0x0c401f0007047f89 */ /* 0x000e6600000e0000 */
[----:B------:R-:W-:Y:S01]  /*4a70*/  LOP3.LUT R142, R9, R196, RZ, 0x3c, !PT ;  /* 0x000000c4098e7212 */ /* 0x000fe200078e3cff */
[----:B------:R-:W3:Y:S03]  /*4a80*/  SHFL.BFLY PT, R5, R6, 0x2, 0x1f ;  /* 0x0c401f0006057f89 */ /* 0x000ee600000e0000 */
[----:B------:R-:W-:-:S04]  /*4a90*/  LOP3.LUT R142, R142, 0x200, R129, 0xf8, !PT ;  /* 0x000002008e8e7812 */ /* 0x000fc800078ef881 */
[----:B------:R-:W-:-:S04]  /*4aa0*/  LEA R142, R142, R201, 0x1 ;  /* 0x000000c98e8e7211 */ /* 0x000fc800078e08ff */
[-C--:B------:R-:W-:Y:S01]  /*4ab0*/  IADD3 R47, PT, PT, R27, R142.reuse, RZ ;  /* 0x0000008e1b2f7210 */ /* 0x080fe20007ffe0ff */
[----:B------:R-:W-:Y:S01]  /*4ac0*/  LDSM.16.MT88.4 R96, [R142+0x10000] ;  /* 0x010000008e60783b */ /* 0x000fe20000004200 */
[C---:B------:R-:W-:Y:S02]  /*4ad0*/  IADD3 R64, PT, PT, R0.reuse, R142, RZ ;  /* 0x0000008e00407210 */ /* 0x040fe40007ffe0ff */
[----:B------:R-:W-:Y:S01]  /*4ae0*/  IADD3 R0, PT, PT, R0, R47, RZ ;  /* 0x0000002f00007210 */ /* 0x000fe20007ffe0ff */
[----:B------:R-:W-:Y:S01]  /*4af0*/  LDSM.16.MT88.4 R124, [R142+0xc000] ;  /* 0x00c000008e7c783b */ /* 0x000fe20000004200 */
[----:B-1----:R-:W-:-:S03]  /*4b00*/  FMNMX.FTZ R4, R7, R4, !PT ;  /* 0x0000000407047209 */ /* 0x002fc60007810000 */
[----:B------:R-:W-:Y:S01]  /*4b10*/  LDSM.16.MT88.4 R80, [R47+0xc000] ;  /* 0x00c000002f50783b */ /* 0x000fe20000004200 */
[----:B---3--:R-:W-:-:S03]  /*4b20*/  FMNMX.FTZ R5, R6, R5, !PT ;  /* 0x0000000506057209 */ /* 0x008fc60007810000 */
[----:B------:R-:W1:Y:S04]  /*4b30*/  SHFL.BFLY PT, R133, R4, 0x1, 0x1f ;  /* 0x0c201f0004857f89 */ /* 0x000e6800000e0000 */
[----:B------:R-:W3:Y:S04]  /*4b40*/  SHFL.BFLY PT, R134, R5, 0x1, 0x1f ;  /* 0x0c201f0005867f89 */ /* 0x000ee800000e0000 */
[----:B------:R-:W-:Y:S04]  /*4b50*/  LDSM.16.MT88.4 R88, [R0+0xc000] ;  /* 0x00c000000058783b */ /* 0x000fe80000004200 */
[----:B------:R-:W-:Y:S04]  /*4b60*/  LDSM.16.MT88.4 R104, [R64+0x10000] ;  /* 0x010000004068783b */ /* 0x000fe80000004200 */
[----:B------:R-:W-:Y:S04]  /*4b70*/  LDSM.16.MT88.4 R112, [R47+0x10000] ;  /* 0x010000002f70783b */ /* 0x000fe80000004200 */
[----:B------:R-:W-:Y:S01]  /*4b80*/  LDSM.16.MT88.4 R8, [R142+0x10800] ;  /* 0x010800008e08783b */ /* 0x000fe20000004200 */
[----:B-1----:R-:W-:-:S03]  /*4b90*/  FMNMX.FTZ R133, R4, R133, !PT ;  /* 0x0000008504857209 */ /* 0x002fc60007810000 */
[----:B------:R-:W-:Y:S01]  /*4ba0*/  LDSM.16.MT88.4 R12, [R47+0x10800] ;  /* 0x010800002f0c783b */ /* 0x000fe20000004200 */
[----:B---3--:R-:W-:-:S03]  /*4bb0*/  FMNMX.FTZ R134, R5, R134, !PT ;  /* 0x0000008605867209 */ /* 0x008fc60007810000 */
[----:B------:R-:W-:Y:S01]  /*4bc0*/  LDSM.16.MT88.4 R36, [R142+0xc800] ;  /* 0x00c800008e24783b */ /* 0x000fe20000004200 */
[----:B------:R-:W-:-:S03]  /*4bd0*/  FSETP.NEU.FTZ.AND P0, PT, R133, -INF , PT ;  /* 0xff8000008500780b */ /* 0x000fc60003f1d000 */
[----:B------:R-:W-:Y:S04]  /*4be0*/  LDSM.16.MT88.4 R4, [R0+0x10000] ;  /* 0x010000000004783b */ /* 0x000fe80000004200 */
[----:B------:R-:W-:Y:S04]  /*4bf0*/  LDSM.16.MT88.4 R16, [R64+0x10800] ;  /* 0x010800004010783b */ /* 0x000fe80000004200 */
[----:B------:R-:W-:Y:S04]  /*4c00*/  LDSM.16.MT88.4 R32, [R64+0xc800] ;  /* 0x00c800004020783b */ /* 0x000fe80000004200 */
[----:B------:R-:W-:Y:S04]  /*4c10*/  LDSM.16.MT88.4 R28, [R47+0xc800] ;  /* 0x00c800002f1c783b */ /* 0x000fe80000004200 */
[----:B------:R-:W-:Y:S04]  /*4c20*/  LDSM.16.MT88.4 R20, [R0+0xc800] ;  /* 0x00c800000014783b */ /* 0x000fe80000004200 */
[----:B------:R-:W-:Y:S01]  /*4c30*/  LDSM.16.MT88.4 R40, [R0+0x11000] ;  /* 0x011000000028783b */ /* 0x000fe20000004200 */
[C---:B--2---:R-:W-:Y:S01]  /*4c40*/  FMUL.FTZ R139, R140.reuse, R133 ;  /* 0x000000858c8b7220 */ /* 0x044fe20000410000 */
[----:B------:R-:W-:-:S04]  /*4c50*/  FMUL.FTZ R138, R140, R134 ;  /* 0x000000868c8a7220 */ /* 0x000fc80000410000 */
[----:B------:R-:W-:Y:S02]  /*4c60*/  FSEL R139, R139, RZ, P0 ;  /* 0x000000ff8b8b7208 */ /* 0x000fe40000000000 */
[----:B------:R-:W-:-:S03]  /*4c70*/  FSETP.NEU.FTZ.AND P0, PT, R134, -INF , PT ;  /* 0xff8000008600780b */ /* 0x000fc60003f1d000 */
[-CC-:B------:R-:W-:Y:S01]  /*4c80*/  FFMA.FTZ R60, R74, R140.reuse, -R139.reuse ;  /* 0x0000008c4a3c7223 */ /* 0x180fe2000001088b */
[----:B------:R-:W-:Y:S01]  /*4c90*/  FSEL R138, R138, RZ, P0 ;  /* 0x000000ff8a8a7208 */ /* 0x000fe20000000000 */
[----:B------:R-:W1:Y:S01]  /*4ca0*/  LDSM.16.MT88.4 R72, [R64+0xc000] ;  /* 0x00c000004048783b */ /* 0x000e620000004200 */
[-CC-:B------:R-:W-:Y:S01]  /*4cb0*/  FFMA.FTZ R66, R68, R140.reuse, -R139.reuse ;  /* 0x0000008c44427223 */ /* 0x180fe2000001088b */
[-CC-:B------:R-:W-:Y:S01]  /*4cc0*/  FFMA.FTZ R65, R70, R140.reuse, -R139.reuse ;  /* 0x0000008c46417223 */ /* 0x180fe2000001088b */
[-CC-:B------:R-:W-:Y:S01]  /*4cd0*/  FFMA.FTZ R61, R58, R140.reuse, -R139.reuse ;  /* 0x0000008c3a3d7223 */ /* 0x180fe2000001088b */
[-CC-:B------:R-:W-:Y:S01]  /*4ce0*/  FFMA.FTZ R132, R71, R140.reuse, -R138.reuse ;  /* 0x0000008c47847223 */ /* 0x180fe2000001088a */
[-CC-:B------:R-:W-:Y:S01]  /*4cf0*/  FFMA.FTZ R67, R77, R140.reuse, -R138.reuse ;  /* 0x0000008c4d437223 */ /* 0x180fe2000001088a */
[-CC-:B------:R-:W-:Y:S01]  /*4d00*/  FFMA.FTZ R63, R69, R140.reuse, -R138.reuse ;  /* 0x0000008c453f7223 */ /* 0x180fe2000001088a */
[-CC-:B------:R-:W-:Y:S01]  /*4d10*/  FFMA.FTZ R62, R57, R140.reuse, -R138.reuse ;  /* 0x0000008c393e7223 */ /* 0x180fe2000001088a */
[----:B------:R-:W-:Y:S01]  /*4d20*/  MUFU.EX2 R66, R66 ;  /* 0x0000004200427308 */ /* 0x000fe20000000800 */
[-CC-:B------:R-:W-:Y:S01]  /*4d30*/  FFMA.FTZ R57, R54, R140.reuse, -R139.reuse ;  /* 0x0000008c36397223 */ /* 0x180fe2000001088b */
[-CC-:B------:R-:W-:Y:S01]  /*4d40*/  FFMA.FTZ R53, R52, R140.reuse, -R139.reuse ;  /* 0x0000008c34357223 */ /* 0x180fe2000001088b */
[-CC-:B------:R-:W-:Y:S01]  /*4d50*/  FFMA.FTZ R56, R56, R140.reuse, -R139.reuse ;  /* 0x0000008c38387223 */ /* 0x180fe2000001088b */
[----:B------:R-:W2:Y:S01]  /*4d60*/  MUFU.EX2 R65, R65 ;  /* 0x0000004100417308 */ /* 0x000ea20000000800 */
[-CC-:B------:R-:W-:Y:S01]  /*4d70*/  FFMA.FTZ R58, R59, R140.reuse, -R138.reuse ;  /* 0x0000008c3b3a7223 */ /* 0x180fe2000001088a */
[-CC-:B------:R-:W-:Y:S01]  /*4d80*/  FFMA.FTZ R55, R55, R140.reuse, -R138.reuse ;  /* 0x0000008c37377223 */ /* 0x180fe2000001088a */
[-CC-:B------:R-:W-:Y:S01]  /*4d90*/  FFMA.FTZ R54, R49, R140.reuse, -R138.reuse ;  /* 0x0000008c31367223 */ /* 0x180fe2000001088a */
[----:B------:R-:W-:Y:S01]  /*4da0*/  MUFU.EX2 R61, R61 ;  /* 0x0000003d003d7308 */ /* 0x000fe20000000800 */
[-CC-:B------:R-:W-:Y:S01]  /*4db0*/  FFMA.FTZ R52, R50, R140.reuse, -R139.reuse ;  /* 0x0000008c32347223 */ /* 0x180fe2000001088b */
[-CC-:B------:R-:W-:Y:S01]  /*4dc0*/  FFMA.FTZ R121, R121, R140.reuse, -R138.reuse ;  /* 0x0000008c79797223 */ /* 0x180fe2000001088a */
[-CC-:B------:R-:W-:Y:S01]  /*4dd0*/  FFMA.FTZ R49, R46, R140.reuse, -R139.reuse ;  /* 0x0000008c2e317223 */ /* 0x180fe2000001088b */
[----:B------:R-:W3:Y:S01]  /*4de0*/  MUFU.EX2 R60, R60 ;  /* 0x0000003c003c7308 */ /* 0x000ee20000000800 */
[-CC-:B------:R-:W-:Y:S01]  /*4df0*/  FFMA.FTZ R51, R51, R140.reuse, -R138.reuse ;  /* 0x0000008c33337223 */ /* 0x180fe2000001088a */
[-CC-:B------:R-:W-:Y:S01]  /*4e00*/  FFMA.FTZ R50, R153, R140.reuse, -R138.reuse ;  /* 0x0000008c99327223 */ /* 0x180fe2000001088a */
[-CC-:B------:R-:W-:Y:S01]  /*4e10*/  FFMA.FTZ R46, R179, R140.reuse, -R138.reuse ;  /* 0x0000008cb32e7223 */ /* 0x180fe2000001088a */
[----:B------:R-:W-:Y:S01]  /*4e20*/  MUFU.EX2 R132, R132 ;  /* 0x0000008400847308 */ /* 0x000fe20000000800 */
[--C-:B------:R-:W-:Y:S01]  /*4e30*/  FFMA.FTZ R45, R45, R140, -R138.reuse ;  /* 0x0000008c2d2d7223 */ /* 0x100fe2000001088a */
[----:B--2---:R-:W-:Y:S01]  /*4e40*/  F2FP.BF16.F32.PACK_AB R117, R65, R66 ;  /* 0x000000424175723e */ /* 0x004fe200000010ff */
[-CC-:B------:R-:W-:Y:S01]  /*4e50*/  FFMA.FTZ R27, R182, R140.reuse, -R139.reuse ;  /* 0x0000008cb61b7223 */ /* 0x180fe2000001088b */
[----:B------:R-:W2:Y:S01]  /*4e60*/  MUFU.EX2 R67, R67 ;  /* 0x0000004300437308 */ /* 0x000ea20000000800 */
[-CC-:B------:R-:W-:Y:S01]  /*4e70*/  FFMA.FTZ R179, R155, R140.reuse, -R138.reuse ;  /* 0x0000008c9bb37223 */ /* 0x180fe2000001088a */
[-CC-:B------:R-:W-:Y:S01]  /*4e80*/  FFMA.FTZ R153, R158, R140.reuse, -R139.reuse ;  /* 0x0000008c9e997223 */ /* 0x180fe2000001088b */
[-CC-:B------:R-:W-:Y:S01]  /*4e90*/  FFMA.FTZ R158, R162, R140.reuse, -R139.reuse ;  /* 0x0000008ca29e7223 */ /* 0x180fe2000001088b */
[----:B------:R-:W-:Y:S01]  /*4ea0*/  MUFU.EX2 R63, R63 ;  /* 0x0000003f003f7308 */ /* 0x000fe20000000800 */
[-CC-:B------:R-:W-:Y:S01]  /*4eb0*/  FFMA.FTZ R162, R157, R140.reuse, -R138.reuse ;  /* 0x0000008c9da27223 */ /* 0x180fe2000001088a */
[----:B---3--:R-:W-:Y:S01]  /*4ec0*/  F2FP.BF16.F32.PACK_AB R119, R60, R61 ;  /* 0x0000003d3c77723e */ /* 0x008fe200000010ff */
        /* <DEDUP_REMOVED lines=8> */
[-C--:B------:R-:W-:Y:S01]  /*4f50*/  FFMA.FTZ R163, R163, R140.reuse, -R138 ;  /* 0x0000008ca3a37223 */ /* 0x080fe2000001088a */
[----:B------:R-:W-:Y:S01]  /*4f60*/  MUFU.EX2 R56, R56 ;  /* 0x0000003800387308 */ /* 0x000fe20000000800 */
[-CC-:B------:R-:W-:Y:S01]  /*4f70*/  FFMA.FTZ R166, R166, R140.reuse, -R139.reuse ;  /* 0x0000008ca6a67223 */ /* 0x180fe2000001088b */
[----:B------:R-:W-:Y:S01]  /*4f80*/  FFMA.FTZ R231, R136, R140, -R139 ;  /* 0x0000008c88e77223 */ /* 0x000fe2000001088b */
[----:B------:R-:W-:Y:S01]  /*4f90*/  FADD.FTZ R66, R66, R65 ;  /* 0x0000004142427221 */ /* 0x000fe20000010000 */
[----:B------:R-:W-:Y:S01]  /*4fa0*/  MUFU.EX2 R53, R53 ;  /* 0x0000003500357308 */ /* 0x000fe20000000800 */
[----:B------:R-:W-:Y:S01]  /*4fb0*/  FADD.FTZ R132, R132, R67 ;  /* 0x0000004384847221 */ /* 0x000fe20000010000 */
[----:B---3--:R-:W-:Y:S01]  /*4fc0*/  F2FP.BF16.F32.PACK_AB R118, R62, R63 ;  /* 0x0000003f3e76723e */ /* 0x008fe200000010ff */
[----:B------:R-:W-:Y:S01]  /*4fd0*/  FADD.FTZ R61, R61, R66 ;  /* 0x000000423d3d7221 */ /* 0x000fe20000010000 */
[----:B------:R2:W-:Y:S01]  /*4fe0*/  MUFU.EX2 R59, R121 ;  /* 0x00000079003b7308 */ /* 0x0005e20000000800 */
[----:B------:R-:W-:-:S02]  /*4ff0*/  FADD.FTZ R63, R63, R132 ;  /* 0x000000843f3f7221 */ /* 0x000fc40000010000 */
[----:B------:R-:W-:Y:S01]  /*5000*/  FADD.FTZ R60, R60, R61 ;  /* 0x0000003d3c3c7221 */ /* 0x000fe20000010000 */
[----:B------:R-:W3:Y:S01]  /*5010*/  MUFU.EX2 R58, R58 ;  /* 0x0000003a003a7308 */ /* 0x000ee20000000800 */
[C---:B------:R-:W-:Y:S01]  /*5020*/  HMMA.16816.F32.BF16 R92, R116.reuse, R96, RZ ;  /* 0x00000060745c723c */ /* 0x040fe200000418ff */
[----:B------:R-:W-:Y:S02]  /*5030*/  FADD.FTZ R62, R62, R63 ;  /* 0x0000003f3e3e7221 */ /* 0x000fe40000010000 */
[----:B------:R-:W-:Y:S04]  /*5040*/  MUFU.EX2 R55, R55 ;  /* 0x0000003700377308 */ /* 0x000fe80000000800 */
[----:B------:R-:W4:Y:S01]  /*5050*/  MUFU.EX2 R54, R54 ;  /* 0x0000003600367308 */ /* 0x000f220000000800 */
[C---:B------:R-:W-:Y:S03]  /*5060*/  HMMA.16816.F32.BF16 R96, R116.reuse, R98, RZ ;  /* 0x000000627460723c */ /* 0x040fe600000418ff */
[----:B------:R-:W5:Y:S04]  /*5070*/  MUFU.EX2 R52, R52 ;  /* 0x0000003400347308 */ /* 0x000f680000000800 */
[----:B------:R-:W-:Y:S01]  /*5080*/  MUFU.EX2 R49, R49 ;  /* 0x0000003100317308 */ /* 0x000fe20000000800 */
[C---:B------:R-:W-:Y:S03]  /*5090*/  HMMA.16816.F32.BF16 R128, R116.reuse, R124, RZ ;  /* 0x0000007c7480723c */ /* 0x040fe600000418ff */
[----:B------:R-:W-:Y:S04]  /*50a0*/  MUFU.EX2 R51, R51 ;  /* 0x0000003300337308 */ /* 0x000fe80000000800 */
[----:B------:R-:W5:Y:S01]  /*50b0*/  MUFU.EX2 R50, R50 ;  /* 0x0000003200327308 */ /* 0x000f620000000800 */
[C---:B-1----:R-:W-:Y:S03]  /*50c0*/  HMMA.16816.F32.BF16 R68, R116.reuse, R72, RZ ;  /* 0x000000487444723c */ /* 0x042fe600000418ff */
[----:B------:R-:W-:Y:S04]  /*50d0*/  MUFU.EX2 R46, R46 ;  /* 0x0000002e002e7308 */ /* 0x000fe80000000800 */
[----:B------:R-:W-:Y:S01]  /*50e0*/  MUFU.EX2 R45, R45 ;  /* 0x0000002d002d7308 */ /* 0x000fe20000000800 */
[C---:B------:R-:W-:Y:S03]  /*50f0*/  HMMA.16816.F32.BF16 R76, R116.reuse, R80, RZ ;  /* 0x00000050744c723c */ /* 0x040fe600000418ff */
        /* <DEDUP_REMOVED lines=14> */
[C---:B------:R-:W-:Y:S08]  /*51e0*/  HMMA.16816.F32.BF16 R72, R116.reuse, R74, RZ ;  /* 0x0000004a7448723c */ /* 0x040ff000000418ff */
[C---:B------:R-:W-:Y:S08]  /*51f0*/  HMMA.16816.F32.BF16 R80, R116.reuse, R82, RZ ;  /* 0x000000527450723c */ /* 0x040ff000000418ff */
[C---:B------:R-:W-:Y:S08]  /*5200*/  HMMA.16816.F32.BF16 R88, R116.reuse, R90, RZ ;  /* 0x0000005a7458723c */ /* 0x040ff000000418ff */
[C---:B------:R-:W-:Y:S08]  /*5210*/  HMMA.16816.F32.BF16 R104, R116.reuse, R106, RZ ;  /* 0x0000006a7468723c */ /* 0x040ff000000418ff */
[C---:B------:R-:W-:Y:S08]  /*5220*/  HMMA.16816.F32.BF16 R112, R116.reuse, R114, RZ ;  /* 0x000000727470723c */ /* 0x040ff000000418ff */
[----:B--2---:R-:W-:Y:S01]  /*5230*/  HMMA.16816.F32.BF16 R120, R116, R4, RZ ;  /* 0x000000047478723c */ /* 0x004fe200000418ff */
[----:B---3--:R-:W-:Y:S01]  /*5240*/  F2FP.BF16.F32.PACK_AB R4, R58, R59 ;  /* 0x0000003b3a04723e */ /* 0x008fe200000010ff */
[----:B------:R-:W-:Y:S01]  /*5250*/  FADD.FTZ R59, R59, R62 ;  /* 0x0000003e3b3b7221 */ /* 0x000fe20000010000 */
[----:B------:R-:W-:Y:S01]  /*5260*/  F2FP.BF16.F32.PACK_AB R5, R56, R57 ;  /* 0x000000393805723e */ /* 0x000fe200000010ff */
[----:B------:R-:W-:-:S02]  /*5270*/  FADD.FTZ R57, R57, R60 ;  /* 0x0000003c39397221 */ /* 0x000fc40000010000 */
[----:B------:R-:W-:Y:S02]  /*5280*/  FADD.FTZ R58, R58, R59 ;  /* 0x0000003b3a3a7221 */ /* 0x000fe40000010000 */
[----:B------:R-:W-:Y:S01]  /*5290*/  HMMA.16816.F32.BF16 R116, R116, R6, RZ ;  /* 0x000000067474723c */ /* 0x000fe200000418ff */
[----:B----4-:R-:W-:Y:S01]  /*52a0*/  F2FP.BF16.F32.PACK_AB R6, R54, R55 ;  /* 0x000000373606723e */ /* 0x010fe200000010ff */
[----:B------:R-:W-:Y:S01]  /*52b0*/  FADD.FTZ R56, R56, R57 ;  /* 0x0000003938387221 */ /* 0x000fe20000010000 */
[----:B-----5:R-:W-:Y:S01]  /*52c0*/  F2FP.BF16.F32.PACK_AB R7, R52, R53 ;  /* 0x000000353407723e */ /* 0x020fe200000010ff */
[----:B------:R-:W-:Y:S02]  /*52d0*/  FADD.FTZ R55, R55, R58 ;  /* 0x0000003a37377221 */ /* 0x000fe40000010000 */
[----:B------:R-:W-:Y:S02]  /*52e0*/  FADD.FTZ R53, R53, R56 ;  /* 0x0000003835357221 */ /* 0x000fe40000010000 */
[----:B------:R-:W-:-:S02]  /*52f0*/  FADD.FTZ R54, R54, R55 ;  /* 0x0000003736367221 */ /* 0x000fc40000010000 */
[----:B------:R-:W-:Y:S01]  /*5300*/  HMMA.16816.F32.BF16 R92, R4, R8, R92 ;  /* 0x00000008045c723c */ /* 0x000fe2000004185c */
[----:B------:R-:W-:-:S07]  /*5310*/  FADD.FTZ R52, R52, R53 ;  /* 0x0000003534347221 */ /* 0x000fce0000010000 */
[C---:B------:R-:W-:Y:S01]  /*5320*/  HMMA.16816.F32.BF16 R96, R4.reuse, R10, R96 ;  /* 0x0000000a0460723c */ /* 0x040fe20000041860 */
[----:B------:R-:W1:Y:S07]  /*5330*/  LDSM.16.MT88.4 R8, [R0+0x10800] ;  /* 0x010800000008783b */ /* 0x000e6e0000004200 */
[C---:B------:R-:W-:Y:S08]  /*5340*/  HMMA.16816.F32.BF16 R108, R4.reuse, R12, R108 ;  /* 0x0000000c046c723c */ /* 0x040ff0000004186c */
[C---:B------:R-:W-:Y:S01]  /*5350*/  HMMA.16816.F32.BF16 R112, R4.reuse, R14, R112 ;  /* 0x0000000e0470723c */ /* 0x040fe20000041870 */
[----:B------:R-:W2:Y:S07]  /*5360*/  LDSM.16.MT88.4 R12, [R64+0x11000] ;  /* 0x01100000400c783b */ /* 0x000eae0000004200 */
[C---:B------:R-:W-:Y:S08]  /*5370*/  HMMA.16816.F32.BF16 R128, R4.reuse, R36, R128 ;  /* 0x000000240480723c */ /* 0x040ff00000041880 */
[C---:B------:R-:W-:Y:S01]  /*5380*/  HMMA.16816.F32.BF16 R124, R4.reuse, R38, R124 ;  /* 0x00000026047c723c */ /* 0x040fe2000004187c */
[----:B------:R-:W3:Y:S07]  /*5390*/  LDSM.16.MT88.4 R36, [R142+0xd000] ;  /* 0x00d000008e24783b */ /* 0x000eee0000004200 */
[----:B------:R-:W-:Y:S01]  /*53a0*/  HMMA.16816.F32.BF16 R100, R4, R16, R100 ;  /* 0x000000100464723c */ /* 0x000fe20000041864 */
[-CC-:B------:R-:W-:Y:S01]  /*53b0*/  FFMA.FTZ R16, R44, R140.reuse, -R139.reuse ;  /* 0x0000008c2c107223 */ /* 0x180fe2000001088b */
[----:B------:R-:W-:-:S03]  /*53c0*/  FFMA.FTZ R44, R48, R140, -R139 ;  /* 0x0000008c302c7223 */ /* 0x000fc6000001088b */
[----:B------:R4:W5:Y:S03]  /*53d0*/  MUFU.EX2 R48, R16 ;  /* 0x0000001000307308 */ /* 0x0009660000000800 */
[C---:B-1----:R-:W-:Y:S01]  /*53e0*/  HMMA.16816.F32.BF16 R120, R4.reuse, R8, R120 ;  /* 0x000000080478723c */ /* 0x042fe20000041878 */
[----:B------:R-:W1:Y:S07]  /*53f0*/  MUFU.EX2 R44, R44 ;  /* 0x0000002c002c7308 */ /* 0x000e6e0000000800 */
[C---:B------:R-:W-:Y:S01]  /*5400*/  HMMA.16816.F32.BF16 R116, R4.reuse, R10, R116 ;  /* 0x0000000a0474723c */ /* 0x040fe20000041874 */
[----:B------:R-:W3:Y:S07]  /*5410*/  LDSM.16.MT88.4 R8, [R47+0x11000] ;  /* 0x011000002f08783b */ /* 0x000eee0000004200 */
[C---:B------:R-:W-:Y:S01]  /*5420*/  HMMA.16816.F32.BF16 R104, R4.reuse, R18, R104 ;  /* 0x000000120468723c */ /* 0x040fe20000041868 */
[----:B----4-:R-:W4:Y:S07]  /*5430*/  LDSM.16.MT88.4 R16, [R142+0x11000] ;  /* 0x011000008e10783b */ /* 0x010f2e0000004200 */
[C---:B------:R-:W-:Y:S08]  /*5440*/  HMMA.16816.F32.BF16 R68, R4.reuse, R32, R68 ;  /* 0x000000200444723c */ /* 0x040ff00000041844 */
[C---:B------:R-:W-:Y:S01]  /*5450*/  HMMA.16816.F32.BF16 R72, R4.reuse, R34, R72 ;  /* 0x000000220448723c */ /* 0x040fe20000041848 */
[----:B------:R-:W4:Y:S07]  /*5460*/  LDSM.16.MT88.4 R32, [R64+0xd000] ;  /* 0x00d000004020783b */ /* 0x000f2e0000004200 */
[C---:B------:R-:W-:Y:S08]  /*5470*/  HMMA.16816.F32.BF16 R76, R4.reuse, R28, R76 ;  /* 0x0000001c044c723c */ /* 0x040ff0000004184c */
[C---:B------:R-:W-:Y:S01]  /*5480*/  HMMA.16816.F32.BF16 R80, R4.reuse, R30, R80 ;  /* 0x0000001e0450723c */ /* 0x040fe20000041850 */
[----:B------:R-:W4:Y:S07]  /*5490*/  LDSM.16.MT88.4 R28, [R47+0xd000] ;  /* 0x00d000002f1c783b */ /* 0x000f2e0000004200 */
[C---:B------:R-:W-:Y:S08]  /*54a0*/  HMMA.16816.F32.BF16 R84, R4.reuse, R20, R84 ;  /* 0x000000140454723c */ /* 0x040ff00000041854 */
[----:B------:R-:W-:Y:S01]  /*54b0*/  HMMA.16816.F32.BF16 R88, R4, R22, R88 ;  /* 0x000000160458723c */ /* 0x000fe20000041858 */
[----:B------:R-:W-:Y:S01]  /*54c0*/  F2FP.BF16.F32.PACK_AB R4, R50, R51 ;  /* 0x000000333204723e */ /* 0x000fe200000010ff */
[----:B------:R-:W4:Y:S01]  /*54d0*/  LDSM.16.MT88.4 R20, [R0+0xd000] ;  /* 0x00d000000014783b */ /* 0x000f220000004200 */
[----:B-----5:R-:W-:-:S02]  /*54e0*/  F2FP.BF16.F32.PACK_AB R5, R48, R49 ;  /* 0x000000313005723e */ /* 0x020fc400000010ff */
[----:B------:R-:W-:Y:S02]  /*54f0*/  F2FP.BF16.F32.PACK_AB R6, R45, R46 ;  /* 0x0000002e2d06723e */ /* 0x000fe400000010ff */
[----:B-1----:R-:W-:-:S07]  /*5500*/  F2FP.BF16.F32.PACK_AB R7, R27, R44 ;  /* 0x0000002c1b07723e */ /* 0x002fce00000010ff */
[C---:B--2---:R-:W-:Y:S01]  /*5510*/  HMMA.16816.F32.BF16 R100, R4.reuse, R12, R100 ;  /* 0x0000000c0464723c */ /* 0x044fe20000041864 */
[-CC-:B------:R-:W-:Y:S01]  /*5520*/  FFMA.FTZ R12, R160, R140.reuse, -R139.reuse ;  /* 0x0000008ca00c7223 */ /* 0x180fe2000001088b */
[-CC-:B------:R-:W-:Y:S01]  /*5530*/  FFMA.FTZ R160, R159, R140.reuse, -R138.reuse ;  /* 0x0000008c9fa07223 */ /* 0x180fe2000001088a */
[-CC-:B------:R-:W-:Y:S01]  /*5540*/  FFMA.FTZ R159, R169, R140.reuse, -R138.reuse ;  /* 0x0000008ca99f7223 */ /* 0x180fe2000001088a */
[-CC-:B------:R-:W-:Y:S01]  /*5550*/  FFMA.FTZ R169, R180, R140.reuse, -R139.reuse ;  /* 0x0000008cb4a97223 */ /* 0x180fe2000001088b */
[----:B------:R1:W-:Y:S01]  /*5560*/  MUFU.EX2 R155, R12 ;  /* 0x0000000c009b7308 */ /* 0x0003e20000000800 */
[-C--:B------:R-:W-:Y:S02]  /*5570*/  FFMA.FTZ R180, R173, R140.reuse, -R138 ;  /* 0x0000008cadb47223 */ /* 0x080fe4000001088a */
[C---:B---3--:R-:W-:Y:S01]  /*5580*/  HMMA.16816.F32.BF16 R128, R4.reuse, R36, R128 ;  /* 0x000000240480723c */ /* 0x048fe20000041880 */
[----:B------:R-:W-:Y:S04]  /*5590*/  MUFU.EX2 R160, R160 ;  /* 0x000000a000a07308 */ /* 0x000fe80000000800 */
[----:B------:R-:W2:Y:S03]  /*55a0*/  MUFU.EX2 R159, R159 ;  /* 0x0000009f009f7308 */ /* 0x000ea60000000800 */
[C---:B------:R-:W-:Y:S01]  /*55b0*/  HMMA.16816.F32.BF16 R124, R4.reuse, R38, R124 ;  /* 0x00000026047c723c */ /* 0x040fe2000004187c */
[----:B------:R-:W3:Y:S01]  /*55c0*/  LDSM.16.MT88.4 R36, [R142+0xd800] ;  /* 0x00d800008e24783b */ /* 0x000ee20000004200 */
[----:B------:R-:W-:Y:S04]  /*55d0*/  MUFU.EX2 R169, R169 ;  /* 0x000000a900a97308 */ /* 0x000fe80000000800 */
[----:B------:R5:W-:Y:S02]  /*55e0*/  MUFU.EX2 R173, R177 ;  /* 0x000000b100ad7308 */ /* 0x000be40000000800 */
[C---:B------:R-:W-:Y:S01]  /*55f0*/  HMMA.16816.F32.BF16 R104, R4.reuse, R14, R104 ;  /* 0x0000000e0468723c */ /* 0x040fe20000041868 */
[----:B-1----:R-:W1:Y:S01]  /*5600*/  LDSM.16.MT88.4 R12, [R64+0x11800] ;  /* 0x01180000400c783b */ /* 0x002e620000004200 */
[----:B------:R-:W-:Y:S06]  /*5610*/  MUFU.EX2 R180, R180 ;  /* 0x000000b400b47308 */ /* 0x000fec0000000800 */
[----:B------:R-:W-:Y:S01]  /*5620*/  HMMA.16816.F32.BF16 R108, R4, R8, R108 ;  /* 0x00000008046c723c */ /* 0x000fe2000004186c */
[----:B-----5:R-:W-:-:S07]  /*5630*/  FFMA.FTZ R177, R170, R140, -R139 ;  /* 0x0000008caab17223 */ /* 0x020fce000001088b */
[C---:B------:R-:W-:Y:S01]  /*5640*/  HMMA.16816.F32.BF16 R112, R4.reuse, R10, R112 ;  /* 0x0000000a0470723c */ /* 0x040fe20000041870 */
[----:B------:R-:W5:Y:S01]  /*5650*/  LDSM.16.MT88.4 R8, [R47+0x11800] ;  /* 0x011800002f08783b */ /* 0x000f620000004200 */
[----:B------:R-:W-:Y:S06]  /*5660*/  MUFU.EX2 R177, R177 ;  /* 0x000000b100b17308 */ /* 0x000fec0000000800 */
[C---:B----4-:R-:W-:Y:S08]  /*5670*/  HMMA.16816.F32.BF16 R92, R4.reuse, R16, R92 ;  /* 0x00000010045c723c */ /* 0x050ff0000004185c */
[C---:B------:R-:W-:Y:S01]  /*5680*/  HMMA.16816.F32.BF16 R96, R4.reuse, R18, R96 ;  /* 0x000000120460723c */ /* 0x040fe20000041860 */
[----:B------:R-:W4:Y:S07]  /*5690*/  LDSM.16.MT88.4 R16, [R142+0x11800] ;  /* 0x011800008e10783b */ /* 0x000f2e0000004200 */
[C---:B------:R-:W-:Y:S08]  /*56a0*/  HMMA.16816.F32.BF16 R68, R4.reuse, R32, R68 ;  /* 0x000000200444723c */ /* 0x040ff00000041844 */
        /* <DEDUP_REMOVED lines=11> */
[----:B------:R-:W-:Y:S01]  /*5760*/  LDSM.16.MT88.4 R40, [R47+0x12000] ;  /* 0x012000002f28783b */ /* 0x000fe20000004200 */
[----:B------:R-:W-:-:S02]  /*5770*/  F2FP.BF16.F32.PACK_AB R5, R158, R153 ;  /* 0x000000999e05723e */ /* 0x000fc400000010ff */
[----:B--2---:R-:W-:Y:S02]  /*5780*/  F2FP.BF16.F32.PACK_AB R6, R159, R160 ;  /* 0x000000a09f06723e */ /* 0x004fe400000010ff */
[----:B------:R-:W-:-:S07]  /*5790*/  F2FP.BF16.F32.PACK_AB R7, R164, R155 ;  /* 0x0000009ba407723e */ /* 0x000fce00000010ff */
[C---:B---3--:R-:W-:Y:S08]  /*57a0*/  HMMA.16816.F32.BF16 R128, R4.reuse, R36, R128 ;  /* 0x000000240480723c */ /* 0x048ff00000041880 */
[C---:B------:R-:W-:Y:S01]  /*57b0*/  HMMA.16816.F32.BF16 R124, R4.reuse, R38, R124 ;  /* 0x00000026047c723c */ /* 0x040fe2000004187c */
[----:B------:R-:W2:Y:S07]  /*57c0*/  LDSM.16.MT88.4 R36, [R0+0x11800] ;  /* 0x011800000024783b */ /* 0x000eae0000004200 */
[----:B-1----:R-:W-:Y:S01]  /*57d0*/  HMMA.16816.F32.BF16 R100, R4, R12, R100 ;  /* 0x0000000c0464723c */ /* 0x002fe20000041864 */
[-C--:B------:R-:W-:Y:S01]  /*57e0*/  FFMA.FTZ R12, R176, R140.reuse, -R139 ;  /* 0x0000008cb00c7223 */ /* 0x080fe2000001088b */
[----:B------:R-:W-:-:S03]  /*57f0*/  FFMA.FTZ R176, R171, R140, -R138 ;  /* 0x0000008cabb07223 */ /* 0x000fc6000001088a */
[----:B------:R1:W-:Y:S03]  /*5800*/  MUFU.EX2 R171, R12 ;  /* 0x0000000c00ab7308 */ /* 0x0003e60000000800 */
[C---:B------:R-:W-:Y:S01]  /*5810*/  HMMA.16816.F32.BF16 R104, R4.reuse, R14, R104 ;  /* 0x0000000e0468723c */ /* 0x040fe20000041868 */
[----:B------:R-:W3:Y:S07]  /*5820*/  MUFU.EX2 R176, R176 ;  /* 0x000000b000b07308 */ /* 0x000eee0000000800 */
[C---:B-----5:R-:W-:Y:S01]  /*5830*/  HMMA.16816.F32.BF16 R108, R4.reuse, R8, R108 ;  /* 0x00000008046c723c */ /* 0x060fe2000004186c */
[----:B-1----:R-:W1:Y:S07]  /*5840*/  LDSM.16.MT88.4 R12, [R142+0x12000] ;  /* 0x012000008e0c783b */ /* 0x002e6e0000004200 */
[C---:B------:R-:W-:Y:S01]  /*5850*/  HMMA.16816.F32.BF16 R112, R4.reuse, R10, R112 ;  /* 0x0000000a0470723c */ /* 0x040fe20000041870 */
[----:B------:R-:W5:Y:S07]  /*5860*/  LDSM.16.MT88.4 R8, [R64+0x12000] ;  /* 0x012000004008783b */ /* 0x000f6e0000004200 */
        /* <DEDUP_REMOVED lines=12> */
[C---:B--2---:R-:W-:Y:S08]  /*5930*/  HMMA.16816.F32.BF16 R120, R4.reuse, R36, R120 ;  /* 0x000000240478723c */ /* 0x044ff00000041878 */
[----:B------:R-:W-:Y:S01]  /*5940*/  HMMA.16816.F32.BF16 R116, R4, R38, R116 ;  /* 0x000000260474723c */ /* 0x000fe20000041874 */
[----:B---3--:R-:W-:Y:S01]  /*5950*/  F2FP.BF16.F32.PACK_AB R4, R173, R176 ;  /* 0x000000b0ad04723e */ /* 0x008fe200000010ff */
[----:B------:R-:W-:Y:S01]  /*5960*/  LDSM.16.MT88.4 R36, [R142+0xe800] ;  /* 0x00e800008e24783b */ /* 0x000fe20000004200 */
[----:B------:R-:W-:-:S02]  /*5970*/  F2FP.BF16.F32.PACK_AB R5, R169, R174 ;  /* 0x000000aea905723e */ /* 0x000fc400000010ff */
[----:B------:R-:W-:Y:S02]  /*5980*/  F2FP.BF16.F32.PACK_AB R6, R175, R180 ;  /* 0x000000b4af06723e */ /* 0x000fe400000010ff */
[----:B------:R-:W-:-:S07]  /*5990*/  F2FP.BF16.F32.PACK_AB R7, R178, R171 ;  /* 0x000000abb207723e */ /* 0x000fce00000010ff */
[C---:B-1----:R-:W-:Y:S08]  /*59a0*/  HMMA.16816.F32.BF16 R92, R4.reuse, R12, R92 ;  /* 0x0000000c045c723c */ /* 0x042ff0000004185c */
[C---:B------:R-:W-:Y:S01]  /*59b0*/  HMMA.16816.F32.BF16 R96, R4.reuse, R14, R96 ;  /* 0x0000000e0460723c */ /* 0x040fe20000041860 */
[----:B------:R-:W1:Y:S07]  /*59c0*/  LDSM.16.MT88.4 R12, [R0+0x12000] ;  /* 0x01200000000c783b */ /* 0x000e6e0000004200 */
[----:B-----5:R-:W-:Y:S01]  /*59d0*/  HMMA.16816.F32.BF16 R100, R4, R8, R100 ;  /* 0x000000080464723c */ /* 0x020fe20000041864 */
[-C--:B------:R-:W-:Y:S01]  /*59e0*/  FFMA.FTZ R8, R172, R140.reuse, -R139 ;  /* 0x0000008cac087223 */ /* 0x080fe2000001088b */
[----:B------:R-:W-:-:S03]  /*59f0*/  FFMA.FTZ R172, R167, R140, -R138 ;  /* 0x0000008ca7ac7223 */ /* 0x000fc6000001088a */
[----:B------:R2:W-:Y:S03]  /*5a00*/  MUFU.EX2 R170, R8 ;  /* 0x0000000800aa7308 */ /* 0x0005e60000000800 */
[C---:B------:R-:W-:Y:S08]  /*5a10*/  HMMA.16816.F32.BF16 R104, R4.reuse, R10, R104 ;  /* 0x0000000a0468723c */ /* 0x040ff00000041868 */
[C---:B----4-:R-:W-:Y:S01]  /*5a20*/  HMMA.16816.F32.BF16 R84, R4.reuse, R16, R84 ;  /* 0x000000100454723c */ /* 0x050fe20000041854 */
[-CC-:B------:R-:W-:Y:S01]  /*5a30*/  FFMA.FTZ R16, R168, R140.reuse, -R139.reuse ;  /* 0x0000008ca8107223 */ /* 0x180fe2000001088b */
[-CC-:B------:R-:W-:Y:S01]  /*5a40*/  FFMA.FTZ R168, R165, R140.reuse, -R138.reuse ;  /* 0x0000008ca5a87223 */ /* 0x180fe2000001088a */
[----:B--2---:R-:W2:Y:S01]  /*5a50*/  LDSM.16.MT88.4 R8, [R142+0x12800] ;  /* 0x012800008e08783b */ /* 0x004ea20000004200 */
[----:B------:R-:W-:Y:S04]  /*5a60*/  MUFU.EX2 R165, R172 ;  /* 0x000000ac00a57308 */ /* 0x000fe80000000800 */
[----:B------:R-:W-:Y:S01]  /*5a70*/  HMMA.16816.F32.BF16 R108, R4, R40, R108 ;  /* 0x00000028046c723c */ /* 0x000fe2000004186c */
[-CC-:B------:R-:W-:Y:S01]  /*5a80*/  FFMA.FTZ R41, R161, R140.reuse, -R138.reuse ;  /* 0x0000008ca1297223 */ /* 0x180fe2000001088a */
[----:B------:R-:W-:Y:S01]  /*5a90*/  MUFU.EX2 R167, R16 ;  /* 0x0000001000a77308 */ /* 0x000fe20000000800 */
[-C--:B------:R-:W-:Y:S01]  /*5aa0*/  FFMA.FTZ R161, R154, R140.reuse, -R139 ;  /* 0x0000008c9aa17223 */ /* 0x080fe2000001088b */
[----:B------:R-:W-:-:S02]  /*5ab0*/  FFMA.FTZ R154, R149, R140, -R138 ;  /* 0x0000008c959a7223 */ /* 0x000fc4000001088a */
[----:B------:R-:W3:Y:S02]  /*5ac0*/  MUFU.EX2 R168, R168 ;  /* 0x000000a800a87308 */ /* 0x000ee40000000800 */
[----:B------:R-:W-:Y:S01]  /*5ad0*/  HMMA.16816.F32.BF16 R112, R4, R42, R112 ;  /* 0x0000002a0470723c */ /* 0x000fe20000041870 */
[-CC-:B------:R-:W-:Y:S01]  /*5ae0*/  FFMA.FTZ R43, R156, R140.reuse, -R139.reuse ;  /* 0x0000008c9c2b7223 */ /* 0x180fe2000001088b */
[----:B------:R4:W-:Y:S01]  /*5af0*/  MUFU.EX2 R40, R163 ;  /* 0x000000a300287308 */ /* 0x0009e20000000800 */
[----:B------:R-:W-:-:S03]  /*5b00*/  FFMA.FTZ R156, R152, R140, -R139 ;  /* 0x0000008c989c7223 */ /* 0x000fc6000001088b */
[----:B------:R-:W5:Y:S02]  /*5b10*/  MUFU.EX2 R41, R41 ;  /* 0x0000002900297308 */ /* 0x000f640000000800 */
[C---:B------:R-:W-:Y:S02]  /*5b20*/  HMMA.16816.F32.BF16 R128, R4.reuse, R32, R128 ;  /* 0x000000200480723c */ /* 0x040fe40000041880 */
[----:B------:R-:W5:Y:S04]  /*5b30*/  MUFU.EX2 R42, R166 ;  /* 0x000000a6002a7308 */ /* 0x000f680000000800 */
[----:B------:R1:W-:Y:S02]  /*5b40*/  MUFU.EX2 R152, R161 ;  /* 0x000000a100987308 */ /* 0x0003e40000000800 */
[C---:B------:R-:W-:Y:S01]  /*5b50*/  HMMA.16816.F32.BF16 R124, R4.reuse, R34, R124 ;  /* 0x00000022047c723c */ /* 0x040fe2000004187c */
[----:B------:R-:W-:Y:S01]  /*5b60*/  LDSM.16.MT88.4 R32, [R64+0xe800] ;  /* 0x00e800004020783b */ /* 0x000fe20000004200 */
[-CC-:B----4-:R-:W-:Y:S01]  /*5b70*/  FFMA.FTZ R163, R151, R140.reuse, -R138.reuse ;  /* 0x0000008c97a37223 */ /* 0x190fe2000001088a */
[----:B------:R-:W-:Y:S04]  /*5b80*/  MUFU.EX2 R43, R43 ;  /* 0x0000002b002b7308 */ /* 0x000fe80000000800 */
[----:B------:R4:W-:Y:S01]  /*5b90*/  MUFU.EX2 R151, R156 ;  /* 0x0000009c00977308 */ /* 0x0009e20000000800 */
[----:B------:R-:W-:Y:S03]  /*5ba0*/  HMMA.16816.F32.BF16 R68, R4, R28, R68 ;  /* 0x0000001c0444723c */ /* 0x000fe60000041844 */
[----:B------:R-:W-:Y:S01]  /*5bb0*/  MUFU.EX2 R149, R163 ;  /* 0x000000a300957308 */ /* 0x000fe20000000800 */
[-CC-:B-1----:R-:W-:Y:S01]  /*5bc0*/  FFMA.FTZ R161, R147, R140.reuse, -R138.reuse ;  /* 0x0000008c93a17223 */ /* 0x182fe2000001088a */
[----:B------:R-:W-:-:S02]  /*5bd0*/  FFMA.FTZ R147, R145, R140, -R138 ;  /* 0x0000008c91937223 */ /* 0x000fc4000001088a */
[----:B------:R-:W1:Y:S01]  /*5be0*/  MUFU.EX2 R154, R154 ;  /* 0x0000009a009a7308 */ /* 0x000e620000000800 */
[----:B------:R-:W-:Y:S01]  /*5bf0*/  HMMA.16816.F32.BF16 R72, R4, R30, R72 ;  /* 0x0000001e0448723c */ /* 0x000fe20000041848 */
[----:B------:R-:W-:Y:S02]  /*5c00*/  LDSM.16.MT88.4 R28, [R47+0xe800] ;  /* 0x00e800002f1c783b */ /* 0x000fe40000004200 */
[----:B------:R-:W-:Y:S01]  /*5c10*/  MUFU.EX2 R145, R161 ;  /* 0x000000a100917308 */ /* 0x000fe20000000800 */
[----:B----4-:R-:W-:-:S03]  /*5c20*/  FFMA.FTZ R156, R150, R140, -R139 ;  /* 0x0000008c969c7223 */ /* 0x010fc6000001088b */
[----:B------:R-:W4:Y:S01]  /*5c30*/  MUFU.EX2 R150, R147 ;  /* 0x0000009300967308 */ /* 0x000f220000000800 */
[C---:B------:R-:W-:Y:S03]  /*5c40*/  HMMA.16816.F32.BF16 R76, R4.reuse, R20, R76 ;  /* 0x00000014044c723c */ /* 0x040fe6000004184c */
[----:B------:R-:W4:Y:S05]  /*5c50*/  MUFU.EX2 R156, R156 ;  /* 0x0000009c009c7308 */ /* 0x000f2a0000000800 */
[C---:B------:R-:W-:Y:S01]  /*5c60*/  HMMA.16816.F32.BF16 R80, R4.reuse, R22, R80 ;  /* 0x000000160450723c */ /* 0x040fe20000041850 */
[----:B------:R-:W1:Y:S07]  /*5c70*/  LDSM.16.MT88.4 R20, [R0+0xe800] ;  /* 0x00e800000014783b */ /* 0x000e6e0000004200 */
[C---:B------:R-:W-:Y:S01]  /*5c80*/  HMMA.16816.F32.BF16 R88, R4.reuse, R18, R88 ;  /* 0x000000120458723c */ /* 0x040fe20000041858 */
[----:B------:R-:W4:Y:S07]  /*5c90*/  LDSM.16.MT88.4 R16, [R64+0x12800] ;  /* 0x012800004010783b */ /* 0x000f2e0000004200 */
[C---:B------:R-:W-:Y:S08]  /*5ca0*/  HMMA.16816.F32.BF16 R120, R4.reuse, R12, R120 ;  /* 0x0000000c0478723c */ /* 0x040ff00000041878 */
[----:B------:R-:W-:Y:S01]  /*5cb0*/  HMMA.16816.F32.BF16 R116, R4, R14, R116 ;  /* 0x0000000e0474723c */ /* 0x000fe20000041874 */
[----:B---3--:R-:W-:Y:S01]  /*5cc0*/  F2FP.BF16.F32.PACK_AB R4, R168, R165 ;  /* 0x000000a5a804723e */ /* 0x008fe200000010ff */
[----:B------:R-:W3:Y:S01]  /*5cd0*/  LDSM.16.MT88.4 R12, [R47+0x12800] ;  /* 0x012800002f0c783b */ /* 0x000ee20000004200 */
[----:B------:R-:W-:-:S02]  /*5ce0*/  F2FP.BF16.F32.PACK_AB R5, R177, R170 ;  /* 0x000000aab105723e */ /* 0x000fc400000010ff */
[----:B-----5:R-:W-:Y:S02]  /*5cf0*/  F2FP.BF16.F32.PACK_AB R6, R41, R40 ;  /* 0x000000282906723e */ /* 0x020fe400000010ff */
[----:B------:R-:W-:-:S07]  /*5d00*/  F2FP.BF16.F32.PACK_AB R7, R42, R167 ;  /* 0x000000a72a07723e */ /* 0x000fce00000010ff */
[C---:B--2---:R-:W-:Y:S08]  /*5d10*/  HMMA.16816.F32.BF16 R92, R4.reuse, R8, R92 ;  /* 0x00000008045c723c */ /* 0x044ff0000004185c */
[C---:B------:R-:W-:Y:S01]  /*5d20*/  HMMA.16816.F32.BF16 R96, R4.reuse, R10, R96 ;  /* 0x0000000a0460723c */ /* 0x040fe20000041860 */
[----:B------:R-:W2:Y:S07]  /*5d30*/  LDSM.16.MT88.4 R8, [R0+0x12800] ;  /* 0x012800000008783b */ /* 0x000eae0000004200 */
[C---:B-1----:R-:W-:Y:S08]  /*5d40*/  HMMA.16816.F32.BF16 R84, R4.reuse, R20, R84 ;  /* 0x000000140454723c */ /* 0x042ff00000041854 */
[C---:B------:R-:W-:Y:S01]  /*5d50*/  HMMA.16816.F32.BF16 R88, R4.reuse, R22, R88 ;  /* 0x000000160458723c */ /* 0x040fe20000041858 */
[----:B------:R-:W1:Y:S07]  /*5d60*/  LDSM.16.MT88.4 R20, [R0+0xf000] ;  /* 0x00f000000014783b */ /* 0x000e6e0000004200 */
[C---:B----4-:R-:W-:Y:S08]  /*5d70*/  HMMA.16816.F32.BF16 R100, R4.reuse, R16, R100 ;  /* 0x000000100464723c */ /* 0x050ff00000041864 */
[C---:B------:R-:W-:Y:S01]  /*5d80*/  HMMA.16816.F32.BF16 R104, R4.reuse, R18, R104 ;  /* 0x000000120468723c */ /* 0x040fe20000041868 */
[----:B------:R-:W-:Y:S07]  /*5d90*/  LDSM.16.MT88.4 R16, [R142+0x13000] ;  /* 0x013000008e10783b */ /* 0x000fee0000004200 */
[C---:B---3--:R-:W-:Y:S08]  /*5da0*/  HMMA.16816.F32.BF16 R108, R4.reuse, R12, R108 ;  /* 0x0000000c046c723c */ /* 0x048ff0000004186c */
[C---:B--2---:R-:W-:Y:S08]  /*5db0*/  HMMA.16816.F32.BF16 R120, R4.reuse, R8, R120 ;  /* 0x000000080478723c */ /* 0x044ff00000041878 */
[C---:B------:R-:W-:Y:S01]  /*5dc0*/  HMMA.16816.F32.BF16 R116, R4.reuse, R10, R116 ;  /* 0x0000000a0474723c */ /* 0x040fe20000041874 */
[----:B------:R-:W2:Y:S07]  /*5dd0*/  LDSM.16.MT88.4 R8, [R47+0x13000] ;  /* 0x013000002f08783b */ /* 0x000eae0000004200 */
[C---:B------:R-:W-:Y:S01]  /*5de0*/  HMMA.16816.F32.BF16 R112, R4.reuse, R14, R112 ;  /* 0x0000000e0470723c */ /* 0x040fe20000041870 */
[----:B------:R-:W3:Y:S07]  /*5df0*/  LDSM.16.MT88.4 R12, [R64+0x13000] ;  /* 0x01300000400c783b */ /* 0x000eee0000004200 */
[C---:B------:R-:W-:Y:S08]  /*5e00*/  HMMA.16816.F32.BF16 R68, R4.reuse, R32, R68 ;  /* 0x000000200444723c */ /* 0x040ff00000041844 */
[C---:B------:R-:W-:Y:S01]  /*5e10*/  HMMA.16816.F32.BF16 R72, R4.reuse, R34, R72 ;  /* 0x000000220448723c */ /* 0x040fe20000041848 */
[----:B------:R-:W4:Y:S07]  /*5e20*/  LDSM.16.MT88.4 R32, [R64+0xf000] ;  /* 0x00f000004020783b */ /* 0x000f2e0000004200 */
[C---:B------:R-:W-:Y:S08]  /*5e30*/  HMMA.16816.F32.BF16 R76, R4.reuse, R28, R76 ;  /* 0x0000001c044c723c */ /* 0x040ff0000004184c */
[C---:B------:R-:W-:Y:S01]  /*5e40*/  HMMA.16816.F32.BF16 R80, R4.reuse, R30, R80 ;  /* 0x0000001e0450723c */ /* 0x040fe20000041850 */
[----:B------:R-:W5:Y:S07]  /*5e50*/  LDSM.16.MT88.4 R28, [R47+0xf000] ;  /* 0x00f000002f1c783b */ /* 0x000f6e0000004200 */
[C---:B------:R-:W-:Y:S08]  /*5e60*/  HMMA.16816.F32.BF16 R128, R4.reuse, R36, R128 ;  /* 0x000000240480723c */ /* 0x040ff00000041880 */
[----:B------:R-:W-:Y:S01]  /*5e70*/  HMMA.16816.F32.BF16 R124, R4, R38, R124 ;  /* 0x00000026047c723c */ /* 0x000fe2000004187c */
[----:B------:R-:W-:Y:S01]  /*5e80*/  F2FP.BF16.F32.PACK_AB R4, R154, R149 ;  /* 0x000000959a04723e */ /* 0x000fe200000010ff */
[----:B------:R-:W5:Y:S01]  /*5e90*/  LDSM.16.MT88.4 R36, [R142+0xf000] ;  /* 0x00f000008e24783b */ /* 0x000f620000004200 */
[----:B------:R-:W-:-:S02]  /*5ea0*/  F2FP.BF16.F32.PACK_AB R5, R152, R43 ;  /* 0x0000002b9805723e */ /* 0x000fc400000010ff */
[----:B------:R-:W-:Y:S02]  /*5eb0*/  F2FP.BF16.F32.PACK_AB R6, R150, R145 ;  /* 0x000000919606723e */ /* 0x000fe400000010ff */
[----:B------:R-:W-:-:S07]  /*5ec0*/  F2FP.BF16.F32.PACK_AB R7, R156, R151 ;  /* 0x000000979c07723e */ /* 0x000fce00000010ff */
[C---:B-1----:R-:W-:Y:S08]  /*5ed0*/  HMMA.16816.F32.BF16 R84, R4.reuse, R20, R84 ;  /* 0x000000140454723c */ /* 0x042ff00000041854 */
[C---:B------:R-:W-:Y:S01]  /*5ee0*/  HMMA.16816.F32.BF16 R88, R4.reuse, R22, R88 ;  /* 0x000000160458723c */ /* 0x040fe20000041858 */
[----:B------:R-:W1:Y:S07]  /*5ef0*/  LDSM.16.MT88.4 R20, [R0+0x13000] ;  /* 0x013000000014783b */ /* 0x000e6e0000004200 */
[C---:B--2---:R-:W-:Y:S08]  /*5f00*/  HMMA.16816.F32.BF16 R108, R4.reuse, R8, R108 ;  /* 0x00000008046c723c */ /* 0x044ff0000004186c */
[C---:B------:R-:W-:Y:S01]  /*5f10*/  HMMA.16816.F32.BF16 R112, R4.reuse, R10, R112 ;  /* 0x0000000a0470723c */ /* 0x040fe20000041870 */
[----:B------:R-:W2:Y:S07]  /*5f20*/  LDSM.16.MT88.4 R8, [R64+0xf800] ;  /* 0x00f800004008783b */ /* 0x000eae0000004200 */
[C---:B------:R-:W-:Y:S08]  /*5f30*/  HMMA.16816.F32.BF16 R92, R4.reuse, R16, R92 ;  /* 0x00000010045c723c */ /* 0x040ff0000004185c */
[C---:B------:R-:W-:Y:S01]  /*5f40*/  HMMA.16816.F32.BF16 R96, R4.reuse, R18, R96 ;  /* 0x000000120460723c */ /* 0x040fe20000041860 */
[----:B------:R-:W2:Y:S07]  /*5f50*/  LDSM.16.MT88.4 R16, [R142+0xf800] ;  /* 0x00f800008e10783b */ /* 0x000eae0000004200 */
[C---:B---3--:R-:W-:Y:S08]  /*5f60*/  HMMA.16816.F32.BF16 R100, R4.reuse, R12, R100 ;  /* 0x0000000c0464723c */ /* 0x048ff00000041864 */
[C---:B------:R-:W-:Y:S01]  /*5f70*/  HMMA.16816.F32.BF16 R104, R4.reuse, R14, R104 ;  /* 0x0000000e0468723c */ /* 0x040fe20000041868 */
[----:B------:R-:W3:Y:S07]  /*5f80*/  LDSM.16.MT88.4 R12, [R142+0x13800] ;  /* 0x013800008e0c783b */ /* 0x000eee0000004200 */
[----:B----4-:R-:W-:Y:S01]  /*5f90*/  HMMA.16816.F32.BF16 R68, R4, R32, R68 ;  /* 0x000000200444723c */ /* 0x010fe20000041844 */
[-CC-:B------:R-:W-:Y:S01]  /*5fa0*/  FFMA.FTZ R32, R141, R140.reuse, -R138.reuse ;  /* 0x0000008c8d207223 */ /* 0x180fe2000001088a */
[----:B------:R-:W-:-:S05]  /*5fb0*/  FFMA.FTZ R33, R137, R140, -R138 ;  /* 0x0000008c89217223 */ /* 0x000fca000001088a */
[----:B------:R-:W-:Y:S01]  /*5fc0*/  MUFU.EX2 R32, R32 ;  /* 0x0000002000207308 */ /* 0x000fe20000000800 */
[C---:B------:R-:W-:Y:S01]  /*5fd0*/  HMMA.16816.F32.BF16 R72, R4.reuse, R34, R72 ;  /* 0x000000220448723c */ /* 0x040fe20000041848 */
[-C--:B------:R-:W-:Y:S02]  /*5fe0*/  FFMA.FTZ R34, R135, R140.reuse, -R138 ;  /* 0x0000008c87227223 */ /* 0x080fe4000001088a */
[----:B------:R-:W-:Y:S04]  /*5ff0*/  MUFU.EX2 R33, R33 ;  /* 0x0000002100217308 */ /* 0x000fe80000000800 */
[----:B------:R-:W-:Y:S01]  /*6000*/  MUFU.EX2 R34, R34 ;  /* 0x0000002200227308 */ /* 0x000fe20000000800 */
[----:B-----5:R-:W-:Y:S01]  /*6010*/  HMMA.16816.F32.BF16 R76, R4, R28, R76 ;  /* 0x0000001c044c723c */ /* 0x020fe2000004184c */
[-CC-:B------:R-:W-:Y:S01]  /*6020*/  FFMA.FTZ R28, R148, R140.reuse, -R139.reuse ;  /* 0x0000008c941c7223 */ /* 0x180fe2000001088b */
[----:B------:R-:W-:-:S05]  /*6030*/  FFMA.FTZ R29, R146, R140, -R139 ;  /* 0x0000008c921d7223 */ /* 0x000fca000001088b */
[----:B------:R-:W-:Y:S01]  /*6040*/  MUFU.EX2 R28, R28 ;  /* 0x0000001c001c7308 */ /* 0x000fe20000000800 */
[C---:B------:R-:W-:Y:S01]  /*6050*/  HMMA.16816.F32.BF16 R80, R4.reuse, R30, R80 ;  /* 0x0000001e0450723c */ /* 0x040fe20000041850 */
[-C--:B------:R-:W-:Y:S01]  /*6060*/  FFMA.FTZ R30, R144, R140.reuse, -R139 ;  /* 0x0000008c901e7223 */ /* 0x080fe2000001088b */
[----:B------:R-:W-:Y:S01]  /*6070*/  FFMA.FTZ R31, R143, R140, -R138 ;  /* 0x0000008c8f1f7223 */ /* 0x000fe2000001088a */
[----:B------:R-:W-:Y:S04]  /*6080*/  MUFU.EX2 R29, R29 ;  /* 0x0000001d001d7308 */ /* 0x000fe80000000800 */
[----:B------:R-:W-:Y:S01]  /*6090*/  MUFU.EX2 R30, R30 ;  /* 0x0000001e001e7308 */ /* 0x000fe20000000800 */
[C---:B------:R-:W-:Y:S03]  /*60a0*/  HMMA.16816.F32.BF16 R128, R4.reuse, R36, R128 ;  /* 0x000000240480723c */ /* 0x040fe60000041880 */
[----:B------:R-:W4:Y:S05]  /*60b0*/  MUFU.EX2 R31, R31 ;  /* 0x0000001f001f7308 */ /* 0x000f2a0000000800 */
[C---:B------:R-:W-:Y:S08]  /*60c0*/  HMMA.16816.F32.BF16 R124, R4.reuse, R38, R124 ;  /* 0x00000026047c723c */ /* 0x040ff0000004187c */
[----:B-1----:R-:W-:Y:S01]  /*60d0*/  HMMA.16816.F32.BF16 R120, R4, R20, R120 ;  /* 0x000000140478723c */ /* 0x002fe20000041878 */
[----:B------:R-:W-:-:S04]  /*60e0*/  FADD.FTZ R21, R49, R52 ;  /* 0x0000003431157221 */ /* 0x000fc80000010000 */
[----:B------:R-:W-:-:S03]  /*60f0*/  FADD.FTZ R21, R48, R21 ;  /* 0x0000001530157221 */ /* 0x000fc60000010000 */
[----:B------:R-:W-:Y:S01]  /*6100*/  HMMA.16816.F32.BF16 R116, R4, R22, R116 ;  /* 0x000000160474723c */ /* 0x000fe20000041874 */
[----:B----4-:R-:W-:Y:S01]  /*6110*/  F2FP.BF16.F32.PACK_AB R4, R32, R31 ;  /* 0x0000001f2004723e */ /* 0x010fe200000010ff */
[----:B------:R-:W-:Y:S01]  /*6120*/  FADD.FTZ R23, R51, R54 ;  /* 0x0000003633177221 */ /* 0x000fe20000010000 */
[----:B------:R-:W-:Y:S01]  /*6130*/  F2FP.BF16.F32.PACK_AB R5, R29, R28 ;  /* 0x0000001c1d05723e */ /* 0x000fe200000010ff */
[----:B------:R-:W-:Y:S01]  /*6140*/  FADD.FTZ R20, R44, R21 ;  /* 0x000000152c147221 */ /* 0x000fe20000010000 */
[----:B------:R-:W-:Y:S01]  /*6150*/  F2FP.BF16.F32.PACK_AB R6, R34, R33 ;  /* 0x000000212206723e */ /* 0x000fe200000010ff */
[----:B------:R-:W-:Y:S01]  /*6160*/  FADD.FTZ R23, R50, R23 ;  /* 0x0000001732177221 */ /* 0x000fe20000010000 */
[----:B------:R-:W-:Y:S01]  /*6170*/  F2FP.BF16.F32.PACK_AB R7, R231, R30 ;  /* 0x0000001ee707723e */ /* 0x000fe200000010ff */
[----:B------:R-:W-:Y:S02]  /*6180*/  FADD.FTZ R20, R27, R20 ;  /* 0x000000141b147221 */ /* 0x000fe40000010000 */
[----:B------:R-:W-:-:S02]  /*6190*/  FADD.FTZ R22, R46, R23 ;  /* 0x000000172e167221 */ /* 0x000fc40000010000 */
[----:B------:R-:W-:Y:S02]  /*61a0*/  FADD.FTZ R153, R153, R20 ;  /* 0x0000001499997221 */ /* 0x000fe40000010000 */
[----:B--2---:R-:W-:Y:S01]  /*61b0*/  HMMA.16816.F32.BF16 R68, R4, R8, R68 ;  /* 0x000000080444723c */ /* 0x004fe20000041844 */
[----:B------:R-:W-:Y:S01]  /*61c0*/  FADD.FTZ R22, R45, R22 ;  /* 0x000000162d167221 */ /* 0x000fe20000010000 */
[----:B------:R-:W-:-:S03]  /*61d0*/  FADD.FTZ R158, R158, R153 ;  /* 0x000000999e9e7221 */ /* 0x000fc60000010000 */
[----:B------:R-:W-:Y:S01]  /*61e0*/  FADD.FTZ R21, R157, R22 ;  /* 0x000000169d157221 */ /* 0x000fe20000010000 */
[----:B------:R-:W-:Y:S02]  /*61f0*/  FADD.FTZ R155, R155, R158 ;  /* 0x0000009e9b9b7221 */ /* 0x000fe40000010000 */
[----:B------:R-:W-:Y:S01]  /*6200*/  HMMA.16816.F32.BF16 R72, R4, R10, R72 ;  /* 0x0000000a0448723c */ /* 0x000fe20000041848 */
[----:B------:R-:W1:Y:S01]  /*6210*/  LDSM.16.MT88.4 R8, [R47+0x13800] ;  /* 0x013800002f08783b */ /* 0x000e620000004200 */
[----:B------:R-:W-:-:S04]  /*6220*/  FADD.FTZ R21, R162, R21 ;  /* 0x00000015a2157221 */ /* 0x000fc80000010000 */
[----:B------:R-:W-:Y:S01]  /*6230*/  FADD.FTZ R160, R160, R21 ;  /* 0x00000015a0a07221 */ /* 0x000fe20000010000 */
[----:B------:R-:W-:Y:S01]  /*6240*/  FADD.FTZ R21, R164, R155 ;  /* 0x0000009ba4157221 */ /* 0x000fe20000010000 */
[----:B------:R-:W-:Y:S02]  /*6250*/  HMMA.16816.F32.BF16 R128, R4, R16, R128 ;  /* 0x000000100480723c */ /* 0x000fe40000041880 */
[----:B------:R-:W-:Y:S01]  /*6260*/  FADD.FTZ R159, R159, R160 ;  /* 0x000000a09f9f7221 */ /* 0x000fe20000010000 */
[----:B------:R-:W-:-:S03]  /*6270*/  FADD.FTZ R20, R174, R21 ;  /* 0x00000015ae147221 */ /* 0x000fc60000010000 */
[----:B------:R-:W-:Y:S01]  /*6280*/  FADD.FTZ R176, R176, R159 ;  /* 0x0000009fb0b07221 */ /* 0x000fe20000010000 */
[----:B------:R-:W-:Y:S01]  /*6290*/  FADD.FTZ R20, R169, R20 ;  /* 0x00000014a9147221 */ /* 0x000fe20000010000 */
[----:B------:R-:W-:Y:S01]  /*62a0*/  HMMA.16816.F32.BF16 R124, R4, R18, R124 ;  /* 0x00000012047c723c */ /* 0x000fe2000004187c */
[----:B------:R-:W2:Y:S01]  /*62b0*/  LDSM.16.MT88.4 R16, [R64+0x13800] ;  /* 0x013800004010783b */ /* 0x000ea20000004200 */
[----:B------:R-:W-:-:S06]  /*62c0*/  FADD.FTZ R173, R173, R176 ;  /* 0x000000b0adad7221 */ /* 0x000fcc0000010000 */
[C---:B---3--:R-:W-:Y:S08]  /*62d0*/  HMMA.16816.F32.BF16 R92, R4.reuse, R12, R92 ;  /* 0x0000000c045c723c */ /* 0x048ff0000004185c */
[C---:B------:R-:W-:Y:S01]  /*62e0*/  HMMA.16816.F32.BF16 R96, R4.reuse, R14, R96 ;  /* 0x0000000e0460723c */ /* 0x040fe20000041860 */
[----:B------:R-:W3:Y:S07]  /*62f0*/  LDSM.16.MT88.4 R12, [R47+0xf800] ;  /* 0x00f800002f0c783b */ /* 0x000eee0000004200 */
[----:B-1----:R-:W-:Y:S01]  /*6300*/  HMMA.16816.F32.BF16 R108, R4, R8, R108 ;  /* 0x00000008046c723c */ /* 0x002fe2000004186c */
[----:B------:R-:W-:Y:S01]  /*6310*/  FADD.FTZ R9, R171, R20 ;  /* 0x00000014ab097221 */ /* 0x000fe20000010000 */
[----:B------:R-:W-:-:S03]  /*6320*/  FADD.FTZ R8, R180, R173 ;  /* 0x000000adb4087221 */ /* 0x000fc60000010000 */
[----:B------:R-:W-:Y:S01]  /*6330*/  FADD.FTZ R9, R178, R9 ;  /* 0x00000009b2097221 */ /* 0x000fe20000010000 */
[----:B------:R-:W-:Y:S02]  /*6340*/  FADD.FTZ R8, R175, R8 ;  /* 0x00000008af087221 */ /* 0x000fe40000010000 */
[C---:B------:R-:W-:Y:S08]  /*6350*/  HMMA.16816.F32.BF16 R112, R4.reuse, R10, R112 ;  /* 0x0000000a0470723c */ /* 0x040ff00000041870 */
[C---:B--2---:R-:W-:Y:S08]  /*6360*/  HMMA.16816.F32.BF16 R100, R4.reuse, R16, R100 ;  /* 0x000000100464723c */ /* 0x044ff00000041864 */
[C---:B------:R-:W-:Y:S01]  /*6370*/  HMMA.16816.F32.BF16 R104, R4.reuse, R18, R104 ;  /* 0x000000120468723c */ /* 0x040fe20000041868 */
[----:B------:R-:W1:Y:S07]  /*6380*/  LDSM.16.MT88.4 R16, [R0+0xf800] ;  /* 0x00f800000010783b */ /* 0x000e6e0000004200 */
[C---:B---3--:R-:W-:Y:S08]  /*6390*/  HMMA.16816.F32.BF16 R76, R4.reuse, R12, R76 ;  /* 0x0000000c044c723c */ /* 0x048ff0000004184c */
[----:B------:R-:W-:Y:S01]  /*63a0*/  HMMA.16816.F32.BF16 R80, R4, R14, R80 ;  /* 0x0000000e0450723c */ /* 0x000fe20000041850 */
[----:B------:R2:W3:Y:S02]  /*63b0*/  LDSM.16.MT88.4 R12, [R0+0x13800] ;  /* 0x01380000000c783b */ /* 0x0004e40000004200 */
[----:B--2---:R-:W-:Y:S01]  /*63c0*/  FADD.FTZ R0, R170, R9 ;  /* 0x00000009aa007221 */ /* 0x004fe20000010000 */
[----:B------:R-:W-:-:S04]  /*63d0*/  FADD.FTZ R9, R165, R8 ;  /* 0x00000008a5097221 */ /* 0x000fc80000010000 */
[----:B-1----:R-:W-:Y:S01]  /*63e0*/  HMMA.16816.F32.BF16 R84, R4, R16, R84 ;  /* 0x000000100454723c */ /* 0x002fe20000041854 */
[----:B------:R-:W-:Y:S01]  /*63f0*/  FADD.FTZ R0, R177, R0 ;  /* 0x00000000b1007221 */ /* 0x000fe20000010000 */
[----:B------:R-:W-:-:S03]  /*6400*/  FADD.FTZ R9, R168, R9 ;  /* 0x00000009a8097221 */ /* 0x000fc60000010000 */
[----:B------:R-:W-:Y:S01]  /*6410*/  FADD.FTZ R167, R167, R0 ;  /* 0x00000000a7a77221 */ /* 0x000fe20000010000 */
[----:B------:R-:W-:Y:S02]  /*6420*/  FADD.FTZ R0, R40, R9 ;  /* 0x0000000928007221 */ /* 0x000fe40000010000 */
[----:B------:R-:W-:Y:S01]  /*6430*/  HMMA.16816.F32.BF16 R88, R4, R18, R88 ;  /* 0x000000120458723c */ /* 0x000fe20000041858 */
[----:B------:R-:W-:Y:S01]  /*6440*/  FADD.FTZ R42, R42, R167 ;  /* 0x000000a72a2a7221 */ /* 0x000fe20000010000 */
[----:B------:R-:W-:-:S03]  /*6450*/  FADD.FTZ R0, R41, R0 ;  /* 0x0000000029007221 */ /* 0x000fc60000010000 */
[----:B------:R-:W-:Y:S01]  /*6460*/  FADD.FTZ R43, R43, R42 ;  /* 0x0000002a2b2b7221 */ /* 0x000fe20000010000 */
[----:B------:R-:W-:Y:S02]  /*6470*/  FADD.FTZ R149, R149, R0 ;  /* 0x0000000095957221 */ /* 0x000fe40000010000 */
[----:B---3--:R-:W-:Y:S01]  /*6480*/  HMMA.16816.F32.BF16 R120, R4, R12, R120 ;  /* 0x0000000c0478723c */ /* 0x008fe20000041878 */
        /* <DEDUP_REMOVED lines=8> */
[----:B------:R-:W-:-:S03]  /*6510*/  FADD.FTZ R31, R31, R150 ;  /* 0x000000961f1f7221 */ /* 0x000fc60000010000 */
[----:B------:R-:W-:Y:S01]  /*6520*/  FADD.FTZ R29, R29, R28 ;  /* 0x0000001c1d1d7221 */ /* 0x000fe20000010000 */
[----:B------:R-:W-:-:S03]  /*6530*/  FADD.FTZ R32, R32, R31 ;  /* 0x0000001f20207221 */ /* 0x000fc60000010000 */
[----:B------:R-:W-:Y:S01]  /*6540*/  FADD.FTZ R30, R30, R29 ;  /* 0x0000001d1e1e7221 */ /* 0x000fe20000010000 */
[----:B------:R-:W-:-:S03]  /*6550*/  FADD.FTZ R33, R33, R32 ;  /* 0x0000002021217221 */ /* 0x000fc60000010000 */
[----:B------:R-:W-:Y:S01]  /*6560*/  FADD.FTZ R231, R231, R30 ;  /* 0x0000001ee7e77221 */ /* 0x000fe20000010000 */
[----:B------:R-:W-:Y:S01]  /*6570*/  FADD.FTZ R233, R34, R33 ;  /* 0x0000002122e97221 */ /* 0x000fe20000010000 */
[----:B------:R-:W-:Y:S06]  /*6580*/  @!P4 BRA `(.L_x_543) ;  /* 0x000000400010c947 */ /* 0x000fec0003800000 */
[----:B------:R-:W-:Y:S01]  /*6590*/  ISETP.NE.U32.AND P1, PT, R228, RZ, PT ;  /* 0x000000ffe400720c */ /* 0x000fe20003f25070 */
[C---:B------:R-:W-:Y:S01]  /*65a0*/  IMAD.SHL.U32 R209, R24.reuse, 0x20, RZ ;  /* 0x0000002018d17824 */ /* 0x040fe200078e00ff */
[----:B------:R-:W-:Y:S01]  /*65b0*/  SHF.L.U64.HI R210, R24, 0x5, R25 ;  /* 0x0000000518d27819 */ /* 0x000fe20000010219 */
[----:B------:R-:W-:Y:S01]  /*65c0*/  IMAD.MOV.U32 R0, RZ, RZ, R133 ;  /* 0x000000ffff007224 */ /* 0x000fe200078e0085 */
[----:B------:R-:W-:Y:S01]  /*65d0*/  ISETP.NE.AND.EX P1, PT, R229, RZ, PT, P1 ;  /* 0x000000ffe500720c */ /* 0x000fe20003f25310 */
[----:B------:R-:W-:Y:S01]  /*65e0*/  IMAD.MOV.U32 R137, RZ, RZ, R134 ;  /* 0x000000ffff897224 */ /* 0x000fe200078e0086 */
[C---:B------:R-:W-:Y:S01]  /*65f0*/  IADD3 R220, PT, PT, -R26.reuse, 0x1, RZ ;  /* 0x000000011adc7810 */ /* 0x040fe20007ffe1ff */
[----:B------:R-:W-:-:S10]  /*6600*/  VIADD R221, R26, 0xfffffffe ;  /* 0xfffffffe1add7836 */ /* 0x000fd40000000000 */
.L_x_550:
[----:B------:R-:W1:Y:S01]  /*6610*/  S2R R199, SR_TID.X ;  /* 0x0000000000c77919 */ /* 0x000e620000002100 */
[----:B------:R-:W-:Y:S04]  /*6620*/  DEPBAR.LE SB0, 0x0 ;  /* 0x000080000000791a */ /* 0x000fe80000000000 */
[----:B------:R-:W-:Y:S05]  /*6630*/  WARPSYNC.ALL ;  /* 0x0000000000007948 */ /* 0x000fea0003800000 */
[----:B------:R-:W-:Y:S01]  /*6640*/  BAR.SYNC.DEFER_BLOCKING 0x0 ;  /* 0x0000000000007b1d */ /* 0x000fe20000010000 */
[----:B------:R-:W-:Y:S01]  /*6650*/  MOV R4, R215 ;  /* 0x000000d700047202 */ /* 0x000fe20000000f00 */
[----:B------:R-:W-:Y:S02]  /*6660*/  @!P1 IMAD.MOV.U32 R7, RZ, RZ, RZ ;  /* 0x000000ffff079224 */ /* 0x000fe400078e00ff */
[----:B------:R-:W-:Y:S03]  /*6670*/  IMAD.MOV.U32 R5, RZ, RZ, R214 ;  /* 0x000000ffff057224 */ /* 0x000fe600078e00d6 */
[----:B------:R-:W-:Y:S01]  /*6680*/  @!P1 IADD3 R7, P0, PT, RZ, -R7, RZ ;  /* 0x80000007ff079210 */ /* 0x000fe20007f1e0ff */
[----:B------:R-:W2:Y:S01]  /*6690*/  @!P1 LD.E R6, desc[UR4][R2.64+0x40] ;  /* 0x0000400402069980 */ /* 0x000ea2000c101900 */
[----:B------:R-:W-:Y:S01]  /*66a0*/  BSSY.RECONVERGENT B0, `(.L_x_544) ;  /* 0x0000045000007945 */ /* 0x000fe20003800200 */
[----:B--2---:R-:W-:Y:S05]  /*66b0*/  @!P1 IMAD.SHL.U32 R6, R6, 0x80, RZ ;  /* 0x0000008006069824 */ /* 0x004fea00078e00ff */
[----:B------:R-:W-:Y:S04]  /*66c0*/  @!P1 IADD3.X R6, PT, PT, RZ, ~R6, RZ, P0, !PT ;  /* 0x80000006ff069210 */ /* 0x000fe800007fe4ff */
[----:B------:R-:W-:Y:S04]  /*66d0*/  @!P1 SHF.R.S64 R7, R7, 0x1f, R6 ;  /* 0x0000001f07079819 */ /* 0x000fe80000001006 */
[----:B------:R-:W-:Y:S04]  /*66e0*/  @!P1 IADD3 R214, P0, PT, R214, R7, RZ ;  /* 0x00000007d6d69210 */ /* 0x000fe80007f1e0ff */
[----:B------:R-:W-:Y:S01]  /*66f0*/  @!P1 LEA.HI.X.SX32 R215, R6, R215, 0x1, P0 ;  /* 0x000000d706d79211 */ /* 0x000fe200000f0eff */
[----:B-1----:R-:W-:Y:S08]  /*6700*/  @!P1 BRA `(.L_x_545) ;  /* 0x0000000000f89947 */ /* 0x002ff00003800000 */
[----:B------:R-:W2:Y:S01]  /*6710*/  LD.E R13, desc[UR4][R2.64+0x170] ;  /* 0x00017004020d7980 */ /* 0x000ea2000c101900 */
[----:B------:R-:W-:Y:S03]  /*6720*/  IABS R9, R222 ;  /* 0x000000de00097213 */ /* 0x000fe60000000000 */
[----:B------:R-:W3:Y:S01]  /*6730*/  LD.E.64 R16, desc[UR4][R2.64+0x28] ;  /* 0x0000280402107980 */ /* 0x000ee2000c101b00 */
[-C--:B--2---:R-:W-:Y:S02]  /*6740*/  IABS R10, R13.reuse ;  /* 0x0000000d000a7213 */ /* 0x084fe40000000000 */
[-C--:B------:R-:W-:Y:S02]  /*6750*/  IABS R8, R13.reuse ;  /* 0x0000000d00087213 */ /* 0x080fe40000000000 */
[----:B------:R-:W1:Y:S02]  /*6760*/  I2F.RP R11, R10 ;  /* 0x0000000a000b7306 */ /* 0x000e640000209400 */
[----:B------:R-:W-:Y:S08]  /*6770*/  IADD3 R8, PT, PT, RZ, -R8, RZ ;  /* 0x80000008ff087210 */ /* 0x000ff00007ffe0ff */
[----:B-1----:R-:W1:Y:S02]  /*6780*/  MUFU.RCP R6, R11 ;  /* 0x0000000b00067308 */ /* 0x002e640000001000 */
[----:B-1----:R-:W-:Y:S02]  /*6790*/  VIADD R14, R6, 0xffffffe ;  /* 0x0ffffffe060e7836 */ /* 0x002fe40000000000 */
[----:B------:R-:W-:Y:S06]  /*67a0*/  VIADD R6, R222, 0xffffff80 ;  /* 0xffffff80de067836 */ /* 0x000fec0000000000 */
[----:B------:R-:W1:Y:S02]  /*67b0*/  F2I.FTZ.U32.TRUNC.NTZ R15, R14 ;  /* 0x0000000e000f7305 */ /* 0x000e64000021f000 */
[--C-:B-1----:R-:W-:Y:S02]  /*67c0*/  IMAD.MOV R7, RZ, RZ, -R15.reuse ;  /* 0x000000ffff077224 */ /* 0x102fe400078e0a0f */
[----:B------:R-:W-:Y:S02]  /*67d0*/  IMAD.MOV.U32 R14, RZ, RZ, RZ ;  /* 0x000000ffff0e7224 */ /* 0x000fe400078e00ff */
[----:B------:R-:W-:Y:S01]  /*67e0*/  IMAD R12, R7, R10, RZ ;  /* 0x0000000a070c7224 */ /* 0x000fe200078e02ff */
[----:B------:R-:W-:Y:S02]  /*67f0*/  IABS R7, R6 ;  /* 0x0000000600077213 */ /* 0x000fe40000000000 */
[----:B------:R-:W-:Y:S01]  /*6800*/  LOP3.LUT R6, R6, R13, RZ, 0x3c, !PT ;  /* 0x0000000d06067212 */ /* 0x000fe200078e3cff */
[----:B------:R-:W-:Y:S02]  /*6810*/  IMAD.HI.U32 R12, R15, R12, R14 ;  /* 0x0000000c0f0c7227 */ /* 0x000fe400078e000e */
[----:B------:R-:W2:Y:S01]  /*6820*/  LD.E.64 R14, desc[UR4][R2.64+0x40] ;  /* 0x00004004020e7980 */ /* 0x000ea2000c101b00 */
[----:B------:R-:W-:Y:S03]  /*6830*/  ISETP.GE.AND P0, PT, R6, RZ, PT ;  /* 0x000000ff0600720c */ /* 0x000fe60003f06270 */
[C---:B------:R-:W-:Y:S04]  /*6840*/  IMAD.HI.U32 R11, R12.reuse, R7, RZ ;  /* 0x000000070c0b7227 */ /* 0x040fe800078e00ff */
[----:B------:R-:W-:Y:S04]  /*6850*/  IMAD.HI.U32 R12, R12, R9, RZ ;  /* 0x000000090c0c7227 */ /* 0x000fe800078e00ff */
[-C--:B------:R-:W-:Y:S02]  /*6860*/  IMAD R7, R11, R8.reuse, R7 ;  /* 0x000000080b077224 */ /* 0x080fe400078e0207 */
[----:B------:R-:W-:Y:S03]  /*6870*/  IMAD R9, R12, R8, R9 ;  /* 0x000000080c097224 */ /* 0x000fe600078e0209 */
[C---:B------:R-:W-:Y:S02]  /*6880*/  ISETP.GT.U32.AND P2, PT, R10.reuse, R7, PT ;  /* 0x000000070a00720c */ /* 0x040fe40003f44070 */
[----:B------:R-:W-:Y:S11]  /*6890*/  ISETP.GT.U32.AND P4, PT, R10, R9, PT ;  /* 0x000000090a00720c */ /* 0x000ff60003f84070 */
[--C-:B------:R-:W-:Y:S02]  /*68a0*/  @!P2 IMAD.IADD R7, R7, 0x1, -R10.reuse ;  /* 0x000000010707a824 */ /* 0x100fe400078e0a0a */
[----:B------:R-:W-:Y:S01]  /*68b0*/  @!P4 IADD3 R12, PT, PT, R12, 0x1, RZ ;  /* 0x000000010c0cc810 */ /* 0x000fe20007ffe0ff */
[----:B------:R-:W-:Y:S02]  /*68c0*/  @!P4 IMAD.IADD R9, R9, 0x1, -R10 ;  /* 0x000000010909c824 */ /* 0x000fe400078e0a0a */
[-C--:B------:R-:W-:Y:S01]  /*68d0*/  ISETP.GE.U32.AND P5, PT, R7, R10.reuse, PT ;  /* 0x0000000a0700720c */ /* 0x080fe20003fa6070 */
[----:B------:R-:W-:Y:S01]  /*68e0*/  @!P2 VIADD R11, R11, 0x1 ;  /* 0x000000010b0ba836 */ /* 0x000fe20000000000 */
[-C--:B------:R-:W-:Y:S02]  /*68f0*/  LOP3.LUT R7, R222, R13.reuse, RZ, 0x3c, !PT ;  /* 0x0000000dde077212 */ /* 0x080fe400078e3cff */
[----:B------:R-:W-:Y:S02]  /*6900*/  ISETP.GE.U32.AND P6, PT, R9, R10, PT ;  /* 0x0000000a0900720c */ /* 0x000fe40003fc6070 */
[----:B------:R-:W-:Y:S02]  /*6910*/  ISETP.GE.AND P3, PT, R7, RZ, PT ;  /* 0x000000ff0700720c */ /* 0x000fe40003f66270 */
[----:B------:R-:W-:Y:S02]  /*6920*/  ISETP.NE.AND P2, PT, R13, RZ, PT ;  /* 0x000000ff0d00720c */ /* 0x000fe40003f45270 */
[----:B------:R-:W-:Y:S03]  /*6930*/  LOP3.LUT R7, RZ, R13, RZ, 0x33, !PT ;  /* 0x0000000dff077212 */ /* 0x000fe600078e33ff */
[----:B------:R-:W-:Y:S04]  /*6940*/  @P5 VIADD R11, R11, 0x1 ;  /* 0x000000010b0b5836 */ /* 0x000fe80000000000 */
[----:B------:R-:W-:Y:S02]  /*6950*/  @P6 VIADD R12, R12, 0x1 ;  /* 0x000000010c0c6836 */ /* 0x000fe40000000000 */
[----:B------:R-:W-:Y:S03]  /*6960*/  @!P0 IMAD.MOV R11, RZ, RZ, -R11 ;  /* 0x000000ffff0b8224 */ /* 0x000fe600078e0a0b */
[----:B------:R-:W-:Y:S02]  /*6970*/  @!P3 IADD3 R12, PT, PT, -R12, RZ, RZ ;  /* 0x000000ff0c0cb210 */ /* 0x000fe40007ffe1ff */
[C---:B------:R-:W-:Y:S02]  /*6980*/  SEL R11, R7.reuse, R11, !P2 ;  /* 0x0000000b070b7207 */ /* 0x040fe40005000000 */
[----:B------:R-:W-:Y:S02]  /*6990*/  SEL R7, R7, R12, !P2 ;  /* 0x0000000c07077207 */ /* 0x000fe40005000000 */
[-C--:B------:R-:W-:Y:S02]  /*69a0*/  LEA R20, P2, R11, R224.reuse, 0x2 ;  /* 0x000000e00b147211 */ /* 0x080fe400078410ff */
[C---:B------:R-:W-:Y:S01]  /*69b0*/  LEA R18, P0, R7.reuse, R224, 0x2 ;  /* 0x000000e007127211 */ /* 0x040fe200078010ff */
[----:B------:R-:W-:Y:S01]  /*69c0*/  IMAD.IADD R8, R7, 0x1, -R11 ;  /* 0x0000000107087824 */ /* 0x000fe200078e0a0b */
[-C--:B------:R-:W-:Y:S02]  /*69d0*/  LEA.HI.X.SX32 R21, R11, R225.reuse, 0x2, P2 ;  /* 0x000000e10b157211 */ /* 0x080fe400010f16ff */
[----:B------:R-:W-:Y:S01]  /*69e0*/  LEA.HI.X.SX32 R19, R7, R225, 0x2, P0 ;  /* 0x000000e107137211 */ /* 0x000fe200000f16ff */
[----:B------:R-:W-:Y:S02]  /*69f0*/  IMAD R8, R13, R8, -0x80 ;  /* 0xffffff800d087424 */ /* 0x000fe400078e0208 */
[----:B------:R-:W4:Y:S03]  /*6a00*/  LD.E R10, desc[UR4][R20.64] ;  /* 0x00000004140a7980 */ /* 0x000f26000c101900 */
[----:B------:R-:W-:Y:S01]  /*6a10*/  SHF.R.S32.HI R7, RZ, 0x1f, R8 ;  /* 0x0000001fff077819 */ /* 0x000fe20000011408 */
[----:B------:R-:W4:Y:S01]  /*6a20*/  LD.E R9, desc[UR4][R18.64] ;  /* 0x0000000412097980 */ /* 0x000f22000c101900 */
[-C--:B--2---:R-:W-:Y:S02]  /*6a30*/  IMAD R6, R15, R8.reuse, RZ ;  /* 0x000000080f067224 */ /* 0x084fe400078e02ff */
[C---:B------:R-:W-:Y:S04]  /*6a40*/  IMAD.WIDE.U32 R12, R14.reuse, R8, RZ ;  /* 0x000000080e0c7225 */ /* 0x040fe800078e00ff */
[----:B------:R-:W-:Y:S05]  /*6a50*/  IMAD R6, R14, R7, R6 ;  /* 0x000000070e067224 */ /* 0x000fea00078e0206 */
[----:B------:R-:W-:Y:S01]  /*6a60*/  IADD3 R13, PT, PT, R13, R6, RZ ;  /* 0x000000060d0d7210 */ /* 0x000fe20007ffe0ff */
[----:B----4-:R-:W-:Y:S04]  /*6a70*/  IMAD.IADD R9, R10, 0x1, -R9 ;  /* 0x000000010a097824 */ /* 0x010fe800078e0a09 */
[----:B---3--:R-:W-:Y:S01]  /*6a80*/  IMAD R7, R17, R9, RZ ;  /* 0x0000000911077224 */ /* 0x008fe200078e02ff */
[----:B------:R-:W-:Y:S01]  /*6a90*/  SHF.R.S32.HI R6, RZ, 0x1f, R9 ;  /* 0x0000001fff067819 */ /* 0x000fe20000011409 */
[----:B------:R-:W-:Y:S04]  /*6aa0*/  IMAD.WIDE.U32 R12, R9, R16, R12 ;  /* 0x00000010090c7225 */ /* 0x000fe800078e000c */
[----:B------:R-:W-:Y:S01]  /*6ab0*/  IMAD R7, R16, R6, R7 ;  /* 0x0000000610077224 */ /* 0x000fe200078e0207 */
[C---:B------:R-:W-:Y:S03]  /*6ac0*/  LEA R214, P0, R12.reuse, R5, 0x1 ;  /* 0x000000050cd67211 */ /* 0x040fe600078008ff */
[----:B------:R-:W-:Y:S05]  /*6ad0*/  IMAD.IADD R7, R13, 0x1, R7 ;  /* 0x000000010d077824 */ /* 0x000fea00078e0207 */
[----:B------:R-:W-:Y:S02]  /*6ae0*/  LEA.HI.X R215, R12, R4, R7, 0x1, P0 ;  /* 0x000000040cd77211 */ /* 0x000fe400000f0c07 */
.L_x_545:
[----:B------:R-:W-:Y:S05]  /*6af0*/  BSYNC.RECONVERGENT B0 ;  /* 0x0000000000007941 */ /* 0x000fea0003800200 */
.L_x_544:
[----:B------:R-:W1:Y:S01]  /*6b00*/  S2UR UR6, SR_CgaCtaId ;  /* 0x00000000000679c3 */ /* 0x000e620000008800 */
[C---:B------:R-:W-:Y:S01]  /*6b10*/  IMAD.SHL.U32 R41, R199.reuse, 0x8, RZ ;  /* 0x00000008c7297824 */ /* 0x040fe200078e00ff */
[----:B------:R-:W-:Y:S01]  /*6b20*/  LOP3.LUT R40, R199, 0x38, RZ, 0xc0, !PT ;  /* 0x00000038c7287812 */ /* 0x000fe200078ec0ff */
[----:B------:R-:W-:Y:S01]  /*6b30*/  UMOV UR7, 0x400 ;  /* 0x0000040000077882 */ /* 0x000fe20000000000 */
[----:B------:R-:W-:Y:S01]  /*6b40*/  IADD3 R42, P0, PT, R209, R214, RZ ;  /* 0x000000d6d12a7210 */ /* 0x000fe20007f1e0ff */
[----:B------:R-:W-:Y:S01]  /*6b50*/  IMAD.SHL.U32 R205, R199, 0x40, RZ ;  /* 0x00000040c7cd7824 */ /* 0x000fe200078e00ff */
[----:B------:R-:W-:Y:S01]  /*6b60*/  LOP3.LUT R43, R40, 0x1c0, R41, 0xf8, !PT ;  /* 0x000001c0282b7812 */ /* 0x000fe200078ef829 */
[----:B------:R-:W-:Y:S01]  /*6b70*/  VIADD R220, R220, 0x1 ;  /* 0x00000001dcdc7836 */ /* 0x000fe20000000000 */
[----:B------:R-:W-:Y:S01]  /*6b80*/  LOP3.LUT R196, R41, 0x38, RZ, 0xc0, !PT ;  /* 0x0000003829c47812 */ /* 0x000fe200078ec0ff */
[----:B------:R-:W-:Y:S01]  /*6b90*/  BSSY.RECONVERGENT B1, `(.L_x_546) ;  /* 0x0000180000017945 */ /* 0x000fe20003800200 */
[----:B------:R-:W-:Y:S02]  /*6ba0*/  LOP3.LUT R132, R199, 0x8, RZ, 0xc0, !PT ;  /* 0x00000008c7847812 */ /* 0x000fe400078ec0ff */
[-C--:B------:R-:W-:Y:S01]  /*6bb0*/  LOP3.LUT R40, R43, R196.reuse, RZ, 0x3c, !PT ;  /* 0x000000c42b287212 */ /* 0x080fe200078e3cff */
[----:B------:R-:W-:Y:S01]  /*6bc0*/  IMAD.X R43, R210, 0x1, R215, P0 ;  /* 0x00000001d22b7824 */ /* 0x000fe200000e06d7 */
[-C--:B------:R-:W-:Y:S02]  /*6bd0*/  IADD3 R50, P0, PT, R42, R209.reuse, RZ ;  /* 0x000000d12a327210 */ /* 0x080fe40007f1e0ff */
[----:B------:R-:W-:Y:S02]  /*6be0*/  LOP3.LUT R40, R40, 0x1e00, R41, 0xf8, !PT ;  /* 0x00001e0028287812 */ /* 0x000fe400078ef829 */
[----:B------:R-:W-:Y:S01]  /*6bf0*/  SHF.R.U32.HI R200, RZ, 0x1, R199 ;  /* 0x00000001ffc87819 */ /* 0x000fe200000116c7 */
[--C-:B------:R-:W-:Y:S01]  /*6c00*/  IMAD.X R51, R43, 0x1, R210.reuse, P0 ;  /* 0x000000012b337824 */ /* 0x100fe200000e06d2 */
[-C--:B------:R-:W-:Y:S02]  /*6c10*/  IADD3 R48, P0, PT, R50, R209.reuse, RZ ;  /* 0x000000d132307210 */ /* 0x080fe40007f1e0ff */
[----:B------:R-:W-:Y:S01]  /*6c20*/  LOP3.LUT R133, R132, 0x1c0, R205, 0xf8, !PT ;  /* 0x000001c084857812 */ /* 0x000fe200078ef8cd */
[----:B-1----:R-:W-:Y:S02]  /*6c30*/  ULEA UR6, UR6, UR7, 0x18 ;  /* 0x0000000706067291 */ /* 0x002fe4000f8ec0ff */
[--C-:B------:R-:W-:Y:S01]  /*6c40*/  IMAD.X R49, R51, 0x1, R210.reuse, P0 ;  /* 0x0000000133317824 */ /* 0x100fe200000e06d2 */
[-C--:B------:R-:W-:Y:S02]  /*6c50*/  IADD3 R46, P0, PT, R48, R209.reuse, RZ ;  /* 0x000000d1302e7210 */ /* 0x080fe40007f1e0ff */
[----:B------:R-:W-:Y:S01]  /*6c60*/  LOP3.LUT R132, R200, 0x8, RZ, 0xc0, !PT ;  /* 0x00000008c8847812 */ /* 0x000fe200078ec0ff */
[----:B------:R-:W-:Y:S01]  /*6c70*/  IMAD.U32 R201, RZ, RZ, UR6 ;  /* 0x00000006ffc97e24 */ /* 0x000fe2000f8e00ff */
[-C--:B------:R-:W-:Y:S01]  /*6c80*/  LOP3.LUT R133, R133, R196.reuse, RZ, 0x3c, !PT ;  /* 0x000000c485857212 */ /* 0x080fe200078e3cff */
[--C-:B------:R-:W-:Y:S01]  /*6c90*/  IMAD.X R47, R49, 0x1, R210.reuse, P0 ;  /* 0x00000001312f7824 */ /* 0x100fe200000e06d2 */
[-C--:B------:R-:W-:Y:S01]  /*6ca0*/  IADD3 R44, P0, PT, R46, R209.reuse, RZ ;  /* 0x000000d12e2c7210 */ /* 0x080fe20007f1e0ff */
[----:B------:R-:W-:Y:S01]  /*6cb0*/  IMAD R227, R40, 0x2, R201 ;  /* 0x0000000228e37824 */ /* 0x000fe200078e02c9 */
[----:B------:R-:W-:Y:S01]  /*6cc0*/  LOP3.LUT R186, R205, 0x400, RZ, 0xc0, !PT ;  /* 0x00000400cdba7812 */ /* 0x000fe200078ec0ff */
[----:B------:R-:W-:Y:S01]  /*6cd0*/  IMAD.SHL.U32 R40, R199, 0x20, RZ ;  /* 0x00000020c7287824 */ /* 0x000fe200078e00ff */
[--C-:B------:R-:W-:Y:S01]  /*6ce0*/  LOP3.LUT R135, R132, 0x1c0, R205.reuse, 0xf8, !PT ;  /* 0x000001c084877812 */ /* 0x100fe200078ef8cd */
[----:B------:R-:W-:Y:S01]  /*6cf0*/  IMAD.X R45, R47, 0x1, R210, P0 ;  /* 0x000000012f2d7824 */ /* 0x000fe200000e06d2 */
[----:B------:R-:W-:Y:S01]  /*6d00*/  @!PT LDS RZ, [RZ] ;  /* 0x00000000fffff984 */ /* 0x000fe20000000800 */
[----:B------:R-:W-:Y:S01]  /*6d10*/  @!PT LDS RZ, [RZ] ;  /* 0x00000000fffff984 */ /* 0x000fe20000000800 */
[----:B------:R-:W-:Y:S01]  /*6d20*/  @!PT LDS RZ, [RZ] ;  /* 0x00000000fffff984 */ /* 0x000fe20000000800 */
[----:B------:R-:W-:Y:S01]  /*6d30*/  LDGSTS.E.BYPASS.LTC128B.128 [R227+0xc000], desc[UR4][R214.64] ;  /* 0x0c000000d6e37fae */ /* 0x000fe2000b981a04 */
[----:B------:R-:W-:Y:S01]  /*6d40*/  IMAD R186, R133, 0x2, R186 ;  /* 0x0000000285ba7824 */ /* 0x000fe200078e02ba */
[----:B------:R-:W-:Y:S03]  /*6d50*/  LOP3.LUT R198, R40, 0x7c00, RZ, 0xc0, !PT ;  /* 0x00007c0028c67812 */ /* 0x000fe600078ec0ff */
[----:B------:R-:W-:Y:S01]  /*6d60*/  LDGSTS.E.BYPASS.LTC128B.128 [R227+0x10000], desc[UR4][R214.64+0x80] ;  /* 0x10000080d6e37fae */ /* 0x000fe2000b981a04 */
[----:B------:R-:W-:Y:S01]  /*6d70*/  LOP3.LUT R136, R135, R196, RZ, 0x3c, !PT ;  /* 0x000000c487887212 */ /* 0x000fe200078e3cff */
[----:B------:R-:W-:Y:S01]  /*6d80*/  IMAD.IADD R186, R201, 0x1, R186 ;  /* 0x00000001c9ba7824 */ /* 0x000fe200078e02ba */
[----:B------:R-:W-:Y:S02]  /*6d90*/  LOP3.LUT R133, R198, 0x200, R205, 0xf8, !PT ;  /* 0x00000200c6857812 */ /* 0x000fe400078ef8cd */
[----:B------:R-:W-:Y:S01]  /*6da0*/  LDGSTS.E.BYPASS.LTC128B.128 [R227+0xc800], desc[UR4][R42.64] ;  /* 0x0c8000002ae37fae */ /* 0x000fe2000b981a04 */
[----:B------:R-:W-:Y:S02]  /*6db0*/  LOP3.LUT P2, RZ, R199, 0x4, RZ, 0xc0, !PT ;  /* 0x00000004c7ff7812 */ /* 0x000fe4000784c0ff */
[----:B------:R-:W-:Y:S02]  /*6dc0*/  LOP3.LUT R132, R133, R136, RZ, 0xfc, !PT ;  /* 0x0000008885847212 */ /* 0x000fe400078efcff */
[----:B------:R1:W-:Y:S05]  /*6dd0*/  LDGSTS.E.BYPASS.LTC128B.128 [R227+0x10800], desc[UR4][R42.64+0x80] ;  /* 0x108000802ae37fae */ /* 0x0003ea000b981a04 */
[----:B------:R-:W-:Y:S01]  /*6de0*/  LDGSTS.E.BYPASS.LTC128B.128 [R227+0xd000], desc[UR4][R50.64] ;  /* 0x0d00000032e37fae */ /* 0x000fe2000b981a04 */
[----:B------:R-:W-:Y:S04]  /*6df0*/  IMAD R188, R132, 0x2, R201 ;  /* 0x0000000284bc7824 */ /* 0x000fe800078e02c9 */
[----:B------:R-:W-:Y:S05]  /*6e00*/  LDGSTS.E.BYPASS.LTC128B.128 [R227+0x11000], desc[UR4][R50.64+0x80] ;  /* 0x1100008032e37fae */ /* 0x000fea000b981a04 */
[----:B------:R-:W-:Y:S05]  /*6e10*/  LDGSTS.E.BYPASS.LTC128B.128 [R227+0xd800], desc[UR4][R48.64] ;  /* 0x0d80000030e37fae */ /* 0x000fea000b981a04 */
[----:B------:R-:W-:Y:S05]  /*6e20*/  LDGSTS.E.BYPASS.LTC128B.128 [R227+0x11800], desc[UR4][R48.64+0x80] ;  /* 0x1180008030e37fae */ /* 0x000fea000b981a04 */
[----:B------:R-:W-:Y:S05]  /*6e30*/  LDGSTS.E.BYPASS.LTC128B.128 [R227+0xe000], desc[UR4][R46.64] ;  /* 0x0e0000002ee37fae */ /* 0x000fea000b981a04 */
[----:B------:R-:W-:Y:S01]  /*6e40*/  LDGSTS.E.BYPASS.LTC128B.128 [R227+0x12000], desc[UR4][R46.64+0x80] ;  /* 0x120000802ee37fae */ /* 0x000fe2000b981a04 */
[-C--:B-1----:R-:W-:Y:S04]  /*6e50*/  IADD3 R42, P0, PT, R44, R209.reuse, RZ ;  /* 0x000000d12c2a7210 */ /* 0x082fe80007f1e0ff */
[----:B------:R-:W-:Y:S01]  /*6e60*/  LDGSTS.E.BYPASS.LTC128B.128 [R227+0xe800], desc[UR4][R44.64] ;  /* 0x0e8000002ce37fae */ /* 0x000fe2000b981a04 */
[--C-:B------:R-:W-:Y:S04]  /*6e70*/  IMAD.X R43, R45, 0x1, R210.reuse, P0 ;  /* 0x000000012d2b7824 */ /* 0x100fe800000e06d2 */
[----:B------:R-:W-:Y:S01]  /*6e80*/  LDGSTS.E.BYPASS.LTC128B.128 [R227+0x12800], desc[UR4][R44.64+0x80] ;  /* 0x128000802ce37fae */ /* 0x000fe2000b981a04 */
[----:B------:R-:W-:Y:S04]  /*6e90*/  IADD3 R40, P0, PT, R42, R209, RZ ;  /* 0x000000d12a287210 */ /* 0x000fe80007f1e0ff */
[----:B------:R-:W-:Y:S01]  /*6ea0*/  LDGSTS.E.BYPASS.LTC128B.128 [R227+0xf000], desc[UR4][R42.64] ;  /* 0x0f0000002ae37fae */ /* 0x000fe2000b981a04 */
[----:B------:R-:W-:Y:S01]  /*6eb0*/  IMAD.X R41, R43, 0x1, R210, P0 ;  /* 0x000000012b297824 */ /* 0x000fe200000e06d2 */
[----:B------:R-:W-:Y:S03]  /*6ec0*/  LOP3.LUT P0, RZ, R199, 0x2, RZ, 0xc0, !PT ;  /* 0x00000002c7ff7812 */ /* 0x000fe6000780c0ff */
[----:B------:R-:W-:Y:S01]  /*6ed0*/  LDGSTS.E.BYPASS.LTC128B.128 [R227+0x13000], desc[UR4][R42.64+0x80] ;  /* 0x130000802ae37fae */ /* 0x000fe2000b981a04 */
[----:B------:R-:W-:Y:S04]  /*6ee0*/  SEL R203, R197, 0xffffffe0, !P0 ;  /* 0xffffffe0c5cb7807 */ /* 0x000fe80004000000 */
[----:B------:R-:W-:Y:S01]  /*6ef0*/  LDGSTS.E.BYPASS.LTC128B.128 [R227+0xf800], desc[UR4][R40.64] ;  /* 0x0f80000028e37fae */ /* 0x000fe2000b981a04 */
[----:B------:R-:W-:Y:S04]  /*6f00*/  ISETP.NE.AND P0, PT, R220, RZ, PT ;  /* 0x000000ffdc00720c */ /* 0x000fe80003f05270 */
[----:B------:R1:W-:Y:S01]  /*6f10*/  LDGSTS.E.BYPASS.LTC128B.128 [R227+0x13800], desc[UR4][R40.64+0x80] ;  /* 0x1380008028e37fae */ /* 0x0003e2000b981a04 */
[C---:B------:R-:W-:Y:S02]  /*6f20*/  IMAD.IADD R185, R203.reuse, 0x1, R188 ;  /* 0x00000001cbb97824 */ /* 0x040fe400078e02bc */
[----:B------:R-:W-:Y:S02]  /*6f30*/  IMAD.IADD R139, R203, 0x1, R186 ;  /* 0x00000001cb8b7824 */ /* 0x000fe400078e02ba */
[----:B------:R-:W-:Y:S05]  /*6f40*/  LDSM.16.M88.4 R132, [R188] ;  /* 0x00000000bc84783b */ /* 0x000fea0000000200 */
[----:B------:R-:W2:Y:S05]  /*6f50*/  LDSM.16.M88.4 R140, [R186+0x4000] ;  /* 0x00400000ba8c783b */ /* 0x000eaa0000000200 */
[----:B------:R-:W3:Y:S05]  /*6f60*/  LDSM.16.M88.4 R144, [R186+0x4800] ;  /* 0x00480000ba90783b */ /* 0x000eea0000000200 */
[----:B------:R-:W4:Y:S05]  /*6f70*/  LDSM.16.M88.4 R148, [R186+0x5000] ;  /* 0x00500000ba94783b */ /* 0x000f2a0000000200 */
[----:B------:R-:W0:Y:S05]  /*6f80*/  LDGDEPBAR ;  /* 0x00000000000079af */ /* 0x000e2a0000000000 */
[----:B------:R-:W5:Y:S05]  /*6f90*/  LDSM.16.M88.4 R152, [R186+0x5800] ;  /* 0x00580000ba98783b */ /* 0x000f6a0000000200 */
[----:B------:R-:W1:Y:S05]  /*6fa0*/  LDSM.16.M88.4 R156, [R186+0x6000] ;  /* 0x00600000ba9c783b */ /* 0x000e6a0000000200 */
[----:B------:R-:W1:Y:S05]  /*6fb0*/  LDSM.16.M88.4 R160, [R186+0x6800] ;  /* 0x00680000baa0783b */ /* 0x000e6a0000000200 */
[----:B------:R-:W1:Y:S05]  /*6fc0*/  LDSM.16.M88.4 R164, [R186+0x7000] ;  /* 0x00700000baa4783b */ /* 0x000e6a0000000200 */
[----:B------:R-:W1:Y:S01]  /*6fd0*/  LDSM.16.M88.4 R168, [R186+0x7800] ;  /* 0x00780000baa8783b */ /* 0x000e620000000200 */
[C---:B--2---:R-:W-:Y:S04]  /*6fe0*/  HMMA.16816.F32.BF16 R4, R132.reuse, R140, RZ ;  /* 0x0000008c8404723c */ /* 0x044fe800000418ff */
[----:B------:R-:W-:Y:S04]  /*6ff0*/  LDSM.16.M88.4 R172, [R185] ;  /* 0x00000000b9ac783b */ /* 0x000fe80000000200 */
[C---:B------:R-:W-:Y:S01]  /*7000*/  HMMA.16816.F32.BF16 R8, R132.reuse, R142, RZ ;  /* 0x0000008e8408723c */ /* 0x040fe200000418ff */
[----:B------:R-:W2:Y:S05]  /*7010*/  LDSM.16.M88.4 R176, [R139+0x4000] ;  /* 0x004000008bb0783b */ /* 0x000eaa0000000200 */
[----:B------:R-:W2:Y:S02]  /*7020*/  LDSM.16.M88.4 R180, [R139+0x4800] ;  /* 0x004800008bb4783b */ /* 0x000ea40000000200 */
[C---:B---3--:R-:W-:Y:S03]  /*7030*/  HMMA.16816.F32.BF16 R12, R132.reuse, R144, RZ ;  /* 0x00000090840c723c */ /* 0x048fe600000418ff */
[----:B------:R-:W3:Y:S05]  /*7040*/  LDSM.16.M88.4 R140, [R139+0x5000] ;  /* 0x005000008b8c783b */ /* 0x000eea0000000200 */
[C---:B------:R-:W-:Y:S01]  /*7050*/  HMMA.16816.F32.BF16 R16, R132.reuse, R146, RZ ;  /* 0x000000928410723c */ /* 0x040fe200000418ff */
[----:B------:R-:W-:Y:S07]  /*7060*/  LDSM.16.M88.4 R144, [R139+0x6000] ;  /* 0x006000008b90783b */ /* 0x000fee0000000200 */
[C---:B----4-:R-:W-:Y:S08]  /*7070*/  HMMA.16816.F32.BF16 R20, R132.reuse, R148, RZ ;  /* 0x000000948414723c */ /* 0x050ff000000418ff */
[C---:B------:R-:W-:Y:S01]  /*7080*/  HMMA.16816.F32.BF16 R24, R132.reuse, R150, RZ ;  /* 0x000000968418723c */ /* 0x040fe200000418ff */
[----:B------:R-:W-:Y:S07]  /*7090*/  LDSM.16.M88.4 R148, [R139+0x6800] ;  /* 0x006800008b94783b */ /* 0x000fee0000000200 */
[C---:B-----5:R-:W-:Y:S01]  /*70a0*/  HMMA.16816.F32.BF16 R28, R132.reuse, R152, RZ ;  /* 0x00000098841c723c */ /* 0x060fe200000418ff */
[----:B------:R-:W-:Y:S05]  /*70b0*/  IMAD.MOV.U32 R153, RZ, RZ, 0x40 ;  /* 0x00000040ff997424 */ /* 0x000fea00078e00ff */
[----:B------:R-:W-:Y:S02]  /*70c0*/  SEL R153, R153, 0xffffffc0, !P2 ;  /* 0xffffffc099997807 */ /* 0x000fe40005000000 */
[C---:B------:R-:W-:Y:S03]  /*70d0*/  HMMA.16816.F32.BF16 R32, R132.reuse, R154, RZ ;  /* 0x0000009a8420723c */ /* 0x040fe600000418ff */
[C---:B------:R-:W-:Y:S02]  /*70e0*/  IMAD.IADD R184, R153.reuse, 0x1, R188 ;  /* 0x0000000199b87824 */ /* 0x040fe400078e02bc */
[----:B------:R-:W-:Y:S02]  /*70f0*/  IMAD.IADD R138, R153, 0x1, R186 ;  /* 0x00000001998a7824 */ /* 0x000fe400078e02ba */
[----:B------:R-:W-:Y:S01]  /*7100*/  LDSM.16.M88.4 R152, [R139+0x7000] ;  /* 0x007000008b98783b */ /* 0x000fe20000000200 */
[C---:B-1----:R-:W-:Y:S01]  /*7110*/  HMMA.16816.F32.BF16 R36, R132.reuse, R156, RZ ;  /* 0x0000009c8424723c */ /* 0x042fe200000418ff */
[C---:B------:R-:W-:Y:S02]  /*7120*/  IMAD.IADD R204, R203.reuse, 0x1, R184 ;  /* 0x00000001cbcc7824 */ /* 0x040fe400078e02b8 */
[----:B------:R-:W-:Y:S05]  /*7130*/  IMAD.IADD R202, R203, 0x1, R138 ;  /* 0x00000001cbca7824 */ /* 0x000fea00078e028a */
[C---:B------:R-:W-:Y:S01]  /*7140*/  HMMA.16816.F32.BF16 R40, R132.reuse, R158, RZ ;  /* 0x0000009e8428723c */ /* 0x040fe200000418ff */
[----:B------:R-:W-:Y:S05]  /*7150*/  LDSM.16.M88.4 R156, [R139+0x7800] ;  /* 0x007800008b9c783b */ /* 0x000fea0000000200 */
[----:B------:R-:W-:Y:S02]  /*7160*/  LDSM.16.M88.4 R192, [R202+0xb000] ;  /* 0x00b00000cac0783b */ /* 0x000fe40000000200 */
[C---:B------:R-:W-:Y:S08]  /*7170*/  HMMA.16816.F32.BF16 R44, R132.reuse, R160, RZ ;  /* 0x000000a0842c723c */ /* 0x040ff000000418ff */
[C---:B------:R-:W-:Y:S01]  /*7180*/  HMMA.16816.F32.BF16 R48, R132.reuse, R162, RZ ;  /* 0x000000a28430723c */ /* 0x040fe200000418ff */
[----:B------:R-:W-:Y:S07]  /*7190*/  LDSM.16.M88.4 R160, [R184] ;  /* 0x00000000b8a0783b */ /* 0x000fee0000000200 */
[C---:B------:R-:W-:Y:S08]  /*71a0*/  HMMA.16816.F32.BF16 R52, R132.reuse, R164, RZ ;  /* 0x000000a48434723c */ /* 0x040ff000000418ff */
[C---:B------:R-:W-:Y:S01]  /*71b0*/  HMMA.16816.F32.BF16 R56, R132.reuse, R166, RZ ;  /* 0x000000a68438723c */ /* 0x040fe200000418ff */
[----:B------:R-:W-:Y:S07]  /*71c0*/  LDSM.16.M88.4 R164, [R138+0x4000] ;  /* 0x004000008aa4783b */ /* 0x000fee0000000200 */
[C---:B------:R-:W-:Y:S08]  /*71d0*/  HMMA.16816.F32.BF16 R60, R132.reuse, R168, RZ ;  /* 0x000000a8843c723c */ /* 0x040ff000000418ff */
[----:B------:R-:W-:Y:S01]  /*71e0*/  HMMA.16816.F32.BF16 R64, R132, R170, RZ ;  /* 0x000000aa8440723c */ /* 0x000fe200000418ff */
[----:B------:R-:W1:Y:S05]  /*71f0*/  LDSM.16.M88.4 R132, [R139+0x5800] ;  /* 0x005800008b84783b */ /* 0x000e6a0000000200 */
[----:B------:R-:W-:Y:S02]  /*7200*/  LDSM.16.M88.4 R168, [R138+0x6000] ;  /* 0x006000008aa8783b */ /* 0x000fe40000000200 */
[C---:B--2---:R-:W-:Y:S08]  /*7210*/  HMMA.16816.F32.BF16 R4, R172.reuse, R176, R4 ;  /* 0x000000b0ac04723c */ /* 0x044ff00000041804 */
[C---:B------:R-:W-:Y:S01]  /*7220*/  HMMA.16816.F32.BF16 R8, R172.reuse, R178, R8 ;  /* 0x000000b2ac08723c */ /* 0x040fe20000041808 */
[----:B------:R-:W-:Y:S07]  /*7230*/  LDSM.16.M88.4 R176, [R186+0xa000] ;  /* 0x00a00000bab0783b */ /* 0x000fee0000000200 */
[C---:B------:R-:W-:Y:S08]  /*7240*/  HMMA.16816.F32.BF16 R12, R172.reuse, R180, R12 ;  /* 0x000000b4ac0c723c */ /* 0x040ff0000004180c */
[C---:B------:R-:W-:Y:S01]  /*7250*/  HMMA.16816.F32.BF16 R16, R172.reuse, R182, R16 ;  /* 0x000000b6ac10723c */ /* 0x040fe20000041810 */
[----:B------:R-:W-:Y:S07]  /*7260*/  LDSM.16.M88.4 R180, [R139+0x9800] ;  /* 0x009800008bb4783b */ /* 0x000fee0000000200 */
[C---:B---3--:R-:W-:Y:S08]  /*7270*/  HMMA.16816.F32.BF16 R20, R172.reuse, R140, R20 ;  /* 0x0000008cac14723c */ /* 0x048ff00000041814 */
[C---:B------:R-:W-:Y:S01]  /*7280*/  HMMA.16816.F32.BF16 R24, R172.reuse, R142, R24 ;  /* 0x0000008eac18723c */ /* 0x040fe20000041818 */
[----:B------:R-:W2:Y:S07]  /*7290*/  LDSM.16.M88.4 R140, [R138+0x4800] ;  /* 0x004800008a8c783b */ /* 0x000eae0000000200 */
[C---:B-1----:R-:W-:Y:S08]  /*72a0*/  HMMA.16816.F32.BF16 R28, R172.reuse, R132, R28 ;  /* 0x00000084ac1c723c */ /* 0x042ff0000004181c */
[C---:B------:R-:W-:Y:S01]  /*72b0*/  HMMA.16816.F32.BF16 R32, R172.reuse, R134, R32 ;  /* 0x00000086ac20723c */ /* 0x040fe20000041820 */
[----:B------:R-:W1:Y:S07]  /*72c0*/  LDSM.16.M88.4 R132, [R138+0x5000] ;  /* 0x005000008a84783b */ /* 0x000e6e0000000200 */
[C---:B------:R-:W-:Y:S08]  /*72d0*/  HMMA.16816.F32.BF16 R36, R172.reuse, R144, R36 ;  /* 0x00000090ac24723c */ /* 0x040ff00000041824 */
[C---:B------:R-:W-:Y:S01]  /*72e0*/  HMMA.16816.F32.BF16 R40, R172.reuse, R146, R40 ;  /* 0x00000092ac28723c */ /* 0x040fe20000041828 */
[----:B------:R-:W3:Y:S07]  /*72f0*/  LDSM.16.M88.4 R144, [R138+0x5800] ;  /* 0x005800008a90783b */ /* 0x000eee0000000200 */
[C---:B------:R-:W-:Y:S08]  /*7300*/  HMMA.16816.F32.BF16 R44, R172.reuse, R148, R44 ;  /* 0x00000094ac2c723c */ /* 0x040ff0000004182c */
[C---:B------:R-:W-:Y:S01]  /*7310*/  HMMA.16816.F32.BF16 R48, R172.reuse, R150, R48 ;  /* 0x00000096ac30723c */ /* 0x040fe20000041830 */
[----:B------:R-:W-:Y:S07]  /*7320*/  LDSM.16.M88.4 R148, [R204] ;  /* 0x00000000cc94783b */ /* 0x000fee0000000200 */
[C---:B------:R-:W-:Y:S08]  /*7330*/  HMMA.16816.F32.BF16 R52, R172.reuse, R152, R52 ;  /* 0x00000098ac34723c */ /* 0x040ff00000041834 */
[C---:B------:R-:W-:Y:S01]  /*7340*/  HMMA.16816.F32.BF16 R56, R172.reuse, R154, R56 ;  /* 0x0000009aac38723c */ /* 0x040fe20000041838 */
[----:B------:R-:W-:Y:S07]  /*7350*/  LDSM.16.M88.4 R152, [R202+0x4000] ;  /* 0x00400000ca98783b */ /* 0x000fee0000000200 */
[C---:B------:R-:W-:Y:S08]  /*7360*/  HMMA.16816.F32.BF16 R60, R172.reuse, R156, R60 ;  /* 0x0000009cac3c723c */ /* 0x040ff0000004183c */
[----:B------:R-:W-:Y:S01]  /*7370*/  HMMA.16816.F32.BF16 R64, R172, R158, R64 ;  /* 0x0000009eac40723c */ /* 0x000fe20000041840 */
[----:B------:R-:W-:Y:S05]  /*7380*/  LDSM.16.M88.4 R156, [R202+0x4800] ;  /* 0x00480000ca9c783b */ /* 0x000fea0000000200 */
[----:B------:R-:W-:Y:S02]  /*7390*/  LDSM.16.M88.4 R172, [R186+0x8800] ;  /* 0x00880000baac783b */ /* 0x000fe40000000200 */
[C---:B------:R-:W-:Y:S08]  /*73a0*/  HMMA.16816.F32.BF16 R4, R160.reuse, R164, R4 ;  /* 0x000000a4a004723c */ /* 0x040ff00000041804 */
[C---:B------:R-:W-:Y:S01]  /*73b0*/  HMMA.16816.F32.BF16 R8, R160.reuse, R166, R8 ;  /* 0x000000a6a008723c */ /* 0x040fe20000041808 */
[----:B------:R-:W-:Y:S07]  /*73c0*/  LDSM.16.M88.4 R164, [R202+0x5000] ;  /* 0x00500000caa4783b */ /* 0x000fee0000000200 */
[C---:B--2---:R-:W-:Y:S08]  /*73d0*/  HMMA.16816.F32.BF16 R12, R160.reuse, R140, R12 ;  /* 0x0000008ca00c723c */ /* 0x044ff0000004180c */
[C---:B------:R-:W-:Y:S01]  /*73e0*/  HMMA.16816.F32.BF16 R16, R160.reuse, R142, R16 ;  /* 0x0000008ea010723c */ /* 0x040fe20000041810 */
[----:B------:R-:W2:Y:S07]  /*73f0*/  LDSM.16.M88.4 R140, [R138+0x6800] ;  /* 0x006800008a8c783b */ /* 0x000eae0000000200 */
        /* <DEDUP_REMOVED lines=16> */
[----:B------:R-:W-:Y:S01]  /*7500*/  HMMA.16816.F32.BF16 R64, R160, R146, R64 ;  /* 0x00000092a040723c */ /* 0x000fe20000041840 */
[----:B------:R-:W3:Y:S05]  /*7510*/  LDSM.16.M88.4 R144, [R202+0x6800] ;  /* 0x00680000ca90783b */ /* 0x000eea0000000200 */
[----:B------:R-:W-:Y:S02]  /*7520*/  LDSM.16.M88.4 R160, [R188+0x2000] ;  /* 0x00200000bca0783b */ /* 0x000fe40000000200 */
[C---:B------:R-:W-:Y:S03]  /*7530*/  HMMA.16816.F32.BF16 R4, R148.reuse, R152, R4 ;  /* 0x000000989404723c */ /* 0x040fe60000041804 */
[----:B------:R-:W-:Y:S05]  /*7540*/  LDSM.16.M88.4 R188, [R138+0x8000] ;  /* 0x008000008abc783b */ /* 0x000fea0000000200 */
[C---:B------:R-:W-:Y:S01]  /*7550*/  HMMA.16816.F32.BF16 R8, R148.reuse, R154, R8 ;  /* 0x0000009a9408723c */ /* 0x040fe20000041808 */
[----:B------:R-:W4:Y:S07]  /*7560*/  LDSM.16.M88.4 R152, [R202+0x7000] ;  /* 0x00700000ca98783b */ /* 0x000f2e0000000200 */
[C---:B------:R-:W-:Y:S08]  /*7570*/  HMMA.16816.F32.BF16 R12, R148.reuse, R156, R12 ;  /* 0x0000009c940c723c */ /* 0x040ff0000004180c */
[C---:B------:R-:W-:Y:S01]  /*7580*/  HMMA.16816.F32.BF16 R16, R148.reuse, R158, R16 ;  /* 0x0000009e9410723c */ /* 0x040fe20000041810 */
[----:B------:R-:W5:Y:S07]  /*7590*/  LDSM.16.M88.4 R156, [R202+0x7800] ;  /* 0x00780000ca9c783b */ /* 0x000f6e0000000200 */
[C---:B------:R-:W-:Y:S08]  /*75a0*/  HMMA.16816.F32.BF16 R20, R148.reuse, R164, R20 ;  /* 0x000000a49414723c */ /* 0x040ff00000041814 */
[C---:B------:R-:W-:Y:S01]  /*75b0*/  HMMA.16816.F32.BF16 R24, R148.reuse, R166, R24 ;  /* 0x000000a69418723c */ /* 0x040fe20000041818 */
[----:B------:R-:W5:Y:S07]  /*75c0*/  LDSM.16.M88.4 R164, [R186+0x9000] ;  /* 0x00900000baa4783b */ /* 0x000f6e0000000200 */
        /* <DEDUP_REMOVED lines=9> */
[C---:B----4-:R-:W-:Y:S08]  /*7660*/  HMMA.16816.F32.BF16 R52, R148.reuse, R152, R52 ;  /* 0x000000989434723c */ /* 0x050ff00000041834 */
[C---:B------:R-:W-:Y:S01]  /*7670*/  HMMA.16816.F32.BF16 R56, R148.reuse, R154, R56 ;  /* 0x0000009a9438723c */ /* 0x040fe20000041838 */
[----:B------:R-:W-:Y:S07]  /*7680*/  LDSM.16.M88.4 R152, [R185+0x2000] ;  /* 0x00200000b998783b */ /* 0x000fee0000000200 */
[C---:B-----5:R-:W-:Y:S08]  /*7690*/  HMMA.16816.F32.BF16 R60, R148.reuse, R156, R60 ;  /* 0x0000009c943c723c */ /* 0x060ff0000004183c */
[----:B------:R-:W-:Y:S01]  /*76a0*/  HMMA.16816.F32.BF16 R64, R148, R158, R64 ;  /* 0x0000009e9440723c */ /* 0x000fe20000041840 */
[----:B------:R-:W4:Y:S05]  /*76b0*/  LDSM.16.M88.4 R148, [R186+0xb800] ;  /* 0x00b80000ba94783b */ /* 0x000f2a0000000200 */
[----:B------:R-:W5:Y:S02]  /*76c0*/  LDSM.16.M88.4 R156, [R139+0x8000] ;  /* 0x008000008b9c783b */ /* 0x000f640000000200 */
[C---:B------:R-:W-:Y:S03]  /*76d0*/  HMMA.16816.F32.BF16 R4, R160.reuse, R168, R4 ;  /* 0x000000a8a004723c */ /* 0x040fe60000041804 */
[----:B------:R-:W-:Y:S05]  /*76e0*/  LDSM.16.M88.4 R184, [R184+0x2000] ;  /* 0x00200000b8b8783b */ /* 0x000fea0000000200 */
[C---:B------:R-:W-:Y:S01]  /*76f0*/  HMMA.16816.F32.BF16 R8, R160.reuse, R170, R8 ;  /* 0x000000aaa008723c */ /* 0x040fe20000041808 */
[----:B------:R-:W5:Y:S07]  /*7700*/  LDSM.16.M88.4 R168, [R139+0x8800] ;  /* 0x008800008ba8783b */ /* 0x000f6e0000000200 */
[C---:B------:R-:W-:Y:S08]  /*7710*/  HMMA.16816.F32.BF16 R12, R160.reuse, R172, R12 ;  /* 0x000000aca00c723c */ /* 0x040ff0000004180c */
[C---:B------:R-:W-:Y:S01]  /*7720*/  HMMA.16816.F32.BF16 R16, R160.reuse, R174, R16 ;  /* 0x000000aea010723c */ /* 0x040fe20000041810 */
[----:B------:R-:W5:Y:S07]  /*7730*/  LDSM.16.M88.4 R172, [R139+0x9000] ;  /* 0x009000008bac783b */ /* 0x000f6e0000000200 */
[C---:B------:R-:W-:Y:S08]  /*7740*/  HMMA.16816.F32.BF16 R20, R160.reuse, R164, R20 ;  /* 0x000000a4a014723c */ /* 0x040ff00000041814 */
[C---:B------:R-:W-:Y:S01]  /*7750*/  HMMA.16816.F32.BF16 R24, R160.reuse, R166, R24 ;  /* 0x000000a6a018723c */ /* 0x040fe20000041818 */
[----:B------:R-:W-:Y:S07]  /*7760*/  LDSM.16.M88.4 R164, [R139+0xa800] ;  /* 0x00a800008ba4783b */ /* 0x000fee0000000200 */
[C---:B--2---:R-:W-:Y:S08]  /*7770*/  HMMA.16816.F32.BF16 R28, R160.reuse, R140, R28 ;  /* 0x0000008ca01c723c */ /* 0x044ff0000004181c */
[C---:B------:R-:W-:Y:S01]  /*7780*/  HMMA.16816.F32.BF16 R32, R160.reuse, R142, R32 ;  /* 0x0000008ea020723c */ /* 0x040fe20000041820 */
[----:B------:R-:W2:Y:S07]  /*7790*/  LDSM.16.M88.4 R140, [R139+0xa000] ;  /* 0x00a000008b8c783b */ /* 0x000eae0000000200 */
[C---:B------:R-:W-:Y:S08]  /*77a0*/  HMMA.16816.F32.BF16 R36, R160.reuse, R176, R36 ;  /* 0x000000b0a024723c */ /* 0x040ff00000041824 */
        /* <DEDUP_REMOVED lines=9> */
[----:B------:R-:W-:Y:S01]  /*7840*/  HMMA.16816.F32.BF16 R64, R160, R150, R64 ;  /* 0x00000096a040723c */ /* 0x000fe20000041840 */
[----:B------:R-:W4:Y:S05]  /*7850*/  LDSM.16.M88.4 R148, [R138+0x9000] ;  /* 0x009000008a94783b */ /* 0x000f2a0000000200 */
[----:B------:R-:W-:Y:S02]  /*7860*/  LDSM.16.M88.4 R160, [R138+0xb800] ;  /* 0x00b800008aa0783b */ /* 0x000fe40000000200 */
        /* <DEDUP_REMOVED lines=12> */
[C---:B--2---:R-:W-:Y:S08]  /*7930*/  HMMA.16816.F32.BF16 R36, R152.reuse, R140, R36 ;  /* 0x0000008c9824723c */ /* 0x044ff00000041824 */
        /* <DEDUP_REMOVED lines=8> */
[C---:B-1----:R-:W-:Y:S08]  /*79c0*/  HMMA.16816.F32.BF16 R60, R152.reuse, R132, R60 ;  /* 0x00000084983c723c */ /* 0x042ff0000004183c */
[----:B------:R-:W-:Y:S01]  /*79d0*/  HMMA.16816.F32.BF16 R64, R152, R134, R64 ;  /* 0x000000869840723c */ /* 0x000fe20000041840 */
[----:B------:R-:W1:Y:S05]  /*79e0*/  LDSM.16.M88.4 R132, [R138+0x9800] ;  /* 0x009800008a84783b */ /* 0x000e6a0000000200 */
[----:B------:R-:W2:Y:S02]  /*79f0*/  LDSM.16.M88.4 R152, [R138+0xa800] ;  /* 0x00a800008a98783b */ /* 0x000ea40000000200 */
[C---:B------:R-:W-:Y:S08]  /*7a00*/  HMMA.16816.F32.BF16 R4, R184.reuse, R188, R4 ;  /* 0x000000bcb804723c */ /* 0x040ff00000041804 */
[C---:B------:R-:W-:Y:S01]  /*7a10*/  HMMA.16816.F32.BF16 R8, R184.reuse, R190, R8 ;  /* 0x000000beb808723c */ /* 0x040fe20000041808 */
[----:B------:R-:W-:Y:S07]  /*7a20*/  LDSM.16.M88.4 R188, [R202+0xa800] ;  /* 0x00a80000cabc783b */ /* 0x000fee0000000200 */
[C---:B---3--:R-:W-:Y:S08]  /*7a30*/  HMMA.16816.F32.BF16 R12, R184.reuse, R144, R12 ;  /* 0x00000090b80c723c */ /* 0x048ff0000004180c */
[C---:B------:R-:W-:Y:S01]  /*7a40*/  HMMA.16816.F32.BF16 R16, R184.reuse, R146, R16 ;  /* 0x00000092b810723c */ /* 0x040fe20000041810 */
[----:B------:R-:W3:Y:S07]  /*7a50*/  LDSM.16.M88.4 R144, [R202+0x8800] ;  /* 0x00880000ca90783b */ /* 0x000eee0000000200 */
[C---:B----4-:R-:W-:Y:S08]  /*7a60*/  HMMA.16816.F32.BF16 R20, R184.reuse, R148, R20 ;  /* 0x00000094b814723c */ /* 0x050ff00000041814 */
[C---:B------:R-:W-:Y:S01]  /*7a70*/  HMMA.16816.F32.BF16 R24, R184.reuse, R150, R24 ;  /* 0x00000096b818723c */ /* 0x040fe20000041818 */
[----:B------:R-:W4:Y:S01]  /*7a80*/  LDSM.16.M88.4 R148, [R202+0xb800] ;  /* 0x00b80000ca94783b */ /* 0x000f220000000200 */
[----:B------:R-:W-:Y:S04]  /*7a90*/  DEPBAR.LE SB0, 0x0 ;  /* 0x000080000000791a */ /* 0x000fe80000000000 */
[----:B------:R-:W-:Y:S02]  /*7aa0*/  BAR.SYNC.DEFER_BLOCKING 0x0 ;  /* 0x0000000000007b1d */ /* 0x000fe40000010000 */
[C---:B-1----:R-:W-:Y:S08]  /*7ab0*/  HMMA.16816.F32.BF16 R28, R184.reuse, R132, R28 ;  /* 0x00000084b81c723c */ /* 0x042ff0000004181c */
[C---:B------:R-:W-:Y:S08]  /*7ac0*/  HMMA.16816.F32.BF16 R32, R184.reuse, R134, R32 ;  /* 0x00000086b820723c */ /* 0x040ff00000041820 */
[C---:B------:R-:W-:Y:S08]  /*7ad0*/  HMMA.16816.F32.BF16 R36, R184.reuse, R140, R36 ;  /* 0x0000008cb824723c */ /* 0x040ff00000041824 */
[C---:B------:R-:W-:Y:S08]  /*7ae0*/  HMMA.16816.F32.BF16 R40, R184.reuse, R142, R40 ;  /* 0x0000008eb828723c */ /* 0x040ff00000041828 */
[C---:B--2---:R-:W-:Y:S08]  /*7af0*/  HMMA.16816.F32.BF16 R44, R184.reuse, R152, R44 ;  /* 0x00000098b82c723c */ /* 0x044ff0000004182c */
[C---:B------:R-:W-:Y:S08]  /*7b00*/  HMMA.16816.F32.BF16 R48, R184.reuse, R154, R48 ;  /* 0x0000009ab830723c */ /* 0x040ff00000041830 */
[C---:B------:R-:W-:Y:S08]  /*7b10*/  HMMA.16816.F32.BF16 R52, R184.reuse, R156, R52 ;  /* 0x0000009cb834723c */ /* 0x040ff00000041834 */
[C---:B------:R-:W-:Y:S08]  /*7b20*/  HMMA.16816.F32.BF16 R56, R184.reuse, R158, R56 ;  /* 0x0000009eb838723c */ /* 0x040ff00000041838 */
[C---:B------:R-:W-:Y:S08]  /*7b30*/  HMMA.16816.F32.BF16 R60, R184.reuse, R160, R60 ;  /* 0x000000a0b83c723c */ /* 0x040ff0000004183c */
[----:B------:R-:W-:Y:S08]  /*7b40*/  HMMA.16816.F32.BF16 R64, R184, R162, R64 ;  /* 0x000000a2b840723c */ /* 0x000ff00000041840 */
[C---:B------:R-:W-:Y:S08]  /*7b50*/  HMMA.16816.F32.BF16 R4, R164.reuse, R168, R4 ;  /* 0x000000a8a404723c */ /* 0x040ff00000041804 */
[C---:B------:R-:W-:Y:S08]  /*7b60*/  HMMA.16816.F32.BF16 R8, R164.reuse, R170, R8 ;  /* 0x000000aaa408723c */ /* 0x040ff00000041808 */
[C---:B---3--:R-:W-:Y:S08]  /*7b70*/  HMMA.16816.F32.BF16 R12, R164.reuse, R144, R12 ;  /* 0x00000090a40c723c */ /* 0x048ff0000004180c */
[C---:B------:R-:W-:Y:S08]  /*7b80*/  HMMA.16816.F32.BF16 R16, R164.reuse, R146, R16 ;  /* 0x00000092a410723c */ /* 0x040ff00000041810 */
        /* <DEDUP_REMOVED lines=10> */
[C---:B----4-:R-:W-:Y:S08]  /*7c30*/  HMMA.16816.F32.BF16 R60, R164.reuse, R148, R60 ;  /* 0x00000094a43c723c */ /* 0x050ff0000004183c */
[----:B------:R-:W-:Y:S01]  /*7c40*/  HMMA.16816.F32.BF16 R64, R164, R150, R64 ;  /* 0x00000096a440723c */ /* 0x000fe20000041840 */
[----:B------:R-:W-:Y:S08]  /*7c50*/  @!UPT UIADD3 URZ, UPT, UPT, URZ, URZ, URZ ;  /* 0x000000fffffff290 */ /* 0x000ff0000fffe0ff */
[----:B------:R-:W-:Y:S11]  /*7c60*/  @!P0 BRA `(.L_x_547) ;  /* 0x0000000400c88947 */ /* 0x000ff60003800000 */
[----:B------:R-:W-:Y:S01]  /*7c70*/  ISETP.NE.U32.AND P1, PT, R228, RZ, PT ;  /* 0x000000ffe400720c */ /* 0x000fe20003f25070 */
[----:B------:R-:W-:Y:S03]  /*7c80*/  BSSY.RECONVERGENT B0, `(.L_x_548) ;  /* 0x000004c000007945 */ /* 0x000fe60003800200 */
[----:B------:R-:W-:Y:S11]  /*7c90*/  ISETP.NE.AND.EX P1, PT, R229, RZ, PT, P1 ;  /* 0x000000ffe500720c */ /* 0x000ff60003f25310 */
[----:B------:R-:W-:Y:S02]  /*7ca0*/  @!UPT UIADD3 URZ, UPT, UPT, URZ, URZ, URZ ;  /* 0x000000fffffff290 */ /* 0x000fe4000fffe0ff */
[----:B------:R-:W2:Y:S01]  /*7cb0*/  @!P1 LD.E R132, desc[UR4][R2.64+0x38] ;  /* 0x0000380402849980 */ /* 0x000ea2000c101900 */
[----:B------:R-:W-:Y:S05]  /*7cc0*/  @!P1 IMAD.MOV.U32 R133, RZ, RZ, RZ ;  /* 0x000000ffff859224 */ /* 0x000fea00078e00ff */
[----:B------:R-:W-:Y:S01]  /*7cd0*/  @!P1 IADD3 R133, P0, PT, RZ, -R133, RZ ;  /* 0x80000085ff859210 */ /* 0x000fe20007f1e0ff */
[----:B--2---:R-:W-:Y:S04]  /*7ce0*/  @!P1 IMAD.SHL.U32 R132, R132, 0x80, RZ ;  /* 0x0000008084849824 */ /* 0x004fe800078e00ff */
[----:B------:R-:W-:Y:S05]  /*7cf0*/  @!P1 IMAD.X R132, RZ, RZ, ~R132, P0 ;  /* 0x000000ffff849224 */ /* 0x000fea00000e0e84 */
[----:B------:R-:W-:Y:S04]  /*7d00*/  @!P1 SHF.R.S64 R133, R133, 0x1f, R132 ;  /* 0x0000001f85859819 */ /* 0x000fe80000001084 */
[----:B------:R-:W-:Y:S01]  /*7d10*/  @!P1 IADD3 R212, P0, PT, R133, R212, RZ ;  /* 0x000000d485d49210 */ /* 0x000fe20007f1e0ff */
[----:B------:R-:W-:Y:S03]  /*7d20*/  IMAD.SHL.U32 R133, R206, 0x20, RZ ;  /* 0x00000020ce857824 */ /* 0x000fe600078e00ff */
[----:B------:R-:W-:Y:S01]  /*7d30*/  @!P1 LEA.HI.X.SX32 R211, R132, R211, 0x1, P0 ;  /* 0x000000d384d39211 */ /* 0x000fe200000f0eff */
[----:B------:R-:W-:Y:S08]  /*7d40*/  @!P1 BRA `(.L_x_549) ;  /* 0x0000000000fc9947 */ /* 0x000ff00003800000 */
[----:B------:R-:W-:Y:S01]  /*7d50*/  VIADD R141, R222, 0xffffff00 ;  /* 0xffffff00de8d7836 */ /* 0x000fe20000000000 */
[----:B------:R-:W2:Y:S04]  /*7d60*/  LD.E R143, desc[UR4][R2.64+0x170] ;  /* 0x00017004028f7980 */ /* 0x000ea8000c101900 */
[----:B------:R-:W-:Y:S02]  /*7d70*/  IABS R134, R141 ;  /* 0x0000008d00867213 */ /* 0x000fe40000000000 */
[-C--:B--2---:R-:W-:Y:S02]  /*7d80*/  IABS R139, R143.reuse ;  /* 0x0000008f008b7213 */ /* 0x084fe40000000000 */
[-C--:B------:R-:W-:Y:S02]  /*7d90*/  IABS R135, R143.reuse ;  /* 0x0000008f00877213 */ /* 0x080fe40000000000 */
[----:B------:R-:W1:Y:S01]  /*7da0*/  I2F.RP R140, R139 ;  /* 0x0000008b008c7306 */ /* 0x000e620000209400 */
[----:B------:R-:W-:Y:S02]  /*7db0*/  LOP3.LUT R141, R141, R143, RZ, 0x3c, !PT ;  /* 0x0000008f8d8d7212 */ /* 0x000fe400078e3cff */
[----:B------:R-:W-:Y:S02]  /*7dc0*/  IMAD.MOV R135, RZ, RZ, -R135 ;  /* 0x000000ffff877224 */ /* 0x000fe400078e0a87 */
[----:B------:R-:W-:Y:S05]  /*7dd0*/  ISETP.GE.AND P0, PT, R141, RZ, PT ;  /* 0x000000ff8d00720c */ /* 0x000fea0003f06270 */
[----:B-1----:R-:W1:Y:S02]  /*7de0*/  MUFU.RCP R132, R140 ;  /* 0x0000008c00847308 */ /* 0x002e640000001000 */
[----:B-1----:R-:W-:Y:S01]  /*7df0*/  VIADD R144, R132, 0xffffffe ;  /* 0x0ffffffe84907836 */ /* 0x002fe20000000000 */
[----:B------:R-:W-:Y:S07]  /*7e00*/  IADD3 R132, PT, PT, R222, -0x80, RZ ;  /* 0xffffff80de847810 */ /* 0x000fee0007ffe0ff */
[----:B------:R-:W1:Y:S02]  /*7e10*/  F2I.FTZ.U32.TRUNC.NTZ R145, R144 ;  /* 0x0000009000917305 */ /* 0x000e64000021f000 */
[--C-:B-1----:R-:W-:Y:S02]  /*7e20*/  IMAD.MOV R138, RZ, RZ, -R145.reuse ;  /* 0x000000ffff8a7224 */ /* 0x102fe400078e0a91 */
[----:B------:R-:W-:Y:S02]  /*7e30*/  IMAD.MOV.U32 R144, RZ, RZ, RZ ;  /* 0x000000ffff907224 */ /* 0x000fe400078e00ff */
[----:B------:R-:W-:Y:S01]  /*7e40*/  IMAD R147, R138, R139, RZ ;  /* 0x0000008b8a937224 */ /* 0x000fe200078e02ff */
[----:B------:R-:W-:Y:S02]  /*7e50*/  IABS R138, R132 ;  /* 0x00000084008a7213 */ /* 0x000fe40000000000 */
[----:B------:R-:W-:Y:S01]  /*7e60*/  LOP3.LUT R132, R132, R143, RZ, 0x3c, !PT ;  /* 0x0000008f84847212 */ /* 0x000fe200078e3cff */
[----:B------:R-:W-:Y:S02]  /*7e70*/  IMAD.HI.U32 R145, R145, R147, R144 ;  /* 0x0000009391917227 */ /* 0x000fe400078e0090 */
[----:B------:R-:W2:Y:S04]  /*7e80*/  LD.E.64 R146, desc[UR4][R2.64+0x20] ;  /* 0x0000200402927980 */ /* 0x000ea8000c101b00 */
[C---:B------:R-:W-:Y:S04]  /*7e90*/  IMAD.HI.U32 R140, R145.reuse, R134, RZ ;  /* 0x00000086918c7227 */ /* 0x040fe800078e00ff */
[----:B------:R-:W-:Y:S02]  /*7ea0*/  IMAD.HI.U32 R142, R145, R138, RZ ;  /* 0x0000008a918e7227 */ /* 0x000fe400078e00ff */
[----:B------:R-:W3:Y:S02]  /*7eb0*/  LD.E.64 R144, desc[UR4][R2.64+0x38] ;  /* 0x0000380402907980 */ /* 0x000ee4000c101b00 */
[-C--:B------:R-:W-:Y:S02]  /*7ec0*/  IMAD R134, R140, R135.reuse, R134 ;  /* 0x000000878c867224 */ /* 0x080fe400078e0286 */
[----:B------:R-:W-:Y:S03]  /*7ed0*/  IMAD R138, R142, R135, R138 ;  /* 0x000000878e8a7224 */ /* 0x000fe600078e028a */
[C---:B------:R-:W-:Y:S02]  /*7ee0*/  ISETP.GT.U32.AND P3, PT, R139.reuse, R134, PT ;  /* 0x000000868b00720c */ /* 0x040fe40003f64070 */
[----:B------:R-:W-:Y:S11]  /*7ef0*/  ISETP.GT.U32.AND P4, PT, R139, R138, PT ;  /* 0x0000008a8b00720c */ /* 0x000ff60003f84070 */
[----:B------:R-:W-:Y:S02]  /*7f00*/  @!P3 IMAD.IADD R134, R134, 0x1, -R139 ;  /* 0x000000018686b824 */ /* 0x000fe400078e0a8b */
[-C--:B------:R-:W-:Y:S01]  /*7f10*/  @!P4 IADD3 R138, PT, PT, R138, -R139.reuse, RZ ;  /* 0x8000008b8a8ac210 */ /* 0x080fe20007ffe0ff */
[----:B------:R-:W-:Y:S01]  /*7f20*/  @!P3 VIADD R140, R140, 0x1 ;  /* 0x000000018c8cb836 */ /* 0x000fe20000000000 */
[----:B------:R-:W-:Y:S01]  /*7f30*/  ISETP.GE.AND P3, PT, R132, RZ, PT ;  /* 0x000000ff8400720c */ /* 0x000fe20003f66270 */
[----:B------:R-:W-:Y:S01]  /*7f40*/  @!P4 VIADD R142, R142, 0x1 ;  /* 0x000000018e8ec836 */ /* 0x000fe20000000000 */
[-C--:B------:R-:W-:Y:S02]  /*7f50*/  ISETP.GE.U32.AND P5, PT, R134, R139.reuse, PT ;  /* 0x0000008b8600720c */ /* 0x080fe40003fa6070 */
[----:B------:R-:W-:Y:S02]  /*7f60*/  ISETP.GE.U32.AND P6, PT, R138, R139, PT ;  /* 0x0000008b8a00720c */ /* 0x000fe40003fc6070 */
[----:B------:R-:W-:Y:S02]  /*7f70*/  ISETP.NE.AND P4, PT, R143, RZ, PT ;  /* 0x000000ff8f00720c */ /* 0x000fe40003f85270 */
[----:B------:R-:W-:Y:S07]  /*7f80*/  LOP3.LUT R139, RZ, R143, RZ, 0x33, !PT ;  /* 0x0000008fff8b7212 */ /* 0x000fee00078e33ff */
[----:B------:R-:W-:Y:S02]  /*7f90*/  @P5 IADD3 R140, PT, PT, R140, 0x1, RZ ;  /* 0x000000018c8c5810 */ /* 0x000fe40007ffe0ff */
[----:B------:R-:W-:Y:S03]  /*7fa0*/  @P6 VIADD R142, R142, 0x1 ;  /* 0x000000018e8e6836 */ /* 0x000fe60000000000 */
[----:B------:R-:W-:Y:S02]  /*7fb0*/  @!P0 IMAD.MOV R140, RZ, RZ, -R140 ;  /* 0x000000ffff8c8224 */ /* 0x000fe400078e0a8c */
[----:B------:R-:W-:Y:S03]  /*7fc0*/  @!P3 IADD3 R142, PT, PT, -R142, RZ, RZ ;  /* 0x000000ff8e8eb210 */ /* 0x000fe60007ffe1ff */
        /* <DEDUP_REMOVED lines=11> */
[-C--:B---3--:R-:W-:Y:S02]  /*8080*/  IMAD R134, R145, R143.reuse, RZ ;  /* 0x0000008f91867224 */ /* 0x088fe400078e02ff */
[C---:B------:R-:W-:Y:S04]  /*8090*/  IMAD.WIDE.U32 R140, R144.reuse, R143, RZ ;  /* 0x0000008f908c7225 */ /* 0x040fe800078e00ff */
[----:B------:R-:W-:Y:S05]  /*80a0*/  IMAD R134, R144, R139, R134 ;  /* 0x0000008b90867224 */ /* 0x000fea00078e0286 */
[----:B------:R-:W-:Y:S01]  /*80b0*/  IADD3 R141, PT, PT, R141, R134, RZ ;  /* 0x000000868d8d7210 */ /* 0x000fe20007ffe0ff */
[----:B----4-:R-:W-:Y:S04]  /*80c0*/  IMAD.IADD R135, R135, 0x1, -R132 ;  /* 0x0000000187877824 */ /* 0x010fe800078e0a84 */
[----:B--2---:R-:W-:Y:S01]  /*80d0*/  IMAD R139, R147, R135, RZ ;  /* 0x00000087938b7224 */ /* 0x004fe200078e02ff */
[----:B------:R-:W-:Y:S01]  /*80e0*/  SHF.R.S32.HI R132, RZ, 0x1f, R135 ;  /* 0x0000001fff847819 */ /* 0x000fe20000011487 */
[----:B------:R-:W-:Y:S04]  /*80f0*/  IMAD.WIDE.U32 R140, R135, R146, R140 ;  /* 0x00000092878c7225 */ /* 0x000fe800078e008c */
[----:B------:R-:W-:Y:S01]  /*8100*/  IMAD R139, R146, R132, R139 ;  /* 0x00000084928b7224 */ /* 0x000fe200078e028b */
[C---:B------:R-:W-:Y:S03]  /*8110*/  LEA R212, P0, R140.reuse, R212, 0x1 ;  /* 0x000000d48cd47211 */ /* 0x040fe600078008ff */
[----:B------:R-:W-:Y:S05]  /*8120*/  IMAD.IADD R139, R141, 0x1, R139 ;  /* 0x000000018d8b7824 */ /* 0x000fea00078e028b */
[----:B------:R-:W-:Y:S02]  /*8130*/  LEA.HI.X R211, R140, R211, R139, 0x1, P0 ;  /* 0x000000d38cd37211 */ /* 0x000fe400000f0c8b */
.L_x_549:
[----:B------:R-:W-:Y:S05]  /*8140*/  BSYNC.RECONVERGENT B0 ;  /* 0x0000000000007941 */ /* 0x000fea0003800200 */
.L_x_548:
[----:B------:R-:W-:Y:S01]  /*8150*/  IMAD.MOV.U32 R213, RZ, RZ, R211 ;  /* 0x000000ffffd57224 */ /* 0x000fe200078e00d3 */
[----:B------:R-:W-:Y:S02]  /*8160*/  IADD3 R148, P0, PT, R133, R212, RZ ;  /* 0x000000d485947210 */ /* 0x000fe40007f1e0ff */
[----:B------:R-:W-:Y:S02]  /*8170*/  SHF.L.U64.HI R132, R206, 0x5, R207 ;  /* 0x00000005ce847819 */ /* 0x000fe400000102cf */
[----:B------:R-:W-:Y:S01]  /*8180*/  @!PT LDS RZ, [RZ] ;  /* 0x00000000fffff984 */ /* 0x000fe20000000800 */
[----:B------:R-:W-:Y:S01]  /*8190*/  @!PT LDS RZ, [RZ] ;  /* 0x00000000fffff984 */ /* 0x000fe20000000800 */
[----:B------:R-:W-:Y:S01]  /*81a0*/  @!PT LDS RZ, [RZ] ;  /* 0x00000000fffff984 */ /* 0x000fe20000000800 */
[----:B------:R1:W-:Y:S01]  /*81b0*/  LDGSTS.E.BYPASS.LTC128B.128 [R227+0x4000], desc[UR4][R212.64] ;  /* 0x04000000d4e37fae */ /* 0x0003e2000b981a04 */
[-C--:B------:R-:W-:Y:S02]  /*81c0*/  IADD3 R144, P3, PT, R148, R133.reuse, RZ ;  /* 0x0000008594907210 */ /* 0x080fe40007f7e0ff */
[----:B------:R-:W-:Y:S01]  /*81d0*/  IMAD.X R149, R132, 0x1, R211, P0 ;  /* 0x0000000184957824 */ /* 0x000fe200000e06d3 */
[----:B------:R1:W-:Y:S01]  /*81e0*/  LDGSTS.E.BYPASS.LTC128B.128 [R227+0x8000], desc[UR4][R212.64+0x80] ;  /* 0x08000080d4e37fae */ /* 0x0003e2000b981a04 */
[-C--:B------:R-:W-:Y:S02]  /*81f0*/  IADD3 R142, P0, PT, R144, R133.reuse, RZ ;  /* 0x00000085908e7210 */ /* 0x080fe40007f1e0ff */
[--C-:B------:R-:W-:Y:S01]  /*8200*/  IMAD.X R145, R149, 0x1, R132.reuse, P3 ;  /* 0x0000000195917824 */ /* 0x100fe200018e0684 */
        /* <DEDUP_REMOVED lines=10> */
[----:B------:R-:W-:Y:S02]  /*82b0*/  IADD3 R146, P0, PT, R134, R133, RZ ;  /* 0x0000008586927210 */ /* 0x000fe40007f1e0ff */
[--C-:B------:R-:W-:Y:S01]  /*82c0*/  IMAD.X R135, R139, 0x1, R132.reuse, P3 ;  /* 0x000000018b877824 */ /* 0x100fe200018e0684 */
[----:B------:R1:W-:Y:S03]  /*82d0*/  LDGSTS.E.BYPASS.LTC128B.128 [R227+0x5800], desc[UR4][R142.64] ;  /* 0x058000008ee37fae */ /* 0x0003e6000b981a04 */
[----:B------:R-:W-:Y:S01]  /*82e0*/  IMAD.X R147, R135, 0x1, R132, P0 ;  /* 0x0000000187937824 */ /* 0x000fe200000e0684 */
        /* <DEDUP_REMOVED lines=10> */
.L_x_547:
[----:B------:R-:W-:Y:S05]  /*8390*/  BSYNC.RECONVERGENT B1 ;  /* 0x0000000000017941 */ /* 0x000fea0003800200 */
.L_x_546:
[----:B-1----:R-:W2:Y:S01]  /*83a0*/  LD.E R135, desc[UR4][R2.64+0xdc] ;  /* 0x0000dc0402877980 */ /* 0x002ea2000c101900 */
[----:B------:R-:W-:Y:S02]  /*83b0*/  FMNMX3.FTZ R132, R0, R6, R7, !PT ;  /* 0x0000000600847276 */ /* 0x000fe40007810007 */
        /* <DEDUP_REMOVED lines=31> */
[----:B------:R-:W-:Y:S01]  /*85b0*/  LOP3.LUT R156, R136, 0x200, R205, 0xf8, !PT ;  /* 0x00000200889c7812 */ /* 0x000fe200078ef8cd */
[----:B------:R-:W1:Y:S01]  /*85c0*/  SHFL.BFLY PT, R132, R139, 0x2, 0x1f ;  /* 0x0c401f008b847f89 */ /* 0x000e6200000e0000 */
[----:B------:R-:W-:Y:S02]  /*85d0*/  IADD3 R221, PT, PT, R221, -0x1, RZ ;  /* 0xffffffffdddd7810 */ /* 0x000fe40007ffe0ff */
[----:B------:R-:W-:Y:S05]  /*85e0*/  LEA R156, R156, R201, 0x1 ;  /* 0x000000c99c9c7211 */ /* 0x000fea00078e08ff */
[----:B------:R-:W3:Y:S01]  /*85f0*/  SHFL.BFLY PT, R133, R140, 0x2, 0x1f ;  /* 0x0c401f008c857f89 */ /* 0x000ee200000e0000 */
[----:B------:R-:W-:Y:S02]  /*8600*/  IADD3 R222, PT, PT, R222, -0x80, RZ ;  /* 0xffffff80dede7810 */ /* 0x000fe40007ffe0ff */
[----:B------:R-:W-:Y:S05]  /*8610*/  IADD3 R157, PT, PT, R203, R156, RZ ;  /* 0x0000009ccb9d7210 */ /* 0x000fea0007ffe0ff */
[----:B------:R-:W-:Y:S01]  /*8620*/  LDSM.16.MT88.4 R148, [R156+0x10800] ;  /* 0x010800009c94783b */ /* 0x000fe20000004200 */
[----:B------:R-:W-:Y:S07]  /*8630*/  IADD3 R158, PT, PT, R156, 0xc040, RZ ;  /* 0x0000c0409c9e7810 */ /* 0x000fee0007ffe0ff */
[----:B------:R-:W-:Y:S01]  /*8640*/  LDSM.16.MT88.4 R152, [R157+0x10800] ;  /* 0x010800009d98783b */ /* 0x000fe20000004200 */
[----:B-1----:R-:W-:Y:S02]  /*8650*/  FMNMX.FTZ R138, R139, R132, !PT ;  /* 0x000000848b8a7209 */ /* 0x002fe40007810000 */
[----:B---3--:R-:W-:Y:S05]  /*8660*/  FMNMX.FTZ R141, R140, R133, !PT ;  /* 0x000000858c8d7209 */ /* 0x008fea0007810000 */
[----:B------:R-:W1:Y:S08]  /*8670*/  SHFL.BFLY PT, R133, R138, 0x1, 0x1f ;  /* 0x0c201f008a857f89 */ /* 0x000e7000000e0000 */
[----:B------:R-:W3:Y:S01]  /*8680*/  SHFL.BFLY PT, R134, R141, 0x1, 0x1f ;  /* 0x0c201f008d867f89 */ /* 0x000ee200000e0000 */
[----:B-1----:R-:W-:Y:S02]  /*8690*/  FMNMX.FTZ R133, R138, R133, !PT ;  /* 0x000000858a857209 */ /* 0x002fe40007810000 */
[----:B---3--:R-:W-:Y:S03]  /*86a0*/  FMNMX.FTZ R134, R141, R134, !PT ;  /* 0x000000868d867209 */ /* 0x008fe60007810000 */
[C---:B------:R-:W-:Y:S01]  /*86b0*/  FADD.FTZ R132, -R133.reuse, R0 ;  /* 0x0000000085847221 */ /* 0x040fe20000010100 */
[----:B------:R-:W-:Y:S01]  /*86c0*/  FSETP.NEU.FTZ.AND P0, PT, R133, -INF , PT ;  /* 0xff8000008500780b */ /* 0x000fe20003f1d000 */
[----:B------:R-:W-:Y:S01]  /*86d0*/  LDSM.16.MT88.4 R140, [R157+0xc000] ;  /* 0x00c000009d8c783b */ /* 0x000fe20000004200 */
[C---:B------:R-:W-:Y:S01]  /*86e0*/  FSETP.NEU.FTZ.AND P3, PT, R134.reuse, -INF , PT ;  /* 0xff8000008600780b */ /* 0x040fe20003f7d000 */
[----:B------:R-:W-:Y:S01]  /*86f0*/  FADD.FTZ R136, -R134, R137 ;  /* 0x0000008986887221 */ /* 0x000fe20000010100 */
[C---:B--2---:R-:W-:Y:S03]  /*8700*/  FMUL.FTZ R0, R135.reuse, R132 ;  /* 0x0000008487007220 */ /* 0x044fe60000410000 */
[C---:B------:R-:W-:Y:S01]  /*8710*/  FMUL.FTZ R132, R135.reuse, R136 ;  /* 0x0000008887847220 */ /* 0x040fe20000410000 */
[C---:B------:R-:W-:Y:S01]  /*8720*/  FMUL.FTZ R168, R135.reuse, R134 ;  /* 0x0000008687a87220 */ /* 0x040fe20000410000 */
[----:B------:R-:W1:Y:S01]  /*8730*/  LDSM.16.MT88.4 R136, [R156+0xc000] ;  /* 0x00c000009c88783b */ /* 0x000e620000004200 */
[----:B------:R-:W-:Y:S01]  /*8740*/  FMUL.FTZ R166, R135, R133 ;  /* 0x0000008587a67220 */ /* 0x000fe20000410000 */
[----:B------:R-:W2:Y:S02]  /*8750*/  MUFU.EX2 R0, R0 ;  /* 0x0000000000007308 */ /* 0x000ea40000000800 */
[----:B------:R-:W-:Y:S02]  /*8760*/  FSEL R168, R168, RZ, P3 ;  /* 0x000000ffa8a87208 */ /* 0x000fe40001800000 */
[----:B------:R-:W-:Y:S06]  /*8770*/  FSEL R166, R166, RZ, P0 ;  /* 0x000000ffa6a67208 */ /* 0x000fec0000000000 */
[----:B------:R-:W3:Y:S01]  /*8780*/  MUFU.EX2 R132, R132 ;  /* 0x0000008400847308 */ /* 0x000ee20000000800 */
[----:B------:R-:W-:Y:S01]  /*8790*/  ISETP.NE.AND P0, PT, R221, -0x1, PT ;  /* 0xffffffffdd00780c */ /* 0x000fe20003f05270 */
[-CC-:B------:R-:W-:Y:S01]  /*87a0*/  FFMA.FTZ R163, R9, R135.reuse, -R168.reuse ;  /* 0x0000008709a37223 */ /* 0x180fe200000108a8 */
[-C--:B------:R-:W-:Y:S01]  /*87b0*/  FFMA.FTZ R161, R4, R135.reuse, -R168 ;  /* 0x0000008704a17223 */ /* 0x080fe200000108a8 */
[-CC-:B------:R-:W-:Y:S01]  /*87c0*/  FFMA.FTZ R165, R10, R135.reuse, -R166.reuse ;  /* 0x000000870aa57223 */ /* 0x180fe200000108a6 */
[-C--:B------:R-:W-:Y:S01]  /*87d0*/  FFMA.FTZ R162, R11, R135.reuse, -R166 ;  /* 0x000000870ba27223 */ /* 0x080fe200000108a6 */
[-C--:B------:R-:W-:Y:S01]  /*87e0*/  FFMA.FTZ R159, R5, R135.reuse, -R168 ;  /* 0x00000087059f7223 */ /* 0x080fe200000108a8 */
[-CC-:B------:R-:W-:Y:S01]  /*87f0*/  FFMA.FTZ R167, R6, R135.reuse, -R166.reuse ;  /* 0x0000008706a77223 */ /* 0x180fe200000108a6 */
[-C--:B------:R-:W-:Y:S01]  /*8800*/  FFMA.FTZ R164, R7, R135.reuse, -R166 ;  /* 0x0000008707a47223 */ /* 0x080fe200000108a6 */
[----:B------:R-:W-:Y:S01]  /*8810*/  FFMA.FTZ R160, R8, R135, -R168 ;  /* 0x0000008708a07223 */ /* 0x000fe200000108a8 */
[----:B------:R-:W-:Y:S01]  /*8820*/  MUFU.EX2 R161, R161 ;  /* 0x000000a100a17308 */ /* 0x000fe20000000800 */
[----:B------:R-:W-:Y:S01]  /*8830*/  IADD3 R8, PT, PT, R156, 0xc000, RZ ;  /* 0x0000c0009c087810 */ /* 0x000fe20007ffe0ff */
[C---:B--2---:R-:W-:Y:S01]  /*8840*/  FMUL.FTZ R6, R0.reuse, R130 ;  /* 0x0000008200067220 */ /* 0x044fe20000410000 */
[----:B------:R-:W-:Y:S07]  /*8850*/  FMUL.FTZ R7, R0, R131 ;  /* 0x0000008300077220 */ /* 0x000fee0000410000 */
[----:B------:R-:W2:Y:S01]  /*8860*/  MUFU.EX2 R159, R159 ;  /* 0x0000009f009f7308 */ /* 0x000ea20000000800 */
[----:B------:R-:W-:Y:S01]  /*8870*/  @P2 IADD3 R158, PT, PT, R8, -0x40, RZ ;  /* 0xffffffc0089e2810 */ /* 0x000fe20007ffe0ff */
[C---:B---3--:R-:W-:Y:S01]  /*8880*/  FMUL.FTZ R4, R132.reuse, R128 ;  /* 0x0000008084047220 */ /* 0x048fe20000410000 */
[----:B------:R-:W-:Y:S07]  /*8890*/  FMUL.FTZ R5, R132, R129 ;  /* 0x0000008184057220 */ /* 0x000fee0000410000 */
[----:B------:R-:W-:Y:S01]  /*88a0*/  MUFU.EX2 R167, R167 ;  /* 0x000000a700a77308 */ /* 0x000fe20000000800 */
[C---:B------:R-:W-:Y:S01]  /*88b0*/  FMUL.FTZ R10, R0.reuse, R126 ;  /* 0x0000007e000a7220 */ /* 0x040fe20000410000 */
[----:B------:R-:W3:Y:S01]  /*88c0*/  LDSM.16.MT88.4 R144, [R158] ;  /* 0x000000009e90783b */ /* 0x000ee20000004200 */
[----:B------:R-:W-:Y:S07]  /*88d0*/  FMUL.FTZ R11, R0, R127 ;  /* 0x0000007f000b7220 */ /* 0x000fee0000410000 */
[----:B------:R-:W4:Y:S01]  /*88e0*/  MUFU.EX2 R164, R164 ;  /* 0x000000a400a47308 */ /* 0x000f220000000800 */
[C---:B------:R-:W-:Y:S01]  /*88f0*/  FMUL.FTZ R8, R132.reuse, R124 ;  /* 0x0000007c84087220 */ /* 0x040fe20000410000 */
[----:B------:R-:W-:Y:S01]  /*8900*/  FMUL.FTZ R9, R132, R125 ;  /* 0x0000007d84097220 */ /* 0x000fe20000410000 */
[----:B------:R-:W-:Y:S07]  /*8910*/  IADD3 R203, PT, PT, R203, R158, RZ ;  /* 0x0000009ecbcb7210 */ /* 0x000fee0007ffe0ff */
[----:B------:R-:W-:Y:S01]  /*8920*/  MUFU.EX2 R160, R160 ;  /* 0x000000a000a07308 */ /* 0x000fe20000000800 */
[C---:B------:R-:W-:Y:S01]  /*8930*/  FMUL.FTZ R70, R0.reuse, R70 ;  /* 0x0000004600467220 */ /* 0x040fe20000410000 */
[----:B--2---:R-:W-:Y:S01]  /*8940*/  F2FP.BF16.F32.PACK_AB R128, R159, R161 ;  /* 0x000000a19f80723e */ /* 0x004fe200000010ff */
[----:B------:R-:W-:Y:S07]  /*8950*/  FMUL.FTZ R71, R0, R71 ;  /* 0x0000004700477220 */ /* 0x000fee0000410000 */
[----:B------:R-:W2:Y:S01]  /*8960*/  MUFU.EX2 R163, R163 ;  /* 0x000000a300a37308 */ /* 0x000ea20000000800 */
[----:B------:R-:W5:Y:S01]  /*8970*/  LDSM.16.MT88.4 R124, [R203] ;  /* 0x00000000cb7c783b */ /* 0x000f620000004200 */
[C---:B------:R-:W-:Y:S01]  /*8980*/  FMUL.FTZ R68, R132.reuse, R68 ;  /* 0x0000004484447220 */ /* 0x040fe20000410000 */
[----:B------:R-:W-:Y:S07]  /*8990*/  FMUL.FTZ R69, R132, R69 ;  /* 0x0000004584457220 */ /* 0x000fee0000410000 */
[----:B------:R-:W-:Y:S01]  /*89a0*/  MUFU.EX2 R165, R165 ;  /* 0x000000a500a57308 */ /* 0x000fe20000000800 */
[----:B------:R-:W-:Y:S01]  /*89b0*/  FMUL.FTZ R74, R0, R74 ;  /* 0x0000004a004a7220 */ /* 0x000fe20000410000 */
[----:B----4-:R-:W-:Y:S01]  /*89c0*/  F2FP.BF16.F32.PACK_AB R129, R164, R167 ;  /* 0x000000a7a481723e */ /* 0x010fe200000010ff */
[----:B------:R-:W-:Y:S07]  /*89d0*/  FMUL.FTZ R75, R0, R75 ;  /* 0x0000004b004b7220 */ /* 0x000fee0000410000 */
[----:B------:R-:W4:Y:S01]  /*89e0*/  MUFU.EX2 R162, R162 ;  /* 0x000000a200a27308 */ /* 0x000f220000000800 */
[C---:B------:R-:W-:Y:S01]  /*89f0*/  FMUL.FTZ R72, R132.reuse, R72 ;  /* 0x0000004884487220 */ /* 0x040fe20000410000 */
[----:B------:R-:W-:Y:S01]  /*8a00*/  FMUL.FTZ R73, R132, R73 ;  /* 0x0000004984497220 */ /* 0x000fe20000410000 */
[C---:B------:R-:W-:Y:S01]  /*8a10*/  FMUL.FTZ R78, R0.reuse, R78 ;  /* 0x0000004e004e7220 */ /* 0x040fe20000410000 */
[----:B------:R-:W-:Y:S01]  /*8a20*/  FMUL.FTZ R79, R0, R79 ;  /* 0x0000004f004f7220 */ /* 0x000fe20000410000 */
[C---:B------:R-:W-:Y:S01]  /*8a30*/  FMUL.FTZ R76, R132.reuse, R76 ;  /* 0x0000004c844c7220 */ /* 0x040fe20000410000 */
[----:B--2---:R-:W-:Y:S01]  /*8a40*/  F2FP.BF16.F32.PACK_AB R130, R163, R160 ;  /* 0x000000a0a382723e */ /* 0x004fe200000010ff */
[----:B------:R-:W-:Y:S01]  /*8a50*/  FMUL.FTZ R77, R132, R77 ;  /* 0x0000004d844d7220 */ /* 0x000fe20000410000 */
[C---:B------:R-:W-:Y:S01]  /*8a60*/  FMUL.FTZ R82, R0.reuse, R82 ;  /* 0x0000005200527220 */ /* 0x040fe20000410000 */
[----:B------:R-:W-:Y:S01]  /*8a70*/  FMUL.FTZ R83, R0, R83 ;  /* 0x0000005300537220 */ /* 0x000fe20000410000 */
[C---:B------:R-:W-:Y:S01]  /*8a80*/  FMUL.FTZ R80, R132.reuse, R80 ;  /* 0x0000005084507220 */ /* 0x040fe20000410000 */
[----:B------:R-:W-:Y:S01]  /*8a90*/  FMUL.FTZ R81, R132, R81 ;  /* 0x0000005184517220 */ /* 0x000fe20000410000 */
[-CC-:B------:R-:W-:Y:S01]  /*8aa0*/  FFMA.FTZ R179, R26, R135.reuse, -R166.reuse ;  /* 0x000000871ab37223 */ /* 0x180fe200000108a6 */
[--C-:B------:R-:W-:Y:S01]  /*8ab0*/  FFMA.FTZ R180, R27, R135, -R166.reuse ;  /* 0x000000871bb47223 */ /* 0x100fe200000108a6 */
[----:B----4-:R-:W-:Y:S01]  /*8ac0*/  F2FP.BF16.F32.PACK_AB R131, R162, R165 ;  /* 0x000000a5a283723e */ /* 0x010fe200000010ff */
[-C--:B------:R-:W-:Y:S01]  /*8ad0*/  FFMA.FTZ R182, R47, R135.reuse, -R166 ;  /* 0x000000872fb67223 */ /* 0x080fe200000108a6 */
[-C--:B------:R-:W-:Y:S01]  /*8ae0*/  FFMA.FTZ R181, R49, R135.reuse, -R168 ;  /* 0x0000008731b57223 */ /* 0x080fe200000108a8 */
[-CC-:B------:R-:W-:Y:S01]  /*8af0*/  FFMA.FTZ R183, R50, R135.reuse, -R166.reuse ;  /* 0x0000008732b77223 */ /* 0x180fe200000108a6 */
[----:B------:R-:W-:Y:S01]  /*8b00*/  FFMA.FTZ R184, R51, R135, -R166 ;  /* 0x0000008733b87223 */ /* 0x000fe200000108a6 */
[C---:B------:R-:W-:Y:S01]  /*8b10*/  FMUL.FTZ R86, R0.reuse, R86 ;  /* 0x0000005600567220 */ /* 0x040fe20000410000 */
[----:B------:R-:W-:Y:S01]  /*8b20*/  FMUL.FTZ R87, R0, R87 ;  /* 0x0000005700577220 */ /* 0x000fe20000410000 */
[C---:B-1----:R-:W-:Y:S01]  /*8b30*/  HMMA.16816.F32.BF16 R4, R128.reuse, R136, R4 ;  /* 0x000000888004723c */ /* 0x042fe20000041804 */
[----:B------:R-:W-:Y:S04]  /*8b40*/  MUFU.EX2 R179, R179 ;  /* 0x000000b300b37308 */ /* 0x000fe80000000800 */
[C---:B------:R-:W-:Y:S01]  /*8b50*/  FMUL.FTZ R84, R132.reuse, R84 ;  /* 0x0000005484547220 */ /* 0x040fe20000410000 */
[----:B------:R-:W-:Y:S01]  /*8b60*/  FMUL.FTZ R85, R132, R85 ;  /* 0x0000005584557220 */ /* 0x000fe20000410000 */
[C---:B------:R-:W-:Y:S01]  /*8b70*/  FMUL.FTZ R90, R0.reuse, R90 ;  /* 0x0000005a005a7220 */ /* 0x040fe20000410000 */
[C---:B------:R-:W-:Y:S01]  /*8b80*/  HMMA.16816.F32.BF16 R8, R128.reuse, R138, R8 ;  /* 0x0000008a8008723c */ /* 0x040fe20000041808 */
[----:B------:R-:W1:Y:S02]  /*8b90*/  LDSM.16.MT88.4 R136, [R156+0x10000] ;  /* 0x010000009c88783b */ /* 0x000e640000004200 */
[----:B------:R-:W-:Y:S01]  /*8ba0*/  MUFU.EX2 R180, R180 ;  /* 0x000000b400b47308 */ /* 0x000fe20000000800 */
[----:B------:R-:W-:Y:S01]  /*8bb0*/  FMUL.FTZ R91, R0, R91 ;  /* 0x0000005b005b7220 */ /* 0x000fe20000410000 */
[C---:B------:R-:W-:Y:S01]  /*8bc0*/  FMUL.FTZ R88, R132.reuse, R88 ;  /* 0x0000005884587220 */ /* 0x040fe20000410000 */
[----:B------:R-:W-:Y:S01]  /*8bd0*/  FMUL.FTZ R89, R132, R89 ;  /* 0x0000005984597220 */ /* 0x000fe20000410000 */
[C---:B------:R-:W-:Y:S01]  /*8be0*/  FMUL.FTZ R94, R0.reuse, R94 ;  /* 0x0000005e005e7220 */ /* 0x040fe20000410000 */
[----:B------:R-:W-:Y:S01]  /*8bf0*/  FMUL.FTZ R95, R0, R95 ;  /* 0x0000005f005f7220 */ /* 0x000fe20000410000 */
[C---:B------:R-:W-:Y:S04]  /*8c00*/  HMMA.16816.F32.BF16 R68, R128.reuse, R140, R68 ;  /* 0x0000008c8044723c */ /* 0x040fe80000041844 */
[----:B------:R-:W-:Y:S01]  /*8c10*/  MUFU.EX2 R182, R182 ;  /* 0x000000b600b67308 */ /* 0x000fe20000000800 */
[C---:B------:R-:W-:Y:S01]  /*8c20*/  FMUL.FTZ R92, R132.reuse, R92 ;  /* 0x0000005c845c7220 */ /* 0x040fe20000410000 */
[----:B------:R-:W-:Y:S01]  /*8c30*/  FMUL.FTZ R93, R132, R93 ;  /* 0x0000005d845d7220 */ /* 0x000fe20000410000 */
[C---:B------:R-:W-:Y:S01]  /*8c40*/  FMUL.FTZ R98, R0.reuse, R98 ;  /* 0x0000006200627220 */ /* 0x040fe20000410000 */
[----:B------:R-:W-:Y:S01]  /*8c50*/  FMUL.FTZ R99, R0, R99 ;  /* 0x0000006300637220 */ /* 0x000fe20000410000 */
[C---:B------:R-:W-:Y:S01]  /*8c60*/  FMUL.FTZ R96, R132.reuse, R96 ;  /* 0x0000006084607220 */ /* 0x040fe20000410000 */
[C---:B------:R-:W-:Y:S01]  /*8c70*/  HMMA.16816.F32.BF16 R72, R128.reuse, R142, R72 ;  /* 0x0000008e8048723c */ /* 0x040fe20000041848 */
[----:B------:R-:W2:Y:S03]  /*8c80*/  LDSM.16.MT88.4 R140, [R157+0x10000] ;  /* 0x010000009d8c783b */ /* 0x000ea60000004200 */
[----:B------:R-:W-:Y:S01]  /*8c90*/  MUFU.EX2 R181, R181 ;  /* 0x000000b500b57308 */ /* 0x000fe20000000800 */
[----:B------:R-:W-:Y:S01]  /*8ca0*/  FMUL.FTZ R97, R132, R97 ;  /* 0x0000006184617220 */ /* 0x000fe20000410000 */
[C---:B------:R-:W-:Y:S01]  /*8cb0*/  FMUL.FTZ R102, R0.reuse, R102 ;  /* 0x0000006600667220 */ /* 0x040fe20000410000 */
[----:B------:R-:W-:Y:S01]  /*8cc0*/  FMUL.FTZ R103, R0, R103 ;  /* 0x0000006700677220 */ /* 0x000fe20000410000 */
[C---:B------:R-:W-:Y:S01]  /*8cd0*/  FMUL.FTZ R100, R132.reuse, R100 ;  /* 0x0000006484647220 */ /* 0x040fe20000410000 */
[----:B------:R-:W-:Y:S01]  /*8ce0*/  FMUL.FTZ R101, R132, R101 ;  /* 0x0000006584657220 */ /* 0x000fe20000410000 */
[C---:B---3--:R-:W-:Y:S04]  /*8cf0*/  HMMA.16816.F32.BF16 R76, R128.reuse, R144, R76 ;  /* 0x00000090804c723c */ /* 0x048fe8000004184c */
[----:B------:R-:W-:Y:S01]  /*8d00*/  MUFU.EX2 R183, R183 ;  /* 0x000000b700b77308 */ /* 0x000fe20000000800 */
[C---:B------:R-:W-:Y:S01]  /*8d10*/  FMUL.FTZ R106, R0.reuse, R106 ;  /* 0x0000006a006a7220 */ /* 0x040fe20000410000 */
[----:B------:R-:W-:Y:S01]  /*8d20*/  FMUL.FTZ R107, R0, R107 ;  /* 0x0000006b006b7220 */ /* 0x000fe20000410000 */
[C---:B------:R-:W-:Y:S01]  /*8d30*/  FMUL.FTZ R104, R132.reuse, R104 ;  /* 0x0000006884687220 */ /* 0x040fe20000410000 */
[----:B------:R-:W-:Y:S01]  /*8d40*/  FMUL.FTZ R105, R132, R105 ;  /* 0x0000006984697220 */ /* 0x000fe20000410000 */
[C---:B------:R-:W-:Y:S01]  /*8d50*/  FMUL.FTZ R110, R0.reuse, R110 ;  /* 0x0000006e006e7220 */ /* 0x040fe20000410000 */
[C---:B------:R-:W-:Y:S01]  /*8d60*/  HMMA.16816.F32.BF16 R80, R128.reuse, R146, R80 ;  /* 0x000000928050723c */ /* 0x040fe20000041850 */
[----:B------:R-:W-:Y:S03]  /*8d70*/  LDSM.16.MT88.4 R144, [R203+0x800] ;  /* 0x00080000cb90783b */ /* 0x000fe60000004200 */
[----:B------:R-:W-:Y:S01]  /*8d80*/  MUFU.EX2 R184, R184 ;  /* 0x000000b800b87308 */ /* 0x000fe20000000800 */
[----:B------:R-:W-:Y:S01]  /*8d90*/  FMUL.FTZ R111, R0, R111 ;  /* 0x0000006f006f7220 */ /* 0x000fe20000410000 */
[C---:B------:R-:W-:Y:S01]  /*8da0*/  FMUL.FTZ R108, R132.reuse, R108 ;  /* 0x0000006c846c7220 */ /* 0x040fe20000410000 */
[----:B------:R-:W-:Y:S01]  /*8db0*/  FMUL.FTZ R109, R132, R109 ;  /* 0x0000006d846d7220 */ /* 0x000fe20000410000 */
[C---:B------:R-:W-:Y:S01]  /*8dc0*/  FMUL.FTZ R114, R0.reuse, R114 ;  /* 0x0000007200727220 */ /* 0x040fe20000410000 */
[----:B------:R-:W-:Y:S01]  /*8dd0*/  FMUL.FTZ R115, R0, R115 ;  /* 0x0000007300737220 */ /* 0x000fe20000410000 */
[C---:B-----5:R-:W-:Y:S03]  /*8de0*/  HMMA.16816.F32.BF16 R84, R128.reuse, R124, R84 ;  /* 0x0000007c8054723c */ /* 0x060fe60000041854 */
[C---:B------:R-:W-:Y:S01]  /*8df0*/  FMUL.FTZ R112, R132.reuse, R112 ;  /* 0x0000007084707220 */ /* 0x040fe20000410000 */
[----:B------:R-:W-:Y:S01]  /*8e00*/  FMUL.FTZ R113, R132, R113 ;  /* 0x0000007184717220 */ /* 0x000fe20000410000 */
[-CC-:B------:R-:W-:Y:S01]  /*8e10*/  FFMA.FTZ R170, R12, R135.reuse, -R168.reuse ;  /* 0x000000870caa7223 */ /* 0x180fe200000108a8 */
[C---:B------:R-:W-:Y:S01]  /*8e20*/  FMUL.FTZ R12, R132.reuse, R120 ;  /* 0x00000078840c7220 */ /* 0x040fe20000410000 */
[----:B------:R-:W-:Y:S01]  /*8e30*/  FFMA.FTZ R169, R13, R135, -R168 ;  /* 0x000000870da97223 */ /* 0x000fe200000108a8 */
[C---:B------:R-:W-:Y:S01]  /*8e40*/  HMMA.16816.F32.BF16 R88, R128.reuse, R126, R88 ;  /* 0x0000007e8058723c */ /* 0x040fe20000041858 */
[----:B------:R-:W3:Y:S02]  /*8e50*/  LDSM.16.MT88.4 R124, [R158+0x4000] ;  /* 0x004000009e7c783b */ /* 0x000ee40000004200 */
[----:B------:R-:W-:Y:S01]  /*8e60*/  FMUL.FTZ R13, R132, R121 ;  /* 0x00000079840d7220 */ /* 0x000fe20000410000 */
[-CC-:B------:R-:W-:Y:S01]  /*8e70*/  FFMA.FTZ R174, R14, R135.reuse, -R166.reuse ;  /* 0x000000870eae7223 */ /* 0x180fe200000108a6 */
[C---:B------:R-:W-:Y:S01]  /*8e80*/  FMUL.FTZ R14, R0.reuse, R122 ;  /* 0x0000007a000e7220 */ /* 0x040fe20000410000 */
[----:B------:R-:W-:Y:S01]  /*8e90*/  FFMA.FTZ R175, R15, R135, -R166 ;  /* 0x000000870faf7223 */ /* 0x000fe200000108a6 */
[C---:B------:R-:W-:Y:S01]  /*8ea0*/  FMUL.FTZ R15, R0.reuse, R123 ;  /* 0x0000007b000f7220 */ /* 0x040fe20000410000 */
[C---:B-1----:R-:W-:Y:S01]  /*8eb0*/  HMMA.16816.F32.BF16 R92, R128.reuse, R136, R92 ;  /* 0x00000088805c723c */ /* 0x042fe2000004185c */
[----:B------:R-:W-:Y:S01]  /*8ec0*/  LDSM.16.MT88.4 R120, [R158+0x800] ;  /* 0x000800009e78783b */ /* 0x000fe20000004200 */
[----:B------:R-:W-:Y:S01]  /*8ed0*/  MUFU.EX2 R170, R170 ;  /* 0x000000aa00aa7308 */ /* 0x000fe20000000800 */
[----:B------:R-:W-:Y:S01]  /*8ee0*/  FFMA.FTZ R167, R0, R231, R167 ;  /* 0x000000e700a77223 */ /* 0x000fe200000100a7 */
[-CC-:B------:R-:W-:Y:S01]  /*8ef0*/  FFMA.FTZ R172, R16, R135.reuse, -R168.reuse ;  /* 0x0000008710ac7223 */ /* 0x180fe200000108a8 */
[C---:B------:R-:W-:Y:S07]  /*8f00*/  FMUL.FTZ R16, R132.reuse, R116 ;  /* 0x0000007484107220 */ /* 0x040fee0000410000 */
[----:B------:R-:W1:Y:S01]  /*8f10*/  MUFU.EX2 R169, R169 ;  /* 0x000000a900a97308 */ /* 0x000e620000000800 */
[----:B------:R-:W-:Y:S01]  /*8f20*/  FFMA.FTZ R171, R17, R135, -R168 ;  /* 0x0000008711ab7223 */ /* 0x000fe200000108a8 */
[C---:B------:R-:W-:Y:S01]  /*8f30*/  HMMA.16816.F32.BF16 R96, R128.reuse, R138, R96 ;  /* 0x0000008a8060723c */ /* 0x040fe20000041860 */
[----:B------:R-:W4:Y:S07]  /*8f40*/  LDSM.16.MT88.4 R136, [R203+0x4000] ;  /* 0x00400000cb88783b */ /* 0x000f2e0000004200 */
[----:B------:R-:W-:Y:S01]  /*8f50*/  MUFU.EX2 R174, R174 ;  /* 0x000000ae00ae7308 */ /* 0x000fe20000000800 */
[----:B------:R-:W-:Y:S01]  /*8f60*/  FMUL.FTZ R17, R132, R117 ;  /* 0x0000007584117220 */ /* 0x000fe20000410000 */
[-CC-:B------:R-:W-:Y:S01]  /*8f70*/  FFMA.FTZ R173, R18, R135.reuse, -R166.reuse ;  /* 0x0000008712ad7223 */ /* 0x180fe200000108a6 */
[C---:B------:R-:W-:Y:S07]  /*8f80*/  FMUL.FTZ R18, R0.reuse, R118 ;  /* 0x0000007600127220 */ /* 0x040fee0000410000 */
[----:B------:R-:W5:Y:S01]  /*8f90*/  MUFU.EX2 R175, R175 ;  /* 0x000000af00af7308 */ /* 0x000f620000000800 */
[--C-:B------:R-:W-:Y:S01]  /*8fa0*/  FFMA.FTZ R176, R19, R135, -R166.reuse ;  /* 0x0000008713b07223 */ /* 0x100fe200000108a6 */
[C---:B--2---:R-:W-:Y:S08]  /*8fb0*/  HMMA.16816.F32.BF16 R100, R128.reuse, R140, R100 ;  /* 0x0000008c8064723c */ /* 0x044ff00000041864 */
[----:B------:R-:W-:Y:S01]  /*8fc0*/  MUFU.EX2 R172, R172 ;  /* 0x000000ac00ac7308 */ /* 0x000fe20000000800 */
[----:B------:R-:W-:Y:S01]  /*8fd0*/  FMUL.FTZ R19, R0, R119 ;  /* 0x0000007700137220 */ /* 0x000fe20000410000 */
[----:B-1----:R-:W-:Y:S01]  /*8fe0*/  F2FP.BF16.F32.PACK_AB R116, R169, R170 ;  /* 0x000000aaa974723e */ /* 0x002fe200000010ff */
[-CC-:B------:R-:W-:Y:S07]  /*8ff0*/  FFMA.FTZ R177, R22, R135.reuse, -R166.reuse ;  /* 0x0000008716b17223 */ /* 0x180fee00000108a6 */
[----:B------:R-:W1:Y:S01]  /*9000*/  MUFU.EX2 R171, R171 ;  /* 0x000000ab00ab7308 */ /* 0x000e620000000800 */
[----:B------:R-:W-:Y:S01]  /*9010*/  FFMA.FTZ R178, R23, R135, -R166 ;  /* 0x0000008717b27223 */ /* 0x000fe200000108a6 */
[C---:B------:R-:W-:Y:S01]  /*9020*/  HMMA.16816.F32.BF16 R104, R128.reuse, R142, R104 ;  /* 0x0000008e8068723c */ /* 0x040fe20000041868 */
[----:B------:R-:W-:Y:S07]  /*9030*/  LDSM.16.MT88.4 R140, [R157+0xc800] ;  /* 0x00c800009d8c783b */ /* 0x000fee0000004200 */
[----:B------:R-:W-:Y:S01]  /*9040*/  MUFU.EX2 R173, R173 ;  /* 0x000000ad00ad7308 */ /* 0x000fe20000000800 */
[----:B------:R-:W-:Y:S01]  /*9050*/  F2FP.BF16.F32.PACK_AB R23, R180, R179 ;  /* 0x000000b3b417723e */ /* 0x000fe200000010ff */
[-CC-:B------:R-:W-:Y:S01]  /*9060*/  FFMA.FTZ R20, R20, R135.reuse, -R168.reuse ;  /* 0x0000008714147223 */ /* 0x180fe200000108a8 */
[----:B-----5:R-:W-:Y:S07]  /*9070*/  F2FP.BF16.F32.PACK_AB R117, R175, R174 ;  /* 0x000000aeaf75723e */ /* 0x020fee00000010ff */
[----:B------:R-:W2:Y:S01]  /*9080*/  MUFU.EX2 R176, R176 ;  /* 0x000000b000b07308 */ /* 0x000ea20000000800 */
[-CC-:B------:R-:W-:Y:S01]  /*9090*/  FFMA.FTZ R52, R52, R135.reuse, -R168.reuse ;  /* 0x0000008734347223 */ /* 0x180fe200000108a8 */
[-C--:B------:R-:W-:Y:S01]  /*90a0*/  FFMA.FTZ R53, R53, R135.reuse, -R168 ;  /* 0x0000008735357223 */ /* 0x080fe200000108a8 */
[C---:B---3--:R-:W-:Y:S07]  /*90b0*/  HMMA.16816.F32.BF16 R108, R128.reuse, R124, R108 ;  /* 0x0000007c806c723c */ /* 0x048fee000004186c */
[----:B------:R-:W-:Y:S01]  /*90c0*/  MUFU.EX2 R177, R177 ;  /* 0x000000b100b17308 */ /* 0x000fe20000000800 */
[----:B-1----:R-:W-:Y:S01]  /*90d0*/  F2FP.BF16.F32.PACK_AB R118, R171, R172 ;  /* 0x000000acab76723e */ /* 0x002fe200000010ff */
[-CC-:B------:R-:W-:Y:S08]  /*90e0*/  FFMA.FTZ R54, R54, R135.reuse, -R166.reuse ;  /* 0x0000008736367223 */ /* 0x180ff000000108a6 */
[----:B------:R-:W-:Y:S01]  /*90f0*/  MUFU.EX2 R52, R52 ;  /* 0x0000003400347308 */ /* 0x000fe20000000800 */
[----:B------:R-:W-:Y:S01]  /*9100*/  FFMA.FTZ R55, R55, R135, -R166 ;  /* 0x0000008737377223 */ /* 0x000fe200000108a6 */
[----:B------:R-:W-:Y:S01]  /*9110*/  FADD.FTZ R164, R164, R167 ;  /* 0x000000a7a4a47221 */ /* 0x000fe20000010000 */
[C---:B------:R-:W-:Y:S01]  /*9120*/  HMMA.16816.F32.BF16 R112, R128.reuse, R126, R112 ;  /* 0x0000007e8070723c */ /* 0x040fe20000041870 */
[----:B------:R-:W1:Y:S06]  /*9130*/  LDSM.16.MT88.4 R124, [R156+0xc800] ;  /* 0x00c800009c7c783b */ /* 0x000e6c0000004200 */
[----:B------:R-:W-:Y:S01]  /*9140*/  MUFU.EX2 R53, R53 ;  /* 0x0000003500357308 */ /* 0x000fe20000000800 */
[----:B--2---:R-:W-:Y:S01]  /*9150*/  F2FP.BF16.F32.PACK_AB R119, R176, R173 ;  /* 0x000000adb077723e */ /* 0x004fe200000010ff */
[----:B------:R-:W-:Y:S08]  /*9160*/  FFMA.FTZ R161, R132, R233, R161 ;  /* 0x000000e984a17223 */ /* 0x000ff000000100a1 */
[----:B------:R-:W-:Y:S01]  /*9170*/  MUFU.EX2 R54, R54 ;  /* 0x0000003600367308 */ /* 0x000fe20000000800 */
[C---:B----4-:R-:W-:Y:S09]  /*9180*/  HMMA.16816.F32.BF16 R12, R128.reuse, R136, R12 ;  /* 0x00000088800c723c */ /* 0x050ff2000004180c */
[----:B------:R-:W-:Y:S01]  /*9190*/  MUFU.EX2 R55, R55 ;  /* 0x0000003700377308 */ /* 0x000fe20000000800 */
[----:B------:R-:W-:Y:S09]  /*91a0*/  FADD.FTZ R161, R159, R161 ;  /* 0x000000a19fa17221 */ /* 0x000ff20000010000 */
[----:B------:R-:W2:Y:S01]  /*91b0*/  MUFU.EX2 R178, R178 ;  /* 0x000000b200b27308 */ /* 0x000ea20000000800 */
[----:B------:R-:W-:Y:S01]  /*91c0*/  FADD.FTZ R160, R160, R161 ;  /* 0x000000a1a0a07221 */ /* 0x000fe20000010000 */
[----:B------:R-:W-:Y:S01]  /*91d0*/  HMMA.16816.F32.BF16 R16, R128, R138, R16 ;  /* 0x0000008a8010723c */ /* 0x000fe20000041810 */
[----:B------:R-:W-:Y:S02]  /*91e0*/  LDSM.16.MT88.4 R128, [R156+0xd000] ;  /* 0x00d000009c80783b */ /* 0x000fe40000004200 */
[----:B------:R-:W-:Y:S04]  /*91f0*/  FADD.FTZ R163, R163, R160 ;  /* 0x000000a0a3a37221 */ /* 0x000fe80000010000 */
[----:B------:R-:W-:Y:S02]  /*9200*/  FADD.FTZ R170, R170, R163 ;  /* 0x000000a3aaaa7221 */ /* 0x000fe40000010000 */
[----:B------:R-:W-:Y:S02]  /*9210*/  LDSM.16.MT88.4 R136, [R157+0xd000] ;  /* 0x00d000009d88783b */ /* 0x000fe40000004200 */
[----:B------:R-:W-:Y:S04]  /*9220*/  FADD.FTZ R169, R169, R170 ;  /* 0x000000aaa9a97221 */ /* 0x000fe80000010000 */
[----:B------:R-:W-:Y:S04]  /*9230*/  FADD.FTZ R172, R172, R169 ;  /* 0x000000a9acac7221 */ /* 0x000fe80000010000 */
[----:B------:R-:W-:Y:S01]  /*9240*/  FADD.FTZ R172, R171, R172 ;  /* 0x000000acabac7221 */ /* 0x000fe20000010000 */
[C---:B-1----:R-:W-:Y:S08]  /*9250*/  HMMA.16816.F32.BF16 R4, R116.reuse, R124, R4 ;  /* 0x0000007c7404723c */ /* 0x042ff00000041804 */
[C---:B------:R-:W-:Y:S01]  /*9260*/  HMMA.16816.F32.BF16 R8, R116.reuse, R126, R8 ;  /* 0x0000007e7408723c */ /* 0x040fe20000041808 */
[----:B------:R-:W1:Y:S07]  /*9270*/  LDSM.16.MT88.4 R124, [R158+0x4800] ;  /* 0x004800009e7c783b */ /* 0x000e6e0000004200 */
[C---:B------:R-:W-:Y:S08]  /*9280*/  HMMA.16816.F32.BF16 R68, R116.reuse, R140, R68 ;  /* 0x0000008c7444723c */ /* 0x040ff00000041844 */
[C---:B------:R-:W-:Y:S01]  /*9290*/  HMMA.16816.F32.BF16 R72, R116.reuse, R142, R72 ;  /* 0x0000008e7448723c */ /* 0x040fe20000041848 */
[----:B------:R-:W-:Y:S07]  /*92a0*/  LDSM.16.MT88.4 R140, [R158+0x1000] ;  /* 0x001000009e8c783b */ /* 0x000fee0000004200 */
[C---:B------:R-:W-:Y:S08]  /*92b0*/  HMMA.16816.F32.BF16 R76, R116.reuse, R120, R76 ;  /* 0x00000078744c723c */ /* 0x040ff0000004184c */
        /* <DEDUP_REMOVED lines=8> */
[C---:B------:R-:W-:Y:S01]  /*9340*/  HMMA.16816.F32.BF16 R100, R116.reuse, R152, R100 ;  /* 0x000000987464723c */ /* 0x040fe20000041864 */
[----:B------:R-:W-:Y:S02]  /*9350*/  MUFU.EX2 R153, R20 ;  /* 0x0000001400997308 */ /* 0x000fe40000000800 */
[--C-:B------:R-:W-:Y:S01]  /*9360*/  FFMA.FTZ R152, R21, R135, -R168.reuse ;  /* 0x0000008715987223 */ /* 0x100fe200000108a8 */
[----:B--2---:R-:W-:Y:S04]  /*9370*/  F2FP.BF16.F32.PACK_AB R21, R178, R177 ;  /* 0x000000b1b215723e */ /* 0x004fe800000010ff */
[C---:B------:R-:W-:Y:S03]  /*9380*/  HMMA.16816.F32.BF16 R104, R116.reuse, R154, R104 ;  /* 0x0000009a7468723c */ /* 0x040fe60000041868 */
[----:B------:R-:W2:Y:S01]  /*9390*/  MUFU.EX2 R152, R152 ;  /* 0x0000009800987308 */ /* 0x000ea20000000800 */
[-CC-:B------:R-:W-:Y:S01]  /*93a0*/  FFMA.FTZ R154, R24, R135.reuse, -R168.reuse ;  /* 0x00000087189a7223 */ /* 0x180fe200000108a8 */
[----:B------:R-:W-:Y:S02]  /*93b0*/  FFMA.FTZ R155, R25, R135, -R168 ;  /* 0x00000087199b7223 */ /* 0x000fe400000108a8 */
[----:B------:R-:W5:Y:S01]  /*93c0*/  LDSM.16.MT88.4 R24, [R157+0x11000] ;  /* 0x011000009d18783b */ /* 0x000f620000004200 */
[C---:B-1----:R-:W-:Y:S05]  /*93d0*/  HMMA.16816.F32.BF16 R108, R116.reuse, R124, R108 ;  /* 0x0000007c746c723c */ /* 0x042fea000004186c */
[----:B------:R-:W-:Y:S10]  /*93e0*/  MUFU.EX2 R154, R154 ;  /* 0x0000009a009a7308 */ /* 0x000ff40000000800 */
[----:B------:R-:W1:Y:S01]  /*93f0*/  MUFU.EX2 R155, R155 ;  /* 0x0000009b009b7308 */ /* 0x000e620000000800 */
[C---:B--2---:R-:W-:Y:S01]  /*9400*/  F2FP.BF16.F32.PACK_AB R20, R152.reuse, R153 ;  /* 0x000000999814723e */ /* 0x044fe200000010ff */
[C---:B------:R-:W-:Y:S01]  /*9410*/  HMMA.16816.F32.BF16 R112, R116.reuse, R126, R112 ;  /* 0x0000007e7470723c */ /* 0x040fe20000041870 */
[----:B------:R-:W-:Y:S02]  /*9420*/  LDSM.16.MT88.4 R124, [R158+0x1800] ;  /* 0x001800009e7c783b */ /* 0x000fe40000004200 */
[----:B------:R-:W-:Y:S04]  /*9430*/  FADD.FTZ R153, R153, R172 ;  /* 0x000000ac99997221 */ /* 0x000fe80000010000 */
[----:B------:R-:W-:Y:S01]  /*9440*/  FADD.FTZ R153, R152, R153 ;  /* 0x0000009998997221 */ /* 0x000fe20000010000 */
[C---:B---3--:R-:W-:Y:S03]  /*9450*/  HMMA.16816.F32.BF16 R12, R116.reuse, R120, R12 ;  /* 0x00000078740c723c */ /* 0x048fe6000004180c */
[C---:B-1----:R-:W-:Y:S01]  /*9460*/  F2FP.BF16.F32.PACK_AB R22, R155.reuse, R154 ;  /* 0x0000009a9b16723e */ /* 0x042fe200000010ff */
[----:B------:R-:W-:Y:S04]  /*9470*/  FADD.FTZ R154, R154, R153 ;  /* 0x000000999a9a7221 */ /* 0x000fe80000010000 */
[----:B------:R-:W-:Y:S01]  /*9480*/  HMMA.16816.F32.BF16 R16, R116, R122, R16 ;  /* 0x0000007a7410723c */ /* 0x000fe20000041810 */
[----:B------:R-:W1:Y:S02]  /*9490*/  LDSM.16.MT88.4 R116, [R158+0x5000] ;  /* 0x005000009e74783b */ /* 0x000e640000004200 */
[----:B------:R-:W-:Y:S05]  /*94a0*/  FADD.FTZ R154, R155, R154 ;  /* 0x0000009a9b9a7221 */ /* 0x000fea0000010000 */
[C---:B------:R-:W-:Y:S01]  /*94b0*/  HMMA.16816.F32.BF16 R4, R20.reuse, R128, R4 ;  /* 0x000000801404723c */ /* 0x040fe20000041804 */
[----:B------:R-:W2:Y:S07]  /*94c0*/  LDSM.16.MT88.4 R120, [R203+0x5000] ;  /* 0x00500000cb78783b */ /* 0x000eae0000004200 */
[C---:B------:R-:W-:Y:S01]  /*94d0*/  HMMA.16816.F32.BF16 R8, R20.reuse, R130, R8 ;  /* 0x000000821408723c */ /* 0x040fe20000041808 */
[----:B------:R-:W-:Y:S07]  /*94e0*/  LDSM.16.MT88.4 R128, [R203+0x1800] ;  /* 0x00180000cb80783b */ /* 0x000fee0000004200 */
[C---:B------:R-:W-:Y:S08]  /*94f0*/  HMMA.16816.F32.BF16 R68, R20.reuse, R136, R68 ;  /* 0x000000881444723c */ /* 0x040ff00000041844 */
[C---:B------:R-:W-:Y:S01]  /*9500*/  HMMA.16816.F32.BF16 R72, R20.reuse, R138, R72 ;  /* 0x0000008a1448723c */ /* 0x040fe20000041848 */
[----:B------:R-:W-:Y:S07]  /*9510*/  LDSM.16.MT88.4 R136, [R158+0x5800] ;  /* 0x005800009e88783b */ /* 0x000fee0000004200 */
[C---:B------:R-:W-:Y:S03]  /*9520*/  HMMA.16816.F32.BF16 R76, R20.reuse, R140, R76 ;  /* 0x0000008c144c723c */ /* 0x040fe6000004184c */
[-CC-:B------:R-:W-:Y:S01]  /*9530*/  FFMA.FTZ R141, R28, R135.reuse, -R168.reuse ;  /* 0x000000871c8d7223 */ /* 0x180fe200000108a8 */
[-C--:B------:R-:W-:Y:S04]  /*9540*/  FFMA.FTZ R140, R29, R135.reuse, -R168 ;  /* 0x000000871d8c7223 */ /* 0x080fe800000108a8 */
[C---:B------:R-:W-:Y:S01]  /*9550*/  HMMA.16816.F32.BF16 R80, R20.reuse, R142, R80 ;  /* 0x0000008e1450723c */ /* 0x040fe20000041850 */
[----:B------:R-:W-:Y:S02]  /*9560*/  MUFU.EX2 R141, R141 ;  /* 0x0000008d008d7308 */ /* 0x000fe40000000800 */
[-C--:B------:R-:W-:Y:S01]  /*9570*/  FFMA.FTZ R143, R30, R135.reuse, -R166 ;  /* 0x000000871e8f7223 */ /* 0x080fe200000108a6 */
[-C--:B------:R-:W-:Y:S07]  /*9580*/  FFMA.FTZ R142, R33, R135.reuse, -R168 ;  /* 0x00000087218e7223 */ /* 0x080fee00000108a8 */
[----:B------:R-:W3:Y:S01]  /*9590*/  MUFU.EX2 R140, R140 ;  /* 0x0000008c008c7308 */ /* 0x000ee20000000800 */
[C---:B----4-:R-:W-:Y:S09]  /*95a0*/  HMMA.16816.F32.BF16 R84, R20.reuse, R144, R84 ;  /* 0x000000901454723c */ /* 0x050ff20000041854 */
[----:B------:R-:W-:Y:S01]  /*95b0*/  MUFU.EX2 R143, R143 ;  /* 0x0000008f008f7308 */ /* 0x000fe20000000800 */
[-C--:B------:R-:W-:Y:S01]  /*95c0*/  FFMA.FTZ R144, R31, R135.reuse, -R166 ;  /* 0x000000871f907223 */ /* 0x080fe200000108a6 */
[-C--:B------:R-:W-:Y:S01]  /*95d0*/  FFMA.FTZ R145, R32, R135.reuse, -R168 ;  /* 0x0000008720917223 */ /* 0x080fe200000108a8 */
[----:B------:R-:W-:Y:S07]  /*95e0*/  LDSM.16.MT88.4 R28, [R157+0xd800] ;  /* 0x00d800009d1c783b */ /* 0x000fee0000004200 */
[----:B------:R-:W-:Y:S01]  /*95f0*/  MUFU.EX2 R142, R142 ;  /* 0x0000008e008e7308 */ /* 0x000fe20000000800 */
[C---:B------:R-:W-:Y:S09]  /*9600*/  HMMA.16816.F32.BF16 R88, R20.reuse, R146, R88 ;  /* 0x000000921458723c */ /* 0x040ff20000041858 */
[----:B------:R-:W4:Y:S01]  /*9610*/  MUFU.EX2 R144, R144 ;  /* 0x0000009000907308 */ /* 0x000f220000000800 */
[-CC-:B------:R-:W-:Y:S01]  /*9620*/  FFMA.FTZ R146, R34, R135.reuse, -R166.reuse ;  /* 0x0000008722927223 */ /* 0x180fe200000108a6 */
[-C--:B------:R-:W-:Y:S02]  /*9630*/  FFMA.FTZ R147, R35, R135.reuse, -R166 ;  /* 0x0000008723937223 */ /* 0x080fe400000108a6 */
[----:B------:R-:W-:Y:S06]  /*9640*/  LDSM.16.MT88.4 R32, [R156+0x11800] ;  /* 0x011800009c20783b */ /* 0x000fec0000004200 */
[----:B------:R-:W4:Y:S01]  /*9650*/  MUFU.EX2 R145, R145 ;  /* 0x0000009100917308 */ /* 0x000f220000000800 */
[C---:B-----5:R-:W-:Y:S03]  /*9660*/  HMMA.16816.F32.BF16 R92, R20.reuse, R148, R92 ;  /* 0x00000094145c723c */ /* 0x060fe6000004185c */
[-CC-:B------:R-:W-:Y:S01]  /*9670*/  FFMA.FTZ R149, R36, R135.reuse, -R168.reuse ;  /* 0x0000008724957223 */ /* 0x180fe200000108a8 */
[-C--:B------:R-:W-:Y:S05]  /*9680*/  FFMA.FTZ R148, R37, R135.reuse, -R168 ;  /* 0x0000008725947223 */ /* 0x080fea00000108a8 */
[----:B------:R-:W-:Y:S01]  /*9690*/  MUFU.EX2 R146, R146 ;  /* 0x0000009200927308 */ /* 0x000fe20000000800 */
[C---:B------:R-:W-:Y:S09]  /*96a0*/  HMMA.16816.F32.BF16 R96, R20.reuse, R150, R96 ;  /* 0x000000961460723c */ /* 0x040ff20000041860 */
[----:B------:R-:W5:Y:S01]  /*96b0*/  MUFU.EX2 R147, R147 ;  /* 0x0000009300937308 */ /* 0x000f620000000800 */
[-CC-:B------:R-:W-:Y:S01]  /*96c0*/  FFMA.FTZ R150, R38, R135.reuse, -R166.reuse ;  /* 0x0000008726967223 */ /* 0x180fe200000108a6 */
[----:B------:R-:W-:Y:S08]  /*96d0*/  FFMA.FTZ R151, R39, R135, -R166 ;  /* 0x0000008727977223 */ /* 0x000ff000000108a6 */
[----:B------:R-:W-:Y:S01]  /*96e0*/  MUFU.EX2 R149, R149 ;  /* 0x0000009500957308 */ /* 0x000fe20000000800 */
[----:B------:R-:W-:Y:S01]  /*96f0*/  LDSM.16.MT88.4 R36, [R158+0x2000] ;  /* 0x002000009e24783b */ /* 0x000fe20000004200 */
[C---:B------:R-:W-:Y:S08]  /*9700*/  HMMA.16816.F32.BF16 R100, R20.reuse, R24, R100 ;  /* 0x000000181464723c */ /* 0x040ff00000041864 */
[----:B------:R-:W5:Y:S10]  /*9710*/  MUFU.EX2 R148, R148 ;  /* 0x0000009400947308 */ /* 0x000f740000000800 */
[----:B------:R-:W-:Y:S01]  /*9720*/  MUFU.EX2 R150, R150 ;  /* 0x0000009600967308 */ /* 0x000fe20000000800 */
[C---:B------:R-:W-:Y:S01]  /*9730*/  HMMA.16816.F32.BF16 R104, R20.reuse, R26, R104 ;  /* 0x0000001a1468723c */ /* 0x040fe20000041868 */
[----:B------:R-:W5:Y:S08]  /*9740*/  LDSM.16.MT88.4 R24, [R156+0xd800] ;  /* 0x00d800009c18783b */ /* 0x000f700000004200 */
[----:B------:R-:W5:Y:S01]  /*9750*/  MUFU.EX2 R151, R151 ;  /* 0x0000009700977308 */ /* 0x000f620000000800 */
[C---:B-1----:R-:W-:Y:S08]  /*9760*/  HMMA.16816.F32.BF16 R108, R20.reuse, R116, R108 ;  /* 0x00000074146c723c */ /* 0x042ff0000004186c */
[C---:B------:R-:W-:Y:S01]  /*9770*/  HMMA.16816.F32.BF16 R112, R20.reuse, R118, R112 ;  /* 0x000000761470723c */ /* 0x040fe20000041870 */
[----:B------:R-:W1:Y:S07]  /*9780*/  LDSM.16.MT88.4 R116, [R157+0x11800] ;  /* 0x011800009d74783b */ /* 0x000e6e0000004200 */
[C---:B--2---:R-:W-:Y:S08]  /*9790*/  HMMA.16816.F32.BF16 R12, R20.reuse, R120, R12 ;  /* 0x00000078140c723c */ /* 0x044ff0000004180c */
[----:B------:R-:W-:Y:S01]  /*97a0*/  HMMA.16816.F32.BF16 R16, R20, R122, R16 ;  /* 0x0000007a1410723c */ /* 0x000fe20000041810 */
[----:B------:R-:W-:Y:S02]  /*97b0*/  LDSM.16.MT88.4 R120, [R157+0x12000] ;  /* 0x012000009d78783b */ /* 0x000fe40000004200 */
[----:B---3--:R-:W-:Y:S01]  /*97c0*/  F2FP.BF16.F32.PACK_AB R20, R140, R141 ;  /* 0x0000008d8c14723e */ /* 0x008fe200000010ff */
[----:B------:R-:W-:Y:S01]  /*97d0*/  FADD.FTZ R141, R141, R154 ;  /* 0x0000009a8d8d7221 */ /* 0x000fe20000010000 */
[----:B----4-:R-:W-:Y:S02]  /*97e0*/  F2FP.BF16.F32.PACK_AB R21, R144, R143 ;  /* 0x0000008f9015723e */ /* 0x010fe400000010ff */
[----:B------:R-:W-:Y:S01]  /*97f0*/  F2FP.BF16.F32.PACK_AB R22, R142, R145 ;  /* 0x000000918e16723e */ /* 0x000fe200000010ff */
[----:B------:R-:W-:Y:S01]  /*9800*/  FADD.FTZ R140, R140, R141 ;  /* 0x0000008d8c8c7221 */ /* 0x000fe20000010000 */
[----:B-----5:R-:W-:Y:S03]  /*9810*/  F2FP.BF16.F32.PACK_AB R23, R147, R146 ;  /* 0x000000929317723e */ /* 0x020fe600000010ff */
[----:B------:R-:W-:Y:S04]  /*9820*/  FADD.FTZ R145, R145, R140 ;  /* 0x0000008c91917221 */ /* 0x000fe80000010000 */
[C---:B------:R-:W-:Y:S03]  /*9830*/  HMMA.16816.F32.BF16 R4, R20.reuse, R24, R4 ;  /* 0x000000181404723c */ /* 0x040fe60000041804 */
[----:B------:R-:W-:Y:S05]  /*9840*/  FADD.FTZ R142, R142, R145 ;  /* 0x000000918e8e7221 */ /* 0x000fea0000010000 */
[C---:B------:R-:W-:Y:S01]  /*9850*/  HMMA.16816.F32.BF16 R8, R20.reuse, R26, R8 ;  /* 0x0000001a1408723c */ /* 0x040fe20000041808 */
[----:B------:R-:W2:Y:S07]  /*9860*/  LDSM.16.MT88.4 R24, [R203+0x5800] ;  /* 0x00580000cb18783b */ /* 0x000eae0000004200 */
[C---:B------:R-:W-:Y:S08]  /*9870*/  HMMA.16816.F32.BF16 R68, R20.reuse, R28, R68 ;  /* 0x0000001c1444723c */ /* 0x040ff00000041844 */
[C---:B------:R-:W-:Y:S01]  /*9880*/  HMMA.16816.F32.BF16 R72, R20.reuse, R30, R72 ;  /* 0x0000001e1448723c */ /* 0x040fe20000041848 */
[----:B------:R-:W3:Y:S07]  /*9890*/  LDSM.16.MT88.4 R28, [R156+0xe000] ;  /* 0x00e000009c1c783b */ /* 0x000eee0000004200 */
[C---:B------:R-:W-:Y:S03]  /*98a0*/  HMMA.16816.F32.BF16 R76, R20.reuse, R124, R76 ;  /* 0x0000007c144c723c */ /* 0x040fe6000004184c */
[-C--:B------:R-:W-:Y:S05]  /*98b0*/  FFMA.FTZ R124, R46, R135.reuse, -R166 ;  /* 0x000000872e7c7223 */ /* 0x080fea00000108a6 */
[C---:B------:R-:W-:Y:S08]  /*98c0*/  HMMA.16816.F32.BF16 R80, R20.reuse, R126, R80 ;  /* 0x0000007e1450723c */ /* 0x040ff00000041850 */
[C---:B------:R-:W-:Y:S08]  /*98d0*/  HMMA.16816.F32.BF16 R84, R20.reuse, R128, R84 ;  /* 0x000000801454723c */ /* 0x040ff00000041854 */
[C---:B------:R-:W-:Y:S08]  /*98e0*/  HMMA.16816.F32.BF16 R88, R20.reuse, R130, R88 ;  /* 0x000000821458723c */ /* 0x040ff00000041858 */
[C---:B------:R-:W-:Y:S08]  /*98f0*/  HMMA.16816.F32.BF16 R92, R20.reuse, R32, R92 ;  /* 0x00000020145c723c */ /* 0x040ff0000004185c */
[C---:B------:R-:W-:Y:S01]  /*9900*/  HMMA.16816.F32.BF16 R96, R20.reuse, R34, R96 ;  /* 0x000000221460723c */ /* 0x040fe20000041860 */
[----:B------:R-:W4:Y:S07]  /*9910*/  LDSM.16.MT88.4 R32, [R157+0xe000] ;  /* 0x00e000009d20783b */ /* 0x000f2e0000004200 */
[C---:B-1----:R-:W-:Y:S08]  /*9920*/  HMMA.16816.F32.BF16 R100, R20.reuse, R116, R100 ;  /* 0x000000741464723c */ /* 0x042ff00000041864 */
[C---:B------:R-:W-:Y:S01]  /*9930*/  HMMA.16816.F32.BF16 R104, R20.reuse, R118, R104 ;  /* 0x000000761468723c */ /* 0x040fe20000041868 */
[----:B------:R-:W-:Y:S07]  /*9940*/  LDSM.16.MT88.4 R116, [R156+0x12000] ;  /* 0x012000009c74783b */ /* 0x000fee0000004200 */
[C---:B------:R-:W-:Y:S03]  /*9950*/  HMMA.16816.F32.BF16 R108, R20.reuse, R136, R108 ;  /* 0x00000088146c723c */ /* 0x040fe6000004186c */
[-CC-:B------:R-:W-:Y:S01]  /*9960*/  FFMA.FTZ R136, R40, R135.reuse, -R168.reuse ;  /* 0x0000008728887223 */ /* 0x180fe200000108a8 */
[-C--:B------:R-:W-:Y:S04]  /*9970*/  FFMA.FTZ R137, R41, R135.reuse, -R168 ;  /* 0x0000008729897223 */ /* 0x080fe800000108a8 */
[C---:B------:R-:W-:Y:S01]  /*9980*/  HMMA.16816.F32.BF16 R112, R20.reuse, R138, R112 ;  /* 0x0000008a1470723c */ /* 0x040fe20000041870 */
[----:B------:R-:W-:Y:S02]  /*9990*/  MUFU.EX2 R136, R136 ;  /* 0x0000008800887308 */ /* 0x000fe40000000800 */
[-CC-:B------:R-:W-:Y:S01]  /*99a0*/  FFMA.FTZ R139, R42, R135.reuse, -R166.reuse ;  /* 0x000000872a8b7223 */ /* 0x180fe200000108a6 */
[----:B------:R-:W-:Y:S07]  /*99b0*/  FFMA.FTZ R138, R43, R135, -R166 ;  /* 0x000000872b8a7223 */ /* 0x000fee00000108a6 */
[----:B------:R-:W1:Y:S01]  /*99c0*/  MUFU.EX2 R137, R137 ;  /* 0x0000008900897308 */ /* 0x000e620000000800 */
[----:B------:R-:W5:Y:S01]  /*99d0*/  LDSM.16.MT88.4 R40, [R203+0x2000] ;  /* 0x00200000cb28783b */ /* 0x000f620000004200 */
[C---:B--2---:R-:W-:Y:S08]  /*99e0*/  HMMA.16816.F32.BF16 R12, R20.reuse, R24, R12 ;  /* 0x00000018140c723c */ /* 0x044ff0000004180c */
[----:B------:R-:W-:Y:S10]  /*99f0*/  MUFU.EX2 R139, R139 ;  /* 0x0000008b008b7308 */ /* 0x000ff40000000800 */
[----:B------:R-:W2:Y:S01]  /*9a00*/  MUFU.EX2 R138, R138 ;  /* 0x0000008a008a7308 */ /* 0x000ea20000000800 */
[----:B------:R-:W-:Y:S01]  /*9a10*/  HMMA.16816.F32.BF16 R16, R20, R26, R16 ;  /* 0x0000001a1410723c */ /* 0x000fe20000041810 */
[----:B------:R-:W5:Y:S02]  /*9a20*/  LDSM.16.MT88.4 R24, [R158+0x6000] ;  /* 0x006000009e18783b */ /* 0x000f640000004200 */
[C---:B------:R-:W-:Y:S01]  /*9a30*/  F2FP.BF16.F32.PACK_AB R20, R148.reuse, R149 ;  /* 0x000000959414723e */ /* 0x040fe200000010ff */
[----:B------:R-:W-:Y:S01]  /*9a40*/  FADD.FTZ R149, R149, R142 ;  /* 0x0000008e95957221 */ /* 0x000fe20000010000 */
[----:B------:R-:W-:Y:S02]  /*9a50*/  F2FP.BF16.F32.PACK_AB R21, R151, R150 ;  /* 0x000000969715723e */ /* 0x000fe400000010ff */
[C---:B-1----:R-:W-:Y:S01]  /*9a60*/  F2FP.BF16.F32.PACK_AB R22, R137.reuse, R136 ;  /* 0x000000888916723e */ /* 0x042fe200000010ff */
[----:B------:R-:W-:Y:S01]  /*9a70*/  FADD.FTZ R149, R148, R149 ;  /* 0x0000009594957221 */ /* 0x000fe20000010000 */
[----:B--2---:R-:W-:Y:S03]  /*9a80*/  F2FP.BF16.F32.PACK_AB R23, R138, R139 ;  /* 0x0000008b8a17723e */ /* 0x004fe600000010ff */
[----:B------:R-:W-:Y:S04]  /*9a90*/  FADD.FTZ R136, R136, R149 ;  /* 0x0000009588887221 */ /* 0x000fe80000010000 */
[----:B------:R-:W-:Y:S01]  /*9aa0*/  FADD.FTZ R136, R137, R136 ;  /* 0x0000008889887221 */ /* 0x000fe20000010000 */
[----:B------:R-:W-:Y:S01]  /*9ab0*/  MOV R137, R134 ;  /* 0x0000008600897202 */ /* 0x000fe20000000f00 */
[C---:B---3--:R-:W-:Y:S08]  /*9ac0*/  HMMA.16816.F32.BF16 R4, R20.reuse, R28, R4 ;  /* 0x0000001c1404723c */ /* 0x048ff00000041804 */
[C---:B------:R-:W-:Y:S01]  /*9ad0*/  HMMA.16816.F32.BF16 R8, R20.reuse, R30, R8 ;  /* 0x0000001e1408723c */ /* 0x040fe20000041808 */
[----:B------:R-:W1:Y:S07]  /*9ae0*/  LDSM.16.MT88.4 R28, [R203+0x6000] ;  /* 0x00600000cb1c783b */ /* 0x000e6e0000004200 */
[C---:B----4-:R-:W-:Y:S08]  /*9af0*/  HMMA.16816.F32.BF16 R68, R20.reuse, R32, R68 ;  /* 0x000000201444723c */ /* 0x050ff00000041844 */
[C---:B------:R-:W-:Y:S01]  /*9b00*/  HMMA.16816.F32.BF16 R72, R20.reuse, R34, R72 ;  /* 0x000000221448723c */ /* 0x040fe20000041848 */
[----:B------:R-:W2:Y:S07]  /*9b10*/  LDSM.16.MT88.4 R32, [R156+0xe800] ;  /* 0x00e800009c20783b */ /* 0x000eae0000004200 */
[C---:B------:R-:W-:Y:S08]  /*9b20*/  HMMA.16816.F32.BF16 R76, R20.reuse, R36, R76 ;  /* 0x00000024144c723c */ /* 0x040ff0000004184c */
[C---:B------:R-:W-:Y:S01]  /*9b30*/  HMMA.16816.F32.BF16 R80, R20.reuse, R38, R80 ;  /* 0x000000261450723c */ /* 0x040fe20000041850 */
[----:B------:R-:W3:Y:S07]  /*9b40*/  LDSM.16.MT88.4 R36, [R157+0xe800] ;  /* 0x00e800009d24783b */ /* 0x000eee0000004200 */
[C---:B-----5:R-:W-:Y:S08]  /*9b50*/  HMMA.16816.F32.BF16 R84, R20.reuse, R40, R84 ;  /* 0x000000281454723c */ /* 0x060ff00000041854 */
[C---:B------:R-:W-:Y:S01]  /*9b60*/  HMMA.16816.F32.BF16 R88, R20.reuse, R42, R88 ;  /* 0x0000002a1458723c */ /* 0x040fe20000041858 */
[----:B------:R-:W4:Y:S07]  /*9b70*/  LDSM.16.MT88.4 R40, [R158+0x2800] ;  /* 0x002800009e28783b */ /* 0x000f2e0000004200 */
[C---:B------:R-:W-:Y:S08]  /*9b80*/  HMMA.16816.F32.BF16 R92, R20.reuse, R116, R92 ;  /* 0x00000074145c723c */ /* 0x040ff0000004185c */
[C---:B------:R-:W-:Y:S01]  /*9b90*/  HMMA.16816.F32.BF16 R96, R20.reuse, R118, R96 ;  /* 0x000000761460723c */ /* 0x040fe20000041860 */
[----:B------:R-:W-:Y:S07]  /*9ba0*/  LDSM.16.MT88.4 R116, [R156+0x12800] ;  /* 0x012800009c74783b */ /* 0x000fee0000004200 */
[C---:B------:R-:W-:Y:S03]  /*9bb0*/  HMMA.16816.F32.BF16 R100, R20.reuse, R120, R100 ;  /* 0x000000781464723c */ /* 0x040fe60000041864 */
[-CC-:B------:R-:W-:Y:S01]  /*9bc0*/  FFMA.FTZ R121, R44, R135.reuse, -R168.reuse ;  /* 0x000000872c797223 */ /* 0x180fe200000108a8 */
[-CC-:B------:R-:W-:Y:S02]  /*9bd0*/  FFMA.FTZ R120, R45, R135.reuse, -R168.reuse ;  /* 0x000000872d787223 */ /* 0x180fe400000108a8 */
[----:B------:R-:W5:Y:S02]  /*9be0*/  LDSM.16.MT88.4 R44, [R203+0x2800] ;  /* 0x00280000cb2c783b */ /* 0x000f640000004200 */
[C---:B------:R-:W-:Y:S01]  /*9bf0*/  HMMA.16816.F32.BF16 R104, R20.reuse, R122, R104 ;  /* 0x0000007a1468723c */ /* 0x040fe20000041868 */
[----:B------:R1:W-:Y:S02]  /*9c00*/  MUFU.EX2 R123, R124 ;  /* 0x0000007c007b7308 */ /* 0x0003e40000000800 */
[----:B------:R-:W-:Y:S08]  /*9c10*/  FFMA.FTZ R122, R48, R135, -R168 ;  /* 0x00000087307a7223 */ /* 0x000ff000000108a8 */
[----:B------:R-:W-:Y:S01]  /*9c20*/  MUFU.EX2 R121, R121 ;  /* 0x0000007900797308 */ /* 0x000fe20000000800 */
[----:B------:R-:W5:Y:S01]  /*9c30*/  LDSM.16.MT88.4 R48, [R157+0x12800] ;  /* 0x012800009d30783b */ /* 0x000f620000004200 */
[C---:B------:R-:W-:Y:S08]  /*9c40*/  HMMA.16816.F32.BF16 R108, R20.reuse, R24, R108 ;  /* 0x00000018146c723c */ /* 0x040ff0000004186c */
[----:B------:R-:W2:Y:S10]  /*9c50*/  MUFU.EX2 R120, R120 ;  /* 0x0000007800787308 */ /* 0x000eb40000000800 */
[----:B------:R-:W3:Y:S01]  /*9c60*/  MUFU.EX2 R122, R122 ;  /* 0x0000007a007a7308 */ /* 0x000ee20000000800 */
[----:B-1----:R-:W-:Y:S01]  /*9c70*/  LDSM.16.MT88.4 R124, [R156+0xf800] ;  /* 0x00f800009c7c783b */ /* 0x002fe20000004200 */
[C---:B------:R-:W-:Y:S07]  /*9c80*/  HMMA.16816.F32.BF16 R112, R20.reuse, R26, R112 ;  /* 0x0000001a1470723c */ /* 0x040fee0000041870 */
[----:B------:R-:W1:Y:S01]  /*9c90*/  LDSM.16.MT88.4 R24, [R158+0x6800] ;  /* 0x006800009e18783b */ /* 0x000e620000004200 */
[C---:B------:R-:W-:Y:S08]  /*9ca0*/  HMMA.16816.F32.BF16 R12, R20.reuse, R28, R12 ;  /* 0x0000001c140c723c */ /* 0x040ff0000004180c */
[----:B------:R-:W-:Y:S01]  /*9cb0*/  HMMA.16816.F32.BF16 R16, R20, R30, R16 ;  /* 0x0000001e1410723c */ /* 0x000fe20000041810 */
[----:B------:R-:W1:Y:S02]  /*9cc0*/  LDSM.16.MT88.4 R28, [R203+0x6800] ;  /* 0x00680000cb1c783b */ /* 0x000e640000004200 */
[----:B--2---:R-:W-:Y:S01]  /*9cd0*/  F2FP.BF16.F32.PACK_AB R20, R120, R121 ;  /* 0x000000797814723e */ /* 0x004fe200000010ff */
[----:B------:R-:W-:Y:S01]  /*9ce0*/  FADD.FTZ R121, R121, R136 ;  /* 0x0000008879797221 */ /* 0x000fe20000010000 */
[----:B------:R-:W-:Y:S02]  /*9cf0*/  F2FP.BF16.F32.PACK_AB R21, R182, R123 ;  /* 0x0000007bb615723e */ /* 0x000fe400000010ff */
[C---:B---3--:R-:W-:Y:S01]  /*9d00*/  F2FP.BF16.F32.PACK_AB R22, R181.reuse, R122 ;  /* 0x0000007ab516723e */ /* 0x048fe200000010ff */
[----:B------:R-:W-:Y:S01]  /*9d10*/  FADD.FTZ R121, R120, R121 ;  /* 0x0000007978797221 */ /* 0x000fe20000010000 */
[----:B------:R-:W-:Y:S03]  /*9d20*/  F2FP.BF16.F32.PACK_AB R23, R184, R183 ;  /* 0x000000b7b817723e */ /* 0x000fe600000010ff */
        /* <DEDUP_REMOVED lines=8> */
[C---:B----4-:R-:W-:Y:S08]  /*9db0*/  HMMA.16816.F32.BF16 R76, R20.reuse, R40, R76 ;  /* 0x00000028144c723c */ /* 0x050ff0000004184c */
[C---:B------:R-:W-:Y:S01]  /*9dc0*/  HMMA.16816.F32.BF16 R80, R20.reuse, R42, R80 ;  /* 0x0000002a1450723c */ /* 0x040fe20000041850 */
[----:B------:R-:W4:Y:S07]  /*9dd0*/  LDSM.16.MT88.4 R40, [R158+0x3000] ;  /* 0x003000009e28783b */ /* 0x000f2e0000004200 */
[C---:B-----5:R-:W-:Y:S08]  /*9de0*/  HMMA.16816.F32.BF16 R84, R20.reuse, R44, R84 ;  /* 0x0000002c1454723c */ /* 0x060ff00000041854 */
[C---:B------:R-:W-:Y:S01]  /*9df0*/  HMMA.16816.F32.BF16 R88, R20.reuse, R46, R88 ;  /* 0x0000002e1458723c */ /* 0x040fe20000041858 */
[----:B------:R-:W-:Y:S07]  /*9e00*/  LDSM.16.MT88.4 R44, [R156+0x13000] ;  /* 0x013000009c2c783b */ /* 0x000fee0000004200 */
[C---:B------:R-:W-:Y:S03]  /*9e10*/  HMMA.16816.F32.BF16 R92, R20.reuse, R116, R92 ;  /* 0x00000074145c723c */ /* 0x040fe6000004185c */
[-CC-:B------:R-:W-:Y:S01]  /*9e20*/  FFMA.FTZ R116, R58, R135.reuse, -R166.reuse ;  /* 0x000000873a747223 */ /* 0x180fe200000108a6 */
[-C--:B------:R-:W-:Y:S03]  /*9e30*/  FFMA.FTZ R58, R59, R135.reuse, -R166 ;  /* 0x000000873b3a7223 */ /* 0x080fe600000108a6 */
[----:B------:R-:W-:Y:S01]  /*9e40*/  MUFU.EX2 R59, R116 ;  /* 0x00000074003b7308 */ /* 0x000fe20000000800 */
[C---:B------:R-:W-:Y:S09]  /*9e50*/  HMMA.16816.F32.BF16 R96, R20.reuse, R118, R96 ;  /* 0x000000761460723c */ /* 0x040ff20000041860 */
[----:B------:R-:W-:Y:S01]  /*9e60*/  MUFU.EX2 R58, R58 ;  /* 0x0000003a003a7308 */ /* 0x000fe20000000800 */
[C---:B------:R-:W-:Y:S03]  /*9e70*/  HMMA.16816.F32.BF16 R100, R20.reuse, R48, R100 ;  /* 0x000000301464723c */ /* 0x040fe60000041864 */
[-CC-:B------:R-:W-:Y:S01]  /*9e80*/  FFMA.FTZ R48, R56, R135.reuse, -R168.reuse ;  /* 0x0000008738307223 */ /* 0x180fe200000108a8 */
[----:B------:R-:W-:Y:S05]  /*9e90*/  FFMA.FTZ R56, R57, R135, -R168 ;  /* 0x0000008739387223 */ /* 0x000fea00000108a8 */
[----:B------:R5:W-:Y:S01]  /*9ea0*/  MUFU.EX2 R57, R48 ;  /* 0x0000003000397308 */ /* 0x000be20000000800 */
[C---:B------:R-:W-:Y:S09]  /*9eb0*/  HMMA.16816.F32.BF16 R104, R20.reuse, R50, R104 ;  /* 0x000000321468723c */ /* 0x040ff20000041868 */
[----:B------:R-:W2:Y:S01]  /*9ec0*/  MUFU.EX2 R56, R56 ;  /* 0x0000003800387308 */ /* 0x000ea20000000800 */
[C---:B-1----:R-:W-:Y:S01]  /*9ed0*/  HMMA.16816.F32.BF16 R108, R20.reuse, R24, R108 ;  /* 0x00000018146c723c */ /* 0x042fe2000004186c */
[----:B-----5:R-:W-:Y:S07]  /*9ee0*/  LDSM.16.MT88.4 R48, [R157+0x13000] ;  /* 0x013000009d30783b */ /* 0x020fee0000004200 */
[C---:B------:R-:W-:Y:S01]  /*9ef0*/  HMMA.16816.F32.BF16 R112, R20.reuse, R26, R112 ;  /* 0x0000001a1470723c */ /* 0x040fe20000041870 */
[----:B------:R-:W1:Y:S07]  /*9f00*/  LDSM.16.MT88.4 R24, [R203+0x3000] ;  /* 0x00300000cb18783b */ /* 0x000e6e0000004200 */
[C---:B------:R-:W-:Y:S08]  /*9f10*/  HMMA.16816.F32.BF16 R12, R20.reuse, R28, R12 ;  /* 0x0000001c140c723c */ /* 0x040ff0000004180c */
[----:B------:R-:W-:Y:S01]  /*9f20*/  HMMA.16816.F32.BF16 R16, R20, R30, R16 ;  /* 0x0000001e1410723c */ /* 0x000fe20000041810 */
[----:B------:R-:W5:Y:S02]  /*9f30*/  LDSM.16.MT88.4 R28, [R158+0x7000] ;  /* 0x007000009e1c783b */ /* 0x000f640000004200 */
[----:B------:R-:W-:Y:S01]  /*9f40*/  F2FP.BF16.F32.PACK_AB R20, R53, R52 ;  /* 0x000000343514723e */ /* 0x000fe200000010ff */
[----:B------:R-:W-:Y:S01]  /*9f50*/  FADD.FTZ R52, R52, R181 ;  /* 0x000000b534347221 */ /* 0x000fe20000010000 */
[----:B------:R-:W-:Y:S02]  /*9f60*/  F2FP.BF16.F32.PACK_AB R21, R55, R54 ;  /* 0x000000363715723e */ /* 0x000fe400000010ff */
[----:B--2---:R-:W-:Y:S01]  /*9f70*/  F2FP.BF16.F32.PACK_AB R22, R56, R57 ;  /* 0x000000393816723e */ /* 0x004fe200000010ff */
[----:B------:R-:W-:Y:S01]  /*9f80*/  FADD.FTZ R52, R53, R52 ;  /* 0x0000003435347221 */ /* 0x000fe20000010000 */
[----:B------:R-:W-:Y:S03]  /*9f90*/  F2FP.BF16.F32.PACK_AB R23, R58, R59 ;  /* 0x0000003b3a17723e */ /* 0x000fe600000010ff */
[----:B------:R-:W-:Y:S04]  /*9fa0*/  FADD.FTZ R57, R57, R52 ;  /* 0x0000003439397221 */ /* 0x000fe80000010000 */
[C---:B------:R-:W-:Y:S03]  /*9fb0*/  HMMA.16816.F32.BF16 R4, R20.reuse, R32, R4 ;  /* 0x000000201404723c */ /* 0x040fe60000041804 */
[----:B------:R-:W-:Y:S05]  /*9fc0*/  FADD.FTZ R56, R56, R57 ;  /* 0x0000003938387221 */ /* 0x000fea0000010000 */
[C---:B------:R-:W-:Y:S01]  /*9fd0*/  HMMA.16816.F32.BF16 R8, R20.reuse, R34, R8 ;  /* 0x000000221408723c */ /* 0x040fe20000041808 */
[----:B------:R-:W-:Y:S07]  /*9fe0*/  LDSM.16.MT88.4 R32, [R157+0xf800] ;  /* 0x00f800009d20783b */ /* 0x000fee0000004200 */
[C---:B---3--:R-:W-:Y:S03]  /*9ff0*/  HMMA.16816.F32.BF16 R68, R20.reuse, R36, R68 ;  /* 0x000000241444723c */ /* 0x048fe60000041844 */
[-CC-:B------:R-:W-:Y:S01]  /*a000*/  FFMA.FTZ R37, R60, R135.reuse, -R168.reuse ;  /* 0x000000873c257223 */ /* 0x180fe200000108a8 */
[-C--:B------:R-:W-:Y:S04]  /*a010*/  FFMA.FTZ R36, R61, R135.reuse, -R168 ;  /* 0x000000873d247223 */ /* 0x080fe800000108a8 */
[C---:B------:R-:W-:Y:S01]  /*a020*/  HMMA.16816.F32.BF16 R72, R20.reuse, R38, R72 ;  /* 0x000000261448723c */ /* 0x040fe20000041848 */
[----:B------:R-:W-:Y:S02]  /*a030*/  MUFU.EX2 R37, R37 ;  /* 0x0000002500257308 */ /* 0x000fe40000000800 */
[-C--:B------:R-:W-:Y:S01]  /*a040*/  FFMA.FTZ R39, R62, R135.reuse, -R166 ;  /* 0x000000873e277223 */ /* 0x080fe200000108a6 */
[-CC-:B------:R-:W-:Y:S07]  /*a050*/  FFMA.FTZ R38, R64, R135.reuse, -R168.reuse ;  /* 0x0000008740267223 */ /* 0x180fee00000108a8 */
[----:B------:R-:W2:Y:S01]  /*a060*/  MUFU.EX2 R36, R36 ;  /* 0x0000002400247308 */ /* 0x000ea20000000800 */
[-C--:B------:R-:W-:Y:S01]  /*a070*/  FFMA.FTZ R168, R65, R135.reuse, -R168 ;  /* 0x0000008741a87223 */ /* 0x080fe200000108a8 */
[C---:B----4-:R-:W-:Y:S08]  /*a080*/  HMMA.16816.F32.BF16 R76, R20.reuse, R40, R76 ;  /* 0x00000028144c723c */ /* 0x050ff0000004184c */
[----:B------:R-:W-:Y:S01]  /*a090*/  MUFU.EX2 R39, R39 ;  /* 0x0000002700277308 */ /* 0x000fe20000000800 */
[----:B------:R-:W-:Y:S09]  /*a0a0*/  FFMA.FTZ R40, R63, R135, -R166 ;  /* 0x000000873f287223 */ /* 0x000ff200000108a6 */
[----:B------:R-:W-:Y:S01]  /*a0b0*/  MUFU.EX2 R38, R38 ;  /* 0x0000002600267308 */ /* 0x000fe20000000800 */
[C---:B------:R-:W-:Y:S09]  /*a0c0*/  HMMA.16816.F32.BF16 R80, R20.reuse, R42, R80 ;  /* 0x0000002a1450723c */ /* 0x040ff20000041850 */
[----:B------:R-:W3:Y:S01]  /*a0d0*/  MUFU.EX2 R40, R40 ;  /* 0x0000002800287308 */ /* 0x000ee20000000800 */
[C---:B--2---:R-:W-:Y:S01]  /*a0e0*/  F2FP.BF16.F32.PACK_AB R116, R36.reuse, R37 ;  /* 0x000000252474723e */ /* 0x044fe200000010ff */
[----:B------:R-:W-:Y:S01]  /*a0f0*/  FADD.FTZ R37, R37, R56 ;  /* 0x0000003825257221 */ /* 0x000fe20000010000 */
[C---:B-1----:R-:W-:Y:S03]  /*a100*/  HMMA.16816.F32.BF16 R84, R20.reuse, R24, R84 ;  /* 0x000000181454723c */ /* 0x042fe60000041854 */
[----:B------:R-:W-:Y:S01]  /*a110*/  FADD.FTZ R37, R36, R37 ;  /* 0x0000002524257221 */ /* 0x000fe20000010000 */
[----:B---3--:R-:W-:Y:S04]  /*a120*/  F2FP.BF16.F32.PACK_AB R117, R40, R39 ;  /* 0x000000272875723e */ /* 0x008fe800000010ff */
[C---:B------:R-:W-:Y:S01]  /*a130*/  HMMA.16816.F32.BF16 R88, R20.reuse, R26, R88 ;  /* 0x0000001a1458723c */ /* 0x040fe20000041858 */
[----:B------:R-:W1:Y:S07]  /*a140*/  LDSM.16.MT88.4 R24, [R203+0x7000] ;  /* 0x00700000cb18783b */ /* 0x000e6e0000004200 */
[C---:B------:R-:W-:Y:S08]  /*a150*/  HMMA.16816.F32.BF16 R92, R20.reuse, R44, R92 ;  /* 0x0000002c145c723c */ /* 0x040ff0000004185c */
[C---:B------:R-:W-:Y:S08]  /*a160*/  HMMA.16816.F32.BF16 R96, R20.reuse, R46, R96 ;  /* 0x0000002e1460723c */ /* 0x040ff00000041860 */
[C---:B------:R-:W-:Y:S08]  /*a170*/  HMMA.16816.F32.BF16 R100, R20.reuse, R48, R100 ;  /* 0x000000301464723c */ /* 0x040ff00000041864 */
[C---:B------:R-:W-:Y:S08]  /*a180*/  HMMA.16816.F32.BF16 R104, R20.reuse, R50, R104 ;  /* 0x000000321468723c */ /* 0x040ff00000041868 */
[C---:B-----5:R-:W-:Y:S01]  /*a190*/  HMMA.16816.F32.BF16 R108, R20.reuse, R28, R108 ;  /* 0x0000001c146c723c */ /* 0x060fe2000004186c */
[----:B------:R-:W2:Y:S02]  /*a1a0*/  MUFU.EX2 R29, R168 ;  /* 0x000000a8001d7308 */ /* 0x000ea40000000800 */
[-CC-:B------:R-:W-:Y:S01]  /*a1b0*/  FFMA.FTZ R28, R66, R135.reuse, -R166.reuse ;  /* 0x00000087421c7223 */ /* 0x180fe200000108a6 */
[----:B------:R-:W-:Y:S04]  /*a1c0*/  FFMA.FTZ R166, R67, R135, -R166 ;  /* 0x0000008743a67223 */ /* 0x000fe800000108a6 */
[C---:B------:R-:W-:Y:S03]  /*a1d0*/  HMMA.16816.F32.BF16 R112, R20.reuse, R30, R112 ;  /* 0x0000001e1470723c */ /* 0x040fe60000041870 */
[----:B------:R-:W-:Y:S10]  /*a1e0*/  MUFU.EX2 R28, R28 ;  /* 0x0000001c001c7308 */ /* 0x000ff40000000800 */
[----:B------:R-:W3:Y:S01]  /*a1f0*/  MUFU.EX2 R31, R166 ;  /* 0x000000a6001f7308 */ /* 0x000ee20000000800 */
[C---:B--2---:R-:W-:Y:S01]  /*a200*/  F2FP.BF16.F32.PACK_AB R118, R29.reuse, R38 ;  /* 0x000000261d76723e */ /* 0x044fe200000010ff */
[C---:B-1----:R-:W-:Y:S03]  /*a210*/  HMMA.16816.F32.BF16 R12, R20.reuse, R24, R12 ;  /* 0x00000018140c723c */ /* 0x042fe6000004180c */
[----:B------:R-:W-:Y:S04]  /*a220*/  FADD.FTZ R38, R38, R37 ;  /* 0x0000002526267221 */ /* 0x000fe80000010000 */
[----:B------:R-:W-:Y:S01]  /*a230*/  FADD.FTZ R233, R29, R38 ;  /* 0x000000261de97221 */ /* 0x000fe20000010000 */
[----:B------:R-:W-:Y:S01]  /*a240*/  HMMA.16816.F32.BF16 R16, R20, R26, R16 ;  /* 0x0000001a1410723c */ /* 0x000fe20000041810 */
[----:B------:R-:W1:Y:S02]  /*a250*/  LDSM.16.MT88.4 R20, [R158+0x3800] ;  /* 0x003800009e14783b */ /* 0x000e640000004200 */
[----:B---3--:R-:W-:Y:S07]  /*a260*/  F2FP.BF16.F32.PACK_AB R119, R31, R28 ;  /* 0x0000001c1f77723e */ /* 0x008fee00000010ff */
[C---:B------:R-:W-:Y:S01]  /*a270*/  HMMA.16816.F32.BF16 R128, R116.reuse, R124, R4 ;  /* 0x0000007c7480723c */ /* 0x040fe20000041804 */
[----:B------:R-:W2:Y:S07]  /*a280*/  LDSM.16.MT88.4 R4, [R203+0x3800] ;  /* 0x00380000cb04783b */ /* 0x000eae0000004200 */
[C---:B------:R-:W-:Y:S03]  /*a290*/  HMMA.16816.F32.BF16 R124, R116.reuse, R126, R8 ;  /* 0x0000007e747c723c */ /* 0x040fe60000041808 */
[----:B------:R-:W-:Y:S04]  /*a2a0*/  FADD.FTZ R9, R165, R164 ;  /* 0x000000a4a5097221 */ /* 0x000fe80000010000 */
[----:B------:R-:W-:Y:S01]  /*a2b0*/  FADD.FTZ R9, R162, R9 ;  /* 0x00000009a2097221 */ /* 0x000fe20000010000 */
[C---:B------:R-:W-:Y:S03]  /*a2c0*/  HMMA.16816.F32.BF16 R68, R116.reuse, R32, R68 ;  /* 0x000000207444723c */ /* 0x040fe60000041844 */
[----:B------:R-:W-:Y:S02]  /*a2d0*/  FADD.FTZ R0, R174, R9 ;  /* 0x00000009ae007221 */ /* 0x000fe40000010000 */
[----:B------:R-:W3:Y:S02]  /*a2e0*/  LDSM.16.MT88.4 R8, [R156+0x13800] ;  /* 0x013800009c08783b */ /* 0x000ee40000004200 */
[----:B------:R-:W-:Y:S01]  /*a2f0*/  FADD.FTZ R0, R175, R0 ;  /* 0x00000000af007221 */ /* 0x000fe20000010000 */
[C---:B------:R-:W-:Y:S03]  /*a300*/  HMMA.16816.F32.BF16 R72, R116.reuse, R34, R72 ;  /* 0x000000227448723c */ /* 0x040fe60000041848 */
[----:B------:R-:W-:Y:S04]  /*a310*/  FADD.FTZ R173, R173, R0 ;  /* 0x00000000adad7221 */ /* 0x000fe80000010000 */
[----:B------:R-:W-:Y:S01]  /*a320*/  FADD.FTZ R176, R176, R173 ;  /* 0x000000adb0b07221 */ /* 0x000fe20000010000 */
[C---:B-1----:R-:W-:Y:S03]  /*a330*/  HMMA.16816.F32.BF16 R76, R116.reuse, R20, R76 ;  /* 0x00000014744c723c */ /* 0x042fe6000004184c */
[----:B------:R-:W-:Y:S04]  /*a340*/  FADD.FTZ R177, R177, R176 ;  /* 0x000000b0b1b17221 */ /* 0x000fe80000010000 */
[----:B------:R-:W-:Y:S01]  /*a350*/  FADD.FTZ R178, R178, R177 ;  /* 0x000000b1b2b27221 */ /* 0x000fe20000010000 */
[C---:B------:R-:W-:Y:S01]  /*a360*/  HMMA.16816.F32.BF16 R80, R116.reuse, R22, R80 ;  /* 0x000000167450723c */ /* 0x040fe20000041850 */
[----:B------:R-:W1:Y:S02]  /*a370*/  LDSM.16.MT88.4 R20, [R157+0x13800] ;  /* 0x013800009d14783b */ /* 0x000e640000004200 */
[----:B------:R-:W-:Y:S04]  /*a380*/  FADD.FTZ R179, R179, R178 ;  /* 0x000000b2b3b37221 */ /* 0x000fe80000010000 */
[----:B------:R-:W-:Y:S01]  /*a390*/  FADD.FTZ R180, R180, R179 ;  /* 0x000000b3b4b47221 */ /* 0x000fe20000010000 */
[C---:B--2---:R-:W-:Y:S03]  /*a3a0*/  HMMA.16816.F32.BF16 R84, R116.reuse, R4, R84 ;  /* 0x000000047454723c */ /* 0x044fe60000041854 */
[----:B------:R-:W-:Y:S04]  /*a3b0*/  FADD.FTZ R25, R143, R180 ;  /* 0x000000b48f197221 */ /* 0x000fe80000010000 */
[----:B------:R-:W-:Y:S01]  /*a3c0*/  FADD.FTZ R25, R144, R25 ;  /* 0x0000001990197221 */ /* 0x000fe20000010000 */
[C---:B------:R-:W-:Y:S01]  /*a3d0*/  HMMA.16816.F32.BF16 R88, R116.reuse, R6, R88 ;  /* 0x000000067458723c */ /* 0x040fe20000041858 */
[----:B------:R-:W2:Y:S02]  /*a3e0*/  LDSM.16.MT88.4 R4, [R158+0x7800] ;  /* 0x007800009e04783b */ /* 0x000ea40000004200 */
[----:B------:R-:W-:Y:S04]  /*a3f0*/  FADD.FTZ R146, R146, R25 ;  /* 0x0000001992927221 */ /* 0x000fe80000010000 */
[----:B------:R-:W-:Y:S01]  /*a400*/  FADD.FTZ R147, R147, R146 ;  /* 0x0000009293937221 */ /* 0x000fe20000010000 */
[C---:B---3--:R-:W-:Y:S03]  /*a410*/  HMMA.16816.F32.BF16 R92, R116.reuse, R8, R92 ;  /* 0x00000008745c723c */ /* 0x048fe6000004185c */
[----:B------:R-:W-:Y:S04]  /*a420*/  FADD.FTZ R0, R150, R147 ;  /* 0x0000009396007221 */ /* 0x000fe80000010000 */
[----:B------:R-:W-:Y:S01]  /*a430*/  FADD.FTZ R0, R151, R0 ;  /* 0x0000000097007221 */ /* 0x000fe20000010000 */
[C---:B------:R-:W-:Y:S01]  /*a440*/  HMMA.16816.F32.BF16 R96, R116.reuse, R10, R96 ;  /* 0x0000000a7460723c */ /* 0x040fe20000041860 */
[----:B------:R-:W3:Y:S02]  /*a450*/  LDSM.16.MT88.4 R8, [R203+0x7800] ;  /* 0x00780000cb08783b */ /* 0x000ee40000004200 */
[----:B------:R-:W-:Y:S04]  /*a460*/  FADD.FTZ R139, R139, R0 ;  /* 0x000000008b8b7221 */ /* 0x000fe80000010000 */
[----:B------:R-:W-:Y:S01]  /*a470*/  FADD.FTZ R138, R138, R139 ;  /* 0x0000008b8a8a7221 */ /* 0x000fe20000010000 */
[C---:B-1----:R-:W-:Y:S03]  /*a480*/  HMMA.16816.F32.BF16 R100, R116.reuse, R20, R100 ;  /* 0x000000147464723c */ /* 0x042fe60000041864 */
[----:B------:R-:W-:Y:S04]  /*a490*/  FADD.FTZ R123, R123, R138 ;  /* 0x0000008a7b7b7221 */ /* 0x000fe80000010000 */
[----:B------:R-:W-:Y:S01]  /*a4a0*/  FADD.FTZ R182, R182, R123 ;  /* 0x0000007bb6b67221 */ /* 0x000fe20000010000 */
[C---:B------:R-:W-:Y:S03]  /*a4b0*/  HMMA.16816.F32.BF16 R104, R116.reuse, R22, R104 ;  /* 0x000000167468723c */ /* 0x040fe60000041868 */
[----:B------:R-:W-:Y:S04]  /*a4c0*/  FADD.FTZ R21, R183, R182 ;  /* 0x000000b6b7157221 */ /* 0x000fe80000010000 */
[----:B------:R-:W-:Y:S01]  /*a4d0*/  FADD.FTZ R21, R184, R21 ;  /* 0x00000015b8157221 */ /* 0x000fe20000010000 */
[C---:B--2---:R-:W-:Y:S03]  /*a4e0*/  HMMA.16816.F32.BF16 R108, R116.reuse, R4, R108 ;  /* 0x00000004746c723c */ /* 0x044fe6000004186c */
[----:B------:R-:W-:Y:S04]  /*a4f0*/  FADD.FTZ R0, R54, R21 ;  /* 0x0000001536007221 */ /* 0x000fe80000010000 */
[----:B------:R-:W-:Y:S01]  /*a500*/  FADD.FTZ R0, R55, R0 ;  /* 0x0000000037007221 */ /* 0x000fe20000010000 */
[C---:B------:R-:W-:Y:S03]  /*a510*/  HMMA.16816.F32.BF16 R112, R116.reuse, R6, R112 ;  /* 0x000000067470723c */ /* 0x040fe60000041870 */
[----:B------:R-:W-:Y:S01]  /*a520*/  FADD.FTZ R59, R59, R0 ;  /* 0x000000003b3b7221 */ /* 0x000fe20000010000 */
[----:B------:R-:W-:Y:S03]  /*a530*/  MOV R0, R133 ;  /* 0x0000008500007202 */ /* 0x000fe60000000f00 */
[----:B------:R-:W-:Y:S01]  /*a540*/  FADD.FTZ R58, R58, R59 ;  /* 0x0000003b3a3a7221 */ /* 0x000fe20000010000 */
[C---:B---3--:R-:W-:Y:S03]  /*a550*/  HMMA.16816.F32.BF16 R120, R116.reuse, R8, R12 ;  /* 0x000000087478723c */ /* 0x048fe6000004180c */
[----:B------:R-:W-:Y:S04]  /*a560*/  FADD.FTZ R5, R39, R58 ;  /* 0x0000003a27057221 */ /* 0x000fe80000010000 */
[----:B------:R-:W-:Y:S01]  /*a570*/  FADD.FTZ R5, R40, R5 ;  /* 0x0000000528057221 */ /* 0x000fe20000010000 */
[----:B------:R-:W-:Y:S03]  /*a580*/  HMMA.16816.F32.BF16 R116, R116, R10, R16 ;  /* 0x0000000a7474723c */ /* 0x000fe60000041810 */
[----:B------:R-:W-:Y:S04]  /*a590*/  FADD.FTZ R28, R28, R5 ;  /* 0x000000051c1c7221 */ /* 0x000fe80000010000 */
[----:B------:R-:W-:Y:S01]  /*a5a0*/  FADD.FTZ R231, R31, R28 ;  /* 0x0000001c1fe77221 */ /* 0x000fe20000010000 */
[----:B------:R-:W-:Y:S01]  /*a5b0*/  @!UPT UIADD3 URZ, UPT, UPT, URZ, URZ, URZ ;  /* 0x000000fffffff290 */ /* 0x000fe2000fffe0ff */
[----:B------:R-:W-:Y:S11]  /*a5c0*/  @P0 BRA `(.L_x_550) ;  /* 0xffffffc000100947 */ /* 0x000ff6000383ffff */
.L_x_543:
[----:B------:R1:W5:Y:S01]  /*a5d0*/  LD.E R6, desc[UR4][R2.64+0xd8] ;  /* 0x0000d80402067980 */ /* 0x000362000c101900 */
[----:B------:R-:W-:-:S03]  /*a5e0*/  UMOV UR6, 0xffffffff ;  /* 0xffffffff00067882 */ /* 0x000fc60000000000 */
[----:B------:R-:W-:Y:S05]  /*a5f0*/  BRA.DIV UR6, `(.L_x_551) ;  /* 0x00000012069c7947 */ /* 0x000fea000b800000 */
[----:B------:R-:W2:Y:S04]  /*a600*/  SHFL.BFLY PT, R8, R233, 0x2, 0x1f ;  /* 0x0c401f00e9087f89 */ /* 0x000ea800000e0000 */
[----:B------:R-:W3:Y:S01]  /*a610*/  SHFL.BFLY PT, R10, R231, 0x2, 0x1f ;  /* 0x0c401f00e70a7f89 */ /* 0x000ee200000e0000 */
[----:B--2---:R-:W-:Y:S01]  /*a620*/  FADD.FTZ R8, R8, R233 ;  /* 0x000000e908087221 */ /* 0x004fe20000010000 */
[----:B---3--:R-:W-:-:S04]  /*a630*/  FADD.FTZ R9, R10, R231 ;  /* 0x000000e70a097221 */ /* 0x008fc80000010000 */
[----:B------:R-:W2:Y:S04]  /*a640*/  SHFL.BFLY PT, R7, R8, 0x1, 0x1f ;  /* 0x0c201f0008077f89 */ /* 0x000ea800000e0000 */
[----:B------:R3:W4:Y:S01]  /*a650*/  SHFL.BFLY PT, R10, R9, 0x1, 0x1f ;  /* 0x0c201f00090a7f89 */ /* 0x00072200000e0000 */
[----:B--2---:R-:W-:-:S07]  /*a660*/  FADD.FTZ R7, R8, R7 ;  /* 0x0000000708077221 */ /* 0x004fce0000010000 */
.L_x_565:
[----:B---34-:R-:W-:Y:S01]  /*a670*/  FADD.FTZ R9, R9, R10 ;  /* 0x0000000a09097221 */ /* 0x018fe20000010000 */
[----:B------:R-:W2:Y:S01]  /*a680*/  MUFU.RCP R0, R7 ;  /* 0x0000000700007308 */ /* 0x000ea20000001000 */
[C---:B------:R-:W-:Y:S02]  /*a690*/  SHF.L.U32 R4, R199.reuse, 0x4, RZ ;  /* 0x00000004c7047819 */ /* 0x040fe400000006ff */
[----:B------:R-:W-:Y:S02]  /*a6a0*/  SHF.L.U32 R5, R199, 0x1, RZ ;  /* 0x00000001c7057819 */ /* 0x000fe400000006ff */
[----:B------:R-:W-:Y:S02]  /*a6b0*/  FSETP.NE.FTZ.AND P1, PT, R7, RZ, PT ;  /* 0x000000ff0700720b */ /* 0x000fe40003f35000 */
[----:B------:R-:W-:Y:S01]  /*a6c0*/  FSETP.NE.FTZ.AND P0, PT, R9, RZ, PT ;  /* 0x000000ff0900720b */ /* 0x000fe20003f15000 */
[----:B------:R-:W3:Y:S01]  /*a6d0*/  MUFU.RCP R8, R9 ;  /* 0x0000000900087308 */ /* 0x000ee20000001000 */
[----:B------:R-:W-:-:S02]  /*a6e0*/  LOP3.LUT R4, R4, 0x1c0, RZ, 0xc0, !PT ;  /* 0x000001c004047812 */ /* 0x000fc400078ec0ff */
[--C-:B------:R-:W-:Y:S02]  /*a6f0*/  LOP3.LUT R198, R198, 0x6, R5.reuse, 0xf8, !PT ;  /* 0x00000006c6c67812 */ /* 0x100fe400078ef805 */
[----:B------:R-:W-:Y:S02]  /*a700*/  LOP3.LUT R5, R4, 0x38, R5, 0xf8, !PT ;  /* 0x0000003804057812 */ /* 0x000fe400078ef805 */
[----:B------:R-:W-:Y:S02]  /*a710*/  R2P PR, R199, 0x18 ;  /* 0x00000018c7007804 */ /* 0x000fe40000000000 */
[----:B------:R-:W-:Y:S02]  /*a720*/  LOP3.LUT R198, R198, R5, RZ, 0xfc, !PT ;  /* 0x00000005c6c67212 */ /* 0x000fe400078efcff */
[----:B--2---:R-:W-:Y:S02]  /*a730*/  FSEL R0, R0, 1, P1 ;  /* 0x3f80000000007808 */ /* 0x004fe40000800000 */
[----:B------:R-:W-:-:S02]  /*a740*/  LEA R201, R198, R201, 0x1 ;  /* 0x000000c9c6c97211 */ /* 0x000fc400078e08ff */
[----:B------:R-:W-:Y:S01]  /*a750*/  SEL R4, R197, 0xffffffe0, !P3 ;  /* 0xffffffe0c5047807 */ /* 0x000fe20005800000 */
[C---:B------:R-:W-:Y:S01]  /*a760*/  FMUL.FTZ R128, R0.reuse, R128 ;  /* 0x0000008000807220 */ /* 0x040fe20000410000 */
[----:B------:R-:W-:Y:S01]  /*a770*/  FMUL.FTZ R129, R0, R129 ;  /* 0x0000008100817220 */ /* 0x000fe20000410000 */
[----:B---3--:R-:W-:Y:S01]  /*a780*/  FSEL R8, R8, 1, P0 ;  /* 0x3f80000008087808 */ /* 0x008fe20000000000 */
[C---:B------:R-:W-:Y:S01]  /*a790*/  FMUL.FTZ R124, R0.reuse, R124 ;  /* 0x0000007c007c7220 */ /* 0x040fe20000410000 */
        /* <DEDUP_REMOVED lines=28> */
[----:B------:R-:W-:Y:S01]  /*a960*/  FMUL.FTZ R117, R0, R117 ;  /* 0x0000007500757220 */ /* 0x000fe20000410000 */
[----:B------:R-:W-:Y:S01]  /*a970*/  MOV R0, 0x10 ;  /* 0x0000001000007802 */ /* 0x000fe20000000f00 */
[C---:B------:R-:W-:Y:S01]  /*a980*/  FMUL.FTZ R130, R8.reuse, R130 ;  /* 0x0000008208827220 */ /* 0x040fe20000410000 */
[C---:B------:R-:W-:Y:S01]  /*a990*/  FMUL.FTZ R131, R8.reuse, R131 ;  /* 0x0000008308837220 */ /* 0x040fe20000410000 */
[C---:B------:R-:W-:Y:S01]  /*a9a0*/  FMUL.FTZ R126, R8.reuse, R126 ;  /* 0x0000007e087e7220 */ /* 0x040fe20000410000 */
[C---:B------:R-:W-:Y:S01]  /*a9b0*/  FMUL.FTZ R127, R8.reuse, R127 ;  /* 0x0000007f087f7220 */ /* 0x040fe20000410000 */
[C---:B------:R-:W-:Y:S01]  /*a9c0*/  FMUL.FTZ R70, R8.reuse, R70 ;  /* 0x0000004608467220 */ /* 0x040fe20000410000 */
[----:B------:R-:W-:Y:S01]  /*a9d0*/  FMUL.FTZ R71, R8, R71 ;  /* 0x0000004708477220 */ /* 0x000fe20000410000 */
[----:B------:R-:W-:Y:S01]  /*a9e0*/  SEL R0, R0, 0xfffffff0, !P2 ;  /* 0xfffffff000007807 */ /* 0x000fe20005000000 */
[C---:B------:R-:W-:Y:S01]  /*a9f0*/  FMUL.FTZ R74, R8.reuse, R74 ;  /* 0x0000004a084a7220 */ /* 0x040fe20000410000 */
[C---:B------:R-:W-:Y:S01]  /*aa00*/  FMUL.FTZ R75, R8.reuse, R75 ;  /* 0x0000004b084b7220 */ /* 0x040fe20000410000 */
[C---:B------:R-:W-:Y:S01]  /*aa10*/  IADD3 R13, PT, PT, R201.reuse, 0x40, RZ ;  /* 0x00000040c90d7810 */ /* 0x040fe20007ffe0ff */
[C---:B------:R-:W-:Y:S01]  /*aa20*/  FMUL.FTZ R78, R8.reuse, R78 ;  /* 0x0000004e084e7220 */ /* 0x040fe20000410000 */
[----:B------:R-:W-:Y:S01]  /*aa30*/  FMUL.FTZ R79, R8, R79 ;  /* 0x0000004f084f7220 */ /* 0x000fe20000410000 */
[----:B------:R-:W-:Y:S01]  /*aa40*/  IADD3 R11, PT, PT, R4, R201, RZ ;  /* 0x000000c9040b7210 */ /* 0x000fe20007ffe0ff */
[C---:B------:R-:W-:Y:S01]  /*aa50*/  FMUL.FTZ R82, R8.reuse, R82 ;  /* 0x0000005208527220 */ /* 0x040fe20000410000 */
[----:B------:R-:W-:Y:S01]  /*aa60*/  @P4 IADD3 R13, PT, PT, R201, -0x40, RZ ;  /* 0xffffffc0c90d4810 */ /* 0x000fe20007ffe0ff */
[C---:B------:R-:W-:Y:S01]  /*aa70*/  FMUL.FTZ R83, R8.reuse, R83 ;  /* 0x0000005308537220 */ /* 0x040fe20000410000 */
[----:B------:R-:W-:Y:S01]  /*aa80*/  F2FP.BF16.F32.PACK_AB R128, R129, R128 ;  /* 0x000000808180723e */ /* 0x000fe200000010ff */
[C---:B------:R-:W-:Y:S01]  /*aa90*/  FMUL.FTZ R86, R8.reuse, R86 ;  /* 0x0000005608567220 */ /* 0x040fe20000410000 */
[----:B------:R-:W-:Y:S01]  /*aaa0*/  F2FP.BF16.F32.PACK_AB R130, R131, R130 ;  /* 0x000000828382723e */ /* 0x000fe200000010ff */
[C---:B------:R-:W-:Y:S01]  /*aab0*/  FMUL.FTZ R87, R8.reuse, R87 ;  /* 0x0000005708577220 */ /* 0x040fe20000410000 */
[----:B------:R-:W-:Y:S01]  /*aac0*/  F2FP.BF16.F32.PACK_AB R124, R125, R124 ;  /* 0x0000007c7d7c723e */ /* 0x000fe200000010ff */
[C---:B------:R-:W-:Y:S01]  /*aad0*/  FMUL.FTZ R90, R8.reuse, R90 ;  /* 0x0000005a085a7220 */ /* 0x040fe20000410000 */
[----:B------:R-:W-:Y:S01]  /*aae0*/  F2FP.BF16.F32.PACK_AB R126, R127, R126 ;  /* 0x0000007e7f7e723e */ /* 0x000fe200000010ff */
[----:B------:R-:W-:Y:S01]  /*aaf0*/  FMUL.FTZ R91, R8, R91 ;  /* 0x0000005b085b7220 */ /* 0x000fe20000410000 */
[----:B------:R-:W-:Y:S01]  /*ab00*/  IADD3 R5, PT, PT, R0, R201, RZ ;  /* 0x000000c900057210 */ /* 0x000fe20007ffe0ff */
        /* <DEDUP_REMOVED lines=10> */
[----:B------:R-:W-:Y:S01]  /*abb0*/  FMUL.FTZ R103, R8, R103 ;  /* 0x0000006708677220 */ /* 0x000fe20000410000 */
[----:B------:R-:W-:Y:S01]  /*abc0*/  IADD3 R17, PT, PT, R4, R13, RZ ;  /* 0x0000000d04117210 */ /* 0x000fe20007ffe0ff */
[----:B------:R-:W-:Y:S01]  /*abd0*/  STS [R201], R128 ;  /* 0x00000080c9007388 */ /* 0x000fe20000000800 */
[----:B------:R-:W-:Y:S01]  /*abe0*/  F2FP.BF16.F32.PACK_AB R76, R77, R76 ;  /* 0x0000004c4d4c723e */ /* 0x000fe200000010ff */
[C---:B------:R-:W-:Y:S01]  /*abf0*/  FMUL.FTZ R106, R8.reuse, R106 ;  /* 0x0000006a086a7220 */ /* 0x040fe20000410000 */
[----:B------:R-:W-:Y:S01]  /*ac00*/  F2FP.BF16.F32.PACK_AB R78, R79, R78 ;  /* 0x0000004e4f4e723e */ /* 0x000fe200000010ff */
[----:B------:R-:W-:Y:S01]  /*ac10*/  STS [R201+0x400], R130 ;  /* 0x00040082c9007388 */ /* 0x000fe20000000800 */
[----:B------:R-:W-:Y:S01]  /*ac20*/  F2FP.BF16.F32.PACK_AB R80, R81, R80 ;  /* 0x000000505150723e */ /* 0x000fe200000010ff */
[----:B------:R-:W-:Y:S01]  /*ac30*/  FMUL.FTZ R107, R8, R107 ;  /* 0x0000006b086b7220 */ /* 0x000fe20000410000 */
[----:B------:R-:W-:Y:S01]  /*ac40*/  F2FP.BF16.F32.PACK_AB R82, R83, R82 ;  /* 0x000000525352723e */ /* 0x000fe200000010ff */
[----:B------:R-:W-:Y:S01]  /*ac50*/  STS [R5], R124 ;  /* 0x0000007c05007388 */ /* 0x000fe20000000800 */
[----:B------:R-:W-:Y:S01]  /*ac60*/  IADD3 R19, PT, PT, R0, R13, RZ ;  /* 0x0000000d00137210 */ /* 0x000fe20007ffe0ff */
[C---:B------:R-:W-:Y:S01]  /*ac70*/  FMUL.FTZ R110, R8.reuse, R110 ;  /* 0x0000006e086e7220 */ /* 0x040fe20000410000 */
[----:B------:R-:W-:Y:S01]  /*ac80*/  F2FP.BF16.F32.PACK_AB R84, R85, R84 ;  /* 0x000000545554723e */ /* 0x000fe200000010ff */
[----:B------:R-:W-:Y:S01]  /*ac90*/  STS [R5+0x400], R126 ;  /* 0x0004007e05007388 */ /* 0x000fe20000000800 */
[----:B------:R-:W-:Y:S01]  /*aca0*/  F2FP.BF16.F32.PACK_AB R86, R87, R86 ;  /* 0x000000565756723e */ /* 0x000fe200000010ff */
[C---:B------:R-:W-:Y:S01]  /*acb0*/  FMUL.FTZ R111, R8.reuse, R111 ;  /* 0x0000006f086f7220 */ /* 0x040fe20000410000 */
[----:B------:R-:W-:Y:S01]  /*acc0*/  F2FP.BF16.F32.PACK_AB R88, R89, R88 ;  /* 0x000000585958723e */ /* 0x000fe200000010ff */
[----:B------:R-:W-:Y:S01]  /*acd0*/  STS [R11], R68 ;  /* 0x000000440b007388 */ /* 0x000fe20000000800 */
[----:B------:R-:W-:Y:S01]  /*ace0*/  F2FP.BF16.F32.PACK_AB R90, R91, R90 ;  /* 0x0000005a5b5a723e */ /* 0x000fe200000010ff */
[----:B------:R-:W-:Y:S01]  /*acf0*/  FMUL.FTZ R114, R8, R114 ;  /* 0x0000007208727220 */ /* 0x000fe20000410000 */
[----:B------:R-:W-:Y:S01]  /*ad00*/  IADD3 R21, PT, PT, R0, R17, RZ ;  /* 0x0000001100157210 */ /* 0x000fe20007ffe0ff */
[----:B------:R-:W-:Y:S01]  /*ad10*/  STS [R11+0x400], R70 ;  /* 0x000400460b007388 */ /* 0x000fe20000000800 */
[C---:B------:R-:W-:Y:S01]  /*ad20*/  FMUL.FTZ R115, R8.reuse, R115 ;  /* 0x0000007308737220 */ /* 0x040fe20000410000 */
[----:B------:R-:W-:Y:S01]  /*ad30*/  F2FP.BF16.F32.PACK_AB R92, R93, R92 ;  /* 0x0000005c5d5c723e */ /* 0x000fe200000010ff */
[C---:B------:R-:W-:Y:S01]  /*ad40*/  FMUL.FTZ R122, R8.reuse, R122 ;  /* 0x0000007a087a7220 */ /* 0x040fe20000410000 */
[----:B------:R-:W-:Y:S01]  /*ad50*/  F2FP.BF16.F32.PACK_AB R94, R95, R94 ;  /* 0x0000005e5f5e723e */ /* 0x000fe200000010ff */
[----:B------:R-:W-:Y:S01]  /*ad60*/  STS [R15], R72 ;  /* 0x000000480f007388 */ /* 0x000fe20000000800 */
[C---:B------:R-:W-:Y:S01]  /*ad70*/  FMUL.FTZ R123, R8.reuse, R123 ;  /* 0x0000007b087b7220 */ /* 0x040fe20000410000 */
[----:B------:R-:W-:Y:S01]  /*ad80*/  F2FP.BF16.F32.PACK_AB R96, R97, R96 ;  /* 0x000000606160723e */ /* 0x000fe200000010ff */
[C---:B------:R-:W-:Y:S01]  /*ad90*/  FMUL.FTZ R118, R8.reuse, R118 ;  /* 0x0000007608767220 */ /* 0x040fe20000410000 */
[----:B------:R-:W-:Y:S01]  /*ada0*/  STS [R15+0x400], R74 ;  /* 0x0004004a0f007388 */ /* 0x000fe20000000800 */
[----:B------:R-:W-:Y:S01]  /*adb0*/  F2FP.BF16.F32.PACK_AB R98, R99, R98 ;  /* 0x000000626362723e */ /* 0x000fe200000010ff */
[----:B------:R-:W-:Y:S01]  /*adc0*/  FMUL.FTZ R119, R8, R119 ;  /* 0x0000007708777220 */ /* 0x000fe20000410000 */
[----:B------:R-:W-:Y:S01]  /*add0*/  F2FP.BF16.F32.PACK_AB R100, R101, R100 ;  /* 0x000000646564723e */ /* 0x000fe200000010ff */
[----:B------:R-:W-:Y:S01]  /*ade0*/  STS [R13], R76 ;  /* 0x0000004c0d007388 */ /* 0x000fe20000000800 */
[----:B------:R-:W-:-:S02]  /*adf0*/  F2FP.BF16.F32.PACK_AB R102, R103, R102 ;  /* 0x000000666766723e */ /* 0x000fc400000010ff */
[----:B------:R-:W-:Y:S01]  /*ae00*/  F2FP.BF16.F32.PACK_AB R104, R105, R104 ;  /* 0x000000686968723e */ /* 0x000fe200000010ff */
[----:B------:R-:W-:Y:S01]  /*ae10*/  STS [R13+0x400], R78 ;  /* 0x0004004e0d007388 */ /* 0x000fe20000000800 */
[----:B------:R-:W-:Y:S02]  /*ae20*/  F2FP.BF16.F32.PACK_AB R106, R107, R106 ;  /* 0x0000006a6b6a723e */ /* 0x000fe400000010ff */
[----:B------:R-:W-:Y:S01]  /*ae30*/  F2FP.BF16.F32.PACK_AB R108, R109, R108 ;  /* 0x0000006c6d6c723e */ /* 0x000fe200000010ff */
[----:B------:R-:W-:Y:S01]  /*ae40*/  STS [R19], R80 ;  /* 0x0000005013007388 */ /* 0x000fe20000000800 */
[----:B------:R-:W-:Y:S02]  /*ae50*/  F2FP.BF16.F32.PACK_AB R110, R111, R110 ;  /* 0x0000006e6f6e723e */ /* 0x000fe400000010ff */
[----:B------:R-:W-:Y:S01]  /*ae60*/  F2FP.BF16.F32.PACK_AB R112, R113, R112 ;  /* 0x000000707170723e */ /* 0x000fe200000010ff */
[----:B------:R-:W-:Y:S01]  /*ae70*/  STS [R19+0x400], R82 ;  /* 0x0004005213007388 */ /* 0x000fe20000000800 */
[----:B------:R-:W-:-:S02]  /*ae80*/  F2FP.BF16.F32.PACK_AB R114, R115, R114 ;  /* 0x000000727372723e */ /* 0x000fc400000010ff */
[----:B------:R-:W-:Y:S01]  /*ae90*/  F2FP.BF16.F32.PACK_AB R120, R121, R120 ;  /* 0x000000787978723e */ /* 0x000fe200000010ff */
[----:B------:R-:W-:Y:S01]  /*aea0*/  STS [R17], R84 ;  /* 0x0000005411007388 */ /* 0x000fe20000000800 */
[----:B------:R-:W-:Y:S02]  /*aeb0*/  F2FP.BF16.F32.PACK_AB R122, R123, R122 ;  /* 0x0000007a7b7a723e */ /* 0x000fe400000010ff */
[----:B------:R-:W-:Y:S01]  /*aec0*/  F2FP.BF16.F32.PACK_AB R116, R117, R116 ;  /* 0x000000747574723e */ /* 0x000fe200000010ff */
[----:B------:R-:W-:Y:S01]  /*aed0*/  STS [R17+0x400], R86 ;  /* 0x0004005611007388 */ /* 0x000fe20000000800 */
[----:B------:R-:W-:-:S03]  /*aee0*/  F2FP.BF16.F32.PACK_AB R118, R119, R118 ;  /* 0x000000767776723e */ /* 0x000fc600000010ff */
[----:B------:R-:W-:Y:S04]  /*aef0*/  STS [R21], R88 ;  /* 0x0000005815007388 */ /* 0x000fe80000000800 */
[----:B------:R-:W-:Y:S04]  /*af00*/  STS [R21+0x400], R90 ;  /* 0x0004005a15007388 */ /* 0x000fe80000000800 */
[----:B------:R-:W-:Y:S04]  /*af10*/  STS [R201+0x2000], R92 ;  /* 0x0020005cc9007388 */ /* 0x000fe80000000800 */
[----:B------:R-:W-:Y:S04]  /*af20*/  STS [R201+0x2400], R94 ;  /* 0x0024005ec9007388 */ /* 0x000fe80000000800 */
[----:B------:R-:W-:Y:S04]  /*af30*/  STS [R5+0x2000], R96 ;  /* 0x0020006005007388 */ /* 0x000fe80000000800 */
[----:B------:R-:W-:Y:S04]  /*af40*/  STS [R5+0x2400], R98 ;  /* 0x0024006205007388 */ /* 0x000fe80000000800 */
[----:B------:R-:W-:Y:S04]  /*af50*/  STS [R11+0x2000], R100 ;  /* 0x002000640b007388 */ /* 0x000fe80000000800 */
[----:B------:R-:W-:Y:S04]  /*af60*/  STS [R11+0x2400], R102 ;  /* 0x002400660b007388 */ /* 0x000fe80000000800 */
[----:B------:R-:W-:Y:S04]  /*af70*/  STS [R15+0x2000], R104 ;  /* 0x002000680f007388 */ /* 0x000fe80000000800 */
[----:B------:R2:W-:Y:S04]  /*af80*/  STS [R15+0x2400], R106 ;  /* 0x0024006a0f007388 */ /* 0x0005e80000000800 */
        /* <DEDUP_REMOVED lines=8> */
[----:B------:R-:W4:Y:S01]  /*b010*/  LD.E.U8 R0, desc[UR4][R2.64+0x1c8] ;  /* 0x0001c80402007980 */ /* 0x000f22000c101100 */
[----:B------:R-:W-:-:S03]  /*b020*/  ISETP.NE.AND P5, PT, R223, -0x1, PT ;  /* 0xffffffffdf00780c */ /* 0x000fc60003fa5270 */
[----:B------:R-:W3:Y:S04]  /*b030*/  LD.E.64 R46, desc[UR4][R2.64+0x88] ;  /* 0x00008804022e7980 */ /* 0x000ee8000c101b00 */
[----:B--2---:R-:W2:Y:S04]  /*b040*/  LD.E.64 R14, desc[UR4][R2.64+0x90] ;  /* 0x00009004020e7980 */ /* 0x004ea8000c101b00 */
[----:B------:R1:W5:Y:S04]  /*b050*/  LD.E.64 R44, desc[UR4][R2.64+0x70] ;  /* 0x00007004022c7980 */ /* 0x000368000c101b00 */
[----:B------:R-:W2:Y:S04]  /*b060*/  @!P5 LD.E.64 R48, desc[UR4][R2.64+0x80] ;  /* 0x000080040230d980 */ /* 0x000ea8000c101b00 */
[----:B------:R1:W5:Y:S01]  /*b070*/  LD.E.64 R38, desc[UR4][R2.64+0xa0] ;  /* 0x0000a00402267980 */ /* 0x000362000c101b00 */
[----:B----4-:R-:W-:-:S13]  /*b080*/  ISETP.NE.AND P6, PT, R0, RZ, PT ;  /* 0x000000ff0000720c */ /* 0x010fda0003fc5270 */
[----:B------:R-:W4:Y:S04]  /*b090*/  @!P6 LD.E R8, desc[UR4][R2.64+0x60] ;  /* 0x000060040208e980 */ /* 0x000f28000c101900 */
[----:B------:R-:W4:Y:S01]  /*b0a0*/  @!P6 LD.E R37, desc[UR4][R2.64+0xb4] ;  /* 0x0000b4040225e980 */ /* 0x000f22000c101900 */
[----:B------:R-:W1:Y:S01]  /*b0b0*/  @P1 MUFU.LG2 R7, R7 ;  /* 0x0000000700071308 */ /* 0x000e620000000c00 */
[----:B------:R-:W-:Y:S01]  /*b0c0*/  SHF.L.U32 R0, R219, 0x6, RZ ;  /* 0x00000006db007819 */ /* 0x000fe200000006ff */
[----:B---3--:R-:W-:Y:S01]  /*b0d0*/  @P5 IMAD.WIDE.U32 R20, R46, R223, RZ ;  /* 0x000000df2e145225 */ /* 0x008fe200078e00ff */
[----:B------:R-:W-:-:S05]  /*b0e0*/  MOV R197, RZ ;  /* 0x000000ff00c57202 */ /* 0x000fca0000000f00 */
[----:B------:R-:W3:Y:S01]  /*b0f0*/  @P0 MUFU.LG2 R9, R9 ;  /* 0x0000000900090308 */ /* 0x000ee20000000c00 */
[-C--:B--2---:R-:W-:Y:S02]  /*b100*/  @!P5 IMAD R10, R49, R218.reuse, RZ ;  /* 0x000000da310ad224 */ /* 0x084fe400078e02ff */
[----:B------:R-:W-:Y:S01]  /*b110*/  @!P5 IMAD.WIDE.U32 R48, R48, R218, RZ ;  /* 0x000000da3030d225 */ /* 0x000fe200078e00ff */
[----:B------:R-:W-:Y:S02]  /*b120*/  SHF.R.U32.HI R5, RZ, 0x3, R199 ;  /* 0x00000003ff057819 */ /* 0x000fe400000116c7 */
[----:B------:R-:W-:Y:S01]  /*b130*/  @P5 MOV R48, R20 ;  /* 0x0000001400305202 */ /* 0x000fe20000000f00 */
[----:B------:R-:W-:-:S04]  /*b140*/  IMAD.WIDE.U32 R16, R0, R46, R196 ;  /* 0x0000002e00107225 */ /* 0x000fc800078e00c4 */
[C---:B------:R-:W-:Y:S02]  /*b150*/  @P5 IMAD R4, R47.reuse, R223, RZ ;  /* 0x000000df2f045224 */ /* 0x040fe400078e02ff */
[----:B------:R-:W-:Y:S02]  /*b160*/  IMAD R12, R47, R0, RZ ;  /* 0x000000002f0c7224 */ /* 0x000fe400078e02ff */
[-C--:B------:R-:W-:Y:S02]  /*b170*/  IMAD R15, R15, R217.reuse, RZ ;  /* 0x000000d90f0f7224 */ /* 0x080fe400078e02ff */
[----:B------:R-:W-:Y:S01]  /*b180*/  IMAD.WIDE.U32 R18, R14, R217, RZ ;  /* 0x000000d90e127225 */ /* 0x000fe200078e00ff */
[----:B------:R-:W-:-:S03]  /*b190*/  @!P5 IADD3 R10, PT, PT, R49, R10, RZ ;  /* 0x0000000a310ad210 */ /* 0x000fc60007ffe0ff */
[----:B-1----:R-:W-:Y:S01]  /*b1a0*/  @P1 FMUL.FTZ R7, R7, 0.69314718246459960938 ;  /* 0x3f31721807071820 */ /* 0x002fe20000410000 */
[----:B------:R-:W-:Y:S02]  /*b1b0*/  IADD3 R11, PT, PT, R5, 0x10, RZ ;  /* 0x00000010050b7810 */ /* 0x000fe40007ffe0ff */
[----:B------:R-:W-:Y:S02]  /*b1c0*/  @P5 IADD3 R10, PT, PT, R21, R4, RZ ;  /* 0x00000004150a5210 */ /* 0x000fe40007ffe0ff */
[----:B------:R-:W-:Y:S02]  /*b1d0*/  IADD3 R12, PT, PT, R17, R12, RZ ;  /* 0x0000000c110c7210 */ /* 0x000fe40007ffe0ff */
[----:B------:R-:W-:Y:S02]  /*b1e0*/  IADD3 R15, PT, PT, R19, R15, RZ ;  /* 0x0000000f130f7210 */ /* 0x000fe40007ffe0ff */
[----:B------:R-:W-:Y:S02]  /*b1f0*/  IADD3 R48, P3, P2, R18, R16, R48 ;  /* 0x0000001012307210 */ /* 0x000fe40007a7e030 */
[----:B------:R-:W-:Y:S01]  /*b200*/  MOV R4, 0x7f800000 ;  /* 0x7f80000000047802 */ /* 0x000fe20000000f00 */
[----:B-----5:R-:W-:Y:S01]  /*b210*/  @P1 FFMA.FTZ R4, R6, R134, R7 ;  /* 0x0000008606041223 */ /* 0x020fe20000010007 */
[----:B------:R-:W-:Y:S01]  /*b220*/  ISETP.GE.AND P4, PT, R11, R208, PT ;  /* 0x000000d00b00720c */ /* 0x000fe20003f86270 */
[----:B---3--:R-:W-:Y:S01]  /*b230*/  @P0 FMUL.FTZ R9, R9, 0.69314718246459960938 ;  /* 0x3f31721809090820 */ /* 0x008fe20000410000 */
[----:B------:R-:W-:-:S02]  /*b240*/  IADD3.X R49, PT, PT, R15, R12, R10, P3, P2 ;  /* 0x0000000c0f317210 */ /* 0x000fc40001fe440a */
[C---:B------:R-:W-:Y:S02]  /*b250*/  IADD3 R13, PT, PT, R5.reuse, 0x20, RZ ;  /* 0x00000020050d7810 */ /* 0x040fe40007ffe0ff */
[----:B------:R-:W-:Y:S02]  /*b260*/  IADD3 R11, PT, PT, R5, 0x30, RZ ;  /* 0x00000030050b7810 */ /* 0x000fe40007ffe0ff */
[----:B------:R-:W-:Y:S02]  /*b270*/  LOP3.LUT R7, R200, 0x30, RZ, 0xc0, !PT ;  /* 0x00000030c8077812 */ /* 0x000fe400078ec0ff */
[----:B------:R-:W-:Y:S02]  /*b280*/  SHF.R.U32.HI R10, RZ, 0x2, R199 ;  /* 0x00000002ff0a7819 */ /* 0x000fe400000116c7 */
[----:B------:R-:W-:Y:S01]  /*b290*/  MOV R36, 0x7f800000 ;  /* 0x7f80000000247802 */ /* 0x000fe20000000f00 */
[----:B------:R-:W-:Y:S01]  /*b2a0*/  @P0 FFMA.FTZ R36, R6, R133, R9 ;  /* 0x0000008506240223 */ /* 0x000fe20000010009 */
[----:B------:R-:W-:-:S02]  /*b2b0*/  ISETP.GE.AND P3, PT, R13, R208, PT ;  /* 0x000000d00d00720c */ /* 0x000fc40003f66270 */
[----:B------:R-:W-:Y:S02]  /*b2c0*/  ISETP.GE.AND P2, PT, R11, R208, PT ;  /* 0x000000d00b00720c */ /* 0x000fe40003f46270 */
[----:B------:R-:W-:Y:S02]  /*b2d0*/  LOP3.LUT P1, RZ, R199, 0x3, RZ, 0xc0, !PT ;  /* 0x00000003c7ff7812 */ /* 0x000fe4000782c0ff */
[----:B------:R-:W-:Y:S01]  /*b2e0*/  LOP3.LUT R7, R7, 0x7, R10, 0xf8, !PT ;  /* 0x0000000707077812 */ /* 0x000fe200078ef80a */
[----:B----4-:R-:W-:-:S04]  /*b2f0*/  @!P6 IMAD R8, R8, R218, R217 ;  /* 0x000000da0808e224 */ /* 0x010fc800078e02d9 */
[----:B------:R-:W-:Y:S01]  /*b300*/  @!P6 IMAD R37, R8, R37, RZ ;  /* 0x000000250825e224 */ /* 0x000fe200078e02ff */
[----:B------:R-:W-:Y:S06]  /*b310*/  @!P6 BRA `(.L_x_552) ;  /* 0x000000000014e947 */ /* 0x000fec0003800000 */
[----:B------:R-:W2:Y:S04]  /*b320*/  @!P5 LD.E R9, desc[UR4][R2.64+0xb4] ;  /* 0x0000b4040209d980 */ /* 0x000ea8000c101900 */
[----:B------:R-:W3:Y:S01]  /*b330*/  LD.E R6, desc[UR4][R2.64+0xd4] ;  /* 0x0000d40402067980 */ /* 0x000ee2000c101900 */
[----:B--2---:R-:W-:Y:S02]  /*b340*/  @!P5 IMAD R223, R9, R218, RZ ;  /* 0x000000da09dfd224 */ /* 0x004fe400078e02ff */
[----:B---3--:R-:W-:-:S05]  /*b350*/  IMAD R6, R6, R217, RZ ;  /* 0x000000d906067224 */ /* 0x008fca00078e02ff */
[----:B------:R-:W-:-:S07]  /*b360*/  IADD3 R37, PT, PT, R6, R223, RZ ;  /* 0x000000df06257210 */ /* 0x000fce0007ffe0ff */
.L_x_552:
[----:B------:R-:W-:Y:S05]  /*b370*/  WARPSYNC.ALL ;  /* 0x0000000000007948 */ /* 0x000fea0003800000 */
[----:B------:R-:W-:Y:S01]  /*b380*/  BAR.SYNC.DEFER_BLOCKING 0x0 ;  /* 0x0000000000007b1d */ /* 0x000fe20000010000 */
[----:B------:R-:W-:-:S05]  /*b390*/  ISETP.GE.AND P0, PT, R5, R208, PT ;  /* 0x000000d00500720c */ /* 0x000fca0003f06270 */
[----:B------:R-:W-:Y:S01]  /*b3a0*/  BSSY.RECONVERGENT B0, `(.L_x_553) ;  /* 0x0000014000007945 */ /* 0x000fe20003800200 */
[----:B------:R1:W2:Y:S04]  /*b3b0*/  LDS.128 R32, [R227] ;  /* 0x00000000e3207984 */ /* 0x0002a80000000c00 */
[----:B------:R1:W3:Y:S04]  /*b3c0*/  LDS.128 R28, [R227+0x800] ;  /* 0x00080000e31c7984 */ /* 0x0002e80000000c00 */
[----:B------:R1:W4:Y:S04]  /*b3d0*/  LDS.128 R24, [R227+0x1000] ;  /* 0x00100000e3187984 */ /* 0x0003280000000c00 */
[----:B------:R1:W1:Y:S04]  /*b3e0*/  LDS.128 R20, [R227+0x1800] ;  /* 0x00180000e3147984 */ /* 0x0002680000000c00 */
[----:B------:R1:W1:Y:S04]  /*b3f0*/  LDS.128 R16, [R227+0x2000] ;  /* 0x00200000e3107984 */ /* 0x0002680000000c00 */
[----:B------:R1:W1:Y:S04]  /*b400*/  LDS.128 R12, [R227+0x2800] ;  /* 0x00280000e30c7984 */ /* 0x0002680000000c00 */
[----:B------:R1:W1:Y:S04]  /*b410*/  LDS.128 R8, [R227+0x3000] ;  /* 0x00300000e3087984 */ /* 0x0002680000000c00 */
[----:B------:R1:W1:Y:S01]  /*b420*/  LDS.128 R40, [R227+0x3800] ;  /* 0x00380000e3287984 */ /* 0x0002620000000c00 */
[----:B------:R-:W-:Y:S05]  /*b430*/  @P1 BRA `(.L_x_554) ;  /* 0x0000000000281947 */ /* 0x000fea0003800000 */
[----:B------:R-:W-:Y:S01]  /*b440*/  IMAD.IADD R0, R0, 0x1, R37 ;  /* 0x0000000100007824 */ /* 0x000fe200078e0225 */
[C---:B------:R-:W-:Y:S01]  /*b450*/  ISETP.GE.AND P6, PT, R7.reuse, R208, PT ;  /* 0x000000d00700720c */ /* 0x040fe20003fc6270 */
[----:B------:R-:W-:-:S03]  /*b460*/  VIADD R3, R7, 0x8 ;  /* 0x0000000807037836 */ /* 0x000fc60000000000 */
[C---:B------:R-:W-:Y:S02]  /*b470*/  IADD3 R2, P1, PT, R0.reuse, R7, RZ ;  /* 0x0000000700027210 */ /* 0x040fe40007f3e0ff */
[----:B------:R-:W-:Y:S02]  /*b480*/  ISETP.GE.AND P5, PT, R3, R208, PT ;  /* 0x000000d00300720c */ /* 0x000fe40003fa6270 */
[----:B------:R-:W-:Y:S02]  /*b490*/  LEA.HI.X.SX32 R3, R0, RZ, 0x1, P1 ;  /* 0x000000ff00037211 */ /* 0x000fe400008f0eff */
[----:B------:R-:W-:-:S04]  /*b4a0*/  LEA R6, P1, R2, R38, 0x2 ;  /* 0x0000002602067211 */ /* 0x000fc800078210ff */
[----:B------:R-:W-:-:S05]  /*b4b0*/  LEA.HI.X R7, R2, R39, R3, 0x2, P1 ;  /* 0x0000002702077211 */ /* 0x000fca00008f1403 */
[----:B------:R1:W-:Y:S04]  /*b4c0*/  @!P6 ST.E desc[UR4][R6.64], R4 ;  /* 0x000000040600e985 */ /* 0x0003e8000c101904 */
[----:B------:R1:W-:Y:S02]  /*b4d0*/  @!P5 ST.E desc[UR4][R6.64+0x20], R36 ;  /* 0x000020240600d985 */ /* 0x0003e4000c101904 */
.L_x_554:
[----:B------:R-:W-:Y:S05]  /*b4e0*/  BSYNC.RECONVERGENT B0 ;  /* 0x0000000000007941 */ /* 0x000fea0003800200 */
.L_x_553:
[----:B------:R-:W-:Y:S04]  /*b4f0*/  BSSY.RECONVERGENT B0, `(.L_x_555) ;  /* 0x0000009000007945 */ /* 0x000fe80003800200 */
[----:B------:R-:W-:Y:S05]  /*b500*/  @P0 BRA `(.L_x_556) ;  /* 0x00000000001c0947 */ /* 0x000fea0003800000 */
[----:B------:R-:W-:Y:S02]  /*b510*/  IMAD R0, R47, R5, RZ ;  /* 0x000000052f007224 */ /* 0x000fe400078e02ff */
[----:B------:R-:W-:-:S05]  /*b520*/  IMAD.WIDE.U32 R2, R5, R46, R48 ;  /* 0x0000002e05027225 */ /* 0x000fca00078e0030 */
[----:B------:R-:W-:Y:S02]  /*b530*/  IADD3 R3, PT, PT, R3, R0, RZ ;  /* 0x0000000003037210 */ /* 0x000fe40007ffe0ff */
[----:B-1----:R-:W-:-:S04]  /*b540*/  LEA R6, P0, R2, R44, 0x1 ;  /* 0x0000002c02067211 */ /* 0x002fc800078008ff */
[----:B------:R-:W-:-:S05]  /*b550*/  LEA.HI.X R7, R2, R45, R3, 0x1, P0 ;  /* 0x0000002d02077211 */ /* 0x000fca00000f0c03 */
[----:B--2---:R1:W-:Y:S04]  /*b560*/  ST.E.128 desc[UR4][R6.64], R32 ;  /* 0x0000002006007985 */ /* 0x0043e8000c101d04 */
[----:B------:R1:W-:Y:S02]  /*b570*/  ST.E.128 desc[UR4][R6.64+0x80], R16 ;  /* 0x0000801006007985 */ /* 0x0003e4000c101d04 */
.L_x_556:
[----:B------:R-:W-:Y:S05]  /*b580*/  BSYNC.RECONVERGENT B0 ;  /* 0x0000000000007941 */ /* 0x000fea0003800200 */
.L_x_555:
[----:B------:R-:W-:Y:S04]  /*b590*/  BSSY.RECONVERGENT B0, `(.L_x_557) ;  /* 0x000000e000007945 */ /* 0x000fe80003800200 */
[----:B------:R-:W-:Y:S05]  /*b5a0*/  @P4 BRA `(.L_x_558) ;  /* 0x0000000000304947 */ /* 0x000fea0003800000 */
[----:B-1----:R-:W-:Y:S01]  /*b5b0*/  IADD3 R7, P0, PT, R5, 0x10, RZ ;  /* 0x0000001005077810 */ /* 0x002fe20007f1e0ff */
[----:B------:R-:W-:Y:S01]  /*b5c0*/  IMAD.MOV.U32 R16, RZ, RZ, R48 ;  /* 0x000000ffff107224 */ /* 0x000fe200078e0030 */
[----:B------:R-:W-:-:S03]  /*b5d0*/  MOV R17, R49 ;  /* 0x0000003100117202 */ /* 0x000fc60000000f00 */
[----:B------:R-:W-:Y:S02]  /*b5e0*/  IMAD.X R3, RZ, RZ, RZ, P0 ;  /* 0x000000ffff037224 */ /* 0x000fe400000e06ff */
[----:B------:R-:W-:-:S04]  /*b5f0*/  IMAD.WIDE.U32 R16, R46, R7, R16 ;  /* 0x000000072e107225 */ /* 0x000fc800078e0010 */
[----:B------:R-:W-:Y:S01]  /*b600*/  IMAD R3, R3, R46, RZ ;  /* 0x0000002e03037224 */ /* 0x000fe200078e02ff */
[----:B------:R-:W-:-:S03]  /*b610*/  LEA R2, P0, R16, R44, 0x1 ;  /* 0x0000002c10027211 */ /* 0x000fc600078008ff */
[----:B------:R-:W-:-:S05]  /*b620*/  IMAD R3, R47, R7, R3 ;  /* 0x000000072f037224 */ /* 0x000fca00078e0203 */
[----:B------:R-:W-:-:S04]  /*b630*/  IADD3 R3, PT, PT, R17, R3, RZ ;  /* 0x0000000311037210 */ /* 0x000fc80007ffe0ff */
[----:B------:R-:W-:-:S05]  /*b640*/  LEA.HI.X R3, R16, R45, R3, 0x1, P0 ;  /* 0x0000002d10037211 */ /* 0x000fca00000f0c03 */
[----:B---3--:R1:W-:Y:S04]  /*b650*/  ST.E.128 desc[UR4][R2.64], R28 ;  /* 0x0000001c02007985 */ /* 0x0083e8000c101d04 */
[----:B------:R1:W-:Y:S02]  /*b660*/  ST.E.128 desc[UR4][R2.64+0x80], R12 ;  /* 0x0000800c02007985 */ /* 0x0003e4000c101d04 */
.L_x_558:
[----:B------:R-:W-:Y:S05]  /*b670*/  BSYNC.RECONVERGENT B0 ;  /* 0x0000000000007941 */ /* 0x000fea0003800200 */
.L_x_557:
        /* <DEDUP_REMOVED lines=12> */
[----:B----4-:R1:W-:Y:S04]  /*b740*/  ST.E.128 desc[UR4][R2.64], R24 ;  /* 0x0000001802007985 */ /* 0x0103e8000c101d04 */
[----:B------:R1:W-:Y:S02]  /*b750*/  ST.E.128 desc[UR4][R2.64+0x80], R8 ;  /* 0x0000800802007985 */ /* 0x0003e4000c101d04 */
.L_x_560:
[----:B------:R-:W-:Y:S05]  /*b760*/  BSYNC.RECONVERGENT B0 ;  /* 0x0000000000007941 */ /* 0x000fea0003800200 */
.L_x_559:
[----:B------:R-:W-:-:S04]  /*b770*/  MOV R217, 0x0 ;  /* 0x0000000000d97802 */ /* 0x000fc80000000f00 */
[----:B-1234-:R-:W-:Y:S05]  /*b780*/  @P2 RET.REL.NODEC R216 `(_ZN5flash24flash_fwd_splitkv_kernelI23Flash_fwd_kernel_traitsILi128ELi64ELi128ELi4ELb0ELb0EN7cutlass10bfloat16_tE19Flash_kernel_traitsILi128ELi64ELi128ELi4ES3_EELb0ELb0ELb0ELb0ELb1ELb0ELb0ELb0EEEvNS_16Flash_fwd_paramsE) ;  /* 0xffffff48d81c2950 */ /* 0x01efea0003c3ffff */
[----:B------:R-:W-:Y:S01]  /*b790*/  IADD3 R5, P0, PT, R5, 0x30, RZ ;  /* 0x0000003005057810 */ /* 0x000fe20007f1e0ff */
[----:B------:R-:W-:Y:S01]  /*b7a0*/  IMAD.MOV.U32 R7, RZ, RZ, R49 ;  /* 0x000000ffff077224 */ /* 0x000fe200078e0031 */
[----:B------:R-:W-:Y:S01]  /*b7b0*/  MOV R6, R48 ;  /* 0x0000003000067202 */ /* 0x000fe20000000f00 */
[----:B------:R-:W-:Y:S01]  /*b7c0*/  IMAD.MOV.U32 R217, RZ, RZ, 0x0 ;  /* 0x00000000ffd97424 */ /* 0x000fe200078e00ff */
[----:B------:R-:W-:-:S03]  /*b7d0*/  IADD3.X R3, PT, PT, RZ, RZ, RZ, P0, !PT ;  /* 0x000000ffff037210 */ /* 0x000fc600007fe4ff */
[----:B------:R-:W-:-:S04]  /*b7e0*/  IMAD.WIDE.U32 R6, R46, R5, R6 ;  /* 0x000000052e067225 */ /* 0x000fc800078e0006 */
[----:B------:R-:W-:Y:S01]  /*b7f0*/  IMAD R3, R3, R46, RZ ;  /* 0x0000002e03037224 */ /* 0x000fe200078e02ff */
[----:B------:R-:W-:-:S03]  /*b800*/  LEA R2, P0, R6, R44, 0x1 ;  /* 0x0000002c06027211 */ /* 0x000fc600078008ff */
[----:B------:R-:W-:-:S05]  /*b810*/  IMAD R3, R47, R5, R3 ;  /* 0x000000052f037224 */ /* 0x000fca00078e0203 */
[----:B------:R-:W-:-:S04]  /*b820*/  IADD3 R3, PT, PT, R7, R3, RZ ;  /* 0x0000000307037210 */ /* 0x000fc80007ffe0ff */
[----:B------:R-:W-:-:S05]  /*b830*/  LEA.HI.X R3, R6, R45, R3, 0x1, P0 ;  /* 0x0000002d06037211 */ /* 0x000fca00000f0c03 */
[----:B------:R-:W-:Y:S04]  /*b840*/  ST.E.128 desc[UR4][R2.64], R20 ;  /* 0x0000001402007985 */ /* 0x000fe8000c101d04 */
[----:B------:R1:W-:Y:S02]  /*b850*/  ST.E.128 desc[UR4][R2.64+0x80], R40 ;  /* 0x0000802802007985 */ /* 0x0003e4000c101d04 */
[----:B-1----:R-:W-:Y:S05]  /*b860*/  RET.REL.NODEC R216 `(_ZN5flash24flash_fwd_splitkv_kernelI23Flash_fwd_kernel_traitsILi128ELi64ELi128ELi4ELb0ELb0EN7cutlass10bfloat16_tE19Flash_kernel_traitsILi128ELi64ELi128ELi4ES3_EELb0ELb0ELb0ELb0ELb1ELb0ELb0ELb0EEEvNS_16Flash_fwd_paramsE) ;  /* 0xffffff44d8e47950 */ /* 0x002fea0003c3ffff */
.L_x_551:
[----:B------:R-:W-:Y:S01]  /*b870*/  MOV R5, 0x2 ;  /* 0x0000000200057802 */ /* 0x000fe20000000f00 */
[----:B------:R-:W-:Y:S01]  /*b880*/  IMAD.MOV.U32 R0, RZ, RZ, 0x1f ;  /* 0x0000001fff007424 */ /* 0x000fe200078e00ff */
[----:B------:R-:W-:-:S07]  /*b890*/  MOV R4, 0xffffffff ;  /* 0xffffffff00047802 */ /* 0x000fce0000000f00 */
[----:B-1---5:R-:W-:Y:S05]  /*b8a0*/  WARPSYNC.COLLECTIVE R4, `(.L_x_561) ;  /* 0x0000000004087348 */ /* 0x022fea0003c00000 */
[----:B------:R2:W3:Y:S02]  /*b8b0*/  SHFL.BFLY P0, R10, R233, R5, R0 ;  /* 0x0c000005e90a7389 */ /* 0x0004e40000000000 */
[----:B-123-5:R-:W-:Y:S05]  /*b8c0*/  ENDCOLLECTIVE ;  /* 0x000000000000791b */ /* 0x02efea0003800000 */
.L_x_561:
[----:B------:R-:W-:Y:S02]  /*b8d0*/  IMAD.MOV.U32 R8, RZ, RZ, R10 ;  /* 0x000000ffff087224 */ /* 0x000fe400078e000a */
[----:B------:R-:W-:Y:S02]  /*b8e0*/  IMAD.MOV.U32 R5, RZ, RZ, 0x1 ;  /* 0x00000001ff057424 */ /* 0x000fe400078e00ff */
[----:B------:R-:W-:-:S05]  /*b8f0*/  FADD.FTZ R8, R8, R233 ;  /* 0x000000e908087221 */ /* 0x000fca0000010000 */
[----:B------:R-:W-:-:S07]  /*b900*/  MOV R233, R8 ;  /* 0x0000000800e97202 */ /* 0x000fce0000000f00 */
[----:B------:R-:W-:Y:S05]  /*b910*/  WARPSYNC.COLLECTIVE R4, `(.L_x_562) ;  /* 0x0000000004087348 */ /* 0x000fea0003c00000 */
[----:B------:R1:W2:Y:S02]  /*b920*/  SHFL.BFLY P0, R10, R233, R5, R0 ;  /* 0x0c000005e90a7389 */ /* 0x0002a40000000000 */
[----:B-12---:R-:W-:Y:S05]  /*b930*/  ENDCOLLECTIVE ;  /* 0x000000000000791b */ /* 0x006fea0003800000 */
.L_x_562:
[----:B------:R-:W-:Y:S01]  /*b940*/  MOV R233, R231 ;  /* 0x000000e700e97202 */ /* 0x000fe20000000f00 */
[----:B------:R-:W-:Y:S01]  /*b950*/  IMAD.MOV.U32 R5, RZ, RZ, 0x2 ;  /* 0x00000002ff057424 */ /* 0x000fe200078e00ff */
[----:B------:R-:W-:-:S07]  /*b960*/  MOV R7, R10 ;  /* 0x0000000a00077202 */ /* 0x000fce0000000f00 */
[----:B------:R-:W-:Y:S05]  /*b970*/  WARPSYNC.COLLECTIVE R4, `(.L_x_563) ;  /* 0x0000000004087348 */ /* 0x000fea0003c00000 */
[----:B------:R1:W2:Y:S02]  /*b980*/  SHFL.BFLY P0, R10, R233, R5, R0 ;  /* 0x0c000005e90a7389 */ /* 0x0002a40000000000 */
[----:B-12---:R-:W-:Y:S05]  /*b990*/  ENDCOLLECTIVE ;  /* 0x000000000000791b */ /* 0x006fea0003800000 */
.L_x_563:
[----:B------:R-:W-:Y:S01]  /*b9a0*/  FADD.FTZ R7, R8, R7 ;  /* 0x0000000708077221 */ /* 0x000fe20000010000 */
[----:B------:R-:W-:Y:S01]  /*b9b0*/  FADD.FTZ R9, R10, R231 ;  /* 0x000000e70a097221 */ /* 0x000fe20000010000 */
[----:B------:R-:W-:-:S04]  /*b9c0*/  MOV R5, 0x1 ;  /* 0x0000000100057802 */ /* 0x000fc80000000f00 */
[----:B------:R-:W-:-:S07]  /*b9d0*/  MOV R233, R9 ;  /* 0x0000000900e97202 */ /* 0x000fce0000000f00 */
[----:B------:R-:W-:Y:S05]  /*b9e0*/  WARPSYNC.COLLECTIVE R4, `(.L_x_564) ;  /* 0x0000000004087348 */ /* 0x000fea0003c00000 */
[----:B------:R1:W2:Y:S02]  /*b9f0*/  SHFL.BFLY P0, R10, R233, R5, R0 ;  /* 0x0c000005e90a7389 */ /* 0x0002a40000000000 */
[----:B-12---:R-:W-:Y:S05]  /*ba00*/  ENDCOLLECTIVE ;  /* 0x000000000000791b */ /* 0x006fea0003800000 */
.L_x_564:
[----:B------:R-:W-:Y:S05]  /*ba10*/  BRA `(.L_x_565) ;  /* 0xffffffec00147947 */ /* 0x000fea000383ffff */
.L_x_566:
        /* <DEDUP_REMOVED lines=14> */
.L_x_14862:


//--------------------- .text._ZN5flash24flash_fwd_splitkv_kernelI23Flash_fwd_kernel_traitsILi128ELi64ELi128ELi4ELb0ELb0EN7cutlass10bfloat16_tE19Flash_kernel_traitsILi128ELi64ELi128ELi4ES3_EELb0ELb0ELb0ELb0ELb1ELb1ELb0ELb0EEEvNS_16Flash_fwd_paramsE --------------------------
	.section	.text._ZN5flash24flash_fwd_splitkv_kernelI23Flash_fwd_kernel_traitsILi128ELi64ELi128ELi4ELb0ELb0EN7cutlass10bfloat16_tE19Flash_kernel_traitsILi128ELi64ELi128ELi4ES3_EELb0ELb0ELb0ELb0ELb1ELb1ELb0ELb0EEEvNS_16Flash_fwd_paramsE,"ax",@progbits
	.align	128
        .global         _ZN5flash24flash_fwd_splitkv_kernelI23Flash_fwd_kernel_traitsILi128ELi64ELi128ELi4ELb0ELb0EN7cutlass10bfloat16_tE19Flash_kernel_traitsILi128ELi64ELi128ELi4ES3_EELb0ELb0ELb0ELb0ELb1ELb1ELb0ELb0EEEvNS_16Flash_fwd_paramsE
        .type           _ZN5flash24flash_fwd_splitkv_kernelI23Flash_fwd_kernel_traitsILi128ELi64ELi128ELi4ELb0ELb0EN7cutlass10bfloat16_tE19Flash_kernel_traitsILi128ELi64ELi128ELi4ES3_EELb0ELb0ELb0ELb0ELb1ELb1ELb0ELb0EEEvNS_16Flash_fwd_paramsE,@function
        .size           _ZN5flash24flash_fwd_splitkv_kernelI23Flash_fwd_kernel_traitsILi128ELi64ELi128ELi4ELb0ELb0EN7cutlass10bfloat16_tE19Flash_kernel_traitsILi128ELi64ELi128ELi4ES3_EELb0ELb0ELb0ELb0ELb1ELb1ELb0ELb0EEEvNS_16Flash_fwd_paramsE,(.L_x_14863 - _ZN5flash24flash_fwd_splitkv_kernelI23Flash_fwd_kernel_traitsILi128ELi64ELi128ELi4ELb0ELb0EN7cutlass10bfloat16_tE19Flash_kernel_traitsILi128ELi64ELi128ELi4ES3_EELb0ELb0ELb0ELb0ELb1ELb1ELb0ELb0EEEvNS_16Flash_fwd_paramsE)
        .other          _ZN5flash24flash_fwd_splitkv_kernelI23Flash_fwd_kernel_traitsILi128ELi64ELi128ELi4ELb0ELb0EN7cutlass10bfloat16_tE19Flash_kernel_traitsILi128ELi64ELi128ELi4ES3_EELb0ELb0ELb0ELb0ELb1ELb1ELb0ELb0EEEvNS_16Flash_fwd_paramsE,@"STO_CUDA_ENTRY STV_DEFAULT"
_ZN5flash24flash_fwd_splitkv_kernelI23Flash_fwd_kernel_traitsILi128ELi64ELi128ELi4ELb0ELb0EN7cutlass10bfloat16_tE19Flash_kernel_traitsILi128ELi64ELi128ELi4ES3_EELb0ELb0ELb0ELb0ELb1ELb1ELb0ELb0EEEvNS_16Flash_fwd_paramsE:
.text._ZN5flash24flash_fwd_splitkv_kernelI23Flash_fwd_kernel_traitsILi128ELi64ELi128ELi4ELb0ELb0EN7cutlass10bfloat16_tE19Flash_kernel_traitsILi128ELi64ELi128ELi4ES3_EELb0ELb0ELb0ELb0ELb1ELb1ELb0ELb0EEEvNS_16Flash_fwd_paramsE:
[----:B------:R-:W-:Y:S01]  /*0000*/  LDC R1, c[0x0][0x37c] ;  /* 0x0000df00ff017b82 */ /* 0x000fe20000000800 */
[----:B------:R-:W1:Y:S07]  /*0010*/  S2R R229, SR_CTAID.X ;  /* 0x0000000000e57919 */ /* 0x000e6e0000002500 */
[----:B------:R-:W2:Y:S01]  /*0020*/  LDC.64 R2, c[0x0][0x348] ;  /* 0x0000d200ff027b82 */ /* 0x000ea20000000a00 */
[----:B------:R-:W-:Y:S01]  /*0030*/  BSSY.RECONVERGENT B2, `(.L_x_567) ;  /* 0x0000005000027945 */ /* 0x000fe20003800200 */
[----:B------:R-:W-:Y:S01]  /*0040*/  MOV R226, 0x80 ;  /* 0x0000008000e27802 */ /* 0x000fe20000000f00 */
[----:B------:R-:W3:Y:S01]  /*0050*/  S2R R228, SR_CTAID.Y ;  /* 0x0000000000e47919 */ /* 0x000ee20000002600 */
[----:B------:R-:W4:Y:S05]  /*0060*/  S2R R227, SR_CTAID.Z ;  /* 0x0000000000e37919 */ /* 0x000f2a0000002700 */
[----:B-1234-:R-:W-:Y:S05]  /*0070*/  CALL.REL.NOINC `($_ZN5flash24flash_fwd_splitkv_kernelI23Flash_fwd_kernel_traitsILi128ELi64ELi128ELi4ELb0ELb0EN7cutlass10bfloat16_tE19Flash_kernel_traitsILi128ELi64ELi128ELi4ES3_EELb0ELb0ELb0ELb0ELb1ELb1ELb0ELb0EEEvNS_16Flash_fwd_paramsE$_ZN5flash30compute_attn_1rowblock_splitkvI23Flash_fwd_kernel_traitsILi128ELi64ELi128ELi4ELb0ELb0EN7cutlass10bfloat16_tE19Flash_kernel_traitsILi128ELi64ELi128ELi4ES3_EELb0ELb0ELb0ELb0ELb1ELb1ELb0ELb0ENS_16Flash_fwd_paramsEEEvRKT8_iiiii) ;  /* 0x0000000000087944 */ /* 0x01efea0003c00000 */
[----:B------:R-:W-:Y:S05]  /*0080*/  BSYNC.RECONVERGENT B2 ;  /* 0x0000000000027941 */ /* 0x000fea0003800200 */
.L_x_567:
[----:B------:R-:W-:Y:S05]  /*0090*/  EXIT ;  /* 0x000000000000794d */ /* 0x000fea0003800000 */
        .type           $_ZN5flash24flash_fwd_splitkv_kernelI23Flash_fwd_kernel_traitsILi128ELi64ELi128ELi4ELb0ELb0EN7cutlass10bfloat16_tE19Flash_kernel_traitsILi128ELi64ELi128ELi4ES3_EELb0ELb0ELb0ELb0ELb1ELb1ELb0ELb0EEEvNS_16Flash_fwd_paramsE$_ZN5flash30compute_attn_1rowblock_splitkvI23Flash_fwd_kernel_traitsILi128ELi64ELi128ELi4ELb0ELb0EN7cutlass10bfloat16_tE19Flash_kernel_traitsILi128ELi64ELi128ELi4ES3_EELb0ELb0ELb0ELb0ELb1ELb1ELb0ELb0ENS_16Flash_fwd_paramsEEEvRKT8_iiiii,@function
        .size           $_ZN5flash24flash_fwd_splitkv_kernelI23Flash_fwd_kernel_traitsILi128ELi64ELi128ELi4ELb0ELb0EN7cutlass10bfloat16_tE19Flash_kernel_traitsILi128ELi64ELi128ELi4ES3_EELb0ELb0ELb0ELb0ELb1ELb1ELb0ELb0EEEvNS_16Flash_fwd_paramsE$_ZN5flash30compute_attn_1rowblock_splitkvI23Flash_fwd_kernel_traitsILi128ELi64ELi128ELi4ELb0ELb0EN7cutlass10bfloat16_tE19Flash_kernel_traitsILi128ELi64ELi128ELi4ES3_EELb0ELb0ELb0ELb0ELb1ELb1ELb0ELb0ENS_16Flash_fwd_paramsEEEvRKT8_iiiii,(.L_x_14863 - $_ZN5flash24flash_fwd_splitkv_kernelI23Flash_fwd_kernel_traitsILi128ELi64ELi128ELi4ELb0ELb0EN7cutlass10bfloat16_tE19Flash_kernel_traitsILi128ELi64ELi128ELi4ES3_EELb0ELb0ELb0ELb0ELb1ELb1ELb0ELb0EEEvNS_16Flash_fwd_paramsE$_ZN5flash30compute_attn_1rowblock_splitkvI23Flash_fwd_kernel_traitsILi128ELi64ELi128ELi4ELb0ELb0EN7cutlass10bfloat16_tE19Flash_kernel_traitsILi128ELi64ELi128ELi4ES3_EELb0ELb0ELb0ELb0ELb1ELb1ELb0ELb0ENS_16Flash_fwd_paramsEEEvRKT8_iiiii)
$_ZN5flash24flash_fwd_splitkv_kernelI23Flash_fwd_kernel_traitsILi128ELi64ELi128ELi4ELb0ELb0EN7cutlass10bfloat16_tE19Flash_kernel_traitsILi128ELi64ELi128ELi4ES3_EELb0ELb0ELb0ELb0ELb1ELb1ELb0ELb0EEEvNS_16Flash_fwd_paramsE$_ZN5flash30compute_attn_1rowblock_splitkvI23Flash_fwd_kernel_traitsILi128ELi64ELi128ELi4ELb0ELb0EN7cutlass10bfloat16_tE19Flash_kernel_traitsILi128ELi64ELi128ELi4ES3_EELb0ELb0ELb0ELb0ELb1ELb1ELb0ELb0ENS_16Flash_fwd_paramsEEEvRKT8_iiiii:
        /* <DEDUP_REMOVED lines=39> */
.L_x_569:
[----:B------:R-:W-:Y:S05]  /*0310*/  BSYNC.RECONVERGENT B0 ;  /* 0x0000000000007941 */ /* 0x000fea0003800200 */
.L_x_568:
[----:B------:R-:W-:Y:S04]  /*0320*/  BSSY.RECONVERGENT B0, `(.L_x_570) ;  /* 0x0000007000007945 */ /* 0x000fe80003800200 */
[----:B------:R-:W-:Y:S05]  /*0330*/  @!P3 BRA `(.L_x_571) ;  /* 0x000000000014b947 */ /* 0x000fea0003800000 */
[----:B------:R-:W4:Y:S02]  /*0340*/  LD.E.U8 R5, desc[UR4][R2.64+0x1b2] ;  /* 0x0001b20402057980 */ /* 0x000f24000c101100 */
[----:B----4-:R-:W-:-:S13]  /*0350*/  ISETP.NE.AND P1, PT, R5, RZ, PT ;  /* 0x000000ff0500720c */ /* 0x010fda0003f25270 */
[----:B------:R-:W4:Y:S02]  /*0360*/  @P1 LD.E R5, desc[UR4][R16.64+0x4] ;  /* 0x0000040410051980 */ /* 0x000f24000c101900 */
[----:B----45:R-:W-:-:S06]  /*0370*/  @P1 IADD3 R6, PT, PT, R5, -R12, RZ ;  /* 0x8000000c05061210 */ /* 0x030fcc0007ffe0ff */
[----:B------:R4:W5:Y:S02]  /*0380*/  @!P1 LD.E R6, desc[UR4][R16.64] ;  /* 0x0000000410069980 */ /* 0x000964000c101900 */
.L_x_571:
[----:B------:R-:W-:Y:S05]  /*0390*/  BSYNC.RECONVERGENT B0 ;  /* 0x0000000000007941 */ /* 0x000fea0003800200 */
.L_x_570:
        /* <DEDUP_REMOVED lines=8> */
.L_x_573:
[----:B------:R-:W5:Y:S01]  /*0420*/  LD.E.64 R8, desc[UR4][R2.64+0x108] ;  /* 0x0001080402087980 */ /* 0x000f62000c101b00 */
[----:B------:R-:W-:Y:S01]  /*0430*/  BSSY.RECONVERGENT B0, `(.L_x_575) ;  /* 0x0000006000007945 */ /* 0x000fe20003800200 */
[----:B------:R-:W-:Y:S01]  /*0440*/  IMAD.MOV.U32 R133, RZ, RZ, RZ ;  /* 0x000000ffff857224 */ /* 0x000fe200078e00ff */
[----:B-----5:R-:W-:-:S04]  /*0450*/  ISETP.NE.U32.AND P0, PT, R8, RZ, PT ;  /* 0x000000ff0800720c */ /* 0x020fc80003f05070 */
[----:B------:R-:W-:-:S13]  /*0460*/  ISETP.NE.AND.EX P0, PT, R9, RZ, PT, P0 ;  /* 0x000000ff0900720c */ /* 0x000fda0003f05300 */
[----:B------:R-:W-:Y:S05]  /*0470*/  @!P0 BRA `(.L_x_576) ;  /* 0x0000000000048947 */ /* 0x000fea0003800000 */
[----:B------:R1:W5:Y:S02]  /*0480*/  LD.E R133, desc[UR4][R2.64+0xbc] ;  /* 0x0000bc0402857980 */ /* 0x000364000c101900 */
.L_x_576:
[----:B------:R-:W-:Y:S05]  /*0490*/  BSYNC.RECONVERGENT B0 ;  /* 0x0000000000007941 */ /* 0x000fea0003800200 */
.L_x_575:
[----:B-----5:R-:W-:Y:S02]  /*04a0*/  IADD3 R133, PT, PT, R133, R6, -R11 ;  /* 0x0000000685857210 */ /* 0x020fe40007ffe80b */
.L_x_574:
[----:B------:R-:W-:Y:S05]  /*04b0*/  BSYNC.RECONVERGENT B1 ;  /* 0x0000000000017941 */ /* 0x000fea0003800200 */
.L_x_572:
[----:B------:R-:W-:Y:S01]  /*04c0*/  IMAD.SHL.U32 R215, R229, 0x40, RZ ;  /* 0x00000040e5d77824 */ /* 0x000fe200078e00ff */
[----:B------:R-:W-:Y:S01]  /*04d0*/  MOV R6, R226 ;  /* 0x000000e200067202 */ /* 0x000fe20000000f00 */
[----:B------:R-:W-:-:S03]  /*04e0*/  IMAD.MOV.U32 R7, RZ, RZ, 0x0 ;  /* 0x00000000ff077424 */ /* 0x000fc600078e00ff */
[----:B------:R-:W-:-:S13]  /*04f0*/  ISETP.GT.AND P0, PT, R28, R215, PT ;  /* 0x000000d71c00720c */ /* 0x000fda0003f04270 */
[----:B-1234-:R-:W-:Y:S05]  /*0500*/  @!P0 RET.REL.NODEC R6 `(_ZN5flash24flash_fwd_splitkv_kernelI23Flash_fwd_kernel_traitsILi128ELi64ELi128ELi4ELb0ELb0EN7cutlass10bfloat16_tE19Flash_kernel_traitsILi128ELi64ELi128ELi4ES3_EELb0ELb0ELb0ELb0ELb1ELb1ELb0ELb0EEEvNS_16Flash_fwd_paramsE) ;  /* 0xfffffff806bc8950 */ /* 0x01efea0003c3ffff */
        /* <DEDUP_REMOVED lines=16> */
[----:B------:R-:W4:Y:S04]  /*0610*/  @!P0 LD.E.64 R12, desc[UR4][R2.64+0x80] ;  /* 0x00008004020c8980 */ /* 0x000f28000c101b00 */
[----:B------:R-:W4:Y:S04]  /*0620*/  LD.E.64 R8, desc[UR4][R2.64+0xa0] ;  /* 0x0000a00402087980 */ /* 0x000f28000c101b00 */
[----:B------:R-:W4:Y:S01]  /*0630*/  LD.E.64 R10, desc[UR4][R2.64+0x90] ;  /* 0x00009004020a7980 */ /* 0x000f22000c101b00 */
[----:B------:R-:W-:-:S02]  /*0640*/  IMAD.SHL.U32 R7, R208, 0x8, RZ ;  /* 0x00000008d0077824 */ /* 0x000fc400078e00ff */
[----:B------:R-:W-:Y:S01]  /*0650*/  IMAD.MOV.U32 R21, RZ, RZ, RZ ;  /* 0x000000ffff157224 */ /* 0x000fe200078e00ff */
[----:B------:R1:W5:Y:S02]  /*0660*/  LD.E.64 R16, desc[UR4][R2.64+0x70] ;  /* 0x0000700402107980 */ /* 0x000364000c101b00 */
[----:B------:R-:W-:Y:S01]  /*0670*/  LOP3.LUT R20, R7, 0x38, RZ, 0xc0, !PT ;  /* 0x0000003807147812 */ /* 0x000fe200078ec0ff */
[----:B------:R-:W-:Y:S01]  /*0680*/  IMAD.IADD R28, R28, 0x1, -R215 ;  /* 0x000000011c1c7824 */ /* 0x000fe200078e0ad7 */
[----:B-1----:R-:W-:-:S04]  /*0690*/  SHF.R.U32.HI R3, RZ, 0x3, R208 ;  /* 0x00000003ff037819 */ /* 0x002fc800000116d0 */
[----:B------:R-:W-:Y:S01]  /*06a0*/  IADD3 R7, PT, PT, R3, 0x10, RZ ;  /* 0x0000001003077810 */ /* 0x000fe20007ffe0ff */
[----:B------:R-:W-:Y:S01]  /*06b0*/  BSSY.RECONVERGENT B0, `(.L_x_578) ;  /* 0x0000028000007945 */ /* 0x000fe20003800200 */
[----:B------:R-:W-:-:S04]  /*06c0*/  LOP3.LUT P6, R208, R208, 0x7, RZ, 0xc0, !PT ;  /* 0x00000007d0d07812 */ /* 0x000fc800078cc0ff */
[----:B------:R-:W-:Y:S01]  /*06d0*/  ISETP.GE.OR P6, PT, R3, R28, P6 ;  /* 0x0000001c0300720c */ /* 0x000fe200037c6670 */
[----:B--2---:R-:W-:-:S04]  /*06e0*/  @P0 IMAD.WIDE.U32 R18, R14, R233, RZ ;  /* 0x000000e90e120225 */ /* 0x004fc800078e00ff */
[----:B------:R-:W-:Y:S02]  /*06f0*/  @P0 IMAD R5, R15, R233, RZ ;  /* 0x000000e90f050224 */ /* 0x000fe400078e02ff */
[-C--:B---3--:R-:W-:Y:S02]  /*0700*/  IMAD R4, R4, R228.reuse, R227 ;  /* 0x000000e404047224 */ /* 0x088fe400078e02e3 */
[-C--:B----4-:R-:W-:Y:S02]  /*0710*/  @!P0 IMAD R6, R13, R228.reuse, RZ ;  /* 0x000000e40d068224 */ /* 0x090fe400078e02ff */
[----:B------:R-:W-:Y:S01]  /*0720*/  @!P0 IMAD.WIDE.U32 R12, R12, R228, RZ ;  /* 0x000000e40c0c8225 */ /* 0x000fe200078e00ff */
[----:B------:R-:W-:-:S03]  /*0730*/  @P0 MOV R12, R18 ;  /* 0x00000012000c0202 */ /* 0x000fc60000000f00 */
[----:B------:R-:W-:Y:S02]  /*0740*/  @!P0 IMAD.IADD R6, R13, 0x1, R6 ;  /* 0x000000010d068824 */ /* 0x000fe400078e0206 */
[----:B------:R-:W-:Y:S02]  /*0750*/  @P0 IMAD.IADD R6, R19, 0x1, R5 ;  /* 0x0000000113060824 */ /* 0x000fe400078e0205 */
[----:B------:R-:W-:-:S04]  /*0760*/  IMAD.WIDE.U32 R18, R215, R14, R20 ;  /* 0x0000000ed7127225 */ /* 0x000fc800078e0014 */
[----:B------:R-:W-:Y:S01]  /*0770*/  IMAD R0, R0, R4, R215 ;  /* 0x0000000400007224 */ /* 0x000fe200078e02d7 */
        /* <DEDUP_REMOVED lines=27> */
.L_x_579:
[----:B------:R-:W-:Y:S05]  /*0930*/  BSYNC.RECONVERGENT B0 ;  /* 0x0000000000007941 */ /* 0x000fea0003800200 */
.L_x_578:
        /* <DEDUP_REMOVED lines=18> */
.L_x_581:
[----:B------:R-:W-:Y:S05]  /*0a60*/  BSYNC.RECONVERGENT B0 ;  /* 0x0000000000007941 */ /* 0x000fea0003800200 */
.L_x_580:
        /* <DEDUP_REMOVED lines=14> */
.L_x_583:
[----:B------:R-:W-:Y:S05]  /*0b50*/  BSYNC.RECONVERGENT B0 ;  /* 0x0000000000007941 */ /* 0x000fea0003800200 */
.L_x_582:
        /* <DEDUP_REMOVED lines=14> */
.L_x_585:
[----:B------:R-:W-:Y:S05]  /*0c40*/  BSYNC.RECONVERGENT B0 ;  /* 0x0000000000007941 */ /* 0x000fea0003800200 */
.L_x_584:
[----:B------:R-:W-:Y:S01]  /*0c50*/  MOV R227, 0x0 ;  /* 0x0000000000e37802 */ /* 0x000fe20000000f00 */
[----:B------:R-:W-:Y:S04]  /*0c60*/  @!P6 ST.E desc[UR4][R4.64], R11 ;  /* 0x0000000b0400e985 */ /* 0x000fe8000c101904 */
[----:B------:R-:W-:Y:S04]  /*0c70*/  @!P5 ST.E desc[UR4][R4.64+0x40], R9 ;  /* 0x000040090400d985 */ /* 0x000fe8000c101904 */
[----:B------:R1:W-:Y:S02]  /*0c80*/  @!P4 ST.E desc[UR4][R4.64+0x80], R7 ;  /* 0x000080070400c985 */ /* 0x0003e4000c101904 */
[----:B-123-5:R-:W-:Y:S05]  /*0c90*/  @P3 RET.REL.NODEC R226 `(_ZN5flash24flash_fwd_splitkv_kernelI23Flash_fwd_kernel_traitsILi128ELi64ELi128ELi4ELb0ELb0EN7cutlass10bfloat16_tE19Flash_kernel_traitsILi128ELi64ELi128ELi4ES3_EELb0ELb0ELb0ELb0ELb1ELb1ELb0ELb0EEEvNS_16Flash_fwd_paramsE) ;  /* 0xfffffff0e2d83950 */ /* 0x02efea0003c3ffff */
[----:B------:R-:W-:Y:S02]  /*0ca0*/  MOV R3, 0x7f800000 ;  /* 0x7f80000000037802 */ /* 0x000fe40000000f00 */
[----:B------:R-:W-:-:S03]  /*0cb0*/  MOV R227, 0x0 ;  /* 0x0000000000e37802 */ /* 0x000fc60000000f00 */
[----:B------:R1:W-:Y:S02]  /*0cc0*/  ST.E desc[UR4][R4.64+0xc0], R3 ;  /* 0x0000c00304007985 */ /* 0x0003e4000c101904 */
[----:B-1----:R-:W-:Y:S05]  /*0cd0*/  RET.REL.NODEC R226 `(_ZN5flash24flash_fwd_splitkv_kernelI23Flash_fwd_kernel_traitsILi128ELi64ELi128ELi4ELb0ELb0EN7cutlass10bfloat16_tE19Flash_kernel_traitsILi128ELi64ELi128ELi4ES3_EELb0ELb0ELb0ELb0ELb1ELb1ELb0ELb0EEEvNS_16Flash_fwd_paramsE) ;  /* 0xfffffff0e2c87950 */ /* 0x002fea0003c3ffff */
.L_x_577:
        /* <DEDUP_REMOVED lines=12> */
[----:B-----5:R-:W2:Y:S04]  /*0da0*/  LD.E R9, desc[UR4][R2.64+0x170] ;  /* 0x0001700402097980 */ /* 0x020ea8000c101900 */
[----:B------:R-:W3:Y:S01]  /*0db0*/  LD.E.64 R12, desc[UR4][R2.64+0x168] ;  /* 0x00016804020c7980 */ /* 0x000ee2000c101b00 */
[----:B------:R-:W-:Y:S02]  /*0dc0*/  IMAD.MOV.U32 R138, RZ, RZ, R2 ;  /* 0x000000ffff8a7224 */ /* 0x000fe400078e0002 */
[----:B------:R-:W-:-:S05]  /*0dd0*/  IMAD.MOV.U32 R139, RZ, RZ, R3 ;  /* 0x000000ffff8b7224 */ /* 0x000fca00078e0003 */
[----:B------:R-:W4:Y:S01]  /*0de0*/  LD.E R10, desc[UR4][R138.64+0x68] ;  /* 0x000068048a0a7980 */ /* 0x000f22000c101900 */
[----:B------:R-:W-:-:S03]  /*0df0*/  LEA R232, R26, 0xffffff80, 0x7 ;  /* 0xffffff801ae87811 */ /* 0x000fc600078e38ff */
[----:B------:R-:W4:Y:S01]  /*0e00*/  LD.E.64 R18, desc[UR4][R138.64+0x20] ;  /* 0x000020048a127980 */ /* 0x000f22000c101b00 */
[----:B-1----:R-:W-:-:S03]  /*0e10*/  IABS R4, R232 ;  /* 0x000000e800047213 */ /* 0x002fc60000000000 */
[----:B------:R-:W4:Y:S04]  /*0e20*/  LD.E.64 R218, desc[UR4][R138.64+0x38] ;  /* 0x000038048ada7980 */ /* 0x000f28000c101b00 */
[----:B------:R-:W4:Y:S04]  /*0e30*/  LD.E.64 R16, desc[UR4][R138.64+0x50] ;  /* 0x000050048a107980 */ /* 0x000f28000c101b00 */
[----:B------:R-:W5:Y:S04]  /*0e40*/  LD.E.64 R22, desc[UR4][R138.64+0x58] ;  /* 0x000058048a167980 */ /* 0x000f68000c101b00 */
[----:B------:R-:W5:Y:S01]  /*0e50*/  LD.E.64 R24, desc[UR4][R138.64+0x40] ;  /* 0x000040048a187980 */ /* 0x000f62000c101b00 */
[----:B--2---:R-:W-:-:S04]  /*0e60*/  IABS R5, R9 ;  /* 0x0000000900057213 */ /* 0x004fc80000000000 */
[----:B------:R-:W1:Y:S08]  /*0e70*/  I2F.RP R6, R5 ;  /* 0x0000000500067306 */ /* 0x000e700000209400 */
[----:B-1----:R-:W1:Y:S02]  /*0e80*/  MUFU.RCP R14, R6 ;  /* 0x00000006000e7308 */ /* 0x002e640000001000 */
[----:B-1----:R-:W-:-:S06]  /*0e90*/  IADD3 R14, PT, PT, R14, 0xffffffe, RZ ;  /* 0x0ffffffe0e0e7810 */ /* 0x002fcc0007ffe0ff */
[----:B------:R-:W1:Y:S02]  /*0ea0*/  F2I.FTZ.U32.TRUNC.NTZ R15, R14 ;  /* 0x0000000e000f7305 */ /* 0x000e64000021f000 */
[----:B-1----:R-:W-:Y:S01]  /*0eb0*/  IMAD.MOV R0, RZ, RZ, -R15 ;  /* 0x000000ffff007224 */ /* 0x002fe200078e0a0f */
        /* <DEDUP_REMOVED lines=11> */
[----:B------:R-:W-:Y:S01]  /*0f70*/  @!P2 VIADD R8, R8, 0x1 ;  /* 0x000000010808a836 */ /* 0x000fe20000000000 */
[----:B------:R-:W-:Y:S02]  /*0f80*/  ISETP.NE.AND P2, PT, R9, RZ, PT ;  /* 0x000000ff0900720c */ /* 0x000fe40003f45270 */
[----:B------:R-:W-:Y:S01]  /*0f90*/  ISETP.GE.AND P1, PT, R0, RZ, PT ;  /* 0x000000ff0000720c */ /* 0x000fe20003f26270 */
[-C--:B---3--:R-:W-:Y:S02]  /*0fa0*/  IMAD R0, R13, R228.reuse, RZ ;  /* 0x000000e40d007224 */ /* 0x088fe400078e02ff */
[----:B------:R-:W-:-:S04]  /*0fb0*/  IMAD.WIDE.U32 R12, R12, R228, RZ ;  /* 0x000000e40c0c7225 */ /* 0x000fc800078e00ff */
[----:B------:R-:W-:Y:S01]  /*0fc0*/  @P0 IADD3 R8, PT, PT, R8, 0x1, RZ ;  /* 0x0000000108080810 */ /* 0x000fe20007ffe0ff */
[----:B------:R-:W-:Y:S01]  /*0fd0*/  IMAD.IADD R235, R13, 0x1, R0 ;  /* 0x000000010deb7824 */ /* 0x000fe200078e0200 */
[----:B------:R-:W-:-:S04]  /*0fe0*/  LEA R234, P0, R12, R238, 0x2 ;  /* 0x000000ee0cea7211 */ /* 0x000fc800078010ff */
[----:B------:R-:W-:Y:S02]  /*0ff0*/  @!P1 IADD3 R8, PT, PT, -R8, RZ, RZ ;  /* 0x000000ff08089210 */ /* 0x000fe40007ffe1ff */
[----:B------:R-:W-:Y:S02]  /*1000*/  LEA.HI.X R235, R12, R239, R235, 0x2, P0 ;  /* 0x000000ef0ceb7211 */ /* 0x000fe400000f14eb */
[----:B------:R-:W-:Y:S01]  /*1010*/  @!P2 LOP3.LUT R8, RZ, R9, RZ, 0x33, !PT ;  /* 0x00000009ff08a212 */ /* 0x000fe200078e33ff */
[----:B------:R-:W2:Y:S04]  /*1020*/  LD.E.64 R12, desc[UR4][R138.64+0x28] ;  /* 0x000028048a0c7980 */ /* 0x000ea8000c101b00 */
[----:B------:R-:W-:-:S05]  /*1030*/  IMAD.WIDE R4, R8, 0x4, R234 ;  /* 0x0000000408047825 */ /* 0x000fca00078e02ea */
[----:B------:R1:W3:Y:S01]  /*1040*/  LD.E R0, desc[UR4][R4.64] ;  /* 0x0000000404007980 */ /* 0x0002e2000c101900 */
[----:B----4-:R-:W-:-:S04]  /*1050*/  IABS R7, R10 ;  /* 0x0000000a00077213 */ /* 0x010fc80000000000 */
[----:B------:R-:W4:Y:S08]  /*1060*/  I2F.RP R15, R7 ;  /* 0x00000007000f7306 */ /* 0x000f300000209400 */
[----:B----4-:R-:W4:Y:S02]  /*1070*/  MUFU.RCP R14, R15 ;  /* 0x0000000f000e7308 */ /* 0x010f240000001000 */
[----:B----4-:R-:W-:-:S06]  /*1080*/  VIADD R14, R14, 0xffffffe ;  /* 0x0ffffffe0e0e7836 */ /* 0x010fcc0000000000 */
[----:B------:R-:W4:Y:S01]  /*1090*/  F2I.FTZ.U32.TRUNC.NTZ R21, R14 ;  /* 0x0000000e00157305 */ /* 0x000f22000021f000 */
[----:B------:R-:W-:Y:S01]  /*10a0*/  IMAD.MOV.U32 R20, RZ, RZ, RZ ;  /* 0x000000ffff147224 */ /* 0x000fe200078e00ff */
[----:B------:R-:W-:Y:S02]  /*10b0*/  IABS R6, R227 ;  /* 0x000000e300067213 */ /* 0x000fe40000000000 */
[----:B-1----:R-:W-:Y:S02]  /*10c0*/  IABS R5, R10 ;  /* 0x0000000a00057213 */ /* 0x002fe40000000000 */
[----:B----4-:R-:W-:-:S05]  /*10d0*/  IADD3 R4, PT, PT, RZ, -R21, RZ ;  /* 0x80000015ff047210 */ /* 0x010fca0007ffe0ff */
[----:B------:R-:W-:-:S04]  /*10e0*/  IMAD R11, R4, R7, RZ ;  /* 0x00000007040b7224 */ /* 0x000fc800078e02ff */
[----:B------:R-:W-:Y:S01]  /*10f0*/  IMAD.HI.U32 R11, R21, R11, R20 ;  /* 0x0000000b150b7227 */ /* 0x000fe200078e0014 */
[----:B------:R-:W-:-:S05]  /*1100*/  IADD3 R5, PT, PT, RZ, -R5, RZ ;  /* 0x80000005ff057210 */ /* 0x000fca0007ffe0ff */
[----:B------:R-:W-:-:S04]  /*1110*/  IMAD.HI.U32 R4, R11, R6, RZ ;  /* 0x000000060b047227 */ /* 0x000fc800078e00ff */
[----:B------:R-:W-:-:S05]  /*1120*/  IMAD R6, R4, R5, R6 ;  /* 0x0000000504067224 */ /* 0x000fca00078e0206 */
[----:B------:R-:W-:-:S13]  /*1130*/  ISETP.GT.U32.AND P1, PT, R7, R6, PT ;  /* 0x000000060700720c */ /* 0x000fda0003f24070 */
[----:B------:R-:W-:-:S05]  /*1140*/  @!P1 IMAD.IADD R6, R6, 0x1, -R7 ;  /* 0x0000000106069824 */ /* 0x000fca00078e0a07 */
[----:B------:R-:W-:Y:S02]  /*1150*/  ISETP.GE.U32.AND P2, PT, R6, R7, PT ;  /* 0x000000070600720c */ /* 0x000fe40003f46070 */
[----:B------:R-:W-:Y:S01]  /*1160*/  LOP3.LUT R7, R227, R10, RZ, 0x3c, !PT ;  /* 0x0000000ae3077212 */ /* 0x000fe200078e3cff */
[----:B------:R-:W-:Y:S01]  /*1170*/  @!P1 VIADD R4, R4, 0x1 ;  /* 0x0000000104049836 */ /* 0x000fe20000000000 */
[----:B------:R-:W-:Y:S02]  /*1180*/  IADD3 R8, PT, PT, -R8, RZ, RZ ;  /* 0x000000ff08087210 */ /* 0x000fe40007ffe1ff */
[----:B------:R-:W-:Y:S02]  /*1190*/  ISETP.GE.AND P0, PT, R7, RZ, PT ;  /* 0x000000ff0700720c */ /* 0x000fe40003f06270 */
[----:B------:R-:W-:Y:S01]  /*11a0*/  ISETP.NE.AND P1, PT, R10, RZ, PT ;  /* 0x000000ff0a00720c */ /* 0x000fe20003f25270 */
[----:B------:R-:W-:-:S04]  /*11b0*/  IMAD R14, R9, R8, R232 ;  /* 0x00000008090e7224 */ /* 0x000fc800078e02e8 */
[----:B------:R-:W-:Y:S02]  /*11c0*/  @P2 IADD3 R4, PT, PT, R4, 0x1, RZ ;  /* 0x0000000104042810 */ /* 0x000fe40007ffe0ff */
[----:B------:R-:W-:Y:S02]  /*11d0*/  SHF.R.S32.HI R7, RZ, 0x1f, R14 ;  /* 0x0000001fff077819 */ /* 0x000fe4000001140e */
[----:B------:R-:W-:Y:S01]  /*11e0*/  MOV R9, R4 ;  /* 0x0000000400097202 */ /* 0x000fe20000000f00 */
[----:B------:R-:W-:-:S04]  /*11f0*/  IMAD R4, R219, R14, RZ ;  /* 0x0000000edb047224 */ /* 0x000fc800078e02ff */
[----:B------:R-:W-:Y:S01]  /*1200*/  @!P0 IMAD.MOV R9, RZ, RZ, -R9 ;  /* 0x000000ffff098224 */ /* 0x000fe200078e0a09 */
[----:B------:R-:W-:Y:S01]  /*1210*/  @!P1 LOP3.LUT R9, RZ, R10, RZ, 0x33, !PT ;  /* 0x0000000aff099212 */ /* 0x000fe200078e33ff */
[----:B------:R-:W-:-:S04]  /*1220*/  IMAD R4, R218, R7, R4 ;  /* 0x00000007da047224 */ /* 0x000fc800078e0204 */
[----:B------:R-:W-:Y:S01]  /*1230*/  IMAD R11, R17, R9, RZ ;  /* 0x00000009110b7224 */ /* 0x000fe200078e02ff */
[----:B---3--:R-:W-:Y:S01]  /*1240*/  SHF.R.S32.HI R5, RZ, 0x1f, R0 ;  /* 0x0000001fff057819 */ /* 0x008fe20000011400 */
[----:B------:R-:W-:-:S04]  /*1250*/  IMAD R6, R19, R0, RZ ;  /* 0x0000000013067224 */ /* 0x000fc800078e02ff */
[C---:B------:R-:W-:Y:S02]  /*1260*/  IMAD R6, R18.reuse, R5, R6 ;  /* 0x0000000512067224 */ /* 0x040fe400078e0206 */
[----:B------:R-:W-:-:S04]  /*1270*/  IMAD.WIDE.U32 R18, R18, R0, RZ ;  /* 0x0000000012127225 */ /* 0x000fc800078e00ff */
[----:B------:R-:W-:Y:S02]  /*1280*/  IMAD.IADD R19, R19, 0x1, R6 ;  /* 0x0000000113137824 */ /* 0x000fe400078e0206 */
[----:B------:R-:W-:Y:S01]  /*1290*/  IMAD.WIDE.U32 R18, R14, R218, R18 ;  /* 0x000000da0e127225 */ /* 0x000fe200078e0012 */
[----:B------:R-:W-:-:S04]  /*12a0*/  SHF.R.S32.HI R6, RZ, 0x1f, R9 ;  /* 0x0000001fff067819 */ /* 0x000fc80000011409 */
[----:B------:R-:W-:Y:S01]  /*12b0*/  IADD3 R19, PT, PT, R19, R4, RZ ;  /* 0x0000000413137210 */ /* 0x000fe20007ffe0ff */
[----:B--2---:R-:W-:Y:S02]  /*12c0*/  IMAD R4, R13, R0, RZ ;  /* 0x000000000d047224 */ /* 0x004fe400078e02ff */
[----:B------:R-:W-:Y:S02]  /*12d0*/  IMAD R6, R16, R6, R11 ;  /* 0x0000000610067224 */ /* 0x000fe400078e020b */
[----:B------:R-:W-:-:S04]  /*12e0*/  IMAD.WIDE.U32 R16, R9, R16, R18 ;  /* 0x0000001009107225 */ /* 0x000fc800078e0012 */
[----:B------:R-:W-:-:S04]  /*12f0*/  IMAD.WIDE.U32 R8, R12, R0, RZ ;  /* 0x000000000c087225 */ /* 0x000fc800078e00ff */
[----:B------:R-:W-:Y:S01]  /*1300*/  IMAD R5, R12, R5, R4 ;  /* 0x000000050c057224 */ /* 0x000fe200078e0204 */
[----:B------:R-:W-:Y:S01]  /*1310*/  MOV R4, R16 ;  /* 0x0000001000047202 */ /* 0x000fe20000000f00 */
[----:B------:R-:W-:-:S03]  /*1320*/  IMAD.IADD R0, R17, 0x1, R6 ;  /* 0x0000000111007824 */ /* 0x000fc600078e0206 */
[----:B------:R-:W-:Y:S01]  /*1330*/  IADD3 R18, PT, PT, R9, R5, RZ ;  /* 0x0000000509127210 */ /* 0x000fe20007ffe0ff */
[----:B------:R-:W-:Y:S05]  /*1340*/  BRA `(.L_x_588) ;  /* 0x0000000400407947 */ /* 0x000fea0003800000 */
.L_x_587:
[----:B------:R-:W2:Y:S01]  /*1350*/  LD.E R10, desc[UR4][R2.64+0x68] ;  /* 0x00006804020a7980 */ /* 0x000ea2000c101900 */
[----:B------:R-:W-:-:S03]  /*1360*/  ISETP.NE.AND P2, PT, R12, -0x1, PT ;  /* 0xffffffff0c00780c */ /* 0x000fc60003f45270 */
[----:B------:R-:W3:Y:S01]  /*1370*/  LD.E.64 R218, desc[UR4][R2.64+0x38] ;  /* 0x0000380402da7980 */ /* 0x000ee2000c101b00 */
[----:B------:R-:W-:Y:S01]  /*1380*/  MOV R138, R2 ;  /* 0x00000002008a7202 */ /* 0x000fe20000000f00 */
[----:B------:R-:W-:Y:S02]  /*1390*/  IMAD.MOV.U32 R139, RZ, RZ, R3 ;  /* 0x000000ffff8b7224 */ /* 0x000fe400078e0003 */
[----:B------:R4:W5:Y:S04]  /*13a0*/  LD.E.64 R22, desc[UR4][R2.64+0x58] ;  /* 0x0000580402167980 */ /* 0x000968000c101b00 */
[----:B------:R-:W4:Y:S04]  /*13b0*/  LD.E.64 R24, desc[UR4][R138.64+0x40] ;  /* 0x000040048a187980 */ /* 0x000f28000c101b00 */
[----:B------:R-:W4:Y:S04]  /*13c0*/  @!P2 LD.E.64 R18, desc[UR4][R2.64+0x20] ;  /* 0x000020040212a980 */ /* 0x000f28000c101b00 */
[----:B------:R-:W4:Y:S04]  /*13d0*/  @!P2 LD.E.64 R16, desc[UR4][R2.64+0x28] ;  /* 0x000028040210a980 */ /* 0x000f28000c101b00 */
[----:B------:R-:W4:Y:S01]  /*13e0*/  LD.E.64 R14, desc[UR4][R138.64+0x50] ;  /* 0x000050048a0e7980 */ /* 0x000f22000c101b00 */
[----:B------:R-:W-:-:S02]  /*13f0*/  MOV R20, RZ ;  /* 0x000000ff00147202 */ /* 0x000fc40000000f00 */
[----:B------:R-:W-:Y:S02]  /*1400*/  LEA R232, R26, 0xffffff80, 0x7 ;  /* 0xffffff801ae87811 */ /* 0x000fe400078e38ff */
[----:B------:R-:W-:Y:S02]  /*1410*/  CS2R R234, SRZ ;  /* 0x0000000000ea7805 */ /* 0x000fe4000001ff00 */
[----:B--2---:R-:W-:-:S04]  /*1420*/  IABS R0, R10 ;  /* 0x0000000a00007213 */ /* 0x004fc80000000000 */
[----:B------:R-:W2:Y:S08]  /*1430*/  I2F.RP R8, R0 ;  /* 0x0000000000087306 */ /* 0x000eb00000209400 */
[----:B--2---:R-:W2:Y:S02]  /*1440*/  MUFU.RCP R6, R8 ;  /* 0x0000000800067308 */ /* 0x004ea40000001000 */
[----:B--2---:R-:W-:-:S06]  /*1450*/  IADD3 R6, PT, PT, R6, 0xffffffe, RZ ;  /* 0x0ffffffe06067810 */ /* 0x004fcc0007ffe0ff */
[----:B------:R-:W2:Y:S01]  /*1460*/  F2I.FTZ.U32.TRUNC.NTZ R21, R6 ;  /* 0x0000000600157305 */ /* 0x000ea2000021f000 */
[----:B-1----:R-:W-:Y:S01]  /*1470*/  IABS R5, R10 ;  /* 0x0000000a00057213 */ /* 0x002fe20000000000 */
[----:B--2---:R-:W-:-:S04]  /*1480*/  IMAD.MOV R4, RZ, RZ, -R21 ;  /* 0x000000ffff047224 */ /* 0x004fc800078e0a15 */
[----:B------:R-:W-:Y:S01]  /*1490*/  IMAD R7, R4, R0, RZ ;  /* 0x0000000004077224 */ /* 0x000fe200078e02ff */
[----:B------:R-:W-:-:S03]  /*14a0*/  IABS R4, R227 ;  /* 0x000000e300047213 */ /* 0x000fc60000000000 */
[----:B------:R-:W-:-:S04]  /*14b0*/  IMAD.HI.U32 R7, R21, R7, R20 ;  /* 0x0000000715077227 */ /* 0x000fc800078e0014 */
[----:B------:R-:W-:Y:S02]  /*14c0*/  IMAD.MOV R5, RZ, RZ, -R5 ;  /* 0x000000ffff057224 */ /* 0x000fe400078e0a05 */
[----:B------:R-:W-:-:S04]  /*14d0*/  IMAD.HI.U32 R8, R7, R4, RZ ;  /* 0x0000000407087227 */ /* 0x000fc800078e00ff */
[----:B------:R-:W-:Y:S01]  /*14e0*/  IMAD R5, R8, R5, R4 ;  /* 0x0000000508057224 */ /* 0x000fe200078e0204 */
[----:B------:R-:W-:Y:S01]  /*14f0*/  @!P2 SHF.R.S32.HI R4, RZ, 0x1f, R11 ;  /* 0x0000001fff04a819 */ /* 0x000fe2000001140b */
[----:B---3--:R-:W-:-:S03]  /*1500*/  @!P2 IMAD R7, R219, R11, RZ ;  /* 0x0000000bdb07a224 */ /* 0x008fc600078e02ff */
[----:B------:R-:W-:Y:S01]  /*1510*/  ISETP.GT.U32.AND P1, PT, R0, R5, PT ;  /* 0x000000050000720c */ /* 0x000fe20003f24070 */
[----:B------:R-:W-:Y:S02]  /*1520*/  @!P2 IMAD R4, R4, R218, R7 ;  /* 0x000000da0404a224 */ /* 0x000fe400078e0207 */
[----:B------:R-:W-:Y:S01]  /*1530*/  @!P2 IMAD.WIDE.U32 R20, R218, R11, RZ ;  /* 0x0000000bda14a225 */ /* 0x000fe200078e00ff */
[----:B-----5:R-:W-:-:S03]  /*1540*/  @!P2 SHF.R.S32.HI R6, RZ, 0x1f, R9 ;  /* 0x0000001fff06a819 */ /* 0x020fc60000011409 */
[----:B----4-:R-:W-:Y:S01]  /*1550*/  @!P2 IMAD R7, R19, R9, RZ ;  /* 0x000000091307a224 */ /* 0x010fe200078e02ff */
        /* <DEDUP_REMOVED lines=8> */
[----:B------:R-:W-:-:S03]  /*15e0*/  LOP3.LUT R4, R227, R10, RZ, 0x3c, !PT ;  /* 0x0000000ae3047212 */ /* 0x000fc600078e3cff */
[----:B------:R-:W-:Y:S01]  /*15f0*/  @!P1 VIADD R8, R8, 0x1 ;  /* 0x0000000108089836 */ /* 0x000fe20000000000 */
[----:B------:R-:W-:Y:S02]  /*1600*/  ISETP.GE.AND P0, PT, R4, RZ, PT ;  /* 0x000000ff0400720c */ /* 0x000fe40003f06270 */
[----:B------:R-:W-:Y:S01]  /*1610*/  ISETP.NE.AND P1, PT, R10, RZ, PT ;  /* 0x000000ff0a00720c */ /* 0x000fe20003f25270 */
[----:B------:R-:W-:Y:S01]  /*1620*/  @!P2 IMAD.MOV.U32 R6, RZ, RZ, R20 ;  /* 0x000000ffff06a224 */ /* 0x000fe200078e0014 */
[----:B------:R-:W-:Y:S02]  /*1630*/  @!P2 IADD3 R7, PT, PT, R21, R7, RZ ;  /* 0x000000071507a210 */ /* 0x000fe40007ffe0ff */
[----:B------:R-:W-:Y:S01]  /*1640*/  @P2 IADD3 R7, PT, PT, R19, R0, RZ ;  /* 0x0000000013072210 */ /* 0x000fe20007ffe0ff */
[----:B------:R-:W-:Y:S01]  /*1650*/  @!P2 IMAD R0, R25, R11, RZ ;  /* 0x0000000b1900a224 */ /* 0x000fe200078e02ff */
[----:B------:R-:W-:Y:S02]  /*1660*/  @!P2 SHF.R.S32.HI R5, RZ, 0x1f, R11 ;  /* 0x0000001fff05a819 */ /* 0x000fe4000001140b */
[----:B------:R-:W-:-:S02]  /*1670*/  @P2 MOV R6, R18 ;  /* 0x0000001200062202 */ /* 0x000fc40000000f00 */
[----:B------:R-:W-:Y:S01]  /*1680*/  @P3 IADD3 R8, PT, PT, R8, 0x1, RZ ;  /* 0x0000000108083810 */ /* 0x000fe20007ffe0ff */
[----:B------:R-:W-:Y:S02]  /*1690*/  @!P2 IMAD R0, R5, R24, R0 ;  /* 0x000000180500a224 */ /* 0x000fe400078e0200 */
[----:B------:R-:W-:-:S04]  /*16a0*/  @!P2 IMAD.WIDE.U32 R18, R24, R11, RZ ;  /* 0x0000000b1812a225 */ /* 0x000fc800078e00ff */
[-C--:B------:R-:W-:Y:S02]  /*16b0*/  IMAD R4, R219, R232.reuse, RZ ;  /* 0x000000e8db047224 */ /* 0x080fe400078e02ff */
[----:B------:R-:W-:Y:S01]  /*16c0*/  IMAD.WIDE.U32 R6, R218, R232, R6 ;  /* 0x000000e8da067225 */ /* 0x000fe200078e0006 */
[----:B------:R-:W-:-:S03]  /*16d0*/  @!P2 IADD3 R19, PT, PT, R19, R0, RZ ;  /* 0x000000001313a210 */ /* 0x000fc60007ffe0ff */
[----:B------:R-:W-:Y:S01]  /*16e0*/  @!P0 IMAD.MOV R8, RZ, RZ, -R8 ;  /* 0x000000ffff088224 */ /* 0x000fe200078e0a08 */
[----:B------:R-:W-:Y:S01]  /*16f0*/  @!P1 LOP3.LUT R8, RZ, R10, RZ, 0x33, !PT ;  /* 0x0000000aff089212 */ /* 0x000fe200078e33ff */
[----:B------:R-:W-:Y:S01]  /*1700*/  @!P2 IMAD R0, R17, R9, RZ ;  /* 0x000000091100a224 */ /* 0x000fe200078e02ff */
[----:B------:R-:W-:Y:S02]  /*1710*/  @!P2 SHF.R.S32.HI R5, RZ, 0x1f, R9 ;  /* 0x0000001fff05a819 */ /* 0x000fe40000011409 */
[----:B------:R-:W-:Y:S01]  /*1720*/  IADD3 R13, PT, PT, R7, R4, RZ ;  /* 0x00000004070d7210 */ /* 0x000fe20007ffe0ff */
[----:B------:R-:W-:Y:S01]  /*1730*/  IMAD R7, R15, R8, RZ ;  /* 0x000000080f077224 */ /* 0x000fe200078e02ff */
[----:B------:R-:W-:Y:S01]  /*1740*/  @P2 IADD3 R11, PT, PT, R11, R12, RZ ;  /* 0x0000000c0b0b2210 */ /* 0x000fe20007ffe0ff */
[----:B------:R-:W-:Y:S01]  /*1750*/  IMAD.MOV.U32 R12, RZ, RZ, R6 ;  /* 0x000000ffff0c7224 */ /* 0x000fe200078e0006 */
[----:B------:R-:W-:Y:S01]  /*1760*/  SHF.R.S32.HI R4, RZ, 0x1f, R8 ;  /* 0x0000001fff047819 */ /* 0x000fe20000011408 */
[----:B------:R-:W-:-:S02]  /*1770*/  @!P2 IMAD R0, R16, R5, R0 ;  /* 0x000000051000a224 */ /* 0x000fc400078e0200 */
[----:B------:R-:W-:-:S04]  /*1780*/  @!P2 IMAD.WIDE.U32 R16, R16, R9, R18 ;  /* 0x000000091010a225 */ /* 0x000fc800078e0012 */
[----:B------:R-:W-:-:S04]  /*1790*/  IMAD.WIDE.U32 R12, R14, R8, R12 ;  /* 0x000000080e0c7225 */ /* 0x000fc800078e000c */
[----:B------:R-:W-:Y:S02]  /*17a0*/  IMAD R7, R14, R4, R7 ;  /* 0x000000040e077224 */ /* 0x000fe400078e0207 */
[-C--:B------:R-:W-:Y:S02]  /*17b0*/  @P2 IMAD R5, R25, R11.reuse, RZ ;  /* 0x0000000b19052224 */ /* 0x080fe400078e02ff */
[----:B------:R-:W-:Y:S01]  /*17c0*/  @P2 IMAD.WIDE.U32 R14, R24, R11, RZ ;  /* 0x0000000b180e2225 */ /* 0x000fe200078e00ff */
[----:B------:R-:W-:Y:S02]  /*17d0*/  @!P2 IADD3 R18, PT, PT, R17, R0, RZ ;  /* 0x000000001112a210 */ /* 0x000fe40007ffe0ff */
[----:B------:R-:W-:Y:S01]  /*17e0*/  @!P2 MOV R8, R16 ;  /* 0x000000100008a202 */ /* 0x000fe20000000f00 */
[----:B------:R-:W-:Y:S01]  /*17f0*/  @P2 IMAD.MOV.U32 R8, RZ, RZ, R14 ;  /* 0x000000ffff082224 */ /* 0x000fe200078e000e */
[----:B------:R-:W-:Y:S01]  /*1800*/  IADD3 R0, PT, PT, R13, R7, RZ ;  /* 0x000000070d007210 */ /* 0x000fe20007ffe0ff */
[----:B------:R-:W-:Y:S01]  /*1810*/  IMAD.MOV.U32 R4, RZ, RZ, R12 ;  /* 0x000000ffff047224 */ /* 0x000fe200078e000c */
[----:B------:R-:W-:-:S02]  /*1820*/  @P2 IADD3 R18, PT, PT, R15, R5, RZ ;  /* 0x000000050f122210 */ /* 0x000fc40007ffe0ff */
[----:B------:R-:W-:Y:S02]  /*1830*/  MOV R7, RZ ;  /* 0x000000ff00077202 */ /* 0x000fe40000000f00 */
[----:B------:R-:W-:Y:S02]  /*1840*/  MOV R14, R232 ;  /* 0x000000e8000e7202 */ /* 0x000fe40000000f00 */
.L_x_588:
[----:B------:R-:W-:Y:S05]  /*1850*/  BSYNC.RECONVERGENT B0 ;  /* 0x0000000000007941 */ /* 0x000fea0003800200 */
.L_x_586:
[----:B------:R-:W-:Y:S01]  /*1860*/  ISETP.NE.AND P1, PT, R233, -0x1, PT ;  /* 0xffffffffe900780c */ /* 0x000fe20003f25270 */
[----:B------:R-:W2:Y:S04]  /*1870*/  LD.E.64 R34, desc[UR4][R2.64+0x30] ;  /* 0x0000300402227980 */ /* 0x000ea8000c101b00 */
[----:B------:R-:W3:Y:S04]  /*1880*/  LD.E.64 R12, desc[UR4][R2.64+0x8] ;  /* 0x00000804020c7980 */ /* 0x000ee8000c101b00 */
[----:B------:R-:W4:Y:S04]  /*1890*/  LD.E.64 R30, desc[UR4][R2.64+0x48] ;  /* 0x00004804021e7980 */ /* 0x000f28000c101b00 */
[----:B------:R-:W3:Y:S04]  /*18a0*/  @!P1 LD.E.64 R32, desc[UR4][R2.64+0x18] ;  /* 0x0000180402209980 */ /* 0x000ee8000c101b00 */
        /* <DEDUP_REMOVED lines=8> */
[----:B------:R-:W-:Y:S01]  /*1930*/  IABS R15, R10 ;  /* 0x0000000a000f7213 */ /* 0x000fe20000000000 */
[----:B-1----:R-:W-:-:S04]  /*1940*/  IMAD.MOV R6, RZ, RZ, -R37 ;  /* 0x000000ffff067224 */ /* 0x002fc800078e0a25 */
[----:B------:R-:W-:Y:S01]  /*1950*/  IMAD R9, R6, R5, RZ ;  /* 0x0000000506097224 */ /* 0x000fe200078e02ff */
[----:B------:R-:W-:-:S03]  /*1960*/  IABS R6, R227 ;  /* 0x000000e300067213 */ /* 0x000fc60000000000 */
[----:B------:R-:W-:-:S04]  /*1970*/  IMAD.HI.U32 R9, R37, R9, R36 ;  /* 0x0000000925097227 */ /* 0x000fc800078e0024 */
[----:B------:R-:W-:Y:S02]  /*1980*/  IMAD.MOV R15, RZ, RZ, -R15 ;  /* 0x000000ffff0f7224 */ /* 0x000fe400078e0a0f */
[----:B------:R-:W-:-:S04]  /*1990*/  IMAD.HI.U32 R9, R9, R6, RZ ;  /* 0x0000000609097227 */ /* 0x000fc800078e00ff */
[----:B------:R-:W-:Y:S01]  /*19a0*/  IMAD R6, R9, R15, R6 ;  /* 0x0000000f09067224 */ /* 0x000fe200078e0206 */
[----:B------:R-:W-:Y:S01]  /*19b0*/  LOP3.LUT R19, R227, R10, RZ, 0x3c, !PT ;  /* 0x0000000ae3137212 */ /* 0x000fe200078e3cff */
[----:B-----5:R-:W-:-:S03]  /*19c0*/  IMAD R7, R7, R24, RZ ;  /* 0x0000001807077224 */ /* 0x020fc600078e02ff */
[----:B------:R-:W-:Y:S01]  /*19d0*/  ISETP.GT.U32.AND P3, PT, R5, R6, PT ;  /* 0x000000060500720c */ /* 0x000fe20003f64070 */
[----:B------:R-:W-:Y:S02]  /*19e0*/  IMAD.SHL.U32 R237, R208, 0x8, RZ ;  /* 0x00000008d0ed7824 */ /* 0x000fe400078e00ff */
[----:B------:R-:W-:Y:S01]  /*19f0*/  IMAD.IADD R215, R28, 0x1, -R215 ;  /* 0x000000011cd77824 */ /* 0x000fe200078e0ad7 */
[----:B------:R-:W-:Y:S01]  /*1a00*/  ISETP.GE.AND P0, PT, R19, RZ, PT ;  /* 0x000000ff1300720c */ /* 0x000fe20003f06270 */
[----:B------:R-:W-:Y:S01]  /*1a10*/  IMAD R7, R14, R25, R7 ;  /* 0x000000190e077224 */ /* 0x000fe200078e0207 */
[C---:B------:R-:W-:Y:S02]  /*1a20*/  LOP3.LUT R140, R237.reuse, 0x38, RZ, 0xc0, !PT ;  /* 0x00000038ed8c7812 */ /* 0x040fe400078ec0ff */
[----:B------:R-:W-:-:S04]  /*1a30*/  LOP3.LUT R19, R237, 0x1c0, RZ, 0xc0, !PT ;  /* 0x000001c0ed137812 */ /* 0x000fc800078ec0ff */
[----:B------:R-:W-:Y:S02]  /*1a40*/  LOP3.LUT R19, R19, 0x38, R208, 0xf8, !PT ;  /* 0x0000003813137812 */ /* 0x000fe400078ef8d0 */
[----:B------:R-:W-:Y:S02]  /*1a50*/  @!P3 IADD3 R6, PT, PT, R6, -R5, RZ ;  /* 0x800000050606b210 */ /* 0x000fe40007ffe0ff */
[----:B------:R-:W-:Y:S02]  /*1a60*/  @!P3 IADD3 R9, PT, PT, R9, 0x1, RZ ;  /* 0x000000010909b810 */ /* 0x000fe40007ffe0ff */
[----:B------:R-:W-:Y:S01]  /*1a70*/  ISETP.NE.AND P6, PT, R10, RZ, PT ;  /* 0x000000ff0a00720c */ /* 0x000fe20003fc5270 */
[----:B------:R-:W1:Y:S01]  /*1a80*/  S2UR UR6, SR_CgaCtaId ;  /* 0x00000000000679c3 */ /* 0x000e620000008800 */
[----:B------:R-:W-:Y:S02]  /*1a90*/  UMOV UR7, 0x400 ;  /* 0x0000040000077882 */ /* 0x000fe40000000000 */
[----:B-1----:R-:W-:-:S06]  /*1aa0*/  ULEA UR6, UR6, UR7, 0x18 ;  /* 0x0000000706067291 */ /* 0x002fcc000f8ec0ff */
[----:B------:R-:W-:Y:S02]  /*1ab0*/  IMAD.U32 R210, RZ, RZ, UR6 ;  /* 0x00000006ffd27e24 */ /* 0x000fe4000f8e00ff */
[----:B--2---:R-:W-:-:S04]  /*1ac0*/  @P1 IMAD.WIDE.U32 R28, R34, R233, RZ ;  /* 0x000000e9221c1225 */ /* 0x004fc800078e00ff */
[-C--:B---3--:R-:W-:Y:S02]  /*1ad0*/  @!P1 IMAD R11, R33, R228.reuse, RZ ;  /* 0x000000e4210b9224 */ /* 0x088fe400078e02ff */
[----:B------:R-:W-:-:S04]  /*1ae0*/  @!P1 IMAD.WIDE.U32 R32, R32, R228, RZ ;  /* 0x000000e420209225 */ /* 0x000fc800078e00ff */
[----:B------:R-:W-:Y:S01]  /*1af0*/  @!P1 IMAD.MOV.U32 R15, RZ, RZ, R32 ;  /* 0x000000ffff0f9224 */ /* 0x000fe200078e0020 */
[----:B------:R-:W-:Y:S01]  /*1b00*/  @!P1 IADD3 R11, PT, PT, R33, R11, RZ ;  /* 0x0000000b210b9210 */ /* 0x000fe20007ffe0ff */
[----:B------:R-:W-:-:S04]  /*1b10*/  IMAD.WIDE.U32 R32, R14, R24, RZ ;  /* 0x000000180e207225 */ /* 0x000fc800078e00ff */
[----:B------:R-:W-:Y:S01]  /*1b20*/  @P1 IMAD.MOV.U32 R15, RZ, RZ, R28 ;  /* 0x000000ffff0f1224 */ /* 0x000fe200078e001c */
[----:B------:R-:W-:Y:S01]  /*1b30*/  IADD3 R7, PT, PT, R33, R7, RZ ;  /* 0x0000000721077210 */ /* 0x000fe20007ffe0ff */
[----:B------:R-:W-:Y:S01]  /*1b40*/  @P1 IMAD R14, R35, R233, RZ ;  /* 0x000000e9230e1224 */ /* 0x000fe200078e02ff */
[----:B------:R-:W-:Y:S02]  /*1b50*/  IADD3 R8, P5, P4, R32, R8, R140 ;  /* 0x0000000820087210 */ /* 0x000fe40007cbe08c */
[----:B------:R-:W-:Y:S01]  /*1b60*/  IADD3 R28, P2, PT, R140, R15, RZ ;  /* 0x0000000f8c1c7210 */ /* 0x000fe20007f5e0ff */
[----:B------:R-:W-:Y:S01]  /*1b70*/  @P1 IMAD.IADD R11, R29, 0x1, R14 ;  /* 0x000000011d0b1824 */ /* 0x000fe200078e020e */
[----:B------:R-:W-:Y:S02]  /*1b80*/  LOP3.LUT R14, R19, R140, RZ, 0x3c, !PT ;  /* 0x0000008c130e7212 */ /* 0x000fe400078e3cff */
[----:B------:R-:W-:Y:S02]  /*1b90*/  IADD3.X R7, PT, PT, R7, R18, RZ, P5, P4 ;  /* 0x0000001207077210 */ /* 0x000fe40002fe84ff */
[----:B------:R-:W-:-:S02]  /*1ba0*/  ISETP.GE.U32.AND P4, PT, R6, R5, PT ;  /* 0x000000050600720c */ /* 0x000fc40003f86070 */
[----:B------:R-:W-:Y:S01]  /*1bb0*/  SHF.R.U32.HI R18, RZ, 0x3, R208 ;  /* 0x00000003ff127819 */ /* 0x000fe200000116d0 */
[----:B------:R-:W-:Y:S01]  /*1bc0*/  IMAD.X R29, RZ, RZ, R11, P2 ;  /* 0x000000ffff1d7224 */ /* 0x000fe200010e060b */
[----:B------:R-:W-:Y:S02]  /*1bd0*/  LOP3.LUT R237, R14, 0x1e00, R237, 0xf8, !PT ;  /* 0x00001e000eed7812 */ /* 0x000fe400078ef8ed */
[----:B------:R-:W-:Y:S01]  /*1be0*/  IADD3 R14, P2, PT, R140, R4, RZ ;  /* 0x000000048c0e7210 */ /* 0x000fe20007f5e0ff */
[C---:B------:R-:W-:Y:S02]  /*1bf0*/  VIADD R6, R18.reuse, 0x10 ;  /* 0x0000001012067836 */ /* 0x040fe40000000000 */
[----:B------:R-:W-:Y:S02]  /*1c00*/  VIADD R4, R18, 0x20 ;  /* 0x0000002012047836 */ /* 0x000fe40000000000 */
[----:B------:R-:W-:Y:S01]  /*1c10*/  IMAD.X R15, RZ, RZ, R0, P2 ;  /* 0x000000ffff0f7224 */ /* 0x000fe200010e0600 */
[----:B------:R-:W-:-:S02]  /*1c20*/  ISETP.GE.AND P3, PT, R6, R215, PT ;  /* 0x000000d70600720c */ /* 0x000fc40003f66270 */
[----:B------:R-:W-:Y:S01]  /*1c30*/  ISETP.GE.AND P2, PT, R4, R215, PT ;  /* 0x000000d70400720c */ /* 0x000fe20003f46270 */
[----:B------:R-:W-:Y:S02]  /*1c40*/  IMAD R221, R219, R18, RZ ;  /* 0x00000012dbdd7224 */ /* 0x000fe400078e02ff */
[----:B------:R-:W-:Y:S02]  /*1c50*/  @P4 VIADD R9, R9, 0x1 ;  /* 0x0000000109094836 */ /* 0x000fe40000000000 */
[C---:B------:R-:W-:Y:S01]  /*1c60*/  IMAD.WIDE.U32 R14, R18.reuse, R218, R14 ;  /* 0x000000da120e7225 */ /* 0x040fe200078e000e */
[----:B------:R-:W-:-:S03]  /*1c70*/  IADD3 R0, PT, PT, R18, 0x30, RZ ;  /* 0x0000003012007810 */ /* 0x000fc60007ffe0ff */
[----:B------:R-:W-:Y:S01]  /*1c80*/  IMAD.MOV.U32 R19, RZ, RZ, RZ ;  /* 0x000000ffff137224 */ /* 0x000fe200078e00ff */
[-C--:B------:R-:W-:Y:S01]  /*1c90*/  ISETP.GE.AND P5, PT, R18, R215.reuse, PT ;  /* 0x000000d71200720c */ /* 0x080fe20003fa6270 */
[----:B------:R-:W-:Y:S01]  /*1ca0*/  IMAD.IADD R221, R15, 0x1, R221 ;  /* 0x000000010fdd7824 */ /* 0x000fe200078e02dd */
[----:B------:R-:W-:Y:S01]  /*1cb0*/  @!P0 IADD3 R9, PT, PT, -R9, RZ, RZ ;  /* 0x000000ff09098210 */ /* 0x000fe20007ffe1ff */
[----:B------:R-:W-:Y:S01]  /*1cc0*/  IMAD.WIDE.U32 R40, R229, 0x40, R18 ;  /* 0x00000040e5287825 */ /* 0x000fe200078e0012 */
[----:B------:R-:W-:Y:S02]  /*1cd0*/  LEA R222, P4, R14, R12, 0x1 ;  /* 0x0000000c0ede7211 */ /* 0x000fe400078808ff */
[----:B------:R-:W-:Y:S01]  /*1ce0*/  ISETP.GE.AND P0, PT, R0, R215, PT ;  /* 0x000000d70000720c */ /* 0x000fe20003f06270 */
[----:B----4-:R-:W-:Y:S01]  /*1cf0*/  IMAD R38, R31, R227, RZ ;  /* 0x000000e31f267224 */ /* 0x010fe200078e02ff */
[----:B------:R-:W-:Y:S01]  /*1d00*/  LEA.HI.X R221, R14, R13, R221, 0x1, P4 ;  /* 0x0000000d0edd7211 */ /* 0x000fe200020f0cdd */
[----:B------:R-:W-:Y:S01]  /*1d10*/  IMAD.WIDE.U32 R30, R30, R227, R28 ;  /* 0x000000e31e1e7225 */ /* 0x000fe200078e001c */
[----:B------:R-:W-:-:S02]  /*1d20*/  @!P3 IADD3 R33, P4, PT, R40, 0x10, RZ ;  /* 0x000000102821b810 */ /* 0x000fc40007f9e0ff */
[----:B------:R-:W-:Y:S01]  /*1d30*/  @!P2 IADD3 R5, P1, PT, R40, 0x20, RZ ;  /* 0x000000202805a810 */ /* 0x000fe20007f3e0ff */
[----:B------:R-:W-:Y:S01]  /*1d40*/  IMAD.IADD R39, R31, 0x1, R38 ;  /* 0x000000011f277824 */ /* 0x000fe200078e0226 */
[----:B------:R-:W-:Y:S01]  /*1d50*/  @!P3 IADD3.X R11, PT, PT, RZ, R41, RZ, P4, !PT ;  /* 0x00000029ff0bb210 */ /* 0x000fe200027fe4ff */
[----:B------:R-:W-:Y:S01]  /*1d60*/  @!P5 IMAD.MOV.U32 R38, RZ, RZ, R30 ;  /* 0x000000ffff26d224 */ /* 0x000fe200078e001e */
[----:B------:R-:W-:Y:S01]  /*1d70*/  @!P6 LOP3.LUT R9, RZ, R10, RZ, 0x33, !PT ;  /* 0x0000000aff09e212 */ /* 0x000fe200078e33ff */
[-C--:B------:R-:W-:Y:S02]  /*1d80*/  @!P5 IMAD R15, R41, R34.reuse, RZ ;  /* 0x00000022290fd224 */ /* 0x080fe400078e02ff */
[----:B------:R-:W-:Y:S01]  /*1d90*/  @!P2 IMAD.X R10, RZ, RZ, R41, P1 ;  /* 0x000000ffff0aa224 */ /* 0x000fe200008e0629 */
[-C--:B------:R-:W-:Y:S01]  /*1da0*/  @!P3 MOV R29, R39.reuse ;  /* 0x00000027001db202 */ /* 0x080fe20000000f00 */
[----:B------:R-:W-:Y:S01]  /*1db0*/  @!P2 IMAD.MOV.U32 R37, RZ, RZ, R39 ;  /* 0x000000ffff25a224 */ /* 0x000fe200078e0027 */
[----:B------:R-:W-:Y:S01]  /*1dc0*/  @!P0 MOV R31, R39 ;  /* 0x00000027001f8202 */ /* 0x000fe20000000f00 */
[----:B------:R-:W-:-:S02]  /*1dd0*/  @!P3 IMAD R11, R11, R34, RZ ;  /* 0x000000220b0bb224 */ /* 0x000fc400078e02ff */
[--C-:B------:R-:W-:Y:S02]  /*1de0*/  @!P3 IMAD.MOV.U32 R28, RZ, RZ, R30.reuse ;  /* 0x000000ffff1cb224 */ /* 0x100fe400078e001e */
[----:B------:R-:W-:Y:S02]  /*1df0*/  @!P2 IMAD.MOV.U32 R36, RZ, RZ, R30 ;  /* 0x000000ffff24a224 */ /* 0x000fe400078e001e */
[C---:B------:R-:W-:Y:S02]  /*1e00*/  @!P5 IMAD R12, R40.reuse, R35, R15 ;  /* 0x00000023280cd224 */ /* 0x040fe400078e020f */
[C---:B------:R-:W-:Y:S01]  /*1e10*/  @!P5 IMAD.WIDE.U32 R38, R40.reuse, R34, R38 ;  /* 0x000000222826d225 */ /* 0x040fe200078e0026 */
[----:B------:R-:W-:-:S03]  /*1e20*/  @!P0 IADD3 R14, P4, PT, R40, 0x30, RZ ;  /* 0x00000030280e8810 */ /* 0x000fc60007f9e0ff */
[----:B------:R-:W-:Y:S02]  /*1e30*/  @!P2 IMAD R10, R10, R34, RZ ;  /* 0x000000220a0aa224 */ /* 0x000fe400078e02ff */
[----:B------:R-:W-:Y:S02]  /*1e40*/  IMAD R15, R26, -0x80, R133 ;  /* 0xffffff801a0f7824 */ /* 0x000fe400078e0285 */
[-C--:B------:R-:W-:Y:S01]  /*1e50*/  @!P3 IMAD R11, R35, R33.reuse, R11 ;  /* 0x00000021230bb224 */ /* 0x080fe200078e020b */
        /* <DEDUP_REMOVED lines=9> */
[----:B------:R-:W-:Y:S01]  /*1ef0*/  @!P0 IMAD R13, R13, R34, RZ ;  /* 0x000000220d0d8224 */ /* 0x000fe200078e02ff */
[----:B------:R-:W-:Y:S01]  /*1f00*/  @!P3 LEA R38, P6, R32, R20, 0x1 ;  /* 0x000000142026b211 */ /* 0x000fe200078c08ff */
[----:B------:R-:W-:Y:S02]  /*1f10*/  @!P3 IMAD.IADD R11, R33, 0x1, R11 ;  /* 0x00000001210bb824 */ /* 0x000fe400078e020b */
[----:B------:R-:W-:Y:S01]  /*1f20*/  @!P0 IMAD R12, R35, R14, R13 ;  /* 0x0000000e230c8224 */ /* 0x000fe200078e020d */
[----:B------:R-:W-:Y:S01]  /*1f30*/  @!P2 IADD3 R13, PT, PT, R37, R10, RZ ;  /* 0x0000000a250da210 */ /* 0x000fe20007ffe0ff */
[----:B------:R-:W-:Y:S01]  /*1f40*/  IMAD.SHL.U32 R10, R218, 0x10, RZ ;  /* 0x00000010da0a7824 */ /* 0x000fe200078e00ff */
[----:B------:R-:W-:Y:S01]  /*1f50*/  @!P2 LEA R40, P4, R36, R20, 0x1 ;  /* 0x000000142428a211 */ /* 0x000fe200078808ff */
[----:B------:R-:W-:Y:S01]  /*1f60*/  @!P0 IMAD.WIDE.U32 R30, R34, R14, R30 ;  /* 0x0000000e221e8225 */ /* 0x000fe200078e001e */
[----:B------:R-:W-:-:S02]  /*1f70*/  @!P3 LEA.HI.X R39, R32, R21, R11, 0x1, P6 ;  /* 0x000000152027b211 */ /* 0x000fc400030f0c0b */
[----:B------:R-:W-:Y:S01]  /*1f80*/  @!P2 LEA.HI.X R41, R36, R21, R13, 0x1, P4 ;  /* 0x000000152429a211 */ /* 0x000fe200020f0c0d */
[----:B------:R-:W-:Y:S01]  /*1f90*/  IMAD R237, R237, 0x2, R210 ;  /* 0x00000002eded7824 */ /* 0x000fe200078e02d2 */
[----:B------:R-:W-:Y:S02]  /*1fa0*/  SHF.L.U64.HI R11, R218, 0x4, R219 ;  /* 0x00000004da0b7819 */ /* 0x000fe400000102db */
[----:B------:R-:W-:Y:S02]  /*1fb0*/  @!P1 LEA R34, P4, R10, R222, 0x1 ;  /* 0x000000de0a229211 */ /* 0x000fe400078808ff */
[----:B------:R-:W-:Y:S01]  /*1fc0*/  @!P0 IADD3 R13, PT, PT, R31, R12, RZ ;  /* 0x0000000c1f0d8210 */ /* 0x000fe20007ffe0ff */
[----:B------:R-:W-:Y:S01]  /*1fd0*/  @!PT LDS RZ, [RZ] ;  /* 0x00000000fffff984 */ /* 0x000fe20000000800 */
[----:B------:R-:W-:Y:S01]  /*1fe0*/  @!PT LDS RZ, [RZ] ;  /* 0x00000000fffff984 */ /* 0x000fe20000000800 */
[----:B------:R-:W-:Y:S01]  /*1ff0*/  @!PT LDS RZ, [RZ] ;  /* 0x00000000fffff984 */ /* 0x000fe20000000800 */
[----:B------:R-:W-:Y:S01]  /*2000*/  @!P5 LDGSTS.E.BYPASS.LTC128B.128 [R237], desc[UR4][R28.64] ;  /* 0x000000001ceddfae */ /* 0x000fe2000b981a04 */
[----:B------:R-:W-:Y:S02]  /*2010*/  @!P0 LEA R32, P6, R30, R20, 0x1 ;  /* 0x000000141e208211 */ /* 0x000fe400078c08ff */
[----:B------:R-:W-:Y:S01]  /*2020*/  @!P1 LEA.HI.X R35, R10, R221, R11, 0x1, P4 ;  /* 0x000000dd0a239211 */ /* 0x000fe200020f0c0b */
[----:B------:R-:W-:Y:S01]  /*2030*/  @!P5 LDGSTS.E.BYPASS.LTC128B.128 [R237+0x2000], desc[UR4][R28.64+0x80] ;  /* 0x020000801ceddfae */ /* 0x000fe2000b981a04 */
[----:B------:R-:W-:-:S02]  /*2040*/  ISETP.GE.AND P4, PT, R18, R5, PT ;  /* 0x000000051200720c */ /* 0x000fc40003f86270 */
[----:B------:R-:W-:Y:S01]  /*2050*/  @!P0 LEA.HI.X R33, R30, R21, R13, 0x1, P6 ;  /* 0x000000151e218211 */ /* 0x000fe200030f0c0d */
[----:B------:R-:W-:Y:S04]  /*2060*/  @!P3 LDGSTS.E.BYPASS.LTC128B.128 [R237+0x800], desc[UR4][R38.64] ;  /* 0x0080000026edbfae */ /* 0x000fe8000b981a04 */
[----:B------:R-:W-:Y:S04]  /*2070*/  @!P3 LDGSTS.E.BYPASS.LTC128B.128 [R237+0x2800], desc[UR4][R38.64+0x80] ;  /* 0x0280008026edbfae */ /* 0x000fe8000b981a04 */
[----:B------:R-:W-:Y:S04]  /*2080*/  @!P2 LDGSTS.E.BYPASS.LTC128B.128 [R237+0x1000], desc[UR4][R40.64] ;  /* 0x0100000028edafae */ /* 0x000fe8000b981a04 */
[----:B------:R1:W-:Y:S04]  /*2090*/  @!P2 LDGSTS.E.BYPASS.LTC128B.128 [R237+0x3000], desc[UR4][R40.64+0x80] ;  /* 0x0300008028edafae */ /* 0x0003e8000b981a04 */
[----:B------:R-:W-:Y:S01]  /*20a0*/  @!P0 LDGSTS.E.BYPASS.LTC128B.128 [R237+0x1800], desc[UR4][R32.64] ;  /* 0x0180000020ed8fae */ /* 0x000fe2000b981a04 */
[----:B------:R-:W-:-:S03]  /*20b0*/  ISETP.GE.AND P6, PT, R0, R5, PT ;  /* 0x000000050000720c */ /* 0x000fc60003fc6270 */
[----:B------:R-:W-:Y:S01]  /*20c0*/  @!P0 LDGSTS.E.BYPASS.LTC128B.128 [R237+0x3800], desc[UR4][R32.64+0x80] ;  /* 0x0380008020ed8fae */ /* 0x000fe2000b981a04 */
[----:B------:R-:W-:Y:S02]  /*20d0*/  ISETP.GE.AND P0, PT, R4, R5, PT ;  /* 0x000000050400720c */ /* 0x000fe40003f06270 */
[----:B------:R-:W-:Y:S02]  /*20e0*/  @!P4 MOV R220, R222 ;  /* 0x000000de00dcc202 */ /* 0x000fe40000000f00 */
[C---:B------:R-:W-:Y:S01]  /*20f0*/  IADD3 R14, PT, PT, R18.reuse, 0x50, RZ ;  /* 0x00000050120e7810 */ /* 0x040fe20007ffe0ff */
[C---:B------:R-:W-:Y:S02]  /*2100*/  VIADD R12, R18.reuse, 0x60 ;  /* 0x00000060120c7836 */ /* 0x040fe40000000000 */
[----:B------:R-:W-:Y:S01]  /*2110*/  @!P4 LDGSTS.E.BYPASS.LTC128B.128 [R237+0x4000], desc[UR4][R220.64] ;  /* 0x04000000dcedcfae */ /* 0x000fe2000b981a04 */
[----:B------:R-:W-:-:S03]  /*2120*/  VIADD R20, R18, 0x40 ;  /* 0x0000004012147836 */ /* 0x000fc60000000000 */
[----:B------:R2:W-:Y:S01]  /*2130*/  @!P4 LDGSTS.E.BYPASS.LTC128B.128 [R237+0x8000], desc[UR4][R220.64+0x80] ;  /* 0x08000080dcedcfae */ /* 0x0005e2000b981a04 */
[----:B------:R-:W-:-:S03]  /*2140*/  ISETP.GE.AND P3, PT, R14, R5, PT ;  /* 0x000000050e00720c */ /* 0x000fc60003f66270 */
[----:B------:R-:W-:Y:S01]  /*2150*/  @!P1 LDGSTS.E.BYPASS.LTC128B.128 [R237+0x4800], desc[UR4][R34.64] ;  /* 0x0480000022ed9fae */ /* 0x000fe2000b981a04 */
[----:B------:R-:W-:-:S03]  /*2160*/  IADD3 R10, PT, PT, R18, 0x70, RZ ;  /* 0x00000070120a7810 */ /* 0x000fc60007ffe0ff */
[----:B------:R3:W-:Y:S01]  /*2170*/  @!P1 LDGSTS.E.BYPASS.LTC128B.128 [R237+0x8800], desc[UR4][R34.64+0x80] ;  /* 0x0880008022ed9fae */ /* 0x0007e2000b981a04 */
[----:B-1----:R-:W-:Y:S02]  /*2180*/  @!P0 LEA R40, P1, R218, R222, 0x6 ;  /* 0x000000deda288211 */ /* 0x002fe400078230ff */
[-C--:B------:R-:W-:Y:S02]  /*2190*/  ISETP.GE.AND P2, PT, R12, R5.reuse, PT ;  /* 0x000000050c00720c */ /* 0x080fe40003f46270 */
[----:B------:R-:W-:Y:S02]  /*21a0*/  ISETP.GE.AND P5, PT, R20, R5, PT ;  /* 0x000000051400720c */ /* 0x000fe40003fa6270 */
[----:B------:R-:W-:Y:S01]  /*21b0*/  @!P0 LEA.HI.X R41, R218, R221, R219, 0x6, P1 ;  /* 0x000000ddda298211 */ /* 0x000fe200008f34db */
[----:B------:R-:W-:Y:S01]  /*21c0*/  @!P6 IMAD R28, R219, 0x60, RZ ;  /* 0x00000060db1ce824 */ /* 0x000fe200078e02ff */
[----:B------:R-:W-:Y:S01]  /*21d0*/  ISETP.GE.AND P1, PT, R10, R5, PT ;  /* 0x000000050a00720c */ /* 0x000fe20003f26270 */
[-C--:B------:R-:W-:Y:S01]  /*21e0*/  IMAD R11, R23, R9.reuse, RZ ;  /* 0x00000009170b7224 */ /* 0x080fe200078e02ff */
[----:B------:R-:W-:Y:S01]  /*21f0*/  SHF.R.S32.HI R13, RZ, 0x1f, R9 ;  /* 0x0000001fff0d7819 */ /* 0x000fe20000011409 */
[----:B------:R1:W-:Y:S01]  /*2200*/  @!P0 LDGSTS.E.BYPASS.LTC128B.128 [R237+0x5000], desc[UR4][R40.64] ;  /* 0x0500000028ed8fae */ /* 0x0003e2000b981a04 */
[----:B------:R-:W-:-:S03]  /*2210*/  IMAD.WIDE.U32 R30, R22, R9, RZ ;  /* 0x00000009161e7225 */ /* 0x000fc600078e00ff */
[----:B------:R1:W-:Y:S01]  /*2220*/  @!P0 LDGSTS.E.BYPASS.LTC128B.128 [R237+0x9000], desc[UR4][R40.64+0x80] ;  /* 0x0900008028ed8fae */ /* 0x0003e2000b981a04 */
[----:B--2---:R-:W-:-:S04]  /*2230*/  @!P6 IMAD.MOV.U32 R220, RZ, RZ, R222 ;  /* 0x000000ffffdce224 */ /* 0x004fc800078e00de */
[----:B------:R-:W-:-:S05]  /*2240*/  @!P6 IMAD.WIDE.U32 R32, R218, 0x60, R220 ;  /* 0x00000060da20e825 */ /* 0x000fca00078e00dc */
[----:B------:R-:W-:Y:S01]  /*2250*/  @!P6 IADD3 R29, PT, PT, R33, R28, RZ ;  /* 0x0000001c211de210 */ /* 0x000fe20007ffe0ff */
[----:B------:R-:W-:Y:S01]  /*2260*/  @!P6 IMAD.MOV.U32 R28, RZ, RZ, R32 ;  /* 0x000000ffff1ce224 */ /* 0x000fe200078e0020 */
[----:B------:R-:W-:Y:S01]  /*2270*/  @!P3 MOV R32, R222 ;  /* 0x000000de0020b202 */ /* 0x000fe20000000f00 */
[----:B------:R-:W-:Y:S01]  /*2280*/  @!P3 IMAD.MOV.U32 R33, RZ, RZ, R221 ;  /* 0x000000ffff21b224 */ /* 0x000fe200078e00dd */
[-C--:B------:R-:W-:Y:S01]  /*2290*/  @!P2 MOV R223, R221.reuse ;  /* 0x000000dd00dfa202 */ /* 0x080fe20000000f00 */
[----:B------:R-:W-:Y:S01]  /*22a0*/  IMAD R22, R13, R22, R11 ;  /* 0x000000160d167224 */ /* 0x000fe200078e020b */
[C---:B------:R-:W-:Y:S01]  /*22b0*/  @!P5 LEA R38, P0, R218.reuse, R222, 0x7 ;  /* 0x000000deda26d211 */ /* 0x040fe200078038ff */
[C---:B------:R-:W-:Y:S01]  /*22c0*/  @!P3 IMAD R13, R219.reuse, 0xa0, RZ ;  /* 0x000000a0db0db824 */ /* 0x040fe200078e02ff */
[----:B------:R1:W-:Y:S01]  /*22d0*/  @!P6 LDGSTS.E.BYPASS.LTC128B.128 [R237+0x5800], desc[UR4][R28.64] ;  /* 0x058000001cedefae */ /* 0x0003e2000b981a04 */
[----:B------:R-:W-:Y:S02]  /*22e0*/  @!P1 IMAD.MOV.U32 R220, RZ, RZ, R222 ;  /* 0x000000ffffdc9224 */ /* 0x000fe400078e00de */
[C---:B------:R-:W-:Y:S01]  /*22f0*/  @!P3 IMAD.WIDE.U32 R36, R218.reuse, 0xa0, R32 ;  /* 0x000000a0da24b825 */ /* 0x040fe200078e0020 */
[----:B------:R-:W-:Y:S01]  /*2300*/  @!P5 LEA.HI.X R39, R218, R221, R219, 0x7, P0 ;  /* 0x000000ddda27d211 */ /* 0x000fe200000f3cdb */
[----:B------:R1:W-:Y:S02]  /*2310*/  @!P6 LDGSTS.E.BYPASS.LTC128B.128 [R237+0x9800], desc[UR4][R28.64+0x80] ;  /* 0x098000801cedefae */ /* 0x0003e4000b981a04 */
[----:B------:R-:W-:-:S02]  /*2320*/  @!P2 IMAD R11, R219, 0xc0, RZ ;  /* 0x000000c0db0ba824 */ /* 0x000fc400078e02ff */
[C---:B---3--:R-:W-:Y:S01]  /*2330*/  @!P2 IMAD.WIDE.U32 R34, R218.reuse, 0xc0, R222 ;  /* 0x000000c0da22a825 */ /* 0x048fe200078e00de */
[----:B------:R-:W-:Y:S01]  /*2340*/  @!P3 IADD3 R37, PT, PT, R37, R13, RZ ;  /* 0x0000000d2525b210 */ /* 0x000fe20007ffe0ff */
[----:B------:R1:W-:Y:S02]  /*2350*/  @!P5 LDGSTS.E.BYPASS.LTC128B.128 [R237+0x6000], desc[UR4][R38.64] ;  /* 0x0600000026eddfae */ /* 0x0003e4000b981a04 */
[----:B------:R-:W-:Y:S02]  /*2360*/  @!P1 IMAD R9, R219, 0xe0, RZ ;  /* 0x000000e0db099824 */ /* 0x000fe400078e02ff */
[----:B------:R-:W-:Y:S01]  /*2370*/  @!P1 IMAD.WIDE.U32 R32, R218, 0xe0, R220 ;  /* 0x000000e0da209825 */ /* 0x000fe200078e00dc */
[----:B------:R1:W-:Y:S03]  /*2380*/  @!P5 LDGSTS.E.BYPASS.LTC128B.128 [R237+0xa000], desc[UR4][R38.64+0x80] ;  /* 0x0a00008026eddfae */ /* 0x0003e6000b981a04 */
[----:B------:R-:W-:Y:S01]  /*2390*/  @!P2 IMAD.IADD R35, R35, 0x1, R11 ;  /* 0x000000012323a824 */ /* 0x000fe200078e020b */
[----:B------:R-:W-:Y:S01]  /*23a0*/  @!P1 IADD3 R33, PT, PT, R33, R9, RZ ;  /* 0x0000000921219210 */ /* 0x000fe20007ffe0ff */
        /* <DEDUP_REMOVED lines=23> */
[----:B------:R-:W-:Y:S01]  /*2520*/  IMAD.SHL.U32 R0, R24, 0x10, RZ ;  /* 0x0000001018007824 */ /* 0x000fe200078e00ff */
[----:B------:R-:W-:-:S02]  /*2530*/  ISETP.GE.AND P3, PT, R14, R5, PT ;  /* 0x000000050e00720c */ /* 0x000fc40003f66270 */
[-C--:B------:R-:W-:Y:S02]  /*2540*/  ISETP.GE.AND P6, PT, R4, R5.reuse, PT ;  /* 0x000000050400720c */ /* 0x080fe40003fc6270 */
[----:B------:R-:W-:Y:S02]  /*2550*/  SHF.L.U64.HI R4, R24, 0x4, R25 ;  /* 0x0000000418047819 */ /* 0x000fe40000010219 */
[-C--:B------:R-:W-:Y:S02]  /*2560*/  ISETP.GE.AND P2, PT, R12, R5.reuse, PT ;  /* 0x000000050c00720c */ /* 0x080fe40003f46270 */
[----:B------:R-:W-:Y:S02]  /*2570*/  ISETP.GE.AND P1, PT, R10, R5, PT ;  /* 0x000000050a00720c */ /* 0x000fe40003f26270 */
[----:B------:R-:W-:Y:S01]  /*2580*/  LOP3.LUT R9, R7, 0x8, R208, 0x78, !PT ;  /* 0x0000000807097812 */ /* 0x000fe200078e78d0 */
[----:B------:R-:W-:Y:S01]  /*2590*/  @!P5 IMAD.MOV.U32 R10, RZ, RZ, R224 ;  /* 0x000000ffff0ad224 */ /* 0x000fe200078e00e0 */
[----:B------:R-:W-:Y:S01]  /*25a0*/  LOP3.LUT R141, R134, 0x400, RZ, 0xc0, !PT ;  /* 0x00000400868d7812 */ /* 0x000fe200078ec0ff */
[----:B------:R-:W-:Y:S01]  /*25b0*/  @!P5 IMAD.MOV.U32 R11, RZ, RZ, R225 ;  /* 0x000000ffff0bd224 */ /* 0x000fe200078e00e1 */
[----:B------:R-:W-:Y:S01]  /*25c0*/  LOP3.LUT R6, R9, R140, RZ, 0x3c, !PT ;  /* 0x0000008c09067212 */ /* 0x000fe200078e3cff */
[----:B------:R-:W-:Y:S01]  /*25d0*/  @!P5 IMAD R8, R25, 0x60, RZ ;  /* 0x000000601908d824 */ /* 0x000fe200078e02ff */
[----:B------:R-:W-:Y:S01]  /*25e0*/  SHF.R.U32.HI R209, RZ, 0x1, R208 ;  /* 0x00000001ffd17819 */ /* 0x000fe200000116d0 */
[----:B------:R-:W-:Y:S01]  /*25f0*/  @!P5 IMAD.WIDE.U32 R12, R24, 0x60, R10 ;  /* 0x00000060180cd825 */ /* 0x000fe200078e000a */
[----:B------:R-:W-:Y:S01]  /*2600*/  LOP3.LUT R143, R143, 0x7c00, RZ, 0xc0, !PT ;  /* 0x00007c008f8f7812 */ /* 0x000fe200078ec0ff */
[----:B------:R-:W-:Y:S01]  /*2610*/  @!PT LDS RZ, [RZ] ;  /* 0x00000000fffff984 */ /* 0x000fe20000000800 */
[----:B------:R-:W-:Y:S01]  /*2620*/  @!PT LDS RZ, [RZ] ;  /* 0x00000000fffff984 */ /* 0x000fe20000000800 */
[----:B------:R-:W-:Y:S01]  /*2630*/  @!PT LDS RZ, [RZ] ;  /* 0x00000000fffff984 */ /* 0x000fe20000000800 */
[----:B------:R-:W-:Y:S01]  /*2640*/  @!P4 LDGSTS.E.BYPASS.LTC128B.128 [R237+0xc000], desc[UR4][R224.64] ;  /* 0x0c000000e0edcfae */ /* 0x000fe2000b981a04 */
[----:B------:R-:W-:Y:S01]  /*2650*/  LOP3.LUT R27, R209, 0x8, RZ, 0xc0, !PT ;  /* 0x00000008d11b7812 */ /* 0x000fe200078ec0ff */
[----:B------:R-:W-:-:S02]  /*2660*/  @!P3 IMAD R7, R25, 0xa0, RZ ;  /* 0x000000a01907b824 */ /* 0x000fc400078e02ff */
[----:B------:R-:W-:Y:S01]  /*2670*/  @!P4 LDGSTS.E.BYPASS.LTC128B.128 [R237+0x10000], desc[UR4][R224.64+0x80] ;  /* 0x10000080e0edcfae */ /* 0x000fe2000b981a04 */
[----:B------:R-:W-:-:S03]  /*2680*/  @!P3 IMAD.WIDE.U32 R10, R24, 0xa0, R224 ;  /* 0x000000a0180ab825 */ /* 0x000fc600078e00e0 */
[----:B------:R-:W-:Y:S01]  /*2690*/  @P4 STS.128 [R237+0xc000], RZ ;  /* 0x00c000ffed004388 */ /* 0x000fe20000000c00 */
[----:B------:R-:W-:Y:S02]  /*26a0*/  @!P5 IMAD.IADD R9, R13, 0x1, R8 ;  /* 0x000000010d09d824 */ /* 0x000fe400078e0208 */
[----:B------:R-:W-:Y:S01]  /*26b0*/  IMAD R141, R6, 0x2, R141 ;  /* 0x00000002068d7824 */ /* 0x000fe200078e028d */
[----:B------:R-:W-:Y:S01]  /*26c0*/  @P4 STS.128 [R237+0x10000], RZ ;  /* 0x010000ffed004388 */ /* 0x000fe20000000c00 */
[C---:B------:R-:W-:Y:S01]  /*26d0*/  @!P0 LEA R14, P4, R0.reuse, R224, 0x1 ;  /* 0x000000e0000e8211 */ /* 0x040fe200078808ff */
[----:B------:R-:W-:Y:S02]  /*26e0*/  @!P3 IMAD.IADD R7, R11, 0x1, R7 ;  /* 0x000000010b07b824 */ /* 0x000fe400078e0207 */
[----:B------:R-:W-:Y:S01]  /*26f0*/  @P0 STS.128 [R237+0xc800], RZ ;  /* 0x00c800ffed000388 */ /* 0x000fe20000000c00 */
[----:B------:R-:W-:Y:S01]  /*2700*/  @!P0 LEA.HI.X R15, R0, R225, R4, 0x1, P4 ;  /* 0x000000e1000f8211 */ /* 0x000fe200020f0c04 */
[----:B------:R-:W-:Y:S01]  /*2710*/  @!P5 IMAD.MOV.U32 R8, RZ, RZ, R12 ;  /* 0x000000ffff08d224 */ /* 0x000fe200078e000c */
[----:B------:R-:W-:Y:S01]  /*2720*/  ISETP.GE.AND P4, PT, R20, R5, PT ;  /* 0x000000051400720c */ /* 0x000fe20003f86270 */
[----:B------:R-:W-:Y:S01]  /*2730*/  @P0 STS.128 [R237+0x10800], RZ ;  /* 0x010800ffed000388 */ /* 0x000fe20000000c00 */
[----:B------:R-:W-:Y:S01]  /*2740*/  @!P3 IMAD.MOV.U32 R6, RZ, RZ, R10 ;  /* 0x000000ffff06b224 */ /* 0x000fe200078e000a */
[----:B------:R-:W-:Y:S01]  /*2750*/  LOP3.LUT R5, R27, 0x1c0, R134, 0x78, !PT ;  /* 0x000001c01b057812 */ /* 0x000fe200078e7886 */
[----:B------:R-:W-:Y:S01]  /*2760*/  @!P2 IMAD.MOV.U32 R10, RZ, RZ, R224 ;  /* 0x000000ffff0aa224 */ /* 0x000fe200078e00e0 */
[----:B------:R-:W-:Y:S01]  /*2770*/  @!PT LDS RZ, [RZ] ;  /* 0x00000000fffff984 */ /* 0x000fe20000000800 */
[----:B------:R-:W-:Y:S01]  /*2780*/  @!PT LDS RZ, [RZ] ;  /* 0x00000000fffff984 */ /* 0x000fe20000000800 */
[----:B------:R-:W-:Y:S01]  /*2790*/  @!PT LDS RZ, [RZ] ;  /* 0x00000000fffff984 */ /* 0x000fe20000000800 */
[----:B------:R-:W-:Y:S01]  /*27a0*/  @!P0 LDGSTS.E.BYPASS.LTC128B.128 [R237+0xc800], desc[UR4][R14.64] ;  /* 0x0c8000000eed8fae */ /* 0x000fe2000b981a04 */
[----:B------:R-:W-:Y:S01]  /*27b0*/  @!P2 IMAD.MOV.U32 R11, RZ, RZ, R225 ;  /* 0x000000ffff0ba224 */ /* 0x000fe200078e00e1 */
[----:B------:R-:W-:Y:S01]  /*27c0*/  LOP3.LUT R5, R5, R140, RZ, 0x3c, !PT ;  /* 0x0000008c05057212 */ /* 0x000fe200078e3cff */
[----:B------:R-:W-:Y:S01]  /*27d0*/  @!P2 IMAD R4, R25, 0xc0, RZ ;  /* 0x000000c01904a824 */ /* 0x000fe200078e02ff */
[----:B------:R2:W-:Y:S01]  /*27e0*/  @!P0 LDGSTS.E.BYPASS.LTC128B.128 [R237+0x10800], desc[UR4][R14.64+0x80] ;  /* 0x108000800eed8fae */ /* 0x0005e2000b981a04 */
[----:B------:R-:W-:-:S03]  /*27f0*/  @!P2 IMAD.WIDE.U32 R12, R24, 0xc0, R10 ;  /* 0x000000c0180ca825 */ /* 0x000fc600078e000a */
[----:B------:R-:W-:Y:S01]  /*2800*/  @P6 STS.128 [R237+0xd000], RZ ;  /* 0x00d000ffed006388 */ /* 0x000fe20000000c00 */
[----:B------:R-:W-:Y:S02]  /*2810*/  @!P1 IMAD R0, R25, 0xe0, RZ ;  /* 0x000000e019009824 */ /* 0x000fe400078e02ff */
[----:B------:R-:W-:Y:S01]  /*2820*/  @!P1 IMAD.WIDE.U32 R10, R24, 0xe0, R224 ;  /* 0x000000e0180a9825 */ /* 0x000fe200078e00e0 */
[----:B------:R-:W-:Y:S03]  /*2830*/  @P6 STS.128 [R237+0x11000], RZ ;  /* 0x011000ffed006388 */ /* 0x000fe60000000c00 */
[----:B------:R-:W-:Y:S02]  /*2840*/  @!P2 IMAD.IADD R13, R13, 0x1, R4 ;  /* 0x000000010d0da824 */ /* 0x000fe400078e0204 */
[----:B------:R-:W-:Y:S01]  /*2850*/  @!P1 IMAD.IADD R11, R11, 0x1, R0 ;  /* 0x000000010b0b9824 */ /* 0x000fe200078e0200 */
[----:B------:R-:W-:-:S05]  /*2860*/  LOP3.LUT R0, R143, 0x200, R134, 0xf8, !PT ;  /* 0x000002008f007812 */ /* 0x000fca00078ef886 */
[----:B------:R-:W-:Y:S01]  /*2870*/  IMAD.IADD R5, R5, 0x1, R0 ;  /* 0x0000000105057824 */ /* 0x000fe200078e0200 */
[----:B--2---:R-:W-:-:S04]  /*2880*/  @!P6 LEA R14, P0, R24, R224, 0x6 ;  /* 0x000000e0180ee211 */ /* 0x004fc800078030ff */
        /* <DEDUP_REMOVED lines=43> */
[----:B------:R-:W5:Y:S01]  /*2b40*/  LD.E R135, desc[UR4][R2.64+0x18c] ;  /* 0x00018c0402877980 */ /* 0x000f62000c101900 */
[----:B------:R-:W-:Y:S01]  /*2b50*/  LEA R147, R5, R210, 0x1 ;  /* 0x000000d205937211 */ /* 0x000fe200078e08ff */
[----:B------:R-:W-:Y:S01]  /*2b60*/  IMAD.IADD R141, R210, 0x1, R141 ;  /* 0x00000001d28d7824 */ /* 0x000fe200078e028d */
[----:B------:R-:W-:Y:S01]  /*2b70*/  R2P PR, R208, 0x6 ;  /* 0x00000006d0007804 */ /* 0x000fe20000000000 */
[----:B------:R-:W-:Y:S01]  /*2b80*/  IMAD.MOV.U32 R142, RZ, RZ, 0x20 ;  /* 0x00000020ff8e7424 */ /* 0x000fe200078e00ff */
[----:B------:R-:W0:Y:S01]  /*2b90*/  LDGDEPBAR ;  /* 0x00000000000079af */ /* 0x000e220000000000 */
[----:B------:R-:W-:Y:S01]  /*2ba0*/  IMAD.MOV.U32 R132, RZ, RZ, 0x40 ;  /* 0x00000040ff847424 */ /* 0x000fe200078e00ff */
[----:B------:R-:W-:Y:S02]  /*2bb0*/  BSSY.RECONVERGENT B1, `(.L_x_589) ;  /* 0x0000246000017945 */ /* 0x000fe40003800200 */
[----:B------:R-:W-:Y:S01]  /*2bc0*/  LDSM.16.M88.4 R116, [R147] ;  /* 0x000000009374783b */ /* 0x000fe20000000200 */
[----:B------:R-:W-:-:S02]  /*2bd0*/  SEL R0, R142, 0xffffffe0, !P1 ;  /* 0xffffffe08e007807 */ /* 0x000fc40004800000 */
[----:B------:R-:W-:Y:S01]  /*2be0*/  SEL R132, R132, 0xffffffc0, !P2 ;  /* 0xffffffc084847807 */ /* 0x000fe20005000000 */
[----:B------:R-:W4:Y:S02]  /*2bf0*/  LDSM.16.M88.4 R72, [R141+0x4800] ;  /* 0x004800008d48783b */ /* 0x000f240000000200 */
[--C-:B------:R-:W-:Y:S02]  /*2c00*/  IMAD.IADD R146, R147, 0x1, R0.reuse ;  /* 0x0000000193927824 */ /* 0x100fe400078e0200 */
[----:B------:R-:W4:Y:S01]  /*2c10*/  LDSM.16.M88.4 R80, [R141+0x4000] ;  /* 0x004000008d50783b */ /* 0x000f220000000200 */
[----:B------:R-:W-:Y:S02]  /*2c20*/  IMAD.IADD R136, R141, 0x1, R0 ;  /* 0x000000018d887824 */ /* 0x000fe400078e0200 */
[--C-:B------:R-:W-:Y:S01]  /*2c30*/  IMAD.IADD R145, R147, 0x1, R132.reuse ;  /* 0x0000000193917824 */ /* 0x100fe200078e0284 */
[----:B------:R-:W4:Y:S01]  /*2c40*/  LDSM.16.M88.4 R64, [R141+0x5000] ;  /* 0x005000008d40783b */ /* 0x000f220000000200 */
[----:B------:R-:W-:-:S02]  /*2c50*/  IMAD.IADD R137, R141, 0x1, R132 ;  /* 0x000000018d897824 */ /* 0x000fc400078e0284 */
[C---:B------:R-:W-:Y:S01]  /*2c60*/  IMAD.IADD R148, R0.reuse, 0x1, R145 ;  /* 0x0000000100947824 */ /* 0x040fe200078e0291 */
[----:B------:R-:W4:Y:S01]  /*2c70*/  LDSM.16.M88.4 R56, [R141+0x5800] ;  /* 0x005800008d38783b */ /* 0x000f220000000200 */
[----:B------:R-:W-:-:S03]  /*2c80*/  IMAD.IADD R144, R0, 0x1, R137 ;  /* 0x0000000100907824 */ /* 0x000fc600078e0289 */
[----:B------:R-:W4:Y:S04]  /*2c90*/  LDSM.16.M88.4 R48, [R141+0x6000] ;  /* 0x006000008d30783b */ /* 0x000f280000000200 */
[----:B-1----:R-:W1:Y:S04]  /*2ca0*/  LDSM.16.M88.4 R40, [R141+0x6800] ;  /* 0x006800008d28783b */ /* 0x002e680000000200 */
[----:B------:R-:W1:Y:S04]  /*2cb0*/  LDSM.16.M88.4 R32, [R141+0x7000] ;  /* 0x007000008d20783b */ /* 0x000e680000000200 */
[----:B--2---:R-:W2:Y:S04]  /*2cc0*/  LDSM.16.M88.4 R16, [R141+0x7800] ;  /* 0x007800008d10783b */ /* 0x004ea80000000200 */
[----:B------:R-:W-:Y:S04]  /*2cd0*/  LDSM.16.M88.4 R92, [R146] ;  /* 0x00000000925c783b */ /* 0x000fe80000000200 */
[----:B---3--:R-:W3:Y:S04]  /*2ce0*/  LDSM.16.M88.4 R4, [R136+0x4800] ;  /* 0x004800008804783b */ /* 0x008ee80000000200 */
[----:B----4-:R-:W4:Y:S01]  /*2cf0*/  LDSM.16.M88.4 R8, [R136+0x4000] ;  /* 0x004000008808783b */ /* 0x010f220000000200 */
[C---:B------:R-:W-:Y:S03]  /*2d00*/  HMMA.16816.F32.BF16 R76, R116.reuse, R72, RZ ;  /* 0x00000048744c723c */ /* 0x040fe600000418ff */
[----:B------:R-:W4:Y:S04]  /*2d10*/  LDSM.16.M88.4 R20, [R136+0x5800] ;  /* 0x005800008814783b */ /* 0x000f280000000200 */
[----:B------:R-:W-:Y:S01]  /*2d20*/  LDSM.16.M88.4 R120, [R145] ;  /* 0x000000009178783b */ /* 0x000fe20000000200 */
[C---:B------:R-:W-:Y:S03]  /*2d30*/  HMMA.16816.F32.BF16 R72, R116.reuse, R74, RZ ;  /* 0x0000004a7448723c */ /* 0x040fe600000418ff */
[----:B------:R-:W-:Y:S04]  /*2d40*/  LDSM.16.M88.4 R88, [R137+0x4000] ;  /* 0x004000008958783b */ /* 0x000fe80000000200 */
[----:B------:R-:W-:Y:S01]  /*2d50*/  LDSM.16.M88.4 R100, [R136+0x7000] ;  /* 0x007000008864783b */ /* 0x000fe20000000200 */
[C---:B------:R-:W-:Y:S03]  /*2d60*/  HMMA.16816.F32.BF16 R12, R116.reuse, R80, RZ ;  /* 0x00000050740c723c */ /* 0x040fe600000418ff */
[----:B------:R-:W-:Y:S04]  /*2d70*/  LDSM.16.M88.4 R96, [R136+0x7800] ;  /* 0x007800008860783b */ /* 0x000fe80000000200 */
[----:B------:R-:W-:Y:S01]  /*2d80*/  LDSM.16.M88.4 R104, [R136+0x5000] ;  /* 0x005000008868783b */ /* 0x000fe20000000200 */
[C---:B------:R-:W-:Y:S03]  /*2d90*/  HMMA.16816.F32.BF16 R68, R116.reuse, R64, RZ ;  /* 0x000000407444723c */ /* 0x040fe600000418ff */
[----:B------:R-:W-:Y:S04]  /*2da0*/  LDSM.16.M88.4 R112, [R148] ;  /* 0x000000009470783b */ /* 0x000fe80000000200 */
[----:B------:R-:W-:Y:S01]  /*2db0*/  LDSM.16.M88.4 R124, [R144+0x4000] ;  /* 0x00400000907c783b */ /* 0x000fe20000000200 */
[C---:B------:R-:W-:Y:S03]  /*2dc0*/  HMMA.16816.F32.BF16 R60, R116.reuse, R56, RZ ;  /* 0x00000038743c723c */ /* 0x040fe600000418ff */
[----:B------:R-:W-:Y:S04]  /*2dd0*/  LDSM.16.M88.4 R84, [R137+0x5000] ;  /* 0x005000008954783b */ /* 0x000fe80000000200 */
[----:B------:R-:W-:Y:S01]  /*2de0*/  LDSM.16.M88.4 R108, [R144+0x4800] ;  /* 0x00480000906c783b */ /* 0x000fe20000000200 */
[C---:B------:R-:W-:Y:S03]  /*2df0*/  HMMA.16816.F32.BF16 R52, R116.reuse, R48, RZ ;  /* 0x000000307434723c */ /* 0x040fe600000418ff */
[----:B------:R-:W-:Y:S05]  /*2e00*/  LDSM.16.M88.4 R128, [R137+0x7800] ;  /* 0x007800008980783b */ /* 0x000fea0000000200 */
[C---:B-1----:R-:W-:Y:S08]  /*2e10*/  HMMA.16816.F32.BF16 R44, R116.reuse, R40, RZ ;  /* 0x00000028742c723c */ /* 0x042ff000000418ff */
[C---:B------:R-:W-:Y:S08]  /*2e20*/  HMMA.16816.F32.BF16 R36, R116.reuse, R32, RZ ;  /* 0x000000207424723c */ /* 0x040ff000000418ff */
[C---:B------:R-:W-:Y:S08]  /*2e30*/  HMMA.16816.F32.BF16 R80, R116.reuse, R82, RZ ;  /* 0x000000527450723c */ /* 0x040ff000000418ff */
[C---:B------:R-:W-:Y:S08]  /*2e40*/  HMMA.16816.F32.BF16 R64, R116.reuse, R66, RZ ;  /* 0x000000427440723c */ /* 0x040ff000000418ff */
[C---:B------:R-:W-:Y:S08]  /*2e50*/  HMMA.16816.F32.BF16 R56, R116.reuse, R58, RZ ;  /* 0x0000003a7438723c */ /* 0x040ff000000418ff */
[C---:B------:R-:W-:Y:S08]  /*2e60*/  HMMA.16816.F32.BF16 R48, R116.reuse, R50, RZ ;  /* 0x000000327430723c */ /* 0x040ff000000418ff */
[C---:B------:R-:W-:Y:S08]  /*2e70*/  HMMA.16816.F32.BF16 R40, R116.reuse, R42, RZ ;  /* 0x0000002a7428723c */ /* 0x040ff000000418ff */
[C---:B------:R-:W-:Y:S08]  /*2e80*/  HMMA.16816.F32.BF16 R32, R116.reuse, R34, RZ ;  /* 0x000000227420723c */ /* 0x040ff000000418ff */
[C---:B--2---:R-:W-:Y:S08]  /*2e90*/  HMMA.16816.F32.BF16 R28, R116.reuse, R16, RZ ;  /* 0x00000010741c723c */ /* 0x044ff000000418ff */
[----:B------:R-:W-:Y:S01]  /*2ea0*/  HMMA.16816.F32.BF16 R116, R116, R18, RZ ;  /* 0x000000127474723c */ /* 0x000fe200000418ff */
[----:B------:R-:W1:Y:S07]  /*2eb0*/  LDSM.16.M88.4 R16, [R136+0x6000] ;  /* 0x006000008810783b */ /* 0x000e6e0000000200 */
[C---:B---3--:R-:W-:Y:S08]  /*2ec0*/  HMMA.16816.F32.BF16 R76, R92.reuse, R4, R76 ;  /* 0x000000045c4c723c */ /* 0x048ff0000004184c */
[C---:B------:R-:W-:Y:S01]  /*2ed0*/  HMMA.16816.F32.BF16 R72, R92.reuse, R6, R72 ;  /* 0x000000065c48723c */ /* 0x040fe20000041848 */
[----:B------:R-:W2:Y:S07]  /*2ee0*/  LDSM.16.M88.4 R4, [R137+0x4800] ;  /* 0x004800008904783b */ /* 0x000eae0000000200 */
[C---:B----4-:R-:W-:Y:S08]  /*2ef0*/  HMMA.16816.F32.BF16 R12, R92.reuse, R8, R12 ;  /* 0x000000085c0c723c */ /* 0x050ff0000004180c */
[C---:B------:R-:W-:Y:S01]  /*2f00*/  HMMA.16816.F32.BF16 R80, R92.reuse, R10, R80 ;  /* 0x0000000a5c50723c */ /* 0x040fe20000041850 */
[----:B------:R-:W3:Y:S07]  /*2f10*/  LDSM.16.M88.4 R8, [R136+0x6800] ;  /* 0x006800008808783b */ /* 0x000eee0000000200 */
[C---:B------:R-:W-:Y:S08]  /*2f20*/  HMMA.16816.F32.BF16 R60, R92.reuse, R20, R60 ;  /* 0x000000145c3c723c */ /* 0x040ff0000004183c */
[C---:B------:R-:W-:Y:S01]  /*2f30*/  HMMA.16816.F32.BF16 R56, R92.reuse, R22, R56 ;  /* 0x000000165c38723c */ /* 0x040fe20000041838 */
[----:B------:R-:W4:Y:S07]  /*2f40*/  LDSM.16.M88.4 R20, [R137+0x5800] ;  /* 0x005800008914783b */ /* 0x000f2e0000000200 */
[C---:B-1----:R-:W-:Y:S08]  /*2f50*/  HMMA.16816.F32.BF16 R52, R92.reuse, R16, R52 ;  /* 0x000000105c34723c */ /* 0x042ff00000041834 */
[----:B------:R-:W-:Y:S01]  /*2f60*/  HMMA.16816.F32.BF16 R48, R92, R18, R48 ;  /* 0x000000125c30723c */ /* 0x000fe20000041830 */
[----:B------:R-:W1:Y:S07]  /*2f70*/  LDSM.16.M88.4 R16, [R137+0x6000] ;  /* 0x006000008910783b */ /* 0x000e6e0000000200 */
[C---:B--2---:R-:W-:Y:S08]  /*2f80*/  HMMA.16816.F32.BF16 R76, R120.reuse, R4, R76 ;  /* 0x00000004784c723c */ /* 0x044ff0000004184c */
[----:B------:R-:W-:Y:S01]  /*2f90*/  HMMA.16816.F32.BF16 R72, R120, R6, R72 ;  /* 0x000000067848723c */ /* 0x000fe20000041848 */
[----:B------:R-:W2:Y:S07]  /*2fa0*/  LDSM.16.M88.4 R4, [R137+0x7000] ;  /* 0x007000008904783b */ /* 0x000eae0000000200 */
[C---:B---3--:R-:W-:Y:S08]  /*2fb0*/  HMMA.16816.F32.BF16 R44, R92.reuse, R8, R44 ;  /* 0x000000085c2c723c */ /* 0x048ff0000004182c */
[----:B------:R-:W-:Y:S01]  /*2fc0*/  HMMA.16816.F32.BF16 R40, R92, R10, R40 ;  /* 0x0000000a5c28723c */ /* 0x000fe20000041828 */
[----:B------:R-:W3:Y:S07]  /*2fd0*/  LDSM.16.M88.4 R8, [R137+0x6800] ;  /* 0x006800008908783b */ /* 0x000eee0000000200 */
[C---:B------:R-:W-:Y:S08]  /*2fe0*/  HMMA.16816.F32.BF16 R12, R120.reuse, R88, R12 ;  /* 0x00000058780c723c */ /* 0x040ff0000004180c */
[----:B------:R-:W-:Y:S01]  /*2ff0*/  HMMA.16816.F32.BF16 R80, R120, R90, R80 ;  /* 0x0000005a7850723c */ /* 0x000fe20000041850 */
[----:B------:R-:W5:Y:S07]  /*3000*/  LDSM.16.M88.4 R88, [R144+0x7000] ;  /* 0x007000009058783b */ /* 0x000f6e0000000200 */
[C---:B------:R-:W-:Y:S08]  /*3010*/  HMMA.16816.F32.BF16 R36, R92.reuse, R100, R36 ;  /* 0x000000645c24723c */ /* 0x040ff00000041824 */
[C---:B------:R-:W-:Y:S01]  /*3020*/  HMMA.16816.F32.BF16 R32, R92.reuse, R102, R32 ;  /* 0x000000665c20723c */ /* 0x040fe20000041820 */
[----:B------:R-:W5:Y:S07]  /*3030*/  LDSM.16.M88.4 R100, [R144+0x5800] ;  /* 0x005800009064783b */ /* 0x000f6e0000000200 */
[C---:B------:R-:W-:Y:S08]  /*3040*/  HMMA.16816.F32.BF16 R28, R92.reuse, R96, R28 ;  /* 0x000000605c1c723c */ /* 0x040ff0000004181c */
[----:B------:R-:W-:Y:S01]  /*3050*/  HMMA.16816.F32.BF16 R116, R92, R98, R116 ;  /* 0x000000625c74723c */ /* 0x000fe20000041874 */
[----:B------:R-:W5:Y:S07]  /*3060*/  LDSM.16.M88.4 R96, [R144+0x6000] ;  /* 0x006000009060783b */ /* 0x000f6e0000000200 */
[C---:B----4-:R-:W-:Y:S08]  /*3070*/  HMMA.16816.F32.BF16 R60, R120.reuse, R20, R60 ;  /* 0x00000014783c723c */ /* 0x050ff0000004183c */
[C---:B------:R-:W-:Y:S01]  /*3080*/  HMMA.16816.F32.BF16 R56, R120.reuse, R22, R56 ;  /* 0x000000167838723c */ /* 0x040fe20000041838 */
[----:B------:R-:W-:Y:S07]  /*3090*/  LDSM.16.M88.4 R20, [R147+0x2000] ;  /* 0x002000009314783b */ /* 0x000fee0000000200 */
[C---:B-1----:R-:W-:Y:S08]  /*30a0*/  HMMA.16816.F32.BF16 R52, R120.reuse, R16, R52 ;  /* 0x000000107834723c */ /* 0x042ff00000041834 */
[C---:B------:R-:W-:Y:S01]  /*30b0*/  HMMA.16816.F32.BF16 R48, R120.reuse, R18, R48 ;  /* 0x000000127830723c */ /* 0x040fe20000041830 */
[----:B------:R-:W1:Y:S07]  /*30c0*/  LDSM.16.M88.4 R16, [R141+0x8000] ;  /* 0x008000008d10783b */ /* 0x000e6e0000000200 */
[C---:B--2---:R-:W-:Y:S08]  /*30d0*/  HMMA.16816.F32.BF16 R36, R120.reuse, R4, R36 ;  /* 0x000000047824723c */ /* 0x044ff00000041824 */
[----:B------:R-:W-:Y:S01]  /*30e0*/  HMMA.16816.F32.BF16 R32, R120, R6, R32 ;  /* 0x000000067820723c */ /* 0x000fe20000041820 */
[----:B------:R-:W-:Y:S07]  /*30f0*/  LDSM.16.M88.4 R4, [R136+0x8000] ;  /* 0x008000008804783b */ /* 0x000fee0000000200 */
[C---:B------:R-:W-:Y:S08]  /*3100*/  HMMA.16816.F32.BF16 R68, R92.reuse, R104, R68 ;  /* 0x000000685c44723c */ /* 0x040ff00000041844 */
[----:B------:R-:W-:Y:S01]  /*3110*/  HMMA.16816.F32.BF16 R64, R92, R106, R64 ;  /* 0x0000006a5c40723c */ /* 0x000fe20000041840 */
[----:B------:R-:W2:Y:S04]  /*3120*/  LDSM.16.M88.4 R104, [R144+0x5000] ;  /* 0x005000009068783b */ /* 0x000ea80000000200 */
[----:B------:R-:W4:Y:S03]  /*3130*/  LDSM.16.M88.4 R92, [R144+0x6800] ;  /* 0x00680000905c783b */ /* 0x000f260000000200 */
[C---:B---3--:R-:W-:Y:S08]  /*3140*/  HMMA.16816.F32.BF16 R44, R120.reuse, R8, R44 ;  /* 0x00000008782c723c */ /* 0x048ff0000004182c */
[----:B------:R-:W-:Y:S01]  /*3150*/  HMMA.16816.F32.BF16 R40, R120, R10, R40 ;  /* 0x0000000a7828723c */ /* 0x000fe20000041828 */
[----:B------:R-:W3:Y:S07]  /*3160*/  LDSM.16.M88.4 R8, [R146+0x2000] ;  /* 0x002000009208783b */ /* 0x000eee0000000200 */
[C---:B------:R-:W-:Y:S08]  /*3170*/  HMMA.16816.F32.BF16 R12, R112.reuse, R124, R12 ;  /* 0x0000007c700c723c */ /* 0x040ff0000004180c */
[C---:B------:R-:W-:Y:S08]  /*3180*/  HMMA.16816.F32.BF16 R80, R112.reuse, R126, R80 ;  /* 0x0000007e7050723c */ /* 0x040ff00000041850 */
[C---:B-----5:R-:W-:Y:S08]  /*3190*/  HMMA.16816.F32.BF16 R36, R112.reuse, R88, R36 ;  /* 0x000000587024723c */ /* 0x060ff00000041824 */
[----:B------:R-:W-:Y:S01]  /*31a0*/  HMMA.16816.F32.BF16 R32, R112, R90, R32 ;  /* 0x0000005a7020723c */ /* 0x000fe20000041820 */
[----:B------:R-:W5:Y:S07]  /*31b0*/  LDSM.16.M88.4 R88, [R141+0x8800] ;  /* 0x008800008d58783b */ /* 0x000f6e0000000200 */
[C---:B------:R-:W-:Y:S08]  /*31c0*/  HMMA.16816.F32.BF16 R68, R120.reuse, R84, R68 ;  /* 0x000000547844723c */ /* 0x040ff00000041844 */
[----:B------:R-:W-:Y:S01]  /*31d0*/  HMMA.16816.F32.BF16 R64, R120, R86, R64 ;  /* 0x000000567840723c */ /* 0x000fe20000041840 */
[----:B------:R-:W5:Y:S07]  /*31e0*/  LDSM.16.M88.4 R84, [R144+0x7800] ;  /* 0x007800009054783b */ /* 0x000f6e0000000200 */
[C---:B------:R-:W-:Y:S08]  /*31f0*/  HMMA.16816.F32.BF16 R60, R112.reuse, R100, R60 ;  /* 0x00000064703c723c */ /* 0x040ff0000004183c */
[C---:B------:R-:W-:Y:S08]  /*3200*/  HMMA.16816.F32.BF16 R56, R112.reuse, R102, R56 ;  /* 0x000000667038723c */ /* 0x040ff00000041838 */
[C---:B------:R-:W-:Y:S08]  /*3210*/  HMMA.16816.F32.BF16 R52, R112.reuse, R96, R52 ;  /* 0x000000607034723c */ /* 0x040ff00000041834 */
[----:B------:R-:W-:Y:S01]  /*3220*/  HMMA.16816.F32.BF16 R48, R112, R98, R48 ;  /* 0x000000627030723c */ /* 0x000fe20000041830 */
[----:B------:R-:W-:Y:S07]  /*3230*/  LDSM.16.M88.4 R96, [R145+0x2000] ;  /* 0x002000009160783b */ /* 0x000fee0000000200 */
[C---:B-1----:R-:W-:Y:S01]  /*3240*/  HMMA.16816.F32.BF16 R100, R20.reuse, R16, R12 ;  /* 0x000000101464723c */ /* 0x042fe2000004180c */
[----:B------:R-:W1:Y:S07]  /*3250*/  LDSM.16.M88.4 R12, [R137+0x8000] ;  /* 0x00800000890c783b */ /* 0x000e6e0000000200 */
[----:B------:R-:W-:Y:S01]  /*3260*/  HMMA.16816.F32.BF16 R80, R20, R18, R80 ;  /* 0x000000121450723c */ /* 0x000fe20000041850 */
[----:B------:R-:W1:Y:S07]  /*3270*/  LDSM.16.M88.4 R16, [R136+0x8800] ;  /* 0x008800008810783b */ /* 0x000e6e0000000200 */
[C---:B------:R-:W-:Y:S08]  /*3280*/  HMMA.16816.F32.BF16 R76, R112.reuse, R108, R76 ;  /* 0x0000006c704c723c */ /* 0x040ff0000004184c */
[----:B------:R-:W-:Y:S08]  /*3290*/  HMMA.16816.F32.BF16 R72, R112, R110, R72 ;  /* 0x0000006e7048723c */ /* 0x000ff00000041848 */
[C---:B------:R-:W-:Y:S08]  /*32a0*/  HMMA.16816.F32.BF16 R28, R120.reuse, R128, R28 ;  /* 0x00000080781c723c */ /* 0x040ff0000004181c */
[----:B------:R-:W-:Y:S08]  /*32b0*/  HMMA.16816.F32.BF16 R116, R120, R130, R116 ;  /* 0x000000827874723c */ /* 0x000ff00000041874 */
[C---:B--2---:R-:W-:Y:S08]  /*32c0*/  HMMA.16816.F32.BF16 R68, R112.reuse, R104, R68 ;  /* 0x000000687044723c */ /* 0x044ff00000041844 */
[C---:B------:R-:W-:Y:S08]  /*32d0*/  HMMA.16816.F32.BF16 R64, R112.reuse, R106, R64 ;  /* 0x0000006a7040723c */ /* 0x040ff00000041840 */
[C---:B----4-:R-:W-:Y:S08]  /*32e0*/  HMMA.16816.F32.BF16 R44, R112.reuse, R92, R44 ;  /* 0x0000005c702c723c */ /* 0x050ff0000004182c */
[----:B------:R-:W-:Y:S01]  /*32f0*/  HMMA.16816.F32.BF16 R40, R112, R94, R40 ;  /* 0x0000005e7028723c */ /* 0x000fe20000041828 */
[----:B------:R-:W-:Y:S07]  /*3300*/  LDSM.16.M88.4 R92, [R144+0x8000] ;  /* 0x00800000905c783b */ /* 0x000fee0000000200 */
[C---:B---3--:R-:W-:Y:S01]  /*3310*/  HMMA.16816.F32.BF16 R104, R8.reuse, R4, R100 ;  /* 0x000000040868723c */ /* 0x048fe20000041864 */
[----:B------:R-:W2:Y:S07]  /*3320*/  LDSM.16.M88.4 R100, [R148+0x2000] ;  /* 0x002000009464783b */ /* 0x000eae0000000200 */
[----:B------:R-:W-:Y:S01]  /*3330*/  HMMA.16816.F32.BF16 R80, R8, R6, R80 ;  /* 0x000000060850723c */ /* 0x000fe20000041850 */
[----:B------:R-:W3:Y:S07]  /*3340*/  LDSM.16.M88.4 R4, [R137+0x8800] ;  /* 0x008800008904783b */ /* 0x000eee0000000200 */
[C---:B-----5:R-:W-:Y:S08]  /*3350*/  HMMA.16816.F32.BF16 R76, R20.reuse, R88, R76 ;  /* 0x00000058144c723c */ /* 0x060ff0000004184c */
[----:B------:R-:W-:Y:S01]  /*3360*/  HMMA.16816.F32.BF16 R72, R20, R90, R72 ;  /* 0x0000005a1448723c */ /* 0x000fe20000041848 */
[----:B------:R-:W-:Y:S07]  /*3370*/  LDSM.16.M88.4 R88, [R136+0x9000] ;  /* 0x009000008858783b */ /* 0x000fee0000000200 */
[C---:B------:R-:W-:Y:S08]  /*3380*/  HMMA.16816.F32.BF16 R28, R112.reuse, R84, R28 ;  /* 0x00000054701c723c */ /* 0x040ff0000004181c */
[----:B------:R-:W-:Y:S01]  /*3390*/  HMMA.16816.F32.BF16 R116, R112, R86, R116 ;  /* 0x000000567074723c */ /* 0x000fe20000041874 */
[----:B------:R-:W4:Y:S07]  /*33a0*/  LDSM.16.M88.4 R84, [R141+0x9000] ;  /* 0x009000008d54783b */ /* 0x000f2e0000000200 */
[C---:B-1----:R-:W-:Y:S08]  /*33b0*/  HMMA.16816.F32.BF16 R104, R96.reuse, R12, R104 ;  /* 0x0000000c6068723c */ /* 0x042ff00000041868 */
[----:B------:R-:W-:Y:S01]  /*33c0*/  HMMA.16816.F32.BF16 R80, R96, R14, R80 ;  /* 0x0000000e6050723c */ /* 0x000fe20000041850 */
[----:B------:R-:W1:Y:S07]  /*33d0*/  LDSM.16.M88.4 R12, [R144+0x8800] ;  /* 0x00880000900c783b */ /* 0x000e6e0000000200 */
[C---:B------:R-:W-:Y:S08]  /*33e0*/  HMMA.16816.F32.BF16 R76, R8.reuse, R16, R76 ;  /* 0x00000010084c723c */ /* 0x040ff0000004184c */
[----:B------:R-:W-:Y:S01]  /*33f0*/  HMMA.16816.F32.BF16 R72, R8, R18, R72 ;  /* 0x000000120848723c */ /* 0x000fe20000041848 */
[----:B------:R-:W-:Y:S07]  /*3400*/  LDSM.16.M88.4 R16, [R137+0x9000] ;  /* 0x009000008910783b */ /* 0x000fee0000000200 */
[C---:B--2---:R-:W-:Y:S08]  /*3410*/  HMMA.16816.F32.BF16 R104, R100.reuse, R92, R104 ;  /* 0x0000005c6468723c */ /* 0x044ff00000041868 */
[----:B------:R-:W-:Y:S01]  /*3420*/  HMMA.16816.F32.BF16 R80, R100, R94, R80 ;  /* 0x0000005e6450723c */ /* 0x000fe20000041850 */
[----:B------:R-:W2:Y:S07]  /*3430*/  LDSM.16.M88.4 R92, [R141+0x9800] ;  /* 0x009800008d5c783b */ /* 0x000eae0000000200 */
[C---:B---3--:R-:W-:Y:S08]  /*3440*/  HMMA.16816.F32.BF16 R76, R96.reuse, R4, R76 ;  /* 0x00000004604c723c */ /* 0x048ff0000004184c */
[----:B------:R-:W-:Y:S01]  /*3450*/  HMMA.16816.F32.BF16 R72, R96, R6, R72 ;  /* 0x000000066048723c */ /* 0x000fe20000041848 */
[----:B------:R-:W-:Y:S02]  /*3460*/  LDSM.16.M88.4 R4, [R144+0x9000] ;  /* 0x009000009004783b */ /* 0x000fe40000000200 */
[-C--:B------:R-:W-:Y:S01]  /*3470*/  FMUL.FTZ R80, R80, R135.reuse ;  /* 0x0000008750507220 */ /* 0x080fe20000410000 */
[-C--:B------:R-:W-:Y:S01]  /*3480*/  FMUL.FTZ R81, R81, R135.reuse ;  /* 0x0000008751517220 */ /* 0x080fe20000410000 */
[----:B------:R-:W-:-:S03]  /*3490*/  FMUL.FTZ R82, R82, R135 ;  /* 0x0000008752527220 */ /* 0x000fc60000410000 */
[----:B----4-:R-:W-:Y:S01]  /*34a0*/  HMMA.16816.F32.BF16 R68, R20, R84, R68 ;  /* 0x000000541444723c */ /* 0x010fe20000041844 */
[-C--:B------:R-:W-:Y:S01]  /*34b0*/  FMUL.FTZ R84, R104, R135.reuse ;  /* 0x0000008768547220 */ /* 0x080fe20000410000 */
[-C--:B------:R-:W-:Y:S01]  /*34c0*/  FMUL.FTZ R104, R106, R135.reuse ;  /* 0x000000876a687220 */ /* 0x080fe20000410000 */
[-C--:B------:R-:W-:Y:S01]  /*34d0*/  FMUL.FTZ R85, R105, R135.reuse ;  /* 0x0000008769557220 */ /* 0x080fe20000410000 */
[----:B------:R-:W-:Y:S01]  /*34e0*/  MUFU.TANH R106, R82 ;  /* 0x00000052006a7308 */ /* 0x000fe20000002400 */
[----:B------:R-:W-:-:S03]  /*34f0*/  FMUL.FTZ R105, R107, R135 ;  /* 0x000000876b697220 */ /* 0x000fc60000410000 */
[----:B------:R-:W-:Y:S04]  /*3500*/  HMMA.16816.F32.BF16 R64, R20, R86, R64 ;  /* 0x000000561440723c */ /* 0x000fe80000041840 */
[----:B------:R-:W-:Y:S04]  /*3510*/  MUFU.TANH R86, R80 ;  /* 0x0000005000567308 */ /* 0x000fe80000002400 */
[C---:B-1----:R-:W-:Y:S04]  /*3520*/  HMMA.16816.F32.BF16 R76, R100.reuse, R12, R76 ;  /* 0x0000000c644c723c */ /* 0x042fe8000004184c */
[----:B------:R1:W-:Y:S04]  /*3530*/  MUFU.TANH R87, R81 ;  /* 0x0000005100577308 */ /* 0x0003e80000002400 */
[----:B------:R-:W-:Y:S01]  /*3540*/  HMMA.16816.F32.BF16 R72, R100, R14, R72 ;  /* 0x0000000e6448723c */ /* 0x000fe20000041848 */
[----:B------:R-:W3:Y:S03]  /*3550*/  LDSM.16.M88.4 R12, [R136+0x9800] ;  /* 0x00980000880c783b */ /* 0x000ee60000000200 */
[----:B------:R-:W-:Y:S04]  /*3560*/  MUFU.TANH R84, R84 ;  /* 0x0000005400547308 */ /* 0x000fe80000002400 */
[----:B------:R-:W-:Y:S01]  /*3570*/  HMMA.16816.F32.BF16 R68, R8, R88, R68 ;  /* 0x000000580844723c */ /* 0x000fe20000041844 */
[----:B------:R-:W-:-:S02]  /*3580*/  FMUL.FTZ R88, R83, R135 ;  /* 0x0000008753587220 */ /* 0x000fc40000410000 */
[-C--:B------:R-:W-:Y:S01]  /*3590*/  FMUL.FTZ R76, R76, R135.reuse ;  /* 0x000000874c4c7220 */ /* 0x080fe20000410000 */
[----:B------:R-:W4:Y:S01]  /*35a0*/  MUFU.TANH R104, R104 ;  /* 0x0000006800687308 */ /* 0x000f220000002400 */
[-C--:B------:R-:W-:Y:S01]  /*35b0*/  FMUL.FTZ R78, R78, R135.reuse ;  /* 0x000000874e4e7220 */ /* 0x080fe20000410000 */
[----:B-1----:R-:W-:Y:S01]  /*35c0*/  LDSM.16.M88.4 R80, [R141+0xa000] ;  /* 0x00a000008d50783b */ /* 0x002fe20000000200 */
[-C--:B------:R-:W-:Y:S01]  /*35d0*/  FMUL.FTZ R77, R77, R135.reuse ;  /* 0x000000874d4d7220 */ /* 0x080fe20000410000 */
[----:B------:R-:W-:Y:S01]  /*35e0*/  HMMA.16816.F32.BF16 R64, R8, R90, R64 ;  /* 0x0000005a0840723c */ /* 0x000fe20000041840 */
[-C--:B------:R-:W-:Y:S02]  /*35f0*/  FMUL.FTZ R79, R79, R135.reuse ;  /* 0x000000874f4f7220 */ /* 0x080fe40000410000 */
[-C--:B------:R-:W-:Y:S01]  /*3600*/  FMUL.FTZ R72, R72, R135.reuse ;  /* 0x0000008748487220 */ /* 0x080fe20000410000 */
[-C--:B------:R-:W-:Y:S01]  /*3610*/  FMUL.FTZ R73, R73, R135.reuse ;  /* 0x0000008749497220 */ /* 0x080fe20000410000 */
[-C--:B------:R-:W-:Y:S01]  /*3620*/  FMUL.FTZ R74, R74, R135.reuse ;  /* 0x000000874a4a7220 */ /* 0x080fe20000410000 */
[-C--:B------:R-:W-:Y:S01]  /*3630*/  FMUL.FTZ R107, R75, R135.reuse ;  /* 0x000000874b6b7220 */ /* 0x080fe20000410000 */
[----:B------:R-:W-:Y:S01]  /*3640*/  MUFU.TANH R89, R72 ;  /* 0x0000004800597308 */ /* 0x000fe20000002400 */
[C---:B--2---:R-:W-:Y:S07]  /*3650*/  HMMA.16816.F32.BF16 R60, R20.reuse, R92, R60 ;  /* 0x0000005c143c723c */ /* 0x044fee000004183c */
[----:B------:R-:W-:Y:S01]  /*3660*/  MUFU.TANH R90, R73 ;  /* 0x00000049005a7308 */ /* 0x000fe20000002400 */
[----:B------:R-:W-:Y:S01]  /*3670*/  HMMA.16816.F32.BF16 R92, R20, R94, R56 ;  /* 0x0000005e145c723c */ /* 0x000fe20000041838 */
[----:B------:R-:W1:Y:S06]  /*3680*/  LDSM.16.M88.4 R56, [R137+0x9800] ;  /* 0x009800008938783b */ /* 0x000e6c0000000200 */
[----:B------:R2:W-:Y:S01]  /*3690*/  MUFU.TANH R91, R74 ;  /* 0x0000004a005b7308 */ /* 0x0005e20000002400 */
[C---:B------:R-:W-:Y:S07]  /*36a0*/  HMMA.16816.F32.BF16 R68, R96.reuse, R16, R68 ;  /* 0x000000106044723c */ /* 0x040fee0000041844 */
[----:B------:R-:W5:Y:S01]  /*36b0*/  MUFU.TANH R88, R88 ;  /* 0x0000005800587308 */ /* 0x000f620000002400 */
[----:B------:R-:W-:Y:S01]  /*36c0*/  HMMA.16816.F32.BF16 R64, R96, R18, R64 ;  /* 0x000000126040723c */ /* 0x000fe20000041840 */
[----:B------:R-:W4:Y:S06]  /*36d0*/  LDSM.16.M88.4 R16, [R144+0x9800] ;  /* 0x009800009010783b */ /* 0x000f2c0000000200 */
[----:B------:R-:W5:Y:S01]  /*36e0*/  MUFU.TANH R85, R85 ;  /* 0x0000005500557308 */ /* 0x000f620000002400 */
[----:B---3--:R-:W-:Y:S01]  /*36f0*/  HMMA.16816.F32.BF16 R60, R8, R12, R60 ;  /* 0x0000000c083c723c */ /* 0x008fe2000004183c */
[----:B--2---:R-:W-:Y:S06]  /*3700*/  LDSM.16.M88.4 R72, [R141+0xa800] ;  /* 0x00a800008d48783b */ /* 0x004fec0000000200 */
[----:B------:R-:W-:Y:S01]  /*3710*/  MUFU.TANH R105, R105 ;  /* 0x0000006900697308 */ /* 0x000fe20000002400 */
[C---:B------:R-:W-:Y:S07]  /*3720*/  HMMA.16816.F32.BF16 R68, R100.reuse, R4, R68 ;  /* 0x000000046444723c */ /* 0x040fee0000041844 */
[----:B------:R-:W-:Y:S01]  /*3730*/  MUFU.TANH R76, R76 ;  /* 0x0000004c004c7308 */ /* 0x000fe20000002400 */
[----:B------:R-:W-:Y:S01]  /*3740*/  HMMA.16816.F32.BF16 R64, R100, R6, R64 ;  /* 0x000000066440723c */ /* 0x000fe20000041840 */
[----:B------:R-:W2:Y:S06]  /*3750*/  LDSM.16.M88.4 R4, [R136+0xa000] ;  /* 0x00a000008804783b */ /* 0x000eac0000000200 */
[----:B------:R-:W-:Y:S01]  /*3760*/  MUFU.TANH R78, R78 ;  /* 0x0000004e004e7308 */ /* 0x000fe20000002400 */
[----:B------:R-:W-:Y:S01]  /*3770*/  HMMA.16816.F32.BF16 R92, R8, R14, R92 ;  /* 0x0000000e085c723c */ /* 0x000fe2000004185c */
[----:B------:R-:W3:Y:S02]  /*3780*/  LDSM.16.M88.4 R12, [R137+0xa000] ;  /* 0x00a00000890c783b */ /* 0x000ee40000000200 */
[-C--:B------:R-:W-:Y:S01]  /*3790*/  FMUL.FTZ R68, R68, R135.reuse ;  /* 0x0000008744447220 */ /* 0x080fe20000410000 */
[-C--:B------:R-:W-:Y:S01]  /*37a0*/  FMUL.FTZ R69, R69, R135.reuse ;  /* 0x0000008745457220 */ /* 0x080fe20000410000 */
[-C--:B------:R-:W-:Y:S01]  /*37b0*/  FMUL.FTZ R70, R70, R135.reuse ;  /* 0x0000008746467220 */ /* 0x080fe20000410000 */
[-C--:B------:R-:W-:Y:S01]  /*37c0*/  FMUL.FTZ R71, R71, R135.reuse ;  /* 0x0000008747477220 */ /* 0x080fe20000410000 */
[----:B------:R-:W5:Y:S01]  /*37d0*/  MUFU.TANH R77, R77 ;  /* 0x0000004d004d7308 */ /* 0x000f620000002400 */
[----:B-1----:R-:W-:Y:S03]  /*37e0*/  HMMA.16816.F32.BF16 R60, R96, R56, R60 ;  /* 0x00000038603c723c */ /* 0x002fe6000004183c */
[-C--:B------:R-:W-:Y:S01]  /*37f0*/  FMUL.FTZ R64, R64, R135.reuse ;  /* 0x0000008740407220 */ /* 0x080fe20000410000 */
[-C--:B------:R-:W-:Y:S01]  /*3800*/  FMUL.FTZ R66, R66, R135.reuse ;  /* 0x0000008742427220 */ /* 0x080fe20000410000 */
[-C--:B------:R-:W-:Y:S01]  /*3810*/  FMUL.FTZ R65, R65, R135.reuse ;  /* 0x0000008741417220 */ /* 0x080fe20000410000 */
[-C--:B------:R-:W-:Y:S01]  /*3820*/  FMUL.FTZ R67, R67, R135.reuse ;  /* 0x0000008743437220 */ /* 0x080fe20000410000 */
[----:B------:R-:W-:Y:S01]  /*3830*/  MUFU.TANH R108, R70 ;  /* 0x00000046006c7308 */ /* 0x000fe20000002400 */
[C---:B------:R-:W-:Y:S07]  /*3840*/  HMMA.16816.F32.BF16 R52, R20.reuse, R80, R52 ;  /* 0x000000501434723c */ /* 0x040fee0000041834 */
[----:B------:R-:W1:Y:S01]  /*3850*/  MUFU.TANH R80, R68 ;  /* 0x0000004400507308 */ /* 0x000e620000002400 */
[----:B------:R-:W-:Y:S07]  /*3860*/  HMMA.16816.F32.BF16 R48, R20, R82, R48 ;  /* 0x000000521430723c */ /* 0x000fee0000041830 */
[----:B------:R-:W-:Y:S01]  /*3870*/  MUFU.TANH R81, R69 ;  /* 0x0000004500517308 */ /* 0x000fe20000002400 */
[----:B------:R-:W-:Y:S01]  /*3880*/  HMMA.16816.F32.BF16 R92, R96, R58, R92 ;  /* 0x0000003a605c723c */ /* 0x000fe2000004185c */
[----:B------:R-:W5:Y:S06]  /*3890*/  LDSM.16.M88.4 R56, [R136+0xa800] ;  /* 0x00a800008838783b */ /* 0x000f6c0000000200 */
[----:B------:R1:W-:Y:S01]  /*38a0*/  MUFU.TANH R109, R71 ;  /* 0x00000047006d7308 */ /* 0x0003e20000002400 */
[----:B----4-:R-:W-:Y:S07]  /*38b0*/  HMMA.16816.F32.BF16 R60, R100, R16, R60 ;  /* 0x00000010643c723c */ /* 0x010fee000004183c */
[----:B------:R-:W4:Y:S01]  /*38c0*/  MUFU.TANH R79, R79 ;  /* 0x0000004f004f7308 */ /* 0x000f220000002400 */
[----:B--2---:R-:W-:Y:S07]  /*38d0*/  HMMA.16816.F32.BF16 R48, R8, R6, R48 ;  /* 0x000000060830723c */ /* 0x004fee0000041830 */
[----:B------:R-:W2:Y:S01]  /*38e0*/  MUFU.TANH R107, R107 ;  /* 0x0000006b006b7308 */ /* 0x000ea20000002400 */
[----:B------:R-:W-:Y:S01]  /*38f0*/  HMMA.16816.F32.BF16 R92, R100, R18, R92 ;  /* 0x00000012645c723c */ /* 0x000fe2000004185c */
[----:B------:R-:W-:Y:S02]  /*3900*/  LDSM.16.M88.4 R16, [R137+0xa800] ;  /* 0x00a800008910783b */ /* 0x000fe40000000200 */
[-C--:B------:R-:W-:Y:S01]  /*3910*/  FMUL.FTZ R60, R60, R135.reuse ;  /* 0x000000873c3c7220 */ /* 0x080fe20000410000 */
[-C--:B------:R-:W-:Y:S01]  /*3920*/  FMUL.FTZ R61, R61, R135.reuse ;  /* 0x000000873d3d7220 */ /* 0x080fe20000410000 */
[-C--:B------:R-:W-:Y:S01]  /*3930*/  FMUL.FTZ R62, R62, R135.reuse ;  /* 0x000000873e3e7220 */ /* 0x080fe20000410000 */
[-C--:B------:R-:W-:Y:S01]  /*3940*/  FMUL.FTZ R63, R63, R135.reuse ;  /* 0x000000873f3f7220 */ /* 0x080fe20000410000 */
[----:B------:R-:W-:Y:S01]  /*3950*/  MUFU.TANH R64, R64 ;  /* 0x0000004000407308 */ /* 0x000fe20000002400 */
[----:B-1----:R-:W-:Y:S01]  /*3960*/  HMMA.16816.F32.BF16 R68, R8, R4, R52 ;  /* 0x000000040844723c */ /* 0x002fe20000041834 */
[----:B------:R-:W1:Y:S04]  /*3970*/  LDSM.16.M88.4 R52, [R144+0xa000] ;  /* 0x00a000009034783b */ /* 0x000e680000000200 */
[----:B------:R-:W4:Y:S02]  /*3980*/  LDSM.16.M88.4 R4, [R141+0xb000] ;  /* 0x00b000008d04783b */ /* 0x000f240000000200 */
[----:B------:R-:W-:Y:S01]  /*3990*/  MUFU.TANH R82, R62 ;  /* 0x0000003e00527308 */ /* 0x000fe20000002400 */
[----:B------:R-:W-:Y:S03]  /*39a0*/  HMMA.16816.F32.BF16 R44, R20, R72, R44 ;  /* 0x00000048142c723c */ /* 0x000fe6000004182c */
[-C--:B------:R-:W-:Y:S01]  /*39b0*/  FMUL.FTZ R92, R92, R135.reuse ;  /* 0x000000875c5c7220 */ /* 0x080fe20000410000 */
[-C--:B------:R-:W-:Y:S01]  /*39c0*/  FMUL.FTZ R94, R94, R135.reuse ;  /* 0x000000875e5e7220 */ /* 0x080fe20000410000 */
[-C--:B------:R-:W-:Y:S01]  /*39d0*/  FMUL.FTZ R93, R93, R135.reuse ;  /* 0x000000875d5d7220 */ /* 0x080fe20000410000 */
[-C--:B------:R-:W-:Y:S01]  /*39e0*/  FMUL.FTZ R95, R95, R135.reuse ;  /* 0x000000875f5f7220 */ /* 0x080fe20000410000 */
[----:B------:R-:W-:Y:S01]  /*39f0*/  MUFU.TANH R72, R60 ;  /* 0x0000003c00487308 */ /* 0x000fe20000002400 */
[C---:B---3--:R-:W-:Y:S07]  /*3a00*/  HMMA.16816.F32.BF16 R48, R96.reuse, R14, R48 ;  /* 0x0000000e6030723c */ /* 0x048fee0000041830 */
[----:B------:R-:W-:Y:S01]  /*3a10*/  MUFU.TANH R73, R61 ;  /* 0x0000003d00497308 */ /* 0x000fe20000002400 */
[----:B------:R-:W-:Y:S01]  /*3a20*/  HMMA.16816.F32.BF16 R68, R96, R12, R68 ;  /* 0x0000000c6044723c */ /* 0x000fe20000041844 */
[----:B------:R-:W-:Y:S06]  /*3a30*/  LDSM.16.M88.4 R12, [R144+0xa800] ;  /* 0x00a80000900c783b */ /* 0x000fec0000000200 */
[----:B------:R3:W-:Y:S01]  /*3a40*/  MUFU.TANH R164, R63 ;  /* 0x0000003f00a47308 */ /* 0x0007e20000002400 */
[----:B------:R-:W-:Y:S07]  /*3a50*/  HMMA.16816.F32.BF16 R40, R20, R74, R40 ;  /* 0x0000004a1428723c */ /* 0x000fee0000041828 */
[----:B------:R-:W-:Y:S01]  /*3a60*/  MUFU.TANH R173, R92 ;  /* 0x0000005c00ad7308 */ /* 0x000fe20000002400 */
[----:B-----5:R-:W-:Y:S07]  /*3a70*/  HMMA.16816.F32.BF16 R44, R8, R56, R44 ;  /* 0x00000038082c723c */ /* 0x020fee000004182c */
[----:B------:R-:W-:Y:S01]  /*3a80*/  MUFU.TANH R160, R94 ;  /* 0x0000005e00a07308 */ /* 0x000fe20000002400 */
[C---:B-1----:R-:W-:Y:S01]  /*3a90*/  HMMA.16816.F32.BF16 R68, R100.reuse, R52, R68 ;  /* 0x000000346444723c */ /* 0x042fe20000041844 */
[----:B---3--:R-:W1:Y:S06]  /*3aa0*/  LDSM.16.M88.4 R60, [R136+0xb000] ;  /* 0x00b00000883c783b */ /* 0x008e6c0000000200 */
[----:B------:R-:W3:Y:S01]  /*3ab0*/  MUFU.TANH R66, R66 ;  /* 0x0000004200427308 */ /* 0x000ee20000002400 */
[----:B------:R-:W-:Y:S07]  /*3ac0*/  HMMA.16816.F32.BF16 R48, R100, R54, R48 ;  /* 0x000000366430723c */ /* 0x000fee0000041830 */
[----:B------:R-:W-:Y:S01]  /*3ad0*/  MUFU.TANH R163, R93 ;  /* 0x0000005d00a37308 */ /* 0x000fe20000002400 */
[----:B------:R-:W-:Y:S01]  /*3ae0*/  HMMA.16816.F32.BF16 R40, R8, R58, R40 ;  /* 0x0000003a0828723c */ /* 0x000fe20000041828 */
[----:B------:R-:W-:Y:S02]  /*3af0*/  LDSM.16.M88.4 R56, [R141+0xb800] ;  /* 0x00b800008d38783b */ /* 0x000fe40000000200 */
[-C--:B------:R-:W-:Y:S01]  /*3b00*/  FMUL.FTZ R68, R68, R135.reuse ;  /* 0x0000008744447220 */ /* 0x080fe20000410000 */
[-C--:B------:R-:W-:Y:S01]  /*3b10*/  FMUL.FTZ R70, R70, R135.reuse ;  /* 0x0000008746467220 */ /* 0x080fe20000410000 */
[-C--:B------:R-:W-:Y:S01]  /*3b20*/  FMUL.FTZ R69, R69, R135.reuse ;  /* 0x0000008745457220 */ /* 0x080fe20000410000 */
[-C--:B------:R-:W-:Y:S01]  /*3b30*/  FMUL.FTZ R71, R71, R135.reuse ;  /* 0x0000008747477220 */ /* 0x080fe20000410000 */
[----:B------:R-:W5:Y:S01]  /*3b40*/  MUFU.TANH R162, R95 ;  /* 0x0000005f00a27308 */ /* 0x000f620000002400 */
[----:B----4-:R-:W-:Y:S01]  /*3b50*/  HMMA.16816.F32.BF16 R52, R20, R4, R36 ;  /* 0x000000041434723c */ /* 0x010fe20000041824 */
[----:B------:R-:W4:Y:S02]  /*3b60*/  LDSM.16.M88.4 R36, [R137+0xb000] ;  /* 0x00b000008924783b */ /* 0x000f240000000200 */
[-C--:B------:R-:W-:Y:S01]  /*3b70*/  FMUL.FTZ R48, R48, R135.reuse ;  /* 0x0000008730307220 */ /* 0x080fe20000410000 */
[-C--:B------:R-:W-:Y:S01]  /*3b80*/  FMUL.FTZ R50, R50, R135.reuse ;  /* 0x0000008732327220 */ /* 0x080fe20000410000 */
[-C--:B------:R-:W-:Y:S01]  /*3b90*/  FMUL.FTZ R49, R49, R135.reuse ;  /* 0x0000008731317220 */ /* 0x080fe20000410000 */
[----:B------:R-:W-:Y:S01]  /*3ba0*/  FMUL.FTZ R51, R51, R135 ;  /* 0x0000008733337220 */ /* 0x000fe20000410000 */
[----:B------:R-:W-:Y:S01]  /*3bb0*/  MUFU.TANH R181, R68 ;  /* 0x0000004400b57308 */ /* 0x000fe20000002400 */
[C---:B------:R-:W-:Y:S07]  /*3bc0*/  HMMA.16816.F32.BF16 R44, R96.reuse, R16, R44 ;  /* 0x00000010602c723c */ /* 0x040fee000004182c */
[----:B------:R-:W5:Y:S01]  /*3bd0*/  MUFU.TANH R176, R70 ;  /* 0x0000004600b07308 */ /* 0x000f620000002400 */
[----:B------:R-:W-:Y:S01]  /*3be0*/  HMMA.16816.F32.BF16 R40, R96, R18, R40 ;  /* 0x000000126028723c */ /* 0x000fe20000041828 */
[----:B------:R-:W2:Y:S04]  /*3bf0*/  LDSM.16.M88.4 R16, [R144+0xb000] ;  /* 0x00b000009010783b */ /* 0x000ea80000000200 */
[----:B------:R-:W-:Y:S02]  /*3c00*/  LDSM.16.M88.4 R144, [R144+0xb800] ;  /* 0x00b800009090783b */ /* 0x000fe40000000200 */
[----:B------:R-:W-:Y:S01]  /*3c10*/  MUFU.TANH R65, R65 ;  /* 0x0000004100417308 */ /* 0x000fe20000002400 */
[----:B-1----:R-:W-:Y:S07]  /*3c20*/  HMMA.16816.F32.BF16 R52, R8, R60, R52 ;  /* 0x0000003c0834723c */ /* 0x002fee0000041834 */
[----:B------:R-:W1:Y:S01]  /*3c30*/  MUFU.TANH R67, R67 ;  /* 0x0000004300437308 */ /* 0x000e620000002400 */
[----:B------:R-:W-:Y:S01]  /*3c40*/  HMMA.16816.F32.BF16 R32, R20, R6, R32 ;  /* 0x000000061420723c */ /* 0x000fe20000041820 */
[----:B------:R-:W3:Y:S06]  /*3c50*/  LDSM.16.M88.4 R4, [R136+0xb800] ;  /* 0x00b800008804783b */ /* 0x000eec0000000200 */
[----:B------:R-:W-:Y:S01]  /*3c60*/  MUFU.TANH R179, R69 ;  /* 0x0000004500b37308 */ /* 0x000fe20000002400 */
[----:B------:R-:W-:Y:S01]  /*3c70*/  HMMA.16816.F32.BF16 R44, R100, R12, R44 ;  /* 0x0000000c642c723c */ /* 0x000fe2000004182c */
[----:B------:R-:W-:-:S05]  /*3c80*/  IMAD.SHL.U32 R12, R208, 0x2, RZ ;  /* 0x00000002d00c7824 */ /* 0x000fca00078e00ff */
[----:B------:R-:W-:Y:S01]  /*3c90*/  LOP3.LUT R13, R12, 0x6, RZ, 0xc0, !PT ;  /* 0x000000060c0d7812 */ /* 0x000fe200078ec0ff */
[----:B------:R-:W1:Y:S01]  /*3ca0*/  MUFU.TANH R172, R71 ;  /* 0x0000004700ac7308 */ /* 0x000e620000002400 */
[----:B----4-:R-:W-:Y:S02]  /*3cb0*/  HMMA.16816.F32.BF16 R52, R96, R36, R52 ;  /* 0x000000246034723c */ /* 0x010fe40000041834 */
[----:B------:R-:W-:-:S04]  /*3cc0*/  IADD3 R36, PT, PT, R13, R232, RZ ;  /* 0x000000e80d247210 */ /* 0x000fc80007ffe0ff */
[C---:B------:R-:W-:Y:S01]  /*3cd0*/  ISETP.GE.AND P1, PT, R36.reuse, R133, PT ;  /* 0x000000852400720c */ /* 0x040fe20003f26270 */
[----:B------:R-:W-:Y:S01]  /*3ce0*/  VIADD R12, R36, 0x9 ;  /* 0x00000009240c7836 */ /* 0x000fe20000000000 */
[----:B------:R-:W-:Y:S01]  /*3cf0*/  HMMA.16816.F32.BF16 R28, R20, R56, R28 ;  /* 0x00000038141c723c */ /* 0x000fe2000004181c */
[----:B------:R-:W-:Y:S01]  /*3d00*/  MUFU.TANH R175, R48 ;  /* 0x0000003000af7308 */ /* 0x000fe20000002400 */
[----:B------:R-:W-:Y:S01]  /*3d10*/  FSEL R104, R104, -INF , !P1 ;  /* 0xff80000068687808 */ /* 0x000fe20004800000 */
[----:B------:R-:W-:Y:S01]  /*3d20*/  FMUL.FTZ R45, R45, R135 ;  /* 0x000000872d2d7220 */ /* 0x000fe20000410000 */
[----:B------:R-:W-:Y:S01]  /*3d30*/  ISETP.GE.AND P6, PT, R12, R133, PT ;  /* 0x000000850c00720c */ /* 0x000fe20003fc6270 */
[----:B------:R-:W-:Y:S02]  /*3d40*/  VIADD R12, R36, 0x10 ;  /* 0x00000010240c7836 */ /* 0x000fe40000000000 */
[-C--:B------:R-:W-:Y:S01]  /*3d50*/  FMUL.FTZ R44, R44, R135.reuse ;  /* 0x000000872c2c7220 */ /* 0x080fe20000410000 */
[----:B------:R-:W-:Y:S01]  /*3d60*/  FMUL.FTZ R46, R46, R135 ;  /* 0x000000872e2e7220 */ /* 0x000fe20000410000 */
[----:B------:R-:W-:Y:S01]  /*3d70*/  HMMA.16816.F32.BF16 R32, R8, R62, R32 ;  /* 0x0000003e0820723c */ /* 0x000fe20000041820 */
[----:B------:R-:W-:Y:S01]  /*3d80*/  FSEL R88, R88, -INF , !P6 ;  /* 0xff80000058587808 */ /* 0x000fe20007000000 */
[----:B------:R4:W-:Y:S01]  /*3d90*/  MUFU.TANH R169, R45 ;  /* 0x0000002d00a97308 */ /* 0x0009e20000002400 */
[----:B------:R-:W-:Y:S01]  /*3da0*/  ISETP.GE.AND P5, PT, R12, R133, PT ;  /* 0x000000850c00720c */ /* 0x000fe20003fa6270 */
[----:B------:R-:W-:Y:S01]  /*3db0*/  FMUL.FTZ R47, R47, R135 ;  /* 0x000000872f2f7220 */ /* 0x000fe20000410000 */
[----:B------:R-:W-:-:S03]  /*3dc0*/  FSEL R87, R87, -INF , !P6 ;  /* 0xff80000057577808 */ /* 0x000fc60007000000 */
[C---:B------:R-:W-:Y:S01]  /*3dd0*/  HMMA.16816.F32.BF16 R40, R100.reuse, R14, R40 ;  /* 0x0000000e6428723c */ /* 0x040fe20000041828 */
[----:B------:R-:W-:Y:S01]  /*3de0*/  VIADD R14, R36, 0x8 ;  /* 0x00000008240e7836 */ /* 0x000fe20000000000 */
[----:B------:R-:W-:Y:S04]  /*3df0*/  MUFU.TANH R171, R44 ;  /* 0x0000002c00ab7308 */ /* 0x000fe80000002400 */
[----:B------:R-:W-:Y:S02]  /*3e00*/  ISETP.GE.AND P4, PT, R14, R133, PT ;  /* 0x000000850e00720c */ /* 0x000fe40003f86270 */
[----:B--2---:R-:W-:Y:S01]  /*3e10*/  HMMA.16816.F32.BF16 R52, R100, R16, R52 ;  /* 0x000000106434723c */ /* 0x004fe20000041834 */
[----:B------:R-:W-:Y:S01]  /*3e20*/  VIADD R16, R36, 0x1 ;  /* 0x0000000124107836 */ /* 0x000fe20000000000 */
[----:B------:R-:W2:Y:S01]  /*3e30*/  LDSM.16.M88.4 R12, [R137+0xb800] ;  /* 0x00b80000890c783b */ /* 0x000ea20000000200 */
[----:B------:R-:W-:Y:S01]  /*3e40*/  FSEL R106, R106, -INF , !P4 ;  /* 0xff8000006a6a7808 */ /* 0x000fe20006000000 */
[----:B------:R-:W1:Y:S01]  /*3e50*/  MUFU.TANH R170, R50 ;  /* 0x0000003200aa7308 */ /* 0x000e620000002400 */
[----:B------:R-:W-:-:S04]  /*3e60*/  DEPBAR.LE SB0, 0x0 ;  /* 0x000080000000791a */ /* 0x000fc80000000000 */
[----:B------:R-:W-:Y:S01]  /*3e70*/  ISETP.GE.AND P0, PT, R16, R133, PT ;  /* 0x000000851000720c */ /* 0x000fe20003f06270 */
[C---:B------:R-:W-:Y:S01]  /*3e80*/  VIADD R16, R36.reuse, 0x11 ;  /* 0x0000001124107836 */ /* 0x040fe20000000000 */
[----:B---3--:R-:W-:Y:S01]  /*3e90*/  HMMA.16816.F32.BF16 R28, R8, R4, R28 ;  /* 0x00000004081c723c */ /* 0x008fe2000004181c */
[----:B------:R-:W-:Y:S01]  /*3ea0*/  VIADD R4, R36, 0x20 ;  /* 0x0000002024047836 */ /* 0x000fe20000000000 */
[----:B------:R-:W-:Y:S01]  /*3eb0*/  FSEL R5, R86, -INF , !P4 ;  /* 0xff80000056057808 */ /* 0x000fe20006000000 */
[----:B------:R-:W-:Y:S01]  /*3ec0*/  FMUL.FTZ R42, R42, R135 ;  /* 0x000000872a2a7220 */ /* 0x000fe20000410000 */
[-C--:B------:R-:W-:Y:S01]  /*3ed0*/  ISETP.GE.AND P3, PT, R16, R133.reuse, PT ;  /* 0x000000851000720c */ /* 0x080fe20003f66270 */
[----:B------:R-:W-:Y:S01]  /*3ee0*/  VIADD R16, R36, 0x18 ;  /* 0x0000001824107836 */ /* 0x000fe20000000000 */
[----:B------:R-:W-:Y:S01]  /*3ef0*/  ISETP.GE.AND P4, PT, R4, R133, PT ;  /* 0x000000850400720c */ /* 0x000fe20003f86270 */
[----:B------:R-:W-:Y:S01]  /*3f00*/  VIADD R4, R36, 0x21 ;  /* 0x0000002124047836 */ /* 0x000fe20000000000 */
[----:B------:R-:W-:Y:S01]  /*3f10*/  HMMA.16816.F32.BF16 R32, R96, R38, R32 ;  /* 0x000000266020723c */ /* 0x000fe20000041820 */
[----:B------:R-:W-:Y:S01]  /*3f20*/  FSEL R85, R85, -INF , !P0 ;  /* 0xff80000055557808 */ /* 0x000fe20004000000 */
[----:B------:R3:W-:Y:S01]  /*3f30*/  MUFU.TANH R174, R42 ;  /* 0x0000002a00ae7308 */ /* 0x0007e20000002400 */
[----:B------:R-:W-:Y:S01]  /*3f40*/  FSEL R17, R77, -INF , !P3 ;  /* 0xff8000004d117808 */ /* 0x000fe20005800000 */
[----:B------:R-:W-:Y:S01]  /*3f50*/  FMUL.FTZ R43, R43, R135 ;  /* 0x000000872b2b7220 */ /* 0x000fe20000410000 */
[-C--:B------:R-:W-:Y:S01]  /*3f60*/  ISETP.GE.AND P6, PT, R4, R133.reuse, PT ;  /* 0x000000850400720c */ /* 0x080fe20003fc6270 */
[----:B------:R-:W-:Y:S01]  /*3f70*/  VIADD R4, R36, 0x28 ;  /* 0x0000002824047836 */ /* 0x000fe20000000000 */
[----:B----4-:R-:W-:Y:S01]  /*3f80*/  FSEL R45, R80, -INF , !P4 ;  /* 0xff800000502d7808 */ /* 0x010fe20006000000 */
[----:B------:R-:W-:Y:S01]  /*3f90*/  HMMA.16816.F32.BF16 R116, R20, R58, R116 ;  /* 0x0000003a1474723c */ /* 0x000fe20000041874 */
[----:B------:R-:W-:Y:S01]  /*3fa0*/  FSEL R23, R84, -INF , !P1 ;  /* 0xff80000054177808 */ /* 0x000fe20004800000 */
[----:B------:R4:W-:Y:S01]  /*3fb0*/  MUFU.TANH R168, R43 ;  /* 0x0000002b00a87308 */ /* 0x0009e20000002400 */
[----:B------:R-:W-:Y:S01]  /*3fc0*/  ISETP.GE.AND P1, PT, R16, R133, PT ;  /* 0x000000851000720c */ /* 0x000fe20003f26270 */
[----:B------:R-:W-:Y:S01]  /*3fd0*/  VIADD R16, R36, 0x19 ;  /* 0x0000001924107836 */ /* 0x000fe20000000000 */
[----:B------:R-:W-:Y:S01]  /*3fe0*/  FSEL R22, R105, -INF , !P0 ;  /* 0xff80000069167808 */ /* 0x000fe20004000000 */
[-C--:B------:R-:W-:Y:S01]  /*3ff0*/  FMUL.FTZ R40, R40, R135.reuse ;  /* 0x0000008728287220 */ /* 0x080fe20000410000 */
[----:B------:R-:W-:Y:S01]  /*4000*/  FSEL R21, R76, -INF , !P5 ;  /* 0xff8000004c157808 */ /* 0x000fe20006800000 */
[----:B------:R-:W-:Y:S01]  /*4010*/  FMUL.FTZ R41, R41, R135 ;  /* 0x0000008729297220 */ /* 0x000fe20000410000 */
[-C--:B------:R-:W-:Y:S01]  /*4020*/  ISETP.GE.AND P0, PT, R16, R133.reuse, PT ;  /* 0x000000851000720c */ /* 0x080fe20003f06270 */
[----:B------:R5:W1:Y:S01]  /*4030*/  MUFU.TANH R180, R46 ;  /* 0x0000002e00b47308 */ /* 0x000a620000002400 */
[----:B------:R-:W-:Y:S01]  /*4040*/  FSEL R16, R78, -INF , !P5 ;  /* 0xff8000004e107808 */ /* 0x000fe20006800000 */
[----:B------:R-:W-:Y:S01]  /*4050*/  HMMA.16816.F32.BF16 R32, R100, R18, R32 ;  /* 0x000000126420723c */ /* 0x000fe20000041820 */
[----:B------:R-:W-:Y:S01]  /*4060*/  ISETP.GE.AND P5, PT, R4, R133, PT ;  /* 0x000000850400720c */ /* 0x000fe20003fa6270 */
[-C--:B------:R-:W-:Y:S01]  /*4070*/  FMUL.FTZ R52, R52, R135.reuse ;  /* 0x0000008734347220 */ /* 0x080fe20000410000 */
[----:B------:R-:W-:Y:S01]  /*4080*/  IADD3 R4, PT, PT, R36, 0x29, RZ ;  /* 0x0000002924047810 */ /* 0x000fe20007ffe0ff */
[----:B------:R-:W-:Y:S01]  /*4090*/  FMUL.FTZ R53, R53, R135 ;  /* 0x0000008735357220 */ /* 0x000fe20000410000 */
[----:B------:R-:W-:Y:S01]  /*40a0*/  FSEL R18, R79, -INF , !P3 ;  /* 0xff8000004f127808 */ /* 0x000fe20005800000 */
[----:B------:R-:W-:Y:S01]  /*40b0*/  MUFU.TANH R177, R49 ;  /* 0x0000003100b17308 */ /* 0x000fe20000002400 */
[----:B------:R-:W-:Y:S01]  /*40c0*/  ISETP.GE.AND P3, PT, R4, R133, PT ;  /* 0x000000850400720c */ /* 0x000fe20003f66270 */
[C---:B------:R-:W-:Y:S01]  /*40d0*/  VIADD R4, R36.reuse, 0x30 ;  /* 0x0000003024047836 */ /* 0x040fe20000000000 */
[----:B------:R-:W-:Y:S01]  /*40e0*/  HMMA.16816.F32.BF16 R116, R8, R6, R116 ;  /* 0x000000060874723c */ /* 0x000fe20000041874 */
[----:B------:R-:W-:Y:S01]  /*40f0*/  FSEL R20, R91, -INF , !P1 ;  /* 0xff8000005b147808 */ /* 0x000fe20004800000 */
[----:B------:R-:W-:Y:S01]  /*4100*/  VIADD R6, R36, 0x50 ;  /* 0x0000005024067836 */ /* 0x000fe20000000000 */
[----:B------:R-:W-:Y:S01]  /*4110*/  FSEL R19, R89, -INF , !P1 ;  /* 0xff80000059137808 */ /* 0x000fe20004800000 */
[----:B------:R-:W-:Y:S01]  /*4120*/  FMUL.FTZ R54, R54, R135 ;  /* 0x0000008736367220 */ /* 0x000fe20000410000 */
[----:B------:R-:W-:Y:S01]  /*4130*/  ISETP.GE.AND P1, PT, R4, R133, PT ;  /* 0x000000850400720c */ /* 0x000fe20003f26270 */
[----:B------:R-:W-:Y:S01]  /*4140*/  VIADD R4, R36, 0x31 ;  /* 0x0000003124047836 */ /* 0x000fe20000000000 */
[----:B---3--:R-:W-:Y:S01]  /*4150*/  FSEL R42, R108, -INF , !P4 ;  /* 0xff8000006c2a7808 */ /* 0x008fe20006000000 */
[C---:B--2---:R-:W-:Y:S01]  /*4160*/  HMMA.16816.F32.BF16 R28, R96.reuse, R12, R28 ;  /* 0x0000000c601c723c */ /* 0x044fe2000004181c */
[----:B------:R-:W-:Y:S01]  /*4170*/  FSEL R12, R107, -INF , !P0 ;  /* 0xff8000006b0c7808 */ /* 0x000fe20004000000 */
[----:B------:R-:W2:Y:S01]  /*4180*/  MUFU.TANH R184, R51 ;  /* 0x0000003300b87308 */ /* 0x000ea20000002400 */
[----:B------:R-:W-:Y:S01]  /*4190*/  FSEL R13, R90, -INF , !P0 ;  /* 0xff8000005a0d7808 */ /* 0x000fe20004000000 */
[----:B------:R-:W-:Y:S01]  /*41a0*/  FMUL.FTZ R32, R32, R135 ;  /* 0x0000008720207220 */ /* 0x000fe20000410000 */
[----:B------:R-:W-:Y:S01]  /*41b0*/  ISETP.GE.AND P0, PT, R4, R133, PT ;  /* 0x000000850400720c */ /* 0x000fe20003f06270 */
[----:B------:R-:W-:Y:S01]  /*41c0*/  VIADD R4, R36, 0x38 ;  /* 0x0000003824047836 */ /* 0x000fe20000000000 */
[----:B------:R-:W-:Y:S01]  /*41d0*/  FSEL R44, R109, -INF , !P6 ;  /* 0xff8000006d2c7808 */ /* 0x000fe20007000000 */
[----:B------:R-:W-:Y:S01]  /*41e0*/  FMUL.FTZ R34, R34, R135 ;  /* 0x0000008722227220 */ /* 0x000fe20000410000 */
[----:B----4-:R-:W-:Y:S01]  /*41f0*/  FSEL R43, R81, -INF , !P6 ;  /* 0xff800000512b7808 */ /* 0x010fe20007000000 */
[----:B------:R1:W-:Y:S01]  /*4200*/  MUFU.TANH R167, R40 ;  /* 0x0000002800a77308 */ /* 0x0003e20000002400 */
[----:B------:R-:W-:Y:S01]  /*4210*/  ISETP.GE.AND P4, PT, R4, R133, PT ;  /* 0x000000850400720c */ /* 0x000fe20003f86270 */
[----:B------:R-:W-:Y:S01]  /*4220*/  VIADD R4, R36, 0x39 ;  /* 0x0000003924047836 */ /* 0x000fe20000000000 */
[----:B------:R-:W-:Y:S01]  /*4230*/  HMMA.16816.F32.BF16 R116, R96, R14, R116 ;  /* 0x0000000e6074723c */ /* 0x000fe20000041874 */
[----:B-----5:R-:W-:Y:S01]  /*4240*/  FSEL R46, R66, -INF , !P5 ;  /* 0xff800000422e7808 */ /* 0x020fe20006800000 */
[-C--:B------:R-:W-:Y:S01]  /*4250*/  FMUL.FTZ R55, R55, R135.reuse ;  /* 0x0000008737377220 */ /* 0x080fe20000410000 */
[----:B------:R-:W-:Y:S01]  /*4260*/  FSEL R160, R160, -INF , !P4 ;  /* 0xff800000a0a07808 */ /* 0x000fe20006000000 */
[----:B------:R-:W-:Y:S01]  /*4270*/  FMUL.FTZ R33, R33, R135 ;  /* 0x0000008721217220 */ /* 0x000fe20000410000 */
[----:B------:R-:W-:Y:S01]  /*4280*/  FSEL R173, R173, -INF , !P4 ;  /* 0xff800000adad7808 */ /* 0x000fe20006000000 */
[----:B------:R3:W-:Y:S01]  /*4290*/  MUFU.TANH R165, R41 ;  /* 0x0000002900a57308 */ /* 0x0007e20000002400 */
[-C--:B------:R-:W-:Y:S01]  /*42a0*/  ISETP.GE.AND P6, PT, R4, R133.reuse, PT ;  /* 0x000000850400720c */ /* 0x080fe20003fc6270 */
[----:B------:R-:W-:Y:S01]  /*42b0*/  VIADD R4, R36, 0x40 ;  /* 0x0000004024047836 */ /* 0x000fe20000000000 */
[----:B------:R-:W-:Y:S01]  /*42c0*/  ISETP.GE.AND P4, PT, R6, R133, PT ;  /* 0x000000850600720c */ /* 0x000fe20003f86270 */
[----:B------:R-:W-:Y:S01]  /*42d0*/  VIADD R6, R36, 0x51 ;  /* 0x0000005124067836 */ /* 0x000fe20000000000 */
[----:B------:R-:W-:Y:S01]  /*42e0*/  FSEL R157, R64, -INF , !P5 ;  /* 0xff800000409d7808 */ /* 0x000fe20006800000 */
[C---:B------:R-:W-:Y:S01]  /*42f0*/  HMMA.16816.F32.BF16 R28, R100.reuse, R144, R28 ;  /* 0x00000090641c723c */ /* 0x040fe2000004181c */
[----:B------:R-:W-:Y:S01]  /*4300*/  FSEL R162, R162, -INF , !P6 ;  /* 0xff800000a2a27808 */ /* 0x000fe20007000000 */
[----:B------:R-:W4:Y:S01]  /*4310*/  MUFU.TANH R178, R47 ;  /* 0x0000002f00b27308 */ /* 0x000f220000002400 */
[----:B------:R-:W-:Y:S01]  /*4320*/  FSEL R163, R163, -INF , !P6 ;  /* 0xff800000a3a37808 */ /* 0x000fe20007000000 */
[----:B------:R-:W-:Y:S01]  /*4330*/  FMUL.FTZ R35, R35, R135 ;  /* 0x0000008723237220 */ /* 0x000fe20000410000 */
[-C--:B------:R-:W-:Y:S01]  /*4340*/  ISETP.GE.AND P5, PT, R4, R133.reuse, PT ;  /* 0x000000850400720c */ /* 0x080fe20003fa6270 */
[----:B------:R-:W-:Y:S01]  /*4350*/  VIADD R4, R36, 0x41 ;  /* 0x0000004124047836 */ /* 0x000fe20000000000 */
[----:B------:R-:W-:Y:S01]  /*4360*/  ISETP.GE.AND P6, PT, R6, R133, PT ;  /* 0x000000850600720c */ /* 0x000fe20003fc6270 */
[----:B------:R-:W-:Y:S01]  /*4370*/  HMMA.16816.F32.BF16 R100, R100, R146, R116 ;  /* 0x000000926464723c */ /* 0x000fe20000041874 */
[----:B------:R-:W-:Y:S01]  /*4380*/  IADD3 R6, PT, PT, R36, 0x58, RZ ;  /* 0x0000005824067810 */ /* 0x000fe20007ffe0ff */
[----:B------:R-:W-:Y:S01]  /*4390*/  MUFU.TANH R151, R32 ;  /* 0x0000002000977308 */ /* 0x000fe20000002400 */
[----:B------:R-:W-:-:S02]  /*43a0*/  FSEL R176, R176, -INF , !P5 ;  /* 0xff800000b0b07808 */ /* 0x000fc40006800000 */
[----:B------:R-:W-:Y:S02]  /*43b0*/  FSEL R181, R181, -INF , !P5 ;  /* 0xff800000b5b57808 */ /* 0x000fe40006800000 */
[----:B-1----:R-:W-:Y:S02]  /*43c0*/  FSEL R40, R67, -INF , !P3 ;  /* 0xff80000043287808 */ /* 0x002fe40005800000 */
[----:B---3--:R-:W-:Y:S01]  /*43d0*/  FSEL R41, R65, -INF , !P3 ;  /* 0xff80000041297808 */ /* 0x008fe20005800000 */
[----:B------:R-:W1:Y:S01]  /*43e0*/  MUFU.TANH R154, R34 ;  /* 0x00000022009a7308 */ /* 0x000e620000002400 */
[-C--:B------:R-:W-:Y:S01]  /*43f0*/  ISETP.GE.AND P5, PT, R6, R133.reuse, PT ;  /* 0x000000850600720c */ /* 0x080fe20003fa6270 */
[----:B------:R-:W-:Y:S01]  /*4400*/  VIADD R6, R36, 0x59 ;  /* 0x0000005924067836 */ /* 0x000fe20000000000 */
[----:B------:R-:W-:Y:S01]  /*4410*/  ISETP.GE.AND P3, PT, R4, R133, PT ;  /* 0x000000850400720c */ /* 0x000fe20003f66270 */
[----:B------:R-:W-:Y:S01]  /*4420*/  VIADD R4, R36, 0x48 ;  /* 0x0000004824047836 */ /* 0x000fe20000000000 */
[----:B------:R-:W-:Y:S01]  /*4430*/  FSEL R166, R82, -INF , !P1 ;  /* 0xff80000052a67808 */ /* 0x000fe20004800000 */
[-C--:B------:R-:W-:Y:S01]  /*4440*/  FMUL.FTZ R28, R28, R135.reuse ;  /* 0x000000871c1c7220 */ /* 0x080fe20000410000 */
[----:B------:R-:W-:Y:S01]  /*4450*/  FSEL R172, R172, -INF , !P3 ;  /* 0xff800000acac7808 */ /* 0x000fe20005800000 */
[-C--:B------:R-:W-:Y:S01]  /*4460*/  FMUL.FTZ R29, R29, R135.reuse ;  /* 0x000000871d1d7220 */ /* 0x080fe20000410000 */
[----:B------:R-:W-:Y:S01]  /*4470*/  FSEL R179, R179, -INF , !P3 ;  /* 0xff800000b3b37808 */ /* 0x000fe20005800000 */
[-C--:B------:R-:W-:Y:S01]  /*4480*/  FMUL.FTZ R30, R30, R135.reuse ;  /* 0x000000871e1e7220 */ /* 0x080fe20000410000 */
[----:B------:R-:W-:Y:S01]  /*4490*/  FSEL R159, R72, -INF , !P1 ;  /* 0xff800000489f7808 */ /* 0x000fe20004800000 */
[----:B------:R-:W-:Y:S01]  /*44a0*/  FMUL.FTZ R31, R31, R135 ;  /* 0x000000871f1f7220 */ /* 0x000fe20000410000 */
        /* <DEDUP_REMOVED lines=15> */
[----:B------:R-:W-:Y:S01]  /*45a0*/  MUFU.TANH R155, R52 ;  /* 0x00000034009b7308 */ /* 0x000fe20000002400 */
[----:B------:R-:W-:-:S02]  /*45b0*/  FSEL R180, R180, -INF , !P4 ;  /* 0xff800000b4b47808 */ /* 0x000fc40006000000 */
[----:B--2---:R-:W-:Y:S02]  /*45c0*/  FSEL R184, R184, -INF , !P0 ;  /* 0xff800000b8b87808 */ /* 0x004fe40004000000 */
[----:B------:R-:W-:Y:S02]  /*45d0*/  FSEL R177, R177, -INF , !P0 ;  /* 0xff800000b1b17808 */ /* 0x000fe40004000000 */
[-C--:B------:R-:W-:Y:S01]  /*45e0*/  ISETP.GE.AND P0, PT, R6, R133.reuse, PT ;  /* 0x000000850600720c */ /* 0x080fe20003f06270 */
[----:B------:R-:W-:Y:S01]  /*45f0*/  VIADD R6, R36, 0x68 ;  /* 0x0000006824067836 */ /* 0x000fe20000000000 */
[----:B------:R-:W-:Y:S01]  /*4600*/  FSEL R171, R171, -INF , !P4 ;  /* 0xff800000abab7808 */ /* 0x000fe20006000000 */
[----:B------:R-:W-:Y:S01]  /*4610*/  MUFU.TANH R153, R53 ;  /* 0x0000003500997308 */ /* 0x000fe20000002400 */
[----:B----4-:R-:W-:Y:S02]  /*4620*/  FSEL R178, R178, -INF , !P6 ;  /* 0xff800000b2b27808 */ /* 0x010fe40007000000 */
[----:B------:R-:W-:Y:S01]  /*4630*/  ISETP.GE.AND P4, PT, R6, R133, PT ;  /* 0x000000850600720c */ /* 0x000fe20003f86270 */
[----:B------:R-:W-:Y:S01]  /*4640*/  VIADD R6, R36, 0x69 ;  /* 0x0000006924067836 */ /* 0x000fe20000000000 */
[----:B------:R-:W-:-:S02]  /*4650*/  FSEL R169, R169, -INF , !P6 ;  /* 0xff800000a9a97808 */ /* 0x000fc40007000000 */
[----:B------:R-:W-:Y:S01]  /*4660*/  FSEL R174, R174, -INF , !P5 ;  /* 0xff800000aeae7808 */ /* 0x000fe20006800000 */
[----:B------:R-:W2:Y:S01]  /*4670*/  MUFU.TANH R158, R54 ;  /* 0x00000036009e7308 */ /* 0x000ea20000002400 */
[-C--:B------:R-:W-:Y:S01]  /*4680*/  ISETP.GE.AND P6, PT, R6, R133.reuse, PT ;  /* 0x000000850600720c */ /* 0x080fe20003fc6270 */
[----:B------:R-:W-:Y:S01]  /*4690*/  VIADD R6, R36, 0x70 ;  /* 0x0000007024067836 */ /* 0x000fe20000000000 */
[----:B------:R-:W-:Y:S02]  /*46a0*/  FSEL R167, R167, -INF , !P5 ;  /* 0xff800000a7a77808 */ /* 0x000fe40006800000 */
[----:B-1----:R-:W-:Y:S02]  /*46b0*/  FSEL R154, R154, -INF , !P4 ;  /* 0xff8000009a9a7808 */ /* 0x002fe40006000000 */
[----:B------:R-:W-:Y:S01]  /*46c0*/  ISETP.GE.AND P5, PT, R6, R133, PT ;  /* 0x000000850600720c */ /* 0x000fe20003fa6270 */
[----:B------:R-:W1:Y:S01]  /*46d0*/  MUFU.TANH R156, R55 ;  /* 0x00000037009c7308 */ /* 0x000e620000002400 */
[----:B------:R-:W-:Y:S01]  /*46e0*/  VIADD R6, R36, 0x71 ;  /* 0x0000007124067836 */ /* 0x000fe20000000000 */
[----:B------:R-:W-:-:S02]  /*46f0*/  FSEL R151, R151, -INF , !P4 ;  /* 0xff80000097977808 */ /* 0x000fc40006000000 */
[----:B------:R-:W-:Y:S02]  /*4700*/  ISETP.NE.AND P4, PT, R26, 0x1, PT ;  /* 0x000000011a00780c */ /* 0x000fe40003f85270 */
[----:B------:R-:W-:Y:S02]  /*4710*/  FSEL R168, R168, -INF , !P3 ;  /* 0xff800000a8a87808 */ /* 0x000fe40005800000 */
[----:B------:R-:W3:Y:S01]  /*4720*/  MUFU.TANH R149, R33 ;  /* 0x0000002100957308 */ /* 0x000ee20000002400 */
[----:B------:R-:W-:Y:S02]  /*4730*/  FSEL R165, R165, -INF , !P3 ;  /* 0xff800000a5a57808 */ /* 0x000fe40005800000 */
[----:B------:R-:W-:Y:S01]  /*4740*/  ISETP.GE.AND P3, PT, R6, R133, PT ;  /* 0x000000850600720c */ /* 0x000fe20003f66270 */
[----:B------:R-:W-:Y:S01]  /*4750*/  VIADD R6, R36, 0x78 ;  /* 0x0000007824067836 */ /* 0x000fe20000000000 */
[----:B--2---:R-:W-:Y:S01]  /*4760*/  FSEL R158, R158, -INF , !P1 ;  /* 0xff8000009e9e7808 */ /* 0x004fe20004800000 */
[----:B------:R-:W-:Y:S01]  /*4770*/  VIADD R36, R36, 0x79 ;  /* 0x0000007924247836 */ /* 0x000fe20000000000 */
[----:B------:R-:W-:Y:S01]  /*4780*/  FSEL R155, R155, -INF , !P1 ;  /* 0xff8000009b9b7808 */ /* 0x000fe20004800000 */
[----:B------:R-:W2:Y:S01]  /*4790*/  MUFU.TANH R152, R35 ;  /* 0x0000002300987308 */ /* 0x000ea20000002400 */
[----:B------:R-:W-:-:S02]  /*47a0*/  FSEL R153, R153, -INF , !P0 ;  /* 0xff80000099997808 */ /* 0x000fc40004000000 */
[----:B-1----:R-:W-:Y:S02]  /*47b0*/  FSEL R156, R156, -INF , !P0 ;  /* 0xff8000009c9c7808 */ /* 0x002fe40004000000 */
[-C--:B------:R-:W-:Y:S02]  /*47c0*/  ISETP.GE.AND P1, PT, R6, R133.reuse, PT ;  /* 0x000000850600720c */ /* 0x080fe40003f26270 */
[----:B------:R-:W-:Y:S01]  /*47d0*/  ISETP.GE.AND P0, PT, R36, R133, PT ;  /* 0x000000852400720c */ /* 0x000fe20003f06270 */
[----:B------:R-:W1:Y:S01]  /*47e0*/  MUFU.TANH R4, R28 ;  /* 0x0000001c00047308 */ /* 0x000e620000002400 */
[----:B---3--:R-:W-:-:S07]  /*47f0*/  FSEL R149, R149, -INF , !P6 ;  /* 0xff80000095957808 */ /* 0x008fce0007000000 */
[----:B------:R-:W3:Y:S01]  /*4800*/  MUFU.TANH R141, R29 ;  /* 0x0000001d008d7308 */ /* 0x000ee20000002400 */
[----:B--2---:R-:W-:-:S07]  /*4810*/  FSEL R152, R152, -INF , !P6 ;  /* 0xff80000098987808 */ /* 0x004fce0007000000 */
[----:B------:R-:W2:Y:S01]  /*4820*/  MUFU.TANH R150, R30 ;  /* 0x0000001e00967308 */ /* 0x000ea20000002400 */
[----:B-1----:R-:W-:-:S07]  /*4830*/  FSEL R147, R4, -INF , !P5 ;  /* 0xff80000004937808 */ /* 0x002fce0006800000 */
        /* <DEDUP_REMOVED lines=9> */
[----:B--2---:R-:W-:Y:S02]  /*48d0*/  FSEL R146, R146, -INF , !P1 ;  /* 0xff80000092927808 */ /* 0x004fe40004800000 */
[----:B-1----:R-:W-:Y:S02]  /*48e0*/  FSEL R136, R136, -INF , !P0 ;  /* 0xff80000088887808 */ /* 0x002fe40004000000 */
[----:B---3--:R-:W-:Y:S01]  /*48f0*/  FSEL R135, R135, -INF , !P0 ;  /* 0xff80000087877808 */ /* 0x008fe20004000000 */
[----:B------:R-:W-:Y:S06]  /*4900*/  BAR.SYNC.DEFER_BLOCKING 0x0 ;  /* 0x0000000000007b1d */ /* 0x000fec0000010000 */
[----:B------:R-:W-:Y:S05]  /*4910*/  @!P4 BRA `(.L_x_590) ;  /* 0x0000000400bcc947 */ /* 0x000fea0003800000 */
        /* <DEDUP_REMOVED lines=13> */
.L_x_592:
[----:B------:R-:W2:Y:S01]  /*49f0*/  LD.E R15, desc[UR4][R2.64+0x170] ;  /* 0x00017004020f7980 */ /* 0x000ea2000c101900 */
[----:B------:R-:W-:Y:S02]  /*4a00*/  LEA R10, R26, 0xffffff00, 0x7 ;  /* 0xffffff001a0a7811 */ /* 0x000fe400078e38ff */
[----:B------:R-:W-:Y:S02]  /*4a10*/  IABS R6, R232 ;  /* 0x000000e800067213 */ /* 0x000fe40000000000 */
[----:B------:R-:W-:Y:S02]  /*4a20*/  IABS R4, R10 ;  /* 0x0000000a00047213 */ /* 0x000fe40000000000 */
[-C--:B--2---:R-:W-:Y:S02]  /*4a30*/  IABS R8, R15.reuse ;  /* 0x0000000f00087213 */ /* 0x084fe40000000000 */
[-C--:B------:R-:W-:Y:S02]  /*4a40*/  IABS R7, R15.reuse ;  /* 0x0000000f00077213 */ /* 0x080fe40000000000 */
[----:B------:R-:W1:Y:S01]  /*4a50*/  I2F.RP R9, R8 ;  /* 0x0000000800097306 */ /* 0x000e620000209400 */
[----:B------:R-:W-:-:S02]  /*4a60*/  LOP3.LUT R10, R10, R15, RZ, 0x3c, !PT ;  /* 0x0000000f0a0a7212 */ /* 0x000fc400078e3cff */
[----:B------:R-:W-:Y:S02]  /*4a70*/  IMAD.MOV R7, RZ, RZ, -R7 ;  /* 0x000000ffff077224 */ /* 0x000fe400078e0a07 */
[----:B------:R-:W-:-:S03]  /*4a80*/  ISETP.GE.AND P0, PT, R10, RZ, PT ;  /* 0x000000ff0a00720c */ /* 0x000fc60003f06270 */
[----:B-1----:R-:W1:Y:S02]  /*4a90*/  MUFU.RCP R28, R9 ;  /* 0x00000009001c7308 */ /* 0x002e640000001000 */
[----:B-1----:R-:W-:-:S06]  /*4aa0*/  VIADD R28, R28, 0xffffffe ;  /* 0x0ffffffe1c1c7836 */ /* 0x002fcc0000000000 */
[----:B------:R-:W1:Y:S02]  /*4ab0*/  F2I.FTZ.U32.TRUNC.NTZ R29, R28 ;  /* 0x0000001c001d7305 */ /* 0x000e64000021f000 */
[----:B-1----:R-:W-:Y:S01]  /*4ac0*/  IMAD.MOV R11, RZ, RZ, -R29 ;  /* 0x000000ffff0b7224 */ /* 0x002fe200078e0a1d */
[----:B------:R-:W-:-:S03]  /*4ad0*/  MOV R28, RZ ;  /* 0x000000ff001c7202 */ /* 0x000fc60000000f00 */
[----:B------:R-:W-:-:S04]  /*4ae0*/  IMAD R11, R11, R8, RZ ;  /* 0x000000080b0b7224 */ /* 0x000fc800078e02ff */
[----:B------:R-:W-:-:S06]  /*4af0*/  IMAD.HI.U32 R11, R29, R11, R28 ;  /* 0x0000000b1d0b7227 */ /* 0x000fcc00078e001c */
[----:B------:R-:W-:-:S04]  /*4b00*/  IMAD.HI.U32 R9, R11, R4, RZ ;  /* 0x000000040b097227 */ /* 0x000fc800078e00ff */
[----:B------:R-:W-:-:S04]  /*4b10*/  IMAD.HI.U32 R11, R11, R6, RZ ;  /* 0x000000060b0b7227 */ /* 0x000fc800078e00ff */
[----:B------:R-:W-:Y:S01]  /*4b20*/  IMAD R29, R9, R7, R4 ;  /* 0x00000007091d7224 */ /* 0x000fe200078e0204 */
[----:B------:R-:W-:Y:S01]  /*4b30*/  LOP3.LUT R4, R232, R15, RZ, 0x3c, !PT ;  /* 0x0000000fe8047212 */ /* 0x000fe200078e3cff */
[----:B------:R-:W-:-:S03]  /*4b40*/  IMAD R7, R11, R7, R6 ;  /* 0x000000070b077224 */ /* 0x000fc600078e0206 */
[C---:B------:R-:W-:Y:S02]  /*4b50*/  ISETP.GT.U32.AND P1, PT, R8.reuse, R29, PT ;  /* 0x0000001d0800720c */ /* 0x040fe40003f24070 */
[----:B------:R-:W-:-:S11]  /*4b60*/  ISETP.GT.U32.AND P3, PT, R8, R7, PT ;  /* 0x000000070800720c */ /* 0x000fd60003f64070 */
[----:B------:R-:W-:Y:S02]  /*4b70*/  @!P1 IMAD.IADD R29, R29, 0x1, -R8 ;  /* 0x000000011d1d9824 */ /* 0x000fe400078e0a08 */
[-C--:B------:R-:W-:Y:S01]  /*4b80*/  @!P3 IADD3 R7, PT, PT, R7, -R8.reuse, RZ ;  /* 0x800000080707b210 */ /* 0x080fe20007ffe0ff */
[----:B------:R-:W-:Y:S01]  /*4b90*/  @!P3 VIADD R11, R11, 0x1 ;  /* 0x000000010b0bb836 */ /* 0x000fe20000000000 */
[----:B------:R-:W-:Y:S01]  /*4ba0*/  ISETP.GE.AND P3, PT, R4, RZ, PT ;  /* 0x000000ff0400720c */ /* 0x000fe20003f66270 */
[----:B------:R-:W-:Y:S01]  /*4bb0*/  @!P1 VIADD R9, R9, 0x1 ;  /* 0x0000000109099836 */ /* 0x000fe20000000000 */
[-C--:B------:R-:W-:Y:S02]  /*4bc0*/  ISETP.GE.U32.AND P5, PT, R29, R8.reuse, PT ;  /* 0x000000081d00720c */ /* 0x080fe40003fa6070 */
[----:B------:R-:W-:Y:S01]  /*4bd0*/  ISETP.GE.U32.AND P6, PT, R7, R8, PT ;  /* 0x000000080700720c */ /* 0x000fe20003fc6070 */
[----:B------:R-:W2:Y:S01]  /*4be0*/  LD.E.64 R28, desc[UR4][R138.64+0x20] ;  /* 0x000020048a1c7980 */ /* 0x000ea2000c101b00 */
[----:B------:R-:W-:-:S02]  /*4bf0*/  ISETP.NE.AND P1, PT, R15, RZ, PT ;  /* 0x000000ff0f00720c */ /* 0x000fc40003f25270 */
[----:B------:R-:W-:-:S07]  /*4c00*/  LOP3.LUT R4, RZ, R15, RZ, 0x33, !PT ;  /* 0x0000000fff047212 */ /* 0x000fce00078e33ff */
[----:B------:R-:W-:Y:S02]  /*4c10*/  @P5 IADD3 R9, PT, PT, R9, 0x1, RZ ;  /* 0x0000000109095810 */ /* 0x000fe40007ffe0ff */
[----:B------:R-:W-:-:S03]  /*4c20*/  @P6 VIADD R11, R11, 0x1 ;  /* 0x000000010b0b6836 */ /* 0x000fc60000000000 */
[----:B------:R-:W-:Y:S02]  /*4c30*/  @!P0 IMAD.MOV R9, RZ, RZ, -R9 ;  /* 0x000000ffff098224 */ /* 0x000fe400078e0a09 */
[----:B------:R-:W-:-:S03]  /*4c40*/  @!P3 IADD3 R11, PT, PT, -R11, RZ, RZ ;  /* 0x000000ff0b0bb210 */ /* 0x000fc60007ffe1ff */
[C---:B------:R-:W-:Y:S02]  /*4c50*/  SEL R6, R4.reuse, R9, !P1 ;  /* 0x0000000904067207 */ /* 0x040fe40004800000 */
[----:B------:R-:W-:Y:S02]  /*4c60*/  SEL R7, R4, R11, !P1 ;  /* 0x0000000b04077207 */ /* 0x000fe40004800000 */
[----:B------:R-:W3:Y:S01]  /*4c70*/  LD.E.64 R10, desc[UR4][R138.64+0x38] ;  /* 0x000038048a0a7980 */ /* 0x000ee2000c101b00 */
        /* <DEDUP_REMOVED lines=19> */
.L_x_593:
[----:B------:R-:W-:Y:S05]  /*4db0*/  BSYNC.RECONVERGENT B0 ;  /* 0x0000000000007941 */ /* 0x000fea0003800200 */
.L_x_591:
        /* <DEDUP_REMOVED lines=37> */
.L_x_590:
[----:B------:R-:W-:Y:S05]  /*5010*/  BSYNC.RECONVERGENT B1 ;  /* 0x0000000000017941 */ /* 0x000fea0003800200 */
.L_x_589:
        /* <DEDUP_REMOVED lines=49> */
[----:B------:R-:W4:Y:S04]  /*5330*/  LDSM.16.MT88.4 R108, [R47+0xc000] ;  /* 0x00c000002f6c783b */ /* 0x000f280000004200 */
[----:B------:R-:W5:Y:S04]  /*5340*/  LDSM.16.MT88.4 R100, [R0+0xc000] ;  /* 0x00c000000064783b */ /* 0x000f680000004200 */
[----:B------:R-:W-:Y:S04]  /*5350*/  LDSM.16.MT88.4 R76, [R47+0x10000] ;  /* 0x010000002f4c783b */ /* 0x000fe80000004200 */
[----:B------:R-:W-:Y:S01]  /*5360*/  LDSM.16.MT88.4 R8, [R145+0x10800] ;  /* 0x010800009108783b */ /* 0x000fe20000004200 */
[----:B-1----:R-:W-:-:S03]  /*5370*/  FMNMX.FTZ R133, R6, R133, !PT ;  /* 0x0000008506857209 */ /* 0x002fc60007810000 */
[----:B------:R-:W-:Y:S01]  /*5380*/  LDSM.16.MT88.4 R36, [R145+0xc800] ;  /* 0x00c800009124783b */ /* 0x000fe20000004200 */
[----:B---3--:R-:W-:-:S03]  /*5390*/  FMNMX.FTZ R134, R7, R4, !PT ;  /* 0x0000000407867209 */ /* 0x008fc60007810000 */
[----:B------:R-:W-:Y:S01]  /*53a0*/  LDSM.16.MT88.4 R32, [R64+0xc800] ;  /* 0x00c800004020783b */ /* 0x000fe20000004200 */
[----:B------:R-:W-:-:S03]  /*53b0*/  FSETP.NEU.FTZ.AND P0, PT, R133, -INF , PT ;  /* 0xff8000008500780b */ /* 0x000fc60003f1d000 */
[----:B------:R-:W-:Y:S01]  /*53c0*/  LDSM.16.MT88.4 R28, [R47+0xc800] ;  /* 0x00c800002f1c783b */ /* 0x000fe20000004200 */
[C---:B--2---:R-:W-:Y:S01]  /*53d0*/  FMUL.FTZ R139, R144.reuse, R133 ;  /* 0x00000085908b7220 */ /* 0x044fe20000410000 */
[----:B------:R-:W-:-:S04]  /*53e0*/  FMUL.FTZ R138, R144, R134 ;  /* 0x00000086908a7220 */ /* 0x000fc80000410000 */
[----:B------:R-:W-:Y:S02]  /*53f0*/  FSEL R139, R139, RZ, P0 ;  /* 0x000000ff8b8b7208 */ /* 0x000fe40000000000 */
[----:B------:R-:W-:-:S03]  /*5400*/  FSETP.NEU.FTZ.AND P0, PT, R134, -INF , PT ;  /* 0xff8000008600780b */ /* 0x000fc60003f1d000 */
[-CC-:B------:R-:W-:Y:S01]  /*5410*/  FFMA.FTZ R66, R104, R144.reuse, -R139.reuse ;  /* 0x0000009068427223 */ /* 0x180fe2000001088b */
[----:B------:R-:W-:Y:S01]  /*5420*/  FSEL R138, R138, RZ, P0 ;  /* 0x000000ff8a8a7208 */ /* 0x000fe20000000000 */
[-CC-:B------:R-:W-:Y:S01]  /*5430*/  FFMA.FTZ R65, R22, R144.reuse, -R139.reuse ;  /* 0x0000009016417223 */ /* 0x180fe2000001088b */
[-CC-:B------:R-:W-:Y:S01]  /*5440*/  FFMA.FTZ R61, R106, R144.reuse, -R139.reuse ;  /* 0x000000906a3d7223 */ /* 0x180fe2000001088b */
[-CC-:B------:R-:W-:Y:S01]  /*5450*/  FFMA.FTZ R60, R88, R144.reuse, -R139.reuse ;  /* 0x00000090583c7223 */ /* 0x180fe2000001088b */
[-CC-:B------:R-:W-:Y:S01]  /*5460*/  FFMA.FTZ R57, R16, R144.reuse, -R139.reuse ;  /* 0x0000009010397223 */ /* 0x180fe2000001088b */
[-CC-:B------:R-:W-:Y:S01]  /*5470*/  FFMA.FTZ R67, R85, R144.reuse, -R138.reuse ;  /* 0x0000009055437223 */ /* 0x180fe2000001088a */
[-CC-:B------:R-:W-:Y:S01]  /*5480*/  FFMA.FTZ R62, R87, R144.reuse, -R138.reuse ;  /* 0x00000090573e7223 */ /* 0x180fe2000001088a */
[-CC-:B------:R-:W-:Y:S01]  /*5490*/  FFMA.FTZ R63, R5, R144.reuse, -R138.reuse ;  /* 0x00000090053f7223 */ /* 0x180fe2000001088a */
[----:B------:R-:W1:Y:S01]  /*54a0*/  LDSM.16.MT88.4 R84, [R64+0x10000] ;  /* 0x010000004054783b */ /* 0x000e620000004200 */
[-CC-:B------:R-:W-:Y:S01]  /*54b0*/  FFMA.FTZ R132, R23, R144.reuse, -R138.reuse ;  /* 0x0000009017847223 */ /* 0x180fe2000001088a */
[----:B------:R-:W-:Y:S01]  /*54c0*/  MUFU.EX2 R66, R66 ;  /* 0x0000004200427308 */ /* 0x000fe20000000800 */
[-CC-:B------:R-:W-:Y:S01]  /*54d0*/  FFMA.FTZ R56, R18, R144.reuse, -R139.reuse ;  /* 0x0000009012387223 */ /* 0x180fe2000001088b */
[----:B------:R-:W2:Y:S01]  /*54e0*/  LDSM.16.MT88.4 R4, [R0+0x10000] ;  /* 0x010000000004783b */ /* 0x000ea20000004200 */
[-CC-:B------:R-:W-:Y:S01]  /*54f0*/  FFMA.FTZ R53, R20, R144.reuse, -R139.reuse ;  /* 0x0000009014357223 */ /* 0x180fe2000001088b */
[----:B------:R-:W3:Y:S01]  /*5500*/  MUFU.EX2 R65, R65 ;  /* 0x0000004100417308 */ /* 0x000ee20000000800 */
[-CC-:B------:R-:W-:Y:S01]  /*5510*/  FFMA.FTZ R59, R21, R144.reuse, -R138.reuse ;  /* 0x00000090153b7223 */ /* 0x180fe2000001088a */
[-CC-:B------:R-:W-:Y:S01]  /*5520*/  FFMA.FTZ R58, R17, R144.reuse, -R138.reuse ;  /* 0x00000090113a7223 */ /* 0x180fe2000001088a */
[-CC-:B------:R-:W-:Y:S01]  /*5530*/  FFMA.FTZ R55, R19, R144.reuse, -R138.reuse ;  /* 0x0000009013377223 */ /* 0x180fe2000001088a */
[----:B------:R-:W-:Y:S01]  /*5540*/  MUFU.EX2 R61, R61 ;  /* 0x0000003d003d7308 */ /* 0x000fe20000000800 */
[-CC-:B------:R-:W-:Y:S01]  /*5550*/  FFMA.FTZ R54, R13, R144.reuse, -R138.reuse ;  /* 0x000000900d367223 */ /* 0x180fe2000001088a */
[-CC-:B------:R-:W-:Y:S01]  /*5560*/  FFMA.FTZ R52, R12, R144.reuse, -R139.reuse ;  /* 0x000000900c347223 */ /* 0x180fe2000001088b */
[----:B------:R-:W-:Y:S01]  /*5570*/  LDSM.16.MT88.4 R16, [R64+0x10800] ;  /* 0x010800004010783b */ /* 0x000fe20000004200 */
[----:B------:R-:W4:Y:S01]  /*5580*/  MUFU.EX2 R60, R60 ;  /* 0x0000003c003c7308 */ /* 0x000f220000000800 */
[-CC-:B------:R-:W-:Y:S01]  /*5590*/  FFMA.FTZ R48, R44, R144.reuse, -R139.reuse ;  /* 0x000000902c307223 */ /* 0x180fe2000001088b */
[-CC-:B------:R-:W-:Y:S01]  /*55a0*/  FFMA.FTZ R44, R46, R144.reuse, -R139.reuse ;  /* 0x000000902e2c7223 */ /* 0x180fe2000001088b */
[----:B------:R-:W2:Y:S01]  /*55b0*/  LDSM.16.MT88.4 R12, [R47+0x10800] ;  /* 0x010800002f0c783b */ /* 0x000ea20000004200 */
[----:B------:R-:W-:Y:S01]  /*55c0*/  MUFU.EX2 R132, R132 ;  /* 0x0000008400847308 */ /* 0x000fe20000000800 */
[--C-:B------:R-:W-:Y:S01]  /*55d0*/  FFMA.FTZ R51, R45, R144, -R138.reuse ;  /* 0x000000902d337223 */ /* 0x100fe2000001088a */
[----:B---3--:R-:W-:Y:S01]  /*55e0*/  F2FP.BF16.F32.PACK_AB R69, R65, R66 ;  /* 0x000000424145723e */ /* 0x008fe200000010ff */
[----:B------:R-:W-:Y:S01]  /*55f0*/  LDSM.16.MT88.4 R20, [R0+0xc800] ;  /* 0x00c800000014783b */ /* 0x000fe20000004200 */
[----:B------:R-:W3:Y:S01]  /*5600*/  MUFU.EX2 R67, R67 ;  /* 0x0000004300437308 */ /* 0x000ee20000000800 */
[-CC-:B------:R-:W-:Y:S01]  /*5610*/  FFMA.FTZ R49, R42, R144.reuse, -R139.reuse ;  /* 0x000000902a317223 */ /* 0x180fe2000001088b */
[-CC-:B------:R-:W-:Y:S01]  /*5620*/  FFMA.FTZ R50, R43, R144.reuse, -R138.reuse ;  /* 0x000000902b327223 */ /* 0x180fe2000001088a */
[-CC-:B------:R-:W-:Y:S01]  /*5630*/  FFMA.FTZ R46, R157, R144.reuse, -R138.reuse ;  /* 0x000000909d2e7223 */ /* 0x180fe2000001088a */
[----:B------:R-:W-:Y:S01]  /*5640*/  MUFU.EX2 R63, R63 ;  /* 0x0000003f003f7308 */ /* 0x000fe20000000800 */
[-CC-:B------:R-:W-:Y:S01]  /*5650*/  FFMA.FTZ R45, R41, R144.reuse, -R138.reuse ;  /* 0x00000090292d7223 */ /* 0x180fe2000001088a */
[----:B----4-:R-:W-:Y:S01]  /*5660*/  F2FP.BF16.F32.PACK_AB R71, R60, R61 ;  /* 0x0000003d3c47723e */ /* 0x010fe200000010ff */
[-CC-:B------:R-:W-:Y:S01]  /*5670*/  FFMA.FTZ R27, R40, R144.reuse, -R139.reuse ;  /* 0x00000090281b7223 */ /* 0x180fe2000001088b */
[----:B------:R-:W4:Y:S01]  /*5680*/  MUFU.EX2 R62, R62 ;  /* 0x0000003e003e7308 */ /* 0x000f220000000800 */
[----:B------:R-:W-:Y:S01]  /*5690*/  LDSM.16.MT88.4 R40, [R0+0x11000] ;  /* 0x011000000028783b */ /* 0x000fe20000004200 */
[-CC-:B------:R-:W-:Y:S01]  /*56a0*/  FFMA.FTZ R183, R159, R144.reuse, -R138.reuse ;  /* 0x000000909fb77223 */ /* 0x180fe2000001088a */
[-CC-:B------:R-:W-:Y:S01]  /*56b0*/  FFMA.FTZ R157, R166, R144.reuse, -R139.reuse ;  /* 0x00000090a69d7223 */ /* 0x180fe2000001088b */
[----:B------:R-:W-:Y:S01]  /*56c0*/  MUFU.EX2 R57, R57 ;  /* 0x0000003900397308 */ /* 0x000fe20000000800 */
[--C-:B------:R-:W-:Y:S01]  /*56d0*/  FFMA.FTZ R166, R162, R144, -R139.reuse ;  /* 0x00000090a2a67223 */ /* 0x100fe2000001088b */
[----:B---3--:R-:W-:Y:S01]  /*56e0*/  F2FP.BF16.F32.PACK_AB R68, R67, R132 ;  /* 0x000000844344723e */ /* 0x008fe200000010ff */
[-CC-:B------:R-:W-:Y:S01]  /*56f0*/  FFMA.FTZ R182, R173, R144.reuse, -R138.reuse ;  /* 0x00000090adb67223 */ /* 0x180fe2000001088a */
[----:B------:R-:W-:Y:S01]  /*5700*/  MUFU.EX2 R56, R56 ;  /* 0x0000003800387308 */ /* 0x000fe20000000800 */
[-CC-:B------:R-:W-:Y:S01]  /*5710*/  FFMA.FTZ R173, R163, R144.reuse, -R138.reuse ;  /* 0x00000090a3ad7223 */ /* 0x180fe2000001088a */
[-C--:B------:R-:W-:Y:S01]  /*5720*/  FFMA.FTZ R167, R167, R144.reuse, -R138 ;  /* 0x00000090a7a77223 */ /* 0x080fe2000001088a */
[-CC-:B------:R-:W-:Y:S01]  /*5730*/  FFMA.FTZ R168, R168, R144.reuse, -R139.reuse ;  /* 0x00000090a8a87223 */ /* 0x180fe2000001088b */
[----:B------:R-:W-:Y:S01]  /*5740*/  MUFU.EX2 R53, R53 ;  /* 0x0000003500357308 */ /* 0x000fe20000000800 */
[-CC-:B------:R-:W-:Y:S01]  /*5750*/  FFMA.FTZ R156, R156, R144.reuse, -R139.reuse ;  /* 0x000000909c9c7223 */ /* 0x180fe2000001088b */
[----:B----4-:R-:W-:Y:S01]  /*5760*/  F2FP.BF16.F32.PACK_AB R70, R62, R63 ;  /* 0x0000003f3e46723e */ /* 0x010fe200000010ff */
[-CC-:B------:R-:W-:Y:S01]  /*5770*/  FFMA.FTZ R154, R154, R144.reuse, -R139.reuse ;  /* 0x000000909a9a7223 */ /* 0x180fe2000001088b */
[----:B------:R-:W-:Y:S01]  /*5780*/  MUFU.EX2 R59, R59 ;  /* 0x0000003b003b7308 */ /* 0x000fe20000000800 */
[-C--:B------:R-:W-:Y:S01]  /*5790*/  FFMA.FTZ R241, R136, R144.reuse, -R139 ;  /* 0x0000009088f17223 */ /* 0x080fe2000001088b */
[----:B------:R-:W-:Y:S01]  /*57a0*/  FADD.FTZ R66, R66, R65 ;  /* 0x0000004142427221 */ /* 0x000fe20000010000 */
[----:B------:R-:W-:Y:S01]  /*57b0*/  FADD.FTZ R132, R132, R67 ;  /* 0x0000004384847221 */ /* 0x000fe20000010000 */
[----:B------:R-:W3:Y:S01]  /*57c0*/  MUFU.EX2 R58, R58 ;  /* 0x0000003a003a7308 */ /* 0x000ee20000000800 */
[C---:B------:R-:W-:Y:S01]  /*57d0*/  HMMA.16816.F32.BF16 R96, R68.reuse, R92, RZ ;  /* 0x0000005c4460723c */ /* 0x040fe200000418ff */
[----:B------:R-:W-:Y:S01]  /*57e0*/  FADD.FTZ R61, R61, R66 ;  /* 0x000000423d3d7221 */ /* 0x000fe20000010000 */
[----:B------:R-:W-:Y:S01]  /*57f0*/  FADD.FTZ R63, R63, R132 ;  /* 0x000000843f3f7221 */ /* 0x000fe20000010000 */
[----:B------:R-:W-:Y:S02]  /*5800*/  MUFU.EX2 R55, R55 ;  /* 0x0000003700377308 */ /* 0x000fe40000000800 */
[----:B------:R-:W-:Y:S01]  /*5810*/  FADD.FTZ R60, R60, R61 ;  /* 0x0000003d3c3c7221 */ /* 0x000fe20000010000 */
[----:B------:R-:W-:Y:S01]  /*5820*/  FADD.FTZ R62, R62, R63 ;  /* 0x0000003f3e3e7221 */ /* 0x000fe20000010000 */
[----:B------:R-:W4:Y:S01]  /*5830*/  MUFU.EX2 R54, R54 ;  /* 0x0000003600367308 */ /* 0x000f220000000800 */
[C---:B------:R-:W-:Y:S03]  /*5840*/  HMMA.16816.F32.BF16 R92, R68.reuse, R94, RZ ;  /* 0x0000005e445c723c */ /* 0x040fe600000418ff */
[----:B------:R-:W4:Y:S04]  /*5850*/  MUFU.EX2 R52, R52 ;  /* 0x0000003400347308 */ /* 0x000f280000000800 */
[----:B------:R-:W-:Y:S01]  /*5860*/  MUFU.EX2 R49, R49 ;  /* 0x0000003100317308 */ /* 0x000fe20000000800 */
[C---:B------:R-:W-:Y:S03]  /*5870*/  HMMA.16816.F32.BF16 R128, R68.reuse, R124, RZ ;  /* 0x0000007c4480723c */ /* 0x040fe600000418ff */
[----:B------:R-:W-:Y:S04]  /*5880*/  MUFU.EX2 R48, R48 ;  /* 0x0000003000307308 */ /* 0x000fe80000000800 */
[----:B------:R-:W-:Y:S01]  /*5890*/  MUFU.EX2 R44, R44 ;  /* 0x0000002c002c7308 */ /* 0x000fe20000000800 */
[C---:B------:R-:W-:Y:S03]  /*58a0*/  HMMA.16816.F32.BF16 R120, R68.reuse, R116, RZ ;  /* 0x000000744478723c */ /* 0x040fe600000418ff */
[----:B------:R-:W-:Y:S04]  /*58b0*/  MUFU.EX2 R51, R51 ;  /* 0x0000003300337308 */ /* 0x000fe80000000800 */
[----:B------:R-:W4:Y:S01]  /*58c0*/  MUFU.EX2 R50, R50 ;  /* 0x0000003200327308 */ /* 0x000f220000000800 */
[C---:B------:R-:W-:Y:S03]  /*58d0*/  HMMA.16816.F32.BF16 R112, R68.reuse, R108, RZ ;  /* 0x0000006c4470723c */ /* 0x040fe600000418ff */
[----:B------:R-:W-:Y:S04]  /*58e0*/  MUFU.EX2 R46, R46 ;  /* 0x0000002e002e7308 */ /* 0x000fe80000000800 */
[----:B------:R-:W4:Y:S01]  /*58f0*/  MUFU.EX2 R45, R45 ;  /* 0x0000002d002d7308 */ /* 0x000f220000000800 */
[C---:B-----5:R-:W-:Y:S03]  /*5900*/  HMMA.16816.F32.BF16 R104, R68.reuse, R100, RZ ;  /* 0x000000644468723c */ /* 0x060fe600000418ff */
[----:B------:R-:W5:Y:S04]  /*5910*/  MUFU.EX2 R27, R27 ;  /* 0x0000001b001b7308 */ /* 0x000f680000000800 */
[----:B------:R-:W-:Y:S01]  /*5920*/  MUFU.EX2 R157, R157 ;  /* 0x0000009d009d7308 */ /* 0x000fe20000000800 */
[C---:B-1----:R-:W-:Y:S03]  /*5930*/  HMMA.16816.F32.BF16 R88, R68.reuse, R84, RZ ;  /* 0x000000544458723c */ /* 0x042fe600000418ff */
[----:B------:R1:W-:Y:S04]  /*5940*/  MUFU.EX2 R163, R182 ;  /* 0x000000b600a37308 */ /* 0x0003e80000000800 */
[----:B------:R2:W-:Y:S01]  /*5950*/  MUFU.EX2 R162, R173 ;  /* 0x000000ad00a27308 */ /* 0x0005e20000000800 */
[C---:B------:R-:W-:Y:S03]  /*5960*/  HMMA.16816.F32.BF16 R80, R68.reuse, R76, RZ ;  /* 0x0000004c4450723c */ /* 0x040fe600000418ff */
[----:B------:R-:W-:Y:S04]  /*5970*/  MUFU.EX2 R166, R166 ;  /* 0x000000a600a67308 */ /* 0x000fe80000000800 */
[----:B------:R-:W-:Y:S01]  /*5980*/  MUFU.EX2 R156, R156 ;  /* 0x0000009c009c7308 */ /* 0x000fe20000000800 */
[----:B------:R-:W-:Y:S01]  /*5990*/  HMMA.16816.F32.BF16 R124, R68, R126, RZ ;  /* 0x0000007e447c723c */ /* 0x000fe200000418ff */
[----:B-1----:R-:W-:-:S02]  /*59a0*/  FFMA.FTZ R182, R175, R144, -R138 ;  /* 0x00000090afb67223 */ /* 0x002fc4000001088a */
[----:B------:R-:W-:Y:S01]  /*59b0*/  MUFU.EX2 R154, R154 ;  /* 0x0000009a009a7308 */ /* 0x000fe20000000800 */
[-CC-:B--2---:R-:W-:Y:S01]  /*59c0*/  FFMA.FTZ R173, R176, R144.reuse, -R139.reuse ;  /* 0x00000090b0ad7223 */ /* 0x184fe2000001088b */
[-C--:B------:R-:W-:Y:S02]  /*59d0*/  FFMA.FTZ R176, R181, R144.reuse, -R138 ;  /* 0x00000090b5b07223 */ /* 0x080fe4000001088a */
[----:B------:R-:W-:Y:S01]  /*59e0*/  MUFU.EX2 R182, R182 ;  /* 0x000000b600b67308 */ /* 0x000fe20000000800 */
[C---:B------:R-:W-:Y:S01]  /*59f0*/  HMMA.16816.F32.BF16 R116, R68.reuse, R118, RZ ;  /* 0x000000764474723c */ /* 0x040fe200000418ff */
[----:B------:R-:W-:Y:S02]  /*5a00*/  FFMA.FTZ R181, R178, R144, -R139 ;  /* 0x00000090b2b57223 */ /* 0x000fe4000001088b */
        /* <DEDUP_REMOVED lines=8> */
[----:B------:R-:W-:Y:S01]  /*5a90*/  HMMA.16816.F32.BF16 R72, R68, R4, RZ ;  /* 0x000000044448723c */ /* 0x000fe200000418ff */
        /* <DEDUP_REMOVED lines=8> */
[----:B------:R-:W-:Y:S01]  /*5b20*/  F2FP.BF16.F32.PACK_AB R7, R52, R53 ;  /* 0x000000353407723e */ /* 0x000fe200000010ff */
        /* <DEDUP_REMOVED lines=13> */
[C---:B------:R-:W-:Y:S08]  /*5c00*/  HMMA.16816.F32.BF16 R88, R4.reuse, R16, R88 ;  /* 0x000000100458723c */ /* 0x040ff00000041858 */
[C---:B-1----:R-:W-:Y:S08]  /*5c10*/  HMMA.16816.F32.BF16 R72, R4.reuse, R8, R72 ;  /* 0x000000080448723c */ /* 0x042ff00000041848 */
[C---:B------:R-:W-:Y:S01]  /*5c20*/  HMMA.16816.F32.BF16 R68, R4.reuse, R10, R68 ;  /* 0x0000000a0444723c */ /* 0x040fe20000041844 */
[----:B------:R-:W1:Y:S07]  /*5c30*/  LDSM.16.MT88.4 R8, [R47+0x11000] ;  /* 0x011000002f08783b */ /* 0x000e6e0000004200 */
        /* <DEDUP_REMOVED lines=12> */
[----:B------:R-:W-:-:S02]  /*5d00*/  F2FP.BF16.F32.PACK_AB R5, R48, R49 ;  /* 0x000000313005723e */ /* 0x000fc400000010ff */
[----:B------:R-:W-:Y:S02]  /*5d10*/  F2FP.BF16.F32.PACK_AB R6, R45, R46 ;  /* 0x0000002e2d06723e */ /* 0x000fe400000010ff */
[----:B-----5:R-:W-:-:S07]  /*5d20*/  F2FP.BF16.F32.PACK_AB R7, R27, R44 ;  /* 0x0000002c1b07723e */ /* 0x020fce00000010ff */
[C---:B--2---:R-:W-:Y:S01]  /*5d30*/  HMMA.16816.F32.BF16 R88, R4.reuse, R12, R88 ;  /* 0x0000000c0458723c */ /* 0x044fe20000041858 */
[-CC-:B------:R-:W-:Y:S01]  /*5d40*/  FFMA.FTZ R13, R164, R144.reuse, -R139.reuse ;  /* 0x00000090a40d7223 */ /* 0x180fe2000001088b */
[-C--:B------:R-:W-:Y:S01]  /*5d50*/  FFMA.FTZ R12, R160, R144.reuse, -R139 ;  /* 0x00000090a00c7223 */ /* 0x080fe2000001088b */
[----:B------:R-:W-:Y:S02]  /*5d60*/  FFMA.FTZ R164, R161, R144, -R138 ;  /* 0x00000090a1a47223 */ /* 0x000fe4000001088a */
[----:B------:R-:W-:Y:S03]  /*5d70*/  MUFU.EX2 R160, R13 ;  /* 0x0000000d00a07308 */ /* 0x000fe60000000800 */
[C---:B---3--:R-:W-:Y:S01]  /*5d80*/  HMMA.16816.F32.BF16 R128, R4.reuse, R36, R128 ;  /* 0x000000240480723c */ /* 0x048fe20000041880 */
[----:B------:R2:W-:Y:S04]  /*5d90*/  MUFU.EX2 R159, R12 ;  /* 0x0000000c009f7308 */ /* 0x0005e80000000800 */
[----:B------:R-:W-:Y:S03]  /*5da0*/  MUFU.EX2 R161, R183 ;  /* 0x000000b700a17308 */ /* 0x000fe60000000800 */
[C---:B------:R-:W-:Y:S01]  /*5db0*/  HMMA.16816.F32.BF16 R124, R4.reuse, R38, R124 ;  /* 0x00000026047c723c */ /* 0x040fe2000004187c */
[----:B------:R-:W3:Y:S01]  /*5dc0*/  LDSM.16.MT88.4 R36, [R145+0xd800] ;  /* 0x00d800009124783b */ /* 0x000ee20000004200 */
[----:B------:R-:W5:Y:S06]  /*5dd0*/  MUFU.EX2 R164, R164 ;  /* 0x000000a400a47308 */ /* 0x000f6c0000000800 */
[C---:B------:R-:W-:Y:S01]  /*5de0*/  HMMA.16816.F32.BF16 R84, R4.reuse, R14, R84 ;  /* 0x0000000e0454723c */ /* 0x040fe20000041854 */
[----:B--2---:R-:W2:Y:S07]  /*5df0*/  LDSM.16.MT88.4 R12, [R64+0x11800] ;  /* 0x01180000400c783b */ /* 0x004eae0000004200 */
[C---:B-1----:R-:W-:Y:S08]  /*5e00*/  HMMA.16816.F32.BF16 R80, R4.reuse, R8, R80 ;  /* 0x000000080450723c */ /* 0x042ff00000041850 */
[C---:B------:R-:W-:Y:S01]  /*5e10*/  HMMA.16816.F32.BF16 R76, R4.reuse, R10, R76 ;  /* 0x0000000a044c723c */ /* 0x040fe2000004184c */
[----:B------:R-:W1:Y:S07]  /*5e20*/  LDSM.16.MT88.4 R8, [R47+0x11800] ;  /* 0x011800002f08783b */ /* 0x000e6e0000004200 */
        /* <DEDUP_REMOVED lines=14> */
[----:B-----5:R-:W-:Y:S01]  /*5f10*/  F2FP.BF16.F32.PACK_AB R4, R164, R161 ;  /* 0x000000a1a404723e */ /* 0x020fe200000010ff */
[----:B------:R-:W-:Y:S01]  /*5f20*/  LDSM.16.MT88.4 R40, [R47+0x12000] ;  /* 0x012000002f28783b */ /* 0x000fe20000004200 */
[----:B------:R-:W-:-:S02]  /*5f30*/  F2FP.BF16.F32.PACK_AB R5, R160, R157 ;  /* 0x0000009da005723e */ /* 0x000fc400000010ff */
[----:B------:R-:W-:Y:S02]  /*5f40*/  F2FP.BF16.F32.PACK_AB R6, R162, R163 ;  /* 0x000000a3a206723e */ /* 0x000fe400000010ff */
[----:B------:R-:W-:-:S07]  /*5f50*/  F2FP.BF16.F32.PACK_AB R7, R166, R159 ;  /* 0x0000009fa607723e */ /* 0x000fce00000010ff */
[C---:B---3--:R-:W-:Y:S08]  /*5f60*/  HMMA.16816.F32.BF16 R128, R4.reuse, R36, R128 ;  /* 0x000000240480723c */ /* 0x048ff00000041880 */
[C---:B------:R-:W-:Y:S01]  /*5f70*/  HMMA.16816.F32.BF16 R124, R4.reuse, R38, R124 ;  /* 0x00000026047c723c */ /* 0x040fe2000004187c */
[----:B------:R-:W3:Y:S07]  /*5f80*/  LDSM.16.MT88.4 R36, [R0+0x11800] ;  /* 0x011800000024783b */ /* 0x000eee0000004200 */
[----:B--2---:R-:W-:Y:S01]  /*5f90*/  HMMA.16816.F32.BF16 R88, R4, R12, R88 ;  /* 0x0000000c0458723c */ /* 0x004fe20000041858 */
[-CC-:B------:R-:W-:Y:S01]  /*5fa0*/  FFMA.FTZ R12, R172, R144.reuse, -R139.reuse ;  /* 0x00000090ac0c7223 */ /* 0x180fe2000001088b */
[----:B------:R-:W-:-:S03]  /*5fb0*/  FFMA.FTZ R172, R170, R144, -R139 ;  /* 0x00000090aaac7223 */ /* 0x000fc6000001088b */
[----:B------:R2:W-:Y:S03]  /*5fc0*/  MUFU.EX2 R170, R12 ;  /* 0x0000000c00aa7308 */ /* 0x0005e60000000800 */
[C---:B-1----:R-:W-:Y:S01]  /*5fd0*/  HMMA.16816.F32.BF16 R80, R4.reuse, R8, R80 ;  /* 0x000000080450723c */ /* 0x042fe20000041850 */
[-CC-:B------:R-:W-:Y:S01]  /*5fe0*/  FFMA.FTZ R8, R179, R144.reuse, -R138.reuse ;  /* 0x00000090b3087223 */ /* 0x180fe2000001088a */
[-C--:B------:R-:W-:Y:S01]  /*5ff0*/  FFMA.FTZ R179, R177, R144.reuse, -R138 ;  /* 0x00000090b1b37223 */ /* 0x080fe2000001088a */
[----:B------:R-:W-:Y:S01]  /*6000*/  FFMA.FTZ R177, R184, R144, -R139 ;  /* 0x00000090b8b17223 */ /* 0x000fe2000001088b */
[----:B------:R-:W-:Y:S04]  /*6010*/  MUFU.EX2 R172, R172 ;  /* 0x000000ac00ac7308 */ /* 0x000fe80000000800 */
[C---:B------:R-:W-:Y:S01]  /*6020*/  HMMA.16816.F32.BF16 R84, R4.reuse, R14, R84 ;  /* 0x0000000e0454723c */ /* 0x040fe20000041854 */
[----:B------:R1:W5:Y:S01]  /*6030*/  MUFU.EX2 R175, R8 ;  /* 0x0000000800af7308 */ /* 0x0003620000000800 */
[----:B--2---:R-:W2:Y:S03]  /*6040*/  LDSM.16.MT88.4 R12, [R145+0x12000] ;  /* 0x01200000910c783b */ /* 0x004ea60000004200 */
[----:B------:R-:W5:Y:S03]  /*6050*/  MUFU.EX2 R179, R179 ;  /* 0x000000b300b37308 */ /* 0x000f660000000800 */
[C---:B------:R-:W-:Y:S01]  /*6060*/  HMMA.16816.F32.BF16 R76, R4.reuse, R10, R76 ;  /* 0x0000000a044c723c */ /* 0x040fe2000004184c */
[----:B------:R-:W5:Y:S01]  /*6070*/  MUFU.EX2 R177, R177 ;  /* 0x000000b100b17308 */ /* 0x000f620000000800 */
[----:B-1----:R-:W1:Y:S06]  /*6080*/  LDSM.16.MT88.4 R8, [R64+0x12000] ;  /* 0x012000004008783b */ /* 0x002e6c0000004200 */
        /* <DEDUP_REMOVED lines=12> */
[C---:B---3--:R-:W-:Y:S08]  /*6150*/  HMMA.16816.F32.BF16 R72, R4.reuse, R36, R72 ;  /* 0x000000240448723c */ /* 0x048ff00000041848 */
[----:B------:R-:W-:Y:S01]  /*6160*/  HMMA.16816.F32.BF16 R68, R4, R38, R68 ;  /* 0x000000260444723c */ /* 0x000fe20000041844 */
[----:B-----5:R-:W-:Y:S01]  /*6170*/  F2FP.BF16.F32.PACK_AB R4, R175, R176 ;  /* 0x000000b0af04723e */ /* 0x020fe200000010ff */
[----:B------:R-:W-:Y:S01]  /*6180*/  LDSM.16.MT88.4 R36, [R145+0xe800] ;  /* 0x00e800009124783b */ /* 0x000fe20000004200 */
[----:B------:R-:W-:-:S02]  /*6190*/  F2FP.BF16.F32.PACK_AB R5, R170, R173 ;  /* 0x000000adaa05723e */ /* 0x000fc400000010ff */
[----:B------:R-:W-:Y:S02]  /*61a0*/  F2FP.BF16.F32.PACK_AB R6, R179, R182 ;  /* 0x000000b6b306723e */ /* 0x000fe400000010ff */
[----:B------:R-:W-:-:S07]  /*61b0*/  F2FP.BF16.F32.PACK_AB R7, R177, R172 ;  /* 0x000000acb107723e */ /* 0x000fce00000010ff */
[C---:B--2---:R-:W-:Y:S08]  /*61c0*/  HMMA.16816.F32.BF16 R96, R4.reuse, R12, R96 ;  /* 0x0000000c0460723c */ /* 0x044ff00000041860 */
[C---:B------:R-:W-:Y:S01]  /*61d0*/  HMMA.16816.F32.BF16 R92, R4.reuse, R14, R92 ;  /* 0x0000000e045c723c */ /* 0x040fe2000004185c */
[----:B------:R-:W2:Y:S07]  /*61e0*/  LDSM.16.MT88.4 R12, [R0+0x12000] ;  /* 0x01200000000c783b */ /* 0x000eae0000004200 */
[----:B-1----:R-:W-:Y:S01]  /*61f0*/  HMMA.16816.F32.BF16 R88, R4, R8, R88 ;  /* 0x000000080458723c */ /* 0x002fe20000041858 */
[-C--:B------:R-:W-:Y:S01]  /*6200*/  FFMA.FTZ R8, R180, R144.reuse, -R139 ;  /* 0x00000090b4087223 */ /* 0x080fe2000001088b */
[----:B------:R-:W-:-:S03]  /*6210*/  FFMA.FTZ R180, R171, R144, -R138 ;  /* 0x00000090abb47223 */ /* 0x000fc6000001088a */
[----:B------:R1:W-:Y:S03]  /*6220*/  MUFU.EX2 R178, R8 ;  /* 0x0000000800b27308 */ /* 0x0003e60000000800 */
[C---:B------:R-:W-:Y:S08]  /*6230*/  HMMA.16816.F32.BF16 R84, R4.reuse, R10, R84 ;  /* 0x0000000a0454723c */ /* 0x040ff00000041854 */
[C---:B----4-:R-:W-:Y:S01]  /*6240*/  HMMA.16816.F32.BF16 R104, R4.reuse, R16, R104 ;  /* 0x000000100468723c */ /* 0x050fe20000041868 */
[-CC-:B------:R-:W-:Y:S01]  /*6250*/  FFMA.FTZ R16, R174, R144.reuse, -R139.reuse ;  /* 0x00000090ae107223 */ /* 0x180fe2000001088b */
[-CC-:B------:R-:W-:Y:S01]  /*6260*/  FFMA.FTZ R174, R169, R144.reuse, -R138.reuse ;  /* 0x00000090a9ae7223 */ /* 0x180fe2000001088a */
[----:B-1----:R-:W1:Y:S01]  /*6270*/  LDSM.16.MT88.4 R8, [R145+0x12800] ;  /* 0x012800009108783b */ /* 0x002e620000004200 */
        /* <DEDUP_REMOVED lines=8> */
[-C--:B------:R-:W-:Y:S01]  /*6300*/  FFMA.FTZ R43, R158, R144.reuse, -R139 ;  /* 0x000000909e2b7223 */ /* 0x080fe2000001088b */
[----:B------:R4:W-:Y:S01]  /*6310*/  MUFU.EX2 R40, R167 ;  /* 0x000000a700287308 */ /* 0x0009e20000000800 */
[----:B------:R-:W-:-:S03]  /*6320*/  FFMA.FTZ R158, R153, R144, -R138 ;  /* 0x00000090999e7223 */ /* 0x000fc6000001088a */
[----:B------:R-:W5:Y:S02]  /*6330*/  MUFU.EX2 R41, R41 ;  /* 0x0000002900297308 */ /* 0x000f640000000800 */
[C---:B------:R-:W-:Y:S02]  /*6340*/  HMMA.16816.F32.BF16 R128, R4.reuse, R32, R128 ;  /* 0x000000200480723c */ /* 0x040fe40000041880 */
[----:B------:R-:W5:Y:S04]  /*6350*/  MUFU.EX2 R42, R168 ;  /* 0x000000a8002a7308 */ /* 0x000f680000000800 */
[----:B------:R-:W-:Y:S02]  /*6360*/  MUFU.EX2 R43, R43 ;  /* 0x0000002b002b7308 */ /* 0x000fe40000000800 */
[C---:B------:R-:W-:Y:S01]  /*6370*/  HMMA.16816.F32.BF16 R124, R4.reuse, R34, R124 ;  /* 0x00000022047c723c */ /* 0x040fe2000004187c */
[----:B------:R-:W-:Y:S01]  /*6380*/  LDSM.16.MT88.4 R32, [R64+0xe800] ;  /* 0x00e800004020783b */ /* 0x000fe20000004200 */
[-CC-:B----4-:R-:W-:Y:S01]  /*6390*/  FFMA.FTZ R167, R155, R144.reuse, -R138.reuse ;  /* 0x000000909ba77223 */ /* 0x190fe2000001088a */
[----:B------:R-:W-:Y:S01]  /*63a0*/  FFMA.FTZ R155, R149, R144, -R138 ;  /* 0x00000090959b7223 */ /* 0x000fe2000001088a */
[----:B------:R-:W-:Y:S04]  /*63b0*/  MUFU.EX2 R158, R158 ;  /* 0x0000009e009e7308 */ /* 0x000fe80000000800 */
[C---:B------:R-:W-:Y:S01]  /*63c0*/  HMMA.16816.F32.BF16 R120, R4.reuse, R28, R120 ;  /* 0x0000001c0478723c */ /* 0x040fe20000041878 */
[----:B------:R-:W4:Y:S04]  /*63d0*/  MUFU.EX2 R153, R167 ;  /* 0x000000a700997308 */ /* 0x000f280000000800 */
[----:B------:R-:W-:Y:S03]  /*63e0*/  MUFU.EX2 R149, R165 ;  /* 0x000000a500957308 */ /* 0x000fe60000000800 */
[C---:B------:R-:W-:Y:S01]  /*63f0*/  HMMA.16816.F32.BF16 R116, R4.reuse, R30, R116 ;  /* 0x0000001e0474723c */ /* 0x040fe20000041874 */
[----:B------:R-:W-:Y:S01]  /*6400*/  LDSM.16.MT88.4 R28, [R47+0xe800] ;  /* 0x00e800002f1c783b */ /* 0x000fe20000004200 */
[----:B------:R-:W4:Y:S04]  /*6410*/  MUFU.EX2 R152, R155 ;  /* 0x0000009b00987308 */ /* 0x000f280000000800 */
[----:B------:R-:W4:Y:S02]  /*6420*/  MUFU.EX2 R151, R151 ;  /* 0x0000009700977308 */ /* 0x000f240000000800 */
[C---:B------:R-:W-:Y:S08]  /*6430*/  HMMA.16816.F32.BF16 R112, R4.reuse, R20, R112 ;  /* 0x000000140470723c */ /* 0x040ff00000041870 */
[C---:B------:R-:W-:Y:S01]  /*6440*/  HMMA.16816.F32.BF16 R108, R4.reuse, R22, R108 ;  /* 0x00000016046c723c */ /* 0x040fe2000004186c */
[----:B------:R-:W4:Y:S07]  /*6450*/  LDSM.16.MT88.4 R20, [R0+0xe800] ;  /* 0x00e800000014783b */ /* 0x000f2e0000004200 */
[C---:B------:R-:W-:Y:S01]  /*6460*/  HMMA.16816.F32.BF16 R100, R4.reuse, R18, R100 ;  /* 0x000000120464723c */ /* 0x040fe20000041864 */
[----:B------:R-:W4:Y:S07]  /*6470*/  LDSM.16.MT88.4 R16, [R64+0x12800] ;  /* 0x012800004010783b */ /* 0x000f2e0000004200 */
[C---:B--2---:R-:W-:Y:S08]  /*6480*/  HMMA.16816.F32.BF16 R72, R4.reuse, R12, R72 ;  /* 0x0000000c0448723c */ /* 0x044ff00000041848 */
[----:B------:R-:W-:Y:S01]  /*6490*/  HMMA.16816.F32.BF16 R68, R4, R14, R68 ;  /* 0x0000000e0444723c */ /* 0x000fe20000041844 */
[----:B---3--:R-:W-:Y:S01]  /*64a0*/  F2FP.BF16.F32.PACK_AB R4, R174, R169 ;  /* 0x000000a9ae04723e */ /* 0x008fe200000010ff */
[----:B------:R-:W2:Y:S01]  /*64b0*/  LDSM.16.MT88.4 R12, [R47+0x12800] ;  /* 0x012800002f0c783b */ /* 0x000ea20000004200 */
[----:B------:R-:W-:-:S02]  /*64c0*/  F2FP.BF16.F32.PACK_AB R5, R181, R178 ;  /* 0x000000b2b505723e */ /* 0x000fc400000010ff */
[----:B-----5:R-:W-:Y:S02]  /*64d0*/  F2FP.BF16.F32.PACK_AB R6, R41, R40 ;  /* 0x000000282906723e */ /* 0x020fe400000010ff */
[----:B------:R-:W-:-:S07]  /*64e0*/  F2FP.BF16.F32.PACK_AB R7, R42, R171 ;  /* 0x000000ab2a07723e */ /* 0x000fce00000010ff */
[C---:B-1----:R-:W-:Y:S08]  /*64f0*/  HMMA.16816.F32.BF16 R96, R4.reuse, R8, R96 ;  /* 0x000000080460723c */ /* 0x042ff00000041860 */
[C---:B------:R-:W-:Y:S01]  /*6500*/  HMMA.16816.F32.BF16 R92, R4.reuse, R10, R92 ;  /* 0x0000000a045c723c */ /* 0x040fe2000004185c */
[----:B------:R-:W1:Y:S07]  /*6510*/  LDSM.16.MT88.4 R8, [R0+0x12800] ;  /* 0x012800000008783b */ /* 0x000e6e0000004200 */
[C---:B----4-:R-:W-:Y:S08]  /*6520*/  HMMA.16816.F32.BF16 R104, R4.reuse, R20, R104 ;  /* 0x000000140468723c */ /* 0x050ff00000041868 */
[C---:B------:R-:W-:Y:S01]  /*6530*/  HMMA.16816.F32.BF16 R100, R4.reuse, R22, R100 ;  /* 0x000000160464723c */ /* 0x040fe20000041864 */
[----:B------:R-:W3:Y:S07]  /*6540*/  LDSM.16.MT88.4 R20, [R0+0xf000] ;  /* 0x00f000000014783b */ /* 0x000eee0000004200 */
[C---:B------:R-:W-:Y:S08]  /*6550*/  HMMA.16816.F32.BF16 R88, R4.reuse, R16, R88 ;  /* 0x000000100458723c */ /* 0x040ff00000041858 */
[C---:B------:R-:W-:Y:S01]  /*6560*/  HMMA.16816.F32.BF16 R84, R4.reuse, R18, R84 ;  /* 0x000000120454723c */ /* 0x040fe20000041854 */
[----:B------:R-:W-:Y:S07]  /*6570*/  LDSM.16.MT88.4 R16, [R145+0x13000] ;  /* 0x013000009110783b */ /* 0x000fee0000004200 */
[C---:B--2---:R-:W-:Y:S08]  /*6580*/  HMMA.16816.F32.BF16 R80, R4.reuse, R12, R80 ;  /* 0x0000000c0450723c */ /* 0x044ff00000041850 */
[C---:B-1----:R-:W-:Y:S08]  /*6590*/  HMMA.16816.F32.BF16 R72, R4.reuse, R8, R72 ;  /* 0x000000080448723c */ /* 0x042ff00000041848 */
[C---:B------:R-:W-:Y:S01]  /*65a0*/  HMMA.16816.F32.BF16 R68, R4.reuse, R10, R68 ;  /* 0x0000000a0444723c */ /* 0x040fe20000041844 */
[----:B------:R-:W1:Y:S07]  /*65b0*/  LDSM.16.MT88.4 R8, [R47+0x13000] ;  /* 0x013000002f08783b */ /* 0x000e6e0000004200 */
[C---:B------:R-:W-:Y:S01]  /*65c0*/  HMMA.16816.F32.BF16 R76, R4.reuse, R14, R76 ;  /* 0x0000000e044c723c */ /* 0x040fe2000004184c */
[----:B------:R-:W2:Y:S07]  /*65d0*/  LDSM.16.MT88.4 R12, [R64+0x13000] ;  /* 0x01300000400c783b */ /* 0x000eae0000004200 */
        /* <DEDUP_REMOVED lines=13> */
[C---:B---3--:R-:W-:Y:S08]  /*66b0*/  HMMA.16816.F32.BF16 R104, R4.reuse, R20, R104 ;  /* 0x000000140468723c */ /* 0x048ff00000041868 */
[C---:B------:R-:W-:Y:S01]  /*66c0*/  HMMA.16816.F32.BF16 R100, R4.reuse, R22, R100 ;  /* 0x000000160464723c */ /* 0x040fe20000041864 */
[----:B------:R-:W3:Y:S07]  /*66d0*/  LDSM.16.MT88.4 R20, [R0+0x13000] ;  /* 0x013000000014783b */ /* 0x000eee0000004200 */
[C---:B-1----:R-:W-:Y:S08]  /*66e0*/  HMMA.16816.F32.BF16 R80, R4.reuse, R8, R80 ;  /* 0x000000080450723c */ /* 0x042ff00000041850 */
[C---:B------:R-:W-:Y:S01]  /*66f0*/  HMMA.16816.F32.BF16 R76, R4.reuse, R10, R76 ;  /* 0x0000000a044c723c */ /* 0x040fe2000004184c */
[----:B------:R-:W1:Y:S07]  /*6700*/  LDSM.16.MT88.4 R8, [R64+0xf800] ;  /* 0x00f800004008783b */ /* 0x000e6e0000004200 */
[C---:B------:R-:W-:Y:S08]  /*6710*/  HMMA.16816.F32.BF16 R96, R4.reuse, R16, R96 ;  /* 0x000000100460723c */ /* 0x040ff00000041860 */
[C---:B------:R-:W-:Y:S01]  /*6720*/  HMMA.16816.F32.BF16 R92, R4.reuse, R18, R92 ;  /* 0x00000012045c723c */ /* 0x040fe2000004185c */
[----:B------:R-:W1:Y:S07]  /*6730*/  LDSM.16.MT88.4 R16, [R145+0xf800] ;  /* 0x00f800009110783b */ /* 0x000e6e0000004200 */
[C---:B--2---:R-:W-:Y:S08]  /*6740*/  HMMA.16816.F32.BF16 R88, R4.reuse, R12, R88 ;  /* 0x0000000c0458723c */ /* 0x044ff00000041858 */
[C---:B------:R-:W-:Y:S01]  /*6750*/  HMMA.16816.F32.BF16 R84, R4.reuse, R14, R84 ;  /* 0x0000000e0454723c */ /* 0x040fe20000041854 */
[----:B------:R-:W2:Y:S07]  /*6760*/  LDSM.16.MT88.4 R12, [R145+0x13800] ;  /* 0x01380000910c783b */ /* 0x000eae0000004200 */
        /* <DEDUP_REMOVED lines=20> */
[----:B---3--:R-:W-:Y:S01]  /*68b0*/  HMMA.16816.F32.BF16 R72, R4, R20, R72 ;  /* 0x000000140448723c */ /* 0x008fe20000041848 */
        /* <DEDUP_REMOVED lines=13> */
[----:B-1----:R-:W-:Y:S01]  /*6990*/  HMMA.16816.F32.BF16 R120, R4, R8, R120 ;  /* 0x000000080478723c */ /* 0x002fe20000041878 */
[----:B------:R-:W-:Y:S01]  /*69a0*/  FADD.FTZ R22, R45, R22 ;  /* 0x000000162d167221 */ /* 0x000fe20000010000 */
[----:B------:R-:W-:-:S03]  /*69b0*/  FADD.FTZ R160, R160, R157 ;  /* 0x0000009da0a07221 */ /* 0x000fc60000010000 */
[----:B------:R-:W-:Y:S01]  /*69c0*/  FADD.FTZ R161, R161, R22 ;  /* 0x00000016a1a17221 */ /* 0x000fe20000010000 */
[----:B------:R-:W-:Y:S02]  /*69d0*/  FADD.FTZ R159, R159, R160 ;  /* 0x000000a09f9f7221 */ /* 0x000fe40000010000 */
[----:B------:R-:W-:Y:S01]  /*69e0*/  HMMA.16816.F32.BF16 R116, R4, R10, R116 ;  /* 0x0000000a0474723c */ /* 0x000fe20000041874 */
[----:B------:R-:W1:Y:S01]  /*69f0*/  LDSM.16.MT88.4 R8, [R47+0x13800] ;  /* 0x013800002f08783b */ /* 0x000e620000004200 */
[----:B------:R-:W-:Y:S01]  /*6a00*/  FADD.FTZ R164, R164, R161 ;  /* 0x000000a1a4a47221 */ /* 0x000fe20000010000 */
[----:B------:R-:W-:-:S03]  /*6a10*/  FADD.FTZ R166, R166, R159 ;  /* 0x0000009fa6a67221 */ /* 0x000fc60000010000 */
[----:B------:R-:W-:Y:S01]  /*6a20*/  FADD.FTZ R21, R163, R164 ;  /* 0x000000a4a3157221 */ /* 0x000fe20000010000 */
[----:B------:R-:W-:Y:S01]  /*6a30*/  FADD.FTZ R173, R173, R166 ;  /* 0x000000a6adad7221 */ /* 0x000fe20000010000 */
[----:B------:R-:W-:Y:S02]  /*6a40*/  HMMA.16816.F32.BF16 R128, R4, R16, R128 ;  /* 0x000000100480723c */ /* 0x000fe40000041880 */
[----:B------:R-:W-:-:S04]  /*6a50*/  FADD.FTZ R21, R162, R21 ;  /* 0x00000015a2157221 */ /* 0x000fc80000010000 */
[----:B------:R-:W-:Y:S01]  /*6a60*/  FADD.FTZ R176, R176, R21 ;  /* 0x00000015b0b07221 */ /* 0x000fe20000010000 */
[----:B------:R-:W-:Y:S01]  /*6a70*/  FADD.FTZ R21, R170, R173 ;  /* 0x000000adaa157221 */ /* 0x000fe20000010000 */
[----:B------:R-:W-:Y:S01]  /*6a80*/  HMMA.16816.F32.BF16 R124, R4, R18, R124 ;  /* 0x00000012047c723c */ /* 0x000fe2000004187c */
[----:B------:R-:W3:Y:S01]  /*6a90*/  LDSM.16.MT88.4 R16, [R64+0x13800] ;  /* 0x013800004010783b */ /* 0x000ee20000004200 */
[----:B------:R-:W-:Y:S01]  /*6aa0*/  FADD.FTZ R175, R175, R176 ;  /* 0x000000b0afaf7221 */ /* 0x000fe20000010000 */
[----:B------:R-:W-:-:S04]  /*6ab0*/  FADD.FTZ R172, R172, R21 ;  /* 0x00000015acac7221 */ /* 0x000fc80000010000 */
[----:B------:R-:W-:Y:S01]  /*6ac0*/  FADD.FTZ R177, R177, R172 ;  /* 0x000000acb1b17221 */ /* 0x000fe20000010000 */
[C---:B--2---:R-:W-:Y:S08]  /*6ad0*/  HMMA.16816.F32.BF16 R96, R4.reuse, R12, R96 ;  /* 0x0000000c0460723c */ /* 0x044ff00000041860 */
[C---:B------:R-:W-:Y:S01]  /*6ae0*/  HMMA.16816.F32.BF16 R92, R4.reuse, R14, R92 ;  /* 0x0000000e045c723c */ /* 0x040fe2000004185c */
[----:B------:R-:W2:Y:S07]  /*6af0*/  LDSM.16.MT88.4 R12, [R47+0xf800] ;  /* 0x00f800002f0c783b */ /* 0x000eae0000004200 */
[----:B-1----:R-:W-:Y:S01]  /*6b00*/  HMMA.16816.F32.BF16 R80, R4, R8, R80 ;  /* 0x000000080450723c */ /* 0x002fe20000041850 */
[----:B------:R-:W-:-:S04]  /*6b10*/  FADD.FTZ R8, R182, R175 ;  /* 0x000000afb6087221 */ /* 0x000fc80000010000 */
[----:B------:R-:W-:-:S03]  /*6b20*/  FADD.FTZ R8, R179, R8 ;  /* 0x00000008b3087221 */ /* 0x000fc60000010000 */
[----:B------:R-:W-:Y:S01]  /*6b30*/  HMMA.16816.F32.BF16 R76, R4, R10, R76 ;  /* 0x0000000a044c723c */ /* 0x000fe2000004184c */
[----:B------:R-:W-:-:S04]  /*6b40*/  FADD.FTZ R9, R169, R8 ;  /* 0x00000008a9097221 */ /* 0x000fc80000010000 */
[----:B------:R-:W-:-:S03]  /*6b50*/  FADD.FTZ R9, R174, R9 ;  /* 0x00000009ae097221 */ /* 0x000fc60000010000 */
[C---:B---3--:R-:W-:Y:S08]  /*6b60*/  HMMA.16816.F32.BF16 R88, R4.reuse, R16, R88 ;  /* 0x000000100458723c */ /* 0x048ff00000041858 */
[C---:B------:R-:W-:Y:S01]  /*6b70*/  HMMA.16816.F32.BF16 R84, R4.reuse, R18, R84 ;  /* 0x000000120454723c */ /* 0x040fe20000041854 */
[----:B------:R-:W1:Y:S07]  /*6b80*/  LDSM.16.MT88.4 R16, [R0+0xf800] ;  /* 0x00f800000010783b */ /* 0x000e6e0000004200 */
[C---:B--2---:R-:W-:Y:S08]  /*6b90*/  HMMA.16816.F32.BF16 R112, R4.reuse, R12, R112 ;  /* 0x0000000c0470723c */ /* 0x044ff00000041870 */
[----:B------:R-:W-:Y:S01]  /*6ba0*/  HMMA.16816.F32.BF16 R108, R4, R14, R108 ;  /* 0x0000000e046c723c */ /* 0x000fe2000004186c */
[----:B------:R2:W3:Y:S02]  /*6bb0*/  LDSM.16.MT88.4 R12, [R0+0x13800] ;  /* 0x01380000000c783b */ /* 0x0004e40000004200 */
[----:B--2---:R-:W-:-:S05]  /*6bc0*/  FADD.FTZ R0, R178, R177 ;  /* 0x000000b1b2007221 */ /* 0x004fca0000010000 */
[----:B-1----:R-:W-:Y:S01]  /*6bd0*/  HMMA.16816.F32.BF16 R104, R4, R16, R104 ;  /* 0x000000100468723c */ /* 0x002fe20000041868 */
[----:B------:R-:W-:-:S04]  /*6be0*/  FADD.FTZ R0, R181, R0 ;  /* 0x00000000b5007221 */ /* 0x000fc80000010000 */
        /* <DEDUP_REMOVED lines=32> */
.L_x_601:
        /* <DEDUP_REMOVED lines=78> */
.L_x_596:
[----:B------:R-:W-:Y:S05]  /*72d0*/  BSYNC.RECONVERGENT B0 ;  /* 0x0000000000007941 */ /* 0x000fea0003800200 */
.L_x_595:
[----:B------:R-:W1:Y:S01]  /*72e0*/  S2UR UR6, SR_CgaCtaId ;  /* 0x00000000000679c3 */ /* 0x000e620000008800 */
[C---:B------:R-:W-:Y:S01]  /*72f0*/  SHF.L.U32 R12, R208.reuse, 0x3, RZ ;  /* 0x00000003d00c7819 */ /* 0x040fe200000006ff */
[----:B------:R-:W-:Y:S01]  /*7300*/  UMOV UR7, 0x400 ;  /* 0x0000040000077882 */ /* 0x000fe20000000000 */
[----:B------:R-:W-:Y:S01]  /*7310*/  LOP3.LUT R13, R208, 0x38, RZ, 0xc0, !PT ;  /* 0x00000038d00d7812 */ /* 0x000fe200078ec0ff */
[----:B------:R-:W-:Y:S01]  /*7320*/  BSSY.RECONVERGENT B1, `(.L_x_597) ;  /* 0x0000205000017945 */ /* 0x000fe20003800200 */
[----:B------:R-:W-:Y:S02]  /*7330*/  LOP3.LUT R140, R12, 0x38, RZ, 0xc0, !PT ;  /* 0x000000380c8c7812 */ /* 0x000fe400078ec0ff */
[--C-:B------:R-:W-:Y:S02]  /*7340*/  LOP3.LUT R13, R13, 0x1c0, R12.reuse, 0xf8, !PT ;  /* 0x000001c00d0d7812 */ /* 0x100fe400078ef80c */
[----:B------:R-:W-:Y:S02]  /*7350*/  IADD3 R14, P0, PT, R217, R224, RZ ;  /* 0x000000e0d90e7210 */ /* 0x000fe40007f1e0ff */
[----:B------:R-:W-:Y:S02]  /*7360*/  LOP3.LUT R13, R13, R140, RZ, 0x3c, !PT ;  /* 0x0000008c0d0d7212 */ /* 0x000fe400078e3cff */
[----:B------:R-:W-:Y:S02]  /*7370*/  IADD3.X R15, PT, PT, R220, R225, RZ, P0, !PT ;  /* 0x000000e1dc0f7210 */ /* 0x000fe400007fe4ff */
[----:B------:R-:W-:Y:S02]  /*7380*/  LOP3.LUT R13, R13, 0x1e00, R12, 0xf8, !PT ;  /* 0x00001e000d0d7812 */ /* 0x000fe400078ef80c */
[-C--:B------:R-:W-:Y:S02]  /*7390*/  IADD3 R22, P0, PT, R14, R217.reuse, RZ ;  /* 0x000000d90e167210 */ /* 0x080fe40007f1e0ff */
[----:B------:R-:W-:Y:S02]  /*73a0*/  SHF.L.U32 R213, R208, 0x6, RZ ;  /* 0x00000006d0d57819 */ /* 0x000fe400000006ff */
[-C--:B------:R-:W-:Y:S02]  /*73b0*/  IADD3.X R23, PT, PT, R15, R220.reuse, RZ, P0, !PT ;  /* 0x000000dc0f177210 */ /* 0x080fe400007fe4ff */
[-C--:B------:R-:W-:Y:S01]  /*73c0*/  IADD3 R20, P0, PT, R22, R217.reuse, RZ ;  /* 0x000000d916147210 */ /* 0x080fe20007f1e0ff */
[----:B-1----:R-:W-:Y:S01]  /*73d0*/  ULEA UR6, UR6, UR7, 0x18 ;  /* 0x0000000706067291 */ /* 0x002fe2000f8ec0ff */
[----:B------:R-:W-:Y:S02]  /*73e0*/  LOP3.LUT R132, R208, 0x8, RZ, 0xc0, !PT ;  /* 0x00000008d0847812 */ /* 0x000fe400078ec0ff */
[-C--:B------:R-:W-:Y:S02]  /*73f0*/  IADD3.X R21, PT, PT, R23, R220.reuse, RZ, P0, !PT ;  /* 0x000000dc17157210 */ /* 0x080fe400007fe4ff */
[-C--:B------:R-:W-:Y:S02]  /*7400*/  IADD3 R18, P0, PT, R20, R217.reuse, RZ ;  /* 0x000000d914127210 */ /* 0x080fe40007f1e0ff */
[----:B------:R-:W-:Y:S02]  /*7410*/  MOV R210, UR6 ;  /* 0x0000000600d27c02 */ /* 0x000fe40008000f00 */
[----:B------:R-:W-:Y:S02]  /*7420*/  IADD3.X R19, PT, PT, R21, R220, RZ, P0, !PT ;  /* 0x000000dc15137210 */ /* 0x000fe400007fe4ff */
[----:B------:R-:W-:Y:S02]  /*7430*/  LEA R237, R13, R210, 0x1 ;  /* 0x000000d20ded7211 */ /* 0x000fe400078e08ff */
[----:B------:R-:W-:Y:S02]  /*7440*/  IADD3 R16, P0, PT, R18, R217, RZ ;  /* 0x000000d912107210 */ /* 0x000fe40007f1e0ff */
[----:B------:R-:W-:Y:S01]  /*7450*/  SHF.L.U32 R12, R208, 0x5, RZ ;  /* 0x00000005d00c7819 */ /* 0x000fe200000006ff */
[----:B------:R-:W-:Y:S01]  /*7460*/  @!PT LDS RZ, [RZ] ;  /* 0x00000000fffff984 */ /* 0x000fe20000000800 */
[----:B------:R-:W-:Y:S01]  /*7470*/  @!PT LDS RZ, [RZ] ;  /* 0x00000000fffff984 */ /* 0x000fe20000000800 */
[----:B------:R-:W-:Y:S01]  /*7480*/  @!PT LDS RZ, [RZ] ;  /* 0x00000000fffff984 */ /* 0x000fe20000000800 */
[----:B------:R-:W-:Y:S01]  /*7490*/  LDGSTS.E.BYPASS.LTC128B.128 [R237+0xc000], desc[UR4][R224.64] ;  /* 0x0c000000e0ed7fae */ /* 0x000fe2000b981a04 */
[----:B------:R-:W-:Y:S02]  /*74a0*/  IADD3.X R17, PT, PT, R19, R220, RZ, P0, !PT ;  /* 0x000000dc13117210 */ /* 0x000fe400007fe4ff */
[--C-:B------:R-:W-:Y:S02]  /*74b0*/  LOP3.LUT R135, R132, 0x1c0, R213.reuse, 0xf8, !PT ;  /* 0x000001c084877812 */ /* 0x100fe400078ef8d5 */
[----:B------:R-:W-:Y:S02]  /*74c0*/  LOP3.LUT R143, R12, 0x7c00, RZ, 0xc0, !PT ;  /* 0x00007c000c8f7812 */ /* 0x000fe400078ec0ff */
[----:B------:R-:W-:Y:S01]  /*74d0*/  LOP3.LUT R133, R213, 0x400, RZ, 0xc0, !PT ;  /* 0x00000400d5857812 */ /* 0x000fe200078ec0ff */
[----:B------:R-:W-:Y:S01]  /*74e0*/  LDGSTS.E.BYPASS.LTC128B.128 [R237+0x10000], desc[UR4][R224.64+0x80] ;  /* 0x10000080e0ed7fae */ /* 0x000fe2000b981a04 */
[-C--:B------:R-:W-:Y:S02]  /*74f0*/  LOP3.LUT R132, R135, R140.reuse, RZ, 0x3c, !PT ;  /* 0x0000008c87847212 */ /* 0x080fe400078e3cff */
[----:B------:R-:W-:Y:S02]  /*7500*/  SHF.R.U32.HI R209, RZ, 0x1, R208 ;  /* 0x00000001ffd17819 */ /* 0x000fe400000116d0 */
[----:B------:R-:W-:Y:S02]  /*7510*/  LEA R133, R132, R133, 0x1 ;  /* 0x0000008584857211 */ /* 0x000fe400078e08ff */
[----:B------:R-:W-:Y:S01]  /*7520*/  LOP3.LUT R132, R209, 0x8, RZ, 0xc0, !PT ;  /* 0x00000008d1847812 */ /* 0x000fe200078ec0ff */
[----:B------:R-:W-:Y:S01]  /*7530*/  LDGSTS.E.BYPASS.LTC128B.128 [R237+0xc800], desc[UR4][R14.64] ;  /* 0x0c8000000eed7fae */ /* 0x000fe2000b981a04 */
[--C-:B------:R-:W-:Y:S02]  /*7540*/  LOP3.LUT R135, R143, 0x200, R213.reuse, 0xf8, !PT ;  /* 0x000002008f877812 */ /* 0x100fe400078ef8d5 */
[----:B------:R-:W-:Y:S02]  /*7550*/  LOP3.LUT R145, R132, 0x1c0, R213, 0xf8, !PT ;  /* 0x000001c084917812 */ /* 0x000fe400078ef8d5 */
[----:B------:R-:W-:Y:S02]  /*7560*/  IADD3 R190, PT, PT, R210, R133, RZ ;  /* 0x00000085d2be7210 */ /* 0x000fe40007ffe0ff */
[----:B------:R-:W-:Y:S01]  /*7570*/  LOP3.LUT R212, R145, R140, RZ, 0x3c, !PT ;  /* 0x0000008c91d47212 */ /* 0x000fe200078e3cff */
[----:B------:R1:W-:Y:S01]  /*7580*/  LDGSTS.E.BYPASS.LTC128B.128 [R237+0x10800], desc[UR4][R14.64+0x80] ;  /* 0x108000800eed7fae */ /* 0x0003e2000b981a04 */
[----:B------:R-:W-:Y:S02]  /*7590*/  LOP3.LUT P2, RZ, R208, 0x4, RZ, 0xc0, !PT ;  /* 0x00000004d0ff7812 */ /* 0x000fe4000784c0ff */
[----:B------:R-:W-:Y:S02]  /*75a0*/  LOP3.LUT R135, R135, R212, RZ, 0xfc, !PT ;  /* 0x000000d487877212 */ /* 0x000fe400078efcff */
[----:B------:R-:W-:Y:S02]  /*75b0*/  IADD3 R230, PT, PT, R230, 0x1, RZ ;  /* 0x00000001e6e67810 */ /* 0x000fe40007ffe0ff */
[----:B------:R-:W-:Y:S01]  /*75c0*/  LEA R192, R135, R210, 0x1 ;  /* 0x000000d287c07211 */ /* 0x000fe200078e08ff */
[----:B------:R-:W-:Y:S08]  /*75d0*/  LDGSTS.E.BYPASS.LTC128B.128 [R237+0xd000], desc[UR4][R22.64] ;  /* 0x0d00000016ed7fae */ /* 0x000ff0000b981a04 */
[----:B------:R-:W-:Y:S08]  /*75e0*/  LDGSTS.E.BYPASS.LTC128B.128 [R237+0x11000], desc[UR4][R22.64+0x80] ;  /* 0x1100008016ed7fae */ /* 0x000ff0000b981a04 */
[----:B------:R-:W-:Y:S01]  /*75f0*/  LDGSTS.E.BYPASS.LTC128B.128 [R237+0xd800], desc[UR4][R20.64] ;  /* 0x0d80000014ed7fae */ /* 0x000fe2000b981a04 */
[-C--:B-1----:R-:W-:Y:S04]  /*7600*/  IADD3 R14, P0, PT, R16, R217.reuse, RZ ;  /* 0x000000d9100e7210 */ /* 0x082fe80007f1e0ff */
[-C--:B------:R-:W-:Y:S03]  /*7610*/  IADD3.X R15, PT, PT, R17, R220.reuse, RZ, P0, !PT ;  /* 0x000000dc110f7210 */ /* 0x080fe600007fe4ff */
[----:B------:R-:W-:Y:S01]  /*7620*/  LDGSTS.E.BYPASS.LTC128B.128 [R237+0x11800], desc[UR4][R20.64+0x80] ;  /* 0x1180008014ed7fae */ /* 0x000fe2000b981a04 */
[----:B------:R-:W-:Y:S04]  /*7630*/  IADD3 R12, P0, PT, R14, R217, RZ ;  /* 0x000000d90e0c7210 */ /* 0x000fe80007f1e0ff */
[----:B------:R-:W-:Y:S02]  /*7640*/  IADD3.X R13, PT, PT, R15, R220, RZ, P0, !PT ;  /* 0x000000dc0f0d7210 */ /* 0x000fe400007fe4ff */
[----:B------:R-:W-:Y:S01]  /*7650*/  LOP3.LUT P0, RZ, R208, 0x2, RZ, 0xc0, !PT ;  /* 0x00000002d0ff7812 */ /* 0x000fe2000780c0ff */
[----:B------:R-:W-:Y:S03]  /*7660*/  LDGSTS.E.BYPASS.LTC128B.128 [R237+0xe000], desc[UR4][R18.64] ;  /* 0x0e00000012ed7fae */ /* 0x000fe6000b981a04 */
[----:B------:R-:W-:Y:S02]  /*7670*/  SEL R211, R142, 0xffffffe0, !P0 ;  /* 0xffffffe08ed37807 */ /* 0x000fe40004000000 */
[----:B------:R-:W-:Y:S02]  /*7680*/  ISETP.NE.AND P0, PT, R230, RZ, PT ;  /* 0x000000ffe600720c */ /* 0x000fe40003f05270 */
[C---:B------:R-:W-:Y:S01]  /*7690*/  IADD3 R188, PT, PT, R211.reuse, R192, RZ ;  /* 0x000000c0d3bc7210 */ /* 0x040fe20007ffe0ff */
[----:B------:R-:W-:Y:S01]  /*76a0*/  LDGSTS.E.BYPASS.LTC128B.128 [R237+0x12000], desc[UR4][R18.64+0x80] ;  /* 0x1200008012ed7fae */ /* 0x000fe2000b981a04 */
[----:B------:R-:W-:Y:S07]  /*76b0*/  IADD3 R200, PT, PT, R211, R190, RZ ;  /* 0x000000bed3c87210 */ /* 0x000fee0007ffe0ff */
[----:B------:R-:W-:Y:S08]  /*76c0*/  LDGSTS.E.BYPASS.LTC128B.128 [R237+0xe800], desc[UR4][R16.64] ;  /* 0x0e80000010ed7fae */ /* 0x000ff0000b981a04 */
[----:B------:R-:W-:Y:S08]  /*76d0*/  LDGSTS.E.BYPASS.LTC128B.128 [R237+0x12800], desc[UR4][R16.64+0x80] ;  /* 0x1280008010ed7fae */ /* 0x000ff0000b981a04 */
[----:B------:R-:W-:Y:S08]  /*76e0*/  LDGSTS.E.BYPASS.LTC128B.128 [R237+0xf000], desc[UR4][R14.64] ;  /* 0x0f0000000eed7fae */ /* 0x000ff0000b981a04 */
[----:B------:R-:W-:Y:S08]  /*76f0*/  LDGSTS.E.BYPASS.LTC128B.128 [R237+0x13000], desc[UR4][R14.64+0x80] ;  /* 0x130000800eed7fae */ /* 0x000ff0000b981a04 */
[----:B------:R-:W-:Y:S08]  /*7700*/  LDGSTS.E.BYPASS.LTC128B.128 [R237+0xf800], desc[UR4][R12.64] ;  /* 0x0f8000000ced7fae */ /* 0x000ff0000b981a04 */
[----:B------:R1:W-:Y:S08]  /*7710*/  LDGSTS.E.BYPASS.LTC128B.128 [R237+0x13800], desc[UR4][R12.64+0x80] ;  /* 0x138000800ced7fae */ /* 0x0003f0000b981a04 */
[----:B------:R-:W-:Y:S08]  /*7720*/  LDSM.16.M88.4 R132, [R192] ;  /* 0x00000000c084783b */ /* 0x000ff00000000200 */
[----:B------:R-:W2:Y:S08]  /*7730*/  LDSM.16.M88.4 R144, [R190+0x4000] ;  /* 0x00400000be90783b */ /* 0x000eb00000000200 */
[----:B------:R-:W1:Y:S08]  /*7740*/  LDSM.16.M88.4 R148, [R190+0x4800] ;  /* 0x00480000be94783b */ /* 0x000e700000000200 */
[----:B------:R-:W3:Y:S08]  /*7750*/  LDSM.16.M88.4 R152, [R190+0x5000] ;  /* 0x00500000be98783b */ /* 0x000ef00000000200 */
[----:B------:R-:W0:Y:S08]  /*7760*/  LDGDEPBAR ;  /* 0x00000000000079af */ /* 0x000e300000000000 */
[----:B------:R-:W4:Y:S08]  /*7770*/  LDSM.16.M88.4 R156, [R190+0x5800] ;  /* 0x00580000be9c783b */ /* 0x000f300000000200 */
[----:B------:R-:W5:Y:S01]  /*7780*/  LDSM.16.M88.4 R160, [R190+0x6000] ;  /* 0x00600000bea0783b */ /* 0x000f620000000200 */
[C---:B--2---:R-:W-:Y:S07]  /*7790*/  HMMA.16816.F32.BF16 R4, R132.reuse, R144, RZ ;  /* 0x000000908404723c */ /* 0x044fee00000418ff */
[----:B------:R-:W2:Y:S01]  /*77a0*/  LDSM.16.M88.4 R164, [R190+0x6800] ;  /* 0x00680000bea4783b */ /* 0x000ea20000000200 */
[C---:B------:R-:W-:Y:S07]  /*77b0*/  HMMA.16816.F32.BF16 R8, R132.reuse, R146, RZ ;  /* 0x000000928408723c */ /* 0x040fee00000418ff */
[----:B------:R-:W2:Y:S01]  /*77c0*/  LDSM.16.M88.4 R168, [R190+0x7000] ;  /* 0x00700000bea8783b */ /* 0x000ea20000000200 */
[C---:B-1----:R-:W-:Y:S07]  /*77d0*/  HMMA.16816.F32.BF16 R12, R132.reuse, R148, RZ ;  /* 0x00000094840c723c */ /* 0x042fee00000418ff */
[----:B------:R-:W1:Y:S01]  /*77e0*/  LDSM.16.M88.4 R172, [R190+0x7800] ;  /* 0x00780000beac783b */ /* 0x000e620000000200 */
[C---:B------:R-:W-:Y:S07]  /*77f0*/  HMMA.16816.F32.BF16 R16, R132.reuse, R150, RZ ;  /* 0x000000968410723c */ /* 0x040fee00000418ff */
[----:B------:R-:W-:Y:S01]  /*7800*/  LDSM.16.M88.4 R176, [R188] ;  /* 0x00000000bcb0783b */ /* 0x000fe20000000200 */
[C---:B---3--:R-:W-:Y:S07]  /*7810*/  HMMA.16816.F32.BF16 R20, R132.reuse, R152, RZ ;  /* 0x000000988414723c */ /* 0x048fee00000418ff */
[----:B------:R-:W3:Y:S01]  /*7820*/  LDSM.16.M88.4 R180, [R200+0x4000] ;  /* 0x00400000c8b4783b */ /* 0x000ee20000000200 */
[C---:B------:R-:W-:Y:S07]  /*7830*/  HMMA.16816.F32.BF16 R24, R132.reuse, R154, RZ ;  /* 0x0000009a8418723c */ /* 0x040fee00000418ff */
[----:B------:R-:W3:Y:S01]  /*7840*/  LDSM.16.M88.4 R184, [R200+0x4800] ;  /* 0x00480000c8b8783b */ /* 0x000ee20000000200 */
[C---:B----4-:R-:W-:Y:S01]  /*7850*/  HMMA.16816.F32.BF16 R28, R132.reuse, R156, RZ ;  /* 0x0000009c841c723c */ /* 0x050fe200000418ff */
[----:B------:R-:W-:Y:S06]  /*7860*/  MOV R156, 0x40 ;  /* 0x00000040009c7802 */ /* 0x000fec0000000f00 */
[----:B------:R-:W4:Y:S01]  /*7870*/  LDSM.16.M88.4 R136, [R200+0x5000] ;  /* 0x00500000c888783b */ /* 0x000f220000000200 */
[----:B------:R-:W-:Y:S01]  /*7880*/  SEL R157, R156, 0xffffffc0, !P2 ;  /* 0xffffffc09c9d7807 */ /* 0x000fe20005000000 */
[C---:B------:R-:W-:Y:S03]  /*7890*/  HMMA.16816.F32.BF16 R32, R132.reuse, R158, RZ ;  /* 0x0000009e8420723c */ /* 0x040fe600000418ff */
[C---:B------:R-:W-:Y:S02]  /*78a0*/  IADD3 R202, PT, PT, R157.reuse, R192, RZ ;  /* 0x000000c09dca7210 */ /* 0x040fe40007ffe0ff */
[----:B------:R-:W-:Y:S01]  /*78b0*/  IADD3 R216, PT, PT, R157, R190, RZ ;  /* 0x000000be9dd87210 */ /* 0x000fe20007ffe0ff */
[----:B------:R-:W-:Y:S01]  /*78c0*/  LDSM.16.M88.4 R144, [R200+0x6000] ;  /* 0x00600000c890783b */ /* 0x000fe20000000200 */
[C---:B------:R-:W-:Y:S02]  /*78d0*/  IADD3 R201, PT, PT, R211.reuse, R202, RZ ;  /* 0x000000cad3c97210 */ /* 0x040fe40007ffe0ff */
[----:B------:R-:W-:Y:S01]  /*78e0*/  IADD3 R214, PT, PT, R211, R216, RZ ;  /* 0x000000d8d3d67210 */ /* 0x000fe20007ffe0ff */
[C---:B-----5:R-:W-:Y:S04]  /*78f0*/  HMMA.16816.F32.BF16 R36, R132.reuse, R160, RZ ;  /* 0x000000a08424723c */ /* 0x060fe800000418ff */
[----:B------:R-:W-:Y:S04]  /*7900*/  LDSM.16.M88.4 R148, [R200+0x6800] ;  /* 0x00680000c894783b */ /* 0x000fe80000000200 */
[C---:B------:R-:W-:Y:S04]  /*7910*/  HMMA.16816.F32.BF16 R40, R132.reuse, R162, RZ ;  /* 0x000000a28428723c */ /* 0x040fe800000418ff */
[----:B------:R-:W-:Y:S04]  /*7920*/  LDSM.16.M88.4 R152, [R200+0x7000] ;  /* 0x00700000c898783b */ /* 0x000fe80000000200 */
[C---:B--2---:R-:W-:Y:S04]  /*7930*/  HMMA.16816.F32.BF16 R44, R132.reuse, R164, RZ ;  /* 0x000000a4842c723c */ /* 0x044fe800000418ff */
[----:B------:R-:W-:Y:S04]  /*7940*/  LDSM.16.M88.4 R156, [R200+0x7800] ;  /* 0x00780000c89c783b */ /* 0x000fe80000000200 */
[C---:B------:R-:W-:Y:S04]  /*7950*/  HMMA.16816.F32.BF16 R48, R132.reuse, R166, RZ ;  /* 0x000000a68430723c */ /* 0x040fe800000418ff */
[----:B------:R-:W-:Y:S04]  /*7960*/  LDSM.16.M88.4 R160, [R202] ;  /* 0x00000000caa0783b */ /* 0x000fe80000000200 */
[C---:B------:R-:W-:Y:S04]  /*7970*/  HMMA.16816.F32.BF16 R52, R132.reuse, R168, RZ ;  /* 0x000000a88434723c */ /* 0x040fe800000418ff */
[----:B------:R-:W-:Y:S04]  /*7980*/  LDSM.16.M88.4 R164, [R216+0x4000] ;  /* 0x00400000d8a4783b */ /* 0x000fe80000000200 */
[C---:B------:R-:W-:Y:S04]  /*7990*/  HMMA.16816.F32.BF16 R56, R132.reuse, R170, RZ ;  /* 0x000000aa8438723c */ /* 0x040fe800000418ff */
[----:B------:R-:W-:Y:S04]  /*79a0*/  LDSM.16.M88.4 R168, [R216+0x4800] ;  /* 0x00480000d8a8783b */ /* 0x000fe80000000200 */
[C---:B-1----:R-:W-:Y:S04]  /*79b0*/  HMMA.16816.F32.BF16 R60, R132.reuse, R172, RZ ;  /* 0x000000ac843c723c */ /* 0x042fe800000418ff */
[----:B------:R-:W2:Y:S04]  /*79c0*/  LD.E R223, desc[UR4][R2.64+0x18c] ;  /* 0x00018c0402df7980 */ /* 0x000ea8000c101900 */
[----:B------:R-:W-:Y:S01]  /*79d0*/  HMMA.16816.F32.BF16 R64, R132, R174, RZ ;  /* 0x000000ae8440723c */ /* 0x000fe200000418ff */
[----:B------:R-:W1:Y:S07]  /*79e0*/  LDSM.16.M88.4 R132, [R200+0x5800] ;  /* 0x00580000c884783b */ /* 0x000e6e0000000200 */
[C---:B---3--:R-:W-:Y:S01]  /*79f0*/  HMMA.16816.F32.BF16 R4, R176.reuse, R180, R4 ;  /* 0x000000b4b004723c */ /* 0x048fe20000041804 */
[----:B------:R-:W3:Y:S07]  /*7a00*/  LDSM.16.M88.4 R172, [R216+0x5000] ;  /* 0x00500000d8ac783b */ /* 0x000eee0000000200 */
[C---:B------:R-:W-:Y:S01]  /*7a10*/  HMMA.16816.F32.BF16 R8, R176.reuse, R182, R8 ;  /* 0x000000b6b008723c */ /* 0x040fe20000041808 */
[----:B------:R-:W-:Y:S07]  /*7a20*/  LDSM.16.M88.4 R180, [R216+0x9000] ;  /* 0x00900000d8b4783b */ /* 0x000fee0000000200 */
[C---:B------:R-:W-:Y:S01]  /*7a30*/  HMMA.16816.F32.BF16 R12, R176.reuse, R184, R12 ;  /* 0x000000b8b00c723c */ /* 0x040fe2000004180c */
[----:B------:R-:W-:Y:S07]  /*7a40*/  LDSM.16.M88.4 R196, [R216+0xb000] ;  /* 0x00b00000d8c4783b */ /* 0x000fee0000000200 */
[C---:B------:R-:W-:Y:S01]  /*7a50*/  HMMA.16816.F32.BF16 R16, R176.reuse, R186, R16 ;  /* 0x000000bab010723c */ /* 0x040fe20000041810 */
[----:B------:R-:W-:Y:S07]  /*7a60*/  LDSM.16.M88.4 R184, [R216+0x9800] ;  /* 0x00980000d8b8783b */ /* 0x000fee0000000200 */
[C---:B----4-:R-:W-:Y:S01]  /*7a70*/  HMMA.16816.F32.BF16 R20, R176.reuse, R136, R20 ;  /* 0x00000088b014723c */ /* 0x050fe20000041814 */
[----:B------:R-:W-:Y:S07]  /*7a80*/  LDSM.16.M88.4 R204, [R214+0x8000] ;  /* 0x00800000d6cc783b */ /* 0x000fee0000000200 */
[C---:B------:R-:W-:Y:S01]  /*7a90*/  HMMA.16816.F32.BF16 R24, R176.reuse, R138, R24 ;  /* 0x0000008ab018723c */ /* 0x040fe20000041818 */
[----:B------:R-:W4:Y:S07]  /*7aa0*/  LDSM.16.M88.4 R136, [R216+0x5800] ;  /* 0x00580000d888783b */ /* 0x000f2e0000000200 */
[C---:B-1----:R-:W-:Y:S08]  /*7ab0*/  HMMA.16816.F32.BF16 R28, R176.reuse, R132, R28 ;  /* 0x00000084b01c723c */ /* 0x042ff0000004181c */
[C---:B------:R-:W-:Y:S01]  /*7ac0*/  HMMA.16816.F32.BF16 R32, R176.reuse, R134, R32 ;  /* 0x00000086b020723c */ /* 0x040fe20000041820 */
[----:B------:R-:W1:Y:S07]  /*7ad0*/  LDSM.16.M88.4 R132, [R216+0x6000] ;  /* 0x00600000d884783b */ /* 0x000e6e0000000200 */
[C---:B------:R-:W-:Y:S08]  /*7ae0*/  HMMA.16816.F32.BF16 R36, R176.reuse, R144, R36 ;  /* 0x00000090b024723c */ /* 0x040ff00000041824 */
        /* <DEDUP_REMOVED lines=8> */
[C---:B------:R-:W-:Y:S08]  /*7b70*/  HMMA.16816.F32.BF16 R60, R176.reuse, R156, R60 ;  /* 0x0000009cb03c723c */ /* 0x040ff0000004183c */
[----:B------:R-:W-:Y:S01]  /*7b80*/  HMMA.16816.F32.BF16 R64, R176, R158, R64 ;  /* 0x0000009eb040723c */ /* 0x000fe20000041840 */
[----:B------:R-:W-:Y:S07]  /*7b90*/  LDSM.16.M88.4 R156, [R214+0x4800] ;  /* 0x00480000d69c783b */ /* 0x000fee0000000200 */
[C---:B------:R-:W-:Y:S01]  /*7ba0*/  HMMA.16816.F32.BF16 R4, R160.reuse, R164, R4 ;  /* 0x000000a4a004723c */ /* 0x040fe20000041804 */
[----:B------:R-:W-:Y:S07]  /*7bb0*/  LDSM.16.M88.4 R176, [R190+0xb800] ;  /* 0x00b80000beb0783b */ /* 0x000fee0000000200 */
[C---:B------:R-:W-:Y:S01]  /*7bc0*/  HMMA.16816.F32.BF16 R8, R160.reuse, R166, R8 ;  /* 0x000000a6a008723c */ /* 0x040fe20000041808 */
[----:B------:R-:W-:Y:S07]  /*7bd0*/  LDSM.16.M88.4 R164, [R214+0x5000] ;  /* 0x00500000d6a4783b */ /* 0x000fee0000000200 */
[C---:B------:R-:W-:Y:S08]  /*7be0*/  HMMA.16816.F32.BF16 R12, R160.reuse, R168, R12 ;  /* 0x000000a8a00c723c */ /* 0x040ff0000004180c */
[C---:B------:R-:W-:Y:S01]  /*7bf0*/  HMMA.16816.F32.BF16 R16, R160.reuse, R170, R16 ;  /* 0x000000aaa010723c */ /* 0x040fe20000041810 */
[----:B------:R-:W-:Y:S07]  /*7c00*/  LDSM.16.M88.4 R168, [R214+0x5800] ;  /* 0x00580000d6a8783b */ /* 0x000fee0000000200 */
[C---:B---3--:R-:W-:Y:S08]  /*7c10*/  HMMA.16816.F32.BF16 R20, R160.reuse, R172, R20 ;  /* 0x000000aca014723c */ /* 0x048ff00000041814 */
[C---:B------:R-:W-:Y:S01]  /*7c20*/  HMMA.16816.F32.BF16 R24, R160.reuse, R174, R24 ;  /* 0x000000aea018723c */ /* 0x040fe20000041818 */
[----:B------:R-:W-:Y:S07]  /*7c30*/  LDSM.16.M88.4 R172, [R214+0x6000] ;  /* 0x00600000d6ac783b */ /* 0x000fee0000000200 */
[C---:B----4-:R-:W-:Y:S08]  /*7c40*/  HMMA.16816.F32.BF16 R28, R160.reuse, R136, R28 ;  /* 0x00000088a01c723c */ /* 0x050ff0000004181c */
[C---:B------:R-:W-:Y:S01]  /*7c50*/  HMMA.16816.F32.BF16 R32, R160.reuse, R138, R32 ;  /* 0x0000008aa020723c */ /* 0x040fe20000041820 */
[----:B------:R-:W3:Y:S07]  /*7c60*/  LDSM.16.M88.4 R136, [R216+0x7800] ;  /* 0x00780000d888783b */ /* 0x000eee0000000200 */
[C---:B-1----:R-:W-:Y:S08]  /*7c70*/  HMMA.16816.F32.BF16 R36, R160.reuse, R132, R36 ;  /* 0x00000084a024723c */ /* 0x042ff00000041824 */
[C---:B------:R-:W-:Y:S01]  /*7c80*/  HMMA.16816.F32.BF16 R40, R160.reuse, R134, R40 ;  /* 0x00000086a028723c */ /* 0x040fe20000041828 */
[----:B------:R-:W1:Y:S07]  /*7c90*/  LDSM.16.M88.4 R132, [R201] ;  /* 0x00000000c984783b */ /* 0x000e6e0000000200 */
[C---:B-----5:R-:W-:Y:S08]  /*7ca0*/  HMMA.16816.F32.BF16 R44, R160.reuse, R144, R44 ;  /* 0x00000090a02c723c */ /* 0x060ff0000004182c */
[C---:B------:R-:W-:Y:S01]  /*7cb0*/  HMMA.16816.F32.BF16 R48, R160.reuse, R146, R48 ;  /* 0x00000092a030723c */ /* 0x040fe20000041830 */
[----:B------:R-:W4:Y:S07]  /*7cc0*/  LDSM.16.M88.4 R144, [R214+0x6800] ;  /* 0x00680000d690783b */ /* 0x000f2e0000000200 */
[C---:B------:R-:W-:Y:S08]  /*7cd0*/  HMMA.16816.F32.BF16 R52, R160.reuse, R148, R52 ;  /* 0x00000094a034723c */ /* 0x040ff00000041834 */
[C---:B------:R-:W-:Y:S01]  /*7ce0*/  HMMA.16816.F32.BF16 R56, R160.reuse, R150, R56 ;  /* 0x00000096a038723c */ /* 0x040fe20000041838 */
[----:B------:R-:W5:Y:S07]  /*7cf0*/  LDSM.16.M88.4 R148, [R214+0x7000] ;  /* 0x00700000d694783b */ /* 0x000f6e0000000200 */
[C---:B---3--:R-:W-:Y:S08]  /*7d00*/  HMMA.16816.F32.BF16 R60, R160.reuse, R136, R60 ;  /* 0x00000088a03c723c */ /* 0x048ff0000004183c */
[----:B------:R-:W-:Y:S01]  /*7d10*/  HMMA.16816.F32.BF16 R64, R160, R138, R64 ;  /* 0x0000008aa040723c */ /* 0x000fe20000041840 */
[----:B------:R-:W3:Y:S07]  /*7d20*/  LDSM.16.M88.4 R136, [R214+0x7800] ;  /* 0x00780000d688783b */ /* 0x000eee0000000200 */
[C---:B-1----:R-:W-:Y:S01]  /*7d30*/  HMMA.16816.F32.BF16 R4, R132.reuse, R152, R4 ;  /* 0x000000988404723c */ /* 0x042fe20000041804 */
[----:B------:R-:W-:Y:S07]  /*7d40*/  LDSM.16.M88.4 R160, [R190+0x8800] ;  /* 0x00880000bea0783b */ /* 0x000fee0000000200 */
[C---:B------:R-:W-:Y:S01]  /*7d50*/  HMMA.16816.F32.BF16 R8, R132.reuse, R154, R8 ;  /* 0x0000009a8408723c */ /* 0x040fe20000041808 */
[----:B------:R-:W-:Y:S07]  /*7d60*/  LDSM.16.M88.4 R152, [R192+0x2000] ;  /* 0x00200000c098783b */ /* 0x000fee0000000200 */
[C---:B------:R-:W-:Y:S01]  /*7d70*/  HMMA.16816.F32.BF16 R12, R132.reuse, R156, R12 ;  /* 0x0000009c840c723c */ /* 0x040fe2000004180c */
[----:B------:R-:W-:Y:S07]  /*7d80*/  LDSM.16.M88.4 R192, [R216+0xa800] ;  /* 0x00a80000d8c0783b */ /* 0x000fee0000000200 */
[C---:B------:R-:W-:Y:S01]  /*7d90*/  HMMA.16816.F32.BF16 R16, R132.reuse, R158, R16 ;  /* 0x0000009e8410723c */ /* 0x040fe20000041810 */
[----:B------:R-:W1:Y:S07]  /*7da0*/  LDSM.16.M88.4 R156, [R190+0x8000] ;  /* 0x00800000be9c783b */ /* 0x000e6e0000000200 */
        /* <DEDUP_REMOVED lines=9> */
[C---:B----4-:R-:W-:Y:S08]  /*7e40*/  HMMA.16816.F32.BF16 R44, R132.reuse, R144, R44 ;  /* 0x00000090842c723c */ /* 0x050ff0000004182c */
[C---:B------:R-:W-:Y:S01]  /*7e50*/  HMMA.16816.F32.BF16 R48, R132.reuse, R146, R48 ;  /* 0x000000928430723c */ /* 0x040fe20000041830 */
[----:B------:R-:W4:Y:S07]  /*7e60*/  LDSM.16.M88.4 R144, [R190+0x9000] ;  /* 0x00900000be90783b */ /* 0x000f2e0000000200 */
[C---:B-----5:R-:W-:Y:S08]  /*7e70*/  HMMA.16816.F32.BF16 R52, R132.reuse, R148, R52 ;  /* 0x000000948434723c */ /* 0x060ff00000041834 */
[C---:B------:R-:W-:Y:S01]  /*7e80*/  HMMA.16816.F32.BF16 R56, R132.reuse, R150, R56 ;  /* 0x000000968438723c */ /* 0x040fe20000041838 */
[----:B------:R-:W5:Y:S07]  /*7e90*/  LDSM.16.M88.4 R148, [R190+0x9800] ;  /* 0x00980000be94783b */ /* 0x000f6e0000000200 */
[C---:B---3--:R-:W-:Y:S08]  /*7ea0*/  HMMA.16816.F32.BF16 R60, R132.reuse, R136, R60 ;  /* 0x00000088843c723c */ /* 0x048ff0000004183c */
[----:B------:R-:W-:Y:S01]  /*7eb0*/  HMMA.16816.F32.BF16 R64, R132, R138, R64 ;  /* 0x0000008a8440723c */ /* 0x000fe20000041840 */
[----:B------:R-:W-:Y:S07]  /*7ec0*/  LDSM.16.M88.4 R132, [R188+0x2000] ;  /* 0x00200000bc84783b */ /* 0x000fee0000000200 */
[C---:B-1----:R-:W-:Y:S01]  /*7ed0*/  HMMA.16816.F32.BF16 R4, R152.reuse, R156, R4 ;  /* 0x0000009c9804723c */ /* 0x042fe20000041804 */
[----:B------:R-:W1:Y:S07]  /*7ee0*/  LDSM.16.M88.4 R136, [R200+0x8000] ;  /* 0x00800000c888783b */ /* 0x000e6e0000000200 */
[C---:B------:R-:W-:Y:S01]  /*7ef0*/  HMMA.16816.F32.BF16 R8, R152.reuse, R158, R8 ;  /* 0x0000009e9808723c */ /* 0x040fe20000041808 */
[----:B------:R-:W3:Y:S07]  /*7f00*/  LDSM.16.M88.4 R156, [R200+0x8800] ;  /* 0x00880000c89c783b */ /* 0x000eee0000000200 */
[C---:B------:R-:W-:Y:S01]  /*7f10*/  HMMA.16816.F32.BF16 R12, R152.reuse, R160, R12 ;  /* 0x000000a0980c723c */ /* 0x040fe2000004180c */
[----:B------:R-:W-:Y:S07]  /*7f20*/  LDSM.16.M88.4 R188, [R216+0xa000] ;  /* 0x00a00000d8bc783b */ /* 0x000fee0000000200 */
        /* <DEDUP_REMOVED lines=19> */
[----:B------:R-:W2:Y:S07]  /*8060*/  LDSM.16.M88.4 R152, [R200+0xa000] ;  /* 0x00a00000c898783b */ /* 0x000eae0000000200 */
[C---:B-1----:R-:W-:Y:S01]  /*8070*/  HMMA.16816.F32.BF16 R4, R132.reuse, R136, R4 ;  /* 0x000000888404723c */ /* 0x042fe20000041804 */
[----:B------:R-:W1:Y:S07]  /*8080*/  LDSM.16.M88.4 R176, [R216+0x8000] ;  /* 0x00800000d8b0783b */ /* 0x000e6e0000000200 */
[C---:B------:R-:W-:Y:S01]  /*8090*/  HMMA.16816.F32.BF16 R8, R132.reuse, R138, R8 ;  /* 0x0000008a8408723c */ /* 0x040fe20000041808 */
[----:B------:R-:W1:Y:S07]  /*80a0*/  LDSM.16.M88.4 R136, [R216+0x8800] ;  /* 0x00880000d888783b */ /* 0x000e6e0000000200 */
[C---:B---3--:R-:W-:Y:S01]  /*80b0*/  HMMA.16816.F32.BF16 R12, R132.reuse, R156, R12 ;  /* 0x0000009c840c723c */ /* 0x048fe2000004180c */
[----:B------:R-:W-:Y:S07]  /*80c0*/  LDSM.16.M88.4 R200, [R201+0x2000] ;  /* 0x00200000c9c8783b */ /* 0x000fee0000000200 */
[C---:B------:R-:W-:Y:S01]  /*80d0*/  HMMA.16816.F32.BF16 R16, R132.reuse, R158, R16 ;  /* 0x0000009e8410723c */ /* 0x040fe20000041810 */
[----:B------:R-:W3:Y:S07]  /*80e0*/  LDSM.16.M88.4 R156, [R216+0xb800] ;  /* 0x00b80000d89c783b */ /* 0x000eee0000000200 */
[C---:B----4-:R-:W-:Y:S08]  /*80f0*/  HMMA.16816.F32.BF16 R20, R132.reuse, R144, R20 ;  /* 0x000000908414723c */ /* 0x050ff00000041814 */
[C---:B------:R-:W-:Y:S08]  /*8100*/  HMMA.16816.F32.BF16 R24, R132.reuse, R146, R24 ;  /* 0x000000928418723c */ /* 0x040ff00000041818 */
[C---:B-----5:R-:W-:Y:S08]  /*8110*/  HMMA.16816.F32.BF16 R28, R132.reuse, R148, R28 ;  /* 0x00000094841c723c */ /* 0x060ff0000004181c */
[C---:B------:R-:W-:Y:S08]  /*8120*/  HMMA.16816.F32.BF16 R32, R132.reuse, R150, R32 ;  /* 0x000000968420723c */ /* 0x040ff00000041820 */
[C---:B--2---:R-:W-:Y:S08]  /*8130*/  HMMA.16816.F32.BF16 R36, R132.reuse, R152, R36 ;  /* 0x000000988424723c */ /* 0x044ff00000041824 */
[C---:B------:R-:W-:Y:S08]  /*8140*/  HMMA.16816.F32.BF16 R40, R132.reuse, R154, R40 ;  /* 0x0000009a8428723c */ /* 0x040ff00000041828 */
[C---:B------:R-:W-:Y:S08]  /*8150*/  HMMA.16816.F32.BF16 R44, R132.reuse, R160, R44 ;  /* 0x000000a0842c723c */ /* 0x040ff0000004182c */
[C---:B------:R-:W-:Y:S08]  /*8160*/  HMMA.16816.F32.BF16 R48, R132.reuse, R162, R48 ;  /* 0x000000a28430723c */ /* 0x040ff00000041830 */
[C---:B------:R-:W-:Y:S08]  /*8170*/  HMMA.16816.F32.BF16 R52, R132.reuse, R164, R52 ;  /* 0x000000a48434723c */ /* 0x040ff00000041834 */
[C---:B------:R-:W-:Y:S08]  /*8180*/  HMMA.16816.F32.BF16 R56, R132.reuse, R166, R56 ;  /* 0x000000a68438723c */ /* 0x040ff00000041838 */
[C---:B------:R-:W-:Y:S08]  /*8190*/  HMMA.16816.F32.BF16 R60, R132.reuse, R168, R60 ;  /* 0x000000a8843c723c */ /* 0x040ff0000004183c */
[----:B------:R-:W-:Y:S01]  /*81a0*/  HMMA.16816.F32.BF16 R64, R132, R170, R64 ;  /* 0x000000aa8440723c */ /* 0x000fe20000041840 */
[----:B------:R-:W2:Y:S07]  /*81b0*/  LDSM.16.M88.4 R132, [R214+0x8800] ;  /* 0x00880000d684783b */ /* 0x000eae0000000200 */
[C---:B-1----:R-:W-:Y:S08]  /*81c0*/  HMMA.16816.F32.BF16 R4, R172.reuse, R176, R4 ;  /* 0x000000b0ac04723c */ /* 0x042ff00000041804 */
[C---:B------:R-:W-:Y:S08]  /*81d0*/  HMMA.16816.F32.BF16 R8, R172.reuse, R178, R8 ;  /* 0x000000b2ac08723c */ /* 0x040ff00000041808 */
[C---:B------:R-:W-:Y:S08]  /*81e0*/  HMMA.16816.F32.BF16 R12, R172.reuse, R136, R12 ;  /* 0x00000088ac0c723c */ /* 0x040ff0000004180c */
[C---:B------:R-:W-:Y:S01]  /*81f0*/  HMMA.16816.F32.BF16 R16, R172.reuse, R138, R16 ;  /* 0x0000008aac10723c */ /* 0x040fe20000041810 */
[----:B------:R-:W1:Y:S07]  /*8200*/  LDSM.16.M88.4 R136, [R214+0x9000] ;  /* 0x00900000d688783b */ /* 0x000e6e0000000200 */
        /* <DEDUP_REMOVED lines=10> */
[C---:B---3--:R-:W-:Y:S08]  /*82b0*/  HMMA.16816.F32.BF16 R60, R172.reuse, R156, R60 ;  /* 0x0000009cac3c723c */ /* 0x048ff0000004183c */
[----:B------:R-:W-:Y:S08]  /*82c0*/  HMMA.16816.F32.BF16 R64, R172, R158, R64 ;  /* 0x0000009eac40723c */ /* 0x000ff00000041840 */
[C---:B------:R-:W-:Y:S08]  /*82d0*/  HMMA.16816.F32.BF16 R4, R200.reuse, R204, R4 ;  /* 0x000000ccc804723c */ /* 0x040ff00000041804 */
[C---:B------:R-:W-:Y:S08]  /*82e0*/  HMMA.16816.F32.BF16 R8, R200.reuse, R206, R8 ;  /* 0x000000cec808723c */ /* 0x040ff00000041808 */
[C---:B--2---:R-:W-:Y:S03]  /*82f0*/  HMMA.16816.F32.BF16 R12, R200.reuse, R132, R12 ;  /* 0x00000084c80c723c */ /* 0x044fe6000004180c */
[-C--:B------:R-:W-:Y:S01]  /*8300*/  FMUL.FTZ R189, R4, R223.reuse ;  /* 0x000000df04bd7220 */ /* 0x080fe20000410000 */
[-C--:B------:R-:W-:Y:S01]  /*8310*/  FMUL.FTZ R196, R7, R223.reuse ;  /* 0x000000df07c47220 */ /* 0x080fe20000410000 */
[-C--:B------:R-:W-:Y:S01]  /*8320*/  FMUL.FTZ R194, R5, R223.reuse ;  /* 0x000000df05c27220 */ /* 0x080fe20000410000 */
[-C--:B------:R-:W-:Y:S01]  /*8330*/  FMUL.FTZ R193, R6, R223.reuse ;  /* 0x000000df06c17220 */ /* 0x080fe20000410000 */
[----:B------:R2:W3:Y:S01]  /*8340*/  MUFU.TANH R150, R189 ;  /* 0x000000bd00967308 */ /* 0x0004e20000002400 */
[C---:B------:R-:W-:Y:S03]  /*8350*/  HMMA.16816.F32.BF16 R16, R200.reuse, R134, R16 ;  /* 0x00000086c810723c */ /* 0x040fe60000041810 */
[-C--:B------:R-:W-:Y:S01]  /*8360*/  FMUL.FTZ R195, R9, R223.reuse ;  /* 0x000000df09c37220 */ /* 0x080fe20000410000 */
[-C--:B------:R-:W-:Y:S05]  /*8370*/  FMUL.FTZ R191, R8, R223.reuse ;  /* 0x000000df08bf7220 */ /* 0x080fea0000410000 */
[----:B------:R4:W3:Y:S01]  /*8380*/  MUFU.TANH R7, R196 ;  /* 0x000000c400077308 */ /* 0x0008e20000002400 */
[C---:B-1----:R-:W-:Y:S03]  /*8390*/  HMMA.16816.F32.BF16 R20, R200.reuse, R136, R20 ;  /* 0x00000088c814723c */ /* 0x042fe60000041814 */
[-C--:B------:R-:W-:Y:S06]  /*83a0*/  FMUL.FTZ R197, R13, R223.reuse ;  /* 0x000000df0dc57220 */ /* 0x080fec0000410000 */
[----:B------:R1:W1:Y:S01]  /*83b0*/  MUFU.TANH R147, R195 ;  /* 0x000000c300937308 */ /* 0x0002620000002400 */
[C---:B------:R-:W-:Y:S03]  /*83c0*/  HMMA.16816.F32.BF16 R24, R200.reuse, R138, R24 ;  /* 0x0000008ac818723c */ /* 0x040fe60000041818 */
[-C--:B--2---:R-:W-:Y:S01]  /*83d0*/  FMUL.FTZ R189, R12, R223.reuse ;  /* 0x000000df0cbd7220 */ /* 0x084fe20000410000 */
[-C--:B------:R-:W-:Y:S01]  /*83e0*/  FMUL.FTZ R17, R17, R223.reuse ;  /* 0x000000df11117220 */ /* 0x080fe20000410000 */
[-C--:B------:R-:W-:Y:S01]  /*83f0*/  FMUL.FTZ R18, R18, R223.reuse ;  /* 0x000000df12127220 */ /* 0x080fe20000410000 */
[-C--:B------:R-:W-:Y:S03]  /*8400*/  FMUL.FTZ R19, R19, R223.reuse ;  /* 0x000000df13137220 */ /* 0x080fe60000410000 */
[----:B------:R2:W2:Y:S01]  /*8410*/  MUFU.TANH R145, R191 ;  /* 0x000000bf00917308 */ /* 0x0004a20000002400 */
[-C--:B----4-:R-:W-:Y:S01]  /*8420*/  FMUL.FTZ R196, R14, R223.reuse ;  /* 0x000000df0ec47220 */ /* 0x090fe20000410000 */
[-C--:B------:R-:W-:Y:S01]  /*8430*/  FMUL.FTZ R20, R20, R223.reuse ;  /* 0x000000df14147220 */ /* 0x080fe20000410000 */
[-C--:B------:R-:W-:Y:S01]  /*8440*/  FMUL.FTZ R136, R21, R223.reuse ;  /* 0x000000df15887220 */ /* 0x080fe20000410000 */
[-C--:B------:R-:W-:Y:S01]  /*8450*/  FMUL.FTZ R22, R22, R223.reuse ;  /* 0x000000df16167220 */ /* 0x080fe20000410000 */
[-C--:B------:R-:W-:Y:S05]  /*8460*/  FMUL.FTZ R23, R23, R223.reuse ;  /* 0x000000df17177220 */ /* 0x080fea0000410000 */
[----:B------:R-:W4:Y:S01]  /*8470*/  MUFU.TANH R182, R17 ;  /* 0x0000001100b67308 */ /* 0x000f220000002400 */
[-C--:B-1----:R-:W-:Y:S02]  /*8480*/  FMUL.FTZ R195, R15, R223.reuse ;  /* 0x000000df0fc37220 */ /* 0x082fe40000410000 */
[----:B------:R-:W1:Y:S01]  /*8490*/  LDSM.16.M88.4 R12, [R214+0x9800] ;  /* 0x00980000d60c783b */ /* 0x000e620000000200 */
[-C--:B------:R-:W-:Y:S01]  /*84a0*/  FMUL.FTZ R21, R24, R223.reuse ;  /* 0x000000df18157220 */ /* 0x080fe20000410000 */
[-C--:B------:R-:W-:Y:S01]  /*84b0*/  FMUL.FTZ R25, R25, R223.reuse ;  /* 0x000000df19197220 */ /* 0x080fe20000410000 */
[-C--:B------:R-:W-:Y:S04]  /*84c0*/  FMUL.FTZ R26, R26, R223.reuse ;  /* 0x000000df1a1a7220 */ /* 0x080fe80000410000 */
[----:B------:R-:W1:Y:S01]  /*84d0*/  MUFU.TANH R174, R18 ;  /* 0x0000001200ae7308 */ /* 0x000e620000002400 */
[-C--:B------:R-:W-:Y:S01]  /*84e0*/  FMUL.FTZ R27, R27, R223.reuse ;  /* 0x000000df1b1b7220 */ /* 0x080fe20000410000 */
[-C--:B--2---:R-:W-:Y:S08]  /*84f0*/  FMUL.FTZ R191, R16, R223.reuse ;  /* 0x000000df10bf7220 */ /* 0x084ff00000410000 */
[----:B------:R2:W1:Y:S10]  /*8500*/  MUFU.TANH R170, R19 ;  /* 0x0000001300aa7308 */ /* 0x0004740000002400 */
[----:B------:R5:W1:Y:S10]  /*8510*/  MUFU.TANH R151, R194 ;  /* 0x000000c200977308 */ /* 0x000a740000002400 */
[----:B------:R3:W3:Y:S01]  /*8520*/  MUFU.TANH R149, R193 ;  /* 0x000000c100957308 */ /* 0x0006e20000002400 */
[----:B--2---:R-:W2:Y:S09]  /*8530*/  LDSM.16.M88.4 R16, [R214+0xa000] ;  /* 0x00a00000d610783b */ /* 0x004eb20000000200 */
[----:B------:R-:W2:Y:S01]  /*8540*/  MUFU.TANH R186, R196 ;  /* 0x000000c400ba7308 */ /* 0x000ea20000002400 */
[-C--:B-----5:R-:W-:Y:S01]  /*8550*/  FMUL.FTZ R194, R10, R223.reuse ;  /* 0x000000df0ac27220 */ /* 0x0a0fe20000410000 */
[C---:B-1----:R-:W-:Y:S08]  /*8560*/  HMMA.16816.F32.BF16 R28, R200.reuse, R12, R28 ;  /* 0x0000000cc81c723c */ /* 0x042ff0000004181c */
[----:B------:R-:W1:Y:S01]  /*8570*/  MUFU.TANH R10, R194 ;  /* 0x000000c2000a7308 */ /* 0x000e620000002400 */
[-C--:B---3--:R-:W-:Y:S01]  /*8580*/  FMUL.FTZ R193, R11, R223.reuse ;  /* 0x000000df0bc17220 */ /* 0x088fe20000410000 */
[C---:B------:R-:W-:Y:S01]  /*8590*/  HMMA.16816.F32.BF16 R32, R200.reuse, R14, R32 ;  /* 0x0000000ec820723c */ /* 0x040fe20000041820 */
[----:B------:R-:W3:Y:S07]  /*85a0*/  LDSM.16.M88.4 R12, [R214+0xa800] ;  /* 0x00a80000d60c783b */ /* 0x000eee0000000200 */
[----:B------:R5:W1:Y:S01]  /*85b0*/  MUFU.TANH R163, R20 ;  /* 0x0000001400a37308 */ /* 0x000a620000002400 */
[-C--:B------:R-:W-:Y:S09]  /*85c0*/  FMUL.FTZ R28, R28, R223.reuse ;  /* 0x000000df1c1c7220 */ /* 0x080ff20000410000 */
[----:B------:R1:W1:Y:S01]  /*85d0*/  MUFU.TANH R9, R193 ;  /* 0x000000c100097308 */ /* 0x0002620000002400 */
[-C--:B------:R-:W-:Y:S01]  /*85e0*/  FMUL.FTZ R29, R29, R223.reuse ;  /* 0x000000df1d1d7220 */ /* 0x080fe20000410000 */
[-C--:B------:R-:W-:Y:S01]  /*85f0*/  FMUL.FTZ R30, R30, R223.reuse ;  /* 0x000000df1e1e7220 */ /* 0x080fe20000410000 */
[-C--:B------:R-:W-:Y:S01]  /*8600*/  FMUL.FTZ R31, R31, R223.reuse ;  /* 0x000000df1f1f7220 */ /* 0x080fe20000410000 */
[-C--:B------:R-:W-:Y:S06]  /*8610*/  FMUL.FTZ R248, R32, R223.reuse ;  /* 0x000000df20f87220 */ /* 0x080fec0000410000 */
[----:B------:R1:W1:Y:S01]  /*8620*/  MUFU.TANH R192, R189 ;  /* 0x000000bd00c07308 */ /* 0x0002620000002400 */
[-C--:B------:R-:W-:Y:S01]  /*8630*/  FMUL.FTZ R33, R33, R223.reuse ;  /* 0x000000df21217220 */ /* 0x080fe20000410000 */
[C---:B--2---:R-:W-:Y:S03]  /*8640*/  HMMA.16816.F32.BF16 R36, R200.reuse, R16, R36 ;  /* 0x00000010c824723c */ /* 0x044fe60000041824 */
[-C--:B------:R-:W-:Y:S01]  /*8650*/  FMUL.FTZ R34, R34, R223.reuse ;  /* 0x000000df22227220 */ /* 0x080fe20000410000 */
[-C--:B------:R-:W-:Y:S04]  /*8660*/  FMUL.FTZ R35, R35, R223.reuse ;  /* 0x000000df23237220 */ /* 0x080fe80000410000 */
[----:B------:R2:W1:Y:S01]  /*8670*/  MUFU.TANH R188, R197 ;  /* 0x000000c500bc7308 */ /* 0x0004620000002400 */
[C---:B------:R-:W-:Y:S01]  /*8680*/  HMMA.16816.F32.BF16 R40, R200.reuse, R18, R40 ;  /* 0x00000012c828723c */ /* 0x040fe20000041828 */
[----:B------:R-:W4:Y:S08]  /*8690*/  LDSM.16.M88.4 R16, [R214+0xb000] ;  /* 0x00b00000d610783b */ /* 0x000f300000000200 */
[----:B------:R2:W1:Y:S01]  /*86a0*/  MUFU.TANH R166, R195 ;  /* 0x000000c300a67308 */ /* 0x0004620000002400 */
[C---:B---3--:R-:W-:Y:S09]  /*86b0*/  HMMA.16816.F32.BF16 R44, R200.reuse, R12, R44 ;  /* 0x0000000cc82c723c */ /* 0x048ff2000004182c */
[----:B------:R2:W3:Y:S01]  /*86c0*/  MUFU.TANH R178, R191 ;  /* 0x000000bf00b27308 */ /* 0x0004e20000002400 */
[-C--:B------:R-:W-:Y:S01]  /*86d0*/  FMUL.FTZ R36, R36, R223.reuse ;  /* 0x000000df24247220 */ /* 0x080fe20000410000 */
[-C--:B------:R-:W-:Y:S01]  /*86e0*/  FMUL.FTZ R37, R37, R223.reuse ;  /* 0x000000df25257220 */ /* 0x080fe20000410000 */
[-C--:B------:R-:W-:Y:S01]  /*86f0*/  FMUL.FTZ R38, R38, R223.reuse ;  /* 0x000000df26267220 */ /* 0x080fe20000410000 */
[-C--:B------:R-:W-:Y:S01]  /*8700*/  FMUL.FTZ R39, R39, R223.reuse ;  /* 0x000000df27277220 */ /* 0x080fe20000410000 */
[C---:B------:R-:W-:Y:S01]  /*8710*/  HMMA.16816.F32.BF16 R48, R200.reuse, R14, R48 ;  /* 0x0000000ec830723c */ /* 0x040fe20000041830 */
[----:B------:R-:W1:Y:S01]  /*8720*/  LDSM.16.M88.4 R12, [R214+0xb800] ;  /* 0x00b80000d60c783b */ /* 0x000e620000000200 */
[----:B------:R-:W-:Y:S04]  /*8730*/  DEPBAR.LE SB0, 0x0 ;  /* 0x000080000000791a */ /* 0x000fe80000000000 */
[----:B------:R2:W1:Y:S01]  /*8740*/  MUFU.TANH R158, R136 ;  /* 0x00000088009e7308 */ /* 0x0004620000002400 */
[-C--:B------:R-:W-:Y:S01]  /*8750*/  FMUL.FTZ R240, R40, R223.reuse ;  /* 0x000000df28f07220 */ /* 0x080fe20000410000 */
[-C--:B------:R-:W-:Y:S01]  /*8760*/  FMUL.FTZ R41, R41, R223.reuse ;  /* 0x000000df29297220 */ /* 0x080fe20000410000 */
[-C--:B------:R-:W-:Y:S01]  /*8770*/  FMUL.FTZ R42, R42, R223.reuse ;  /* 0x000000df2a2a7220 */ /* 0x080fe20000410000 */
[-C--:B------:R-:W-:Y:S01]  /*8780*/  FMUL.FTZ R43, R43, R223.reuse ;  /* 0x000000df2b2b7220 */ /* 0x080fe20000410000 */
[-C--:B-----5:R-:W-:Y:S01]  /*8790*/  FMUL.FTZ R20, R44, R223.reuse ;  /* 0x000000df2c147220 */ /* 0x0a0fe20000410000 */
[-C--:B------:R-:W-:Y:S01]  /*87a0*/  FMUL.FTZ R45, R45, R223.reuse ;  /* 0x000000df2d2d7220 */ /* 0x080fe20000410000 */
[-C--:B------:R-:W-:Y:S03]  /*87b0*/  FMUL.FTZ R46, R46, R223.reuse ;  /* 0x000000df2e2e7220 */ /* 0x080fe60000410000 */
[----:B------:R2:W1:Y:S01]  /*87c0*/  MUFU.TANH R167, R22 ;  /* 0x0000001600a77308 */ /* 0x0004620000002400 */
[----:B------:R-:W-:Y:S01]  /*87d0*/  BAR.SYNC.DEFER_BLOCKING 0x0 ;  /* 0x0000000000007b1d */ /* 0x000fe20000010000 */
[-C--:B------:R-:W-:Y:S01]  /*87e0*/  FMUL.FTZ R47, R47, R223.reuse ;  /* 0x000000df2f2f7220 */ /* 0x080fe20000410000 */
[-C--:B------:R-:W-:Y:S01]  /*87f0*/  FMUL.FTZ R204, R48, R223.reuse ;  /* 0x000000df30cc7220 */ /* 0x080fe20000410000 */
[-C--:B------:R-:W-:Y:S01]  /*8800*/  FMUL.FTZ R49, R49, R223.reuse ;  /* 0x000000df31317220 */ /* 0x080fe20000410000 */
[-C--:B------:R-:W-:Y:S05]  /*8810*/  FMUL.FTZ R50, R50, R223.reuse ;  /* 0x000000df32327220 */ /* 0x080fea0000410000 */
[----:B------:R2:W1:Y:S01]  /*8820*/  MUFU.TANH R161, R23 ;  /* 0x0000001700a17308 */ /* 0x0004620000002400 */
[C---:B----4-:R-:W-:Y:S05]  /*8830*/  HMMA.16816.F32.BF16 R52, R200.reuse, R16, R52 ;  /* 0x00000010c834723c */ /* 0x050fea0000041834 */
[-C--:B------:R-:W-:Y:S04]  /*8840*/  FMUL.FTZ R51, R51, R223.reuse ;  /* 0x000000df33337220 */ /* 0x080fe80000410000 */
[----:B------:R2:W4:Y:S01]  /*8850*/  MUFU.TANH R162, R21 ;  /* 0x0000001500a27308 */ /* 0x0005220000002400 */
[C---:B------:R-:W-:Y:S09]  /*8860*/  HMMA.16816.F32.BF16 R56, R200.reuse, R18, R56 ;  /* 0x00000012c838723c */ /* 0x040ff20000041838 */
[----:B------:R2:W2:Y:S01]  /*8870*/  MUFU.TANH R187, R25 ;  /* 0x0000001900bb7308 */ /* 0x0004a20000002400 */
[C---:B-1----:R-:W-:Y:S03]  /*8880*/  HMMA.16816.F32.BF16 R60, R200.reuse, R12, R60 ;  /* 0x0000000cc83c723c */ /* 0x042fe6000004183c */
[-C--:B------:R-:W-:Y:S01]  /*8890*/  FMUL.FTZ R52, R52, R223.reuse ;  /* 0x000000df34347220 */ /* 0x080fe20000410000 */
[-C--:B------:R-:W-:Y:S05]  /*88a0*/  FMUL.FTZ R53, R53, R223.reuse ;  /* 0x000000df35357220 */ /* 0x080fea0000410000 */
[----:B------:R1:W1:Y:S01]  /*88b0*/  MUFU.TANH R185, R26 ;  /* 0x0000001a00b97308 */ /* 0x0002620000002400 */
[-C--:B------:R-:W-:Y:S01]  /*88c0*/  FMUL.FTZ R54, R54, R223.reuse ;  /* 0x000000df36367220 */ /* 0x080fe20000410000 */
[-C--:B------:R-:W-:Y:S01]  /*88d0*/  FMUL.FTZ R55, R55, R223.reuse ;  /* 0x000000df37377220 */ /* 0x080fe20000410000 */
[----:B------:R-:W-:Y:S03]  /*88e0*/  HMMA.16816.F32.BF16 R64, R200, R14, R64 ;  /* 0x0000000ec840723c */ /* 0x000fe60000041840 */
[-C--:B------:R-:W-:Y:S01]  /*88f0*/  FMUL.FTZ R207, R56, R223.reuse ;  /* 0x000000df38cf7220 */ /* 0x080fe20000410000 */
[-C--:B------:R-:W-:Y:S03]  /*8900*/  FMUL.FTZ R57, R57, R223.reuse ;  /* 0x000000df39397220 */ /* 0x080fe60000410000 */
[----:B------:R1:W1:Y:S01]  /*8910*/  MUFU.TANH R165, R27 ;  /* 0x0000001b00a57308 */ /* 0x0002620000002400 */
[-C--:B------:R-:W-:Y:S01]  /*8920*/  FMUL.FTZ R58, R58, R223.reuse ;  /* 0x000000df3a3a7220 */ /* 0x080fe20000410000 */
[-C--:B------:R-:W-:Y:S01]  /*8930*/  FMUL.FTZ R59, R59, R223.reuse ;  /* 0x000000df3b3b7220 */ /* 0x080fe20000410000 */
[-C--:B------:R-:W-:Y:S01]  /*8940*/  FMUL.FTZ R194, R60, R223.reuse ;  /* 0x000000df3cc27220 */ /* 0x080fe20000410000 */
[-C--:B------:R-:W-:Y:S06]  /*8950*/  FMUL.FTZ R61, R61, R223.reuse ;  /* 0x000000df3d3d7220 */ /* 0x080fec0000410000 */
[----:B------:R1:W1:Y:S01]  /*8960*/  MUFU.TANH R177, R28 ;  /* 0x0000001c00b17308 */ /* 0x0002620000002400 */
[-C--:B------:R-:W-:Y:S01]  /*8970*/  FMUL.FTZ R62, R62, R223.reuse ;  /* 0x000000df3e3e7220 */ /* 0x080fe20000410000 */
[-C--:B------:R-:W-:Y:S01]  /*8980*/  FMUL.FTZ R63, R63, R223.reuse ;  /* 0x000000df3f3f7220 */ /* 0x080fe20000410000 */
[-C--:B------:R-:W-:Y:S01]  /*8990*/  FMUL.FTZ R196, R64, R223.reuse ;  /* 0x000000df40c47220 */ /* 0x080fe20000410000 */
[-C--:B------:R-:W-:Y:S06]  /*89a0*/  FMUL.FTZ R65, R65, R223.reuse ;  /* 0x000000df41417220 */ /* 0x080fec0000410000 */
[----:B------:R1:W1:Y:S01]  /*89b0*/  MUFU.TANH R252, R29 ;  /* 0x0000001d00fc7308 */ /* 0x0002620000002400 */
[-C--:B------:R-:W-:Y:S01]  /*89c0*/  FMUL.FTZ R66, R66, R223.reuse ;  /* 0x000000df42427220 */ /* 0x080fe20000410000 */
[----:B------:R-:W-:Y:S08]  /*89d0*/  FMUL.FTZ R67, R67, R223 ;  /* 0x000000df43437220 */ /* 0x000ff00000410000 */
[----:B------:R1:W1:Y:S10]  /*89e0*/  MUFU.TANH R250, R30 ;  /* 0x0000001e00fa7308 */ /* 0x0002740000002400 */
[----:B------:R1:W1:Y:S10]  /*89f0*/  MUFU.TANH R181, R31 ;  /* 0x0000001f00b57308 */ /* 0x0002740000002400 */
[----:B------:R-:W1:Y:S10]  /*8a00*/  MUFU.TANH R248, R248 ;  /* 0x000000f800f87308 */ /* 0x000e740000002400 */
[----:B------:R1:W1:Y:S10]  /*8a10*/  MUFU.TANH R179, R33 ;  /* 0x0000002100b37308 */ /* 0x0002740000002400 */
[----:B------:R1:W1:Y:S10]  /*8a20*/  MUFU.TANH R246, R34 ;  /* 0x0000002200f67308 */ /* 0x0002740000002400 */
[----:B------:R1:W1:Y:S10]  /*8a30*/  MUFU.TANH R183, R35 ;  /* 0x0000002300b77308 */ /* 0x0002740000002400 */
[----:B------:R1:W1:Y:S10]  /*8a40*/  MUFU.TANH R175, R36 ;  /* 0x0000002400af7308 */ /* 0x0002740000002400 */
[----:B------:R1:W1:Y:S10]  /*8a50*/  MUFU.TANH R244, R37 ;  /* 0x0000002500f47308 */ /* 0x0002740000002400 */
        /* <DEDUP_REMOVED lines=29> */
[----:B------:R1:W1:Y:S01]  /*8c30*/  MUFU.TANH R136, R67 ;  /* 0x0000004300887308 */ /* 0x0002620000002400 */
[----:B--234-:R-:W-:Y:S05]  /*8c40*/  @!P0 BRA `(.L_x_598) ;  /* 0x0000000400c88947 */ /* 0x01cfea0003800000 */
        /* <DEDUP_REMOVED lines=16> */
[----:B------:R-:W-:Y:S01]  /*8d50*/  IABS R6, R14 ;  /* 0x0000000e00067213 */ /* 0x000fe20000000000 */
[----:B-1----:R-:W3:Y:S01]  /*8d60*/  LD.E.64 R20, desc[UR4][R2.64+0x20] ;  /* 0x0000200402147980 */ /* 0x002ee2000c101b00 */
        /* <DEDUP_REMOVED lines=18> */
[----:B------:R-:W-:Y:S04]  /*8e90*/  IMAD.HI.U32 R15, R15, R8, RZ ;  /* 0x000000080f0f7227 */ /* 0x000fe800078e00ff */
        /* <DEDUP_REMOVED lines=40> */
.L_x_600:
[----:B------:R-:W-:Y:S05]  /*9120*/  BSYNC.RECONVERGENT B0 ;  /* 0x0000000000007941 */ /* 0x000fea0003800200 */
.L_x_599:
[----:B------:R-:W-:Y:S01]  /*9130*/  IMAD.MOV.U32 R223, RZ, RZ, R221 ;  /* 0x000000ffffdf7224 */ /* 0x000fe200078e00dd */
[----:B------:R-:W-:Y:S02]  /*9140*/  IADD3 R24, P0, PT, R5, R222, RZ ;  /* 0x000000de05187210 */ /* 0x000fe40007f1e0ff */
[----:B------:R-:W-:Y:S02]  /*9150*/  SHF.L.U64.HI R4, R218, 0x5, R219 ;  /* 0x00000005da047819 */ /* 0x000fe400000102db */
[----:B------:R-:W-:Y:S01]  /*9160*/  @!PT LDS RZ, [RZ] ;  /* 0x00000000fffff984 */ /* 0x000fe20000000800 */
[----:B------:R-:W-:Y:S01]  /*9170*/  @!PT LDS RZ, [RZ] ;  /* 0x00000000fffff984 */ /* 0x000fe20000000800 */
[----:B------:R-:W-:Y:S01]  /*9180*/  @!PT LDS RZ, [RZ] ;  /* 0x00000000fffff984 */ /* 0x000fe20000000800 */
[----:B------:R2:W-:Y:S01]  /*9190*/  LDGSTS.E.BYPASS.LTC128B.128 [R237+0x4000], desc[UR4][R222.64] ;  /* 0x04000000deed7fae */ /* 0x0005e2000b981a04 */
[-C--:B-1----:R-:W-:Y:S02]  /*91a0*/  IADD3 R20, P3, PT, R24, R5.reuse, RZ ;  /* 0x0000000518147210 */ /* 0x082fe40007f7e0ff */
        /* <DEDUP_REMOVED lines=28> */
.L_x_598:
[----:B------:R-:W-:Y:S05]  /*9370*/  BSYNC.RECONVERGENT B1 ;  /* 0x0000000000017941 */ /* 0x000fea0003800200 */
.L_x_597:
[----:B------:R-:W3:Y:S01]  /*9380*/  LD.E R135, desc[UR4][R2.64+0xdc] ;  /* 0x0000dc0402877980 */ /* 0x000ee2000c101900 */
        /* <DEDUP_REMOVED lines=11> */
[----:B-1----:R-:W-:Y:S02]  /*9440*/  FMNMX3.FTZ R4, R4, R185, R165, !PT ;  /* 0x000000b904047276 */ /* 0x002fe400078100a5 */
        /* <DEDUP_REMOVED lines=18> */
[----:B--2---:R-:W-:Y:S02]  /*9570*/  FMNMX3.FTZ R13, R6, R196, R189, !PT ;  /* 0x000000c4060d7276 */ /* 0x004fe400078100bd */
[----:B------:R-:W-:Y:S02]  /*9580*/  FMNMX3.FTZ R5, R4, R137, R136, !PT ;  /* 0x0000008904057276 */ /* 0x000fe40007810088 */
[----:B------:R-:W-:Y:S01]  /*9590*/  LOP3.LUT R213, R212, 0x200, R213, 0xf8, !PT ;  /* 0x00000200d4d57812 */ /* 0x000fe200078ef8d5 */
[----:B------:R-:W1:Y:S01]  /*95a0*/  SHFL.BFLY PT, R6, R13, 0x2, 0x1f ;  /* 0x0c401f000d067f89 */ /* 0x000e6200000e0000 */
[----:B------:R-:W-:Y:S02]  /*95b0*/  IADD3 R231, PT, PT, R231, -0x1, RZ ;  /* 0xffffffffe7e77810 */ /* 0x000fe40007ffe0ff */
[----:B------:R-:W-:Y:S05]  /*95c0*/  LEA R146, R213, R210, 0x1 ;  /* 0x000000d2d5927211 */ /* 0x000fea00078e08ff */
[----:B------:R-:W2:Y:S01]  /*95d0*/  SHFL.BFLY PT, R4, R5, 0x2, 0x1f ;  /* 0x0c401f0005047f89 */ /* 0x000ea200000e0000 */
[----:B------:R-:W-:Y:S02]  /*95e0*/  IADD3 R232, PT, PT, R232, -0x80, RZ ;  /* 0xffffff80e8e87810 */ /* 0x000fe40007ffe0ff */
[----:B------:R-:W-:Y:S05]  /*95f0*/  IADD3 R144, PT, PT, R146, 0xc040, RZ ;  /* 0x0000c04092907810 */ /* 0x000fea0007ffe0ff */
[----:B------:R-:W-:Y:S01]  /*9600*/  LDSM.16.MT88.4 R44, [R146+0x10000] ;  /* 0x01000000922c783b */ /* 0x000fe20000004200 */
[----:B-1----:R-:W-:Y:S07]  /*9610*/  FMNMX.FTZ R11, R13, R6, !PT ;  /* 0x000000060d0b7209 */ /* 0x002fee0007810000 */
[----:B------:R-:W-:Y:S01]  /*9620*/  LDSM.16.MT88.4 R12, [R146+0xc000] ;  /* 0x00c00000920c783b */ /* 0x000fe20000004200 */
[----:B--2---:R-:W-:Y:S07]  /*9630*/  FMNMX.FTZ R8, R5, R4, !PT ;  /* 0x0000000405087209 */ /* 0x004fee0007810000 */
[----:B------:R-:W1:Y:S08]  /*9640*/  SHFL.BFLY PT, R134, R11, 0x1, 0x1f ;  /* 0x0c201f000b867f89 */ /* 0x000e7000000e0000 */
[----:B------:R-:W2:Y:S01]  /*9650*/  SHFL.BFLY PT, R133, R8, 0x1, 0x1f ;  /* 0x0c201f0008857f89 */ /* 0x000ea200000e0000 */
[----:B-1----:R-:W-:Y:S02]  /*9660*/  FMNMX.FTZ R134, R11, R134, !PT ;  /* 0x000000860b867209 */ /* 0x002fe40007810000 */
[----:B--2---:R-:W-:Y:S03]  /*9670*/  FMNMX.FTZ R133, R8, R133, !PT ;  /* 0x0000008508857209 */ /* 0x004fe60007810000 */
[C---:B------:R-:W-:Y:S01]  /*9680*/  FADD.FTZ R6, -R134.reuse, R141 ;  /* 0x0000008d86067221 */ /* 0x040fe20000010100 */
[----:B------:R-:W-:Y:S02]  /*9690*/  FSETP.NEU.FTZ.AND P3, PT, R134, -INF , PT ;  /* 0xff8000008600780b */ /* 0x000fe40003f7d000 */
[C---:B------:R-:W-:Y:S01]  /*96a0*/  FSETP.NEU.FTZ.AND P0, PT, R133.reuse, -INF , PT ;  /* 0xff8000008500780b */ /* 0x040fe20003f1d000 */
[----:B------:R-:W-:Y:S01]  /*96b0*/  FADD.FTZ R4, -R133, R0 ;  /* 0x0000000085047221 */ /* 0x000fe20000010100 */
[C---:B------:R-:W-:Y:S02]  /*96c0*/  IADD3 R141, PT, PT, R211.reuse, R146, RZ ;  /* 0x00000092d38d7210 */ /* 0x040fe40007ffe0ff */
[----:B------:R-:W-:Y:S03]  /*96d0*/  IADD3 R8, PT, PT, R146, 0xc000, RZ ;  /* 0x0000c00092087810 */ /* 0x000fe60007ffe0ff */
[----:B------:R-:W1:Y:S01]  /*96e0*/  LDSM.16.MT88.4 R20, [R141+0xc000] ;  /* 0x00c000008d14783b */ /* 0x000e620000004200 */
[----:B------:R-:W-:Y:S04]  /*96f0*/  @P2 IADD3 R144, PT, PT, R8, -0x40, RZ ;  /* 0xffffffc008902810 */ /* 0x000fe80007ffe0ff */
[----:B------:R-:W-:Y:S03]  /*9700*/  IADD3 R211, PT, PT, R211, R144, RZ ;  /* 0x00000090d3d37210 */ /* 0x000fe60007ffe0ff */
[----:B------:R-:W2:Y:S08]  /*9710*/  LDSM.16.MT88.4 R28, [R144] ;  /* 0x00000000901c783b */ /* 0x000eb00000004200 */
[----:B------:R-:W4:Y:S08]  /*9720*/  LDSM.16.MT88.4 R36, [R211] ;  /* 0x00000000d324783b */ /* 0x000f300000004200 */
[----:B------:R-:W5:Y:S08]  /*9730*/  LDSM.16.MT88.4 R56, [R141+0x10000] ;  /* 0x010000008d38783b */ /* 0x000f700000004200 */
[----:B------:R-:W5:Y:S01]  /*9740*/  LDSM.16.MT88.4 R60, [R144+0x4000] ;  /* 0x00400000903c783b */ /* 0x000f620000004200 */
[C---:B---3--:R-:W-:Y:S01]  /*9750*/  FMUL.FTZ R154, R135.reuse, R134 ;  /* 0x00000086879a7220 */ /* 0x048fe20000410000 */
[C---:B------:R-:W-:Y:S01]  /*9760*/  FMUL.FTZ R152, R135.reuse, R133 ;  /* 0x0000008587987220 */ /* 0x040fe20000410000 */
[C---:B------:R-:W-:Y:S01]  /*9770*/  FMUL.FTZ R0, R135.reuse, R4 ;  /* 0x0000000487007220 */ /* 0x040fe20000410000 */
[----:B------:R-:W-:Y:S02]  /*9780*/  FMUL.FTZ R132, R135, R6 ;  /* 0x0000000687847220 */ /* 0x000fe40000410000 */
[----:B------:R-:W-:Y:S02]  /*9790*/  FSEL R154, R154, RZ, P3 ;  /* 0x000000ff9a9a7208 */ /* 0x000fe40001800000 */
[----:B------:R-:W-:Y:S01]  /*97a0*/  FSEL R152, R152, RZ, P0 ;  /* 0x000000ff98987208 */ /* 0x000fe20000000000 */
[----:B------:R-:W3:Y:S01]  /*97b0*/  MUFU.EX2 R0, R0 ;  /* 0x0000000000007308 */ /* 0x000ee20000000800 */
[----:B------:R-:W-:Y:S01]  /*97c0*/  ISETP.NE.AND P0, PT, R231, -0x1, PT ;  /* 0xffffffffe700780c */ /* 0x000fe20003f05270 */
[-CC-:B------:R-:W-:Y:S01]  /*97d0*/  FFMA.FTZ R155, R150, R135.reuse, -R154.reuse ;  /* 0x00000087969b7223 */ /* 0x180fe2000001089a */
[-CC-:B------:R-:W-:Y:S01]  /*97e0*/  FFMA.FTZ R150, R145, R135.reuse, -R154.reuse ;  /* 0x0000008791967223 */ /* 0x180fe2000001089a */
[-C--:B------:R-:W-:Y:S01]  /*97f0*/  FFMA.FTZ R4, R151, R135.reuse, -R154 ;  /* 0x0000008797047223 */ /* 0x080fe2000001089a */
[-CC-:B------:R-:W-:Y:S01]  /*9800*/  FFMA.FTZ R148, R10, R135.reuse, -R152.reuse ;  /* 0x000000870a947223 */ /* 0x180fe20000010898 */
[-CC-:B------:R-:W-:Y:S01]  /*9810*/  FFMA.FTZ R145, R9, R135.reuse, -R152.reuse ;  /* 0x0000008709917223 */ /* 0x180fe20000010898 */
[-CC-:B------:R-:W-:Y:S01]  /*9820*/  FFMA.FTZ R153, R149, R135.reuse, -R152.reuse ;  /* 0x0000008795997223 */ /* 0x180fe20000010898 */
[-C--:B------:R-:W-:Y:S01]  /*9830*/  FFMA.FTZ R151, R7, R135.reuse, -R152 ;  /* 0x0000008707977223 */ /* 0x080fe20000010898 */
[-CC-:B------:R-:W-:Y:S01]  /*9840*/  FFMA.FTZ R147, R147, R135.reuse, -R154.reuse ;  /* 0x0000008793937223 */ /* 0x180fe2000001089a */
[----:B------:R-:W1:Y:S01]  /*9850*/  MUFU.EX2 R132, R132 ;  /* 0x0000008400847308 */ /* 0x000e620000000800 */
[-C--:B------:R-:W-:Y:S01]  /*9860*/  FFMA.FTZ R156, R162, R135.reuse, -R154 ;  /* 0x00000087a29c7223 */ /* 0x080fe2000001089a */
[-C--:B------:R-:W-:Y:S01]  /*9870*/  FFMA.FTZ R168, R246, R135.reuse, -R152 ;  /* 0x00000087f6a87223 */ /* 0x080fe20000010898 */
[--C-:B------:R-:W-:Y:S07]  /*9880*/  FFMA.FTZ R163, R163, R135, -R154.reuse ;  /* 0x00000087a3a37223 */ /* 0x100fee000001089a */
[----:B------:R2:W-:Y:S01]  /*9890*/  MUFU.EX2 R149, R4 ;  /* 0x0000000400957308 */ /* 0x0005e20000000800 */
[C---:B---3--:R-:W-:Y:S01]  /*98a0*/  FMUL.FTZ R6, R0.reuse, R130 ;  /* 0x0000008200067220 */ /* 0x048fe20000410000 */
[C---:B------:R-:W-:Y:S01]  /*98b0*/  FMUL.FTZ R7, R0.reuse, R131 ;  /* 0x0000008300077220 */ /* 0x040fe20000410000 */
[C---:B------:R-:W-:Y:S07]  /*98c0*/  FMUL.FTZ R10, R0.reuse, R126 ;  /* 0x0000007e000a7220 */ /* 0x040fee0000410000 */
[----:B------:R-:W3:Y:S01]  /*98d0*/  MUFU.EX2 R155, R155 ;  /* 0x0000009b009b7308 */ /* 0x000ee20000000800 */
[C---:B------:R-:W-:Y:S01]  /*98e0*/  FMUL.FTZ R11, R0.reuse, R127 ;  /* 0x0000007f000b7220 */ /* 0x040fe20000410000 */
[C---:B------:R-:W-:Y:S01]  /*98f0*/  FMUL.FTZ R18, R0.reuse, R118 ;  /* 0x0000007600127220 */ /* 0x040fe20000410000 */
[C---:B------:R-:W-:Y:S07]  /*9900*/  FMUL.FTZ R19, R0.reuse, R119 ;  /* 0x0000007700137220 */ /* 0x040fee0000410000 */
[----:B------:R-:W-:Y:S01]  /*9910*/  MUFU.EX2 R153, R153 ;  /* 0x0000009900997308 */ /* 0x000fe20000000800 */
[----:B------:R-:W-:Y:S01]  /*9920*/  FMUL.FTZ R26, R0, R110 ;  /* 0x0000006e001a7220 */ /* 0x000fe20000410000 */
[C---:B-1----:R-:W-:Y:S01]  /*9930*/  FMUL.FTZ R5, R132.reuse, R129 ;  /* 0x0000008184057220 */ /* 0x042fe20000410000 */
[C---:B------:R-:W-:Y:S07]  /*9940*/  FMUL.FTZ R8, R132.reuse, R124 ;  /* 0x0000007c84087220 */ /* 0x040fee0000410000 */
[----:B------:R-:W1:Y:S01]  /*9950*/  MUFU.EX2 R151, R151 ;  /* 0x0000009700977308 */ /* 0x000e620000000800 */
[C---:B------:R-:W-:Y:S01]  /*9960*/  FMUL.FTZ R9, R132.reuse, R125 ;  /* 0x0000007d84097220 */ /* 0x040fe20000410000 */
[C---:B--2---:R-:W-:Y:S01]  /*9970*/  FMUL.FTZ R4, R132.reuse, R128 ;  /* 0x0000008084047220 */ /* 0x044fe20000410000 */
[C---:B------:R-:W-:Y:S07]  /*9980*/  FMUL.FTZ R16, R132.reuse, R116 ;  /* 0x0000007484107220 */ /* 0x040fee0000410000 */
[----:B------:R-:W-:Y:S01]  /*9990*/  MUFU.EX2 R150, R150 ;  /* 0x0000009600967308 */ /* 0x000fe20000000800 */
[----:B------:R-:W-:Y:S01]  /*99a0*/  FMUL.FTZ R17, R132, R117 ;  /* 0x0000007584117220 */ /* 0x000fe20000410000 */
[----:B---3--:R-:W-:Y:S01]  /*99b0*/  F2FP.BF16.F32.PACK_AB R128, R149, R155 ;  /* 0x0000009b9580723e */ /* 0x008fe200000010ff */
[----:B------:R-:W-:Y:S07]  /*99c0*/  LDSM.16.MT88.4 R124, [R146+0xf800] ;  /* 0x00f80000927c783b */ /* 0x000fee0000004200 */
[----:B------:R-:W2:Y:S01]  /*99d0*/  MUFU.EX2 R147, R147 ;  /* 0x0000009300937308 */ /* 0x000ea20000000800 */
[----:B------:R-:W-:Y:S01]  /*99e0*/  FMUL.FTZ R27, R0, R111 ;  /* 0x0000006f001b7220 */ /* 0x000fe20000410000 */
[C---:B------:R-:W-:Y:S01]  /*99f0*/  FMUL.FTZ R24, R132.reuse, R108 ;  /* 0x0000006c84187220 */ /* 0x040fe20000410000 */
[----:B------:R-:W-:Y:S07]  /*9a00*/  FMUL.FTZ R25, R132, R109 ;  /* 0x0000006d84197220 */ /* 0x000fee0000410000 */
[----:B------:R-:W-:Y:S01]  /*9a10*/  MUFU.EX2 R148, R148 ;  /* 0x0000009400947308 */ /* 0x000fe20000000800 */
[C---:B------:R-:W-:Y:S01]  /*9a20*/  FMUL.FTZ R34, R0.reuse, R102 ;  /* 0x0000006600227220 */ /* 0x040fe20000410000 */
[----:B-1----:R-:W-:Y:S01]  /*9a30*/  F2FP.BF16.F32.PACK_AB R129, R151, R153 ;  /* 0x000000999781723e */ /* 0x002fe200000010ff */
[----:B------:R-:W-:Y:S07]  /*9a40*/  LDSM.16.MT88.4 R116, [R141+0xf800] ;  /* 0x00f800008d74783b */ /* 0x000fee0000004200 */
[----:B------:R-:W1:Y:S01]  /*9a50*/  MUFU.EX2 R145, R145 ;  /* 0x0000009100917308 */ /* 0x000e620000000800 */
[----:B------:R-:W-:Y:S01]  /*9a60*/  FMUL.FTZ R35, R0, R103 ;  /* 0x0000006700237220 */ /* 0x000fe20000410000 */
[C---:B------:R-:W-:Y:S01]  /*9a70*/  FMUL.FTZ R32, R132.reuse, R100 ;  /* 0x0000006484207220 */ /* 0x040fe20000410000 */
[----:B------:R-:W-:Y:S01]  /*9a80*/  FMUL.FTZ R33, R132, R101 ;  /* 0x0000006584217220 */ /* 0x000fe20000410000 */
[C---:B------:R-:W-:Y:S01]  /*9a90*/  FMUL.FTZ R42, R0.reuse, R94 ;  /* 0x0000005e002a7220 */ /* 0x040fe20000410000 */
[----:B------:R-:W-:Y:S01]  /*9aa0*/  FMUL.FTZ R43, R0, R95 ;  /* 0x0000005f002b7220 */ /* 0x000fe20000410000 */
[----:B--2---:R-:W-:Y:S01]  /*9ab0*/  F2FP.BF16.F32.PACK_AB R130, R147, R150 ;  /* 0x000000969382723e */ /* 0x004fe200000010ff */
[----:B------:R-:W-:Y:S01]  /*9ac0*/  LDSM.16.MT88.4 R100, [R141+0x10800] ;  /* 0x010800008d64783b */ /* 0x000fe20000004200 */
[C---:B------:R-:W-:Y:S01]  /*9ad0*/  FMUL.FTZ R40, R132.reuse, R92 ;  /* 0x0000005c84287220 */ /* 0x040fe20000410000 */
[----:B------:R-:W-:Y:S01]  /*9ae0*/  FMUL.FTZ R41, R132, R93 ;  /* 0x0000005d84297220 */ /* 0x000fe20000410000 */
[C---:B------:R-:W-:Y:S01]  /*9af0*/  FMUL.FTZ R54, R0.reuse, R82 ;  /* 0x0000005200367220 */ /* 0x040fe20000410000 */
[----:B------:R-:W-:Y:S01]  /*9b00*/  FMUL.FTZ R55, R0, R83 ;  /* 0x0000005300377220 */ /* 0x000fe20000410000 */
[C---:B------:R-:W-:Y:S01]  /*9b10*/  FMUL.FTZ R52, R132.reuse, R80 ;  /* 0x0000005084347220 */ /* 0x040fe20000410000 */
[----:B------:R-:W-:Y:S01]  /*9b20*/  FMUL.FTZ R53, R132, R81 ;  /* 0x0000005184357220 */ /* 0x000fe20000410000 */
[----:B-1----:R-:W-:Y:S01]  /*9b30*/  F2FP.BF16.F32.PACK_AB R131, R145, R148 ;  /* 0x000000949183723e */ /* 0x002fe200000010ff */
[----:B------:R-:W1:Y:S01]  /*9b40*/  LDSM.16.MT88.4 R80, [R211+0x4000] ;  /* 0x00400000d350783b */ /* 0x000e620000004200 */
[C---:B------:R-:W-:Y:S01]  /*9b50*/  FMUL.FTZ R50, R0.reuse, R86 ;  /* 0x0000005600327220 */ /* 0x040fe20000410000 */
[----:B------:R-:W-:Y:S01]  /*9b60*/  FMUL.FTZ R51, R0, R87 ;  /* 0x0000005700337220 */ /* 0x000fe20000410000 */
[C---:B------:R-:W-:Y:S01]  /*9b70*/  FMUL.FTZ R48, R132.reuse, R84 ;  /* 0x0000005484307220 */ /* 0x040fe20000410000 */
[----:B------:R-:W-:Y:S01]  /*9b80*/  FMUL.FTZ R49, R132, R85 ;  /* 0x0000005584317220 */ /* 0x000fe20000410000 */
[C---:B------:R-:W-:Y:S01]  /*9b90*/  FMUL.FTZ R66, R0.reuse, R70 ;  /* 0x0000004600427220 */ /* 0x040fe20000410000 */
[C---:B------:R-:W-:Y:S01]  /*9ba0*/  HMMA.16816.F32.BF16 R4, R128.reuse, R12, R4 ;  /* 0x0000000c8004723c */ /* 0x040fe20000041804 */
[----:B------:R-:W-:Y:S01]  /*9bb0*/  MUFU.EX2 R168, R168 ;  /* 0x000000a800a87308 */ /* 0x000fe20000000800 */
[----:B------:R-:W-:Y:S03]  /*9bc0*/  LDSM.16.MT88.4 R84, [R141+0xc800] ;  /* 0x00c800008d54783b */ /* 0x000fe60000004200 */
[----:B------:R-:W-:Y:S01]  /*9bd0*/  FMUL.FTZ R67, R0, R71 ;  /* 0x0000004700437220 */ /* 0x000fe20000410000 */
[C---:B------:R-:W-:Y:S01]  /*9be0*/  FMUL.FTZ R64, R132.reuse, R68 ;  /* 0x0000004484407220 */ /* 0x040fe20000410000 */
[----:B------:R-:W-:Y:S01]  /*9bf0*/  FMUL.FTZ R65, R132, R69 ;  /* 0x0000004584417220 */ /* 0x000fe20000410000 */
[C---:B------:R-:W-:Y:S03]  /*9c00*/  HMMA.16816.F32.BF16 R8, R128.reuse, R14, R8 ;  /* 0x0000000e8008723c */ /* 0x040fe60000041808 */
[----:B------:R-:W-:Y:S01]  /*9c10*/  MUFU.EX2 R163, R163 ;  /* 0x000000a300a37308 */ /* 0x000fe20000000800 */
[----:B------:R-:W-:Y:S01]  /*9c20*/  LDSM.16.MT88.4 R92, [R211+0x800] ;  /* 0x00080000d35c783b */ /* 0x000fe20000004200 */
[C---:B------:R-:W-:Y:S01]  /*9c30*/  FMUL.FTZ R14, R0.reuse, R122 ;  /* 0x0000007a000e7220 */ /* 0x040fe20000410000 */
[----:B------:R-:W-:Y:S01]  /*9c40*/  FMUL.FTZ R15, R0, R123 ;  /* 0x0000007b000f7220 */ /* 0x000fe20000410000 */
[C---:B------:R-:W-:Y:S01]  /*9c50*/  FMUL.FTZ R12, R132.reuse, R120 ;  /* 0x00000078840c7220 */ /* 0x040fe20000410000 */
[----:B------:R-:W-:Y:S05]  /*9c60*/  FMUL.FTZ R13, R132, R121 ;  /* 0x00000079840d7220 */ /* 0x000fea0000410000 */
[----:B------:R-:W-:Y:S01]  /*9c70*/  MUFU.EX2 R156, R156 ;  /* 0x0000009c009c7308 */ /* 0x000fe20000000800 */
[-C--:B------:R-:W-:Y:S01]  /*9c80*/  FFMA.FTZ R158, R158, R135.reuse, -R154 ;  /* 0x000000879e9e7223 */ /* 0x080fe2000001089a */
[-CC-:B------:R-:W-:Y:S01]  /*9c90*/  FFMA.FTZ R167, R167, R135.reuse, -R152.reuse ;  /* 0x00000087a7a77223 */ /* 0x180fe20000010898 */
[----:B------:R-:W-:Y:S01]  /*9ca0*/  LDSM.16.MT88.4 R108, [R144+0x3800] ;  /* 0x00380000906c783b */ /* 0x000fe20000004200 */
[-CC-:B------:R-:W-:Y:S01]  /*9cb0*/  FFMA.FTZ R160, R165, R135.reuse, -R152.reuse ;  /* 0x00000087a5a07223 */ /* 0x180fe20000010898 */
[--C-:B------:R-:W-:Y:S01]  /*9cc0*/  FFMA.FTZ R185, R185, R135, -R152.reuse ;  /* 0x00000087b9b97223 */ /* 0x100fe20000010898 */
[C---:B------:R-:W-:Y:S04]  /*9cd0*/  HMMA.16816.F32.BF16 R12, R128.reuse, R20, R12 ;  /* 0x00000014800c723c */ /* 0x040fe8000004180c */
[----:B------:R-:W-:Y:S01]  /*9ce0*/  MUFU.EX2 R158, R158 ;  /* 0x0000009e009e7308 */ /* 0x000fe20000000800 */
[C---:B------:R-:W-:Y:S01]  /*9cf0*/  FMUL.FTZ R20, R132.reuse, R112 ;  /* 0x0000007084147220 */ /* 0x040fe20000410000 */
[----:B------:R-:W-:Y:S08]  /*9d00*/  FMUL.FTZ R21, R132, R113 ;  /* 0x0000007184157220 */ /* 0x000ff00000410000 */
[----:B------:R-:W-:Y:S01]  /*9d10*/  MUFU.EX2 R167, R167 ;  /* 0x000000a700a77308 */ /* 0x000fe20000000800 */
[-CC-:B------:R-:W-:Y:S01]  /*9d20*/  FFMA.FTZ R112, R186, R135.reuse, -R152.reuse ;  /* 0x00000087ba707223 */ /* 0x180fe20000010898 */
[----:B------:R-:W-:Y:S01]  /*9d30*/  FFMA.FTZ R113, R166, R135, -R152 ;  /* 0x00000087a6717223 */ /* 0x000fe20000010898 */
[C---:B------:R-:W-:Y:S07]  /*9d40*/  HMMA.16816.F32.BF16 R16, R128.reuse, R22, R16 ;  /* 0x000000168010723c */ /* 0x040fee0000041810 */
[----:B------:R-:W-:Y:S01]  /*9d50*/  MUFU.EX2 R165, R185 ;  /* 0x000000b900a57308 */ /* 0x000fe20000000800 */
[C---:B------:R-:W-:Y:S01]  /*9d60*/  FMUL.FTZ R22, R0.reuse, R114 ;  /* 0x0000007200167220 */ /* 0x040fe20000410000 */
[----:B------:R-:W-:Y:S08]  /*9d70*/  FMUL.FTZ R23, R0, R115 ;  /* 0x0000007300177220 */ /* 0x000ff00000410000 */
[----:B------:R-:W-:Y:S01]  /*9d80*/  MUFU.EX2 R112, R112 ;  /* 0x0000007000707308 */ /* 0x000fe20000000800 */
[-C--:B------:R-:W-:Y:S01]  /*9d90*/  FFMA.FTZ R114, R192, R135.reuse, -R154 ;  /* 0x00000087c0727223 */ /* 0x080fe2000001089a */
[-CC-:B------:R-:W-:Y:S01]  /*9da0*/  FFMA.FTZ R115, R170, R135.reuse, -R152.reuse ;  /* 0x00000087aa737223 */ /* 0x180fe20000010898 */
[-C--:B------:R-:W-:Y:S07]  /*9db0*/  FFMA.FTZ R170, R181, R135.reuse, -R152 ;  /* 0x00000087b5aa7223 */ /* 0x080fee0000010898 */
[----:B------:R-:W2:Y:S01]  /*9dc0*/  MUFU.EX2 R113, R113 ;  /* 0x0000007100717308 */ /* 0x000ea20000000800 */
[--C-:B------:R-:W-:Y:S01]  /*9dd0*/  FFMA.FTZ R177, R177, R135, -R154.reuse ;  /* 0x00000087b1b17223 */ /* 0x100fe2000001089a */
[C---:B------:R-:W-:Y:S08]  /*9de0*/  HMMA.16816.F32.BF16 R20, R128.reuse, R28, R20 ;  /* 0x0000001c8014723c */ /* 0x040ff00000041814 */
[----:B------:R-:W-:Y:S01]  /*9df0*/  MUFU.EX2 R114, R114 ;  /* 0x0000007200727308 */ /* 0x000fe20000000800 */
[C---:B------:R-:W-:Y:S01]  /*9e00*/  FMUL.FTZ R28, R132.reuse, R104 ;  /* 0x00000068841c7220 */ /* 0x040fe20000410000 */
[----:B------:R-:W-:Y:S01]  /*9e10*/  FMUL.FTZ R29, R132, R105 ;  /* 0x00000069841d7220 */ /* 0x000fe20000410000 */
[-CC-:B------:R-:W-:Y:S07]  /*9e20*/  FFMA.FTZ R105, R188, R135.reuse, -R154.reuse ;  /* 0x00000087bc697223 */ /* 0x180fee000001089a */
[----:B------:R-:W-:Y:S01]  /*9e30*/  MUFU.EX2 R170, R170 ;  /* 0x000000aa00aa7308 */ /* 0x000fe20000000800 */
[--C-:B------:R-:W-:Y:S01]  /*9e40*/  FFMA.FTZ R104, R182, R135, -R154.reuse ;  /* 0x00000087b6687223 */ /* 0x100fe2000001089a */
[C---:B------:R-:W-:Y:S08]  /*9e50*/  HMMA.16816.F32.BF16 R24, R128.reuse, R30, R24 ;  /* 0x0000001e8018723c */ /* 0x040ff00000041818 */
[----:B------:R-:W-:Y:S01]  /*9e60*/  MUFU.EX2 R115, R115 ;  /* 0x0000007300737308 */ /* 0x000fe20000000800 */
[C---:B------:R-:W-:Y:S01]  /*9e70*/  FMUL.FTZ R30, R0.reuse, R106 ;  /* 0x0000006a001e7220 */ /* 0x040fe20000410000 */
[----:B------:R-:W-:Y:S01]  /*9e80*/  FMUL.FTZ R31, R0, R107 ;  /* 0x0000006b001f7220 */ /* 0x000fe20000410000 */
[----:B--2---:R-:W-:Y:S07]  /*9e90*/  F2FP.BF16.F32.PACK_AB R69, R113, R112 ;  /* 0x000000707145723e */ /* 0x004fee00000010ff */
[----:B------:R-:W2:Y:S01]  /*9ea0*/  MUFU.EX2 R105, R105 ;  /* 0x0000006900697308 */ /* 0x000ea20000000800 */
[-C--:B------:R-:W-:Y:S01]  /*9eb0*/  FFMA.FTZ R107, R178, R135.reuse, -R154 ;  /* 0x00000087b26b7223 */ /* 0x080fe2000001089a */
[-C--:B------:R-:W-:Y:S01]  /*9ec0*/  FFMA.FTZ R106, R174, R135.reuse, -R152 ;  /* 0x00000087ae6a7223 */ /* 0x080fe20000010898 */
[--C-:B------:R-:W-:Y:S07]  /*9ed0*/  FFMA.FTZ R164, R252, R135, -R154.reuse ;  /* 0x00000087fca47223 */ /* 0x100fee000001089a */
[----:B------:R-:W-:Y:S01]  /*9ee0*/  MUFU.EX2 R104, R104 ;  /* 0x0000006800687308 */ /* 0x000fe20000000800 */
[C---:B----4-:R-:W-:Y:S03]  /*9ef0*/  HMMA.16816.F32.BF16 R28, R128.reuse, R36, R28 ;  /* 0x00000024801c723c */ /* 0x050fe6000004181c */
[C---:B------:R-:W-:Y:S01]  /*9f00*/  FMUL.FTZ R36, R132.reuse, R96 ;  /* 0x0000006084247220 */ /* 0x040fe20000410000 */
[----:B------:R-:W-:Y:S05]  /*9f10*/  FMUL.FTZ R37, R132, R97 ;  /* 0x0000006184257220 */ /* 0x000fea0000410000 */
[----:B------:R-:W3:Y:S01]  /*9f20*/  MUFU.EX2 R107, R107 ;  /* 0x0000006b006b7308 */ /* 0x000ee20000000800 */
[-C--:B------:R-:W-:Y:S01]  /*9f30*/  FFMA.FTZ R166, R179, R135.reuse, -R154 ;  /* 0x00000087b3a67223 */ /* 0x080fe2000001089a */
[--C-:B------:R-:W-:Y:S01]  /*9f40*/  FFMA.FTZ R183, R183, R135, -R152.reuse ;  /* 0x00000087b7b77223 */ /* 0x100fe20000010898 */
[C---:B------:R-:W-:Y:S07]  /*9f50*/  HMMA.16816.F32.BF16 R32, R128.reuse, R38, R32 ;  /* 0x000000268020723c */ /* 0x040fee0000041820 */
[----:B------:R-:W4:Y:S01]  /*9f60*/  MUFU.EX2 R106, R106 ;  /* 0x0000006a006a7308 */ /* 0x000f220000000800 */
[C---:B------:R-:W-:Y:S01]  /*9f70*/  FMUL.FTZ R38, R0.reuse, R98 ;  /* 0x0000006200267220 */ /* 0x040fe20000410000 */
[----:B------:R-:W-:Y:S01]  /*9f80*/  FMUL.FTZ R39, R0, R99 ;  /* 0x0000006300277220 */ /* 0x000fe20000410000 */
[----:B--2---:R-:W-:Y:S01]  /*9f90*/  F2FP.BF16.F32.PACK_AB R68, R105, R114 ;  /* 0x000000726944723e */ /* 0x004fe200000010ff */
[----:B------:R-:W-:Y:S06]  /*9fa0*/  LDSM.16.MT88.4 R96, [R146+0x10800] ;  /* 0x010800009260783b */ /* 0x000fec0000004200 */
[----:B------:R-:W-:Y:S01]  /*9fb0*/  MUFU.EX2 R160, R160 ;  /* 0x000000a000a07308 */ /* 0x000fe20000000800 */
[-C--:B------:R-:W-:Y:S01]  /*9fc0*/  FFMA.FTZ R250, R250, R135.reuse, -R152 ;  /* 0x00000087fafa7223 */ /* 0x080fe20000010898 */
[-C--:B------:R-:W-:Y:S01]  /*9fd0*/  FFMA.FTZ R248, R248, R135.reuse, -R154 ;  /* 0x00000087f8f87223 */ /* 0x080fe2000001089a */
[----:B------:R-:W-:Y:S01]  /*9fe0*/  FFMA.FTZ R178, R169, R135, -R152 ;  /* 0x00000087a9b27223 */ /* 0x000fe20000010898 */
[C---:B------:R-:W-:Y:S06]  /*9ff0*/  HMMA.16816.F32.BF16 R36, R128.reuse, R44, R36 ;  /* 0x0000002c8024723c */ /* 0x040fec0000041824 */
[----:B------:R-:W-:Y:S01]  /*a000*/  MUFU.EX2 R177, R177 ;  /* 0x000000b100b17308 */ /* 0x000fe20000000800 */
[C---:B------:R-:W-:Y:S01]  /*a010*/  FMUL.FTZ R44, R132.reuse, R88 ;  /* 0x00000058842c7220 */ /* 0x040fe20000410000 */
[----:B------:R-:W-:Y:S01]  /*a020*/  FMUL.FTZ R45, R132, R89 ;  /* 0x00000059842d7220 */ /* 0x000fe20000410000 */
[----:B---3--:R-:W-:Y:S07]  /*a030*/  F2FP.BF16.F32.PACK_AB R70, R104, R107 ;  /* 0x0000006b6846723e */ /* 0x008fee00000010ff */
[----:B------:R-:W-:Y:S01]  /*a040*/  MUFU.EX2 R164, R164 ;  /* 0x000000a400a47308 */ /* 0x000fe20000000800 */
[----:B----4-:R-:W-:Y:S01]  /*a050*/  F2FP.BF16.F32.PACK_AB R71, R115, R106 ;  /* 0x0000006a7347723e */ /* 0x010fe200000010ff */
[C---:B------:R-:W-:Y:S08]  /*a060*/  HMMA.16816.F32.BF16 R40, R128.reuse, R46, R40 ;  /* 0x0000002e8028723c */ /* 0x040ff00000041828 */
[----:B------:R-:W-:Y:S01]  /*a070*/  MUFU.EX2 R181, R250 ;  /* 0x000000fa00b57308 */ /* 0x000fe20000000800 */
[C---:B------:R-:W-:Y:S01]  /*a080*/  FMUL.FTZ R46, R0.reuse, R90 ;  /* 0x0000005a002e7220 */ /* 0x040fe20000410000 */
[----:B------:R-:W-:Y:S01]  /*a090*/  FMUL.FTZ R47, R0, R91 ;  /* 0x0000005b002f7220 */ /* 0x000fe20000410000 */
[-CC-:B------:R-:W-:Y:S01]  /*a0a0*/  FFMA.FTZ R175, R175, R135.reuse, -R154.reuse ;  /* 0x00000087afaf7223 */ /* 0x180fe2000001089a */
[----:B------:R-:W-:Y:S06]  /*a0b0*/  LDSM.16.MT88.4 R88, [R144+0x800] ;  /* 0x000800009058783b */ /* 0x000fec0000004200 */
[----:B------:R-:W-:Y:S01]  /*a0c0*/  MUFU.EX2 R179, R248 ;  /* 0x000000f800b37308 */ /* 0x000fe20000000800 */
[-C--:B------:R-:W-:Y:S01]  /*a0d0*/  FFMA.FTZ R172, R244, R135.reuse, -R154 ;  /* 0x00000087f4ac7223 */ /* 0x080fe2000001089a */
[-C--:B------:R-:W-:Y:S01]  /*a0e0*/  FFMA.FTZ R176, R173, R135.reuse, -R152 ;  /* 0x00000087adb07223 */ /* 0x080fe20000010898 */
[----:B------:R-:W-:Y:S01]  /*a0f0*/  FFMA.FTZ R174, R171, R135, -R154 ;  /* 0x00000087abae7223 */ /* 0x000fe2000001089a */
[C---:B-----5:R-:W-:Y:S06]  /*a100*/  HMMA.16816.F32.BF16 R44, R128.reuse, R56, R44 ;  /* 0x00000038802c723c */ /* 0x060fec000004182c */
        /* <DEDUP_REMOVED lines=11> */
[----:B------:R-:W2:Y:S01]  /*a1c0*/  LDSM.16.MT88.4 R76, [R146+0xc800] ;  /* 0x00c80000924c783b */ /* 0x000ea20000004200 */
[----:B------:R-:W-:Y:S01]  /*a1d0*/  FFMA.FTZ R240, R240, R135, -R154 ;  /* 0x00000087f0f07223 */ /* 0x000fe2000001089a */
[C---:B------:R-:W-:Y:S07]  /*a1e0*/  HMMA.16816.F32.BF16 R52, R128.reuse, R60, R52 ;  /* 0x0000003c8034723c */ /* 0x040fee0000041834 */
[----:B------:R-:W-:Y:S01]  /*a1f0*/  MUFU.EX2 R173, R242 ;  /* 0x000000f200ad7308 */ /* 0x000fe20000000800 */
[C---:B------:R-:W-:Y:S01]  /*a200*/  FMUL.FTZ R60, R132.reuse, R72 ;  /* 0x00000048843c7220 */ /* 0x040fe20000410000 */
[----:B------:R-:W-:Y:S08]  /*a210*/  FMUL.FTZ R61, R132, R73 ;  /* 0x00000049843d7220 */ /* 0x000ff00000410000 */
[----:B------:R-:W-:Y:S01]  /*a220*/  MUFU.EX2 R176, R176 ;  /* 0x000000b000b07308 */ /* 0x000fe20000000800 */
[-C--:B------:R-:W-:Y:S01]  /*a230*/  FFMA.FTZ R186, R157, R135.reuse, -R152 ;  /* 0x000000879dba7223 */ /* 0x080fe20000010898 */
[--C-:B------:R-:W-:Y:S01]  /*a240*/  FFMA.FTZ R159, R159, R135, -R154.reuse ;  /* 0x000000879f9f7223 */ /* 0x100fe2000001089a */
[C---:B------:R-:W-:Y:S07]  /*a250*/  HMMA.16816.F32.BF16 R56, R128.reuse, R62, R56 ;  /* 0x0000003e8038723c */ /* 0x040fee0000041838 */
[----:B------:R-:W-:Y:S01]  /*a260*/  MUFU.EX2 R171, R240 ;  /* 0x000000f000ab7308 */ /* 0x000fe20000000800 */
[C---:B------:R-:W-:Y:S01]  /*a270*/  FMUL.FTZ R62, R0.reuse, R74 ;  /* 0x0000004a003e7220 */ /* 0x040fe20000410000 */
[----:B------:R-:W-:Y:S08]  /*a280*/  FMUL.FTZ R63, R0, R75 ;  /* 0x0000004b003f7220 */ /* 0x000ff00000410000 */
[----:B------:R-:W-:Y:S01]  /*a290*/  MUFU.EX2 R174, R174 ;  /* 0x000000ae00ae7308 */ /* 0x000fe20000000800 */
[----:B------:R-:W3:Y:S01]  /*a2a0*/  LDSM.16.MT88.4 R72, [R144+0x4800] ;  /* 0x004800009048783b */ /* 0x000ee20000004200 */
[-C--:B------:R-:W-:Y:S01]  /*a2b0*/  FFMA.FTZ R180, R216, R135.reuse, -R154 ;  /* 0x00000087d8b47223 */ /* 0x080fe2000001089a */
[-C--:B------:R-:W-:Y:S07]  /*a2c0*/  FFMA.FTZ R185, R206, R135.reuse, -R152 ;  /* 0x00000087ceb97223 */ /* 0x080fee0000010898 */
[----:B------:R-:W-:Y:S01]  /*a2d0*/  MUFU.EX2 R178, R178 ;  /* 0x000000b200b27308 */ /* 0x000fe20000000800 */
[-CC-:B------:R-:W-:Y:S01]  /*a2e0*/  FFMA.FTZ R182, R204, R135.reuse, -R154.reuse ;  /* 0x00000087ccb67223 */ /* 0x180fe2000001089a */
[C---:B-1----:R-:W-:Y:S08]  /*a2f0*/  HMMA.16816.F32.BF16 R60, R128.reuse, R80, R60 ;  /* 0x00000050803c723c */ /* 0x042ff0000004183c */
[----:B------:R-:W-:Y:S01]  /*a300*/  MUFU.EX2 R169, R169 ;  /* 0x000000a900a97308 */ /* 0x000fe20000000800 */
[-C--:B------:R-:W-:Y:S01]  /*a310*/  FFMA.FTZ R157, R249, R135.reuse, -R154 ;  /* 0x00000087f99d7223 */ /* 0x080fe2000001089a */
[-C--:B------:R-:W-:Y:S01]  /*a320*/  FFMA.FTZ R184, R251, R135.reuse, -R152 ;  /* 0x00000087fbb87223 */ /* 0x080fe20000010898 */
[-CC-:B------:R-:W-:Y:S07]  /*a330*/  FFMA.FTZ R199, R199, R135.reuse, -R154.reuse ;  /* 0x00000087c7c77223 */ /* 0x180fee000001089a */
[----:B------:R-:W-:Y:S01]  /*a340*/  MUFU.EX2 R159, R159 ;  /* 0x0000009f009f7308 */ /* 0x000fe20000000800 */
[-C--:B------:R-:W-:Y:S01]  /*a350*/  FFMA.FTZ R188, R205, R135.reuse, -R154 ;  /* 0x00000087cdbc7223 */ /* 0x080fe2000001089a */
[----:B------:R-:W-:Y:S01]  /*a360*/  HMMA.16816.F32.BF16 R64, R128, R82, R64 ;  /* 0x000000528040723c */ /* 0x000fe20000041840 */
[----:B------:R-:W-:Y:S07]  /*a370*/  LDSM.16.MT88.4 R80, [R146+0xd000] ;  /* 0x00d000009250783b */ /* 0x000fee0000004200 */
[----:B------:R-:W-:Y:S01]  /*a380*/  MUFU.EX2 R180, R180 ;  /* 0x000000b400b47308 */ /* 0x000fe20000000800 */
[-CC-:B------:R-:W-:Y:S01]  /*a390*/  FFMA.FTZ R192, R245, R135.reuse, -R152.reuse ;  /* 0x00000087f5c07223 */ /* 0x180fe20000010898 */
[-C--:B------:R-:W-:Y:S01]  /*a3a0*/  FFMA.FTZ R195, R195, R135.reuse, -R152 ;  /* 0x00000087c3c37223 */ /* 0x080fe20000010898 */
[-C--:B------:R-:W-:Y:S07]  /*a3b0*/  FFMA.FTZ R190, R207, R135.reuse, -R154 ;  /* 0x00000087cfbe7223 */ /* 0x080fee000001089a */
[----:B------:R-:W-:Y:S01]  /*a3c0*/  MUFU.EX2 R185, R185 ;  /* 0x000000b900b97308 */ /* 0x000fe20000000800 */
[-C--:B------:R-:W-:Y:S01]  /*a3d0*/  FFMA.FTZ R193, R193, R135.reuse, -R152 ;  /* 0x00000087c1c17223 */ /* 0x080fe20000010898 */
[-CC-:B------:R-:W-:Y:S01]  /*a3e0*/  FFMA.FTZ R247, R247, R135.reuse, -R154.reuse ;  /* 0x00000087f7f77223 */ /* 0x180fe2000001089a */
[----:B------:R-:W-:Y:S07]  /*a3f0*/  FFMA.FTZ R194, R194, R135, -R154 ;  /* 0x00000087c2c27223 */ /* 0x000fee000001089a */
[----:B------:R-:W-:Y:S01]  /*a400*/  MUFU.EX2 R186, R186 ;  /* 0x000000ba00ba7308 */ /* 0x000fe20000000800 */
[C---:B--2---:R-:W-:Y:S09]  /*a410*/  HMMA.16816.F32.BF16 R4, R68.reuse, R76, R4 ;  /* 0x0000004c4404723c */ /* 0x044ff20000041804 */
[----:B------:R-:W-:Y:S01]  /*a420*/  MUFU.EX2 R182, R182 ;  /* 0x000000b600b67308 */ /* 0x000fe20000000800 */
[----:B------:R-:W-:Y:S01]  /*a430*/  FFMA.FTZ R153, R0, R241, R153 ;  /* 0x000000f100997223 */ /* 0x000fe20000010099 */
[----:B------:R-:W-:Y:S08]  /*a440*/  FFMA.FTZ R155, R132, R243, R155 ;  /* 0x000000f3849b7223 */ /* 0x000ff0000001009b */
[----:B------:R-:W-:Y:S01]  /*a450*/  MUFU.EX2 R157, R157 ;  /* 0x0000009d009d7308 */ /* 0x000fe20000000800 */
[C---:B------:R-:W-:Y:S01]  /*a460*/  HMMA.16816.F32.BF16 R8, R68.reuse, R78, R8 ;  /* 0x0000004e4408723c */ /* 0x040fe20000041808 */
[----:B------:R-:W1:Y:S08]  /*a470*/  LDSM.16.MT88.4 R76, [R211+0x4800] ;  /* 0x00480000d34c783b */ /* 0x000e700000004200 */
[----:B------:R-:W-:Y:S01]  /*a480*/  MUFU.EX2 R184, R184 ;  /* 0x000000b800b87308 */ /* 0x000fe20000000800 */
[----:B------:R-:W-:Y:S01]  /*a490*/  FADD.FTZ R153, R151, R153 ;  /* 0x0000009997997221 */ /* 0x000fe20000010000 */
[----:B------:R-:W-:Y:S08]  /*a4a0*/  FADD.FTZ R155, R149, R155 ;  /* 0x0000009b959b7221 */ /* 0x000ff00000010000 */
[----:B------:R-:W-:Y:S01]  /*a4b0*/  MUFU.EX2 R199, R199 ;  /* 0x000000c700c77308 */ /* 0x000fe20000000800 */
[C---:B------:R-:W-:Y:S09]  /*a4c0*/  HMMA.16816.F32.BF16 R12, R68.reuse, R84, R12 ;  /* 0x00000054440c723c */ /* 0x040ff2000004180c */
[----:B------:R-:W-:Y:S01]  /*a4d0*/  MUFU.EX2 R188, R188 ;  /* 0x000000bc00bc7308 */ /* 0x000fe20000000800 */
[----:B------:R-:W-:Y:S01]  /*a4e0*/  FADD.FTZ R148, R148, R153 ;  /* 0x0000009994947221 */ /* 0x000fe20000010000 */
[----:B------:R-:W-:Y:S08]  /*a4f0*/  FADD.FTZ R150, R150, R155 ;  /* 0x0000009b96967221 */ /* 0x000ff00000010000 */
[----:B------:R-:W-:Y:S01]  /*a500*/  MUFU.EX2 R192, R192 ;  /* 0x000000c000c07308 */ /* 0x000fe20000000800 */
[C---:B------:R-:W-:Y:S01]  /*a510*/  HMMA.16816.F32.BF16 R16, R68.reuse, R86, R16 ;  /* 0x000000564410723c */ /* 0x040fe20000041810 */
[----:B------:R-:W2:Y:S08]  /*a520*/  LDSM.16.MT88.4 R84, [R141+0xd000] ;  /* 0x00d000008d54783b */ /* 0x000eb00000004200 */
        /* <DEDUP_REMOVED lines=10> */
[----:B------:R-:W-:Y:S02]  /*a5d0*/  LDSM.16.MT88.4 R88, [R211+0x1000] ;  /* 0x00100000d358783b */ /* 0x000fe40000004200 */
[----:B------:R-:W-:Y:S01]  /*a5e0*/  FADD.FTZ R113, R113, R112 ;  /* 0x0000007071717221 */ /* 0x000fe20000010000 */
[----:B------:R-:W-:Y:S03]  /*a5f0*/  FADD.FTZ R114, R105, R114 ;  /* 0x0000007269727221 */ /* 0x000fe60000010000 */
[----:B------:R-:W-:Y:S01]  /*a600*/  FADD.FTZ R0, R106, R113 ;  /* 0x000000716a007221 */ /* 0x000fe20000010000 */
[C---:B------:R-:W-:Y:S03]  /*a610*/  HMMA.16816.F32.BF16 R28, R68.reuse, R92, R28 ;  /* 0x0000005c441c723c */ /* 0x040fe6000004181c */
[----:B------:R-:W-:Y:S01]  /*a620*/  FADD.FTZ R0, R115, R0 ;  /* 0x0000000073007221 */ /* 0x000fe20000010000 */
[----:B------:R-:W-:Y:S04]  /*a630*/  FADD.FTZ R107, R107, R114 ;  /* 0x000000726b6b7221 */ /* 0x000fe80000010000 */
[C---:B------:R-:W-:Y:S01]  /*a640*/  HMMA.16816.F32.BF16 R32, R68.reuse, R94, R32 ;  /* 0x0000005e4420723c */ /* 0x040fe20000041820 */
[----:B------:R-:W-:Y:S02]  /*a650*/  LDSM.16.MT88.4 R92, [R146+0x11000] ;  /* 0x01100000925c783b */ /* 0x000fe40000004200 */
[----:B------:R-:W-:Y:S05]  /*a660*/  FADD.FTZ R104, R104, R107 ;  /* 0x0000006b68687221 */ /* 0x000fea0000010000 */
[C---:B------:R-:W-:Y:S03]  /*a670*/  HMMA.16816.F32.BF16 R36, R68.reuse, R96, R36 ;  /* 0x000000604424723c */ /* 0x040fe60000041824 */
[-C--:B------:R-:W-:Y:S01]  /*a680*/  FFMA.FTZ R96, R161, R135.reuse, -R152 ;  /* 0x00000087a1607223 */ /* 0x080fe20000010898 */
[-C--:B------:R-:W-:Y:S01]  /*a690*/  FFMA.FTZ R161, R187, R135.reuse, -R154 ;  /* 0x00000087bba17223 */ /* 0x080fe2000001089a */
[-CC-:B------:R-:W-:Y:S01]  /*a6a0*/  FFMA.FTZ R187, R198, R135.reuse, -R152.reuse ;  /* 0x00000087c6bb7223 */ /* 0x180fe20000010898 */
[----:B------:R-:W-:Y:S01]  /*a6b0*/  FFMA.FTZ R198, R197, R135, -R152 ;  /* 0x00000087c5c67223 */ /* 0x000fe20000010898 */
[----:B------:R4:W5:Y:S01]  /*a6c0*/  MUFU.EX2 R162, R96 ;  /* 0x0000006000a27308 */ /* 0x0009620000000800 */
[C---:B------:R-:W-:Y:S09]  /*a6d0*/  HMMA.16816.F32.BF16 R40, R68.reuse, R98, R40 ;  /* 0x000000624428723c */ /* 0x040ff20000041828 */
[----:B------:R-:W2:Y:S10]  /*a6e0*/  MUFU.EX2 R161, R161 ;  /* 0x000000a100a17308 */ /* 0x000eb40000000800 */
[----:B------:R-:W2:Y:S01]  /*a6f0*/  MUFU.EX2 R187, R187 ;  /* 0x000000bb00bb7308 */ /* 0x000ea20000000800 */
[C---:B------:R-:W-:Y:S09]  /*a700*/  HMMA.16816.F32.BF16 R44, R68.reuse, R100, R44 ;  /* 0x00000064442c723c */ /* 0x040ff2000004182c */
[----:B------:R-:W2:Y:S01]  /*a710*/  MUFU.EX2 R197, R247 ;  /* 0x000000f700c57308 */ /* 0x000ea20000000800 */
[----:B----4-:R-:W-:Y:S09]  /*a720*/  LDSM.16.MT88.4 R96, [R141+0x11000] ;  /* 0x011000008d60783b */ /* 0x010ff20000004200 */
[----:B------:R-:W4:Y:S01]  /*a730*/  MUFU.EX2 R198, R198 ;  /* 0x000000c600c67308 */ /* 0x000f220000000800 */
[C---:B------:R-:W-:Y:S01]  /*a740*/  HMMA.16816.F32.BF16 R48, R68.reuse, R102, R48 ;  /* 0x000000664430723c */ /* 0x040fe20000041830 */
[----:B------:R-:W-:Y:S07]  /*a750*/  LDSM.16.MT88.4 R100, [R144+0x5800] ;  /* 0x005800009064783b */ /* 0x000fee0000004200 */
[C---:B---3--:R-:W-:Y:S08]  /*a760*/  HMMA.16816.F32.BF16 R52, R68.reuse, R72, R52 ;  /* 0x000000484434723c */ /* 0x048ff00000041834 */
[C---:B------:R-:W-:Y:S01]  /*a770*/  HMMA.16816.F32.BF16 R56, R68.reuse, R74, R56 ;  /* 0x0000004a4438723c */ /* 0x040fe20000041838 */
[----:B------:R-:W3:Y:S07]  /*a780*/  LDSM.16.MT88.4 R72, [R144+0x1000] ;  /* 0x001000009048783b */ /* 0x000eee0000004200 */
[C---:B-1----:R-:W-:Y:S08]  /*a790*/  HMMA.16816.F32.BF16 R60, R68.reuse, R76, R60 ;  /* 0x0000004c443c723c */ /* 0x042ff0000004183c */
[----:B------:R-:W-:Y:S01]  /*a7a0*/  HMMA.16816.F32.BF16 R64, R68, R78, R64 ;  /* 0x0000004e4440723c */ /* 0x000fe20000041840 */
[----:B------:R-:W1:Y:S02]  /*a7b0*/  LDSM.16.MT88.4 R76, [R144+0x5000] ;  /* 0x00500000904c783b */ /* 0x000e640000004200 */
[----:B------:R-:W-:Y:S01]  /*a7c0*/  F2FP.BF16.F32.PACK_AB R68, R158, R163 ;  /* 0x000000a39e44723e */ /* 0x000fe200000010ff */
[----:B------:R-:W-:Y:S01]  /*a7d0*/  FADD.FTZ R163, R163, R104 ;  /* 0x00000068a3a37221 */ /* 0x000fe20000010000 */
[----:B-----5:R-:W-:Y:S01]  /*a7e0*/  F2FP.BF16.F32.PACK_AB R69, R162, R167 ;  /* 0x000000a7a245723e */ /* 0x020fe200000010ff */
[----:B------:R-:W-:Y:S01]  /*a7f0*/  FADD.FTZ R167, R167, R0 ;  /* 0x00000000a7a77221 */ /* 0x000fe20000010000 */
[----:B--2---:R-:W-:Y:S01]  /*a800*/  F2FP.BF16.F32.PACK_AB R70, R161, R156 ;  /* 0x0000009ca146723e */ /* 0x004fe200000010ff */
[----:B------:R-:W-:Y:S01]  /*a810*/  FADD.FTZ R163, R158, R163 ;  /* 0x000000a39ea37221 */ /* 0x000fe20000010000 */
[----:B------:R-:W-:Y:S01]  /*a820*/  F2FP.BF16.F32.PACK_AB R71, R160, R165 ;  /* 0x000000a5a047723e */ /* 0x000fe200000010ff */
[----:B------:R-:W-:Y:S02]  /*a830*/  FADD.FTZ R162, R162, R167 ;  /* 0x000000a7a2a27221 */ /* 0x000fe40000010000 */
[----:B------:R-:W-:Y:S02]  /*a840*/  FADD.FTZ R156, R156, R163 ;  /* 0x000000a39c9c7221 */ /* 0x000fe40000010000 */
[----:B------:R-:W-:Y:S02]  /*a850*/  FADD.FTZ R165, R165, R162 ;  /* 0x000000a2a5a57221 */ /* 0x000fe40000010000 */
[C---:B------:R-:W-:Y:S03]  /*a860*/  HMMA.16816.F32.BF16 R4, R68.reuse, R80, R4 ;  /* 0x000000504404723c */ /* 0x040fe60000041804 */
[----:B------:R-:W-:Y:S01]  /*a870*/  FADD.FTZ R160, R160, R165 ;  /* 0x000000a5a0a07221 */ /* 0x000fe20000010000 */
[----:B------:R-:W-:Y:S04]  /*a880*/  FADD.FTZ R156, R161, R156 ;  /* 0x0000009ca19c7221 */ /* 0x000fe80000010000 */
[C---:B------:R-:W-:Y:S01]  /*a890*/  HMMA.16816.F32.BF16 R8, R68.reuse, R82, R8 ;  /* 0x000000524408723c */ /* 0x040fe20000041808 */
[----:B------:R-:W-:Y:S07]  /*a8a0*/  LDSM.16.MT88.4 R80, [R146+0xd800] ;  /* 0x00d800009250783b */ /* 0x000fee0000004200 */
[C---:B------:R-:W-:Y:S08]  /*a8b0*/  HMMA.16816.F32.BF16 R12, R68.reuse, R84, R12 ;  /* 0x00000054440c723c */ /* 0x040ff0000004180c */
[C---:B------:R-:W-:Y:S01]  /*a8c0*/  HMMA.16816.F32.BF16 R16, R68.reuse, R86, R16 ;  /* 0x000000564410723c */ /* 0x040fe20000041810 */
[----:B------:R-:W-:Y:S07]  /*a8d0*/  LDSM.16.MT88.4 R84, [R141+0xd800] ;  /* 0x00d800008d54783b */ /* 0x000fee0000004200 */
[C---:B---3--:R-:W-:Y:S08]  /*a8e0*/  HMMA.16816.F32.BF16 R20, R68.reuse, R72, R20 ;  /* 0x000000484414723c */ /* 0x048ff00000041814 */
[C---:B------:R-:W-:Y:S01]  /*a8f0*/  HMMA.16816.F32.BF16 R24, R68.reuse, R74, R24 ;  /* 0x0000004a4418723c */ /* 0x040fe20000041818 */
[----:B------:R-:W2:Y:S07]  /*a900*/  LDSM.16.MT88.4 R72, [R211+0x5000] ;  /* 0x00500000d348783b */ /* 0x000eae0000004200 */
[C---:B------:R-:W-:Y:S08]  /*a910*/  HMMA.16816.F32.BF16 R28, R68.reuse, R88, R28 ;  /* 0x00000058441c723c */ /* 0x040ff0000004181c */
[C---:B------:R-:W-:Y:S01]  /*a920*/  HMMA.16816.F32.BF16 R32, R68.reuse, R90, R32 ;  /* 0x0000005a4420723c */ /* 0x040fe20000041820 */
[----:B------:R-:W3:Y:S07]  /*a930*/  LDSM.16.MT88.4 R88, [R144+0x1800] ;  /* 0x001800009058783b */ /* 0x000eee0000004200 */
[C---:B------:R-:W-:Y:S08]  /*a940*/  HMMA.16816.F32.BF16 R36, R68.reuse, R92, R36 ;  /* 0x0000005c4424723c */ /* 0x040ff00000041824 */
[C---:B------:R-:W-:Y:S01]  /*a950*/  HMMA.16816.F32.BF16 R40, R68.reuse, R94, R40 ;  /* 0x0000005e4428723c */ /* 0x040fe20000041828 */
[----:B------:R-:W5:Y:S07]  /*a960*/  LDSM.16.MT88.4 R92, [R211+0x1800] ;  /* 0x00180000d35c783b */ /* 0x000f6e0000004200 */
[C---:B------:R-:W-:Y:S08]  /*a970*/  HMMA.16816.F32.BF16 R44, R68.reuse, R96, R44 ;  /* 0x00000060442c723c */ /* 0x040ff0000004182c */
[C---:B------:R-:W-:Y:S01]  /*a980*/  HMMA.16816.F32.BF16 R48, R68.reuse, R98, R48 ;  /* 0x000000624430723c */ /* 0x040fe20000041830 */
[----:B------:R-:W4:Y:S07]  /*a990*/  LDSM.16.MT88.4 R96, [R146+0x11800] ;  /* 0x011800009260783b */ /* 0x000f2e0000004200 */
[C---:B-1----:R-:W-:Y:S08]  /*a9a0*/  HMMA.16816.F32.BF16 R52, R68.reuse, R76, R52 ;  /* 0x0000004c4434723c */ /* 0x042ff00000041834 */
[C---:B------:R-:W-:Y:S01]  /*a9b0*/  HMMA.16816.F32.BF16 R56, R68.reuse, R78, R56 ;  /* 0x0000004e4438723c */ /* 0x040fe20000041838 */
[----:B------:R-:W1:Y:S07]  /*a9c0*/  LDSM.16.MT88.4 R76, [R141+0x11800] ;  /* 0x011800008d4c783b */ /* 0x000e6e0000004200 */
[C---:B--2---:R-:W-:Y:S08]  /*a9d0*/  HMMA.16816.F32.BF16 R60, R68.reuse, R72, R60 ;  /* 0x00000048443c723c */ /* 0x044ff0000004183c */
[----:B------:R-:W-:Y:S01]  /*a9e0*/  HMMA.16816.F32.BF16 R64, R68, R74, R64 ;  /* 0x0000004a4440723c */ /* 0x000fe20000041840 */
[----:B------:R-:W2:Y:S02]  /*a9f0*/  LDSM.16.MT88.4 R72, [R211+0x5800] ;  /* 0x00580000d348783b */ /* 0x000ea40000004200 */
[----:B------:R-:W-:Y:S01]  /*aa00*/  F2FP.BF16.F32.PACK_AB R68, R164, R177 ;  /* 0x000000b1a444723e */ /* 0x000fe200000010ff */
[----:B------:R-:W-:Y:S01]  /*aa10*/  FADD.FTZ R177, R177, R156 ;  /* 0x0000009cb1b17221 */ /* 0x000fe20000010000 */
[----:B------:R-:W-:Y:S02]  /*aa20*/  F2FP.BF16.F32.PACK_AB R69, R170, R181 ;  /* 0x000000b5aa45723e */ /* 0x000fe400000010ff */
[----:B------:R-:W-:Y:S01]  /*aa30*/  F2FP.BF16.F32.PACK_AB R70, R166, R179 ;  /* 0x000000b3a646723e */ /* 0x000fe200000010ff */
[----:B------:R-:W-:Y:S01]  /*aa40*/  FADD.FTZ R164, R164, R177 ;  /* 0x000000b1a4a47221 */ /* 0x000fe20000010000 */
[----:B------:R-:W-:Y:S03]  /*aa50*/  F2FP.BF16.F32.PACK_AB R71, R183, R168 ;  /* 0x000000a8b747723e */ /* 0x000fe600000010ff */
[----:B------:R-:W-:Y:S04]  /*aa60*/  FADD.FTZ R179, R179, R164 ;  /* 0x000000a4b3b37221 */ /* 0x000fe80000010000 */
[C---:B------:R-:W-:Y:S03]  /*aa70*/  HMMA.16816.F32.BF16 R4, R68.reuse, R80, R4 ;  /* 0x000000504404723c */ /* 0x040fe60000041804 */
[----:B------:R-:W-:Y:S05]  /*aa80*/  FADD.FTZ R166, R166, R179 ;  /* 0x000000b3a6a67221 */ /* 0x000fea0000010000 */
[C---:B------:R-:W-:Y:S01]  /*aa90*/  HMMA.16816.F32.BF16 R8, R68.reuse, R82, R8 ;  /* 0x000000524408723c */ /* 0x040fe20000041808 */
[----:B------:R-:W-:Y:S07]  /*aaa0*/  LDSM.16.MT88.4 R80, [R141+0xe000] ;  /* 0x00e000008d50783b */ /* 0x000fee0000004200 */
[C---:B------:R-:W-:Y:S08]  /*aab0*/  HMMA.16816.F32.BF16 R12, R68.reuse, R84, R12 ;  /* 0x00000054440c723c */ /* 0x040ff0000004180c */
[C---:B------:R-:W-:Y:S01]  /*aac0*/  HMMA.16816.F32.BF16 R16, R68.reuse, R86, R16 ;  /* 0x000000564410723c */ /* 0x040fe20000041810 */
[----:B------:R-:W-:Y:S07]  /*aad0*/  LDSM.16.MT88.4 R84, [R144+0x2000] ;  /* 0x002000009054783b */ /* 0x000fee0000004200 */
[C---:B---3--:R-:W-:Y:S08]  /*aae0*/  HMMA.16816.F32.BF16 R20, R68.reuse, R88, R20 ;  /* 0x000000584414723c */ /* 0x048ff00000041814 */
[C---:B------:R-:W-:Y:S01]  /*aaf0*/  HMMA.16816.F32.BF16 R24, R68.reuse, R90, R24 ;  /* 0x0000005a4418723c */ /* 0x040fe20000041818 */
[----:B------:R-:W-:Y:S07]  /*ab00*/  LDSM.16.MT88.4 R88, [R211+0x2000] ;  /* 0x00200000d358783b */ /* 0x000fee0000004200 */
[C---:B-----5:R-:W-:Y:S08]  /*ab10*/  HMMA.16816.F32.BF16 R28, R68.reuse, R92, R28 ;  /* 0x0000005c441c723c */ /* 0x060ff0000004181c */
[C---:B------:R-:W-:Y:S01]  /*ab20*/  HMMA.16816.F32.BF16 R32, R68.reuse, R94, R32 ;  /* 0x0000005e4420723c */ /* 0x040fe20000041820 */
[----:B------:R-:W-:Y:S07]  /*ab30*/  LDSM.16.MT88.4 R92, [R146+0x12000] ;  /* 0x01200000925c783b */ /* 0x000fee0000004200 */
[C---:B----4-:R-:W-:Y:S08]  /*ab40*/  HMMA.16816.F32.BF16 R36, R68.reuse, R96, R36 ;  /* 0x000000604424723c */ /* 0x050ff00000041824 */
[C---:B------:R-:W-:Y:S01]  /*ab50*/  HMMA.16816.F32.BF16 R40, R68.reuse, R98, R40 ;  /* 0x000000624428723c */ /* 0x040fe20000041828 */
[----:B------:R-:W-:Y:S07]  /*ab60*/  LDSM.16.MT88.4 R96, [R141+0x12000] ;  /* 0x012000008d60783b */ /* 0x000fee0000004200 */
[C---:B-1----:R-:W-:Y:S08]  /*ab70*/  HMMA.16816.F32.BF16 R44, R68.reuse, R76, R44 ;  /* 0x0000004c442c723c */ /* 0x042ff0000004182c */
[C---:B------:R-:W-:Y:S01]  /*ab80*/  HMMA.16816.F32.BF16 R48, R68.reuse, R78, R48 ;  /* 0x0000004e4430723c */ /* 0x040fe20000041830 */
[----:B------:R-:W1:Y:S07]  /*ab90*/  LDSM.16.MT88.4 R76, [R146+0xe000] ;  /* 0x00e00000924c783b */ /* 0x000e6e0000004200 */
[C---:B------:R-:W-:Y:S08]  /*aba0*/  HMMA.16816.F32.BF16 R52, R68.reuse, R100, R52 ;  /* 0x000000644434723c */ /* 0x040ff00000041834 */
[C---:B------:R-:W-:Y:S01]  /*abb0*/  HMMA.16816.F32.BF16 R56, R68.reuse, R102, R56 ;  /* 0x000000664438723c */ /* 0x040fe20000041838 */
[----:B------:R-:W3:Y:S07]  /*abc0*/  LDSM.16.MT88.4 R100, [R144+0x6000] ;  /* 0x006000009064783b */ /* 0x000eee0000004200 */
        /* <DEDUP_REMOVED lines=10> */
[C---:B-1----:R-:W-:Y:S03]  /*ac70*/  HMMA.16816.F32.BF16 R4, R68.reuse, R76, R4 ;  /* 0x0000004c4404723c */ /* 0x042fe60000041804 */
[----:B------:R-:W-:Y:S05]  /*ac80*/  FADD.FTZ R174, R174, R171 ;  /* 0x000000abaeae7221 */ /* 0x000fea0000010000 */
[C---:B------:R-:W-:Y:S01]  /*ac90*/  HMMA.16816.F32.BF16 R8, R68.reuse, R78, R8 ;  /* 0x0000004e4408723c */ /* 0x040fe20000041808 */
[----:B------:R-:W1:Y:S07]  /*aca0*/  LDSM.16.MT88.4 R76, [R146+0xe800] ;  /* 0x00e80000924c783b */ /* 0x000e6e0000004200 */
[C---:B------:R-:W-:Y:S08]  /*acb0*/  HMMA.16816.F32.BF16 R12, R68.reuse, R80, R12 ;  /* 0x00000050440c723c */ /* 0x040ff0000004180c */
[C---:B------:R-:W-:Y:S01]  /*acc0*/  HMMA.16816.F32.BF16 R16, R68.reuse, R82, R16 ;  /* 0x000000524410723c */ /* 0x040fe20000041810 */
[----:B------:R-:W4:Y:S07]  /*acd0*/  LDSM.16.MT88.4 R80, [R141+0xe800] ;  /* 0x00e800008d50783b */ /* 0x000f2e0000004200 */
[C---:B------:R-:W-:Y:S08]  /*ace0*/  HMMA.16816.F32.BF16 R20, R68.reuse, R84, R20 ;  /* 0x000000544414723c */ /* 0x040ff00000041814 */
[C---:B------:R-:W-:Y:S01]  /*acf0*/  HMMA.16816.F32.BF16 R24, R68.reuse, R86, R24 ;  /* 0x000000564418723c */ /* 0x040fe20000041818 */
[----:B------:R-:W5:Y:S07]  /*ad00*/  LDSM.16.MT88.4 R84, [R144+0x2800] ;  /* 0x002800009054783b */ /* 0x000f6e0000004200 */
        /* <DEDUP_REMOVED lines=9> */
[C---:B---3--:R-:W-:Y:S08]  /*ada0*/  HMMA.16816.F32.BF16 R52, R68.reuse, R100, R52 ;  /* 0x000000644434723c */ /* 0x048ff00000041834 */
        /* <DEDUP_REMOVED lines=16> */
[C---:B----4-:R-:W-:Y:S08]  /*aeb0*/  HMMA.16816.F32.BF16 R12, R68.reuse, R80, R12 ;  /* 0x00000050440c723c */ /* 0x050ff0000004180c */
[C---:B------:R-:W-:Y:S01]  /*aec0*/  HMMA.16816.F32.BF16 R16, R68.reuse, R82, R16 ;  /* 0x000000524410723c */ /* 0x040fe20000041810 */
[----:B------:R-:W4:Y:S07]  /*aed0*/  LDSM.16.MT88.4 R80, [R141+0xf000] ;  /* 0x00f000008d50783b */ /* 0x000f2e0000004200 */
[C---:B-----5:R-:W-:Y:S08]  /*aee0*/  HMMA.16816.F32.BF16 R20, R68.reuse, R84, R20 ;  /* 0x000000544414723c */ /* 0x060ff00000041814 */
        /* <DEDUP_REMOVED lines=13> */
[----:B------:R-:W-:Y:S07]  /*afc0*/  LDSM.16.MT88.4 R100, [R211+0x3800] ;  /* 0x00380000d364783b */ /* 0x000fee0000004200 */
[C---:B--2---:R-:W-:Y:S08]  /*afd0*/  HMMA.16816.F32.BF16 R60, R68.reuse, R72, R60 ;  /* 0x00000048443c723c */ /* 0x044ff0000004183c */
[----:B------:R-:W-:Y:S01]  /*afe0*/  HMMA.16816.F32.BF16 R64, R68, R74, R64 ;  /* 0x0000004a4440723c */ /* 0x000fe20000041840 */
[----:B------:R-:W2:Y:S02]  /*aff0*/  LDSM.16.MT88.4 R72, [R144+0x7000] ;  /* 0x007000009048783b */ /* 0x000ea40000004200 */
[C---:B------:R-:W-:Y:S01]  /*b000*/  F2FP.BF16.F32.PACK_AB R68, R188.reuse, R199 ;  /* 0x000000c7bc44723e */ /* 0x040fe200000010ff */
        /* <DEDUP_REMOVED lines=10> */
[C---:B----4-:R-:W-:Y:S03]  /*b0b0*/  HMMA.16816.F32.BF16 R12, R68.reuse, R80, R12 ;  /* 0x00000050440c723c */ /* 0x050fe6000004180c */
[-C--:B------:R-:W-:Y:S01]  /*b0c0*/  FFMA.FTZ R80, R191, R135.reuse, -R154 ;  /* 0x00000087bf507223 */ /* 0x080fe2000001089a */
[-CC-:B------:R-:W-:Y:S01]  /*b0d0*/  FFMA.FTZ R81, R138, R135.reuse, -R152.reuse ;  /* 0x000000878a517223 */ /* 0x180fe20000010898 */
[-C--:B------:R-:W-:Y:S01]  /*b0e0*/  FFMA.FTZ R191, R139, R135.reuse, -R152 ;  /* 0x000000878bbf7223 */ /* 0x080fe20000010898 */
[-CC-:B------:R-:W-:Y:S01]  /*b0f0*/  FFMA.FTZ R138, R196, R135.reuse, -R154.reuse ;  /* 0x00000087c48a7223 */ /* 0x180fe2000001089a */
[----:B------:R-:W3:Y:S01]  /*b100*/  MUFU.EX2 R139, R80 ;  /* 0x00000050008b7308 */ /* 0x000ee20000000800 */
[C---:B------:R-:W-:Y:S09]  /*b110*/  HMMA.16816.F32.BF16 R16, R68.reuse, R82, R16 ;  /* 0x000000524410723c */ /* 0x040ff20000041810 */
[----:B------:R-:W-:Y:S01]  /*b120*/  MUFU.EX2 R191, R191 ;  /* 0x000000bf00bf7308 */ /* 0x000fe20000000800 */
[-C--:B------:R-:W-:Y:S09]  /*b130*/  FFMA.FTZ R154, R189, R135.reuse, -R154 ;  /* 0x00000087bd9a7223 */ /* 0x080ff2000001089a */
[----:B------:R-:W4:Y:S01]  /*b140*/  MUFU.EX2 R196, R81 ;  /* 0x0000005100c47308 */ /* 0x000f220000000800 */
[C---:B-----5:R-:W-:Y:S09]  /*b150*/  HMMA.16816.F32.BF16 R20, R68.reuse, R84, R20 ;  /* 0x000000544414723c */ /* 0x060ff20000041814 */
[----:B------:R-:W-:Y:S01]  /*b160*/  MUFU.EX2 R138, R138 ;  /* 0x0000008a008a7308 */ /* 0x000fe20000000800 */
[C---:B------:R-:W-:Y:S01]  /*b170*/  HMMA.16816.F32.BF16 R24, R68.reuse, R86, R24 ;  /* 0x000000564418723c */ /* 0x040fe20000041818 */
[----:B------:R5:W-:Y:S07]  /*b180*/  LDSM.16.MT88.4 R84, [R141+0x13800] ;  /* 0x013800008d54783b */ /* 0x000bee0000004200 */
[C---:B------:R-:W-:Y:S08]  /*b190*/  HMMA.16816.F32.BF16 R28, R68.reuse, R88, R28 ;  /* 0x00000058441c723c */ /* 0x040ff0000004181c */
[C---:B------:R-:W-:Y:S08]  /*b1a0*/  HMMA.16816.F32.BF16 R32, R68.reuse, R90, R32 ;  /* 0x0000005a4420723c */ /* 0x040ff00000041820 */
[C---:B------:R-:W-:Y:S03]  /*b1b0*/  HMMA.16816.F32.BF16 R36, R68.reuse, R92, R36 ;  /* 0x0000005c4424723c */ /* 0x040fe60000041824 */
[----:B-----5:R-:W-:Y:S05]  /*b1c0*/  MOV R141, R134 ;  /* 0x00000086008d7202 */ /* 0x020fea0000000f00 */
[C---:B------:R-:W-:Y:S01]  /*b1d0*/  HMMA.16816.F32.BF16 R40, R68.reuse, R94, R40 ;  /* 0x0000005e4428723c */ /* 0x040fe20000041828 */
[----:B------:R-:W5:Y:S07]  /*b1e0*/  LDSM.16.MT88.4 R92, [R146+0x13800] ;  /* 0x01380000925c783b */ /* 0x000f6e0000004200 */
[C---:B------:R-:W-:Y:S08]  /*b1f0*/  HMMA.16816.F32.BF16 R44, R68.reuse, R96, R44 ;  /* 0x00000060442c723c */ /* 0x040ff0000004182c */
[C---:B------:R-:W-:Y:S08]  /*b200*/  HMMA.16816.F32.BF16 R48, R68.reuse, R98, R48 ;  /* 0x000000624430723c */ /* 0x040ff00000041830 */
[C---:B--2---:R-:W-:Y:S03]  /*b210*/  HMMA.16816.F32.BF16 R52, R68.reuse, R72, R52 ;  /* 0x000000484434723c */ /* 0x044fe60000041834 */
[-CC-:B------:R-:W-:Y:S01]  /*b220*/  FFMA.FTZ R72, R137, R135.reuse, -R152.reuse ;  /* 0x0000008789487223 */ /* 0x180fe20000010898 */
[----:B------:R-:W-:Y:S01]  /*b230*/  FFMA.FTZ R152, R136, R135, -R152 ;  /* 0x0000008788987223 */ /* 0x000fe20000010898 */
[----:B------:R-:W2:Y:S03]  /*b240*/  MUFU.EX2 R137, R154 ;  /* 0x0000009a00897308 */ /* 0x000ea60000000800 */
[C---:B------:R-:W-:Y:S07]  /*b250*/  HMMA.16816.F32.BF16 R56, R68.reuse, R74, R56 ;  /* 0x0000004a4438723c */ /* 0x040fee0000041838 */
[----:B------:R-:W-:Y:S10]  /*b260*/  MUFU.EX2 R136, R72 ;  /* 0x0000004800887308 */ /* 0x000ff40000000800 */
[----:B------:R-:W5:Y:S01]  /*b270*/  MUFU.EX2 R189, R152 ;  /* 0x0000009800bd7308 */ /* 0x000f620000000800 */
[C---:B-1----:R-:W-:Y:S08]  /*b280*/  HMMA.16816.F32.BF16 R60, R68.reuse, R76, R60 ;  /* 0x0000004c443c723c */ /* 0x042ff0000004183c */
[----:B------:R-:W-:Y:S01]  /*b290*/  HMMA.16816.F32.BF16 R64, R68, R78, R64 ;  /* 0x0000004e4440723c */ /* 0x000fe20000041840 */
[----:B------:R-:W1:Y:S02]  /*b2a0*/  LDSM.16.MT88.4 R76, [R144+0x7800] ;  /* 0x00780000904c783b */ /* 0x000e640000004200 */
[----:B---3--:R-:W-:Y:S01]  /*b2b0*/  F2FP.BF16.F32.PACK_AB R68, R139, R194 ;  /* 0x000000c28b44723e */ /* 0x008fe200000010ff */
[----:B------:R-:W-:Y:S01]  /*b2c0*/  FADD.FTZ R194, R194, R197 ;  /* 0x000000c5c2c27221 */ /* 0x000fe20000010000 */
[----:B----4-:R-:W-:Y:S02]  /*b2d0*/  F2FP.BF16.F32.PACK_AB R69, R196, R191 ;  /* 0x000000bfc445723e */ /* 0x010fe400000010ff */
[----:B--2---:R-:W-:Y:S01]  /*b2e0*/  F2FP.BF16.F32.PACK_AB R70, R137, R138 ;  /* 0x0000008a8946723e */ /* 0x004fe200000010ff */
[----:B------:R-:W-:Y:S01]  /*b2f0*/  FADD.FTZ R139, R139, R194 ;  /* 0x000000c28b8b7221 */ /* 0x000fe20000010000 */
[----:B-----5:R-:W-:Y:S03]  /*b300*/  F2FP.BF16.F32.PACK_AB R71, R189, R136 ;  /* 0x00000088bd47723e */ /* 0x020fe600000010ff */
[----:B------:R-:W-:Y:S04]  /*b310*/  FADD.FTZ R138, R138, R139 ;  /* 0x0000008b8a8a7221 */ /* 0x000fe80000010000 */
[C---:B------:R-:W-:Y:S03]  /*b320*/  HMMA.16816.F32.BF16 R128, R68.reuse, R124, R4 ;  /* 0x0000007c4480723c */ /* 0x040fe60000041804 */
[----:B------:R-:W-:Y:S01]  /*b330*/  FADD.FTZ R5, R181, R160 ;  /* 0x000000a0b5057221 */ /* 0x000fe20000010000 */
[----:B------:R-:W-:Y:S03]  /*b340*/  FADD.FTZ R243, R137, R138 ;  /* 0x0000008a89f37221 */ /* 0x000fe60000010000 */
[----:B------:R-:W-:Y:S01]  /*b350*/  FADD.FTZ R5, R170, R5 ;  /* 0x00000005aa057221 */ /* 0x000fe20000010000 */
[C---:B------:R-:W-:Y:S03]  /*b360*/  HMMA.16816.F32.BF16 R124, R68.reuse, R126, R8 ;  /* 0x0000007e447c723c */ /* 0x040fe60000041808 */
[----:B------:R-:W-:Y:S02]  /*b370*/  FADD.FTZ R0, R168, R5 ;  /* 0x00000005a8007221 */ /* 0x000fe40000010000 */
[----:B------:R-:W2:Y:S02]  /*b380*/  LDSM.16.MT88.4 R4, [R211+0x7800] ;  /* 0x00780000d304783b */ /* 0x000ea40000004200 */
[----:B------:R-:W-:Y:S01]  /*b390*/  FADD.FTZ R0, R183, R0 ;  /* 0x00000000b7007221 */ /* 0x000fe20000010000 */
[C---:B------:R-:W-:Y:S03]  /*b3a0*/  HMMA.16816.F32.BF16 R120, R68.reuse, R116, R12 ;  /* 0x000000744478723c */ /* 0x040fe6000004180c */
[----:B------:R-:W-:Y:S04]  /*b3b0*/  FADD.FTZ R9, R173, R0 ;  /* 0x00000000ad097221 */ /* 0x000fe80000010000 */
        /* <DEDUP_REMOVED lines=16> */
[C---:B------:R-:W-:Y:S08]  /*b4c0*/  HMMA.16816.F32.BF16 R96, R68.reuse, R92, R36 ;  /* 0x0000005c4460723c */ /* 0x040ff00000041824 */
[C---:B------:R-:W-:Y:S08]  /*b4d0*/  HMMA.16816.F32.BF16 R92, R68.reuse, R94, R40 ;  /* 0x0000005e445c723c */ /* 0x040ff00000041828 */
[C---:B------:R-:W-:Y:S08]  /*b4e0*/  HMMA.16816.F32.BF16 R88, R68.reuse, R84, R44 ;  /* 0x000000544458723c */ /* 0x040ff0000004182c */
[C---:B------:R-:W-:Y:S08]  /*b4f0*/  HMMA.16816.F32.BF16 R84, R68.reuse, R86, R48 ;  /* 0x000000564454723c */ /* 0x040ff00000041830 */
[C---:B-1----:R-:W-:Y:S08]  /*b500*/  HMMA.16816.F32.BF16 R80, R68.reuse, R76, R52 ;  /* 0x0000004c4450723c */ /* 0x042ff00000041834 */
[C---:B------:R-:W-:Y:S08]  /*b510*/  HMMA.16816.F32.BF16 R76, R68.reuse, R78, R56 ;  /* 0x0000004e444c723c */ /* 0x040ff00000041838 */
[C---:B--2---:R-:W-:Y:S03]  /*b520*/  HMMA.16816.F32.BF16 R72, R68.reuse, R4, R60 ;  /* 0x000000044448723c */ /* 0x044fe6000004183c */
[----:B------:R-:W-:Y:S01]  /*b530*/  FADD.FTZ R5, R191, R0 ;  /* 0x00000000bf057221 */ /* 0x000fe20000010000 */
[----:B------:R-:W-:Y:S03]  /*b540*/  MOV R0, R133 ;  /* 0x0000008500007202 */ /* 0x000fe60000000f00 */
[----:B------:R-:W-:Y:S01]  /*b550*/  FADD.FTZ R5, R196, R5 ;  /* 0x00000005c4057221 */ /* 0x000fe20000010000 */
[----:B------:R-:W-:Y:S03]  /*b560*/  HMMA.16816.F32.BF16 R68, R68, R6, R64 ;  /* 0x000000064444723c */ /* 0x000fe60000041840 */
[----:B------:R-:W-:Y:S04]  /*b570*/  FADD.FTZ R136, R136, R5 ;  /* 0x0000000588887221 */ /* 0x000fe80000010000 */
[----:B------:R-:W-:Y:S01]  /*b580*/  FADD.FTZ R241, R189, R136 ;  /* 0x00000088bdf17221 */ /* 0x000fe20000010000 */
[----:B------:R-:W-:Y:S01]  /*b590*/  @!UPT UIADD3 URZ, UPT, UPT, URZ, URZ, URZ ;  /* 0x000000fffffff290 */ /* 0x000fe2000fffe0ff */
[----:B------:R-:W-:Y:S11]  /*b5a0*/  @P0 BRA `(.L_x_601) ;  /* 0xffffffb800100947 */ /* 0x000ff6000383ffff */
.L_x_594:
        /* <DEDUP_REMOVED lines=10> */
.L_x_616:
        /* <DEDUP_REMOVED lines=13> */
[----:B------:R-:W-:-:S02]  /*b720*/  MOV R0, 0x10 ;  /* 0x0000001000007802 */ /* 0x000fc40000000f00 */
[----:B------:R-:W-:Y:S01]  /*b730*/  LEA R143, R143, R210, 0x1 ;  /* 0x000000d28f8f7211 */ /* 0x000fe200078e08ff */
[C---:B------:R-:W-:Y:S01]  /*b740*/  FMUL.FTZ R128, R4.reuse, R128 ;  /* 0x0000008004807220 */ /* 0x040fe20000410000 */
[----:B------:R-:W-:Y:S01]  /*b750*/  FMUL.FTZ R129, R4, R129 ;  /* 0x0000008104817220 */ /* 0x000fe20000410000 */
[----:B---3--:R-:W-:Y:S01]  /*b760*/  FSEL R8, R8, 1, P0 ;  /* 0x3f80000008087808 */ /* 0x008fe20000000000 */
[----:B------:R-:W-:Y:S01]  /*b770*/  FMUL.FTZ R124, R4, R124 ;  /* 0x0000007c047c7220 */ /* 0x000fe20000410000 */
[----:B------:R-:W-:Y:S01]  /*b780*/  SEL R142, R142, 0xffffffe0, !P3 ;  /* 0xffffffe08e8e7807 */ /* 0x000fe20005800000 */
[C---:B------:R-:W-:Y:S01]  /*b790*/  FMUL.FTZ R125, R4.reuse, R125 ;  /* 0x0000007d047d7220 */ /* 0x040fe20000410000 */
[----:B------:R-:W-:Y:S01]  /*b7a0*/  FMUL.FTZ R120, R4, R120 ;  /* 0x0000007804787220 */ /* 0x000fe20000410000 */
[C---:B------:R-:W-:Y:S01]  /*b7b0*/  FMUL.FTZ R130, R8.reuse, R130 ;  /* 0x0000008208827220 */ /* 0x040fe20000410000 */
[C---:B------:R-:W-:Y:S01]  /*b7c0*/  FMUL.FTZ R131, R8.reuse, R131 ;  /* 0x0000008308837220 */ /* 0x040fe20000410000 */
[C---:B------:R-:W-:Y:S01]  /*b7d0*/  FMUL.FTZ R126, R8.reuse, R126 ;  /* 0x0000007e087e7220 */ /* 0x040fe20000410000 */
[----:B------:R-:W-:Y:S01]  /*b7e0*/  FMUL.FTZ R127, R8, R127 ;  /* 0x0000007f087f7220 */ /* 0x000fe20000410000 */
[----:B------:R-:W-:Y:S01]  /*b7f0*/  FMUL.FTZ R121, R4, R121 ;  /* 0x0000007904797220 */ /* 0x000fe20000410000 */
[C---:B------:R-:W-:Y:S01]  /*b800*/  FMUL.FTZ R122, R8.reuse, R122 ;  /* 0x0000007a087a7220 */ /* 0x040fe20000410000 */
[----:B------:R-:W-:Y:S01]  /*b810*/  FMUL.FTZ R123, R8, R123 ;  /* 0x0000007b087b7220 */ /* 0x000fe20000410000 */
[----:B------:R-:W-:Y:S01]  /*b820*/  SEL R0, R0, 0xfffffff0, !P2 ;  /* 0xfffffff000007807 */ /* 0x000fe20005000000 */
[C---:B------:R-:W-:Y:S01]  /*b830*/  FMUL.FTZ R116, R4.reuse, R116 ;  /* 0x0000007404747220 */ /* 0x040fe20000410000 */
[----:B------:R-:W-:Y:S01]  /*b840*/  FMUL.FTZ R117, R4, R117 ;  /* 0x0000007504757220 */ /* 0x000fe20000410000 */
[C---:B------:R-:W-:Y:S01]  /*b850*/  FMUL.FTZ R118, R8.reuse, R118 ;  /* 0x0000007608767220 */ /* 0x040fe20000410000 */
[----:B------:R-:W-:Y:S01]  /*b860*/  FMUL.FTZ R119, R8, R119 ;  /* 0x0000007708777220 */ /* 0x000fe20000410000 */
[C---:B------:R-:W-:Y:S01]  /*b870*/  IADD3 R13, PT, PT, R143.reuse, 0x40, RZ ;  /* 0x000000408f0d7810 */ /* 0x040fe20007ffe0ff */
[C---:B------:R-:W-:Y:S01]  /*b880*/  FMUL.FTZ R112, R4.reuse, R112 ;  /* 0x0000007004707220 */ /* 0x040fe20000410000 */
[----:B------:R-:W-:Y:S01]  /*b890*/  FMUL.FTZ R113, R4, R113 ;  /* 0x0000007104717220 */ /* 0x000fe20000410000 */
[C---:B------:R-:W-:Y:S01]  /*b8a0*/  FMUL.FTZ R114, R8.reuse, R114 ;  /* 0x0000007208727220 */ /* 0x040fe20000410000 */
[----:B------:R-:W-:Y:S01]  /*b8b0*/  FMUL.FTZ R115, R8, R115 ;  /* 0x0000007308737220 */ /* 0x000fe20000410000 */
[----:B------:R-:W-:Y:S01]  /*b8c0*/  IADD3 R11, PT, PT, R142, R143, RZ ;  /* 0x0000008f8e0b7210 */ /* 0x000fe20007ffe0ff */
[C---:B------:R-:W-:Y:S01]  /*b8d0*/  FMUL.FTZ R108, R4.reuse, R108 ;  /* 0x0000006c046c7220 */ /* 0x040fe20000410000 */
[----:B------:R-:W-:Y:S01]  /*b8e0*/  @P4 IADD3 R13, PT, PT, R143, -0x40, RZ ;  /* 0xffffffc08f0d4810 */ /* 0x000fe20007ffe0ff */
[----:B------:R-:W-:Y:S01]  /*b8f0*/  FMUL.FTZ R109, R4, R109 ;  /* 0x0000006d046d7220 */ /* 0x000fe20000410000 */
[C---:B------:R-:W-:Y:S01]  /*b900*/  FMUL.FTZ R110, R8.reuse, R110 ;  /* 0x0000006e086e7220 */ /* 0x040fe20000410000 */
[----:B------:R-:W-:Y:S01]  /*b910*/  FMUL.FTZ R111, R8, R111 ;  /* 0x0000006f086f7220 */ /* 0x000fe20000410000 */
[----:B------:R-:W-:Y:S01]  /*b920*/  F2FP.BF16.F32.PACK_AB R128, R129, R128 ;  /* 0x000000808180723e */ /* 0x000fe200000010ff */
[C---:B------:R-:W-:Y:S01]  /*b930*/  FMUL.FTZ R104, R4.reuse, R104 ;  /* 0x0000006804687220 */ /* 0x040fe20000410000 */
[----:B------:R-:W-:Y:S01]  /*b940*/  F2FP.BF16.F32.PACK_AB R130, R131, R130 ;  /* 0x000000828382723e */ /* 0x000fe200000010ff */
[----:B------:R-:W-:Y:S01]  /*b950*/  FMUL.FTZ R105, R4, R105 ;  /* 0x0000006904697220 */ /* 0x000fe20000410000 */
[C---:B------:R-:W-:Y:S01]  /*b960*/  FMUL.FTZ R106, R8.reuse, R106 ;  /* 0x0000006a086a7220 */ /* 0x040fe20000410000 */
[----:B------:R-:W-:Y:S01]  /*b970*/  FMUL.FTZ R107, R8, R107 ;  /* 0x0000006b086b7220 */ /* 0x000fe20000410000 */
[----:B------:R-:W-:Y:S01]  /*b980*/  F2FP.BF16.F32.PACK_AB R124, R125, R124 ;  /* 0x0000007c7d7c723e */ /* 0x000fe200000010ff */
[C---:B------:R-:W-:Y:S01]  /*b990*/  FMUL.FTZ R100, R4.reuse, R100 ;  /* 0x0000006404647220 */ /* 0x040fe20000410000 */
[----:B------:R-:W-:Y:S01]  /*b9a0*/  F2FP.BF16.F32.PACK_AB R126, R127, R126 ;  /* 0x0000007e7f7e723e */ /* 0x000fe200000010ff */
[----:B------:R-:W-:Y:S01]  /*b9b0*/  FMUL.FTZ R101, R4, R101 ;  /* 0x0000006504657220 */ /* 0x000fe20000410000 */
[----:B------:R-:W-:Y:S01]  /*b9c0*/  IADD3 R5, PT, PT, R0, R143, RZ ;  /* 0x0000008f00057210 */ /* 0x000fe20007ffe0ff */
        /* <DEDUP_REMOVED lines=13> */
[----:B------:R-:W-:Y:S01]  /*baa0*/  FMUL.FTZ R94, R8, R94 ;  /* 0x0000005e085e7220 */ /* 0x000fe20000410000 */
[----:B------:R-:W-:Y:S01]  /*bab0*/  IADD3 R17, PT, PT, R142, R13, RZ ;  /* 0x0000000d8e117210 */ /* 0x000fe20007ffe0ff */
        /* <DEDUP_REMOVED lines=8> */
[----:B------:R-:W-:Y:S01]  /*bb40*/  STS [R143], R128 ;  /* 0x000000808f007388 */ /* 0x000fe20000000800 */
[----:B------:R-:W-:Y:S01]  /*bb50*/  F2FP.BF16.F32.PACK_AB R110, R111, R110 ;  /* 0x0000006e6f6e723e */ /* 0x000fe200000010ff */
[----:B------:R-:W-:Y:S01]  /*bb60*/  FMUL.FTZ R84, R4, R84 ;  /* 0x0000005404547220 */ /* 0x000fe20000410000 */
[----:B------:R-:W-:Y:S01]  /*bb70*/  IADD3 R19, PT, PT, R0, R13, RZ ;  /* 0x0000000d00137210 */ /* 0x000fe20007ffe0ff */
[----:B------:R-:W-:Y:S01]  /*bb80*/  STS [R143+0x400], R130 ;  /* 0x000400828f007388 */ /* 0x000fe20000000800 */
[----:B------:R-:W-:Y:S01]  /*bb90*/  FMUL.FTZ R85, R4, R85 ;  /* 0x0000005504557220 */ /* 0x000fe20000410000 */
[C---:B------:R-:W-:Y:S01]  /*bba0*/  FMUL.FTZ R86, R8.reuse, R86 ;  /* 0x0000005608567220 */ /* 0x040fe20000410000 */
[----:B------:R-:W-:Y:S01]  /*bbb0*/  FMUL.FTZ R87, R8, R87 ;  /* 0x0000005708577220 */ /* 0x000fe20000410000 */
[----:B------:R-:W-:Y:S01]  /*bbc0*/  F2FP.BF16.F32.PACK_AB R104, R105, R104 ;  /* 0x000000686968723e */ /* 0x000fe200000010ff */
[----:B------:R-:W-:Y:S01]  /*bbd0*/  STS [R5], R124 ;  /* 0x0000007c05007388 */ /* 0x000fe20000000800 */
[----:B------:R-:W-:Y:S01]  /*bbe0*/  F2FP.BF16.F32.PACK_AB R106, R107, R106 ;  /* 0x0000006a6b6a723e */ /* 0x000fe200000010ff */
[C---:B------:R-:W-:Y:S01]  /*bbf0*/  FMUL.FTZ R80, R4.reuse, R80 ;  /* 0x0000005004507220 */ /* 0x040fe20000410000 */
[----:B------:R-:W-:Y:S01]  /*bc00*/  FMUL.FTZ R81, R4, R81 ;  /* 0x0000005104517220 */ /* 0x000fe20000410000 */
[----:B------:R-:W-:Y:S01]  /*bc10*/  STS [R5+0x400], R126 ;  /* 0x0004007e05007388 */ /* 0x000fe20000000800 */
        /* <DEDUP_REMOVED lines=60> */
[----:B------:R1:W-:Y:S04]  /*bfe0*/  STS [R21+0x2400], R70 ;  /* 0x0024004615007388 */ /* 0x0003e80000000800 */
[----:B------:R-:W3:Y:S01]  /*bff0*/  LD.E.U8 R0, desc[UR4][R2.64+0x1c8] ;  /* 0x0001c80402007980 */ /* 0x000ee2000c101100 */
[----:B------:R-:W-:-:S03]  /*c000*/  ISETP.NE.AND P5, PT, R233, -0x1, PT ;  /* 0xffffffffe900780c */ /* 0x000fc60003fa5270 */
[----:B------:R-:W4:Y:S04]  /*c010*/  LD.E.64 R46, desc[UR4][R2.64+0x88] ;  /* 0x00008804022e7980 */ /* 0x000f28000c101b00 */
[----:B------:R-:W4:Y:S04]  /*c020*/  LD.E.64 R22, desc[UR4][R2.64+0x90] ;  /* 0x0000900402167980 */ /* 0x000f28000c101b00 */
[----:B------:R1:W5:Y:S04]  /*c030*/  LD.E.64 R44, desc[UR4][R2.64+0x70] ;  /* 0x00007004022c7980 */ /* 0x000368000c101b00 */
[----:B------:R-:W4:Y:S04]  /*c040*/  @!P5 LD.E.64 R48, desc[UR4][R2.64+0x80] ;  /* 0x000080040230d980 */ /* 0x000f28000c101b00 */
[----:B--2---:R2:W5:Y:S01]  /*c050*/  LD.E.64 R10, desc[UR4][R2.64+0xa0] ;  /* 0x0000a004020a7980 */ /* 0x004562000c101b00 */
[----:B---3--:R-:W-:-:S13]  /*c060*/  ISETP.NE.AND P6, PT, R0, RZ, PT ;  /* 0x000000ff0000720c */ /* 0x008fda0003fc5270 */
[----:B------:R-:W3:Y:S04]  /*c070*/  @!P6 LD.E R8, desc[UR4][R2.64+0x60] ;  /* 0x000060040208e980 */ /* 0x000ee8000c101900 */
[----:B------:R-:W2:Y:S01]  /*c080*/  @!P6 LD.E R12, desc[UR4][R2.64+0xb4] ;  /* 0x0000b404020ce980 */ /* 0x000ea2000c101900 */
[----:B------:R-:W-:Y:S01]  /*c090*/  SHF.R.U32.HI R0, RZ, 0x3, R208 ;  /* 0x00000003ff007819 */ /* 0x000fe200000116d0 */
[----:B------:R-:W1:Y:S03]  /*c0a0*/  @P1 MUFU.LG2 R7, R7 ;  /* 0x0000000700071308 */ /* 0x000e660000000c00 */
[----:B------:R-:W-:-:S05]  /*c0b0*/  IADD3 R4, PT, PT, R0, 0x10, RZ ;  /* 0x0000001000047810 */ /* 0x000fca0007ffe0ff */
[----:B------:R-:W1:Y:S01]  /*c0c0*/  @P0 MUFU.LG2 R9, R9 ;  /* 0x0000000900090308 */ /* 0x000e620000000c00 */
[----:B------:R-:W-:Y:S01]  /*c0d0*/  ISETP.GE.AND P4, PT, R4, R215, PT ;  /* 0x000000d70400720c */ /* 0x000fe20003f86270 */
[----:B----4-:R-:W-:Y:S01]  /*c0e0*/  @P5 IMAD.WIDE.U32 R24, R46, R233, RZ ;  /* 0x000000e92e185225 */ /* 0x010fe200078e00ff */
[----:B------:R-:W-:Y:S02]  /*c0f0*/  SHF.L.U32 R4, R229, 0x6, RZ ;  /* 0x00000006e5047819 */ /* 0x000fe400000006ff */
[----:B------:R-:W-:Y:S01]  /*c100*/  MOV R141, RZ ;  /* 0x000000ff008d7202 */ /* 0x000fe20000000f00 */
[-C--:B------:R-:W-:Y:S02]  /*c110*/  @!P5 IMAD R13, R49, R228.reuse, RZ ;  /* 0x000000e4310dd224 */ /* 0x080fe400078e02ff */
[----:B------:R-:W-:Y:S01]  /*c120*/  @!P5 IMAD.WIDE.U32 R48, R48, R228, RZ ;  /* 0x000000e43030d225 */ /* 0x000fe200078e00ff */
[----:B------:R-:W-:-:S03]  /*c130*/  @P5 MOV R48, R24 ;  /* 0x0000001800305202 */ /* 0x000fc60000000f00 */
[----:B------:R-:W-:-:S04]  /*c140*/  IMAD.WIDE.U32 R16, R4, R46, R140 ;  /* 0x0000002e04107225 */ /* 0x000fc800078e008c */
[C---:B------:R-:W-:Y:S02]  /*c150*/  @P5 IMAD R5, R47.reuse, R233, RZ ;  /* 0x000000e92f055224 */ /* 0x040fe400078e02ff */
[----:B------:R-:W-:Y:S02]  /*c160*/  IMAD R15, R47, R4, RZ ;  /* 0x000000042f0f7224 */ /* 0x000fe400078e02ff */
[-C--:B------:R-:W-:Y:S02]  /*c170*/  IMAD R18, R23, R227.reuse, RZ ;  /* 0x000000e317127224 */ /* 0x080fe400078e02ff */
[----:B-1----:R-:W-:Y:S01]  /*c180*/  IMAD.WIDE.U32 R20, R22, R227, RZ ;  /* 0x000000e316147225 */ /* 0x002fe200078e00ff */
[----:B------:R-:W-:-:S03]  /*c190*/  @!P5 IADD3 R13, PT, PT, R49, R13, RZ ;  /* 0x0000000d310dd210 */ /* 0x000fc60007ffe0ff */
[----:B------:R-:W-:Y:S01]  /*c1a0*/  @P1 FMUL.FTZ R7, R7, 0.69314718246459960938 ;  /* 0x3f31721807071820 */ /* 0x000fe20000410000 */
[----:B------:R-:W-:Y:S02]  /*c1b0*/  @P5 IADD3 R13, PT, PT, R25, R5, RZ ;  /* 0x00000005190d5210 */ /* 0x000fe40007ffe0ff */
[----:B------:R-:W-:Y:S02]  /*c1c0*/  IADD3 R15, PT, PT, R17, R15, RZ ;  /* 0x0000000f110f7210 */ /* 0x000fe40007ffe0ff */
[----:B------:R-:W-:Y:S02]  /*c1d0*/  IADD3 R18, PT, PT, R21, R18, RZ ;  /* 0x0000001215127210 */ /* 0x000fe40007ffe0ff */
[----:B------:R-:W-:Y:S02]  /*c1e0*/  IADD3 R48, P3, P2, R20, R16, R48 ;  /* 0x0000001014307210 */ /* 0x000fe40007a7e030 */
[----:B------:R-:W-:Y:S01]  /*c1f0*/  MOV R5, 0x7f800000 ;  /* 0x7f80000000057802 */ /* 0x000fe20000000f00 */
[----:B-----5:R-:W-:Y:S01]  /*c200*/  @P1 FFMA.FTZ R5, R6, R134, R7 ;  /* 0x0000008606051223 */ /* 0x020fe20000010007 */
[----:B------:R-:W-:Y:S01]  /*c210*/  IADD3.X R49, PT, PT, R18, R15, R13, P3, P2 ;  /* 0x0000000f12317210 */ /* 0x000fe20001fe440d */
[----:B------:R-:W-:Y:S01]  /*c220*/  @P0 FMUL.FTZ R9, R9, 0.69314718246459960938 ;  /* 0x3f31721809090820 */ /* 0x000fe20000410000 */
[----:B------:R-:W-:-:S02]  /*c230*/  LOP3.LUT P1, RZ, R208, 0x3, RZ, 0xc0, !PT ;  /* 0x00000003d0ff7812 */ /* 0x000fc4000782c0ff */
[C---:B------:R-:W-:Y:S02]  /*c240*/  IADD3 R16, PT, PT, R0.reuse, 0x20, RZ ;  /* 0x0000002000107810 */ /* 0x040fe40007ffe0ff */
[----:B------:R-:W-:Y:S02]  /*c250*/  IADD3 R14, PT, PT, R0, 0x30, RZ ;  /* 0x00000030000e7810 */ /* 0x000fe40007ffe0ff */
[----:B------:R-:W-:Y:S02]  /*c260*/  LOP3.LUT R209, R209, 0x30, RZ, 0xc0, !PT ;  /* 0x00000030d1d17812 */ /* 0x000fe400078ec0ff */
[----:B------:R-:W-:Y:S02]  /*c270*/  SHF.R.U32.HI R208, RZ, 0x2, R208 ;  /* 0x00000002ffd07819 */ /* 0x000fe400000116d0 */
[----:B------:R-:W-:Y:S01]  /*c280*/  MOV R7, 0x7f800000 ;  /* 0x7f80000000077802 */ /* 0x000fe20000000f00 */
[----:B------:R-:W-:Y:S01]  /*c290*/  @P0 FFMA.FTZ R7, R6, R133, R9 ;  /* 0x0000008506070223 */ /* 0x000fe20000010009 */
[----:B------:R-:W-:-:S02]  /*c2a0*/  ISETP.GE.AND P3, PT, R16, R215, PT ;  /* 0x000000d71000720c */ /* 0x000fc40003f66270 */
[----:B------:R-:W-:Y:S01]  /*c2b0*/  ISETP.GE.AND P2, PT, R14, R215, PT ;  /* 0x000000d70e00720c */ /* 0x000fe20003f46270 */
[----:B---3--:R-:W-:Y:S01]  /*c2c0*/  @!P6 IMAD R13, R8, R228, R227 ;  /* 0x000000e4080de224 */ /* 0x008fe200078e02e3 */
[----:B------:R-:W-:-:S03]  /*c2d0*/  LOP3.LUT R8, R209, 0x7, R208, 0xf8, !PT ;  /* 0x00000007d1087812 */ /* 0x000fc600078ef8d0 */
[----:B--2---:R-:W-:Y:S01]  /*c2e0*/  @!P6 IMAD R9, R13, R12, RZ ;  /* 0x0000000c0d09e224 */ /* 0x004fe200078e02ff */
[----:B------:R-:W-:Y:S07]  /*c2f0*/  @!P6 BRA `(.L_x_603) ;  /* 0x000000000014e947 */ /* 0x000fee0003800000 */
[----:B------:R-:W2:Y:S04]  /*c300*/  @!P5 LD.E R9, desc[UR4][R2.64+0xb4] ;  /* 0x0000b4040209d980 */ /* 0x000ea8000c101900 */
[----:B------:R-:W3:Y:S01]  /*c310*/  LD.E R6, desc[UR4][R2.64+0xd4] ;  /* 0x0000d40402067980 */ /* 0x000ee2000c101900 */
[----:B--2---:R-:W-:Y:S02]  /*c320*/  @!P5 IMAD R233, R9, R228, RZ ;  /* 0x000000e409e9d224 */ /* 0x004fe400078e02ff */
[----:B---3--:R-:W-:-:S05]  /*c330*/  IMAD R6, R6, R227, RZ ;  /* 0x000000e306067224 */ /* 0x008fca00078e02ff */
[----:B------:R-:W-:Y:S02]  /*c340*/  IADD3 R9, PT, PT, R6, R233, RZ ;  /* 0x000000e906097210 */ /* 0x000fe40007ffe0ff */
.L_x_603:
        /* <DEDUP_REMOVED lines=23> */
.L_x_605:
[----:B------:R-:W-:Y:S05]  /*c4c0*/  BSYNC.RECONVERGENT B0 ;  /* 0x0000000000007941 */ /* 0x000fea0003800200 */
.L_x_604:
[----:B------:R-:W-:Y:S04]  /*c4d0*/  BSSY.RECONVERGENT B0, `(.L_x_606) ;  /* 0x0000009000007945 */ /* 0x000fe80003800200 */
[----:B------:R-:W-:Y:S05]  /*c4e0*/  @P0 BRA `(.L_x_607) ;  /* 0x00000000001c0947 */ /* 0x000fea0003800000 */
[----:B------:R-:W-:Y:S02]  /*c4f0*/  IMAD R2, R47, R0, RZ ;  /* 0x000000002f027224 */ /* 0x000fe400078e02ff */
[----:B-1----:R-:W-:-:S05]  /*c500*/  IMAD.WIDE.U32 R4, R0, R46, R48 ;  /* 0x0000002e00047225 */ /* 0x002fca00078e0030 */
[----:B------:R-:W-:Y:S02]  /*c510*/  IADD3 R3, PT, PT, R5, R2, RZ ;  /* 0x0000000205037210 */ /* 0x000fe40007ffe0ff */
[----:B------:R-:W-:-:S04]  /*c520*/  LEA R2, P0, R4, R44, 0x1 ;  /* 0x0000002c04027211 */ /* 0x000fc800078008ff */
[----:B------:R-:W-:-:S05]  /*c530*/  LEA.HI.X R3, R4, R45, R3, 0x1, P0 ;  /* 0x0000002d04037211 */ /* 0x000fca00000f0c03 */
[----:B--2---:R1:W-:Y:S04]  /*c540*/  ST.E.128 desc[UR4][R2.64], R36 ;  /* 0x0000002402007985 */ /* 0x0043e8000c101d04 */
[----:B------:R1:W-:Y:S02]  /*c550*/  ST.E.128 desc[UR4][R2.64+0x80], R20 ;  /* 0x0000801402007985 */ /* 0x0003e4000c101d04 */
.L_x_607:
[----:B------:R-:W-:Y:S05]  /*c560*/  BSYNC.RECONVERGENT B0 ;  /* 0x0000000000007941 */ /* 0x000fea0003800200 */
.L_x_606:
        /* <DEDUP_REMOVED lines=14> */
.L_x_609:
[----:B------:R-:W-:Y:S05]  /*c650*/  BSYNC.RECONVERGENT B0 ;  /* 0x0000000000007941 */ /* 0x000fea0003800200 */
.L_x_608:
        /* <DEDUP_REMOVED lines=14> */
.L_x_611:
[----:B------:R-:W-:Y:S05]  /*c740*/  BSYNC.RECONVERGENT B0 ;  /* 0x0000000000007941 */ /* 0x000fea0003800200 */
.L_x_610:
[----:B------:R-:W-:-:S04]  /*c750*/  MOV R227, 0x0 ;  /* 0x0000000000e37802 */ /* 0x000fc80000000f00 */
[----:B-1234-:R-:W-:Y:S05]  /*c760*/  @P2 RET.REL.NODEC R226 `(_ZN5flash24flash_fwd_splitkv_kernelI23Flash_fwd_kernel_traitsILi128ELi64ELi128ELi4ELb0ELb0EN7cutlass10bfloat16_tE19Flash_kernel_traitsILi128ELi64ELi128ELi4ES3_EELb0ELb0ELb0ELb0ELb1ELb1ELb0ELb0EEEvNS_16Flash_fwd_paramsE) ;  /* 0xffffff38e2242950 */ /* 0x01efea0003c3ffff */
        /* <DEDUP_REMOVED lines=13> */
[----:B-1----:R-:W-:Y:S05]  /*c840*/  RET.REL.NODEC R226 `(_ZN5flash24flash_fwd_splitkv_kernelI23Flash_fwd_kernel_traitsILi128ELi64ELi128ELi4ELb0ELb0EN7cutlass10bfloat16_tE19Flash_kernel_traitsILi128ELi64ELi128ELi4ES3_EELb0ELb0ELb0ELb0ELb1ELb1ELb0ELb0EEEvNS_16Flash_fwd_paramsE) ;  /* 0xffffff34e2ec7950 */ /* 0x002fea0003c3ffff */
.L_x_602:
[----:B------:R-:W-:Y:S01]  /*c850*/  MOV R5, 0x2 ;  /* 0x0000000200057802 */ /* 0x000fe20000000f00 */
[----:B------:R-:W-:Y:S01]  /*c860*/  IMAD.MOV.U32 R0, RZ, RZ, 0x1f ;  /* 0x0000001fff007424 */ /* 0x000fe200078e00ff */
[----:B------:R-:W-:-:S07]  /*c870*/  MOV R4, 0xffffffff ;  /* 0xffffffff00047802 */ /* 0x000fce0000000f00 */
[----:B-1---5:R-:W-:Y:S05]  /*c880*/  WARPSYNC.COLLECTIVE R4, `(.L_x_612) ;  /* 0x0000000004087348 */ /* 0x022fea0003c00000 */
[----:B------:R2:W3:Y:S02]  /*c890*/  SHFL.BFLY P0, R10, R243, R5, R0 ;  /* 0x0c000005f30a7389 */ /* 0x0004e40000000000 */
[----:B-123-5:R-:W-:Y:S05]  /*c8a0*/  ENDCOLLECTIVE ;  /* 0x000000000000791b */ /* 0x02efea0003800000 */
.L_x_612:
[----:B------:R-:W-:Y:S02]  /*c8b0*/  IMAD.MOV.U32 R8, RZ, RZ, R10 ;  /* 0x000000ffff087224 */ /* 0x000fe400078e000a */
[----:B------:R-:W-:Y:S02]  /*c8c0*/  IMAD.MOV.U32 R5, RZ, RZ, 0x1 ;  /* 0x00000001ff057424 */ /* 0x000fe400078e00ff */
[----:B------:R-:W-:-:S05]  /*c8d0*/  FADD.FTZ R8, R8, R243 ;  /* 0x000000f308087221 */ /* 0x000fca0000010000 */
[----:B------:R-:W-:-:S07]  /*c8e0*/  MOV R243, R8 ;  /* 0x0000000800f37202 */ /* 0x000fce0000000f00 */
[----:B------:R-:W-:Y:S05]  /*c8f0*/  WARPSYNC.COLLECTIVE R4, `(.L_x_613) ;  /* 0x0000000004087348 */ /* 0x000fea0003c00000 */
[----:B------:R1:W2:Y:S02]  /*c900*/  SHFL.BFLY P0, R10, R243, R5, R0 ;  /* 0x0c000005f30a7389 */ /* 0x0002a40000000000 */
[----:B-12---:R-:W-:Y:S05]  /*c910*/  ENDCOLLECTIVE ;  /* 0x000000000000791b */ /* 0x006fea0003800000 */
.L_x_613:
[----:B------:R-:W-:Y:S01]  /*c920*/  MOV R243, R241 ;  /* 0x000000f100f37202 */ /* 0x000fe20000000f00 */
[----:B------:R-:W-:Y:S01]  /*c930*/  IMAD.MOV.U32 R5, RZ, RZ, 0x2 ;  /* 0x00000002ff057424 */ /* 0x000fe200078e00ff */
[----:B------:R-:W-:-:S07]  /*c940*/  MOV R7, R10 ;  /* 0x0000000a00077202 */ /* 0x000fce0000000f00 */
[----:B------:R-:W-:Y:S05]  /*c950*/  WARPSYNC.COLLECTIVE R4, `(.L_x_614) ;  /* 0x0000000004087348 */ /* 0x000fea0003c00000 */
[----:B------:R1:W2:Y:S02]  /*c960*/  SHFL.BFLY P0, R10, R243, R5, R0 ;  /* 0x0c000005f30a7389 */ /* 0x0002a40000000000 */
[----:B-12---:R-:W-:Y:S05]  /*c970*/  ENDCOLLECTIVE ;  /* 0x000000000000791b */ /* 0x006fea0003800000 */
.L_x_614:
[----:B------:R-:W-:Y:S01]  /*c980*/  FADD.FTZ R7, R8, R7 ;  /* 0x0000000708077221 */ /* 0x000fe20000010000 */
[----:B------:R-:W-:Y:S01]  /*c990*/  FADD.FTZ R9, R10, R241 ;  /* 0x000000f10a097221 */ /* 0x000fe20000010000 */
[----:B------:R-:W-:-:S04]  /*c9a0*/  MOV R5, 0x1 ;  /* 0x0000000100057802 */ /* 0x000fc80000000f00 */
[----:B------:R-:W-:-:S07]  /*c9b0*/  MOV R243, R9 ;  /* 0x0000000900f37202 */ /* 0x000fce0000000f00 */
[----:B------:R-:W-:Y:S05]  /*c9c0*/  WARPSYNC.COLLECTIVE R4, `(.L_x_615) ;  /* 0x0000000004087348 */ /* 0x000fea0003c00000 */
[----:B------:R1:W2:Y:S02]  /*c9d0*/  SHFL.BFLY P0, R10, R243, R5, R0 ;  /* 0x0c000005f30a7389 */ /* 0x0002a40000000000 */
[----:B-12---:R-:W-:Y:S05]  /*c9e0*/  ENDCOLLECTIVE ;  /* 0x000000000000791b */ /* 0x006fea0003800000 */
.L_x_615:
[----:B------:R-:W-:Y:S05]  /*c9f0*/  BRA `(.L_x_616) ;  /* 0xffffffec00147947 */ /* 0x000fea000383ffff */
.L_x_617:
        /* <DEDUP_REMOVED lines=16> */
.L_x_14863:


//--------------------- .text._ZN5flash24flash_fwd_splitkv_kernelI23Flash_fwd_kernel_traitsILi128ELi64ELi128ELi4ELb0ELb0EN7cutlass10bfloat16_tE19Flash_kernel_traitsILi128ELi64ELi128ELi4ES3_EELb0ELb0ELb0ELb0ELb1ELb0ELb1ELb0EEEvNS_16Flash_fwd_paramsE --------------------------
	.section	.text._ZN5flash24flash_fwd_splitkv_kernelI23Flash_fwd_kernel_traitsILi128ELi64ELi128ELi4ELb0ELb0EN7cutlass10bfloat16_tE19Flash_kernel_traitsILi128ELi64ELi128ELi4ES3_EELb0ELb0ELb0ELb0ELb1ELb0ELb1ELb0EEEvNS_16Flash_fwd_paramsE,"ax",@progbits
	.align	128
        .global         _ZN5flash24flash_fwd_splitkv_kernelI23Flash_fwd_kernel_traitsILi128ELi64ELi128ELi4ELb0ELb0EN7cutlass10bfloat16_tE19Flash_kernel_traitsILi128ELi64ELi128ELi4ES3_EELb0ELb0ELb0ELb0ELb1ELb0ELb1ELb0EEEvNS_16Flash_fwd_paramsE
        .type           _ZN5flash24flash_fwd_splitkv_kernelI23Flash_fwd_kernel_traitsILi128ELi64ELi128ELi4ELb0ELb0EN7cutlass10bfloat16_tE19Flash_kernel_traitsILi128ELi64ELi128ELi4ES3_EELb0ELb0ELb0ELb0ELb1ELb0ELb1ELb0EEEvNS_16Flash_fwd_paramsE,@function
        .size           _ZN5flash24flash_fwd_splitkv_kernelI23Flash_fwd_kernel_traitsILi128ELi64ELi128ELi4ELb0ELb0EN7cutlass10bfloat16_tE19Flash_kernel_traitsILi128ELi64ELi128ELi4ES3_EELb0ELb0ELb0ELb0ELb1ELb0ELb1ELb0EEEvNS_16Flash_fwd_paramsE,(.L_x_14864 - _ZN5flash24flash_fwd_splitkv_kernelI23Flash_fwd_kernel_traitsILi128ELi64ELi128ELi4ELb0ELb0EN7cutlass10bfloat16_tE19Flash_kernel_traitsILi128ELi64ELi128ELi4ES3_EELb0ELb0ELb0ELb0ELb1ELb0ELb1ELb0EEEvNS_16Flash_fwd_paramsE)
        .other          _ZN5flash24flash_fwd_splitkv_kernelI23Flash_fwd_kernel_traitsILi128ELi64ELi128ELi4ELb0ELb0EN7cutlass10bfloat16_tE19Flash_kernel_traitsILi128ELi64ELi128ELi4ES3_EELb0ELb0ELb0ELb0ELb1ELb0ELb1ELb0EEEvNS_16Flash_fwd_paramsE,@"STO_CUDA_ENTRY STV_DEFAULT"
_ZN5flash24flash_fwd_splitkv_kernelI23Flash_fwd_kernel_traitsILi128ELi64ELi128ELi4ELb0ELb0EN7cutlass10bfloat16_tE19Flash_kernel_traitsILi128ELi64ELi128ELi4ES3_EELb0ELb0ELb0ELb0ELb1ELb0ELb1ELb0EEEvNS_16Flash_fwd_paramsE:
.text._ZN5flash24flash_fwd_splitkv_kernelI23Flash_fwd_kernel_traitsILi128ELi64ELi128ELi4ELb0ELb0EN7cutlass10bfloat16_tE19Flash_kernel_traitsILi128ELi64ELi128ELi4ES3_EELb0ELb0ELb0ELb0ELb1ELb0ELb1ELb0EEEvNS_16Flash_fwd_paramsE:
[----:B------:R-:W-:Y:S08]  /*0000*/  LDC R1, c[0x0][0x37c] ;  /* 0x0000df00ff017b82 */ /* 0x000ff00000000800 */
[----:B------:R-:W1:Y:S01]  /*0010*/  LDC R0, c[0x0][0x3e0] ;  /* 0x0000f800ff007b82 */ /* 0x000e620000000800 */
[----:B------:R-:W2:Y:S01]  /*0020*/  S2R R217, SR_CTAID.X ;  /* 0x0000000000d97919 */ /* 0x000ea20000002500 */
[----:B------:R-:W-:Y:S01]  /*0030*/  BSSY.RECONVERGENT B2, `(.L_x_618) ;  /* 0x000001b000027945 */ /* 0x000fe20003800200 */
[----:B------:R-:W-:-:S05]  /*0040*/  MOV R216, 0x1e0 ;  /* 0x000001e000d87802 */ /* 0x000fca0000000f00 */
[----:B------:R-:W3:Y:S08]  /*0050*/  S2UR UR4, SR_CTAID.Z ;  /* 0x00000000000479c3 */ /* 0x000ef00000002700 */
[----:B------:R-:W4:Y:S01]  /*0060*/  S2UR UR8, SR_CTAID.Y ;  /* 0x00000000000879c3 */ /* 0x000f220000002600 */
[----:B-1----:R-:W1:Y:S01]  /*0070*/  I2F.U32.RP R6, R0 ;  /* 0x0000000000067306 */ /* 0x002e620000209000 */
[----:B------:R-:W-:-:S06]  /*0080*/  ISETP.NE.U32.AND P0, PT, R0, RZ, PT ;  /* 0x000000ff0000720c */ /* 0x000fcc0003f05070 */
[----:B------:R-:W2:Y:S01]  /*0090*/  LDC R10, c[0x0][0x374] ;  /* 0x0000dd00ff0a7b82 */ /* 0x000ea20000000800 */
[----:B-1----:R-:W1:Y:S02]  /*00a0*/  MUFU.RCP R4, R6 ;  /* 0x0000000600047308 */ /* 0x002e640000001000 */
[----:B-1----:R-:W-:-:S06]  /*00b0*/  VIADD R4, R4, 0xffffffe ;  /* 0x0ffffffe04047836 */ /* 0x002fcc0000000000 */
[----:B------:R-:W1:Y:S02]  /*00c0*/  F2I.FTZ.U32.TRUNC.NTZ R3, R4 ;  /* 0x0000000400037305 */ /* 0x000e64000021f000 */
[----:B-1----:R-:W-:-:S04]  /*00d0*/  IMAD.MOV R2, RZ, RZ, -R3 ;  /* 0x000000ffff027224 */ /* 0x002fc800078e0a03 */
[----:B------:R-:W-:Y:S01]  /*00e0*/  IMAD R5, R2, R0, RZ ;  /* 0x0000000002057224 */ /* 0x000fe200078e02ff */
[----:B------:R-:W-:-:S05]  /*00f0*/  MOV R2, RZ ;  /* 0x000000ff00027202 */ /* 0x000fca0000000f00 */
[----:B------:R-:W-:-:S06]  /*0100*/  IMAD.HI.U32 R5, R3, R5, R2 ;  /* 0x0000000503057227 */ /* 0x000fcc00078e0002 */
[----:B---3--:R-:W-:-:S04]  /*0110*/  IMAD.HI.U32 R221, R5, UR4, RZ ;  /* 0x0000000405dd7c27 */ /* 0x008fc8000f8e00ff */
[----:B------:R-:W-:-:S04]  /*0120*/  IMAD.MOV R3, RZ, RZ, -R221 ;  /* 0x000000ffff037224 */ /* 0x000fc800078e0add */
[----:B------:R-:W-:-:S05]  /*0130*/  IMAD R3, R0, R3, UR4 ;  /* 0x0000000400037e24 */ /* 0x000fca000f8e0203 */
[----:B------:R-:W-:-:S13]  /*0140*/  ISETP.GE.U32.AND P2, PT, R3, R0, PT ;  /* 0x000000000300720c */ /* 0x000fda0003f46070 */
[----:B------:R-:W-:Y:S01]  /*0150*/  @P2 IADD3 R3, PT, PT, R3, -R0, RZ ;  /* 0x8000000003032210 */ /* 0x000fe20007ffe0ff */
[----:B------:R-:W-:-:S03]  /*0160*/  @P2 VIADD R221, R221, 0x1 ;  /* 0x00000001dddd2836 */ /* 0x000fc60000000000 */
[----:B------:R-:W-:Y:S02]  /*0170*/  ISETP.GE.U32.AND P1, PT, R3, R0, PT ;  /* 0x000000000300720c */ /* 0x000fe40003f26070 */
[----:B------:R-:W1:Y:S11]  /*0180*/  LDC.64 R2, c[0x0][0x348] ;  /* 0x0000d200ff027b82 */ /* 0x000e760000000a00 */
[----:B------:R-:W-:-:S02]  /*0190*/  @P1 IADD3 R221, PT, PT, R221, 0x1, RZ ;  /* 0x00000001dddd1810 */ /* 0x000fc40007ffe0ff */
[----:B------:R-:W-:-:S04]  /*01a0*/  @!P0 LOP3.LUT R221, RZ, R0, RZ, 0x33, !PT ;  /* 0x00000000ffdd8212 */ /* 0x000fc800078e33ff */
[----:B------:R-:W-:-:S05]  /*01b0*/  IADD3 R219, PT, PT, -R221, RZ, RZ ;  /* 0x000000ffdddb7210 */ /* 0x000fca0007ffe1ff */
[----:B--2-4-:R-:W-:Y:S02]  /*01c0*/  IMAD R219, R0, R219, UR4 ;  /* 0x0000000400db7e24 */ /* 0x014fe4000f8e02db */
[----:B-1----:R-:W-:Y:S05]  /*01d0*/  CALL.REL.NOINC `($_ZN5flash24flash_fwd_splitkv_kernelI23Flash_fwd_kernel_traitsILi128ELi64ELi128ELi4ELb0ELb0EN7cutlass10bfloat16_tE19Flash_kernel_traitsILi128ELi64ELi128ELi4ES3_EELb0ELb0ELb0ELb0ELb1ELb0ELb1ELb0EEEvNS_16Flash_fwd_paramsE$_ZN5flash30compute_attn_1rowblock_splitkvI23Flash_fwd_kernel_traitsILi128ELi64ELi128ELi4ELb0ELb0EN7cutlass10bfloat16_tE19Flash_kernel_traitsILi128ELi64ELi128ELi4ES3_EELb0ELb0ELb0ELb0ELb1ELb0ELb1ELb0ENS_16Flash_fwd_paramsEEEvRKT8_iiiii) ;  /* 0x0000000000087944 */ /* 0x002fea0003c00000 */
[----:B------:R-:W-:Y:S05]  /*01e0*/  BSYNC.RECONVERGENT B2 ;  /* 0x0000000000027941 */ /* 0x000fea0003800200 */
.L_x_618:
[----:B------:R-:W-:Y:S05]  /*01f0*/  EXIT ;  /* 0x000000000000794d */ /* 0x000fea0003800000 */
        .type           $_ZN5flash24flash_fwd_splitkv_kernelI23Flash_fwd_kernel_traitsILi128ELi64ELi128ELi4ELb0ELb0EN7cutlass10bfloat16_tE19Flash_kernel_traitsILi128ELi64ELi128ELi4ES3_EELb0ELb0ELb0ELb0ELb1ELb0ELb1ELb0EEEvNS_16Flash_fwd_paramsE$_ZN5flash30compute_attn_1rowblock_splitkvI23Flash_fwd_kernel_traitsILi128ELi64ELi128ELi4ELb0ELb0EN7cutlass10bfloat16_tE19Flash_kernel_traitsILi128ELi64ELi128ELi4ES3_EELb0ELb0ELb0ELb0ELb1ELb0ELb1ELb0ENS_16Flash_fwd_paramsEEEvRKT8_iiiii,@function
        .size           $_ZN5flash24flash_fwd_splitkv_kernelI23Flash_fwd_kernel_traitsILi128ELi64ELi128ELi4ELb0ELb0EN7cutlass10bfloat16_tE19Flash_kernel_traitsILi128ELi64ELi128ELi4ES3_EELb0ELb0ELb0ELb0ELb1ELb0ELb1ELb0EEEvNS_16Flash_fwd_paramsE$_ZN5flash30compute_attn_1rowblock_splitkvI23Flash_fwd_kernel_traitsILi128ELi64ELi128ELi4ELb0ELb0EN7cutlass10bfloat16_tE19Flash_kernel_traitsILi128ELi64ELi128ELi4ES3_EELb0ELb0ELb0ELb0ELb1ELb0ELb1ELb0ENS_16Flash_fwd_paramsEEEvRKT8_iiiii,(.L_x_14864 - $_ZN5flash24flash_fwd_splitkv_kernelI23Flash_fwd_kernel_traitsILi128ELi64ELi128ELi4ELb0ELb0EN7cutlass10bfloat16_tE19Flash_kernel_traitsILi128ELi64ELi128ELi4ES3_EELb0ELb0ELb0ELb0ELb1ELb0ELb1ELb0EEEvNS_16Flash_fwd_paramsE$_ZN5flash30compute_attn_1rowblock_splitkvI23Flash_fwd_kernel_traitsILi128ELi64ELi128ELi4ELb0ELb0EN7cutlass10bfloat16_tE19Flash_kernel_traitsILi128ELi64ELi128ELi4ES3_EELb0ELb0ELb0ELb0ELb1ELb0ELb1ELb0ENS_16Flash_fwd_paramsEEEvRKT8_iiiii)
$_ZN5flash24flash_fwd_splitkv_kernelI23Flash_fwd_kernel_traitsILi128ELi64ELi128ELi4ELb0ELb0EN7cutlass10bfloat16_tE19Flash_kernel_traitsILi128ELi64ELi128ELi4ES3_EELb0ELb0ELb0ELb0ELb1ELb0ELb1ELb0EEEvNS_16Flash_fwd_paramsE$_ZN5flash30compute_attn_1rowblock_splitkvI23Flash_fwd_kernel_traitsILi128ELi64ELi128ELi4ELb0ELb0EN7cutlass10bfloat16_tE19Flash_kernel_traitsILi128ELi64ELi128ELi4ES3_EELb0ELb0ELb0ELb0ELb1ELb0ELb1ELb0ENS_16Flash_fwd_paramsEEEvRKT8_iiiii:
        /* <DEDUP_REMOVED lines=39> */
.L_x_620:
[----:B------:R-:W-:Y:S05]  /*0470*/  BSYNC.RECONVERGENT B0 ;  /* 0x0000000000007941 */ /* 0x000fea0003800200 */
.L_x_619:
[----:B------:R-:W-:Y:S04]  /*0480*/  BSSY.RECONVERGENT B0, `(.L_x_621) ;  /* 0x0000007000007945 */ /* 0x000fe80003800200 */
[----:B------:R-:W-:Y:S05]  /*0490*/  @!P3 BRA `(.L_x_622) ;  /* 0x000000000014b947 */ /* 0x000fea0003800000 */
[----:B------:R-:W4:Y:S02]  /*04a0*/  LD.E.U8 R5, desc[UR4][R2.64+0x1b2] ;  /* 0x0001b20402057980 */ /* 0x000f24000c101100 */
[----:B----4-:R-:W-:-:S13]  /*04b0*/  ISETP.NE.AND P1, PT, R5, RZ, PT ;  /* 0x000000ff0500720c */ /* 0x010fda0003f25270 */
[----:B------:R-:W4:Y:S02]  /*04c0*/  @P1 LD.E R5, desc[UR4][R18.64+0x4] ;  /* 0x0000040412051980 */ /* 0x000f24000c101900 */
[----:B----45:R-:W-:-:S06]  /*04d0*/  @P1 IADD3 R134, PT, PT, R5, -R14, RZ ;  /* 0x8000000e05861210 */ /* 0x030fcc0007ffe0ff */
[----:B------:R4:W5:Y:S02]  /*04e0*/  @!P1 LD.E R134, desc[UR4][R18.64] ;  /* 0x0000000412869980 */ /* 0x000964000c101900 */
.L_x_622:
[----:B------:R-:W-:Y:S05]  /*04f0*/  BSYNC.RECONVERGENT B0 ;  /* 0x0000000000007941 */ /* 0x000fea0003800200 */
.L_x_621:
[----:B------:R-:W-:Y:S01]  /*0500*/  BSSY.RECONVERGENT B1, `(.L_x_623) ;  /* 0x0000011000017945 */ /* 0x000fe20003800200 */
[----:B-----5:R-:W-:-:S03]  /*0510*/  @P4 IADD3 R13, PT, PT, R6, -R9, RZ ;  /* 0x80000009060d4210 */ /* 0x020fc60007ffe0ff */
[----:B------:R-:W-:Y:S05]  /*0520*/  @!P0 BRA `(.L_x_624) ;  /* 0x0000000000148947 */ /* 0x000fea0003800000 */
[----:B------:R-:W-:-:S05]  /*0530*/  IADD3 R6, P0, PT, R16, R4, RZ ;  /* 0x0000000410067210 */ /* 0x000fca0007f1e0ff */
[----:B------:R-:W-:-:S05]  /*0540*/  IMAD.X R7, R17, 0x1, R0, P0 ;  /* 0x0000000111077824 */ /* 0x000fca00000e0600 */
[----:B------:R-:W5:Y:S02]  /*0550*/  LD.E R134, desc[UR4][R6.64] ;  /* 0x0000000406867980 */ /* 0x000f64000c101900 */
[----:B-----5:R-:W-:Y:S01]  /*0560*/  IADD3 R134, PT, PT, R134, -R11, RZ ;  /* 0x8000000b86867210 */ /* 0x020fe20007ffe0ff */
[----:B------:R-:W-:Y:S05]  /*0570*/  BRA `(.L_x_625) ;  /* 0x0000000000247947 */ /* 0x000fea0003800000 */
.L_x_624:
[----:B------:R-:W5:Y:S01]  /*0580*/  LD.E.64 R6, desc[UR4][R2.64+0x108] ;  /* 0x0001080402067980 */ /* 0x000f62000c101b00 */
[----:B------:R-:W-:Y:S01]  /*0590*/  BSSY.RECONVERGENT B0, `(.L_x_626) ;  /* 0x0000006000007945 */ /* 0x000fe20003800200 */
[----:B------:R-:W-:Y:S01]  /*05a0*/  IMAD.MOV.U32 R5, RZ, RZ, RZ ;  /* 0x000000ffff057224 */ /* 0x000fe200078e00ff */
[----:B-----5:R-:W-:-:S04]  /*05b0*/  ISETP.NE.U32.AND P0, PT, R6, RZ, PT ;  /* 0x000000ff0600720c */ /* 0x020fc80003f05070 */
[----:B------:R-:W-:-:S13]  /*05c0*/  ISETP.NE.AND.EX P0, PT, R7, RZ, PT, P0 ;  /* 0x000000ff0700720c */ /* 0x000fda0003f05300 */
[----:B------:R-:W-:Y:S05]  /*05d0*/  @!P0 BRA `(.L_x_627) ;  /* 0x0000000000048947 */ /* 0x000fea0003800000 */
[----:B------:R1:W5:Y:S02]  /*05e0*/  LD.E R5, desc[UR4][R2.64+0xbc] ;  /* 0x0000bc0402057980 */ /* 0x000364000c101900 */
.L_x_627:
[----:B------:R-:W-:Y:S05]  /*05f0*/  BSYNC.RECONVERGENT B0 ;  /* 0x0000000000007941 */ /* 0x000fea0003800200 */
.L_x_626:
[----:B-----5:R-:W-:Y:S02]  /*0600*/  IADD3 R134, PT, PT, R5, R134, -R11 ;  /* 0x0000008605867210 */ /* 0x020fe40007ffe80b */
.L_x_625:
[----:B------:R-:W-:Y:S05]  /*0610*/  BSYNC.RECONVERGENT B1 ;  /* 0x0000000000017941 */ /* 0x000fea0003800200 */
.L_x_623:
[----:B------:R-:W-:Y:S01]  /*0620*/  IMAD.SHL.U32 R210, R217, 0x40, RZ ;  /* 0x00000040d9d27824 */ /* 0x000fe200078e00ff */
[----:B------:R-:W-:Y:S01]  /*0630*/  MOV R6, R216 ;  /* 0x000000d800067202 */ /* 0x000fe20000000f00 */
[----:B------:R-:W-:-:S03]  /*0640*/  IMAD.MOV.U32 R7, RZ, RZ, 0x0 ;  /* 0x00000000ff077424 */ /* 0x000fc600078e00ff */
[----:B------:R-:W-:-:S13]  /*0650*/  ISETP.GT.AND P0, PT, R13, R210, PT ;  /* 0x000000d20d00720c */ /* 0x000fda0003f04270 */
[----:B-1234-:R-:W-:Y:S05]  /*0660*/  @!P0 RET.REL.NODEC R6 `(_ZN5flash24flash_fwd_splitkv_kernelI23Flash_fwd_kernel_traitsILi128ELi64ELi128ELi4ELb0ELb0EN7cutlass10bfloat16_tE19Flash_kernel_traitsILi128ELi64ELi128ELi4ES3_EELb0ELb0ELb0ELb0ELb1ELb0ELb1ELb0EEEvNS_16Flash_fwd_paramsE) ;  /* 0xfffffff806648950 */ /* 0x01efea0003c3ffff */
[----:B------:R-:W2:Y:S01]  /*0670*/  LD.E R6, desc[UR4][R2.64+0xb8] ;  /* 0x0000b80402067980 */ /* 0x000ea2000c101900 */
[-C--:B------:R-:W-:Y:S02]  /*0680*/  IABS R8, R10.reuse ;  /* 0x0000000a00087213 */ /* 0x080fe40000000000 */
[----:B------:R-:W-:Y:S02]  /*0690*/  IABS R5, R10 ;  /* 0x0000000a00057213 */ /* 0x000fe40000000000 */
[----:B------:R-:W1:Y:S03]  /*06a0*/  I2F.RP R12, R8 ;  /* 0x00000008000c7306 */ /* 0x000e660000209400 */
[----:B------:R-:W-:-:S05]  /*06b0*/  IMAD.MOV R5, RZ, RZ, -R5 ;  /* 0x000000ffff057224 */ /* 0x000fca00078e0a05 */
[----:B-1----:R-:W1:Y:S02]  /*06c0*/  MUFU.RCP R16, R12 ;  /* 0x0000000c00107308 */ /* 0x002e640000001000 */
[----:B-1----:R-:W-:-:S06]  /*06d0*/  VIADD R16, R16, 0xffffffe ;  /* 0x0ffffffe10107836 */ /* 0x002fcc0000000000 */
[----:B------:R-:W1:Y:S02]  /*06e0*/  F2I.FTZ.U32.TRUNC.NTZ R17, R16 ;  /* 0x0000001000117305 */ /* 0x000e64000021f000 */
[----:B-1----:R-:W-:Y:S02]  /*06f0*/  IMAD.MOV R7, RZ, RZ, -R17 ;  /* 0x000000ffff077224 */ /* 0x002fe400078e0a11 */
[----:B------:R-:W-:Y:S02]  /*0700*/  IMAD.MOV.U32 R16, RZ, RZ, RZ ;  /* 0x000000ffff107224 */ /* 0x000fe400078e00ff */
[----:B------:R-:W-:-:S04]  /*0710*/  IMAD R7, R7, R8, RZ ;  /* 0x0000000807077224 */ /* 0x000fc800078e02ff */
[----:B------:R-:W-:-:S04]  /*0720*/  IMAD.HI.U32 R7, R17, R7, R16 ;  /* 0x0000000711077227 */ /* 0x000fc800078e0010 */
[----:B--2---:R-:W-:-:S05]  /*0730*/  VIADD R6, R6, 0x7f ;  /* 0x0000007f06067836 */ /* 0x004fca0000000000 */
[----:B------:R-:W-:-:S04]  /*0740*/  SHF.R.S32.HI R15, RZ, 0x1f, R6 ;  /* 0x0000001fff0f7819 */ /* 0x000fc80000011406 */
[----:B------:R-:W-:-:S04]  /*0750*/  LEA.HI R15, R15, R6, RZ, 0x7 ;  /* 0x000000060f0f7211 */ /* 0x000fc800078f38ff */
[----:B------:R-:W-:-:S05]  /*0760*/  LEA.HI.SX32 R15, R15, R10, 0x19 ;  /* 0x0000000a0f0f7211 */ /* 0x000fca00078fcaff */
[----:B------:R-:W-:-:S05]  /*0770*/  VIADD R15, R15, 0xffffffff ;  /* 0xffffffff0f0f7836 */ /* 0x000fca0000000000 */
[----:B------:R-:W-:Y:S02]  /*0780*/  IABS R6, R15 ;  /* 0x0000000f00067213 */ /* 0x000fe40000000000 */
[----:B------:R-:W-:-:S03]  /*0790*/  LOP3.LUT R15, R15, R10, RZ, 0x3c, !PT ;  /* 0x0000000a0f0f7212 */ /* 0x000fc600078e3cff */
[----:B------:R-:W-:Y:S01]  /*07a0*/  IMAD.HI.U32 R7, R7, R6, RZ ;  /* 0x0000000607077227 */ /* 0x000fe200078e00ff */
[----:B------:R-:W-:-:S03]  /*07b0*/  ISETP.GE.AND P0, PT, R15, RZ, PT ;  /* 0x000000ff0f00720c */ /* 0x000fc60003f06270 */
[----:B------:R-:W-:Y:S02]  /*07c0*/  IMAD R5, R7, R5, R6 ;  /* 0x0000000507057224 */ /* 0x000fe400078e0206 */
[----:B------:R-:W-:-:S03]  /*07d0*/  VIADD R6, R134, 0x7f ;  /* 0x0000007f86067836 */ /* 0x000fc60000000000 */
[----:B------:R-:W-:-:S13]  /*07e0*/  ISETP.GT.U32.AND P1, PT, R8, R5, PT ;  /* 0x000000050800720c */ /* 0x000fda0003f24070 */
[----:B------:R-:W-:Y:S02]  /*07f0*/  @!P1 IMAD.IADD R5, R5, 0x1, -R8 ;  /* 0x0000000105059824 */ /* 0x000fe400078e0a08 */
[----:B------:R-:W-:Y:S01]  /*0800*/  @!P1 VIADD R7, R7, 0x1 ;  /* 0x0000000107079836 */ /* 0x000fe20000000000 */
[----:B------:R-:W-:Y:S02]  /*0810*/  ISETP.NE.AND P1, PT, R10, RZ, PT ;  /* 0x000000ff0a00720c */ /* 0x000fe40003f25270 */
[----:B------:R-:W-:Y:S02]  /*0820*/  ISETP.GE.U32.AND P2, PT, R5, R8, PT ;  /* 0x000000080500720c */ /* 0x000fe40003f46070 */
[----:B------:R-:W-:-:S04]  /*0830*/  SHF.R.S32.HI R5, RZ, 0x1f, R6 ;  /* 0x0000001fff057819 */ /* 0x000fc80000011406 */
[----:B------:R-:W-:-:S04]  /*0840*/  LEA.HI R5, R5, R6, RZ, 0x7 ;  /* 0x0000000605057211 */ /* 0x000fc800078f38ff */
[----:B------:R-:W-:-:S03]  /*0850*/  SHF.R.S32.HI R26, RZ, 0x7, R5 ;  /* 0x00000007ff1a7819 */ /* 0x000fc60000011405 */
[----:B------:R-:W-:-:S04]  /*0860*/  @P2 VIADD R7, R7, 0x1 ;  /* 0x0000000107072836 */ /* 0x000fc80000000000 */
[----:B------:R-:W-:Y:S01]  /*0870*/  @!P0 IMAD.MOV R7, RZ, RZ, -R7 ;  /* 0x000000ffff078224 */ /* 0x000fe200078e0a07 */
[----:B------:R-:W-:-:S05]  /*0880*/  @!P1 LOP3.LUT R7, RZ, R10, RZ, 0x33, !PT ;  /* 0x0000000aff079212 */ /* 0x000fca00078e33ff */
[----:B------:R-:W-:-:S05]  /*0890*/  IMAD R211, R7, UR8, RZ ;  /* 0x0000000807d37c24 */ /* 0x000fca000f8e02ff */
[----:B------:R-:W-:-:S04]  /*08a0*/  VIADDMNMX R26, R211, R7, R26, PT ;  /* 0x00000007d31a7246 */ /* 0x000fc8000380011a */
[----:B------:R-:W-:-:S13]  /*08b0*/  ISETP.GE.AND P0, PT, R211, R26, PT ;  /* 0x0000001ad300720c */ /* 0x000fda0003f06270 */
[----:B------:R-:W-:Y:S05]  /*08c0*/  @!P0 BRA `(.L_x_628) ;  /* 0x0000000400548947 */ /* 0x000fea0003800000 */
[----:B------:R-:W2:Y:S04]  /*08d0*/  LD.E.64 R4, desc[UR4][R2.64+0xb0] ;  /* 0x0000b00402047980 */ /* 0x000ea8000c101b00 */
[----:B------:R-:W3:Y:S04]  /*08e0*/  LD.E R6, desc[UR4][R2.64+0x60] ;  /* 0x0000600402067980 */ /* 0x000ee8000c101900 */
[----:B------:R-:W4:Y:S04]  /*08f0*/  LD.E R0, desc[UR4][R2.64+0xcc] ;  /* 0x0000cc0402007980 */ /* 0x000f28000c101900 */
[----:B------:R-:W5:Y:S04]  /*0900*/  LD.E.64 R8, desc[UR4][R2.64+0x78] ;  /* 0x0000780402087980 */ /* 0x000f68000c101b00 */
[----:B------:R1:W5:Y:S01]  /*0910*/  LD.E.64 R10, desc[UR4][R2.64+0xa8] ;  /* 0x0000a804020a7980 */ /* 0x000362000c101b00 */
[----:B------:R-:W-:-:S02]  /*0920*/  IMAD.SHL.U32 R7, R200, 0x4, RZ ;  /* 0x00000004c8077824 */ /* 0x000fc400078e00ff */
[----:B------:R-:W-:Y:S02]  /*0930*/  IMAD.IADD R13, R13, 0x1, -R210 ;  /* 0x000000010d0d7824 */ /* 0x000fe400078e0ad2 */
[----:B------:R-:W-:Y:S02]  /*0940*/  IMAD.MOV.U32 R217, RZ, RZ, 0x0 ;  /* 0x00000000ffd97424 */ /* 0x000fe400078e00ff */
[----:B--2---:R-:W-:-:S04]  /*0950*/  IMAD R4, R4, UR8, R221 ;  /* 0x0000000804047c24 */ /* 0x004fc8000f8e02dd */
[----:B---3--:R-:W-:Y:S02]  /*0960*/  IMAD R4, R4, R6, R219 ;  /* 0x0000000604047224 */ /* 0x008fe400078e02db */
[----:B------:R-:W-:Y:S02]  /*0970*/  IMAD.SHL.U32 R6, R200, 0x8, RZ ;  /* 0x00000008c8067824 */ /* 0x000fe400078e00ff */
[----:B------:R-:W-:-:S03]  /*0980*/  IMAD R5, R5, R4, R210 ;  /* 0x0000000405057224 */ /* 0x000fc600078e02d2 */
[----:B------:R-:W-:Y:S01]  /*0990*/  LOP3.LUT R6, R6, 0x1f80, RZ, 0xc0, !PT ;  /* 0x00001f8006067812 */ /* 0x000fe200078ec0ff */
[C---:B----4-:R-:W-:Y:S01]  /*09a0*/  IMAD R4, R5.reuse, R0, RZ ;  /* 0x0000000005047224 */ /* 0x050fe200078e02ff */
[----:B------:R-:W-:Y:S02]  /*09b0*/  SHF.R.U32.HI R0, RZ, 0x4, R200 ;  /* 0x00000004ff007819 */ /* 0x000fe400000116c8 */
[----:B------:R-:W-:Y:S02]  /*09c0*/  LOP3.LUT R7, R6, 0x3c, R7, 0xf8, !PT ;  /* 0x0000003c06077812 */ /* 0x000fe400078ef807 */
[----:B-1----:R-:W-:Y:S01]  /*09d0*/  IADD3 R3, P2, PT, R5, R0, RZ ;  /* 0x0000000005037210 */ /* 0x002fe20007f5e0ff */
[----:B------:R-:W-:Y:S01]  /*09e0*/  VIADD R6, R0, 0x8 ;  /* 0x0000000800067836 */ /* 0x000fe20000000000 */
[----:B------:R-:W-:Y:S01]  /*09f0*/  IADD3 R7, P0, PT, R4, R7, RZ ;  /* 0x0000000704077210 */ /* 0x000fe20007f1e0ff */
[----:B------:R-:W-:Y:S01]  /*0a00*/  VIADD R2, R0, 0x10 ;  /* 0x0000001000027836 */ /* 0x000fe20000000000 */
[----:B------:R-:W-:-:S02]  /*0a10*/  LOP3.LUT P6, R200, R200, 0xf, RZ, 0xc0, !PT ;  /* 0x0000000fc8c87812 */ /* 0x000fc400078cc0ff */
[----:B------:R-:W-:Y:S02]  /*0a20*/  LEA.HI.X.SX32 R4, R4, RZ, 0x1, P0 ;  /* 0x000000ff04047211 */ /* 0x000fe400000f0eff */
[C---:B-----5:R-:W-:Y:S02]  /*0a30*/  LEA R8, P1, R7.reuse, R8, 0x2 ;  /* 0x0000000807087211 */ /* 0x060fe400078210ff */
[----:B------:R-:W-:Y:S02]  /*0a40*/  ISETP.GE.AND P0, PT, R6, R13, PT ;  /* 0x0000000d0600720c */ /* 0x000fe40003f06270 */
[----:B------:R-:W-:Y:S01]  /*0a50*/  LEA.HI.X R9, R7, R9, R4, 0x2, P1 ;  /* 0x0000000907097211 */ /* 0x000fe200008f1404 */
[C---:B------:R-:W-:Y:S01]  /*0a60*/  VIADD R4, R0.reuse, 0x18 ;  /* 0x0000001800047836 */ /* 0x040fe20000000000 */
[-C--:B------:R-:W-:Y:S02]  /*0a70*/  ISETP.GE.AND P1, PT, R0, R13.reuse, PT ;  /* 0x0000000d0000720c */ /* 0x080fe40003f26270 */
[-C--:B------:R-:W-:Y:S01]  /*0a80*/  ISETP.GE.AND P5, PT, R2, R13.reuse, PT ;  /* 0x0000000d0200720c */ /* 0x080fe20003fa6270 */
[----:B------:R-:W-:Y:S01]  /*0a90*/  VIADD R2, R0, 0x20 ;  /* 0x0000002000027836 */ /* 0x000fe20000000000 */
[----:B------:R-:W-:Y:S01]  /*0aa0*/  ISETP.GE.AND P4, PT, R4, R13, PT ;  /* 0x0000000d0400720c */ /* 0x000fe20003f86270 */
[----:B------:R-:W-:Y:S01]  /*0ab0*/  VIADD R4, R0, 0x30 ;  /* 0x0000003000047836 */ /* 0x000fe20000000000 */
[----:B------:R-:W-:-:S02]  /*0ac0*/  LEA.HI.X.SX32 R5, R5, RZ, 0x1, P2 ;  /* 0x000000ff05057211 */ /* 0x000fc400010f0eff */
[C---:B------:R-:W-:Y:S01]  /*0ad0*/  LEA R6, P2, R3.reuse, R10, 0x2 ;  /* 0x0000000a03067211 */ /* 0x040fe200078410ff */
[----:B------:R-:W-:Y:S01]  /*0ae0*/  VIADD R10, R0, 0x28 ;  /* 0x00000028000a7836 */ /* 0x000fe20000000000 */
[----:B------:R-:W-:Y:S01]  /*0af0*/  ISETP.GE.AND P3, PT, R2, R13, PT ;  /* 0x0000000d0200720c */ /* 0x000fe20003f66270 */
[----:B------:R-:W-:Y:S01]  /*0b00*/  @!P0 ST.E.128 desc[UR4][R8.64+0x1000], RZ ;  /* 0x001000ff08008985 */ /* 0x000fe2000c101d04 */
[----:B------:R-:W-:Y:S02]  /*0b10*/  P2R R2, PR, RZ, 0x40 ;  /* 0x00000040ff027803 */ /* 0x000fe40000000000 */
[----:B------:R-:W-:Y:S01]  /*0b20*/  ISETP.NE.OR P6, PT, R200, RZ, P0 ;  /* 0x000000ffc800720c */ /* 0x000fe200007c5670 */
[----:B------:R-:W-:Y:S01]  /*0b30*/  @!P1 ST.E.128 desc[UR4][R8.64], RZ ;  /* 0x000000ff08009985 */ /* 0x000fe2000c101d04 */
[----:B------:R-:W-:Y:S02]  /*0b40*/  LEA.HI.X R7, R3, R11, R5, 0x2, P2 ;  /* 0x0000000b03077211 */ /* 0x000fe400010f1405 */
[-C--:B------:R-:W-:Y:S01]  /*0b50*/  ISETP.GE.AND P2, PT, R10, R13.reuse, PT ;  /* 0x0000000d0a00720c */ /* 0x080fe20003f46270 */
[----:B------:R-:W-:Y:S01]  /*0b60*/  @!P1 ST.E.128 desc[UR4][R8.64+0x100], RZ ;  /* 0x000100ff08009985 */ /* 0x000fe2000c101d04 */
[----:B------:R-:W-:Y:S01]  /*0b70*/  ISETP.GE.AND P1, PT, R4, R13, PT ;  /* 0x0000000d0400720c */ /* 0x000fe20003f26270 */
[----:B------:R-:W-:-:S02]  /*0b80*/  VIADD R4, R0, 0x38 ;  /* 0x0000003800047836 */ /* 0x000fc40000000000 */
[----:B------:R-:W-:Y:S03]  /*0b90*/  @!P0 ST.E.128 desc[UR4][R8.64+0x1100], RZ ;  /* 0x001100ff08008985 */ /* 0x000fe6000c101d04 */
[----:B------:R-:W-:Y:S01]  /*0ba0*/  ISETP.GE.AND P0, PT, R4, R13, PT ;  /* 0x0000000d0400720c */ /* 0x000fe20003f06270 */
[----:B------:R-:W-:Y:S01]  /*0bb0*/  @!P6 IMAD.MOV.U32 R3, RZ, RZ, -0x800000 ;  /* 0xff800000ff03e424 */ /* 0x000fe200078e00ff */
[----:B------:R-:W-:Y:S04]  /*0bc0*/  @!P5 ST.E.128 desc[UR4][R8.64+0x2000], RZ ;  /* 0x002000ff0800d985 */ /* 0x000fe8000c101d04 */
[----:B------:R-:W-:Y:S01]  /*0bd0*/  @!P5 ST.E.128 desc[UR4][R8.64+0x2100], RZ ;  /* 0x002100ff0800d985 */ /* 0x000fe2000c101d04 */
[----:B------:R-:W-:-:S03]  /*0be0*/  ISETP.NE.OR P5, PT, R200, RZ, P5 ;  /* 0x000000ffc800720c */ /* 0x000fc60002fa5670 */
[----:B------:R-:W-:Y:S04]  /*0bf0*/  @!P4 ST.E.128 desc[UR4][R8.64+0x3000], RZ ;  /* 0x003000ff0800c985 */ /* 0x000fe8000c101d04 */
[----:B------:R-:W-:Y:S01]  /*0c00*/  @!P4 ST.E.128 desc[UR4][R8.64+0x3100], RZ ;  /* 0x003100ff0800c985 */ /* 0x000fe2000c101d04 */
[----:B------:R-:W-:-:S03]  /*0c10*/  ISETP.NE.OR P4, PT, R200, RZ, P4 ;  /* 0x000000ffc800720c */ /* 0x000fc60002785670 */
[----:B------:R-:W-:Y:S02]  /*0c20*/  @!P3 ST.E.128 desc[UR4][R8.64+0x4000], RZ ;  /* 0x004000ff0800b985 */ /* 0x000fe4000c101d04 */
[----:B------:R-:W-:Y:S02]  /*0c30*/  @!P5 IMAD.MOV.U32 R15, RZ, RZ, -0x800000 ;  /* 0xff800000ff0fd424 */ /* 0x000fe400078e00ff */
[----:B------:R-:W-:Y:S01]  /*0c40*/  @!P3 ST.E.128 desc[UR4][R8.64+0x4100], RZ ;  /* 0x004100ff0800b985 */ /* 0x000fe2000c101d04 */
[----:B------:R-:W-:-:S03]  /*0c50*/  ISETP.NE.OR P3, PT, R200, RZ, P3 ;  /* 0x000000ffc800720c */ /* 0x000fc60001f65670 */
[----:B------:R-:W-:Y:S02]  /*0c60*/  @!P2 ST.E.128 desc[UR4][R8.64+0x5000], RZ ;  /* 0x005000ff0800a985 */ /* 0x000fe4000c101d04 */
[----:B------:R-:W-:Y:S02]  /*0c70*/  @!P4 IMAD.MOV.U32 R11, RZ, RZ, -0x800000 ;  /* 0xff800000ff0bc424 */ /* 0x000fe400078e00ff */
[----:B------:R-:W-:Y:S01]  /*0c80*/  @!P2 ST.E.128 desc[UR4][R8.64+0x5100], RZ ;  /* 0x005100ff0800a985 */ /* 0x000fe2000c101d04 */
[----:B------:R-:W-:-:S03]  /*0c90*/  ISETP.NE.OR P2, PT, R200, RZ, P2 ;  /* 0x000000ffc800720c */ /* 0x000fc60001745670 */
[----:B------:R-:W-:Y:S04]  /*0ca0*/  @!P1 ST.E.128 desc[UR4][R8.64+0x6000], RZ ;  /* 0x006000ff08009985 */ /* 0x000fe8000c101d04 */
[----:B------:R-:W-:Y:S01]  /*0cb0*/  @!P1 ST.E.128 desc[UR4][R8.64+0x6100], RZ ;  /* 0x006100ff08009985 */ /* 0x000fe2000c101d04 */
[----:B------:R-:W-:-:S03]  /*0cc0*/  ISETP.NE.OR P1, PT, R200, RZ, P1 ;  /* 0x000000ffc800720c */ /* 0x000fc60000f25670 */
[----:B------:R-:W-:Y:S02]  /*0cd0*/  @!P0 ST.E.128 desc[UR4][R8.64+0x7000], RZ ;  /* 0x007000ff08008985 */ /* 0x000fe4000c101d04 */
[----:B------:R-:W-:Y:S02]  /*0ce0*/  @!P2 IMAD.MOV.U32 R5, RZ, RZ, -0x800000 ;  /* 0xff800000ff05a424 */ /* 0x000fe400078e00ff */
[----:B------:R1:W-:Y:S01]  /*0cf0*/  @!P0 ST.E.128 desc[UR4][R8.64+0x7100], RZ ;  /* 0x007100ff08008985 */ /* 0x0003e2000c101d04 */
[----:B------:R-:W-:-:S03]  /*0d00*/  ISETP.NE.OR P0, PT, R200, RZ, P0 ;  /* 0x000000ffc800720c */ /* 0x000fc60000705670 */
[----:B------:R2:W-:Y:S01]  /*0d10*/  @!P6 ST.E desc[UR4][R6.64+0x20], R3 ;  /* 0x000020030600e985 */ /* 0x0005e2000c101904 */
[----:B------:R-:W-:-:S03]  /*0d20*/  ISETP.NE.AND P6, PT, R2, RZ, PT ;  /* 0x000000ff0200720c */ /* 0x000fc60003fc5270 */
[----:B------:R-:W-:Y:S01]  /*0d30*/  @!P5 ST.E desc[UR4][R6.64+0x40], R15 ;  /* 0x0000400f0600d985 */ /* 0x000fe2000c101904 */
[----:B------:R-:W-:-:S03]  /*0d40*/  ISETP.GE.OR P6, PT, R0, R13, P6 ;  /* 0x0000000d0000720c */ /* 0x000fc600037c6670 */
[----:B------:R-:W-:Y:S04]  /*0d50*/  @!P4 ST.E desc[UR4][R6.64+0x60], R11 ;  /* 0x0000600b0600c985 */ /* 0x000fe8000c101904 */
[----:B------:R-:W-:Y:S06]  /*0d60*/  @!P2 ST.E desc[UR4][R6.64+0xa0], R5 ;  /* 0x0000a0050600a985 */ /* 0x000fec000c101904 */
[----:B------:R-:W-:-:S02]  /*0d70*/  @!P6 IMAD.MOV.U32 R13, RZ, RZ, -0x800000 ;  /* 0xff800000ff0de424 */ /* 0x000fc400078e00ff */
[----:B-1----:R-:W-:-:S03]  /*0d80*/  @!P3 IMAD.MOV.U32 R9, RZ, RZ, -0x800000 ;  /* 0xff800000ff09b424 */ /* 0x002fc600078e00ff */
[----:B------:R-:W-:Y:S01]  /*0d90*/  @!P6 ST.E desc[UR4][R6.64], R13 ;  /* 0x0000000d0600e985 */ /* 0x000fe2000c101904 */
[----:B--2---:R-:W-:-:S03]  /*0da0*/  @!P1 IMAD.MOV.U32 R3, RZ, RZ, -0x800000 ;  /* 0xff800000ff039424 */ /* 0x004fc600078e00ff */
[----:B------:R-:W-:Y:S04]  /*0db0*/  @!P3 ST.E desc[UR4][R6.64+0x80], R9 ;  /* 0x000080090600b985 */ /* 0x000fe8000c101904 */
[----:B------:R1:W-:Y:S02]  /*0dc0*/  @!P1 ST.E desc[UR4][R6.64+0xc0], R3 ;  /* 0x0000c00306009985 */ /* 0x0003e4000c101904 */
[----:B-1----:R-:W-:Y:S05]  /*0dd0*/  @P0 RET.REL.NODEC R216 `(_ZN5flash24flash_fwd_splitkv_kernelI23Flash_fwd_kernel_traitsILi128ELi64ELi128ELi4ELb0ELb0EN7cutlass10bfloat16_tE19Flash_kernel_traitsILi128ELi64ELi128ELi4ES3_EELb0ELb0ELb0ELb0ELb1ELb0ELb1ELb0EEEvNS_16Flash_fwd_paramsE) ;  /* 0xfffffff0d8880950 */ /* 0x002fea0003c3ffff */
[----:B------:R-:W-:Y:S02]  /*0de0*/  MOV R3, 0xff800000 ;  /* 0xff80000000037802 */ /* 0x000fe40000000f00 */
[----:B------:R-:W-:-:S03]  /*0df0*/  MOV R217, 0x0 ;  /* 0x0000000000d97802 */ /* 0x000fc60000000f00 */
[----:B------:R1:W-:Y:S02]  /*0e00*/  ST.E desc[UR4][R6.64+0xe0], R3 ;  /* 0x0000e00306007985 */ /* 0x0003e4000c101904 */
[----:B-1----:R-:W-:Y:S05]  /*0e10*/  RET.REL.NODEC R216 `(_ZN5flash24flash_fwd_splitkv_kernelI23Flash_fwd_kernel_traitsILi128ELi64ELi128ELi4ELb0ELb0EN7cutlass10bfloat16_tE19Flash_kernel_traitsILi128ELi64ELi128ELi4ES3_EELb0ELb0ELb0ELb0ELb1ELb0ELb1ELb0EEEvNS_16Flash_fwd_paramsE) ;  /* 0xfffffff0d8787950 */ /* 0x002fea0003c3ffff */
.L_x_628:
        /* <DEDUP_REMOVED lines=27> */
[----:B-1----:R-:W-:-:S06]  /*0fd0*/  VIADD R16, R16, 0xffffffe ;  /* 0x0ffffffe10107836 */ /* 0x002fcc0000000000 */
[----:B------:R-:W1:Y:S02]  /*0fe0*/  F2I.FTZ.U32.TRUNC.NTZ R17, R16 ;  /* 0x0000001000117305 */ /* 0x000e64000021f000 */
[----:B-1----:R-:W-:Y:S01]  /*0ff0*/  IADD3 R0, PT, PT, RZ, -R17, RZ ;  /* 0x80000011ff007210 */ /* 0x002fe20007ffe0ff */
        /* <DEDUP_REMOVED lines=8> */
[----:B------:R-:W-:-:S13]  /*1080*/  ISETP.GT.U32.AND P2, PT, R5, R0, PT ;  /* 0x000000000500720c */ /* 0x000fda0003f44070 */
[----:B------:R-:W-:-:S05]  /*1090*/  @!P2 IMAD.IADD R0, R0, 0x1, -R5 ;  /* 0x000000010000a824 */ /* 0x000fca00078e0a05 */
[----:B------:R-:W-:Y:S02]  /*10a0*/  ISETP.GE.U32.AND P0, PT, R0, R5, PT ;  /* 0x000000050000720c */ /* 0x000fe40003f06070 */
[----:B------:R-:W-:Y:S02]  /*10b0*/  LOP3.LUT R0, R218, R11, RZ, 0x3c, !PT ;  /* 0x0000000bda007212 */ /* 0x000fe400078e3cff */
[----:B------:R-:W-:Y:S02]  /*10c0*/  @!P2 IADD3 R8, PT, PT, R8, 0x1, RZ ;  /* 0x000000010808a810 */ /* 0x000fe40007ffe0ff */
[----:B------:R-:W-:Y:S02]  /*10d0*/  ISETP.GE.AND P1, PT, R0, RZ, PT ;  /* 0x000000ff0000720c */ /* 0x000fe40003f26270 */
[----:B------:R-:W-:Y:S01]  /*10e0*/  ISETP.NE.AND P2, PT, R11, RZ, PT ;  /* 0x000000ff0b00720c */ /* 0x000fe20003f45270 */
[-C--:B---3--:R-:W-:Y:S02]  /*10f0*/  IMAD R0, R15, R221.reuse, RZ ;  /* 0x000000dd0f007224 */ /* 0x088fe400078e02ff */
[----:B------:R-:W-:-:S04]  /*1100*/  IMAD.WIDE.U32 R14, R14, R221, RZ ;  /* 0x000000dd0e0e7225 */ /* 0x000fc800078e00ff */
[----:B------:R-:W-:Y:S01]  /*1110*/  @P0 VIADD R8, R8, 0x1 ;  /* 0x0000000108080836 */ /* 0x000fe20000000000 */
[----:B------:R-:W-:Y:S02]  /*1120*/  IADD3 R225, PT, PT, R15, R0, RZ ;  /* 0x000000000fe17210 */ /* 0x000fe40007ffe0ff */
[C---:B------:R-:W-:Y:S01]  /*1130*/  LEA R224, P0, R14.reuse, R226, 0x2 ;  /* 0x000000e20ee07211 */ /* 0x040fe200078010ff */
[----:B------:R-:W-:Y:S02]  /*1140*/  @!P1 IMAD.MOV R8, RZ, RZ, -R8 ;  /* 0x000000ffff089224 */ /* 0x000fe400078e0a08 */
[----:B------:R-:W-:Y:S02]  /*1150*/  @!P2 LOP3.LUT R8, RZ, R11, RZ, 0x33, !PT ;  /* 0x0000000bff08a212 */ /* 0x000fe400078e33ff */
[----:B------:R-:W-:-:S03]  /*1160*/  LEA.HI.X R225, R14, R227, R225, 0x2, P0 ;  /* 0x000000e30ee17211 */ /* 0x000fc600000f14e1 */
[----:B------:R-:W-:-:S05]  /*1170*/  IMAD.WIDE R4, R8, 0x4, R224 ;  /* 0x0000000408047825 */ /* 0x000fca00078e02e0 */
[----:B------:R1:W3:Y:S01]  /*1180*/  LD.E R0, desc[UR4][R4.64] ;  /* 0x0000000404007980 */ /* 0x0002e2000c101900 */
[----:B----4-:R-:W-:-:S04]  /*1190*/  IABS R7, R12 ;  /* 0x0000000c00077213 */ /* 0x010fc80000000000 */
[----:B------:R-:W4:Y:S08]  /*11a0*/  I2F.RP R14, R7 ;  /* 0x00000007000e7306 */ /* 0x000f300000209400 */
[----:B----45:R-:W4:Y:S02]  /*11b0*/  MUFU.RCP R10, R14 ;  /* 0x0000000e000a7308 */ /* 0x030f240000001000 */
[----:B----4-:R-:W-:-:S06]  /*11c0*/  IADD3 R10, PT, PT, R10, 0xffffffe, RZ ;  /* 0x0ffffffe0a0a7810 */ /* 0x010fcc0007ffe0ff */
[----:B------:R-:W4:Y:S01]  /*11d0*/  F2I.FTZ.U32.TRUNC.NTZ R29, R10 ;  /* 0x0000000a001d7305 */ /* 0x000f22000021f000 */
[----:B------:R-:W-:Y:S02]  /*11e0*/  MOV R28, RZ ;  /* 0x000000ff001c7202 */ /* 0x000fe40000000f00 */
[----:B------:R-:W-:Y:S02]  /*11f0*/  IABS R6, R219 ;  /* 0x000000db00067213 */ /* 0x000fe40000000000 */
[----:B-1----:R-:W-:Y:S01]  /*1200*/  IABS R5, R12 ;  /* 0x0000000c00057213 */ /* 0x002fe20000000000 */
[----:B----4-:R-:W-:-:S04]  /*1210*/  IMAD.MOV R4, RZ, RZ, -R29 ;  /* 0x000000ffff047224 */ /* 0x010fc800078e0a1d */
[----:B------:R-:W-:-:S04]  /*1220*/  IMAD R15, R4, R7, RZ ;  /* 0x00000007040f7224 */ /* 0x000fc800078e02ff */
[----:B------:R-:W-:-:S04]  /*1230*/  IMAD.HI.U32 R15, R29, R15, R28 ;  /* 0x0000000f1d0f7227 */ /* 0x000fc800078e001c */
[----:B------:R-:W-:Y:S02]  /*1240*/  IMAD.MOV R5, RZ, RZ, -R5 ;  /* 0x000000ffff057224 */ /* 0x000fe400078e0a05 */
[----:B------:R-:W-:-:S04]  /*1250*/  IMAD.HI.U32 R4, R15, R6, RZ ;  /* 0x000000060f047227 */ /* 0x000fc800078e00ff */
[----:B------:R-:W-:-:S05]  /*1260*/  IMAD R6, R4, R5, R6 ;  /* 0x0000000504067224 */ /* 0x000fca00078e0206 */
[----:B------:R-:W-:-:S13]  /*1270*/  ISETP.GT.U32.AND P1, PT, R7, R6, PT ;  /* 0x000000060700720c */ /* 0x000fda0003f24070 */
[----:B------:R-:W-:-:S04]  /*1280*/  @!P1 IADD3 R6, PT, PT, R6, -R7, RZ ;  /* 0x8000000706069210 */ /* 0x000fc80007ffe0ff */
[----:B------:R-:W-:Y:S02]  /*1290*/  ISETP.GE.U32.AND P2, PT, R6, R7, PT ;  /* 0x000000070600720c */ /* 0x000fe40003f46070 */
[----:B------:R-:W-:Y:S02]  /*12a0*/  LOP3.LUT R7, R219, R12, RZ, 0x3c, !PT ;  /* 0x0000000cdb077212 */ /* 0x000fe400078e3cff */
[----:B------:R-:W-:Y:S02]  /*12b0*/  @!P1 IADD3 R4, PT, PT, R4, 0x1, RZ ;  /* 0x0000000104049810 */ /* 0x000fe40007ffe0ff */
[----:B------:R-:W-:Y:S01]  /*12c0*/  ISETP.GE.AND P0, PT, R7, RZ, PT ;  /* 0x000000ff0700720c */ /* 0x000fe20003f06270 */
[----:B------:R-:W-:Y:S01]  /*12d0*/  IMAD.MOV R8, RZ, RZ, -R8 ;  /* 0x000000ffff087224 */ /* 0x000fe200078e0a08 */
[----:B------:R-:W-:-:S03]  /*12e0*/  ISETP.NE.AND P1, PT, R12, RZ, PT ;  /* 0x000000ff0c00720c */ /* 0x000fc60003f25270 */
[----:B------:R-:W-:Y:S02]  /*12f0*/  IMAD R11, R11, R8, R218 ;  /* 0x000000080b0b7224 */ /* 0x000fe400078e02da */
[----:B------:R-:W-:-:S04]  /*1300*/  @P2 VIADD R4, R4, 0x1 ;  /* 0x0000000104042836 */ /* 0x000fc80000000000 */
[----:B------:R-:W-:Y:S02]  /*1310*/  IMAD.MOV.U32 R7, RZ, RZ, R4 ;  /* 0x000000ffff077224 */ /* 0x000fe400078e0004 */
[----:B------:R-:W-:-:S03]  /*1320*/  IMAD R4, R209, R11, RZ ;  /* 0x0000000bd1047224 */ /* 0x000fc600078e02ff */
[----:B------:R-:W-:Y:S02]  /*1330*/  @!P0 IADD3 R7, PT, PT, -R7, RZ, RZ ;  /* 0x000000ff07078210 */ /* 0x000fe40007ffe1ff */
[----:B------:R-:W-:-:S05]  /*1340*/  @!P1 LOP3.LUT R7, RZ, R12, RZ, 0x33, !PT ;  /* 0x0000000cff079212 */ /* 0x000fca00078e33ff */
[----:B------:R-:W-:Y:S01]  /*1350*/  IMAD R15, R21, R7, RZ ;  /* 0x00000007150f7224 */ /* 0x000fe200078e02ff */
[----:B---3--:R-:W-:Y:S01]  /*1360*/  SHF.R.S32.HI R5, RZ, 0x1f, R0 ;  /* 0x0000001fff057819 */ /* 0x008fe20000011400 */
[-C--:B------:R-:W-:Y:S02]  /*1370*/  IMAD R6, R19, R0.reuse, RZ ;  /* 0x0000000013067224 */ /* 0x080fe400078e02ff */
[----:B------:R-:W-:-:S04]  /*1380*/  IMAD.WIDE.U32 R28, R18, R0, RZ ;  /* 0x00000000121c7225 */ /* 0x000fc800078e00ff */
[----:B------:R-:W-:Y:S01]  /*1390*/  IMAD R6, R18, R5, R6 ;  /* 0x0000000512067224 */ /* 0x000fe200078e0206 */
[----:B------:R-:W-:-:S04]  /*13a0*/  SHF.R.S32.HI R19, RZ, 0x1f, R11 ;  /* 0x0000001fff137819 */ /* 0x000fc8000001140b */
[----:B------:R-:W-:Y:S01]  /*13b0*/  IADD3 R29, PT, PT, R29, R6, RZ ;  /* 0x000000061d1d7210 */ /* 0x000fe20007ffe0ff */
[----:B------:R-:W-:Y:S01]  /*13c0*/  IMAD R4, R208, R19, R4 ;  /* 0x00000013d0047224 */ /* 0x000fe200078e0204 */
[----:B------:R-:W-:Y:S01]  /*13d0*/  SHF.R.S32.HI R6, RZ, 0x1f, R7 ;  /* 0x0000001fff067819 */ /* 0x000fe20000011407 */
[----:B------:R-:W-:-:S04]  /*13e0*/  IMAD.WIDE.U32 R28, R11, R208, R28 ;  /* 0x000000d00b1c7225 */ /* 0x000fc800078e001c */
[----:B------:R-:W-:Y:S02]  /*13f0*/  IMAD.IADD R29, R29, 0x1, R4 ;  /* 0x000000011d1d7824 */ /* 0x000fe400078e0204 */
[----:B--2---:R-:W-:Y:S02]  /*1400*/  IMAD R4, R17, R0, RZ ;  /* 0x0000000011047224 */ /* 0x004fe400078e02ff */
[----:B------:R-:W-:Y:S02]  /*1410*/  IMAD R6, R20, R6, R15 ;  /* 0x0000000614067224 */ /* 0x000fe400078e020f */
[----:B------:R-:W-:-:S04]  /*1420*/  IMAD.WIDE.U32 R20, R7, R20, R28 ;  /* 0x0000001407147225 */ /* 0x000fc800078e001c */
[----:B------:R-:W-:Y:S01]  /*1430*/  IMAD.WIDE.U32 R14, R16, R0, RZ ;  /* 0x00000000100e7225 */ /* 0x000fe200078e00ff */
[----:B------:R-:W-:-:S03]  /*1440*/  IADD3 R0, PT, PT, R21, R6, RZ ;  /* 0x0000000615007210 */ /* 0x000fc60007ffe0ff */
[----:B------:R-:W-:Y:S01]  /*1450*/  IMAD R4, R16, R5, R4 ;  /* 0x0000000510047224 */ /* 0x000fe200078e0204 */
[----:B------:R-:W-:Y:S01]  /*1460*/  MOV R6, R14 ;  /* 0x0000000e00067202 */ /* 0x000fe20000000f00 */
[----:B------:R-:W-:Y:S02]  /*1470*/  IMAD.MOV.U32 R18, RZ, RZ, R20 ;  /* 0x000000ffff127224 */ /* 0x000fe400078e0014 */
[----:B------:R-:W-:Y:S01]  /*1480*/  IMAD.IADD R7, R15, 0x1, R4 ;  /* 0x000000010f077824 */ /* 0x000fe200078e0204 */
[----:B------:R-:W-:Y:S05]  /*1490*/  BRA `(.L_x_631) ;  /* 0x0000000400447947 */ /* 0x000fea0003800000 */
.L_x_630:
[----:B------:R-:W1:Y:S01]  /*14a0*/  LD.E R12, desc[UR4][R2.64+0x68] ;  /* 0x00006804020c7980 */ /* 0x000e62000c101900 */
[----:B------:R-:W-:-:S03]  /*14b0*/  ISETP.NE.AND P2, PT, R14, -0x1, PT ;  /* 0xffffffff0e00780c */ /* 0x000fc60003f45270 */
[----:B------:R-:W2:Y:S01]  /*14c0*/  LD.E.64 R208, desc[UR4][R2.64+0x38] ;  /* 0x0000380402d07980 */ /* 0x000ea2000c101b00 */
[----:B------:R-:W-:Y:S02]  /*14d0*/  MOV R132, R2 ;  /* 0x0000000200847202 */ /* 0x000fe40000000f00 */
[----:B------:R-:W-:Y:S01]  /*14e0*/  MOV R133, R3 ;  /* 0x0000000300857202 */ /* 0x000fe20000000f00 */
[----:B------:R3:W5:Y:S04]  /*14f0*/  LD.E.64 R22, desc[UR4][R2.64+0x58] ;  /* 0x0000580402167980 */ /* 0x000768000c101b00 */
[----:B------:R-:W4:Y:S04]  /*1500*/  LD.E.64 R24, desc[UR4][R132.64+0x40] ;  /* 0x0000400484187980 */ /* 0x000f28000c101b00 */
[----:B------:R-:W3:Y:S04]  /*1510*/  @!P2 LD.E.64 R18, desc[UR4][R2.64+0x20] ;  /* 0x000020040212a980 */ /* 0x000ee8000c101b00 */
[----:B------:R-:W4:Y:S04]  /*1520*/  @!P2 LD.E.64 R20, desc[UR4][R2.64+0x28] ;  /* 0x000028040214a980 */ /* 0x000f28000c101b00 */
[----:B------:R-:W4:Y:S01]  /*1530*/  LD.E.64 R16, desc[UR4][R132.64+0x50] ;  /* 0x0000500484107980 */ /* 0x000f22000c101b00 */
[----:B------:R-:W-:Y:S01]  /*1540*/  IMAD.MOV.U32 R28, RZ, RZ, RZ ;  /* 0x000000ffff1c7224 */ /* 0x000fe200078e00ff */
[----:B------:R-:W-:-:S02]  /*1550*/  IABS R6, R219 ;  /* 0x000000db00067213 */ /* 0x000fc40000000000 */
[----:B------:R-:W-:Y:S02]  /*1560*/  LEA R218, R26, 0xffffff80, 0x7 ;  /* 0xffffff801ada7811 */ /* 0x000fe400078e38ff */
[----:B------:R-:W-:Y:S02]  /*1570*/  CS2R R224, SRZ ;  /* 0x0000000000e07805 */ /* 0x000fe4000001ff00 */
[----:B-1----:R-:W-:-:S04]  /*1580*/  IABS R4, R12 ;  /* 0x0000000c00047213 */ /* 0x002fc80000000000 */
[----:B------:R-:W1:Y:S08]  /*1590*/  I2F.RP R15, R4 ;  /* 0x00000004000f7306 */ /* 0x000e700000209400 */
[----:B-1----:R-:W1:Y:S02]  /*15a0*/  MUFU.RCP R8, R15 ;  /* 0x0000000f00087308 */ /* 0x002e640000001000 */
[----:B-1----:R-:W-:-:S06]  /*15b0*/  VIADD R8, R8, 0xffffffe ;  /* 0x0ffffffe08087836 */ /* 0x002fcc0000000000 */
[----:B------:R-:W1:Y:S01]  /*15c0*/  F2I.FTZ.U32.TRUNC.NTZ R29, R8 ;  /* 0x00000008001d7305 */ /* 0x000e62000021f000 */
[----:B------:R-:W-:Y:S02]  /*15d0*/  IABS R5, R12 ;  /* 0x0000000c00057213 */ /* 0x000fe40000000000 */
[----:B-1----:R-:W-:-:S05]  /*15e0*/  IADD3 R0, PT, PT, RZ, -R29, RZ ;  /* 0x8000001dff007210 */ /* 0x002fca0007ffe0ff */
[----:B------:R-:W-:-:S04]  /*15f0*/  IMAD R7, R0, R4, RZ ;  /* 0x0000000400077224 */ /* 0x000fc800078e02ff */
[----:B------:R-:W-:Y:S01]  /*1600*/  IMAD.HI.U32 R7, R29, R7, R28 ;  /* 0x000000071d077227 */ /* 0x000fe200078e001c */
[----:B------:R-:W-:-:S05]  /*1610*/  IADD3 R5, PT, PT, RZ, -R5, RZ ;  /* 0x80000005ff057210 */ /* 0x000fca0007ffe0ff */
[----:B------:R-:W-:-:S04]  /*1620*/  IMAD.HI.U32 R8, R7, R6, RZ ;  /* 0x0000000607087227 */ /* 0x000fc800078e00ff */
[----:B------:R-:W-:-:S05]  /*1630*/  IMAD R5, R8, R5, R6 ;  /* 0x0000000508057224 */ /* 0x000fca00078e0206 */
[----:B------:R-:W-:Y:S01]  /*1640*/  ISETP.GT.U32.AND P1, PT, R4, R5, PT ;  /* 0x000000050400720c */ /* 0x000fe20003f24070 */
[-C--:B--2---:R-:W-:Y:S01]  /*1650*/  @!P2 IMAD R7, R209, R11.reuse, RZ ;  /* 0x0000000bd107a224 */ /* 0x084fe200078e02ff */
[----:B------:R-:W-:Y:S01]  /*1660*/  @!P2 SHF.R.S32.HI R0, RZ, 0x1f, R11 ;  /* 0x0000001fff00a819 */ /* 0x000fe2000001140b */
[----:B------:R-:W-:-:S04]  /*1670*/  @!P2 IMAD.WIDE.U32 R28, R208, R11, RZ ;  /* 0x0000000bd01ca225 */ /* 0x000fc800078e00ff */
[----:B------:R-:W-:-:S06]  /*1680*/  @!P2 IMAD R0, R0, R208, R7 ;  /* 0x000000d00000a224 */ /* 0x000fcc00078e0207 */
[-C--:B------:R-:W-:Y:S01]  /*1690*/  @!P1 IADD3 R5, PT, PT, R5, -R4.reuse, RZ ;  /* 0x8000000405059210 */ /* 0x080fe20007ffe0ff */
[----:B------:R-:W-:Y:S01]  /*16a0*/  @!P2 IMAD.IADD R29, R29, 0x1, R0 ;  /* 0x000000011d1da824 */ /* 0x000fe200078e0200 */
[----:B-----5:R-:W-:Y:S02]  /*16b0*/  @!P2 SHF.R.S32.HI R0, RZ, 0x1f, R10 ;  /* 0x0000001fff00a819 */ /* 0x020fe4000001140a */
[----:B------:R-:W-:Y:S01]  /*16c0*/  ISETP.GE.U32.AND P4, PT, R5, R4, PT ;  /* 0x000000040500720c */ /* 0x000fe20003f86070 */
[----:B---3--:R-:W-:Y:S01]  /*16d0*/  @!P2 IMAD R7, R19, R10, RZ ;  /* 0x0000000a1307a224 */ /* 0x008fe200078e02ff */
[----:B------:R-:W-:Y:S02]  /*16e0*/  LOP3.LUT R4, R219, R12, RZ, 0x3c, !PT ;  /* 0x0000000cdb047212 */ /* 0x000fe400078e3cff */
[----:B------:R-:W-:Y:S01]  /*16f0*/  @P2 IADD3 R6, PT, PT, R11, R14, RZ ;  /* 0x0000000e0b062210 */ /* 0x000fe20007ffe0ff */
[----:B------:R-:W-:Y:S01]  /*1700*/  @!P2 IMAD R7, R18, R0, R7 ;  /* 0x000000001207a224 */ /* 0x000fe200078e0207 */
[----:B------:R-:W-:Y:S01]  /*1710*/  ISETP.GE.AND P0, PT, R4, RZ, PT ;  /* 0x000000ff0400720c */ /* 0x000fe20003f06270 */
[----:B------:R-:W-:Y:S01]  /*1720*/  @!P2 IMAD.WIDE.U32 R28, R18, R10, R28 ;  /* 0x0000000a121ca225 */ /* 0x000fe200078e001c */
[----:B------:R-:W-:-:S03]  /*1730*/  ISETP.NE.AND P3, PT, R12, RZ, PT ;  /* 0x000000ff0c00720c */ /* 0x000fc60003f65270 */
[-C--:B------:R-:W-:Y:S02]  /*1740*/  @P2 IMAD R0, R209, R6.reuse, RZ ;  /* 0x00000006d1002224 */ /* 0x080fe400078e02ff */
[----:B------:R-:W-:Y:S01]  /*1750*/  @P2 IMAD.WIDE.U32 R18, R208, R6, RZ ;  /* 0x00000006d0122225 */ /* 0x000fe200078e00ff */
[----:B------:R-:W-:Y:S02]  /*1760*/  @!P1 IADD3 R8, PT, PT, R8, 0x1, RZ ;  /* 0x0000000108089810 */ /* 0x000fe40007ffe0ff */
[----:B------:R-:W-:Y:S01]  /*1770*/  @!P2 MOV R6, R28 ;  /* 0x0000001c0006a202 */ /* 0x000fe20000000f00 */
[----:B------:R-:W-:Y:S01]  /*1780*/  @!P2 IMAD.IADD R7, R29, 0x1, R7 ;  /* 0x000000011d07a824 */ /* 0x000fe200078e0207 */
[----:B------:R-:W-:Y:S01]  /*1790*/  @P2 IADD3 R7, PT, PT, R19, R0, RZ ;  /* 0x0000000013072210 */ /* 0x000fe20007ffe0ff */
[----:B------:R-:W-:Y:S01]  /*17a0*/  @P2 IMAD.MOV.U32 R6, RZ, RZ, R18 ;  /* 0x000000ffff062224 */ /* 0x000fe200078e0012 */
[----:B------:R-:W-:Y:S01]  /*17b0*/  SHF.R.S32.HI R19, RZ, 0x1f, R218 ;  /* 0x0000001fff137819 */ /* 0x000fe200000114da */
[-C--:B------:R-:W-:Y:S01]  /*17c0*/  IMAD R4, R209, R218.reuse, RZ ;  /* 0x000000dad1047224 */ /* 0x080fe200078e02ff */
[----:B------:R-:W-:Y:S01]  /*17d0*/  @!P2 SHF.R.S32.HI R5, RZ, 0x1f, R11 ;  /* 0x0000001fff05a819 */ /* 0x000fe2000001140b */
[----:B----4-:R-:W-:Y:S01]  /*17e0*/  @!P2 IMAD R0, R25, R11, RZ ;  /* 0x0000000b1900a224 */ /* 0x010fe200078e02ff */
[----:B------:R-:W-:Y:S01]  /*17f0*/  @P4 IADD3 R8, PT, PT, R8, 0x1, RZ ;  /* 0x0000000108084810 */ /* 0x000fe20007ffe0ff */
[----:B------:R-:W-:-:S03]  /*1800*/  IMAD.WIDE.U32 R6, R208, R218, R6 ;  /* 0x000000dad0067225 */ /* 0x000fc600078e0006 */
[----:B------:R-:W-:Y:S01]  /*1810*/  @!P0 IADD3 R8, PT, PT, -R8, RZ, RZ ;  /* 0x000000ff08088210 */ /* 0x000fe20007ffe1ff */
[----:B------:R-:W-:Y:S01]  /*1820*/  IMAD R4, R19, R208, R4 ;  /* 0x000000d013047224 */ /* 0x000fe200078e0204 */
[----:B------:R-:W-:Y:S01]  /*1830*/  @!P3 LOP3.LUT R8, RZ, R12, RZ, 0x33, !PT ;  /* 0x0000000cff08b212 */ /* 0x000fe200078e33ff */
[----:B------:R-:W-:Y:S02]  /*1840*/  @!P2 IMAD R0, R5, R24, R0 ;  /* 0x000000180500a224 */ /* 0x000fe400078e0200 */
[----:B------:R-:W-:Y:S01]  /*1850*/  @!P2 IMAD.WIDE.U32 R28, R24, R11, RZ ;  /* 0x0000000b181ca225 */ /* 0x000fe200078e00ff */
[----:B------:R-:W-:Y:S02]  /*1860*/  @P2 IADD3 R11, PT, PT, R11, R14, RZ ;  /* 0x0000000e0b0b2210 */ /* 0x000fe40007ffe0ff */
[----:B------:R-:W-:Y:S01]  /*1870*/  MOV R14, R6 ;  /* 0x00000006000e7202 */ /* 0x000fe20000000f00 */
[----:B------:R-:W-:Y:S01]  /*1880*/  IMAD.IADD R15, R7, 0x1, R4 ;  /* 0x00000001070f7824 */ /* 0x000fe200078e0204 */
[----:B------:R-:W-:Y:S01]  /*1890*/  @!P2 SHF.R.S32.HI R5, RZ, 0x1f, R10 ;  /* 0x0000001fff05a819 */ /* 0x000fe2000001140a */
[----:B------:R-:W-:Y:S01]  /*18a0*/  @!P2 IMAD.IADD R29, R29, 0x1, R0 ;  /* 0x000000011d1da824 */ /* 0x000fe200078e0200 */
[----:B------:R-:W-:Y:S01]  /*18b0*/  SHF.R.S32.HI R4, RZ, 0x1f, R8 ;  /* 0x0000001fff047819 */ /* 0x000fe20000011408 */
[----:B------:R-:W-:-:S02]  /*18c0*/  @!P2 IMAD R0, R21, R10, RZ ;  /* 0x0000000a1500a224 */ /* 0x000fc400078e02ff */
[-C--:B------:R-:W-:Y:S02]  /*18d0*/  IMAD R7, R17, R8.reuse, RZ ;  /* 0x0000000811077224 */ /* 0x080fe400078e02ff */
[----:B------:R-:W-:Y:S02]  /*18e0*/  @!P2 IMAD R0, R20, R5, R0 ;  /* 0x000000051400a224 */ /* 0x000fe400078e0200 */
[----:B------:R-:W-:-:S04]  /*18f0*/  IMAD.WIDE.U32 R14, R16, R8, R14 ;  /* 0x00000008100e7225 */ /* 0x000fc800078e000e */
[----:B------:R-:W-:-:S04]  /*1900*/  @!P2 IMAD.WIDE.U32 R20, R20, R10, R28 ;  /* 0x0000000a1414a225 */ /* 0x000fc800078e001c */
[----:B------:R-:W-:Y:S02]  /*1910*/  IMAD R16, R16, R4, R7 ;  /* 0x0000000410107224 */ /* 0x000fe400078e0207 */
[-C--:B------:R-:W-:Y:S02]  /*1920*/  @P2 IMAD R4, R25, R11.reuse, RZ ;  /* 0x0000000b19042224 */ /* 0x080fe400078e02ff */
[----:B------:R-:W-:Y:S01]  /*1930*/  @P2 IMAD.WIDE.U32 R10, R24, R11, RZ ;  /* 0x0000000b180a2225 */ /* 0x000fe200078e00ff */
[----:B------:R-:W-:Y:S02]  /*1940*/  @!P2 IADD3 R7, PT, PT, R21, R0, RZ ;  /* 0x000000001507a210 */ /* 0x000fe40007ffe0ff */
[----:B------:R-:W-:Y:S01]  /*1950*/  MOV R18, R14 ;  /* 0x0000000e00127202 */ /* 0x000fe20000000f00 */
[----:B------:R-:W-:Y:S01]  /*1960*/  @!P2 IMAD.MOV.U32 R6, RZ, RZ, R20 ;  /* 0x000000ffff06a224 */ /* 0x000fe200078e0014 */
[----:B------:R-:W-:Y:S01]  /*1970*/  IADD3 R0, PT, PT, R15, R16, RZ ;  /* 0x000000100f007210 */ /* 0x000fe20007ffe0ff */
[----:B------:R-:W-:Y:S01]  /*1980*/  @P2 IMAD.IADD R7, R11, 0x1, R4 ;  /* 0x000000010b072824 */ /* 0x000fe200078e0204 */
[----:B------:R-:W-:-:S02]  /*1990*/  @P2 MOV R6, R10 ;  /* 0x0000000a00062202 */ /* 0x000fc40000000f00 */
[----:B------:R-:W-:Y:S02]  /*19a0*/  MOV R11, R218 ;  /* 0x000000da000b7202 */ /* 0x000fe40000000f00 */
.L_x_631:
[----:B------:R-:W-:Y:S05]  /*19b0*/  BSYNC.RECONVERGENT B0 ;  /* 0x0000000000007941 */ /* 0x000fea0003800200 */
.L_x_629:
        /* <DEDUP_REMOVED lines=19> */
[----:B------:R-:W-:-:S04]  /*1af0*/  IMAD.HI.U32 R8, R8, R27, RZ ;  /* 0x0000001b08087227 */ /* 0x000fc800078e00ff */
[----:B------:R-:W-:Y:S01]  /*1b00*/  IMAD R10, R8, R10, R27 ;  /* 0x0000000a080a7224 */ /* 0x000fe200078e021b */
[----:B------:R-:W-:-:S04]  /*1b10*/  SHF.L.U32 R196, R200, 0x3, RZ ;  /* 0x00000003c8c47819 */ /* 0x000fc800000006ff */
[----:B------:R-:W-:Y:S01]  /*1b20*/  ISETP.GT.U32.AND P5, PT, R5, R10, PT ;  /* 0x0000000a0500720c */ /* 0x000fe20003fa4070 */
[----:B------:R-:W-:Y:S01]  /*1b30*/  IMAD.WIDE.U32 R34, R11, R24, RZ ;  /* 0x000000180b227225 */ /* 0x000fe200078e00ff */
[----:B------:R-:W-:-:S03]  /*1b40*/  LOP3.LUT R130, R196, 0x38, RZ, 0xc0, !PT ;  /* 0x00000038c4827812 */ /* 0x000fc600078ec0ff */
[----:B------:R-:W-:Y:S01]  /*1b50*/  IMAD R4, R19, R24, RZ ;  /* 0x0000001813047224 */ /* 0x000fe200078e02ff */
[----:B------:R-:W-:Y:S02]  /*1b60*/  IADD3 R6, P2, P0, R34, R6, R130 ;  /* 0x0000000622067210 */ /* 0x000fe4000785e082 */
[----:B------:R-:W-:Y:S01]  /*1b70*/  IADD3 R34, P3, PT, R130, R18, RZ ;  /* 0x0000001282227210 */ /* 0x000fe20007f7e0ff */
[----:B------:R-:W-:Y:S01]  /*1b80*/  IMAD R4, R11, R25, R4 ;  /* 0x000000190b047224 */ /* 0x000fe200078e0204 */
[----:B------:R-:W-:-:S03]  /*1b90*/  SHF.R.U32.HI R18, RZ, 0x3, R200 ;  /* 0x00000003ff127819 */ /* 0x000fc600000116c8 */
[----:B------:R-:W-:Y:S02]  /*1ba0*/  @!P5 IMAD.IADD R10, R10, 0x1, -R5 ;  /* 0x000000010a0ad824 */ /* 0x000fe400078e0a05 */
[----:B------:R-:W-:Y:S01]  /*1bb0*/  IMAD.IADD R4, R35, 0x1, R4 ;  /* 0x0000000123047824 */ /* 0x000fe200078e0204 */
[----:B------:R-:W-:Y:S01]  /*1bc0*/  IADD3.X R35, PT, PT, RZ, R0, RZ, P3, !PT ;  /* 0x00000000ff237210 */ /* 0x000fe20001ffe4ff */
[----:B------:R-:W-:Y:S01]  /*1bd0*/  IMAD.IADD R210, R13, 0x1, -R210 ;  /* 0x000000010dd27824 */ /* 0x000fe200078e0ad2 */
[----:B------:R-:W-:Y:S02]  /*1be0*/  ISETP.GE.U32.AND P6, PT, R10, R5, PT ;  /* 0x000000050a00720c */ /* 0x000fe40003fc6070 */
[----:B------:R-:W-:Y:S01]  /*1bf0*/  LOP3.LUT R13, R219, R12, RZ, 0x3c, !PT ;  /* 0x0000000cdb0d7212 */ /* 0x000fe200078e3cff */
[----:B------:R-:W-:Y:S01]  /*1c00*/  IMAD.WIDE.U32 R34, R18, R208, R34 ;  /* 0x000000d012227225 */ /* 0x000fe200078e0022 */
[----:B------:R-:W-:Y:S02]  /*1c10*/  LOP3.LUT R5, R196, 0x1c0, RZ, 0xc0, !PT ;  /* 0x000001c0c4057812 */ /* 0x000fe400078ec0ff */
[----:B------:R-:W-:Y:S01]  /*1c20*/  IADD3.X R4, PT, PT, R4, R7, RZ, P2, P0 ;  /* 0x0000000704047210 */ /* 0x000fe200017e04ff */
[----:B------:R-:W-:Y:S01]  /*1c30*/  IMAD R7, R209, R18, RZ ;  /* 0x00000012d1077224 */ /* 0x000fe200078e02ff */
[----:B------:R-:W-:-:S02]  /*1c40*/  ISETP.GE.AND P4, PT, R13, RZ, PT ;  /* 0x000000ff0d00720c */ /* 0x000fc40003f86270 */
[----:B------:R-:W-:Y:S02]  /*1c50*/  LOP3.LUT R10, R196, 0x1e00, RZ, 0xc0, !PT ;  /* 0x00001e00c40a7812 */ /* 0x000fe400078ec0ff */
[----:B------:R-:W-:Y:S02]  /*1c60*/  LOP3.LUT R5, R5, 0x38, R200, 0xf8, !PT ;  /* 0x0000003805057812 */ /* 0x000fe400078ef8c8 */
[----:B------:R-:W-:Y:S02]  /*1c70*/  ISETP.NE.AND P0, PT, R12, RZ, PT ;  /* 0x000000ff0c00720c */ /* 0x000fe40003f05270 */
[----:B------:R-:W-:Y:S01]  /*1c80*/  IADD3 R7, PT, PT, R35, R7, RZ ;  /* 0x0000000723077210 */ /* 0x000fe20007ffe0ff */
[----:B------:R-:W-:Y:S01]  /*1c90*/  @!P5 VIADD R8, R8, 0x1 ;  /* 0x000000010808d836 */ /* 0x000fe20000000000 */
[----:B------:R-:W-:-:S03]  /*1ca0*/  LOP3.LUT R10, R10, R5, R130, 0xf6, !PT ;  /* 0x000000050a0a7212 */ /* 0x000fc600078ef682 */
[----:B------:R-:W-:Y:S01]  /*1cb0*/  @P6 VIADD R8, R8, 0x1 ;  /* 0x0000000108086836 */ /* 0x000fe20000000000 */
[----:B------:R-:W-:-:S03]  /*1cc0*/  ISETP.GE.AND P5, PT, R18, R210, PT ;  /* 0x000000d21200720c */ /* 0x000fc60003fa6270 */
[----:B------:R-:W-:Y:S02]  /*1cd0*/  @!P4 IMAD.MOV R8, RZ, RZ, -R8 ;  /* 0x000000ffff08c224 */ /* 0x000fe400078e0a08 */
[----:B------:R-:W-:Y:S01]  /*1ce0*/  @!P0 LOP3.LUT R8, RZ, R12, RZ, 0x33, !PT ;  /* 0x0000000cff088212 */ /* 0x000fe200078e33ff */
[----:B------:R-:W-:Y:S01]  /*1cf0*/  IMAD.MOV.U32 R19, RZ, RZ, RZ ;  /* 0x000000ffff137224 */ /* 0x000fe200078e00ff */
[----:B------:R-:W1:Y:S01]  /*1d00*/  S2UR UR6, SR_CgaCtaId ;  /* 0x00000000000679c3 */ /* 0x000e620000008800 */
[----:B------:R-:W-:Y:S01]  /*1d10*/  SHF.R.S32.HI R12, RZ, 0x1f, R219 ;  /* 0x0000001fff0c7819 */ /* 0x000fe200000114db */
[----:B------:R-:W-:Y:S02]  /*1d20*/  UMOV UR7, 0x400 ;  /* 0x0000040000077882 */ /* 0x000fe40000000000 */
[----:B-1----:R-:W-:-:S06]  /*1d30*/  ULEA UR6, UR6, UR7, 0x18 ;  /* 0x0000000706067291 */ /* 0x002fcc000f8ec0ff */
[----:B------:R-:W-:-:S05]  /*1d40*/  MOV R203, UR6 ;  /* 0x0000000600cb7c02 */ /* 0x000fca0008000f00 */
[----:B------:R-:W-:Y:S01]  /*1d50*/  IMAD R131, R10, 0x2, R203 ;  /* 0x000000020a837824 */ /* 0x000fe200078e02cb */
[----:B------:R-:W-:Y:S02]  /*1d60*/  SHF.R.S32.HI R10, RZ, 0x1f, R8 ;  /* 0x0000001fff0a7819 */ /* 0x000fe40000011408 */
[----:B--2---:R-:W-:Y:S01]  /*1d70*/  LEA R212, P2, R34, R28, 0x1 ;  /* 0x0000001c22d47211 */ /* 0x004fe200078408ff */
[----:B---3--:R-:W-:-:S03]  /*1d80*/  @P1 IMAD R5, R31, R9, RZ ;  /* 0x000000091f051224 */ /* 0x008fc600078e02ff */
[----:B------:R-:W-:Y:S01]  /*1d90*/  LEA.HI.X R213, R34, R29, R7, 0x1, P2 ;  /* 0x0000001d22d57211 */ /* 0x000fe200010f0c07 */
[----:B------:R-:W-:Y:S02]  /*1da0*/  VIADD R7, R18, 0x20 ;  /* 0x0000002012077836 */ /* 0x000fe40000000000 */
[-C--:B-----5:R-:W-:Y:S02]  /*1db0*/  @!P1 IMAD R0, R33, R221.reuse, RZ ;  /* 0x000000dd21009224 */ /* 0x0a0fe400078e02ff */
[----:B------:R-:W-:-:S04]  /*1dc0*/  @!P1 IMAD.WIDE.U32 R36, R32, R221, RZ ;  /* 0x000000dd20249225 */ /* 0x000fc800078e00ff */
[----:B------:R-:W-:Y:S01]  /*1dd0*/  @P1 IMAD.WIDE.U32 R32, R30, R9, RZ ;  /* 0x000000091e201225 */ /* 0x000fe200078e00ff */
[----:B------:R-:W-:-:S03]  /*1de0*/  @!P1 MOV R11, R36 ;  /* 0x00000024000b9202 */ /* 0x000fc60000000f00 */
[----:B------:R-:W-:Y:S02]  /*1df0*/  @!P1 IMAD.IADD R0, R37, 0x1, R0 ;  /* 0x0000000125009824 */ /* 0x000fe400078e0200 */
[----:B------:R-:W-:Y:S02]  /*1e00*/  @P1 IMAD.IADD R0, R33, 0x1, R5 ;  /* 0x0000000121001824 */ /* 0x000fe400078e0205 */
[----:B------:R-:W-:Y:S02]  /*1e10*/  @P1 IMAD.MOV.U32 R11, RZ, RZ, R32 ;  /* 0x000000ffff0b1224 */ /* 0x000fe400078e0020 */
[C---:B------:R-:W-:Y:S01]  /*1e20*/  VIADD R5, R18.reuse, 0x30 ;  /* 0x0000003012057836 */ /* 0x040fe20000000000 */
[----:B------:R-:W-:Y:S02]  /*1e30*/  IADD3 R9, PT, PT, R18, 0x10, RZ ;  /* 0x0000001012097810 */ /* 0x000fe40007ffe0ff */
[----:B------:R-:W-:Y:S02]  /*1e40*/  ISETP.GE.AND P2, PT, R7, R210, PT ;  /* 0x000000d20700720c */ /* 0x000fe40003f46270 */
[----:B------:R-:W-:-:S02]  /*1e50*/  IADD3 R28, P4, PT, R130, R11, RZ ;  /* 0x0000000b821c7210 */ /* 0x000fc40007f9e0ff */
[-C--:B------:R-:W-:Y:S02]  /*1e60*/  ISETP.GE.AND P0, PT, R5, R210.reuse, PT ;  /* 0x000000d20500720c */ /* 0x080fe40003f06270 */
[----:B------:R-:W-:Y:S01]  /*1e70*/  ISETP.GE.AND P3, PT, R9, R210, PT ;  /* 0x000000d20900720c */ /* 0x000fe20003f66270 */
[----:B----4-:R-:W-:Y:S01]  /*1e80*/  IMAD R11, R15, R219, RZ ;  /* 0x000000db0f0b7224 */ /* 0x010fe200078e02ff */
[----:B------:R-:W-:Y:S01]  /*1e90*/  IADD3.X R29, PT, PT, RZ, R0, RZ, P4, !PT ;  /* 0x00000000ff1d7210 */ /* 0x000fe200027fe4ff */
[----:B------:R-:W-:-:S04]  /*1ea0*/  IMAD.WIDE.U32 R36, R217, 0x40, R18 ;  /* 0x00000040d9247825 */ /* 0x000fc800078e0012 */
[----:B------:R-:W-:Y:S01]  /*1eb0*/  IMAD R11, R14, R12, R11 ;  /* 0x0000000c0e0b7224 */ /* 0x000fe200078e020b */
[C---:B------:R-:W-:Y:S01]  /*1ec0*/  @!P2 IADD3 R0, P4, PT, R36.reuse, 0x20, RZ ;  /* 0x000000202400a810 */ /* 0x040fe20007f9e0ff */
[----:B------:R-:W-:Y:S02]  /*1ed0*/  IMAD.WIDE.U32 R28, R219, R14, R28 ;  /* 0x0000000edb1c7225 */ /* 0x000fe400078e001c */
[C---:B------:R-:W-:Y:S02]  /*1ee0*/  @!P0 IADD3 R15, P1, PT, R36.reuse, 0x30, RZ ;  /* 0x00000030240f8810 */ /* 0x040fe40007f3e0ff */
[----:B------:R-:W-:Y:S01]  /*1ef0*/  IMAD.IADD R29, R29, 0x1, R11 ;  /* 0x000000011d1d7824 */ /* 0x000fe200078e020b */
[C---:B------:R-:W-:Y:S01]  /*1f00*/  @!P3 IADD3 R19, P6, PT, R36.reuse, 0x10, RZ ;  /* 0x000000102413b810 */ /* 0x040fe20007fde0ff */
[----:B------:R-:W-:Y:S02]  /*1f10*/  @!P5 IMAD R13, R37, R30, RZ ;  /* 0x0000001e250dd224 */ /* 0x000fe400078e02ff */
[--C-:B------:R-:W-:Y:S01]  /*1f20*/  @!P2 IMAD.X R11, RZ, RZ, R37.reuse, P4 ;  /* 0x000000ffff0ba224 */ /* 0x100fe200020e0625 */
[----:B------:R-:W-:Y:S01]  /*1f30*/  @!P3 IADD3.X R27, PT, PT, RZ, R37, RZ, P6, !PT ;  /* 0x00000025ff1bb210 */ /* 0x000fe200037fe4ff */
[----:B------:R-:W-:Y:S01]  /*1f40*/  @!P0 IMAD.X R14, RZ, RZ, R37, P1 ;  /* 0x000000ffff0e8224 */ /* 0x000fe200008e0625 */
[----:B------:R-:W-:Y:S01]  /*1f50*/  @!P2 MOV R39, R29 ;  /* 0x0000001d0027a202 */ /* 0x000fe20000000f00 */
[----:B------:R-:W-:-:S02]  /*1f60*/  @!P5 IMAD R13, R36, R31, R13 ;  /* 0x0000001f240dd224 */ /* 0x000fc400078e020d */
[----:B------:R-:W-:-:S04]  /*1f70*/  @!P5 IMAD.WIDE.U32 R36, R36, R30, R28 ;  /* 0x0000001e2424d225 */ /* 0x000fc800078e001c */
[----:B------:R-:W-:Y:S02]  /*1f80*/  @!P2 IMAD.MOV.U32 R38, RZ, RZ, R28 ;  /* 0x000000ffff26a224 */ /* 0x000fe400078e001c */
[----:B------:R-:W-:Y:S01]  /*1f90*/  @!P2 IMAD R11, R11, R30, RZ ;  /* 0x0000001e0b0ba224 */ /* 0x000fe200078e02ff */
[----:B------:R-:W-:Y:S01]  /*1fa0*/  @!P5 LEA R32, P1, R36, R20, 0x1 ;  /* 0x000000142420d211 */ /* 0x000fe200078208ff */
[----:B------:R-:W-:Y:S02]  /*1fb0*/  @!P5 IMAD.IADD R13, R37, 0x1, R13 ;  /* 0x00000001250dd824 */ /* 0x000fe400078e020d */
[-C--:B------:R-:W-:Y:S02]  /*1fc0*/  @!P2 IMAD R11, R31, R0.reuse, R11 ;  /* 0x000000001f0ba224 */ /* 0x080fe400078e020b */
[----:B------:R-:W-:Y:S01]  /*1fd0*/  @!P2 IMAD.WIDE.U32 R38, R30, R0, R38 ;  /* 0x000000001e26a225 */ /* 0x000fe200078e0026 */
[----:B------:R-:W-:-:S03]  /*1fe0*/  @!P3 MOV R34, R28 ;  /* 0x0000001c0022b202 */ /* 0x000fc60000000f00 */
[----:B------:R-:W-:Y:S02]  /*1ff0*/  IMAD.IADD R0, R134, 0x1, -R218 ;  /* 0x0000000186007824 */ /* 0x000fe400078e0ada */
[----:B------:R-:W-:Y:S02]  /*2000*/  @!P3 IMAD R12, R27, R30, RZ ;  /* 0x0000001e1b0cb224 */ /* 0x000fe400078e02ff */
[----:B------:R-:W-:Y:S01]  /*2010*/  @!P3 IMAD.MOV.U32 R35, RZ, RZ, R29 ;  /* 0x000000ffff23b224 */ /* 0x000fe200078e001d */
[----:B------:R-:W-:Y:S01]  /*2020*/  @!P5 LEA.HI.X R33, R36, R21, R13, 0x1, P1 ;  /* 0x000000152421d211 */ /* 0x000fe200008f0c0d */
[-C--:B------:R-:W-:Y:S01]  /*2030*/  @!P3 IMAD R12, R31, R19.reuse, R12 ;  /* 0x000000131f0cb224 */ /* 0x080fe200078e020c */
[----:B------:R-:W-:Y:S01]  /*2040*/  ISETP.GE.AND P1, PT, R9, R0, PT ;  /* 0x000000000900720c */ /* 0x000fe20003f26270 */
[----:B------:R-:W-:-:S04]  /*2050*/  @!P3 IMAD.WIDE.U32 R34, R30, R19, R34 ;  /* 0x000000131e22b225 */ /* 0x000fc800078e0022 */
[----:B------:R-:W-:Y:S01]  /*2060*/  @!P0 IMAD R14, R14, R30, RZ ;  /* 0x0000001e0e0e8224 */ /* 0x000fe200078e02ff */
[----:B------:R-:W-:Y:S01]  /*2070*/  @!P3 IADD3 R19, PT, PT, R35, R12, RZ ;  /* 0x0000000c2313b210 */ /* 0x000fe20007ffe0ff */
[-C--:B------:R-:W-:Y:S01]  /*2080*/  @!P0 IMAD.WIDE.U32 R28, R30, R15.reuse, R28 ;  /* 0x0000000f1e1c8225 */ /* 0x080fe200078e001c */
[-C--:B------:R-:W-:Y:S01]  /*2090*/  @!P2 LEA R36, P4, R38, R20.reuse, 0x1 ;  /* 0x000000142624a211 */ /* 0x080fe200078808ff */
[----:B------:R-:W-:Y:S01]  /*20a0*/  @!PT LDS RZ, [RZ] ;  /* 0x00000000fffff984 */ /* 0x000fe20000000800 */
[----:B------:R-:W-:Y:S01]  /*20b0*/  @!PT LDS RZ, [RZ] ;  /* 0x00000000fffff984 */ /* 0x000fe20000000800 */
[----:B------:R-:W-:Y:S01]  /*20c0*/  @!PT LDS RZ, [RZ] ;  /* 0x00000000fffff984 */ /* 0x000fe20000000800 */
[----:B------:R-:W-:Y:S02]  /*20d0*/  @!P5 LDGSTS.E.BYPASS.LTC128B.128 [R131], desc[UR4][R32.64] ;  /* 0x000000002083dfae */ /* 0x000fe4000b981a04 */
[----:B------:R-:W-:Y:S01]  /*20e0*/  @!P0 IMAD R13, R31, R15, R14 ;  /* 0x0000000f1f0d8224 */ /* 0x000fe200078e020e */
[-C--:B------:R-:W-:Y:S01]  /*20f0*/  @!P3 LEA R14, P6, R34, R20.reuse, 0x1 ;  /* 0x00000014220eb211 */ /* 0x080fe200078c08ff */
[----:B------:R-:W-:Y:S01]  /*2100*/  @!P2 IMAD.IADD R11, R39, 0x1, R11 ;  /* 0x00000001270ba824 */ /* 0x000fe200078e020b */
[----:B------:R-:W-:Y:S01]  /*2110*/  @!P5 LDGSTS.E.BYPASS.LTC128B.128 [R131+0x2000], desc[UR4][R32.64+0x80] ;  /* 0x020000802083dfae */ /* 0x000fe2000b981a04 */
[----:B------:R-:W-:Y:S01]  /*2120*/  IMAD.SHL.U32 R12, R208, 0x10, RZ ;  /* 0x00000010d00c7824 */ /* 0x000fe200078e00ff */
[----:B------:R-:W-:Y:S01]  /*2130*/  @!P3 LEA.HI.X R15, R34, R21, R19, 0x1, P6 ;  /* 0x00000015220fb211 */ /* 0x000fe200030f0c13 */
[----:B------:R-:W-:Y:S01]  /*2140*/  @!P0 IMAD.IADD R13, R29, 0x1, R13 ;  /* 0x000000011d0d8824 */ /* 0x000fe200078e020d */
[----:B------:R-:W-:-:S02]  /*2150*/  @!P0 LEA R20, P6, R28, R20, 0x1 ;  /* 0x000000141c148211 */ /* 0x000fc400078c08ff */
[-C--:B------:R-:W-:Y:S01]  /*2160*/  @!P2 LEA.HI.X R37, R38, R21.reuse, R11, 0x1, P4 ;  /* 0x000000152625a211 */ /* 0x080fe200020f0c0b */
[----:B------:R-:W-:Y:S01]  /*2170*/  @!P3 LDGSTS.E.BYPASS.LTC128B.128 [R131+0x800], desc[UR4][R14.64] ;  /* 0x008000000e83bfae */ /* 0x000fe2000b981a04 */
[----:B------:R-:W-:Y:S02]  /*2180*/  SHF.L.U64.HI R11, R208, 0x4, R209 ;  /* 0x00000004d00b7819 */ /* 0x000fe400000102d1 */
[----:B------:R-:W-:Y:S01]  /*2190*/  @!P1 LEA R30, P4, R12, R212, 0x1 ;  /* 0x000000d40c1e9211 */ /* 0x000fe200078808ff */
[----:B------:R1:W-:Y:S01]  /*21a0*/  @!P3 LDGSTS.E.BYPASS.LTC128B.128 [R131+0x2800], desc[UR4][R14.64+0x80] ;  /* 0x028000800e83bfae */ /* 0x0003e2000b981a04 */
[----:B------:R-:W-:Y:S02]  /*21b0*/  @!P0 LEA.HI.X R21, R28, R21, R13, 0x1, P6 ;  /* 0x000000151c158211 */ /* 0x000fe400030f0c0d */
[----:B------:R-:W-:Y:S01]  /*21c0*/  @!P1 LEA.HI.X R31, R12, R213, R11, 0x1, P4 ;  /* 0x000000d50c1f9211 */ /* 0x000fe200020f0c0b */
[----:B------:R-:W-:Y:S01]  /*21d0*/  @!P2 LDGSTS.E.BYPASS.LTC128B.128 [R131+0x1000], desc[UR4][R36.64] ;  /* 0x010000002483afae */ /* 0x000fe2000b981a04 */
[----:B------:R-:W-:-:S03]  /*21e0*/  ISETP.GE.AND P4, PT, R18, R0, PT ;  /* 0x000000001200720c */ /* 0x000fc60003f86270 */
[----:B------:R-:W-:Y:S01]  /*21f0*/  @!P2 LDGSTS.E.BYPASS.LTC128B.128 [R131+0x3000], desc[UR4][R36.64+0x80] ;  /* 0x030000802483afae */ /* 0x000fe2000b981a04 */
[----:B------:R-:W-:-:S03]  /*2200*/  ISETP.GE.AND P6, PT, R5, R0, PT ;  /* 0x000000000500720c */ /* 0x000fc60003fc6270 */
[----:B------:R-:W-:Y:S04]  /*2210*/  @!P0 LDGSTS.E.BYPASS.LTC128B.128 [R131+0x1800], desc[UR4][R20.64] ;  /* 0x0180000014838fae */ /* 0x000fe8000b981a04 */
[----:B------:R2:W-:Y:S01]  /*2220*/  @!P0 LDGSTS.E.BYPASS.LTC128B.128 [R131+0x3800], desc[UR4][R20.64+0x80] ;  /* 0x0380008014838fae */ /* 0x0005e2000b981a04 */
[----:B------:R-:W-:Y:S02]  /*2230*/  ISETP.GE.AND P0, PT, R7, R0, PT ;  /* 0x000000000700720c */ /* 0x000fe40003f06270 */
[C---:B------:R-:W-:Y:S01]  /*2240*/  IADD3 R13, PT, PT, R18.reuse, 0x60, RZ ;  /* 0x00000060120d7810 */ /* 0x040fe20007ffe0ff */
[----:B------:R-:W-:Y:S01]  /*2250*/  @!P4 LDGSTS.E.BYPASS.LTC128B.128 [R131+0x4000], desc[UR4][R212.64] ;  /* 0x04000000d483cfae */ /* 0x000fe2000b981a04 */
[----:B------:R-:W-:-:S03]  /*2260*/  IADD3 R19, PT, PT, R18, 0x40, RZ ;  /* 0x0000004012137810 */ /* 0x000fc60007ffe0ff */
[----:B------:R-:W-:Y:S01]  /*2270*/  @!P4 LDGSTS.E.BYPASS.LTC128B.128 [R131+0x8000], desc[UR4][R212.64+0x80] ;  /* 0x08000080d483cfae */ /* 0x000fe2000b981a04 */
[----:B-1----:R-:W-:-:S03]  /*2280*/  VIADD R15, R18, 0x50 ;  /* 0x00000050120f7836 */ /* 0x002fc60000000000 */
[----:B------:R-:W-:Y:S01]  /*2290*/  @!P1 LDGSTS.E.BYPASS.LTC128B.128 [R131+0x4800], desc[UR4][R30.64] ;  /* 0x048000001e839fae */ /* 0x000fe2000b981a04 */
[-C--:B------:R-:W-:Y:S02]  /*22a0*/  ISETP.GE.AND P2, PT, R13, R0.reuse, PT ;  /* 0x000000000d00720c */ /* 0x080fe40003f46270 */
[-C--:B------:R-:W-:Y:S01]  /*22b0*/  ISETP.GE.AND P3, PT, R15, R0.reuse, PT ;  /* 0x000000000f00720c */ /* 0x080fe20003f66270 */
[----:B------:R1:W-:Y:S01]  /*22c0*/  @!P1 LDGSTS.E.BYPASS.LTC128B.128 [R131+0x8800], desc[UR4][R30.64+0x80] ;  /* 0x088000801e839fae */ /* 0x0003e2000b981a04 */
[----:B------:R-:W-:Y:S01]  /*22d0*/  VIADD R11, R18, 0x70 ;  /* 0x00000070120b7836 */ /* 0x000fe20000000000 */
[----:B------:R-:W-:Y:S01]  /*22e0*/  ISETP.GE.AND P5, PT, R19, R0, PT ;  /* 0x000000001300720c */ /* 0x000fe20003fa6270 */
[----:B------:R-:W-:Y:S01]  /*22f0*/  @!P6 IMAD R28, R209, 0x60, RZ ;  /* 0x00000060d11ce824 */ /* 0x000fe200078e02ff */
[C---:B------:R-:W-:Y:S01]  /*2300*/  @!P0 LEA R38, P1, R208.reuse, R212, 0x6 ;  /* 0x000000d4d0268211 */ /* 0x040fe200078230ff */
[----:B--2---:R-:W-:-:S03]  /*2310*/  @!P6 IMAD.WIDE.U32 R20, R208, 0x60, R212 ;  /* 0x00000060d014e825 */ /* 0x004fc600078e00d4 */
[----:B------:R-:W-:Y:S02]  /*2320*/  @!P0 LEA.HI.X R39, R208, R213, R209, 0x6, P1 ;  /* 0x000000d5d0278211 */ /* 0x000fe400008f34d1 */
[----:B------:R-:W-:Y:S02]  /*2330*/  ISETP.GE.AND P1, PT, R11, R0, PT ;  /* 0x000000000b00720c */ /* 0x000fe40003f26270 */
[----:B------:R-:W-:Y:S01]  /*2340*/  @!P6 IADD3 R29, PT, PT, R21, R28, RZ ;  /* 0x0000001c151de210 */ /* 0x000fe20007ffe0ff */
[----:B------:R-:W-:Y:S01]  /*2350*/  IMAD R21, R23, R8, RZ ;  /* 0x0000000817157224 */ /* 0x000fe200078e02ff */
[----:B------:R-:W-:Y:S01]  /*2360*/  @!P3 MOV R32, R212 ;  /* 0x000000d40020b202 */ /* 0x000fe20000000f00 */
[----:B------:R-:W-:Y:S01]  /*2370*/  @!P3 IMAD.MOV.U32 R33, RZ, RZ, R213 ;  /* 0x000000ffff21b224 */ /* 0x000fe200078e00d5 */
[----:B------:R2:W-:Y:S01]  /*2380*/  @!P0 LDGSTS.E.BYPASS.LTC128B.128 [R131+0x5000], desc[UR4][R38.64] ;  /* 0x0500000026838fae */ /* 0x0005e2000b981a04 */
[----:B------:R-:W-:Y:S02]  /*2390*/  IMAD R21, R10, R22, R21 ;  /* 0x000000160a157224 */ /* 0x000fe400078e0215 */
[----:B------:R-:W-:Y:S01]  /*23a0*/  @!P2 IMAD.MOV.U32 R23, RZ, RZ, R213 ;  /* 0x000000ffff17a224 */ /* 0x000fe200078e00d5 */
[----:B------:R2:W-:Y:S01]  /*23b0*/  @!P0 LDGSTS.E.BYPASS.LTC128B.128 [R131+0x9000], desc[UR4][R38.64+0x80] ;  /* 0x0900008026838fae */ /* 0x0005e2000b981a04 */
[----:B------:R-:W-:Y:S01]  /*23c0*/  @!P5 LEA R36, P0, R208, R212, 0x7 ;  /* 0x000000d4d024d211 */ /* 0x000fe200078038ff */
[----:B-1----:R-:W-:Y:S01]  /*23d0*/  IMAD.WIDE.U32 R30, R22, R8, RZ ;  /* 0x00000008161e7225 */ /* 0x002fe200078e00ff */
[----:B------:R-:W-:-:S03]  /*23e0*/  @!P2 MOV R22, R212 ;  /* 0x000000d40016a202 */ /* 0x000fc60000000f00 */
[----:B------:R-:W-:Y:S02]  /*23f0*/  @!P3 IMAD R12, R209, 0xa0, RZ ;  /* 0x000000a0d10cb824 */ /* 0x000fe400078e02ff */
[C---:B------:R-:W-:Y:S01]  /*2400*/  @!P3 IMAD.WIDE.U32 R34, R208.reuse, 0xa0, R32 ;  /* 0x000000a0d022b825 */ /* 0x040fe200078e0020 */
        /* <DEDUP_REMOVED lines=24> */
[----:B------:R-:W-:Y:S01]  /*2590*/  IMAD.WIDE.U32 R20, R18, R24, R20 ;  /* 0x0000001812147225 */ /* 0x000fe200078e0014 */
[----:B------:R-:W-:-:S03]  /*25a0*/  SHF.L.U32 R129, R200, 0x6, RZ ;  /* 0x00000006c8817819 */ /* 0x000fc600000006ff */
[----:B------:R-:W-:Y:S01]  /*25b0*/  IMAD.IADD R215, R21, 0x1, R4 ;  /* 0x0000000115d77824 */ /* 0x000fe200078e0204 */
[----:B------:R-:W-:-:S04]  /*25c0*/  LEA R214, P0, R20, R16, 0x1 ;  /* 0x0000001014d67211 */ /* 0x000fc800078008ff */
[----:B------:R-:W-:Y:S01]  /*25d0*/  LEA.HI.X R215, R20, R17, R215, 0x1, P0 ;  /* 0x0000001114d77211 */ /* 0x000fe200000f0cd7 */
[----:B------:R-:W-:-:S08]  /*25e0*/  DEPBAR.LE SB0, 0x0 ;  /* 0x000080000000791a */ /* 0x000fd00000000000 */
[----:B------:R-:W-:Y:S05]  /*25f0*/  WARPSYNC.ALL ;  /* 0x0000000000007948 */ /* 0x000fea0003800000 */
[----:B------:R-:W-:Y:S01]  /*2600*/  LOP3.LUT R17, R129, 0x1c0, RZ, 0xc0, !PT ;  /* 0x000001c081117812 */ /* 0x000fe200078ec0ff */
[----:B------:R-:W-:Y:S01]  /*2610*/  BAR.SYNC.DEFER_BLOCKING 0x0 ;  /* 0x0000000000007b1d */ /* 0x000fe20000010000 */
[-C--:B------:R-:W-:Y:S01]  /*2620*/  ISETP.GE.AND P0, PT, R9, R0.reuse, PT ;  /* 0x000000000900720c */ /* 0x080fe20003f06270 */
[----:B------:R-:W-:Y:S01]  /*2630*/  IMAD.SHL.U32 R4, R24, 0x10, RZ ;  /* 0x0000001018047824 */ /* 0x000fe200078e00ff */
[-C--:B------:R-:W-:Y:S01]  /*2640*/  ISETP.GE.AND P5, PT, R5, R0.reuse, PT ;  /* 0x000000000500720c */ /* 0x080fe20003fa6270 */
[----:B------:R-:W-:Y:S01]  /*2650*/  IMAD.SHL.U32 R199, R200, 0x20, RZ ;  /* 0x00000020c8c77824 */ /* 0x000fe200078e00ff */
[-C--:B------:R-:W-:Y:S01]  /*2660*/  ISETP.GE.AND P3, PT, R15, R0.reuse, PT ;  /* 0x000000000f00720c */ /* 0x080fe20003f66270 */
[----:B------:R-:W-:Y:S01]  /*2670*/  IMAD.MOV.U32 R198, RZ, RZ, 0x20 ;  /* 0x00000020ffc67424 */ /* 0x000fe200078e00ff */
[-C--:B------:R-:W-:Y:S01]  /*2680*/  ISETP.GE.AND P2, PT, R13, R0.reuse, PT ;  /* 0x000000000d00720c */ /* 0x080fe20003f46270 */
[----:B------:R-:W-:Y:S01]  /*2690*/  IMAD.MOV.U32 R197, RZ, RZ, 0x40 ;  /* 0x00000040ffc57424 */ /* 0x000fe200078e00ff */
[-C--:B------:R-:W-:Y:S01]  /*26a0*/  ISETP.GE.AND P6, PT, R7, R0.reuse, PT ;  /* 0x000000000700720c */ /* 0x080fe20003fc6270 */
[----:B------:R-:W-:Y:S01]  /*26b0*/  VIADD R222, R26, 0xffffffff ;  /* 0xffffffff1ade7836 */ /* 0x000fe20000000000 */
[----:B------:R-:W-:Y:S01]  /*26c0*/  LOP3.LUT R7, R17, 0x8, R200, 0x78, !PT ;  /* 0x0000000811077812 */ /* 0x000fe200078e78c8 */
[----:B------:R-:W-:Y:S01]  /*26d0*/  BSSY.RECONVERGENT B1, `(.L_x_632) ;  /* 0x0000226000017945 */ /* 0x000fe20003800200 */
[----:B------:R-:W-:-:S02]  /*26e0*/  ISETP.GE.AND P1, PT, R11, R0, PT ;  /* 0x000000000b00720c */ /* 0x000fc40003f26270 */
[C---:B------:R-:W-:Y:S01]  /*26f0*/  SHF.L.U64.HI R5, R24.reuse, 0x4, R25 ;  /* 0x0000000418057819 */ /* 0x040fe20000010219 */
        /* <DEDUP_REMOVED lines=18> */
[----:B------:R-:W-:Y:S01]  /*2820*/  @!P3 IMAD.IADD R9, R13, 0x1, R8 ;  /* 0x000000010d09b824 */ /* 0x000fe200078e0208 */
[----:B------:R-:W-:Y:S01]  /*2830*/  @P4 STS.128 [R131+0x10000], RZ ;  /* 0x010000ff83004388 */ /* 0x000fe20000000c00 */
[C---:B------:R-:W-:Y:S01]  /*2840*/  @!P0 LEA R16, P4, R4.reuse, R214, 0x1 ;  /* 0x000000d604108211 */ /* 0x040fe200078808ff */
[----:B------:R-:W-:Y:S02]  /*2850*/  @!P5 IMAD.MOV.U32 R10, RZ, RZ, R14 ;  /* 0x000000ffff0ad224 */ /* 0x000fe400078e000e */
[----:B------:R-:W-:Y:S01]  /*2860*/  @P0 STS.128 [R131+0xc800], RZ ;  /* 0x00c800ff83000388 */ /* 0x000fe20000000c00 */
[----:B------:R-:W-:Y:S01]  /*2870*/  @!P0 LEA.HI.X R17, R4, R215, R5, 0x1, P4 ;  /* 0x000000d704118211 */ /* 0x000fe200020f0c05 */
[----:B------:R-:W-:Y:S01]  /*2880*/  @!P3 IMAD.MOV.U32 R8, RZ, RZ, R12 ;  /* 0x000000ffff08b224 */ /* 0x000fe200078e000c */
[----:B------:R-:W-:Y:S01]  /*2890*/  ISETP.GE.AND P4, PT, R19, R0, PT ;  /* 0x000000001300720c */ /* 0x000fe20003f86270 */
[----:B------:R-:W-:Y:S01]  /*28a0*/  IMAD R0, R7, 0x2, R6 ;  /* 0x0000000207007824 */ /* 0x000fe200078e0206 */
[----:B------:R-:W-:Y:S01]  /*28b0*/  @P0 STS.128 [R131+0x10800], RZ ;  /* 0x010800ff83000388 */ /* 0x000fe20000000c00 */
[----:B------:R-:W-:-:S02]  /*28c0*/  @!P2 IMAD.MOV.U32 R6, RZ, RZ, R214 ;  /* 0x000000ffff06a224 */ /* 0x000fc400078e00d6 */
[----:B------:R-:W-:Y:S01]  /*28d0*/  @!P2 IMAD.MOV.U32 R7, RZ, RZ, R215 ;  /* 0x000000ffff07a224 */ /* 0x000fe200078e00d7 */
[----:B------:R-:W-:Y:S01]  /*28e0*/  @!PT LDS RZ, [RZ] ;  /* 0x00000000fffff984 */ /* 0x000fe20000000800 */
[----:B------:R-:W-:Y:S01]  /*28f0*/  @!PT LDS RZ, [RZ] ;  /* 0x00000000fffff984 */ /* 0x000fe20000000800 */
[----:B------:R-:W-:Y:S01]  /*2900*/  @!PT LDS RZ, [RZ] ;  /* 0x00000000fffff984 */ /* 0x000fe20000000800 */
[----:B------:R-:W-:Y:S01]  /*2910*/  @!P0 LDGSTS.E.BYPASS.LTC128B.128 [R131+0xc800], desc[UR4][R16.64] ;  /* 0x0c80000010838fae */ /* 0x000fe2000b981a04 */
[----:B------:R-:W-:Y:S02]  /*2920*/  @!P1 IMAD R4, R25, 0xe0, RZ ;  /* 0x000000e019049824 */ /* 0x000fe400078e02ff */
[----:B------:R-:W-:Y:S01]  /*2930*/  @!P2 IMAD.WIDE.U32 R14, R24, 0xc0, R6 ;  /* 0x000000c0180ea825 */ /* 0x000fe200078e0006 */
[----:B------:R1:W-:Y:S01]  /*2940*/  @!P0 LDGSTS.E.BYPASS.LTC128B.128 [R131+0x10800], desc[UR4][R16.64+0x80] ;  /* 0x1080008010838fae */ /* 0x0003e2000b981a04 */
[----:B------:R-:W-:Y:S02]  /*2950*/  LOP3.LUT R7, R128, 0x1c0, R129, 0x78, !PT ;  /* 0x000001c080077812 */ /* 0x000fe400078e7881 */
[----:B------:R-:W-:Y:S01]  /*2960*/  @!P1 IMAD.WIDE.U32 R12, R24, 0xe0, R214 ;  /* 0x000000e0180c9825 */ /* 0x000fe200078e00d6 */
[----:B------:R-:W-:Y:S01]  /*2970*/  @P6 STS.128 [R131+0xd000], RZ ;  /* 0x00d000ff83006388 */ /* 0x000fe20000000c00 */
[----:B------:R-:W-:-:S02]  /*2980*/  LOP3.LUT R7, R7, R130, RZ, 0x3c, !PT ;  /* 0x0000008207077212 */ /* 0x000fc400078e3cff */
[----:B------:R-:W-:Y:S01]  /*2990*/  @!P1 IMAD.IADD R13, R13, 0x1, R4 ;  /* 0x000000010d0d9824 */ /* 0x000fe200078e0204 */
[----:B------:R-:W-:Y:S01]  /*29a0*/  LOP3.LUT R4, R199, 0x200, R129, 0xf8, !PT ;  /* 0x00000200c7047812 */ /* 0x000fe200078ef881 */
[----:B------:R-:W-:Y:S01]  /*29b0*/  @P6 STS.128 [R131+0x11000], RZ ;  /* 0x011000ff83006388 */ /* 0x000fe20000000c00 */
[----:B------:R-:W-:Y:S02]  /*29c0*/  @!P2 IMAD R5, R25, 0xc0, RZ ;  /* 0x000000c01905a824 */ /* 0x000fe400078e02ff */
[----:B------:R-:W-:Y:S02]  /*29d0*/  IMAD.IADD R201, R203, 0x1, R0 ;  /* 0x00000001cbc97824 */ /* 0x000fe400078e0200 */
[----:B------:R-:W-:Y:S02]  /*29e0*/  IMAD.IADD R4, R7, 0x1, R4 ;  /* 0x0000000107047824 */ /* 0x000fe400078e0204 */
[----:B------:R-:W-:Y:S02]  /*29f0*/  @!P2 IMAD.IADD R15, R15, 0x1, R5 ;  /* 0x000000010f0fa824 */ /* 0x000fe400078e0205 */
        /* <DEDUP_REMOVED lines=50> */
[--C-:B------:R-:W-:Y:S01]  /*2d20*/  IMAD.IADD R136, R201, 0x1, R0.reuse ;  /* 0x00000001c9887824 */ /* 0x100fe200078e0200 */
        /* <DEDUP_REMOVED lines=91> */
[----:B------:R-:W5:Y:S03]  /*32e0*/  LDSM.16.M88.4 R64, [R201+0x8000] ;  /* 0x00800000c940783b */ /* 0x000f660000000200 */
[C---:B-1----:R-:W-:Y:S01]  /*32f0*/  HMMA.16816.F32.BF16 R36, R68.reuse, R8, R36 ;  /* 0x000000084424723c */ /* 0x042fe20000041824 */
[----:B------:R-:W-:Y:S07]  /*3300*/  LDSM.16.M88.4 R120, [R136+0xb000] ;  /* 0x00b000008878783b */ /* 0x000fee0000000200 */
        /* <DEDUP_REMOVED lines=13> */
[----:B------:R-:W-:Y:S07]  /*33e0*/  LDSM.16.M88.4 R84, [R201+0xb800] ;  /* 0x00b80000c954783b */ /* 0x000fee0000000200 */
[C---:B------:R-:W-:Y:S08]  /*33f0*/  HMMA.16816.F32.BF16 R44, R68.reuse, R88, R44 ;  /* 0x00000058442c723c */ /* 0x040ff0000004182c */
[C---:B------:R-:W-:Y:S01]  /*3400*/  HMMA.16816.F32.BF16 R40, R68.reuse, R90, R40 ;  /* 0x0000005a4428723c */ /* 0x040fe20000041828 */
[----:B------:R-:W-:Y:S07]  /*3410*/  LDSM.16.M88.4 R88, [R201+0xb000] ;  /* 0x00b00000c958783b */ /* 0x000fee0000000200 */
[C---:B----4-:R-:W-:Y:S08]  /*3420*/  HMMA.16816.F32.BF16 R112, R68.reuse, R76, R112 ;  /* 0x0000004c4470723c */ /* 0x050ff00000041870 */
[C---:B------:R-:W-:Y:S01]  /*3430*/  HMMA.16816.F32.BF16 R108, R68.reuse, R78, R108 ;  /* 0x0000004e446c723c */ /* 0x040fe2000004186c */
[----:B------:R-:W-:Y:S07]  /*3440*/  LDSM.16.M88.4 R76, [R136+0x8000] ;  /* 0x00800000884c783b */ /* 0x000fee0000000200 */
[C---:B-----5:R-:W-:Y:S08]  /*3450*/  HMMA.16816.F32.BF16 R104, R68.reuse, R72, R104 ;  /* 0x000000484468723c */ /* 0x060ff00000041868 */
[----:B------:R-:W-:Y:S01]  /*3460*/  HMMA.16816.F32.BF16 R100, R68, R74, R100 ;  /* 0x0000004a4464723c */ /* 0x000fe20000041864 */
[----:B------:R-:W2:Y:S04]  /*3470*/  LDSM.16.M88.4 R68, [R136+0x9000] ;  /* 0x009000008844783b */ /* 0x000ea80000000200 */
[----:B------:R-:W4:Y:S03]  /*3480*/  LDSM.16.M88.4 R72, [R136+0x8800] ;  /* 0x008800008848783b */ /* 0x000f260000000200 */
[C---:B------:R-:W-:Y:S08]  /*3490*/  HMMA.16816.F32.BF16 R60, R80.reuse, R64, R60 ;  /* 0x00000040503c723c */ /* 0x040ff0000004183c */
[C---:B------:R-:W-:Y:S01]  /*34a0*/  HMMA.16816.F32.BF16 R56, R80.reuse, R66, R56 ;  /* 0x000000425038723c */ /* 0x040fe20000041838 */
[----:B------:R-:W5:Y:S07]  /*34b0*/  LDSM.16.M88.4 R64, [R136+0x9800] ;  /* 0x009800008840783b */ /* 0x000f6e0000000200 */
        /* <DEDUP_REMOVED lines=9> */
[C---:B------:R-:W-:Y:S08]  /*3550*/  HMMA.16816.F32.BF16 R52, R80.reuse, R116, R52 ;  /* 0x000000745034723c */ /* 0x040ff00000041834 */
[C---:B------:R-:W-:Y:S01]  /*3560*/  HMMA.16816.F32.BF16 R48, R80.reuse, R118, R48 ;  /* 0x000000765030723c */ /* 0x040fe20000041830 */
[----:B------:R-:W3:Y:S07]  /*3570*/  LDSM.16.M88.4 R116, [R136+0xb800] ;  /* 0x00b800008874783b */ /* 0x000eee0000000200 */
[C---:B------:R-:W-:Y:S08]  /*3580*/  HMMA.16816.F32.BF16 R36, R80.reuse, R92, R36 ;  /* 0x0000005c5024723c */ /* 0x040ff00000041824 */
[----:B------:R-:W-:Y:S01]  /*3590*/  HMMA.16816.F32.BF16 R32, R80, R94, R32 ;  /* 0x0000005e5020723c */ /* 0x000fe20000041820 */
[----:B------:R-:W3:Y:S07]  /*35a0*/  LDSM.16.M88.4 R92, [R135+0x8000] ;  /* 0x00800000875c783b */ /* 0x000eee0000000200 */
[C---:B--2---:R-:W-:Y:S08]  /*35b0*/  HMMA.16816.F32.BF16 R44, R124.reuse, R68, R44 ;  /* 0x000000447c2c723c */ /* 0x044ff0000004182c */
[----:B------:R-:W-:Y:S01]  /*35c0*/  HMMA.16816.F32.BF16 R40, R124, R70, R40 ;  /* 0x000000467c28723c */ /* 0x000fe20000041828 */
[----:B------:R-:W2:Y:S07]  /*35d0*/  LDSM.16.M88.4 R68, [R135+0xb000] ;  /* 0x00b000008744783b */ /* 0x000eae0000000200 */
[C---:B------:R-:W-:Y:S08]  /*35e0*/  HMMA.16816.F32.BF16 R112, R80.reuse, R88, R112 ;  /* 0x000000585070723c */ /* 0x040ff00000041870 */
[C---:B------:R-:W-:Y:S08]  /*35f0*/  HMMA.16816.F32.BF16 R104, R80.reuse, R84, R104 ;  /* 0x000000545068723c */ /* 0x040ff00000041868 */
[----:B------:R-:W-:Y:S01]  /*3600*/  HMMA.16816.F32.BF16 R100, R80, R86, R100 ;  /* 0x000000565064723c */ /* 0x000fe20000041864 */
[----:B------:R-:W2:Y:S07]  /*3610*/  LDSM.16.M88.4 R84, [R135+0x9000] ;  /* 0x009000008754783b */ /* 0x000eae0000000200 */
[C---:B----4-:R-:W-:Y:S08]  /*3620*/  HMMA.16816.F32.BF16 R52, R124.reuse, R72, R52 ;  /* 0x000000487c34723c */ /* 0x050ff00000041834 */
[C---:B------:R-:W-:Y:S01]  /*3630*/  HMMA.16816.F32.BF16 R48, R124.reuse, R74, R48 ;  /* 0x0000004a7c30723c */ /* 0x040fe20000041830 */
[----:B------:R-:W4:Y:S07]  /*3640*/  LDSM.16.M88.4 R72, [R135+0xa800] ;  /* 0x00a800008748783b */ /* 0x000f2e0000000200 */
[C---:B-----5:R-:W-:Y:S08]  /*3650*/  HMMA.16816.F32.BF16 R36, R124.reuse, R64, R36 ;  /* 0x000000407c24723c */ /* 0x060ff00000041824 */
[C---:B------:R-:W-:Y:S01]  /*3660*/  HMMA.16816.F32.BF16 R32, R124.reuse, R66, R32 ;  /* 0x000000427c20723c */ /* 0x040fe20000041820 */
[----:B------:R-:W5:Y:S07]  /*3670*/  LDSM.16.M88.4 R64, [R135+0xb800] ;  /* 0x00b800008740783b */ /* 0x000f6e0000000200 */
[C---:B-1----:R-:W-:Y:S08]  /*3680*/  HMMA.16816.F32.BF16 R28, R124.reuse, R8, R28 ;  /* 0x000000087c1c723c */ /* 0x042ff0000004181c */
[C---:B------:R-:W-:Y:S01]  /*3690*/  HMMA.16816.F32.BF16 R20, R124.reuse, R10, R20 ;  /* 0x0000000a7c14723c */ /* 0x040fe20000041814 */
[----:B------:R-:W-:Y:S07]  /*36a0*/  LDSM.16.M88.4 R8, [R138+0x8000] ;  /* 0x008000008a08783b */ /* 0x000fee0000000200 */
[C---:B---3--:R-:W-:Y:S08]  /*36b0*/  HMMA.16816.F32.BF16 R16, R124.reuse, R4, R16 ;  /* 0x000000047c10723c */ /* 0x048ff00000041810 */
[C---:B------:R-:W-:Y:S01]  /*36c0*/  HMMA.16816.F32.BF16 R12, R124.reuse, R6, R12 ;  /* 0x000000067c0c723c */ /* 0x040fe2000004180c */
[----:B------:R-:W1:Y:S07]  /*36d0*/  LDSM.16.M88.4 R4, [R139+0x2000] ;  /* 0x002000008b04783b */ /* 0x000e6e0000000200 */
[C---:B------:R-:W-:Y:S08]  /*36e0*/  HMMA.16816.F32.BF16 R60, R124.reuse, R76, R60 ;  /* 0x0000004c7c3c723c */ /* 0x040ff0000004183c */
[C---:B------:R-:W-:Y:S01]  /*36f0*/  HMMA.16816.F32.BF16 R56, R124.reuse, R78, R56 ;  /* 0x0000004e7c38723c */ /* 0x040fe20000041838 */
[----:B------:R-:W-:Y:S07]  /*3700*/  LDSM.16.M88.4 R76, [R135+0xa000] ;  /* 0x00a00000874c783b */ /* 0x000fee0000000200 */
[----:B------:R-:W-:Y:S08]  /*3710*/  HMMA.16816.F32.BF16 R112, R124, R120, R112 ;  /* 0x000000787c70723c */ /* 0x000ff00000041870 */
[----:B------:R-:W-:Y:S01]  /*3720*/  HMMA.16816.F32.BF16 R108, R80, R90, R108 ;  /* 0x0000005a506c723c */ /* 0x000fe2000004186c */
[----:B------:R-:W3:Y:S04]  /*3730*/  LDSM.16.M88.4 R88, [R135+0x8800] ;  /* 0x008800008758783b */ /* 0x000ee80000000200 */
[----:B------:R-:W3:Y:S03]  /*3740*/  LDSM.16.M88.4 R80, [R135+0x9800] ;  /* 0x009800008750783b */ /* 0x000ee60000000200 */
[C---:B------:R-:W-:Y:S08]  /*3750*/  HMMA.16816.F32.BF16 R104, R124.reuse, R116, R104 ;  /* 0x000000747c68723c */ /* 0x040ff00000041868 */
[----:B------:R-:W-:Y:S08]  /*3760*/  HMMA.16816.F32.BF16 R100, R124, R118, R100 ;  /* 0x000000767c64723c */ /* 0x000ff00000041864 */
[C---:B------:R-:W-:Y:S08]  /*3770*/  HMMA.16816.F32.BF16 R60, R96.reuse, R92, R60 ;  /* 0x0000005c603c723c */ /* 0x040ff0000004183c */
[C---:B------:R-:W-:Y:S08]  /*3780*/  HMMA.16816.F32.BF16 R56, R96.reuse, R94, R56 ;  /* 0x0000005e6038723c */ /* 0x040ff00000041838 */
[----:B--2---:R-:W-:Y:S01]  /*3790*/  HMMA.16816.F32.BF16 R112, R96, R68, R112 ;  /* 0x000000446070723c */ /* 0x004fe20000041870 */
[----:B------:R-:W-:-:S07]  /*37a0*/  IMAD.SHL.U32 R68, R200, 0x2, RZ ;  /* 0x00000002c8447824 */ /* 0x000fce00078e00ff */
[C---:B------:R-:W-:Y:S08]  /*37b0*/  HMMA.16816.F32.BF16 R44, R96.reuse, R84, R44 ;  /* 0x00000054602c723c */ /* 0x040ff0000004182c */
[C---:B------:R-:W-:Y:S01]  /*37c0*/  HMMA.16816.F32.BF16 R40, R96.reuse, R86, R40 ;  /* 0x000000566028723c */ /* 0x040fe20000041828 */
[----:B------:R-:W2:Y:S07]  /*37d0*/  LDSM.16.M88.4 R84, [R138+0x8800] ;  /* 0x008800008a54783b */ /* 0x000eae0000000200 */
[----:B----4-:R-:W-:Y:S01]  /*37e0*/  HMMA.16816.F32.BF16 R16, R96, R72, R16 ;  /* 0x000000486010723c */ /* 0x010fe20000041810 */
[----:B------:R-:W-:-:S05]  /*37f0*/  LOP3.LUT R73, R68, 0x6, RZ, 0xc0, !PT ;  /* 0x0000000644497812 */ /* 0x000fca00078ec0ff */
[----:B------:R-:W-:Y:S02]  /*3800*/  IMAD.IADD R73, R218, 0x1, R73 ;  /* 0x00000001da497824 */ /* 0x000fe400078e0249 */
[----:B-----5:R-:W-:Y:S02]  /*3810*/  HMMA.16816.F32.BF16 R104, R96, R64, R104 ;  /* 0x000000406068723c */ /* 0x020fe40000041868 */
[C---:B------:R-:W-:Y:S01]  /*3820*/  VIADD R69, R73.reuse, 0x1 ;  /* 0x0000000149457836 */ /* 0x040fe20000000000 */
[----:B------:R-:W-:-:S04]  /*3830*/  ISETP.GE.AND P1, PT, R73, R134, PT ;  /* 0x000000864900720c */ /* 0x000fc80003f26270 */
[----:B------:R-:W-:Y:S01]  /*3840*/  ISETP.GE.AND P0, PT, R69, R134, PT ;  /* 0x000000864500720c */ /* 0x000fe20003f06270 */
[----:B------:R-:W-:Y:S01]  /*3850*/  HMMA.16816.F32.BF16 R100, R96, R66, R100 ;  /* 0x000000426064723c */ /* 0x000fe20000041864 */
[----:B------:R-:W4:Y:S01]  /*3860*/  LDSM.16.M88.4 R64, [R138+0x9000] ;  /* 0x009000008a40783b */ /* 0x000f220000000200 */
[----:B------:R-:W-:-:S05]  /*3870*/  VIADD R69, R73, 0x10 ;  /* 0x0000001049457836 */ /* 0x000fca0000000000 */
[----:B------:R-:W-:Y:S01]  /*3880*/  ISETP.GE.AND P4, PT, R69, R134, PT ;  /* 0x000000864500720c */ /* 0x000fe20003f86270 */
[----:B-1----:R-:W-:Y:S01]  /*3890*/  HMMA.16816.F32.BF16 R60, R4, R8, R60 ;  /* 0x00000008043c723c */ /* 0x002fe2000004183c */
[C---:B------:R-:W-:Y:S02]  /*38a0*/  VIADD R9, R73.reuse, 0x9 ;  /* 0x0000000949097836 */ /* 0x040fe40000000000 */
[----:B------:R-:W-:-:S03]  /*38b0*/  VIADD R69, R73, 0x18 ;  /* 0x0000001849457836 */ /* 0x000fc60000000000 */
[----:B------:R-:W-:Y:S02]  /*38c0*/  ISETP.GE.AND P5, PT, R9, R134, PT ;  /* 0x000000860900720c */ /* 0x000fe40003fa6270 */
[----:B------:R-:W-:Y:S01]  /*38d0*/  HMMA.16816.F32.BF16 R56, R4, R10, R56 ;  /* 0x0000000a0438723c */ /* 0x000fe20000041838 */
[----:B------:R-:W-:-:S05]  /*38e0*/  VIADD R11, R73, 0x8 ;  /* 0x00000008490b7836 */ /* 0x000fca0000000000 */
[----:B------:R-:W-:Y:S02]  /*38f0*/  ISETP.GE.AND P6, PT, R11, R134, PT ;  /* 0x000000860b00720c */ /* 0x000fe40003fc6270 */
[----:B------:R-:W1:Y:S01]  /*3900*/  LDSM.16.M88.4 R8, [R138+0x9800] ;  /* 0x009800008a08783b */ /* 0x000e620000000200 */
[----:B---3--:R-:W-:Y:S02]  /*3910*/  HMMA.16816.F32.BF16 R52, R96, R88, R52 ;  /* 0x000000586034723c */ /* 0x008fe40000041834 */
[----:B------:R-:W-:-:S06]  /*3920*/  FSEL R68, R62, -INF , !P1 ;  /* 0xff8000003e447808 */ /* 0x000fcc0004800000 */
[----:B------:R-:W-:Y:S02]  /*3930*/  HMMA.16816.F32.BF16 R48, R96, R90, R48 ;  /* 0x0000005a6030723c */ /* 0x000fe40000041830 */
[----:B------:R-:W-:Y:S02]  /*3940*/  FSEL R58, R58, -INF , !P6 ;  /* 0xff8000003a3a7808 */ /* 0x000fe40007000000 */
[----:B------:R-:W-:Y:S01]  /*3950*/  FSEL R72, R59, -INF , !P5 ;  /* 0xff8000003b487808 */ /* 0x000fe20006800000 */
[----:B------:R-:W-:Y:S01]  /*3960*/  VIADD R59, R73, 0x28 ;  /* 0x00000028493b7836 */ /* 0x000fe20000000000 */
[----:B------:R-:W-:Y:S02]  /*3970*/  FSEL R57, R57, -INF , !P5 ;  /* 0xff80000039397808 */ /* 0x000fe40006800000 */
[----:B------:R-:W-:Y:S08]  /*3980*/  HMMA.16816.F32.BF16 R108, R124, R122, R108 ;  /* 0x0000007a7c6c723c */ /* 0x000ff0000004186c */
[----:B------:R-:W-:Y:S08]  /*3990*/  HMMA.16816.F32.BF16 R36, R96, R80, R36 ;  /* 0x000000506024723c */ /* 0x000ff00000041824 */
[C---:B--2---:R-:W-:Y:S08]  /*39a0*/  HMMA.16816.F32.BF16 R52, R4.reuse, R84, R52 ;  /* 0x000000540434723c */ /* 0x044ff00000041834 */
[----:B------:R-:W-:Y:S08]  /*39b0*/  HMMA.16816.F32.BF16 R48, R4, R86, R48 ;  /* 0x000000560430723c */ /* 0x000ff00000041830 */
[----:B------:R-:W-:Y:S01]  /*39c0*/  HMMA.16816.F32.BF16 R108, R96, R70, R108 ;  /* 0x00000046606c723c */ /* 0x000fe2000004186c */
[----:B------:R-:W-:Y:S01]  /*39d0*/  VIADD R71, R73, 0x11 ;  /* 0x0000001149477836 */ /* 0x000fe20000000000 */
[----:B------:R-:W-:-:S02]  /*39e0*/  FSEL R70, R63, -INF , !P0 ;  /* 0xff8000003f467808 */ /* 0x000fc40004000000 */
[----:B------:R-:W-:Y:S02]  /*39f0*/  FSEL R121, R52, -INF , !P4 ;  /* 0xff80000034797808 */ /* 0x000fe40006000000 */
[-C--:B------:R-:W-:Y:S02]  /*3a00*/  ISETP.GE.AND P3, PT, R71, R134.reuse, PT ;  /* 0x000000864700720c */ /* 0x080fe40003f66270 */
[----:B----4-:R-:W-:Y:S01]  /*3a10*/  HMMA.16816.F32.BF16 R44, R4, R64, R44 ;  /* 0x00000040042c723c */ /* 0x010fe2000004182c */
[----:B------:R-:W-:Y:S01]  /*3a20*/  FSEL R71, R60, -INF , !P1 ;  /* 0xff8000003c477808 */ /* 0x000fe20004800000 */
[----:B------:R-:W-:Y:S01]  /*3a30*/  VIADD R65, R73, 0x21 ;  /* 0x0000002149417836 */ /* 0x000fe20000000000 */
[-C--:B------:R-:W-:Y:S01]  /*3a40*/  ISETP.GE.AND P1, PT, R69, R134.reuse, PT ;  /* 0x000000864500720c */ /* 0x080fe20003f26270 */
[----:B------:R-:W-:Y:S01]  /*3a50*/  VIADD R69, R73, 0x19 ;  /* 0x0000001949457836 */ /* 0x000fe20000000000 */
[----:B------:R-:W-:Y:S02]  /*3a60*/  FSEL R54, R54, -INF , !P4 ;  /* 0xff80000036367808 */ /* 0x000fe40006000000 */
[----:B------:R-:W-:Y:S01]  /*3a70*/  FSEL R52, R50, -INF , !P1 ;  /* 0xff80000032347808 */ /* 0x000fe20004800000 */
[----:B------:R-:W-:Y:S01]  /*3a80*/  HMMA.16816.F32.BF16 R32, R96, R82, R32 ;  /* 0x000000526020723c */ /* 0x000fe20000041820 */
[----:B------:R-:W-:-:S02]  /*3a90*/  ISETP.GE.AND P5, PT, R65, R134, PT ;  /* 0x000000864100720c */ /* 0x000fc40003fa6270 */
[----:B------:R-:W-:Y:S02]  /*3aa0*/  ISETP.GE.AND P4, PT, R59, R134, PT ;  /* 0x000000863b00720c */ /* 0x000fe40003f86270 */
[----:B------:R-:W-:Y:S01]  /*3ab0*/  FSEL R59, R53, -INF , !P3 ;  /* 0xff800000353b7808 */ /* 0x000fe20005800000 */
[C---:B------:R-:W-:Y:S02]  /*3ac0*/  VIADD R53, R73.reuse, 0x30 ;  /* 0x0000003049357836 */ /* 0x040fe40000000000 */
[----:B------:R-:W-:Y:S01]  /*3ad0*/  HMMA.16816.F32.BF16 R12, R96, R74, R12 ;  /* 0x0000004a600c723c */ /* 0x000fe2000004180c */
[----:B------:R-:W-:Y:S02]  /*3ae0*/  VIADD R75, R73, 0x20 ;  /* 0x00000020494b7836 */ /* 0x000fe40000000000 */
[----:B------:R-:W-:Y:S01]  /*3af0*/  FSEL R153, R45, -INF , !P5 ;  /* 0xff8000002d997808 */ /* 0x000fe20006800000 */
[----:B------:R-:W-:-:S04]  /*3b00*/  VIADD R45, R73, 0x40 ;  /* 0x00000040492d7836 */ /* 0x000fc80000000000 */
[----:B------:R-:W-:Y:S01]  /*3b10*/  HMMA.16816.F32.BF16 R28, R96, R76, R28 ;  /* 0x0000004c601c723c */ /* 0x000fe2000004181c */
[----:B------:R-:W-:Y:S02]  /*3b20*/  FSEL R77, R61, -INF , !P0 ;  /* 0xff8000003d4d7808 */ /* 0x000fe40004000000 */
[-C--:B------:R-:W-:Y:S01]  /*3b30*/  ISETP.GE.AND P0, PT, R69, R134.reuse, PT ;  /* 0x000000864500720c */ /* 0x080fe20003f06270 */
[----:B------:R-:W2:Y:S01]  /*3b40*/  LDSM.16.M88.4 R60, [R138+0xa000] ;  /* 0x00a000008a3c783b */ /* 0x000ea20000000200 */
[----:B------:R-:W-:Y:S02]  /*3b50*/  FSEL R69, R56, -INF , !P6 ;  /* 0xff80000038457808 */ /* 0x000fe40007000000 */
[----:B------:R-:W-:Y:S01]  /*3b60*/  ISETP.GE.AND P6, PT, R75, R134, PT ;  /* 0x000000864b00720c */ /* 0x000fe20003fc6270 */
[----:B-1----:R-:W-:Y:S01]  /*3b70*/  HMMA.16816.F32.BF16 R36, R4, R8, R36 ;  /* 0x000000080424723c */ /* 0x002fe20000041824 */
[----:B------:R-:W-:Y:S01]  /*3b80*/  VIADD R9, R73, 0x38 ;  /* 0x0000003849097836 */ /* 0x000fe20000000000 */
[----:B------:R-:W-:Y:S01]  /*3b90*/  FSEL R50, R51, -INF , !P0 ;  /* 0xff80000033327808 */ /* 0x000fe20004000000 */
[----:B------:R-:W-:Y:S01]  /*3ba0*/  VIADD R75, R73, 0x29 ;  /* 0x00000029494b7836 */ /* 0x000fe20000000000 */
[----:B------:R-:W-:-:S02]  /*3bb0*/  FSEL R46, R46, -INF , !P6 ;  /* 0xff8000002e2e7808 */ /* 0x000fc40007000000 */
[----:B------:R-:W-:Y:S02]  /*3bc0*/  FSEL R51, R44, -INF , !P6 ;  /* 0xff8000002c337808 */ /* 0x000fe40007000000 */
[-C--:B------:R-:W-:Y:S01]  /*3bd0*/  ISETP.GE.AND P6, PT, R9, R134.reuse, PT ;  /* 0x000000860900720c */ /* 0x080fe20003fc6270 */
[C---:B------:R-:W-:Y:S01]  /*3be0*/  HMMA.16816.F32.BF16 R64, R4.reuse, R66, R40 ;  /* 0x000000420440723c */ /* 0x040fe20000041828 */
[----:B------:R-:W-:Y:S01]  /*3bf0*/  VIADD R9, R73, 0x39 ;  /* 0x0000003949097836 */ /* 0x000fe20000000000 */
[----:B------:R-:W1:Y:S01]  /*3c00*/  LDSM.16.M88.4 R40, [R138+0xa800] ;  /* 0x00a800008a28783b */ /* 0x000e620000000200 */
[----:B------:R-:W-:Y:S01]  /*3c10*/  FSEL R44, R47, -INF , !P5 ;  /* 0xff8000002f2c7808 */ /* 0x000fe20006800000 */
[----:B------:R-:W-:Y:S01]  /*3c20*/  VIADD R47, R73, 0x48 ;  /* 0x00000048492f7836 */ /* 0x000fe20000000000 */
[----:B------:R-:W-:Y:S02]  /*3c30*/  FSEL R56, R55, -INF , !P3 ;  /* 0xff80000037387808 */ /* 0x000fe40005800000 */
[----:B------:R-:W-:Y:S01]  /*3c40*/  ISETP.GE.AND P5, PT, R9, R134, PT ;  /* 0x000000860900720c */ /* 0x000fe20003fa6270 */
[----:B------:R-:W-:Y:S01]  /*3c50*/  HMMA.16816.F32.BF16 R32, R4, R10, R32 ;  /* 0x0000000a0420723c */ /* 0x000fe20000041820 */
[----:B------:R-:W3:Y:S01]  /*3c60*/  LDSM.16.M88.4 R8, [R138+0xb000] ;  /* 0x00b000008a08783b */ /* 0x000ee20000000200 */
[----:B------:R-:W-:-:S02]  /*3c70*/  FSEL R55, R48, -INF , !P1 ;  /* 0xff80000030377808 */ /* 0x000fc40004800000 */
[-C--:B------:R-:W-:Y:S01]  /*3c80*/  ISETP.GE.AND P1, PT, R53, R134.reuse, PT ;  /* 0x000000863500720c */ /* 0x080fe20003f26270 */
[----:B------:R-:W4:Y:S01]  /*3c90*/  LDSM.16.M88.4 R136, [R138+0xb800] ;  /* 0x00b800008a88783b */ /* 0x000f220000000200 */
[----:B------:R-:W-:Y:S01]  /*3ca0*/  VIADD R53, R73, 0x31 ;  /* 0x0000003149357836 */ /* 0x000fe20000000000 */
[----:B------:R-:W-:Y:S01]  /*3cb0*/  FSEL R49, R49, -INF , !P0 ;  /* 0xff80000031317808 */ /* 0x000fe20004000000 */
[----:B------:R-:W-:Y:S01]  /*3cc0*/  HMMA.16816.F32.BF16 R20, R96, R78, R20 ;  /* 0x0000004e6014723c */ /* 0x000fe20000041814 */
[----:B------:R-:W-:Y:S01]  /*3cd0*/  ISETP.GE.AND P3, PT, R75, R134, PT ;  /* 0x000000864b00720c */ /* 0x000fe20003f66270 */
[----:B------:R-:W-:-:S04]  /*3ce0*/  DEPBAR.LE SB0, 0x0 ;  /* 0x000080000000791a */ /* 0x000fc80000000000 */
[-C--:B------:R-:W-:Y:S01]  /*3cf0*/  ISETP.GE.AND P0, PT, R53, R134.reuse, PT ;  /* 0x000000863500720c */ /* 0x080fe20003f06270 */
[----:B------:R-:W-:Y:S01]  /*3d00*/  VIADD R53, R73, 0x41 ;  /* 0x0000004149357836 */ /* 0x000fe20000000000 */
[----:B------:R-:W-:Y:S02]  /*3d10*/  FSEL R48, R66, -INF , !P4 ;  /* 0xff80000042307808 */ /* 0x000fe40006000000 */
[----:B------:R-:W-:Y:S01]  /*3d20*/  FSEL R157, R37, -INF , !P0 ;  /* 0xff800000259d7808 */ /* 0x000fe20004000000 */
[C---:B--2---:R-:W-:Y:S01]  /*3d30*/  HMMA.16816.F32.BF16 R28, R4.reuse, R60, R28 ;  /* 0x0000003c041c723c */ /* 0x044fe2000004181c */
[----:B------:R-:W-:Y:S01]  /*3d40*/  VIADD R37, R73, 0x50 ;  /* 0x0000005049257836 */ /* 0x000fe20000000000 */
[----:B------:R-:W-:Y:S02]  /*3d50*/  FSEL R160, R34, -INF , !P6 ;  /* 0xff80000022a07808 */ /* 0x000fe40007000000 */
[----:B------:R-:W-:Y:S02]  /*3d60*/  FSEL R159, R32, -INF , !P6 ;  /* 0xff800000209f7808 */ /* 0x000fe40007000000 */
[-C--:B------:R-:W-:Y:S01]  /*3d70*/  ISETP.GE.AND P6, PT, R37, R134.reuse, PT ;  /* 0x000000862500720c */ /* 0x080fe20003fc6270 */
[----:B------:R-:W-:Y:S01]  /*3d80*/  VIADD R37, R73, 0x51 ;  /* 0x0000005149257836 */ /* 0x000fe20000000000 */
[----:B------:R-:W-:Y:S01]  /*3d90*/  FSEL R179, R64, -INF , !P4 ;  /* 0xff80000040b37808 */ /* 0x000fe20006000000 */
[----:B------:R-:W-:Y:S01]  /*3da0*/  HMMA.16816.F32.BF16 R20, R4, R62, R20 ;  /* 0x0000003e0414723c */ /* 0x000fe20000041814 */
[----:B------:R-:W-:-:S02]  /*3db0*/  ISETP.GE.AND P4, PT, R45, R134, PT ;  /* 0x000000862d00720c */ /* 0x000fc40003f86270 */
[----:B------:R-:W-:Y:S02]  /*3dc0*/  FSEL R182, R67, -INF , !P3 ;  /* 0xff80000043b67808 */ /* 0x000fe40005800000 */
[----:B------:R-:W-:Y:S02]  /*3dd0*/  FSEL R45, R65, -INF , !P3 ;  /* 0xff800000412d7808 */ /* 0x000fe40005800000 */
[----:B------:R-:W-:Y:S01]  /*3de0*/  FSEL R164, R35, -INF , !P5 ;  /* 0xff80000023a47808 */ /* 0x000fe20006800000 */
[----:B-1----:R-:W-:Y:S01]  /*3df0*/  HMMA.16816.F32.BF16 R16, R4, R40, R16 ;  /* 0x000000280410723c */ /* 0x002fe20000041810 */
[----:B------:R-:W-:Y:S01]  /*3e00*/  FSEL R169, R33, -INF , !P5 ;  /* 0xff80000021a97808 */ /* 0x000fe20006800000 */
[----:B------:R-:W-:Y:S01]  /*3e10*/  VIADD R33, R73, 0x58 ;  /* 0x0000005849217836 */ /* 0x000fe20000000000 */
[-C--:B------:R-:W-:Y:S02]  /*3e20*/  ISETP.GE.AND P3, PT, R53, R134.reuse, PT ;  /* 0x000000863500720c */ /* 0x080fe40003f66270 */
[----:B------:R-:W-:-:S02]  /*3e30*/  ISETP.GE.AND P5, PT, R37, R134, PT ;  /* 0x000000862500720c */ /* 0x000fc40003fa6270 */
[----:B------:R-:W-:Y:S01]  /*3e40*/  FSEL R158, R38, -INF , !P1 ;  /* 0xff800000269e7808 */ /* 0x000fe20004800000 */
[C---:B---3--:R-:W-:Y:S01]  /*3e50*/  HMMA.16816.F32.BF16 R108, R4.reuse, R10, R108 ;  /* 0x0000000a046c723c */ /* 0x048fe2000004186c */
[----:B------:R-:W-:Y:S01]  /*3e60*/  VIADD R11, R73, 0x69 ;  /* 0x00000069490b7836 */ /* 0x000fe20000000000 */
[----:B------:R-:W-:Y:S02]  /*3e70*/  FSEL R155, R36, -INF , !P1 ;  /* 0xff800000249b7808 */ /* 0x000fe40004800000 */
[----:B------:R-:W-:Y:S01]  /*3e80*/  FSEL R177, R29, -INF , !P3 ;  /* 0xff8000001db17808 */ /* 0x000fe20005800000 */
[----:B------:R-:W-:Y:S01]  /*3e90*/  VIADD R29, R73, 0x60 ;  /* 0x00000060491d7836 */ /* 0x000fe20000000000 */
[----:B------:R-:W-:Y:S01]  /*3ea0*/  ISETP.GE.AND P1, PT, R47, R134, PT ;  /* 0x000000862f00720c */ /* 0x000fe20003f26270 */
[----:B------:R-:W-:Y:S01]  /*3eb0*/  VIADD R47, R73, 0x49 ;  /* 0x00000049492f7836 */ /* 0x000fe20000000000 */
[----:B------:R-:W-:Y:S01]  /*3ec0*/  HMMA.16816.F32.BF16 R12, R4, R42, R12 ;  /* 0x0000002a040c723c */ /* 0x000fe2000004180c */
[----:B------:R-:W-:-:S02]  /*3ed0*/  FSEL R174, R30, -INF , !P4 ;  /* 0xff8000001eae7808 */ /* 0x000fc40006000000 */
[----:B------:R-:W-:Y:S02]  /*3ee0*/  FSEL R170, R19, -INF , !P5 ;  /* 0xff80000013aa7808 */ /* 0x000fe40006800000 */
[----:B------:R-:W-:Y:S02]  /*3ef0*/  FSEL R165, R17, -INF , !P5 ;  /* 0xff80000011a57808 */ /* 0x000fe40006800000 */
[----:B------:R-:W-:Y:S01]  /*3f00*/  ISETP.GE.AND P5, PT, R11, R134, PT ;  /* 0x000000860b00720c */ /* 0x000fe20003fa6270 */
[----:B------:R-:W-:Y:S01]  /*3f10*/  HMMA.16816.F32.BF16 R112, R4, R8, R112 ;  /* 0x000000080470723c */ /* 0x000fe20000041870 */
[C---:B------:R-:W-:Y:S01]  /*3f20*/  VIADD R9, R73.reuse, 0x68 ;  /* 0x0000006849097836 */ /* 0x040fe20000000000 */
[----:B------:R-:W-:Y:S01]  /*3f30*/  FSEL R172, R18, -INF , !P6 ;  /* 0xff80000012ac7808 */ /* 0x000fe20007000000 */
[----:B------:R-:W-:Y:S01]  /*3f40*/  VIADD R11, R73, 0x71 ;  /* 0x00000071490b7836 */ /* 0x000fe20000000000 */
[----:B------:R-:W-:Y:S02]  /*3f50*/  FSEL R167, R16, -INF , !P6 ;  /* 0xff80000010a77808 */ /* 0x000fe40007000000 */
[----:B------:R-:W-:-:S02]  /*3f60*/  FSEL R171, R28, -INF , !P4 ;  /* 0xff8000001cab7808 */ /* 0x000fc40006000000 */
[C---:B----4-:R-:W-:Y:S01]  /*3f70*/  HMMA.16816.F32.BF16 R104, R4.reuse, R136, R104 ;  /* 0x000000880468723c */ /* 0x050fe20000041868 */
[-C--:B------:R-:W-:Y:S01]  /*3f80*/  ISETP.GE.AND P6, PT, R9, R134.reuse, PT ;  /* 0x000000860900720c */ /* 0x080fe20003fc6270 */
[----:B------:R-:W-:Y:S01]  /*3f90*/  VIADD R9, R73, 0x70 ;  /* 0x0000007049097836 */ /* 0x000fe20000000000 */
[----:B------:R-:W-:Y:S01]  /*3fa0*/  ISETP.GE.AND P4, PT, R33, R134, PT ;  /* 0x000000862100720c */ /* 0x000fe20003f86270 */
[----:B------:R-:W-:Y:S01]  /*3fb0*/  VIADD R33, R73, 0x59 ;  /* 0x0000005949217836 */ /* 0x000fe20000000000 */
[----:B------:R-:W-:Y:S02]  /*3fc0*/  FSEL R176, R22, -INF , !P1 ;  /* 0xff80000016b07808 */ /* 0x000fe40004800000 */
[----:B------:R-:W-:Y:S01]  /*3fd0*/  FSEL R173, R20, -INF , !P1 ;  /* 0xff80000014ad7808 */ /* 0x000fe20004800000 */
[----:B------:R-:W-:Y:S01]  /*3fe0*/  HMMA.16816.F32.BF16 R100, R4, R138, R100 ;  /* 0x0000008a0464723c */ /* 0x000fe20000041864 */
[----:B------:R-:W-:Y:S02]  /*3ff0*/  FSEL R150, R111, -INF , !P5 ;  /* 0xff8000006f967808 */ /* 0x000fe40006800000 */
[----:B------:R-:W-:-:S02]  /*4000*/  FSEL R145, R109, -INF , !P5 ;  /* 0xff8000006d917808 */ /* 0x000fc40006800000 */
[----:B------:R-:W-:Y:S02]  /*4010*/  FSEL R162, R39, -INF , !P0 ;  /* 0xff80000027a27808 */ /* 0x000fe40004000000 */
[-C--:B------:R-:W-:Y:S01]  /*4020*/  ISETP.GE.AND P1, PT, R29, R134.reuse, PT ;  /* 0x000000861d00720c */ /* 0x080fe20003f26270 */
[----:B------:R-:W-:Y:S01]  /*4030*/  VIADD R29, R73, 0x61 ;  /* 0x00000061491d7836 */ /* 0x000fe20000000000 */
[----:B------:R-:W-:Y:S02]  /*4040*/  ISETP.GT.AND P5, PT, R222, R211, PT ;  /* 0x000000d3de00720c */ /* 0x000fe40003fa4270 */
[----:B------:R-:W-:Y:S02]  /*4050*/  ISETP.GE.AND P0, PT, R47, R134, PT ;  /* 0x000000862f00720c */ /* 0x000fe40003f06270 */
[----:B------:R-:W-:Y:S02]  /*4060*/  FSEL R168, R14, -INF , !P4 ;  /* 0xff8000000ea87808 */ /* 0x000fe40006000000 */
[----:B------:R-:W-:-:S02]  /*4070*/  FSEL R163, R12, -INF , !P4 ;  /* 0xff8000000ca37808 */ /* 0x000fc40006000000 */
[-C--:B------:R-:W-:Y:S01]  /*4080*/  ISETP.GE.AND P4, PT, R9, R134.reuse, PT ;  /* 0x000000860900720c */ /* 0x080fe20003f86270 */
[----:B------:R-:W-:Y:S01]  /*4090*/  VIADD R9, R73, 0x78 ;  /* 0x0000007849097836 */ /* 0x000fe20000000000 */
[----:B------:R-:W-:Y:S01]  /*40a0*/  FSEL R180, R31, -INF , !P3 ;  /* 0xff8000001fb47808 */ /* 0x000fe20005800000 */
[----:B------:R-:W-:Y:S01]  /*40b0*/  VIADD R73, R73, 0x79 ;  /* 0x0000007949497836 */ /* 0x000fe20000000000 */
[----:B------:R-:W-:Y:S02]  /*40c0*/  FSEL R178, R23, -INF , !P0 ;  /* 0xff80000017b27808 */ /* 0x000fe40004000000 */
[----:B------:R-:W-:Y:S02]  /*40d0*/  FSEL R175, R21, -INF , !P0 ;  /* 0xff80000015af7808 */ /* 0x000fe40004000000 */
[-C--:B------:R-:W-:Y:S02]  /*40e0*/  ISETP.GE.AND P3, PT, R33, R134.reuse, PT ;  /* 0x000000862100720c */ /* 0x080fe40003f66270 */
[----:B------:R-:W-:-:S02]  /*40f0*/  ISETP.GE.AND P0, PT, R29, R134, PT ;  /* 0x000000861d00720c */ /* 0x000fc40003f06270 */
[----:B------:R-:W-:Y:S02]  /*4100*/  FSEL R166, R15, -INF , !P3 ;  /* 0xff8000000fa67808 */ /* 0x000fe40005800000 */
[----:B------:R-:W-:Y:S02]  /*4110*/  FSEL R161, R13, -INF , !P3 ;  /* 0xff8000000da17808 */ /* 0x000fe40005800000 */
[----:B------:R-:W-:Y:S02]  /*4120*/  FSEL R156, R114, -INF , !P1 ;  /* 0xff800000729c7808 */ /* 0x000fe40004800000 */
[----:B------:R-:W-:Y:S02]  /*4130*/  FSEL R151, R112, -INF , !P1 ;  /* 0xff80000070977808 */ /* 0x000fe40004800000 */
[----:B------:R-:W-:Y:S02]  /*4140*/  FSEL R154, R115, -INF , !P0 ;  /* 0xff800000739a7808 */ /* 0x000fe40004000000 */
[----:B------:R-:W-:Y:S01]  /*4150*/  FSEL R149, R113, -INF , !P0 ;  /* 0xff80000071957808 */ /* 0x000fe20004000000 */
[----:B------:R-:W-:Y:S01]  /*4160*/  BAR.SYNC.DEFER_BLOCKING 0x0 ;  /* 0x0000000000007b1d */ /* 0x000fe20000010000 */
[----:B------:R-:W-:-:S02]  /*4170*/  ISETP.GE.AND P3, PT, R11, R134, PT ;  /* 0x000000860b00720c */ /* 0x000fc40003f66270 */
[-C--:B------:R-:W-:Y:S02]  /*4180*/  ISETP.GE.AND P1, PT, R9, R134.reuse, PT ;  /* 0x000000860900720c */ /* 0x080fe40003f26270 */
[----:B------:R-:W-:Y:S02]  /*4190*/  ISETP.GE.AND P0, PT, R73, R134, PT ;  /* 0x000000864900720c */ /* 0x000fe40003f06270 */
        /* <DEDUP_REMOVED lines=24> */
.L_x_635:
[----:B------:R-:W2:Y:S01]  /*4320*/  LD.E R11, desc[UR4][R2.64+0x170] ;  /* 0x00017004020b7980 */ /* 0x000ea2000c101900 */
[----:B------:R-:W-:Y:S02]  /*4330*/  IADD3 R9, PT, PT, R218, -0x80, RZ ;  /* 0xffffff80da097810 */ /* 0x000fe40007ffe0ff */
        /* <DEDUP_REMOVED lines=8> */
[--C-:B-1----:R-:W-:Y:S02]  /*43c0*/  IMAD.MOV R4, RZ, RZ, -R15.reuse ;  /* 0x000000ffff047224 */ /* 0x102fe400078e0a0f */
[----:B------:R-:W-:Y:S02]  /*43d0*/  IMAD.MOV.U32 R14, RZ, RZ, RZ ;  /* 0x000000ffff0e7224 */ /* 0x000fe400078e00ff */
        /* <DEDUP_REMOVED lines=13> */
[-C--:B------:R-:W-:Y:S01]  /*44b0*/  @!P1 IADD3 R4, PT, PT, R4, -R7.reuse, RZ ;  /* 0x8000000704049210 */ /* 0x080fe20007ffe0ff */
[----:B------:R-:W-:Y:S01]  /*44c0*/  @!P1 VIADD R8, R8, 0x1 ;  /* 0x0000000108089836 */ /* 0x000fe20000000000 */
[----:B------:R-:W-:Y:S01]  /*44d0*/  @!P4 IADD3 R10, PT, PT, R10, 0x1, RZ ;  /* 0x000000010a0ac810 */ /* 0x000fe20007ffe0ff */
[----:B------:R-:W-:Y:S01]  /*44e0*/  @!P4 IMAD.IADD R6, R6, 0x1, -R7 ;  /* 0x000000010606c824 */ /* 0x000fe200078e0a07 */
[----:B------:R-:W-:Y:S02]  /*44f0*/  ISETP.GE.U32.AND P5, PT, R4, R7, PT ;  /* 0x000000070400720c */ /* 0x000fe40003fa6070 */
[----:B------:R-:W-:Y:S02]  /*4500*/  LOP3.LUT R4, R218, R11, RZ, 0x3c, !PT ;  /* 0x0000000bda047212 */ /* 0x000fe400078e3cff */
[----:B------:R-:W-:Y:S02]  /*4510*/  ISETP.GE.U32.AND P6, PT, R6, R7, PT ;  /* 0x000000070600720c */ /* 0x000fe40003fc6070 */
[----:B------:R-:W-:-:S02]  /*4520*/  ISETP.GE.AND P3, PT, R4, RZ, PT ;  /* 0x000000ff0400720c */ /* 0x000fc40003f66270 */
[----:B------:R-:W-:-:S05]  /*4530*/  ISETP.NE.AND P1, PT, R11, RZ, PT ;  /* 0x000000ff0b00720c */ /* 0x000fca0003f25270 */
[----:B------:R-:W-:-:S04]  /*4540*/  @P5 VIADD R8, R8, 0x1 ;  /* 0x0000000108085836 */ /* 0x000fc80000000000 */
[----:B------:R-:W-:Y:S01]  /*4550*/  @P6 IADD3 R10, PT, PT, R10, 0x1, RZ ;  /* 0x000000010a0a6810 */ /* 0x000fe20007ffe0ff */
        /* <DEDUP_REMOVED lines=24> */
.L_x_636:
[----:B------:R-:W-:Y:S05]  /*46e0*/  BSYNC.RECONVERGENT B0 ;  /* 0x0000000000007941 */ /* 0x000fea0003800200 */
.L_x_634:
[C---:B------:R-:W-:Y:S01]  /*46f0*/  IMAD.SHL.U32 R5, R208.reuse, 0x20, RZ ;  /* 0x00000020d0057824 */ /* 0x040fe200078e00ff */
[----:B------:R-:W-:Y:S01]  /*4700*/  SHF.L.U64.HI R4, R208, 0x5, R209 ;  /* 0x00000005d0047819 */ /* 0x000fe200000102d1 */
[----:B------:R-:W-:Y:S01]  /*4710*/  @!PT LDS RZ, [RZ] ;  /* 0x00000000fffff984 */ /* 0x000fe20000000800 */
[----:B------:R-:W-:Y:S01]  /*4720*/  @!PT LDS RZ, [RZ] ;  /* 0x00000000fffff984 */ /* 0x000fe20000000800 */
[----:B------:R-:W-:Y:S01]  /*4730*/  @!PT LDS RZ, [RZ] ;  /* 0x00000000fffff984 */ /* 0x000fe20000000800 */
[----:B------:R1:W-:Y:S03]  /*4740*/  LDGSTS.E.BYPASS.LTC128B.128 [R131+0x4000], desc[UR4][R212.64] ;  /* 0x04000000d4837fae */ /* 0x0003e6000b981a04 */
[----:B------:R-:W-:Y:S01]  /*4750*/  IADD3 R16, P0, PT, R5, R212, RZ ;  /* 0x000000d405107210 */ /* 0x000fe20007f1e0ff */
[----:B------:R1:W-:Y:S03]  /*4760*/  LDGSTS.E.BYPASS.LTC128B.128 [R131+0x8000], desc[UR4][R212.64+0x80] ;  /* 0x08000080d4837fae */ /* 0x0003e6000b981a04 */
[----:B------:R-:W-:Y:S01]  /*4770*/  IADD3 R14, P1, PT, R16, R5, RZ ;  /* 0x00000005100e7210 */ /* 0x000fe20007f3e0ff */
[----:B------:R-:W-:-:S03]  /*4780*/  IMAD.X R17, R4, 0x1, R213, P0 ;  /* 0x0000000104117824 */ /* 0x000fc600000e06d5 */
[-C--:B------:R-:W-:Y:S01]  /*4790*/  IADD3 R12, P0, PT, R14, R5.reuse, RZ ;  /* 0x000000050e0c7210 */ /* 0x080fe20007f1e0ff */
[--C-:B------:R-:W-:Y:S01]  /*47a0*/  IMAD.X R15, R17, 0x1, R4.reuse, P1 ;  /* 0x00000001110f7824 */ /* 0x100fe200008e0604 */
[----:B------:R1:W-:Y:S02]  /*47b0*/  LDGSTS.E.BYPASS.LTC128B.128 [R131+0x4800], desc[UR4][R16.64] ;  /* 0x0480000010837fae */ /* 0x0003e4000b981a04 */
        /* <DEDUP_REMOVED lines=9> */
[----:B------:R-:W-:Y:S01]  /*4850*/  IADD3 R18, P0, PT, R6, R5, RZ ;  /* 0x0000000506127210 */ /* 0x000fe20007f1e0ff */
        /* <DEDUP_REMOVED lines=13> */
.L_x_633:
[----:B------:R-:W-:Y:S05]  /*4930*/  BSYNC.RECONVERGENT B1 ;  /* 0x0000000000017941 */ /* 0x000fea0003800200 */
.L_x_632:
        /* <DEDUP_REMOVED lines=34> */
[----:B------:R-:W1:Y:S01]  /*4b60*/  SHFL.BFLY PT, R4, R7, 0x2, 0x1f ;  /* 0x0c401f0007047f89 */ /* 0x000e6200000e0000 */
[----:B------:R-:W-:Y:S02]  /*4b70*/  IADD3 R26, PT, PT, R26, -0x2, RZ ;  /* 0xfffffffe1a1a7810 */ /* 0x000fe40007ffe0ff */
        /* <DEDUP_REMOVED lines=88> */
[----:B------:R-:W-:Y:S01]  /*5100*/  FADD.FTZ R63, R63, R132 ;  /* 0x000000843f3f7221 */ /* 0x000fe20000010000 */
[----:B------:R-:W-:Y:S01]  /*5110*/  ISETP.GE.AND P0, PT, R26, R211, PT ;  /* 0x000000d31a00720c */ /* 0x000fe20003f06270 */
[----:B------:R-:W-:Y:S01]  /*5120*/  FADD.FTZ R60, R60, R61 ;  /* 0x0000003d3c3c7221 */ /* 0x000fe20000010000 */
[----:B------:R-:W3:Y:S01]  /*5130*/  MUFU.EX2 R58, R58 ;  /* 0x0000003a003a7308 */ /* 0x000ee20000000800 */
[----:B------:R-:W-:Y:S01]  /*5140*/  HMMA.16816.F32.BF16 R92, R116, R96, RZ ;  /* 0x00000060745c723c */ /* 0x000fe200000418ff */
[----:B------:R-:W-:-:S02]  /*5150*/  FADD.FTZ R62, R62, R63 ;  /* 0x0000003f3e3e7221 */ /* 0x000fc40000010000 */
        /* <DEDUP_REMOVED lines=346> */
[----:B------:R-:W-:-:S12]  /*6700*/  IMAD.MOV.U32 R137, RZ, RZ, R134 ;  /* 0x000000ffff897224 */ /* 0x000fd800078e0086 */
.L_x_644:
        /* <DEDUP_REMOVED lines=78> */
.L_x_639:
[----:B------:R-:W-:Y:S05]  /*6bf0*/  BSYNC.RECONVERGENT B0 ;  /* 0x0000000000007941 */ /* 0x000fea0003800200 */
.L_x_638:
[----:B------:R-:W1:Y:S01]  /*6c00*/  S2UR UR6, SR_CgaCtaId ;  /* 0x00000000000679c3 */ /* 0x000e620000008800 */
[C---:B------:R-:W-:Y:S01]  /*6c10*/  IMAD.SHL.U32 R196, R200.reuse, 0x8, RZ ;  /* 0x00000008c8c47824 */ /* 0x040fe200078e00ff */
[C---:B------:R-:W-:Y:S01]  /*6c20*/  LOP3.LUT R44, R200.reuse, 0x38, RZ, 0xc0, !PT ;  /* 0x00000038c82c7812 */ /* 0x040fe200078ec0ff */
[----:B------:R-:W-:Y:S01]  /*6c30*/  UMOV UR7, 0x400 ;  /* 0x0000040000077882 */ /* 0x000fe20000000000 */
[----:B------:R-:W-:Y:S01]  /*6c40*/  IADD3 R48, P0, PT, R223, R214, RZ ;  /* 0x000000d6df307210 */ /* 0x000fe20007f1e0ff */
[----:B------:R-:W-:Y:S01]  /*6c50*/  IMAD.SHL.U32 R205, R200, 0x40, RZ ;  /* 0x00000040c8cd7824 */ /* 0x000fe200078e00ff */
[----:B------:R-:W-:Y:S01]  /*6c60*/  LOP3.LUT R133, R196, 0x38, RZ, 0xc0, !PT ;  /* 0x00000038c4857812 */ /* 0x000fe200078ec0ff */
[----:B------:R-:W-:Y:S01]  /*6c70*/  VIADD R222, R222, 0xffffffff ;  /* 0xffffffffdede7836 */ /* 0x000fe20000000000 */
[----:B------:R-:W-:Y:S01]  /*6c80*/  LOP3.LUT R45, R196, 0x1c0, RZ, 0xc0, !PT ;  /* 0x000001c0c42d7812 */ /* 0x000fe200078ec0ff */
[----:B------:R-:W-:Y:S01]  /*6c90*/  IMAD.X R49, R220, 0x1, R215, P0 ;  /* 0x00000001dc317824 */ /* 0x000fe200000e06d7 */
[----:B------:R-:W-:Y:S01]  /*6ca0*/  IADD3 R46, P0, PT, R48, R223, RZ ;  /* 0x000000df302e7210 */ /* 0x000fe20007f1e0ff */
[----:B------:R-:W-:Y:S01]  /*6cb0*/  BSSY.RECONVERGENT B1, `(.L_x_640) ;  /* 0x0000177000017945 */ /* 0x000fe20003800200 */
[----:B------:R-:W-:Y:S02]  /*6cc0*/  LOP3.LUT R45, R133, R45, R44, 0x1e, !PT ;  /* 0x0000002d852d7212 */ /* 0x000fe400078e1e2c */
[----:B------:R-:W-:Y:S01]  /*6cd0*/  LOP3.LUT R44, R196, 0x1e00, RZ, 0xc0, !PT ;  /* 0x00001e00c42c7812 */ /* 0x000fe200078ec0ff */
[----:B------:R-:W-:Y:S01]  /*6ce0*/  IMAD.X R47, R49, 0x1, R220, P0 ;  /* 0x00000001312f7824 */ /* 0x000fe200000e06dc */
[-C--:B------:R-:W-:Y:S02]  /*6cf0*/  IADD3 R52, P0, PT, R46, R223.reuse, RZ ;  /* 0x000000df2e347210 */ /* 0x080fe40007f1e0ff */
[----:B------:R-:W-:Y:S02]  /*6d00*/  LOP3.LUT R44, R45, R44, RZ, 0xfc, !PT ;  /* 0x0000002c2d2c7212 */ /* 0x000fe400078efcff */
[----:B------:R-:W-:Y:S01]  /*6d10*/  SHF.R.U32.HI R202, RZ, 0x1, R200 ;  /* 0x00000001ffca7819 */ /* 0x000fe200000116c8 */
[--C-:B------:R-:W-:Y:S01]  /*6d20*/  IMAD.X R53, R47, 0x1, R220.reuse, P0 ;  /* 0x000000012f357824 */ /* 0x100fe200000e06dc */
[----:B------:R-:W-:Y:S01]  /*6d30*/  IADD3 R50, P0, PT, R52, R223, RZ ;  /* 0x000000df34327210 */ /* 0x000fe20007f1e0ff */
[----:B-1----:R-:W-:Y:S01]  /*6d40*/  ULEA UR6, UR6, UR7, 0x18 ;  /* 0x0000000706067291 */ /* 0x002fe2000f8ec0ff */
[----:B------:R-:W-:Y:S03]  /*6d50*/  LOP3.LUT R136, R202, 0x8, RZ, 0xc0, !PT ;  /* 0x00000008ca887812 */ /* 0x000fe600078ec0ff */
[--C-:B------:R-:W-:Y:S01]  /*6d60*/  IMAD.X R51, R53, 0x1, R220.reuse, P0 ;  /* 0x0000000135337824 */ /* 0x100fe200000e06dc */
[----:B------:R-:W-:Y:S01]  /*6d70*/  LOP3.LUT P2, RZ, R200, 0x4, RZ, 0xc0, !PT ;  /* 0x00000004c8ff7812 */ /* 0x000fe2000784c0ff */
[----:B------:R-:W-:Y:S01]  /*6d80*/  IMAD.U32 R203, RZ, RZ, UR6 ;  /* 0x00000006ffcb7e24 */ /* 0x000fe2000f8e00ff */
[----:B------:R-:W-:Y:S03]  /*6d90*/  LOP3.LUT R136, R136, 0x1c0, R205, 0xf8, !PT ;  /* 0x000001c088887812 */ /* 0x000fe600078ef8cd */
[----:B------:R-:W-:Y:S01]  /*6da0*/  IMAD R233, R44, 0x2, R203 ;  /* 0x000000022ce97824 */ /* 0x000fe200078e02cb */
[----:B------:R-:W-:Y:S01]  /*6db0*/  LOP3.LUT R136, R136, R133, RZ, 0x3c, !PT ;  /* 0x0000008588887212 */ /* 0x000fe200078e3cff */
[----:B------:R-:W-:Y:S03]  /*6dc0*/  IMAD.SHL.U32 R44, R200, 0x20, RZ ;  /* 0x00000020c82c7824 */ /* 0x000fe600078e00ff */
[----:B------:R-:W-:Y:S01]  /*6dd0*/  @!PT LDS RZ, [RZ] ;  /* 0x00000000fffff984 */ /* 0x000fe20000000800 */
[----:B------:R-:W-:Y:S01]  /*6de0*/  @!PT LDS RZ, [RZ] ;  /* 0x00000000fffff984 */ /* 0x000fe20000000800 */
[----:B------:R-:W-:Y:S01]  /*6df0*/  @!PT LDS RZ, [RZ] ;  /* 0x00000000fffff984 */ /* 0x000fe20000000800 */
[----:B------:R-:W-:Y:S02]  /*6e00*/  LDGSTS.E.BYPASS.LTC128B.128 [R233+0xc000], desc[UR4][R214.64] ;  /* 0x0c000000d6e97fae */ /* 0x000fe4000b981a04 */
[----:B------:R-:W-:Y:S03]  /*6e10*/  LOP3.LUT R199, R44, 0x7c00, RZ, 0xc0, !PT ;  /* 0x00007c002cc77812 */ /* 0x000fe600078ec0ff */
[----:B------:R-:W-:Y:S01]  /*6e20*/  LDGSTS.E.BYPASS.LTC128B.128 [R233+0x10000], desc[UR4][R214.64+0x80] ;  /* 0x10000080d6e97fae */ /* 0x000fe2000b981a04 */
[-C--:B------:R-:W-:Y:S02]  /*6e30*/  IADD3 R44, P0, PT, R50, R223.reuse, RZ ;  /* 0x000000df322c7210 */ /* 0x080fe40007f1e0ff */
[----:B------:R-:W-:Y:S02]  /*6e40*/  LOP3.LUT R133, R199, 0x200, R205, 0xf8, !PT ;  /* 0x00000200c7857812 */ /* 0x000fe400078ef8cd */
[----:B------:R-:W-:Y:S01]  /*6e50*/  LDGSTS.E.BYPASS.LTC128B.128 [R233+0xc800], desc[UR4][R48.64] ;  /* 0x0c80000030e97fae */ /* 0x000fe2000b981a04 */
[--C-:B------:R-:W-:Y:S01]  /*6e60*/  IMAD.X R45, R51, 0x1, R220.reuse, P0 ;  /* 0x00000001332d7824 */ /* 0x100fe200000e06dc */
[-C--:B------:R-:W-:Y:S03]  /*6e70*/  IADD3 R54, P0, PT, R44, R223.reuse, RZ ;  /* 0x000000df2c367210 */ /* 0x080fe60007f1e0ff */
[----:B------:R-:W-:Y:S01]  /*6e80*/  LDGSTS.E.BYPASS.LTC128B.128 [R233+0x10800], desc[UR4][R48.64+0x80] ;  /* 0x1080008030e97fae */ /* 0x000fe2000b981a04 */
[----:B------:R-:W-:Y:S04]  /*6e90*/  LOP3.LUT R132, R133, R136, RZ, 0xfc, !PT ;  /* 0x0000008885847212 */ /* 0x000fe800078efcff */
[----:B------:R-:W-:Y:S01]  /*6ea0*/  LDGSTS.E.BYPASS.LTC128B.128 [R233+0xd000], desc[UR4][R46.64] ;  /* 0x0d0000002ee97fae */ /* 0x000fe2000b981a04 */
[--C-:B------:R-:W-:Y:S01]  /*6eb0*/  IMAD.X R55, R45, 0x1, R220.reuse, P0 ;  /* 0x000000012d377824 */ /* 0x100fe200000e06dc */
[----:B------:R-:W-:Y:S01]  /*6ec0*/  IADD3 R56, P0, PT, R54, R223, RZ ;  /* 0x000000df36387210 */ /* 0x000fe20007f1e0ff */
[----:B------:R-:W-:Y:S02]  /*6ed0*/  IMAD R187, R132, 0x2, R203 ;  /* 0x0000000284bb7824 */ /* 0x000fe400078e02cb */
[----:B------:R-:W-:Y:S02]  /*6ee0*/  LDGSTS.E.BYPASS.LTC128B.128 [R233+0x11000], desc[UR4][R46.64+0x80] ;  /* 0x110000802ee97fae */ /* 0x000fe4000b981a04 */
[----:B------:R-:W-:Y:S03]  /*6ef0*/  IMAD.X R57, R55, 0x1, R220, P0 ;  /* 0x0000000137397824 */ /* 0x000fe600000e06dc */
[----:B------:R-:W-:Y:S01]  /*6f00*/  LDGSTS.E.BYPASS.LTC128B.128 [R233+0xd800], desc[UR4][R52.64] ;  /* 0x0d80000034e97fae */ /* 0x000fe2000b981a04 */
[----:B------:R-:W-:Y:S04]  /*6f10*/  LOP3.LUT P0, RZ, R200, 0x2, RZ, 0xc0, !PT ;  /* 0x00000002c8ff7812 */ /* 0x000fe8000780c0ff */
[----:B------:R-:W-:Y:S01]  /*6f20*/  LDGSTS.E.BYPASS.LTC128B.128 [R233+0x11800], desc[UR4][R52.64+0x80] ;  /* 0x1180008034e97fae */ /* 0x000fe2000b981a04 */
[----:B------:R-:W-:Y:S02]  /*6f30*/  SEL R204, R198, 0xffffffe0, !P0 ;  /* 0xffffffe0c6cc7807 */ /* 0x000fe40004000000 */
[----:B------:R-:W-:Y:S02]  /*6f40*/  ISETP.GT.AND P0, PT, R222, R211, PT ;  /* 0x000000d3de00720c */ /* 0x000fe40003f04270 */
[----:B------:R-:W-:Y:S01]  /*6f50*/  LDGSTS.E.BYPASS.LTC128B.128 [R233+0xe000], desc[UR4][R50.64] ;  /* 0x0e00000032e97fae */ /* 0x000fe2000b981a04 */
[--C-:B------:R-:W-:Y:S04]  /*6f60*/  IMAD.IADD R184, R204, 0x1, R187.reuse ;  /* 0x00000001ccb87824 */ /* 0x100fe800078e02bb */
[----:B------:R-:W-:Y:S01]  /*6f70*/  LDGSTS.E.BYPASS.LTC128B.128 [R233+0x12000], desc[UR4][R50.64+0x80] ;  /* 0x1200008032e97fae */ /* 0x000fe2000b981a04 */
[----:B------:R-:W-:Y:S04]  /*6f80*/  IMAD.IADD R138, R201, 0x1, R204 ;  /* 0x00000001c98a7824 */ /* 0x000fe800078e02cc */
[----:B------:R-:W-:Y:S05]  /*6f90*/  LDGSTS.E.BYPASS.LTC128B.128 [R233+0xe800], desc[UR4][R44.64] ;  /* 0x0e8000002ce97fae */ /* 0x000fea000b981a04 */
[----:B------:R1:W-:Y:S05]  /*6fa0*/  LDGSTS.E.BYPASS.LTC128B.128 [R233+0x12800], desc[UR4][R44.64+0x80] ;  /* 0x128000802ce97fae */ /* 0x0003ea000b981a04 */
[----:B------:R-:W-:Y:S05]  /*6fb0*/  LDGSTS.E.BYPASS.LTC128B.128 [R233+0xf000], desc[UR4][R54.64] ;  /* 0x0f00000036e97fae */ /* 0x000fea000b981a04 */
[----:B------:R2:W-:Y:S05]  /*6fc0*/  LDGSTS.E.BYPASS.LTC128B.128 [R233+0x13000], desc[UR4][R54.64+0x80] ;  /* 0x1300008036e97fae */ /* 0x0005ea000b981a04 */
[----:B------:R-:W-:Y:S05]  /*6fd0*/  LDGSTS.E.BYPASS.LTC128B.128 [R233+0xf800], desc[UR4][R56.64] ;  /* 0x0f80000038e97fae */ /* 0x000fea000b981a04 */
[----:B------:R3:W-:Y:S05]  /*6fe0*/  LDGSTS.E.BYPASS.LTC128B.128 [R233+0x13800], desc[UR4][R56.64+0x80] ;  /* 0x1380008038e97fae */ /* 0x0007ea000b981a04 */
[----:B------:R-:W-:Y:S05]  /*6ff0*/  LDSM.16.M88.4 R132, [R187] ;  /* 0x00000000bb84783b */ /* 0x000fea0000000200 */
[----:B------:R-:W4:Y:S05]  /*7000*/  LDSM.16.M88.4 R140, [R201+0x4000] ;  /* 0x00400000c98c783b */ /* 0x000f2a0000000200 */
[----:B------:R-:W5:Y:S05]  /*7010*/  LDSM.16.M88.4 R144, [R201+0x4800] ;  /* 0x00480000c990783b */ /* 0x000f6a0000000200 */
[----:B------:R-:W1:Y:S05]  /*7020*/  LDSM.16.M88.4 R148, [R201+0x5000] ;  /* 0x00500000c994783b */ /* 0x000e6a0000000200 */
[----:B------:R-:W0:Y:S05]  /*7030*/  LDGDEPBAR ;  /* 0x00000000000079af */ /* 0x000e2a0000000000 */
[----:B------:R-:W2:Y:S05]  /*7040*/  LDSM.16.M88.4 R152, [R201+0x5800] ;  /* 0x00580000c998783b */ /* 0x000eaa0000000200 */
[----:B------:R-:W3:Y:S05]  /*7050*/  LDSM.16.M88.4 R156, [R201+0x6000] ;  /* 0x00600000c99c783b */ /* 0x000eea0000000200 */
[----:B------:R-:W3:Y:S05]  /*7060*/  LDSM.16.M88.4 R160, [R201+0x6800] ;  /* 0x00680000c9a0783b */ /* 0x000eea0000000200 */
[----:B------:R-:W3:Y:S05]  /*7070*/  LDSM.16.M88.4 R164, [R201+0x7000] ;  /* 0x00700000c9a4783b */ /* 0x000eea0000000200 */
[----:B------:R-:W3:Y:S01]  /*7080*/  LDSM.16.M88.4 R168, [R201+0x7800] ;  /* 0x00780000c9a8783b */ /* 0x000ee20000000200 */
[C---:B----4-:R-:W-:Y:S04]  /*7090*/  HMMA.16816.F32.BF16 R4, R132.reuse, R140, RZ ;  /* 0x0000008c8404723c */ /* 0x050fe800000418ff */
[----:B------:R-:W-:Y:S04]  /*70a0*/  LDSM.16.M88.4 R172, [R184] ;  /* 0x00000000b8ac783b */ /* 0x000fe80000000200 */
[C---:B------:R-:W-:Y:S01]  /*70b0*/  HMMA.16816.F32.BF16 R8, R132.reuse, R142, RZ ;  /* 0x0000008e8408723c */ /* 0x040fe200000418ff */
[----:B------:R-:W4:Y:S05]  /*70c0*/  LDSM.16.M88.4 R176, [R138+0x4000] ;  /* 0x004000008ab0783b */ /* 0x000f2a0000000200 */
[----:B------:R-:W4:Y:S02]  /*70d0*/  LDSM.16.M88.4 R180, [R138+0x4800] ;  /* 0x004800008ab4783b */ /* 0x000f240000000200 */
[C---:B-----5:R-:W-:Y:S03]  /*70e0*/  HMMA.16816.F32.BF16 R12, R132.reuse, R144, RZ ;  /* 0x00000090840c723c */ /* 0x060fe600000418ff */
[----:B------:R-:W5:Y:S05]  /*70f0*/  LDSM.16.M88.4 R140, [R138+0x5000] ;  /* 0x005000008a8c783b */ /* 0x000f6a0000000200 */
[C---:B------:R-:W-:Y:S01]  /*7100*/  HMMA.16816.F32.BF16 R16, R132.reuse, R146, RZ ;  /* 0x000000928410723c */ /* 0x040fe200000418ff */
[----:B------:R-:W-:Y:S07]  /*7110*/  LDSM.16.M88.4 R144, [R138+0x6000] ;  /* 0x006000008a90783b */ /* 0x000fee0000000200 */
[C---:B-1----:R-:W-:Y:S08]  /*7120*/  HMMA.16816.F32.BF16 R20, R132.reuse, R148, RZ ;  /* 0x000000948414723c */ /* 0x042ff000000418ff */
[C---:B------:R-:W-:Y:S01]  /*7130*/  HMMA.16816.F32.BF16 R24, R132.reuse, R150, RZ ;  /* 0x000000968418723c */ /* 0x040fe200000418ff */
[----:B------:R-:W-:Y:S07]  /*7140*/  LDSM.16.M88.4 R148, [R138+0x6800] ;  /* 0x006800008a94783b */ /* 0x000fee0000000200 */
[C---:B--2---:R-:W-:Y:S01]  /*7150*/  HMMA.16816.F32.BF16 R28, R132.reuse, R152, RZ ;  /* 0x00000098841c723c */ /* 0x044fe200000418ff */
[----:B------:R-:W-:Y:S05]  /*7160*/  SEL R152, R197, 0xffffffc0, !P2 ;  /* 0xffffffc0c5987807 */ /* 0x000fea0005000000 */
[----:B------:R-:W-:Y:S02]  /*7170*/  IMAD.IADD R185, R152, 0x1, R187 ;  /* 0x0000000198b97824 */ /* 0x000fe400078e02bb */
[C---:B------:R-:W-:Y:S01]  /*7180*/  HMMA.16816.F32.BF16 R32, R132.reuse, R154, RZ ;  /* 0x0000009a8420723c */ /* 0x040fe200000418ff */
[----:B------:R-:W-:Y:S02]  /*7190*/  IMAD.IADD R139, R201, 0x1, R152 ;  /* 0x00000001c98b7824 */ /* 0x000fe400078e0298 */
[----:B------:R-:W-:Y:S01]  /*71a0*/  LDSM.16.M88.4 R152, [R138+0x7000] ;  /* 0x007000008a98783b */ /* 0x000fe20000000200 */
[C---:B------:R-:W-:Y:S02]  /*71b0*/  IMAD.IADD R207, R204.reuse, 0x1, R185 ;  /* 0x00000001cccf7824 */ /* 0x040fe400078e02b9 */
[----:B------:R-:W-:Y:S02]  /*71c0*/  IMAD.IADD R206, R204, 0x1, R139 ;  /* 0x00000001ccce7824 */ /* 0x000fe400078e028b */
[C---:B---3--:R-:W-:Y:S01]  /*71d0*/  HMMA.16816.F32.BF16 R36, R132.reuse, R156, RZ ;  /* 0x0000009c8424723c */ /* 0x048fe200000418ff */
[----:B------:R-:W-:Y:S05]  /*71e0*/  LDSM.16.M88.4 R188, [R139+0x8000] ;  /* 0x008000008bbc783b */ /* 0x000fea0000000200 */
[----:B------:R-:W-:Y:S02]  /*71f0*/  LDSM.16.M88.4 R192, [R206+0xb000] ;  /* 0x00b00000cec0783b */ /* 0x000fe40000000200 */
[C---:B------:R-:W-:Y:S03]  /*7200*/  HMMA.16816.F32.BF16 R40, R132.reuse, R158, RZ ;  /* 0x0000009e8428723c */ /* 0x040fe600000418ff */
[----:B------:R-:W-:Y:S05]  /*7210*/  LDSM.16.M88.4 R156, [R138+0x7800] ;  /* 0x007800008a9c783b */ /* 0x000fea0000000200 */
        /* <DEDUP_REMOVED lines=10> */
[C---:B----4-:R-:W-:Y:S08]  /*72c0*/  HMMA.16816.F32.BF16 R4, R172.reuse, R176, R4 ;  /* 0x000000b0ac04723c */ /* 0x050ff00000041804 */
[C---:B------:R-:W-:Y:S01]  /*72d0*/  HMMA.16816.F32.BF16 R8, R172.reuse, R178, R8 ;  /* 0x000000b2ac08723c */ /* 0x040fe20000041808 */
[----:B------:R-:W-:Y:S07]  /*72e0*/  LDSM.16.M88.4 R176, [R201+0xa000] ;  /* 0x00a00000c9b0783b */ /* 0x000fee0000000200 */
[C---:B------:R-:W-:Y:S08]  /*72f0*/  HMMA.16816.F32.BF16 R12, R172.reuse, R180, R12 ;  /* 0x000000b4ac0c723c */ /* 0x040ff0000004180c */
[C---:B------:R-:W-:Y:S01]  /*7300*/  HMMA.16816.F32.BF16 R16, R172.reuse, R182, R16 ;  /* 0x000000b6ac10723c */ /* 0x040fe20000041810 */
[----:B------:R-:W-:Y:S07]  /*7310*/  LDSM.16.M88.4 R180, [R138+0x9800] ;  /* 0x009800008ab4783b */ /* 0x000fee0000000200 */
[C---:B-----5:R-:W-:Y:S08]  /*7320*/  HMMA.16816.F32.BF16 R20, R172.reuse, R140, R20 ;  /* 0x0000008cac14723c */ /* 0x060ff00000041814 */
        /* <DEDUP_REMOVED lines=43> */
[C---:B------:R-:W-:Y:S08]  /*75e0*/  HMMA.16816.F32.BF16 R4, R148.reuse, R152, R4 ;  /* 0x000000989404723c */ /* 0x040ff00000041804 */
        /* <DEDUP_REMOVED lines=19> */
[----:B------:R-:W-:Y:S05]  /*7720*/  LDSM.16.M88.4 R152, [R184+0x2000] ;  /* 0x00200000b898783b */ /* 0x000fea0000000200 */
[----:B------:R-:W-:Y:S02]  /*7730*/  LDSM.16.M88.4 R184, [R185+0x2000] ;  /* 0x00200000b9b8783b */ /* 0x000fe40000000200 */
[C---:B-----5:R-:W-:Y:S08]  /*7740*/  HMMA.16816.F32.BF16 R60, R148.reuse, R156, R60 ;  /* 0x0000009c943c723c */ /* 0x060ff0000004183c */
[----:B------:R-:W-:Y:S01]  /*7750*/  HMMA.16816.F32.BF16 R64, R148, R158, R64 ;  /* 0x0000009e9440723c */ /* 0x000fe20000041840 */
[----:B------:R-:W4:Y:S05]  /*7760*/  LDSM.16.M88.4 R148, [R201+0xb800] ;  /* 0x00b80000c994783b */ /* 0x000f2a0000000200 */
[----:B------:R-:W5:Y:S02]  /*7770*/  LDSM.16.M88.4 R156, [R138+0x8000] ;  /* 0x008000008a9c783b */ /* 0x000f640000000200 */
        /* <DEDUP_REMOVED lines=166> */
.L_x_643:
[----:B------:R-:W-:Y:S05]  /*81e0*/  BSYNC.RECONVERGENT B0 ;  /* 0x0000000000007941 */ /* 0x000fea0003800200 */
.L_x_642:
[----:B------:R-:W-:Y:S01]  /*81f0*/  @!PT LDS RZ, [RZ] ;  /* 0x00000000fffff984 */ /* 0x000fe20000000800 */
[----:B------:R-:W-:Y:S01]  /*8200*/  @!PT LDS RZ, [RZ] ;  /* 0x00000000fffff984 */ /* 0x000fe20000000800 */
[----:B------:R-:W-:Y:S01]  /*8210*/  @!PT LDS RZ, [RZ] ;  /* 0x00000000fffff984 */ /* 0x000fe20000000800 */
[----:B------:R1:W-:Y:S01]  /*8220*/  LDGSTS.E.BYPASS.LTC128B.128 [R233+0x4000], desc[UR4][R212.64] ;  /* 0x04000000d4e97fae */ /* 0x0003e2000b981a04 */
[----:B------:R-:W-:Y:S02]  /*8230*/  IADD3 R148, P0, PT, R133, R212, RZ ;  /* 0x000000d485947210 */ /* 0x000fe40007f1e0ff */
[----:B------:R-:W-:Y:S01]  /*8240*/  SHF.L.U64.HI R132, R208, 0x5, R209 ;  /* 0x00000005d0847819 */ /* 0x000fe200000102d1 */
[----:B------:R1:W-:Y:S01]  /*8250*/  LDGSTS.E.BYPASS.LTC128B.128 [R233+0x8000], desc[UR4][R212.64+0x80] ;  /* 0x08000080d4e97fae */ /* 0x0003e2000b981a04 */
[-C--:B------:R-:W-:Y:S03]  /*8260*/  IADD3 R144, P3, PT, R148, R133.reuse, RZ ;  /* 0x0000008594907210 */ /* 0x080fe60007f7e0ff */
[----:B------:R-:W-:Y:S01]  /*8270*/  IMAD.X R149, R132, 0x1, R213, P0 ;  /* 0x0000000184957824 */ /* 0x000fe200000e06d5 */
[-C--:B------:R-:W-:Y:S03]  /*8280*/  IADD3 R142, P0, PT, R144, R133.reuse, RZ ;  /* 0x00000085908e7210 */ /* 0x080fe60007f1e0ff */
        /* <DEDUP_REMOVED lines=25> */
.L_x_641:
[----:B------:R-:W-:Y:S05]  /*8420*/  BSYNC.RECONVERGENT B1 ;  /* 0x0000000000017941 */ /* 0x000fea0003800200 */
.L_x_640:
        /* <DEDUP_REMOVED lines=38> */
[----:B------:R-:W-:Y:S07]  /*8690*/  IADD3 R158, PT, PT, R204, R156, RZ ;  /* 0x0000009ccc9e7210 */ /* 0x000fee0007ffe0ff */
        /* <DEDUP_REMOVED lines=23> */
[----:B------:R-:W-:Y:S01]  /*8810*/  ISETP.GT.AND P0, PT, R222, R211, PT ;  /* 0x000000d3de00720c */ /* 0x000fe20003f04270 */
        /* <DEDUP_REMOVED lines=483> */
.L_x_637:
        /* <DEDUP_REMOVED lines=10> */
.L_x_652:
[----:B----4-:R-:W-:Y:S01]  /*a6f0*/  FADD.FTZ R4, R8, R11 ;  /* 0x0000000b08047221 */ /* 0x010fe20000010000 */
[----:B------:R-:W2:Y:S01]  /*a700*/  MUFU.RCP R9, R5 ;  /* 0x0000000500097308 */ /* 0x000ea20000001000 */
[C---:B------:R-:W-:Y:S01]  /*a710*/  SHF.L.U32 R6, R200.reuse, 0x4, RZ ;  /* 0x00000004c8067819 */ /* 0x040fe200000006ff */
[----:B------:R-:W-:Y:S05]  /*a720*/  WARPSYNC.ALL ;  /* 0x0000000000007948 */ /* 0x000fea0003800000 */
[----:B---3--:R-:W-:Y:S01]  /*a730*/  SHF.L.U32 R8, R200, 0x1, RZ ;  /* 0x00000001c8087819 */ /* 0x008fe200000006ff */
[----:B------:R-:W3:Y:S01]  /*a740*/  MUFU.RCP R7, R4 ;  /* 0x0000000400077308 */ /* 0x000ee20000001000 */
[----:B------:R-:W-:Y:S01]  /*a750*/  BAR.SYNC.DEFER_BLOCKING 0x0 ;  /* 0x0000000000007b1d */ /* 0x000fe20000010000 */
[----:B------:R-:W-:-:S02]  /*a760*/  FSETP.NE.FTZ.AND P1, PT, R5, RZ, PT ;  /* 0x000000ff0500720b */ /* 0x000fc40003f35000 */
[----:B------:R-:W-:Y:S02]  /*a770*/  LOP3.LUT R11, R6, 0x1c0, RZ, 0xc0, !PT ;  /* 0x000001c0060b7812 */ /* 0x000fe400078ec0ff */
[----:B------:R-:W-:Y:S02]  /*a780*/  FSETP.NE.FTZ.AND P0, PT, R4, RZ, PT ;  /* 0x000000ff0400720b */ /* 0x000fe40003f15000 */
[--C-:B------:R-:W-:Y:S02]  /*a790*/  LOP3.LUT R199, R199, 0x6, R8.reuse, 0xf8, !PT ;  /* 0x00000006c7c77812 */ /* 0x100fe400078ef808 */
[----:B------:R-:W-:Y:S02]  /*a7a0*/  LOP3.LUT R8, R11, 0x38, R8, 0xf8, !PT ;  /* 0x000000380b087812 */ /* 0x000fe400078ef808 */
[----:B------:R-:W-:Y:S02]  /*a7b0*/  R2P PR, R200, 0x18 ;  /* 0x00000018c8007804 */ /* 0x000fe40000000000 */
[----:B------:R-:W-:-:S02]  /*a7c0*/  LOP3.LUT R8, R199, R8, RZ, 0xfc, !PT ;  /* 0x00000008c7087212 */ /* 0x000fc400078efcff */
[----:B--2---:R-:W-:Y:S02]  /*a7d0*/  FSEL R9, R9, 1, P1 ;  /* 0x3f80000009097808 */ /* 0x004fe40000800000 */
[----:B---3--:R-:W-:Y:S02]  /*a7e0*/  FSEL R7, R7, 1, P0 ;  /* 0x3f80000007077808 */ /* 0x008fe40000000000 */
[----:B------:R-:W-:Y:S01]  /*a7f0*/  SEL R10, R197, 0xffffffc0, !P3 ;  /* 0xffffffc0c50a7807 */ /* 0x000fe20005800000 */
[----:B------:R-:W-:Y:S01]  /*a800*/  FMUL.FTZ R128, R9, R128 ;  /* 0x0000008009807220 */ /* 0x000fe20000410000 */
[----:B------:R-:W-:Y:S01]  /*a810*/  SEL R198, R198, 0xffffffe0, !P2 ;  /* 0xffffffe0c6c67807 */ /* 0x000fe20005000000 */
        /* <DEDUP_REMOVED lines=32> */
[----:B------:R-:W-:Y:S01]  /*aa20*/  LEA R7, R8, R203, 0x2 ;  /* 0x000000cb08077211 */ /* 0x000fe200078e10ff */
        /* <DEDUP_REMOVED lines=31> */
[----:B------:R-:W-:Y:S01]  /*ac20*/  IADD3 R11, PT, PT, R7, 0x80, RZ ;  /* 0x00000080070b7810 */ /* 0x000fe20007ffe0ff */
[----:B------:R-:W-:Y:S01]  /*ac30*/  STS.64 [R7], R128 ;  /* 0x0000008007007388 */ /* 0x000fe20000000a00 */
[----:B------:R-:W-:-:S02]  /*ac40*/  IADD3 R9, PT, PT, R10, R7, RZ ;  /* 0x000000070a097210 */ /* 0x000fc40007ffe0ff */
[----:B------:R-:W-:Y:S01]  /*ac50*/  @P4 IADD3 R11, PT, PT, R7, -0x80, RZ ;  /* 0xffffff80070b4810 */ /* 0x000fe20007ffe0ff */
[----:B------:R-:W-:Y:S01]  /*ac60*/  STS.64 [R7+0x800], R130 ;  /* 0x0008008207007388 */ /* 0x000fe20000000a00 */
[C---:B------:R-:W-:Y:S02]  /*ac70*/  IADD3 R8, PT, PT, R198.reuse, R7, RZ ;  /* 0x00000007c6087210 */ /* 0x040fe40007ffe0ff */
[----:B------:R-:W-:Y:S02]  /*ac80*/  IADD3 R12, PT, PT, R198, R9, RZ ;  /* 0x00000009c60c7210 */ /* 0x000fe40007ffe0ff */
[-C--:B------:R-:W-:Y:S01]  /*ac90*/  IADD3 R13, PT, PT, R10, R11.reuse, RZ ;  /* 0x0000000b0a0d7210 */ /* 0x080fe20007ffe0ff */
[----:B------:R-:W-:Y:S01]  /*aca0*/  STS.64 [R8], R124 ;  /* 0x0000007c08007388 */ /* 0x000fe20000000a00 */
[C---:B------:R-:W-:Y:S02]  /*acb0*/  IADD3 R10, PT, PT, R198.reuse, R11, RZ ;  /* 0x0000000bc60a7210 */ /* 0x040fe40007ffe0ff */
[----:B------:R-:W-:Y:S01]  /*acc0*/  IADD3 R198, PT, PT, R198, R13, RZ ;  /* 0x0000000dc6c67210 */ /* 0x000fe20007ffe0ff */
[----:B------:R-:W-:Y:S04]  /*acd0*/  STS.64 [R8+0x800], R126 ;  /* 0x0008007e08007388 */ /* 0x000fe80000000a00 */
[----:B------:R-:W-:Y:S04]  /*ace0*/  STS.64 [R9], R68 ;  /* 0x0000004409007388 */ /* 0x000fe80000000a00 */
        /* <DEDUP_REMOVED lines=11> */
[----:B------:R-:W-:Y:S04]  /*ada0*/  STS.64 [R7+0x4000], R92 ;  /* 0x0040005c07007388 */ /* 0x000fe80000000a00 */
[----:B------:R-:W-:Y:S04]  /*adb0*/  STS.64 [R7+0x4800], R94 ;  /* 0x0048005e07007388 */ /* 0x000fe80000000a00 */
[----:B------:R-:W-:Y:S04]  /*adc0*/  STS.64 [R8+0x4000], R96 ;  /* 0x0040006008007388 */ /* 0x000fe80000000a00 */
[----:B------:R-:W-:Y:S04]  /*add0*/  STS.64 [R8+0x4800], R98 ;  /* 0x0048006208007388 */ /* 0x000fe80000000a00 */
[----:B------:R-:W-:Y:S04]  /*ade0*/  STS.64 [R9+0x4000], R100 ;  /* 0x0040006409007388 */ /* 0x000fe80000000a00 */
[----:B------:R2:W-:Y:S04]  /*adf0*/  STS.64 [R9+0x4800], R102 ;  /* 0x0048006609007388 */ /* 0x0005e80000000a00 */
[----:B------:R-:W-:Y:S04]  /*ae00*/  STS.64 [R12+0x4000], R104 ;  /* 0x004000680c007388 */ /* 0x000fe80000000a00 */
[----:B------:R-:W-:Y:S04]  /*ae10*/  STS.64 [R12+0x4800], R106 ;  /* 0x0048006a0c007388 */ /* 0x000fe80000000a00 */
[----:B------:R-:W-:Y:S04]  /*ae20*/  STS.64 [R11+0x4000], R108 ;  /* 0x0040006c0b007388 */ /* 0x000fe80000000a00 */
[----:B------:R-:W-:Y:S04]  /*ae30*/  STS.64 [R11+0x4800], R110 ;  /* 0x0048006e0b007388 */ /* 0x000fe80000000a00 */
[----:B------:R-:W-:Y:S04]  /*ae40*/  STS.64 [R10+0x4000], R112 ;  /* 0x004000700a007388 */ /* 0x000fe80000000a00 */
[----:B------:R-:W-:Y:S04]  /*ae50*/  STS.64 [R10+0x4800], R114 ;  /* 0x004800720a007388 */ /* 0x000fe80000000a00 */
[----:B------:R-:W-:Y:S04]  /*ae60*/  STS.64 [R13+0x4000], R120 ;  /* 0x004000780d007388 */ /* 0x000fe80000000a00 */
[----:B------:R3:W-:Y:S04]  /*ae70*/  STS.64 [R13+0x4800], R122 ;  /* 0x0048007a0d007388 */ /* 0x0007e80000000a00 */
[----:B------:R4:W-:Y:S04]  /*ae80*/  STS.64 [R198+0x4000], R116 ;  /* 0x00400074c6007388 */ /* 0x0009e80000000a00 */
[----:B------:R4:W-:Y:S04]  /*ae90*/  STS.64 [R198+0x4800], R118 ;  /* 0x00480076c6007388 */ /* 0x0009e80000000a00 */
[----:B--2---:R-:W2:Y:S04]  /*aea0*/  LD.E.64 R8, desc[UR4][R2.64+0xb0] ;  /* 0x0000b00402087980 */ /* 0x004ea8000c101b00 */
[----:B------:R-:W4:Y:S04]  /*aeb0*/  LD.E R14, desc[UR4][R2.64+0x60] ;  /* 0x00006004020e7980 */ /* 0x000f28000c101900 */
[----:B------:R-:W4:Y:S04]  /*aec0*/  LD.E R75, desc[UR4][R2.64+0xcc] ;  /* 0x0000cc04024b7980 */ /* 0x000f28000c101900 */
[----:B------:R-:W4:Y:S01]  /*aed0*/  LD.E.64 R68, desc[UR4][R2.64+0x78] ;  /* 0x0000780402447980 */ /* 0x000f22000c101b00 */
[----:B------:R-:W1:Y:S03]  /*aee0*/  @P1 MUFU.LG2 R61, R5 ;  /* 0x00000005003d1308 */ /* 0x000e660000000c00 */
[----:B------:R1:W5:Y:S01]  /*aef0*/  LD.E.64 R72, desc[UR4][R2.64+0xa8] ;  /* 0x0000a80402487980 */ /* 0x000362000c101b00 */
[----:B------:R-:W-:Y:S01]  /*af00*/  SHF.L.U32 R60, R200, 0x2, RZ ;  /* 0x00000002c83c7819 */ /* 0x000fe200000006ff */
[----:B------:R-:W-:Y:S01]  /*af10*/  BSSY.RECONVERGENT B0, `(.L_x_646) ;  /* 0x0000043000007945 */ /* 0x000fe20003800200 */
[----:B------:R-:W-:-:S02]  /*af20*/  LOP3.LUT R6, R6, 0x10, RZ, 0xc0, !PT ;  /* 0x0000001006067812 */ /* 0x000fc400078ec0ff */
[----:B------:R-:W1:Y:S01]  /*af30*/  @P0 MUFU.LG2 R62, R4 ;  /* 0x00000004003e0308 */ /* 0x000e620000000c00 */
[----:B------:R-:W-:Y:S02]  /*af40*/  LOP3.LUT R15, R60, 0x1f8, RZ, 0xc0, !PT ;  /* 0x000001f83c0f7812 */ /* 0x000fe400078ec0ff */
[----:B------:R-:W-:Y:S02]  /*af50*/  SHF.R.U32.HI R71, RZ, 0x4, R200 ;  /* 0x00000004ff477819 */ /* 0x000fe400000116c8 */
[----:B------:R-:W-:Y:S02]  /*af60*/  LOP3.LUT R15, R15, 0x38, R202, 0x78, !PT ;  /* 0x000000380f0f7812 */ /* 0x000fe400078e78ca */
[----:B---3--:R-:W-:Y:S02]  /*af70*/  LOP3.LUT R13, R196, 0x1f80, RZ, 0xc0, !PT ;  /* 0x00001f80c40d7812 */ /* 0x008fe400078ec0ff */
[----:B------:R-:W-:Y:S01]  /*af80*/  LEA R6, R15, R6, 0x2 ;  /* 0x000000060f067211 */ /* 0x000fe200078e10ff */
[----:B-1----:R-:W-:Y:S01]  /*af90*/  @P1 FMUL.FTZ R61, R61, 0.69314718246459960938 ;  /* 0x3f3172183d3d1820 */ /* 0x002fe20000410000 */
[----:B------:R-:W-:-:S02]  /*afa0*/  IADD3 R11, PT, PT, R71, 0x8, RZ ;  /* 0x00000008470b7810 */ /* 0x000fc40007ffe0ff */
[----:B------:R-:W-:Y:S02]  /*afb0*/  IADD3 R7, PT, PT, R71, 0x10, RZ ;  /* 0x0000001047077810 */ /* 0x000fe40007ffe0ff */
[----:B------:R-:W-:Y:S02]  /*afc0*/  LOP3.LUT R60, R13, 0x3c, R60, 0xf8, !PT ;  /* 0x0000003c0d3c7812 */ /* 0x000fe400078ef83c */
[----:B------:R-:W-:Y:S01]  /*afd0*/  IADD3 R5, PT, PT, R71, 0x18, RZ ;  /* 0x0000001847057810 */ /* 0x000fe20007ffe0ff */
[----:B------:R-:W-:Y:S01]  /*afe0*/  @P0 FMUL.FTZ R62, R62, 0.69314718246459960938 ;  /* 0x3f3172183e3e0820 */ /* 0x000fe20000410000 */
[----:B------:R-:W-:Y:S01]  /*aff0*/  IADD3 R203, PT, PT, R203, R6, RZ ;  /* 0x00000006cbcb7210 */ /* 0x000fe20007ffe0ff */
[----:B------:R-:W-:Y:S01]  /*b000*/  BAR.SYNC.DEFER_BLOCKING 0x0 ;  /* 0x0000000000007b1d */ /* 0x000fe20000010000 */
[----:B------:R-:W-:Y:S02]  /*b010*/  SHF.L.U32 R2, R217, 0x6, RZ ;  /* 0x00000006d9027819 */ /* 0x000fe400000006ff */
[----:B------:R-:W-:-:S02]  /*b020*/  IADD3 R3, PT, PT, R71, 0x20, RZ ;  /* 0x0000002047037810 */ /* 0x000fc40007ffe0ff */
[----:B------:R-:W-:Y:S01]  /*b030*/  MOV R70, 0xff800000 ;  /* 0xff80000000467802 */ /* 0x000fe20000000f00 */
[C---:B-----5:R-:W-:Y:S01]  /*b040*/  @P1 FFMA.FTZ R70, R0.reuse, R134, R61 ;  /* 0x0000008600461223 */ /* 0x060fe2000001003d */
[-C--:B------:R-:W-:Y:S02]  /*b050*/  ISETP.GE.AND P2, PT, R3, R210.reuse, PT ;  /* 0x000000d20300720c */ /* 0x080fe40003f46270 */
[----:B------:R-:W-:Y:S01]  /*b060*/  MOV R3, 0xff800000 ;  /* 0xff80000000037802 */ /* 0x000fe20000000f00 */
[----:B------:R-:W-:Y:S01]  /*b070*/  @P0 FFMA.FTZ R3, R0, R133, R62 ;  /* 0x0000008500030223 */ /* 0x000fe2000001003e */
[-C--:B------:R-:W-:Y:S02]  /*b080*/  ISETP.GE.AND P5, PT, R11, R210.reuse, PT ;  /* 0x000000d20b00720c */ /* 0x080fe40003fa6270 */
[-C--:B------:R-:W-:Y:S02]  /*b090*/  ISETP.GE.AND P4, PT, R7, R210.reuse, PT ;  /* 0x000000d20700720c */ /* 0x080fe40003f86270 */
[----:B------:R-:W-:-:S02]  /*b0a0*/  ISETP.GE.AND P3, PT, R5, R210, PT ;  /* 0x000000d20500720c */ /* 0x000fc40003f66270 */
[----:B------:R-:W-:Y:S02]  /*b0b0*/  LOP3.LUT P6, RZ, R200, 0x3, RZ, 0xc0, !PT ;  /* 0x00000003c8ff7812 */ /* 0x000fe400078cc0ff */
[----:B------:R-:W-:Y:S02]  /*b0c0*/  LOP3.LUT R202, R202, 0x30, RZ, 0xc0, !PT ;  /* 0x00000030caca7812 */ /* 0x000fe400078ec0ff */
[----:B------:R-:W-:Y:S02]  /*b0d0*/  SHF.R.U32.HI R79, RZ, 0x2, R200 ;  /* 0x00000002ff4f7819 */ /* 0x000fe400000116c8 */
[----:B------:R-:W-:Y:S01]  /*b0e0*/  ISETP.GE.AND P1, PT, R71, R210, PT ;  /* 0x000000d24700720c */ /* 0x000fe20003f26270 */
[----:B------:R1:W3:Y:S01]  /*b0f0*/  LDS.128 R56, [R203] ;  /* 0x00000000cb387984 */ /* 0x0002e20000000c00 */
[----:B------:R-:W-:-:S03]  /*b100*/  LOP3.LUT R81, R202, 0x7, R79, 0xf8, !PT ;  /* 0x00000007ca517812 */ /* 0x000fc600078ef84f */
[----:B------:R1:W1:Y:S04]  /*b110*/  LDS.128 R28, [R203+0x4000] ;  /* 0x00400000cb1c7984 */ /* 0x0002680000000c00 */
        /* <DEDUP_REMOVED lines=10> */
[----:B------:R1:W1:Y:S01]  /*b1c0*/  LDS.128 R64, [R203+0x3800] ;  /* 0x00380000cb407984 */ /* 0x0002620000000c00 */
[----:B--2---:R-:W-:-:S04]  /*b1d0*/  IMAD R8, R8, UR8, R221 ;  /* 0x0000000808087c24 */ /* 0x004fc8000f8e02dd */
[----:B----4-:R-:W-:Y:S02]  /*b1e0*/  IMAD R8, R8, R14, R219 ;  /* 0x0000000e08087224 */ /* 0x010fe400078e02db */
[----:B------:R2:W4:Y:S02]  /*b1f0*/  LDS.128 R12, [R203+0x6000] ;  /* 0x00600000cb0c7984 */ /* 0x0005240000000c00 */
[----:B------:R-:W-:Y:S02]  /*b200*/  IMAD R2, R9, R8, R2 ;  /* 0x0000000809027224 */ /* 0x000fe400078e0202 */
[----:B------:R2:W1:Y:S02]  /*b210*/  LDS.128 R8, [R203+0x6800] ;  /* 0x00680000cb087984 */ /* 0x0004640000000c00 */
[----:B------:R-:W-:-:S05]  /*b220*/  IMAD R75, R2, R75, RZ ;  /* 0x0000004b024b7224 */ /* 0x000fca00078e02ff */
[----:B------:R-:W-:Y:S02]  /*b230*/  IADD3 R77, P0, PT, R60, R75, RZ ;  /* 0x0000004b3c4d7210 */ /* 0x000fe40007f1e0ff */
[----:B------:R2:W1:Y:S02]  /*b240*/  LDS.128 R60, [R203+0x7800] ;  /* 0x00780000cb3c7984 */ /* 0x0004640000000c00 */
[----:B------:R-:W-:Y:S02]  /*b250*/  LEA.HI.X.SX32 R75, R75, RZ, 0x1, P0 ;  /* 0x000000ff4b4b7211 */ /* 0x000fe400000f0eff */
[----:B------:R-:W-:-:S04]  /*b260*/  LEA R68, P0, R77, R68, 0x2 ;  /* 0x000000444d447211 */ /* 0x000fc800078010ff */
[----:B------:R-:W-:Y:S02]  /*b270*/  LEA.HI.X R69, R77, R69, R75, 0x2, P0 ;  /* 0x000000454d457211 */ /* 0x000fe400000f144b */
[C---:B------:R-:W-:Y:S02]  /*b280*/  IADD3 R77, PT, PT, R71.reuse, 0x28, RZ ;  /* 0x00000028474d7810 */ /* 0x040fe40007ffe0ff */
[----:B------:R-:W-:Y:S01]  /*b290*/  IADD3 R75, PT, PT, R71, 0x30, RZ ;  /* 0x00000030474b7810 */ /* 0x000fe20007ffe0ff */
[----:B---3--:R-:W-:Y:S06]  /*b2a0*/  @P6 BRA `(.L_x_647) ;  /* 0x0000000000246947 */ /* 0x008fec0003800000 */
[C---:B------:R-:W-:Y:S01]  /*b2b0*/  IADD3 R79, P0, PT, R2.reuse, R81, RZ ;  /* 0x00000051024f7210 */ /* 0x040fe20007f1e0ff */
[C---:B------:R-:W-:Y:S01]  /*b2c0*/  VIADD R83, R81.reuse, 0x8 ;  /* 0x0000000851537836 */ /* 0x040fe20000000000 */
[----:B------:R-:W-:Y:S02]  /*b2d0*/  ISETP.GE.AND P6, PT, R81, R210, PT ;  /* 0x000000d25100720c */ /* 0x000fe40003fc6270 */
[----:B------:R-:W-:Y:S02]  /*b2e0*/  LEA.HI.X.SX32 R2, R2, RZ, 0x1, P0 ;  /* 0x000000ff02027211 */ /* 0x000fe400000f0eff */
[----:B------:R-:W-:-:S04]  /*b2f0*/  LEA R72, P0, R79, R72, 0x2 ;  /* 0x000000484f487211 */ /* 0x000fc800078010ff */
[----:B------:R-:W-:Y:S02]  /*b300*/  LEA.HI.X R73, R79, R73, R2, 0x2, P0 ;  /* 0x000000494f497211 */ /* 0x000fe400000f1402 */
[----:B------:R-:W-:-:S03]  /*b310*/  ISETP.GE.AND P0, PT, R83, R210, PT ;  /* 0x000000d25300720c */ /* 0x000fc60003f06270 */
[----:B------:R3:W-:Y:S10]  /*b320*/  @!P6 ST.E desc[UR4][R72.64], R70 ;  /* 0x000000464800e985 */ /* 0x0007f4000c101904 */
[----:B------:R3:W-:Y:S02]  /*b330*/  @!P0 ST.E desc[UR4][R72.64+0x20], R3 ;  /* 0x0000200348008985 */ /* 0x0007e4000c101904 */
.L_x_647:
[----:B------:R-:W-:Y:S05]  /*b340*/  BSYNC.RECONVERGENT B0 ;  /* 0x0000000000007941 */ /* 0x000fea0003800200 */
.L_x_646:
[----:B------:R-:W-:Y:S01]  /*b350*/  VIADD R71, R71, 0x38 ;  /* 0x0000003847477836 */ /* 0x000fe20000000000 */
[-C--:B------:R-:W-:Y:S01]  /*b360*/  ISETP.GE.AND P6, PT, R77, R210.reuse, PT ;  /* 0x000000d24d00720c */ /* 0x080fe20003fc6270 */
[----:B------:R-:W-:Y:S01]  /*b370*/  @!P1 ST.E.128 desc[UR4][R68.64], R56 ;  /* 0x0000003844009985 */ /* 0x000fe2000c101d04 */
[-C--:B------:R-:W-:Y:S01]  /*b380*/  ISETP.GE.AND P0, PT, R75, R210.reuse, PT ;  /* 0x000000d24b00720c */ /* 0x080fe20003f06270 */
[----:B------:R-:W-:Y:S02]  /*b390*/  IMAD.MOV.U32 R217, RZ, RZ, 0x0 ;  /* 0x00000000ffd97424 */ /* 0x000fe400078e00ff */
[----:B-1----:R-:W-:Y:S01]  /*b3a0*/  @!P1 ST.E.128 desc[UR4][R68.64+0x100], R28 ;  /* 0x0001001c44009985 */ /* 0x002fe2000c101d04 */
[----:B------:R-:W-:-:S03]  /*b3b0*/  ISETP.GE.AND P1, PT, R71, R210, PT ;  /* 0x000000d24700720c */ /* 0x000fc60003f26270 */
[----:B------:R-:W-:Y:S04]  /*b3c0*/  @!P5 ST.E.128 desc[UR4][R68.64+0x1000], R52 ;  /* 0x001000344400d985 */ /* 0x000fe8000c101d04 */
[----:B------:R-:W-:Y:S04]  /*b3d0*/  @!P5 ST.E.128 desc[UR4][R68.64+0x1100], R24 ;  /* 0x001100184400d985 */ /* 0x000fe8000c101d04 */
[----:B------:R-:W-:Y:S04]  /*b3e0*/  @!P4 ST.E.128 desc[UR4][R68.64+0x2000], R48 ;  /* 0x002000304400c985 */ /* 0x000fe8000c101d04 */
[----:B------:R-:W-:Y:S04]  /*b3f0*/  @!P4 ST.E.128 desc[UR4][R68.64+0x2100], R20 ;  /* 0x002100144400c985 */ /* 0x000fe8000c101d04 */
[----:B------:R-:W-:Y:S04]  /*b400*/  @!P3 ST.E.128 desc[UR4][R68.64+0x3000], R44 ;  /* 0x0030002c4400b985 */ /* 0x000fe8000c101d04 */
[----:B------:R-:W-:Y:S04]  /*b410*/  @!P3 ST.E.128 desc[UR4][R68.64+0x3100], R16 ;  /* 0x003100104400b985 */ /* 0x000fe8000c101d04 */
[----:B------:R-:W-:Y:S04]  /*b420*/  @!P2 ST.E.128 desc[UR4][R68.64+0x4000], R40 ;  /* 0x004000284400a985 */ /* 0x000fe8000c101d04 */
[----:B----4-:R-:W-:Y:S04]  /*b430*/  @!P2 ST.E.128 desc[UR4][R68.64+0x4100], R12 ;  /* 0x0041000c4400a985 */ /* 0x010fe8000c101d04 */
[----:B------:R-:W-:Y:S04]  /*b440*/  @!P6 ST.E.128 desc[UR4][R68.64+0x5000], R36 ;  /* 0x005000244400e985 */ /* 0x000fe8000c101d04 */
[----:B------:R-:W-:Y:S04]  /*b450*/  @!P6 ST.E.128 desc[UR4][R68.64+0x5100], R8 ;  /* 0x005100084400e985 */ /* 0x000fe8000c101d04 */
[----:B------:R-:W-:Y:S04]  /*b460*/  @!P0 ST.E.128 desc[UR4][R68.64+0x6000], R32 ;  /* 0x0060002044008985 */ /* 0x000fe8000c101d04 */
[----:B------:R2:W-:Y:S02]  /*b470*/  @!P0 ST.E.128 desc[UR4][R68.64+0x6100], R4 ;  /* 0x0061000444008985 */ /* 0x0005e4000c101d04 */
[----:B--23--:R-:W-:Y:S05]  /*b480*/  @P1 RET.REL.NODEC R216 `(_ZN5flash24flash_fwd_splitkv_kernelI23Flash_fwd_kernel_traitsILi128ELi64ELi128ELi4ELb0ELb0EN7cutlass10bfloat16_tE19Flash_kernel_traitsILi128ELi64ELi128ELi4ES3_EELb0ELb0ELb0ELb0ELb1ELb0ELb1ELb0EEEvNS_16Flash_fwd_paramsE) ;  /* 0xffffff48d8dc1950 */ /* 0x00cfea0003c3ffff */
[----:B------:R-:W-:Y:S01]  /*b490*/  MOV R217, 0x0 ;  /* 0x0000000000d97802 */ /* 0x000fe20000000f00 */
[----:B------:R-:W-:Y:S04]  /*b4a0*/  ST.E.128 desc[UR4][R68.64+0x7000], R64 ;  /* 0x0070004044007985 */ /* 0x000fe8000c101d04 */
[----:B------:R1:W-:Y:S02]  /*b4b0*/  ST.E.128 desc[UR4][R68.64+0x7100], R60 ;  /* 0x0071003c44007985 */ /* 0x0003e4000c101d04 */
[----:B-1----:R-:W-:Y:S05]  /*b4c0*/  RET.REL.NODEC R216 `(_ZN5flash24flash_fwd_splitkv_kernelI23Flash_fwd_kernel_traitsILi128ELi64ELi128ELi4ELb0ELb0EN7cutlass10bfloat16_tE19Flash_kernel_traitsILi128ELi64ELi128ELi4ES3_EELb0ELb0ELb0ELb0ELb1ELb0ELb1ELb0EEEvNS_16Flash_fwd_paramsE) ;  /* 0xffffff48d8cc7950 */ /* 0x002fea0003c3ffff */
.L_x_645:
[----:B------:R-:W-:Y:S01]  /*b4d0*/  MOV R7, 0x2 ;  /* 0x0000000200077802 */ /* 0x000fe20000000f00 */
[----:B------:R-:W-:Y:S01]  /*b4e0*/  IMAD.MOV.U32 R6, RZ, RZ, -0x1 ;  /* 0xffffffffff067424 */ /* 0x000fe200078e00ff */
[----:B------:R-:W-:-:S07]  /*b4f0*/  MOV R4, 0x1f ;  /* 0x0000001f00047802 */ /* 0x000fce0000000f00 */
[----:B-1---5:R-:W-:Y:S05]  /*b500*/  WARPSYNC.COLLECTIVE R6, `(.L_x_648) ;  /* 0x0000000006087348 */ /* 0x022fea0003c00000 */
[----:B------:R2:W3:Y:S02]  /*b510*/  SHFL.BFLY P0, R9, R231, R7, R4 ;  /* 0x0c000007e7097389 */ /* 0x0004e40000000004 */
[----:B-123-5:R-:W-:Y:S05]  /*b520*/  ENDCOLLECTIVE ;  /* 0x000000000000791b */ /* 0x02efea0003800000 */
.L_x_648:
[----:B------:R-:W-:Y:S02]  /*b530*/  MOV R10, R9 ;  /* 0x00000009000a7202 */ /* 0x000fe40000000f00 */
[----:B------:R-:W-:-:S03]  /*b540*/  MOV R7, 0x1 ;  /* 0x0000000100077802 */ /* 0x000fc60000000f00 */
[----:B------:R-:W-:-:S04]  /*b550*/  FADD.FTZ R10, R10, R231 ;  /* 0x000000e70a0a7221 */ /* 0x000fc80000010000 */
[----:B------:R-:W-:-:S07]  /*b560*/  IMAD.MOV.U32 R231, RZ, RZ, R10 ;  /* 0x000000ffffe77224 */ /* 0x000fce00078e000a */
[----:B------:R-:W-:Y:S05]  /*b570*/  WARPSYNC.COLLECTIVE R6, `(.L_x_649) ;  /* 0x0000000006087348 */ /* 0x000fea0003c00000 */
[----:B------:R1:W2:Y:S02]  /*b580*/  SHFL.BFLY P0, R9, R231, R7, R4 ;  /* 0x0c000007e7097389 */ /* 0x0002a40000000004 */
[----:B-12---:R-:W-:Y:S05]  /*b590*/  ENDCOLLECTIVE ;  /* 0x000000000000791b */ /* 0x006fea0003800000 */
.L_x_649:
[----:B------:R-:W-:Y:S01]  /*b5a0*/  MOV R231, R229 ;  /* 0x000000e500e77202 */ /* 0x000fe20000000f00 */
[----:B------:R-:W-:Y:S01]  /*b5b0*/  IMAD.MOV.U32 R5, RZ, RZ, R9 ;  /* 0x000000ffff057224 */ /* 0x000fe200078e0009 */
[----:B------:R-:W-:-:S03]  /*b5c0*/  MOV R7, 0x2 ;  /* 0x0000000200077802 */ /* 0x000fc60000000f00 */
[----:B------:R-:W-:-:S07]  /*b5d0*/  FADD.FTZ R5, R10, R5 ;  /* 0x000000050a057221 */ /* 0x000fce0000010000 */
[----:B------:R-:W-:Y:S05]  /*b5e0*/  WARPSYNC.COLLECTIVE R6, `(.L_x_650) ;  /* 0x0000000006087348 */ /* 0x000fea0003c00000 */
[----:B------:R1:W2:Y:S02]  /*b5f0*/  SHFL.BFLY P0, R9, R231, R7, R4 ;  /* 0x0c000007e7097389 */ /* 0x0002a40000000004 */
[----:B-12---:R-:W-:Y:S05]  /*b600*/  ENDCOLLECTIVE ;  /* 0x000000000000791b */ /* 0x006fea0003800000 */
.L_x_650:
[----:B------:R-:W-:Y:S01]  /*b610*/  FADD.FTZ R8, R9, R229 ;  /* 0x000000e509087221 */ /* 0x000fe20000010000 */
[----:B------:R-:W-:-:S03]  /*b620*/  MOV R7, 0x1 ;  /* 0x0000000100077802 */ /* 0x000fc60000000f00 */
[----:B------:R-:W-:-:S07]  /*b630*/  IMAD.MOV.U32 R231, RZ, RZ, R8 ;  /* 0x000000ffffe77224 */ /* 0x000fce00078e0008 */
[----:B------:R-:W-:Y:S05]  /*b640*/  WARPSYNC.COLLECTIVE R6, `(.L_x_651) ;  /* 0x0000000006087348 */ /* 0x000fea0003c00000 */
[----:B------:R1:W2:Y:S02]  /*b650*/  SHFL.BFLY P0, R9, R231, R7, R4 ;  /* 0x0c000007e7097389 */ /* 0x0002a40000000004 */
[----:B-12---:R-:W-:Y:S05]  /*b660*/  ENDCOLLECTIVE ;  /* 0x000000000000791b */ /* 0x006fea0003800000 */
.L_x_651:
[----:B------:R-:W-:Y:S01]  /*b670*/  MOV R11, R9 ;  /* 0x00000009000b7202 */ /* 0x000fe20000000f00 */
[----:B------:R-:W-:Y:S06]  /*b680*/  BRA `(.L_x_652) ;  /* 0xfffffff000187947 */ /* 0x000fec000383ffff */
.L_x_653:
        /* <DEDUP_REMOVED lines=15> */
.L_x_14864:


//--------------------- .text._ZN5flash24flash_fwd_splitkv_kernelI23Flash_fwd_kernel_traitsILi128ELi64ELi128ELi4ELb0ELb0EN7cutlass10bfloat16_tE19Flash_kernel_traitsILi128ELi64ELi128ELi4ES3_EELb0ELb0ELb0ELb0ELb1ELb1ELb1ELb0EEEvNS_16Flash_fwd_paramsE --------------------------
	.section	.text._ZN5flash24flash_fwd_splitkv_kernelI23Flash_fwd_kernel_traitsILi128ELi64ELi128ELi4ELb0ELb0EN7cutlass10bfloat16_tE19Flash_kernel_traitsILi128ELi64ELi128ELi4ES3_EELb0ELb0ELb0ELb0ELb1ELb1ELb1ELb0EEEvNS_16Flash_fwd_paramsE,"ax",@progbits
	.align	128
        .global         _ZN5flash24flash_fwd_splitkv_kernelI23Flash_fwd_kernel_traitsILi128ELi64ELi128ELi4ELb0ELb0EN7cutlass10bfloat16_tE19Flash_kernel_traitsILi128ELi64ELi128ELi4ES3_EELb0ELb0ELb0ELb0ELb1ELb1ELb1ELb0EEEvNS_16Flash_fwd_paramsE
        .type           _ZN5flash24flash_fwd_splitkv_kernelI23Flash_fwd_kernel_traitsILi128ELi64ELi128ELi4ELb0ELb0EN7cutlass10bfloat16_tE19Flash_kernel_traitsILi128ELi64ELi128ELi4ES3_EELb0ELb0ELb0ELb0ELb1ELb1ELb1ELb0EEEvNS_16Flash_fwd_paramsE,@function
        .size           _ZN5flash24flash_fwd_splitkv_kernelI23Flash_fwd_kernel_traitsILi128ELi64ELi128ELi4ELb0ELb0EN7cutlass10bfloat16_tE19Flash_kernel_traitsILi128ELi64ELi128ELi4ES3_EELb0ELb0ELb0ELb0ELb1ELb1ELb1ELb0EEEvNS_16Flash_fwd_paramsE,(.L_x_14865 - _ZN5flash24flash_fwd_splitkv_kernelI23Flash_fwd_kernel_traitsILi128ELi64ELi128ELi4ELb0ELb0EN7cutlass10bfloat16_tE19Flash_kernel_traitsILi128ELi64ELi128ELi4ES3_EELb0ELb0ELb0ELb0ELb1ELb1ELb1ELb0EEEvNS_16Flash_fwd_paramsE)
        .other          _ZN5flash24flash_fwd_splitkv_kernelI23Flash_fwd_kernel_traitsILi128ELi64ELi128ELi4ELb0ELb0EN7cutlass10bfloat16_tE19Flash_kernel_traitsILi128ELi64ELi128ELi4ES3_EELb0ELb0ELb0ELb0ELb1ELb1ELb1ELb0EEEvNS_16Flash_fwd_paramsE,@"STO_CUDA_ENTRY STV_DEFAULT"
_ZN5flash24flash_fwd_splitkv_kernelI23Flash_fwd_kernel_traitsILi128ELi64ELi128ELi4ELb0ELb0EN7cutlass10bfloat16_tE19Flash_kernel_traitsILi128ELi64ELi128ELi4ES3_EELb0ELb0ELb0ELb0ELb1ELb1ELb1ELb0EEEvNS_16Flash_fwd_paramsE:
.text._ZN5flash24flash_fwd_splitkv_kernelI23Flash_fwd_kernel_traitsILi128ELi64ELi128ELi4ELb0ELb0EN7cutlass10bfloat16_tE19Flash_kernel_traitsILi128ELi64ELi128ELi4ES3_EELb0ELb0ELb0ELb0ELb1ELb1ELb1ELb0EEEvNS_16Flash_fwd_paramsE:
        /* <DEDUP_REMOVED lines=29> */
[----:B-1----:R-:W-:Y:S05]  /*01d0*/  CALL.REL.NOINC `($_ZN5flash24flash_fwd_splitkv_kernelI23Flash_fwd_kernel_traitsILi128ELi64ELi128ELi4ELb0ELb0EN7cutlass10bfloat16_tE19Flash_kernel_traitsILi128ELi64ELi128ELi4ES3_EELb0ELb0ELb0ELb0ELb1ELb1ELb1ELb0EEEvNS_16Flash_fwd_paramsE$_ZN5flash30compute_attn_1rowblock_splitkvI23Flash_fwd_kernel_traitsILi128ELi64ELi128ELi4ELb0ELb0EN7cutlass10bfloat16_tE19Flash_kernel_traitsILi128ELi64ELi128ELi4ES3_EELb0ELb0ELb0ELb0ELb1ELb1ELb1ELb0ENS_16Flash_fwd_paramsEEEvRKT8_iiiii) ;  /* 0x0000000000087944 */ /* 0x002fea0003c00000 */
[----:B------:R-:W-:Y:S05]  /*01e0*/  BSYNC.RECONVERGENT B2 ;  /* 0x0000000000027941 */ /* 0x000fea0003800200 */
.L_x_654:
[----:B------:R-:W-:Y:S05]  /*01f0*/  EXIT ;  /* 0x000000000000794d */ /* 0x000fea0003800000 */
        .type           $_ZN5flash24flash_fwd_splitkv_kernelI23Flash_fwd_kernel_traitsILi128ELi64ELi128ELi4ELb0ELb0EN7cutlass10bfloat16_tE19Flash_kernel_traitsILi128ELi64ELi128ELi4ES3_EELb0ELb0ELb0ELb0ELb1ELb1ELb1ELb0EEEvNS_16Flash_fwd_paramsE$_ZN5flash30compute_attn_1rowblock_splitkvI23Flash_fwd_kernel_traitsILi128ELi64ELi128ELi4ELb0ELb0EN7cutlass10bfloat16_tE19Flash_kernel_traitsILi128ELi64ELi128ELi4ES3_EELb0ELb0ELb0ELb0ELb1ELb1ELb1ELb0ENS_16Flash_fwd_paramsEEEvRKT8_iiiii,@function
        .size           $_ZN5flash24flash_fwd_splitkv_kernelI23Flash_fwd_kernel_traitsILi128ELi64ELi128ELi4ELb0ELb0EN7cutlass10bfloat16_tE19Flash_kernel_traitsILi128ELi64ELi128ELi4ES3_EELb0ELb0ELb0ELb0ELb1ELb1ELb1ELb0EEEvNS_16Flash_fwd_paramsE$_ZN5flash30compute_attn_1rowblock_splitkvI23Flash_fwd_kernel_traitsILi128ELi64ELi128ELi4ELb0ELb0EN7cutlass10bfloat16_tE19Flash_kernel_traitsILi128ELi64ELi128ELi4ES3_EELb0ELb0ELb0ELb0ELb1ELb1ELb1ELb0ENS_16Flash_fwd_paramsEEEvRKT8_iiiii,(.L_x_14865 - $_ZN5flash24flash_fwd_splitkv_kernelI23Flash_fwd_kernel_traitsILi128ELi64ELi128ELi4ELb0ELb0EN7cutlass10bfloat16_tE19Flash_kernel_traitsILi128ELi64ELi128ELi4ES3_EELb0ELb0ELb0ELb0ELb1ELb1ELb1ELb0EEEvNS_16Flash_fwd_paramsE$_ZN5flash30compute_attn_1rowblock_splitkvI23Flash_fwd_kernel_traitsILi128ELi64ELi128ELi4ELb0ELb0EN7cutlass10bfloat16_tE19Flash_kernel_traitsILi128ELi64ELi128ELi4ES3_EELb0ELb0ELb0ELb0ELb1ELb1ELb1ELb0ENS_16Flash_fwd_paramsEEEvRKT8_iiiii)
$_ZN5flash24flash_fwd_splitkv_kernelI23Flash_fwd_kernel_traitsILi128ELi64ELi128ELi4ELb0ELb0EN7cutlass10bfloat16_tE19Flash_kernel_traitsILi128ELi64ELi128ELi4ES3_EELb0ELb0ELb0ELb0ELb1ELb1ELb1ELb0EEEvNS_16Flash_fwd_paramsE$_ZN5flash30compute_attn_1rowblock_splitkvI23Flash_fwd_kernel_traitsILi128ELi64ELi128ELi4ELb0ELb0EN7cutlass10bfloat16_tE19Flash_kernel_traitsILi128ELi64ELi128ELi4ES3_EELb0ELb0ELb0ELb0ELb1ELb1ELb1ELb0ENS_16Flash_fwd_paramsEEEvRKT8_iiiii:
[----:B------:R-:W1:Y:S02]  /*0200*/  LDCU.64 UR4, c[0x0][0x358] ;  /* 0x00006b00ff0477ac */ /* 0x000e640008000a00 */
[----:B-1----:R-:W2:Y:S04]  /*0210*/  LD.E.64 R20, desc[UR4][R2.64+0xe0] ;  /* 0x0000e00402147980 */ /* 0x002ea8000c101b00 */
[----:B------:R-:W3:Y:S04]  /*0220*/  LD.E.64 R6, desc[UR4][R2.64+0xe8] ;  /* 0x0000e80402067980 */ /* 0x000ee8000c101b00 */
[----:B------:R-:W4:Y:S04]  /*0230*/  LD.E.64 R14, desc[UR4][R2.64+0xf0] ;  /* 0x0000f004020e7980 */ /* 0x000f28000c101b00 */
[----:B------:R-:W4:Y:S01]  /*0240*/  LD.E.64 R12, desc[UR4][R2.64+0xf8] ;  /* 0x0000f804020c7980 */ /* 0x000f22000c101b00 */
[----:B------:R-:W-:Y:S01]  /*0250*/  IMAD.MOV.U32 R9, RZ, RZ, -0x1 ;  /* 0xffffffffff097424 */ /* 0x000fe200078e00ff */
[----:B--2---:R-:W-:-:S02]  /*0260*/  ISETP.NE.U32.AND P4, PT, R20, RZ, PT ;  /* 0x000000ff1400720c */ /* 0x004fc40003f85070 */
[----:B---3--:R-:W-:Y:S02]  /*0270*/  ISETP.NE.U32.AND P3, PT, R6, RZ, PT ;  /* 0x000000ff0600720c */ /* 0x008fe40003f65070 */
[----:B------:R-:W-:Y:S02]  /*0280*/  ISETP.NE.AND.EX P4, PT, R21, RZ, PT, P4 ;  /* 0x000000ff1500720c */ /* 0x000fe40003f85340 */
[----:B------:R-:W-:Y:S02]  /*0290*/  ISETP.NE.AND.EX P3, PT, R7, RZ, PT, P3 ;  /* 0x000000ff0700720c */ /* 0x000fe40003f65330 */
[----:B------:R-:W-:-:S04]  /*02a0*/  ISETP.NE.U32.AND P2, PT, R20, RZ, PT ;  /* 0x000000ff1400720c */ /* 0x000fc80003f45070 */
[----:B------:R-:W-:Y:S01]  /*02b0*/  ISETP.NE.AND.EX P2, PT, R21, RZ, PT, P2 ;  /* 0x000000ff1500720c */ /* 0x000fe20003f45320 */
[----:B------:R-:W-:-:S04]  /*02c0*/  IMAD.WIDE.U32 R20, R231, 0x4, R20 ;  /* 0x00000004e7147825 */ /* 0x000fc800078e0014 */
[----:B------:R1:W5:Y:S04]  /*02d0*/  @!P4 LD.E R217, desc[UR4][R2.64+0xb4] ;  /* 0x0000b40402d9c980 */ /* 0x000368000c101900 */
[----:B------:R1:W5:Y:S04]  /*02e0*/  @P4 LD.E R0, desc[UR4][R20.64+0x4] ;  /* 0x0000040414004980 */ /* 0x000368000c101900 */
[----:B------:R1:W5:Y:S01]  /*02f0*/  @!P3 LD.E R135, desc[UR4][R2.64+0xb8] ;  /* 0x0000b8040287b980 */ /* 0x000362000c101900 */
[----:B----4-:R-:W-:Y:S01]  /*0300*/  ISETP.NE.U32.AND P1, PT, R14, RZ, PT ;  /* 0x000000ff0e00720c */ /* 0x010fe20003f25070 */
[----:B------:R-:W-:-:S02]  /*0310*/  IMAD.SHL.U32 R5, R231, 0x4, RZ ;  /* 0x00000004e7057824 */ /* 0x000fc400078e00ff */
[----:B------:R1:W5:Y:S01]  /*0320*/  @P2 LD.E R9, desc[UR4][R20.64] ;  /* 0x0000000414092980 */ /* 0x000362000c101900 */
[----:B------:R-:W-:Y:S02]  /*0330*/  ISETP.NE.AND.EX P1, PT, R15, RZ, PT, P1 ;  /* 0x000000ff0f00720c */ /* 0x000fe40003f25310 */
[----:B------:R-:W-:Y:S01]  /*0340*/  ISETP.NE.U32.AND P2, PT, R6, RZ, PT ;  /* 0x000000ff0600720c */ /* 0x000fe20003f45070 */
[----:B------:R-:W2:Y:S01]  /*0350*/  S2R R209, SR_TID.X ;  /* 0x0000000000d17919 */ /* 0x000ea20000002100 */
[----:B------:R-:W-:Y:S02]  /*0360*/  SHF.R.U32.HI R4, RZ, 0x1e, R231 ;  /* 0x0000001eff047819 */ /* 0x000fe400000116e7 */
[----:B------:R-:W-:-:S07]  /*0370*/  ISETP.NE.AND.EX P2, PT, R7, RZ, PT, P2 ;  /* 0x000000ff0700720c */ /* 0x000fce0003f45320 */
[----:B------:R-:W-:Y:S01]  /*0380*/  @P1 IADD3 R18, P0, PT, R14, R5, RZ ;  /* 0x000000050e121210 */ /* 0x000fe20007f1e0ff */
[----:B------:R-:W-:-:S04]  /*0390*/  IMAD.MOV.U32 R14, RZ, RZ, RZ ;  /* 0x000000ffff0e7224 */ /* 0x000fc800078e00ff */
        /* <DEDUP_REMOVED lines=13> */
.L_x_656:
[----:B------:R-:W-:Y:S05]  /*0470*/  BSYNC.RECONVERGENT B0 ;  /* 0x0000000000007941 */ /* 0x000fea0003800200 */
.L_x_655:
[----:B------:R-:W-:Y:S04]  /*0480*/  BSSY.RECONVERGENT B0, `(.L_x_657) ;  /* 0x0000007000007945 */ /* 0x000fe80003800200 */
[----:B------:R-:W-:Y:S05]  /*0490*/  @!P3 BRA `(.L_x_658) ;  /* 0x000000000014b947 */ /* 0x000fea0003800000 */
[----:B------:R-:W4:Y:S02]  /*04a0*/  LD.E.U8 R6, desc[UR4][R2.64+0x1b2] ;  /* 0x0001b20402067980 */ /* 0x000f24000c101100 */
[----:B----4-:R-:W-:-:S13]  /*04b0*/  ISETP.NE.AND P1, PT, R6, RZ, PT ;  /* 0x000000ff0600720c */ /* 0x010fda0003f25270 */
[----:B------:R-:W4:Y:S02]  /*04c0*/  @P1 LD.E R6, desc[UR4][R16.64+0x4] ;  /* 0x0000040410061980 */ /* 0x000f24000c101900 */
[----:B----45:R-:W-:-:S06]  /*04d0*/  @P1 IADD3 R135, PT, PT, R6, -R15, RZ ;  /* 0x8000000f06871210 */ /* 0x030fcc0007ffe0ff */
[----:B------:R4:W5:Y:S02]  /*04e0*/  @!P1 LD.E R135, desc[UR4][R16.64] ;  /* 0x0000000410879980 */ /* 0x000964000c101900 */
.L_x_658:
[----:B------:R-:W-:Y:S05]  /*04f0*/  BSYNC.RECONVERGENT B0 ;  /* 0x0000000000007941 */ /* 0x000fea0003800200 */
.L_x_657:
        /* <DEDUP_REMOVED lines=8> */
.L_x_660:
[----:B------:R-:W5:Y:S01]  /*0580*/  LD.E.64 R6, desc[UR4][R2.64+0x108] ;  /* 0x0001080402067980 */ /* 0x000f62000c101b00 */
[----:B------:R-:W-:Y:S01]  /*0590*/  BSSY.RECONVERGENT B0, `(.L_x_662) ;  /* 0x0000006000007945 */ /* 0x000fe20003800200 */
[----:B------:R-:W-:Y:S01]  /*05a0*/  IMAD.MOV.U32 R0, RZ, RZ, RZ ;  /* 0x000000ffff007224 */ /* 0x000fe200078e00ff */
[----:B-----5:R-:W-:-:S04]  /*05b0*/  ISETP.NE.U32.AND P0, PT, R6, RZ, PT ;  /* 0x000000ff0600720c */ /* 0x020fc80003f05070 */
[----:B------:R-:W-:-:S13]  /*05c0*/  ISETP.NE.AND.EX P0, PT, R7, RZ, PT, P0 ;  /* 0x000000ff0700720c */ /* 0x000fda0003f05300 */
[----:B------:R-:W-:Y:S05]  /*05d0*/  @!P0 BRA `(.L_x_663) ;  /* 0x0000000000048947 */ /* 0x000fea0003800000 */
[----:B------:R1:W5:Y:S02]  /*05e0*/  LD.E R0, desc[UR4][R2.64+0xbc] ;  /* 0x0000bc0402007980 */ /* 0x000364000c101900 */
.L_x_663:
[----:B------:R-:W-:Y:S05]  /*05f0*/  BSYNC.RECONVERGENT B0 ;  /* 0x0000000000007941 */ /* 0x000fea0003800200 */
.L_x_662:
[----:B-----5:R-:W-:Y:S02]  /*0600*/  IADD3 R135, PT, PT, R0, R135, -R14 ;  /* 0x0000008700877210 */ /* 0x020fe40007ffe80e */
.L_x_661:
[----:B------:R-:W-:Y:S05]  /*0610*/  BSYNC.RECONVERGENT B1 ;  /* 0x0000000000017941 */ /* 0x000fea0003800200 */
.L_x_659:
[----:B------:R-:W-:Y:S01]  /*0620*/  IMAD.SHL.U32 R34, R227, 0x40, RZ ;  /* 0x00000040e3227824 */ /* 0x000fe200078e00ff */
[----:B------:R-:W-:Y:S01]  /*0630*/  MOV R6, R226 ;  /* 0x000000e200067202 */ /* 0x000fe20000000f00 */
[----:B------:R-:W-:-:S03]  /*0640*/  IMAD.MOV.U32 R7, RZ, RZ, 0x0 ;  /* 0x00000000ff077424 */ /* 0x000fc600078e00ff */
[----:B------:R-:W-:-:S13]  /*0650*/  ISETP.GT.AND P0, PT, R217, R34, PT ;  /* 0x00000022d900720c */ /* 0x000fda0003f04270 */
[----:B-1234-:R-:W-:Y:S05]  /*0660*/  @!P0 RET.REL.NODEC R6 `(_ZN5flash24flash_fwd_splitkv_kernelI23Flash_fwd_kernel_traitsILi128ELi64ELi128ELi4ELb0ELb0EN7cutlass10bfloat16_tE19Flash_kernel_traitsILi128ELi64ELi128ELi4ES3_EELb0ELb0ELb0ELb0ELb1ELb1ELb1ELb0EEEvNS_16Flash_fwd_paramsE) ;  /* 0xfffffff806648950 */ /* 0x01efea0003c3ffff */
[----:B------:R-:W2:Y:S01]  /*0670*/  LD.E R0, desc[UR4][R2.64+0xb8] ;  /* 0x0000b80402007980 */ /* 0x000ea2000c101900 */
[----:B------:R-:W-:-:S04]  /*0680*/  IABS R8, R10 ;  /* 0x0000000a00087213 */ /* 0x000fc80000000000 */
[----:B------:R-:W1:Y:S08]  /*0690*/  I2F.RP R6, R8 ;  /* 0x0000000800067306 */ /* 0x000e700000209400 */
        /* <DEDUP_REMOVED lines=9> */
[----:B------:R-:W-:Y:S02]  /*0730*/  LEA.HI R11, R11, R0, RZ, 0x7 ;  /* 0x000000000b0b7211 */ /* 0x000fe400078f38ff */
[-C--:B------:R-:W-:Y:S02]  /*0740*/  IABS R0, R10.reuse ;  /* 0x0000000a00007213 */ /* 0x080fe40000000000 */
[----:B------:R-:W-:-:S03]  /*0750*/  LEA.HI.SX32 R11, R11, R10, 0x19 ;  /* 0x0000000a0b0b7211 */ /* 0x000fc600078fcaff */
[----:B------:R-:W-:Y:S02]  /*0760*/  IMAD.MOV R0, RZ, RZ, -R0 ;  /* 0x000000ffff007224 */ /* 0x000fe400078e0a00 */
[----:B------:R-:W-:-:S05]  /*0770*/  VIADD R11, R11, 0xffffffff ;  /* 0xffffffff0b0b7836 */ /* 0x000fca0000000000 */
[----:B------:R-:W-:Y:S02]  /*0780*/  IABS R6, R11 ;  /* 0x0000000b00067213 */ /* 0x000fe40000000000 */
[----:B------:R-:W-:-:S03]  /*0790*/  LOP3.LUT R11, R11, R10, RZ, 0x3c, !PT ;  /* 0x0000000a0b0b7212 */ /* 0x000fc600078e3cff */
[----:B------:R-:W-:Y:S01]  /*07a0*/  IMAD.HI.U32 R7, R7, R6, RZ ;  /* 0x0000000607077227 */ /* 0x000fe200078e00ff */
[----:B------:R-:W-:-:S03]  /*07b0*/  ISETP.GE.AND P0, PT, R11, RZ, PT ;  /* 0x000000ff0b00720c */ /* 0x000fc60003f06270 */
[----:B------:R-:W-:Y:S02]  /*07c0*/  IMAD R13, R7, R0, R6 ;  /* 0x00000000070d7224 */ /* 0x000fe400078e0206 */
[----:B------:R-:W-:-:S03]  /*07d0*/  VIADD R11, R135, 0x7f ;  /* 0x0000007f870b7836 */ /* 0x000fc60000000000 */
[----:B------:R-:W-:Y:S02]  /*07e0*/  ISETP.GT.U32.AND P1, PT, R8, R13, PT ;  /* 0x0000000d0800720c */ /* 0x000fe40003f24070 */
[----:B------:R-:W-:-:S04]  /*07f0*/  SHF.R.S32.HI R0, RZ, 0x1f, R11 ;  /* 0x0000001fff007819 */ /* 0x000fc8000001140b */
[----:B------:R-:W-:-:S04]  /*0800*/  LEA.HI R0, R0, R11, RZ, 0x7 ;  /* 0x0000000b00007211 */ /* 0x000fc800078f38ff */
[----:B------:R-:W-:-:S03]  /*0810*/  SHF.R.S32.HI R0, RZ, 0x7, R0 ;  /* 0x00000007ff007819 */ /* 0x000fc60000011400 */
[----:B------:R-:W-:Y:S02]  /*0820*/  @!P1 IMAD.IADD R13, R13, 0x1, -R8 ;  /* 0x000000010d0d9824 */ /* 0x000fe400078e0a08 */
[----:B------:R-:W-:Y:S01]  /*0830*/  @!P1 VIADD R7, R7, 0x1 ;  /* 0x0000000107079836 */ /* 0x000fe20000000000 */
[----:B------:R-:W-:Y:S02]  /*0840*/  ISETP.NE.AND P1, PT, R10, RZ, PT ;  /* 0x000000ff0a00720c */ /* 0x000fe40003f25270 */
[----:B------:R-:W-:-:S13]  /*0850*/  ISETP.GE.U32.AND P2, PT, R13, R8, PT ;  /* 0x000000080d00720c */ /* 0x000fda0003f46070 */
        /* <DEDUP_REMOVED lines=39> */
[----:B------:R-:W-:Y:S01]  /*0ad0*/  LEA R6, P2, R3, R10, 0x2 ;  /* 0x0000000a03067211 */ /* 0x000fe200078410ff */
        /* <DEDUP_REMOVED lines=47> */
[----:B-1----:R-:W-:Y:S05]  /*0dd0*/  @P0 RET.REL.NODEC R226 `(_ZN5flash24flash_fwd_splitkv_kernelI23Flash_fwd_kernel_traitsILi128ELi64ELi128ELi4ELb0ELb0EN7cutlass10bfloat16_tE19Flash_kernel_traitsILi128ELi64ELi128ELi4ES3_EELb0ELb0ELb0ELb0ELb1ELb1ELb1ELb0EEEvNS_16Flash_fwd_paramsE) ;  /* 0xfffffff0e2880950 */ /* 0x002fea0003c3ffff */
[----:B------:R-:W-:Y:S02]  /*0de0*/  MOV R3, 0xff800000 ;  /* 0xff80000000037802 */ /* 0x000fe40000000f00 */
[----:B------:R-:W-:-:S03]  /*0df0*/  MOV R227, 0x0 ;  /* 0x0000000000e37802 */ /* 0x000fc60000000f00 */
[----:B------:R1:W-:Y:S02]  /*0e00*/  ST.E desc[UR4][R6.64+0xe0], R3 ;  /* 0x0000e00306007985 */ /* 0x0003e4000c101904 */
[----:B-1----:R-:W-:Y:S05]  /*0e10*/  RET.REL.NODEC R226 `(_ZN5flash24flash_fwd_splitkv_kernelI23Flash_fwd_kernel_traitsILi128ELi64ELi128ELi4ELb0ELb0EN7cutlass10bfloat16_tE19Flash_kernel_traitsILi128ELi64ELi128ELi4ES3_EELb0ELb0ELb0ELb0ELb1ELb1ELb1ELb0EEEvNS_16Flash_fwd_paramsE) ;  /* 0xfffffff0e2787950 */ /* 0x002fea0003c3ffff */
.L_x_664:
        /* <DEDUP_REMOVED lines=12> */
[----:B-----5:R-:W1:Y:S04]  /*0ee0*/  LD.E R11, desc[UR4][R2.64+0x170] ;  /* 0x00017004020b7980 */ /* 0x020e68000c101900 */
[----:B------:R-:W2:Y:S01]  /*0ef0*/  LD.E.64 R14, desc[UR4][R2.64+0x168] ;  /* 0x00016804020e7980 */ /* 0x000ea2000c101b00 */
[----:B------:R-:W-:Y:S02]  /*0f00*/  IMAD.MOV.U32 R144, RZ, RZ, R2 ;  /* 0x000000ffff907224 */ /* 0x000fe400078e0002 */
[----:B------:R-:W-:-:S05]  /*0f10*/  IMAD.MOV.U32 R145, RZ, RZ, R3 ;  /* 0x000000ffff917224 */ /* 0x000fca00078e0003 */
[----:B------:R-:W3:Y:S01]  /*0f20*/  LD.E R12, desc[UR4][R144.64+0x68] ;  /* 0x00006804900c7980 */ /* 0x000ee2000c101900 */
[----:B------:R-:W-:-:S03]  /*0f30*/  LEA R228, R0, 0xffffff80, 0x7 ;  /* 0xffffff8000e47811 */ /* 0x000fc600078e38ff */
[----:B------:R-:W4:Y:S04]  /*0f40*/  LD.E.64 R20, desc[UR4][R144.64+0x20] ;  /* 0x0000200490147980 */ /* 0x000f28000c101b00 */
[----:B------:R-:W4:Y:S04]  /*0f50*/  LD.E.64 R220, desc[UR4][R144.64+0x38] ;  /* 0x0000380490dc7980 */ /* 0x000f28000c101b00 */
[----:B------:R-:W4:Y:S04]  /*0f60*/  LD.E.64 R18, desc[UR4][R144.64+0x50] ;  /* 0x0000500490127980 */ /* 0x000f28000c101b00 */
[----:B------:R-:W5:Y:S04]  /*0f70*/  LD.E.64 R22, desc[UR4][R144.64+0x58] ;  /* 0x0000580490167980 */ /* 0x000f68000c101b00 */
[----:B------:R-:W5:Y:S01]  /*0f80*/  LD.E.64 R24, desc[UR4][R144.64+0x40] ;  /* 0x0000400490187980 */ /* 0x000f62000c101b00 */
[----:B-1----:R-:W-:-:S04]  /*0f90*/  IABS R6, R11 ;  /* 0x0000000b00067213 */ /* 0x002fc80000000000 */
[----:B------:R-:W1:Y:S08]  /*0fa0*/  I2F.RP R7, R6 ;  /* 0x0000000600077306 */ /* 0x000e700000209400 */
[----:B-1----:R-:W1:Y:S02]  /*0fb0*/  MUFU.RCP R16, R7 ;  /* 0x0000000700107308 */ /* 0x002e640000001000 */
[----:B-1----:R-:W-:-:S06]  /*0fc0*/  IADD3 R16, PT, PT, R16, 0xffffffe, RZ ;  /* 0x0ffffffe10107810 */ /* 0x002fcc0007ffe0ff */
[----:B------:R-:W1:Y:S01]  /*0fd0*/  F2I.FTZ.U32.TRUNC.NTZ R17, R16 ;  /* 0x0000001000117305 */ /* 0x000e62000021f000 */
[----:B------:R-:W-:Y:S01]  /*0fe0*/  IABS R4, R11 ;  /* 0x0000000b00047213 */ /* 0x000fe20000000000 */
[----:B-1----:R-:W-:Y:S01]  /*0ff0*/  IMAD.MOV R5, RZ, RZ, -R17 ;  /* 0x000000ffff057224 */ /* 0x002fe200078e0a11 */
[----:B------:R-:W-:-:S03]  /*1000*/  MOV R16, RZ ;  /* 0x000000ff00107202 */ /* 0x000fc60000000f00 */
[----:B------:R-:W-:Y:S01]  /*1010*/  IMAD R8, R5, R6, RZ ;  /* 0x0000000605087224 */ /* 0x000fe200078e02ff */
[----:B------:R-:W-:-:S03]  /*1020*/  IABS R5, R228 ;  /* 0x000000e400057213 */ /* 0x000fc60000000000 */
[----:B------:R-:W-:Y:S02]  /*1030*/  IMAD.HI.U32 R8, R17, R8, R16 ;  /* 0x0000000811087227 */ /* 0x000fe400078e0010 */
[----:B------:R-:W4:Y:S02]  /*1040*/  LD.E.64 R16, desc[UR4][R144.64+0x28] ;  /* 0x0000280490107980 */ /* 0x000f24000c101b00 */
[----:B------:R-:W-:Y:S02]  /*1050*/  IMAD.MOV R4, RZ, RZ, -R4 ;  /* 0x000000ffff047224 */ /* 0x000fe400078e0a04 */
[----:B------:R-:W-:-:S04]  /*1060*/  IMAD.HI.U32 R10, R8, R5, RZ ;  /* 0x00000005080a7227 */ /* 0x000fc800078e00ff */
[----:B------:R-:W-:-:S05]  /*1070*/  IMAD R5, R10, R4, R5 ;  /* 0x000000040a057224 */ /* 0x000fca00078e0205 */
[----:B------:R-:W-:Y:S02]  /*1080*/  ISETP.GT.U32.AND P2, PT, R6, R5, PT ;  /* 0x000000050600720c */ /* 0x000fe40003f44070 */
[----:B------:R-:W-:-:S11]  /*1090*/  LOP3.LUT R4, R228, R11, RZ, 0x3c, !PT ;  /* 0x0000000be4047212 */ /* 0x000fd600078e3cff */
[----:B------:R-:W-:-:S04]  /*10a0*/  @!P2 IADD3 R5, PT, PT, R5, -R6, RZ ;  /* 0x800000060505a210 */ /* 0x000fc80007ffe0ff */
[----:B------:R-:W-:Y:S01]  /*10b0*/  ISETP.GE.U32.AND P0, PT, R5, R6, PT ;  /* 0x000000060500720c */ /* 0x000fe20003f06070 */
[----:B------:R-:W-:Y:S01]  /*10c0*/  @!P2 VIADD R10, R10, 0x1 ;  /* 0x000000010a0aa836 */ /* 0x000fe20000000000 */
[----:B------:R-:W-:Y:S02]  /*10d0*/  ISETP.GE.AND P1, PT, R4, RZ, PT ;  /* 0x000000ff0400720c */ /* 0x000fe40003f26270 */
[----:B------:R-:W-:Y:S01]  /*10e0*/  ISETP.NE.AND P2, PT, R11, RZ, PT ;  /* 0x000000ff0b00720c */ /* 0x000fe20003f45270 */
[-C--:B--2---:R-:W-:Y:S02]  /*10f0*/  IMAD R4, R15, R231.reuse, RZ ;  /* 0x000000e70f047224 */ /* 0x084fe400078e02ff */
[----:B------:R-:W-:-:S04]  /*1100*/  IMAD.WIDE.U32 R14, R14, R231, RZ ;  /* 0x000000e70e0e7225 */ /* 0x000fc800078e00ff */
[----:B------:R-:W-:Y:S02]  /*1110*/  IMAD.IADD R235, R15, 0x1, R4 ;  /* 0x000000010feb7824 */ /* 0x000fe400078e0204 */
[----:B------:R-:W-:Y:S02]  /*1120*/  @P0 IADD3 R10, PT, PT, R10, 0x1, RZ ;  /* 0x000000010a0a0810 */ /* 0x000fe40007ffe0ff */
[----:B------:R-:W-:Y:S02]  /*1130*/  LEA R234, P0, R14, R236, 0x2 ;  /* 0x000000ec0eea7211 */ /* 0x000fe400078010ff */
[----:B------:R-:W-:Y:S02]  /*1140*/  @!P1 IADD3 R10, PT, PT, -R10, RZ, RZ ;  /* 0x000000ff0a0a9210 */ /* 0x000fe40007ffe1ff */
[----:B------:R-:W-:Y:S02]  /*1150*/  LEA.HI.X R235, R14, R237, R235, 0x2, P0 ;  /* 0x000000ed0eeb7211 */ /* 0x000fe400000f14eb */
[----:B------:R-:W-:-:S05]  /*1160*/  @!P2 LOP3.LUT R10, RZ, R11, RZ, 0x33, !PT ;  /* 0x0000000bff0aa212 */ /* 0x000fca00078e33ff */
[----:B------:R-:W-:-:S06]  /*1170*/  IMAD.WIDE R4, R10, 0x4, R234 ;  /* 0x000000040a047825 */ /* 0x000fcc00078e02ea */
[----:B------:R1:W2:Y:S01]  /*1180*/  LD.E R4, desc[UR4][R4.64] ;  /* 0x0000000404047980 */ /* 0x0002a2000c101900 */
[----:B---3--:R-:W-:-:S04]  /*1190*/  IABS R8, R12 ;  /* 0x0000000c00087213 */ /* 0x008fc80000000000 */
[----:B------:R-:W3:Y:S08]  /*11a0*/  I2F.RP R15, R8 ;  /* 0x00000008000f7306 */ /* 0x000ef00000209400 */
[----:B---3--:R-:W3:Y:S02]  /*11b0*/  MUFU.RCP R13, R15 ;  /* 0x0000000f000d7308 */ /* 0x008ee40000001000 */
[----:B---3--:R-:W-:-:S06]  /*11c0*/  VIADD R13, R13, 0xffffffe ;  /* 0x0ffffffe0d0d7836 */ /* 0x008fcc0000000000 */
[----:B------:R-:W1:Y:S01]  /*11d0*/  F2I.FTZ.U32.TRUNC.NTZ R27, R13 ;  /* 0x0000000d001b7305 */ /* 0x000e62000021f000 */
[----:B------:R-:W-:Y:S01]  /*11e0*/  IMAD.MOV.U32 R26, RZ, RZ, RZ ;  /* 0x000000ffff1a7224 */ /* 0x000fe200078e00ff */
[----:B------:R-:W-:Y:S02]  /*11f0*/  IABS R7, R229 ;  /* 0x000000e500077213 */ /* 0x000fe40000000000 */
[----:B------:R-:W-:Y:S02]  /*1200*/  IABS R6, R12 ;  /* 0x0000000c00067213 */ /* 0x000fe40000000000 */
[----:B-1----:R-:W-:-:S05]  /*1210*/  IADD3 R5, PT, PT, RZ, -R27, RZ ;  /* 0x8000001bff057210 */ /* 0x002fca0007ffe0ff */
        /* <DEDUP_REMOVED lines=17> */
[----:B----4-:R-:W-:-:S04]  /*1330*/  IMAD R5, R221, R11, RZ ;  /* 0x0000000bdd057224 */ /* 0x010fc800078e02ff */
[----:B------:R-:W-:Y:S01]  /*1340*/  @!P0 IMAD.MOV R15, RZ, RZ, -R15 ;  /* 0x000000ffff0f8224 */ /* 0x000fe200078e0a0f */
[----:B------:R-:W-:Y:S01]  /*1350*/  @!P1 LOP3.LUT R15, RZ, R12, RZ, 0x33, !PT ;  /* 0x0000000cff0f9212 */ /* 0x000fe200078e33ff */
[----:B------:R-:W-:Y:S01]  /*1360*/  IMAD R5, R220, R13, R5 ;  /* 0x0000000ddc057224 */ /* 0x000fe200078e0205 */
[----:B--2---:R-:W-:Y:S01]  /*1370*/  SHF.R.S32.HI R7, RZ, 0x1f, R4 ;  /* 0x0000001fff077819 */ /* 0x004fe20000011404 */
[----:B------:R-:W-:-:S04]  /*1380*/  IMAD R6, R21, R4, RZ ;  /* 0x0000000415067224 */ /* 0x000fc800078e02ff */
[C---:B------:R-:W-:Y:S02]  /*1390*/  IMAD R6, R20.reuse, R7, R6 ;  /* 0x0000000714067224 */ /* 0x040fe400078e0206 */
[----:B------:R-:W-:-:S04]  /*13a0*/  IMAD.WIDE.U32 R20, R20, R4, RZ ;  /* 0x0000000414147225 */ /* 0x000fc800078e00ff */
[----:B------:R-:W-:Y:S02]  /*13b0*/  IMAD.IADD R21, R21, 0x1, R6 ;  /* 0x0000000115157824 */ /* 0x000fe400078e0206 */
[----:B------:R-:W-:Y:S01]  /*13c0*/  IMAD.WIDE.U32 R20, R11, R220, R20 ;  /* 0x000000dc0b147225 */ /* 0x000fe200078e0014 */
[----:B------:R-:W-:-:S04]  /*13d0*/  SHF.R.S32.HI R6, RZ, 0x1f, R15 ;  /* 0x0000001fff067819 */ /* 0x000fc8000001140f */
[----:B------:R-:W-:Y:S01]  /*13e0*/  IADD3 R21, PT, PT, R21, R5, RZ ;  /* 0x0000000515157210 */ /* 0x000fe20007ffe0ff */
[----:B------:R-:W-:-:S04]  /*13f0*/  IMAD R5, R19, R15, RZ ;  /* 0x0000000f13057224 */ /* 0x000fc800078e02ff */
[----:B------:R-:W-:Y:S02]  /*1400*/  IMAD R6, R18, R6, R5 ;  /* 0x0000000612067224 */ /* 0x000fe400078e0205 */
[----:B------:R-:W-:Y:S02]  /*1410*/  IMAD R5, R17, R4, RZ ;  /* 0x0000000411057224 */ /* 0x000fe400078e02ff */
[----:B------:R-:W-:-:S04]  /*1420*/  IMAD.WIDE.U32 R18, R15, R18, R20 ;  /* 0x000000120f127225 */ /* 0x000fc800078e0014 */
[----:B------:R-:W-:-:S04]  /*1430*/  IMAD.WIDE.U32 R14, R16, R4, RZ ;  /* 0x00000004100e7225 */ /* 0x000fc800078e00ff */
[----:B------:R-:W-:Y:S01]  /*1440*/  IMAD R5, R16, R7, R5 ;  /* 0x0000000710057224 */ /* 0x000fe200078e0205 */
[----:B------:R-:W-:Y:S01]  /*1450*/  MOV R8, R14 ;  /* 0x0000000e00087202 */ /* 0x000fe20000000f00 */
[----:B------:R-:W-:-:S03]  /*1460*/  IMAD.IADD R4, R19, 0x1, R6 ;  /* 0x0000000113047824 */ /* 0x000fc600078e0206 */
[----:B------:R-:W-:Y:S01]  /*1470*/  IADD3 R7, PT, PT, R15, R5, RZ ;  /* 0x000000050f077210 */ /* 0x000fe20007ffe0ff */
[----:B------:R-:W-:Y:S05]  /*1480*/  BRA `(.L_x_667) ;  /* 0x0000000400487947 */ /* 0x000fea0003800000 */
.L_x_666:
        /* <DEDUP_REMOVED lines=11> */
[----:B-1----:R-:W-:Y:S02]  /*1540*/  IABS R6, R229 ;  /* 0x000000e500067213 */ /* 0x002fe40000000000 */
[----:B------:R-:W-:Y:S02]  /*1550*/  LEA R228, R0, 0xffffff80, 0x7 ;  /* 0xffffff8000e47811 */ /* 0x000fe400078e38ff */
[----:B------:R-:W-:Y:S02]  /*1560*/  CS2R R234, SRZ ;  /* 0x0000000000ea7805 */ /* 0x000fe4000001ff00 */
[----:B--2---:R-:W-:-:S04]  /*1570*/  IABS R5, R12 ;  /* 0x0000000c00057213 */ /* 0x004fc80000000000 */
        /* <DEDUP_REMOVED lines=11> */
[----:B------:R-:W-:-:S04]  /*1630*/  @!P2 SHF.R.S32.HI R4, RZ, 0x1f, R14 ;  /* 0x0000001fff04a819 */ /* 0x000fc8000001140e */
[----:B------:R-:W-:Y:S01]  /*1640*/  ISETP.GT.U32.AND P1, PT, R5, R6, PT ;  /* 0x000000060500720c */ /* 0x000fe20003f24070 */
[-C--:B---3--:R-:W-:Y:S02]  /*1650*/  @!P2 IMAD R7, R221, R14.reuse, RZ ;  /* 0x0000000edd07a224 */ /* 0x088fe400078e02ff */
[----:B------:R-:W-:-:S04]  /*1660*/  @!P2 IMAD.WIDE.U32 R26, R220, R14, RZ ;  /* 0x0000000edc1aa225 */ /* 0x000fc800078e00ff */
[----:B------:R-:W-:Y:S02]  /*1670*/  @!P2 IMAD R4, R4, R220, R7 ;  /* 0x000000dc0404a224 */ /* 0x000fe400078e0207 */
[----:B----45:R-:W-:-:S03]  /*1680*/  @!P2 IMAD R7, R21, R11, RZ ;  /* 0x0000000b1507a224 */ /* 0x030fc600078e02ff */
[----:B------:R-:W-:Y:S02]  /*1690*/  @!P2 IADD3 R27, PT, PT, R27, R4, RZ ;  /* 0x000000041b1ba210 */ /* 0x000fe40007ffe0ff */
[-C--:B------:R-:W-:Y:S02]  /*16a0*/  @!P1 IADD3 R6, PT, PT, R6, -R5.reuse, RZ ;  /* 0x8000000506069210 */ /* 0x080fe40007ffe0ff */
[----:B------:R-:W-:Y:S01]  /*16b0*/  @!P2 SHF.R.S32.HI R4, RZ, 0x1f, R11 ;  /* 0x0000001fff04a819 */ /* 0x000fe2000001140b */
[----:B------:R-:W-:Y:S01]  /*16c0*/  @P2 IMAD.IADD R8, R14, 0x1, R15 ;  /* 0x000000010e082824 */ /* 0x000fe200078e020f */
[----:B------:R-:W-:Y:S01]  /*16d0*/  ISETP.GE.U32.AND P4, PT, R6, R5, PT ;  /* 0x000000050600720c */ /* 0x000fe20003f86070 */
[----:B------:R-:W-:Y:S01]  /*16e0*/  @!P2 IMAD.WIDE.U32 R26, R20, R11, R26 ;  /* 0x0000000b141aa225 */ /* 0x000fe200078e001a */
[----:B------:R-:W-:-:S03]  /*16f0*/  LOP3.LUT R5, R229, R12, RZ, 0x3c, !PT ;  /* 0x0000000ce5057212 */ /* 0x000fc600078e3cff */
[----:B------:R-:W-:Y:S02]  /*1700*/  @!P2 IMAD R7, R20, R4, R7 ;  /* 0x000000041407a224 */ /* 0x000fe400078e0207 */
[-C--:B------:R-:W-:Y:S02]  /*1710*/  @P2 IMAD R4, R221, R8.reuse, RZ ;  /* 0x00000008dd042224 */ /* 0x080fe400078e02ff */
[----:B------:R-:W-:Y:S01]  /*1720*/  @P2 IMAD.WIDE.U32 R20, R220, R8, RZ ;  /* 0x00000008dc142225 */ /* 0x000fe200078e00ff */
[----:B------:R-:W-:Y:S02]  /*1730*/  ISETP.GE.AND P0, PT, R5, RZ, PT ;  /* 0x000000ff0500720c */ /* 0x000fe40003f06270 */
[----:B------:R-:W-:Y:S01]  /*1740*/  ISETP.NE.AND P3, PT, R12, RZ, PT ;  /* 0x000000ff0c00720c */ /* 0x000fe20003f65270 */
[----:B------:R-:W-:Y:S01]  /*1750*/  @!P2 IMAD.MOV.U32 R8, RZ, RZ, R26 ;  /* 0x000000ffff08a224 */ /* 0x000fe200078e001a */
[----:B------:R-:W-:Y:S01]  /*1760*/  @!P2 IADD3 R7, PT, PT, R27, R7, RZ ;  /* 0x000000071b07a210 */ /* 0x000fe20007ffe0ff */
[----:B------:R-:W-:Y:S01]  /*1770*/  @!P1 VIADD R10, R10, 0x1 ;  /* 0x000000010a0a9836 */ /* 0x000fe20000000000 */
[----:B------:R-:W-:-:S02]  /*1780*/  @P2 IADD3 R7, PT, PT, R21, R4, RZ ;  /* 0x0000000415072210 */ /* 0x000fc40007ffe0ff */
[----:B------:R-:W-:Y:S01]  /*1790*/  @P2 MOV R8, R20 ;  /* 0x0000001400082202 */ /* 0x000fe20000000f00 */
[----:B------:R-:W-:Y:S01]  /*17a0*/  @!P2 IMAD R4, R25, R14, RZ ;  /* 0x0000000e1904a224 */ /* 0x000fe200078e02ff */
[----:B------:R-:W-:Y:S01]  /*17b0*/  @!P2 SHF.R.S32.HI R5, RZ, 0x1f, R14 ;  /* 0x0000001fff05a819 */ /* 0x000fe2000001140e */
[----:B------:R-:W-:Y:S01]  /*17c0*/  IMAD R6, R221, R228, RZ ;  /* 0x000000e4dd067224 */ /* 0x000fe200078e02ff */
[----:B------:R-:W-:Y:S01]  /*17d0*/  SHF.R.S32.HI R13, RZ, 0x1f, R228 ;  /* 0x0000001fff0d7819 */ /* 0x000fe200000114e4 */
[----:B------:R-:W-:Y:S01]  /*17e0*/  @P4 VIADD R10, R10, 0x1 ;  /* 0x000000010a0a4836 */ /* 0x000fe20000000000 */
[----:B------:R-:W-:Y:S02]  /*17f0*/  MOV R20, R8 ;  /* 0x0000000800147202 */ /* 0x000fe40000000f00 */
[----:B------:R-:W-:Y:S01]  /*1800*/  MOV R21, R7 ;  /* 0x0000000700157202 */ /* 0x000fe20000000f00 */
[----:B------:R-:W-:Y:S02]  /*1810*/  @!P2 IMAD R4, R5, R24, R4 ;  /* 0x000000180504a224 */ /* 0x000fe400078e0204 */
[----:B------:R-:W-:Y:S01]  /*1820*/  @!P2 IMAD.WIDE.U32 R26, R24, R14, RZ ;  /* 0x0000000e181aa225 */ /* 0x000fe200078e00ff */
[----:B------:R-:W-:-:S03]  /*1830*/  @!P0 IADD3 R10, PT, PT, -R10, RZ, RZ ;  /* 0x000000ff0a0a8210 */ /* 0x000fc60007ffe1ff */
[----:B------:R-:W-:Y:S02]  /*1840*/  IMAD R6, R13, R220, R6 ;  /* 0x000000dc0d067224 */ /* 0x000fe400078e0206 */
[----:B------:R-:W-:Y:S01]  /*1850*/  IMAD.WIDE.U32 R20, R220, R228, R20 ;  /* 0x000000e4dc147225 */ /* 0x000fe200078e0014 */
[----:B------:R-:W-:Y:S02]  /*1860*/  @!P3 LOP3.LUT R10, RZ, R12, RZ, 0x33, !PT ;  /* 0x0000000cff0ab212 */ /* 0x000fe400078e33ff */
[----:B------:R-:W-:Y:S01]  /*1870*/  @!P2 IADD3 R27, PT, PT, R27, R4, RZ ;  /* 0x000000041b1ba210 */ /* 0x000fe20007ffe0ff */
[----:B------:R-:W-:Y:S01]  /*1880*/  @!P2 IMAD R4, R19, R11, RZ ;  /* 0x0000000b1304a224 */ /* 0x000fe200078e02ff */
[----:B------:R-:W-:Y:S02]  /*1890*/  @!P2 SHF.R.S32.HI R5, RZ, 0x1f, R11 ;  /* 0x0000001fff05a819 */ /* 0x000fe4000001140b */
[----:B------:R-:W-:Y:S01]  /*18a0*/  IADD3 R21, PT, PT, R21, R6, RZ ;  /* 0x0000000615157210 */ /* 0x000fe20007ffe0ff */
[----:B------:R-:W-:Y:S01]  /*18b0*/  @P2 IMAD.IADD R14, R14, 0x1, R15 ;  /* 0x000000010e0e2824 */ /* 0x000fe200078e020f */
[----:B------:R-:W-:Y:S01]  /*18c0*/  SHF.R.S32.HI R6, RZ, 0x1f, R10 ;  /* 0x0000001fff067819 */ /* 0x000fe2000001140a */
[----:B------:R-:W-:-:S02]  /*18d0*/  IMAD R7, R17, R10, RZ ;  /* 0x0000000a11077224 */ /* 0x000fc400078e02ff */
[C---:B------:R-:W-:Y:S02]  /*18e0*/  @!P2 IMAD R4, R18.reuse, R5, R4 ;  /* 0x000000051204a224 */ /* 0x040fe400078e0204 */
[----:B------:R-:W-:-:S04]  /*18f0*/  @!P2 IMAD.WIDE.U32 R18, R18, R11, R26 ;  /* 0x0000000b1212a225 */ /* 0x000fc800078e001a */
[----:B------:R-:W-:-:S04]  /*1900*/  IMAD.WIDE.U32 R10, R16, R10, R20 ;  /* 0x0000000a100a7225 */ /* 0x000fc800078e0014 */
[----:B------:R-:W-:Y:S02]  /*1910*/  IMAD R6, R16, R6, R7 ;  /* 0x0000000610067224 */ /* 0x000fe400078e0207 */
[-C--:B------:R-:W-:Y:S02]  /*1920*/  @P2 IMAD R5, R25, R14.reuse, RZ ;  /* 0x0000000e19052224 */ /* 0x080fe400078e02ff */
[----:B------:R-:W-:Y:S01]  /*1930*/  @P2 IMAD.WIDE.U32 R14, R24, R14, RZ ;  /* 0x0000000e180e2225 */ /* 0x000fe200078e00ff */
[----:B------:R-:W-:Y:S02]  /*1940*/  @!P2 IADD3 R7, PT, PT, R19, R4, RZ ;  /* 0x000000041307a210 */ /* 0x000fe40007ffe0ff */
[----:B------:R-:W-:Y:S01]  /*1950*/  IADD3 R4, PT, PT, R11, R6, RZ ;  /* 0x000000060b047210 */ /* 0x000fe20007ffe0ff */
[----:B------:R-:W-:Y:S01]  /*1960*/  @!P2 IMAD.MOV.U32 R8, RZ, RZ, R18 ;  /* 0x000000ffff08a224 */ /* 0x000fe200078e0012 */
[----:B------:R-:W-:Y:S01]  /*1970*/  MOV R18, R10 ;  /* 0x0000000a00127202 */ /* 0x000fe20000000f00 */
[----:B------:R-:W-:Y:S01]  /*1980*/  @P2 IMAD.IADD R7, R15, 0x1, R5 ;  /* 0x000000010f072824 */ /* 0x000fe200078e0205 */
[----:B------:R-:W-:-:S02]  /*1990*/  @P2 MOV R8, R14 ;  /* 0x0000000e00082202 */ /* 0x000fc40000000f00 */
[----:B------:R-:W-:Y:S02]  /*19a0*/  MOV R11, R228 ;  /* 0x000000e4000b7202 */ /* 0x000fe40000000f00 */
.L_x_667:
[----:B------:R-:W-:Y:S05]  /*19b0*/  BSYNC.RECONVERGENT B0 ;  /* 0x0000000000007941 */ /* 0x000fea0003800200 */
.L_x_665:
[----:B------:R-:W-:Y:S01]  /*19c0*/  ISETP.NE.AND P1, PT, R9, -0x1, PT ;  /* 0xffffffff0900780c */ /* 0x000fe20003f25270 */
[----:B------:R-:W2:Y:S04]  /*19d0*/  LD.E.64 R26, desc[UR4][R2.64+0x8] ;  /* 0x00000804021a7980 */ /* 0x000ea8000c101b00 */
[----:B------:R-:W3:Y:S04]  /*19e0*/  LD.E.64 R28, desc[UR4][R2.64+0x30] ;  /* 0x00003004021c7980 */ /* 0x000ee8000c101b00 */
[----:B------:R-:W4:Y:S04]  /*19f0*/  LD.E.64 R14, desc[UR4][R2.64+0x48] ;  /* 0x00004804020e7980 */ /* 0x000f28000c101b00 */
[----:B------:R-:W4:Y:S04]  /*1a00*/  @!P1 LD.E.64 R32, desc[UR4][R2.64+0x18] ;  /* 0x0000180402209980 */ /* 0x000f28000c101b00 */
        /* <DEDUP_REMOVED lines=15> */
[----:B------:R-:W-:-:S05]  /*1b00*/  IMAD R30, R10, R30, R19 ;  /* 0x0000001e0a1e7224 */ /* 0x000fca00078e0213 */
[----:B------:R-:W-:Y:S02]  /*1b10*/  ISETP.GT.U32.AND P5, PT, R5, R30, PT ;  /* 0x0000001e0500720c */ /* 0x000fe40003fa4070 */
[----:B------:R-:W-:Y:S01]  /*1b20*/  SHF.L.U32 R140, R209, 0x3, RZ ;  /* 0x00000003d18c7819 */ /* 0x000fe200000006ff */
[----:B-----5:R-:W-:-:S03]  /*1b30*/  IMAD R6, R13, R24, RZ ;  /* 0x000000180d067224 */ /* 0x020fc600078e02ff */
[----:B------:R-:W-:-:S07]  /*1b40*/  LOP3.LUT R134, R140, 0x38, RZ, 0xc0, !PT ;  /* 0x000000388c867812 */ /* 0x000fce00078ec0ff */
[----:B------:R-:W-:-:S05]  /*1b50*/  @!P5 IMAD.IADD R30, R30, 0x1, -R5 ;  /* 0x000000011e1ed824 */ /* 0x000fca00078e0a05 */
[----:B------:R-:W-:Y:S02]  /*1b60*/  ISETP.GE.U32.AND P6, PT, R30, R5, PT ;  /* 0x000000051e00720c */ /* 0x000fe40003fc6070 */
[----:B------:R-:W-:Y:S01]  /*1b70*/  LOP3.LUT R30, R140, 0x1c0, RZ, 0xc0, !PT ;  /* 0x000001c08c1e7812 */ /* 0x000fe200078ec0ff */
[----:B------:R-:W-:Y:S02]  /*1b80*/  IMAD.IADD R217, R217, 0x1, -R34 ;  /* 0x00000001d9d97824 */ /* 0x000fe400078e0a22 */
[C---:B------:R-:W-:Y:S01]  /*1b90*/  IMAD R6, R11.reuse, R25, R6 ;  /* 0x000000190b067224 */ /* 0x040fe200078e0206 */
[--C-:B------:R-:W-:Y:S01]  /*1ba0*/  LOP3.LUT R133, R30, 0x38, R209.reuse, 0xf8, !PT ;  /* 0x000000381e857812 */ /* 0x100fe200078ef8d1 */
[----:B------:R-:W-:Y:S01]  /*1bb0*/  IMAD.WIDE.U32 R34, R11, R24, RZ ;  /* 0x000000180b227225 */ /* 0x000fe200078e00ff */
[----:B------:R-:W-:Y:S02]  /*1bc0*/  IADD3 R30, P3, PT, R134, R18, RZ ;  /* 0x00000012861e7210 */ /* 0x000fe40007f7e0ff */
[----:B------:R-:W-:Y:S01]  /*1bd0*/  SHF.R.U32.HI R18, RZ, 0x3, R209 ;  /* 0x00000003ff127819 */ /* 0x000fe200000116d1 */
[----:B------:R-:W-:Y:S01]  /*1be0*/  IMAD.IADD R6, R35, 0x1, R6 ;  /* 0x0000000123067824 */ /* 0x000fe200078e0206 */
[----:B------:R-:W-:-:S02]  /*1bf0*/  IADD3 R8, P2, P0, R34, R8, R134 ;  /* 0x0000000822087210 */ /* 0x000fc4000785e086 */
[----:B------:R-:W-:Y:S02]  /*1c00*/  IADD3.X R31, PT, PT, RZ, R4, RZ, P3, !PT ;  /* 0x00000004ff1f7210 */ /* 0x000fe40001ffe4ff */
[----:B------:R-:W-:Y:S02]  /*1c10*/  LOP3.LUT R13, R229, R12, RZ, 0x3c, !PT ;  /* 0x0000000ce50d7212 */ /* 0x000fe400078e3cff */
[----:B------:R-:W-:Y:S01]  /*1c20*/  IADD3.X R6, PT, PT, R6, R7, RZ, P2, P0 ;  /* 0x0000000706067210 */ /* 0x000fe200017e04ff */
[----:B------:R-:W-:Y:S02]  /*1c30*/  IMAD R7, R221, R18, RZ ;  /* 0x00000012dd077224 */ /* 0x000fe400078e02ff */
[----:B------:R-:W-:Y:S01]  /*1c40*/  IMAD.WIDE.U32 R30, R18, R220, R30 ;  /* 0x000000dc121e7225 */ /* 0x000fe200078e001e */
[----:B------:R-:W-:Y:S02]  /*1c50*/  ISETP.GE.AND P4, PT, R13, RZ, PT ;  /* 0x000000ff0d00720c */ /* 0x000fe40003f86270 */
[----:B------:R-:W-:-:S02]  /*1c60*/  LOP3.LUT R5, R140, 0x1e00, RZ, 0xc0, !PT ;  /* 0x00001e008c057812 */ /* 0x000fc400078ec0ff */
        /* <DEDUP_REMOVED lines=13> */
[----:B------:R-:W-:-:S04]  /*1d40*/  IMAD.U32 R212, RZ, RZ, UR6 ;  /* 0x00000006ffd47e24 */ /* 0x000fc8000f8e00ff */
[----:B------:R-:W-:Y:S01]  /*1d50*/  IMAD R133, R133, 0x2, R212 ;  /* 0x0000000285857824 */ /* 0x000fe200078e02d4 */
[----:B--2---:R-:W-:Y:S01]  /*1d60*/  LEA R222, P2, R30, R26, 0x1 ;  /* 0x0000001a1ede7211 */ /* 0x004fe200078408ff */
[----:B---3--:R-:W-:-:S03]  /*1d70*/  @P1 IMAD R5, R29, R9, RZ ;  /* 0x000000091d051224 */ /* 0x008fc600078e02ff */
[----:B------:R-:W-:Y:S01]  /*1d80*/  LEA.HI.X R223, R30, R27, R7, 0x1, P2 ;  /* 0x0000001b1edf7211 */ /* 0x000fe200010f0c07 */
[----:B------:R-:W-:Y:S02]  /*1d90*/  VIADD R7, R18, 0x20 ;  /* 0x0000002012077836 */ /* 0x000fe40000000000 */
[-C--:B----4-:R-:W-:Y:S02]  /*1da0*/  @!P1 IMAD R4, R33, R231.reuse, RZ ;  /* 0x000000e721049224 */ /* 0x090fe400078e02ff */
        /* <DEDUP_REMOVED lines=12> */
[----:B------:R-:W-:Y:S01]  /*1e70*/  IMAD.WIDE.U32 R34, R227, 0x40, R18 ;  /* 0x00000040e3227825 */ /* 0x000fe200078e0012 */
[----:B------:R-:W-:-:S03]  /*1e80*/  IADD3.X R27, PT, PT, RZ, R4, RZ, P4, !PT ;  /* 0x00000004ff1b7210 */ /* 0x000fc600027fe4ff */
[----:B------:R-:W-:Y:S02]  /*1e90*/  IMAD R11, R15, R229, RZ ;  /* 0x000000e50f0b7224 */ /* 0x000fe400078e02ff */
[----:B------:R-:W-:Y:S01]  /*1ea0*/  IMAD.WIDE.U32 R26, R229, R14, R26 ;  /* 0x0000000ee51a7225 */ /* 0x000fe200078e001a */
[----:B------:R-:W-:-:S03]  /*1eb0*/  @!P2 IADD3 R4, P4, PT, R34, 0x20, RZ ;  /* 0x000000202204a810 */ /* 0x000fc60007f9e0ff */
[----:B------:R-:W-:Y:S01]  /*1ec0*/  IMAD R11, R14, R12, R11 ;  /* 0x0000000c0e0b7224 */ /* 0x000fe200078e020b */
[C---:B------:R-:W-:Y:S01]  /*1ed0*/  @!P0 IADD3 R15, P1, PT, R34.reuse, 0x30, RZ ;  /* 0x00000030220f8810 */ /* 0x040fe20007f3e0ff */
[----:B------:R-:W-:Y:S01]  /*1ee0*/  @!P5 IMAD R13, R35, R28, RZ ;  /* 0x0000001c230dd224 */ /* 0x000fe200078e02ff */
[C---:B------:R-:W-:Y:S01]  /*1ef0*/  @!P3 IADD3 R19, P6, PT, R34.reuse, 0x10, RZ ;  /* 0x000000102213b810 */ /* 0x040fe20007fde0ff */
[----:B------:R-:W-:Y:S01]  /*1f00*/  IMAD.IADD R31, R27, 0x1, R11 ;  /* 0x000000011b1f7824 */ /* 0x000fe200078e020b */
[-C--:B------:R-:W-:Y:S01]  /*1f10*/  @!P5 MOV R30, R26.reuse ;  /* 0x0000001a001ed202 */ /* 0x080fe20000000f00 */
        /* <DEDUP_REMOVED lines=8> */
[----:B------:R-:W-:Y:S01]  /*1fa0*/  @!P5 IADD3 R13, PT, PT, R35, R13, RZ ;  /* 0x0000000d230dd210 */ /* 0x000fe20007ffe0ff */
[----:B------:R-:W-:Y:S01]  /*1fb0*/  @!P2 IMAD.WIDE.U32 R36, R28, R4, R36 ;  /* 0x000000041c24a225 */ /* 0x000fe200078e0024 */
[----:B------:R-:W-:-:S03]  /*1fc0*/  @!P5 LEA R30, P1, R34, R20, 0x1 ;  /* 0x00000014221ed211 */ /* 0x000fc600078208ff */
[----:B------:R-:W-:Y:S02]  /*1fd0*/  @!P2 IMAD R11, R29, R4, R11 ;  /* 0x000000041d0ba224 */ /* 0x000fe400078e020b */
[----:B------:R-:W-:Y:S02]  /*1fe0*/  IMAD.IADD R4, R135, 0x1, -R228 ;  /* 0x0000000187047824 */ /* 0x000fe400078e0ae4 */
[----:B------:R-:W-:Y:S02]  /*1ff0*/  @!P3 IMAD R12, R27, R28, RZ ;  /* 0x0000001c1b0cb224 */ /* 0x000fe400078e02ff */
[----:B------:R-:W-:Y:S02]  /*2000*/  @!P3 IMAD.MOV.U32 R32, RZ, RZ, R26 ;  /* 0x000000ffff20b224 */ /* 0x000fe400078e001a */
[--C-:B------:R-:W-:Y:S02]  /*2010*/  @!P3 IMAD.MOV.U32 R33, RZ, RZ, R31.reuse ;  /* 0x000000ffff21b224 */ /* 0x100fe400078e001f */
[----:B------:R-:W-:Y:S01]  /*2020*/  @!P0 IMAD.MOV.U32 R27, RZ, RZ, R31 ;  /* 0x000000ffff1b8224 */ /* 0x000fe200078e001f */
[----:B------:R-:W-:Y:S01]  /*2030*/  @!P5 LEA.HI.X R31, R34, R21, R13, 0x1, P1 ;  /* 0x00000015221fd211 */ /* 0x000fe200008f0c0d */
[-C--:B------:R-:W-:Y:S01]  /*2040*/  @!P3 IMAD R12, R29, R19.reuse, R12 ;  /* 0x000000131d0cb224 */ /* 0x080fe200078e020c */
[----:B------:R-:W-:Y:S01]  /*2050*/  ISETP.GE.AND P1, PT, R9, R4, PT ;  /* 0x000000040900720c */ /* 0x000fe20003f26270 */
[----:B------:R-:W-:-:S04]  /*2060*/  @!P3 IMAD.WIDE.U32 R32, R28, R19, R32 ;  /* 0x000000131c20b225 */ /* 0x000fc800078e0020 */
[----:B------:R-:W-:Y:S02]  /*2070*/  @!P0 IMAD R14, R14, R28, RZ ;  /* 0x0000001c0e0e8224 */ /* 0x000fe400078e02ff */
[----:B------:R-:W-:Y:S01]  /*2080*/  @!P0 IMAD.WIDE.U32 R26, R28, R15, R26 ;  /* 0x0000000f1c1a8225 */ /* 0x000fe200078e001a */
[----:B------:R-:W-:Y:S01]  /*2090*/  @!P2 IADD3 R11, PT, PT, R37, R11, RZ ;  /* 0x0000000b250ba210 */ /* 0x000fe20007ffe0ff */
[----:B------:R-:W-:Y:S01]  /*20a0*/  @!PT LDS RZ, [RZ] ;  /* 0x00000000fffff984 */ /* 0x000fe20000000800 */
[----:B------:R-:W-:Y:S01]  /*20b0*/  @!PT LDS RZ, [RZ] ;  /* 0x00000000fffff984 */ /* 0x000fe20000000800 */
[----:B------:R-:W-:Y:S01]  /*20c0*/  @!PT LDS RZ, [RZ] ;  /* 0x00000000fffff984 */ /* 0x000fe20000000800 */
[----:B------:R-:W-:Y:S02]  /*20d0*/  @!P5 LDGSTS.E.BYPASS.LTC128B.128 [R133], desc[UR4][R30.64] ;  /* 0x000000001e85dfae */ /* 0x000fe4000b981a04 */
[----:B------:R-:W-:Y:S01]  /*20e0*/  @!P0 IMAD R13, R29, R15, R14 ;  /* 0x0000000f1d0d8224 */ /* 0x000fe200078e020e */
[-C--:B------:R-:W-:Y:S01]  /*20f0*/  @!P3 LEA R14, P6, R32, R20.reuse, 0x1 ;  /* 0x00000014200eb211 */ /* 0x080fe200078c08ff */
[----:B------:R-:W-:Y:S01]  /*2100*/  @!P3 IMAD.IADD R19, R33, 0x1, R12 ;  /* 0x000000012113b824 */ /* 0x000fe200078e020c */
[----:B------:R-:W-:Y:S01]  /*2110*/  @!P2 LEA R34, P4, R36, R20, 0x1 ;  /* 0x000000142422a211 */ /* 0x000fe200078808ff */
[----:B------:R-:W-:Y:S01]  /*2120*/  IMAD.SHL.U32 R12, R220, 0x10, RZ ;  /* 0x00000010dc0c7824 */ /* 0x000fe200078e00ff */
[----:B------:R-:W-:Y:S01]  /*2130*/  @!P0 IADD3 R13, PT, PT, R27, R13, RZ ;  /* 0x0000000d1b0d8210 */ /* 0x000fe20007ffe0ff */
[----:B------:R-:W-:Y:S01]  /*2140*/  @!P5 LDGSTS.E.BYPASS.LTC128B.128 [R133+0x2000], desc[UR4][R30.64+0x80] ;  /* 0x020000801e85dfae */ /* 0x000fe2000b981a04 */
[----:B------:R-:W-:-:S02]  /*2150*/  @!P3 LEA.HI.X R15, R32, R21, R19, 0x1, P6 ;  /* 0x00000015200fb211 */ /* 0x000fc400030f0c13 */
[----:B------:R-:W-:Y:S02]  /*2160*/  @!P0 LEA R20, P6, R26, R20, 0x1 ;  /* 0x000000141a148211 */ /* 0x000fe400078c08ff */
        /* <DEDUP_REMOVED lines=32> */
[----:B------:R-:W-:Y:S01]  /*2370*/  SHF.R.S32.HI R12, RZ, 0x1f, R10 ;  /* 0x0000001fff0c7819 */ /* 0x000fe2000001140a */
[----:B------:R-:W-:Y:S01]  /*2380*/  @!P3 IMAD.MOV.U32 R31, RZ, RZ, R223 ;  /* 0x000000ffff1fb224 */ /* 0x000fe200078e00df */
[----:B------:R-:W-:Y:S01]  /*2390*/  @!P3 MOV R30, R222 ;  /* 0x000000de001eb202 */ /* 0x000fe20000000f00 */
[----:B------:R2:W-:Y:S02]  /*23a0*/  @!P0 LDGSTS.E.BYPASS.LTC128B.128 [R133+0x5000], desc[UR4][R36.64] ;  /* 0x0500000024858fae */ /* 0x0005e4000b981a04 */
[----:B------:R-:W-:-:S02]  /*23b0*/  IMAD R21, R12, R22, R21 ;  /* 0x000000160c157224 */ /* 0x000fc400078e0215 */
[----:B------:R2:W-:Y:S01]  /*23c0*/  @!P0 LDGSTS.E.BYPASS.LTC128B.128 [R133+0x9000], desc[UR4][R36.64+0x80] ;  /* 0x0900008024858fae */ /* 0x0005e2000b981a04 */
[----:B------:R-:W-:Y:S01]  /*23d0*/  @!P5 LEA R34, P0, R220, R222, 0x7 ;  /* 0x000000dedc22d211 */ /* 0x000fe200078038ff */
[----:B-1----:R-:W-:Y:S01]  /*23e0*/  IMAD.WIDE.U32 R28, R22, R10, RZ ;  /* 0x0000000a161c7225 */ /* 0x002fe200078e00ff */
[----:B------:R-:W-:-:S03]  /*23f0*/  @!P2 MOV R22, R222 ;  /* 0x000000de0016a202 */ /* 0x000fc60000000f00 */
[----:B------:R-:W-:Y:S02]  /*2400*/  @!P2 IMAD.MOV.U32 R23, RZ, RZ, R223 ;  /* 0x000000ffff17a224 */ /* 0x000fe400078e00df */
        /* <DEDUP_REMOVED lines=29> */
[C---:B------:R-:W-:Y:S02]  /*25e0*/  LEA R224, P0, R20.reuse, R16, 0x1 ;  /* 0x0000001014e07211 */ /* 0x040fe400078008ff */
[----:B------:R-:W-:Y:S02]  /*25f0*/  LOP3.LUT R6, R139, 0x1c0, RZ, 0xc0, !PT ;  /* 0x000001c08b067812 */ /* 0x000fe400078ec0ff */
[----:B------:R-:W-:Y:S01]  /*2600*/  LEA.HI.X R225, R20, R17, R225, 0x1, P0 ;  /* 0x0000001114e17211 */ /* 0x000fe200000f0ce1 */
[----:B------:R-:W-:-:S08]  /*2610*/  DEPBAR.LE SB0, 0x0 ;  /* 0x000080000000791a */ /* 0x000fd00000000000 */
[----:B------:R-:W-:Y:S05]  /*2620*/  WARPSYNC.ALL ;  /* 0x0000000000007948 */ /* 0x000fea0003800000 */
[----:B------:R-:W-:Y:S01]  /*2630*/  BAR.SYNC.DEFER_BLOCKING 0x0 ;  /* 0x0000000000007b1d */ /* 0x000fe20000010000 */
[-C--:B------:R-:W-:Y:S01]  /*2640*/  ISETP.GE.AND P0, PT, R9, R4.reuse, PT ;  /* 0x000000040900720c */ /* 0x080fe20003f06270 */
[----:B------:R-:W-:Y:S01]  /*2650*/  IMAD.SHL.U32 R208, R209, 0x20, RZ ;  /* 0x00000020d1d07824 */ /* 0x000fe200078e00ff */
[-C--:B------:R-:W-:Y:S01]  /*2660*/  ISETP.GE.AND P5, PT, R5, R4.reuse, PT ;  /* 0x000000040500720c */ /* 0x080fe20003fa6270 */
[----:B------:R-:W-:Y:S01]  /*2670*/  IMAD.SHL.U32 R5, R24, 0x10, RZ ;  /* 0x0000001018057824 */ /* 0x000fe200078e00ff */
[----:B------:R-:W-:-:S02]  /*2680*/  ISETP.GE.AND P1, PT, R11, R4, PT ;  /* 0x000000040b00720c */ /* 0x000fc40003f26270 */
[-C--:B------:R-:W-:Y:S02]  /*2690*/  ISETP.GE.AND P6, PT, R7, R4.reuse, PT ;  /* 0x000000040700720c */ /* 0x080fe40003fc6270 */
[----:B------:R-:W-:Y:S02]  /*26a0*/  LOP3.LUT R11, R6, 0x8, R209, 0x78, !PT ;  /* 0x00000008060b7812 */ /* 0x000fe400078e78d1 */
[C---:B------:R-:W-:Y:S02]  /*26b0*/  SHF.L.U64.HI R6, R24.reuse, 0x4, R25 ;  /* 0x0000000418067819 */ /* 0x040fe40000010219 */
[-C--:B------:R-:W-:Y:S02]  /*26c0*/  ISETP.GE.AND P3, PT, R15, R4.reuse, PT ;  /* 0x000000040f00720c */ /* 0x080fe40003f66270 */
[----:B------:R-:W-:Y:S01]  /*26d0*/  ISETP.GE.AND P2, PT, R13, R4, PT ;  /* 0x000000040d00720c */ /* 0x000fe20003f46270 */
        /* <DEDUP_REMOVED lines=24> */
[----:B------:R-:W-:Y:S01]  /*2860*/  IMAD R5, R8, 0x2, R7 ;  /* 0x0000000208057824 */ /* 0x000fe200078e0207 */
        /* <DEDUP_REMOVED lines=73> */
[----:B------:R-:W-:Y:S01]  /*2d00*/  BSSY.RECONVERGENT B1, `(.L_x_668) ;  /* 0x0000246000017945 */ /* 0x000fe20003800200 */
[----:B------:R-:W-:Y:S01]  /*2d10*/  VIADD R232, R0, 0xffffffff ;  /* 0xffffffff00e87836 */ /* 0x000fe20000000000 */
[----:B------:R-:W-:Y:S01]  /*2d20*/  LDSM.16.M88.4 R116, [R148] ;  /* 0x000000009474783b */ /* 0x000fe20000000200 */
[----:B--2---:R-:W-:-:S02]  /*2d30*/  SEL R26, R143, 0xffffffe0, !P1 ;  /* 0xffffffe08f1a7807 */ /* 0x004fc40004800000 */
[----:B------:R-:W-:Y:S01]  /*2d40*/  SEL R27, R142, 0xffffffc0, !P2 ;  /* 0xffffffc08e1b7807 */ /* 0x000fe20005000000 */
[----:B------:R-:W2:Y:S02]  /*2d50*/  LDSM.16.M88.4 R72, [R210+0x4800] ;  /* 0x00480000d248783b */ /* 0x000ea40000000200 */
        /* <DEDUP_REMOVED lines=10> */
[----:B------:R-:W4:Y:S04]  /*2e00*/  LDSM.16.M88.4 R40, [R210+0x6800] ;  /* 0x00680000d228783b */ /* 0x000f280000000200 */
[----:B------:R-:W4:Y:S04]  /*2e10*/  LDSM.16.M88.4 R32, [R210+0x7000] ;  /* 0x00700000d220783b */ /* 0x000f280000000200 */
[----:B-1----:R-:W1:Y:S04]  /*2e20*/  LDSM.16.M88.4 R16, [R210+0x7800] ;  /* 0x00780000d210783b */ /* 0x002e680000000200 */
[----:B------:R-:W-:Y:S04]  /*2e30*/  LDSM.16.M88.4 R92, [R146] ;  /* 0x00000000925c783b */ /* 0x000fe80000000200 */
[----:B------:R-:W1:Y:S04]  /*2e40*/  LDSM.16.M88.4 R4, [R138+0x4800] ;  /* 0x004800008a04783b */ /* 0x000e680000000200 */
[----:B---3--:R-:W3:Y:S01]  /*2e50*/  LDSM.16.M88.4 R8, [R138+0x4000] ;  /* 0x004000008a08783b */ /* 0x008ee20000000200 */
[C---:B--2---:R-:W-:Y:S03]  /*2e60*/  HMMA.16816.F32.BF16 R76, R116.reuse, R72, RZ ;  /* 0x00000048744c723c */ /* 0x044fe600000418ff */
[----:B------:R-:W2:Y:S04]  /*2e70*/  LDSM.16.M88.4 R20, [R138+0x5800] ;  /* 0x005800008a14783b */ /* 0x000ea80000000200 */
[----:B------:R-:W-:Y:S01]  /*2e80*/  LDSM.16.M88.4 R120, [R147] ;  /* 0x000000009378783b */ /* 0x000fe20000000200 */
[C---:B------:R-:W-:Y:S03]  /*2e90*/  HMMA.16816.F32.BF16 R72, R116.reuse, R74, RZ ;  /* 0x0000004a7448723c */ /* 0x040fe600000418ff */
[----:B------:R-:W-:Y:S04]  /*2ea0*/  LDSM.16.M88.4 R88, [R137+0x4000] ;  /* 0x004000008958783b */ /* 0x000fe80000000200 */
[----:B------:R-:W-:Y:S01]  /*2eb0*/  LDSM.16.M88.4 R100, [R138+0x7000] ;  /* 0x007000008a64783b */ /* 0x000fe20000000200 */
[C---:B----4-:R-:W-:Y:S03]  /*2ec0*/  HMMA.16816.F32.BF16 R12, R116.reuse, R80, RZ ;  /* 0x00000050740c723c */ /* 0x050fe600000418ff */
        /* <DEDUP_REMOVED lines=10> */
[C---:B------:R-:W-:Y:S08]  /*2f70*/  HMMA.16816.F32.BF16 R44, R116.reuse, R40, RZ ;  /* 0x00000028742c723c */ /* 0x040ff000000418ff */
[C---:B------:R-:W-:Y:S08]  /*2f80*/  HMMA.16816.F32.BF16 R36, R116.reuse, R32, RZ ;  /* 0x000000207424723c */ /* 0x040ff000000418ff */
[C---:B------:R-:W-:Y:S08]  /*2f90*/  HMMA.16816.F32.BF16 R80, R116.reuse, R82, RZ ;  /* 0x000000527450723c */ /* 0x040ff000000418ff */
[C---:B------:R-:W-:Y:S08]  /*2fa0*/  HMMA.16816.F32.BF16 R64, R116.reuse, R66, RZ ;  /* 0x000000427440723c */ /* 0x040ff000000418ff */
[C---:B------:R-:W-:Y:S08]  /*2fb0*/  HMMA.16816.F32.BF16 R56, R116.reuse, R58, RZ ;  /* 0x0000003a7438723c */ /* 0x040ff000000418ff */
[C---:B------:R-:W-:Y:S08]  /*2fc0*/  HMMA.16816.F32.BF16 R48, R116.reuse, R50, RZ ;  /* 0x000000327430723c */ /* 0x040ff000000418ff */
[C---:B------:R-:W-:Y:S08]  /*2fd0*/  HMMA.16816.F32.BF16 R40, R116.reuse, R42, RZ ;  /* 0x0000002a7428723c */ /* 0x040ff000000418ff */
[C---:B------:R-:W-:Y:S08]  /*2fe0*/  HMMA.16816.F32.BF16 R32, R116.reuse, R34, RZ ;  /* 0x000000227420723c */ /* 0x040ff000000418ff */
[C---:B-1----:R-:W-:Y:S08]  /*2ff0*/  HMMA.16816.F32.BF16 R28, R116.reuse, R16, RZ ;  /* 0x00000010741c723c */ /* 0x042ff000000418ff */
[----:B------:R-:W-:Y:S01]  /*3000*/  HMMA.16816.F32.BF16 R116, R116, R18, RZ ;  /* 0x000000127474723c */ /* 0x000fe200000418ff */
[----:B------:R-:W1:Y:S07]  /*3010*/  LDSM.16.M88.4 R16, [R138+0x6000] ;  /* 0x006000008a10783b */ /* 0x000e6e0000000200 */
[C---:B------:R-:W-:Y:S08]  /*3020*/  HMMA.16816.F32.BF16 R76, R92.reuse, R4, R76 ;  /* 0x000000045c4c723c */ /* 0x040ff0000004184c */
[C---:B------:R-:W-:Y:S01]  /*3030*/  HMMA.16816.F32.BF16 R72, R92.reuse, R6, R72 ;  /* 0x000000065c48723c */ /* 0x040fe20000041848 */
[----:B------:R-:W4:Y:S07]  /*3040*/  LDSM.16.M88.4 R4, [R137+0x4800] ;  /* 0x004800008904783b */ /* 0x000f2e0000000200 */
[C---:B---3--:R-:W-:Y:S08]  /*3050*/  HMMA.16816.F32.BF16 R12, R92.reuse, R8, R12 ;  /* 0x000000085c0c723c */ /* 0x048ff0000004180c */
[C---:B------:R-:W-:Y:S01]  /*3060*/  HMMA.16816.F32.BF16 R80, R92.reuse, R10, R80 ;  /* 0x0000000a5c50723c */ /* 0x040fe20000041850 */
[----:B------:R-:W3:Y:S07]  /*3070*/  LDSM.16.M88.4 R8, [R138+0x6800] ;  /* 0x006800008a08783b */ /* 0x000eee0000000200 */
[C---:B--2---:R-:W-:Y:S08]  /*3080*/  HMMA.16816.F32.BF16 R60, R92.reuse, R20, R60 ;  /* 0x000000145c3c723c */ /* 0x044ff0000004183c */
[C---:B------:R-:W-:Y:S01]  /*3090*/  HMMA.16816.F32.BF16 R56, R92.reuse, R22, R56 ;  /* 0x000000165c38723c */ /* 0x040fe20000041838 */
[----:B------:R-:W2:Y:S07]  /*30a0*/  LDSM.16.M88.4 R20, [R137+0x5800] ;  /* 0x005800008914783b */ /* 0x000eae0000000200 */
[C---:B-1----:R-:W-:Y:S08]  /*30b0*/  HMMA.16816.F32.BF16 R52, R92.reuse, R16, R52 ;  /* 0x000000105c34723c */ /* 0x042ff00000041834 */
[----:B------:R-:W-:Y:S01]  /*30c0*/  HMMA.16816.F32.BF16 R48, R92, R18, R48 ;  /* 0x000000125c30723c */ /* 0x000fe20000041830 */
[----:B------:R-:W1:Y:S07]  /*30d0*/  LDSM.16.M88.4 R16, [R137+0x6000] ;  /* 0x006000008910783b */ /* 0x000e6e0000000200 */
[C---:B----4-:R-:W-:Y:S08]  /*30e0*/  HMMA.16816.F32.BF16 R76, R120.reuse, R4, R76 ;  /* 0x00000004784c723c */ /* 0x050ff0000004184c */
[----:B------:R-:W-:Y:S01]  /*30f0*/  HMMA.16816.F32.BF16 R72, R120, R6, R72 ;  /* 0x000000067848723c */ /* 0x000fe20000041848 */
[----:B------:R-:W4:Y:S07]  /*3100*/  LDSM.16.M88.4 R4, [R137+0x7000] ;  /* 0x007000008904783b */ /* 0x000f2e0000000200 */
        /* <DEDUP_REMOVED lines=12> */
[C---:B--2---:R-:W-:Y:S08]  /*31d0*/  HMMA.16816.F32.BF16 R60, R120.reuse, R20, R60 ;  /* 0x00000014783c723c */ /* 0x044ff0000004183c */
[C---:B------:R-:W-:Y:S01]  /*31e0*/  HMMA.16816.F32.BF16 R56, R120.reuse, R22, R56 ;  /* 0x000000167838723c */ /* 0x040fe20000041838 */
[----:B------:R-:W-:Y:S07]  /*31f0*/  LDSM.16.M88.4 R20, [R148+0x2000] ;  /* 0x002000009414783b */ /* 0x000fee0000000200 */
[C---:B-1----:R-:W-:Y:S08]  /*3200*/  HMMA.16816.F32.BF16 R52, R120.reuse, R16, R52 ;  /* 0x000000107834723c */ /* 0x042ff00000041834 */
[C---:B------:R-:W-:Y:S01]  /*3210*/  HMMA.16816.F32.BF16 R48, R120.reuse, R18, R48 ;  /* 0x000000127830723c */ /* 0x040fe20000041830 */
[----:B------:R-:W1:Y:S07]  /*3220*/  LDSM.16.M88.4 R16, [R210+0x8000] ;  /* 0x00800000d210783b */ /* 0x000e6e0000000200 */
[C---:B----4-:R-:W-:Y:S08]  /*3230*/  HMMA.16816.F32.BF16 R36, R120.reuse, R4, R36 ;  /* 0x000000047824723c */ /* 0x050ff00000041824 */
        /* <DEDUP_REMOVED lines=96> */
[----:B------:R-:W-:Y:S01]  /*3840*/  MUFU.TANH R85, R85 ;  /* 0x0000005500557308 */ /* 0x000fe20000002400 */
[----:B---3--:R-:W-:Y:S01]  /*3850*/  HMMA.16816.F32.BF16 R60, R8, R12, R60 ;  /* 0x0000000c083c723c */ /* 0x008fe2000004183c */
[----:B--2---:R-:W-:Y:S06]  /*3860*/  LDSM.16.M88.4 R72, [R210+0xa800] ;  /* 0x00a80000d248783b */ /* 0x004fec0000000200 */
[----:B------:R-:W-:Y:S01]  /*3870*/  MUFU.TANH R105, R105 ;  /* 0x0000006900697308 */ /* 0x000fe20000002400 */
[C---:B------:R-:W-:Y:S07]  /*3880*/  HMMA.16816.F32.BF16 R68, R100.reuse, R4, R68 ;  /* 0x000000046444723c */ /* 0x040fee0000041844 */
[----:B------:R-:W2:Y:S01]  /*3890*/  MUFU.TANH R76, R76 ;  /* 0x0000004c004c7308 */ /* 0x000ea20000002400 */
[----:B------:R-:W-:Y:S01]  /*38a0*/  HMMA.16816.F32.BF16 R64, R100, R6, R64 ;  /* 0x000000066440723c */ /* 0x000fe20000041840 */
[----:B------:R-:W3:Y:S06]  /*38b0*/  LDSM.16.M88.4 R4, [R138+0xa000] ;  /* 0x00a000008a04783b */ /* 0x000eec0000000200 */
[----:B------:R-:W2:Y:S01]  /*38c0*/  MUFU.TANH R78, R78 ;  /* 0x0000004e004e7308 */ /* 0x000ea20000002400 */
[----:B------:R-:W-:Y:S01]  /*38d0*/  HMMA.16816.F32.BF16 R92, R8, R14, R92 ;  /* 0x0000000e085c723c */ /* 0x000fe2000004185c */
[----:B------:R-:W5:Y:S02]  /*38e0*/  LDSM.16.M88.4 R12, [R137+0xa000] ;  /* 0x00a00000890c783b */ /* 0x000f640000000200 */
[-C--:B------:R-:W-:Y:S01]  /*38f0*/  FMUL.FTZ R68, R68, R136.reuse ;  /* 0x0000008844447220 */ /* 0x080fe20000410000 */
[-C--:B------:R-:W-:Y:S01]  /*3900*/  FMUL.FTZ R69, R69, R136.reuse ;  /* 0x0000008845457220 */ /* 0x080fe20000410000 */
[-C--:B------:R-:W-:Y:S01]  /*3910*/  FMUL.FTZ R70, R70, R136.reuse ;  /* 0x0000008846467220 */ /* 0x080fe20000410000 */
[-C--:B------:R-:W-:Y:S01]  /*3920*/  FMUL.FTZ R71, R71, R136.reuse ;  /* 0x0000008847477220 */ /* 0x080fe20000410000 */
[----:B------:R-:W2:Y:S01]  /*3930*/  MUFU.TANH R77, R77 ;  /* 0x0000004d004d7308 */ /* 0x000ea20000002400 */
        /* <DEDUP_REMOVED lines=11> */
[----:B------:R-:W2:Y:S06]  /*39f0*/  LDSM.16.M88.4 R56, [R138+0xa800] ;  /* 0x00a800008a38783b */ /* 0x000eac0000000200 */
[----:B------:R1:W-:Y:S01]  /*3a00*/  MUFU.TANH R109, R71 ;  /* 0x00000047006d7308 */ /* 0x0003e20000002400 */
[----:B----4-:R-:W-:Y:S07]  /*3a10*/  HMMA.16816.F32.BF16 R60, R100, R16, R60 ;  /* 0x00000010643c723c */ /* 0x010fee000004183c */
[----:B------:R-:W4:Y:S01]  /*3a20*/  MUFU.TANH R79, R79 ;  /* 0x0000004f004f7308 */ /* 0x000f220000002400 */
[----:B---3--:R-:W-:Y:S07]  /*3a30*/  HMMA.16816.F32.BF16 R48, R8, R6, R48 ;  /* 0x000000060830723c */ /* 0x008fee0000041830 */
[----:B------:R-:W3:Y:S01]  /*3a40*/  MUFU.TANH R107, R107 ;  /* 0x0000006b006b7308 */ /* 0x000ee20000002400 */
        /* <DEDUP_REMOVED lines=17> */
[C---:B-----5:R-:W-:Y:S07]  /*3b60*/  HMMA.16816.F32.BF16 R48, R96.reuse, R14, R48 ;  /* 0x0000000e6030723c */ /* 0x060fee0000041830 */
[----:B------:R-:W-:Y:S01]  /*3b70*/  MUFU.TANH R73, R61 ;  /* 0x0000003d00497308 */ /* 0x000fe20000002400 */
[----:B------:R-:W-:Y:S01]  /*3b80*/  HMMA.16816.F32.BF16 R68, R96, R12, R68 ;  /* 0x0000000c6044723c */ /* 0x000fe20000041844 */
[----:B------:R-:W-:Y:S06]  /*3b90*/  LDSM.16.M88.4 R12, [R141+0xa800] ;  /* 0x00a800008d0c783b */ /* 0x000fec0000000200 */
[----:B------:R5:W-:Y:S01]  /*3ba0*/  MUFU.TANH R164, R63 ;  /* 0x0000003f00a47308 */ /* 0x000be20000002400 */
[----:B------:R-:W-:Y:S07]  /*3bb0*/  HMMA.16816.F32.BF16 R40, R20, R74, R40 ;  /* 0x0000004a1428723c */ /* 0x000fee0000041828 */
[----:B------:R-:W3:Y:S01]  /*3bc0*/  MUFU.TANH R66, R66 ;  /* 0x0000004200427308 */ /* 0x000ee20000002400 */
[----:B--2---:R-:W-:Y:S07]  /*3bd0*/  HMMA.16816.F32.BF16 R44, R8, R56, R44 ;  /* 0x00000038082c723c */ /* 0x004fee000004182c */
[----:B------:R-:W-:Y:S01]  /*3be0*/  MUFU.TANH R65, R65 ;  /* 0x0000004100417308 */ /* 0x000fe20000002400 */
[C---:B-1----:R-:W-:Y:S01]  /*3bf0*/  HMMA.16816.F32.BF16 R68, R100.reuse, R52, R68 ;  /* 0x000000346444723c */ /* 0x042fe20000041844 */
[----:B-----5:R-:W1:Y:S06]  /*3c00*/  LDSM.16.M88.4 R60, [R138+0xb000] ;  /* 0x00b000008a3c783b */ /* 0x020e6c0000000200 */
[----:B------:R-:W2:Y:S01]  /*3c10*/  MUFU.TANH R67, R67 ;  /* 0x0000004300437308 */ /* 0x000ea20000002400 */
        /* <DEDUP_REMOVED lines=15> */
[----:B------:R3:W-:Y:S01]  /*3d10*/  MUFU.TANH R175, R48 ;  /* 0x0000003000af7308 */ /* 0x0007e20000002400 */
[C---:B------:R-:W-:Y:S07]  /*3d20*/  HMMA.16816.F32.BF16 R44, R96.reuse, R16, R44 ;  /* 0x00000010602c723c */ /* 0x040fee000004182c */
[----:B------:R2:W-:Y:S01]  /*3d30*/  MUFU.TANH R177, R49 ;  /* 0x0000003100b17308 */ /* 0x0005e20000002400 */
[----:B------:R-:W-:Y:S01]  /*3d40*/  HMMA.16816.F32.BF16 R40, R96, R18, R40 ;  /* 0x000000126028723c */ /* 0x000fe20000041828 */
[----:B------:R-:W5:Y:S06]  /*3d50*/  LDSM.16.M88.4 R16, [R141+0xb000] ;  /* 0x00b000008d10783b */ /* 0x000f6c0000000200 */
[----:B------:R-:W-:Y:S01]  /*3d60*/  MUFU.TANH R163, R93 ;  /* 0x0000005d00a37308 */ /* 0x000fe20000002400 */
[----:B-1----:R-:W-:Y:S07]  /*3d70*/  HMMA.16816.F32.BF16 R52, R8, R60, R52 ;  /* 0x0000003c0834723c */ /* 0x002fee0000041834 */
[----:B------:R-:W1:Y:S01]  /*3d80*/  MUFU.TANH R162, R95 ;  /* 0x0000005f00a27308 */ /* 0x000e620000002400 */
[----:B------:R-:W-:Y:S01]  /*3d90*/  HMMA.16816.F32.BF16 R32, R20, R6, R32 ;  /* 0x000000061420723c */ /* 0x000fe20000041820 */
[----:B------:R-:W1:Y:S06]  /*3da0*/  LDSM.16.M88.4 R4, [R138+0xb800] ;  /* 0x00b800008a04783b */ /* 0x000e6c0000000200 */
[----:B------:R-:W-:Y:S01]  /*3db0*/  MUFU.TANH R181, R68 ;  /* 0x0000004400b57308 */ /* 0x000fe20000002400 */
[----:B------:R-:W-:Y:S01]  /*3dc0*/  HMMA.16816.F32.BF16 R44, R100, R12, R44 ;  /* 0x0000000c642c723c */ /* 0x000fe2000004182c */
[----:B------:R-:W-:-:S05]  /*3dd0*/  IMAD.SHL.U32 R12, R209, 0x2, RZ ;  /* 0x00000002d10c7824 */ /* 0x000fca00078e00ff */
[----:B------:R-:W-:Y:S01]  /*3de0*/  LOP3.LUT R13, R12, 0x6, RZ, 0xc0, !PT ;  /* 0x000000060c0d7812 */ /* 0x000fe200078ec0ff */
[----:B------:R-:W1:Y:S01]  /*3df0*/  MUFU.TANH R176, R70 ;  /* 0x0000004600b07308 */ /* 0x000e620000002400 */
[----:B----4-:R-:W-:Y:S03]  /*3e00*/  HMMA.16816.F32.BF16 R52, R96, R36, R52 ;  /* 0x000000246034723c */ /* 0x010fe60000041834 */
[----:B---3--:R-:W-:-:S04]  /*3e10*/  IMAD.IADD R48, R228, 0x1, R13 ;  /* 0x00000001e4307824 */ /* 0x008fc800078e020d */
[C---:B------:R-:W-:Y:S01]  /*3e20*/  VIADD R12, R48.reuse, 0x9 ;  /* 0x00000009300c7836 */ /* 0x040fe20000000000 */
[----:B------:R-:W-:Y:S01]  /*3e30*/  HMMA.16816.F32.BF16 R28, R20, R56, R28 ;  /* 0x00000038141c723c */ /* 0x000fe2000004181c */
[-C--:B------:R-:W-:Y:S01]  /*3e40*/  ISETP.GE.AND P3, PT, R48, R135.reuse, PT ;  /* 0x000000873000720c */ /* 0x080fe20003f66270 */
[----:B------:R-:W-:Y:S01]  /*3e50*/  MUFU.TANH R179, R69 ;  /* 0x0000004500b37308 */ /* 0x000fe20000002400 */
[-C--:B------:R-:W-:Y:S01]  /*3e60*/  FMUL.FTZ R45, R45, R136.reuse ;  /* 0x000000882d2d7220 */ /* 0x080fe20000410000 */
[-C--:B------:R-:W-:Y:S01]  /*3e70*/  ISETP.GE.AND P6, PT, R12, R135.reuse, PT ;  /* 0x000000870c00720c */ /* 0x080fe20003fc6270 */
[----:B------:R-:W-:Y:S01]  /*3e80*/  VIADD R12, R48, 0x10 ;  /* 0x00000010300c7836 */ /* 0x000fe20000000000 */
[----:B------:R-:W-:Y:S01]  /*3e90*/  FSEL R104, R104, -INF , !P3 ;  /* 0xff80000068687808 */ /* 0x000fe20005800000 */
[-C--:B------:R-:W-:Y:S01]  /*3ea0*/  FMUL.FTZ R44, R44, R136.reuse ;  /* 0x000000882c2c7220 */ /* 0x080fe20000410000 */
[----:B------:R-:W-:Y:S01]  /*3eb0*/  HMMA.16816.F32.BF16 R32, R8, R62, R32 ;  /* 0x0000003e0820723c */ /* 0x000fe20000041820 */
[----:B------:R-:W-:Y:S01]  /*3ec0*/  FSEL R37, R84, -INF , !P3 ;  /* 0xff80000054257808 */ /* 0x000fe20005800000 */
[----:B------:R3:W-:Y:S01]  /*3ed0*/  MUFU.TANH R169, R45 ;  /* 0x0000002d00a97308 */ /* 0x0007e20000002400 */
[-C--:B------:R-:W-:Y:S01]  /*3ee0*/  ISETP.GE.AND P5, PT, R12, R135.reuse, PT ;  /* 0x000000870c00720c */ /* 0x080fe20003fa6270 */
[-C--:B------:R-:W-:Y:S01]  /*3ef0*/  FMUL.FTZ R46, R46, R136.reuse ;  /* 0x000000882e2e7220 */ /* 0x080fe20000410000 */
[----:B------:R-:W-:Y:S01]  /*3f00*/  FSEL R88, R88, -INF , !P6 ;  /* 0xff80000058587808 */ /* 0x000fe20007000000 */
[----:B------:R-:W-:Y:S01]  /*3f10*/  FMUL.FTZ R47, R47, R136 ;  /* 0x000000882f2f7220 */ /* 0x000fe20000410000 */
[----:B------:R-:W-:Y:S01]  /*3f20*/  FSEL R87, R87, -INF , !P6 ;  /* 0xff80000057577808 */ /* 0x000fe20007000000 */
[----:B------:R-:W-:Y:S01]  /*3f30*/  HMMA.16816.F32.BF16 R40, R100, R14, R40 ;  /* 0x0000000e6428723c */ /* 0x000fe20000041828 */
[----:B------:R-:W-:Y:S01]  /*3f40*/  VIADD R14, R48, 0x8 ;  /* 0x00000008300e7836 */ /* 0x000fe20000000000 */
[----:B--2---:R-:W-:Y:S01]  /*3f50*/  FSEL R49, R76, -INF , !P5 ;  /* 0xff8000004c317808 */ /* 0x004fe20006800000 */
[----:B------:R-:W-:Y:S03]  /*3f60*/  MUFU.TANH R171, R44 ;  /* 0x0000002c00ab7308 */ /* 0x000fe60000002400 */
[----:B------:R-:W-:-:S02]  /*3f70*/  ISETP.GE.AND P0, PT, R14, R135, PT ;  /* 0x000000870e00720c */ /* 0x000fc40003f06270 */
[----:B-----5:R-:W-:Y:S01]  /*3f80*/  HMMA.16816.F32.BF16 R52, R100, R16, R52 ;  /* 0x000000106434723c */ /* 0x020fe20000041834 */
[----:B------:R-:W2:Y:S01]  /*3f90*/  LDSM.16.M88.4 R12, [R137+0xb800] ;  /* 0x00b80000890c783b */ /* 0x000ea20000000200 */
[----:B------:R-:W-:Y:S01]  /*3fa0*/  IADD3 R16, PT, PT, R48, 0x1, RZ ;  /* 0x0000000130107810 */ /* 0x000fe20007ffe0ff */
[----:B------:R-:W-:Y:S01]  /*3fb0*/  MUFU.TANH R180, R46 ;  /* 0x0000002e00b47308 */ /* 0x000fe20000002400 */
[----:B------:R-:W-:Y:S02]  /*3fc0*/  FSEL R106, R106, -INF , !P0 ;  /* 0xff8000006a6a7808 */ /* 0x000fe40004000000 */
[-C--:B------:R-:W-:Y:S01]  /*3fd0*/  ISETP.GE.AND P1, PT, R16, R135.reuse, PT ;  /* 0x000000871000720c */ /* 0x080fe20003f26270 */
[C---:B------:R-:W-:Y:S01]  /*3fe0*/  VIADD R16, R48.reuse, 0x11 ;  /* 0x0000001130107836 */ /* 0x040fe20000000000 */
[----:B-1----:R-:W-:Y:S01]  /*3ff0*/  HMMA.16816.F32.BF16 R28, R8, R4, R28 ;  /* 0x00000004081c723c */ /* 0x002fe2000004181c */
[----:B------:R-:W-:Y:S01]  /*4000*/  VIADD R4, R48, 0x20 ;  /* 0x0000002030047836 */ /* 0x000fe20000000000 */
[----:B------:R-:W-:Y:S01]  /*4010*/  FSEL R5, R86, -INF , !P0 ;  /* 0xff80000056057808 */ /* 0x000fe20004000000 */
[-C--:B------:R-:W-:Y:S01]  /*4020*/  FMUL.FTZ R42, R42, R136.reuse ;  /* 0x000000882a2a7220 */ /* 0x080fe20000410000 */
[-C--:B------:R-:W-:Y:S01]  /*4030*/  ISETP.GE.AND P4, PT, R16, R135.reuse, PT ;  /* 0x000000871000720c */ /* 0x080fe20003f86270 */
[----:B------:R-:W-:Y:S01]  /*4040*/  VIADD R16, R48, 0x18 ;  /* 0x0000001830107836 */ /* 0x000fe20000000000 */
[-C--:B------:R-:W-:Y:S01]  /*4050*/  ISETP.GE.AND P0, PT, R4, R135.reuse, PT ;  /* 0x000000870400720c */ /* 0x080fe20003f06270 */
[----:B------:R-:W-:Y:S01]  /*4060*/  VIADD R4, R48, 0x21 ;  /* 0x0000002130047836 */ /* 0x000fe20000000000 */
[----:B------:R-:W-:Y:S01]  /*4070*/  HMMA.16816.F32.BF16 R32, R96, R38, R32 ;  /* 0x000000266020723c */ /* 0x000fe20000041820 */
[----:B------:R-:W-:Y:S01]  /*4080*/  FSEL R38, R105, -INF , !P1 ;  /* 0xff80000069267808 */ /* 0x000fe20004800000 */
[----:B------:R1:W-:Y:S01]  /*4090*/  MUFU.TANH R174, R42 ;  /* 0x0000002a00ae7308 */ /* 0x0003e20000002400 */
[-C--:B------:R-:W-:Y:S01]  /*40a0*/  ISETP.GE.AND P3, PT, R16, R135.reuse, PT ;  /* 0x000000871000720c */ /* 0x080fe20003f66270 */
[----:B------:R-:W-:Y:S01]  /*40b0*/  VIADD R16, R48, 0x19 ;  /* 0x0000001930107836 */ /* 0x000fe20000000000 */
[-C--:B------:R-:W-:Y:S01]  /*40c0*/  ISETP.GE.AND P6, PT, R4, R135.reuse, PT ;  /* 0x000000870400720c */ /* 0x080fe20003fc6270 */
[----:B------:R-:W-:Y:S01]  /*40d0*/  VIADD R4, R48, 0x28 ;  /* 0x0000002830047836 */ /* 0x000fe20000000000 */
[----:B------:R-:W-:Y:S01]  /*40e0*/  FSEL R85, R85, -INF , !P1 ;  /* 0xff80000055557808 */ /* 0x000fe20004800000 */
[-C--:B------:R-:W-:Y:S01]  /*40f0*/  FMUL.FTZ R43, R43, R136.reuse ;  /* 0x000000882b2b7220 */ /* 0x080fe20000410000 */
[-C--:B------:R-:W-:Y:S01]  /*4100*/  ISETP.GE.AND P1, PT, R16, R135.reuse, PT ;  /* 0x000000871000720c */ /* 0x080fe20003f26270 */
[----:B------:R-:W-:Y:S01]  /*4110*/  HMMA.16816.F32.BF16 R116, R20, R58, R116 ;  /* 0x0000003a1474723c */ /* 0x000fe20000041874 */
[----:B------:R-:W-:Y:S01]  /*4120*/  FSEL R16, R78, -INF , !P5 ;  /* 0xff8000004e107808 */ /* 0x000fe20006800000 */
[----:B------:R4:W-:Y:S01]  /*4130*/  MUFU.TANH R168, R43 ;  /* 0x0000002b00a87308 */ /* 0x0009e20000002400 */
[-C--:B------:R-:W-:Y:S01]  /*4140*/  ISETP.GE.AND P5, PT, R4, R135.reuse, PT ;  /* 0x000000870400720c */ /* 0x080fe20003fa6270 */
[----:B------:R-:W-:Y:S01]  /*4150*/  VIADD R4, R48, 0x29 ;  /* 0x0000002930047836 */ /* 0x000fe20000000000 */
[----:B------:R-:W-:Y:S01]  /*4160*/  FSEL R17, R77, -INF , !P4 ;  /* 0xff8000004d117808 */ /* 0x000fe20006000000 */
[-C--:B------:R-:W-:Y:S01]  /*4170*/  FMUL.FTZ R40, R40, R136.reuse ;  /* 0x0000008828287220 */ /* 0x080fe20000410000 */
[----:B------:R-:W-:Y:S01]  /*4180*/  FSEL R36, R91, -INF , !P3 ;  /* 0xff8000005b247808 */ /* 0x000fe20005800000 */
[-C--:B------:R-:W-:Y:S01]  /*4190*/  FMUL.FTZ R41, R41, R136.reuse ;  /* 0x0000008829297220 */ /* 0x080fe20000410000 */
[----:B---3--:R-:W-:Y:S01]  /*41a0*/  FSEL R45, R80, -INF , !P0 ;  /* 0xff800000502d7808 */ /* 0x008fe20004000000 */
[----:B------:R-:W-:Y:S01]  /*41b0*/  HMMA.16816.F32.BF16 R32, R100, R18, R32 ;  /* 0x000000126420723c */ /* 0x000fe20000041820 */
[----:B------:R-:W-:Y:S01]  /*41c0*/  FSEL R18, R79, -INF , !P4 ;  /* 0xff8000004f127808 */ /* 0x000fe20006000000 */
[----:B------:R3:W-:Y:S01]  /*41d0*/  MUFU.TANH R167, R40 ;  /* 0x0000002800a77308 */ /* 0x0007e20000002400 */
[-C--:B------:R-:W-:Y:S01]  /*41e0*/  ISETP.GE.AND P4, PT, R4, R135.reuse, PT ;  /* 0x000000870400720c */ /* 0x080fe20003f86270 */
[----:B------:R-:W5:Y:S01]  /*41f0*/  LDSM.16.M88.4 R20, [R141+0xb800] ;  /* 0x00b800008d14783b */ /* 0x000f620000000200 */
[----:B------:R-:W-:Y:S01]  /*4200*/  IADD3 R4, PT, PT, R48, 0x30, RZ ;  /* 0x0000003030047810 */ /* 0x000fe20007ffe0ff */
[-C--:B------:R-:W-:Y:S01]  /*4210*/  FMUL.FTZ R52, R52, R136.reuse ;  /* 0x0000008834347220 */ /* 0x080fe20000410000 */
[----:B------:R-:W-:Y:S01]  /*4220*/  FSEL R19, R89, -INF , !P3 ;  /* 0xff80000059137808 */ /* 0x000fe20005800000 */
[----:B--2---:R-:W-:Y:S01]  /*4230*/  HMMA.16816.F32.BF16 R28, R96, R12, R28 ;  /* 0x0000000c601c723c */ /* 0x004fe2000004181c */
[-C--:B------:R-:W-:Y:S01]  /*4240*/  ISETP.GE.AND P3, PT, R4, R135.reuse, PT ;  /* 0x000000870400720c */ /* 0x080fe20003f66270 */
[----:B------:R-:W-:Y:S01]  /*4250*/  VIADD R4, R48, 0x31 ;  /* 0x0000003130047836 */ /* 0x000fe20000000000 */
[----:B------:R-:W-:Y:S01]  /*4260*/  FSEL R12, R107, -INF , !P1 ;  /* 0xff8000006b0c7808 */ /* 0x000fe20004800000 */
[----:B------:R2:W-:Y:S01]  /*4270*/  MUFU.TANH R165, R41 ;  /* 0x0000002900a57308 */ /* 0x0005e20000002400 */
[----:B------:R-:W-:Y:S01]  /*4280*/  FSEL R13, R90, -INF , !P1 ;  /* 0xff8000005a0d7808 */ /* 0x000fe20004800000 */
[-C--:B------:R-:W-:Y:S01]  /*4290*/  FMUL.FTZ R54, R54, R136.reuse ;  /* 0x0000008836367220 */ /* 0x080fe20000410000 */
[-C--:B------:R-:W-:Y:S01]  /*42a0*/  ISETP.GE.AND P1, PT, R4, R135.reuse, PT ;  /* 0x000000870400720c */ /* 0x080fe20003f26270 */
[----:B------:R-:W-:Y:S01]  /*42b0*/  VIADD R4, R48, 0x38 ;  /* 0x0000003830047836 */ /* 0x000fe20000000000 */
[----:B-1----:R-:W-:Y:S01]  /*42c0*/  FSEL R42, R108, -INF , !P0 ;  /* 0xff8000006c2a7808 */ /* 0x002fe20004000000 */
[----:B------:R-:W-:Y:S01]  /*42d0*/  HMMA.16816.F32.BF16 R116, R8, R6, R116 ;  /* 0x000000060874723c */ /* 0x000fe20000041874 */
[----:B------:R-:W-:Y:S01]  /*42e0*/  FSEL R44, R109, -INF , !P6 ;  /* 0xff8000006d2c7808 */ /* 0x000fe20007000000 */
[----:B------:R-:W1:Y:S01]  /*42f0*/  MUFU.TANH R172, R71 ;  /* 0x0000004700ac7308 */ /* 0x000e620000002400 */
[-C--:B------:R-:W-:Y:S01]  /*4300*/  ISETP.GE.AND P0, PT, R4, R135.reuse, PT ;  /* 0x000000870400720c */ /* 0x080fe20003f06270 */
[----:B------:R-:W-:Y:S01]  /*4310*/  VIADD R4, R48, 0x39 ;  /* 0x0000003930047836 */ /* 0x000fe20000000000 */
[----:B----4-:R-:W-:Y:S01]  /*4320*/  FSEL R43, R81, -INF , !P6 ;  /* 0xff800000512b7808 */ /* 0x010fe20007000000 */
[-C--:B------:R-:W-:Y:S01]  /*4330*/  FMUL.FTZ R32, R32, R136.reuse ;  /* 0x0000008820207220 */ /* 0x080fe20000410000 */
[----:B------:R-:W-:Y:S01]  /*4340*/  FSEL R46, R66, -INF , !P5 ;  /* 0xff800000422e7808 */ /* 0x000fe20006800000 */
[-C--:B------:R-:W-:Y:S01]  /*4350*/  FMUL.FTZ R34, R34, R136.reuse ;  /* 0x0000008822227220 */ /* 0x080fe20000410000 */
[-C--:B------:R-:W-:Y:S01]  /*4360*/  ISETP.GE.AND P6, PT, R4, R135.reuse, PT ;  /* 0x000000870400720c */ /* 0x080fe20003fc6270 */
[----:B------:R-:W-:Y:S01]  /*4370*/  VIADD R4, R48, 0x40 ;  /* 0x0000004030047836 */ /* 0x000fe20000000000 */
[----:B------:R-:W-:Y:S01]  /*4380*/  FSEL R157, R64, -INF , !P5 ;  /* 0xff800000409d7808 */ /* 0x000fe20006800000 */
[----:B------:R-:W4:Y:S01]  /*4390*/  MUFU.TANH R170, R50 ;  /* 0x0000003200aa7308 */ /* 0x000f220000002400 */
[----:B---3--:R-:W-:Y:S01]  /*43a0*/  FSEL R40, R67, -INF , !P4 ;  /* 0xff80000043287808 */ /* 0x008fe20006000000 */
[----:B------:R-:W-:Y:S01]  /*43b0*/  VIADD R6, R48, 0x78 ;  /* 0x0000007830067836 */ /* 0x000fe20000000000 */
[-C--:B------:R-:W-:Y:S01]  /*43c0*/  ISETP.GE.AND P5, PT, R4, R135.reuse, PT ;  /* 0x000000870400720c */ /* 0x080fe20003fa6270 */
[----:B------:R-:W-:Y:S01]  /*43d0*/  VIADD R4, R48, 0x41 ;  /* 0x0000004130047836 */ /* 0x000fe20000000000 */
[----:B--2---:R-:W-:Y:S01]  /*43e0*/  FSEL R41, R65, -INF , !P4 ;  /* 0xff80000041297808 */ /* 0x004fe20006000000 */
[-C--:B------:R-:W-:Y:S01]  /*43f0*/  FMUL.FTZ R53, R53, R136.reuse ;  /* 0x0000008835357220 */ /* 0x080fe20000410000 */
[----:B------:R-:W-:Y:S01]  /*4400*/  FSEL R166, R166, -INF , !P3 ;  /* 0xff800000a6a67808 */ /* 0x000fe20005800000 */
[----:B------:R-:W-:Y:S01]  /*4410*/  HMMA.16816.F32.BF16 R116, R96, R14, R116 ;  /* 0x0000000e6074723c */ /* 0x000fe20000041874 */
[-C--:B------:R-:W-:Y:S01]  /*4420*/  ISETP.GE.AND P4, PT, R4, R135.reuse, PT ;  /* 0x000000870400720c */ /* 0x080fe20003f86270 */
[----:B------:R-:W-:Y:S01]  /*4430*/  VIADD R4, R48, 0x48 ;  /* 0x0000004830047836 */ /* 0x000fe20000000000 */
[----:B------:R-:W-:Y:S01]  /*4440*/  FSEL R159, R72, -INF , !P3 ;  /* 0xff800000489f7808 */ /* 0x000fe20005800000 */
[----:B------:R-:W2:Y:S01]  /*4450*/  MUFU.TANH R184, R51 ;  /* 0x0000003300b87308 */ /* 0x000ea20000002400 */
[----:B------:R-:W-:Y:S01]  /*4460*/  FSEL R164, R164, -INF , !P1 ;  /* 0xff800000a4a47808 */ /* 0x000fe20004800000 */
[-C--:B------:R-:W-:Y:S01]  /*4470*/  FMUL.FTZ R55, R55, R136.reuse ;  /* 0x0000008837377220 */ /* 0x080fe20000410000 */
[-C--:B------:R-:W-:Y:S01]  /*4480*/  ISETP.GE.AND P3, PT, R4, R135.reuse, PT ;  /* 0x000000870400720c */ /* 0x080fe20003f66270 */
[----:B------:R-:W-:Y:S01]  /*4490*/  VIADD R4, R48, 0x49 ;  /* 0x0000004930047836 */ /* 0x000fe20000000000 */
[----:B------:R-:W-:Y:S01]  /*44a0*/  FSEL R161, R73, -INF , !P1 ;  /* 0xff80000049a17808 */ /* 0x000fe20004800000 */
[C---:B-----5:R-:W-:Y:S01]  /*44b0*/  HMMA.16816.F32.BF16 R28, R100.reuse, R20, R28 ;  /* 0x00000014641c723c */ /* 0x060fe2000004181c */
[----:B------:R-:W-:Y:S01]  /*44c0*/  FSEL R160, R160, -INF , !P0 ;  /* 0xff800000a0a07808 */ /* 0x000fe20004000000 */
[----:B------:R-:W3:Y:S01]  /*44d0*/  MUFU.TANH R178, R47 ;  /* 0x0000002f00b27308 */ /* 0x000ee20000002400 */
[-C--:B------:R-:W-:Y:S01]  /*44e0*/  ISETP.GE.AND P1, PT, R4, R135.reuse, PT ;  /* 0x000000870400720c */ /* 0x080fe20003f26270 */
[----:B------:R-:W-:Y:S01]  /*44f0*/  VIADD R4, R48, 0x50 ;  /* 0x0000005030047836 */ /* 0x000fe20000000000 */
[----:B------:R-:W-:Y:S01]  /*4500*/  FSEL R173, R173, -INF , !P0 ;  /* 0xff800000adad7808 */ /* 0x000fe20004000000 */
[-C--:B------:R-:W-:Y:S01]  /*4510*/  FMUL.FTZ R33, R33, R136.reuse ;  /* 0x0000008821217220 */ /* 0x080fe20000410000 */
[----:B------:R-:W-:Y:S01]  /*4520*/  FSEL R162, R162, -INF , !P6 ;  /* 0xff800000a2a27808 */ /* 0x000fe20007000000 */
[----:B------:R-:W-:Y:S01]  /*4530*/  FMUL.FTZ R35, R35, R136 ;  /* 0x0000008823237220 */ /* 0x000fe20000410000 */
[-C--:B------:R-:W-:Y:S01]  /*4540*/  ISETP.GE.AND P0, PT, R4, R135.reuse, PT ;  /* 0x000000870400720c */ /* 0x080fe20003f06270 */
[----:B------:R-:W-:Y:S01]  /*4550*/  VIADD R4, R48, 0x51 ;  /* 0x0000005130047836 */ /* 0x000fe20000000000 */
[----:B------:R-:W-:Y:S01]  /*4560*/  FSEL R163, R163, -INF , !P6 ;  /* 0xff800000a3a37808 */ /* 0x000fe20007000000 */
[----:B------:R-:W-:Y:S01]  /*4570*/  MUFU.TANH R155, R52 ;  /* 0x00000034009b7308 */ /* 0x000fe20000002400 */
[----:B------:R-:W-:Y:S01]  /*4580*/  FSEL R176, R176, -INF , !P5 ;  /* 0xff800000b0b07808 */ /* 0x000fe20006800000 */
[----:B------:R-:W-:Y:S01]  /*4590*/  HMMA.16816.F32.BF16 R20, R100, R22, R116 ;  /* 0x000000166414723c */ /* 0x000fe20000041874 */
[----:B------:R-:W-:Y:S01]  /*45a0*/  ISETP.GE.AND P6, PT, R4, R135, PT ;  /* 0x000000870400720c */ /* 0x000fe20003fc6270 */
[----:B------:R-:W-:Y:S01]  /*45b0*/  VIADD R4, R48, 0x58 ;  /* 0x0000005830047836 */ /* 0x000fe20000000000 */
[----:B------:R-:W-:Y:S01]  /*45c0*/  FSEL R181, R181, -INF , !P5 ;  /* 0xff800000b5b57808 */ /* 0x000fe20006800000 */
[----:B------:R-:W-:-:S04]  /*45d0*/  DEPBAR.LE SB0, 0x0 ;  /* 0x000080000000791a */ /* 0x000fc80000000000 */
[-C--:B------:R-:W-:Y:S01]  /*45e0*/  ISETP.GE.AND P5, PT, R4, R135.reuse, PT ;  /* 0x000000870400720c */ /* 0x080fe20003fa6270 */
[----:B------:R-:W5:Y:S01]  /*45f0*/  MUFU.TANH R158, R54 ;  /* 0x00000036009e7308 */ /* 0x000f620000002400 */
[----:B------:R-:W-:Y:S01]  /*4600*/  IADD3 R4, PT, PT, R48, 0x59, RZ ;  /* 0x0000005930047810 */ /* 0x000fe20007ffe0ff */
[-C--:B------:R-:W-:Y:S01]  /*4610*/  FMUL.FTZ R28, R28, R136.reuse ;  /* 0x000000881c1c7220 */ /* 0x080fe20000410000 */
[----:B-1----:R-:W-:Y:S01]  /*4620*/  FSEL R172, R172, -INF , !P4 ;  /* 0xff800000acac7808 */ /* 0x002fe20006000000 */
[-C--:B------:R-:W-:Y:S01]  /*4630*/  FMUL.FTZ R29, R29, R136.reuse ;  /* 0x000000881d1d7220 */ /* 0x080fe20000410000 */
[----:B------:R-:W-:Y:S01]  /*4640*/  FSEL R179, R179, -INF , !P4 ;  /* 0xff800000b3b37808 */ /* 0x000fe20006000000 */
[-C--:B------:R-:W-:Y:S01]  /*4650*/  FMUL.FTZ R30, R30, R136.reuse ;  /* 0x000000881e1e7220 */ /* 0x080fe20000410000 */
[-C--:B------:R-:W-:Y:S01]  /*4660*/  ISETP.GE.AND P4, PT, R4, R135.reuse, PT ;  /* 0x000000870400720c */ /* 0x080fe20003f86270 */
[----:B------:R-:W-:Y:S01]  /*4670*/  VIADD R4, R48, 0x60 ;  /* 0x0000006030047836 */ /* 0x000fe20000000000 */
[----:B----4-:R-:W-:Y:S01]  /*4680*/  FSEL R170, R170, -INF , !P3 ;  /* 0xff800000aaaa7808 */ /* 0x010fe20005800000 */
[----:B------:R-:W-:Y:S01]  /*4690*/  MUFU.TANH R151, R32 ;  /* 0x0000002000977308 */ /* 0x000fe20000002400 */
[----:B------:R-:W-:Y:S01]  /*46a0*/  FSEL R175, R175, -INF , !P3 ;  /* 0xff800000afaf7808 */ /* 0x000fe20005800000 */
[-C--:B------:R-:W-:Y:S01]  /*46b0*/  FMUL.FTZ R31, R31, R136.reuse ;  /* 0x000000881f1f7220 */ /* 0x080fe20000410000 */
[-C--:B------:R-:W-:Y:S01]  /*46c0*/  ISETP.GE.AND P3, PT, R4, R135.reuse, PT ;  /* 0x000000870400720c */ /* 0x080fe20003f66270 */
[----:B------:R-:W-:Y:S01]  /*46d0*/  VIADD R4, R48, 0x61 ;  /* 0x0000006130047836 */ /* 0x000fe20000000000 */
[----:B--2---:R-:W-:Y:S01]  /*46e0*/  FSEL R184, R184, -INF , !P1 ;  /* 0xff800000b8b87808 */ /* 0x004fe20004800000 */
[-C--:B------:R-:W-:Y:S01]  /*46f0*/  FMUL.FTZ R20, R20, R136.reuse ;  /* 0x0000008814147220 */ /* 0x080fe20000410000 */
[----:B------:R-:W-:Y:S01]  /*4700*/  FSEL R177, R177, -INF , !P1 ;  /* 0xff800000b1b17808 */ /* 0x000fe20004800000 */
[----:B------:R-:W1:Y:S01]  /*4710*/  MUFU.TANH R154, R34 ;  /* 0x00000022009a7308 */ /* 0x000e620000002400 */
[-C--:B------:R-:W-:Y:S01]  /*4720*/  ISETP.GE.AND P1, PT, R4, R135.reuse, PT ;  /* 0x000000870400720c */ /* 0x080fe20003f26270 */
[----:B------:R-:W-:Y:S01]  /*4730*/  VIADD R4, R48, 0x68 ;  /* 0x0000006830047836 */ /* 0x000fe20000000000 */
[----:B------:R-:W-:Y:S01]  /*4740*/  FSEL R180, R180, -INF , !P0 ;  /* 0xff800000b4b47808 */ /* 0x000fe20004000000 */
[-C--:B------:R-:W-:Y:S01]  /*4750*/  FMUL.FTZ R22, R22, R136.reuse ;  /* 0x0000008816167220 */ /* 0x080fe20000410000 */
[----:B------:R-:W-:Y:S01]  /*4760*/  FSEL R171, R171, -INF , !P0 ;  /* 0xff800000abab7808 */ /* 0x000fe20004000000 */
[----:B------:R-:W-:Y:S01]  /*4770*/  FMUL.FTZ R23, R23, R136 ;  /* 0x0000008817177220 */ /* 0x000fe20000410000 */
[----:B------:R-:W-:Y:S01]  /*4780*/  ISETP.GE.AND P0, PT, R4, R135, PT ;  /* 0x000000870400720c */ /* 0x000fe20003f06270 */
[----:B------:R-:W-:Y:S01]  /*4790*/  VIADD R4, R48, 0x69 ;  /* 0x0000006930047836 */ /* 0x000fe20000000000 */
[----:B---3--:R-:W-:Y:S01]  /*47a0*/  FSEL R178, R178, -INF , !P6 ;  /* 0xff800000b2b27808 */ /* 0x008fe20007000000 */
[----:B------:R-:W-:Y:S01]  /*47b0*/  MUFU.TANH R153, R53 ;  /* 0x0000003500997308 */ /* 0x000fe20000002400 */
[----:B------:R-:W-:-:S02]  /*47c0*/  FSEL R169, R169, -INF , !P6 ;  /* 0xff800000a9a97808 */ /* 0x000fc40007000000 */
[-C--:B------:R-:W-:Y:S01]  /*47d0*/  ISETP.GE.AND P6, PT, R4, R135.reuse, PT ;  /* 0x000000870400720c */ /* 0x080fe20003fc6270 */
[----:B------:R-:W-:Y:S01]  /*47e0*/  VIADD R4, R48, 0x70 ;  /* 0x0000007030047836 */ /* 0x000fe20000000000 */
[----:B------:R-:W-:Y:S02]  /*47f0*/  FSEL R174, R174, -INF , !P5 ;  /* 0xff800000aeae7808 */ /* 0x000fe40006800000 */
[----:B------:R-:W-:Y:S01]  /*4800*/  FSEL R167, R167, -INF , !P5 ;  /* 0xff800000a7a77808 */ /* 0x000fe20006800000 */
[----:B------:R-:W2:Y:S01]  /*4810*/  MUFU.TANH R156, R55 ;  /* 0x00000037009c7308 */ /* 0x000ea20000002400 */
[----:B-----5:R-:W-:Y:S02]  /*4820*/  FSEL R158, R158, -INF , !P3 ;  /* 0xff8000009e9e7808 */ /* 0x020fe40005800000 */
[----:B------:R-:W-:Y:S02]  /*4830*/  FSEL R155, R155, -INF , !P3 ;  /* 0xff8000009b9b7808 */ /* 0x000fe40005800000 */
[-C--:B------:R-:W-:Y:S01]  /*4840*/  ISETP.GE.AND P5, PT, R4, R135.reuse, PT ;  /* 0x000000870400720c */ /* 0x080fe20003fa6270 */
[----:B------:R-:W-:Y:S01]  /*4850*/  VIADD R4, R48, 0x71 ;  /* 0x0000007130047836 */ /* 0x000fe20000000000 */
[-C--:B------:R-:W-:Y:S01]  /*4860*/  ISETP.GE.AND P3, PT, R6, R135.reuse, PT ;  /* 0x000000870600720c */ /* 0x080fe20003f66270 */
[----:B------:R-:W-:Y:S01]  /*4870*/  FMUL.FTZ R6, R21, R136 ;  /* 0x0000008815067220 */ /* 0x000fe20000410000 */
[----:B------:R-:W-:Y:S01]  /*4880*/  FSEL R168, R168, -INF , !P4 ;  /* 0xff800000a8a87808 */ /* 0x000fe20006000000 */
[----:B------:R-:W3:Y:S01]  /*4890*/  MUFU.TANH R149, R33 ;  /* 0x0000002100957308 */ /* 0x000ee20000002400 */
[----:B------:R-:W-:Y:S01]  /*48a0*/  FSEL R165, R165, -INF , !P4 ;  /* 0xff800000a5a57808 */ /* 0x000fe20006000000 */
[----:B------:R-:W-:Y:S01]  /*48b0*/  VIADD R48, R48, 0x79 ;  /* 0x0000007930307836 */ /* 0x000fe20000000000 */
[----:B------:R-:W-:-:S02]  /*48c0*/  ISETP.GE.AND P4, PT, R4, R135, PT ;  /* 0x000000870400720c */ /* 0x000fc40003f86270 */
[----:B-1----:R-:W-:Y:S02]  /*48d0*/  FSEL R154, R154, -INF , !P0 ;  /* 0xff8000009a9a7808 */ /* 0x002fe40004000000 */
[----:B------:R-:W-:Y:S01]  /*48e0*/  FSEL R151, R151, -INF , !P0 ;  /* 0xff80000097977808 */ /* 0x000fe20004000000 */
[----:B------:R-:W1:Y:S01]  /*48f0*/  MUFU.TANH R152, R35 ;  /* 0x0000002300987308 */ /* 0x000e620000002400 */
[----:B------:R-:W-:Y:S02]  /*4900*/  ISETP.GT.AND P0, PT, R232, R219, PT ;  /* 0x000000dbe800720c */ /* 0x000fe40003f04270 */
[----:B--2---:R-:W-:Y:S02]  /*4910*/  FSEL R156, R156, -INF , !P1 ;  /* 0xff8000009c9c7808 */ /* 0x004fe40004800000 */
[----:B------:R-:W-:Y:S02]  /*4920*/  FSEL R153, R153, -INF , !P1 ;  /* 0xff80000099997808 */ /* 0x000fe40004800000 */
[----:B------:R-:W-:Y:S01]  /*4930*/  ISETP.GE.AND P1, PT, R48, R135, PT ;  /* 0x000000873000720c */ /* 0x000fe20003f26270 */
[----:B------:R-:W2:Y:S01]  /*4940*/  MUFU.TANH R147, R28 ;  /* 0x0000001c00937308 */ /* 0x000ea20000002400 */
[----:B---3--:R-:W-:-:S07]  /*4950*/  FSEL R149, R149, -INF , !P6 ;  /* 0xff80000095957808 */ /* 0x008fce0007000000 */
[----:B------:R-:W3:Y:S01]  /*4960*/  MUFU.TANH R141, R29 ;  /* 0x0000001d008d7308 */ /* 0x000ee20000002400 */
[----:B-1----:R-:W-:-:S07]  /*4970*/  FSEL R152, R152, -INF , !P6 ;  /* 0xff80000098987808 */ /* 0x002fce0007000000 */
[----:B------:R-:W1:Y:S01]  /*4980*/  MUFU.TANH R150, R30 ;  /* 0x0000001e00967308 */ /* 0x000e620000002400 */
[----:B--2---:R-:W-:-:S07]  /*4990*/  FSEL R147, R147, -INF , !P5 ;  /* 0xff80000093937808 */ /* 0x004fce0006800000 */
        /* <DEDUP_REMOVED lines=9> */
[----:B-1----:R-:W-:Y:S02]  /*4a30*/  FSEL R146, R146, -INF , !P3 ;  /* 0xff80000092927808 */ /* 0x002fe40005800000 */
[----:B--2---:R-:W-:Y:S02]  /*4a40*/  FSEL R136, R4, -INF , !P1 ;  /* 0xff80000004887808 */ /* 0x004fe40004800000 */
        /* <DEDUP_REMOVED lines=16> */
.L_x_671:
[----:B------:R-:W2:Y:S01]  /*4b50*/  LD.E R15, desc[UR4][R2.64+0x170] ;  /* 0x00017004020f7980 */ /* 0x000ea2000c101900 */
[----:B------:R-:W-:Y:S02]  /*4b60*/  IADD3 R10, PT, PT, R228, -0x80, RZ ;  /* 0xffffff80e40a7810 */ /* 0x000fe40007ffe0ff */
        /* <DEDUP_REMOVED lines=11> */
[----:B-1----:R-:W-:Y:S02]  /*4c20*/  IMAD.MOV R11, RZ, RZ, -R21 ;  /* 0x000000ffff0b7224 */ /* 0x002fe400078e0a15 */
[----:B------:R-:W-:Y:S02]  /*4c30*/  IMAD.MOV.U32 R20, RZ, RZ, RZ ;  /* 0x000000ffff147224 */ /* 0x000fe400078e00ff */
        /* <DEDUP_REMOVED lines=8> */
[----:B------:R-:W-:Y:S02]  /*4cc0*/  ISETP.GT.U32.AND P4, PT, R8, R7, PT ;  /* 0x000000070800720c */ /* 0x000fe40003f84070 */
[----:B------:R-:W-:Y:S02]  /*4cd0*/  ISETP.GE.AND P3, PT, R4, RZ, PT ;  /* 0x000000ff0400720c */ /* 0x000fe40003f66270 */
[----:B------:R-:W-:-:S07]  /*4ce0*/  LOP3.LUT R4, RZ, R15, RZ, 0x33, !PT ;  /* 0x0000000fff047212 */ /* 0x000fce00078e33ff */
[-C--:B------:R-:W-:Y:S01]  /*4cf0*/  @!P1 IADD3 R21, PT, PT, R21, -R8.reuse, RZ ;  /* 0x8000000815159210 */ /* 0x080fe20007ffe0ff */
[----:B------:R-:W-:Y:S01]  /*4d00*/  @!P1 VIADD R9, R9, 0x1 ;  /* 0x0000000109099836 */ /* 0x000fe20000000000 */
[----:B------:R-:W-:Y:S01]  /*4d10*/  @!P4 IADD3 R11, PT, PT, R11, 0x1, RZ ;  /* 0x000000010b0bc810 */ /* 0x000fe20007ffe0ff */
[----:B------:R-:W-:Y:S01]  /*4d20*/  @!P4 IMAD.IADD R7, R7, 0x1, -R8 ;  /* 0x000000010707c824 */ /* 0x000fe200078e0a08 */
[-C--:B------:R-:W-:Y:S02]  /*4d30*/  ISETP.GE.U32.AND P5, PT, R21, R8.reuse, PT ;  /* 0x000000081500720c */ /* 0x080fe40003fa6070 */
[----:B------:R-:W-:Y:S01]  /*4d40*/  ISETP.NE.AND P1, PT, R15, RZ, PT ;  /* 0x000000ff0f00720c */ /* 0x000fe20003f25270 */
[----:B------:R-:W2:Y:S01]  /*4d50*/  LD.E.64 R20, desc[UR4][R144.64+0x20] ;  /* 0x0000200490147980 */ /* 0x000ea2000c101b00 */
[----:B------:R-:W-:-:S09]  /*4d60*/  ISETP.GE.U32.AND P6, PT, R7, R8, PT ;  /* 0x000000080700720c */ /* 0x000fd20003fc6070 */
[----:B------:R-:W-:-:S04]  /*4d70*/  @P5 VIADD R9, R9, 0x1 ;  /* 0x0000000109095836 */ /* 0x000fc80000000000 */
[----:B------:R-:W-:Y:S01]  /*4d80*/  @P6 IADD3 R11, PT, PT, R11, 0x1, RZ ;  /* 0x000000010b0b6810 */ /* 0x000fe20007ffe0ff */
[----:B------:R-:W-:-:S03]  /*4d90*/  @!P0 IMAD.MOV R9, RZ, RZ, -R9 ;  /* 0x000000ffff098224 */ /* 0x000fc600078e0a09 */
[----:B------:R-:W-:Y:S02]  /*4da0*/  @!P3 IADD3 R11, PT, PT, -R11, RZ, RZ ;  /* 0x000000ff0b0bb210 */ /* 0x000fe40007ffe1ff */
        /* <DEDUP_REMOVED lines=22> */
.L_x_672:
[----:B------:R-:W-:Y:S05]  /*4f10*/  BSYNC.RECONVERGENT B0 ;  /* 0x0000000000007941 */ /* 0x000fea0003800200 */
.L_x_670:
        /* <DEDUP_REMOVED lines=36> */
.L_x_669:
[----:B------:R-:W-:Y:S05]  /*5160*/  BSYNC.RECONVERGENT B1 ;  /* 0x0000000000017941 */ /* 0x000fea0003800200 */
.L_x_668:
        /* <DEDUP_REMOVED lines=58> */
[----:B------:R-:W-:Y:S01]  /*5510*/  FSETP.NEU.FTZ.AND P0, PT, R133, -INF , PT ;  /* 0xff8000008500780b */ /* 0x000fe20003f1d000 */
[C---:B--2---:R-:W-:Y:S01]  /*5520*/  FMUL.FTZ R9, R144.reuse, R133 ;  /* 0x0000008590097220 */ /* 0x044fe20000410000 */
[----:B------:R-:W-:-:S04]  /*5530*/  FMUL.FTZ R138, R144, R134 ;  /* 0x00000086908a7220 */ /* 0x000fc80000410000 */
[----:B------:R-:W-:Y:S02]  /*5540*/  FSEL R139, R9, RZ, P0 ;  /* 0x000000ff098b7208 */ /* 0x000fe40000000000 */
[----:B------:R-:W-:Y:S01]  /*5550*/  FSETP.NEU.FTZ.AND P0, PT, R134, -INF , PT ;  /* 0xff8000008600780b */ /* 0x000fe20003f1d000 */
[----:B------:R-:W-:Y:S02]  /*5560*/  LDSM.16.MT88.4 R8, [R145+0x10800] ;  /* 0x010800009108783b */ /* 0x000fe40000004200 */
        /* <DEDUP_REMOVED lines=30> */
[----:B------:R-:W3:Y:S01]  /*5750*/  LDSM.16.MT88.4 R16, [R64+0x10800] ;  /* 0x010800004010783b */ /* 0x000ee20000004200 */
[----:B------:R-:W5:Y:S01]  /*5760*/  MUFU.EX2 R67, R67 ;  /* 0x0000004300437308 */ /* 0x000f620000000800 */
        /* <DEDUP_REMOVED lines=13> */
[----:B-----5:R-:W-:Y:S01]  /*5840*/  F2FP.BF16.F32.PACK_AB R68, R67, R132 ;  /* 0x000000844344723e */ /* 0x020fe200000010ff */
        /* <DEDUP_REMOVED lines=13> */
[----:B------:R-:W4:Y:S01]  /*5920*/  MUFU.EX2 R58, R58 ;  /* 0x0000003a003a7308 */ /* 0x000f220000000800 */
[C---:B------:R-:W-:Y:S01]  /*5930*/  HMMA.16816.F32.BF16 R96, R68.reuse, R92, RZ ;  /* 0x0000005c4460723c */ /* 0x040fe200000418ff */
[----:B------:R-:W-:Y:S01]  /*5940*/  FADD.FTZ R61, R61, R66 ;  /* 0x000000423d3d7221 */ /* 0x000fe20000010000 */
[----:B------:R-:W-:Y:S01]  /*5950*/  FADD.FTZ R63, R63, R132 ;  /* 0x000000843f3f7221 */ /* 0x000fe20000010000 */
[----:B------:R-:W-:Y:S01]  /*5960*/  MUFU.EX2 R55, R55 ;  /* 0x0000003700377308 */ /* 0x000fe20000000800 */
[----:B------:R-:W-:Y:S01]  /*5970*/  ISETP.GE.AND P0, PT, R0, R219, PT ;  /* 0x000000db0000720c */ /* 0x000fe20003f06270 */
[----:B------:R-:W-:Y:S01]  /*5980*/  FADD.FTZ R60, R60, R61 ;  /* 0x0000003d3c3c7221 */ /* 0x000fe20000010000 */
[----:B------:R-:W-:Y:S01]  /*5990*/  FADD.FTZ R62, R62, R63 ;  /* 0x0000003f3e3e7221 */ /* 0x000fe20000010000 */
[----:B------:R-:W5:Y:S01]  /*59a0*/  MUFU.EX2 R54, R54 ;  /* 0x0000003600367308 */ /* 0x000f620000000800 */
[C---:B------:R-:W-:Y:S03]  /*59b0*/  HMMA.16816.F32.BF16 R92, R68.reuse, R94, RZ ;  /* 0x0000005e445c723c */ /* 0x040fe600000418ff */
[----:B------:R-:W3:Y:S04]  /*59c0*/  MUFU.EX2 R52, R52 ;  /* 0x0000003400347308 */ /* 0x000ee80000000800 */
[----:B------:R-:W-:Y:S01]  /*59d0*/  MUFU.EX2 R49, R49 ;  /* 0x0000003100317308 */ /* 0x000fe20000000800 */
[C---:B------:R-:W-:Y:S03]  /*59e0*/  HMMA.16816.F32.BF16 R128, R68.reuse, R124, RZ ;  /* 0x0000007c4480723c */ /* 0x040fe600000418ff */
[----:B------:R-:W-:Y:S04]  /*59f0*/  MUFU.EX2 R48, R48 ;  /* 0x0000003000307308 */ /* 0x000fe80000000800 */
[----:B------:R-:W-:Y:S01]  /*5a00*/  MUFU.EX2 R44, R44 ;  /* 0x0000002c002c7308 */ /* 0x000fe20000000800 */
[C---:B------:R-:W-:Y:S03]  /*5a10*/  HMMA.16816.F32.BF16 R120, R68.reuse, R116, RZ ;  /* 0x000000744478723c */ /* 0x040fe600000418ff */
[----:B------:R-:W-:Y:S04]  /*5a20*/  MUFU.EX2 R51, R51 ;  /* 0x0000003300337308 */ /* 0x000fe80000000800 */
[----:B------:R-:W3:Y:S01]  /*5a30*/  MUFU.EX2 R50, R50 ;  /* 0x0000003200327308 */ /* 0x000ee20000000800 */
[C---:B------:R-:W-:Y:S03]  /*5a40*/  HMMA.16816.F32.BF16 R112, R68.reuse, R108, RZ ;  /* 0x0000006c4470723c */ /* 0x040fe600000418ff */
[----:B------:R-:W-:Y:S04]  /*5a50*/  MUFU.EX2 R46, R46 ;  /* 0x0000002e002e7308 */ /* 0x000fe80000000800 */
[----:B------:R-:W3:Y:S01]  /*5a60*/  MUFU.EX2 R45, R45 ;  /* 0x0000002d002d7308 */ /* 0x000ee20000000800 */
[C---:B------:R-:W-:Y:S03]  /*5a70*/  HMMA.16816.F32.BF16 R104, R68.reuse, R100, RZ ;  /* 0x000000644468723c */ /* 0x040fe600000418ff */
[----:B------:R-:W3:Y:S04]  /*5a80*/  MUFU.EX2 R27, R27 ;  /* 0x0000001b001b7308 */ /* 0x000ee80000000800 */
        /* <DEDUP_REMOVED lines=24> */
[----:B----4-:R-:W-:Y:S01]  /*5c10*/  F2FP.BF16.F32.PACK_AB R4, R58, R59 ;  /* 0x0000003b3a04723e */ /* 0x010fe200000010ff */
[----:B------:R-:W-:Y:S01]  /*5c20*/  FADD.FTZ R59, R59, R62 ;  /* 0x0000003e3b3b7221 */ /* 0x000fe20000010000 */
[----:B------:R-:W-:Y:S01]  /*5c30*/  F2FP.BF16.F32.PACK_AB R5, R56, R57 ;  /* 0x000000393805723e */ /* 0x000fe200000010ff */
[----:B------:R-:W-:-:S02]  /*5c40*/  FADD.FTZ R57, R57, R60 ;  /* 0x0000003c39397221 */ /* 0x000fc40000010000 */
[----:B------:R-:W-:Y:S02]  /*5c50*/  FADD.FTZ R58, R58, R59 ;  /* 0x0000003b3a3a7221 */ /* 0x000fe40000010000 */
[----:B------:R-:W-:Y:S01]  /*5c60*/  HMMA.16816.F32.BF16 R68, R68, R6, RZ ;  /* 0x000000064444723c */ /* 0x000fe200000418ff */
[----:B-----5:R-:W-:Y:S01]  /*5c70*/  F2FP.BF16.F32.PACK_AB R6, R54, R55 ;  /* 0x000000373606723e */ /* 0x020fe200000010ff */
[----:B------:R-:W-:Y:S01]  /*5c80*/  FADD.FTZ R56, R56, R57 ;  /* 0x0000003938387221 */ /* 0x000fe20000010000 */
[----:B---3--:R-:W-:Y:S01]  /*5c90*/  F2FP.BF16.F32.PACK_AB R7, R52, R53 ;  /* 0x000000353407723e */ /* 0x008fe200000010ff */
        /* <DEDUP_REMOVED lines=42> */
[----:B------:R-:W3:Y:S06]  /*5f40*/  MUFU.EX2 R164, R164 ;  /* 0x000000a400a47308 */ /* 0x000eec0000000800 */
        /* <DEDUP_REMOVED lines=19> */
[----:B---3--:R-:W-:Y:S01]  /*6080*/  F2FP.BF16.F32.PACK_AB R4, R164, R161 ;  /* 0x000000a1a404723e */ /* 0x008fe200000010ff */
[----:B------:R-:W-:Y:S01]  /*6090*/  LDSM.16.MT88.4 R40, [R47+0x12000] ;  /* 0x012000002f28783b */ /* 0x000fe20000004200 */
[----:B------:R-:W-:-:S02]  /*60a0*/  F2FP.BF16.F32.PACK_AB R5, R160, R157 ;  /* 0x0000009da005723e */ /* 0x000fc400000010ff */
[----:B------:R-:W-:Y:S02]  /*60b0*/  F2FP.BF16.F32.PACK_AB R6, R162, R163 ;  /* 0x000000a3a206723e */ /* 0x000fe400000010ff */
[----:B------:R-:W-:-:S07]  /*60c0*/  F2FP.BF16.F32.PACK_AB R7, R166, R159 ;  /* 0x0000009fa607723e */ /* 0x000fce00000010ff */
[C---:B------:R-:W-:Y:S08]  /*60d0*/  HMMA.16816.F32.BF16 R128, R4.reuse, R36, R128 ;  /* 0x000000240480723c */ /* 0x040ff00000041880 */
        /* <DEDUP_REMOVED lines=12> */
[----:B------:R1:W3:Y:S01]  /*61a0*/  MUFU.EX2 R175, R8 ;  /* 0x0000000800af7308 */ /* 0x0002e20000000800 */
[----:B--2---:R-:W2:Y:S03]  /*61b0*/  LDSM.16.MT88.4 R12, [R145+0x12000] ;  /* 0x01200000910c783b */ /* 0x004ea60000004200 */
[----:B------:R-:W3:Y:S03]  /*61c0*/  MUFU.EX2 R179, R179 ;  /* 0x000000b300b37308 */ /* 0x000ee60000000800 */
[C---:B------:R-:W-:Y:S01]  /*61d0*/  HMMA.16816.F32.BF16 R76, R4.reuse, R10, R76 ;  /* 0x0000000a044c723c */ /* 0x040fe2000004184c */
[----:B------:R-:W3:Y:S01]  /*61e0*/  MUFU.EX2 R177, R177 ;  /* 0x000000b100b17308 */ /* 0x000ee20000000800 */
[----:B-1----:R-:W1:Y:S06]  /*61f0*/  LDSM.16.MT88.4 R8, [R64+0x12000] ;  /* 0x012000004008783b */ /* 0x002e6c0000004200 */
        /* <DEDUP_REMOVED lines=13> */
[----:B------:R-:W-:Y:S01]  /*62d0*/  HMMA.16816.F32.BF16 R68, R4, R38, R68 ;  /* 0x000000260444723c */ /* 0x000fe20000041844 */
[----:B------:R-:W-:Y:S01]  /*62e0*/  F2FP.BF16.F32.PACK_AB R4, R175, R176 ;  /* 0x000000b0af04723e */ /* 0x000fe200000010ff */
        /* <DEDUP_REMOVED lines=27> */
[----:B------:R-:W3:Y:S02]  /*64a0*/  MUFU.EX2 R41, R41 ;  /* 0x0000002900297308 */ /* 0x000ee40000000800 */
[C---:B-----5:R-:W-:Y:S02]  /*64b0*/  HMMA.16816.F32.BF16 R128, R4.reuse, R32, R128 ;  /* 0x000000200480723c */ /* 0x060fe40000041880 */
        /* <DEDUP_REMOVED lines=24> */
[----:B------:R-:W-:Y:S02]  /*6640*/  F2FP.BF16.F32.PACK_AB R6, R41, R40 ;  /* 0x000000282906723e */ /* 0x000fe400000010ff */
[----:B-----5:R-:W-:-:S07]  /*6650*/  F2FP.BF16.F32.PACK_AB R7, R42, R171 ;  /* 0x000000ab2a07723e */ /* 0x020fce00000010ff */
        /* <DEDUP_REMOVED lines=94> */
[----:B--2---:R-:W-:Y:S03]  /*6c40*/  HMMA.16816.F32.BF16 R96, R4, R12, R96 ;  /* 0x0000000c0460723c */ /* 0x004fe60000041860 */
[----:B------:R-:W-:-:S05]  /*6c50*/  FADD.FTZ R178, R178, R177 ;  /* 0x000000b1b2b27221 */ /* 0x000fca0000010000 */
[C---:B------:R-:W-:Y:S01]  /*6c60*/  HMMA.16816.F32.BF16 R92, R4.reuse, R14, R92 ;  /* 0x0000000e045c723c */ /* 0x040fe2000004185c */
[----:B------:R-:W2:Y:S07]  /*6c70*/  LDSM.16.MT88.4 R12, [R47+0xf800] ;  /* 0x00f800002f0c783b */ /* 0x000eae0000004200 */
[----:B-1----:R-:W-:Y:S01]  /*6c80*/  HMMA.16816.F32.BF16 R80, R4, R8, R80 ;  /* 0x000000080450723c */ /* 0x002fe20000041850 */
[----:B------:R-:W-:-:S04]  /*6c90*/  FADD.FTZ R8, R182, R175 ;  /* 0x000000afb6087221 */ /* 0x000fc80000010000 */
[----:B------:R-:W-:-:S03]  /*6ca0*/  FADD.FTZ R8, R179, R8 ;  /* 0x00000008b3087221 */ /* 0x000fc60000010000 */
        /* <DEDUP_REMOVED lines=16> */
[----:B--2---:R-:W-:Y:S02]  /*6db0*/  HMMA.16816.F32.BF16 R112, R4, R12, R112 ;  /* 0x0000000c0470723c */ /* 0x004fe40000041870 */
[----:B------:R-:W-:Y:S01]  /*6dc0*/  FADD.FTZ R149, R149, R158 ;  /* 0x0000009e95957221 */ /* 0x000fe20000010000 */
[----:B------:R-:W-:-:S03]  /*6dd0*/  FADD.FTZ R151, R151, R154 ;  /* 0x0000009a97977221 */ /* 0x000fc60000010000 */
[----:B------:R-:W-:Y:S01]  /*6de0*/  FADD.FTZ R152, R152, R149 ;  /* 0x0000009598987221 */ /* 0x000fe20000010000 */
[----:B------:R-:W-:Y:S01]  /*6df0*/  FADD.FTZ R28, R28, R151 ;  /* 0x000000971c1c7221 */ /* 0x000fe20000010000 */
[----:B------:R-:W-:Y:S01]  /*6e00*/  HMMA.16816.F32.BF16 R108, R4, R14, R108 ;  /* 0x0000000e046c723c */ /* 0x000fe2000004186c */
[----:B------:R-:W2:Y:S01]  /*6e10*/  LDSM.16.MT88.4 R12, [R26+0x13800] ;  /* 0x013800001a0c783b */ /* 0x000ea20000004200 */
[----:B------:R-:W-:Y:S01]  /*6e20*/  FADD.FTZ R31, R31, R152 ;  /* 0x000000981f1f7221 */ /* 0x000fe20000010000 */
[----:B------:R-:W-:-:S03]  /*6e30*/  FADD.FTZ R29, R29, R28 ;  /* 0x0000001c1d1d7221 */ /* 0x000fc60000010000 */
[----:B------:R-:W-:Y:S01]  /*6e40*/  FADD.FTZ R32, R32, R31 ;  /* 0x0000001f20207221 */ /* 0x000fe20000010000 */
[----:B------:R-:W-:-:S03]  /*6e50*/  FADD.FTZ R30, R30, R29 ;  /* 0x0000001d1e1e7221 */ /* 0x000fc60000010000 */
[----:B------:R-:W-:Y:S01]  /*6e60*/  FADD.FTZ R33, R33, R32 ;  /* 0x0000002021217221 */ /* 0x000fe20000010000 */
[----:B------:R-:W-:-:S03]  /*6e70*/  FADD.FTZ R239, R239, R30 ;  /* 0x0000001eefef7221 */ /* 0x000fc60000010000 */
[----:B------:R-:W-:Y:S01]  /*6e80*/  FADD.FTZ R241, R34, R33 ;  /* 0x0000002122f17221 */ /* 0x000fe20000010000 */
[C---:B-1----:R-:W-:Y:S08]  /*6e90*/  HMMA.16816.F32.BF16 R104, R4.reuse, R16, R104 ;  /* 0x000000100468723c */ /* 0x042ff00000041868 */
[C---:B------:R-:W-:Y:S08]  /*6ea0*/  HMMA.16816.F32.BF16 R100, R4.reuse, R18, R100 ;  /* 0x000000120464723c */ /* 0x040ff00000041864 */
[C---:B--2---:R-:W-:Y:S08]  /*6eb0*/  HMMA.16816.F32.BF16 R72, R4.reuse, R12, R72 ;  /* 0x0000000c0448723c */ /* 0x044ff00000041848 */
[----:B------:R-:W-:Y:S01]  /*6ec0*/  HMMA.16816.F32.BF16 R68, R4, R14, R68 ;  /* 0x0000000e0444723c */ /* 0x000fe20000041844 */
[----:B------:R-:W-:-:S04]  /*6ed0*/  NOP ;  /* 0x0000000000007918 */ /* 0x000fc80000000000 */
[----:B------:R-:W-:-:S15]  /*6ee0*/  @!P0 BRA `(.L_x_673) ;  /* 0x0000004400e88947 */ /* 0x000fde0003800000 */
[----:B------:R-:W-:Y:S01]  /*6ef0*/  ISETP.NE.U32.AND P1, PT, R236, RZ, PT ;  /* 0x000000ffec00720c */ /* 0x000fe20003f25070 */
[C---:B------:R-:W-:Y:S01]  /*6f00*/  IMAD.SHL.U32 R233, R24.reuse, 0x20, RZ ;  /* 0x0000002018e97824 */ /* 0x040fe200078e00ff */
[----:B------:R-:W-:Y:S01]  /*6f10*/  SHF.L.U64.HI R230, R24, 0x5, R25 ;  /* 0x0000000518e67819 */ /* 0x000fe20000010219 */
[----:B------:R-:W-:Y:S01]  /*6f20*/  IMAD.MOV.U32 R0, RZ, RZ, R133 ;  /* 0x000000ffff007224 */ /* 0x000fe200078e0085 */
[----:B------:R-:W-:Y:S01]  /*6f30*/  ISETP.NE.AND.EX P1, PT, R237, RZ, PT, P1 ;  /* 0x000000ffed00720c */ /* 0x000fe20003f25310 */
[----:B------:R-:W-:-:S12]  /*6f40*/  IMAD.MOV.U32 R141, RZ, RZ, R134 ;  /* 0x000000ffff8d7224 */ /* 0x000fd800078e0086 */
.L_x_680:
        /* <DEDUP_REMOVED lines=78> */
.L_x_675:
[----:B------:R-:W-:Y:S05]  /*7430*/  BSYNC.RECONVERGENT B0 ;  /* 0x0000000000007941 */ /* 0x000fea0003800200 */
.L_x_674:
[----:B------:R-:W1:Y:S01]  /*7440*/  S2UR UR6, SR_CgaCtaId ;  /* 0x00000000000679c3 */ /* 0x000e620000008800 */
[C---:B------:R-:W-:Y:S01]  /*7450*/  SHF.L.U32 R140, R209.reuse, 0x3, RZ ;  /* 0x00000003d18c7819 */ /* 0x040fe200000006ff */
[----:B------:R-:W-:Y:S01]  /*7460*/  UMOV UR7, 0x400 ;  /* 0x0000040000077882 */ /* 0x000fe20000000000 */
[----:B------:R-:W-:Y:S01]  /*7470*/  LOP3.LUT R20, R209, 0x38, RZ, 0xc0, !PT ;  /* 0x00000038d1147812 */ /* 0x000fe200078ec0ff */
[----:B------:R-:W-:Y:S01]  /*7480*/  BSSY.RECONVERGENT B1, `(.L_x_676) ;  /* 0x00001fe000017945 */ /* 0x000fe20003800200 */
[C---:B------:R-:W-:Y:S02]  /*7490*/  LOP3.LUT R133, R140.reuse, 0x38, RZ, 0xc0, !PT ;  /* 0x000000388c857812 */ /* 0x040fe400078ec0ff */
[C---:B------:R-:W-:Y:S02]  /*74a0*/  LOP3.LUT R21, R140.reuse, 0x1c0, RZ, 0xc0, !PT ;  /* 0x000001c08c157812 */ /* 0x040fe400078ec0ff */
[----:B------:R-:W-:Y:S02]  /*74b0*/  IADD3 R24, P0, PT, R233, R224, RZ ;  /* 0x000000e0e9187210 */ /* 0x000fe40007f1e0ff */
[----:B------:R-:W-:Y:S02]  /*74c0*/  LOP3.LUT R20, R133, R21, R20, 0x1e, !PT ;  /* 0x0000001585147212 */ /* 0x000fe400078e1e14 */
[----:B------:R-:W-:Y:S02]  /*74d0*/  LOP3.LUT R21, R140, 0x1e00, RZ, 0xc0, !PT ;  /* 0x00001e008c157812 */ /* 0x000fe400078ec0ff */
[----:B------:R-:W-:Y:S02]  /*74e0*/  IADD3.X R25, PT, PT, R230, R225, RZ, P0, !PT ;  /* 0x000000e1e6197210 */ /* 0x000fe400007fe4ff */
[----:B------:R-:W-:Y:S02]  /*74f0*/  LOP3.LUT R21, R20, R21, RZ, 0xfc, !PT ;  /* 0x0000001514157212 */ /* 0x000fe400078efcff */
[-C--:B------:R-:W-:Y:S02]  /*7500*/  IADD3 R22, P0, PT, R24, R233.reuse, RZ ;  /* 0x000000e918167210 */ /* 0x080fe40007f1e0ff */
[----:B------:R-:W-:Y:S02]  /*7510*/  SHF.L.U32 R20, R209, 0x5, RZ ;  /* 0x00000005d1147819 */ /* 0x000fe400000006ff */
[-C--:B------:R-:W-:Y:S01]  /*7520*/  IADD3.X R23, PT, PT, R25, R230.reuse, RZ, P0, !PT ;  /* 0x000000e619177210 */ /* 0x080fe200007fe4ff */
[----:B-1----:R-:W-:Y:S01]  /*7530*/  ULEA UR6, UR6, UR7, 0x18 ;  /* 0x0000000706067291 */ /* 0x002fe2000f8ec0ff */
[-C--:B------:R-:W-:Y:S02]  /*7540*/  IADD3 R28, P0, PT, R22, R233.reuse, RZ ;  /* 0x000000e9161c7210 */ /* 0x080fe40007f1e0ff */
[----:B------:R-:W-:Y:S02]  /*7550*/  LOP3.LUT R208, R20, 0x7c00, RZ, 0xc0, !PT ;  /* 0x00007c0014d07812 */ /* 0x000fe400078ec0ff */
[----:B------:R-:W-:Y:S02]  /*7560*/  IADD3.X R29, PT, PT, R23, R230, RZ, P0, !PT ;  /* 0x000000e6171d7210 */ /* 0x000fe400007fe4ff */
[----:B------:R-:W-:Y:S02]  /*7570*/  MOV R212, UR6 ;  /* 0x0000000600d47c02 */ /* 0x000fe40008000f00 */
[-C--:B------:R-:W-:Y:S02]  /*7580*/  IADD3 R26, P0, PT, R28, R233.reuse, RZ ;  /* 0x000000e91c1a7210 */ /* 0x080fe40007f1e0ff */
[----:B------:R-:W-:Y:S02]  /*7590*/  LEA R243, R21, R212, 0x1 ;  /* 0x000000d415f37211 */ /* 0x000fe400078e08ff */
[-C--:B------:R-:W-:Y:S02]  /*75a0*/  IADD3.X R27, PT, PT, R29, R230.reuse, RZ, P0, !PT ;  /* 0x000000e61d1b7210 */ /* 0x080fe400007fe4ff */
[-C--:B------:R-:W-:Y:S01]  /*75b0*/  IADD3 R20, P0, PT, R26, R233.reuse, RZ ;  /* 0x000000e91a147210 */ /* 0x080fe20007f1e0ff */
[----:B------:R-:W-:Y:S01]  /*75c0*/  @!PT LDS RZ, [RZ] ;  /* 0x00000000fffff984 */ /* 0x000fe20000000800 */
[----:B------:R-:W-:Y:S01]  /*75d0*/  @!PT LDS RZ, [RZ] ;  /* 0x00000000fffff984 */ /* 0x000fe20000000800 */
[----:B------:R-:W-:Y:S01]  /*75e0*/  @!PT LDS RZ, [RZ] ;  /* 0x00000000fffff984 */ /* 0x000fe20000000800 */
[----:B------:R-:W-:Y:S01]  /*75f0*/  LDGSTS.E.BYPASS.LTC128B.128 [R243+0xc000], desc[UR4][R224.64] ;  /* 0x0c000000e0f37fae */ /* 0x000fe2000b981a04 */
[----:B------:R-:W-:Y:S02]  /*7600*/  SHF.R.U32.HI R211, RZ, 0x1, R209 ;  /* 0x00000001ffd37819 */ /* 0x000fe400000116d1 */
[-C--:B------:R-:W-:Y:S02]  /*7610*/  IADD3.X R21, PT, PT, R27, R230.reuse, RZ, P0, !PT ;  /* 0x000000e61b157210 */ /* 0x080fe400007fe4ff */
[-C--:B------:R-:W-:Y:S02]  /*7620*/  IADD3 R30, P0, PT, R20, R233.reuse, RZ ;  /* 0x000000e9141e7210 */ /* 0x080fe40007f1e0ff */
[----:B------:R-:W-:Y:S01]  /*7630*/  SHF.L.U32 R215, R209, 0x6, RZ ;  /* 0x00000006d1d77819 */ /* 0x000fe200000006ff */
[----:B------:R-:W-:Y:S01]  /*7640*/  LDGSTS.E.BYPASS.LTC128B.128 [R243+0x10000], desc[UR4][R224.64+0x80] ;  /* 0x10000080e0f37fae */ /* 0x000fe2000b981a04 */
[-C--:B------:R-:W-:Y:S02]  /*7650*/  IADD3.X R31, PT, PT, R21, R230.reuse, RZ, P0, !PT ;  /* 0x000000e6151f7210 */ /* 0x080fe400007fe4ff */
[----:B------:R-:W-:Y:S02]  /*7660*/  IADD3 R32, P0, PT, R30, R233, RZ ;  /* 0x000000e91e207210 */ /* 0x000fe40007f1e0ff */
[----:B------:R-:W-:Y:S02]  /*7670*/  LOP3.LUT R214, R211, 0x8, RZ, 0xc0, !PT ;  /* 0x00000008d3d67812 */ /* 0x000fe400078ec0ff */
[----:B------:R-:W-:Y:S01]  /*7680*/  IADD3.X R33, PT, PT, R31, R230, RZ, P0, !PT ;  /* 0x000000e61f217210 */ /* 0x000fe200007fe4ff */
[----:B------:R-:W-:Y:S01]  /*7690*/  LDGSTS.E.BYPASS.LTC128B.128 [R243+0xc800], desc[UR4][R24.64] ;  /* 0x0c80000018f37fae */ /* 0x000fe2000b981a04 */
[--C-:B------:R-:W-:Y:S02]  /*76a0*/  LOP3.LUT R214, R214, 0x1c0, R215.reuse, 0xf8, !PT ;  /* 0x000001c0d6d67812 */ /* 0x100fe400078ef8d7 */
[----:B------:R-:W-:Y:S02]  /*76b0*/  LOP3.LUT P0, RZ, R209, 0x2, RZ, 0xc0, !PT ;  /* 0x00000002d1ff7812 */ /* 0x000fe4000780c0ff */
[----:B------:R-:W-:Y:S02]  /*76c0*/  LOP3.LUT R214, R214, R133, RZ, 0x3c, !PT ;  /* 0x00000085d6d67212 */ /* 0x000fe400078e3cff */
[----:B------:R-:W-:Y:S01]  /*76d0*/  LOP3.LUT R133, R208, 0x200, R215, 0xf8, !PT ;  /* 0x00000200d0857812 */ /* 0x000fe200078ef8d7 */
[----:B------:R-:W-:Y:S01]  /*76e0*/  LDGSTS.E.BYPASS.LTC128B.128 [R243+0x10800], desc[UR4][R24.64+0x80] ;  /* 0x1080008018f37fae */ /* 0x000fe2000b981a04 */
[----:B------:R-:W-:Y:S02]  /*76f0*/  SEL R213, R143, 0xffffffe0, !P0 ;  /* 0xffffffe08fd57807 */ /* 0x000fe40004000000 */
[----:B------:R-:W-:Y:S02]  /*7700*/  LOP3.LUT R133, R133, R214, RZ, 0xfc, !PT ;  /* 0x000000d685857212 */ /* 0x000fe400078efcff */
[----:B------:R-:W-:Y:S02]  /*7710*/  IADD3 R200, PT, PT, R210, R213, RZ ;  /* 0x000000d5d2c87210 */ /* 0x000fe40007ffe0ff */
[----:B------:R-:W-:Y:S01]  /*7720*/  LEA R190, R133, R212, 0x1 ;  /* 0x000000d485be7211 */ /* 0x000fe200078e08ff */
[----:B------:R-:W-:Y:S01]  /*7730*/  LDGSTS.E.BYPASS.LTC128B.128 [R243+0xd000], desc[UR4][R22.64] ;  /* 0x0d00000016f37fae */ /* 0x000fe2000b981a04 */
[----:B------:R-:W-:Y:S02]  /*7740*/  LOP3.LUT P2, RZ, R209, 0x4, RZ, 0xc0, !PT ;  /* 0x00000004d1ff7812 */ /* 0x000fe4000784c0ff */
[-C--:B------:R-:W-:Y:S02]  /*7750*/  IADD3 R188, PT, PT, R213, R190.reuse, RZ ;  /* 0x000000bed5bc7210 */ /* 0x080fe40007ffe0ff */
[----:B------:R-:W-:Y:S03]  /*7760*/  IADD3 R232, PT, PT, R232, -0x1, RZ ;  /* 0xffffffffe8e87810 */ /* 0x000fe60007ffe0ff */
[----:B------:R-:W-:Y:S01]  /*7770*/  LDGSTS.E.BYPASS.LTC128B.128 [R243+0x11000], desc[UR4][R22.64+0x80] ;  /* 0x1100008016f37fae */ /* 0x000fe2000b981a04 */
[----:B------:R-:W-:Y:S07]  /*7780*/  ISETP.GT.AND P0, PT, R232, R219, PT ;  /* 0x000000dbe800720c */ /* 0x000fee0003f04270 */
[----:B------:R-:W-:Y:S08]  /*7790*/  LDGSTS.E.BYPASS.LTC128B.128 [R243+0xd800], desc[UR4][R28.64] ;  /* 0x0d8000001cf37fae */ /* 0x000ff0000b981a04 */
[----:B------:R-:W-:Y:S08]  /*77a0*/  LDGSTS.E.BYPASS.LTC128B.128 [R243+0x11800], desc[UR4][R28.64+0x80] ;  /* 0x118000801cf37fae */ /* 0x000ff0000b981a04 */
[----:B------:R-:W-:Y:S08]  /*77b0*/  LDGSTS.E.BYPASS.LTC128B.128 [R243+0xe000], desc[UR4][R26.64] ;  /* 0x0e0000001af37fae */ /* 0x000ff0000b981a04 */
[----:B------:R-:W-:Y:S08]  /*77c0*/  LDGSTS.E.BYPASS.LTC128B.128 [R243+0x12000], desc[UR4][R26.64+0x80] ;  /* 0x120000801af37fae */ /* 0x000ff0000b981a04 */
[----:B------:R-:W-:Y:S08]  /*77d0*/  LDGSTS.E.BYPASS.LTC128B.128 [R243+0xe800], desc[UR4][R20.64] ;  /* 0x0e80000014f37fae */ /* 0x000ff0000b981a04 */
[----:B------:R1:W-:Y:S08]  /*77e0*/  LDGSTS.E.BYPASS.LTC128B.128 [R243+0x12800], desc[UR4][R20.64+0x80] ;  /* 0x1280008014f37fae */ /* 0x0003f0000b981a04 */
[----:B------:R-:W-:Y:S08]  /*77f0*/  LDGSTS.E.BYPASS.LTC128B.128 [R243+0xf000], desc[UR4][R30.64] ;  /* 0x0f0000001ef37fae */ /* 0x000ff0000b981a04 */
[----:B------:R2:W-:Y:S08]  /*7800*/  LDGSTS.E.BYPASS.LTC128B.128 [R243+0x13000], desc[UR4][R30.64+0x80] ;  /* 0x130000801ef37fae */ /* 0x0005f0000b981a04 */
[----:B------:R-:W-:Y:S08]  /*7810*/  LDGSTS.E.BYPASS.LTC128B.128 [R243+0xf800], desc[UR4][R32.64] ;  /* 0x0f80000020f37fae */ /* 0x000ff0000b981a04 */
[----:B------:R3:W-:Y:S08]  /*7820*/  LDGSTS.E.BYPASS.LTC128B.128 [R243+0x13800], desc[UR4][R32.64+0x80] ;  /* 0x1380008020f37fae */ /* 0x0007f0000b981a04 */
[----:B------:R-:W-:Y:S08]  /*7830*/  LDSM.16.M88.4 R132, [R190] ;  /* 0x00000000be84783b */ /* 0x000ff00000000200 */
[----:B------:R-:W4:Y:S08]  /*7840*/  LDSM.16.M88.4 R144, [R210+0x4000] ;  /* 0x00400000d290783b */ /* 0x000f300000000200 */
[----:B------:R-:W5:Y:S08]  /*7850*/  LDSM.16.M88.4 R148, [R210+0x4800] ;  /* 0x00480000d294783b */ /* 0x000f700000000200 */
[----:B------:R-:W1:Y:S08]  /*7860*/  LDSM.16.M88.4 R152, [R210+0x5000] ;  /* 0x00500000d298783b */ /* 0x000e700000000200 */
[----:B------:R-:W0:Y:S08]  /*7870*/  LDGDEPBAR ;  /* 0x00000000000079af */ /* 0x000e300000000000 */
[----:B------:R-:W2:Y:S08]  /*7880*/  LDSM.16.M88.4 R156, [R210+0x5800] ;  /* 0x00580000d29c783b */ /* 0x000eb00000000200 */
[----:B------:R-:W3:Y:S01]  /*7890*/  LDSM.16.M88.4 R160, [R210+0x6000] ;  /* 0x00600000d2a0783b */ /* 0x000ee20000000200 */
[C---:B----4-:R-:W-:Y:S07]  /*78a0*/  HMMA.16816.F32.BF16 R4, R132.reuse, R144, RZ ;  /* 0x000000908404723c */ /* 0x050fee00000418ff */
[----:B------:R-:W4:Y:S01]  /*78b0*/  LDSM.16.M88.4 R164, [R210+0x6800] ;  /* 0x00680000d2a4783b */ /* 0x000f220000000200 */
[C---:B------:R-:W-:Y:S07]  /*78c0*/  HMMA.16816.F32.BF16 R8, R132.reuse, R146, RZ ;  /* 0x000000928408723c */ /* 0x040fee00000418ff */
[----:B------:R-:W4:Y:S01]  /*78d0*/  LDSM.16.M88.4 R168, [R210+0x7000] ;  /* 0x00700000d2a8783b */ /* 0x000f220000000200 */
[C---:B-----5:R-:W-:Y:S07]  /*78e0*/  HMMA.16816.F32.BF16 R12, R132.reuse, R148, RZ ;  /* 0x00000094840c723c */ /* 0x060fee00000418ff */
[----:B------:R-:W5:Y:S01]  /*78f0*/  LDSM.16.M88.4 R172, [R210+0x7800] ;  /* 0x00780000d2ac783b */ /* 0x000f620000000200 */
[C---:B------:R-:W-:Y:S07]  /*7900*/  HMMA.16816.F32.BF16 R16, R132.reuse, R150, RZ ;  /* 0x000000968410723c */ /* 0x040fee00000418ff */
[----:B------:R-:W-:Y:S01]  /*7910*/  LDSM.16.M88.4 R176, [R188] ;  /* 0x00000000bcb0783b */ /* 0x000fe20000000200 */
[C---:B-1----:R-:W-:Y:S07]  /*7920*/  HMMA.16816.F32.BF16 R20, R132.reuse, R152, RZ ;  /* 0x000000988414723c */ /* 0x042fee00000418ff */
[----:B------:R-:W1:Y:S01]  /*7930*/  LDSM.16.M88.4 R180, [R200+0x4000] ;  /* 0x00400000c8b4783b */ /* 0x000e620000000200 */
[C---:B------:R-:W-:Y:S07]  /*7940*/  HMMA.16816.F32.BF16 R24, R132.reuse, R154, RZ ;  /* 0x0000009a8418723c */ /* 0x040fee00000418ff */
[----:B------:R-:W1:Y:S01]  /*7950*/  LDSM.16.M88.4 R184, [R200+0x4800] ;  /* 0x00480000c8b8783b */ /* 0x000e620000000200 */
[C---:B--2---:R-:W-:Y:S01]  /*7960*/  HMMA.16816.F32.BF16 R28, R132.reuse, R156, RZ ;  /* 0x0000009c841c723c */ /* 0x044fe200000418ff */
[----:B------:R-:W-:Y:S06]  /*7970*/  SEL R157, R142, 0xffffffc0, !P2 ;  /* 0xffffffc08e9d7807 */ /* 0x000fec0005000000 */
[----:B------:R-:W2:Y:S01]  /*7980*/  LDSM.16.M88.4 R136, [R200+0x5000] ;  /* 0x00500000c888783b */ /* 0x000ea20000000200 */
[----:B------:R-:W-:Y:S02]  /*7990*/  IADD3 R202, PT, PT, R157, R190, RZ ;  /* 0x000000be9dca7210 */ /* 0x000fe40007ffe0ff */
[----:B------:R-:W-:Y:S01]  /*79a0*/  IADD3 R218, PT, PT, R210, R157, RZ ;  /* 0x0000009dd2da7210 */ /* 0x000fe20007ffe0ff */
[C---:B---3--:R-:W-:Y:S01]  /*79b0*/  HMMA.16816.F32.BF16 R32, R132.reuse, R158, RZ ;  /* 0x0000009e8420723c */ /* 0x048fe200000418ff */
[C---:B------:R-:W-:Y:S02]  /*79c0*/  IADD3 R201, PT, PT, R213.reuse, R202, RZ ;  /* 0x000000cad5c97210 */ /* 0x040fe40007ffe0ff */
[----:B------:R-:W-:Y:S01]  /*79d0*/  IADD3 R216, PT, PT, R213, R218, RZ ;  /* 0x000000dad5d87210 */ /* 0x000fe20007ffe0ff */
[----:B------:R-:W-:Y:S04]  /*79e0*/  LDSM.16.M88.4 R144, [R200+0x6000] ;  /* 0x00600000c890783b */ /* 0x000fe80000000200 */
[C---:B------:R-:W-:Y:S04]  /*79f0*/  HMMA.16816.F32.BF16 R36, R132.reuse, R160, RZ ;  /* 0x000000a08424723c */ /* 0x040fe800000418ff */
[----:B------:R-:W-:Y:S04]  /*7a00*/  LDSM.16.M88.4 R148, [R200+0x6800] ;  /* 0x00680000c894783b */ /* 0x000fe80000000200 */
[C---:B------:R-:W-:Y:S04]  /*7a10*/  HMMA.16816.F32.BF16 R40, R132.reuse, R162, RZ ;  /* 0x000000a28428723c */ /* 0x040fe800000418ff */
[----:B------:R-:W-:Y:S04]  /*7a20*/  LDSM.16.M88.4 R152, [R200+0x7000] ;  /* 0x00700000c898783b */ /* 0x000fe80000000200 */
[C---:B----4-:R-:W-:Y:S04]  /*7a30*/  HMMA.16816.F32.BF16 R44, R132.reuse, R164, RZ ;  /* 0x000000a4842c723c */ /* 0x050fe800000418ff */
[----:B------:R-:W-:Y:S04]  /*7a40*/  LDSM.16.M88.4 R156, [R200+0x7800] ;  /* 0x00780000c89c783b */ /* 0x000fe80000000200 */
[C---:B------:R-:W-:Y:S04]  /*7a50*/  HMMA.16816.F32.BF16 R48, R132.reuse, R166, RZ ;  /* 0x000000a68430723c */ /* 0x040fe800000418ff */
[----:B------:R-:W-:Y:S04]  /*7a60*/  LDSM.16.M88.4 R160, [R202] ;  /* 0x00000000caa0783b */ /* 0x000fe80000000200 */
[C---:B------:R-:W-:Y:S04]  /*7a70*/  HMMA.16816.F32.BF16 R52, R132.reuse, R168, RZ ;  /* 0x000000a88434723c */ /* 0x040fe800000418ff */
[----:B------:R-:W-:Y:S04]  /*7a80*/  LDSM.16.M88.4 R164, [R218+0x4000] ;  /* 0x00400000daa4783b */ /* 0x000fe80000000200 */
[C---:B------:R-:W-:Y:S04]  /*7a90*/  HMMA.16816.F32.BF16 R56, R132.reuse, R170, RZ ;  /* 0x000000aa8438723c */ /* 0x040fe800000418ff */
[----:B------:R-:W-:Y:S04]  /*7aa0*/  LDSM.16.M88.4 R168, [R218+0x4800] ;  /* 0x00480000daa8783b */ /* 0x000fe80000000200 */
[C---:B-----5:R-:W-:Y:S04]  /*7ab0*/  HMMA.16816.F32.BF16 R60, R132.reuse, R172, RZ ;  /* 0x000000ac843c723c */ /* 0x060fe800000418ff */
[----:B------:R-:W3:Y:S04]  /*7ac0*/  LD.E R238, desc[UR4][R2.64+0x18c] ;  /* 0x00018c0402ee7980 */ /* 0x000ee8000c101900 */
[----:B------:R-:W-:Y:S01]  /*7ad0*/  HMMA.16816.F32.BF16 R64, R132, R174, RZ ;  /* 0x000000ae8440723c */ /* 0x000fe200000418ff */
[----:B------:R-:W4:Y:S07]  /*7ae0*/  LDSM.16.M88.4 R132, [R200+0x5800] ;  /* 0x00580000c884783b */ /* 0x000f2e0000000200 */
[C---:B-1----:R-:W-:Y:S01]  /*7af0*/  HMMA.16816.F32.BF16 R4, R176.reuse, R180, R4 ;  /* 0x000000b4b004723c */ /* 0x042fe20000041804 */
[----:B------:R-:W1:Y:S07]  /*7b00*/  LDSM.16.M88.4 R172, [R218+0x5000] ;  /* 0x00500000daac783b */ /* 0x000e6e0000000200 */
[C---:B------:R-:W-:Y:S01]  /*7b10*/  HMMA.16816.F32.BF16 R8, R176.reuse, R182, R8 ;  /* 0x000000b6b008723c */ /* 0x040fe20000041808 */
[----:B------:R-:W-:Y:S07]  /*7b20*/  LDSM.16.M88.4 R180, [R218+0x9000] ;  /* 0x00900000dab4783b */ /* 0x000fee0000000200 */
[C---:B------:R-:W-:Y:S01]  /*7b30*/  HMMA.16816.F32.BF16 R12, R176.reuse, R184, R12 ;  /* 0x000000b8b00c723c */ /* 0x040fe2000004180c */
[----:B------:R-:W-:Y:S07]  /*7b40*/  LDSM.16.M88.4 R192, [R218+0xa800] ;  /* 0x00a80000dac0783b */ /* 0x000fee0000000200 */
[C---:B------:R-:W-:Y:S01]  /*7b50*/  HMMA.16816.F32.BF16 R16, R176.reuse, R186, R16 ;  /* 0x000000bab010723c */ /* 0x040fe20000041810 */
[----:B------:R-:W-:Y:S07]  /*7b60*/  LDSM.16.M88.4 R184, [R218+0x9800] ;  /* 0x00980000dab8783b */ /* 0x000fee0000000200 */
[C---:B--2---:R-:W-:Y:S01]  /*7b70*/  HMMA.16816.F32.BF16 R20, R176.reuse, R136, R20 ;  /* 0x00000088b014723c */ /* 0x044fe20000041814 */
[----:B------:R-:W-:Y:S07]  /*7b80*/  LDSM.16.M88.4 R196, [R218+0xb000] ;  /* 0x00b00000dac4783b */ /* 0x000fee0000000200 */
[C---:B------:R-:W-:Y:S01]  /*7b90*/  HMMA.16816.F32.BF16 R24, R176.reuse, R138, R24 ;  /* 0x0000008ab018723c */ /* 0x040fe20000041818 */
[----:B------:R-:W2:Y:S07]  /*7ba0*/  LDSM.16.M88.4 R136, [R218+0x5800] ;  /* 0x00580000da88783b */ /* 0x000eae0000000200 */
[C---:B----4-:R-:W-:Y:S01]  /*7bb0*/  HMMA.16816.F32.BF16 R28, R176.reuse, R132, R28 ;  /* 0x00000084b01c723c */ /* 0x050fe2000004181c */
[----:B------:R-:W-:Y:S07]  /*7bc0*/  LDSM.16.M88.4 R204, [R216+0x8000] ;  /* 0x00800000d8cc783b */ /* 0x000fee0000000200 */
        /* <DEDUP_REMOVED lines=21> */
[C---:B-1----:R-:W-:Y:S08]  /*7d20*/  HMMA.16816.F32.BF16 R20, R160.reuse, R172, R20 ;  /* 0x000000aca014723c */ /* 0x042ff00000041814 */
[C---:B------:R-:W-:Y:S01]  /*7d30*/  HMMA.16816.F32.BF16 R24, R160.reuse, R174, R24 ;  /* 0x000000aea018723c */ /* 0x040fe20000041818 */
[----:B------:R-:W-:Y:S07]  /*7d40*/  LDSM.16.M88.4 R172, [R216+0x6000] ;  /* 0x00600000d8ac783b */ /* 0x000fee0000000200 */
[C---:B--2---:R-:W-:Y:S08]  /*7d50*/  HMMA.16816.F32.BF16 R28, R160.reuse, R136, R28 ;  /* 0x00000088a01c723c */ /* 0x044ff0000004181c */
[C---:B------:R-:W-:Y:S01]  /*7d60*/  HMMA.16816.F32.BF16 R32, R160.reuse, R138, R32 ;  /* 0x0000008aa020723c */ /* 0x040fe20000041820 */
[----:B------:R-:W1:Y:S07]  /*7d70*/  LDSM.16.M88.4 R136, [R218+0x7800] ;  /* 0x00780000da88783b */ /* 0x000e6e0000000200 */
[C---:B----4-:R-:W-:Y:S08]  /*7d80*/  HMMA.16816.F32.BF16 R36, R160.reuse, R132, R36 ;  /* 0x00000084a024723c */ /* 0x050ff00000041824 */
[C---:B------:R-:W-:Y:S01]  /*7d90*/  HMMA.16816.F32.BF16 R40, R160.reuse, R134, R40 ;  /* 0x00000086a028723c */ /* 0x040fe20000041828 */
[----:B------:R-:W2:Y:S07]  /*7da0*/  LDSM.16.M88.4 R132, [R201] ;  /* 0x00000000c984783b */ /* 0x000eae0000000200 */
[C---:B-----5:R-:W-:Y:S08]  /*7db0*/  HMMA.16816.F32.BF16 R44, R160.reuse, R144, R44 ;  /* 0x00000090a02c723c */ /* 0x060ff0000004182c */
[C---:B------:R-:W-:Y:S01]  /*7dc0*/  HMMA.16816.F32.BF16 R48, R160.reuse, R146, R48 ;  /* 0x00000092a030723c */ /* 0x040fe20000041830 */
[----:B------:R-:W4:Y:S07]  /*7dd0*/  LDSM.16.M88.4 R144, [R216+0x6800] ;  /* 0x00680000d890783b */ /* 0x000f2e0000000200 */
[C---:B------:R-:W-:Y:S08]  /*7de0*/  HMMA.16816.F32.BF16 R52, R160.reuse, R148, R52 ;  /* 0x00000094a034723c */ /* 0x040ff00000041834 */
[C---:B------:R-:W-:Y:S01]  /*7df0*/  HMMA.16816.F32.BF16 R56, R160.reuse, R150, R56 ;  /* 0x00000096a038723c */ /* 0x040fe20000041838 */
[----:B------:R-:W5:Y:S07]  /*7e00*/  LDSM.16.M88.4 R148, [R216+0x7000] ;  /* 0x00700000d894783b */ /* 0x000f6e0000000200 */
[C---:B-1----:R-:W-:Y:S08]  /*7e10*/  HMMA.16816.F32.BF16 R60, R160.reuse, R136, R60 ;  /* 0x00000088a03c723c */ /* 0x042ff0000004183c */
[----:B------:R-:W-:Y:S01]  /*7e20*/  HMMA.16816.F32.BF16 R64, R160, R138, R64 ;  /* 0x0000008aa040723c */ /* 0x000fe20000041840 */
[----:B------:R-:W1:Y:S07]  /*7e30*/  LDSM.16.M88.4 R136, [R216+0x7800] ;  /* 0x00780000d888783b */ /* 0x000e6e0000000200 */
[C---:B--2---:R-:W-:Y:S01]  /*7e40*/  HMMA.16816.F32.BF16 R4, R132.reuse, R152, R4 ;  /* 0x000000988404723c */ /* 0x044fe20000041804 */
[----:B------:R-:W-:Y:S07]  /*7e50*/  LDSM.16.M88.4 R160, [R210+0x8800] ;  /* 0x00880000d2a0783b */ /* 0x000fee0000000200 */
[C---:B------:R-:W-:Y:S01]  /*7e60*/  HMMA.16816.F32.BF16 R8, R132.reuse, R154, R8 ;  /* 0x0000009a8408723c */ /* 0x040fe20000041808 */
[----:B------:R-:W-:Y:S07]  /*7e70*/  LDSM.16.M88.4 R152, [R190+0x2000] ;  /* 0x00200000be98783b */ /* 0x000fee0000000200 */
[C---:B------:R-:W-:Y:S08]  /*7e80*/  HMMA.16816.F32.BF16 R12, R132.reuse, R156, R12 ;  /* 0x0000009c840c723c */ /* 0x040ff0000004180c */
[C---:B------:R-:W-:Y:S01]  /*7e90*/  HMMA.16816.F32.BF16 R16, R132.reuse, R158, R16 ;  /* 0x0000009e8410723c */ /* 0x040fe20000041810 */
[----:B------:R-:W2:Y:S07]  /*7ea0*/  LDSM.16.M88.4 R156, [R210+0x8000] ;  /* 0x00800000d29c783b */ /* 0x000eae0000000200 */
        /* <DEDUP_REMOVED lines=15> */
[C---:B-1----:R-:W-:Y:S08]  /*7fa0*/  HMMA.16816.F32.BF16 R60, R132.reuse, R136, R60 ;  /* 0x00000088843c723c */ /* 0x042ff0000004183c */
[----:B------:R-:W-:Y:S01]  /*7fb0*/  HMMA.16816.F32.BF16 R64, R132, R138, R64 ;  /* 0x0000008a8440723c */ /* 0x000fe20000041840 */
[----:B------:R-:W-:Y:S07]  /*7fc0*/  LDSM.16.M88.4 R132, [R188+0x2000] ;  /* 0x00200000bc84783b */ /* 0x000fee0000000200 */
[C---:B--2---:R-:W-:Y:S01]  /*7fd0*/  HMMA.16816.F32.BF16 R4, R152.reuse, R156, R4 ;  /* 0x0000009c9804723c */ /* 0x044fe20000041804 */
[----:B------:R-:W1:Y:S07]  /*7fe0*/  LDSM.16.M88.4 R136, [R200+0x8000] ;  /* 0x00800000c888783b */ /* 0x000e6e0000000200 */
[C---:B------:R-:W-:Y:S01]  /*7ff0*/  HMMA.16816.F32.BF16 R8, R152.reuse, R158, R8 ;  /* 0x0000009e9808723c */ /* 0x040fe20000041808 */
[----:B------:R-:W2:Y:S07]  /*8000*/  LDSM.16.M88.4 R156, [R200+0x8800] ;  /* 0x00880000c89c783b */ /* 0x000eae0000000200 */
        /* <DEDUP_REMOVED lines=21> */
[----:B------:R-:W3:Y:S07]  /*8160*/  LDSM.16.M88.4 R152, [R200+0xa000] ;  /* 0x00a00000c898783b */ /* 0x000eee0000000200 */
[C---:B-1----:R-:W-:Y:S01]  /*8170*/  HMMA.16816.F32.BF16 R4, R132.reuse, R136, R4 ;  /* 0x000000888404723c */ /* 0x042fe20000041804 */
[----:B------:R-:W1:Y:S07]  /*8180*/  LDSM.16.M88.4 R176, [R218+0x8000] ;  /* 0x00800000dab0783b */ /* 0x000e6e0000000200 */
[C---:B------:R-:W-:Y:S01]  /*8190*/  HMMA.16816.F32.BF16 R8, R132.reuse, R138, R8 ;  /* 0x0000008a8408723c */ /* 0x040fe20000041808 */
[----:B------:R-:W1:Y:S07]  /*81a0*/  LDSM.16.M88.4 R136, [R218+0x8800] ;  /* 0x00880000da88783b */ /* 0x000e6e0000000200 */
[C---:B--2---:R-:W-:Y:S01]  /*81b0*/  HMMA.16816.F32.BF16 R12, R132.reuse, R156, R12 ;  /* 0x0000009c840c723c */ /* 0x044fe2000004180c */
[----:B------:R-:W-:Y:S07]  /*81c0*/  LDSM.16.M88.4 R200, [R201+0x2000] ;  /* 0x00200000c9c8783b */ /* 0x000fee0000000200 */
[C---:B------:R-:W-:Y:S01]  /*81d0*/  HMMA.16816.F32.BF16 R16, R132.reuse, R158, R16 ;  /* 0x0000009e8410723c */ /* 0x040fe20000041810 */
[----:B------:R-:W2:Y:S07]  /*81e0*/  LDSM.16.M88.4 R156, [R218+0xb800] ;  /* 0x00b80000da9c783b */ /* 0x000eae0000000200 */
[C---:B----4-:R-:W-:Y:S08]  /*81f0*/  HMMA.16816.F32.BF16 R20, R132.reuse, R144, R20 ;  /* 0x000000908414723c */ /* 0x050ff00000041814 */
[C---:B------:R-:W-:Y:S08]  /*8200*/  HMMA.16816.F32.BF16 R24, R132.reuse, R146, R24 ;  /* 0x000000928418723c */ /* 0x040ff00000041818 */
[C---:B-----5:R-:W-:Y:S08]  /*8210*/  HMMA.16816.F32.BF16 R28, R132.reuse, R148, R28 ;  /* 0x00000094841c723c */ /* 0x060ff0000004181c */
        /* <DEDUP_REMOVED lines=8> */
[----:B------:R-:W-:Y:S01]  /*82a0*/  HMMA.16816.F32.BF16 R64, R132, R170, R64 ;  /* 0x000000aa8440723c */ /* 0x000fe20000041840 */
[----:B------:R-:W3:Y:S07]  /*82b0*/  LDSM.16.M88.4 R132, [R216+0x8800] ;  /* 0x00880000d884783b */ /* 0x000eee0000000200 */
        /* <DEDUP_REMOVED lines=15> */
[C---:B--2---:R-:W-:Y:S08]  /*83b0*/  HMMA.16816.F32.BF16 R60, R172.reuse, R156, R60 ;  /* 0x0000009cac3c723c */ /* 0x044ff0000004183c */
[----:B------:R-:W-:Y:S08]  /*83c0*/  HMMA.16816.F32.BF16 R64, R172, R158, R64 ;  /* 0x0000009eac40723c */ /* 0x000ff00000041840 */
[C---:B------:R-:W-:Y:S08]  /*83d0*/  HMMA.16816.F32.BF16 R4, R200.reuse, R204, R4 ;  /* 0x000000ccc804723c */ /* 0x040ff00000041804 */
[C---:B------:R-:W-:Y:S08]  /*83e0*/  HMMA.16816.F32.BF16 R8, R200.reuse, R206, R8 ;  /* 0x000000cec808723c */ /* 0x040ff00000041808 */
[C---:B---3--:R-:W-:Y:S03]  /*83f0*/  HMMA.16816.F32.BF16 R12, R200.reuse, R132, R12 ;  /* 0x00000084c80c723c */ /* 0x048fe6000004180c */
[-C--:B------:R-:W-:Y:S01]  /*8400*/  FMUL.FTZ R192, R6, R238.reuse ;  /* 0x000000ee06c07220 */ /* 0x080fe20000410000 */
[-C--:B------:R-:W-:Y:S01]  /*8410*/  FMUL.FTZ R189, R4, R238.reuse ;  /* 0x000000ee04bd7220 */ /* 0x080fe20000410000 */
[-C--:B------:R-:W-:Y:S01]  /*8420*/  FMUL.FTZ R193, R5, R238.reuse ;  /* 0x000000ee05c17220 */ /* 0x080fe20000410000 */
[-C--:B------:R-:W-:Y:S01]  /*8430*/  FMUL.FTZ R195, R7, R238.reuse ;  /* 0x000000ee07c37220 */ /* 0x080fe20000410000 */
[----:B------:R2:W3:Y:S01]  /*8440*/  MUFU.TANH R153, R192 ;  /* 0x000000c000997308 */ /* 0x0004e20000002400 */
[C---:B------:R-:W-:Y:S01]  /*8450*/  HMMA.16816.F32.BF16 R16, R200.reuse, R134, R16 ;  /* 0x00000086c810723c */ /* 0x040fe20000041810 */
[----:B------:R-:W4:Y:S02]  /*8460*/  LDSM.16.M88.4 R132, [R216+0x9800] ;  /* 0x00980000d884783b */ /* 0x000f240000000200 */
[-C--:B------:R-:W-:Y:S01]  /*8470*/  FMUL.FTZ R191, R8, R238.reuse ;  /* 0x000000ee08bf7220 */ /* 0x080fe20000410000 */
[-C--:B------:R-:W-:Y:S05]  /*8480*/  FMUL.FTZ R194, R9, R238.reuse ;  /* 0x000000ee09c27220 */ /* 0x080fea0000410000 */
[----:B------:R5:W3:Y:S01]  /*8490*/  MUFU.TANH R151, R191 ;  /* 0x000000bf00977308 */ /* 0x000ae20000002400 */
[C---:B-1----:R-:W-:Y:S03]  /*84a0*/  HMMA.16816.F32.BF16 R20, R200.reuse, R136, R20 ;  /* 0x00000088c814723c */ /* 0x042fe60000041814 */
[-C--:B------:R-:W-:Y:S06]  /*84b0*/  FMUL.FTZ R196, R13, R238.reuse ;  /* 0x000000ee0dc47220 */ /* 0x080fec0000410000 */
[----:B------:R1:W1:Y:S01]  /*84c0*/  MUFU.TANH R145, R189 ;  /* 0x000000bd00917308 */ /* 0x0002620000002400 */
[C---:B------:R-:W-:Y:S03]  /*84d0*/  HMMA.16816.F32.BF16 R24, R200.reuse, R138, R24 ;  /* 0x0000008ac818723c */ /* 0x040fe60000041818 */
[-C--:B------:R-:W-:Y:S01]  /*84e0*/  FMUL.FTZ R137, R18, R238.reuse ;  /* 0x000000ee12897220 */ /* 0x080fe20000410000 */
[-C--:B--2---:R-:W-:Y:S05]  /*84f0*/  FMUL.FTZ R192, R11, R238.reuse ;  /* 0x000000ee0bc07220 */ /* 0x084fea0000410000 */
[----:B------:R2:W2:Y:S01]  /*8500*/  MUFU.TANH R174, R137 ;  /* 0x0000008900ae7308 */ /* 0x0004a20000002400 */
[-C--:B-----5:R-:W-:Y:S01]  /*8510*/  FMUL.FTZ R191, R16, R238.reuse ;  /* 0x000000ee10bf7220 */ /* 0x0a0fe20000410000 */
[-C--:B------:R-:W-:Y:S01]  /*8520*/  FMUL.FTZ R136, R20, R238.reuse ;  /* 0x000000ee14887220 */ /* 0x080fe20000410000 */
[-C--:B------:R-:W-:Y:S01]  /*8530*/  FMUL.FTZ R139, R22, R238.reuse ;  /* 0x000000ee168b7220 */ /* 0x080fe20000410000 */
[-C--:B------:R-:W-:Y:S06]  /*8540*/  FMUL.FTZ R138, R23, R238.reuse ;  /* 0x000000ee178a7220 */ /* 0x080fec0000410000 */
[----:B------:R5:W3:Y:S01]  /*8550*/  MUFU.TANH R178, R191 ;  /* 0x000000bf00b27308 */ /* 0x000ae20000002400 */
[-C--:B-1----:R-:W-:Y:S01]  /*8560*/  FMUL.FTZ R189, R12, R238.reuse ;  /* 0x000000ee0cbd7220 */ /* 0x082fe20000410000 */
[-C--:B------:R-:W-:Y:S01]  /*8570*/  FMUL.FTZ R25, R25, R238.reuse ;  /* 0x000000ee19197220 */ /* 0x080fe20000410000 */
[-C--:B------:R-:W-:Y:S01]  /*8580*/  FMUL.FTZ R26, R26, R238.reuse ;  /* 0x000000ee1a1a7220 */ /* 0x080fe20000410000 */
[-C--:B------:R-:W-:Y:S06]  /*8590*/  FMUL.FTZ R27, R27, R238.reuse ;  /* 0x000000ee1b1b7220 */ /* 0x080fec0000410000 */
[----:B------:R-:W1:Y:S01]  /*85a0*/  MUFU.TANH R187, R25 ;  /* 0x0000001900bb7308 */ /* 0x000e620000002400 */
[-C--:B--2---:R-:W-:Y:S01]  /*85b0*/  FMUL.FTZ R137, R24, R238.reuse ;  /* 0x000000ee18897220 */ /* 0x084fe20000410000 */
[C---:B----4-:R-:W-:Y:S08]  /*85c0*/  HMMA.16816.F32.BF16 R28, R200.reuse, R132, R28 ;  /* 0x00000084c81c723c */ /* 0x050ff0000004181c */
[----:B------:R-:W2:Y:S01]  /*85d0*/  MUFU.TANH R185, R26 ;  /* 0x0000001a00b97308 */ /* 0x000ea20000002400 */
[-C--:B-----5:R-:W-:Y:S01]  /*85e0*/  FMUL.FTZ R191, R21, R238.reuse ;  /* 0x000000ee15bf7220 */ /* 0x0a0fe20000410000 */
[C---:B------:R-:W-:Y:S01]  /*85f0*/  HMMA.16816.F32.BF16 R32, R200.reuse, R134, R32 ;  /* 0x00000086c820723c */ /* 0x040fe20000041820 */
[----:B------:R-:W4:Y:S07]  /*8600*/  LDSM.16.M88.4 R20, [R216+0xa000] ;  /* 0x00a00000d814783b */ /* 0x000f2e0000000200 */
[----:B------:R5:W1:Y:S01]  /*8610*/  MUFU.TANH R165, R27 ;  /* 0x0000001b00a57308 */ /* 0x000a620000002400 */
[-C--:B------:R-:W-:Y:S01]  /*8620*/  FMUL.FTZ R28, R28, R238.reuse ;  /* 0x000000ee1c1c7220 */ /* 0x080fe20000410000 */
[-C--:B------:R-:W-:Y:S08]  /*8630*/  FMUL.FTZ R29, R29, R238.reuse ;  /* 0x000000ee1d1d7220 */ /* 0x080ff00000410000 */
[----:B------:R3:W1:Y:S01]  /*8640*/  MUFU.TANH R147, R194 ;  /* 0x000000c200937308 */ /* 0x0006620000002400 */
[-C--:B------:R-:W-:Y:S01]  /*8650*/  FMUL.FTZ R30, R30, R238.reuse ;  /* 0x000000ee1e1e7220 */ /* 0x080fe20000410000 */
[-C--:B------:R-:W-:Y:S01]  /*8660*/  FMUL.FTZ R31, R31, R238.reuse ;  /* 0x000000ee1f1f7220 */ /* 0x080fe20000410000 */
[-C--:B------:R-:W-:Y:S01]  /*8670*/  FMUL.FTZ R248, R32, R238.reuse ;  /* 0x000000ee20f87220 */ /* 0x080fe20000410000 */
[-C--:B------:R-:W-:Y:S06]  /*8680*/  FMUL.FTZ R33, R33, R238.reuse ;  /* 0x000000ee21217220 */ /* 0x080fec0000410000 */
[----:B------:R2:W1:Y:S01]  /*8690*/  MUFU.TANH R9, R192 ;  /* 0x000000c000097308 */ /* 0x0004620000002400 */
[-C--:B------:R-:W-:Y:S01]  /*86a0*/  FMUL.FTZ R34, R34, R238.reuse ;  /* 0x000000ee22227220 */ /* 0x080fe20000410000 */
[----:B-----5:R-:W5:Y:S01]  /*86b0*/  LDSM.16.M88.4 R24, [R216+0xa800] ;  /* 0x00a80000d818783b */ /* 0x020f620000000200 */
[-C--:B------:R-:W-:Y:S07]  /*86c0*/  FMUL.FTZ R35, R35, R238.reuse ;  /* 0x000000ee23237220 */ /* 0x080fee0000410000 */
[----:B------:R1:W1:Y:S01]  /*86d0*/  MUFU.TANH R155, R193 ;  /* 0x000000c1009b7308 */ /* 0x0002620000002400 */
[-C--:B---3--:R-:W-:Y:S09]  /*86e0*/  FMUL.FTZ R194, R15, R238.reuse ;  /* 0x000000ee0fc27220 */ /* 0x088ff20000410000 */
[----:B------:R3:W3:Y:S01]  /*86f0*/  MUFU.TANH R7, R195 ;  /* 0x000000c300077308 */ /* 0x0006e20000002400 */
[-C--:B--2---:R-:W-:Y:S01]  /*8700*/  FMUL.FTZ R192, R17, R238.reuse ;  /* 0x000000ee11c07220 */ /* 0x084fe20000410000 */
[C---:B----4-:R-:W-:Y:S08]  /*8710*/  HMMA.16816.F32.BF16 R36, R200.reuse, R20, R36 ;  /* 0x00000014c824723c */ /* 0x050ff00000041824 */
[----:B------:R2:W4:Y:S01]  /*8720*/  MUFU.TANH R190, R189 ;  /* 0x000000bd00be7308 */ /* 0x0005220000002400 */
[-C--:B-1----:R-:W-:Y:S01]  /*8730*/  FMUL.FTZ R193, R10, R238.reuse ;  /* 0x000000ee0ac17220 */ /* 0x082fe20000410000 */
[C---:B------:R-:W-:Y:S01]  /*8740*/  HMMA.16816.F32.BF16 R40, R200.reuse, R22, R40 ;  /* 0x00000016c828723c */ /* 0x040fe20000041828 */
[----:B------:R-:W1:Y:S07]  /*8750*/  LDSM.16.M88.4 R20, [R216+0xb000] ;  /* 0x00b00000d814783b */ /* 0x000e6e0000000200 */
[----:B------:R-:W1:Y:S01]  /*8760*/  MUFU.TANH R166, R194 ;  /* 0x000000c200a67308 */ /* 0x000e620000002400 */
[-C--:B---3--:R-:W-:Y:S01]  /*8770*/  FMUL.FTZ R195, R14, R238.reuse ;  /* 0x000000ee0ec37220 */ /* 0x088fe20000410000 */
[-C--:B------:R-:W-:Y:S08]  /*8780*/  FMUL.FTZ R36, R36, R238.reuse ;  /* 0x000000ee24247220 */ /* 0x080ff00000410000 */
[----:B------:R-:W3:Y:S01]  /*8790*/  MUFU.TANH R182, R192 ;  /* 0x000000c000b67308 */ /* 0x000ee20000002400 */
[-C--:B------:R-:W-:Y:S01]  /*87a0*/  FMUL.FTZ R37, R37, R238.reuse ;  /* 0x000000ee25257220 */ /* 0x080fe20000410000 */
[C---:B-----5:R-:W-:Y:S03]  /*87b0*/  HMMA.16816.F32.BF16 R44, R200.reuse, R24, R44 ;  /* 0x00000018c82c723c */ /* 0x060fe6000004182c */
[-C--:B--2---:R-:W-:Y:S01]  /*87c0*/  FMUL.FTZ R189, R19, R238.reuse ;  /* 0x000000ee13bd7220 */ /* 0x084fe20000410000 */
[-C--:B------:R-:W-:Y:S01]  /*87d0*/  FMUL.FTZ R38, R38, R238.reuse ;  /* 0x000000ee26267220 */ /* 0x080fe20000410000 */
[-C--:B------:R-:W-:Y:S03]  /*87e0*/  FMUL.FTZ R240, R40, R238.reuse ;  /* 0x000000ee28f07220 */ /* 0x080fe60000410000 */
[----:B------:R2:W1:Y:S01]  /*87f0*/  MUFU.TANH R177, R28 ;  /* 0x0000001c00b17308 */ /* 0x0004620000002400 */
[-C--:B------:R-:W-:Y:S01]  /*8800*/  FMUL.FTZ R39, R39, R238.reuse ;  /* 0x000000ee27277220 */ /* 0x080fe20000410000 */
[C---:B------:R-:W-:Y:S01]  /*8810*/  HMMA.16816.F32.BF16 R48, R200.reuse, R26, R48 ;  /* 0x0000001ac830723c */ /* 0x040fe20000041830 */
[----:B------:R-:W5:Y:S01]  /*8820*/  LDSM.16.M88.4 R24, [R216+0xb800] ;  /* 0x00b80000d818783b */ /* 0x000f620000000200 */
[----:B------:R-:W-:Y:S06]  /*8830*/  DEPBAR.LE SB0, 0x0 ;  /* 0x000080000000791a */ /* 0x000fec0000000000 */
[----:B------:R3:W3:Y:S01]  /*8840*/  MUFU.TANH R10, R193 ;  /* 0x000000c1000a7308 */ /* 0x0006e20000002400 */
[-C--:B------:R-:W-:Y:S01]  /*8850*/  FMUL.FTZ R41, R41, R238.reuse ;  /* 0x000000ee29297220 */ /* 0x080fe20000410000 */
[-C--:B------:R-:W-:Y:S01]  /*8860*/  FMUL.FTZ R42, R42, R238.reuse ;  /* 0x000000ee2a2a7220 */ /* 0x080fe20000410000 */
[-C--:B------:R-:W-:Y:S01]  /*8870*/  FMUL.FTZ R43, R43, R238.reuse ;  /* 0x000000ee2b2b7220 */ /* 0x080fe20000410000 */
[-C--:B------:R-:W-:Y:S01]  /*8880*/  FMUL.FTZ R45, R45, R238.reuse ;  /* 0x000000ee2d2d7220 */ /* 0x080fe20000410000 */
[-C--:B------:R-:W-:Y:S01]  /*8890*/  FMUL.FTZ R46, R46, R238.reuse ;  /* 0x000000ee2e2e7220 */ /* 0x080fe20000410000 */
[-C--:B------:R-:W-:Y:S04]  /*88a0*/  FMUL.FTZ R47, R47, R238.reuse ;  /* 0x000000ee2f2f7220 */ /* 0x080fe80000410000 */
[----:B------:R3:W3:Y:S01]  /*88b0*/  MUFU.TANH R188, R196 ;  /* 0x000000c400bc7308 */ /* 0x0006e20000002400 */
[----:B------:R-:W-:Y:S01]  /*88c0*/  BAR.SYNC.DEFER_BLOCKING 0x0 ;  /* 0x0000000000007b1d */ /* 0x000fe20000010000 */
[-C--:B--2---:R-:W-:Y:S01]  /*88d0*/  FMUL.FTZ R28, R44, R238.reuse ;  /* 0x000000ee2c1c7220 */ /* 0x084fe20000410000 */
[C---:B-1----:R-:W-:Y:S07]  /*88e0*/  HMMA.16816.F32.BF16 R52, R200.reuse, R20, R52 ;  /* 0x00000014c834723c */ /* 0x042fee0000041834 */
[----:B------:R1:W2:Y:S01]  /*88f0*/  MUFU.TANH R186, R195 ;  /* 0x000000c300ba7308 */ /* 0x0002a20000002400 */
[-C--:B------:R-:W-:Y:S01]  /*8900*/  FMUL.FTZ R198, R48, R238.reuse ;  /* 0x000000ee30c67220 */ /* 0x080fe20000410000 */
[-C--:B------:R-:W-:Y:S01]  /*8910*/  FMUL.FTZ R49, R49, R238.reuse ;  /* 0x000000ee31317220 */ /* 0x080fe20000410000 */
[-C--:B------:R-:W-:Y:S01]  /*8920*/  FMUL.FTZ R50, R50, R238.reuse ;  /* 0x000000ee32327220 */ /* 0x080fe20000410000 */
[C---:B------:R-:W-:Y:S06]  /*8930*/  HMMA.16816.F32.BF16 R56, R200.reuse, R22, R56 ;  /* 0x00000016c838723c */ /* 0x040fec0000041838 */
[----:B------:R1:W1:Y:S01]  /*8940*/  MUFU.TANH R170, R189 ;  /* 0x000000bd00aa7308 */ /* 0x0002620000002400 */
[-C--:B------:R-:W-:Y:S09]  /*8950*/  FMUL.FTZ R51, R51, R238.reuse ;  /* 0x000000ee33337220 */ /* 0x080ff20000410000 */
[----:B------:R1:W1:Y:S01]  /*8960*/  MUFU.TANH R163, R136 ;  /* 0x0000008800a37308 */ /* 0x0002620000002400 */
[-C--:B------:R-:W-:Y:S01]  /*8970*/  FMUL.FTZ R52, R52, R238.reuse ;  /* 0x000000ee34347220 */ /* 0x080fe20000410000 */
[-C--:B------:R-:W-:Y:S01]  /*8980*/  FMUL.FTZ R53, R53, R238.reuse ;  /* 0x000000ee35357220 */ /* 0x080fe20000410000 */
[C---:B-----5:R-:W-:Y:S03]  /*8990*/  HMMA.16816.F32.BF16 R60, R200.reuse, R24, R60 ;  /* 0x00000018c83c723c */ /* 0x060fe6000004183c */
[-C--:B------:R-:W-:Y:S01]  /*89a0*/  FMUL.FTZ R54, R54, R238.reuse ;  /* 0x000000ee36367220 */ /* 0x080fe20000410000 */
[-C--:B------:R-:W-:Y:S03]  /*89b0*/  FMUL.FTZ R55, R55, R238.reuse ;  /* 0x000000ee37377220 */ /* 0x080fe60000410000 */
[----:B------:R1:W1:Y:S01]  /*89c0*/  MUFU.TANH R158, R191 ;  /* 0x000000bf009e7308 */ /* 0x0002620000002400 */
[-C--:B------:R-:W-:Y:S01]  /*89d0*/  FMUL.FTZ R207, R56, R238.reuse ;  /* 0x000000ee38cf7220 */ /* 0x080fe20000410000 */
[-C--:B------:R-:W-:Y:S01]  /*89e0*/  FMUL.FTZ R57, R57, R238.reuse ;  /* 0x000000ee39397220 */ /* 0x080fe20000410000 */
[----:B------:R-:W-:Y:S03]  /*89f0*/  HMMA.16816.F32.BF16 R64, R200, R26, R64 ;  /* 0x0000001ac840723c */ /* 0x000fe60000041840 */
[-C--:B------:R-:W-:Y:S01]  /*8a00*/  FMUL.FTZ R58, R58, R238.reuse ;  /* 0x000000ee3a3a7220 */ /* 0x080fe20000410000 */
[-C--:B------:R-:W-:Y:S03]  /*8a10*/  FMUL.FTZ R59, R59, R238.reuse ;  /* 0x000000ee3b3b7220 */ /* 0x080fe60000410000 */
[----:B------:R1:W1:Y:S02]  /*8a20*/  MUFU.TANH R167, R139 ;  /* 0x0000008b00a77308 */ /* 0x0002640000002400 */
[-C--:B------:R-:W-:Y:S01]  /*8a30*/  FMUL.FTZ R192, R60, R238.reuse ;  /* 0x000000ee3cc07220 */ /* 0x080fe20000410000 */
[-C--:B------:R-:W-:Y:S07]  /*8a40*/  FMUL.FTZ R61, R61, R238.reuse ;  /* 0x000000ee3d3d7220 */ /* 0x080fee0000410000 */
        /* <DEDUP_REMOVED lines=65> */
[----:B------:R-:W3:Y:S01]  /*8e60*/  LD.E.64 R20, desc[UR4][R2.64+0x20] ;  /* 0x0000200402147980 */ /* 0x000ee2000c101b00 */
[-C--:B--2---:R-:W-:Y:S02]  /*8e70*/  IABS R13, R17.reuse ;  /* 0x00000011000d7213 */ /* 0x084fe40000000000 */
[-C--:B------:R-:W-:Y:S02]  /*8e80*/  IABS R11, R17.reuse ;  /* 0x00000011000b7213 */ /* 0x080fe40000000000 */
[----:B------:R-:W2:Y:S01]  /*8e90*/  I2F.RP R12, R13 ;  /* 0x0000000d000c7306 */ /* 0x000ea20000209400 */
[----:B------:R-:W-:Y:S02]  /*8ea0*/  LOP3.LUT R14, R14, R17, RZ, 0x3c, !PT ;  /* 0x000000110e0e7212 */ /* 0x000fe400078e3cff */
[----:B------:R-:W-:Y:S02]  /*8eb0*/  IMAD.MOV R11, RZ, RZ, -R11 ;  /* 0x000000ffff0b7224 */ /* 0x000fe400078e0a0b */
[----:B------:R-:W-:Y:S05]  /*8ec0*/  ISETP.GE.AND P0, PT, R14, RZ, PT ;  /* 0x000000ff0e00720c */ /* 0x000fea0003f06270 */
[----:B--2---:R-:W2:Y:S02]  /*8ed0*/  MUFU.RCP R4, R12 ;  /* 0x0000000c00047308 */ /* 0x004ea40000001000 */
[----:B--2---:R-:W-:Y:S01]  /*8ee0*/  VIADD R18, R4, 0xffffffe ;  /* 0x0ffffffe04127836 */ /* 0x004fe20000000000 */
[----:B------:R-:W-:Y:S07]  /*8ef0*/  IADD3 R4, PT, PT, R228, -0x80, RZ ;  /* 0xffffff80e4047810 */ /* 0x000fee0007ffe0ff */
[----:B------:R-:W2:Y:S02]  /*8f00*/  F2I.FTZ.U32.TRUNC.NTZ R19, R18 ;  /* 0x0000001200137305 */ /* 0x000ea4000021f000 */
[--C-:B--2---:R-:W-:Y:S02]  /*8f10*/  IMAD.MOV R8, RZ, RZ, -R19.reuse ;  /* 0x000000ffff087224 */ /* 0x104fe400078e0a13 */
        /* <DEDUP_REMOVED lines=48> */
.L_x_679:
[----:B------:R-:W-:Y:S05]  /*9220*/  BSYNC.RECONVERGENT B0 ;  /* 0x0000000000007941 */ /* 0x000fea0003800200 */
.L_x_678:
        /* <DEDUP_REMOVED lines=35> */
.L_x_677:
[----:B------:R-:W-:Y:S05]  /*9460*/  BSYNC.RECONVERGENT B1 ;  /* 0x0000000000017941 */ /* 0x000fea0003800200 */
.L_x_676:
        /* <DEDUP_REMOVED lines=38> */
[----:B------:R-:W-:Y:S07]  /*96d0*/  IADD3 R144, PT, PT, R146, 0xc040, RZ ;  /* 0x0000c04092907810 */ /* 0x000fee0007ffe0ff */
[----:B------:R-:W-:Y:S01]  /*96e0*/  LDSM.16.MT88.4 R44, [R146+0x10000] ;  /* 0x01000000922c783b */ /* 0x000fe20000004200 */
[----:B-1----:R-:W-:Y:S07]  /*96f0*/  FMNMX.FTZ R11, R13, R6, !PT ;  /* 0x000000060d0b7209 */ /* 0x002fee0007810000 */
[----:B------:R-:W-:Y:S01]  /*9700*/  LDSM.16.MT88.4 R12, [R146+0xc000] ;  /* 0x00c00000920c783b */ /* 0x000fe20000004200 */
[----:B--2---:R-:W-:Y:S07]  /*9710*/  FMNMX.FTZ R8, R5, R4, !PT ;  /* 0x0000000405087209 */ /* 0x004fee0007810000 */
[----:B------:R-:W1:Y:S08]  /*9720*/  SHFL.BFLY PT, R134, R11, 0x1, 0x1f ;  /* 0x0c201f000b867f89 */ /* 0x000e7000000e0000 */
[----:B------:R-:W2:Y:S01]  /*9730*/  SHFL.BFLY PT, R133, R8, 0x1, 0x1f ;  /* 0x0c201f0008857f89 */ /* 0x000ea200000e0000 */
[----:B-1----:R-:W-:Y:S04]  /*9740*/  FMNMX.FTZ R134, R11, R134, !PT ;  /* 0x000000860b867209 */ /* 0x002fe80007810000 */
[C---:B------:R-:W-:Y:S01]  /*9750*/  FSETP.NEU.FTZ.AND P3, PT, R134.reuse, -INF , PT ;  /* 0xff8000008600780b */ /* 0x040fe20003f7d000 */
[----:B------:R-:W-:Y:S01]  /*9760*/  FADD.FTZ R6, -R134, R141 ;  /* 0x0000008d86067221 */ /* 0x000fe20000010100 */
[----:B--2---:R-:W-:Y:S02]  /*9770*/  FMNMX.FTZ R133, R8, R133, !PT ;  /* 0x0000008508857209 */ /* 0x004fe40007810000 */
[----:B------:R-:W-:Y:S02]  /*9780*/  IADD3 R141, PT, PT, R213, R146, RZ ;  /* 0x00000092d58d7210 */ /* 0x000fe40007ffe0ff */
[C---:B------:R-:W-:Y:S01]  /*9790*/  FSETP.NEU.FTZ.AND P0, PT, R133.reuse, -INF , PT ;  /* 0xff8000008500780b */ /* 0x040fe20003f1d000 */
[----:B------:R-:W-:Y:S01]  /*97a0*/  FADD.FTZ R4, -R133, R0 ;  /* 0x0000000085047221 */ /* 0x000fe20000010100 */
[----:B------:R-:W-:Y:S01]  /*97b0*/  IADD3 R8, PT, PT, R146, 0xc000, RZ ;  /* 0x0000c00092087810 */ /* 0x000fe20007ffe0ff */
[----:B------:R-:W1:Y:S03]  /*97c0*/  LDSM.16.MT88.4 R20, [R141+0xc000] ;  /* 0x00c000008d14783b */ /* 0x000e660000004200 */
[----:B------:R-:W-:Y:S04]  /*97d0*/  @P2 IADD3 R144, PT, PT, R8, -0x40, RZ ;  /* 0xffffffc008902810 */ /* 0x000fe80007ffe0ff */
[----:B------:R-:W-:Y:S01]  /*97e0*/  IADD3 R213, PT, PT, R213, R144, RZ ;  /* 0x00000090d5d57210 */ /* 0x000fe20007ffe0ff */
        /* <DEDUP_REMOVED lines=11> */
[----:B------:R-:W-:Y:S01]  /*98a0*/  ISETP.GT.AND P0, PT, R232, R219, PT ;  /* 0x000000dbe800720c */ /* 0x000fe20003f04270 */
[-CC-:B------:R-:W-:Y:S01]  /*98b0*/  FFMA.FTZ R145, R145, R135.reuse, -R154.reuse ;  /* 0x0000008791917223 */ /* 0x180fe2000001089a */
[-C--:B------:R-:W-:Y:S01]  /*98c0*/  FFMA.FTZ R149, R155, R135.reuse, -R154 ;  /* 0x000000879b957223 */ /* 0x080fe2000001089a */
[-CC-:B------:R-:W-:Y:S01]  /*98d0*/  FFMA.FTZ R148, R10, R135.reuse, -R152.reuse ;  /* 0x000000870a947223 */ /* 0x180fe20000010898 */
[-C--:B------:R-:W-:Y:S05]  /*98e0*/  FFMA.FTZ R153, R153, R135.reuse, -R152 ;  /* 0x0000008799997223 */ /* 0x080fea0000010898 */
[----:B------:R1:W-:Y:S01]  /*98f0*/  MUFU.EX2 R155, R145 ;  /* 0x00000091009b7308 */ /* 0x0003e20000000800 */
[-CC-:B------:R-:W-:Y:S01]  /*9900*/  FFMA.FTZ R150, R151, R135.reuse, -R154.reuse ;  /* 0x0000008797967223 */ /* 0x180fe2000001089a */
[-C--:B------:R-:W-:Y:S01]  /*9910*/  FFMA.FTZ R147, R147, R135.reuse, -R154 ;  /* 0x0000008793937223 */ /* 0x080fe2000001089a */
[-C--:B------:R-:W-:Y:S07]  /*9920*/  FFMA.FTZ R7, R7, R135.reuse, -R152 ;  /* 0x0000008707077223 */ /* 0x080fee0000010898 */
[----:B------:R-:W2:Y:S01]  /*9930*/  MUFU.EX2 R132, R132 ;  /* 0x0000008400847308 */ /* 0x000ea20000000800 */
[-C--:B------:R-:W-:Y:S01]  /*9940*/  FFMA.FTZ R156, R162, R135.reuse, -R154 ;  /* 0x00000087a29c7223 */ /* 0x080fe2000001089a */
[-C--:B------:R-:W-:Y:S01]  /*9950*/  FFMA.FTZ R168, R246, R135.reuse, -R152 ;  /* 0x00000087f6a87223 */ /* 0x080fe20000010898 */
[----:B------:R-:W-:Y:S07]  /*9960*/  FFMA.FTZ R163, R163, R135, -R154 ;  /* 0x00000087a3a37223 */ /* 0x000fee000001089a */
[----:B------:R4:W-:Y:S01]  /*9970*/  MUFU.EX2 R151, R7 ;  /* 0x0000000700977308 */ /* 0x0009e20000000800 */
[C---:B---3--:R-:W-:Y:S01]  /*9980*/  FMUL.FTZ R6, R0.reuse, R130 ;  /* 0x0000008200067220 */ /* 0x048fe20000410000 */
[C---:B------:R-:W-:Y:S01]  /*9990*/  FMUL.FTZ R10, R0.reuse, R126 ;  /* 0x0000007e000a7220 */ /* 0x040fe20000410000 */
[C---:B------:R-:W-:Y:S07]  /*99a0*/  FMUL.FTZ R11, R0.reuse, R127 ;  /* 0x0000007f000b7220 */ /* 0x040fee0000410000 */
[----:B------:R-:W3:Y:S01]  /*99b0*/  MUFU.EX2 R149, R149 ;  /* 0x0000009500957308 */ /* 0x000ee20000000800 */
[C---:B------:R-:W-:Y:S01]  /*99c0*/  FMUL.FTZ R18, R0.reuse, R118 ;  /* 0x0000007600127220 */ /* 0x040fe20000410000 */
[----:B-1----:R-:W-:Y:S01]  /*99d0*/  FFMA.FTZ R145, R9, R135, -R152 ;  /* 0x0000008709917223 */ /* 0x002fe20000010898 */
[C---:B------:R-:W-:Y:S07]  /*99e0*/  FMUL.FTZ R19, R0.reuse, R119 ;  /* 0x0000007700137220 */ /* 0x040fee0000410000 */
[----:B------:R-:W1:Y:S01]  /*99f0*/  MUFU.EX2 R153, R153 ;  /* 0x0000009900997308 */ /* 0x000e620000000800 */
[----:B------:R-:W-:Y:S01]  /*9a00*/  FMUL.FTZ R26, R0, R110 ;  /* 0x0000006e001a7220 */ /* 0x000fe20000410000 */
[C---:B--2---:R-:W-:Y:S01]  /*9a10*/  FMUL.FTZ R4, R132.reuse, R128 ;  /* 0x0000008084047220 */ /* 0x044fe20000410000 */
[C---:B------:R-:W-:Y:S07]  /*9a20*/  FMUL.FTZ R5, R132.reuse, R129 ;  /* 0x0000008184057220 */ /* 0x040fee0000410000 */
[----:B------:R-:W-:Y:S01]  /*9a30*/  MUFU.EX2 R150, R150 ;  /* 0x0000009600967308 */ /* 0x000fe20000000800 */
[----:B------:R-:W-:Y:S01]  /*9a40*/  FMUL.FTZ R8, R132, R124 ;  /* 0x0000007c84087220 */ /* 0x000fe20000410000 */
[----:B----4-:R-:W-:Y:S01]  /*9a50*/  FMUL.FTZ R7, R0, R131 ;  /* 0x0000008300077220 */ /* 0x010fe20000410000 */
[C---:B------:R-:W-:Y:S07]  /*9a60*/  FMUL.FTZ R9, R132.reuse, R125 ;  /* 0x0000007d84097220 */ /* 0x040fee0000410000 */
[----:B------:R-:W2:Y:S01]  /*9a70*/  MUFU.EX2 R147, R147 ;  /* 0x0000009300937308 */ /* 0x000ea20000000800 */
[C---:B------:R-:W-:Y:S01]  /*9a80*/  FMUL.FTZ R16, R132.reuse, R116 ;  /* 0x0000007484107220 */ /* 0x040fe20000410000 */
[----:B---3--:R-:W-:Y:S01]  /*9a90*/  F2FP.BF16.F32.PACK_AB R128, R149, R155 ;  /* 0x0000009b9580723e */ /* 0x008fe200000010ff */
[----:B------:R-:W-:Y:S07]  /*9aa0*/  FMUL.FTZ R17, R132, R117 ;  /* 0x0000007584117220 */ /* 0x000fee0000410000 */
[----:B------:R-:W-:Y:S01]  /*9ab0*/  MUFU.EX2 R148, R148 ;  /* 0x0000009400947308 */ /* 0x000fe20000000800 */
[----:B------:R-:W-:Y:S01]  /*9ac0*/  LDSM.16.MT88.4 R124, [R146+0xf800] ;  /* 0x00f80000927c783b */ /* 0x000fe20000004200 */
[----:B-1----:R-:W-:Y:S01]  /*9ad0*/  F2FP.BF16.F32.PACK_AB R129, R151, R153 ;  /* 0x000000999781723e */ /* 0x002fe200000010ff */
[----:B------:R-:W-:Y:S07]  /*9ae0*/  FMUL.FTZ R27, R0, R111 ;  /* 0x0000006f001b7220 */ /* 0x000fee0000410000 */
[----:B------:R-:W1:Y:S01]  /*9af0*/  MUFU.EX2 R145, R145 ;  /* 0x0000009100917308 */ /* 0x000e620000000800 */
[C---:B------:R-:W-:Y:S01]  /*9b00*/  FMUL.FTZ R24, R132.reuse, R108 ;  /* 0x0000006c84187220 */ /* 0x040fe20000410000 */
[----:B------:R-:W-:Y:S01]  /*9b10*/  FMUL.FTZ R25, R132, R109 ;  /* 0x0000006d84197220 */ /* 0x000fe20000410000 */
[C---:B------:R-:W-:Y:S01]  /*9b20*/  FMUL.FTZ R34, R0.reuse, R102 ;  /* 0x0000006600227220 */ /* 0x040fe20000410000 */
[----:B------:R-:W-:Y:S01]  /*9b30*/  FMUL.FTZ R35, R0, R103 ;  /* 0x0000006700237220 */ /* 0x000fe20000410000 */
[----:B------:R-:W-:Y:S01]  /*9b40*/  LDSM.16.MT88.4 R116, [R141+0xf800] ;  /* 0x00f800008d74783b */ /* 0x000fe20000004200 */
[----:B--2---:R-:W-:Y:S01]  /*9b50*/  F2FP.BF16.F32.PACK_AB R130, R147, R150 ;  /* 0x000000969382723e */ /* 0x004fe200000010ff */
[C---:B------:R-:W-:Y:S01]  /*9b60*/  FMUL.FTZ R32, R132.reuse, R100 ;  /* 0x0000006484207220 */ /* 0x040fe20000410000 */
[----:B------:R-:W-:Y:S01]  /*9b70*/  FMUL.FTZ R33, R132, R101 ;  /* 0x0000006584217220 */ /* 0x000fe20000410000 */
[C---:B------:R-:W-:Y:S01]  /*9b80*/  FMUL.FTZ R42, R0.reuse, R94 ;  /* 0x0000005e002a7220 */ /* 0x040fe20000410000 */
[----:B------:R-:W-:Y:S01]  /*9b90*/  FMUL.FTZ R43, R0, R95 ;  /* 0x0000005f002b7220 */ /* 0x000fe20000410000 */
[C---:B------:R-:W-:Y:S01]  /*9ba0*/  FMUL.FTZ R40, R132.reuse, R92 ;  /* 0x0000005c84287220 */ /* 0x040fe20000410000 */
[----:B------:R-:W-:Y:S01]  /*9bb0*/  FMUL.FTZ R41, R132, R93 ;  /* 0x0000005d84297220 */ /* 0x000fe20000410000 */
[----:B------:R-:W-:Y:S01]  /*9bc0*/  LDSM.16.MT88.4 R100, [R141+0x10800] ;  /* 0x010800008d64783b */ /* 0x000fe20000004200 */
[----:B-1----:R-:W-:Y:S01]  /*9bd0*/  F2FP.BF16.F32.PACK_AB R131, R145, R148 ;  /* 0x000000949183723e */ /* 0x002fe200000010ff */
[C---:B------:R-:W-:Y:S01]  /*9be0*/  FMUL.FTZ R54, R0.reuse, R82 ;  /* 0x0000005200367220 */ /* 0x040fe20000410000 */
[----:B------:R-:W-:Y:S01]  /*9bf0*/  FMUL.FTZ R55, R0, R83 ;  /* 0x0000005300377220 */ /* 0x000fe20000410000 */
[C---:B------:R-:W-:Y:S01]  /*9c00*/  FMUL.FTZ R52, R132.reuse, R80 ;  /* 0x0000005084347220 */ /* 0x040fe20000410000 */
[----:B------:R-:W-:Y:S01]  /*9c10*/  FMUL.FTZ R53, R132, R81 ;  /* 0x0000005184357220 */ /* 0x000fe20000410000 */
[C---:B------:R-:W-:Y:S01]  /*9c20*/  FMUL.FTZ R50, R0.reuse, R86 ;  /* 0x0000005600327220 */ /* 0x040fe20000410000 */
[----:B------:R-:W-:Y:S01]  /*9c30*/  FMUL.FTZ R51, R0, R87 ;  /* 0x0000005700337220 */ /* 0x000fe20000410000 */
[C---:B------:R-:W-:Y:S01]  /*9c40*/  HMMA.16816.F32.BF16 R4, R128.reuse, R12, R4 ;  /* 0x0000000c8004723c */ /* 0x040fe20000041804 */
[----:B------:R-:W1:Y:S01]  /*9c50*/  LDSM.16.MT88.4 R80, [R213+0x4000] ;  /* 0x00400000d550783b */ /* 0x000e620000004200 */
[----:B------:R-:W-:Y:S03]  /*9c60*/  MUFU.EX2 R168, R168 ;  /* 0x000000a800a87308 */ /* 0x000fe60000000800 */
[C---:B------:R-:W-:Y:S01]  /*9c70*/  FMUL.FTZ R48, R132.reuse, R84 ;  /* 0x0000005484307220 */ /* 0x040fe20000410000 */
[----:B------:R-:W-:Y:S01]  /*9c80*/  FMUL.FTZ R49, R132, R85 ;  /* 0x0000005584317220 */ /* 0x000fe20000410000 */
[C---:B------:R-:W-:Y:S01]  /*9c90*/  FMUL.FTZ R66, R0.reuse, R70 ;  /* 0x0000004600427220 */ /* 0x040fe20000410000 */
[C---:B------:R-:W-:Y:S01]  /*9ca0*/  HMMA.16816.F32.BF16 R8, R128.reuse, R14, R8 ;  /* 0x0000000e8008723c */ /* 0x040fe20000041808 */
[----:B------:R-:W-:Y:S03]  /*9cb0*/  LDSM.16.MT88.4 R84, [R141+0xc800] ;  /* 0x00c800008d54783b */ /* 0x000fe60000004200 */
[----:B------:R-:W-:Y:S01]  /*9cc0*/  MUFU.EX2 R163, R163 ;  /* 0x000000a300a37308 */ /* 0x000fe20000000800 */
[C---:B------:R-:W-:Y:S01]  /*9cd0*/  FMUL.FTZ R14, R0.reuse, R122 ;  /* 0x0000007a000e7220 */ /* 0x040fe20000410000 */
[----:B------:R-:W-:Y:S01]  /*9ce0*/  FMUL.FTZ R15, R0, R123 ;  /* 0x0000007b000f7220 */ /* 0x000fe20000410000 */
[C---:B------:R-:W-:Y:S01]  /*9cf0*/  FMUL.FTZ R12, R132.reuse, R120 ;  /* 0x00000078840c7220 */ /* 0x040fe20000410000 */
[----:B------:R-:W-:Y:S01]  /*9d00*/  FMUL.FTZ R13, R132, R121 ;  /* 0x00000079840d7220 */ /* 0x000fe20000410000 */
[----:B------:R-:W-:Y:S01]  /*9d10*/  FMUL.FTZ R67, R0, R71 ;  /* 0x0000004700437220 */ /* 0x000fe20000410000 */
[C---:B------:R-:W-:Y:S01]  /*9d20*/  FMUL.FTZ R64, R132.reuse, R68 ;  /* 0x0000004484407220 */ /* 0x040fe20000410000 */
[----:B------:R-:W-:Y:S01]  /*9d30*/  LDSM.16.MT88.4 R92, [R213+0x800] ;  /* 0x00080000d55c783b */ /* 0x000fe20000004200 */
[----:B------:R-:W-:Y:S02]  /*9d40*/  FMUL.FTZ R65, R132, R69 ;  /* 0x0000004584417220 */ /* 0x000fe40000410000 */
[----:B------:R-:W-:Y:S01]  /*9d50*/  MUFU.EX2 R156, R156 ;  /* 0x0000009c009c7308 */ /* 0x000fe20000000800 */
[----:B------:R-:W-:Y:S01]  /*9d60*/  FFMA.FTZ R158, R158, R135, -R154 ;  /* 0x000000879e9e7223 */ /* 0x000fe2000001089a */
[C---:B------:R-:W-:Y:S03]  /*9d70*/  HMMA.16816.F32.BF16 R12, R128.reuse, R20, R12 ;  /* 0x00000014800c723c */ /* 0x040fe6000004180c */
[C---:B------:R-:W-:Y:S01]  /*9d80*/  FMUL.FTZ R20, R132.reuse, R112 ;  /* 0x0000007084147220 */ /* 0x040fe20000410000 */
[----:B------:R-:W-:Y:S01]  /*9d90*/  LDSM.16.MT88.4 R108, [R144+0x3800] ;  /* 0x00380000906c783b */ /* 0x000fe20000004200 */
[----:B------:R-:W-:Y:S03]  /*9da0*/  FMUL.FTZ R21, R132, R113 ;  /* 0x0000007184157220 */ /* 0x000fe60000410000 */
[----:B------:R-:W-:Y:S01]  /*9db0*/  MUFU.EX2 R158, R158 ;  /* 0x0000009e009e7308 */ /* 0x000fe20000000800 */
[----:B------:R-:W-:Y:S01]  /*9dc0*/  FFMA.FTZ R112, R186, R135, -R152 ;  /* 0x00000087ba707223 */ /* 0x000fe20000010898 */
[C---:B------:R-:W-:Y:S03]  /*9dd0*/  HMMA.16816.F32.BF16 R16, R128.reuse, R22, R16 ;  /* 0x000000168010723c */ /* 0x040fe60000041810 */
[C---:B------:R-:W-:Y:S01]  /*9de0*/  FMUL.FTZ R22, R0.reuse, R114 ;  /* 0x0000007200167220 */ /* 0x040fe20000410000 */
[----:B------:R-:W-:Y:S04]  /*9df0*/  FMUL.FTZ R23, R0, R115 ;  /* 0x0000007300177220 */ /* 0x000fe80000410000 */
[----:B------:R-:W-:Y:S01]  /*9e00*/  MUFU.EX2 R112, R112 ;  /* 0x0000007000707308 */ /* 0x000fe20000000800 */
[-C--:B------:R-:W-:Y:S01]  /*9e10*/  FFMA.FTZ R114, R190, R135.reuse, -R154 ;  /* 0x00000087be727223 */ /* 0x080fe2000001089a */
[-CC-:B------:R-:W-:Y:S01]  /*9e20*/  FFMA.FTZ R113, R166, R135.reuse, -R152.reuse ;  /* 0x00000087a6717223 */ /* 0x180fe20000010898 */
[-CC-:B------:R-:W-:Y:S01]  /*9e30*/  FFMA.FTZ R115, R170, R135.reuse, -R152.reuse ;  /* 0x00000087aa737223 */ /* 0x180fe20000010898 */
[-CC-:B------:R-:W-:Y:S01]  /*9e40*/  FFMA.FTZ R170, R181, R135.reuse, -R152.reuse ;  /* 0x00000087b5aa7223 */ /* 0x180fe20000010898 */
[----:B------:R-:W-:Y:S01]  /*9e50*/  FFMA.FTZ R167, R167, R135, -R152 ;  /* 0x00000087a7a77223 */ /* 0x000fe20000010898 */
[C---:B------:R-:W-:Y:S04]  /*9e60*/  HMMA.16816.F32.BF16 R20, R128.reuse, R28, R20 ;  /* 0x0000001c8014723c */ /* 0x040fe80000041814 */
[----:B------:R-:W-:Y:S01]  /*9e70*/  MUFU.EX2 R114, R114 ;  /* 0x0000007200727308 */ /* 0x000fe20000000800 */
[C---:B------:R-:W-:Y:S01]  /*9e80*/  FMUL.FTZ R28, R132.reuse, R104 ;  /* 0x00000068841c7220 */ /* 0x040fe20000410000 */
[----:B------:R-:W-:Y:S08]  /*9e90*/  FMUL.FTZ R29, R132, R105 ;  /* 0x00000069841d7220 */ /* 0x000ff00000410000 */
[----:B------:R-:W-:Y:S01]  /*9ea0*/  MUFU.EX2 R170, R170 ;  /* 0x000000aa00aa7308 */ /* 0x000fe20000000800 */
[-CC-:B------:R-:W-:Y:S01]  /*9eb0*/  FFMA.FTZ R105, R188, R135.reuse, -R154.reuse ;  /* 0x00000087bc697223 */ /* 0x180fe2000001089a */
[--C-:B------:R-:W-:Y:S01]  /*9ec0*/  FFMA.FTZ R104, R182, R135, -R154.reuse ;  /* 0x00000087b6687223 */ /* 0x100fe2000001089a */
[C---:B------:R-:W-:Y:S07]  /*9ed0*/  HMMA.16816.F32.BF16 R24, R128.reuse, R30, R24 ;  /* 0x0000001e8018723c */ /* 0x040fee0000041818 */
[----:B------:R-:W2:Y:S01]  /*9ee0*/  MUFU.EX2 R113, R113 ;  /* 0x0000007100717308 */ /* 0x000ea20000000800 */
[C---:B------:R-:W-:Y:S01]  /*9ef0*/  FMUL.FTZ R30, R0.reuse, R106 ;  /* 0x0000006a001e7220 */ /* 0x040fe20000410000 */
[----:B------:R-:W-:Y:S08]  /*9f00*/  FMUL.FTZ R31, R0, R107 ;  /* 0x0000006b001f7220 */ /* 0x000ff00000410000 */
[----:B------:R-:W3:Y:S01]  /*9f10*/  MUFU.EX2 R105, R105 ;  /* 0x0000006900697308 */ /* 0x000ee20000000800 */
[-C--:B------:R-:W-:Y:S01]  /*9f20*/  FFMA.FTZ R107, R178, R135.reuse, -R154 ;  /* 0x00000087b26b7223 */ /* 0x080fe2000001089a */
[-CC-:B------:R-:W-:Y:S01]  /*9f30*/  FFMA.FTZ R106, R174, R135.reuse, -R152.reuse ;  /* 0x00000087ae6a7223 */ /* 0x180fe20000010898 */
[-CC-:B------:R-:W-:Y:S07]  /*9f40*/  FFMA.FTZ R160, R165, R135.reuse, -R152.reuse ;  /* 0x00000087a5a07223 */ /* 0x180fee0000010898 */
[----:B------:R-:W-:Y:S01]  /*9f50*/  MUFU.EX2 R104, R104 ;  /* 0x0000006800687308 */ /* 0x000fe20000000800 */
[----:B------:R-:W-:Y:S01]  /*9f60*/  FFMA.FTZ R185, R185, R135, -R152 ;  /* 0x00000087b9b97223 */ /* 0x000fe20000010898 */
[C---:B------:R-:W-:Y:S08]  /*9f70*/  HMMA.16816.F32.BF16 R28, R128.reuse, R36, R28 ;  /* 0x00000024801c723c */ /* 0x040ff0000004181c */
[----:B------:R-:W4:Y:S01]  /*9f80*/  MUFU.EX2 R107, R107 ;  /* 0x0000006b006b7308 */ /* 0x000f220000000800 */
[C---:B------:R-:W-:Y:S01]  /*9f90*/  FMUL.FTZ R36, R132.reuse, R96 ;  /* 0x0000006084247220 */ /* 0x040fe20000410000 */
[----:B------:R-:W-:Y:S01]  /*9fa0*/  FMUL.FTZ R37, R132, R97 ;  /* 0x0000006184257220 */ /* 0x000fe20000410000 */
[----:B--2---:R-:W-:Y:S07]  /*9fb0*/  F2FP.BF16.F32.PACK_AB R69, R113, R112 ;  /* 0x000000707145723e */ /* 0x004fee00000010ff */
[----:B------:R-:W-:Y:S01]  /*9fc0*/  MUFU.EX2 R106, R106 ;  /* 0x0000006a006a7308 */ /* 0x000fe20000000800 */
[--C-:B------:R-:W-:Y:S01]  /*9fd0*/  FFMA.FTZ R177, R177, R135, -R154.reuse ;  /* 0x00000087b1b17223 */ /* 0x100fe2000001089a */
[C---:B------:R-:W-:Y:S08]  /*9fe0*/  HMMA.16816.F32.BF16 R32, R128.reuse, R38, R32 ;  /* 0x000000268020723c */ /* 0x040ff00000041820 */
[----:B------:R-:W2:Y:S01]  /*9ff0*/  MUFU.EX2 R115, R115 ;  /* 0x0000007300737308 */ /* 0x000ea20000000800 */
[C---:B------:R-:W-:Y:S01]  /*a000*/  FMUL.FTZ R38, R0.reuse, R98 ;  /* 0x0000006200267220 */ /* 0x040fe20000410000 */
[----:B------:R-:W-:Y:S01]  /*a010*/  FMUL.FTZ R39, R0, R99 ;  /* 0x0000006300277220 */ /* 0x000fe20000410000 */
[----:B---3--:R-:W-:Y:S01]  /*a020*/  F2FP.BF16.F32.PACK_AB R68, R105, R114 ;  /* 0x000000726944723e */ /* 0x008fe200000010ff */
[----:B------:R-:W-:Y:S06]  /*a030*/  LDSM.16.MT88.4 R96, [R146+0x10800] ;  /* 0x010800009260783b */ /* 0x000fec0000004200 */
[----:B------:R-:W-:Y:S01]  /*a040*/  MUFU.EX2 R167, R167 ;  /* 0x000000a700a77308 */ /* 0x000fe20000000800 */
[----:B----4-:R-:W-:Y:S01]  /*a050*/  F2FP.BF16.F32.PACK_AB R70, R104, R107 ;  /* 0x0000006b6846723e */ /* 0x010fe200000010ff */
[-CC-:B------:R-:W-:Y:S01]  /*a060*/  FFMA.FTZ R164, R252, R135.reuse, -R154.reuse ;  /* 0x00000087fca47223 */ /* 0x180fe2000001089a */
[----:B------:R-:W-:Y:S01]  /*a070*/  FFMA.FTZ R166, R179, R135, -R154 ;  /* 0x00000087b3a67223 */ /* 0x000fe2000001089a */
[C---:B------:R-:W-:Y:S06]  /*a080*/  HMMA.16816.F32.BF16 R36, R128.reuse, R44, R36 ;  /* 0x0000002c8024723c */ /* 0x040fec0000041824 */
[----:B------:R3:W-:Y:S01]  /*a090*/  MUFU.EX2 R165, R185 ;  /* 0x000000b900a57308 */ /* 0x0007e20000000800 */
[C---:B------:R-:W-:Y:S01]  /*a0a0*/  FMUL.FTZ R44, R132.reuse, R88 ;  /* 0x00000058842c7220 */ /* 0x040fe20000410000 */
[----:B------:R-:W-:Y:S01]  /*a0b0*/  FMUL.FTZ R45, R132, R89 ;  /* 0x00000059842d7220 */ /* 0x000fe20000410000 */
[----:B--2---:R-:W-:Y:S07]  /*a0c0*/  F2FP.BF16.F32.PACK_AB R71, R115, R106 ;  /* 0x0000006a7347723e */ /* 0x004fee00000010ff */
[----:B------:R-:W-:Y:S01]  /*a0d0*/  MUFU.EX2 R160, R160 ;  /* 0x000000a000a07308 */ /* 0x000fe20000000800 */
[--C-:B------:R-:W-:Y:S01]  /*a0e0*/  FFMA.FTZ R183, R183, R135, -R152.reuse ;  /* 0x00000087b7b77223 */ /* 0x100fe20000010898 */
[C---:B------:R-:W-:Y:S08]  /*a0f0*/  HMMA.16816.F32.BF16 R40, R128.reuse, R46, R40 ;  /* 0x0000002e8028723c */ /* 0x040ff00000041828 */
[----:B------:R-:W-:Y:S01]  /*a100*/  MUFU.EX2 R177, R177 ;  /* 0x000000b100b17308 */ /* 0x000fe20000000800 */
[C---:B------:R-:W-:Y:S01]  /*a110*/  FMUL.FTZ R46, R0.reuse, R90 ;  /* 0x0000005a002e7220 */ /* 0x040fe20000410000 */
[----:B------:R-:W-:Y:S01]  /*a120*/  FMUL.FTZ R47, R0, R91 ;  /* 0x0000005b002f7220 */ /* 0x000fe20000410000 */
[-C--:B------:R-:W-:Y:S01]  /*a130*/  FFMA.FTZ R250, R250, R135.reuse, -R152 ;  /* 0x00000087fafa7223 */ /* 0x080fe20000010898 */
[----:B------:R-:W-:Y:S06]  /*a140*/  LDSM.16.MT88.4 R88, [R144+0x800] ;  /* 0x000800009058783b */ /* 0x000fec0000004200 */
[----:B------:R-:W-:Y:S01]  /*a150*/  MUFU.EX2 R164, R164 ;  /* 0x000000a400a47308 */ /* 0x000fe20000000800 */
[-C--:B------:R-:W-:Y:S01]  /*a160*/  FFMA.FTZ R248, R248, R135.reuse, -R154 ;  /* 0x00000087f8f87223 */ /* 0x080fe2000001089a */
[-C--:B------:R-:W-:Y:S01]  /*a170*/  FFMA.FTZ R178, R169, R135.reuse, -R152 ;  /* 0x00000087a9b27223 */ /* 0x080fe20000010898 */
[--C-:B------:R-:W-:Y:S01]  /*a180*/  FFMA.FTZ R175, R175, R135, -R154.reuse ;  /* 0x00000087afaf7223 */ /* 0x100fe2000001089a */
[C---:B-----5:R-:W-:Y:S06]  /*a190*/  HMMA.16816.F32.BF16 R44, R128.reuse, R56, R44 ;  /* 0x00000038802c723c */ /* 0x060fec000004182c */
[----:B------:R-:W-:Y:S01]  /*a1a0*/  MUFU.EX2 R181, R250 ;  /* 0x000000fa00b57308 */ /* 0x000fe20000000800 */
[C---:B------:R-:W-:Y:S01]  /*a1b0*/  FMUL.FTZ R56, R132.reuse, R76 ;  /* 0x0000004c84387220 */ /* 0x040fe20000410000 */
[----:B------:R-:W-:Y:S08]  /*a1c0*/  FMUL.FTZ R57, R132, R77 ;  /* 0x0000004d84397220 */ /* 0x000ff00000410000 */
[----:B------:R-:W-:Y:S01]  /*a1d0*/  MUFU.EX2 R179, R248 ;  /* 0x000000f800b37308 */ /* 0x000fe20000000800 */
[-C--:B------:R-:W-:Y:S01]  /*a1e0*/  FFMA.FTZ R172, R244, R135.reuse, -R154 ;  /* 0x00000087f4ac7223 */ /* 0x080fe2000001089a */
        /* <DEDUP_REMOVED lines=20> */
[----:B------:R-:W4:Y:S01]  /*a330*/  LDSM.16.MT88.4 R72, [R144+0x4800] ;  /* 0x004800009048783b */ /* 0x000f220000004200 */
[-C--:B------:R-:W-:Y:S01]  /*a340*/  FFMA.FTZ R240, R240, R135.reuse, -R154 ;  /* 0x00000087f0f07223 */ /* 0x080fe2000001089a */
[-C--:B------:R-:W-:Y:S07]  /*a350*/  FFMA.FTZ R186, R157, R135.reuse, -R152 ;  /* 0x000000879dba7223 */ /* 0x080fee0000010898 */
[----:B------:R-:W-:Y:S01]  /*a360*/  MUFU.EX2 R174, R174 ;  /* 0x000000ae00ae7308 */ /* 0x000fe20000000800 */
[-CC-:B------:R-:W-:Y:S01]  /*a370*/  FFMA.FTZ R159, R159, R135.reuse, -R154.reuse ;  /* 0x000000879f9f7223 */ /* 0x180fe2000001089a */
[C---:B-1----:R-:W-:Y:S08]  /*a380*/  HMMA.16816.F32.BF16 R60, R128.reuse, R80, R60 ;  /* 0x00000050803c723c */ /* 0x042ff0000004183c */
[----:B------:R-:W-:Y:S01]  /*a390*/  MUFU.EX2 R171, R240 ;  /* 0x000000f000ab7308 */ /* 0x000fe20000000800 */
[-C--:B------:R-:W-:Y:S01]  /*a3a0*/  FFMA.FTZ R180, R206, R135.reuse, -R154 ;  /* 0x00000087ceb47223 */ /* 0x080fe2000001089a */
[-C--:B---3--:R-:W-:Y:S01]  /*a3b0*/  FFMA.FTZ R185, R204, R135.reuse, -R152 ;  /* 0x00000087ccb97223 */ /* 0x088fe20000010898 */
[-CC-:B------:R-:W-:Y:S07]  /*a3c0*/  FFMA.FTZ R182, R198, R135.reuse, -R154.reuse ;  /* 0x00000087c6b67223 */ /* 0x180fee000001089a */
[----:B------:R-:W-:Y:S01]  /*a3d0*/  MUFU.EX2 R178, R178 ;  /* 0x000000b200b27308 */ /* 0x000fe20000000800 */
[-C--:B------:R-:W-:Y:S01]  /*a3e0*/  FFMA.FTZ R157, R249, R135.reuse, -R154 ;  /* 0x00000087f99d7223 */ /* 0x080fe2000001089a */
[----:B------:R-:W-:Y:S01]  /*a3f0*/  HMMA.16816.F32.BF16 R64, R128, R82, R64 ;  /* 0x000000528040723c */ /* 0x000fe20000041840 */
[----:B------:R-:W-:Y:S07]  /*a400*/  LDSM.16.MT88.4 R80, [R146+0xd000] ;  /* 0x00d000009250783b */ /* 0x000fee0000004200 */
[----:B------:R-:W-:Y:S01]  /*a410*/  MUFU.EX2 R169, R169 ;  /* 0x000000a900a97308 */ /* 0x000fe20000000800 */
[-C--:B------:R-:W-:Y:S01]  /*a420*/  FFMA.FTZ R184, R251, R135.reuse, -R152 ;  /* 0x00000087fbb87223 */ /* 0x080fe20000010898 */
[-CC-:B------:R-:W-:Y:S01]  /*a430*/  FFMA.FTZ R199, R199, R135.reuse, -R154.reuse ;  /* 0x00000087c7c77223 */ /* 0x180fe2000001089a */
[-CC-:B------:R-:W-:Y:S07]  /*a440*/  FFMA.FTZ R188, R205, R135.reuse, -R154.reuse ;  /* 0x00000087cdbc7223 */ /* 0x180fee000001089a */
[----:B------:R-:W-:Y:S01]  /*a450*/  MUFU.EX2 R159, R159 ;  /* 0x0000009f009f7308 */ /* 0x000fe20000000800 */
[-C--:B------:R-:W-:Y:S01]  /*a460*/  FFMA.FTZ R190, R207, R135.reuse, -R154 ;  /* 0x00000087cfbe7223 */ /* 0x080fe2000001089a */
[-CC-:B------:R-:W-:Y:S01]  /*a470*/  FFMA.FTZ R198, R197, R135.reuse, -R152.reuse ;  /* 0x00000087c5c67223 */ /* 0x180fe20000010898 */
[-CC-:B------:R-:W-:Y:S07]  /*a480*/  FFMA.FTZ R193, R193, R135.reuse, -R152.reuse ;  /* 0x00000087c1c17223 */ /* 0x180fee0000010898 */
[----:B------:R-:W-:Y:S01]  /*a490*/  MUFU.EX2 R180, R180 ;  /* 0x000000b400b47308 */ /* 0x000fe20000000800 */
[C---:B--2---:R-:W-:Y:S09]  /*a4a0*/  HMMA.16816.F32.BF16 R4, R68.reuse, R76, R4 ;  /* 0x0000004c4404723c */ /* 0x044ff20000041804 */
[----:B------:R-:W-:Y:S01]  /*a4b0*/  MUFU.EX2 R185, R185 ;  /* 0x000000b900b97308 */ /* 0x000fe20000000800 */
[-C--:B------:R-:W-:Y:S01]  /*a4c0*/  FFMA.FTZ R245, R245, R135.reuse, -R152 ;  /* 0x00000087f5f57223 */ /* 0x080fe20000010898 */
[-CC-:B------:R-:W-:Y:S08]  /*a4d0*/  FFMA.FTZ R247, R247, R135.reuse, -R154.reuse ;  /* 0x00000087f7f77223 */ /* 0x180ff0000001089a */
[----:B------:R-:W-:Y:S01]  /*a4e0*/  MUFU.EX2 R186, R186 ;  /* 0x000000ba00ba7308 */ /* 0x000fe20000000800 */
[C---:B------:R-:W-:Y:S01]  /*a4f0*/  HMMA.16816.F32.BF16 R8, R68.reuse, R78, R8 ;  /* 0x0000004e4408723c */ /* 0x040fe20000041808 */
[----:B------:R-:W1:Y:S08]  /*a500*/  LDSM.16.MT88.4 R76, [R213+0x4800] ;  /* 0x00480000d54c783b */ /* 0x000e700000004200 */
[----:B------:R-:W-:Y:S01]  /*a510*/  MUFU.EX2 R182, R182 ;  /* 0x000000b600b67308 */ /* 0x000fe20000000800 */
[----:B------:R-:W-:Y:S01]  /*a520*/  FFMA.FTZ R192, R192, R135, -R154 ;  /* 0x00000087c0c07223 */ /* 0x000fe2000001089a */
[----:B------:R-:W-:Y:S01]  /*a530*/  FFMA.FTZ R153, R0, R239, R153 ;  /* 0x000000ef00997223 */ /* 0x000fe20000010099 */
[----:B------:R-:W-:Y:S07]  /*a540*/  FFMA.FTZ R155, R132, R241, R155 ;  /* 0x000000f1849b7223 */ /* 0x000fee000001009b */
        /* <DEDUP_REMOVED lines=18> */
[----:B------:R-:W-:Y:S08]  /*a670*/  LDSM.16.MT88.4 R88, [R213+0x1000] ;  /* 0x00100000d558783b */ /* 0x000ff00000004200 */
[----:B------:R-:W-:Y:S01]  /*a680*/  MUFU.EX2 R193, R193 ;  /* 0x000000c100c17308 */ /* 0x000fe20000000800 */
[----:B------:R-:W-:Y:S01]  /*a690*/  FADD.FTZ R112, R112, R145 ;  /* 0x0000009170707221 */ /* 0x000fe20000010000 */
[----:B------:R-:W-:Y:S08]  /*a6a0*/  FADD.FTZ R114, R114, R147 ;  /* 0x0000009372727221 */ /* 0x000ff00000010000 */
[----:B------:R-:W-:Y:S01]  /*a6b0*/  MUFU.EX2 R192, R192 ;  /* 0x000000c000c07308 */ /* 0x000fe20000000800 */
[C---:B------:R-:W-:Y:S03]  /*a6c0*/  HMMA.16816.F32.BF16 R28, R68.reuse, R92, R28 ;  /* 0x0000005c441c723c */ /* 0x040fe6000004181c */
[----:B------:R-:W-:Y:S01]  /*a6d0*/  FADD.FTZ R113, R113, R112 ;  /* 0x0000007071717221 */ /* 0x000fe20000010000 */
[----:B------:R-:W-:Y:S03]  /*a6e0*/  FADD.FTZ R114, R105, R114 ;  /* 0x0000007269727221 */ /* 0x000fe60000010000 */
[----:B------:R-:W-:Y:S01]  /*a6f0*/  FADD.FTZ R0, R106, R113 ;  /* 0x000000716a007221 */ /* 0x000fe20000010000 */
[C---:B------:R-:W-:Y:S01]  /*a700*/  HMMA.16816.F32.BF16 R32, R68.reuse, R94, R32 ;  /* 0x0000005e4420723c */ /* 0x040fe20000041820 */
[----:B------:R-:W-:Y:S02]  /*a710*/  LDSM.16.MT88.4 R92, [R146+0x11000] ;  /* 0x01100000925c783b */ /* 0x000fe40000004200 */
[----:B------:R-:W-:Y:S01]  /*a720*/  FADD.FTZ R0, R115, R0 ;  /* 0x0000000073007221 */ /* 0x000fe20000010000 */
[----:B------:R-:W-:Y:S04]  /*a730*/  FADD.FTZ R107, R107, R114 ;  /* 0x000000726b6b7221 */ /* 0x000fe80000010000 */
[C---:B------:R-:W-:Y:S03]  /*a740*/  HMMA.16816.F32.BF16 R36, R68.reuse, R96, R36 ;  /* 0x000000604424723c */ /* 0x040fe60000041824 */
[-C--:B------:R-:W-:Y:S01]  /*a750*/  FFMA.FTZ R96, R161, R135.reuse, -R152 ;  /* 0x00000087a1607223 */ /* 0x080fe20000010898 */
[-C--:B------:R-:W-:Y:S01]  /*a760*/  FFMA.FTZ R161, R187, R135.reuse, -R154 ;  /* 0x00000087bba17223 */ /* 0x080fe2000001089a */
[-CC-:B------:R-:W-:Y:S01]  /*a770*/  FFMA.FTZ R187, R196, R135.reuse, -R152.reuse ;  /* 0x00000087c4bb7223 */ /* 0x180fe20000010898 */
[----:B------:R-:W-:Y:S01]  /*a780*/  FFMA.FTZ R196, R195, R135, -R152 ;  /* 0x00000087c3c47223 */ /* 0x000fe20000010898 */
[----:B------:R3:W5:Y:S01]  /*a790*/  MUFU.EX2 R162, R96 ;  /* 0x0000006000a27308 */ /* 0x0007620000000800 */
[C---:B------:R-:W-:Y:S09]  /*a7a0*/  HMMA.16816.F32.BF16 R40, R68.reuse, R98, R40 ;  /* 0x000000624428723c */ /* 0x040ff20000041828 */
[----:B------:R-:W2:Y:S01]  /*a7b0*/  MUFU.EX2 R161, R161 ;  /* 0x000000a100a17308 */ /* 0x000ea20000000800 */
[----:B------:R-:W-:Y:S09]  /*a7c0*/  FADD.FTZ R104, R104, R107 ;  /* 0x0000006b68687221 */ /* 0x000ff20000010000 */
[----:B------:R-:W2:Y:S01]  /*a7d0*/  MUFU.EX2 R187, R187 ;  /* 0x000000bb00bb7308 */ /* 0x000ea20000000800 */
[C---:B------:R-:W-:Y:S09]  /*a7e0*/  HMMA.16816.F32.BF16 R44, R68.reuse, R100, R44 ;  /* 0x00000064442c723c */ /* 0x040ff2000004182c */
[----:B------:R-:W-:Y:S01]  /*a7f0*/  MUFU.EX2 R195, R245 ;  /* 0x000000f500c37308 */ /* 0x000fe20000000800 */
[----:B---3--:R-:W-:Y:S09]  /*a800*/  LDSM.16.MT88.4 R96, [R141+0x11000] ;  /* 0x011000008d60783b */ /* 0x008ff20000004200 */
[----:B------:R-:W3:Y:S01]  /*a810*/  MUFU.EX2 R196, R196 ;  /* 0x000000c400c47308 */ /* 0x000ee20000000800 */
[C---:B------:R-:W-:Y:S01]  /*a820*/  HMMA.16816.F32.BF16 R48, R68.reuse, R102, R48 ;  /* 0x000000664430723c */ /* 0x040fe20000041830 */
[----:B------:R-:W-:Y:S07]  /*a830*/  LDSM.16.MT88.4 R100, [R144+0x5800] ;  /* 0x005800009064783b */ /* 0x000fee0000004200 */
[C---:B----4-:R-:W-:Y:S08]  /*a840*/  HMMA.16816.F32.BF16 R52, R68.reuse, R72, R52 ;  /* 0x000000484434723c */ /* 0x050ff00000041834 */
[C---:B------:R-:W-:Y:S01]  /*a850*/  HMMA.16816.F32.BF16 R56, R68.reuse, R74, R56 ;  /* 0x0000004a4438723c */ /* 0x040fe20000041838 */
[----:B------:R-:W4:Y:S07]  /*a860*/  LDSM.16.MT88.4 R72, [R144+0x1000] ;  /* 0x001000009048783b */ /* 0x000f2e0000004200 */
        /* <DEDUP_REMOVED lines=21> */
[C---:B----4-:R-:W-:Y:S08]  /*a9c0*/  HMMA.16816.F32.BF16 R20, R68.reuse, R72, R20 ;  /* 0x000000484414723c */ /* 0x050ff00000041814 */
        /* <DEDUP_REMOVED lines=10> */
[----:B------:R-:W3:Y:S07]  /*aa70*/  LDSM.16.MT88.4 R96, [R146+0x11800] ;  /* 0x011800009260783b */ /* 0x000eee0000004200 */
        /* <DEDUP_REMOVED lines=20> */
[C---:B----4-:R-:W-:Y:S08]  /*abc0*/  HMMA.16816.F32.BF16 R20, R68.reuse, R88, R20 ;  /* 0x000000584414723c */ /* 0x050ff00000041814 */
[C---:B------:R-:W-:Y:S01]  /*abd0*/  HMMA.16816.F32.BF16 R24, R68.reuse, R90, R24 ;  /* 0x0000005a4418723c */ /* 0x040fe20000041818 */
[----:B------:R-:W-:Y:S07]  /*abe0*/  LDSM.16.MT88.4 R88, [R213+0x2000] ;  /* 0x00200000d558783b */ /* 0x000fee0000004200 */
[C---:B-----5:R-:W-:Y:S08]  /*abf0*/  HMMA.16816.F32.BF16 R28, R68.reuse, R92, R28 ;  /* 0x0000005c441c723c */ /* 0x060ff0000004181c */
[C---:B------:R-:W-:Y:S01]  /*ac00*/  HMMA.16816.F32.BF16 R32, R68.reuse, R94, R32 ;  /* 0x0000005e4420723c */ /* 0x040fe20000041820 */
[----:B------:R-:W-:Y:S07]  /*ac10*/  LDSM.16.MT88.4 R92, [R146+0x12000] ;  /* 0x01200000925c783b */ /* 0x000fee0000004200 */
[C---:B---3--:R-:W-:Y:S08]  /*ac20*/  HMMA.16816.F32.BF16 R36, R68.reuse, R96, R36 ;  /* 0x000000604424723c */ /* 0x048ff00000041824 */
        /* <DEDUP_REMOVED lines=166> */
.L_x_673:
        /* <DEDUP_REMOVED lines=10> */
.L_x_688:
[----:B------:R-:W2:Y:S01]  /*b730*/  MUFU.RCP R8, R5 ;  /* 0x0000000500087308 */ /* 0x000ea20000001000 */
[----:B----4-:R-:W-:Y:S01]  /*b740*/  FADD.FTZ R4, R9, R10 ;  /* 0x0000000a09047221 */ /* 0x010fe20000010000 */
[C---:B------:R-:W-:Y:S01]  /*b750*/  SHF.L.U32 R6, R209.reuse, 0x4, RZ ;  /* 0x00000004d1067819 */ /* 0x040fe200000006ff */
[----:B------:R-:W-:Y:S05]  /*b760*/  WARPSYNC.ALL ;  /* 0x0000000000007948 */ /* 0x000fea0003800000 */
[----:B------:R-:W4:Y:S01]  /*b770*/  MUFU.RCP R7, R4 ;  /* 0x0000000400077308 */ /* 0x000f220000001000 */
[----:B---3--:R-:W-:Y:S01]  /*b780*/  SHF.L.U32 R9, R209, 0x1, RZ ;  /* 0x00000001d1097819 */ /* 0x008fe200000006ff */
[----:B------:R-:W-:Y:S01]  /*b790*/  BAR.SYNC.DEFER_BLOCKING 0x0 ;  /* 0x0000000000007b1d */ /* 0x000fe20000010000 */
[----:B------:R-:W-:-:S02]  /*b7a0*/  FSETP.NE.FTZ.AND P1, PT, R5, RZ, PT ;  /* 0x000000ff0500720b */ /* 0x000fc40003f35000 */
[----:B------:R-:W-:Y:S02]  /*b7b0*/  LOP3.LUT R10, R6, 0x1c0, RZ, 0xc0, !PT ;  /* 0x000001c0060a7812 */ /* 0x000fe400078ec0ff */
[----:B------:R-:W-:Y:S02]  /*b7c0*/  FSETP.NE.FTZ.AND P0, PT, R4, RZ, PT ;  /* 0x000000ff0400720b */ /* 0x000fe40003f15000 */
[--C-:B------:R-:W-:Y:S02]  /*b7d0*/  LOP3.LUT R208, R208, 0x6, R9.reuse, 0xf8, !PT ;  /* 0x00000006d0d07812 */ /* 0x100fe400078ef809 */
[----:B------:R-:W-:Y:S02]  /*b7e0*/  LOP3.LUT R9, R10, 0x38, R9, 0xf8, !PT ;  /* 0x000000380a097812 */ /* 0x000fe400078ef809 */
[----:B------:R-:W-:Y:S02]  /*b7f0*/  R2P PR, R209, 0x18 ;  /* 0x00000018d1007804 */ /* 0x000fe40000000000 */
[----:B--2---:R-:W-:-:S02]  /*b800*/  FSEL R8, R8, 1, P1 ;  /* 0x3f80000008087808 */ /* 0x004fc40000800000 */
[----:B------:R-:W-:Y:S02]  /*b810*/  LOP3.LUT R9, R208, R9, RZ, 0xfc, !PT ;  /* 0x00000009d0097212 */ /* 0x000fe400078efcff */
[----:B----4-:R-:W-:Y:S01]  /*b820*/  FSEL R7, R7, 1, P0 ;  /* 0x3f80000007077808 */ /* 0x010fe20000000000 */
        /* <DEDUP_REMOVED lines=34> */
[----:B------:R-:W-:Y:S01]  /*ba50*/  SEL R9, R142, 0xffffffc0, !P3 ;  /* 0xffffffc08e097807 */ /* 0x000fe20005800000 */
[----:B------:R-:W-:Y:S01]  /*ba60*/  FMUL.FTZ R131, R7, R131 ;  /* 0x0000008307837220 */ /* 0x000fe20000410000 */
[----:B------:R-:W-:Y:S01]  /*ba70*/  SEL R143, R143, 0xffffffe0, !P2 ;  /* 0xffffffe08f8f7807 */ /* 0x000fe20005000000 */
[C---:B------:R-:W-:Y:S01]  /*ba80*/  FMUL.FTZ R126, R7.reuse, R126 ;  /* 0x0000007e077e7220 */ /* 0x040fe20000410000 */
[C---:B------:R-:W-:Y:S01]  /*ba90*/  IADD3 R12, PT, PT, R8.reuse, 0x80, RZ ;  /* 0x00000080080c7810 */ /* 0x040fe20007ffe0ff */
[----:B------:R-:W-:Y:S01]  /*baa0*/  FMUL.FTZ R127, R7, R127 ;  /* 0x0000007f077f7220 */ /* 0x000fe20000410000 */
[----:B------:R-:W-:Y:S01]  /*bab0*/  IADD3 R10, PT, PT, R9, R8, RZ ;  /* 0x00000008090a7210 */ /* 0x000fe20007ffe0ff */
[C---:B------:R-:W-:Y:S01]  /*bac0*/  FMUL.FTZ R122, R7.reuse, R122 ;  /* 0x0000007a077a7220 */ /* 0x040fe20000410000 */
[----:B------:R-:W-:Y:S01]  /*bad0*/  @P4 IADD3 R12, PT, PT, R8, -0x80, RZ ;  /* 0xffffff80080c4810 */ /* 0x000fe20007ffe0ff */
        /* <DEDUP_REMOVED lines=27> */
[C---:B------:R-:W-:Y:S01]  /*bc90*/  IADD3 R7, PT, PT, R143.reuse, R8, RZ ;  /* 0x000000088f077210 */ /* 0x040fe20007ffe0ff */
[----:B------:R-:W-:Y:S01]  /*bca0*/  STS.64 [R8], R128 ;  /* 0x0000008008007388 */ /* 0x000fe20000000a00 */
[----:B------:R-:W-:-:S02]  /*bcb0*/  IADD3 R11, PT, PT, R143, R10, RZ ;  /* 0x0000000a8f0b7210 */ /* 0x000fc40007ffe0ff */
[-C--:B------:R-:W-:Y:S01]  /*bcc0*/  IADD3 R14, PT, PT, R9, R12.reuse, RZ ;  /* 0x0000000c090e7210 */ /* 0x080fe20007ffe0ff */
[----:B------:R-:W-:Y:S01]  /*bcd0*/  STS.64 [R8+0x800], R130 ;  /* 0x0008008208007388 */ /* 0x000fe20000000a00 */
[C---:B------:R-:W-:Y:S02]  /*bce0*/  IADD3 R9, PT, PT, R143.reuse, R12, RZ ;  /* 0x0000000c8f097210 */ /* 0x040fe40007ffe0ff */
[----:B------:R-:W-:Y:S01]  /*bcf0*/  IADD3 R143, PT, PT, R143, R14, RZ ;  /* 0x0000000e8f8f7210 */ /* 0x000fe20007ffe0ff */
        /* <DEDUP_REMOVED lines=15> */
[----:B------:R2:W-:Y:S04]  /*bdf0*/  STS.64 [R8+0x4800], R98 ;  /* 0x0048006208007388 */ /* 0x0005e80000000a00 */
[----:B------:R-:W-:Y:S04]  /*be00*/  STS.64 [R7+0x4000], R92 ;  /* 0x0040005c07007388 */ /* 0x000fe80000000a00 */
[----:B------:R3:W-:Y:S04]  /*be10*/  STS.64 [R7+0x4800], R94 ;  /* 0x0048005e07007388 */ /* 0x0007e80000000a00 */
        /* <DEDUP_REMOVED lines=8> */
[----:B------:R1:W-:Y:S04]  /*bea0*/  STS.64 [R14+0x4000], R72 ;  /* 0x004000480e007388 */ /* 0x0003e80000000a00 */
[----:B------:R-:W-:Y:S04]  /*beb0*/  STS.64 [R14+0x4800], R74 ;  /* 0x0048004a0e007388 */ /* 0x000fe80000000a00 */
[----:B------:R1:W-:Y:S04]  /*bec0*/  STS.64 [R143+0x4000], R68 ;  /* 0x004000448f007388 */ /* 0x0003e80000000a00 */
[----:B------:R1:W-:Y:S04]  /*bed0*/  STS.64 [R143+0x4800], R70 ;  /* 0x004800468f007388 */ /* 0x0003e80000000a00 */
[----:B------:R-:W4:Y:S04]  /*bee0*/  LD.E.64 R16, desc[UR4][R2.64+0xb0] ;  /* 0x0000b00402107980 */ /* 0x000f28000c101b00 */
[----:B--2---:R-:W2:Y:S04]  /*bef0*/  LD.E R8, desc[UR4][R2.64+0x60] ;  /* 0x0000600402087980 */ /* 0x004ea8000c101900 */
[----:B---3--:R-:W3:Y:S04]  /*bf00*/  LD.E R7, desc[UR4][R2.64+0xcc] ;  /* 0x0000cc0402077980 */ /* 0x008ee8000c101900 */
[----:B----4-:R-:W4:Y:S01]  /*bf10*/  LD.E.64 R80, desc[UR4][R2.64+0x78] ;  /* 0x0000780402507980 */ /* 0x010f22000c101b00 */
[----:B------:R-:W1:Y:S02]  /*bf20*/  @P1 MUFU.LG2 R61, R5 ;  /* 0x00000005003d1308 */ /* 0x000e640000000c00 */
[----:B-1----:R-:W-:Y:S01]  /*bf30*/  SHF.R.U32.HI R72, RZ, 0x4, R209 ;  /* 0x00000004ff487819 */ /* 0x002fe200000116d1 */
[----:B------:R1:W5:Y:S01]  /*bf40*/  LD.E.64 R82, desc[UR4][R2.64+0xa8] ;  /* 0x0000a80402527980 */ /* 0x000362000c101b00 */
[----:B------:R-:W-:Y:S01]  /*bf50*/  SHF.L.U32 R60, R209, 0x2, RZ ;  /* 0x00000002d13c7819 */ /* 0x000fe200000006ff */
[----:B------:R-:W-:Y:S01]  /*bf60*/  BSSY.RECONVERGENT B0, `(.L_x_682) ;  /* 0x0000042000007945 */ /* 0x000fe20003800200 */
[----:B------:R-:W-:-:S02]  /*bf70*/  IADD3 R10, PT, PT, R72, 0x8, RZ ;  /* 0x00000008480a7810 */ /* 0x000fc40007ffe0ff */
[----:B------:R-:W1:Y:S01]  /*bf80*/  @P0 MUFU.LG2 R62, R4 ;  /* 0x00000004003e0308 */ /* 0x000e620000000c00 */
[----:B------:R-:W-:Y:S02]  /*bf90*/  LOP3.LUT R12, R60, 0x1f8, RZ, 0xc0, !PT ;  /* 0x000001f83c0c7812 */ /* 0x000fe400078ec0ff */
[----:B------:R-:W-:Y:S02]  /*bfa0*/  ISETP.GE.AND P5, PT, R10, R217, PT ;  /* 0x000000d90a00720c */ /* 0x000fe40003fa6270 */
[----:B------:R-:W-:Y:S02]  /*bfb0*/  SHF.L.U32 R10, R227, 0x6, RZ ;  /* 0x00000006e30a7819 */ /* 0x000fe400000006ff */
[----:B------:R-:W-:Y:S02]  /*bfc0*/  LOP3.LUT R11, R6, 0x10, RZ, 0xc0, !PT ;  /* 0x00000010060b7812 */ /* 0x000fe400078ec0ff */
[----:B------:R-:W-:Y:S01]  /*bfd0*/  LOP3.LUT R12, R12, 0x38, R211, 0x78, !PT ;  /* 0x000000380c0c7812 */ /* 0x000fe200078e78d3 */
[----:B------:R-:W-:Y:S01]  /*bfe0*/  @P1 FMUL.FTZ R61, R61, 0.69314718246459960938 ;  /* 0x3f3172183d3d1820 */ /* 0x000fe20000410000 */
[----:B------:R-:W-:-:S02]  /*bff0*/  IADD3 R6, PT, PT, R72, 0x10, RZ ;  /* 0x0000001048067810 */ /* 0x000fc40007ffe0ff */
[----:B------:R-:W-:Y:S02]  /*c000*/  LOP3.LUT R9, R140, 0x1f80, RZ, 0xc0, !PT ;  /* 0x00001f808c097812 */ /* 0x000fe400078ec0ff */
[----:B------:R-:W-:Y:S02]  /*c010*/  LEA R11, R12, R11, 0x2 ;  /* 0x0000000b0c0b7211 */ /* 0x000fe400078e10ff */
[----:B------:R-:W-:Y:S01]  /*c020*/  ISETP.GE.AND P4, PT, R6, R217, PT ;  /* 0x000000d90600720c */ /* 0x000fe20003f86270 */
[----:B-1----:R-:W-:Y:S01]  /*c030*/  @P0 FMUL.FTZ R62, R62, 0.69314718246459960938 ;  /* 0x3f3172183e3e0820 */ /* 0x002fe20000410000 */
[----:B------:R-:W-:Y:S02]  /*c040*/  LOP3.LUT R60, R9, 0x3c, R60, 0xf8, !PT ;  /* 0x0000003c093c7812 */ /* 0x000fe400078ef83c */
[C---:B------:R-:W-:Y:S02]  /*c050*/  IADD3 R2, PT, PT, R72.reuse, 0x20, RZ ;  /* 0x0000002048027810 */ /* 0x040fe40007ffe0ff */
[----:B------:R-:W-:-:S02]  /*c060*/  IADD3 R6, PT, PT, R72, 0x18, RZ ;  /* 0x0000001848067810 */ /* 0x000fc40007ffe0ff */
[----:B------:R-:W-:Y:S02]  /*c070*/  ISETP.GE.AND P2, PT, R2, R217, PT ;  /* 0x000000d90200720c */ /* 0x000fe40003f46270 */
[----:B------:R-:W-:Y:S01]  /*c080*/  IADD3 R212, PT, PT, R212, R11, RZ ;  /* 0x0000000bd4d47210 */ /* 0x000fe20007ffe0ff */
[----:B------:R-:W-:Y:S01]  /*c090*/  BAR.SYNC.DEFER_BLOCKING 0x0 ;  /* 0x0000000000007b1d */ /* 0x000fe20000010000 */
[----:B------:R-:W-:Y:S01]  /*c0a0*/  MOV R3, 0xff800000 ;  /* 0xff80000000037802 */ /* 0x000fe20000000f00 */
[C---:B-----5:R-:W-:Y:S01]  /*c0b0*/  @P0 FFMA.FTZ R3, R0.reuse, R133, R62 ;  /* 0x0000008500030223 */ /* 0x060fe2000001003e */
[----:B------:R-:W-:Y:S01]  /*c0c0*/  MOV R68, 0xff800000 ;  /* 0xff80000000447802 */ /* 0x000fe20000000f00 */
[----:B------:R-:W-:Y:S01]  /*c0d0*/  @P1 FFMA.FTZ R68, R0, R134, R61 ;  /* 0x0000008600441223 */ /* 0x000fe2000001003d */
[----:B------:R-:W-:Y:S02]  /*c0e0*/  ISETP.GE.AND P3, PT, R6, R217, PT ;  /* 0x000000d90600720c */ /* 0x000fe40003f66270 */
[----:B------:R-:W-:-:S02]  /*c0f0*/  LOP3.LUT P6, RZ, R209, 0x3, RZ, 0xc0, !PT ;  /* 0x00000003d1ff7812 */ /* 0x000fc400078cc0ff */
[----:B------:R-:W-:Y:S02]  /*c100*/  LOP3.LUT R211, R211, 0x30, RZ, 0xc0, !PT ;  /* 0x00000030d3d37812 */ /* 0x000fe400078ec0ff */
[----:B------:R-:W-:Y:S02]  /*c110*/  SHF.R.U32.HI R0, RZ, 0x2, R209 ;  /* 0x00000002ff007819 */ /* 0x000fe400000116d1 */
[C---:B------:R-:W-:Y:S02]  /*c120*/  ISETP.GE.AND P1, PT, R72.reuse, R217, PT ;  /* 0x000000d94800720c */ /* 0x040fe40003f26270 */
[C---:B------:R-:W-:Y:S02]  /*c130*/  IADD3 R76, PT, PT, R72.reuse, 0x28, RZ ;  /* 0x00000028484c7810 */ /* 0x040fe40007ffe0ff */
[----:B------:R-:W-:Y:S02]  /*c140*/  IADD3 R74, PT, PT, R72, 0x30, RZ ;  /* 0x00000030484a7810 */ /* 0x000fe40007ffe0ff */
[----:B------:R-:W-:Y:S01]  /*c150*/  LOP3.LUT R0, R211, 0x7, R0, 0xf8, !PT ;  /* 0x00000007d3007812 */ /* 0x000fe200078ef800 */
[----:B------:R1:W1:Y:S04]  /*c160*/  LDS.128 R56, [R212] ;  /* 0x00000000d4387984 */ /* 0x0002680000000c00 */
        /* <DEDUP_REMOVED lines=11> */
[----:B------:R-:W-:-:S04]  /*c220*/  IMAD R16, R16, UR8, R231 ;  /* 0x0000000810107c24 */ /* 0x000fc8000f8e02e7 */
[----:B--2---:R-:W-:-:S04]  /*c230*/  IMAD R8, R16, R8, R229 ;  /* 0x0000000810087224 */ /* 0x004fc800078e02e5 */
[----:B------:R-:W-:Y:S02]  /*c240*/  IMAD R2, R17, R8, R10 ;  /* 0x0000000811027224 */ /* 0x000fe400078e020a */
[----:B------:R2:W1:Y:S02]  /*c250*/  LDS.128 R16, [R212+0x5800] ;  /* 0x00580000d4107984 */ /* 0x0004640000000c00 */
[----:B---3--:R-:W-:Y:S02]  /*c260*/  IMAD R69, R2, R7, RZ ;  /* 0x0000000702457224 */ /* 0x008fe400078e02ff */
[----:B------:R2:W3:Y:S03]  /*c270*/  LDS.128 R8, [R212+0x6800] ;  /* 0x00680000d4087984 */ /* 0x0004e60000000c00 */
[----:B------:R-:W-:Y:S01]  /*c280*/  IADD3 R71, P0, PT, R60, R69, RZ ;  /* 0x000000453c477210 */ /* 0x000fe20007f1e0ff */
[----:B------:R2:W1:Y:S03]  /*c290*/  LDS.128 R4, [R212+0x7000] ;  /* 0x00700000d4047984 */ /* 0x0004660000000c00 */
[----:B------:R-:W-:Y:S01]  /*c2a0*/  LEA.HI.X.SX32 R69, R69, RZ, 0x1, P0 ;  /* 0x000000ff45457211 */ /* 0x000fe200000f0eff */
[----:B------:R2:W1:Y:S01]  /*c2b0*/  LDS.128 R60, [R212+0x7800] ;  /* 0x00780000d43c7984 */ /* 0x0004620000000c00 */
[----:B----4-:R-:W-:-:S04]  /*c2c0*/  LEA R70, P0, R71, R80, 0x2 ;  /* 0x0000005047467211 */ /* 0x010fc800078010ff */
[----:B------:R-:W-:Y:S01]  /*c2d0*/  LEA.HI.X R71, R71, R81, R69, 0x2, P0 ;  /* 0x0000005147477211 */ /* 0x000fe200000f1445 */
[----:B------:R-:W-:Y:S08]  /*c2e0*/  @P6 BRA `(.L_x_683) ;  /* 0x0000000000246947 */ /* 0x000ff00003800000 */
[----:B------:R-:W-:Y:S01]  /*c2f0*/  IADD3 R69, P0, PT, R2, R0, RZ ;  /* 0x0000000002457210 */ /* 0x000fe20007f1e0ff */
        /* <DEDUP_REMOVED lines=8> */
.L_x_683:
[----:B------:R-:W-:Y:S05]  /*c380*/  BSYNC.RECONVERGENT B0 ;  /* 0x0000000000007941 */ /* 0x000fea0003800200 */
.L_x_682:
[----:B------:R-:W-:Y:S01]  /*c390*/  VIADD R72, R72, 0x38 ;  /* 0x0000003848487836 */ /* 0x000fe20000000000 */
[-C--:B------:R-:W-:Y:S01]  /*c3a0*/  ISETP.GE.AND P6, PT, R76, R217.reuse, PT ;  /* 0x000000d94c00720c */ /* 0x080fe20003fc6270 */
[----:B-1----:R-:W-:Y:S01]  /*c3b0*/  @!P1 ST.E.128 desc[UR4][R70.64], R56 ;  /* 0x0000003846009985 */ /* 0x002fe2000c101d04 */
[-C--:B------:R-:W-:Y:S01]  /*c3c0*/  ISETP.GE.AND P0, PT, R74, R217.reuse, PT ;  /* 0x000000d94a00720c */ /* 0x080fe20003f06270 */
[----:B------:R-:W-:Y:S02]  /*c3d0*/  IMAD.MOV.U32 R227, RZ, RZ, 0x0 ;  /* 0x00000000ffe37424 */ /* 0x000fe400078e00ff */
[----:B------:R-:W-:Y:S01]  /*c3e0*/  @!P1 ST.E.128 desc[UR4][R70.64+0x100], R28 ;  /* 0x0001001c46009985 */ /* 0x000fe2000c101d04 */
        /* <DEDUP_REMOVED lines=10> */
[----:B---3--:R-:W-:Y:S04]  /*c490*/  @!P6 ST.E.128 desc[UR4][R70.64+0x5100], R8 ;  /* 0x005100084600e985 */ /* 0x008fe8000c101d04 */
[----:B------:R-:W-:Y:S04]  /*c4a0*/  @!P0 ST.E.128 desc[UR4][R70.64+0x6000], R32 ;  /* 0x0060002046008985 */ /* 0x000fe8000c101d04 */
[----:B------:R2:W-:Y:S02]  /*c4b0*/  @!P0 ST.E.128 desc[UR4][R70.64+0x6100], R4 ;  /* 0x0061000446008985 */ /* 0x0005e4000c101d04 */
[----:B--2-4-:R-:W-:Y:S05]  /*c4c0*/  @P1 RET.REL.NODEC R226 `(_ZN5flash24flash_fwd_splitkv_kernelI23Flash_fwd_kernel_traitsILi128ELi64ELi128ELi4ELb0ELb0EN7cutlass10bfloat16_tE19Flash_kernel_traitsILi128ELi64ELi128ELi4ES3_EELb0ELb0ELb0ELb0ELb1ELb1ELb1ELb0EEEvNS_16Flash_fwd_paramsE) ;  /* 0xffffff38e2cc1950 */ /* 0x014fea0003c3ffff */
[----:B------:R-:W-:Y:S01]  /*c4d0*/  MOV R227, 0x0 ;  /* 0x0000000000e37802 */ /* 0x000fe20000000f00 */
[----:B------:R-:W-:Y:S04]  /*c4e0*/  ST.E.128 desc[UR4][R70.64+0x7000], R64 ;  /* 0x0070004046007985 */ /* 0x000fe8000c101d04 */
[----:B------:R1:W-:Y:S02]  /*c4f0*/  ST.E.128 desc[UR4][R70.64+0x7100], R60 ;  /* 0x0071003c46007985 */ /* 0x0003e4000c101d04 */
[----:B-1----:R-:W-:Y:S05]  /*c500*/  RET.REL.NODEC R226 `(_ZN5flash24flash_fwd_splitkv_kernelI23Flash_fwd_kernel_traitsILi128ELi64ELi128ELi4ELb0ELb0EN7cutlass10bfloat16_tE19Flash_kernel_traitsILi128ELi64ELi128ELi4ES3_EELb0ELb0ELb0ELb0ELb1ELb1ELb1ELb0EEEvNS_16Flash_fwd_paramsE) ;  /* 0xffffff38e2bc7950 */ /* 0x002fea0003c3ffff */
.L_x_681:
[----:B------:R-:W-:Y:S01]  /*c510*/  MOV R7, 0x2 ;  /* 0x0000000200077802 */ /* 0x000fe20000000f00 */
[----:B------:R-:W-:Y:S01]  /*c520*/  IMAD.MOV.U32 R4, RZ, RZ, 0x1f ;  /* 0x0000001fff047424 */ /* 0x000fe200078e00ff */
[----:B------:R-:W-:-:S07]  /*c530*/  MOV R6, 0xffffffff ;  /* 0xffffffff00067802 */ /* 0x000fce0000000f00 */
[----:B-1---5:R-:W-:Y:S05]  /*c540*/  WARPSYNC.COLLECTIVE R6, `(.L_x_684) ;  /* 0x0000000006087348 */ /* 0x022fea0003c00000 */
[----:B------:R2:W3:Y:S02]  /*c550*/  SHFL.BFLY P0, R10, R241, R7, R4 ;  /* 0x0c000007f10a7389 */ /* 0x0004e40000000004 */
[----:B-123-5:R-:W-:Y:S05]  /*c560*/  ENDCOLLECTIVE ;  /* 0x000000000000791b */ /* 0x02efea0003800000 */
.L_x_684:
[----:B------:R-:W-:Y:S02]  /*c570*/  IMAD.MOV.U32 R8, RZ, RZ, R10 ;  /* 0x000000ffff087224 */ /* 0x000fe400078e000a */
[----:B------:R-:W-:Y:S02]  /*c580*/  IMAD.MOV.U32 R7, RZ, RZ, 0x1 ;  /* 0x00000001ff077424 */ /* 0x000fe400078e00ff */
[----:B------:R-:W-:-:S05]  /*c590*/  FADD.FTZ R8, R8, R241 ;  /* 0x000000f108087221 */ /* 0x000fca0000010000 */
[----:B------:R-:W-:-:S07]  /*c5a0*/  MOV R241, R8 ;  /* 0x0000000800f17202 */ /* 0x000fce0000000f00 */
[----:B------:R-:W-:Y:S05]  /*c5b0*/  WARPSYNC.COLLECTIVE R6, `(.L_x_685) ;  /* 0x0000000006087348 */ /* 0x000fea0003c00000 */
[----:B------:R1:W2:Y:S02]  /*c5c0*/  SHFL.BFLY P0, R10, R241, R7, R4 ;  /* 0x0c000007f10a7389 */ /* 0x0002a40000000004 */
[----:B-12---:R-:W-:Y:S05]  /*c5d0*/  ENDCOLLECTIVE ;  /* 0x000000000000791b */ /* 0x006fea0003800000 */
.L_x_685:
[----:B------:R-:W-:Y:S01]  /*c5e0*/  MOV R241, R239 ;  /* 0x000000ef00f17202 */ /* 0x000fe20000000f00 */
[----:B------:R-:W-:Y:S01]  /*c5f0*/  IMAD.MOV.U32 R7, RZ, RZ, 0x2 ;  /* 0x00000002ff077424 */ /* 0x000fe200078e00ff */
[----:B------:R-:W-:-:S07]  /*c600*/  MOV R5, R10 ;  /* 0x0000000a00057202 */ /* 0x000fce0000000f00 */
[----:B------:R-:W-:Y:S05]  /*c610*/  WARPSYNC.COLLECTIVE R6, `(.L_x_686) ;  /* 0x0000000006087348 */ /* 0x000fea0003c00000 */
[----:B------:R1:W2:Y:S02]  /*c620*/  SHFL.BFLY P0, R10, R241, R7, R4 ;  /* 0x0c000007f10a7389 */ /* 0x0002a40000000004 */
[----:B-12---:R-:W-:Y:S05]  /*c630*/  ENDCOLLECTIVE ;  /* 0x000000000000791b */ /* 0x006fea0003800000 */
.L_x_686:
[----:B------:R-:W-:Y:S01]  /*c640*/  FADD.FTZ R5, R8, R5 ;  /* 0x0000000508057221 */ /* 0x000fe20000010000 */
[----:B------:R-:W-:Y:S01]  /*c650*/  FADD.FTZ R9, R10, R239 ;  /* 0x000000ef0a097221 */ /* 0x000fe20000010000 */
[----:B------:R-:W-:-:S04]  /*c660*/  MOV R7, 0x1 ;  /* 0x0000000100077802 */ /* 0x000fc80000000f00 */
[----:B------:R-:W-:-:S07]  /*c670*/  MOV R241, R9 ;  /* 0x0000000900f17202 */ /* 0x000fce0000000f00 */
[----:B------:R-:W-:Y:S05]  /*c680*/  WARPSYNC.COLLECTIVE R6, `(.L_x_687) ;  /* 0x0000000006087348 */ /* 0x000fea0003c00000 */
[----:B------:R1:W2:Y:S02]  /*c690*/  SHFL.BFLY P0, R10, R241, R7, R4 ;  /* 0x0c000007f10a7389 */ /* 0x0002a40000000004 */
[----:B-12---:R-:W-:Y:S05]  /*c6a0*/  ENDCOLLECTIVE ;  /* 0x000000000000791b */ /* 0x006fea0003800000 */
.L_x_687:
[----:B------:R-:W-:Y:S05]  /*c6b0*/  BRA `(.L_x_688) ;  /* 0xfffffff0001c7947 */ /* 0x000fea000383ffff */
.L_x_689:
        /* <DEDUP_REMOVED lines=12> */
.L_x_14865:


//--------------------- .text._ZN5flash24flash_fwd_splitkv_kernelI23Flash_fwd_kernel_traitsILi128ELi64ELi128ELi4ELb0ELb0EN7cutlass10bfloat16_tE19Flash_kernel_traitsILi128ELi64ELi128ELi4ES3_EELb0ELb0ELb0ELb0ELb0ELb0ELb0ELb0EEEvNS_16Flash_fwd_paramsE --------------------------
	.section	.text._ZN5flash24flash_fwd_splitkv_kernelI23Flash_fwd_kernel_traitsILi128ELi64ELi128ELi4ELb0ELb0EN7cutlass10bfloat16_tE19Flash_kernel_traitsILi128ELi64ELi128ELi4ES3_EELb0ELb0ELb0ELb0ELb0ELb0ELb0ELb0EEEvNS_16Flash_fwd_paramsE,"ax",@progbits
	.align	128
        .global         _ZN5flash24flash_fwd_splitkv_kernelI23Flash_fwd_kernel_traitsILi128ELi64ELi128ELi4ELb0ELb0EN7cutlass10bfloat16_tE19Flash_kernel_traitsILi128ELi64ELi128ELi4ES3_EELb0ELb0ELb0ELb0ELb0ELb0ELb0ELb0EEEvNS_16Flash_fwd_paramsE
        .type           _ZN5flash24flash_fwd_splitkv_kernelI23Flash_fwd_kernel_traitsILi128ELi64ELi128ELi4ELb0ELb0EN7cutlass10bfloat16_tE19Flash_kernel_traitsILi128ELi64ELi128ELi4ES3_EELb0ELb0ELb0ELb0ELb0ELb0ELb0ELb0EEEvNS_16Flash_fwd_paramsE,@function
        .size           _ZN5flash24flash_fwd_splitkv_kernelI23Flash_fwd_kernel_traitsILi128ELi64ELi128ELi4ELb0ELb0EN7cutlass10bfloat16_tE19Flash_kernel_traitsILi128ELi64ELi128ELi4ES3_EELb0ELb0ELb0ELb0ELb0ELb0ELb0ELb0EEEvNS_16Flash_fwd_paramsE,(.L_x_14866 - _ZN5flash24flash_fwd_splitkv_kernelI23Flash_fwd_kernel_traitsILi128ELi64ELi128ELi4ELb0ELb0EN7cutlass10bfloat16_tE19Flash_kernel_traitsILi128ELi64ELi128ELi4ES3_EELb0ELb0ELb0ELb0ELb0ELb0ELb0ELb0EEEvNS_16Flash_fwd_paramsE)
        .other          _ZN5flash24flash_fwd_splitkv_kernelI23Flash_fwd_kernel_traitsILi128ELi64ELi128ELi4ELb0ELb0EN7cutlass10bfloat16_tE19Flash_kernel_traitsILi128ELi64ELi128ELi4ES3_EELb0ELb0ELb0ELb0ELb0ELb0ELb0ELb0EEEvNS_16Flash_fwd_paramsE,@"STO_CUDA_ENTRY STV_DEFAULT"
_ZN5flash24flash_fwd_splitkv_kernelI23Flash_fwd_kernel_traitsILi128ELi64ELi128ELi4ELb0ELb0EN7cutlass10bfloat16_tE19Flash_kernel_traitsILi128ELi64ELi128ELi4ES3_EELb0ELb0ELb0ELb0ELb0ELb0ELb0ELb0EEEvNS_16Flash_fwd_paramsE:
.text._ZN5flash24flash_fwd_splitkv_kernelI23Flash_fwd_kernel_traitsILi128ELi64ELi128ELi4ELb0ELb0EN7cutlass10bfloat16_tE19Flash_kernel_traitsILi128ELi64ELi128ELi4ES3_EELb0ELb0ELb0ELb0ELb0ELb0ELb0ELb0EEEvNS_16Flash_fwd_paramsE:
[----:B------:R-:W-:Y:S01]  /*0000*/  LDC R1, c[0x0][0x37c] ;  /* 0x0000df00ff017b82 */ /* 0x000fe20000000800 */
[----:B------:R-:W1:Y:S07]  /*0010*/  S2R R219, SR_CTAID.X ;  /* 0x0000000000db7919 */ /* 0x000e6e0000002500 */
[----:B------:R-:W2:Y:S01]  /*0020*/  LDC.64 R2, c[0x0][0x348] ;  /* 0x0000d200ff027b82 */ /* 0x000ea20000000a00 */
[----:B------:R-:W-:Y:S01]  /*0030*/  BSSY.RECONVERGENT B2, `(.L_x_690) ;  /* 0x0000005000027945 */ /* 0x000fe20003800200 */
[----:B------:R-:W-:Y:S01]  /*0040*/  MOV R216, 0x80 ;  /* 0x0000008000d87802 */ /* 0x000fe20000000f00 */
[----:B------:R-:W3:Y:S01]  /*0050*/  S2R R218, SR_CTAID.Y ;  /* 0x0000000000da7919 */ /* 0x000ee20000002600 */
[----:B------:R-:W4:Y:S05]  /*0060*/  S2R R217, SR_CTAID.Z ;  /* 0x0000000000d97919 */ /* 0x000f2a0000002700 */
[----:B-1234-:R-:W-:Y:S05]  /*0070*/  CALL.REL.NOINC `($_ZN5flash24flash_fwd_splitkv_kernelI23Flash_fwd_kernel_traitsILi128ELi64ELi128ELi4ELb0ELb0EN7cutlass10bfloat16_tE19Flash_kernel_traitsILi128ELi64ELi128ELi4ES3_EELb0ELb0ELb0ELb0ELb0ELb0ELb0ELb0EEEvNS_16Flash_fwd_paramsE$_ZN5flash30compute_attn_1rowblock_splitkvI23Flash_fwd_kernel_traitsILi128ELi64ELi128ELi4ELb0ELb0EN7cutlass10bfloat16_tE19Flash_kernel_traitsILi128ELi64ELi128ELi4ES3_EELb0ELb0ELb0ELb0ELb0ELb0ELb0ELb0ENS_16Flash_fwd_paramsEEEvRKT8_iiiii) ;  /* 0x0000000000087944 */ /* 0x01efea0003c00000 */
[----:B------:R-:W-:Y:S05]  /*0080*/  BSYNC.RECONVERGENT B2 ;  /* 0x0000000000027941 */ /* 0x000fea0003800200 */
.L_x_690:
[----:B------:R-:W-:Y:S05]  /*0090*/  EXIT ;  /* 0x000000000000794d */ /* 0x000fea0003800000 */
        .type           $_ZN5flash24flash_fwd_splitkv_kernelI23Flash_fwd_kernel_traitsILi128ELi64ELi128ELi4ELb0ELb0EN7cutlass10bfloat16_tE19Flash_kernel_traitsILi128ELi64ELi128ELi4ES3_EELb0ELb0ELb0ELb0ELb0ELb0ELb0ELb0EEEvNS_16Flash_fwd_paramsE$_ZN5flash30compute_attn_1rowblock_splitkvI23Flash_fwd_kernel_traitsILi128ELi64ELi128ELi4ELb0ELb0EN7cutlass10bfloat16_tE19Flash_kernel_traitsILi128ELi64ELi128ELi4ES3_EELb0ELb0ELb0ELb0ELb0ELb0ELb0ELb0ENS_16Flash_fwd_paramsEEEvRKT8_iiiii,@function
        .size           $_ZN5flash24flash_fwd_splitkv_kernelI23Flash_fwd_kernel_traitsILi128ELi64ELi128ELi4ELb0ELb0EN7cutlass10bfloat16_tE19Flash_kernel_traitsILi128ELi64ELi128ELi4ES3_EELb0ELb0ELb0ELb0ELb0ELb0ELb0ELb0EEEvNS_16Flash_fwd_paramsE$_ZN5flash30compute_attn_1rowblock_splitkvI23Flash_fwd_kernel_traitsILi128ELi64ELi128ELi4ELb0ELb0EN7cutlass10bfloat16_tE19Flash_kernel_traitsILi128ELi64ELi128ELi4ES3_EELb0ELb0ELb0ELb0ELb0ELb0ELb0ELb0ENS_16Flash_fwd_paramsEEEvRKT8_iiiii,(.L_x_14866 - $_ZN5flash24flash_fwd_splitkv_kernelI23Flash_fwd_kernel_traitsILi128ELi64ELi128ELi4ELb0ELb0EN7cutlass10bfloat16_tE19Flash_kernel_traitsILi128ELi64ELi128ELi4ES3_EELb0ELb0ELb0ELb0ELb0ELb0ELb0ELb0EEEvNS_16Flash_fwd_paramsE$_ZN5flash30compute_attn_1rowblock_splitkvI23Flash_fwd_kernel_traitsILi128ELi64ELi128ELi4ELb0ELb0EN7cutlass10bfloat16_tE19Flash_kernel_traitsILi128ELi64ELi128ELi4ES3_EELb0ELb0ELb0ELb0ELb0ELb0ELb0ELb0ENS_16Flash_fwd_paramsEEEvRKT8_iiiii)
$_ZN5flash24flash_fwd_splitkv_kernelI23Flash_fwd_kernel_traitsILi128ELi64ELi128ELi4ELb0ELb0EN7cutlass10bfloat16_tE19Flash_kernel_traitsILi128ELi64ELi128ELi4ES3_EELb0ELb0ELb0ELb0ELb0ELb0ELb0ELb0EEEvNS_16Flash_fwd_paramsE$_ZN5flash30compute_attn_1rowblock_splitkvI23Flash_fwd_kernel_traitsILi128ELi64ELi128ELi4ELb0ELb0EN7cutlass10bfloat16_tE19Flash_kernel_traitsILi128ELi64ELi128ELi4ES3_EELb0ELb0ELb0ELb0ELb0ELb0ELb0ELb0ENS_16Flash_fwd_paramsEEEvRKT8_iiiii:
        /* <DEDUP_REMOVED lines=20> */
[----:B------:R-:W-:-:S05]  /*01e0*/  SHF.R.U32.HI R0, RZ, 0x1e, R218 ;  /* 0x0000001eff007819 */ /* 0x000fca00000116da */
[----:B------:R1:W5:Y:S01]  /*01f0*/  @P2 LD.E R224, desc[UR4][R20.64] ;  /* 0x0000000414e02980 */ /* 0x000362000c101900 */
[----:B------:R-:W-:Y:S01]  /*0200*/  ISETP.NE.U32.AND P2, PT, R14, RZ, PT ;  /* 0x000000ff0e00720c */ /* 0x000fe20003f45070 */
[----:B------:R-:W-:-:S03]  /*0210*/  IMAD.MOV.U32 R11, RZ, RZ, RZ ;  /* 0x000000ffff0b7224 */ /* 0x000fc600078e00ff */
[----:B------:R-:W-:Y:S01]  /*0220*/  ISETP.NE.AND.EX P2, PT, R15, RZ, PT, P2 ;  /* 0x000000ff0f00720c */ /* 0x000fe20003f45320 */
        /* <DEDUP_REMOVED lines=9> */
[----:B------:R-:W2:Y:S02]  /*02c0*/  LD.E.U8 R7, desc[UR4][R2.64+0x1b2] ;  /* 0x0001b20402077980 */ /* 0x000ea4000c101100 */
[----:B--2---:R-:W-:-:S13]  /*02d0*/  ISETP.NE.AND P1, PT, R7, RZ, PT ;  /* 0x000000ff0700720c */ /* 0x004fda0003f25270 */
[----:B------:R-:W-:Y:S05]  /*02e0*/  @!P1 BRA `(.L_x_692) ;  /* 0x0000000000049947 */ /* 0x000fea0003800000 */
[----:B------:R2:W5:Y:S02]  /*02f0*/  LD.E R14, desc[UR4][R16.64] ;  /* 0x00000004100e7980 */ /* 0x000564000c101900 */
.L_x_692:
[----:B------:R-:W-:Y:S05]  /*0300*/  BSYNC.RECONVERGENT B0 ;  /* 0x0000000000007941 */ /* 0x000fea0003800200 */
.L_x_691:
[----:B------:R-:W-:Y:S04]  /*0310*/  BSSY.RECONVERGENT B0, `(.L_x_693) ;  /* 0x0000007000007945 */ /* 0x000fe80003800200 */
[----:B------:R-:W-:Y:S05]  /*0320*/  @!P3 BRA `(.L_x_694) ;  /* 0x000000000014b947 */ /* 0x000fea0003800000 */
[----:B-----5:R-:W3:Y:S02]  /*0330*/  LD.E.U8 R6, desc[UR4][R2.64+0x1b2] ;  /* 0x0001b20402067980 */ /* 0x020ee4000c101100 */
[----:B---3--:R-:W-:-:S13]  /*0340*/  ISETP.NE.AND P1, PT, R6, RZ, PT ;  /* 0x000000ff0600720c */ /* 0x008fda0003f25270 */
[----:B------:R-:W3:Y:S02]  /*0350*/  @P1 LD.E R7, desc[UR4][R16.64+0x4] ;  /* 0x0000040410071980 */ /* 0x000ee4000c101900 */
[----:B---3--:R-:W-:-:S06]  /*0360*/  @P1 IADD3 R6, PT, PT, R7, -R14, RZ ;  /* 0x8000000e07061210 */ /* 0x008fcc0007ffe0ff */
[----:B------:R3:W5:Y:S02]  /*0370*/  @!P1 LD.E R6, desc[UR4][R16.64] ;  /* 0x0000000410069980 */ /* 0x000764000c101900 */
.L_x_694:
[----:B------:R-:W-:Y:S05]  /*0380*/  BSYNC.RECONVERGENT B0 ;  /* 0x0000000000007941 */ /* 0x000fea0003800200 */
.L_x_693:
[----:B------:R-:W-:Y:S01]  /*0390*/  BSSY.RECONVERGENT B1, `(.L_x_695) ;  /* 0x0000011000017945 */ /* 0x000fe20003800200 */
[----:B-----5:R-:W-:-:S03]  /*03a0*/  @P4 IADD3 R9, PT, PT, -R224, R5, RZ ;  /* 0x00000005e0094210 */ /* 0x020fc60007ffe1ff */
[----:B------:R-:W-:Y:S05]  /*03b0*/  @!P0 BRA `(.L_x_696) ;  /* 0x0000000000148947 */ /* 0x000fea0003800000 */
[----:B------:R-:W-:-:S05]  /*03c0*/  IADD3 R6, P0, PT, R12, R4, RZ ;  /* 0x000000040c067210 */ /* 0x000fca0007f1e0ff */
[----:B------:R-:W-:-:S05]  /*03d0*/  IMAD.X R7, R13, 0x1, R0, P0 ;  /* 0x000000010d077824 */ /* 0x000fca00000e0600 */
[----:B------:R-:W4:Y:S02]  /*03e0*/  LD.E R6, desc[UR4][R6.64] ;  /* 0x0000000406067980 */ /* 0x000f24000c101900 */
[----:B----4-:R-:W-:Y:S01]  /*03f0*/  IADD3 R133, PT, PT, R6, -R11, RZ ;  /* 0x8000000b06857210 */ /* 0x010fe20007ffe0ff */
[----:B------:R-:W-:Y:S05]  /*0400*/  BRA `(.L_x_697) ;  /* 0x0000000000247947 */ /* 0x000fea0003800000 */
.L_x_696:
[----:B------:R-:W4:Y:S01]  /*0410*/  LD.E.64 R12, desc[UR4][R2.64+0x108] ;  /* 0x00010804020c7980 */ /* 0x000f22000c101b00 */
[----:B------:R-:W-:Y:S01]  /*0420*/  BSSY.RECONVERGENT B0, `(.L_x_698) ;  /* 0x0000006000007945 */ /* 0x000fe20003800200 */
[----:B------:R-:W-:Y:S01]  /*0430*/  IMAD.MOV.U32 R133, RZ, RZ, RZ ;  /* 0x000000ffff857224 */ /* 0x000fe200078e00ff */
[----:B----4-:R-:W-:-:S04]  /*0440*/  ISETP.NE.U32.AND P0, PT, R12, RZ, PT ;  /* 0x000000ff0c00720c */ /* 0x010fc80003f05070 */
[----:B------:R-:W-:-:S13]  /*0450*/  ISETP.NE.AND.EX P0, PT, R13, RZ, PT, P0 ;  /* 0x000000ff0d00720c */ /* 0x000fda0003f05300 */
[----:B------:R-:W-:Y:S05]  /*0460*/  @!P0 BRA `(.L_x_699) ;  /* 0x0000000000048947 */ /* 0x000fea0003800000 */
[----:B------:R4:W5:Y:S02]  /*0470*/  LD.E R133, desc[UR4][R2.64+0xbc] ;  /* 0x0000bc0402857980 */ /* 0x000964000c101900 */
.L_x_699:
[----:B------:R-:W-:Y:S05]  /*0480*/  BSYNC.RECONVERGENT B0 ;  /* 0x0000000000007941 */ /* 0x000fea0003800200 */
.L_x_698:
[----:B-----5:R-:W-:Y:S02]  /*0490*/  IADD3 R133, PT, PT, R133, R6, -R11 ;  /* 0x0000000685857210 */ /* 0x020fe40007ffe80b */
.L_x_697:
[----:B------:R-:W-:Y:S05]  /*04a0*/  BSYNC.RECONVERGENT B1 ;  /* 0x0000000000017941 */ /* 0x000fea0003800200 */
.L_x_695:
[----:B------:R-:W-:Y:S01]  /*04b0*/  IMAD.SHL.U32 R210, R219, 0x40, RZ ;  /* 0x00000040dbd27824 */ /* 0x000fe200078e00ff */
[----:B------:R-:W-:Y:S01]  /*04c0*/  MOV R6, R216 ;  /* 0x000000d800067202 */ /* 0x000fe20000000f00 */
[----:B------:R-:W-:-:S03]  /*04d0*/  IMAD.MOV.U32 R7, RZ, RZ, 0x0 ;  /* 0x00000000ff077424 */ /* 0x000fc600078e00ff */
[----:B------:R-:W-:-:S13]  /*04e0*/  ISETP.GT.AND P0, PT, R9, R210, PT ;  /* 0x000000d20900720c */ /* 0x000fda0003f04270 */
[----:B-1234-:R-:W-:Y:S05]  /*04f0*/  @!P0 RET.REL.NODEC R6 `(_ZN5flash24flash_fwd_splitkv_kernelI23Flash_fwd_kernel_traitsILi128ELi64ELi128ELi4ELb0ELb0EN7cutlass10bfloat16_tE19Flash_kernel_traitsILi128ELi64ELi128ELi4ES3_EELb0ELb0ELb0ELb0ELb0ELb0ELb0ELb0EEEvNS_16Flash_fwd_paramsE) ;  /* 0xfffffff806c08950 */ /* 0x01efea0003c3ffff */
[----:B------:R-:W2:Y:S01]  /*0500*/  LD.E R8, desc[UR4][R2.64+0xb8] ;  /* 0x0000b80402087980 */ /* 0x000ea2000c101900 */
[----:B------:R-:W-:Y:S01]  /*0510*/  VIADD R6, R133, 0x7f ;  /* 0x0000007f85067836 */ /* 0x000fe20000000000 */
[----:B------:R-:W1:Y:S04]  /*0520*/  S2R R198, SR_TID.X ;  /* 0x0000000000c67919 */ /* 0x000e680000002100 */
        /* <DEDUP_REMOVED lines=9> */
[----:B-1----:R-:W-:Y:S05]  /*05c0*/  @P0 BRA `(.L_x_700) ;  /* 0x0000000400f00947 */ /* 0x002fea0003800000 */
[----:B------:R-:W-:Y:S01]  /*05d0*/  ISETP.NE.AND P0, PT, R224, -0x1, PT ;  /* 0xffffffffe000780c */ /* 0x000fe20003f05270 */
[----:B------:R-:W2:Y:S04]  /*05e0*/  LD.E.64 R10, desc[UR4][R2.64+0x88] ;  /* 0x00008804020a7980 */ /* 0x000ea8000c101b00 */
[----:B------:R-:W3:Y:S04]  /*05f0*/  LD.E.64 R20, desc[UR4][R2.64+0x90] ;  /* 0x0000900402147980 */ /* 0x000ee8000c101b00 */
[----:B------:R-:W5:Y:S04]  /*0600*/  LD.E R4, desc[UR4][R2.64+0x60] ;  /* 0x0000600402047980 */ /* 0x000f68000c101900 */
[----:B------:R-:W4:Y:S01]  /*0610*/  @!P0 LD.E.64 R14, desc[UR4][R2.64+0x80] ;  /* 0x00008004020e8980 */ /* 0x000f22000c101b00 */
[----:B------:R-:W-:-:S02]  /*0620*/  IMAD.SHL.U32 R12, R198, 0x8, RZ ;  /* 0x00000008c60c7824 */ /* 0x000fc400078e00ff */
[----:B------:R-:W-:Y:S01]  /*0630*/  IMAD.MOV.U32 R13, RZ, RZ, RZ ;  /* 0x000000ffff0d7224 */ /* 0x000fe200078e00ff */
[----:B------:R-:W5:Y:S02]  /*0640*/  LD.E R5, desc[UR4][R2.64+0xb4] ;  /* 0x0000b40402057980 */ /* 0x000f64000c101900 */
[----:B------:R-:W-:Y:S02]  /*0650*/  LOP3.LUT R12, R12, 0x38, RZ, 0xc0, !PT ;  /* 0x000000380c0c7812 */ /* 0x000fe400078ec0ff */
[----:B------:R-:W5:Y:S04]  /*0660*/  LD.E.64 R6, desc[UR4][R2.64+0xa0] ;  /* 0x0000a00402067980 */ /* 0x000f68000c101b00 */
[----:B------:R-:W5:Y:S04]  /*0670*/  LD.E R0, desc[UR4][R2.64+0xc0] ;  /* 0x0000c00402007980 */ /* 0x000f68000c101900 */
[----:B------:R1:W5:Y:S01]  /*0680*/  LD.E.64 R16, desc[UR4][R2.64+0x70] ;  /* 0x0000700402107980 */ /* 0x000362000c101b00 */
[----:B------:R-:W-:Y:S01]  /*0690*/  ISETP.NE.AND P6, PT, R12, RZ, PT ;  /* 0x000000ff0c00720c */ /* 0x000fe20003fc5270 */
[----:B------:R-:W-:Y:S01]  /*06a0*/  BSSY.RECONVERGENT B0, `(.L_x_701) ;  /* 0x0000024000007945 */ /* 0x000fe20003800200 */
[----:B-1----:R-:W-:-:S02]  /*06b0*/  SHF.R.U32.HI R3, RZ, 0x3, R198 ;  /* 0x00000003ff037819 */ /* 0x002fc400000116c6 */
[----:B------:R-:W-:-:S04]  /*06c0*/  IADD3 R2, PT, PT, -R210, R9, RZ ;  /* 0x00000009d2027210 */ /* 0x000fc80007ffe1ff */
[C---:B------:R-:W-:Y:S02]  /*06d0*/  ISETP.GE.AND P2, PT, R3.reuse, R2, PT ;  /* 0x000000020300720c */ /* 0x040fe40003f46270 */
[----:B------:R-:W-:Y:S01]  /*06e0*/  IADD3 R9, PT, PT, R3, 0x20, RZ ;  /* 0x0000002003097810 */ /* 0x000fe20007ffe0ff */
[----:B--2---:R-:W-:-:S04]  /*06f0*/  IMAD.WIDE.U32 R22, R210, R10, R12 ;  /* 0x0000000ad2167225 */ /* 0x004fc800078e000c */
[----:B----4-:R-:W-:Y:S02]  /*0700*/  @!P0 IMAD R8, R15, R218, RZ ;  /* 0x000000da0f088224 */ /* 0x010fe400078e02ff */
[----:B------:R-:W-:Y:S02]  /*0710*/  @P0 IMAD R15, R11, R224, RZ ;  /* 0x000000e00b0f0224 */ /* 0x000fe400078e02ff */
[----:B------:R-:W-:-:S04]  /*0720*/  @!P0 IMAD.WIDE.U32 R18, R14, R218, RZ ;  /* 0x000000da0e128225 */ /* 0x000fc800078e00ff */
[----:B------:R-:W-:Y:S01]  /*0730*/  @P0 IMAD.WIDE.U32 R224, R10, R224, RZ ;  /* 0x000000e00ae00225 */ /* 0x000fe200078e00ff */
[----:B------:R-:W-:-:S03]  /*0740*/  @!P0 IADD3 R8, PT, PT, R19, R8, RZ ;  /* 0x0000000813088210 */ /* 0x000fc60007ffe0ff */
[----:B------:R-:W-:Y:S01]  /*0750*/  @!P0 IMAD.MOV.U32 R14, RZ, RZ, R18 ;  /* 0x000000ffff0e8224 */ /* 0x000fe200078e0012 */
[----:B------:R-:W-:Y:S01]  /*0760*/  @P0 MOV R14, R224 ;  /* 0x000000e0000e0202 */ /* 0x000fe20000000f00 */
[----:B------:R-:W-:Y:S02]  /*0770*/  @P0 IMAD.IADD R8, R225, 0x1, R15 ;  /* 0x00000001e1080824 */ /* 0x000fe400078e020f */
[----:B------:R-:W-:Y:S01]  /*0780*/  IMAD R15, R11, R210, RZ ;  /* 0x000000d20b0f7224 */ /* 0x000fe200078e02ff */
[----:B------:R-:W-:-:S04]  /*0790*/  IADD3 R14, P0, PT, R14, R22, RZ ;  /* 0x000000160e0e7210 */ /* 0x000fc80007f1e0ff */
[----:B------:R-:W-:Y:S01]  /*07a0*/  IADD3.X R15, PT, PT, R8, R23, R15, P0, !PT ;  /* 0x00000017080f7210 */ /* 0x000fe200007fe40f */
[----:B------:R-:W-:Y:S02]  /*07b0*/  VIADD R19, R3, 0x10 ;  /* 0x0000001003137836 */ /* 0x000fe40000000000 */
[-C--:B---3--:R-:W-:Y:S02]  /*07c0*/  IMAD R23, R21, R217.reuse, RZ ;  /* 0x000000d915177224 */ /* 0x088fe400078e02ff */
[----:B------:R-:W-:Y:S01]  /*07d0*/  IMAD.WIDE.U32 R20, R20, R217, R14 ;  /* 0x000000d914147225 */ /* 0x000fe200078e000e */
[CC--:B------:R-:W-:Y:S02]  /*07e0*/  ISETP.GE.AND P1, PT, R19.reuse, R2.reuse, PT ;  /* 0x000000021300720c */ /* 0x0c0fe40003f26270 */
[-C--:B------:R-:W-:Y:S01]  /*07f0*/  ISETP.GE.OR P4, PT, R19, R2.reuse, P6 ;  /* 0x000000021300720c */ /* 0x080fe20003786670 */
[----:B------:R-:W-:Y:S01]  /*0800*/  IMAD.IADD R23, R21, 0x1, R23 ;  /* 0x0000000115177824 */ /* 0x000fe200078e0217 */
[----:B------:R-:W-:-:S02]  /*0810*/  ISETP.GE.AND P0, PT, R9, R2, PT ;  /* 0x000000020900720c */ /* 0x000fc40003f06270 */
[----:B------:R-:W-:Y:S01]  /*0820*/  LOP3.LUT R15, R12, 0x40, RZ, 0xfc, !PT ;  /* 0x000000400c0f7812 */ /* 0x000fe200078efcff */
[----:B------:R-:W-:Y:S10]  /*0830*/  @P2 BRA `(.L_x_702) ;  /* 0x0000000000282947 */ /* 0x000ff40003800000 */
[----:B------:R-:W-:Y:S01]  /*0840*/  IMAD.MOV.U32 R22, RZ, RZ, R20 ;  /* 0x000000ffff167224 */ /* 0x000fe200078e0014 */
[-C--:B-----5:R-:W-:Y:S01]  /*0850*/  ISETP.GE.AND P5, PT, R12, R0.reuse, PT ;  /* 0x000000000c00720c */ /* 0x0a0fe20003fa6270 */
[-C--:B------:R-:W-:Y:S01]  /*0860*/  IMAD R8, R11, R3.reuse, RZ ;  /* 0x000000030b087224 */ /* 0x080fe200078e02ff */
[----:B------:R-:W-:Y:S01]  /*0870*/  ISETP.GE.AND P3, PT, R15, R0, PT ;  /* 0x000000000f00720c */ /* 0x000fe20003f66270 */
[----:B------:R-:W-:-:S04]  /*0880*/  IMAD.WIDE.U32 R18, R10, R3, R22 ;  /* 0x000000030a127225 */ /* 0x000fc800078e0016 */
[----:B------:R-:W-:Y:S01]  /*0890*/  IMAD.IADD R8, R19, 0x1, R8 ;  /* 0x0000000113087824 */ /* 0x000fe200078e0208 */
[----:B------:R-:W-:-:S04]  /*08a0*/  LEA R24, P2, R18, R16, 0x1 ;  /* 0x0000001012187211 */ /* 0x000fc800078408ff */
[----:B------:R-:W-:-:S05]  /*08b0*/  LEA.HI.X R25, R18, R17, R8, 0x1, P2 ;  /* 0x0000001112197211 */ /* 0x000fca00010f0c08 */
[----:B------:R1:W-:Y:S04]  /*08c0*/  @!P5 ST.E.128 desc[UR4][R24.64], RZ ;  /* 0x000000ff1800d985 */ /* 0x0003e8000c101d04 */
[----:B------:R1:W-:Y:S02]  /*08d0*/  @!P3 ST.E.128 desc[UR4][R24.64+0x80], RZ ;  /* 0x000080ff1800b985 */ /* 0x0003e4000c101d04 */
.L_x_702:
[----:B------:R-:W-:Y:S05]  /*08e0*/  BSYNC.RECONVERGENT B0 ;  /* 0x0000000000007941 */ /* 0x000fea0003800200 */
.L_x_701:
[----:B------:R-:W-:Y:S01]  /*08f0*/  BSSY.RECONVERGENT B0, `(.L_x_703) ;  /* 0x0000011000007945 */ /* 0x000fe20003800200 */
[----:B------:R-:W-:-:S03]  /*0900*/  ISETP.GE.OR P3, PT, R9, R2, P6 ;  /* 0x000000020900720c */ /* 0x000fc60003766670 */
[----:B------:R-:W-:Y:S10]  /*0910*/  @P1 BRA `(.L_x_704) ;  /* 0x0000000000381947 */ /* 0x000ff40003800000 */
[----:B------:R-:W-:Y:S01]  /*0920*/  IADD3 R19, P1, PT, R3, 0x10, RZ ;  /* 0x0000001003137810 */ /* 0x000fe20007f3e0ff */
[----:B-1----:R-:W-:Y:S01]  /*0930*/  IMAD.MOV.U32 R24, RZ, RZ, R20 ;  /* 0x000000ffff187224 */ /* 0x002fe200078e0014 */
[----:B------:R-:W-:Y:S02]  /*0940*/  MOV R25, R23 ;  /* 0x0000001700197202 */ /* 0x000fe40000000f00 */
[-C--:B-----5:R-:W-:Y:S01]  /*0950*/  ISETP.GE.AND P2, PT, R12, R0.reuse, PT ;  /* 0x000000000c00720c */ /* 0x0a0fe20003f46270 */
[----:B------:R-:W-:Y:S01]  /*0960*/  IMAD.X R9, RZ, RZ, RZ, P1 ;  /* 0x000000ffff097224 */ /* 0x000fe200008e06ff */
[----:B------:R-:W-:Y:S01]  /*0970*/  ISETP.GE.AND P1, PT, R15, R0, PT ;  /* 0x000000000f00720c */ /* 0x000fe20003f26270 */
[----:B------:R-:W-:-:S04]  /*0980*/  IMAD.WIDE.U32 R24, R10, R19, R24 ;  /* 0x000000130a187225 */ /* 0x000fc800078e0018 */
[----:B------:R-:W-:Y:S01]  /*0990*/  IMAD R9, R9, R10, RZ ;  /* 0x0000000a09097224 */ /* 0x000fe200078e02ff */
[----:B------:R-:W-:-:S03]  /*09a0*/  LEA R8, P5, R24, R16, 0x1 ;  /* 0x0000001018087211 */ /* 0x000fc600078a08ff */
[----:B------:R-:W-:-:S04]  /*09b0*/  IMAD R9, R11, R19, R9 ;  /* 0x000000130b097224 */ /* 0x000fc800078e0209 */
[----:B------:R-:W-:-:S05]  /*09c0*/  IMAD.IADD R9, R25, 0x1, R9 ;  /* 0x0000000119097824 */ /* 0x000fca00078e0209 */
[----:B------:R-:W-:-:S05]  /*09d0*/  LEA.HI.X R9, R24, R17, R9, 0x1, P5 ;  /* 0x0000001118097211 */ /* 0x000fca00028f0c09 */
[----:B------:R2:W-:Y:S04]  /*09e0*/  @!P2 ST.E.128 desc[UR4][R8.64], RZ ;  /* 0x000000ff0800a985 */ /* 0x0005e8000c101d04 */
[----:B------:R2:W-:Y:S02]  /*09f0*/  @!P1 ST.E.128 desc[UR4][R8.64+0x80], RZ ;  /* 0x000080ff08009985 */ /* 0x0005e4000c101d04 */
.L_x_704:
[----:B------:R-:W-:Y:S05]  /*0a00*/  BSYNC.RECONVERGENT B0 ;  /* 0x0000000000007941 */ /* 0x000fea0003800200 */
.L_x_703:
[----:B-----5:R-:W-:Y:S01]  /*0a10*/  IMAD R4, R4, R218, R217 ;  /* 0x000000da04047224 */ /* 0x020fe200078e02d9 */
[----:B------:R-:W-:Y:S01]  /*0a20*/  BSSY.RECONVERGENT B0, `(.L_x_705) ;  /* 0x0000013000007945 */ /* 0x000fe20003800200 */
[----:B------:R-:W-:Y:S02]  /*0a30*/  ISETP.GE.OR P5, PT, R3, R2, P6 ;  /* 0x000000020300720c */ /* 0x000fe400037a6670 */
[----:B------:R-:W-:Y:S01]  /*0a40*/  IMAD R210, R5, R4, R210 ;  /* 0x0000000405d27224 */ /* 0x000fe200078e02d2 */
[----:B------:R-:W-:Y:S01]  /*0a50*/  IADD3 R19, PT, PT, R3, 0x30, RZ ;  /* 0x0000003003137810 */ /* 0x000fe20007ffe0ff */
[----:B------:R-:W-:Y:S09]  /*0a60*/  @P0 BRA `(.L_x_706) ;  /* 0x0000000000380947 */ /* 0x000ff20003800000 */
[----:B--2---:R-:W-:Y:S01]  /*0a70*/  IADD3 R9, P0, PT, R3, 0x20, RZ ;  /* 0x0000002003097810 */ /* 0x004fe20007f1e0ff */
[----:B-1----:R-:W-:Y:S01]  /*0a80*/  IMAD.MOV.U32 R24, RZ, RZ, R20 ;  /* 0x000000ffff187224 */ /* 0x002fe200078e0014 */
[----:B------:R-:W-:Y:S02]  /*0a90*/  MOV R25, R23 ;  /* 0x0000001700197202 */ /* 0x000fe40000000f00 */
[-C--:B------:R-:W-:Y:S01]  /*0aa0*/  ISETP.GE.AND P1, PT, R12, R0.reuse, PT ;  /* 0x000000000c00720c */ /* 0x080fe20003f26270 */
        /* <DEDUP_REMOVED lines=10> */
.L_x_706:
[----:B------:R-:W-:Y:S05]  /*0b50*/  BSYNC.RECONVERGENT B0 ;  /* 0x0000000000007941 */ /* 0x000fea0003800200 */
.L_x_705:
[CC--:B------:R-:W-:Y:S01]  /*0b60*/  ISETP.GE.AND P1, PT, R19.reuse, R2.reuse, PT ;  /* 0x000000021300720c */ /* 0x0c0fe20003f26270 */
[----:B------:R-:W-:Y:S01]  /*0b70*/  BSSY.RECONVERGENT B0, `(.L_x_707) ;  /* 0x0000018000007945 */ /* 0x000fe20003800200 */
[C---:B---3--:R-:W-:Y:S01]  /*0b80*/  IADD3 R5, P0, PT, R210.reuse, R3, RZ ;  /* 0x00000003d2057210 */ /* 0x048fe20007f1e0ff */
[----:B------:R-:W-:Y:S01]  /*0b90*/  @!P4 IMAD.MOV.U32 R4, RZ, RZ, 0x7f800000 ;  /* 0x7f800000ff04c424 */ /* 0x000fe200078e00ff */
[----:B------:R-:W-:Y:S01]  /*0ba0*/  ISETP.GE.OR P6, PT, R19, R2, P6 ;  /* 0x000000021300720c */ /* 0x000fe200037c6670 */
[----:B------:R-:W-:Y:S01]  /*0bb0*/  @!P3 IMAD.MOV.U32 R2, RZ, RZ, 0x7f800000 ;  /* 0x7f800000ff02b424 */ /* 0x000fe200078e00ff */
[----:B------:R-:W-:Y:S02]  /*0bc0*/  LEA.HI.X.SX32 R210, R210, RZ, 0x1, P0 ;  /* 0x000000ffd2d27211 */ /* 0x000fe400000f0eff */
[----:B--2---:R-:W-:-:S04]  /*0bd0*/  LEA R8, P0, R5, R6, 0x2 ;  /* 0x0000000605087211 */ /* 0x004fc800078010ff */
[----:B------:R-:W-:Y:S01]  /*0be0*/  LEA.HI.X R9, R5, R7, R210, 0x2, P0 ;  /* 0x0000000705097211 */ /* 0x000fe200000f14d2 */
[----:B------:R-:W-:Y:S01]  /*0bf0*/  @!P5 IMAD.MOV.U32 R5, RZ, RZ, 0x7f800000 ;  /* 0x7f800000ff05d424 */ /* 0x000fe200078e00ff */
[----:B------:R-:W-:Y:S07]  /*0c00*/  @P1 BRA `(.L_x_708) ;  /* 0x0000000000381947 */ /* 0x000fee0003800000 */
[----:B------:R-:W-:Y:S01]  /*0c10*/  IADD3 R7, P0, PT, R3, 0x30, RZ ;  /* 0x0000003003077810 */ /* 0x000fe20007f1e0ff */
[----:B------:R-:W-:Y:S01]  /*0c20*/  IMAD.MOV.U32 R18, RZ, RZ, R20 ;  /* 0x000000ffff127224 */ /* 0x000fe200078e0014 */
        /* <DEDUP_REMOVED lines=12> */
.L_x_708:
[----:B------:R-:W-:Y:S05]  /*0cf0*/  BSYNC.RECONVERGENT B0 ;  /* 0x0000000000007941 */ /* 0x000fea0003800200 */
.L_x_707:
[----:B------:R-:W-:Y:S01]  /*0d00*/  MOV R217, 0x0 ;  /* 0x0000000000d97802 */ /* 0x000fe20000000f00 */
[----:B------:R-:W-:Y:S04]  /*0d10*/  @!P5 ST.E desc[UR4][R8.64], R5 ;  /* 0x000000050800d985 */ /* 0x000fe8000c101904 */
[----:B------:R-:W-:Y:S04]  /*0d20*/  @!P4 ST.E desc[UR4][R8.64+0x40], R4 ;  /* 0x000040040800c985 */ /* 0x000fe8000c101904 */
[----:B------:R1:W-:Y:S02]  /*0d30*/  @!P3 ST.E desc[UR4][R8.64+0x80], R2 ;  /* 0x000080020800b985 */ /* 0x0003e4000c101904 */
[----:B-12---:R-:W-:Y:S05]  /*0d40*/  @P6 RET.REL.NODEC R216 `(_ZN5flash24flash_fwd_splitkv_kernelI23Flash_fwd_kernel_traitsILi128ELi64ELi128ELi4ELb0ELb0EN7cutlass10bfloat16_tE19Flash_kernel_traitsILi128ELi64ELi128ELi4ES3_EELb0ELb0ELb0ELb0ELb0ELb0ELb0ELb0EEEvNS_16Flash_fwd_paramsE) ;  /* 0xfffffff0d8ac6950 */ /* 0x006fea0003c3ffff */
[----:B------:R-:W-:Y:S02]  /*0d50*/  MOV R3, 0x7f800000 ;  /* 0x7f80000000037802 */ /* 0x000fe40000000f00 */
[----:B------:R-:W-:-:S03]  /*0d60*/  MOV R217, 0x0 ;  /* 0x0000000000d97802 */ /* 0x000fc60000000f00 */
[----:B------:R1:W-:Y:S02]  /*0d70*/  ST.E desc[UR4][R8.64+0xc0], R3 ;  /* 0x0000c00308007985 */ /* 0x0003e4000c101904 */
[----:B-1----:R-:W-:Y:S05]  /*0d80*/  RET.REL.NODEC R216 `(_ZN5flash24flash_fwd_splitkv_kernelI23Flash_fwd_kernel_traitsILi128ELi64ELi128ELi4ELb0ELb0EN7cutlass10bfloat16_tE19Flash_kernel_traitsILi128ELi64ELi128ELi4ES3_EELb0ELb0ELb0ELb0ELb0ELb0ELb0ELb0EEEvNS_16Flash_fwd_paramsE) ;  /* 0xfffffff0d89c7950 */ /* 0x002fea0003c3ffff */
.L_x_700:
        /* <DEDUP_REMOVED lines=51> */
[----:B------:R-:W-:Y:S02]  /*10c0*/  LEA.HI.X R227, R14, R229, R227, 0x2, P0 ;  /* 0x000000e50ee37211 */ /* 0x000fe400000f14e3 */
[----:B------:R-:W3:Y:S01]  /*10d0*/  LD.E.64 R14, desc[UR4][R136.64+0x28] ;  /* 0x00002804880e7980 */ /* 0x000ee2000c101b00 */
[----:B------:R-:W-:-:S05]  /*10e0*/  IMAD.WIDE R4, R8, 0x4, R226 ;  /* 0x0000000408047825 */ /* 0x000fca00078e02e2 */
[----:B------:R1:W2:Y:S01]  /*10f0*/  LD.E R0, desc[UR4][R4.64] ;  /* 0x0000000404007980 */ /* 0x0002a2000c101900 */
[----:B----4-:R-:W-:-:S04]  /*1100*/  IABS R7, R12 ;  /* 0x0000000c00077213 */ /* 0x010fc80000000000 */
[----:B------:R-:W4:Y:S08]  /*1110*/  I2F.RP R13, R7 ;  /* 0x00000007000d7306 */ /* 0x000f300000209400 */
[----:B----45:R-:W4:Y:S02]  /*1120*/  MUFU.RCP R10, R13 ;  /* 0x0000000d000a7308 */ /* 0x030f240000001000 */
[----:B----4-:R-:W-:-:S06]  /*1130*/  IADD3 R10, PT, PT, R10, 0xffffffe, RZ ;  /* 0x0ffffffe0a0a7810 */ /* 0x010fcc0007ffe0ff */
        /* <DEDUP_REMOVED lines=13> */
[----:B------:R-:W-:Y:S01]  /*1210*/  IMAD.MOV R4, RZ, RZ, -R8 ;  /* 0x000000ffff047224 */ /* 0x000fe200078e0a08 */
[----:B------:R-:W-:Y:S02]  /*1220*/  LOP3.LUT R8, R217, R12, RZ, 0x3c, !PT ;  /* 0x0000000cd9087212 */ /* 0x000fe400078e3cff */
[----:B------:R-:W-:Y:S02]  /*1230*/  @!P1 IADD3 R5, PT, PT, R5, 0x1, RZ ;  /* 0x0000000105059810 */ /* 0x000fe40007ffe0ff */
[----:B------:R-:W-:Y:S02]  /*1240*/  ISETP.GE.AND P0, PT, R8, RZ, PT ;  /* 0x000000ff0800720c */ /* 0x000fe40003f06270 */
[----:B------:R-:W-:Y:S01]  /*1250*/  ISETP.NE.AND P1, PT, R12, RZ, PT ;  /* 0x000000ff0c00720c */ /* 0x000fe20003f25270 */
[----:B------:R-:W-:-:S04]  /*1260*/  IMAD R4, R11, R4, R222 ;  /* 0x000000040b047224 */ /* 0x000fc800078e02de */
[----:B------:R-:W-:Y:S01]  /*1270*/  @P2 VIADD R5, R5, 0x1 ;  /* 0x0000000105052836 */ /* 0x000fe20000000000 */
[----:B------:R-:W-:Y:S02]  /*1280*/  SHF.R.S32.HI R11, RZ, 0x1f, R4 ;  /* 0x0000001fff0b7819 */ /* 0x000fe40000011404 */
[----:B--2---:R-:W-:Y:S01]  /*1290*/  SHF.R.S32.HI R7, RZ, 0x1f, R0 ;  /* 0x0000001fff077819 */ /* 0x004fe20000011400 */
[-C--:B------:R-:W-:Y:S02]  /*12a0*/  IMAD R6, R19, R0.reuse, RZ ;  /* 0x0000000013067224 */ /* 0x080fe400078e02ff */
[----:B------:R-:W-:-:S04]  /*12b0*/  IMAD.WIDE.U32 R20, R18, R0, RZ ;  /* 0x0000000012147225 */ /* 0x000fc800078e00ff */
[----:B------:R-:W-:Y:S02]  /*12c0*/  IMAD R6, R18, R7, R6 ;  /* 0x0000000712067224 */ /* 0x000fe400078e0206 */
[----:B------:R-:W-:Y:S02]  /*12d0*/  IMAD.MOV.U32 R19, RZ, RZ, R5 ;  /* 0x000000ffff137224 */ /* 0x000fe400078e0005 */
[----:B------:R-:W-:Y:S01]  /*12e0*/  IMAD R5, R207, R4, RZ ;  /* 0x00000004cf057224 */ /* 0x000fe200078e02ff */
[----:B------:R-:W-:Y:S02]  /*12f0*/  IADD3 R21, PT, PT, R21, R6, RZ ;  /* 0x0000000615157210 */ /* 0x000fe40007ffe0ff */
[----:B------:R-:W-:Y:S01]  /*1300*/  @!P0 IADD3 R19, PT, PT, -R19, RZ, RZ ;  /* 0x000000ff13138210 */ /* 0x000fe20007ffe1ff */
[----:B------:R-:W-:Y:S01]  /*1310*/  IMAD R5, R206, R11, R5 ;  /* 0x0000000bce057224 */ /* 0x000fe200078e0205 */
[----:B------:R-:W-:Y:S01]  /*1320*/  @!P1 LOP3.LUT R19, RZ, R12, RZ, 0x33, !PT ;  /* 0x0000000cff139212 */ /* 0x000fe200078e33ff */
[----:B------:R-:W-:-:S04]  /*1330*/  IMAD.WIDE.U32 R20, R4, R206, R20 ;  /* 0x000000ce04147225 */ /* 0x000fc800078e0014 */
[----:B------:R-:W-:Y:S01]  /*1340*/  IMAD.IADD R21, R21, 0x1, R5 ;  /* 0x0000000115157824 */ /* 0x000fe200078e0205 */
[----:B------:R-:W-:Y:S01]  /*1350*/  SHF.R.S32.HI R5, RZ, 0x1f, R19 ;  /* 0x0000001fff057819 */ /* 0x000fe20000011413 */
        /* <DEDUP_REMOVED lines=11> */
.L_x_710:
[----:B------:R-:W2:Y:S01]  /*1410*/  LD.E R12, desc[UR4][R2.64+0x68] ;  /* 0x00006804020c7980 */ /* 0x000ea2000c101900 */
[----:B------:R-:W-:-:S03]  /*1420*/  ISETP.NE.AND P2, PT, R14, -0x1, PT ;  /* 0xffffffff0e00780c */ /* 0x000fc60003f45270 */
[----:B------:R-:W3:Y:S01]  /*1430*/  LD.E.64 R206, desc[UR4][R2.64+0x38] ;  /* 0x0000380402ce7980 */ /* 0x000ee2000c101b00 */
[----:B------:R-:W-:Y:S02]  /*1440*/  MOV R136, R2 ;  /* 0x0000000200887202 */ /* 0x000fe40000000f00 */
[----:B------:R-:W-:Y:S01]  /*1450*/  MOV R137, R3 ;  /* 0x0000000300897202 */ /* 0x000fe20000000f00 */
[----:B------:R4:W5:Y:S04]  /*1460*/  LD.E.64 R32, desc[UR4][R2.64+0x58] ;  /* 0x0000580402207980 */ /* 0x000968000c101b00 */
[----:B------:R-:W4:Y:S04]  /*1470*/  LD.E.64 R208, desc[UR4][R136.64+0x40] ;  /* 0x0000400488d07980 */ /* 0x000f28000c101b00 */
[----:B------:R-:W4:Y:S04]  /*1480*/  @!P2 LD.E.64 R20, desc[UR4][R2.64+0x20] ;  /* 0x000020040214a980 */ /* 0x000f28000c101b00 */
[----:B------:R-:W4:Y:S04]  /*1490*/  @!P2 LD.E.64 R18, desc[UR4][R2.64+0x28] ;  /* 0x000028040212a980 */ /* 0x000f28000c101b00 */
[----:B------:R-:W4:Y:S01]  /*14a0*/  LD.E.64 R16, desc[UR4][R136.64+0x50] ;  /* 0x0000500488107980 */ /* 0x000f22000c101b00 */
[----:B------:R-:W-:Y:S01]  /*14b0*/  IMAD.MOV.U32 R22, RZ, RZ, RZ ;  /* 0x000000ffff167224 */ /* 0x000fe200078e00ff */
[----:B------:R-:W-:-:S02]  /*14c0*/  LEA R222, R40, 0xffffff80, 0x7 ;  /* 0xffffff8028de7811 */ /* 0x000fc400078e38ff */
[----:B------:R-:W-:Y:S02]  /*14d0*/  CS2R R226, SRZ ;  /* 0x0000000000e27805 */ /* 0x000fe4000001ff00 */
[----:B--2---:R-:W-:-:S04]  /*14e0*/  IABS R0, R12 ;  /* 0x0000000c00007213 */ /* 0x004fc80000000000 */
[----:B------:R-:W2:Y:S08]  /*14f0*/  I2F.RP R8, R0 ;  /* 0x0000000000087306 */ /* 0x000eb00000209400 */
[----:B--2---:R-:W2:Y:S02]  /*1500*/  MUFU.RCP R6, R8 ;  /* 0x0000000800067308 */ /* 0x004ea40000001000 */
[----:B--2---:R-:W-:-:S06]  /*1510*/  VIADD R6, R6, 0xffffffe ;  /* 0x0ffffffe06067836 */ /* 0x004fcc0000000000 */
[----:B------:R-:W2:Y:S01]  /*1520*/  F2I.FTZ.U32.TRUNC.NTZ R23, R6 ;  /* 0x0000000600177305 */ /* 0x000ea2000021f000 */
[----:B-1----:R-:W-:Y:S02]  /*1530*/  IABS R5, R12 ;  /* 0x0000000c00057213 */ /* 0x002fe40000000000 */
[----:B--2---:R-:W-:-:S05]  /*1540*/  IADD3 R4, PT, PT, RZ, -R23, RZ ;  /* 0x80000017ff047210 */ /* 0x004fca0007ffe0ff */
[----:B------:R-:W-:Y:S01]  /*1550*/  IMAD R7, R4, R0, RZ ;  /* 0x0000000004077224 */ /* 0x000fe200078e02ff */
[----:B------:R-:W-:-:S03]  /*1560*/  IABS R4, R217 ;  /* 0x000000d900047213 */ /* 0x000fc60000000000 */
[----:B------:R-:W-:Y:S01]  /*1570*/  IMAD.HI.U32 R7, R23, R7, R22 ;  /* 0x0000000717077227 */ /* 0x000fe200078e0016 */
[----:B------:R-:W-:-:S05]  /*1580*/  IADD3 R5, PT, PT, RZ, -R5, RZ ;  /* 0x80000005ff057210 */ /* 0x000fca0007ffe0ff */
[----:B------:R-:W-:-:S04]  /*1590*/  IMAD.HI.U32 R8, R7, R4, RZ ;  /* 0x0000000407087227 */ /* 0x000fc800078e00ff */
[----:B------:R-:W-:Y:S01]  /*15a0*/  IMAD R5, R8, R5, R4 ;  /* 0x0000000508057224 */ /* 0x000fe200078e0204 */
[----:B------:R-:W-:-:S04]  /*15b0*/  @!P2 SHF.R.S32.HI R4, RZ, 0x1f, R11 ;  /* 0x0000001fff04a819 */ /* 0x000fc8000001140b */
[----:B------:R-:W-:Y:S01]  /*15c0*/  ISETP.GT.U32.AND P1, PT, R0, R5, PT ;  /* 0x000000050000720c */ /* 0x000fe20003f24070 */
[-C--:B---3--:R-:W-:Y:S02]  /*15d0*/  @!P2 IMAD R7, R207, R11.reuse, RZ ;  /* 0x0000000bcf07a224 */ /* 0x088fe400078e02ff */
[----:B------:R-:W-:-:S04]  /*15e0*/  @!P2 IMAD.WIDE.U32 R22, R206, R11, RZ ;  /* 0x0000000bce16a225 */ /* 0x000fc800078e00ff */
[----:B------:R-:W-:Y:S01]  /*15f0*/  @!P2 IMAD R4, R4, R206, R7 ;  /* 0x000000ce0404a224 */ /* 0x000fe200078e0207 */
[----:B-----5:R-:W-:Y:S01]  /*1600*/  @!P2 SHF.R.S32.HI R6, RZ, 0x1f, R10 ;  /* 0x0000001fff06a819 */ /* 0x020fe2000001140a */
[----:B----4-:R-:W-:Y:S02]  /*1610*/  @!P2 IMAD R7, R21, R10, RZ ;  /* 0x0000000a1507a224 */ /* 0x010fe400078e02ff */
[----:B------:R-:W-:Y:S01]  /*1620*/  @!P2 IMAD.IADD R23, R23, 0x1, R4 ;  /* 0x000000011717a824 */ /* 0x000fe200078e0204 */
[----:B------:R-:W-:Y:S02]  /*1630*/  @P2 IADD3 R4, PT, PT, R11, R14, RZ ;  /* 0x0000000e0b042210 */ /* 0x000fe40007ffe0ff */
        /* <DEDUP_REMOVED lines=8> */
[----:B------:R-:W-:Y:S02]  /*16c0*/  ISETP.GE.AND P0, PT, R4, RZ, PT ;  /* 0x000000ff0400720c */ /* 0x000fe40003f06270 */
[----:B------:R-:W-:Y:S01]  /*16d0*/  ISETP.NE.AND P1, PT, R12, RZ, PT ;  /* 0x000000ff0c00720c */ /* 0x000fe20003f25270 */
[----:B------:R-:W-:Y:S01]  /*16e0*/  @!P2 IMAD.IADD R7, R23, 0x1, R7 ;  /* 0x000000011707a824 */ /* 0x000fe200078e0207 */
[----:B------:R-:W-:Y:S01]  /*16f0*/  @!P2 MOV R6, R22 ;  /* 0x000000160006a202 */ /* 0x000fe20000000f00 */
[----:B------:R-:W-:Y:S01]  /*1700*/  @P2 IMAD.MOV.U32 R6, RZ, RZ, R20 ;  /* 0x000000ffff062224 */ /* 0x000fe200078e0014 */
[----:B------:R-:W-:Y:S01]  /*1710*/  @P2 IADD3 R7, PT, PT, R21, R0, RZ ;  /* 0x0000000015072210 */ /* 0x000fe20007ffe0ff */
[----:B------:R-:W-:Y:S01]  /*1720*/  @!P2 IMAD R0, R209, R11, RZ ;  /* 0x0000000bd100a224 */ /* 0x000fe200078e02ff */
[----:B------:R-:W-:-:S02]  /*1730*/  @!P2 SHF.R.S32.HI R5, RZ, 0x1f, R11 ;  /* 0x0000001fff05a819 */ /* 0x000fc4000001140b */
[----:B------:R-:W-:Y:S01]  /*1740*/  @P3 IADD3 R8, PT, PT, R8, 0x1, RZ ;  /* 0x0000000108083810 */ /* 0x000fe20007ffe0ff */
[-C--:B------:R-:W-:Y:S02]  /*1750*/  IMAD R4, R207, R222.reuse, RZ ;  /* 0x000000decf047224 */ /* 0x080fe400078e02ff */
[----:B------:R-:W-:Y:S01]  /*1760*/  IMAD.WIDE.U32 R6, R206, R222, R6 ;  /* 0x000000dece067225 */ /* 0x000fe200078e0006 */
[----:B------:R-:W-:Y:S02]  /*1770*/  @!P0 IADD3 R8, PT, PT, -R8, RZ, RZ ;  /* 0x000000ff08088210 */ /* 0x000fe40007ffe1ff */
[----:B------:R-:W-:Y:S01]  /*1780*/  @!P1 LOP3.LUT R8, RZ, R12, RZ, 0x33, !PT ;  /* 0x0000000cff089212 */ /* 0x000fe200078e33ff */
[----:B------:R-:W-:Y:S02]  /*1790*/  @!P2 IMAD R0, R5, R208, R0 ;  /* 0x000000d00500a224 */ /* 0x000fe400078e0200 */
[----:B------:R-:W-:Y:S01]  /*17a0*/  @!P2 IMAD.WIDE.U32 R20, R208, R11, RZ ;  /* 0x0000000bd014a225 */ /* 0x000fe200078e00ff */
[----:B------:R-:W-:-:S03]  /*17b0*/  @!P2 SHF.R.S32.HI R5, RZ, 0x1f, R10 ;  /* 0x0000001fff05a819 */ /* 0x000fc6000001140a */
[----:B------:R-:W-:Y:S01]  /*17c0*/  IMAD.IADD R15, R7, 0x1, R4 ;  /* 0x00000001070f7824 */ /* 0x000fe200078e0204 */
[----:B------:R-:W-:Y:S01]  /*17d0*/  SHF.R.S32.HI R4, RZ, 0x1f, R8 ;  /* 0x0000001fff047819 */ /* 0x000fe20000011408 */
[----:B------:R-:W-:Y:S01]  /*17e0*/  @!P2 IMAD.IADD R21, R21, 0x1, R0 ;  /* 0x000000011515a824 */ /* 0x000fe200078e0200 */
[----:B------:R-:W-:Y:S01]  /*17f0*/  @P2 IADD3 R11, PT, PT, R11, R14, RZ ;  /* 0x0000000e0b0b2210 */ /* 0x000fe20007ffe0ff */
[----:B------:R-:W-:Y:S02]  /*1800*/  @!P2 IMAD R0, R19, R10, RZ ;  /* 0x0000000a1300a224 */ /* 0x000fe400078e02ff */
[----:B------:R-:W-:Y:S01]  /*1810*/  IMAD R7, R17, R8, RZ ;  /* 0x0000000811077224 */ /* 0x000fe200078e02ff */
[----:B------:R-:W-:Y:S01]  /*1820*/  MOV R14, R6 ;  /* 0x00000006000e7202 */ /* 0x000fe20000000f00 */
[----:B------:R-:W-:Y:S02]  /*1830*/  @!P2 IMAD R0, R18, R5, R0 ;  /* 0x000000051200a224 */ /* 0x000fe400078e0200 */
[----:B------:R-:W-:-:S02]  /*1840*/  IMAD R7, R16, R4, R7 ;  /* 0x0000000410077224 */ /* 0x000fc400078e0207 */
[----:B------:R-:W-:-:S04]  /*1850*/  @!P2 IMAD.WIDE.U32 R18, R18, R10, R20 ;  /* 0x0000000a1212a225 */ /* 0x000fc800078e0014 */
[-C--:B------:R-:W-:Y:S02]  /*1860*/  @P2 IMAD R4, R209, R11.reuse, RZ ;  /* 0x0000000bd1042224 */ /* 0x080fe400078e02ff */
[----:B------:R-:W-:Y:S01]  /*1870*/  @P2 IMAD.WIDE.U32 R10, R208, R11, RZ ;  /* 0x0000000bd00a2225 */ /* 0x000fe200078e00ff */
[----:B------:R-:W-:-:S03]  /*1880*/  @!P2 IADD3 R6, PT, PT, R19, R0, RZ ;  /* 0x000000001306a210 */ /* 0x000fc60007ffe0ff */
[----:B------:R-:W-:Y:S01]  /*1890*/  IMAD.WIDE.U32 R14, R16, R8, R14 ;  /* 0x00000008100e7225 */ /* 0x000fe200078e000e */
[----:B------:R-:W-:Y:S02]  /*18a0*/  @P2 IADD3 R6, PT, PT, R11, R4, RZ ;  /* 0x000000040b062210 */ /* 0x000fe40007ffe0ff */
[----:B------:R-:W-:Y:S01]  /*18b0*/  MOV R11, RZ ;  /* 0x000000ff000b7202 */ /* 0x000fe20000000f00 */
[----:B------:R-:W-:Y:S01]  /*18c0*/  @!P2 IMAD.MOV.U32 R8, RZ, RZ, R18 ;  /* 0x000000ffff08a224 */ /* 0x000fe200078e0012 */
[----:B------:R-:W-:Y:S01]  /*18d0*/  IADD3 R13, PT, PT, R15, R7, RZ ;  /* 0x000000070f0d7210 */ /* 0x000fe20007ffe0ff */
[----:B------:R-:W-:Y:S01]  /*18e0*/  @P2 IMAD.MOV.U32 R8, RZ, RZ, R10 ;  /* 0x000000ffff082224 */ /* 0x000fe200078e000a */
[----:B------:R-:W-:Y:S02]  /*18f0*/  MOV R4, R222 ;  /* 0x000000de00047202 */ /* 0x000fe40000000f00 */
.L_x_711:
[----:B------:R-:W-:Y:S05]  /*1900*/  BSYNC.RECONVERGENT B0 ;  /* 0x0000000000007941 */ /* 0x000fea0003800200 */
.L_x_709:
[----:B------:R-:W-:Y:S01]  /*1910*/  ISETP.NE.AND P3, PT, R224, -0x1, PT ;  /* 0xffffffffe000780c */ /* 0x000fe20003f65270 */
[----:B------:R-:W2:Y:S04]  /*1920*/  LD.E.64 R28, desc[UR4][R2.64+0x30] ;  /* 0x00003004021c7980 */ /* 0x000ea8000c101b00 */
[----:B------:R-:W3:Y:S04]  /*1930*/  LD.E.64 R20, desc[UR4][R2.64+0x48] ;  /* 0x0000480402147980 */ /* 0x000ee8000c101b00 */
[----:B------:R1:W5:Y:S04]  /*1940*/  LD.E.64 R34, desc[UR4][R2.64+0x8] ;  /* 0x0000080402227980 */ /* 0x000368000c101b00 */
[----:B------:R-:W4:Y:S04]  /*1950*/  @!P3 LD.E.64 R22, desc[UR4][R2.64+0x18] ;  /* 0x000018040216b980 */ /* 0x000f28000c101b00 */
[----:B------:R1:W5:Y:S04]  /*1960*/  LD.E.64 R16, desc[UR4][R2.64+0x10] ;  /* 0x0000100402107980 */ /* 0x000368000c101b00 */
[----:B------:R1:W5:Y:S04]  /*1970*/  LD.E R223, desc[UR4][R2.64+0xc0] ;  /* 0x0000c00402df7980 */ /* 0x000368000c101900 */
[----:B------:R1:W5:Y:S01]  /*1980*/  LD.E.64 R30, desc[UR4][R136.64] ;  /* 0x00000004881e7980 */ /* 0x000362000c101b00 */
        /* <DEDUP_REMOVED lines=13> */
[----:B------:R-:W-:Y:S02]  /*1a60*/  IMAD.SHL.U32 R0, R198, 0x8, RZ ;  /* 0x00000008c6007824 */ /* 0x000fe400078e00ff */
[----:B------:R-:W-:-:S03]  /*1a70*/  IMAD R18, R10, R18, R5 ;  /* 0x000000120a127224 */ /* 0x000fc600078e0205 */
[C---:B------:R-:W-:Y:S01]  /*1a80*/  LOP3.LUT R5, R0.reuse, 0x1c0, RZ, 0xc0, !PT ;  /* 0x000001c000057812 */ /* 0x040fe200078ec0ff */
[----:B------:R-:W1:Y:S01]  /*1a90*/  S2UR UR6, SR_CgaCtaId ;  /* 0x00000000000679c3 */ /* 0x000e620000008800 */
[----:B------:R-:W-:Y:S02]  /*1aa0*/  LOP3.LUT R196, R0, 0x38, RZ, 0xc0, !PT ;  /* 0x0000003800c47812 */ /* 0x000fe400078ec0ff */
[----:B------:R-:W-:Y:S02]  /*1ab0*/  LOP3.LUT R5, R5, 0x38, R198, 0xf8, !PT ;  /* 0x0000003805057812 */ /* 0x000fe400078ef8c6 */
[----:B------:R-:W-:Y:S02]  /*1ac0*/  ISETP.GT.U32.AND P0, PT, R15, R18, PT ;  /* 0x000000120f00720c */ /* 0x000fe40003f04070 */
[----:B------:R-:W-:Y:S02]  /*1ad0*/  LOP3.LUT R5, R5, R196, RZ, 0x3c, !PT ;  /* 0x000000c405057212 */ /* 0x000fe400078e3cff */
[----:B------:R-:W-:-:S02]  /*1ae0*/  LOP3.LUT R7, R217, R12, RZ, 0x3c, !PT ;  /* 0x0000000cd9077212 */ /* 0x000fc400078e3cff */
[----:B------:R-:W-:Y:S02]  /*1af0*/  LOP3.LUT R0, R5, 0x1e00, R0, 0xf8, !PT ;  /* 0x00001e0005007812 */ /* 0x000fe400078ef800 */
[----:B------:R-:W-:Y:S02]  /*1b00*/  ISETP.GE.AND P1, PT, R7, RZ, PT ;  /* 0x000000ff0700720c */ /* 0x000fe40003f26270 */
[----:B------:R-:W-:-:S03]  /*1b10*/  IADD3 R210, PT, PT, -R210, R9, RZ ;  /* 0x00000009d2d27210 */ /* 0x000fc60007ffe1ff */
[----:B------:R-:W-:Y:S01]  /*1b20*/  @!P0 IMAD.IADD R18, R18, 0x1, -R15 ;  /* 0x0000000112128824 */ /* 0x000fe200078e0a0f */
[----:B------:R-:W-:-:S04]  /*1b30*/  UMOV UR7, 0x400 ;  /* 0x0000040000077882 */ /* 0x000fc80000000000 */
[----:B------:R-:W-:Y:S01]  /*1b40*/  ISETP.GE.U32.AND P2, PT, R18, R15, PT ;  /* 0x0000000f1200720c */ /* 0x000fe20003f46070 */
[----:B-1----:R-:W-:Y:S01]  /*1b50*/  ULEA UR6, UR6, UR7, 0x18 ;  /* 0x0000000706067291 */ /* 0x002fe2000f8ec0ff */
[----:B------:R-:W-:Y:S01]  /*1b60*/  BSSY.RECONVERGENT B0, `(.L_x_712) ;  /* 0x000002b000007945 */ /* 0x000fe20003800200 */
[----:B------:R-:W-:-:S04]  /*1b70*/  LOP3.LUT R211, R196, 0x40, RZ, 0xfc, !PT ;  /* 0x00000040c4d37812 */ /* 0x000fc800078efcff */
[----:B------:R-:W-:-:S04]  /*1b80*/  IMAD.U32 R201, RZ, RZ, UR6 ;  /* 0x00000006ffc97e24 */ /* 0x000fc8000f8e00ff */
[----:B------:R-:W-:Y:S02]  /*1b90*/  IMAD R225, R0, 0x2, R201 ;  /* 0x0000000200e17824 */ /* 0x000fe400078e02c9 */
[----:B--2---:R-:W-:Y:S02]  /*1ba0*/  @P3 IMAD R9, R29, R224, RZ ;  /* 0x000000e01d093224 */ /* 0x004fe400078e02ff */
[----:B----4-:R-:W-:-:S04]  /*1bb0*/  @!P3 IMAD.WIDE.U32 R24, R22, R218, RZ ;  /* 0x000000da1618b225 */ /* 0x010fc800078e00ff */
[----:B------:R-:W-:Y:S02]  /*1bc0*/  @!P3 IMAD R5, R23, R218, RZ ;  /* 0x000000da1705b224 */ /* 0x000fe400078e02ff */
[----:B------:R-:W-:-:S04]  /*1bd0*/  @P3 IMAD.WIDE.U32 R22, R28, R224, RZ ;  /* 0x000000e01c163225 */ /* 0x000fc800078e00ff */
[----:B------:R-:W-:Y:S02]  /*1be0*/  @!P3 IMAD.MOV.U32 R7, RZ, RZ, R24 ;  /* 0x000000ffff07b224 */ /* 0x000fe400078e0018 */
[----:B------:R-:W-:Y:S01]  /*1bf0*/  @P3 IMAD.MOV.U32 R7, RZ, RZ, R22 ;  /* 0x000000ffff073224 */ /* 0x000fe200078e0016 */
[----:B------:R-:W-:Y:S02]  /*1c00*/  SHF.R.U32.HI R22, RZ, 0x3, R198 ;  /* 0x00000003ff167819 */ /* 0x000fe400000116c6 */
[----:B------:R-:W-:Y:S01]  /*1c10*/  @!P3 IADD3 R5, PT, PT, R25, R5, RZ ;  /* 0x000000051905b210 */ /* 0x000fe20007ffe0ff */
[----:B------:R-:W-:Y:S01]  /*1c20*/  @P3 IMAD.IADD R5, R23, 0x1, R9 ;  /* 0x0000000117053824 */ /* 0x000fe200078e0209 */
[----:B------:R-:W-:Y:S02]  /*1c30*/  ISETP.GE.AND P3, PT, R22, R210, PT ;  /* 0x000000d21600720c */ /* 0x000fe40003f66270 */
[----:B------:R-:W-:Y:S01]  /*1c40*/  IADD3 R18, P4, PT, R196, R7, RZ ;  /* 0x00000007c4127210 */ /* 0x000fe20007f9e0ff */
[----:B---3--:R-:W-:-:S04]  /*1c50*/  IMAD R21, R21, R217, RZ ;  /* 0x000000d915157224 */ /* 0x008fc800078e02ff */
[----:B------:R-:W-:Y:S01]  /*1c60*/  IMAD.X R19, RZ, RZ, R5, P4 ;  /* 0x000000ffff137224 */ /* 0x000fe200020e0605 */
[----:B------:R-:W-:Y:S02]  /*1c70*/  MOV R23, RZ ;  /* 0x000000ff00177202 */ /* 0x000fe40000000f00 */
[----:B------:R-:W-:Y:S01]  /*1c80*/  IADD3 R9, PT, PT, R22, 0x10, RZ ;  /* 0x0000001016097810 */ /* 0x000fe20007ffe0ff */
[----:B------:R-:W-:-:S03]  /*1c90*/  IMAD.WIDE.U32 R18, R20, R217, R18 ;  /* 0x000000d914127225 */ /* 0x000fc600078e0012 */
[----:B------:R-:W-:Y:S01]  /*1ca0*/  ISETP.GE.AND P4, PT, R9, R210, PT ;  /* 0x000000d20900720c */ /* 0x000fe20003f86270 */
[----:B------:R-:W-:Y:S01]  /*1cb0*/  IMAD.WIDE.U32 R26, R219, 0x40, R22 ;  /* 0x00000040db1a7825 */ /* 0x000fe200078e0016 */
[----:B------:R-:W-:Y:S01]  /*1cc0*/  IADD3 R21, PT, PT, R19, R21, RZ ;  /* 0x0000001513157210 */ /* 0x000fe20007ffe0ff */
[----:B------:R-:W-:Y:S10]  /*1cd0*/  @P3 BRA `(.L_x_713) ;  /* 0x00000000004c3947 */ /* 0x000ff40003800000 */
[-C--:B------:R-:W-:Y:S01]  /*1ce0*/  IMAD R5, R27, R28.reuse, RZ ;  /* 0x0000001c1b057224 */ /* 0x080fe200078e02ff */
[-C--:B-----5:R-:W-:Y:S01]  /*1cf0*/  ISETP.GE.AND P6, PT, R196, R223.reuse, PT ;  /* 0x000000dfc400720c */ /* 0x0a0fe20003fc6270 */
[----:B------:R-:W-:Y:S01]  /*1d00*/  IMAD.MOV.U32 R20, RZ, RZ, R18 ;  /* 0x000000ffff147224 */ /* 0x000fe200078e0012 */
[----:B------:R-:W-:Y:S01]  /*1d10*/  ISETP.GE.AND P5, PT, R211, R223, PT ;  /* 0x000000dfd300720c */ /* 0x000fe20003fa6270 */
[C---:B------:R-:W-:Y:S02]  /*1d20*/  IMAD R0, R26.reuse, R29, R5 ;  /* 0x0000001d1a007224 */ /* 0x040fe400078e0205 */
[----:B------:R-:W-:-:S05]  /*1d30*/  IMAD.WIDE.U32 R24, R26, R28, R20 ;  /* 0x0000001c1a187225 */ /* 0x000fca00078e0014 */
[----:B------:R-:W-:Y:S02]  /*1d40*/  IADD3 R5, PT, PT, R25, R0, RZ ;  /* 0x0000000019057210 */ /* 0x000fe40007ffe0ff */
[----:B------:R-:W-:-:S04]  /*1d50*/  LEA R36, P3, R24, R30, 0x1 ;  /* 0x0000001e18247211 */ /* 0x000fc800078608ff */
[----:B------:R-:W-:-:S05]  /*1d60*/  LEA.HI.X R37, R24, R31, R5, 0x1, P3 ;  /* 0x0000001f18257211 */ /* 0x000fca00018f0c05 */
[----:B------:R-:W-:Y:S01]  /*1d70*/  @!PT LDS RZ, [RZ] ;  /* 0x00000000fffff984 */ /* 0x000fe20000000800 */
[----:B------:R-:W-:Y:S01]  /*1d80*/  @!PT LDS RZ, [RZ] ;  /* 0x00000000fffff984 */ /* 0x000fe20000000800 */
[----:B------:R-:W-:Y:S01]  /*1d90*/  @!PT LDS RZ, [RZ] ;  /* 0x00000000fffff984 */ /* 0x000fe20000000800 */
[----:B------:R1:W-:Y:S04]  /*1da0*/  @!P6 LDGSTS.E.BYPASS.LTC128B.128 [R225], desc[UR4][R36.64] ;  /* 0x0000000024e1efae */ /* 0x0003e8000b981a04 */
[----:B------:R1:W-:Y:S04]  /*1db0*/  @P6 STS.128 [R225], RZ ;  /* 0x000000ffe1006388 */ /* 0x0003e80000000c00 */
[----:B------:R-:W-:Y:S01]  /*1dc0*/  @!PT LDS RZ, [RZ] ;  /* 0x00000000fffff984 */ /* 0x000fe20000000800 */
[----:B------:R-:W-:Y:S01]  /*1dd0*/  @!PT LDS RZ, [RZ] ;  /* 0x00000000fffff984 */ /* 0x000fe20000000800 */
[----:B------:R-:W-:Y:S01]  /*1de0*/  @!PT LDS RZ, [RZ] ;  /* 0x00000000fffff984 */ /* 0x000fe20000000800 */
[----:B------:R1:W-:Y:S04]  /*1df0*/  @!P5 LDGSTS.E.BYPASS.LTC128B.128 [R225+0x2000], desc[UR4][R36.64+0x80] ;  /* 0x0200008024e1dfae */ /* 0x0003e8000b981a04 */
[----:B------:R1:W-:Y:S02]  /*1e00*/  @P5 STS.128 [R225+0x2000], RZ ;  /* 0x002000ffe1005388 */ /* 0x0003e40000000c00 */
.L_x_713:
[----:B------:R-:W-:Y:S05]  /*1e10*/  BSYNC.RECONVERGENT B0 ;  /* 0x0000000000007941 */ /* 0x000fea0003800200 */
.L_x_712:
[----:B------:R-:W-:Y:S01]  /*1e20*/  BSSY.RECONVERGENT B0, `(.L_x_714) ;  /* 0x000001c000007945 */ /* 0x000fe20003800200 */
[----:B------:R-:W-:Y:S01]  /*1e30*/  IADD3 R24, P3, PT, R196, R14, RZ ;  /* 0x0000000ec4187210 */ /* 0x000fe20007f7e0ff */
[----:B------:R-:W-:Y:S01]  /*1e40*/  IMAD R14, R40, -0x80, R133 ;  /* 0xffffff80280e7824 */ /* 0x000fe200078e0285 */
[C---:B------:R-:W-:Y:S02]  /*1e50*/  IADD3 R7, PT, PT, R22.reuse, 0x20, RZ ;  /* 0x0000002016077810 */ /* 0x040fe40007ffe0ff */
[----:B------:R-:W-:Y:S01]  /*1e60*/  IADD3 R5, PT, PT, R22, 0x30, RZ ;  /* 0x0000003016057810 */ /* 0x000fe20007ffe0ff */
[----:B------:R-:W-:Y:S05]  /*1e70*/  @P4 BRA `(.L_x_715) ;  /* 0x0000000000584947 */ /* 0x000fea0003800000 */
[----:B------:R-:W-:Y:S01]  /*1e80*/  IADD3 R15, P4, PT, R26, 0x10, RZ ;  /* 0x000000101a0f7810 */ /* 0x000fe20007f9e0ff */
[----:B-1----:R-:W-:Y:S01]  /*1e90*/  IMAD.MOV.U32 R36, RZ, RZ, R18 ;  /* 0x000000ffff247224 */ /* 0x002fe200078e0012 */
[----:B------:R-:W-:Y:S02]  /*1ea0*/  MOV R37, R21 ;  /* 0x0000001500257202 */ /* 0x000fe40000000f00 */
[-C--:B-----5:R-:W-:Y:S01]  /*1eb0*/  ISETP.GE.AND P5, PT, R196, R223.reuse, PT ;  /* 0x000000dfc400720c */ /* 0x0a0fe20003fa6270 */
[----:B------:R-:W-:Y:S01]  /*1ec0*/  IMAD.X R0, RZ, RZ, R27, P4 ;  /* 0x000000ffff007224 */ /* 0x000fe200020e061b */
[----:B------:R-:W-:Y:S01]  /*1ed0*/  ISETP.GE.AND P4, PT, R211, R223, PT ;  /* 0x000000dfd300720c */ /* 0x000fe20003f86270 */
[----:B------:R-:W-:-:S04]  /*1ee0*/  IMAD.WIDE.U32 R36, R28, R15, R36 ;  /* 0x0000000f1c247225 */ /* 0x000fc800078e0024 */
[----:B------:R-:W-:Y:S01]  /*1ef0*/  IMAD R0, R0, R28, RZ ;  /* 0x0000001c00007224 */ /* 0x000fe200078e02ff */
[----:B------:R-:W-:-:S03]  /*1f00*/  LEA R38, P6, R36, R30, 0x1 ;  /* 0x0000001e24267211 */ /* 0x000fc600078c08ff */
[----:B------:R-:W-:-:S04]  /*1f10*/  IMAD R0, R29, R15, R0 ;  /* 0x0000000f1d007224 */ /* 0x000fc800078e0200 */
[----:B------:R-:W-:-:S05]  /*1f20*/  IMAD.IADD R15, R37, 0x1, R0 ;  /* 0x00000001250f7824 */ /* 0x000fca00078e0200 */
[----:B------:R-:W-:-:S05]  /*1f30*/  LEA.HI.X R39, R36, R31, R15, 0x1, P6 ;  /* 0x0000001f24277211 */ /* 0x000fca00030f0c0f */
[----:B------:R-:W-:Y:S01]  /*1f40*/  @!PT LDS RZ, [RZ] ;  /* 0x00000000fffff984 */ /* 0x000fe20000000800 */
[----:B------:R-:W-:Y:S01]  /*1f50*/  @!PT LDS RZ, [RZ] ;  /* 0x00000000fffff984 */ /* 0x000fe20000000800 */
[----:B------:R-:W-:Y:S01]  /*1f60*/  @!PT LDS RZ, [RZ] ;  /* 0x00000000fffff984 */ /* 0x000fe20000000800 */
[----:B------:R2:W-:Y:S04]  /*1f70*/  @!P5 LDGSTS.E.BYPASS.LTC128B.128 [R225+0x800], desc[UR4][R38.64] ;  /* 0x0080000026e1dfae */ /* 0x0005e8000b981a04 */
[----:B------:R2:W-:Y:S04]  /*1f80*/  @P5 STS.128 [R225+0x800], RZ ;  /* 0x000800ffe1005388 */ /* 0x0005e80000000c00 */
[----:B------:R-:W-:Y:S01]  /*1f90*/  @!PT LDS RZ, [RZ] ;  /* 0x00000000fffff984 */ /* 0x000fe20000000800 */
[----:B------:R-:W-:Y:S01]  /*1fa0*/  @!PT LDS RZ, [RZ] ;  /* 0x00000000fffff984 */ /* 0x000fe20000000800 */
[----:B------:R-:W-:Y:S01]  /*1fb0*/  @!PT LDS RZ, [RZ] ;  /* 0x00000000fffff984 */ /* 0x000fe20000000800 */
[----:B------:R2:W-:Y:S04]  /*1fc0*/  @!P4 LDGSTS.E.BYPASS.LTC128B.128 [R225+0x2800], desc[UR4][R38.64+0x80] ;  /* 0x0280008026e1cfae */ /* 0x0005e8000b981a04 */
[----:B------:R2:W-:Y:S02]  /*1fd0*/  @P4 STS.128 [R225+0x2800], RZ ;  /* 0x002800ffe1004388 */ /* 0x0005e40000000c00 */
.L_x_715:
[----:B------:R-:W-:Y:S05]  /*1fe0*/  BSYNC.RECONVERGENT B0 ;  /* 0x0000000000007941 */ /* 0x000fea0003800200 */
.L_x_714:
[----:B------:R-:W-:Y:S01]  /*1ff0*/  ISETP.GE.AND P5, PT, R7, R210, PT ;  /* 0x000000d20700720c */ /* 0x000fe20003fa6270 */
[----:B------:R-:W-:Y:S01]  /*2000*/  BSSY.RECONVERGENT B0, `(.L_x_716) ;  /* 0x000001d000007945 */ /* 0x000fe20003800200 */
[----:B------:R-:W-:Y:S02]  /*2010*/  IADD3.X R25, PT, PT, RZ, R13, RZ, P3, !PT ;  /* 0x0000000dff197210 */ /* 0x000fe40001ffe4ff */
[----:B------:R-:W-:Y:S01]  /*2020*/  IADD3 R0, PT, PT, R14, 0x80, RZ ;  /* 0x000000800e007810 */ /* 0x000fe20007ffe0ff */
[----:B------:R-:W-:Y:S01]  /*2030*/  IMAD R14, R207, R22, RZ ;  /* 0x00000016cf0e7224 */ /* 0x000fe200078e02ff */
[----:B------:R-:W-:Y:S01]  /*2040*/  ISETP.GE.AND P4, PT, R5, R210, PT ;  /* 0x000000d20500720c */ /* 0x000fe20003f86270 */
[----:B-1----:R-:W-:-:S06]  /*2050*/  IMAD.WIDE.U32 R36, R22, R206, R24 ;  /* 0x000000ce16247225 */ /* 0x002fcc00078e0018 */
[----:B------:R-:W-:Y:S06]  /*2060*/  @P5 BRA `(.L_x_717) ;  /* 0x0000000000585947 */ /* 0x000fec0003800000 */
[----:B------:R-:W-:Y:S01]  /*2070*/  IADD3 R24, P3, PT, R26, 0x20, RZ ;  /* 0x000000201a187810 */ /* 0x000fe20007f7e0ff */
[----:B--2---:R-:W-:Y:S01]  /*2080*/  IMAD.MOV.U32 R38, RZ, RZ, R18 ;  /* 0x000000ffff267224 */ /* 0x004fe200078e0012 */
[----:B------:R-:W-:Y:S02]  /*2090*/  MOV R39, R21 ;  /* 0x0000001500277202 */ /* 0x000fe40000000f00 */
[-C--:B-----5:R-:W-:Y:S01]  /*20a0*/  ISETP.GE.AND P5, PT, R196, R223.reuse, PT ;  /* 0x000000dfc400720c */ /* 0x0a0fe20003fa6270 */
[----:B------:R-:W-:Y:S01]  /*20b0*/  IMAD.X R13, RZ, RZ, R27, P3 ;  /* 0x000000ffff0d7224 */ /* 0x000fe200018e061b */
[----:B------:R-:W-:Y:S01]  /*20c0*/  ISETP.GE.AND P3, PT, R211, R223, PT ;  /* 0x000000dfd300720c */ /* 0x000fe20003f66270 */
[----:B------:R-:W-:-:S04]  /*20d0*/  IMAD.WIDE.U32 R38, R28, R24, R38 ;  /* 0x000000181c267225 */ /* 0x000fc800078e0026 */
[----:B------:R-:W-:-:S04]  /*20e0*/  IMAD R13, R13, R28, RZ ;  /* 0x0000001c0d0d7224 */ /* 0x000fc800078e02ff */
[----:B------:R-:W-:Y:S01]  /*20f0*/  IMAD R13, R29, R24, R13 ;  /* 0x000000181d0d7224 */ /* 0x000fe200078e020d */
[----:B------:R-:W-:-:S03]  /*2100*/  LEA R24, P6, R38, R30, 0x1 ;  /* 0x0000001e26187211 */ /* 0x000fc600078c08ff */
        /* <DEDUP_REMOVED lines=12> */
.L_x_717:
[----:B------:R-:W-:Y:S05]  /*21d0*/  BSYNC.RECONVERGENT B0 ;  /* 0x0000000000007941 */ /* 0x000fea0003800200 */
.L_x_716:
[----:B------:R-:W-:Y:S01]  /*21e0*/  IMAD.IADD R14, R37, 0x1, R14 ;  /* 0x00000001250e7824 */ /* 0x000fe200078e020e */
[----:B-----5:R-:W-:Y:S01]  /*21f0*/  LEA R212, P6, R36, R34, 0x1 ;  /* 0x0000002224d47211 */ /* 0x020fe200078c08ff */
[----:B------:R-:W-:Y:S01]  /*2200*/  BSSY.RECONVERGENT B0, `(.L_x_718) ;  /* 0x000001b000007945 */ /* 0x000fe20003800200 */
[-C--:B------:R-:W-:Y:S01]  /*2210*/  ISETP.GE.AND P5, PT, R22, R0.reuse, PT ;  /* 0x000000001600720c */ /* 0x080fe20003fa6270 */
[----:B------:R-:W-:Y:S01]  /*2220*/  IMAD.SHL.U32 R13, R206, 0x10, RZ ;  /* 0x00000010ce0d7824 */ /* 0x000fe200078e00ff */
[----:B------:R-:W-:Y:S02]  /*2230*/  ISETP.GE.AND P3, PT, R9, R0, PT ;  /* 0x000000000900720c */ /* 0x000fe40003f66270 */
[----:B------:R-:W-:Y:S01]  /*2240*/  LEA.HI.X R213, R36, R35, R14, 0x1, P6 ;  /* 0x0000002324d57211 */ /* 0x000fe200030f0c0e */
[----:B------:R-:W-:Y:S10]  /*2250*/  @P4 BRA `(.L_x_719) ;  /* 0x0000000000544947 */ /* 0x000ff40003800000 */
[----:B------:R-:W-:Y:S02]  /*2260*/  IADD3 R15, P4, PT, R26, 0x30, RZ ;  /* 0x000000301a0f7810 */ /* 0x000fe40007f9e0ff */
[----:B------:R-:W-:Y:S02]  /*2270*/  MOV R19, R21 ;  /* 0x0000001500137202 */ /* 0x000fe40000000f00 */
[----:B------:R-:W-:Y:S01]  /*2280*/  ISETP.GE.AND P6, PT, R196, R223, PT ;  /* 0x000000dfc400720c */ /* 0x000fe20003fc6270 */
[----:B------:R-:W-:Y:S02]  /*2290*/  IMAD.X R27, RZ, RZ, R27, P4 ;  /* 0x000000ffff1b7224 */ /* 0x000fe400020e061b */
[----:B------:R-:W-:-:S04]  /*22a0*/  IMAD.WIDE.U32 R18, R28, R15, R18 ;  /* 0x0000000f1c127225 */ /* 0x000fc800078e0012 */
[----:B------:R-:W-:Y:S01]  /*22b0*/  IMAD R14, R27, R28, RZ ;  /* 0x0000001c1b0e7224 */ /* 0x000fe200078e02ff */
[----:B------:R-:W-:-:S03]  /*22c0*/  LEA R20, P4, R18, R30, 0x1 ;  /* 0x0000001e12147211 */ /* 0x000fc600078808ff */
[----:B------:R-:W-:-:S04]  /*22d0*/  IMAD R14, R29, R15, R14 ;  /* 0x0000000f1d0e7224 */ /* 0x000fc800078e020e */
[----:B------:R-:W-:-:S05]  /*22e0*/  IMAD.IADD R15, R19, 0x1, R14 ;  /* 0x00000001130f7824 */ /* 0x000fca00078e020e */
[----:B------:R-:W-:Y:S02]  /*22f0*/  LEA.HI.X R21, R18, R31, R15, 0x1, P4 ;  /* 0x0000001f12157211 */ /* 0x000fe400020f0c0f */
[----:B------:R-:W-:-:S03]  /*2300*/  ISETP.GE.AND P4, PT, R211, R223, PT ;  /* 0x000000dfd300720c */ /* 0x000fc60003f86270 */
[----:B------:R-:W-:Y:S01]  /*2310*/  @!PT LDS RZ, [RZ] ;  /* 0x00000000fffff984 */ /* 0x000fe20000000800 */
[----:B------:R-:W-:Y:S01]  /*2320*/  @!PT LDS RZ, [RZ] ;  /* 0x00000000fffff984 */ /* 0x000fe20000000800 */
[----:B------:R-:W-:Y:S01]  /*2330*/  @!PT LDS RZ, [RZ] ;  /* 0x00000000fffff984 */ /* 0x000fe20000000800 */
[----:B------:R3:W-:Y:S04]  /*2340*/  @!P6 LDGSTS.E.BYPASS.LTC128B.128 [R225+0x1800], desc[UR4][R20.64] ;  /* 0x0180000014e1efae */ /* 0x0007e8000b981a04 */
[----:B------:R3:W-:Y:S06]  /*2350*/  @P6 STS.128 [R225+0x1800], RZ ;  /* 0x001800ffe1006388 */ /* 0x0007ec0000000c00 */
[----:B------:R-:W-:Y:S01]  /*2360*/  @!PT LDS RZ, [RZ] ;  /* 0x00000000fffff984 */ /* 0x000fe20000000800 */
[----:B------:R-:W-:Y:S01]  /*2370*/  @!PT LDS RZ, [RZ] ;  /* 0x00000000fffff984 */ /* 0x000fe20000000800 */
[----:B------:R-:W-:Y:S01]  /*2380*/  @!PT LDS RZ, [RZ] ;  /* 0x00000000fffff984 */ /* 0x000fe20000000800 */
[----:B------:R3:W-:Y:S04]  /*2390*/  @!P4 LDGSTS.E.BYPASS.LTC128B.128 [R225+0x3800], desc[UR4][R20.64+0x80] ;  /* 0x0380008014e1cfae */ /* 0x0007e8000b981a04 */
[----:B------:R3:W-:Y:S02]  /*23a0*/  @P4 STS.128 [R225+0x3800], RZ ;  /* 0x003800ffe1004388 */ /* 0x0007e40000000c00 */
.L_x_719:
[----:B------:R-:W-:Y:S05]  /*23b0*/  BSYNC.RECONVERGENT B0 ;  /* 0x0000000000007941 */ /* 0x000fea0003800200 */
.L_x_718:
[----:B------:R-:W-:Y:S04]  /*23c0*/  BSSY.RECONVERGENT B0, `(.L_x_720) ;  /* 0x0000010000007945 */ /* 0x000fe80003800200 */
[----:B------:R-:W-:Y:S05]  /*23d0*/  @P5 BRA `(.L_x_721) ;  /* 0x0000000000385947 */ /* 0x000fea0003800000 */
[-C--:B------:R-:W-:Y:S02]  /*23e0*/  ISETP.GE.AND P6, PT, R196, R223.reuse, PT ;  /* 0x000000dfc400720c */ /* 0x080fe40003fc6270 */
[----:B------:R-:W-:-:S11]  /*23f0*/  ISETP.GE.AND P4, PT, R211, R223, PT ;  /* 0x000000dfd300720c */ /* 0x000fd60003f86270 */
[----:B------:R-:W-:Y:S02]  /*2400*/  @!P6 IMAD.MOV.U32 R14, RZ, RZ, R212 ;  /* 0x000000ffff0ee224 */ /* 0x000fe400078e00d4 */
[----:B------:R-:W-:-:S05]  /*2410*/  @!P6 IMAD.MOV.U32 R15, RZ, RZ, R213 ;  /* 0x000000ffff0fe224 */ /* 0x000fca00078e00d5 */
        /* <DEDUP_REMOVED lines=10> */
.L_x_721:
[----:B------:R-:W-:Y:S05]  /*24c0*/  BSYNC.RECONVERGENT B0 ;  /* 0x0000000000007941 */ /* 0x000fea0003800200 */
.L_x_720:
[----:B----4-:R-:W-:Y:S01]  /*24d0*/  SHF.L.U64.HI R14, R206, 0x4, R207 ;  /* 0x00000004ce0e7819 */ /* 0x010fe200000102cf */
[----:B------:R-:W-:Y:S01]  /*24e0*/  BSSY.RECONVERGENT B0, `(.L_x_722) ;  /* 0x0000013000007945 */ /* 0x000fe20003800200 */
[----:B-1----:R-:W-:Y:S02]  /*24f0*/  LEA R24, P4, R13, R212, 0x1 ;  /* 0x000000d40d187211 */ /* 0x002fe400078808ff */
[----:B------:R-:W-:Y:S02]  /*2500*/  ISETP.GE.AND P6, PT, R7, R0, PT ;  /* 0x000000000700720c */ /* 0x000fe40003fc6270 */
[----:B------:R-:W-:Y:S01]  /*2510*/  LEA.HI.X R25, R13, R213, R14, 0x1, P4 ;  /* 0x000000d50d197211 */ /* 0x000fe200020f0c0e */
[----:B------:R-:W-:Y:S10]  /*2520*/  @P3 BRA `(.L_x_723) ;  /* 0x0000000000383947 */ /* 0x000ff40003800000 */
[-C--:B------:R-:W-:Y:S02]  /*2530*/  ISETP.GE.AND P3, PT, R211, R223.reuse, PT ;  /* 0x000000dfd300720c */ /* 0x080fe40003f66270 */
[----:B------:R-:W-:-:S11]  /*2540*/  ISETP.GE.AND P4, PT, R196, R223, PT ;  /* 0x000000dfc400720c */ /* 0x000fd60003f86270 */
[----:B------:R-:W-:Y:S02]  /*2550*/  @!P3 IMAD.MOV.U32 R14, RZ, RZ, R24 ;  /* 0x000000ffff0eb224 */ /* 0x000fe400078e0018 */
[----:B------:R-:W-:Y:S01]  /*2560*/  @!P3 IMAD.MOV.U32 R15, RZ, RZ, R25 ;  /* 0x000000ffff0fb224 */ /* 0x000fe200078e0019 */
        /* <DEDUP_REMOVED lines=10> */
.L_x_723:
[----:B------:R-:W-:Y:S05]  /*2610*/  BSYNC.RECONVERGENT B0 ;  /* 0x0000000000007941 */ /* 0x000fea0003800200 */
.L_x_722:
[----:B------:R-:W-:Y:S04]  /*2620*/  BSSY.RECONVERGENT B0, `(.L_x_724) ;  /* 0x0000010000007945 */ /* 0x000fe80003800200 */
[----:B------:R-:W-:Y:S05]  /*2630*/  @P6 BRA `(.L_x_725) ;  /* 0x0000000000386947 */ /* 0x000fea0003800000 */
[-C--:B------:R-:W-:Y:S02]  /*2640*/  ISETP.GE.AND P4, PT, R196, R223.reuse, PT ;  /* 0x000000dfc400720c */ /* 0x080fe40003f86270 */
[----:B------:R-:W-:Y:S02]  /*2650*/  ISETP.GE.AND P3, PT, R211, R223, PT ;  /* 0x000000dfd300720c */ /* 0x000fe40003f66270 */
[----:B-1----:R-:W-:-:S04]  /*2660*/  LEA R14, P6, R206, R24, 0x5 ;  /* 0x00000018ce0e7211 */ /* 0x002fc800078c28ff */
        /* <DEDUP_REMOVED lines=11> */
.L_x_725:
[----:B------:R-:W-:Y:S05]  /*2720*/  BSYNC.RECONVERGENT B0 ;  /* 0x0000000000007941 */ /* 0x000fea0003800200 */
.L_x_724:
[----:B------:R-:W-:Y:S01]  /*2730*/  ISETP.GE.AND P3, PT, R5, R0, PT ;  /* 0x000000000500720c */ /* 0x000fe20003f66270 */
[----:B------:R-:W-:Y:S01]  /*2740*/  BSSY.RECONVERGENT B0, `(.L_x_726) ;  /* 0x0000016000007945 */ /* 0x000fe20003800200 */
[----:B------:R-:W-:Y:S01]  /*2750*/  ISETP.NE.AND P6, PT, R12, RZ, PT ;  /* 0x000000ff0c00720c */ /* 0x000fe20003fc5270 */
[C---:B---3--:R-:W-:Y:S01]  /*2760*/  VIADD R21, R22.reuse, 0x40 ;  /* 0x0000004016157836 */ /* 0x048fe20000000000 */
[C---:B------:R-:W-:Y:S01]  /*2770*/  IADD3 R19, PT, PT, R22.reuse, 0x50, RZ ;  /* 0x0000005016137810 */ /* 0x040fe20007ffe0ff */
[C---:B-1--4-:R-:W-:Y:S01]  /*2780*/  VIADD R15, R22.reuse, 0x60 ;  /* 0x00000060160f7836 */ /* 0x052fe20000000000 */
[----:B------:R-:W-:Y:S01]  /*2790*/  IADD3 R13, PT, PT, R22, 0x70, RZ ;  /* 0x00000070160d7810 */ /* 0x000fe20007ffe0ff */
[----:B------:R-:W-:-:S06]  /*27a0*/  @!P0 VIADD R10, R10, 0x1 ;  /* 0x000000010a0a8836 */ /* 0x000fcc0000000000 */
[----:B------:R-:W-:Y:S05]  /*27b0*/  @P3 BRA `(.L_x_727) ;  /* 0x0000000000383947 */ /* 0x000fea0003800000 */
[-C--:B------:R-:W-:Y:S02]  /*27c0*/  ISETP.GE.AND P3, PT, R196, R223.reuse, PT ;  /* 0x000000dfc400720c */ /* 0x080fe40003f66270 */
[----:B------:R-:W-:Y:S02]  /*27d0*/  ISETP.GE.AND P0, PT, R211, R223, PT ;  /* 0x000000dfd300720c */ /* 0x000fe40003f06270 */
[----:B------:R-:W-:-:S04]  /*27e0*/  LEA R26, P4, R206, R24, 0x6 ;  /* 0x00000018ce1a7211 */ /* 0x000fc800078830ff */
        /* <DEDUP_REMOVED lines=11> */
.L_x_727:
[----:B------:R-:W-:Y:S05]  /*28a0*/  BSYNC.RECONVERGENT B0 ;  /* 0x0000000000007941 */ /* 0x000fea0003800200 */
.L_x_726:
[-C--:B------:R-:W-:Y:S01]  /*28b0*/  ISETP.GE.AND P0, PT, R21, R0.reuse, PT ;  /* 0x000000001500720c */ /* 0x080fe20003f06270 */
[----:B------:R-:W-:Y:S01]  /*28c0*/  @P2 VIADD R10, R10, 0x1 ;  /* 0x000000010a0a2836 */ /* 0x000fe20000000000 */
[----:B------:R-:W-:Y:S01]  /*28d0*/  BSSY.RECONVERGENT B0, `(.L_x_728) ;  /* 0x0000018000007945 */ /* 0x000fe20003800200 */
[----:B------:R-:W-:Y:S01]  /*28e0*/  ISETP.GE.AND P4, PT, R19, R0, PT ;  /* 0x000000001300720c */ /* 0x000fe20003f86270 */
[----:B------:R-:W-:Y:S01]  /*28f0*/  IMAD R14, R11, R208, RZ ;  /* 0x000000d00b0e7224 */ /* 0x000fe200078e02ff */
[-C--:B------:R-:W-:Y:S01]  /*2900*/  ISETP.GE.AND P3, PT, R15, R0.reuse, PT ;  /* 0x000000000f00720c */ /* 0x080fe20003f66270 */
[----:B------:R-:W-:Y:S01]  /*2910*/  @!P1 IMAD.MOV R10, RZ, RZ, -R10 ;  /* 0x000000ffff0a9224 */ /* 0x000fe200078e0a0a */
[----:B------:R-:W-:-:S06]  /*2920*/  ISETP.GE.AND P2, PT, R13, R0, PT ;  /* 0x000000000d00720c */ /* 0x000fcc0003f46270 */
[----:B------:R-:W-:Y:S07]  /*2930*/  @P0 BRA `(.L_x_729) ;  /* 0x0000000000440947 */ /* 0x000fee0003800000 */
[----:B-1----:R-:W-:Y:S01]  /*2940*/  MOV R26, R24 ;  /* 0x00000018001a7202 */ /* 0x002fe20000000f00 */
[----:B------:R-:W-:Y:S01]  /*2950*/  IMAD R11, R207, 0x60, RZ ;  /* 0x00000060cf0b7824 */ /* 0x000fe200078e02ff */
[----:B------:R-:W-:Y:S02]  /*2960*/  MOV R27, R25 ;  /* 0x00000019001b7202 */ /* 0x000fe40000000f00 */
[-C--:B------:R-:W-:Y:S02]  /*2970*/  ISETP.GE.AND P1, PT, R196, R223.reuse, PT ;  /* 0x000000dfc400720c */ /* 0x080fe40003f26270 */
[----:B------:R-:W-:Y:S01]  /*2980*/  ISETP.GE.AND P0, PT, R211, R223, PT ;  /* 0x000000dfd300720c */ /* 0x000fe20003f06270 */
[----:B------:R-:W-:-:S05]  /*2990*/  IMAD.WIDE.U32 R26, R206, 0x60, R26 ;  /* 0x00000060ce1a7825 */ /* 0x000fca00078e001a */
[----:B------:R-:W-:-:S05]  /*29a0*/  IADD3 R27, PT, PT, R27, R11, RZ ;  /* 0x0000000b1b1b7210 */ /* 0x000fca0007ffe0ff */
        /* <DEDUP_REMOVED lines=10> */
.L_x_729:
[----:B------:R-:W-:Y:S05]  /*2a50*/  BSYNC.RECONVERGENT B0 ;  /* 0x0000000000007941 */ /* 0x000fea0003800200 */
.L_x_728:
[----:B------:R-:W-:Y:S04]  /*2a60*/  BSSY.RECONVERGENT B0, `(.L_x_730) ;  /* 0x0000010000007945 */ /* 0x000fe80003800200 */
[----:B------:R-:W-:Y:S05]  /*2a70*/  @P4 BRA `(.L_x_731) ;  /* 0x0000000000384947 */ /* 0x000fea0003800000 */
[-C--:B------:R-:W-:Y:S02]  /*2a80*/  ISETP.GE.AND P1, PT, R196, R223.reuse, PT ;  /* 0x000000dfc400720c */ /* 0x080fe40003f26270 */
[----:B------:R-:W-:Y:S02]  /*2a90*/  ISETP.GE.AND P0, PT, R211, R223, PT ;  /* 0x000000dfd300720c */ /* 0x000fe40003f06270 */
[----:B-1-3--:R-:W-:-:S04]  /*2aa0*/  LEA R26, P4, R206, R24, 0x7 ;  /* 0x00000018ce1a7211 */ /* 0x00afc800078838ff */
        /* <DEDUP_REMOVED lines=11> */
.L_x_731:
[----:B------:R-:W-:Y:S05]  /*2b60*/  BSYNC.RECONVERGENT B0 ;  /* 0x0000000000007941 */ /* 0x000fea0003800200 */
.L_x_730:
[----:B------:R-:W-:Y:S04]  /*2b70*/  BSSY.RECONVERGENT B0, `(.L_x_732) ;  /* 0x0000013000007945 */ /* 0x000fe80003800200 */
[----:B------:R-:W-:Y:S05]  /*2b80*/  @P3 BRA `(.L_x_733) ;  /* 0x0000000000443947 */ /* 0x000fea0003800000 */
[----:B-1-34-:R-:W-:Y:S01]  /*2b90*/  MOV R26, R24 ;  /* 0x00000018001a7202 */ /* 0x01afe20000000f00 */
        /* <DEDUP_REMOVED lines=16> */
.L_x_733:
[----:B------:R-:W-:Y:S05]  /*2ca0*/  BSYNC.RECONVERGENT B0 ;  /* 0x0000000000007941 */ /* 0x000fea0003800200 */
.L_x_732:
[----:B------:R-:W-:Y:S04]  /*2cb0*/  BSSY.RECONVERGENT B0, `(.L_x_734) ;  /* 0x0000011000007945 */ /* 0x000fe80003800200 */
[----:B------:R-:W-:Y:S05]  /*2cc0*/  @P2 BRA `(.L_x_735) ;  /* 0x00000000003c2947 */ /* 0x000fea0003800000 */
[-C--:B------:R-:W-:Y:S01]  /*2cd0*/  ISETP.GE.AND P1, PT, R196, R223.reuse, PT ;  /* 0x000000dfc400720c */ /* 0x080fe20003f26270 */
[----:B------:R-:W-:Y:S01]  /*2ce0*/  IMAD R11, R207, 0xc0, RZ ;  /* 0x000000c0cf0b7824 */ /* 0x000fe200078e02ff */
        /* <DEDUP_REMOVED lines=13> */
.L_x_735:
[----:B------:R-:W-:Y:S05]  /*2dc0*/  BSYNC.RECONVERGENT B0 ;  /* 0x0000000000007941 */ /* 0x000fea0003800200 */
.L_x_734:
[----:B------:R-:W-:Y:S01]  /*2dd0*/  @!P6 LOP3.LUT R10, RZ, R12, RZ, 0x33, !PT ;  /* 0x0000000cff0ae212 */ /* 0x000fe200078e33ff */
[----:B------:R-:W0:Y:S01]  /*2de0*/  LDGDEPBAR ;  /* 0x00000000000079af */ /* 0x000e220000000000 */
[C---:B------:R-:W-:Y:S02]  /*2df0*/  IMAD R14, R4.reuse, R209, R14 ;  /* 0x000000d1040e7224 */ /* 0x040fe400078e020e */
[----:B-1----:R-:W-:Y:S01]  /*2e00*/  IMAD.WIDE.U32 R24, R4, R208, RZ ;  /* 0x000000d004187225 */ /* 0x002fe200078e00ff */
[----:B------:R-:W-:-:S03]  /*2e10*/  SHF.R.S32.HI R4, RZ, 0x1f, R10 ;  /* 0x0000001fff047819 */ /* 0x000fc6000001140a */
[----:B------:R-:W-:Y:S01]  /*2e20*/  IMAD R11, R33, R10, RZ ;  /* 0x0000000a210b7224 */ /* 0x000fe200078e02ff */
[----:B------:R-:W-:Y:S01]  /*2e30*/  IADD3 R8, P1, P0, R24, R8, R196 ;  /* 0x0000000818087210 */ /* 0x000fe2000783e0c4 */
[----:B------:R-:W-:Y:S02]  /*2e40*/  IMAD.IADD R23, R25, 0x1, R14 ;  /* 0x0000000119177824 */ /* 0x000fe400078e020e */
[----:B------:R-:W-:-:S03]  /*2e50*/  IMAD.WIDE.U32 R24, R32, R10, RZ ;  /* 0x0000000a20187225 */ /* 0x000fc600078e00ff */
[----:B------:R-:W-:Y:S01]  /*2e60*/  IADD3.X R6, PT, PT, R23, R6, RZ, P1, P0 ;  /* 0x0000000617067210 */ /* 0x000fe20000fe04ff */
[----:B------:R-:W-:Y:S01]  /*2e70*/  IMAD R4, R4, R32, R11 ;  /* 0x0000002004047224 */ /* 0x000fe200078e020b */
[----:B------:R-:W-:Y:S01]  /*2e80*/  IADD3 R10, P0, PT, R8, R24, RZ ;  /* 0x00000018080a7210 */ /* 0x000fe20007f1e0ff */
[----:B------:R-:W-:-:S03]  /*2e90*/  IMAD R215, R209, R22, RZ ;  /* 0x00000016d1d77224 */ /* 0x000fc600078e02ff */
[----:B------:R-:W-:Y:S02]  /*2ea0*/  IADD3 R25, PT, PT, R25, R4, RZ ;  /* 0x0000000419197210 */ /* 0x000fe40007ffe0ff */
[----:B------:R-:W-:Y:S01]  /*2eb0*/  SHF.L.U64.HI R4, R208, 0x4, R209 ;  /* 0x00000004d0047819 */ /* 0x000fe200000102d1 */
[----:B------:R-:W-:-:S04]  /*2ec0*/  DEPBAR.LE SB0, 0x0 ;  /* 0x000080000000791a */ /* 0x000fc80000000000 */
[----:B------:R-:W-:-:S07]  /*2ed0*/  IMAD.X R11, R6, 0x1, R25, P0 ;  /* 0x00000001060b7824 */ /* 0x000fce00000e0619 */
[----:B------:R-:W-:Y:S05]  /*2ee0*/  WARPSYNC.ALL ;  /* 0x0000000000007948 */ /* 0x000fea0003800000 */
[----:B------:R-:W-:Y:S01]  /*2ef0*/  IMAD.WIDE.U32 R10, R22, R208, R10 ;  /* 0x000000d0160a7225 */ /* 0x000fe200078e000a */
[----:B------:R-:W-:Y:S01]  /*2f00*/  BSSY.RECONVERGENT B0, `(.L_x_736) ;  /* 0x0000018000007945 */ /* 0x000fe20003800200 */
[----:B------:R-:W-:Y:S01]  /*2f10*/  BAR.SYNC.DEFER_BLOCKING 0x0 ;  /* 0x0000000000007b1d */ /* 0x000fe20000010000 */
[----:B------:R-:W-:Y:S02]  /*2f20*/  LEA R214, P0, R10, R16, 0x1 ;  /* 0x000000100ad67211 */ /* 0x000fe400078008ff */
[----:B------:R-:W-:Y:S01]  /*2f30*/  IADD3 R215, PT, PT, R11, R215, RZ ;  /* 0x000000d70bd77210 */ /* 0x000fe20007ffe0ff */
[----:B------:R-:W-:-:S03]  /*2f40*/  IMAD.SHL.U32 R11, R208, 0x10, RZ ;  /* 0x00000010d00b7824 */ /* 0x000fc600078e00ff */
[----:B------:R-:W-:Y:S01]  /*2f50*/  LEA.HI.X R215, R10, R17, R215, 0x1, P0 ;  /* 0x000000110ad77211 */ /* 0x000fe200000f0cd7 */
[----:B------:R-:W-:Y:S06]  /*2f60*/  @P5 BRA `(.L_x_737) ;  /* 0x00000000003c5947 */ /* 0x000fec0003800000 */
        /* <DEDUP_REMOVED lines=13> */
[----:B------:R1:W-:Y:S01]  /*3040*/  @P0 STS.128 [R225+0x10000], RZ ;  /* 0x010000ffe1000388 */ /* 0x0003e20000000c00 */
[----:B------:R-:W-:Y:S05]  /*3050*/  BRA `(.L_x_738) ;  /* 0x0000000000087947 */ /* 0x000fea0003800000 */
.L_x_737:
[----:B------:R1:W-:Y:S04]  /*3060*/  STS.128 [R225+0xc000], RZ ;  /* 0x00c000ffe1007388 */ /* 0x0003e80000000c00 */
[----:B------:R1:W-:Y:S02]  /*3070*/  STS.128 [R225+0x10000], RZ ;  /* 0x010000ffe1007388 */ /* 0x0003e40000000c00 */
.L_x_738:
[----:B------:R-:W-:Y:S05]  /*3080*/  BSYNC.RECONVERGENT B0 ;  /* 0x0000000000007941 */ /* 0x000fea0003800200 */
.L_x_736:
[-C--:B------:R-:W-:Y:S01]  /*3090*/  ISETP.GE.AND P2, PT, R9, R0.reuse, PT ;  /* 0x000000000900720c */ /* 0x080fe20003f46270 */
[C---:B------:R-:W-:Y:S01]  /*30a0*/  IMAD.SHL.U32 R43, R198.reuse, 0x40, RZ ;  /* 0x00000040c62b7824 */ /* 0x040fe200078e00ff */
[----:B------:R-:W-:Y:S01]  /*30b0*/  SHF.R.U32.HI R199, RZ, 0x1, R198 ;  /* 0x00000001ffc77819 */ /* 0x000fe200000116c6 */
[----:B------:R-:W-:Y:S01]  /*30c0*/  IMAD.SHL.U32 R200, R198, 0x20, RZ ;  /* 0x00000020c6c87824 */ /* 0x000fe200078e00ff */
[----:B------:R-:W-:Y:S01]  /*30d0*/  ISETP.GE.AND P0, PT, R5, R0, PT ;  /* 0x000000000500720c */ /* 0x000fe20003f06270 */
[----:B------:R-:W-:Y:S01]  /*30e0*/  BSSY.RECONVERGENT B0, `(.L_x_739) ;  /* 0x000001d000007945 */ /* 0x000fe20003800200 */
[----:B------:R-:W-:Y:S02]  /*30f0*/  LEA R6, P1, R11, R214, 0x1 ;  /* 0x000000d60b067211 */ /* 0x000fe400078208ff */
[----:B------:R-:W-:Y:S02]  /*3100*/  LOP3.LUT R8, R199, 0x8, RZ, 0xc0, !PT ;  /* 0x00000008c7087812 */ /* 0x000fe400078ec0ff */
[----:B------:R-:W-:-:S02]  /*3110*/  LOP3.LUT R5, R43, 0x1c0, RZ, 0xc0, !PT ;  /* 0x000001c02b057812 */ /* 0x000fc400078ec0ff */
[----:B------:R-:W-:Y:S01]  /*3120*/  LOP3.LUT R200, R200, 0x7c00, RZ, 0xc0, !PT ;  /* 0x00007c00c8c87812 */ /* 0x000fe200078ec0ff */
[----:B------:R1:W-:Y:S01]  /*3130*/  @P2 STS.128 [R225+0xc800], RZ ;  /* 0x00c800ffe1002388 */ /* 0x0003e20000000c00 */
[-C--:B------:R-:W-:Y:S02]  /*3140*/  ISETP.GE.AND P3, PT, R7, R0.reuse, PT ;  /* 0x000000000700720c */ /* 0x080fe40003f66270 */
[----:B------:R-:W-:Y:S01]  /*3150*/  LEA.HI.X R7, R11, R215, R4, 0x1, P1 ;  /* 0x000000d70b077211 */ /* 0x000fe200008f0c04 */
[----:B------:R1:W-:Y:S01]  /*3160*/  @P2 STS.128 [R225+0x10800], RZ ;  /* 0x010800ffe1002388 */ /* 0x0003e20000000c00 */
[-C--:B------:R-:W-:Y:S02]  /*3170*/  ISETP.GE.AND P6, PT, R21, R0.reuse, PT ;  /* 0x000000001500720c */ /* 0x080fe40003fc6270 */
[-C--:B------:R-:W-:Y:S02]  /*3180*/  ISETP.GE.AND P5, PT, R19, R0.reuse, PT ;  /* 0x000000001300720c */ /* 0x080fe40003fa6270 */
[----:B------:R-:W-:-:S02]  /*3190*/  ISETP.GE.AND P4, PT, R15, R0, PT ;  /* 0x000000000f00720c */ /* 0x000fc40003f86270 */
[----:B------:R-:W-:Y:S02]  /*31a0*/  LOP3.LUT R4, R43, 0x400, RZ, 0xc0, !PT ;  /* 0x000004002b047812 */ /* 0x000fe400078ec0ff */
[--C-:B------:R-:W-:Y:S02]  /*31b0*/  LOP3.LUT R11, R8, 0x1c0, R43.reuse, 0xf8, !PT ;  /* 0x000001c0080b7812 */ /* 0x100fe400078ef82b */
[----:B------:R-:W-:Y:S02]  /*31c0*/  LOP3.LUT R5, R5, 0x8, R198, 0xf8, !PT ;  /* 0x0000000805057812 */ /* 0x000fe400078ef8c6 */
[----:B------:R-:W-:Y:S01]  /*31d0*/  LOP3.LUT R9, R200, 0x200, R43, 0xf8, !PT ;  /* 0x00000200c8097812 */ /* 0x000fe200078ef82b */
[----:B------:R-:W-:Y:S06]  /*31e0*/  @P2 BRA `(.L_x_740) ;  /* 0x0000000000302947 */ /* 0x000fec0003800000 */
[-C--:B------:R-:W-:Y:S02]  /*31f0*/  ISETP.GE.AND P2, PT, R196, R223.reuse, PT ;  /* 0x000000dfc400720c */ /* 0x080fe40003f46270 */
[----:B------:R-:W-:-:S11]  /*3200*/  ISETP.GE.AND P1, PT, R211, R223, PT ;  /* 0x000000dfd300720c */ /* 0x000fd60003f26270 */
        /* <DEDUP_REMOVED lines=10> */
.L_x_740:
[----:B------:R-:W-:Y:S05]  /*32b0*/  BSYNC.RECONVERGENT B0 ;  /* 0x0000000000007941 */ /* 0x000fea0003800200 */
.L_x_739:
[----:B------:R1:W-:Y:S01]  /*32c0*/  @P3 STS.128 [R225+0xd000], RZ ;  /* 0x00d000ffe1003388 */ /* 0x0003e20000000c00 */
[----:B------:R-:W-:Y:S01]  /*32d0*/  BSSY.RECONVERGENT B0, `(.L_x_741) ;  /* 0x0000013000007945 */ /* 0x000fe20003800200 */
[-C--:B------:R-:W-:Y:S02]  /*32e0*/  LOP3.LUT R42, R11, R196.reuse, RZ, 0x3c, !PT ;  /* 0x000000c40b2a7212 */ /* 0x080fe400078e3cff */
[----:B------:R1:W-:Y:S01]  /*32f0*/  @P3 STS.128 [R225+0x11000], RZ ;  /* 0x011000ffe1003388 */ /* 0x0003e20000000c00 */
[----:B------:R-:W-:Y:S01]  /*3300*/  LOP3.LUT R5, R5, R196, RZ, 0x3c, !PT ;  /* 0x000000c405057212 */ /* 0x000fe200078e3cff */
[----:B------:R-:W-:Y:S06]  /*3310*/  @P3 BRA `(.L_x_742) ;  /* 0x0000000000383947 */ /* 0x000fec0003800000 */
        /* <DEDUP_REMOVED lines=14> */
.L_x_742:
[----:B------:R-:W-:Y:S05]  /*3400*/  BSYNC.RECONVERGENT B0 ;  /* 0x0000000000007941 */ /* 0x000fea0003800200 */
.L_x_741:
[----:B------:R1:W-:Y:S01]  /*3410*/  @P0 STS.128 [R225+0xd800], RZ ;  /* 0x00d800ffe1000388 */ /* 0x0003e20000000c00 */
[----:B------:R-:W-:Y:S01]  /*3420*/  ISETP.GE.AND P3, PT, R13, R0, PT ;  /* 0x000000000d00720c */ /* 0x000fe20003f66270 */
[----:B------:R-:W-:Y:S01]  /*3430*/  IMAD R4, R5, 0x2, R4 ;  /* 0x0000000205047824 */ /* 0x000fe200078e0204 */
[----:B------:R-:W-:Y:S01]  /*3440*/  LOP3.LUT R0, R9, R42, RZ, 0xfc, !PT ;  /* 0x0000002a09007212 */ /* 0x000fe200078efcff */
[----:B------:R1:W-:Y:S01]  /*3450*/  @P0 STS.128 [R225+0x11800], RZ ;  /* 0x011800ffe1000388 */ /* 0x0003e20000000c00 */
[----:B------:R-:W-:Y:S01]  /*3460*/  BSSY.RECONVERGENT B0, `(.L_x_743) ;  /* 0x0000012000007945 */ /* 0x000fe20003800200 */
[----:B------:R-:W-:Y:S01]  /*3470*/  IMAD.IADD R98, R201, 0x1, R4 ;  /* 0x00000001c9627824 */ /* 0x000fe200078e0204 */
[----:B------:R-:W-:Y:S02]  /*3480*/  LEA R99, R0, R201, 0x1 ;  /* 0x000000c900637211 */ /* 0x000fe400078e08ff */
        /* <DEDUP_REMOVED lines=15> */
.L_x_744:
[----:B------:R-:W-:Y:S05]  /*3580*/  BSYNC.RECONVERGENT B0 ;  /* 0x0000000000007941 */ /* 0x000fea0003800200 */
.L_x_743:
[----:B------:R1:W-:Y:S01]  /*3590*/  @P6 STS.128 [R225+0xe000], RZ ;  /* 0x00e000ffe1006388 */ /* 0x0003e20000000c00 */
[----:B------:R-:W-:Y:S03]  /*35a0*/  BSSY.RECONVERGENT B0, `(.L_x_745) ;  /* 0x0000014000007945 */ /* 0x000fe60003800200 */
[----:B------:R1:W-:Y:S01]  /*35b0*/  @P6 STS.128 [R225+0x12000], RZ ;  /* 0x012000ffe1006388 */ /* 0x0003e20000000c00 */
[----:B------:R-:W-:Y:S05]  /*35c0*/  @P6 BRA `(.L_x_746) ;  /* 0x0000000000446947 */ /* 0x000fea0003800000 */
        /* <DEDUP_REMOVED lines=17> */
.L_x_746:
[----:B------:R-:W-:Y:S05]  /*36e0*/  BSYNC.RECONVERGENT B0 ;  /* 0x0000000000007941 */ /* 0x000fea0003800200 */
.L_x_745:
[----:B------:R1:W-:Y:S01]  /*36f0*/  @P5 STS.128 [R225+0xe800], RZ ;  /* 0x00e800ffe1005388 */ /* 0x0003e20000000c00 */
[----:B------:R-:W-:Y:S03]  /*3700*/  BSSY.RECONVERGENT B0, `(.L_x_747) ;  /* 0x0000011000007945 */ /* 0x000fe60003800200 */
[----:B------:R1:W-:Y:S01]  /*3710*/  @P5 STS.128 [R225+0x12800], RZ ;  /* 0x012800ffe1005388 */ /* 0x0003e20000000c00 */
        /* <DEDUP_REMOVED lines=15> */
.L_x_748:
[----:B------:R-:W-:Y:S05]  /*3810*/  BSYNC.RECONVERGENT B0 ;  /* 0x0000000000007941 */ /* 0x000fea0003800200 */
.L_x_747:
        /* <DEDUP_REMOVED lines=21> */
.L_x_750:
[----:B------:R-:W-:Y:S05]  /*3970*/  BSYNC.RECONVERGENT B0 ;  /* 0x0000000000007941 */ /* 0x000fea0003800200 */
.L_x_749:
[----:B------:R1:W-:Y:S01]  /*3980*/  @P3 STS.128 [R225+0xf800], RZ ;  /* 0x00f800ffe1003388 */ /* 0x0003e20000000c00 */
[----:B------:R-:W-:Y:S03]  /*3990*/  BSSY.RECONVERGENT B0, `(.L_x_751) ;  /* 0x0000012000007945 */ /* 0x000fe60003800200 */
[----:B------:R1:W-:Y:S01]  /*39a0*/  @P3 STS.128 [R225+0x13800], RZ ;  /* 0x013800ffe1003388 */ /* 0x0003e20000000c00 */
[----:B------:R-:W-:Y:S05]  /*39b0*/  @P3 BRA `(.L_x_752) ;  /* 0x00000000003c3947 */ /* 0x000fea0003800000 */
[-C--:B------:R-:W-:Y:S01]  /*39c0*/  ISETP.GE.AND P1, PT, R196, R223.reuse, PT ;  /* 0x000000dfc400720c */ /* 0x080fe20003f26270 */
[----:B------:R-:W-:Y:S01]  /*39d0*/  IMAD R0, R209, 0xc0, RZ ;  /* 0x000000c0d1007824 */ /* 0x000fe200078e02ff */
[----:B------:R-:W-:Y:S01]  /*39e0*/  ISETP.GE.AND P0, PT, R211, R223, PT ;  /* 0x000000dfd300720c */ /* 0x000fe20003f06270 */
[----:B-1----:R-:W-:-:S05]  /*39f0*/  IMAD.WIDE.U32 R6, R208, 0xc0, R6 ;  /* 0x000000c0d0067825 */ /* 0x002fca00078e0006 */
        /* <DEDUP_REMOVED lines=11> */
.L_x_752:
[----:B------:R-:W-:Y:S05]  /*3ab0*/  BSYNC.RECONVERGENT B0 ;  /* 0x0000000000007941 */ /* 0x000fea0003800200 */
.L_x_751:
[----:B------:R-:W-:Y:S01]  /*3ac0*/  LDSM.16.M88.4 R100, [R99] ;  /* 0x000000006364783b */ /* 0x000fe20000000200 */
[----:B------:R-:W-:Y:S01]  /*3ad0*/  R2P PR, R198, 0x6 ;  /* 0x00000006c6007804 */ /* 0x000fe20000000000 */
[----:B------:R-:W-:Y:S01]  /*3ae0*/  IMAD.MOV.U32 R197, RZ, RZ, 0x20 ;  /* 0x00000020ffc57424 */ /* 0x000fe200078e00ff */
[----:B------:R-:W-:Y:S01]  /*3af0*/  BSSY.RECONVERGENT B1, `(.L_x_753) ;  /* 0x000020d000017945 */ /* 0x000fe20003800200 */
[----:B------:R-:W5:Y:S01]  /*3b00*/  LDSM.16.M88.4 R56, [R98+0x4000] ;  /* 0x004000006238783b */ /* 0x000f620000000200 */
[----:B------:R-:W-:Y:S01]  /*3b10*/  IMAD.MOV.U32 R41, RZ, RZ, 0x40 ;  /* 0x00000040ff297424 */ /* 0x000fe200078e00ff */
[----:B------:R-:W-:Y:S02]  /*3b20*/  LOP3.LUT R43, R43, 0x200, RZ, 0xc0, !PT ;  /* 0x000002002b2b7812 */ /* 0x000fe400078ec0ff */
[----:B------:R-:W-:Y:S01]  /*3b30*/  SEL R0, R197, 0xffffffe0, !P1 ;  /* 0xffffffe0c5007807 */ /* 0x000fe20004800000 */
[----:B------:R-:W3:Y:S01]  /*3b40*/  LDSM.16.M88.4 R48, [R98+0x4800] ;  /* 0x004800006230783b */ /* 0x000ee20000000200 */
[----:B------:R-:W-:-:S03]  /*3b50*/  SEL R41, R41, 0xffffffc0, !P2 ;  /* 0xffffffc029297807 */ /* 0x000fc60005000000 */
[C-C-:B------:R-:W-:Y:S01]  /*3b60*/  IMAD.IADD R96, R99.reuse, 0x1, R0.reuse ;  /* 0x0000000163607824 */ /* 0x140fe200078e0200 */
[----:B--2---:R-:W2:Y:S01]  /*3b70*/  LDSM.16.M88.4 R36, [R98+0x5000] ;  /* 0x005000006224783b */ /* 0x004ea20000000200 */
[C---:B------:R-:W-:Y:S02]  /*3b80*/  IMAD.IADD R134, R98.reuse, 0x1, R0 ;  /* 0x0000000162867824 */ /* 0x040fe400078e0200 */
[--C-:B------:R-:W-:Y:S01]  /*3b90*/  IMAD.IADD R97, R99, 0x1, R41.reuse ;  /* 0x0000000163617824 */ /* 0x100fe200078e0229 */
[----:B------:R-:W4:Y:S01]  /*3ba0*/  LDSM.16.M88.4 R28, [R98+0x5800] ;  /* 0x00580000621c783b */ /* 0x000f220000000200 */
[----:B------:R-:W-:Y:S02]  /*3bb0*/  IMAD.IADD R135, R98, 0x1, R41 ;  /* 0x0000000162877824 */ /* 0x000fe400078e0229 */
[C---:B------:R-:W-:Y:S01]  /*3bc0*/  IMAD.IADD R138, R0.reuse, 0x1, R97 ;  /* 0x00000001008a7824 */ /* 0x040fe200078e0261 */
[----:B------:R-:W4:Y:S01]  /*3bd0*/  LDSM.16.M88.4 R20, [R98+0x6000] ;  /* 0x006000006214783b */ /* 0x000f220000000200 */
[----:B------:R-:W-:-:S03]  /*3be0*/  IMAD.IADD R132, R0, 0x1, R135 ;  /* 0x0000000100847824 */ /* 0x000fc600078e0287 */
[----:B------:R-:W4:Y:S04]  /*3bf0*/  LDSM.16.M88.4 R12, [R98+0x6800] ;  /* 0x00680000620c783b */ /* 0x000f280000000200 */
[----:B------:R-:W4:Y:S04]  /*3c00*/  LDSM.16.M88.4 R108, [R98+0x7000] ;  /* 0x00700000626c783b */ /* 0x000f280000000200 */
[----:B------:R-:W4:Y:S04]  /*3c10*/  LDSM.16.M88.4 R64, [R98+0x7800] ;  /* 0x007800006240783b */ /* 0x000f280000000200 */
[----:B------:R-:W-:Y:S04]  /*3c20*/  LDSM.16.M88.4 R80, [R96] ;  /* 0x000000006050783b */ /* 0x000fe80000000200 */
[----:B-1----:R-:W1:Y:S01]  /*3c30*/  LDSM.16.M88.4 R4, [R134+0x4000] ;  /* 0x004000008604783b */ /* 0x002e620000000200 */
[C---:B-----5:R-:W-:Y:S03]  /*3c40*/  HMMA.16816.F32.BF16 R60, R100.reuse, R56, RZ ;  /* 0x00000038643c723c */ /* 0x060fe600000418ff */
[----:B------:R-:W5:Y:S04]  /*3c50*/  LDSM.16.M88.4 R8, [R134+0x4800] ;  /* 0x004800008608783b */ /* 0x000f680000000200 */
[----:B------:R-:W5:Y:S01]  /*3c60*/  LDSM.16.M88.4 R68, [R134+0x5000] ;  /* 0x005000008644783b */ /* 0x000f620000000200 */
[C---:B------:R-:W-:Y:S03]  /*3c70*/  HMMA.16816.F32.BF16 R56, R100.reuse, R58, RZ ;  /* 0x0000003a6438723c */ /* 0x040fe600000418ff */
[----:B------:R-:W-:Y:S04]  /*3c80*/  LDSM.16.M88.4 R92, [R134+0x6800] ;  /* 0x00680000865c783b */ /* 0x000fe80000000200 */
[----:B------:R-:W-:Y:S01]  /*3c90*/  LDSM.16.M88.4 R88, [R134+0x7000] ;  /* 0x007000008658783b */ /* 0x000fe20000000200 */
[C---:B---3--:R-:W-:Y:S03]  /*3ca0*/  HMMA.16816.F32.BF16 R52, R100.reuse, R48, RZ ;  /* 0x000000306434723c */ /* 0x048fe600000418ff */
[----:B------:R-:W-:Y:S04]  /*3cb0*/  LDSM.16.M88.4 R84, [R134+0x7800] ;  /* 0x007800008654783b */ /* 0x000fe80000000200 */
[----:B------:R-:W-:Y:S01]  /*3cc0*/  LDSM.16.M88.4 R72, [R135+0x5000] ;  /* 0x005000008748783b */ /* 0x000fe20000000200 */
[C---:B--2---:R-:W-:Y:S03]  /*3cd0*/  HMMA.16816.F32.BF16 R44, R100.reuse, R36, RZ ;  /* 0x00000024642c723c */ /* 0x044fe600000418ff */
[----:B------:R-:W-:Y:S04]  /*3ce0*/  LDSM.16.M88.4 R76, [R135+0x4000] ;  /* 0x00400000874c783b */ /* 0x000fe80000000200 */
[----:B------:R-:W-:Y:S01]  /*3cf0*/  LDSM.16.M88.4 R124, [R96+0x2000] ;  /* 0x00200000607c783b */ /* 0x000fe20000000200 */
[C---:B----4-:R-:W-:Y:S03]  /*3d00*/  HMMA.16816.F32.BF16 R32, R100.reuse, R28, RZ ;  /* 0x0000001c6420723c */ /* 0x050fe600000418ff */
[----:B------:R-:W-:Y:S04]  /*3d10*/  LDSM.16.M88.4 R128, [R134+0xa800] ;  /* 0x00a800008680783b */ /* 0x000fe80000000200 */
[----:B------:R-:W-:Y:S01]  /*3d20*/  LDSM.16.M88.4 R116, [R134+0xb800] ;  /* 0x00b800008674783b */ /* 0x000fe20000000200 */
[C---:B------:R-:W-:Y:S03]  /*3d30*/  HMMA.16816.F32.BF16 R24, R100.reuse, R20, RZ ;  /* 0x000000146418723c */ /* 0x040fe600000418ff */
[----:B------:R-:W-:Y:S04]  /*3d40*/  LDSM.16.M88.4 R120, [R134+0xb000] ;  /* 0x00b000008678783b */ /* 0x000fe80000000200 */
[----:B------:R-:W0:Y:S01]  /*3d50*/  LDGDEPBAR ;  /* 0x00000000000079af */ /* 0x000e220000000000 */
        /* <DEDUP_REMOVED lines=11> */
[C---:B-1----:R-:W-:Y:S08]  /*3e10*/  HMMA.16816.F32.BF16 R60, R80.reuse, R4, R60 ;  /* 0x00000004503c723c */ /* 0x042ff0000004183c */
[C---:B------:R-:W-:Y:S01]  /*3e20*/  HMMA.16816.F32.BF16 R56, R80.reuse, R6, R56 ;  /* 0x000000065038723c */ /* 0x040fe20000041838 */
[----:B------:R-:W1:Y:S07]  /*3e30*/  LDSM.16.M88.4 R4, [R134+0x6000] ;  /* 0x006000008604783b */ /* 0x000e6e0000000200 */
[C---:B-----5:R-:W-:Y:S08]  /*3e40*/  HMMA.16816.F32.BF16 R52, R80.reuse, R8, R52 ;  /* 0x000000085034723c */ /* 0x060ff00000041834 */
[C---:B------:R-:W-:Y:S01]  /*3e50*/  HMMA.16816.F32.BF16 R48, R80.reuse, R10, R48 ;  /* 0x0000000a5030723c */ /* 0x040fe20000041830 */
[----:B------:R-:W-:Y:S07]  /*3e60*/  LDSM.16.M88.4 R8, [R97] ;  /* 0x000000006108783b */ /* 0x000fee0000000200 */
[C---:B------:R-:W-:Y:S08]  /*3e70*/  HMMA.16816.F32.BF16 R44, R80.reuse, R68, R44 ;  /* 0x00000044502c723c */ /* 0x040ff0000004182c */
[C---:B------:R-:W-:Y:S01]  /*3e80*/  HMMA.16816.F32.BF16 R36, R80.reuse, R70, R36 ;  /* 0x000000465024723c */ /* 0x040fe20000041824 */
[----:B------:R-:W3:Y:S07]  /*3e90*/  LDSM.16.M88.4 R68, [R135+0x4800] ;  /* 0x004800008744783b */ /* 0x000eee0000000200 */
[C---:B--2---:R-:W-:Y:S08]  /*3ea0*/  HMMA.16816.F32.BF16 R32, R80.reuse, R64, R32 ;  /* 0x000000405020723c */ /* 0x044ff00000041820 */
[C---:B------:R-:W-:Y:S01]  /*3eb0*/  HMMA.16816.F32.BF16 R28, R80.reuse, R66, R28 ;  /* 0x00000042501c723c */ /* 0x040fe2000004181c */
[----:B------:R-:W2:Y:S07]  /*3ec0*/  LDSM.16.M88.4 R64, [R135+0x5800] ;  /* 0x005800008740783b */ /* 0x000eae0000000200 */
[C---:B-1----:R-:W-:Y:S08]  /*3ed0*/  HMMA.16816.F32.BF16 R24, R80.reuse, R4, R24 ;  /* 0x000000045018723c */ /* 0x042ff00000041818 */
        /* <DEDUP_REMOVED lines=10> */
[----:B------:R-:W-:Y:S04]  /*3f80*/  LDSM.16.M88.4 R80, [R135+0x7800] ;  /* 0x007800008750783b */ /* 0x000fe80000000200 */
[----:B------:R-:W-:Y:S03]  /*3f90*/  LDSM.16.M88.4 R84, [R135+0x9000] ;  /* 0x009000008754783b */ /* 0x000fe60000000200 */
[C---:B---3--:R-:W-:Y:S08]  /*3fa0*/  HMMA.16816.F32.BF16 R52, R8.reuse, R68, R52 ;  /* 0x000000440834723c */ /* 0x048ff00000041834 */
[C---:B------:R-:W-:Y:S01]  /*3fb0*/  HMMA.16816.F32.BF16 R48, R8.reuse, R70, R48 ;  /* 0x000000460830723c */ /* 0x040fe20000041830 */
[----:B------:R-:W3:Y:S07]  /*3fc0*/  LDSM.16.M88.4 R68, [R135+0x6800] ;  /* 0x006800008744783b */ /* 0x000eee0000000200 */
[C---:B------:R-:W-:Y:S08]  /*3fd0*/  HMMA.16816.F32.BF16 R44, R8.reuse, R72, R44 ;  /* 0x00000048082c723c */ /* 0x040ff0000004182c */
[C---:B------:R-:W-:Y:S01]  /*3fe0*/  HMMA.16816.F32.BF16 R36, R8.reuse, R74, R36 ;  /* 0x0000004a0824723c */ /* 0x040fe20000041824 */
[----:B------:R-:W4:Y:S07]  /*3ff0*/  LDSM.16.M88.4 R72, [R135+0x7000] ;  /* 0x007000008748783b */ /* 0x000f2e0000000200 */
[C---:B--2---:R-:W-:Y:S08]  /*4000*/  HMMA.16816.F32.BF16 R32, R8.reuse, R64, R32 ;  /* 0x000000400820723c */ /* 0x044ff00000041820 */
[C---:B------:R-:W-:Y:S01]  /*4010*/  HMMA.16816.F32.BF16 R28, R8.reuse, R66, R28 ;  /* 0x00000042081c723c */ /* 0x040fe2000004181c */
[----:B------:R-:W-:Y:S07]  /*4020*/  LDSM.16.M88.4 R64, [R138] ;  /* 0x000000008a40783b */ /* 0x000fee0000000200 */
[C---:B-1----:R-:W-:Y:S08]  /*4030*/  HMMA.16816.F32.BF16 R24, R8.reuse, R4, R24 ;  /* 0x000000040818723c */ /* 0x042ff00000041818 */
[C---:B------:R-:W-:Y:S01]  /*4040*/  HMMA.16816.F32.BF16 R20, R8.reuse, R6, R20 ;  /* 0x000000060814723c */ /* 0x040fe20000041814 */
[----:B------:R-:W1:Y:S07]  /*4050*/  LDSM.16.M88.4 R4, [R132+0x4800] ;  /* 0x004800008404783b */ /* 0x000e6e0000000200 */
[C---:B------:R-:W-:Y:S08]  /*4060*/  HMMA.16816.F32.BF16 R60, R8.reuse, R76, R60 ;  /* 0x0000004c083c723c */ /* 0x040ff0000004183c */
[C---:B------:R-:W-:Y:S01]  /*4070*/  HMMA.16816.F32.BF16 R56, R8.reuse, R78, R56 ;  /* 0x0000004e0838723c */ /* 0x040fe20000041838 */
[----:B------:R-:W2:Y:S07]  /*4080*/  LDSM.16.M88.4 R76, [R132+0x4000] ;  /* 0x00400000844c783b */ /* 0x000eae0000000200 */
[C---:B---3--:R-:W-:Y:S08]  /*4090*/  HMMA.16816.F32.BF16 R16, R8.reuse, R68, R16 ;  /* 0x000000440810723c */ /* 0x048ff00000041810 */
[C---:B------:R-:W-:Y:S01]  /*40a0*/  HMMA.16816.F32.BF16 R12, R8.reuse, R70, R12 ;  /* 0x00000046080c723c */ /* 0x040fe2000004180c */
[----:B------:R-:W3:Y:S07]  /*40b0*/  LDSM.16.M88.4 R68, [R132+0x5000] ;  /* 0x005000008444783b */ /* 0x000eee0000000200 */
[C---:B----4-:R-:W-:Y:S08]  /*40c0*/  HMMA.16816.F32.BF16 R112, R8.reuse, R72, R112 ;  /* 0x000000480870723c */ /* 0x050ff00000041870 */
[C---:B------:R-:W-:Y:S01]  /*40d0*/  HMMA.16816.F32.BF16 R108, R8.reuse, R74, R108 ;  /* 0x0000004a086c723c */ /* 0x040fe2000004186c */
[----:B------:R-:W-:Y:S07]  /*40e0*/  LDSM.16.M88.4 R72, [R132+0x5800] ;  /* 0x005800008448783b */ /* 0x000fee0000000200 */
[C---:B------:R-:W-:Y:S08]  /*40f0*/  HMMA.16816.F32.BF16 R104, R8.reuse, R80, R104 ;  /* 0x000000500868723c */ /* 0x040ff00000041868 */
[----:B------:R-:W-:Y:S01]  /*4100*/  HMMA.16816.F32.BF16 R100, R8, R82, R100 ;  /* 0x000000520864723c */ /* 0x000fe20000041864 */
[----:B------:R-:W4:Y:S04]  /*4110*/  LDSM.16.M88.4 R8, [R132+0x6000] ;  /* 0x006000008408783b */ /* 0x000f280000000200 */
[----:B------:R-:W-:Y:S03]  /*4120*/  LDSM.16.M88.4 R80, [R132+0x7800] ;  /* 0x007800008450783b */ /* 0x000fe60000000200 */
[C---:B-1----:R-:W-:Y:S08]  /*4130*/  HMMA.16816.F32.BF16 R52, R64.reuse, R4, R52 ;  /* 0x000000044034723c */ /* 0x042ff00000041834 */
[C---:B------:R-:W-:Y:S01]  /*4140*/  HMMA.16816.F32.BF16 R48, R64.reuse, R6, R48 ;  /* 0x000000064030723c */ /* 0x040fe20000041830 */
[----:B------:R-:W1:Y:S07]  /*4150*/  LDSM.16.M88.4 R4, [R132+0x6800] ;  /* 0x006800008404783b */ /* 0x000e6e0000000200 */
[C---:B--2---:R-:W-:Y:S08]  /*4160*/  HMMA.16816.F32.BF16 R60, R64.reuse, R76, R60 ;  /* 0x0000004c403c723c */ /* 0x044ff0000004183c */
[C---:B------:R-:W-:Y:S01]  /*4170*/  HMMA.16816.F32.BF16 R56, R64.reuse, R78, R56 ;  /* 0x0000004e4038723c */ /* 0x040fe20000041838 */
[----:B------:R-:W-:Y:S07]  /*4180*/  LDSM.16.M88.4 R76, [R99+0x2000] ;  /* 0x00200000634c783b */ /* 0x000fee0000000200 */
[C---:B---3--:R-:W-:Y:S08]  /*4190*/  HMMA.16816.F32.BF16 R44, R64.reuse, R68, R44 ;  /* 0x00000044402c723c */ /* 0x048ff0000004182c */
[C---:B----4-:R-:W-:Y:S08]  /*41a0*/  HMMA.16816.F32.BF16 R24, R64.reuse, R8, R24 ;  /* 0x000000084018723c */ /* 0x050ff00000041818 */
[C---:B------:R-:W-:Y:S01]  /*41b0*/  HMMA.16816.F32.BF16 R20, R64.reuse, R10, R20 ;  /* 0x0000000a4014723c */ /* 0x040fe20000041814 */
[----:B------:R-:W2:Y:S07]  /*41c0*/  LDSM.16.M88.4 R8, [R98+0x8800] ;  /* 0x008800006208783b */ /* 0x000eae0000000200 */
[C---:B-1----:R-:W-:Y:S08]  /*41d0*/  HMMA.16816.F32.BF16 R16, R64.reuse, R4, R16 ;  /* 0x000000044010723c */ /* 0x042ff00000041810 */
[C---:B------:R-:W-:Y:S01]  /*41e0*/  HMMA.16816.F32.BF16 R12, R64.reuse, R6, R12 ;  /* 0x00000006400c723c */ /* 0x040fe2000004180c */
[----:B------:R-:W1:Y:S07]  /*41f0*/  LDSM.16.M88.4 R4, [R98+0x9000] ;  /* 0x009000006204783b */ /* 0x000e6e0000000200 */
[C---:B------:R-:W-:Y:S01]  /*4200*/  HMMA.16816.F32.BF16 R36, R64.reuse, R70, R36 ;  /* 0x000000464024723c */ /* 0x040fe20000041824 */
[----:B------:R-:W3:Y:S07]  /*4210*/  LDSM.16.M88.4 R68, [R132+0x7000] ;  /* 0x007000008444783b */ /* 0x000eee0000000200 */
[C---:B------:R-:W-:Y:S08]  /*4220*/  HMMA.16816.F32.BF16 R32, R64.reuse, R72, R32 ;  /* 0x000000484020723c */ /* 0x040ff00000041820 */
[----:B------:R-:W-:Y:S01]  /*4230*/  HMMA.16816.F32.BF16 R28, R64, R74, R28 ;  /* 0x0000004a401c723c */ /* 0x000fe2000004181c */
[----:B------:R-:W-:Y:S07]  /*4240*/  LDSM.16.M88.4 R72, [R98+0x8000] ;  /* 0x008000006248783b */ /* 0x000fee0000000200 */
[C---:B--2---:R-:W-:Y:S08]  /*4250*/  HMMA.16816.F32.BF16 R52, R76.reuse, R8, R52 ;  /* 0x000000084c34723c */ /* 0x044ff00000041834 */
[C---:B------:R-:W-:Y:S01]  /*4260*/  HMMA.16816.F32.BF16 R48, R76.reuse, R10, R48 ;  /* 0x0000000a4c30723c */ /* 0x040fe20000041830 */
[----:B------:R-:W2:Y:S07]  /*4270*/  LDSM.16.M88.4 R8, [R98+0xa800] ;  /* 0x00a800006208783b */ /* 0x000eae0000000200 */
[C---:B-1----:R-:W-:Y:S08]  /*4280*/  HMMA.16816.F32.BF16 R44, R76.reuse, R4, R44 ;  /* 0x000000044c2c723c */ /* 0x042ff0000004182c */
[----:B------:R-:W-:Y:S01]  /*4290*/  HMMA.16816.F32.BF16 R36, R76, R6, R36 ;  /* 0x000000064c24723c */ /* 0x000fe20000041824 */
[----:B------:R-:W1:Y:S07]  /*42a0*/  LDSM.16.M88.4 R4, [R98+0xb000] ;  /* 0x00b000006204783b */ /* 0x000e6e0000000200 */
[C---:B---3--:R-:W-:Y:S08]  /*42b0*/  HMMA.16816.F32.BF16 R112, R64.reuse, R68, R112 ;  /* 0x000000444070723c */ /* 0x048ff00000041870 */
[C---:B------:R-:W-:Y:S01]  /*42c0*/  HMMA.16816.F32.BF16 R108, R64.reuse, R70, R108 ;  /* 0x00000046406c723c */ /* 0x040fe2000004186c */
[----:B------:R-:W-:Y:S07]  /*42d0*/  LDSM.16.M88.4 R68, [R98+0x9800] ;  /* 0x009800006244783b */ /* 0x000fee0000000200 */
[C---:B------:R-:W-:Y:S08]  /*42e0*/  HMMA.16816.F32.BF16 R104, R64.reuse, R80, R104 ;  /* 0x000000504068723c */ /* 0x040ff00000041868 */
[----:B------:R-:W-:Y:S01]  /*42f0*/  HMMA.16816.F32.BF16 R100, R64, R82, R100 ;  /* 0x000000524064723c */ /* 0x000fe20000041864 */
[----:B------:R-:W3:Y:S04]  /*4300*/  LDSM.16.M88.4 R64, [R98+0xa000] ;  /* 0x00a000006240783b */ /* 0x000ee80000000200 */
[----:B------:R-:W-:Y:S03]  /*4310*/  LDSM.16.M88.4 R80, [R98+0xb800] ;  /* 0x00b800006250783b */ /* 0x000fe60000000200 */
[C---:B--2---:R-:W-:Y:S01]  /*4320*/  HMMA.16816.F32.BF16 R16, R76.reuse, R8, R16 ;  /* 0x000000084c10723c */ /* 0x044fe20000041810 */
[----:B------:R-:W-:Y:S07]  /*4330*/  LDSM.16.M88.4 R96, [R97+0x2000] ;  /* 0x002000006160783b */ /* 0x000fee0000000200 */
[C---:B------:R-:W-:Y:S01]  /*4340*/  HMMA.16816.F32.BF16 R12, R76.reuse, R10, R12 ;  /* 0x0000000a4c0c723c */ /* 0x040fe2000004180c */
[----:B------:R-:W-:Y:S07]  /*4350*/  LDSM.16.M88.4 R8, [R134+0x9800] ;  /* 0x009800008608783b */ /* 0x000fee0000000200 */
        /* <DEDUP_REMOVED lines=9> */
[C---:B------:R-:W-:Y:S08]  /*43f0*/  HMMA.16816.F32.BF16 R32, R76.reuse, R68, R32 ;  /* 0x000000444c20723c */ /* 0x040ff00000041820 */
[----:B------:R-:W-:Y:S01]  /*4400*/  HMMA.16816.F32.BF16 R28, R76, R70, R28 ;  /* 0x000000464c1c723c */ /* 0x000fe2000004181c */
[----:B------:R-:W4:Y:S07]  /*4410*/  LDSM.16.M88.4 R68, [R134+0x8800] ;  /* 0x008800008644783b */ /* 0x000f2e0000000200 */
[C---:B-1----:R-:W-:Y:S08]  /*4420*/  HMMA.16816.F32.BF16 R24, R124.reuse, R4, R24 ;  /* 0x000000047c18723c */ /* 0x042ff00000041818 */
[C---:B------:R-:W-:Y:S08]  /*4430*/  HMMA.16816.F32.BF16 R32, R124.reuse, R8, R32 ;  /* 0x000000087c20723c */ /* 0x040ff00000041820 */
[C---:B------:R-:W-:Y:S01]  /*4440*/  HMMA.16816.F32.BF16 R28, R124.reuse, R10, R28 ;  /* 0x0000000a7c1c723c */ /* 0x040fe2000004181c */
[----:B------:R-:W-:Y:S07]  /*4450*/  LDSM.16.M88.4 R8, [R132+0x8000] ;  /* 0x008000008408783b */ /* 0x000fee0000000200 */
[C---:B------:R-:W-:Y:S01]  /*4460*/  HMMA.16816.F32.BF16 R20, R124.reuse, R6, R20 ;  /* 0x000000067c14723c */ /* 0x040fe20000041814 */
[----:B------:R-:W1:Y:S07]  /*4470*/  LDSM.16.M88.4 R4, [R138+0x2000] ;  /* 0x002000008a04783b */ /* 0x000e6e0000000200 */
[C---:B--2---:R-:W-:Y:S08]  /*4480*/  HMMA.16816.F32.BF16 R60, R124.reuse, R72, R60 ;  /* 0x000000487c3c723c */ /* 0x044ff0000004183c */
[C---:B------:R-:W-:Y:S01]  /*4490*/  HMMA.16816.F32.BF16 R56, R124.reuse, R74, R56 ;  /* 0x0000004a7c38723c */ /* 0x040fe20000041838 */
[----:B------:R-:W2:Y:S07]  /*44a0*/  LDSM.16.M88.4 R72, [R135+0xa800] ;  /* 0x00a800008748783b */ /* 0x000eae0000000200 */
[C---:B---3--:R-:W-:Y:S08]  /*44b0*/  HMMA.16816.F32.BF16 R44, R124.reuse, R64, R44 ;  /* 0x000000407c2c723c */ /* 0x048ff0000004182c */
[----:B------:R-:W-:Y:S01]  /*44c0*/  HMMA.16816.F32.BF16 R36, R124, R66, R36 ;  /* 0x000000427c24723c */ /* 0x000fe20000041824 */
[----:B------:R-:W3:Y:S07]  /*44d0*/  LDSM.16.M88.4 R64, [R135+0xb800] ;  /* 0x00b800008740783b */ /* 0x000eee0000000200 */
[C---:B------:R-:W-:Y:S08]  /*44e0*/  HMMA.16816.F32.BF16 R104, R76.reuse, R80, R104 ;  /* 0x000000504c68723c */ /* 0x040ff00000041868 */
[----:B------:R-:W-:Y:S01]  /*44f0*/  HMMA.16816.F32.BF16 R100, R76, R82, R100 ;  /* 0x000000524c64723c */ /* 0x000fe20000041864 */
[----:B------:R-:W-:Y:S04]  /*4500*/  LDSM.16.M88.4 R76, [R135+0xa000] ;  /* 0x00a00000874c783b */ /* 0x000fe80000000200 */
[----:B------:R-:W-:Y:S03]  /*4510*/  LDSM.16.M88.4 R80, [R135+0x9800] ;  /* 0x009800008750783b */ /* 0x000fe60000000200 */
[C---:B----4-:R-:W-:Y:S08]  /*4520*/  HMMA.16816.F32.BF16 R52, R124.reuse, R68, R52 ;  /* 0x000000447c34723c */ /* 0x050ff00000041834 */
[----:B------:R-:W-:Y:S01]  /*4530*/  HMMA.16816.F32.BF16 R48, R124, R70, R48 ;  /* 0x000000467c30723c */ /* 0x000fe20000041830 */
[----:B------:R-:W4:Y:S07]  /*4540*/  LDSM.16.M88.4 R68, [R135+0xb000] ;  /* 0x00b000008744783b */ /* 0x000f2e0000000200 */
[----:B------:R-:W-:Y:S08]  /*4550*/  HMMA.16816.F32.BF16 R60, R96, R92, R60 ;  /* 0x0000005c603c723c */ /* 0x000ff0000004183c */
[----:B------:R-:W-:Y:S08]  /*4560*/  HMMA.16816.F32.BF16 R16, R124, R128, R16 ;  /* 0x000000807c10723c */ /* 0x000ff00000041810 */
[----:B------:R-:W-:Y:S08]  /*4570*/  HMMA.16816.F32.BF16 R56, R96, R94, R56 ;  /* 0x0000005e6038723c */ /* 0x000ff00000041838 */
[C---:B------:R-:W-:Y:S08]  /*4580*/  HMMA.16816.F32.BF16 R104, R124.reuse, R116, R104 ;  /* 0x000000747c68723c */ /* 0x040ff00000041868 */
[C---:B------:R-:W-:Y:S08]  /*4590*/  HMMA.16816.F32.BF16 R100, R124.reuse, R118, R100 ;  /* 0x000000767c64723c */ /* 0x040ff00000041864 */
[----:B------:R-:W-:Y:S08]  /*45a0*/  HMMA.16816.F32.BF16 R112, R124, R120, R112 ;  /* 0x000000787c70723c */ /* 0x000ff00000041870 */
[----:B-1----:R-:W-:Y:S01]  /*45b0*/  HMMA.16816.F32.BF16 R60, R4, R8, R60 ;  /* 0x00000008043c723c */ /* 0x002fe2000004183c */
[----:B------:R-:W-:-:S07]  /*45c0*/  IMAD.SHL.U32 R9, R198, 0x2, RZ ;  /* 0x00000002c6097824 */ /* 0x000fce00078e00ff */
[----:B------:R-:W-:Y:S08]  /*45d0*/  HMMA.16816.F32.BF16 R108, R124, R122, R108 ;  /* 0x0000007a7c6c723c */ /* 0x000ff0000004186c */
[C---:B------:R-:W-:Y:S08]  /*45e0*/  HMMA.16816.F32.BF16 R52, R96.reuse, R88, R52 ;  /* 0x000000586034723c */ /* 0x040ff00000041834 */
[C---:B------:R-:W-:Y:S01]  /*45f0*/  HMMA.16816.F32.BF16 R48, R96.reuse, R90, R48 ;  /* 0x0000005a6030723c */ /* 0x040fe20000041830 */
[----:B------:R-:W1:Y:S07]  /*4600*/  LDSM.16.M88.4 R88, [R132+0x8800] ;  /* 0x008800008458783b */ /* 0x000e6e0000000200 */
[----:B--2---:R-:W-:Y:S01]  /*4610*/  HMMA.16816.F32.BF16 R16, R96, R72, R16 ;  /* 0x000000486010723c */ /* 0x004fe20000041810 */
[----:B------:R-:W-:-:S04]  /*4620*/  LOP3.LUT R72, R222, 0x6, R9, 0xf8, !PT ;  /* 0x00000006de487812 */ /* 0x000fc800078ef809 */
[C---:B------:R-:W-:Y:S02]  /*4630*/  LOP3.LUT R8, R72.reuse, 0x9, RZ, 0xfc, !PT ;  /* 0x0000000948087812 */ /* 0x040fe400078efcff */
[CC--:B------:R-:W-:Y:S01]  /*4640*/  ISETP.GE.AND P1, PT, R72.reuse, R133.reuse, PT ;  /* 0x000000854800720c */ /* 0x0c0fe20003f26270 */
[----:B------:R-:W-:Y:S01]  /*4650*/  HMMA.16816.F32.BF16 R56, R4, R10, R56 ;  /* 0x0000000a0438723c */ /* 0x000fe20000041838 */
[----:B------:R-:W-:Y:S02]  /*4660*/  LOP3.LUT R10, R72, 0x8, RZ, 0xfc, !PT ;  /* 0x00000008480a7812 */ /* 0x000fe400078efcff */
[-C--:B------:R-:W-:Y:S02]  /*4670*/  ISETP.GE.AND P5, PT, R8, R133.reuse, PT ;  /* 0x000000850800720c */ /* 0x080fe40003fa6270 */
[----:B------:R-:W-:Y:S02]  /*4680*/  ISETP.GE.AND P6, PT, R10, R133, PT ;  /* 0x000000850a00720c */ /* 0x000fe40003fc6270 */
[----:B------:R-:W-:Y:S01]  /*4690*/  LDSM.16.M88.4 R8, [R132+0x9800] ;  /* 0x009800008408783b */ /* 0x000fe20000000200 */
[C---:B---3--:R-:W-:Y:S08]  /*46a0*/  HMMA.16816.F32.BF16 R104, R96.reuse, R64, R104 ;  /* 0x000000406068723c */ /* 0x048ff00000041868 */
[----:B------:R-:W-:Y:S01]  /*46b0*/  HMMA.16816.F32.BF16 R100, R96, R66, R100 ;  /* 0x000000426064723c */ /* 0x000fe20000041864 */
[----:B------:R-:W2:Y:S02]  /*46c0*/  LDSM.16.M88.4 R64, [R132+0x9000] ;  /* 0x009000008440783b */ /* 0x000ea40000000200 */
[----:B------:R-:W-:-:S05]  /*46d0*/  FSEL R58, R58, -INF , !P6 ;  /* 0xff8000003a3a7808 */ /* 0x000fca0007000000 */
[C---:B----4-:R-:W-:Y:S01]  /*46e0*/  HMMA.16816.F32.BF16 R112, R96.reuse, R68, R112 ;  /* 0x000000446070723c */ /* 0x050fe20000041870 */
[----:B------:R-:W-:Y:S02]  /*46f0*/  LOP3.LUT R68, R72, 0x1, RZ, 0xfc, !PT ;  /* 0x0000000148447812 */ /* 0x000fe400078efcff */
[----:B------:R-:W-:Y:S02]  /*4700*/  FSEL R69, R56, -INF , !P6 ;  /* 0xff80000038457808 */ /* 0x000fe40007000000 */
[----:B------:R-:W-:Y:S02]  /*4710*/  ISETP.GE.AND P0, PT, R68, R133, PT ;  /* 0x000000854400720c */ /* 0x000fe40003f06270 */
[C---:B------:R-:W-:Y:S01]  /*4720*/  LOP3.LUT R68, R72.reuse, 0x10, RZ, 0xfc, !PT ;  /* 0x0000001048447812 */ /* 0x040fe200078efcff */
[----:B------:R-:W-:Y:S01]  /*4730*/  HMMA.16816.F32.BF16 R108, R96, R70, R108 ;  /* 0x00000046606c723c */ /* 0x000fe2000004186c */
[----:B------:R-:W-:Y:S02]  /*4740*/  LOP3.LUT R70, R72, 0x18, RZ, 0xfc, !PT ;  /* 0x0000001848467812 */ /* 0x000fe400078efcff */
[----:B------:R-:W-:-:S02]  /*4750*/  FSEL R71, R60, -INF , !P1 ;  /* 0xff8000003c477808 */ /* 0x000fc40004800000 */
[----:B------:R-:W-:Y:S02]  /*4760*/  LOP3.LUT R60, R72, 0x19, RZ, 0xfc, !PT ;  /* 0x00000019483c7812 */ /* 0x000fe400078efcff */
[-C--:B------:R-:W-:Y:S01]  /*4770*/  ISETP.GE.AND P4, PT, R68, R133.reuse, PT ;  /* 0x000000854400720c */ /* 0x080fe20003f86270 */
[----:B------:R-:W-:Y:S01]  /*4780*/  HMMA.16816.F32.BF16 R20, R96, R78, R20 ;  /* 0x0000004e6014723c */ /* 0x000fe20000041814 */
[----:B------:R-:W-:Y:S02]  /*4790*/  FSEL R68, R62, -INF , !P1 ;  /* 0xff8000003e447808 */ /* 0x000fe40004800000 */
[-C--:B------:R-:W-:Y:S02]  /*47a0*/  ISETP.GE.AND P1, PT, R70, R133.reuse, PT ;  /* 0x000000854600720c */ /* 0x080fe40003f26270 */
[----:B------:R-:W-:Y:S02]  /*47b0*/  FSEL R70, R63, -INF , !P0 ;  /* 0xff8000003f467808 */ /* 0x000fe40004000000 */
[----:B------:R-:W-:Y:S01]  /*47c0*/  FSEL R79, R61, -INF , !P0 ;  /* 0xff8000003d4f7808 */ /* 0x000fe20004000000 */
[----:B------:R-:W-:Y:S01]  /*47d0*/  HMMA.16816.F32.BF16 R12, R124, R130, R12 ;  /* 0x000000827c0c723c */ /* 0x000fe2000004180c */
[----:B------:R-:W-:-:S02]  /*47e0*/  ISETP.GE.AND P0, PT, R60, R133, PT ;  /* 0x000000853c00720c */ /* 0x000fc40003f06270 */
[----:B------:R-:W3:Y:S01]  /*47f0*/  LDSM.16.M88.4 R60, [R132+0xa000] ;  /* 0x00a00000843c783b */ /* 0x000ee20000000200 */
[----:B------:R-:W-:-:S04]  /*4800*/  LOP3.LUT R56, R72, 0x28, RZ, 0xfc, !PT ;  /* 0x0000002848387812 */ /* 0x000fc800078efcff */
[C---:B------:R-:W-:Y:S08]  /*4810*/  HMMA.16816.F32.BF16 R44, R96.reuse, R84, R44 ;  /* 0x00000054602c723c */ /* 0x040ff0000004182c */
[----:B------:R-:W-:Y:S08]  /*4820*/  HMMA.16816.F32.BF16 R32, R96, R80, R32 ;  /* 0x000000506020723c */ /* 0x000ff00000041820 */
[----:B-1----:R-:W-:Y:S08]  /*4830*/  HMMA.16816.F32.BF16 R52, R4, R88, R52 ;  /* 0x000000580434723c */ /* 0x002ff00000041834 */
[C---:B------:R-:W-:Y:S08]  /*4840*/  HMMA.16816.F32.BF16 R36, R96.reuse, R86, R36 ;  /* 0x000000566024723c */ /* 0x040ff00000041824 */
[----:B------:R-:W-:Y:S01]  /*4850*/  HMMA.16816.F32.BF16 R24, R96, R76, R24 ;  /* 0x0000004c6018723c */ /* 0x000fe20000041818 */
[----:B------:R-:W-:-:S02]  /*4860*/  FSEL R77, R57, -INF , !P5 ;  /* 0xff800000394d7808 */ /* 0x000fc40006800000 */
[----:B------:R-:W-:Y:S02]  /*4870*/  FSEL R123, R52, -INF , !P4 ;  /* 0xff800000347b7808 */ /* 0x000fe40006000000 */
[----:B------:R-:W-:Y:S02]  /*4880*/  LOP3.LUT R52, R72, 0x29, RZ, 0xfc, !PT ;  /* 0x0000002948347812 */ /* 0x000fe400078efcff */
[----:B------:R-:W-:Y:S01]  /*4890*/  FSEL R54, R54, -INF , !P4 ;  /* 0xff80000036367808 */ /* 0x000fe20006000000 */
[----:B------:R-:W-:Y:S01]  /*48a0*/  HMMA.16816.F32.BF16 R48, R4, R90, R48 ;  /* 0x0000005a0430723c */ /* 0x000fe20000041830 */
[----:B------:R-:W-:Y:S02]  /*48b0*/  ISETP.GE.AND P4, PT, R56, R133, PT ;  /* 0x000000853800720c */ /* 0x000fe40003f86270 */
[----:B------:R-:W-:-:S05]  /*48c0*/  LOP3.LUT R76, R72, 0x30, RZ, 0xfc, !PT ;  /* 0x00000030484c7812 */ /* 0x000fca00078efcff */
[----:B------:R-:W-:Y:S01]  /*48d0*/  HMMA.16816.F32.BF16 R12, R96, R74, R12 ;  /* 0x0000004a600c723c */ /* 0x000fe2000004180c */
[----:B------:R-:W-:-:S04]  /*48e0*/  LOP3.LUT R74, R72, 0x11, RZ, 0xfc, !PT ;  /* 0x00000011484a7812 */ /* 0x000fc800078efcff */
[-C--:B------:R-:W-:Y:S02]  /*48f0*/  ISETP.GE.AND P3, PT, R74, R133.reuse, PT ;  /* 0x000000854a00720c */ /* 0x080fe40003f66270 */
[C---:B------:R-:W-:Y:S01]  /*4900*/  LOP3.LUT R74, R72.reuse, 0x20, RZ, 0xfc, !PT ;  /* 0x00000020484a7812 */ /* 0x040fe200078efcff */
[C---:B--2---:R-:W-:Y:S01]  /*4910*/  HMMA.16816.F32.BF16 R44, R4.reuse, R64, R44 ;  /* 0x00000040042c723c */ /* 0x044fe2000004182c */
[----:B------:R-:W-:Y:S02]  /*4920*/  LOP3.LUT R64, R72, 0x21, RZ, 0xfc, !PT ;  /* 0x0000002148407812 */ /* 0x000fe400078efcff */
[-C--:B------:R-:W-:Y:S02]  /*4930*/  ISETP.GE.AND P6, PT, R74, R133.reuse, PT ;  /* 0x000000854a00720c */ /* 0x080fe40003fc6270 */
[----:B------:R-:W-:Y:S02]  /*4940*/  FSEL R74, R59, -INF , !P5 ;  /* 0xff8000003b4a7808 */ /* 0x000fe40006800000 */
[----:B------:R-:W-:Y:S01]  /*4950*/  ISETP.GE.AND P5, PT, R64, R133, PT ;  /* 0x000000854000720c */ /* 0x000fe20003fa6270 */
[----:B------:R-:W-:Y:S01]  /*4960*/  HMMA.16816.F32.BF16 R32, R4, R8, R32 ;  /* 0x000000080420723c */ /* 0x000fe20000041820 */
[----:B------:R-:W-:-:S02]  /*4970*/  FSEL R56, R55, -INF , !P3 ;  /* 0xff80000037387808 */ /* 0x000fc40005800000 */
[----:B------:R-:W-:Y:S02]  /*4980*/  FSEL R57, R53, -INF , !P3 ;  /* 0xff80000035397808 */ /* 0x000fe40005800000 */
[-C--:B------:R-:W-:Y:S02]  /*4990*/  ISETP.GE.AND P3, PT, R52, R133.reuse, PT ;  /* 0x000000853400720c */ /* 0x080fe40003f66270 */
[----:B------:R-:W-:Y:S01]  /*49a0*/  FSEL R52, R50, -INF , !P1 ;  /* 0xff80000032347808 */ /* 0x000fe20004800000 */
[----:B------:R-:W-:Y:S01]  /*49b0*/  HMMA.16816.F32.BF16 R28, R96, R82, R28 ;  /* 0x00000052601c723c */ /* 0x000fe2000004181c */
[----:B------:R-:W-:Y:S02]  /*49c0*/  FSEL R53, R48, -INF , !P1 ;  /* 0xff80000030357808 */ /* 0x000fe40004800000 */
[----:B------:R-:W-:Y:S02]  /*49d0*/  ISETP.GE.AND P1, PT, R76, R133, PT ;  /* 0x000000854c00720c */ /* 0x000fe40003f26270 */
[----:B------:R-:W-:-:S02]  /*49e0*/  LOP3.LUT R8, R72, 0x38, RZ, 0xfc, !PT ;  /* 0x0000003848087812 */ /* 0x000fc400078efcff */
[----:B------:R-:W-:Y:S01]  /*49f0*/  FSEL R121, R49, -INF , !P0 ;  /* 0xff80000031797808 */ /* 0x000fe20004000000 */
[C---:B------:R-:W-:Y:S01]  /*4a00*/  HMMA.16816.F32.BF16 R64, R4.reuse, R66, R36 ;  /* 0x000000420440723c */ /* 0x040fe20000041824 */
[----:B------:R-:W1:Y:S01]  /*4a10*/  LDSM.16.M88.4 R36, [R132+0xa800] ;  /* 0x00a800008424783b */ /* 0x000e620000000200 */
[----:B------:R-:W-:Y:S02]  /*4a20*/  FSEL R46, R46, -INF , !P6 ;  /* 0xff8000002e2e7808 */ /* 0x000fe40007000000 */
[----:B------:R-:W-:Y:S02]  /*4a30*/  FSEL R49, R44, -INF , !P6 ;  /* 0xff8000002c317808 */ /* 0x000fe40007000000 */
[----:B------:R-:W-:Y:S02]  /*4a40*/  FSEL R156, R34, -INF , !P1 ;  /* 0xff800000229c7808 */ /* 0x000fe40004800000 */
[----:B---3--:R-:W-:Y:S01]  /*4a50*/  HMMA.16816.F32.BF16 R24, R4, R60, R24 ;  /* 0x0000003c0418723c */ /* 0x008fe20000041818 */
[----:B------:R-:W-:-:S02]  /*4a60*/  LOP3.LUT R60, R72, 0x48, RZ, 0xfc, !PT ;  /* 0x00000048483c7812 */ /* 0x000fc400078efcff */
[----:B------:R-:W-:Y:S02]  /*4a70*/  FSEL R153, R32, -INF , !P1 ;  /* 0xff80000020997808 */ /* 0x000fe40004800000 */
[-C--:B------:R-:W-:Y:S02]  /*4a80*/  ISETP.GE.AND P6, PT, R8, R133.reuse, PT ;  /* 0x000000850800720c */ /* 0x080fe40003fc6270 */
[----:B------:R-:W-:Y:S01]  /*4a90*/  ISETP.GE.AND P1, PT, R60, R133, PT ;  /* 0x000000853c00720c */ /* 0x000fe20003f26270 */
[----:B------:R-:W-:Y:S01]  /*4aa0*/  HMMA.16816.F32.BF16 R28, R4, R10, R28 ;  /* 0x0000000a041c723c */ /* 0x000fe2000004181c */
[----:B------:R-:W-:Y:S02]  /*4ab0*/  LOP3.LUT R8, R72, 0x39, RZ, 0xfc, !PT ;  /* 0x0000003948087812 */ /* 0x000fe400078efcff */
[----:B------:R-:W-:Y:S02]  /*4ac0*/  FSEL R44, R47, -INF , !P5 ;  /* 0xff8000002f2c7808 */ /* 0x000fe40006800000 */
[----:B------:R-:W-:-:S02]  /*4ad0*/  FSEL R177, R45, -INF , !P5 ;  /* 0xff8000002db17808 */ /* 0x000fc40006800000 */
[-C--:B------:R-:W-:Y:S01]  /*4ae0*/  ISETP.GE.AND P5, PT, R8, R133.reuse, PT ;  /* 0x000000850800720c */ /* 0x080fe20003fa6270 */
[----:B------:R-:W-:Y:S01]  /*4af0*/  HMMA.16816.F32.BF16 R60, R4, R62, R20 ;  /* 0x0000003e043c723c */ /* 0x000fe20000041814 */
[----:B------:R-:W2:Y:S01]  /*4b00*/  LDSM.16.M88.4 R20, [R132+0xb800] ;  /* 0x00b800008414783b */ /* 0x000ea20000000200 */
[----:B------:R-:W-:Y:S02]  /*4b10*/  LOP3.LUT R48, R72, 0x31, RZ, 0xfc, !PT ;  /* 0x0000003148307812 */ /* 0x000fe400078efcff */
[----:B------:R-:W-:Y:S01]  /*4b20*/  FSEL R50, R51, -INF , !P0 ;  /* 0xff80000033327808 */ /* 0x000fe20004000000 */
[----:B------:R-:W3:Y:S01]  /*4b30*/  LDSM.16.M88.4 R8, [R132+0xb000] ;  /* 0x00b000008408783b */ /* 0x000ee20000000200 */
[----:B------:R-:W-:Y:S01]  /*4b40*/  ISETP.GE.AND P0, PT, R48, R133, PT ;  /* 0x000000853000720c */ /* 0x000fe20003f06270 */
[----:B------:R-:W-:-:S04]  /*4b50*/  DEPBAR.LE SB0, 0x0 ;  /* 0x000080000000791a */ /* 0x000fc80000000000 */
[----:B------:R-:W-:Y:S02]  /*4b60*/  LOP3.LUT R32, R72, 0x49, RZ, 0xfc, !PT ;  /* 0x0000004948207812 */ /* 0x000fe400078efcff */
[----:B------:R-:W-:Y:S02]  /*4b70*/  FSEL R160, R35, -INF , !P0 ;  /* 0xff80000023a07808 */ /* 0x000fe40004000000 */
[----:B------:R-:W-:Y:S01]  /*4b80*/  FSEL R155, R33, -INF , !P0 ;  /* 0xff800000219b7808 */ /* 0x000fe20004000000 */
[----:B-1----:R-:W-:Y:S01]  /*4b90*/  HMMA.16816.F32.BF16 R16, R4, R36, R16 ;  /* 0x000000240410723c */ /* 0x002fe20000041810 */
[----:B------:R-:W-:Y:S02]  /*4ba0*/  ISETP.GE.AND P0, PT, R32, R133, PT ;  /* 0x000000852000720c */ /* 0x000fe40003f06270 */
[C---:B------:R-:W-:Y:S02]  /*4bb0*/  LOP3.LUT R76, R72.reuse, 0x40, RZ, 0xfc, !PT ;  /* 0x00000040484c7812 */ /* 0x040fe400078efcff */
[----:B------:R-:W-:-:S02]  /*4bc0*/  LOP3.LUT R32, R72, 0x50, RZ, 0xfc, !PT ;  /* 0x0000005048207812 */ /* 0x000fc400078efcff */
[----:B------:R-:W-:Y:S01]  /*4bd0*/  FSEL R48, R66, -INF , !P4 ;  /* 0xff80000042307808 */ /* 0x000fe20006000000 */
[----:B------:R-:W-:Y:S01]  /*4be0*/  HMMA.16816.F32.BF16 R12, R4, R38, R12 ;  /* 0x00000026040c723c */ /* 0x000fe2000004180c */
[----:B------:R-:W-:Y:S02]  /*4bf0*/  FSEL R179, R64, -INF , !P4 ;  /* 0xff80000040b37808 */ /* 0x000fe40006000000 */
[----:B------:R-:W-:Y:S02]  /*4c00*/  FSEL R158, R30, -INF , !P6 ;  /* 0xff8000001e9e7808 */ /* 0x000fe40007000000 */
[----:B------:R-:W-:Y:S02]  /*4c10*/  FSEL R157, R28, -INF , !P6 ;  /* 0xff8000001c9d7808 */ /* 0x000fe40007000000 */
[-C--:B------:R-:W-:Y:S02]  /*4c20*/  ISETP.GE.AND P4, PT, R76, R133.reuse, PT ;  /* 0x000000854c00720c */ /* 0x080fe40003f86270 */
[----:B------:R-:W-:-:S02]  /*4c30*/  ISETP.GE.AND P6, PT, R32, R133, PT ;  /* 0x000000852000720c */ /* 0x000fc40003fc6270 */
[----:B------:R-:W-:Y:S02]  /*4c40*/  LOP3.LUT R28, R72, 0x58, RZ, 0xfc, !PT ;  /* 0x00000058481c7812 */ /* 0x000fe400078efcff */
[----:B------:R-:W-:Y:S02]  /*4c50*/  FSEL R168, R26, -INF , !P4 ;  /* 0xff8000001aa87808 */ /* 0x000fe40006000000 */
[----:B------:R-:W-:Y:S01]  /*4c60*/  FSEL R169, R24, -INF , !P4 ;  /* 0xff80000018a97808 */ /* 0x000fe20006000000 */
[----:B--2---:R-:W-:Y:S01]  /*4c70*/  HMMA.16816.F32.BF16 R104, R4, R20, R104 ;  /* 0x000000140468723c */ /* 0x004fe20000041868 */
[----:B------:R-:W-:Y:S02]  /*4c80*/  FSEL R172, R18, -INF , !P6 ;  /* 0xff80000012ac7808 */ /* 0x000fe40007000000 */
[----:B------:R-:W-:Y:S02]  /*4c90*/  FSEL R165, R16, -INF , !P6 ;  /* 0xff80000010a57808 */ /* 0x000fe40007000000 */
[----:B------:R-:W-:-:S02]  /*4ca0*/  ISETP.GE.AND P4, PT, R28, R133, PT ;  /* 0x000000851c00720c */ /* 0x000fc40003f86270 */
[C---:B------:R-:W-:Y:S01]  /*4cb0*/  LOP3.LUT R30, R72.reuse, 0x51, RZ, 0xfc, !PT ;  /* 0x00000051481e7812 */ /* 0x040fe200078efcff */
[C---:B---3--:R-:W-:Y:S01]  /*4cc0*/  HMMA.16816.F32.BF16 R112, R4.reuse, R8, R112 ;  /* 0x000000080470723c */ /* 0x048fe20000041870 */
[----:B------:R-:W-:Y:S02]  /*4cd0*/  LOP3.LUT R8, R72, 0x68, RZ, 0xfc, !PT ;  /* 0x0000006848087812 */ /* 0x000fe400078efcff */
[----:B------:R-:W-:Y:S02]  /*4ce0*/  FSEL R166, R14, -INF , !P4 ;  /* 0xff8000000ea67808 */ /* 0x000fe40006000000 */
[----:B------:R-:W-:Y:S02]  /*4cf0*/  ISETP.GE.AND P6, PT, R8, R133, PT ;  /* 0x000000850800720c */ /* 0x000fe40003fc6270 */
[----:B------:R-:W-:Y:S01]  /*4d00*/  LOP3.LUT R8, R72, 0x70, RZ, 0xfc, !PT ;  /* 0x0000007048087812 */ /* 0x000fe200078efcff */
[----:B------:R-:W-:Y:S01]  /*4d10*/  HMMA.16816.F32.BF16 R108, R4, R10, R108 ;  /* 0x0000000a046c723c */ /* 0x000fe2000004186c */
[----:B------:R-:W-:-:S02]  /*4d20*/  FSEL R161, R12, -INF , !P4 ;  /* 0xff8000000ca17808 */ /* 0x000fc40006000000 */
[----:B------:R-:W-:Y:S02]  /*4d30*/  ISETP.GE.AND P4, PT, R8, R133, PT ;  /* 0x000000850800720c */ /* 0x000fe40003f86270 */
[C---:B------:R-:W-:Y:S02]  /*4d40*/  LOP3.LUT R64, R72.reuse, 0x41, RZ, 0xfc, !PT ;  /* 0x0000004148407812 */ /* 0x040fe400078efcff */
[----:B------:R-:W-:Y:S01]  /*4d50*/  LOP3.LUT R24, R72, 0x60, RZ, 0xfc, !PT ;  /* 0x0000006048187812 */ /* 0x000fe200078efcff */
[----:B------:R-:W-:Y:S01]  /*4d60*/  HMMA.16816.F32.BF16 R100, R4, R22, R100 ;  /* 0x000000160464723c */ /* 0x000fe20000041864 */
[----:B------:R-:W-:Y:S02]  /*4d70*/  FSEL R162, R31, -INF , !P5 ;  /* 0xff8000001fa27808 */ /* 0x000fe40006800000 */
[----:B------:R-:W-:Y:S02]  /*4d80*/  FSEL R167, R29, -INF , !P5 ;  /* 0xff8000001da77808 */ /* 0x000fe40006800000 */
[----:B------:R-:W-:-:S02]  /*4d90*/  FSEL R146, R106, -INF , !P4 ;  /* 0xff8000006a927808 */ /* 0x000fc40006000000 */
[----:B------:R-:W-:Y:S02]  /*4da0*/  FSEL R141, R104, -INF , !P4 ;  /* 0xff800000688d7808 */ /* 0x000fe40006000000 */
[----:B------:R-:W-:Y:S02]  /*4db0*/  FSEL R180, R67, -INF , !P3 ;  /* 0xff80000043b47808 */ /* 0x000fe40005800000 */
[----:B------:R-:W-:Y:S02]  /*4dc0*/  FSEL R151, R65, -INF , !P3 ;  /* 0xff80000041977808 */ /* 0x000fe40005800000 */
[----:B------:R-:W-:Y:S02]  /*4dd0*/  ISETP.GE.AND P5, PT, R30, R133, PT ;  /* 0x000000851e00720c */ /* 0x000fe40003fa6270 */
[----:B------:R-:W-:Y:S02]  /*4de0*/  FSEL R174, R62, -INF , !P1 ;  /* 0xff8000003eae7808 */ /* 0x000fe40004800000 */
[----:B------:R-:W-:-:S02]  /*4df0*/  FSEL R171, R60, -INF , !P1 ;  /* 0xff8000003cab7808 */ /* 0x000fc40004800000 */
[----:B------:R-:W-:Y:S02]  /*4e00*/  ISETP.NE.AND P4, PT, R40, 0x1, PT ;  /* 0x000000012800780c */ /* 0x000fe40003f85270 */
[-C--:B------:R-:W-:Y:S02]  /*4e10*/  ISETP.GE.AND P3, PT, R64, R133.reuse, PT ;  /* 0x000000854000720c */ /* 0x080fe40003f66270 */
[----:B------:R-:W-:Y:S02]  /*4e20*/  ISETP.GE.AND P1, PT, R24, R133, PT ;  /* 0x000000851800720c */ /* 0x000fe40003f26270 */
[C---:B------:R-:W-:Y:S02]  /*4e30*/  LOP3.LUT R10, R72.reuse, 0x69, RZ, 0xfc, !PT ;  /* 0x00000069480a7812 */ /* 0x040fe400078efcff */
[C---:B------:R-:W-:Y:S02]  /*4e40*/  LOP3.LUT R26, R72.reuse, 0x59, RZ, 0xfc, !PT ;  /* 0x00000059481a7812 */ /* 0x040fe400078efcff */
[----:B------:R-:W-:-:S02]  /*4e50*/  LOP3.LUT R24, R72, 0x61, RZ, 0xfc, !PT ;  /* 0x0000006148187812 */ /* 0x000fc400078efcff */
[----:B------:R-:W-:Y:S02]  /*4e60*/  FSEL R170, R19, -INF , !P5 ;  /* 0xff80000013aa7808 */ /* 0x000fe40006800000 */
[----:B------:R-:W-:Y:S02]  /*4e70*/  FSEL R163, R17, -INF , !P5 ;  /* 0xff80000011a37808 */ /* 0x000fe40006800000 */
[----:B------:R-:W-:Y:S02]  /*4e80*/  FSEL R178, R27, -INF , !P3 ;  /* 0xff8000001bb27808 */ /* 0x000fe40005800000 */
[----:B------:R-:W-:Y:S02]  /*4e90*/  FSEL R175, R25, -INF , !P3 ;  /* 0xff80000019af7808 */ /* 0x000fe40005800000 */
[----:B------:R-:W-:Y:S02]  /*4ea0*/  FSEL R176, R63, -INF , !P0 ;  /* 0xff8000003fb07808 */ /* 0x000fe40004000000 */
[----:B------:R-:W-:-:S02]  /*4eb0*/  FSEL R173, R61, -INF , !P0 ;  /* 0xff8000003dad7808 */ /* 0x000fc40004000000 */
[-C--:B------:R-:W-:Y:S02]  /*4ec0*/  ISETP.GE.AND P5, PT, R10, R133.reuse, PT ;  /* 0x000000850a00720c */ /* 0x080fe40003fa6270 */
        /* <DEDUP_REMOVED lines=39> */
.L_x_756:
        /* <DEDUP_REMOVED lines=60> */
.L_x_757:
[----:B------:R-:W-:Y:S05]  /*5500*/  BSYNC.RECONVERGENT B0 ;  /* 0x0000000000007941 */ /* 0x000fea0003800200 */
.L_x_755:
[----:B------:R-:W-:Y:S01]  /*5510*/  IMAD.SHL.U32 R5, R206, 0x20, RZ ;  /* 0x00000020ce057824 */ /* 0x000fe200078e00ff */
[-C--:B------:R-:W-:Y:S02]  /*5520*/  ISETP.GE.AND P1, PT, R196, R223.reuse, PT ;  /* 0x000000dfc400720c */ /* 0x080fe40003f26270 */
[----:B------:R-:W-:Y:S02]  /*5530*/  SHF.L.U64.HI R4, R206, 0x5, R207 ;  /* 0x00000005ce047819 */ /* 0x000fe400000102cf */
[----:B------:R-:W-:Y:S02]  /*5540*/  IADD3 R6, P3, PT, R5, R212, RZ ;  /* 0x000000d405067210 */ /* 0x000fe40007f7e0ff */
[----:B------:R-:W-:-:S03]  /*5550*/  ISETP.GE.AND P0, PT, R211, R223, PT ;  /* 0x000000dfd300720c */ /* 0x000fc60003f06270 */
[----:B------:R-:W-:Y:S01]  /*5560*/  IMAD.X R7, R4, 0x1, R213, P3 ;  /* 0x0000000104077824 */ /* 0x000fe200018e06d5 */
[----:B------:R-:W-:-:S03]  /*5570*/  IADD3 R16, P3, PT, R6, R5, RZ ;  /* 0x0000000506107210 */ /* 0x000fc60007f7e0ff */
[----:B------:R-:W-:Y:S01]  /*5580*/  @!PT LDS RZ, [RZ] ;  /* 0x00000000fffff984 */ /* 0x000fe20000000800 */
[----:B------:R-:W-:Y:S01]  /*5590*/  @!PT LDS RZ, [RZ] ;  /* 0x00000000fffff984 */ /* 0x000fe20000000800 */
[----:B------:R-:W-:Y:S01]  /*55a0*/  @!PT LDS RZ, [RZ] ;  /* 0x00000000fffff984 */ /* 0x000fe20000000800 */
[----:B------:R-:W-:Y:S02]  /*55b0*/  @!P1 LDGSTS.E.BYPASS.LTC128B.128 [R225+0x4000], desc[UR4][R212.64] ;  /* 0x04000000d4e19fae */ /* 0x000fe4000b981a04 */
[--C-:B------:R-:W-:Y:S01]  /*55c0*/  IMAD.X R17, R7, 0x1, R4.reuse, P3 ;  /* 0x0000000107117824 */ /* 0x100fe200018e0604 */
[-C--:B------:R-:W-:Y:S01]  /*55d0*/  IADD3 R14, P3, PT, R16, R5.reuse, RZ ;  /* 0x00000005100e7210 */ /* 0x080fe20007f7e0ff */
[----:B------:R1:W-:Y:S04]  /*55e0*/  @P1 STS.128 [R225+0x4000], RZ ;  /* 0x004000ffe1001388 */ /* 0x0003e80000000c00 */
[----:B------:R-:W-:Y:S01]  /*55f0*/  @!PT LDS RZ, [RZ] ;  /* 0x00000000fffff984 */ /* 0x000fe20000000800 */
[----:B------:R-:W-:Y:S01]  /*5600*/  @!PT LDS RZ, [RZ] ;  /* 0x00000000fffff984 */ /* 0x000fe20000000800 */
[----:B------:R-:W-:Y:S01]  /*5610*/  @!PT LDS RZ, [RZ] ;  /* 0x00000000fffff984 */ /* 0x000fe20000000800 */
[----:B------:R-:W-:Y:S01]  /*5620*/  @!P0 LDGSTS.E.BYPASS.LTC128B.128 [R225+0x8000], desc[UR4][R212.64+0x80] ;  /* 0x08000080d4e18fae */ /* 0x000fe2000b981a04 */
[----:B------:R-:W-:Y:S01]  /*5630*/  IMAD.X R15, R17, 0x1, R4, P3 ;  /* 0x00000001110f7824 */ /* 0x000fe200018e0604 */
[----:B------:R-:W-:-:S02]  /*5640*/  IADD3 R12, P3, PT, R14, R5, RZ ;  /* 0x000000050e0c7210 */ /* 0x000fc40007f7e0ff */
[----:B------:R1:W-:Y:S03]  /*5650*/  @P0 STS.128 [R225+0x8000], RZ ;  /* 0x008000ffe1000388 */ /* 0x0003e60000000c00 */
[----:B------:R-:W-:Y:S01]  /*5660*/  IMAD.X R13, R15, 0x1, R4, P3 ;  /* 0x000000010f0d7824 */ /* 0x000fe200018e0604 */
[----:B------:R-:W-:Y:S01]  /*5670*/  @!PT LDS RZ, [RZ] ;  /* 0x00000000fffff984 */ /* 0x000fe20000000800 */
[----:B------:R-:W-:Y:S01]  /*5680*/  @!PT LDS RZ, [RZ] ;  /* 0x00000000fffff984 */ /* 0x000fe20000000800 */
[----:B------:R-:W-:Y:S01]  /*5690*/  @!PT LDS RZ, [RZ] ;  /* 0x00000000fffff984 */ /* 0x000fe20000000800 */
[----:B------:R-:W-:Y:S01]  /*56a0*/  @!P1 LDGSTS.E.BYPASS.LTC128B.128 [R225+0x4800], desc[UR4][R6.64] ;  /* 0x0480000006e19fae */ /* 0x000fe2000b981a04 */
[----:B------:R-:W-:-:S03]  /*56b0*/  IADD3 R10, P3, PT, R12, R5, RZ ;  /* 0x000000050c0a7210 */ /* 0x000fc60007f7e0ff */
[----:B------:R1:W-:Y:S01]  /*56c0*/  @P1 STS.128 [R225+0x4800], RZ ;  /* 0x004800ffe1001388 */ /* 0x0003e20000000c00 */
[----:B------:R-:W-:Y:S01]  /*56d0*/  IADD3 R8, P5, PT, R10, R5, RZ ;  /* 0x000000050a087210 */ /* 0x000fe20007fbe0ff */
[--C-:B------:R-:W-:Y:S02]  /*56e0*/  IMAD.X R11, R13, 0x1, R4.reuse, P3 ;  /* 0x000000010d0b7824 */ /* 0x100fe400018e0604 */
[----:B------:R-:W-:Y:S01]  /*56f0*/  @!PT LDS RZ, [RZ] ;  /* 0x00000000fffff984 */ /* 0x000fe20000000800 */
[----:B------:R-:W-:Y:S01]  /*5700*/  @!PT LDS RZ, [RZ] ;  /* 0x00000000fffff984 */ /* 0x000fe20000000800 */
[----:B------:R-:W-:Y:S01]  /*5710*/  @!PT LDS RZ, [RZ] ;  /* 0x00000000fffff984 */ /* 0x000fe20000000800 */
[----:B------:R2:W-:Y:S02]  /*5720*/  @!P0 LDGSTS.E.BYPASS.LTC128B.128 [R225+0x8800], desc[UR4][R6.64+0x80] ;  /* 0x0880008006e18fae */ /* 0x0005e4000b981a04 */
[----:B------:R-:W-:Y:S02]  /*5730*/  IMAD.X R9, R11, 0x1, R4, P5 ;  /* 0x000000010b097824 */ /* 0x000fe400028e0604 */
[----:B------:R1:W-:Y:S04]  /*5740*/  @P0 STS.128 [R225+0x8800], RZ ;  /* 0x008800ffe1000388 */ /* 0x0003e80000000c00 */
[----:B------:R-:W-:Y:S01]  /*5750*/  @!PT LDS RZ, [RZ] ;  /* 0x00000000fffff984 */ /* 0x000fe20000000800 */
[----:B------:R-:W-:Y:S01]  /*5760*/  @!PT LDS RZ, [RZ] ;  /* 0x00000000fffff984 */ /* 0x000fe20000000800 */
[----:B------:R-:W-:Y:S01]  /*5770*/  @!PT LDS RZ, [RZ] ;  /* 0x00000000fffff984 */ /* 0x000fe20000000800 */
[----:B------:R3:W-:Y:S04]  /*5780*/  @!P1 LDGSTS.E.BYPASS.LTC128B.128 [R225+0x5000], desc[UR4][R16.64] ;  /* 0x0500000010e19fae */ /* 0x0007e8000b981a04 */
[----:B------:R1:W-:Y:S01]  /*5790*/  @P1 STS.128 [R225+0x5000], RZ ;  /* 0x005000ffe1001388 */ /* 0x0003e20000000c00 */
[----:B--2---:R-:W-:Y:S01]  /*57a0*/  @!P0 MOV R6, R16 ;  /* 0x0000001000068202 */ /* 0x004fe20000000f00 */
[----:B------:R-:W-:-:S05]  /*57b0*/  @!P0 IMAD.MOV.U32 R7, RZ, RZ, R17 ;  /* 0x000000ffff078224 */ /* 0x000fca00078e0011 */
[----:B------:R-:W-:Y:S01]  /*57c0*/  @!PT LDS RZ, [RZ] ;  /* 0x00000000fffff984 */ /* 0x000fe20000000800 */
[----:B------:R-:W-:Y:S01]  /*57d0*/  @!PT LDS RZ, [RZ] ;  /* 0x00000000fffff984 */ /* 0x000fe20000000800 */
[----:B------:R-:W-:Y:S01]  /*57e0*/  @!PT LDS RZ, [RZ] ;  /* 0x00000000fffff984 */ /* 0x000fe20000000800 */
[----:B------:R2:W-:Y:S01]  /*57f0*/  @!P0 LDGSTS.E.BYPASS.LTC128B.128 [R225+0x9000], desc[UR4][R6.64+0x80] ;  /* 0x0900008006e18fae */ /* 0x0005e2000b981a04 */
[----:B---3--:R-:W-:Y:S01]  /*5800*/  IADD3 R16, P3, PT, R8, R5, RZ ;  /* 0x0000000508107210 */ /* 0x008fe20007f7e0ff */
[----:B------:R-:W-:Y:S02]  /*5810*/  @!P0 IMAD.MOV.U32 R5, RZ, RZ, R9 ;  /* 0x000000ffff058224 */ /* 0x000fe400078e0009 */
[----:B------:R1:W-:Y:S02]  /*5820*/  @P0 STS.128 [R225+0x9000], RZ ;  /* 0x009000ffe1000388 */ /* 0x0003e40000000c00 */
[----:B------:R-:W-:Y:S02]  /*5830*/  IMAD.X R17, R9, 0x1, R4, P3 ;  /* 0x0000000109117824 */ /* 0x000fe400018e0604 */
[----:B------:R-:W-:Y:S01]  /*5840*/  @!PT LDS RZ, [RZ] ;  /* 0x00000000fffff984 */ /* 0x000fe20000000800 */
[----:B------:R-:W-:Y:S01]  /*5850*/  @!PT LDS RZ, [RZ] ;  /* 0x00000000fffff984 */ /* 0x000fe20000000800 */
[----:B------:R-:W-:Y:S01]  /*5860*/  @!PT LDS RZ, [RZ] ;  /* 0x00000000fffff984 */ /* 0x000fe20000000800 */
[----:B------:R-:W-:Y:S01]  /*5870*/  @!P1 LDGSTS.E.BYPASS.LTC128B.128 [R225+0x5800], desc[UR4][R14.64] ;  /* 0x058000000ee19fae */ /* 0x000fe2000b981a04 */
[----:B------:R-:W-:-:S03]  /*5880*/  @!P0 MOV R4, R8 ;  /* 0x0000000800048202 */ /* 0x000fc60000000f00 */
[----:B------:R1:W-:Y:S01]  /*5890*/  @P1 STS.128 [R225+0x5800], RZ ;  /* 0x005800ffe1001388 */ /* 0x0003e20000000c00 */
[----:B--2---:R-:W-:Y:S01]  /*58a0*/  @!P0 IMAD.MOV.U32 R6, RZ, RZ, R14 ;  /* 0x000000ffff068224 */ /* 0x004fe200078e000e */
[----:B------:R-:W-:-:S05]  /*58b0*/  @!P0 MOV R7, R15 ;  /* 0x0000000f00078202 */ /* 0x000fca0000000f00 */
        /* <DEDUP_REMOVED lines=18> */
[----:B------:R1:W-:Y:S01]  /*59e0*/  @!P1 LDGSTS.E.BYPASS.LTC128B.128 [R225+0x6800], desc[UR4][R10.64] ;  /* 0x068000000ae19fae */ /* 0x0003e2000b981a04 */
[----:B--2---:R-:W-:Y:S01]  /*59f0*/  @!P0 MOV R6, R10 ;  /* 0x0000000a00068202 */ /* 0x004fe20000000f00 */
[----:B------:R-:W-:-:S02]  /*5a00*/  @!P0 IMAD.MOV.U32 R7, RZ, RZ, R11 ;  /* 0x000000ffff078224 */ /* 0x000fc400078e000b */
        /* <DEDUP_REMOVED lines=26> */
[----:B------:R-:W0:Y:S02]  /*5bb0*/  LDGDEPBAR ;  /* 0x00000000000079af */ /* 0x000e240000000000 */
.L_x_754:
[----:B------:R-:W-:Y:S05]  /*5bc0*/  BSYNC.RECONVERGENT B1 ;  /* 0x0000000000017941 */ /* 0x000fea0003800200 */
.L_x_753:
        /* <DEDUP_REMOVED lines=33> */
[----:B------:R-:W-:Y:S01]  /*5de0*/  IADD3 R140, PT, PT, R43, R42, RZ ;  /* 0x0000002a2b8c7210 */ /* 0x000fe20007ffe0ff */
[----:B------:R-:W1:Y:S03]  /*5df0*/  SHFL.BFLY PT, R4, R7, 0x2, 0x1f ;  /* 0x0c401f0007047f89 */ /* 0x000e6600000e0000 */
[----:B------:R-:W-:Y:S01]  /*5e00*/  LEA R140, R140, R201, 0x1 ;  /* 0x000000c98c8c7211 */ /* 0x000fe200078e08ff */
[----:B------:R-:W3:Y:S03]  /*5e10*/  SHFL.BFLY PT, R5, R6, 0x2, 0x1f ;  /* 0x0c401f0006057f89 */ /* 0x000ee600000e0000 */
[-C--:B------:R-:W-:Y:S01]  /*5e20*/  IADD3 R45, PT, PT, R41, R140.reuse, RZ ;  /* 0x0000008c292d7210 */ /* 0x080fe20007ffe0ff */
[----:B------:R-:W-:Y:S01]  /*5e30*/  LDSM.16.MT88.4 R96, [R140+0x10000] ;  /* 0x010000008c60783b */ /* 0x000fe20000004200 */
[----:B------:R-:W-:-:S02]  /*5e40*/  IADD3 R62, PT, PT, R0, R140, RZ ;  /* 0x0000008c003e7210 */ /* 0x000fc40007ffe0ff */
[----:B------:R-:W-:Y:S01]  /*5e50*/  IADD3 R0, PT, PT, R0, R45, RZ ;  /* 0x0000002d00007210 */ /* 0x000fe20007ffe0ff */
[----:B------:R-:W-:Y:S04]  /*5e60*/  LDSM.16.MT88.4 R124, [R140+0xc000] ;  /* 0x00c000008c7c783b */ /* 0x000fe80000004200 */
[----:B------:R-:W-:Y:S04]  /*5e70*/  LDSM.16.MT88.4 R80, [R45+0xc000] ;  /* 0x00c000002d50783b */ /* 0x000fe80000004200 */
        /* <DEDUP_REMOVED lines=27> */
[----:B------:R-:W1:Y:S01]  /*6030*/  LDSM.16.MT88.4 R72, [R62+0xc000] ;  /* 0x00c000003e48783b */ /* 0x000e620000004200 */
        /* <DEDUP_REMOVED lines=41> */
[----:B------:R-:W-:Y:S01]  /*62d0*/  MUFU.EX2 R54, R54 ;  /* 0x0000003600367308 */ /* 0x000fe20000000800 */
[-CC-:B------:R-:W-:Y:S01]  /*62e0*/  FFMA.FTZ R175, R175, R138.reuse, -R136.reuse ;  /* 0x0000008aafaf7223 */ /* 0x180fe20000010888 */
[-C--:B------:R-:W-:Y:S01]  /*62f0*/  FFMA.FTZ R161, R161, R138.reuse, -R136 ;  /* 0x0000008aa1a17223 */ /* 0x080fe20000010888 */
[-CC-:B------:R-:W-:Y:S01]  /*6300*/  FFMA.FTZ R164, R164, R138.reuse, -R137.reuse ;  /* 0x0000008aa4a47223 */ /* 0x180fe20000010889 */
[----:B------:R-:W-:Y:S01]  /*6310*/  MUFU.EX2 R51, R51 ;  /* 0x0000003300337308 */ /* 0x000fe20000000800 */
[----:B------:R-:W-:Y:S01]  /*6320*/  FFMA.FTZ R231, R132, R138, -R137 ;  /* 0x0000008a84e77223 */ /* 0x000fe20000010889 */
[----:B---3--:R-:W-:Y:S01]  /*6330*/  F2FP.BF16.F32.PACK_AB R118, R60, R61 ;  /* 0x0000003d3c76723e */ /* 0x008fe200000010ff */
[----:B------:R-:W-:Y:S01]  /*6340*/  FADD.FTZ R64, R64, R63 ;  /* 0x0000003f40407221 */ /* 0x000fe20000010000 */
[----:B------:R2:W-:Y:S01]  /*6350*/  MUFU.EX2 R57, R123 ;  /* 0x0000007b00397308 */ /* 0x0005e20000000800 */
[----:B------:R-:W-:-:S02]  /*6360*/  FADD.FTZ R66, R66, R65 ;  /* 0x0000004142427221 */ /* 0x000fc40000010000 */
[----:B------:R-:W-:Y:S01]  /*6370*/  FADD.FTZ R59, R59, R64 ;  /* 0x000000403b3b7221 */ /* 0x000fe20000010000 */
[----:B------:R-:W3:Y:S01]  /*6380*/  MUFU.EX2 R56, R56 ;  /* 0x0000003800387308 */ /* 0x000ee20000000800 */
[C---:B------:R-:W-:Y:S01]  /*6390*/  HMMA.16816.F32.BF16 R92, R116.reuse, R96, RZ ;  /* 0x00000060745c723c */ /* 0x040fe200000418ff */
[----:B------:R-:W-:Y:S01]  /*63a0*/  FADD.FTZ R61, R61, R66 ;  /* 0x000000423d3d7221 */ /* 0x000fe20000010000 */
[----:B------:R-:W-:Y:S01]  /*63b0*/  FADD.FTZ R58, R58, R59 ;  /* 0x0000003b3a3a7221 */ /* 0x000fe20000010000 */
[----:B------:R-:W-:Y:S02]  /*63c0*/  MUFU.EX2 R53, R53 ;  /* 0x0000003500357308 */ /* 0x000fe40000000800 */
[----:B------:R-:W-:Y:S02]  /*63d0*/  FADD.FTZ R60, R60, R61 ;  /* 0x0000003d3c3c7221 */ /* 0x000fe40000010000 */
[----:B------:R-:W4:Y:S01]  /*63e0*/  MUFU.EX2 R52, R52 ;  /* 0x0000003400347308 */ /* 0x000f220000000800 */
[C---:B------:R-:W-:Y:S03]  /*63f0*/  HMMA.16816.F32.BF16 R96, R116.reuse, R98, RZ ;  /* 0x000000627460723c */ /* 0x040fe600000418ff */
[----:B------:R-:W5:Y:S04]  /*6400*/  MUFU.EX2 R50, R50 ;  /* 0x0000003200327308 */ /* 0x000f680000000800 */
[----:B------:R-:W-:Y:S01]  /*6410*/  MUFU.EX2 R47, R47 ;  /* 0x0000002f002f7308 */ /* 0x000fe20000000800 */
[C---:B------:R-:W-:Y:S03]  /*6420*/  HMMA.16816.F32.BF16 R128, R116.reuse, R124, RZ ;  /* 0x0000007c7480723c */ /* 0x040fe600000418ff */
[----:B------:R-:W-:Y:S04]  /*6430*/  MUFU.EX2 R46, R46 ;  /* 0x0000002e002e7308 */ /* 0x000fe80000000800 */
[----:B------:R-:W-:Y:S01]  /*6440*/  MUFU.EX2 R42, R42 ;  /* 0x0000002a002a7308 */ /* 0x000fe20000000800 */
[C---:B-1----:R-:W-:Y:S03]  /*6450*/  HMMA.16816.F32.BF16 R68, R116.reuse, R72, RZ ;  /* 0x000000487444723c */ /* 0x042fe600000418ff */
[----:B------:R-:W-:Y:S04]  /*6460*/  MUFU.EX2 R49, R49 ;  /* 0x0000003100317308 */ /* 0x000fe80000000800 */
[----:B------:R-:W1:Y:S01]  /*6470*/  MUFU.EX2 R48, R48 ;  /* 0x0000003000307308 */ /* 0x000e620000000800 */
[C---:B------:R-:W-:Y:S03]  /*6480*/  HMMA.16816.F32.BF16 R76, R116.reuse, R80, RZ ;  /* 0x00000050744c723c */ /* 0x040fe600000418ff */
[----:B------:R-:W-:Y:S04]  /*6490*/  MUFU.EX2 R44, R44 ;  /* 0x0000002c002c7308 */ /* 0x000fe80000000800 */
[----:B------:R-:W1:Y:S01]  /*64a0*/  MUFU.EX2 R43, R43 ;  /* 0x0000002b002b7308 */ /* 0x000e620000000800 */
[C---:B------:R-:W-:Y:S03]  /*64b0*/  HMMA.16816.F32.BF16 R84, R116.reuse, R88, RZ ;  /* 0x000000587454723c */ /* 0x040fe600000418ff */
[----:B------:R-:W1:Y:S04]  /*64c0*/  MUFU.EX2 R41, R41 ;  /* 0x0000002900297308 */ /* 0x000e680000000800 */
[----:B------:R-:W-:Y:S01]  /*64d0*/  MUFU.EX2 R151, R151 ;  /* 0x0000009700977308 */ /* 0x000fe20000000800 */
[C---:B------:R-:W-:Y:S03]  /*64e0*/  HMMA.16816.F32.BF16 R100, R116.reuse, R104, RZ ;  /* 0x000000687464723c */ /* 0x040fe600000418ff */
[----:B------:R-:W-:Y:S04]  /*64f0*/  MUFU.EX2 R156, R156 ;  /* 0x0000009c009c7308 */ /* 0x000fe80000000800 */
[----:B------:R-:W-:Y:S01]  /*6500*/  MUFU.EX2 R155, R177 ;  /* 0x000000b1009b7308 */ /* 0x000fe20000000800 */
[C---:B------:R-:W-:Y:S03]  /*6510*/  HMMA.16816.F32.BF16 R108, R116.reuse, R112, RZ ;  /* 0x00000070746c723c */ /* 0x040fe600000418ff */
[----:B------:R-:W1:Y:S04]  /*6520*/  MUFU.EX2 R160, R160 ;  /* 0x000000a000a07308 */ /* 0x000e680000000800 */
        /* <DEDUP_REMOVED lines=27> */
[----:B------:R-:W2:Y:S07]  /*66e0*/  LDSM.16.MT88.4 R8, [R0+0x10800] ;  /* 0x010800000008783b */ /* 0x000eae0000004200 */
[C---:B------:R-:W-:Y:S08]  /*66f0*/  HMMA.16816.F32.BF16 R108, R4.reuse, R12, R108 ;  /* 0x0000000c046c723c */ /* 0x040ff0000004186c */
[C---:B------:R-:W-:Y:S01]  /*6700*/  HMMA.16816.F32.BF16 R112, R4.reuse, R14, R112 ;  /* 0x0000000e0470723c */ /* 0x040fe20000041870 */
[----:B------:R-:W3:Y:S07]  /*6710*/  LDSM.16.MT88.4 R12, [R62+0x11000] ;  /* 0x011000003e0c783b */ /* 0x000eee0000004200 */
[C---:B------:R-:W-:Y:S08]  /*6720*/  HMMA.16816.F32.BF16 R128, R4.reuse, R32, R128 ;  /* 0x000000200480723c */ /* 0x040ff00000041880 */
[C---:B------:R-:W-:Y:S01]  /*6730*/  HMMA.16816.F32.BF16 R124, R4.reuse, R34, R124 ;  /* 0x00000022047c723c */ /* 0x040fe2000004187c */
[----:B------:R-:W4:Y:S07]  /*6740*/  LDSM.16.MT88.4 R32, [R140+0xd000] ;  /* 0x00d000008c20783b */ /* 0x000f2e0000004200 */
[C---:B------:R-:W-:Y:S08]  /*6750*/  HMMA.16816.F32.BF16 R100, R4.reuse, R16, R100 ;  /* 0x000000100464723c */ /* 0x040ff00000041864 */
[C---:B--2---:R-:W-:Y:S08]  /*6760*/  HMMA.16816.F32.BF16 R120, R4.reuse, R8, R120 ;  /* 0x000000080478723c */ /* 0x044ff00000041878 */
[C---:B------:R-:W-:Y:S01]  /*6770*/  HMMA.16816.F32.BF16 R116, R4.reuse, R10, R116 ;  /* 0x0000000a0474723c */ /* 0x040fe20000041874 */
[----:B------:R-:W2:Y:S07]  /*6780*/  LDSM.16.MT88.4 R8, [R45+0x11000] ;  /* 0x011000002d08783b */ /* 0x000eae0000004200 */
        /* <DEDUP_REMOVED lines=10> */
[----:B-1----:R-:W-:Y:S01]  /*6830*/  F2FP.BF16.F32.PACK_AB R4, R48, R49 ;  /* 0x000000313004723e */ /* 0x002fe200000010ff */
[----:B------:R-:W1:Y:S01]  /*6840*/  LDSM.16.MT88.4 R20, [R0+0xd000] ;  /* 0x00d000000014783b */ /* 0x000e620000004200 */
[----:B------:R-:W-:-:S02]  /*6850*/  F2FP.BF16.F32.PACK_AB R5, R46, R47 ;  /* 0x0000002f2e05723e */ /* 0x000fc400000010ff */
[----:B------:R-:W-:Y:S02]  /*6860*/  F2FP.BF16.F32.PACK_AB R6, R43, R44 ;  /* 0x0000002c2b06723e */ /* 0x000fe400000010ff */
[----:B------:R-:W-:-:S07]  /*6870*/  F2FP.BF16.F32.PACK_AB R7, R41, R42 ;  /* 0x0000002a2907723e */ /* 0x000fce00000010ff */
[C---:B---3--:R-:W-:Y:S01]  /*6880*/  HMMA.16816.F32.BF16 R100, R4.reuse, R12, R100 ;  /* 0x0000000c0464723c */ /* 0x048fe20000041864 */
[-CC-:B------:R-:W-:Y:S01]  /*6890*/  FFMA.FTZ R12, R158, R138.reuse, -R137.reuse ;  /* 0x0000008a9e0c7223 */ /* 0x180fe20000010889 */
[-CC-:B------:R-:W-:Y:S01]  /*68a0*/  FFMA.FTZ R158, R157, R138.reuse, -R136.reuse ;  /* 0x0000008a9d9e7223 */ /* 0x180fe20000010888 */
[-CC-:B------:R-:W-:Y:S01]  /*68b0*/  FFMA.FTZ R157, R167, R138.reuse, -R136.reuse ;  /* 0x0000008aa79d7223 */ /* 0x180fe20000010888 */
[-CC-:B------:R-:W-:Y:S01]  /*68c0*/  FFMA.FTZ R167, R178, R138.reuse, -R137.reuse ;  /* 0x0000008ab2a77223 */ /* 0x180fe20000010889 */
[----:B------:R3:W-:Y:S01]  /*68d0*/  MUFU.EX2 R153, R12 ;  /* 0x0000000c00997308 */ /* 0x0007e20000000800 */
[-C--:B------:R-:W-:Y:S02]  /*68e0*/  FFMA.FTZ R178, R171, R138.reuse, -R136 ;  /* 0x0000008aabb27223 */ /* 0x080fe40000010888 */
[C---:B----4-:R-:W-:Y:S01]  /*68f0*/  HMMA.16816.F32.BF16 R128, R4.reuse, R32, R128 ;  /* 0x000000200480723c */ /* 0x050fe20000041880 */
[----:B------:R-:W-:Y:S04]  /*6900*/  MUFU.EX2 R158, R158 ;  /* 0x0000009e009e7308 */ /* 0x000fe80000000800 */
[----:B------:R-:W4:Y:S03]  /*6910*/  MUFU.EX2 R157, R157 ;  /* 0x0000009d009d7308 */ /* 0x000f260000000800 */
[C---:B------:R-:W-:Y:S01]  /*6920*/  HMMA.16816.F32.BF16 R124, R4.reuse, R34, R124 ;  /* 0x00000022047c723c */ /* 0x040fe2000004187c */
[----:B------:R-:W4:Y:S01]  /*6930*/  LDSM.16.MT88.4 R32, [R140+0xd800] ;  /* 0x00d800008c20783b */ /* 0x000f220000004200 */
[----:B------:R-:W-:Y:S04]  /*6940*/  MUFU.EX2 R167, R167 ;  /* 0x000000a700a77308 */ /* 0x000fe80000000800 */
[----:B------:R5:W-:Y:S02]  /*6950*/  MUFU.EX2 R171, R175 ;  /* 0x000000af00ab7308 */ /* 0x000be40000000800 */
[C---:B------:R-:W-:Y:S01]  /*6960*/  HMMA.16816.F32.BF16 R104, R4.reuse, R14, R104 ;  /* 0x0000000e0468723c */ /* 0x040fe20000041868 */
[----:B---3--:R-:W3:Y:S01]  /*6970*/  LDSM.16.MT88.4 R12, [R62+0x11800] ;  /* 0x011800003e0c783b */ /* 0x008ee20000004200 */
[----:B------:R-:W-:Y:S06]  /*6980*/  MUFU.EX2 R178, R178 ;  /* 0x000000b200b27308 */ /* 0x000fec0000000800 */
[----:B--2---:R-:W-:Y:S01]  /*6990*/  HMMA.16816.F32.BF16 R108, R4, R8, R108 ;  /* 0x00000008046c723c */ /* 0x004fe2000004186c */
[----:B-----5:R-:W-:-:S07]  /*69a0*/  FFMA.FTZ R175, R170, R138, -R137 ;  /* 0x0000008aaaaf7223 */ /* 0x020fce0000010889 */
[C---:B------:R-:W-:Y:S01]  /*69b0*/  HMMA.16816.F32.BF16 R112, R4.reuse, R10, R112 ;  /* 0x0000000a0470723c */ /* 0x040fe20000041870 */
[----:B------:R-:W2:Y:S01]  /*69c0*/  LDSM.16.MT88.4 R8, [R45+0x11800] ;  /* 0x011800002d08783b */ /* 0x000ea20000004200 */
[----:B------:R-:W-:Y:S06]  /*69d0*/  MUFU.EX2 R175, R175 ;  /* 0x000000af00af7308 */ /* 0x000fec0000000800 */
        /* <DEDUP_REMOVED lines=9> */
[C---:B-1----:R-:W-:Y:S08]  /*6a70*/  HMMA.16816.F32.BF16 R84, R4.reuse, R20, R84 ;  /* 0x000000140454723c */ /* 0x042ff00000041854 */
[C---:B------:R-:W-:Y:S01]  /*6a80*/  HMMA.16816.F32.BF16 R88, R4.reuse, R22, R88 ;  /* 0x000000160458723c */ /* 0x040fe20000041858 */
[----:B------:R-:W1:Y:S07]  /*6a90*/  LDSM.16.MT88.4 R20, [R0+0xd800] ;  /* 0x00d800000014783b */ /* 0x000e6e0000004200 */
[C---:B------:R-:W-:Y:S08]  /*6aa0*/  HMMA.16816.F32.BF16 R120, R4.reuse, R36, R120 ;  /* 0x000000240478723c */ /* 0x040ff00000041878 */
[----:B------:R-:W-:Y:S01]  /*6ab0*/  HMMA.16816.F32.BF16 R116, R4, R38, R116 ;  /* 0x000000260474723c */ /* 0x000fe20000041874 */
[----:B------:R-:W-:Y:S01]  /*6ac0*/  F2FP.BF16.F32.PACK_AB R4, R160, R155 ;  /* 0x0000009ba004723e */ /* 0x000fe200000010ff */
[----:B------:R-:W-:Y:S01]  /*6ad0*/  LDSM.16.MT88.4 R36, [R45+0x12000] ;  /* 0x012000002d24783b */ /* 0x000fe20000004200 */
[----:B------:R-:W-:-:S02]  /*6ae0*/  F2FP.BF16.F32.PACK_AB R5, R156, R151 ;  /* 0x000000979c05723e */ /* 0x000fc400000010ff */
[----:B----4-:R-:W-:Y:S02]  /*6af0*/  F2FP.BF16.F32.PACK_AB R6, R157, R158 ;  /* 0x0000009e9d06723e */ /* 0x010fe400000010ff */
[----:B------:R-:W-:-:S07]  /*6b00*/  F2FP.BF16.F32.PACK_AB R7, R162, R153 ;  /* 0x00000099a207723e */ /* 0x000fce00000010ff */
[C---:B------:R-:W-:Y:S08]  /*6b10*/  HMMA.16816.F32.BF16 R128, R4.reuse, R32, R128 ;  /* 0x000000200480723c */ /* 0x040ff00000041880 */
[C---:B------:R-:W-:Y:S01]  /*6b20*/  HMMA.16816.F32.BF16 R124, R4.reuse, R34, R124 ;  /* 0x00000022047c723c */ /* 0x040fe2000004187c */
[----:B------:R-:W4:Y:S07]  /*6b30*/  LDSM.16.MT88.4 R32, [R0+0x11800] ;  /* 0x011800000020783b */ /* 0x000f2e0000004200 */
[----:B---3--:R-:W-:Y:S01]  /*6b40*/  HMMA.16816.F32.BF16 R100, R4, R12, R100 ;  /* 0x0000000c0464723c */ /* 0x008fe20000041864 */
[-C--:B------:R-:W-:Y:S01]  /*6b50*/  FFMA.FTZ R12, R174, R138.reuse, -R137 ;  /* 0x0000008aae0c7223 */ /* 0x080fe20000010889 */
[----:B------:R-:W-:-:S03]  /*6b60*/  FFMA.FTZ R174, R169, R138, -R136 ;  /* 0x0000008aa9ae7223 */ /* 0x000fc60000010888 */
[----:B------:R3:W-:Y:S03]  /*6b70*/  MUFU.EX2 R169, R12 ;  /* 0x0000000c00a97308 */ /* 0x0007e60000000800 */
[C---:B------:R-:W-:Y:S01]  /*6b80*/  HMMA.16816.F32.BF16 R104, R4.reuse, R14, R104 ;  /* 0x0000000e0468723c */ /* 0x040fe20000041868 */
[----:B------:R-:W4:Y:S07]  /*6b90*/  MUFU.EX2 R174, R174 ;  /* 0x000000ae00ae7308 */ /* 0x000f2e0000000800 */
[C---:B--2---:R-:W-:Y:S01]  /*6ba0*/  HMMA.16816.F32.BF16 R108, R4.reuse, R8, R108 ;  /* 0x00000008046c723c */ /* 0x044fe2000004186c */
[----:B---3--:R-:W2:Y:S07]  /*6bb0*/  LDSM.16.MT88.4 R12, [R140+0x12000] ;  /* 0x012000008c0c783b */ /* 0x008eae0000004200 */
[C---:B------:R-:W-:Y:S01]  /*6bc0*/  HMMA.16816.F32.BF16 R112, R4.reuse, R10, R112 ;  /* 0x0000000a0470723c */ /* 0x040fe20000041870 */
[----:B------:R-:W3:Y:S07]  /*6bd0*/  LDSM.16.MT88.4 R8, [R62+0x12000] ;  /* 0x012000003e08783b */ /* 0x000eee0000004200 */
        /* <DEDUP_REMOVED lines=12> */
[C---:B----4-:R-:W-:Y:S08]  /*6ca0*/  HMMA.16816.F32.BF16 R120, R4.reuse, R32, R120 ;  /* 0x000000200478723c */ /* 0x050ff00000041878 */
        /* <DEDUP_REMOVED lines=9> */
[----:B---3--:R-:W-:Y:S01]  /*6d40*/  HMMA.16816.F32.BF16 R100, R4, R8, R100 ;  /* 0x000000080464723c */ /* 0x008fe20000041864 */
[-C--:B------:R-:W-:Y:S01]  /*6d50*/  FFMA.FTZ R8, R172, R138.reuse, -R137 ;  /* 0x0000008aac087223 */ /* 0x080fe20000010889 */
[----:B------:R-:W-:-:S03]  /*6d60*/  FFMA.FTZ R172, R165, R138, -R136 ;  /* 0x0000008aa5ac7223 */ /* 0x000fc60000010888 */
[----:B------:R3:W-:Y:S03]  /*6d70*/  MUFU.EX2 R170, R8 ;  /* 0x0000000800aa7308 */ /* 0x0007e60000000800 */
[C---:B------:R-:W-:Y:S08]  /*6d80*/  HMMA.16816.F32.BF16 R104, R4.reuse, R10, R104 ;  /* 0x0000000a0468723c */ /* 0x040ff00000041868 */
[C---:B-----5:R-:W-:Y:S01]  /*6d90*/  HMMA.16816.F32.BF16 R84, R4.reuse, R16, R84 ;  /* 0x000000100454723c */ /* 0x060fe20000041854 */
[-CC-:B------:R-:W-:Y:S01]  /*6da0*/  FFMA.FTZ R16, R166, R138.reuse, -R137.reuse ;  /* 0x0000008aa6107223 */ /* 0x180fe20000010889 */
[-CC-:B------:R-:W-:Y:S01]  /*6db0*/  FFMA.FTZ R166, R163, R138.reuse, -R136.reuse ;  /* 0x0000008aa3a67223 */ /* 0x180fe20000010888 */
[----:B---3--:R-:W3:Y:S01]  /*6dc0*/  LDSM.16.MT88.4 R8, [R140+0x12800] ;  /* 0x012800008c08783b */ /* 0x008ee20000004200 */
[----:B------:R-:W-:Y:S04]  /*6dd0*/  MUFU.EX2 R163, R172 ;  /* 0x000000ac00a37308 */ /* 0x000fe80000000800 */
[----:B------:R-:W-:Y:S01]  /*6de0*/  HMMA.16816.F32.BF16 R108, R4, R36, R108 ;  /* 0x00000024046c723c */ /* 0x000fe2000004186c */
[-CC-:B------:R-:W-:Y:S01]  /*6df0*/  FFMA.FTZ R37, R159, R138.reuse, -R136.reuse ;  /* 0x0000008a9f257223 */ /* 0x180fe20000010888 */
[----:B------:R-:W-:Y:S01]  /*6e00*/  MUFU.EX2 R165, R16 ;  /* 0x0000001000a57308 */ /* 0x000fe20000000800 */
[-C--:B------:R-:W-:Y:S01]  /*6e10*/  FFMA.FTZ R159, R152, R138.reuse, -R137 ;  /* 0x0000008a989f7223 */ /* 0x080fe20000010889 */
[----:B------:R-:W-:-:S02]  /*6e20*/  FFMA.FTZ R152, R147, R138, -R136 ;  /* 0x0000008a93987223 */ /* 0x000fc40000010888 */
[----:B------:R-:W4:Y:S02]  /*6e30*/  MUFU.EX2 R166, R166 ;  /* 0x000000a600a67308 */ /* 0x000f240000000800 */
[----:B------:R-:W-:Y:S01]  /*6e40*/  HMMA.16816.F32.BF16 R112, R4, R38, R112 ;  /* 0x000000260470723c */ /* 0x000fe20000041870 */
[-CC-:B------:R-:W-:Y:S01]  /*6e50*/  FFMA.FTZ R39, R154, R138.reuse, -R137.reuse ;  /* 0x0000008a9a277223 */ /* 0x180fe20000010889 */
[----:B------:R5:W-:Y:S01]  /*6e60*/  MUFU.EX2 R36, R161 ;  /* 0x000000a100247308 */ /* 0x000be20000000800 */
[----:B------:R-:W-:-:S03]  /*6e70*/  FFMA.FTZ R154, R150, R138, -R137 ;  /* 0x0000008a969a7223 */ /* 0x000fc60000010889 */
[----:B------:R-:W4:Y:S02]  /*6e80*/  MUFU.EX2 R37, R37 ;  /* 0x0000002500257308 */ /* 0x000f240000000800 */
[C---:B------:R-:W-:Y:S02]  /*6e90*/  HMMA.16816.F32.BF16 R128, R4.reuse, R28, R128 ;  /* 0x0000001c0480723c */ /* 0x040fe40000041880 */
[----:B------:R-:W3:Y:S04]  /*6ea0*/  MUFU.EX2 R38, R164 ;  /* 0x000000a400267308 */ /* 0x000ee80000000800 */
[----:B------:R1:W-:Y:S02]  /*6eb0*/  MUFU.EX2 R150, R159 ;  /* 0x0000009f00967308 */ /* 0x0003e40000000800 */
[C---:B------:R-:W-:Y:S01]  /*6ec0*/  HMMA.16816.F32.BF16 R124, R4.reuse, R30, R124 ;  /* 0x0000001e047c723c */ /* 0x040fe2000004187c */
[----:B------:R-:W-:Y:S01]  /*6ed0*/  LDSM.16.MT88.4 R28, [R62+0xe800] ;  /* 0x00e800003e1c783b */ /* 0x000fe20000004200 */
[-CC-:B-----5:R-:W-:Y:S01]  /*6ee0*/  FFMA.FTZ R161, R149, R138.reuse, -R136.reuse ;  /* 0x0000008a95a17223 */ /* 0x1a0fe20000010888 */
        /* <DEDUP_REMOVED lines=10> */
[----:B-----5:R-:W-:-:S03]  /*6f90*/  FFMA.FTZ R154, R148, R138, -R137 ;  /* 0x0000008a949a7223 */ /* 0x020fc60000010889 */
[----:B------:R-:W5:Y:S01]  /*6fa0*/  MUFU.EX2 R148, R145 ;  /* 0x0000009100947308 */ /* 0x000f620000000800 */
[C---:B------:R-:W-:Y:S03]  /*6fb0*/  HMMA.16816.F32.BF16 R76, R4.reuse, R20, R76 ;  /* 0x00000014044c723c */ /* 0x040fe6000004184c */
[----:B------:R-:W5:Y:S05]  /*6fc0*/  MUFU.EX2 R154, R154 ;  /* 0x0000009a009a7308 */ /* 0x000f6a0000000800 */
[C---:B------:R-:W-:Y:S01]  /*6fd0*/  HMMA.16816.F32.BF16 R80, R4.reuse, R22, R80 ;  /* 0x000000160450723c */ /* 0x040fe20000041850 */
[----:B------:R-:W1:Y:S07]  /*6fe0*/  LDSM.16.MT88.4 R20, [R0+0xe800] ;  /* 0x00e800000014783b */ /* 0x000e6e0000004200 */
[C---:B------:R-:W-:Y:S01]  /*6ff0*/  HMMA.16816.F32.BF16 R88, R4.reuse, R18, R88 ;  /* 0x000000120458723c */ /* 0x040fe20000041858 */
[----:B------:R-:W5:Y:S07]  /*7000*/  LDSM.16.MT88.4 R16, [R62+0x12800] ;  /* 0x012800003e10783b */ /* 0x000f6e0000004200 */
[C---:B--2---:R-:W-:Y:S08]  /*7010*/  HMMA.16816.F32.BF16 R120, R4.reuse, R12, R120 ;  /* 0x0000000c0478723c */ /* 0x044ff00000041878 */
[----:B------:R-:W-:Y:S01]  /*7020*/  HMMA.16816.F32.BF16 R116, R4, R14, R116 ;  /* 0x0000000e0474723c */ /* 0x000fe20000041874 */
[----:B----4-:R-:W-:Y:S01]  /*7030*/  F2FP.BF16.F32.PACK_AB R4, R166, R163 ;  /* 0x000000a3a604723e */ /* 0x010fe200000010ff */
[----:B------:R-:W2:Y:S01]  /*7040*/  LDSM.16.MT88.4 R12, [R45+0x12800] ;  /* 0x012800002d0c783b */ /* 0x000ea20000004200 */
[----:B------:R-:W-:-:S02]  /*7050*/  F2FP.BF16.F32.PACK_AB R5, R175, R170 ;  /* 0x000000aaaf05723e */ /* 0x000fc400000010ff */
[----:B------:R-:W-:Y:S02]  /*7060*/  F2FP.BF16.F32.PACK_AB R6, R37, R36 ;  /* 0x000000242506723e */ /* 0x000fe400000010ff */
[----:B---3--:R-:W-:-:S07]  /*7070*/  F2FP.BF16.F32.PACK_AB R7, R38, R165 ;  /* 0x000000a52607723e */ /* 0x008fce00000010ff */
[C---:B------:R-:W-:Y:S08]  /*7080*/  HMMA.16816.F32.BF16 R92, R4.reuse, R8, R92 ;  /* 0x00000008045c723c */ /* 0x040ff0000004185c */
[C---:B------:R-:W-:Y:S01]  /*7090*/  HMMA.16816.F32.BF16 R96, R4.reuse, R10, R96 ;  /* 0x0000000a0460723c */ /* 0x040fe20000041860 */
[----:B------:R-:W3:Y:S07]  /*70a0*/  LDSM.16.MT88.4 R8, [R0+0x12800] ;  /* 0x012800000008783b */ /* 0x000eee0000004200 */
[C---:B-1----:R-:W-:Y:S08]  /*70b0*/  HMMA.16816.F32.BF16 R84, R4.reuse, R20, R84 ;  /* 0x000000140454723c */ /* 0x042ff00000041854 */
[C---:B------:R-:W-:Y:S01]  /*70c0*/  HMMA.16816.F32.BF16 R88, R4.reuse, R22, R88 ;  /* 0x000000160458723c */ /* 0x040fe20000041858 */
[----:B------:R-:W1:Y:S07]  /*70d0*/  LDSM.16.MT88.4 R20, [R0+0xf000] ;  /* 0x00f000000014783b */ /* 0x000e6e0000004200 */
[C---:B-----5:R-:W-:Y:S08]  /*70e0*/  HMMA.16816.F32.BF16 R100, R4.reuse, R16, R100 ;  /* 0x000000100464723c */ /* 0x060ff00000041864 */
[C---:B------:R-:W-:Y:S01]  /*70f0*/  HMMA.16816.F32.BF16 R104, R4.reuse, R18, R104 ;  /* 0x000000120468723c */ /* 0x040fe20000041868 */
[----:B------:R-:W-:Y:S07]  /*7100*/  LDSM.16.MT88.4 R16, [R140+0x13000] ;  /* 0x013000008c10783b */ /* 0x000fee0000004200 */
[C---:B--2---:R-:W-:Y:S08]  /*7110*/  HMMA.16816.F32.BF16 R108, R4.reuse, R12, R108 ;  /* 0x0000000c046c723c */ /* 0x044ff0000004186c */
[C---:B---3--:R-:W-:Y:S08]  /*7120*/  HMMA.16816.F32.BF16 R120, R4.reuse, R8, R120 ;  /* 0x000000080478723c */ /* 0x048ff00000041878 */
        /* <DEDUP_REMOVED lines=126> */
[----:B------:R-:W-:Y:S01]  /*7910*/  IMAD.MOV.U32 R0, RZ, RZ, R133 ;  /* 0x000000ffff007224 */ /* 0x000fe200078e0085 */
[C---:B------:R-:W-:Y:S01]  /*7920*/  IADD3 R220, PT, PT, -R40.reuse, 0x1, RZ ;  /* 0x0000000128dc7810 */ /* 0x040fe20007ffe1ff */
[----:B------:R-:W-:Y:S01]  /*7930*/  IMAD.MOV.U32 R137, RZ, RZ, R134 ;  /* 0x000000ffff897224 */ /* 0x000fe200078e0086 */
[----:B------:R-:W-:Y:S01]  /*7940*/  ISETP.NE.AND.EX P4, PT, R229, RZ, PT, P4 ;  /* 0x000000ffe500720c */ /* 0x000fe20003f85340 */
[----:B------:R-:W-:-:S12]  /*7950*/  VIADD R221, R40, 0xfffffffe ;  /* 0xfffffffe28dd7836 */ /* 0x000fd80000000000 */
.L_x_765:
        /* <DEDUP_REMOVED lines=78> */
.L_x_760:
[----:B------:R-:W-:Y:S05]  /*7e40*/  BSYNC.RECONVERGENT B0 ;  /* 0x0000000000007941 */ /* 0x000fea0003800200 */
.L_x_759:
[----:B------:R-:W1:Y:S01]  /*7e50*/  S2UR UR6, SR_CgaCtaId ;  /* 0x00000000000679c3 */ /* 0x000e620000008800 */
[C---:B------:R-:W-:Y:S01]  /*7e60*/  IMAD.SHL.U32 R37, R198.reuse, 0x8, RZ ;  /* 0x00000008c6257824 */ /* 0x040fe200078e00ff */
[C---:B------:R-:W-:Y:S01]  /*7e70*/  LOP3.LUT R36, R198.reuse, 0x38, RZ, 0xc0, !PT ;  /* 0x00000038c6247812 */ /* 0x040fe200078ec0ff */
[----:B------:R-:W-:Y:S01]  /*7e80*/  UMOV UR7, 0x400 ;  /* 0x0000040000077882 */ /* 0x000fe20000000000 */
[----:B------:R-:W-:Y:S01]  /*7e90*/  IMAD.SHL.U32 R205, R198, 0x40, RZ ;  /* 0x00000040c6cd7824 */ /* 0x000fe200078e00ff */
[--C-:B------:R-:W-:Y:S01]  /*7ea0*/  SHF.R.U32.HI R199, RZ, 0x1, R198.reuse ;  /* 0x00000001ffc77819 */ /* 0x100fe200000116c6 */
[----:B------:R-:W-:Y:S01]  /*7eb0*/  VIADD R220, R220, 0x1 ;  /* 0x00000001dcdc7836 */ /* 0x000fe20000000000 */
[----:B------:R-:W-:Y:S01]  /*7ec0*/  LOP3.LUT R39, R36, 0x1c0, R37, 0xf8, !PT ;  /* 0x000001c024277812 */ /* 0x000fe200078ef825 */
[----:B------:R-:W-:Y:S01]  /*7ed0*/  BSSY.RECONVERGENT B1, `(.L_x_761) ;  /* 0x00001ff000017945 */ /* 0x000fe20003800200 */
[----:B------:R-:W-:Y:S02]  /*7ee0*/  LOP3.LUT R196, R37, 0x38, RZ, 0xc0, !PT ;  /* 0x0000003825c47812 */ /* 0x000fe400078ec0ff */
[----:B------:R-:W-:Y:S02]  /*7ef0*/  SHF.L.U64.HI R36, R208, 0x5, R209 ;  /* 0x00000005d0247819 */ /* 0x000fe400000102d1 */
[----:B------:R-:W-:Y:S02]  /*7f00*/  LOP3.LUT R38, R39, R196, RZ, 0x3c, !PT ;  /* 0x000000c427267212 */ /* 0x000fe400078e3cff */
[-C--:B------:R-:W-:Y:S02]  /*7f10*/  ISETP.GE.AND P3, PT, R196, R223.reuse, PT ;  /* 0x000000dfc400720c */ /* 0x080fe40003f66270 */
[----:B------:R-:W-:Y:S01]  /*7f20*/  LOP3.LUT R38, R38, 0x1e00, R37, 0xf8, !PT ;  /* 0x00001e0026267812 */ /* 0x000fe200078ef825 */
[----:B------:R-:W-:Y:S01]  /*7f30*/  IMAD.SHL.U32 R37, R208, 0x20, RZ ;  /* 0x00000020d0257824 */ /* 0x000fe200078e00ff */
[----:B------:R-:W-:Y:S02]  /*7f40*/  LOP3.LUT R211, R196, 0x40, RZ, 0xfc, !PT ;  /* 0x00000040c4d37812 */ /* 0x000fe400078efcff */
[----:B------:R-:W-:Y:S02]  /*7f50*/  LOP3.LUT R133, R205, 0x1c0, RZ, 0xc0, !PT ;  /* 0x000001c0cd857812 */ /* 0x000fe400078ec0ff */
[----:B------:R-:W-:Y:S01]  /*7f60*/  ISETP.GE.AND P1, PT, R211, R223, PT ;  /* 0x000000dfd300720c */ /* 0x000fe20003f26270 */
[----:B-1----:R-:W-:Y:S01]  /*7f70*/  ULEA UR6, UR6, UR7, 0x18 ;  /* 0x0000000706067291 */ /* 0x002fe2000f8ec0ff */
[----:B------:R-:W-:Y:S02]  /*7f80*/  IADD3 R40, P0, PT, R37, R214, RZ ;  /* 0x000000d625287210 */ /* 0x000fe40007f1e0ff */
[----:B------:R-:W-:Y:S02]  /*7f90*/  LOP3.LUT R133, R133, 0x8, R198, 0xf8, !PT ;  /* 0x0000000885857812 */ /* 0x000fe400078ef8c6 */
[----:B------:R-:W-:Y:S01]  /*7fa0*/  LOP3.LUT R132, R199, 0x8, RZ, 0xc0, !PT ;  /* 0x00000008c7847812 */ /* 0x000fe200078ec0ff */
[----:B------:R-:W-:Y:S01]  /*7fb0*/  IMAD.U32 R201, RZ, RZ, UR6 ;  /* 0x00000006ffc97e24 */ /* 0x000fe2000f8e00ff */
[-C--:B------:R-:W-:Y:S01]  /*7fc0*/  LOP3.LUT R133, R133, R196.reuse, RZ, 0x3c, !PT ;  /* 0x000000c485857212 */ /* 0x080fe200078e3cff */
[----:B------:R-:W-:Y:S01]  /*7fd0*/  IMAD.X R41, R36, 0x1, R215, P0 ;  /* 0x0000000124297824 */ /* 0x000fe200000e06d7 */
[-C--:B------:R-:W-:Y:S01]  /*7fe0*/  IADD3 R46, P0, PT, R40, R37.reuse, RZ ;  /* 0x00000025282e7210 */ /* 0x080fe20007f1e0ff */
[----:B------:R-:W-:Y:S01]  /*7ff0*/  IMAD R225, R38, 0x2, R201 ;  /* 0x0000000226e17824 */ /* 0x000fe200078e02c9 */
[----:B------:R-:W-:Y:S02]  /*8000*/  LOP3.LUT R186, R205, 0x400, RZ, 0xc0, !PT ;  /* 0x00000400cdba7812 */ /* 0x000fe400078ec0ff */
[--C-:B------:R-:W-:Y:S01]  /*8010*/  LOP3.LUT R135, R132, 0x1c0, R205.reuse, 0xf8, !PT ;  /* 0x000001c084877812 */ /* 0x100fe200078ef8cd */
[----:B------:R-:W-:Y:S01]  /*8020*/  IMAD.X R47, R41, 0x1, R36, P0 ;  /* 0x00000001292f7824 */ /* 0x000fe200000e0624 */
[----:B------:R-:W-:Y:S01]  /*8030*/  @!PT LDS RZ, [RZ] ;  /* 0x00000000fffff984 */ /* 0x000fe20000000800 */
[----:B------:R-:W-:Y:S01]  /*8040*/  @!PT LDS RZ, [RZ] ;  /* 0x00000000fffff984 */ /* 0x000fe20000000800 */
[----:B------:R-:W-:Y:S01]  /*8050*/  @!PT LDS RZ, [RZ] ;  /* 0x00000000fffff984 */ /* 0x000fe20000000800 */
[----:B------:R-:W-:Y:S01]  /*8060*/  @!P3 LDGSTS.E.BYPASS.LTC128B.128 [R225+0xc000], desc[UR4][R214.64] ;  /* 0x0c000000d6e1bfae */ /* 0x000fe2000b981a04 */
[-C--:B------:R-:W-:Y:S01]  /*8070*/  IADD3 R38, P0, PT, R46, R37.reuse, RZ ;  /* 0x000000252e267210 */ /* 0x080fe20007f1e0ff */
[----:B------:R-:W-:Y:S01]  /*8080*/  IMAD R186, R133, 0x2, R186 ;  /* 0x0000000285ba7824 */ /* 0x000fe200078e02ba */
[----:B------:R-:W-:Y:S01]  /*8090*/  LOP3.LUT R136, R135, R196, RZ, 0x3c, !PT ;  /* 0x000000c487887212 */ /* 0x000fe200078e3cff */
[----:B------:R-:W-:Y:S01]  /*80a0*/  @P3 STS.128 [R225+0xc000], RZ ;  /* 0x00c000ffe1003388 */ /* 0x000fe20000000c00 */
[----:B------:R-:W-:Y:S01]  /*80b0*/  LOP3.LUT P2, RZ, R198, 0x4, RZ, 0xc0, !PT ;  /* 0x00000004c6ff7812 */ /* 0x000fe2000784c0ff */
[----:B------:R-:W-:Y:S01]  /*80c0*/  IMAD.X R39, R47, 0x1, R36, P0 ;  /* 0x000000012f277824 */ /* 0x000fe200000e0624 */
[-C--:B------:R-:W-:Y:S01]  /*80d0*/  IADD3 R44, P0, PT, R38, R37.reuse, RZ ;  /* 0x00000025262c7210 */ /* 0x080fe20007f1e0ff */
[----:B------:R-:W-:Y:S01]  /*80e0*/  @!PT LDS RZ, [RZ] ;  /* 0x00000000fffff984 */ /* 0x000fe20000000800 */
[----:B------:R-:W-:Y:S01]  /*80f0*/  @!PT LDS RZ, [RZ] ;  /* 0x00000000fffff984 */ /* 0x000fe20000000800 */
[----:B------:R-:W-:Y:S01]  /*8100*/  @!PT LDS RZ, [RZ] ;  /* 0x00000000fffff984 */ /* 0x000fe20000000800 */
[----:B------:R-:W-:Y:S01]  /*8110*/  @!P1 LDGSTS.E.BYPASS.LTC128B.128 [R225+0x10000], desc[UR4][R214.64+0x80] ;  /* 0x10000080d6e19fae */ /* 0x000fe2000b981a04 */
[----:B------:R-:W-:Y:S03]  /*8120*/  IMAD.IADD R186, R201, 0x1, R186 ;  /* 0x00000001c9ba7824 */ /* 0x000fe600078e02ba */
[----:B------:R-:W-:Y:S01]  /*8130*/  @P1 STS.128 [R225+0x10000], RZ ;  /* 0x010000ffe1001388 */ /* 0x000fe20000000c00 */
[--C-:B------:R-:W-:Y:S01]  /*8140*/  IMAD.X R45, R39, 0x1, R36.reuse, P0 ;  /* 0x00000001272d7824 */ /* 0x100fe200000e0624 */
[-C--:B------:R-:W-:Y:S02]  /*8150*/  IADD3 R42, P0, PT, R44, R37.reuse, RZ ;  /* 0x000000252c2a7210 */ /* 0x080fe40007f1e0ff */
[----:B------:R-:W-:Y:S01]  /*8160*/  @!PT LDS RZ, [RZ] ;  /* 0x00000000fffff984 */ /* 0x000fe20000000800 */
[----:B------:R-:W-:Y:S01]  /*8170*/  @!PT LDS RZ, [RZ] ;  /* 0x00000000fffff984 */ /* 0x000fe20000000800 */
[----:B------:R-:W-:Y:S01]  /*8180*/  @!PT LDS RZ, [RZ] ;  /* 0x00000000fffff984 */ /* 0x000fe20000000800 */
[----:B------:R-:W-:Y:S03]  /*8190*/  @!P3 LDGSTS.E.BYPASS.LTC128B.128 [R225+0xc800], desc[UR4][R40.64] ;  /* 0x0c80000028e1bfae */ /* 0x000fe6000b981a04 */
[--C-:B------:R-:W-:Y:S01]  /*81a0*/  IMAD.X R43, R45, 0x1, R36.reuse, P0 ;  /* 0x000000012d2b7824 */ /* 0x100fe200000e0624 */
[----:B------:R-:W-:Y:S04]  /*81b0*/  @P3 STS.128 [R225+0xc800], RZ ;  /* 0x00c800ffe1003388 */ /* 0x000fe80000000c00 */
[----:B------:R-:W-:Y:S01]  /*81c0*/  @!PT LDS RZ, [RZ] ;  /* 0x00000000fffff984 */ /* 0x000fe20000000800 */
[----:B------:R-:W-:Y:S01]  /*81d0*/  @!PT LDS RZ, [RZ] ;  /* 0x00000000fffff984 */ /* 0x000fe20000000800 */
[----:B------:R-:W-:Y:S01]  /*81e0*/  @!PT LDS RZ, [RZ] ;  /* 0x00000000fffff984 */ /* 0x000fe20000000800 */
[----:B------:R-:W-:Y:S04]  /*81f0*/  @!P1 LDGSTS.E.BYPASS.LTC128B.128 [R225+0x10800], desc[UR4][R40.64+0x80] ;  /* 0x1080008028e19fae */ /* 0x000fe8000b981a04 */
        /* <DEDUP_REMOVED lines=19> */
[----:B------:R1:W-:Y:S04]  /*8330*/  @!P1 LDGSTS.E.BYPASS.LTC128B.128 [R225+0x11800], desc[UR4][R38.64+0x80] ;  /* 0x1180008026e19fae */ /* 0x0003e8000b981a04 */
        /* <DEDUP_REMOVED lines=14> */
[----:B------:R-:W-:Y:S01]  /*8420*/  @!P3 LDGSTS.E.BYPASS.LTC128B.128 [R225+0xe800], desc[UR4][R42.64] ;  /* 0x0e8000002ae1bfae */ /* 0x000fe2000b981a04 */
[----:B-1----:R-:W-:Y:S03]  /*8430*/  IMAD.SHL.U32 R39, R198, 0x20, RZ ;  /* 0x00000020c6277824 */ /* 0x002fe600078e00ff */
[----:B------:R-:W-:Y:S01]  /*8440*/  @P3 STS.128 [R225+0xe800], RZ ;  /* 0x00e800ffe1003388 */ /* 0x000fe20000000c00 */
[-C--:B------:R-:W-:Y:S03]  /*8450*/  IADD3 R38, P0, PT, R42, R37.reuse, RZ ;  /* 0x000000252a267210 */ /* 0x080fe60007f1e0ff */
[----:B------:R-:W-:Y:S01]  /*8460*/  @!PT LDS RZ, [RZ] ;  /* 0x00000000fffff984 */ /* 0x000fe20000000800 */
[----:B------:R-:W-:Y:S01]  /*8470*/  @!PT LDS RZ, [RZ] ;  /* 0x00000000fffff984 */ /* 0x000fe20000000800 */
[----:B------:R-:W-:Y:S01]  /*8480*/  @!PT LDS RZ, [RZ] ;  /* 0x00000000fffff984 */ /* 0x000fe20000000800 */
[----:B------:R-:W-:Y:S01]  /*8490*/  @!P1 LDGSTS.E.BYPASS.LTC128B.128 [R225+0x12800], desc[UR4][R42.64+0x80] ;  /* 0x128000802ae19fae */ /* 0x000fe2000b981a04 */
[----:B------:R-:W-:Y:S01]  /*84a0*/  LOP3.LUT R200, R39, 0x7c00, RZ, 0xc0, !PT ;  /* 0x00007c0027c87812 */ /* 0x000fe200078ec0ff */
[--C-:B------:R-:W-:Y:S01]  /*84b0*/  IMAD.X R39, R43, 0x1, R36.reuse, P0 ;  /* 0x000000012b277824 */ /* 0x100fe200000e0624 */
[----:B------:R-:W-:Y:S01]  /*84c0*/  IADD3 R40, P0, PT, R38, R37, RZ ;  /* 0x0000002526287210 */ /* 0x000fe20007f1e0ff */
[----:B------:R-:W-:Y:S01]  /*84d0*/  @P1 STS.128 [R225+0x12800], RZ ;  /* 0x012800ffe1001388 */ /* 0x000fe20000000c00 */
[----:B------:R-:W-:Y:S03]  /*84e0*/  LOP3.LUT R133, R200, 0x200, R205, 0xf8, !PT ;  /* 0x00000200c8857812 */ /* 0x000fe600078ef8cd */
[----:B------:R-:W-:Y:S01]  /*84f0*/  @!PT LDS RZ, [RZ] ;  /* 0x00000000fffff984 */ /* 0x000fe20000000800 */
[----:B------:R-:W-:Y:S01]  /*8500*/  @!PT LDS RZ, [RZ] ;  /* 0x00000000fffff984 */ /* 0x000fe20000000800 */
[----:B------:R-:W-:Y:S01]  /*8510*/  @!PT LDS RZ, [RZ] ;  /* 0x00000000fffff984 */ /* 0x000fe20000000800 */
[----:B------:R-:W-:Y:S01]  /*8520*/  @!P3 LDGSTS.E.BYPASS.LTC128B.128 [R225+0xf000], desc[UR4][R38.64] ;  /* 0x0f00000026e1bfae */ /* 0x000fe2000b981a04 */
[----:B------:R-:W-:Y:S01]  /*8530*/  IMAD.X R41, R39, 0x1, R36, P0 ;  /* 0x0000000127297824 */ /* 0x000fe200000e0624 */
[----:B------:R-:W-:Y:S02]  /*8540*/  LOP3.LUT R188, R133, R136, RZ, 0xfc, !PT ;  /* 0x0000008885bc7212 */ /* 0x000fe400078efcff */
[----:B------:R-:W-:Y:S01]  /*8550*/  @P3 STS.128 [R225+0xf000], RZ ;  /* 0x00f000ffe1003388 */ /* 0x000fe20000000c00 */
[----:B------:R-:W-:Y:S02]  /*8560*/  LOP3.LUT P0, RZ, R198, 0x2, RZ, 0xc0, !PT ;  /* 0x00000002c6ff7812 */ /* 0x000fe4000780c0ff */
[----:B------:R-:W-:Y:S01]  /*8570*/  IMAD R188, R188, 0x2, R201 ;  /* 0x00000002bcbc7824 */ /* 0x000fe200078e02c9 */
[----:B------:R-:W-:Y:S01]  /*8580*/  @!PT LDS RZ, [RZ] ;  /* 0x00000000fffff984 */ /* 0x000fe20000000800 */
[----:B------:R-:W-:Y:S01]  /*8590*/  @!PT LDS RZ, [RZ] ;  /* 0x00000000fffff984 */ /* 0x000fe20000000800 */
[----:B------:R-:W-:Y:S01]  /*85a0*/  @!PT LDS RZ, [RZ] ;  /* 0x00000000fffff984 */ /* 0x000fe20000000800 */
[----:B------:R1:W-:Y:S01]  /*85b0*/  @!P1 LDGSTS.E.BYPASS.LTC128B.128 [R225+0x13000], desc[UR4][R38.64+0x80] ;  /* 0x1300008026e19fae */ /* 0x0003e2000b981a04 */
[----:B------:R-:W-:Y:S02]  /*85c0*/  SEL R203, R197, 0xffffffe0, !P0 ;  /* 0xffffffe0c5cb7807 */ /* 0x000fe40004000000 */
[----:B------:R-:W-:Y:S01]  /*85d0*/  ISETP.NE.AND P0, PT, R220, RZ, PT ;  /* 0x000000ffdc00720c */ /* 0x000fe20003f05270 */
[----:B------:R-:W-:Y:S02]  /*85e0*/  @P1 STS.128 [R225+0x13000], RZ ;  /* 0x013000ffe1001388 */ /* 0x000fe40000000c00 */
[--C-:B------:R-:W-:Y:S02]  /*85f0*/  IMAD.IADD R185, R188, 0x1, R203.reuse ;  /* 0x00000001bcb97824 */ /* 0x100fe400078e02cb */
[----:B------:R-:W-:Y:S01]  /*8600*/  @!PT LDS RZ, [RZ] ;  /* 0x00000000fffff984 */ /* 0x000fe20000000800 */
[----:B------:R-:W-:Y:S01]  /*8610*/  @!PT LDS RZ, [RZ] ;  /* 0x00000000fffff984 */ /* 0x000fe20000000800 */
[----:B------:R-:W-:Y:S01]  /*8620*/  @!PT LDS RZ, [RZ] ;  /* 0x00000000fffff984 */ /* 0x000fe20000000800 */
[----:B------:R-:W-:Y:S01]  /*8630*/  @!P3 LDGSTS.E.BYPASS.LTC128B.128 [R225+0xf800], desc[UR4][R40.64] ;  /* 0x0f80000028e1bfae */ /* 0x000fe2000b981a04 */
[----:B------:R-:W-:Y:S03]  /*8640*/  IMAD.IADD R139, R186, 0x1, R203 ;  /* 0x00000001ba8b7824 */ /* 0x000fe600078e02cb */
[----:B------:R-:W-:Y:S04]  /*8650*/  @P3 STS.128 [R225+0xf800], RZ ;  /* 0x00f800ffe1003388 */ /* 0x000fe80000000c00 */
[----:B------:R-:W-:Y:S01]  /*8660*/  @!PT LDS RZ, [RZ] ;  /* 0x00000000fffff984 */ /* 0x000fe20000000800 */
[----:B------:R-:W-:Y:S01]  /*8670*/  @!PT LDS RZ, [RZ] ;  /* 0x00000000fffff984 */ /* 0x000fe20000000800 */
[----:B------:R-:W-:Y:S01]  /*8680*/  @!PT LDS RZ, [RZ] ;  /* 0x00000000fffff984 */ /* 0x000fe20000000800 */
[----:B------:R2:W-:Y:S04]  /*8690*/  @!P1 LDGSTS.E.BYPASS.LTC128B.128 [R225+0x13800], desc[UR4][R40.64+0x80] ;  /* 0x1380008028e19fae */ /* 0x0005e8000b981a04 */
[----:B------:R-:W-:Y:S04]  /*86a0*/  @P1 STS.128 [R225+0x13800], RZ ;  /* 0x013800ffe1001388 */ /* 0x000fe80000000c00 */
[----:B------:R-:W-:Y:S04]  /*86b0*/  LDSM.16.M88.4 R132, [R188] ;  /* 0x00000000bc84783b */ /* 0x000fe80000000200 */
[----:B------:R-:W3:Y:S04]  /*86c0*/  LDSM.16.M88.4 R140, [R186+0x4000] ;  /* 0x00400000ba8c783b */ /* 0x000ee80000000200 */
[----:B------:R-:W4:Y:S04]  /*86d0*/  LDSM.16.M88.4 R144, [R186+0x4800] ;  /* 0x00480000ba90783b */ /* 0x000f280000000200 */
[----:B------:R-:W5:Y:S04]  /*86e0*/  LDSM.16.M88.4 R148, [R186+0x5000] ;  /* 0x00500000ba94783b */ /* 0x000f680000000200 */
[----:B------:R-:W0:Y:S04]  /*86f0*/  LDGDEPBAR ;  /* 0x00000000000079af */ /* 0x000e280000000000 */
[----:B------:R-:W1:Y:S04]  /*8700*/  LDSM.16.M88.4 R152, [R186+0x5800] ;  /* 0x00580000ba98783b */ /* 0x000e680000000200 */
[----:B------:R-:W2:Y:S04]  /*8710*/  LDSM.16.M88.4 R156, [R186+0x6000] ;  /* 0x00600000ba9c783b */ /* 0x000ea80000000200 */
[----:B------:R-:W2:Y:S04]  /*8720*/  LDSM.16.M88.4 R160, [R186+0x6800] ;  /* 0x00680000baa0783b */ /* 0x000ea80000000200 */
[----:B------:R-:W2:Y:S04]  /*8730*/  LDSM.16.M88.4 R164, [R186+0x7000] ;  /* 0x00700000baa4783b */ /* 0x000ea80000000200 */
[----:B------:R-:W2:Y:S04]  /*8740*/  LDSM.16.M88.4 R168, [R186+0x7800] ;  /* 0x00780000baa8783b */ /* 0x000ea80000000200 */
[----:B------:R-:W-:Y:S01]  /*8750*/  LDSM.16.M88.4 R172, [R185] ;  /* 0x00000000b9ac783b */ /* 0x000fe20000000200 */
[C---:B---3--:R-:W-:Y:S03]  /*8760*/  HMMA.16816.F32.BF16 R4, R132.reuse, R140, RZ ;  /* 0x0000008c8404723c */ /* 0x048fe600000418ff */
[----:B------:R-:W3:Y:S04]  /*8770*/  LDSM.16.M88.4 R176, [R139+0x4000] ;  /* 0x004000008bb0783b */ /* 0x000ee80000000200 */
[----:B------:R-:W3:Y:S01]  /*8780*/  LDSM.16.M88.4 R180, [R139+0x4800] ;  /* 0x004800008bb4783b */ /* 0x000ee20000000200 */
[C---:B------:R-:W-:Y:S03]  /*8790*/  HMMA.16816.F32.BF16 R8, R132.reuse, R142, RZ ;  /* 0x0000008e8408723c */ /* 0x040fe600000418ff */
[----:B------:R-:W3:Y:S05]  /*87a0*/  LDSM.16.M88.4 R140, [R139+0x5000] ;  /* 0x005000008b8c783b */ /* 0x000eea0000000200 */
[C---:B----4-:R-:W-:Y:S08]  /*87b0*/  HMMA.16816.F32.BF16 R12, R132.reuse, R144, RZ ;  /* 0x00000090840c723c */ /* 0x050ff000000418ff */
[C---:B------:R-:W-:Y:S01]  /*87c0*/  HMMA.16816.F32.BF16 R16, R132.reuse, R146, RZ ;  /* 0x000000928410723c */ /* 0x040fe200000418ff */
[----:B------:R-:W-:Y:S07]  /*87d0*/  LDSM.16.M88.4 R144, [R139+0x6000] ;  /* 0x006000008b90783b */ /* 0x000fee0000000200 */
[C---:B-----5:R-:W-:Y:S08]  /*87e0*/  HMMA.16816.F32.BF16 R20, R132.reuse, R148, RZ ;  /* 0x000000948414723c */ /* 0x060ff000000418ff */
[C---:B------:R-:W-:Y:S01]  /*87f0*/  HMMA.16816.F32.BF16 R24, R132.reuse, R150, RZ ;  /* 0x000000968418723c */ /* 0x040fe200000418ff */
[----:B------:R-:W-:Y:S07]  /*8800*/  LDSM.16.M88.4 R148, [R139+0x6800] ;  /* 0x006800008b94783b */ /* 0x000fee0000000200 */
[C---:B-1----:R-:W-:Y:S01]  /*8810*/  HMMA.16816.F32.BF16 R28, R132.reuse, R152, RZ ;  /* 0x00000098841c723c */ /* 0x042fe200000418ff */
[----:B------:R-:W-:Y:S05]  /*8820*/  IMAD.MOV.U32 R153, RZ, RZ, 0x40 ;  /* 0x00000040ff997424 */ /* 0x000fea00078e00ff */
[----:B------:R-:W-:Y:S02]  /*8830*/  SEL R153, R153, 0xffffffc0, !P2 ;  /* 0xffffffc099997807 */ /* 0x000fe40005000000 */
[C---:B------:R-:W-:Y:S03]  /*8840*/  HMMA.16816.F32.BF16 R32, R132.reuse, R154, RZ ;  /* 0x0000009a8420723c */ /* 0x040fe600000418ff */
[--C-:B------:R-:W-:Y:S02]  /*8850*/  IMAD.IADD R184, R188, 0x1, R153.reuse ;  /* 0x00000001bcb87824 */ /* 0x100fe400078e0299 */
[----:B------:R-:W-:Y:S02]  /*8860*/  IMAD.IADD R138, R186, 0x1, R153 ;  /* 0x00000001ba8a7824 */ /* 0x000fe400078e0299 */
[----:B------:R-:W-:Y:S01]  /*8870*/  LDSM.16.M88.4 R152, [R139+0x7000] ;  /* 0x007000008b98783b */ /* 0x000fe20000000200 */
[C---:B--2---:R-:W-:Y:S01]  /*8880*/  HMMA.16816.F32.BF16 R36, R132.reuse, R156, RZ ;  /* 0x0000009c8424723c */ /* 0x044fe200000418ff */
[C---:B------:R-:W-:Y:S02]  /*8890*/  IMAD.IADD R204, R203.reuse, 0x1, R184 ;  /* 0x00000001cbcc7824 */ /* 0x040fe400078e02b8 */
[----:B------:R-:W-:Y:S05]  /*88a0*/  IMAD.IADD R202, R203, 0x1, R138 ;  /* 0x00000001cbca7824 */ /* 0x000fea00078e028a */
[C---:B------:R-:W-:Y:S01]  /*88b0*/  HMMA.16816.F32.BF16 R40, R132.reuse, R158, RZ ;  /* 0x0000009e8428723c */ /* 0x040fe200000418ff */
[----:B------:R-:W-:Y:S04]  /*88c0*/  LDSM.16.M88.4 R156, [R139+0x7800] ;  /* 0x007800008b9c783b */ /* 0x000fe80000000200 */
[----:B------:R-:W-:Y:S03]  /*88d0*/  LDSM.16.M88.4 R192, [R202+0xb000] ;  /* 0x00b00000cac0783b */ /* 0x000fe60000000200 */
        /* <DEDUP_REMOVED lines=8> */
[----:B------:R-:W1:Y:S04]  /*8960*/  LDSM.16.M88.4 R132, [R139+0x5800] ;  /* 0x005800008b84783b */ /* 0x000e680000000200 */
[----:B------:R-:W-:Y:S03]  /*8970*/  LDSM.16.M88.4 R168, [R138+0x6000] ;  /* 0x006000008aa8783b */ /* 0x000fe60000000200 */
[C---:B---3--:R-:W-:Y:S08]  /*8980*/  HMMA.16816.F32.BF16 R4, R172.reuse, R176, R4 ;  /* 0x000000b0ac04723c */ /* 0x048ff00000041804 */
[C---:B------:R-:W-:Y:S01]  /*8990*/  HMMA.16816.F32.BF16 R8, R172.reuse, R178, R8 ;  /* 0x000000b2ac08723c */ /* 0x040fe20000041808 */
[----:B------:R-:W-:Y:S07]  /*89a0*/  LDSM.16.M88.4 R176, [R186+0xa000] ;  /* 0x00a00000bab0783b */ /* 0x000fee0000000200 */
[C---:B------:R-:W-:Y:S08]  /*89b0*/  HMMA.16816.F32.BF16 R12, R172.reuse, R180, R12 ;  /* 0x000000b4ac0c723c */ /* 0x040ff0000004180c */
[C---:B------:R-:W-:Y:S01]  /*89c0*/  HMMA.16816.F32.BF16 R16, R172.reuse, R182, R16 ;  /* 0x000000b6ac10723c */ /* 0x040fe20000041810 */
[----:B------:R-:W-:Y:S07]  /*89d0*/  LDSM.16.M88.4 R180, [R139+0x9800] ;  /* 0x009800008bb4783b */ /* 0x000fee0000000200 */
[C---:B------:R-:W-:Y:S08]  /*89e0*/  HMMA.16816.F32.BF16 R20, R172.reuse, R140, R20 ;  /* 0x0000008cac14723c */ /* 0x040ff00000041814 */
        /* <DEDUP_REMOVED lines=16> */
[----:B------:R-:W-:Y:S04]  /*8af0*/  LDSM.16.M88.4 R156, [R202+0x4800] ;  /* 0x00480000ca9c783b */ /* 0x000fe80000000200 */
[----:B------:R-:W-:Y:S03]  /*8b00*/  LDSM.16.M88.4 R172, [R186+0x8800] ;  /* 0x00880000baac783b */ /* 0x000fe60000000200 */
        /* <DEDUP_REMOVED lines=23> */
[----:B------:R-:W3:Y:S04]  /*8c80*/  LDSM.16.M88.4 R144, [R202+0x6800] ;  /* 0x00680000ca90783b */ /* 0x000ee80000000200 */
[----:B------:R-:W-:Y:S03]  /*8c90*/  LDSM.16.M88.4 R160, [R188+0x2000] ;  /* 0x00200000bca0783b */ /* 0x000fe60000000200 */
[C---:B------:R-:W-:Y:S01]  /*8ca0*/  HMMA.16816.F32.BF16 R4, R148.reuse, R152, R4 ;  /* 0x000000989404723c */ /* 0x040fe20000041804 */
        /* <DEDUP_REMOVED lines=23> */
[----:B------:R-:W4:Y:S04]  /*8e20*/  LDSM.16.M88.4 R148, [R186+0xb800] ;  /* 0x00b80000ba94783b */ /* 0x000f280000000200 */
[----:B------:R-:W5:Y:S03]  /*8e30*/  LDSM.16.M88.4 R156, [R139+0x8000] ;  /* 0x008000008b9c783b */ /* 0x000f660000000200 */
[C---:B------:R-:W-:Y:S01]  /*8e40*/  HMMA.16816.F32.BF16 R4, R160.reuse, R168, R4 ;  /* 0x000000a8a004723c */ /* 0x040fe20000041804 */
[----:B------:R-:W-:Y:S07]  /*8e50*/  LDSM.16.M88.4 R184, [R184+0x2000] ;  /* 0x00200000b8b8783b */ /* 0x000fee0000000200 */
        /* <DEDUP_REMOVED lines=22> */
[----:B------:R-:W4:Y:S04]  /*8fc0*/  LDSM.16.M88.4 R148, [R138+0x9000] ;  /* 0x009000008a94783b */ /* 0x000f280000000200 */
[----:B------:R-:W-:Y:S03]  /*8fd0*/  LDSM.16.M88.4 R160, [R138+0xb800] ;  /* 0x00b800008aa0783b */ /* 0x000fe60000000200 */
        /* <DEDUP_REMOVED lines=23> */
[----:B------:R-:W1:Y:S04]  /*9150*/  LDSM.16.M88.4 R132, [R138+0x9800] ;  /* 0x009800008a84783b */ /* 0x000e680000000200 */
[----:B------:R-:W2:Y:S03]  /*9160*/  LDSM.16.M88.4 R152, [R138+0xa800] ;  /* 0x00a800008a98783b */ /* 0x000ea60000000200 */
        /* <DEDUP_REMOVED lines=53> */
[C---:B------:R-:W-:Y:S01]  /*94c0*/  VIADD R141, R222.reuse, 0xffffff00 ;  /* 0xffffff00de8d7836 */ /* 0x040fe20000000000 */
[----:B------:R-:W2:Y:S01]  /*94d0*/  LD.E R143, desc[UR4][R2.64+0x170] ;  /* 0x00017004028f7980 */ /* 0x000ea2000c101900 */
[----:B------:R-:W-:Y:S03]  /*94e0*/  VIADD R134, R222, 0xffffff80 ;  /* 0xffffff80de867836 */ /* 0x000fe60000000000 */
[----:B------:R-:W-:Y:S01]  /*94f0*/  IABS R135, R141 ;  /* 0x0000008d00877213 */ /* 0x000fe20000000000 */
[----:B------:R-:W3:Y:S01]  /*9500*/  LD.E.64 R146, desc[UR4][R2.64+0x20] ;  /* 0x0000200402927980 */ /* 0x000ee2000c101b00 */
[-C--:B--2---:R-:W-:Y:S02]  /*9510*/  IABS R139, R143.reuse ;  /* 0x0000008f008b7213 */ /* 0x084fe40000000000 */
[-C--:B------:R-:W-:Y:S02]  /*9520*/  IABS R138, R143.reuse ;  /* 0x0000008f008a7213 */ /* 0x080fe40000000000 */
[----:B------:R-:W1:Y:S01]  /*9530*/  I2F.RP R132, R139 ;  /* 0x0000008b00847306 */ /* 0x000e620000209400 */
[-C--:B------:R-:W-:Y:S02]  /*9540*/  LOP3.LUT R141, R141, R143.reuse, RZ, 0x3c, !PT ;  /* 0x0000008f8d8d7212 */ /* 0x080fe400078e3cff */
[----:B------:R-:W-:Y:S07]  /*9550*/  IMAD.MOV R138, RZ, RZ, -R138 ;  /* 0x000000ffff8a7224 */ /* 0x000fee00078e0a8a */
[----:B-1----:R-:W1:Y:S02]  /*9560*/  MUFU.RCP R132, R132 ;  /* 0x0000008400847308 */ /* 0x002e640000001000 */
[----:B-1----:R-:W-:Y:S01]  /*9570*/  VIADD R144, R132, 0xffffffe ;  /* 0x0ffffffe84907836 */ /* 0x002fe20000000000 */
[----:B------:R-:W-:Y:S02]  /*9580*/  IABS R132, R134 ;  /* 0x0000008600847213 */ /* 0x000fe40000000000 */
[----:B------:R-:W-:Y:S05]  /*9590*/  LOP3.LUT R134, R134, R143, RZ, 0x3c, !PT ;  /* 0x0000008f86867212 */ /* 0x000fea00078e3cff */
[----:B------:R-:W1:Y:S02]  /*95a0*/  F2I.FTZ.U32.TRUNC.NTZ R145, R144 ;  /* 0x0000009000917305 */ /* 0x000e64000021f000 */
[--C-:B-1----:R-:W-:Y:S01]  /*95b0*/  IMAD.MOV R142, RZ, RZ, -R145.reuse ;  /* 0x000000ffff8e7224 */ /* 0x102fe200078e0a91 */
[----:B------:R-:W-:Y:S03]  /*95c0*/  MOV R144, RZ ;  /* 0x000000ff00907202 */ /* 0x000fe60000000f00 */
[----:B------:R-:W-:Y:S04]  /*95d0*/  IMAD R142, R142, R139, RZ ;  /* 0x0000008b8e8e7224 */ /* 0x000fe800078e02ff */
[----:B------:R-:W-:Y:S06]  /*95e0*/  IMAD.HI.U32 R142, R145, R142, R144 ;  /* 0x0000008e918e7227 */ /* 0x000fec00078e0090 */
[----:B------:R-:W-:Y:S04]  /*95f0*/  IMAD.HI.U32 R140, R142, R135, RZ ;  /* 0x000000878e8c7227 */ /* 0x000fe800078e00ff */
[----:B------:R-:W-:Y:S02]  /*9600*/  IMAD R135, R140, R138, R135 ;  /* 0x0000008a8c877224 */ /* 0x000fe400078e0287 */
[----:B------:R-:W-:Y:S03]  /*9610*/  IMAD.HI.U32 R145, R142, R132, RZ ;  /* 0x000000848e917227 */ /* 0x000fe600078e00ff */
[----:B------:R-:W-:Y:S01]  /*9620*/  ISETP.GT.U32.AND P6, PT, R139, R135, PT ;  /* 0x000000878b00720c */ /* 0x000fe20003fc4070 */
[----:B------:R-:W-:Y:S05]  /*9630*/  IMAD R132, R145, R138, R132 ;  /* 0x0000008a91847224 */ /* 0x000fea00078e0284 */
[----:B------:R-:W-:Y:S07]  /*9640*/  ISETP.GT.U32.AND P0, PT, R139, R132, PT ;  /* 0x000000848b00720c */ /* 0x000fee0003f04070 */
[----:B------:R-:W-:Y:S02]  /*9650*/  @!P6 IMAD.IADD R135, R135, 0x1, -R139 ;  /* 0x000000018787e824 */ /* 0x000fe400078e0a8b */
[----:B------:R-:W-:Y:S03]  /*9660*/  @!P6 VIADD R140, R140, 0x1 ;  /* 0x000000018c8ce836 */ /* 0x000fe60000000000 */
[-C--:B------:R-:W-:Y:S01]  /*9670*/  ISETP.GE.U32.AND P5, PT, R135, R139.reuse, PT ;  /* 0x0000008b8700720c */ /* 0x080fe20003fa6070 */
[----:B------:R-:W-:Y:S01]  /*9680*/  @!P0 VIADD R145, R145, 0x1 ;  /* 0x0000000191918836 */ /* 0x000fe20000000000 */
[-C--:B------:R-:W-:Y:S02]  /*9690*/  @!P0 IADD3 R132, PT, PT, R132, -R139.reuse, RZ ;  /* 0x8000008b84848210 */ /* 0x080fe40007ffe0ff */
[----:B------:R-:W-:Y:S02]  /*96a0*/  ISETP.GE.AND P0, PT, R141, RZ, PT ;  /* 0x000000ff8d00720c */ /* 0x000fe40003f06270 */
[----:B------:R-:W-:Y:S02]  /*96b0*/  ISETP.GE.U32.AND P6, PT, R132, R139, PT ;  /* 0x0000008b8400720c */ /* 0x000fe40003fc6070 */
[----:B------:R-:W-:Y:S05]  /*96c0*/  LOP3.LUT R132, RZ, R143, RZ, 0x33, !PT ;  /* 0x0000008fff847212 */ /* 0x000fea00078e33ff */
[----:B------:R-:W-:Y:S02]  /*96d0*/  @P5 IADD3 R140, PT, PT, R140, 0x1, RZ ;  /* 0x000000018c8c5810 */ /* 0x000fe40007ffe0ff */
[----:B------:R-:W-:Y:S03]  /*96e0*/  ISETP.GE.AND P5, PT, R134, RZ, PT ;  /* 0x000000ff8600720c */ /* 0x000fe60003fa6270 */
[----:B------:R-:W-:Y:S02]  /*96f0*/  @!P0 IMAD.MOV R140, RZ, RZ, -R140 ;  /* 0x000000ffff8c8224 */ /* 0x000fe400078e0a8c */
[----:B------:R-:W-:Y:S01]  /*9700*/  @P6 VIADD R145, R145, 0x1 ;  /* 0x0000000191916836 */ /* 0x000fe20000000000 */
[----:B------:R-:W-:Y:S04]  /*9710*/  ISETP.NE.AND P6, PT, R143, RZ, PT ;  /* 0x000000ff8f00720c */ /* 0x000fe80003fc5270 */
[C---:B------:R-:W-:Y:S02]  /*9720*/  SEL R139, R132.reuse, R140, !P6 ;  /* 0x0000008c848b7207 */ /* 0x040fe40007000000 */
[----:B------:R-:W2:Y:S01]  /*9730*/  LD.E.64 R140, desc[UR4][R2.64+0x38] ;  /* 0x00003804028c7980 */ /* 0x000ea2000c101b00 */
[----:B------:R-:W-:Y:S02]  /*9740*/  @!P5 IADD3 R145, PT, PT, -R145, RZ, RZ ;  /* 0x000000ff9191d210 */ /* 0x000fe40007ffe1ff */
[CC--:B------:R-:W-:Y:S02]  /*9750*/  LEA R150, P5, R139.reuse, R226.reuse, 0x2 ;  /* 0x000000e28b967211 */ /* 0x0c0fe400078a10ff */
[----:B------:R-:W-:Y:S02]  /*9760*/  SEL R145, R132, R145, !P6 ;  /* 0x0000009184917207 */ /* 0x000fe40007000000 */
[-C--:B------:R-:W-:Y:S02]  /*9770*/  LEA.HI.X.SX32 R151, R139, R227.reuse, 0x2, P5 ;  /* 0x000000e38b977211 */ /* 0x080fe400028f16ff */
[C---:B------:R-:W-:Y:S01]  /*9780*/  LEA R148, P0, R145.reuse, R226, 0x2 ;  /* 0x000000e291947211 */ /* 0x040fe200078010ff */
[C---:B------:R-:W-:Y:S02]  /*9790*/  IMAD.IADD R134, R145.reuse, 0x1, -R139 ;  /* 0x0000000191867824 */ /* 0x040fe400078e0a8b */
[----:B------:R-:W4:Y:S01]  /*97a0*/  LD.E R135, desc[UR4][R150.64] ;  /* 0x0000000496877980 */ /* 0x000f22000c101900 */
[----:B------:R-:W-:Y:S01]  /*97b0*/  LEA.HI.X.SX32 R149, R145, R227, 0x2, P0 ;  /* 0x000000e391957211 */ /* 0x000fe200000f16ff */
[----:B------:R-:W-:Y:S04]  /*97c0*/  IMAD R143, R143, R134, -0x80 ;  /* 0xffffff808f8f7424 */ /* 0x000fe800078e0286 */
[----:B------:R-:W4:Y:S01]  /*97d0*/  LD.E R132, desc[UR4][R148.64] ;  /* 0x0000000494847980 */ /* 0x000f22000c101900 */
[----:B------:R-:W-:Y:S01]  /*97e0*/  SHF.R.S32.HI R139, RZ, 0x1f, R143 ;  /* 0x0000001fff8b7819 */ /* 0x000fe2000001148f */
        /* <DEDUP_REMOVED lines=12> */
.L_x_764:
[----:B------:R-:W-:Y:S05]  /*98b0*/  BSYNC.RECONVERGENT B0 ;  /* 0x0000000000007941 */ /* 0x000fea0003800200 */
.L_x_763:
[----:B------:R-:W-:Y:S01]  /*98c0*/  @!PT LDS RZ, [RZ] ;  /* 0x00000000fffff984 */ /* 0x000fe20000000800 */
[----:B------:R-:W-:Y:S01]  /*98d0*/  @!PT LDS RZ, [RZ] ;  /* 0x00000000fffff984 */ /* 0x000fe20000000800 */
[----:B------:R-:W-:Y:S01]  /*98e0*/  @!PT LDS RZ, [RZ] ;  /* 0x00000000fffff984 */ /* 0x000fe20000000800 */
[----:B------:R-:W-:Y:S01]  /*98f0*/  @!P3 LDGSTS.E.BYPASS.LTC128B.128 [R225+0x4000], desc[UR4][R212.64] ;  /* 0x04000000d4e1bfae */ /* 0x000fe2000b981a04 */
[C---:B------:R-:W-:Y:S02]  /*9900*/  LEA R138, P0, R206.reuse, R212, 0x5 ;  /* 0x000000d4ce8a7211 */ /* 0x040fe400078028ff */
[C-C-:B------:R-:W-:Y:S01]  /*9910*/  SHF.L.U64.HI R132, R206.reuse, 0x5, R207.reuse ;  /* 0x00000005ce847819 */ /* 0x140fe200000102cf */
[----:B------:R1:W-:Y:S01]  /*9920*/  @P3 STS.128 [R225+0x4000], RZ ;  /* 0x004000ffe1003388 */ /* 0x0003e20000000c00 */
[----:B------:R-:W-:Y:S02]  /*9930*/  LEA.HI.X R139, R206, R213, R207, 0x5, P0 ;  /* 0x000000d5ce8b7211 */ /* 0x000fe400000f2ccf */
[----:B------:R-:W-:Y:S01]  /*9940*/  IADD3 R144, P5, PT, R133, R138, RZ ;  /* 0x0000008a85907210 */ /* 0x000fe20007fbe0ff */
[----:B------:R-:W-:Y:S01]  /*9950*/  @!PT LDS RZ, [RZ] ;  /* 0x00000000fffff984 */ /* 0x000fe20000000800 */
[----:B------:R-:W-:Y:S01]  /*9960*/  @!PT LDS RZ, [RZ] ;  /* 0x00000000fffff984 */ /* 0x000fe20000000800 */
[----:B------:R-:W-:Y:S01]  /*9970*/  @!PT LDS RZ, [RZ] ;  /* 0x00000000fffff984 */ /* 0x000fe20000000800 */
[----:B------:R-:W-:Y:S03]  /*9980*/  @!P1 LDGSTS.E.BYPASS.LTC128B.128 [R225+0x8000], desc[UR4][R212.64+0x80] ;  /* 0x08000080d4e19fae */ /* 0x000fe6000b981a04 */
[-C--:B------:R-:W-:Y:S01]  /*9990*/  IADD3 R134, P0, PT, R144, R133.reuse, RZ ;  /* 0x0000008590867210 */ /* 0x080fe20007f1e0ff */
[----:B------:R1:W-:Y:S01]  /*99a0*/  @P1 STS.128 [R225+0x8000], RZ ;  /* 0x008000ffe1001388 */ /* 0x0003e20000000c00 */
[----:B------:R-:W-:Y:S02]  /*99b0*/  IMAD.X R145, R132, 0x1, R139, P5 ;  /* 0x0000000184917824 */ /* 0x000fe400028e068b */
[-C--:B------:R-:W-:Y:S01]  /*99c0*/  IADD3 R142, P5, PT, R134, R133.reuse, RZ ;  /* 0x00000085868e7210 */ /* 0x080fe20007fbe0ff */
[----:B------:R-:W-:Y:S01]  /*99d0*/  @!PT LDS RZ, [RZ] ;  /* 0x00000000fffff984 */ /* 0x000fe20000000800 */
[----:B------:R-:W-:Y:S01]  /*99e0*/  @!PT LDS RZ, [RZ] ;  /* 0x00000000fffff984 */ /* 0x000fe20000000800 */
[----:B------:R-:W-:Y:S01]  /*99f0*/  @!PT LDS RZ, [RZ] ;  /* 0x00000000fffff984 */ /* 0x000fe20000000800 */
[----:B------:R-:W-:Y:S01]  /*9a00*/  @!P3 LDGSTS.E.BYPASS.LTC128B.128 [R225+0x4800], desc[UR4][R138.64] ;  /* 0x048000008ae1bfae */ /* 0x000fe2000b981a04 */
[--C-:B------:R-:W-:Y:S02]  /*9a10*/  IMAD.X R135, R145, 0x1, R132.reuse, P0 ;  /* 0x0000000191877824 */ /* 0x100fe400000e0684 */
[-C--:B------:R-:W-:Y:S01]  /*9a20*/  IADD3 R140, P0, PT, R142, R133.reuse, RZ ;  /* 0x000000858e8c7210 */ /* 0x080fe20007f1e0ff */
[----:B------:R1:W-:Y:S01]  /*9a30*/  @P3 STS.128 [R225+0x4800], RZ ;  /* 0x004800ffe1003388 */ /* 0x0003e20000000c00 */
[--C-:B------:R-:W-:Y:S03]  /*9a40*/  IMAD.X R143, R135, 0x1, R132.reuse, P5 ;  /* 0x00000001878f7824 */ /* 0x100fe600028e0684 */
[----:B------:R-:W-:Y:S01]  /*9a50*/  @!PT LDS RZ, [RZ] ;  /* 0x00000000fffff984 */ /* 0x000fe20000000800 */
[----:B------:R-:W-:Y:S01]  /*9a60*/  @!PT LDS RZ, [RZ] ;  /* 0x00000000fffff984 */ /* 0x000fe20000000800 */
[----:B------:R-:W-:Y:S01]  /*9a70*/  @!PT LDS RZ, [RZ] ;  /* 0x00000000fffff984 */ /* 0x000fe20000000800 */
[----:B------:R2:W-:Y:S01]  /*9a80*/  @!P1 LDGSTS.E.BYPASS.LTC128B.128 [R225+0x8800], desc[UR4][R138.64+0x80] ;  /* 0x088000808ae19fae */ /* 0x0005e2000b981a04 */
[--C-:B------:R-:W-:Y:S03]  /*9a90*/  IMAD.X R141, R143, 0x1, R132.reuse, P0 ;  /* 0x000000018f8d7824 */ /* 0x100fe600000e0684 */
[----:B------:R1:W-:Y:S04]  /*9aa0*/  @P1 STS.128 [R225+0x8800], RZ ;  /* 0x008800ffe1001388 */ /* 0x0003e80000000c00 */
[----:B------:R-:W-:Y:S01]  /*9ab0*/  @!PT LDS RZ, [RZ] ;  /* 0x00000000fffff984 */ /* 0x000fe20000000800 */
[----:B------:R-:W-:Y:S01]  /*9ac0*/  @!PT LDS RZ, [RZ] ;  /* 0x00000000fffff984 */ /* 0x000fe20000000800 */
[----:B------:R-:W-:Y:S01]  /*9ad0*/  @!PT LDS RZ, [RZ] ;  /* 0x00000000fffff984 */ /* 0x000fe20000000800 */
[----:B------:R-:W-:Y:S04]  /*9ae0*/  @!P3 LDGSTS.E.BYPASS.LTC128B.128 [R225+0x5000], desc[UR4][R144.64] ;  /* 0x0500000090e1bfae */ /* 0x000fe8000b981a04 */
        /* <DEDUP_REMOVED lines=10> */
[-C--:B--2---:R-:W-:Y:S03]  /*9b90*/  IADD3 R138, P5, PT, R140, R133.reuse, RZ ;  /* 0x000000858c8a7210 */ /* 0x084fe60007fbe0ff */
[----:B------:R1:W-:Y:S04]  /*9ba0*/  @P3 STS.128 [R225+0x5800], RZ ;  /* 0x005800ffe1003388 */ /* 0x0003e80000000c00 */
        /* <DEDUP_REMOVED lines=9> */
[----:B------:R1:W-:Y:S01]  /*9c40*/  @!P3 LDGSTS.E.BYPASS.LTC128B.128 [R225+0x6000], desc[UR4][R142.64] ;  /* 0x060000008ee1bfae */ /* 0x0003e2000b981a04 */
[----:B---3--:R-:W-:Y:S03]  /*9c50*/  IADD3 R144, P0, PT, R138, R133, RZ ;  /* 0x000000858a907210 */ /* 0x008fe60007f1e0ff */
[----:B------:R1:W-:Y:S04]  /*9c60*/  @P3 STS.128 [R225+0x6000], RZ ;  /* 0x006000ffe1003388 */ /* 0x0003e80000000c00 */
[----:B------:R-:W-:Y:S01]  /*9c70*/  @!PT LDS RZ, [RZ] ;  /* 0x00000000fffff984 */ /* 0x000fe20000000800 */
[----:B------:R-:W-:Y:S01]  /*9c80*/  @!PT LDS RZ, [RZ] ;  /* 0x00000000fffff984 */ /* 0x000fe20000000800 */
[----:B------:R-:W-:Y:S01]  /*9c90*/  @!PT LDS RZ, [RZ] ;  /* 0x00000000fffff984 */ /* 0x000fe20000000800 */
[----:B------:R1:W-:Y:S01]  /*9ca0*/  @!P1 LDGSTS.E.BYPASS.LTC128B.128 [R225+0xa000], desc[UR4][R142.64+0x80] ;  /* 0x0a0000808ee19fae */ /* 0x0003e2000b981a04 */
[----:B------:R-:W-:Y:S03]  /*9cb0*/  IMAD.X R145, R139, 0x1, R132, P0 ;  /* 0x000000018b917824 */ /* 0x000fe600000e0684 */
        /* <DEDUP_REMOVED lines=32> */
.L_x_762:
[----:B------:R-:W-:Y:S05]  /*9ec0*/  BSYNC.RECONVERGENT B1 ;  /* 0x0000000000017941 */ /* 0x000fea0003800200 */
.L_x_761:
        /* <DEDUP_REMOVED lines=547> */
.L_x_758:
        /* <DEDUP_REMOVED lines=10> */
.L_x_781:
        /* <DEDUP_REMOVED lines=141> */
[----:B------:R2:W-:Y:S04]  /*ca70*/  STS [R5+0x2400], R98 ;  /* 0x0024006205007388 */ /* 0x0005e80000000800 */
        /* <DEDUP_REMOVED lines=12> */
[----:B------:R-:W4:Y:S01]  /*cb40*/  LD.E.U8 R0, desc[UR4][R2.64+0x1c8] ;  /* 0x0001c80402007980 */ /* 0x000f22000c101100 */
[----:B------:R-:W-:-:S03]  /*cb50*/  ISETP.NE.AND P4, PT, R224, -0x1, PT ;  /* 0xffffffffe000780c */ /* 0x000fc60003f85270 */
[----:B------:R-:W2:Y:S04]  /*cb60*/  LD.E.64 R48, desc[UR4][R2.64+0x88] ;  /* 0x0000880402307980 */ /* 0x000ea8000c101b00 */
[----:B------:R3:W5:Y:S06]  /*cb70*/  LD.E.64 R44, desc[UR4][R2.64+0x90] ;  /* 0x00009004022c7980 */ /* 0x00076c000c101b00 */
[----:B------:R3:W5:Y:S01]  /*cb80*/  @!P4 LD.E.64 R46, desc[UR4][R2.64+0x80] ;  /* 0x00008004022ec980 */ /* 0x000762000c101b00 */
[----:B----4-:R-:W-:-:S13]  /*cb90*/  ISETP.NE.AND P2, PT, R0, RZ, PT ;  /* 0x000000ff0000720c */ /* 0x010fda0003f45270 */
[----:B------:R-:W4:Y:S04]  /*cba0*/  @!P2 LD.E R4, desc[UR4][R2.64+0x60] ;  /* 0x000060040204a980 */ /* 0x000f28000c101900 */
[----:B------:R-:W3:Y:S01]  /*cbb0*/  @!P2 LD.E R39, desc[UR4][R2.64+0xb4] ;  /* 0x0000b4040227a980 */ /* 0x000ee2000c101900 */
[----:B------:R-:W1:Y:S08]  /*cbc0*/  @P1 MUFU.LG2 R7, R7 ;  /* 0x0000000700071308 */ /* 0x000e700000000c00 */
[----:B------:R-:W1:Y:S01]  /*cbd0*/  @P0 MUFU.LG2 R9, R9 ;  /* 0x0000000900090308 */ /* 0x000e620000000c00 */
[----:B------:R-:W-:Y:S01]  /*cbe0*/  LOP3.LUT R37, R199, 0x30, RZ, 0xc0, !PT ;  /* 0x00000030c7257812 */ /* 0x000fe200078ec0ff */
[----:B------:R-:W-:Y:S01]  /*cbf0*/  BSSY.RECONVERGENT B0, `(.L_x_767) ;  /* 0x0000013000007945 */ /* 0x000fe20003800200 */
[----:B------:R-:W-:Y:S01]  /*cc00*/  SHF.R.U32.HI R8, RZ, 0x2, R198 ;  /* 0x00000002ff087819 */ /* 0x000fe200000116c6 */
[-C--:B--2---:R-:W-:Y:S01]  /*cc10*/  @P4 IMAD R38, R49, R224.reuse, RZ ;  /* 0x000000e031264224 */ /* 0x084fe200078e02ff */
[----:B------:R-:W-:Y:S01]  /*cc20*/  MOV R36, 0x7f800000 ;  /* 0x7f80000000247802 */ /* 0x000fe20000000f00 */
[----:B------:R-:W-:Y:S01]  /*cc30*/  @P4 IMAD.WIDE.U32 R50, R48, R224, RZ ;  /* 0x000000e030324225 */ /* 0x000fe200078e00ff */
[----:B------:R-:W-:-:S03]  /*cc40*/  MOV R0, 0x7f800000 ;  /* 0x7f80000000007802 */ /* 0x000fc60000000f00 */
[----:B-1----:R-:W-:Y:S01]  /*cc50*/  @P1 FMUL.FTZ R5, R7, 0.69314718246459960938 ;  /* 0x3f31721807051820 */ /* 0x002fe20000410000 */
[----:B------:R-:W-:-:S03]  /*cc60*/  LOP3.LUT R37, R37, 0x7, R8, 0xf8, !PT ;  /* 0x0000000725257812 */ /* 0x000fc600078ef808 */
[----:B-----5:R-:W-:Y:S01]  /*cc70*/  @P1 FFMA.FTZ R36, R6, R134, R5 ;  /* 0x0000008606241223 */ /* 0x020fe20000010005 */
[----:B------:R-:W-:-:S04]  /*cc80*/  @P0 FMUL.FTZ R10, R9, 0.69314718246459960938 ;  /* 0x3f317218090a0820 */ /* 0x000fc80000410000 */
[----:B------:R-:W-:Y:S01]  /*cc90*/  @P0 FFMA.FTZ R0, R6, R133, R10 ;  /* 0x0000008506000223 */ /* 0x000fe2000001000a */
[----:B----4-:R-:W-:-:S04]  /*cca0*/  @!P2 IMAD R4, R4, R218, R217 ;  /* 0x000000da0404a224 */ /* 0x010fc800078e02d9 */
[----:B---3--:R-:W-:Y:S01]  /*ccb0*/  @!P2 IMAD R39, R4, R39, RZ ;  /* 0x000000270427a224 */ /* 0x008fe200078e02ff */
[----:B------:R-:W-:Y:S06]  /*ccc0*/  @!P2 BRA `(.L_x_768) ;  /* 0x000000000014a947 */ /* 0x000fec0003800000 */
[----:B------:R-:W2:Y:S04]  /*ccd0*/  @!P4 LD.E R5, desc[UR4][R2.64+0xb4] ;  /* 0x0000b4040205c980 */ /* 0x000ea8000c101900 */
[----:B------:R-:W3:Y:S01]  /*cce0*/  LD.E R4, desc[UR4][R2.64+0xd4] ;  /* 0x0000d40402047980 */ /* 0x000ee2000c101900 */
[----:B--2---:R-:W-:Y:S02]  /*ccf0*/  @!P4 IMAD R224, R5, R218, RZ ;  /* 0x000000da05e0c224 */ /* 0x004fe400078e02ff */
[----:B---3--:R-:W-:-:S05]  /*cd00*/  IMAD R39, R4, R217, RZ ;  /* 0x000000d904277224 */ /* 0x008fca00078e02ff */
[----:B------:R-:W-:Y:S02]  /*cd10*/  IADD3 R39, PT, PT, R39, R224, RZ ;  /* 0x000000e027277210 */ /* 0x000fe40007ffe0ff */
.L_x_768:
[----:B------:R-:W-:Y:S05]  /*cd20*/  BSYNC.RECONVERGENT B0 ;  /* 0x0000000000007941 */ /* 0x000fea0003800200 */
.L_x_767:
[----:B------:R1:W5:Y:S01]  /*cd30*/  LD.E.64 R52, desc[UR4][R2.64+0x70] ;  /* 0x0000700402347980 */ /* 0x000362000c101b00 */
[----:B------:R-:W-:Y:S05]  /*cd40*/  WARPSYNC.ALL ;  /* 0x0000000000007948 */ /* 0x000fea0003800000 */
[----:B------:R1:W5:Y:S01]  /*cd50*/  LD.E.64 R54, desc[UR4][R2.64+0xa0] ;  /* 0x0000a00402367980 */ /* 0x000362000c101b00 */
[----:B------:R-:W-:Y:S01]  /*cd60*/  BAR.SYNC.DEFER_BLOCKING 0x0 ;  /* 0x0000000000007b1d */ /* 0x000fe20000010000 */
[----:B------:R-:W-:Y:S02]  /*cd70*/  LOP3.LUT P0, RZ, R198, 0x3, RZ, 0xc0, !PT ;  /* 0x00000003c6ff7812 */ /* 0x000fe4000780c0ff */
[----:B------:R-:W-:-:S03]  /*cd80*/  SHF.L.U32 R40, R219, 0x6, RZ ;  /* 0x00000006db287819 */ /* 0x000fc600000006ff */
        /* <DEDUP_REMOVED lines=8> */
[----:B------:R-:W-:Y:S04]  /*ce10*/  BSSY.RECONVERGENT B0, `(.L_x_769) ;  /* 0x000000c000007945 */ /* 0x000fe80003800200 */
[----:B------:R-:W-:Y:S05]  /*ce20*/  @P0 BRA `(.L_x_770) ;  /* 0x0000000000280947 */ /* 0x000fea0003800000 */
[----:B------:R-:W-:Y:S01]  /*ce30*/  IMAD.IADD R42, R40, 0x1, R39 ;  /* 0x00000001282a7824 */ /* 0x000fe200078e0227 */
[C---:B------:R-:W-:Y:S01]  /*ce40*/  ISETP.GE.AND P2, PT, R37.reuse, R210, PT ;  /* 0x000000d22500720c */ /* 0x040fe20003f46270 */
[----:B------:R-:W-:-:S03]  /*ce50*/  VIADD R41, R37, 0x8 ;  /* 0x0000000825297836 */ /* 0x000fc60000000000 */
[C---:B------:R-:W-:Y:S02]  /*ce60*/  IADD3 R39, P0, PT, R42.reuse, R37, RZ ;  /* 0x000000252a277210 */ /* 0x040fe40007f1e0ff */
[----:B------:R-:W-:Y:S02]  /*ce70*/  ISETP.GE.AND P1, PT, R41, R210, PT ;  /* 0x000000d22900720c */ /* 0x000fe40003f26270 */
[----:B------:R-:W-:Y:S02]  /*ce80*/  LEA.HI.X.SX32 R42, R42, RZ, 0x1, P0 ;  /* 0x000000ff2a2a7211 */ /* 0x000fe400000f0eff */
[----:B-----5:R-:W-:-:S04]  /*ce90*/  LEA R54, P0, R39, R54, 0x2 ;  /* 0x0000003627367211 */ /* 0x020fc800078010ff */
[----:B------:R-:W-:-:S05]  /*cea0*/  LEA.HI.X R55, R39, R55, R42, 0x2, P0 ;  /* 0x0000003727377211 */ /* 0x000fca00000f142a */
[----:B------:R1:W-:Y:S04]  /*ceb0*/  @!P2 ST.E desc[UR4][R54.64], R36 ;  /* 0x000000243600a985 */ /* 0x0003e8000c101904 */
[----:B------:R1:W-:Y:S02]  /*cec0*/  @!P1 ST.E desc[UR4][R54.64+0x20], R0 ;  /* 0x0000200036009985 */ /* 0x0003e4000c101904 */
.L_x_770:
[----:B------:R-:W-:Y:S05]  /*ced0*/  BSYNC.RECONVERGENT B0 ;  /* 0x0000000000007941 */ /* 0x000fea0003800200 */
.L_x_769:
[----:B------:R-:W-:Y:S01]  /*cee0*/  SHF.R.U32.HI R37, RZ, 0x3, R198 ;  /* 0x00000003ff257819 */ /* 0x000fe200000116c6 */
[-C--:B-1----:R-:W-:Y:S01]  /*cef0*/  @!P4 IMAD R0, R47, R218.reuse, RZ ;  /* 0x000000da2f00c224 */ /* 0x082fe200078e02ff */
[----:B------:R-:W-:Y:S01]  /*cf00*/  MOV R197, RZ ;  /* 0x000000ff00c57202 */ /* 0x000fe20000000f00 */
[----:B------:R-:W-:Y:S01]  /*cf10*/  @!P4 IMAD.WIDE.U32 R42, R46, R218, RZ ;  /* 0x000000da2e2ac225 */ /* 0x000fe200078e00ff */
[----:B------:R-:W-:Y:S01]  /*cf20*/  ISETP.GE.AND P3, PT, R37, R210, PT ;  /* 0x000000d22500720c */ /* 0x000fe20003f66270 */
[----:B------:R1:W5:Y:S01]  /*cf30*/  LD.E R2, desc[UR4][R2.64+0xc0] ;  /* 0x0000c00402027980 */ /* 0x000362000c101900 */
[----:B------:R-:W-:Y:S01]  /*cf40*/  @P4 MOV R42, R50 ;  /* 0x00000032002a4202 */ /* 0x000fe20000000f00 */
[----:B------:R-:W-:Y:S01]  /*cf50*/  @!P4 IMAD.IADD R36, R43, 0x1, R0 ;  /* 0x000000012b24c824 */ /* 0x000fe200078e0200 */
[----:B------:R-:W-:Y:S01]  /*cf60*/  IADD3 R39, PT, PT, R37, 0x20, RZ ;  /* 0x0000002025277810 */ /* 0x000fe20007ffe0ff */
[-C--:B------:R-:W-:Y:S01]  /*cf70*/  IMAD R0, R45, R217.reuse, RZ ;  /* 0x000000d92d007224 */ /* 0x080fe200078e02ff */
[----:B------:R-:W-:Y:S01]  /*cf80*/  BSSY.RECONVERGENT B0, `(.L_x_771) ;  /* 0x0000018000007945 */ /* 0x000fe20003800200 */
[----:B------:R-:W-:Y:S01]  /*cf90*/  IMAD.WIDE.U32 R46, R44, R217, RZ ;  /* 0x000000d92c2e7225 */ /* 0x000fe200078e00ff */
[----:B------:R-:W-:-:S03]  /*cfa0*/  ISETP.GE.AND P1, PT, R39, R210, PT ;  /* 0x000000d22700720c */ /* 0x000fc60003f26270 */
[----:B------:R-:W-:-:S04]  /*cfb0*/  IMAD.WIDE.U32 R44, R40, R48, R196 ;  /* 0x00000030282c7225 */ /* 0x000fc800078e00c4 */
[----:B------:R-:W-:Y:S02]  /*cfc0*/  IMAD R40, R49, R40, RZ ;  /* 0x0000002831287224 */ /* 0x000fe400078e02ff */
[----:B------:R-:W-:Y:S02]  /*cfd0*/  VIADD R41, R37, 0x10 ;  /* 0x0000001025297836 */ /* 0x000fe40000000000 */
[----:B------:R-:W-:Y:S01]  /*cfe0*/  @P4 IMAD.IADD R36, R51, 0x1, R38 ;  /* 0x0000000133244824 */ /* 0x000fe200078e0226 */
[----:B------:R-:W-:Y:S01]  /*cff0*/  IADD3 R42, P5, P4, R46, R44, R42 ;  /* 0x0000002c2e2a7210 */ /* 0x000fe20007cbe02a */
[----:B------:R-:W-:Y:S01]  /*d000*/  IMAD.IADD R0, R47, 0x1, R0 ;  /* 0x000000012f007824 */ /* 0x000fe200078e0200 */
[----:B------:R-:W-:Y:S01]  /*d010*/  ISETP.GE.AND P2, PT, R41, R210, PT ;  /* 0x000000d22900720c */ /* 0x000fe20003f46270 */
[----:B-1----:R-:W-:-:S05]  /*d020*/  VIADD R3, R37, 0x30 ;  /* 0x0000003025037836 */ /* 0x002fca0000000000 */
[----:B------:R-:W-:Y:S02]  /*d030*/  ISETP.GE.AND P0, PT, R3, R210, PT ;  /* 0x000000d20300720c */ /* 0x000fe40003f06270 */
[----:B------:R-:W-:-:S04]  /*d040*/  IADD3 R3, PT, PT, R45, R40, RZ ;  /* 0x000000282d037210 */ /* 0x000fc80007ffe0ff */
[----:B------:R-:W-:Y:S01]  /*d050*/  IADD3.X R43, PT, PT, R0, R3, R36, P5, P4 ;  /* 0x00000003002b7210 */ /* 0x000fe20002fe8424 */
[----:B------:R-:W-:Y:S06]  /*d060*/  @P3 BRA `(.L_x_772) ;  /* 0x0000000000243947 */ /* 0x000fec0003800000 */
[----:B------:R-:W-:Y:S01]  /*d070*/  IMAD R0, R49, R37, RZ ;  /* 0x0000002531007224 */ /* 0x000fe200078e02ff */
[----:B-----5:R-:W-:Y:S01]  /*d080*/  ISETP.GE.AND P5, PT, R196, R2, PT ;  /* 0x00000002c400720c */ /* 0x020fe20003fa6270 */
[----:B------:R-:W-:Y:S01]  /*d090*/  IMAD.WIDE.U32 R38, R37, R48, R42 ;  /* 0x0000003025267225 */ /* 0x000fe200078e002a */
[----:B------:R-:W-:-:S03]  /*d0a0*/  ISETP.GE.AND P4, PT, R211, R2, PT ;  /* 0x00000002d300720c */ /* 0x000fc60003f86270 */
[----:B------:R-:W-:Y:S01]  /*d0b0*/  IMAD.IADD R3, R39, 0x1, R0 ;  /* 0x0000000127037824 */ /* 0x000fe200078e0200 */
[----:B------:R-:W-:-:S04]  /*d0c0*/  LEA R40, P3, R38, R52, 0x1 ;  /* 0x0000003426287211 */ /* 0x000fc800078608ff */
[----:B------:R-:W-:-:S05]  /*d0d0*/  LEA.HI.X R41, R38, R53, R3, 0x1, P3 ;  /* 0x0000003526297211 */ /* 0x000fca00018f0c03 */
[----:B--2---:R1:W-:Y:S04]  /*d0e0*/  @!P5 ST.E.128 desc[UR4][R40.64], R28 ;  /* 0x0000001c2800d985 */ /* 0x0043e8000c101d04 */
[----:B------:R1:W-:Y:S02]  /*d0f0*/  @!P4 ST.E.128 desc[UR4][R40.64+0x80], R12 ;  /* 0x0000800c2800c985 */ /* 0x0003e4000c101d04 */
.L_x_772:
[----:B------:R-:W-:Y:S05]  /*d100*/  BSYNC.RECONVERGENT B0 ;  /* 0x0000000000007941 */ /* 0x000fea0003800200 */
.L_x_771:
[----:B------:R-:W-:Y:S04]  /*d110*/  BSSY.RECONVERGENT B0, `(.L_x_773) ;  /* 0x0000010000007945 */ /* 0x000fe80003800200 */
[----:B------:R-:W-:Y:S05]  /*d120*/  @P2 BRA `(.L_x_774) ;  /* 0x0000000000382947 */ /* 0x000fea0003800000 */
[----:B-1----:R-:W-:Y:S01]  /*d130*/  IADD3 R13, P2, PT, R37, 0x10, RZ ;  /* 0x00000010250d7810 */ /* 0x002fe20007f5e0ff */
[----:B------:R-:W-:Y:S01]  /*d140*/  IMAD.MOV.U32 R14, RZ, RZ, R42 ;  /* 0x000000ffff0e7224 */ /* 0x000fe200078e002a */
        /* <DEDUP_REMOVED lines=10> */
[----:B---3--:R1:W-:Y:S04]  /*d1f0*/  @!P3 ST.E.128 desc[UR4][R12.64], R24 ;  /* 0x000000180c00b985 */ /* 0x0083e8000c101d04 */
[----:B------:R1:W-:Y:S02]  /*d200*/  @!P2 ST.E.128 desc[UR4][R12.64+0x80], R8 ;  /* 0x000080080c00a985 */ /* 0x0003e4000c101d04 */
.L_x_774:
[----:B------:R-:W-:Y:S05]  /*d210*/  BSYNC.RECONVERGENT B0 ;  /* 0x0000000000007941 */ /* 0x000fea0003800200 */
.L_x_773:
        /* <DEDUP_REMOVED lines=14> */
[----:B----4-:R1:W-:Y:S04]  /*d300*/  @!P2 ST.E.128 desc[UR4][R8.64], R20 ;  /* 0x000000140800a985 */ /* 0x0103e8000c101d04 */
[----:B------:R1:W-:Y:S02]  /*d310*/  @!P1 ST.E.128 desc[UR4][R8.64+0x80], R4 ;  /* 0x0000800408009985 */ /* 0x0003e4000c101d04 */
.L_x_776:
[----:B------:R-:W-:Y:S05]  /*d320*/  BSYNC.RECONVERGENT B0 ;  /* 0x0000000000007941 */ /* 0x000fea0003800200 */
.L_x_775:
[----:B------:R-:W-:-:S04]  /*d330*/  MOV R217, 0x0 ;  /* 0x0000000000d97802 */ /* 0x000fc80000000f00 */
[----:B-12345:R-:W-:Y:S05]  /*d340*/  @P0 RET.REL.NODEC R216 `(_ZN5flash24flash_fwd_splitkv_kernelI23Flash_fwd_kernel_traitsILi128ELi64ELi128ELi4ELb0ELb0EN7cutlass10bfloat16_tE19Flash_kernel_traitsILi128ELi64ELi128ELi4ES3_EELb0ELb0ELb0ELb0ELb0ELb0ELb0ELb0EEEvNS_16Flash_fwd_paramsE) ;  /* 0xffffff2cd82c0950 */ /* 0x03efea0003c3ffff */
[----:B------:R-:W-:Y:S01]  /*d350*/  IADD3 R37, P0, PT, R37, 0x30, RZ ;  /* 0x0000003025257810 */ /* 0x000fe20007f1e0ff */
[----:B------:R-:W-:Y:S01]  /*d360*/  IMAD.MOV.U32 R5, RZ, RZ, R43 ;  /* 0x000000ffff057224 */ /* 0x000fe200078e002b */
[----:B------:R-:W-:Y:S01]  /*d370*/  MOV R4, R42 ;  /* 0x0000002a00047202 */ /* 0x000fe20000000f00 */
[----:B------:R-:W-:Y:S01]  /*d380*/  IMAD.MOV.U32 R217, RZ, RZ, 0x0 ;  /* 0x00000000ffd97424 */ /* 0x000fe200078e00ff */
[-C--:B------:R-:W-:Y:S01]  /*d390*/  ISETP.GE.AND P1, PT, R196, R2.reuse, PT ;  /* 0x00000002c400720c */ /* 0x080fe20003f26270 */
[----:B------:R-:W-:Y:S01]  /*d3a0*/  IMAD.X R3, RZ, RZ, RZ, P0 ;  /* 0x000000ffff037224 */ /* 0x000fe200000e06ff */
[----:B------:R-:W-:Y:S01]  /*d3b0*/  ISETP.GE.AND P0, PT, R211, R2, PT ;  /* 0x00000002d300720c */ /* 0x000fe20003f06270 */
[----:B------:R-:W-:-:S04]  /*d3c0*/  IMAD.WIDE.U32 R4, R48, R37, R4 ;  /* 0x0000002530047225 */ /* 0x000fc800078e0004 */
[----:B------:R-:W-:Y:S01]  /*d3d0*/  IMAD R3, R3, R48, RZ ;  /* 0x0000003003037224 */ /* 0x000fe200078e02ff */
[----:B------:R-:W-:-:S03]  /*d3e0*/  LEA R6, P2, R4, R52, 0x1 ;  /* 0x0000003404067211 */ /* 0x000fc600078408ff */
[----:B------:R-:W-:-:S05]  /*d3f0*/  IMAD R3, R49, R37, R3 ;  /* 0x0000002531037224 */ /* 0x000fca00078e0203 */
[----:B------:R-:W-:-:S04]  /*d400*/  IADD3 R3, PT, PT, R5, R3, RZ ;  /* 0x0000000305037210 */ /* 0x000fc80007ffe0ff */
[----:B------:R-:W-:-:S05]  /*d410*/  LEA.HI.X R7, R4, R53, R3, 0x1, P2 ;  /* 0x0000003504077211 */ /* 0x000fca00010f0c03 */
[----:B------:R1:W-:Y:S02]  /*d420*/  @!P1 ST.E.128 desc[UR4][R6.64], R16 ;  /* 0x0000001006009985 */ /* 0x0003e4000c101d04 */
[----:B-1----:R-:W-:Y:S05]  /*d430*/  @P0 RET.REL.NODEC R216 `(_ZN5flash24flash_fwd_splitkv_kernelI23Flash_fwd_kernel_traitsILi128ELi64ELi128ELi4ELb0ELb0EN7cutlass10bfloat16_tE19Flash_kernel_traitsILi128ELi64ELi128ELi4ES3_EELb0ELb0ELb0ELb0ELb0ELb0ELb0ELb0EEEvNS_16Flash_fwd_paramsE) ;  /* 0xffffff28d8f00950 */ /* 0x002fea0003c3ffff */
[----:B------:R-:W-:Y:S01]  /*d440*/  MOV R217, 0x0 ;  /* 0x0000000000d97802 */ /* 0x000fe20000000f00 */
[----:B------:R1:W-:Y:S03]  /*d450*/  ST.E.128 desc[UR4][R6.64+0x80], R32 ;  /* 0x0000802006007985 */ /* 0x0003e6000c101d04 */
[----:B-1----:R-:W-:Y:S05]  /*d460*/  RET.REL.NODEC R216 `(_ZN5flash24flash_fwd_splitkv_kernelI23Flash_fwd_kernel_traitsILi128ELi64ELi128ELi4ELb0ELb0EN7cutlass10bfloat16_tE19Flash_kernel_traitsILi128ELi64ELi128ELi4ES3_EELb0ELb0ELb0ELb0ELb0ELb0ELb0ELb0EEEvNS_16Flash_fwd_paramsE) ;  /* 0xffffff28d8e47950 */ /* 0x002fea0003c3ffff */
.L_x_766:
[----:B------:R-:W-:Y:S01]  /*d470*/  MOV R5, 0x2 ;  /* 0x0000000200057802 */ /* 0x000fe20000000f00 */
[----:B------:R-:W-:Y:S01]  /*d480*/  IMAD.MOV.U32 R0, RZ, RZ, 0x1f ;  /* 0x0000001fff007424 */ /* 0x000fe200078e00ff */
[----:B------:R-:W-:-:S07]  /*d490*/  MOV R4, 0xffffffff ;  /* 0xffffffff00047802 */ /* 0x000fce0000000f00 */
[----:B-1---5:R-:W-:Y:S05]  /*d4a0*/  WARPSYNC.COLLECTIVE R4, `(.L_x_777) ;  /* 0x0000000004087348 */ /* 0x022fea0003c00000 */
[----:B------:R2:W3:Y:S02]  /*d4b0*/  SHFL.BFLY P0, R10, R233, R5, R0 ;  /* 0x0c000005e90a7389 */ /* 0x0004e40000000000 */
[----:B-123-5:R-:W-:Y:S05]  /*d4c0*/  ENDCOLLECTIVE ;  /* 0x000000000000791b */ /* 0x02efea0003800000 */
.L_x_777:
[----:B------:R-:W-:Y:S02]  /*d4d0*/  IMAD.MOV.U32 R8, RZ, RZ, R10 ;  /* 0x000000ffff087224 */ /* 0x000fe400078e000a */
[----:B------:R-:W-:Y:S02]  /*d4e0*/  IMAD.MOV.U32 R5, RZ, RZ, 0x1 ;  /* 0x00000001ff057424 */ /* 0x000fe400078e00ff */
[----:B------:R-:W-:-:S05]  /*d4f0*/  FADD.FTZ R8, R8, R233 ;  /* 0x000000e908087221 */ /* 0x000fca0000010000 */
[----:B------:R-:W-:-:S07]  /*d500*/  MOV R233, R8 ;  /* 0x0000000800e97202 */ /* 0x000fce0000000f00 */
[----:B------:R-:W-:Y:S05]  /*d510*/  WARPSYNC.COLLECTIVE R4, `(.L_x_778) ;  /* 0x0000000004087348 */ /* 0x000fea0003c00000 */
[----:B------:R1:W2:Y:S02]  /*d520*/  SHFL.BFLY P0, R10, R233, R5, R0 ;  /* 0x0c000005e90a7389 */ /* 0x0002a40000000000 */
[----:B-12---:R-:W-:Y:S05]  /*d530*/  ENDCOLLECTIVE ;  /* 0x000000000000791b */ /* 0x006fea0003800000 */
.L_x_778:
[----:B------:R-:W-:Y:S01]  /*d540*/  MOV R233, R231 ;  /* 0x000000e700e97202 */ /* 0x000fe20000000f00 */
[----:B------:R-:W-:Y:S01]  /*d550*/  IMAD.MOV.U32 R5, RZ, RZ, 0x2 ;  /* 0x00000002ff057424 */ /* 0x000fe200078e00ff */
[----:B------:R-:W-:-:S07]  /*d560*/  MOV R7, R10 ;  /* 0x0000000a00077202 */ /* 0x000fce0000000f00 */
[----:B------:R-:W-:Y:S05]  /*d570*/  WARPSYNC.COLLECTIVE R4, `(.L_x_779) ;  /* 0x0000000004087348 */ /* 0x000fea0003c00000 */
[----:B------:R1:W2:Y:S02]  /*d580*/  SHFL.BFLY P0, R10, R233, R5, R0 ;  /* 0x0c000005e90a7389 */ /* 0x0002a40000000000 */
[----:B-12---:R-:W-:Y:S05]  /*d590*/  ENDCOLLECTIVE ;  /* 0x000000000000791b */ /* 0x006fea0003800000 */
.L_x_779:
[----:B------:R-:W-:Y:S01]  /*d5a0*/  FADD.FTZ R7, R8, R7 ;  /* 0x0000000708077221 */ /* 0x000fe20000010000 */
[----:B------:R-:W-:Y:S01]  /*d5b0*/  FADD.FTZ R9, R10, R231 ;  /* 0x000000e70a097221 */ /* 0x000fe20000010000 */
[----:B------:R-:W-:-:S04]  /*d5c0*/  MOV R5, 0x1 ;  /* 0x0000000100057802 */ /* 0x000fc80000000f00 */
[----:B------:R-:W-:-:S07]  /*d5d0*/  MOV R233, R9 ;  /* 0x0000000900e97202 */ /* 0x000fce0000000f00 */
[----:B------:R-:W-:Y:S05]  /*d5e0*/  WARPSYNC.COLLECTIVE R4, `(.L_x_780) ;  /* 0x0000000004087348 */ /* 0x000fea0003c00000 */
[----:B------:R1:W2:Y:S02]  /*d5f0*/  SHFL.BFLY P0, R10, R233, R5, R0 ;  /* 0x0c000005e90a7389 */ /* 0x0002a40000000000 */
[----:B-12---:R-:W-:Y:S05]  /*d600*/  ENDCOLLECTIVE ;  /* 0x000000000000791b */ /* 0x006fea0003800000 */
.L_x_780:
[----:B------:R-:W-:Y:S05]  /*d610*/  BRA `(.L_x_781) ;  /* 0xffffffe800e07947 */ /* 0x000fea000383ffff */
.L_x_782:
        /* <DEDUP_REMOVED lines=14> */
.L_x_14866:


//--------------------- .text._ZN5flash24flash_fwd_splitkv_kernelI23Flash_fwd_kernel_traitsILi128ELi64ELi128ELi4ELb0ELb0EN7cutlass10bfloat16_tE19Flash_kernel_traitsILi128ELi64ELi128ELi4ES3_EELb0ELb0ELb0ELb0ELb0ELb1ELb0ELb0EEEvNS_16Flash_fwd_paramsE --------------------------
	.section	.text._ZN5flash24flash_fwd_splitkv_kernelI23Flash_fwd_kernel_traitsILi128ELi64ELi128ELi4ELb0ELb0EN7cutlass10bfloat16_tE19Flash_kernel_traitsILi128ELi64ELi128ELi4ES3_EELb0ELb0ELb0ELb0ELb0ELb1ELb0ELb0EEEvNS_16Flash_fwd_paramsE,"ax",@progbits
	.align	128
        .global         _ZN5flash24flash_fwd_splitkv_kernelI23Flash_fwd_kernel_traitsILi128ELi64ELi128ELi4ELb0ELb0EN7cutlass10bfloat16_tE19Flash_kernel_traitsILi128ELi64ELi128ELi4ES3_EELb0ELb0ELb0ELb0ELb0ELb1ELb0ELb0EEEvNS_16Flash_fwd_paramsE
        .type           _ZN5flash24flash_fwd_splitkv_kernelI23Flash_fwd_kernel_traitsILi128ELi64ELi128ELi4ELb0ELb0EN7cutlass10bfloat16_tE19Flash_kernel_traitsILi128ELi64ELi128ELi4ES3_EELb0ELb0ELb0ELb0ELb0ELb1ELb0ELb0EEEvNS_16Flash_fwd_paramsE,@function
        .size           _ZN5flash24flash_fwd_splitkv_kernelI23Flash_fwd_kernel_traitsILi128ELi64ELi128ELi4ELb0ELb0EN7cutlass10bfloat16_tE19Flash_kernel_traitsILi128ELi64ELi128ELi4ES3_EELb0ELb0ELb0ELb0ELb0ELb1ELb0ELb0EEEvNS_16Flash_fwd_paramsE,(.L_x_14867 - _ZN5flash24flash_fwd_splitkv_kernelI23Flash_fwd_kernel_traitsILi128ELi64ELi128ELi4ELb0ELb0EN7cutlass10bfloat16_tE19Flash_kernel_traitsILi128ELi64ELi128ELi4ES3_EELb0ELb0ELb0ELb0ELb0ELb1ELb0ELb0EEEvNS_16Flash_fwd_paramsE)
        .other          _ZN5flash24flash_fwd_splitkv_kernelI23Flash_fwd_kernel_traitsILi128ELi64ELi128ELi4ELb0ELb0EN7cutlass10bfloat16_tE19Flash_kernel_traitsILi128ELi64ELi128ELi4ES3_EELb0ELb0ELb0ELb0ELb0ELb1ELb0ELb0EEEvNS_16Flash_fwd_paramsE,@"STO_CUDA_ENTRY STV_DEFAULT"
_ZN5flash24flash_fwd_splitkv_kernelI23Flash_fwd_kernel_traitsILi128ELi64ELi128ELi4ELb0ELb0EN7cutlass10bfloat16_tE19Flash_kernel_traitsILi128ELi64ELi128ELi4ES3_EELb0ELb0ELb0ELb0ELb0ELb1ELb0ELb0EEEvNS_16Flash_fwd_paramsE:
.text._ZN5flash24flash_fwd_splitkv_kernelI23Flash_fwd_kernel_traitsILi128ELi64ELi128ELi4ELb0ELb0EN7cutlass10bfloat16_tE19Flash_kernel_traitsILi128ELi64ELi128ELi4ES3_EELb0ELb0ELb0ELb0ELb0ELb1ELb0ELb0EEEvNS_16Flash_fwd_paramsE:
[----:B------:R-:W-:Y:S01]  /*0000*/  LDC R1, c[0x0][0x37c] ;  /* 0x0000df00ff017b82 */ /* 0x000fe20000000800 */
[----:B------:R-:W1:Y:S07]  /*0010*/  S2R R229, SR_CTAID.X ;  /* 0x0000000000e57919 */ /* 0x000e6e0000002500 */
[----:B------:R-:W2:Y:S01]  /*0020*/  LDC.64 R2, c[0x0][0x348] ;  /* 0x0000d200ff027b82 */ /* 0x000ea20000000a00 */
[----:B------:R-:W-:Y:S01]  /*0030*/  BSSY.RECONVERGENT B2, `(.L_x_783) ;  /* 0x0000005000027945 */ /* 0x000fe20003800200 */
[----:B------:R-:W-:Y:S01]  /*0040*/  MOV R226, 0x80 ;  /* 0x0000008000e27802 */ /* 0x000fe20000000f00 */
[----:B------:R-:W3:Y:S01]  /*0050*/  S2R R228, SR_CTAID.Y ;  /* 0x0000000000e47919 */ /* 0x000ee20000002600 */
[----:B------:R-:W4:Y:S05]  /*0060*/  S2R R227, SR_CTAID.Z ;  /* 0x0000000000e37919 */ /* 0x000f2a0000002700 */
[----:B-1234-:R-:W-:Y:S05]  /*0070*/  CALL.REL.NOINC `($_ZN5flash24flash_fwd_splitkv_kernelI23Flash_fwd_kernel_traitsILi128ELi64ELi128ELi4ELb0ELb0EN7cutlass10bfloat16_tE19Flash_kernel_traitsILi128ELi64ELi128ELi4ES3_EELb0ELb0ELb0ELb0ELb0ELb1ELb0ELb0EEEvNS_16Flash_fwd_paramsE$_ZN5flash30compute_attn_1rowblock_splitkvI23Flash_fwd_kernel_traitsILi128ELi64ELi128ELi4ELb0ELb0EN7cutlass10bfloat16_tE19Flash_kernel_traitsILi128ELi64ELi128ELi4ES3_EELb0ELb0ELb0ELb0ELb0ELb1ELb0ELb0ENS_16Flash_fwd_paramsEEEvRKT8_iiiii) ;  /* 0x0000000000087944 */ /* 0x01efea0003c00000 */
[----:B------:R-:W-:Y:S05]  /*0080*/  BSYNC.RECONVERGENT B2 ;  /* 0x0000000000027941 */ /* 0x000fea0003800200 */
.L_x_783:
[----:B------:R-:W-:Y:S05]  /*0090*/  EXIT ;  /* 0x000000000000794d */ /* 0x000fea0003800000 */
        .type           $_ZN5flash24flash_fwd_splitkv_kernelI23Flash_fwd_kernel_traitsILi128ELi64ELi128ELi4ELb0ELb0EN7cutlass10bfloat16_tE19Flash_kernel_traitsILi128ELi64ELi128ELi4ES3_EELb0ELb0ELb0ELb0ELb0ELb1ELb0ELb0EEEvNS_16Flash_fwd_paramsE$_ZN5flash30compute_attn_1rowblock_splitkvI23Flash_fwd_kernel_traitsILi128ELi64ELi128ELi4ELb0ELb0EN7cutlass10bfloat16_tE19Flash_kernel_traitsILi128ELi64ELi128ELi4ES3_EELb0ELb0ELb0ELb0ELb0ELb1ELb0ELb0ENS_16Flash_fwd_paramsEEEvRKT8_iiiii,@function
        .size           $_ZN5flash24flash_fwd_splitkv_kernelI23Flash_fwd_kernel_traitsILi128ELi64ELi128ELi4ELb0ELb0EN7cutlass10bfloat16_tE19Flash_kernel_traitsILi128ELi64ELi128ELi4ES3_EELb0ELb0ELb0ELb0ELb0ELb1ELb0ELb0EEEvNS_16Flash_fwd_paramsE$_ZN5flash30compute_attn_1rowblock_splitkvI23Flash_fwd_kernel_traitsILi128ELi64ELi128ELi4ELb0ELb0EN7cutlass10bfloat16_tE19Flash_kernel_traitsILi128ELi64ELi128ELi4ES3_EELb0ELb0ELb0ELb0ELb0ELb1ELb0ELb0ENS_16Flash_fwd_paramsEEEvRKT8_iiiii,(.L_x_14867 - $_ZN5flash24flash_fwd_splitkv_kernelI23Flash_fwd_kernel_traitsILi128ELi64ELi128ELi4ELb0ELb0EN7cutlass10bfloat16_tE19Flash_kernel_traitsILi128ELi64ELi128ELi4ES3_EELb0ELb0ELb0ELb0ELb0ELb1ELb0ELb0EEEvNS_16Flash_fwd_paramsE$_ZN5flash30compute_attn_1rowblock_splitkvI23Flash_fwd_kernel_traitsILi128ELi64ELi128ELi4ELb0ELb0EN7cutlass10bfloat16_tE19Flash_kernel_traitsILi128ELi64ELi128ELi4ES3_EELb0ELb0ELb0ELb0ELb0ELb1ELb0ELb0ENS_16Flash_fwd_paramsEEEvRKT8_iiiii)
$_ZN5flash24flash_fwd_splitkv_kernelI23Flash_fwd_kernel_traitsILi128ELi64ELi128ELi4ELb0ELb0EN7cutlass10bfloat16_tE19Flash_kernel_traitsILi128ELi64ELi128ELi4ES3_EELb0ELb0ELb0ELb0ELb0ELb1ELb0ELb0EEEvNS_16Flash_fwd_paramsE$_ZN5flash30compute_attn_1rowblock_splitkvI23Flash_fwd_kernel_traitsILi128ELi64ELi128ELi4ELb0ELb0EN7cutlass10bfloat16_tE19Flash_kernel_traitsILi128ELi64ELi128ELi4ES3_EELb0ELb0ELb0ELb0ELb0ELb1ELb0ELb0ENS_16Flash_fwd_paramsEEEvRKT8_iiiii:
        /* <DEDUP_REMOVED lines=20> */
[----:B------:R-:W-:Y:S02]  /*01e0*/  ISETP.NE.U32.AND P2, PT, R6, RZ, PT ;  /* 0x000000ff0600720c */ /* 0x000fe40003f45070 */
        /* <DEDUP_REMOVED lines=17> */
.L_x_785:
[----:B------:R-:W-:Y:S05]  /*0300*/  BSYNC.RECONVERGENT B0 ;  /* 0x0000000000007941 */ /* 0x000fea0003800200 */
.L_x_784:
[----:B------:R-:W-:Y:S04]  /*0310*/  BSSY.RECONVERGENT B0, `(.L_x_786) ;  /* 0x0000007000007945 */ /* 0x000fe80003800200 */
[----:B------:R-:W-:Y:S05]  /*0320*/  @!P3 BRA `(.L_x_787) ;  /* 0x000000000014b947 */ /* 0x000fea0003800000 */
[----:B------:R-:W3:Y:S02]  /*0330*/  LD.E.U8 R6, desc[UR4][R2.64+0x1b2] ;  /* 0x0001b20402067980 */ /* 0x000ee4000c101100 */
[----:B---3--:R-:W-:-:S13]  /*0340*/  ISETP.NE.AND P1, PT, R6, RZ, PT ;  /* 0x000000ff0600720c */ /* 0x008fda0003f25270 */
[----:B------:R-:W3:Y:S02]  /*0350*/  @P1 LD.E R6, desc[UR4][R12.64+0x4] ;  /* 0x000004040c061980 */ /* 0x000ee4000c101900 */
[----:B---3-5:R-:W-:-:S06]  /*0360*/  @P1 IADD3 R43, PT, PT, R6, -R11, RZ ;  /* 0x8000000b062b1210 */ /* 0x028fcc0007ffe0ff */
[----:B------:R3:W5:Y:S02]  /*0370*/  @!P1 LD.E R43, desc[UR4][R12.64] ;  /* 0x000000040c2b9980 */ /* 0x000764000c101900 */
.L_x_787:
[----:B------:R-:W-:Y:S05]  /*0380*/  BSYNC.RECONVERGENT B0 ;  /* 0x0000000000007941 */ /* 0x000fea0003800200 */
.L_x_786:
        /* <DEDUP_REMOVED lines=8> */
.L_x_789:
[----:B------:R-:W4:Y:S01]  /*0410*/  LD.E.64 R6, desc[UR4][R2.64+0x108] ;  /* 0x0001080402067980 */ /* 0x000f22000c101b00 */
[----:B------:R-:W-:Y:S01]  /*0420*/  BSSY.RECONVERGENT B0, `(.L_x_791) ;  /* 0x0000006000007945 */ /* 0x000fe20003800200 */
[----:B------:R-:W-:Y:S01]  /*0430*/  IMAD.MOV.U32 R5, RZ, RZ, RZ ;  /* 0x000000ffff057224 */ /* 0x000fe200078e00ff */
[----:B----4-:R-:W-:-:S04]  /*0440*/  ISETP.NE.U32.AND P0, PT, R6, RZ, PT ;  /* 0x000000ff0600720c */ /* 0x010fc80003f05070 */
[----:B------:R-:W-:-:S13]  /*0450*/  ISETP.NE.AND.EX P0, PT, R7, RZ, PT, P0 ;  /* 0x000000ff0700720c */ /* 0x000fda0003f05300 */
[----:B------:R-:W-:Y:S05]  /*0460*/  @!P0 BRA `(.L_x_792) ;  /* 0x0000000000048947 */ /* 0x000fea0003800000 */
[----:B------:R4:W5:Y:S02]  /*0470*/  LD.E R5, desc[UR4][R2.64+0xbc] ;  /* 0x0000bc0402057980 */ /* 0x000964000c101900 */
.L_x_792:
[----:B------:R-:W-:Y:S05]  /*0480*/  BSYNC.RECONVERGENT B0 ;  /* 0x0000000000007941 */ /* 0x000fea0003800200 */
.L_x_791:
[----:B-----5:R-:W-:Y:S02]  /*0490*/  IADD3 R43, PT, PT, R5, R43, -R10 ;  /* 0x0000002b052b7210 */ /* 0x020fe40007ffe80a */
.L_x_790:
[----:B------:R-:W-:Y:S05]  /*04a0*/  BSYNC.RECONVERGENT B1 ;  /* 0x0000000000017941 */ /* 0x000fea0003800200 */
.L_x_788:
[----:B------:R-:W-:Y:S01]  /*04b0*/  IMAD.SHL.U32 R215, R229, 0x40, RZ ;  /* 0x00000040e5d77824 */ /* 0x000fe200078e00ff */
[----:B------:R-:W-:Y:S01]  /*04c0*/  MOV R6, R226 ;  /* 0x000000e200067202 */ /* 0x000fe20000000f00 */
[----:B------:R-:W-:-:S03]  /*04d0*/  IMAD.MOV.U32 R7, RZ, RZ, 0x0 ;  /* 0x00000000ff077424 */ /* 0x000fc600078e00ff */
[----:B------:R-:W-:-:S13]  /*04e0*/  ISETP.GT.AND P0, PT, R22, R215, PT ;  /* 0x000000d71600720c */ /* 0x000fda0003f04270 */
[----:B-1234-:R-:W-:Y:S05]  /*04f0*/  @!P0 RET.REL.NODEC R6 `(_ZN5flash24flash_fwd_splitkv_kernelI23Flash_fwd_kernel_traitsILi128ELi64ELi128ELi4ELb0ELb0EN7cutlass10bfloat16_tE19Flash_kernel_traitsILi128ELi64ELi128ELi4ES3_EELb0ELb0ELb0ELb0ELb0ELb1ELb0ELb0EEEvNS_16Flash_fwd_paramsE) ;  /* 0xfffffff806c08950 */ /* 0x01efea0003c3ffff */
        /* <DEDUP_REMOVED lines=18> */
[----:B------:R-:W-:Y:S01]  /*0620*/  IMAD.SHL.U32 R10, R143, 0x8, RZ ;  /* 0x000000088f0a7824 */ /* 0x000fe200078e00ff */
[----:B------:R-:W-:-:S02]  /*0630*/  MOV R11, RZ ;  /* 0x000000ff000b7202 */ /* 0x000fc40000000f00 */
[----:B------:R-:W5:Y:S02]  /*0640*/  LD.E R0, desc[UR4][R2.64+0xb4] ;  /* 0x0000b40402007980 */ /* 0x000f64000c101900 */
[----:B------:R-:W-:Y:S01]  /*0650*/  LOP3.LUT R10, R10, 0x38, RZ, 0xc0, !PT ;  /* 0x000000380a0a7812 */ /* 0x000fe200078ec0ff */
[----:B------:R-:W-:Y:S01]  /*0660*/  IMAD.IADD R22, R22, 0x1, -R215 ;  /* 0x0000000116167824 */ /* 0x000fe200078e0ad7 */
[----:B------:R-:W-:Y:S01]  /*0670*/  SHF.R.U32.HI R143, RZ, 0x3, R143 ;  /* 0x00000003ff8f7819 */ /* 0x000fe2000001168f */
[----:B------:R-:W5:Y:S03]  /*0680*/  LD.E.64 R6, desc[UR4][R2.64+0xa0] ;  /* 0x0000a00402067980 */ /* 0x000f66000c101b00 */
[----:B------:R-:W-:Y:S01]  /*0690*/  ISETP.GE.AND P2, PT, R143, R22, PT ;  /* 0x000000168f00720c */ /* 0x000fe20003f46270 */
[----:B------:R-:W5:Y:S04]  /*06a0*/  LD.E R4, desc[UR4][R2.64+0xc0] ;  /* 0x0000c00402047980 */ /* 0x000f68000c101900 */
[----:B------:R1:W5:Y:S01]  /*06b0*/  LD.E.64 R14, desc[UR4][R2.64+0x70] ;  /* 0x00007004020e7980 */ /* 0x000362000c101b00 */
[----:B------:R-:W-:Y:S01]  /*06c0*/  ISETP.NE.AND P6, PT, R10, RZ, PT ;  /* 0x000000ff0a00720c */ /* 0x000fe20003fc5270 */
[----:B------:R-:W-:Y:S01]  /*06d0*/  BSSY.RECONVERGENT B0, `(.L_x_794) ;  /* 0x0000020000007945 */ /* 0x000fe20003800200 */
[----:B--2---:R-:W-:-:S04]  /*06e0*/  IMAD.WIDE.U32 R20, R215, R8, R10 ;  /* 0x00000008d7147225 */ /* 0x004fc800078e000a */
[----:B----4-:R-:W-:-:S04]  /*06f0*/  @!P0 IMAD.WIDE.U32 R16, R12, R228, RZ ;  /* 0x000000e40c108225 */ /* 0x010fc800078e00ff */
[----:B------:R-:W-:Y:S02]  /*0700*/  @!P0 IMAD R12, R13, R228, RZ ;  /* 0x000000e40d0c8224 */ /* 0x000fe400078e02ff */
[-C--:B------:R-:W-:Y:S02]  /*0710*/  @P0 IMAD R13, R9, R234.reuse, RZ ;  /* 0x000000ea090d0224 */ /* 0x080fe400078e02ff */
[----:B------:R-:W-:-:S04]  /*0720*/  @P0 IMAD.WIDE.U32 R234, R8, R234, RZ ;  /* 0x000000ea08ea0225 */ /* 0x000fc800078e00ff */
[----:B------:R-:W-:Y:S02]  /*0730*/  @P0 IMAD.MOV.U32 R16, RZ, RZ, R234 ;  /* 0x000000ffff100224 */ /* 0x000fe400078e00ea */
[----:B------:R-:W-:Y:S01]  /*0740*/  @!P0 IMAD.IADD R12, R17, 0x1, R12 ;  /* 0x00000001110c8824 */ /* 0x000fe200078e020c */
[----:B------:R-:W-:Y:S01]  /*0750*/  @P0 IADD3 R12, PT, PT, R235, R13, RZ ;  /* 0x0000000deb0c0210 */ /* 0x000fe20007ffe0ff */
[----:B-1----:R-:W-:Y:S01]  /*0760*/  IMAD R3, R9, R215, RZ ;  /* 0x000000d709037224 */ /* 0x002fe200078e02ff */
[----:B------:R-:W-:-:S04]  /*0770*/  IADD3 R16, P0, PT, R16, R20, RZ ;  /* 0x0000001410107210 */ /* 0x000fc80007f1e0ff */
[----:B------:R-:W-:Y:S01]  /*0780*/  IADD3.X R17, PT, PT, R12, R21, R3, P0, !PT ;  /* 0x000000150c117210 */ /* 0x000fe200007fe403 */
[-C--:B---3--:R-:W-:Y:S01]  /*0790*/  IMAD R21, R19, R227.reuse, RZ ;  /* 0x000000e313157224 */ /* 0x088fe200078e02ff */
[C---:B------:R-:W-:Y:S01]  /*07a0*/  IADD3 R13, PT, PT, R143.reuse, 0x10, RZ ;  /* 0x000000108f0d7810 */ /* 0x040fe20007ffe0ff */
[----:B------:R-:W-:Y:S02]  /*07b0*/  VIADD R3, R143, 0x20 ;  /* 0x000000208f037836 */ /* 0x000fe40000000000 */
[----:B------:R-:W-:Y:S01]  /*07c0*/  IMAD.WIDE.U32 R18, R18, R227, R16 ;  /* 0x000000e312127225 */ /* 0x000fe200078e0010 */
[CC--:B------:R-:W-:Y:S02]  /*07d0*/  ISETP.GE.AND P1, PT, R13.reuse, R22.reuse, PT ;  /* 0x000000160d00720c */ /* 0x0c0fe40003f26270 */
[-C--:B------:R-:W-:Y:S02]  /*07e0*/  ISETP.GE.OR P4, PT, R13, R22.reuse, P6 ;  /* 0x000000160d00720c */ /* 0x080fe40003786670 */
[----:B------:R-:W-:-:S02]  /*07f0*/  ISETP.GE.AND P0, PT, R3, R22, PT ;  /* 0x000000160300720c */ /* 0x000fc40003f06270 */
[----:B------:R-:W-:Y:S02]  /*0800*/  LOP3.LUT R13, R10, 0x40, RZ, 0xfc, !PT ;  /* 0x000000400a0d7812 */ /* 0x000fe400078efcff */
[----:B------:R-:W-:Y:S01]  /*0810*/  IADD3 R21, PT, PT, R19, R21, RZ ;  /* 0x0000001513157210 */ /* 0x000fe20007ffe0ff */
[----:B------:R-:W-:Y:S08]  /*0820*/  @P2 BRA `(.L_x_795) ;  /* 0x0000000000282947 */ /* 0x000ff00003800000 */
        /* <DEDUP_REMOVED lines=10> */
.L_x_795:
[----:B------:R-:W-:Y:S05]  /*08d0*/  BSYNC.RECONVERGENT B0 ;  /* 0x0000000000007941 */ /* 0x000fea0003800200 */
.L_x_794:
        /* <DEDUP_REMOVED lines=17> */
.L_x_797:
[----:B------:R-:W-:Y:S05]  /*09f0*/  BSYNC.RECONVERGENT B0 ;  /* 0x0000000000007941 */ /* 0x000fea0003800200 */
.L_x_796:
[----:B-----5:R-:W-:Y:S01]  /*0a00*/  IMAD R5, R5, R228, R227 ;  /* 0x000000e405057224 */ /* 0x020fe200078e02e3 */
[----:B------:R-:W-:Y:S01]  /*0a10*/  BSSY.RECONVERGENT B0, `(.L_x_798) ;  /* 0x0000013000007945 */ /* 0x000fe20003800200 */
[C---:B------:R-:W-:Y:S02]  /*0a20*/  ISETP.GE.OR P5, PT, R143.reuse, R22, P6 ;  /* 0x000000168f00720c */ /* 0x040fe400037a6670 */
[----:B------:R-:W-:Y:S01]  /*0a30*/  IMAD R0, R0, R5, R215 ;  /* 0x0000000500007224 */ /* 0x000fe200078e02d7 */
[----:B------:R-:W-:Y:S01]  /*0a40*/  IADD3 R17, PT, PT, R143, 0x30, RZ ;  /* 0x000000308f117810 */ /* 0x000fe20007ffe0ff */
[----:B------:R-:W-:Y:S09]  /*0a50*/  @P0 BRA `(.L_x_799) ;  /* 0x0000000000380947 */ /* 0x000ff20003800000 */
[----:B------:R-:W-:Y:S01]  /*0a60*/  IADD3 R5, P0, PT, R143, 0x20, RZ ;  /* 0x000000208f057810 */ /* 0x000fe20007f1e0ff */
[----:B-1----:R-:W-:Y:S01]  /*0a70*/  IMAD.MOV.U32 R24, RZ, RZ, R18 ;  /* 0x000000ffff187224 */ /* 0x002fe200078e0012 */
[----:B------:R-:W-:Y:S02]  /*0a80*/  MOV R25, R21 ;  /* 0x0000001500197202 */ /* 0x000fe40000000f00 */
[-C--:B------:R-:W-:Y:S01]  /*0a90*/  ISETP.GE.AND P1, PT, R10, R4.reuse, PT ;  /* 0x000000040a00720c */ /* 0x080fe20003f26270 */
[----:B--2---:R-:W-:Y:S01]  /*0aa0*/  IMAD.X R3, RZ, RZ, RZ, P0 ;  /* 0x000000ffff037224 */ /* 0x004fe200000e06ff */
        /* <DEDUP_REMOVED lines=9> */
.L_x_799:
[----:B------:R-:W-:Y:S05]  /*0b40*/  BSYNC.RECONVERGENT B0 ;  /* 0x0000000000007941 */ /* 0x000fea0003800200 */
.L_x_798:
[CC--:B------:R-:W-:Y:S01]  /*0b50*/  ISETP.GE.AND P1, PT, R17.reuse, R22.reuse, PT ;  /* 0x000000161100720c */ /* 0x0c0fe20003f26270 */
[----:B------:R-:W-:Y:S01]  /*0b60*/  BSSY.RECONVERGENT B0, `(.L_x_800) ;  /* 0x0000018000007945 */ /* 0x000fe20003800200 */
[C---:B--23--:R-:W-:Y:S01]  /*0b70*/  IADD3 R3, P0, PT, R0.reuse, R143, RZ ;  /* 0x0000008f00037210 */ /* 0x04cfe20007f1e0ff */
[----:B------:R-:W-:Y:S01]  /*0b80*/  @!P4 IMAD.MOV.U32 R2, RZ, RZ, 0x7f800000 ;  /* 0x7f800000ff02c424 */ /* 0x000fe200078e00ff */
[----:B------:R-:W-:Y:S02]  /*0b90*/  ISETP.GE.OR P6, PT, R17, R22, P6 ;  /* 0x000000161100720c */ /* 0x000fe400037c6670 */
[----:B------:R-:W-:Y:S02]  /*0ba0*/  LEA.HI.X.SX32 R0, R0, RZ, 0x1, P0 ;  /* 0x000000ff00007211 */ /* 0x000fe400000f0eff */
[----:B------:R-:W-:-:S04]  /*0bb0*/  LEA R6, P0, R3, R6, 0x2 ;  /* 0x0000000603067211 */ /* 0x000fc800078010ff */
[----:B------:R-:W-:Y:S01]  /*0bc0*/  LEA.HI.X R7, R3, R7, R0, 0x2, P0 ;  /* 0x0000000703077211 */ /* 0x000fe200000f1400 */
[----:B------:R-:W-:Y:S02]  /*0bd0*/  @!P5 IMAD.MOV.U32 R3, RZ, RZ, 0x7f800000 ;  /* 0x7f800000ff03d424 */ /* 0x000fe400078e00ff */
[----:B------:R-:W-:Y:S01]  /*0be0*/  @!P3 IMAD.MOV.U32 R0, RZ, RZ, 0x7f800000 ;  /* 0x7f800000ff00b424 */ /* 0x000fe200078e00ff */
[----:B------:R-:W-:Y:S06]  /*0bf0*/  @P1 BRA `(.L_x_801) ;  /* 0x0000000000381947 */ /* 0x000fec0003800000 */
        /* <DEDUP_REMOVED lines=14> */
.L_x_801:
[----:B------:R-:W-:Y:S05]  /*0ce0*/  BSYNC.RECONVERGENT B0 ;  /* 0x0000000000007941 */ /* 0x000fea0003800200 */
.L_x_800:
[----:B------:R-:W-:Y:S01]  /*0cf0*/  MOV R227, 0x0 ;  /* 0x0000000000e37802 */ /* 0x000fe20000000f00 */
[----:B------:R-:W-:Y:S04]  /*0d00*/  @!P5 ST.E desc[UR4][R6.64], R3 ;  /* 0x000000030600d985 */ /* 0x000fe8000c101904 */
[----:B------:R-:W-:Y:S04]  /*0d10*/  @!P4 ST.E desc[UR4][R6.64+0x40], R2 ;  /* 0x000040020600c985 */ /* 0x000fe8000c101904 */
[----:B------:R1:W-:Y:S02]  /*0d20*/  @!P3 ST.E desc[UR4][R6.64+0x80], R0 ;  /* 0x000080000600b985 */ /* 0x0003e4000c101904 */
[----:B-12---:R-:W-:Y:S05]  /*0d30*/  @P6 RET.REL.NODEC R226 `(_ZN5flash24flash_fwd_splitkv_kernelI23Flash_fwd_kernel_traitsILi128ELi64ELi128ELi4ELb0ELb0EN7cutlass10bfloat16_tE19Flash_kernel_traitsILi128ELi64ELi128ELi4ES3_EELb0ELb0ELb0ELb0ELb0ELb1ELb0ELb0EEEvNS_16Flash_fwd_paramsE) ;  /* 0xfffffff0e2b06950 */ /* 0x006fea0003c3ffff */
[----:B------:R-:W-:Y:S02]  /*0d40*/  MOV R3, 0x7f800000 ;  /* 0x7f80000000037802 */ /* 0x000fe40000000f00 */
[----:B------:R-:W-:-:S03]  /*0d50*/  MOV R227, 0x0 ;  /* 0x0000000000e37802 */ /* 0x000fc60000000f00 */
[----:B------:R1:W-:Y:S02]  /*0d60*/  ST.E desc[UR4][R6.64+0xc0], R3 ;  /* 0x0000c00306007985 */ /* 0x0003e4000c101904 */
[----:B-1----:R-:W-:Y:S05]  /*0d70*/  RET.REL.NODEC R226 `(_ZN5flash24flash_fwd_splitkv_kernelI23Flash_fwd_kernel_traitsILi128ELi64ELi128ELi4ELb0ELb0EN7cutlass10bfloat16_tE19Flash_kernel_traitsILi128ELi64ELi128ELi4ES3_EELb0ELb0ELb0ELb0ELb0ELb1ELb0ELb0EEEvNS_16Flash_fwd_paramsE) ;  /* 0xfffffff0e2a07950 */ /* 0x002fea0003c3ffff */
.L_x_793:
        /* <DEDUP_REMOVED lines=32> */
[----:B------:R-:W-:Y:S02]  /*0f80*/  IMAD.HI.U32 R7, R15, R7, R14 ;  /* 0x000000070f077227 */ /* 0x000fe400078e000e */
[----:B------:R-:W2:Y:S02]  /*0f90*/  LD.E.64 R14, desc[UR4][R136.64+0x28] ;  /* 0x00002804880e7980 */ /* 0x000ea4000c101b00 */
        /* <DEDUP_REMOVED lines=18> */
[----:B------:R-:W3:Y:S04]  /*10c0*/  LD.E.64 R10, desc[UR4][R136.64+0x20] ;  /* 0x00002004880a7980 */ /* 0x000ee8000c101b00 */
[----:B------:R-:W-:-:S05]  /*10d0*/  IMAD.WIDE R4, R8, 0x4, R236 ;  /* 0x0000000408047825 */ /* 0x000fca00078e02ec */
[----:B------:R1:W2:Y:S01]  /*10e0*/  LD.E R0, desc[UR4][R4.64] ;  /* 0x0000000404007980 */ /* 0x0002a2000c101900 */
[----:B----4-:R-:W-:-:S04]  /*10f0*/  IABS R7, R12 ;  /* 0x0000000c00077213 */ /* 0x010fc80000000000 */
[----:B------:R-:W4:Y:S08]  /*1100*/  I2F.RP R18, R7 ;  /* 0x0000000700127306 */ /* 0x000f300000209400 */
[----:B----4-:R-:W4:Y:S02]  /*1110*/  MUFU.RCP R13, R18 ;  /* 0x00000012000d7308 */ /* 0x010f240000001000 */
[----:B----4-:R-:W-:-:S06]  /*1120*/  VIADD R13, R13, 0xffffffe ;  /* 0x0ffffffe0d0d7836 */ /* 0x010fcc0000000000 */
[----:B------:R-:W1:Y:S01]  /*1130*/  F2I.FTZ.U32.TRUNC.NTZ R21, R13 ;  /* 0x0000000d00157305 */ /* 0x000e62000021f000 */
[----:B------:R-:W-:Y:S01]  /*1140*/  IMAD.MOV.U32 R20, RZ, RZ, RZ ;  /* 0x000000ffff147224 */ /* 0x000fe200078e00ff */
[----:B------:R-:W-:Y:S02]  /*1150*/  IABS R6, R227 ;  /* 0x000000e300067213 */ /* 0x000fe40000000000 */
[----:B-1----:R-:W-:-:S05]  /*1160*/  IADD3 R4, PT, PT, RZ, -R21, RZ ;  /* 0x80000015ff047210 */ /* 0x002fca0007ffe0ff */
[----:B------:R-:W-:Y:S01]  /*1170*/  IMAD R5, R4, R7, RZ ;  /* 0x0000000704057224 */ /* 0x000fe200078e02ff */
[----:B------:R-:W-:-:S03]  /*1180*/  IABS R4, R12 ;  /* 0x0000000c00047213 */ /* 0x000fc60000000000 */
[----:B------:R-:W-:Y:S01]  /*1190*/  IMAD.HI.U32 R5, R21, R5, R20 ;  /* 0x0000000515057227 */ /* 0x000fe200078e0014 */
[----:B------:R-:W-:-:S05]  /*11a0*/  IADD3 R4, PT, PT, RZ, -R4, RZ ;  /* 0x80000004ff047210 */ /* 0x000fca0007ffe0ff */
[----:B------:R-:W-:-:S04]  /*11b0*/  IMAD.HI.U32 R5, R5, R6, RZ ;  /* 0x0000000605057227 */ /* 0x000fc800078e00ff */
[----:B------:R-:W-:-:S05]  /*11c0*/  IMAD R4, R5, R4, R6 ;  /* 0x0000000405047224 */ /* 0x000fca00078e0206 */
[----:B------:R-:W-:-:S13]  /*11d0*/  ISETP.GT.U32.AND P1, PT, R7, R4, PT ;  /* 0x000000040700720c */ /* 0x000fda0003f24070 */
[----:B------:R-:W-:-:S05]  /*11e0*/  @!P1 IMAD.IADD R4, R4, 0x1, -R7 ;  /* 0x0000000104049824 */ /* 0x000fca00078e0a07 */
[----:B------:R-:W-:Y:S02]  /*11f0*/  ISETP.GE.U32.AND P2, PT, R4, R7, PT ;  /* 0x000000070400720c */ /* 0x000fe40003f46070 */
[----:B------:R-:W-:Y:S02]  /*1200*/  IADD3 R4, PT, PT, -R8, RZ, RZ ;  /* 0x000000ff08047210 */ /* 0x000fe40007ffe1ff */
[----:B------:R-:W-:Y:S01]  /*1210*/  LOP3.LUT R8, R227, R12, RZ, 0x3c, !PT ;  /* 0x0000000ce3087212 */ /* 0x000fe200078e3cff */
[----:B------:R-:W-:Y:S01]  /*1220*/  @!P1 VIADD R5, R5, 0x1 ;  /* 0x0000000105059836 */ /* 0x000fe20000000000 */
[----:B------:R-:W-:Y:S02]  /*1230*/  ISETP.NE.AND P1, PT, R12, RZ, PT ;  /* 0x000000ff0c00720c */ /* 0x000fe40003f25270 */
[----:B------:R-:W-:Y:S01]  /*1240*/  ISETP.GE.AND P0, PT, R8, RZ, PT ;  /* 0x000000ff0800720c */ /* 0x000fe20003f06270 */
[----:B------:R-:W-:-:S04]  /*1250*/  IMAD R4, R9, R4, R232 ;  /* 0x0000000409047224 */ /* 0x000fc800078e02e8 */
[----:B------:R-:W-:-:S04]  /*1260*/  @P2 IADD3 R5, PT, PT, R5, 0x1, RZ ;  /* 0x0000000105052810 */ /* 0x000fc80007ffe0ff */
[----:B------:R-:W-:Y:S01]  /*1270*/  MOV R9, R5 ;  /* 0x0000000500097202 */ /* 0x000fe20000000f00 */
[----:B------:R-:W-:-:S04]  /*1280*/  IMAD R5, R219, R4, RZ ;  /* 0x00000004db057224 */ /* 0x000fc800078e02ff */
[----:B------:R-:W-:Y:S01]  /*1290*/  @!P0 IMAD.MOV R9, RZ, RZ, -R9 ;  /* 0x000000ffff098224 */ /* 0x000fe200078e0a09 */
[----:B------:R-:W-:-:S05]  /*12a0*/  @!P1 LOP3.LUT R9, RZ, R12, RZ, 0x33, !PT ;  /* 0x0000000cff099212 */ /* 0x000fca00078e33ff */
[----:B------:R-:W-:Y:S01]  /*12b0*/  IMAD R13, R17, R9, RZ ;  /* 0x00000009110d7224 */ /* 0x000fe200078e02ff */
[----:B--2---:R-:W-:Y:S01]  /*12c0*/  SHF.R.S32.HI R7, RZ, 0x1f, R0 ;  /* 0x0000001fff077819 */ /* 0x004fe20000011400 */
[-C--:B---3--:R-:W-:Y:S02]  /*12d0*/  IMAD R6, R11, R0.reuse, RZ ;  /* 0x000000000b067224 */ /* 0x088fe400078e02ff */
[----:B------:R-:W-:Y:S01]  /*12e0*/  IMAD.WIDE.U32 R18, R10, R0, RZ ;  /* 0x000000000a127225 */ /* 0x000fe200078e00ff */
[----:B------:R-:W-:-:S03]  /*12f0*/  SHF.R.S32.HI R11, RZ, 0x1f, R4 ;  /* 0x0000001fff0b7819 */ /* 0x000fc60000011404 */
[----:B------:R-:W-:-:S04]  /*1300*/  IMAD R6, R10, R7, R6 ;  /* 0x000000070a067224 */ /* 0x000fc800078e0206 */
[----:B------:R-:W-:Y:S02]  /*1310*/  IMAD.IADD R19, R19, 0x1, R6 ;  /* 0x0000000113137824 */ /* 0x000fe400078e0206 */
[----:B------:R-:W-:Y:S02]  /*1320*/  IMAD R5, R218, R11, R5 ;  /* 0x0000000bda057224 */ /* 0x000fe400078e0205 */
[----:B------:R-:W-:-:S05]  /*1330*/  IMAD.WIDE.U32 R18, R4, R218, R18 ;  /* 0x000000da04127225 */ /* 0x000fca00078e0012 */
[----:B------:R-:W-:Y:S02]  /*1340*/  IADD3 R19, PT, PT, R19, R5, RZ ;  /* 0x0000000513137210 */ /* 0x000fe40007ffe0ff */
[----:B------:R-:W-:-:S05]  /*1350*/  SHF.R.S32.HI R5, RZ, 0x1f, R9 ;  /* 0x0000001fff057819 */ /* 0x000fca0000011409 */
        /* <DEDUP_REMOVED lines=9> */
.L_x_803:
        /* <DEDUP_REMOVED lines=47> */
[----:B------:R-:W-:Y:S02]  /*16e0*/  @P2 IADD3 R7, PT, PT, R19, R0, RZ ;  /* 0x0000000013072210 */ /* 0x000fe40007ffe0ff */
[----:B------:R-:W-:Y:S01]  /*16f0*/  @P2 MOV R6, R18 ;  /* 0x0000001200062202 */ /* 0x000fe20000000f00 */
[----:B------:R-:W-:Y:S01]  /*1700*/  @!P2 IMAD R0, R221, R10, RZ ;  /* 0x0000000add00a224 */ /* 0x000fe200078e02ff */
[----:B------:R-:W-:-:S02]  /*1710*/  @!P2 SHF.R.S32.HI R5, RZ, 0x1f, R10 ;  /* 0x0000001fff05a819 */ /* 0x000fc4000001140a */
        /* <DEDUP_REMOVED lines=12> */
[----:B------:R-:W-:Y:S01]  /*17e0*/  SHF.R.S32.HI R4, RZ, 0x1f, R8 ;  /* 0x0000001fff047819 */ /* 0x000fe20000011408 */
[----:B------:R-:W-:Y:S01]  /*17f0*/  @!P2 IMAD.MOV.U32 R20, RZ, RZ, R6 ;  /* 0x000000ffff14a224 */ /* 0x000fe200078e0006 */
[----:B------:R-:W-:Y:S01]  /*1800*/  @P2 IADD3 R10, PT, PT, R10, R11, RZ ;  /* 0x0000000b0a0a2210 */ /* 0x000fe20007ffe0ff */
[----:B------:R-:W-:-:S02]  /*1810*/  @!P2 IMAD R0, R16, R5, R0 ;  /* 0x000000051000a224 */ /* 0x000fc400078e0200 */
[----:B------:R-:W-:Y:S02]  /*1820*/  IMAD R7, R14, R4, R7 ;  /* 0x000000040e077224 */ /* 0x000fe400078e0207 */
[----:B------:R-:W-:-:S04]  /*1830*/  @!P2 IMAD.WIDE.U32 R16, R16, R9, R20 ;  /* 0x000000091010a225 */ /* 0x000fc800078e0014 */
[-C--:B------:R-:W-:Y:S02]  /*1840*/  @P2 IMAD R4, R221, R10.reuse, RZ ;  /* 0x0000000add042224 */ /* 0x080fe400078e02ff */
[----:B------:R-:W-:Y:S01]  /*1850*/  @P2 IMAD.WIDE.U32 R10, R220, R10, RZ ;  /* 0x0000000adc0a2225 */ /* 0x000fe200078e00ff */
[----:B------:R-:W-:-:S03]  /*1860*/  @!P2 IADD3 R6, PT, PT, R17, R0, RZ ;  /* 0x000000001106a210 */ /* 0x000fc60007ffe0ff */
[----:B------:R-:W-:Y:S01]  /*1870*/  IMAD.WIDE.U32 R18, R14, R8, R18 ;  /* 0x000000080e127225 */ /* 0x000fe200078e0012 */
[----:B------:R-:W-:Y:S02]  /*1880*/  @!P2 MOV R8, R16 ;  /* 0x000000100008a202 */ /* 0x000fe40000000f00 */
[----:B------:R-:W-:Y:S01]  /*1890*/  @P2 IADD3 R6, PT, PT, R11, R4, RZ ;  /* 0x000000040b062210 */ /* 0x000fe20007ffe0ff */
[----:B------:R-:W-:Y:S01]  /*18a0*/  IMAD.MOV.U32 R14, RZ, RZ, R18 ;  /* 0x000000ffff0e7224 */ /* 0x000fe200078e0012 */
[----:B------:R-:W-:Y:S01]  /*18b0*/  IADD3 R13, PT, PT, R19, R7, RZ ;  /* 0x00000007130d7210 */ /* 0x000fe20007ffe0ff */
[----:B------:R-:W-:Y:S01]  /*18c0*/  @P2 IMAD.MOV.U32 R8, RZ, RZ, R10 ;  /* 0x000000ffff082224 */ /* 0x000fe200078e000a */
[----:B------:R-:W-:Y:S02]  /*18d0*/  MOV R11, RZ ;  /* 0x000000ff000b7202 */ /* 0x000fe40000000f00 */
[----:B------:R-:W-:Y:S02]  /*18e0*/  MOV R4, R232 ;  /* 0x000000e800047202 */ /* 0x000fe40000000f00 */
.L_x_804:
[----:B------:R-:W-:Y:S05]  /*18f0*/  BSYNC.RECONVERGENT B0 ;  /* 0x0000000000007941 */ /* 0x000fea0003800200 */
.L_x_802:
        /* <DEDUP_REMOVED lines=23> */
[----:B------:R-:W-:Y:S01]  /*1a70*/  LOP3.LUT R0, R235, 0x1c0, RZ, 0xc0, !PT ;  /* 0x000001c0eb007812 */ /* 0x000fe200078ec0ff */
[----:B------:R-:W1:Y:S01]  /*1a80*/  S2UR UR6, SR_CgaCtaId ;  /* 0x00000000000679c3 */ /* 0x000e620000008800 */
[----:B------:R-:W-:Y:S02]  /*1a90*/  ISETP.GT.U32.AND P0, PT, R9, R18, PT ;  /* 0x000000120900720c */ /* 0x000fe40003f04070 */
[----:B------:R-:W-:Y:S02]  /*1aa0*/  LOP3.LUT R140, R235, 0x38, RZ, 0xc0, !PT ;  /* 0x00000038eb8c7812 */ /* 0x000fe400078ec0ff */
[----:B------:R-:W-:-:S04]  /*1ab0*/  LOP3.LUT R7, R0, 0x38, R143, 0xf8, !PT ;  /* 0x0000003800077812 */ /* 0x000fc800078ef88f */
[----:B------:R-:W-:Y:S02]  /*1ac0*/  LOP3.LUT R0, R7, R140, RZ, 0x3c, !PT ;  /* 0x0000008c07007212 */ /* 0x000fe400078e3cff */
[----:B------:R-:W-:Y:S02]  /*1ad0*/  LOP3.LUT R5, R227, R12, RZ, 0x3c, !PT ;  /* 0x0000000ce3057212 */ /* 0x000fe400078e3cff */
[----:B------:R-:W-:Y:S02]  /*1ae0*/  IADD3 R215, PT, PT, -R215, R22, RZ ;  /* 0x00000016d7d77210 */ /* 0x000fe40007ffe1ff */
[----:B------:R-:W-:Y:S01]  /*1af0*/  LOP3.LUT R235, R0, 0x1e00, R235, 0xf8, !PT ;  /* 0x00001e0000eb7812 */ /* 0x000fe200078ef8eb */
[----:B------:R-:W-:Y:S01]  /*1b00*/  @!P0 IMAD.IADD R18, R18, 0x1, -R9 ;  /* 0x0000000112128824 */ /* 0x000fe200078e0a09 */
[----:B------:R-:W-:Y:S01]  /*1b10*/  ISETP.GE.AND P1, PT, R5, RZ, PT ;  /* 0x000000ff0500720c */ /* 0x000fe20003f26270 */
[----:B------:R-:W-:-:S03]  /*1b20*/  UMOV UR7, 0x400 ;  /* 0x0000040000077882 */ /* 0x000fc60000000000 */
        /* <DEDUP_REMOVED lines=10> */
[----:B------:R-:W-:Y:S01]  /*1bd0*/  @!P3 IMAD.MOV.U32 R5, RZ, RZ, R22 ;  /* 0x000000ffff05b224 */ /* 0x000fe200078e0016 */
[----:B------:R-:W-:Y:S01]  /*1be0*/  SHF.R.U32.HI R22, RZ, 0x3, R143 ;  /* 0x00000003ff167819 */ /* 0x000fe2000001168f */
[----:B------:R-:W-:Y:S01]  /*1bf0*/  @P3 IMAD.MOV.U32 R5, RZ, RZ, R24 ;  /* 0x000000ffff053224 */ /* 0x000fe200078e0018 */
        /* <DEDUP_REMOVED lines=32> */
.L_x_806:
[----:B------:R-:W-:Y:S05]  /*1e00*/  BSYNC.RECONVERGENT B0 ;  /* 0x0000000000007941 */ /* 0x000fea0003800200 */
.L_x_805:
        /* <DEDUP_REMOVED lines=28> */
.L_x_808:
[----:B------:R-:W-:Y:S05]  /*1fd0*/  BSYNC.RECONVERGENT B0 ;  /* 0x0000000000007941 */ /* 0x000fea0003800200 */
.L_x_807:
        /* <DEDUP_REMOVED lines=30> */
.L_x_810:
[----:B------:R-:W-:Y:S05]  /*21c0*/  BSYNC.RECONVERGENT B0 ;  /* 0x0000000000007941 */ /* 0x000fea0003800200 */
.L_x_809:
        /* <DEDUP_REMOVED lines=29> */
.L_x_812:
[----:B------:R-:W-:Y:S05]  /*23a0*/  BSYNC.RECONVERGENT B0 ;  /* 0x0000000000007941 */ /* 0x000fea0003800200 */
.L_x_811:
        /* <DEDUP_REMOVED lines=16> */
.L_x_814:
[----:B------:R-:W-:Y:S05]  /*24b0*/  BSYNC.RECONVERGENT B0 ;  /* 0x0000000000007941 */ /* 0x000fea0003800200 */
.L_x_813:
        /* <DEDUP_REMOVED lines=20> */
.L_x_816:
[----:B------:R-:W-:Y:S05]  /*2600*/  BSYNC.RECONVERGENT B0 ;  /* 0x0000000000007941 */ /* 0x000fea0003800200 */
.L_x_815:
        /* <DEDUP_REMOVED lines=16> */
.L_x_818:
[----:B------:R-:W-:Y:S05]  /*2710*/  BSYNC.RECONVERGENT B0 ;  /* 0x0000000000007941 */ /* 0x000fea0003800200 */
.L_x_817:
        /* <DEDUP_REMOVED lines=23> */
.L_x_820:
[----:B------:R-:W-:Y:S05]  /*2890*/  BSYNC.RECONVERGENT B0 ;  /* 0x0000000000007941 */ /* 0x000fea0003800200 */
.L_x_819:
        /* <DEDUP_REMOVED lines=26> */
.L_x_822:
[----:B------:R-:W-:Y:S05]  /*2a40*/  BSYNC.RECONVERGENT B0 ;  /* 0x0000000000007941 */ /* 0x000fea0003800200 */
.L_x_821:
        /* <DEDUP_REMOVED lines=16> */
.L_x_824:
[----:B------:R-:W-:Y:S05]  /*2b50*/  BSYNC.RECONVERGENT B0 ;  /* 0x0000000000007941 */ /* 0x000fea0003800200 */
.L_x_823:
        /* <DEDUP_REMOVED lines=19> */
.L_x_826:
[----:B------:R-:W-:Y:S05]  /*2c90*/  BSYNC.RECONVERGENT B0 ;  /* 0x0000000000007941 */ /* 0x000fea0003800200 */
.L_x_825:
        /* <DEDUP_REMOVED lines=17> */
.L_x_828:
[----:B------:R-:W-:Y:S05]  /*2db0*/  BSYNC.RECONVERGENT B0 ;  /* 0x0000000000007941 */ /* 0x000fea0003800200 */
.L_x_827:
        /* <DEDUP_REMOVED lines=41> */
.L_x_830:
[----:B------:R1:W-:Y:S04]  /*3050*/  STS.128 [R235+0xc000], RZ ;  /* 0x00c000ffeb007388 */ /* 0x0003e80000000c00 */
[----:B------:R1:W-:Y:S02]  /*3060*/  STS.128 [R235+0x10000], RZ ;  /* 0x010000ffeb007388 */ /* 0x0003e40000000c00 */
.L_x_831:
[----:B------:R-:W-:Y:S05]  /*3070*/  BSYNC.RECONVERGENT B0 ;  /* 0x0000000000007941 */ /* 0x000fea0003800200 */
.L_x_829:
[----:B------:R-:W-:Y:S01]  /*3080*/  ISETP.GE.AND P2, PT, R9, R0, PT ;  /* 0x000000000900720c */ /* 0x000fe20003f46270 */
[C---:B------:R-:W-:Y:S01]  /*3090*/  IMAD.SHL.U32 R132, R143.reuse, 0x40, RZ ;  /* 0x000000408f847824 */ /* 0x040fe200078e00ff */
[----:B------:R-:W-:Y:S01]  /*30a0*/  SHF.R.U32.HI R208, RZ, 0x1, R143 ;  /* 0x00000001ffd07819 */ /* 0x000fe2000001168f */
[----:B------:R-:W-:Y:S01]  /*30b0*/  IMAD.SHL.U32 R209, R143, 0x20, RZ ;  /* 0x000000208fd17824 */ /* 0x000fe200078e00ff */
[----:B------:R-:W-:Y:S01]  /*30c0*/  LEA R6, P1, R11, R224, 0x1 ;  /* 0x000000e00b067211 */ /* 0x000fe200078208ff */
[----:B------:R-:W-:Y:S01]  /*30d0*/  BSSY.RECONVERGENT B0, `(.L_x_832) ;  /* 0x000001d000007945 */ /* 0x000fe20003800200 */
[----:B------:R-:W-:Y:S02]  /*30e0*/  LOP3.LUT R8, R132, 0x1c0, RZ, 0xc0, !PT ;  /* 0x000001c084087812 */ /* 0x000fe400078ec0ff */
[----:B------:R-:W-:Y:S02]  /*30f0*/  LOP3.LUT R41, R208, 0x8, RZ, 0xc0, !PT ;  /* 0x00000008d0297812 */ /* 0x000fe400078ec0ff */
[----:B------:R-:W-:-:S02]  /*3100*/  LOP3.LUT R209, R209, 0x7c00, RZ, 0xc0, !PT ;  /* 0x00007c00d1d17812 */ /* 0x000fc400078ec0ff */
[-C--:B------:R-:W-:Y:S01]  /*3110*/  ISETP.GE.AND P3, PT, R7, R0.reuse, PT ;  /* 0x000000000700720c */ /* 0x080fe20003f66270 */
[----:B------:R1:W-:Y:S01]  /*3120*/  @P2 STS.128 [R235+0xc800], RZ ;  /* 0x00c800ffeb002388 */ /* 0x0003e20000000c00 */
[-C--:B------:R-:W-:Y:S02]  /*3130*/  ISETP.GE.AND P0, PT, R5, R0.reuse, PT ;  /* 0x000000000500720c */ /* 0x080fe40003f06270 */
[----:B------:R-:W-:Y:S01]  /*3140*/  LEA.HI.X R7, R11, R225, R4, 0x1, P1 ;  /* 0x000000e10b077211 */ /* 0x000fe200008f0c04 */
[----:B------:R1:W-:Y:S01]  /*3150*/  @P2 STS.128 [R235+0x10800], RZ ;  /* 0x010800ffeb002388 */ /* 0x0003e20000000c00 */
[----:B------:R-:W-:Y:S02]  /*3160*/  LOP3.LUT R5, R8, 0x8, R143, 0xf8, !PT ;  /* 0x0000000808057812 */ /* 0x000fe400078ef88f */
[-C--:B------:R-:W-:Y:S02]  /*3170*/  ISETP.GE.AND P6, PT, R21, R0.reuse, PT ;  /* 0x000000001500720c */ /* 0x080fe40003fc6270 */
[----:B------:R-:W-:-:S02]  /*3180*/  ISETP.GE.AND P5, PT, R19, R0, PT ;  /* 0x000000001300720c */ /* 0x000fc40003fa6270 */
[----:B------:R-:W-:Y:S02]  /*3190*/  ISETP.GE.AND P4, PT, R15, R0, PT ;  /* 0x000000000f00720c */ /* 0x000fe40003f86270 */
[----:B------:R-:W-:Y:S02]  /*31a0*/  LOP3.LUT R4, R132, 0x400, RZ, 0xc0, !PT ;  /* 0x0000040084047812 */ /* 0x000fe400078ec0ff */
[--C-:B------:R-:W-:Y:S02]  /*31b0*/  LOP3.LUT R41, R41, 0x1c0, R132.reuse, 0xf8, !PT ;  /* 0x000001c029297812 */ /* 0x100fe400078ef884 */
        /* <DEDUP_REMOVED lines=14> */
.L_x_833:
[----:B------:R-:W-:Y:S05]  /*32a0*/  BSYNC.RECONVERGENT B0 ;  /* 0x0000000000007941 */ /* 0x000fea0003800200 */
.L_x_832:
[----:B------:R1:W-:Y:S01]  /*32b0*/  @P3 STS.128 [R235+0xd000], RZ ;  /* 0x00d000ffeb003388 */ /* 0x0003e20000000c00 */
[----:B------:R-:W-:Y:S01]  /*32c0*/  BSSY.RECONVERGENT B0, `(.L_x_834) ;  /* 0x0000013000007945 */ /* 0x000fe20003800200 */
[-C--:B------:R-:W-:Y:S02]  /*32d0*/  LOP3.LUT R41, R41, R140.reuse, RZ, 0x3c, !PT ;  /* 0x0000008c29297212 */ /* 0x080fe400078e3cff */
[----:B------:R1:W-:Y:S01]  /*32e0*/  @P3 STS.128 [R235+0x11000], RZ ;  /* 0x011000ffeb003388 */ /* 0x0003e20000000c00 */
[----:B------:R-:W-:Y:S01]  /*32f0*/  LOP3.LUT R5, R5, R140, RZ, 0x3c, !PT ;  /* 0x0000008c05057212 */ /* 0x000fe200078e3cff */
        /* <DEDUP_REMOVED lines=15> */
.L_x_835:
[----:B------:R-:W-:Y:S05]  /*33f0*/  BSYNC.RECONVERGENT B0 ;  /* 0x0000000000007941 */ /* 0x000fea0003800200 */
.L_x_834:
[----:B------:R1:W-:Y:S01]  /*3400*/  @P0 STS.128 [R235+0xd800], RZ ;  /* 0x00d800ffeb000388 */ /* 0x0003e20000000c00 */
[----:B------:R-:W-:Y:S01]  /*3410*/  LOP3.LUT R145, R8, R41, RZ, 0xfc, !PT ;  /* 0x0000002908917212 */ /* 0x000fe200078efcff */
[----:B------:R-:W-:Y:S01]  /*3420*/  IMAD R5, R5, 0x2, R4 ;  /* 0x0000000205057824 */ /* 0x000fe200078e0204 */
[----:B------:R-:W-:Y:S01]  /*3430*/  BSSY.RECONVERGENT B0, `(.L_x_836) ;  /* 0x0000014000007945 */ /* 0x000fe20003800200 */
[----:B------:R1:W-:Y:S01]  /*3440*/  @P0 STS.128 [R235+0x11800], RZ ;  /* 0x011800ffeb000388 */ /* 0x0003e20000000c00 */
[----:B------:R-:W-:Y:S01]  /*3450*/  ISETP.GE.AND P3, PT, R13, R0, PT ;  /* 0x000000000d00720c */ /* 0x000fe20003f66270 */
[----:B------:R-:W-:Y:S01]  /*3460*/  IMAD.IADD R139, R210, 0x1, R5 ;  /* 0x00000001d28b7824 */ /* 0x000fe200078e0205 */
[----:B------:R-:W-:Y:S01]  /*3470*/  LEA R145, R145, R210, 0x1 ;  /* 0x000000d291917211 */ /* 0x000fe200078e08ff */
[----:B------:R-:W-:Y:S10]  /*3480*/  @P0 BRA `(.L_x_837) ;  /* 0x0000000000380947 */ /* 0x000ff40003800000 */
        /* <DEDUP_REMOVED lines=14> */
.L_x_837:
[----:B------:R-:W-:Y:S05]  /*3570*/  BSYNC.RECONVERGENT B0 ;  /* 0x0000000000007941 */ /* 0x000fea0003800200 */
.L_x_836:
        /* <DEDUP_REMOVED lines=21> */
.L_x_839:
[----:B------:R-:W-:Y:S05]  /*36d0*/  BSYNC.RECONVERGENT B0 ;  /* 0x0000000000007941 */ /* 0x000fea0003800200 */
.L_x_838:
        /* <DEDUP_REMOVED lines=18> */
.L_x_841:
[----:B------:R-:W-:Y:S05]  /*3800*/  BSYNC.RECONVERGENT B0 ;  /* 0x0000000000007941 */ /* 0x000fea0003800200 */
.L_x_840:
        /* <DEDUP_REMOVED lines=21> */
.L_x_843:
[----:B------:R-:W-:Y:S05]  /*3960*/  BSYNC.RECONVERGENT B0 ;  /* 0x0000000000007941 */ /* 0x000fea0003800200 */
.L_x_842:
        /* <DEDUP_REMOVED lines=19> */
.L_x_845:
[----:B------:R-:W-:Y:S05]  /*3aa0*/  BSYNC.RECONVERGENT B0 ;  /* 0x0000000000007941 */ /* 0x000fea0003800200 */
.L_x_844:
[----:B------:R-:W5:Y:S04]  /*3ab0*/  LD.E R133, desc[UR4][R2.64+0x18c] ;  /* 0x00018c0402857980 */ /* 0x000f68000c101900 */
[----:B------:R-:W-:Y:S04]  /*3ac0*/  LDSM.16.M88.4 R116, [R145] ;  /* 0x000000009174783b */ /* 0x000fe80000000200 */
[----:B------:R-:W3:Y:S01]  /*3ad0*/  LDSM.16.M88.4 R72, [R139+0x4800] ;  /* 0x004800008b48783b */ /* 0x000ee20000000200 */
[----:B------:R-:W-:Y:S01]  /*3ae0*/  IMAD.MOV.U32 R142, RZ, RZ, 0x20 ;  /* 0x00000020ff8e7424 */ /* 0x000fe200078e00ff */
[----:B------:R-:W-:-:S02]  /*3af0*/  R2P PR, R143, 0x6 ;  /* 0x000000068f007804 */ /* 0x000fc40000000000 */
[----:B------:R-:W4:Y:S03]  /*3b00*/  LDSM.16.M88.4 R80, [R139+0x4000] ;  /* 0x004000008b50783b */ /* 0x000f260000000200 */
[----:B------:R-:W-:Y:S01]  /*3b10*/  SEL R0, R142, 0xffffffe0, !P1 ;  /* 0xffffffe08e007807 */ /* 0x000fe20004800000 */
[----:B------:R-:W4:Y:S04]  /*3b20*/  LDSM.16.M88.4 R64, [R139+0x5000] ;  /* 0x005000008b40783b */ /* 0x000f280000000200 */
[----:B------:R-:W4:Y:S01]  /*3b30*/  LDSM.16.M88.4 R56, [R139+0x5800] ;  /* 0x005800008b38783b */ /* 0x000f220000000200 */
[--C-:B------:R-:W-:Y:S02]  /*3b40*/  IMAD.IADD R144, R145, 0x1, R0.reuse ;  /* 0x0000000191907824 */ /* 0x100fe400078e0200 */
[----:B------:R-:W-:Y:S01]  /*3b50*/  IMAD.IADD R134, R139, 0x1, R0 ;  /* 0x000000018b867824 */ /* 0x000fe200078e0200 */
[----:B------:R-:W4:Y:S04]  /*3b60*/  LDSM.16.M88.4 R48, [R139+0x6000] ;  /* 0x006000008b30783b */ /* 0x000f280000000200 */
[----:B--2---:R-:W2:Y:S04]  /*3b70*/  LDSM.16.M88.4 R36, [R139+0x6800] ;  /* 0x006800008b24783b */ /* 0x004ea80000000200 */
[----:B------:R-:W2:Y:S04]  /*3b80*/  LDSM.16.M88.4 R28, [R139+0x7000] ;  /* 0x007000008b1c783b */ /* 0x000ea80000000200 */
[----:B-1----:R-:W1:Y:S04]  /*3b90*/  LDSM.16.M88.4 R16, [R139+0x7800] ;  /* 0x007800008b10783b */ /* 0x002e680000000200 */
[----:B------:R-:W-:Y:S04]  /*3ba0*/  LDSM.16.M88.4 R92, [R144] ;  /* 0x00000000905c783b */ /* 0x000fe80000000200 */
[----:B------:R-:W1:Y:S04]  /*3bb0*/  LDSM.16.M88.4 R4, [R134+0x4800] ;  /* 0x004800008604783b */ /* 0x000e680000000200 */
[----:B------:R-:W1:Y:S01]  /*3bc0*/  LDSM.16.M88.4 R8, [R134+0x4000] ;  /* 0x004000008608783b */ /* 0x000e620000000200 */
[----:B---3--:R-:W-:Y:S01]  /*3bd0*/  HMMA.16816.F32.BF16 R76, R116, R72, RZ ;  /* 0x00000048744c723c */ /* 0x008fe200000418ff */
[----:B------:R-:W-:-:S02]  /*3be0*/  IMAD.MOV.U32 R42, RZ, RZ, 0x40 ;  /* 0x00000040ff2a7424 */ /* 0x000fc400078e00ff */
[----:B------:R-:W3:Y:S04]  /*3bf0*/  LDSM.16.M88.4 R20, [R134+0x5800] ;  /* 0x005800008614783b */ /* 0x000ee80000000200 */
[----:B------:R-:W-:Y:S01]  /*3c00*/  LDSM.16.M88.4 R100, [R134+0x7000] ;  /* 0x007000008664783b */ /* 0x000fe20000000200 */
[C---:B------:R-:W-:Y:S01]  /*3c10*/  HMMA.16816.F32.BF16 R72, R116.reuse, R74, RZ ;  /* 0x0000004a7448723c */ /* 0x040fe200000418ff */
[----:B------:R-:W-:Y:S02]  /*3c20*/  SEL R42, R42, 0xffffffc0, !P2 ;  /* 0xffffffc02a2a7807 */ /* 0x000fe40005000000 */
[----:B------:R-:W-:Y:S03]  /*3c30*/  LDSM.16.M88.4 R104, [R134+0x5000] ;  /* 0x005000008668783b */ /* 0x000fe60000000200 */
[--C-:B------:R-:W-:Y:S01]  /*3c40*/  IMAD.IADD R141, R145, 0x1, R42.reuse ;  /* 0x00000001918d7824 */ /* 0x100fe200078e022a */
[----:B------:R-:W-:Y:S01]  /*3c50*/  LDSM.16.M88.4 R96, [R134+0x7800] ;  /* 0x007800008660783b */ /* 0x000fe20000000200 */
[----:B----4-:R-:W-:Y:S01]  /*3c60*/  HMMA.16816.F32.BF16 R12, R116, R80, RZ ;  /* 0x00000050740c723c */ /* 0x010fe200000418ff */
[----:B------:R-:W-:-:S02]  /*3c70*/  IMAD.IADD R135, R139, 0x1, R42 ;  /* 0x000000018b877824 */ /* 0x000fc400078e022a */
[----:B------:R-:W-:Y:S04]  /*3c80*/  LDSM.16.M88.4 R120, [R141] ;  /* 0x000000008d78783b */ /* 0x000fe80000000200 */
[----:B------:R-:W-:Y:S01]  /*3c90*/  LDSM.16.M88.4 R88, [R135+0x4000] ;  /* 0x004000008758783b */ /* 0x000fe20000000200 */
[C---:B------:R-:W-:Y:S03]  /*3ca0*/  HMMA.16816.F32.BF16 R68, R116.reuse, R64, RZ ;  /* 0x000000407444723c */ /* 0x040fe600000418ff */
[----:B------:R-:W0:Y:S05]  /*3cb0*/  LDGDEPBAR ;  /* 0x00000000000079af */ /* 0x000e2a0000000000 */
[C---:B------:R-:W-:Y:S08]  /*3cc0*/  HMMA.16816.F32.BF16 R60, R116.reuse, R56, RZ ;  /* 0x00000038743c723c */ /* 0x040ff000000418ff */
[C---:B------:R-:W-:Y:S08]  /*3cd0*/  HMMA.16816.F32.BF16 R52, R116.reuse, R48, RZ ;  /* 0x000000307434723c */ /* 0x040ff000000418ff */
[C---:B--2---:R-:W-:Y:S08]  /*3ce0*/  HMMA.16816.F32.BF16 R44, R116.reuse, R36, RZ ;  /* 0x00000024742c723c */ /* 0x044ff000000418ff */
[C---:B------:R-:W-:Y:S08]  /*3cf0*/  HMMA.16816.F32.BF16 R32, R116.reuse, R28, RZ ;  /* 0x0000001c7420723c */ /* 0x040ff000000418ff */
[C---:B------:R-:W-:Y:S08]  /*3d00*/  HMMA.16816.F32.BF16 R80, R116.reuse, R82, RZ ;  /* 0x000000527450723c */ /* 0x040ff000000418ff */
[----:B-1----:R-:W-:Y:S08]  /*3d10*/  HMMA.16816.F32.BF16 R24, R116, R16, RZ ;  /* 0x000000107418723c */ /* 0x002ff000000418ff */
[C---:B------:R-:W-:Y:S08]  /*3d20*/  HMMA.16816.F32.BF16 R76, R92.reuse, R4, R76 ;  /* 0x000000045c4c723c */ /* 0x040ff0000004184c */
[C---:B------:R-:W-:Y:S01]  /*3d30*/  HMMA.16816.F32.BF16 R72, R92.reuse, R6, R72 ;  /* 0x000000065c48723c */ /* 0x040fe20000041848 */
[----:B------:R-:W1:Y:S07]  /*3d40*/  LDSM.16.M88.4 R4, [R135+0x4800] ;  /* 0x004800008704783b */ /* 0x000e6e0000000200 */
[----:B------:R-:W-:Y:S01]  /*3d50*/  HMMA.16816.F32.BF16 R12, R92, R8, R12 ;  /* 0x000000085c0c723c */ /* 0x000fe2000004180c */
[C---:B------:R-:W-:Y:S01]  /*3d60*/  IMAD.IADD R146, R0.reuse, 0x1, R141 ;  /* 0x0000000100927824 */ /* 0x040fe200078e028d */
[----:B------:R-:W-:Y:S01]  /*3d70*/  LDSM.16.M88.4 R84, [R135+0x5000] ;  /* 0x005000008754783b */ /* 0x000fe20000000200 */
[----:B------:R-:W-:-:S03]  /*3d80*/  IMAD.IADD R138, R0, 0x1, R135 ;  /* 0x00000001008a7824 */ /* 0x000fc600078e0287 */
[----:B------:R-:W-:Y:S02]  /*3d90*/  LDSM.16.M88.4 R112, [R146] ;  /* 0x000000009270783b */ /* 0x000fe40000000200 */
[C---:B------:R-:W-:Y:S02]  /*3da0*/  HMMA.16816.F32.BF16 R64, R116.reuse, R66, RZ ;  /* 0x000000427440723c */ /* 0x040fe400000418ff */
[----:B------:R-:W-:Y:S04]  /*3db0*/  LDSM.16.M88.4 R124, [R138+0x4000] ;  /* 0x004000008a7c783b */ /* 0x000fe80000000200 */
[----:B------:R-:W-:Y:S02]  /*3dc0*/  LDSM.16.M88.4 R128, [R135+0x7800] ;  /* 0x007800008780783b */ /* 0x000fe40000000200 */
[C---:B------:R-:W-:Y:S02]  /*3dd0*/  HMMA.16816.F32.BF16 R56, R116.reuse, R58, RZ ;  /* 0x0000003a7438723c */ /* 0x040fe400000418ff */
[----:B------:R-:W-:Y:S06]  /*3de0*/  LDSM.16.M88.4 R108, [R138+0x4800] ;  /* 0x004800008a6c783b */ /* 0x000fec0000000200 */
[C---:B------:R-:W-:Y:S08]  /*3df0*/  HMMA.16816.F32.BF16 R48, R116.reuse, R50, RZ ;  /* 0x000000327430723c */ /* 0x040ff000000418ff */
[C---:B------:R-:W-:Y:S08]  /*3e00*/  HMMA.16816.F32.BF16 R36, R116.reuse, R38, RZ ;  /* 0x000000267424723c */ /* 0x040ff000000418ff */
[C---:B------:R-:W-:Y:S08]  /*3e10*/  HMMA.16816.F32.BF16 R28, R116.reuse, R30, RZ ;  /* 0x0000001e741c723c */ /* 0x040ff000000418ff */
[----:B------:R-:W-:Y:S01]  /*3e20*/  HMMA.16816.F32.BF16 R116, R116, R18, RZ ;  /* 0x000000127474723c */ /* 0x000fe200000418ff */
[----:B------:R-:W2:Y:S07]  /*3e30*/  LDSM.16.M88.4 R16, [R134+0x6000] ;  /* 0x006000008610783b */ /* 0x000eae0000000200 */
[C---:B------:R-:W-:Y:S01]  /*3e40*/  HMMA.16816.F32.BF16 R80, R92.reuse, R10, R80 ;  /* 0x0000000a5c50723c */ /* 0x040fe20000041850 */
[----:B------:R-:W4:Y:S07]  /*3e50*/  LDSM.16.M88.4 R8, [R134+0x6800] ;  /* 0x006800008608783b */ /* 0x000f2e0000000200 */
[C---:B---3--:R-:W-:Y:S08]  /*3e60*/  HMMA.16816.F32.BF16 R60, R92.reuse, R20, R60 ;  /* 0x000000145c3c723c */ /* 0x048ff0000004183c */
[----:B------:R-:W-:Y:S01]  /*3e70*/  HMMA.16816.F32.BF16 R56, R92, R22, R56 ;  /* 0x000000165c38723c */ /* 0x000fe20000041838 */
[----:B------:R-:W3:Y:S07]  /*3e80*/  LDSM.16.M88.4 R20, [R135+0x5800] ;  /* 0x005800008714783b */ /* 0x000eee0000000200 */
[----:B-1----:R-:W-:Y:S08]  /*3e90*/  HMMA.16816.F32.BF16 R76, R120, R4, R76 ;  /* 0x00000004784c723c */ /* 0x002ff0000004184c */
[C---:B--2---:R-:W-:Y:S08]  /*3ea0*/  HMMA.16816.F32.BF16 R52, R92.reuse, R16, R52 ;  /* 0x000000105c34723c */ /* 0x044ff00000041834 */
[----:B------:R-:W-:Y:S01]  /*3eb0*/  HMMA.16816.F32.BF16 R48, R92, R18, R48 ;  /* 0x000000125c30723c */ /* 0x000fe20000041830 */
[----:B------:R-:W1:Y:S07]  /*3ec0*/  LDSM.16.M88.4 R16, [R135+0x6000] ;  /* 0x006000008710783b */ /* 0x000e6e0000000200 */
[----:B------:R-:W-:Y:S01]  /*3ed0*/  HMMA.16816.F32.BF16 R72, R120, R6, R72 ;  /* 0x000000067848723c */ /* 0x000fe20000041848 */
[----:B------:R-:W2:Y:S07]  /*3ee0*/  LDSM.16.M88.4 R4, [R135+0x7000] ;  /* 0x007000008704783b */ /* 0x000eae0000000200 */
[C---:B----4-:R-:W-:Y:S08]  /*3ef0*/  HMMA.16816.F32.BF16 R44, R92.reuse, R8, R44 ;  /* 0x000000085c2c723c */ /* 0x050ff0000004182c */
[----:B------:R-:W-:Y:S01]  /*3f00*/  HMMA.16816.F32.BF16 R36, R92, R10, R36 ;  /* 0x0000000a5c24723c */ /* 0x000fe20000041824 */
[----:B------:R-:W4:Y:S07]  /*3f10*/  LDSM.16.M88.4 R8, [R135+0x6800] ;  /* 0x006800008708783b */ /* 0x000f2e0000000200 */
[C---:B------:R-:W-:Y:S08]  /*3f20*/  HMMA.16816.F32.BF16 R12, R120.reuse, R88, R12 ;  /* 0x00000058780c723c */ /* 0x040ff0000004180c */
[----:B------:R-:W-:Y:S01]  /*3f30*/  HMMA.16816.F32.BF16 R80, R120, R90, R80 ;  /* 0x0000005a7850723c */ /* 0x000fe20000041850 */
        /* <DEDUP_REMOVED lines=9> */
[----:B------:R-:W5:Y:S04]  /*3fd0*/  LDSM.16.M88.4 R96, [R138+0x6000] ;  /* 0x006000008a60783b */ /* 0x000f680000000200 */
[----:B------:R-:W-:Y:S03]  /*3fe0*/  LDSM.16.M88.4 R92, [R138+0x6800] ;  /* 0x006800008a5c783b */ /* 0x000fe60000000200 */
[C---:B---3--:R-:W-:Y:S08]  /*3ff0*/  HMMA.16816.F32.BF16 R60, R120.reuse, R20, R60 ;  /* 0x00000014783c723c */ /* 0x048ff0000004183c */
[C---:B------:R-:W-:Y:S01]  /*4000*/  HMMA.16816.F32.BF16 R56, R120.reuse, R22, R56 ;  /* 0x000000167838723c */ /* 0x040fe20000041838 */
[----:B------:R-:W-:Y:S07]  /*4010*/  LDSM.16.M88.4 R20, [R145+0x2000] ;  /* 0x002000009114783b */ /* 0x000fee0000000200 */
[C---:B-1----:R-:W-:Y:S08]  /*4020*/  HMMA.16816.F32.BF16 R52, R120.reuse, R16, R52 ;  /* 0x000000107834723c */ /* 0x042ff00000041834 */
[C---:B------:R-:W-:Y:S01]  /*4030*/  HMMA.16816.F32.BF16 R48, R120.reuse, R18, R48 ;  /* 0x000000127830723c */ /* 0x040fe20000041830 */
[----:B------:R-:W1:Y:S07]  /*4040*/  LDSM.16.M88.4 R16, [R139+0x8000] ;  /* 0x008000008b10783b */ /* 0x000e6e0000000200 */
[C---:B--2---:R-:W-:Y:S08]  /*4050*/  HMMA.16816.F32.BF16 R32, R120.reuse, R4, R32 ;  /* 0x000000047820723c */ /* 0x044ff00000041820 */
[C---:B------:R-:W-:Y:S01]  /*4060*/  HMMA.16816.F32.BF16 R28, R120.reuse, R6, R28 ;  /* 0x00000006781c723c */ /* 0x040fe2000004181c */
[----:B------:R-:W-:Y:S07]  /*4070*/  LDSM.16.M88.4 R4, [R134+0x8000] ;  /* 0x008000008604783b */ /* 0x000fee0000000200 */
[C---:B------:R-:W-:Y:S08]  /*4080*/  HMMA.16816.F32.BF16 R68, R120.reuse, R84, R68 ;  /* 0x000000547844723c */ /* 0x040ff00000041844 */
[C---:B------:R-:W-:Y:S01]  /*4090*/  HMMA.16816.F32.BF16 R64, R120.reuse, R86, R64 ;  /* 0x000000567840723c */ /* 0x040fe20000041840 */
[----:B------:R-:W2:Y:S07]  /*40a0*/  LDSM.16.M88.4 R84, [R138+0x7800] ;  /* 0x007800008a54783b */ /* 0x000eae0000000200 */
[C---:B----4-:R-:W-:Y:S08]  /*40b0*/  HMMA.16816.F32.BF16 R44, R120.reuse, R8, R44 ;  /* 0x00000008782c723c */ /* 0x050ff0000004182c */
[----:B------:R-:W-:Y:S01]  /*40c0*/  HMMA.16816.F32.BF16 R36, R120, R10, R36 ;  /* 0x0000000a7824723c */ /* 0x000fe20000041824 */
[----:B------:R-:W3:Y:S07]  /*40d0*/  LDSM.16.M88.4 R8, [R144+0x2000] ;  /* 0x002000009008783b */ /* 0x000eee0000000200 */
[C---:B------:R-:W-:Y:S08]  /*40e0*/  HMMA.16816.F32.BF16 R12, R112.reuse, R124, R12 ;  /* 0x0000007c700c723c */ /* 0x040ff0000004180c */
[C---:B------:R-:W-:Y:S08]  /*40f0*/  HMMA.16816.F32.BF16 R80, R112.reuse, R126, R80 ;  /* 0x0000007e7050723c */ /* 0x040ff00000041850 */
[C---:B-----5:R-:W-:Y:S08]  /*4100*/  HMMA.16816.F32.BF16 R32, R112.reuse, R88, R32 ;  /* 0x000000587020723c */ /* 0x060ff00000041820 */
[----:B------:R-:W-:Y:S01]  /*4110*/  HMMA.16816.F32.BF16 R28, R112, R90, R28 ;  /* 0x0000005a701c723c */ /* 0x000fe2000004181c */
[----:B------:R-:W4:Y:S07]  /*4120*/  LDSM.16.M88.4 R88, [R139+0x8800] ;  /* 0x008800008b58783b */ /* 0x000f2e0000000200 */
[C---:B------:R-:W-:Y:S08]  /*4130*/  HMMA.16816.F32.BF16 R24, R120.reuse, R128, R24 ;  /* 0x000000807818723c */ /* 0x040ff00000041818 */
[----:B------:R-:W-:Y:S08]  /*4140*/  HMMA.16816.F32.BF16 R116, R120, R130, R116 ;  /* 0x000000827874723c */ /* 0x000ff00000041874 */
        /* <DEDUP_REMOVED lines=8> */
[----:B------:R-:W5:Y:S07]  /*41d0*/  LDSM.16.M88.4 R16, [R134+0x8800] ;  /* 0x008800008610783b */ /* 0x000f6e0000000200 */
[C---:B------:R-:W-:Y:S08]  /*41e0*/  HMMA.16816.F32.BF16 R76, R112.reuse, R108, R76 ;  /* 0x0000006c704c723c */ /* 0x040ff0000004184c */
[C---:B------:R-:W-:Y:S08]  /*41f0*/  HMMA.16816.F32.BF16 R72, R112.reuse, R110, R72 ;  /* 0x0000006e7048723c */ /* 0x040ff00000041848 */
[C---:B------:R-:W-:Y:S08]  /*4200*/  HMMA.16816.F32.BF16 R68, R112.reuse, R104, R68 ;  /* 0x000000687044723c */ /* 0x040ff00000041844 */
[C---:B------:R-:W-:Y:S08]  /*4210*/  HMMA.16816.F32.BF16 R64, R112.reuse, R106, R64 ;  /* 0x0000006a7040723c */ /* 0x040ff00000041840 */
[C---:B--2---:R-:W-:Y:S08]  /*4220*/  HMMA.16816.F32.BF16 R24, R112.reuse, R84, R24 ;  /* 0x000000547018723c */ /* 0x044ff00000041818 */
[C---:B------:R-:W-:Y:S01]  /*4230*/  HMMA.16816.F32.BF16 R116, R112.reuse, R86, R116 ;  /* 0x000000567074723c */ /* 0x040fe20000041874 */
[----:B------:R-:W2:Y:S07]  /*4240*/  LDSM.16.M88.4 R84, [R139+0x9000] ;  /* 0x009000008b54783b */ /* 0x000eae0000000200 */
[C---:B------:R-:W-:Y:S08]  /*4250*/  HMMA.16816.F32.BF16 R44, R112.reuse, R92, R44 ;  /* 0x0000005c702c723c */ /* 0x040ff0000004182c */
[----:B------:R-:W-:Y:S01]  /*4260*/  HMMA.16816.F32.BF16 R36, R112, R94, R36 ;  /* 0x0000005e7024723c */ /* 0x000fe20000041824 */
[----:B------:R-:W-:Y:S07]  /*4270*/  LDSM.16.M88.4 R92, [R138+0x8000] ;  /* 0x008000008a5c783b */ /* 0x000fee0000000200 */
[C---:B---3--:R-:W-:Y:S01]  /*4280*/  HMMA.16816.F32.BF16 R104, R8.reuse, R4, R100 ;  /* 0x000000040868723c */ /* 0x048fe20000041864 */
[----:B------:R-:W3:Y:S07]  /*4290*/  LDSM.16.M88.4 R100, [R146+0x2000] ;  /* 0x002000009264783b */ /* 0x000eee0000000200 */
[----:B------:R-:W-:Y:S01]  /*42a0*/  HMMA.16816.F32.BF16 R80, R8, R6, R80 ;  /* 0x000000060850723c */ /* 0x000fe20000041850 */
[----:B------:R-:W3:Y:S07]  /*42b0*/  LDSM.16.M88.4 R4, [R135+0x8800] ;  /* 0x008800008704783b */ /* 0x000eee0000000200 */
[C---:B----4-:R-:W-:Y:S08]  /*42c0*/  HMMA.16816.F32.BF16 R76, R20.reuse, R88, R76 ;  /* 0x00000058144c723c */ /* 0x050ff0000004184c */
[----:B------:R-:W-:Y:S01]  /*42d0*/  HMMA.16816.F32.BF16 R72, R20, R90, R72 ;  /* 0x0000005a1448723c */ /* 0x000fe20000041848 */
[----:B------:R-:W4:Y:S07]  /*42e0*/  LDSM.16.M88.4 R88, [R134+0x9000] ;  /* 0x009000008658783b */ /* 0x000f2e0000000200 */
[C---:B-1----:R-:W-:Y:S08]  /*42f0*/  HMMA.16816.F32.BF16 R104, R96.reuse, R12, R104 ;  /* 0x0000000c6068723c */ /* 0x042ff00000041868 */
[----:B------:R-:W-:Y:S01]  /*4300*/  HMMA.16816.F32.BF16 R80, R96, R14, R80 ;  /* 0x0000000e6050723c */ /* 0x000fe20000041850 */
[----:B------:R-:W1:Y:S07]  /*4310*/  LDSM.16.M88.4 R12, [R138+0x8800] ;  /* 0x008800008a0c783b */ /* 0x000e6e0000000200 */
[C---:B-----5:R-:W-:Y:S08]  /*4320*/  HMMA.16816.F32.BF16 R76, R8.reuse, R16, R76 ;  /* 0x00000010084c723c */ /* 0x060ff0000004184c */
[----:B------:R-:W-:Y:S01]  /*4330*/  HMMA.16816.F32.BF16 R72, R8, R18, R72 ;  /* 0x000000120848723c */ /* 0x000fe20000041848 */
[----:B------:R-:W5:Y:S07]  /*4340*/  LDSM.16.M88.4 R16, [R135+0x9000] ;  /* 0x009000008710783b */ /* 0x000f6e0000000200 */
[C---:B--2---:R-:W-:Y:S08]  /*4350*/  HMMA.16816.F32.BF16 R68, R20.reuse, R84, R68 ;  /* 0x000000541444723c */ /* 0x044ff00000041844 */
[----:B------:R-:W-:Y:S08]  /*4360*/  HMMA.16816.F32.BF16 R64, R20, R86, R64 ;  /* 0x000000561440723c */ /* 0x000ff00000041840 */
[C---:B---3--:R-:W-:Y:S08]  /*4370*/  HMMA.16816.F32.BF16 R104, R100.reuse, R92, R104 ;  /* 0x0000005c6468723c */ /* 0x048ff00000041868 */
[----:B------:R-:W-:Y:S01]  /*4380*/  HMMA.16816.F32.BF16 R80, R100, R94, R80 ;  /* 0x0000005e6450723c */ /* 0x000fe20000041850 */
[----:B------:R-:W2:Y:S07]  /*4390*/  LDSM.16.M88.4 R92, [R139+0x9800] ;  /* 0x009800008b5c783b */ /* 0x000eae0000000200 */
[C---:B------:R-:W-:Y:S08]  /*43a0*/  HMMA.16816.F32.BF16 R76, R96.reuse, R4, R76 ;  /* 0x00000004604c723c */ /* 0x040ff0000004184c */
[----:B------:R-:W-:Y:S01]  /*43b0*/  HMMA.16816.F32.BF16 R72, R96, R6, R72 ;  /* 0x000000066048723c */ /* 0x000fe20000041848 */
[----:B------:R-:W3:Y:S07]  /*43c0*/  LDSM.16.M88.4 R4, [R138+0x9000] ;  /* 0x009000008a04783b */ /* 0x000eee0000000200 */
[C---:B----4-:R-:W-:Y:S08]  /*43d0*/  HMMA.16816.F32.BF16 R68, R8.reuse, R88, R68 ;  /* 0x000000580844723c */ /* 0x050ff00000041844 */
[----:B------:R-:W-:Y:S08]  /*43e0*/  HMMA.16816.F32.BF16 R64, R8, R90, R64 ;  /* 0x0000005a0840723c */ /* 0x000ff00000041840 */
[C---:B-1----:R-:W-:Y:S08]  /*43f0*/  HMMA.16816.F32.BF16 R76, R100.reuse, R12, R76 ;  /* 0x0000000c644c723c */ /* 0x042ff0000004184c */
[----:B------:R-:W-:Y:S01]  /*4400*/  HMMA.16816.F32.BF16 R72, R100, R14, R72 ;  /* 0x0000000e6448723c */ /* 0x000fe20000041848 */
[----:B------:R-:W1:Y:S01]  /*4410*/  LDSM.16.M88.4 R12, [R134+0x9800] ;  /* 0x00980000860c783b */ /* 0x000e620000000200 */
[-C--:B------:R-:W-:Y:S01]  /*4420*/  FMUL.FTZ R80, R80, R133.reuse ;  /* 0x0000008550507220 */ /* 0x080fe20000410000 */
[-C--:B------:R-:W-:Y:S01]  /*4430*/  FMUL.FTZ R81, R81, R133.reuse ;  /* 0x0000008551517220 */ /* 0x080fe20000410000 */
[-C--:B------:R-:W-:Y:S01]  /*4440*/  FMUL.FTZ R82, R82, R133.reuse ;  /* 0x0000008552527220 */ /* 0x080fe20000410000 */
[-C--:B------:R-:W-:Y:S01]  /*4450*/  FMUL.FTZ R84, R104, R133.reuse ;  /* 0x0000008568547220 */ /* 0x080fe20000410000 */
[-C--:B------:R-:W-:Y:S01]  /*4460*/  FMUL.FTZ R104, R106, R133.reuse ;  /* 0x000000856a687220 */ /* 0x080fe20000410000 */
[----:B------:R-:W-:Y:S01]  /*4470*/  MUFU.TANH R86, R80 ;  /* 0x0000005000567308 */ /* 0x000fe20000002400 */
[-C--:B------:R-:W-:Y:S01]  /*4480*/  FMUL.FTZ R88, R83, R133.reuse ;  /* 0x0000008553587220 */ /* 0x080fe20000410000 */
[C---:B-----5:R-:W-:Y:S06]  /*4490*/  HMMA.16816.F32.BF16 R68, R96.reuse, R16, R68 ;  /* 0x000000106044723c */ /* 0x060fec0000041844 */
[----:B------:R-:W-:Y:S02]  /*44a0*/  MUFU.TANH R87, R81 ;  /* 0x0000005100577308 */ /* 0x000fe40000002400 */
[----:B------:R-:W-:Y:S01]  /*44b0*/  HMMA.16816.F32.BF16 R64, R96, R18, R64 ;  /* 0x000000126040723c */ /* 0x000fe20000041840 */
[----:B------:R-:W-:Y:S05]  /*44c0*/  LDSM.16.M88.4 R16, [R138+0x9800] ;  /* 0x009800008a10783b */ /* 0x000fea0000000200 */
[----:B------:R4:W-:Y:S02]  /*44d0*/  MUFU.TANH R106, R82 ;  /* 0x00000052006a7308 */ /* 0x0009e40000002400 */
[C---:B--2---:R-:W-:Y:S08]  /*44e0*/  HMMA.16816.F32.BF16 R60, R20.reuse, R92, R60 ;  /* 0x0000005c143c723c */ /* 0x044ff0000004183c */
[----:B------:R-:W-:Y:S01]  /*44f0*/  HMMA.16816.F32.BF16 R92, R20, R94, R56 ;  /* 0x0000005e145c723c */ /* 0x000fe20000041838 */
[----:B------:R-:W2:Y:S04]  /*4500*/  LDSM.16.M88.4 R56, [R135+0x9800] ;  /* 0x009800008738783b */ /* 0x000ea80000000200 */
[----:B----4-:R-:W4:Y:S03]  /*4510*/  LDSM.16.M88.4 R80, [R139+0xa000] ;  /* 0x00a000008b50783b */ /* 0x010f260000000200 */
[C---:B---3--:R-:W-:Y:S08]  /*4520*/  HMMA.16816.F32.BF16 R68, R100.reuse, R4, R68 ;  /* 0x000000046444723c */ /* 0x048ff00000041844 */
[----:B------:R-:W-:Y:S01]  /*4530*/  HMMA.16816.F32.BF16 R64, R100, R6, R64 ;  /* 0x000000066440723c */ /* 0x000fe20000041840 */
[----:B------:R-:W3:Y:S07]  /*4540*/  LDSM.16.M88.4 R4, [R134+0xa000] ;  /* 0x00a000008604783b */ /* 0x000eee0000000200 */
[C---:B-1----:R-:W-:Y:S08]  /*4550*/  HMMA.16816.F32.BF16 R60, R8.reuse, R12, R60 ;  /* 0x0000000c083c723c */ /* 0x042ff0000004183c */
[----:B------:R-:W-:Y:S01]  /*4560*/  HMMA.16816.F32.BF16 R92, R8, R14, R92 ;  /* 0x0000000e085c723c */ /* 0x000fe2000004185c */
[-C--:B------:R-:W-:Y:S01]  /*4570*/  FMUL.FTZ R72, R72, R133.reuse ;  /* 0x0000008548487220 */ /* 0x080fe20000410000 */
[-C--:B------:R-:W-:Y:S01]  /*4580*/  FMUL.FTZ R73, R73, R133.reuse ;  /* 0x0000008549497220 */ /* 0x080fe20000410000 */
[-C--:B------:R-:W-:Y:S01]  /*4590*/  FMUL.FTZ R74, R74, R133.reuse ;  /* 0x000000854a4a7220 */ /* 0x080fe20000410000 */
[-C--:B------:R-:W-:Y:S01]  /*45a0*/  FMUL.FTZ R85, R105, R133.reuse ;  /* 0x0000008569557220 */ /* 0x080fe20000410000 */
[----:B------:R-:W1:Y:S01]  /*45b0*/  LDSM.16.M88.4 R12, [R135+0xa000] ;  /* 0x00a00000870c783b */ /* 0x000e620000000200 */
[-C--:B------:R-:W-:Y:S01]  /*45c0*/  FMUL.FTZ R105, R107, R133.reuse ;  /* 0x000000856b697220 */ /* 0x080fe20000410000 */
[----:B------:R-:W-:Y:S01]  /*45d0*/  MUFU.TANH R89, R72 ;  /* 0x0000004800597308 */ /* 0x000fe20000002400 */
[----:B------:R-:W-:-:S04]  /*45e0*/  FMUL.FTZ R107, R75, R133 ;  /* 0x000000854b6b7220 */ /* 0x000fc80000410000 */
[----:B--2---:R-:W-:Y:S03]  /*45f0*/  HMMA.16816.F32.BF16 R60, R96, R56, R60 ;  /* 0x00000038603c723c */ /* 0x004fe6000004183c */
[----:B------:R-:W-:Y:S05]  /*4600*/  MUFU.TANH R90, R73 ;  /* 0x00000049005a7308 */ /* 0x000fea0000002400 */
[C---:B----4-:R-:W-:Y:S03]  /*4610*/  HMMA.16816.F32.BF16 R52, R20.reuse, R80, R52 ;  /* 0x000000501434723c */ /* 0x050fe60000041834 */
[----:B------:R2:W-:Y:S05]  /*4620*/  MUFU.TANH R91, R74 ;  /* 0x0000004a005b7308 */ /* 0x0005ea0000002400 */
[----:B------:R-:W-:Y:S08]  /*4630*/  HMMA.16816.F32.BF16 R48, R20, R82, R48 ;  /* 0x000000521430723c */ /* 0x000ff00000041830 */
[----:B------:R-:W-:Y:S01]  /*4640*/  HMMA.16816.F32.BF16 R92, R96, R58, R92 ;  /* 0x0000003a605c723c */ /* 0x000fe2000004185c */
[----:B--2---:R-:W2:Y:S07]  /*4650*/  LDSM.16.M88.4 R72, [R139+0xa800] ;  /* 0x00a800008b48783b */ /* 0x004eae0000000200 */
[C---:B---3--:R-:W-:Y:S01]  /*4660*/  HMMA.16816.F32.BF16 R56, R8.reuse, R4, R52 ;  /* 0x000000040838723c */ /* 0x048fe20000041834 */
[----:B------:R-:W3:Y:S07]  /*4670*/  LDSM.16.M88.4 R52, [R138+0xa000] ;  /* 0x00a000008a34783b */ /* 0x000eee0000000200 */
[----:B------:R-:W-:Y:S08]  /*4680*/  HMMA.16816.F32.BF16 R48, R8, R6, R48 ;  /* 0x000000060830723c */ /* 0x000ff00000041830 */
[----:B------:R-:W-:Y:S01]  /*4690*/  HMMA.16816.F32.BF16 R60, R100, R16, R60 ;  /* 0x00000010643c723c */ /* 0x000fe2000004183c */
[-C--:B------:R-:W-:Y:S01]  /*46a0*/  FMUL.FTZ R64, R64, R133.reuse ;  /* 0x0000008540407220 */ /* 0x080fe20000410000 */
[-C--:B------:R-:W-:Y:S01]  /*46b0*/  FMUL.FTZ R65, R65, R133.reuse ;  /* 0x0000008541417220 */ /* 0x080fe20000410000 */
[-C--:B------:R-:W-:Y:S01]  /*46c0*/  FMUL.FTZ R66, R66, R133.reuse ;  /* 0x0000008542427220 */ /* 0x080fe20000410000 */
[----:B------:R-:W-:-:S04]  /*46d0*/  FMUL.FTZ R83, R67, R133 ;  /* 0x0000008543537220 */ /* 0x000fc80000410000 */
[----:B------:R-:W-:Y:S01]  /*46e0*/  HMMA.16816.F32.BF16 R92, R100, R18, R92 ;  /* 0x00000012645c723c */ /* 0x000fe2000004185c */
[----:B------:R-:W4:Y:S01]  /*46f0*/  LDSM.16.M88.4 R16, [R134+0xa800] ;  /* 0x00a800008610783b */ /* 0x000f220000000200 */
[----:B------:R-:W-:Y:S03]  /*4700*/  MUFU.TANH R80, R64 ;  /* 0x0000004000507308 */ /* 0x000fe60000002400 */
[----:B------:R-:W-:Y:S03]  /*4710*/  LDSM.16.M88.4 R4, [R135+0xa800] ;  /* 0x00a800008704783b */ /* 0x000fe60000000200 */
[C---:B-1----:R-:W-:Y:S02]  /*4720*/  HMMA.16816.F32.BF16 R56, R96.reuse, R12, R56 ;  /* 0x0000000c6038723c */ /* 0x042fe40000041838 */
[----:B------:R-:W-:Y:S06]  /*4730*/  MUFU.TANH R81, R65 ;  /* 0x0000004100517308 */ /* 0x000fec0000002400 */
[----:B------:R-:W-:Y:S01]  /*4740*/  HMMA.16816.F32.BF16 R48, R96, R14, R48 ;  /* 0x0000000e6030723c */ /* 0x000fe20000041830 */
[----:B------:R-:W-:Y:S01]  /*4750*/  LDSM.16.M88.4 R12, [R138+0xa800] ;  /* 0x00a800008a0c783b */ /* 0x000fe20000000200 */
[----:B------:R1:W-:Y:S06]  /*4760*/  MUFU.TANH R82, R66 ;  /* 0x0000004200527308 */ /* 0x0003ec0000002400 */
[C---:B--2---:R-:W-:Y:S01]  /*4770*/  HMMA.16816.F32.BF16 R44, R20.reuse, R72, R44 ;  /* 0x00000048142c723c */ /* 0x044fe2000004182c */
[----:B-1----:R-:W1:Y:S07]  /*4780*/  LDSM.16.M88.4 R64, [R139+0xb000] ;  /* 0x00b000008b40783b */ /* 0x002e6e0000000200 */
[----:B------:R-:W-:Y:S08]  /*4790*/  HMMA.16816.F32.BF16 R36, R20, R74, R36 ;  /* 0x0000004a1424723c */ /* 0x000ff00000041824 */
[C---:B---3--:R-:W-:Y:S08]  /*47a0*/  HMMA.16816.F32.BF16 R56, R100.reuse, R52, R56 ;  /* 0x000000346438723c */ /* 0x048ff00000041838 */
[----:B------:R-:W-:Y:S01]  /*47b0*/  HMMA.16816.F32.BF16 R48, R100, R54, R48 ;  /* 0x000000366430723c */ /* 0x000fe20000041830 */
[----:B------:R-:W2:Y:S07]  /*47c0*/  LDSM.16.M88.4 R52, [R134+0xb000] ;  /* 0x00b000008634783b */ /* 0x000eae0000000200 */
[C---:B----4-:R-:W-:Y:S08]  /*47d0*/  HMMA.16816.F32.BF16 R44, R8.reuse, R16, R44 ;  /* 0x00000010082c723c */ /* 0x050ff0000004182c */
[----:B------:R-:W-:Y:S01]  /*47e0*/  HMMA.16816.F32.BF16 R36, R8, R18, R36 ;  /* 0x000000120824723c */ /* 0x000fe20000041824 */
[-C--:B------:R-:W-:Y:S01]  /*47f0*/  FMUL.FTZ R60, R60, R133.reuse ;  /* 0x000000853c3c7220 */ /* 0x080fe20000410000 */
[-C--:B------:R-:W-:Y:S01]  /*4800*/  FMUL.FTZ R61, R61, R133.reuse ;  /* 0x000000853d3d7220 */ /* 0x080fe20000410000 */
[-C--:B------:R-:W-:Y:S01]  /*4810*/  FMUL.FTZ R62, R62, R133.reuse ;  /* 0x000000853e3e7220 */ /* 0x080fe20000410000 */
[-C--:B------:R-:W-:Y:S01]  /*4820*/  FMUL.FTZ R63, R63, R133.reuse ;  /* 0x000000853f3f7220 */ /* 0x080fe20000410000 */
[----:B------:R-:W3:Y:S01]  /*4830*/  LDSM.16.M88.4 R16, [R135+0xb000] ;  /* 0x00b000008710783b */ /* 0x000ee20000000200 */
[----:B------:R-:W-:Y:S02]  /*4840*/  MUFU.TANH R72, R60 ;  /* 0x0000003c00487308 */ /* 0x000fe40000002400 */
[----:B-1----:R-:W-:Y:S06]  /*4850*/  HMMA.16816.F32.BF16 R32, R20, R64, R32 ;  /* 0x000000401420723c */ /* 0x002fec0000041820 */
[----:B------:R-:W-:Y:S02]  /*4860*/  MUFU.TANH R73, R61 ;  /* 0x0000003d00497308 */ /* 0x000fe40000002400 */
[C---:B------:R-:W-:Y:S06]  /*4870*/  HMMA.16816.F32.BF16 R44, R96.reuse, R4, R44 ;  /* 0x00000004602c723c */ /* 0x040fec000004182c */
[----:B------:R-:W-:Y:S08]  /*4880*/  MUFU.TANH R164, R62 ;  /* 0x0000003e00a47308 */ /* 0x000ff00000002400 */
[----:B------:R1:W-:Y:S01]  /*4890*/  MUFU.TANH R162, R63 ;  /* 0x0000003f00a27308 */ /* 0x0003e20000002400 */
[----:B------:R-:W-:Y:S01]  /*48a0*/  HMMA.16816.F32.BF16 R36, R96, R6, R36 ;  /* 0x000000066024723c */ /* 0x000fe20000041824 */
[----:B------:R-:W-:Y:S04]  /*48b0*/  LDSM.16.M88.4 R4, [R138+0xb000] ;  /* 0x00b000008a04783b */ /* 0x000fe80000000200 */
[----:B-1----:R-:W1:Y:S03]  /*48c0*/  LDSM.16.M88.4 R60, [R139+0xb800] ;  /* 0x00b800008b3c783b */ /* 0x002e660000000200 */
[----:B------:R-:W-:Y:S01]  /*48d0*/  HMMA.16816.F32.BF16 R28, R20, R66, R28 ;  /* 0x00000042141c723c */ /* 0x000fe2000004181c */
[----:B------:R-:W-:-:S07]  /*48e0*/  FMUL.FTZ R48, R48, R133 ;  /* 0x0000008530307220 */ /* 0x000fce0000410000 */
[----:B--2---:R-:W-:Y:S01]  /*48f0*/  HMMA.16816.F32.BF16 R32, R8, R52, R32 ;  /* 0x000000340820723c */ /* 0x004fe20000041820 */
[----:B------:R2:W-:Y:S07]  /*4900*/  MUFU.TANH R173, R48 ;  /* 0x0000003000ad7308 */ /* 0x0005ee0000002400 */
[----:B------:R-:W-:Y:S01]  /*4910*/  HMMA.16816.F32.BF16 R44, R100, R12, R44 ;  /* 0x0000000c642c723c */ /* 0x000fe2000004182c */
[----:B------:R-:W-:-:S07]  /*4920*/  IMAD.SHL.U32 R13, R143, 0x2, RZ ;  /* 0x000000028f0d7824 */ /* 0x000fce00078e00ff */
[----:B------:R-:W-:Y:S01]  /*4930*/  HMMA.16816.F32.BF16 R36, R100, R14, R36 ;  /* 0x0000000e6424723c */ /* 0x000fe20000041824 */
[----:B--2---:R-:W-:Y:S02]  /*4940*/  LOP3.LUT R48, R232, 0x6, R13, 0xf8, !PT ;  /* 0x00000006e8307812 */ /* 0x004fe400078ef80d */
[----:B------:R-:W2:Y:S05]  /*4950*/  LDSM.16.M88.4 R12, [R134+0xb800] ;  /* 0x00b80000860c783b */ /* 0x000eaa0000000200 */
[----:B------:R-:W-:Y:S08]  /*4960*/  HMMA.16816.F32.BF16 R28, R8, R54, R28 ;  /* 0x00000036081c723c */ /* 0x000ff0000004181c */
[----:B---3--:R-:W-:Y:S08]  /*4970*/  HMMA.16816.F32.BF16 R32, R96, R16, R32 ;  /* 0x000000106020723c */ /* 0x008ff00000041820 */
[C---:B-1----:R-:W-:Y:S08]  /*4980*/  HMMA.16816.F32.BF16 R24, R20.reuse, R60, R24 ;  /* 0x0000003c1418723c */ /* 0x042ff00000041818 */
[----:B------:R-:W-:Y:S01]  /*4990*/  HMMA.16816.F32.BF16 R116, R20, R62, R116 ;  /* 0x0000003e1474723c */ /* 0x000fe20000041874 */
[----:B------:R-:W-:-:S02]  /*49a0*/  LOP3.LUT R22, R48, 0x8, RZ, 0xfc, !PT ;  /* 0x0000000830167812 */ /* 0x000fc400078efcff */
[----:B------:R-:W-:Y:S02]  /*49b0*/  LOP3.LUT R20, R48, 0x9, RZ, 0xfc, !PT ;  /* 0x0000000930147812 */ /* 0x000fe400078efcff */
[-C--:B------:R-:W-:Y:S02]  /*49c0*/  ISETP.GE.AND P4, PT, R22, R43.reuse, PT ;  /* 0x0000002b1600720c */ /* 0x080fe40003f86270 */
[----:B------:R-:W-:Y:S02]  /*49d0*/  ISETP.GE.AND P6, PT, R20, R43, PT ;  /* 0x0000002b1400720c */ /* 0x000fe40003fc6270 */
[----:B------:R-:W1:Y:S01]  /*49e0*/  LDSM.16.M88.4 R20, [R135+0xb800] ;  /* 0x00b800008714783b */ /* 0x000e620000000200 */
[-C--:B------:R-:W-:Y:S01]  /*49f0*/  FMUL.FTZ R76, R76, R133.reuse ;  /* 0x000000854c4c7220 */ /* 0x080fe20000410000 */
[-C--:B------:R-:W-:Y:S01]  /*4a00*/  FMUL.FTZ R78, R78, R133.reuse ;  /* 0x000000854e4e7220 */ /* 0x080fe20000410000 */
[----:B------:R-:W-:Y:S01]  /*4a10*/  HMMA.16816.F32.BF16 R28, R96, R18, R28 ;  /* 0x00000012601c723c */ /* 0x000fe2000004181c */
[-C--:B------:R-:W-:Y:S01]  /*4a20*/  FMUL.FTZ R77, R77, R133.reuse ;  /* 0x000000854d4d7220 */ /* 0x080fe20000410000 */
[----:B------:R-:W-:-:S02]  /*4a30*/  FMUL.FTZ R79, R79, R133 ;  /* 0x000000854f4f7220 */ /* 0x000fc40000410000 */
[----:B------:R-:W-:Y:S04]  /*4a40*/  MUFU.TANH R76, R76 ;  /* 0x0000004c004c7308 */ /* 0x000fe80000002400 */
[----:B------:R-:W-:Y:S04]  /*4a50*/  HMMA.16816.F32.BF16 R32, R100, R4, R32 ;  /* 0x000000046420723c */ /* 0x000fe80000041820 */
[----:B------:R-:W3:Y:S01]  /*4a60*/  MUFU.TANH R78, R78 ;  /* 0x0000004e004e7308 */ /* 0x000ee20000002400 */
[----:B------:R-:W-:-:S03]  /*4a70*/  LOP3.LUT R16, R48, 0x1, RZ, 0xfc, !PT ;  /* 0x0000000130107812 */ /* 0x000fc600078efcff */
[----:B--2---:R-:W-:Y:S04]  /*4a80*/  HMMA.16816.F32.BF16 R24, R8, R12, R24 ;  /* 0x0000000c0818723c */ /* 0x004fe80000041818 */
[----:B------:R-:W-:Y:S01]  /*4a90*/  MUFU.TANH R84, R84 ;  /* 0x0000005400547308 */ /* 0x000fe20000002400 */
[----:B------:R-:W-:Y:S02]  /*4aa0*/  ISETP.GE.AND P0, PT, R16, R43, PT ;  /* 0x0000002b1000720c */ /* 0x000fe40003f06270 */
[----:B------:R-:W-:-:S05]  /*4ab0*/  LOP3.LUT R16, R48, 0x10, RZ, 0xfc, !PT ;  /* 0x0000001030107812 */ /* 0x000fca00078efcff */
[----:B------:R-:W2:Y:S08]  /*4ac0*/  MUFU.TANH R104, R104 ;  /* 0x0000006800687308 */ /* 0x000eb00000002400 */
[----:B------:R-:W-:Y:S08]  /*4ad0*/  MUFU.TANH R77, R77 ;  /* 0x0000004d004d7308 */ /* 0x000ff00000002400 */
[----:B------:R-:W4:Y:S01]  /*4ae0*/  MUFU.TANH R79, R79 ;  /* 0x0000004f004f7308 */ /* 0x000f220000002400 */
[-C--:B------:R-:W-:Y:S01]  /*4af0*/  FMUL.FTZ R51, R51, R133.reuse ;  /* 0x0000008533337220 */ /* 0x080fe20000410000 */
[-C--:B------:R-:W-:Y:S01]  /*4b00*/  FMUL.FTZ R68, R68, R133.reuse ;  /* 0x0000008544447220 */ /* 0x080fe20000410000 */
[----:B------:R-:W-:Y:S01]  /*4b10*/  FMUL.FTZ R70, R70, R133 ;  /* 0x0000008546467220 */ /* 0x000fe20000410000 */
[----:B------:R-:W-:-:S04]  /*4b20*/  ISETP.GE.AND P5, PT, R16, R43, PT ;  /* 0x0000002b1000720c */ /* 0x000fc80003fa6270 */
[----:B------:R-:W-:Y:S01]  /*4b30*/  MUFU.TANH R85, R85 ;  /* 0x0000005500557308 */ /* 0x000fe20000002400 */
[----:B------:R-:W-:Y:S01]  /*4b40*/  HMMA.16816.F32.BF16 R28, R100, R6, R28 ;  /* 0x00000006641c723c */ /* 0x000fe2000004181c */
[----:B------:R-:W-:-:S06]  /*4b50*/  LOP3.LUT R4, R48, 0x11, RZ, 0xfc, !PT ;  /* 0x0000001130047812 */ /* 0x000fcc00078efcff */
[----:B------:R-:W5:Y:S01]  /*4b60*/  MUFU.TANH R105, R105 ;  /* 0x0000006900697308 */ /* 0x000f620000002400 */
[----:B------:R-:W-:Y:S01]  /*4b70*/  LOP3.LUT R6, R48, 0x28, RZ, 0xfc, !PT ;  /* 0x0000002830067812 */ /* 0x000fe200078efcff */
[----:B------:R-:W-:Y:S01]  /*4b80*/  FMUL.FTZ R153, R32, R133 ;  /* 0x0000008520997220 */ /* 0x000fe20000410000 */
[----:B---3--:R-:W-:-:S05]  /*4b90*/  FSEL R32, R78, -INF , !P5 ;  /* 0xff8000004e207808 */ /* 0x008fca0006800000 */
[----:B------:R-:W3:Y:S01]  /*4ba0*/  MUFU.TANH R88, R88 ;  /* 0x0000005800587308 */ /* 0x000ee20000002400 */
[-C--:B------:R-:W-:Y:S01]  /*4bb0*/  FMUL.FTZ R69, R69, R133.reuse ;  /* 0x0000008545457220 */ /* 0x080fe20000410000 */
[----:B------:R-:W-:Y:S01]  /*4bc0*/  FMUL.FTZ R71, R71, R133 ;  /* 0x0000008547477220 */ /* 0x000fe20000410000 */
[----:B------:R-:W-:-:S05]  /*4bd0*/  ISETP.GE.AND P1, PT, R48, R43, PT ;  /* 0x0000002b3000720c */ /* 0x000fca0003f26270 */
[----:B------:R-:W3:Y:S01]  /*4be0*/  MUFU.TANH R107, R107 ;  /* 0x0000006b006b7308 */ /* 0x000ee20000002400 */
[----:B------:R-:W-:Y:S02]  /*4bf0*/  ISETP.GE.AND P3, PT, R4, R43, PT ;  /* 0x0000002b0400720c */ /* 0x000fe40003f66270 */
[----:B------:R-:W-:-:S05]  /*4c00*/  LOP3.LUT R4, R48, 0x18, RZ, 0xfc, !PT ;  /* 0x0000001830047812 */ /* 0x000fca00078efcff */
[----:B------:R1:W-:Y:S01]  /*4c10*/  MUFU.TANH R182, R51 ;  /* 0x0000003300b67308 */ /* 0x0003e20000002400 */
[----:B------:R-:W-:Y:S01]  /*4c20*/  FMUL.FTZ R156, R34, R133 ;  /* 0x00000085229c7220 */ /* 0x000fe20000410000 */
[----:B--2---:R-:W-:Y:S02]  /*4c30*/  FSEL R104, R104, -INF , !P1 ;  /* 0xff80000068687808 */ /* 0x004fe40004800000 */
[----:B------:R-:W-:-:S04]  /*4c40*/  FSEL R55, R84, -INF , !P1 ;  /* 0xff80000054377808 */ /* 0x000fc80004800000 */
[----:B------:R-:W2:Y:S01]  /*4c50*/  MUFU.TANH R68, R68 ;  /* 0x0000004400447308 */ /* 0x000ea20000002400 */
[----:B----4-:R-:W-:Y:S02]  /*4c60*/  FSEL R34, R79, -INF , !P3 ;  /* 0xff8000004f227808 */ /* 0x010fe40005800000 */
[----:B------:R-:W-:-:S05]  /*4c70*/  FSEL R13, R77, -INF , !P3 ;  /* 0xff8000004d0d7808 */ /* 0x000fca0005800000 */
[----:B------:R-:W4:Y:S01]  /*4c80*/  MUFU.TANH R70, R70 ;  /* 0x0000004600467308 */ /* 0x000f220000002400 */
[----:B-1----:R-:W-:Y:S02]  /*4c90*/  FSEL R51, R76, -INF , !P5 ;  /* 0xff8000004c337808 */ /* 0x002fe40006800000 */
[-C--:B------:R-:W-:Y:S02]  /*4ca0*/  ISETP.GE.AND P5, PT, R6, R43.reuse, PT ;  /* 0x0000002b0600720c */ /* 0x080fe40003fa6270 */
[----:B------:R-:W-:Y:S02]  /*4cb0*/  LOP3.LUT R6, R48, 0x29, RZ, 0xfc, !PT ;  /* 0x0000002930067812 */ /* 0x000fe400078efcff */
[-C--:B------:R-:W-:Y:S01]  /*4cc0*/  ISETP.GE.AND P1, PT, R4, R43.reuse, PT ;  /* 0x0000002b0400720c */ /* 0x080fe20003f26270 */
[----:B------:R-:W-:Y:S01]  /*4cd0*/  MUFU.TANH R69, R69 ;  /* 0x0000004500457308 */ /* 0x000fe20000002400 */
[----:B------:R-:W-:Y:S02]  /*4ce0*/  ISETP.GE.AND P3, PT, R6, R43, PT ;  /* 0x0000002b0600720c */ /* 0x000fe40003f66270 */
[----:B------:R-:W-:-:S02]  /*4cf0*/  LOP3.LUT R16, R48, 0x19, RZ, 0xfc, !PT ;  /* 0x0000001930107812 */ /* 0x000fc400078efcff */
[C---:B------:R-:W-:Y:S01]  /*4d00*/  LOP3.LUT R6, R48.reuse, 0x30, RZ, 0xfc, !PT ;  /* 0x0000003030067812 */ /* 0x040fe200078efcff */
[----:B------:R-:W-:Y:S02]  /*4d10*/  HMMA.16816.F32.BF16 R24, R96, R20, R24 ;  /* 0x000000146018723c */ /* 0x000fe40000041818 */
[----:B------:R-:W1:Y:S01]  /*4d20*/  MUFU.TANH R71, R71 ;  /* 0x0000004700477308 */ /* 0x000e620000002400 */
[----:B------:R-:W-:Y:S01]  /*4d30*/  FMUL.FTZ R47, R47, R133 ;  /* 0x000000852f2f7220 */ /* 0x000fe20000410000 */
[----:B-----5:R-:W-:Y:S02]  /*4d40*/  FSEL R4, R105, -INF , !P0 ;  /* 0xff80000069047808 */ /* 0x020fe40004000000 */
[----:B------:R-:W-:Y:S02]  /*4d50*/  FSEL R85, R85, -INF , !P0 ;  /* 0xff80000055557808 */ /* 0x000fe40004000000 */
[----:B------:R-:W-:Y:S02]  /*4d60*/  LOP3.LUT R12, R48, 0x21, RZ, 0xfc, !PT ;  /* 0x00000021300c7812 */ /* 0x000fe400078efcff */
[----:B------:R-:W-:-:S02]  /*4d70*/  FSEL R20, R91, -INF , !P1 ;  /* 0xff8000005b147808 */ /* 0x000fc40004800000 */
[----:B------:R-:W-:Y:S02]  /*4d80*/  FSEL R53, R89, -INF , !P1 ;  /* 0xff80000059357808 */ /* 0x000fe40004800000 */
[-C--:B------:R-:W-:Y:S02]  /*4d90*/  ISETP.GE.AND P0, PT, R16, R43.reuse, PT ;  /* 0x0000002b1000720c */ /* 0x080fe40003f06270 */
[----:B------:R-:W-:Y:S02]  /*4da0*/  ISETP.GE.AND P1, PT, R6, R43, PT ;  /* 0x0000002b0600720c */ /* 0x000fe40003f26270 */
[C---:B------:R-:W-:Y:S02]  /*4db0*/  LOP3.LUT R16, R48.reuse, 0x20, RZ, 0xfc, !PT ;  /* 0x0000002030107812 */ /* 0x040fe400078efcff */
[----:B------:R-:W-:Y:S01]  /*4dc0*/  LOP3.LUT R6, R48, 0x31, RZ, 0xfc, !PT ;  /* 0x0000003130067812 */ /* 0x000fe200078efcff */
[----:B------:R5:W-:Y:S01]  /*4dd0*/  MUFU.TANH R176, R47 ;  /* 0x0000002f00b07308 */ /* 0x000be20000002400 */
[----:B---3--:R-:W-:-:S02]  /*4de0*/  FSEL R88, R88, -INF , !P6 ;  /* 0xff80000058587808 */ /* 0x008fc40007000000 */
[----:B------:R-:W-:Y:S01]  /*4df0*/  FSEL R87, R87, -INF , !P6 ;  /* 0xff80000057577808 */ /* 0x000fe20007000000 */
[----:B------:R-:W-:Y:S01]  /*4e00*/  FMUL.FTZ R49, R49, R133 ;  /* 0x0000008531317220 */ /* 0x000fe20000410000 */
[----:B------:R-:W-:Y:S01]  /*4e10*/  ISETP.GE.AND P6, PT, R12, R43, PT ;  /* 0x0000002b0c00720c */ /* 0x000fe20003fc6270 */
[----:B------:R-:W-:Y:S01]  /*4e20*/  FMUL.FTZ R38, R38, R133 ;  /* 0x0000008526267220 */ /* 0x000fe20000410000 */
[----:B------:R-:W-:Y:S02]  /*4e30*/  FSEL R106, R106, -INF , !P4 ;  /* 0xff8000006a6a7808 */ /* 0x000fe40006000000 */
[----:B------:R-:W-:Y:S02]  /*4e40*/  FSEL R5, R86, -INF , !P4 ;  /* 0xff80000056057808 */ /* 0x000fe40006000000 */
[----:B------:R-:W-:Y:S01]  /*4e50*/  FSEL R12, R107, -INF , !P0 ;  /* 0xff8000006b0c7808 */ /* 0x000fe20004000000 */
[----:B------:R-:W3:Y:S01]  /*4e60*/  MUFU.TANH R83, R83 ;  /* 0x0000005300537308 */ /* 0x000ee20000002400 */
[----:B------:R-:W-:Y:S01]  /*4e70*/  ISETP.GE.AND P4, PT, R16, R43, PT ;  /* 0x0000002b1000720c */ /* 0x000fe20003f86270 */
[-C--:B------:R-:W-:Y:S01]  /*4e80*/  FMUL.FTZ R44, R44, R133.reuse ;  /* 0x000000852c2c7220 */ /* 0x080fe20000410000 */
[-C--:B------:R-:W-:Y:S01]  /*4e90*/  FMUL.FTZ R39, R39, R133.reuse ;  /* 0x0000008527277220 */ /* 0x080fe20000410000 */
[-C--:B------:R-:W-:Y:S01]  /*4ea0*/  FMUL.FTZ R46, R46, R133.reuse ;  /* 0x000000852e2e7220 */ /* 0x080fe20000410000 */
[-C--:B------:R-:W-:Y:S01]  /*4eb0*/  FMUL.FTZ R92, R92, R133.reuse ;  /* 0x000000855c5c7220 */ /* 0x080fe20000410000 */
[----:B-----5:R-:W-:Y:S01]  /*4ec0*/  FSEL R47, R90, -INF , !P0 ;  /* 0xff8000005a2f7808 */ /* 0x020fe20004000000 */
[----:B------:R-:W-:Y:S01]  /*4ed0*/  FMUL.FTZ R94, R94, R133 ;  /* 0x000000855e5e7220 */ /* 0x000fe20000410000 */
[----:B------:R-:W-:Y:S01]  /*4ee0*/  ISETP.GE.AND P0, PT, R6, R43, PT ;  /* 0x0000002b0600720c */ /* 0x000fe20003f06270 */
[----:B------:R2:W-:Y:S01]  /*4ef0*/  MUFU.TANH R175, R49 ;  /* 0x0000003100af7308 */ /* 0x0005e20000002400 */
[----:B------:R-:W-:Y:S01]  /*4f00*/  LOP3.LUT R6, R48, 0x38, RZ, 0xfc, !PT ;  /* 0x0000003830067812 */ /* 0x000fe200078efcff */
[-C--:B------:R-:W-:Y:S01]  /*4f10*/  FMUL.FTZ R36, R36, R133.reuse ;  /* 0x0000008524247220 */ /* 0x080fe20000410000 */
[-C--:B------:R-:W-:Y:S01]  /*4f20*/  FMUL.FTZ R37, R37, R133.reuse ;  /* 0x0000008525257220 */ /* 0x080fe20000410000 */
[----:B------:R-:W-:Y:S01]  /*4f30*/  FSEL R155, R80, -INF , !P5 ;  /* 0xff800000509b7808 */ /* 0x000fe20006800000 */
[-C--:B------:R-:W-:Y:S01]  /*4f40*/  FMUL.FTZ R93, R93, R133.reuse ;  /* 0x000000855d5d7220 */ /* 0x080fe20000410000 */
[-C--:B------:R-:W-:Y:S01]  /*4f50*/  FMUL.FTZ R95, R95, R133.reuse ;  /* 0x000000855f5f7220 */ /* 0x080fe20000410000 */
[-C--:B------:R-:W-:Y:S01]  /*4f60*/  FMUL.FTZ R56, R56, R133.reuse ;  /* 0x0000008538387220 */ /* 0x080fe20000410000 */
[----:B------:R4:W-:Y:S01]  /*4f70*/  MUFU.TANH R172, R38 ;  /* 0x0000002600ac7308 */ /* 0x0009e20000002400 */
[-C--:B------:R-:W-:Y:S01]  /*4f80*/  FMUL.FTZ R58, R58, R133.reuse ;  /* 0x000000853a3a7220 */ /* 0x080fe20000410000 */
[----:B------:R-:W5:Y:S06]  /*4f90*/  LDSM.16.M88.4 R16, [R138+0xb800] ;  /* 0x00b800008a10783b */ /* 0x000f6c0000000200 */
[----:B------:R1:W-:Y:S08]  /*4fa0*/  MUFU.TANH R169, R44 ;  /* 0x0000002c00a97308 */ /* 0x0003f00000002400 */
[----:B------:R3:W-:Y:S01]  /*4fb0*/  MUFU.TANH R166, R39 ;  /* 0x0000002700a67308 */ /* 0x0007e20000002400 */
[----:B--2---:R-:W-:Y:S01]  /*4fc0*/  FSEL R49, R68, -INF , !P4 ;  /* 0xff80000044317808 */ /* 0x004fe20006000000 */
[----:B------:R-:W-:Y:S01]  /*4fd0*/  HMMA.16816.F32.BF16 R116, R8, R14, R116 ;  /* 0x0000000e0874723c */ /* 0x000fe20000041874 */
[----:B----4-:R-:W-:Y:S01]  /*4fe0*/  FSEL R38, R70, -INF , !P4 ;  /* 0xff80000046267808 */ /* 0x010fe20006000000 */
[----:B------:R-:W-:Y:S01]  /*4ff0*/  FMUL.FTZ R57, R57, R133 ;  /* 0x0000008539397220 */ /* 0x000fe20000410000 */
[----:B------:R-:W-:Y:S01]  /*5000*/  ISETP.GE.AND P4, PT, R6, R43, PT ;  /* 0x0000002b0600720c */ /* 0x000fe20003f86270 */
[-C--:B------:R-:W-:Y:S01]  /*5010*/  FMUL.FTZ R59, R59, R133.reuse ;  /* 0x000000853b3b7220 */ /* 0x080fe20000410000 */
[----:B------:R-:W-:Y:S01]  /*5020*/  LOP3.LUT R6, R48, 0x39, RZ, 0xfc, !PT ;  /* 0x0000003930067812 */ /* 0x000fe200078efcff */
[----:B------:R2:W-:Y:S08]  /*5030*/  MUFU.TANH R178, R46 ;  /* 0x0000002e00b27308 */ /* 0x0005f00000002400 */
[----:B------:R-:W-:Y:S01]  /*5040*/  MUFU.TANH R171, R92 ;  /* 0x0000005c00ab7308 */ /* 0x000fe20000002400 */
[----:B-1----:R-:W-:Y:S01]  /*5050*/  FSEL R44, R71, -INF , !P6 ;  /* 0xff800000472c7808 */ /* 0x002fe20007000000 */
[-C--:B------:R-:W-:Y:S01]  /*5060*/  FMUL.FTZ R50, R50, R133.reuse ;  /* 0x0000008532327220 */ /* 0x080fe20000410000 */
[----:B---3--:R-:W-:Y:S01]  /*5070*/  FSEL R39, R69, -INF , !P6 ;  /* 0xff80000045277808 */ /* 0x008fe20007000000 */
[----:B------:R-:W-:Y:S01]  /*5080*/  FMUL.FTZ R45, R45, R133 ;  /* 0x000000852d2d7220 */ /* 0x000fe20000410000 */
[----:B------:R-:W-:Y:S01]  /*5090*/  ISETP.GE.AND P6, PT, R6, R43, PT ;  /* 0x0000002b0600720c */ /* 0x000fe20003fc6270 */
[-C--:B------:R-:W-:Y:S01]  /*50a0*/  FMUL.FTZ R28, R28, R133.reuse ;  /* 0x000000851c1c7220 */ /* 0x080fe20000410000 */
[----:B------:R-:W-:Y:S01]  /*50b0*/  LOP3.LUT R6, R48, 0x40, RZ, 0xfc, !PT ;  /* 0x0000004030067812 */ /* 0x000fe200078efcff */
[----:B------:R-:W1:Y:S01]  /*50c0*/  MUFU.TANH R158, R94 ;  /* 0x0000005e009e7308 */ /* 0x000e620000002400 */
[----:B------:R-:W-:Y:S01]  /*50d0*/  FSEL R164, R164, -INF , !P1 ;  /* 0xff800000a4a47808 */ /* 0x000fe20004800000 */
[-C--:B------:R-:W-:Y:S01]  /*50e0*/  FMUL.FTZ R30, R30, R133.reuse ;  /* 0x000000851e1e7220 */ /* 0x080fe20000410000 */
[----:B--2---:R-:W-:Y:S01]  /*50f0*/  FSEL R46, R82, -INF , !P5 ;  /* 0xff800000522e7808 */ /* 0x004fe20006800000 */
[----:B------:R-:W-:Y:S01]  /*5100*/  FMUL.FTZ R33, R33, R133 ;  /* 0x0000008521217220 */ /* 0x000fe20000410000 */
[----:B------:R-:W-:Y:S01]  /*5110*/  ISETP.GE.AND P5, PT, R6, R43, PT ;  /* 0x0000002b0600720c */ /* 0x000fe20003fa6270 */
[-C--:B------:R-:W-:Y:S01]  /*5120*/  FMUL.FTZ R35, R35, R133.reuse ;  /* 0x0000008523237220 */ /* 0x080fe20000410000 */
[----:B------:R-:W-:Y:S01]  /*5130*/  LOP3.LUT R6, R48, 0x41, RZ, 0xfc, !PT ;  /* 0x0000004130067812 */ /* 0x000fe200078efcff */
[----:B------:R2:W-:Y:S01]  /*5140*/  MUFU.TANH R165, R36 ;  /* 0x0000002400a57308 */ /* 0x0005e20000002400 */
[----:B------:R-:W-:Y:S01]  /*5150*/  FSEL R157, R72, -INF , !P1 ;  /* 0xff800000489d7808 */ /* 0x000fe20004800000 */
[----:B------:R-:W-:-:S06]  /*5160*/  FMUL.FTZ R29, R29, R133 ;  /* 0x000000851d1d7220 */ /* 0x000fcc0000410000 */
[----:B------:R3:W-:Y:S01]  /*5170*/  MUFU.TANH R163, R37 ;  /* 0x0000002500a37308 */ /* 0x0007e20000002400 */
[----:B------:R-:W-:Y:S01]  /*5180*/  FSEL R162, R162, -INF , !P0 ;  /* 0xff800000a2a27808 */ /* 0x000fe20004000000 */
[----:B------:R-:W-:Y:S01]  /*5190*/  FMUL.FTZ R31, R31, R133 ;  /* 0x000000851f1f7220 */ /* 0x000fe20000410000 */
[----:B------:R-:W-:Y:S01]  /*51a0*/  FSEL R159, R73, -INF , !P0 ;  /* 0xff800000499f7808 */ /* 0x000fe20004000000 */
[----:B------:R-:W-:-:S04]  /*51b0*/  DEPBAR.LE SB0, 0x0 ;  /* 0x000080000000791a */ /* 0x000fc80000000000 */
[----:B------:R-:W-:Y:S01]  /*51c0*/  MUFU.TANH R161, R93 ;  /* 0x0000005d00a17308 */ /* 0x000fe20000002400 */
[----:B--2---:R-:W-:-:S07]  /*51d0*/  FSEL R36, R83, -INF , !P3 ;  /* 0xff80000053247808 */ /* 0x004fce0005800000 */
[----:B------:R-:W2:Y:S01]  /*51e0*/  MUFU.TANH R160, R95 ;  /* 0x0000005f00a07308 */ /* 0x000ea20000002400 */
[----:B---3--:R-:W-:Y:S02]  /*51f0*/  FSEL R37, R81, -INF , !P3 ;  /* 0xff80000051257808 */ /* 0x008fe40005800000 */
[----:B------:R-:W-:Y:S02]  /*5200*/  ISETP.GE.AND P3, PT, R6, R43, PT ;  /* 0x0000002b0600720c */ /* 0x000fe40003f66270 */
[----:B------:R-:W-:-:S03]  /*5210*/  LOP3.LUT R6, R48, 0x48, RZ, 0xfc, !PT ;  /* 0x0000004830067812 */ /* 0x000fc600078efcff */
[----:B------:R-:W-:Y:S01]  /*5220*/  MUFU.TANH R179, R56 ;  /* 0x0000003800b37308 */ /* 0x000fe20000002400 */
[----:B------:R-:W-:Y:S02]  /*5230*/  ISETP.GE.AND P1, PT, R6, R43, PT ;  /* 0x0000002b0600720c */ /* 0x000fe40003f26270 */
[----:B------:R-:W-:-:S05]  /*5240*/  LOP3.LUT R6, R48, 0x49, RZ, 0xfc, !PT ;  /* 0x0000004930067812 */ /* 0x000fca00078efcff */
[----:B------:R-:W3:Y:S01]  /*5250*/  MUFU.TANH R174, R58 ;  /* 0x0000003a00ae7308 */ /* 0x000ee20000002400 */
[----:B------:R-:W-:Y:S02]  /*5260*/  ISETP.GE.AND P0, PT, R6, R43, PT ;  /* 0x0000002b0600720c */ /* 0x000fe40003f06270 */
[----:B------:R-:W-:Y:S02]  /*5270*/  LOP3.LUT R6, R48, 0x50, RZ, 0xfc, !PT ;  /* 0x0000005030067812 */ /* 0x000fe400078efcff */
[----:B-1----:R-:W-:-:S03]  /*5280*/  FSEL R158, R158, -INF , !P4 ;  /* 0xff8000009e9e7808 */ /* 0x002fc60006000000 */
[----:B------:R-:W-:Y:S01]  /*5290*/  MUFU.TANH R177, R57 ;  /* 0x0000003900b17308 */ /* 0x000fe20000002400 */
[----:B------:R-:W-:Y:S02]  /*52a0*/  FSEL R171, R171, -INF , !P4 ;  /* 0xff800000abab7808 */ /* 0x000fe40006000000 */
[----:B------:R-:W-:-:S05]  /*52b0*/  ISETP.GE.AND P4, PT, R6, R43, PT ;  /* 0x0000002b0600720c */ /* 0x000fca0003f86270 */
[----:B------:R-:W1:Y:S01]  /*52c0*/  MUFU.TANH R170, R59 ;  /* 0x0000003b00aa7308 */ /* 0x000e620000002400 */
[----:B------:R-:W-:Y:S02]  /*52d0*/  LOP3.LUT R6, R48, 0x51, RZ, 0xfc, !PT ;  /* 0x0000005130067812 */ /* 0x000fe400078efcff */
[----:B--2---:R-:W-:Y:S02]  /*52e0*/  FSEL R160, R160, -INF , !P6 ;  /* 0xff800000a0a07808 */ /* 0x004fe40007000000 */
[----:B------:R-:W-:-:S03]  /*52f0*/  FSEL R161, R161, -INF , !P6 ;  /* 0xff800000a1a17808 */ /* 0x000fc60007000000 */
[----:B------:R-:W2:Y:S01]  /*5300*/  MUFU.TANH R168, R50 ;  /* 0x0000003200a87308 */ /* 0x000ea20000002400 */
[-C--:B------:R-:W-:Y:S02]  /*5310*/  ISETP.GE.AND P6, PT, R6, R43.reuse, PT ;  /* 0x0000002b0600720c */ /* 0x080fe40003fc6270 */
[----:B------:R-:W-:Y:S01]  /*5320*/  LOP3.LUT R6, R48, 0x58, RZ, 0xfc, !PT ;  /* 0x0000005830067812 */ /* 0x000fe200078efcff */
[----:B------:R-:W-:Y:S01]  /*5330*/  HMMA.16816.F32.BF16 R116, R96, R22, R116 ;  /* 0x000000166074723c */ /* 0x000fe20000041874 */
[----:B---3--:R-:W-:Y:S02]  /*5340*/  FSEL R174, R174, -INF , !P5 ;  /* 0xff800000aeae7808 */ /* 0x008fe40006800000 */
[----:B------:R-:W-:Y:S02]  /*5350*/  FSEL R179, R179, -INF , !P5 ;  /* 0xff800000b3b37808 */ /* 0x000fe40006800000 */
[----:B------:R-:W-:Y:S02]  /*5360*/  ISETP.GE.AND P5, PT, R6, R43, PT ;  /* 0x0000002b0600720c */ /* 0x000fe40003fa6270 */
[----:B------:R-:W-:-:S02]  /*5370*/  LOP3.LUT R6, R48, 0x59, RZ, 0xfc, !PT ;  /* 0x0000005930067812 */ /* 0x000fc400078efcff */
[----:B-1----:R-:W-:Y:S02]  /*5380*/  FSEL R170, R170, -INF , !P3 ;  /* 0xff800000aaaa7808 */ /* 0x002fe40005800000 */
[----:B------:R-:W-:Y:S01]  /*5390*/  FSEL R177, R177, -INF , !P3 ;  /* 0xff800000b1b17808 */ /* 0x000fe20005800000 */
[----:B------:R-:W1:Y:S01]  /*53a0*/  MUFU.TANH R167, R45 ;  /* 0x0000002d00a77308 */ /* 0x000e620000002400 */
[----:B------:R-:W-:Y:S02]  /*53b0*/  ISETP.GE.AND P3, PT, R6, R43, PT ;  /* 0x0000002b0600720c */ /* 0x000fe40003f66270 */
[----:B------:R-:W-:Y:S02]  /*53c0*/  LOP3.LUT R6, R48, 0x60, RZ, 0xfc, !PT ;  /* 0x0000006030067812 */ /* 0x000fe400078efcff */
[----:B--2---:R-:W-:Y:S02]  /*53d0*/  FSEL R168, R168, -INF , !P1 ;  /* 0xff800000a8a87808 */ /* 0x004fe40004800000 */
[----:B------:R-:W-:-:S02]  /*53e0*/  FSEL R173, R173, -INF , !P1 ;  /* 0xff800000adad7808 */ /* 0x000fc40004800000 */
[-C--:B------:R-:W-:Y:S02]  /*53f0*/  ISETP.GE.AND P1, PT, R6, R43.reuse, PT ;  /* 0x0000002b0600720c */ /* 0x080fe40003f26270 */
[----:B------:R-:W-:Y:S02]  /*5400*/  LOP3.LUT R6, R48, 0x61, RZ, 0xfc, !PT ;  /* 0x0000006130067812 */ /* 0x000fe400078efcff */
[----:B------:R-:W-:Y:S02]  /*5410*/  FSEL R182, R182, -INF , !P0 ;  /* 0xff800000b6b67808 */ /* 0x000fe40004000000 */
[----:B------:R-:W-:Y:S02]  /*5420*/  FSEL R175, R175, -INF , !P0 ;  /* 0xff800000afaf7808 */ /* 0x000fe40004000000 */
[----:B------:R-:W-:Y:S02]  /*5430*/  ISETP.GE.AND P0, PT, R6, R43, PT ;  /* 0x0000002b0600720c */ /* 0x000fe40003f06270 */
[----:B------:R-:W-:Y:S01]  /*5440*/  LOP3.LUT R6, R48, 0x68, RZ, 0xfc, !PT ;  /* 0x0000006830067812 */ /* 0x000fe200078efcff */
[----:B-----5:R-:W-:Y:S01]  /*5450*/  HMMA.16816.F32.BF16 R24, R100, R16, R24 ;  /* 0x000000106418723c */ /* 0x020fe20000041818 */
[----:B------:R-:W-:-:S02]  /*5460*/  FSEL R178, R178, -INF , !P4 ;  /* 0xff800000b2b27808 */ /* 0x000fc40006000000 */
[----:B------:R-:W-:Y:S02]  /*5470*/  FSEL R169, R169, -INF , !P4 ;  /* 0xff800000a9a97808 */ /* 0x000fe40006000000 */
[----:B------:R-:W-:-:S03]  /*5480*/  ISETP.GE.AND P4, PT, R6, R43, PT ;  /* 0x0000002b0600720c */ /* 0x000fc60003f86270 */
[----:B------:R-:W-:Y:S01]  /*5490*/  HMMA.16816.F32.BF16 R16, R100, R18, R116 ;  /* 0x000000126410723c */ /* 0x000fe20000041874 */
[----:B------:R-:W-:Y:S01]  /*54a0*/  LOP3.LUT R6, R48, 0x69, RZ, 0xfc, !PT ;  /* 0x0000006930067812 */ /* 0x000fe200078efcff */
[----:B------:R-:W-:Y:S01]  /*54b0*/  MUFU.TANH R153, R153 ;  /* 0x0000009900997308 */ /* 0x000fe20000002400 */
[----:B------:R-:W-:Y:S02]  /*54c0*/  FSEL R176, R176, -INF , !P6 ;  /* 0xff800000b0b07808 */ /* 0x000fe40007000000 */
[----:B-1----:R-:W-:Y:S02]  /*54d0*/  FSEL R167, R167, -INF , !P6 ;  /* 0xff800000a7a77808 */ /* 0x002fe40007000000 */
[----:B------:R-:W-:-:S03]  /*54e0*/  ISETP.GE.AND P6, PT, R6, R43, PT ;  /* 0x0000002b0600720c */ /* 0x000fc60003fc6270 */
[----:B------:R-:W1:Y:S01]  /*54f0*/  MUFU.TANH R156, R156 ;  /* 0x0000009c009c7308 */ /* 0x000e620000002400 */
[----:B------:R-:W-:Y:S02]  /*5500*/  LOP3.LUT R6, R48, 0x70, RZ, 0xfc, !PT ;  /* 0x0000007030067812 */ /* 0x000fe400078efcff */
[----:B------:R-:W-:Y:S02]  /*5510*/  FSEL R172, R172, -INF , !P5 ;  /* 0xff800000acac7808 */ /* 0x000fe40006800000 */
[----:B------:R-:W-:-:S03]  /*5520*/  FSEL R165, R165, -INF , !P5 ;  /* 0xff800000a5a57808 */ /* 0x000fc60006800000 */
[----:B------:R-:W-:Y:S01]  /*5530*/  MUFU.TANH R149, R28 ;  /* 0x0000001c00957308 */ /* 0x000fe20000002400 */
[----:B------:R-:W-:Y:S02]  /*5540*/  ISETP.GE.AND P5, PT, R6, R43, PT ;  /* 0x0000002b0600720c */ /* 0x000fe40003fa6270 */
[----:B------:R-:W-:-:S05]  /*5550*/  LOP3.LUT R6, R48, 0x71, RZ, 0xfc, !PT ;  /* 0x0000007130067812 */ /* 0x000fca00078efcff */
[----:B------:R-:W2:Y:S01]  /*5560*/  MUFU.TANH R152, R30 ;  /* 0x0000001e00987308 */ /* 0x000ea20000002400 */
[----:B------:R-:W-:Y:S02]  /*5570*/  FSEL R166, R166, -INF , !P3 ;  /* 0xff800000a6a67808 */ /* 0x000fe40005800000 */
[----:B------:R-:W-:Y:S02]  /*5580*/  FSEL R163, R163, -INF , !P3 ;  /* 0xff800000a3a37808 */ /* 0x000fe40005800000 */
[----:B------:R-:W-:Y:S02]  /*5590*/  ISETP.GE.AND P3, PT, R6, R43, PT ;  /* 0x0000002b0600720c */ /* 0x000fe40003f66270 */
[----:B------:R-:W-:Y:S01]  /*55a0*/  LOP3.LUT R6, R48, 0x78, RZ, 0xfc, !PT ;  /* 0x0000007830067812 */ /* 0x000fe200078efcff */
[----:B------:R-:W-:Y:S01]  /*55b0*/  MUFU.TANH R151, R33 ;  /* 0x0000002100977308 */ /* 0x000fe20000002400 */
[-C--:B------:R-:W-:Y:S01]  /*55c0*/  FMUL.FTZ R24, R24, R133.reuse ;  /* 0x0000008518187220 */ /* 0x080fe20000410000 */
[-C--:B------:R-:W-:Y:S01]  /*55d0*/  FMUL.FTZ R25, R25, R133.reuse ;  /* 0x0000008519197220 */ /* 0x080fe20000410000 */
[-C--:B------:R-:W-:Y:S01]  /*55e0*/  FMUL.FTZ R26, R26, R133.reuse ;  /* 0x000000851a1a7220 */ /* 0x080fe20000410000 */
[-C--:B------:R-:W-:Y:S01]  /*55f0*/  FMUL.FTZ R27, R27, R133.reuse ;  /* 0x000000851b1b7220 */ /* 0x080fe20000410000 */
[-C--:B------:R-:W-:Y:S01]  /*5600*/  FMUL.FTZ R16, R16, R133.reuse ;  /* 0x0000008510107220 */ /* 0x080fe20000410000 */
[-C--:B------:R-:W-:Y:S01]  /*5610*/  FMUL.FTZ R18, R18, R133.reuse ;  /* 0x0000008512127220 */ /* 0x080fe20000410000 */
[-C--:B------:R-:W-:Y:S01]  /*5620*/  FMUL.FTZ R19, R19, R133.reuse ;  /* 0x0000008513137220 */ /* 0x080fe20000410000 */
[----:B------:R-:W3:Y:S01]  /*5630*/  MUFU.TANH R154, R35 ;  /* 0x00000023009a7308 */ /* 0x000ee20000002400 */
[----:B------:R-:W-:Y:S01]  /*5640*/  FMUL.FTZ R17, R17, R133 ;  /* 0x0000008511117220 */ /* 0x000fe20000410000 */
[----:B-1----:R-:W-:-:S02]  /*5650*/  FSEL R156, R156, -INF , !P1 ;  /* 0xff8000009c9c7808 */ /* 0x002fc40004800000 */
[----:B------:R-:W-:Y:S02]  /*5660*/  FSEL R153, R153, -INF , !P1 ;  /* 0xff80000099997808 */ /* 0x000fe40004800000 */
[----:B------:R-:W-:Y:S02]  /*5670*/  ISETP.GE.AND P1, PT, R6, R43, PT ;  /* 0x0000002b0600720c */ /* 0x000fe40003f26270 */
[----:B------:R-:W-:Y:S01]  /*5680*/  MUFU.TANH R147, R29 ;  /* 0x0000001d00937308 */ /* 0x000fe20000002400 */
[----:B--2---:R-:W-:Y:S02]  /*5690*/  FSEL R152, R152, -INF , !P4 ;  /* 0xff80000098987808 */ /* 0x004fe40006000000 */
[----:B------:R-:W-:Y:S02]  /*56a0*/  FSEL R149, R149, -INF , !P4 ;  /* 0xff80000095957808 */ /* 0x000fe40006000000 */
[----:B------:R-:W-:-:S03]  /*56b0*/  ISETP.NE.AND P4, PT, R40, 0x1, PT ;  /* 0x000000012800780c */ /* 0x000fc60003f85270 */
[----:B------:R-:W1:Y:S08]  /*56c0*/  MUFU.TANH R150, R31 ;  /* 0x0000001f00967308 */ /* 0x000e700000002400 */
[----:B------:R-:W-:Y:S08]  /*56d0*/  MUFU.TANH R145, R24 ;  /* 0x0000001800917308 */ /* 0x000ff00000002400 */
[----:B------:R-:W-:Y:S08]  /*56e0*/  MUFU.TANH R139, R25 ;  /* 0x00000019008b7308 */ /* 0x000ff00000002400 */
[----:B------:R-:W2:Y:S08]  /*56f0*/  MUFU.TANH R148, R26 ;  /* 0x0000001a00947308 */ /* 0x000eb00000002400 */
[----:B------:R-:W4:Y:S08]  /*5700*/  MUFU.TANH R146, R27 ;  /* 0x0000001b00927308 */ /* 0x000f300000002400 */
[----:B------:R-:W-:Y:S08]  /*5710*/  MUFU.TANH R135, R16 ;  /* 0x0000001000877308 */ /* 0x000ff00000002400 */
[----:B------:R-:W5:Y:S08]  /*5720*/  MUFU.TANH R144, R18 ;  /* 0x0000001200907308 */ /* 0x000f700000002400 */
[----:B------:R-:W5:Y:S08]  /*5730*/  MUFU.TANH R6, R19 ;  /* 0x0000001300067308 */ /* 0x000f700000002400 */
[----:B------:R-:W5:Y:S01]  /*5740*/  MUFU.TANH R67, R17 ;  /* 0x0000001100437308 */ /* 0x000f620000002400 */
[----:B------:R-:W-:-:S02]  /*5750*/  LOP3.LUT R48, R48, 0x79, RZ, 0xfc, !PT ;  /* 0x0000007930307812 */ /* 0x000fc400078efcff */
[----:B---3--:R-:W-:Y:S02]  /*5760*/  FSEL R154, R154, -INF , !P0 ;  /* 0xff8000009a9a7808 */ /* 0x008fe40004000000 */
[----:B------:R-:W-:Y:S01]  /*5770*/  FSEL R151, R151, -INF , !P0 ;  /* 0xff80000097977808 */ /* 0x000fe20004000000 */
[----:B------:R-:W-:Y:S01]  /*5780*/  BSSY.RECONVERGENT B1, `(.L_x_846) ;  /* 0x00000c4000017945 */ /* 0x000fe20003800200 */
[----:B------:R-:W-:Y:S02]  /*5790*/  ISETP.GE.AND P0, PT, R48, R43, PT ;  /* 0x0000002b3000720c */ /* 0x000fe40003f06270 */
[----:B------:R-:W-:Y:S02]  /*57a0*/  LOP3.LUT R8, R132, 0x200, RZ, 0xc0, !PT ;  /* 0x0000020084087812 */ /* 0x000fe400078ec0ff */
[----:B-1----:R-:W-:Y:S02]  /*57b0*/  FSEL R150, R150, -INF , !P6 ;  /* 0xff80000096967808 */ /* 0x002fe40007000000 */
[----:B------:R-:W-:-:S02]  /*57c0*/  FSEL R147, R147, -INF , !P6 ;  /* 0xff80000093937808 */ /* 0x000fc40007000000 */
[----:B--2---:R-:W-:Y:S02]  /*57d0*/  FSEL R148, R148, -INF , !P5 ;  /* 0xff80000094947808 */ /* 0x004fe40006800000 */
[----:B------:R-:W-:Y:S02]  /*57e0*/  FSEL R145, R145, -INF , !P5 ;  /* 0xff80000091917808 */ /* 0x000fe40006800000 */
[----:B----4-:R-:W-:Y:S02]  /*57f0*/  FSEL R146, R146, -INF , !P3 ;  /* 0xff80000092927808 */ /* 0x010fe40005800000 */
[----:B------:R-:W-:Y:S02]  /*5800*/  FSEL R139, R139, -INF , !P3 ;  /* 0xff8000008b8b7808 */ /* 0x000fe40005800000 */
[----:B-----5:R-:W-:Y:S02]  /*5810*/  FSEL R144, R144, -INF , !P1 ;  /* 0xff80000090907808 */ /* 0x020fe40004800000 */
[----:B------:R-:W-:-:S02]  /*5820*/  FSEL R135, R135, -INF , !P1 ;  /* 0xff80000087877808 */ /* 0x000fc40004800000 */
[----:B------:R-:W-:Y:S02]  /*5830*/  FSEL R132, R6, -INF , !P0 ;  /* 0xff80000006847808 */ /* 0x000fe40004000000 */
[----:B------:R-:W-:Y:S01]  /*5840*/  FSEL R67, R67, -INF , !P0 ;  /* 0xff80000043437808 */ /* 0x000fe20004000000 */
        /* <DEDUP_REMOVED lines=15> */
.L_x_849:
        /* <DEDUP_REMOVED lines=15> */
[----:B------:R-:W-:Y:S02]  /*5a30*/  IMAD.HI.U32 R15, R19, R15, R18 ;  /* 0x0000000f130f7227 */ /* 0x000fe400078e0012 */
[----:B------:R-:W2:Y:S01]  /*5a40*/  LD.E.64 R18, desc[UR4][R136.64+0x20] ;  /* 0x0000200488127980 */ /* 0x000ea2000c101b00 */
[----:B------:R-:W-:-:S03]  /*5a50*/  ISETP.GE.AND P0, PT, R14, RZ, PT ;  /* 0x000000ff0e00720c */ /* 0x000fc60003f06270 */
[----:B------:R-:W-:-:S04]  /*5a60*/  IMAD.HI.U32 R11, R15, R6, RZ ;  /* 0x000000060f0b7227 */ /* 0x000fc800078e00ff */
[----:B------:R-:W-:-:S04]  /*5a70*/  IMAD.HI.U32 R15, R15, R10, RZ ;  /* 0x0000000a0f0f7227 */ /* 0x000fc800078e00ff */
[-C--:B------:R-:W-:Y:S02]  /*5a80*/  IMAD R6, R11, R7.reuse, R6 ;  /* 0x000000070b067224 */ /* 0x080fe400078e0206 */
[----:B------:R-:W-:-:S03]  /*5a90*/  IMAD R10, R15, R7, R10 ;  /* 0x000000070f0a7224 */ /* 0x000fc600078e020a */
        /* <DEDUP_REMOVED lines=10> */
[----:B------:R-:W-:Y:S02]  /*5b40*/  ISETP.GE.AND P3, PT, R6, RZ, PT ;  /* 0x000000ff0600720c */ /* 0x000fe40003f66270 */
[----:B------:R-:W-:-:S03]  /*5b50*/  LOP3.LUT R6, RZ, R17, RZ, 0x33, !PT ;  /* 0x00000011ff067212 */ /* 0x000fc600078e33ff */
[----:B------:R-:W-:Y:S02]  /*5b60*/  @P5 IADD3 R11, PT, PT, R11, 0x1, RZ ;  /* 0x000000010b0b5810 */ /* 0x000fe40007ffe0ff */
[----:B------:R-:W-:-:S03]  /*5b70*/  @P6 VIADD R15, R15, 0x1 ;  /* 0x000000010f0f6836 */ /* 0x000fc60000000000 */
        /* <DEDUP_REMOVED lines=24> */
.L_x_850:
[----:B------:R-:W-:Y:S05]  /*5d00*/  BSYNC.RECONVERGENT B0 ;  /* 0x0000000000007941 */ /* 0x000fea0003800200 */
.L_x_848:
        /* <DEDUP_REMOVED lines=107> */
.L_x_847:
[----:B------:R-:W-:Y:S05]  /*63c0*/  BSYNC.RECONVERGENT B1 ;  /* 0x0000000000017941 */ /* 0x000fea0003800200 */
.L_x_846:
[----:B------:R-:W2:Y:S01]  /*63d0*/  LD.E R138, desc[UR4][R2.64+0xdc] ;  /* 0x0000dc04028a7980 */ /* 0x000ea2000c101900 */
[----:B------:R-:W-:Y:S02]  /*63e0*/  FMNMX3.FTZ R9, R104, R4, R106, !PT ;  /* 0x0000000468097276 */ /* 0x000fe4000781006a */
[----:B-1----:R-:W-:Y:S02]  /*63f0*/  FMNMX3.FTZ R10, R55, R85, R5, !PT ;  /* 0x00000055370a7276 */ /* 0x002fe40007810005 */
        /* <DEDUP_REMOVED lines=52> */
[----:B---3--:R-:W-:Y:S02]  /*6740*/  FMNMX.FTZ R134, R7, R134, !PT ;  /* 0x0000008607867209 */ /* 0x008fe40007810000 */
[----:B------:R-:W-:Y:S01]  /*6750*/  FSETP.NEU.FTZ.AND P0, PT, R133, -INF , PT ;  /* 0xff8000008500780b */ /* 0x000fe20003f1d000 */
[C---:B--2---:R-:W-:Y:S02]  /*6760*/  FMUL.FTZ R137, R138.reuse, R133 ;  /* 0x000000858a897220 */ /* 0x044fe40000410000 */
[----:B------:R-:W-:-:S03]  /*6770*/  FMUL.FTZ R136, R138, R134 ;  /* 0x000000868a887220 */ /* 0x000fc60000410000 */
        /* <DEDUP_REMOVED lines=28> */
[----:B------:R-:W-:Y:S01]  /*6940*/  LDSM.16.MT88.4 R20, [R0+0xc800] ;  /* 0x00c800000014783b */ /* 0x000fe20000004200 */
[----:B------:R-:W-:Y:S01]  /*6950*/  MUFU.EX2 R66, R66 ;  /* 0x0000004200427308 */ /* 0x000fe20000000800 */
[--C-:B------:R-:W-:Y:S01]  /*6960*/  FFMA.FTZ R49, R49, R138, -R136.reuse ;  /* 0x0000008a31317223 */ /* 0x100fe20000010888 */
[----:B---3--:R-:W-:Y:S01]  /*6970*/  F2FP.BF16.F32.PACK_AB R69, R63, R64 ;  /* 0x000000403f45723e */ /* 0x008fe200000010ff */
[-CC-:B------:R-:W-:Y:S01]  /*6980*/  FFMA.FTZ R48, R39, R138.reuse, -R136.reuse ;  /* 0x0000008a27307223 */ /* 0x180fe20000010888 */
[----:B------:R-:W3:Y:S01]  /*6990*/  MUFU.EX2 R65, R65 ;  /* 0x0000004100417308 */ /* 0x000ee20000000800 */
[-CC-:B------:R-:W-:Y:S01]  /*69a0*/  FFMA.FTZ R43, R37, R138.reuse, -R136.reuse ;  /* 0x0000008a252b7223 */ /* 0x180fe20000010888 */
[-CC-:B------:R-:W-:Y:S01]  /*69b0*/  FFMA.FTZ R41, R36, R138.reuse, -R137.reuse ;  /* 0x0000008a24297223 */ /* 0x180fe20000010889 */
[-CC-:B------:R-:W-:Y:S01]  /*69c0*/  FFMA.FTZ R181, R157, R138.reuse, -R136.reuse ;  /* 0x0000008a9db57223 */ /* 0x180fe20000010888 */
[----:B------:R-:W-:Y:S01]  /*69d0*/  MUFU.EX2 R61, R61 ;  /* 0x0000003d003d7308 */ /* 0x000fe20000000800 */
[----:B------:R-:W-:Y:S01]  /*69e0*/  LDSM.16.MT88.4 R36, [R0+0x11000] ;  /* 0x011000000024783b */ /* 0x000fe20000004200 */
[----:B----4-:R-:W-:Y:S01]  /*69f0*/  F2FP.BF16.F32.PACK_AB R71, R58, R59 ;  /* 0x0000003b3a47723e */ /* 0x010fe200000010ff */
[-CC-:B------:R-:W-:Y:S01]  /*6a00*/  FFMA.FTZ R180, R171, R138.reuse, -R136.reuse ;  /* 0x0000008aabb47223 */ /* 0x180fe20000010888 */
[----:B------:R-:W4:Y:S01]  /*6a10*/  MUFU.EX2 R60, R60 ;  /* 0x0000003c003c7308 */ /* 0x000f220000000800 */
[-CC-:B------:R-:W-:Y:S01]  /*6a20*/  FFMA.FTZ R171, R161, R138.reuse, -R136.reuse ;  /* 0x0000008aa1ab7223 */ /* 0x180fe20000010888 */
[-C--:B------:R-:W-:Y:S01]  /*6a30*/  FFMA.FTZ R165, R165, R138.reuse, -R136 ;  /* 0x0000008aa5a57223 */ /* 0x080fe20000010888 */
[-CC-:B------:R-:W-:Y:S01]  /*6a40*/  FFMA.FTZ R166, R166, R138.reuse, -R137.reuse ;  /* 0x0000008aa6a67223 */ /* 0x180fe20000010889 */
[----:B------:R-:W-:Y:S01]  /*6a50*/  MUFU.EX2 R55, R55 ;  /* 0x0000003700377308 */ /* 0x000fe20000000800 */
[--C-:B------:R-:W-:Y:S01]  /*6a60*/  FFMA.FTZ R154, R154, R138, -R137.reuse ;  /* 0x0000008a9a9a7223 */ /* 0x100fe20000010889 */
[----:B---3--:R-:W-:Y:S01]  /*6a70*/  F2FP.BF16.F32.PACK_AB R68, R65, R66 ;  /* 0x000000424144723e */ /* 0x008fe200000010ff */
[-CC-:B------:R-:W-:Y:S01]  /*6a80*/  FFMA.FTZ R152, R152, R138.reuse, -R137.reuse ;  /* 0x0000008a98987223 */ /* 0x180fe20000010889 */
[----:B------:R-:W-:Y:S01]  /*6a90*/  MUFU.EX2 R54, R54 ;  /* 0x0000003600367308 */ /* 0x000fe20000000800 */
[----:B------:R-:W-:Y:S01]  /*6aa0*/  FFMA.FTZ R241, R132, R138, -R137 ;  /* 0x0000008a84f17223 */ /* 0x000fe20000010889 */
[----:B------:R-:W-:Y:S01]  /*6ab0*/  FADD.FTZ R64, R64, R63 ;  /* 0x0000003f40407221 */ /* 0x000fe20000010000 */
[----:B------:R-:W-:Y:S01]  /*6ac0*/  FADD.FTZ R66, R66, R65 ;  /* 0x0000004142427221 */ /* 0x000fe20000010000 */
[----:B------:R3:W-:Y:S01]  /*6ad0*/  MUFU.EX2 R51, R14 ;  /* 0x0000000e00337308 */ /* 0x0007e20000000800 */
[----:B----4-:R-:W-:Y:S01]  /*6ae0*/  F2FP.BF16.F32.PACK_AB R70, R60, R61 ;  /* 0x0000003d3c46723e */ /* 0x010fe200000010ff */
[----:B------:R-:W-:-:S02]  /*6af0*/  FADD.FTZ R59, R59, R64 ;  /* 0x000000403b3b7221 */ /* 0x000fc40000010000 */
[----:B------:R-:W-:Y:S01]  /*6b00*/  MUFU.EX2 R57, R57 ;  /* 0x0000003900397308 */ /* 0x000fe20000000800 */
[----:B------:R-:W-:Y:S01]  /*6b10*/  FADD.FTZ R61, R61, R66 ;  /* 0x000000423d3d7221 */ /* 0x000fe20000010000 */
[----:B------:R-:W-:Y:S02]  /*6b20*/  FADD.FTZ R58, R58, R59 ;  /* 0x0000003b3a3a7221 */ /* 0x000fe40000010000 */
[----:B------:R-:W4:Y:S01]  /*6b30*/  MUFU.EX2 R56, R56 ;  /* 0x0000003800387308 */ /* 0x000f220000000800 */
[C---:B------:R-:W-:Y:S01]  /*6b40*/  HMMA.16816.F32.BF16 R96, R68.reuse, R92, RZ ;  /* 0x0000005c4460723c */ /* 0x040fe200000418ff */
[----:B------:R-:W-:Y:S02]  /*6b50*/  FADD.FTZ R60, R60, R61 ;  /* 0x0000003d3c3c7221 */ /* 0x000fe40000010000 */
[----:B------:R-:W-:Y:S01]  /*6b60*/  MUFU.EX2 R53, R53 ;  /* 0x0000003500357308 */ /* 0x000fe20000000800 */
[----:B---3--:R-:W3:Y:S03]  /*6b70*/  LDSM.16.MT88.4 R12, [R45+0x10800] ;  /* 0x010800002d0c783b */ /* 0x008ee60000004200 */
[----:B------:R-:W5:Y:S01]  /*6b80*/  MUFU.EX2 R52, R52 ;  /* 0x0000003400347308 */ /* 0x000f620000000800 */
[C---:B------:R-:W-:Y:S03]  /*6b90*/  HMMA.16816.F32.BF16 R92, R68.reuse, R94, RZ ;  /* 0x0000005e445c723c */ /* 0x040fe600000418ff */
[----:B------:R-:W5:Y:S04]  /*6ba0*/  MUFU.EX2 R50, R50 ;  /* 0x0000003200327308 */ /* 0x000f680000000800 */
[----:B------:R-:W-:Y:S01]  /*6bb0*/  MUFU.EX2 R47, R47 ;  /* 0x0000002f002f7308 */ /* 0x000fe20000000800 */
[C---:B------:R-:W-:Y:S03]  /*6bc0*/  HMMA.16816.F32.BF16 R128, R68.reuse, R124, RZ ;  /* 0x0000007c4480723c */ /* 0x040fe600000418ff */
[----:B------:R-:W-:Y:S04]  /*6bd0*/  MUFU.EX2 R42, R42 ;  /* 0x0000002a002a7308 */ /* 0x000fe80000000800 */
[----:B------:R-:W-:Y:S01]  /*6be0*/  MUFU.EX2 R49, R49 ;  /* 0x0000003100317308 */ /* 0x000fe20000000800 */
[C---:B------:R-:W-:Y:S03]  /*6bf0*/  HMMA.16816.F32.BF16 R120, R68.reuse, R116, RZ ;  /* 0x000000744478723c */ /* 0x040fe600000418ff */
[----:B------:R-:W3:Y:S04]  /*6c00*/  MUFU.EX2 R48, R48 ;  /* 0x0000003000307308 */ /* 0x000ee80000000800 */
[----:B------:R-:W-:Y:S01]  /*6c10*/  MUFU.EX2 R43, R43 ;  /* 0x0000002b002b7308 */ /* 0x000fe20000000800 */
[C---:B------:R-:W-:Y:S03]  /*6c20*/  HMMA.16816.F32.BF16 R112, R68.reuse, R108, RZ ;  /* 0x0000006c4470723c */ /* 0x040fe600000418ff */
[----:B------:R-:W-:Y:S04]  /*6c30*/  MUFU.EX2 R41, R41 ;  /* 0x0000002900297308 */ /* 0x000fe80000000800 */
[----:B------:R2:W-:Y:S01]  /*6c40*/  MUFU.EX2 R161, R180 ;  /* 0x000000b400a17308 */ /* 0x0005e20000000800 */
[C---:B------:R-:W-:Y:S03]  /*6c50*/  HMMA.16816.F32.BF16 R104, R68.reuse, R100, RZ ;  /* 0x000000644468723c */ /* 0x040fe600000418ff */
[----:B------:R-:W-:Y:S04]  /*6c60*/  MUFU.EX2 R154, R154 ;  /* 0x0000009a009a7308 */ /* 0x000fe80000000800 */
[----:B------:R-:W-:Y:S01]  /*6c70*/  MUFU.EX2 R152, R152 ;  /* 0x0000009800987308 */ /* 0x000fe20000000800 */
[----:B-1----:R-:W-:Y:S03]  /*6c80*/  HMMA.16816.F32.BF16 R88, R68, R84, RZ ;  /* 0x000000544458723c */ /* 0x002fe600000418ff */
[----:B------:R-:W-:Y:S01]  /*6c90*/  MUFU.EX2 R241, R241 ;  /* 0x000000f100f17308 */ /* 0x000fe20000000800 */
[----:B--2---:R-:W-:-:S04]  /*6ca0*/  FFMA.FTZ R180, R173, R138, -R136 ;  /* 0x0000008aadb47223 */ /* 0x004fc80000010888 */
[C---:B------:R-:W-:Y:S02]  /*6cb0*/  HMMA.16816.F32.BF16 R80, R68.reuse, R76, RZ ;  /* 0x0000004c4450723c */ /* 0x040fe400000418ff */
[----:B------:R-:W-:Y:S06]  /*6cc0*/  MUFU.EX2 R180, R180 ;  /* 0x000000b400b47308 */ /* 0x000fec0000000800 */
[C---:B------:R-:W-:Y:S08]  /*6cd0*/  HMMA.16816.F32.BF16 R124, R68.reuse, R126, RZ ;  /* 0x0000007e447c723c */ /* 0x040ff000000418ff */
[C---:B------:R-:W-:Y:S08]  /*6ce0*/  HMMA.16816.F32.BF16 R116, R68.reuse, R118, RZ ;  /* 0x000000764474723c */ /* 0x040ff000000418ff */
[C---:B------:R-:W-:Y:S08]  /*6cf0*/  HMMA.16816.F32.BF16 R108, R68.reuse, R110, RZ ;  /* 0x0000006e446c723c */ /* 0x040ff000000418ff */
        /* <DEDUP_REMOVED lines=20> */
[C---:B---3--:R-:W-:Y:S08]  /*6e40*/  HMMA.16816.F32.BF16 R80, R4.reuse, R12, R80 ;  /* 0x0000000c0450723c */ /* 0x048ff00000041850 */
[C---:B------:R-:W-:Y:S01]  /*6e50*/  HMMA.16816.F32.BF16 R76, R4.reuse, R14, R76 ;  /* 0x0000000e044c723c */ /* 0x040fe2000004184c */
[----:B------:R-:W2:Y:S07]  /*6e60*/  LDSM.16.MT88.4 R12, [R62+0x11000] ;  /* 0x011000003e0c783b */ /* 0x000eae0000004200 */
[C---:B------:R-:W-:Y:S08]  /*6e70*/  HMMA.16816.F32.BF16 R128, R4.reuse, R32, R128 ;  /* 0x000000200480723c */ /* 0x040ff00000041880 */
[C---:B------:R-:W-:Y:S01]  /*6e80*/  HMMA.16816.F32.BF16 R124, R4.reuse, R34, R124 ;  /* 0x00000022047c723c */ /* 0x040fe2000004187c */
[----:B------:R-:W3:Y:S07]  /*6e90*/  LDSM.16.MT88.4 R32, [R141+0xd000] ;  /* 0x00d000008d20783b */ /* 0x000eee0000004200 */
[C---:B------:R-:W-:Y:S01]  /*6ea0*/  HMMA.16816.F32.BF16 R88, R4.reuse, R16, R88 ;  /* 0x000000100458723c */ /* 0x040fe20000041858 */
[-CC-:B------:R-:W-:Y:S01]  /*6eb0*/  FFMA.FTZ R16, R44, R138.reuse, -R137.reuse ;  /* 0x0000008a2c107223 */ /* 0x180fe20000010889 */
[-CC-:B------:R-:W-:Y:S01]  /*6ec0*/  FFMA.FTZ R44, R155, R138.reuse, -R136.reuse ;  /* 0x0000008a9b2c7223 */ /* 0x180fe20000010888 */
[-CC-:B------:R-:W-:Y:S01]  /*6ed0*/  FFMA.FTZ R155, R164, R138.reuse, -R137.reuse ;  /* 0x0000008aa49b7223 */ /* 0x180fe20000010889 */
[-CC-:B------:R-:W-:Y:S01]  /*6ee0*/  FFMA.FTZ R164, R160, R138.reuse, -R137.reuse ;  /* 0x0000008aa0a47223 */ /* 0x180fe20000010889 */
[----:B------:R4:W5:Y:S03]  /*6ef0*/  MUFU.EX2 R46, R16 ;  /* 0x00000010002e7308 */ /* 0x0009660000000800 */
[C---:B-1----:R-:W-:Y:S01]  /*6f00*/  HMMA.16816.F32.BF16 R72, R4.reuse, R8, R72 ;  /* 0x000000080448723c */ /* 0x042fe20000041848 */
[----:B------:R-:W1:Y:S04]  /*6f10*/  MUFU.EX2 R44, R44 ;  /* 0x0000002c002c7308 */ /* 0x000e680000000800 */
[----:B------:R-:W-:Y:S03]  /*6f20*/  MUFU.EX2 R155, R155 ;  /* 0x0000009b009b7308 */ /* 0x000fe60000000800 */
[C---:B------:R-:W-:Y:S01]  /*6f30*/  HMMA.16816.F32.BF16 R68, R4.reuse, R10, R68 ;  /* 0x0000000a0444723c */ /* 0x040fe20000041844 */
[----:B------:R-:W3:Y:S01]  /*6f40*/  LDSM.16.MT88.4 R8, [R45+0x11000] ;  /* 0x011000002d08783b */ /* 0x000ee20000004200 */
[----:B------:R2:W-:Y:S04]  /*6f50*/  MUFU.EX2 R160, R171 ;  /* 0x000000ab00a07308 */ /* 0x0005e80000000800 */
[----:B------:R-:W-:Y:S02]  /*6f60*/  MUFU.EX2 R164, R164 ;  /* 0x000000a400a47308 */ /* 0x000fe40000000800 */
[C---:B------:R-:W-:Y:S01]  /*6f70*/  HMMA.16816.F32.BF16 R84, R4.reuse, R18, R84 ;  /* 0x000000120454723c */ /* 0x040fe20000041854 */
[----:B----4-:R-:W4:Y:S07]  /*6f80*/  LDSM.16.MT88.4 R16, [R141+0x11000] ;  /* 0x011000008d10783b */ /* 0x010f2e0000004200 */
[----:B------:R-:W-:Y:S01]  /*6f90*/  HMMA.16816.F32.BF16 R120, R4, R28, R120 ;  /* 0x0000001c0478723c */ /* 0x000fe20000041878 */
[-CC-:B--2---:R-:W-:Y:S01]  /*6fa0*/  FFMA.FTZ R171, R174, R138.reuse, -R137.reuse ;  /* 0x0000008aaeab7223 */ /* 0x184fe20000010889 */
[-C--:B------:R-:W-:Y:S01]  /*6fb0*/  FFMA.FTZ R174, R179, R138.reuse, -R136 ;  /* 0x0000008ab3ae7223 */ /* 0x080fe20000010888 */
[----:B------:R-:W-:-:S04]  /*6fc0*/  FFMA.FTZ R179, R176, R138, -R137 ;  /* 0x0000008ab0b37223 */ /* 0x000fc80000010889 */
[----:B------:R-:W-:Y:S01]  /*6fd0*/  MUFU.EX2 R171, R171 ;  /* 0x000000ab00ab7308 */ /* 0x000fe20000000800 */
[C---:B------:R-:W-:Y:S01]  /*6fe0*/  HMMA.16816.F32.BF16 R116, R4.reuse, R30, R116 ;  /* 0x0000001e0474723c */ /* 0x040fe20000041874 */
[----:B------:R-:W2:Y:S02]  /*6ff0*/  LDSM.16.MT88.4 R28, [R62+0xd000] ;  /* 0x00d000003e1c783b */ /* 0x000ea40000004200 */
[----:B------:R-:W-:Y:S04]  /*7000*/  MUFU.EX2 R174, R174 ;  /* 0x000000ae00ae7308 */ /* 0x000fe80000000800 */
[----:B------:R-:W-:Y:S01]  /*7010*/  MUFU.EX2 R179, R179 ;  /* 0x000000b300b37308 */ /* 0x000fe20000000800 */
[C---:B------:R-:W-:Y:S08]  /*7020*/  HMMA.16816.F32.BF16 R112, R4.reuse, R24, R112 ;  /* 0x000000180470723c */ /* 0x040ff00000041870 */
[C---:B------:R-:W-:Y:S01]  /*7030*/  HMMA.16816.F32.BF16 R108, R4.reuse, R26, R108 ;  /* 0x0000001a046c723c */ /* 0x040fe2000004186c */
[----:B------:R-:W2:Y:S07]  /*7040*/  LDSM.16.MT88.4 R24, [R45+0xd000] ;  /* 0x00d000002d18783b */ /* 0x000eae0000004200 */
[C---:B------:R-:W-:Y:S08]  /*7050*/  HMMA.16816.F32.BF16 R104, R4.reuse, R20, R104 ;  /* 0x000000140468723c */ /* 0x040ff00000041868 */
[----:B------:R-:W-:Y:S01]  /*7060*/  HMMA.16816.F32.BF16 R100, R4, R22, R100 ;  /* 0x000000160464723c */ /* 0x000fe20000041864 */
[----:B------:R-:W-:Y:S01]  /*7070*/  F2FP.BF16.F32.PACK_AB R4, R48, R49 ;  /* 0x000000313004723e */ /* 0x000fe200000010ff */
[----:B------:R-:W2:Y:S01]  /*7080*/  LDSM.16.MT88.4 R20, [R0+0xd000] ;  /* 0x00d000000014783b */ /* 0x000ea20000004200 */
[----:B-----5:R-:W-:-:S02]  /*7090*/  F2FP.BF16.F32.PACK_AB R5, R46, R47 ;  /* 0x0000002f2e05723e */ /* 0x020fc400000010ff */
[----:B-1----:R-:W-:Y:S02]  /*70a0*/  F2FP.BF16.F32.PACK_AB R6, R43, R44 ;  /* 0x0000002c2b06723e */ /* 0x002fe400000010ff */
[----:B------:R-:W-:-:S07]  /*70b0*/  F2FP.BF16.F32.PACK_AB R7, R41, R42 ;  /* 0x0000002a2907723e */ /* 0x000fce00000010ff */
[C---:B------:R-:W-:Y:S01]  /*70c0*/  HMMA.16816.F32.BF16 R88, R4.reuse, R12, R88 ;  /* 0x0000000c0458723c */ /* 0x040fe20000041858 */
        /* <DEDUP_REMOVED lines=11> */
[----:B-1----:R-:W1:Y:S07]  /*7180*/  LDSM.16.MT88.4 R12, [R62+0x11800] ;  /* 0x011800003e0c783b */ /* 0x002e6e0000004200 */
[C---:B------:R-:W-:Y:S08]  /*7190*/  HMMA.16816.F32.BF16 R80, R4.reuse, R8, R80 ;  /* 0x000000080450723c */ /* 0x040ff00000041850 */
[C---:B------:R-:W-:Y:S01]  /*71a0*/  HMMA.16816.F32.BF16 R76, R4.reuse, R10, R76 ;  /* 0x0000000a044c723c */ /* 0x040fe2000004184c */
[----:B------:R-:W1:Y:S07]  /*71b0*/  LDSM.16.MT88.4 R8, [R45+0x11800] ;  /* 0x011800002d08783b */ /* 0x000e6e0000004200 */
[C---:B----4-:R-:W-:Y:S08]  /*71c0*/  HMMA.16816.F32.BF16 R96, R4.reuse, R16, R96 ;  /* 0x000000100460723c */ /* 0x050ff00000041860 */
[C---:B------:R-:W-:Y:S01]  /*71d0*/  HMMA.16816.F32.BF16 R92, R4.reuse, R18, R92 ;  /* 0x00000012045c723c */ /* 0x040fe2000004185c */
[----:B------:R-:W4:Y:S07]  /*71e0*/  LDSM.16.MT88.4 R16, [R141+0x11800] ;  /* 0x011800008d10783b */ /* 0x000f2e0000004200 */
[C---:B--2---:R-:W-:Y:S08]  /*71f0*/  HMMA.16816.F32.BF16 R120, R4.reuse, R28, R120 ;  /* 0x0000001c0478723c */ /* 0x044ff00000041878 */
[C---:B------:R-:W-:Y:S01]  /*7200*/  HMMA.16816.F32.BF16 R116, R4.reuse, R30, R116 ;  /* 0x0000001e0474723c */ /* 0x040fe20000041874 */
[----:B------:R-:W2:Y:S07]  /*7210*/  LDSM.16.MT88.4 R28, [R62+0xd800] ;  /* 0x00d800003e1c783b */ /* 0x000eae0000004200 */
[C---:B------:R-:W-:Y:S08]  /*7220*/  HMMA.16816.F32.BF16 R112, R4.reuse, R24, R112 ;  /* 0x000000180470723c */ /* 0x040ff00000041870 */
[C---:B------:R-:W-:Y:S01]  /*7230*/  HMMA.16816.F32.BF16 R108, R4.reuse, R26, R108 ;  /* 0x0000001a046c723c */ /* 0x040fe2000004186c */
[----:B------:R-:W2:Y:S07]  /*7240*/  LDSM.16.MT88.4 R24, [R45+0xd800] ;  /* 0x00d800002d18783b */ /* 0x000eae0000004200 */
[C---:B------:R-:W-:Y:S08]  /*7250*/  HMMA.16816.F32.BF16 R104, R4.reuse, R20, R104 ;  /* 0x000000140468723c */ /* 0x040ff00000041868 */
[C---:B------:R-:W-:Y:S01]  /*7260*/  HMMA.16816.F32.BF16 R100, R4.reuse, R22, R100 ;  /* 0x000000160464723c */ /* 0x040fe20000041864 */
[----:B------:R-:W2:Y:S07]  /*7270*/  LDSM.16.MT88.4 R20, [R0+0xd800] ;  /* 0x00d800000014783b */ /* 0x000eae0000004200 */
        /* <DEDUP_REMOVED lines=10> */
[----:B-1----:R-:W-:Y:S01]  /*7320*/  HMMA.16816.F32.BF16 R88, R4, R12, R88 ;  /* 0x0000000c0458723c */ /* 0x002fe20000041858 */
[-CC-:B------:R-:W-:Y:S01]  /*7330*/  FFMA.FTZ R12, R170, R138.reuse, -R137.reuse ;  /* 0x0000008aaa0c7223 */ /* 0x180fe20000010889 */
[----:B------:R-:W-:-:S03]  /*7340*/  FFMA.FTZ R170, R168, R138, -R137 ;  /* 0x0000008aa8aa7223 */ /* 0x000fc60000010889 */
[----:B------:R1:W-:Y:S03]  /*7350*/  MUFU.EX2 R168, R12 ;  /* 0x0000000c00a87308 */ /* 0x0003e60000000800 */
[C---:B------:R-:W-:Y:S01]  /*7360*/  HMMA.16816.F32.BF16 R80, R4.reuse, R8, R80 ;  /* 0x000000080450723c */ /* 0x040fe20000041850 */
[-CC-:B------:R-:W-:Y:S01]  /*7370*/  FFMA.FTZ R8, R177, R138.reuse, -R136.reuse ;  /* 0x0000008ab1087223 */ /* 0x180fe20000010888 */
[-C--:B------:R-:W-:Y:S01]  /*7380*/  FFMA.FTZ R177, R175, R138.reuse, -R136 ;  /* 0x0000008aafb17223 */ /* 0x080fe20000010888 */
[----:B------:R-:W-:Y:S01]  /*7390*/  FFMA.FTZ R175, R182, R138, -R137 ;  /* 0x0000008ab6af7223 */ /* 0x000fe20000010889 */
[----:B------:R-:W-:Y:S04]  /*73a0*/  MUFU.EX2 R170, R170 ;  /* 0x000000aa00aa7308 */ /* 0x000fe80000000800 */
[C---:B------:R-:W-:Y:S01]  /*73b0*/  HMMA.16816.F32.BF16 R84, R4.reuse, R14, R84 ;  /* 0x0000000e0454723c */ /* 0x040fe20000041854 */
[----:B------:R5:W3:Y:S01]  /*73c0*/  MUFU.EX2 R173, R8 ;  /* 0x0000000800ad7308 */ /* 0x000ae20000000800 */
[----:B-1----:R-:W1:Y:S03]  /*73d0*/  LDSM.16.MT88.4 R12, [R141+0x12000] ;  /* 0x012000008d0c783b */ /* 0x002e660000004200 */
[----:B------:R-:W3:Y:S03]  /*73e0*/  MUFU.EX2 R177, R177 ;  /* 0x000000b100b17308 */ /* 0x000ee60000000800 */
[C---:B------:R-:W-:Y:S01]  /*73f0*/  HMMA.16816.F32.BF16 R76, R4.reuse, R10, R76 ;  /* 0x0000000a044c723c */ /* 0x040fe2000004184c */
[----:B------:R-:W3:Y:S01]  /*7400*/  MUFU.EX2 R175, R175 ;  /* 0x000000af00af7308 */ /* 0x000ee20000000800 */
[----:B-----5:R-:W5:Y:S06]  /*7410*/  LDSM.16.MT88.4 R8, [R62+0x12000] ;  /* 0x012000003e08783b */ /* 0x020f6c0000004200 */
        /* <DEDUP_REMOVED lines=12> */
[C---:B---3--:R-:W-:Y:S08]  /*74e0*/  HMMA.16816.F32.BF16 R72, R4.reuse, R32, R72 ;  /* 0x000000200448723c */ /* 0x048ff00000041848 */
[----:B------:R-:W-:Y:S01]  /*74f0*/  HMMA.16816.F32.BF16 R68, R4, R34, R68 ;  /* 0x000000220444723c */ /* 0x000fe20000041844 */
[----:B------:R-:W-:Y:S01]  /*7500*/  F2FP.BF16.F32.PACK_AB R4, R173, R174 ;  /* 0x000000aead04723e */ /* 0x000fe200000010ff */
        /* <DEDUP_REMOVED lines=24> */
[-C--:B------:R-:W-:Y:S01]  /*7690*/  FFMA.FTZ R39, R156, R138.reuse, -R137 ;  /* 0x0000008a9c277223 */ /* 0x080fe20000010889 */
[----:B------:R5:W-:Y:S01]  /*76a0*/  MUFU.EX2 R36, R165 ;  /* 0x000000a500247308 */ /* 0x000be20000000800 */
[----:B------:R-:W-:-:S03]  /*76b0*/  FFMA.FTZ R156, R151, R138, -R136 ;  /* 0x0000008a979c7223 */ /* 0x000fc60000010888 */
[----:B------:R-:W4:Y:S02]  /*76c0*/  MUFU.EX2 R37, R37 ;  /* 0x0000002500257308 */ /* 0x000f240000000800 */
[C---:B--2---:R-:W-:Y:S02]  /*76d0*/  HMMA.16816.F32.BF16 R128, R4.reuse, R28, R128 ;  /* 0x0000001c0480723c */ /* 0x044fe40000041880 */
[----:B------:R-:W2:Y:S04]  /*76e0*/  MUFU.EX2 R38, R166 ;  /* 0x000000a600267308 */ /* 0x000ea80000000800 */
[----:B------:R-:W-:Y:S02]  /*76f0*/  MUFU.EX2 R39, R39 ;  /* 0x0000002700277308 */ /* 0x000fe40000000800 */
[C---:B------:R-:W-:Y:S01]  /*7700*/  HMMA.16816.F32.BF16 R124, R4.reuse, R30, R124 ;  /* 0x0000001e047c723c */ /* 0x040fe2000004187c */
[----:B------:R-:W-:Y:S01]  /*7710*/  LDSM.16.MT88.4 R28, [R62+0xe800] ;  /* 0x00e800003e1c783b */ /* 0x000fe20000004200 */
[-CC-:B-----5:R-:W-:Y:S01]  /*7720*/  FFMA.FTZ R165, R153, R138.reuse, -R136.reuse ;  /* 0x0000008a99a57223 */ /* 0x1a0fe20000010888 */
[----:B------:R-:W-:Y:S01]  /*7730*/  FFMA.FTZ R153, R147, R138, -R136 ;  /* 0x0000008a93997223 */ /* 0x000fe20000010888 */
[----:B------:R-:W-:Y:S04]  /*7740*/  MUFU.EX2 R156, R156 ;  /* 0x0000009c009c7308 */ /* 0x000fe80000000800 */
[C---:B------:R-:W-:Y:S01]  /*7750*/  HMMA.16816.F32.BF16 R120, R4.reuse, R24, R120 ;  /* 0x000000180478723c */ /* 0x040fe20000041878 */
[----:B------:R-:W5:Y:S04]  /*7760*/  MUFU.EX2 R151, R165 ;  /* 0x000000a500977308 */ /* 0x000f680000000800 */
[----:B------:R-:W-:Y:S03]  /*7770*/  MUFU.EX2 R147, R163 ;  /* 0x000000a300937308 */ /* 0x000fe60000000800 */
[C---:B------:R-:W-:Y:S01]  /*7780*/  HMMA.16816.F32.BF16 R116, R4.reuse, R26, R116 ;  /* 0x0000001a0474723c */ /* 0x040fe20000041874 */
[----:B------:R-:W-:Y:S01]  /*7790*/  LDSM.16.MT88.4 R24, [R45+0xe800] ;  /* 0x00e800002d18783b */ /* 0x000fe20000004200 */
[----:B------:R-:W5:Y:S04]  /*77a0*/  MUFU.EX2 R150, R153 ;  /* 0x0000009900967308 */ /* 0x000f680000000800 */
[----:B------:R-:W5:Y:S02]  /*77b0*/  MUFU.EX2 R149, R149 ;  /* 0x0000009500957308 */ /* 0x000f640000000800 */
[C---:B------:R-:W-:Y:S08]  /*77c0*/  HMMA.16816.F32.BF16 R112, R4.reuse, R20, R112 ;  /* 0x000000140470723c */ /* 0x040ff00000041870 */
[C---:B------:R-:W-:Y:S01]  /*77d0*/  HMMA.16816.F32.BF16 R108, R4.reuse, R22, R108 ;  /* 0x00000016046c723c */ /* 0x040fe2000004186c */
[----:B------:R-:W5:Y:S07]  /*77e0*/  LDSM.16.MT88.4 R20, [R0+0xe800] ;  /* 0x00e800000014783b */ /* 0x000f6e0000004200 */
[C---:B------:R-:W-:Y:S01]  /*77f0*/  HMMA.16816.F32.BF16 R100, R4.reuse, R18, R100 ;  /* 0x000000120464723c */ /* 0x040fe20000041864 */
[----:B------:R-:W5:Y:S07]  /*7800*/  LDSM.16.MT88.4 R16, [R62+0x12800] ;  /* 0x012800003e10783b */ /* 0x000f6e0000004200 */
[C---:B-1----:R-:W-:Y:S08]  /*7810*/  HMMA.16816.F32.BF16 R72, R4.reuse, R12, R72 ;  /* 0x0000000c0448723c */ /* 0x042ff00000041848 */
[----:B------:R-:W-:Y:S01]  /*7820*/  HMMA.16816.F32.BF16 R68, R4, R14, R68 ;  /* 0x0000000e0444723c */ /* 0x000fe20000041844 */
[----:B----4-:R-:W-:Y:S01]  /*7830*/  F2FP.BF16.F32.PACK_AB R4, R172, R167 ;  /* 0x000000a7ac04723e */ /* 0x010fe200000010ff */
[----:B------:R-:W1:Y:S01]  /*7840*/  LDSM.16.MT88.4 R12, [R45+0x12800] ;  /* 0x012800002d0c783b */ /* 0x000e620000004200 */
[----:B------:R-:W-:-:S02]  /*7850*/  F2FP.BF16.F32.PACK_AB R5, R179, R176 ;  /* 0x000000b0b305723e */ /* 0x000fc400000010ff */
[----:B------:R-:W-:Y:S02]  /*7860*/  F2FP.BF16.F32.PACK_AB R6, R37, R36 ;  /* 0x000000242506723e */ /* 0x000fe400000010ff */
[----:B--2---:R-:W-:-:S07]  /*7870*/  F2FP.BF16.F32.PACK_AB R7, R38, R169 ;  /* 0x000000a92607723e */ /* 0x004fce00000010ff */
[C---:B---3--:R-:W-:Y:S08]  /*7880*/  HMMA.16816.F32.BF16 R96, R4.reuse, R8, R96 ;  /* 0x000000080460723c */ /* 0x048ff00000041860 */
[C---:B------:R-:W-:Y:S01]  /*7890*/  HMMA.16816.F32.BF16 R92, R4.reuse, R10, R92 ;  /* 0x0000000a045c723c */ /* 0x040fe2000004185c */
[----:B------:R-:W2:Y:S07]  /*78a0*/  LDSM.16.MT88.4 R8, [R0+0x12800] ;  /* 0x012800000008783b */ /* 0x000eae0000004200 */
[C---:B-----5:R-:W-:Y:S08]  /*78b0*/  HMMA.16816.F32.BF16 R104, R4.reuse, R20, R104 ;  /* 0x000000140468723c */ /* 0x060ff00000041868 */
[C---:B------:R-:W-:Y:S01]  /*78c0*/  HMMA.16816.F32.BF16 R100, R4.reuse, R22, R100 ;  /* 0x000000160464723c */ /* 0x040fe20000041864 */
[----:B------:R-:W3:Y:S07]  /*78d0*/  LDSM.16.MT88.4 R20, [R0+0xf000] ;  /* 0x00f000000014783b */ /* 0x000eee0000004200 */
[C---:B------:R-:W-:Y:S08]  /*78e0*/  HMMA.16816.F32.BF16 R88, R4.reuse, R16, R88 ;  /* 0x000000100458723c */ /* 0x040ff00000041858 */
[C---:B------:R-:W-:Y:S01]  /*78f0*/  HMMA.16816.F32.BF16 R84, R4.reuse, R18, R84 ;  /* 0x000000120454723c */ /* 0x040fe20000041854 */
[----:B------:R-:W-:Y:S07]  /*7900*/  LDSM.16.MT88.4 R16, [R141+0x13000] ;  /* 0x013000008d10783b */ /* 0x000fee0000004200 */
[C---:B-1----:R-:W-:Y:S08]  /*7910*/  HMMA.16816.F32.BF16 R80, R4.reuse, R12, R80 ;  /* 0x0000000c0450723c */ /* 0x042ff00000041850 */
[C---:B--2---:R-:W-:Y:S08]  /*7920*/  HMMA.16816.F32.BF16 R72, R4.reuse, R8, R72 ;  /* 0x000000080448723c */ /* 0x044ff00000041848 */
        /* <DEDUP_REMOVED lines=131> */
.L_x_858:
        /* <DEDUP_REMOVED lines=78> */
.L_x_853:
[----:B------:R-:W-:Y:S05]  /*8640*/  BSYNC.RECONVERGENT B0 ;  /* 0x0000000000007941 */ /* 0x000fea0003800200 */
.L_x_852:
[----:B------:R-:W1:Y:S01]  /*8650*/  S2UR UR6, SR_CgaCtaId ;  /* 0x00000000000679c3 */ /* 0x000e620000008800 */
[C---:B------:R-:W-:Y:S01]  /*8660*/  SHF.L.U32 R12, R143.reuse, 0x3, RZ ;  /* 0x000000038f0c7819 */ /* 0x040fe200000006ff */
[----:B------:R-:W-:Y:S01]  /*8670*/  UMOV UR7, 0x400 ;  /* 0x0000040000077882 */ /* 0x000fe20000000000 */
[----:B------:R-:W-:Y:S01]  /*8680*/  LOP3.LUT R235, R143, 0x38, RZ, 0xc0, !PT ;  /* 0x000000388feb7812 */ /* 0x000fe200078ec0ff */
[----:B------:R-:W-:Y:S01]  /*8690*/  BSSY.RECONVERGENT B1, `(.L_x_854) ;  /* 0x0000283000017945 */ /* 0x000fe20003800200 */
[----:B------:R-:W-:Y:S02]  /*86a0*/  LOP3.LUT R140, R12, 0x38, RZ, 0xc0, !PT ;  /* 0x000000380c8c7812 */ /* 0x000fe400078ec0ff */
[--C-:B------:R-:W-:Y:S02]  /*86b0*/  LOP3.LUT R235, R235, 0x1c0, R12.reuse, 0xf8, !PT ;  /* 0x000001c0ebeb7812 */ /* 0x100fe400078ef80c */
[CC--:B------:R-:W-:Y:S02]  /*86c0*/  ISETP.GE.AND P3, PT, R140.reuse, R233.reuse, PT ;  /* 0x000000e98c00720c */ /* 0x0c0fe40003f66270 */
[----:B------:R-:W-:Y:S02]  /*86d0*/  LOP3.LUT R235, R235, R140, RZ, 0x3c, !PT ;  /* 0x0000008cebeb7212 */ /* 0x000fe400078e3cff */
[----:B------:R-:W-:Y:S02]  /*86e0*/  LOP3.LUT R217, R140, 0x40, RZ, 0xfc, !PT ;  /* 0x000000408cd97812 */ /* 0x000fe400078efcff */
[----:B------:R-:W-:Y:S02]  /*86f0*/  LOP3.LUT R235, R235, 0x1e00, R12, 0xf8, !PT ;  /* 0x00001e00ebeb7812 */ /* 0x000fe400078ef80c */
[----:B------:R-:W-:Y:S02]  /*8700*/  ISETP.GE.AND P1, PT, R217, R233, PT ;  /* 0x000000e9d900720c */ /* 0x000fe40003f26270 */
[C---:B------:R-:W-:Y:S02]  /*8710*/  SHF.L.U32 R13, R220.reuse, 0x5, RZ ;  /* 0x00000005dc0d7819 */ /* 0x040fe400000006ff */
[----:B------:R-:W-:Y:S02]  /*8720*/  SHF.L.U64.HI R12, R220, 0x5, R221 ;  /* 0x00000005dc0c7819 */ /* 0x000fe400000102dd */
[----:B------:R-:W-:Y:S01]  /*8730*/  IADD3 R14, P0, PT, R13, R224, RZ ;  /* 0x000000e00d0e7210 */ /* 0x000fe20007f1e0ff */
[----:B-1----:R-:W-:Y:S01]  /*8740*/  ULEA UR6, UR6, UR7, 0x18 ;  /* 0x0000000706067291 */ /* 0x002fe2000f8ec0ff */
[----:B------:R-:W-:Y:S02]  /*8750*/  SHF.L.U32 R213, R143, 0x6, RZ ;  /* 0x000000068fd57819 */ /* 0x000fe400000006ff */
[----:B------:R-:W-:Y:S02]  /*8760*/  IADD3.X R15, PT, PT, R12, R225, RZ, P0, !PT ;  /* 0x000000e10c0f7210 */ /* 0x000fe400007fe4ff */
[-C--:B------:R-:W-:Y:S02]  /*8770*/  IADD3 R22, P0, PT, R14, R13.reuse, RZ ;  /* 0x0000000d0e167210 */ /* 0x080fe40007f1e0ff */
[----:B------:R-:W-:Y:S02]  /*8780*/  MOV R210, UR6 ;  /* 0x0000000600d27c02 */ /* 0x000fe40008000f00 */
[----:B------:R-:W-:Y:S02]  /*8790*/  IADD3.X R23, PT, PT, R15, R12, RZ, P0, !PT ;  /* 0x0000000c0f177210 */ /* 0x000fe400007fe4ff */
[----:B------:R-:W-:Y:S02]  /*87a0*/  LEA R235, R235, R210, 0x1 ;  /* 0x000000d2ebeb7211 */ /* 0x000fe400078e08ff */
[-C--:B------:R-:W-:Y:S02]  /*87b0*/  IADD3 R20, P0, PT, R22, R13.reuse, RZ ;  /* 0x0000000d16147210 */ /* 0x080fe40007f1e0ff */
[----:B------:R-:W-:Y:S01]  /*87c0*/  LOP3.LUT R132, R213, 0x1c0, RZ, 0xc0, !PT ;  /* 0x000001c0d5847812 */ /* 0x000fe200078ec0ff */
[----:B------:R-:W-:Y:S01]  /*87d0*/  @!PT LDS RZ, [RZ] ;  /* 0x00000000fffff984 */ /* 0x000fe20000000800 */
[----:B------:R-:W-:Y:S01]  /*87e0*/  @!PT LDS RZ, [RZ] ;  /* 0x00000000fffff984 */ /* 0x000fe20000000800 */
[----:B------:R-:W-:Y:S01]  /*87f0*/  @!PT LDS RZ, [RZ] ;  /* 0x00000000fffff984 */ /* 0x000fe20000000800 */
[----:B------:R-:W-:Y:S01]  /*8800*/  @!P3 LDGSTS.E.BYPASS.LTC128B.128 [R235+0xc000], desc[UR4][R224.64] ;  /* 0x0c000000e0ebbfae */ /* 0x000fe2000b981a04 */
[-C--:B------:R-:W-:Y:S02]  /*8810*/  IADD3.X R21, PT, PT, R23, R12.reuse, RZ, P0, !PT ;  /* 0x0000000c17157210 */ /* 0x080fe400007fe4ff */
[-C--:B------:R-:W-:Y:S03]  /*8820*/  IADD3 R16, P0, PT, R20, R13.reuse, RZ ;  /* 0x0000000d14107210 */ /* 0x080fe60007f1e0ff */
[----:B------:R-:W-:Y:S01]  /*8830*/  @P3 STS.128 [R235+0xc000], RZ ;  /* 0x00c000ffeb003388 */ /* 0x000fe20000000c00 */
[--C-:B------:R-:W-:Y:S02]  /*8840*/  LOP3.LUT R135, R132, 0x8, R143.reuse, 0xf8, !PT ;  /* 0x0000000884877812 */ /* 0x100fe400078ef88f */
[-C--:B------:R-:W-:Y:S03]  /*8850*/  IADD3.X R17, PT, PT, R21, R12.reuse, RZ, P0, !PT ;  /* 0x0000000c15117210 */ /* 0x080fe600007fe4ff */
[----:B------:R-:W-:Y:S01]  /*8860*/  @!PT LDS RZ, [RZ] ;  /* 0x00000000fffff984 */ /* 0x000fe20000000800 */
[----:B------:R-:W-:Y:S01]  /*8870*/  @!PT LDS RZ, [RZ] ;  /* 0x00000000fffff984 */ /* 0x000fe20000000800 */
[----:B------:R-:W-:Y:S01]  /*8880*/  @!PT LDS RZ, [RZ] ;  /* 0x00000000fffff984 */ /* 0x000fe20000000800 */
[----:B------:R-:W-:Y:S01]  /*8890*/  @!P1 LDGSTS.E.BYPASS.LTC128B.128 [R235+0x10000], desc[UR4][R224.64+0x80] ;  /* 0x10000080e0eb9fae */ /* 0x000fe2000b981a04 */
[----:B------:R-:W-:Y:S02]  /*88a0*/  IADD3 R18, P0, PT, R16, R13, RZ ;  /* 0x0000000d10127210 */ /* 0x000fe40007f1e0ff */
[----:B------:R-:W-:Y:S03]  /*88b0*/  LOP3.LUT R133, R213, 0x400, RZ, 0xc0, !PT ;  /* 0x00000400d5857812 */ /* 0x000fe600078ec0ff */
[----:B------:R-:W-:Y:S01]  /*88c0*/  @P1 STS.128 [R235+0x10000], RZ ;  /* 0x010000ffeb001388 */ /* 0x000fe20000000c00 */
[----:B------:R-:W-:Y:S02]  /*88d0*/  IADD3.X R19, PT, PT, R17, R12, RZ, P0, !PT ;  /* 0x0000000c11137210 */ /* 0x000fe400007fe4ff */
[-C--:B------:R-:W-:Y:S03]  /*88e0*/  LOP3.LUT R132, R135, R140.reuse, RZ, 0x3c, !PT ;  /* 0x0000008c87847212 */ /* 0x080fe600078e3cff */
[----:B------:R-:W-:Y:S01]  /*88f0*/  @!PT LDS RZ, [RZ] ;  /* 0x00000000fffff984 */ /* 0x000fe20000000800 */
[----:B------:R-:W-:Y:S01]  /*8900*/  @!PT LDS RZ, [RZ] ;  /* 0x00000000fffff984 */ /* 0x000fe20000000800 */
[----:B------:R-:W-:Y:S01]  /*8910*/  @!PT LDS RZ, [RZ] ;  /* 0x00000000fffff984 */ /* 0x000fe20000000800 */
[----:B------:R-:W-:Y:S01]  /*8920*/  @!P3 LDGSTS.E.BYPASS.LTC128B.128 [R235+0xc800], desc[UR4][R14.64] ;  /* 0x0c8000000eebbfae */ /* 0x000fe2000b981a04 */
[----:B------:R-:W-:Y:S02]  /*8930*/  SHF.R.U32.HI R208, RZ, 0x1, R143 ;  /* 0x00000001ffd07819 */ /* 0x000fe4000001168f */
[----:B------:R-:W-:Y:S03]  /*8940*/  LEA R133, R132, R133, 0x1 ;  /* 0x0000008584857211 */ /* 0x000fe600078e08ff */
[----:B------:R-:W-:Y:S01]  /*8950*/  @P3 STS.128 [R235+0xc800], RZ ;  /* 0x00c800ffeb003388 */ /* 0x000fe20000000c00 */
[----:B------:R-:W-:Y:S02]  /*8960*/  LOP3.LUT R132, R208, 0x8, RZ, 0xc0, !PT ;  /* 0x00000008d0847812 */ /* 0x000fe400078ec0ff */
[----:B------:R-:W-:Y:S03]  /*8970*/  IADD3 R190, PT, PT, R210, R133, RZ ;  /* 0x00000085d2be7210 */ /* 0x000fe60007ffe0ff */
[----:B------:R-:W-:Y:S01]  /*8980*/  @!PT LDS RZ, [RZ] ;  /* 0x00000000fffff984 */ /* 0x000fe20000000800 */
[----:B------:R-:W-:Y:S01]  /*8990*/  @!PT LDS RZ, [RZ] ;  /* 0x00000000fffff984 */ /* 0x000fe20000000800 */
[----:B------:R-:W-:Y:S01]  /*89a0*/  @!PT LDS RZ, [RZ] ;  /* 0x00000000fffff984 */ /* 0x000fe20000000800 */
[----:B------:R1:W-:Y:S01]  /*89b0*/  @!P1 LDGSTS.E.BYPASS.LTC128B.128 [R235+0x10800], desc[UR4][R14.64+0x80] ;  /* 0x108000800eeb9fae */ /* 0x0003e2000b981a04 */
[--C-:B------:R-:W-:Y:S02]  /*89c0*/  LOP3.LUT R145, R132, 0x1c0, R213.reuse, 0xf8, !PT ;  /* 0x000001c084917812 */ /* 0x100fe400078ef8d5 */
[----:B------:R-:W-:Y:S03]  /*89d0*/  LOP3.LUT P2, RZ, R143, 0x4, RZ, 0xc0, !PT ;  /* 0x000000048fff7812 */ /* 0x000fe6000784c0ff */
[----:B------:R-:W-:Y:S01]  /*89e0*/  @P1 STS.128 [R235+0x10800], RZ ;  /* 0x010800ffeb001388 */ /* 0x000fe20000000c00 */
[----:B------:R-:W-:Y:S02]  /*89f0*/  LOP3.LUT R212, R145, R140, RZ, 0x3c, !PT ;  /* 0x0000008c91d47212 */ /* 0x000fe400078e3cff */
[----:B------:R-:W-:Y:S03]  /*8a00*/  IADD3 R230, PT, PT, R230, 0x1, RZ ;  /* 0x00000001e6e67810 */ /* 0x000fe60007ffe0ff */
[----:B------:R-:W-:Y:S01]  /*8a10*/  @!PT LDS RZ, [RZ] ;  /* 0x00000000fffff984 */ /* 0x000fe20000000800 */
[----:B------:R-:W-:Y:S01]  /*8a20*/  @!PT LDS RZ, [RZ] ;  /* 0x00000000fffff984 */ /* 0x000fe20000000800 */
[----:B------:R-:W-:Y:S01]  /*8a30*/  @!PT LDS RZ, [RZ] ;  /* 0x00000000fffff984 */ /* 0x000fe20000000800 */
[----:B------:R-:W-:Y:S06]  /*8a40*/  @!P3 LDGSTS.E.BYPASS.LTC128B.128 [R235+0xd000], desc[UR4][R22.64] ;  /* 0x0d00000016ebbfae */ /* 0x000fec000b981a04 */
[----:B------:R-:W-:Y:S06]  /*8a50*/  @P3 STS.128 [R235+0xd000], RZ ;  /* 0x00d000ffeb003388 */ /* 0x000fec0000000c00 */
        /* <DEDUP_REMOVED lines=8> */
[----:B------:R-:W-:Y:S01]  /*8ae0*/  @!P3 LDGSTS.E.BYPASS.LTC128B.128 [R235+0xd800], desc[UR4][R20.64] ;  /* 0x0d80000014ebbfae */ /* 0x000fe2000b981a04 */
[----:B-1----:R-:W-:Y:S05]  /*8af0*/  SHF.L.U32 R15, R143, 0x5, RZ ;  /* 0x000000058f0f7819 */ /* 0x002fea00000006ff */
[----:B------:R-:W-:Y:S01]  /*8b00*/  @P3 STS.128 [R235+0xd800], RZ ;  /* 0x00d800ffeb003388 */ /* 0x000fe20000000c00 */
[-C--:B------:R-:W-:Y:S02]  /*8b10*/  IADD3 R14, P0, PT, R18, R13.reuse, RZ ;  /* 0x0000000d120e7210 */ /* 0x080fe40007f1e0ff */
[----:B------:R-:W-:Y:S03]  /*8b20*/  LOP3.LUT R209, R15, 0x7c00, RZ, 0xc0, !PT ;  /* 0x00007c000fd17812 */ /* 0x000fe600078ec0ff */
[----:B------:R-:W-:Y:S01]  /*8b30*/  @!PT LDS RZ, [RZ] ;  /* 0x00000000fffff984 */ /* 0x000fe20000000800 */
[----:B------:R-:W-:Y:S01]  /*8b40*/  @!PT LDS RZ, [RZ] ;  /* 0x00000000fffff984 */ /* 0x000fe20000000800 */
[----:B------:R-:W-:Y:S01]  /*8b50*/  @!PT LDS RZ, [RZ] ;  /* 0x00000000fffff984 */ /* 0x000fe20000000800 */
[----:B------:R-:W-:Y:S01]  /*8b60*/  @!P1 LDGSTS.E.BYPASS.LTC128B.128 [R235+0x11800], desc[UR4][R20.64+0x80] ;  /* 0x1180008014eb9fae */ /* 0x000fe2000b981a04 */
[----:B------:R-:W-:Y:S02]  /*8b70*/  IADD3.X R15, PT, PT, R19, R12, RZ, P0, !PT ;  /* 0x0000000c130f7210 */ /* 0x000fe400007fe4ff */
[----:B------:R-:W-:Y:S03]  /*8b80*/  LOP3.LUT R135, R209, 0x200, R213, 0xf8, !PT ;  /* 0x00000200d1877812 */ /* 0x000fe600078ef8d5 */
[----:B------:R-:W-:Y:S01]  /*8b90*/  @P1 STS.128 [R235+0x11800], RZ ;  /* 0x011800ffeb001388 */ /* 0x000fe20000000c00 */
[----:B------:R-:W-:Y:S05]  /*8ba0*/  LOP3.LUT R135, R135, R212, RZ, 0xfc, !PT ;  /* 0x000000d487877212 */ /* 0x000fea00078efcff */
[----:B------:R-:W-:Y:S01]  /*8bb0*/  @!PT LDS RZ, [RZ] ;  /* 0x00000000fffff984 */ /* 0x000fe20000000800 */
[----:B------:R-:W-:Y:S01]  /*8bc0*/  @!PT LDS RZ, [RZ] ;  /* 0x00000000fffff984 */ /* 0x000fe20000000800 */
[----:B------:R-:W-:Y:S01]  /*8bd0*/  @!PT LDS RZ, [RZ] ;  /* 0x00000000fffff984 */ /* 0x000fe20000000800 */
[----:B------:R-:W-:Y:S01]  /*8be0*/  @!P3 LDGSTS.E.BYPASS.LTC128B.128 [R235+0xe000], desc[UR4][R16.64] ;  /* 0x0e00000010ebbfae */ /* 0x000fe2000b981a04 */
[----:B------:R-:W-:Y:S05]  /*8bf0*/  LEA R192, R135, R210, 0x1 ;  /* 0x000000d287c07211 */ /* 0x000fea00078e08ff */
[----:B------:R-:W-:Y:S06]  /*8c00*/  @P3 STS.128 [R235+0xe000], RZ ;  /* 0x00e000ffeb003388 */ /* 0x000fec0000000c00 */
[----:B------:R-:W-:Y:S01]  /*8c10*/  @!PT LDS RZ, [RZ] ;  /* 0x00000000fffff984 */ /* 0x000fe20000000800 */
[----:B------:R-:W-:Y:S01]  /*8c20*/  @!PT LDS RZ, [RZ] ;  /* 0x00000000fffff984 */ /* 0x000fe20000000800 */
[----:B------:R-:W-:Y:S01]  /*8c30*/  @!PT LDS RZ, [RZ] ;  /* 0x00000000fffff984 */ /* 0x000fe20000000800 */
[----:B------:R1:W-:Y:S06]  /*8c40*/  @!P1 LDGSTS.E.BYPASS.LTC128B.128 [R235+0x12000], desc[UR4][R16.64+0x80] ;  /* 0x1200008010eb9fae */ /* 0x0003ec000b981a04 */
        /* <DEDUP_REMOVED lines=15> */
[----:B-1----:R-:W-:Y:S05]  /*8d40*/  IADD3 R16, P0, PT, R14, R13, RZ ;  /* 0x0000000d0e107210 */ /* 0x002fea0007f1e0ff */
[----:B------:R-:W-:Y:S01]  /*8d50*/  @P3 STS.128 [R235+0xf000], RZ ;  /* 0x00f000ffeb003388 */ /* 0x000fe20000000c00 */
[----:B------:R-:W-:Y:S05]  /*8d60*/  IADD3.X R17, PT, PT, R15, R12, RZ, P0, !PT ;  /* 0x0000000c0f117210 */ /* 0x000fea00007fe4ff */
[----:B------:R-:W-:Y:S01]  /*8d70*/  @!PT LDS RZ, [RZ] ;  /* 0x00000000fffff984 */ /* 0x000fe20000000800 */
[----:B------:R-:W-:Y:S01]  /*8d80*/  @!PT LDS RZ, [RZ] ;  /* 0x00000000fffff984 */ /* 0x000fe20000000800 */
[----:B------:R-:W-:Y:S01]  /*8d90*/  @!PT LDS RZ, [RZ] ;  /* 0x00000000fffff984 */ /* 0x000fe20000000800 */
[----:B------:R1:W-:Y:S01]  /*8da0*/  @!P1 LDGSTS.E.BYPASS.LTC128B.128 [R235+0x13000], desc[UR4][R14.64+0x80] ;  /* 0x130000800eeb9fae */ /* 0x0003e2000b981a04 */
[----:B------:R-:W-:Y:S05]  /*8db0*/  LOP3.LUT P0, RZ, R143, 0x2, RZ, 0xc0, !PT ;  /* 0x000000028fff7812 */ /* 0x000fea000780c0ff */
[----:B------:R-:W-:Y:S01]  /*8dc0*/  @P1 STS.128 [R235+0x13000], RZ ;  /* 0x013000ffeb001388 */ /* 0x000fe20000000c00 */
[----:B------:R-:W-:Y:S02]  /*8dd0*/  SEL R211, R142, 0xffffffe0, !P0 ;  /* 0xffffffe08ed37807 */ /* 0x000fe40004000000 */
[----:B------:R-:W-:Y:S03]  /*8de0*/  ISETP.NE.AND P0, PT, R230, RZ, PT ;  /* 0x000000ffe600720c */ /* 0x000fe60003f05270 */
[----:B------:R-:W-:Y:S01]  /*8df0*/  @!PT LDS RZ, [RZ] ;  /* 0x00000000fffff984 */ /* 0x000fe20000000800 */
[----:B------:R-:W-:Y:S01]  /*8e00*/  @!PT LDS RZ, [RZ] ;  /* 0x00000000fffff984 */ /* 0x000fe20000000800 */
[----:B------:R-:W-:Y:S01]  /*8e10*/  @!PT LDS RZ, [RZ] ;  /* 0x00000000fffff984 */ /* 0x000fe20000000800 */
[----:B------:R-:W-:Y:S01]  /*8e20*/  @!P3 LDGSTS.E.BYPASS.LTC128B.128 [R235+0xf800], desc[UR4][R16.64] ;  /* 0x0f80000010ebbfae */ /* 0x000fe2000b981a04 */
[-C--:B------:R-:W-:Y:S02]  /*8e30*/  IADD3 R188, PT, PT, R192, R211.reuse, RZ ;  /* 0x000000d3c0bc7210 */ /* 0x080fe40007ffe0ff */
[----:B------:R-:W-:Y:S03]  /*8e40*/  IADD3 R200, PT, PT, R190, R211, RZ ;  /* 0x000000d3bec87210 */ /* 0x000fe60007ffe0ff */
[----:B------:R-:W-:Y:S06]  /*8e50*/  @P3 STS.128 [R235+0xf800], RZ ;  /* 0x00f800ffeb003388 */ /* 0x000fec0000000c00 */
[----:B------:R-:W-:Y:S01]  /*8e60*/  @!PT LDS RZ, [RZ] ;  /* 0x00000000fffff984 */ /* 0x000fe20000000800 */
[----:B------:R-:W-:Y:S01]  /*8e70*/  @!PT LDS RZ, [RZ] ;  /* 0x00000000fffff984 */ /* 0x000fe20000000800 */
[----:B------:R-:W-:Y:S01]  /*8e80*/  @!PT LDS RZ, [RZ] ;  /* 0x00000000fffff984 */ /* 0x000fe20000000800 */
[----:B------:R2:W-:Y:S06]  /*8e90*/  @!P1 LDGSTS.E.BYPASS.LTC128B.128 [R235+0x13800], desc[UR4][R16.64+0x80] ;  /* 0x1380008010eb9fae */ /* 0x0005ec000b981a04 */
[----:B------:R-:W-:Y:S06]  /*8ea0*/  @P1 STS.128 [R235+0x13800], RZ ;  /* 0x013800ffeb001388 */ /* 0x000fec0000000c00 */
[----:B------:R-:W-:Y:S06]  /*8eb0*/  LDSM.16.M88.4 R132, [R192] ;  /* 0x00000000c084783b */ /* 0x000fec0000000200 */
[----:B------:R-:W3:Y:S06]  /*8ec0*/  LDSM.16.M88.4 R144, [R190+0x4000] ;  /* 0x00400000be90783b */ /* 0x000eec0000000200 */
[----:B------:R-:W1:Y:S06]  /*8ed0*/  LDSM.16.M88.4 R148, [R190+0x4800] ;  /* 0x00480000be94783b */ /* 0x000e6c0000000200 */
[----:B------:R-:W4:Y:S06]  /*8ee0*/  LDSM.16.M88.4 R152, [R190+0x5000] ;  /* 0x00500000be98783b */ /* 0x000f2c0000000200 */
[----:B------:R-:W0:Y:S06]  /*8ef0*/  LDGDEPBAR ;  /* 0x00000000000079af */ /* 0x000e2c0000000000 */
[----:B------:R-:W5:Y:S06]  /*8f00*/  LDSM.16.M88.4 R156, [R190+0x5800] ;  /* 0x00580000be9c783b */ /* 0x000f6c0000000200 */
[----:B------:R-:W5:Y:S06]  /*8f10*/  LDSM.16.M88.4 R160, [R190+0x6000] ;  /* 0x00600000bea0783b */ /* 0x000f6c0000000200 */
[----:B------:R-:W5:Y:S01]  /*8f20*/  LDSM.16.M88.4 R164, [R190+0x6800] ;  /* 0x00680000bea4783b */ /* 0x000f620000000200 */
[C---:B---3--:R-:W-:Y:S05]  /*8f30*/  HMMA.16816.F32.BF16 R4, R132.reuse, R144, RZ ;  /* 0x000000908404723c */ /* 0x048fea00000418ff */
[----:B------:R-:W3:Y:S06]  /*8f40*/  LDSM.16.M88.4 R168, [R190+0x7000] ;  /* 0x00700000bea8783b */ /* 0x000eec0000000200 */
[----:B------:R-:W3:Y:S01]  /*8f50*/  LDSM.16.M88.4 R172, [R190+0x7800] ;  /* 0x00780000beac783b */ /* 0x000ee20000000200 */
[C---:B------:R-:W-:Y:S05]  /*8f60*/  HMMA.16816.F32.BF16 R8, R132.reuse, R146, RZ ;  /* 0x000000928408723c */ /* 0x040fea00000418ff */
[----:B------:R-:W-:Y:S03]  /*8f70*/  LDSM.16.M88.4 R176, [R188] ;  /* 0x00000000bcb0783b */ /* 0x000fe60000000200 */
[C---:B-1----:R-:W-:Y:S03]  /*8f80*/  HMMA.16816.F32.BF16 R12, R132.reuse, R148, RZ ;  /* 0x00000094840c723c */ /* 0x042fe600000418ff */
[----:B------:R-:W1:Y:S05]  /*8f90*/  LDSM.16.M88.4 R180, [R200+0x4000] ;  /* 0x00400000c8b4783b */ /* 0x000e6a0000000200 */
[C---:B--2---:R-:W-:Y:S01]  /*8fa0*/  HMMA.16816.F32.BF16 R16, R132.reuse, R150, RZ ;  /* 0x000000968410723c */ /* 0x044fe200000418ff */
[----:B------:R-:W2:Y:S06]  /*8fb0*/  LDSM.16.M88.4 R184, [R200+0x4800] ;  /* 0x00480000c8b8783b */ /* 0x000eac0000000200 */
[----:B------:R-:W2:Y:S01]  /*8fc0*/  LDSM.16.M88.4 R136, [R200+0x5000] ;  /* 0x00500000c888783b */ /* 0x000ea20000000200 */
[C---:B----4-:R-:W-:Y:S05]  /*8fd0*/  HMMA.16816.F32.BF16 R20, R132.reuse, R152, RZ ;  /* 0x000000988414723c */ /* 0x050fea00000418ff */
[----:B------:R-:W-:Y:S03]  /*8fe0*/  LDSM.16.M88.4 R144, [R200+0x6000] ;  /* 0x00600000c890783b */ /* 0x000fe60000000200 */
[C---:B------:R-:W-:Y:S03]  /*8ff0*/  HMMA.16816.F32.BF16 R24, R132.reuse, R154, RZ ;  /* 0x0000009a8418723c */ /* 0x040fe600000418ff */
[----:B------:R-:W-:Y:S05]  /*9000*/  LDSM.16.M88.4 R148, [R200+0x6800] ;  /* 0x00680000c894783b */ /* 0x000fea0000000200 */
[C---:B-----5:R-:W-:Y:S01]  /*9010*/  HMMA.16816.F32.BF16 R28, R132.reuse, R156, RZ ;  /* 0x0000009c841c723c */ /* 0x060fe200000418ff */
[----:B------:R-:W-:Y:S01]  /*9020*/  LDSM.16.M88.4 R152, [R200+0x7000] ;  /* 0x00700000c898783b */ /* 0x000fe20000000200 */
[----:B------:R-:W-:Y:S04]  /*9030*/  MOV R156, 0x40 ;  /* 0x00000040009c7802 */ /* 0x000fe80000000f00 */
[----:B------:R-:W-:Y:S01]  /*9040*/  SEL R157, R156, 0xffffffc0, !P2 ;  /* 0xffffffc09c9d7807 */ /* 0x000fe20005000000 */
[----:B------:R-:W4:Y:S01]  /*9050*/  LD.E R240, desc[UR4][R2.64+0x18c] ;  /* 0x00018c0402f07980 */ /* 0x000f22000c101900 */
[C---:B------:R-:W-:Y:S02]  /*9060*/  HMMA.16816.F32.BF16 R32, R132.reuse, R158, RZ ;  /* 0x0000009e8420723c */ /* 0x040fe400000418ff */
[-C--:B------:R-:W-:Y:S02]  /*9070*/  IADD3 R202, PT, PT, R192, R157.reuse, RZ ;  /* 0x0000009dc0ca7210 */ /* 0x080fe40007ffe0ff */
[----:B------:R-:W-:Y:S02]  /*9080*/  IADD3 R216, PT, PT, R190, R157, RZ ;  /* 0x0000009dbed87210 */ /* 0x000fe40007ffe0ff */
[----:B------:R-:W-:Y:S01]  /*9090*/  LDSM.16.M88.4 R156, [R200+0x7800] ;  /* 0x00780000c89c783b */ /* 0x000fe20000000200 */
[C---:B------:R-:W-:Y:S01]  /*90a0*/  IADD3 R201, PT, PT, R211.reuse, R202, RZ ;  /* 0x000000cad3c97210 */ /* 0x040fe20007ffe0ff */
[C---:B------:R-:W-:Y:S01]  /*90b0*/  HMMA.16816.F32.BF16 R36, R132.reuse, R160, RZ ;  /* 0x000000a08424723c */ /* 0x040fe200000418ff */
[----:B------:R-:W-:Y:S03]  /*90c0*/  IADD3 R214, PT, PT, R211, R216, RZ ;  /* 0x000000d8d3d67210 */ /* 0x000fe60007ffe0ff */
[----:B------:R-:W-:Y:S04]  /*90d0*/  LDSM.16.M88.4 R196, [R216+0xb000] ;  /* 0x00b00000d8c4783b */ /* 0x000fe80000000200 */
[C---:B------:R-:W-:Y:S02]  /*90e0*/  HMMA.16816.F32.BF16 R40, R132.reuse, R162, RZ ;  /* 0x000000a28428723c */ /* 0x040fe400000418ff */
[----:B------:R-:W-:Y:S06]  /*90f0*/  LDSM.16.M88.4 R160, [R202] ;  /* 0x00000000caa0783b */ /* 0x000fec0000000200 */
[C---:B------:R-:W-:Y:S01]  /*9100*/  HMMA.16816.F32.BF16 R44, R132.reuse, R164, RZ ;  /* 0x000000a4842c723c */ /* 0x040fe200000418ff */
[----:B------:R-:W-:Y:S07]  /*9110*/  LDSM.16.M88.4 R204, [R214+0x8000] ;  /* 0x00800000d6cc783b */ /* 0x000fee0000000200 */
[C---:B------:R-:W-:Y:S01]  /*9120*/  HMMA.16816.F32.BF16 R48, R132.reuse, R166, RZ ;  /* 0x000000a68430723c */ /* 0x040fe200000418ff */
[----:B------:R-:W-:Y:S07]  /*9130*/  LDSM.16.M88.4 R164, [R216+0x4000] ;  /* 0x00400000d8a4783b */ /* 0x000fee0000000200 */
[C---:B---3--:R-:W-:Y:S08]  /*9140*/  HMMA.16816.F32.BF16 R52, R132.reuse, R168, RZ ;  /* 0x000000a88434723c */ /* 0x048ff000000418ff */
[C---:B------:R-:W-:Y:S01]  /*9150*/  HMMA.16816.F32.BF16 R56, R132.reuse, R170, RZ ;  /* 0x000000aa8438723c */ /* 0x040fe200000418ff */
[----:B------:R-:W-:Y:S07]  /*9160*/  LDSM.16.M88.4 R168, [R216+0x4800] ;  /* 0x00480000d8a8783b */ /* 0x000fee0000000200 */
[C---:B------:R-:W-:Y:S08]  /*9170*/  HMMA.16816.F32.BF16 R60, R132.reuse, R172, RZ ;  /* 0x000000ac843c723c */ /* 0x040ff000000418ff */
[----:B------:R-:W-:Y:S01]  /*9180*/  HMMA.16816.F32.BF16 R64, R132, R174, RZ ;  /* 0x000000ae8440723c */ /* 0x000fe200000418ff */
[----:B------:R-:W3:Y:S06]  /*9190*/  LDSM.16.M88.4 R132, [R200+0x5800] ;  /* 0x00580000c884783b */ /* 0x000eec0000000200 */
[----:B------:R-:W5:Y:S01]  /*91a0*/  LDSM.16.M88.4 R172, [R216+0x5000] ;  /* 0x00500000d8ac783b */ /* 0x000f620000000200 */
[C---:B-1----:R-:W-:Y:S08]  /*91b0*/  HMMA.16816.F32.BF16 R4, R176.reuse, R180, R4 ;  /* 0x000000b4b004723c */ /* 0x042ff00000041804 */
[C---:B------:R-:W-:Y:S01]  /*91c0*/  HMMA.16816.F32.BF16 R8, R176.reuse, R182, R8 ;  /* 0x000000b6b008723c */ /* 0x040fe20000041808 */
[----:B------:R-:W-:Y:S07]  /*91d0*/  LDSM.16.M88.4 R180, [R216+0x9000] ;  /* 0x00900000d8b4783b */ /* 0x000fee0000000200 */
[C---:B--2---:R-:W-:Y:S08]  /*91e0*/  HMMA.16816.F32.BF16 R12, R176.reuse, R184, R12 ;  /* 0x000000b8b00c723c */ /* 0x044ff0000004180c */
[C---:B------:R-:W-:Y:S01]  /*91f0*/  HMMA.16816.F32.BF16 R16, R176.reuse, R186, R16 ;  /* 0x000000bab010723c */ /* 0x040fe20000041810 */
[----:B------:R-:W-:Y:S07]  /*9200*/  LDSM.16.M88.4 R184, [R216+0x9800] ;  /* 0x00980000d8b8783b */ /* 0x000fee0000000200 */
[C---:B------:R-:W-:Y:S08]  /*9210*/  HMMA.16816.F32.BF16 R20, R176.reuse, R136, R20 ;  /* 0x00000088b014723c */ /* 0x040ff00000041814 */
[C---:B------:R-:W-:Y:S01]  /*9220*/  HMMA.16816.F32.BF16 R24, R176.reuse, R138, R24 ;  /* 0x0000008ab018723c */ /* 0x040fe20000041818 */
[----:B------:R-:W1:Y:S07]  /*9230*/  LDSM.16.M88.4 R136, [R216+0x5800] ;  /* 0x00580000d888783b */ /* 0x000e6e0000000200 */
[C---:B---3--:R-:W-:Y:S08]  /*9240*/  HMMA.16816.F32.BF16 R28, R176.reuse, R132, R28 ;  /* 0x00000084b01c723c */ /* 0x048ff0000004181c */
[C---:B------:R-:W-:Y:S01]  /*9250*/  HMMA.16816.F32.BF16 R32, R176.reuse, R134, R32 ;  /* 0x00000086b020723c */ /* 0x040fe20000041820 */
[----:B------:R-:W2:Y:S07]  /*9260*/  LDSM.16.M88.4 R132, [R216+0x6000] ;  /* 0x00600000d884783b */ /* 0x000eae0000000200 */
[C---:B------:R-:W-:Y:S08]  /*9270*/  HMMA.16816.F32.BF16 R36, R176.reuse, R144, R36 ;  /* 0x00000090b024723c */ /* 0x040ff00000041824 */
[C---:B------:R-:W-:Y:S01]  /*9280*/  HMMA.16816.F32.BF16 R40, R176.reuse, R146, R40 ;  /* 0x00000092b028723c */ /* 0x040fe20000041828 */
[----:B------:R-:W3:Y:S07]  /*9290*/  LDSM.16.M88.4 R144, [R216+0x6800] ;  /* 0x00680000d890783b */ /* 0x000eee0000000200 */
[C---:B------:R-:W-:Y:S08]  /*92a0*/  HMMA.16816.F32.BF16 R44, R176.reuse, R148, R44 ;  /* 0x00000094b02c723c */ /* 0x040ff0000004182c */
[C---:B------:R-:W-:Y:S01]  /*92b0*/  HMMA.16816.F32.BF16 R48, R176.reuse, R150, R48 ;  /* 0x00000096b030723c */ /* 0x040fe20000041830 */
[----:B------:R-:W3:Y:S07]  /*92c0*/  LDSM.16.M88.4 R148, [R216+0x7000] ;  /* 0x00700000d894783b */ /* 0x000eee0000000200 */
[C---:B------:R-:W-:Y:S08]  /*92d0*/  HMMA.16816.F32.BF16 R52, R176.reuse, R152, R52 ;  /* 0x00000098b034723c */ /* 0x040ff00000041834 */
[C---:B------:R-:W-:Y:S01]  /*92e0*/  HMMA.16816.F32.BF16 R56, R176.reuse, R154, R56 ;  /* 0x0000009ab038723c */ /* 0x040fe20000041838 */
[----:B------:R-:W-:Y:S07]  /*92f0*/  LDSM.16.M88.4 R152, [R214+0x4000] ;  /* 0x00400000d698783b */ /* 0x000fee0000000200 */
[C---:B------:R-:W-:Y:S08]  /*9300*/  HMMA.16816.F32.BF16 R60, R176.reuse, R156, R60 ;  /* 0x0000009cb03c723c */ /* 0x040ff0000004183c */
[----:B------:R-:W-:Y:S01]  /*9310*/  HMMA.16816.F32.BF16 R64, R176, R158, R64 ;  /* 0x0000009eb040723c */ /* 0x000fe20000041840 */
[----:B------:R-:W-:Y:S06]  /*9320*/  LDSM.16.M88.4 R156, [R214+0x4800] ;  /* 0x00480000d69c783b */ /* 0x000fec0000000200 */
[----:B------:R-:W-:Y:S01]  /*9330*/  LDSM.16.M88.4 R176, [R190+0xb800] ;  /* 0x00b80000beb0783b */ /* 0x000fe20000000200 */
[C---:B------:R-:W-:Y:S08]  /*9340*/  HMMA.16816.F32.BF16 R4, R160.reuse, R164, R4 ;  /* 0x000000a4a004723c */ /* 0x040ff00000041804 */
[C---:B------:R-:W-:Y:S01]  /*9350*/  HMMA.16816.F32.BF16 R8, R160.reuse, R166, R8 ;  /* 0x000000a6a008723c */ /* 0x040fe20000041808 */
[----:B------:R-:W-:Y:S07]  /*9360*/  LDSM.16.M88.4 R164, [R214+0x5000] ;  /* 0x00500000d6a4783b */ /* 0x000fee0000000200 */
[C---:B------:R-:W-:Y:S08]  /*9370*/  HMMA.16816.F32.BF16 R12, R160.reuse, R168, R12 ;  /* 0x000000a8a00c723c */ /* 0x040ff0000004180c */
[C---:B------:R-:W-:Y:S01]  /*9380*/  HMMA.16816.F32.BF16 R16, R160.reuse, R170, R16 ;  /* 0x000000aaa010723c */ /* 0x040fe20000041810 */
[----:B------:R-:W-:Y:S07]  /*9390*/  LDSM.16.M88.4 R168, [R214+0x5800] ;  /* 0x00580000d6a8783b */ /* 0x000fee0000000200 */
[C---:B-----5:R-:W-:Y:S08]  /*93a0*/  HMMA.16816.F32.BF16 R20, R160.reuse, R172, R20 ;  /* 0x000000aca014723c */ /* 0x060ff00000041814 */
[C---:B------:R-:W-:Y:S01]  /*93b0*/  HMMA.16816.F32.BF16 R24, R160.reuse, R174, R24 ;  /* 0x000000aea018723c */ /* 0x040fe20000041818 */
[----:B------:R-:W-:Y:S07]  /*93c0*/  LDSM.16.M88.4 R172, [R214+0x6000] ;  /* 0x00600000d6ac783b */ /* 0x000fee0000000200 */
[C---:B-1----:R-:W-:Y:S08]  /*93d0*/  HMMA.16816.F32.BF16 R28, R160.reuse, R136, R28 ;  /* 0x00000088a01c723c */ /* 0x042ff0000004181c */
[C---:B------:R-:W-:Y:S01]  /*93e0*/  HMMA.16816.F32.BF16 R32, R160.reuse, R138, R32 ;  /* 0x0000008aa020723c */ /* 0x040fe20000041820 */
[----:B------:R-:W1:Y:S07]  /*93f0*/  LDSM.16.M88.4 R136, [R216+0x7800] ;  /* 0x00780000d888783b */ /* 0x000e6e0000000200 */
[C---:B--2---:R-:W-:Y:S08]  /*9400*/  HMMA.16816.F32.BF16 R36, R160.reuse, R132, R36 ;  /* 0x00000084a024723c */ /* 0x044ff00000041824 */
[C---:B------:R-:W-:Y:S01]  /*9410*/  HMMA.16816.F32.BF16 R40, R160.reuse, R134, R40 ;  /* 0x00000086a028723c */ /* 0x040fe20000041828 */
[----:B------:R-:W2:Y:S07]  /*9420*/  LDSM.16.M88.4 R132, [R201] ;  /* 0x00000000c984783b */ /* 0x000eae0000000200 */
[C---:B---3--:R-:W-:Y:S08]  /*9430*/  HMMA.16816.F32.BF16 R44, R160.reuse, R144, R44 ;  /* 0x00000090a02c723c */ /* 0x048ff0000004182c */
[C---:B------:R-:W-:Y:S01]  /*9440*/  HMMA.16816.F32.BF16 R48, R160.reuse, R146, R48 ;  /* 0x00000092a030723c */ /* 0x040fe20000041830 */
[----:B------:R-:W3:Y:S07]  /*9450*/  LDSM.16.M88.4 R144, [R214+0x6800] ;  /* 0x00680000d690783b */ /* 0x000eee0000000200 */
[C---:B------:R-:W-:Y:S08]  /*9460*/  HMMA.16816.F32.BF16 R52, R160.reuse, R148, R52 ;  /* 0x00000094a034723c */ /* 0x040ff00000041834 */
[C---:B------:R-:W-:Y:S01]  /*9470*/  HMMA.16816.F32.BF16 R56, R160.reuse, R150, R56 ;  /* 0x00000096a038723c */ /* 0x040fe20000041838 */
[----:B------:R-:W5:Y:S07]  /*9480*/  LDSM.16.M88.4 R148, [R214+0x7000] ;  /* 0x00700000d694783b */ /* 0x000f6e0000000200 */
[C---:B-1----:R-:W-:Y:S08]  /*9490*/  HMMA.16816.F32.BF16 R60, R160.reuse, R136, R60 ;  /* 0x00000088a03c723c */ /* 0x042ff0000004183c */
[----:B------:R-:W-:Y:S01]  /*94a0*/  HMMA.16816.F32.BF16 R64, R160, R138, R64 ;  /* 0x0000008aa040723c */ /* 0x000fe20000041840 */
[----:B------:R-:W1:Y:S06]  /*94b0*/  LDSM.16.M88.4 R136, [R214+0x7800] ;  /* 0x00780000d688783b */ /* 0x000e6c0000000200 */
[----:B------:R-:W-:Y:S01]  /*94c0*/  LDSM.16.M88.4 R160, [R190+0x8800] ;  /* 0x00880000bea0783b */ /* 0x000fe20000000200 */
[C---:B--2---:R-:W-:Y:S08]  /*94d0*/  HMMA.16816.F32.BF16 R4, R132.reuse, R152, R4 ;  /* 0x000000988404723c */ /* 0x044ff00000041804 */
[C---:B------:R-:W-:Y:S01]  /*94e0*/  HMMA.16816.F32.BF16 R8, R132.reuse, R154, R8 ;  /* 0x0000009a8408723c */ /* 0x040fe20000041808 */
[----:B------:R-:W-:Y:S06]  /*94f0*/  LDSM.16.M88.4 R152, [R192+0x2000] ;  /* 0x00200000c098783b */ /* 0x000fec0000000200 */
[----:B------:R-:W-:Y:S01]  /*9500*/  LDSM.16.M88.4 R192, [R216+0xa800] ;  /* 0x00a80000d8c0783b */ /* 0x000fe20000000200 */
        /* <DEDUP_REMOVED lines=12> */
[C---:B---3--:R-:W-:Y:S08]  /*95d0*/  HMMA.16816.F32.BF16 R44, R132.reuse, R144, R44 ;  /* 0x00000090842c723c */ /* 0x048ff0000004182c */
[C---:B------:R-:W-:Y:S01]  /*95e0*/  HMMA.16816.F32.BF16 R48, R132.reuse, R146, R48 ;  /* 0x000000928430723c */ /* 0x040fe20000041830 */
[----:B------:R-:W3:Y:S07]  /*95f0*/  LDSM.16.M88.4 R144, [R190+0x9000] ;  /* 0x00900000be90783b */ /* 0x000eee0000000200 */
[C---:B-----5:R-:W-:Y:S08]  /*9600*/  HMMA.16816.F32.BF16 R52, R132.reuse, R148, R52 ;  /* 0x000000948434723c */ /* 0x060ff00000041834 */
[C---:B------:R-:W-:Y:S01]  /*9610*/  HMMA.16816.F32.BF16 R56, R132.reuse, R150, R56 ;  /* 0x000000968438723c */ /* 0x040fe20000041838 */
[----:B------:R-:W5:Y:S07]  /*9620*/  LDSM.16.M88.4 R148, [R190+0x9800] ;  /* 0x00980000be94783b */ /* 0x000f6e0000000200 */
[C---:B-1----:R-:W-:Y:S08]  /*9630*/  HMMA.16816.F32.BF16 R60, R132.reuse, R136, R60 ;  /* 0x00000088843c723c */ /* 0x042ff0000004183c */
[----:B------:R-:W-:Y:S01]  /*9640*/  HMMA.16816.F32.BF16 R64, R132, R138, R64 ;  /* 0x0000008a8440723c */ /* 0x000fe20000041840 */
[----:B------:R-:W-:Y:S06]  /*9650*/  LDSM.16.M88.4 R132, [R188+0x2000] ;  /* 0x00200000bc84783b */ /* 0x000fec0000000200 */
[----:B------:R-:W1:Y:S01]  /*9660*/  LDSM.16.M88.4 R136, [R200+0x8000] ;  /* 0x00800000c888783b */ /* 0x000e620000000200 */
[C---:B--2---:R-:W-:Y:S05]  /*9670*/  HMMA.16816.F32.BF16 R4, R152.reuse, R156, R4 ;  /* 0x0000009c9804723c */ /* 0x044fea0000041804 */
[----:B------:R-:W-:Y:S03]  /*9680*/  LDSM.16.M88.4 R188, [R216+0xa000] ;  /* 0x00a00000d8bc783b */ /* 0x000fe60000000200 */
[C---:B------:R-:W-:Y:S03]  /*9690*/  HMMA.16816.F32.BF16 R8, R152.reuse, R158, R8 ;  /* 0x0000009e9808723c */ /* 0x040fe60000041808 */
[----:B------:R-:W2:Y:S05]  /*96a0*/  LDSM.16.M88.4 R156, [R200+0x8800] ;  /* 0x00880000c89c783b */ /* 0x000eaa0000000200 */
        /* <DEDUP_REMOVED lines=20> */
[----:B------:R-:W4:Y:S06]  /*97f0*/  LDSM.16.M88.4 R152, [R200+0xa000] ;  /* 0x00a00000c898783b */ /* 0x000f2c0000000200 */
[----:B------:R-:W4:Y:S01]  /*9800*/  LDSM.16.M88.4 R176, [R216+0x8000] ;  /* 0x00800000d8b0783b */ /* 0x000f220000000200 */
[C---:B-1----:R-:W-:Y:S05]  /*9810*/  HMMA.16816.F32.BF16 R4, R132.reuse, R136, R4 ;  /* 0x000000888404723c */ /* 0x042fea0000041804 */
[----:B------:R-:W-:Y:S03]  /*9820*/  LDSM.16.M88.4 R200, [R201+0x2000] ;  /* 0x00200000c9c8783b */ /* 0x000fe60000000200 */
[C---:B------:R-:W-:Y:S03]  /*9830*/  HMMA.16816.F32.BF16 R8, R132.reuse, R138, R8 ;  /* 0x0000008a8408723c */ /* 0x040fe60000041808 */
[----:B------:R-:W1:Y:S05]  /*9840*/  LDSM.16.M88.4 R136, [R216+0x8800] ;  /* 0x00880000d888783b */ /* 0x000e6a0000000200 */
[C---:B--2---:R-:W-:Y:S08]  /*9850*/  HMMA.16816.F32.BF16 R12, R132.reuse, R156, R12 ;  /* 0x0000009c840c723c */ /* 0x044ff0000004180c */
[C---:B------:R-:W-:Y:S01]  /*9860*/  HMMA.16816.F32.BF16 R16, R132.reuse, R158, R16 ;  /* 0x0000009e8410723c */ /* 0x040fe20000041810 */
[----:B------:R-:W2:Y:S07]  /*9870*/  LDSM.16.M88.4 R156, [R216+0xb800] ;  /* 0x00b80000d89c783b */ /* 0x000eae0000000200 */
[C---:B---3--:R-:W-:Y:S08]  /*9880*/  HMMA.16816.F32.BF16 R20, R132.reuse, R144, R20 ;  /* 0x000000908414723c */ /* 0x048ff00000041814 */
[C---:B------:R-:W-:Y:S08]  /*9890*/  HMMA.16816.F32.BF16 R24, R132.reuse, R146, R24 ;  /* 0x000000928418723c */ /* 0x040ff00000041818 */
[C---:B-----5:R-:W-:Y:S08]  /*98a0*/  HMMA.16816.F32.BF16 R28, R132.reuse, R148, R28 ;  /* 0x00000094841c723c */ /* 0x060ff0000004181c */
[C---:B------:R-:W-:Y:S08]  /*98b0*/  HMMA.16816.F32.BF16 R32, R132.reuse, R150, R32 ;  /* 0x000000968420723c */ /* 0x040ff00000041820 */
[C---:B----4-:R-:W-:Y:S08]  /*98c0*/  HMMA.16816.F32.BF16 R36, R132.reuse, R152, R36 ;  /* 0x000000988424723c */ /* 0x050ff00000041824 */
        /* <DEDUP_REMOVED lines=8> */
[C---:B------:R-:W-:Y:S08]  /*9950*/  HMMA.16816.F32.BF16 R4, R172.reuse, R176, R4 ;  /* 0x000000b0ac04723c */ /* 0x040ff00000041804 */
[C---:B------:R-:W-:Y:S08]  /*9960*/  HMMA.16816.F32.BF16 R8, R172.reuse, R178, R8 ;  /* 0x000000b2ac08723c */ /* 0x040ff00000041808 */
[C---:B-1----:R-:W-:Y:S08]  /*9970*/  HMMA.16816.F32.BF16 R12, R172.reuse, R136, R12 ;  /* 0x00000088ac0c723c */ /* 0x042ff0000004180c */
        /* <DEDUP_REMOVED lines=86> */
[----:B------:R-:W-:Y:S01]  /*9ee0*/  BAR.SYNC.DEFER_BLOCKING 0x0 ;  /* 0x0000000000007b1d */ /* 0x000fe20000010000 */
[-C--:B------:R-:W-:Y:S01]  /*9ef0*/  FMUL.FTZ R244, R40, R240.reuse ;  /* 0x000000f028f47220 */ /* 0x080fe20000410000 */
[-C--:B------:R-:W-:Y:S01]  /*9f00*/  FMUL.FTZ R41, R41, R240.reuse ;  /* 0x000000f029297220 */ /* 0x080fe20000410000 */
[-C--:B------:R-:W-:Y:S01]  /*9f10*/  FMUL.FTZ R42, R42, R240.reuse ;  /* 0x000000f02a2a7220 */ /* 0x080fe20000410000 */
[-C--:B------:R-:W-:Y:S01]  /*9f20*/  FMUL.FTZ R43, R43, R240.reuse ;  /* 0x000000f02b2b7220 */ /* 0x080fe20000410000 */
[-C--:B-----5:R-:W-:Y:S01]  /*9f30*/  FMUL.FTZ R20, R44, R240.reuse ;  /* 0x000000f02c147220 */ /* 0x0a0fe20000410000 */
[-C--:B------:R-:W-:Y:S03]  /*9f40*/  FMUL.FTZ R45, R45, R240.reuse ;  /* 0x000000f02d2d7220 */ /* 0x080fe60000410000 */
[----:B------:R2:W1:Y:S01]  /*9f50*/  MUFU.TANH R167, R22 ;  /* 0x0000001600a77308 */ /* 0x0004620000002400 */
[-C--:B------:R-:W-:Y:S01]  /*9f60*/  FMUL.FTZ R46, R46, R240.reuse ;  /* 0x000000f02e2e7220 */ /* 0x080fe20000410000 */
        /* <DEDUP_REMOVED lines=93> */
[----:B------:R-:W-:Y:S07]  /*a540*/  IMAD.MOV R11, RZ, RZ, -R11 ;  /* 0x000000ffff0b7224 */ /* 0x000fee00078e0a0b */
[----:B-1----:R-:W1:Y:S02]  /*a550*/  MUFU.RCP R4, R6 ;  /* 0x0000000600047308 */ /* 0x002e640000001000 */
[----:B-1----:R-:W-:Y:S02]  /*a560*/  VIADD R18, R4, 0xffffffe ;  /* 0x0ffffffe04127836 */ /* 0x002fe40000000000 */
[----:B------:R-:W-:Y:S06]  /*a570*/  VIADD R6, R232, 0xffffff80 ;  /* 0xffffff80e8067836 */ /* 0x000fec0000000000 */
[----:B------:R-:W1:Y:S02]  /*a580*/  F2I.FTZ.U32.TRUNC.NTZ R19, R18 ;  /* 0x0000001200137305 */ /* 0x000e64000021f000 */
[--C-:B-1----:R-:W-:Y:S01]  /*a590*/  IMAD.MOV R4, RZ, RZ, -R19.reuse ;  /* 0x000000ffff047224 */ /* 0x102fe200078e0a13 */
[----:B------:R-:W-:Y:S03]  /*a5a0*/  MOV R18, RZ ;  /* 0x000000ff00127202 */ /* 0x000fe60000000f00 */
[----:B------:R-:W-:Y:S01]  /*a5b0*/  IMAD R15, R4, R13, RZ ;  /* 0x0000000d040f7224 */ /* 0x000fe200078e02ff */
[----:B------:R-:W-:Y:S02]  /*a5c0*/  IABS R4, R6 ;  /* 0x0000000600047213 */ /* 0x000fe40000000000 */
[----:B------:R-:W-:Y:S01]  /*a5d0*/  LOP3.LUT R6, R6, R17, RZ, 0x3c, !PT ;  /* 0x0000001106067212 */ /* 0x000fe200078e3cff */
[----:B------:R-:W-:Y:S02]  /*a5e0*/  IMAD.HI.U32 R15, R19, R15, R18 ;  /* 0x0000000f130f7227 */ /* 0x000fe400078e0012 */
[----:B------:R-:W2:Y:S04]  /*a5f0*/  LD.E.64 R18, desc[UR4][R2.64+0x38] ;  /* 0x0000380402127980 */ /* 0x000ea8000c101b00 */
[C---:B------:R-:W-:Y:S04]  /*a600*/  IMAD.HI.U32 R12, R15.reuse, R8, RZ ;  /* 0x000000080f0c7227 */ /* 0x040fe800078e00ff */
[-C--:B------:R-:W-:Y:S02]  /*a610*/  IMAD R8, R12, R11.reuse, R8 ;  /* 0x0000000b0c087224 */ /* 0x080fe400078e0208 */
        /* <DEDUP_REMOVED lines=17> */
[C---:B------:R-:W-:Y:S03]  /*a730*/  SEL R13, R4.reuse, R12, !P6 ;  /* 0x0000000c040d7207 */ /* 0x040fe60007000000 */
        /* <DEDUP_REMOVED lines=23> */
.L_x_857:
[----:B------:R-:W-:Y:S05]  /*a8b0*/  BSYNC.RECONVERGENT B0 ;  /* 0x0000000000007941 */ /* 0x000fea0003800200 */
.L_x_856:
        /* <DEDUP_REMOVED lines=8> */
[----:B-1----:R-:W-:Y:S01]  /*a940*/  IADD3 R20, P5, PT, R5, R14, RZ ;  /* 0x0000000e05147210 */ /* 0x002fe20007fbe0ff */
        /* <DEDUP_REMOVED lines=36> */
[-C--:B-1----:R-:W-:Y:S03]  /*ab90*/  IADD3 R14, P5, PT, R16, R5.reuse, RZ ;  /* 0x00000005100e7210 */ /* 0x082fe60007fbe0ff */
        /* <DEDUP_REMOVED lines=50> */
.L_x_855:
[----:B------:R-:W-:Y:S05]  /*aec0*/  BSYNC.RECONVERGENT B1 ;  /* 0x0000000000017941 */ /* 0x000fea0003800200 */
.L_x_854:
        /* <DEDUP_REMOVED lines=76> */
[-C--:B------:R-:W-:Y:S01]  /*b390*/  FFMA.FTZ R147, R147, R135.reuse, -R154 ;  /* 0x0000008793937223 */ /* 0x080fe2000001089a */
[----:B------:R-:W1:Y:S01]  /*b3a0*/  MUFU.EX2 R132, R132 ;  /* 0x0000008400847308 */ /* 0x000e620000000800 */
[-C--:B------:R-:W-:Y:S01]  /*b3b0*/  FFMA.FTZ R168, R250, R135.reuse, -R152 ;  /* 0x00000087faa87223 */ /* 0x080fe20000010898 */
[-CC-:B------:R-:W-:Y:S01]  /*b3c0*/  FFMA.FTZ R163, R163, R135.reuse, -R154.reuse ;  /* 0x00000087a3a37223 */ /* 0x180fe2000001089a */
[----:B------:R-:W-:Y:S07]  /*b3d0*/  FFMA.FTZ R158, R158, R135, -R154 ;  /* 0x000000879e9e7223 */ /* 0x000fee000001089a */
        /* <DEDUP_REMOVED lines=63> */
[-CC-:B------:R-:W-:Y:S01]  /*b7d0*/  FFMA.FTZ R167, R167, R135.reuse, -R152.reuse ;  /* 0x00000087a7a77223 */ /* 0x180fe20000010898 */
[-C--:B------:R-:W-:Y:S01]  /*b7e0*/  FFMA.FTZ R166, R166, R135.reuse, -R152 ;  /* 0x00000087a6a67223 */ /* 0x080fe20000010898 */
[----:B------:R-:W-:Y:S01]  /*b7f0*/  LDSM.16.MT88.4 R108, [R144+0x3800] ;  /* 0x00380000906c783b */ /* 0x000fe20000004200 */
        /* <DEDUP_REMOVED lines=16> */
[-CC-:B------:R-:W-:Y:S07]  /*b900*/  FFMA.FTZ R160, R165, R135.reuse, -R152.reuse ;  /* 0x00000087a5a07223 */ /* 0x180fee0000010898 */
[----:B------:R-:W2:Y:S01]  /*b910*/  MUFU.EX2 R113, R113 ;  /* 0x0000007100717308 */ /* 0x000ea20000000800 */
[----:B------:R-:W-:Y:S01]  /*b920*/  FFMA.FTZ R183, R183, R135, -R152 ;  /* 0x00000087b7b77223 */ /* 0x000fe20000010898 */
[C---:B------:R-:W-:Y:S08]  /*b930*/  HMMA.16816.F32.BF16 R20, R128.reuse, R28, R20 ;  /* 0x0000001c8014723c */ /* 0x040ff00000041814 */
[----:B------:R-:W-:Y:S01]  /*b940*/  MUFU.EX2 R114, R114 ;  /* 0x0000007200727308 */ /* 0x000fe20000000800 */
[C---:B------:R-:W-:Y:S01]  /*b950*/  FMUL.FTZ R28, R132.reuse, R104 ;  /* 0x00000068841c7220 */ /* 0x040fe20000410000 */
[----:B------:R-:W-:Y:S01]  /*b960*/  FMUL.FTZ R29, R132, R105 ;  /* 0x00000069841d7220 */ /* 0x000fe20000410000 */
[-CC-:B------:R-:W-:Y:S01]  /*b970*/  FFMA.FTZ R105, R156, R135.reuse, -R154.reuse ;  /* 0x000000879c697223 */ /* 0x180fe2000001089a */
[--C-:B------:R-:W-:Y:S06]  /*b980*/  FFMA.FTZ R156, R162, R135, -R154.reuse ;  /* 0x00000087a29c7223 */ /* 0x100fec000001089a */
[----:B------:R-:W-:Y:S01]  /*b990*/  MUFU.EX2 R115, R115 ;  /* 0x0000007300737308 */ /* 0x000fe20000000800 */
[C---:B------:R-:W-:Y:S03]  /*b9a0*/  HMMA.16816.F32.BF16 R24, R128.reuse, R30, R24 ;  /* 0x0000001e8018723c */ /* 0x040fe60000041818 */
[C---:B------:R-:W-:Y:S01]  /*b9b0*/  FMUL.FTZ R30, R0.reuse, R106 ;  /* 0x0000006a001e7220 */ /* 0x040fe20000410000 */
[----:B------:R-:W-:Y:S01]  /*b9c0*/  FMUL.FTZ R31, R0, R107 ;  /* 0x0000006b001f7220 */ /* 0x000fe20000410000 */
[----:B--2---:R-:W-:Y:S04]  /*b9d0*/  F2FP.BF16.F32.PACK_AB R69, R113, R112 ;  /* 0x000000707145723e */ /* 0x004fe800000010ff */
[----:B------:R-:W2:Y:S01]  /*b9e0*/  MUFU.EX2 R105, R105 ;  /* 0x0000006900697308 */ /* 0x000ea20000000800 */
[-CC-:B------:R-:W-:Y:S01]  /*b9f0*/  FFMA.FTZ R107, R186, R135.reuse, -R154.reuse ;  /* 0x00000087ba6b7223 */ /* 0x180fe2000001089a */
[-C--:B------:R-:W-:Y:S01]  /*ba00*/  FFMA.FTZ R104, R188, R135.reuse, -R154 ;  /* 0x00000087bc687223 */ /* 0x080fe2000001089a */
[--C-:B------:R-:W-:Y:S07]  /*ba10*/  FFMA.FTZ R106, R182, R135, -R152.reuse ;  /* 0x00000087b66a7223 */ /* 0x100fee0000010898 */
[----:B------:R-:W-:Y:S01]  /*ba20*/  MUFU.EX2 R156, R156 ;  /* 0x0000009c009c7308 */ /* 0x000fe20000000800 */
[C---:B----4-:R-:W-:Y:S03]  /*ba30*/  HMMA.16816.F32.BF16 R28, R128.reuse, R36, R28 ;  /* 0x00000024801c723c */ /* 0x050fe6000004181c */
[C---:B------:R-:W-:Y:S01]  /*ba40*/  FMUL.FTZ R36, R132.reuse, R96 ;  /* 0x0000006084247220 */ /* 0x040fe20000410000 */
[----:B------:R-:W-:Y:S05]  /*ba50*/  FMUL.FTZ R37, R132, R97 ;  /* 0x0000006184257220 */ /* 0x000fea0000410000 */
[----:B------:R-:W-:Y:S01]  /*ba60*/  MUFU.EX2 R107, R107 ;  /* 0x0000006b006b7308 */ /* 0x000fe20000000800 */
[-C--:B------:R-:W-:Y:S01]  /*ba70*/  FFMA.FTZ R185, R185, R135.reuse, -R152 ;  /* 0x00000087b9b97223 */ /* 0x080fe20000010898 */
[----:B------:R-:W-:Y:S01]  /*ba80*/  FFMA.FTZ R252, R252, R135, -R154 ;  /* 0x00000087fcfc7223 */ /* 0x000fe2000001089a */
[C---:B------:R-:W-:Y:S07]  /*ba90*/  HMMA.16816.F32.BF16 R32, R128.reuse, R38, R32 ;  /* 0x000000268020723c */ /* 0x040fee0000041820 */
[----:B------:R-:W3:Y:S01]  /*baa0*/  MUFU.EX2 R104, R104 ;  /* 0x0000006800687308 */ /* 0x000ee20000000800 */
[C---:B------:R-:W-:Y:S01]  /*bab0*/  FMUL.FTZ R38, R0.reuse, R98 ;  /* 0x0000006200267220 */ /* 0x040fe20000410000 */
[----:B------:R-:W-:Y:S01]  /*bac0*/  FMUL.FTZ R39, R0, R99 ;  /* 0x0000006300277220 */ /* 0x000fe20000410000 */
[----:B--2---:R-:W-:Y:S01]  /*bad0*/  F2FP.BF16.F32.PACK_AB R68, R105, R114 ;  /* 0x000000726944723e */ /* 0x004fe200000010ff */
[----:B------:R-:W-:Y:S06]  /*bae0*/  LDSM.16.MT88.4 R96, [R146+0x10800] ;  /* 0x010800009260783b */ /* 0x000fec0000004200 */
[----:B------:R-:W2:Y:S01]  /*baf0*/  MUFU.EX2 R106, R106 ;  /* 0x0000006a006a7308 */ /* 0x000ea20000000800 */
[-C--:B------:R-:W-:Y:S01]  /*bb00*/  FFMA.FTZ R178, R169, R135.reuse, -R152 ;  /* 0x00000087a9b27223 */ /* 0x080fe20000010898 */
[-CC-:B------:R-:W-:Y:S01]  /*bb10*/  FFMA.FTZ R175, R175, R135.reuse, -R154.reuse ;  /* 0x00000087afaf7223 */ /* 0x180fe2000001089a */
[----:B------:R-:W-:Y:S01]  /*bb20*/  FFMA.FTZ R172, R248, R135, -R154 ;  /* 0x00000087f8ac7223 */ /* 0x000fe2000001089a */
[C---:B------:R-:W-:Y:S06]  /*bb30*/  HMMA.16816.F32.BF16 R36, R128.reuse, R44, R36 ;  /* 0x0000002c8024723c */ /* 0x040fec0000041824 */
[----:B------:R4:W-:Y:S01]  /*bb40*/  MUFU.EX2 R165, R166 ;  /* 0x000000a600a57308 */ /* 0x0009e20000000800 */
[C---:B------:R-:W-:Y:S01]  /*bb50*/  FMUL.FTZ R44, R132.reuse, R88 ;  /* 0x00000058842c7220 */ /* 0x040fe20000410000 */
[----:B------:R-:W-:Y:S01]  /*bb60*/  FMUL.FTZ R45, R132, R89 ;  /* 0x00000059842d7220 */ /* 0x000fe20000410000 */
[----:B---3--:R-:W-:Y:S07]  /*bb70*/  F2FP.BF16.F32.PACK_AB R70, R104, R107 ;  /* 0x0000006b6846723e */ /* 0x008fee00000010ff */
[----:B------:R-:W-:Y:S01]  /*bb80*/  MUFU.EX2 R160, R160 ;  /* 0x000000a000a07308 */ /* 0x000fe20000000800 */
[----:B------:R-:W-:Y:S01]  /*bb90*/  FFMA.FTZ R176, R173, R135, -R152 ;  /* 0x00000087adb07223 */ /* 0x000fe20000010898 */
[C---:B------:R-:W-:Y:S08]  /*bba0*/  HMMA.16816.F32.BF16 R40, R128.reuse, R46, R40 ;  /* 0x0000002e8028723c */ /* 0x040ff00000041828 */
[----:B------:R-:W-:Y:S01]  /*bbb0*/  MUFU.EX2 R183, R183 ;  /* 0x000000b700b77308 */ /* 0x000fe20000000800 */
[C---:B------:R-:W-:Y:S01]  /*bbc0*/  FMUL.FTZ R46, R0.reuse, R90 ;  /* 0x0000005a002e7220 */ /* 0x040fe20000410000 */
[----:B------:R-:W-:Y:S01]  /*bbd0*/  FMUL.FTZ R47, R0, R91 ;  /* 0x0000005b002f7220 */ /* 0x000fe20000410000 */
[----:B--2---:R-:W-:Y:S01]  /*bbe0*/  F2FP.BF16.F32.PACK_AB R71, R115, R106 ;  /* 0x0000006a7347723e */ /* 0x004fe200000010ff */
[----:B------:R-:W-:Y:S06]  /*bbf0*/  LDSM.16.MT88.4 R88, [R144+0x800] ;  /* 0x000800009058783b */ /* 0x000fec0000004200 */
[----:B------:R-:W-:Y:S01]  /*bc00*/  MUFU.EX2 R175, R175 ;  /* 0x000000af00af7308 */ /* 0x000fe20000000800 */
[-CC-:B----4-:R-:W-:Y:S01]  /*bc10*/  FFMA.FTZ R166, R179, R135.reuse, -R154.reuse ;  /* 0x00000087b3a67223 */ /* 0x190fe2000001089a */
        /* <DEDUP_REMOVED lines=22> */
[--C-:B------:R-:W-:Y:S01]  /*bd80*/  FFMA.FTZ R180, R216, R135, -R154.reuse ;  /* 0x00000087d8b47223 */ /* 0x100fe2000001089a */
[C---:B------:R-:W-:Y:S07]  /*bd90*/  HMMA.16816.F32.BF16 R56, R128.reuse, R62, R56 ;  /* 0x0000003e8038723c */ /* 0x040fee0000041838 */
[----:B------:R-:W-:Y:S01]  /*bda0*/  MUFU.EX2 R174, R174 ;  /* 0x000000ae00ae7308 */ /* 0x000fe20000000800 */
[C---:B------:R-:W-:Y:S01]  /*bdb0*/  FMUL.FTZ R62, R0.reuse, R74 ;  /* 0x0000004a003e7220 */ /* 0x040fe20000410000 */
[----:B------:R-:W-:Y:S08]  /*bdc0*/  FMUL.FTZ R63, R0, R75 ;  /* 0x0000004b003f7220 */ /* 0x000ff00000410000 */
[----:B------:R-:W-:Y:S01]  /*bdd0*/  MUFU.EX2 R178, R178 ;  /* 0x000000b200b27308 */ /* 0x000fe20000000800 */
[----:B------:R-:W3:Y:S01]  /*bde0*/  LDSM.16.MT88.4 R72, [R144+0x4800] ;  /* 0x004800009048783b */ /* 0x000ee20000004200 */
[-CC-:B------:R-:W-:Y:S01]  /*bdf0*/  FFMA.FTZ R182, R204, R135.reuse, -R154.reuse ;  /* 0x00000087ccb67223 */ /* 0x180fe2000001089a */
[-C--:B------:R-:W-:Y:S07]  /*be00*/  FFMA.FTZ R157, R249, R135.reuse, -R154 ;  /* 0x00000087f99d7223 */ /* 0x080fee000001089a */
[----:B------:R-:W-:Y:S01]  /*be10*/  MUFU.EX2 R169, R169 ;  /* 0x000000a900a97308 */ /* 0x000fe20000000800 */
[-CC-:B------:R-:W-:Y:S01]  /*be20*/  FFMA.FTZ R184, R251, R135.reuse, -R152.reuse ;  /* 0x00000087fbb87223 */ /* 0x180fe20000010898 */
[C---:B-1----:R-:W-:Y:S08]  /*be30*/  HMMA.16816.F32.BF16 R60, R128.reuse, R80, R60 ;  /* 0x00000050803c723c */ /* 0x042ff0000004183c */
[----:B------:R-:W-:Y:S01]  /*be40*/  MUFU.EX2 R159, R159 ;  /* 0x0000009f009f7308 */ /* 0x000fe20000000800 */
[-C--:B------:R-:W-:Y:S01]  /*be50*/  FFMA.FTZ R187, R198, R135.reuse, -R152 ;  /* 0x00000087c6bb7223 */ /* 0x080fe20000010898 */
[-CC-:B------:R-:W-:Y:S01]  /*be60*/  FFMA.FTZ R199, R199, R135.reuse, -R154.reuse ;  /* 0x00000087c7c77223 */ /* 0x180fe2000001089a */
[-C--:B------:R-:W-:Y:S07]  /*be70*/  FFMA.FTZ R188, R205, R135.reuse, -R154 ;  /* 0x00000087cdbc7223 */ /* 0x080fee000001089a */
[----:B------:R-:W-:Y:S01]  /*be80*/  MUFU.EX2 R180, R180 ;  /* 0x000000b400b47308 */ /* 0x000fe20000000800 */
[-CC-:B------:R-:W-:Y:S01]  /*be90*/  FFMA.FTZ R192, R245, R135.reuse, -R152.reuse ;  /* 0x00000087f5c07223 */ /* 0x180fe20000010898 */
[----:B------:R-:W-:Y:S01]  /*bea0*/  HMMA.16816.F32.BF16 R64, R128, R82, R64 ;  /* 0x000000528040723c */ /* 0x000fe20000041840 */
[----:B------:R-:W-:Y:S07]  /*beb0*/  LDSM.16.MT88.4 R80, [R146+0xd000] ;  /* 0x00d000009250783b */ /* 0x000fee0000004200 */
[----:B------:R-:W-:Y:S01]  /*bec0*/  MUFU.EX2 R186, R186 ;  /* 0x000000ba00ba7308 */ /* 0x000fe20000000800 */
[-C--:B------:R-:W-:Y:S01]  /*bed0*/  FFMA.FTZ R195, R195, R135.reuse, -R152 ;  /* 0x00000087c3c37223 */ /* 0x080fe20000010898 */
[-C--:B------:R-:W-:Y:S01]  /*bee0*/  FFMA.FTZ R190, R207, R135.reuse, -R154 ;  /* 0x00000087cfbe7223 */ /* 0x080fe2000001089a */
[-CC-:B------:R-:W-:Y:S07]  /*bef0*/  FFMA.FTZ R198, R197, R135.reuse, -R152.reuse ;  /* 0x00000087c5c67223 */ /* 0x180fee0000010898 */
        /* <DEDUP_REMOVED lines=36> */
[----:B------:R-:W-:Y:S01]  /*c140*/  FADD.FTZ R114, R105, R114 ;  /* 0x0000007269727221 */ /* 0x000fe20000010000 */
[C---:B------:R-:W-:Y:S03]  /*c150*/  HMMA.16816.F32.BF16 R28, R68.reuse, R92, R28 ;  /* 0x0000005c441c723c */ /* 0x040fe6000004181c */
[----:B------:R-:W-:Y:S01]  /*c160*/  FADD.FTZ R0, R106, R113 ;  /* 0x000000716a007221 */ /* 0x000fe20000010000 */
[----:B------:R-:W-:Y:S03]  /*c170*/  FADD.FTZ R107, R107, R114 ;  /* 0x000000726b6b7221 */ /* 0x000fe60000010000 */
[----:B------:R-:W-:Y:S01]  /*c180*/  FADD.FTZ R0, R115, R0 ;  /* 0x0000000073007221 */ /* 0x000fe20000010000 */
[C---:B------:R-:W-:Y:S01]  /*c190*/  HMMA.16816.F32.BF16 R32, R68.reuse, R94, R32 ;  /* 0x0000005e4420723c */ /* 0x040fe20000041820 */
[----:B------:R-:W-:Y:S02]  /*c1a0*/  LDSM.16.MT88.4 R92, [R146+0x11000] ;  /* 0x01100000925c783b */ /* 0x000fe40000004200 */
[----:B------:R-:W-:Y:S05]  /*c1b0*/  FADD.FTZ R104, R104, R107 ;  /* 0x0000006b68687221 */ /* 0x000fea0000010000 */
[C---:B------:R-:W-:Y:S03]  /*c1c0*/  HMMA.16816.F32.BF16 R36, R68.reuse, R96, R36 ;  /* 0x000000604424723c */ /* 0x040fe60000041824 */
[-C--:B------:R-:W-:Y:S01]  /*c1d0*/  FFMA.FTZ R96, R161, R135.reuse, -R152 ;  /* 0x00000087a1607223 */ /* 0x080fe20000010898 */
[-C--:B------:R-:W-:Y:S01]  /*c1e0*/  FFMA.FTZ R161, R170, R135.reuse, -R154 ;  /* 0x00000087aaa17223 */ /* 0x080fe2000001089a */
[-CC-:B------:R-:W-:Y:S02]  /*c1f0*/  FFMA.FTZ R170, R181, R135.reuse, -R152.reuse ;  /* 0x00000087b5aa7223 */ /* 0x180fe40000010898 */
[----:B------:R4:W5:Y:S01]  /*c200*/  MUFU.EX2 R162, R96 ;  /* 0x0000006000a27308 */ /* 0x0009620000000800 */
[C---:B------:R-:W-:Y:S09]  /*c210*/  HMMA.16816.F32.BF16 R40, R68.reuse, R98, R40 ;  /* 0x000000624428723c */ /* 0x040ff20000041828 */
[----:B------:R-:W-:Y:S10]  /*c220*/  MUFU.EX2 R170, R170 ;  /* 0x000000aa00aa7308 */ /* 0x000ff40000000800 */
[----:B------:R-:W2:Y:S01]  /*c230*/  MUFU.EX2 R161, R161 ;  /* 0x000000a100a17308 */ /* 0x000ea20000000800 */
[C---:B------:R-:W-:Y:S09]  /*c240*/  HMMA.16816.F32.BF16 R44, R68.reuse, R100, R44 ;  /* 0x00000064442c723c */ /* 0x040ff2000004182c */
[----:B------:R1:W2:Y:S01]  /*c250*/  MUFU.EX2 R181, R185 ;  /* 0x000000b900b57308 */ /* 0x0002a20000000800 */
[----:B----4-:R-:W-:Y:S01]  /*c260*/  LDSM.16.MT88.4 R96, [R141+0x11000] ;  /* 0x011000008d60783b */ /* 0x010fe20000004200 */
[C---:B------:R-:W-:Y:S07]  /*c270*/  HMMA.16816.F32.BF16 R48, R68.reuse, R102, R48 ;  /* 0x000000664430723c */ /* 0x040fee0000041830 */
[----:B------:R-:W-:Y:S01]  /*c280*/  LDSM.16.MT88.4 R100, [R144+0x5800] ;  /* 0x005800009064783b */ /* 0x000fe20000004200 */
[C---:B---3--:R-:W-:Y:S03]  /*c290*/  HMMA.16816.F32.BF16 R52, R68.reuse, R72, R52 ;  /* 0x000000484434723c */ /* 0x048fe60000041834 */
[----:B-1----:R-:W-:Y:S05]  /*c2a0*/  FFMA.FTZ R185, R206, R135, -R152 ;  /* 0x00000087ceb97223 */ /* 0x002fea0000010898 */
[C---:B------:R-:W-:Y:S01]  /*c2b0*/  HMMA.16816.F32.BF16 R56, R68.reuse, R74, R56 ;  /* 0x0000004a4438723c */ /* 0x040fe20000041838 */
[----:B------:R-:W1:Y:S01]  /*c2c0*/  LDSM.16.MT88.4 R72, [R144+0x1000] ;  /* 0x001000009048783b */ /* 0x000e620000004200 */
[----:B------:R-:W3:Y:S06]  /*c2d0*/  MUFU.EX2 R185, R185 ;  /* 0x000000b900b97308 */ /* 0x000eec0000000800 */
[C---:B------:R-:W-:Y:S08]  /*c2e0*/  HMMA.16816.F32.BF16 R60, R68.reuse, R76, R60 ;  /* 0x0000004c443c723c */ /* 0x040ff0000004183c */
[----:B------:R-:W-:Y:S01]  /*c2f0*/  HMMA.16816.F32.BF16 R64, R68, R78, R64 ;  /* 0x0000004e4440723c */ /* 0x000fe20000041840 */
[----:B------:R-:W4:Y:S02]  /*c300*/  LDSM.16.MT88.4 R76, [R144+0x5000] ;  /* 0x00500000904c783b */ /* 0x000f240000004200 */
        /* <DEDUP_REMOVED lines=18> */
[C---:B-1----:R-:W-:Y:S08]  /*c430*/  HMMA.16816.F32.BF16 R20, R68.reuse, R72, R20 ;  /* 0x000000484414723c */ /* 0x042ff00000041814 */
[C---:B------:R-:W-:Y:S01]  /*c440*/  HMMA.16816.F32.BF16 R24, R68.reuse, R74, R24 ;  /* 0x0000004a4418723c */ /* 0x040fe20000041818 */
[----:B------:R-:W1:Y:S07]  /*c450*/  LDSM.16.MT88.4 R72, [R211+0x5000] ;  /* 0x00500000d348783b */ /* 0x000e6e0000004200 */
[C---:B------:R-:W-:Y:S08]  /*c460*/  HMMA.16816.F32.BF16 R28, R68.reuse, R88, R28 ;  /* 0x00000058441c723c */ /* 0x040ff0000004181c */
[C---:B------:R-:W-:Y:S01]  /*c470*/  HMMA.16816.F32.BF16 R32, R68.reuse, R90, R32 ;  /* 0x0000005a4420723c */ /* 0x040fe20000041820 */
[----:B------:R-:W2:Y:S07]  /*c480*/  LDSM.16.MT88.4 R88, [R144+0x1800] ;  /* 0x001800009058783b */ /* 0x000eae0000004200 */
[C---:B------:R-:W-:Y:S08]  /*c490*/  HMMA.16816.F32.BF16 R36, R68.reuse, R92, R36 ;  /* 0x0000005c4424723c */ /* 0x040ff00000041824 */
[C---:B------:R-:W-:Y:S01]  /*c4a0*/  HMMA.16816.F32.BF16 R40, R68.reuse, R94, R40 ;  /* 0x0000005e4428723c */ /* 0x040fe20000041828 */
[----:B------:R-:W5:Y:S07]  /*c4b0*/  LDSM.16.MT88.4 R92, [R211+0x1800] ;  /* 0x00180000d35c783b */ /* 0x000f6e0000004200 */
[C---:B------:R-:W-:Y:S08]  /*c4c0*/  HMMA.16816.F32.BF16 R44, R68.reuse, R96, R44 ;  /* 0x00000060442c723c */ /* 0x040ff0000004182c */
[C---:B------:R-:W-:Y:S01]  /*c4d0*/  HMMA.16816.F32.BF16 R48, R68.reuse, R98, R48 ;  /* 0x000000624430723c */ /* 0x040fe20000041830 */
[----:B------:R-:W3:Y:S07]  /*c4e0*/  LDSM.16.MT88.4 R96, [R146+0x11800] ;  /* 0x011800009260783b */ /* 0x000eee0000004200 */
        /* <DEDUP_REMOVED lines=20> */
[C---:B--2---:R-:W-:Y:S08]  /*c630*/  HMMA.16816.F32.BF16 R20, R68.reuse, R88, R20 ;  /* 0x000000584414723c */ /* 0x044ff00000041814 */
        /* <DEDUP_REMOVED lines=8> */
[C---:B----4-:R-:W-:Y:S08]  /*c6c0*/  HMMA.16816.F32.BF16 R44, R68.reuse, R76, R44 ;  /* 0x0000004c442c723c */ /* 0x050ff0000004182c */
[C---:B------:R-:W-:Y:S01]  /*c6d0*/  HMMA.16816.F32.BF16 R48, R68.reuse, R78, R48 ;  /* 0x0000004e4430723c */ /* 0x040fe20000041830 */
[----:B------:R-:W2:Y:S07]  /*c6e0*/  LDSM.16.MT88.4 R76, [R146+0xe000] ;  /* 0x00e00000924c783b */ /* 0x000eae0000004200 */
[C---:B------:R-:W-:Y:S08]  /*c6f0*/  HMMA.16816.F32.BF16 R52, R68.reuse, R100, R52 ;  /* 0x000000644434723c */ /* 0x040ff00000041834 */
[C---:B------:R-:W-:Y:S01]  /*c700*/  HMMA.16816.F32.BF16 R56, R68.reuse, R102, R56 ;  /* 0x000000664438723c */ /* 0x040fe20000041838 */
[----:B------:R-:W3:Y:S07]  /*c710*/  LDSM.16.MT88.4 R100, [R144+0x6000] ;  /* 0x006000009064783b */ /* 0x000eee0000004200 */
        /* <DEDUP_REMOVED lines=10> */
[C---:B--2---:R-:W-:Y:S03]  /*c7c0*/  HMMA.16816.F32.BF16 R4, R68.reuse, R76, R4 ;  /* 0x0000004c4404723c */ /* 0x044fe60000041804 */
[----:B------:R-:W-:Y:S05]  /*c7d0*/  FADD.FTZ R174, R174, R171 ;  /* 0x000000abaeae7221 */ /* 0x000fea0000010000 */
        /* <DEDUP_REMOVED lines=52> */
[C---:B-1----:R-:W-:Y:S08]  /*cb20*/  HMMA.16816.F32.BF16 R60, R68.reuse, R72, R60 ;  /* 0x00000048443c723c */ /* 0x042ff0000004183c */
[----:B------:R-:W-:Y:S01]  /*cb30*/  HMMA.16816.F32.BF16 R64, R68, R74, R64 ;  /* 0x0000004a4440723c */ /* 0x000fe20000041840 */
[----:B------:R-:W1:Y:S02]  /*cb40*/  LDSM.16.MT88.4 R72, [R144+0x7000] ;  /* 0x007000009048783b */ /* 0x000e640000004200 */
[C---:B------:R-:W-:Y:S01]  /*cb50*/  F2FP.BF16.F32.PACK_AB R68, R188.reuse, R199 ;  /* 0x000000c7bc44723e */ /* 0x040fe200000010ff */
        /* <DEDUP_REMOVED lines=32> */
[C---:B-1----:R-:W-:Y:S03]  /*cd60*/  HMMA.16816.F32.BF16 R52, R68.reuse, R72, R52 ;  /* 0x000000484434723c */ /* 0x042fe60000041834 */
[-CC-:B------:R-:W-:Y:S01]  /*cd70*/  FFMA.FTZ R72, R137, R135.reuse, -R152.reuse ;  /* 0x0000008789487223 */ /* 0x180fe20000010898 */
[----:B------:R-:W-:Y:S01]  /*cd80*/  FFMA.FTZ R152, R136, R135, -R152 ;  /* 0x0000008788987223 */ /* 0x000fe20000010898 */
[----:B------:R-:W1:Y:S03]  /*cd90*/  MUFU.EX2 R137, R154 ;  /* 0x0000009a00897308 */ /* 0x000e660000000800 */
[C---:B------:R-:W-:Y:S07]  /*cda0*/  HMMA.16816.F32.BF16 R56, R68.reuse, R74, R56 ;  /* 0x0000004a4438723c */ /* 0x040fee0000041838 */
[----:B------:R-:W-:Y:S10]  /*cdb0*/  MUFU.EX2 R136, R72 ;  /* 0x0000004800887308 */ /* 0x000ff40000000800 */
[----:B------:R-:W5:Y:S01]  /*cdc0*/  MUFU.EX2 R189, R152 ;  /* 0x0000009800bd7308 */ /* 0x000f620000000800 */
[C---:B--2---:R-:W-:Y:S08]  /*cdd0*/  HMMA.16816.F32.BF16 R60, R68.reuse, R76, R60 ;  /* 0x0000004c443c723c */ /* 0x044ff0000004183c */
[----:B------:R-:W-:Y:S01]  /*cde0*/  HMMA.16816.F32.BF16 R64, R68, R78, R64 ;  /* 0x0000004e4440723c */ /* 0x000fe20000041840 */
[----:B------:R-:W2:Y:S02]  /*cdf0*/  LDSM.16.MT88.4 R76, [R144+0x7800] ;  /* 0x00780000904c783b */ /* 0x000ea40000004200 */
[----:B---3--:R-:W-:Y:S01]  /*ce00*/  F2FP.BF16.F32.PACK_AB R68, R139, R194 ;  /* 0x000000c28b44723e */ /* 0x008fe200000010ff */
[----:B------:R-:W-:Y:S01]  /*ce10*/  FADD.FTZ R194, R194, R197 ;  /* 0x000000c5c2c27221 */ /* 0x000fe20000010000 */
[----:B----4-:R-:W-:Y:S02]  /*ce20*/  F2FP.BF16.F32.PACK_AB R69, R196, R191 ;  /* 0x000000bfc445723e */ /* 0x010fe400000010ff */
[----:B-1----:R-:W-:Y:S01]  /*ce30*/  F2FP.BF16.F32.PACK_AB R70, R137, R138 ;  /* 0x0000008a8946723e */ /* 0x002fe200000010ff */
        /* <DEDUP_REMOVED lines=9> */
[----:B------:R-:W1:Y:S02]  /*ced0*/  LDSM.16.MT88.4 R4, [R211+0x7800] ;  /* 0x00780000d304783b */ /* 0x000e640000004200 */
        /* <DEDUP_REMOVED lines=23> */
[C---:B--2---:R-:W-:Y:S08]  /*d050*/  HMMA.16816.F32.BF16 R80, R68.reuse, R76, R52 ;  /* 0x0000004c4450723c */ /* 0x044ff00000041834 */
[C---:B------:R-:W-:Y:S08]  /*d060*/  HMMA.16816.F32.BF16 R76, R68.reuse, R78, R56 ;  /* 0x0000004e444c723c */ /* 0x040ff00000041838 */
[C---:B-1----:R-:W-:Y:S03]  /*d070*/  HMMA.16816.F32.BF16 R72, R68.reuse, R4, R60 ;  /* 0x000000044448723c */ /* 0x042fe6000004183c */
        /* <DEDUP_REMOVED lines=8> */
.L_x_851:
        /* <DEDUP_REMOVED lines=10> */
.L_x_874:
        /* <DEDUP_REMOVED lines=141> */
[----:B------:R2:W-:Y:S04]  /*da70*/  STS [R5+0x2400], R94 ;  /* 0x0024005e05007388 */ /* 0x0005e80000000800 */
        /* <DEDUP_REMOVED lines=12> */
[----:B------:R-:W2:Y:S01]  /*db40*/  LD.E.U8 R0, desc[UR4][R2.64+0x1c8] ;  /* 0x0001c80402007980 */ /* 0x000ea2000c101100 */
[----:B------:R-:W-:-:S03]  /*db50*/  ISETP.NE.AND P4, PT, R234, -0x1, PT ;  /* 0xffffffffea00780c */ /* 0x000fc60003f85270 */
[----:B------:R-:W3:Y:S04]  /*db60*/  LD.E.64 R48, desc[UR4][R2.64+0x88] ;  /* 0x0000880402307980 */ /* 0x000ee8000c101b00 */
[----:B------:R4:W5:Y:S06]  /*db70*/  LD.E.64 R44, desc[UR4][R2.64+0x90] ;  /* 0x00009004022c7980 */ /* 0x00096c000c101b00 */
[----:B------:R4:W5:Y:S01]  /*db80*/  @!P4 LD.E.64 R46, desc[UR4][R2.64+0x80] ;  /* 0x00008004022ec980 */ /* 0x000962000c101b00 */
[----:B--2---:R-:W-:-:S13]  /*db90*/  ISETP.NE.AND P2, PT, R0, RZ, PT ;  /* 0x000000ff0000720c */ /* 0x004fda0003f45270 */
[----:B------:R-:W2:Y:S04]  /*dba0*/  @!P2 LD.E R0, desc[UR4][R2.64+0x60] ;  /* 0x000060040200a980 */ /* 0x000ea8000c101900 */
[----:B------:R-:W4:Y:S01]  /*dbb0*/  @!P2 LD.E R39, desc[UR4][R2.64+0xb4] ;  /* 0x0000b4040227a980 */ /* 0x000f22000c101900 */
[----:B------:R-:W1:Y:S08]  /*dbc0*/  @P1 MUFU.LG2 R7, R7 ;  /* 0x0000000700071308 */ /* 0x000e700000000c00 */
[----:B------:R-:W1:Y:S01]  /*dbd0*/  @P0 MUFU.LG2 R9, R9 ;  /* 0x0000000900090308 */ /* 0x000e620000000c00 */
[----:B------:R-:W-:Y:S01]  /*dbe0*/  LOP3.LUT R208, R208, 0x30, RZ, 0xc0, !PT ;  /* 0x00000030d0d07812 */ /* 0x000fe200078ec0ff */
[----:B------:R-:W-:Y:S01]  /*dbf0*/  BSSY.RECONVERGENT B0, `(.L_x_860) ;  /* 0x0000013000007945 */ /* 0x000fe20003800200 */
[----:B------:R-:W-:Y:S01]  /*dc00*/  SHF.R.U32.HI R5, RZ, 0x2, R143 ;  /* 0x00000002ff057819 */ /* 0x000fe2000001168f */
[-C--:B---3--:R-:W-:Y:S01]  /*dc10*/  @P4 IMAD R38, R49, R234.reuse, RZ ;  /* 0x000000ea31264224 */ /* 0x088fe200078e02ff */
[----:B------:R-:W-:Y:S01]  /*dc20*/  MOV R37, 0x7f800000 ;  /* 0x7f80000000257802 */ /* 0x000fe20000000f00 */
[----:B------:R-:W-:Y:S01]  /*dc30*/  @P4 IMAD.WIDE.U32 R50, R48, R234, RZ ;  /* 0x000000ea30324225 */ /* 0x000fe200078e00ff */
[----:B------:R-:W-:-:S03]  /*dc40*/  MOV R36, 0x7f800000 ;  /* 0x7f80000000247802 */ /* 0x000fc60000000f00 */
[----:B-1----:R-:W-:-:S04]  /*dc50*/  @P1 FMUL.FTZ R11, R7, 0.69314718246459960938 ;  /* 0x3f317218070b1820 */ /* 0x002fc80000410000 */
[----:B-----5:R-:W-:Y:S01]  /*dc60*/  @P1 FFMA.FTZ R37, R6, R134, R11 ;  /* 0x0000008606251223 */ /* 0x020fe2000001000b */
[----:B------:R-:W-:-:S04]  /*dc70*/  @P0 FMUL.FTZ R4, R9, 0.69314718246459960938 ;  /* 0x3f31721809040820 */ /* 0x000fc80000410000 */
[----:B------:R-:W-:Y:S01]  /*dc80*/  @P0 FFMA.FTZ R36, R6, R133, R4 ;  /* 0x0000008506240223 */ /* 0x000fe20000010004 */
[----:B--2---:R-:W-:Y:S01]  /*dc90*/  @!P2 IMAD R8, R0, R228, R227 ;  /* 0x000000e40008a224 */ /* 0x004fe200078e02e3 */
[----:B------:R-:W-:-:S03]  /*dca0*/  LOP3.LUT R0, R208, 0x7, R5, 0xf8, !PT ;  /* 0x00000007d0007812 */ /* 0x000fc600078ef805 */
[----:B----4-:R-:W-:Y:S01]  /*dcb0*/  @!P2 IMAD R39, R8, R39, RZ ;  /* 0x000000270827a224 */ /* 0x010fe200078e02ff */
[----:B------:R-:W-:Y:S06]  /*dcc0*/  @!P2 BRA `(.L_x_861) ;  /* 0x000000000014a947 */ /* 0x000fec0003800000 */
[----:B------:R-:W2:Y:S04]  /*dcd0*/  @!P4 LD.E R5, desc[UR4][R2.64+0xb4] ;  /* 0x0000b4040205c980 */ /* 0x000ea8000c101900 */
[----:B------:R-:W3:Y:S01]  /*dce0*/  LD.E R4, desc[UR4][R2.64+0xd4] ;  /* 0x0000d40402047980 */ /* 0x000ee2000c101900 */
[----:B--2---:R-:W-:Y:S02]  /*dcf0*/  @!P4 IMAD R234, R5, R228, RZ ;  /* 0x000000e405eac224 */ /* 0x004fe400078e02ff */
[----:B---3--:R-:W-:-:S05]  /*dd00*/  IMAD R39, R4, R227, RZ ;  /* 0x000000e304277224 */ /* 0x008fca00078e02ff */
[----:B------:R-:W-:Y:S02]  /*dd10*/  IADD3 R39, PT, PT, R39, R234, RZ ;  /* 0x000000ea27277210 */ /* 0x000fe40007ffe0ff */
.L_x_861:
[----:B------:R-:W-:Y:S05]  /*dd20*/  BSYNC.RECONVERGENT B0 ;  /* 0x0000000000007941 */ /* 0x000fea0003800200 */
.L_x_860:
        /* <DEDUP_REMOVED lines=26> */
.L_x_863:
[----:B------:R-:W-:Y:S05]  /*ded0*/  BSYNC.RECONVERGENT B0 ;  /* 0x0000000000007941 */ /* 0x000fea0003800200 */
.L_x_862:
[----:B-1----:R1:W5:Y:S01]  /*dee0*/  LD.E R2, desc[UR4][R2.64+0xc0] ;  /* 0x0000c00402027980 */ /* 0x002362000c101900 */
[----:B------:R-:W-:Y:S01]  /*def0*/  SHF.R.U32.HI R0, RZ, 0x3, R143 ;  /* 0x00000003ff007819 */ /* 0x000fe2000001168f */
[-C--:B------:R-:W-:Y:S01]  /*df00*/  @!P4 IMAD R36, R47, R228.reuse, RZ ;  /* 0x000000e42f24c224 */ /* 0x080fe200078e02ff */
[----:B------:R-:W-:Y:S01]  /*df10*/  MOV R141, RZ ;  /* 0x000000ff008d7202 */ /* 0x000fe20000000f00 */
[----:B------:R-:W-:Y:S01]  /*df20*/  @!P4 IMAD.WIDE.U32 R228, R46, R228, RZ ;  /* 0x000000e42ee4c225 */ /* 0x000fe200078e00ff */
[C---:B------:R-:W-:Y:S01]  /*df30*/  ISETP.GE.AND P3, PT, R0.reuse, R215, PT ;  /* 0x000000d70000720c */ /* 0x040fe20003f66270 */
[----:B------:R-:W-:Y:S02]  /*df40*/  BSSY.RECONVERGENT B0, `(.L_x_864) ;  /* 0x000001d000007945 */ /* 0x000fe40003800200 */
[C---:B------:R-:W-:Y:S01]  /*df50*/  VIADD R46, R0.reuse, 0x10 ;  /* 0x00000010002e7836 */ /* 0x040fe20000000000 */
[----:B------:R-:W-:Y:S01]  /*df60*/  @!P4 IADD3 R37, PT, PT, R229, R36, RZ ;  /* 0x00000024e525c210 */ /* 0x000fe20007ffe0ff */
[----:B------:R-:W-:-:S02]  /*df70*/  VIADD R42, R0, 0x20 ;  /* 0x00000020002a7836 */ /* 0x000fc40000000000 */
[----:B------:R-:W-:Y:S01]  /*df80*/  IMAD R36, R45, R227, RZ ;  /* 0x000000e32d247224 */ /* 0x000fe200078e02ff */
[-C--:B------:R-:W-:Y:S01]  /*df90*/  ISETP.GE.AND P2, PT, R46, R215.reuse, PT ;  /* 0x000000d72e00720c */ /* 0x080fe20003f46270 */
[----:B------:R-:W-:Y:S01]  /*dfa0*/  IMAD.WIDE.U32 R46, R40, R48, R140 ;  /* 0x00000030282e7225 */ /* 0x000fe200078e008c */
[----:B------:R-:W-:-:S03]  /*dfb0*/  ISETP.GE.AND P1, PT, R42, R215, PT ;  /* 0x000000d72a00720c */ /* 0x000fc60003f26270 */
[----:B------:R-:W-:Y:S01]  /*dfc0*/  @!P4 IMAD.MOV.U32 R42, RZ, RZ, R228 ;  /* 0x000000ffff2ac224 */ /* 0x000fe200078e00e4 */
[----:B------:R-:W-:Y:S01]  /*dfd0*/  @P4 MOV R42, R50 ;  /* 0x00000032002a4202 */ /* 0x000fe20000000f00 */
[----:B-----5:R-:W-:-:S04]  /*dfe0*/  IMAD.WIDE.U32 R54, R44, R227, RZ ;  /* 0x000000e32c367225 */ /* 0x020fc800078e00ff */
[----:B------:R-:W-:Y:S01]  /*dff0*/  IMAD R40, R49, R40, RZ ;  /* 0x0000002831287224 */ /* 0x000fe200078e02ff */
[----:B------:R-:W-:Y:S01]  /*e000*/  IADD3 R36, PT, PT, R55, R36, RZ ;  /* 0x0000002437247210 */ /* 0x000fe20007ffe0ff */
[----:B------:R-:W-:Y:S02]  /*e010*/  VIADD R44, R0, 0x30 ;  /* 0x00000030002c7836 */ /* 0x000fe40000000000 */
[----:B------:R-:W-:Y:S01]  /*e020*/  @P4 IMAD.IADD R37, R51, 0x1, R38 ;  /* 0x0000000133254824 */ /* 0x000fe200078e0226 */
[----:B------:R-:W-:Y:S02]  /*e030*/  IADD3 R40, PT, PT, R47, R40, RZ ;  /* 0x000000282f287210 */ /* 0x000fe40007ffe0ff */
[----:B------:R-:W-:Y:S02]  /*e040*/  IADD3 R42, P5, P4, R54, R46, R42 ;  /* 0x0000002e362a7210 */ /* 0x000fe40007cbe02a */
[----:B------:R-:W-:Y:S02]  /*e050*/  ISETP.GE.AND P0, PT, R44, R215, PT ;  /* 0x000000d72c00720c */ /* 0x000fe40003f06270 */
[----:B------:R-:W-:Y:S01]  /*e060*/  IADD3.X R43, PT, PT, R36, R40, R37, P5, P4 ;  /* 0x00000028242b7210 */ /* 0x000fe20002fe8425 */
[----:B-1----:R-:W-:Y:S10]  /*e070*/  @P3 BRA `(.L_x_865) ;  /* 0x0000000000243947 */ /* 0x002ff40003800000 */
[----:B------:R-:W-:Y:S01]  /*e080*/  IMAD R3, R49, R0, RZ ;  /* 0x0000000031037224 */ /* 0x000fe200078e02ff */
[----:B------:R-:W-:Y:S01]  /*e090*/  ISETP.GE.AND P5, PT, R140, R2, PT ;  /* 0x000000028c00720c */ /* 0x000fe20003fa6270 */
[----:B------:R-:W-:Y:S01]  /*e0a0*/  IMAD.WIDE.U32 R36, R0, R48, R42 ;  /* 0x0000003000247225 */ /* 0x000fe200078e002a */
[----:B------:R-:W-:-:S03]  /*e0b0*/  ISETP.GE.AND P4, PT, R217, R2, PT ;  /* 0x00000002d900720c */ /* 0x000fc60003f86270 */
[----:B------:R-:W-:Y:S01]  /*e0c0*/  IMAD.IADD R3, R37, 0x1, R3 ;  /* 0x0000000125037824 */ /* 0x000fe200078e0203 */
[----:B------:R-:W-:-:S04]  /*e0d0*/  LEA R38, P3, R36, R52, 0x1 ;  /* 0x0000003424267211 */ /* 0x000fc800078608ff */
[----:B------:R-:W-:-:S05]  /*e0e0*/  LEA.HI.X R39, R36, R53, R3, 0x1, P3 ;  /* 0x0000003524277211 */ /* 0x000fca00018f0c03 */
[----:B--2---:R1:W-:Y:S04]  /*e0f0*/  @!P5 ST.E.128 desc[UR4][R38.64], R28 ;  /* 0x0000001c2600d985 */ /* 0x0043e8000c101d04 */
[----:B------:R1:W-:Y:S02]  /*e100*/  @!P4 ST.E.128 desc[UR4][R38.64+0x80], R12 ;  /* 0x0000800c2600c985 */ /* 0x0003e4000c101d04 */
.L_x_865:
[----:B------:R-:W-:Y:S05]  /*e110*/  BSYNC.RECONVERGENT B0 ;  /* 0x0000000000007941 */ /* 0x000fea0003800200 */
.L_x_864:
[----:B------:R-:W-:Y:S04]  /*e120*/  BSSY.RECONVERGENT B0, `(.L_x_866) ;  /* 0x0000010000007945 */ /* 0x000fe80003800200 */
[----:B------:R-:W-:Y:S05]  /*e130*/  @P2 BRA `(.L_x_867) ;  /* 0x0000000000382947 */ /* 0x000fea0003800000 */
[----:B-1----:R-:W-:Y:S01]  /*e140*/  IADD3 R13, P2, PT, R0, 0x10, RZ ;  /* 0x00000010000d7810 */ /* 0x002fe20007f5e0ff */
        /* <DEDUP_REMOVED lines=13> */
.L_x_867:
[----:B------:R-:W-:Y:S05]  /*e220*/  BSYNC.RECONVERGENT B0 ;  /* 0x0000000000007941 */ /* 0x000fea0003800200 */
.L_x_866:
        /* <DEDUP_REMOVED lines=16> */
.L_x_869:
[----:B------:R-:W-:Y:S05]  /*e330*/  BSYNC.RECONVERGENT B0 ;  /* 0x0000000000007941 */ /* 0x000fea0003800200 */
.L_x_868:
[----:B------:R-:W-:-:S04]  /*e340*/  MOV R227, 0x0 ;  /* 0x0000000000e37802 */ /* 0x000fc80000000f00 */
[----:B-1234-:R-:W-:Y:S05]  /*e350*/  @P0 RET.REL.NODEC R226 `(_ZN5flash24flash_fwd_splitkv_kernelI23Flash_fwd_kernel_traitsILi128ELi64ELi128ELi4ELb0ELb0EN7cutlass10bfloat16_tE19Flash_kernel_traitsILi128ELi64ELi128ELi4ES3_EELb0ELb0ELb0ELb0ELb0ELb1ELb0ELb0EEEvNS_16Flash_fwd_paramsE) ;  /* 0xffffff1ce2280950 */ /* 0x01efea0003c3ffff */
        /* <DEDUP_REMOVED lines=14> */
[----:B-1----:R-:W-:Y:S05]  /*e440*/  @P0 RET.REL.NODEC R226 `(_ZN5flash24flash_fwd_splitkv_kernelI23Flash_fwd_kernel_traitsILi128ELi64ELi128ELi4ELb0ELb0EN7cutlass10bfloat16_tE19Flash_kernel_traitsILi128ELi64ELi128ELi4ES3_EELb0ELb0ELb0ELb0ELb0ELb1ELb0ELb0EEEvNS_16Flash_fwd_paramsE) ;  /* 0xffffff18e2ec0950 */ /* 0x002fea0003c3ffff */
[----:B------:R-:W-:Y:S01]  /*e450*/  MOV R227, 0x0 ;  /* 0x0000000000e37802 */ /* 0x000fe20000000f00 */
[----:B------:R1:W-:Y:S03]  /*e460*/  ST.E.128 desc[UR4][R4.64+0x80], R32 ;  /* 0x0000802004007985 */ /* 0x0003e6000c101d04 */
[----:B-1----:R-:W-:Y:S05]  /*e470*/  RET.REL.NODEC R226 `(_ZN5flash24flash_fwd_splitkv_kernelI23Flash_fwd_kernel_traitsILi128ELi64ELi128ELi4ELb0ELb0EN7cutlass10bfloat16_tE19Flash_kernel_traitsILi128ELi64ELi128ELi4ES3_EELb0ELb0ELb0ELb0ELb0ELb1ELb0ELb0EEEvNS_16Flash_fwd_paramsE) ;  /* 0xffffff18e2e07950 */ /* 0x002fea0003c3ffff */
.L_x_859:
[----:B------:R-:W-:Y:S01]  /*e480*/  MOV R5, 0x2 ;  /* 0x0000000200057802 */ /* 0x000fe20000000f00 */
[----:B------:R-:W-:Y:S01]  /*e490*/  IMAD.MOV.U32 R0, RZ, RZ, 0x1f ;  /* 0x0000001fff007424 */ /* 0x000fe200078e00ff */
[----:B------:R-:W-:-:S07]  /*e4a0*/  MOV R4, 0xffffffff ;  /* 0xffffffff00047802 */ /* 0x000fce0000000f00 */
[----:B-1---5:R-:W-:Y:S05]  /*e4b0*/  WARPSYNC.COLLECTIVE R4, `(.L_x_870) ;  /* 0x0000000004087348 */ /* 0x022fea0003c00000 */
[----:B------:R2:W3:Y:S02]  /*e4c0*/  SHFL.BFLY P0, R10, R243, R5, R0 ;  /* 0x0c000005f30a7389 */ /* 0x0004e40000000000 */
[----:B-123-5:R-:W-:Y:S05]  /*e4d0*/  ENDCOLLECTIVE ;  /* 0x000000000000791b */ /* 0x02efea0003800000 */
.L_x_870:
[----:B------:R-:W-:Y:S02]  /*e4e0*/  IMAD.MOV.U32 R8, RZ, RZ, R10 ;  /* 0x000000ffff087224 */ /* 0x000fe400078e000a */
[----:B------:R-:W-:Y:S02]  /*e4f0*/  IMAD.MOV.U32 R5, RZ, RZ, 0x1 ;  /* 0x00000001ff057424 */ /* 0x000fe400078e00ff */
[----:B------:R-:W-:-:S05]  /*e500*/  FADD.FTZ R8, R8, R243 ;  /* 0x000000f308087221 */ /* 0x000fca0000010000 */
[----:B------:R-:W-:-:S07]  /*e510*/  MOV R243, R8 ;  /* 0x0000000800f37202 */ /* 0x000fce0000000f00 */
[----:B------:R-:W-:Y:S05]  /*e520*/  WARPSYNC.COLLECTIVE R4, `(.L_x_871) ;  /* 0x0000000004087348 */ /* 0x000fea0003c00000 */
[----:B------:R1:W2:Y:S02]  /*e530*/  SHFL.BFLY P0, R10, R243, R5, R0 ;  /* 0x0c000005f30a7389 */ /* 0x0002a40000000000 */
[----:B-12---:R-:W-:Y:S05]  /*e540*/  ENDCOLLECTIVE ;  /* 0x000000000000791b */ /* 0x006fea0003800000 */
.L_x_871:
[----:B------:R-:W-:Y:S01]  /*e550*/  MOV R243, R241 ;  /* 0x000000f100f37202 */ /* 0x000fe20000000f00 */
[----:B------:R-:W-:Y:S01]  /*e560*/  IMAD.MOV.U32 R5, RZ, RZ, 0x2 ;  /* 0x00000002ff057424 */ /* 0x000fe200078e00ff */
[----:B------:R-:W-:-:S07]  /*e570*/  MOV R7, R10 ;  /* 0x0000000a00077202 */ /* 0x000fce0000000f00 */
[----:B------:R-:W-:Y:S05]  /*e580*/  WARPSYNC.COLLECTIVE R4, `(.L_x_872) ;  /* 0x0000000004087348 */ /* 0x000fea0003c00000 */
[----:B------:R1:W2:Y:S02]  /*e590*/  SHFL.BFLY P0, R10, R243, R5, R0 ;  /* 0x0c000005f30a7389 */ /* 0x0002a40000000000 */
[----:B-12---:R-:W-:Y:S05]  /*e5a0*/  ENDCOLLECTIVE ;  /* 0x000000000000791b */ /* 0x006fea0003800000 */
.L_x_872:
[----:B------:R-:W-:Y:S01]  /*e5b0*/  FADD.FTZ R7, R8, R7 ;  /* 0x0000000708077221 */ /* 0x000fe20000010000 */
[----:B------:R-:W-:Y:S01]  /*e5c0*/  FADD.FTZ R9, R10, R241 ;  /* 0x000000f10a097221 */ /* 0x000fe20000010000 */
[----:B------:R-:W-:-:S04]  /*e5d0*/  MOV R5, 0x1 ;  /* 0x0000000100057802 */ /* 0x000fc80000000f00 */
[----:B------:R-:W-:-:S07]  /*e5e0*/  MOV R243, R9 ;  /* 0x0000000900f37202 */ /* 0x000fce0000000f00 */
[----:B------:R-:W-:Y:S05]  /*e5f0*/  WARPSYNC.COLLECTIVE R4, `(.L_x_873) ;  /* 0x0000000004087348 */ /* 0x000fea0003c00000 */
[----:B------:R1:W2:Y:S02]  /*e600*/  SHFL.BFLY P0, R10, R243, R5, R0 ;  /* 0x0c000005f30a7389 */ /* 0x0002a40000000000 */
[----:B-12---:R-:W-:Y:S05]  /*e610*/  ENDCOLLECTIVE ;  /* 0x000000000000791b */ /* 0x006fea0003800000 */
.L_x_873:
[----:B------:R-:W-:Y:S05]  /*e620*/  BRA `(.L_x_874) ;  /* 0xffffffe800dc7947 */ /* 0x000fea000383ffff */
.L_x_875:
        /* <DEDUP_REMOVED lines=13> */
.L_x_14867:


//--------------------- .text._ZN5flash24flash_fwd_splitkv_kernelI23Flash_fwd_kernel_traitsILi128ELi64ELi128ELi4ELb0ELb0EN7cutlass10bfloat16_tE19Flash_kernel_traitsILi128ELi64ELi128ELi4ES3_EELb0ELb0ELb0ELb0ELb0ELb0ELb0ELb1EEEvNS_16Flash_fwd_paramsE --------------------------
	.section	.text._ZN5flash24flash_fwd_splitkv_kernelI23Flash_fwd_kernel_traitsILi128ELi64ELi128ELi4ELb0ELb0EN7cutlass10bfloat16_tE19Flash_kernel_traitsILi128ELi64ELi128ELi4ES3_EELb0ELb0ELb0ELb0ELb0ELb0ELb0ELb1EEEvNS_16Flash_fwd_paramsE,"ax",@progbits
	.align	128
        .global         _ZN5flash24flash_fwd_splitkv_kernelI23Flash_fwd_kernel_traitsILi128ELi64ELi128ELi4ELb0ELb0EN7cutlass10bfloat16_tE19Flash_kernel_traitsILi128ELi64ELi128ELi4ES3_EELb0ELb0ELb0ELb0ELb0ELb0ELb0ELb1EEEvNS_16Flash_fwd_paramsE
        .type           _ZN5flash24flash_fwd_splitkv_kernelI23Flash_fwd_kernel_traitsILi128ELi64ELi128ELi4ELb0ELb0EN7cutlass10bfloat16_tE19Flash_kernel_traitsILi128ELi64ELi128ELi4ES3_EELb0ELb0ELb0ELb0ELb0ELb0ELb0ELb1EEEvNS_16Flash_fwd_paramsE,@function
        .size           _ZN5flash24flash_fwd_splitkv_kernelI23Flash_fwd_kernel_traitsILi128ELi64ELi128ELi4ELb0ELb0EN7cutlass10bfloat16_tE19Flash_kernel_traitsILi128ELi64ELi128ELi4ES3_EELb0ELb0ELb0ELb0ELb0ELb0ELb0ELb1EEEvNS_16Flash_fwd_paramsE,(.L_x_14868 - _ZN5flash24flash_fwd_splitkv_kernelI23Flash_fwd_kernel_traitsILi128ELi64ELi128ELi4ELb0ELb0EN7cutlass10bfloat16_tE19Flash_kernel_traitsILi128ELi64ELi128ELi4ES3_EELb0ELb0ELb0ELb0ELb0ELb0ELb0ELb1EEEvNS_16Flash_fwd_paramsE)
        .other          _ZN5flash24flash_fwd_splitkv_kernelI23Flash_fwd_kernel_traitsILi128ELi64ELi128ELi4ELb0ELb0EN7cutlass10bfloat16_tE19Flash_kernel_traitsILi128ELi64ELi128ELi4ES3_EELb0ELb0ELb0ELb0ELb0ELb0ELb0ELb1EEEvNS_16Flash_fwd_paramsE,@"STO_CUDA_ENTRY STV_DEFAULT"
_ZN5flash24flash_fwd_splitkv_kernelI23Flash_fwd_kernel_traitsILi128ELi64ELi128ELi4ELb0ELb0EN7cutlass10bfloat16_tE19Flash_kernel_traitsILi128ELi64ELi128ELi4ES3_EELb0ELb0ELb0ELb0ELb0ELb0ELb0ELb1EEEvNS_16Flash_fwd_paramsE:
.text._ZN5flash24flash_fwd_splitkv_kernelI23Flash_fwd_kernel_traitsILi128ELi64ELi128ELi4ELb0ELb0EN7cutlass10bfloat16_tE19Flash_kernel_traitsILi128ELi64ELi128ELi4ES3_EELb0ELb0ELb0ELb0ELb0ELb0ELb0ELb1EEEvNS_16Flash_fwd_paramsE:
[----:B------:R-:W-:Y:S01]  /*0000*/  LDC R1, c[0x0][0x37c] ;  /* 0x0000df00ff017b82 */ /* 0x000fe20000000800 */
[----:B------:R-:W1:Y:S07]  /*0010*/  S2R R218, SR_CTAID.X ;  /* 0x0000000000da7919 */ /* 0x000e6e0000002500 */
[----:B------:R-:W2:Y:S01]  /*0020*/  LDC.64 R132, c[0x0][0x348] ;  /* 0x0000d200ff847b82 */ /* 0x000ea20000000a00 */
[----:B------:R-:W-:Y:S01]  /*0030*/  BSSY.RECONVERGENT B4, `(.L_x_876) ;  /* 0x0000005000047945 */ /* 0x000fe20003800200 */
[----:B------:R-:W-:Y:S01]  /*0040*/  MOV R206, 0x80 ;  /* 0x0000008000ce7802 */ /* 0x000fe20000000f00 */
[----:B------:R-:W3:Y:S01]  /*0050*/  S2R R217, SR_CTAID.Y ;  /* 0x0000000000d97919 */ /* 0x000ee20000002600 */
[----:B------:R-:W4:Y:S05]  /*0060*/  S2R R216, SR_CTAID.Z ;  /* 0x0000000000d87919 */ /* 0x000f2a0000002700 */
[----:B-1234-:R-:W-:Y:S05]  /*0070*/  CALL.REL.NOINC `($_ZN5flash24flash_fwd_splitkv_kernelI23Flash_fwd_kernel_traitsILi128ELi64ELi128ELi4ELb0ELb0EN7cutlass10bfloat16_tE19Flash_kernel_traitsILi128ELi64ELi128ELi4ES3_EELb0ELb0ELb0ELb0ELb0ELb0ELb0ELb1EEEvNS_16Flash_fwd_paramsE$_ZN5flash30compute_attn_1rowblock_splitkvI23Flash_fwd_kernel_traitsILi128ELi64ELi128ELi4ELb0ELb0EN7cutlass10bfloat16_tE19Flash_kernel_traitsILi128ELi64ELi128ELi4ES3_EELb0ELb0ELb0ELb0ELb0ELb0ELb0ELb1ENS_16Flash_fwd_paramsEEEvRKT8_iiiii) ;  /* 0x0000000000087944 */ /* 0x01efea0003c00000 */
[----:B------:R-:W-:Y:S05]  /*0080*/  BSYNC.RECONVERGENT B4 ;  /* 0x0000000000047941 */ /* 0x000fea0003800200 */
.L_x_876:
[----:B------:R-:W-:Y:S05]  /*0090*/  EXIT ;  /* 0x000000000000794d */ /* 0x000fea0003800000 */
        .type           $_ZN5flash24flash_fwd_splitkv_kernelI23Flash_fwd_kernel_traitsILi128ELi64ELi128ELi4ELb0ELb0EN7cutlass10bfloat16_tE19Flash_kernel_traitsILi128ELi64ELi128ELi4ES3_EELb0ELb0ELb0ELb0ELb0ELb0ELb0ELb1EEEvNS_16Flash_fwd_paramsE$_ZN5flash30compute_attn_1rowblock_splitkvI23Flash_fwd_kernel_traitsILi128ELi64ELi128ELi4ELb0ELb0EN7cutlass10bfloat16_tE19Flash_kernel_traitsILi128ELi64ELi128ELi4ES3_EELb0ELb0ELb0ELb0ELb0ELb0ELb0ELb1ENS_16Flash_fwd_paramsEEEvRKT8_iiiii,@function
        .size           $_ZN5flash24flash_fwd_splitkv_kernelI23Flash_fwd_kernel_traitsILi128ELi64ELi128ELi4ELb0ELb0EN7cutlass10bfloat16_tE19Flash_kernel_traitsILi128ELi64ELi128ELi4ES3_EELb0ELb0ELb0ELb0ELb0ELb0ELb0ELb1EEEvNS_16Flash_fwd_paramsE$_ZN5flash30compute_attn_1rowblock_splitkvI23Flash_fwd_kernel_traitsILi128ELi64ELi128ELi4ELb0ELb0EN7cutlass10bfloat16_tE19Flash_kernel_traitsILi128ELi64ELi128ELi4ES3_EELb0ELb0ELb0ELb0ELb0ELb0ELb0ELb1ENS_16Flash_fwd_paramsEEEvRKT8_iiiii,(.L_x_14868 - $_ZN5flash24flash_fwd_splitkv_kernelI23Flash_fwd_kernel_traitsILi128ELi64ELi128ELi4ELb0ELb0EN7cutlass10bfloat16_tE19Flash_kernel_traitsILi128ELi64ELi128ELi4ES3_EELb0ELb0ELb0ELb0ELb0ELb0ELb0ELb1EEEvNS_16Flash_fwd_paramsE$_ZN5flash30compute_attn_1rowblock_splitkvI23Flash_fwd_kernel_traitsILi128ELi64ELi128ELi4ELb0ELb0EN7cutlass10bfloat16_tE19Flash_kernel_traitsILi128ELi64ELi128ELi4ES3_EELb0ELb0ELb0ELb0ELb0ELb0ELb0ELb1ENS_16Flash_fwd_paramsEEEvRKT8_iiiii)
$_ZN5flash24flash_fwd_splitkv_kernelI23Flash_fwd_kernel_traitsILi128ELi64ELi128ELi4ELb0ELb0EN7cutlass10bfloat16_tE19Flash_kernel_traitsILi128ELi64ELi128ELi4ES3_EELb0ELb0ELb0ELb0ELb0ELb0ELb0ELb1EEEvNS_16Flash_fwd_paramsE$_ZN5flash30compute_attn_1rowblock_splitkvI23Flash_fwd_kernel_traitsILi128ELi64ELi128ELi4ELb0ELb0EN7cutlass10bfloat16_tE19Flash_kernel_traitsILi128ELi64ELi128ELi4ES3_EELb0ELb0ELb0ELb0ELb0ELb0ELb0ELb1ENS_16Flash_fwd_paramsEEEvRKT8_iiiii:
[----:B------:R-:W1:Y:S02]  /*00a0*/  LDCU.64 UR4, c[0x0][0x358] ;  /* 0x00006b00ff0477ac */ /* 0x000e640008000a00 */
[----:B-1----:R-:W2:Y:S04]  /*00b0*/  LD.E.64 R14, desc[UR4][R132.64+0xe0] ;  /* 0x0000e004840e7980 */ /* 0x002ea8000c101b00 */
[----:B------:R-:W3:Y:S04]  /*00c0*/  LD.E.64 R8, desc[UR4][R132.64+0xe8] ;  /* 0x0000e80484087980 */ /* 0x000ee8000c101b00 */
[----:B------:R-:W4:Y:S01]  /*00d0*/  LD.E.64 R4, desc[UR4][R132.64+0xf0] ;  /* 0x0000f00484047980 */ /* 0x000f22000c101b00 */
[----:B------:R-:W-:Y:S01]  /*00e0*/  IMAD.SHL.U32 R2, R217, 0x4, RZ ;  /* 0x00000004d9027824 */ /* 0x000fe200078e00ff */
[----:B------:R-:W-:-:S02]  /*00f0*/  SHF.R.U32.HI R0, RZ, 0x1e, R217 ;  /* 0x0000001eff007819 */ /* 0x000fc400000116d9 */
[----:B------:R-:W4:Y:S01]  /*0100*/  LD.E.64 R6, desc[UR4][R132.64+0xf8] ;  /* 0x0000f80484067980 */ /* 0x000f22000c101b00 */
[----:B------:R-:W-:Y:S02]  /*0110*/  IMAD.MOV.U32 R12, RZ, RZ, RZ ;  /* 0x000000ffff0c7224 */ /* 0x000fe400078e00ff */
[----:B------:R-:W-:Y:S01]  /*0120*/  IMAD.MOV.U32 R221, RZ, RZ, -0x1 ;  /* 0xffffffffffdd7424 */ /* 0x000fe200078e00ff */
[C---:B--2---:R-:W-:Y:S02]  /*0130*/  ISETP.NE.U32.AND P5, PT, R14.reuse, RZ, PT ;  /* 0x000000ff0e00720c */ /* 0x044fe40003fa5070 */
[----:B------:R-:W-:Y:S02]  /*0140*/  ISETP.NE.U32.AND P1, PT, R14, RZ, PT ;  /* 0x000000ff0e00720c */ /* 0x000fe40003f25070 */
[----:B---3--:R-:W-:Y:S02]  /*0150*/  ISETP.NE.U32.AND P3, PT, R8, RZ, PT ;  /* 0x000000ff0800720c */ /* 0x008fe40003f65070 */
[----:B------:R-:W-:-:S02]  /*0160*/  ISETP.NE.AND.EX P5, PT, R15, RZ, PT, P5 ;  /* 0x000000ff0f00720c */ /* 0x000fc40003fa5350 */
[C---:B----4-:R-:W-:Y:S02]  /*0170*/  ISETP.NE.U32.AND P4, PT, R4.reuse, RZ, PT ;  /* 0x000000ff0400720c */ /* 0x050fe40003f85070 */
[----:B------:R-:W-:Y:S02]  /*0180*/  ISETP.NE.AND.EX P3, PT, R9, RZ, PT, P3 ;  /* 0x000000ff0900720c */ /* 0x000fe40003f65330 */
[----:B------:R-:W-:Y:S02]  /*0190*/  ISETP.NE.AND.EX P4, PT, R5, RZ, PT, P4 ;  /* 0x000000ff0500720c */ /* 0x000fe40003f85340 */
[----:B------:R-:W-:Y:S02]  /*01a0*/  IADD3 R30, P0, PT, R4, R2, RZ ;  /* 0x00000002041e7210 */ /* 0x000fe40007f1e0ff */
[----:B------:R-:W-:Y:S01]  /*01b0*/  ISETP.NE.AND.EX P1, PT, R15, RZ, PT, P1 ;  /* 0x000000ff0f00720c */ /* 0x000fe20003f25310 */
[----:B------:R-:W-:Y:S02]  /*01c0*/  IMAD.WIDE.U32 R14, R217, 0x4, R14 ;  /* 0x00000004d90e7825 */ /* 0x000fe400078e000e */
[----:B------:R1:W5:Y:S02]  /*01d0*/  @!P5 LD.E R220, desc[UR4][R132.64+0xb4] ;  /* 0x0000b40484dcd980 */ /* 0x000364000c101900 */
[----:B------:R-:W-:-:S02]  /*01e0*/  IMAD.X R31, R5, 0x1, R0, P0 ;  /* 0x00000001051f7824 */ /* 0x000fc400000e0600 */
[----:B------:R1:W5:Y:S04]  /*01f0*/  @P5 LD.E R4, desc[UR4][R14.64+0x4] ;  /* 0x000004040e045980 */ /* 0x000368000c101900 */
[----:B------:R1:W5:Y:S04]  /*0200*/  @!P3 LD.E R3, desc[UR4][R132.64+0xb8] ;  /* 0x0000b8048403b980 */ /* 0x000368000c101900 */
[----:B------:R1:W5:Y:S01]  /*0210*/  @P4 LD.E R12, desc[UR4][R30.64] ;  /* 0x000000041e0c4980 */ /* 0x000362000c101900 */
[----:B------:R-:W-:-:S03]  /*0220*/  ISETP.NE.U32.AND P2, PT, R8, RZ, PT ;  /* 0x000000ff0800720c */ /* 0x000fc60003f45070 */
[----:B------:R1:W5:Y:S01]  /*0230*/  @P1 LD.E R221, desc[UR4][R14.64] ;  /* 0x000000040edd1980 */ /* 0x000362000c101900 */
[C---:B------:R-:W-:Y:S02]  /*0240*/  ISETP.NE.AND.EX P2, PT, R9.reuse, RZ, PT, P2 ;  /* 0x000000ff0900720c */ /* 0x040fe40003f45320 */
[----:B------:R-:W-:Y:S01]  /*0250*/  IADD3 R10, P1, PT, R8, R2, RZ ;  /* 0x00000002080a7210 */ /* 0x000fe20007f3e0ff */
[----:B------:R-:W-:Y:S01]  /*0260*/  BSSY.RECONVERGENT B0, `(.L_x_877) ;  /* 0x000000a000007945 */ /* 0x000fe20003800200 */
[----:B------:R-:W-:Y:S01]  /*0270*/  ISETP.NE.U32.AND P0, PT, R6, RZ, PT ;  /* 0x000000ff0600720c */ /* 0x000fe20003f05070 */
[----:B------:R-:W-:Y:S02]  /*0280*/  IMAD.MOV.U32 R13, RZ, RZ, -0x1 ;  /* 0xffffffffff0d7424 */ /* 0x000fe400078e00ff */
[----:B------:R-:W-:Y:S01]  /*0290*/  IMAD.X R11, R9, 0x1, R0, P1 ;  /* 0x00000001090b7824 */ /* 0x000fe200008e0600 */
[----:B------:R-:W-:-:S05]  /*02a0*/  ISETP.NE.AND.EX P0, PT, R7, RZ, PT, P0 ;  /* 0x000000ff0700720c */ /* 0x000fca0003f05300 */
[----:B------:R-:W-:Y:S08]  /*02b0*/  @!P2 BRA `(.L_x_878) ;  /* 0x000000000010a947 */ /* 0x000ff00003800000 */
[----:B------:R-:W2:Y:S02]  /*02c0*/  LD.E.U8 R5, desc[UR4][R132.64+0x1b2] ;  /* 0x0001b20484057980 */ /* 0x000ea4000c101100 */
[----:B--2---:R-:W-:-:S13]  /*02d0*/  ISETP.NE.AND P1, PT, R5, RZ, PT ;  /* 0x000000ff0500720c */ /* 0x004fda0003f25270 */
[----:B------:R-:W-:Y:S05]  /*02e0*/  @!P1 BRA `(.L_x_878) ;  /* 0x0000000000049947 */ /* 0x000fea0003800000 */
[----:B------:R2:W5:Y:S02]  /*02f0*/  LD.E R13, desc[UR4][R10.64] ;  /* 0x000000040a0d7980 */ /* 0x000564000c101900 */
.L_x_878:
[----:B------:R-:W-:Y:S05]  /*0300*/  BSYNC.RECONVERGENT B0 ;  /* 0x0000000000007941 */ /* 0x000fea0003800200 */
.L_x_877:
[----:B------:R-:W-:Y:S04]  /*0310*/  BSSY.RECONVERGENT B0, `(.L_x_879) ;  /* 0x0000007000007945 */ /* 0x000fe80003800200 */
[----:B------:R-:W-:Y:S05]  /*0320*/  @!P3 BRA `(.L_x_880) ;  /* 0x000000000014b947 */ /* 0x000fea0003800000 */
[----:B-----5:R-:W3:Y:S02]  /*0330*/  LD.E.U8 R3, desc[UR4][R132.64+0x1b2] ;  /* 0x0001b20484037980 */ /* 0x020ee4000c101100 */
[----:B---3--:R-:W-:-:S13]  /*0340*/  ISETP.NE.AND P1, PT, R3, RZ, PT ;  /* 0x000000ff0300720c */ /* 0x008fda0003f25270 */
[----:B------:R-:W3:Y:S02]  /*0350*/  @P1 LD.E R8, desc[UR4][R10.64+0x4] ;  /* 0x000004040a081980 */ /* 0x000ee4000c101900 */
[----:B---3--:R-:W-:-:S06]  /*0360*/  @P1 IADD3 R3, PT, PT, R8, -R13, RZ ;  /* 0x8000000d08031210 */ /* 0x008fcc0007ffe0ff */
[----:B------:R3:W5:Y:S02]  /*0370*/  @!P1 LD.E R3, desc[UR4][R10.64] ;  /* 0x000000040a039980 */ /* 0x000764000c101900 */
.L_x_880:
[----:B------:R-:W-:Y:S05]  /*0380*/  BSYNC.RECONVERGENT B0 ;  /* 0x0000000000007941 */ /* 0x000fea0003800200 */
.L_x_879:
[----:B------:R-:W-:Y:S01]  /*0390*/  BSSY.RECONVERGENT B1, `(.L_x_881) ;  /* 0x0000012000017945 */ /* 0x000fe20003800200 */
[----:B-----5:R-:W-:Y:S02]  /*03a0*/  @P5 IADD3 R220, PT, PT, -R221, R4, RZ ;  /* 0x00000004dddc5210 */ /* 0x020fe40007ffe1ff */
[----:B------:R-:W-:Y:S01]  /*03b0*/  IADD3 R72, PT, PT, R3, -R12, RZ ;  /* 0x8000000c03487210 */ /* 0x000fe20007ffe0ff */
[----:B------:R-:W-:Y:S06]  /*03c0*/  @!P0 BRA `(.L_x_882) ;  /* 0x0000000000148947 */ /* 0x000fec0003800000 */
[----:B------:R-:W-:-:S05]  /*03d0*/  IADD3 R4, P0, PT, R6, R2, RZ ;  /* 0x0000000206047210 */ /* 0x000fca0007f1e0ff */
[----:B------:R-:W-:-:S05]  /*03e0*/  IMAD.X R5, R7, 0x1, R0, P0 ;  /* 0x0000000107057824 */ /* 0x000fca00000e0600 */
[----:B------:R-:W4:Y:S02]  /*03f0*/  LD.E R3, desc[UR4][R4.64] ;  /* 0x0000000404037980 */ /* 0x000f24000c101900 */
[----:B----4-:R-:W-:Y:S01]  /*0400*/  IADD3 R66, PT, PT, R3, -R12, RZ ;  /* 0x8000000c03427210 */ /* 0x010fe20007ffe0ff */
[----:B------:R-:W-:Y:S05]  /*0410*/  BRA `(.L_x_883) ;  /* 0x0000000000247947 */ /* 0x000fea0003800000 */
.L_x_882:
[----:B------:R-:W4:Y:S01]  /*0420*/  LD.E.64 R4, desc[UR4][R132.64+0x108] ;  /* 0x0001080484047980 */ /* 0x000f22000c101b00 */
[----:B------:R-:W-:Y:S01]  /*0430*/  BSSY.RECONVERGENT B0, `(.L_x_884) ;  /* 0x0000006000007945 */ /* 0x000fe20003800200 */
[----:B------:R-:W-:Y:S01]  /*0440*/  IMAD.MOV.U32 R3, RZ, RZ, RZ ;  /* 0x000000ffff037224 */ /* 0x000fe200078e00ff */
[----:B----4-:R-:W-:-:S04]  /*0450*/  ISETP.NE.U32.AND P0, PT, R4, RZ, PT ;  /* 0x000000ff0400720c */ /* 0x010fc80003f05070 */
[----:B------:R-:W-:-:S13]  /*0460*/  ISETP.NE.AND.EX P0, PT, R5, RZ, PT, P0 ;  /* 0x000000ff0500720c */ /* 0x000fda0003f05300 */
[----:B------:R-:W-:Y:S05]  /*0470*/  @!P0 BRA `(.L_x_885) ;  /* 0x0000000000048947 */ /* 0x000fea0003800000 */
[----:B------:R4:W5:Y:S02]  /*0480*/  LD.E R3, desc[UR4][R132.64+0xbc] ;  /* 0x0000bc0484037980 */ /* 0x000964000c101900 */
.L_x_885:
[----:B------:R-:W-:Y:S05]  /*0490*/  BSYNC.RECONVERGENT B0 ;  /* 0x0000000000007941 */ /* 0x000fea0003800200 */
.L_x_884:
[----:B-----5:R-:W-:Y:S02]  /*04a0*/  IADD3 R66, PT, PT, R72, R3, RZ ;  /* 0x0000000348427210 */ /* 0x020fe40007ffe0ff */
.L_x_883:
[----:B------:R-:W-:Y:S05]  /*04b0*/  BSYNC.RECONVERGENT B1 ;  /* 0x0000000000017941 */ /* 0x000fea0003800200 */
.L_x_881:
[----:B------:R-:W-:Y:S01]  /*04c0*/  IMAD.SHL.U32 R75, R218, 0x40, RZ ;  /* 0x00000040da4b7824 */ /* 0x000fe200078e00ff */
[----:B------:R-:W-:-:S04]  /*04d0*/  MOV R207, 0x0 ;  /* 0x0000000000cf7802 */ /* 0x000fc80000000f00 */
[----:B------:R-:W-:-:S13]  /*04e0*/  ISETP.GT.AND P0, PT, R220, R75, PT ;  /* 0x0000004bdc00720c */ /* 0x000fda0003f04270 */
[----:B-1234-:R-:W-:Y:S05]  /*04f0*/  @!P0 RET.REL.NODEC R206 `(_ZN5flash24flash_fwd_splitkv_kernelI23Flash_fwd_kernel_traitsILi128ELi64ELi128ELi4ELb0ELb0EN7cutlass10bfloat16_tE19Flash_kernel_traitsILi128ELi64ELi128ELi4ES3_EELb0ELb0ELb0ELb0ELb0ELb0ELb0ELb1EEEvNS_16Flash_fwd_paramsE) ;  /* 0xfffffff8cec08950 */ /* 0x01efea0003c3ffff */
        /* <DEDUP_REMOVED lines=16> */
[----:B------:R1:W5:Y:S04]  /*0600*/  LD.E R3, desc[UR4][R132.64+0x60] ;  /* 0x0000600484037980 */ /* 0x000368000c101900 */
[----:B------:R-:W4:Y:S04]  /*0610*/  @!P0 LD.E.64 R8, desc[UR4][R132.64+0x80] ;  /* 0x0000800484088980 */ /* 0x000f28000c101b00 */
[----:B------:R1:W5:Y:S04]  /*0620*/  LD.E R0, desc[UR4][R132.64+0xb4] ;  /* 0x0000b40484007980 */ /* 0x000368000c101900 */
[----:B------:R1:W5:Y:S04]  /*0630*/  LD.E.64 R4, desc[UR4][R132.64+0xa0] ;  /* 0x0000a00484047980 */ /* 0x000368000c101b00 */
[----:B------:R1:W5:Y:S04]  /*0640*/  LD.E R2, desc[UR4][R132.64+0xc0] ;  /* 0x0000c00484027980 */ /* 0x000368000c101900 */
[----:B------:R1:W5:Y:S01]  /*0650*/  LD.E.64 R14, desc[UR4][R132.64+0x70] ;  /* 0x00007004840e7980 */ /* 0x000362000c101b00 */
[----:B------:R-:W-:Y:S01]  /*0660*/  IMAD.SHL.U32 R10, R73, 0x8, RZ ;  /* 0x00000008490a7824 */ /* 0x000fe200078e00ff */
[----:B------:R-:W-:-:S04]  /*0670*/  MOV R11, RZ ;  /* 0x000000ff000b7202 */ /* 0x000fc80000000f00 */
[----:B------:R-:W-:Y:S01]  /*0680*/  LOP3.LUT R10, R10, 0x38, RZ, 0xc0, !PT ;  /* 0x000000380a0a7812 */ /* 0x000fe200078ec0ff */
[----:B------:R-:W-:Y:S01]  /*0690*/  IMAD.IADD R220, R220, 0x1, -R75 ;  /* 0x00000001dcdc7824 */ /* 0x000fe200078e0a4b */
[----:B------:R-:W-:-:S04]  /*06a0*/  SHF.R.U32.HI R73, RZ, 0x3, R73 ;  /* 0x00000003ff497819 */ /* 0x000fc80000011649 */
[----:B------:R-:W-:Y:S02]  /*06b0*/  ISETP.GE.AND P2, PT, R73, R220, PT ;  /* 0x000000dc4900720c */ /* 0x000fe40003f46270 */
[----:B------:R-:W-:Y:S01]  /*06c0*/  ISETP.NE.AND P6, PT, R10, RZ, PT ;  /* 0x000000ff0a00720c */ /* 0x000fe20003fc5270 */
[----:B------:R-:W-:Y:S01]  /*06d0*/  BSSY.RECONVERGENT B0, `(.L_x_887) ;  /* 0x0000020000007945 */ /* 0x000fe20003800200 */
[----:B--2---:R-:W-:-:S04]  /*06e0*/  @P0 IMAD.WIDE.U32 R20, R6, R221, RZ ;  /* 0x000000dd06140225 */ /* 0x004fc800078e00ff */
[----:B------:R-:W-:-:S04]  /*06f0*/  IMAD.WIDE.U32 R16, R75, R6, R10 ;  /* 0x000000064b107225 */ /* 0x000fc800078e000a */
[----:B----4-:R-:W-:-:S04]  /*0700*/  @!P0 IMAD.WIDE.U32 R12, R8, R217, RZ ;  /* 0x000000d9080c8225 */ /* 0x010fc800078e00ff */
[----:B------:R-:W-:Y:S02]  /*0710*/  @!P0 IMAD R8, R9, R217, RZ ;  /* 0x000000d909088224 */ /* 0x000fe400078e02ff */
[----:B------:R-:W-:Y:S02]  /*0720*/  @P0 IMAD R9, R7, R221, RZ ;  /* 0x000000dd07090224 */ /* 0x000fe400078e02ff */
[----:B------:R-:W-:Y:S02]  /*0730*/  @P0 IMAD.MOV.U32 R12, RZ, RZ, R20 ;  /* 0x000000ffff0c0224 */ /* 0x000fe400078e0014 */
[----:B------:R-:W-:Y:S01]  /*0740*/  @!P0 IMAD.IADD R8, R13, 0x1, R8 ;  /* 0x000000010d088824 */ /* 0x000fe200078e0208 */
[----:B------:R-:W-:Y:S01]  /*0750*/  @P0 IADD3 R8, PT, PT, R21, R9, RZ ;  /* 0x0000000915080210 */ /* 0x000fe20007ffe0ff */
[----:B------:R-:W-:Y:S01]  /*0760*/  IMAD R9, R7, R75, RZ ;  /* 0x0000004b07097224 */ /* 0x000fe200078e02ff */
        /* <DEDUP_REMOVED lines=11> */
[----:B-1----:R-:W-:Y:S08]  /*0820*/  @P2 BRA `(.L_x_888) ;  /* 0x0000000000282947 */ /* 0x002ff00003800000 */
        /* <DEDUP_REMOVED lines=10> */
.L_x_888:
[----:B------:R-:W-:Y:S05]  /*08d0*/  BSYNC.RECONVERGENT B0 ;  /* 0x0000000000007941 */ /* 0x000fea0003800200 */
.L_x_887:
        /* <DEDUP_REMOVED lines=17> */
.L_x_890:
[----:B------:R-:W-:Y:S05]  /*09f0*/  BSYNC.RECONVERGENT B0 ;  /* 0x0000000000007941 */ /* 0x000fea0003800200 */
.L_x_889:
[----:B-----5:R-:W-:Y:S01]  /*0a00*/  IMAD R3, R3, R217, R216 ;  /* 0x000000d903037224 */ /* 0x020fe200078e02d8 */
[----:B------:R-:W-:Y:S01]  /*0a10*/  BSSY.RECONVERGENT B0, `(.L_x_891) ;  /* 0x0000013000007945 */ /* 0x000fe20003800200 */
[C---:B------:R-:W-:Y:S02]  /*0a20*/  ISETP.GE.OR P5, PT, R73.reuse, R220, P6 ;  /* 0x000000dc4900720c */ /* 0x040fe400037a6670 */
        /* <DEDUP_REMOVED lines=17> */
.L_x_892:
[----:B------:R-:W-:Y:S05]  /*0b40*/  BSYNC.RECONVERGENT B0 ;  /* 0x0000000000007941 */ /* 0x000fea0003800200 */
.L_x_891:
[CC--:B------:R-:W-:Y:S01]  /*0b50*/  ISETP.GE.AND P1, PT, R17.reuse, R220.reuse, PT ;  /* 0x000000dc1100720c */ /* 0x0c0fe20003f26270 */
[----:B------:R-:W-:Y:S01]  /*0b60*/  BSSY.RECONVERGENT B0, `(.L_x_893) ;  /* 0x0000018000007945 */ /* 0x000fe20003800200 */
[C---:B------:R-:W-:Y:S02]  /*0b70*/  IADD3 R3, P0, PT, R0.reuse, R73, RZ ;  /* 0x0000004900037210 */ /* 0x040fe40007f1e0ff */
[----:B------:R-:W-:Y:S02]  /*0b80*/  ISETP.GE.OR P6, PT, R17, R220, P6 ;  /* 0x000000dc1100720c */ /* 0x000fe400037c6670 */
[----:B------:R-:W-:Y:S02]  /*0b90*/  LEA.HI.X.SX32 R0, R0, RZ, 0x1, P0 ;  /* 0x000000ff00007211 */ /* 0x000fe400000f0eff */
[----:B--23--:R-:W-:Y:S01]  /*0ba0*/  LEA R8, P0, R3, R4, 0x2 ;  /* 0x0000000403087211 */ /* 0x00cfe200078010ff */
[----:B------:R-:W-:-:S03]  /*0bb0*/  @!P5 IMAD.MOV.U32 R4, RZ, RZ, 0x7f800000 ;  /* 0x7f800000ff04d424 */ /* 0x000fc600078e00ff */
        /* <DEDUP_REMOVED lines=18> */
.L_x_894:
[----:B------:R-:W-:Y:S05]  /*0ce0*/  BSYNC.RECONVERGENT B0 ;  /* 0x0000000000007941 */ /* 0x000fea0003800200 */
.L_x_893:
[----:B------:R-:W-:Y:S01]  /*0cf0*/  MOV R207, 0x0 ;  /* 0x0000000000cf7802 */ /* 0x000fe20000000f00 */
[----:B------:R-:W-:Y:S04]  /*0d00*/  @!P5 ST.E desc[UR4][R8.64], R4 ;  /* 0x000000040800d985 */ /* 0x000fe8000c101904 */
[----:B------:R-:W-:Y:S04]  /*0d10*/  @!P4 ST.E desc[UR4][R8.64+0x40], R3 ;  /* 0x000040030800c985 */ /* 0x000fe8000c101904 */
[----:B------:R1:W-:Y:S02]  /*0d20*/  @!P3 ST.E desc[UR4][R8.64+0x80], R0 ;  /* 0x000080000800b985 */ /* 0x0003e4000c101904 */
[----:B-12---:R-:W-:Y:S05]  /*0d30*/  @P6 RET.REL.NODEC R206 `(_ZN5flash24flash_fwd_splitkv_kernelI23Flash_fwd_kernel_traitsILi128ELi64ELi128ELi4ELb0ELb0EN7cutlass10bfloat16_tE19Flash_kernel_traitsILi128ELi64ELi128ELi4ES3_EELb0ELb0ELb0ELb0ELb0ELb0ELb0ELb1EEEvNS_16Flash_fwd_paramsE) ;  /* 0xfffffff0ceb06950 */ /* 0x006fea0003c3ffff */
[----:B------:R-:W-:Y:S02]  /*0d40*/  MOV R3, 0x7f800000 ;  /* 0x7f80000000037802 */ /* 0x000fe40000000f00 */
[----:B------:R-:W-:-:S03]  /*0d50*/  MOV R207, 0x0 ;  /* 0x0000000000cf7802 */ /* 0x000fc60000000f00 */
[----:B------:R1:W-:Y:S02]  /*0d60*/  ST.E desc[UR4][R8.64+0xc0], R3 ;  /* 0x0000c00308007985 */ /* 0x0003e4000c101904 */
[----:B-1----:R-:W-:Y:S05]  /*0d70*/  RET.REL.NODEC R206 `(_ZN5flash24flash_fwd_splitkv_kernelI23Flash_fwd_kernel_traitsILi128ELi64ELi128ELi4ELb0ELb0EN7cutlass10bfloat16_tE19Flash_kernel_traitsILi128ELi64ELi128ELi4ES3_EELb0ELb0ELb0ELb0ELb0ELb0ELb0ELb1EEEvNS_16Flash_fwd_paramsE) ;  /* 0xfffffff0cea07950 */ /* 0x002fea0003c3ffff */
.L_x_886:
        /* <DEDUP_REMOVED lines=52> */
[----:B------:R-:W-:-:S05]  /*10c0*/  @!P2 LOP3.LUT R9, RZ, R10, RZ, 0x33, !PT ;  /* 0x0000000aff09a212 */ /* 0x000fca00078e33ff */
        /* <DEDUP_REMOVED lines=16> */
[----:B------:R-:W-:Y:S02]  /*11d0*/  ISETP.GT.U32.AND P1, PT, R8, R3, PT ;  /* 0x000000030800720c */ /* 0x000fe40003f24070 */
[----:B------:R-:W-:-:S11]  /*11e0*/  LOP3.LUT R4, R216, R5, RZ, 0x3c, !PT ;  /* 0x00000005d8047212 */ /* 0x000fd600078e3cff */
[----:B------:R-:W-:-:S05]  /*11f0*/  @!P1 IMAD.IADD R3, R3, 0x1, -R8 ;  /* 0x0000000103039824 */ /* 0x000fca00078e0a08 */
[----:B------:R-:W-:Y:S02]  /*1200*/  ISETP.GE.U32.AND P2, PT, R3, R8, PT ;  /* 0x000000080300720c */ /* 0x000fe40003f46070 */
[----:B------:R-:W-:Y:S01]  /*1210*/  IADD3 R8, PT, PT, -R9, RZ, RZ ;  /* 0x000000ff09087210 */ /* 0x000fe20007ffe1ff */
[----:B------:R-:W-:Y:S01]  /*1220*/  @!P1 VIADD R2, R2, 0x1 ;  /* 0x0000000102029836 */ /* 0x000fe20000000000 */
[----:B------:R-:W-:Y:S02]  /*1230*/  ISETP.GE.AND P0, PT, R4, RZ, PT ;  /* 0x000000ff0400720c */ /* 0x000fe40003f06270 */
[----:B------:R-:W-:Y:S01]  /*1240*/  ISETP.NE.AND P1, PT, R5, RZ, PT ;  /* 0x000000ff0500720c */ /* 0x000fe20003f25270 */
[----:B------:R-:W-:-:S06]  /*1250*/  IMAD R11, R10, R8, R11 ;  /* 0x000000080a0b7224 */ /* 0x000fcc00078e020b */
[----:B------:R-:W-:-:S04]  /*1260*/  @P2 IADD3 R2, PT, PT, R2, 0x1, RZ ;  /* 0x0000000102022810 */ /* 0x000fc80007ffe0ff */
[----:B------:R-:W-:Y:S01]  /*1270*/  MOV R13, R2 ;  /* 0x00000002000d7202 */ /* 0x000fe20000000f00 */
[----:B------:R-:W-:-:S04]  /*1280*/  IMAD R2, R209, R11, RZ ;  /* 0x0000000bd1027224 */ /* 0x000fc800078e02ff */
[----:B------:R-:W-:Y:S01]  /*1290*/  @!P0 IMAD.MOV R13, RZ, RZ, -R13 ;  /* 0x000000ffff0d8224 */ /* 0x000fe200078e0a0d */
[----:B------:R-:W-:-:S04]  /*12a0*/  @!P1 LOP3.LUT R13, RZ, R5, RZ, 0x33, !PT ;  /* 0x00000005ff0d9212 */ /* 0x000fc800078e33ff */
[----:B------:R-:W-:Y:S01]  /*12b0*/  SHF.R.S32.HI R4, RZ, 0x1f, R13 ;  /* 0x0000001fff047819 */ /* 0x000fe2000001140d */
[----:B------:R-:W-:-:S04]  /*12c0*/  IMAD R17, R17, R13, RZ ;  /* 0x0000000d11117224 */ /* 0x000fc800078e02ff */
[----:B------:R-:W-:Y:S01]  /*12d0*/  IMAD R4, R16, R4, R17 ;  /* 0x0000000410047224 */ /* 0x000fe200078e0211 */
[----:B---3--:R-:W-:Y:S01]  /*12e0*/  SHF.R.S32.HI R9, RZ, 0x1f, R0 ;  /* 0x0000001fff097819 */ /* 0x008fe20000011400 */
[----:B------:R-:W-:-:S04]  /*12f0*/  IMAD R3, R19, R0, RZ ;  /* 0x0000000013037224 */ /* 0x000fc800078e02ff */
[C---:B------:R-:W-:Y:S02]  /*1300*/  IMAD R3, R18.reuse, R9, R3 ;  /* 0x0000000912037224 */ /* 0x040fe400078e0203 */
[----:B------:R-:W-:-:S04]  /*1310*/  IMAD.WIDE.U32 R18, R18, R0, RZ ;  /* 0x0000000012127225 */ /* 0x000fc800078e00ff */
[----:B------:R-:W-:Y:S01]  /*1320*/  IMAD.IADD R19, R19, 0x1, R3 ;  /* 0x0000000113137824 */ /* 0x000fe200078e0203 */
[----:B------:R-:W-:Y:S01]  /*1330*/  SHF.R.S32.HI R3, RZ, 0x1f, R11 ;  /* 0x0000001fff037819 */ /* 0x000fe2000001140b */
[----:B------:R-:W-:-:S04]  /*1340*/  IMAD.WIDE.U32 R18, R11, R208, R18 ;  /* 0x000000d00b127225 */ /* 0x000fc800078e0012 */
[----:B------:R-:W-:-:S05]  /*1350*/  IMAD R2, R208, R3, R2 ;  /* 0x00000003d0027224 */ /* 0x000fca00078e0202 */
[----:B------:R-:W-:Y:S01]  /*1360*/  IADD3 R19, PT, PT, R19, R2, RZ ;  /* 0x0000000213137210 */ /* 0x000fe20007ffe0ff */
[----:B--2---:R-:W-:Y:S02]  /*1370*/  IMAD R2, R15, R0, RZ ;  /* 0x000000000f027224 */ /* 0x004fe400078e02ff */
[----:B------:R-:W-:-:S04]  /*1380*/  IMAD.WIDE.U32 R16, R13, R16, R18 ;  /* 0x000000100d107225 */ /* 0x000fc800078e0012 */
[----:B------:R-:W-:-:S04]  /*1390*/  IMAD.WIDE.U32 R18, R14, R0, RZ ;  /* 0x000000000e127225 */ /* 0x000fc800078e00ff */
[----:B------:R-:W-:Y:S02]  /*13a0*/  IMAD R9, R14, R9, R2 ;  /* 0x000000090e097224 */ /* 0x000fe400078e0202 */
[----:B------:R-:W-:Y:S01]  /*13b0*/  IMAD.IADD R2, R17, 0x1, R4 ;  /* 0x0000000111027824 */ /* 0x000fe200078e0204 */
[----:B------:R-:W-:Y:S02]  /*13c0*/  MOV R4, R16 ;  /* 0x0000001000047202 */ /* 0x000fe40000000f00 */
[----:B------:R-:W-:Y:S01]  /*13d0*/  IADD3 R13, PT, PT, R19, R9, RZ ;  /* 0x00000009130d7210 */ /* 0x000fe20007ffe0ff */
[----:B------:R-:W-:Y:S05]  /*13e0*/  BRA `(.L_x_897) ;  /* 0x00000004003c7947 */ /* 0x000fea0003800000 */
.L_x_896:
        /* <DEDUP_REMOVED lines=52> */
[----:B------:R-:W-:-:S03]  /*1730*/  IMAD.WIDE.U32 R18, R208, R11, R8 ;  /* 0x0000000bd0127225 */ /* 0x000fc600078e0008 */
[----:B------:R-:W-:Y:S01]  /*1740*/  @!P0 IADD3 R4, PT, PT, -R4, RZ, RZ ;  /* 0x000000ff04048210 */ /* 0x000fe20007ffe1ff */
[----:B------:R-:W-:Y:S02]  /*1750*/  @!P2 IMAD R0, R3, R210, R0 ;  /* 0x000000d20300a224 */ /* 0x000fe400078e0200 */
[----:B------:R-:W-:Y:S01]  /*1760*/  @!P2 IMAD.WIDE.U32 R8, R210, R12, RZ ;  /* 0x0000000cd208a225 */ /* 0x000fe200078e00ff */
[----:B------:R-:W-:-:S03]  /*1770*/  @!P1 LOP3.LUT R4, RZ, R5, RZ, 0x33, !PT ;  /* 0x00000005ff049212 */ /* 0x000fc600078e33ff */
[----:B------:R-:W-:Y:S01]  /*1780*/  IMAD R2, R209, R11, RZ ;  /* 0x0000000bd1027224 */ /* 0x000fe200078e02ff */
[----:B------:R-:W-:Y:S01]  /*1790*/  @!P2 SHF.R.S32.HI R3, RZ, 0x1f, R10 ;  /* 0x0000001fff03a819 */ /* 0x000fe2000001140a */
[----:B------:R-:W-:Y:S01]  /*17a0*/  @!P2 IMAD.IADD R21, R9, 0x1, R0 ;  /* 0x000000010915a824 */ /* 0x000fe200078e0200 */
[----:B------:R-:W-:Y:S01]  /*17b0*/  @!P2 MOV R20, R8 ;  /* 0x000000080014a202 */ /* 0x000fe20000000f00 */
[----:B------:R-:W-:Y:S01]  /*17c0*/  IMAD.IADD R19, R19, 0x1, R2 ;  /* 0x0000000113137824 */ /* 0x000fe200078e0202 */
[----:B------:R-:W-:Y:S01]  /*17d0*/  SHF.R.S32.HI R2, RZ, 0x1f, R4 ;  /* 0x0000001fff027819 */ /* 0x000fe20000011404 */
[----:B------:R-:W-:Y:S01]  /*17e0*/  @!P2 IMAD R0, R17, R10, RZ ;  /* 0x0000000a1100a224 */ /* 0x000fe200078e02ff */
[----:B------:R-:W-:Y:S01]  /*17f0*/  @P2 IADD3 R12, PT, PT, R12, R13, RZ ;  /* 0x0000000d0c0c2210 */ /* 0x000fe20007ffe0ff */
[----:B------:R-:W-:Y:S02]  /*1800*/  IMAD R9, R15, R4, RZ ;  /* 0x000000040f097224 */ /* 0x000fe400078e02ff */
[----:B------:R-:W-:-:S02]  /*1810*/  @!P2 IMAD R0, R16, R3, R0 ;  /* 0x000000031000a224 */ /* 0x000fc400078e0200 */
[----:B------:R-:W-:-:S04]  /*1820*/  @!P2 IMAD.WIDE.U32 R16, R16, R10, R20 ;  /* 0x0000000a1010a225 */ /* 0x000fc800078e0014 */
[C---:B------:R-:W-:Y:S02]  /*1830*/  IMAD R2, R14.reuse, R2, R9 ;  /* 0x000000020e027224 */ /* 0x040fe400078e0209 */
[----:B------:R-:W-:Y:S01]  /*1840*/  IMAD.WIDE.U32 R20, R14, R4, R18 ;  /* 0x000000040e147225 */ /* 0x000fe200078e0012 */
[----:B------:R-:W-:-:S03]  /*1850*/  @!P2 IADD3 R13, PT, PT, R17, R0, RZ ;  /* 0x00000000110da210 */ /* 0x000fc60007ffe0ff */
[-C--:B------:R-:W-:Y:S02]  /*1860*/  @P2 IMAD R3, R211, R12.reuse, RZ ;  /* 0x0000000cd3032224 */ /* 0x080fe400078e02ff */
[----:B------:R-:W-:Y:S01]  /*1870*/  @P2 IMAD.WIDE.U32 R8, R210, R12, RZ ;  /* 0x0000000cd2082225 */ /* 0x000fe200078e00ff */
[----:B------:R-:W-:Y:S02]  /*1880*/  MOV R4, R20 ;  /* 0x0000001400047202 */ /* 0x000fe40000000f00 */
[----:B------:R-:W-:Y:S01]  /*1890*/  IADD3 R2, PT, PT, R21, R2, RZ ;  /* 0x0000000215027210 */ /* 0x000fe20007ffe0ff */
[----:B------:R-:W-:Y:S01]  /*18a0*/  @!P2 IMAD.MOV.U32 R18, RZ, RZ, R16 ;  /* 0x000000ffff12a224 */ /* 0x000fe200078e0010 */
[----:B------:R-:W-:Y:S01]  /*18b0*/  @P2 MOV R18, R8 ;  /* 0x0000000800122202 */ /* 0x000fe20000000f00 */
[----:B------:R-:W-:Y:S01]  /*18c0*/  @P2 IMAD.IADD R13, R9, 0x1, R3 ;  /* 0x00000001090d2824 */ /* 0x000fe200078e0203 */
[----:B------:R-:W-:Y:S02]  /*18d0*/  MOV R3, RZ ;  /* 0x000000ff00037202 */ /* 0x000fe40000000f00 */
.L_x_897:
[----:B------:R-:W-:Y:S05]  /*18e0*/  BSYNC.RECONVERGENT B0 ;  /* 0x0000000000007941 */ /* 0x000fea0003800200 */
.L_x_895:
[----:B------:R-:W-:Y:S01]  /*18f0*/  ISETP.NE.AND P0, PT, R221, -0x1, PT ;  /* 0xffffffffdd00780c */ /* 0x000fe20003f05270 */
[----:B------:R-:W2:Y:S04]  /*1900*/  LD.E.64 R128, desc[UR4][R132.64+0x30] ;  /* 0x0000300484807980 */ /* 0x000ea8000c101b00 */
[----:B------:R-:W3:Y:S04]  /*1910*/  LD.E.64 R20, desc[UR4][R132.64+0x48] ;  /* 0x0000480484147980 */ /* 0x000ee8000c101b00 */
[----:B------:R-:W4:Y:S04]  /*1920*/  LD.E.64 R8, desc[UR4][R132.64+0x10] ;  /* 0x0000100484087980 */ /* 0x000f28000c101b00 */
[----:B------:R-:W3:Y:S01]  /*1930*/  @!P0 LD.E.64 R24, desc[UR4][R132.64+0x18] ;  /* 0x0000180484188980 */ /* 0x000ee2000c101b00 */
[----:B------:R-:W-:-:S03]  /*1940*/  IMAD.MOV.U32 R10, RZ, RZ, RZ ;  /* 0x000000ffff0a7224 */ /* 0x000fc600078e00ff */
[----:B------:R-:W4:Y:S04]  /*1950*/  LD.E.64 R16, desc[UR4][R132.64+0x8] ;  /* 0x0000080484107980 */ /* 0x000f28000c101b00 */
[----:B------:R-:W4:Y:S04]  /*1960*/  LD.E.64 R6, desc[UR4][R6.64] ;  /* 0x0000000406067980 */ /* 0x000f28000c101b00 */
[----:B------:R-:W4:Y:S04]  /*1970*/  LD.E R12, desc[UR4][R132.64+0xd0] ;  /* 0x0000d004840c7980 */ /* 0x000f28000c101900 */
[----:B------:R1:W5:Y:S04]  /*1980*/  @P4 LD.E R10, desc[UR4][R30.64] ;  /* 0x000000041e0a4980 */ /* 0x000368000c101900 */
[----:B------:R1:W5:Y:S01]  /*1990*/  LD.E R219, desc[UR4][R132.64+0xc0] ;  /* 0x0000c00484db7980 */ /* 0x000362000c101900 */
[----:B------:R-:W-:-:S04]  /*19a0*/  IABS R0, R5 ;  /* 0x0000000500007213 */ /* 0x000fc80000000000 */
[----:B------:R-:W1:Y:S08]  /*19b0*/  I2F.RP R27, R0 ;  /* 0x00000000001b7306 */ /* 0x000e700000209400 */
[----:B-1----:R-:W1:Y:S02]  /*19c0*/  MUFU.RCP R26, R27 ;  /* 0x0000001b001a7308 */ /* 0x002e640000001000 */
[----:B-1----:R-:W-:-:S06]  /*19d0*/  VIADD R26, R26, 0xffffffe ;  /* 0x0ffffffe1a1a7836 */ /* 0x002fcc0000000000 */
[----:B------:R-:W1:Y:S01]  /*19e0*/  F2I.FTZ.U32.TRUNC.NTZ R29, R26 ;  /* 0x0000001a001d7305 */ /* 0x000e62000021f000 */
[----:B------:R-:W-:Y:S01]  /*19f0*/  IMAD.MOV.U32 R28, RZ, RZ, RZ ;  /* 0x000000ffff1c7224 */ /* 0x000fe200078e00ff */
[----:B------:R-:W-:Y:S02]  /*1a00*/  IABS R15, R5 ;  /* 0x00000005000f7213 */ /* 0x000fe40000000000 */
[----:B-1----:R-:W-:-:S05]  /*1a10*/  IADD3 R14, PT, PT, RZ, -R29, RZ ;  /* 0x8000001dff0e7210 */ /* 0x002fca0007ffe0ff */
[----:B------:R-:W-:Y:S01]  /*1a20*/  IMAD R19, R14, R0, RZ ;  /* 0x000000000e137224 */ /* 0x000fe200078e02ff */
[----:B------:R-:W-:-:S03]  /*1a30*/  IABS R14, R216 ;  /* 0x000000d8000e7213 */ /* 0x000fc60000000000 */
[----:B------:R-:W-:-:S04]  /*1a40*/  IMAD.HI.U32 R19, R29, R19, R28 ;  /* 0x000000131d137227 */ /* 0x000fc800078e001c */
[----:B------:R-:W-:Y:S02]  /*1a50*/  IMAD.MOV R15, RZ, RZ, -R15 ;  /* 0x000000ffff0f7224 */ /* 0x000fe400078e0a0f */
[----:B------:R-:W-:-:S04]  /*1a60*/  IMAD.HI.U32 R19, R19, R14, RZ ;  /* 0x0000000e13137227 */ /* 0x000fc800078e00ff */
[----:B------:R-:W-:-:S05]  /*1a70*/  IMAD R15, R19, R15, R14 ;  /* 0x0000000f130f7224 */ /* 0x000fca00078e020e */
[----:B------:R-:W-:Y:S02]  /*1a80*/  ISETP.GT.U32.AND P2, PT, R0, R15, PT ;  /* 0x0000000f0000720c */ /* 0x000fe40003f44070 */
[----:B------:R-:W-:-:S04]  /*1a90*/  SHF.L.U32 R65, R73, 0x3, RZ ;  /* 0x0000000349417819 */ /* 0x000fc800000006ff */
[----:B------:R-:W-:-:S07]  /*1aa0*/  LOP3.LUT R14, R65, 0x38, RZ, 0xc0, !PT ;  /* 0x00000038410e7812 */ /* 0x000fce00078ec0ff */
[----:B------:R-:W-:Y:S01]  /*1ab0*/  @!P2 IMAD.IADD R15, R15, 0x1, -R0 ;  /* 0x000000010f0fa824 */ /* 0x000fe200078e0a00 */
[----:B------:R-:W-:-:S04]  /*1ac0*/  IADD3 R26, P1, PT, R14, R18, RZ ;  /* 0x000000120e1a7210 */ /* 0x000fc80007f3e0ff */
[----:B------:R-:W-:Y:S02]  /*1ad0*/  ISETP.GE.U32.AND P3, PT, R15, R0, PT ;  /* 0x000000000f00720c */ /* 0x000fe40003f66070 */
[----:B------:R-:W-:Y:S01]  /*1ae0*/  LOP3.LUT R0, R216, R5, RZ, 0x3c, !PT ;  /* 0x00000005d8007212 */ /* 0x000fe200078e3cff */
[----:B------:R-:W-:Y:S01]  /*1af0*/  IMAD.X R27, RZ, RZ, R13, P1 ;  /* 0x000000ffff1b7224 */ /* 0x000fe200008e060d */
[----:B------:R-:W-:Y:S02]  /*1b00*/  @!P2 IADD3 R19, PT, PT, R19, 0x1, RZ ;  /* 0x000000011313a810 */ /* 0x000fe40007ffe0ff */
[----:B------:R-:W-:Y:S02]  /*1b10*/  ISETP.GE.AND P1, PT, R0, RZ, PT ;  /* 0x000000ff0000720c */ /* 0x000fe40003f26270 */
[----:B------:R-:W-:Y:S01]  /*1b20*/  ISETP.NE.AND P2, PT, R5, RZ, PT ;  /* 0x000000ff0500720c */ /* 0x000fe20003f45270 */
[----:B-----5:R-:W-:-:S04]  /*1b30*/  IMAD R18, R3, R210, RZ ;  /* 0x000000d203127224 */ /* 0x020fc800078e02ff */
[----:B------:R-:W-:Y:S02]  /*1b40*/  @P3 VIADD R19, R19, 0x1 ;  /* 0x0000000113133836 */ /* 0x000fe40000000000 */
[C---:B------:R-:W-:Y:S02]  /*1b50*/  IMAD R18, R11.reuse, R211, R18 ;  /* 0x000000d30b127224 */ /* 0x040fe400078e0212 */
[----:B------:R-:W-:-:S04]  /*1b60*/  IMAD.WIDE.U32 R26, R11, R210, R26 ;  /* 0x000000d20b1a7225 */ /* 0x000fc800078e001a */
[----:B------:R-:W-:Y:S01]  /*1b70*/  IMAD.MOV.U32 R3, RZ, RZ, R19 ;  /* 0x000000ffff037224 */ /* 0x000fe200078e0013 */
[----:B------:R-:W-:-:S03]  /*1b80*/  IADD3 R27, PT, PT, R27, R18, RZ ;  /* 0x000000121b1b7210 */ /* 0x000fc60007ffe0ff */
[----:B------:R-:W-:Y:S01]  /*1b90*/  @!P1 IMAD.MOV R3, RZ, RZ, -R3 ;  /* 0x000000ffff039224 */ /* 0x000fe200078e0a03 */
[----:B------:R-:W-:Y:S01]  /*1ba0*/  @!P2 LOP3.LUT R3, RZ, R5, RZ, 0x33, !PT ;  /* 0x00000005ff03a212 */ /* 0x000fe200078e33ff */
[----:B------:R-:W1:Y:S04]  /*1bb0*/  S2UR UR6, SR_CgaCtaId ;  /* 0x00000000000679c3 */ /* 0x000e680000008800 */
[----:B------:R-:W-:Y:S02]  /*1bc0*/  IMAD R5, R23, R3, RZ ;  /* 0x0000000317057224 */ /* 0x000fe400078e02ff */
[----:B------:R-:W-:Y:S01]  /*1bd0*/  IMAD.WIDE.U32 R26, R3, R22, R26 ;  /* 0x00000016031a7225 */ /* 0x000fe200078e001a */
[----:B------:R-:W-:Y:S02]  /*1be0*/  SHF.R.U32.HI R122, RZ, 0x3, R73 ;  /* 0x00000003ff7a7819 */ /* 0x000fe40000011649 */
[----:B------:R-:W-:-:S03]  /*1bf0*/  MOV R123, RZ ;  /* 0x000000ff007b7202 */ /* 0x000fc60000000f00 */
[-C--:B------:R-:W-:Y:S01]  /*1c00*/  IMAD R215, R211, R122.reuse, RZ ;  /* 0x0000007ad3d77224 */ /* 0x080fe200078e02ff */
[----:B------:R-:W-:Y:S01]  /*1c10*/  UMOV UR7, 0x400 ;  /* 0x0000040000077882 */ /* 0x000fe20000000000 */
[----:B------:R-:W-:Y:S02]  /*1c20*/  IMAD R213, R209, R122, RZ ;  /* 0x0000007ad1d57224 */ /* 0x000fe400078e02ff */
[----:B------:R-:W-:Y:S01]  /*1c30*/  IMAD.SHL.U32 R64, R53, 0x80, RZ ;  /* 0x0000008035407824 */ /* 0x000fe200078e00ff */
[----:B-1----:R-:W-:Y:S01]  /*1c40*/  ULEA UR6, UR6, UR7, 0x18 ;  /* 0x0000000706067291 */ /* 0x002fe2000f8ec0ff */
[----:B------:R-:W-:Y:S01]  /*1c50*/  SHF.L.U64.HI R70, R208, 0x4, R209 ;  /* 0x00000004d0467819 */ /* 0x000fe200000102d1 */
[----:B------:R-:W-:Y:S01]  /*1c60*/  IMAD.SHL.U32 R67, R210, 0x10, RZ ;  /* 0x00000010d2437824 */ /* 0x000fe200078e00ff */
[----:B------:R-:W-:Y:S02]  /*1c70*/  SHF.L.U32 R69, R208, 0x4, RZ ;  /* 0x00000004d0457819 */ /* 0x000fe400000006ff */
[----:B------:R-:W-:-:S02]  /*1c80*/  SHF.L.U64.HI R68, R210, 0x4, R211 ;  /* 0x00000004d2447819 */ /* 0x000fc400000102d3 */
[----:B------:R-:W-:Y:S01]  /*1c90*/  IADD3 R71, PT, PT, R64, -0x80, RZ ;  /* 0xffffff8040477810 */ /* 0x000fe20007ffe0ff */
[----:B--2---:R-:W-:-:S04]  /*1ca0*/  @P0 IMAD.WIDE.U32 R28, R128, R221, RZ ;  /* 0x000000dd801c0225 */ /* 0x004fc800078e00ff */
[----:B------:R-:W-:Y:S02]  /*1cb0*/  @P0 IMAD R11, R129, R221, RZ ;  /* 0x000000dd810b0224 */ /* 0x000fe400078e02ff */
[-C--:B---3--:R-:W-:Y:S02]  /*1cc0*/  @!P0 IMAD R0, R25, R217.reuse, RZ ;  /* 0x000000d919008224 */ /* 0x088fe400078e02ff */
[----:B------:R-:W-:-:S04]  /*1cd0*/  @!P0 IMAD.WIDE.U32 R24, R24, R217, RZ ;  /* 0x000000d918188225 */ /* 0x000fc800078e00ff */
[----:B------:R-:W-:Y:S01]  /*1ce0*/  @!P0 IMAD.MOV.U32 R18, RZ, RZ, R24 ;  /* 0x000000ffff128224 */ /* 0x000fe200078e0018 */
[----:B------:R-:W-:Y:S01]  /*1cf0*/  @!P0 IADD3 R13, PT, PT, R25, R0, RZ ;  /* 0x00000000190d8210 */ /* 0x000fe20007ffe0ff */
[----:B------:R-:W-:Y:S01]  /*1d00*/  @P0 IMAD.MOV.U32 R18, RZ, RZ, R28 ;  /* 0x000000ffff120224 */ /* 0x000fe200078e001c */
[----:B------:R-:W-:Y:S01]  /*1d10*/  SHF.R.S32.HI R0, RZ, 0x1f, R3 ;  /* 0x0000001fff007819 */ /* 0x000fe20000011403 */
[----:B------:R-:W-:-:S03]  /*1d20*/  @P0 IMAD.IADD R13, R29, 0x1, R11 ;  /* 0x000000011d0d0824 */ /* 0x000fc600078e020b */
[----:B------:R-:W-:Y:S01]  /*1d30*/  IADD3 R18, P1, PT, R14, R18, RZ ;  /* 0x000000120e127210 */ /* 0x000fe20007f3e0ff */
[----:B------:R-:W-:-:S03]  /*1d40*/  IMAD R22, R0, R22, R5 ;  /* 0x0000001600167224 */ /* 0x000fc600078e0205 */
[----:B------:R-:W-:Y:S01]  /*1d50*/  IADD3.X R19, PT, PT, RZ, R13, RZ, P1, !PT ;  /* 0x0000000dff137210 */ /* 0x000fe20000ffe4ff */
[----:B------:R-:W-:Y:S01]  /*1d60*/  IMAD.IADD R27, R27, 0x1, R22 ;  /* 0x000000011b1b7824 */ /* 0x000fe200078e0216 */
[----:B------:R-:W-:Y:S01]  /*1d70*/  SHF.R.S32.HI R11, RZ, 0x1f, R72 ;  /* 0x0000001fff0b7819 */ /* 0x000fe20000011448 */
[----:B------:R-:W-:Y:S01]  /*1d80*/  IMAD R5, R21, R216, RZ ;  /* 0x000000d815057224 */ /* 0x000fe200078e02ff */
[----:B------:R-:W-:Y:S01]  /*1d90*/  IADD3 R22, P0, PT, R14, R4, RZ ;  /* 0x000000040e167210 */ /* 0x000fe20007f1e0ff */
[----:B------:R-:W-:Y:S01]  /*1da0*/  IMAD.WIDE.U32 R18, R20, R216, R18 ;  /* 0x000000d814127225 */ /* 0x000fe200078e0012 */
[----:B------:R-:W-:-:S03]  /*1db0*/  LEA.HI R11, R11, R72, RZ, 0x7 ;  /* 0x000000480b0b7211 */ /* 0x000fc600078f38ff */
[----:B------:R-:W-:Y:S01]  /*1dc0*/  IMAD.WIDE.U32 R20, R122, R210, R26 ;  /* 0x000000d27a147225 */ /* 0x000fe200078e001a */
[----:B------:R-:W-:-:S03]  /*1dd0*/  LOP3.LUT R24, R65, 0x1c0, RZ, 0xc0, !PT ;  /* 0x000001c041187812 */ /* 0x000fc600078ec0ff */
[----:B------:R-:W-:Y:S01]  /*1de0*/  IMAD.X R23, RZ, RZ, R2, P0 ;  /* 0x000000ffff177224 */ /* 0x000fe200000e0602 */
[----:B------:R-:W-:Y:S02]  /*1df0*/  IADD3 R215, PT, PT, R21, R215, RZ ;  /* 0x000000d715d77210 */ /* 0x000fe40007ffe0ff */
[----:B----4-:R-:W-:Y:S01]  /*1e00*/  LEA R214, P0, R20, R8, 0x1 ;  /* 0x0000000814d67211 */ /* 0x010fe200078008ff */
[----:B------:R-:W-:Y:S01]  /*1e10*/  IMAD.IADD R19, R19, 0x1, R5 ;  /* 0x0000000113137824 */ /* 0x000fe200078e0205 */
[----:B------:R-:W-:Y:S01]  /*1e20*/  SHF.R.S32.HI R78, RZ, 0x7, R11 ;  /* 0x00000007ff4e7819 */ /* 0x000fe2000001140b */
[----:B------:R-:W-:Y:S01]  /*1e30*/  IMAD.WIDE.U32 R4, R218, 0x40, R122 ;  /* 0x00000040da047825 */ /* 0x000fe200078e007a */
[----:B------:R-:W-:Y:S02]  /*1e40*/  LEA.HI.X R215, R20, R9, R215, 0x1, P0 ;  /* 0x0000000914d77211 */ /* 0x000fe400000f0cd7 */
[----:B------:R-:W-:Y:S02]  /*1e50*/  LOP3.LUT R24, R24, 0x38, R73, 0xf8, !PT ;  /* 0x0000003818187812 */ /* 0x000fe400078ef849 */
[----:B------:R-:W-:Y:S01]  /*1e60*/  ISETP.GE.AND P0, PT, R78, R53, PT ;  /* 0x000000354e00720c */ /* 0x000fe20003f06270 */
[----:B------:R-:W-:Y:S01]  /*1e70*/  IMAD R5, R5, R128, RZ ;  /* 0x0000008005057224 */ /* 0x000fe200078e02ff */
[----:B------:R-:W-:Y:S01]  /*1e80*/  LOP3.LUT R24, R24, 0x38, R65, 0x78, !PT ;  /* 0x0000003818187812 */ /* 0x000fe200078e7841 */
[----:B------:R-:W-:-:S04]  /*1e90*/  IMAD.WIDE.U32 R22, R122, R208, R22 ;  /* 0x000000d07a167225 */ /* 0x000fc800078e0016 */
[C---:B------:R-:W-:Y:S02]  /*1ea0*/  IMAD R5, R4.reuse, R129, R5 ;  /* 0x0000008104057224 */ /* 0x040fe400078e0205 */
[----:B------:R-:W-:Y:S01]  /*1eb0*/  IMAD.WIDE.U32 R18, R4, R128, R18 ;  /* 0x0000008004127225 */ /* 0x000fe200078e0012 */
[----:B------:R-:W-:Y:S02]  /*1ec0*/  LOP3.LUT R65, R24, 0x1e00, R65, 0xf8, !PT ;  /* 0x00001e0018417812 */ /* 0x000fe400078ef841 */
[----:B------:R-:W-:Y:S01]  /*1ed0*/  LEA R212, P1, R22, R16, 0x1 ;  /* 0x0000001016d47211 */ /* 0x000fe200078208ff */
[----:B------:R-:W-:Y:S01]  /*1ee0*/  IMAD.IADD R213, R23, 0x1, R213 ;  /* 0x0000000117d57824 */ /* 0x000fe200078e02d5 */
[----:B------:R-:W-:Y:S01]  /*1ef0*/  LEA R120, P2, R18, R6, 0x1 ;  /* 0x0000000612787211 */ /* 0x000fe200078408ff */
[----:B------:R-:W-:Y:S01]  /*1f00*/  IMAD.IADD R5, R19, 0x1, R5 ;  /* 0x0000000113057824 */ /* 0x000fe200078e0205 */
[----:B------:R-:W-:Y:S02]  /*1f10*/  LEA R65, R65, UR6, 0x1 ;  /* 0x0000000641417c11 */ /* 0x000fe4000f8e08ff */
[----:B------:R-:W-:-:S02]  /*1f20*/  LEA.HI.X R213, R22, R17, R213, 0x1, P1 ;  /* 0x0000001116d57211 */ /* 0x000fc400008f0cd5 */
[----:B------:R-:W-:Y:S02]  /*1f30*/  LEA.HI.X R121, R18, R7, R5, 0x1, P2 ;  /* 0x0000000712797211 */ /* 0x000fe400010f0c05 */
[----:B------:R-:W-:Y:S02]  /*1f40*/  LEA.HI R12, R12, R12, RZ, 0x1 ;  /* 0x0000000c0c0c7211 */ /* 0x000fe400078f08ff */
[----:B------:R-:W-:Y:S01]  /*1f50*/  LOP3.LUT R9, R14, 0x40, RZ, 0xfc, !PT ;  /* 0x000000400e097812 */ /* 0x000fe200078efcff */
[----:B------:R-:W-:Y:S06]  /*1f60*/  @P0 BRA `(.L_x_898) ;  /* 0x000000b000e40947 */ /* 0x000fec0003800000 */
[----:B------:R-:W2:Y:S04]  /*1f70*/  LD.E.64 R16, desc[UR4][R132.64+0x120] ;  /* 0x0001200484107980 */ /* 0x000ea8000c101b00 */
[----:B------:R-:W3:Y:S04]  /*1f80*/  LD.E.64 R28, desc[UR4][R132.64+0x118] ;  /* 0x00011804841c7980 */ /* 0x000ee8000c101b00 */
[----:B------:R-:W4:Y:S04]  /*1f90*/  LD.E.64 R24, desc[UR4][R132.64+0x140] ;  /* 0x0001400484187980 */ /* 0x000f28000c101b00 */
[----:B------:R-:W5:Y:S04]  /*1fa0*/  LD.E.64 R124, desc[UR4][R132.64+0x130] ;  /* 0x00013004847c7980 */ /* 0x000f68000c101b00 */
[----:B------:R-:W5:Y:S04]  /*1fb0*/  LD.E.64 R22, desc[UR4][R132.64+0x138] ;  /* 0x0001380484167980 */ /* 0x000f68000c101b00 */
[----:B------:R-:W5:Y:S04]  /*1fc0*/  LD.E.64 R126, desc[UR4][R132.64+0x128] ;  /* 0x00012804847e7980 */ /* 0x000f68000c101b00 */
[----:B------:R-:W5:Y:S04]  /*1fd0*/  LD.E.64 R20, desc[UR4][R132.64+0x110] ;  /* 0x0001100484147980 */ /* 0x000f68000c101b00 */
[----:B------:R-:W5:Y:S04]  /*1fe0*/  LD.E.64 R18, desc[UR4][R132.64+0x108] ;  /* 0x0001080484127980 */ /* 0x000f68000c101b00 */
[----:B------:R-:W5:Y:S04]  /*1ff0*/  LD.E.64 R6, desc[UR4][R132.64+0x150] ;  /* 0x0001500484067980 */ /* 0x000f68000c101b00 */
[----:B------:R-:W5:Y:S01]  /*2000*/  LD.E.64 R4, desc[UR4][R132.64+0x148] ;  /* 0x0001480484047980 */ /* 0x000f62000c101b00 */
[----:B------:R-:W-:-:S02]  /*2010*/  MOV R15, RZ ;  /* 0x000000ff000f7202 */ /* 0x000fc40000000f00 */
[----:B------:R-:W-:Y:S02]  /*2020*/  SHF.R.S32.HI R12, RZ, 0x1, R12 ;  /* 0x00000001ff0c7819 */ /* 0x000fe4000001140c */
[----:B------:R-:W-:Y:S02]  /*2030*/  IADD3 R13, P0, PT, -R72, R122, RZ ;  /* 0x0000007a480d7210 */ /* 0x000fe40007f1e1ff */
[C---:B------:R-:W-:Y:S01]  /*2040*/  SHF.L.U32 R109, R12.reuse, 0x4, RZ ;  /* 0x000000040c6d7819 */ /* 0x040fe200000006ff */
[C---:B------:R-:W-:Y:S01]  /*2050*/  IMAD R108, R12.reuse, 0x30, RZ ;  /* 0x000000300c6c7824 */ /* 0x040fe200078e02ff */
[C---:B------:R-:W-:Y:S01]  /*2060*/  SHF.L.U32 R102, R12.reuse, 0x6, RZ ;  /* 0x000000060c667819 */ /* 0x040fe200000006ff */
[C---:B------:R-:W-:Y:S02]  /*2070*/  IMAD R107, R12.reuse, 0x50, RZ ;  /* 0x000000500c6b7824 */ /* 0x040fe400078e02ff */
[C---:B------:R-:W-:Y:S02]  /*2080*/  IMAD R106, R12.reuse, 0x60, RZ ;  /* 0x000000600c6a7824 */ /* 0x040fe400078e02ff */
[----:B------:R-:W-:-:S02]  /*2090*/  IMAD R105, R12, 0x70, RZ ;  /* 0x000000700c697824 */ /* 0x000fc400078e02ff */
[----:B------:R-:W-:Y:S01]  /*20a0*/  IMAD.SHL.U32 R104, R12, 0x20, RZ ;  /* 0x000000200c687824 */ /* 0x000fe200078e00ff */
[----:B------:R-:W-:Y:S01]  /*20b0*/  VIMNMX R78, PT, PT, RZ, R78, !PT ;  /* 0x0000004eff4e7248 */ /* 0x000fe20007fe0100 */
[C---:B------:R-:W-:Y:S01]  /*20c0*/  VIADD R77, R122.reuse, 0x10 ;  /* 0x000000107a4d7836 */ /* 0x040fe20000000000 */
[C---:B------:R-:W-:Y:S01]  /*20d0*/  IADD3 R76, PT, PT, R122.reuse, 0x20, RZ ;  /* 0x000000207a4c7810 */ /* 0x040fe20007ffe0ff */
[C---:B------:R-:W-:Y:S01]  /*20e0*/  VIADD R74, R122.reuse, 0x30 ;  /* 0x000000307a4a7836 */ /* 0x040fe20000000000 */
[C---:B------:R-:W-:Y:S01]  /*20f0*/  IADD3 R116, PT, PT, R122.reuse, 0x40, RZ ;  /* 0x000000407a747810 */ /* 0x040fe20007ffe0ff */
[C---:B------:R-:W-:Y:S01]  /*2100*/  VIADD R114, R122.reuse, 0x50 ;  /* 0x000000507a727836 */ /* 0x040fe20000000000 */
[C---:B------:R-:W-:Y:S01]  /*2110*/  IADD3 R112, PT, PT, R122.reuse, 0x60, RZ ;  /* 0x000000607a707810 */ /* 0x040fe20007ffe0ff */
[----:B------:R-:W-:Y:S01]  /*2120*/  VIADD R110, R122, 0x70 ;  /* 0x000000707a6e7836 */ /* 0x000fe20000000000 */
[----:B------:R-:W-:Y:S01]  /*2130*/  MOV R100, R71 ;  /* 0x0000004700647202 */ /* 0x000fe20000000f00 */
[C---:B------:R-:W-:Y:S01]  /*2140*/  IMAD R103, R53.reuse, -0x80, R72 ;  /* 0xffffff8035677824 */ /* 0x040fe200078e0248 */
[----:B------:R-:W-:Y:S01]  /*2150*/  MOV R86, R212 ;  /* 0x000000d400567202 */ /* 0x000fe20000000f00 */
[----:B------:R-:W-:Y:S01]  /*2160*/  IMAD R101, R53, -0x80, R66 ;  /* 0xffffff8035657824 */ /* 0x000fe200078e0242 */
[----:B------:R-:W-:Y:S01]  /*2170*/  MOV R88, R214 ;  /* 0x000000d600587202 */ /* 0x000fe20000000f00 */
[----:B------:R-:W-:Y:S01]  /*2180*/  IMAD.MOV.U32 R99, RZ, RZ, R53 ;  /* 0x000000ffff637224 */ /* 0x000fe200078e0035 */
[----:B------:R-:W-:Y:S01]  /*2190*/  SHF.R.S32.HI R98, RZ, 0x1f, R109 ;  /* 0x0000001fff627819 */ /* 0x000fe2000001146d */
[----:B------:R-:W-:Y:S01]  /*21a0*/  IMAD.MOV.U32 R87, RZ, RZ, R213 ;  /* 0x000000ffff577224 */ /* 0x000fe200078e00d5 */
[----:B------:R-:W-:Y:S01]  /*21b0*/  SHF.R.S32.HI R97, RZ, 0x1f, R104 ;  /* 0x0000001fff617819 */ /* 0x000fe20000011468 */
[----:B------:R-:W-:Y:S01]  /*21c0*/  IMAD.MOV.U32 R89, RZ, RZ, R215 ;  /* 0x000000ffff597224 */ /* 0x000fe200078e00d7 */
[----:B------:R-:W-:-:S02]  /*21d0*/  SHF.R.S32.HI R96, RZ, 0x1f, R108 ;  /* 0x0000001fff607819 */ /* 0x000fc4000001146c */
[----:B------:R-:W-:Y:S02]  /*21e0*/  SHF.R.S32.HI R95, RZ, 0x1f, R102 ;  /* 0x0000001fff5f7819 */ /* 0x000fe40000011466 */
[----:B------:R-:W-:Y:S02]  /*21f0*/  SHF.R.S32.HI R94, RZ, 0x1f, R107 ;  /* 0x0000001fff5e7819 */ /* 0x000fe4000001146b */
[----:B------:R-:W-:Y:S02]  /*2200*/  SHF.R.S32.HI R93, RZ, 0x1f, R106 ;  /* 0x0000001fff5d7819 */ /* 0x000fe4000001146a */
[----:B------:R-:W-:Y:S01]  /*2210*/  SHF.R.S32.HI R92, RZ, 0x1f, R105 ;  /* 0x0000001fff5c7819 */ /* 0x000fe20000011469 */
[----:B--2---:R-:W-:Y:S02]  /*2220*/  IMAD R2, R17, R217, RZ ;  /* 0x000000d911027224 */ /* 0x004fe400078e02ff */
[----:B------:R-:W-:-:S04]  /*2230*/  IMAD.WIDE.U32 R16, R217, R16, R14 ;  /* 0x00000010d9107225 */ /* 0x000fc800078e000e */
[----:B------:R-:W-:Y:S02]  /*2240*/  IMAD.IADD R17, R17, 0x1, R2 ;  /* 0x0000000111117824 */ /* 0x000fe400078e0202 */
[----:B---3--:R-:W-:-:S04]  /*2250*/  IMAD.WIDE.U32 R26, R217, R28, R14 ;  /* 0x0000001cd91a7225 */ /* 0x008fc800078e000e */
[----:B------:R-:W-:Y:S02]  /*2260*/  IMAD R2, R29, R217, RZ ;  /* 0x000000d91d027224 */ /* 0x000fe400078e02ff */
[----:B----4-:R-:W-:Y:S02]  /*2270*/  IMAD R11, R25, R3, RZ ;  /* 0x00000003190b7224 */ /* 0x010fe400078e02ff */
[----:B-----5:R-:W-:Y:S01]  /*2280*/  IMAD R8, R125, R71, RZ ;  /* 0x000000477d087224 */ /* 0x020fe200078e02ff */
[----:B------:R-:W-:Y:S01]  /*2290*/  IADD3 R27, PT, PT, R27, R2, RZ ;  /* 0x000000021b1b7210 */ /* 0x000fe20007ffe0ff */
[----:B------:R-:W-:-:S04]  /*22a0*/  IMAD.WIDE.U32 R16, R71, R124, R16 ;  /* 0x0000007c47107225 */ /* 0x000fc800078e0010 */
[----:B------:R-:W-:Y:S02]  /*22b0*/  IMAD R2, R24, R0, R11 ;  /* 0x0000000018027224 */ /* 0x000fe400078e020b */
[----:B------:R-:W-:Y:S02]  /*22c0*/  IMAD.IADD R17, R17, 0x1, R8 ;  /* 0x0000000111117824 */ /* 0x000fe400078e0208 */
[----:B------:R-:W-:Y:S01]  /*22d0*/  IMAD R11, R23, R3, RZ ;  /* 0x00000003170b7224 */ /* 0x000fe200078e02ff */
[----:B------:R-:W-:Y:S01]  /*22e0*/  SHF.L.U32 R23, R73, 0x2, RZ ;  /* 0x0000000249177819 */ /* 0x000fe200000006ff */
[----:B------:R-:W-:Y:S02]  /*22f0*/  IMAD R8, R127, R71, RZ ;  /* 0x000000477f087224 */ /* 0x000fe400078e02ff */
[----:B------:R-:W-:Y:S01]  /*2300*/  IMAD.WIDE.U32 R26, R71, R126, R26 ;  /* 0x0000007e471a7225 */ /* 0x000fe200078e001a */
[----:B------:R-:W-:-:S03]  /*2310*/  LOP3.LUT R23, R23, 0x1c, RZ, 0xc0, !PT ;  /* 0x0000001c17177812 */ /* 0x000fc600078ec0ff */
[----:B------:R-:W-:Y:S01]  /*2320*/  IMAD.WIDE.U32 R24, R3, R24, R16 ;  /* 0x0000001803187225 */ /* 0x000fe200078e0010 */
[----:B------:R-:W-:-:S03]  /*2330*/  IADD3 R27, PT, PT, R27, R8, RZ ;  /* 0x000000081b1b7210 */ /* 0x000fc60007ffe0ff */
[----:B------:R-:W-:Y:S02]  /*2340*/  IMAD.IADD R17, R71, 0x1, R10 ;  /* 0x0000000147117824 */ /* 0x000fe400078e020a */
[----:B------:R-:W-:Y:S01]  /*2350*/  IMAD R0, R22, R0, R11 ;  /* 0x0000000016007224 */ /* 0x000fe200078e020b */
[----:B------:R-:W-:Y:S01]  /*2360*/  SHF.R.S32.HI R11, RZ, 0x1f, R72 ;  /* 0x0000001fff0b7819 */ /* 0x000fe20000011448 */
[-C--:B------:R-:W-:Y:S02]  /*2370*/  IMAD R17, R17, R12.reuse, RZ ;  /* 0x0000000c11117224 */ /* 0x080fe400078e02ff */
[CC--:B------:R-:W-:Y:S02]  /*2380*/  IMAD R10, R122.reuse, R12.reuse, R14 ;  /* 0x0000000c7a0a7224 */ /* 0x0c0fe400078e020e */
[----:B------:R-:W-:Y:S02]  /*2390*/  IMAD R8, R122, R12, R23 ;  /* 0x0000000c7a087224 */ /* 0x000fe400078e0217 */
[----:B------:R-:W-:Y:S01]  /*23a0*/  IMAD.WIDE.U32 R22, R3, R22, R26 ;  /* 0x0000001603167225 */ /* 0x000fe200078e001a */
[----:B------:R-:W-:-:S03]  /*23b0*/  SHF.R.S32.HI R3, RZ, 0x1f, R17 ;  /* 0x0000001fff037819 */ /* 0x000fc60000011411 */
[----:B------:R-:W-:Y:S01]  /*23c0*/  IMAD.X R11, RZ, RZ, ~R11, P0 ;  /* 0x000000ffff0b7224 */ /* 0x000fe200000e0e0b */
[----:B------:R-:W-:Y:S02]  /*23d0*/  IADD3 R84, P1, PT, R17, R10, RZ ;  /* 0x0000000a11547210 */ /* 0x000fe40007f3e0ff */
[----:B------:R-:W-:Y:S01]  /*23e0*/  IADD3 R25, PT, PT, R25, R2, RZ ;  /* 0x0000000219197210 */ /* 0x000fe20007ffe0ff */
[----:B------:R-:W-:Y:S01]  /*23f0*/  IMAD R79, R11, R124, RZ ;  /* 0x0000007c0b4f7224 */ /* 0x000fe200078e02ff */
[----:B------:R-:W-:Y:S01]  /*2400*/  MOV R26, R22 ;  /* 0x00000016001a7202 */ /* 0x000fe20000000f00 */
[----:B------:R-:W-:Y:S01]  /*2410*/  IMAD.IADD R27, R23, 0x1, R0 ;  /* 0x00000001171b7824 */ /* 0x000fe200078e0200 */
[----:B------:R-:W-:Y:S01]  /*2420*/  IADD3 R16, P0, PT, R17, R8, RZ ;  /* 0x0000000811107210 */ /* 0x000fe20007f1e0ff */
[----:B------:R-:W-:Y:S01]  /*2430*/  IMAD R11, R11, R126, RZ ;  /* 0x0000007e0b0b7224 */ /* 0x000fe200078e02ff */
[----:B------:R-:W-:Y:S01]  /*2440*/  LEA.HI.X.SX32 R85, R10, R3, 0x1, P1 ;  /* 0x000000030a557211 */ /* 0x000fe200008f0eff */
[----:B------:R-:W-:Y:S01]  /*2450*/  IMAD R79, R125, R13, R79 ;  /* 0x0000000d7d4f7224 */ /* 0x000fe200078e024f */
[----:B------:R-:W-:Y:S01]  /*2460*/  LEA.HI.X.SX32 R3, R8, R3, 0x1, P0 ;  /* 0x0000000308037211 */ /* 0x000fe200000f0eff */
[----:B------:R-:W-:Y:S01]  /*2470*/  IMAD.WIDE.U32 R22, R124, R13, R24 ;  /* 0x0000000d7c167225 */ /* 0x000fe200078e0018 */
[----:B------:R-:W-:-:S03]  /*2480*/  SHF.L.U64.HI R85, R84, 0x1, R85 ;  /* 0x0000000154557819 */ /* 0x000fc60000010255 */
[-C--:B------:R-:W-:Y:S02]  /*2490*/  IMAD R11, R127, R13.reuse, R11 ;  /* 0x0000000d7f0b7224 */ /* 0x080fe400078e020b */
[----:B------:R-:W-:Y:S01]  /*24a0*/  IMAD.WIDE.U32 R24, R126, R13, R26 ;  /* 0x0000000d7e187225 */ /* 0x000fe200078e001a */
[----:B------:R-:W-:Y:S02]  /*24b0*/  IADD3 R79, PT, PT, R23, R79, RZ ;  /* 0x0000004f174f7210 */ /* 0x000fe40007ffe0ff */
[----:B------:R-:W-:Y:S01]  /*24c0*/  LEA R80, P1, R22, R20, 0x1 ;  /* 0x0000001416507211 */ /* 0x000fe200078208ff */
[----:B------:R-:W-:Y:S01]  /*24d0*/  IMAD.SHL.U32 R84, R84, 0x2, RZ ;  /* 0x0000000254547824 */ /* 0x000fe200078e00ff */
[----:B------:R-:W-:Y:S01]  /*24e0*/  SHF.L.U64.HI R0, R16, 0x1, R3 ;  /* 0x0000000110007819 */ /* 0x000fe20000010203 */
[----:B------:R-:W-:Y:S01]  /*24f0*/  IMAD.IADD R11, R25, 0x1, R11 ;  /* 0x00000001190b7824 */ /* 0x000fe200078e020b */
[----:B------:R-:W-:Y:S02]  /*2500*/  LEA R10, P0, R24, R18, 0x1 ;  /* 0x00000012180a7211 */ /* 0x000fe400078008ff */
[----:B------:R-:W-:-:S02]  /*2510*/  SHF.L.U32 R16, R16, 0x1, RZ ;  /* 0x0000000110107819 */ /* 0x000fc400000006ff */
[----:B------:R-:W-:Y:S02]  /*2520*/  LEA.HI.X R79, R22, R21, R79, 0x1, P1 ;  /* 0x00000015164f7211 */ /* 0x000fe400008f0c4f */
[----:B------:R-:W-:Y:S02]  /*2530*/  IADD3 R82, P3, PT, R6, R84, RZ ;  /* 0x0000005406527210 */ /* 0x000fe40007f7e0ff */
[----:B------:R-:W-:Y:S02]  /*2540*/  LEA.HI.X R11, R24, R19, R11, 0x1, P0 ;  /* 0x00000013180b7211 */ /* 0x000fe400000f0c0b */
[----:B------:R-:W-:Y:S02]  /*2550*/  IADD3 R54, P1, PT, R6, R16, RZ ;  /* 0x0000001006367210 */ /* 0x000fe40007f3e0ff */
[C---:B------:R-:W-:Y:S02]  /*2560*/  IADD3 R84, P2, PT, R4.reuse, R84, RZ ;  /* 0x0000005404547210 */ /* 0x040fe40007f5e0ff */
[----:B------:R-:W-:Y:S01]  /*2570*/  IADD3 R16, P0, PT, R4, R16, RZ ;  /* 0x0000001004107210 */ /* 0x000fe20007f1e0ff */
[C-C-:B------:R-:W-:Y:S01]  /*2580*/  IMAD.X R83, R7.reuse, 0x1, R85.reuse, P3 ;  /* 0x0000000107537824 */ /* 0x140fe200018e0655 */
[-C--:B------:R-:W-:Y:S01]  /*2590*/  IADD3.X R55, PT, PT, R7, R0.reuse, RZ, P1, !PT ;  /* 0x0000000007377210 */ /* 0x080fe20000ffe4ff */
[C---:B------:R-:W-:Y:S01]  /*25a0*/  IMAD.X R85, R5.reuse, 0x1, R85, P2 ;  /* 0x0000000105557824 */ /* 0x040fe200010e0655 */
[----:B------:R-:W-:-:S02]  /*25b0*/  IADD3.X R17, PT, PT, R5, R0, RZ, P0, !PT ;  /* 0x0000000005117210 */ /* 0x000fc400007fe4ff */
[C---:B------:R-:W-:Y:S02]  /*25c0*/  SHF.L.U64.HI R90, R126.reuse, 0x4, R127 ;  /* 0x000000047e5a7819 */ /* 0x040fe4000001027f */
[----:B------:R-:W-:-:S07]  /*25d0*/  SHF.L.U32 R91, R126, 0x4, RZ ;  /* 0x000000047e5b7819 */ /* 0x000fce00000006ff */
.L_x_999:
[----:B------:R-:W-:Y:S01]  /*25e0*/  VIADD R101, R101, 0x80 ;  /* 0x0000008065657836 */ /* 0x000fe20000000000 */
[----:B------:R-:W-:Y:S01]  /*25f0*/  BSSY.RECONVERGENT B0, `(.L_x_899) ;  /* 0x0000014000007945 */ /* 0x000fe20003800200 */
[----:B------:R-:W-:Y:S03]  /*2600*/  VIADD R103, R103, 0x80 ;  /* 0x0000008067677836 */ /* 0x000fe60000000000 */
[CC--:B------:R-:W-:Y:S02]  /*2610*/  ISETP.GE.AND P0, PT, R122.reuse, R101.reuse, PT ;  /* 0x000000657a00720c */ /* 0x0c0fe40003f06270 */
[C---:B------:R-:W-:Y:S02]  /*2620*/  ISETP.GE.AND P2, PT, R77.reuse, R101, PT ;  /* 0x000000654d00720c */ /* 0x040fe40003f46270 */
[----:B------:R-:W-:Y:S02]  /*2630*/  ISETP.GE.AND P0, PT, R122, R103, !P0 ;  /* 0x000000677a00720c */ /* 0x000fe40004706270 */
[C---:B------:R-:W-:Y:S02]  /*2640*/  ISETP.GE.AND P1, PT, R76.reuse, R101, PT ;  /* 0x000000654c00720c */ /* 0x040fe40003f26270 */
[-C--:B------:R-:W-:Y:S02]  /*2650*/  ISETP.LT.OR P3, PT, R77, R103.reuse, P2 ;  /* 0x000000674d00720c */ /* 0x080fe40001761670 */
[----:B------:R-:W-:Y:S02]  /*2660*/  ISETP.LT.OR P5, PT, R76, R103, P1 ;  /* 0x000000674c00720c */ /* 0x000fe40000fa1670 */
[----:B------:R-:W-:Y:S02]  /*2670*/  ISETP.GE.AND P4, PT, R74, R101, PT ;  /* 0x000000654a00720c */ /* 0x000fe40003f86270 */
[----:B------:R-:W-:Y:S02]  /*2680*/  P2R R115, PR, RZ, 0x20 ;  /* 0x00000020ff737803 */ /* 0x000fe40000000000 */
[----:B------:R-:W-:Y:S01]  /*2690*/  P2R R52, PR, RZ, 0x8 ;  /* 0x00000008ff347803 */ /* 0x000fe20000000000 */
[----:B-----5:R-:W-:Y:S08]  /*26a0*/  @!P0 BRA `(.L_x_900) ;  /* 0x0000000000208947 */ /* 0x020ff00003800000 */
[-C--:B------:R-:W-:Y:S02]  /*26b0*/  ISETP.GE.AND P2, PT, R14, R219.reuse, PT ;  /* 0x000000db0e00720c */ /* 0x080fe40003f46270 */
[----:B------:R-:W-:Y:S11]  /*26c0*/  ISETP.GE.AND P1, PT, R9, R219, PT ;  /* 0x000000db0900720c */ /* 0x000ff60003f26270 */
[--C-:B------:R-:W-:Y:S05]  /*26d0*/  @!P2 IMAD.MOV.U32 R81, RZ, RZ, R79.reuse ;  /* 0x000000ffff51a224 */ /* 0x100fea00078e004f */
[----:B------:R1:W2:Y:S02]  /*26e0*/  @!P2 LD.E.128 R20, desc[UR4][R80.64] ;  /* 0x000000045014a980 */ /* 0x0002a4000c101d00 */
[----:B-1----:R-:W-:Y:S02]  /*26f0*/  @!P1 IMAD.MOV.U32 R81, RZ, RZ, R79 ;  /* 0x000000ffff519224 */ /* 0x002fe400078e004f */
[----:B--2---:R1:W-:Y:S04]  /*2700*/  @!P2 ST.E.128 desc[UR4][R88.64], R20 ;  /* 0x000000145800a985 */ /* 0x0043e8000c101d04 */
[----:B------:R-:W2:Y:S04]  /*2710*/  @!P1 LD.E.128 R4, desc[UR4][R80.64+0x80] ;  /* 0x0000800450049980 */ /* 0x000ea8000c101d00 */
[----:B--2---:R1:W-:Y:S02]  /*2720*/  @!P1 ST.E.128 desc[UR4][R88.64+0x80], R4 ;  /* 0x0000800458009985 */ /* 0x0043e4000c101d04 */
.L_x_900:
[----:B------:R-:W-:Y:S05]  /*2730*/  BSYNC.RECONVERGENT B0 ;  /* 0x0000000000007941 */ /* 0x000fea0003800200 */
.L_x_899:
[----:B------:R-:W-:Y:S04]  /*2740*/  BSSY.RECONVERGENT B0, `(.L_x_901) ;  /* 0x000000c000007945 */ /* 0x000fe80003800200 */
[----:B------:R-:W-:Y:S05]  /*2750*/  @P3 BRA `(.L_x_902) ;  /* 0x0000000000283947 */ /* 0x000fea0003800000 */
[----:B------:R-:W-:Y:S02]  /*2760*/  ISETP.GE.AND P2, PT, R14, R219, PT ;  /* 0x000000db0e00720c */ /* 0x000fe40003f46270 */
[C---:B------:R-:W-:Y:S02]  /*2770*/  LEA R18, P1, R124.reuse, R80, 0x5 ;  /* 0x000000507c127211 */ /* 0x040fe400078228ff */
[----:B------:R-:W-:Y:S02]  /*2780*/  LEA R2, P3, R67, R88, 0x1 ;  /* 0x0000005843027211 */ /* 0x000fe400078608ff */
[----:B------:R-:W-:Y:S02]  /*2790*/  LEA.HI.X R19, R124, R79, R125, 0x5, P1 ;  /* 0x0000004f7c137211 */ /* 0x000fe400008f2c7d */
[----:B------:R-:W-:Y:S02]  /*27a0*/  ISETP.GE.AND P1, PT, R9, R219, PT ;  /* 0x000000db0900720c */ /* 0x000fe40003f26270 */
[----:B------:R-:W-:Y:S03]  /*27b0*/  LEA.HI.X R3, R67, R89, R68, 0x1, P3 ;  /* 0x0000005943037211 */ /* 0x000fe600018f0c44 */
[----:B-1----:R-:W2:Y:S04]  /*27c0*/  @!P2 LD.E.128 R20, desc[UR4][R18.64] ;  /* 0x000000041214a980 */ /* 0x002ea8000c101d00 */
[----:B--2---:R2:W-:Y:S04]  /*27d0*/  @!P2 ST.E.128 desc[UR4][R2.64], R20 ;  /* 0x000000140200a985 */ /* 0x0045e8000c101d04 */
[----:B------:R-:W3:Y:S04]  /*27e0*/  @!P1 LD.E.128 R4, desc[UR4][R18.64+0x80] ;  /* 0x0000800412049980 */ /* 0x000ee8000c101d00 */
[----:B---3--:R2:W-:Y:S02]  /*27f0*/  @!P1 ST.E.128 desc[UR4][R2.64+0x80], R4 ;  /* 0x0000800402009985 */ /* 0x0085e4000c101d04 */
.L_x_902:
[----:B------:R-:W-:Y:S05]  /*2800*/  BSYNC.RECONVERGENT B0 ;  /* 0x0000000000007941 */ /* 0x000fea0003800200 */
.L_x_901:
[----:B------:R-:W-:Y:S04]  /*2810*/  BSSY.RECONVERGENT B0, `(.L_x_903) ;  /* 0x000000c000007945 */ /* 0x000fe80003800200 */
[----:B------:R-:W-:Y:S05]  /*2820*/  @P5 BRA `(.L_x_904) ;  /* 0x0000000000285947 */ /* 0x000fea0003800000 */
[----:B------:R-:W-:Y:S02]  /*2830*/  ISETP.GE.AND P2, PT, R14, R219, PT ;  /* 0x000000db0e00720c */ /* 0x000fe40003f46270 */
[----:B------:R-:W-:Y:S02]  /*2840*/  LEA R18, P1, R124, R80, 0x6 ;  /* 0x000000507c127211 */ /* 0x000fe400078230ff */
[----:B--2---:R-:W-:Y:S02]  /*2850*/  LEA R2, P3, R210, R88, 0x6 ;  /* 0x00000058d2027211 */ /* 0x004fe400078630ff */
[----:B------:R-:W-:Y:S02]  /*2860*/  LEA.HI.X R19, R124, R79, R125, 0x6, P1 ;  /* 0x0000004f7c137211 */ /* 0x000fe400008f347d */
[----:B------:R-:W-:Y:S02]  /*2870*/  ISETP.GE.AND P1, PT, R9, R219, PT ;  /* 0x000000db0900720c */ /* 0x000fe40003f26270 */
[----:B------:R-:W-:Y:S03]  /*2880*/  LEA.HI.X R3, R210, R89, R211, 0x6, P3 ;  /* 0x00000059d2037211 */ /* 0x000fe600018f34d3 */
[----:B-1----:R-:W2:Y:S04]  /*2890*/  @!P2 LD.E.128 R20, desc[UR4][R18.64] ;  /* 0x000000041214a980 */ /* 0x002ea8000c101d00 */
[----:B--2---:R3:W-:Y:S04]  /*28a0*/  @!P2 ST.E.128 desc[UR4][R2.64], R20 ;  /* 0x000000140200a985 */ /* 0x0047e8000c101d04 */
[----:B------:R-:W2:Y:S04]  /*28b0*/  @!P1 LD.E.128 R4, desc[UR4][R18.64+0x80] ;  /* 0x0000800412049980 */ /* 0x000ea8000c101d00 */
[----:B--2---:R3:W-:Y:S02]  /*28c0*/  @!P1 ST.E.128 desc[UR4][R2.64+0x80], R4 ;  /* 0x0000800402009985 */ /* 0x0047e4000c101d04 */
.L_x_904:
[----:B------:R-:W-:Y:S05]  /*28d0*/  BSYNC.RECONVERGENT B0 ;  /* 0x0000000000007941 */ /* 0x000fea0003800200 */
.L_x_903:
[----:B------:R-:W-:Y:S01]  /*28e0*/  ISETP.GE.AND P1, PT, R74, R103, !P4 ;  /* 0x000000674a00720c */ /* 0x000fe20006726270 */
[----:B------:R-:W-:Y:S01]  /*28f0*/  BSSY.RECONVERGENT B0, `(.L_x_905) ;  /* 0x0000012000007945 */ /* 0x000fe20003800200 */
[C---:B------:R-:W-:Y:S02]  /*2900*/  ISETP.GE.AND P6, PT, R116.reuse, R101, PT ;  /* 0x000000657400720c */ /* 0x040fe40003fc6270 */
[----:B------:R-:W-:Y:S02]  /*2910*/  P2R R113, PR, RZ, 0x2 ;  /* 0x00000002ff717803 */ /* 0x000fe40000000000 */
[----:B------:R-:W-:Y:S07]  /*2920*/  ISETP.LT.OR P6, PT, R116, R103, P6 ;  /* 0x000000677400720c */ /* 0x000fee00037c1670 */
[----:B------:R-:W-:Y:S06]  /*2930*/  @!P1 BRA `(.L_x_906) ;  /* 0x0000000000349947 */ /* 0x000fec0003800000 */
[----:B------:R-:W-:Y:S01]  /*2940*/  MOV R81, R79 ;  /* 0x0000004f00517202 */ /* 0x000fe20000000f00 */
[----:B------:R-:W-:Y:S01]  /*2950*/  IMAD R0, R125, 0x60, RZ ;  /* 0x000000607d007824 */ /* 0x000fe200078e02ff */
[-C--:B------:R-:W-:Y:S01]  /*2960*/  ISETP.GE.AND P2, PT, R14, R219.reuse, PT ;  /* 0x000000db0e00720c */ /* 0x080fe20003f46270 */
[----:B--23--:R-:W-:Y:S01]  /*2970*/  IMAD.WIDE.U32 R2, R210, 0x60, R88 ;  /* 0x00000060d2027825 */ /* 0x00cfe200078e0058 */
[----:B------:R-:W-:Y:S03]  /*2980*/  ISETP.GE.AND P1, PT, R9, R219, PT ;  /* 0x000000db0900720c */ /* 0x000fe60003f26270 */
[----:B------:R-:W-:Y:S05]  /*2990*/  IMAD.WIDE.U32 R18, R124, 0x60, R80 ;  /* 0x000000607c127825 */ /* 0x000fea00078e0050 */
[----:B------:R-:W-:Y:S01]  /*29a0*/  IADD3 R19, PT, PT, R19, R0, RZ ;  /* 0x0000000013137210 */ /* 0x000fe20007ffe0ff */
[----:B------:R-:W-:Y:S04]  /*29b0*/  IMAD R0, R211, 0x60, RZ ;  /* 0x00000060d3007824 */ /* 0x000fe800078e02ff */
[----:B-1----:R-:W2:Y:S01]  /*29c0*/  @!P2 LD.E.128 R20, desc[UR4][R18.64] ;  /* 0x000000041214a980 */ /* 0x002ea2000c101d00 */
[----:B------:R-:W-:Y:S05]  /*29d0*/  IADD3 R3, PT, PT, R3, R0, RZ ;  /* 0x0000000003037210 */ /* 0x000fea0007ffe0ff */
[----:B--2---:R4:W-:Y:S04]  /*29e0*/  @!P2 ST.E.128 desc[UR4][R2.64], R20 ;  /* 0x000000140200a985 */ /* 0x0049e8000c101d04 */
[----:B------:R-:W2:Y:S04]  /*29f0*/  @!P1 LD.E.128 R4, desc[UR4][R18.64+0x80] ;  /* 0x0000800412049980 */ /* 0x000ea8000c101d00 */
[----:B--2---:R4:W-:Y:S02]  /*2a00*/  @!P1 ST.E.128 desc[UR4][R2.64+0x80], R4 ;  /* 0x0000800402009985 */ /* 0x0049e4000c101d04 */
.L_x_906:
[----:B------:R-:W-:Y:S05]  /*2a10*/  BSYNC.RECONVERGENT B0 ;  /* 0x0000000000007941 */ /* 0x000fea0003800200 */
.L_x_905:
[----:B------:R-:W-:Y:S01]  /*2a20*/  ISETP.GE.AND P5, PT, R114, R101, PT ;  /* 0x000000657200720c */ /* 0x000fe20003fa6270 */
[----:B------:R-:W-:Y:S04]  /*2a30*/  BSSY.RECONVERGENT B0, `(.L_x_907) ;  /* 0x000000e000007945 */ /* 0x000fe80003800200 */
[----:B------:R-:W-:Y:S08]  /*2a40*/  @P6 BRA `(.L_x_908) ;  /* 0x0000000000306947 */ /* 0x000ff00003800000 */
[C---:B------:R-:W-:Y:S04]  /*2a50*/  LEA R18, P1, R124.reuse, R80, 0x7 ;  /* 0x000000507c127211 */ /* 0x040fe800078238ff */
[----:B------:R-:W-:Y:S02]  /*2a60*/  LEA.HI.X R19, R124, R79, R125, 0x7, P1 ;  /* 0x0000004f7c137211 */ /* 0x000fe400008f3c7d */
[C---:B--234-:R-:W-:Y:S04]  /*2a70*/  LEA R2, P1, R210.reuse, R88, 0x7 ;  /* 0x00000058d2027211 */ /* 0x05cfe800078238ff */
[----:B------:R-:W-:Y:S02]  /*2a80*/  LEA.HI.X R3, R210, R89, R211, 0x7, P1 ;  /* 0x00000059d2037211 */ /* 0x000fe400008f3cd3 */
[-C--:B------:R-:W-:Y:S11]  /*2a90*/  ISETP.GE.AND P1, PT, R14, R219.reuse, PT ;  /* 0x000000db0e00720c */ /* 0x080ff60003f26270 */
[----:B------:R-:W-:Y:S02]  /*2aa0*/  @!UPT UIADD3 URZ, UPT, UPT, URZ, URZ, URZ ;  /* 0x000000fffffff290 */ /* 0x000fe4000fffe0ff */
[----:B-1----:R-:W2:Y:S04]  /*2ab0*/  @!P1 LD.E.128 R20, desc[UR4][R18.64] ;  /* 0x0000000412149980 */ /* 0x002ea8000c101d00 */
[----:B--2---:R1:W-:Y:S01]  /*2ac0*/  @!P1 ST.E.128 desc[UR4][R2.64], R20 ;  /* 0x0000001402009985 */ /* 0x0043e2000c101d04 */
[----:B------:R-:W-:Y:S11]  /*2ad0*/  ISETP.GE.AND P1, PT, R9, R219, PT ;  /* 0x000000db0900720c */ /* 0x000ff60003f26270 */
[----:B------:R-:W-:Y:S02]  /*2ae0*/  @!UPT UIADD3 URZ, UPT, UPT, URZ, URZ, URZ ;  /* 0x000000fffffff290 */ /* 0x000fe4000fffe0ff */
[----:B------:R-:W2:Y:S04]  /*2af0*/  @!P1 LD.E.128 R4, desc[UR4][R18.64+0x80] ;  /* 0x0000800412049980 */ /* 0x000ea8000c101d00 */
[----:B--2---:R1:W-:Y:S02]  /*2b00*/  @!P1 ST.E.128 desc[UR4][R2.64+0x80], R4 ;  /* 0x0000800402009985 */ /* 0x0043e4000c101d04 */
.L_x_908:
[----:B------:R-:W-:Y:S05]  /*2b10*/  BSYNC.RECONVERGENT B0 ;  /* 0x0000000000007941 */ /* 0x000fea0003800200 */
.L_x_907:
[----:B------:R-:W-:Y:S01]  /*2b20*/  ISETP.GE.AND P5, PT, R114, R103, !P5 ;  /* 0x000000677200720c */ /* 0x000fe20006fa6270 */
[----:B------:R-:W-:Y:S01]  /*2b30*/  BSSY.RECONVERGENT B0, `(.L_x_909) ;  /* 0x0000012000007945 */ /* 0x000fe20003800200 */
[C---:B------:R-:W-:Y:S04]  /*2b40*/  ISETP.GE.AND P4, PT, R112.reuse, R101, PT ;  /* 0x000000657000720c */ /* 0x040fe80003f86270 */
[----:B------:R-:W-:Y:S07]  /*2b50*/  ISETP.GE.AND P4, PT, R112, R103, !P4 ;  /* 0x000000677000720c */ /* 0x000fee0006786270 */
[----:B------:R-:W-:Y:S05]  /*2b60*/  @!P5 BRA `(.L_x_910) ;  /* 0x000000000038d947 */ /* 0x000fea0003800000 */
[----:B------:R-:W-:Y:S01]  /*2b70*/  MOV R81, R79 ;  /* 0x0000004f00517202 */ /* 0x000fe20000000f00 */
[----:B------:R-:W-:Y:S01]  /*2b80*/  IMAD R0, R125, 0xa0, RZ ;  /* 0x000000a07d007824 */ /* 0x000fe200078e02ff */
[-C--:B------:R-:W-:Y:S01]  /*2b90*/  ISETP.GE.AND P1, PT, R14, R219.reuse, PT ;  /* 0x000000db0e00720c */ /* 0x080fe20003f26270 */
[----:B-1234-:R-:W-:Y:S04]  /*2ba0*/  IMAD.WIDE.U32 R2, R210, 0xa0, R88 ;  /* 0x000000a0d2027825 */ /* 0x01efe800078e0058 */
[----:B------:R-:W-:Y:S05]  /*2bb0*/  IMAD.WIDE.U32 R18, R124, 0xa0, R80 ;  /* 0x000000a07c127825 */ /* 0x000fea00078e0050 */
[----:B------:R-:W-:Y:S01]  /*2bc0*/  IADD3 R19, PT, PT, R19, R0, RZ ;  /* 0x0000000013137210 */ /* 0x000fe20007ffe0ff */
[----:B------:R-:W-:Y:S04]  /*2bd0*/  IMAD R0, R211, 0xa0, RZ ;  /* 0x000000a0d3007824 */ /* 0x000fe800078e02ff */
[----:B------:R-:W2:Y:S01]  /*2be0*/  @!P1 LD.E.128 R20, desc[UR4][R18.64] ;  /* 0x0000000412149980 */ /* 0x000ea2000c101d00 */
[----:B------:R-:W-:Y:S05]  /*2bf0*/  IADD3 R3, PT, PT, R3, R0, RZ ;  /* 0x0000000003037210 */ /* 0x000fea0007ffe0ff */
[----:B--2---:R1:W-:Y:S01]  /*2c00*/  @!P1 ST.E.128 desc[UR4][R2.64], R20 ;  /* 0x0000001402009985 */ /* 0x0043e2000c101d04 */
[----:B------:R-:W-:Y:S11]  /*2c10*/  ISETP.GE.AND P1, PT, R9, R219, PT ;  /* 0x000000db0900720c */ /* 0x000ff60003f26270 */
[----:B------:R-:W-:Y:S02]  /*2c20*/  @!UPT UIADD3 URZ, UPT, UPT, URZ, URZ, URZ ;  /* 0x000000fffffff290 */ /* 0x000fe4000fffe0ff */
[----:B------:R-:W2:Y:S04]  /*2c30*/  @!P1 LD.E.128 R4, desc[UR4][R18.64+0x80] ;  /* 0x0000800412049980 */ /* 0x000ea8000c101d00 */
[----:B--2---:R1:W-:Y:S02]  /*2c40*/  @!P1 ST.E.128 desc[UR4][R2.64+0x80], R4 ;  /* 0x0000800402009985 */ /* 0x0043e4000c101d04 */
.L_x_910:
[----:B------:R-:W-:Y:S05]  /*2c50*/  BSYNC.RECONVERGENT B0 ;  /* 0x0000000000007941 */ /* 0x000fea0003800200 */
.L_x_909:
[C---:B------:R-:W-:Y:S01]  /*2c60*/  ISETP.GE.AND P3, PT, R110.reuse, R101, PT ;  /* 0x000000656e00720c */ /* 0x040fe20003f66270 */
[----:B------:R-:W-:Y:S03]  /*2c70*/  BSSY.RECONVERGENT B0, `(.L_x_911) ;  /* 0x0000012000007945 */ /* 0x000fe60003800200 */
[----:B------:R-:W-:Y:S01]  /*2c80*/  ISETP.GE.AND P3, PT, R110, R103, !P3 ;  /* 0x000000676e00720c */ /* 0x000fe20005f66270 */
[----:B------:R-:W-:Y:S01]  /*2c90*/  @!UPT UIADD3 URZ, UPT, UPT, URZ, URZ, URZ ;  /* 0x000000fffffff290 */ /* 0x000fe2000fffe0ff */
[----:B------:R-:W-:Y:S11]  /*2ca0*/  @!P4 BRA `(.L_x_912) ;  /* 0x000000000038c947 */ /* 0x000ff60003800000 */
        /* <DEDUP_REMOVED lines=14> */
.L_x_912:
[----:B------:R-:W-:Y:S05]  /*2d90*/  BSYNC.RECONVERGENT B0 ;  /* 0x0000000000007941 */ /* 0x000fea0003800200 */
.L_x_911:
[----:B------:R-:W-:Y:S04]  /*2da0*/  BSSY.RECONVERGENT B0, `(.L_x_913) ;  /* 0x0000010000007945 */ /* 0x000fe80003800200 */
        /* <DEDUP_REMOVED lines=15> */
.L_x_914:
[----:B------:R-:W-:Y:S05]  /*2ea0*/  BSYNC.RECONVERGENT B0 ;  /* 0x0000000000007941 */ /* 0x000fea0003800200 */
.L_x_913:
[----:B------:R-:W5:Y:S01]  /*2eb0*/  LD.E R0, desc[UR4][R132.64+0x130] ;  /* 0x0001300484007980 */ /* 0x000f62000c101900 */
[----:B------:R-:W-:Y:S01]  /*2ec0*/  UMOV UR6, URZ ;  /* 0x000000ff00067c82 */ /* 0x000fe20008000000 */
[----:B------:R-:W-:Y:S01]  /*2ed0*/  VIADD R99, R99, 0xffffffff ;  /* 0xffffffff63637836 */ /* 0x000fe20000000000 */
[----:B-1234-:R-:W-:Y:S01]  /*2ee0*/  IADD3 R3, P1, PT, RZ, -UR6, RZ ;  /* 0x80000006ff037c10 */ /* 0x01efe2000ff3e0ff */
[----:B------:R-:W2:Y:S01]  /*2ef0*/  LD.E R13, desc[UR4][R132.64+0xd0] ;  /* 0x0000d004840d7980 */ /* 0x000ea2000c101900 */
[----:B------:R-:W-:Y:S01]  /*2f00*/  BSSY.RECONVERGENT B2, `(.L_x_915) ;  /* 0x00009d8000027945 */ /* 0x000fe20003800200 */
[----:B------:R-:W-:Y:S01]  /*2f10*/  IMAD.MOV.U32 R118, RZ, RZ, R100 ;  /* 0x000000ffff767224 */ /* 0x000fe200078e0064 */
[----:B------:R-:W-:Y:S01]  /*2f20*/  ISETP.GT.AND P2, PT, R99, R78, PT ;  /* 0x0000004e6300720c */ /* 0x000fe20003f44270 */
[----:B------:R-:W-:Y:S02]  /*2f30*/  VIADD R100, R100, 0xffffff80 ;  /* 0xffffff8064647836 */ /* 0x000fe40000000000 */
[----:B-----5:R-:W-:Y:S04]  /*2f40*/  IMAD.SHL.U32 R0, R0, 0x80, RZ ;  /* 0x0000008000007824 */ /* 0x020fe800078e00ff */
[----:B------:R-:W-:Y:S05]  /*2f50*/  IMAD.X R0, RZ, RZ, ~R0, P1 ;  /* 0x000000ffff007224 */ /* 0x000fea00008e0e00 */
[----:B------:R-:W-:Y:S04]  /*2f60*/  SHF.R.S64 R3, R3, 0x1f, R0 ;  /* 0x0000001f03037819 */ /* 0x000fe80000001000 */
[----:B------:R-:W-:Y:S04]  /*2f70*/  IADD3 R80, P1, PT, R80, R3, RZ ;  /* 0x0000000350507210 */ /* 0x000fe80007f3e0ff */
[----:B------:R-:W-:Y:S02]  /*2f80*/  LEA.HI.X.SX32 R79, R0, R79, 0x1, P1 ;  /* 0x0000004f004f7211 */ /* 0x000fe400008f0eff */
[----:B--2---:R-:W-:Y:S11]  /*2f90*/  ISETP.NE.AND P1, PT, R13, RZ, PT ;  /* 0x000000ff0d00720c */ /* 0x004ff60003f25270 */
[----:B------:R-:W-:Y:S02]  /*2fa0*/  @!UPT UIADD3 URZ, UPT, UPT, URZ, URZ, URZ ;  /* 0x000000fffffff290 */ /* 0x000fe4000fffe0ff */
[----:B------:R-:W-:Y:S05]  /*2fb0*/  @P1 BRA `(.L_x_916) ;  /* 0x0000000400e41947 */ /* 0x000fea0003800000 */
[----:B------:R-:W-:Y:S04]  /*2fc0*/  BSSY.RECONVERGENT B0, `(.L_x_917) ;  /* 0x000000a000007945 */ /* 0x000fe80003800200 */
[----:B------:R-:W-:Y:S05]  /*2fd0*/  @!P0 BRA `(.L_x_918) ;  /* 0x0000000000208947 */ /* 0x000fea0003800000 */
[-C--:B------:R-:W-:Y:S11]  /*2fe0*/  ISETP.GE.AND P0, PT, R14, R219.reuse, PT ;  /* 0x000000db0e00720c */ /* 0x080ff60003f06270 */
[----:B------:R-:W-:Y:S02]  /*2ff0*/  @!UPT UIADD3 URZ, UPT, UPT, URZ, URZ, URZ ;  /* 0x000000fffffff290 */ /* 0x000fe4000fffe0ff */
[----:B------:R-:W2:Y:S04]  /*3000*/  @!P0 LD.E.128 R20, desc[UR4][R10.64] ;  /* 0x000000040a148980 */ /* 0x000ea8000c101d00 */
[----:B--2---:R1:W-:Y:S01]  /*3010*/  @!P0 ST.E.128 desc[UR4][R86.64], R20 ;  /* 0x0000001456008985 */ /* 0x0043e2000c101d04 */
[----:B------:R-:W-:Y:S11]  /*3020*/  ISETP.GE.AND P0, PT, R9, R219, PT ;  /* 0x000000db0900720c */ /* 0x000ff60003f06270 */
[----:B------:R-:W-:Y:S02]  /*3030*/  @!UPT UIADD3 URZ, UPT, UPT, URZ, URZ, URZ ;  /* 0x000000fffffff290 */ /* 0x000fe4000fffe0ff */
[----:B------:R-:W2:Y:S04]  /*3040*/  @!P0 LD.E.128 R4, desc[UR4][R10.64+0x80] ;  /* 0x000080040a048980 */ /* 0x000ea8000c101d00 */
[----:B--2---:R1:W-:Y:S02]  /*3050*/  @!P0 ST.E.128 desc[UR4][R86.64+0x80], R4 ;  /* 0x0000800456008985 */ /* 0x0043e4000c101d04 */
.L_x_918:
[----:B------:R-:W-:Y:S05]  /*3060*/  BSYNC.RECONVERGENT B0 ;  /* 0x0000000000007941 */ /* 0x000fea0003800200 */
.L_x_917:
[----:B------:R-:W-:Y:S01]  /*3070*/  ISETP.NE.AND P0, PT, R52, RZ, PT ;  /* 0x000000ff3400720c */ /* 0x000fe20003f05270 */
[----:B------:R-:W-:Y:S11]  /*3080*/  BSSY.RECONVERGENT B0, `(.L_x_919) ;  /* 0x000000f000007945 */ /* 0x000ff60003800200 */
[----:B------:R-:W-:Y:S01]  /*3090*/  @!UPT UIADD3 URZ, UPT, UPT, URZ, URZ, URZ ;  /* 0x000000fffffff290 */ /* 0x000fe2000fffe0ff */
[----:B------:R-:W-:Y:S05]  /*30a0*/  @P0 BRA `(.L_x_920) ;  /* 0x0000000000300947 */ /* 0x000fea0003800000 */
[C---:B------:R-:W-:Y:S04]  /*30b0*/  LEA R18, P0, R91.reuse, R10, 0x1 ;  /* 0x0000000a5b127211 */ /* 0x040fe800078008ff */
[----:B------:R-:W-:Y:S02]  /*30c0*/  LEA.HI.X R19, R91, R11, R90, 0x1, P0 ;  /* 0x0000000b5b137211 */ /* 0x000fe400000f0c5a */
[C---:B------:R-:W-:Y:S04]  /*30d0*/  LEA R2, P0, R69.reuse, R86, 0x1 ;  /* 0x0000005645027211 */ /* 0x040fe800078008ff */
[----:B------:R-:W-:Y:S02]  /*30e0*/  LEA.HI.X R3, R69, R87, R70, 0x1, P0 ;  /* 0x0000005745037211 */ /* 0x000fe400000f0c46 */
[-C--:B------:R-:W-:Y:S11]  /*30f0*/  ISETP.GE.AND P0, PT, R14, R219.reuse, PT ;  /* 0x000000db0e00720c */ /* 0x080ff60003f06270 */
[----:B------:R-:W-:Y:S02]  /*3100*/  @!UPT UIADD3 URZ, UPT, UPT, URZ, URZ, URZ ;  /* 0x000000fffffff290 */ /* 0x000fe4000fffe0ff */
[----:B-1----:R-:W2:Y:S04]  /*3110*/  @!P0 LD.E.128 R20, desc[UR4][R18.64] ;  /* 0x0000000412148980 */ /* 0x002ea8000c101d00 */
[----:B--2---:R2:W-:Y:S01]  /*3120*/  @!P0 ST.E.128 desc[UR4][R2.64], R20 ;  /* 0x0000001402008985 */ /* 0x0045e2000c101d04 */
[----:B------:R-:W-:Y:S11]  /*3130*/  ISETP.GE.AND P0, PT, R9, R219, PT ;  /* 0x000000db0900720c */ /* 0x000ff60003f06270 */
[----:B------:R-:W-:Y:S02]  /*3140*/  @!UPT UIADD3 URZ, UPT, UPT, URZ, URZ, URZ ;  /* 0x000000fffffff290 */ /* 0x000fe4000fffe0ff */
[----:B------:R-:W3:Y:S04]  /*3150*/  @!P0 LD.E.128 R4, desc[UR4][R18.64+0x80] ;  /* 0x0000800412048980 */ /* 0x000ee8000c101d00 */
[----:B---3--:R2:W-:Y:S02]  /*3160*/  @!P0 ST.E.128 desc[UR4][R2.64+0x80], R4 ;  /* 0x0000800402008985 */ /* 0x0085e4000c101d04 */
.L_x_920:
[----:B------:R-:W-:Y:S05]  /*3170*/  BSYNC.RECONVERGENT B0 ;  /* 0x0000000000007941 */ /* 0x000fea0003800200 */
.L_x_919:
[----:B------:R-:W-:Y:S01]  /*3180*/  ISETP.NE.AND P0, PT, R115, RZ, PT ;  /* 0x000000ff7300720c */ /* 0x000fe20003f05270 */
[----:B------:R-:W-:Y:S11]  /*3190*/  BSSY.RECONVERGENT B0, `(.L_x_921) ;  /* 0x000000f000007945 */ /* 0x000ff60003800200 */
[----:B------:R-:W-:Y:S01]  /*31a0*/  @!UPT UIADD3 URZ, UPT, UPT, URZ, URZ, URZ ;  /* 0x000000fffffff290 */ /* 0x000fe2000fffe0ff */
[----:B------:R-:W-:Y:S05]  /*31b0*/  @P0 BRA `(.L_x_922) ;  /* 0x0000000000300947 */ /* 0x000fea0003800000 */
[C---:B------:R-:W-:Y:S04]  /*31c0*/  LEA R18, P0, R126.reuse, R10, 0x6 ;  /* 0x0000000a7e127211 */ /* 0x040fe800078030ff */
[----:B------:R-:W-:Y:S02]  /*31d0*/  LEA.HI.X R19, R126, R11, R127, 0x6, P0 ;  /* 0x0000000b7e137211 */ /* 0x000fe400000f347f */
[C---:B--2---:R-:W-:Y:S04]  /*31e0*/  LEA R2, P0, R208.reuse, R86, 0x6 ;  /* 0x00000056d0027211 */ /* 0x044fe800078030ff */
        /* <DEDUP_REMOVED lines=9> */
.L_x_922:
[----:B------:R-:W-:Y:S05]  /*3280*/  BSYNC.RECONVERGENT B0 ;  /* 0x0000000000007941 */ /* 0x000fea0003800200 */
.L_x_921:
[----:B------:R-:W-:Y:S01]  /*3290*/  ISETP.NE.AND P0, PT, R113, RZ, PT ;  /* 0x000000ff7100720c */ /* 0x000fe20003f05270 */
[----:B------:R-:W-:Y:S11]  /*32a0*/  BSSY.RECONVERGENT B0, `(.L_x_923) ;  /* 0x000000f000007945 */ /* 0x000ff60003800200 */
[----:B------:R-:W-:Y:S01]  /*32b0*/  @!UPT UIADD3 URZ, UPT, UPT, URZ, URZ, URZ ;  /* 0x000000fffffff290 */ /* 0x000fe2000fffe0ff */
[----:B------:R-:W-:Y:S05]  /*32c0*/  @!P0 BRA `(.L_x_924) ;  /* 0x0000000000308947 */ /* 0x000fea0003800000 */
[-C--:B------:R-:W-:Y:S01]  /*32d0*/  ISETP.GE.AND P1, PT, R14, R219.reuse, PT ;  /* 0x000000db0e00720c */ /* 0x080fe20003f26270 */
[----:B------:R-:W-:Y:S01]  /*32e0*/  IMAD.WIDE.U32 R18, R126, 0x60, R10 ;  /* 0x000000607e127825 */ /* 0x000fe200078e000a */
[----:B------:R-:W-:Y:S03]  /*32f0*/  ISETP.GE.AND P0, PT, R9, R219, PT ;  /* 0x000000db0900720c */ /* 0x000fe60003f06270 */
[----:B------:R-:W-:Y:S02]  /*3300*/  IMAD R0, R127, 0x60, RZ ;  /* 0x000000607f007824 */ /* 0x000fe400078e02ff */
[----:B--23--:R-:W-:Y:S03]  /*3310*/  IMAD.WIDE.U32 R2, R208, 0x60, R86 ;  /* 0x00000060d0027825 */ /* 0x00cfe600078e0056 */
[----:B------:R-:W-:Y:S01]  /*3320*/  IADD3 R19, PT, PT, R19, R0, RZ ;  /* 0x0000000013137210 */ /* 0x000fe20007ffe0ff */
[----:B------:R-:W-:Y:S04]  /*3330*/  IMAD R0, R209, 0x60, RZ ;  /* 0x00000060d1007824 */ /* 0x000fe800078e02ff */
[----:B-1----:R-:W2:Y:S01]  /*3340*/  @!P1 LD.E.128 R20, desc[UR4][R18.64] ;  /* 0x0000000412149980 */ /* 0x002ea2000c101d00 */
[----:B------:R-:W-:Y:S05]  /*3350*/  IADD3 R3, PT, PT, R3, R0, RZ ;  /* 0x0000000003037210 */ /* 0x000fea0007ffe0ff */
[----:B--2---:R4:W-:Y:S04]  /*3360*/  @!P1 ST.E.128 desc[UR4][R2.64], R20 ;  /* 0x0000001402009985 */ /* 0x0049e8000c101d04 */
[----:B------:R-:W2:Y:S04]  /*3370*/  @!P0 LD.E.128 R4, desc[UR4][R18.64+0x80] ;  /* 0x0000800412048980 */ /* 0x000ea8000c101d00 */
[----:B--2---:R4:W-:Y:S02]  /*3380*/  @!P0 ST.E.128 desc[UR4][R2.64+0x80], R4 ;  /* 0x0000800402008985 */ /* 0x0049e4000c101d04 */
.L_x_924:
[----:B------:R-:W-:Y:S05]  /*3390*/  BSYNC.RECONVERGENT B0 ;  /* 0x0000000000007941 */ /* 0x000fea0003800200 */
.L_x_923:
[----:B------:R-:W-:Y:S04]  /*33a0*/  BSSY.RECONVERGENT B0, `(.L_x_925) ;  /* 0x000000c000007945 */ /* 0x000fe80003800200 */
[----:B------:R-:W-:Y:S05]  /*33b0*/  @P6 BRA `(.L_x_926) ;  /* 0x0000000000286947 */ /* 0x000fea0003800000 */
[----:B------:R-:W-:Y:S02]  /*33c0*/  ISETP.GE.AND P1, PT, R14, R219, PT ;  /* 0x000000db0e00720c */ /* 0x000fe40003f26270 */
[----:B------:R-:W-:Y:S02]  /*33d0*/  LEA R18, P0, R126, R10, 0x7 ;  /* 0x0000000a7e127211 */ /* 0x000fe400078038ff */
[----:B--234-:R-:W-:Y:S02]  /*33e0*/  LEA R2, P6, R208, R86, 0x7 ;  /* 0x00000056d0027211 */ /* 0x01cfe400078c38ff */
[----:B------:R-:W-:Y:S02]  /*33f0*/  LEA.HI.X R19, R126, R11, R127, 0x7, P0 ;  /* 0x0000000b7e137211 */ /* 0x000fe400000f3c7f */
[----:B------:R-:W-:Y:S02]  /*3400*/  ISETP.GE.AND P0, PT, R9, R219, PT ;  /* 0x000000db0900720c */ /* 0x000fe40003f06270 */
[----:B------:R-:W-:Y:S03]  /*3410*/  LEA.HI.X R3, R208, R87, R209, 0x7, P6 ;  /* 0x00000057d0037211 */ /* 0x000fe600030f3cd1 */
[----:B-1----:R-:W2:Y:S04]  /*3420*/  @!P1 LD.E.128 R20, desc[UR4][R18.64] ;  /* 0x0000000412149980 */ /* 0x002ea8000c101d00 */
[----:B--2---:R1:W-:Y:S04]  /*3430*/  @!P1 ST.E.128 desc[UR4][R2.64], R20 ;  /* 0x0000001402009985 */ /* 0x0043e8000c101d04 */
[----:B------:R-:W2:Y:S04]  /*3440*/  @!P0 LD.E.128 R4, desc[UR4][R18.64+0x80] ;  /* 0x0000800412048980 */ /* 0x000ea8000c101d00 */
[----:B--2---:R1:W-:Y:S02]  /*3450*/  @!P0 ST.E.128 desc[UR4][R2.64+0x80], R4 ;  /* 0x0000800402008985 */ /* 0x0043e4000c101d04 */
.L_x_926:
[----:B------:R-:W-:Y:S05]  /*3460*/  BSYNC.RECONVERGENT B0 ;  /* 0x0000000000007941 */ /* 0x000fea0003800200 */
.L_x_925:
[----:B------:R-:W-:Y:S04]  /*3470*/  BSSY.RECONVERGENT B0, `(.L_x_927) ;  /* 0x000000e000007945 */ /* 0x000fe80003800200 */
[----:B------:R-:W-:Y:S05]  /*3480*/  @!P5 BRA `(.L_x_928) ;  /* 0x000000000030d947 */ /* 0x000fea0003800000 */
[-C--:B------:R-:W-:Y:S01]  /*3490*/  ISETP.GE.AND P1, PT, R14, R219.reuse, PT ;  /* 0x000000db0e00720c */ /* 0x080fe20003f26270 */
[----:B------:R-:W-:Y:S01]  /*34a0*/  IMAD.WIDE.U32 R18, R126, 0xa0, R10 ;  /* 0x000000a07e127825 */ /* 0x000fe200078e000a */
[----:B------:R-:W-:Y:S03]  /*34b0*/  ISETP.GE.AND P0, PT, R9, R219, PT ;  /* 0x000000db0900720c */ /* 0x000fe60003f06270 */
[----:B------:R-:W-:Y:S02]  /*34c0*/  IMAD R0, R127, 0xa0, RZ ;  /* 0x000000a07f007824 */ /* 0x000fe400078e02ff */
[----:B-1234-:R-:W-:Y:S03]  /*34d0*/  IMAD.WIDE.U32 R2, R208, 0xa0, R86 ;  /* 0x000000a0d0027825 */ /* 0x01efe600078e0056 */
[----:B------:R-:W-:Y:S01]  /*34e0*/  IADD3 R19, PT, PT, R19, R0, RZ ;  /* 0x0000000013137210 */ /* 0x000fe20007ffe0ff */
[----:B------:R-:W-:Y:S04]  /*34f0*/  IMAD R0, R209, 0xa0, RZ ;  /* 0x000000a0d1007824 */ /* 0x000fe800078e02ff */
[----:B------:R-:W2:Y:S01]  /*3500*/  @!P1 LD.E.128 R20, desc[UR4][R18.64] ;  /* 0x0000000412149980 */ /* 0x000ea2000c101d00 */
[----:B------:R-:W-:Y:S05]  /*3510*/  IADD3 R3, PT, PT, R3, R0, RZ ;  /* 0x0000000003037210 */ /* 0x000fea0007ffe0ff */
[----:B--2---:R1:W-:Y:S04]  /*3520*/  @!P1 ST.E.128 desc[UR4][R2.64], R20 ;  /* 0x0000001402009985 */ /* 0x0043e8000c101d04 */
[----:B------:R-:W2:Y:S04]  /*3530*/  @!P0 LD.E.128 R4, desc[UR4][R18.64+0x80] ;  /* 0x0000800412048980 */ /* 0x000ea8000c101d00 */
[----:B--2---:R1:W-:Y:S02]  /*3540*/  @!P0 ST.E.128 desc[UR4][R2.64+0x80], R4 ;  /* 0x0000800402008985 */ /* 0x0043e4000c101d04 */
.L_x_928:
[----:B------:R-:W-:Y:S05]  /*3550*/  BSYNC.RECONVERGENT B0 ;  /* 0x0000000000007941 */ /* 0x000fea0003800200 */
.L_x_927:
        /* <DEDUP_REMOVED lines=14> */
.L_x_930:
[----:B------:R-:W-:Y:S05]  /*3640*/  BSYNC.RECONVERGENT B0 ;  /* 0x0000000000007941 */ /* 0x000fea0003800200 */
.L_x_929:
[----:B------:R-:W-:Y:S05]  /*3650*/  @!P3 BRA `(.L_x_931) ;  /* 0x000000940088b947 */ /* 0x000fea0003800000 */
[----:B------:R-:W-:Y:S01]  /*3660*/  IMAD R0, R127, 0xe0, RZ ;  /* 0x000000e07f007824 */ /* 0x000fe200078e02ff */
[-C--:B------:R-:W-:Y:S01]  /*3670*/  ISETP.GE.AND P0, PT, R14, R219.reuse, PT ;  /* 0x000000db0e00720c */ /* 0x080fe20003f06270 */
[----:B------:R-:W-:Y:S04]  /*3680*/  IMAD.WIDE.U32 R18, R126, 0xe0, R10 ;  /* 0x000000e07e127825 */ /* 0x000fe800078e000a */
[----:B-1234-:R-:W-:Y:S01]  /*3690*/  IMAD.WIDE.U32 R2, R208, 0xe0, R86 ;  /* 0x000000e0d0027825 */ /* 0x01efe200078e0056 */
[----:B------:R-:W-:Y:S03]  /*36a0*/  IADD3 R19, PT, PT, R19, R0, RZ ;  /* 0x0000000013137210 */ /* 0x000fe60007ffe0ff */
[----:B------:R-:W-:Y:S04]  /*36b0*/  IMAD R0, R209, 0xe0, RZ ;  /* 0x000000e0d1007824 */ /* 0x000fe800078e02ff */
[----:B------:R-:W2:Y:S01]  /*36c0*/  @!P0 LD.E.128 R4, desc[UR4][R18.64] ;  /* 0x0000000412048980 */ /* 0x000ea2000c101d00 */
[----:B------:R-:W-:Y:S05]  /*36d0*/  IADD3 R3, PT, PT, R3, R0, RZ ;  /* 0x0000000003037210 */ /* 0x000fea0007ffe0ff */
[----:B--2---:R1:W-:Y:S01]  /*36e0*/  @!P0 ST.E.128 desc[UR4][R2.64], R4 ;  /* 0x0000000402008985 */ /* 0x0043e2000c101d04 */
[----:B------:R-:W-:Y:S11]  /*36f0*/  ISETP.GE.AND P0, PT, R9, R219, PT ;  /* 0x000000db0900720c */ /* 0x000ff60003f06270 */
[----:B------:R-:W-:Y:S02]  /*3700*/  @!UPT UIADD3 URZ, UPT, UPT, URZ, URZ, URZ ;  /* 0x000000fffffff290 */ /* 0x000fe4000fffe0ff */
[----:B------:R-:W-:Y:S05]  /*3710*/  @P0 BRA `(.L_x_931) ;  /* 0x0000009400580947 */ /* 0x000fea0003800000 */
[----:B-1----:R-:W2:Y:S04]  /*3720*/  LD.E.128 R4, desc[UR4][R18.64+0x80] ;  /* 0x0000800412047980 */ /* 0x002ea8000c101d00 */
[----:B--2---:R1:W-:Y:S01]  /*3730*/  ST.E.128 desc[UR4][R2.64+0x80], R4 ;  /* 0x0000800402007985 */ /* 0x0043e2000c101d04 */
[----:B------:R-:W-:Y:S05]  /*3740*/  BRA `(.L_x_931) ;  /* 0x00000094004c7947 */ /* 0x000fea0003800000 */
.L_x_916:
[C---:B------:R-:W-:Y:S01]  /*3750*/  ISETP.GE.AND P6, PT, R116.reuse, R101, PT ;  /* 0x000000657400720c */ /* 0x040fe20003fc6270 */
[----:B------:R-:W2:Y:S03]  /*3760*/  LD.E.U8 R0, desc[UR4][R132.64+0x1b3] ;  /* 0x0001b30484007980 */ /* 0x000ea6000c101100 */
[----:B------:R-:W-:Y:S02]  /*3770*/  ISETP.GE.AND P6, PT, R116, R103, !P6 ;  /* 0x000000677400720c */ /* 0x000fe400077c6270 */
[----:B--2---:R-:W-:Y:S11]  /*3780*/  ISETP.NE.AND P1, PT, R0, RZ, PT ;  /* 0x000000ff0000720c */ /* 0x004ff60003f25270 */
[----:B------:R-:W-:Y:S02]  /*3790*/  @!UPT UIADD3 URZ, UPT, UPT, URZ, URZ, URZ ;  /* 0x000000fffffff290 */ /* 0x000fe4000fffe0ff */
[----:B------:R-:W-:Y:S05]  /*37a0*/  @!P1 BRA `(.L_x_932) ;  /* 0x0000003400dc9947 */ /* 0x000fea0003800000 */
[----:B------:R1:W5:Y:S01]  /*37b0*/  LD.E R42, desc[UR4][R132.64+0xc0] ;  /* 0x0000c004842a7980 */ /* 0x000362000c101900 */
[----:B------:R-:W-:Y:S04]  /*37c0*/  BSSY.RECONVERGENT B1, `(.L_x_933) ;  /* 0x0000066000017945 */ /* 0x000fe80003800200 */
[----:B------:R-:W-:Y:S05]  /*37d0*/  @!P0 BRA `(.L_x_934) ;  /* 0x0000000400908947 */ /* 0x000fea0003800000 */
[----:B-----5:R-:W-:Y:S01]  /*37e0*/  ISETP.GE.AND P0, PT, R14, R42, PT ;  /* 0x0000002a0e00720c */ /* 0x020fe20003f06270 */
[----:B------:R-:W-:Y:S11]  /*37f0*/  BSSY.RECONVERGENT B0, `(.L_x_935) ;  /* 0x0000031000007945 */ /* 0x000ff60003800200 */
[----:B------:R-:W-:Y:S01]  /*3800*/  @!UPT UIADD3 URZ, UPT, UPT, URZ, URZ, URZ ;  /* 0x000000fffffff290 */ /* 0x000fe2000fffe0ff */
[----:B------:R-:W-:Y:S05]  /*3810*/  @P0 BRA `(.L_x_936) ;  /* 0x0000000000b80947 */ /* 0x000fea0003800000 */
[----:B------:R-:W-:Y:S01]  /*3820*/  ISETP.GE.AND P0, PT, R14, R13, PT ;  /* 0x0000000d0e00720c */ /* 0x000fe20003f06270 */
[----:B------:R-:W2:Y:S11]  /*3830*/  LD.E.128 R20, desc[UR4][R10.64] ;  /* 0x000000040a147980 */ /* 0x000eb6000c101d00 */
[----:B------:R-:W-:Y:S01]  /*3840*/  @!UPT UIADD3 URZ, UPT, UPT, URZ, URZ, URZ ;  /* 0x000000fffffff290 */ /* 0x000fe2000fffe0ff */
[----:B------:R-:W3:Y:S06]  /*3850*/  @!P0 LD.E.64 R30, desc[UR4][R54.64] ;  /* 0x00000004361e8980 */ /* 0x000eec000c101b00 */
[----:B------:R-:W4:Y:S01]  /*3860*/  @!P0 LD.E.64 R6, desc[UR4][R16.64] ;  /* 0x0000000410068980 */ /* 0x000f22000c101b00 */
[C---:B--2---:R-:W-:Y:S01]  /*3870*/  @!P0 LOP3.LUT R19, R20.reuse, 0xffff0000, RZ, 0xc0, !PT ;  /* 0xffff000014138812 */ /* 0x044fe200078ec0ff */
[----:B------:R-:W-:Y:S01]  /*3880*/  @!P0 IMAD.U32 R27, R20, 0x10000, RZ ;  /* 0x00010000141b8824 */ /* 0x000fe200078e00ff */
[C---:B------:R-:W-:Y:S01]  /*3890*/  @!P0 LOP3.LUT R18, R22.reuse, 0xffff0000, RZ, 0xc0, !PT ;  /* 0xffff000016128812 */ /* 0x040fe200078ec0ff */
[----:B------:R-:W-:Y:S01]  /*38a0*/  @!P0 IMAD.U32 R26, R22, 0x10000, RZ ;  /* 0x00010000161a8824 */ /* 0x000fe200078e00ff */
[----:B------:R-:W-:Y:S02]  /*38b0*/  @!P0 SHF.L.U32 R28, R23, 0x10, RZ ;  /* 0x00000010171c8819 */ /* 0x000fe400000006ff */
[C---:B---3--:R-:W-:Y:S01]  /*38c0*/  @!P0 LOP3.LUT R29, R30.reuse, 0xffff0000, RZ, 0xc0, !PT ;  /* 0xffff00001e1d8812 */ /* 0x048fe200078ec0ff */
[----:B------:R-:W-:Y:S01]  /*38d0*/  @!P0 IMAD.U32 R25, R30, 0x10000, RZ ;  /* 0x000100001e198824 */ /* 0x000fe200078e00ff */
[C---:B------:R-:W-:Y:S02]  /*38e0*/  @!P0 SHF.L.U32 R24, R31.reuse, 0x10, RZ ;  /* 0x000000101f188819 */ /* 0x040fe400000006ff */
[----:B------:R-:W-:Y:S01]  /*38f0*/  @!P0 LOP3.LUT R31, R31, 0xffff0000, RZ, 0xc0, !PT ;  /* 0xffff00001f1f8812 */ /* 0x000fe200078ec0ff */
[----:B------:R-:W-:Y:S01]  /*3900*/  @!P0 FMUL.FTZ R33, R19, R25 ;  /* 0x0000001913218220 */ /* 0x000fe20000410000 */
[----:B----4-:R-:W-:Y:S01]  /*3910*/  @!P0 SHF.L.U32 R8, R6, 0x10, RZ ;  /* 0x0000001006088819 */ /* 0x010fe200000006ff */
[----:B------:R-:W-:Y:S01]  /*3920*/  @!P0 FMUL.FTZ R32, R18, R24 ;  /* 0x0000001812208220 */ /* 0x000fe20000410000 */
[----:B------:R-:W-:Y:S02]  /*3930*/  @!P0 LOP3.LUT R6, R6, 0xffff0000, RZ, 0xc0, !PT ;  /* 0xffff000006068812 */ /* 0x000fe400078ec0ff */
[----:B------:R-:W-:Y:S01]  /*3940*/  @!P0 SHF.L.U32 R5, R7, 0x10, RZ ;  /* 0x0000001007058819 */ /* 0x000fe200000006ff */
[-C--:B------:R-:W-:Y:S01]  /*3950*/  @!P0 FMUL.FTZ R0, R19, R8.reuse ;  /* 0x0000000813008220 */ /* 0x080fe20000410000 */
[----:B------:R-:W-:Y:S01]  /*3960*/  @!P0 LOP3.LUT R19, R21, 0xffff0000, RZ, 0xc0, !PT ;  /* 0xffff000015138812 */ /* 0x000fe200078ec0ff */
[----:B------:R-:W-:Y:S01]  /*3970*/  @!P0 FFMA.FTZ R33, R27, R8, -R33 ;  /* 0x000000081b218223 */ /* 0x000fe20000010821 */
[----:B------:R-:W-:Y:S01]  /*3980*/  @!P0 LOP3.LUT R7, R7, 0xffff0000, RZ, 0xc0, !PT ;  /* 0xffff000007078812 */ /* 0x000fe200078ec0ff */
[----:B------:R-:W-:Y:S01]  /*3990*/  @!P0 FFMA.FTZ R0, R25, R27, R0 ;  /* 0x0000001b19008223 */ /* 0x000fe20000010000 */
[----:B------:R-:W-:Y:S01]  /*39a0*/  @!P0 LOP3.LUT R8, R23, 0xffff0000, RZ, 0xc0, !PT ;  /* 0xffff000017088812 */ /* 0x000fe200078ec0ff */
[----:B------:R-:W-:Y:S01]  /*39b0*/  @!P0 FFMA.FTZ R32, R26, R5, -R32 ;  /* 0x000000051a208223 */ /* 0x000fe20000010820 */
[----:B------:R-:W-:Y:S01]  /*39c0*/  @!P0 SHF.L.U32 R25, R21, 0x10, RZ ;  /* 0x0000001015198819 */ /* 0x000fe200000006ff */
[CC--:B------:R-:W-:Y:S01]  /*39d0*/  @!P0 FMUL.FTZ R2, R19.reuse, R6.reuse ;  /* 0x0000000613028220 */ /* 0x0c0fe20000410000 */
[----:B------:R-:W-:Y:S01]  /*39e0*/  @!P0 F2FP.BF16.F32.PACK_AB R33, R0, R33 ;  /* 0x000000210021823e */ /* 0x000fe200000010ff */
[----:B------:R-:W-:Y:S01]  /*39f0*/  @!P0 FMUL.FTZ R35, R19, R29 ;  /* 0x0000001d13238220 */ /* 0x000fe20000410000 */
[----:B------:R-:W-:Y:S01]  /*3a00*/  @!P0 FMUL.FTZ R3, R18, R5 ;  /* 0x0000000512038220 */ /* 0x000fe20000410000 */
[C---:B------:R-:W-:Y:S01]  /*3a10*/  @!P0 FMUL.FTZ R37, R8.reuse, R31 ;  /* 0x0000001f08258220 */ /* 0x040fe20000410000 */
[----:B------:R-:W-:Y:S01]  /*3a20*/  @!P0 MOV R20, R33 ;  /* 0x0000002100148202 */ /* 0x000fe20000000f00 */
[----:B------:R-:W-:Y:S01]  /*3a30*/  @!P0 FMUL.FTZ R4, R8, R7 ;  /* 0x0000000708048220 */ /* 0x000fe20000410000 */
[----:B------:R-:W-:Y:S01]  /*3a40*/  @!P0 FFMA.FTZ R2, R29, R25, R2 ;  /* 0x000000191d028223 */ /* 0x000fe20000010002 */
[----:B------:R-:W-:Y:S01]  /*3a50*/  @!P0 FFMA.FTZ R35, R25, R6, -R35 ;  /* 0x0000000619238223 */ /* 0x000fe20000010823 */
[----:B------:R-:W-:Y:S01]  /*3a60*/  @!P0 FFMA.FTZ R3, R24, R26, R3 ;  /* 0x0000001a18038223 */ /* 0x000fe20000010003 */
[----:B------:R-:W-:Y:S01]  /*3a70*/  @!P0 FFMA.FTZ R37, R28, R7, -R37 ;  /* 0x000000071c258223 */ /* 0x000fe20000010825 */
[----:B------:R-:W-:Y:S02]  /*3a80*/  @!P0 FFMA.FTZ R4, R31, R28, R4 ;  /* 0x0000001c1f048223 */ /* 0x000fe40000010004 */
[----:B------:R-:W-:Y:S02]  /*3a90*/  @!P0 F2FP.BF16.F32.PACK_AB R34, R2, R35 ;  /* 0x000000230222823e */ /* 0x000fe400000010ff */
[----:B------:R-:W-:Y:S02]  /*3aa0*/  @!P0 F2FP.BF16.F32.PACK_AB R32, R3, R32 ;  /* 0x000000200320823e */ /* 0x000fe400000010ff */
[----:B------:R-:W-:Y:S01]  /*3ab0*/  @!P0 F2FP.BF16.F32.PACK_AB R37, R4, R37 ;  /* 0x000000250425823e */ /* 0x000fe200000010ff */
[----:B------:R-:W-:Y:S01]  /*3ac0*/  @!P0 IMAD.MOV.U32 R21, RZ, RZ, R34 ;  /* 0x000000ffff158224 */ /* 0x000fe200078e0022 */
[----:B------:R-:W-:Y:S02]  /*3ad0*/  @!P0 MOV R22, R32 ;  /* 0x0000002000168202 */ /* 0x000fe40000000f00 */
[----:B------:R-:W-:Y:S05]  /*3ae0*/  @!P0 MOV R23, R37 ;  /* 0x0000002500178202 */ /* 0x000fea0000000f00 */
[----:B------:R2:W-:Y:S02]  /*3af0*/  ST.E.128 desc[UR4][R86.64], R20 ;  /* 0x0000001456007985 */ /* 0x0005e4000c101d04 */
.L_x_936:
[----:B------:R-:W-:Y:S05]  /*3b00*/  BSYNC.RECONVERGENT B0 ;  /* 0x0000000000007941 */ /* 0x000fea0003800200 */
.L_x_935:
[----:B------:R-:W-:Y:S11]  /*3b10*/  ISETP.GE.AND P0, PT, R9, R42, PT ;  /* 0x0000002a0900720c */ /* 0x000ff60003f06270 */
[----:B------:R-:W-:Y:S02]  /*3b20*/  @!UPT UIADD3 URZ, UPT, UPT, URZ, URZ, URZ ;  /* 0x000000fffffff290 */ /* 0x000fe4000fffe0ff */
[----:B------:R-:W-:Y:S05]  /*3b30*/  @P0 BRA `(.L_x_934) ;  /* 0x0000000000b80947 */ /* 0x000fea0003800000 */
[----:B------:R-:W-:Y:S01]  /*3b40*/  ISETP.GE.AND P0, PT, R9, R13, PT ;  /* 0x0000000d0900720c */ /* 0x000fe20003f06270 */
[----:B--2---:R-:W2:Y:S11]  /*3b50*/  LD.E.128 R20, desc[UR4][R10.64+0x80] ;  /* 0x000080040a147980 */ /* 0x004eb6000c101d00 */
        /* <DEDUP_REMOVED lines=44> */
.L_x_934:
[----:B------:R-:W-:Y:S05]  /*3e20*/  BSYNC.RECONVERGENT B1 ;  /* 0x0000000000017941 */ /* 0x000fea0003800200 */
.L_x_933:
[----:B------:R-:W-:Y:S01]  /*3e30*/  ISETP.NE.AND P1, PT, R52, RZ, PT ;  /* 0x000000ff3400720c */ /* 0x000fe20003f25270 */
[C---:B------:R-:W-:Y:S01]  /*3e40*/  IMAD.SHL.U32 R5, R109.reuse, 0x2, RZ ;  /* 0x000000026d057824 */ /* 0x040fe200078e00ff */
[----:B------:R-:W-:Y:S01]  /*3e50*/  SHF.L.U64.HI R3, R109, 0x1, R98 ;  /* 0x000000016d037819 */ /* 0x000fe20000010262 */
[----:B------:R-:W-:Y:S03]  /*3e60*/  BSSY.RECONVERGENT B1, `(.L_x_937) ;  /* 0x000006e000017945 */ /* 0x000fe60003800200 */
[-C--:B------:R-:W-:Y:S05]  /*3e70*/  IADD3 R6, P0, PT, R16, R5.reuse, RZ ;  /* 0x0000000510067210 */ /* 0x080fea0007f1e0ff */
[--C-:B------:R-:W-:Y:S01]  /*3e80*/  IMAD.X R7, R17, 0x1, R3.reuse, P0 ;  /* 0x0000000111077824 */ /* 0x100fe200000e0603 */
[----:B------:R-:W-:Y:S05]  /*3e90*/  IADD3 R38, P0, PT, R54, R5, RZ ;  /* 0x0000000536267210 */ /* 0x000fea0007f1e0ff */
[----:B------:R-:W-:Y:S01]  /*3ea0*/  IMAD.X R39, R55, 0x1, R3, P0 ;  /* 0x0000000137277824 */ /* 0x000fe200000e0603 */
[----:B------:R-:W-:Y:S07]  /*3eb0*/  @P1 BRA `(.L_x_938) ;  /* 0x0000000400a01947 */ /* 0x000fee0003800000 */
[C---:B------:R-:W-:Y:S01]  /*3ec0*/  LEA R46, P0, R91.reuse, R10, 0x1 ;  /* 0x0000000a5b2e7211 */ /* 0x040fe200078008ff */
[----:B------:R-:W-:Y:S03]  /*3ed0*/  BSSY.RECONVERGENT B0, `(.L_x_939) ;  /* 0x0000035000007945 */ /* 0x000fe60003800200 */
[----:B------:R-:W-:Y:S02]  /*3ee0*/  LEA.HI.X R47, R91, R11, R90, 0x1, P0 ;  /* 0x0000000b5b2f7211 */ /* 0x000fe400000f0c5a */
[C---:B------:R-:W-:Y:S04]  /*3ef0*/  LEA R36, P0, R69.reuse, R86, 0x1 ;  /* 0x0000005645247211 */ /* 0x040fe800078008ff */
[----:B------:R-:W-:Y:S02]  /*3f00*/  LEA.HI.X R37, R69, R87, R70, 0x1, P0 ;  /* 0x0000005745257211 */ /* 0x000fe400000f0c46 */
[----:B-----5:R-:W-:Y:S11]  /*3f10*/  ISETP.GE.AND P0, PT, R14, R42, PT ;  /* 0x0000002a0e00720c */ /* 0x020ff60003f06270 */
[----:B------:R-:W-:Y:S02]  /*3f20*/  @!UPT UIADD3 URZ, UPT, UPT, URZ, URZ, URZ ;  /* 0x000000fffffff290 */ /* 0x000fe4000fffe0ff */
[----:B------:R-:W-:Y:S05]  /*3f30*/  @P0 BRA `(.L_x_940) ;  /* 0x0000000000b80947 */ /* 0x000fea0003800000 */
[----:B------:R-:W-:Y:S01]  /*3f40*/  ISETP.GE.AND P0, PT, R14, R13, PT ;  /* 0x0000000d0e00720c */ /* 0x000fe20003f06270 */
[----:B--23--:R-:W2:Y:S11]  /*3f50*/  LD.E.128 R20, desc[UR4][R46.64] ;  /* 0x000000042e147980 */ /* 0x00ceb6000c101d00 */
[----:B------:R-:W-:Y:S01]  /*3f60*/  @!UPT UIADD3 URZ, UPT, UPT, URZ, URZ, URZ ;  /* 0x000000fffffff290 */ /* 0x000fe2000fffe0ff */
[----:B------:R-:W3:Y:S06]  /*3f70*/  @!P0 LD.E.64 R34, desc[UR4][R38.64] ;  /* 0x0000000426228980 */ /* 0x000eec000c101b00 */
[----:B------:R-:W4:Y:S01]  /*3f80*/  @!P0 LD.E.64 R18, desc[UR4][R6.64] ;  /* 0x0000000406128980 */ /* 0x000f22000c101b00 */
[----:B--2---:R-:W-:Y:S01]  /*3f90*/  @!P0 LOP3.LUT R25, R20, 0xffff0000, RZ, 0xc0, !PT ;  /* 0xffff000014198812 */ /* 0x004fe200078ec0ff */
[----:B------:R-:W-:Y:S01]  /*3fa0*/  @!P0 IMAD.U32 R28, R22, 0x10000, RZ ;  /* 0x00010000161c8824 */ /* 0x000fe200078e00ff */
[----:B------:R-:W-:Y:S02]  /*3fb0*/  @!P0 SHF.L.U32 R31, R20, 0x10, RZ ;  /* 0x00000010141f8819 */ /* 0x000fe400000006ff */
[----:B------:R-:W-:Y:S02]  /*3fc0*/  @!P0 LOP3.LUT R27, R21, 0xffff0000, RZ, 0xc0, !PT ;  /* 0xffff0000151b8812 */ /* 0x000fe400078ec0ff */
[----:B------:R-:W-:Y:S02]  /*3fd0*/  @!P0 LOP3.LUT R24, R22, 0xffff0000, RZ, 0xc0, !PT ;  /* 0xffff000016188812 */ /* 0x000fe400078ec0ff */
[----:B------:R-:W-:Y:S02]  /*3fe0*/  @!P0 SHF.L.U32 R30, R23, 0x10, RZ ;  /* 0x00000010171e8819 */ /* 0x000fe400000006ff */
[C---:B---3--:R-:W-:Y:S01]  /*3ff0*/  @!P0 LOP3.LUT R33, R34.reuse, 0xffff0000, RZ, 0xc0, !PT ;  /* 0xffff000022218812 */ /* 0x048fe200078ec0ff */
[----:B------:R-:W-:Y:S02]  /*4000*/  @!P0 IMAD.U32 R29, R34, 0x10000, RZ ;  /* 0x00010000221d8824 */ /* 0x000fe400078e00ff */
[C---:B------:R-:W-:Y:S01]  /*4010*/  @!P0 IMAD.U32 R26, R35.reuse, 0x10000, RZ ;  /* 0x00010000231a8824 */ /* 0x040fe200078e00ff */
[----:B------:R-:W-:Y:S01]  /*4020*/  @!P0 LOP3.LUT R35, R35, 0xffff0000, RZ, 0xc0, !PT ;  /* 0xffff000023238812 */ /* 0x000fe200078ec0ff */
[----:B------:R-:W-:Y:S01]  /*4030*/  @!P0 FMUL.FTZ R41, R25, R29 ;  /* 0x0000001d19298220 */ /* 0x000fe20000410000 */
[C---:B----4-:R-:W-:Y:S01]  /*4040*/  @!P0 SHF.L.U32 R8, R18.reuse, 0x10, RZ ;  /* 0x0000001012088819 */ /* 0x050fe200000006ff */
[----:B------:R-:W-:Y:S01]  /*4050*/  @!P0 FMUL.FTZ R43, R27, R33 ;  /* 0x000000211b2b8220 */ /* 0x000fe20000410000 */
[----:B------:R-:W-:Y:S01]  /*4060*/  @!P0 LOP3.LUT R18, R18, 0xffff0000, RZ, 0xc0, !PT ;  /* 0xffff000012128812 */ /* 0x000fe200078ec0ff */
[C---:B------:R-:W-:Y:S01]  /*4070*/  @!P0 FMUL.FTZ R32, R24.reuse, R26 ;  /* 0x0000001a18208220 */ /* 0x040fe20000410000 */
[----:B------:R-:W-:Y:S01]  /*4080*/  @!P0 SHF.L.U32 R5, R19, 0x10, RZ ;  /* 0x0000001013058819 */ /* 0x000fe200000006ff */
[-C--:B------:R-:W-:Y:S01]  /*4090*/  @!P0 FMUL.FTZ R0, R25, R8.reuse ;  /* 0x0000000819008220 */ /* 0x080fe20000410000 */
[----:B------:R-:W-:Y:S01]  /*40a0*/  @!P0 LOP3.LUT R19, R19, 0xffff0000, RZ, 0xc0, !PT ;  /* 0xffff000013138812 */ /* 0x000fe200078ec0ff */
[----:B------:R-:W-:Y:S01]  /*40b0*/  @!P0 FFMA.FTZ R41, R31, R8, -R41 ;  /* 0x000000081f298223 */ /* 0x000fe20000010829 */
[----:B------:R-:W-:Y:S01]  /*40c0*/  @!P0 LOP3.LUT R8, R23, 0xffff0000, RZ, 0xc0, !PT ;  /* 0xffff000017088812 */ /* 0x000fe200078ec0ff */
[----:B------:R-:W-:Y:S01]  /*40d0*/  @!P0 FFMA.FTZ R0, R29, R31, R0 ;  /* 0x0000001f1d008223 */ /* 0x000fe20000010000 */
[----:B------:R-:W-:Y:S01]  /*40e0*/  @!P0 SHF.L.U32 R29, R21, 0x10, RZ ;  /* 0x00000010151d8819 */ /* 0x000fe200000006ff */
[-C--:B------:R-:W-:Y:S01]  /*40f0*/  @!P0 FMUL.FTZ R2, R27, R18.reuse ;  /* 0x000000121b028220 */ /* 0x080fe20000410000 */
[----:B------:R-:W-:Y:S01]  /*4100*/  @!P0 FMUL.FTZ R3, R24, R5 ;  /* 0x0000000518038220 */ /* 0x000fe20000410000 */
[----:B------:R-:W-:Y:S01]  /*4110*/  @!P0 FMUL.FTZ R45, R8, R35 ;  /* 0x00000023082d8220 */ /* 0x000fe20000410000 */
[----:B------:R-:W-:Y:S01]  /*4120*/  @!P0 F2FP.BF16.F32.PACK_AB R41, R0, R41 ;  /* 0x000000290029823e */ /* 0x000fe200000010ff */
[----:B------:R-:W-:Y:S01]  /*4130*/  @!P0 FMUL.FTZ R4, R8, R19 ;  /* 0x0000001308048220 */ /* 0x000fe20000410000 */
[----:B------:R-:W-:Y:S01]  /*4140*/  @!P0 FFMA.FTZ R2, R33, R29, R2 ;  /* 0x0000001d21028223 */ /* 0x000fe20000010002 */
[----:B------:R-:W-:Y:S01]  /*4150*/  @!P0 FFMA.FTZ R43, R29, R18, -R43 ;  /* 0x000000121d2b8223 */ /* 0x000fe2000001082b */
[----:B------:R-:W-:Y:S01]  /*4160*/  @!P0 MOV R20, R41 ;  /* 0x0000002900148202 */ /* 0x000fe20000000f00 */
[----:B------:R-:W-:Y:S01]  /*4170*/  @!P0 FFMA.FTZ R3, R26, R28, R3 ;  /* 0x0000001c1a038223 */ /* 0x000fe20000010003 */
[----:B------:R-:W-:Y:S01]  /*4180*/  @!P0 FFMA.FTZ R32, R28, R5, -R32 ;  /* 0x000000051c208223 */ /* 0x000fe20000010820 */
[----:B------:R-:W-:Y:S01]  /*4190*/  @!P0 FFMA.FTZ R45, R30, R19, -R45 ;  /* 0x000000131e2d8223 */ /* 0x000fe2000001082d */
[----:B------:R-:W-:Y:S01]  /*41a0*/  @!P0 F2FP.BF16.F32.PACK_AB R40, R2, R43 ;  /* 0x0000002b0228823e */ /* 0x000fe200000010ff */
[----:B------:R-:W-:Y:S02]  /*41b0*/  @!P0 FFMA.FTZ R4, R35, R30, R4 ;  /* 0x0000001e23048223 */ /* 0x000fe40000010004 */
[----:B------:R-:W-:Y:S02]  /*41c0*/  @!P0 F2FP.BF16.F32.PACK_AB R32, R3, R32 ;  /* 0x000000200320823e */ /* 0x000fe400000010ff */
[----:B------:R-:W-:Y:S01]  /*41d0*/  @!P0 IMAD.MOV.U32 R21, RZ, RZ, R40 ;  /* 0x000000ffff158224 */ /* 0x000fe200078e0028 */
[----:B------:R-:W-:Y:S02]  /*41e0*/  @!P0 F2FP.BF16.F32.PACK_AB R45, R4, R45 ;  /* 0x0000002d042d823e */ /* 0x000fe400000010ff */
[----:B------:R-:W-:Y:S02]  /*41f0*/  @!P0 MOV R22, R32 ;  /* 0x0000002000168202 */ /* 0x000fe40000000f00 */
[----:B------:R-:W-:Y:S05]  /*4200*/  @!P0 MOV R23, R45 ;  /* 0x0000002d00178202 */ /* 0x000fea0000000f00 */
[----:B------:R4:W-:Y:S02]  /*4210*/  ST.E.128 desc[UR4][R36.64], R20 ;  /* 0x0000001424007985 */ /* 0x0009e4000c101d04 */
.L_x_940:
[----:B------:R-:W-:Y:S05]  /*4220*/  BSYNC.RECONVERGENT B0 ;  /* 0x0000000000007941 */ /* 0x000fea0003800200 */
.L_x_939:
[----:B------:R-:W-:Y:S11]  /*4230*/  ISETP.GE.AND P0, PT, R9, R42, PT ;  /* 0x0000002a0900720c */ /* 0x000ff60003f06270 */
[----:B------:R-:W-:Y:S02]  /*4240*/  @!UPT UIADD3 URZ, UPT, UPT, URZ, URZ, URZ ;  /* 0x000000fffffff290 */ /* 0x000fe4000fffe0ff */
[----:B------:R-:W-:Y:S05]  /*4250*/  @P0 BRA `(.L_x_938) ;  /* 0x0000000000b80947 */ /* 0x000fea0003800000 */
[----:B------:R-:W-:Y:S01]  /*4260*/  ISETP.GE.AND P0, PT, R9, R13, PT ;  /* 0x0000000d0900720c */ /* 0x000fe20003f06270 */
[----:B--234-:R-:W2:Y:S11]  /*4270*/  LD.E.128 R20, desc[UR4][R46.64+0x80] ;  /* 0x000080042e147980 */ /* 0x01ceb6000c101d00 */
        /* <DEDUP_REMOVED lines=44> */
.L_x_938:
[----:B------:R-:W-:Y:S05]  /*4540*/  BSYNC.RECONVERGENT B1 ;  /* 0x0000000000017941 */ /* 0x000fea0003800200 */
.L_x_937:
[----:B------:R-:W-:Y:S01]  /*4550*/  ISETP.NE.AND P0, PT, R115, RZ, PT ;  /* 0x000000ff7300720c */ /* 0x000fe20003f05270 */
[----:B------:R-:W-:Y:S11]  /*4560*/  BSSY.RECONVERGENT B1, `(.L_x_941) ;  /* 0x000006f000017945 */ /* 0x000ff60003800200 */
[----:B------:R-:W-:Y:S01]  /*4570*/  @!UPT UIADD3 URZ, UPT, UPT, URZ, URZ, URZ ;  /* 0x000000fffffff290 */ /* 0x000fe2000fffe0ff */
[----:B------:R-:W-:Y:S05]  /*4580*/  @P0 BRA `(.L_x_942) ;  /* 0x0000000400b00947 */ /* 0x000fea0003800000 */
[C---:B------:R-:W-:Y:S01]  /*4590*/  LEA R26, P0, R12.reuse, R6, 0x5 ;  /* 0x000000060c1a7211 */ /* 0x040fe200078028ff */
[----:B------:R-:W-:Y:S03]  /*45a0*/  BSSY.RECONVERGENT B0, `(.L_x_943) ;  /* 0x0000039000007945 */ /* 0x000fe60003800200 */
[C---:B------:R-:W-:Y:S02]  /*45b0*/  LEA.HI.X.SX32 R27, R12.reuse, R7, 0x5, P0 ;  /* 0x000000070c1b7211 */ /* 0x040fe400000f2eff */
[C---:B------:R-:W-:Y:S04]  /*45c0*/  LEA R40, P0, R12.reuse, R38, 0x5 ;  /* 0x000000260c287211 */ /* 0x040fe800078028ff */
[----:B------:R-:W-:Y:S02]  /*45d0*/  LEA.HI.X.SX32 R41, R12, R39, 0x5, P0 ;  /* 0x000000270c297211 */ /* 0x000fe400000f2eff */
[C---:B------:R-:W-:Y:S04]  /*45e0*/  LEA R50, P0, R126.reuse, R10, 0x6 ;  /* 0x0000000a7e327211 */ /* 0x040fe800078030ff */
[----:B------:R-:W-:Y:S02]  /*45f0*/  LEA.HI.X R51, R126, R11, R127, 0x6, P0 ;  /* 0x0000000b7e337211 */ /* 0x000fe400000f347f */
[C---:B------:R-:W-:Y:S04]  /*4600*/  LEA R44, P0, R208.reuse, R86, 0x6 ;  /* 0x00000056d02c7211 */ /* 0x040fe800078030ff */
[----:B------:R-:W-:Y:S02]  /*4610*/  LEA.HI.X R45, R208, R87, R209, 0x6, P0 ;  /* 0x00000057d02d7211 */ /* 0x000fe400000f34d1 */
[----:B-----5:R-:W-:Y:S11]  /*4620*/  ISETP.GE.AND P0, PT, R14, R42, PT ;  /* 0x0000002a0e00720c */ /* 0x020ff60003f06270 */
        /* <DEDUP_REMOVED lines=48> */
.L_x_944:
[----:B------:R-:W-:Y:S05]  /*4930*/  BSYNC.RECONVERGENT B0 ;  /* 0x0000000000007941 */ /* 0x000fea0003800200 */
.L_x_943:
        /* <DEDUP_REMOVED lines=49> */
.L_x_942:
[----:B------:R-:W-:Y:S05]  /*4c50*/  BSYNC.RECONVERGENT B1 ;  /* 0x0000000000017941 */ /* 0x000fea0003800200 */
.L_x_941:
[----:B------:R-:W-:Y:S01]  /*4c60*/  ISETP.NE.AND P0, PT, R113, RZ, PT ;  /* 0x000000ff7100720c */ /* 0x000fe20003f05270 */
[----:B------:R-:W-:Y:S11]  /*4c70*/  BSSY.RECONVERGENT B1, `(.L_x_945) ;  /* 0x000006f000017945 */ /* 0x000ff60003800200 */
[----:B------:R-:W-:Y:S01]  /*4c80*/  @!UPT UIADD3 URZ, UPT, UPT, URZ, URZ, URZ ;  /* 0x000000fffffff290 */ /* 0x000fe2000fffe0ff */
[----:B------:R-:W-:Y:S05]  /*4c90*/  @!P0 BRA `(.L_x_946) ;  /* 0x0000000400b08947 */ /* 0x000fea0003800000 */
[----:B------:R-:W-:Y:S01]  /*4ca0*/  IMAD R5, R127, 0x60, RZ ;  /* 0x000000607f057824 */ /* 0x000fe200078e02ff */
[C---:B------:R-:W-:Y:S01]  /*4cb0*/  LEA R26, P0, R12.reuse, R6, 0x6 ;  /* 0x000000060c1a7211 */ /* 0x040fe200078030ff */
[----:B------:R-:W-:Y:S01]  /*4cc0*/  IMAD R3, R209, 0x60, RZ ;  /* 0x00000060d1037824 */ /* 0x000fe200078e02ff */
[----:B------:R-:W-:Y:S01]  /*4cd0*/  LEA R40, P1, R12, R38, 0x6 ;  /* 0x000000260c287211 */ /* 0x000fe200078230ff */
[----:B------:R-:W-:Y:S01]  /*4ce0*/  IMAD.WIDE.U32 R50, R126, 0x60, R10 ;  /* 0x000000607e327825 */ /* 0x000fe200078e000a */
[----:B------:R-:W-:Y:S01]  /*4cf0*/  LEA.HI.X.SX32 R27, R12, R7, 0x6, P0 ;  /* 0x000000070c1b7211 */ /* 0x000fe200000f36ff */
[----:B------:R-:W-:Y:S01]  /*4d00*/  BSSY.RECONVERGENT B0, `(.L_x_947) ;  /* 0x0000036000007945 */ /* 0x000fe20003800200 */
[-C--:B-----5:R-:W-:Y:S01]  /*4d10*/  ISETP.GE.AND P0, PT, R14, R42.reuse, PT ;  /* 0x0000002a0e00720c */ /* 0x0a0fe20003f06270 */
[----:B--2---:R-:W-:Y:S01]  /*4d20*/  IMAD.WIDE.U32 R44, R208, 0x60, R86 ;  /* 0x00000060d02c7825 */ /* 0x004fe200078e0056 */
[----:B------:R-:W-:Y:S02]  /*4d30*/  LEA.HI.X.SX32 R41, R12, R39, 0x6, P1 ;  /* 0x000000270c297211 */ /* 0x000fe400008f36ff */
[----:B------:R-:W-:Y:S01]  /*4d40*/  ISETP.GE.AND P1, PT, R9, R42, PT ;  /* 0x0000002a0900720c */ /* 0x000fe20003f26270 */
[----:B------:R-:W-:Y:S02]  /*4d50*/  IMAD.IADD R51, R51, 0x1, R5 ;  /* 0x0000000133337824 */ /* 0x000fe400078e0205 */
[----:B------:R-:W-:Y:S06]  /*4d60*/  IMAD.IADD R45, R45, 0x1, R3 ;  /* 0x000000012d2d7824 */ /* 0x000fec00078e0203 */
[----:B------:R-:W-:Y:S05]  /*4d70*/  @P0 BRA `(.L_x_948) ;  /* 0x0000000000b80947 */ /* 0x000fea0003800000 */
[----:B------:R-:W-:Y:S01]  /*4d80*/  ISETP.GE.AND P0, PT, R14, R13, PT ;  /* 0x0000000d0e00720c */ /* 0x000fe20003f06270 */
[----:B---34-:R-:W2:Y:S11]  /*4d90*/  LD.E.128 R20, desc[UR4][R50.64] ;  /* 0x0000000432147980 */ /* 0x018eb6000c101d00 */
        /* <DEDUP_REMOVED lines=44> */
.L_x_948:
[----:B------:R-:W-:Y:S05]  /*5060*/  BSYNC.RECONVERGENT B0 ;  /* 0x0000000000007941 */ /* 0x000fea0003800200 */
.L_x_947:
        /* <DEDUP_REMOVED lines=47> */
.L_x_946:
[----:B------:R-:W-:Y:S05]  /*5360*/  BSYNC.RECONVERGENT B1 ;  /* 0x0000000000017941 */ /* 0x000fea0003800200 */
.L_x_945:
[----:B------:R-:W-:Y:S04]  /*5370*/  BSSY.RECONVERGENT B1, `(.L_x_949) ;  /* 0x000006a000017945 */ /* 0x000fe80003800200 */
[----:B------:R-:W-:Y:S05]  /*5380*/  @!P6 BRA `(.L_x_950) ;  /* 0x0000000400a0e947 */ /* 0x000fea0003800000 */
[----:B-----5:R-:W-:Y:S01]  /*5390*/  ISETP.GE.AND P6, PT, R14, R42, PT ;  /* 0x0000002a0e00720c */ /* 0x020fe20003fc6270 */
[----:B------:R-:W-:Y:S01]  /*53a0*/  BSSY.RECONVERGENT B0, `(.L_x_951) ;  /* 0x0000037000007945 */ /* 0x000fe20003800200 */
[----:B------:R-:W-:Y:S01]  /*53b0*/  LEA R50, P1, R126, R10, 0x7 ;  /* 0x0000000a7e327211 */ /* 0x000fe200078238ff */
[----:B------:R-:W-:Y:S01]  /*53c0*/  IMAD.WIDE R26, R12, 0x60, R6 ;  /* 0x000000600c1a7825 */ /* 0x000fe200078e0206 */
[----:B--2---:R-:W-:Y:S02]  /*53d0*/  LEA R44, P0, R208, R86, 0x7 ;  /* 0x00000056d02c7211 */ /* 0x004fe400078038ff */
[----:B------:R-:W-:Y:S01]  /*53e0*/  LEA.HI.X R51, R126, R11, R127, 0x7, P1 ;  /* 0x0000000b7e337211 */ /* 0x000fe200008f3c7f */
[----:B------:R-:W-:Y:S01]  /*53f0*/  IMAD.WIDE R40, R12, 0x60, R38 ;  /* 0x000000600c287825 */ /* 0x000fe200078e0226 */
[----:B------:R-:W-:Y:S02]  /*5400*/  ISETP.GE.AND P1, PT, R9, R42, PT ;  /* 0x0000002a0900720c */ /* 0x000fe40003f26270 */
[----:B------:R-:W-:Y:S03]  /*5410*/  LEA.HI.X R45, R208, R87, R209, 0x7, P0 ;  /* 0x00000057d02d7211 */ /* 0x000fe600000f3cd1 */
[----:B------:R-:W-:Y:S08]  /*5420*/  @P6 BRA `(.L_x_952) ;  /* 0x0000000000b86947 */ /* 0x000ff00003800000 */
        /* <DEDUP_REMOVED lines=46> */
.L_x_952:
[----:B------:R-:W-:Y:S05]  /*5710*/  BSYNC.RECONVERGENT B0 ;  /* 0x0000000000007941 */ /* 0x000fea0003800200 */
.L_x_951:
        /* <DEDUP_REMOVED lines=47> */
.L_x_950:
[----:B------:R-:W-:Y:S05]  /*5a10*/  BSYNC.RECONVERGENT B1 ;  /* 0x0000000000017941 */ /* 0x000fea0003800200 */
.L_x_949:
[----:B------:R-:W-:Y:S04]  /*5a20*/  BSSY.RECONVERGENT B1, `(.L_x_953) ;  /* 0x000006e000017945 */ /* 0x000fe80003800200 */
[----:B------:R-:W-:Y:S05]  /*5a30*/  @!P5 BRA `(.L_x_954) ;  /* 0x0000000400b0d947 */ /* 0x000fea0003800000 */
[----:B------:R-:W-:Y:S01]  /*5a40*/  IMAD R5, R127, 0xa0, RZ ;  /* 0x000000a07f057824 */ /* 0x000fe200078e02ff */
[----:B-----5:R-:W-:Y:S01]  /*5a50*/  ISETP.GE.AND P6, PT, R14, R42, PT ;  /* 0x0000002a0e00720c */ /* 0x020fe20003fc6270 */
[----:B------:R-:W-:Y:S01]  /*5a60*/  IMAD R3, R209, 0xa0, RZ ;  /* 0x000000a0d1037824 */ /* 0x000fe200078e02ff */
[----:B------:R-:W-:Y:S01]  /*5a70*/  LEA R26, P5, R12, R6, 0x7 ;  /* 0x000000060c1a7211 */ /* 0x000fe200078a38ff */
[----:B------:R-:W-:Y:S01]  /*5a80*/  IMAD.WIDE.U32 R50, R126, 0xa0, R10 ;  /* 0x000000a07e327825 */ /* 0x000fe200078e000a */
[----:B------:R-:W-:Y:S01]  /*5a90*/  LEA R40, P0, R12, R38, 0x7 ;  /* 0x000000260c287211 */ /* 0x000fe200078038ff */
[----:B------:R-:W-:Y:S01]  /*5aa0*/  BSSY.RECONVERGENT B0, `(.L_x_955) ;  /* 0x0000036000007945 */ /* 0x000fe20003800200 */
[----:B------:R-:W-:Y:S01]  /*5ab0*/  ISETP.GE.AND P1, PT, R9, R42, PT ;  /* 0x0000002a0900720c */ /* 0x000fe20003f26270 */
[----:B--2---:R-:W-:Y:S01]  /*5ac0*/  IMAD.WIDE.U32 R44, R208, 0xa0, R86 ;  /* 0x000000a0d02c7825 */ /* 0x004fe200078e0056 */
[C---:B------:R-:W-:Y:S02]  /*5ad0*/  LEA.HI.X.SX32 R27, R12.reuse, R7, 0x7, P5 ;  /* 0x000000070c1b7211 */ /* 0x040fe400028f3eff */
[----:B------:R-:W-:Y:S01]  /*5ae0*/  LEA.HI.X.SX32 R41, R12, R39, 0x7, P0 ;  /* 0x000000270c297211 */ /* 0x000fe200000f3eff */
[----:B------:R-:W-:Y:S02]  /*5af0*/  IMAD.IADD R51, R51, 0x1, R5 ;  /* 0x0000000133337824 */ /* 0x000fe400078e0205 */
[----:B------:R-:W-:Y:S01]  /*5b00*/  IMAD.IADD R45, R45, 0x1, R3 ;  /* 0x000000012d2d7824 */ /* 0x000fe200078e0203 */
[----:B------:R-:W-:Y:S06]  /*5b10*/  @P6 BRA `(.L_x_956) ;  /* 0x0000000000b86947 */ /* 0x000fec0003800000 */
        /* <DEDUP_REMOVED lines=46> */
.L_x_956:
[----:B------:R-:W-:Y:S05]  /*5e00*/  BSYNC.RECONVERGENT B0 ;  /* 0x0000000000007941 */ /* 0x000fea0003800200 */
.L_x_955:
        /* <DEDUP_REMOVED lines=47> */
.L_x_954:
[----:B------:R-:W-:Y:S05]  /*6100*/  BSYNC.RECONVERGENT B1 ;  /* 0x0000000000017941 */ /* 0x000fea0003800200 */
.L_x_953:
[----:B------:R-:W-:Y:S04]  /*6110*/  BSSY.RECONVERGENT B1, `(.L_x_957) ;  /* 0x000006c000017945 */ /* 0x000fe80003800200 */
[----:B------:R-:W-:Y:S05]  /*6120*/  @!P4 BRA `(.L_x_958) ;  /* 0x0000000400a8c947 */ /* 0x000fea0003800000 */
[----:B------:R-:W-:Y:S01]  /*6130*/  IMAD R5, R127, 0xc0, RZ ;  /* 0x000000c07f057824 */ /* 0x000fe200078e02ff */
[-C--:B-----5:R-:W-:Y:S01]  /*6140*/  ISETP.GE.AND P0, PT, R14, R42.reuse, PT ;  /* 0x0000002a0e00720c */ /* 0x0a0fe20003f06270 */
[----:B------:R-:W-:Y:S01]  /*6150*/  IMAD R3, R209, 0xc0, RZ ;  /* 0x000000c0d1037824 */ /* 0x000fe200078e02ff */
[----:B------:R-:W-:Y:S01]  /*6160*/  BSSY.RECONVERGENT B0, `(.L_x_959) ;  /* 0x0000037000007945 */ /* 0x000fe20003800200 */
[----:B------:R-:W-:Y:S01]  /*6170*/  IMAD.WIDE.U32 R50, R126, 0xc0, R10 ;  /* 0x000000c07e327825 */ /* 0x000fe200078e000a */
[----:B------:R-:W-:Y:S03]  /*6180*/  ISETP.GE.AND P1, PT, R9, R42, PT ;  /* 0x0000002a0900720c */ /* 0x000fe60003f26270 */
[----:B--2---:R-:W-:Y:S01]  /*6190*/  IMAD.WIDE.U32 R44, R208, 0xc0, R86 ;  /* 0x000000c0d02c7825 */ /* 0x004fe200078e0056 */
[----:B------:R-:W-:Y:S03]  /*61a0*/  IADD3 R51, PT, PT, R51, R5, RZ ;  /* 0x0000000533337210 */ /* 0x000fe60007ffe0ff */
[C---:B------:R-:W-:Y:S01]  /*61b0*/  IMAD.WIDE R26, R12.reuse, 0xa0, R6 ;  /* 0x000000a00c1a7825 */ /* 0x040fe200078e0206 */
[----:B------:R-:W-:Y:S03]  /*61c0*/  IADD3 R45, PT, PT, R45, R3, RZ ;  /* 0x000000032d2d7210 */ /* 0x000fe60007ffe0ff */
[----:B------:R-:W-:Y:S01]  /*61d0*/  IMAD.WIDE R40, R12, 0xa0, R38 ;  /* 0x000000a00c287825 */ /* 0x000fe200078e0226 */
        /* <DEDUP_REMOVED lines=47> */
.L_x_960:
[----:B------:R-:W-:Y:S05]  /*64d0*/  BSYNC.RECONVERGENT B0 ;  /* 0x0000000000007941 */ /* 0x000fea0003800200 */
.L_x_959:
        /* <DEDUP_REMOVED lines=47> */
.L_x_958:
[----:B------:R-:W-:Y:S05]  /*67d0*/  BSYNC.RECONVERGENT B1 ;  /* 0x0000000000017941 */ /* 0x000fea0003800200 */
.L_x_957:
        /* <DEDUP_REMOVED lines=8> */
[----:B--2-4-:R-:W-:Y:S01]  /*6860*/  IMAD.WIDE.U32 R36, R208, 0xe0, R86 ;  /* 0x000000e0d0247825 */ /* 0x014fe200078e0056 */
[----:B------:R-:W-:Y:S03]  /*6870*/  IADD3 R47, PT, PT, R47, R5, RZ ;  /* 0x000000052f2f7210 */ /* 0x000fe60007ffe0ff */
[C---:B------:R-:W-:Y:S01]  /*6880*/  IMAD.WIDE R6, R12.reuse, 0xc0, R6 ;  /* 0x000000c00c067825 */ /* 0x040fe200078e0206 */
[----:B------:R-:W-:Y:S03]  /*6890*/  IADD3 R37, PT, PT, R37, R3, RZ ;  /* 0x0000000325257210 */ /* 0x000fe60007ffe0ff */
[----:B------:R-:W-:Y:S01]  /*68a0*/  IMAD.WIDE R38, R12, 0xc0, R38 ;  /* 0x000000c00c267825 */ /* 0x000fe200078e0226 */
[----:B------:R-:W-:Y:S06]  /*68b0*/  @P0 BRA `(.L_x_964) ;  /* 0x0000000000b80947 */ /* 0x000fec0003800000 */
[----:B------:R-:W-:Y:S01]  /*68c0*/  ISETP.GE.AND P0, PT, R14, R13, PT ;  /* 0x0000000d0e00720c */ /* 0x000fe20003f06270 */
[----:B---3--:R-:W2:Y:S11]  /*68d0*/  LD.E.128 R20, desc[UR4][R46.64] ;  /* 0x000000042e147980 */ /* 0x008eb6000c101d00 */
        /* <DEDUP_REMOVED lines=44> */
.L_x_964:
[----:B------:R-:W-:Y:S05]  /*6ba0*/  BSYNC.RECONVERGENT B0 ;  /* 0x0000000000007941 */ /* 0x000fea0003800200 */
.L_x_963:
[----:B------:R-:W-:Y:S05]  /*6bb0*/  @P1 BRA `(.L_x_962) ;  /* 0x0000000000b81947 */ /* 0x000fea0003800000 */
[----:B------:R-:W-:Y:S01]  /*6bc0*/  ISETP.GE.AND P0, PT, R9, R13, PT ;  /* 0x0000000d0900720c */ /* 0x000fe20003f06270 */
[----:B--23--:R-:W2:Y:S11]  /*6bd0*/  LD.E.128 R20, desc[UR4][R46.64+0x80] ;  /* 0x000080042e147980 */ /* 0x00ceb6000c101d00 */
[----:B------:R-:W-:Y:S01]  /*6be0*/  @!UPT UIADD3 URZ, UPT, UPT, URZ, URZ, URZ ;  /* 0x000000fffffff290 */ /* 0x000fe2000fffe0ff */
[----:B------:R-:W3:Y:S06]  /*6bf0*/  @!P0 LD.E.64 R6, desc[UR4][R6.64+0x40] ;  /* 0x0000400406068980 */ /* 0x000eec000c101b00 */
[----:B------:R-:W4:Y:S01]  /*6c00*/  @!P0 LD.E.64 R38, desc[UR4][R38.64+0x40] ;  /* 0x0000400426268980 */ /* 0x000f22000c101b00 */
[C---:B--2---:R-:W-:Y:S02]  /*6c10*/  @!P0 LOP3.LUT R19, R20.reuse, 0xffff0000, RZ, 0xc0, !PT ;  /* 0xffff000014138812 */ /* 0x044fe400078ec0ff */
[----:B------:R-:W-:Y:S02]  /*6c20*/  @!P0 SHF.L.U32 R27, R20, 0x10, RZ ;  /* 0x00000010141b8819 */ /* 0x000fe400000006ff */
[C---:B------:R-:W-:Y:S02]  /*6c30*/  @!P0 LOP3.LUT R24, R21.reuse, 0xffff0000, RZ, 0xc0, !PT ;  /* 0xffff000015188812 */ /* 0x040fe400078ec0ff */
[----:B------:R-:W-:Y:S02]  /*6c40*/  @!P0 SHF.L.U32 R26, R21, 0x10, RZ ;  /* 0x00000010151a8819 */ /* 0x000fe400000006ff */
[----:B------:R-:W-:Y:S02]  /*6c50*/  @!P0 SHF.L.U32 R30, R23, 0x10, RZ ;  /* 0x00000010171e8819 */ /* 0x000fe400000006ff */
[C---:B---3--:R-:W-:Y:S02]  /*6c60*/  @!P0 SHF.L.U32 R18, R6.reuse, 0x10, RZ ;  /* 0x0000001006128819 */ /* 0x048fe400000006ff */
[----:B------:R-:W-:Y:S02]  /*6c70*/  @!P0 LOP3.LUT R13, R6, 0xffff0000, RZ, 0xc0, !PT ;  /* 0xffff0000060d8812 */ /* 0x000fe400078ec0ff */
[----:B------:R-:W-:Y:S01]  /*6c80*/  @!P0 SHF.L.U32 R8, R7, 0x10, RZ ;  /* 0x0000001007088819 */ /* 0x000fe200000006ff */
[----:B------:R-:W-:Y:S01]  /*6c90*/  @!P0 FMUL.FTZ R0, R19, R18 ;  /* 0x0000001213008220 */ /* 0x000fe20000410000 */
[----:B------:R-:W-:Y:S01]  /*6ca0*/  @!P0 LOP3.LUT R5, R7, 0xffff0000, RZ, 0xc0, !PT ;  /* 0xffff000007058812 */ /* 0x000fe200078ec0ff */
[C---:B----4-:R-:W-:Y:S01]  /*6cb0*/  @!P0 IMAD.U32 R25, R38.reuse, 0x10000, RZ ;  /* 0x0001000026198824 */ /* 0x050fe200078e00ff */
[----:B------:R-:W-:Y:S01]  /*6cc0*/  @!P0 LOP3.LUT R29, R38, 0xffff0000, RZ, 0xc0, !PT ;  /* 0xffff0000261d8812 */ /* 0x000fe200078ec0ff */
[----:B------:R-:W-:Y:S01]  /*6cd0*/  @!P0 IMAD.U32 R28, R39, 0x10000, RZ ;  /* 0x00010000271c8824 */ /* 0x000fe200078e00ff */
[----:B------:R-:W-:Y:S01]  /*6ce0*/  @!P0 LOP3.LUT R7, R22, 0xffff0000, RZ, 0xc0, !PT ;  /* 0xffff000016078812 */ /* 0x000fe200078ec0ff */
[----:B------:R-:W-:Y:S01]  /*6cf0*/  @!P0 FMUL.FTZ R33, R19, R25 ;  /* 0x0000001913218220 */ /* 0x000fe20000410000 */
[----:B------:R-:W-:Y:S01]  /*6d00*/  @!P0 LOP3.LUT R31, R39, 0xffff0000, RZ, 0xc0, !PT ;  /* 0xffff0000271f8812 */ /* 0x000fe200078ec0ff */
[----:B------:R-:W-:Y:S01]  /*6d10*/  @!P0 FFMA.FTZ R0, R25, R27, R0 ;  /* 0x0000001b19008223 */ /* 0x000fe20000010000 */
[----:B------:R-:W-:Y:S01]  /*6d20*/  @!P0 LOP3.LUT R6, R23, 0xffff0000, RZ, 0xc0, !PT ;  /* 0xffff000017068812 */ /* 0x000fe200078ec0ff */
[----:B------:R-:W-:Y:S01]  /*6d30*/  @!P0 FMUL.FTZ R2, R24, R13 ;  /* 0x0000000d18028220 */ /* 0x000fe20000410000 */
[----:B------:R-:W-:Y:S02]  /*6d40*/  @!P0 IMAD.U32 R25, R22, 0x10000, RZ ;  /* 0x0001000016198824 */ /* 0x000fe400078e00ff */
[----:B------:R-:W-:Y:S01]  /*6d50*/  @!P0 FMUL.FTZ R35, R24, R29 ;  /* 0x0000001d18238220 */ /* 0x000fe20000410000 */
[C---:B------:R-:W-:Y:S01]  /*6d60*/  @!P0 FMUL.FTZ R3, R7.reuse, R8 ;  /* 0x0000000807038220 */ /* 0x040fe20000410000 */
[----:B------:R-:W-:Y:S01]  /*6d70*/  @!P0 FMUL.FTZ R32, R7, R28 ;  /* 0x0000001c07208220 */ /* 0x000fe20000410000 */
[C---:B------:R-:W-:Y:S01]  /*6d80*/  @!P0 FMUL.FTZ R41, R6.reuse, R31 ;  /* 0x0000001f06298220 */ /* 0x040fe20000410000 */
[----:B------:R-:W-:Y:S01]  /*6d90*/  @!P0 FMUL.FTZ R4, R6, R5 ;  /* 0x0000000506048220 */ /* 0x000fe20000410000 */
[----:B------:R-:W-:Y:S01]  /*6da0*/  @!P0 FFMA.FTZ R2, R29, R26, R2 ;  /* 0x0000001a1d028223 */ /* 0x000fe20000010002 */
[----:B------:R-:W-:Y:S01]  /*6db0*/  @!P0 FFMA.FTZ R35, R26, R13, -R35 ;  /* 0x0000000d1a238223 */ /* 0x000fe20000010823 */
[----:B------:R-:W-:Y:S01]  /*6dc0*/  @!P0 FFMA.FTZ R3, R28, R25, R3 ;  /* 0x000000191c038223 */ /* 0x000fe20000010003 */
[----:B------:R-:W-:Y:S01]  /*6dd0*/  @!P0 FFMA.FTZ R33, R27, R18, -R33 ;  /* 0x000000121b218223 */ /* 0x000fe20000010821 */
[----:B------:R-:W-:Y:S01]  /*6de0*/  @!P0 FFMA.FTZ R32, R25, R8, -R32 ;  /* 0x0000000819208223 */ /* 0x000fe20000010820 */
[----:B------:R-:W-:Y:S01]  /*6df0*/  @!P0 FFMA.FTZ R41, R30, R5, -R41 ;  /* 0x000000051e298223 */ /* 0x000fe20000010829 */
[----:B------:R-:W-:Y:S01]  /*6e00*/  @!P0 F2FP.BF16.F32.PACK_AB R34, R2, R35 ;  /* 0x000000230222823e */ /* 0x000fe200000010ff */
[----:B------:R-:W-:Y:S01]  /*6e10*/  @!P0 FFMA.FTZ R4, R31, R30, R4 ;  /* 0x0000001e1f048223 */ /* 0x000fe20000010004 */
[----:B------:R-:W-:Y:S02]  /*6e20*/  @!P0 F2FP.BF16.F32.PACK_AB R33, R0, R33 ;  /* 0x000000210021823e */ /* 0x000fe400000010ff */
[----:B------:R-:W-:Y:S01]  /*6e30*/  @!P0 F2FP.BF16.F32.PACK_AB R32, R3, R32 ;  /* 0x000000200320823e */ /* 0x000fe200000010ff */
[----:B------:R-:W-:Y:S01]  /*6e40*/  @!P0 IMAD.MOV.U32 R21, RZ, RZ, R34 ;  /* 0x000000ffff158224 */ /* 0x000fe200078e0022 */
[----:B------:R-:W-:Y:S02]  /*6e50*/  @!P0 F2FP.BF16.F32.PACK_AB R41, R4, R41 ;  /* 0x000000290429823e */ /* 0x000fe400000010ff */
[----:B------:R-:W-:Y:S02]  /*6e60*/  @!P0 MOV R20, R33 ;  /* 0x0000002100148202 */ /* 0x000fe40000000f00 */
[----:B------:R-:W-:Y:S02]  /*6e70*/  @!P0 MOV R22, R32 ;  /* 0x0000002000168202 */ /* 0x000fe40000000f00 */
[----:B------:R-:W-:Y:S05]  /*6e80*/  @!P0 MOV R23, R41 ;  /* 0x0000002900178202 */ /* 0x000fea0000000f00 */
[----:B------:R2:W-:Y:S02]  /*6e90*/  ST.E.128 desc[UR4][R36.64+0x80], R20 ;  /* 0x0000801424007985 */ /* 0x0005e4000c101d04 */
.L_x_962:
[----:B------:R-:W-:Y:S05]  /*6ea0*/  BSYNC.RECONVERGENT B1 ;  /* 0x0000000000017941 */ /* 0x000fea0003800200 */
.L_x_961:
[----:B------:R-:W3:Y:S02]  /*6eb0*/  LD.E R3, desc[UR4][R132.64+0xd0] ;  /* 0x0000d00484037980 */ /* 0x000ee4000c101900 */
[----:B---3--:R-:W-:Y:S05]  /*6ec0*/  IMAD.U32 R3, R3, -0x40, RZ ;  /* 0xffffffc003037824 */ /* 0x008fea00078e00ff */
[C---:B------:R-:W-:Y:S02]  /*6ed0*/  LEA R16, P1, R3.reuse, R16, 0x1 ;  /* 0x0000001003107211 */ /* 0x040fe400078208ff */
[C---:B------:R-:W-:Y:S02]  /*6ee0*/  LEA R54, P0, R3.reuse, R54, 0x1 ;  /* 0x0000003603367211 */ /* 0x040fe400078008ff */
[C---:B------:R-:W-:Y:S02]  /*6ef0*/  LEA.HI.X.SX32 R17, R3.reuse, R17, 0x1, P1 ;  /* 0x0000001103117211 */ /* 0x040fe400008f0eff */
[----:B------:R-:W-:Y:S01]  /*6f00*/  LEA.HI.X.SX32 R55, R3, R55, 0x1, P0 ;  /* 0x0000003703377211 */ /* 0x000fe200000f0eff */
[----:B------:R-:W-:Y:S05]  /*6f10*/  BRA `(.L_x_931) ;  /* 0x0000005c00587947 */ /* 0x000fea0003800000 */
.L_x_932:
[----:B------:R-:W-:Y:S01]  /*6f20*/  LEA.HI R21, R13, R13, RZ, 0x1 ;  /* 0x0000000d0d157211 */ /* 0x000fe200078f08ff */
[----:B------:R1:W5:Y:S01]  /*6f30*/  LD.E R111, desc[UR4][R132.64+0xc0] ;  /* 0x0000c004846f7980 */ /* 0x000362000c101900 */
[----:B------:R-:W-:Y:S02]  /*6f40*/  BSSY.RECONVERGENT B1, `(.L_x_965) ;  /* 0x00000b6000017945 */ /* 0x000fe40003800200 */
[----:B------:R-:W-:Y:S05]  /*6f50*/  SHF.R.S32.HI R21, RZ, 0x1, R21 ;  /* 0x00000001ff157819 */ /* 0x000fea0000011415 */
[----:B------:R-:W-:Y:S02]  /*6f60*/  IMAD.MOV R18, RZ, RZ, -R21 ;  /* 0x000000ffff127224 */ /* 0x000fe400078e0a15 */
[----:B------:R-:W-:Y:S03]  /*6f70*/  IMAD.IADD R19, R21, 0x1, -R14 ;  /* 0x0000000115137824 */ /* 0x000fe600078e0a0e */
[----:B------:R-:W-:Y:S01]  /*6f80*/  SHF.R.S32.HI R81, RZ, 0x1f, R18 ;  /* 0x0000001fff517819 */ /* 0x000fe20000011412 */
        /* <DEDUP_REMOVED lines=8> */
[----:B------:R-:W-:Y:S04]  /*7010*/  @!P0 ISETP.GT.AND P1, PT, R19, RZ, PT ;  /* 0x000000ff1300820c */ /* 0x000fe80003f24270 */
[----:B------:R-:W-:Y:S02]  /*7020*/  @!P0 SEL R63, R18, RZ, !P1 ;  /* 0x000000ff123f8207 */ /* 0x000fe40004800000 */
[----:B------:R-:W-:Y:S02]  /*7030*/  @!P0 SEL R60, R81, RZ, !P1 ;  /* 0x000000ff513c8207 */ /* 0x000fe40004800000 */
[----:B------:R-:W-:Y:S01]  /*7040*/  @!P0 SEL R25, R21, R18, P1 ;  /* 0x0000001215198207 */ /* 0x000fe20000800000 */
[C---:B------:R-:W-:Y:S01]  /*7050*/  @!P0 IMAD.SHL.U32 R61, R63.reuse, 0x2, RZ ;  /* 0x000000023f3d8824 */ /* 0x040fe200078e00ff */
[----:B------:R-:W-:Y:S03]  /*7060*/  @!P0 SHF.L.U64.HI R60, R63, 0x1, R60 ;  /* 0x000000013f3c8819 */ /* 0x000fe6000001023c */
[----:B------:R-:W-:Y:S01]  /*7070*/  @!P0 IMAD.WIDE R38, R25, 0x2, R10 ;  /* 0x0000000219268825 */ /* 0x000fe200078e020a */
[C---:B------:R-:W-:Y:S04]  /*7080*/  @!P0 IADD3 R130, P1, PT, R61.reuse, R82, RZ ;  /* 0x000000523d828210 */ /* 0x040fe80007f3e0ff */
[----:B------:R-:W3:Y:S01]  /*7090*/  @!P0 LD.E.128 R24, desc[UR4][R38.64] ;  /* 0x0000000426188980 */ /* 0x000ee2000c101d00 */
[C---:B------:R-:W-:Y:S01]  /*70a0*/  @!P0 IMAD.X R131, R60.reuse, 0x1, R83, P1 ;  /* 0x000000013c838824 */ /* 0x040fe200008e0653 */
[----:B------:R-:W-:Y:S04]  /*70b0*/  @!P0 IADD3 R40, P1, PT, R61, R84, RZ ;  /* 0x000000543d288210 */ /* 0x000fe80007f3e0ff */
[----:B------:R-:W-:Y:S02]  /*70c0*/  @!P0 IADD3.X R41, PT, PT, R60, R85, RZ, P1, !PT ;  /* 0x000000553c298210 */ /* 0x000fe40000ffe4ff */
[----:B------:R-:W-:Y:S01]  /*70d0*/  ISETP.GT.AND P1, PT, R19, RZ, !P0 ;  /* 0x000000ff1300720c */ /* 0x000fe20004724270 */
[----:B------:R-:W4:Y:S08]  /*70e0*/  @!P0 LD.E.128 R60, desc[UR4][R130.64] ;  /* 0x00000004823c8980 */ /* 0x000f30000c101d00 */
[----:B------:R5:W4:Y:S01]  /*70f0*/  @!P0 LD.E.128 R48, desc[UR4][R40.64] ;  /* 0x0000000428308980 */ /* 0x000b22000c101d00 */
[C---:B--2---:R-:W-:Y:S01]  /*7100*/  @!P0 LOP3.LUT R43, R56.reuse, 0xffff0000, RZ, 0xc0, !PT ;  /* 0xffff0000382b8812 */ /* 0x044fe200078ec0ff */
[----:B-----5:R-:W-:Y:S01]  /*7110*/  @!P0 IMAD.U32 R41, R56, 0x10000, RZ ;  /* 0x0001000038298824 */ /* 0x020fe200078e00ff */
[----:B------:R-:W-:Y:S02]  /*7120*/  @!P0 SHF.L.U32 R44, R57, 0x10, RZ ;  /* 0x00000010392c8819 */ /* 0x000fe400000006ff */
[C---:B---3--:R-:W-:Y:S01]  /*7130*/  @!P0 LOP3.LUT R35, R24.reuse, 0xffff0000, RZ, 0xc0, !PT ;  /* 0xffff000018238812 */ /* 0x048fe200078ec0ff */
[----:B------:R-:W-:Y:S01]  /*7140*/  @!P0 IMAD.U32 R37, R24, 0x10000, RZ ;  /* 0x0001000018258824 */ /* 0x000fe200078e00ff */
[C---:B------:R-:W-:Y:S01]  /*7150*/  @!P0 SHF.L.U32 R33, R25.reuse, 0x10, RZ ;  /* 0x0000001019218819 */ /* 0x040fe200000006ff */
[C---:B------:R-:W-:Y:S01]  /*7160*/  @!P0 IMAD.U32 R31, R26.reuse, 0x10000, RZ ;  /* 0x000100001a1f8824 */ /* 0x040fe200078e00ff */
[----:B------:R-:W-:Y:S02]  /*7170*/  @!P0 LOP3.LUT R34, R25, 0xffff0000, RZ, 0xc0, !PT ;  /* 0xffff000019228812 */ /* 0x000fe400078ec0ff */
[----:B------:R-:W-:Y:S02]  /*7180*/  @!P0 LOP3.LUT R24, R26, 0xffff0000, RZ, 0xc0, !PT ;  /* 0xffff00001a188812 */ /* 0x000fe400078ec0ff */
[----:B------:R-:W-:Y:S01]  /*7190*/  @!P0 SHF.L.U32 R25, R27, 0x10, RZ ;  /* 0x000000101b198819 */ /* 0x000fe200000006ff */
[C---:B----4-:R-:W-:Y:S01]  /*71a0*/  @!P0 IMAD.U32 R36, R60.reuse, 0x10000, RZ ;  /* 0x000100003c248824 */ /* 0x050fe200078e00ff */
[----:B------:R-:W-:Y:S01]  /*71b0*/  @!P0 LOP3.LUT R32, R60, 0xffff0000, RZ, 0xc0, !PT ;  /* 0xffff00003c208812 */ /* 0x000fe200078ec0ff */
[----:B------:R-:W-:Y:S01]  /*71c0*/  @!P0 IMAD.U32 R28, R62, 0x10000, RZ ;  /* 0x000100003e1c8824 */ /* 0x000fe200078e00ff */
[C---:B------:R-:W-:Y:S01]  /*71d0*/  @!P0 SHF.L.U32 R30, R61.reuse, 0x10, RZ ;  /* 0x000000103d1e8819 */ /* 0x040fe200000006ff */
[----:B------:R-:W-:Y:S01]  /*71e0*/  @P1 FADD.FTZ R36, -R36, -RZ ;  /* 0x800000ff24241221 */ /* 0x000fe20000010100 */
[----:B------:R-:W-:Y:S01]  /*71f0*/  @!P0 LOP3.LUT R29, R61, 0xffff0000, RZ, 0xc0, !PT ;  /* 0xffff00003d1d8812 */ /* 0x000fe200078ec0ff */
[----:B------:R-:W-:Y:S01]  /*7200*/  @P1 FADD.FTZ R32, -R32, -RZ ;  /* 0x800000ff20201221 */ /* 0x000fe20000010100 */
[----:B------:R-:W-:Y:S01]  /*7210*/  @!P0 LOP3.LUT R23, R62, 0xffff0000, RZ, 0xc0, !PT ;  /* 0xffff00003e178812 */ /* 0x000fe200078ec0ff */
[----:B------:R-:W-:Y:S01]  /*7220*/  @!P0 IMAD.U32 R40, R48, 0x10000, RZ ;  /* 0x0001000030288824 */ /* 0x000fe200078e00ff */
[----:B------:R-:W-:Y:S01]  /*7230*/  @!P0 SHF.L.U32 R22, R63, 0x10, RZ ;  /* 0x000000103f168819 */ /* 0x000fe200000006ff */
[----:B------:R-:W-:Y:S01]  /*7240*/  @!P0 FMUL.FTZ R0, R37, R36 ;  /* 0x0000002425008220 */ /* 0x000fe20000410000 */
[----:B------:R-:W-:Y:S01]  /*7250*/  @!P0 LOP3.LUT R20, R63, 0xffff0000, RZ, 0xc0, !PT ;  /* 0xffff00003f148812 */ /* 0x000fe200078ec0ff */
[----:B------:R-:W-:Y:S01]  /*7260*/  @P1 FADD.FTZ R30, -R30, -RZ ;  /* 0x800000ff1e1e1221 */ /* 0x000fe20000010100 */
[----:B------:R-:W-:Y:S01]  /*7270*/  @!P0 LOP3.LUT R42, R48, 0xffff0000, RZ, 0xc0, !PT ;  /* 0xffff0000302a8812 */ /* 0x000fe200078ec0ff */
[----:B------:R-:W-:Y:S01]  /*7280*/  @!P0 FMUL.FTZ R2, R35, R32 ;  /* 0x0000002023028220 */ /* 0x000fe20000410000 */
[----:B------:R-:W-:Y:S01]  /*7290*/  @!P0 SHF.L.U32 R45, R49, 0x10, RZ ;  /* 0x00000010312d8819 */ /* 0x000fe200000006ff */
[----:B------:R-:W-:Y:S01]  /*72a0*/  @P1 FADD.FTZ R29, -R29, -RZ ;  /* 0x800000ff1d1d1221 */ /* 0x000fe20000010100 */
[----:B------:R-:W-:Y:S01]  /*72b0*/  @!P0 LOP3.LUT R27, R27, 0xffff0000, RZ, 0xc0, !PT ;  /* 0xffff00001b1b8812 */ /* 0x000fe200078ec0ff */
[----:B------:R-:W-:Y:S01]  /*72c0*/  @P1 FADD.FTZ R28, -R28, -RZ ;  /* 0x800000ff1c1c1221 */ /* 0x000fe20000010100 */
[----:B------:R-:W-:Y:S01]  /*72d0*/  @!P0 LOP3.LUT R46, R49, 0xffff0000, RZ, 0xc0, !PT ;  /* 0xffff0000312e8812 */ /* 0x000fe200078ec0ff */
[----:B------:R-:W-:Y:S01]  /*72e0*/  @!P0 FFMA.FTZ R0, R41, R40, R0 ;  /* 0x0000002829008223 */ /* 0x000fe20000010000 */
[----:B------:R-:W-:Y:S01]  /*72f0*/  @!P0 LOP3.LUT R41, R57, 0xffff0000, RZ, 0xc0, !PT ;  /* 0xffff000039298812 */ /* 0x000fe200078ec0ff */
[----:B------:R-:W-:Y:S01]  /*7300*/  @!P0 FMUL.FTZ R3, R33, R30 ;  /* 0x0000001e21038220 */ /* 0x000fe20000410000 */
[----:B------:R-:W-:Y:S01]  /*7310*/  @!P0 LOP3.LUT R48, R50, 0xffff0000, RZ, 0xc0, !PT ;  /* 0xffff000032308812 */ /* 0x000fe200078ec0ff */
[----:B------:R-:W-:Y:S01]  /*7320*/  @P1 FADD.FTZ R23, -R23, -RZ ;  /* 0x800000ff17171221 */ /* 0x000fe20000010100 */
[----:B------:R-:W-:Y:S01]  /*7330*/  @!P0 SHF.L.U32 R49, R51, 0x10, RZ ;  /* 0x0000001033318819 */ /* 0x000fe200000006ff */
[----:B------:R-:W-:Y:S01]  /*7340*/  @P1 FADD.FTZ R22, -R22, -RZ ;  /* 0x800000ff16161221 */ /* 0x000fe20000010100 */
[----:B------:R-:W-:Y:S01]  /*7350*/  @!P0 FFMA.FTZ R2, R43, R42, R2 ;  /* 0x0000002a2b028223 */ /* 0x000fe20000010002 */
[----:B------:R-:W-:Y:S01]  /*7360*/  @!P0 LOP3.LUT R43, R58, 0xffff0000, RZ, 0xc0, !PT ;  /* 0xffff00003a2b8812 */ /* 0x000fe200078ec0ff */
[----:B------:R-:W-:Y:S01]  /*7370*/  @!P0 FMUL.FTZ R4, R34, R29 ;  /* 0x0000001d22048220 */ /* 0x000fe20000410000 */
[----:B------:R-:W-:Y:S01]  /*7380*/  @!P0 SHF.L.U32 R42, R59, 0x10, RZ ;  /* 0x000000103b2a8819 */ /* 0x000fe200000006ff */
[----:B------:R-:W-:Y:S01]  /*7390*/  @P1 FADD.FTZ R20, -R20, -RZ ;  /* 0x800000ff14141221 */ /* 0x000fe20000010100 */
[----:B------:R-:W-:Y:S01]  /*73a0*/  @!P0 F2FP.BF16.F32.PACK_AB R60, R2, R0 ;  /* 0x00000000023c823e */ /* 0x000fe200000010ff */
[----:B------:R-:W-:Y:S02]  /*73b0*/  @!P0 IMAD.U32 R40, R58, 0x10000, RZ ;  /* 0x000100003a288824 */ /* 0x000fe400078e00ff */
[----:B------:R-:W-:Y:S01]  /*73c0*/  @!P0 FMUL.FTZ R5, R31, R28 ;  /* 0x0000001c1f058220 */ /* 0x000fe20000410000 */
[----:B------:R-:W-:Y:S01]  /*73d0*/  @!P0 IMAD.U32 R47, R50, 0x10000, RZ ;  /* 0x00010000322f8824 */ /* 0x000fe200078e00ff */
[----:B------:R-:W-:Y:S01]  /*73e0*/  @!P0 LOP3.LUT R50, R51, 0xffff0000, RZ, 0xc0, !PT ;  /* 0xffff000033328812 */ /* 0x000fe200078ec0ff */
[----:B------:R-:W-:Y:S01]  /*73f0*/  @!P0 FFMA.FTZ R3, R44, R45, R3 ;  /* 0x0000002d2c038223 */ /* 0x000fe20000010003 */
[----:B------:R-:W-:Y:S01]  /*7400*/  @!P0 LOP3.LUT R45, R59, 0xffff0000, RZ, 0xc0, !PT ;  /* 0xffff00003b2d8812 */ /* 0x000fe200078ec0ff */
[----:B------:R-:W-:Y:S01]  /*7410*/  @!P0 FMUL.FTZ R6, R24, R23 ;  /* 0x0000001718068220 */ /* 0x000fe20000410000 */
[----:B------:R-:W-:Y:S01]  /*7420*/  @!P0 FMUL.FTZ R7, R25, R22 ;  /* 0x0000001619078220 */ /* 0x000fe20000410000 */
[----:B------:R-:W-:Y:S01]  /*7430*/  @!P0 FFMA.FTZ R4, R41, R46, R4 ;  /* 0x0000002e29048223 */ /* 0x000fe20000010004 */
[----:B------:R-:W-:Y:S01]  /*7440*/  @!P0 FMUL.FTZ R8, R27, R20 ;  /* 0x000000141b088220 */ /* 0x000fe20000410000 */
[----:B------:R-:W-:Y:S01]  /*7450*/  @!P0 FFMA.FTZ R5, R40, R47, R5 ;  /* 0x0000002f28058223 */ /* 0x000fe20000010005 */
[----:B------:R-:W-:Y:S01]  /*7460*/  @!P0 FFMA.FTZ R6, R43, R48, R6 ;  /* 0x000000302b068223 */ /* 0x000fe20000010006 */
[----:B------:R-:W-:Y:S01]  /*7470*/  @!P0 FFMA.FTZ R7, R42, R49, R7 ;  /* 0x000000312a078223 */ /* 0x000fe20000010007 */
[----:B------:R-:W-:Y:S01]  /*7480*/  @!P0 F2FP.BF16.F32.PACK_AB R61, R4, R3 ;  /* 0x00000003043d823e */ /* 0x000fe200000010ff */
[----:B------:R-:W-:Y:S01]  /*7490*/  @!P0 FFMA.FTZ R8, R45, R50, R8 ;  /* 0x000000322d088223 */ /* 0x000fe20000010008 */
[----:B------:R-:W-:Y:S01]  /*74a0*/  @!P0 IMAD.MOV.U32 R56, RZ, RZ, R60 ;  /* 0x000000ffff388224 */ /* 0x000fe200078e003c */
[----:B------:R-:W-:Y:S02]  /*74b0*/  @!P0 F2FP.BF16.F32.PACK_AB R62, R6, R5 ;  /* 0x00000005063e823e */ /* 0x000fe400000010ff */
[----:B------:R-:W-:Y:S02]  /*74c0*/  @!P0 MOV R57, R61 ;  /* 0x0000003d00398202 */ /* 0x000fe40000000f00 */
[----:B------:R-:W-:Y:S01]  /*74d0*/  @!P0 F2FP.BF16.F32.PACK_AB R63, R8, R7 ;  /* 0x00000007083f823e */ /* 0x000fe200000010ff */
[----:B------:R-:W-:Y:S03]  /*74e0*/  @!P0 IMAD.MOV.U32 R58, RZ, RZ, R62 ;  /* 0x000000ffff3a8224 */ /* 0x000fe600078e003e */
[----:B------:R-:W-:Y:S05]  /*74f0*/  @!P0 MOV R59, R63 ;  /* 0x0000003f003b8202 */ /* 0x000fea0000000f00 */
[----:B------:R2:W-:Y:S02]  /*7500*/  ST.E.128 desc[UR4][R86.64], R56 ;  /* 0x0000003856007985 */ /* 0x0005e4000c101d04 */
.L_x_968:
[----:B------:R-:W-:Y:S05]  /*7510*/  BSYNC.RECONVERGENT B0 ;  /* 0x0000000000007941 */ /* 0x000fea0003800200 */
.L_x_967:
[----:B------:R-:W-:Y:S11]  /*7520*/  ISETP.GE.AND P0, PT, R9, R111, PT ;  /* 0x0000006f0900720c */ /* 0x000ff60003f06270 */
[----:B------:R-:W-:Y:S02]  /*7530*/  @!UPT UIADD3 URZ, UPT, UPT, URZ, URZ, URZ ;  /* 0x000000fffffff290 */ /* 0x000fe4000fffe0ff */
[----:B------:R-:W-:Y:S05]  /*7540*/  @P0 BRA `(.L_x_966) ;  /* 0x0000000400540947 */ /* 0x000fea0003800000 */
[----:B------:R-:W-:Y:S01]  /*7550*/  ISETP.GE.AND P0, PT, R9, R13, PT ;  /* 0x0000000d0900720c */ /* 0x000fe20003f06270 */
[----:B--2---:R-:W2:Y:S11]  /*7560*/  LD.E.128 R56, desc[UR4][R10.64+0x80] ;  /* 0x000080040a387980 */ /* 0x004eb6000c101d00 */
[----:B------:R-:W-:Y:S01]  /*7570*/  @!UPT UIADD3 URZ, UPT, UPT, URZ, URZ, URZ ;  /* 0x000000fffffff290 */ /* 0x000fe2000fffe0ff */
[----:B------:R-:W-:Y:S05]  /*7580*/  @!P0 IADD3 R63, P1, PT, R18, 0x40, RZ ;  /* 0x00000040123f8810 */ /* 0x000fea0007f3e0ff */
[----:B------:R-:W-:Y:S01]  /*7590*/  @!P0 IMAD.X R60, RZ, RZ, R81, P1 ;  /* 0x000000ffff3c8224 */ /* 0x000fe200008e0651 */
[----:B------:R-:W-:Y:S04]  /*75a0*/  @!P0 ISETP.GT.AND P1, PT, R19, 0x40, PT ;  /* 0x000000401300880c */ /* 0x000fe80003f24270 */
[----:B------:R-:W-:Y:S02]  /*75b0*/  @!P0 SEL R63, R63, 0x40, !P1 ;  /* 0x000000403f3f8807 */ /* 0x000fe40004800000 */
[----:B------:R-:W-:Y:S02]  /*75c0*/  @!P0 SEL R60, R60, RZ, !P1 ;  /* 0x000000ff3c3c8207 */ /* 0x000fe40004800000 */
[----:B------:R-:W-:Y:S01]  /*75d0*/  @!P0 SEL R25, R21, R18, P1 ;  /* 0x0000001215198207 */ /* 0x000fe20000800000 */
[C---:B------:R-:W-:Y:S01]  /*75e0*/  @!P0 IMAD.SHL.U32 R61, R63.reuse, 0x2, RZ ;  /* 0x000000023f3d8824 */ /* 0x040fe200078e00ff */
[----:B------:R-:W-:Y:S03]  /*75f0*/  @!P0 SHF.L.U64.HI R60, R63, 0x1, R60 ;  /* 0x000000013f3c8819 */ /* 0x000fe6000001023c */
[----:B------:R-:W-:Y:S01]  /*7600*/  @!P0 IMAD.WIDE R38, R25, 0x2, R10 ;  /* 0x0000000219268825 */ /* 0x000fe200078e020a */
[C---:B------:R-:W-:Y:S04]  /*7610*/  @!P0 IADD3 R130, P1, PT, R61.reuse, R82, RZ ;  /* 0x000000523d828210 */ /* 0x040fe80007f3e0ff */
[C---:B------:R-:W-:Y:S01]  /*7620*/  @!P0 IADD3.X R131, PT, PT, R60.reuse, R83, RZ, P1, !PT ;  /* 0x000000533c838210 */ /* 0x040fe20000ffe4ff */
[----:B------:R-:W3:Y:S01]  /*7630*/  @!P0 LD.E.128 R24, desc[UR4][R38.64+0x80] ;  /* 0x0000800426188980 */ /* 0x000ee2000c101d00 */
[----:B------:R-:W-:Y:S05]  /*7640*/  @!P0 IADD3 R40, P1, PT, R61, R84, RZ ;  /* 0x000000543d288210 */ /* 0x000fea0007f3e0ff */
[----:B------:R-:W-:Y:S01]  /*7650*/  @!P0 IMAD.X R41, R60, 0x1, R85, P1 ;  /* 0x000000013c298824 */ /* 0x000fe200008e0655 */
[----:B------:R-:W-:Y:S01]  /*7660*/  ISETP.GT.AND P1, PT, R19, 0x40, !P0 ;  /* 0x000000401300780c */ /* 0x000fe20004724270 */
        /* <DEDUP_REMOVED lines=11> */
[C---:B----4-:R-:W-:Y:S01]  /*7720*/  @!P0 LOP3.LUT R32, R60.reuse, 0xffff0000, RZ, 0xc0, !PT ;  /* 0xffff00003c208812 */ /* 0x050fe200078ec0ff */
[----:B------:R-:W-:Y:S01]  /*7730*/  @!P0 IMAD.U32 R36, R60, 0x10000, RZ ;  /* 0x000100003c248824 */ /* 0x000fe200078e00ff */
[C---:B------:R-:W-:Y:S01]  /*7740*/  @!P0 SHF.L.U32 R30, R61.reuse, 0x10, RZ ;  /* 0x000000103d1e8819 */ /* 0x040fe200000006ff */
[----:B------:R-:W-:Y:S01]  /*7750*/  @!P0 IMAD.U32 R28, R62, 0x10000, RZ ;  /* 0x000100003e1c8824 */ /* 0x000fe200078e00ff */
[----:B------:R-:W-:Y:S01]  /*7760*/  @!P0 LOP3.LUT R29, R61, 0xffff0000, RZ, 0xc0, !PT ;  /* 0xffff00003d1d8812 */ /* 0x000fe200078ec0ff */
[----:B------:R-:W-:Y:S01]  /*7770*/  @P1 FADD.FTZ R36, -R36, -RZ ;  /* 0x800000ff24241221 */ /* 0x000fe20000010100 */
[----:B------:R-:W-:Y:S01]  /*7780*/  @!P0 LOP3.LUT R23, R62, 0xffff0000, RZ, 0xc0, !PT ;  /* 0xffff00003e178812 */ /* 0x000fe200078ec0ff */
[----:B------:R-:W-:Y:S01]  /*7790*/  @P1 FADD.FTZ R32, -R32, -RZ ;  /* 0x800000ff20201221 */ /* 0x000fe20000010100 */
[C---:B------:R-:W-:Y:S01]  /*77a0*/  @!P0 SHF.L.U32 R22, R63.reuse, 0x10, RZ ;  /* 0x000000103f168819 */ /* 0x040fe200000006ff */
[C---:B------:R-:W-:Y:S01]  /*77b0*/  @!P0 IMAD.U32 R40, R48.reuse, 0x10000, RZ ;  /* 0x0001000030288824 */ /* 0x040fe200078e00ff */
[----:B------:R-:W-:Y:S01]  /*77c0*/  @!P0 LOP3.LUT R20, R63, 0xffff0000, RZ, 0xc0, !PT ;  /* 0xffff00003f148812 */ /* 0x000fe200078ec0ff */
[----:B------:R-:W-:Y:S01]  /*77d0*/  @!P0 FMUL.FTZ R0, R37, R36 ;  /* 0x0000002425008220 */ /* 0x000fe20000410000 */
[----:B------:R-:W-:Y:S01]  /*77e0*/  @!P0 LOP3.LUT R42, R48, 0xffff0000, RZ, 0xc0, !PT ;  /* 0xffff0000302a8812 */ /* 0x000fe200078ec0ff */
[----:B------:R-:W-:Y:S01]  /*77f0*/  @P1 FADD.FTZ R30, -R30, -RZ ;  /* 0x800000ff1e1e1221 */ /* 0x000fe20000010100 */
[----:B------:R-:W-:Y:S01]  /*7800*/  @!P0 SHF.L.U32 R45, R49, 0x10, RZ ;  /* 0x00000010312d8819 */ /* 0x000fe200000006ff */
        /* <DEDUP_REMOVED lines=41> */
.L_x_966:
[----:B------:R-:W-:Y:S05]  /*7aa0*/  BSYNC.RECONVERGENT B1 ;  /* 0x0000000000017941 */ /* 0x000fea0003800200 */
.L_x_965:
[----:B------:R-:W-:Y:S01]  /*7ab0*/  ISETP.NE.AND P0, PT, R52, RZ, PT ;  /* 0x000000ff3400720c */ /* 0x000fe20003f05270 */
[----:B------:R-:W-:Y:S11]  /*7ac0*/  BSSY.RECONVERGENT B1, `(.L_x_969) ;  /* 0x00000b9000017945 */ /* 0x000ff60003800200 */
[----:B------:R-:W-:Y:S01]  /*7ad0*/  @!UPT UIADD3 URZ, UPT, UPT, URZ, URZ, URZ ;  /* 0x000000fffffff290 */ /* 0x000fe2000fffe0ff */
[----:B------:R-:W-:Y:S05]  /*7ae0*/  @P0 BRA `(.L_x_970) ;  /* 0x0000000800d80947 */ /* 0x000fea0003800000 */
        /* <DEDUP_REMOVED lines=11> */
[----:B------:R-:W-:Y:S04]  /*7ba0*/  @!P0 ISETP.GT.AND P1, PT, R19, RZ, PT ;  /* 0x000000ff1300820c */ /* 0x000fe80003f24270 */
[----:B------:R-:W-:Y:S02]  /*7bb0*/  @!P0 SEL R134, R18, RZ, !P1 ;  /* 0x000000ff12868207 */ /* 0x000fe40004800000 */
[----:B------:R-:W-:Y:S02]  /*7bc0*/  @!P0 SEL R117, R81, RZ, !P1 ;  /* 0x000000ff51758207 */ /* 0x000fe40004800000 */
[----:B------:R-:W-:Y:S02]  /*7bd0*/  @!P0 SEL R25, R21, R18, P1 ;  /* 0x0000001215198207 */ /* 0x000fe40000800000 */
[----:B------:R-:W-:Y:S03]  /*7be0*/  @!P0 IADD3 R119, P1, PT, R109, R134, RZ ;  /* 0x000000866d778210 */ /* 0x000fe60007f3e0ff */
[----:B------:R-:W-:Y:S04]  /*7bf0*/  @!P0 IMAD.WIDE R40, R25, 0x2, R30 ;  /* 0x0000000219288825 */ /* 0x000fe800078e021e */
[----:B------:R-:W-:Y:S01]  /*7c00*/  @!P0 IMAD.X R134, R98, 0x1, R117, P1 ;  /* 0x0000000162868824 */ /* 0x000fe200008e0675 */
[----:B------:R-:W3:Y:S01]  /*7c10*/  @!P0 LD.E.128 R24, desc[UR4][R40.64] ;  /* 0x0000000428188980 */ /* 0x000ee2000c101d00 */
[C---:B------:R-:W-:Y:S03]  /*7c20*/  @!P0 IMAD.SHL.U32 R117, R119.reuse, 0x2, RZ ;  /* 0x0000000277758824 */ /* 0x040fe600078e00ff */
[----:B------:R-:W-:Y:S02]  /*7c30*/  @!P0 SHF.L.U64.HI R134, R119, 0x1, R134 ;  /* 0x0000000177868819 */ /* 0x000fe40000010286 */
[C---:B------:R-:W-:Y:S04]  /*7c40*/  @!P0 IADD3 R136, P1, PT, R117.reuse, R82, RZ ;  /* 0x0000005275888210 */ /* 0x040fe80007f3e0ff */
[C---:B------:R-:W-:Y:S02]  /*7c50*/  @!P0 IADD3.X R137, PT, PT, R134.reuse, R83, RZ, P1, !PT ;  /* 0x0000005386898210 */ /* 0x040fe40000ffe4ff */
[----:B------:R-:W-:Y:S04]  /*7c60*/  @!P0 IADD3 R42, P1, PT, R117, R84, RZ ;  /* 0x00000054752a8210 */ /* 0x000fe80007f3e0ff */
[----:B------:R-:W4:Y:S01]  /*7c70*/  @!P0 LD.E.128 R136, desc[UR4][R136.64] ;  /* 0x0000000488888980 */ /* 0x000f22000c101d00 */
[----:B------:R-:W-:Y:S01]  /*7c80*/  @!P0 IMAD.X R43, R134, 0x1, R85, P1 ;  /* 0x00000001862b8824 */ /* 0x000fe200008e0655 */
[----:B------:R-:W-:Y:S06]  /*7c90*/  ISETP.GT.AND P1, PT, R19, RZ, !P0 ;  /* 0x000000ff1300720c */ /* 0x000fec0004724270 */
        /* <DEDUP_REMOVED lines=10> */
[C---:B------:R-:W-:Y:S02]  /*7d40*/  @!P0 SHF.L.U32 R25, R27.reuse, 0x10, RZ ;  /* 0x000000101b198819 */ /* 0x040fe400000006ff */
        /* <DEDUP_REMOVED lines=17> */
[----:B------:R-:W-:Y:S01]  /*7e60*/  @!P0 LOP3.LUT R48, R61, 0xffff0000, RZ, 0xc0, !PT ;  /* 0xffff00003d308812 */ /* 0x000fe200078ec0ff */
[----:B------:R-:W-:Y:S01]  /*7e70*/  @P1 FADD.FTZ R29, -R29, -RZ ;  /* 0x800000ff1d1d1221 */ /* 0x000fe20000010100 */
[----:B------:R-:W-:Y:S01]  /*7e80*/  @!P0 LOP3.LUT R50, R62, 0xffff0000, RZ, 0xc0, !PT ;  /* 0xffff00003e328812 */ /* 0x000fe200078ec0ff */
[----:B------:R-:W-:Y:S01]  /*7e90*/  @P1 FADD.FTZ R28, -R28, -RZ ;  /* 0x800000ff1c1c1221 */ /* 0x000fe20000010100 */
[----:B------:R-:W-:Y:S01]  /*7ea0*/  @!P0 SHF.L.U32 R51, R63, 0x10, RZ ;  /* 0x000000103f338819 */ /* 0x000fe200000006ff */
[----:B------:R-:W-:Y:S01]  /*7eb0*/  @!P0 FFMA.FTZ R0, R43, R42, R0 ;  /* 0x0000002a2b008223 */ /* 0x000fe20000010000 */
[----:B------:R-:W-:Y:S01]  /*7ec0*/  @!P0 LOP3.LUT R43, R57, 0xffff0000, RZ, 0xc0, !PT ;  /* 0xffff0000392b8812 */ /* 0x000fe200078ec0ff */
[----:B------:R-:W-:Y:S01]  /*7ed0*/  @!P0 FMUL.FTZ R3, R35, R32 ;  /* 0x0000002023038220 */ /* 0x000fe20000410000 */
[----:B------:R-:W-:Y:S01]  /*7ee0*/  @!P0 LOP3.LUT R52, R63, 0xffff0000, RZ, 0xc0, !PT ;  /* 0xffff00003f348812 */ /* 0x000fe200078ec0ff */
[----:B------:R-:W-:Y:S01]  /*7ef0*/  @P1 FADD.FTZ R23, -R23, -RZ ;  /* 0x800000ff17171221 */ /* 0x000fe20000010100 */
        /* <DEDUP_REMOVED lines=9> */
[----:B------:R-:W-:Y:S02]  /*7f90*/  @!P0 IMAD.U32 R49, R62, 0x10000, RZ ;  /* 0x000100003e318824 */ /* 0x000fe400078e00ff */
        /* <DEDUP_REMOVED lines=18> */
.L_x_972:
[----:B------:R-:W-:Y:S05]  /*80c0*/  BSYNC.RECONVERGENT B0 ;  /* 0x0000000000007941 */ /* 0x000fea0003800200 */
.L_x_971:
[----:B------:R-:W-:Y:S11]  /*80d0*/  ISETP.GE.AND P0, PT, R9, R111, PT ;  /* 0x0000006f0900720c */ /* 0x000ff60003f06270 */
[----:B------:R-:W-:Y:S02]  /*80e0*/  @!UPT UIADD3 URZ, UPT, UPT, URZ, URZ, URZ ;  /* 0x000000fffffff290 */ /* 0x000fe4000fffe0ff */
[----:B------:R-:W-:Y:S05]  /*80f0*/  @P0 BRA `(.L_x_970) ;  /* 0x0000000400540947 */ /* 0x000fea0003800000 */
[----:B------:R-:W-:Y:S01]  /*8100*/  ISETP.GE.AND P0, PT, R9, R13, PT ;  /* 0x0000000d0900720c */ /* 0x000fe20003f06270 */
[----:B--234-:R-:W2:Y:S11]  /*8110*/  LD.E.128 R56, desc[UR4][R30.64+0x80] ;  /* 0x000080041e387980 */ /* 0x01ceb6000c101d00 */
[----:B------:R-:W-:Y:S01]  /*8120*/  @!UPT UIADD3 URZ, UPT, UPT, URZ, URZ, URZ ;  /* 0x000000fffffff290 */ /* 0x000fe2000fffe0ff */
[----:B------:R-:W-:Y:S04]  /*8130*/  @!P0 ISETP.GT.AND P1, PT, R19, 0x40, PT ;  /* 0x000000401300880c */ /* 0x000fe80003f24270 */
        /* <DEDUP_REMOVED lines=14> */
[----:B------:R-:W-:Y:S06]  /*8220*/  ISETP.GT.AND P1, PT, R19, 0x40, !P0 ;  /* 0x000000401300780c */ /* 0x000fec0004724270 */
        /* <DEDUP_REMOVED lines=26> */
[C---:B------:R-:W-:Y:S01]  /*83d0*/  @!P0 SHF.L.U32 R47, R61.reuse, 0x10, RZ ;  /* 0x000000103d2f8819 */ /* 0x040fe200000006ff */
        /* <DEDUP_REMOVED lines=39> */
.L_x_970:
[----:B------:R-:W-:Y:S05]  /*8650*/  BSYNC.RECONVERGENT B1 ;  /* 0x0000000000017941 */ /* 0x000fea0003800200 */
.L_x_969:
[----:B------:R-:W-:Y:S01]  /*8660*/  ISETP.NE.AND P0, PT, R115, RZ, PT ;  /* 0x000000ff7300720c */ /* 0x000fe20003f05270 */
[----:B------:R-:W-:Y:S11]  /*8670*/  BSSY.RECONVERGENT B1, `(.L_x_973) ;  /* 0x00000b9000017945 */ /* 0x000ff60003800200 */
[----:B------:R-:W-:Y:S01]  /*8680*/  @!UPT UIADD3 URZ, UPT, UPT, URZ, URZ, URZ ;  /* 0x000000fffffff290 */ /* 0x000fe2000fffe0ff */
[----:B------:R-:W-:Y:S05]  /*8690*/  @P0 BRA `(.L_x_974) ;  /* 0x0000000800d80947 */ /* 0x000fea0003800000 */
[C---:B------:R-:W-:Y:S01]  /*86a0*/  LEA R30, P0, R126.reuse, R10, 0x6 ;  /* 0x0000000a7e1e7211 */ /* 0x040fe200078030ff */
[----:B------:R-:W-:Y:S03]  /*86b0*/  BSSY.RECONVERGENT B0, `(.L_x_975) ;  /* 0x000005c000007945 */ /* 0x000fe60003800200 */
[----:B------:R-:W-:Y:S02]  /*86c0*/  LEA.HI.X R31, R126, R11, R127, 0x6, P0 ;  /* 0x0000000b7e1f7211 */ /* 0x000fe400000f347f */
[C---:B--2-4-:R-:W-:Y:S04]  /*86d0*/  LEA R130, P0, R208.reuse, R86, 0x6 ;  /* 0x00000056d0827211 */ /* 0x054fe800078030ff */
[----:B------:R-:W-:Y:S02]  /*86e0*/  LEA.HI.X R131, R208, R87, R209, 0x6, P0 ;  /* 0x00000057d0837211 */ /* 0x000fe400000f34d1 */
[----:B-----5:R-:W-:Y:S11]  /*86f0*/  ISETP.GE.AND P0, PT, R14, R111, PT ;  /* 0x0000006f0e00720c */ /* 0x020ff60003f06270 */
[----:B------:R-:W-:Y:S02]  /*8700*/  @!UPT UIADD3 URZ, UPT, UPT, URZ, URZ, URZ ;  /* 0x000000fffffff290 */ /* 0x000fe4000fffe0ff */
[----:B------:R-:W-:Y:S05]  /*8710*/  @P0 BRA `(.L_x_976) ;  /* 0x0000000400540947 */ /* 0x000fea0003800000 */
[----:B------:R-:W-:Y:S01]  /*8720*/  ISETP.GE.AND P0, PT, R14, R13, PT ;  /* 0x0000000d0e00720c */ /* 0x000fe20003f06270 */
[----:B---3--:R-:W2:Y:S11]  /*8730*/  LD.E.128 R56, desc[UR4][R30.64] ;  /* 0x000000041e387980 */ /* 0x008eb6000c101d00 */
        /* <DEDUP_REMOVED lines=83> */
.L_x_976:
[----:B------:R-:W-:Y:S05]  /*8c70*/  BSYNC.RECONVERGENT B0 ;  /* 0x0000000000007941 */ /* 0x000fea0003800200 */
.L_x_975:
[----:B------:R-:W-:Y:S11]  /*8c80*/  ISETP.GE.AND P0, PT, R9, R111, PT ;  /* 0x0000006f0900720c */ /* 0x000ff60003f06270 */
[----:B------:R-:W-:Y:S02]  /*8c90*/  @!UPT UIADD3 URZ, UPT, UPT, URZ, URZ, URZ ;  /* 0x000000fffffff290 */ /* 0x000fe4000fffe0ff */
[----:B------:R-:W-:Y:S05]  /*8ca0*/  @P0 BRA `(.L_x_974) ;  /* 0x0000000400540947 */ /* 0x000fea0003800000 */
[----:B------:R-:W-:Y:S01]  /*8cb0*/  ISETP.GE.AND P0, PT, R9, R13, PT ;  /* 0x0000000d0900720c */ /* 0x000fe20003f06270 */
[----:B--23--:R-:W2:Y:S11]  /*8cc0*/  LD.E.128 R56, desc[UR4][R30.64+0x80] ;  /* 0x000080041e387980 */ /* 0x00ceb6000c101d00 */
        /* <DEDUP_REMOVED lines=83> */
.L_x_974:
[----:B------:R-:W-:Y:S05]  /*9200*/  BSYNC.RECONVERGENT B1 ;  /* 0x0000000000017941 */ /* 0x000fea0003800200 */
.L_x_973:
[----:B------:R-:W-:Y:S01]  /*9210*/  ISETP.NE.AND P0, PT, R113, RZ, PT ;  /* 0x000000ff7100720c */ /* 0x000fe20003f05270 */
[----:B------:R-:W-:Y:S11]  /*9220*/  BSSY.RECONVERGENT B1, `(.L_x_977) ;  /* 0x00000bb000017945 */ /* 0x000ff60003800200 */
[----:B------:R-:W-:Y:S01]  /*9230*/  @!UPT UIADD3 URZ, UPT, UPT, URZ, URZ, URZ ;  /* 0x000000fffffff290 */ /* 0x000fe2000fffe0ff */
[----:B------:R-:W-:Y:S05]  /*9240*/  @!P0 BRA `(.L_x_978) ;  /* 0x0000000800e08947 */ /* 0x000fea0003800000 */
[----:B------:R-:W-:Y:S01]  /*9250*/  IMAD R5, R127, 0x60, RZ ;  /* 0x000000607f057824 */ /* 0x000fe200078e02ff */
[----:B-----5:R-:W-:Y:S01]  /*9260*/  ISETP.GE.AND P0, PT, R14, R111, PT ;  /* 0x0000006f0e00720c */ /* 0x020fe20003f06270 */
[----:B------:R-:W-:Y:S01]  /*9270*/  IMAD R3, R209, 0x60, RZ ;  /* 0x00000060d1037824 */ /* 0x000fe200078e02ff */
[----:B------:R-:W-:Y:S01]  /*9280*/  BSSY.RECONVERGENT B0, `(.L_x_979) ;  /* 0x000005b000007945 */ /* 0x000fe20003800200 */
[----:B------:R-:W-:Y:S04]  /*9290*/  IMAD.WIDE.U32 R34, R126, 0x60, R10 ;  /* 0x000000607e227825 */ /* 0x000fe800078e000a */
[----:B--2-4-:R-:W-:Y:S01]  /*92a0*/  IMAD.WIDE.U32 R130, R208, 0x60, R86 ;  /* 0x00000060d0827825 */ /* 0x014fe200078e0056 */
[----:B------:R-:W-:Y:S04]  /*92b0*/  IADD3 R35, PT, PT, R35, R5, RZ ;  /* 0x0000000523237210 */ /* 0x000fe80007ffe0ff */
[----:B------:R-:W-:Y:S01]  /*92c0*/  IADD3 R131, PT, PT, R131, R3, RZ ;  /* 0x0000000383837210 */ /* 0x000fe20007ffe0ff */
[----:B------:R-:W-:Y:S06]  /*92d0*/  @P0 BRA `(.L_x_980) ;  /* 0x0000000400540947 */ /* 0x000fec0003800000 */
[----:B------:R-:W-:Y:S01]  /*92e0*/  ISETP.GE.AND P0, PT, R14, R13, PT ;  /* 0x0000000d0e00720c */ /* 0x000fe20003f06270 */
[----:B---3--:R-:W2:Y:S11]  /*92f0*/  LD.E.128 R56, desc[UR4][R34.64] ;  /* 0x0000000422387980 */ /* 0x008eb6000c101d00 */
[----:B------:R-:W-:Y:S01]  /*9300*/  @!UPT UIADD3 URZ, UPT, UPT, URZ, URZ, URZ ;  /* 0x000000fffffff290 */ /* 0x000fe2000fffe0ff */
[----:B------:R-:W-:Y:S04]  /*9310*/  @!P0 ISETP.GT.AND P1, PT, R19, RZ, PT ;  /* 0x000000ff1300820c */ /* 0x000fe80003f24270 */
[----:B------:R-:W-:Y:S02]  /*9320*/  @!P0 SEL R63, R18, RZ, !P1 ;  /* 0x000000ff123f8207 */ /* 0x000fe40004800000 */
[----:B------:R-:W-:Y:S02]  /*9330*/  @!P0 SEL R23, R21, R18, P1 ;  /* 0x0000001215178207 */ /* 0x000fe40000800000 */
[----:B------:R-:W-:Y:S02]  /*9340*/  @!P0 SEL R61, R81, RZ, !P1 ;  /* 0x000000ff513d8207 */ /* 0x000fe40004800000 */
[----:B------:R-:W-:Y:S01]  /*9350*/  @!P0 IADD3 R52, P1, PT, R108, R63, RZ ;  /* 0x0000003f6c348210 */ /* 0x000fe20007f3e0ff */
[----:B------:R-:W-:Y:S04]  /*9360*/  @!P0 IMAD.WIDE R24, R23, 0x2, R34 ;  /* 0x0000000217188825 */ /* 0x000fe800078e0222 */
[----:B------:R-:W-:Y:S02]  /*9370*/  @!P0 IMAD.X R61, R96, 0x1, R61, P1 ;  /* 0x00000001603d8824 */ /* 0x000fe400008e063d */
[C---:B------:R-:W-:Y:S01]  /*9380*/  @!P0 IMAD.SHL.U32 R113, R52.reuse, 0x2, RZ ;  /* 0x0000000234718824 */ /* 0x040fe200078e00ff */
[----:B------:R-:W3:Y:S02]  /*9390*/  @!P0 LD.E.128 R24, desc[UR4][R24.64] ;  /* 0x0000000418188980 */ /* 0x000ee4000c101d00 */
        /* <DEDUP_REMOVED lines=11> */
[----:B---3--:R-:W-:Y:S01]  /*9450*/  @!P0 LOP3.LUT R31, R24, 0xffff0000, RZ, 0xc0, !PT ;  /* 0xffff0000181f8812 */ /* 0x008fe200078ec0ff */
[----:B------:R-:W-:Y:S01]  /*9460*/  @!P0 IMAD.U32 R28, R26, 0x10000, RZ ;  /* 0x000100001a1c8824 */ /* 0x000fe200078e00ff */
[C---:B------:R-:W-:Y:S01]  /*9470*/  @!P0 SHF.L.U32 R20, R27.reuse, 0x10, RZ ;  /* 0x000000101b148819 */ /* 0x040fe200000006ff */
[----:B------:R-:W-:Y:S01]  /*9480*/  @!P0 IMAD.U32 R32, R24, 0x10000, RZ ;  /* 0x0001000018208824 */ /* 0x000fe200078e00ff */
[----:B------:R-:W-:Y:S02]  /*9490*/  @!P0 LOP3.LUT R24, R26, 0xffff0000, RZ, 0xc0, !PT ;  /* 0xffff00001a188812 */ /* 0x000fe400078ec0ff */
[----:B------:R-:W-:Y:S02]  /*94a0*/  @!P0 LOP3.LUT R23, R27, 0xffff0000, RZ, 0xc0, !PT ;  /* 0xffff00001b178812 */ /* 0x000fe400078ec0ff */
[C---:B------:R-:W-:Y:S02]  /*94b0*/  @!P0 SHF.L.U32 R29, R25.reuse, 0x10, RZ ;  /* 0x00000010191d8819 */ /* 0x040fe400000006ff */
[----:B------:R-:W-:Y:S02]  /*94c0*/  @!P0 LOP3.LUT R30, R25, 0xffff0000, RZ, 0xc0, !PT ;  /* 0xffff0000191e8812 */ /* 0x000fe400078ec0ff */
[C---:B----4-:R-:W-:Y:S01]  /*94d0*/  @!P0 LOP3.LUT R36, R60.reuse, 0xffff0000, RZ, 0xc0, !PT ;  /* 0xffff00003c248812 */ /* 0x050fe200078ec0ff */
[----:B------:R-:W-:Y:S01]  /*94e0*/  @!P0 IMAD.U32 R39, R60, 0x10000, RZ ;  /* 0x000100003c278824 */ /* 0x000fe200078e00ff */
[C---:B------:R-:W-:Y:S01]  /*94f0*/  @!P0 SHF.L.U32 R26, R61.reuse, 0x10, RZ ;  /* 0x000000103d1a8819 */ /* 0x040fe200000006ff */
[C---:B------:R-:W-:Y:S01]  /*9500*/  @!P0 IMAD.U32 R33, R62.reuse, 0x10000, RZ ;  /* 0x000100003e218824 */ /* 0x040fe200078e00ff */
[----:B------:R-:W-:Y:S01]  /*9510*/  @!P0 LOP3.LUT R37, R61, 0xffff0000, RZ, 0xc0, !PT ;  /* 0xffff00003d258812 */ /* 0x000fe200078ec0ff */
[----:B------:R-:W-:Y:S01]  /*9520*/  @P1 FADD.FTZ R39, -R39, -RZ ;  /* 0x800000ff27271221 */ /* 0x000fe20000010100 */
[----:B------:R-:W-:Y:S01]  /*9530*/  @!P0 LOP3.LUT R27, R62, 0xffff0000, RZ, 0xc0, !PT ;  /* 0xffff00003e1b8812 */ /* 0x000fe200078ec0ff */
[----:B------:R-:W-:Y:S01]  /*9540*/  @P1 FADD.FTZ R36, -R36, -RZ ;  /* 0x800000ff24241221 */ /* 0x000fe20000010100 */
[C---:B------:R-:W-:Y:S01]  /*9550*/  @!P0 SHF.L.U32 R25, R63.reuse, 0x10, RZ ;  /* 0x000000103f198819 */ /* 0x040fe200000006ff */
[----:B------:R-:W-:Y:S01]  /*9560*/  @!P0 IMAD.U32 R38, R48, 0x10000, RZ ;  /* 0x0001000030268824 */ /* 0x000fe200078e00ff */
        /* <DEDUP_REMOVED lines=13> */
[----:B------:R-:W-:Y:S01]  /*9640*/  @P1 FADD.FTZ R27, -R27, -RZ ;  /* 0x800000ff1b1b1221 */ /* 0x000fe20000010100 */
[----:B------:R-:W-:Y:S01]  /*9650*/  @!P0 LOP3.LUT R49, R59, 0xffff0000, RZ, 0xc0, !PT ;  /* 0xffff00003b318812 */ /* 0x000fe200078ec0ff */
[----:B------:R-:W-:Y:S01]  /*9660*/  @!P0 FMUL.FTZ R3, R29, R26 ;  /* 0x0000001a1d038220 */ /* 0x000fe20000410000 */
        /* <DEDUP_REMOVED lines=11> */
[----:B------:R-:W-:Y:S01]  /*9720*/  @!P0 FMUL.FTZ R6, R24, R27 ;  /* 0x0000001b18068220 */ /* 0x000fe20000410000 */
[----:B------:R-:W-:Y:S01]  /*9730*/  @!P0 FFMA.FTZ R3, R42, R44, R3 ;  /* 0x0000002c2a038223 */ /* 0x000fe20000010003 */
        /* <DEDUP_REMOVED lines=15> */
.L_x_980:
[----:B------:R-:W-:Y:S05]  /*9830*/  BSYNC.RECONVERGENT B0 ;  /* 0x0000000000007941 */ /* 0x000fea0003800200 */
.L_x_979:
[----:B------:R-:W-:Y:S11]  /*9840*/  ISETP.GE.AND P0, PT, R9, R111, PT ;  /* 0x0000006f0900720c */ /* 0x000ff60003f06270 */
[----:B------:R-:W-:Y:S02]  /*9850*/  @!UPT UIADD3 URZ, UPT, UPT, URZ, URZ, URZ ;  /* 0x000000fffffff290 */ /* 0x000fe4000fffe0ff */
[----:B------:R-:W-:Y:S05]  /*9860*/  @P0 BRA `(.L_x_978) ;  /* 0x0000000400580947 */ /* 0x000fea0003800000 */
[----:B------:R-:W-:Y:S01]  /*9870*/  ISETP.GE.AND P0, PT, R9, R13, PT ;  /* 0x0000000d0900720c */ /* 0x000fe20003f06270 */
[----:B--23--:R-:W2:Y:S01]  /*9880*/  LD.E.128 R56, desc[UR4][R34.64+0x80] ;  /* 0x0000800422387980 */ /* 0x00cea2000c101d00 */
[----:B------:R-:W-:Y:S11]  /*9890*/  P2R R60, PR, RZ, 0x4 ;  /* 0x00000004ff3c7803 */ /* 0x000ff60000000000 */
[----:B------:R-:W-:Y:S04]  /*98a0*/  @!P0 ISETP.GT.AND P1, PT, R19, 0x40, PT ;  /* 0x000000401300880c */ /* 0x000fe80003f24270 */
[----:B------:R-:W-:Y:S02]  /*98b0*/  @!P0 SEL R61, R18, RZ, !P1 ;  /* 0x000000ff123d8207 */ /* 0x000fe40004800000 */
[----:B------:R-:W-:Y:S02]  /*98c0*/  @!P0 SEL R63, R81, RZ, !P1 ;  /* 0x000000ff513f8207 */ /* 0x000fe40004800000 */
[----:B------:R-:W-:Y:S02]  /*98d0*/  @!P0 IADD3 R61, P2, PT, R108, R61, RZ ;  /* 0x0000003d6c3d8210 */ /* 0x000fe40007f5e0ff */
[----:B------:R-:W-:Y:S03]  /*98e0*/  @!P0 SEL R23, R21, R18, P1 ;  /* 0x0000001215178207 */ /* 0x000fe60000800000 */
[----:B------:R-:W-:Y:S02]  /*98f0*/  @!P0 IMAD.X R52, R96, 0x1, R63, P2 ;  /* 0x0000000160348824 */ /* 0x000fe400010e063f */
[----:B------:R-:W-:Y:S02]  /*9900*/  @!P0 IMAD.SHL.U32 R113, R61, 0x2, RZ ;  /* 0x000000023d718824 */ /* 0x000fe400078e00ff */
[----:B------:R-:W-:Y:S01]  /*9910*/  @!P0 IMAD.WIDE R24, R23, 0x2, R34 ;  /* 0x0000000217188825 */ /* 0x000fe200078e0222 */
[----:B------:R-:W-:Y:S02]  /*9920*/  @!P0 SHF.L.U64.HI R52, R61, 0x1, R52 ;  /* 0x000000013d348819 */ /* 0x000fe40000010234 */
[C---:B------:R-:W-:Y:S02]  /*9930*/  @!P0 IADD3 R134, P2, PT, R113.reuse, R82, RZ ;  /* 0x0000005271868210 */ /* 0x040fe40007f5e0ff */
[----:B------:R-:W-:Y:S01]  /*9940*/  @!P0 IADD3 R38, P1, PT, R113, R84, RZ ;  /* 0x0000005471268210 */ /* 0x000fe20007f3e0ff */
[----:B------:R-:W3:Y:S01]  /*9950*/  @!P0 LD.E.128 R24, desc[UR4][R24.64+0x80] ;  /* 0x0000800418188980 */ /* 0x000ee2000c101d00 */
[----:B------:R-:W-:Y:S02]  /*9960*/  @!P0 IADD3.X R135, PT, PT, R52, R83, RZ, P2, !PT ;  /* 0x0000005334878210 */ /* 0x000fe400017fe4ff */
[----:B------:R-:W-:Y:S01]  /*9970*/  ISETP.NE.AND P2, PT, R60, RZ, PT ;  /* 0x000000ff3c00720c */ /* 0x000fe20003f45270 */
[----:B------:R-:W-:Y:S01]  /*9980*/  @!P0 IMAD.X R39, R52, 0x1, R85, P1 ;  /* 0x0000000134278824 */ /* 0x000fe200008e0655 */
[----:B------:R-:W-:Y:S03]  /*9990*/  ISETP.GT.AND P1, PT, R19, 0x40, !P0 ;  /* 0x000000401300780c */ /* 0x000fe60004724270 */
[----:B------:R-:W4:Y:S08]  /*99a0*/  @!P0 LD.E.128 R60, desc[UR4][R134.64+0x80] ;  /* 0x00008004863c8980 */ /* 0x000f30000c101d00 */
[----:B------:R5:W4:Y:S01]  /*99b0*/  @!P0 LD.E.128 R48, desc[UR4][R38.64+0x80] ;  /* 0x0000800426308980 */ /* 0x000b22000c101d00 */
[C---:B--2---:R-:W-:Y:S01]  /*99c0*/  @!P0 LOP3.LUT R41, R56.reuse, 0xffff0000, RZ, 0xc0, !PT ;  /* 0xffff000038298812 */ /* 0x044fe200078ec0ff */
[----:B-----5:R-:W-:Y:S01]  /*99d0*/  @!P0 IMAD.U32 R39, R56, 0x10000, RZ ;  /* 0x0001000038278824 */ /* 0x020fe200078e00ff */
[----:B------:R-:W-:Y:S02]  /*99e0*/  @!P0 SHF.L.U32 R42, R57, 0x10, RZ ;  /* 0x00000010392a8819 */ /* 0x000fe400000006ff */
[C---:B---3--:R-:W-:Y:S01]  /*99f0*/  @!P0 SHF.L.U32 R37, R24.reuse, 0x10, RZ ;  /* 0x0000001018258819 */ /* 0x048fe200000006ff */
[C---:B------:R-:W-:Y:S01]  /*9a00*/  @!P0 IMAD.U32 R33, R25.reuse, 0x10000, RZ ;  /* 0x0001000019218824 */ /* 0x040fe200078e00ff */
[----:B------:R-:W-:Y:S01]  /*9a10*/  @!P0 LOP3.LUT R35, R24, 0xffff0000, RZ, 0xc0, !PT ;  /* 0xffff000018238812 */ /* 0x000fe200078ec0ff */
[C---:B------:R-:W-:Y:S01]  /*9a20*/  @!P0 IMAD.U32 R31, R26.reuse, 0x10000, RZ ;  /* 0x000100001a1f8824 */ /* 0x040fe200078e00ff */
[----:B------:R-:W-:Y:S02]  /*9a30*/  @!P0 LOP3.LUT R34, R25, 0xffff0000, RZ, 0xc0, !PT ;  /* 0xffff000019228812 */ /* 0x000fe400078ec0ff */
[----:B------:R-:W-:Y:S02]  /*9a40*/  @!P0 LOP3.LUT R24, R26, 0xffff0000, RZ, 0xc0, !PT ;  /* 0xffff00001a188812 */ /* 0x000fe400078ec0ff */
[C---:B----4-:R-:W-:Y:S01]  /*9a50*/  @!P0 LOP3.LUT R32, R60.reuse, 0xffff0000, RZ, 0xc0, !PT ;  /* 0xffff00003c208812 */ /* 0x050fe200078ec0ff */
[----:B------:R-:W-:Y:S01]  /*9a60*/  @!P0 IMAD.U32 R36, R60, 0x10000, RZ ;  /* 0x000100003c248824 */ /* 0x000fe200078e00ff */
[----:B------:R-:W-:Y:S01]  /*9a70*/  @!P0 SHF.L.U32 R30, R61, 0x10, RZ ;  /* 0x000000103d1e8819 */ /* 0x000fe200000006ff */
[----:B------:R-:W-:Y:S01]  /*9a80*/  @!P0 IMAD.U32 R22, R63, 0x10000, RZ ;  /* 0x000100003f168824 */ /* 0x000fe200078e00ff */
[----:B------:R-:W-:Y:S01]  /*9a90*/  @!P0 LOP3.LUT R29, R61, 0xffff0000, RZ, 0xc0, !PT ;  /* 0xffff00003d1d8812 */ /* 0x000fe200078ec0ff */
[----:B------:R-:W-:Y:S01]  /*9aa0*/  @P1 FADD.FTZ R36, -R36, -RZ ;  /* 0x800000ff24241221 */ /* 0x000fe20000010100 */
[----:B------:R-:W-:Y:S01]  /*9ab0*/  @!P0 LOP3.LUT R23, R62, 0xffff0000, RZ, 0xc0, !PT ;  /* 0xffff00003e178812 */ /* 0x000fe200078ec0ff */
[----:B------:R-:W-:Y:S01]  /*9ac0*/  @P1 FADD.FTZ R32, -R32, -RZ ;  /* 0x800000ff20201221 */ /* 0x000fe20000010100 */
[----:B------:R-:W-:Y:S01]  /*9ad0*/  @!P0 LOP3.LUT R20, R63, 0xffff0000, RZ, 0xc0, !PT ;  /* 0xffff00003f148812 */ /* 0x000fe200078ec0ff */
[----:B------:R-:W-:Y:S01]  /*9ae0*/  @!P0 IMAD.U32 R28, R62, 0x10000, RZ ;  /* 0x000100003e1c8824 */ /* 0x000fe200078e00ff */
[C---:B------:R-:W-:Y:S01]  /*9af0*/  @!P0 LOP3.LUT R40, R48.reuse, 0xffff0000, RZ, 0xc0, !PT ;  /* 0xffff000030288812 */ /* 0x040fe200078ec0ff */
[----:B------:R-:W-:Y:S01]  /*9b00*/  @!P0 IMAD.U32 R38, R48, 0x10000, RZ ;  /* 0x0001000030268824 */ /* 0x000fe200078e00ff */
[----:B------:R-:W-:Y:S01]  /*9b10*/  @!P0 SHF.L.U32 R43, R49, 0x10, RZ ;  /* 0x00000010312b8819 */ /* 0x000fe200000006ff */
[----:B------:R-:W-:Y:S01]  /*9b20*/  @!P0 FMUL.FTZ R0, R37, R36 ;  /* 0x0000002425008220 */ /* 0x000fe20000410000 */
[C---:B------:R-:W-:Y:S01]  /*9b30*/  @!P0 SHF.L.U32 R25, R27.reuse, 0x10, RZ ;  /* 0x000000101b198819 */ /* 0x040fe200000006ff */
[----:B------:R-:W-:Y:S01]  /*9b40*/  @P1 FADD.FTZ R30, -R30, -RZ ;  /* 0x800000ff1e1e1221 */ /* 0x000fe20000010100 */
[----:B------:R-:W-:Y:S01]  /*9b50*/  @!P0 LOP3.LUT R27, R27, 0xffff0000, RZ, 0xc0, !PT ;  /* 0xffff00001b1b8812 */ /* 0x000fe200078ec0ff */
        /* <DEDUP_REMOVED lines=39> */
.L_x_978:
[----:B------:R-:W-:Y:S05]  /*9dd0*/  BSYNC.RECONVERGENT B1 ;  /* 0x0000000000017941 */ /* 0x000fea0003800200 */
.L_x_977:
[----:B------:R-:W-:Y:S04]  /*9de0*/  BSSY.RECONVERGENT B1, `(.L_x_981) ;  /* 0x00000b7000017945 */ /* 0x000fe80003800200 */
[----:B------:R-:W-:Y:S05]  /*9df0*/  @!P6 BRA `(.L_x_982) ;  /* 0x0000000800d4e947 */ /* 0x000fea0003800000 */
[----:B-----5:R-:W-:Y:S01]  /*9e00*/  ISETP.GE.AND P6, PT, R14, R111, PT ;  /* 0x0000006f0e00720c */ /* 0x020fe20003fc6270 */
[----:B------:R-:W-:Y:S01]  /*9e10*/  BSSY.RECONVERGENT B0, `(.L_x_983) ;  /* 0x000005b000007945 */ /* 0x000fe20003800200 */
[----:B------:R-:W-:Y:S02]  /*9e20*/  LEA R34, P1, R126, R10, 0x7 ;  /* 0x0000000a7e227211 */ /* 0x000fe400078238ff */
[----:B--2-4-:R-:W-:Y:S02]  /*9e30*/  LEA R130, P0, R208, R86, 0x7 ;  /* 0x00000056d0827211 */ /* 0x014fe400078038ff */
[----:B------:R-:W-:Y:S02]  /*9e40*/  LEA.HI.X R35, R126, R11, R127, 0x7, P1 ;  /* 0x0000000b7e237211 */ /* 0x000fe400008f3c7f */
[----:B------:R-:W-:Y:S05]  /*9e50*/  LEA.HI.X R131, R208, R87, R209, 0x7, P0 ;  /* 0x00000057d0837211 */ /* 0x000fea00000f3cd1 */
[----:B------:R-:W-:Y:S05]  /*9e60*/  @P6 BRA `(.L_x_984) ;  /* 0x0000000400546947 */ /* 0x000fea0003800000 */
        /* <DEDUP_REMOVED lines=85> */
.L_x_984:
[----:B------:R-:W-:Y:S05]  /*a3c0*/  BSYNC.RECONVERGENT B0 ;  /* 0x0000000000007941 */ /* 0x000fea0003800200 */
.L_x_983:
        /* <DEDUP_REMOVED lines=9> */
[----:B------:R-:W-:Y:S02]  /*a460*/  @!P0 IADD3 R61, P6, PT, R102, R61, RZ ;  /* 0x0000003d663d8210 */ /* 0x000fe40007fde0ff */
[----:B------:R-:W-:Y:S03]  /*a470*/  @!P0 SEL R23, R21, R18, P1 ;  /* 0x0000001215178207 */ /* 0x000fe60000800000 */
[----:B------:R-:W-:Y:S02]  /*a480*/  @!P0 IMAD.SHL.U32 R113, R61, 0x2, RZ ;  /* 0x000000023d718824 */ /* 0x000fe400078e00ff */
[----:B------:R-:W-:Y:S02]  /*a490*/  @!P0 IMAD.X R52, R95, 0x1, R52, P6 ;  /* 0x000000015f348824 */ /* 0x000fe400030e0634 */
[----:B------:R-:W-:Y:S01]  /*a4a0*/  @!P0 IMAD.WIDE R24, R23, 0x2, R34 ;  /* 0x0000000217188825 */ /* 0x000fe200078e0222 */
[----:B------:R-:W-:Y:S02]  /*a4b0*/  @!P0 IADD3 R62, P6, PT, R113, R82, RZ ;  /* 0x00000052713e8210 */ /* 0x000fe40007fde0ff */
[----:B------:R-:W-:Y:S02]  /*a4c0*/  @!P0 SHF.L.U64.HI R52, R61, 0x1, R52 ;  /* 0x000000013d348819 */ /* 0x000fe40000010234 */
[----:B------:R-:W-:Y:S01]  /*a4d0*/  @!P0 IADD3 R38, P1, PT, R113, R84, RZ ;  /* 0x0000005471268210 */ /* 0x000fe20007f3e0ff */
[----:B------:R-:W3:Y:S01]  /*a4e0*/  @!P0 LD.E.128 R24, desc[UR4][R24.64+0x80] ;  /* 0x0000800418188980 */ /* 0x000ee2000c101d00 */
[C---:B------:R-:W-:Y:S03]  /*a4f0*/  @!P0 IADD3.X R63, PT, PT, R52.reuse, R83, RZ, P6, !PT ;  /* 0x00000053343f8210 */ /* 0x040fe600037fe4ff */
[----:B------:R-:W-:Y:S01]  /*a500*/  @!P0 IMAD.X R39, R52, 0x1, R85, P1 ;  /* 0x0000000134278824 */ /* 0x000fe200008e0655 */
[----:B------:R-:W-:Y:S03]  /*a510*/  ISETP.GT.AND P1, PT, R19, 0x40, !P0 ;  /* 0x000000401300780c */ /* 0x000fe60004724270 */
        /* <DEDUP_REMOVED lines=37> */
[C---:B------:R-:W-:Y:S01]  /*a770*/  @!P0 SHF.L.U32 R47, R51.reuse, 0x10, RZ ;  /* 0x00000010332f8819 */ /* 0x040fe200000006ff */
[----:B------:R-:W-:Y:S01]  /*a780*/  @P1 FADD.FTZ R22, -R22, -RZ ;  /* 0x800000ff16161221 */ /* 0x000fe20000010100 */
[----:B------:R-:W-:Y:S01]  /*a790*/  @!P0 LOP3.LUT R48, R51, 0xffff0000, RZ, 0xc0, !PT ;  /* 0xffff000033308812 */ /* 0x000fe200078ec0ff */
        /* <DEDUP_REMOVED lines=27> */
.L_x_982:
[----:B------:R-:W-:Y:S05]  /*a950*/  BSYNC.RECONVERGENT B1 ;  /* 0x0000000000017941 */ /* 0x000fea0003800200 */
.L_x_981:
[----:B------:R-:W-:Y:S04]  /*a960*/  BSSY.RECONVERGENT B1, `(.L_x_985) ;  /* 0x00000b9000017945 */ /* 0x000fe80003800200 */
        /* <DEDUP_REMOVED lines=95> */
.L_x_988:
[----:B------:R-:W-:Y:S05]  /*af60*/  BSYNC.RECONVERGENT B0 ;  /* 0x0000000000007941 */ /* 0x000fea0003800200 */
.L_x_987:
        /* <DEDUP_REMOVED lines=88> */
.L_x_986:
[----:B------:R-:W-:Y:S05]  /*b4f0*/  BSYNC.RECONVERGENT B1 ;  /* 0x0000000000017941 */ /* 0x000fea0003800200 */
.L_x_985:
        /* <DEDUP_REMOVED lines=97> */
.L_x_992:
[----:B------:R-:W-:Y:S05]  /*bb10*/  BSYNC.RECONVERGENT B0 ;  /* 0x0000000000007941 */ /* 0x000fea0003800200 */
.L_x_991:
        /* <DEDUP_REMOVED lines=86> */
.L_x_990:
[----:B------:R-:W-:Y:S05]  /*c080*/  BSYNC.RECONVERGENT B1 ;  /* 0x0000000000017941 */ /* 0x000fea0003800200 */
.L_x_989:
        /* <DEDUP_REMOVED lines=97> */
.L_x_996:
[----:B------:R-:W-:Y:S05]  /*c6a0*/  BSYNC.RECONVERGENT B0 ;  /* 0x0000000000007941 */ /* 0x000fea0003800200 */
.L_x_995:
[----:B------:R-:W-:Y:S05]  /*c6b0*/  @P3 BRA `(.L_x_994) ;  /* 0x0000000400543947 */ /* 0x000fea0003800000 */
[----:B------:R-:W-:Y:S01]  /*c6c0*/  ISETP.GE.AND P0, PT, R9, R13, PT ;  /* 0x0000000d0900720c */ /* 0x000fe20003f06270 */
[----:B------:R-:W4:Y:S11]  /*c6d0*/  LD.E.128 R32, desc[UR4][R28.64+0x80] ;  /* 0x000080041c207980 */ /* 0x000f36000c101d00 */
[----:B------:R-:W-:Y:S01]  /*c6e0*/  @!UPT UIADD3 URZ, UPT, UPT, URZ, URZ, URZ ;  /* 0x000000fffffff290 */ /* 0x000fe2000fffe0ff */
[----:B------:R-:W-:Y:S04]  /*c6f0*/  @!P0 ISETP.GT.AND P1, PT, R19, 0x40, PT ;  /* 0x000000401300880c */ /* 0x000fe80003f24270 */
[----:B------:R-:W-:Y:S02]  /*c700*/  @!P0 SEL R0, R18, RZ, !P1 ;  /* 0x000000ff12008207 */ /* 0x000fe40004800000 */
[----:B------:R-:W-:Y:S02]  /*c710*/  @!P0 SEL R7, R81, RZ, !P1 ;  /* 0x000000ff51078207 */ /* 0x000fe40004800000 */
[----:B------:R-:W-:Y:S02]  /*c720*/  @!P0 IADD3 R0, P3, PT, R105, R0, RZ ;  /* 0x0000000069008210 */ /* 0x000fe40007f7e0ff */
[----:B------:R-:W-:Y:S03]  /*c730*/  @!P0 SEL R21, R21, R18, P1 ;  /* 0x0000001215158207 */ /* 0x000fe60000800000 */
[----:B------:R-:W-:Y:S02]  /*c740*/  @!P0 IMAD.X R7, R92, 0x1, R7, P3 ;  /* 0x000000015c078824 */ /* 0x000fe400018e0607 */
[C---:B------:R-:W-:Y:S02]  /*c750*/  @!P0 IMAD.SHL.U32 R3, R0.reuse, 0x2, RZ ;  /* 0x0000000200038824 */ /* 0x040fe400078e00ff */
[----:B------:R-:W-:Y:S01]  /*c760*/  @!P0 IMAD.WIDE R4, R21, 0x2, R28 ;  /* 0x0000000215048825 */ /* 0x000fe200078e021c */
[----:B------:R-:W-:Y:S02]  /*c770*/  @!P0 SHF.L.U64.HI R0, R0, 0x1, R7 ;  /* 0x0000000100008819 */ /* 0x000fe40000010207 */
[C---:B------:R-:W-:Y:S03]  /*c780*/  @!P0 IADD3 R40, P1, PT, R3.reuse, R82, RZ ;  /* 0x0000005203288210 */ /* 0x040fe60007f3e0ff */
[----:B------:R-:W5:Y:S01]  /*c790*/  @!P0 LD.E.128 R4, desc[UR4][R4.64+0x80] ;  /* 0x0000800404048980 */ /* 0x000f62000c101d00 */
[C---:B------:R-:W-:Y:S02]  /*c7a0*/  @!P0 IADD3.X R41, PT, PT, R0.reuse, R83, RZ, P1, !PT ;  /* 0x0000005300298210 */ /* 0x040fe40000ffe4ff */
[----:B------:R-:W-:Y:S05]  /*c7b0*/  @!P0 IADD3 R20, P1, PT, R3, R84, RZ ;  /* 0x0000005403148210 */ /* 0x000fea0007f3e0ff */
[----:B------:R-:W3:Y:S01]  /*c7c0*/  @!P0 LD.E.128 R40, desc[UR4][R40.64+0x80] ;  /* 0x0000800428288980 */ /* 0x000ee2000c101d00 */
[----:B------:R-:W-:Y:S01]  /*c7d0*/  @!P0 IMAD.X R21, R0, 0x1, R85, P1 ;  /* 0x0000000100158824 */ /* 0x000fe200008e0655 */
[----:B------:R-:W-:Y:S06]  /*c7e0*/  ISETP.GT.AND P1, PT, R19, 0x40, !P0 ;  /* 0x000000401300780c */ /* 0x000fec0004724270 */
[----:B------:R1:W2:Y:S01]  /*c7f0*/  @!P0 LD.E.128 R36, desc[UR4][R20.64+0x80] ;  /* 0x0000800414248980 */ /* 0x0002a2000c101d00 */
[C---:B-----5:R-:W-:Y:S01]  /*c800*/  @!P0 SHF.L.U32 R8, R7.reuse, 0x10, RZ ;  /* 0x0000001007088819 */ /* 0x060fe200000006ff */
[C---:B------:R-:W-:Y:S01]  /*c810*/  @!P0 IMAD.U32 R0, R4.reuse, 0x10000, RZ ;  /* 0x0001000004008824 */ /* 0x040fe200078e00ff */
[----:B------:R-:W-:Y:S02]  /*c820*/  @!P0 LOP3.LUT R18, R7, 0xffff0000, RZ, 0xc0, !PT ;  /* 0xffff000007128812 */ /* 0x000fe400078ec0ff */
[----:B------:R-:W-:Y:S02]  /*c830*/  @!P0 LOP3.LUT R2, R4, 0xffff0000, RZ, 0xc0, !PT ;  /* 0xffff000004028812 */ /* 0x000fe400078ec0ff */
[----:B------:R-:W-:Y:S02]  /*c840*/  @!P0 SHF.L.U32 R3, R5, 0x10, RZ ;  /* 0x0000001005038819 */ /* 0x000fe400000006ff */
[C---:B---3--:R-:W-:Y:S01]  /*c850*/  @!P0 SHF.L.U32 R7, R43.reuse, 0x10, RZ ;  /* 0x000000102b078819 */ /* 0x048fe200000006ff */
[C---:B-1----:R-:W-:Y:S01]  /*c860*/  @!P0 IMAD.U32 R20, R42.reuse, 0x10000, RZ ;  /* 0x000100002a148824 */ /* 0x042fe200078e00ff */
[----:B------:R-:W-:Y:S01]  /*c870*/  @!P0 LOP3.LUT R19, R42, 0xffff0000, RZ, 0xc0, !PT ;  /* 0xffff00002a138812 */ /* 0x000fe200078ec0ff */
[----:B------:R-:W-:Y:S01]  /*c880*/  @!P0 IMAD.U32 R25, R40, 0x10000, RZ ;  /* 0x0001000028198824 */ /* 0x000fe200078e00ff */
[----:B------:R-:W-:Y:S01]  /*c890*/  @!P0 LOP3.LUT R13, R43, 0xffff0000, RZ, 0xc0, !PT ;  /* 0xffff00002b0d8812 */ /* 0x000fe200078ec0ff */
[----:B------:R-:W-:Y:S01]  /*c8a0*/  @P1 FADD.FTZ R20, -R20, -RZ ;  /* 0x800000ff14141221 */ /* 0x000fe20000010100 */
[----:B------:R-:W-:Y:S01]  /*c8b0*/  @!P0 LOP3.LUT R21, R41, 0xffff0000, RZ, 0xc0, !PT ;  /* 0xffff000029158812 */ /* 0x000fe200078ec0ff */
[----:B------:R-:W-:Y:S01]  /*c8c0*/  @P1 FADD.FTZ R19, -R19, -RZ ;  /* 0x800000ff13131221 */ /* 0x000fe20000010100 */
[----:B------:R-:W-:Y:S01]  /*c8d0*/  @!P0 LOP3.LUT R4, R5, 0xffff0000, RZ, 0xc0, !PT ;  /* 0xffff000005048812 */ /* 0x000fe200078ec0ff */
[----:B------:R-:W-:Y:S01]  /*c8e0*/  @!P0 IMAD.U32 R5, R6, 0x10000, RZ ;  /* 0x0001000006058824 */ /* 0x000fe200078e00ff */
[----:B------:R-:W-:Y:S01]  /*c8f0*/  @!P0 LOP3.LUT R23, R40, 0xffff0000, RZ, 0xc0, !PT ;  /* 0xffff000028178812 */ /* 0x000fe200078ec0ff */
[----:B------:R-:W-:Y:S01]  /*c900*/  @P1 FADD.FTZ R21, -R21, -RZ ;  /* 0x800000ff15151221 */ /* 0x000fe20000010100 */
[----:B------:R-:W-:Y:S01]  /*c910*/  @!P0 SHF.L.U32 R22, R41, 0x10, RZ ;  /* 0x0000001029168819 */ /* 0x000fe200000006ff */
[----:B------:R-:W-:Y:S01]  /*c920*/  @!P0 FMUL.FTZ R5, R5, R20 ;  /* 0x0000001405058220 */ /* 0x000fe20000410000 */
[----:B------:R-:W-:Y:S01]  /*c930*/  @!P0 LOP3.LUT R6, R6, 0xffff0000, RZ, 0xc0, !PT ;  /* 0xffff000006068812 */ /* 0x000fe200078ec0ff */
[----:B------:R-:W-:Y:S01]  /*c940*/  @P1 FADD.FTZ R7, -R7, -RZ ;  /* 0x800000ff07071221 */ /* 0x000fe20000010100 */
[----:B--2---:R-:W-:Y:S01]  /*c950*/  @!P0 LOP3.LUT R20, R36, 0xffff0000, RZ, 0xc0, !PT ;  /* 0xffff000024148812 */ /* 0x004fe200078ec0ff */
[----:B------:R-:W-:Y:S01]  /*c960*/  @P1 FADD.FTZ R13, -R13, -RZ ;  /* 0x800000ff0d0d1221 */ /* 0x000fe20000010100 */
[----:B------:R-:W-:Y:S01]  /*c970*/  @!P0 LOP3.LUT R24, R37, 0xffff0000, RZ, 0xc0, !PT ;  /* 0xffff000025188812 */ /* 0x000fe200078ec0ff */
[----:B------:R-:W-:Y:S01]  /*c980*/  @P1 FADD.FTZ R25, -R25, -RZ ;  /* 0x800000ff19191221 */ /* 0x000fe20000010100 */
[----:B------:R-:W-:Y:S01]  /*c990*/  @!P0 LOP3.LUT R26, R38, 0xffff0000, RZ, 0xc0, !PT ;  /* 0xffff0000261a8812 */ /* 0x000fe200078ec0ff */
[----:B------:R-:W-:Y:S01]  /*c9a0*/  @P1 FADD.FTZ R22, -R22, -RZ ;  /* 0x800000ff16161221 */ /* 0x000fe20000010100 */
[----:B------:R-:W-:Y:S01]  /*c9b0*/  @!P0 SHF.L.U32 R27, R39, 0x10, RZ ;  /* 0x00000010271b8819 */ /* 0x000fe200000006ff */
[----:B------:R-:W-:Y:S01]  /*c9c0*/  @P1 FADD.FTZ R23, -R23, -RZ ;  /* 0x800000ff17171221 */ /* 0x000fe20000010100 */
[----:B------:R-:W-:Y:S01]  /*c9d0*/  @!P0 LOP3.LUT R28, R39, 0xffff0000, RZ, 0xc0, !PT ;  /* 0xffff0000271c8812 */ /* 0x000fe200078ec0ff */
[----:B------:R-:W-:Y:S01]  /*c9e0*/  @!P0 FMUL.FTZ R7, R8, R7 ;  /* 0x0000000708078220 */ /* 0x000fe20000410000 */
[----:B------:R-:W-:Y:S01]  /*c9f0*/  @!P0 FMUL.FTZ R6, R6, R19 ;  /* 0x0000001306068220 */ /* 0x000fe20000410000 */
[----:B------:R-:W-:Y:S01]  /*ca00*/  @!P0 FMUL.FTZ R8, R18, R13 ;  /* 0x0000000d12088220 */ /* 0x000fe20000410000 */
[----:B----4-:R-:W-:Y:S02]  /*ca10*/  @!P0 IMAD.U32 R19, R32, 0x10000, RZ ;  /* 0x0001000020138824 */ /* 0x010fe400078e00ff */
[----:B------:R-:W-:Y:S01]  /*ca20*/  @!P0 FMUL.FTZ R4, R4, R21 ;  /* 0x0000001504048220 */ /* 0x000fe20000410000 */
[----:B------:R-:W-:Y:S01]  /*ca30*/  @!P0 LOP3.LUT R21, R32, 0xffff0000, RZ, 0xc0, !PT ;  /* 0xffff000020158812 */ /* 0x000fe200078ec0ff */
[----:B------:R-:W-:Y:S02]  /*ca40*/  @!P0 IMAD.U32 R18, R36, 0x10000, RZ ;  /* 0x0001000024128824 */ /* 0x000fe400078e00ff */
[----:B------:R-:W-:Y:S01]  /*ca50*/  @!P0 FMUL.FTZ R0, R0, R25 ;  /* 0x0000001900008220 */ /* 0x000fe20000410000 */
[----:B------:R-:W-:Y:S01]  /*ca60*/  @!P0 FMUL.FTZ R3, R3, R22 ;  /* 0x0000001603038220 */ /* 0x000fe20000410000 */
[----:B------:R-:W-:Y:S01]  /*ca70*/  @!P0 SHF.L.U32 R22, R33, 0x10, RZ ;  /* 0x0000001021168819 */ /* 0x000fe200000006ff */
[----:B------:R-:W-:Y:S01]  /*ca80*/  @!P0 FMUL.FTZ R2, R2, R23 ;  /* 0x0000001702028220 */ /* 0x000fe20000410000 */
[----:B------:R-:W-:Y:S01]  /*ca90*/  @!P0 SHF.L.U32 R23, R37, 0x10, RZ ;  /* 0x0000001025178819 */ /* 0x000fe200000006ff */
[----:B------:R-:W-:Y:S01]  /*caa0*/  @!P0 FFMA.FTZ R0, R19, R18, R0 ;  /* 0x0000001213008223 */ /* 0x000fe20000010000 */
[----:B------:R-:W-:Y:S01]  /*cab0*/  @!P0 LOP3.LUT R19, R33, 0xffff0000, RZ, 0xc0, !PT ;  /* 0xffff000021138812 */ /* 0x000fe200078ec0ff */
[----:B------:R-:W-:Y:S01]  /*cac0*/  @!P0 FFMA.FTZ R2, R21, R20, R2 ;  /* 0x0000001415028223 */ /* 0x000fe20000010002 */
[C---:B------:R-:W-:Y:S01]  /*cad0*/  @!P0 LOP3.LUT R21, R34.reuse, 0xffff0000, RZ, 0xc0, !PT ;  /* 0xffff000022158812 */ /* 0x040fe200078ec0ff */
[----:B------:R-:W-:Y:S01]  /*cae0*/  @!P0 IMAD.U32 R18, R34, 0x10000, RZ ;  /* 0x0001000022128824 */ /* 0x000fe200078e00ff */
[C---:B------:R-:W-:Y:S01]  /*caf0*/  @!P0 SHF.L.U32 R20, R35.reuse, 0x10, RZ ;  /* 0x0000001023148819 */ /* 0x040fe200000006ff */
[----:B------:R-:W-:Y:S01]  /*cb00*/  @!P0 IMAD.U32 R25, R38, 0x10000, RZ ;  /* 0x0001000026198824 */ /* 0x000fe200078e00ff */
[----:B------:R-:W-:Y:S01]  /*cb10*/  @!P0 F2FP.BF16.F32.PACK_AB R0, R2, R0 ;  /* 0x000000000200823e */ /* 0x000fe200000010ff */
[----:B------:R-:W-:Y:S01]  /*cb20*/  @!P0 FFMA.FTZ R3, R22, R23, R3 ;  /* 0x0000001716038223 */ /* 0x000fe20000010003 */
[----:B------:R-:W-:Y:S01]  /*cb30*/  @!P0 LOP3.LUT R23, R35, 0xffff0000, RZ, 0xc0, !PT ;  /* 0xffff000023178812 */ /* 0x000fe200078ec0ff */
[----:B------:R-:W-:Y:S01]  /*cb40*/  @!P0 FFMA.FTZ R4, R19, R24, R4 ;  /* 0x0000001813048223 */ /* 0x000fe20000010004 */
[----:B------:R-:W-:Y:S01]  /*cb50*/  @!P0 FFMA.FTZ R5, R18, R25, R5 ;  /* 0x0000001912058223 */ /* 0x000fe20000010005 */
[----:B------:R-:W-:Y:S01]  /*cb60*/  @!P0 FFMA.FTZ R6, R21, R26, R6 ;  /* 0x0000001a15068223 */ /* 0x000fe20000010006 */
[----:B------:R-:W-:Y:S01]  /*cb70*/  @!P0 FFMA.FTZ R7, R20, R27, R7 ;  /* 0x0000001b14078223 */ /* 0x000fe20000010007 */
[----:B------:R-:W-:Y:S01]  /*cb80*/  @!P0 FFMA.FTZ R8, R23, R28, R8 ;  /* 0x0000001c17088223 */ /* 0x000fe20000010008 */
[----:B------:R-:W-:Y:S01]  /*cb90*/  @!P0 F2FP.BF16.F32.PACK_AB R3, R4, R3 ;  /* 0x000000030403823e */ /* 0x000fe200000010ff */
[----:B------:R-:W-:Y:S01]  /*cba0*/  @!P0 IMAD.MOV.U32 R32, RZ, RZ, R0 ;  /* 0x000000ffff208224 */ /* 0x000fe200078e0000 */
[----:B------:R-:W-:Y:S02]  /*cbb0*/  @!P0 F2FP.BF16.F32.PACK_AB R5, R6, R5 ;  /* 0x000000050605823e */ /* 0x000fe400000010ff */
[----:B------:R-:W-:Y:S02]  /*cbc0*/  @!P0 F2FP.BF16.F32.PACK_AB R8, R8, R7 ;  /* 0x000000070808823e */ /* 0x000fe400000010ff */
[----:B------:R-:W-:Y:S01]  /*cbd0*/  @!P0 MOV R33, R3 ;  /* 0x0000000300218202 */ /* 0x000fe20000000f00 */
[----:B------:R-:W-:Y:S01]  /*cbe0*/  @!P0 IMAD.MOV.U32 R34, RZ, RZ, R5 ;  /* 0x000000ffff228224 */ /* 0x000fe200078e0005 */
[----:B------:R-:W-:Y:S05]  /*cbf0*/  @!P0 MOV R35, R8 ;  /* 0x0000000800238202 */ /* 0x000fea0000000f00 */
[----:B------:R1:W-:Y:S02]  /*cc00*/  ST.E.128 desc[UR4][R130.64+0x80], R32 ;  /* 0x0000802082007985 */ /* 0x0003e4000c101d04 */
.L_x_994:
[----:B------:R-:W-:Y:S05]  /*cc10*/  BSYNC.RECONVERGENT B1 ;  /* 0x0000000000017941 */ /* 0x000fea0003800200 */
.L_x_993:
[----:B------:R-:W3:Y:S02]  /*cc20*/  LD.E R3, desc[UR4][R132.64+0xd0] ;  /* 0x0000d00484037980 */ /* 0x000ee4000c101900 */
[----:B---3--:R-:W-:Y:S05]  /*cc30*/  IMAD.U32 R3, R3, -0x40, RZ ;  /* 0xffffffc003037824 */ /* 0x008fea00078e00ff */
[C---:B------:R-:W-:Y:S02]  /*cc40*/  LEA R84, P1, R3.reuse, R84, 0x1 ;  /* 0x0000005403547211 */ /* 0x040fe400078208ff */
[C---:B------:R-:W-:Y:S02]  /*cc50*/  LEA R82, P0, R3.reuse, R82, 0x1 ;  /* 0x0000005203527211 */ /* 0x040fe400078008ff */
[C---:B------:R-:W-:Y:S02]  /*cc60*/  LEA.HI.X.SX32 R85, R3.reuse, R85, 0x1, P1 ;  /* 0x0000005503557211 */ /* 0x040fe400008f0eff */
[----:B------:R-:W-:Y:S09]  /*cc70*/  LEA.HI.X.SX32 R83, R3, R83, 0x1, P0 ;  /* 0x0000005303537211 */ /* 0x000ff200000f0eff */
.L_x_931:
[----:B------:R-:W-:Y:S05]  /*cc80*/  BSYNC.RECONVERGENT B2 ;  /* 0x0000000000027941 */ /* 0x000fea0003800200 */
.L_x_915:
[----:B------:R-:W-:Y:S01]  /*cc90*/  ISETP.NE.U32.AND P4, PT, R224, RZ, PT ;  /* 0x000000ffe000720c */ /* 0x000fe20003f85070 */
[----:B-1234-:R-:W2:Y:S01]  /*cca0*/  LD.E R4, desc[UR4][R132.64+0x128] ;  /* 0x0001280484047980 */ /* 0x01eea2000c101900 */
[----:B------:R-:W-:Y:S01]  /*ccb0*/  UMOV UR6, URZ ;  /* 0x000000ff00067c82 */ /* 0x000fe20008000000 */
[----:B------:R-:W-:Y:S01]  /*ccc0*/  BSSY.RECONVERGENT B0, `(.L_x_997) ;  /* 0x0000062000007945 */ /* 0x000fe20003800200 */
[----:B------:R-:W-:Y:S02]  /*ccd0*/  ISETP.NE.AND.EX P4, PT, R225, RZ, PT, P4 ;  /* 0x000000ffe100720c */ /* 0x000fe40003f85340 */
[----:B------:R-:W-:Y:S11]  /*cce0*/  IADD3 R3, P0, PT, RZ, -UR6, RZ ;  /* 0x80000006ff037c10 */ /* 0x000ff6000ff1e0ff */
[----:B------:R-:W3:Y:S04]  /*ccf0*/  @!P4 LD.E R2, desc[UR4][R132.64+0x40] ;  /* 0x000040048402c980 */ /* 0x000ee8000c101900 */
[----:B------:R-:W4:Y:S02]  /*cd00*/  @!P4 LD.E R0, desc[UR4][R132.64+0x38] ;  /* 0x000038048400c980 */ /* 0x000f24000c101900 */
[----:B----4-:R-:W-:Y:S02]  /*cd10*/  @!P4 IMAD.SHL.U32 R0, R0, 0x80, RZ ;  /* 0x000000800000c824 */ /* 0x010fe400078e00ff */
[----:B--2---:R-:W-:Y:S02]  /*cd20*/  IMAD.SHL.U32 R4, R4, 0x80, RZ ;  /* 0x0000008004047824 */ /* 0x004fe400078e00ff */
[----:B---3--:R-:W-:Y:S02]  /*cd30*/  @!P4 IMAD.SHL.U32 R2, R2, 0x80, RZ ;  /* 0x000000800202c824 */ /* 0x008fe400078e00ff */
[----:B------:R-:W-:Y:S02]  /*cd40*/  IMAD.X R4, RZ, RZ, ~R4, P0 ;  /* 0x000000ffff047224 */ /* 0x000fe400000e0e04 */
[----:B------:R-:W-:Y:S02]  /*cd50*/  @!P4 IMAD.X R2, RZ, RZ, ~R2, P0 ;  /* 0x000000ffff02c224 */ /* 0x000fe400000e0e02 */
[----:B------:R-:W-:Y:S01]  /*cd60*/  @!P4 IMAD.X R0, RZ, RZ, ~R0, P0 ;  /* 0x000000ffff00c224 */ /* 0x000fe200000e0e00 */
[C---:B------:R-:W-:Y:S02]  /*cd70*/  SHF.R.S64 R5, R3.reuse, 0x1f, R4 ;  /* 0x0000001f03057819 */ /* 0x040fe40000001004 */
[C---:B------:R-:W-:Y:S02]  /*cd80*/  @!P4 SHF.R.S64 R7, R3.reuse, 0x1f, R2 ;  /* 0x0000001f0307c819 */ /* 0x040fe40000001002 */
[----:B------:R-:W-:Y:S02]  /*cd90*/  @!P4 SHF.R.S64 R3, R3, 0x1f, R0 ;  /* 0x0000001f0303c819 */ /* 0x000fe40000001000 */
[----:B------:R-:W-:Y:S02]  /*cda0*/  IADD3 R10, P3, PT, R10, R5, RZ ;  /* 0x000000050a0a7210 */ /* 0x000fe40007f7e0ff */
[----:B------:R-:W-:Y:S02]  /*cdb0*/  @!P4 IADD3 R88, P1, PT, R7, R88, RZ ;  /* 0x000000580758c210 */ /* 0x000fe40007f3e0ff */
[----:B------:R-:W-:Y:S02]  /*cdc0*/  @!P4 IADD3 R86, P0, PT, R3, R86, RZ ;  /* 0x000000560356c210 */ /* 0x000fe40007f1e0ff */
[----:B------:R-:W-:Y:S02]  /*cdd0*/  LEA.HI.X.SX32 R11, R4, R11, 0x1, P3 ;  /* 0x0000000b040b7211 */ /* 0x000fe400018f0eff */
[----:B------:R-:W-:Y:S02]  /*cde0*/  @!P4 LEA.HI.X.SX32 R89, R2, R89, 0x1, P1 ;  /* 0x000000590259c211 */ /* 0x000fe400008f0eff */
[----:B------:R-:W-:Y:S01]  /*cdf0*/  @!P4 LEA.HI.X.SX32 R87, R0, R87, 0x1, P0 ;  /* 0x000000570057c211 */ /* 0x000fe200000f0eff */
[----:B------:R-:W-:Y:S06]  /*ce00*/  @!P4 BRA `(.L_x_998) ;  /* 0x000000040034c947 */ /* 0x000fec0003800000 */
[----:B------:R-:W-:Y:S11]  /*ce10*/  ISETP.GT.AND P0, PT, R99, R78, PT ;  /* 0x0000004e6300720c */ /* 0x000ff60003f04270 */
[----:B------:R-:W-:Y:S02]  /*ce20*/  @!UPT UIADD3 URZ, UPT, UPT, URZ, URZ, URZ ;  /* 0x000000fffffff290 */ /* 0x000fe4000fffe0ff */
[----:B------:R-:W-:Y:S05]  /*ce30*/  @!P0 BRA `(.L_x_998) ;  /* 0x0000000400288947 */ /* 0x000fea0003800000 */
[----:B------:R-:W2:Y:S01]  /*ce40*/  LD.E R3, desc[UR4][R132.64+0x170] ;  /* 0x0001700484037980 */ /* 0x000ea2000c101900 */
[----:B------:R-:W-:Y:S02]  /*ce50*/  MOV R18, RZ ;  /* 0x000000ff00127202 */ /* 0x000fe40000000f00 */
[----:B------:R-:W-:Y:S01]  /*ce60*/  IABS R4, R118 ;  /* 0x0000007600047213 */ /* 0x000fe20000000000 */
[----:B------:R-:W3:Y:S06]  /*ce70*/  LD.E.64 R24, desc[UR4][R132.64+0x40] ;  /* 0x0000400484187980 */ /* 0x000eec000c101b00 */
[----:B------:R-:W4:Y:S06]  /*ce80*/  LD.E.64 R22, desc[UR4][R132.64+0x20] ;  /* 0x0000200484167980 */ /* 0x000f2c000c101b00 */
[----:B------:R-:W4:Y:S01]  /*ce90*/  LD.E.64 R20, desc[UR4][R132.64+0x28] ;  /* 0x0000280484147980 */ /* 0x000f22000c101b00 */
[----:B--2---:R-:W-:Y:S04]  /*cea0*/  IABS R13, R3 ;  /* 0x00000003000d7213 */ /* 0x004fe80000000000 */
[----:B------:R-:W1:Y:S10]  /*ceb0*/  I2F.RP R7, R13 ;  /* 0x0000000d00077306 */ /* 0x000e740000209400 */
[----:B-1----:R-:W1:Y:S02]  /*cec0*/  MUFU.RCP R0, R7 ;  /* 0x0000000700007308 */ /* 0x002e640000001000 */
[----:B-1----:R-:W-:Y:S01]  /*ced0*/  VIADD R6, R0, 0xffffffe ;  /* 0x0ffffffe00067836 */ /* 0x002fe20000000000 */
[----:B------:R-:W-:Y:S07]  /*cee0*/  IABS R0, R100 ;  /* 0x0000006400007213 */ /* 0x000fee0000000000 */
[----:B------:R-:W1:Y:S02]  /*cef0*/  F2I.FTZ.U32.TRUNC.NTZ R19, R6 ;  /* 0x0000000600137305 */ /* 0x000e64000021f000 */
[--C-:B-1----:R-:W-:Y:S04]  /*cf00*/  IMAD.MOV R2, RZ, RZ, -R19.reuse ;  /* 0x000000ffff027224 */ /* 0x102fe800078e0a13 */
[----:B------:R-:W-:Y:S01]  /*cf10*/  IMAD R5, R2, R13, RZ ;  /* 0x0000000d02057224 */ /* 0x000fe200078e02ff */
[----:B------:R-:W-:Y:S03]  /*cf20*/  IABS R2, R3 ;  /* 0x0000000300027213 */ /* 0x000fe60000000000 */
[----:B------:R-:W-:Y:S02]  /*cf30*/  IMAD.HI.U32 R5, R19, R5, R18 ;  /* 0x0000000513057227 */ /* 0x000fe400078e0012 */
[----:B------:R-:W2:Y:S02]  /*cf40*/  LD.E.64 R18, desc[UR4][R132.64+0x38] ;  /* 0x0000380484127980 */ /* 0x000ea4000c101b00 */
[----:B------:R-:W-:Y:S02]  /*cf50*/  IMAD.MOV R2, RZ, RZ, -R2 ;  /* 0x000000ffff027224 */ /* 0x000fe400078e0a02 */
[C---:B------:R-:W-:Y:S04]  /*cf60*/  IMAD.HI.U32 R7, R5.reuse, R0, RZ ;  /* 0x0000000005077227 */ /* 0x040fe800078e00ff */
[----:B------:R-:W-:Y:S04]  /*cf70*/  IMAD.HI.U32 R5, R5, R4, RZ ;  /* 0x0000000405057227 */ /* 0x000fe800078e00ff */
[-C--:B------:R-:W-:Y:S02]  /*cf80*/  IMAD R0, R7, R2.reuse, R0 ;  /* 0x0000000207007224 */ /* 0x080fe400078e0200 */
[----:B------:R-:W-:Y:S01]  /*cf90*/  IMAD R4, R5, R2, R4 ;  /* 0x0000000205047224 */ /* 0x000fe200078e0204 */
[-C--:B------:R-:W-:Y:S02]  /*cfa0*/  LOP3.LUT R2, R118, R3.reuse, RZ, 0x3c, !PT ;  /* 0x0000000376027212 */ /* 0x080fe400078e3cff */
[C---:B------:R-:W-:Y:S02]  /*cfb0*/  ISETP.GT.U32.AND P0, PT, R13.reuse, R0, PT ;  /* 0x000000000d00720c */ /* 0x040fe40003f04070 */
[----:B------:R-:W-:Y:S02]  /*cfc0*/  ISETP.GT.U32.AND P4, PT, R13, R4, PT ;  /* 0x000000040d00720c */ /* 0x000fe40003f84070 */
[----:B------:R-:W-:Y:S02]  /*cfd0*/  ISETP.GE.AND P3, PT, R2, RZ, PT ;  /* 0x000000ff0200720c */ /* 0x000fe40003f66270 */
[----:B------:R-:W-:Y:S07]  /*cfe0*/  LOP3.LUT R2, RZ, R3, RZ, 0x33, !PT ;  /* 0x00000003ff027212 */ /* 0x000fee00078e33ff */
[----:B------:R-:W-:Y:S02]  /*cff0*/  @!P0 IMAD.IADD R0, R0, 0x1, -R13 ;  /* 0x0000000100008824 */ /* 0x000fe400078e0a0d */
[----:B------:R-:W-:Y:S01]  /*d000*/  @!P0 VIADD R7, R7, 0x1 ;  /* 0x0000000107078836 */ /* 0x000fe20000000000 */
[-C--:B------:R-:W-:Y:S01]  /*d010*/  @!P4 IADD3 R4, PT, PT, R4, -R13.reuse, RZ ;  /* 0x8000000d0404c210 */ /* 0x080fe20007ffe0ff */
[----:B------:R-:W-:Y:S01]  /*d020*/  @!P4 VIADD R5, R5, 0x1 ;  /* 0x000000010505c836 */ /* 0x000fe20000000000 */
[----:B------:R-:W-:Y:S02]  /*d030*/  ISETP.GE.U32.AND P5, PT, R0, R13, PT ;  /* 0x0000000d0000720c */ /* 0x000fe40003fa6070 */
[----:B------:R-:W-:Y:S02]  /*d040*/  LOP3.LUT R0, R100, R3, RZ, 0x3c, !PT ;  /* 0x0000000364007212 */ /* 0x000fe400078e3cff */
[----:B------:R-:W-:Y:S02]  /*d050*/  ISETP.GE.U32.AND P6, PT, R4, R13, PT ;  /* 0x0000000d0400720c */ /* 0x000fe40003fc6070 */
[----:B------:R-:W-:Y:S02]  /*d060*/  ISETP.GE.AND P1, PT, R0, RZ, PT ;  /* 0x000000ff0000720c */ /* 0x000fe40003f26270 */
[----:B------:R-:W-:Y:S05]  /*d070*/  ISETP.NE.AND P0, PT, R3, RZ, PT ;  /* 0x000000ff0300720c */ /* 0x000fea0003f05270 */
[----:B------:R-:W-:Y:S04]  /*d080*/  @P5 IADD3 R7, PT, PT, R7, 0x1, RZ ;  /* 0x0000000107075810 */ /* 0x000fe80007ffe0ff */
[----:B------:R-:W-:Y:S02]  /*d090*/  @P6 VIADD R5, R5, 0x1 ;  /* 0x0000000105056836 */ /* 0x000fe40000000000 */
[----:B------:R-:W-:Y:S03]  /*d0a0*/  @!P1 IMAD.MOV R7, RZ, RZ, -R7 ;  /* 0x000000ffff079224 */ /* 0x000fe600078e0a07 */
[----:B------:R-:W-:Y:S02]  /*d0b0*/  @!P3 IADD3 R5, PT, PT, -R5, RZ, RZ ;  /* 0x000000ff0505b210 */ /* 0x000fe40007ffe1ff */
[C---:B------:R-:W-:Y:S02]  /*d0c0*/  SEL R0, R2.reuse, R7, !P0 ;  /* 0x0000000702007207 */ /* 0x040fe40004000000 */
[----:B------:R-:W-:Y:S02]  /*d0d0*/  SEL R5, R2, R5, !P0 ;  /* 0x0000000502057207 */ /* 0x000fe40004000000 */
[CC--:B------:R-:W-:Y:S02]  /*d0e0*/  LEA R28, P1, R0.reuse, R222.reuse, 0x2 ;  /* 0x000000de001c7211 */ /* 0x0c0fe400078210ff */
[C---:B------:R-:W-:Y:S02]  /*d0f0*/  LEA R26, P0, R5.reuse, R222, 0x2 ;  /* 0x000000de051a7211 */ /* 0x040fe400078010ff */
[-C--:B------:R-:W-:Y:S01]  /*d100*/  LEA.HI.X.SX32 R29, R0, R223.reuse, 0x2, P1 ;  /* 0x000000df001d7211 */ /* 0x080fe200008f16ff */
[C---:B------:R-:W-:Y:S01]  /*d110*/  IMAD.IADD R0, R5.reuse, 0x1, -R0 ;  /* 0x0000000105007824 */ /* 0x040fe200078e0a00 */
[----:B------:R-:W-:Y:S03]  /*d120*/  LEA.HI.X.SX32 R27, R5, R223, 0x2, P0 ;  /* 0x000000df051b7211 */ /* 0x000fe600000f16ff */
[----:B------:R-:W-:Y:S01]  /*d130*/  IMAD R0, R0, R3, -0x80 ;  /* 0xffffff8000007424 */ /* 0x000fe200078e0203 */
[----:B------:R-:W4:Y:S03]  /*d140*/  LD.E R7, desc[UR4][R28.64] ;  /* 0x000000041c077980 */ /* 0x000f26000c101900 */
[----:B---3--:R-:W-:Y:S01]  /*d150*/  IMAD R5, R25, R0, RZ ;  /* 0x0000000019057224 */ /* 0x008fe200078e02ff */
[----:B------:R1:W4:Y:S01]  /*d160*/  LD.E R2, desc[UR4][R26.64] ;  /* 0x000000041a027980 */ /* 0x000322000c101900 */
[----:B------:R-:W-:Y:S05]  /*d170*/  SHF.R.S32.HI R4, RZ, 0x1f, R0 ;  /* 0x0000001fff047819 */ /* 0x000fea0000011400 */
[C---:B------:R-:W-:Y:S02]  /*d180*/  IMAD R5, R24.reuse, R4, R5 ;  /* 0x0000000418057224 */ /* 0x040fe400078e0205 */
[----:B-1----:R-:W-:Y:S04]  /*d190*/  IMAD.WIDE.U32 R26, R24, R0, RZ ;  /* 0x00000000181a7225 */ /* 0x002fe800078e00ff */
[----:B----4-:R-:W-:Y:S04]  /*d1a0*/  IMAD.IADD R6, R7, 0x1, -R2 ;  /* 0x0000000107067824 */ /* 0x010fe800078e0a02 */
[-C--:B------:R-:W-:Y:S01]  /*d1b0*/  IMAD R2, R23, R6.reuse, RZ ;  /* 0x0000000617027224 */ /* 0x080fe200078e02ff */
[----:B------:R-:W-:Y:S01]  /*d1c0*/  SHF.R.S32.HI R7, RZ, 0x1f, R6 ;  /* 0x0000001fff077819 */ /* 0x000fe20000011406 */
[C---:B------:R-:W-:Y:S01]  /*d1d0*/  IMAD.WIDE.U32 R24, R22.reuse, R6, RZ ;  /* 0x0000000616187225 */ /* 0x040fe200078e00ff */
[----:B------:R-:W-:Y:S03]  /*d1e0*/  IADD3 R23, PT, PT, R27, R5, RZ ;  /* 0x000000051b177210 */ /* 0x000fe60007ffe0ff */
[-C--:B------:R-:W-:Y:S01]  /*d1f0*/  IMAD R2, R22, R7.reuse, R2 ;  /* 0x0000000716027224 */ /* 0x080fe200078e0202 */
[----:B------:R-:W-:Y:S01]  /*d200*/  MOV R22, R26 ;  /* 0x0000001a00167202 */ /* 0x000fe20000000f00 */
[----:B--2---:R-:W-:Y:S02]  /*d210*/  IMAD R5, R19, R0, RZ ;  /* 0x0000000013057224 */ /* 0x004fe400078e02ff */
[----:B------:R-:W-:Y:S02]  /*d220*/  IMAD.IADD R25, R25, 0x1, R2 ;  /* 0x0000000119197824 */ /* 0x000fe400078e0202 */
[----:B------:R-:W-:Y:S04]  /*d230*/  IMAD.WIDE.U32 R22, R6, R20, R22 ;  /* 0x0000001406167225 */ /* 0x000fe800078e0016 */
[----:B------:R-:W-:Y:S01]  /*d240*/  IMAD R6, R21, R6, RZ ;  /* 0x0000000615067224 */ /* 0x000fe200078e02ff */
[----:B------:R-:W-:Y:S01]  /*d250*/  LEA R88, P1, R22, R88, 0x1 ;  /* 0x0000005816587211 */ /* 0x000fe200078208ff */
[----:B------:R-:W-:Y:S04]  /*d260*/  IMAD.WIDE.U32 R24, R0, R18, R24 ;  /* 0x0000001200187225 */ /* 0x000fe800078e0018 */
[----:B------:R-:W-:Y:S01]  /*d270*/  IMAD R6, R20, R7, R6 ;  /* 0x0000000714067224 */ /* 0x000fe200078e0206 */
[----:B------:R-:W-:Y:S01]  /*d280*/  LEA R86, P0, R24, R86, 0x1 ;  /* 0x0000005618567211 */ /* 0x000fe200078008ff */
[----:B------:R-:W-:Y:S02]  /*d290*/  IMAD R5, R18, R4, R5 ;  /* 0x0000000412057224 */ /* 0x000fe400078e0205 */
[----:B------:R-:W-:Y:S03]  /*d2a0*/  IMAD.IADD R6, R23, 0x1, R6 ;  /* 0x0000000117067824 */ /* 0x000fe600078e0206 */
[----:B------:R-:W-:Y:S02]  /*d2b0*/  IADD3 R0, PT, PT, R25, R5, RZ ;  /* 0x0000000519007210 */ /* 0x000fe40007ffe0ff */
[----:B------:R-:W-:Y:S02]  /*d2c0*/  LEA.HI.X R89, R22, R89, R6, 0x1, P1 ;  /* 0x0000005916597211 */ /* 0x000fe400008f0c06 */
[----:B------:R-:W-:Y:S02]  /*d2d0*/  LEA.HI.X R87, R24, R87, R0, 0x1, P0 ;  /* 0x0000005718577211 */ /* 0x000fe400000f0c00 */
.L_x_998:
[----:B------:R-:W-:Y:S05]  /*d2e0*/  BSYNC.RECONVERGENT B0 ;  /* 0x0000000000007941 */ /* 0x000fea0003800200 */
.L_x_997:
[----:B------:R-:W-:Y:S05]  /*d2f0*/  @P2 BRA `(.L_x_999) ;  /* 0xffffff5000b82947 */ /* 0x000fea000383ffff */
.L_x_898:
[----:B------:R-:W-:Y:S05]  /*d300*/  WARPSYNC.ALL ;  /* 0x0000000000007948 */ /* 0x000fea0003800000 */
[----:B------:R-:W-:Y:S06]  /*d310*/  BAR.SYNC.DEFER_BLOCKING 0x0 ;  /* 0x0000000000007b1d */ /* 0x000fec0000010000 */
[----:B------:R-:W2:Y:S01]  /*d320*/  LD.E R0, desc[UR4][R132.64+0xd0] ;  /* 0x0000d00484007980 */ /* 0x000ea2000c101900 */
[----:B------:R-:W-:Y:S01]  /*d330*/  BSSY.RECONVERGENT B3, `(.L_x_1000) ;  /* 0x00004f7000037945 */ /* 0x000fe20003800200 */
[C---:B------:R-:W-:Y:S01]  /*d340*/  SHF.L.U64.HI R31, R128.reuse, 0x4, R129 ;  /* 0x00000004801f7819 */ /* 0x040fe20000010281 */
[----:B------:R-:W-:Y:S01]  /*d350*/  IMAD.SHL.U32 R29, R128, 0x10, RZ ;  /* 0x00000010801d7824 */ /* 0x000fe200078e00ff */
[----:B--2---:R-:W-:-:S13]  /*d360*/  ISETP.NE.AND P0, PT, R0, RZ, PT ;  /* 0x000000ff0000720c */ /* 0x004fda0003f05270 */
[----:B------:R-:W-:Y:S05]  /*d370*/  @P0 BRA `(.L_x_1001) ;  /* 0x00000004002c0947 */ /* 0x000fea0003800000 */
[----:B------:R-:W-:Y:S01]  /*d380*/  IMAD.IADD R75, R220, 0x1, -R75 ;  /* 0x00000001dc4b7824 */ /* 0x000fe200078e0a4b */
[----:B------:R-:W-:Y:S01]  /*d390*/  LEA R2, P0, R29, R120, 0x1 ;  /* 0x000000781d027211 */ /* 0x000fe200078008ff */
[C---:B------:R-:W-:Y:S01]  /*d3a0*/  VIADD R30, R122.reuse, 0x10 ;  /* 0x000000107a1e7836 */ /* 0x040fe20000000000 */
[----:B------:R-:W-:Y:S01]  /*d3b0*/  BSSY.RECONVERGENT B0, `(.L_x_1002) ;  /* 0x0000017000007945 */ /* 0x000fe20003800200 */
[C---:B------:R-:W-:Y:S01]  /*d3c0*/  VIADD R36, R122.reuse, 0x20 ;  /* 0x000000207a247836 */ /* 0x040fe20000000000 */
[CC--:B------:R-:W-:Y:S01]  /*d3d0*/  ISETP.GE.AND P1, PT, R122.reuse, R75.reuse, PT ;  /* 0x0000004b7a00720c */ /* 0x0c0fe20003f26270 */
[----:B------:R-:W-:Y:S01]  /*d3e0*/  VIADD R38, R122, 0x30 ;  /* 0x000000307a267836 */ /* 0x000fe20000000000 */
[-C--:B------:R-:W-:Y:S02]  /*d3f0*/  ISETP.GE.AND P4, PT, R30, R75.reuse, PT ;  /* 0x0000004b1e00720c */ /* 0x080fe40003f86270 */
[-C--:B------:R-:W-:Y:S02]  /*d400*/  ISETP.GE.AND P3, PT, R36, R75.reuse, PT ;  /* 0x0000004b2400720c */ /* 0x080fe40003f66270 */
[----:B------:R-:W-:-:S02]  /*d410*/  ISETP.GE.AND P2, PT, R38, R75, PT ;  /* 0x0000004b2600720c */ /* 0x000fc40003f46270 */
[----:B------:R-:W-:-:S05]  /*d420*/  LEA.HI.X R3, R29, R121, R31, 0x1, P0 ;  /* 0x000000791d037211 */ /* 0x000fca00000f0c1f */
[----:B------:R-:W-:Y:S06]  /*d430*/  @P1 BRA `(.L_x_1003) ;  /* 0x0000000000381947 */ /* 0x000fec0003800000 */
[-C--:B------:R-:W-:Y:S02]  /*d440*/  ISETP.GE.AND P0, PT, R9, R219.reuse, PT ;  /* 0x000000db0900720c */ /* 0x080fe40003f06270 */
[----:B------:R-:W-:-:S11]  /*d450*/  ISETP.GE.AND P1, PT, R14, R219, PT ;  /* 0x000000db0e00720c */ /* 0x000fd60003f26270 */
[----:B------:R-:W-:Y:S02]  /*d460*/  @!P0 IMAD.MOV.U32 R4, RZ, RZ, R120 ;  /* 0x000000ffff048224 */ /* 0x000fe400078e0078 */
[----:B------:R-:W-:Y:S01]  /*d470*/  @!P0 IMAD.MOV.U32 R5, RZ, RZ, R121 ;  /* 0x000000ffff058224 */ /* 0x000fe200078e0079 */
        /* <DEDUP_REMOVED lines=10> */
.L_x_1003:
[----:B------:R-:W-:Y:S05]  /*d520*/  BSYNC.RECONVERGENT B0 ;  /* 0x0000000000007941 */ /* 0x000fea0003800200 */
.L_x_1002:
[----:B------:R-:W-:Y:S04]  /*d530*/  BSSY.RECONVERGENT B0, `(.L_x_1004) ;  /* 0x000000e000007945 */ /* 0x000fe80003800200 */
[----:B------:R-:W-:Y:S05]  /*d540*/  @P4 BRA `(.L_x_1005) ;  /* 0x0000000000304947 */ /* 0x000fea0003800000 */
        /* <DEDUP_REMOVED lines=12> */
.L_x_1005:
[----:B------:R-:W-:Y:S05]  /*d610*/  BSYNC.RECONVERGENT B0 ;  /* 0x0000000000007941 */ /* 0x000fea0003800200 */
.L_x_1004:
        /* <DEDUP_REMOVED lines=16> */
.L_x_1007:
[----:B------:R-:W-:Y:S05]  /*d720*/  BSYNC.RECONVERGENT B0 ;  /* 0x0000000000007941 */ /* 0x000fea0003800200 */
.L_x_1006:
[----:B------:R-:W-:Y:S05]  /*d730*/  @P2 BRA `(.L_x_1008) ;  /* 0x0000004800d82947 */ /* 0x000fea0003800000 */
[-C--:B------:R-:W-:Y:S02]  /*d740*/  ISETP.GE.AND P1, PT, R14, R219.reuse, PT ;  /* 0x000000db0e00720c */ /* 0x080fe40003f26270 */
[----:B------:R-:W-:Y:S02]  /*d750*/  ISETP.GE.AND P0, PT, R9, R219, PT ;  /* 0x000000db0900720c */ /* 0x000fe40003f06270 */
[----:B--2---:R-:W-:-:S04]  /*d760*/  LEA R2, P2, R128, R2, 0x6 ;  /* 0x0000000280027211 */ /* 0x004fc800078430ff */
        /* <DEDUP_REMOVED lines=12> */
.L_x_1001:
[----:B------:R-:W2:Y:S01]  /*d830*/  LD.E.64 R2, desc[UR4][R132.64+0xf0] ;  /* 0x0000f00484027980 */ /* 0x000ea2000c101b00 */
[----:B------:R-:W-:-:S03]  /*d840*/  IMAD.MOV.U32 R5, RZ, RZ, RZ ;  /* 0x000000ffff057224 */ /* 0x000fc600078e00ff */
[----:B------:R1:W5:Y:S04]  /*d850*/  LD.E.64 R34, desc[UR4][R132.64+0x148] ;  /* 0x0001480484227980 */ /* 0x000368000c101b00 */
[----:B------:R1:W5:Y:S01]  /*d860*/  LD.E.64 R32, desc[UR4][R132.64+0x150] ;  /* 0x0001500484207980 */ /* 0x000362000c101b00 */
[----:B--2---:R-:W-:-:S04]  /*d870*/  ISETP.NE.U32.AND P1, PT, R2, RZ, PT ;  /* 0x000000ff0200720c */ /* 0x004fc80003f25070 */
[----:B------:R-:W-:-:S13]  /*d880*/  ISETP.NE.AND.EX P1, PT, R3, RZ, PT, P1 ;  /* 0x000000ff0300720c */ /* 0x000fda0003f25310 */
[C---:B------:R-:W-:Y:S02]  /*d890*/  @P1 LEA R6, P0, R217.reuse, R2, 0x2 ;  /* 0x00000002d9061211 */ /* 0x040fe400078010ff */
[----:B------:R-:W2:Y:S02]  /*d8a0*/  LD.E.U8 R2, desc[UR4][R132.64+0x1b3] ;  /* 0x0001b30484027980 */ /* 0x000ea4000c101100 */
[----:B------:R-:W-:-:S05]  /*d8b0*/  @P1 LEA.HI.X R7, R217, R3, RZ, 0x2, P0 ;  /* 0x00000003d9071211 */ /* 0x000fca00000f14ff */
[----:B------:R-:W3:Y:S01]  /*d8c0*/  @P1 LD.E R5, desc[UR4][R6.64] ;  /* 0x0000000406051980 */ /* 0x000ee2000c101900 */
[----:B------:R-:W-:Y:S01]  /*d8d0*/  LEA.HI R3, R0, R0, RZ, 0x1 ;  /* 0x0000000000037211 */ /* 0x000fe200078f08ff */
[----:B------:R-:W-:-:S03]  /*d8e0*/  IMAD.SHL.U32 R8, R73, 0x4, RZ ;  /* 0x0000000449087824 */ /* 0x000fc600078e00ff */
[----:B------:R-:W-:Y:S02]  /*d8f0*/  SHF.R.S32.HI R3, RZ, 0x1, R3 ;  /* 0x00000001ff037819 */ /* 0x000fe40000011403 */
[----:B------:R-:W-:Y:S02]  /*d900*/  LOP3.LUT R8, R8, 0x1c, RZ, 0xc0, !PT ;  /* 0x0000001c08087812 */ /* 0x000fe400078ec0ff */
[----:B--2---:R-:W-:Y:S01]  /*d910*/  ISETP.NE.AND P2, PT, R2, RZ, PT ;  /* 0x000000ff0200720c */ /* 0x004fe20003f45270 */
[----:B---3--:R-:W-:-:S04]  /*d920*/  IMAD.IADD R4, R72, 0x1, R5 ;  /* 0x0000000148047824 */ /* 0x008fc800078e0205 */
[----:B------:R-:W-:-:S05]  /*d930*/  IMAD R4, R4, R3, RZ ;  /* 0x0000000304047224 */ /* 0x000fca00078e02ff */
[----:B------:R-:W-:-:S04]  /*d940*/  IADD3 R5, P1, PT, R8, R4, RZ ;  /* 0x0000000408057210 */ /* 0x000fc80007f3e0ff */
[----:B------:R-:W-:Y:S02]  /*d950*/  IADD3 R8, P0, PT, R8, R5, RZ ;  /* 0x0000000508087210 */ /* 0x000fe40007f1e0ff */
[----:B------:R-:W-:-:S05]  /*d960*/  LEA.HI.X.SX32 R4, R4, RZ, 0x1, P1 ;  /* 0x000000ff04047211 */ /* 0x000fca00008f0eff */
[----:B------:R-:W-:Y:S01]  /*d970*/  IMAD.X R2, RZ, RZ, R4, P0 ;  /* 0x000000ffff027224 */ /* 0x000fe200000e0604 */
[----:B-1----:R-:W-:Y:S06]  /*d980*/  @!P2 BRA `(.L_x_1009) ;  /* 0x0000001800e0a947 */ /* 0x002fec0003800000 */
[----:B------:R1:W5:Y:S01]  /*d990*/  LD.E R8, desc[UR4][R132.64+0xc0] ;  /* 0x0000c00484087980 */ /* 0x000362000c101900 */
[----:B------:R-:W-:Y:S01]  /*d9a0*/  IMAD.IADD R11, R220, 0x1, -R75 ;  /* 0x00000001dc0b7824 */ /* 0x000fe200078e0a4b */
[----:B------:R-:W-:Y:S01]  /*d9b0*/  BSSY.RECONVERGENT B2, `(.L_x_1010) ;  /* 0x0000076000027945 */ /* 0x000fe20003800200 */
[C---:B------:R-:W-:Y:S01]  /*d9c0*/  IMAD.SHL.U32 R21, R5.reuse, 0x2, RZ ;  /* 0x0000000205157824 */ /* 0x040fe200078e00ff */
[----:B------:R-:W-:Y:S02]  /*d9d0*/  SHF.L.U64.HI R5, R5, 0x1, R4 ;  /* 0x0000000105057819 */ /* 0x000fe40000010204 */
[----:B------:R-:W-:Y:S02]  /*d9e0*/  ISETP.GE.AND P2, PT, R122, R11, PT ;  /* 0x0000000b7a00720c */ /* 0x000fe40003f46270 */
[-C--:B-----5:R-:W-:Y:S02]  /*d9f0*/  IADD3 R12, P1, PT, R34, R21.reuse, RZ ;  /* 0x00000015220c7210 */ /* 0x0a0fe40007f3e0ff */
[----:B------:R-:W-:-:S03]  /*da00*/  IADD3 R20, P0, PT, R32, R21, RZ ;  /* 0x0000001520147210 */ /* 0x000fc60007f1e0ff */
[--C-:B------:R-:W-:Y:S02]  /*da10*/  IMAD.X R13, R35, 0x1, R5.reuse, P1 ;  /* 0x00000001230d7824 */ /* 0x100fe400008e0605 */
[----:B------:R-:W-:-:S04]  /*da20*/  IMAD.X R21, R33, 0x1, R5, P0 ;  /* 0x0000000121157824 */ /* 0x000fc800000e0605 */
[----:B------:R-:W-:Y:S05]  /*da30*/  @P2 BRA `(.L_x_1011) ;  /* 0x0000000400b42947 */ /* 0x000fea0003800000 */
[----:B------:R-:W-:Y:S01]  /*da40*/  ISETP.GE.AND P0, PT, R14, R8, PT ;  /* 0x000000080e00720c */ /* 0x000fe20003f06270 */
[----:B------:R-:W-:Y:S01]  /*da50*/  BSSY.RECONVERGENT B1, `(.L_x_1012) ;  /* 0x0000037000017945 */ /* 0x000fe20003800200 */
[----:B------:R-:W-:Y:S02]  /*da60*/  CS2R R4, SRZ ;  /* 0x0000000000047805 */ /* 0x000fe4000001ff00 */
[----:B------:R-:W-:-:S09]  /*da70*/  CS2R R6, SRZ ;  /* 0x0000000000067805 */ /* 0x000fd2000001ff00 */
[----:B------:R-:W-:Y:S05]  /*da80*/  @P0 BRA `(.L_x_1013) ;  /* 0x0000000000cc0947 */ /* 0x000fea0003800000 */
[----:B------:R-:W-:Y:S01]  /*da90*/  IMAD.MOV.U32 R16, RZ, RZ, R120 ;  /* 0x000000ffff107224 */ /* 0x000fe200078e0078 */
[----:B------:R-:W-:-:S06]  /*daa0*/  MOV R17, R121 ;  /* 0x0000007900117202 */ /* 0x000fcc0000000f00 */
[----:B------:R-:W5:Y:S01]  /*dab0*/  LD.E.128 R16, desc[UR4][R16.64] ;  /* 0x0000000410107980 */ /* 0x000f62000c101d00 */
[----:B------:R-:W-:Y:S01]  /*dac0*/  ISETP.GE.AND P0, PT, R14, R0, PT ;  /* 0x000000000e00720c */ /* 0x000fe20003f06270 */
[----:B------:R-:W-:-:S12]  /*dad0*/  BSSY.RECONVERGENT B0, `(.L_x_1014) ;  /* 0x000002a000007945 */ /* 0x000fd80003800200 */
[----:B------:R-:W-:Y:S05]  /*dae0*/  @P0 BRA `(.L_x_1015) ;  /* 0x0000000000a00947 */ /* 0x000fea0003800000 */
[----:B------:R-:W2:Y:S04]  /*daf0*/  LD.E.64 R2, desc[UR4][R20.64] ;  /* 0x0000000414027980 */ /* 0x000ea8000c101b00 */
[----:B------:R-:W3:Y:S01]  /*db00*/  LD.E.64 R4, desc[UR4][R12.64] ;  /* 0x000000040c047980 */ /* 0x000ee2000c101b00 */
[C---:B-----5:R-:W-:Y:S01]  /*db10*/  IMAD.U32 R25, R19.reuse, 0x10000, RZ ;  /* 0x0001000013197824 */ /* 0x060fe200078e00ff */
[----:B------:R-:W-:Y:S02]  /*db20*/  LOP3.LUT R24, R19, 0xffff0000, RZ, 0xc0, !PT ;  /* 0xffff000013187812 */ /* 0x000fe400078ec0ff */
[C---:B------:R-:W-:Y:S02]  /*db30*/  LOP3.LUT R6, R17.reuse, 0xffff0000, RZ, 0xc0, !PT ;  /* 0xffff000011067812 */ /* 0x040fe400078ec0ff */
[----:B------:R-:W-:-:S02]  /*db40*/  SHF.L.U32 R7, R17, 0x10, RZ ;  /* 0x0000001011077819 */ /* 0x000fc400000006ff */
[C---:B------:R-:W-:Y:S02]  /*db50*/  SHF.L.U32 R10, R16.reuse, 0x10, RZ ;  /* 0x00000010100a7819 */ /* 0x040fe400000006ff */
[----:B------:R-:W-:Y:S02]  /*db60*/  LOP3.LUT R27, R16, 0xffff0000, RZ, 0xc0, !PT ;  /* 0xffff0000101b7812 */ /* 0x000fe400078ec0ff */
[C---:B------:R-:W-:Y:S02]  /*db70*/  SHF.L.U32 R26, R18.reuse, 0x10, RZ ;  /* 0x00000010121a7819 */ /* 0x040fe400000006ff */
[----:B------:R-:W-:Y:S02]  /*db80*/  LOP3.LUT R28, R18, 0xffff0000, RZ, 0xc0, !PT ;  /* 0xffff0000121c7812 */ /* 0x000fe400078ec0ff */
[C---:B--2---:R-:W-:Y:S01]  /*db90*/  LOP3.LUT R19, R2.reuse, 0xffff0000, RZ, 0xc0, !PT ;  /* 0xffff000002137812 */ /* 0x044fe200078ec0ff */
[----:B------:R-:W-:Y:S01]  /*dba0*/  IMAD.U32 R2, R2, 0x10000, RZ ;  /* 0x0001000002027824 */ /* 0x000fe200078e00ff */
[----:B------:R-:W-:-:S02]  /*dbb0*/  LOP3.LUT R17, R3, 0xffff0000, RZ, 0xc0, !PT ;  /* 0xffff000003117812 */ /* 0x000fc400078ec0ff */
[----:B---3--:R-:W-:Y:S01]  /*dbc0*/  LOP3.LUT R23, R4, 0xffff0000, RZ, 0xc0, !PT ;  /* 0xffff000004177812 */ /* 0x008fe200078ec0ff */
[----:B------:R-:W-:Y:S01]  /*dbd0*/  FMUL.FTZ R16, R6, R19 ;  /* 0x0000001306107220 */ /* 0x000fe20000410000 */
[----:B------:R-:W-:Y:S01]  /*dbe0*/  LOP3.LUT R22, R5, 0xffff0000, RZ, 0xc0, !PT ;  /* 0xffff000005167812 */ /* 0x000fe200078ec0ff */
[----:B------:R-:W-:Y:S01]  /*dbf0*/  FMUL.FTZ R18, R24, R17 ;  /* 0x0000001118127220 */ /* 0x000fe20000410000 */
[----:B------:R-:W-:Y:S01]  /*dc00*/  SHF.L.U32 R4, R4, 0x10, RZ ;  /* 0x0000001004047819 */ /* 0x000fe200000006ff */
[-C--:B------:R-:W-:Y:S01]  /*dc10*/  FMUL.FTZ R6, R6, R23.reuse ;  /* 0x0000001706067220 */ /* 0x080fe20000410000 */
[----:B------:R-:W-:Y:S01]  /*dc20*/  SHF.L.U32 R3, R3, 0x10, RZ ;  /* 0x0000001003037819 */ /* 0x000fe200000006ff */
[----:B------:R-:W-:Y:S01]  /*dc30*/  FFMA.FTZ R16, R7, R23, -R16 ;  /* 0x0000001707107223 */ /* 0x000fe20000010810 */
[----:B------:R-:W-:Y:S01]  /*dc40*/  FMUL.FTZ R24, R24, R22 ;  /* 0x0000001618187220 */ /* 0x000fe20000410000 */
[----:B------:R-:W-:Y:S02]  /*dc50*/  IMAD.U32 R5, R5, 0x10000, RZ ;  /* 0x0001000005057824 */ /* 0x000fe400078e00ff */
[----:B------:R-:W-:Y:S01]  /*dc60*/  FFMA.FTZ R7, R7, R19, R6 ;  /* 0x0000001307077223 */ /* 0x000fe20000010006 */
[C---:B------:R-:W-:Y:S01]  /*dc70*/  FMUL.FTZ R19, R27.reuse, R2 ;  /* 0x000000021b137220 */ /* 0x040fe20000410000 */
[----:B------:R-:W-:Y:S01]  /*dc80*/  FMUL.FTZ R27, R27, R4 ;  /* 0x000000041b1b7220 */ /* 0x000fe20000410000 */
[C---:B------:R-:W-:Y:S01]  /*dc90*/  FMUL.FTZ R23, R28.reuse, R3 ;  /* 0x000000031c177220 */ /* 0x040fe20000410000 */
[C---:B------:R-:W-:Y:S01]  /*dca0*/  FFMA.FTZ R18, R25.reuse, R22, -R18 ;  /* 0x0000001619127223 */ /* 0x040fe20000010812 */
[----:B------:R-:W-:Y:S01]  /*dcb0*/  FFMA.FTZ R17, R25, R17, R24 ;  /* 0x0000001119117223 */ /* 0x000fe20000010018 */
[-C--:B------:R-:W-:Y:S01]  /*dcc0*/  FMUL.FTZ R28, R28, R5.reuse ;  /* 0x000000051c1c7220 */ /* 0x080fe20000410000 */
[C---:B------:R-:W-:Y:S01]  /*dcd0*/  FFMA.FTZ R19, R10.reuse, R4, -R19 ;  /* 0x000000040a137223 */ /* 0x040fe20000010813 */
[----:B------:R-:W-:Y:S01]  /*dce0*/  FFMA.FTZ R2, R10, R2, R27 ;  /* 0x000000020a027223 */ /* 0x000fe2000001001b */
[C---:B------:R-:W-:Y:S01]  /*dcf0*/  FFMA.FTZ R23, R26.reuse, R5, -R23 ;  /* 0x000000051a177223 */ /* 0x040fe20000010817 */
[----:B------:R-:W-:Y:S01]  /*dd00*/  FFMA.FTZ R28, R26, R3, R28 ;  /* 0x000000031a1c7223 */ /* 0x000fe2000001001c */
[----:B------:R-:W-:-:S02]  /*dd10*/  F2FP.BF16.F32.PACK_AB R7, R7, R16 ;  /* 0x000000100707723e */ /* 0x000fc400000010ff */
[----:B------:R-:W-:Y:S02]  /*dd20*/  F2FP.BF16.F32.PACK_AB R3, R17, R18 ;  /* 0x000000121103723e */ /* 0x000fe400000010ff */
[----:B------:R-:W-:Y:S02]  /*dd30*/  F2FP.BF16.F32.PACK_AB R16, R2, R19 ;  /* 0x000000130210723e */ /* 0x000fe400000010ff */
[----:B------:R-:W-:Y:S02]  /*dd40*/  F2FP.BF16.F32.PACK_AB R18, R28, R23 ;  /* 0x000000171c12723e */ /* 0x000fe400000010ff */
[----:B------:R-:W-:Y:S02]  /*dd50*/  MOV R17, R7 ;  /* 0x0000000700117202 */ /* 0x000fe40000000f00 */
[----:B------:R-:W-:Y:S02]  /*dd60*/  MOV R19, R3 ;  /* 0x0000000300137202 */ /* 0x000fe40000000f00 */
.L_x_1015:
[----:B------:R-:W-:Y:S05]  /*dd70*/  BSYNC.RECONVERGENT B0 ;  /* 0x0000000000007941 */ /* 0x000fea0003800200 */
.L_x_1014:
[----:B-----5:R-:W-:Y:S01]  /*dd80*/  IMAD.MOV.U32 R6, RZ, RZ, R18 ;  /* 0x000000ffff067224 */ /* 0x020fe200078e0012 */
[----:B------:R-:W-:Y:S01]  /*dd90*/  MOV R4, R16 ;  /* 0x0000001000047202 */ /* 0x000fe20000000f00 */
[----:B------:R-:W-:Y:S01]  /*dda0*/  IMAD.MOV.U32 R7, RZ, RZ, R19 ;  /* 0x000000ffff077224 */ /* 0x000fe200078e0013 */
[----:B------:R-:W-:Y:S02]  /*ddb0*/  MOV R5, R17 ;  /* 0x0000001100057202 */ /* 0x000fe40000000f00 */
.L_x_1013:
[----:B------:R-:W-:Y:S05]  /*ddc0*/  BSYNC.RECONVERGENT B1 ;  /* 0x0000000000017941 */ /* 0x000fea0003800200 */
.L_x_1012:
[----:B------:R-:W-:Y:S01]  /*ddd0*/  ISETP.GE.AND P0, PT, R9, R8, PT ;  /* 0x000000080900720c */ /* 0x000fe20003f06270 */
[----:B------:R2:W-:-:S12]  /*dde0*/  STS.128 [R65], R4 ;  /* 0x0000000441007388 */ /* 0x0005d80000000c00 */
[----:B------:R2:W-:Y:S01]  /*ddf0*/  @P0 STS.128 [R65+0x2000], RZ ;  /* 0x002000ff41000388 */ /* 0x0005e20000000c00 */
[----:B------:R-:W-:Y:S05]  /*de00*/  @P0 BRA `(.L_x_1011) ;  /* 0x0000000000c00947 */ /* 0x000fea0003800000 */
[----:B------:R-:W-:Y:S01]  /*de10*/  IMAD.MOV.U32 R16, RZ, RZ, R120 ;  /* 0x000000ffff107224 */ /* 0x000fe200078e0078 */
[----:B------:R-:W-:-:S06]  /*de20*/  MOV R17, R121 ;  /* 0x0000007900117202 */ /* 0x000fcc0000000f00 */
[----:B------:R-:W5:Y:S01]  /*de30*/  LD.E.128 R16, desc[UR4][R16.64+0x80] ;  /* 0x0000800410107980 */ /* 0x000f62000c101d00 */
[----:B------:R-:W-:Y:S01]  /*de40*/  ISETP.GE.AND P0, PT, R9, R0, PT ;  /* 0x000000000900720c */ /* 0x000fe20003f06270 */
[----:B------:R-:W-:-:S12]  /*de50*/  BSSY.RECONVERGENT B0, `(.L_x_1016) ;  /* 0x000002a000007945 */ /* 0x000fd80003800200 */
[----:B------:R-:W-:Y:S05]  /*de60*/  @P0 BRA `(.L_x_1017) ;  /* 0x0000000000a00947 */ /* 0x000fea0003800000 */
[----:B------:R-:W3:Y:S04]  /*de70*/  LD.E.64 R2, desc[UR4][R20.64+0x40] ;  /* 0x0000400414027980 */ /* 0x000ee8000c101b00 */
[----:B--2---:R-:W2:Y:S01]  /*de80*/  LD.E.64 R4, desc[UR4][R12.64+0x40] ;  /* 0x000040040c047980 */ /* 0x004ea2000c101b00 */
        /* <DEDUP_REMOVED lines=8> */
[C---:B---3--:R-:W-:Y:S01]  /*df10*/  LOP3.LUT R19, R2.reuse, 0xffff0000, RZ, 0xc0, !PT ;  /* 0xffff000002137812 */ /* 0x048fe200078ec0ff */
[----:B------:R-:W-:Y:S01]  /*df20*/  IMAD.U32 R2, R2, 0x10000, RZ ;  /* 0x0001000002027824 */ /* 0x000fe200078e00ff */
[----:B------:R-:W-:-:S02]  /*df30*/  LOP3.LUT R17, R3, 0xffff0000, RZ, 0xc0, !PT ;  /* 0xffff000003117812 */ /* 0x000fc400078ec0ff */
[----:B--2---:R-:W-:Y:S01]  /*df40*/  LOP3.LUT R23, R4, 0xffff0000, RZ, 0xc0, !PT ;  /* 0xffff000004177812 */ /* 0x004fe200078ec0ff */
        /* <DEDUP_REMOVED lines=26> */
.L_x_1017:
[----:B------:R-:W-:Y:S05]  /*e0f0*/  BSYNC.RECONVERGENT B0 ;  /* 0x0000000000007941 */ /* 0x000fea0003800200 */
.L_x_1016:
[----:B-----5:R3:W-:Y:S02]  /*e100*/  STS.128 [R65+0x2000], R16 ;  /* 0x0020001041007388 */ /* 0x0207e40000000c00 */
.L_x_1011:
[----:B------:R-:W-:Y:S05]  /*e110*/  BSYNC.RECONVERGENT B2 ;  /* 0x0000000000027941 */ /* 0x000fea0003800200 */
.L_x_1010:
[----:B------:R-:W-:Y:S01]  /*e120*/  IADD3 R30, PT, PT, R122, 0x10, RZ ;  /* 0x000000107a1e7810 */ /* 0x000fe20007ffe0ff */
[----:B------:R-:W-:Y:S03]  /*e130*/  BSSY.RECONVERGENT B2, `(.L_x_1018) ;  /* 0x0000069000027945 */ /* 0x000fe60003800200 */
[----:B------:R-:W-:-:S13]  /*e140*/  ISETP.GE.AND P0, PT, R30, R11, PT ;  /* 0x0000000b1e00720c */ /* 0x000fda0003f06270 */
[----:B------:R-:W-:Y:S05]  /*e150*/  @P0 BRA `(.L_x_1019) ;  /* 0x0000000400980947 */ /* 0x000fea0003800000 */
[----:B------:R-:W-:Y:S01]  /*e160*/  ISETP.GE.AND P1, PT, R14, R8, PT ;  /* 0x000000080e00720c */ /* 0x000fe20003f26270 */
[----:B------:R-:W-:Y:S01]  /*e170*/  BSSY.RECONVERGENT B1, `(.L_x_1020) ;  /* 0x0000033000017945 */ /* 0x000fe20003800200 */
[----:B------:R-:W-:-:S04]  /*e180*/  LEA R32, P0, R29, R120, 0x1 ;  /* 0x000000781d207211 */ /* 0x000fc800078008ff */
[----:B------:R-:W-:-:S07]  /*e190*/  LEA.HI.X R33, R29, R121, R31, 0x1, P0 ;  /* 0x000000791d217211 */ /* 0x000fce00000f0c1f */
[----:B------:R4:W-:Y:S01]  /*e1a0*/  @P1 STS.128 [R65+0x800], RZ ;  /* 0x000800ff41001388 */ /* 0x0009e20000000c00 */
[----:B------:R-:W-:Y:S05]  /*e1b0*/  @P1 BRA `(.L_x_1021) ;  /* 0x0000000000b81947 */ /* 0x000fea0003800000 */
[----:B---3--:R3:W5:Y:S01]  /*e1c0*/  LD.E.128 R16, desc[UR4][R32.64] ;  /* 0x0000000420107980 */ /* 0x008762000c101d00 */
[----:B------:R-:W-:Y:S01]  /*e1d0*/  ISETP.GE.AND P0, PT, R14, R0, PT ;  /* 0x000000000e00720c */ /* 0x000fe20003f06270 */
[----:B------:R-:W-:-:S12]  /*e1e0*/  BSSY.RECONVERGENT B0, `(.L_x_1022) ;  /* 0x000002a000007945 */ /* 0x000fd80003800200 */
[----:B------:R-:W-:Y:S05]  /*e1f0*/  @P0 BRA `(.L_x_1023) ;  /* 0x0000000000a00947 */ /* 0x000fea0003800000 */
[----:B------:R-:W4:Y:S04]  /*e200*/  LD.E.64 R2, desc[UR4][R20.64] ;  /* 0x0000000414027980 */ /* 0x000f28000c101b00 */
        /* <DEDUP_REMOVED lines=9> */
[C---:B----4-:R-:W-:Y:S01]  /*e2a0*/  LOP3.LUT R19, R2.reuse, 0xffff0000, RZ, 0xc0, !PT ;  /* 0xffff000002137812 */ /* 0x050fe200078ec0ff */
        /* <DEDUP_REMOVED lines=29> */
.L_x_1023:
[----:B------:R-:W-:Y:S05]  /*e480*/  BSYNC.RECONVERGENT B0 ;  /* 0x0000000000007941 */ /* 0x000fea0003800200 */
.L_x_1022:
[----:B-----5:R1:W-:Y:S02]  /*e490*/  STS.128 [R65+0x800], R16 ;  /* 0x0008001041007388 */ /* 0x0203e40000000c00 */
.L_x_1021:
[----:B------:R-:W-:Y:S05]  /*e4a0*/  BSYNC.RECONVERGENT B1 ;  /* 0x0000000000017941 */ /* 0x000fea0003800200 */
.L_x_1020:
[----:B------:R-:W-:-:S13]  /*e4b0*/  ISETP.GE.AND P0, PT, R9, R8, PT ;  /* 0x000000080900720c */ /* 0x000fda0003f06270 */
[----:B------:R1:W-:Y:S01]  /*e4c0*/  @P0 STS.128 [R65+0x2800], RZ ;  /* 0x002800ff41000388 */ /* 0x0003e20000000c00 */
[----:B------:R-:W-:Y:S05]  /*e4d0*/  @P0 BRA `(.L_x_1019) ;  /* 0x0000000000b80947 */ /* 0x000fea0003800000 */
[----:B-1-3--:R1:W5:Y:S01]  /*e4e0*/  LD.E.128 R16, desc[UR4][R32.64+0x80] ;  /* 0x0000800420107980 */ /* 0x00a362000c101d00 */
        /* <DEDUP_REMOVED lines=43> */
.L_x_1025:
[----:B------:R-:W-:Y:S05]  /*e7a0*/  BSYNC.RECONVERGENT B0 ;  /* 0x0000000000007941 */ /* 0x000fea0003800200 */
.L_x_1024:
[----:B-----5:R3:W-:Y:S02]  /*e7b0*/  STS.128 [R65+0x2800], R16 ;  /* 0x0028001041007388 */ /* 0x0207e40000000c00 */
.L_x_1019:
[----:B------:R-:W-:Y:S05]  /*e7c0*/  BSYNC.RECONVERGENT B2 ;  /* 0x0000000000027941 */ /* 0x000fea0003800200 */
.L_x_1018:
[----:B------:R-:W-:Y:S01]  /*e7d0*/  IADD3 R36, PT, PT, R122, 0x20, RZ ;  /* 0x000000207a247810 */ /* 0x000fe20007ffe0ff */
[----:B------:R-:W-:Y:S03]  /*e7e0*/  BSSY.RECONVERGENT B2, `(.L_x_1026) ;  /* 0x0000069000027945 */ /* 0x000fe60003800200 */
[----:B------:R-:W-:-:S13]  /*e7f0*/  ISETP.GE.AND P0, PT, R36, R11, PT ;  /* 0x0000000b2400720c */ /* 0x000fda0003f06270 */
[----:B------:R-:W-:Y:S05]  /*e800*/  @P0 BRA `(.L_x_1027) ;  /* 0x0000000400980947 */ /* 0x000fea0003800000 */
[----:B------:R-:W-:Y:S01]  /*e810*/  ISETP.GE.AND P0, PT, R14, R8, PT ;  /* 0x000000080e00720c */ /* 0x000fe20003f06270 */
[----:B------:R-:W-:Y:S01]  /*e820*/  BSSY.RECONVERGENT B1, `(.L_x_1028) ;  /* 0x0000033000017945 */ /* 0x000fe20003800200 */
[----:B-1-3--:R-:W-:-:S04]  /*e830*/  LEA R32, P1, R128, R120, 0x6 ;  /* 0x0000007880207211 */ /* 0x00afc800078230ff */
[----:B------:R-:W-:-:S07]  /*e840*/  LEA.HI.X R33, R128, R121, R129, 0x6, P1 ;  /* 0x0000007980217211 */ /* 0x000fce00008f3481 */
[----:B------:R1:W-:Y:S01]  /*e850*/  @P0 STS.128 [R65+0x1000], RZ ;  /* 0x001000ff41000388 */ /* 0x0003e20000000c00 */
[----:B------:R-:W-:Y:S05]  /*e860*/  @P0 BRA `(.L_x_1029) ;  /* 0x0000000000b80947 */ /* 0x000fea0003800000 */
[----:B------:R3:W5:Y:S01]  /*e870*/  LD.E.128 R16, desc[UR4][R32.64] ;  /* 0x0000000420107980 */ /* 0x000762000c101d00 */
        /* <DEDUP_REMOVED lines=43> */
.L_x_1031:
[----:B------:R-:W-:Y:S05]  /*eb30*/  BSYNC.RECONVERGENT B0 ;  /* 0x0000000000007941 */ /* 0x000fea0003800200 */
.L_x_1030:
[----:B-----5:R1:W-:Y:S02]  /*eb40*/  STS.128 [R65+0x1000], R16 ;  /* 0x0010001041007388 */ /* 0x0203e40000000c00 */
.L_x_1029:
[----:B------:R-:W-:Y:S05]  /*eb50*/  BSYNC.RECONVERGENT B1 ;  /* 0x0000000000017941 */ /* 0x000fea0003800200 */
.L_x_1028:
[----:B------:R-:W-:-:S13]  /*eb60*/  ISETP.GE.AND P0, PT, R9, R8, PT ;  /* 0x000000080900720c */ /* 0x000fda0003f06270 */
[----:B------:R1:W-:Y:S01]  /*eb70*/  @P0 STS.128 [R65+0x3000], RZ ;  /* 0x003000ff41000388 */ /* 0x0003e20000000c00 */
[----:B------:R-:W-:Y:S05]  /*eb80*/  @P0 BRA `(.L_x_1027) ;  /* 0x0000000000b80947 */ /* 0x000fea0003800000 */
[----:B-1----:R1:W5:Y:S01]  /*eb90*/  LD.E.128 R16, desc[UR4][R32.64+0x80] ;  /* 0x0000800420107980 */ /* 0x002362000c101d00 */
        /* <DEDUP_REMOVED lines=43> */
.L_x_1033:
[----:B------:R-:W-:Y:S05]  /*ee50*/  BSYNC.RECONVERGENT B0 ;  /* 0x0000000000007941 */ /* 0x000fea0003800200 */
.L_x_1032:
[----:B-----5:R1:W-:Y:S02]  /*ee60*/  STS.128 [R65+0x3000], R16 ;  /* 0x0030001041007388 */ /* 0x0203e40000000c00 */
.L_x_1027:
[----:B------:R-:W-:Y:S05]  /*ee70*/  BSYNC.RECONVERGENT B2 ;  /* 0x0000000000027941 */ /* 0x000fea0003800200 */
.L_x_1026:
[----:B------:R-:W-:-:S04]  /*ee80*/  IADD3 R38, PT, PT, R122, 0x30, RZ ;  /* 0x000000307a267810 */ /* 0x000fc80007ffe0ff */
[----:B------:R-:W-:-:S13]  /*ee90*/  ISETP.GE.AND P0, PT, R38, R11, PT ;  /* 0x0000000b2600720c */ /* 0x000fda0003f06270 */
[----:B------:R-:W-:Y:S05]  /*eea0*/  @P0 BRA `(.L_x_1008) ;  /* 0x0000003000fc0947 */ /* 0x000fea0003800000 */
[----:B------:R-:W-:Y:S01]  /*eeb0*/  ISETP.GE.AND P0, PT, R14, R8, PT ;  /* 0x000000080e00720c */ /* 0x000fe20003f06270 */
[----:B------:R-:W-:Y:S01]  /*eec0*/  IMAD R28, R129, 0x60, RZ ;  /* 0x00000060811c7824 */ /* 0x000fe200078e02ff */
[----:B------:R-:W-:Y:S01]  /*eed0*/  BSSY.RECONVERGENT B1, `(.L_x_1034) ;  /* 0x0000032000017945 */ /* 0x000fe20003800200 */
[----:B------:R-:W-:-:S05]  /*eee0*/  IMAD.WIDE.U32 R120, R128, 0x60, R120 ;  /* 0x0000006080787825 */ /* 0x000fca00078e0078 */
[----:B------:R-:W-:Y:S02]  /*eef0*/  IADD3 R29, PT, PT, R121, R28, RZ ;  /* 0x0000001c791d7210 */ /* 0x000fe40007ffe0ff */
[----:B------:R-:W-:-:S03]  /*ef00*/  MOV R28, R120 ;  /* 0x00000078001c7202 */ /* 0x000fc60000000f00 */
        /* <DEDUP_REMOVED lines=8> */
[C---:B-----5:R-:W-:Y:S01]  /*ef90*/  SHF.L.U32 R7, R17.reuse, 0x10, RZ ;  /* 0x0000001011077819 */ /* 0x060fe200000006ff */
[----:B------:R-:W-:Y:S01]  /*efa0*/  IMAD.U32 R25, R18, 0x10000, RZ ;  /* 0x0001000012197824 */ /* 0x000fe200078e00ff */
[----:B------:R-:W-:Y:S02]  /*efb0*/  LOP3.LUT R6, R17, 0xffff0000, RZ, 0xc0, !PT ;  /* 0xffff000011067812 */ /* 0x000fe400078ec0ff */
[----:B------:R-:W-:Y:S02]  /*efc0*/  LOP3.LUT R22, R19, 0xffff0000, RZ, 0xc0, !PT ;  /* 0xffff000013167812 */ /* 0x000fe400078ec0ff */
[----:B------:R-:W-:-:S02]  /*efd0*/  SHF.L.U32 R10, R16, 0x10, RZ ;  /* 0x00000010100a7819 */ /* 0x000fc400000006ff */
[----:B------:R-:W-:Y:S02]  /*efe0*/  LOP3.LUT R26, R16, 0xffff0000, RZ, 0xc0, !PT ;  /* 0xffff0000101a7812 */ /* 0x000fe400078ec0ff */
[----:B------:R-:W-:Y:S02]  /*eff0*/  SHF.L.U32 R24, R19, 0x10, RZ ;  /* 0x0000001013187819 */ /* 0x000fe400000006ff */
[----:B------:R-:W-:Y:S02]  /*f000*/  LOP3.LUT R18, R18, 0xffff0000, RZ, 0xc0, !PT ;  /* 0xffff000012127812 */ /* 0x000fe400078ec0ff */
[----:B---3--:R-:W-:Y:S02]  /*f010*/  LOP3.LUT R17, R2, 0xffff0000, RZ, 0xc0, !PT ;  /* 0xffff000002117812 */ /* 0x008fe400078ec0ff */
[----:B------:R-:W-:Y:S02]  /*f020*/  LOP3.LUT R11, R3, 0xffff0000, RZ, 0xc0, !PT ;  /* 0xffff0000030b7812 */ /* 0x000fe400078ec0ff */
[----:B--2---:R-:W-:Y:S01]  /*f030*/  LOP3.LUT R23, R4, 0xffff0000, RZ, 0xc0, !PT ;  /* 0xffff000004177812 */ /* 0x004fe200078ec0ff */
[----:B------:R-:W-:Y:S01]  /*f040*/  FMUL.FTZ R16, R6, R17 ;  /* 0x0000001106107220 */ /* 0x000fe20000410000 */
[----:B------:R-:W-:Y:S01]  /*f050*/  LOP3.LUT R19, R5, 0xffff0000, RZ, 0xc0, !PT ;  /* 0xffff000005137812 */ /* 0x000fe200078ec0ff */
[----:B------:R-:W-:Y:S01]  /*f060*/  FMUL.FTZ R27, R22, R11 ;  /* 0x0000000b161b7220 */ /* 0x000fe20000410000 */
[----:B------:R-:W-:Y:S01]  /*f070*/  SHF.L.U32 R3, R3, 0x10, RZ ;  /* 0x0000001003037819 */ /* 0x000fe200000006ff */
[-C--:B------:R-:W-:Y:S01]  /*f080*/  FMUL.FTZ R6, R6, R23.reuse ;  /* 0x0000001706067220 */ /* 0x080fe20000410000 */
[----:B------:R-:W-:Y:S01]  /*f090*/  FFMA.FTZ R16, R7, R23, -R16 ;  /* 0x0000001707107223 */ /* 0x000fe20000010810 */
[----:B------:R-:W-:Y:S01]  /*f0a0*/  FFMA.FTZ R27, R24, R19, -R27 ;  /* 0x00000013181b7223 */ /* 0x000fe2000001081b */
[----:B------:R-:W-:Y:S01]  /*f0b0*/  SHF.L.U32 R5, R5, 0x10, RZ ;  /* 0x0000001005057819 */ /* 0x000fe200000006ff */
[----:B------:R-:W-:Y:S01]  /*f0c0*/  FFMA.FTZ R7, R7, R17, R6 ;  /* 0x0000001107077223 */ /* 0x000fe20000010006 */
[----:B------:R-:W-:Y:S01]  /*f0d0*/  FMUL.FTZ R17, R22, R19 ;  /* 0x0000001316117220 */ /* 0x000fe20000410000 */
[----:B------:R-:W-:Y:S01]  /*f0e0*/  SHF.L.U32 R19, R2, 0x10, RZ ;  /* 0x0000001002137819 */ /* 0x000fe200000006ff */
[----:B------:R-:W-:-:S02]  /*f0f0*/  IMAD.U32 R23, R4, 0x10000, RZ ;  /* 0x0001000004177824 */ /* 0x000fc400078e00ff */
[----:B------:R-:W-:Y:S01]  /*f100*/  FMUL.FTZ R2, R18, R3 ;  /* 0x0000000312027220 */ /* 0x000fe20000410000 */
[----:B------:R-:W-:Y:S01]  /*f110*/  FFMA.FTZ R24, R24, R11, R17 ;  /* 0x0000000b18187223 */ /* 0x000fe20000010011 */
[----:B------:R-:W-:Y:S01]  /*f120*/  FMUL.FTZ R18, R18, R5 ;  /* 0x0000000512127220 */ /* 0x000fe20000410000 */
[C---:B------:R-:W-:Y:S01]  /*f130*/  FMUL.FTZ R11, R26.reuse, R19 ;  /* 0x000000131a0b7220 */ /* 0x040fe20000410000 */
[----:B------:R-:W-:Y:S01]  /*f140*/  FMUL.FTZ R26, R26, R23 ;  /* 0x000000171a1a7220 */ /* 0x000fe20000410000 */
[C---:B------:R-:W-:Y:S01]  /*f150*/  FFMA.FTZ R2, R25.reuse, R5, -R2 ;  /* 0x0000000519027223 */ /* 0x040fe20000010802 */
[----:B------:R-:W-:Y:S01]  /*f160*/  FFMA.FTZ R3, R25, R3, R18 ;  /* 0x0000000319037223 */ /* 0x000fe20000010012 */
[C---:B------:R-:W-:Y:S01]  /*f170*/  FFMA.FTZ R11, R10.reuse, R23, -R11 ;  /* 0x000000170a0b7223 */ /* 0x040fe2000001080b */
[----:B------:R-:W-:Y:S01]  /*f180*/  FFMA.FTZ R26, R10, R19, R26 ;  /* 0x000000130a1a7223 */ /* 0x000fe2000001001a */
[----:B------:R-:W-:Y:S02]  /*f190*/  F2FP.BF16.F32.PACK_AB R17, R7, R16 ;  /* 0x000000100711723e */ /* 0x000fe400000010ff */
[----:B------:R-:W-:-:S02]  /*f1a0*/  F2FP.BF16.F32.PACK_AB R19, R24, R27 ;  /* 0x0000001b1813723e */ /* 0x000fc400000010ff */
[----:B------:R-:W-:Y:S02]  /*f1b0*/  F2FP.BF16.F32.PACK_AB R16, R26, R11 ;  /* 0x0000000b1a10723e */ /* 0x000fe400000010ff */
[----:B------:R-:W-:Y:S02]  /*f1c0*/  F2FP.BF16.F32.PACK_AB R18, R3, R2 ;  /* 0x000000020312723e */ /* 0x000fe400000010ff */
.L_x_1037:
[----:B------:R-:W-:Y:S05]  /*f1d0*/  BSYNC.RECONVERGENT B0 ;  /* 0x0000000000007941 */ /* 0x000fea0003800200 */
.L_x_1036:
[----:B-----5:R3:W-:Y:S02]  /*f1e0*/  STS.128 [R65+0x1800], R16 ;  /* 0x0018001041007388 */ /* 0x0207e40000000c00 */
.L_x_1035:
[----:B------:R-:W-:Y:S05]  /*f1f0*/  BSYNC.RECONVERGENT B1 ;  /* 0x0000000000017941 */ /* 0x000fea0003800200 */
.L_x_1034:
        /* <DEDUP_REMOVED lines=9> */
[C---:B-----5:R-:W-:Y:S02]  /*f290*/  SHF.L.U32 R6, R17.reuse, 0x10, RZ ;  /* 0x0000001011067819 */ /* 0x060fe400000006ff */
[----:B------:R-:W-:Y:S02]  /*f2a0*/  LOP3.LUT R0, R17, 0xffff0000, RZ, 0xc0, !PT ;  /* 0xffff000011007812 */ /* 0x000fe400078ec0ff */
[C---:B------:R-:W-:Y:S02]  /*f2b0*/  SHF.L.U32 R25, R19.reuse, 0x10, RZ ;  /* 0x0000001013197819 */ /* 0x040fe400000006ff */
[----:B------:R-:W-:-:S02]  /*f2c0*/  LOP3.LUT R23, R19, 0xffff0000, RZ, 0xc0, !PT ;  /* 0xffff000013177812 */ /* 0x000fc400078ec0ff */
[C---:B------:R-:W-:Y:S02]  /*f2d0*/  SHF.L.U32 R7, R16.reuse, 0x10, RZ ;  /* 0x0000001010077819 */ /* 0x040fe400000006ff */
[----:B------:R-:W-:Y:S01]  /*f2e0*/  LOP3.LUT R22, R16, 0xffff0000, RZ, 0xc0, !PT ;  /* 0xffff000010167812 */ /* 0x000fe200078ec0ff */
[C---:B------:R-:W-:Y:S01]  /*f2f0*/  IMAD.U32 R16, R18.reuse, 0x10000, RZ ;  /* 0x0001000012107824 */ /* 0x040fe200078e00ff */
[----:B------:R-:W-:Y:S02]  /*f300*/  LOP3.LUT R18, R18, 0xffff0000, RZ, 0xc0, !PT ;  /* 0xffff000012127812 */ /* 0x000fe400078ec0ff */
[----:B---3--:R-:W-:Y:S02]  /*f310*/  LOP3.LUT R17, R2, 0xffff0000, RZ, 0xc0, !PT ;  /* 0xffff000002117812 */ /* 0x008fe400078ec0ff */
[C---:B------:R-:W-:Y:S01]  /*f320*/  LOP3.LUT R8, R3.reuse, 0xffff0000, RZ, 0xc0, !PT ;  /* 0xffff000003087812 */ /* 0x040fe200078ec0ff */
[----:B------:R-:W-:Y:S01]  /*f330*/  IMAD.U32 R3, R3, 0x10000, RZ ;  /* 0x0001000003037824 */ /* 0x000fe200078e00ff */
[----:B--2---:R-:W-:Y:S01]  /*f340*/  LOP3.LUT R19, R4, 0xffff0000, RZ, 0xc0, !PT ;  /* 0xffff000004137812 */ /* 0x004fe200078ec0ff */
[----:B------:R-:W-:Y:S01]  /*f350*/  FMUL.FTZ R11, R0, R17 ;  /* 0x00000011000b7220 */ /* 0x000fe20000410000 */
[----:B------:R-:W-:Y:S01]  /*f360*/  LOP3.LUT R10, R5, 0xffff0000, RZ, 0xc0, !PT ;  /* 0xffff0000050a7812 */ /* 0x000fe200078ec0ff */
[----:B------:R-:W-:Y:S01]  /*f370*/  FMUL.FTZ R12, R23, R8 ;  /* 0x00000008170c7220 */ /* 0x000fe20000410000 */
[----:B------:R-:W-:Y:S01]  /*f380*/  SHF.L.U32 R2, R2, 0x10, RZ ;  /* 0x0000001002027819 */ /* 0x000fe200000006ff */
[-C--:B------:R-:W-:Y:S01]  /*f390*/  FMUL.FTZ R0, R0, R19.reuse ;  /* 0x0000001300007220 */ /* 0x080fe20000410000 */
[----:B------:R-:W-:Y:S01]  /*f3a0*/  FFMA.FTZ R11, R6, R19, -R11 ;  /* 0x00000013060b7223 */ /* 0x000fe2000001080b */
[----:B------:R-:W-:Y:S01]  /*f3b0*/  SHF.L.U32 R4, R4, 0x10, RZ ;  /* 0x0000001004047819 */ /* 0x000fe200000006ff */
[-C--:B------:R-:W-:Y:S01]  /*f3c0*/  FFMA.FTZ R12, R25, R10.reuse, -R12 ;  /* 0x0000000a190c7223 */ /* 0x080fe2000001080c */
[----:B------:R-:W-:Y:S01]  /*f3d0*/  FFMA.FTZ R0, R6, R17, R0 ;  /* 0x0000001106007223 */ /* 0x000fe20000010000 */
[----:B------:R-:W-:Y:S01]  /*f3e0*/  FMUL.FTZ R6, R23, R10 ;  /* 0x0000000a17067220 */ /* 0x000fe20000410000 */
[----:B------:R-:W-:Y:S01]  /*f3f0*/  SHF.L.U32 R5, R5, 0x10, RZ ;  /* 0x0000001005057819 */ /* 0x000fe200000006ff */
[----:B------:R-:W-:Y:S01]  /*f400*/  FMUL.FTZ R17, R22, R4 ;  /* 0x0000000416117220 */ /* 0x000fe20000410000 */
[----:B------:R-:W-:Y:S01]  /*f410*/  FMUL.FTZ R13, R18, R3 ;  /* 0x00000003120d7220 */ /* 0x000fe20000410000 */
[----:B------:R-:W-:Y:S01]  /*f420*/  FFMA.FTZ R25, R25, R8, R6 ;  /* 0x0000000819197223 */ /* 0x000fe20000010006 */
[-C--:B------:R-:W-:Y:S01]  /*f430*/  FMUL.FTZ R6, R22, R2.reuse ;  /* 0x0000000216067220 */ /* 0x080fe20000410000 */
[-C--:B------:R-:W-:Y:S01]  /*f440*/  FMUL.FTZ R18, R18, R5.reuse ;  /* 0x0000000512127220 */ /* 0x080fe20000410000 */
[C---:B------:R-:W-:Y:S01]  /*f450*/  FFMA.FTZ R17, R7.reuse, R2, R17 ;  /* 0x0000000207117223 */ /* 0x040fe20000010011 */
[C---:B------:R-:W-:Y:S01]  /*f460*/  FFMA.FTZ R13, R16.reuse, R5, -R13 ;  /* 0x00000005100d7223 */ /* 0x040fe2000001080d */
[----:B------:R-:W-:Y:S01]  /*f470*/  FFMA.FTZ R6, R7, R4, -R6 ;  /* 0x0000000407067223 */ /* 0x000fe20000010806 */
[----:B------:R-:W-:Y:S01]  /*f480*/  FFMA.FTZ R18, R16, R3, R18 ;  /* 0x0000000310127223 */ /* 0x000fe20000010012 */
[----:B------:R-:W-:-:S02]  /*f490*/  F2FP.BF16.F32.PACK_AB R0, R0, R11 ;  /* 0x0000000b0000723e */ /* 0x000fc400000010ff */
[----:B------:R-:W-:Y:S02]  /*f4a0*/  F2FP.BF16.F32.PACK_AB R19, R25, R12 ;  /* 0x0000000c1913723e */ /* 0x000fe400000010ff */
[----:B------:R-:W-:Y:S02]  /*f4b0*/  F2FP.BF16.F32.PACK_AB R16, R17, R6 ;  /* 0x000000061110723e */ /* 0x000fe400000010ff */
[----:B------:R-:W-:Y:S02]  /*f4c0*/  F2FP.BF16.F32.PACK_AB R18, R18, R13 ;  /* 0x0000000d1212723e */ /* 0x000fe400000010ff */
[----:B------:R-:W-:Y:S02]  /*f4d0*/  MOV R17, R0 ;  /* 0x0000000000117202 */ /* 0x000fe40000000f00 */
.L_x_1039:
[----:B------:R-:W-:Y:S05]  /*f4e0*/  BSYNC.RECONVERGENT B0 ;  /* 0x0000000000007941 */ /* 0x000fea0003800200 */
.L_x_1038:
[----:B-----5:R3:W-:Y:S01]  /*f4f0*/  STS.128 [R65+0x3800], R16 ;  /* 0x0038001041007388 */ /* 0x0207e20000000c00 */
[----:B------:R-:W-:Y:S05]  /*f500*/  BRA `(.L_x_1008) ;  /* 0x0000002c00647947 */ /* 0x000fea0003800000 */
.L_x_1009:
[----:B------:R1:W5:Y:S01]  /*f510*/  LD.E R10, desc[UR4][R132.64+0xc0] ;  /* 0x0000c004840a7980 */ /* 0x000362000c101900 */
[----:B------:R-:W-:Y:S01]  /*f520*/  IMAD.IADD R11, R220, 0x1, -R75 ;  /* 0x00000001dc0b7824 */ /* 0x000fe200078e0a4b */
[C---:B------:R-:W-:Y:S01]  /*f530*/  IADD3 R12, PT, PT, -R3.reuse, RZ, RZ ;  /* 0x000000ff030c7210 */ /* 0x040fe20007ffe1ff */
[----:B------:R-:W-:Y:S01]  /*f540*/  BSSY.RECONVERGENT B2, `(.L_x_1040) ;  /* 0x00000b7000027945 */ /* 0x000fe20003800200 */
[----:B------:R-:W-:Y:S02]  /*f550*/  IMAD.IADD R28, R3, 0x1, -R14 ;  /* 0x00000001031c7824 */ /* 0x000fe400078e0a0e */
[----:B------:R-:W-:Y:S02]  /*f560*/  ISETP.GE.AND P0, PT, R122, R11, PT ;  /* 0x0000000b7a00720c */ /* 0x000fe40003f06270 */
[----:B------:R-:W-:-:S11]  /*f570*/  SHF.R.S32.HI R13, RZ, 0x1f, R12 ;  /* 0x0000001fff0d7819 */ /* 0x000fd6000001140c */
[----:B------:R-:W-:Y:S05]  /*f580*/  @P0 BRA `(.L_x_1041) ;  /* 0x0000000800c80947 */ /* 0x000fea0003800000 */
[----:B-----5:R-:W-:Y:S01]  /*f590*/  ISETP.GE.AND P0, PT, R14, R10, PT ;  /* 0x0000000a0e00720c */ /* 0x020fe20003f06270 */
[----:B------:R-:W-:Y:S01]  /*f5a0*/  BSSY.RECONVERGENT B1, `(.L_x_1042) ;  /* 0x0000058000017945 */ /* 0x000fe20003800200 */
[----:B------:R-:W-:Y:S02]  /*f5b0*/  CS2R R4, SRZ ;  /* 0x0000000000047805 */ /* 0x000fe4000001ff00 */
[----:B------:R-:W-:-:S09]  /*f5c0*/  CS2R R6, SRZ ;  /* 0x0000000000067805 */ /* 0x000fd2000001ff00 */
[----:B------:R-:W-:Y:S05]  /*f5d0*/  @P0 BRA `(.L_x_1043) ;  /* 0x0000000400500947 */ /* 0x000fea0003800000 */
[----:B------:R-:W-:Y:S01]  /*f5e0*/  IMAD.MOV.U32 R24, RZ, RZ, R120 ;  /* 0x000000ffff187224 */ /* 0x000fe200078e0078 */
[----:B------:R-:W-:-:S05]  /*f5f0*/  MOV R25, R121 ;  /* 0x0000007900197202 */ /* 0x000fca0000000f00 */
[----:B------:R2:W5:Y:S01]  /*f600*/  LD.E.128 R4, desc[UR4][R24.64] ;  /* 0x0000000418047980 */ /* 0x000562000c101d00 */
[----:B------:R-:W-:Y:S01]  /*f610*/  ISETP.GE.AND P0, PT, R14, R0, PT ;  /* 0x000000000e00720c */ /* 0x000fe20003f06270 */
[----:B------:R-:W-:-:S12]  /*f620*/  BSSY.RECONVERGENT B0, `(.L_x_1043) ;  /* 0x000004f000007945 */ /* 0x000fd80003800200 */
[----:B------:R-:W-:Y:S05]  /*f630*/  @P0 BRA `(.L_x_1044) ;  /* 0x0000000400340947 */ /* 0x000fea0003800000 */
[----:B------:R-:W-:-:S04]  /*f640*/  ISETP.GT.AND P1, PT, R28, RZ, PT ;  /* 0x000000ff1c00720c */ /* 0x000fc80003f24270 */
[----:B------:R-:W-:Y:S02]  /*f650*/  SEL R17, R12, RZ, !P1 ;  /* 0x000000ff0c117207 */ /* 0x000fe40004800000 */
[----:B------:R-:W-:Y:S02]  /*f660*/  SEL R21, R13, RZ, !P1 ;  /* 0x000000ff0d157207 */ /* 0x000fe40004800000 */
[----:B------:R-:W-:Y:S02]  /*f670*/  IADD3 R16, P0, PT, R17, R8, RZ ;  /* 0x0000000811107210 */ /* 0x000fe40007f1e0ff */
[----:B------:R-:W-:-:S03]  /*f680*/  SEL R20, R3, R12, P1 ;  /* 0x0000000c03147207 */ /* 0x000fc60000800000 */
[----:B------:R-:W-:Y:S02]  /*f690*/  IMAD.X R21, R21, 0x1, R2, P0 ;  /* 0x0000000115157824 */ /* 0x000fe400000e0602 */
[----:B------:R-:W-:-:S03]  /*f6a0*/  IMAD.SHL.U32 R23, R16, 0x2, RZ ;  /* 0x0000000210177824 */ /* 0x000fc600078e00ff */
[----:B------:R-:W-:Y:S02]  /*f6b0*/  SHF.L.U64.HI R21, R16, 0x1, R21 ;  /* 0x0000000110157819 */ /* 0x000fe40000010215 */
[----:B------:R-:W-:-:S04]  /*f6c0*/  IADD3 R16, P0, PT, R32, R23, RZ ;  /* 0x0000001720107210 */ /* 0x000fc80007f1e0ff */
[----:B------:R-:W-:Y:S01]  /*f6d0*/  IADD3.X R17, PT, PT, R33, R21, RZ, P0, !PT ;  /* 0x0000001521117210 */ /* 0x000fe200007fe4ff */
[----:B--2---:R-:W-:Y:S01]  /*f6e0*/  IMAD.WIDE R24, R20, 0x2, R24 ;  /* 0x0000000214187825 */ /* 0x004fe200078e0218 */
[----:B------:R-:W-:-:S04]  /*f6f0*/  IADD3 R20, P0, PT, R34, R23, RZ ;  /* 0x0000001722147210 */ /* 0x000fc80007f1e0ff */
[----:B------:R-:W2:Y:S01]  /*f700*/  LD.E.128 R16, desc[UR4][R16.64] ;  /* 0x0000000410107980 */ /* 0x000ea2000c101d00 */
[----:B------:R-:W-:-:S03]  /*f710*/  IMAD.X R21, R35, 0x1, R21, P0 ;  /* 0x0000000123157824 */ /* 0x000fc600000e0615 */
[----:B------:R-:W3:Y:S04]  /*f720*/  LD.E.128 R24, desc[UR4][R24.64] ;  /* 0x0000000418187980 */ /* 0x000ee8000c101d00 */
[----:B------:R-:W4:Y:S01]  /*f730*/  LD.E.128 R20, desc[UR4][R20.64] ;  /* 0x0000000414147980 */ /* 0x000f22000c101d00 */
[C---:B-----5:R-:W-:Y:S01]  /*f740*/  SHF.L.U32 R36, R4.reuse, 0x10, RZ ;  /* 0x0000001004247819 */ /* 0x060fe200000006ff */
[----:B------:R-:W-:Y:S01]  /*f750*/  IMAD.U32 R38, R5, 0x10000, RZ ;  /* 0x0001000005267824 */ /* 0x000fe200078e00ff */
[----:B------:R-:W-:Y:S01]  /*f760*/  LOP3.LUT R30, R4, 0xffff0000, RZ, 0xc0, !PT ;  /* 0xffff0000041e7812 */ /* 0x000fe200078ec0ff */
[----:B------:R-:W-:Y:S01]  /*f770*/  IMAD.U32 R40, R7, 0x10000, RZ ;  /* 0x0001000007287824 */ /* 0x000fe200078e00ff */
[----:B------:R-:W-:Y:S02]  /*f780*/  LOP3.LUT R4, R5, 0xffff0000, RZ, 0xc0, !PT ;  /* 0xffff000005047812 */ /* 0x000fe400078ec0ff */
[----:B------:R-:W-:-:S02]  /*f790*/  LOP3.LUT R5, R7, 0xffff0000, RZ, 0xc0, !PT ;  /* 0xffff000007057812 */ /* 0x000fc400078ec0ff */
[C---:B------:R-:W-:Y:S02]  /*f7a0*/  SHF.L.U32 R37, R6.reuse, 0x10, RZ ;  /* 0x0000001006257819 */ /* 0x040fe400000006ff */
[----:B------:R-:W-:Y:S01]  /*f7b0*/  LOP3.LUT R6, R6, 0xffff0000, RZ, 0xc0, !PT ;  /* 0xffff000006067812 */ /* 0x000fe200078ec0ff */
[C---:B--2---:R-:W-:Y:S01]  /*f7c0*/  IMAD.U32 R7, R17.reuse, 0x10000, RZ ;  /* 0x0001000011077824 */ /* 0x044fe200078e00ff */
[----:B------:R-:W-:Y:S01]  /*f7d0*/  LOP3.LUT R42, R17, 0xffff0000, RZ, 0xc0, !PT ;  /* 0xffff0000112a7812 */ /* 0x000fe200078ec0ff */
[----:B------:R-:W-:Y:S01]  /*f7e0*/  IMAD.U32 R17, R19, 0x10000, RZ ;  /* 0x0001000013117824 */ /* 0x000fe200078e00ff */
[C---:B------:R-:W-:Y:S01]  /*f7f0*/  SHF.L.U32 R41, R18.reuse, 0x10, RZ ;  /* 0x0000001012297819 */ /* 0x040fe200000006ff */
[----:B------:R-:W-:Y:S01]  /*f800*/  @P1 FADD.FTZ R7, -R7, -RZ ;  /* 0x800000ff07071221 */ /* 0x000fe20000010100 */
[----:B------:R-:W-:Y:S01]  /*f810*/  LOP3.LUT R18, R18, 0xffff0000, RZ, 0xc0, !PT ;  /* 0xffff000012127812 */ /* 0x000fe200078ec0ff */
[----:B------:R-:W-:Y:S01]  /*f820*/  @P1 FADD.FTZ R17, -R17, -RZ ;  /* 0x800000ff11111221 */ /* 0x000fe20000010100 */
[----:B------:R-:W-:Y:S01]  /*f830*/  LOP3.LUT R19, R19, 0xffff0000, RZ, 0xc0, !PT ;  /* 0xffff000013137812 */ /* 0x000fe200078ec0ff */
[----:B------:R-:W-:Y:S01]  /*f840*/  @P1 FADD.FTZ R42, -R42, -RZ ;  /* 0x800000ff2a2a1221 */ /* 0x000fe20000010100 */
[----:B------:R-:W-:Y:S01]  /*f850*/  SHF.L.U32 R39, R16, 0x10, RZ ;  /* 0x0000001010277819 */ /* 0x000fe200000006ff */
[----:B------:R-:W-:Y:S01]  /*f860*/  @P1 FADD.FTZ R18, -R18, -RZ ;  /* 0x800000ff12121221 */ /* 0x000fe20000010100 */
[----:B------:R-:W-:Y:S01]  /*f870*/  LOP3.LUT R16, R16, 0xffff0000, RZ, 0xc0, !PT ;  /* 0xffff000010107812 */ /* 0x000fe200078ec0ff */
[----:B------:R-:W-:Y:S01]  /*f880*/  @P1 FADD.FTZ R19, -R19, -RZ ;  /* 0x800000ff13131221 */ /* 0x000fe20000010100 */
[C---:B---3--:R-:W-:Y:S01]  /*f890*/  SHF.L.U32 R44, R24.reuse, 0x10, RZ ;  /* 0x00000010182c7819 */ /* 0x048fe200000006ff */
[----:B------:R-:W-:Y:S01]  /*f8a0*/  @P1 FADD.FTZ R39, -R39, -RZ ;  /* 0x800000ff27271221 */ /* 0x000fe20000010100 */
[----:B------:R-:W-:Y:S01]  /*f8b0*/  LOP3.LUT R43, R24, 0xffff0000, RZ, 0xc0, !PT ;  /* 0xffff0000182b7812 */ /* 0x000fe200078ec0ff */
[C---:B------:R-:W-:Y:S01]  /*f8c0*/  IMAD.U32 R24, R25.reuse, 0x10000, RZ ;  /* 0x0001000019187824 */ /* 0x040fe200078e00ff */
[----:B------:R-:W-:Y:S01]  /*f8d0*/  LOP3.LUT R45, R25, 0xffff0000, RZ, 0xc0, !PT ;  /* 0xffff0000192d7812 */ /* 0x000fe200078ec0ff */
[----:B------:R-:W-:Y:S01]  /*f8e0*/  @P1 FADD.FTZ R16, -R16, -RZ ;  /* 0x800000ff10101221 */ /* 0x000fe20000010100 */
[----:B------:R-:W-:Y:S01]  /*f8f0*/  LOP3.LUT R25, R26, 0xffff0000, RZ, 0xc0, !PT ;  /* 0xffff00001a197812 */ /* 0x000fe200078ec0ff */
[----:B------:R-:W-:Y:S01]  /*f900*/  FMUL.FTZ R39, R44, R39 ;  /* 0x000000272c277220 */ /* 0x000fe20000410000 */
[----:B------:R-:W-:Y:S01]  /*f910*/  LOP3.LUT R48, R27, 0xffff0000, RZ, 0xc0, !PT ;  /* 0xffff00001b307812 */ /* 0x000fe200078ec0ff */
[----:B------:R-:W-:Y:S01]  /*f920*/  FMUL.FTZ R43, R43, R16 ;  /* 0x000000102b2b7220 */ /* 0x000fe20000410000 */
[----:B------:R-:W-:Y:S01]  /*f930*/  SHF.L.U32 R46, R26, 0x10, RZ ;  /* 0x000000101a2e7819 */ /* 0x000fe200000006ff */
[----:B------:R-:W-:-:S02]  /*f940*/  IMAD.U32 R26, R27, 0x10000, RZ ;  /* 0x000100001b1a7824 */ /* 0x000fc400078e00ff */
[----:B------:R-:W-:Y:S01]  /*f950*/  FMUL.FTZ R25, R25, R18 ;  /* 0x0000001219197220 */ /* 0x000fe20000410000 */
[----:B------:R-:W-:Y:S01]  /*f960*/  FMUL.FTZ R48, R48, R19 ;  /* 0x0000001330307220 */ /* 0x000fe20000410000 */
[C---:B----4-:R-:W-:Y:S01]  /*f970*/  SHF.L.U32 R19, R20.reuse, 0x10, RZ ;  /* 0x0000001014137819 */ /* 0x050fe200000006ff */
[----:B------:R-:W-:Y:S01]  /*f980*/  @P1 FADD.FTZ R41, -R41, -RZ ;  /* 0x800000ff29291221 */ /* 0x000fe20000010100 */
[----:B------:R-:W-:Y:S01]  /*f990*/  LOP3.LUT R18, R20, 0xffff0000, RZ, 0xc0, !PT ;  /* 0xffff000014127812 */ /* 0x000fe200078ec0ff */
[----:B------:R-:W-:Y:S01]  /*f9a0*/  FMUL.FTZ R17, R26, R17 ;  /* 0x000000111a117220 */ /* 0x000fe20000410000 */
[----:B------:R-:W-:Y:S01]  /*f9b0*/  FMUL.FTZ R7, R24, R7 ;  /* 0x0000000718077220 */ /* 0x000fe20000410000 */
[C---:B------:R-:W-:Y:S01]  /*f9c0*/  IMAD.U32 R16, R21.reuse, 0x10000, RZ ;  /* 0x0001000015107824 */ /* 0x040fe200078e00ff */
[----:B------:R-:W-:Y:S01]  /*f9d0*/  LOP3.LUT R26, R21, 0xffff0000, RZ, 0xc0, !PT ;  /* 0xffff0000151a7812 */ /* 0x000fe200078ec0ff */
[----:B------:R-:W-:Y:S01]  /*f9e0*/  FMUL.FTZ R45, R45, R42 ;  /* 0x0000002a2d2d7220 */ /* 0x000fe20000410000 */
[----:B------:R-:W-:Y:S01]  /*f9f0*/  SHF.L.U32 R24, R22, 0x10, RZ ;  /* 0x0000001016187819 */ /* 0x000fe200000006ff */
[----:B------:R-:W-:Y:S01]  /*fa00*/  FMUL.FTZ R46, R46, R41 ;  /* 0x000000292e2e7220 */ /* 0x000fe20000410000 */
[----:B------:R-:W-:Y:S01]  /*fa10*/  LOP3.LUT R21, R22, 0xffff0000, RZ, 0xc0, !PT ;  /* 0xffff000016157812 */ /* 0x000fe200078ec0ff */
[C---:B------:R-:W-:Y:S01]  /*fa20*/  IMAD.U32 R20, R23.reuse, 0x10000, RZ ;  /* 0x0001000017147824 */ /* 0x040fe200078e00ff */
[----:B------:R-:W-:Y:S01]  /*fa30*/  LOP3.LUT R22, R23, 0xffff0000, RZ, 0xc0, !PT ;  /* 0xffff000017167812 */ /* 0x000fe200078ec0ff */
[----:B------:R-:W-:Y:S01]  /*fa40*/  FFMA.FTZ R19, R36, R19, R39 ;  /* 0x0000001324137223 */ /* 0x000fe20000010027 */
[----:B------:R-:W-:Y:S01]  /*fa50*/  FFMA.FTZ R18, R30, R18, R43 ;  /* 0x000000121e127223 */ /* 0x000fe2000001002b */
[----:B------:R-:W-:Y:S01]  /*fa60*/  FFMA.FTZ R7, R38, R16, R7 ;  /* 0x0000001026077223 */ /* 0x000fe20000010007 */
[----:B------:R-:W-:Y:S01]  /*fa70*/  FFMA.FTZ R4, R4, R26, R45 ;  /* 0x0000001a04047223 */ /* 0x000fe2000001002d */
[----:B------:R-:W-:Y:S01]  /*fa80*/  FFMA.FTZ R24, R37, R24, R46 ;  /* 0x0000001825187223 */ /* 0x000fe2000001002e */
[----:B------:R-:W-:Y:S01]  /*fa90*/  FFMA.FTZ R21, R6, R21, R25 ;  /* 0x0000001506157223 */ /* 0x000fe20000010019 */
[----:B------:R-:W-:Y:S01]  /*faa0*/  FFMA.FTZ R17, R40, R20, R17 ;  /* 0x0000001428117223 */ /* 0x000fe20000010011 */
[----:B------:R-:W-:Y:S01]  /*fab0*/  FFMA.FTZ R22, R5, R22, R48 ;  /* 0x0000001605167223 */ /* 0x000fe20000010030 */
[----:B------:R-:W-:-:S02]  /*fac0*/  F2FP.BF16.F32.PACK_AB R18, R18, R19 ;  /* 0x000000131212723e */ /* 0x000fc400000010ff */
[----:B------:R-:W-:Y:S02]  /*fad0*/  F2FP.BF16.F32.PACK_AB R5, R4, R7 ;  /* 0x000000070405723e */ /* 0x000fe400000010ff */
[----:B------:R-:W-:Y:S02]  /*fae0*/  F2FP.BF16.F32.PACK_AB R6, R21, R24 ;  /* 0x000000181506723e */ /* 0x000fe400000010ff */
[----:B------:R-:W-:Y:S02]  /*faf0*/  F2FP.BF16.F32.PACK_AB R7, R22, R17 ;  /* 0x000000111607723e */ /* 0x000fe400000010ff */
[----:B------:R-:W-:Y:S02]  /*fb00*/  MOV R4, R18 ;  /* 0x0000001200047202 */ /* 0x000fe40000000f00 */
.L_x_1044:
[----:B------:R-:W-:Y:S05]  /*fb10*/  BSYNC.RECONVERGENT B0 ;  /* 0x0000000000007941 */ /* 0x000fea0003800200 */
.L_x_1043:
[----:B------:R-:W-:Y:S05]  /*fb20*/  BSYNC.RECONVERGENT B1 ;  /* 0x0000000000017941 */ /* 0x000fea0003800200 */
.L_x_1042:
[----:B------:R-:W-:Y:S01]  /*fb30*/  ISETP.GE.AND P0, PT, R9, R10, PT ;  /* 0x0000000a0900720c */ /* 0x000fe20003f06270 */
[----:B-----5:R3:W-:-:S12]  /*fb40*/  STS.128 [R65], R4 ;  /* 0x0000000441007388 */ /* 0x0207d80000000c00 */
[----:B------:R3:W-:Y:S01]  /*fb50*/  @P0 STS.128 [R65+0x2000], RZ ;  /* 0x002000ff41000388 */ /* 0x0007e20000000c00 */
[----:B------:R-:W-:Y:S05]  /*fb60*/  @P0 BRA `(.L_x_1041) ;  /* 0x0000000400500947 */ /* 0x000fea0003800000 */
[----:B------:R-:W-:Y:S01]  /*fb70*/  IMAD.MOV.U32 R20, RZ, RZ, R120 ;  /* 0x000000ffff147224 */ /* 0x000fe200078e0078 */
[----:B------:R-:W-:-:S05]  /*fb80*/  MOV R21, R121 ;  /* 0x0000007900157202 */ /* 0x000fca0000000f00 */
[----:B--2---:R2:W5:Y:S01]  /*fb90*/  LD.E.128 R24, desc[UR4][R20.64+0x80] ;  /* 0x0000800414187980 */ /* 0x004562000c101d00 */
[----:B------:R-:W-:Y:S01]  /*fba0*/  ISETP.GE.AND P0, PT, R9, R0, PT ;  /* 0x000000000900720c */ /* 0x000fe20003f06270 */
[----:B------:R-:W-:-:S12]  /*fbb0*/  BSSY.RECONVERGENT B0, `(.L_x_1045) ;  /* 0x000004e000007945 */ /* 0x000fd80003800200 */
[----:B------:R-:W-:Y:S05]  /*fbc0*/  @P0 BRA `(.L_x_1046) ;  /* 0x0000000400300947 */ /* 0x000fea0003800000 */
[----:B------:R-:W-:-:S04]  /*fbd0*/  ISETP.GT.AND P1, PT, R28, 0x40, PT ;  /* 0x000000401c00780c */ /* 0x000fc80003f24270 */
[----:B---3--:R-:W-:Y:S02]  /*fbe0*/  SEL R5, R12, RZ, !P1 ;  /* 0x000000ff0c057207 */ /* 0x008fe40004800000 */
        /* <DEDUP_REMOVED lines=21> */
[----:B------:R-:W-:Y:S02]  /*fd40*/  LOP3.LUT R26, R26, 0xffff0000, RZ, 0xc0, !PT ;  /* 0xffff00001a1a7812 */ /* 0x000fe400078ec0ff */
[C---:B--2---:R-:W-:Y:S02]  /*fd50*/  SHF.L.U32 R39, R4.reuse, 0x10, RZ ;  /* 0x0000001004277819 */ /* 0x044fe400000006ff */
[----:B------:R-:W-:Y:S01]  /*fd60*/  LOP3.LUT R27, R4, 0xffff0000, RZ, 0xc0, !PT ;  /* 0xffff0000041b7812 */ /* 0x000fe200078ec0ff */
[C---:B------:R-:W-:Y:S01]  /*fd70*/  IMAD.U32 R4, R5.reuse, 0x10000, RZ ;  /* 0x0001000005047824 */ /* 0x040fe200078e00ff */
[----:B------:R-:W-:Y:S01]  /*fd80*/  LOP3.LUT R42, R5, 0xffff0000, RZ, 0xc0, !PT ;  /* 0xffff0000052a7812 */ /* 0x000fe200078ec0ff */
[----:B------:R-:W-:Y:S01]  /*fd90*/  IMAD.U32 R5, R7, 0x10000, RZ ;  /* 0x0001000007057824 */ /* 0x000fe200078e00ff */
[C---:B------:R-:W-:Y:S01]  /*fda0*/  SHF.L.U32 R41, R6.reuse, 0x10, RZ ;  /* 0x0000001006297819 */ /* 0x040fe200000006ff */
[----:B---3--:R-:W-:Y:S01]  /*fdb0*/  IMAD.U32 R43, R21, 0x10000, RZ ;  /* 0x00010000152b7824 */ /* 0x008fe200078e00ff */
[----:B------:R-:W-:Y:S01]  /*fdc0*/  LOP3.LUT R6, R6, 0xffff0000, RZ, 0xc0, !PT ;  /* 0xffff000006067812 */ /* 0x000fe200078ec0ff */
[----:B------:R-:W-:Y:S01]  /*fdd0*/  @P1 FADD.FTZ R4, -R4, -RZ ;  /* 0x800000ff04041221 */ /* 0x000fe20000010100 */
[----:B------:R-:W-:Y:S01]  /*fde0*/  LOP3.LUT R7, R7, 0xffff0000, RZ, 0xc0, !PT ;  /* 0xffff000007077812 */ /* 0x000fe200078ec0ff */
[----:B------:R-:W-:Y:S01]  /*fdf0*/  @P1 FADD.FTZ R5, -R5, -RZ ;  /* 0x800000ff05051221 */ /* 0x000fe20000010100 */
[----:B------:R-:W-:Y:S01]  /*fe00*/  LOP3.LUT R45, R21, 0xffff0000, RZ, 0xc0, !PT ;  /* 0xffff0000152d7812 */ /* 0x000fe200078ec0ff */
[----:B------:R-:W-:Y:S01]  /*fe10*/  @P1 FADD.FTZ R27, -R27, -RZ ;  /* 0x800000ff1b1b1221 */ /* 0x000fe20000010100 */
[----:B------:R-:W-:Y:S01]  /*fe20*/  SHF.L.U32 R44, R20, 0x10, RZ ;  /* 0x00000010142c7819 */ /* 0x000fe200000006ff */
[----:B------:R-:W-:Y:S01]  /*fe30*/  @P1 FADD.FTZ R6, -R6, -RZ ;  /* 0x800000ff06061221 */ /* 0x000fe20000010100 */
[C---:B------:R-:W-:Y:S01]  /*fe40*/  SHF.L.U32 R46, R22.reuse, 0x10, RZ ;  /* 0x00000010162e7819 */ /* 0x040fe200000006ff */
[----:B------:R-:W-:Y:S01]  /*fe50*/  @P1 FADD.FTZ R7, -R7, -RZ ;  /* 0x800000ff07071221 */ /* 0x000fe20000010100 */
[----:B------:R-:W-:Y:S01]  /*fe60*/  LOP3.LUT R21, R22, 0xffff0000, RZ, 0xc0, !PT ;  /* 0xffff000016157812 */ /* 0x000fe200078ec0ff */
[----:B------:R-:W-:Y:S01]  /*fe70*/  IMAD.U32 R22, R23, 0x10000, RZ ;  /* 0x0001000017167824 */ /* 0x000fe200078e00ff */
[----:B------:R-:W-:Y:S01]  /*fe80*/  LOP3.LUT R20, R20, 0xffff0000, RZ, 0xc0, !PT ;  /* 0xffff000014147812 */ /* 0x000fe200078ec0ff */
[----:B------:R-:W-:Y:S01]  /*fe90*/  @P1 FADD.FTZ R39, -R39, -RZ ;  /* 0x800000ff27271221 */ /* 0x000fe20000010100 */
[----:B------:R-:W-:Y:S01]  /*fea0*/  LOP3.LUT R48, R23, 0xffff0000, RZ, 0xc0, !PT ;  /* 0xffff000017307812 */ /* 0x000fe200078ec0ff */
[----:B------:R-:W-:Y:S01]  /*feb0*/  @P1 FADD.FTZ R42, -R42, -RZ ;  /* 0x800000ff2a2a1221 */ /* 0x000fe20000010100 */
[----:B------:R-:W-:Y:S01]  /*fec0*/  FMUL.FTZ R43, R43, R4 ;  /* 0x000000042b2b7220 */ /* 0x000fe20000410000 */
[----:B------:R-:W-:Y:S01]  /*fed0*/  @P1 FADD.FTZ R41, -R41, -RZ ;  /* 0x800000ff29291221 */ /* 0x000fe20000010100 */
[----:B------:R-:W-:Y:S01]  /*fee0*/  FMUL.FTZ R5, R22, R5 ;  /* 0x0000000516057220 */ /* 0x000fe20000410000 */
[----:B------:R-:W-:Y:S01]  /*fef0*/  FMUL.FTZ R27, R20, R27 ;  /* 0x0000001b141b7220 */ /* 0x000fe20000410000 */
[C---:B----4-:R-:W-:Y:S01]  /*ff00*/  IMAD.U32 R4, R17.reuse, 0x10000, RZ ;  /* 0x0001000011047824 */ /* 0x050fe200078e00ff */
[----:B------:R-:W-:Y:S01]  /*ff10*/  LOP3.LUT R22, R17, 0xffff0000, RZ, 0xc0, !PT ;  /* 0xffff000011167812 */ /* 0x000fe200078ec0ff */
[----:B------:R-:W-:Y:S01]  /*ff20*/  FMUL.FTZ R21, R21, R6 ;  /* 0x0000000615157220 */ /* 0x000fe20000410000 */
[----:B------:R-:W-:Y:S01]  /*ff30*/  FMUL.FTZ R48, R48, R7 ;  /* 0x0000000730307220 */ /* 0x000fe20000410000 */
[----:B------:R-:W-:Y:S01]  /*ff40*/  SHF.L.U32 R20, R18, 0x10, RZ ;  /* 0x0000001012147819 */ /* 0x000fe200000006ff */
[----:B------:R-:W-:Y:S01]  /*ff50*/  FMUL.FTZ R39, R44, R39 ;  /* 0x000000272c277220 */ /* 0x000fe20000410000 */
        /* <DEDUP_REMOVED lines=19> */
.L_x_1046:
[----:B------:R-:W-:Y:S05]  /*10090*/  BSYNC.RECONVERGENT B0 ;  /* 0x0000000000007941 */ /* 0x000fea0003800200 */
.L_x_1045:
[----:B-----5:R4:W-:Y:S02]  /*100a0*/  STS.128 [R65+0x2000], R24 ;  /* 0x0020001841007388 */ /* 0x0209e40000000c00 */
.L_x_1041:
[----:B------:R-:W-:Y:S05]  /*100b0*/  BSYNC.RECONVERGENT B2 ;  /* 0x0000000000027941 */ /* 0x000fea0003800200 */
.L_x_1040:
[----:B------:R-:W-:Y:S01]  /*100c0*/  IADD3 R30, PT, PT, R122, 0x10, RZ ;  /* 0x000000107a1e7810 */ /* 0x000fe20007ffe0ff */
[----:B------:R-:W-:Y:S03]  /*100d0*/  BSSY.RECONVERGENT B2, `(.L_x_1047) ;  /* 0x00000b5000027945 */ /* 0x000fe60003800200 */
[----:B------:R-:W-:-:S13]  /*100e0*/  ISETP.GE.AND P0, PT, R30, R11, PT ;  /* 0x0000000b1e00720c */ /* 0x000fda0003f06270 */
[----:B------:R-:W-:Y:S05]  /*100f0*/  @P0 BRA `(.L_x_1048) ;  /* 0x0000000800c80947 */ /* 0x000fea0003800000 */
[----:B-----5:R-:W-:Y:S01]  /*10100*/  ISETP.GE.AND P1, PT, R14, R10, PT ;  /* 0x0000000a0e00720c */ /* 0x020fe20003f26270 */
[----:B------:R-:W-:Y:S01]  /*10110*/  BSSY.RECONVERGENT B1, `(.L_x_1049) ;  /* 0x0000059000017945 */ /* 0x000fe20003800200 */
[----:B------:R-:W-:-:S04]  /*10120*/  LEA R48, P0, R29, R120, 0x1 ;  /* 0x000000781d307211 */ /* 0x000fc800078008ff */
[----:B------:R-:W-:-:S07]  /*10130*/  LEA.HI.X R49, R29, R121, R31, 0x1, P0 ;  /* 0x000000791d317211 */ /* 0x000fce00000f0c1f */
[----:B------:R1:W-:Y:S01]  /*10140*/  @P1 STS.128 [R65+0x800], RZ ;  /* 0x000800ff41001388 */ /* 0x0003e20000000c00 */
[----:B------:R-:W-:Y:S05]  /*10150*/  @P1 BRA `(.L_x_1050) ;  /* 0x0000000400501947 */ /* 0x000fea0003800000 */
[----:B--2-4-:R2:W5:Y:S01]  /*10160*/  LD.E.128 R24, desc[UR4][R48.64] ;  /* 0x0000000430187980 */ /* 0x014562000c101d00 */
[----:B------:R-:W-:Y:S01]  /*10170*/  ISETP.GE.AND P0, PT, R14, R0, PT ;  /* 0x000000000e00720c */ /* 0x000fe20003f06270 */
[----:B------:R-:W-:-:S12]  /*10180*/  BSSY.RECONVERGENT B0, `(.L_x_1051) ;  /* 0x0000050000007945 */ /* 0x000fd80003800200 */
[----:B------:R-:W-:Y:S05]  /*10190*/  @P0 BRA `(.L_x_1052) ;  /* 0x0000000400380947 */ /* 0x000fea0003800000 */
[----:B------:R-:W-:-:S04]  /*101a0*/  ISETP.GT.AND P1, PT, R28, RZ, PT ;  /* 0x000000ff1c00720c */ /* 0x000fc80003f24270 */
        /* <DEDUP_REMOVED lines=9> */
[----:B------:R-:W-:Y:S01]  /*10240*/  IMAD.WIDE R20, R21, 0x2, R48 ;  /* 0x0000000215147825 */ /* 0x000fe200078e0230 */
[----:B------:R-:W-:-:S04]  /*10250*/  IADD3 R16, P0, PT, R34, R17, RZ ;  /* 0x0000001122107210 */ /* 0x000fc80007f1e0ff */
[----:B------:R-:W3:Y:S01]  /*10260*/  LD.E.128 R4, desc[UR4][R4.64] ;  /* 0x0000000404047980 */ /* 0x000ee2000c101d00 */
[----:B------:R-:W-:-:S03]  /*10270*/  IMAD.X R17, R35, 0x1, R19, P0 ;  /* 0x0000000123117824 */ /* 0x000fc600000e0613 */
[----:B------:R-:W4:Y:S04]  /*10280*/  LD.E.128 R20, desc[UR4][R20.64] ;  /* 0x0000000414147980 */ /* 0x000f28000c101d00 */
[----:B------:R-:W2:Y:S01]  /*10290*/  LD.E.128 R16, desc[UR4][R16.64] ;  /* 0x0000000410107980 */ /* 0x000ea2000c101d00 */
        /* <DEDUP_REMOVED lines=8> */
[C---:B---3--:R-:W-:Y:S02]  /*10320*/  SHF.L.U32 R38, R4.reuse, 0x10, RZ ;  /* 0x0000001004267819 */ /* 0x048fe400000006ff */
[----:B------:R-:W-:Y:S01]  /*10330*/  LOP3.LUT R27, R4, 0xffff0000, RZ, 0xc0, !PT ;  /* 0xffff0000041b7812 */ /* 0x000fe200078ec0ff */
[C---:B------:R-:W-:Y:S01]  /*10340*/  IMAD.U32 R4, R5.reuse, 0x10000, RZ ;  /* 0x0001000005047824 */ /* 0x040fe200078e00ff */
[----:B------:R-:W-:Y:S01]  /*10350*/  LOP3.LUT R41, R5, 0xffff0000, RZ, 0xc0, !PT ;  /* 0xffff000005297812 */ /* 0x000fe200078ec0ff */
[----:B------:R-:W-:Y:S01]  /*10360*/  IMAD.U32 R5, R7, 0x10000, RZ ;  /* 0x0001000007057824 */ /* 0x000fe200078e00ff */
[C---:B------:R-:W-:Y:S01]  /*10370*/  SHF.L.U32 R40, R6.reuse, 0x10, RZ ;  /* 0x0000001006287819 */ /* 0x040fe200000006ff */
[----:B----4-:R-:W-:Y:S01]  /*10380*/  IMAD.U32 R43, R21, 0x10000, RZ ;  /* 0x00010000152b7824 */ /* 0x010fe200078e00ff */
        /* <DEDUP_REMOVED lines=8> */
[----:B------:R-:W-:Y:S01]  /*10410*/  LOP3.LUT R20, R20, 0xffff0000, RZ, 0xc0, !PT ;  /* 0xffff000014147812 */ /* 0x000fe200078ec0ff */
[----:B------:R-:W-:Y:S01]  /*10420*/  @P1 FADD.FTZ R4, -R4, -RZ ;  /* 0x800000ff04041221 */ /* 0x000fe20000010100 */
[C---:B------:R-:W-:Y:S01]  /*10430*/  SHF.L.U32 R47, R22.reuse, 0x10, RZ ;  /* 0x00000010162f7819 */ /* 0x040fe200000006ff */
[----:B------:R-:W-:Y:S01]  /*10440*/  @P1 FADD.FTZ R41, -R41, -RZ ;  /* 0x800000ff29291221 */ /* 0x000fe20000010100 */
[----:B------:R-:W-:Y:S01]  /*10450*/  LOP3.LUT R21, R22, 0xffff0000, RZ, 0xc0, !PT ;  /* 0xffff000016157812 */ /* 0x000fe200078ec0ff */
[C---:B------:R-:W-:Y:S01]  /*10460*/  IMAD.U32 R22, R23.reuse, 0x10000, RZ ;  /* 0x0001000017167824 */ /* 0x040fe200078e00ff */
[----:B------:R-:W-:Y:S01]  /*10470*/  LOP3.LUT R44, R23, 0xffff0000, RZ, 0xc0, !PT ;  /* 0xffff0000172c7812 */ /* 0x000fe200078ec0ff */
[----:B------:R-:W-:Y:S01]  /*10480*/  FMUL.FTZ R20, R20, R27 ;  /* 0x0000001b14147220 */ /* 0x000fe20000410000 */
[C---:B--2---:R-:W-:Y:S01]  /*10490*/  LOP3.LUT R27, R17.reuse, 0xffff0000, RZ, 0xc0, !PT ;  /* 0xffff0000111b7812 */ /* 0x044fe200078ec0ff */
[----:B------:R-:W-:Y:S01]  /*104a0*/  FMUL.FTZ R22, R22, R5 ;  /* 0x0000000516167220 */ /* 0x000fe20000410000 */
[----:B------:R-:W-:-:S02]  /*104b0*/  IMAD.U32 R5, R17, 0x10000, RZ ;  /* 0x0001000011057824 */ /* 0x000fc400078e00ff */
[----:B------:R-:W-:Y:S01]  /*104c0*/  FMUL.FTZ R21, R21, R6 ;  /* 0x0000000615157220 */ /* 0x000fe20000410000 */
[----:B------:R-:W-:Y:S01]  /*104d0*/  FMUL.FTZ R44, R44, R7 ;  /* 0x000000072c2c7220 */ /* 0x000fe20000410000 */
[C---:B------:R-:W-:Y:S01]  /*104e0*/  SHF.L.U32 R23, R18.reuse, 0x10, RZ ;  /* 0x0000001012177819 */ /* 0x040fe200000006ff */
[----:B------:R-:W-:Y:S01]  /*104f0*/  FMUL.FTZ R4, R43, R4 ;  /* 0x000000042b047220 */ /* 0x000fe20000410000 */
[----:B------:R-:W-:Y:S01]  /*10500*/  LOP3.LUT R17, R18, 0xffff0000, RZ, 0xc0, !PT ;  /* 0xffff000012117812 */ /* 0x000fe200078ec0ff */
[----:B------:R-:W-:Y:S01]  /*10510*/  FMUL.FTZ R41, R42, R41 ;  /* 0x000000292a297220 */ /* 0x000fe20000410000 */
[----:B------:R-:W-:Y:S01]  /*10520*/  SHF.L.U32 R7, R16, 0x10, RZ ;  /* 0x0000001010077819 */ /* 0x000fe200000006ff */
[----:B------:R-:W-:Y:S01]  /*10530*/  @P1 FADD.FTZ R38, -R38, -RZ ;  /* 0x800000ff26261221 */ /* 0x000fe20000010100 */
[----:B------:R-:W-:Y:S01]  /*10540*/  LOP3.LUT R6, R16, 0xffff0000, RZ, 0xc0, !PT ;  /* 0xffff000010067812 */ /* 0x000fe200078ec0ff */
[C---:B------:R-:W-:Y:S01]  /*10550*/  IMAD.U32 R16, R19.reuse, 0x10000, RZ ;  /* 0x0001000013107824 */ /* 0x040fe200078e00ff */
[----:B------:R-:W-:Y:S01]  /*10560*/  LOP3.LUT R18, R19, 0xffff0000, RZ, 0xc0, !PT ;  /* 0xffff000013127812 */ /* 0x000fe200078ec0ff */
[----:B------:R-:W-:Y:S01]  /*10570*/  @P1 FADD.FTZ R40, -R40, -RZ ;  /* 0x800000ff28281221 */ /* 0x000fe20000010100 */
[----:B------:R-:W-:Y:S01]  /*10580*/  FFMA.FTZ R4, R37, R5, R4 ;  /* 0x0000000525047223 */ /* 0x000fe20000010004 */
[----:B------:R-:W-:Y:S01]  /*10590*/  FFMA.FTZ R27, R24, R27, R41 ;  /* 0x0000001b181b7223 */ /* 0x000fe20000010029 */
[----:B------:R-:W-:Y:S01]  /*105a0*/  FFMA.FTZ R16, R39, R16, R22 ;  /* 0x0000001027107223 */ /* 0x000fe20000010016 */
[----:B------:R-:W-:Y:S01]  /*105b0*/  FFMA.FTZ R25, R25, R18, R44 ;  /* 0x0000001219197223 */ /* 0x000fe2000001002c */
[----:B------:R-:W-:Y:S01]  /*105c0*/  FMUL.FTZ R38, R45, R38 ;  /* 0x000000262d267220 */ /* 0x000fe20000410000 */
[----:B------:R-:W-:Y:S01]  /*105d0*/  FMUL.FTZ R47, R47, R40 ;  /* 0x000000282f2f7220 */ /* 0x000fe20000410000 */
[----:B------:R-:W-:Y:S01]  /*105e0*/  FFMA.FTZ R6, R29, R6, R20 ;  /* 0x000000061d067223 */ /* 0x000fe20000010014 */
[----:B------:R-:W-:Y:S01]  /*105f0*/  FFMA.FTZ R26, R26, R17, R21 ;  /* 0x000000111a1a7223 */ /* 0x000fe20000010015 */
[----:B------:R-:W-:Y:S01]  /*10600*/  FFMA.FTZ R7, R31, R7, R38 ;  /* 0x000000071f077223 */ /* 0x000fe20000010026 */
[----:B------:R-:W-:Y:S01]  /*10610*/  FFMA.FTZ R23, R36, R23, R47 ;  /* 0x0000001724177223 */ /* 0x000fe2000001002f */
[----:B------:R-:W-:-:S02]  /*10620*/  F2FP.BF16.F32.PACK_AB R27, R27, R4 ;  /* 0x000000041b1b723e */ /* 0x000fc400000010ff */
[----:B------:R-:W-:Y:S02]  /*10630*/  F2FP.BF16.F32.PACK_AB R5, R25, R16 ;  /* 0x000000101905723e */ /* 0x000fe400000010ff */
[----:B------:R-:W-:Y:S02]  /*10640*/  MOV R25, R27 ;  /* 0x0000001b00197202 */ /* 0x000fe40000000f00 */
[----:B------:R-:W-:Y:S01]  /*10650*/  F2FP.BF16.F32.PACK_AB R24, R6, R7 ;  /* 0x000000070618723e */ /* 0x000fe200000010ff */
[----:B------:R-:W-:Y:S01]  /*10660*/  IMAD.MOV.U32 R27, RZ, RZ, R5 ;  /* 0x000000ffff1b7224 */ /* 0x000fe200078e0005 */
[----:B------:R-:W-:Y:S02]  /*10670*/  F2FP.BF16.F32.PACK_AB R26, R26, R23 ;  /* 0x000000171a1a723e */ /* 0x000fe400000010ff */
.L_x_1052:
[----:B------:R-:W-:Y:S05]  /*10680*/  BSYNC.RECONVERGENT B0 ;  /* 0x0000000000007941 */ /* 0x000fea0003800200 */
.L_x_1051:
[----:B-----5:R4:W-:Y:S02]  /*10690*/  STS.128 [R65+0x800], R24 ;  /* 0x0008001841007388 */ /* 0x0209e40000000c00 */
.L_x_1050:
[----:B------:R-:W-:Y:S05]  /*106a0*/  BSYNC.RECONVERGENT B1 ;  /* 0x0000000000017941 */ /* 0x000fea0003800200 */
.L_x_1049:
[----:B------:R-:W-:-:S13]  /*106b0*/  ISETP.GE.AND P0, PT, R9, R10, PT ;  /* 0x0000000a0900720c */ /* 0x000fda0003f06270 */
[----:B------:R1:W-:Y:S01]  /*106c0*/  @P0 STS.128 [R65+0x2800], RZ ;  /* 0x002800ff41000388 */ /* 0x0003e20000000c00 */
[----:B------:R-:W-:Y:S05]  /*106d0*/  @P0 BRA `(.L_x_1048) ;  /* 0x0000000400500947 */ /* 0x000fea0003800000 */
[----:B--2-4-:R2:W5:Y:S01]  /*106e0*/  LD.E.128 R24, desc[UR4][R48.64+0x80] ;  /* 0x0000800430187980 */ /* 0x014562000c101d00 */
        /* <DEDUP_REMOVED lines=81> */
.L_x_1054:
[----:B------:R-:W-:Y:S05]  /*10c00*/  BSYNC.RECONVERGENT B0 ;  /* 0x0000000000007941 */ /* 0x000fea0003800200 */
.L_x_1053:
[----:B-----5:R4:W-:Y:S02]  /*10c10*/  STS.128 [R65+0x2800], R24 ;  /* 0x0028001841007388 */ /* 0x0209e40000000c00 */
.L_x_1048:
[----:B------:R-:W-:Y:S05]  /*10c20*/  BSYNC.RECONVERGENT B2 ;  /* 0x0000000000027941 */ /* 0x000fea0003800200 */
.L_x_1047:
        /* <DEDUP_REMOVED lines=56> */
[----:B------:R-:W-:Y:S01]  /*10fb0*/  @P1 FADD.FTZ R39, -R39, -RZ ;  /* 0x800000ff27271221 */ /* 0x000fe20000010100 */
[C---:B------:R-:W-:Y:S01]  /*10fc0*/  SHF.L.U32 R44, R20.reuse, 0x10, RZ ;  /* 0x00000010142c7819 */ /* 0x040fe200000006ff */
[----:B------:R-:W-:Y:S01]  /*10fd0*/  @P1 FADD.FTZ R27, -R27, -RZ ;  /* 0x800000ff1b1b1221 */ /* 0x000fe20000010100 */
[----:B------:R-:W-:Y:S01]  /*10fe0*/  LOP3.LUT R20, R20, 0xffff0000, RZ, 0xc0, !PT ;  /* 0xffff000014147812 */ /* 0x000fe200078ec0ff */
[----:B------:R-:W-:Y:S01]  /*10ff0*/  @P1 FADD.FTZ R42, -R42, -RZ ;  /* 0x800000ff2a2a1221 */ /* 0x000fe20000010100 */
[----:B------:R-:W-:Y:S01]  /*11000*/  FMUL.FTZ R43, R43, R4 ;  /* 0x000000042b2b7220 */ /* 0x000fe20000410000 */
[----:B------:R-:W-:Y:S01]  /*11010*/  @P1 FADD.FTZ R41, -R41, -RZ ;  /* 0x800000ff29291221 */ /* 0x000fe20000010100 */
[----:B------:R-:W-:Y:S01]  /*11020*/  FMUL.FTZ R5, R22, R5 ;  /* 0x0000000516057220 */ /* 0x000fe20000410000 */
[C---:B--2---:R-:W-:Y:S01]  /*11030*/  IMAD.U32 R4, R17.reuse, 0x10000, RZ ;  /* 0x0001000011047824 */ /* 0x044fe200078e00ff */
[----:B------:R-:W-:Y:S01]  /*11040*/  LOP3.LUT R23, R17, 0xffff0000, RZ, 0xc0, !PT ;  /* 0xffff000011177812 */ /* 0x000fe200078ec0ff */
[----:B------:R-:W-:Y:S01]  /*11050*/  FMUL.FTZ R21, R21, R6 ;  /* 0x0000000615157220 */ /* 0x000fe20000410000 */
[----:B------:R-:W-:Y:S01]  /*11060*/  FMUL.FTZ R48, R48, R7 ;  /* 0x0000000730307220 */ /* 0x000fe20000410000 */
[----:B------:R-:W-:Y:S01]  /*11070*/  SHF.L.U32 R22, R18, 0x10, RZ ;  /* 0x0000001012167819 */ /* 0x000fe200000006ff */
[----:B------:R-:W-:Y:S01]  /*11080*/  FMUL.FTZ R44, R44, R39 ;  /* 0x000000272c2c7220 */ /* 0x000fe20000410000 */
[----:B------:R-:W-:Y:S01]  /*11090*/  LOP3.LUT R17, R18, 0xffff0000, RZ, 0xc0, !PT ;  /* 0xffff000012117812 */ /* 0x000fe200078ec0ff */
[----:B------:R-:W-:Y:S01]  /*110a0*/  FMUL.FTZ R20, R20, R27 ;  /* 0x0000001b14147220 */ /* 0x000fe20000410000 */
[C---:B------:R-:W-:Y:S01]  /*110b0*/  SHF.L.U32 R7, R16.reuse, 0x10, RZ ;  /* 0x0000001010077819 */ /* 0x040fe200000006ff */
[----:B------:R-:W-:Y:S01]  /*110c0*/  FMUL.FTZ R45, R45, R42 ;  /* 0x0000002a2d2d7220 */ /* 0x000fe20000410000 */
[----:B------:R-:W-:Y:S01]  /*110d0*/  LOP3.LUT R6, R16, 0xffff0000, RZ, 0xc0, !PT ;  /* 0xffff000010067812 */ /* 0x000fe200078ec0ff */
[----:B------:R-:W-:Y:S01]  /*110e0*/  FMUL.FTZ R46, R46, R41 ;  /* 0x000000292e2e7220 */ /* 0x000fe20000410000 */
[C---:B------:R-:W-:Y:S01]  /*110f0*/  LOP3.LUT R18, R19.reuse, 0xffff0000, RZ, 0xc0, !PT ;  /* 0xffff000013127812 */ /* 0x040fe200078ec0ff */
[----:B------:R-:W-:-:S02]  /*11100*/  IMAD.U32 R16, R19, 0x10000, RZ ;  /* 0x0001000013107824 */ /* 0x000fc400078e00ff */
        /* <DEDUP_REMOVED lines=8> */
[----:B------:R-:W-:Y:S02]  /*11190*/  F2FP.BF16.F32.PACK_AB R24, R6, R7 ;  /* 0x000000070618723e */ /* 0x000fe400000010ff */
[----:B------:R-:W-:-:S02]  /*111a0*/  F2FP.BF16.F32.PACK_AB R25, R23, R4 ;  /* 0x000000041719723e */ /* 0x000fc400000010ff */
[----:B------:R-:W-:Y:S02]  /*111b0*/  F2FP.BF16.F32.PACK_AB R26, R17, R22 ;  /* 0x00000016111a723e */ /* 0x000fe400000010ff */
[----:B------:R-:W-:Y:S02]  /*111c0*/  F2FP.BF16.F32.PACK_AB R27, R18, R5 ;  /* 0x00000005121b723e */ /* 0x000fe400000010ff */
.L_x_1060:
[----:B------:R-:W-:Y:S05]  /*111d0*/  BSYNC.RECONVERGENT B0 ;  /* 0x0000000000007941 */ /* 0x000fea0003800200 */
.L_x_1059:
[----:B-----5:R4:W-:Y:S02]  /*111e0*/  STS.128 [R65+0x1000], R24 ;  /* 0x0010001841007388 */ /* 0x0209e40000000c00 */
.L_x_1058:
[----:B------:R-:W-:Y:S05]  /*111f0*/  BSYNC.RECONVERGENT B1 ;  /* 0x0000000000017941 */ /* 0x000fea0003800200 */
.L_x_1057:
        /* <DEDUP_REMOVED lines=83> */
.L_x_1062:
[----:B------:R-:W-:Y:S05]  /*11730*/  BSYNC.RECONVERGENT B0 ;  /* 0x0000000000007941 */ /* 0x000fea0003800200 */
.L_x_1061:
[----:B-----5:R4:W-:Y:S02]  /*11740*/  STS.128 [R65+0x3000], R24 ;  /* 0x0030001841007388 */ /* 0x0209e40000000c00 */
.L_x_1056:
[----:B------:R-:W-:Y:S05]  /*11750*/  BSYNC.RECONVERGENT B2 ;  /* 0x0000000000027941 */ /* 0x000fea0003800200 */
.L_x_1055:
[----:B------:R-:W-:-:S04]  /*11760*/  IADD3 R38, PT, PT, R122, 0x30, RZ ;  /* 0x000000307a267810 */ /* 0x000fc80007ffe0ff */
[----:B------:R-:W-:-:S13]  /*11770*/  ISETP.GE.AND P0, PT, R38, R11, PT ;  /* 0x0000000b2600720c */ /* 0x000fda0003f06270 */
[----:B------:R-:W-:Y:S05]  /*11780*/  @P0 BRA `(.L_x_1008) ;  /* 0x0000000800c40947 */ /* 0x000fea0003800000 */
[----:B-----5:R-:W-:Y:S01]  /*11790*/  ISETP.GE.AND P0, PT, R14, R10, PT ;  /* 0x0000000a0e00720c */ /* 0x020fe20003f06270 */
[----:B--2---:R-:W-:Y:S01]  /*117a0*/  IMAD R50, R129, 0x60, RZ ;  /* 0x0000006081327824 */ /* 0x004fe200078e02ff */
[----:B------:R-:W-:Y:S01]  /*117b0*/  BSSY.RECONVERGENT B1, `(.L_x_1063) ;  /* 0x0000058000017945 */ /* 0x000fe20003800200 */
[----:B------:R-:W-:-:S05]  /*117c0*/  IMAD.WIDE.U32 R120, R128, 0x60, R120 ;  /* 0x0000006080787825 */ /* 0x000fca00078e0078 */
[----:B------:R-:W-:Y:S02]  /*117d0*/  IADD3 R51, PT, PT, R121, R50, RZ ;  /* 0x0000003279337210 */ /* 0x000fe40007ffe0ff */
[----:B------:R-:W-:-:S03]  /*117e0*/  MOV R50, R120 ;  /* 0x0000007800327202 */ /* 0x000fc60000000f00 */
[----:B------:R2:W-:Y:S01]  /*117f0*/  @P0 STS.128 [R65+0x1800], RZ ;  /* 0x001800ff41000388 */ /* 0x0005e20000000c00 */
[----:B------:R-:W-:Y:S05]  /*11800*/  @P0 BRA `(.L_x_1064) ;  /* 0x0000000400480947 */ /* 0x000fea0003800000 */
[----:B----4-:R4:W5:Y:S01]  /*11810*/  LD.E.128 R24, desc[UR4][R50.64] ;  /* 0x0000000432187980 */ /* 0x010962000c101d00 */
        /* <DEDUP_REMOVED lines=17> */
[----:B------:R-:W2:Y:S04]  /*11930*/  LD.E.128 R20, desc[UR4][R20.64] ;  /* 0x0000000414147980 */ /* 0x000ea8000c101d00 */
[----:B------:R-:W4:Y:S01]  /*11940*/  LD.E.128 R16, desc[UR4][R16.64] ;  /* 0x0000000410107980 */ /* 0x000f22000c101d00 */
[C---:B-----5:R-:W-:Y:S01]  /*11950*/  LOP3.LUT R11, R25.reuse, 0xffff0000, RZ, 0xc0, !PT ;  /* 0xffff0000190b7812 */ /* 0x060fe200078ec0ff */
[----:B------:R-:W-:Y:S01]  /*11960*/  IMAD.U32 R37, R25, 0x10000, RZ ;  /* 0x0001000019257824 */ /* 0x000fe200078e00ff */
[C---:B------:R-:W-:Y:S01]  /*11970*/  LOP3.LUT R25, R27.reuse, 0xffff0000, RZ, 0xc0, !PT ;  /* 0xffff00001b197812 */ /* 0x040fe200078ec0ff */
[----:B------:R-:W-:Y:S01]  /*11980*/  IMAD.U32 R40, R27, 0x10000, RZ ;  /* 0x000100001b287824 */ /* 0x000fe200078e00ff */
[----:B------:R-:W-:Y:S02]  /*11990*/  SHF.L.U32 R29, R24, 0x10, RZ ;  /* 0x00000010181d7819 */ /* 0x000fe400000006ff */
[----:B------:R-:W-:-:S02]  /*119a0*/  SHF.L.U32 R31, R26, 0x10, RZ ;  /* 0x000000101a1f7819 */ /* 0x000fc400000006ff */
[----:B------:R-:W-:Y:S02]  /*119b0*/  LOP3.LUT R24, R24, 0xffff0000, RZ, 0xc0, !PT ;  /* 0xffff000018187812 */ /* 0x000fe400078ec0ff */
[----:B------:R-:W-:Y:S02]  /*119c0*/  LOP3.LUT R26, R26, 0xffff0000, RZ, 0xc0, !PT ;  /* 0xffff00001a1a7812 */ /* 0x000fe400078ec0ff */
[C---:B---3--:R-:W-:Y:S02]  /*119d0*/  SHF.L.U32 R39, R4.reuse, 0x10, RZ ;  /* 0x0000001004277819 */ /* 0x048fe400000006ff */
[----:B------:R-:W-:Y:S01]  /*119e0*/  LOP3.LUT R27, R4, 0xffff0000, RZ, 0xc0, !PT ;  /* 0xffff0000041b7812 */ /* 0x000fe200078ec0ff */
[----:B------:R-:W-:Y:S01]  /*119f0*/  IMAD.U32 R4, R5, 0x10000, RZ ;  /* 0x0001000005047824 */ /* 0x000fe200078e00ff */
[C---:B------:R-:W-:Y:S01]  /*11a00*/  SHF.L.U32 R41, R6.reuse, 0x10, RZ ;  /* 0x0000001006297819 */ /* 0x040fe200000006ff */
[----:B--2---:R-:W-:Y:S01]  /*11a10*/  IMAD.U32 R43, R21, 0x10000, RZ ;  /* 0x00010000152b7824 */ /* 0x004fe200078e00ff */
[----:B------:R-:W-:Y:S01]  /*11a20*/  LOP3.LUT R42, R5, 0xffff0000, RZ, 0xc0, !PT ;  /* 0xffff0000052a7812 */ /* 0x000fe200078ec0ff */
[----:B------:R-:W-:Y:S01]  /*11a30*/  IMAD.U32 R5, R7, 0x10000, RZ ;  /* 0x0001000007057824 */ /* 0x000fe200078e00ff */
[----:B------:R-:W-:Y:S01]  /*11a40*/  LOP3.LUT R6, R6, 0xffff0000, RZ, 0xc0, !PT ;  /* 0xffff000006067812 */ /* 0x000fe200078ec0ff */
[----:B------:R-:W-:Y:S01]  /*11a50*/  @P1 FADD.FTZ R27, -R27, -RZ ;  /* 0x800000ff1b1b1221 */ /* 0x000fe20000010100 */
        /* <DEDUP_REMOVED lines=8> */
[----:B------:R-:W-:Y:S01]  /*11ae0*/  SHF.L.U32 R46, R22, 0x10, RZ ;  /* 0x00000010162e7819 */ /* 0x000fe200000006ff */
[C---:B------:R-:W-:Y:S01]  /*11af0*/  IMAD.U32 R22, R23.reuse, 0x10000, RZ ;  /* 0x0001000017167824 */ /* 0x040fe200078e00ff */
[----:B------:R-:W-:Y:S01]  /*11b00*/  LOP3.LUT R20, R20, 0xffff0000, RZ, 0xc0, !PT ;  /* 0xffff000014147812 */ /* 0x000fe200078ec0ff */
[----:B------:R-:W-:Y:S01]  /*11b10*/  @P1 FADD.FTZ R4, -R4, -RZ ;  /* 0x800000ff04041221 */ /* 0x000fe20000010100 */
[----:B------:R-:W-:Y:S01]  /*11b20*/  LOP3.LUT R48, R23, 0xffff0000, RZ, 0xc0, !PT ;  /* 0xffff000017307812 */ /* 0x000fe200078ec0ff */
[----:B------:R-:W-:Y:S01]  /*11b30*/  @P1 FADD.FTZ R42, -R42, -RZ ;  /* 0x800000ff2a2a1221 */ /* 0x000fe20000010100 */
        /* <DEDUP_REMOVED lines=29> */
.L_x_1066:
[----:B------:R-:W-:Y:S05]  /*11d10*/  BSYNC.RECONVERGENT B0 ;  /* 0x0000000000007941 */ /* 0x000fea0003800200 */
.L_x_1065:
[----:B-----5:R1:W-:Y:S02]  /*11d20*/  STS.128 [R65+0x1800], R24 ;  /* 0x0018001841007388 */ /* 0x0203e40000000c00 */
.L_x_1064:
[----:B------:R-:W-:Y:S05]  /*11d30*/  BSYNC.RECONVERGENT B1 ;  /* 0x0000000000017941 */ /* 0x000fea0003800200 */
.L_x_1063:
[----:B------:R-:W-:-:S13]  /*11d40*/  ISETP.GE.AND P0, PT, R9, R10, PT ;  /* 0x0000000a0900720c */ /* 0x000fda0003f06270 */
[----:B------:R1:W-:Y:S01]  /*11d50*/  @P0 STS.128 [R65+0x3800], RZ ;  /* 0x003800ff41000388 */ /* 0x0003e20000000c00 */
[----:B------:R-:W-:Y:S05]  /*11d60*/  @P0 BRA `(.L_x_1008) ;  /* 0x00000004004c0947 */ /* 0x000fea0003800000 */
[----:B---3--:R3:W5:Y:S01]  /*11d70*/  LD.E.128 R4, desc[UR4][R50.64+0x80] ;  /* 0x0000800432047980 */ /* 0x008762000c101d00 */
[----:B------:R-:W-:Y:S01]  /*11d80*/  ISETP.GE.AND P0, PT, R9, R0, PT ;  /* 0x000000000900720c */ /* 0x000fe20003f06270 */
[----:B------:R-:W-:-:S12]  /*11d90*/  BSSY.RECONVERGENT B0, `(.L_x_1067) ;  /* 0x000004f000007945 */ /* 0x000fd80003800200 */
[----:B------:R-:W-:Y:S05]  /*11da0*/  @P0 BRA `(.L_x_1068) ;  /* 0x0000000400340947 */ /* 0x000fea0003800000 */
[----:B------:R-:W-:-:S04]  /*11db0*/  ISETP.GT.AND P1, PT, R28, 0x40, PT ;  /* 0x000000401c00780c */ /* 0x000fc80003f24270 */
[----:B------:R-:W-:Y:S02]  /*11dc0*/  SEL R11, R12, RZ, !P1 ;  /* 0x000000ff0c0b7207 */ /* 0x000fe40004800000 */
[----:B------:R-:W-:Y:S02]  /*11dd0*/  SEL R13, R13, RZ, !P1 ;  /* 0x000000ff0d0d7207 */ /* 0x000fe40004800000 */
[----:B------:R-:W-:Y:S02]  /*11de0*/  IADD3 R11, P0, PT, R11, R8, RZ ;  /* 0x000000080b0b7210 */ /* 0x000fe40007f1e0ff */
[----:B------:R-:W-:-:S03]  /*11df0*/  SEL R17, R3, R12, P1 ;  /* 0x0000000c03117207 */ /* 0x000fc60000800000 */
[----:B------:R-:W-:Y:S02]  /*11e00*/  IMAD.X R2, R13, 0x1, R2, P0 ;  /* 0x000000010d027824 */ /* 0x000fe400000e0602 */
[----:B------:R-:W-:Y:S02]  /*11e10*/  IMAD.SHL.U32 R3, R11, 0x2, RZ ;  /* 0x000000020b037824 */ /* 0x000fe400078e00ff */
[----:B------:R-:W-:Y:S01]  /*11e20*/  IMAD.WIDE R16, R17, 0x2, R50 ;  /* 0x0000000211107825 */ /* 0x000fe200078e0232 */
[----:B------:R-:W-:Y:S02]  /*11e30*/  SHF.L.U64.HI R11, R11, 0x1, R2 ;  /* 0x000000010b0b7819 */ /* 0x000fe40000010202 */
[----:B------:R-:W-:-:S03]  /*11e40*/  IADD3 R20, P0, PT, R32, R3, RZ ;  /* 0x0000000320147210 */ /* 0x000fc60007f1e0ff */
[----:B------:R-:W2:Y:S01]  /*11e50*/  LD.E.128 R16, desc[UR4][R16.64+0x80] ;  /* 0x0000800410107980 */ /* 0x000ea2000c101d00 */
[----:B------:R-:W-:Y:S02]  /*11e60*/  IADD3.X R21, PT, PT, R33, R11, RZ, P0, !PT ;  /* 0x0000000b21157210 */ /* 0x000fe400007fe4ff */
[----:B-1--4-:R-:W-:-:S04]  /*11e70*/  IADD3 R24, P0, PT, R34, R3, RZ ;  /* 0x0000000322187210 */ /* 0x012fc80007f1e0ff */
[----:B------:R-:W4:Y:S01]  /*11e80*/  LD.E.128 R20, desc[UR4][R20.64+0x80] ;  /* 0x0000800414147980 */ /* 0x000f22000c101d00 */
[----:B------:R-:W-:-:S06]  /*11e90*/  IMAD.X R25, R35, 0x1, R11, P0 ;  /* 0x0000000123197824 */ /* 0x000fcc00000e060b */
[----:B------:R-:W3:Y:S01]  /*11ea0*/  LD.E.128 R24, desc[UR4][R24.64+0x80] ;  /* 0x0000800418187980 */ /* 0x000ee2000c101d00 */
[C---:B-----5:R-:W-:Y:S01]  /*11eb0*/  SHF.L.U32 R3, R4.reuse, 0x10, RZ ;  /* 0x0000001004037819 */ /* 0x060fe200000006ff */
[----:B------:R-:W-:Y:S01]  /*11ec0*/  IMAD.U32 R10, R5, 0x10000, RZ ;  /* 0x00010000050a7824 */ /* 0x000fe200078e00ff */
[----:B------:R-:W-:Y:S01]  /*11ed0*/  LOP3.LUT R2, R4, 0xffff0000, RZ, 0xc0, !PT ;  /* 0xffff000004027812 */ /* 0x000fe200078ec0ff */
[----:B------:R-:W-:Y:S01]  /*11ee0*/  IMAD.U32 R12, R7, 0x10000, RZ ;  /* 0x00010000070c7824 */ /* 0x000fe200078e00ff */
[----:B------:R-:W-:Y:S02]  /*11ef0*/  LOP3.LUT R0, R5, 0xffff0000, RZ, 0xc0, !PT ;  /* 0xffff000005007812 */ /* 0x000fe400078ec0ff */
[C---:B------:R-:W-:Y:S02]  /*11f00*/  SHF.L.U32 R8, R6.reuse, 0x10, RZ ;  /* 0x0000001006087819 */ /* 0x040fe400000006ff */
[----:B------:R-:W-:Y:S02]  /*11f10*/  LOP3.LUT R5, R6, 0xffff0000, RZ, 0xc0, !PT ;  /* 0xffff000006057812 */ /* 0x000fe400078ec0ff */
[----:B------:R-:W-:-:S02]  /*11f20*/  LOP3.LUT R4, R7, 0xffff0000, RZ, 0xc0, !PT ;  /* 0xffff000007047812 */ /* 0x000fc400078ec0ff */
[C---:B--2---:R-:W-:Y:S01]  /*11f30*/  SHF.L.U32 R11, R16.reuse, 0x10, RZ ;  /* 0x00000010100b7819 */ /* 0x044fe200000006ff */
[----:B------:R-:W-:Y:S01]  /*11f40*/  IMAD.U32 R6, R17, 0x10000, RZ ;  /* 0x0001000011067824 */ /* 0x000fe200078e00ff */
[----:B------:R-:W-:Y:S01]  /*11f50*/  LOP3.LUT R7, R16, 0xffff0000, RZ, 0xc0, !PT ;  /* 0xffff000010077812 */ /* 0x000fe200078ec0ff */
[----:B------:R-:W-:Y:S01]  /*11f60*/  IMAD.U32 R13, R19, 0x10000, RZ ;  /* 0x00010000130d7824 */ /* 0x000fe200078e00ff */
[----:B------:R-:W-:Y:S02]  /*11f70*/  LOP3.LUT R28, R17, 0xffff0000, RZ, 0xc0, !PT ;  /* 0xffff0000111c7812 */ /* 0x000fe400078ec0ff */
[C---:B------:R-:W-:Y:S02]  /*11f80*/  SHF.L.U32 R17, R18.reuse, 0x10, RZ ;  /* 0x0000001012117819 */ /* 0x040fe400000006ff */
[----:B------:R-:W-:Y:S02]  /*11f90*/  LOP3.LUT R16, R18, 0xffff0000, RZ, 0xc0, !PT ;  /* 0xffff000012107812 */ /* 0x000fe400078ec0ff */
[----:B----4-:R-:W-:-:S02]  /*11fa0*/  SHF.L.U32 R32, R20, 0x10, RZ ;  /* 0x0000001014207819 */ /* 0x010fc400000006ff */
[----:B------:R-:W-:Y:S01]  /*11fb0*/  LOP3.LUT R18, R20, 0xffff0000, RZ, 0xc0, !PT ;  /* 0xffff000014127812 */ /* 0x000fe200078ec0ff */
[----:B------:R-:W-:Y:S01]  /*11fc0*/  IMAD.U32 R20, R23, 0x10000, RZ ;  /* 0x0001000017147824 */ /* 0x000fe200078e00ff */
[----:B------:R-:W-:Y:S01]  /*11fd0*/  LOP3.LUT R29, R19, 0xffff0000, RZ, 0xc0, !PT ;  /* 0xffff0000131d7812 */ /* 0x000fe200078ec0ff */
[C---:B------:R-:W-:Y:S01]  /*11fe0*/  IMAD.U32 R19, R21.reuse, 0x10000, RZ ;  /* 0x0001000015137824 */ /* 0x040fe200078e00ff */
        /* <DEDUP_REMOVED lines=8> */
[----:B------:R-:W-:Y:S01]  /*12070*/  FMUL.FTZ R32, R11, R32 ;  /* 0x000000200b207220 */ /* 0x000fe20000410000 */
[----:B------:R-:W-:Y:S01]  /*12080*/  FMUL.FTZ R7, R7, R18 ;  /* 0x0000001207077220 */ /* 0x000fe20000410000 */
[----:B------:R-:W-:Y:S01]  /*12090*/  @P1 FADD.FTZ R21, -R21, -RZ ;  /* 0x800000ff15151221 */ /* 0x000fe20000010100 */
[----:B------:R-:W-:Y:S01]  /*120a0*/  @P1 FADD.FTZ R22, -R22, -RZ ;  /* 0x800000ff16161221 */ /* 0x000fe20000010100 */
[----:B---3--:R-:W-:Y:S01]  /*120b0*/  SHF.L.U32 R18, R24, 0x10, RZ ;  /* 0x0000001018127819 */ /* 0x008fe200000006ff */
[----:B------:R-:W-:Y:S01]  /*120c0*/  FMUL.FTZ R19, R6, R19 ;  /* 0x0000001306137220 */ /* 0x000fe20000410000 */
[----:B------:R-:W-:Y:S01]  /*120d0*/  LOP3.LUT R11, R24, 0xffff0000, RZ, 0xc0, !PT ;  /* 0xffff0000180b7812 */ /* 0x000fe200078ec0ff */
[----:B------:R-:W-:Y:S01]  /*120e0*/  @P1 FADD.FTZ R34, -R34, -RZ ;  /* 0x800000ff22221221 */ /* 0x000fe20000010100 */
[----:B------:R-:W-:Y:S01]  /*120f0*/  @P1 FADD.FTZ R20, -R20, -RZ ;  /* 0x800000ff14141221 */ /* 0x000fe20000010100 */
[C---:B------:R-:W-:Y:S01]  /*12100*/  LOP3.LUT R24, R25.reuse, 0xffff0000, RZ, 0xc0, !PT ;  /* 0xffff000019187812 */ /* 0x040fe200078ec0ff */
        /* <DEDUP_REMOVED lines=8> */
[C---:B------:R-:W-:Y:S01]  /*12190*/  LOP3.LUT R26, R27.reuse, 0xffff0000, RZ, 0xc0, !PT ;  /* 0xffff00001b1a7812 */ /* 0x040fe200078ec0ff */
[----:B------:R-:W-:Y:S02]  /*121a0*/  IMAD.U32 R20, R27, 0x10000, RZ ;  /* 0x000100001b147824 */ /* 0x000fe400078e00ff */
        /* <DEDUP_REMOVED lines=13> */
.L_x_1068:
[----:B------:R-:W-:Y:S05]  /*12280*/  BSYNC.RECONVERGENT B0 ;  /* 0x0000000000007941 */ /* 0x000fea0003800200 */
.L_x_1067:
[----:B-----5:R1:W-:Y:S02]  /*12290*/  STS.128 [R65+0x3800], R4 ;  /* 0x0038000441007388 */ /* 0x0203e40000000c00 */
.L_x_1008:
[----:B------:R-:W-:Y:S05]  /*122a0*/  BSYNC.RECONVERGENT B3 ;  /* 0x0000000000037941 */ /* 0x000fea0003800200 */
.L_x_1000:
[----:B------:R-:W-:Y:S01]  /*122b0*/  IMAD.IADD R71, R66, 0x1, -R71 ;  /* 0x0000000142477824 */ /* 0x000fe200078e0a47 */
[----:B------:R-:W-:Y:S01]  /*122c0*/  BSSY.RECONVERGENT B0, `(.L_x_1069) ;  /* 0x0000017000007945 */ /* 0x000fe20003800200 */
[C---:B--2-4-:R-:W-:Y:S02]  /*122d0*/  VIADD R3, R122.reuse, 0x40 ;  /* 0x000000407a037836 */ /* 0x054fe40000000000 */
[C---:B------:R-:W-:Y:S01]  /*122e0*/  VIADD R2, R122.reuse, 0x50 ;  /* 0x000000507a027836 */ /* 0x040fe20000000000 */
[-C--:B------:R-:W-:Y:S02]  /*122f0*/  ISETP.GE.AND P6, PT, R122, R71.reuse, PT ;  /* 0x000000477a00720c */ /* 0x080fe40003fc6270 */
[-C--:B------:R-:W-:Y:S02]  /*12300*/  ISETP.GE.AND P0, PT, R30, R71.reuse, PT ;  /* 0x000000471e00720c */ /* 0x080fe40003f06270 */
[-C--:B------:R-:W-:Y:S02]  /*12310*/  ISETP.GE.AND P5, PT, R36, R71.reuse, PT ;  /* 0x000000472400720c */ /* 0x080fe40003fa6270 */
[----:B------:R-:W-:-:S02]  /*12320*/  ISETP.GE.AND P4, PT, R38, R71, PT ;  /* 0x000000472600720c */ /* 0x000fc40003f86270 */
[----:B------:R-:W-:-:S05]  /*12330*/  ISETP.GE.AND P3, PT, R3, R71, PT ;  /* 0x000000470300720c */ /* 0x000fca0003f66270 */
[----:B------:R-:W-:Y:S05]  /*12340*/  @P6 BRA `(.L_x_1070) ;  /* 0x0000000000386947 */ /* 0x000fea0003800000 */
[-C--:B------:R-:W-:Y:S02]  /*12350*/  ISETP.GE.AND P2, PT, R14, R219.reuse, PT ;  /* 0x000000db0e00720c */ /* 0x080fe40003f46270 */
[----:B------:R-:W-:-:S11]  /*12360*/  ISETP.GE.AND P1, PT, R9, R219, PT ;  /* 0x000000db0900720c */ /* 0x000fd60003f26270 */
[----:B-1-3--:R-:W-:Y:S02]  /*12370*/  @!P2 IMAD.MOV.U32 R4, RZ, RZ, R212 ;  /* 0x000000ffff04a224 */ /* 0x00afe400078e00d4 */
        /* <DEDUP_REMOVED lines=11> */
.L_x_1070:
[----:B------:R-:W-:Y:S05]  /*12430*/  BSYNC.RECONVERGENT B0 ;  /* 0x0000000000007941 */ /* 0x000fea0003800200 */
.L_x_1069:
[C---:B-1-3--:R-:W-:Y:S01]  /*12440*/  LEA R6, P1, R69.reuse, R212, 0x1 ;  /* 0x000000d445067211 */ /* 0x04afe200078208ff */
[----:B------:R-:W-:Y:S01]  /*12450*/  BSSY.RECONVERGENT B0, `(.L_x_1071) ;  /* 0x0000013000007945 */ /* 0x000fe20003800200 */
[----:B------:R-:W-:Y:S01]  /*12460*/  ISETP.GE.AND P2, PT, R2, R71, PT ;  /* 0x000000470200720c */ /* 0x000fe20003f46270 */
[----:B------:R-:W-:Y:S01]  /*12470*/  VIADD R0, R122, 0x60 ;  /* 0x000000607a007836 */ /* 0x000fe20000000000 */
[----:B------:R-:W-:Y:S01]  /*12480*/  LEA.HI.X R7, R69, R213, R70, 0x1, P1 ;  /* 0x000000d545077211 */ /* 0x000fe200008f0c46 */
[----:B------:R-:W-:Y:S10]  /*12490*/  @P0 BRA `(.L_x_1072) ;  /* 0x0000000000380947 */ /* 0x000ff40003800000 */
[-C--:B------:R-:W-:Y:S02]  /*124a0*/  ISETP.GE.AND P0, PT, R9, R219.reuse, PT ;  /* 0x000000db0900720c */ /* 0x080fe40003f06270 */
[----:B------:R-:W-:-:S11]  /*124b0*/  ISETP.GE.AND P1, PT, R14, R219, PT ;  /* 0x000000db0e00720c */ /* 0x000fd60003f26270 */
[----:B--2---:R-:W-:Y:S02]  /*124c0*/  @!P0 IMAD.MOV.U32 R4, RZ, RZ, R6 ;  /* 0x000000ffff048224 */ /* 0x004fe400078e0006 */
        /* <DEDUP_REMOVED lines=11> */
.L_x_1072:
[----:B------:R-:W-:Y:S05]  /*12580*/  BSYNC.RECONVERGENT B0 ;  /* 0x0000000000007941 */ /* 0x000fea0003800200 */
.L_x_1071:
[----:B------:R-:W-:Y:S04]  /*12590*/  BSSY.RECONVERGENT B0, `(.L_x_1073) ;  /* 0x0000010000007945 */ /* 0x000fe80003800200 */
[----:B------:R-:W-:Y:S05]  /*125a0*/  @P5 BRA `(.L_x_1074) ;  /* 0x0000000000385947 */ /* 0x000fea0003800000 */
[-C--:B------:R-:W-:Y:S02]  /*125b0*/  ISETP.GE.AND P1, PT, R14, R219.reuse, PT ;  /* 0x000000db0e00720c */ /* 0x080fe40003f26270 */
[----:B------:R-:W-:Y:S02]  /*125c0*/  ISETP.GE.AND P0, PT, R9, R219, PT ;  /* 0x000000db0900720c */ /* 0x000fe40003f06270 */
[----:B-12---:R-:W-:-:S04]  /*125d0*/  LEA R4, P5, R208, R6, 0x5 ;  /* 0x00000006d0047211 */ /* 0x006fc800078a28ff */
        /* <DEDUP_REMOVED lines=11> */
.L_x_1074:
[----:B------:R-:W-:Y:S05]  /*12690*/  BSYNC.RECONVERGENT B0 ;  /* 0x0000000000007941 */ /* 0x000fea0003800200 */
.L_x_1073:
[----:B------:R-:W-:Y:S01]  /*126a0*/  BSSY.RECONVERGENT B0, `(.L_x_1075) ;  /* 0x0000012000007945 */ /* 0x000fe20003800200 */
[----:B------:R-:W-:Y:S02]  /*126b0*/  ISETP.GE.AND P0, PT, R0, R71, PT ;  /* 0x000000470000720c */ /* 0x000fe40003f06270 */
[----:B------:R-:W-:Y:S01]  /*126c0*/  IADD3 R122, PT, PT, R122, 0x70, RZ ;  /* 0x000000707a7a7810 */ /* 0x000fe20007ffe0ff */
[----:B------:R-:W-:Y:S05]  /*126d0*/  @P4 BRA `(.L_x_1076) ;  /* 0x0000000000384947 */ /* 0x000fea0003800000 */
[-C--:B------:R-:W-:Y:S02]  /*126e0*/  ISETP.GE.AND P4, PT, R14, R219.reuse, PT ;  /* 0x000000db0e00720c */ /* 0x080fe40003f86270 */
[----:B------:R-:W-:Y:S02]  /*126f0*/  ISETP.GE.AND P1, PT, R9, R219, PT ;  /* 0x000000db0900720c */ /* 0x000fe40003f26270 */
[----:B-123--:R-:W-:-:S04]  /*12700*/  LEA R4, P5, R208, R6, 0x6 ;  /* 0x00000006d0047211 */ /* 0x00efc800078a30ff */
        /* <DEDUP_REMOVED lines=11> */
.L_x_1076:
[----:B------:R-:W-:Y:S05]  /*127c0*/  BSYNC.RECONVERGENT B0 ;  /* 0x0000000000007941 */ /* 0x000fea0003800200 */
.L_x_1075:
[----:B------:R-:W-:Y:S01]  /*127d0*/  BSSY.RECONVERGENT B0, `(.L_x_1077) ;  /* 0x0000014000007945 */ /* 0x000fe20003800200 */
[----:B------:R-:W-:-:S03]  /*127e0*/  ISETP.GE.AND P1, PT, R122, R71, PT ;  /* 0x000000477a00720c */ /* 0x000fc60003f26270 */
[----:B------:R-:W-:Y:S10]  /*127f0*/  @P3 BRA `(.L_x_1078) ;  /* 0x0000000000443947 */ /* 0x000ff40003800000 */
[----:B-----5:R-:W-:Y:S01]  /*12800*/  MOV R10, R6 ;  /* 0x00000006000a7202 */ /* 0x020fe20000000f00 */
[----:B-1234-:R-:W-:Y:S01]  /*12810*/  IMAD R4, R209, 0x60, RZ ;  /* 0x00000060d1047824 */ /* 0x01efe200078e02ff */
        /* <DEDUP_REMOVED lines=15> */
.L_x_1078:
[----:B------:R-:W-:Y:S05]  /*12910*/  BSYNC.RECONVERGENT B0 ;  /* 0x0000000000007941 */ /* 0x000fea0003800200 */
.L_x_1077:
[----:B------:R-:W-:Y:S04]  /*12920*/  BSSY.RECONVERGENT B0, `(.L_x_1079) ;  /* 0x0000010000007945 */ /* 0x000fe80003800200 */
[----:B------:R-:W-:Y:S05]  /*12930*/  @P2 BRA `(.L_x_1080) ;  /* 0x0000000000382947 */ /* 0x000fea0003800000 */
[-C--:B------:R-:W-:Y:S02]  /*12940*/  ISETP.GE.AND P3, PT, R14, R219.reuse, PT ;  /* 0x000000db0e00720c */ /* 0x080fe40003f66270 */
[----:B------:R-:W-:Y:S02]  /*12950*/  ISETP.GE.AND P2, PT, R9, R219, PT ;  /* 0x000000db0900720c */ /* 0x000fe40003f46270 */
[----:B-1234-:R-:W-:-:S04]  /*12960*/  LEA R4, P4, R208, R6, 0x7 ;  /* 0x00000006d0047211 */ /* 0x01efc800078838ff */
        /* <DEDUP_REMOVED lines=11> */
.L_x_1080:
[----:B------:R-:W-:Y:S05]  /*12a20*/  BSYNC.RECONVERGENT B0 ;  /* 0x0000000000007941 */ /* 0x000fea0003800200 */
.L_x_1079:
[----:B------:R-:W-:Y:S04]  /*12a30*/  BSSY.RECONVERGENT B0, `(.L_x_1081) ;  /* 0x0000013000007945 */ /* 0x000fe80003800200 */
[----:B------:R-:W-:Y:S05]  /*12a40*/  @P0 BRA `(.L_x_1082) ;  /* 0x0000000000440947 */ /* 0x000fea0003800000 */
[----:B-1---5:R-:W-:Y:S01]  /*12a50*/  MOV R10, R6 ;  /* 0x00000006000a7202 */ /* 0x022fe20000000f00 */
[----:B--234-:R-:W-:Y:S01]  /*12a60*/  IMAD R4, R209, 0xa0, RZ ;  /* 0x000000a0d1047824 */ /* 0x01cfe200078e02ff */
        /* <DEDUP_REMOVED lines=15> */
.L_x_1082:
[----:B------:R-:W-:Y:S05]  /*12b60*/  BSYNC.RECONVERGENT B0 ;  /* 0x0000000000007941 */ /* 0x000fea0003800200 */
.L_x_1081:
[----:B------:R-:W-:Y:S04]  /*12b70*/  BSSY.RECONVERGENT B0, `(.L_x_1083) ;  /* 0x0000011000007945 */ /* 0x000fe80003800200 */
[----:B------:R-:W-:Y:S05]  /*12b80*/  @P1 BRA `(.L_x_1084) ;  /* 0x00000000003c1947 */ /* 0x000fea0003800000 */
[-C--:B------:R-:W-:Y:S01]  /*12b90*/  ISETP.GE.AND P1, PT, R14, R219.reuse, PT ;  /* 0x000000db0e00720c */ /* 0x080fe20003f26270 */
[----:B-1234-:R-:W-:Y:S01]  /*12ba0*/  IMAD R4, R209, 0xc0, RZ ;  /* 0x000000c0d1047824 */ /* 0x01efe200078e02ff */
        /* <DEDUP_REMOVED lines=13> */
.L_x_1084:
[----:B------:R-:W-:Y:S05]  /*12c80*/  BSYNC.RECONVERGENT B0 ;  /* 0x0000000000007941 */ /* 0x000fea0003800200 */
.L_x_1083:
[----:B------:R-:W0:Y:S01]  /*12c90*/  LDGDEPBAR ;  /* 0x00000000000079af */ /* 0x000e220000000000 */
[----:B------:R-:W-:Y:S01]  /*12ca0*/  BSSY.RECONVERGENT B0, `(.L_x_1085) ;  /* 0x0000015000007945 */ /* 0x000fe20003800200 */
[----:B------:R-:W-:-:S04]  /*12cb0*/  DEPBAR.LE SB0, 0x0 ;  /* 0x000080000000791a */ /* 0x000fc80000000000 */
[----:B------:R-:W-:Y:S06]  /*12cc0*/  BAR.SYNC.DEFER_BLOCKING 0x0 ;  /* 0x0000000000007b1d */ /* 0x000fec0000010000 */
[----:B------:R-:W-:Y:S05]  /*12cd0*/  @P6 BRA `(.L_x_1086) ;  /* 0x00000000003c6947 */ /* 0x000fea0003800000 */
[-C--:B------:R-:W-:Y:S02]  /*12ce0*/  ISETP.GE.AND P1, PT, R14, R219.reuse, PT ;  /* 0x000000db0e00720c */ /* 0x080fe40003f26270 */
[----:B------:R-:W-:-:S11]  /*12cf0*/  ISETP.GE.AND P0, PT, R9, R219, PT ;  /* 0x000000db0900720c */ /* 0x000fd60003f06270 */
[----:B-1234-:R-:W-:Y:S02]  /*12d00*/  @!P1 IMAD.MOV.U32 R4, RZ, RZ, R214 ;  /* 0x000000ffff049224 */ /* 0x01efe400078e00d6 */
        /* <DEDUP_REMOVED lines=12> */
.L_x_1086:
[----:B------:R1:W-:Y:S04]  /*12dd0*/  STS.128 [R65+0xc000], RZ ;  /* 0x00c000ff41007388 */ /* 0x0003e80000000c00 */
[----:B------:R1:W-:Y:S02]  /*12de0*/  STS.128 [R65+0x10000], RZ ;  /* 0x010000ff41007388 */ /* 0x0003e40000000c00 */
.L_x_1087:
[----:B------:R-:W-:Y:S05]  /*12df0*/  BSYNC.RECONVERGENT B0 ;  /* 0x0000000000007941 */ /* 0x000fea0003800200 */
.L_x_1085:
[-C--:B------:R-:W-:Y:S01]  /*12e00*/  ISETP.GE.AND P2, PT, R30, R71.reuse, PT ;  /* 0x000000471e00720c */ /* 0x080fe20003f46270 */
[----:B------:R-:W1:Y:S01]  /*12e10*/  S2R R200, SR_TID.X ;  /* 0x0000000000c87919 */ /* 0x000e620000002100 */
[-C--:B------:R-:W-:Y:S01]  /*12e20*/  ISETP.GE.AND P5, PT, R2, R71.reuse, PT ;  /* 0x000000470200720c */ /* 0x080fe20003fa6270 */
[----:B------:R-:W-:Y:S01]  /*12e30*/  BSSY.RECONVERGENT B0, `(.L_x_1088) ;  /* 0x0000016000007945 */ /* 0x000fe20003800200 */
[----:B------:R-:W-:Y:S02]  /*12e40*/  LEA R2, P1, R67, R214, 0x1 ;  /* 0x000000d643027211 */ /* 0x000fe400078208ff */
[-C--:B------:R-:W-:Y:S02]  /*12e50*/  ISETP.GE.AND P6, PT, R3, R71.reuse, PT ;  /* 0x000000470300720c */ /* 0x080fe40003fc6270 */
[-C--:B------:R-:W-:Y:S02]  /*12e60*/  ISETP.GE.AND P3, PT, R36, R71.reuse, PT ;  /* 0x000000472400720c */ /* 0x080fe40003f66270 */
[----:B------:R-:W-:-:S02]  /*12e70*/  ISETP.GE.AND P0, PT, R38, R71, PT ;  /* 0x000000472600720c */ /* 0x000fc40003f06270 */
[----:B------:R-:W-:Y:S01]  /*12e80*/  ISETP.GE.AND P4, PT, R0, R71, PT ;  /* 0x000000470000720c */ /* 0x000fe20003f86270 */
[----:B------:R1:W-:Y:S01]  /*12e90*/  @P2 STS.128 [R65+0xc800], RZ ;  /* 0x00c800ff41002388 */ /* 0x0003e20000000c00 */
[----:B------:R-:W-:-:S03]  /*12ea0*/  LEA.HI.X R3, R67, R215, R68, 0x1, P1 ;  /* 0x000000d743037211 */ /* 0x000fc600008f0c44 */
[----:B------:R1:W-:Y:S01]  /*12eb0*/  @P2 STS.128 [R65+0x10800], RZ ;  /* 0x010800ff41002388 */ /* 0x0003e20000000c00 */
[----:B------:R-:W-:Y:S07]  /*12ec0*/  @P2 BRA `(.L_x_1089) ;  /* 0x0000000000302947 */ /* 0x000fee0003800000 */
        /* <DEDUP_REMOVED lines=12> */
.L_x_1089:
[----:B------:R-:W-:Y:S05]  /*12f90*/  BSYNC.RECONVERGENT B0 ;  /* 0x0000000000007941 */ /* 0x000fea0003800200 */
.L_x_1088:
[----:B------:R1:W-:Y:S01]  /*12fa0*/  @P3 STS.128 [R65+0xd000], RZ ;  /* 0x00d000ff41003388 */ /* 0x0003e20000000c00 */
[----:B------:R-:W-:Y:S03]  /*12fb0*/  BSSY.RECONVERGENT B0, `(.L_x_1090) ;  /* 0x0000011000007945 */ /* 0x000fe60003800200 */
[----:B------:R1:W-:Y:S01]  /*12fc0*/  @P3 STS.128 [R65+0x11000], RZ ;  /* 0x011000ff41003388 */ /* 0x0003e20000000c00 */
        /* <DEDUP_REMOVED lines=15> */
.L_x_1091:
[----:B------:R-:W-:Y:S05]  /*130c0*/  BSYNC.RECONVERGENT B0 ;  /* 0x0000000000007941 */ /* 0x000fea0003800200 */
.L_x_1090:
[----:B------:R1:W-:Y:S01]  /*130d0*/  @P0 STS.128 [R65+0xd800], RZ ;  /* 0x00d800ff41000388 */ /* 0x0003e20000000c00 */
[----:B------:R-:W-:Y:S01]  /*130e0*/  BSSY.RECONVERGENT B0, `(.L_x_1092) ;  /* 0x0000012000007945 */ /* 0x000fe20003800200 */
[----:B------:R-:W-:Y:S02]  /*130f0*/  ISETP.GE.AND P3, PT, R122, R71, PT ;  /* 0x000000477a00720c */ /* 0x000fe40003f66270 */
        /* <DEDUP_REMOVED lines=16> */
.L_x_1093:
[----:B------:R-:W-:Y:S05]  /*13200*/  BSYNC.RECONVERGENT B0 ;  /* 0x0000000000007941 */ /* 0x000fea0003800200 */
.L_x_1092:
[----:B------:R1:W-:Y:S01]  /*13210*/  @P6 STS.128 [R65+0xe000], RZ ;  /* 0x00e000ff41006388 */ /* 0x0003e20000000c00 */
[----:B------:R-:W-:Y:S03]  /*13220*/  BSSY.RECONVERGENT B0, `(.L_x_1094) ;  /* 0x0000014000007945 */ /* 0x000fe60003800200 */
[----:B------:R1:W-:Y:S01]  /*13230*/  @P6 STS.128 [R65+0x12000], RZ ;  /* 0x012000ff41006388 */ /* 0x0003e20000000c00 */
[----:B------:R-:W-:Y:S05]  /*13240*/  @P6 BRA `(.L_x_1095) ;  /* 0x0000000000446947 */ /* 0x000fea0003800000 */
[----:B-1234-:R-:W-:Y:S01]  /*13250*/  MOV R4, R2 ;  /* 0x0000000200047202 */ /* 0x01efe20000000f00 */
        /* <DEDUP_REMOVED lines=16> */
.L_x_1095:
[----:B------:R-:W-:Y:S05]  /*13360*/  BSYNC.RECONVERGENT B0 ;  /* 0x0000000000007941 */ /* 0x000fea0003800200 */
.L_x_1094:
        /* <DEDUP_REMOVED lines=18> */
.L_x_1097:
[----:B------:R-:W-:Y:S05]  /*13490*/  BSYNC.RECONVERGENT B0 ;  /* 0x0000000000007941 */ /* 0x000fea0003800200 */
.L_x_1096:
        /* <DEDUP_REMOVED lines=21> */
.L_x_1099:
[----:B------:R-:W-:Y:S05]  /*135f0*/  BSYNC.RECONVERGENT B0 ;  /* 0x0000000000007941 */ /* 0x000fea0003800200 */
.L_x_1098:
        /* <DEDUP_REMOVED lines=19> */
.L_x_1101:
[----:B------:R-:W-:Y:S05]  /*13730*/  BSYNC.RECONVERGENT B0 ;  /* 0x0000000000007941 */ /* 0x000fea0003800200 */
.L_x_1100:
[----:B------:R-:W2:Y:S01]  /*13740*/  S2UR UR6, SR_CgaCtaId ;  /* 0x00000000000679c3 */ /* 0x000ea20000008800 */
[----:B-1----:R-:W-:Y:S01]  /*13750*/  SHF.R.U32.HI R203, RZ, 0x1, R200 ;  /* 0x00000001ffcb7819 */ /* 0x002fe200000116c8 */
[C---:B------:R-:W-:Y:S01]  /*13760*/  IMAD.SHL.U32 R204, R200.reuse, 0x20, RZ ;  /* 0x00000020c8cc7824 */ /* 0x040fe200078e00ff */
[C---:B------:R-:W-:Y:S01]  /*13770*/  LOP3.LUT R0, R200.reuse, 0x8, RZ, 0xc0, !PT ;  /* 0x00000008c8007812 */ /* 0x040fe200078ec0ff */
[C---:B------:R-:W-:Y:S01]  /*13780*/  IMAD.SHL.U32 R3, R200.reuse, 0x40, RZ ;  /* 0x00000040c8037824 */ /* 0x040fe200078e00ff */
[----:B------:R-:W-:Y:S01]  /*13790*/  LOP3.LUT R2, R203, 0x8, RZ, 0xc0, !PT ;  /* 0x00000008cb027812 */ /* 0x000fe200078ec0ff */
[----:B------:R-:W-:Y:S01]  /*137a0*/  IMAD.SHL.U32 R226, R200, 0x8, RZ ;  /* 0x00000008c8e27824 */ /* 0x000fe200078e00ff */
[----:B------:R-:W-:Y:S01]  /*137b0*/  LOP3.LUT R204, R204, 0x7c00, RZ, 0xc0, !PT ;  /* 0x00007c00cccc7812 */ /* 0x000fe200078ec0ff */
[----:B------:R-:W-:Y:S01]  /*137c0*/  UMOV UR7, 0x400 ;  /* 0x0000040000077882 */ /* 0x000fe20000000000 */
[--C-:B------:R-:W-:Y:S01]  /*137d0*/  LOP3.LUT R7, R2, 0x1c0, R3.reuse, 0xf8, !PT ;  /* 0x000001c002077812 */ /* 0x100fe200078ef803 */
[----:B------:R-:W-:Y:S01]  /*137e0*/  IMAD.MOV.U32 R201, RZ, RZ, 0x20 ;  /* 0x00000020ffc97424 */ /* 0x000fe200078e00ff */
[----:B------:R-:W-:Y:S01]  /*137f0*/  LOP3.LUT R202, R226, 0x38, RZ, 0xc0, !PT ;  /* 0x00000038e2ca7812 */ /* 0x000fe200078ec0ff */
[----:B------:R-:W-:Y:S01]  /*13800*/  IMAD.MOV.U32 R2, RZ, RZ, 0x40 ;  /* 0x00000040ff027424 */ /* 0x000fe200078e00ff */
[--C-:B--234-:R-:W-:Y:S01]  /*13810*/  LOP3.LUT R5, R0, 0x1c0, R3.reuse, 0xf8, !PT ;  /* 0x000001c000057812 */ /* 0x11cfe200078ef803 */
[----:B------:R-:W-:Y:S01]  /*13820*/  VIADD R227, R64, 0xffffff80 ;  /* 0xffffff8040e37836 */ /* 0x000fe20000000000 */
[----:B------:R-:W-:Y:S01]  /*13830*/  LOP3.LUT R135, R204, 0x200, R3, 0xf8, !PT ;  /* 0x00000200cc877812 */ /* 0x000fe200078ef803 */
[----:B------:R-:W0:Y:S01]  /*13840*/  LDGDEPBAR ;  /* 0x00000000000079af */ /* 0x000e220000000000 */
[----:B------:R-:W-:Y:S01]  /*13850*/  LOP3.LUT R8, R7, R202, RZ, 0x3c, !PT ;  /* 0x000000ca07087212 */ /* 0x000fe200078e3cff */
[----:B------:R-:W-:Y:S01]  /*13860*/  BSSY.RECONVERGENT B1, `(.L_x_1102) ;  /* 0x0000214000017945 */ /* 0x000fe20003800200 */
[----:B------:R-:W-:-:S02]  /*13870*/  LOP3.LUT R134, R3, 0x400, RZ, 0xc0, !PT ;  /* 0x0000040003867812 */ /* 0x000fc400078ec0ff */
[----:B------:R-:W-:Y:S02]  /*13880*/  LOP3.LUT R5, R5, R202, RZ, 0x3c, !PT ;  /* 0x000000ca05057212 */ /* 0x000fe400078e3cff */
[----:B------:R-:W-:Y:S01]  /*13890*/  LOP3.LUT R135, R135, R8, RZ, 0xfc, !PT ;  /* 0x0000000887877212 */ /* 0x000fe200078efcff */
[----:B------:R-:W-:Y:S01]  /*138a0*/  ULEA UR6, UR6, UR7, 0x18 ;  /* 0x0000000706067291 */ /* 0x000fe2000f8ec0ff */
[----:B------:R-:W-:Y:S01]  /*138b0*/  R2P PR, R200, 0x6 ;  /* 0x00000006c8007804 */ /* 0x000fe20000000000 */
[----:B------:R-:W-:-:S04]  /*138c0*/  IMAD R134, R5, 0x2, R134 ;  /* 0x0000000205867824 */ /* 0x000fc800078e0286 */
[----:B------:R-:W-:Y:S01]  /*138d0*/  LEA R135, R135, UR6, 0x1 ;  /* 0x0000000687877c11 */ /* 0x000fe2000f8e08ff */
[----:B------:R-:W-:Y:S01]  /*138e0*/  VIADD R11, R134, UR6 ;  /* 0x00000006860b7c36 */ /* 0x000fe20008000000 */
[----:B------:R-:W-:Y:S01]  /*138f0*/  SEL R0, R201, 0xffffffe0, !P1 ;  /* 0xffffffe0c9007807 */ /* 0x000fe20004800000 */
[----:B------:R-:W-:Y:S01]  /*13900*/  LDSM.16.M88.4 R48, [R134+UR6+0x4000] ;  /* 0x004000068630783b */ /* 0x000fe20008000200 */
[----:B------:R-:W-:-:S03]  /*13910*/  SEL R2, R2, 0xffffffc0, !P2 ;  /* 0xffffffc002027807 */ /* 0x000fc60005000000 */
[----:B------:R-:W1:Y:S01]  /*13920*/  LDSM.16.M88.4 R100, [R135] ;  /* 0x000000008764783b */ /* 0x000e620000000200 */
[--C-:B------:R-:W-:Y:S02]  /*13930*/  IMAD.IADD R67, R135, 0x1, R0.reuse ;  /* 0x0000000187437824 */ /* 0x100fe400078e0200 */
[----:B------:R-:W-:Y:S01]  /*13940*/  IMAD.IADD R52, R11, 0x1, R0 ;  /* 0x000000010b347824 */ /* 0x000fe200078e0200 */
[----:B-----5:R-:W2:Y:S01]  /*13950*/  LDSM.16.M88.4 R40, [R134+UR6+0x4800] ;  /* 0x004800068628783b */ /* 0x020ea20008000200 */
[--C-:B------:R-:W-:Y:S02]  /*13960*/  IMAD.IADD R55, R135, 0x1, R2.reuse ;  /* 0x0000000187377824 */ /* 0x100fe400078e0202 */
[----:B------:R-:W-:Y:S01]  /*13970*/  IMAD.IADD R11, R11, 0x1, R2 ;  /* 0x000000010b0b7824 */ /* 0x000fe200078e0202 */
[----:B------:R-:W3:Y:S01]  /*13980*/  LDSM.16.M88.4 R32, [R134+UR6+0x5000] ;  /* 0x005000068620783b */ /* 0x000ee20008000200 */
[C---:B------:R-:W-:Y:S02]  /*13990*/  IMAD.IADD R54, R0.reuse, 0x1, R55 ;  /* 0x0000000100367824 */ /* 0x040fe400078e0237 */
[----:B------:R-:W-:Y:S01]  /*139a0*/  IMAD.IADD R10, R0, 0x1, R11 ;  /* 0x00000001000a7824 */ /* 0x000fe200078e020b */
[----:B------:R-:W4:Y:S04]  /*139b0*/  LDSM.16.M88.4 R24, [R134+UR6+0x5800] ;  /* 0x005800068618783b */ /* 0x000f280008000200 */
[----:B------:R-:W4:Y:S04]  /*139c0*/  LDSM.16.M88.4 R16, [R134+UR6+0x6000] ;  /* 0x006000068610783b */ /* 0x000f280008000200 */
[----:B------:R-:W4:Y:S04]  /*139d0*/  LDSM.16.M88.4 R116, [R134+UR6+0x6800] ;  /* 0x006800068674783b */ /* 0x000f280008000200 */
[----:B------:R-:W4:Y:S04]  /*139e0*/  LDSM.16.M88.4 R108, [R134+UR6+0x7000] ;  /* 0x00700006866c783b */ /* 0x000f280008000200 */
[----:B------:R-:W4:Y:S04]  /*139f0*/  LDSM.16.M88.4 R12, [R134+UR6+0x7800] ;  /* 0x00780006860c783b */ /* 0x000f280008000200 */
[----:B------:R-:W-:Y:S04]  /*13a00*/  LDSM.16.M88.4 R80, [R67] ;  /* 0x000000004350783b */ /* 0x000fe80000000200 */
[----:B------:R-:W4:Y:S01]  /*13a10*/  LDSM.16.M88.4 R60, [R52+0x4000] ;  /* 0x00400000343c783b */ /* 0x000f220000000200 */
[C---:B-1----:R-:W-:Y:S03]  /*13a20*/  HMMA.16816.F32.BF16 R56, R100.reuse, R48, RZ ;  /* 0x000000306438723c */ /* 0x042fe600000418ff */
[----:B------:R-:W1:Y:S04]  /*13a30*/  LDSM.16.M88.4 R4, [R52+0x4800] ;  /* 0x004800003404783b */ /* 0x000e680000000200 */
[----:B------:R-:W1:Y:S01]  /*13a40*/  LDSM.16.M88.4 R68, [R52+0x5000] ;  /* 0x005000003444783b */ /* 0x000e620000000200 */
[C---:B--2---:R-:W-:Y:S03]  /*13a50*/  HMMA.16816.F32.BF16 R44, R100.reuse, R40, RZ ;  /* 0x00000028642c723c */ /* 0x044fe600000418ff */
[----:B------:R-:W-:Y:S04]  /*13a60*/  LDSM.16.M88.4 R76, [R11+0x4000] ;  /* 0x004000000b4c783b */ /* 0x000fe80000000200 */
[----:B------:R-:W-:Y:S01]  /*13a70*/  LDSM.16.M88.4 R72, [R11+0x4800] ;  /* 0x004800000b48783b */ /* 0x000fe20000000200 */
[C---:B---3--:R-:W-:Y:S03]  /*13a80*/  HMMA.16816.F32.BF16 R36, R100.reuse, R32, RZ ;  /* 0x000000206424723c */ /* 0x048fe600000418ff */
[----:B------:R-:W-:Y:S04]  /*13a90*/  LDSM.16.M88.4 R92, [R52+0x6800] ;  /* 0x00680000345c783b */ /* 0x000fe80000000200 */
[----:B------:R-:W-:Y:S01]  /*13aa0*/  LDSM.16.M88.4 R88, [R52+0x7000] ;  /* 0x007000003458783b */ /* 0x000fe20000000200 */
[C---:B----4-:R-:W-:Y:S03]  /*13ab0*/  HMMA.16816.F32.BF16 R28, R100.reuse, R24, RZ ;  /* 0x00000018641c723c */ /* 0x050fe600000418ff */
[----:B------:R-:W-:Y:S04]  /*13ac0*/  LDSM.16.M88.4 R84, [R52+0x7800] ;  /* 0x007800003454783b */ /* 0x000fe80000000200 */
[----:B------:R-:W-:Y:S01]  /*13ad0*/  LDSM.16.M88.4 R128, [R54] ;  /* 0x000000003680783b */ /* 0x000fe20000000200 */
[C---:B------:R-:W-:Y:S03]  /*13ae0*/  HMMA.16816.F32.BF16 R20, R100.reuse, R16, RZ ;  /* 0x000000106414723c */ /* 0x040fe600000418ff */
[----:B------:R-:W-:Y:S04]  /*13af0*/  LDSM.16.M88.4 R124, [R134+UR6+0x8000] ;  /* 0x00800006867c783b */ /* 0x000fe80008000200 */
[----:B------:R-:W-:Y:S01]  /*13b00*/  LDSM.16.M88.4 R96, [R134+UR6+0x8800] ;  /* 0x008800068660783b */ /* 0x000fe20008000200 */
[C---:B------:R-:W-:Y:S03]  /*13b10*/  HMMA.16816.F32.BF16 R120, R100.reuse, R116, RZ ;  /* 0x000000746478723c */ /* 0x040fe600000418ff */
[----:B------:R-:W-:Y:S04]  /*13b20*/  LDSM.16.M88.4 R136, [R10+0x7800] ;  /* 0x007800000a88783b */ /* 0x000fe80000000200 */
[----:B------:R-:W-:Y:S01]  /*13b30*/  LDSM.16.M88.4 R140, [R67+0x2000] ;  /* 0x00200000438c783b */ /* 0x000fe20000000200 */
        /* <DEDUP_REMOVED lines=11> */
[C---:B------:R-:W-:Y:S08]  /*13bf0*/  HMMA.16816.F32.BF16 R56, R80.reuse, R60, R56 ;  /* 0x0000003c5038723c */ /* 0x040ff00000041838 */
[C---:B------:R-:W-:Y:S01]  /*13c00*/  HMMA.16816.F32.BF16 R48, R80.reuse, R62, R48 ;  /* 0x0000003e5030723c */ /* 0x040fe20000041830 */
[----:B------:R-:W3:Y:S07]  /*13c10*/  LDSM.16.M88.4 R60, [R52+0x6000] ;  /* 0x00600000343c783b */ /* 0x000eee0000000200 */
[C---:B-1----:R-:W-:Y:S08]  /*13c20*/  HMMA.16816.F32.BF16 R44, R80.reuse, R4, R44 ;  /* 0x00000004502c723c */ /* 0x042ff0000004182c */
[C---:B------:R-:W-:Y:S01]  /*13c30*/  HMMA.16816.F32.BF16 R40, R80.reuse, R6, R40 ;  /* 0x000000065028723c */ /* 0x040fe20000041828 */
[----:B------:R-:W1:Y:S07]  /*13c40*/  LDSM.16.M88.4 R4, [R55] ;  /* 0x000000003704783b */ /* 0x000e6e0000000200 */
[C---:B------:R-:W-:Y:S08]  /*13c50*/  HMMA.16816.F32.BF16 R36, R80.reuse, R68, R36 ;  /* 0x000000445024723c */ /* 0x040ff00000041824 */
[C---:B--2---:R-:W-:Y:S08]  /*13c60*/  HMMA.16816.F32.BF16 R28, R80.reuse, R12, R28 ;  /* 0x0000000c501c723c */ /* 0x044ff0000004181c */
[C---:B------:R-:W-:Y:S01]  /*13c70*/  HMMA.16816.F32.BF16 R24, R80.reuse, R14, R24 ;  /* 0x0000000e5018723c */ /* 0x040fe20000041818 */
[----:B------:R-:W2:Y:S07]  /*13c80*/  LDSM.16.M88.4 R12, [R11+0x5000] ;  /* 0x005000000b0c783b */ /* 0x000eae0000000200 */
[C---:B------:R-:W-:Y:S01]  /*13c90*/  HMMA.16816.F32.BF16 R32, R80.reuse, R70, R32 ;  /* 0x000000465020723c */ /* 0x040fe20000041820 */
[----:B------:R-:W4:Y:S07]  /*13ca0*/  LDSM.16.M88.4 R68, [R11+0x5800] ;  /* 0x005800000b44783b */ /* 0x000f2e0000000200 */
[C---:B---3--:R-:W-:Y:S08]  /*13cb0*/  HMMA.16816.F32.BF16 R20, R80.reuse, R60, R20 ;  /* 0x0000003c5014723c */ /* 0x048ff00000041814 */
[----:B------:R-:W-:Y:S01]  /*13cc0*/  HMMA.16816.F32.BF16 R16, R80, R62, R16 ;  /* 0x0000003e5010723c */ /* 0x000fe20000041810 */
[----:B------:R-:W3:Y:S07]  /*13cd0*/  LDSM.16.M88.4 R60, [R11+0x6000] ;  /* 0x006000000b3c783b */ /* 0x000eee0000000200 */
[C---:B-1----:R-:W-:Y:S08]  /*13ce0*/  HMMA.16816.F32.BF16 R56, R4.reuse, R76, R56 ;  /* 0x0000004c0438723c */ /* 0x042ff00000041838 */
[C---:B------:R-:W-:Y:S01]  /*13cf0*/  HMMA.16816.F32.BF16 R48, R4.reuse, R78, R48 ;  /* 0x0000004e0430723c */ /* 0x040fe20000041830 */
[----:B------:R-:W-:Y:S07]  /*13d00*/  LDSM.16.M88.4 R76, [R11+0x7800] ;  /* 0x007800000b4c783b */ /* 0x000fee0000000200 */
[C---:B------:R-:W-:Y:S08]  /*13d10*/  HMMA.16816.F32.BF16 R44, R4.reuse, R72, R44 ;  /* 0x00000048042c723c */ /* 0x040ff0000004182c */
[C---:B------:R-:W-:Y:S01]  /*13d20*/  HMMA.16816.F32.BF16 R40, R4.reuse, R74, R40 ;  /* 0x0000004a0428723c */ /* 0x040fe20000041828 */
[----:B------:R-:W1:Y:S07]  /*13d30*/  LDSM.16.M88.4 R72, [R11+0x6800] ;  /* 0x006800000b48783b */ /* 0x000e6e0000000200 */
[C---:B--2---:R-:W-:Y:S08]  /*13d40*/  HMMA.16816.F32.BF16 R36, R4.reuse, R12, R36 ;  /* 0x0000000c0424723c */ /* 0x044ff00000041824 */
[----:B------:R-:W-:Y:S01]  /*13d50*/  HMMA.16816.F32.BF16 R32, R4, R14, R32 ;  /* 0x0000000e0420723c */ /* 0x000fe20000041820 */
[----:B------:R-:W2:Y:S07]  /*13d60*/  LDSM.16.M88.4 R12, [R11+0x7000] ;  /* 0x007000000b0c783b */ /* 0x000eae0000000200 */
[C---:B------:R-:W-:Y:S08]  /*13d70*/  HMMA.16816.F32.BF16 R120, R80.reuse, R92, R120 ;  /* 0x0000005c5078723c */ /* 0x040ff00000041878 */
[C---:B------:R-:W-:Y:S01]  /*13d80*/  HMMA.16816.F32.BF16 R116, R80.reuse, R94, R116 ;  /* 0x0000005e5074723c */ /* 0x040fe20000041874 */
[----:B------:R-:W-:Y:S07]  /*13d90*/  LDSM.16.M88.4 R92, [R134+UR6+0xa000] ;  /* 0x00a00006865c783b */ /* 0x000fee0008000200 */
[C---:B------:R-:W-:Y:S08]  /*13da0*/  HMMA.16816.F32.BF16 R112, R80.reuse, R88, R112 ;  /* 0x000000585070723c */ /* 0x040ff00000041870 */
[C---:B------:R-:W-:Y:S01]  /*13db0*/  HMMA.16816.F32.BF16 R108, R80.reuse, R90, R108 ;  /* 0x0000005a506c723c */ /* 0x040fe2000004186c */
[----:B------:R-:W-:Y:S07]  /*13dc0*/  LDSM.16.M88.4 R88, [R134+UR6+0xa800] ;  /* 0x00a800068658783b */ /* 0x000fee0008000200 */
[C---:B------:R-:W-:Y:S08]  /*13dd0*/  HMMA.16816.F32.BF16 R104, R80.reuse, R84, R104 ;  /* 0x000000545068723c */ /* 0x040ff00000041868 */
[----:B------:R-:W-:Y:S01]  /*13de0*/  HMMA.16816.F32.BF16 R100, R80, R86, R100 ;  /* 0x000000565064723c */ /* 0x000fe20000041864 */
[----:B------:R-:W-:Y:S04]  /*13df0*/  LDSM.16.M88.4 R80, [R134+UR6+0xb800] ;  /* 0x00b800068650783b */ /* 0x000fe80008000200 */
[----:B------:R-:W-:Y:S03]  /*13e00*/  LDSM.16.M88.4 R84, [R134+UR6+0xb000] ;  /* 0x00b000068654783b */ /* 0x000fe60008000200 */
[C---:B----4-:R-:W-:Y:S08]  /*13e10*/  HMMA.16816.F32.BF16 R28, R4.reuse, R68, R28 ;  /* 0x00000044041c723c */ /* 0x050ff0000004181c */
[C---:B------:R-:W-:Y:S01]  /*13e20*/  HMMA.16816.F32.BF16 R24, R4.reuse, R70, R24 ;  /* 0x000000460418723c */ /* 0x040fe20000041818 */
[----:B------:R-:W-:Y:S07]  /*13e30*/  LDSM.16.M88.4 R68, [R10+0x4000] ;  /* 0x004000000a44783b */ /* 0x000fee0000000200 */
[C---:B---3--:R-:W-:Y:S08]  /*13e40*/  HMMA.16816.F32.BF16 R20, R4.reuse, R60, R20 ;  /* 0x0000003c0414723c */ /* 0x048ff00000041814 */
[C---:B------:R-:W-:Y:S01]  /*13e50*/  HMMA.16816.F32.BF16 R16, R4.reuse, R62, R16 ;  /* 0x0000003e0410723c */ /* 0x040fe20000041810 */
[----:B------:R-:W3:Y:S07]  /*13e60*/  LDSM.16.M88.4 R60, [R10+0x4800] ;  /* 0x004800000a3c783b */ /* 0x000eee0000000200 */
[C---:B-1----:R-:W-:Y:S08]  /*13e70*/  HMMA.16816.F32.BF16 R120, R4.reuse, R72, R120 ;  /* 0x000000480478723c */ /* 0x042ff00000041878 */
[C---:B------:R-:W-:Y:S01]  /*13e80*/  HMMA.16816.F32.BF16 R116, R4.reuse, R74, R116 ;  /* 0x0000004a0474723c */ /* 0x040fe20000041874 */
[----:B------:R-:W-:Y:S07]  /*13e90*/  LDSM.16.M88.4 R72, [R10+0x5000] ;  /* 0x005000000a48783b */ /* 0x000fee0000000200 */
[C---:B--2---:R-:W-:Y:S08]  /*13ea0*/  HMMA.16816.F32.BF16 R112, R4.reuse, R12, R112 ;  /* 0x0000000c0470723c */ /* 0x044ff00000041870 */
[C---:B------:R-:W-:Y:S01]  /*13eb0*/  HMMA.16816.F32.BF16 R108, R4.reuse, R14, R108 ;  /* 0x0000000e046c723c */ /* 0x040fe2000004186c */
[----:B------:R-:W1:Y:S07]  /*13ec0*/  LDSM.16.M88.4 R12, [R10+0x5800] ;  /* 0x005800000a0c783b */ /* 0x000e6e0000000200 */
[C---:B------:R-:W-:Y:S08]  /*13ed0*/  HMMA.16816.F32.BF16 R104, R4.reuse, R76, R104 ;  /* 0x0000004c0468723c */ /* 0x040ff00000041868 */
[----:B------:R-:W-:Y:S01]  /*13ee0*/  HMMA.16816.F32.BF16 R100, R4, R78, R100 ;  /* 0x0000004e0464723c */ /* 0x000fe20000041864 */
[----:B------:R-:W2:Y:S04]  /*13ef0*/  LDSM.16.M88.4 R4, [R10+0x6000] ;  /* 0x006000000a04783b */ /* 0x000ea80000000200 */
[----:B------:R-:W-:Y:S03]  /*13f00*/  LDSM.16.M88.4 R76, [R135+0x2000] ;  /* 0x00200000874c783b */ /* 0x000fe60000000200 */
[C---:B---3--:R-:W-:Y:S08]  /*13f10*/  HMMA.16816.F32.BF16 R44, R128.reuse, R60, R44 ;  /* 0x0000003c802c723c */ /* 0x048ff0000004182c */
[C---:B------:R-:W-:Y:S01]  /*13f20*/  HMMA.16816.F32.BF16 R40, R128.reuse, R62, R40 ;  /* 0x0000003e8028723c */ /* 0x040fe20000041828 */
[----:B------:R-:W3:Y:S07]  /*13f30*/  LDSM.16.M88.4 R60, [R10+0x7000] ;  /* 0x007000000a3c783b */ /* 0x000eee0000000200 */
[C---:B------:R-:W-:Y:S08]  /*13f40*/  HMMA.16816.F32.BF16 R56, R128.reuse, R68, R56 ;  /* 0x000000448038723c */ /* 0x040ff00000041838 */
[C---:B-1----:R-:W-:Y:S08]  /*13f50*/  HMMA.16816.F32.BF16 R28, R128.reuse, R12, R28 ;  /* 0x0000000c801c723c */ /* 0x042ff0000004181c */
[C---:B------:R-:W-:Y:S01]  /*13f60*/  HMMA.16816.F32.BF16 R24, R128.reuse, R14, R24 ;  /* 0x0000000e8018723c */ /* 0x040fe20000041818 */
[----:B------:R-:W1:Y:S07]  /*13f70*/  LDSM.16.M88.4 R12, [R134+UR6+0x9000] ;  /* 0x00900006860c783b */ /* 0x000e6e0008000200 */
[C---:B--2---:R-:W-:Y:S08]  /*13f80*/  HMMA.16816.F32.BF16 R20, R128.reuse, R4, R20 ;  /* 0x000000048014723c */ /* 0x044ff00000041814 */
[C---:B------:R-:W-:Y:S01]  /*13f90*/  HMMA.16816.F32.BF16 R16, R128.reuse, R6, R16 ;  /* 0x000000068010723c */ /* 0x040fe20000041810 */
[----:B------:R-:W2:Y:S07]  /*13fa0*/  LDSM.16.M88.4 R4, [R134+UR6+0x9800] ;  /* 0x009800068604783b */ /* 0x000eae0008000200 */
[C---:B------:R-:W-:Y:S01]  /*13fb0*/  HMMA.16816.F32.BF16 R48, R128.reuse, R70, R48 ;  /* 0x000000468030723c */ /* 0x040fe20000041830 */
[----:B------:R-:W4:Y:S07]  /*13fc0*/  LDSM.16.M88.4 R68, [R10+0x6800] ;  /* 0x006800000a44783b */ /* 0x000f2e0000000200 */
[C---:B------:R-:W-:Y:S08]  /*13fd0*/  HMMA.16816.F32.BF16 R36, R128.reuse, R72, R36 ;  /* 0x000000488024723c */ /* 0x040ff00000041824 */
[C---:B------:R-:W-:Y:S01]  /*13fe0*/  HMMA.16816.F32.BF16 R32, R128.reuse, R74, R32 ;  /* 0x0000004a8020723c */ /* 0x040fe20000041820 */
[----:B------:R-:W-:Y:S07]  /*13ff0*/  LDSM.16.M88.4 R72, [R52+0x8000] ;  /* 0x008000003448783b */ /* 0x000fee0000000200 */
[C---:B---3--:R-:W-:Y:S08]  /*14000*/  HMMA.16816.F32.BF16 R112, R128.reuse, R60, R112 ;  /* 0x0000003c8070723c */ /* 0x048ff00000041870 */
[----:B------:R-:W-:Y:S01]  /*14010*/  HMMA.16816.F32.BF16 R108, R128, R62, R108 ;  /* 0x0000003e806c723c */ /* 0x000fe2000004186c */
[----:B------:R-:W3:Y:S07]  /*14020*/  LDSM.16.M88.4 R60, [R52+0x9000] ;  /* 0x00900000343c783b */ /* 0x000eee0000000200 */
[C---:B-1----:R-:W-:Y:S08]  /*14030*/  HMMA.16816.F32.BF16 R36, R76.reuse, R12, R36 ;  /* 0x0000000c4c24723c */ /* 0x042ff00000041824 */
[C---:B------:R-:W-:Y:S01]  /*14040*/  HMMA.16816.F32.BF16 R32, R76.reuse, R14, R32 ;  /* 0x0000000e4c20723c */ /* 0x040fe20000041820 */
[----:B------:R-:W1:Y:S07]  /*14050*/  LDSM.16.M88.4 R12, [R52+0x9800] ;  /* 0x00980000340c783b */ /* 0x000e6e0000000200 */
[C---:B--2---:R-:W-:Y:S08]  /*14060*/  HMMA.16816.F32.BF16 R28, R76.reuse, R4, R28 ;  /* 0x000000044c1c723c */ /* 0x044ff0000004181c */
[----:B------:R-:W-:Y:S01]  /*14070*/  HMMA.16816.F32.BF16 R24, R76, R6, R24 ;  /* 0x000000064c18723c */ /* 0x000fe20000041818 */
[----:B------:R-:W2:Y:S07]  /*14080*/  LDSM.16.M88.4 R4, [R52+0xa000] ;  /* 0x00a000003404783b */ /* 0x000eae0000000200 */
[C---:B----4-:R-:W-:Y:S08]  /*14090*/  HMMA.16816.F32.BF16 R120, R128.reuse, R68, R120 ;  /* 0x000000448078723c */ /* 0x050ff00000041878 */
[----:B------:R-:W-:Y:S01]  /*140a0*/  HMMA.16816.F32.BF16 R116, R128, R70, R116 ;  /* 0x000000468074723c */ /* 0x000fe20000041874 */
[----:B------:R-:W4:Y:S07]  /*140b0*/  LDSM.16.M88.4 R68, [R52+0x8800] ;  /* 0x008800003444783b */ /* 0x000f2e0000000200 */
[C---:B------:R-:W-:Y:S08]  /*140c0*/  HMMA.16816.F32.BF16 R56, R76.reuse, R124, R56 ;  /* 0x0000007c4c38723c */ /* 0x040ff00000041838 */
[C---:B------:R-:W-:Y:S01]  /*140d0*/  HMMA.16816.F32.BF16 R48, R76.reuse, R126, R48 ;  /* 0x0000007e4c30723c */ /* 0x040fe20000041830 */
[----:B------:R-:W4:Y:S07]  /*140e0*/  LDSM.16.M88.4 R124, [R52+0xb800] ;  /* 0x00b80000347c783b */ /* 0x000f2e0000000200 */
[C---:B------:R-:W-:Y:S08]  /*140f0*/  HMMA.16816.F32.BF16 R44, R76.reuse, R96, R44 ;  /* 0x000000604c2c723c */ /* 0x040ff0000004182c */
[C---:B------:R-:W-:Y:S01]  /*14100*/  HMMA.16816.F32.BF16 R40, R76.reuse, R98, R40 ;  /* 0x000000624c28723c */ /* 0x040fe20000041828 */
[----:B------:R-:W-:Y:S07]  /*14110*/  LDSM.16.M88.4 R96, [R55+0x2000] ;  /* 0x002000003760783b */ /* 0x000fee0000000200 */
[C---:B------:R-:W-:Y:S08]  /*14120*/  HMMA.16816.F32.BF16 R20, R76.reuse, R92, R20 ;  /* 0x0000005c4c14723c */ /* 0x040ff00000041814 */
[----:B------:R-:W-:Y:S01]  /*14130*/  HMMA.16816.F32.BF16 R16, R76, R94, R16 ;  /* 0x0000005e4c10723c */ /* 0x000fe20000041810 */
[----:B------:R-:W4:Y:S07]  /*14140*/  LDSM.16.M88.4 R92, [R11+0x8000] ;  /* 0x008000000b5c783b */ /* 0x000f2e0000000200 */
[C---:B------:R-:W-:Y:S08]  /*14150*/  HMMA.16816.F32.BF16 R104, R128.reuse, R136, R104 ;  /* 0x000000888068723c */ /* 0x040ff00000041868 */
[----:B------:R-:W-:Y:S01]  /*14160*/  HMMA.16816.F32.BF16 R100, R128, R138, R100 ;  /* 0x0000008a8064723c */ /* 0x000fe20000041864 */
[----:B------:R-:W-:Y:S04]  /*14170*/  LDSM.16.M88.4 R128, [R52+0xb000] ;  /* 0x00b000003480783b */ /* 0x000fe80000000200 */
[----:B------:R-:W-:Y:S03]  /*14180*/  LDSM.16.M88.4 R136, [R52+0xa800] ;  /* 0x00a800003488783b */ /* 0x000fe60000000200 */
[C---:B------:R-:W-:Y:S08]  /*14190*/  HMMA.16816.F32.BF16 R120, R76.reuse, R88, R120 ;  /* 0x000000584c78723c */ /* 0x040ff00000041878 */
[----:B------:R-:W-:Y:S01]  /*141a0*/  HMMA.16816.F32.BF16 R116, R76, R90, R116 ;  /* 0x0000005a4c74723c */ /* 0x000fe20000041874 */
[----:B------:R-:W4:Y:S07]  /*141b0*/  LDSM.16.M88.4 R88, [R11+0x8800] ;  /* 0x008800000b58783b */ /* 0x000f2e0000000200 */
[C---:B---3--:R-:W-:Y:S08]  /*141c0*/  HMMA.16816.F32.BF16 R36, R140.reuse, R60, R36 ;  /* 0x0000003c8c24723c */ /* 0x048ff00000041824 */
[C---:B------:R-:W-:Y:S01]  /*141d0*/  HMMA.16816.F32.BF16 R32, R140.reuse, R62, R32 ;  /* 0x0000003e8c20723c */ /* 0x040fe20000041820 */
[----:B------:R-:W3:Y:S07]  /*141e0*/  LDSM.16.M88.4 R60, [R11+0xb800] ;  /* 0x00b800000b3c783b */ /* 0x000eee0000000200 */
[C---:B-1----:R-:W-:Y:S08]  /*141f0*/  HMMA.16816.F32.BF16 R28, R140.reuse, R12, R28 ;  /* 0x0000000c8c1c723c */ /* 0x042ff0000004181c */
[C---:B------:R-:W-:Y:S01]  /*14200*/  HMMA.16816.F32.BF16 R24, R140.reuse, R14, R24 ;  /* 0x0000000e8c18723c */ /* 0x040fe20000041818 */
[----:B------:R-:W-:Y:S07]  /*14210*/  LDSM.16.M88.4 R12, [R10+0x8000] ;  /* 0x008000000a0c783b */ /* 0x000fee0000000200 */
[C---:B--2---:R-:W-:Y:S08]  /*14220*/  HMMA.16816.F32.BF16 R20, R140.reuse, R4, R20 ;  /* 0x000000048c14723c */ /* 0x044ff00000041814 */
[----:B------:R-:W-:Y:S01]  /*14230*/  HMMA.16816.F32.BF16 R16, R140, R6, R16 ;  /* 0x000000068c10723c */ /* 0x000fe20000041810 */
[----:B------:R-:W1:Y:S07]  /*14240*/  LDSM.16.M88.4 R4, [R54+0x2000] ;  /* 0x002000003604783b */ /* 0x000e6e0000000200 */
[C---:B------:R-:W-:Y:S08]  /*14250*/  HMMA.16816.F32.BF16 R104, R76.reuse, R80, R104 ;  /* 0x000000504c68723c */ /* 0x040ff00000041868 */
[----:B------:R-:W-:Y:S01]  /*14260*/  HMMA.16816.F32.BF16 R100, R76, R82, R100 ;  /* 0x000000524c64723c */ /* 0x000fe20000041864 */
[----:B------:R-:W-:Y:S07]  /*14270*/  LDSM.16.M88.4 R80, [R11+0x9800] ;  /* 0x009800000b50783b */ /* 0x000fee0000000200 */
[C---:B------:R-:W-:Y:S08]  /*14280*/  HMMA.16816.F32.BF16 R56, R140.reuse, R72, R56 ;  /* 0x000000488c38723c */ /* 0x040ff00000041838 */
[C---:B------:R-:W-:Y:S01]  /*14290*/  HMMA.16816.F32.BF16 R48, R140.reuse, R74, R48 ;  /* 0x0000004a8c30723c */ /* 0x040fe20000041830 */
[----:B------:R-:W-:Y:S07]  /*142a0*/  LDSM.16.M88.4 R72, [R11+0xa800] ;  /* 0x00a800000b48783b */ /* 0x000fee0000000200 */
[C---:B----4-:R-:W-:Y:S08]  /*142b0*/  HMMA.16816.F32.BF16 R44, R140.reuse, R68, R44 ;  /* 0x000000448c2c723c */ /* 0x050ff0000004182c */
[----:B------:R-:W-:Y:S01]  /*142c0*/  HMMA.16816.F32.BF16 R40, R140, R70, R40 ;  /* 0x000000468c28723c */ /* 0x000fe20000041828 */
[----:B------:R-:W-:Y:S07]  /*142d0*/  LDSM.16.M88.4 R68, [R11+0xb000] ;  /* 0x00b000000b44783b */ /* 0x000fee0000000200 */
[C---:B------:R-:W-:Y:S08]  /*142e0*/  HMMA.16816.F32.BF16 R112, R76.reuse, R84, R112 ;  /* 0x000000544c70723c */ /* 0x040ff00000041870 */
[----:B------:R-:W-:Y:S01]  /*142f0*/  HMMA.16816.F32.BF16 R108, R76, R86, R108 ;  /* 0x000000564c6c723c */ /* 0x000fe2000004186c */
[----:B------:R-:W2:Y:S04]  /*14300*/  LDSM.16.M88.4 R84, [R11+0x9000] ;  /* 0x009000000b54783b */ /* 0x000ea80000000200 */
[----:B------:R4:W-:Y:S03]  /*14310*/  LDSM.16.M88.4 R76, [R11+0xa000] ;  /* 0x00a000000b4c783b */ /* 0x0009e60000000200 */
[C---:B------:R-:W-:Y:S08]  /*14320*/  HMMA.16816.F32.BF16 R104, R140.reuse, R124, R104 ;  /* 0x0000007c8c68723c */ /* 0x040ff00000041868 */
[----:B------:R-:W-:Y:S08]  /*14330*/  HMMA.16816.F32.BF16 R100, R140, R126, R100 ;  /* 0x0000007e8c64723c */ /* 0x000ff00000041864 */
[C---:B------:R-:W-:Y:S08]  /*14340*/  HMMA.16816.F32.BF16 R56, R96.reuse, R92, R56 ;  /* 0x0000005c6038723c */ /* 0x040ff00000041838 */
[C---:B------:R-:W-:Y:S08]  /*14350*/  HMMA.16816.F32.BF16 R48, R96.reuse, R94, R48 ;  /* 0x0000005e6030723c */ /* 0x040ff00000041830 */
[C---:B------:R-:W-:Y:S08]  /*14360*/  HMMA.16816.F32.BF16 R44, R96.reuse, R88, R44 ;  /* 0x00000058602c723c */ /* 0x040ff0000004182c */
[C---:B------:R-:W-:Y:S01]  /*14370*/  HMMA.16816.F32.BF16 R40, R96.reuse, R90, R40 ;  /* 0x0000005a6028723c */ /* 0x040fe20000041828 */
[----:B------:R-:W2:Y:S07]  /*14380*/  LDSM.16.M88.4 R88, [R10+0x8800] ;  /* 0x008800000a58783b */ /* 0x000eae0000000200 */
[C---:B---3--:R-:W-:Y:S08]  /*14390*/  HMMA.16816.F32.BF16 R104, R96.reuse, R60, R104 ;  /* 0x0000003c6068723c */ /* 0x048ff00000041868 */
[----:B------:R-:W-:Y:S01]  /*143a0*/  HMMA.16816.F32.BF16 R100, R96, R62, R100 ;  /* 0x0000003e6064723c */ /* 0x000fe20000041864 */
[----:B------:R-:W3:Y:S07]  /*143b0*/  LDSM.16.M88.4 R60, [R10+0x9000] ;  /* 0x009000000a3c783b */ /* 0x000eee0000000200 */
[----:B-1----:R-:W-:Y:S05]  /*143c0*/  HMMA.16816.F32.BF16 R56, R4, R12, R56 ;  /* 0x0000000c0438723c */ /* 0x002fea0000041838 */
[----:B------:R-:W-:-:S05]  /*143d0*/  IMAD.SHL.U32 R12, R200, 0x2, RZ ;  /* 0x00000002c80c7824 */ /* 0x000fca00078e00ff */
[----:B------:R-:W-:Y:S01]  /*143e0*/  LOP3.LUT R67, R227, 0x6, R12, 0xf8, !PT ;  /* 0x00000006e3437812 */ /* 0x000fe200078ef80c */
[----:B------:R-:W-:Y:S03]  /*143f0*/  HMMA.16816.F32.BF16 R48, R4, R14, R48 ;  /* 0x0000000e0430723c */ /* 0x000fe60000041830 */
[C---:B------:R-:W-:Y:S02]  /*14400*/  LOP3.LUT R15, R67.reuse, 0x1, RZ, 0xfc, !PT ;  /* 0x00000001430f7812 */ /* 0x040fe400078efcff */
[----:B------:R-:W-:Y:S02]  /*14410*/  LOP3.LUT R13, R67, 0x8, RZ, 0xfc, !PT ;  /* 0x00000008430d7812 */ /* 0x000fe400078efcff */
[-C--:B------:R-:W-:Y:S01]  /*14420*/  ISETP.GE.AND P0, PT, R15, R66.reuse, PT ;  /* 0x000000420f00720c */ /* 0x080fe20003f06270 */
[----:B------:R-:W-:Y:S05]  /*14430*/  HMMA.16816.F32.BF16 R112, R140, R128, R112 ;  /* 0x000000808c70723c */ /* 0x000fea0000041870 */
[----:B------:R-:W-:-:S02]  /*14440*/  ISETP.GE.AND P6, PT, R13, R66, PT ;  /* 0x000000420d00720c */ /* 0x000fc40003fc6270 */
[----:B------:R-:W1:Y:S01]  /*14450*/  LDSM.16.M88.4 R12, [R10+0x9800] ;  /* 0x009800000a0c783b */ /* 0x000e620000000200 */
[C---:B------:R-:W-:Y:S02]  /*14460*/  LOP3.LUT R55, R67.reuse, 0x11, RZ, 0xfc, !PT ;  /* 0x0000001143377812 */ /* 0x040fe400078efcff */
[C---:B----4-:R-:W-:Y:S01]  /*14470*/  LOP3.LUT R11, R67.reuse, 0x9, RZ, 0xfc, !PT ;  /* 0x00000009430b7812 */ /* 0x050fe200078efcff */
[----:B------:R-:W-:Y:S03]  /*14480*/  HMMA.16816.F32.BF16 R108, R140, R130, R108 ;  /* 0x000000828c6c723c */ /* 0x000fe6000004186c */
[-C--:B------:R-:W-:Y:S02]  /*14490*/  ISETP.GE.AND P1, PT, R67, R66.reuse, PT ;  /* 0x000000424300720c */ /* 0x080fe40003f26270 */
[-C--:B------:R-:W-:Y:S02]  /*144a0*/  ISETP.GE.AND P3, PT, R55, R66.reuse, PT ;  /* 0x000000423700720c */ /* 0x080fe40003f66270 */
[----:B------:R-:W-:-:S02]  /*144b0*/  ISETP.GE.AND P4, PT, R11, R66, PT ;  /* 0x000000420b00720c */ /* 0x000fc40003f86270 */
[----:B------:R-:W-:Y:S01]  /*144c0*/  FSEL R55, R57, -INF , !P0 ;  /* 0xff80000039377808 */ /* 0x000fe20004000000 */
[----:B--2---:R-:W-:Y:S05]  /*144d0*/  HMMA.16816.F32.BF16 R36, R96, R84, R36 ;  /* 0x000000546024723c */ /* 0x004fea0000041824 */
[----:B------:R-:W-:Y:S02]  /*144e0*/  LOP3.LUT R11, R67, 0x10, RZ, 0xfc, !PT ;  /* 0x00000010430b7812 */ /* 0x000fe400078efcff */
[----:B------:R-:W-:Y:S02]  /*144f0*/  FSEL R52, R48, -INF , !P6 ;  /* 0xff80000030347808 */ /* 0x000fe40007000000 */
[----:B------:R-:W-:-:S02]  /*14500*/  ISETP.GE.AND P5, PT, R11, R66, PT ;  /* 0x000000420b00720c */ /* 0x000fc40003fa6270 */
[----:B------:R-:W-:Y:S01]  /*14510*/  LOP3.LUT R11, R67, 0x18, RZ, 0xfc, !PT ;  /* 0x00000018430b7812 */ /* 0x000fe200078efcff */
[----:B------:R-:W-:Y:S05]  /*14520*/  HMMA.16816.F32.BF16 R120, R140, R136, R120 ;  /* 0x000000888c78723c */ /* 0x000fea0000041878 */
[----:B------:R-:W-:-:S03]  /*14530*/  FSEL R51, R51, -INF , !P4 ;  /* 0xff80000033337808 */ /* 0x000fc60006000000 */
[C---:B------:R-:W-:Y:S05]  /*14540*/  HMMA.16816.F32.BF16 R112, R96.reuse, R68, R112 ;  /* 0x000000446070723c */ /* 0x040fea0000041870 */
[----:B------:R-:W-:Y:S02]  /*14550*/  FSEL R69, R58, -INF , !P1 ;  /* 0xff8000003a457808 */ /* 0x000fe40004800000 */
[----:B------:R-:W-:Y:S02]  /*14560*/  FSEL R68, R56, -INF , !P1 ;  /* 0xff80000038447808 */ /* 0x000fe40004800000 */
[----:B------:R-:W-:Y:S02]  /*14570*/  ISETP.GE.AND P1, PT, R11, R66, PT ;  /* 0x000000420b00720c */ /* 0x000fe40003f26270 */
[----:B------:R-:W-:Y:S01]  /*14580*/  LOP3.LUT R11, R67, 0x19, RZ, 0xfc, !PT ;  /* 0x00000019430b7812 */ /* 0x000fe200078efcff */
[----:B------:R-:W-:Y:S03]  /*14590*/  HMMA.16816.F32.BF16 R108, R96, R70, R108 ;  /* 0x00000046606c723c */ /* 0x000fe6000004186c */
[----:B------:R-:W-:-:S02]  /*145a0*/  FSEL R71, R59, -INF , !P0 ;  /* 0xff8000003b477808 */ /* 0x000fc40004000000 */
[----:B------:R-:W2:Y:S01]  /*145b0*/  LDSM.16.M88.4 R56, [R10+0xa000] ;  /* 0x00a000000a38783b */ /* 0x000ea20000000200 */
[----:B------:R-:W-:Y:S02]  /*145c0*/  ISETP.GE.AND P0, PT, R11, R66, PT ;  /* 0x000000420b00720c */ /* 0x000fe40003f06270 */
[----:B------:R-:W-:Y:S01]  /*145d0*/  LOP3.LUT R11, R67, 0x20, RZ, 0xfc, !PT ;  /* 0x00000020430b7812 */ /* 0x000fe200078efcff */
[----:B------:R-:W-:Y:S03]  /*145e0*/  HMMA.16816.F32.BF16 R28, R96, R80, R28 ;  /* 0x00000050601c723c */ /* 0x000fe6000004181c */
[----:B------:R-:W-:Y:S02]  /*145f0*/  FSEL R70, R49, -INF , !P4 ;  /* 0xff80000031467808 */ /* 0x000fe40006000000 */
[----:B------:R-:W-:-:S03]  /*14600*/  LOP3.LUT R49, R67, 0x28, RZ, 0xfc, !PT ;  /* 0x0000002843317812 */ /* 0x000fc600078efcff */
[C---:B------:R-:W-:Y:S08]  /*14610*/  HMMA.16816.F32.BF16 R40, R4.reuse, R90, R40 ;  /* 0x0000005a0428723c */ /* 0x040ff00000041828 */
[----:B---3--:R-:W-:Y:S08]  /*14620*/  HMMA.16816.F32.BF16 R36, R4, R60, R36 ;  /* 0x0000003c0424723c */ /* 0x008ff00000041824 */
[----:B------:R-:W-:Y:S05]  /*14630*/  HMMA.16816.F32.BF16 R32, R96, R86, R32 ;  /* 0x000000566020723c */ /* 0x000fea0000041820 */
[----:B------:R-:W-:-:S03]  /*14640*/  FSEL R48, R41, -INF , !P0 ;  /* 0xff80000029307808 */ /* 0x000fc60004000000 */
[----:B------:R-:W-:Y:S08]  /*14650*/  HMMA.16816.F32.BF16 R44, R4, R88, R44 ;  /* 0x00000058042c723c */ /* 0x000ff0000004182c */
[C---:B------:R-:W-:Y:S08]  /*14660*/  HMMA.16816.F32.BF16 R24, R96.reuse, R82, R24 ;  /* 0x000000526018723c */ /* 0x040ff00000041818 */
[----:B------:R-:W-:Y:S03]  /*14670*/  HMMA.16816.F32.BF16 R120, R96, R72, R120 ;  /* 0x000000486078723c */ /* 0x000fe60000041878 */
[----:B------:R-:W-:-:S02]  /*14680*/  FSEL R73, R50, -INF , !P6 ;  /* 0xff80000032497808 */ /* 0x000fc40007000000 */
[----:B------:R-:W-:Y:S02]  /*14690*/  ISETP.GE.AND P6, PT, R11, R66, PT ;  /* 0x000000420b00720c */ /* 0x000fe40003fc6270 */
[C---:B------:R-:W-:Y:S02]  /*146a0*/  LOP3.LUT R11, R67.reuse, 0x21, RZ, 0xfc, !PT ;  /* 0x00000021430b7812 */ /* 0x040fe400078efcff */
[----:B------:R-:W-:Y:S01]  /*146b0*/  FSEL R41, R38, -INF , !P6 ;  /* 0xff80000026297808 */ /* 0x000fe20007000000 */
[----:B-1----:R-:W-:Y:S05]  /*146c0*/  HMMA.16816.F32.BF16 R28, R4, R12, R28 ;  /* 0x0000000c041c723c */ /* 0x002fea000004181c */
[----:B------:R-:W-:-:S02]  /*146d0*/  LOP3.LUT R13, R67, 0x38, RZ, 0xfc, !PT ;  /* 0x00000038430d7812 */ /* 0x000fc400078efcff */
[----:B------:R-:W-:Y:S02]  /*146e0*/  FSEL R36, R36, -INF , !P6 ;  /* 0xff80000024247808 */ /* 0x000fe40007000000 */
[-C--:B------:R-:W-:Y:S02]  /*146f0*/  ISETP.GE.AND P6, PT, R13, R66.reuse, PT ;  /* 0x000000420d00720c */ /* 0x080fe40003fc6270 */
[----:B------:R-:W-:Y:S01]  /*14700*/  ISETP.GE.AND P4, PT, R11, R66, PT ;  /* 0x000000420b00720c */ /* 0x000fe20003f86270 */
[----:B------:R-:W-:Y:S05]  /*14710*/  HMMA.16816.F32.BF16 R20, R96, R76, R20 ;  /* 0x0000004c6014723c */ /* 0x000fea0000041814 */
[----:B------:R-:W-:-:S02]  /*14720*/  LOP3.LUT R13, R67, 0x39, RZ, 0xfc, !PT ;  /* 0x00000039430d7812 */ /* 0x000fc400078efcff */
[----:B------:R-:W-:Y:S02]  /*14730*/  FSEL R54, R44, -INF , !P5 ;  /* 0xff8000002c367808 */ /* 0x000fe40006800000 */
[----:B------:R-:W-:Y:S02]  /*14740*/  FSEL R44, R40, -INF , !P1 ;  /* 0xff800000282c7808 */ /* 0x000fe40004800000 */
[----:B------:R-:W-:Y:S01]  /*14750*/  FSEL R39, R39, -INF , !P4 ;  /* 0xff80000027277808 */ /* 0x000fe20006000000 */
[----:B------:R-:W-:Y:S01]  /*14760*/  HMMA.16816.F32.BF16 R60, R4, R62, R32 ;  /* 0x0000003e043c723c */ /* 0x000fe20000041820 */
[----:B------:R-:W1:Y:S04]  /*14770*/  LDSM.16.M88.4 R32, [R10+0xa800] ;  /* 0x00a800000a20783b */ /* 0x000e680000000200 */
[----:B------:R-:W-:-:S02]  /*14780*/  FSEL R40, R37, -INF , !P4 ;  /* 0xff80000025287808 */ /* 0x000fc40006000000 */
[----:B------:R-:W-:Y:S02]  /*14790*/  ISETP.GE.AND P4, PT, R13, R66, PT ;  /* 0x000000420d00720c */ /* 0x000fe40003f86270 */
[----:B------:R-:W-:Y:S01]  /*147a0*/  FSEL R50, R45, -INF , !P3 ;  /* 0xff8000002d327808 */ /* 0x000fe20005800000 */
[----:B------:R-:W-:Y:S05]  /*147b0*/  HMMA.16816.F32.BF16 R16, R96, R78, R16 ;  /* 0x0000004e6010723c */ /* 0x000fea0000041810 */
[----:B------:R-:W-:Y:S02]  /*147c0*/  FSEL R11, R46, -INF , !P5 ;  /* 0xff8000002e0b7808 */ /* 0x000fe40006800000 */
[----:B------:R-:W-:-:S02]  /*147d0*/  LOP3.LUT R45, R67, 0x30, RZ, 0xfc, !PT ;  /* 0x00000030432d7812 */ /* 0x000fc400078efcff */
[-C--:B------:R-:W-:Y:S02]  /*147e0*/  ISETP.GE.AND P5, PT, R49, R66.reuse, PT ;  /* 0x000000423100720c */ /* 0x080fe40003fa6270 */
[----:B------:R-:W-:Y:S01]  /*147f0*/  FSEL R49, R47, -INF , !P3 ;  /* 0xff8000002f317808 */ /* 0x000fe20005800000 */
[----:B------:R-:W-:Y:S01]  /*14800*/  HMMA.16816.F32.BF16 R24, R4, R14, R24 ;  /* 0x0000000e0418723c */ /* 0x000fe20000041818 */
[----:B------:R-:W3:Y:S04]  /*14810*/  LDSM.16.M88.4 R12, [R10+0xb000] ;  /* 0x00b000000a0c783b */ /* 0x000ee80000000200 */
[----:B------:R-:W-:Y:S02]  /*14820*/  FSEL R47, R42, -INF , !P1 ;  /* 0xff8000002a2f7808 */ /* 0x000fe40004800000 */
[----:B------:R-:W-:-:S02]  /*14830*/  ISETP.GE.AND P1, PT, R45, R66, PT ;  /* 0x000000422d00720c */ /* 0x000fc40003f26270 */
[----:B------:R-:W-:Y:S01]  /*14840*/  FSEL R45, R43, -INF , !P0 ;  /* 0xff8000002b2d7808 */ /* 0x000fe20004000000 */
[----:B------:R-:W-:Y:S05]  /*14850*/  HMMA.16816.F32.BF16 R116, R140, R138, R116 ;  /* 0x0000008a8c74723c */ /* 0x000fea0000041874 */
[----:B------:R-:W-:Y:S02]  /*14860*/  FSEL R155, R30, -INF , !P1 ;  /* 0xff8000001e9b7808 */ /* 0x000fe40004800000 */
[----:B------:R-:W-:Y:S02]  /*14870*/  FSEL R154, R28, -INF , !P1 ;  /* 0xff8000001c9a7808 */ /* 0x000fe40004800000 */
[----:B------:R-:W-:-:S02]  /*14880*/  LOP3.LUT R37, R67, 0x40, RZ, 0xfc, !PT ;  /* 0x0000004043257812 */ /* 0x000fc400078efcff */
[----:B------:R-:W-:Y:S01]  /*14890*/  FSEL R43, R62, -INF , !P5 ;  /* 0xff8000003e2b7808 */ /* 0x000fe20006800000 */
[----:B--2---:R-:W-:Y:S05]  /*148a0*/  HMMA.16816.F32.BF16 R20, R4, R56, R20 ;  /* 0x000000380414723c */ /* 0x004fea0000041814 */
[----:B------:R-:W-:Y:S02]  /*148b0*/  LOP3.LUT R57, R67, 0x48, RZ, 0xfc, !PT ;  /* 0x0000004843397812 */ /* 0x000fe400078efcff */
[----:B------:R-:W-:Y:S02]  /*148c0*/  FSEL R159, R26, -INF , !P6 ;  /* 0xff8000001a9f7808 */ /* 0x000fe40007000000 */
[----:B------:R-:W-:-:S02]  /*148d0*/  ISETP.GE.AND P1, PT, R57, R66, PT ;  /* 0x000000423900720c */ /* 0x000fc40003f26270 */
[----:B------:R-:W-:Y:S01]  /*148e0*/  FSEL R158, R24, -INF , !P6 ;  /* 0xff800000189e7808 */ /* 0x000fe20007000000 */
[----:B------:R-:W-:Y:S01]  /*148f0*/  HMMA.16816.F32.BF16 R56, R4, R58, R16 ;  /* 0x0000003a0438723c */ /* 0x000fe20000041810 */
[----:B------:R-:W2:Y:S02]  /*14900*/  LDSM.16.M88.4 R16, [R10+0xb800] ;  /* 0x00b800000a10783b */ /* 0x000ea40000000200 */
[----:B------:R-:W-:Y:S01]  /*14910*/  FSEL R46, R60, -INF , !P5 ;  /* 0xff8000003c2e7808 */ /* 0x000fe20006800000 */
[----:B------:R-:W-:-:S04]  /*14920*/  DEPBAR.LE SB0, 0x0 ;  /* 0x000080000000791a */ /* 0x000fc80000000000 */
[----:B------:R-:W-:Y:S01]  /*14930*/  FSEL R157, R27, -INF , !P4 ;  /* 0xff8000001b9d7808 */ /* 0x000fe20006000000 */
[----:B------:R-:W-:Y:S05]  /*14940*/  HMMA.16816.F32.BF16 R116, R96, R74, R116 ;  /* 0x0000004a6074723c */ /* 0x000fea0000041874 */
[----:B------:R-:W-:Y:S02]  /*14950*/  LOP3.LUT R75, R67, 0x29, RZ, 0xfc, !PT ;  /* 0x00000029434b7812 */ /* 0x000fe400078efcff */
[----:B------:R-:W-:Y:S02]  /*14960*/  FSEL R168, R25, -INF , !P4 ;  /* 0xff80000019a87808 */ /* 0x000fe40006000000 */
[----:B------:R-:W-:-:S02]  /*14970*/  ISETP.GE.AND P3, PT, R75, R66, PT ;  /* 0x000000424b00720c */ /* 0x000fc40003f66270 */
[----:B------:R-:W-:Y:S01]  /*14980*/  LOP3.LUT R75, R67, 0x31, RZ, 0xfc, !PT ;  /* 0x00000031434b7812 */ /* 0x000fe200078efcff */
[----:B-1----:R-:W-:Y:S05]  /*14990*/  HMMA.16816.F32.BF16 R120, R4, R32, R120 ;  /* 0x000000200478723c */ /* 0x002fea0000041878 */
[-C--:B------:R-:W-:Y:S02]  /*149a0*/  ISETP.GE.AND P5, PT, R37, R66.reuse, PT ;  /* 0x000000422500720c */ /* 0x080fe40003fa6270 */
[----:B------:R-:W-:Y:S02]  /*149b0*/  ISETP.GE.AND P0, PT, R75, R66, PT ;  /* 0x000000424b00720c */ /* 0x000fe40003f06270 */
[----:B------:R-:W-:-:S02]  /*149c0*/  LOP3.LUT R75, R67, 0x41, RZ, 0xfc, !PT ;  /* 0x00000041434b7812 */ /* 0x000fc400078efcff */
[----:B------:R-:W-:Y:S01]  /*149d0*/  FSEL R156, R29, -INF , !P0 ;  /* 0xff8000001d9c7808 */ /* 0x000fe20004000000 */
[C---:B---3--:R-:W-:Y:S03]  /*149e0*/  HMMA.16816.F32.BF16 R108, R4.reuse, R14, R108 ;  /* 0x0000000e046c723c */ /* 0x048fe6000004186c */
[----:B------:R-:W-:Y:S02]  /*149f0*/  LOP3.LUT R29, R67, 0x50, RZ, 0xfc, !PT ;  /* 0x00000050431d7812 */ /* 0x000fe400078efcff */
[----:B------:R-:W-:Y:S02]  /*14a00*/  FSEL R37, R63, -INF , !P3 ;  /* 0xff8000003f257808 */ /* 0x000fe40005800000 */
[----:B------:R-:W-:Y:S02]  /*14a10*/  ISETP.GE.AND P6, PT, R29, R66, PT ;  /* 0x000000421d00720c */ /* 0x000fe40003fc6270 */
[----:B------:R-:W-:Y:S01]  /*14a20*/  LOP3.LUT R29, R67, 0x51, RZ, 0xfc, !PT ;  /* 0x00000051431d7812 */ /* 0x000fe200078efcff */
[----:B------:R-:W-:Y:S03]  /*14a30*/  HMMA.16816.F32.BF16 R116, R4, R34, R116 ;  /* 0x000000220474723c */ /* 0x000fe60000041874 */
[----:B------:R-:W-:-:S02]  /*14a40*/  FSEL R38, R61, -INF , !P3 ;  /* 0xff8000003d267808 */ /* 0x000fc40005800000 */
[-C--:B------:R-:W-:Y:S02]  /*14a50*/  ISETP.GE.AND P4, PT, R29, R66.reuse, PT ;  /* 0x000000421d00720c */ /* 0x080fe40003f86270 */
[----:B------:R-:W-:Y:S02]  /*14a60*/  LOP3.LUT R15, R67, 0x69, RZ, 0xfc, !PT ;  /* 0x00000069430f7812 */ /* 0x000fe400078efcff */
[----:B------:R-:W-:Y:S01]  /*14a70*/  ISETP.GE.AND P3, PT, R75, R66, PT ;  /* 0x000000424b00720c */ /* 0x000fe20003f66270 */
[----:B------:R-:W-:Y:S03]  /*14a80*/  HMMA.16816.F32.BF16 R112, R4, R12, R112 ;  /* 0x0000000c0470723c */ /* 0x000fe60000041870 */
[----:B------:R-:W-:Y:S02]  /*14a90*/  FSEL R167, R123, -INF , !P4 ;  /* 0xff8000007ba77808 */ /* 0x000fe40006000000 */
[----:B------:R-:W-:-:S02]  /*14aa0*/  FSEL R164, R121, -INF , !P4 ;  /* 0xff80000079a47808 */ /* 0x000fc40006000000 */
[----:B------:R-:W-:Y:S02]  /*14ab0*/  ISETP.GE.AND P4, PT, R15, R66, PT ;  /* 0x000000420f00720c */ /* 0x000fe40003f86270 */
[----:B------:R-:W-:Y:S01]  /*14ac0*/  LOP3.LUT R25, R67, 0x58, RZ, 0xfc, !PT ;  /* 0x0000005843197812 */ /* 0x000fe200078efcff */
[----:B--2---:R-:W-:Y:S03]  /*14ad0*/  HMMA.16816.F32.BF16 R104, R4, R16, R104 ;  /* 0x000000100468723c */ /* 0x004fe60000041868 */
[----:B------:R-:W-:Y:S02]  /*14ae0*/  FSEL R176, R21, -INF , !P3 ;  /* 0xff80000015b07808 */ /* 0x000fe40005800000 */
[C---:B------:R-:W-:Y:S02]  /*14af0*/  LOP3.LUT R13, R67.reuse, 0x68, RZ, 0xfc, !PT ;  /* 0x00000068430d7812 */ /* 0x040fe400078efcff */
[----:B------:R-:W-:-:S02]  /*14b00*/  LOP3.LUT R61, R67, 0x49, RZ, 0xfc, !PT ;  /* 0x00000049433d7812 */ /* 0x000fc400078efcff */
[----:B------:R-:W-:Y:S01]  /*14b10*/  LOP3.LUT R21, R67, 0x60, RZ, 0xfc, !PT ;  /* 0x0000006043157812 */ /* 0x000fe200078efcff */
[----:B------:R-:W-:Y:S03]  /*14b20*/  HMMA.16816.F32.BF16 R100, R4, R18, R100 ;  /* 0x000000120464723c */ /* 0x000fe60000041864 */
[----:B------:R-:W-:Y:S02]  /*14b30*/  FSEL R171, R22, -INF , !P5 ;  /* 0xff80000016ab7808 */ /* 0x000fe40006800000 */
        /* <DEDUP_REMOVED lines=9> */
[-C--:B------:R-:W-:Y:S02]  /*14bd0*/  ISETP.GE.AND P6, PT, R13, R66.reuse, PT ;  /* 0x000000420d00720c */ /* 0x080fe40003fc6270 */
[----:B------:R-:W-:Y:S02]  /*14be0*/  ISETP.NE.AND P4, PT, R53, 0x1, PT ;  /* 0x000000013500780c */ /* 0x000fe40003f85270 */
[-C--:B------:R-:W-:Y:S02]  /*14bf0*/  ISETP.GE.AND P0, PT, R61, R66.reuse, PT ;  /* 0x000000423d00720c */ /* 0x080fe40003f06270 */
[----:B------:R-:W-:Y:S02]  /*14c00*/  ISETP.GE.AND P1, PT, R21, R66, PT ;  /* 0x000000421500720c */ /* 0x000fe40003f26270 */
[C---:B------:R-:W-:Y:S02]  /*14c10*/  LOP3.LUT R13, R67.reuse, 0x70, RZ, 0xfc, !PT ;  /* 0x00000070430d7812 */ /* 0x040fe400078efcff */
[----:B------:R-:W-:-:S02]  /*14c20*/  LOP3.LUT R25, R67, 0x59, RZ, 0xfc, !PT ;  /* 0x0000005943197812 */ /* 0x000fc400078efcff */
[----:B------:R-:W-:Y:S02]  /*14c30*/  LOP3.LUT R21, R67, 0x61, RZ, 0xfc, !PT ;  /* 0x0000006143157812 */ /* 0x000fe400078efcff */
        /* <DEDUP_REMOVED lines=28> */
[----:B------:R-:W-:-:S02]  /*14e00*/  FSEL R67, R103, -INF , !P0 ;  /* 0xff80000067437808 */ /* 0x000fc40004000000 */
[----:B------:R-:W-:Y:S02]  /*14e10*/  FSEL R66, R101, -INF , !P0 ;  /* 0xff80000065427808 */ /* 0x000fe40004000000 */
[----:B------:R-:W-:Y:S01]  /*14e20*/  LOP3.LUT R5, R3, 0x200, RZ, 0xc0, !PT ;  /* 0x0000020003057812 */ /* 0x000fe200078ec0ff */
        /* <DEDUP_REMOVED lines=15> */
.L_x_1105:
        /* <DEDUP_REMOVED lines=18> */
[----:B------:R-:W-:-:S04]  /*15040*/  IMAD.HI.U32 R14, R15, R10, RZ ;  /* 0x0000000a0f0e7227 */ /* 0x000fc800078e00ff */
[-C--:B------:R-:W-:Y:S02]  /*15050*/  IMAD R4, R12, R7.reuse, R4 ;  /* 0x000000070c047224 */ /* 0x080fe400078e0204 */
[----:B------:R-:W-:-:S03]  /*15060*/  IMAD R10, R14, R7, R10 ;  /* 0x000000070e0a7224 */ /* 0x000fc600078e020a */
[C---:B------:R-:W-:Y:S02]  /*15070*/  ISETP.GT.U32.AND P1, PT, R3.reuse, R4, PT ;  /* 0x000000040300720c */ /* 0x040fe40003f24070 */
[----:B------:R-:W-:-:S11]  /*15080*/  ISETP.GT.U32.AND P3, PT, R3, R10, PT ;  /* 0x0000000a0300720c */ /* 0x000fd60003f64070 */
[-C--:B------:R-:W-:Y:S02]  /*15090*/  @!P1 IADD3 R4, PT, PT, R4, -R3.reuse, RZ ;  /* 0x8000000304049210 */ /* 0x080fe40007ffe0ff */
[----:B------:R-:W-:Y:S01]  /*150a0*/  @!P3 IMAD.IADD R10, R10, 0x1, -R3 ;  /* 0x000000010a0ab824 */ /* 0x000fe200078e0a03 */
[----:B------:R-:W-:Y:S01]  /*150b0*/  @!P1 IADD3 R12, PT, PT, R12, 0x1, RZ ;  /* 0x000000010c0c9810 */ /* 0x000fe20007ffe0ff */
[----:B------:R-:W-:Y:S01]  /*150c0*/  @!P3 VIADD R14, R14, 0x1 ;  /* 0x000000010e0eb836 */ /* 0x000fe20000000000 */
[-C--:B------:R-:W-:Y:S02]  /*150d0*/  ISETP.GE.U32.AND P5, PT, R4, R3.reuse, PT ;  /* 0x000000030400720c */ /* 0x080fe40003fa6070 */
[----:B------:R-:W-:Y:S02]  /*150e0*/  ISETP.GE.U32.AND P6, PT, R10, R3, PT ;  /* 0x000000030a00720c */ /* 0x000fe40003fc6070 */
[----:B------:R-:W-:Y:S02]  /*150f0*/  LOP3.LUT R3, R227, R6, RZ, 0x3c, !PT ;  /* 0x00000006e3037212 */ /* 0x000fe400078e3cff */
[----:B------:R-:W-:-:S02]  /*15100*/  ISETP.NE.AND P1, PT, R6, RZ, PT ;  /* 0x000000ff0600720c */ /* 0x000fc40003f25270 */
[----:B------:R-:W-:Y:S02]  /*15110*/  ISETP.GE.AND P3, PT, R3, RZ, PT ;  /* 0x000000ff0300720c */ /* 0x000fe40003f66270 */
[----:B------:R-:W-:-:S03]  /*15120*/  LOP3.LUT R3, RZ, R6, RZ, 0x33, !PT ;  /* 0x00000006ff037212 */ /* 0x000fc600078e33ff */
[----:B------:R-:W-:Y:S02]  /*15130*/  @P5 VIADD R12, R12, 0x1 ;  /* 0x000000010c0c5836 */ /* 0x000fe40000000000 */
[----:B------:R-:W-:Y:S02]  /*15140*/  @P6 IADD3 R14, PT, PT, R14, 0x1, RZ ;  /* 0x000000010e0e6810 */ /* 0x000fe40007ffe0ff */
[----:B------:R-:W-:-:S04]  /*15150*/  @!P0 IMAD.MOV R12, RZ, RZ, -R12 ;  /* 0x000000ffff0c8224 */ /* 0x000fc800078e0a0c */
[----:B------:R-:W-:Y:S02]  /*15160*/  @!P3 IADD3 R14, PT, PT, -R14, RZ, RZ ;  /* 0x000000ff0e0eb210 */ /* 0x000fe40007ffe1ff */
[C---:B------:R-:W-:Y:S02]  /*15170*/  SEL R4, R3.reuse, R12, !P1 ;  /* 0x0000000c03047207 */ /* 0x040fe40004800000 */
[----:B------:R-:W-:Y:S01]  /*15180*/  SEL R3, R3, R14, !P1 ;  /* 0x0000000e03037207 */ /* 0x000fe20004800000 */
[----:B------:R-:W2:Y:S02]  /*15190*/  LD.E.64 R12, desc[UR4][R132.64+0x38] ;  /* 0x00003804840c7980 */ /* 0x000ea4000c101b00 */
[--C-:B------:R-:W-:Y:S02]  /*151a0*/  IMAD.WIDE R20, R4, 0x4, R222.reuse ;  /* 0x0000000404147825 */ /* 0x100fe400078e02de */
[----:B------:R-:W3:Y:S02]  /*151b0*/  LD.E.64 R14, desc[UR4][R132.64+0x20] ;  /* 0x00002004840e7980 */ /* 0x000ee4000c101b00 */
[----:B------:R-:W-:-:S02]  /*151c0*/  IMAD.WIDE R18, R3, 0x4, R222 ;  /* 0x0000000403127825 */ /* 0x000fc400078e02de */
[----:B------:R-:W4:Y:S04]  /*151d0*/  LD.E R10, desc[UR4][R20.64] ;  /* 0x00000004140a7980 */ /* 0x000f28000c101900 */
[----:B------:R-:W4:Y:S01]  /*151e0*/  LD.E R7, desc[UR4][R18.64] ;  /* 0x0000000412077980 */ /* 0x000f22000c101900 */
[----:B------:R-:W-:-:S04]  /*151f0*/  IMAD.IADD R3, R3, 0x1, -R4 ;  /* 0x0000000103037824 */ /* 0x000fc800078e0a04 */
[----:B------:R-:W-:-:S05]  /*15200*/  IMAD R6, R6, R3, -0x80 ;  /* 0xffffff8006067424 */ /* 0x000fca00078e0203 */
[----:B------:R-:W-:Y:S01]  /*15210*/  SHF.R.S32.HI R4, RZ, 0x1f, R6 ;  /* 0x0000001fff047819 */ /* 0x000fe20000011406 */
[-C--:B--2---:R-:W-:Y:S02]  /*15220*/  IMAD R3, R13, R6.reuse, RZ ;  /* 0x000000060d037224 */ /* 0x084fe400078e02ff */
[----:B------:R-:W-:-:S04]  /*15230*/  IMAD.WIDE.U32 R16, R12, R6, RZ ;  /* 0x000000060c107225 */ /* 0x000fc800078e00ff */
[----:B------:R-:W-:Y:S01]  /*15240*/  IMAD R3, R12, R4, R3 ;  /* 0x000000040c037224 */ /* 0x000fe200078e0203 */
[----:B----4-:R-:W-:-:S03]  /*15250*/  IADD3 R7, PT, PT, R10, -R7, RZ ;  /* 0x800000070a077210 */ /* 0x010fc60007ffe0ff */
[----:B------:R-:W-:Y:S01]  /*15260*/  IMAD.IADD R17, R17, 0x1, R3 ;  /* 0x0000000111117824 */ /* 0x000fe200078e0203 */
[----:B------:R-:W-:Y:S01]  /*15270*/  SHF.R.S32.HI R4, RZ, 0x1f, R7 ;  /* 0x0000001fff047819 */ /* 0x000fe20000011407 */
[----:B---3--:R-:W-:Y:S02]  /*15280*/  IMAD R3, R15, R7, RZ ;  /* 0x000000070f037224 */ /* 0x008fe400078e02ff */
[----:B------:R-:W-:-:S04]  /*15290*/  IMAD.WIDE.U32 R6, R7, R14, R16 ;  /* 0x0000000e07067225 */ /* 0x000fc800078e0010 */
[----:B------:R-:W-:Y:S01]  /*152a0*/  IMAD R3, R14, R4, R3 ;  /* 0x000000040e037224 */ /* 0x000fe200078e0203 */
[----:B------:R-:W-:-:S04]  /*152b0*/  LEA R212, P0, R6, R212, 0x1 ;  /* 0x000000d406d47211 */ /* 0x000fc800078008ff */
[----:B------:R-:W-:-:S04]  /*152c0*/  IADD3 R3, PT, PT, R7, R3, RZ ;  /* 0x0000000307037210 */ /* 0x000fc80007ffe0ff */
[----:B------:R-:W-:Y:S02]  /*152d0*/  LEA.HI.X R213, R6, R213, R3, 0x1, P0 ;  /* 0x000000d506d57211 */ /* 0x000fe400000f0c03 */
.L_x_1106:
[----:B------:R-:W-:Y:S05]  /*152e0*/  BSYNC.RECONVERGENT B0 ;  /* 0x0000000000007941 */ /* 0x000fea0003800200 */
.L_x_1104:
        /* <DEDUP_REMOVED lines=47> */
[----:B---3--:R-:W-:-:S03]  /*155e0*/  IADD3 R20, P3, PT, R12, R3, RZ ;  /* 0x000000030c147210 */ /* 0x008fc60007f7e0ff */
[----:B------:R1:W-:Y:S02]  /*155f0*/  @P0 STS.128 [R65+0x9000], RZ ;  /* 0x009000ff41000388 */ /* 0x0003e40000000c00 */
[----:B------:R-:W-:Y:S02]  /*15600*/  IMAD.X R21, R13, 0x1, R4, P3 ;  /* 0x000000010d157824 */ /* 0x000fe400018e0604 */
[----:B------:R-:W-:Y:S01]  /*15610*/  @!PT LDS RZ, [RZ] ;  /* 0x00000000fffff984 */ /* 0x000fe20000000800 */
[----:B------:R-:W-:Y:S01]  /*15620*/  @!PT LDS RZ, [RZ] ;  /* 0x00000000fffff984 */ /* 0x000fe20000000800 */
[----:B------:R-:W-:Y:S01]  /*15630*/  @!PT LDS RZ, [RZ] ;  /* 0x00000000fffff984 */ /* 0x000fe20000000800 */
[----:B------:R-:W-:Y:S04]  /*15640*/  @!P1 LDGSTS.E.BYPASS.LTC128B.128 [R65+0x5800], desc[UR4][R18.64] ;  /* 0x0580000012419fae */ /* 0x000fe8000b981a04 */
        /* <DEDUP_REMOVED lines=21> */
[----:B------:R-:W-:Y:S01]  /*157a0*/  @!P1 LDGSTS.E.BYPASS.LTC128B.128 [R65+0x6800], desc[UR4][R14.64] ;  /* 0x068000000e419fae */ /* 0x000fe2000b981a04 */
        /* <DEDUP_REMOVED lines=31> */
.L_x_1103:
[----:B------:R-:W-:Y:S05]  /*159a0*/  BSYNC.RECONVERGENT B1 ;  /* 0x0000000000017941 */ /* 0x000fea0003800200 */
.L_x_1102:
[----:B------:R-:W2:Y:S01]  /*159b0*/  LD.E R138, desc[UR4][R132.64+0xdc] ;  /* 0x0000dc04848a7980 */ /* 0x000ea2000c101900 */
        /* <DEDUP_REMOVED lines=31> */
[----:B-1----:R-:W-:Y:S02]  /*15bb0*/  FMNMX.FTZ R6, R66, R3, !PT ;  /* 0x0000000342067209 */ /* 0x002fe40007810000 */
[----:B------:R-:W-:Y:S01]  /*15bc0*/  IADD3 R5, PT, PT, R5, R8, RZ ;  /* 0x0000000805057210 */ /* 0x000fe20007ffe0ff */
[----:B------:R-:W1:Y:S03]  /*15bd0*/  SHFL.BFLY PT, R4, R9, 0x2, 0x1f ;  /* 0x0c401f0009047f89 */ /* 0x000e6600000e0000 */
[----:B------:R-:W-:Y:S01]  /*15be0*/  LEA R139, R5, UR6, 0x1 ;  /* 0x00000006058b7c11 */ /* 0x000fe2000f8e08ff */
        /* <DEDUP_REMOVED lines=41> */
[----:B------:R-:W2:Y:S01]  /*15e80*/  LDSM.16.MT88.4 R8, [R139+0x10800] ;  /* 0x010800008b08783b */ /* 0x000ea20000004200 */
[----:B------:R-:W3:Y:S01]  /*15e90*/  MUFU.EX2 R62, R62 ;  /* 0x0000003e003e7308 */ /* 0x000ee20000000800 */
[-CC-:B------:R-:W-:Y:S01]  /*15ea0*/  FFMA.FTZ R54, R50, R138.reuse, -R137.reuse ;  /* 0x0000008a32367223 */ /* 0x180fe20000010889 */
[-CC-:B------:R-:W-:Y:S01]  /*15eb0*/  FFMA.FTZ R52, R49, R138.reuse, -R136.reuse ;  /* 0x0000008a31347223 */ /* 0x180fe20000010888 */
[-CC-:B------:R-:W-:Y:S01]  /*15ec0*/  FFMA.FTZ R50, R48, R138.reuse, -R137.reuse ;  /* 0x0000008a30327223 */ /* 0x180fe20000010889 */
[----:B------:R-:W-:Y:S01]  /*15ed0*/  MUFU.EX2 R59, R59 ;  /* 0x0000003b003b7308 */ /* 0x000fe20000000800 */
[-CC-:B------:R-:W-:Y:S01]  /*15ee0*/  FFMA.FTZ R49, R47, R138.reuse, -R136.reuse ;  /* 0x0000008a2f317223 */ /* 0x180fe20000010888 */
[-CC-:B------:R-:W-:Y:S01]  /*15ef0*/  FFMA.FTZ R51, R44, R138.reuse, -R137.reuse ;  /* 0x0000008a2c337223 */ /* 0x180fe20000010889 */
[-CC-:B------:R-:W-:Y:S01]  /*15f00*/  FFMA.FTZ R48, R45, R138.reuse, -R136.reuse ;  /* 0x0000008a2d307223 */ /* 0x180fe20000010888 */
[----:B------:R-:W4:Y:S01]  /*15f10*/  MUFU.EX2 R56, R56 ;  /* 0x0000003800387308 */ /* 0x000f220000000800 */
        /* <DEDUP_REMOVED lines=23> */
[----:B------:R-:W-:Y:S01]  /*16090*/  MUFU.EX2 R52, R52 ;  /* 0x0000003400347308 */ /* 0x000fe20000000800 */
[-CC-:B------:R-:W-:Y:S01]  /*160a0*/  FFMA.FTZ R176, R176, R138.reuse, -R137.reuse ;  /* 0x0000008ab0b07223 */ /* 0x180fe20000010889 */
[-CC-:B------:R-:W-:Y:S01]  /*160b0*/  FFMA.FTZ R165, R165, R138.reuse, -R136.reuse ;  /* 0x0000008aa5a57223 */ /* 0x180fe20000010888 */
[-CC-:B------:R-:W-:Y:S01]  /*160c0*/  FFMA.FTZ R166, R166, R138.reuse, -R137.reuse ;  /* 0x0000008aa6a67223 */ /* 0x180fe20000010889 */
[----:B------:R-:W-:Y:S01]  /*160d0*/  MUFU.EX2 R49, R49 ;  /* 0x0000003100317308 */ /* 0x000fe20000000800 */
[-C--:B------:R-:W-:Y:S01]  /*160e0*/  FFMA.FTZ R162, R162, R138.reuse, -R137 ;  /* 0x0000008aa2a27223 */ /* 0x080fe20000010889 */
[----:B----4-:R-:W-:Y:S01]  /*160f0*/  F2FP.BF16.F32.PACK_AB R118, R58, R61 ;  /* 0x0000003d3a76723e */ /* 0x010fe200000010ff */
[-CC-:B------:R-:W-:Y:S01]  /*16100*/  FFMA.FTZ R163, R163, R138.reuse, -R136.reuse ;  /* 0x0000008aa3a37223 */ /* 0x180fe20000010888 */
[----:B------:R-:W-:Y:S01]  /*16110*/  MUFU.EX2 R57, R57 ;  /* 0x0000003900397308 */ /* 0x000fe20000000800 */
[-CC-:B------:R-:W-:Y:S01]  /*16120*/  FFMA.FTZ R149, R149, R138.reuse, -R136.reuse ;  /* 0x0000008a95957223 */ /* 0x180fe20000010888 */
[----:B------:R-:W-:Y:S01]  /*16130*/  FFMA.FTZ R229, R67, R138, -R136 ;  /* 0x0000008a43e57223 */ /* 0x000fe20000010888 */
[----:B------:R-:W-:Y:S01]  /*16140*/  FADD.FTZ R62, R63, R62 ;  /* 0x0000003e3f3e7221 */ /* 0x000fe20000010000 */
[----:B------:R-:W3:Y:S01]  /*16150*/  MUFU.EX2 R54, R54 ;  /* 0x0000003600367308 */ /* 0x000ee20000000800 */
[C---:B------:R-:W-:Y:S03]  /*16160*/  HMMA.16816.F32.BF16 R92, R116.reuse, R96, RZ ;  /* 0x00000060745c723c */ /* 0x040fe600000418ff */
[----:B------:R-:W-:Y:S01]  /*16170*/  FADD.FTZ R64, R65, R64 ;  /* 0x0000004041407221 */ /* 0x000fe20000010000 */
[----:B------:R-:W-:Y:S01]  /*16180*/  FADD.FTZ R59, R59, R62 ;  /* 0x0000003e3b3b7221 */ /* 0x000fe20000010000 */
[----:B------:R-:W-:Y:S02]  /*16190*/  MUFU.EX2 R51, R51 ;  /* 0x0000003300337308 */ /* 0x000fe40000000800 */
[----:B------:R-:W-:Y:S01]  /*161a0*/  FADD.FTZ R61, R61, R64 ;  /* 0x000000403d3d7221 */ /* 0x000fe20000010000 */
[----:B------:R-:W-:Y:S01]  /*161b0*/  FADD.FTZ R56, R56, R59 ;  /* 0x0000003b38387221 */ /* 0x000fe20000010000 */
[----:B------:R-:W4:Y:S01]  /*161c0*/  MUFU.EX2 R50, R50 ;  /* 0x0000003200327308 */ /* 0x000f220000000800 */
[----:B------:R-:W-:Y:S01]  /*161d0*/  HMMA.16816.F32.BF16 R96, R116, R98, RZ ;  /* 0x000000627460723c */ /* 0x000fe200000418ff */
[----:B------:R-:W-:-:S02]  /*161e0*/  FADD.FTZ R58, R58, R61 ;  /* 0x0000003d3a3a7221 */ /* 0x000fc40000010000 */
[----:B------:R-:W5:Y:S04]  /*161f0*/  MUFU.EX2 R48, R48 ;  /* 0x0000003000307308 */ /* 0x000f680000000800 */
[----:B------:R-:W-:Y:S01]  /*16200*/  MUFU.EX2 R45, R45 ;  /* 0x0000002d002d7308 */ /* 0x000fe20000000800 */
[C---:B------:R-:W-:Y:S03]  /*16210*/  HMMA.16816.F32.BF16 R128, R116.reuse, R124, RZ ;  /* 0x0000007c7480723c */ /* 0x040fe600000418ff */
[----:B------:R-:W-:Y:S04]  /*16220*/  MUFU.EX2 R44, R44 ;  /* 0x0000002c002c7308 */ /* 0x000fe80000000800 */
[----:B------:R-:W-:Y:S01]  /*16230*/  MUFU.EX2 R41, R41 ;  /* 0x0000002900297308 */ /* 0x000fe20000000800 */
        /* <DEDUP_REMOVED lines=10> */
[----:B------:R1:W-:Y:S04]  /*162e0*/  MUFU.EX2 R157, R168 ;  /* 0x000000a8009d7308 */ /* 0x0003e80000000800 */
[----:B------:R-:W-:Y:S01]  /*162f0*/  MUFU.EX2 R161, R161 ;  /* 0x000000a100a17308 */ /* 0x000fe20000000800 */
[C---:B------:R-:W-:Y:S03]  /*16300*/  HMMA.16816.F32.BF16 R108, R116.reuse, R112, RZ ;  /* 0x00000070746c723c */ /* 0x040fe600000418ff */
[----:B------:R-:W-:Y:S04]  /*16310*/  MUFU.EX2 R171, R171 ;  /* 0x000000ab00ab7308 */ /* 0x000fe80000000800 */
[----:B------:R-:W-:Y:S01]  /*16320*/  MUFU.EX2 R174, R174 ;  /* 0x000000ae00ae7308 */ /* 0x000fe20000000800 */
[C---:B------:R-:W-:Y:S01]  /*16330*/  HMMA.16816.F32.BF16 R124, R116.reuse, R126, RZ ;  /* 0x0000007e747c723c */ /* 0x040fe200000418ff */
[-CC-:B-1----:R-:W-:Y:S01]  /*16340*/  FFMA.FTZ R168, R177, R138.reuse, -R136.reuse ;  /* 0x0000008ab1a87223 */ /* 0x182fe20000010888 */
[-C--:B------:R-:W-:Y:S01]  /*16350*/  FFMA.FTZ R177, R172, R138.reuse, -R137 ;  /* 0x0000008aacb17223 */ /* 0x080fe20000010889 */
        /* <DEDUP_REMOVED lines=8> */
[----:B------:R-:W-:Y:S01]  /*163e0*/  HMMA.16816.F32.BF16 R88, R116, R90, RZ ;  /* 0x0000005a7458723c */ /* 0x000fe200000418ff */
[----:B-1----:R-:W-:-:S02]  /*163f0*/  FFMA.FTZ R176, R167, R138, -R136 ;  /* 0x0000008aa7b07223 */ /* 0x002fc40000010888 */
[----:B------:R-:W-:Y:S04]  /*16400*/  MUFU.EX2 R229, R229 ;  /* 0x000000e500e57308 */ /* 0x000fe80000000800 */
[----:B------:R-:W-:Y:S01]  /*16410*/  MUFU.EX2 R176, R176 ;  /* 0x000000b000b07308 */ /* 0x000fe20000000800 */
        /* <DEDUP_REMOVED lines=15> */
[----:B--2---:R-:W-:Y:S05]  /*16510*/  HMMA.16816.F32.BF16 R92, R4, R8, R92 ;  /* 0x00000008045c723c */ /* 0x004fea000004185c */
[----:B------:R-:W-:-:S03]  /*16520*/  FADD.FTZ R48, R48, R49 ;  /* 0x0000003130307221 */ /* 0x000fc60000010000 */
[C---:B------:R-:W-:Y:S01]  /*16530*/  HMMA.16816.F32.BF16 R96, R4.reuse, R10, R96 ;  /* 0x0000000a0460723c */ /* 0x040fe20000041860 */
[----:B------:R-:W1:Y:S07]  /*16540*/  LDSM.16.MT88.4 R8, [R0+0x10800] ;  /* 0x010800000008783b */ /* 0x000e6e0000004200 */
[----:B------:R-:W-:Y:S03]  /*16550*/  HMMA.16816.F32.BF16 R108, R4, R12, R108 ;  /* 0x0000000c046c723c */ /* 0x000fe6000004186c */
[-CC-:B------:R-:W-:Y:S01]  /*16560*/  FFMA.FTZ R12, R40, R138.reuse, -R137.reuse ;  /* 0x0000008a280c7223 */ /* 0x180fe20000010889 */
[----:B------:R-:W-:-:S02]  /*16570*/  FFMA.FTZ R40, R38, R138, -R137 ;  /* 0x0000008a26287223 */ /* 0x000fc40000010889 */
[----:B------:R-:W-:Y:S01]  /*16580*/  LDSM.16.MT88.4 R36, [R0+0x11000] ;  /* 0x011000000024783b */ /* 0x000fe20000004200 */
[----:B------:R2:W3:Y:S01]  /*16590*/  MUFU.EX2 R46, R12 ;  /* 0x0000000c002e7308 */ /* 0x0004e20000000800 */
[C---:B------:R-:W-:Y:S03]  /*165a0*/  HMMA.16816.F32.BF16 R112, R4.reuse, R14, R112 ;  /* 0x0000000e0470723c */ /* 0x040fe60000041870 */
[----:B------:R-:W4:Y:S05]  /*165b0*/  MUFU.EX2 R40, R40 ;  /* 0x0000002800287308 */ /* 0x000f2a0000000800 */
[C---:B------:R-:W-:Y:S01]  /*165c0*/  HMMA.16816.F32.BF16 R128, R4.reuse, R32, R128 ;  /* 0x000000200480723c */ /* 0x040fe20000041880 */
[----:B--2---:R-:W2:Y:S07]  /*165d0*/  LDSM.16.MT88.4 R12, [R60+0x11000] ;  /* 0x011000003c0c783b */ /* 0x004eae0000004200 */
[C---:B------:R-:W-:Y:S01]  /*165e0*/  HMMA.16816.F32.BF16 R124, R4.reuse, R34, R124 ;  /* 0x00000022047c723c */ /* 0x040fe2000004187c */
[----:B------:R-:W5:Y:S07]  /*165f0*/  LDSM.16.MT88.4 R32, [R139+0xd000] ;  /* 0x00d000008b20783b */ /* 0x000f6e0000004200 */
[C---:B------:R-:W-:Y:S08]  /*16600*/  HMMA.16816.F32.BF16 R100, R4.reuse, R16, R100 ;  /* 0x000000100464723c */ /* 0x040ff00000041864 */
[C---:B-1----:R-:W-:Y:S08]  /*16610*/  HMMA.16816.F32.BF16 R120, R4.reuse, R8, R120 ;  /* 0x000000080478723c */ /* 0x042ff00000041878 */
[C---:B------:R-:W-:Y:S01]  /*16620*/  HMMA.16816.F32.BF16 R116, R4.reuse, R10, R116 ;  /* 0x0000000a0474723c */ /* 0x040fe20000041874 */
[----:B------:R-:W1:Y:S07]  /*16630*/  LDSM.16.MT88.4 R8, [R42+0x11000] ;  /* 0x011000002a08783b */ /* 0x000e6e0000004200 */
[C---:B------:R-:W-:Y:S01]  /*16640*/  HMMA.16816.F32.BF16 R104, R4.reuse, R18, R104 ;  /* 0x000000120468723c */ /* 0x040fe20000041868 */
[----:B------:R-:W1:Y:S07]  /*16650*/  LDSM.16.MT88.4 R16, [R139+0x11000] ;  /* 0x011000008b10783b */ /* 0x000e6e0000004200 */
[C---:B------:R-:W-:Y:S08]  /*16660*/  HMMA.16816.F32.BF16 R68, R4.reuse, R28, R68 ;  /* 0x0000001c0444723c */ /* 0x040ff00000041844 */
[C---:B------:R-:W-:Y:S01]  /*16670*/  HMMA.16816.F32.BF16 R72, R4.reuse, R30, R72 ;  /* 0x0000001e0448723c */ /* 0x040fe20000041848 */
[----:B------:R-:W1:Y:S07]  /*16680*/  LDSM.16.MT88.4 R28, [R60+0xd000] ;  /* 0x00d000003c1c783b */ /* 0x000e6e0000004200 */
[C---:B------:R-:W-:Y:S08]  /*16690*/  HMMA.16816.F32.BF16 R76, R4.reuse, R24, R76 ;  /* 0x00000018044c723c */ /* 0x040ff0000004184c */
[C---:B------:R-:W-:Y:S01]  /*166a0*/  HMMA.16816.F32.BF16 R80, R4.reuse, R26, R80 ;  /* 0x0000001a0450723c */ /* 0x040fe20000041850 */
[----:B------:R-:W1:Y:S07]  /*166b0*/  LDSM.16.MT88.4 R24, [R42+0xd000] ;  /* 0x00d000002a18783b */ /* 0x000e6e0000004200 */
[C---:B------:R-:W-:Y:S08]  /*166c0*/  HMMA.16816.F32.BF16 R84, R4.reuse, R20, R84 ;  /* 0x000000140454723c */ /* 0x040ff00000041854 */
[----:B------:R-:W-:Y:S03]  /*166d0*/  HMMA.16816.F32.BF16 R88, R4, R22, R88 ;  /* 0x000000160458723c */ /* 0x000fe60000041858 */
[----:B---3--:R-:W-:Y:S01]  /*166e0*/  F2FP.BF16.F32.PACK_AB R4, R46, R47 ;  /* 0x0000002f2e04723e */ /* 0x008fe200000010ff */
[----:B------:R-:W3:Y:S01]  /*166f0*/  LDSM.16.MT88.4 R20, [R0+0xd000] ;  /* 0x00d000000014783b */ /* 0x000ee20000004200 */
[----:B------:R-:W-:Y:S01]  /*16700*/  F2FP.BF16.F32.PACK_AB R5, R44, R45 ;  /* 0x0000002d2c05723e */ /* 0x000fe200000010ff */
[----:B------:R-:W-:Y:S01]  /*16710*/  FADD.FTZ R45, R45, R48 ;  /* 0x000000302d2d7221 */ /* 0x000fe20000010000 */
[----:B----4-:R-:W-:Y:S01]  /*16720*/  F2FP.BF16.F32.PACK_AB R6, R40, R43 ;  /* 0x0000002b2806723e */ /* 0x010fe200000010ff */
[----:B------:R-:W-:Y:S01]  /*16730*/  FADD.FTZ R47, R47, R50 ;  /* 0x000000322f2f7221 */ /* 0x000fe20000010000 */
[----:B------:R-:W-:Y:S01]  /*16740*/  F2FP.BF16.F32.PACK_AB R7, R2, R41 ;  /* 0x000000290207723e */ /* 0x000fe200000010ff */
[----:B------:R-:W-:-:S02]  /*16750*/  FADD.FTZ R44, R44, R45 ;  /* 0x0000002d2c2c7221 */ /* 0x000fc40000010000 */
[----:B------:R-:W-:-:S04]  /*16760*/  FADD.FTZ R46, R46, R47 ;  /* 0x0000002f2e2e7221 */ /* 0x000fc80000010000 */
[C---:B--2---:R-:W-:Y:S03]  /*16770*/  HMMA.16816.F32.BF16 R100, R4.reuse, R12, R100 ;  /* 0x0000000c0464723c */ /* 0x044fe60000041864 */
[-C--:B------:R-:W-:Y:S01]  /*16780*/  FFMA.FTZ R12, R159, R138.reuse, -R136 ;  /* 0x0000008a9f0c7223 */ /* 0x080fe20000010888 */
[----:B------:R-:W-:Y:S02]  /*16790*/  FFMA.FTZ R159, R156, R138, -R137 ;  /* 0x0000008a9c9f7223 */ /* 0x000fe40000010889 */
[----:B------:R-:W-:Y:S02]  /*167a0*/  MUFU.EX2 R156, R178 ;  /* 0x000000b2009c7308 */ /* 0x000fe40000000800 */
[C---:B-----5:R-:W-:Y:S02]  /*167b0*/  HMMA.16816.F32.BF16 R128, R4.reuse, R32, R128 ;  /* 0x000000200480723c */ /* 0x060fe40000041880 */
[----:B------:R2:W-:Y:S04]  /*167c0*/  MUFU.EX2 R154, R12 ;  /* 0x0000000c009a7308 */ /* 0x0005e80000000800 */
[----:B------:R-:W4:Y:S02]  /*167d0*/  MUFU.EX2 R159, R159 ;  /* 0x0000009f009f7308 */ /* 0x000f240000000800 */
[C---:B------:R-:W-:Y:S01]  /*167e0*/  HMMA.16816.F32.BF16 R124, R4.reuse, R34, R124 ;  /* 0x00000022047c723c */ /* 0x040fe2000004187c */
[----:B------:R-:W5:Y:S07]  /*167f0*/  LDSM.16.MT88.4 R32, [R139+0xd800] ;  /* 0x00d800008b20783b */ /* 0x000f6e0000004200 */
[C---:B------:R-:W-:Y:S01]  /*16800*/  HMMA.16816.F32.BF16 R104, R4.reuse, R14, R104 ;  /* 0x0000000e0468723c */ /* 0x040fe20000041868 */
[----:B--2---:R-:W2:Y:S07]  /*16810*/  LDSM.16.MT88.4 R12, [R60+0x11800] ;  /* 0x011800003c0c783b */ /* 0x004eae0000004200 */
[C---:B-1----:R-:W-:Y:S08]  /*16820*/  HMMA.16816.F32.BF16 R108, R4.reuse, R8, R108 ;  /* 0x00000008046c723c */ /* 0x042ff0000004186c */
        /* <DEDUP_REMOVED lines=11> */
[C---:B---3--:R-:W-:Y:S08]  /*168e0*/  HMMA.16816.F32.BF16 R84, R4.reuse, R20, R84 ;  /* 0x000000140454723c */ /* 0x048ff00000041854 */
[C---:B------:R-:W-:Y:S01]  /*168f0*/  HMMA.16816.F32.BF16 R88, R4.reuse, R22, R88 ;  /* 0x000000160458723c */ /* 0x040fe20000041858 */
[----:B------:R-:W3:Y:S07]  /*16900*/  LDSM.16.MT88.4 R20, [R0+0xd800] ;  /* 0x00d800000014783b */ /* 0x000eee0000004200 */
[C---:B------:R-:W-:Y:S08]  /*16910*/  HMMA.16816.F32.BF16 R120, R4.reuse, R36, R120 ;  /* 0x000000240478723c */ /* 0x040ff00000041878 */
[----:B------:R-:W-:Y:S03]  /*16920*/  HMMA.16816.F32.BF16 R116, R4, R38, R116 ;  /* 0x000000260474723c */ /* 0x000fe60000041874 */
[----:B----4-:R-:W-:Y:S01]  /*16930*/  F2FP.BF16.F32.PACK_AB R4, R159, R156 ;  /* 0x0000009c9f04723e */ /* 0x010fe200000010ff */
[----:B------:R-:W-:Y:S01]  /*16940*/  LDSM.16.MT88.4 R36, [R42+0x12000] ;  /* 0x012000002a24783b */ /* 0x000fe20000004200 */
[----:B------:R-:W-:-:S02]  /*16950*/  F2FP.BF16.F32.PACK_AB R5, R155, R152 ;  /* 0x000000989b05723e */ /* 0x000fc400000010ff */
[----:B------:R-:W-:Y:S02]  /*16960*/  F2FP.BF16.F32.PACK_AB R6, R157, R158 ;  /* 0x0000009e9d06723e */ /* 0x000fe400000010ff */
[----:B------:R-:W-:-:S07]  /*16970*/  F2FP.BF16.F32.PACK_AB R7, R161, R154 ;  /* 0x0000009aa107723e */ /* 0x000fce00000010ff */
[C---:B-----5:R-:W-:Y:S08]  /*16980*/  HMMA.16816.F32.BF16 R128, R4.reuse, R32, R128 ;  /* 0x000000200480723c */ /* 0x060ff00000041880 */
[C---:B------:R-:W-:Y:S01]  /*16990*/  HMMA.16816.F32.BF16 R124, R4.reuse, R34, R124 ;  /* 0x00000022047c723c */ /* 0x040fe2000004187c */
[----:B------:R-:W4:Y:S07]  /*169a0*/  LDSM.16.MT88.4 R32, [R0+0x11800] ;  /* 0x011800000020783b */ /* 0x000f2e0000004200 */
[----:B--2---:R-:W-:Y:S03]  /*169b0*/  HMMA.16816.F32.BF16 R100, R4, R12, R100 ;  /* 0x0000000c0464723c */ /* 0x004fe60000041864 */
[-C--:B------:R-:W-:Y:S01]  /*169c0*/  FFMA.FTZ R12, R173, R138.reuse, -R136 ;  /* 0x0000008aad0c7223 */ /* 0x080fe20000010888 */
[----:B------:R-:W-:-:S03]  /*169d0*/  FFMA.FTZ R173, R170, R138, -R137 ;  /* 0x0000008aaaad7223 */ /* 0x000fc60000010889 */
[----:B------:R2:W-:Y:S01]  /*169e0*/  MUFU.EX2 R170, R12 ;  /* 0x0000000c00aa7308 */ /* 0x0005e20000000800 */
[C---:B------:R-:W-:Y:S03]  /*169f0*/  HMMA.16816.F32.BF16 R104, R4.reuse, R14, R104 ;  /* 0x0000000e0468723c */ /* 0x040fe60000041868 */
[----:B------:R-:W5:Y:S05]  /*16a00*/  MUFU.EX2 R173, R173 ;  /* 0x000000ad00ad7308 */ /* 0x000f6a0000000800 */
[C---:B-1----:R-:W-:Y:S01]  /*16a10*/  HMMA.16816.F32.BF16 R108, R4.reuse, R8, R108 ;  /* 0x00000008046c723c */ /* 0x042fe2000004186c */
[----:B--2---:R-:W1:Y:S07]  /*16a20*/  LDSM.16.MT88.4 R12, [R139+0x12000] ;  /* 0x012000008b0c783b */ /* 0x004e6e0000004200 */
[C---:B------:R-:W-:Y:S01]  /*16a30*/  HMMA.16816.F32.BF16 R112, R4.reuse, R10, R112 ;  /* 0x0000000a0470723c */ /* 0x040fe20000041870 */
[----:B------:R-:W2:Y:S07]  /*16a40*/  LDSM.16.MT88.4 R8, [R60+0x12000] ;  /* 0x012000003c08783b */ /* 0x000eae0000004200 */
[C---:B------:R-:W-:Y:S08]  /*16a50*/  HMMA.16816.F32.BF16 R92, R4.reuse, R16, R92 ;  /* 0x00000010045c723c */ /* 0x040ff0000004185c */
[C---:B------:R-:W-:Y:S01]  /*16a60*/  HMMA.16816.F32.BF16 R96, R4.reuse, R18, R96 ;  /* 0x000000120460723c */ /* 0x040fe20000041860 */
[----:B------:R-:W-:Y:S07]  /*16a70*/  LDSM.16.MT88.4 R16, [R0+0xe000] ;  /* 0x00e000000010783b */ /* 0x000fee0000004200 */
[C---:B------:R-:W-:Y:S08]  /*16a80*/  HMMA.16816.F32.BF16 R68, R4.reuse, R28, R68 ;  /* 0x0000001c0444723c */ /* 0x040ff00000041844 */
        /* <DEDUP_REMOVED lines=8> */
[C---:B----4-:R-:W-:Y:S08]  /*16b10*/  HMMA.16816.F32.BF16 R120, R4.reuse, R32, R120 ;  /* 0x000000200478723c */ /* 0x050ff00000041878 */
[----:B------:R-:W-:Y:S03]  /*16b20*/  HMMA.16816.F32.BF16 R116, R4, R34, R116 ;  /* 0x000000220474723c */ /* 0x000fe60000041874 */
[----:B-----5:R-:W-:Y:S01]  /*16b30*/  F2FP.BF16.F32.PACK_AB R4, R172, R173 ;  /* 0x000000adac04723e */ /* 0x020fe200000010ff */
[----:B------:R-:W-:Y:S01]  /*16b40*/  LDSM.16.MT88.4 R32, [R139+0xe800] ;  /* 0x00e800008b20783b */ /* 0x000fe20000004200 */
[----:B------:R-:W-:-:S02]  /*16b50*/  F2FP.BF16.F32.PACK_AB R5, R168, R171 ;  /* 0x000000aba805723e */ /* 0x000fc400000010ff */
[----:B------:R-:W-:Y:S02]  /*16b60*/  F2FP.BF16.F32.PACK_AB R6, R174, R177 ;  /* 0x000000b1ae06723e */ /* 0x000fe400000010ff */
[----:B------:R-:W-:-:S07]  /*16b70*/  F2FP.BF16.F32.PACK_AB R7, R175, R170 ;  /* 0x000000aaaf07723e */ /* 0x000fce00000010ff */
[C---:B-1----:R-:W-:Y:S08]  /*16b80*/  HMMA.16816.F32.BF16 R92, R4.reuse, R12, R92 ;  /* 0x0000000c045c723c */ /* 0x042ff0000004185c */
[C---:B------:R-:W-:Y:S01]  /*16b90*/  HMMA.16816.F32.BF16 R96, R4.reuse, R14, R96 ;  /* 0x0000000e0460723c */ /* 0x040fe20000041860 */
[----:B------:R-:W1:Y:S07]  /*16ba0*/  LDSM.16.MT88.4 R12, [R0+0x12000] ;  /* 0x01200000000c783b */ /* 0x000e6e0000004200 */
[----:B--2---:R-:W-:Y:S03]  /*16bb0*/  HMMA.16816.F32.BF16 R100, R4, R8, R100 ;  /* 0x000000080464723c */ /* 0x004fe60000041864 */
[-C--:B------:R-:W-:Y:S01]  /*16bc0*/  FFMA.FTZ R8, R169, R138.reuse, -R136 ;  /* 0x0000008aa9087223 */ /* 0x080fe20000010888 */
[----:B------:R-:W-:-:S02]  /*16bd0*/  FFMA.FTZ R169, R164, R138, -R137 ;  /* 0x0000008aa4a97223 */ /* 0x000fc40000010889 */
[----:B------:R-:W-:Y:S04]  /*16be0*/  MUFU.EX2 R164, R166 ;  /* 0x000000a600a47308 */ /* 0x000fe80000000800 */
[----:B------:R2:W-:Y:S01]  /*16bf0*/  MUFU.EX2 R167, R8 ;  /* 0x0000000800a77308 */ /* 0x0005e20000000800 */
[C---:B------:R-:W-:Y:S03]  /*16c00*/  HMMA.16816.F32.BF16 R104, R4.reuse, R10, R104 ;  /* 0x0000000a0468723c */ /* 0x040fe60000041868 */
[----:B------:R-:W4:Y:S05]  /*16c10*/  MUFU.EX2 R169, R169 ;  /* 0x000000a900a97308 */ /* 0x000f2a0000000800 */
[C---:B------:R-:W-:Y:S03]  /*16c20*/  HMMA.16816.F32.BF16 R108, R4.reuse, R36, R108 ;  /* 0x00000024046c723c */ /* 0x040fe6000004186c */
[-CC-:B------:R-:W-:Y:S01]  /*16c30*/  FFMA.FTZ R37, R160, R138.reuse, -R137.reuse ;  /* 0x0000008aa0257223 */ /* 0x180fe20000010889 */
[----:B------:R5:W-:Y:S01]  /*16c40*/  MUFU.EX2 R36, R162 ;  /* 0x000000a200247308 */ /* 0x000be20000000800 */
[-CC-:B------:R-:W-:Y:S01]  /*16c50*/  FFMA.FTZ R160, R151, R138.reuse, -R136.reuse ;  /* 0x0000008a97a07223 */ /* 0x180fe20000010888 */
[-CC-:B------:R-:W-:Y:S01]  /*16c60*/  FFMA.FTZ R151, R148, R138.reuse, -R137.reuse ;  /* 0x0000008a94977223 */ /* 0x180fe20000010889 */
[----:B--2---:R-:W2:Y:S02]  /*16c70*/  LDSM.16.MT88.4 R8, [R139+0x12800] ;  /* 0x012800008b08783b */ /* 0x004ea40000004200 */
[----:B------:R-:W4:Y:S01]  /*16c80*/  MUFU.EX2 R37, R37 ;  /* 0x0000002500257308 */ /* 0x000f220000000800 */
[----:B------:R-:W-:Y:S03]  /*16c90*/  HMMA.16816.F32.BF16 R112, R4, R38, R112 ;  /* 0x000000260470723c */ /* 0x000fe60000041870 */
[-CC-:B------:R-:W-:Y:S01]  /*16ca0*/  FFMA.FTZ R39, R153, R138.reuse, -R136.reuse ;  /* 0x0000008a99277223 */ /* 0x180fe20000010888 */
[-C--:B------:R-:W-:Y:S01]  /*16cb0*/  FFMA.FTZ R153, R146, R138.reuse, -R137 ;  /* 0x0000008a92997223 */ /* 0x080fe20000010889 */
[----:B------:R-:W4:Y:S01]  /*16cc0*/  MUFU.EX2 R38, R163 ;  /* 0x000000a300267308 */ /* 0x000f220000000800 */
[----:B------:R-:W-:-:S03]  /*16cd0*/  FFMA.FTZ R146, R147, R138, -R136 ;  /* 0x0000008a93927223 */ /* 0x000fc60000010888 */
[----:B------:R-:W-:Y:S01]  /*16ce0*/  MUFU.EX2 R39, R39 ;  /* 0x0000002700277308 */ /* 0x000fe20000000800 */
[C---:B------:R-:W-:Y:S03]  /*16cf0*/  HMMA.16816.F32.BF16 R128, R4.reuse, R28, R128 ;  /* 0x0000001c0480723c */ /* 0x040fe60000041880 */
[-CC-:B-----5:R-:W-:Y:S01]  /*16d00*/  FFMA.FTZ R162, R150, R138.reuse, -R137.reuse ;  /* 0x0000008a96a27223 */ /* 0x1a0fe20000010889 */
[----:B------:R-:W-:Y:S01]  /*16d10*/  FFMA.FTZ R150, R144, R138, -R137 ;  /* 0x0000008a90967223 */ /* 0x000fe20000010889 */
[----:B------:R-:W-:Y:S04]  /*16d20*/  MUFU.EX2 R160, R160 ;  /* 0x000000a000a07308 */ /* 0x000fe80000000800 */
[----:B------:R-:W-:Y:S01]  /*16d30*/  MUFU.EX2 R148, R162 ;  /* 0x000000a200947308 */ /* 0x000fe20000000800 */
[C---:B------:R-:W-:Y:S01]  /*16d40*/  HMMA.16816.F32.BF16 R124, R4.reuse, R30, R124 ;  /* 0x0000001e047c723c */ /* 0x040fe2000004187c */
[----:B------:R-:W-:Y:S02]  /*16d50*/  LDSM.16.MT88.4 R28, [R60+0xe800] ;  /* 0x00e800003c1c783b */ /* 0x000fe40000004200 */
[----:B------:R-:W5:Y:S04]  /*16d60*/  MUFU.EX2 R151, R151 ;  /* 0x0000009700977308 */ /* 0x000f680000000800 */
[----:B------:R-:W-:Y:S01]  /*16d70*/  MUFU.EX2 R144, R153 ;  /* 0x0000009900907308 */ /* 0x000fe20000000800 */
[C---:B------:R-:W-:Y:S03]  /*16d80*/  HMMA.16816.F32.BF16 R68, R4.reuse, R24, R68 ;  /* 0x000000180444723c */ /* 0x040fe60000041844 */
[----:B------:R-:W5:Y:S04]  /*16d90*/  MUFU.EX2 R147, R150 ;  /* 0x0000009600937308 */ /* 0x000f680000000800 */
[----:B------:R-:W5:Y:S01]  /*16da0*/  MUFU.EX2 R146, R146 ;  /* 0x0000009200927308 */ /* 0x000f620000000800 */
[C---:B------:R-:W-:Y:S01]  /*16db0*/  HMMA.16816.F32.BF16 R72, R4.reuse, R26, R72 ;  /* 0x0000001a0448723c */ /* 0x040fe20000041848 */
[----:B------:R-:W-:Y:S07]  /*16dc0*/  LDSM.16.MT88.4 R24, [R42+0xe800] ;  /* 0x00e800002a18783b */ /* 0x000fee0000004200 */
[C---:B---3--:R-:W-:Y:S08]  /*16dd0*/  HMMA.16816.F32.BF16 R76, R4.reuse, R20, R76 ;  /* 0x00000014044c723c */ /* 0x048ff0000004184c */
[C---:B------:R-:W-:Y:S01]  /*16de0*/  HMMA.16816.F32.BF16 R80, R4.reuse, R22, R80 ;  /* 0x000000160450723c */ /* 0x040fe20000041850 */
[----:B------:R-:W3:Y:S07]  /*16df0*/  LDSM.16.MT88.4 R20, [R0+0xe800] ;  /* 0x00e800000014783b */ /* 0x000eee0000004200 */
[C---:B------:R-:W-:Y:S08]  /*16e00*/  HMMA.16816.F32.BF16 R84, R4.reuse, R16, R84 ;  /* 0x000000100454723c */ /* 0x040ff00000041854 */
[C---:B------:R-:W-:Y:S01]  /*16e10*/  HMMA.16816.F32.BF16 R88, R4.reuse, R18, R88 ;  /* 0x000000120458723c */ /* 0x040fe20000041858 */
[----:B------:R-:W5:Y:S07]  /*16e20*/  LDSM.16.MT88.4 R16, [R60+0x12800] ;  /* 0x012800003c10783b */ /* 0x000f6e0000004200 */
[C---:B-1----:R-:W-:Y:S08]  /*16e30*/  HMMA.16816.F32.BF16 R120, R4.reuse, R12, R120 ;  /* 0x0000000c0478723c */ /* 0x042ff00000041878 */
[----:B------:R-:W-:Y:S03]  /*16e40*/  HMMA.16816.F32.BF16 R116, R4, R14, R116 ;  /* 0x0000000e0474723c */ /* 0x000fe60000041874 */
[----:B----4-:R-:W-:Y:S01]  /*16e50*/  F2FP.BF16.F32.PACK_AB R4, R169, R164 ;  /* 0x000000a4a904723e */ /* 0x010fe200000010ff */
[----:B------:R-:W1:Y:S01]  /*16e60*/  LDSM.16.MT88.4 R12, [R42+0x12800] ;  /* 0x012800002a0c783b */ /* 0x000e620000004200 */
[----:B------:R-:W-:-:S02]  /*16e70*/  F2FP.BF16.F32.PACK_AB R5, R176, R167 ;  /* 0x000000a7b005723e */ /* 0x000fc400000010ff */
[----:B------:R-:W-:Y:S02]  /*16e80*/  F2FP.BF16.F32.PACK_AB R6, R37, R36 ;  /* 0x000000242506723e */ /* 0x000fe400000010ff */
[----:B------:R-:W-:-:S07]  /*16e90*/  F2FP.BF16.F32.PACK_AB R7, R38, R165 ;  /* 0x000000a52607723e */ /* 0x000fce00000010ff */
[C---:B--2---:R-:W-:Y:S08]  /*16ea0*/  HMMA.16816.F32.BF16 R92, R4.reuse, R8, R92 ;  /* 0x00000008045c723c */ /* 0x044ff0000004185c */
[C---:B------:R-:W-:Y:S01]  /*16eb0*/  HMMA.16816.F32.BF16 R96, R4.reuse, R10, R96 ;  /* 0x0000000a0460723c */ /* 0x040fe20000041860 */
[----:B------:R-:W2:Y:S07]  /*16ec0*/  LDSM.16.MT88.4 R8, [R0+0x12800] ;  /* 0x012800000008783b */ /* 0x000eae0000004200 */
[C---:B---3--:R-:W-:Y:S08]  /*16ed0*/  HMMA.16816.F32.BF16 R84, R4.reuse, R20, R84 ;  /* 0x000000140454723c */ /* 0x048ff00000041854 */
[C---:B------:R-:W-:Y:S01]  /*16ee0*/  HMMA.16816.F32.BF16 R88, R4.reuse, R22, R88 ;  /* 0x000000160458723c */ /* 0x040fe20000041858 */
[----:B------:R-:W3:Y:S07]  /*16ef0*/  LDSM.16.MT88.4 R20, [R0+0xf000] ;  /* 0x00f000000014783b */ /* 0x000eee0000004200 */
[C---:B-----5:R-:W-:Y:S08]  /*16f00*/  HMMA.16816.F32.BF16 R100, R4.reuse, R16, R100 ;  /* 0x000000100464723c */ /* 0x060ff00000041864 */
        /* <DEDUP_REMOVED lines=15> */
[----:B------:R-:W-:Y:S03]  /*17000*/  HMMA.16816.F32.BF16 R124, R4, R34, R124 ;  /* 0x00000022047c723c */ /* 0x000fe6000004187c */
        /* <DEDUP_REMOVED lines=17> */
[----:B----4-:R-:W-:Y:S03]  /*17120*/  HMMA.16816.F32.BF16 R68, R4, R28, R68 ;  /* 0x0000001c0444723c */ /* 0x010fe60000041844 */
[-CC-:B------:R-:W-:Y:S01]  /*17130*/  FFMA.FTZ R28, R140, R138.reuse, -R137.reuse ;  /* 0x0000008a8c1c7223 */ /* 0x180fe20000010889 */
[----:B------:R-:W-:-:S05]  /*17140*/  FFMA.FTZ R29, R135, R138, -R137 ;  /* 0x0000008a871d7223 */ /* 0x000fca0000010889 */
[----:B------:R-:W-:Y:S01]  /*17150*/  MUFU.EX2 R28, R28 ;  /* 0x0000001c001c7308 */ /* 0x000fe20000000800 */
[C---:B------:R-:W-:Y:S03]  /*17160*/  HMMA.16816.F32.BF16 R72, R4.reuse, R30, R72 ;  /* 0x0000001e0448723c */ /* 0x040fe60000041848 */
[-C--:B------:R-:W-:Y:S01]  /*17170*/  FFMA.FTZ R30, R66, R138.reuse, -R137 ;  /* 0x0000008a421e7223 */ /* 0x080fe20000010889 */
[----:B------:R-:W-:Y:S05]  /*17180*/  MUFU.EX2 R29, R29 ;  /* 0x0000001d001d7308 */ /* 0x000fea0000000800 */
[----:B------:R-:W-:Y:S01]  /*17190*/  MUFU.EX2 R30, R30 ;  /* 0x0000001e001e7308 */ /* 0x000fe20000000800 */
[----:B-----5:R-:W-:Y:S03]  /*171a0*/  HMMA.16816.F32.BF16 R76, R4, R24, R76 ;  /* 0x00000018044c723c */ /* 0x020fe6000004184c */
[-CC-:B------:R-:W-:Y:S01]  /*171b0*/  FFMA.FTZ R24, R145, R138.reuse, -R136.reuse ;  /* 0x0000008a91187223 */ /* 0x180fe20000010888 */
[----:B------:R-:W-:-:S05]  /*171c0*/  FFMA.FTZ R25, R143, R138, -R136 ;  /* 0x0000008a8f197223 */ /* 0x000fca0000010888 */
[----:B------:R-:W-:Y:S01]  /*171d0*/  MUFU.EX2 R24, R24 ;  /* 0x0000001800187308 */ /* 0x000fe20000000800 */
[C---:B------:R-:W-:Y:S03]  /*171e0*/  HMMA.16816.F32.BF16 R80, R4.reuse, R26, R80 ;  /* 0x0000001a0450723c */ /* 0x040fe60000041850 */
[-C--:B------:R-:W-:Y:S01]  /*171f0*/  FFMA.FTZ R26, R141, R138.reuse, -R136 ;  /* 0x0000008a8d1a7223 */ /* 0x080fe20000010888 */
[----:B------:R-:W-:Y:S01]  /*17200*/  FFMA.FTZ R27, R142, R138, -R137 ;  /* 0x0000008a8e1b7223 */ /* 0x000fe20000010889 */
[----:B------:R-:W-:Y:S04]  /*17210*/  MUFU.EX2 R25, R25 ;  /* 0x0000001900197308 */ /* 0x000fe80000000800 */
[----:B------:R-:W-:Y:S01]  /*17220*/  MUFU.EX2 R26, R26 ;  /* 0x0000001a001a7308 */ /* 0x000fe20000000800 */
[C---:B------:R-:W-:Y:S03]  /*17230*/  HMMA.16816.F32.BF16 R128, R4.reuse, R32, R128 ;  /* 0x000000200480723c */ /* 0x040fe60000041880 */
[----:B------:R-:W4:Y:S05]  /*17240*/  MUFU.EX2 R27, R27 ;  /* 0x0000001b001b7308 */ /* 0x000f2a0000000800 */
[C---:B------:R-:W-:Y:S08]  /*17250*/  HMMA.16816.F32.BF16 R124, R4.reuse, R34, R124 ;  /* 0x00000022047c723c */ /* 0x040ff0000004187c */
[----:B---3--:R-:W-:Y:S03]  /*17260*/  HMMA.16816.F32.BF16 R120, R4, R20, R120 ;  /* 0x000000140478723c */ /* 0x008fe60000041878 */
[----:B------:R-:W-:-:S04]  /*17270*/  FADD.FTZ R21, R41, R44 ;  /* 0x0000002c29157221 */ /* 0x000fc80000010000 */
[----:B------:R-:W-:Y:S01]  /*17280*/  FADD.FTZ R21, R2, R21 ;  /* 0x0000001502157221 */ /* 0x000fe20000010000 */
[----:B------:R-:W-:Y:S03]  /*17290*/  HMMA.16816.F32.BF16 R116, R4, R22, R116 ;  /* 0x000000160474723c */ /* 0x000fe60000041874 */
[----:B----4-:R-:W-:Y:S01]  /*172a0*/  F2FP.BF16.F32.PACK_AB R4, R28, R27 ;  /* 0x0000001b1c04723e */ /* 0x010fe200000010ff */
[----:B------:R-:W-:Y:S01]  /*172b0*/  FADD.FTZ R23, R43, R46 ;  /* 0x0000002e2b177221 */ /* 0x000fe20000010000 */
[----:B------:R-:W-:Y:S01]  /*172c0*/  F2FP.BF16.F32.PACK_AB R5, R25, R24 ;  /* 0x000000181905723e */ /* 0x000fe200000010ff */
[----:B------:R-:W-:Y:S01]  /*172d0*/  FADD.FTZ R152, R152, R21 ;  /* 0x0000001598987221 */ /* 0x000fe20000010000 */
[----:B------:R-:W-:Y:S01]  /*172e0*/  F2FP.BF16.F32.PACK_AB R6, R30, R29 ;  /* 0x0000001d1e06723e */ /* 0x000fe200000010ff */
[----:B------:R-:W-:Y:S01]  /*172f0*/  FADD.FTZ R23, R40, R23 ;  /* 0x0000001728177221 */ /* 0x000fe20000010000 */
[----:B------:R-:W-:Y:S01]  /*17300*/  F2FP.BF16.F32.PACK_AB R7, R229, R26 ;  /* 0x0000001ae507723e */ /* 0x000fe200000010ff */
[----:B------:R-:W-:-:S02]  /*17310*/  FADD.FTZ R155, R155, R152 ;  /* 0x000000989b9b7221 */ /* 0x000fc40000010000 */
[----:B------:R-:W-:Y:S02]  /*17320*/  FADD.FTZ R156, R156, R23 ;  /* 0x000000179c9c7221 */ /* 0x000fe40000010000 */
[----:B------:R-:W-:Y:S02]  /*17330*/  FADD.FTZ R2, R154, R155 ;  /* 0x0000009b9a027221 */ /* 0x000fe40000010000 */
[----:B-1----:R-:W-:Y:S03]  /*17340*/  HMMA.16816.F32.BF16 R68, R4, R8, R68 ;  /* 0x000000080444723c */ /* 0x002fe60000041844 */
[----:B------:R-:W-:Y:S01]  /*17350*/  FADD.FTZ R159, R159, R156 ;  /* 0x0000009c9f9f7221 */ /* 0x000fe20000010000 */
[----:B------:R-:W-:-:S03]  /*17360*/  FADD.FTZ R2, R161, R2 ;  /* 0x00000002a1027221 */ /* 0x000fc60000010000 */
[----:B------:R-:W-:Y:S01]  /*17370*/  FADD.FTZ R20, R158, R159 ;  /* 0x0000009f9e147221 */ /* 0x000fe20000010000 */
[----:B------:R-:W-:Y:S01]  /*17380*/  FADD.FTZ R21, R171, R2 ;  /* 0x00000002ab157221 */ /* 0x000fe20000010000 */
[----:B------:R-:W-:Y:S01]  /*17390*/  HMMA.16816.F32.BF16 R72, R4, R10, R72 ;  /* 0x0000000a0448723c */ /* 0x000fe20000041848 */
[----:B------:R-:W1:Y:S02]  /*173a0*/  LDSM.16.MT88.4 R8, [R42+0x13800] ;  /* 0x013800002a08783b */ /* 0x000e640000004200 */
[----:B------:R-:W-:Y:S01]  /*173b0*/  FADD.FTZ R20, R157, R20 ;  /* 0x000000149d147221 */ /* 0x000fe20000010000 */
[----:B------:R-:W-:-:S03]  /*173c0*/  FADD.FTZ R21, R168, R21 ;  /* 0x00000015a8157221 */ /* 0x000fc60000010000 */
[----:B------:R-:W-:Y:S01]  /*173d0*/  FADD.FTZ R173, R173, R20 ;  /* 0x00000014adad7221 */ /* 0x000fe20000010000 */
[----:B------:R-:W-:Y:S01]  /*173e0*/  FADD.FTZ R2, R170, R21 ;  /* 0x00000015aa027221 */ /* 0x000fe20000010000 */
[----:B------:R-:W-:Y:S03]  /*173f0*/  HMMA.16816.F32.BF16 R128, R4, R16, R128 ;  /* 0x000000100480723c */ /* 0x000fe60000041880 */
[----:B------:R-:W-:Y:S01]  /*17400*/  FADD.FTZ R172, R172, R173 ;  /* 0x000000adacac7221 */ /* 0x000fe20000010000 */
[----:B------:R-:W-:-:S04]  /*17410*/  FADD.FTZ R2, R175, R2 ;  /* 0x00000002af027221 */ /* 0x000fc80000010000 */
[----:B------:R-:W-:Y:S01]  /*17420*/  FADD.FTZ R167, R167, R2 ;  /* 0x00000002a7a77221 */ /* 0x000fe20000010000 */
[----:B------:R-:W-:Y:S01]  /*17430*/  HMMA.16816.F32.BF16 R124, R4, R18, R124 ;  /* 0x00000012047c723c */ /* 0x000fe2000004187c */
[----:B------:R-:W3:Y:S02]  /*17440*/  LDSM.16.MT88.4 R16, [R60+0x13800] ;  /* 0x013800003c10783b */ /* 0x000ee40000004200 */
[----:B------:R-:W-:-:S04]  /*17450*/  FADD.FTZ R176, R176, R167 ;  /* 0x000000a7b0b07221 */ /* 0x000fc80000010000 */
[----:B------:R-:W-:Y:S01]  /*17460*/  FADD.FTZ R165, R165, R176 ;  /* 0x000000b0a5a57221 */ /* 0x000fe20000010000 */
[----:B--2---:R-:W-:Y:S03]  /*17470*/  HMMA.16816.F32.BF16 R92, R4, R12, R92 ;  /* 0x0000000c045c723c */ /* 0x004fe6000004185c */
[----:B------:R-:W-:-:S04]  /*17480*/  FADD.FTZ R38, R38, R165 ;  /* 0x000000a526267221 */ /* 0x000fc80000010000 */
[----:B------:R-:W-:Y:S01]  /*17490*/  FADD.FTZ R39, R39, R38 ;  /* 0x0000002627277221 */ /* 0x000fe20000010000 */
[----:B------:R-:W-:Y:S01]  /*174a0*/  HMMA.16816.F32.BF16 R96, R4, R14, R96 ;  /* 0x0000000e0460723c */ /* 0x000fe20000041860 */
[----:B------:R-:W2:Y:S02]  /*174b0*/  LDSM.16.MT88.4 R12, [R42+0xf800] ;  /* 0x00f800002a0c783b */ /* 0x000ea40000004200 */
[----:B------:R-:W-:-:S05]  /*174c0*/  FADD.FTZ R160, R160, R39 ;  /* 0x00000027a0a07221 */ /* 0x000fca0000010000 */
[----:B-1----:R-:W-:Y:S03]  /*174d0*/  HMMA.16816.F32.BF16 R108, R4, R8, R108 ;  /* 0x00000008046c723c */ /* 0x002fe6000004186c */
[----:B------:R-:W-:-:S04]  /*174e0*/  FADD.FTZ R9, R177, R172 ;  /* 0x000000acb1097221 */ /* 0x000fc80000010000 */
[----:B------:R-:W-:Y:S01]  /*174f0*/  FADD.FTZ R9, R174, R9 ;  /* 0x00000009ae097221 */ /* 0x000fe20000010000 */
[----:B------:R-:W-:Y:S03]  /*17500*/  HMMA.16816.F32.BF16 R112, R4, R10, R112 ;  /* 0x0000000a0470723c */ /* 0x000fe60000041870 */
[----:B------:R-:W-:Y:S01]  /*17510*/  FADD.FTZ R164, R164, R9 ;  /* 0x00000009a4a47221 */ /* 0x000fe20000010000 */
[----:B------:R-:W-:-:S03]  /*17520*/  FADD.FTZ R9, R149, R160 ;  /* 0x000000a095097221 */ /* 0x000fc60000010000 */
[----:B------:R-:W-:Y:S01]  /*17530*/  FADD.FTZ R169, R169, R164 ;  /* 0x000000a4a9a97221 */ /* 0x000fe20000010000 */
[----:B------:R-:W-:Y:S01]  /*17540*/  FADD.FTZ R9, R146, R9 ;  /* 0x0000000992097221 */ /* 0x000fe20000010000 */
[----:B---3--:R-:W-:Y:S03]  /*17550*/  HMMA.16816.F32.BF16 R100, R4, R16, R100 ;  /* 0x000000100464723c */ /* 0x008fe60000041864 */
        /* <DEDUP_REMOVED lines=10> */
[C---:B--2---:R-:W-:Y:S08]  /*17600*/  HMMA.16816.F32.BF16 R76, R4.reuse, R12, R76 ;  /* 0x0000000c044c723c */ /* 0x044ff0000004184c */
[----:B------:R-:W-:Y:S01]  /*17610*/  HMMA.16816.F32.BF16 R80, R4, R14, R80 ;  /* 0x0000000e0450723c */ /* 0x000fe20000041850 */
[----:B------:R2:W3:Y:S02]  /*17620*/  LDSM.16.MT88.4 R12, [R0+0x13800] ;  /* 0x01380000000c783b */ /* 0x0004e40000004200 */
[----:B--2---:R-:W-:-:S05]  /*17630*/  FADD.FTZ R0, R144, R151 ;  /* 0x0000009790007221 */ /* 0x004fca0000010000 */
[----:B-1----:R-:W-:Y:S03]  /*17640*/  HMMA.16816.F32.BF16 R84, R4, R16, R84 ;  /* 0x000000100454723c */ /* 0x002fe60000041854 */
[----:B------:R-:W-:-:S04]  /*17650*/  FADD.FTZ R0, R147, R0 ;  /* 0x0000000093007221 */ /* 0x000fc80000010000 */
[----:B------:R-:W-:Y:S01]  /*17660*/  FADD.FTZ R27, R27, R0 ;  /* 0x000000001b1b7221 */ /* 0x000fe20000010000 */
[----:B------:R-:W-:Y:S03]  /*17670*/  HMMA.16816.F32.BF16 R88, R4, R18, R88 ;  /* 0x000000120458723c */ /* 0x000fe60000041858 */
[----:B------:R-:W-:-:S04]  /*17680*/  FADD.FTZ R28, R28, R27 ;  /* 0x0000001b1c1c7221 */ /* 0x000fc80000010000 */
[----:B------:R-:W-:Y:S01]  /*17690*/  FADD.FTZ R29, R29, R28 ;  /* 0x0000001c1d1d7221 */ /* 0x000fe20000010000 */
[----:B---3--:R-:W-:Y:S03]  /*176a0*/  HMMA.16816.F32.BF16 R120, R4, R12, R120 ;  /* 0x0000000c0478723c */ /* 0x008fe60000041878 */
[----:B------:R-:W-:-:S05]  /*176b0*/  FADD.FTZ R231, R30, R29 ;  /* 0x0000001d1ee77221 */ /* 0x000fca0000010000 */
[----:B------:R-:W-:Y:S01]  /*176c0*/  HMMA.16816.F32.BF16 R116, R4, R14, R116 ;  /* 0x0000000e0474723c */ /* 0x000fe20000041874 */
[----:B------:R-:W-:-:S04]  /*176d0*/  NOP ;  /* 0x0000000000007918 */ /* 0x000fc80000000000 */
[----:B------:R-:W-:-:S15]  /*176e0*/  @!P4 BRA `(.L_x_1107) ;  /* 0x0000004400f4c947 */ /* 0x000fde0003800000 */
[----:B------:R-:W-:Y:S01]  /*176f0*/  ISETP.NE.U32.AND P4, PT, R224, RZ, PT ;  /* 0x000000ffe000720c */ /* 0x000fe20003f85070 */
[----:B------:R-:W-:Y:S01]  /*17700*/  VIADD R228, R53, 0xfffffffe ;  /* 0xfffffffe35e47836 */ /* 0x000fe20000000000 */
[----:B------:R-:W-:Y:S01]  /*17710*/  MOV R0, R3 ;  /* 0x0000000300007202 */ /* 0x000fe20000000f00 */
[----:B------:R-:W-:Y:S01]  /*17720*/  IMAD.MOV.U32 R137, RZ, RZ, R134 ;  /* 0x000000ffff897224 */ /* 0x000fe200078e0086 */
[----:B------:R-:W-:-:S13]  /*17730*/  ISETP.NE.AND.EX P4, PT, R225, RZ, PT, P4 ;  /* 0x000000ffe100720c */ /* 0x000fda0003f85340 */
.L_x_1114:
        /* <DEDUP_REMOVED lines=16> */
[----:B------:R-:W-:Y:S01]  /*17840*/  VIADD R5, R227, 0xffffff80 ;  /* 0xffffff80e3057836 */ /* 0x000fe20000000000 */
[----:B------:R-:W2:Y:S01]  /*17850*/  LD.E R6, desc[UR4][R132.64+0x170] ;  /* 0x0001700484067980 */ /* 0x000ea2000c101900 */
[----:B------:R-:W-:Y:S02]  /*17860*/  IABS R8, R227 ;  /* 0x000000e300087213 */ /* 0x000fe40000000000 */
[-C--:B--2---:R-:W-:Y:S02]  /*17870*/  IABS R9, R6.reuse ;  /* 0x0000000600097213 */ /* 0x084fe40000000000 */
[-C--:B------:R-:W-:Y:S02]  /*17880*/  IABS R7, R6.reuse ;  /* 0x0000000600077213 */ /* 0x080fe40000000000 */
[----:B------:R-:W1:Y:S02]  /*17890*/  I2F.RP R12, R9 ;  /* 0x00000009000c7306 */ /* 0x000e640000209400 */
[----:B------:R-:W-:Y:S08]  /*178a0*/  IADD3 R7, PT, PT, RZ, -R7, RZ ;  /* 0x80000007ff077210 */ /* 0x000ff00007ffe0ff */
[----:B-1----:R-:W1:Y:S02]  /*178b0*/  MUFU.RCP R4, R12 ;  /* 0x0000000c00047308 */ /* 0x002e640000001000 */
[----:B-1----:R-:W-:Y:S08]  /*178c0*/  VIADD R10, R4, 0xffffffe ;  /* 0x0ffffffe040a7836 */ /* 0x002ff00000000000 */
[----:B------:R-:W1:Y:S02]  /*178d0*/  F2I.FTZ.U32.TRUNC.NTZ R11, R10 ;  /* 0x0000000a000b7305 */ /* 0x000e64000021f000 */
[--C-:B-1----:R-:W-:Y:S02]  /*178e0*/  IMAD.MOV R4, RZ, RZ, -R11.reuse ;  /* 0x000000ffff047224 */ /* 0x102fe400078e0a0b */
[----:B------:R-:W-:Y:S02]  /*178f0*/  IMAD.MOV.U32 R10, RZ, RZ, RZ ;  /* 0x000000ffff0a7224 */ /* 0x000fe400078e00ff */
[----:B------:R-:W-:Y:S01]  /*17900*/  IMAD R13, R4, R9, RZ ;  /* 0x00000009040d7224 */ /* 0x000fe200078e02ff */
[----:B------:R-:W-:Y:S02]  /*17910*/  IABS R4, R5 ;  /* 0x0000000500047213 */ /* 0x000fe40000000000 */
[-C--:B------:R-:W-:Y:S01]  /*17920*/  LOP3.LUT R5, R5, R6.reuse, RZ, 0x3c, !PT ;  /* 0x0000000605057212 */ /* 0x080fe200078e3cff */
[----:B------:R-:W-:Y:S02]  /*17930*/  IMAD.HI.U32 R11, R11, R13, R10 ;  /* 0x0000000d0b0b7227 */ /* 0x000fe400078e000a */
[----:B------:R-:W2:Y:S01]  /*17940*/  LD.E.64 R12, desc[UR4][R132.64+0x28] ;  /* 0x00002804840c7980 */ /* 0x000ea2000c101b00 */
[----:B------:R-:W-:Y:S02]  /*17950*/  ISETP.GE.AND P0, PT, R5, RZ, PT ;  /* 0x000000ff0500720c */ /* 0x000fe40003f06270 */
[----:B------:R-:W-:Y:S01]  /*17960*/  LOP3.LUT R5, RZ, R6, RZ, 0x33, !PT ;  /* 0x00000006ff057212 */ /* 0x000fe200078e33ff */
        /* <DEDUP_REMOVED lines=11> */
[----:B------:R-:W-:Y:S02]  /*17a20*/  LOP3.LUT R4, R227, R6, RZ, 0x3c, !PT ;  /* 0x00000006e3047212 */ /* 0x000fe400078e3cff */
[----:B------:R-:W-:Y:S02]  /*17a30*/  ISETP.GE.U32.AND P6, PT, R8, R9, PT ;  /* 0x000000090800720c */ /* 0x000fe40003fc6070 */
[----:B------:R-:W-:Y:S02]  /*17a40*/  ISETP.GE.AND P2, PT, R4, RZ, PT ;  /* 0x000000ff0400720c */ /* 0x000fe40003f46270 */
[----:B------:R-:W-:Y:S05]  /*17a50*/  ISETP.NE.AND P1, PT, R6, RZ, PT ;  /* 0x000000ff0600720c */ /* 0x000fea0003f25270 */
[----:B------:R-:W-:Y:S04]  /*17a60*/  @P5 VIADD R10, R10, 0x1 ;  /* 0x000000010a0a5836 */ /* 0x000fe80000000000 */
[----:B------:R-:W-:Y:S02]  /*17a70*/  @P6 VIADD R11, R11, 0x1 ;  /* 0x000000010b0b6836 */ /* 0x000fe40000000000 */
[----:B------:R-:W-:Y:S03]  /*17a80*/  @!P0 IMAD.MOV R10, RZ, RZ, -R10 ;  /* 0x000000ffff0a8224 */ /* 0x000fe600078e0a0a */
[----:B------:R-:W-:Y:S02]  /*17a90*/  @!P2 IADD3 R11, PT, PT, -R11, RZ, RZ ;  /* 0x000000ff0b0ba210 */ /* 0x000fe40007ffe1ff */
[C---:B------:R-:W-:Y:S02]  /*17aa0*/  SEL R9, R5.reuse, R10, !P1 ;  /* 0x0000000a05097207 */ /* 0x040fe40004800000 */
[----:B------:R-:W-:Y:S02]  /*17ab0*/  SEL R5, R5, R11, !P1 ;  /* 0x0000000b05057207 */ /* 0x000fe40004800000 */
[-C--:B------:R-:W-:Y:S01]  /*17ac0*/  LEA R18, P1, R9, R222.reuse, 0x2 ;  /* 0x000000de09127211 */ /* 0x080fe200078210ff */
[----:B------:R-:W3:Y:S01]  /*17ad0*/  LD.E.64 R10, desc[UR4][R132.64+0x40] ;  /* 0x00004004840a7980 */ /* 0x000ee2000c101b00 */
[----:B------:R-:W-:Y:S02]  /*17ae0*/  LEA R16, P0, R5, R222, 0x2 ;  /* 0x000000de05107211 */ /* 0x000fe400078010ff */
[-C--:B------:R-:W-:Y:S02]  /*17af0*/  LEA.HI.X.SX32 R19, R9, R223.reuse, 0x2, P1 ;  /* 0x000000df09137211 */ /* 0x080fe400008f16ff */
[C---:B------:R-:W-:Y:S01]  /*17b00*/  LEA.HI.X.SX32 R17, R5.reuse, R223, 0x2, P0 ;  /* 0x000000df05117211 */ /* 0x040fe200000f16ff */
[----:B------:R-:W-:Y:S02]  /*17b10*/  IMAD.IADD R5, R5, 0x1, -R9 ;  /* 0x0000000105057824 */ /* 0x000fe400078e0a09 */
[----:B------:R-:W4:Y:S02]  /*17b20*/  LD.E R8, desc[UR4][R18.64] ;  /* 0x0000000412087980 */ /* 0x000f24000c101900 */
[----:B------:R-:W-:Y:S02]  /*17b30*/  IMAD R6, R6, R5, -0x80 ;  /* 0xffffff8006067424 */ /* 0x000fe400078e0205 */
[----:B------:R-:W4:Y:S03]  /*17b40*/  LD.E R7, desc[UR4][R16.64] ;  /* 0x0000000410077980 */ /* 0x000f26000c101900 */
[----:B------:R-:W-:Y:S01]  /*17b50*/  SHF.R.S32.HI R5, RZ, 0x1f, R6 ;  /* 0x0000001fff057819 */ /* 0x000fe20000011406 */
        /* <DEDUP_REMOVED lines=12> */
.L_x_1109:
[----:B------:R-:W-:Y:S05]  /*17c20*/  BSYNC.RECONVERGENT B0 ;  /* 0x0000000000007941 */ /* 0x000fea0003800200 */
.L_x_1108:
[----:B------:R-:W1:Y:S01]  /*17c30*/  S2UR UR7, SR_CgaCtaId ;  /* 0x00000000000779c3 */ /* 0x000e620000008800 */
[C---:B------:R-:W-:Y:S01]  /*17c40*/  IMAD.SHL.U32 R226, R200.reuse, 0x8, RZ ;  /* 0x00000008c8e27824 */ /* 0x040fe200078e00ff */
[----:B------:R-:W-:Y:S01]  /*17c50*/  LOP3.LUT R3, R200, 0x38, RZ, 0xc0, !PT ;  /* 0x00000038c8037812 */ /* 0x000fe200078ec0ff */
[----:B------:R-:W-:Y:S01]  /*17c60*/  UMOV UR8, 0x400 ;  /* 0x0000040000087882 */ /* 0x000fe20000000000 */
[----:B------:R-:W-:Y:S01]  /*17c70*/  IMAD.SHL.U32 R7, R210, 0x20, RZ ;  /* 0x00000020d2077824 */ /* 0x000fe200078e00ff */
[--C-:B------:R-:W-:Y:S01]  /*17c80*/  SHF.R.U32.HI R203, RZ, 0x1, R200.reuse ;  /* 0x00000001ffcb7819 */ /* 0x100fe200000116c8 */
[----:B------:R-:W-:Y:S01]  /*17c90*/  IMAD.SHL.U32 R207, R200, 0x40, RZ ;  /* 0x00000040c8cf7824 */ /* 0x000fe200078e00ff */
[----:B------:R-:W-:Y:S01]  /*17ca0*/  LOP3.LUT R202, R226, 0x38, RZ, 0xc0, !PT ;  /* 0x00000038e2ca7812 */ /* 0x000fe200078ec0ff */
[----:B------:R-:W-:Y:S01]  /*17cb0*/  IMAD.SHL.U32 R204, R200, 0x20, RZ ;  /* 0x00000020c8cc7824 */ /* 0x000fe200078e00ff */
[----:B------:R-:W-:Y:S01]  /*17cc0*/  LOP3.LUT R4, R226, 0x1c0, RZ, 0xc0, !PT ;  /* 0x000001c0e2047812 */ /* 0x000fe200078ec0ff */
[----:B------:R-:W-:Y:S01]  /*17cd0*/  IMAD.MOV.U32 R135, RZ, RZ, 0x40 ;  /* 0x00000040ff877424 */ /* 0x000fe200078e00ff */
[----:B------:R-:W-:Y:S01]  /*17ce0*/  ISETP.GE.AND P3, PT, R202, R219, PT ;  /* 0x000000dbca00720c */ /* 0x000fe20003f66270 */
[----:B------:R-:W-:Y:S01]  /*17cf0*/  BSSY.RECONVERGENT B1, `(.L_x_1110) ;  /* 0x00001fa000017945 */ /* 0x000fe20003800200 */
[----:B------:R-:W-:Y:S02]  /*17d00*/  LOP3.LUT R233, R226, 0x1e00, RZ, 0xc0, !PT ;  /* 0x00001e00e2e97812 */ /* 0x000fe400078ec0ff */
[C---:B------:R-:W-:Y:S02]  /*17d10*/  LOP3.LUT R4, R202.reuse, R4, R3, 0x1e, !PT ;  /* 0x00000004ca047212 */ /* 0x040fe400078e1e03 */
[----:B------:R-:W-:Y:S02]  /*17d20*/  LOP3.LUT R2, R202, 0x40, RZ, 0xfc, !PT ;  /* 0x00000040ca027812 */ /* 0x000fe400078efcff */
[----:B------:R-:W-:Y:S02]  /*17d30*/  LOP3.LUT R233, R4, R233, RZ, 0xfc, !PT ;  /* 0x000000e904e97212 */ /* 0x000fe400078efcff */
[----:B------:R-:W-:Y:S02]  /*17d40*/  ISETP.GE.AND P1, PT, R2, R219, PT ;  /* 0x000000db0200720c */ /* 0x000fe40003f26270 */
[----:B------:R-:W-:Y:S01]  /*17d50*/  IADD3 R8, P0, PT, R7, R214, RZ ;  /* 0x000000d607087210 */ /* 0x000fe20007f1e0ff */
[----:B-1----:R-:W-:Y:S01]  /*17d60*/  ULEA UR6, UR7, UR8, 0x18 ;  /* 0x0000000807067291 */ /* 0x002fe2000f8ec0ff */
[----:B------:R-:W-:Y:S02]  /*17d70*/  SHF.L.U64.HI R4, R210, 0x5, R211 ;  /* 0x00000005d2047819 */ /* 0x000fe400000102d3 */
[C---:B------:R-:W-:Y:S02]  /*17d80*/  LOP3.LUT R3, R207.reuse, 0x1c0, RZ, 0xc0, !PT ;  /* 0x000001c0cf037812 */ /* 0x040fe400078ec0ff */
[----:B------:R-:W-:Y:S01]  /*17d90*/  LOP3.LUT R139, R207, 0x400, RZ, 0xc0, !PT ;  /* 0x00000400cf8b7812 */ /* 0x000fe200078ec0ff */
[----:B------:R-:W-:Y:S01]  /*17da0*/  IMAD.X R9, R4, 0x1, R215, P0 ;  /* 0x0000000104097824 */ /* 0x000fe200000e06d7 */
[----:B------:R-:W-:Y:S02]  /*17db0*/  LEA R233, R233, UR6, 0x1 ;  /* 0x00000006e9e97c11 */ /* 0x000fe4000f8e08ff */
[-C--:B------:R-:W-:Y:S02]  /*17dc0*/  IADD3 R14, P0, PT, R8, R7.reuse, RZ ;  /* 0x00000007080e7210 */ /* 0x080fe40007f1e0ff */
[----:B------:R-:W-:Y:S01]  /*17dd0*/  LOP3.LUT R3, R3, 0x8, R200, 0xf8, !PT ;  /* 0x0000000803037812 */ /* 0x000fe200078ef8c8 */
[----:B------:R-:W-:Y:S01]  /*17de0*/  @!PT LDS RZ, [RZ] ;  /* 0x00000000fffff984 */ /* 0x000fe20000000800 */
[----:B------:R-:W-:Y:S01]  /*17df0*/  @!PT LDS RZ, [RZ] ;  /* 0x00000000fffff984 */ /* 0x000fe20000000800 */
[----:B------:R-:W-:Y:S01]  /*17e00*/  @!PT LDS RZ, [RZ] ;  /* 0x00000000fffff984 */ /* 0x000fe20000000800 */
[----:B------:R-:W-:Y:S01]  /*17e10*/  @!P3 LDGSTS.E.BYPASS.LTC128B.128 [R233+0xc000], desc[UR4][R214.64] ;  /* 0x0c000000d6e9bfae */ /* 0x000fe2000b981a04 */
[----:B------:R-:W-:Y:S01]  /*17e20*/  LOP3.LUT R204, R204, 0x7c00, RZ, 0xc0, !PT ;  /* 0x00007c00cccc7812 */ /* 0x000fe200078ec0ff */
[--C-:B------:R-:W-:Y:S01]  /*17e30*/  IMAD.X R15, R9, 0x1, R4.reuse, P0 ;  /* 0x00000001090f7824 */ /* 0x100fe200000e0604 */
[-C--:B------:R-:W-:Y:S01]  /*17e40*/  LOP3.LUT R2, R3, R202.reuse, RZ, 0x3c, !PT ;  /* 0x000000ca03027212 */ /* 0x080fe200078e3cff */
[----:B------:R-:W-:Y:S01]  /*17e50*/  @P3 STS.128 [R233+0xc000], RZ ;  /* 0x00c000ffe9003388 */ /* 0x000fe20000000c00 */
[----:B------:R-:W-:Y:S03]  /*17e60*/  LOP3.LUT P2, RZ, R200, 0x4, RZ, 0xc0, !PT ;  /* 0x00000004c8ff7812 */ /* 0x000fe6000784c0ff */
[----:B------:R-:W-:Y:S01]  /*17e70*/  @!PT LDS RZ, [RZ] ;  /* 0x00000000fffff984 */ /* 0x000fe20000000800 */
[----:B------:R-:W-:Y:S01]  /*17e80*/  @!PT LDS RZ, [RZ] ;  /* 0x00000000fffff984 */ /* 0x000fe20000000800 */
[----:B------:R-:W-:Y:S01]  /*17e90*/  @!PT LDS RZ, [RZ] ;  /* 0x00000000fffff984 */ /* 0x000fe20000000800 */
[----:B------:R-:W-:Y:S01]  /*17ea0*/  @!P1 LDGSTS.E.BYPASS.LTC128B.128 [R233+0x10000], desc[UR4][R214.64+0x80] ;  /* 0x10000080d6e99fae */ /* 0x000fe2000b981a04 */
[----:B------:R-:W-:Y:S01]  /*17eb0*/  IMAD R139, R2, 0x2, R139 ;  /* 0x00000002028b7824 */ /* 0x000fe200078e028b */
[-C--:B------:R-:W-:Y:S02]  /*17ec0*/  IADD3 R2, P0, PT, R14, R7.reuse, RZ ;  /* 0x000000070e027210 */ /* 0x080fe40007f1e0ff */
[----:B------:R-:W-:Y:S01]  /*17ed0*/  @P1 STS.128 [R233+0x10000], RZ ;  /* 0x010000ffe9001388 */ /* 0x000fe20000000c00 */
[----:B------:R-:W-:Y:S02]  /*17ee0*/  SEL R135, R135, 0xffffffc0, !P2 ;  /* 0xffffffc087877807 */ /* 0x000fe40005000000 */
[--C-:B------:R-:W-:Y:S01]  /*17ef0*/  IMAD.X R3, R15, 0x1, R4.reuse, P0 ;  /* 0x000000010f037824 */ /* 0x100fe200000e0604 */
[----:B------:R-:W-:Y:S01]  /*17f00*/  @!PT LDS RZ, [RZ] ;  /* 0x00000000fffff984 */ /* 0x000fe20000000800 */
[----:B------:R-:W-:Y:S01]  /*17f10*/  @!PT LDS RZ, [RZ] ;  /* 0x00000000fffff984 */ /* 0x000fe20000000800 */
[----:B------:R-:W-:Y:S01]  /*17f20*/  @!PT LDS RZ, [RZ] ;  /* 0x00000000fffff984 */ /* 0x000fe20000000800 */
[----:B------:R-:W-:Y:S01]  /*17f30*/  @!P3 LDGSTS.E.BYPASS.LTC128B.128 [R233+0xc800], desc[UR4][R8.64] ;  /* 0x0c80000008e9bfae */ /* 0x000fe2000b981a04 */
[-C--:B------:R-:W-:Y:S03]  /*17f40*/  IADD3 R12, P0, PT, R2, R7.reuse, RZ ;  /* 0x00000007020c7210 */ /* 0x080fe60007f1e0ff */
[----:B------:R-:W-:Y:S02]  /*17f50*/  @P3 STS.128 [R233+0xc800], RZ ;  /* 0x00c800ffe9003388 */ /* 0x000fe40000000c00 */
[--C-:B------:R-:W-:Y:S01]  /*17f60*/  IMAD.X R13, R3, 0x1, R4.reuse, P0 ;  /* 0x00000001030d7824 */ /* 0x100fe200000e0604 */
[-C--:B------:R-:W-:Y:S01]  /*17f70*/  IADD3 R10, P0, PT, R12, R7.reuse, RZ ;  /* 0x000000070c0a7210 */ /* 0x080fe20007f1e0ff */
[----:B------:R-:W-:Y:S01]  /*17f80*/  @!PT LDS RZ, [RZ] ;  /* 0x00000000fffff984 */ /* 0x000fe20000000800 */
[----:B------:R-:W-:Y:S01]  /*17f90*/  @!PT LDS RZ, [RZ] ;  /* 0x00000000fffff984 */ /* 0x000fe20000000800 */
[----:B------:R-:W-:Y:S01]  /*17fa0*/  @!PT LDS RZ, [RZ] ;  /* 0x00000000fffff984 */ /* 0x000fe20000000800 */
[----:B------:R1:W-:Y:S04]  /*17fb0*/  @!P1 LDGSTS.E.BYPASS.LTC128B.128 [R233+0x10800], desc[UR4][R8.64+0x80] ;  /* 0x1080008008e99fae */ /* 0x0003e8000b981a04 */
[----:B------:R-:W-:Y:S01]  /*17fc0*/  @P1 STS.128 [R233+0x10800], RZ ;  /* 0x010800ffe9001388 */ /* 0x000fe20000000c00 */
[--C-:B------:R-:W-:Y:S03]  /*17fd0*/  IMAD.X R11, R13, 0x1, R4.reuse, P0 ;  /* 0x000000010d0b7824 */ /* 0x100fe600000e0604 */
        /* <DEDUP_REMOVED lines=14> */
[-C--:B-1----:R-:W-:Y:S03]  /*180c0*/  IADD3 R8, P0, PT, R10, R7.reuse, RZ ;  /* 0x000000070a087210 */ /* 0x082fe60007f1e0ff */
[----:B------:R-:W-:Y:S04]  /*180d0*/  @P3 STS.128 [R233+0xd800], RZ ;  /* 0x00d800ffe9003388 */ /* 0x000fe80000000c00 */
[----:B------:R-:W-:Y:S01]  /*180e0*/  @!PT LDS RZ, [RZ] ;  /* 0x00000000fffff984 */ /* 0x000fe20000000800 */
[----:B------:R-:W-:Y:S01]  /*180f0*/  @!PT LDS RZ, [RZ] ;  /* 0x00000000fffff984 */ /* 0x000fe20000000800 */
[----:B------:R-:W-:Y:S01]  /*18100*/  @!PT LDS RZ, [RZ] ;  /* 0x00000000fffff984 */ /* 0x000fe20000000800 */
[----:B------:R1:W-:Y:S01]  /*18110*/  @!P1 LDGSTS.E.BYPASS.LTC128B.128 [R233+0x11800], desc[UR4][R2.64+0x80] ;  /* 0x1180008002e99fae */ /* 0x0003e2000b981a04 */
[--C-:B------:R-:W-:Y:S01]  /*18120*/  IMAD.X R9, R11, 0x1, R4.reuse, P0 ;  /* 0x000000010b097824 */ /* 0x100fe200000e0604 */
[----:B------:R-:W-:Y:S02]  /*18130*/  IADD3 R6, P0, PT, R8, R7, RZ ;  /* 0x0000000708067210 */ /* 0x000fe40007f1e0ff */
[----:B------:R-:W-:Y:S03]  /*18140*/  @P1 STS.128 [R233+0x11800], RZ ;  /* 0x011800ffe9001388 */ /* 0x000fe60000000c00 */
[----:B------:R-:W-:Y:S01]  /*18150*/  IMAD.X R7, R9, 0x1, R4, P0 ;  /* 0x0000000109077824 */ /* 0x000fe200000e0604 */
[----:B------:R-:W-:Y:S01]  /*18160*/  @!PT LDS RZ, [RZ] ;  /* 0x00000000fffff984 */ /* 0x000fe20000000800 */
[----:B------:R-:W-:Y:S01]  /*18170*/  @!PT LDS RZ, [RZ] ;  /* 0x00000000fffff984 */ /* 0x000fe20000000800 */
[----:B------:R-:W-:Y:S01]  /*18180*/  @!PT LDS RZ, [RZ] ;  /* 0x00000000fffff984 */ /* 0x000fe20000000800 */
[----:B------:R-:W-:Y:S01]  /*18190*/  @!P3 LDGSTS.E.BYPASS.LTC128B.128 [R233+0xe000], desc[UR4][R12.64] ;  /* 0x0e0000000ce9bfae */ /* 0x000fe2000b981a04 */
[----:B------:R-:W-:Y:S03]  /*181a0*/  LOP3.LUT P0, RZ, R200, 0x2, RZ, 0xc0, !PT ;  /* 0x00000002c8ff7812 */ /* 0x000fe6000780c0ff */
[----:B------:R-:W-:Y:S01]  /*181b0*/  @P3 STS.128 [R233+0xe000], RZ ;  /* 0x00e000ffe9003388 */ /* 0x000fe20000000c00 */
[----:B------:R-:W-:Y:S02]  /*181c0*/  SEL R205, R201, 0xffffffe0, !P0 ;  /* 0xffffffe0c9cd7807 */ /* 0x000fe40004000000 */
[----:B------:R-:W-:Y:S01]  /*181d0*/  ISETP.NE.AND P0, PT, R228, RZ, PT ;  /* 0x000000ffe400720c */ /* 0x000fe20003f05270 */
        /* <DEDUP_REMOVED lines=9> */
[----:B-1----:R-:W-:Y:S03]  /*18270*/  LOP3.LUT R2, R203, 0x8, RZ, 0xc0, !PT ;  /* 0x00000008cb027812 */ /* 0x002fe600078ec0ff */
[----:B------:R-:W-:Y:S01]  /*18280*/  @P3 STS.128 [R233+0xe800], RZ ;  /* 0x00e800ffe9003388 */ /* 0x000fe20000000c00 */
[--C-:B------:R-:W-:Y:S02]  /*18290*/  LOP3.LUT R3, R204, 0x200, R207.reuse, 0xf8, !PT ;  /* 0x00000200cc037812 */ /* 0x100fe400078ef8cf */
[----:B------:R-:W-:Y:S01]  /*182a0*/  LOP3.LUT R5, R2, 0x1c0, R207, 0xf8, !PT ;  /* 0x000001c002057812 */ /* 0x000fe200078ef8cf */
[----:B------:R-:W-:Y:S01]  /*182b0*/  @!PT LDS RZ, [RZ] ;  /* 0x00000000fffff984 */ /* 0x000fe20000000800 */
[----:B------:R-:W-:Y:S01]  /*182c0*/  @!PT LDS RZ, [RZ] ;  /* 0x00000000fffff984 */ /* 0x000fe20000000800 */
[----:B------:R-:W-:Y:S01]  /*182d0*/  @!PT LDS RZ, [RZ] ;  /* 0x00000000fffff984 */ /* 0x000fe20000000800 */
[----:B------:R-:W-:Y:S01]  /*182e0*/  @!P1 LDGSTS.E.BYPASS.LTC128B.128 [R233+0x12800], desc[UR4][R10.64+0x80] ;  /* 0x128000800ae99fae */ /* 0x000fe2000b981a04 */
[----:B------:R-:W-:Y:S02]  /*182f0*/  VIADD R2, R139, UR6 ;  /* 0x000000068b027c36 */ /* 0x000fe40008000000 */
[----:B------:R-:W-:Y:S01]  /*18300*/  LOP3.LUT R136, R5, R202, RZ, 0x3c, !PT ;  /* 0x000000ca05887212 */ /* 0x000fe200078e3cff */
[----:B------:R-:W-:Y:S03]  /*18310*/  @P1 STS.128 [R233+0x12800], RZ ;  /* 0x012800ffe9001388 */ /* 0x000fe60000000c00 */
[----:B------:R-:W-:Y:S01]  /*18320*/  LOP3.LUT R184, R3, R136, RZ, 0xfc, !PT ;  /* 0x0000008803b87212 */ /* 0x000fe200078efcff */
[----:B------:R-:W-:Y:S01]  /*18330*/  @!PT LDS RZ, [RZ] ;  /* 0x00000000fffff984 */ /* 0x000fe20000000800 */
[----:B------:R-:W-:Y:S01]  /*18340*/  @!PT LDS RZ, [RZ] ;  /* 0x00000000fffff984 */ /* 0x000fe20000000800 */
[----:B------:R-:W-:Y:S01]  /*18350*/  @!PT LDS RZ, [RZ] ;  /* 0x00000000fffff984 */ /* 0x000fe20000000800 */
[----:B------:R-:W-:Y:S01]  /*18360*/  @!P3 LDGSTS.E.BYPASS.LTC128B.128 [R233+0xf000], desc[UR4][R8.64] ;  /* 0x0f00000008e9bfae */ /* 0x000fe2000b981a04 */
[----:B------:R-:W-:Y:S02]  /*18370*/  IMAD.IADD R3, R2, 0x1, R205 ;  /* 0x0000000102037824 */ /* 0x000fe400078e02cd */
[----:B------:R-:W-:Y:S01]  /*18380*/  LEA R184, R184, UR6, 0x1 ;  /* 0x00000006b8b87c11 */ /* 0x000fe2000f8e08ff */
[----:B------:R-:W-:Y:S01]  /*18390*/  @P3 STS.128 [R233+0xf000], RZ ;  /* 0x00f000ffe9003388 */ /* 0x000fe20000000c00 */
[----:B------:R-:W-:Y:S03]  /*183a0*/  IMAD.IADD R2, R2, 0x1, R135 ;  /* 0x0000000102027824 */ /* 0x000fe600078e0287 */
[----:B------:R-:W-:Y:S01]  /*183b0*/  @!PT LDS RZ, [RZ] ;  /* 0x00000000fffff984 */ /* 0x000fe20000000800 */
[----:B------:R-:W-:Y:S01]  /*183c0*/  @!PT LDS RZ, [RZ] ;  /* 0x00000000fffff984 */ /* 0x000fe20000000800 */
[----:B------:R-:W-:Y:S01]  /*183d0*/  @!PT LDS RZ, [RZ] ;  /* 0x00000000fffff984 */ /* 0x000fe20000000800 */
[----:B------:R1:W-:Y:S01]  /*183e0*/  @!P1 LDGSTS.E.BYPASS.LTC128B.128 [R233+0x13000], desc[UR4][R8.64+0x80] ;  /* 0x1300008008e99fae */ /* 0x0003e2000b981a04 */
[C---:B------:R-:W-:Y:S02]  /*183f0*/  IMAD.IADD R138, R184.reuse, 0x1, R205 ;  /* 0x00000001b88a7824 */ /* 0x040fe400078e02cd */
[----:B------:R-:W-:Y:S01]  /*18400*/  IMAD.IADD R188, R184, 0x1, R135 ;  /* 0x00000001b8bc7824 */ /* 0x000fe200078e0287 */
[----:B------:R-:W-:Y:S01]  /*18410*/  @P1 STS.128 [R233+0x13000], RZ ;  /* 0x013000ffe9001388 */ /* 0x000fe20000000c00 */
[C---:B------:R-:W-:Y:S02]  /*18420*/  IMAD.IADD R134, R205.reuse, 0x1, R2 ;  /* 0x00000001cd867824 */ /* 0x040fe400078e0202 */
[----:B------:R-:W-:Y:S01]  /*18430*/  IMAD.IADD R135, R205, 0x1, R188 ;  /* 0x00000001cd877824 */ /* 0x000fe200078e02bc */
        /* <DEDUP_REMOVED lines=10> */
[----:B------:R-:W-:Y:S04]  /*184e0*/  LDSM.16.M88.4 R64, [R184] ;  /* 0x00000000b840783b */ /* 0x000fe80000000200 */
[----:B-1----:R-:W2:Y:S04]  /*184f0*/  LDSM.16.M88.4 R8, [R139+UR6+0x4000] ;  /* 0x004000068b08783b */ /* 0x002ea80008000200 */
[----:B------:R-:W1:Y:S04]  /*18500*/  LDSM.16.M88.4 R16, [R139+UR6+0x4800] ;  /* 0x004800068b10783b */ /* 0x000e680008000200 */
[----:B------:R-:W3:Y:S04]  /*18510*/  LDSM.16.M88.4 R24, [R139+UR6+0x5000] ;  /* 0x005000068b18783b */ /* 0x000ee80008000200 */
[----:B------:R-:W0:Y:S04]  /*18520*/  LDGDEPBAR ;  /* 0x00000000000079af */ /* 0x000e280000000000 */
[----:B------:R-:W4:Y:S04]  /*18530*/  LDSM.16.M88.4 R32, [R139+UR6+0x5800] ;  /* 0x005800068b20783b */ /* 0x000f280008000200 */
[----:B------:R-:W5:Y:S04]  /*18540*/  LDSM.16.M88.4 R40, [R139+UR6+0x6000] ;  /* 0x006000068b28783b */ /* 0x000f680008000200 */
[----:B------:R-:W5:Y:S04]  /*18550*/  LDSM.16.M88.4 R48, [R139+UR6+0x6800] ;  /* 0x006800068b30783b */ /* 0x000f680008000200 */
[----:B------:R-:W5:Y:S04]  /*18560*/  LDSM.16.M88.4 R56, [R139+UR6+0x7000] ;  /* 0x007000068b38783b */ /* 0x000f680008000200 */
[----:B------:R-:W5:Y:S04]  /*18570*/  LDSM.16.M88.4 R140, [R139+UR6+0x7800] ;  /* 0x007800068b8c783b */ /* 0x000f680008000200 */
[----:B------:R-:W-:Y:S01]  /*18580*/  LDSM.16.M88.4 R144, [R138] ;  /* 0x000000008a90783b */ /* 0x000fe20000000200 */
[C---:B--2---:R-:W-:Y:S03]  /*18590*/  HMMA.16816.F32.BF16 R4, R64.reuse, R8, RZ ;  /* 0x000000084004723c */ /* 0x044fe600000418ff */
[----:B------:R-:W2:Y:S04]  /*185a0*/  LDSM.16.M88.4 R148, [R3+0x4000] ;  /* 0x004000000394783b */ /* 0x000ea80000000200 */
[----:B------:R-:W2:Y:S01]  /*185b0*/  LDSM.16.M88.4 R152, [R3+0x4800] ;  /* 0x004800000398783b */ /* 0x000ea20000000200 */
[C---:B------:R-:W-:Y:S03]  /*185c0*/  HMMA.16816.F32.BF16 R8, R64.reuse, R10, RZ ;  /* 0x0000000a4008723c */ /* 0x040fe600000418ff */
[----:B------:R-:W2:Y:S04]  /*185d0*/  LDSM.16.M88.4 R156, [R3+0x5000] ;  /* 0x00500000039c783b */ /* 0x000ea80000000200 */
[----:B------:R-:W-:Y:S01]  /*185e0*/  LDSM.16.M88.4 R160, [R3+0x7000] ;  /* 0x0070000003a0783b */ /* 0x000fe20000000200 */
[C---:B-1----:R-:W-:Y:S03]  /*185f0*/  HMMA.16816.F32.BF16 R12, R64.reuse, R16, RZ ;  /* 0x00000010400c723c */ /* 0x042fe600000418ff */
[----:B------:R-:W-:Y:S04]  /*18600*/  LDSM.16.M88.4 R164, [R3+0x7800] ;  /* 0x0078000003a4783b */ /* 0x000fe80000000200 */
[----:B------:R-:W-:Y:S01]  /*18610*/  LDSM.16.M88.4 R168, [R188] ;  /* 0x00000000bca8783b */ /* 0x000fe20000000200 */
[C---:B------:R-:W-:Y:S03]  /*18620*/  HMMA.16816.F32.BF16 R16, R64.reuse, R18, RZ ;  /* 0x000000124010723c */ /* 0x040fe600000418ff */
[----:B------:R-:W-:Y:S04]  /*18630*/  LDSM.16.M88.4 R172, [R2+0x4000] ;  /* 0x0040000002ac783b */ /* 0x000fe80000000200 */
[----:B------:R-:W-:Y:S01]  /*18640*/  LDSM.16.M88.4 R176, [R2+0x6000] ;  /* 0x0060000002b0783b */ /* 0x000fe20000000200 */
[C---:B---3--:R-:W-:Y:S03]  /*18650*/  HMMA.16816.F32.BF16 R20, R64.reuse, R24, RZ ;  /* 0x000000184014723c */ /* 0x048fe600000418ff */
[----:B------:R-:W-:Y:S04]  /*18660*/  LDSM.16.M88.4 R180, [R139+UR6+0xa000] ;  /* 0x00a000068bb4783b */ /* 0x000fe80008000200 */
[----:B------:R-:W-:Y:S01]  /*18670*/  LDSM.16.M88.4 R188, [R188+0x2000] ;  /* 0x00200000bcbc783b */ /* 0x000fe20000000200 */
[C---:B------:R-:W-:Y:S03]  /*18680*/  HMMA.16816.F32.BF16 R24, R64.reuse, R26, RZ ;  /* 0x0000001a4018723c */ /* 0x040fe600000418ff */
[----:B------:R-:W-:Y:S04]  /*18690*/  LDSM.16.M88.4 R192, [R2+0x8000] ;  /* 0x0080000002c0783b */ /* 0x000fe80000000200 */
[----:B------:R-:W-:Y:S01]  /*186a0*/  LDSM.16.M88.4 R196, [R134+0xb000] ;  /* 0x00b0000086c4783b */ /* 0x000fe20000000200 */
[C---:B----4-:R-:W-:Y:S08]  /*186b0*/  HMMA.16816.F32.BF16 R28, R64.reuse, R32, RZ ;  /* 0x00000020401c723c */ /* 0x050ff000000418ff */
[C---:B------:R-:W-:Y:S08]  /*186c0*/  HMMA.16816.F32.BF16 R32, R64.reuse, R34, RZ ;  /* 0x000000224020723c */ /* 0x040ff000000418ff */
[C---:B-----5:R-:W-:Y:S08]  /*186d0*/  HMMA.16816.F32.BF16 R36, R64.reuse, R40, RZ ;  /* 0x000000284024723c */ /* 0x060ff000000418ff */
[C---:B------:R-:W-:Y:S08]  /*186e0*/  HMMA.16816.F32.BF16 R40, R64.reuse, R42, RZ ;  /* 0x0000002a4028723c */ /* 0x040ff000000418ff */
[C---:B------:R-:W-:Y:S08]  /*186f0*/  HMMA.16816.F32.BF16 R44, R64.reuse, R48, RZ ;  /* 0x00000030402c723c */ /* 0x040ff000000418ff */
[C---:B------:R-:W-:Y:S08]  /*18700*/  HMMA.16816.F32.BF16 R48, R64.reuse, R50, RZ ;  /* 0x000000324030723c */ /* 0x040ff000000418ff */
[C---:B------:R-:W-:Y:S08]  /*18710*/  HMMA.16816.F32.BF16 R52, R64.reuse, R56, RZ ;  /* 0x000000384034723c */ /* 0x040ff000000418ff */
[C---:B------:R-:W-:Y:S08]  /*18720*/  HMMA.16816.F32.BF16 R56, R64.reuse, R58, RZ ;  /* 0x0000003a4038723c */ /* 0x040ff000000418ff */
[C---:B------:R-:W-:Y:S08]  /*18730*/  HMMA.16816.F32.BF16 R60, R64.reuse, R140, RZ ;  /* 0x0000008c403c723c */ /* 0x040ff000000418ff */
[----:B------:R-:W-:Y:S01]  /*18740*/  HMMA.16816.F32.BF16 R64, R64, R142, RZ ;  /* 0x0000008e4040723c */ /* 0x000fe200000418ff */
[----:B------:R-:W1:Y:S07]  /*18750*/  LDSM.16.M88.4 R140, [R3+0x5800] ;  /* 0x00580000038c783b */ /* 0x000e6e0000000200 */
[C---:B--2---:R-:W-:Y:S08]  /*18760*/  HMMA.16816.F32.BF16 R4, R144.reuse, R148, R4 ;  /* 0x000000949004723c */ /* 0x044ff00000041804 */
[C---:B------:R-:W-:Y:S01]  /*18770*/  HMMA.16816.F32.BF16 R8, R144.reuse, R150, R8 ;  /* 0x000000969008723c */ /* 0x040fe20000041808 */
[----:B------:R-:W2:Y:S07]  /*18780*/  LDSM.16.M88.4 R148, [R3+0x6000] ;  /* 0x006000000394783b */ /* 0x000eae0000000200 */
[C---:B------:R-:W-:Y:S08]  /*18790*/  HMMA.16816.F32.BF16 R12, R144.reuse, R152, R12 ;  /* 0x00000098900c723c */ /* 0x040ff0000004180c */
[C---:B------:R-:W-:Y:S01]  /*187a0*/  HMMA.16816.F32.BF16 R16, R144.reuse, R154, R16 ;  /* 0x0000009a9010723c */ /* 0x040fe20000041810 */
[----:B------:R-:W3:Y:S07]  /*187b0*/  LDSM.16.M88.4 R152, [R3+0x6800] ;  /* 0x006800000398783b */ /* 0x000eee0000000200 */
[C---:B------:R-:W-:Y:S08]  /*187c0*/  HMMA.16816.F32.BF16 R20, R144.reuse, R156, R20 ;  /* 0x0000009c9014723c */ /* 0x040ff00000041814 */
[C---:B------:R-:W-:Y:S01]  /*187d0*/  HMMA.16816.F32.BF16 R24, R144.reuse, R158, R24 ;  /* 0x0000009e9018723c */ /* 0x040fe20000041818 */
[----:B------:R-:W4:Y:S07]  /*187e0*/  LDSM.16.M88.4 R156, [R2+0x4800] ;  /* 0x00480000029c783b */ /* 0x000f2e0000000200 */
[C---:B-1----:R-:W-:Y:S08]  /*187f0*/  HMMA.16816.F32.BF16 R28, R144.reuse, R140, R28 ;  /* 0x0000008c901c723c */ /* 0x042ff0000004181c */
[C---:B------:R-:W-:Y:S01]  /*18800*/  HMMA.16816.F32.BF16 R32, R144.reuse, R142, R32 ;  /* 0x0000008e9020723c */ /* 0x040fe20000041820 */
[----:B------:R-:W1:Y:S07]  /*18810*/  LDSM.16.M88.4 R140, [R2+0x5000] ;  /* 0x00500000028c783b */ /* 0x000e6e0000000200 */
[C---:B--2---:R-:W-:Y:S08]  /*18820*/  HMMA.16816.F32.BF16 R36, R144.reuse, R148, R36 ;  /* 0x000000949024723c */ /* 0x044ff00000041824 */
[C---:B------:R-:W-:Y:S01]  /*18830*/  HMMA.16816.F32.BF16 R40, R144.reuse, R150, R40 ;  /* 0x000000969028723c */ /* 0x040fe20000041828 */
[----:B------:R-:W2:Y:S07]  /*18840*/  LDSM.16.M88.4 R148, [R2+0x5800] ;  /* 0x005800000294783b */ /* 0x000eae0000000200 */
[C---:B---3--:R-:W-:Y:S08]  /*18850*/  HMMA.16816.F32.BF16 R44, R144.reuse, R152, R44 ;  /* 0x00000098902c723c */ /* 0x048ff0000004182c */
[C---:B------:R-:W-:Y:S01]  /*18860*/  HMMA.16816.F32.BF16 R48, R144.reuse, R154, R48 ;  /* 0x0000009a9030723c */ /* 0x040fe20000041830 */
[----:B------:R-:W-:Y:S07]  /*18870*/  LDSM.16.M88.4 R152, [R135] ;  /* 0x000000008798783b */ /* 0x000fee0000000200 */
[C---:B------:R-:W-:Y:S08]  /*18880*/  HMMA.16816.F32.BF16 R52, R144.reuse, R160, R52 ;  /* 0x000000a09034723c */ /* 0x040ff00000041834 */
[C---:B------:R-:W-:Y:S01]  /*18890*/  HMMA.16816.F32.BF16 R56, R144.reuse, R162, R56 ;  /* 0x000000a29038723c */ /* 0x040fe20000041838 */
[----:B------:R-:W-:Y:S07]  /*188a0*/  LDSM.16.M88.4 R160, [R134+0x4800] ;  /* 0x0048000086a0783b */ /* 0x000fee0000000200 */
[C---:B------:R-:W-:Y:S08]  /*188b0*/  HMMA.16816.F32.BF16 R60, R144.reuse, R164, R60 ;  /* 0x000000a4903c723c */ /* 0x040ff0000004183c */
[----:B------:R-:W-:Y:S01]  /*188c0*/  HMMA.16816.F32.BF16 R64, R144, R166, R64 ;  /* 0x000000a69040723c */ /* 0x000fe20000041840 */
[----:B------:R-:W3:Y:S04]  /*188d0*/  LDSM.16.M88.4 R144, [R2+0x6800] ;  /* 0x006800000290783b */ /* 0x000ee80000000200 */
[----:B------:R-:W-:Y:S03]  /*188e0*/  LDSM.16.M88.4 R164, [R134+0x5000] ;  /* 0x0050000086a4783b */ /* 0x000fe60000000200 */
[C---:B------:R-:W-:Y:S08]  /*188f0*/  HMMA.16816.F32.BF16 R4, R168.reuse, R172, R4 ;  /* 0x000000aca804723c */ /* 0x040ff00000041804 */
[C---:B------:R-:W-:Y:S01]  /*18900*/  HMMA.16816.F32.BF16 R8, R168.reuse, R174, R8 ;  /* 0x000000aea808723c */ /* 0x040fe20000041808 */
[----:B------:R-:W-:Y:S07]  /*18910*/  LDSM.16.M88.4 R172, [R139+UR6+0x8000] ;  /* 0x008000068bac783b */ /* 0x000fee0008000200 */
[C---:B----4-:R-:W-:Y:S08]  /*18920*/  HMMA.16816.F32.BF16 R12, R168.reuse, R156, R12 ;  /* 0x0000009ca80c723c */ /* 0x050ff0000004180c */
[C---:B------:R-:W-:Y:S01]  /*18930*/  HMMA.16816.F32.BF16 R16, R168.reuse, R158, R16 ;  /* 0x0000009ea810723c */ /* 0x040fe20000041810 */
[----:B------:R-:W-:Y:S07]  /*18940*/  LDSM.16.M88.4 R156, [R134+0x4000] ;  /* 0x00400000869c783b */ /* 0x000fee0000000200 */
[C---:B-1----:R-:W-:Y:S08]  /*18950*/  HMMA.16816.F32.BF16 R20, R168.reuse, R140, R20 ;  /* 0x0000008ca814723c */ /* 0x042ff00000041814 */
[C---:B------:R-:W-:Y:S01]  /*18960*/  HMMA.16816.F32.BF16 R24, R168.reuse, R142, R24 ;  /* 0x0000008ea818723c */ /* 0x040fe20000041818 */
[----:B------:R-:W1:Y:S07]  /*18970*/  LDSM.16.M88.4 R140, [R2+0x7000] ;  /* 0x00700000028c783b */ /* 0x000e6e0000000200 */
[C---:B--2---:R-:W-:Y:S08]  /*18980*/  HMMA.16816.F32.BF16 R28, R168.reuse, R148, R28 ;  /* 0x00000094a81c723c */ /* 0x044ff0000004181c */
[C---:B------:R-:W-:Y:S01]  /*18990*/  HMMA.16816.F32.BF16 R32, R168.reuse, R150, R32 ;  /* 0x00000096a820723c */ /* 0x040fe20000041820 */
[----:B------:R-:W2:Y:S07]  /*189a0*/  LDSM.16.M88.4 R148, [R2+0x7800] ;  /* 0x007800000294783b */ /* 0x000eae0000000200 */
[C---:B------:R-:W-:Y:S08]  /*189b0*/  HMMA.16816.F32.BF16 R36, R168.reuse, R176, R36 ;  /* 0x000000b0a824723c */ /* 0x040ff00000041824 */
[C---:B------:R-:W-:Y:S01]  /*189c0*/  HMMA.16816.F32.BF16 R40, R168.reuse, R178, R40 ;  /* 0x000000b2a828723c */ /* 0x040fe20000041828 */
[----:B------:R-:W-:Y:S07]  /*189d0*/  LDSM.16.M88.4 R176, [R139+UR6+0x8800] ;  /* 0x008800068bb0783b */ /* 0x000fee0008000200 */
[C---:B---3--:R-:W-:Y:S08]  /*189e0*/  HMMA.16816.F32.BF16 R44, R168.reuse, R144, R44 ;  /* 0x00000090a82c723c */ /* 0x048ff0000004182c */
[C---:B------:R-:W-:Y:S01]  /*189f0*/  HMMA.16816.F32.BF16 R48, R168.reuse, R146, R48 ;  /* 0x00000092a830723c */ /* 0x040fe20000041830 */
[----:B------:R-:W3:Y:S07]  /*18a00*/  LDSM.16.M88.4 R144, [R134+0x5800] ;  /* 0x005800008690783b */ /* 0x000eee0000000200 */
[C---:B-1----:R-:W-:Y:S08]  /*18a10*/  HMMA.16816.F32.BF16 R52, R168.reuse, R140, R52 ;  /* 0x0000008ca834723c */ /* 0x042ff00000041834 */
[C---:B------:R-:W-:Y:S01]  /*18a20*/  HMMA.16816.F32.BF16 R56, R168.reuse, R142, R56 ;  /* 0x0000008ea838723c */ /* 0x040fe20000041838 */
[----:B------:R-:W1:Y:S07]  /*18a30*/  LDSM.16.M88.4 R140, [R134+0x6000] ;  /* 0x00600000868c783b */ /* 0x000e6e0000000200 */
[C---:B--2---:R-:W-:Y:S08]  /*18a40*/  HMMA.16816.F32.BF16 R60, R168.reuse, R148, R60 ;  /* 0x00000094a83c723c */ /* 0x044ff0000004183c */
[----:B------:R-:W-:Y:S01]  /*18a50*/  HMMA.16816.F32.BF16 R64, R168, R150, R64 ;  /* 0x00000096a840723c */ /* 0x000fe20000041840 */
[----:B------:R-:W2:Y:S04]  /*18a60*/  LDSM.16.M88.4 R148, [R134+0x6800] ;  /* 0x006800008694783b */ /* 0x000ea80000000200 */
        /* <DEDUP_REMOVED lines=10> */
[----:B------:R-:W5:Y:S07]  /*18b10*/  LDSM.16.M88.4 R164, [R139+UR6+0x9000] ;  /* 0x009000068ba4783b */ /* 0x000f6e0008000200 */
[C---:B---3--:R-:W-:Y:S08]  /*18b20*/  HMMA.16816.F32.BF16 R28, R152.reuse, R144, R28 ;  /* 0x00000090981c723c */ /* 0x048ff0000004181c */
[C---:B------:R-:W-:Y:S01]  /*18b30*/  HMMA.16816.F32.BF16 R32, R152.reuse, R146, R32 ;  /* 0x000000929820723c */ /* 0x040fe20000041820 */
[----:B------:R-:W3:Y:S07]  /*18b40*/  LDSM.16.M88.4 R144, [R139+UR6+0x9800] ;  /* 0x009800068b90783b */ /* 0x000eee0008000200 */
[C---:B-1----:R-:W-:Y:S08]  /*18b50*/  HMMA.16816.F32.BF16 R36, R152.reuse, R140, R36 ;  /* 0x0000008c9824723c */ /* 0x042ff00000041824 */
[C---:B------:R-:W-:Y:S01]  /*18b60*/  HMMA.16816.F32.BF16 R40, R152.reuse, R142, R40 ;  /* 0x0000008e9828723c */ /* 0x040fe20000041828 */
[----:B------:R-:W1:Y:S07]  /*18b70*/  LDSM.16.M88.4 R140, [R139+UR6+0xa800] ;  /* 0x00a800068b8c783b */ /* 0x000e6e0008000200 */
[C---:B--2---:R-:W-:Y:S08]  /*18b80*/  HMMA.16816.F32.BF16 R44, R152.reuse, R148, R44 ;  /* 0x00000094982c723c */ /* 0x044ff0000004182c */
[C---:B------:R-:W-:Y:S01]  /*18b90*/  HMMA.16816.F32.BF16 R48, R152.reuse, R150, R48 ;  /* 0x000000969830723c */ /* 0x040fe20000041830 */
[----:B------:R-:W2:Y:S07]  /*18ba0*/  LDSM.16.M88.4 R148, [R139+UR6+0xb000] ;  /* 0x00b000068b94783b */ /* 0x000eae0008000200 */
[C---:B----4-:R-:W-:Y:S08]  /*18bb0*/  HMMA.16816.F32.BF16 R52, R152.reuse, R156, R52 ;  /* 0x0000009c9834723c */ /* 0x050ff00000041834 */
[C---:B------:R-:W-:Y:S01]  /*18bc0*/  HMMA.16816.F32.BF16 R56, R152.reuse, R158, R56 ;  /* 0x0000009e9838723c */ /* 0x040fe20000041838 */
[----:B------:R-:W-:Y:S07]  /*18bd0*/  LDSM.16.M88.4 R156, [R138+0x2000] ;  /* 0x002000008a9c783b */ /* 0x000fee0000000200 */
[C---:B-----5:R-:W-:Y:S08]  /*18be0*/  HMMA.16816.F32.BF16 R60, R152.reuse, R160, R60 ;  /* 0x000000a0983c723c */ /* 0x060ff0000004183c */
[----:B------:R-:W-:Y:S01]  /*18bf0*/  HMMA.16816.F32.BF16 R64, R152, R162, R64 ;  /* 0x000000a29840723c */ /* 0x000fe20000041840 */
[----:B------:R-:W4:Y:S04]  /*18c00*/  LDSM.16.M88.4 R152, [R139+UR6+0xb800] ;  /* 0x00b800068b98783b */ /* 0x000f280008000200 */
[----:B------:R-:W5:Y:S03]  /*18c10*/  LDSM.16.M88.4 R160, [R3+0x8000] ;  /* 0x0080000003a0783b */ /* 0x000f660000000200 */
        /* <DEDUP_REMOVED lines=9> */
[C---:B---3--:R-:W-:Y:S08]  /*18cb0*/  HMMA.16816.F32.BF16 R28, R168.reuse, R144, R28 ;  /* 0x00000090a81c723c */ /* 0x048ff0000004181c */
[C---:B------:R-:W-:Y:S01]  /*18cc0*/  HMMA.16816.F32.BF16 R32, R168.reuse, R146, R32 ;  /* 0x00000092a820723c */ /* 0x040fe20000041820 */
[----:B------:R-:W3:Y:S07]  /*18cd0*/  LDSM.16.M88.4 R144, [R3+0xa000] ;  /* 0x00a000000390783b */ /* 0x000eee0000000200 */
[C---:B------:R-:W-:Y:S08]  /*18ce0*/  HMMA.16816.F32.BF16 R36, R168.reuse, R180, R36 ;  /* 0x000000b4a824723c */ /* 0x040ff00000041824 */
[C---:B------:R-:W-:Y:S01]  /*18cf0*/  HMMA.16816.F32.BF16 R40, R168.reuse, R182, R40 ;  /* 0x000000b6a828723c */ /* 0x040fe20000041828 */
[----:B------:R-:W3:Y:S07]  /*18d00*/  LDSM.16.M88.4 R180, [R3+0xb000] ;  /* 0x00b0000003b4783b */ /* 0x000eee0000000200 */
[C---:B-1----:R-:W-:Y:S08]  /*18d10*/  HMMA.16816.F32.BF16 R44, R168.reuse, R140, R44 ;  /* 0x0000008ca82c723c */ /* 0x042ff0000004182c */
[C---:B------:R-:W-:Y:S01]  /*18d20*/  HMMA.16816.F32.BF16 R48, R168.reuse, R142, R48 ;  /* 0x0000008ea830723c */ /* 0x040fe20000041830 */
[----:B------:R-:W1:Y:S07]  /*18d30*/  LDSM.16.M88.4 R140, [R3+0xb800] ;  /* 0x00b80000038c783b */ /* 0x000e6e0000000200 */
[C---:B--2---:R-:W-:Y:S08]  /*18d40*/  HMMA.16816.F32.BF16 R52, R168.reuse, R148, R52 ;  /* 0x00000094a834723c */ /* 0x044ff00000041834 */
[C---:B------:R-:W-:Y:S01]  /*18d50*/  HMMA.16816.F32.BF16 R56, R168.reuse, R150, R56 ;  /* 0x00000096a838723c */ /* 0x040fe20000041838 */
[----:B------:R-:W2:Y:S07]  /*18d60*/  LDSM.16.M88.4 R148, [R2+0x8800] ;  /* 0x008800000294783b */ /* 0x000eae0000000200 */
        /* <DEDUP_REMOVED lines=28> */
[----:B------:R-:W3:Y:S03]  /*18f30*/  LDSM.16.M88.4 R156, [R2+0xa800] ;  /* 0x00a80000029c783b */ /* 0x000ee60000000200 */
[C---:B------:R-:W-:Y:S08]  /*18f40*/  HMMA.16816.F32.BF16 R4, R188.reuse, R192, R4 ;  /* 0x000000c0bc04723c */ /* 0x040ff00000041804 */
[C---:B------:R-:W-:Y:S01]  /*18f50*/  HMMA.16816.F32.BF16 R8, R188.reuse, R194, R8 ;  /* 0x000000c2bc08723c */ /* 0x040fe20000041808 */
[----:B------:R-:W-:Y:S07]  /*18f60*/  LDSM.16.M88.4 R192, [R134+0xa800] ;  /* 0x00a8000086c0783b */ /* 0x000fee0000000200 */
[C---:B--2---:R-:W-:Y:S08]  /*18f70*/  HMMA.16816.F32.BF16 R12, R188.reuse, R148, R12 ;  /* 0x00000094bc0c723c */ /* 0x044ff0000004180c */
[C---:B------:R-:W-:Y:S01]  /*18f80*/  HMMA.16816.F32.BF16 R16, R188.reuse, R150, R16 ;  /* 0x00000096bc10723c */ /* 0x040fe20000041810 */
[----:B------:R-:W2:Y:S07]  /*18f90*/  LDSM.16.M88.4 R148, [R134+0x8800] ;  /* 0x008800008694783b */ /* 0x000eae0000000200 */
        /* <DEDUP_REMOVED lines=9> */
[C---:B---3--:R-:W-:Y:S08]  /*19030*/  HMMA.16816.F32.BF16 R44, R188.reuse, R156, R44 ;  /* 0x0000009cbc2c723c */ /* 0x048ff0000004182c */
[C---:B------:R-:W-:Y:S08]  /*19040*/  HMMA.16816.F32.BF16 R48, R188.reuse, R158, R48 ;  /* 0x0000009ebc30723c */ /* 0x040ff00000041830 */
[C---:B------:R-:W-:Y:S08]  /*19050*/  HMMA.16816.F32.BF16 R52, R188.reuse, R160, R52 ;  /* 0x000000a0bc34723c */ /* 0x040ff00000041834 */
[C---:B------:R-:W-:Y:S08]  /*19060*/  HMMA.16816.F32.BF16 R56, R188.reuse, R162, R56 ;  /* 0x000000a2bc38723c */ /* 0x040ff00000041838 */
[C---:B------:R-:W-:Y:S08]  /*19070*/  HMMA.16816.F32.BF16 R60, R188.reuse, R164, R60 ;  /* 0x000000a4bc3c723c */ /* 0x040ff0000004183c */
[----:B------:R-:W-:Y:S08]  /*19080*/  HMMA.16816.F32.BF16 R64, R188, R166, R64 ;  /* 0x000000a6bc40723c */ /* 0x000ff00000041840 */
[C---:B------:R-:W-:Y:S08]  /*19090*/  HMMA.16816.F32.BF16 R4, R168.reuse, R172, R4 ;  /* 0x000000aca804723c */ /* 0x040ff00000041804 */
        /* <DEDUP_REMOVED lines=94> */
.L_x_1113:
[----:B------:R-:W-:Y:S05]  /*19680*/  BSYNC.RECONVERGENT B0 ;  /* 0x0000000000007941 */ /* 0x000fea0003800200 */
.L_x_1112:
        /* <DEDUP_REMOVED lines=96> */
.L_x_1111:
[----:B------:R-:W-:Y:S05]  /*19c90*/  BSYNC.RECONVERGENT B1 ;  /* 0x0000000000017941 */ /* 0x000fea0003800200 */
.L_x_1110:
        /* <DEDUP_REMOVED lines=36> */
[----:B------:R-:W-:Y:S05]  /*19ee0*/  LEA R156, R156, UR6, 0x1 ;  /* 0x000000069c9c7c11 */ /* 0x000fea000f8e08ff */
[----:B------:R-:W3:Y:S01]  /*19ef0*/  SHFL.BFLY PT, R3, R140, 0x2, 0x1f ;  /* 0x0c401f008c037f89 */ /* 0x000ee200000e0000 */
[----:B------:R-:W-:Y:S07]  /*19f00*/  IADD3 R157, PT, PT, R205, R156, RZ ;  /* 0x0000009ccd9d7210 */ /* 0x000fee0007ffe0ff */
[----:B------:R-:W-:Y:S01]  /*19f10*/  LDSM.16.MT88.4 R152, [R156+0x10800] ;  /* 0x010800009c98783b */ /* 0x000fe20000004200 */
[----:B------:R-:W-:Y:S02]  /*19f20*/  IADD3 R158, PT, PT, R156, 0xc040, RZ ;  /* 0x0000c0409c9e7810 */ /* 0x000fe40007ffe0ff */
[----:B-1----:R-:W-:Y:S02]  /*19f30*/  FMNMX.FTZ R138, R139, R2, !PT ;  /* 0x000000028b8a7209 */ /* 0x002fe40007810000 */
[----:B---3--:R-:W-:Y:S03]  /*19f40*/  FMNMX.FTZ R141, R140, R3, !PT ;  /* 0x000000038c8d7209 */ /* 0x008fe60007810000 */
        /* <DEDUP_REMOVED lines=18> */
[----:B------:R-:W-:Y:S01]  /*1a070*/  ISETP.GT.AND P0, PT, R228, RZ, PT ;  /* 0x000000ffe400720c */ /* 0x000fe20003f04270 */
[-CC-:B------:R-:W-:Y:S01]  /*1a080*/  FFMA.FTZ R160, R9, R135.reuse, -R170.reuse ;  /* 0x0000008709a07223 */ /* 0x180fe200000108aa */
[-C--:B------:R-:W-:Y:S01]  /*1a090*/  FFMA.FTZ R161, R4, R135.reuse, -R170 ;  /* 0x0000008704a17223 */ /* 0x080fe200000108aa */
[-CC-:B------:R-:W-:Y:S01]  /*1a0a0*/  FFMA.FTZ R164, R10, R135.reuse, -R168.reuse ;  /* 0x000000870aa47223 */ /* 0x180fe200000108a8 */
[-C--:B------:R-:W-:Y:S01]  /*1a0b0*/  FFMA.FTZ R163, R11, R135.reuse, -R168 ;  /* 0x000000870ba37223 */ /* 0x080fe200000108a8 */
[-C--:B------:R-:W-:Y:S01]  /*1a0c0*/  FFMA.FTZ R162, R5, R135.reuse, -R170 ;  /* 0x0000008705a27223 */ /* 0x080fe200000108aa */
[-CC-:B------:R-:W-:Y:S01]  /*1a0d0*/  FFMA.FTZ R165, R6, R135.reuse, -R168.reuse ;  /* 0x0000008706a57223 */ /* 0x180fe200000108a8 */
[-C--:B------:R-:W-:Y:S01]  /*1a0e0*/  FFMA.FTZ R166, R7, R135.reuse, -R168 ;  /* 0x0000008707a67223 */ /* 0x080fe200000108a8 */
[--C-:B------:R-:W-:Y:S01]  /*1a0f0*/  FFMA.FTZ R159, R8, R135, -R170.reuse ;  /* 0x00000087089f7223 */ /* 0x100fe200000108aa */
        /* <DEDUP_REMOVED lines=17> */
[----:B------:R-:W-:Y:S01]  /*1a210*/  FMUL.FTZ R70, R0, R70 ;  /* 0x0000004600467220 */ /* 0x000fe20000410000 */
        /* <DEDUP_REMOVED lines=15> */
[----:B------:R-:W-:Y:S01]  /*1a310*/  FMUL.FTZ R76, R2, R76 ;  /* 0x0000004c024c7220 */ /* 0x000fe20000410000 */
[----:B--2---:R-:W-:Y:S01]  /*1a320*/  F2FP.BF16.F32.PACK_AB R130, R160, R159 ;  /* 0x0000009fa082723e */ /* 0x004fe200000010ff */
[----:B------:R-:W-:Y:S01]  /*1a330*/  FMUL.FTZ R77, R2, R77 ;  /* 0x0000004d024d7220 */ /* 0x000fe20000410000 */
[C---:B------:R-:W-:Y:S01]  /*1a340*/  FMUL.FTZ R82, R0.reuse, R82 ;  /* 0x0000005200527220 */ /* 0x040fe20000410000 */
[----:B------:R-:W-:Y:S01]  /*1a350*/  FMUL.FTZ R83, R0, R83 ;  /* 0x0000005300537220 */ /* 0x000fe20000410000 */
[C---:B------:R-:W-:Y:S01]  /*1a360*/  FMUL.FTZ R80, R2.reuse, R80 ;  /* 0x0000005002507220 */ /* 0x040fe20000410000 */
[----:B------:R-:W-:Y:S01]  /*1a370*/  FMUL.FTZ R81, R2, R81 ;  /* 0x0000005102517220 */ /* 0x000fe20000410000 */
[----:B------:R-:W-:Y:S01]  /*1a380*/  LDSM.16.MT88.4 R148, [R205+0x800] ;  /* 0x00080000cd94783b */ /* 0x000fe20000004200 */
[-C--:B------:R-:W-:Y:S01]  /*1a390*/  FFMA.FTZ R180, R25, R135.reuse, -R170 ;  /* 0x0000008719b47223 */ /* 0x080fe200000108aa */
[----:B----4-:R-:W-:Y:S01]  /*1a3a0*/  F2FP.BF16.F32.PACK_AB R131, R163, R164 ;  /* 0x000000a4a383723e */ /* 0x010fe200000010ff */
[-CC-:B------:R-:W-:Y:S01]  /*1a3b0*/  FFMA.FTZ R177, R26, R135.reuse, -R168.reuse ;  /* 0x000000871ab17223 */ /* 0x180fe200000108a8 */
[-C--:B------:R-:W-:Y:S01]  /*1a3c0*/  FFMA.FTZ R182, R27, R135.reuse, -R168 ;  /* 0x000000871bb67223 */ /* 0x080fe200000108a8 */
[-CC-:B------:R-:W-:Y:S01]  /*1a3d0*/  FFMA.FTZ R179, R48, R135.reuse, -R170.reuse ;  /* 0x0000008730b37223 */ /* 0x180fe200000108aa */
[-C--:B------:R-:W-:Y:S01]  /*1a3e0*/  FFMA.FTZ R184, R49, R135.reuse, -R170 ;  /* 0x0000008731b87223 */ /* 0x080fe200000108aa */
[-CC-:B------:R-:W-:Y:S01]  /*1a3f0*/  FFMA.FTZ R181, R50, R135.reuse, -R168.reuse ;  /* 0x0000008732b57223 */ /* 0x180fe200000108a8 */
[----:B------:R-:W-:Y:S01]  /*1a400*/  FFMA.FTZ R186, R51, R135, -R168 ;  /* 0x0000008733ba7223 */ /* 0x000fe200000108a8 */
[C---:B-1----:R-:W-:Y:S01]  /*1a410*/  HMMA.16816.F32.BF16 R4, R128.reuse, R136, R4 ;  /* 0x000000888004723c */ /* 0x042fe20000041804 */
[----:B------:R-:W-:Y:S01]  /*1a420*/  LDSM.16.MT88.4 R48, [R157+0x12800] ;  /* 0x012800009d30783b */ /* 0x000fe20000004200 */
[----:B------:R-:W-:Y:S03]  /*1a430*/  MUFU.EX2 R180, R180 ;  /* 0x000000b400b47308 */ /* 0x000fe60000000800 */
[C---:B------:R-:W-:Y:S01]  /*1a440*/  FMUL.FTZ R86, R0.reuse, R86 ;  /* 0x0000005600567220 */ /* 0x040fe20000410000 */
[----:B------:R-:W-:Y:S01]  /*1a450*/  FMUL.FTZ R87, R0, R87 ;  /* 0x0000005700577220 */ /* 0x000fe20000410000 */
[C---:B------:R-:W-:Y:S01]  /*1a460*/  FMUL.FTZ R84, R2.reuse, R84 ;  /* 0x0000005402547220 */ /* 0x040fe20000410000 */
[C---:B------:R-:W-:Y:S01]  /*1a470*/  HMMA.16816.F32.BF16 R8, R128.reuse, R138, R8 ;  /* 0x0000008a8008723c */ /* 0x040fe20000041808 */
[----:B------:R-:W1:Y:S03]  /*1a480*/  LDSM.16.MT88.4 R136, [R156+0x10000] ;  /* 0x010000009c88783b */ /* 0x000e660000004200 */
        /* <DEDUP_REMOVED lines=36> */
[C---:B-----5:R-:W-:Y:S04]  /*1a6d0*/  HMMA.16816.F32.BF16 R84, R128.reuse, R124, R84 ;  /* 0x0000007c8054723c */ /* 0x060fe80000041854 */
[----:B------:R-:W-:Y:S01]  /*1a6e0*/  MUFU.EX2 R186, R186 ;  /* 0x000000ba00ba7308 */ /* 0x000fe20000000800 */
[C---:B------:R-:W-:Y:S01]  /*1a6f0*/  FMUL.FTZ R114, R0.reuse, R114 ;  /* 0x0000007200727220 */ /* 0x040fe20000410000 */
[----:B------:R-:W-:Y:S01]  /*1a700*/  FMUL.FTZ R115, R0, R115 ;  /* 0x0000007300737220 */ /* 0x000fe20000410000 */
[C---:B------:R-:W-:Y:S01]  /*1a710*/  FMUL.FTZ R112, R2.reuse, R112 ;  /* 0x0000007002707220 */ /* 0x040fe20000410000 */
[----:B------:R-:W-:Y:S01]  /*1a720*/  FMUL.FTZ R113, R2, R113 ;  /* 0x0000007102717220 */ /* 0x000fe20000410000 */
[-CC-:B------:R-:W-:Y:S01]  /*1a730*/  FFMA.FTZ R174, R12, R135.reuse, -R170.reuse ;  /* 0x000000870cae7223 */ /* 0x180fe200000108aa */
[C---:B------:R-:W-:Y:S01]  /*1a740*/  HMMA.16816.F32.BF16 R88, R128.reuse, R126, R88 ;  /* 0x0000007e8058723c */ /* 0x040fe20000041858 */
[----:B------:R-:W3:Y:S02]  /*1a750*/  LDSM.16.MT88.4 R124, [R158+0x4000] ;  /* 0x004000009e7c783b */ /* 0x000ee40000004200 */
[C---:B------:R-:W-:Y:S01]  /*1a760*/  FMUL.FTZ R12, R2.reuse, R120 ;  /* 0x00000078020c7220 */ /* 0x040fe20000410000 */
[----:B------:R-:W-:Y:S01]  /*1a770*/  FFMA.FTZ R169, R13, R135, -R170 ;  /* 0x000000870da97223 */ /* 0x000fe200000108aa */
[----:B------:R-:W-:Y:S01]  /*1a780*/  FMUL.FTZ R13, R2, R121 ;  /* 0x00000079020d7220 */ /* 0x000fe20000410000 */
[-CC-:B------:R-:W-:Y:S01]  /*1a790*/  FFMA.FTZ R171, R14, R135.reuse, -R168.reuse ;  /* 0x000000870eab7223 */ /* 0x180fe200000108a8 */
[C---:B------:R-:W-:Y:S01]  /*1a7a0*/  FMUL.FTZ R14, R0.reuse, R122 ;  /* 0x0000007a000e7220 */ /* 0x040fe20000410000 */
[C---:B-1----:R-:W-:Y:S01]  /*1a7b0*/  HMMA.16816.F32.BF16 R92, R128.reuse, R136, R92 ;  /* 0x00000088805c723c */ /* 0x042fe2000004185c */
[----:B------:R-:W-:Y:S02]  /*1a7c0*/  MUFU.EX2 R174, R174 ;  /* 0x000000ae00ae7308 */ /* 0x000fe40000000800 */
[----:B------:R-:W-:Y:S01]  /*1a7d0*/  FFMA.FTZ R176, R15, R135, -R168 ;  /* 0x000000870fb07223 */ /* 0x000fe200000108a8 */
[----:B------:R-:W-:Y:S07]  /*1a7e0*/  FMUL.FTZ R15, R0, R123 ;  /* 0x0000007b000f7220 */ /* 0x000fee0000410000 */
[----:B------:R-:W1:Y:S01]  /*1a7f0*/  MUFU.EX2 R169, R169 ;  /* 0x000000a900a97308 */ /* 0x000e620000000800 */
[----:B------:R-:W-:Y:S01]  /*1a800*/  LDSM.16.MT88.4 R120, [R157+0x10800] ;  /* 0x010800009d78783b */ /* 0x000fe20000004200 */
[-CC-:B------:R-:W-:Y:S01]  /*1a810*/  FFMA.FTZ R167, R16, R135.reuse, -R170.reuse ;  /* 0x0000008710a77223 */ /* 0x180fe200000108aa */
[C---:B------:R-:W-:Y:S07]  /*1a820*/  HMMA.16816.F32.BF16 R96, R128.reuse, R138, R96 ;  /* 0x0000008a8060723c */ /* 0x040fee0000041860 */
[----:B------:R-:W-:Y:S01]  /*1a830*/  MUFU.EX2 R171, R171 ;  /* 0x000000ab00ab7308 */ /* 0x000fe20000000800 */
[C---:B------:R-:W-:Y:S01]  /*1a840*/  FMUL.FTZ R16, R2.reuse, R116 ;  /* 0x0000007402107220 */ /* 0x040fe20000410000 */
[----:B------:R-:W-:Y:S08]  /*1a850*/  FFMA.FTZ R172, R17, R135, -R170 ;  /* 0x0000008711ac7223 */ /* 0x000ff000000108aa */
[----:B------:R-:W4:Y:S01]  /*1a860*/  MUFU.EX2 R176, R176 ;  /* 0x000000b000b07308 */ /* 0x000f220000000800 */
[----:B------:R-:W5:Y:S01]  /*1a870*/  LDSM.16.MT88.4 R136, [R205+0x4000] ;  /* 0x00400000cd88783b */ /* 0x000f620000004200 */
[----:B------:R-:W-:Y:S01]  /*1a880*/  FMUL.FTZ R17, R2, R117 ;  /* 0x0000007502117220 */ /* 0x000fe20000410000 */
[C---:B--2---:R-:W-:Y:S07]  /*1a890*/  HMMA.16816.F32.BF16 R100, R128.reuse, R140, R100 ;  /* 0x0000008c8064723c */ /* 0x044fee0000041864 */
[----:B------:R-:W-:Y:S01]  /*1a8a0*/  MUFU.EX2 R167, R167 ;  /* 0x000000a700a77308 */ /* 0x000fe20000000800 */
[----:B-1----:R-:W-:Y:S01]  /*1a8b0*/  F2FP.BF16.F32.PACK_AB R116, R169, R174 ;  /* 0x000000aea974723e */ /* 0x002fe200000010ff */
[-CC-:B------:R-:W-:Y:S08]  /*1a8c0*/  FFMA.FTZ R173, R18, R135.reuse, -R168.reuse ;  /* 0x0000008712ad7223 */ /* 0x180ff000000108a8 */
[----:B------:R-:W1:Y:S01]  /*1a8d0*/  MUFU.EX2 R172, R172 ;  /* 0x000000ac00ac7308 */ /* 0x000e620000000800 */
[----:B------:R-:W-:Y:S01]  /*1a8e0*/  FMUL.FTZ R18, R0, R118 ;  /* 0x0000007600127220 */ /* 0x000fe20000410000 */
[--C-:B------:R-:W-:Y:S01]  /*1a8f0*/  FFMA.FTZ R178, R19, R135, -R168.reuse ;  /* 0x0000008713b27223 */ /* 0x100fe200000108a8 */
[C---:B------:R-:W-:Y:S01]  /*1a900*/  HMMA.16816.F32.BF16 R104, R128.reuse, R142, R104 ;  /* 0x0000008e8068723c */ /* 0x040fe20000041868 */
[----:B------:R-:W-:Y:S06]  /*1a910*/  LDSM.16.MT88.4 R140, [R157+0xc800] ;  /* 0x00c800009d8c783b */ /* 0x000fec0000004200 */
[----:B------:R-:W-:Y:S01]  /*1a920*/  MUFU.EX2 R173, R173 ;  /* 0x000000ad00ad7308 */ /* 0x000fe20000000800 */
[----:B----4-:R-:W-:Y:S01]  /*1a930*/  F2FP.BF16.F32.PACK_AB R117, R176, R171 ;  /* 0x000000abb075723e */ /* 0x010fe200000010ff */
[----:B------:R-:W-:Y:S01]  /*1a940*/  FMUL.FTZ R19, R0, R119 ;  /* 0x0000007700137220 */ /* 0x000fe20000410000 */
[----:B------:R-:W-:Y:S07]  /*1a950*/  FFMA.FTZ R175, R23, R135, -R168 ;  /* 0x0000008717af7223 */ /* 0x000fee00000108a8 */
[----:B------:R-:W2:Y:S01]  /*1a960*/  MUFU.EX2 R178, R178 ;  /* 0x000000b200b27308 */ /* 0x000ea20000000800 */
[----:B------:R-:W-:Y:S01]  /*1a970*/  F2FP.BF16.F32.PACK_AB R23, R182, R177 ;  /* 0x000000b1b617723e */ /* 0x000fe200000010ff */
[--C-:B------:R-:W-:Y:S01]  /*1a980*/  FFMA.FTZ R52, R52, R135, -R170.reuse ;  /* 0x0000008734347223 */ /* 0x100fe200000108aa */
[C---:B---3--:R-:W-:Y:S07]  /*1a990*/  HMMA.16816.F32.BF16 R108, R128.reuse, R124, R108 ;  /* 0x0000007c806c723c */ /* 0x048fee000004186c */
[----:B------:R-:W-:Y:S01]  /*1a9a0*/  MUFU.EX2 R175, R175 ;  /* 0x000000af00af7308 */ /* 0x000fe20000000800 */
[----:B-1----:R-:W-:Y:S01]  /*1a9b0*/  F2FP.BF16.F32.PACK_AB R118, R172, R167 ;  /* 0x000000a7ac76723e */ /* 0x002fe200000010ff */
[-C--:B------:R-:W-:Y:S01]  /*1a9c0*/  FFMA.FTZ R53, R53, R135.reuse, -R170 ;  /* 0x0000008735357223 */ /* 0x080fe200000108aa */
[-CC-:B------:R-:W-:Y:S07]  /*1a9d0*/  FFMA.FTZ R54, R54, R135.reuse, -R168.reuse ;  /* 0x0000008736367223 */ /* 0x180fee00000108a8 */
[----:B------:R-:W-:Y:S01]  /*1a9e0*/  MUFU.EX2 R52, R52 ;  /* 0x0000003400347308 */ /* 0x000fe20000000800 */
[----:B------:R-:W-:Y:S01]  /*1a9f0*/  FFMA.FTZ R55, R55, R135, -R168 ;  /* 0x0000008737377223 */ /* 0x000fe200000108a8 */
[C---:B------:R-:W-:Y:S01]  /*1aa00*/  HMMA.16816.F32.BF16 R112, R128.reuse, R126, R112 ;  /* 0x0000007e8070723c */ /* 0x040fe20000041870 */
[----:B------:R-:W1:Y:S07]  /*1aa10*/  LDSM.16.MT88.4 R124, [R156+0xc800] ;  /* 0x00c800009c7c783b */ /* 0x000e6e0000004200 */
[----:B------:R-:W-:Y:S01]  /*1aa20*/  MUFU.EX2 R53, R53 ;  /* 0x0000003500357308 */ /* 0x000fe20000000800 */
[----:B--2---:R-:W-:Y:S01]  /*1aa30*/  F2FP.BF16.F32.PACK_AB R119, R178, R173 ;  /* 0x000000adb277723e */ /* 0x004fe200000010ff */
[-CC-:B------:R-:W-:Y:S01]  /*1aa40*/  FFMA.FTZ R56, R56, R135.reuse, -R170.reuse ;  /* 0x0000008738387223 */ /* 0x180fe200000108aa */
[----:B------:R-:W-:Y:S07]  /*1aa50*/  FFMA.FTZ R57, R57, R135, -R170 ;  /* 0x0000008739397223 */ /* 0x000fee00000108aa */
[----:B------:R-:W-:Y:S01]  /*1aa60*/  MUFU.EX2 R54, R54 ;  /* 0x0000003600367308 */ /* 0x000fe20000000800 */
[----:B------:R-:W-:Y:S01]  /*1aa70*/  FFMA.FTZ R165, R0, R229, R165 ;  /* 0x000000e500a57223 */ /* 0x000fe200000100a5 */
[----:B------:R-:W-:Y:S01]  /*1aa80*/  FFMA.FTZ R161, R2, R231, R161 ;  /* 0x000000e702a17223 */ /* 0x000fe200000100a1 */
[----:B------:R-:W-:Y:S07]  /*1aa90*/  IADD3 R228, PT, PT, R228, -0x1, RZ ;  /* 0xffffffffe4e47810 */ /* 0x000fee0007ffe0ff */
[----:B------:R-:W-:Y:S01]  /*1aaa0*/  MUFU.EX2 R55, R55 ;  /* 0x0000003700377308 */ /* 0x000fe20000000800 */
[----:B------:R-:W-:Y:S01]  /*1aab0*/  FADD.FTZ R165, R166, R165 ;  /* 0x000000a5a6a57221 */ /* 0x000fe20000010000 */
[----:B------:R-:W-:Y:S01]  /*1aac0*/  FADD.FTZ R162, R162, R161 ;  /* 0x000000a1a2a27221 */ /* 0x000fe20000010000 */
[C---:B-----5:R-:W-:Y:S07]  /*1aad0*/  HMMA.16816.F32.BF16 R12, R128.reuse, R136, R12 ;  /* 0x00000088800c723c */ /* 0x060fee000004180c */
[----:B------:R-:W-:Y:S01]  /*1aae0*/  MUFU.EX2 R56, R56 ;  /* 0x0000003800387308 */ /* 0x000fe20000000800 */
[----:B------:R-:W-:Y:S09]  /*1aaf0*/  FADD.FTZ R0, R164, R165 ;  /* 0x000000a5a4007221 */ /* 0x000ff20000010000 */
[----:B------:R-:W-:Y:S01]  /*1ab00*/  MUFU.EX2 R57, R57 ;  /* 0x0000003900397308 */ /* 0x000fe20000000800 */
[----:B------:R-:W-:Y:S01]  /*1ab10*/  FADD.FTZ R0, R163, R0 ;  /* 0x00000000a3007221 */ /* 0x000fe20000010000 */
[----:B------:R-:W-:Y:S01]  /*1ab20*/  HMMA.16816.F32.BF16 R16, R128, R138, R16 ;  /* 0x0000008a8010723c */ /* 0x000fe20000041810 */
[----:B------:R-:W2:Y:S02]  /*1ab30*/  LDSM.16.MT88.4 R128, [R158+0x4800] ;  /* 0x004800009e80783b */ /* 0x000ea40000004200 */
[----:B------:R-:W-:Y:S04]  /*1ab40*/  FADD.FTZ R171, R171, R0 ;  /* 0x00000000abab7221 */ /* 0x000fe80000010000 */
[----:B------:R-:W-:Y:S02]  /*1ab50*/  FADD.FTZ R176, R176, R171 ;  /* 0x000000abb0b07221 */ /* 0x000fe40000010000 */
[----:B------:R-:W-:Y:S01]  /*1ab60*/  LDSM.16.MT88.4 R136, [R156+0xd000] ;  /* 0x00d000009c88783b */ /* 0x000fe20000004200 */
        /* <DEDUP_REMOVED lines=8> */
[----:B------:R-:W-:Y:S07]  /*1abf0*/  LDSM.16.MT88.4 R144, [R205+0x1000] ;  /* 0x00100000cd90783b */ /* 0x000fee0000004200 */
[C---:B------:R-:W-:Y:S08]  /*1ac00*/  HMMA.16816.F32.BF16 R84, R116.reuse, R148, R84 ;  /* 0x000000947454723c */ /* 0x040ff00000041854 */
[C---:B------:R-:W-:Y:S01]  /*1ac10*/  HMMA.16816.F32.BF16 R88, R116.reuse, R150, R88 ;  /* 0x000000967458723c */ /* 0x040fe20000041858 */
[----:B------:R-:W-:Y:S07]  /*1ac20*/  LDSM.16.MT88.4 R148, [R156+0x11000] ;  /* 0x011000009c94783b */ /* 0x000fee0000004200 */
[C---:B------:R-:W-:Y:S03]  /*1ac30*/  HMMA.16816.F32.BF16 R92, R116.reuse, R152, R92 ;  /* 0x00000098745c723c */ /* 0x040fe6000004185c */
[-CC-:B------:R-:W-:Y:S01]  /*1ac40*/  FFMA.FTZ R152, R20, R135.reuse, -R170.reuse ;  /* 0x0000008714987223 */ /* 0x180fe200000108aa */
[-CC-:B------:R-:W-:Y:S04]  /*1ac50*/  FFMA.FTZ R153, R21, R135.reuse, -R170.reuse ;  /* 0x0000008715997223 */ /* 0x180fe800000108aa */
[C---:B------:R-:W-:Y:S01]  /*1ac60*/  HMMA.16816.F32.BF16 R96, R116.reuse, R154, R96 ;  /* 0x0000009a7460723c */ /* 0x040fe20000041860 */
[----:B------:R-:W-:Y:S02]  /*1ac70*/  MUFU.EX2 R152, R152 ;  /* 0x0000009800987308 */ /* 0x000fe40000000800 */
[-C--:B------:R-:W-:Y:S01]  /*1ac80*/  FFMA.FTZ R155, R24, R135.reuse, -R170 ;  /* 0x00000087189b7223 */ /* 0x080fe200000108aa */
[----:B------:R-:W-:Y:S01]  /*1ac90*/  FFMA.FTZ R154, R22, R135, -R168 ;  /* 0x00000087169a7223 */ /* 0x000fe200000108a8 */
[----:B------:R-:W-:Y:S06]  /*1aca0*/  LDSM.16.MT88.4 R24, [R157+0x11000] ;  /* 0x011000009d18783b */ /* 0x000fec0000004200 */
[----:B------:R-:W3:Y:S01]  /*1acb0*/  MUFU.EX2 R153, R153 ;  /* 0x0000009900997308 */ /* 0x000ee20000000800 */
[C---:B------:R-:W-:Y:S09]  /*1acc0*/  HMMA.16816.F32.BF16 R100, R116.reuse, R120, R100 ;  /* 0x000000787464723c */ /* 0x040ff20000041864 */
[----:B------:R-:W4:Y:S10]  /*1acd0*/  MUFU.EX2 R154, R154 ;  /* 0x0000009a009a7308 */ /* 0x000f340000000800 */
[----:B------:R-:W5:Y:S01]  /*1ace0*/  MUFU.EX2 R155, R155 ;  /* 0x0000009b009b7308 */ /* 0x000f620000000800 */
[C---:B------:R-:W-:Y:S01]  /*1acf0*/  HMMA.16816.F32.BF16 R104, R116.reuse, R122, R104 ;  /* 0x0000007a7468723c */ /* 0x040fe20000041868 */
[----:B------:R-:W1:Y:S02]  /*1ad00*/  LDSM.16.MT88.4 R120, [R157+0xd000] ;  /* 0x00d000009d78783b */ /* 0x000e640000004200 */
[----:B---3--:R-:W-:Y:S05]  /*1ad10*/  F2FP.BF16.F32.PACK_AB R20, R153, R152 ;  /* 0x000000989914723e */ /* 0x008fea00000010ff */
[C---:B--2---:R-:W-:Y:S03]  /*1ad20*/  HMMA.16816.F32.BF16 R108, R116.reuse, R128, R108 ;  /* 0x00000080746c723c */ /* 0x044fe6000004186c */
[----:B----4-:R-:W-:Y:S02]  /*1ad30*/  F2FP.BF16.F32.PACK_AB R21, R175, R154 ;  /* 0x0000009aaf15723e */ /* 0x010fe400000010ff */
[----:B-----5:R-:W-:Y:S03]  /*1ad40*/  F2FP.BF16.F32.PACK_AB R22, R180, R155 ;  /* 0x0000009bb416723e */ /* 0x020fe600000010ff */
[C---:B------:R-:W-:Y:S01]  /*1ad50*/  HMMA.16816.F32.BF16 R112, R116.reuse, R130, R112 ;  /* 0x000000827470723c */ /* 0x040fe20000041870 */
[----:B------:R-:W-:Y:S07]  /*1ad60*/  LDSM.16.MT88.4 R128, [R205+0x1800] ;  /* 0x00180000cd80783b */ /* 0x000fee0000004200 */
[C---:B-1----:R-:W-:Y:S08]  /*1ad70*/  HMMA.16816.F32.BF16 R12, R116.reuse, R124, R12 ;  /* 0x0000007c740c723c */ /* 0x042ff0000004180c */
[----:B------:R-:W-:Y:S01]  /*1ad80*/  HMMA.16816.F32.BF16 R16, R116, R126, R16 ;  /* 0x0000007e7410723c */ /* 0x000fe20000041810 */
[----:B------:R-:W1:Y:S07]  /*1ad90*/  LDSM.16.MT88.4 R116, [R158+0x5000] ;  /* 0x005000009e74783b */ /* 0x000e6e0000004200 */
[C---:B------:R-:W-:Y:S01]  /*1ada0*/  HMMA.16816.F32.BF16 R4, R20.reuse, R136, R4 ;  /* 0x000000881404723c */ /* 0x040fe20000041804 */
[----:B------:R-:W-:Y:S07]  /*1adb0*/  LDSM.16.MT88.4 R124, [R158+0x1800] ;  /* 0x001800009e7c783b */ /* 0x000fee0000004200 */
[C---:B------:R-:W-:Y:S01]  /*1adc0*/  HMMA.16816.F32.BF16 R8, R20.reuse, R138, R8 ;  /* 0x0000008a1408723c */ /* 0x040fe20000041808 */
[----:B------:R-:W-:Y:S07]  /*1add0*/  LDSM.16.MT88.4 R136, [R156+0x11800] ;  /* 0x011800009c88783b */ /* 0x000fee0000004200 */
[C---:B------:R-:W-:Y:S08]  /*1ade0*/  HMMA.16816.F32.BF16 R68, R20.reuse, R120, R68 ;  /* 0x000000781444723c */ /* 0x040ff00000041844 */
[C---:B------:R-:W-:Y:S01]  /*1adf0*/  HMMA.16816.F32.BF16 R72, R20.reuse, R122, R72 ;  /* 0x0000007a1448723c */ /* 0x040fe20000041848 */
[----:B------:R-:W2:Y:S07]  /*1ae00*/  LDSM.16.MT88.4 R120, [R205+0x5000] ;  /* 0x00500000cd78783b */ /* 0x000eae0000004200 */
        /* <DEDUP_REMOVED lines=8> */
[C---:B------:R-:W-:Y:S09]  /*1ae90*/  HMMA.16816.F32.BF16 R84, R20.reuse, R144, R84 ;  /* 0x000000901454723c */ /* 0x040ff20000041854 */
[----:B------:R-:W-:Y:S01]  /*1aea0*/  MUFU.EX2 R142, R142 ;  /* 0x0000008e008e7308 */ /* 0x000fe20000000800 */
[-C--:B------:R-:W-:Y:S01]  /*1aeb0*/  FFMA.FTZ R145, R31, R135.reuse, -R168 ;  /* 0x000000871f917223 */ /* 0x080fe200000108a8 */
[-C--:B------:R-:W-:Y:S01]  /*1aec0*/  FFMA.FTZ R144, R33, R135.reuse, -R170 ;  /* 0x0000008721907223 */ /* 0x080fe200000108aa */
[----:B------:R-:W4:Y:S07]  /*1aed0*/  LDSM.16.MT88.4 R28, [R156+0xd800] ;  /* 0x00d800009c1c783b */ /* 0x000f2e0000004200 */
[----:B------:R-:W-:Y:S01]  /*1aee0*/  MUFU.EX2 R143, R143 ;  /* 0x0000008f008f7308 */ /* 0x000fe20000000800 */
[C---:B------:R-:W-:Y:S09]  /*1aef0*/  HMMA.16816.F32.BF16 R88, R20.reuse, R146, R88 ;  /* 0x000000921458723c */ /* 0x040ff20000041858 */
[----:B------:R-:W5:Y:S01]  /*1af00*/  MUFU.EX2 R145, R145 ;  /* 0x0000009100917308 */ /* 0x000f620000000800 */
[-CC-:B------:R-:W-:Y:S01]  /*1af10*/  FFMA.FTZ R146, R34, R135.reuse, -R168.reuse ;  /* 0x0000008722927223 */ /* 0x180fe200000108a8 */
[-CC-:B------:R-:W-:Y:S02]  /*1af20*/  FFMA.FTZ R147, R35, R135.reuse, -R168.reuse ;  /* 0x0000008723937223 */ /* 0x180fe400000108a8 */
[----:B------:R-:W-:Y:S06]  /*1af30*/  LDSM.16.MT88.4 R32, [R157+0x11800] ;  /* 0x011800009d20783b */ /* 0x000fec0000004200 */
[----:B------:R-:W4:Y:S01]  /*1af40*/  MUFU.EX2 R144, R144 ;  /* 0x0000009000907308 */ /* 0x000f220000000800 */
[C---:B------:R-:W-:Y:S03]  /*1af50*/  HMMA.16816.F32.BF16 R92, R20.reuse, R148, R92 ;  /* 0x00000094145c723c */ /* 0x040fe6000004185c */
[-C--:B------:R-:W-:Y:S01]  /*1af60*/  FFMA.FTZ R149, R39, R135.reuse, -R168 ;  /* 0x0000008727957223 */ /* 0x080fe200000108a8 */
[-C--:B------:R-:W-:Y:S05]  /*1af70*/  FFMA.FTZ R148, R41, R135.reuse, -R170 ;  /* 0x0000008729947223 */ /* 0x080fea00000108aa */
[----:B------:R-:W-:Y:S01]  /*1af80*/  MUFU.EX2 R146, R146 ;  /* 0x0000009200927308 */ /* 0x000fe20000000800 */
[C---:B------:R-:W-:Y:S09]  /*1af90*/  HMMA.16816.F32.BF16 R96, R20.reuse, R150, R96 ;  /* 0x000000961460723c */ /* 0x040ff20000041860 */
[----:B------:R-:W4:Y:S01]  /*1afa0*/  MUFU.EX2 R147, R147 ;  /* 0x0000009300937308 */ /* 0x000f220000000800 */
[-CC-:B------:R-:W-:Y:S01]  /*1afb0*/  FFMA.FTZ R150, R42, R135.reuse, -R168.reuse ;  /* 0x000000872a967223 */ /* 0x180fe200000108a8 */
[----:B------:R-:W-:Y:S08]  /*1afc0*/  FFMA.FTZ R151, R43, R135, -R168 ;  /* 0x000000872b977223 */ /* 0x000ff000000108a8 */
[----:B------:R-:W-:Y:S01]  /*1afd0*/  MUFU.EX2 R149, R149 ;  /* 0x0000009500957308 */ /* 0x000fe20000000800 */
[C---:B------:R-:W-:Y:S09]  /*1afe0*/  HMMA.16816.F32.BF16 R100, R20.reuse, R24, R100 ;  /* 0x000000181464723c */ /* 0x040ff20000041864 */
[----:B------:R-:W-:Y:S10]  /*1aff0*/  MUFU.EX2 R148, R148 ;  /* 0x0000009400947308 */ /* 0x000ff40000000800 */
[----:B------:R-:W-:Y:S01]  /*1b000*/  MUFU.EX2 R150, R150 ;  /* 0x0000009600967308 */ /* 0x000fe20000000800 */
[C---:B------:R-:W-:Y:S01]  /*1b010*/  HMMA.16816.F32.BF16 R104, R20.reuse, R26, R104 ;  /* 0x0000001a1468723c */ /* 0x040fe20000041868 */
[----:B------:R-:W4:Y:S08]  /*1b020*/  LDSM.16.MT88.4 R24, [R157+0xd800] ;  /* 0x00d800009d18783b */ /* 0x000f300000004200 */
[----:B------:R-:W-:Y:S01]  /*1b030*/  MUFU.EX2 R151, R151 ;  /* 0x0000009700977308 */ /* 0x000fe20000000800 */
[C---:B-1----:R-:W-:Y:S08]  /*1b040*/  HMMA.16816.F32.BF16 R108, R20.reuse, R116, R108 ;  /* 0x00000074146c723c */ /* 0x042ff0000004186c */
[C---:B------:R-:W-:Y:S01]  /*1b050*/  HMMA.16816.F32.BF16 R112, R20.reuse, R118, R112 ;  /* 0x000000761470723c */ /* 0x040fe20000041870 */
[----:B------:R-:W1:Y:S07]  /*1b060*/  LDSM.16.MT88.4 R116, [R158+0x5800] ;  /* 0x005800009e74783b */ /* 0x000e6e0000004200 */
[C---:B--2---:R-:W-:Y:S08]  /*1b070*/  HMMA.16816.F32.BF16 R12, R20.reuse, R120, R12 ;  /* 0x00000078140c723c */ /* 0x044ff0000004180c */
[----:B------:R-:W-:Y:S01]  /*1b080*/  HMMA.16816.F32.BF16 R16, R20, R122, R16 ;  /* 0x0000007a1410723c */ /* 0x000fe20000041810 */
[----:B------:R-:W-:Y:S02]  /*1b090*/  LDSM.16.MT88.4 R120, [R205+0x2000] ;  /* 0x00200000cd78783b */ /* 0x000fe40000004200 */
[----:B---3--:R-:W-:Y:S02]  /*1b0a0*/  F2FP.BF16.F32.PACK_AB R20, R141, R140 ;  /* 0x0000008c8d14723e */ /* 0x008fe400000010ff */
[----:B-----5:R-:W-:Y:S02]  /*1b0b0*/  F2FP.BF16.F32.PACK_AB R21, R145, R142 ;  /* 0x0000008e9115723e */ /* 0x020fe400000010ff */
[----:B----4-:R-:W-:Y:S02]  /*1b0c0*/  F2FP.BF16.F32.PACK_AB R22, R144, R143 ;  /* 0x0000008f9016723e */ /* 0x010fe400000010ff */
[----:B------:R-:W-:Y:S07]  /*1b0d0*/  F2FP.BF16.F32.PACK_AB R23, R147, R146 ;  /* 0x000000929317723e */ /* 0x000fee00000010ff */
        /* <DEDUP_REMOVED lines=8> */
[----:B------:R-:W-:Y:S07]  /*1b160*/  LDSM.16.MT88.4 R124, [R156+0x12000] ;  /* 0x012000009c7c783b */ /* 0x000fee0000004200 */
[C---:B------:R-:W-:Y:S08]  /*1b170*/  HMMA.16816.F32.BF16 R84, R20.reuse, R128, R84 ;  /* 0x000000801454723c */ /* 0x040ff00000041854 */
[C---:B------:R-:W-:Y:S08]  /*1b180*/  HMMA.16816.F32.BF16 R88, R20.reuse, R130, R88 ;  /* 0x000000821458723c */ /* 0x040ff00000041858 */
[C---:B------:R-:W-:Y:S03]  /*1b190*/  HMMA.16816.F32.BF16 R92, R20.reuse, R136, R92 ;  /* 0x00000088145c723c */ /* 0x040fe6000004185c */
[-CC-:B------:R-:W-:Y:S01]  /*1b1a0*/  FFMA.FTZ R136, R36, R135.reuse, -R170.reuse ;  /* 0x0000008724887223 */ /* 0x180fe200000108aa */
[-C--:B------:R-:W-:Y:S04]  /*1b1b0*/  FFMA.FTZ R137, R37, R135.reuse, -R170 ;  /* 0x0000008725897223 */ /* 0x080fe800000108aa */
[C---:B------:R-:W-:Y:S01]  /*1b1c0*/  HMMA.16816.F32.BF16 R96, R20.reuse, R138, R96 ;  /* 0x0000008a1460723c */ /* 0x040fe20000041860 */
[----:B------:R-:W-:Y:S02]  /*1b1d0*/  MUFU.EX2 R136, R136 ;  /* 0x0000008800887308 */ /* 0x000fe40000000800 */
[-C--:B------:R-:W-:Y:S01]  /*1b1e0*/  FFMA.FTZ R138, R38, R135.reuse, -R168 ;  /* 0x00000087268a7223 */ /* 0x080fe200000108a8 */
[--C-:B------:R-:W-:Y:S01]  /*1b1f0*/  FFMA.FTZ R139, R40, R135, -R170.reuse ;  /* 0x00000087288b7223 */ /* 0x100fe200000108aa */
[----:B------:R-:W-:Y:S06]  /*1b200*/  LDSM.16.MT88.4 R36, [R158+0x2000] ;  /* 0x002000009e24783b */ /* 0x000fec0000004200 */
[----:B------:R-:W3:Y:S01]  /*1b210*/  MUFU.EX2 R137, R137 ;  /* 0x0000008900897308 */ /* 0x000ee20000000800 */
[C---:B------:R-:W-:Y:S09]  /*1b220*/  HMMA.16816.F32.BF16 R100, R20.reuse, R32, R100 ;  /* 0x000000201464723c */ /* 0x040ff20000041864 */
[----:B------:R-:W4:Y:S01]  /*1b230*/  MUFU.EX2 R138, R138 ;  /* 0x0000008a008a7308 */ /* 0x000f220000000800 */
[----:B------:R-:W-:Y:S09]  /*1b240*/  LDSM.16.MT88.4 R40, [R157+0x12000] ;  /* 0x012000009d28783b */ /* 0x000ff20000004200 */
[----:B------:R-:W5:Y:S01]  /*1b250*/  MUFU.EX2 R139, R139 ;  /* 0x0000008b008b7308 */ /* 0x000f620000000800 */
[C---:B------:R-:W-:Y:S01]  /*1b260*/  HMMA.16816.F32.BF16 R104, R20.reuse, R34, R104 ;  /* 0x000000221468723c */ /* 0x040fe20000041868 */
[----:B------:R-:W5:Y:S07]  /*1b270*/  LDSM.16.MT88.4 R32, [R157+0xe000] ;  /* 0x00e000009d20783b */ /* 0x000f6e0000004200 */
[C---:B-1----:R-:W-:Y:S08]  /*1b280*/  HMMA.16816.F32.BF16 R108, R20.reuse, R116, R108 ;  /* 0x00000074146c723c */ /* 0x042ff0000004186c */
[C---:B------:R-:W-:Y:S01]  /*1b290*/  HMMA.16816.F32.BF16 R112, R20.reuse, R118, R112 ;  /* 0x000000761470723c */ /* 0x040fe20000041870 */
[----:B------:R-:W-:Y:S07]  /*1b2a0*/  LDSM.16.MT88.4 R116, [R156+0x12800] ;  /* 0x012800009c74783b */ /* 0x000fee0000004200 */
[C---:B--2---:R-:W-:Y:S08]  /*1b2b0*/  HMMA.16816.F32.BF16 R12, R20.reuse, R24, R12 ;  /* 0x00000018140c723c */ /* 0x044ff0000004180c */
[----:B------:R-:W-:Y:S01]  /*1b2c0*/  HMMA.16816.F32.BF16 R16, R20, R26, R16 ;  /* 0x0000001a1410723c */ /* 0x000fe20000041810 */
[----:B------:R-:W1:Y:S02]  /*1b2d0*/  LDSM.16.MT88.4 R24, [R158+0x6000] ;  /* 0x006000009e18783b */ /* 0x000e640000004200 */
[----:B---3--:R-:W-:Y:S02]  /*1b2e0*/  F2FP.BF16.F32.PACK_AB R20, R137, R136 ;  /* 0x000000888914723e */ /* 0x008fe400000010ff */
[----:B----4-:R-:W-:Y:S02]  /*1b2f0*/  F2FP.BF16.F32.PACK_AB R21, R149, R138 ;  /* 0x0000008a9515723e */ /* 0x010fe400000010ff */
[----:B-----5:R-:W-:Y:S02]  /*1b300*/  F2FP.BF16.F32.PACK_AB R22, R148, R139 ;  /* 0x0000008b9416723e */ /* 0x020fe400000010ff */
[----:B------:R-:W-:Y:S07]  /*1b310*/  F2FP.BF16.F32.PACK_AB R23, R151, R150 ;  /* 0x000000969717723e */ /* 0x000fee00000010ff */
[C---:B------:R-:W-:Y:S08]  /*1b320*/  HMMA.16816.F32.BF16 R4, R20.reuse, R28, R4 ;  /* 0x0000001c1404723c */ /* 0x040ff00000041804 */
        /* <DEDUP_REMOVED lines=8> */
[C---:B------:R-:W-:Y:S03]  /*1b3b0*/  HMMA.16816.F32.BF16 R84, R20.reuse, R120, R84 ;  /* 0x000000781454723c */ /* 0x040fe60000041854 */
[-CC-:B------:R-:W-:Y:S01]  /*1b3c0*/  FFMA.FTZ R120, R44, R135.reuse, -R170.reuse ;  /* 0x000000872c787223 */ /* 0x180fe200000108aa */
[-C--:B------:R-:W-:Y:S04]  /*1b3d0*/  FFMA.FTZ R121, R45, R135.reuse, -R170 ;  /* 0x000000872d797223 */ /* 0x080fe800000108aa */
[C---:B------:R-:W-:Y:S01]  /*1b3e0*/  HMMA.16816.F32.BF16 R88, R20.reuse, R122, R88 ;  /* 0x0000007a1458723c */ /* 0x040fe20000041858 */
[----:B------:R-:W-:Y:S02]  /*1b3f0*/  MUFU.EX2 R120, R120 ;  /* 0x0000007800787308 */ /* 0x000fe40000000800 */
[-CC-:B------:R-:W-:Y:S01]  /*1b400*/  FFMA.FTZ R122, R46, R135.reuse, -R168.reuse ;  /* 0x000000872e7a7223 */ /* 0x180fe200000108a8 */
[--C-:B------:R-:W-:Y:S07]  /*1b410*/  FFMA.FTZ R123, R47, R135, -R168.reuse ;  /* 0x000000872f7b7223 */ /* 0x100fee00000108a8 */
[----:B------:R-:W5:Y:S01]  /*1b420*/  MUFU.EX2 R121, R121 ;  /* 0x0000007900797308 */ /* 0x000f620000000800 */
[----:B------:R-:W-:Y:S01]  /*1b430*/  LDSM.16.MT88.4 R44, [R205+0x2800] ;  /* 0x00280000cd2c783b */ /* 0x000fe20000004200 */
[C---:B------:R-:W-:Y:S08]  /*1b440*/  HMMA.16816.F32.BF16 R92, R20.reuse, R124, R92 ;  /* 0x0000007c145c723c */ /* 0x040ff0000004185c */
[----:B------:R-:W-:Y:S10]  /*1b450*/  MUFU.EX2 R122, R122 ;  /* 0x0000007a007a7308 */ /* 0x000ff40000000800 */
[----:B------:R-:W3:Y:S01]  /*1b460*/  MUFU.EX2 R123, R123 ;  /* 0x0000007b007b7308 */ /* 0x000ee20000000800 */
[C---:B------:R-:W-:Y:S01]  /*1b470*/  HMMA.16816.F32.BF16 R96, R20.reuse, R126, R96 ;  /* 0x0000007e1460723c */ /* 0x040fe20000041860 */
[----:B------:R-:W-:Y:S07]  /*1b480*/  LDSM.16.MT88.4 R124, [R156+0xf800] ;  /* 0x00f800009c7c783b */ /* 0x000fee0000004200 */
        /* <DEDUP_REMOVED lines=9> */
[----:B-----5:R-:W-:Y:S02]  /*1b520*/  F2FP.BF16.F32.PACK_AB R20, R121, R120 ;  /* 0x000000787914723e */ /* 0x020fe400000010ff */
[----:B---3--:R-:W-:Y:S02]  /*1b530*/  F2FP.BF16.F32.PACK_AB R21, R123, R122 ;  /* 0x0000007a7b15723e */ /* 0x008fe400000010ff */
[----:B------:R-:W-:Y:S02]  /*1b540*/  F2FP.BF16.F32.PACK_AB R22, R184, R179 ;  /* 0x000000b3b816723e */ /* 0x000fe400000010ff */
[----:B------:R-:W-:Y:S07]  /*1b550*/  F2FP.BF16.F32.PACK_AB R23, R186, R181 ;  /* 0x000000b5ba17723e */ /* 0x000fee00000010ff */
[C---:B------:R-:W-:Y:S08]  /*1b560*/  HMMA.16816.F32.BF16 R4, R20.reuse, R32, R4 ;  /* 0x000000201404723c */ /* 0x040ff00000041804 */
[C---:B------:R-:W-:Y:S01]  /*1b570*/  HMMA.16816.F32.BF16 R8, R20.reuse, R34, R8 ;  /* 0x000000221408723c */ /* 0x040fe20000041808 */
[----:B------:R-:W3:Y:S07]  /*1b580*/  LDSM.16.MT88.4 R32, [R156+0xf000] ;  /* 0x00f000009c20783b */ /* 0x000eee0000004200 */
[C---:B----4-:R-:W-:Y:S08]  /*1b590*/  HMMA.16816.F32.BF16 R68, R20.reuse, R36, R68 ;  /* 0x000000241444723c */ /* 0x050ff00000041844 */
[C---:B------:R-:W-:Y:S01]  /*1b5a0*/  HMMA.16816.F32.BF16 R72, R20.reuse, R38, R72 ;  /* 0x000000261448723c */ /* 0x040fe20000041848 */
[----:B------:R-:W4:Y:S07]  /*1b5b0*/  LDSM.16.MT88.4 R36, [R157+0xf000] ;  /* 0x00f000009d24783b */ /* 0x000f2e0000004200 */
[C---:B------:R-:W-:Y:S08]  /*1b5c0*/  HMMA.16816.F32.BF16 R76, R20.reuse, R40, R76 ;  /* 0x00000028144c723c */ /* 0x040ff0000004184c */
[C---:B------:R-:W-:Y:S01]  /*1b5d0*/  HMMA.16816.F32.BF16 R80, R20.reuse, R42, R80 ;  /* 0x0000002a1450723c */ /* 0x040fe20000041850 */
[----:B------:R-:W5:Y:S07]  /*1b5e0*/  LDSM.16.MT88.4 R40, [R158+0x3000] ;  /* 0x003000009e28783b */ /* 0x000f6e0000004200 */
[C---:B------:R-:W-:Y:S08]  /*1b5f0*/  HMMA.16816.F32.BF16 R84, R20.reuse, R44, R84 ;  /* 0x0000002c1454723c */ /* 0x040ff00000041854 */
[C---:B------:R-:W-:Y:S01]  /*1b600*/  HMMA.16816.F32.BF16 R88, R20.reuse, R46, R88 ;  /* 0x0000002e1458723c */ /* 0x040fe20000041858 */
[----:B------:R-:W-:Y:S07]  /*1b610*/  LDSM.16.MT88.4 R44, [R156+0x13000] ;  /* 0x013000009c2c783b */ /* 0x000fee0000004200 */
[C---:B------:R-:W-:Y:S03]  /*1b620*/  HMMA.16816.F32.BF16 R92, R20.reuse, R116, R92 ;  /* 0x00000074145c723c */ /* 0x040fe6000004185c */
[-CC-:B------:R-:W-:Y:S01]  /*1b630*/  FFMA.FTZ R116, R58, R135.reuse, -R168.reuse ;  /* 0x000000873a747223 */ /* 0x180fe200000108a8 */
[----:B------:R-:W-:Y:S03]  /*1b640*/  FFMA.FTZ R58, R59, R135, -R168 ;  /* 0x000000873b3a7223 */ /* 0x000fe600000108a8 */
[----:B------:R-:W-:Y:S01]  /*1b650*/  MUFU.EX2 R59, R116 ;  /* 0x00000074003b7308 */ /* 0x000fe20000000800 */
[C---:B------:R-:W-:Y:S09]  /*1b660*/  HMMA.16816.F32.BF16 R96, R20.reuse, R118, R96 ;  /* 0x000000761460723c */ /* 0x040ff20000041860 */
[----:B------:R-:W3:Y:S01]  /*1b670*/  MUFU.EX2 R58, R58 ;  /* 0x0000003a003a7308 */ /* 0x000ee20000000800 */
[C---:B------:R-:W-:Y:S08]  /*1b680*/  HMMA.16816.F32.BF16 R100, R20.reuse, R48, R100 ;  /* 0x000000301464723c */ /* 0x040ff00000041864 */
[C---:B------:R-:W-:Y:S01]  /*1b690*/  HMMA.16816.F32.BF16 R104, R20.reuse, R50, R104 ;  /* 0x000000321468723c */ /* 0x040fe20000041868 */
[----:B------:R-:W-:Y:S07]  /*1b6a0*/  LDSM.16.MT88.4 R48, [R157+0x13000] ;  /* 0x013000009d30783b */ /* 0x000fee0000004200 */
[C---:B-1----:R-:W-:Y:S08]  /*1b6b0*/  HMMA.16816.F32.BF16 R108, R20.reuse, R24, R108 ;  /* 0x00000018146c723c */ /* 0x042ff0000004186c */
[C---:B------:R-:W-:Y:S01]  /*1b6c0*/  HMMA.16816.F32.BF16 R112, R20.reuse, R26, R112 ;  /* 0x0000001a1470723c */ /* 0x040fe20000041870 */
[----:B------:R-:W1:Y:S07]  /*1b6d0*/  LDSM.16.MT88.4 R24, [R205+0x3000] ;  /* 0x00300000cd18783b */ /* 0x000e6e0000004200 */
[C---:B--2---:R-:W-:Y:S08]  /*1b6e0*/  HMMA.16816.F32.BF16 R12, R20.reuse, R28, R12 ;  /* 0x0000001c140c723c */ /* 0x044ff0000004180c */
[----:B------:R-:W-:Y:S01]  /*1b6f0*/  HMMA.16816.F32.BF16 R16, R20, R30, R16 ;  /* 0x0000001e1410723c */ /* 0x000fe20000041810 */
[----:B------:R-:W2:Y:S02]  /*1b700*/  LDSM.16.MT88.4 R28, [R158+0x7000] ;  /* 0x007000009e1c783b */ /* 0x000ea40000004200 */
[----:B------:R-:W-:Y:S02]  /*1b710*/  F2FP.BF16.F32.PACK_AB R20, R53, R52 ;  /* 0x000000343514723e */ /* 0x000fe400000010ff */
[----:B------:R-:W-:Y:S02]  /*1b720*/  F2FP.BF16.F32.PACK_AB R21, R55, R54 ;  /* 0x000000363715723e */ /* 0x000fe400000010ff */
[----:B------:R-:W-:Y:S02]  /*1b730*/  F2FP.BF16.F32.PACK_AB R22, R57, R56 ;  /* 0x000000383916723e */ /* 0x000fe400000010ff */
[----:B---3--:R-:W-:Y:S07]  /*1b740*/  F2FP.BF16.F32.PACK_AB R23, R58, R59 ;  /* 0x0000003b3a17723e */ /* 0x008fee00000010ff */
[C---:B------:R-:W-:Y:S08]  /*1b750*/  HMMA.16816.F32.BF16 R4, R20.reuse, R32, R4 ;  /* 0x000000201404723c */ /* 0x040ff00000041804 */
[C---:B------:R-:W-:Y:S01]  /*1b760*/  HMMA.16816.F32.BF16 R8, R20.reuse, R34, R8 ;  /* 0x000000221408723c */ /* 0x040fe20000041808 */
[----:B------:R-:W-:Y:S07]  /*1b770*/  LDSM.16.MT88.4 R32, [R157+0xf800] ;  /* 0x00f800009d20783b */ /* 0x000fee0000004200 */
[C---:B----4-:R-:W-:Y:S03]  /*1b780*/  HMMA.16816.F32.BF16 R68, R20.reuse, R36, R68 ;  /* 0x000000241444723c */ /* 0x050fe60000041844 */
[-CC-:B------:R-:W-:Y:S01]  /*1b790*/  FFMA.FTZ R36, R60, R135.reuse, -R170.reuse ;  /* 0x000000873c247223 */ /* 0x180fe200000108aa */
[-C--:B------:R-:W-:Y:S04]  /*1b7a0*/  FFMA.FTZ R37, R61, R135.reuse, -R170 ;  /* 0x000000873d257223 */ /* 0x080fe800000108aa */
[C---:B------:R-:W-:Y:S01]  /*1b7b0*/  HMMA.16816.F32.BF16 R72, R20.reuse, R38, R72 ;  /* 0x000000261448723c */ /* 0x040fe20000041848 */
[----:B------:R-:W-:Y:S02]  /*1b7c0*/  MUFU.EX2 R36, R36 ;  /* 0x0000002400247308 */ /* 0x000fe40000000800 */
[-C--:B------:R-:W-:Y:S01]  /*1b7d0*/  FFMA.FTZ R39, R62, R135.reuse, -R168 ;  /* 0x000000873e277223 */ /* 0x080fe200000108a8 */
[-CC-:B------:R-:W-:Y:S07]  /*1b7e0*/  FFMA.FTZ R38, R64, R135.reuse, -R170.reuse ;  /* 0x0000008740267223 */ /* 0x180fee00000108aa */
[----:B------:R-:W3:Y:S01]  /*1b7f0*/  MUFU.EX2 R37, R37 ;  /* 0x0000002500257308 */ /* 0x000ee20000000800 */
[-C--:B------:R-:W-:Y:S01]  /*1b800*/  FFMA.FTZ R170, R65, R135.reuse, -R170 ;  /* 0x0000008741aa7223 */ /* 0x080fe200000108aa */
[C---:B-----5:R-:W-:Y:S08]  /*1b810*/  HMMA.16816.F32.BF16 R76, R20.reuse, R40, R76 ;  /* 0x00000028144c723c */ /* 0x060ff0000004184c */
[----:B------:R-:W-:Y:S01]  /*1b820*/  MUFU.EX2 R39, R39 ;  /* 0x0000002700277308 */ /* 0x000fe20000000800 */
[--C-:B------:R-:W-:Y:S09]  /*1b830*/  FFMA.FTZ R40, R63, R135, -R168.reuse ;  /* 0x000000873f287223 */ /* 0x100ff200000108a8 */
[----:B------:R-:W-:Y:S01]  /*1b840*/  MUFU.EX2 R38, R38 ;  /* 0x0000002600267308 */ /* 0x000fe20000000800 */
[C---:B------:R-:W-:Y:S09]  /*1b850*/  HMMA.16816.F32.BF16 R80, R20.reuse, R42, R80 ;  /* 0x0000002a1450723c */ /* 0x040ff20000041850 */
[----:B------:R-:W4:Y:S01]  /*1b860*/  MUFU.EX2 R40, R40 ;  /* 0x0000002800287308 */ /* 0x000f220000000800 */
[----:B---3--:R-:W-:Y:S01]  /*1b870*/  F2FP.BF16.F32.PACK_AB R116, R37, R36 ;  /* 0x000000242574723e */ /* 0x008fe200000010ff */
[C---:B-1----:R-:W-:Y:S03]  /*1b880*/  HMMA.16816.F32.BF16 R84, R20.reuse, R24, R84 ;  /* 0x000000181454723c */ /* 0x042fe60000041854 */
[----:B----4-:R-:W-:Y:S05]  /*1b890*/  F2FP.BF16.F32.PACK_AB R117, R40, R39 ;  /* 0x000000272875723e */ /* 0x010fea00000010ff */
[C---:B------:R-:W-:Y:S01]  /*1b8a0*/  HMMA.16816.F32.BF16 R88, R20.reuse, R26, R88 ;  /* 0x0000001a1458723c */ /* 0x040fe20000041858 */
[----:B------:R-:W1:Y:S07]  /*1b8b0*/  LDSM.16.MT88.4 R24, [R205+0x7000] ;  /* 0x00700000cd18783b */ /* 0x000e6e0000004200 */
[C---:B------:R-:W-:Y:S08]  /*1b8c0*/  HMMA.16816.F32.BF16 R92, R20.reuse, R44, R92 ;  /* 0x0000002c145c723c */ /* 0x040ff0000004185c */
[C---:B------:R-:W-:Y:S08]  /*1b8d0*/  HMMA.16816.F32.BF16 R96, R20.reuse, R46, R96 ;  /* 0x0000002e1460723c */ /* 0x040ff00000041860 */
[C---:B------:R-:W-:Y:S08]  /*1b8e0*/  HMMA.16816.F32.BF16 R100, R20.reuse, R48, R100 ;  /* 0x000000301464723c */ /* 0x040ff00000041864 */
[C---:B------:R-:W-:Y:S08]  /*1b8f0*/  HMMA.16816.F32.BF16 R104, R20.reuse, R50, R104 ;  /* 0x000000321468723c */ /* 0x040ff00000041868 */
[C---:B--2---:R-:W-:Y:S01]  /*1b900*/  HMMA.16816.F32.BF16 R108, R20.reuse, R28, R108 ;  /* 0x0000001c146c723c */ /* 0x044fe2000004186c */
[----:B------:R-:W2:Y:S02]  /*1b910*/  MUFU.EX2 R29, R170 ;  /* 0x000000aa001d7308 */ /* 0x000ea40000000800 */
[-CC-:B------:R-:W-:Y:S01]  /*1b920*/  FFMA.FTZ R28, R66, R135.reuse, -R168.reuse ;  /* 0x00000087421c7223 */ /* 0x180fe200000108a8 */
[----:B------:R-:W-:Y:S04]  /*1b930*/  FFMA.FTZ R168, R67, R135, -R168 ;  /* 0x0000008743a87223 */ /* 0x000fe800000108a8 */
[C---:B------:R-:W-:Y:S03]  /*1b940*/  HMMA.16816.F32.BF16 R112, R20.reuse, R30, R112 ;  /* 0x0000001e1470723c */ /* 0x040fe60000041870 */
[----:B------:R-:W-:Y:S10]  /*1b950*/  MUFU.EX2 R28, R28 ;  /* 0x0000001c001c7308 */ /* 0x000ff40000000800 */
[----:B------:R-:W3:Y:S01]  /*1b960*/  MUFU.EX2 R31, R168 ;  /* 0x000000a8001f7308 */ /* 0x000ee20000000800 */
[----:B--2---:R-:W-:Y:S01]  /*1b970*/  F2FP.BF16.F32.PACK_AB R118, R29, R38 ;  /* 0x000000261d76723e */ /* 0x004fe200000010ff */
        /* <DEDUP_REMOVED lines=16> */
[----:B------:R-:W-:Y:S01]  /*1ba80*/  FADD.FTZ R27, R167, R0 ;  /* 0x00000000a71b7221 */ /* 0x000fe20000010000 */
[----:B------:R-:W-:Y:S03]  /*1ba90*/  FADD.FTZ R0, R154, R25 ;  /* 0x000000199a007221 */ /* 0x000fe60000010000 */
[----:B------:R-:W-:Y:S01]  /*1baa0*/  FADD.FTZ R27, R172, R27 ;  /* 0x0000001bac1b7221 */ /* 0x000fe20000010000 */
[C---:B-1----:R-:W-:Y:S03]  /*1bab0*/  HMMA.16816.F32.BF16 R76, R116.reuse, R20, R76 ;  /* 0x00000014744c723c */ /* 0x042fe6000004184c */
[----:B------:R-:W-:Y:S01]  /*1bac0*/  FADD.FTZ R2, R152, R27 ;  /* 0x0000001b98027221 */ /* 0x000fe20000010000 */
[----:B------:R-:W-:Y:S03]  /*1bad0*/  FADD.FTZ R0, R175, R0 ;  /* 0x00000000af007221 */ /* 0x000fe60000010000 */
[----:B------:R-:W-:Y:S01]  /*1bae0*/  FADD.FTZ R2, R153, R2 ;  /* 0x0000000299027221 */ /* 0x000fe20000010000 */
[C---:B------:R-:W-:Y:S01]  /*1baf0*/  HMMA.16816.F32.BF16 R80, R116.reuse, R22, R80 ;  /* 0x000000167450723c */ /* 0x040fe20000041850 */
[----:B------:R-:W1:Y:S02]  /*1bb00*/  LDSM.16.MT88.4 R20, [R157+0x13800] ;  /* 0x013800009d14783b */ /* 0x000e640000004200 */
[----:B------:R-:W-:Y:S01]  /*1bb10*/  FADD.FTZ R25, R177, R0 ;  /* 0x00000000b1197221 */ /* 0x000fe20000010000 */
[----:B------:R-:W-:Y:S03]  /*1bb20*/  FADD.FTZ R27, R155, R2 ;  /* 0x000000029b1b7221 */ /* 0x000fe60000010000 */
[----:B------:R-:W-:Y:S01]  /*1bb30*/  FADD.FTZ R25, R182, R25 ;  /* 0x00000019b6197221 */ /* 0x000fe20000010000 */
[C---:B--2---:R-:W-:Y:S03]  /*1bb40*/  HMMA.16816.F32.BF16 R84, R116.reuse, R4, R84 ;  /* 0x000000047454723c */ /* 0x044fe60000041854 */
[----:B------:R-:W-:Y:S01]  /*1bb50*/  FADD.FTZ R27, R180, R27 ;  /* 0x0000001bb41b7221 */ /* 0x000fe20000010000 */
[----:B------:R-:W-:Y:S03]  /*1bb60*/  FADD.FTZ R142, R142, R25 ;  /* 0x000000198e8e7221 */ /* 0x000fe60000010000 */
[----:B------:R-:W-:Y:S01]  /*1bb70*/  FADD.FTZ R0, R140, R27 ;  /* 0x0000001b8c007221 */ /* 0x000fe20000010000 */
[C---:B------:R-:W-:Y:S01]  /*1bb80*/  HMMA.16816.F32.BF16 R88, R116.reuse, R6, R88 ;  /* 0x000000067458723c */ /* 0x040fe20000041858 */
[----:B------:R-:W2:Y:S02]  /*1bb90*/  LDSM.16.MT88.4 R4, [R158+0x7800] ;  /* 0x007800009e04783b */ /* 0x000ea40000004200 */
[----:B------:R-:W-:Y:S01]  /*1bba0*/  FADD.FTZ R145, R145, R142 ;  /* 0x0000008e91917221 */ /* 0x000fe20000010000 */
[----:B------:R-:W-:Y:S03]  /*1bbb0*/  FADD.FTZ R0, R141, R0 ;  /* 0x000000008d007221 */ /* 0x000fe60000010000 */
[----:B------:R-:W-:Y:S01]  /*1bbc0*/  FADD.FTZ R146, R146, R145 ;  /* 0x0000009192927221 */ /* 0x000fe20000010000 */
[C---:B---3--:R-:W-:Y:S03]  /*1bbd0*/  HMMA.16816.F32.BF16 R92, R116.reuse, R8, R92 ;  /* 0x00000008745c723c */ /* 0x048fe6000004185c */
[----:B------:R-:W-:Y:S01]  /*1bbe0*/  FADD.FTZ R25, R143, R0 ;  /* 0x000000008f197221 */ /* 0x000fe20000010000 */
[----:B------:R-:W-:Y:S03]  /*1bbf0*/  FADD.FTZ R147, R147, R146 ;  /* 0x0000009293937221 */ /* 0x000fe60000010000 */
[----:B------:R-:W-:Y:S01]  /*1bc00*/  FADD.FTZ R25, R144, R25 ;  /* 0x0000001990197221 */ /* 0x000fe20000010000 */
[C---:B------:R-:W-:Y:S01]  /*1bc10*/  HMMA.16816.F32.BF16 R96, R116.reuse, R10, R96 ;  /* 0x0000000a7460723c */ /* 0x040fe20000041860 */
[----:B------:R-:W3:Y:S02]  /*1bc20*/  LDSM.16.MT88.4 R8, [R205+0x7800] ;  /* 0x00780000cd08783b */ /* 0x000ee40000004200 */
[----:B------:R-:W-:Y:S01]  /*1bc30*/  FADD.FTZ R138, R138, R147 ;  /* 0x000000938a8a7221 */ /* 0x000fe20000010000 */
[----:B------:R-:W-:Y:S03]  /*1bc40*/  FADD.FTZ R0, R136, R25 ;  /* 0x0000001988007221 */ /* 0x000fe60000010000 */
[----:B------:R-:W-:Y:S01]  /*1bc50*/  FADD.FTZ R149, R149, R138 ;  /* 0x0000008a95957221 */ /* 0x000fe20000010000 */
[----:B------:R-:W-:Y:S01]  /*1bc60*/  FADD.FTZ R0, R137, R0 ;  /* 0x0000000089007221 */ /* 0x000fe20000010000 */
[C---:B-1----:R-:W-:Y:S03]  /*1bc70*/  HMMA.16816.F32.BF16 R100, R116.reuse, R20, R100 ;  /* 0x000000147464723c */ /* 0x042fe60000041864 */
[----:B------:R-:W-:Y:S01]  /*1bc80*/  FADD.FTZ R150, R150, R149 ;  /* 0x0000009596967221 */ /* 0x000fe20000010000 */
[----:B------:R-:W-:Y:S01]  /*1bc90*/  FADD.FTZ R25, R139, R0 ;  /* 0x000000008b197221 */ /* 0x000fe20000010000 */
[----:B------:R-:W-:Y:S02]  /*1bca0*/  MOV R137, R134 ;  /* 0x0000008600897202 */ /* 0x000fe40000000f00 */
[----:B------:R-:W-:Y:S01]  /*1bcb0*/  FADD.FTZ R151, R151, R150 ;  /* 0x0000009697977221 */ /* 0x000fe20000010000 */
[C---:B------:R-:W-:Y:S03]  /*1bcc0*/  HMMA.16816.F32.BF16 R104, R116.reuse, R22, R104 ;  /* 0x000000167468723c */ /* 0x040fe60000041868 */
[----:B------:R-:W-:Y:S01]  /*1bcd0*/  FADD.FTZ R25, R148, R25 ;  /* 0x0000001994197221 */ /* 0x000fe20000010000 */
[----:B------:R-:W-:Y:S03]  /*1bce0*/  FADD.FTZ R0, R122, R151 ;  /* 0x000000977a007221 */ /* 0x000fe60000010000 */
[----:B------:R-:W-:Y:S01]  /*1bcf0*/  FADD.FTZ R2, R120, R25 ;  /* 0x0000001978027221 */ /* 0x000fe20000010000 */
[C---:B--2---:R-:W-:Y:S03]  /*1bd00*/  HMMA.16816.F32.BF16 R108, R116.reuse, R4, R108 ;  /* 0x00000004746c723c */ /* 0x044fe6000004186c */
[----:B------:R-:W-:Y:S01]  /*1bd10*/  FADD.FTZ R0, R123, R0 ;  /* 0x000000007b007221 */ /* 0x000fe20000010000 */
[----:B------:R-:W-:Y:S03]  /*1bd20*/  FADD.FTZ R2, R121, R2 ;  /* 0x0000000279027221 */ /* 0x000fe60000010000 */
[----:B------:R-:W-:Y:S01]  /*1bd30*/  FADD.FTZ R21, R181, R0 ;  /* 0x00000000b5157221 */ /* 0x000fe20000010000 */
[C---:B------:R-:W-:Y:S03]  /*1bd40*/  HMMA.16816.F32.BF16 R112, R116.reuse, R6, R112 ;  /* 0x000000067470723c */ /* 0x040fe60000041870 */
[----:B------:R-:W-:Y:S01]  /*1bd50*/  FADD.FTZ R23, R179, R2 ;  /* 0x00000002b3177221 */ /* 0x000fe20000010000 */
[----:B------:R-:W-:Y:S03]  /*1bd60*/  FADD.FTZ R21, R186, R21 ;  /* 0x00000015ba157221 */ /* 0x000fe60000010000 */
[----:B------:R-:W-:Y:S01]  /*1bd70*/  FADD.FTZ R23, R184, R23 ;  /* 0x00000017b8177221 */ /* 0x000fe20000010000 */
[----:B------:R-:W-:Y:S01]  /*1bd80*/  FADD.FTZ R0, R54, R21 ;  /* 0x0000001536007221 */ /* 0x000fe20000010000 */
[C---:B---3--:R-:W-:Y:S03]  /*1bd90*/  HMMA.16816.F32.BF16 R120, R116.reuse, R8, R12 ;  /* 0x000000087478723c */ /* 0x048fe6000004180c */
[----:B------:R-:W-:Y:S01]  /*1bda0*/  FADD.FTZ R52, R52, R23 ;  /* 0x0000001734347221 */ /* 0x000fe20000010000 */
[----:B------:R-:W-:Y:S03]  /*1bdb0*/  FADD.FTZ R0, R55, R0 ;  /* 0x0000000037007221 */ /* 0x000fe60000010000 */
[----:B------:R-:W-:Y:S01]  /*1bdc0*/  FADD.FTZ R53, R53, R52 ;  /* 0x0000003435357221 */ /* 0x000fe20000010000 */
[----:B------:R-:W-:Y:S01]  /*1bdd0*/  FADD.FTZ R59, R59, R0 ;  /* 0x000000003b3b7221 */ /* 0x000fe20000010000 */
[----:B------:R-:W-:Y:S03]  /*1bde0*/  HMMA.16816.F32.BF16 R116, R116, R10, R16 ;  /* 0x0000000a7474723c */ /* 0x000fe60000041810 */
[----:B------:R-:W-:Y:S01]  /*1bdf0*/  FADD.FTZ R56, R56, R53 ;  /* 0x0000003538387221 */ /* 0x000fe20000010000 */
[----:B------:R-:W-:Y:S01]  /*1be00*/  FADD.FTZ R58, R58, R59 ;  /* 0x0000003b3a3a7221 */ /* 0x000fe20000010000 */
[----:B------:R-:W-:Y:S02]  /*1be10*/  MOV R0, R3 ;  /* 0x0000000300007202 */ /* 0x000fe40000000f00 */
[----:B------:R-:W-:Y:S01]  /*1be20*/  FADD.FTZ R57, R57, R56 ;  /* 0x0000003839397221 */ /* 0x000fe20000010000 */
[----:B------:R-:W-:Y:S03]  /*1be30*/  FADD.FTZ R5, R39, R58 ;  /* 0x0000003a27057221 */ /* 0x000fe60000010000 */
[----:B------:R-:W-:Y:S01]  /*1be40*/  FADD.FTZ R36, R36, R57 ;  /* 0x0000003924247221 */ /* 0x000fe20000010000 */
[----:B------:R-:W-:Y:S03]  /*1be50*/  FADD.FTZ R5, R40, R5 ;  /* 0x0000000528057221 */ /* 0x000fe60000010000 */
[----:B------:R-:W-:Y:S01]  /*1be60*/  FADD.FTZ R37, R37, R36 ;  /* 0x0000002425257221 */ /* 0x000fe20000010000 */
[----:B------:R-:W-:Y:S03]  /*1be70*/  FADD.FTZ R28, R28, R5 ;  /* 0x000000051c1c7221 */ /* 0x000fe60000010000 */
[----:B------:R-:W-:Y:S01]  /*1be80*/  FADD.FTZ R38, R38, R37 ;  /* 0x0000002526267221 */ /* 0x000fe20000010000 */
[----:B------:R-:W-:Y:S03]  /*1be90*/  FADD.FTZ R229, R31, R28 ;  /* 0x0000001c1fe57221 */ /* 0x000fe60000010000 */
[----:B------:R-:W-:Y:S01]  /*1bea0*/  FADD.FTZ R231, R29, R38 ;  /* 0x000000261de77221 */ /* 0x000fe20000010000 */
[----:B------:R-:W-:Y:S06]  /*1beb0*/  @P0 BRA `(.L_x_1114) ;  /* 0xffffffb800200947 */ /* 0x000fec000383ffff */
.L_x_1107:
        /* <DEDUP_REMOVED lines=10> */
.L_x_1130:
        /* <DEDUP_REMOVED lines=13> */
[----:B------:R-:W-:-:S02]  /*1c030*/  LEA R5, R5, UR6, 0x1 ;  /* 0x0000000605057c11 */ /* 0x000fc4000f8e08ff */
[----:B------:R-:W-:Y:S01]  /*1c040*/  SEL R2, R201, 0xffffffe0, !P3 ;  /* 0xffffffe0c9027807 */ /* 0x000fe20005800000 */
[C---:B------:R-:W-:Y:S01]  /*1c050*/  FMUL.FTZ R128, R0.reuse, R128 ;  /* 0x0000008000807220 */ /* 0x040fe20000410000 */
[C---:B------:R-:W-:Y:S01]  /*1c060*/  FMUL.FTZ R129, R0.reuse, R129 ;  /* 0x0000008100817220 */ /* 0x040fe20000410000 */
        /* <DEDUP_REMOVED lines=64> */
[----:B------:R-:W-:-:S02]  /*1c470*/  SEL R0, R0, 0xfffffff0, !P2 ;  /* 0xfffffff000007807 */ /* 0x000fc40005000000 */
[C---:B------:R-:W-:Y:S02]  /*1c480*/  IADD3 R11, PT, PT, R5.reuse, 0x40, RZ ;  /* 0x00000040050b7810 */ /* 0x040fe40007ffe0ff */
[----:B------:R-:W-:Y:S02]  /*1c490*/  IADD3 R9, PT, PT, R2, R5, RZ ;  /* 0x0000000502097210 */ /* 0x000fe40007ffe0ff */
[----:B------:R-:W-:Y:S02]  /*1c4a0*/  @P4 IADD3 R11, PT, PT, R5, -0x40, RZ ;  /* 0xffffffc0050b4810 */ /* 0x000fe40007ffe0ff */
[----:B------:R-:W-:Y:S02]  /*1c4b0*/  F2FP.BF16.F32.PACK_AB R128, R129, R128 ;  /* 0x000000808180723e */ /* 0x000fe400000010ff */
[----:B------:R-:W-:Y:S02]  /*1c4c0*/  F2FP.BF16.F32.PACK_AB R130, R131, R130 ;  /* 0x000000828382723e */ /* 0x000fe400000010ff */
[----:B------:R-:W-:Y:S01]  /*1c4d0*/  F2FP.BF16.F32.PACK_AB R118, R7, R118 ;  /* 0x000000760776723e */ /* 0x000fe200000010ff */
[----:B------:R-:W-:Y:S01]  /*1c4e0*/  STS [R5], R128 ;  /* 0x0000008005007388 */ /* 0x000fe20000000800 */
[----:B------:R-:W-:-:S02]  /*1c4f0*/  F2FP.BF16.F32.PACK_AB R124, R125, R124 ;  /* 0x0000007c7d7c723e */ /* 0x000fc400000010ff */
[----:B------:R-:W-:Y:S01]  /*1c500*/  F2FP.BF16.F32.PACK_AB R126, R127, R126 ;  /* 0x0000007e7f7e723e */ /* 0x000fe200000010ff */
[----:B------:R-:W-:Y:S01]  /*1c510*/  STS [R5+0x400], R130 ;  /* 0x0004008205007388 */ /* 0x000fe20000000800 */
[C---:B------:R-:W-:Y:S02]  /*1c520*/  IADD3 R7, PT, PT, R0.reuse, R5, RZ ;  /* 0x0000000500077210 */ /* 0x040fe40007ffe0ff */
[----:B------:R-:W-:Y:S02]  /*1c530*/  F2FP.BF16.F32.PACK_AB R68, R69, R68 ;  /* 0x000000444544723e */ /* 0x000fe400000010ff */
[----:B------:R-:W-:Y:S01]  /*1c540*/  F2FP.BF16.F32.PACK_AB R70, R71, R70 ;  /* 0x000000464746723e */ /* 0x000fe200000010ff */
[----:B------:R-:W-:Y:S01]  /*1c550*/  STS [R7], R124 ;  /* 0x0000007c07007388 */ /* 0x000fe20000000800 */
[----:B------:R-:W-:Y:S02]  /*1c560*/  F2FP.BF16.F32.PACK_AB R72, R73, R72 ;  /* 0x000000484948723e */ /* 0x000fe400000010ff */
[----:B------:R-:W-:Y:S01]  /*1c570*/  F2FP.BF16.F32.PACK_AB R74, R75, R74 ;  /* 0x0000004a4b4a723e */ /* 0x000fe200000010ff */
[----:B------:R-:W-:Y:S01]  /*1c580*/  STS [R7+0x400], R126 ;  /* 0x0004007e07007388 */ /* 0x000fe20000000800 */
[----:B------:R-:W-:-:S02]  /*1c590*/  IADD3 R13, PT, PT, R0, R9, RZ ;  /* 0x00000009000d7210 */ /* 0x000fc40007ffe0ff */
[-C--:B------:R-:W-:Y:S01]  /*1c5a0*/  IADD3 R15, PT, PT, R2, R11.reuse, RZ ;  /* 0x0000000b020f7210 */ /* 0x080fe20007ffe0ff */
[----:B------:R-:W-:Y:S01]  /*1c5b0*/  STS [R9], R68 ;  /* 0x0000004409007388 */ /* 0x000fe20000000800 */
[----:B------:R-:W-:Y:S02]  /*1c5c0*/  F2FP.BF16.F32.PACK_AB R76, R77, R76 ;  /* 0x0000004c4d4c723e */ /* 0x000fe400000010ff */
[----:B------:R-:W-:Y:S01]  /*1c5d0*/  F2FP.BF16.F32.PACK_AB R78, R79, R78 ;  /* 0x0000004e4f4e723e */ /* 0x000fe200000010ff */
[----:B------:R-:W-:Y:S01]  /*1c5e0*/  STS [R9+0x400], R70 ;  /* 0x0004004609007388 */ /* 0x000fe20000000800 */
[----:B------:R-:W-:Y:S02]  /*1c5f0*/  F2FP.BF16.F32.PACK_AB R80, R81, R80 ;  /* 0x000000505150723e */ /* 0x000fe400000010ff */
[----:B------:R-:W-:Y:S01]  /*1c600*/  F2FP.BF16.F32.PACK_AB R82, R83, R82 ;  /* 0x000000525352723e */ /* 0x000fe200000010ff */
[----:B------:R-:W-:Y:S01]  /*1c610*/  STS [R13], R72 ;  /* 0x000000480d007388 */ /* 0x000fe20000000800 */
[----:B------:R-:W-:-:S02]  /*1c620*/  IADD3 R17, PT, PT, R0, R11, RZ ;  /* 0x0000000b00117210 */ /* 0x000fc40007ffe0ff */
[----:B------:R-:W-:Y:S01]  /*1c630*/  F2FP.BF16.F32.PACK_AB R84, R85, R84 ;  /* 0x000000545554723e */ /* 0x000fe200000010ff */
[----:B------:R-:W-:Y:S01]  /*1c640*/  STS [R13+0x400], R74 ;  /* 0x0004004a0d007388 */ /* 0x000fe20000000800 */
[----:B------:R-:W-:Y:S02]  /*1c650*/  F2FP.BF16.F32.PACK_AB R86, R87, R86 ;  /* 0x000000565756723e */ /* 0x000fe400000010ff */
[----:B------:R-:W-:Y:S01]  /*1c660*/  F2FP.BF16.F32.PACK_AB R88, R89, R88 ;  /* 0x000000585958723e */ /* 0x000fe200000010ff */
[----:B------:R-:W-:Y:S01]  /*1c670*/  STS [R11], R76 ;  /* 0x0000004c0b007388 */ /* 0x000fe20000000800 */
[----:B------:R-:W-:Y:S02]  /*1c680*/  F2FP.BF16.F32.PACK_AB R90, R91, R90 ;  /* 0x0000005a5b5a723e */ /* 0x000fe400000010ff */
[----:B------:R-:W-:Y:S01]  /*1c690*/  IADD3 R19, PT, PT, R0, R15, RZ ;  /* 0x0000000f00137210 */ /* 0x000fe20007ffe0ff */
[----:B------:R-:W-:Y:S01]  /*1c6a0*/  STS [R11+0x400], R78 ;  /* 0x0004004e0b007388 */ /* 0x000fe20000000800 */
[----:B------:R-:W-:-:S02]  /*1c6b0*/  F2FP.BF16.F32.PACK_AB R92, R93, R92 ;  /* 0x0000005c5d5c723e */ /* 0x000fc400000010ff */
[----:B------:R-:W-:Y:S01]  /*1c6c0*/  F2FP.BF16.F32.PACK_AB R94, R95, R94 ;  /* 0x0000005e5f5e723e */ /* 0x000fe200000010ff */
[----:B------:R-:W-:Y:S01]  /*1c6d0*/  STS [R17], R80 ;  /* 0x0000005011007388 */ /* 0x000fe20000000800 */
[----:B------:R-:W-:Y:S02]  /*1c6e0*/  F2FP.BF16.F32.PACK_AB R96, R97, R96 ;  /* 0x000000606160723e */ /* 0x000fe400000010ff */
[----:B------:R-:W-:Y:S01]  /*1c6f0*/  F2FP.BF16.F32.PACK_AB R98, R99, R98 ;  /* 0x000000626362723e */ /* 0x000fe200000010ff */
[----:B------:R-:W-:Y:S01]  /*1c700*/  STS [R17+0x400], R82 ;  /* 0x0004005211007388 */ /* 0x000fe20000000800 */
[----:B------:R-:W-:Y:S02]  /*1c710*/  F2FP.BF16.F32.PACK_AB R100, R101, R100 ;  /* 0x000000646564723e */ /* 0x000fe400000010ff */
        /* <DEDUP_REMOVED lines=13> */
[----:B------:R-:W-:Y:S01]  /*1c7f0*/  STS [R5+0x2000], R92 ;  /* 0x0020005c05007388 */ /* 0x000fe20000000800 */
[----:B------:R-:W-:-:S03]  /*1c800*/  F2FP.BF16.F32.PACK_AB R116, R117, R116 ;  /* 0x000000747574723e */ /* 0x000fc600000010ff */
[----:B------:R2:W-:Y:S04]  /*1c810*/  STS [R5+0x2400], R94 ;  /* 0x0024005e05007388 */ /* 0x0005e80000000800 */
        /* <DEDUP_REMOVED lines=16> */
[----:B------:R-:W4:Y:S04]  /*1c920*/  LD.E.64 R46, desc[UR4][R132.64+0x88] ;  /* 0x00008804842e7980 */ /* 0x000f28000c101b00 */
[----:B------:R1:W5:Y:S06]  /*1c930*/  LD.E.64 R42, desc[UR4][R132.64+0x90] ;  /* 0x00009004842a7980 */ /* 0x00036c000c101b00 */
[----:B------:R1:W5:Y:S01]  /*1c940*/  @!P0 LD.E.64 R44, desc[UR4][R132.64+0x80] ;  /* 0x00008004842c8980 */ /* 0x000362000c101b00 */
[----:B--2---:R-:W-:-:S13]  /*1c950*/  ISETP.NE.AND P2, PT, R0, RZ, PT ;  /* 0x000000ff0000720c */ /* 0x004fda0003f45270 */
[----:B------:R-:W2:Y:S04]  /*1c960*/  @!P2 LD.E R5, desc[UR4][R132.64+0x60] ;  /* 0x000060048405a980 */ /* 0x000ea8000c101900 */
[----:B------:R-:W2:Y:S01]  /*1c970*/  @!P2 LD.E R38, desc[UR4][R132.64+0xb4] ;  /* 0x0000b4048426a980 */ /* 0x000ea2000c101900 */
[----:B------:R-:W1:Y:S08]  /*1c980*/  @P5 MUFU.LG2 R6, R6 ;  /* 0x0000000600065308 */ /* 0x000e700000000c00 */
[----:B------:R-:W1:Y:S01]  /*1c990*/  @P1 MUFU.LG2 R8, R8 ;  /* 0x0000000800081308 */ /* 0x000e620000000c00 */
[----:B---3--:R-:W-:-:S02]  /*1c9a0*/  LOP3.LUT R7, R226, 0x1c0, RZ, 0xc0, !PT ;  /* 0x000001c0e2077812 */ /* 0x008fc400078ec0ff */
[----:B------:R-:W-:Y:S02]  /*1c9b0*/  LOP3.LUT R0, R203, 0x30, RZ, 0xc0, !PT ;  /* 0x00000030cb007812 */ /* 0x000fe400078ec0ff */
[--C-:B----4-:R-:W-:Y:S02]  /*1c9c0*/  SHF.R.U32.HI R9, RZ, 0x2, R200.reuse ;  /* 0x00000002ff097819 */ /* 0x110fe400000116c8 */
[----:B------:R-:W-:Y:S02]  /*1c9d0*/  LOP3.LUT R7, R7, 0x38, R200, 0xf8, !PT ;  /* 0x0000003807077812 */ /* 0x000fe400078ef8c8 */
[----:B------:R-:W-:Y:S01]  /*1c9e0*/  LOP3.LUT R0, R0, 0x7, R9, 0xf8, !PT ;  /* 0x0000000700007812 */ /* 0x000fe200078ef809 */
[----:B-1----:R-:W-:Y:S01]  /*1c9f0*/  @P5 FMUL.FTZ R9, R6, 0.69314718246459960938 ;  /* 0x3f31721806095820 */ /* 0x002fe20000410000 */
[----:B------:R-:W-:Y:S01]  /*1ca00*/  LOP3.LUT R7, R7, R202, RZ, 0x3c, !PT ;  /* 0x000000ca07077212 */ /* 0x000fe200078e3cff */
[----:B------:R-:W-:Y:S01]  /*1ca10*/  BSSY.RECONVERGENT B0, `(.L_x_1116) ;  /* 0x0000011000007945 */ /* 0x000fe20003800200 */
[----:B------:R-:W-:Y:S01]  /*1ca20*/  MOV R2, 0x7f800000 ;  /* 0x7f80000000027802 */ /* 0x000fe20000000f00 */
[----:B------:R-:W-:Y:S01]  /*1ca30*/  @P1 FMUL.FTZ R6, R8, 0.69314718246459960938 ;  /* 0x3f31721808061820 */ /* 0x000fe20000410000 */
[----:B------:R-:W-:Y:S01]  /*1ca40*/  MOV R36, 0x7f800000 ;  /* 0x7f80000000247802 */ /* 0x000fe20000000f00 */
[C---:B-----5:R-:W-:Y:S01]  /*1ca50*/  @P5 FFMA.FTZ R36, R4.reuse, R134, R9 ;  /* 0x0000008604245223 */ /* 0x060fe20000010009 */
[----:B------:R-:W-:Y:S01]  /*1ca60*/  LOP3.LUT R37, R7, 0x1e00, R226, 0xf8, !PT ;  /* 0x00001e0007257812 */ /* 0x000fe200078ef8e2 */
[----:B------:R-:W-:Y:S01]  /*1ca70*/  @P1 FFMA.FTZ R2, R4, R3, R6 ;  /* 0x0000000304021223 */ /* 0x000fe20000010006 */
[----:B------:R-:W-:-:S02]  /*1ca80*/  @P0 IMAD R3, R47, R221, RZ ;  /* 0x000000dd2f030224 */ /* 0x000fc400078e02ff */
[----:B------:R-:W-:-:S04]  /*1ca90*/  @P0 IMAD.WIDE.U32 R48, R46, R221, RZ ;  /* 0x000000dd2e300225 */ /* 0x000fc800078e00ff */
[----:B--2---:R-:W-:-:S04]  /*1caa0*/  @!P2 IMAD R5, R5, R217, R216 ;  /* 0x000000d90505a224 */ /* 0x004fc800078e02d8 */
[----:B------:R-:W-:Y:S01]  /*1cab0*/  @!P2 IMAD R38, R5, R38, RZ ;  /* 0x000000260526a224 */ /* 0x000fe200078e02ff */
[----:B------:R-:W-:Y:S06]  /*1cac0*/  @!P2 BRA `(.L_x_1117) ;  /* 0x000000000014a947 */ /* 0x000fec0003800000 */
[----:B------:R-:W2:Y:S04]  /*1cad0*/  @!P0 LD.E R4, desc[UR4][R132.64+0xb4] ;  /* 0x0000b40484048980 */ /* 0x000ea8000c101900 */
[----:B------:R-:W3:Y:S01]  /*1cae0*/  LD.E R5, desc[UR4][R132.64+0xd4] ;  /* 0x0000d40484057980 */ /* 0x000ee2000c101900 */
[----:B--2---:R-:W-:Y:S02]  /*1caf0*/  @!P0 IMAD R221, R4, R217, RZ ;  /* 0x000000d904dd8224 */ /* 0x004fe400078e02ff */
[----:B---3--:R-:W-:-:S05]  /*1cb00*/  IMAD R38, R5, R216, RZ ;  /* 0x000000d805267224 */ /* 0x008fca00078e02ff */
[----:B------:R-:W-:Y:S02]  /*1cb10*/  IADD3 R38, PT, PT, R38, R221, RZ ;  /* 0x000000dd26267210 */ /* 0x000fe40007ffe0ff */
.L_x_1117:
[----:B------:R-:W-:Y:S05]  /*1cb20*/  BSYNC.RECONVERGENT B0 ;  /* 0x0000000000007941 */ /* 0x000fea0003800200 */
.L_x_1116:
[----:B------:R1:W5:Y:S01]  /*1cb30*/  LD.E.64 R50, desc[UR4][R132.64+0x70] ;  /* 0x0000700484327980 */ /* 0x000362000c101b00 */
[----:B------:R-:W-:Y:S05]  /*1cb40*/  WARPSYNC.ALL ;  /* 0x0000000000007948 */ /* 0x000fea0003800000 */
[----:B------:R1:W5:Y:S01]  /*1cb50*/  LD.E.64 R52, desc[UR4][R132.64+0xa0] ;  /* 0x0000a00484347980 */ /* 0x000362000c101b00 */
[----:B------:R-:W-:Y:S01]  /*1cb60*/  LEA R37, R37, UR6, 0x1 ;  /* 0x0000000625257c11 */ /* 0x000fe2000f8e08ff */
[----:B------:R-:W-:Y:S01]  /*1cb70*/  IMAD.SHL.U32 R39, R218, 0x40, RZ ;  /* 0x00000040da277824 */ /* 0x000fe200078e00ff */
[----:B------:R-:W-:Y:S01]  /*1cb80*/  BAR.SYNC.DEFER_BLOCKING 0x0 ;  /* 0x0000000000007b1d */ /* 0x000fe20000010000 */
[----:B------:R-:W-:-:S05]  /*1cb90*/  LOP3.LUT P1, RZ, R200, 0x3, RZ, 0xc0, !PT ;  /* 0x00000003c8ff7812 */ /* 0x000fca000782c0ff */
        /* <DEDUP_REMOVED lines=10> */
[----:B------:R-:W-:Y:S02]  /*1cc40*/  IMAD.IADD R41, R39, 0x1, R38 ;  /* 0x0000000127297824 */ /* 0x000fe400078e0226 */
[----:B-1----:R-:W-:Y:S02]  /*1cc50*/  IMAD.IADD R37, R220, 0x1, -R39 ;  /* 0x00000001dc257824 */ /* 0x002fe400078e0a27 */
[C---:B------:R-:W-:Y:S01]  /*1cc60*/  VIADD R40, R0.reuse, 0x8 ;  /* 0x0000000800287836 */ /* 0x040fe20000000000 */
[C---:B------:R-:W-:Y:S02]  /*1cc70*/  IADD3 R38, P1, PT, R0.reuse, R41, RZ ;  /* 0x0000002900267210 */ /* 0x040fe40007f3e0ff */
[-C--:B------:R-:W-:Y:S02]  /*1cc80*/  ISETP.GE.AND P3, PT, R0, R37.reuse, PT ;  /* 0x000000250000720c */ /* 0x080fe40003f66270 */
[----:B------:R-:W-:Y:S02]  /*1cc90*/  ISETP.GE.AND P2, PT, R40, R37, PT ;  /* 0x000000252800720c */ /* 0x000fe40003f46270 */
[----:B------:R-:W-:-:S02]  /*1cca0*/  LEA.HI.X.SX32 R41, R41, RZ, 0x1, P1 ;  /* 0x000000ff29297211 */ /* 0x000fc400008f0eff */
[----:B-----5:R-:W-:-:S04]  /*1ccb0*/  LEA R40, P1, R38, R52, 0x2 ;  /* 0x0000003426287211 */ /* 0x020fc800078210ff */
[----:B------:R-:W-:-:S05]  /*1ccc0*/  LEA.HI.X R41, R38, R53, R41, 0x2, P1 ;  /* 0x0000003526297211 */ /* 0x000fca00008f1429 */
[----:B------:R1:W-:Y:S04]  /*1ccd0*/  @!P3 ST.E desc[UR4][R40.64], R36 ;  /* 0x000000242800b985 */ /* 0x0003e8000c101904 */
[----:B------:R1:W-:Y:S02]  /*1cce0*/  @!P2 ST.E desc[UR4][R40.64+0x20], R2 ;  /* 0x000020022800a985 */ /* 0x0003e4000c101904 */
.L_x_1119:
[----:B------:R-:W-:Y:S05]  /*1ccf0*/  BSYNC.RECONVERGENT B0 ;  /* 0x0000000000007941 */ /* 0x000fea0003800200 */
.L_x_1118:
[----:B-1----:R1:W5:Y:S01]  /*1cd00*/  LD.E R133, desc[UR4][R132.64+0xc0] ;  /* 0x0000c00484857980 */ /* 0x002362000c101900 */
[----:B------:R-:W-:Y:S01]  /*1cd10*/  SHF.R.U32.HI R37, RZ, 0x3, R200 ;  /* 0x00000003ff257819 */ /* 0x000fe200000116c8 */
[----:B------:R-:W-:Y:S01]  /*1cd20*/  IMAD.IADD R41, R220, 0x1, -R39 ;  /* 0x00000001dc297824 */ /* 0x000fe200078e0a27 */
[----:B------:R-:W-:Y:S01]  /*1cd30*/  BSSY.RECONVERGENT B0, `(.L_x_1120) ;  /* 0x0000022000007945 */ /* 0x000fe20003800200 */
[-C--:B------:R-:W-:Y:S01]  /*1cd40*/  @!P0 IMAD R0, R45, R217.reuse, RZ ;  /* 0x000000d92d008224 */ /* 0x080fe200078e02ff */
[C---:B------:R-:W-:Y:S01]  /*1cd50*/  IADD3 R2, PT, PT, R37.reuse, 0x30, RZ ;  /* 0x0000003025027810 */ /* 0x040fe20007ffe0ff */
[----:B------:R-:W-:Y:S01]  /*1cd60*/  @!P0 IMAD.WIDE.U32 R44, R44, R217, RZ ;  /* 0x000000d92c2c8225 */ /* 0x000fe200078e00ff */
[CC--:B------:R-:W-:Y:S02]  /*1cd70*/  ISETP.GE.AND P5, PT, R37.reuse, R41.reuse, PT ;  /* 0x000000292500720c */ /* 0x0c0fe40003fa6270 */
[-C--:B------:R-:W-:Y:S01]  /*1cd80*/  ISETP.GE.AND P1, PT, R2, R41.reuse, PT ;  /* 0x000000290200720c */ /* 0x080fe20003f26270 */
[----:B------:R-:W-:Y:S01]  /*1cd90*/  VIADD R36, R37, 0x20 ;  /* 0x0000002025247836 */ /* 0x000fe20000000000 */
[----:B------:R-:W-:Y:S01]  /*1cda0*/  @!P0 MOV R2, R44 ;  /* 0x0000002c00028202 */ /* 0x000fe20000000f00 */
[----:B------:R-:W-:Y:S01]  /*1cdb0*/  IMAD.MOV.U32 R203, RZ, RZ, RZ ;  /* 0x000000ffffcb7224 */ /* 0x000fe200078e00ff */
[----:B------:R-:W-:Y:S01]  /*1cdc0*/  @P0 MOV R2, R48 ;  /* 0x0000003000020202 */ /* 0x000fe20000000f00 */
[----:B------:R-:W-:Y:S01]  /*1cdd0*/  @!P0 IMAD.IADD R0, R45, 0x1, R0 ;  /* 0x000000012d008824 */ /* 0x000fe200078e0200 */
[----:B------:R-:W-:Y:S01]  /*1cde0*/  ISETP.GE.AND P2, PT, R36, R41, PT ;  /* 0x000000292400720c */ /* 0x000fe20003f46270 */
[----:B------:R-:W-:Y:S01]  /*1cdf0*/  IMAD.WIDE.U32 R44, R39, R46, R202 ;  /* 0x0000002e272c7225 */ /* 0x000fe200078e00ca */
[----:B------:R-:W-:-:S03]  /*1ce00*/  IADD3 R38, PT, PT, R37, 0x10, RZ ;  /* 0x0000001025267810 */ /* 0x000fc60007ffe0ff */
[-C--:B------:R-:W-:Y:S01]  /*1ce10*/  IMAD R36, R43, R216.reuse, RZ ;  /* 0x000000d82b247224 */ /* 0x080fe200078e02ff */
[----:B------:R-:W-:Y:S01]  /*1ce20*/  ISETP.GE.AND P3, PT, R38, R41, PT ;  /* 0x000000292600720c */ /* 0x000fe20003f66270 */
[----:B------:R-:W-:Y:S02]  /*1ce30*/  IMAD R39, R47, R39, RZ ;  /* 0x000000272f277224 */ /* 0x000fe400078e02ff */
[----:B------:R-:W-:-:S03]  /*1ce40*/  IMAD.WIDE.U32 R42, R42, R216, RZ ;  /* 0x000000d82a2a7225 */ /* 0x000fc600078e00ff */
[----:B------:R-:W-:Y:S01]  /*1ce50*/  IADD3 R39, PT, PT, R45, R39, RZ ;  /* 0x000000272d277210 */ /* 0x000fe20007ffe0ff */
[----:B------:R-:W-:Y:S01]  /*1ce60*/  @P0 IMAD.IADD R0, R49, 0x1, R3 ;  /* 0x0000000131000824 */ /* 0x000fe200078e0203 */
[----:B------:R-:W-:Y:S01]  /*1ce70*/  IADD3 R44, P4, P0, R42, R44, R2 ;  /* 0x0000002c2a2c7210 */ /* 0x000fe2000789e002 */
[----:B------:R-:W-:-:S05]  /*1ce80*/  IMAD.IADD R36, R43, 0x1, R36 ;  /* 0x000000012b247824 */ /* 0x000fca00078e0224 */
[----:B------:R-:W-:Y:S02]  /*1ce90*/  IADD3.X R45, PT, PT, R36, R39, R0, P4, P0 ;  /* 0x00000027242d7210 */ /* 0x000fe400027e0400 */
[----:B------:R-:W-:Y:S01]  /*1cea0*/  LOP3.LUT R0, R202, 0x40, RZ, 0xfc, !PT ;  /* 0x00000040ca007812 */ /* 0x000fe200078efcff */
[----:B-1----:R-:W-:Y:S06]  /*1ceb0*/  @P5 BRA `(.L_x_1121) ;  /* 0x0000000000245947 */ /* 0x002fec0003800000 */
[----:B------:R-:W-:Y:S01]  /*1cec0*/  IMAD R2, R47, R37, RZ ;  /* 0x000000252f027224 */ /* 0x000fe200078e02ff */
[-C--:B-----5:R-:W-:Y:S01]  /*1ced0*/  ISETP.GE.AND P5, PT, R202, R133.reuse, PT ;  /* 0x00000085ca00720c */ /* 0x0a0fe20003fa6270 */
[----:B------:R-:W-:Y:S01]  /*1cee0*/  IMAD.WIDE.U32 R38, R37, R46, R44 ;  /* 0x0000002e25267225 */ /* 0x000fe200078e002c */
[----:B------:R-:W-:-:S03]  /*1cef0*/  ISETP.GE.AND P4, PT, R0, R133, PT ;  /* 0x000000850000720c */ /* 0x000fc60003f86270 */
[----:B------:R-:W-:Y:S01]  /*1cf00*/  IMAD.IADD R3, R39, 0x1, R2 ;  /* 0x0000000127037824 */ /* 0x000fe200078e0202 */
[----:B------:R-:W-:-:S04]  /*1cf10*/  LEA R2, P0, R38, R50, 0x1 ;  /* 0x0000003226027211 */ /* 0x000fc800078008ff */
[----:B------:R-:W-:-:S05]  /*1cf20*/  LEA.HI.X R3, R38, R51, R3, 0x1, P0 ;  /* 0x0000003326037211 */ /* 0x000fca00000f0c03 */
[----:B--2---:R1:W-:Y:S04]  /*1cf30*/  @!P5 ST.E.128 desc[UR4][R2.64], R32 ;  /* 0x000000200200d985 */ /* 0x0043e8000c101d04 */
[----:B------:R1:W-:Y:S02]  /*1cf40*/  @!P4 ST.E.128 desc[UR4][R2.64+0x80], R16 ;  /* 0x000080100200c985 */ /* 0x0003e4000c101d04 */
.L_x_1121:
[----:B------:R-:W-:Y:S05]  /*1cf50*/  BSYNC.RECONVERGENT B0 ;  /* 0x0000000000007941 */ /* 0x000fea0003800200 */
.L_x_1120:
        /* <DEDUP_REMOVED lines=16> */
.L_x_1123:
[----:B------:R-:W-:Y:S05]  /*1d060*/  BSYNC.RECONVERGENT B0 ;  /* 0x0000000000007941 */ /* 0x000fea0003800200 */
.L_x_1122:
        /* <DEDUP_REMOVED lines=16> */
.L_x_1125:
[----:B------:R-:W-:Y:S05]  /*1d170*/  BSYNC.RECONVERGENT B0 ;  /* 0x0000000000007941 */ /* 0x000fea0003800200 */
.L_x_1124:
[----:B------:R-:W-:-:S04]  /*1d180*/  MOV R207, 0x0 ;  /* 0x0000000000cf7802 */ /* 0x000fc80000000f00 */
[----:B-12345:R-:W-:Y:S05]  /*1d190*/  @P1 RET.REL.NODEC R206 `(_ZN5flash24flash_fwd_splitkv_kernelI23Flash_fwd_kernel_traitsILi128ELi64ELi128ELi4ELb0ELb0EN7cutlass10bfloat16_tE19Flash_kernel_traitsILi128ELi64ELi128ELi4ES3_EELb0ELb0ELb0ELb0ELb0ELb0ELb0ELb1EEEvNS_16Flash_fwd_paramsE) ;  /* 0xfffffe2cce981950 */ /* 0x03efea0003c3ffff */
        /* <DEDUP_REMOVED lines=14> */
[----:B-1----:R-:W-:Y:S05]  /*1d280*/  @P0 RET.REL.NODEC R206 `(_ZN5flash24flash_fwd_splitkv_kernelI23Flash_fwd_kernel_traitsILi128ELi64ELi128ELi4ELb0ELb0EN7cutlass10bfloat16_tE19Flash_kernel_traitsILi128ELi64ELi128ELi4ES3_EELb0ELb0ELb0ELb0ELb0ELb0ELb0ELb1EEEvNS_16Flash_fwd_paramsE) ;  /* 0xfffffe2cce5c0950 */ /* 0x002fea0003c3ffff */
[----:B------:R-:W-:Y:S01]  /*1d290*/  MOV R207, 0x0 ;  /* 0x0000000000cf7802 */ /* 0x000fe20000000f00 */
[----:B------:R1:W-:Y:S03]  /*1d2a0*/  ST.E.128 desc[UR4][R2.64+0x80], R4 ;  /* 0x0000800402007985 */ /* 0x0003e6000c101d04 */
[----:B-1----:R-:W-:Y:S05]  /*1d2b0*/  RET.REL.NODEC R206 `(_ZN5flash24flash_fwd_splitkv_kernelI23Flash_fwd_kernel_traitsILi128ELi64ELi128ELi4ELb0ELb0EN7cutlass10bfloat16_tE19Flash_kernel_traitsILi128ELi64ELi128ELi4ES3_EELb0ELb0ELb0ELb0ELb0ELb0ELb0ELb1EEEvNS_16Flash_fwd_paramsE) ;  /* 0xfffffe2cce507950 */ /* 0x002fea0003c3ffff */
.L_x_1115:
[----:B------:R-:W-:Y:S01]  /*1d2c0*/  MOV R5, 0x2 ;  /* 0x0000000200057802 */ /* 0x000fe20000000f00 */
[----:B------:R-:W-:Y:S01]  /*1d2d0*/  IMAD.MOV.U32 R0, RZ, RZ, 0x1f ;  /* 0x0000001fff007424 */ /* 0x000fe200078e00ff */
[----:B------:R-:W-:-:S07]  /*1d2e0*/  MOV R2, 0xffffffff ;  /* 0xffffffff00027802 */ /* 0x000fce0000000f00 */
[----:B-1---5:R-:W-:Y:S05]  /*1d2f0*/  WARPSYNC.COLLECTIVE R2, `(.L_x_1126) ;  /* 0x0000000002087348 */ /* 0x022fea0003c00000 */
[----:B------:R2:W3:Y:S02]  /*1d300*/  SHFL.BFLY P0, R9, R231, R5, R0 ;  /* 0x0c000005e7097389 */ /* 0x0004e40000000000 */
[----:B-123-5:R-:W-:Y:S05]  /*1d310*/  ENDCOLLECTIVE ;  /* 0x000000000000791b */ /* 0x02efea0003800000 */
.L_x_1126:
[----:B------:R-:W-:Y:S02]  /*1d320*/  IMAD.MOV.U32 R6, RZ, RZ, R9 ;  /* 0x000000ffff067224 */ /* 0x000fe400078e0009 */
[----:B------:R-:W-:Y:S02]  /*1d330*/  IMAD.MOV.U32 R5, RZ, RZ, 0x1 ;  /* 0x00000001ff057424 */ /* 0x000fe400078e00ff */
[----:B------:R-:W-:-:S05]  /*1d340*/  FADD.FTZ R7, R6, R231 ;  /* 0x000000e706077221 */ /* 0x000fca0000010000 */
[----:B------:R-:W-:-:S07]  /*1d350*/  MOV R231, R7 ;  /* 0x0000000700e77202 */ /* 0x000fce0000000f00 */
[----:B------:R-:W-:Y:S05]  /*1d360*/  WARPSYNC.COLLECTIVE R2, `(.L_x_1127) ;  /* 0x0000000002087348 */ /* 0x000fea0003c00000 */
[----:B------:R1:W2:Y:S02]  /*1d370*/  SHFL.BFLY P0, R9, R231, R5, R0 ;  /* 0x0c000005e7097389 */ /* 0x0002a40000000000 */
[----:B-12---:R-:W-:Y:S05]  /*1d380*/  ENDCOLLECTIVE ;  /* 0x000000000000791b */ /* 0x006fea0003800000 */
.L_x_1127:
[----:B------:R-:W-:Y:S01]  /*1d390*/  MOV R231, R229 ;  /* 0x000000e500e77202 */ /* 0x000fe20000000f00 */
[----:B------:R-:W-:Y:S01]  /*1d3a0*/  IMAD.MOV.U32 R5, RZ, RZ, 0x2 ;  /* 0x00000002ff057424 */ /* 0x000fe200078e00ff */
[----:B------:R-:W-:-:S07]  /*1d3b0*/  MOV R6, R9 ;  /* 0x0000000900067202 */ /* 0x000fce0000000f00 */
[----:B------:R-:W-:Y:S05]  /*1d3c0*/  WARPSYNC.COLLECTIVE R2, `(.L_x_1128) ;  /* 0x0000000002087348 */ /* 0x000fea0003c00000 */
[----:B------:R1:W2:Y:S02]  /*1d3d0*/  SHFL.BFLY P0, R9, R231, R5, R0 ;  /* 0x0c000005e7097389 */ /* 0x0002a40000000000 */
[----:B-12---:R-:W-:Y:S05]  /*1d3e0*/  ENDCOLLECTIVE ;  /* 0x000000000000791b */ /* 0x006fea0003800000 */
.L_x_1128:
[----:B------:R-:W-:Y:S01]  /*1d3f0*/  FADD.FTZ R6, R7, R6 ;  /* 0x0000000607067221 */ /* 0x000fe20000010000 */
[----:B------:R-:W-:Y:S01]  /*1d400*/  FADD.FTZ R8, R9, R229 ;  /* 0x000000e509087221 */ /* 0x000fe20000010000 */
[----:B------:R-:W-:-:S04]  /*1d410*/  MOV R5, 0x1 ;  /* 0x0000000100057802 */ /* 0x000fc80000000f00 */
[----:B------:R-:W-:-:S07]  /*1d420*/  MOV R231, R8 ;  /* 0x0000000800e77202 */ /* 0x000fce0000000f00 */
[----:B------:R-:W-:Y:S05]  /*1d430*/  WARPSYNC.COLLECTIVE R2, `(.L_x_1129) ;  /* 0x0000000002087348 */ /* 0x000fea0003c00000 */
[----:B------:R1:W2:Y:S02]  /*1d440*/  SHFL.BFLY P0, R9, R231, R5, R0 ;  /* 0x0c000005e7097389 */ /* 0x0002a40000000000 */
[----:B-12---:R-:W-:Y:S05]  /*1d450*/  ENDCOLLECTIVE ;  /* 0x000000000000791b */ /* 0x006fea0003800000 */
.L_x_1129:
[----:B------:R-:W-:Y:S05]  /*1d460*/  BRA `(.L_x_1130) ;  /* 0xffffffe800bc7947 */ /* 0x000fea000383ffff */
.L_x_1131:
        /* <DEDUP_REMOVED lines=9> */
.L_x_14868:


//--------------------- .text._ZN5flash24flash_fwd_splitkv_kernelI23Flash_fwd_kernel_traitsILi128ELi64ELi128ELi4ELb0ELb0EN7cutlass10bfloat16_tE19Flash_kernel_traitsILi128ELi64ELi128ELi4ES3_EELb0ELb0ELb0ELb0ELb0ELb1ELb0ELb1EEEvNS_16Flash_fwd_paramsE --------------------------
	.section	.text._ZN5flash24flash_fwd_splitkv_kernelI23Flash_fwd_kernel_traitsILi128ELi64ELi128ELi4ELb0ELb0EN7cutlass10bfloat16_tE19Flash_kernel_traitsILi128ELi64ELi128ELi4ES3_EELb0ELb0ELb0ELb0ELb0ELb1ELb0ELb1EEEvNS_16Flash_fwd_paramsE,"ax",@progbits
	.align	128
        .global         _ZN5flash24flash_fwd_splitkv_kernelI23Flash_fwd_kernel_traitsILi128ELi64ELi128ELi4ELb0ELb0EN7cutlass10bfloat16_tE19Flash_kernel_traitsILi128ELi64ELi128ELi4ES3_EELb0ELb0ELb0ELb0ELb0ELb1ELb0ELb1EEEvNS_16Flash_fwd_paramsE
        .type           _ZN5flash24flash_fwd_splitkv_kernelI23Flash_fwd_kernel_traitsILi128ELi64ELi128ELi4ELb0ELb0EN7cutlass10bfloat16_tE19Flash_kernel_traitsILi128ELi64ELi128ELi4ES3_EELb0ELb0ELb0ELb0ELb0ELb1ELb0ELb1EEEvNS_16Flash_fwd_paramsE,@function
        .size           _ZN5flash24flash_fwd_splitkv_kernelI23Flash_fwd_kernel_traitsILi128ELi64ELi128ELi4ELb0ELb0EN7cutlass10bfloat16_tE19Flash_kernel_traitsILi128ELi64ELi128ELi4ES3_EELb0ELb0ELb0ELb0ELb0ELb1ELb0ELb1EEEvNS_16Flash_fwd_paramsE,(.L_x_14869 - _ZN5flash24flash_fwd_splitkv_kernelI23Flash_fwd_kernel_traitsILi128ELi64ELi128ELi4ELb0ELb0EN7cutlass10bfloat16_tE19Flash_kernel_traitsILi128ELi64ELi128ELi4ES3_EELb0ELb0ELb0ELb0ELb0ELb1ELb0ELb1EEEvNS_16Flash_fwd_paramsE)
        .other          _ZN5flash24flash_fwd_splitkv_kernelI23Flash_fwd_kernel_traitsILi128ELi64ELi128ELi4ELb0ELb0EN7cutlass10bfloat16_tE19Flash_kernel_traitsILi128ELi64ELi128ELi4ES3_EELb0ELb0ELb0ELb0ELb0ELb1ELb0ELb1EEEvNS_16Flash_fwd_paramsE,@"STO_CUDA_ENTRY STV_DEFAULT"
_ZN5flash24flash_fwd_splitkv_kernelI23Flash_fwd_kernel_traitsILi128ELi64ELi128ELi4ELb0ELb0EN7cutlass10bfloat16_tE19Flash_kernel_traitsILi128ELi64ELi128ELi4ES3_EELb0ELb0ELb0ELb0ELb0ELb1ELb0ELb1EEEvNS_16Flash_fwd_paramsE:
.text._ZN5flash24flash_fwd_splitkv_kernelI23Flash_fwd_kernel_traitsILi128ELi64ELi128ELi4ELb0ELb0EN7cutlass10bfloat16_tE19Flash_kernel_traitsILi128ELi64ELi128ELi4ES3_EELb0ELb0ELb0ELb0ELb0ELb1ELb0ELb1EEEvNS_16Flash_fwd_paramsE:
[----:B------:R-:W-:Y:S01]  /*0000*/  LDC R1, c[0x0][0x37c] ;  /* 0x0000df00ff017b82 */ /* 0x000fe20000000800 */
[----:B------:R-:W1:Y:S07]  /*0010*/  S2R R229, SR_CTAID.X ;  /* 0x0000000000e57919 */ /* 0x000e6e0000002500 */
[----:B------:R-:W2:Y:S01]  /*0020*/  LDC.64 R132, c[0x0][0x348] ;  /* 0x0000d200ff847b82 */ /* 0x000ea20000000a00 */
[----:B------:R-:W-:Y:S01]  /*0030*/  BSSY.RECONVERGENT B4, `(.L_x_1132) ;  /* 0x0000005000047945 */ /* 0x000fe20003800200 */
[----:B------:R-:W-:Y:S01]  /*0040*/  MOV R226, 0x80 ;  /* 0x0000008000e27802 */ /* 0x000fe20000000f00 */
[----:B------:R-:W3:Y:S01]  /*0050*/  S2R R228, SR_CTAID.Y ;  /* 0x0000000000e47919 */ /* 0x000ee20000002600 */
[----:B------:R-:W4:Y:S05]  /*0060*/  S2R R227, SR_CTAID.Z ;  /* 0x0000000000e37919 */ /* 0x000f2a0000002700 */
[----:B-1234-:R-:W-:Y:S05]  /*0070*/  CALL.REL.NOINC `($_ZN5flash24flash_fwd_splitkv_kernelI23Flash_fwd_kernel_traitsILi128ELi64ELi128ELi4ELb0ELb0EN7cutlass10bfloat16_tE19Flash_kernel_traitsILi128ELi64ELi128ELi4ES3_EELb0ELb0ELb0ELb0ELb0ELb1ELb0ELb1EEEvNS_16Flash_fwd_paramsE$_ZN5flash30compute_attn_1rowblock_splitkvI23Flash_fwd_kernel_traitsILi128ELi64ELi128ELi4ELb0ELb0EN7cutlass10bfloat16_tE19Flash_kernel_traitsILi128ELi64ELi128ELi4ES3_EELb0ELb0ELb0ELb0ELb0ELb1ELb0ELb1ENS_16Flash_fwd_paramsEEEvRKT8_iiiii) ;  /* 0x0000000000087944 */ /* 0x01efea0003c00000 */
[----:B------:R-:W-:Y:S05]  /*0080*/  BSYNC.RECONVERGENT B4 ;  /* 0x0000000000047941 */ /* 0x000fea0003800200 */
.L_x_1132:
[----:B------:R-:W-:Y:S05]  /*0090*/  EXIT ;  /* 0x000000000000794d */ /* 0x000fea0003800000 */
        .type           $_ZN5flash24flash_fwd_splitkv_kernelI23Flash_fwd_kernel_traitsILi128ELi64ELi128ELi4ELb0ELb0EN7cutlass10bfloat16_tE19Flash_kernel_traitsILi128ELi64ELi128ELi4ES3_EELb0ELb0ELb0ELb0ELb0ELb1ELb0ELb1EEEvNS_16Flash_fwd_paramsE$_ZN5flash30compute_attn_1rowblock_splitkvI23Flash_fwd_kernel_traitsILi128ELi64ELi128ELi4ELb0ELb0EN7cutlass10bfloat16_tE19Flash_kernel_traitsILi128ELi64ELi128ELi4ES3_EELb0ELb0ELb0ELb0ELb0ELb1ELb0ELb1ENS_16Flash_fwd_paramsEEEvRKT8_iiiii,@function
        .size           $_ZN5flash24flash_fwd_splitkv_kernelI23Flash_fwd_kernel_traitsILi128ELi64ELi128ELi4ELb0ELb0EN7cutlass10bfloat16_tE19Flash_kernel_traitsILi128ELi64ELi128ELi4ES3_EELb0ELb0ELb0ELb0ELb0ELb1ELb0ELb1EEEvNS_16Flash_fwd_paramsE$_ZN5flash30compute_attn_1rowblock_splitkvI23Flash_fwd_kernel_traitsILi128ELi64ELi128ELi4ELb0ELb0EN7cutlass10bfloat16_tE19Flash_kernel_traitsILi128ELi64ELi128ELi4ES3_EELb0ELb0ELb0ELb0ELb0ELb1ELb0ELb1ENS_16Flash_fwd_paramsEEEvRKT8_iiiii,(.L_x_14869 - $_ZN5flash24flash_fwd_splitkv_kernelI23Flash_fwd_kernel_traitsILi128ELi64ELi128ELi4ELb0ELb0EN7cutlass10bfloat16_tE19Flash_kernel_traitsILi128ELi64ELi128ELi4ES3_EELb0ELb0ELb0ELb0ELb0ELb1ELb0ELb1EEEvNS_16Flash_fwd_paramsE$_ZN5flash30compute_attn_1rowblock_splitkvI23Flash_fwd_kernel_traitsILi128ELi64ELi128ELi4ELb0ELb0EN7cutlass10bfloat16_tE19Flash_kernel_traitsILi128ELi64ELi128ELi4ES3_EELb0ELb0ELb0ELb0ELb0ELb1ELb0ELb1ENS_16Flash_fwd_paramsEEEvRKT8_iiiii)
$_ZN5flash24flash_fwd_splitkv_kernelI23Flash_fwd_kernel_traitsILi128ELi64ELi128ELi4ELb0ELb0EN7cutlass10bfloat16_tE19Flash_kernel_traitsILi128ELi64ELi128ELi4ES3_EELb0ELb0ELb0ELb0ELb0ELb1ELb0ELb1EEEvNS_16Flash_fwd_paramsE$_ZN5flash30compute_attn_1rowblock_splitkvI23Flash_fwd_kernel_traitsILi128ELi64ELi128ELi4ELb0ELb0EN7cutlass10bfloat16_tE19Flash_kernel_traitsILi128ELi64ELi128ELi4ES3_EELb0ELb0ELb0ELb0ELb0ELb1ELb0ELb1ENS_16Flash_fwd_paramsEEEvRKT8_iiiii:
        /* <DEDUP_REMOVED lines=38> */
.L_x_1134:
[----:B------:R-:W-:Y:S05]  /*0300*/  BSYNC.RECONVERGENT B0 ;  /* 0x0000000000007941 */ /* 0x000fea0003800200 */
.L_x_1133:
[----:B------:R-:W-:Y:S04]  /*0310*/  BSSY.RECONVERGENT B0, `(.L_x_1135) ;  /* 0x0000007000007945 */ /* 0x000fe80003800200 */
[----:B------:R-:W-:Y:S05]  /*0320*/  @!P3 BRA `(.L_x_1136) ;  /* 0x000000000014b947 */ /* 0x000fea0003800000 */
[----:B-----5:R-:W3:Y:S02]  /*0330*/  LD.E.U8 R3, desc[UR4][R132.64+0x1b2] ;  /* 0x0001b20484037980 */ /* 0x020ee4000c101100 */
[----:B---3--:R-:W-:-:S13]  /*0340*/  ISETP.NE.AND P1, PT, R3, RZ, PT ;  /* 0x000000ff0300720c */ /* 0x008fda0003f25270 */
[----:B------:R-:W3:Y:S02]  /*0350*/  @P1 LD.E R4, desc[UR4][R8.64+0x4] ;  /* 0x0000040408041980 */ /* 0x000ee4000c101900 */
[----:B---3--:R-:W-:-:S06]  /*0360*/  @P1 IADD3 R3, PT, PT, R4, -R13, RZ ;  /* 0x8000000d04031210 */ /* 0x008fcc0007ffe0ff */
[----:B------:R3:W5:Y:S02]  /*0370*/  @!P1 LD.E R3, desc[UR4][R8.64] ;  /* 0x0000000408039980 */ /* 0x000764000c101900 */
.L_x_1136:
[----:B------:R-:W-:Y:S05]  /*0380*/  BSYNC.RECONVERGENT B0 ;  /* 0x0000000000007941 */ /* 0x000fea0003800200 */
.L_x_1135:
        /* <DEDUP_REMOVED lines=9> */
.L_x_1138:
[----:B------:R-:W4:Y:S01]  /*0420*/  LD.E.64 R4, desc[UR4][R132.64+0x108] ;  /* 0x0001080484047980 */ /* 0x000f22000c101b00 */
[----:B------:R-:W-:Y:S01]  /*0430*/  BSSY.RECONVERGENT B0, `(.L_x_1140) ;  /* 0x0000006000007945 */ /* 0x000fe20003800200 */
[----:B------:R-:W-:Y:S01]  /*0440*/  IMAD.MOV.U32 R3, RZ, RZ, RZ ;  /* 0x000000ffff037224 */ /* 0x000fe200078e00ff */
[----:B----4-:R-:W-:-:S04]  /*0450*/  ISETP.NE.U32.AND P0, PT, R4, RZ, PT ;  /* 0x000000ff0400720c */ /* 0x010fc80003f05070 */
[----:B------:R-:W-:-:S13]  /*0460*/  ISETP.NE.AND.EX P0, PT, R5, RZ, PT, P0 ;  /* 0x000000ff0500720c */ /* 0x000fda0003f05300 */
[----:B------:R-:W-:Y:S05]  /*0470*/  @!P0 BRA `(.L_x_1141) ;  /* 0x0000000000048947 */ /* 0x000fea0003800000 */
[----:B------:R4:W5:Y:S02]  /*0480*/  LD.E R3, desc[UR4][R132.64+0xbc] ;  /* 0x0000bc0484037980 */ /* 0x000964000c101900 */
.L_x_1141:
[----:B------:R-:W-:Y:S05]  /*0490*/  BSYNC.RECONVERGENT B0 ;  /* 0x0000000000007941 */ /* 0x000fea0003800200 */
.L_x_1140:
[----:B-----5:R-:W-:Y:S02]  /*04a0*/  IADD3 R66, PT, PT, R72, R3, RZ ;  /* 0x0000000348427210 */ /* 0x020fe40007ffe0ff */
.L_x_1139:
[----:B------:R-:W-:Y:S05]  /*04b0*/  BSYNC.RECONVERGENT B1 ;  /* 0x0000000000017941 */ /* 0x000fea0003800200 */
.L_x_1137:
[----:B------:R-:W-:Y:S01]  /*04c0*/  IMAD.SHL.U32 R75, R229, 0x40, RZ ;  /* 0x00000040e54b7824 */ /* 0x000fe200078e00ff */
[----:B------:R-:W-:Y:S01]  /*04d0*/  MOV R4, R226 ;  /* 0x000000e200047202 */ /* 0x000fe20000000f00 */
[----:B------:R-:W-:-:S03]  /*04e0*/  IMAD.MOV.U32 R5, RZ, RZ, 0x0 ;  /* 0x00000000ff057424 */ /* 0x000fc600078e00ff */
[----:B------:R-:W-:-:S13]  /*04f0*/  ISETP.GT.AND P0, PT, R230, R75, PT ;  /* 0x0000004be600720c */ /* 0x000fda0003f04270 */
[----:B-1234-:R-:W-:Y:S05]  /*0500*/  @!P0 RET.REL.NODEC R4 `(_ZN5flash24flash_fwd_splitkv_kernelI23Flash_fwd_kernel_traitsILi128ELi64ELi128ELi4ELb0ELb0EN7cutlass10bfloat16_tE19Flash_kernel_traitsILi128ELi64ELi128ELi4ES3_EELb0ELb0ELb0ELb0ELb0ELb1ELb0ELb1EEEvNS_16Flash_fwd_paramsE) ;  /* 0xfffffff804bc8950 */ /* 0x01efea0003c3ffff */
        /* <DEDUP_REMOVED lines=61> */
.L_x_1144:
[----:B------:R-:W-:Y:S05]  /*08e0*/  BSYNC.RECONVERGENT B0 ;  /* 0x0000000000007941 */ /* 0x000fea0003800200 */
.L_x_1143:
        /* <DEDUP_REMOVED lines=17> */
.L_x_1146:
[----:B------:R-:W-:Y:S05]  /*0a00*/  BSYNC.RECONVERGENT B0 ;  /* 0x0000000000007941 */ /* 0x000fea0003800200 */
.L_x_1145:
        /* <DEDUP_REMOVED lines=20> */
.L_x_1148:
[----:B------:R-:W-:Y:S05]  /*0b50*/  BSYNC.RECONVERGENT B0 ;  /* 0x0000000000007941 */ /* 0x000fea0003800200 */
.L_x_1147:
        /* <DEDUP_REMOVED lines=25> */
.L_x_1150:
[----:B------:R-:W-:Y:S05]  /*0cf0*/  BSYNC.RECONVERGENT B0 ;  /* 0x0000000000007941 */ /* 0x000fea0003800200 */
.L_x_1149:
[----:B------:R-:W-:Y:S01]  /*0d00*/  MOV R227, 0x0 ;  /* 0x0000000000e37802 */ /* 0x000fe20000000f00 */
[----:B------:R-:W-:Y:S04]  /*0d10*/  @!P5 ST.E desc[UR4][R8.64], R4 ;  /* 0x000000040800d985 */ /* 0x000fe8000c101904 */
[----:B------:R-:W-:Y:S04]  /*0d20*/  @!P4 ST.E desc[UR4][R8.64+0x40], R3 ;  /* 0x000040030800c985 */ /* 0x000fe8000c101904 */
[----:B------:R1:W-:Y:S02]  /*0d30*/  @!P3 ST.E desc[UR4][R8.64+0x80], R0 ;  /* 0x000080000800b985 */ /* 0x0003e4000c101904 */
[----:B-12---:R-:W-:Y:S05]  /*0d40*/  @P6 RET.REL.NODEC R226 `(_ZN5flash24flash_fwd_splitkv_kernelI23Flash_fwd_kernel_traitsILi128ELi64ELi128ELi4ELb0ELb0EN7cutlass10bfloat16_tE19Flash_kernel_traitsILi128ELi64ELi128ELi4ES3_EELb0ELb0ELb0ELb0ELb0ELb1ELb0ELb1EEEvNS_16Flash_fwd_paramsE) ;  /* 0xfffffff0e2ac6950 */ /* 0x006fea0003c3ffff */
[----:B------:R-:W-:Y:S02]  /*0d50*/  MOV R3, 0x7f800000 ;  /* 0x7f80000000037802 */ /* 0x000fe40000000f00 */
[----:B------:R-:W-:-:S03]  /*0d60*/  MOV R227, 0x0 ;  /* 0x0000000000e37802 */ /* 0x000fc60000000f00 */
[----:B------:R1:W-:Y:S02]  /*0d70*/  ST.E desc[UR4][R8.64+0xc0], R3 ;  /* 0x0000c00308007985 */ /* 0x0003e4000c101904 */
[----:B-1----:R-:W-:Y:S05]  /*0d80*/  RET.REL.NODEC R226 `(_ZN5flash24flash_fwd_splitkv_kernelI23Flash_fwd_kernel_traitsILi128ELi64ELi128ELi4ELb0ELb0EN7cutlass10bfloat16_tE19Flash_kernel_traitsILi128ELi64ELi128ELi4ES3_EELb0ELb0ELb0ELb0ELb0ELb1ELb0ELb1EEEvNS_16Flash_fwd_paramsE) ;  /* 0xfffffff0e29c7950 */ /* 0x002fea0003c3ffff */
.L_x_1142:
        /* <DEDUP_REMOVED lines=18> */
[----:B------:R-:W4:Y:S04]  /*0eb0*/  LD.E.64 R18, desc[UR4][R6.64+0x20] ;  /* 0x0000200406127980 */ /* 0x000f28000c101b00 */
[----:B------:R-:W4:Y:S04]  /*0ec0*/  LD.E.64 R218, desc[UR4][R6.64+0x38] ;  /* 0x0000380406da7980 */ /* 0x000f28000c101b00 */
[----:B------:R-:W4:Y:S04]  /*0ed0*/  LD.E.64 R16, desc[UR4][R6.64+0x50] ;  /* 0x0000500406107980 */ /* 0x000f28000c101b00 */
[----:B------:R-:W5:Y:S04]  /*0ee0*/  LD.E.64 R24, desc[UR4][R6.64+0x58] ;  /* 0x0000580406187980 */ /* 0x000f68000c101b00 */
[----:B------:R-:W5:Y:S01]  /*0ef0*/  LD.E.64 R220, desc[UR4][R6.64+0x40] ;  /* 0x0000400406dc7980 */ /* 0x000f62000c101b00 */
[----:B--2---:R-:W-:-:S04]  /*0f00*/  IABS R4, R10 ;  /* 0x0000000a00047213 */ /* 0x004fc80000000000 */
[----:B------:R-:W2:Y:S08]  /*0f10*/  I2F.RP R5, R4 ;  /* 0x0000000400057306 */ /* 0x000eb00000209400 */
[----:B--2---:R-:W2:Y:S02]  /*0f20*/  MUFU.RCP R14, R5 ;  /* 0x00000005000e7308 */ /* 0x004ea40000001000 */
[----:B--2---:R-:W-:-:S06]  /*0f30*/  IADD3 R14, PT, PT, R14, 0xffffffe, RZ ;  /* 0x0ffffffe0e0e7810 */ /* 0x004fcc0007ffe0ff */
[----:B------:R-:W2:Y:S01]  /*0f40*/  F2I.FTZ.U32.TRUNC.NTZ R15, R14 ;  /* 0x0000000e000f7305 */ /* 0x000ea2000021f000 */
[----:B-1----:R-:W-:Y:S01]  /*0f50*/  IABS R2, R10 ;  /* 0x0000000a00027213 */ /* 0x002fe20000000000 */
[----:B--2---:R-:W-:Y:S01]  /*0f60*/  IMAD.MOV R3, RZ, RZ, -R15 ;  /* 0x000000ffff037224 */ /* 0x004fe200078e0a0f */
        /* <DEDUP_REMOVED lines=15> */
[-C--:B---3--:R-:W-:Y:S02]  /*1060*/  IMAD R2, R13, R228.reuse, RZ ;  /* 0x000000e40d027224 */ /* 0x088fe400078e02ff */
[----:B------:R-:W-:-:S04]  /*1070*/  IMAD.WIDE.U32 R12, R12, R228, RZ ;  /* 0x000000e40c0c7225 */ /* 0x000fc800078e00ff */
[----:B------:R-:W-:Y:S02]  /*1080*/  IMAD.IADD R235, R13, 0x1, R2 ;  /* 0x000000010deb7824 */ /* 0x000fe400078e0202 */
[----:B------:R-:W-:Y:S02]  /*1090*/  @P0 IADD3 R9, PT, PT, R9, 0x1, RZ ;  /* 0x0000000109090810 */ /* 0x000fe40007ffe0ff */
[C---:B------:R-:W-:Y:S02]  /*10a0*/  LEA R234, P0, R12.reuse, R236, 0x2 ;  /* 0x000000ec0cea7211 */ /* 0x040fe400078010ff */
[----:B------:R-:W-:Y:S02]  /*10b0*/  @!P1 IADD3 R9, PT, PT, -R9, RZ, RZ ;  /* 0x000000ff09099210 */ /* 0x000fe40007ffe1ff */
[----:B------:R-:W-:Y:S02]  /*10c0*/  LEA.HI.X R235, R12, R237, R235, 0x2, P0 ;  /* 0x000000ed0ceb7211 */ /* 0x000fe400000f14eb */
[----:B------:R-:W-:-:S05]  /*10d0*/  @!P2 LOP3.LUT R9, RZ, R10, RZ, 0x33, !PT ;  /* 0x0000000aff09a212 */ /* 0x000fca00078e33ff */
[----:B------:R-:W-:-:S06]  /*10e0*/  IMAD.WIDE R2, R9, 0x4, R234 ;  /* 0x0000000409027825 */ /* 0x000fcc00078e02ea */
[----:B------:R1:W3:Y:S01]  /*10f0*/  LD.E R2, desc[UR4][R2.64] ;  /* 0x0000000402027980 */ /* 0x0002e2000c101900 */
[----:B----4-:R-:W-:-:S04]  /*1100*/  IABS R8, R0 ;  /* 0x0000000000087213 */ /* 0x010fc80000000000 */
[----:B------:R-:W4:Y:S08]  /*1110*/  I2F.RP R20, R8 ;  /* 0x0000000800147306 */ /* 0x000f300000209400 */
[----:B----4-:R-:W4:Y:S02]  /*1120*/  MUFU.RCP R13, R20 ;  /* 0x00000014000d7308 */ /* 0x010f240000001000 */
[----:B----4-:R-:W-:-:S06]  /*1130*/  VIADD R13, R13, 0xffffffe ;  /* 0x0ffffffe0d0d7836 */ /* 0x010fcc0000000000 */
        /* <DEDUP_REMOVED lines=25> */
[----:B------:R-:W-:Y:S01]  /*12d0*/  IMAD R3, R218, R5, R3 ;  /* 0x00000005da037224 */ /* 0x000fe200078e0203 */
        /* <DEDUP_REMOVED lines=18> */
.L_x_1152:
        /* <DEDUP_REMOVED lines=42> */
[----:B------:R-:W-:Y:S01]  /*16a0*/  ISETP.GE.AND P0, PT, R3, RZ, PT ;  /* 0x000000ff0300720c */ /* 0x000fe20003f06270 */
[----:B------:R-:W-:Y:S01]  /*16b0*/  @!P2 IMAD.MOV.U32 R8, RZ, RZ, R20 ;  /* 0x000000ffff08a224 */ /* 0x000fe200078e0014 */
[----:B------:R-:W-:Y:S02]  /*16c0*/  ISETP.NE.AND P1, PT, R0, RZ, PT ;  /* 0x000000ff0000720c */ /* 0x000fe40003f25270 */
[----:B------:R-:W-:Y:S02]  /*16d0*/  @!P2 IADD3 R5, PT, PT, R21, R5, RZ ;  /* 0x000000051505a210 */ /* 0x000fe40007ffe0ff */
[----:B------:R-:W-:Y:S02]  /*16e0*/  @P2 IADD3 R5, PT, PT, R19, R2, RZ ;  /* 0x0000000213052210 */ /* 0x000fe40007ffe0ff */
[----:B------:R-:W-:Y:S01]  /*16f0*/  @P2 MOV R8, R18 ;  /* 0x0000001200082202 */ /* 0x000fe20000000f00 */
[----:B----4-:R-:W-:Y:S01]  /*1700*/  @!P2 IMAD R2, R221, R12, RZ ;  /* 0x0000000cdd02a224 */ /* 0x010fe200078e02ff */
[----:B------:R-:W-:Y:S01]  /*1710*/  @!P2 SHF.R.S32.HI R3, RZ, 0x1f, R12 ;  /* 0x0000001fff03a819 */ /* 0x000fe2000001140c */
[----:B------:R-:W-:Y:S01]  /*1720*/  @P3 VIADD R9, R9, 0x1 ;  /* 0x0000000109093836 */ /* 0x000fe20000000000 */
[----:B------:R-:W-:-:S02]  /*1730*/  LEA R11, R53, 0xffffff80, 0x7 ;  /* 0xffffff80350b7811 */ /* 0x000fc400078e38ff */
[----:B------:R-:W-:Y:S02]  /*1740*/  MOV R18, R8 ;  /* 0x0000000800127202 */ /* 0x000fe40000000f00 */
[----:B------:R-:W-:Y:S01]  /*1750*/  MOV R19, R5 ;  /* 0x0000000500137202 */ /* 0x000fe20000000f00 */
[----:B------:R-:W-:Y:S02]  /*1760*/  @!P2 IMAD R2, R3, R220, R2 ;  /* 0x000000dc0302a224 */ /* 0x000fe400078e0202 */
[----:B------:R-:W-:Y:S01]  /*1770*/  @!P2 IMAD.WIDE.U32 R20, R220, R12, RZ ;  /* 0x0000000cdc14a225 */ /* 0x000fe200078e00ff */
[----:B------:R-:W-:-:S03]  /*1780*/  @!P0 IADD3 R9, PT, PT, -R9, RZ, RZ ;  /* 0x000000ff09098210 */ /* 0x000fc60007ffe1ff */
[-C--:B------:R-:W-:Y:S02]  /*1790*/  IMAD R4, R219, R11.reuse, RZ ;  /* 0x0000000bdb047224 */ /* 0x080fe400078e02ff */
[----:B------:R-:W-:Y:S01]  /*17a0*/  IMAD.WIDE.U32 R18, R218, R11, R18 ;  /* 0x0000000bda127225 */ /* 0x000fe200078e0012 */
[----:B------:R-:W-:Y:S02]  /*17b0*/  @!P1 LOP3.LUT R9, RZ, R0, RZ, 0x33, !PT ;  /* 0x00000000ff099212 */ /* 0x000fe400078e33ff */
[----:B------:R-:W-:Y:S01]  /*17c0*/  @!P2 IADD3 R21, PT, PT, R21, R2, RZ ;  /* 0x000000021515a210 */ /* 0x000fe20007ffe0ff */
[----:B------:R-:W-:Y:S01]  /*17d0*/  @!P2 IMAD R2, R17, R10, RZ ;  /* 0x0000000a1102a224 */ /* 0x000fe200078e02ff */
[----:B------:R-:W-:Y:S02]  /*17e0*/  @!P2 SHF.R.S32.HI R3, RZ, 0x1f, R10 ;  /* 0x0000001fff03a819 */ /* 0x000fe4000001140a */
[----:B------:R-:W-:Y:S01]  /*17f0*/  IADD3 R19, PT, PT, R19, R4, RZ ;  /* 0x0000000413137210 */ /* 0x000fe20007ffe0ff */
[----:B------:R-:W-:Y:S01]  /*1800*/  IMAD R5, R15, R9, RZ ;  /* 0x000000090f057224 */ /* 0x000fe200078e02ff */
[----:B------:R-:W-:Y:S01]  /*1810*/  SHF.R.S32.HI R4, RZ, 0x1f, R9 ;  /* 0x0000001fff047819 */ /* 0x000fe20000011409 */
[----:B------:R-:W-:-:S02]  /*1820*/  @P2 IMAD.IADD R12, R12, 0x1, R13 ;  /* 0x000000010c0c2824 */ /* 0x000fc400078e020d */
[C---:B------:R-:W-:Y:S02]  /*1830*/  @!P2 IMAD R2, R16.reuse, R3, R2 ;  /* 0x000000031002a224 */ /* 0x040fe400078e0202 */
[----:B------:R-:W-:-:S04]  /*1840*/  @!P2 IMAD.WIDE.U32 R16, R16, R10, R20 ;  /* 0x0000000a1010a225 */ /* 0x000fc800078e0014 */
[----:B------:R-:W-:-:S04]  /*1850*/  IMAD.WIDE.U32 R8, R14, R9, R18 ;  /* 0x000000090e087225 */ /* 0x000fc800078e0012 */
[----:B------:R-:W-:Y:S02]  /*1860*/  IMAD R5, R14, R4, R5 ;  /* 0x000000040e057224 */ /* 0x000fe400078e0205 */
[----:B------:R-:W-:Y:S01]  /*1870*/  @P2 IMAD.WIDE.U32 R14, R220, R12, RZ ;  /* 0x0000000cdc0e2225 */ /* 0x000fe200078e00ff */
[----:B------:R-:W-:-:S03]  /*1880*/  @!P2 IADD3 R13, PT, PT, R17, R2, RZ ;  /* 0x00000002110da210 */ /* 0x000fc60007ffe0ff */
[----:B------:R-:W-:Y:S01]  /*1890*/  @P2 IMAD R3, R221, R12, RZ ;  /* 0x0000000cdd032224 */ /* 0x000fe200078e02ff */
[----:B------:R-:W-:Y:S01]  /*18a0*/  IADD3 R2, PT, PT, R9, R5, RZ ;  /* 0x0000000509027210 */ /* 0x000fe20007ffe0ff */
[----:B------:R-:W-:Y:S01]  /*18b0*/  @!P2 IMAD.MOV.U32 R18, RZ, RZ, R16 ;  /* 0x000000ffff12a224 */ /* 0x000fe200078e0010 */
[----:B------:R-:W-:Y:S01]  /*18c0*/  MOV R4, R8 ;  /* 0x0000000800047202 */ /* 0x000fe20000000f00 */
[----:B------:R-:W-:Y:S01]  /*18d0*/  @P2 IMAD.IADD R13, R15, 0x1, R3 ;  /* 0x000000010f0d2824 */ /* 0x000fe200078e0203 */
[----:B------:R-:W-:Y:S02]  /*18e0*/  @P2 MOV R18, R14 ;  /* 0x0000000e00122202 */ /* 0x000fe40000000f00 */
[----:B------:R-:W-:Y:S02]  /*18f0*/  MOV R5, RZ ;  /* 0x000000ff00057202 */ /* 0x000fe40000000f00 */
.L_x_1153:
[----:B------:R-:W-:Y:S05]  /*1900*/  BSYNC.RECONVERGENT B0 ;  /* 0x0000000000007941 */ /* 0x000fea0003800200 */
.L_x_1151:
        /* <DEDUP_REMOVED lines=28> */
[----:B------:R-:W-:-:S05]  /*1ad0*/  @!P2 IMAD.IADD R20, R20, 0x1, -R3 ;  /* 0x000000011414a824 */ /* 0x000fca00078e0a03 */
[----:B------:R-:W-:Y:S02]  /*1ae0*/  ISETP.GE.U32.AND P3, PT, R20, R3, PT ;  /* 0x000000031400720c */ /* 0x000fe40003f66070 */
[----:B------:R-:W-:Y:S02]  /*1af0*/  IADD3 R20, P1, PT, R14, R18, RZ ;  /* 0x000000120e147210 */ /* 0x000fe40007f3e0ff */
[----:B------:R-:W-:Y:S01]  /*1b00*/  LOP3.LUT R3, R227, R0, RZ, 0x3c, !PT ;  /* 0x00000000e3037212 */ /* 0x000fe200078e3cff */
[----:B-----5:R-:W-:Y:S01]  /*1b10*/  IMAD R18, R5, R220, RZ ;  /* 0x000000dc05127224 */ /* 0x020fe200078e02ff */
[----:B------:R-:W-:Y:S01]  /*1b20*/  @!P2 IADD3 R19, PT, PT, R19, 0x1, RZ ;  /* 0x000000011313a810 */ /* 0x000fe20007ffe0ff */
[----:B------:R-:W-:Y:S01]  /*1b30*/  IMAD.X R21, RZ, RZ, R13, P1 ;  /* 0x000000ffff157224 */ /* 0x000fe200008e060d */
[----:B------:R-:W-:Y:S02]  /*1b40*/  ISETP.GE.AND P1, PT, R3, RZ, PT ;  /* 0x000000ff0300720c */ /* 0x000fe40003f26270 */
[----:B------:R-:W-:Y:S01]  /*1b50*/  ISETP.NE.AND P2, PT, R0, RZ, PT ;  /* 0x000000ff0000720c */ /* 0x000fe20003f45270 */
[----:B------:R-:W-:-:S02]  /*1b60*/  IMAD R18, R11, R221, R18 ;  /* 0x000000dd0b127224 */ /* 0x000fc400078e0212 */
[----:B------:R-:W-:-:S04]  /*1b70*/  IMAD.WIDE.U32 R20, R11, R220, R20 ;  /* 0x000000dc0b147225 */ /* 0x000fc800078e0014 */
[----:B------:R-:W-:Y:S01]  /*1b80*/  @P3 VIADD R19, R19, 0x1 ;  /* 0x0000000113133836 */ /* 0x000fe20000000000 */
[----:B------:R-:W-:-:S03]  /*1b90*/  IADD3 R21, PT, PT, R21, R18, RZ ;  /* 0x0000001215157210 */ /* 0x000fc60007ffe0ff */
[----:B------:R-:W-:-:S04]  /*1ba0*/  IMAD.MOV.U32 R3, RZ, RZ, R19 ;  /* 0x000000ffff037224 */ /* 0x000fc800078e0013 */
[----:B------:R-:W-:Y:S01]  /*1bb0*/  @!P1 IMAD.MOV R3, RZ, RZ, -R3 ;  /* 0x000000ffff039224 */ /* 0x000fe200078e0a03 */
[----:B------:R-:W-:-:S04]  /*1bc0*/  @!P2 LOP3.LUT R3, RZ, R0, RZ, 0x33, !PT ;  /* 0x00000000ff03a212 */ /* 0x000fc800078e33ff */
[----:B------:R-:W-:Y:S01]  /*1bd0*/  SHF.R.S32.HI R0, RZ, 0x1f, R3 ;  /* 0x0000001fff007819 */ /* 0x000fe20000011403 */
[----:B------:R-:W-:Y:S01]  /*1be0*/  IMAD.WIDE.U32 R20, R3, R24, R20 ;  /* 0x0000001803147225 */ /* 0x000fe200078e0014 */
[----:B------:R-:W1:Y:S01]  /*1bf0*/  S2UR UR6, SR_CgaCtaId ;  /* 0x00000000000679c3 */ /* 0x000e620000008800 */
[----:B------:R-:W-:-:S05]  /*1c00*/  SHF.R.U32.HI R118, RZ, 0x3, R73 ;  /* 0x00000003ff767819 */ /* 0x000fca0000011649 */
[-C--:B------:R-:W-:Y:S02]  /*1c10*/  IMAD R225, R221, R118.reuse, RZ ;  /* 0x00000076dde17224 */ /* 0x080fe400078e02ff */
[----:B------:R-:W-:Y:S01]  /*1c20*/  IMAD.MOV.U32 R119, RZ, RZ, RZ ;  /* 0x000000ffff777224 */ /* 0x000fe200078e00ff */
[----:B------:R-:W-:Y:S01]  /*1c30*/  UMOV UR7, 0x400 ;  /* 0x0000040000077882 */ /* 0x000fe20000000000 */
[----:B------:R-:W-:Y:S02]  /*1c40*/  IMAD R217, R219, R118, RZ ;  /* 0x00000076dbd97224 */ /* 0x000fe400078e02ff */
[----:B------:R-:W-:Y:S01]  /*1c50*/  IMAD.SHL.U32 R64, R53, 0x80, RZ ;  /* 0x0000008035407824 */ /* 0x000fe200078e00ff */
[----:B------:R-:W-:Y:S01]  /*1c60*/  SHF.L.U64.HI R70, R218, 0x4, R219 ;  /* 0x00000004da467819 */ /* 0x000fe200000102db */
[----:B------:R-:W-:Y:S01]  /*1c70*/  IMAD.SHL.U32 R67, R220, 0x10, RZ ;  /* 0x00000010dc437824 */ /* 0x000fe200078e00ff */
[----:B------:R-:W-:Y:S01]  /*1c80*/  SHF.L.U32 R69, R218, 0x4, RZ ;  /* 0x00000004da457819 */ /* 0x000fe200000006ff */
[----:B-1----:R-:W-:Y:S01]  /*1c90*/  ULEA UR6, UR6, UR7, 0x18 ;  /* 0x0000000706067291 */ /* 0x002fe2000f8ec0ff */
[----:B------:R-:W-:-:S02]  /*1ca0*/  SHF.L.U64.HI R68, R220, 0x4, R221 ;  /* 0x00000004dc447819 */ /* 0x000fc400000102dd */
[----:B------:R-:W-:Y:S01]  /*1cb0*/  IADD3 R71, PT, PT, R64, -0x80, RZ ;  /* 0xffffff8040477810 */ /* 0x000fe20007ffe0ff */
[----:B--2---:R-:W-:-:S04]  /*1cc0*/  @P0 IMAD.WIDE.U32 R18, R124, R232, RZ ;  /* 0x000000e87c120225 */ /* 0x004fc800078e00ff */
[----:B------:R-:W-:Y:S02]  /*1cd0*/  @P0 IMAD R11, R125, R232, RZ ;  /* 0x000000e87d0b0224 */ /* 0x000fe400078e02ff */
[-C--:B---3--:R-:W-:Y:S02]  /*1ce0*/  @!P0 IMAD R5, R27, R228.reuse, RZ ;  /* 0x000000e41b058224 */ /* 0x088fe400078e02ff */
[----:B------:R-:W-:-:S04]  /*1cf0*/  @!P0 IMAD.WIDE.U32 R26, R26, R228, RZ ;  /* 0x000000e41a1a8225 */ /* 0x000fc800078e00ff */
[----:B------:R-:W-:Y:S02]  /*1d00*/  @!P0 IMAD.MOV.U32 R13, RZ, RZ, R26 ;  /* 0x000000ffff0d8224 */ /* 0x000fe400078e001a */
[----:B------:R-:W-:Y:S01]  /*1d10*/  @P0 IMAD.MOV.U32 R13, RZ, RZ, R18 ;  /* 0x000000ffff0d0224 */ /* 0x000fe200078e0012 */
[----:B------:R-:W-:Y:S01]  /*1d20*/  @!P0 IADD3 R5, PT, PT, R27, R5, RZ ;  /* 0x000000051b058210 */ /* 0x000fe20007ffe0ff */
[----:B------:R-:W-:Y:S02]  /*1d30*/  @P0 IMAD.IADD R5, R19, 0x1, R11 ;  /* 0x0000000113050824 */ /* 0x000fe400078e020b */
[----:B------:R-:W-:Y:S01]  /*1d40*/  IMAD R11, R25, R3, RZ ;  /* 0x00000003190b7224 */ /* 0x000fe200078e02ff */
[----:B------:R-:W-:-:S03]  /*1d50*/  IADD3 R26, P1, PT, R14, R13, RZ ;  /* 0x0000000d0e1a7210 */ /* 0x000fc60007f3e0ff */
[----:B------:R-:W-:Y:S01]  /*1d60*/  IMAD R11, R0, R24, R11 ;  /* 0x00000018000b7224 */ /* 0x000fe200078e020b */
[----:B------:R-:W-:-:S03]  /*1d70*/  IADD3.X R27, PT, PT, RZ, R5, RZ, P1, !PT ;  /* 0x00000005ff1b7210 */ /* 0x000fc60000ffe4ff */
[----:B------:R-:W-:Y:S01]  /*1d80*/  IMAD.IADD R21, R21, 0x1, R11 ;  /* 0x0000000115157824 */ /* 0x000fe200078e020b */
[----:B------:R-:W-:Y:S01]  /*1d90*/  LOP3.LUT R18, R65, 0x1c0, RZ, 0xc0, !PT ;  /* 0x000001c041127812 */ /* 0x000fe200078ec0ff */
[-C--:B------:R-:W-:Y:S01]  /*1da0*/  IMAD.WIDE.U32 R26, R22, R227.reuse, R26 ;  /* 0x000000e3161a7225 */ /* 0x080fe200078e001a */
[----:B------:R-:W-:Y:S02]  /*1db0*/  SHF.R.S32.HI R11, RZ, 0x1f, R72 ;  /* 0x0000001fff0b7819 */ /* 0x000fe40000011448 */
[----:B------:R-:W-:Y:S01]  /*1dc0*/  IADD3 R22, P0, PT, R14, R4, RZ ;  /* 0x000000040e167210 */ /* 0x000fe20007f1e0ff */
[----:B------:R-:W-:Y:S01]  /*1dd0*/  IMAD.WIDE.U32 R20, R118, R220, R20 ;  /* 0x000000dc76147225 */ /* 0x000fe200078e0014 */
[----:B------:R-:W-:Y:S02]  /*1de0*/  LOP3.LUT R18, R18, 0x38, R73, 0xf8, !PT ;  /* 0x0000003812127812 */ /* 0x000fe400078ef849 */
[----:B------:R-:W-:Y:S01]  /*1df0*/  LEA.HI R11, R11, R72, RZ, 0x7 ;  /* 0x000000480b0b7211 */ /* 0x000fe200078f38ff */
[----:B------:R-:W-:-:S02]  /*1e00*/  IMAD R5, R23, R227, RZ ;  /* 0x000000e317057224 */ /* 0x000fc400078e02ff */
[----:B------:R-:W-:Y:S01]  /*1e10*/  IMAD.X R23, RZ, RZ, R2, P0 ;  /* 0x000000ffff177224 */ /* 0x000fe200000e0602 */
[----:B----4-:R-:W-:Y:S01]  /*1e20*/  LEA R224, P0, R20, R8, 0x1 ;  /* 0x0000000814e07211 */ /* 0x010fe200078008ff */
[----:B------:R-:W-:Y:S01]  /*1e30*/  IMAD.IADD R225, R21, 0x1, R225 ;  /* 0x0000000115e17824 */ /* 0x000fe200078e02e1 */
[----:B------:R-:W-:Y:S01]  /*1e40*/  LOP3.LUT R18, R18, 0x38, R65, 0x78, !PT ;  /* 0x0000003812127812 */ /* 0x000fe200078e7841 */
[----:B------:R-:W-:Y:S01]  /*1e50*/  IMAD.IADD R19, R27, 0x1, R5 ;  /* 0x000000011b137824 */ /* 0x000fe200078e0205 */
[----:B------:R-:W-:Y:S01]  /*1e60*/  SHF.R.S32.HI R78, RZ, 0x7, R11 ;  /* 0x00000007ff4e7819 */ /* 0x000fe2000001140b */
[----:B------:R-:W-:Y:S01]  /*1e70*/  IMAD.WIDE.U32 R4, R229, 0x40, R118 ;  /* 0x00000040e5047825 */ /* 0x000fe200078e0076 */
[----:B------:R-:W-:Y:S02]  /*1e80*/  LEA.HI.X R225, R20, R9, R225, 0x1, P0 ;  /* 0x0000000914e17211 */ /* 0x000fe400000f0ce1 */
[----:B------:R-:W-:Y:S02]  /*1e90*/  LOP3.LUT R65, R18, 0x1e00, R65, 0xf8, !PT ;  /* 0x00001e0012417812 */ /* 0x000fe400078ef841 */
[----:B------:R-:W-:Y:S01]  /*1ea0*/  ISETP.GE.AND P0, PT, R78, R53, PT ;  /* 0x000000354e00720c */ /* 0x000fe20003f06270 */
[----:B------:R-:W-:Y:S01]  /*1eb0*/  IMAD R5, R5, R124, RZ ;  /* 0x0000007c05057224 */ /* 0x000fe200078e02ff */
[----:B------:R-:W-:Y:S01]  /*1ec0*/  MOV R18, R26 ;  /* 0x0000001a00127202 */ /* 0x000fe20000000f00 */
[----:B------:R-:W-:-:S04]  /*1ed0*/  IMAD.WIDE.U32 R22, R118, R218, R22 ;  /* 0x000000da76167225 */ /* 0x000fc800078e0016 */
[C---:B------:R-:W-:Y:S02]  /*1ee0*/  IMAD R5, R4.reuse, R125, R5 ;  /* 0x0000007d04057224 */ /* 0x040fe400078e0205 */
[----:B------:R-:W-:Y:S01]  /*1ef0*/  IMAD.WIDE.U32 R18, R4, R124, R18 ;  /* 0x0000007c04127225 */ /* 0x000fe200078e0012 */
[----:B------:R-:W-:Y:S02]  /*1f00*/  IADD3 R217, PT, PT, R23, R217, RZ ;  /* 0x000000d917d97210 */ /* 0x000fe40007ffe0ff */
[----:B------:R-:W-:Y:S02]  /*1f10*/  LEA R222, P1, R22, R16, 0x1 ;  /* 0x0000001016de7211 */ /* 0x000fe400078208ff */
[----:B------:R-:W-:Y:S02]  /*1f20*/  IADD3 R5, PT, PT, R19, R5, RZ ;  /* 0x0000000513057210 */ /* 0x000fe40007ffe0ff */
[----:B------:R-:W-:Y:S02]  /*1f30*/  LEA R116, P2, R18, R6, 0x1 ;  /* 0x0000000612747211 */ /* 0x000fe400078408ff */
[----:B------:R-:W-:-:S02]  /*1f40*/  LEA R65, R65, UR6, 0x1 ;  /* 0x0000000641417c11 */ /* 0x000fc4000f8e08ff */
[----:B------:R-:W-:Y:S02]  /*1f50*/  LEA.HI.X R217, R22, R17, R217, 0x1, P1 ;  /* 0x0000001116d97211 */ /* 0x000fe400008f0cd9 */
        /* <DEDUP_REMOVED lines=107> */
.L_x_1255:
[----:B------:R-:W-:Y:S01]  /*2610*/  VIADD R101, R101, 0x80 ;  /* 0x0000008065657836 */ /* 0x000fe20000000000 */
[----:B------:R-:W-:Y:S01]  /*2620*/  BSSY.RECONVERGENT B0, `(.L_x_1155) ;  /* 0x0000014000007945 */ /* 0x000fe20003800200 */
[----:B------:R-:W-:Y:S03]  /*2630*/  VIADD R102, R102, 0x80 ;  /* 0x0000008066667836 */ /* 0x000fe60000000000 */
[CC--:B------:R-:W-:Y:S02]  /*2640*/  ISETP.GE.AND P0, PT, R118.reuse, R101.reuse, PT ;  /* 0x000000657600720c */ /* 0x0c0fe40003f06270 */
[CC--:B------:R-:W-:Y:S02]  /*2650*/  ISETP.GE.AND P2, PT, R77.reuse, R101.reuse, PT ;  /* 0x000000654d00720c */ /* 0x0c0fe40003f46270 */
[-C--:B------:R-:W-:Y:S02]  /*2660*/  ISETP.GE.AND P0, PT, R118, R102.reuse, !P0 ;  /* 0x000000667600720c */ /* 0x080fe40004706270 */
[CC--:B------:R-:W-:Y:S02]  /*2670*/  ISETP.GE.AND P1, PT, R76.reuse, R101.reuse, PT ;  /* 0x000000654c00720c */ /* 0x0c0fe40003f26270 */
        /* <DEDUP_REMOVED lines=14> */
.L_x_1156:
[----:B------:R-:W-:Y:S05]  /*2760*/  BSYNC.RECONVERGENT B0 ;  /* 0x0000000000007941 */ /* 0x000fea0003800200 */
.L_x_1155:
        /* <DEDUP_REMOVED lines=12> */
.L_x_1158:
[----:B------:R-:W-:Y:S05]  /*2830*/  BSYNC.RECONVERGENT B0 ;  /* 0x0000000000007941 */ /* 0x000fea0003800200 */
.L_x_1157:
        /* <DEDUP_REMOVED lines=12> */
.L_x_1160:
[----:B------:R-:W-:Y:S05]  /*2900*/  BSYNC.RECONVERGENT B0 ;  /* 0x0000000000007941 */ /* 0x000fea0003800200 */
.L_x_1159:
[-C--:B------:R-:W-:Y:S01]  /*2910*/  ISETP.GE.AND P1, PT, R74, R102.reuse, !P4 ;  /* 0x000000664a00720c */ /* 0x080fe20006726270 */
[----:B------:R-:W-:Y:S01]  /*2920*/  BSSY.RECONVERGENT B0, `(.L_x_1161) ;  /* 0x0000012000007945 */ /* 0x000fe20003800200 */
[C---:B------:R-:W-:Y:S02]  /*2930*/  ISETP.GE.AND P6, PT, R112.reuse, R101, PT ;  /* 0x000000657000720c */ /* 0x040fe40003fc6270 */
[----:B------:R-:W-:Y:S02]  /*2940*/  P2R R126, PR, RZ, 0x2 ;  /* 0x00000002ff7e7803 */ /* 0x000fe40000000000 */
[----:B------:R-:W-:Y:S07]  /*2950*/  ISETP.LT.OR P6, PT, R112, R102, P6 ;  /* 0x000000667000720c */ /* 0x000fee00037c1670 */
[----:B------:R-:W-:Y:S06]  /*2960*/  @!P1 BRA `(.L_x_1162) ;  /* 0x0000000000349947 */ /* 0x000fec0003800000 */
[----:B------:R-:W-:Y:S01]  /*2970*/  MOV R81, R79 ;  /* 0x0000004f00517202 */ /* 0x000fe20000000f00 */
[----:B--23--:R-:W-:Y:S01]  /*2980*/  IMAD R2, R121, 0x60, RZ ;  /* 0x0000006079027824 */ /* 0x00cfe200078e02ff */
[-C--:B------:R-:W-:Y:S01]  /*2990*/  ISETP.GE.AND P2, PT, R14, R231.reuse, PT ;  /* 0x000000e70e00720c */ /* 0x080fe20003f46270 */
[----:B------:R-:W-:Y:S01]  /*29a0*/  IMAD.WIDE.U32 R18, R220, 0x60, R88 ;  /* 0x00000060dc127825 */ /* 0x000fe200078e0058 */
        /* <DEDUP_REMOVED lines=9> */
.L_x_1162:
[----:B------:R-:W-:Y:S05]  /*2a40*/  BSYNC.RECONVERGENT B0 ;  /* 0x0000000000007941 */ /* 0x000fea0003800200 */
.L_x_1161:
[----:B------:R-:W-:Y:S01]  /*2a50*/  ISETP.GE.AND P5, PT, R111, R101, PT ;  /* 0x000000656f00720c */ /* 0x000fe20003fa6270 */
[----:B------:R-:W-:Y:S04]  /*2a60*/  BSSY.RECONVERGENT B0, `(.L_x_1163) ;  /* 0x000000e000007945 */ /* 0x000fe80003800200 */
[----:B------:R-:W-:Y:S08]  /*2a70*/  @P6 BRA `(.L_x_1164) ;  /* 0x0000000000306947 */ /* 0x000ff00003800000 */
[C---:B----4-:R-:W-:Y:S04]  /*2a80*/  LEA R18, P1, R120.reuse, R80, 0x7 ;  /* 0x0000005078127211 */ /* 0x050fe800078238ff */
[----:B------:R-:W-:Y:S02]  /*2a90*/  LEA.HI.X R19, R120, R79, R121, 0x7, P1 ;  /* 0x0000004f78137211 */ /* 0x000fe400008f3c79 */
[C---:B--23--:R-:W-:Y:S04]  /*2aa0*/  LEA R2, P1, R220.reuse, R88, 0x7 ;  /* 0x00000058dc027211 */ /* 0x04cfe800078238ff */
        /* <DEDUP_REMOVED lines=9> */
.L_x_1164:
[----:B------:R-:W-:Y:S05]  /*2b40*/  BSYNC.RECONVERGENT B0 ;  /* 0x0000000000007941 */ /* 0x000fea0003800200 */
.L_x_1163:
[-C--:B------:R-:W-:Y:S01]  /*2b50*/  ISETP.GE.AND P5, PT, R111, R102.reuse, !P5 ;  /* 0x000000666f00720c */ /* 0x080fe20006fa6270 */
[----:B------:R-:W-:Y:S01]  /*2b60*/  BSSY.RECONVERGENT B0, `(.L_x_1165) ;  /* 0x0000012000007945 */ /* 0x000fe20003800200 */
[C---:B------:R-:W-:Y:S04]  /*2b70*/  ISETP.GE.AND P4, PT, R110.reuse, R101, PT ;  /* 0x000000656e00720c */ /* 0x040fe80003f86270 */
[----:B------:R-:W-:Y:S07]  /*2b80*/  ISETP.GE.AND P4, PT, R110, R102, !P4 ;  /* 0x000000666e00720c */ /* 0x000fee0006786270 */
[----:B------:R-:W-:Y:S05]  /*2b90*/  @!P5 BRA `(.L_x_1166) ;  /* 0x000000000038d947 */ /* 0x000fea0003800000 */
[----:B------:R-:W-:Y:S01]  /*2ba0*/  MOV R81, R79 ;  /* 0x0000004f00517202 */ /* 0x000fe20000000f00 */
[----:B-123--:R-:W-:Y:S01]  /*2bb0*/  IMAD R2, R121, 0xa0, RZ ;  /* 0x000000a079027824 */ /* 0x00efe200078e02ff */
[-C--:B------:R-:W-:Y:S01]  /*2bc0*/  ISETP.GE.AND P1, PT, R14, R231.reuse, PT ;  /* 0x000000e70e00720c */ /* 0x080fe20003f26270 */
[----:B----4-:R-:W-:Y:S04]  /*2bd0*/  IMAD.WIDE.U32 R18, R220, 0xa0, R88 ;  /* 0x000000a0dc127825 */ /* 0x010fe800078e0058 */
        /* <DEDUP_REMOVED lines=10> */
.L_x_1166:
[----:B------:R-:W-:Y:S05]  /*2c80*/  BSYNC.RECONVERGENT B0 ;  /* 0x0000000000007941 */ /* 0x000fea0003800200 */
.L_x_1165:
[C---:B------:R-:W-:Y:S01]  /*2c90*/  ISETP.GE.AND P3, PT, R109.reuse, R101, PT ;  /* 0x000000656d00720c */ /* 0x040fe20003f66270 */
[----:B------:R-:W-:Y:S03]  /*2ca0*/  BSSY.RECONVERGENT B0, `(.L_x_1167) ;  /* 0x0000012000007945 */ /* 0x000fe60003800200 */
[----:B------:R-:W-:Y:S01]  /*2cb0*/  ISETP.GE.AND P3, PT, R109, R102, !P3 ;  /* 0x000000666d00720c */ /* 0x000fe20005f66270 */
[----:B------:R-:W-:Y:S01]  /*2cc0*/  @!UPT UIADD3 URZ, UPT, UPT, URZ, URZ, URZ ;  /* 0x000000fffffff290 */ /* 0x000fe2000fffe0ff */
[----:B------:R-:W-:Y:S11]  /*2cd0*/  @!P4 BRA `(.L_x_1168) ;  /* 0x000000000038c947 */ /* 0x000ff60003800000 */
        /* <DEDUP_REMOVED lines=14> */
.L_x_1168:
[----:B------:R-:W-:Y:S05]  /*2dc0*/  BSYNC.RECONVERGENT B0 ;  /* 0x0000000000007941 */ /* 0x000fea0003800200 */
.L_x_1167:
[----:B------:R-:W-:Y:S04]  /*2dd0*/  BSSY.RECONVERGENT B0, `(.L_x_1169) ;  /* 0x0000010000007945 */ /* 0x000fe80003800200 */
        /* <DEDUP_REMOVED lines=15> */
.L_x_1170:
[----:B------:R-:W-:Y:S05]  /*2ed0*/  BSYNC.RECONVERGENT B0 ;  /* 0x0000000000007941 */ /* 0x000fea0003800200 */
.L_x_1169:
[----:B-123--:R-:W2:Y:S01]  /*2ee0*/  LD.E R2, desc[UR4][R132.64+0x130] ;  /* 0x0001300484027980 */ /* 0x00eea2000c101900 */
[----:B------:R-:W-:Y:S01]  /*2ef0*/  UMOV UR6, URZ ;  /* 0x000000ff00067c82 */ /* 0x000fe20008000000 */
[----:B------:R-:W-:Y:S01]  /*2f00*/  VIADD R99, R99, 0xffffffff ;  /* 0xffffffff63637836 */ /* 0x000fe20000000000 */
[----:B------:R-:W-:Y:S01]  /*2f10*/  IADD3 R3, P1, PT, RZ, -UR6, RZ ;  /* 0x80000006ff037c10 */ /* 0x000fe2000ff3e0ff */
[----:B------:R-:W3:Y:S01]  /*2f20*/  LD.E R13, desc[UR4][R132.64+0xd0] ;  /* 0x0000d004840d7980 */ /* 0x000ee2000c101900 */
[----:B------:R-:W-:Y:S01]  /*2f30*/  BSSY.RECONVERGENT B2, `(.L_x_1171) ;  /* 0x00009d9000027945 */ /* 0x000fe20003800200 */
[----:B------:R-:W-:Y:S01]  /*2f40*/  IMAD.MOV.U32 R114, RZ, RZ, R100 ;  /* 0x000000ffff727224 */ /* 0x000fe200078e0064 */
[----:B------:R-:W-:Y:S01]  /*2f50*/  ISETP.GT.AND P2, PT, R99, R78, PT ;  /* 0x0000004e6300720c */ /* 0x000fe20003f44270 */
[----:B------:R-:W-:Y:S02]  /*2f60*/  VIADD R100, R100, 0xffffff80 ;  /* 0xffffff8064647836 */ /* 0x000fe40000000000 */
[----:B--2---:R-:W-:Y:S04]  /*2f70*/  IMAD.SHL.U32 R2, R2, 0x80, RZ ;  /* 0x0000008002027824 */ /* 0x004fe800078e00ff */
[----:B------:R-:W-:Y:S05]  /*2f80*/  IMAD.X R2, RZ, RZ, ~R2, P1 ;  /* 0x000000ffff027224 */ /* 0x000fea00008e0e02 */
[----:B------:R-:W-:Y:S04]  /*2f90*/  SHF.R.S64 R3, R3, 0x1f, R2 ;  /* 0x0000001f03037819 */ /* 0x000fe80000001002 */
[----:B------:R-:W-:Y:S04]  /*2fa0*/  IADD3 R80, P1, PT, R80, R3, RZ ;  /* 0x0000000350507210 */ /* 0x000fe80007f3e0ff */
[----:B------:R-:W-:Y:S02]  /*2fb0*/  LEA.HI.X.SX32 R79, R2, R79, 0x1, P1 ;  /* 0x0000004f024f7211 */ /* 0x000fe400008f0eff */
[----:B---3--:R-:W-:Y:S11]  /*2fc0*/  ISETP.NE.AND P1, PT, R13, RZ, PT ;  /* 0x000000ff0d00720c */ /* 0x008ff60003f25270 */
[----:B------:R-:W-:Y:S02]  /*2fd0*/  @!UPT UIADD3 URZ, UPT, UPT, URZ, URZ, URZ ;  /* 0x000000fffffff290 */ /* 0x000fe4000fffe0ff */
[----:B------:R-:W-:Y:S05]  /*2fe0*/  @P1 BRA `(.L_x_1172) ;  /* 0x0000000400e41947 */ /* 0x000fea0003800000 */
[----:B------:R-:W-:Y:S04]  /*2ff0*/  BSSY.RECONVERGENT B0, `(.L_x_1173) ;  /* 0x000000a000007945 */ /* 0x000fe80003800200 */
[----:B------:R-:W-:Y:S05]  /*3000*/  @!P0 BRA `(.L_x_1174) ;  /* 0x0000000000208947 */ /* 0x000fea0003800000 */
[-C--:B------:R-:W-:Y:S11]  /*3010*/  ISETP.GE.AND P0, PT, R14, R231.reuse, PT ;  /* 0x000000e70e00720c */ /* 0x080ff60003f06270 */
[----:B------:R-:W-:Y:S02]  /*3020*/  @!UPT UIADD3 URZ, UPT, UPT, URZ, URZ, URZ ;  /* 0x000000fffffff290 */ /* 0x000fe4000fffe0ff */
[----:B----4-:R-:W2:Y:S04]  /*3030*/  @!P0 LD.E.128 R20, desc[UR4][R10.64] ;  /* 0x000000040a148980 */ /* 0x010ea8000c101d00 */
[----:B--2---:R1:W-:Y:S01]  /*3040*/  @!P0 ST.E.128 desc[UR4][R86.64], R20 ;  /* 0x0000001456008985 */ /* 0x0043e2000c101d04 */
[----:B------:R-:W-:Y:S11]  /*3050*/  ISETP.GE.AND P0, PT, R9, R231, PT ;  /* 0x000000e70900720c */ /* 0x000ff60003f06270 */
[----:B------:R-:W-:Y:S02]  /*3060*/  @!UPT UIADD3 URZ, UPT, UPT, URZ, URZ, URZ ;  /* 0x000000fffffff290 */ /* 0x000fe4000fffe0ff */
[----:B------:R-:W2:Y:S04]  /*3070*/  @!P0 LD.E.128 R4, desc[UR4][R10.64+0x80] ;  /* 0x000080040a048980 */ /* 0x000ea8000c101d00 */
[----:B--2---:R1:W-:Y:S02]  /*3080*/  @!P0 ST.E.128 desc[UR4][R86.64+0x80], R4 ;  /* 0x0000800456008985 */ /* 0x0043e4000c101d04 */
.L_x_1174:
[----:B------:R-:W-:Y:S05]  /*3090*/  BSYNC.RECONVERGENT B0 ;  /* 0x0000000000007941 */ /* 0x000fea0003800200 */
.L_x_1173:
[----:B------:R-:W-:Y:S01]  /*30a0*/  ISETP.NE.AND P0, PT, R0, RZ, PT ;  /* 0x000000ff0000720c */ /* 0x000fe20003f05270 */
[----:B------:R-:W-:Y:S11]  /*30b0*/  BSSY.RECONVERGENT B0, `(.L_x_1175) ;  /* 0x000000f000007945 */ /* 0x000ff60003800200 */
[----:B------:R-:W-:Y:S01]  /*30c0*/  @!UPT UIADD3 URZ, UPT, UPT, URZ, URZ, URZ ;  /* 0x000000fffffff290 */ /* 0x000fe2000fffe0ff */
[----:B------:R-:W-:Y:S05]  /*30d0*/  @P0 BRA `(.L_x_1176) ;  /* 0x0000000000300947 */ /* 0x000fea0003800000 */
[C---:B----4-:R-:W-:Y:S04]  /*30e0*/  LEA R18, P0, R91.reuse, R10, 0x1 ;  /* 0x0000000a5b127211 */ /* 0x050fe800078008ff */
        /* <DEDUP_REMOVED lines=11> */
.L_x_1176:
[----:B------:R-:W-:Y:S05]  /*31a0*/  BSYNC.RECONVERGENT B0 ;  /* 0x0000000000007941 */ /* 0x000fea0003800200 */
.L_x_1175:
[----:B------:R-:W-:Y:S01]  /*31b0*/  ISETP.NE.AND P0, PT, R127, RZ, PT ;  /* 0x000000ff7f00720c */ /* 0x000fe20003f05270 */
[----:B------:R-:W-:Y:S11]  /*31c0*/  BSSY.RECONVERGENT B0, `(.L_x_1177) ;  /* 0x000000f000007945 */ /* 0x000ff60003800200 */
[----:B------:R-:W-:Y:S01]  /*31d0*/  @!UPT UIADD3 URZ, UPT, UPT, URZ, URZ, URZ ;  /* 0x000000fffffff290 */ /* 0x000fe2000fffe0ff */
[----:B------:R-:W-:Y:S05]  /*31e0*/  @P0 BRA `(.L_x_1178) ;  /* 0x0000000000300947 */ /* 0x000fea0003800000 */
[C---:B----4-:R-:W-:Y:S04]  /*31f0*/  LEA R18, P0, R122.reuse, R10, 0x6 ;  /* 0x0000000a7a127211 */ /* 0x050fe800078030ff */
        /* <DEDUP_REMOVED lines=11> */
.L_x_1178:
[----:B------:R-:W-:Y:S05]  /*32b0*/  BSYNC.RECONVERGENT B0 ;  /* 0x0000000000007941 */ /* 0x000fea0003800200 */
.L_x_1177:
[----:B------:R-:W-:Y:S01]  /*32c0*/  ISETP.NE.AND P0, PT, R126, RZ, PT ;  /* 0x000000ff7e00720c */ /* 0x000fe20003f05270 */
[----:B------:R-:W-:Y:S11]  /*32d0*/  BSSY.RECONVERGENT B0, `(.L_x_1179) ;  /* 0x000000f000007945 */ /* 0x000ff60003800200 */
[----:B------:R-:W-:Y:S01]  /*32e0*/  @!UPT UIADD3 URZ, UPT, UPT, URZ, URZ, URZ ;  /* 0x000000fffffff290 */ /* 0x000fe2000fffe0ff */
[----:B------:R-:W-:Y:S05]  /*32f0*/  @!P0 BRA `(.L_x_1180) ;  /* 0x0000000000308947 */ /* 0x000fea0003800000 */
[-C--:B------:R-:W-:Y:S01]  /*3300*/  ISETP.GE.AND P1, PT, R14, R231.reuse, PT ;  /* 0x000000e70e00720c */ /* 0x080fe20003f26270 */
[----:B----4-:R-:W-:Y:S01]  /*3310*/  IMAD.WIDE.U32 R18, R122, 0x60, R10 ;  /* 0x000000607a127825 */ /* 0x010fe200078e000a */
        /* <DEDUP_REMOVED lines=10> */
.L_x_1180:
[----:B------:R-:W-:Y:S05]  /*33c0*/  BSYNC.RECONVERGENT B0 ;  /* 0x0000000000007941 */ /* 0x000fea0003800200 */
.L_x_1179:
[----:B------:R-:W-:Y:S04]  /*33d0*/  BSSY.RECONVERGENT B0, `(.L_x_1181) ;  /* 0x000000c000007945 */ /* 0x000fe80003800200 */
[----:B------:R-:W-:Y:S05]  /*33e0*/  @P6 BRA `(.L_x_1182) ;  /* 0x0000000000286947 */ /* 0x000fea0003800000 */
[----:B------:R-:W-:Y:S02]  /*33f0*/  ISETP.GE.AND P1, PT, R14, R231, PT ;  /* 0x000000e70e00720c */ /* 0x000fe40003f26270 */
[----:B----4-:R-:W-:Y:S02]  /*3400*/  LEA R18, P0, R122, R10, 0x7 ;  /* 0x0000000a7a127211 */ /* 0x010fe400078038ff */
[----:B-123--:R-:W-:Y:S02]  /*3410*/  LEA R2, P6, R218, R86, 0x7 ;  /* 0x00000056da027211 */ /* 0x00efe400078c38ff */
[----:B------:R-:W-:Y:S02]  /*3420*/  LEA.HI.X R19, R122, R11, R123, 0x7, P0 ;  /* 0x0000000b7a137211 */ /* 0x000fe400000f3c7b */
[----:B------:R-:W-:Y:S02]  /*3430*/  ISETP.GE.AND P0, PT, R9, R231, PT ;  /* 0x000000e70900720c */ /* 0x000fe40003f06270 */
[----:B------:R-:W-:Y:S03]  /*3440*/  LEA.HI.X R3, R218, R87, R219, 0x7, P6 ;  /* 0x00000057da037211 */ /* 0x000fe600030f3cdb */
[----:B------:R-:W2:Y:S04]  /*3450*/  @!P1 LD.E.128 R20, desc[UR4][R18.64] ;  /* 0x0000000412149980 */ /* 0x000ea8000c101d00 */
[----:B--2---:R1:W-:Y:S04]  /*3460*/  @!P1 ST.E.128 desc[UR4][R2.64], R20 ;  /* 0x0000001402009985 */ /* 0x0043e8000c101d04 */
[----:B------:R-:W2:Y:S04]  /*3470*/  @!P0 LD.E.128 R4, desc[UR4][R18.64+0x80] ;  /* 0x0000800412048980 */ /* 0x000ea8000c101d00 */
[----:B--2---:R1:W-:Y:S02]  /*3480*/  @!P0 ST.E.128 desc[UR4][R2.64+0x80], R4 ;  /* 0x0000800402008985 */ /* 0x0043e4000c101d04 */
.L_x_1182:
[----:B------:R-:W-:Y:S05]  /*3490*/  BSYNC.RECONVERGENT B0 ;  /* 0x0000000000007941 */ /* 0x000fea0003800200 */
.L_x_1181:
[----:B------:R-:W-:Y:S04]  /*34a0*/  BSSY.RECONVERGENT B0, `(.L_x_1183) ;  /* 0x000000e000007945 */ /* 0x000fe80003800200 */
[----:B------:R-:W-:Y:S05]  /*34b0*/  @!P5 BRA `(.L_x_1184) ;  /* 0x000000000030d947 */ /* 0x000fea0003800000 */
[-C--:B------:R-:W-:Y:S01]  /*34c0*/  ISETP.GE.AND P1, PT, R14, R231.reuse, PT ;  /* 0x000000e70e00720c */ /* 0x080fe20003f26270 */
[----:B----4-:R-:W-:Y:S01]  /*34d0*/  IMAD.WIDE.U32 R18, R122, 0xa0, R10 ;  /* 0x000000a07a127825 */ /* 0x010fe200078e000a */
[----:B------:R-:W-:Y:S03]  /*34e0*/  ISETP.GE.AND P0, PT, R9, R231, PT ;  /* 0x000000e70900720c */ /* 0x000fe60003f06270 */
[----:B------:R-:W-:Y:S02]  /*34f0*/  IMAD R0, R123, 0xa0, RZ ;  /* 0x000000a07b007824 */ /* 0x000fe400078e02ff */
[----:B-123--:R-:W-:Y:S03]  /*3500*/  IMAD.WIDE.U32 R2, R218, 0xa0, R86 ;  /* 0x000000a0da027825 */ /* 0x00efe600078e0056 */
[----:B------:R-:W-:Y:S01]  /*3510*/  IADD3 R19, PT, PT, R19, R0, RZ ;  /* 0x0000000013137210 */ /* 0x000fe20007ffe0ff */
[----:B------:R-:W-:Y:S04]  /*3520*/  IMAD R0, R219, 0xa0, RZ ;  /* 0x000000a0db007824 */ /* 0x000fe800078e02ff */
[----:B------:R-:W2:Y:S01]  /*3530*/  @!P1 LD.E.128 R20, desc[UR4][R18.64] ;  /* 0x0000000412149980 */ /* 0x000ea2000c101d00 */
[----:B------:R-:W-:Y:S05]  /*3540*/  IADD3 R3, PT, PT, R3, R0, RZ ;  /* 0x0000000003037210 */ /* 0x000fea0007ffe0ff */
[----:B--2---:R1:W-:Y:S04]  /*3550*/  @!P1 ST.E.128 desc[UR4][R2.64], R20 ;  /* 0x0000001402009985 */ /* 0x0043e8000c101d04 */
[----:B------:R-:W2:Y:S04]  /*3560*/  @!P0 LD.E.128 R4, desc[UR4][R18.64+0x80] ;  /* 0x0000800412048980 */ /* 0x000ea8000c101d00 */
[----:B--2---:R1:W-:Y:S02]  /*3570*/  @!P0 ST.E.128 desc[UR4][R2.64+0x80], R4 ;  /* 0x0000800402008985 */ /* 0x0043e4000c101d04 */
.L_x_1184:
[----:B------:R-:W-:Y:S05]  /*3580*/  BSYNC.RECONVERGENT B0 ;  /* 0x0000000000007941 */ /* 0x000fea0003800200 */
.L_x_1183:
        /* <DEDUP_REMOVED lines=14> */
.L_x_1186:
[----:B------:R-:W-:Y:S05]  /*3670*/  BSYNC.RECONVERGENT B0 ;  /* 0x0000000000007941 */ /* 0x000fea0003800200 */
.L_x_1185:
[----:B------:R-:W-:Y:S05]  /*3680*/  @!P3 BRA `(.L_x_1187) ;  /* 0x00000094008cb947 */ /* 0x000fea0003800000 */
[----:B------:R-:W-:Y:S01]  /*3690*/  IMAD R0, R123, 0xe0, RZ ;  /* 0x000000e07b007824 */ /* 0x000fe200078e02ff */
[-C--:B------:R-:W-:Y:S01]  /*36a0*/  ISETP.GE.AND P0, PT, R14, R231.reuse, PT ;  /* 0x000000e70e00720c */ /* 0x080fe20003f06270 */
[----:B----4-:R-:W-:Y:S04]  /*36b0*/  IMAD.WIDE.U32 R18, R122, 0xe0, R10 ;  /* 0x000000e07a127825 */ /* 0x010fe800078e000a */
[----:B-123--:R-:W-:Y:S01]  /*36c0*/  IMAD.WIDE.U32 R2, R218, 0xe0, R86 ;  /* 0x000000e0da027825 */ /* 0x00efe200078e0056 */
        /* <DEDUP_REMOVED lines=11> */
.L_x_1172:
[C---:B------:R-:W-:Y:S01]  /*3780*/  ISETP.GE.AND P1, PT, R77.reuse, R101, PT ;  /* 0x000000654d00720c */ /* 0x040fe20003f26270 */
[----:B------:R-:W2:Y:S03]  /*3790*/  LD.E.U8 R0, desc[UR4][R132.64+0x1b3] ;  /* 0x0001b30484007980 */ /* 0x000ea6000c101100 */
[----:B------:R-:W-:Y:S04]  /*37a0*/  ISETP.GE.AND P1, PT, R77, R102, !P1 ;  /* 0x000000664d00720c */ /* 0x000fe80004f26270 */
[----:B------:R-:W-:Y:S02]  /*37b0*/  P2R R52, PR, RZ, 0x2 ;  /* 0x00000002ff347803 */ /* 0x000fe40000000000 */
        /* <DEDUP_REMOVED lines=11> */
[----:B----4-:R-:W2:Y:S11]  /*3870*/  LD.E.128 R20, desc[UR4][R10.64] ;  /* 0x000000040a147980 */ /* 0x010eb6000c101d00 */
        /* <DEDUP_REMOVED lines=44> */
.L_x_1192:
[----:B------:R-:W-:Y:S05]  /*3b40*/  BSYNC.RECONVERGENT B0 ;  /* 0x0000000000007941 */ /* 0x000fea0003800200 */
.L_x_1191:
[----:B------:R-:W-:Y:S11]  /*3b50*/  ISETP.GE.AND P0, PT, R9, R42, PT ;  /* 0x0000002a0900720c */ /* 0x000ff60003f06270 */
[----:B------:R-:W-:Y:S02]  /*3b60*/  @!UPT UIADD3 URZ, UPT, UPT, URZ, URZ, URZ ;  /* 0x000000fffffff290 */ /* 0x000fe4000fffe0ff */
[----:B------:R-:W-:Y:S05]  /*3b70*/  @P0 BRA `(.L_x_1190) ;  /* 0x0000000000b80947 */ /* 0x000fea0003800000 */
[----:B------:R-:W-:Y:S01]  /*3b80*/  ISETP.GE.AND P0, PT, R9, R13, PT ;  /* 0x0000000d0900720c */ /* 0x000fe20003f06270 */
[----:B--2-4-:R-:W2:Y:S11]  /*3b90*/  LD.E.128 R20, desc[UR4][R10.64+0x80] ;  /* 0x000080040a147980 */ /* 0x014eb6000c101d00 */
        /* <DEDUP_REMOVED lines=44> */
.L_x_1190:
[----:B------:R-:W-:Y:S05]  /*3e60*/  BSYNC.RECONVERGENT B1 ;  /* 0x0000000000017941 */ /* 0x000fea0003800200 */
.L_x_1189:
[----:B------:R-:W-:Y:S01]  /*3e70*/  ISETP.NE.AND P1, PT, R52, RZ, PT ;  /* 0x000000ff3400720c */ /* 0x000fe20003f25270 */
[C---:B----4-:R-:W-:Y:S01]  /*3e80*/  IMAD.SHL.U32 R5, R113.reuse, 0x2, RZ ;  /* 0x0000000271057824 */ /* 0x050fe200078e00ff */
[----:B------:R-:W-:Y:S01]  /*3e90*/  SHF.L.U64.HI R3, R113, 0x1, R98 ;  /* 0x0000000171037819 */ /* 0x000fe20000010262 */
[----:B------:R-:W-:Y:S03]  /*3ea0*/  BSSY.RECONVERGENT B1, `(.L_x_1193) ;  /* 0x000006e000017945 */ /* 0x000fe60003800200 */
[-C--:B------:R-:W-:Y:S05]  /*3eb0*/  IADD3 R6, P0, PT, R16, R5.reuse, RZ ;  /* 0x0000000510067210 */ /* 0x080fea0007f1e0ff */
[--C-:B------:R-:W-:Y:S01]  /*3ec0*/  IMAD.X R7, R17, 0x1, R3.reuse, P0 ;  /* 0x0000000111077824 */ /* 0x100fe200000e0603 */
[----:B------:R-:W-:Y:S05]  /*3ed0*/  IADD3 R38, P0, PT, R54, R5, RZ ;  /* 0x0000000536267210 */ /* 0x000fea0007f1e0ff */
[----:B------:R-:W-:Y:S01]  /*3ee0*/  IMAD.X R39, R55, 0x1, R3, P0 ;  /* 0x0000000137277824 */ /* 0x000fe200000e0603 */
[----:B------:R-:W-:Y:S07]  /*3ef0*/  @!P1 BRA `(.L_x_1194) ;  /* 0x0000000400a09947 */ /* 0x000fee0003800000 */
        /* <DEDUP_REMOVED lines=54> */
.L_x_1196:
[----:B------:R-:W-:Y:S05]  /*4260*/  BSYNC.RECONVERGENT B0 ;  /* 0x0000000000007941 */ /* 0x000fea0003800200 */
.L_x_1195:
        /* <DEDUP_REMOVED lines=49> */
.L_x_1194:
[----:B------:R-:W-:Y:S05]  /*4580*/  BSYNC.RECONVERGENT B1 ;  /* 0x0000000000017941 */ /* 0x000fea0003800200 */
.L_x_1193:
        /* <DEDUP_REMOVED lines=62> */
.L_x_1200:
[----:B------:R-:W-:Y:S05]  /*4970*/  BSYNC.RECONVERGENT B0 ;  /* 0x0000000000007941 */ /* 0x000fea0003800200 */
.L_x_1199:
        /* <DEDUP_REMOVED lines=49> */
.L_x_1198:
[----:B------:R-:W-:Y:S05]  /*4c90*/  BSYNC.RECONVERGENT B1 ;  /* 0x0000000000017941 */ /* 0x000fea0003800200 */
.L_x_1197:
        /* <DEDUP_REMOVED lines=64> */
.L_x_1204:
[----:B------:R-:W-:Y:S05]  /*50a0*/  BSYNC.RECONVERGENT B0 ;  /* 0x0000000000007941 */ /* 0x000fea0003800200 */
.L_x_1203:
        /* <DEDUP_REMOVED lines=47> */
.L_x_1202:
[----:B------:R-:W-:Y:S05]  /*53a0*/  BSYNC.RECONVERGENT B1 ;  /* 0x0000000000017941 */ /* 0x000fea0003800200 */
.L_x_1201:
[----:B------:R-:W-:Y:S04]  /*53b0*/  BSSY.RECONVERGENT B1, `(.L_x_1205) ;  /* 0x000006a000017945 */ /* 0x000fe80003800200 */
[----:B------:R-:W-:Y:S05]  /*53c0*/  @P6 BRA `(.L_x_1206) ;  /* 0x0000000400a06947 */ /* 0x000fea0003800000 */
        /* <DEDUP_REMOVED lines=56> */
.L_x_1208:
[----:B------:R-:W-:Y:S05]  /*5750*/  BSYNC.RECONVERGENT B0 ;  /* 0x0000000000007941 */ /* 0x000fea0003800200 */
.L_x_1207:
        /* <DEDUP_REMOVED lines=47> */
.L_x_1206:
[----:B------:R-:W-:Y:S05]  /*5a50*/  BSYNC.RECONVERGENT B1 ;  /* 0x0000000000017941 */ /* 0x000fea0003800200 */
.L_x_1205:
        /* <DEDUP_REMOVED lines=62> */
.L_x_1212:
[----:B------:R-:W-:Y:S05]  /*5e40*/  BSYNC.RECONVERGENT B0 ;  /* 0x0000000000007941 */ /* 0x000fea0003800200 */
.L_x_1211:
        /* <DEDUP_REMOVED lines=47> */
.L_x_1210:
[----:B------:R-:W-:Y:S05]  /*6140*/  BSYNC.RECONVERGENT B1 ;  /* 0x0000000000017941 */ /* 0x000fea0003800200 */
.L_x_1209:
        /* <DEDUP_REMOVED lines=60> */
.L_x_1216:
[----:B------:R-:W-:Y:S05]  /*6510*/  BSYNC.RECONVERGENT B0 ;  /* 0x0000000000007941 */ /* 0x000fea0003800200 */
.L_x_1215:
        /* <DEDUP_REMOVED lines=47> */
.L_x_1214:
[----:B------:R-:W-:Y:S05]  /*6810*/  BSYNC.RECONVERGENT B1 ;  /* 0x0000000000017941 */ /* 0x000fea0003800200 */
.L_x_1213:
        /* <DEDUP_REMOVED lines=60> */
.L_x_1220:
[----:B------:R-:W-:Y:S05]  /*6be0*/  BSYNC.RECONVERGENT B0 ;  /* 0x0000000000007941 */ /* 0x000fea0003800200 */
.L_x_1219:
        /* <DEDUP_REMOVED lines=47> */
.L_x_1218:
[----:B------:R-:W-:Y:S05]  /*6ee0*/  BSYNC.RECONVERGENT B1 ;  /* 0x0000000000017941 */ /* 0x000fea0003800200 */
.L_x_1217:
[----:B------:R-:W3:Y:S02]  /*6ef0*/  LD.E R3, desc[UR4][R132.64+0xd0] ;  /* 0x0000d00484037980 */ /* 0x000ee4000c101900 */
[----:B---3--:R-:W-:Y:S05]  /*6f00*/  IMAD.U32 R3, R3, -0x40, RZ ;  /* 0xffffffc003037824 */ /* 0x008fea00078e00ff */
[C---:B------:R-:W-:Y:S02]  /*6f10*/  LEA R16, P1, R3.reuse, R16, 0x1 ;  /* 0x0000001003107211 */ /* 0x040fe400078208ff */
[C---:B------:R-:W-:Y:S02]  /*6f20*/  LEA R54, P0, R3.reuse, R54, 0x1 ;  /* 0x0000003603367211 */ /* 0x040fe400078008ff */
[C---:B------:R-:W-:Y:S02]  /*6f30*/  LEA.HI.X.SX32 R17, R3.reuse, R17, 0x1, P1 ;  /* 0x0000001103117211 */ /* 0x040fe400008f0eff */
[----:B------:R-:W-:Y:S01]  /*6f40*/  LEA.HI.X.SX32 R55, R3, R55, 0x1, P0 ;  /* 0x0000003703377211 */ /* 0x000fe200000f0eff */
[----:B------:R-:W-:Y:S05]  /*6f50*/  BRA `(.L_x_1187) ;  /* 0x0000005c00587947 */ /* 0x000fea0003800000 */
.L_x_1188:
[----:B----4-:R-:W-:Y:S01]  /*6f60*/  LEA.HI R21, R13, R13, RZ, 0x1 ;  /* 0x0000000d0d157211 */ /* 0x010fe200078f08ff */
        /* <DEDUP_REMOVED lines=94> */
.L_x_1224:
[----:B------:R-:W-:Y:S05]  /*7550*/  BSYNC.RECONVERGENT B0 ;  /* 0x0000000000007941 */ /* 0x000fea0003800200 */
.L_x_1223:
        /* <DEDUP_REMOVED lines=88> */
.L_x_1222:
[----:B------:R-:W-:Y:S05]  /*7ae0*/  BSYNC.RECONVERGENT B1 ;  /* 0x0000000000017941 */ /* 0x000fea0003800200 */
.L_x_1221:
[----:B------:R-:W-:Y:S01]  /*7af0*/  ISETP.NE.AND P0, PT, R52, RZ, PT ;  /* 0x000000ff3400720c */ /* 0x000fe20003f05270 */
[----:B------:R-:W-:Y:S11]  /*7b00*/  BSSY.RECONVERGENT B1, `(.L_x_1225) ;  /* 0x00000b9000017945 */ /* 0x000ff60003800200 */
[----:B------:R-:W-:Y:S01]  /*7b10*/  @!UPT UIADD3 URZ, UPT, UPT, URZ, URZ, URZ ;  /* 0x000000fffffff290 */ /* 0x000fe2000fffe0ff */
[----:B------:R-:W-:Y:S05]  /*7b20*/  @!P0 BRA `(.L_x_1226) ;  /* 0x0000000800d88947 */ /* 0x000fea0003800000 */
        /* <DEDUP_REMOVED lines=93> */
.L_x_1228:
[----:B------:R-:W-:Y:S05]  /*8100*/  BSYNC.RECONVERGENT B0 ;  /* 0x0000000000007941 */ /* 0x000fea0003800200 */
.L_x_1227:
        /* <DEDUP_REMOVED lines=88> */
.L_x_1226:
[----:B------:R-:W-:Y:S05]  /*8690*/  BSYNC.RECONVERGENT B1 ;  /* 0x0000000000017941 */ /* 0x000fea0003800200 */
.L_x_1225:
        /* <DEDUP_REMOVED lines=97> */
.L_x_1232:
[----:B------:R-:W-:Y:S05]  /*8cb0*/  BSYNC.RECONVERGENT B0 ;  /* 0x0000000000007941 */ /* 0x000fea0003800200 */
.L_x_1231:
        /* <DEDUP_REMOVED lines=88> */
.L_x_1230:
[----:B------:R-:W-:Y:S05]  /*9240*/  BSYNC.RECONVERGENT B1 ;  /* 0x0000000000017941 */ /* 0x000fea0003800200 */
.L_x_1229:
        /* <DEDUP_REMOVED lines=9> */
[----:B------:R-:W-:Y:S01]  /*92e0*/  IMAD.WIDE.U32 R126, R218, 0x60, R86 ;  /* 0x00000060da7e7825 */ /* 0x000fe200078e0056 */
[----:B------:R-:W-:Y:S04]  /*92f0*/  IADD3 R35, PT, PT, R35, R5, RZ ;  /* 0x0000000523237210 */ /* 0x000fe80007ffe0ff */
[----:B------:R-:W-:Y:S01]  /*9300*/  IADD3 R127, PT, PT, R127, R3, RZ ;  /* 0x000000037f7f7210 */ /* 0x000fe20007ffe0ff */
[----:B------:R-:W-:Y:S06]  /*9310*/  @P0 BRA `(.L_x_1236) ;  /* 0x0000000400540947 */ /* 0x000fec0003800000 */
[----:B------:R-:W-:Y:S01]  /*9320*/  ISETP.GE.AND P0, PT, R14, R13, PT ;  /* 0x0000000d0e00720c */ /* 0x000fe20003f06270 */
[----:B--234-:R-:W2:Y:S11]  /*9330*/  LD.E.128 R56, desc[UR4][R34.64] ;  /* 0x0000000422387980 */ /* 0x01ceb6000c101d00 */
        /* <DEDUP_REMOVED lines=83> */
.L_x_1236:
[----:B------:R-:W-:Y:S05]  /*9870*/  BSYNC.RECONVERGENT B0 ;  /* 0x0000000000007941 */ /* 0x000fea0003800200 */
.L_x_1235:
[----:B------:R-:W-:Y:S11]  /*9880*/  ISETP.GE.AND P0, PT, R9, R115, PT ;  /* 0x000000730900720c */ /* 0x000ff60003f06270 */
[----:B------:R-:W-:Y:S02]  /*9890*/  @!UPT UIADD3 URZ, UPT, UPT, URZ, URZ, URZ ;  /* 0x000000fffffff290 */ /* 0x000fe4000fffe0ff */
[----:B------:R-:W-:Y:S05]  /*98a0*/  @P0 BRA `(.L_x_1234) ;  /* 0x0000000400580947 */ /* 0x000fea0003800000 */
[----:B------:R-:W-:Y:S01]  /*98b0*/  ISETP.GE.AND P0, PT, R9, R13, PT ;  /* 0x0000000d0900720c */ /* 0x000fe20003f06270 */
[----:B--234-:R-:W2:Y:S01]  /*98c0*/  LD.E.128 R56, desc[UR4][R34.64+0x80] ;  /* 0x0000800422387980 */ /* 0x01cea2000c101d00 */
        /* <DEDUP_REMOVED lines=84> */
.L_x_1234:
[----:B------:R-:W-:Y:S05]  /*9e10*/  BSYNC.RECONVERGENT B1 ;  /* 0x0000000000017941 */ /* 0x000fea0003800200 */
.L_x_1233:
[----:B------:R-:W-:Y:S04]  /*9e20*/  BSSY.RECONVERGENT B1, `(.L_x_1237) ;  /* 0x00000b7000017945 */ /* 0x000fe80003800200 */
[----:B------:R-:W-:Y:S05]  /*9e30*/  @P6 BRA `(.L_x_1238) ;  /* 0x0000000800d46947 */ /* 0x000fea0003800000 */
[----:B-----5:R-:W-:Y:S01]  /*9e40*/  ISETP.GE.AND P6, PT, R14, R115, PT ;  /* 0x000000730e00720c */ /* 0x020fe20003fc6270 */
[----:B------:R-:W-:Y:S01]  /*9e50*/  BSSY.RECONVERGENT B0, `(.L_x_1239) ;  /* 0x000005b000007945 */ /* 0x000fe20003800200 */
[----:B------:R-:W-:Y:S02]  /*9e60*/  LEA R34, P1, R122, R10, 0x7 ;  /* 0x0000000a7a227211 */ /* 0x000fe400078238ff */
[----:B--2---:R-:W-:Y:S02]  /*9e70*/  LEA R126, P0, R218, R86, 0x7 ;  /* 0x00000056da7e7211 */ /* 0x004fe400078038ff */
[----:B------:R-:W-:Y:S02]  /*9e80*/  LEA.HI.X R35, R122, R11, R123, 0x7, P1 ;  /* 0x0000000b7a237211 */ /* 0x000fe400008f3c7b */
[----:B------:R-:W-:Y:S05]  /*9e90*/  LEA.HI.X R127, R218, R87, R219, 0x7, P0 ;  /* 0x00000057da7f7211 */ /* 0x000fea00000f3cdb */
[----:B------:R-:W-:Y:S05]  /*9ea0*/  @P6 BRA `(.L_x_1240) ;  /* 0x0000000400546947 */ /* 0x000fea0003800000 */
[----:B------:R-:W-:Y:S01]  /*9eb0*/  ISETP.GE.AND P0, PT, R14, R13, PT ;  /* 0x0000000d0e00720c */ /* 0x000fe20003f06270 */
[----:B---34-:R-:W2:Y:S11]  /*9ec0*/  LD.E.128 R56, desc[UR4][R34.64] ;  /* 0x0000000422387980 */ /* 0x018eb6000c101d00 */
        /* <DEDUP_REMOVED lines=83> */
.L_x_1240:
[----:B------:R-:W-:Y:S05]  /*a400*/  BSYNC.RECONVERGENT B0 ;  /* 0x0000000000007941 */ /* 0x000fea0003800200 */
.L_x_1239:
        /* <DEDUP_REMOVED lines=88> */
.L_x_1238:
[----:B------:R-:W-:Y:S05]  /*a990*/  BSYNC.RECONVERGENT B1 ;  /* 0x0000000000017941 */ /* 0x000fea0003800200 */
.L_x_1237:
[----:B------:R-:W-:Y:S04]  /*a9a0*/  BSSY.RECONVERGENT B1, `(.L_x_1241) ;  /* 0x00000b9000017945 */ /* 0x000fe80003800200 */
[----:B------:R-:W-:Y:S05]  /*a9b0*/  @!P5 BRA `(.L_x_1242) ;  /* 0x0000000800dcd947 */ /* 0x000fea0003800000 */
[----:B------:R-:W-:Y:S01]  /*a9c0*/  IMAD R5, R123, 0xa0, RZ ;  /* 0x000000a07b057824 */ /* 0x000fe200078e02ff */
[----:B-----5:R-:W-:Y:S01]  /*a9d0*/  ISETP.GE.AND P0, PT, R14, R115, PT ;  /* 0x000000730e00720c */ /* 0x020fe20003f06270 */
[----:B------:R-:W-:Y:S01]  /*a9e0*/  IMAD R3, R219, 0xa0, RZ ;  /* 0x000000a0db037824 */ /* 0x000fe200078e02ff */
[----:B------:R-:W-:Y:S01]  /*a9f0*/  BSSY.RECONVERGENT B0, `(.L_x_1243) ;  /* 0x000005b000007945 */ /* 0x000fe20003800200 */
[----:B------:R-:W-:Y:S04]  /*aa00*/  IMAD.WIDE.U32 R34, R122, 0xa0, R10 ;  /* 0x000000a07a227825 */ /* 0x000fe800078e000a */
[----:B--2---:R-:W-:Y:S01]  /*aa10*/  IMAD.WIDE.U32 R126, R218, 0xa0, R86 ;  /* 0x000000a0da7e7825 */ /* 0x004fe200078e0056 */
[----:B------:R-:W-:Y:S04]  /*aa20*/  IADD3 R35, PT, PT, R35, R5, RZ ;  /* 0x0000000523237210 */ /* 0x000fe80007ffe0ff */
[----:B------:R-:W-:Y:S01]  /*aa30*/  IADD3 R127, PT, PT, R127, R3, RZ ;  /* 0x000000037f7f7210 */ /* 0x000fe20007ffe0ff */
[----:B------:R-:W-:Y:S06]  /*aa40*/  @P0 BRA `(.L_x_1244) ;  /* 0x0000000400540947 */ /* 0x000fec0003800000 */
        /* <DEDUP_REMOVED lines=85> */
.L_x_1244:
[----:B------:R-:W-:Y:S05]  /*afa0*/  BSYNC.RECONVERGENT B0 ;  /* 0x0000000000007941 */ /* 0x000fea0003800200 */
.L_x_1243:
        /* <DEDUP_REMOVED lines=88> */
.L_x_1242:
[----:B------:R-:W-:Y:S05]  /*b530*/  BSYNC.RECONVERGENT B1 ;  /* 0x0000000000017941 */ /* 0x000fea0003800200 */
.L_x_1241:
        /* <DEDUP_REMOVED lines=97> */
.L_x_1248:
[----:B------:R-:W-:Y:S05]  /*bb50*/  BSYNC.RECONVERGENT B0 ;  /* 0x0000000000007941 */ /* 0x000fea0003800200 */
.L_x_1247:
        /* <DEDUP_REMOVED lines=86> */
.L_x_1246:
[----:B------:R-:W-:Y:S05]  /*c0c0*/  BSYNC.RECONVERGENT B1 ;  /* 0x0000000000017941 */ /* 0x000fea0003800200 */
.L_x_1245:
        /* <DEDUP_REMOVED lines=97> */
.L_x_1252:
[----:B------:R-:W-:Y:S05]  /*c6e0*/  BSYNC.RECONVERGENT B0 ;  /* 0x0000000000007941 */ /* 0x000fea0003800200 */
.L_x_1251:
[----:B------:R-:W-:Y:S05]  /*c6f0*/  @P3 BRA `(.L_x_1250) ;  /* 0x0000000400543947 */ /* 0x000fea0003800000 */
[----:B------:R-:W-:Y:S01]  /*c700*/  ISETP.GE.AND P0, PT, R9, R13, PT ;  /* 0x0000000d0900720c */ /* 0x000fe20003f06270 */
[----:B------:R-:W5:Y:S11]  /*c710*/  LD.E.128 R32, desc[UR4][R28.64+0x80] ;  /* 0x000080041c207980 */ /* 0x000f76000c101d00 */
        /* <DEDUP_REMOVED lines=11> */
[----:B------:R-:W3:Y:S01]  /*c7d0*/  @!P0 LD.E.128 R4, desc[UR4][R4.64+0x80] ;  /* 0x0000800404048980 */ /* 0x000ee2000c101d00 */
[C---:B------:R-:W-:Y:S02]  /*c7e0*/  @!P0 IADD3.X R41, PT, PT, R0.reuse, R83, RZ, P1, !PT ;  /* 0x0000005300298210 */ /* 0x040fe40000ffe4ff */
[----:B------:R-:W-:Y:S05]  /*c7f0*/  @!P0 IADD3 R20, P1, PT, R3, R84, RZ ;  /* 0x0000005403148210 */ /* 0x000fea0007f3e0ff */
[----:B------:R-:W4:Y:S01]  /*c800*/  @!P0 LD.E.128 R40, desc[UR4][R40.64+0x80] ;  /* 0x0000800428288980 */ /* 0x000f22000c101d00 */
[----:B------:R-:W-:Y:S01]  /*c810*/  @!P0 IMAD.X R21, R0, 0x1, R85, P1 ;  /* 0x0000000100158824 */ /* 0x000fe200008e0655 */
[----:B------:R-:W-:Y:S06]  /*c820*/  ISETP.GT.AND P1, PT, R19, 0x40, !P0 ;  /* 0x000000401300780c */ /* 0x000fec0004724270 */
[----:B------:R1:W2:Y:S01]  /*c830*/  @!P0 LD.E.128 R36, desc[UR4][R20.64+0x80] ;  /* 0x0000800414248980 */ /* 0x0002a2000c101d00 */
[C---:B---3--:R-:W-:Y:S01]  /*c840*/  @!P0 SHF.L.U32 R8, R7.reuse, 0x10, RZ ;  /* 0x0000001007088819 */ /* 0x048fe200000006ff */
[C---:B------:R-:W-:Y:S01]  /*c850*/  @!P0 IMAD.U32 R0, R4.reuse, 0x10000, RZ ;  /* 0x0001000004008824 */ /* 0x040fe200078e00ff */
[----:B------:R-:W-:Y:S02]  /*c860*/  @!P0 LOP3.LUT R18, R7, 0xffff0000, RZ, 0xc0, !PT ;  /* 0xffff000007128812 */ /* 0x000fe400078ec0ff */
[----:B------:R-:W-:Y:S02]  /*c870*/  @!P0 LOP3.LUT R2, R4, 0xffff0000, RZ, 0xc0, !PT ;  /* 0xffff000004028812 */ /* 0x000fe400078ec0ff */
[----:B------:R-:W-:Y:S02]  /*c880*/  @!P0 SHF.L.U32 R3, R5, 0x10, RZ ;  /* 0x0000001005038819 */ /* 0x000fe400000006ff */
[C---:B----4-:R-:W-:Y:S01]  /*c890*/  @!P0 SHF.L.U32 R7, R43.reuse, 0x10, RZ ;  /* 0x000000102b078819 */ /* 0x050fe200000006ff */
        /* <DEDUP_REMOVED lines=27> */
[----:B-----5:R-:W-:Y:S02]  /*ca50*/  @!P0 IMAD.U32 R19, R32, 0x10000, RZ ;  /* 0x0001000020138824 */ /* 0x020fe400078e00ff */
        /* <DEDUP_REMOVED lines=31> */
.L_x_1250:
[----:B------:R-:W-:Y:S05]  /*cc50*/  BSYNC.RECONVERGENT B1 ;  /* 0x0000000000017941 */ /* 0x000fea0003800200 */
.L_x_1249:
[----:B------:R-:W3:Y:S02]  /*cc60*/  LD.E R3, desc[UR4][R132.64+0xd0] ;  /* 0x0000d00484037980 */ /* 0x000ee4000c101900 */
[----:B---3--:R-:W-:Y:S05]  /*cc70*/  IMAD.U32 R3, R3, -0x40, RZ ;  /* 0xffffffc003037824 */ /* 0x008fea00078e00ff */
[C---:B------:R-:W-:Y:S02]  /*cc80*/  LEA R84, P1, R3.reuse, R84, 0x1 ;  /* 0x0000005403547211 */ /* 0x040fe400078208ff */
[C---:B------:R-:W-:Y:S02]  /*cc90*/  LEA R82, P0, R3.reuse, R82, 0x1 ;  /* 0x0000005203527211 */ /* 0x040fe400078008ff */
[C---:B------:R-:W-:Y:S02]  /*cca0*/  LEA.HI.X.SX32 R85, R3.reuse, R85, 0x1, P1 ;  /* 0x0000005503557211 */ /* 0x040fe400008f0eff */
[----:B------:R-:W-:Y:S09]  /*ccb0*/  LEA.HI.X.SX32 R83, R3, R83, 0x1, P0 ;  /* 0x0000005303537211 */ /* 0x000ff200000f0eff */
.L_x_1187:
[----:B------:R-:W-:Y:S05]  /*ccc0*/  BSYNC.RECONVERGENT B2 ;  /* 0x0000000000027941 */ /* 0x000fea0003800200 */
.L_x_1171:
        /* <DEDUP_REMOVED lines=101> */
.L_x_1254:
[----:B------:R-:W-:Y:S05]  /*d320*/  BSYNC.RECONVERGENT B0 ;  /* 0x0000000000007941 */ /* 0x000fea0003800200 */
.L_x_1253:
[----:B------:R-:W-:Y:S05]  /*d330*/  @P2 BRA `(.L_x_1255) ;  /* 0xffffff5000b42947 */ /* 0x000fea000383ffff */
.L_x_1154:
        /* <DEDUP_REMOVED lines=34> */
.L_x_1259:
[----:B------:R-:W-:Y:S05]  /*d560*/  BSYNC.RECONVERGENT B0 ;  /* 0x0000000000007941 */ /* 0x000fea0003800200 */
.L_x_1258:
        /* <DEDUP_REMOVED lines=14> */
.L_x_1261:
[----:B------:R-:W-:Y:S05]  /*d650*/  BSYNC.RECONVERGENT B0 ;  /* 0x0000000000007941 */ /* 0x000fea0003800200 */
.L_x_1260:
        /* <DEDUP_REMOVED lines=16> */
.L_x_1263:
[----:B------:R-:W-:Y:S05]  /*d760*/  BSYNC.RECONVERGENT B0 ;  /* 0x0000000000007941 */ /* 0x000fea0003800200 */
.L_x_1262:
        /* <DEDUP_REMOVED lines=16> */
.L_x_1257:
        /* <DEDUP_REMOVED lines=84> */
.L_x_1271:
[----:B------:R-:W-:Y:S05]  /*ddb0*/  BSYNC.RECONVERGENT B0 ;  /* 0x0000000000007941 */ /* 0x000fea0003800200 */
.L_x_1270:
[----:B-----5:R-:W-:Y:S01]  /*ddc0*/  IMAD.MOV.U32 R6, RZ, RZ, R18 ;  /* 0x000000ffff067224 */ /* 0x020fe200078e0012 */
[----:B------:R-:W-:Y:S01]  /*ddd0*/  MOV R4, R16 ;  /* 0x0000001000047202 */ /* 0x000fe20000000f00 */
[----:B------:R-:W-:Y:S01]  /*dde0*/  IMAD.MOV.U32 R7, RZ, RZ, R19 ;  /* 0x000000ffff077224 */ /* 0x000fe200078e0013 */
[----:B------:R-:W-:Y:S02]  /*ddf0*/  MOV R5, R17 ;  /* 0x0000001100057202 */ /* 0x000fe40000000f00 */
.L_x_1269:
[----:B------:R-:W-:Y:S05]  /*de00*/  BSYNC.RECONVERGENT B1 ;  /* 0x0000000000017941 */ /* 0x000fea0003800200 */
.L_x_1268:
        /* <DEDUP_REMOVED lines=50> */
.L_x_1273:
[----:B------:R-:W-:Y:S05]  /*e130*/  BSYNC.RECONVERGENT B0 ;  /* 0x0000000000007941 */ /* 0x000fea0003800200 */
.L_x_1272:
[----:B-----5:R3:W-:Y:S02]  /*e140*/  STS.128 [R65+0x2000], R16 ;  /* 0x0020001041007388 */ /* 0x0207e40000000c00 */
.L_x_1267:
[----:B------:R-:W-:Y:S05]  /*e150*/  BSYNC.RECONVERGENT B2 ;  /* 0x0000000000027941 */ /* 0x000fea0003800200 */
.L_x_1266:
        /* <DEDUP_REMOVED lines=54> */
.L_x_1279:
[----:B------:R-:W-:Y:S05]  /*e4c0*/  BSYNC.RECONVERGENT B0 ;  /* 0x0000000000007941 */ /* 0x000fea0003800200 */
.L_x_1278:
[----:B-----5:R1:W-:Y:S02]  /*e4d0*/  STS.128 [R65+0x800], R16 ;  /* 0x0008001041007388 */ /* 0x0203e40000000c00 */
.L_x_1277:
[----:B------:R-:W-:Y:S05]  /*e4e0*/  BSYNC.RECONVERGENT B1 ;  /* 0x0000000000017941 */ /* 0x000fea0003800200 */
.L_x_1276:
        /* <DEDUP_REMOVED lines=47> */
.L_x_1281:
[----:B------:R-:W-:Y:S05]  /*e7e0*/  BSYNC.RECONVERGENT B0 ;  /* 0x0000000000007941 */ /* 0x000fea0003800200 */
.L_x_1280:
[----:B-----5:R3:W-:Y:S02]  /*e7f0*/  STS.128 [R65+0x2800], R16 ;  /* 0x0028001041007388 */ /* 0x0207e40000000c00 */
.L_x_1275:
[----:B------:R-:W-:Y:S05]  /*e800*/  BSYNC.RECONVERGENT B2 ;  /* 0x0000000000027941 */ /* 0x000fea0003800200 */
.L_x_1274:
        /* <DEDUP_REMOVED lines=54> */
.L_x_1287:
[----:B------:R-:W-:Y:S05]  /*eb70*/  BSYNC.RECONVERGENT B0 ;  /* 0x0000000000007941 */ /* 0x000fea0003800200 */
.L_x_1286:
[----:B-----5:R1:W-:Y:S02]  /*eb80*/  STS.128 [R65+0x1000], R16 ;  /* 0x0010001041007388 */ /* 0x0203e40000000c00 */
.L_x_1285:
[----:B------:R-:W-:Y:S05]  /*eb90*/  BSYNC.RECONVERGENT B1 ;  /* 0x0000000000017941 */ /* 0x000fea0003800200 */
.L_x_1284:
        /* <DEDUP_REMOVED lines=47> */
.L_x_1289:
[----:B------:R-:W-:Y:S05]  /*ee90*/  BSYNC.RECONVERGENT B0 ;  /* 0x0000000000007941 */ /* 0x000fea0003800200 */
.L_x_1288:
[----:B-----5:R1:W-:Y:S02]  /*eea0*/  STS.128 [R65+0x3000], R16 ;  /* 0x0030001041007388 */ /* 0x0203e40000000c00 */
.L_x_1283:
[----:B------:R-:W-:Y:S05]  /*eeb0*/  BSYNC.RECONVERGENT B2 ;  /* 0x0000000000027941 */ /* 0x000fea0003800200 */
.L_x_1282:
        /* <DEDUP_REMOVED lines=53> */
.L_x_1293:
[----:B------:R-:W-:Y:S05]  /*f210*/  BSYNC.RECONVERGENT B0 ;  /* 0x0000000000007941 */ /* 0x000fea0003800200 */
.L_x_1292:
[----:B-----5:R3:W-:Y:S02]  /*f220*/  STS.128 [R65+0x1800], R16 ;  /* 0x0018001041007388 */ /* 0x0207e40000000c00 */
.L_x_1291:
[----:B------:R-:W-:Y:S05]  /*f230*/  BSYNC.RECONVERGENT B1 ;  /* 0x0000000000017941 */ /* 0x000fea0003800200 */
.L_x_1290:
        /* <DEDUP_REMOVED lines=46> */
.L_x_1295:
[----:B------:R-:W-:Y:S05]  /*f520*/  BSYNC.RECONVERGENT B0 ;  /* 0x0000000000007941 */ /* 0x000fea0003800200 */
.L_x_1294:
[----:B-----5:R3:W-:Y:S01]  /*f530*/  STS.128 [R65+0x3800], R16 ;  /* 0x0038001041007388 */ /* 0x0207e20000000c00 */
[----:B------:R-:W-:Y:S05]  /*f540*/  BRA `(.L_x_1264) ;  /* 0x0000002c00647947 */ /* 0x000fea0003800000 */
.L_x_1265:
        /* <DEDUP_REMOVED lines=96> */
.L_x_1300:
[----:B------:R-:W-:Y:S05]  /*fb50*/  BSYNC.RECONVERGENT B0 ;  /* 0x0000000000007941 */ /* 0x000fea0003800200 */
.L_x_1299:
[----:B------:R-:W-:Y:S05]  /*fb60*/  BSYNC.RECONVERGENT B1 ;  /* 0x0000000000017941 */ /* 0x000fea0003800200 */
.L_x_1298:
        /* <DEDUP_REMOVED lines=86> */
.L_x_1302:
[----:B------:R-:W-:Y:S05]  /*100d0*/  BSYNC.RECONVERGENT B0 ;  /* 0x0000000000007941 */ /* 0x000fea0003800200 */
.L_x_1301:
[----:B-----5:R4:W-:Y:S02]  /*100e0*/  STS.128 [R65+0x2000], R24 ;  /* 0x0020001841007388 */ /* 0x0209e40000000c00 */
.L_x_1297:
[----:B------:R-:W-:Y:S05]  /*100f0*/  BSYNC.RECONVERGENT B2 ;  /* 0x0000000000027941 */ /* 0x000fea0003800200 */
.L_x_1296:
        /* <DEDUP_REMOVED lines=92> */
.L_x_1308:
[----:B------:R-:W-:Y:S05]  /*106c0*/  BSYNC.RECONVERGENT B0 ;  /* 0x0000000000007941 */ /* 0x000fea0003800200 */
.L_x_1307:
[----:B-----5:R4:W-:Y:S02]  /*106d0*/  STS.128 [R65+0x800], R24 ;  /* 0x0008001841007388 */ /* 0x0209e40000000c00 */
.L_x_1306:
[----:B------:R-:W-:Y:S05]  /*106e0*/  BSYNC.RECONVERGENT B1 ;  /* 0x0000000000017941 */ /* 0x000fea0003800200 */
.L_x_1305:
        /* <DEDUP_REMOVED lines=85> */
.L_x_1310:
[----:B------:R-:W-:Y:S05]  /*10c40*/  BSYNC.RECONVERGENT B0 ;  /* 0x0000000000007941 */ /* 0x000fea0003800200 */
.L_x_1309:
[----:B-----5:R4:W-:Y:S02]  /*10c50*/  STS.128 [R65+0x2800], R24 ;  /* 0x0028001841007388 */ /* 0x0209e40000000c00 */
.L_x_1304:
[----:B------:R-:W-:Y:S05]  /*10c60*/  BSYNC.RECONVERGENT B2 ;  /* 0x0000000000027941 */ /* 0x000fea0003800200 */
.L_x_1303:
        /* <DEDUP_REMOVED lines=90> */
.L_x_1316:
[----:B------:R-:W-:Y:S05]  /*11210*/  BSYNC.RECONVERGENT B0 ;  /* 0x0000000000007941 */ /* 0x000fea0003800200 */
.L_x_1315:
[----:B-----5:R4:W-:Y:S02]  /*11220*/  STS.128 [R65+0x1000], R24 ;  /* 0x0010001841007388 */ /* 0x0209e40000000c00 */
.L_x_1314:
[----:B------:R-:W-:Y:S05]  /*11230*/  BSYNC.RECONVERGENT B1 ;  /* 0x0000000000017941 */ /* 0x000fea0003800200 */
.L_x_1313:
        /* <DEDUP_REMOVED lines=83> */
.L_x_1318:
[----:B------:R-:W-:Y:S05]  /*11770*/  BSYNC.RECONVERGENT B0 ;  /* 0x0000000000007941 */ /* 0x000fea0003800200 */
.L_x_1317:
[----:B-----5:R4:W-:Y:S02]  /*11780*/  STS.128 [R65+0x3000], R24 ;  /* 0x0030001841007388 */ /* 0x0209e40000000c00 */
.L_x_1312:
[----:B------:R-:W-:Y:S05]  /*11790*/  BSYNC.RECONVERGENT B2 ;  /* 0x0000000000027941 */ /* 0x000fea0003800200 */
.L_x_1311:
        /* <DEDUP_REMOVED lines=91> */
.L_x_1322:
[----:B------:R-:W-:Y:S05]  /*11d50*/  BSYNC.RECONVERGENT B0 ;  /* 0x0000000000007941 */ /* 0x000fea0003800200 */
.L_x_1321:
[----:B-----5:R1:W-:Y:S02]  /*11d60*/  STS.128 [R65+0x1800], R24 ;  /* 0x0018001841007388 */ /* 0x0203e40000000c00 */
.L_x_1320:
[----:B------:R-:W-:Y:S05]  /*11d70*/  BSYNC.RECONVERGENT B1 ;  /* 0x0000000000017941 */ /* 0x000fea0003800200 */
.L_x_1319:
        /* <DEDUP_REMOVED lines=84> */
.L_x_1324:
[----:B------:R-:W-:Y:S05]  /*122c0*/  BSYNC.RECONVERGENT B0 ;  /* 0x0000000000007941 */ /* 0x000fea0003800200 */
.L_x_1323:
[----:B-----5:R1:W-:Y:S02]  /*122d0*/  STS.128 [R65+0x3800], R4 ;  /* 0x0038000441007388 */ /* 0x0203e40000000c00 */
.L_x_1264:
[----:B------:R-:W-:Y:S05]  /*122e0*/  BSYNC.RECONVERGENT B3 ;  /* 0x0000000000037941 */ /* 0x000fea0003800200 */
.L_x_1256:
        /* <DEDUP_REMOVED lines=12> */
[----:B------:R-:W-:Y:S02]  /*123b0*/  @!P2 IMAD.MOV.U32 R223, RZ, RZ, R217 ;  /* 0x000000ffffdfa224 */ /* 0x000fe400078e00d9 */
[----:B------:R-:W-:-:S03]  /*123c0*/  @!P1 IMAD.MOV.U32 R216, RZ, RZ, R222 ;  /* 0x000000ffffd89224 */ /* 0x000fc600078e00de */
        /* <DEDUP_REMOVED lines=10> */
.L_x_1326:
[----:B------:R-:W-:Y:S05]  /*12470*/  BSYNC.RECONVERGENT B0 ;  /* 0x0000000000007941 */ /* 0x000fea0003800200 */
.L_x_1325:
        /* <DEDUP_REMOVED lines=20> */
.L_x_1328:
[----:B------:R-:W-:Y:S05]  /*125c0*/  BSYNC.RECONVERGENT B0 ;  /* 0x0000000000007941 */ /* 0x000fea0003800200 */
.L_x_1327:
        /* <DEDUP_REMOVED lines=16> */
.L_x_1330:
[----:B------:R-:W-:Y:S05]  /*126d0*/  BSYNC.RECONVERGENT B0 ;  /* 0x0000000000007941 */ /* 0x000fea0003800200 */
.L_x_1329:
[----:B------:R-:W-:Y:S01]  /*126e0*/  BSSY.RECONVERGENT B0, `(.L_x_1331) ;  /* 0x0000012000007945 */ /* 0x000fe20003800200 */
[----:B------:R-:W-:Y:S02]  /*126f0*/  ISETP.GE.AND P0, PT, R0, R71, PT ;  /* 0x000000470000720c */ /* 0x000fe40003f06270 */
[----:B------:R-:W-:Y:S01]  /*12700*/  IADD3 R118, PT, PT, R118, 0x70, RZ ;  /* 0x0000007076767810 */ /* 0x000fe20007ffe0ff */
        /* <DEDUP_REMOVED lines=15> */
.L_x_1332:
[----:B------:R-:W-:Y:S05]  /*12800*/  BSYNC.RECONVERGENT B0 ;  /* 0x0000000000007941 */ /* 0x000fea0003800200 */
.L_x_1331:
[----:B------:R-:W-:Y:S01]  /*12810*/  BSSY.RECONVERGENT B0, `(.L_x_1333) ;  /* 0x0000014000007945 */ /* 0x000fe20003800200 */
[----:B------:R-:W-:-:S03]  /*12820*/  ISETP.GE.AND P1, PT, R118, R71, PT ;  /* 0x000000477600720c */ /* 0x000fc60003f26270 */
[----:B------:R-:W-:Y:S10]  /*12830*/  @P3 BRA `(.L_x_1334) ;  /* 0x0000000000443947 */ /* 0x000ff40003800000 */
[----:B-----5:R-:W-:Y:S01]  /*12840*/  MOV R10, R6 ;  /* 0x00000006000a7202 */ /* 0x020fe20000000f00 */
[----:B-1-34-:R-:W-:Y:S01]  /*12850*/  IMAD R4, R219, 0x60, RZ ;  /* 0x00000060db047824 */ /* 0x01afe200078e02ff */
        /* <DEDUP_REMOVED lines=15> */
.L_x_1334:
[----:B------:R-:W-:Y:S05]  /*12950*/  BSYNC.RECONVERGENT B0 ;  /* 0x0000000000007941 */ /* 0x000fea0003800200 */
.L_x_1333:
[----:B------:R-:W-:Y:S04]  /*12960*/  BSSY.RECONVERGENT B0, `(.L_x_1335) ;  /* 0x0000010000007945 */ /* 0x000fe80003800200 */
[----:B------:R-:W-:Y:S05]  /*12970*/  @P2 BRA `(.L_x_1336) ;  /* 0x0000000000382947 */ /* 0x000fea0003800000 */
[-C--:B------:R-:W-:Y:S02]  /*12980*/  ISETP.GE.AND P3, PT, R14, R231.reuse, PT ;  /* 0x000000e70e00720c */ /* 0x080fe40003f66270 */
[----:B------:R-:W-:Y:S02]  /*12990*/  ISETP.GE.AND P2, PT, R9, R231, PT ;  /* 0x000000e70900720c */ /* 0x000fe40003f46270 */
[----:B-1-34-:R-:W-:-:S04]  /*129a0*/  LEA R4, P4, R218, R6, 0x7 ;  /* 0x00000006da047211 */ /* 0x01afc800078838ff */
        /* <DEDUP_REMOVED lines=11> */
.L_x_1336:
[----:B------:R-:W-:Y:S05]  /*12a60*/  BSYNC.RECONVERGENT B0 ;  /* 0x0000000000007941 */ /* 0x000fea0003800200 */
.L_x_1335:
[----:B------:R-:W-:Y:S04]  /*12a70*/  BSSY.RECONVERGENT B0, `(.L_x_1337) ;  /* 0x0000013000007945 */ /* 0x000fe80003800200 */
[----:B------:R-:W-:Y:S05]  /*12a80*/  @P0 BRA `(.L_x_1338) ;  /* 0x0000000000440947 */ /* 0x000fea0003800000 */
[----:B-1---5:R-:W-:Y:S01]  /*12a90*/  MOV R10, R6 ;  /* 0x00000006000a7202 */ /* 0x022fe20000000f00 */
[----:B---34-:R-:W-:Y:S01]  /*12aa0*/  IMAD R4, R219, 0xa0, RZ ;  /* 0x000000a0db047824 */ /* 0x018fe200078e02ff */
        /* <DEDUP_REMOVED lines=15> */
.L_x_1338:
[----:B------:R-:W-:Y:S05]  /*12ba0*/  BSYNC.RECONVERGENT B0 ;  /* 0x0000000000007941 */ /* 0x000fea0003800200 */
.L_x_1337:
[----:B------:R-:W-:Y:S04]  /*12bb0*/  BSSY.RECONVERGENT B0, `(.L_x_1339) ;  /* 0x0000011000007945 */ /* 0x000fe80003800200 */
[----:B------:R-:W-:Y:S05]  /*12bc0*/  @P1 BRA `(.L_x_1340) ;  /* 0x00000000003c1947 */ /* 0x000fea0003800000 */
[-C--:B------:R-:W-:Y:S01]  /*12bd0*/  ISETP.GE.AND P1, PT, R14, R231.reuse, PT ;  /* 0x000000e70e00720c */ /* 0x080fe20003f26270 */
[----:B-1-34-:R-:W-:Y:S01]  /*12be0*/  IMAD R4, R219, 0xc0, RZ ;  /* 0x000000c0db047824 */ /* 0x01afe200078e02ff */
        /* <DEDUP_REMOVED lines=13> */
.L_x_1340:
[----:B------:R-:W-:Y:S05]  /*12cc0*/  BSYNC.RECONVERGENT B0 ;  /* 0x0000000000007941 */ /* 0x000fea0003800200 */
.L_x_1339:
[----:B------:R-:W0:Y:S01]  /*12cd0*/  LDGDEPBAR ;  /* 0x00000000000079af */ /* 0x000e220000000000 */
[----:B------:R-:W-:Y:S01]  /*12ce0*/  BSSY.RECONVERGENT B0, `(.L_x_1341) ;  /* 0x0000015000007945 */ /* 0x000fe20003800200 */
[----:B------:R-:W-:-:S04]  /*12cf0*/  DEPBAR.LE SB0, 0x0 ;  /* 0x000080000000791a */ /* 0x000fc80000000000 */
[----:B------:R-:W-:Y:S06]  /*12d00*/  BAR.SYNC.DEFER_BLOCKING 0x0 ;  /* 0x0000000000007b1d */ /* 0x000fec0000010000 */
[----:B------:R-:W-:Y:S05]  /*12d10*/  @P6 BRA `(.L_x_1342) ;  /* 0x00000000003c6947 */ /* 0x000fea0003800000 */
[-C--:B------:R-:W-:Y:S02]  /*12d20*/  ISETP.GE.AND P1, PT, R14, R231.reuse, PT ;  /* 0x000000e70e00720c */ /* 0x080fe40003f26270 */
[----:B------:R-:W-:-:S11]  /*12d30*/  ISETP.GE.AND P0, PT, R9, R231, PT ;  /* 0x000000e70900720c */ /* 0x000fd60003f06270 */
[----:B-1-34-:R-:W-:Y:S02]  /*12d40*/  @!P1 IMAD.MOV.U32 R4, RZ, RZ, R224 ;  /* 0x000000ffff049224 */ /* 0x01afe400078e00e0 */
        /* <DEDUP_REMOVED lines=12> */
.L_x_1342:
[----:B------:R1:W-:Y:S04]  /*12e10*/  STS.128 [R65+0xc000], RZ ;  /* 0x00c000ff41007388 */ /* 0x0003e80000000c00 */
[----:B------:R1:W-:Y:S02]  /*12e20*/  STS.128 [R65+0x10000], RZ ;  /* 0x010000ff41007388 */ /* 0x0003e40000000c00 */
.L_x_1343:
[----:B------:R-:W-:Y:S05]  /*12e30*/  BSYNC.RECONVERGENT B0 ;  /* 0x0000000000007941 */ /* 0x000fea0003800200 */
.L_x_1341:
        /* <DEDUP_REMOVED lines=25> */
.L_x_1345:
[----:B------:R-:W-:Y:S05]  /*12fd0*/  BSYNC.RECONVERGENT B0 ;  /* 0x0000000000007941 */ /* 0x000fea0003800200 */
.L_x_1344:
[----:B------:R1:W-:Y:S01]  /*12fe0*/  @P3 STS.128 [R65+0xd000], RZ ;  /* 0x00d000ff41003388 */ /* 0x0003e20000000c00 */
[----:B------:R-:W-:Y:S03]  /*12ff0*/  BSSY.RECONVERGENT B0, `(.L_x_1346) ;  /* 0x0000011000007945 */ /* 0x000fe60003800200 */
[----:B------:R1:W-:Y:S01]  /*13000*/  @P3 STS.128 [R65+0x11000], RZ ;  /* 0x011000ff41003388 */ /* 0x0003e20000000c00 */
        /* <DEDUP_REMOVED lines=15> */
.L_x_1347:
[----:B------:R-:W-:Y:S05]  /*13100*/  BSYNC.RECONVERGENT B0 ;  /* 0x0000000000007941 */ /* 0x000fea0003800200 */
.L_x_1346:
[----:B------:R1:W-:Y:S01]  /*13110*/  @P0 STS.128 [R65+0xd800], RZ ;  /* 0x00d800ff41000388 */ /* 0x0003e20000000c00 */
[----:B------:R-:W-:Y:S01]  /*13120*/  BSSY.RECONVERGENT B0, `(.L_x_1348) ;  /* 0x0000012000007945 */ /* 0x000fe20003800200 */
[----:B------:R-:W-:Y:S02]  /*13130*/  ISETP.GE.AND P3, PT, R118, R71, PT ;  /* 0x000000477600720c */ /* 0x000fe40003f66270 */
        /* <DEDUP_REMOVED lines=16> */
.L_x_1349:
[----:B------:R-:W-:Y:S05]  /*13240*/  BSYNC.RECONVERGENT B0 ;  /* 0x0000000000007941 */ /* 0x000fea0003800200 */
.L_x_1348:
[----:B------:R1:W-:Y:S01]  /*13250*/  @P6 STS.128 [R65+0xe000], RZ ;  /* 0x00e000ff41006388 */ /* 0x0003e20000000c00 */
[----:B------:R-:W-:Y:S03]  /*13260*/  BSSY.RECONVERGENT B0, `(.L_x_1350) ;  /* 0x0000014000007945 */ /* 0x000fe60003800200 */
[----:B------:R1:W-:Y:S01]  /*13270*/  @P6 STS.128 [R65+0x12000], RZ ;  /* 0x012000ff41006388 */ /* 0x0003e20000000c00 */
        /* <DEDUP_REMOVED lines=18> */
.L_x_1351:
[----:B------:R-:W-:Y:S05]  /*133a0*/  BSYNC.RECONVERGENT B0 ;  /* 0x0000000000007941 */ /* 0x000fea0003800200 */
.L_x_1350:
        /* <DEDUP_REMOVED lines=18> */
.L_x_1353:
[----:B------:R-:W-:Y:S05]  /*134d0*/  BSYNC.RECONVERGENT B0 ;  /* 0x0000000000007941 */ /* 0x000fea0003800200 */
.L_x_1352:
        /* <DEDUP_REMOVED lines=21> */
.L_x_1355:
[----:B------:R-:W-:Y:S05]  /*13630*/  BSYNC.RECONVERGENT B0 ;  /* 0x0000000000007941 */ /* 0x000fea0003800200 */
.L_x_1354:
        /* <DEDUP_REMOVED lines=19> */
.L_x_1357:
[----:B------:R-:W-:Y:S05]  /*13770*/  BSYNC.RECONVERGENT B0 ;  /* 0x0000000000007941 */ /* 0x000fea0003800200 */
.L_x_1356:
[----:B------:R-:W2:Y:S01]  /*13780*/  S2UR UR6, SR_CgaCtaId ;  /* 0x00000000000679c3 */ /* 0x000ea20000008800 */
[C---:B-1---5:R-:W-:Y:S01]  /*13790*/  IMAD.SHL.U32 R10, R140.reuse, 0x40, RZ ;  /* 0x000000408c0a7824 */ /* 0x062fe200078e00ff */
[C---:B------:R-:W-:Y:S01]  /*137a0*/  LOP3.LUT R3, R140.reuse, 0x8, RZ, 0xc0, !PT ;  /* 0x000000088c037812 */ /* 0x040fe200078ec0ff */
[C---:B------:R-:W-:Y:S01]  /*137b0*/  IMAD.SHL.U32 R233, R140.reuse, 0x8, RZ ;  /* 0x000000088ce97824 */ /* 0x040fe200078e00ff */
[----:B------:R-:W-:Y:S01]  /*137c0*/  SHF.R.U32.HI R212, RZ, 0x1, R140 ;  /* 0x00000001ffd47819 */ /* 0x000fe2000001168c */
[----:B------:R-:W-:Y:S01]  /*137d0*/  IMAD.SHL.U32 R213, R140, 0x20, RZ ;  /* 0x000000208cd57824 */ /* 0x000fe200078e00ff */
[----:B------:R-:W-:Y:S01]  /*137e0*/  LOP3.LUT R3, R3, 0x1c0, R10, 0xf8, !PT ;  /* 0x000001c003037812 */ /* 0x000fe200078ef80a */
[----:B------:R-:W-:Y:S01]  /*137f0*/  UMOV UR7, 0x400 ;  /* 0x0000040000077882 */ /* 0x000fe20000000000 */
[----:B------:R-:W-:Y:S01]  /*13800*/  LOP3.LUT R142, R233, 0x38, RZ, 0xc0, !PT ;  /* 0x00000038e98e7812 */ /* 0x000fe200078ec0ff */
[----:B------:R-:W-:Y:S01]  /*13810*/  IMAD.MOV.U32 R143, RZ, RZ, 0x20 ;  /* 0x00000020ff8f7424 */ /* 0x000fe200078e00ff */
[----:B------:R-:W-:-:S02]  /*13820*/  LOP3.LUT R54, R10, 0x400, RZ, 0xc0, !PT ;  /* 0x000004000a367812 */ /* 0x000fc400078ec0ff */
[----:B------:R-:W-:Y:S01]  /*13830*/  R2P PR, R140, 0x6 ;  /* 0x000000068c007804 */ /* 0x000fe20000000000 */
[----:B------:R-:W-:Y:S01]  /*13840*/  IMAD.MOV.U32 R2, RZ, RZ, 0x40 ;  /* 0x00000040ff027424 */ /* 0x000fe200078e00ff */
[----:B------:R-:W-:Y:S01]  /*13850*/  LOP3.LUT R3, R3, R142, RZ, 0x3c, !PT ;  /* 0x0000008e03037212 */ /* 0x000fe200078e3cff */
[----:B------:R-:W-:Y:S01]  /*13860*/  VIADD R238, R64, 0xffffff80 ;  /* 0xffffff8040ee7836 */ /* 0x000fe20000000000 */
[----:B---34-:R-:W-:Y:S01]  /*13870*/  LOP3.LUT R5, R212, 0x8, RZ, 0xc0, !PT ;  /* 0x00000008d4057812 */ /* 0x018fe200078ec0ff */
[----:B------:R-:W0:Y:S01]  /*13880*/  LDGDEPBAR ;  /* 0x00000000000079af */ /* 0x000e220000000000 */
[----:B------:R-:W-:Y:S01]  /*13890*/  LOP3.LUT R213, R213, 0x7c00, RZ, 0xc0, !PT ;  /* 0x00007c00d5d57812 */ /* 0x000fe200078ec0ff */
[----:B------:R-:W-:Y:S01]  /*138a0*/  IMAD R54, R3, 0x2, R54 ;  /* 0x0000000203367824 */ /* 0x000fe200078e0236 */
[--C-:B------:R-:W-:Y:S01]  /*138b0*/  LOP3.LUT R5, R5, 0x1c0, R10.reuse, 0xf8, !PT ;  /* 0x000001c005057812 */ /* 0x100fe200078ef80a */
[----:B------:R-:W3:Y:S01]  /*138c0*/  LD.E R3, desc[UR4][R132.64+0x18c] ;  /* 0x00018c0484037980 */ /* 0x000ee2000c101900 */
[----:B------:R-:W-:-:S02]  /*138d0*/  LOP3.LUT R135, R213, 0x200, R10, 0xf8, !PT ;  /* 0x00000200d5877812 */ /* 0x000fc400078ef80a */
[----:B------:R-:W-:Y:S01]  /*138e0*/  LOP3.LUT R8, R5, R142, RZ, 0x3c, !PT ;  /* 0x0000008e05087212 */ /* 0x000fe200078e3cff */
[----:B--2---:R-:W-:-:S03]  /*138f0*/  ULEA UR6, UR6, UR7, 0x18 ;  /* 0x0000000706067291 */ /* 0x004fc6000f8ec0ff */
[----:B------:R-:W-:-:S04]  /*13900*/  LOP3.LUT R135, R135, R8, RZ, 0xfc, !PT ;  /* 0x0000000887877212 */ /* 0x000fc800078efcff */
[----:B------:R-:W-:Y:S02]  /*13910*/  LEA R135, R135, UR6, 0x1 ;  /* 0x0000000687877c11 */ /* 0x000fe4000f8e08ff */
[----:B------:R-:W-:Y:S04]  /*13920*/  LDSM.16.M88.4 R88, [R54+UR6+0x4000] ;  /* 0x004000063658783b */ /* 0x000fe80008000200 */
[----:B------:R-:W1:Y:S04]  /*13930*/  LDSM.16.M88.4 R124, [R135] ;  /* 0x00000000877c783b */ /* 0x000e680000000200 */
[----:B------:R-:W2:Y:S01]  /*13940*/  LDSM.16.M88.4 R80, [R54+UR6+0x4800] ;  /* 0x004800063650783b */ /* 0x000ea20008000200 */
[----:B------:R-:W-:Y:S01]  /*13950*/  SEL R0, R143, 0xffffffe0, !P1 ;  /* 0xffffffe08f007807 */ /* 0x000fe20004800000 */
[----:B------:R-:W-:-:S02]  /*13960*/  VIADD R11, R54, UR6 ;  /* 0x00000006360b7c36 */ /* 0x000fc40008000000 */
[----:B------:R-:W-:Y:S02]  /*13970*/  LDSM.16.M88.4 R72, [R54+UR6+0x5000] ;  /* 0x005000063648783b */ /* 0x000fe40008000200 */
[--C-:B------:R-:W-:Y:S02]  /*13980*/  IMAD.IADD R134, R135, 0x1, R0.reuse ;  /* 0x0000000187867824 */ /* 0x100fe400078e0200 */
[----:B------:R-:W-:Y:S01]  /*13990*/  IMAD.IADD R52, R11, 0x1, R0 ;  /* 0x000000010b347824 */ /* 0x000fe200078e0200 */
[----:B------:R-:W-:Y:S04]  /*139a0*/  LDSM.16.M88.4 R60, [R54+UR6+0x5800] ;  /* 0x00580006363c783b */ /* 0x000fe80008000200 */
[----:B------:R-:W-:Y:S04]  /*139b0*/  LDSM.16.M88.4 R100, [R134] ;  /* 0x000000008664783b */ /* 0x000fe80000000200 */
[----:B------:R-:W4:Y:S04]  /*139c0*/  LDSM.16.M88.4 R12, [R52+0x4000] ;  /* 0x00400000340c783b */ /* 0x000f280000000200 */
[----:B------:R-:W4:Y:S04]  /*139d0*/  LDSM.16.M88.4 R4, [R52+0x4800] ;  /* 0x004800003404783b */ /* 0x000f280000000200 */
[----:B------:R-:W4:Y:S04]  /*139e0*/  LDSM.16.M88.4 R48, [R54+UR6+0x6000] ;  /* 0x006000063630783b */ /* 0x000f280008000200 */
[----:B------:R-:W4:Y:S04]  /*139f0*/  LDSM.16.M88.4 R40, [R54+UR6+0x6800] ;  /* 0x006800063628783b */ /* 0x000f280008000200 */
[----:B------:R-:W4:Y:S01]  /*13a00*/  LDSM.16.M88.4 R32, [R54+UR6+0x7000] ;  /* 0x007000063620783b */ /* 0x000f220008000200 */
[----:B-1----:R-:W-:Y:S03]  /*13a10*/  HMMA.16816.F32.BF16 R20, R124, R88, RZ ;  /* 0x000000587c14723c */ /* 0x002fe600000418ff */
[----:B------:R-:W1:Y:S01]  /*13a20*/  LDSM.16.M88.4 R16, [R54+UR6+0x7800] ;  /* 0x007800063610783b */ /* 0x000e620008000200 */
[----:B------:R-:W-:-:S03]  /*13a30*/  SEL R2, R2, 0xffffffc0, !P2 ;  /* 0xffffffc002027807 */ /* 0x000fc60005000000 */
[----:B------:R-:W1:Y:S01]  /*13a40*/  LDSM.16.M88.4 R24, [R52+0x5800] ;  /* 0x005800003418783b */ /* 0x000e620000000200 */
[C---:B------:R-:W-:Y:S08]  /*13a50*/  HMMA.16816.F32.BF16 R88, R124.reuse, R90, RZ ;  /* 0x0000005a7c58723c */ /* 0x040ff000000418ff */
[C---:B--2---:R-:W-:Y:S01]  /*13a60*/  HMMA.16816.F32.BF16 R84, R124.reuse, R80, RZ ;  /* 0x000000507c54723c */ /* 0x044fe200000418ff */
[----:B------:R-:W-:Y:S04]  /*13a70*/  LDSM.16.M88.4 R108, [R52+0x7000] ;  /* 0x00700000346c783b */ /* 0x000fe80000000200 */
[----:B------:R-:W-:Y:S03]  /*13a80*/  LDSM.16.M88.4 R104, [R52+0x7800] ;  /* 0x007800003468783b */ /* 0x000fe60000000200 */
[----:B------:R-:W-:Y:S01]  /*13a90*/  HMMA.16816.F32.BF16 R80, R124, R82, RZ ;  /* 0x000000527c50723c */ /* 0x000fe200000418ff */
[--C-:B------:R-:W-:Y:S01]  /*13aa0*/  IMAD.IADD R67, R135, 0x1, R2.reuse ;  /* 0x0000000187437824 */ /* 0x100fe200078e0202 */
[----:B------:R-:W-:Y:S01]  /*13ab0*/  LDSM.16.M88.4 R112, [R52+0x5000] ;  /* 0x005000003470783b */ /* 0x000fe20000000200 */
[----:B------:R-:W-:-:S03]  /*13ac0*/  IMAD.IADD R11, R11, 0x1, R2 ;  /* 0x000000010b0b7824 */ /* 0x000fc600078e0202 */
[----:B------:R-:W-:Y:S02]  /*13ad0*/  LDSM.16.M88.4 R128, [R67] ;  /* 0x000000004380783b */ /* 0x000fe40000000200 */
[C---:B----4-:R-:W-:Y:S02]  /*13ae0*/  HMMA.16816.F32.BF16 R20, R100.reuse, R12, R20 ;  /* 0x0000000c6414723c */ /* 0x050fe40000041814 */
[----:B------:R-:W-:Y:S06]  /*13af0*/  LDSM.16.M88.4 R96, [R11+0x4000] ;  /* 0x004000000b60783b */ /* 0x000fec0000000200 */
[C---:B------:R-:W-:Y:S01]  /*13b00*/  HMMA.16816.F32.BF16 R88, R100.reuse, R14, R88 ;  /* 0x0000000e6458723c */ /* 0x040fe20000041858 */
[----:B------:R-:W2:Y:S07]  /*13b10*/  LDSM.16.M88.4 R12, [R52+0x6800] ;  /* 0x00680000340c783b */ /* 0x000eae0000000200 */
[C---:B------:R-:W-:Y:S08]  /*13b20*/  HMMA.16816.F32.BF16 R84, R100.reuse, R4, R84 ;  /* 0x000000046454723c */ /* 0x040ff00000041854 */
[----:B------:R-:W-:Y:S01]  /*13b30*/  HMMA.16816.F32.BF16 R80, R100, R6, R80 ;  /* 0x000000066450723c */ /* 0x000fe20000041850 */
[----:B------:R-:W4:Y:S07]  /*13b40*/  LDSM.16.M88.4 R4, [R11+0x4800] ;  /* 0x004800000b04783b */ /* 0x000f2e0000000200 */
[C---:B------:R-:W-:Y:S08]  /*13b50*/  HMMA.16816.F32.BF16 R76, R124.reuse, R72, RZ ;  /* 0x000000487c4c723c */ /* 0x040ff000000418ff */
[C---:B------:R-:W-:Y:S08]  /*13b60*/  HMMA.16816.F32.BF16 R68, R124.reuse, R60, RZ ;  /* 0x0000003c7c44723c */ /* 0x040ff000000418ff */
[C---:B------:R-:W-:Y:S08]  /*13b70*/  HMMA.16816.F32.BF16 R56, R124.reuse, R48, RZ ;  /* 0x000000307c38723c */ /* 0x040ff000000418ff */
[C---:B------:R-:W-:Y:S08]  /*13b80*/  HMMA.16816.F32.BF16 R44, R124.reuse, R40, RZ ;  /* 0x000000287c2c723c */ /* 0x040ff000000418ff */
[C---:B------:R-:W-:Y:S08]  /*13b90*/  HMMA.16816.F32.BF16 R36, R124.reuse, R32, RZ ;  /* 0x000000207c24723c */ /* 0x040ff000000418ff */
[----:B-1----:R-:W-:Y:S01]  /*13ba0*/  HMMA.16816.F32.BF16 R28, R124, R16, RZ ;  /* 0x000000107c1c723c */ /* 0x002fe200000418ff */
        /* <DEDUP_REMOVED lines=13> */
[----:B------:R-:W1:Y:S07]  /*13c80*/  LDSM.16.M88.4 R16, [R52+0x6000] ;  /* 0x006000003410783b */ /* 0x000e6e0000000200 */
[C---:B------:R-:W-:Y:S08]  /*13c90*/  HMMA.16816.F32.BF16 R68, R100.reuse, R24, R68 ;  /* 0x000000186444723c */ /* 0x040ff00000041844 */
[C---:B------:R-:W-:Y:S01]  /*13ca0*/  HMMA.16816.F32.BF16 R60, R100.reuse, R26, R60 ;  /* 0x0000001a643c723c */ /* 0x040fe2000004183c */
[----:B------:R-:W3:Y:S07]  /*13cb0*/  LDSM.16.M88.4 R24, [R11+0x5800] ;  /* 0x005800000b18783b */ /* 0x000eee0000000200 */
[C---:B--2---:R-:W-:Y:S08]  /*13cc0*/  HMMA.16816.F32.BF16 R44, R100.reuse, R12, R44 ;  /* 0x0000000c642c723c */ /* 0x044ff0000004182c */
[----:B------:R-:W-:Y:S01]  /*13cd0*/  HMMA.16816.F32.BF16 R40, R100, R14, R40 ;  /* 0x0000000e6428723c */ /* 0x000fe20000041828 */
[----:B------:R-:W2:Y:S07]  /*13ce0*/  LDSM.16.M88.4 R12, [R11+0x6800] ;  /* 0x006800000b0c783b */ /* 0x000eae0000000200 */
[C---:B----4-:R-:W-:Y:S08]  /*13cf0*/  HMMA.16816.F32.BF16 R84, R128.reuse, R4, R84 ;  /* 0x000000048054723c */ /* 0x050ff00000041854 */
[----:B------:R-:W-:Y:S01]  /*13d00*/  HMMA.16816.F32.BF16 R80, R128, R6, R80 ;  /* 0x000000068050723c */ /* 0x000fe20000041850 */
[----:B------:R-:W4:Y:S07]  /*13d10*/  LDSM.16.M88.4 R4, [R11+0x7000] ;  /* 0x007000000b04783b */ /* 0x000f2e0000000200 */
[C---:B-1----:R-:W-:Y:S08]  /*13d20*/  HMMA.16816.F32.BF16 R56, R100.reuse, R16, R56 ;  /* 0x000000106438723c */ /* 0x042ff00000041838 */
[----:B------:R-:W-:Y:S01]  /*13d30*/  HMMA.16816.F32.BF16 R48, R100, R18, R48 ;  /* 0x000000126430723c */ /* 0x000fe20000041830 */
[----:B------:R-:W1:Y:S07]  /*13d40*/  LDSM.16.M88.4 R16, [R11+0x6000] ;  /* 0x006000000b10783b */ /* 0x000e6e0000000200 */
[C---:B------:R-:W-:Y:S08]  /*13d50*/  HMMA.16816.F32.BF16 R20, R128.reuse, R96, R20 ;  /* 0x000000608014723c */ /* 0x040ff00000041814 */
[----:B------:R-:W-:Y:S01]  /*13d60*/  HMMA.16816.F32.BF16 R88, R128, R98, R88 ;  /* 0x000000628058723c */ /* 0x000fe20000041858 */
[----:B------:R-:W1:Y:S07]  /*13d70*/  LDSM.16.M88.4 R96, [R55+0x7000] ;  /* 0x007000003760783b */ /* 0x000e6e0000000200 */
[C---:B------:R-:W-:Y:S08]  /*13d80*/  HMMA.16816.F32.BF16 R36, R100.reuse, R108, R36 ;  /* 0x0000006c6424723c */ /* 0x040ff00000041824 */
[C---:B------:R-:W-:Y:S01]  /*13d90*/  HMMA.16816.F32.BF16 R32, R100.reuse, R110, R32 ;  /* 0x0000006e6420723c */ /* 0x040fe20000041820 */
[----:B------:R-:W1:Y:S07]  /*13da0*/  LDSM.16.M88.4 R108, [R55+0x5800] ;  /* 0x00580000376c783b */ /* 0x000e6e0000000200 */
[C---:B------:R-:W-:Y:S08]  /*13db0*/  HMMA.16816.F32.BF16 R28, R100.reuse, R104, R28 ;  /* 0x00000068641c723c */ /* 0x040ff0000004181c */
[----:B------:R-:W-:Y:S01]  /*13dc0*/  HMMA.16816.F32.BF16 R124, R100, R106, R124 ;  /* 0x0000006a647c723c */ /* 0x000fe2000004187c */
[----:B------:R-:W1:Y:S07]  /*13dd0*/  LDSM.16.M88.4 R104, [R55+0x6000] ;  /* 0x006000003768783b */ /* 0x000e6e0000000200 */
[C---:B---3--:R-:W-:Y:S08]  /*13de0*/  HMMA.16816.F32.BF16 R68, R128.reuse, R24, R68 ;  /* 0x000000188044723c */ /* 0x048ff00000041844 */
[C---:B------:R-:W-:Y:S01]  /*13df0*/  HMMA.16816.F32.BF16 R60, R128.reuse, R26, R60 ;  /* 0x0000001a803c723c */ /* 0x040fe2000004183c */
[----:B------:R-:W-:Y:S07]  /*13e00*/  LDSM.16.M88.4 R24, [R54+UR6+0x8000] ;  /* 0x008000063618783b */ /* 0x000fee0008000200 */
[C---:B--2---:R-:W-:Y:S08]  /*13e10*/  HMMA.16816.F32.BF16 R44, R128.reuse, R12, R44 ;  /* 0x0000000c802c723c */ /* 0x044ff0000004182c */
[C---:B------:R-:W-:Y:S01]  /*13e20*/  HMMA.16816.F32.BF16 R40, R128.reuse, R14, R40 ;  /* 0x0000000e8028723c */ /* 0x040fe20000041828 */
[----:B------:R-:W2:Y:S07]  /*13e30*/  LDSM.16.M88.4 R12, [R135+0x2000] ;  /* 0x00200000870c783b */ /* 0x000eae0000000200 */
[C---:B----4-:R-:W-:Y:S08]  /*13e40*/  HMMA.16816.F32.BF16 R36, R128.reuse, R4, R36 ;  /* 0x000000048024723c */ /* 0x050ff00000041824 */
[----:B------:R-:W-:Y:S01]  /*13e50*/  HMMA.16816.F32.BF16 R32, R128, R6, R32 ;  /* 0x000000068020723c */ /* 0x000fe20000041820 */
[----:B------:R-:W-:Y:S07]  /*13e60*/  LDSM.16.M88.4 R4, [R134+0x2000] ;  /* 0x002000008604783b */ /* 0x000fee0000000200 */
[C---:B------:R-:W-:Y:S08]  /*13e70*/  HMMA.16816.F32.BF16 R76, R100.reuse, R112, R76 ;  /* 0x00000070644c723c */ /* 0x040ff0000004184c */
[----:B------:R-:W-:Y:S01]  /*13e80*/  HMMA.16816.F32.BF16 R72, R100, R114, R72 ;  /* 0x000000726448723c */ /* 0x000fe20000041848 */
[----:B------:R-:W3:Y:S04]  /*13e90*/  LDSM.16.M88.4 R112, [R55+0x5000] ;  /* 0x005000003770783b */ /* 0x000ee80000000200 */
[----:B------:R-:W4:Y:S03]  /*13ea0*/  LDSM.16.M88.4 R100, [R55+0x6800] ;  /* 0x006800003764783b */ /* 0x000f260000000200 */
[C---:B-1----:R-:W-:Y:S08]  /*13eb0*/  HMMA.16816.F32.BF16 R56, R128.reuse, R16, R56 ;  /* 0x000000108038723c */ /* 0x042ff00000041838 */
[----:B------:R-:W-:Y:S01]  /*13ec0*/  HMMA.16816.F32.BF16 R48, R128, R18, R48 ;  /* 0x000000128030723c */ /* 0x000fe20000041830 */
[----:B------:R-:W1:Y:S07]  /*13ed0*/  LDSM.16.M88.4 R16, [R52+0x8000] ;  /* 0x008000003410783b */ /* 0x000e6e0000000200 */
[C---:B------:R-:W-:Y:S08]  /*13ee0*/  HMMA.16816.F32.BF16 R20, R120.reuse, R136, R20 ;  /* 0x000000887814723c */ /* 0x040ff00000041814 */
[C---:B------:R-:W-:Y:S08]  /*13ef0*/  HMMA.16816.F32.BF16 R88, R120.reuse, R138, R88 ;  /* 0x0000008a7858723c */ /* 0x040ff00000041858 */
[C---:B------:R-:W-:Y:S08]  /*13f00*/  HMMA.16816.F32.BF16 R36, R120.reuse, R96, R36 ;  /* 0x000000607824723c */ /* 0x040ff00000041824 */
[----:B------:R-:W-:Y:S01]  /*13f10*/  HMMA.16816.F32.BF16 R32, R120, R98, R32 ;  /* 0x000000627820723c */ /* 0x000fe20000041820 */
[----:B------:R-:W1:Y:S07]  /*13f20*/  LDSM.16.M88.4 R96, [R54+UR6+0x8800] ;  /* 0x008800063660783b */ /* 0x000e6e0008000200 */
[C---:B------:R-:W-:Y:S08]  /*13f30*/  HMMA.16816.F32.BF16 R76, R128.reuse, R92, R76 ;  /* 0x0000005c804c723c */ /* 0x040ff0000004184c */
[----:B------:R-:W-:Y:S01]  /*13f40*/  HMMA.16816.F32.BF16 R72, R128, R94, R72 ;  /* 0x0000005e8048723c */ /* 0x000fe20000041848 */
[----:B------:R-:W1:Y:S07]  /*13f50*/  LDSM.16.M88.4 R92, [R55+0x7800] ;  /* 0x00780000375c783b */ /* 0x000e6e0000000200 */
[C---:B------:R-:W-:Y:S08]  /*13f60*/  HMMA.16816.F32.BF16 R68, R120.reuse, R108, R68 ;  /* 0x0000006c7844723c */ /* 0x040ff00000041844 */
[C---:B------:R-:W-:Y:S08]  /*13f70*/  HMMA.16816.F32.BF16 R60, R120.reuse, R110, R60 ;  /* 0x0000006e783c723c */ /* 0x040ff0000004183c */
[C---:B------:R-:W-:Y:S08]  /*13f80*/  HMMA.16816.F32.BF16 R56, R120.reuse, R104, R56 ;  /* 0x000000687838723c */ /* 0x040ff00000041838 */
[----:B------:R-:W-:Y:S01]  /*13f90*/  HMMA.16816.F32.BF16 R48, R120, R106, R48 ;  /* 0x0000006a7830723c */ /* 0x000fe20000041830 */
[----:B------:R-:W-:Y:S07]  /*13fa0*/  LDSM.16.M88.4 R104, [R11+0x8000] ;  /* 0x008000000b68783b */ /* 0x000fee0000000200 */
[C---:B--2---:R-:W-:Y:S01]  /*13fb0*/  HMMA.16816.F32.BF16 R108, R12.reuse, R24, R20 ;  /* 0x000000180c6c723c */ /* 0x044fe20000041814 */
[----:B------:R-:W2:Y:S07]  /*13fc0*/  LDSM.16.M88.4 R20, [R67+0x2000] ;  /* 0x002000004314783b */ /* 0x000eae0000000200 */
[----:B------:R-:W-:Y:S01]  /*13fd0*/  HMMA.16816.F32.BF16 R88, R12, R26, R88 ;  /* 0x0000001a0c58723c */ /* 0x000fe20000041858 */
[----:B------:R-:W2:Y:S07]  /*13fe0*/  LDSM.16.M88.4 R24, [R52+0x8800] ;  /* 0x008800003418783b */ /* 0x000eae0000000200 */
[C---:B------:R-:W-:Y:S08]  /*13ff0*/  HMMA.16816.F32.BF16 R84, R120.reuse, R116, R84 ;  /* 0x000000747854723c */ /* 0x040ff00000041854 */
[----:B------:R-:W-:Y:S08]  /*14000*/  HMMA.16816.F32.BF16 R80, R120, R118, R80 ;  /* 0x000000767850723c */ /* 0x000ff00000041850 */
[C---:B------:R-:W-:Y:S08]  /*14010*/  HMMA.16816.F32.BF16 R28, R128.reuse, R144, R28 ;  /* 0x00000090801c723c */ /* 0x040ff0000004181c */
[----:B------:R-:W-:Y:S08]  /*14020*/  HMMA.16816.F32.BF16 R124, R128, R146, R124 ;  /* 0x00000092807c723c */ /* 0x000ff0000004187c */
[C---:B---3--:R-:W-:Y:S08]  /*14030*/  HMMA.16816.F32.BF16 R76, R120.reuse, R112, R76 ;  /* 0x00000070784c723c */ /* 0x048ff0000004184c */
[C---:B------:R-:W-:Y:S08]  /*14040*/  HMMA.16816.F32.BF16 R72, R120.reuse, R114, R72 ;  /* 0x000000727848723c */ /* 0x040ff00000041848 */
[C---:B----4-:R-:W-:Y:S08]  /*14050*/  HMMA.16816.F32.BF16 R44, R120.reuse, R100, R44 ;  /* 0x00000064782c723c */ /* 0x050ff0000004182c */
[----:B------:R-:W-:Y:S01]  /*14060*/  HMMA.16816.F32.BF16 R40, R120, R102, R40 ;  /* 0x000000667828723c */ /* 0x000fe20000041828 */
[----:B------:R-:W-:Y:S07]  /*14070*/  LDSM.16.M88.4 R100, [R141+0x2000] ;  /* 0x002000008d64783b */ /* 0x000fee0000000200 */
[C---:B-1----:R-:W-:Y:S01]  /*14080*/  HMMA.16816.F32.BF16 R112, R4.reuse, R16, R108 ;  /* 0x000000100470723c */ /* 0x042fe2000004186c */
[----:B------:R-:W1:Y:S07]  /*14090*/  LDSM.16.M88.4 R108, [R55+0x8000] ;  /* 0x00800000376c783b */ /* 0x000e6e0000000200 */
[----:B------:R-:W-:Y:S01]  /*140a0*/  HMMA.16816.F32.BF16 R88, R4, R18, R88 ;  /* 0x000000120458723c */ /* 0x000fe20000041858 */
[----:B------:R-:W3:Y:S07]  /*140b0*/  LDSM.16.M88.4 R16, [R11+0x8800] ;  /* 0x008800000b10783b */ /* 0x000eee0000000200 */
[C---:B------:R-:W-:Y:S08]  /*140c0*/  HMMA.16816.F32.BF16 R84, R12.reuse, R96, R84 ;  /* 0x000000600c54723c */ /* 0x040ff00000041854 */
[----:B------:R-:W-:Y:S08]  /*140d0*/  HMMA.16816.F32.BF16 R80, R12, R98, R80 ;  /* 0x000000620c50723c */ /* 0x000ff00000041850 */
[C---:B------:R-:W-:Y:S08]  /*140e0*/  HMMA.16816.F32.BF16 R28, R120.reuse, R92, R28 ;  /* 0x0000005c781c723c */ /* 0x040ff0000004181c */
[----:B------:R-:W-:Y:S01]  /*140f0*/  HMMA.16816.F32.BF16 R124, R120, R94, R124 ;  /* 0x0000005e787c723c */ /* 0x000fe2000004187c */
[----:B------:R-:W4:Y:S07]  /*14100*/  LDSM.16.M88.4 R92, [R54+UR6+0x9000] ;  /* 0x00900006365c783b */ /* 0x000f2e0008000200 */
[C---:B--2---:R-:W-:Y:S08]  /*14110*/  HMMA.16816.F32.BF16 R112, R20.reuse, R104, R112 ;  /* 0x000000681470723c */ /* 0x044ff00000041870 */
[----:B------:R-:W-:Y:S01]  /*14120*/  HMMA.16816.F32.BF16 R88, R20, R106, R88 ;  /* 0x0000006a1458723c */ /* 0x000fe20000041858 */
[----:B------:R-:W-:Y:S07]  /*14130*/  LDSM.16.M88.4 R104, [R52+0x9000] ;  /* 0x009000003468783b */ /* 0x000fee0000000200 */
[C---:B------:R-:W-:Y:S01]  /*14140*/  HMMA.16816.F32.BF16 R96, R4.reuse, R24, R84 ;  /* 0x000000180460723c */ /* 0x040fe20000041854 */
[----:B------:R-:W2:Y:S07]  /*14150*/  LDSM.16.M88.4 R84, [R55+0x8800] ;  /* 0x008800003754783b */ /* 0x000eae0000000200 */
[----:B------:R-:W-:Y:S01]  /*14160*/  HMMA.16816.F32.BF16 R80, R4, R26, R80 ;  /* 0x0000001a0450723c */ /* 0x000fe20000041850 */
[----:B------:R-:W-:Y:S07]  /*14170*/  LDSM.16.M88.4 R24, [R11+0x9000] ;  /* 0x009000000b18783b */ /* 0x000fee0000000200 */
[C---:B-1----:R-:W-:Y:S08]  /*14180*/  HMMA.16816.F32.BF16 R112, R100.reuse, R108, R112 ;  /* 0x0000006c6470723c */ /* 0x042ff00000041870 */
[----:B------:R-:W-:Y:S01]  /*14190*/  HMMA.16816.F32.BF16 R88, R100, R110, R88 ;  /* 0x0000006e6458723c */ /* 0x000fe20000041858 */
[----:B------:R-:W1:Y:S07]  /*141a0*/  LDSM.16.M88.4 R108, [R54+UR6+0x9800] ;  /* 0x00980006366c783b */ /* 0x000e6e0008000200 */
[C---:B---3--:R-:W-:Y:S08]  /*141b0*/  HMMA.16816.F32.BF16 R96, R20.reuse, R16, R96 ;  /* 0x000000101460723c */ /* 0x048ff00000041860 */
[----:B------:R-:W-:Y:S01]  /*141c0*/  HMMA.16816.F32.BF16 R80, R20, R18, R80 ;  /* 0x000000121450723c */ /* 0x000fe20000041850 */
[----:B------:R-:W-:Y:S07]  /*141d0*/  LDSM.16.M88.4 R16, [R55+0x9000] ;  /* 0x009000003710783b */ /* 0x000fee0000000200 */
[C---:B----4-:R-:W-:Y:S08]  /*141e0*/  HMMA.16816.F32.BF16 R76, R12.reuse, R92, R76 ;  /* 0x0000005c0c4c723c */ /* 0x050ff0000004184c */
[----:B------:R-:W-:Y:S08]  /*141f0*/  HMMA.16816.F32.BF16 R72, R12, R94, R72 ;  /* 0x0000005e0c48723c */ /* 0x000ff00000041848 */
[C---:B--2---:R-:W-:Y:S08]  /*14200*/  HMMA.16816.F32.BF16 R96, R100.reuse, R84, R96 ;  /* 0x000000546460723c */ /* 0x044ff00000041860 */
[----:B------:R-:W-:Y:S01]  /*14210*/  HMMA.16816.F32.BF16 R80, R100, R86, R80 ;  /* 0x000000566450723c */ /* 0x000fe20000041850 */
[----:B------:R-:W2:Y:S07]  /*14220*/  LDSM.16.M88.4 R84, [R52+0x9800] ;  /* 0x009800003454783b */ /* 0x000eae0000000200 */
[C---:B------:R-:W-:Y:S08]  /*14230*/  HMMA.16816.F32.BF16 R76, R4.reuse, R104, R76 ;  /* 0x00000068044c723c */ /* 0x040ff0000004184c */
[----:B------:R-:W-:Y:S03]  /*14240*/  HMMA.16816.F32.BF16 R72, R4, R106, R72 ;  /* 0x0000006a0448723c */ /* 0x000fe60000041848 */
[-C--:B------:R-:W-:Y:S01]  /*14250*/  FMUL.FTZ R88, R88, R3.reuse ;  /* 0x0000000358587220 */ /* 0x080fe20000410000 */
[-C--:B------:R-:W-:Y:S01]  /*14260*/  FMUL.FTZ R89, R89, R3.reuse ;  /* 0x0000000359597220 */ /* 0x080fe20000410000 */
[-C--:B------:R-:W-:Y:S01]  /*14270*/  FMUL.FTZ R90, R90, R3.reuse ;  /* 0x000000035a5a7220 */ /* 0x080fe20000410000 */
[-C--:B------:R-:W-:Y:S01]  /*14280*/  FMUL.FTZ R92, R113, R3.reuse ;  /* 0x00000003715c7220 */ /* 0x080fe20000410000 */
[----:B------:R-:W-:Y:S01]  /*14290*/  MUFU.TANH R94, R88 ;  /* 0x00000058005e7308 */ /* 0x000fe20000002400 */
[-C--:B------:R-:W-:Y:S01]  /*142a0*/  FMUL.FTZ R104, R91, R3.reuse ;  /* 0x000000035b687220 */ /* 0x080fe20000410000 */
[C---:B-1----:R-:W-:Y:S06]  /*142b0*/  HMMA.16816.F32.BF16 R68, R12.reuse, R108, R68 ;  /* 0x0000006c0c44723c */ /* 0x042fec0000041844 */
[----:B------:R-:W-:Y:S02]  /*142c0*/  MUFU.TANH R95, R89 ;  /* 0x00000059005f7308 */ /* 0x000fe40000002400 */
[----:B------:R-:W-:Y:S01]  /*142d0*/  HMMA.16816.F32.BF16 R108, R12, R110, R60 ;  /* 0x0000006e0c6c723c */ /* 0x000fe2000004183c */
[----:B------:R-:W1:Y:S05]  /*142e0*/  LDSM.16.M88.4 R60, [R11+0x9800] ;  /* 0x009800000b3c783b */ /* 0x000e6a0000000200 */
[----:B------:R3:W-:Y:S02]  /*142f0*/  MUFU.TANH R113, R90 ;  /* 0x0000005a00717308 */ /* 0x0007e40000002400 */
[C---:B------:R-:W-:Y:S08]  /*14300*/  HMMA.16816.F32.BF16 R76, R20.reuse, R24, R76 ;  /* 0x00000018144c723c */ /* 0x040ff0000004184c */
[----:B------:R-:W-:Y:S01]  /*14310*/  HMMA.16816.F32.BF16 R72, R20, R26, R72 ;  /* 0x0000001a1448723c */ /* 0x000fe20000041848 */
[----:B------:R-:W-:Y:S04]  /*14320*/  LDSM.16.M88.4 R24, [R55+0x9800] ;  /* 0x009800003718783b */ /* 0x000fe80000000200 */
[----:B---3--:R-:W3:Y:S03]  /*14330*/  LDSM.16.M88.4 R88, [R54+UR6+0xa000] ;  /* 0x00a000063658783b */ /* 0x008ee60008000200 */
[----:B--2---:R-:W-:Y:S08]  /*14340*/  HMMA.16816.F32.BF16 R68, R4, R84, R68 ;  /* 0x000000540444723c */ /* 0x004ff00000041844 */
[C---:B------:R-:W-:Y:S08]  /*14350*/  HMMA.16816.F32.BF16 R76, R100.reuse, R16, R76 ;  /* 0x00000010644c723c */ /* 0x040ff0000004184c */
[----:B------:R-:W-:Y:S01]  /*14360*/  HMMA.16816.F32.BF16 R72, R100, R18, R72 ;  /* 0x000000126448723c */ /* 0x000fe20000041848 */
[----:B------:R-:W2:Y:S02]  /*14370*/  LDSM.16.M88.4 R16, [R52+0xa000] ;  /* 0x00a000003410783b */ /* 0x000ea40000000200 */
[-C--:B------:R-:W-:Y:S01]  /*14380*/  FMUL.FTZ R80, R80, R3.reuse ;  /* 0x0000000350507220 */ /* 0x080fe20000410000 */
[-C--:B------:R-:W-:Y:S01]  /*14390*/  FMUL.FTZ R81, R81, R3.reuse ;  /* 0x0000000351517220 */ /* 0x080fe20000410000 */
[-C--:B------:R-:W-:Y:S01]  /*143a0*/  FMUL.FTZ R82, R82, R3.reuse ;  /* 0x0000000352527220 */ /* 0x080fe20000410000 */
[-C--:B------:R-:W-:Y:S01]  /*143b0*/  FMUL.FTZ R84, R83, R3.reuse ;  /* 0x0000000353547220 */ /* 0x080fe20000410000 */
[----:B------:R-:W-:Y:S01]  /*143c0*/  MUFU.TANH R105, R80 ;  /* 0x0000005000697308 */ /* 0x000fe20000002400 */
[----:B-1----:R-:W-:Y:S07]  /*143d0*/  HMMA.16816.F32.BF16 R68, R20, R60, R68 ;  /* 0x0000003c1444723c */ /* 0x002fee0000041844 */
[----:B------:R-:W-:Y:S01]  /*143e0*/  MUFU.TANH R106, R81 ;  /* 0x00000051006a7308 */ /* 0x000fe20000002400 */
[----:B------:R-:W-:Y:S07]  /*143f0*/  HMMA.16816.F32.BF16 R108, R4, R86, R108 ;  /* 0x00000056046c723c */ /* 0x000fee000004186c */
[----:B------:R1:W-:Y:S01]  /*14400*/  MUFU.TANH R107, R82 ;  /* 0x00000052006b7308 */ /* 0x0003e20000002400 */
[C---:B---3--:R-:W-:Y:S08]  /*14410*/  HMMA.16816.F32.BF16 R56, R12.reuse, R88, R56 ;  /* 0x000000580c38723c */ /* 0x048ff00000041838 */
[----:B------:R-:W-:Y:S01]  /*14420*/  HMMA.16816.F32.BF16 R88, R12, R90, R48 ;  /* 0x0000005a0c58723c */ /* 0x000fe20000041830 */
[----:B------:R-:W-:Y:S04]  /*14430*/  LDSM.16.M88.4 R48, [R11+0xa000] ;  /* 0x00a000000b30783b */ /* 0x000fe80000000200 */
[----:B-1----:R-:W1:Y:S01]  /*14440*/  LDSM.16.M88.4 R80, [R54+UR6+0xa800] ;  /* 0x00a800063650783b */ /* 0x002e620008000200 */
[-C--:B------:R-:W-:Y:S01]  /*14450*/  FMUL.FTZ R76, R76, R3.reuse ;  /* 0x000000034c4c7220 */ /* 0x080fe20000410000 */
[-C--:B------:R-:W-:Y:S01]  /*14460*/  FMUL.FTZ R77, R77, R3.reuse ;  /* 0x000000034d4d7220 */ /* 0x080fe20000410000 */
[-C--:B------:R-:W-:Y:S01]  /*14470*/  FMUL.FTZ R78, R78, R3.reuse ;  /* 0x000000034e4e7220 */ /* 0x080fe20000410000 */
[-C--:B------:R-:W-:Y:S01]  /*14480*/  FMUL.FTZ R79, R79, R3.reuse ;  /* 0x000000034f4f7220 */ /* 0x080fe20000410000 */
[-C--:B------:R-:W-:Y:S01]  /*14490*/  FMUL.FTZ R67, R112, R3.reuse ;  /* 0x0000000370437220 */ /* 0x080fe20000410000 */
[-C--:B------:R-:W-:Y:S01]  /*144a0*/  FMUL.FTZ R93, R114, R3.reuse ;  /* 0x00000003725d7220 */ /* 0x080fe20000410000 */
[-C--:B------:R-:W-:Y:S01]  /*144b0*/  FMUL.FTZ R112, R115, R3.reuse ;  /* 0x0000000373707220 */ /* 0x080fe20000410000 */
[----:B------:R-:W-:Y:S01]  /*144c0*/  HMMA.16816.F32.BF16 R68, R100, R24, R68 ;  /* 0x000000186444723c */ /* 0x000fe20000041844 */
[----:B------:R-:W-:Y:S08]  /*144d0*/  MUFU.TANH R85, R76 ;  /* 0x0000004c00557308 */ /* 0x000ff00000002400 */
[----:B------:R-:W-:Y:S01]  /*144e0*/  MUFU.TANH R114, R77 ;  /* 0x0000004d00727308 */ /* 0x000fe20000002400 */
[----:B------:R-:W-:Y:S01]  /*144f0*/  HMMA.16816.F32.BF16 R108, R20, R62, R108 ;  /* 0x0000003e146c723c */ /* 0x000fe2000004186c */
[----:B------:R-:W-:Y:S06]  /*14500*/  LDSM.16.M88.4 R60, [R52+0xa800] ;  /* 0x00a80000343c783b */ /* 0x000fec0000000200 */
[----:B------:R-:W-:Y:S01]  /*14510*/  MUFU.TANH R115, R78 ;  /* 0x0000004e00737308 */ /* 0x000fe20000002400 */
[C---:B--2---:R-:W-:Y:S07]  /*14520*/  HMMA.16816.F32.BF16 R88, R4.reuse, R18, R88 ;  /* 0x000000120458723c */ /* 0x044fee0000041858 */
[----:B------:R2:W-:Y:S01]  /*14530*/  MUFU.TANH R86, R79 ;  /* 0x0000004f00567308 */ /* 0x0005e20000002400 */
[-C--:B------:R-:W-:Y:S01]  /*14540*/  FMUL.FTZ R68, R68, R3.reuse ;  /* 0x0000000344447220 */ /* 0x080fe20000410000 */
[----:B--2---:R-:W-:Y:S01]  /*14550*/  HMMA.16816.F32.BF16 R76, R4, R16, R56 ;  /* 0x00000010044c723c */ /* 0x004fe20000041838 */
[----:B------:R-:W2:Y:S04]  /*14560*/  LDSM.16.M88.4 R56, [R55+0xa000] ;  /* 0x00a000003738783b */ /* 0x000ea80000000200 */
[----:B------:R-:W3:Y:S01]  /*14570*/  LDSM.16.M88.4 R16, [R54+UR6+0xb000] ;  /* 0x00b000063610783b */ /* 0x000ee20008000200 */
[-C--:B------:R-:W-:Y:S01]  /*14580*/  FMUL.FTZ R69, R69, R3.reuse ;  /* 0x0000000345457220 */ /* 0x080fe20000410000 */
[-C--:B------:R-:W-:Y:S01]  /*14590*/  FMUL.FTZ R70, R70, R3.reuse ;  /* 0x0000000346467220 */ /* 0x080fe20000410000 */
[-C--:B------:R-:W-:Y:S01]  /*145a0*/  FMUL.FTZ R71, R71, R3.reuse ;  /* 0x0000000347477220 */ /* 0x080fe20000410000 */
[----:B-1----:R-:W-:Y:S01]  /*145b0*/  HMMA.16816.F32.BF16 R44, R12, R80, R44 ;  /* 0x000000500c2c723c */ /* 0x002fe2000004182c */
[----:B------:R-:W-:Y:S07]  /*145c0*/  MUFU.TANH R80, R68 ;  /* 0x0000004400507308 */ /* 0x000fee0000002400 */
[----:B------:R-:W-:Y:S01]  /*145d0*/  HMMA.16816.F32.BF16 R108, R100, R26, R108 ;  /* 0x0000001a646c723c */ /* 0x000fe2000004186c */
[----:B------:R-:W-:Y:S01]  /*145e0*/  MUFU.TANH R81, R69 ;  /* 0x0000004500517308 */ /* 0x000fe20000002400 */
[----:B------:R-:W1:Y:S06]  /*145f0*/  LDSM.16.M88.4 R24, [R11+0xa800] ;  /* 0x00a800000b18783b */ /* 0x000e6c0000000200 */
[C---:B------:R-:W-:Y:S01]  /*14600*/  HMMA.16816.F32.BF16 R76, R20.reuse, R48, R76 ;  /* 0x00000030144c723c */ /* 0x040fe2000004184c */
[----:B------:R-:W-:Y:S07]  /*14610*/  MUFU.TANH R87, R70 ;  /* 0x0000004600577308 */ /* 0x000fee0000002400 */
[----:B------:R-:W-:Y:S01]  /*14620*/  HMMA.16816.F32.BF16 R88, R20, R50, R88 ;  /* 0x000000321458723c */ /* 0x000fe20000041858 */
[----:B------:R4:W-:Y:S01]  /*14630*/  MUFU.TANH R159, R71 ;  /* 0x00000047009f7308 */ /* 0x0009e20000002400 */
[----:B------:R-:W-:Y:S06]  /*14640*/  LDSM.16.M88.4 R48, [R55+0xa800] ;  /* 0x00a800003730783b */ /* 0x000fec0000000200 */
[----:B------:R-:W-:Y:S01]  /*14650*/  HMMA.16816.F32.BF16 R40, R12, R82, R40 ;  /* 0x000000520c28723c */ /* 0x000fe20000041828 */
[----:B----4-:R-:W4:Y:S07]  /*14660*/  LDSM.16.M88.4 R68, [R52+0xb000] ;  /* 0x00b000003444783b */ /* 0x010f2e0000000200 */
[C---:B--2---:R-:W-:Y:S08]  /*14670*/  HMMA.16816.F32.BF16 R76, R100.reuse, R56, R76 ;  /* 0x00000038644c723c */ /* 0x044ff0000004184c */
[----:B------:R-:W-:Y:S08]  /*14680*/  HMMA.16816.F32.BF16 R88, R100, R58, R88 ;  /* 0x0000003a6458723c */ /* 0x000ff00000041858 */
[C---:B------:R-:W-:Y:S08]  /*14690*/  HMMA.16816.F32.BF16 R44, R4.reuse, R60, R44 ;  /* 0x0000003c042c723c */ /* 0x040ff0000004182c */
[----:B------:R-:W-:Y:S01]  /*146a0*/  HMMA.16816.F32.BF16 R40, R4, R62, R40 ;  /* 0x0000003e0428723c */ /* 0x000fe20000041828 */
[----:B------:R-:W-:Y:S07]  /*146b0*/  LDSM.16.M88.4 R60, [R54+UR6+0xb800] ;  /* 0x00b80006363c783b */ /* 0x000fee0008000200 */
[----:B---3--:R-:W-:Y:S01]  /*146c0*/  HMMA.16816.F32.BF16 R56, R12, R16, R36 ;  /* 0x000000100c38723c */ /* 0x008fe20000041824 */
[----:B------:R-:W2:Y:S07]  /*146d0*/  LDSM.16.M88.4 R36, [R11+0xb000] ;  /* 0x00b000000b24783b */ /* 0x000eae0000000200 */
[C---:B-1----:R-:W-:Y:S08]  /*146e0*/  HMMA.16816.F32.BF16 R44, R20.reuse, R24, R44 ;  /* 0x00000018142c723c */ /* 0x042ff0000004182c */
[----:B------:R-:W-:Y:S01]  /*146f0*/  HMMA.16816.F32.BF16 R40, R20, R26, R40 ;  /* 0x0000001a1428723c */ /* 0x000fe20000041828 */
[----:B------:R-:W1:Y:S07]  /*14700*/  LDSM.16.M88.4 R24, [R55+0xb000] ;  /* 0x00b000003718783b */ /* 0x000e6e0000000200 */
[----:B----4-:R-:W-:Y:S08]  /*14710*/  HMMA.16816.F32.BF16 R56, R4, R68, R56 ;  /* 0x000000440438723c */ /* 0x010ff00000041838 */
[----:B------:R-:W-:Y:S01]  /*14720*/  HMMA.16816.F32.BF16 R32, R12, R18, R32 ;  /* 0x000000120c20723c */ /* 0x000fe20000041820 */
[----:B------:R-:W3:Y:S11]  /*14730*/  LDSM.16.M88.4 R16, [R52+0xb800] ;  /* 0x00b800003410783b */ /* 0x000ef60000000200 */
[----:B--2---:R-:W-:Y:S08]  /*14740*/  HMMA.16816.F32.BF16 R56, R20, R36, R56 ;  /* 0x000000241438723c */ /* 0x004ff00000041838 */
[----:B------:R-:W-:Y:S08]  /*14750*/  HMMA.16816.F32.BF16 R28, R12, R60, R28 ;  /* 0x0000003c0c1c723c */ /* 0x000ff0000004181c */
[----:B------:R-:W-:Y:S08]  /*14760*/  HMMA.16816.F32.BF16 R32, R4, R70, R32 ;  /* 0x000000460420723c */ /* 0x000ff00000041820 */
[----:B------:R-:W-:Y:S01]  /*14770*/  HMMA.16816.F32.BF16 R124, R12, R62, R124 ;  /* 0x0000003e0c7c723c */ /* 0x000fe2000004187c */
[----:B------:R2:W4:Y:S07]  /*14780*/  LDSM.16.M88.4 R12, [R11+0xb800] ;  /* 0x00b800000b0c783b */ /* 0x00052e0000000200 */
[C---:B------:R-:W-:Y:S05]  /*14790*/  HMMA.16816.F32.BF16 R44, R100.reuse, R48, R44 ;  /* 0x00000030642c723c */ /* 0x040fea000004182c */
[----:B------:R-:W-:Y:S01]  /*147a0*/  IMAD.SHL.U32 R49, R140, 0x2, RZ ;  /* 0x000000028c317824 */ /* 0x000fe200078e00ff */
[----:B------:R-:W-:Y:S04]  /*147b0*/  MUFU.TANH R67, R67 ;  /* 0x0000004300437308 */ /* 0x000fe80000002400 */
[----:B------:R-:W-:Y:S01]  /*147c0*/  LOP3.LUT R49, R238, 0x6, R49, 0xf8, !PT ;  /* 0x00000006ee317812 */ /* 0x000fe200078ef831 */
[C---:B------:R-:W-:Y:S03]  /*147d0*/  HMMA.16816.F32.BF16 R40, R100.reuse, R50, R40 ;  /* 0x000000326428723c */ /* 0x040fe60000041828 */
[----:B------:R-:W4:Y:S01]  /*147e0*/  MUFU.TANH R93, R93 ;  /* 0x0000005d005d7308 */ /* 0x000f220000002400 */
[----:B------:R-:W-:Y:S01]  /*147f0*/  LOP3.LUT R37, R49, 0x8, RZ, 0xfc, !PT ;  /* 0x0000000831257812 */ /* 0x000fe200078efcff */
[-C--:B------:R-:W-:Y:S01]  /*14800*/  FMUL.FTZ R96, R96, R3.reuse ;  /* 0x0000000360607220 */ /* 0x080fe20000410000 */
[-C--:B------:R-:W-:Y:S01]  /*14810*/  FMUL.FTZ R98, R98, R3.reuse ;  /* 0x0000000362627220 */ /* 0x080fe20000410000 */
[-C--:B------:R-:W-:Y:S01]  /*14820*/  FMUL.FTZ R97, R97, R3.reuse ;  /* 0x0000000361617220 */ /* 0x080fe20000410000 */
[----:B------:R-:W-:Y:S01]  /*14830*/  FMUL.FTZ R99, R99, R3 ;  /* 0x0000000363637220 */ /* 0x000fe20000410000 */
[----:B-1----:R-:W-:Y:S03]  /*14840*/  HMMA.16816.F32.BF16 R56, R100, R24, R56 ;  /* 0x000000186438723c */ /* 0x002fe60000041838 */
[----:B------:R-:W-:Y:S01]  /*14850*/  ISETP.GE.AND P4, PT, R37, R66, PT ;  /* 0x000000422500720c */ /* 0x000fe20003f86270 */
[----:B------:R-:W-:Y:S01]  /*14860*/  MUFU.TANH R92, R92 ;  /* 0x0000005c005c7308 */ /* 0x000fe20000002400 */
[----:B------:R-:W-:-:S02]  /*14870*/  LOP3.LUT R25, R49, 0x9, RZ, 0xfc, !PT ;  /* 0x0000000931197812 */ /* 0x000fc400078efcff */
[----:B------:R-:W-:-:S05]  /*14880*/  LOP3.LUT R37, R49, 0x11, RZ, 0xfc, !PT ;  /* 0x0000001131257812 */ /* 0x000fca00078efcff */
[----:B------:R-:W1:Y:S01]  /*14890*/  MUFU.TANH R112, R112 ;  /* 0x0000007000707308 */ /* 0x000e620000002400 */
[-C--:B------:R-:W-:Y:S01]  /*148a0*/  ISETP.GE.AND P6, PT, R25, R66.reuse, PT ;  /* 0x000000421900720c */ /* 0x080fe20003fc6270 */
[----:B------:R-:W-:Y:S05]  /*148b0*/  HMMA.16816.F32.BF16 R32, R20, R38, R32 ;  /* 0x000000261420723c */ /* 0x000fea0000041820 */
[-C--:B------:R-:W-:Y:S01]  /*148c0*/  ISETP.GE.AND P3, PT, R37, R66.reuse, PT ;  /* 0x000000422500720c */ /* 0x080fe20003f66270 */
[----:B------:R-:W1:Y:S01]  /*148d0*/  MUFU.TANH R104, R104 ;  /* 0x0000006800687308 */ /* 0x000e620000002400 */
[----:B------:R-:W-:Y:S01]  /*148e0*/  LOP3.LUT R25, R49, 0x10, RZ, 0xfc, !PT ;  /* 0x0000001031197812 */ /* 0x000fe200078efcff */
[----:B---3--:R-:W-:Y:S05]  /*148f0*/  HMMA.16816.F32.BF16 R36, R4, R16, R28 ;  /* 0x000000100424723c */ /* 0x008fea000004181c */
[-C--:B------:R-:W-:Y:S01]  /*14900*/  FMUL.FTZ R47, R47, R3.reuse ;  /* 0x000000032f2f7220 */ /* 0x080fe20000410000 */
[----:B------:R-:W3:Y:S01]  /*14910*/  MUFU.TANH R96, R96 ;  /* 0x0000006000607308 */ /* 0x000ee20000002400 */
[----:B------:R-:W-:Y:S01]  /*14920*/  FMUL.FTZ R164, R41, R3 ;  /* 0x0000000329a47220 */ /* 0x000fe20000410000 */
[----:B------:R-:W-:-:S06]  /*14930*/  ISETP.GE.AND P5, PT, R25, R66, PT ;  /* 0x000000421900720c */ /* 0x000fcc0003fa6270 */
[----:B------:R-:W3:Y:S01]  /*14940*/  MUFU.TANH R98, R98 ;  /* 0x0000006200627308 */ /* 0x000ee20000002400 */
[----:B------:R-:W-:-:S07]  /*14950*/  ISETP.GE.AND P1, PT, R49, R66, PT ;  /* 0x000000423100720c */ /* 0x000fce0003f26270 */
[----:B------:R-:W3:Y:S01]  /*14960*/  MUFU.TANH R97, R97 ;  /* 0x0000006100617308 */ /* 0x000ee20000002400 */
[----:B------:R-:W-:-:S07]  /*14970*/  LOP3.LUT R41, R49, 0x1, RZ, 0xfc, !PT ;  /* 0x0000000131297812 */ /* 0x000fce00078efcff */
[----:B------:R-:W3:Y:S01]  /*14980*/  MUFU.TANH R99, R99 ;  /* 0x0000006300637308 */ /* 0x000ee20000002400 */
[C---:B------:R-:W-:Y:S01]  /*14990*/  LOP3.LUT R25, R49.reuse, 0x18, RZ, 0xfc, !PT ;  /* 0x0000001831197812 */ /* 0x040fe200078efcff */
[-C--:B------:R-:W-:Y:S01]  /*149a0*/  FMUL.FTZ R72, R72, R3.reuse ;  /* 0x0000000348487220 */ /* 0x080fe20000410000 */
[----:B--2---:R-:W-:Y:S01]  /*149b0*/  LOP3.LUT R11, R49, 0x20, RZ, 0xfc, !PT ;  /* 0x00000020310b7812 */ /* 0x004fe200078efcff */
[-C--:B------:R-:W-:Y:S01]  /*149c0*/  FMUL.FTZ R74, R74, R3.reuse ;  /* 0x000000034a4a7220 */ /* 0x080fe20000410000 */
[----:B----4-:R-:W-:Y:S02]  /*149d0*/  FSEL R93, R93, -INF , !P1 ;  /* 0xff8000005d5d7808 */ /* 0x010fe40004800000 */
[----:B------:R-:W-:Y:S01]  /*149e0*/  FSEL R113, R113, -INF , !P4 ;  /* 0xff80000071717808 */ /* 0x000fe20006000000 */
[----:B------:R2:W-:Y:S01]  /*149f0*/  MUFU.TANH R173, R47 ;  /* 0x0000002f00ad7308 */ /* 0x0005e20000002400 */
[-C--:B------:R-:W-:Y:S02]  /*14a00*/  ISETP.GE.AND P0, PT, R41, R66.reuse, PT ;  /* 0x000000422900720c */ /* 0x080fe40003f06270 */
[----:B------:R-:W-:Y:S01]  /*14a10*/  FSEL R50, R94, -INF , !P4 ;  /* 0xff8000005e327808 */ /* 0x000fe20006000000 */
[-C--:B------:R-:W-:Y:S01]  /*14a20*/  FMUL.FTZ R73, R73, R3.reuse ;  /* 0x0000000349497220 */ /* 0x080fe20000410000 */
[----:B------:R-:W-:Y:S01]  /*14a30*/  ISETP.GE.AND P4, PT, R11, R66, PT ;  /* 0x000000420b00720c */ /* 0x000fe20003f86270 */
[-C--:B------:R-:W-:Y:S01]  /*14a40*/  FMUL.FTZ R75, R75, R3.reuse ;  /* 0x000000034b4b7220 */ /* 0x080fe20000410000 */
[----:B------:R-:W-:Y:S01]  /*14a50*/  LOP3.LUT R11, R49, 0x21, RZ, 0xfc, !PT ;  /* 0x00000021310b7812 */ /* 0x000fe200078efcff */
[----:B------:R-:W4:Y:S01]  /*14a60*/  MUFU.TANH R72, R72 ;  /* 0x0000004800487308 */ /* 0x000f220000002400 */
[----:B-1----:R-:W-:Y:S01]  /*14a70*/  FSEL R51, R112, -INF , !P0 ;  /* 0xff80000070337808 */ /* 0x002fe20004000000 */
[----:B------:R-:W-:Y:S01]  /*14a80*/  FMUL.FTZ R152, R57, R3 ;  /* 0x0000000339987220 */ /* 0x000fe20000410000 */
[----:B------:R-:W-:-:S02]  /*14a90*/  FSEL R52, R92, -INF , !P0 ;  /* 0xff8000005c347808 */ /* 0x000fc40004000000 */
[----:B------:R-:W-:Y:S01]  /*14aa0*/  FSEL R54, R95, -INF , !P6 ;  /* 0xff8000005f367808 */ /* 0x000fe20007000000 */
[-C--:B------:R-:W-:Y:S01]  /*14ab0*/  FMUL.FTZ R40, R40, R3.reuse ;  /* 0x0000000328287220 */ /* 0x080fe20000410000 */
[----:B------:R-:W-:Y:S01]  /*14ac0*/  LOP3.LUT R17, R49, 0x28, RZ, 0xfc, !PT ;  /* 0x0000002831117812 */ /* 0x000fe200078efcff */
[----:B------:R-:W-:Y:S01]  /*14ad0*/  MUFU.TANH R84, R84 ;  /* 0x0000005400547308 */ /* 0x000fe20000002400 */
[----:B------:R-:W-:Y:S03]  /*14ae0*/  HMMA.16816.F32.BF16 R124, R4, R18, R124 ;  /* 0x00000012047c723c */ /* 0x000fe6000004187c */
[----:B--2---:R-:W-:Y:S01]  /*14af0*/  FSEL R47, R67, -INF , !P1 ;  /* 0xff800000432f7808 */ /* 0x004fe20004800000 */
[----:B------:R-:W1:Y:S01]  /*14b00*/  LDSM.16.M88.4 R28, [R55+0xb800] ;  /* 0x00b80000371c783b */ /* 0x000e620000000200 */
[-C--:B------:R-:W-:Y:S01]  /*14b10*/  ISETP.GE.AND P1, PT, R25, R66.reuse, PT ;  /* 0x000000421900720c */ /* 0x080fe20003f26270 */
[-C--:B------:R-:W-:Y:S01]  /*14b20*/  FMUL.FTZ R46, R46, R3.reuse ;  /* 0x000000032e2e7220 */ /* 0x080fe20000410000 */
[----:B------:R-:W-:Y:S01]  /*14b30*/  LOP3.LUT R25, R49, 0x19, RZ, 0xfc, !PT ;  /* 0x0000001931197812 */ /* 0x000fe200078efcff */
[-C--:B------:R-:W-:Y:S01]  /*14b40*/  FMUL.FTZ R43, R43, R3.reuse ;  /* 0x000000032b2b7220 */ /* 0x080fe20000410000 */
[----:B------:R-:W2:Y:S01]  /*14b50*/  MUFU.TANH R74, R74 ;  /* 0x0000004a004a7308 */ /* 0x000ea20000002400 */
[----:B------:R-:W-:Y:S01]  /*14b60*/  FSEL R57, R104, -INF , !P6 ;  /* 0xff80000068397808 */ /* 0x000fe20007000000 */
[----:B------:R-:W-:Y:S05]  /*14b70*/  HMMA.16816.F32.BF16 R32, R100, R26, R32 ;  /* 0x0000001a6420723c */ /* 0x000fea0000041820 */
[-C--:B------:R-:W-:Y:S01]  /*14b80*/  ISETP.GE.AND P0, PT, R25, R66.reuse, PT ;  /* 0x000000421900720c */ /* 0x080fe20003f06270 */
[-C--:B------:R-:W-:Y:S01]  /*14b90*/  FMUL.FTZ R44, R44, R3.reuse ;  /* 0x000000032c2c7220 */ /* 0x080fe20000410000 */
[----:B------:R-:W-:Y:S01]  /*14ba0*/  ISETP.GE.AND P6, PT, R11, R66, PT ;  /* 0x000000420b00720c */ /* 0x000fe20003fc6270 */
[----:B------:R-:W-:Y:S01]  /*14bb0*/  FMUL.FTZ R45, R45, R3 ;  /* 0x000000032d2d7220 */ /* 0x000fe20000410000 */
[----:B------:R-:W-:-:S02]  /*14bc0*/  LOP3.LUT R25, R49, 0x29, RZ, 0xfc, !PT ;  /* 0x0000002931197812 */ /* 0x000fc400078efcff */
[----:B---3--:R-:W-:Y:S01]  /*14bd0*/  FSEL R48, R96, -INF , !P5 ;  /* 0xff80000060307808 */ /* 0x008fe20006800000 */
[----:B------:R-:W-:Y:S01]  /*14be0*/  MUFU.TANH R73, R73 ;  /* 0x0000004900497308 */ /* 0x000fe20000002400 */
[----:B------:R-:W-:Y:S01]  /*14bf0*/  FSEL R11, R98, -INF , !P5 ;  /* 0xff800000620b7808 */ /* 0x000fe20006800000 */
[----:B------:R-:W-:Y:S01]  /*14c00*/  FMUL.FTZ R108, R108, R3 ;  /* 0x000000036c6c7220 */ /* 0x000fe20000410000 */
[----:B------:R-:W-:Y:S02]  /*14c10*/  ISETP.GE.AND P5, PT, R17, R66, PT ;  /* 0x000000421100720c */ /* 0x000fe40003fa6270 */
[----:B------:R-:W-:Y:S02]  /*14c20*/  FSEL R16, R97, -INF , !P3 ;  /* 0xff80000061107808 */ /* 0x000fe40005800000 */
[----:B------:R-:W-:Y:S01]  /*14c30*/  LOP3.LUT R5, R49, 0x38, RZ, 0xfc, !PT ;  /* 0x0000003831057812 */ /* 0x000fe200078efcff */
[----:B------:R-:W3:Y:S01]  /*14c40*/  MUFU.TANH R75, R75 ;  /* 0x0000004b004b7308 */ /* 0x000ee20000002400 */
[----:B------:R-:W-:-:S07]  /*14c50*/  FSEL R17, R99, -INF , !P3 ;  /* 0xff80000063117808 */ /* 0x000fce0005800000 */
[----:B------:R4:W-:Y:S01]  /*14c60*/  MUFU.TANH R166, R40 ;  /* 0x0000002800a67308 */ /* 0x0009e20000002400 */
[-C--:B------:R-:W-:Y:S01]  /*14c70*/  ISETP.GE.AND P3, PT, R25, R66.reuse, PT ;  /* 0x000000421900720c */ /* 0x080fe20003f66270 */
[-C--:B------:R-:W-:Y:S01]  /*14c80*/  FMUL.FTZ R110, R110, R3.reuse ;  /* 0x000000036e6e7220 */ /* 0x080fe20000410000 */
[C---:B------:R-:W-:Y:S05]  /*14c90*/  HMMA.16816.F32.BF16 R24, R20.reuse, R12, R36 ;  /* 0x0000000c1418723c */ /* 0x040fea0000041824 */
[----:B------:R-:W-:Y:S01]  /*14ca0*/  FSEL R39, R115, -INF , !P4 ;  /* 0xff80000073277808 */ /* 0x000fe20006000000 */
[-C--:B------:R-:W-:Y:S01]  /*14cb0*/  FMUL.FTZ R109, R109, R3.reuse ;  /* 0x000000036d6d7220 */ /* 0x080fe20000410000 */
[----:B------:R-:W-:Y:S01]  /*14cc0*/  FSEL R41, R86, -INF , !P6 ;  /* 0xff80000056297808 */ /* 0x000fe20007000000 */
[-C--:B------:R-:W-:Y:S01]  /*14cd0*/  FMUL.FTZ R111, R111, R3.reuse ;  /* 0x000000036f6f7220 */ /* 0x080fe20000410000 */
[----:B------:R-:W-:Y:S01]  /*14ce0*/  FSEL R38, R114, -INF , !P6 ;  /* 0xff80000072267808 */ /* 0x000fe20007000000 */
[----:B------:R2:W-:Y:S01]  /*14cf0*/  MUFU.TANH R175, R46 ;  /* 0x0000002e00af7308 */ /* 0x0005e20000002400 */
[----:B------:R-:W-:Y:S01]  /*14d00*/  LOP3.LUT R13, R49, 0x30, RZ, 0xfc, !PT ;  /* 0x00000030310d7812 */ /* 0x000fe200078efcff */
[-C--:B------:R-:W-:Y:S01]  /*14d10*/  FMUL.FTZ R76, R76, R3.reuse ;  /* 0x000000034c4c7220 */ /* 0x080fe20000410000 */
[-C--:B------:R-:W-:Y:S01]  /*14d20*/  FMUL.FTZ R78, R78, R3.reuse ;  /* 0x000000034e4e7220 */ /* 0x080fe20000410000 */
[----:B------:R-:W-:Y:S03]  /*14d30*/  HMMA.16816.F32.BF16 R124, R20, R14, R124 ;  /* 0x0000000e147c723c */ /* 0x000fe6000004187c */
[-C--:B------:R-:W-:Y:S01]  /*14d40*/  FMUL.FTZ R77, R77, R3.reuse ;  /* 0x000000034d4d7220 */ /* 0x080fe20000410000 */
[-C--:B------:R-:W-:Y:S01]  /*14d50*/  FMUL.FTZ R79, R79, R3.reuse ;  /* 0x000000034f4f7220 */ /* 0x080fe20000410000 */
[-C--:B------:R-:W-:Y:S01]  /*14d60*/  FMUL.FTZ R88, R88, R3.reuse ;  /* 0x0000000358587220 */ /* 0x080fe20000410000 */
[-C--:B------:R-:W-:Y:S01]  /*14d70*/  FMUL.FTZ R90, R90, R3.reuse ;  /* 0x000000035a5a7220 */ /* 0x080fe20000410000 */
[----:B----4-:R-:W-:Y:S01]  /*14d80*/  FSEL R40, R85, -INF , !P4 ;  /* 0xff80000055287808 */ /* 0x010fe20006000000 */
[-C--:B------:R-:W-:Y:S01]  /*14d90*/  FMUL.FTZ R89, R89, R3.reuse ;  /* 0x0000000359597220 */ /* 0x080fe20000410000 */
[-C--:B------:R-:W-:Y:S01]  /*14da0*/  ISETP.GE.AND P4, PT, R5, R66.reuse, PT ;  /* 0x000000420500720c */ /* 0x080fe20003f86270 */
[-C--:B------:R-:W-:Y:S01]  /*14db0*/  FMUL.FTZ R91, R91, R3.reuse ;  /* 0x000000035b5b7220 */ /* 0x080fe20000410000 */
[----:B------:R-:W-:Y:S01]  /*14dc0*/  LOP3.LUT R5, R49, 0x39, RZ, 0xfc, !PT ;  /* 0x0000003931057812 */ /* 0x000fe200078efcff */
[----:B------:R4:W-:Y:S01]  /*14dd0*/  MUFU.TANH R165, R43 ;  /* 0x0000002b00a57308 */ /* 0x0009e20000002400 */
[-C--:B------:R-:W-:Y:S01]  /*14de0*/  FMUL.FTZ R42, R42, R3.reuse ;  /* 0x000000032a2a7220 */ /* 0x080fe20000410000 */
[-C--:B------:R-:W-:Y:S01]  /*14df0*/  FMUL.FTZ R56, R56, R3.reuse ;  /* 0x0000000338387220 */ /* 0x080fe20000410000 */
[----:B------:R-:W-:Y:S01]  /*14e00*/  ISETP.GE.AND P6, PT, R5, R66, PT ;  /* 0x000000420500720c */ /* 0x000fe20003fc6270 */
[-C--:B------:R-:W-:Y:S01]  /*14e10*/  FMUL.FTZ R58, R58, R3.reuse ;  /* 0x000000033a3a7220 */ /* 0x080fe20000410000 */
[----:B------:R-:W-:Y:S01]  /*14e20*/  LOP3.LUT R5, R49, 0x40, RZ, 0xfc, !PT ;  /* 0x0000004031057812 */ /* 0x000fe200078efcff */
[----:B------:R-:W-:Y:S01]  /*14e30*/  FMUL.FTZ R59, R59, R3 ;  /* 0x000000033b3b7220 */ /* 0x000fe20000410000 */
[----:B------:R-:W-:Y:S01]  /*14e40*/  LOP3.LUT R37, R49, 0x31, RZ, 0xfc, !PT ;  /* 0x0000003131257812 */ /* 0x000fe200078efcff */
[----:B------:R1:W-:Y:S01]  /*14e50*/  MUFU.TANH R170, R44 ;  /* 0x0000002c00aa7308 */ /* 0x0003e20000002400 */
[----:B--2---:R-:W-:Y:S01]  /*14e60*/  FSEL R46, R72, -INF , !P5 ;  /* 0xff800000482e7808 */ /* 0x004fe20006800000 */
[----:B------:R-:W-:-:S06]  /*14e70*/  DEPBAR.LE SB0, 0x0 ;  /* 0x000080000000791a */ /* 0x000fcc0000000000 */
[----:B------:R2:W-:Y:S01]  /*14e80*/  MUFU.TANH R168, R45 ;  /* 0x0000002d00a87308 */ /* 0x0005e20000002400 */
[----:B----4-:R-:W-:Y:S02]  /*14e90*/  FSEL R43, R74, -INF , !P5 ;  /* 0xff8000004a2b7808 */ /* 0x010fe40006800000 */
[----:B------:R-:W-:Y:S02]  /*14ea0*/  ISETP.GE.AND P5, PT, R5, R66, PT ;  /* 0x000000420500720c */ /* 0x000fe40003fa6270 */
[----:B------:R-:W-:-:S03]  /*14eb0*/  LOP3.LUT R5, R49, 0x41, RZ, 0xfc, !PT ;  /* 0x0000004131057812 */ /* 0x000fc600078efcff */
[----:B------:R-:W-:Y:S01]  /*14ec0*/  MUFU.TANH R162, R108 ;  /* 0x0000006c00a27308 */ /* 0x000fe20000002400 */
[----:B-1----:R-:W-:Y:S02]  /*14ed0*/  FSEL R44, R105, -INF , !P1 ;  /* 0xff800000692c7808 */ /* 0x002fe40004800000 */
[----:B------:R-:W-:-:S05]  /*14ee0*/  FSEL R12, R106, -INF , !P0 ;  /* 0xff8000006a0c7808 */ /* 0x000fca0004000000 */
[----:B------:R-:W1:Y:S01]  /*14ef0*/  MUFU.TANH R157, R110 ;  /* 0x0000006e009d7308 */ /* 0x000e620000002400 */
[----:B--2---:R-:W-:Y:S02]  /*14f00*/  FSEL R45, R107, -INF , !P1 ;  /* 0xff8000006b2d7808 */ /* 0x004fe40004800000 */
[-C--:B------:R-:W-:Y:S02]  /*14f10*/  ISETP.GE.AND P1, PT, R13, R66.reuse, PT ;  /* 0x000000420d00720c */ /* 0x080fe40003f26270 */
[----:B------:R-:W-:Y:S02]  /*14f20*/  FSEL R13, R84, -INF , !P0 ;  /* 0xff800000540d7808 */ /* 0x000fe40004000000 */
[-C--:B------:R-:W-:Y:S02]  /*14f30*/  ISETP.GE.AND P0, PT, R37, R66.reuse, PT ;  /* 0x000000422500720c */ /* 0x080fe40003f06270 */
[----:B---3--:R-:W-:Y:S02]  /*14f40*/  FSEL R37, R75, -INF , !P3 ;  /* 0xff8000004b257808 */ /* 0x008fe40005800000 */
[----:B------:R-:W-:Y:S01]  /*14f50*/  FSEL R36, R73, -INF , !P3 ;  /* 0xff80000049247808 */ /* 0x000fe20005800000 */
[----:B------:R-:W-:Y:S01]  /*14f60*/  MUFU.TANH R160, R109 ;  /* 0x0000006d00a07308 */ /* 0x000fe20000002400 */
[----:B------:R-:W-:-:S02]  /*14f70*/  ISETP.GE.AND P3, PT, R5, R66, PT ;  /* 0x000000420500720c */ /* 0x000fc40003f66270 */
[----:B------:R-:W-:Y:S02]  /*14f80*/  LOP3.LUT R5, R49, 0x48, RZ, 0xfc, !PT ;  /* 0x0000004831057812 */ /* 0x000fe400078efcff */
[----:B------:R-:W-:-:S03]  /*14f90*/  FSEL R161, R87, -INF , !P1 ;  /* 0xff80000057a17808 */ /* 0x000fc60004800000 */
[----:B------:R-:W2:Y:S01]  /*14fa0*/  MUFU.TANH R179, R111 ;  /* 0x0000006f00b37308 */ /* 0x000ea20000002400 */
[----:B------:R-:W-:Y:S02]  /*14fb0*/  FSEL R172, R80, -INF , !P1 ;  /* 0xff80000050ac7808 */ /* 0x000fe40004800000 */
[----:B------:R-:W-:Y:S02]  /*14fc0*/  ISETP.GE.AND P1, PT, R5, R66, PT ;  /* 0x000000420500720c */ /* 0x000fe40003f26270 */
[----:B------:R-:W-:-:S03]  /*14fd0*/  LOP3.LUT R5, R49, 0x49, RZ, 0xfc, !PT ;  /* 0x0000004931057812 */ /* 0x000fc600078efcff */
[----:B------:R-:W-:Y:S01]  /*14fe0*/  MUFU.TANH R180, R76 ;  /* 0x0000004c00b47308 */ /* 0x000fe20000002400 */
[----:B------:R-:W-:Y:S02]  /*14ff0*/  FSEL R159, R159, -INF , !P0 ;  /* 0xff8000009f9f7808 */ /* 0x000fe40004000000 */
[----:B------:R-:W-:-:S05]  /*15000*/  FSEL R158, R81, -INF , !P0 ;  /* 0xff800000519e7808 */ /* 0x000fca0004000000 */
        /* <DEDUP_REMOVED lines=11> */
[----:B------:R-:W-:Y:S01]  /*150c0*/  MUFU.TANH R174, R88 ;  /* 0x0000005800ae7308 */ /* 0x000fe20000002400 */
[----:B------:R-:W-:Y:S02]  /*150d0*/  ISETP.GE.AND P6, PT, R5, R66, PT ;  /* 0x000000420500720c */ /* 0x000fe40003fc6270 */
[----:B------:R-:W-:-:S05]  /*150e0*/  LOP3.LUT R5, R49, 0x58, RZ, 0xfc, !PT ;  /* 0x0000005831057812 */ /* 0x000fca00078efcff */
[----:B------:R-:W2:Y:S01]  /*150f0*/  MUFU.TANH R169, R90 ;  /* 0x0000005a00a97308 */ /* 0x000ea20000002400 */
[----:B---3--:R-:W-:Y:S01]  /*15100*/  FSEL R177, R177, -INF , !P5 ;  /* 0xff800000b1b17808 */ /* 0x008fe20006800000 */
[C---:B------:R-:W-:Y:S05]  /*15110*/  HMMA.16816.F32.BF16 R24, R100.reuse, R28, R24 ;  /* 0x0000001c6418723c */ /* 0x040fea0000041818 */
[----:B------:R-:W-:Y:S01]  /*15120*/  FSEL R180, R180, -INF , !P5 ;  /* 0xff800000b4b47808 */ /* 0x000fe20006800000 */
[----:B------:R-:W3:Y:S01]  /*15130*/  MUFU.TANH R176, R89 ;  /* 0x0000005900b07308 */ /* 0x000ee20000002400 */
[----:B------:R-:W-:Y:S01]  /*15140*/  ISETP.GE.AND P5, PT, R5, R66, PT ;  /* 0x000000420500720c */ /* 0x000fe20003fa6270 */
[----:B------:R-:W-:Y:S03]  /*15150*/  HMMA.16816.F32.BF16 R28, R100, R30, R124 ;  /* 0x0000001e641c723c */ /* 0x000fe6000004187c */
[----:B------:R-:W-:-:S03]  /*15160*/  LOP3.LUT R5, R49, 0x59, RZ, 0xfc, !PT ;  /* 0x0000005931057812 */ /* 0x000fc600078efcff */
[----:B------:R-:W4:Y:S01]  /*15170*/  MUFU.TANH R181, R91 ;  /* 0x0000005b00b57308 */ /* 0x000f220000002400 */
[----:B-1----:R-:W-:Y:S02]  /*15180*/  FSEL R171, R171, -INF , !P3 ;  /* 0xff800000abab7808 */ /* 0x002fe40005800000 */
[----:B------:R-:W-:Y:S02]  /*15190*/  FSEL R178, R178, -INF , !P3 ;  /* 0xff800000b2b27808 */ /* 0x000fe40005800000 */
[-C--:B------:R-:W-:Y:S01]  /*151a0*/  ISETP.GE.AND P3, PT, R5, R66.reuse, PT ;  /* 0x000000420500720c */ /* 0x080fe20003f66270 */
[-C--:B------:R-:W-:Y:S01]  /*151b0*/  FMUL.FTZ R32, R32, R3.reuse ;  /* 0x0000000320207220 */ /* 0x080fe20000410000 */
[----:B------:R-:W-:Y:S01]  /*151c0*/  LOP3.LUT R5, R49, 0x60, RZ, 0xfc, !PT ;  /* 0x0000006031057812 */ /* 0x000fe200078efcff */
[----:B------:R-:W-:Y:S01]  /*151d0*/  FMUL.FTZ R34, R34, R3 ;  /* 0x0000000322227220 */ /* 0x000fe20000410000 */
[----:B--2---:R-:W-:Y:S02]  /*151e0*/  FSEL R169, R169, -INF , !P1 ;  /* 0xff800000a9a97808 */ /* 0x004fe40004800000 */
[----:B------:R-:W-:Y:S01]  /*151f0*/  FSEL R174, R174, -INF , !P1 ;  /* 0xff800000aeae7808 */ /* 0x000fe20004800000 */
[----:B------:R-:W1:Y:S01]  /*15200*/  MUFU.TANH R167, R42 ;  /* 0x0000002a00a77308 */ /* 0x000e620000002400 */
[----:B------:R-:W-:-:S02]  /*15210*/  ISETP.GE.AND P1, PT, R5, R66, PT ;  /* 0x000000420500720c */ /* 0x000fc40003f26270 */
[----:B------:R-:W-:Y:S02]  /*15220*/  LOP3.LUT R5, R49, 0x61, RZ, 0xfc, !PT ;  /* 0x0000006131057812 */ /* 0x000fe400078efcff */
[----:B---3--:R-:W-:-:S03]  /*15230*/  FSEL R176, R176, -INF , !P0 ;  /* 0xff800000b0b07808 */ /* 0x008fc60004000000 */
[----:B------:R-:W-:Y:S01]  /*15240*/  MUFU.TANH R150, R32 ;  /* 0x0000002000967308 */ /* 0x000fe20000002400 */
[----:B----4-:R-:W-:Y:S02]  /*15250*/  FSEL R181, R181, -INF , !P0 ;  /* 0xff800000b5b57808 */ /* 0x010fe40004000000 */
[----:B------:R-:W-:-:S05]  /*15260*/  ISETP.GE.AND P0, PT, R5, R66, PT ;  /* 0x000000420500720c */ /* 0x000fca0003f06270 */
[----:B------:R-:W2:Y:S01]  /*15270*/  MUFU.TANH R151, R34 ;  /* 0x0000002200977308 */ /* 0x000ea20000002400 */
[----:B------:R-:W-:Y:S01]  /*15280*/  LOP3.LUT R5, R49, 0x68, RZ, 0xfc, !PT ;  /* 0x0000006831057812 */ /* 0x000fe200078efcff */
[-C--:B------:R-:W-:Y:S01]  /*15290*/  FMUL.FTZ R33, R33, R3.reuse ;  /* 0x0000000321217220 */ /* 0x080fe20000410000 */
[----:B------:R-:W-:Y:S01]  /*152a0*/  FSEL R175, R175, -INF , !P4 ;  /* 0xff800000afaf7808 */ /* 0x000fe20006000000 */
[----:B------:R-:W-:Y:S01]  /*152b0*/  FMUL.FTZ R35, R35, R3 ;  /* 0x0000000323237220 */ /* 0x000fe20000410000 */
[----:B------:R-:W-:-:S03]  /*152c0*/  FSEL R170, R170, -INF , !P4 ;  /* 0xff800000aaaa7808 */ /* 0x000fc60006000000 */
[----:B------:R-:W3:Y:S01]  /*152d0*/  MUFU.TANH R164, R164 ;  /* 0x000000a400a47308 */ /* 0x000ee20000002400 */
[-C--:B------:R-:W-:Y:S01]  /*152e0*/  FMUL.FTZ R24, R24, R3.reuse ;  /* 0x0000000318187220 */ /* 0x080fe20000410000 */
[-C--:B------:R-:W-:Y:S01]  /*152f0*/  FMUL.FTZ R25, R25, R3.reuse ;  /* 0x0000000319197220 */ /* 0x080fe20000410000 */
[-C--:B------:R-:W-:Y:S01]  /*15300*/  FMUL.FTZ R26, R26, R3.reuse ;  /* 0x000000031a1a7220 */ /* 0x080fe20000410000 */
[-C--:B------:R-:W-:Y:S01]  /*15310*/  FMUL.FTZ R27, R27, R3.reuse ;  /* 0x000000031b1b7220 */ /* 0x080fe20000410000 */
[-C--:B------:R-:W-:Y:S01]  /*15320*/  FMUL.FTZ R28, R28, R3.reuse ;  /* 0x000000031c1c7220 */ /* 0x080fe20000410000 */
[----:B------:R-:W-:Y:S01]  /*15330*/  ISETP.GE.AND P4, PT, R5, R66, PT ;  /* 0x000000420500720c */ /* 0x000fe20003f86270 */
[-C--:B------:R-:W-:Y:S01]  /*15340*/  FMUL.FTZ R30, R30, R3.reuse ;  /* 0x000000031e1e7220 */ /* 0x080fe20000410000 */
[-C--:B------:R-:W-:Y:S01]  /*15350*/  FMUL.FTZ R31, R31, R3.reuse ;  /* 0x000000031f1f7220 */ /* 0x080fe20000410000 */
[----:B------:R-:W-:Y:S01]  /*15360*/  LOP3.LUT R5, R49, 0x69, RZ, 0xfc, !PT ;  /* 0x0000006931057812 */ /* 0x000fe200078efcff */
[----:B------:R-:W-:Y:S01]  /*15370*/  FMUL.FTZ R3, R29, R3 ;  /* 0x000000031d037220 */ /* 0x000fe20000410000 */
[----:B------:R-:W-:Y:S01]  /*15380*/  MUFU.TANH R154, R56 ;  /* 0x00000038009a7308 */ /* 0x000fe20000002400 */
[----:B------:R-:W-:-:S02]  /*15390*/  FSEL R173, R173, -INF , !P6 ;  /* 0xff800000adad7808 */ /* 0x000fc40007000000 */
[----:B------:R-:W-:Y:S02]  /*153a0*/  FSEL R168, R168, -INF , !P6 ;  /* 0xff800000a8a87808 */ /* 0x000fe40007000000 */
[----:B------:R-:W-:-:S03]  /*153b0*/  ISETP.GE.AND P6, PT, R5, R66, PT ;  /* 0x000000420500720c */ /* 0x000fc60003fc6270 */
[----:B------:R-:W-:Y:S01]  /*153c0*/  MUFU.TANH R152, R152 ;  /* 0x0000009800987308 */ /* 0x000fe20000002400 */
[----:B------:R-:W-:-:S07]  /*153d0*/  LOP3.LUT R5, R49, 0x70, RZ, 0xfc, !PT ;  /* 0x0000007031057812 */ /* 0x000fce00078efcff */
[----:B------:R-:W4:Y:S01]  /*153e0*/  MUFU.TANH R155, R58 ;  /* 0x0000003a009b7308 */ /* 0x000f220000002400 */
[----:B-1----:R-:W-:-:S07]  /*153f0*/  FSEL R167, R167, -INF , !P5 ;  /* 0xff800000a7a77808 */ /* 0x002fce0006800000 */
[----:B------:R-:W1:Y:S01]  /*15400*/  MUFU.TANH R153, R59 ;  /* 0x0000003b00997308 */ /* 0x000e620000002400 */
[----:B------:R-:W-:Y:S02]  /*15410*/  FSEL R166, R166, -INF , !P5 ;  /* 0xff800000a6a67808 */ /* 0x000fe40006800000 */
[----:B--2---:R-:W-:Y:S02]  /*15420*/  FSEL R151, R151, -INF , !P4 ;  /* 0xff80000097977808 */ /* 0x004fe40006000000 */
[----:B------:R-:W-:-:S03]  /*15430*/  FSEL R150, R150, -INF , !P4 ;  /* 0xff80000096967808 */ /* 0x000fc60006000000 */
[----:B------:R-:W-:Y:S01]  /*15440*/  MUFU.TANH R148, R33 ;  /* 0x0000002100947308 */ /* 0x000fe20000002400 */
[----:B------:R-:W-:Y:S02]  /*15450*/  ISETP.GE.AND P5, PT, R5, R66, PT ;  /* 0x000000420500720c */ /* 0x000fe40003fa6270 */
[----:B------:R-:W-:-:S05]  /*15460*/  ISETP.NE.AND P4, PT, R53, 0x1, PT ;  /* 0x000000013500780c */ /* 0x000fca0003f85270 */
[----:B------:R-:W2:Y:S01]  /*15470*/  MUFU.TANH R149, R35 ;  /* 0x0000002300957308 */ /* 0x000ea20000002400 */
[----:B------:R-:W-:-:S07]  /*15480*/  LOP3.LUT R5, R49, 0x71, RZ, 0xfc, !PT ;  /* 0x0000007131057812 */ /* 0x000fce00078efcff */
[----:B------:R-:W-:Y:S01]  /*15490*/  MUFU.TANH R146, R24 ;  /* 0x0000001800927308 */ /* 0x000fe20000002400 */
[----:B------:R-:W-:-:S07]  /*154a0*/  FSEL R165, R165, -INF , !P3 ;  /* 0xff800000a5a57808 */ /* 0x000fce0005800000 */
[----:B------:R-:W-:Y:S01]  /*154b0*/  MUFU.TANH R144, R25 ;  /* 0x0000001900907308 */ /* 0x000fe20000002400 */
[----:B---3--:R-:W-:-:S07]  /*154c0*/  FSEL R164, R164, -INF , !P3 ;  /* 0xff800000a4a47808 */ /* 0x008fce0005800000 */
[----:B------:R-:W3:Y:S08]  /*154d0*/  MUFU.TANH R147, R26 ;  /* 0x0000001a00937308 */ /* 0x000ef00000002400 */
[----:B------:R-:W3:Y:S08]  /*154e0*/  MUFU.TANH R145, R27 ;  /* 0x0000001b00917308 */ /* 0x000ef00000002400 */
[----:B------:R-:W-:Y:S08]  /*154f0*/  MUFU.TANH R135, R28 ;  /* 0x0000001c00877308 */ /* 0x000ff00000002400 */
[----:B------:R-:W3:Y:S08]  /*15500*/  MUFU.TANH R141, R30 ;  /* 0x0000001e008d7308 */ /* 0x000ef00000002400 */
[----:B------:R-:W3:Y:S08]  /*15510*/  MUFU.TANH R67, R31 ;  /* 0x0000001f00437308 */ /* 0x000ef00000002400 */
[----:B------:R-:W3:Y:S01]  /*15520*/  MUFU.TANH R3, R3 ;  /* 0x0000000300037308 */ /* 0x000ee20000002400 */
[----:B------:R-:W-:-:S02]  /*15530*/  ISETP.GE.AND P3, PT, R5, R66, PT ;  /* 0x000000420500720c */ /* 0x000fc40003f66270 */
[C---:B------:R-:W-:Y:S02]  /*15540*/  LOP3.LUT R5, R49.reuse, 0x78, RZ, 0xfc, !PT ;  /* 0x0000007831057812 */ /* 0x040fe400078efcff */
[----:B------:R-:W-:Y:S02]  /*15550*/  LOP3.LUT R49, R49, 0x79, RZ, 0xfc, !PT ;  /* 0x0000007931317812 */ /* 0x000fe400078efcff */
[----:B----4-:R-:W-:Y:S02]  /*15560*/  FSEL R155, R155, -INF , !P1 ;  /* 0xff8000009b9b7808 */ /* 0x010fe40004800000 */
[----:B------:R-:W-:Y:S02]  /*15570*/  FSEL R154, R154, -INF , !P1 ;  /* 0xff8000009a9a7808 */ /* 0x000fe40004800000 */
[----:B-1----:R-:W-:Y:S02]  /*15580*/  FSEL R153, R153, -INF , !P0 ;  /* 0xff80000099997808 */ /* 0x002fe40004000000 */
[----:B------:R-:W-:Y:S01]  /*15590*/  FSEL R152, R152, -INF , !P0 ;  /* 0xff80000098987808 */ /* 0x000fe20004000000 */
[----:B------:R-:W-:Y:S01]  /*155a0*/  BSSY.RECONVERGENT B1, `(.L_x_1358) ;  /* 0x00000c8000017945 */ /* 0x000fe20003800200 */
[----:B------:R-:W-:-:S02]  /*155b0*/  ISETP.GE.AND P1, PT, R5, R66, PT ;  /* 0x000000420500720c */ /* 0x000fc40003f26270 */
[----:B------:R-:W-:Y:S02]  /*155c0*/  ISETP.GE.AND P0, PT, R49, R66, PT ;  /* 0x000000423100720c */ /* 0x000fe40003f06270 */
[----:B------:R-:W-:Y:S02]  /*155d0*/  LOP3.LUT R5, R10, 0x200, RZ, 0xc0, !PT ;  /* 0x000002000a057812 */ /* 0x000fe400078ec0ff */
[----:B--2---:R-:W-:Y:S02]  /*155e0*/  FSEL R149, R149, -INF , !P6 ;  /* 0xff80000095957808 */ /* 0x004fe40007000000 */
[----:B------:R-:W-:Y:S02]  /*155f0*/  FSEL R148, R148, -INF , !P6 ;  /* 0xff80000094947808 */ /* 0x000fe40007000000 */
[----:B---3--:R-:W-:Y:S02]  /*15600*/  FSEL R147, R147, -INF , !P5 ;  /* 0xff80000093937808 */ /* 0x008fe40006800000 */
[----:B------:R-:W-:-:S02]  /*15610*/  FSEL R146, R146, -INF , !P5 ;  /* 0xff80000092927808 */ /* 0x000fc40006800000 */
[----:B------:R-:W-:Y:S02]  /*15620*/  FSEL R145, R145, -INF , !P3 ;  /* 0xff80000091917808 */ /* 0x000fe40005800000 */
[----:B------:R-:W-:Y:S02]  /*15630*/  FSEL R144, R144, -INF , !P3 ;  /* 0xff80000090907808 */ /* 0x000fe40005800000 */
[----:B------:R-:W-:Y:S02]  /*15640*/  FSEL R141, R141, -INF , !P1 ;  /* 0xff8000008d8d7808 */ /* 0x000fe40004800000 */
[----:B------:R-:W-:Y:S02]  /*15650*/  FSEL R135, R135, -INF , !P1 ;  /* 0xff80000087877808 */ /* 0x000fe40004800000 */
        /* <DEDUP_REMOVED lines=17> */
.L_x_1361:
[----:B------:R-:W2:Y:S01]  /*15770*/  LD.E R3, desc[UR4][R132.64+0x170] ;  /* 0x0001700484037980 */ /* 0x000ea2000c101900 */
[----:B------:R-:W-:Y:S02]  /*15780*/  IADD3 R64, PT, PT, R64, -0x100, RZ ;  /* 0xffffff0040407810 */ /* 0x000fe40007ffe0ff */
[----:B------:R-:W-:Y:S01]  /*15790*/  IABS R10, R238 ;  /* 0x000000ee000a7213 */ /* 0x000fe20000000000 */
[----:B------:R-:W3:Y:S01]  /*157a0*/  LD.E.64 R20, desc[UR4][R132.64+0x20] ;  /* 0x0000200484147980 */ /* 0x000ee2000c101b00 */
        /* <DEDUP_REMOVED lines=16> */
[-C--:B------:R-:W-:Y:S02]  /*158b0*/  IMAD R19, R14, R7.reuse, R6 ;  /* 0x000000070e137224 */ /* 0x080fe400078e0206 */
[----:B------:R-:W-:-:S03]  /*158c0*/  IMAD R7, R15, R7, R10 ;  /* 0x000000070f077224 */ /* 0x000fc600078e020a */
[C---:B------:R-:W-:Y:S02]  /*158d0*/  ISETP.GT.U32.AND P1, PT, R4.reuse, R19, PT ;  /* 0x000000130400720c */ /* 0x040fe40003f24070 */
[----:B------:R-:W-:-:S11]  /*158e0*/  ISETP.GT.U32.AND P3, PT, R4, R7, PT ;  /* 0x000000070400720c */ /* 0x000fd60003f64070 */
[-C--:B------:R-:W-:Y:S01]  /*158f0*/  @!P1 IADD3 R19, PT, PT, R19, -R4.reuse, RZ ;  /* 0x8000000413139210 */ /* 0x080fe20007ffe0ff */
[----:B------:R-:W-:Y:S01]  /*15900*/  @!P1 VIADD R14, R14, 0x1 ;  /* 0x000000010e0e9836 */ /* 0x000fe20000000000 */
[----:B------:R-:W-:Y:S01]  /*15910*/  @!P3 IADD3 R15, PT, PT, R15, 0x1, RZ ;  /* 0x000000010f0fb810 */ /* 0x000fe20007ffe0ff */
[----:B------:R-:W-:Y:S01]  /*15920*/  @!P3 IMAD.IADD R7, R7, 0x1, -R4 ;  /* 0x000000010707b824 */ /* 0x000fe200078e0a04 */
[-C--:B------:R-:W-:Y:S02]  /*15930*/  ISETP.GE.U32.AND P5, PT, R19, R4.reuse, PT ;  /* 0x000000041300720c */ /* 0x080fe40003fa6070 */
[----:B------:R-:W-:Y:S01]  /*15940*/  ISETP.NE.AND P1, PT, R3, RZ, PT ;  /* 0x000000ff0300720c */ /* 0x000fe20003f25270 */
[----:B------:R-:W2:Y:S01]  /*15950*/  LD.E.64 R18, desc[UR4][R132.64+0x38] ;  /* 0x0000380484127980 */ /* 0x000ea2000c101b00 */
[----:B------:R-:W-:Y:S02]  /*15960*/  ISETP.GE.U32.AND P6, PT, R7, R4, PT ;  /* 0x000000040700720c */ /* 0x000fe40003fc6070 */
[----:B------:R-:W-:-:S04]  /*15970*/  LOP3.LUT R4, R238, R3, RZ, 0x3c, !PT ;  /* 0x00000003ee047212 */ /* 0x000fc800078e3cff */
[----:B------:R-:W-:-:S03]  /*15980*/  ISETP.GE.AND P3, PT, R4, RZ, PT ;  /* 0x000000ff0400720c */ /* 0x000fc60003f66270 */
[----:B------:R-:W-:-:S04]  /*15990*/  @P5 IADD3 R14, PT, PT, R14, 0x1, RZ ;  /* 0x000000010e0e5810 */ /* 0x000fc80007ffe0ff */
[----:B------:R-:W-:Y:S02]  /*159a0*/  @P6 VIADD R15, R15, 0x1 ;  /* 0x000000010f0f6836 */ /* 0x000fe40000000000 */
[----:B------:R-:W-:-:S03]  /*159b0*/  @!P0 IMAD.MOV R14, RZ, RZ, -R14 ;  /* 0x000000ffff0e8224 */ /* 0x000fc600078e0a0e */
[----:B------:R-:W-:Y:S02]  /*159c0*/  MOV R6, R15 ;  /* 0x0000000f00067202 */ /* 0x000fe40000000f00 */
[----:B------:R-:W-:Y:S02]  /*159d0*/  LOP3.LUT R15, RZ, R3, RZ, 0x33, !PT ;  /* 0x00000003ff0f7212 */ /* 0x000fe400078e33ff */
[----:B------:R-:W-:Y:S02]  /*159e0*/  @!P3 IADD3 R6, PT, PT, -R6, RZ, RZ ;  /* 0x000000ff0606b210 */ /* 0x000fe40007ffe1ff */
[C---:B------:R-:W-:Y:S02]  /*159f0*/  SEL R4, R15.reuse, R14, !P1 ;  /* 0x0000000e0f047207 */ /* 0x040fe40004800000 */
[----:B------:R-:W-:-:S03]  /*15a00*/  SEL R15, R15, R6, !P1 ;  /* 0x000000060f0f7207 */ /* 0x000fc60004800000 */
[----:B------:R-:W-:-:S04]  /*15a10*/  IMAD.WIDE R24, R4, 0x4, R234 ;  /* 0x0000000404187825 */ /* 0x000fc800078e02ea */
[C---:B------:R-:W-:Y:S01]  /*15a20*/  IMAD.WIDE R22, R15.reuse, 0x4, R234 ;  /* 0x000000040f167825 */ /* 0x040fe200078e02ea */
[----:B------:R-:W4:Y:S04]  /*15a30*/  LD.E R10, desc[UR4][R24.64] ;  /* 0x00000004180a7980 */ /* 0x000f28000c101900 */
[----:B------:R-:W4:Y:S01]  /*15a40*/  LD.E R7, desc[UR4][R22.64] ;  /* 0x0000000416077980 */ /* 0x000f22000c101900 */
[----:B------:R-:W-:-:S04]  /*15a50*/  IMAD.IADD R6, R15, 0x1, -R4 ;  /* 0x000000010f067824 */ /* 0x000fc800078e0a04 */
[----:B------:R-:W-:-:S05]  /*15a60*/  IMAD R6, R3, R6, -0x80 ;  /* 0xffffff8003067424 */ /* 0x000fca00078e0206 */
[----:B------:R-:W-:Y:S01]  /*15a70*/  SHF.R.S32.HI R4, RZ, 0x1f, R6 ;  /* 0x0000001fff047819 */ /* 0x000fe20000011406 */
[-C--:B--2---:R-:W-:Y:S02]  /*15a80*/  IMAD R3, R19, R6.reuse, RZ ;  /* 0x0000000613037224 */ /* 0x084fe400078e02ff */
[----:B------:R-:W-:-:S04]  /*15a90*/  IMAD.WIDE.U32 R14, R18, R6, RZ ;  /* 0x00000006120e7225 */ /* 0x000fc800078e00ff */
[----:B------:R-:W-:-:S04]  /*15aa0*/  IMAD R3, R18, R4, R3 ;  /* 0x0000000412037224 */ /* 0x000fc800078e0203 */
[----:B------:R-:W-:Y:S01]  /*15ab0*/  IMAD.IADD R15, R15, 0x1, R3 ;  /* 0x000000010f0f7824 */ /* 0x000fe200078e0203 */
[----:B----4-:R-:W-:-:S04]  /*15ac0*/  IADD3 R7, PT, PT, R10, -R7, RZ ;  /* 0x800000070a077210 */ /* 0x010fc80007ffe0ff */
[----:B------:R-:W-:Y:S01]  /*15ad0*/  SHF.R.S32.HI R4, RZ, 0x1f, R7 ;  /* 0x0000001fff047819 */ /* 0x000fe20000011407 */
[----:B---3--:R-:W-:Y:S02]  /*15ae0*/  IMAD R3, R21, R7, RZ ;  /* 0x0000000715037224 */ /* 0x008fe400078e02ff */
[----:B------:R-:W-:-:S04]  /*15af0*/  IMAD.WIDE.U32 R6, R7, R20, R14 ;  /* 0x0000001407067225 */ /* 0x000fc800078e000e */
[----:B------:R-:W-:Y:S01]  /*15b00*/  IMAD R3, R20, R4, R3 ;  /* 0x0000000414037224 */ /* 0x000fe200078e0203 */
[----:B------:R-:W-:-:S04]  /*15b10*/  LEA R222, P0, R6, R222, 0x1 ;  /* 0x000000de06de7211 */ /* 0x000fc800078008ff */
[----:B------:R-:W-:-:S04]  /*15b20*/  IADD3 R3, PT, PT, R7, R3, RZ ;  /* 0x0000000307037210 */ /* 0x000fc80007ffe0ff */
[----:B------:R-:W-:Y:S02]  /*15b30*/  LEA.HI.X R217, R6, R217, R3, 0x1, P0 ;  /* 0x000000d906d97211 */ /* 0x000fe400000f0c03 */
.L_x_1362:
[----:B------:R-:W-:Y:S05]  /*15b40*/  BSYNC.RECONVERGENT B0 ;  /* 0x0000000000007941 */ /* 0x000fea0003800200 */
.L_x_1360:
[-C--:B------:R-:W-:Y:S01]  /*15b50*/  ISETP.GE.AND P1, PT, R142, R231.reuse, PT ;  /* 0x000000e78e00720c */ /* 0x080fe20003f26270 */
[C---:B------:R-:W-:Y:S01]  /*15b60*/  IMAD.SHL.U32 R3, R218.reuse, 0x20, RZ ;  /* 0x00000020da037824 */ /* 0x040fe200078e00ff */
[----:B------:R-:W-:Y:S02]  /*15b70*/  ISETP.GE.AND P0, PT, R9, R231, PT ;  /* 0x000000e70900720c */ /* 0x000fe40003f06270 */
[----:B------:R-:W-:Y:S02]  /*15b80*/  SHF.L.U64.HI R4, R218, 0x5, R219 ;  /* 0x00000005da047819 */ /* 0x000fe400000102db */
[----:B------:R-:W-:-:S05]  /*15b90*/  IADD3 R6, P3, PT, R3, R222, RZ ;  /* 0x000000de03067210 */ /* 0x000fca0007f7e0ff */
[----:B------:R-:W-:Y:S01]  /*15ba0*/  IMAD.X R7, R4, 0x1, R217, P3 ;  /* 0x0000000104077824 */ /* 0x000fe200018e06d9 */
[----:B------:R-:W-:Y:S01]  /*15bb0*/  IADD3 R24, P3, PT, R6, R3, RZ ;  /* 0x0000000306187210 */ /* 0x000fe20007f7e0ff */
[----:B------:R-:W-:-:S04]  /*15bc0*/  @!P1 IMAD.MOV.U32 R216, RZ, RZ, R222 ;  /* 0x000000ffffd89224 */ /* 0x000fc800078e00de */
[----:B------:R-:W-:Y:S01]  /*15bd0*/  IMAD.X R25, R7, 0x1, R4, P3 ;  /* 0x0000000107197824 */ /* 0x000fe200018e0604 */
[----:B------:R-:W-:Y:S01]  /*15be0*/  @!PT LDS RZ, [RZ] ;  /* 0x00000000fffff984 */ /* 0x000fe20000000800 */
[----:B------:R-:W-:Y:S01]  /*15bf0*/  @!PT LDS RZ, [RZ] ;  /* 0x00000000fffff984 */ /* 0x000fe20000000800 */
[----:B------:R-:W-:Y:S01]  /*15c00*/  @!PT LDS RZ, [RZ] ;  /* 0x00000000fffff984 */ /* 0x000fe20000000800 */
[----:B------:R1:W-:Y:S01]  /*15c10*/  @!P1 LDGSTS.E.BYPASS.LTC128B.128 [R65+0x4000], desc[UR4][R216.64] ;  /* 0x04000000d8419fae */ /* 0x0003e2000b981a04 */
[----:B------:R-:W-:-:S03]  /*15c20*/  IADD3 R22, P3, PT, R24, R3, RZ ;  /* 0x0000000318167210 */ /* 0x000fc60007f7e0ff */
[----:B------:R2:W-:Y:S02]  /*15c30*/  @P1 STS.128 [R65+0x4000], RZ ;  /* 0x004000ff41001388 */ /* 0x0005e40000000c00 */
[----:B------:R-:W-:Y:S01]  /*15c40*/  IMAD.X R23, R25, 0x1, R4, P3 ;  /* 0x0000000119177824 */ /* 0x000fe200018e0604 */
[----:B------:R-:W-:-:S05]  /*15c50*/  IADD3 R20, P3, PT, R22, R3, RZ ;  /* 0x0000000316147210 */ /* 0x000fca0007f7e0ff */
[----:B------:R-:W-:Y:S01]  /*15c60*/  IMAD.X R21, R23, 0x1, R4, P3 ;  /* 0x0000000117157824 */ /* 0x000fe200018e0604 */
[----:B------:R-:W-:-:S04]  /*15c70*/  IADD3 R18, P3, PT, R20, R3, RZ ;  /* 0x0000000314127210 */ /* 0x000fc80007f7e0ff */
[----:B------:R-:W-:Y:S01]  /*15c80*/  IADD3 R14, P5, PT, R18, R3, RZ ;  /* 0x00000003120e7210 */ /* 0x000fe20007fbe0ff */
[----:B------:R-:W-:-:S04]  /*15c90*/  IMAD.X R19, R21, 0x1, R4, P3 ;  /* 0x0000000115137824 */ /* 0x000fc800018e0604 */
[----:B------:R-:W-:Y:S01]  /*15ca0*/  IMAD.X R15, R19, 0x1, R4, P5 ;  /* 0x00000001130f7824 */ /* 0x000fe200028e0604 */
[----:B-1----:R-:W-:-:S05]  /*15cb0*/  @!P0 MOV R216, R222 ;  /* 0x000000de00d88202 */ /* 0x002fca0000000f00 */
        /* <DEDUP_REMOVED lines=20> */
[----:B-1----:R-:W-:Y:S01]  /*15e00*/  @!P0 IMAD.MOV.U32 R6, RZ, RZ, R24 ;  /* 0x000000ffff068224 */ /* 0x002fe200078e0018 */
[----:B------:R-:W-:-:S05]  /*15e10*/  @!P0 MOV R7, R25 ;  /* 0x0000001900078202 */ /* 0x000fca0000000f00 */
        /* <DEDUP_REMOVED lines=12> */
[----:B-1----:R-:W-:Y:S01]  /*15ee0*/  @!P0 IMAD.MOV.U32 R6, RZ, RZ, R22 ;  /* 0x000000ffff068224 */ /* 0x002fe200078e0016 */
        /* <DEDUP_REMOVED lines=20> */
[----:B-1----:R-:W-:Y:S01]  /*16030*/  @!P0 MOV R6, R18 ;  /* 0x0000001200068202 */ /* 0x002fe20000000f00 */
        /* <DEDUP_REMOVED lines=12> */
[----:B-1----:R-:W-:Y:S01]  /*16100*/  @!P0 MOV R6, R14 ;  /* 0x0000000e00068202 */ /* 0x002fe20000000f00 */
        /* <DEDUP_REMOVED lines=17> */
.L_x_1359:
[----:B------:R-:W-:Y:S05]  /*16220*/  BSYNC.RECONVERGENT B1 ;  /* 0x0000000000017941 */ /* 0x000fea0003800200 */
.L_x_1358:
[----:B------:R-:W3:Y:S01]  /*16230*/  LD.E R138, desc[UR4][R132.64+0xdc] ;  /* 0x0000dc04848a7980 */ /* 0x000ee2000c101900 */
        /* <DEDUP_REMOVED lines=31> */
[----:B--2---:R-:W-:Y:S02]  /*16430*/  FMNMX.FTZ R6, R66, R3, !PT ;  /* 0x0000000342067209 */ /* 0x004fe40007810000 */
[----:B------:R-:W-:Y:S01]  /*16440*/  IADD3 R5, PT, PT, R5, R8, RZ ;  /* 0x0000000805057210 */ /* 0x000fe20007ffe0ff */
[----:B------:R-:W1:Y:S03]  /*16450*/  SHFL.BFLY PT, R4, R9, 0x2, 0x1f ;  /* 0x0c401f0009047f89 */ /* 0x000e6600000e0000 */
[----:B------:R-:W-:Y:S01]  /*16460*/  LEA R139, R5, UR6, 0x1 ;  /* 0x00000006058b7c11 */ /* 0x000fe2000f8e08ff */
[----:B------:R-:W2:Y:S03]  /*16470*/  SHFL.BFLY PT, R7, R6, 0x2, 0x1f ;  /* 0x0c401f0006077f89 */ /* 0x000ea600000e0000 */
        /* <DEDUP_REMOVED lines=9> */
[----:B--2---:R-:W-:-:S03]  /*16510*/  FMNMX.FTZ R7, R6, R7, !PT ;  /* 0x0000000706077209 */ /* 0x004fc60007810000 */
[----:B------:R-:W1:Y:S04]  /*16520*/  SHFL.BFLY PT, R3, R4, 0x1, 0x1f ;  /* 0x0c201f0004037f89 */ /* 0x000e6800000e0000 */
[----:B------:R-:W2:Y:S04]  /*16530*/  SHFL.BFLY PT, R134, R7, 0x1, 0x1f ;  /* 0x0c201f0007867f89 */ /* 0x000ea800000e0000 */
[----:B------:R-:W-:Y:S04]  /*16540*/  LDSM.16.MT88.4 R76, [R42+0x10000] ;  /* 0x010000002a4c783b */ /* 0x000fe80000004200 */
[----:B------:R-:W-:Y:S04]  /*16550*/  LDSM.16.MT88.4 R32, [R139+0xc800] ;  /* 0x00c800008b20783b */ /* 0x000fe80000004200 */
[----:B------:R-:W-:Y:S04]  /*16560*/  LDSM.16.MT88.4 R28, [R60+0xc800] ;  /* 0x00c800003c1c783b */ /* 0x000fe80000004200 */
[----:B------:R-:W-:Y:S01]  /*16570*/  LDSM.16.MT88.4 R24, [R42+0xc800] ;  /* 0x00c800002a18783b */ /* 0x000fe20000004200 */
[----:B-1----:R-:W-:-:S03]  /*16580*/  FMNMX.FTZ R3, R4, R3, !PT ;  /* 0x0000000304037209 */ /* 0x002fc60007810000 */
[----:B------:R-:W-:Y:S01]  /*16590*/  LDSM.16.MT88.4 R20, [R0+0xc800] ;  /* 0x00c800000014783b */ /* 0x000fe20000004200 */
[----:B------:R-:W-:Y:S02]  /*165a0*/  FSETP.NEU.FTZ.AND P0, PT, R3, -INF , PT ;  /* 0xff8000000300780b */ /* 0x000fe40003f1d000 */
[----:B--2---:R-:W-:Y:S02]  /*165b0*/  FMNMX.FTZ R134, R7, R134, !PT ;  /* 0x0000008607867209 */ /* 0x004fe40007810000 */
[----:B------:R-:W-:Y:S01]  /*165c0*/  LDSM.16.MT88.4 R4, [R0+0x10000] ;  /* 0x010000000004783b */ /* 0x000fe20000004200 */
[C---:B---3--:R-:W-:Y:S02]  /*165d0*/  FMUL.FTZ R136, R138.reuse, R3 ;  /* 0x000000038a887220 */ /* 0x048fe40000410000 */
[----:B------:R-:W-:-:S03]  /*165e0*/  FMUL.FTZ R137, R138, R134 ;  /* 0x000000868a897220 */ /* 0x000fc60000410000 */
        /* <DEDUP_REMOVED lines=25> */
[----:B------:R-:W5:Y:S01]  /*16780*/  LDSM.16.MT88.4 R12, [R42+0x10800] ;  /* 0x010800002a0c783b */ /* 0x000f620000004200 */
[-CC-:B------:R-:W-:Y:S01]  /*16790*/  FFMA.FTZ R44, R41, R138.reuse, -R136.reuse ;  /* 0x0000008a292c7223 */ /* 0x180fe20000010888 */
[-CC-:B------:R-:W-:Y:S01]  /*167a0*/  FFMA.FTZ R41, R43, R138.reuse, -R136.reuse ;  /* 0x0000008a2b297223 */ /* 0x180fe20000010888 */
[----:B------:R-:W-:Y:S01]  /*167b0*/  MUFU.EX2 R65, R65 ;  /* 0x0000004100417308 */ /* 0x000fe20000000800 */
[----:B------:R-:W5:Y:S01]  /*167c0*/  LDSM.16.MT88.4 R16, [R60+0x10800] ;  /* 0x010800003c10783b */ /* 0x000f620000004200 */
        /* <DEDUP_REMOVED lines=23> */
[-CC-:B------:R-:W-:Y:S01]  /*16940*/  FFMA.FTZ R179, R174, R138.reuse, -R137.reuse ;  /* 0x0000008aaeb37223 */ /* 0x180fe20000010889 */
[----:B----4-:R-:W-:Y:S01]  /*16950*/  F2FP.BF16.F32.PACK_AB R70, R58, R61 ;  /* 0x0000003d3a46723e */ /* 0x010fe200000010ff */
[-CC-:B------:R-:W-:Y:S01]  /*16960*/  FFMA.FTZ R167, R167, R138.reuse, -R136.reuse ;  /* 0x0000008aa7a77223 */ /* 0x180fe20000010888 */
[----:B------:R-:W-:Y:S01]  /*16970*/  MUFU.EX2 R57, R57 ;  /* 0x0000003900397308 */ /* 0x000fe20000000800 */
[-CC-:B------:R-:W-:Y:S01]  /*16980*/  FFMA.FTZ R170, R170, R138.reuse, -R137.reuse ;  /* 0x0000008aaaaa7223 */ /* 0x180fe20000010889 */
[-C--:B------:R-:W-:Y:S01]  /*16990*/  FFMA.FTZ R166, R166, R138.reuse, -R137 ;  /* 0x0000008aa6a67223 */ /* 0x080fe20000010889 */
[-CC-:B------:R-:W-:Y:S01]  /*169a0*/  FFMA.FTZ R165, R165, R138.reuse, -R136.reuse ;  /* 0x0000008aa5a57223 */ /* 0x180fe20000010888 */
[----:B------:R-:W3:Y:S01]  /*169b0*/  MUFU.EX2 R54, R54 ;  /* 0x0000003600367308 */ /* 0x000ee20000000800 */
[----:B-1----:R-:W-:Y:S03]  /*169c0*/  HMMA.16816.F32.BF16 R96, R68, R92, RZ ;  /* 0x0000005c4460723c */ /* 0x002fe600000418ff */
[-CC-:B------:R-:W-:Y:S01]  /*169d0*/  FFMA.FTZ R151, R151, R138.reuse, -R136.reuse ;  /* 0x0000008a97977223 */ /* 0x180fe20000010888 */
[----:B------:R-:W-:Y:S01]  /*169e0*/  FFMA.FTZ R241, R67, R138, -R136 ;  /* 0x0000008a43f17223 */ /* 0x000fe20000010888 */
[----:B------:R-:W-:Y:S01]  /*169f0*/  MUFU.EX2 R51, R51 ;  /* 0x0000003300337308 */ /* 0x000fe20000000800 */
[----:B------:R-:W-:Y:S01]  /*16a00*/  FADD.FTZ R62, R63, R62 ;  /* 0x0000003e3f3e7221 */ /* 0x000fe20000010000 */
[----:B------:R-:W-:-:S02]  /*16a10*/  FADD.FTZ R64, R65, R64 ;  /* 0x0000004041407221 */ /* 0x000fc40000010000 */
[----:B------:R-:W1:Y:S01]  /*16a20*/  MUFU.EX2 R50, R50 ;  /* 0x0000003200327308 */ /* 0x000e620000000800 */
[C---:B------:R-:W-:Y:S01]  /*16a30*/  HMMA.16816.F32.BF16 R92, R68.reuse, R94, RZ ;  /* 0x0000005e445c723c */ /* 0x040fe200000418ff */
[----:B------:R-:W-:Y:S01]  /*16a40*/  FADD.FTZ R59, R59, R62 ;  /* 0x0000003e3b3b7221 */ /* 0x000fe20000010000 */
[----:B------:R-:W-:Y:S01]  /*16a50*/  FADD.FTZ R61, R61, R64 ;  /* 0x000000403d3d7221 */ /* 0x000fe20000010000 */
[----:B------:R-:W4:Y:S02]  /*16a60*/  MUFU.EX2 R48, R48 ;  /* 0x0000003000307308 */ /* 0x000f240000000800 */
[----:B------:R-:W-:Y:S01]  /*16a70*/  FADD.FTZ R56, R56, R59 ;  /* 0x0000003b38387221 */ /* 0x000fe20000010000 */
[----:B------:R-:W-:Y:S01]  /*16a80*/  FADD.FTZ R58, R58, R61 ;  /* 0x0000003d3a3a7221 */ /* 0x000fe20000010000 */
[----:B------:R-:W-:Y:S01]  /*16a90*/  MUFU.EX2 R45, R45 ;  /* 0x0000002d002d7308 */ /* 0x000fe20000000800 */
[C---:B------:R-:W-:Y:S03]  /*16aa0*/  HMMA.16816.F32.BF16 R128, R68.reuse, R124, RZ ;  /* 0x0000007c4480723c */ /* 0x040fe600000418ff */
[----:B------:R-:W-:Y:S04]  /*16ab0*/  MUFU.EX2 R44, R44 ;  /* 0x0000002c002c7308 */ /* 0x000fe80000000800 */
[----:B------:R-:W-:Y:S01]  /*16ac0*/  MUFU.EX2 R41, R41 ;  /* 0x0000002900297308 */ /* 0x000fe20000000800 */
[C---:B------:R-:W-:Y:S03]  /*16ad0*/  HMMA.16816.F32.BF16 R120, R68.reuse, R116, RZ ;  /* 0x000000744478723c */ /* 0x040fe600000418ff */
[----:B------:R-:W-:Y:S04]  /*16ae0*/  MUFU.EX2 R47, R47 ;  /* 0x0000002f002f7308 */ /* 0x000fe80000000800 */
[----:B------:R2:W5:Y:S01]  /*16af0*/  MUFU.EX2 R46, R38 ;  /* 0x00000026002e7308 */ /* 0x0005620000000800 */
[C---:B------:R-:W-:Y:S03]  /*16b00*/  HMMA.16816.F32.BF16 R112, R68.reuse, R108, RZ ;  /* 0x0000006c4470723c */ /* 0x040fe600000418ff */
[----:B------:R-:W-:Y:S04]  /*16b10*/  MUFU.EX2 R43, R43 ;  /* 0x0000002b002b7308 */ /* 0x000fe80000000800 */
[----:B------:R-:W5:Y:S01]  /*16b20*/  MUFU.EX2 R40, R40 ;  /* 0x0000002800287308 */ /* 0x000f620000000800 */
[C---:B------:R-:W-:Y:S03]  /*16b30*/  HMMA.16816.F32.BF16 R104, R68.reuse, R100, RZ ;  /* 0x000000644468723c */ /* 0x040fe600000418ff */
[----:B------:R-:W5:Y:S01]  /*16b40*/  MUFU.EX2 R2, R2 ;  /* 0x0000000200027308 */ /* 0x000f620000000800 */
[----:B--2---:R-:W-:Y:S03]  /*16b50*/  LDSM.16.MT88.4 R36, [R0+0x11000] ;  /* 0x011000000024783b */ /* 0x004fe60000004200 */
[----:B------:R-:W-:Y:S01]  /*16b60*/  MUFU.EX2 R156, R156 ;  /* 0x0000009c009c7308 */ /* 0x000fe20000000800 */
[C---:B------:R-:W-:Y:S03]  /*16b70*/  HMMA.16816.F32.BF16 R88, R68.reuse, R84, RZ ;  /* 0x000000544458723c */ /* 0x040fe600000418ff */
[----:B------:R-:W-:Y:S04]  /*16b80*/  MUFU.EX2 R159, R159 ;  /* 0x0000009f009f7308 */ /* 0x000fe80000000800 */
[----:B------:R-:W-:Y:S01]  /*16b90*/  MUFU.EX2 R157, R157 ;  /* 0x0000009d009d7308 */ /* 0x000fe20000000800 */
[C---:B------:R-:W-:Y:S03]  /*16ba0*/  HMMA.16816.F32.BF16 R80, R68.reuse, R76, RZ ;  /* 0x0000004c4450723c */ /* 0x040fe600000418ff */
[----:B------:R2:W-:Y:S04]  /*16bb0*/  MUFU.EX2 R158, R172 ;  /* 0x000000ac009e7308 */ /* 0x0005e80000000800 */
[----:B------:R-:W5:Y:S01]  /*16bc0*/  MUFU.EX2 R163, R163 ;  /* 0x000000a300a37308 */ /* 0x000f620000000800 */
[C---:B------:R-:W-:Y:S03]  /*16bd0*/  HMMA.16816.F32.BF16 R124, R68.reuse, R126, RZ ;  /* 0x0000007e447c723c */ /* 0x040fe600000418ff */
[----:B------:R-:W-:Y:S04]  /*16be0*/  MUFU.EX2 R161, R161 ;  /* 0x000000a100a17308 */ /* 0x000fe80000000800 */
[----:B------:R-:W5:Y:S01]  /*16bf0*/  MUFU.EX2 R160, R160 ;  /* 0x000000a000a07308 */ /* 0x000f620000000800 */
[----:B------:R-:W-:Y:S01]  /*16c00*/  HMMA.16816.F32.BF16 R116, R68, R118, RZ ;  /* 0x000000764474723c */ /* 0x000fe200000418ff */
[-CC-:B--2---:R-:W-:Y:S01]  /*16c10*/  FFMA.FTZ R172, R177, R138.reuse, -R136.reuse ;  /* 0x0000008ab1ac7223 */ /* 0x184fe20000010888 */
[-C--:B------:R-:W-:Y:S01]  /*16c20*/  FFMA.FTZ R177, R180, R138.reuse, -R137 ;  /* 0x0000008ab4b17223 */ /* 0x080fe20000010889 */
[----:B------:R-:W2:Y:S01]  /*16c30*/  MUFU.EX2 R162, R162 ;  /* 0x000000a200a27308 */ /* 0x000ea20000000800 */
[----:B------:R-:W-:-:S03]  /*16c40*/  FFMA.FTZ R180, R173, R138, -R136 ;  /* 0x0000008aadb47223 */ /* 0x000fc60000010888 */
        /* <DEDUP_REMOVED lines=18> */
[----:B-1----:R-:W-:Y:S01]  /*16d70*/  F2FP.BF16.F32.PACK_AB R6, R50, R51 ;  /* 0x000000333206723e */ /* 0x002fe200000010ff */
[----:B------:R-:W-:Y:S01]  /*16d80*/  FADD.FTZ R52, R52, R55 ;  /* 0x0000003734347221 */ /* 0x000fe20000010000 */
[----:B----4-:R-:W-:Y:S01]  /*16d90*/  F2FP.BF16.F32.PACK_AB R7, R48, R49 ;  /* 0x000000313007723e */ /* 0x010fe200000010ff */
[----:B------:R-:W-:Y:S02]  /*16da0*/  FADD.FTZ R51, R51, R54 ;  /* 0x0000003633337221 */ /* 0x000fe40000010000 */
[----:B------:R-:W-:Y:S02]  /*16db0*/  FADD.FTZ R49, R49, R52 ;  /* 0x0000003431317221 */ /* 0x000fe40000010000 */
[----:B------:R-:W-:-:S02]  /*16dc0*/  FADD.FTZ R50, R50, R51 ;  /* 0x0000003332327221 */ /* 0x000fc40000010000 */
[----:B------:R-:W-:Y:S05]  /*16dd0*/  HMMA.16816.F32.BF16 R96, R4, R8, R96 ;  /* 0x000000080460723c */ /* 0x000fea0000041860 */
[----:B------:R-:W-:-:S03]  /*16de0*/  FADD.FTZ R48, R48, R49 ;  /* 0x0000003130307221 */ /* 0x000fc60000010000 */
[C---:B------:R-:W-:Y:S01]  /*16df0*/  HMMA.16816.F32.BF16 R92, R4.reuse, R10, R92 ;  /* 0x0000000a045c723c */ /* 0x040fe2000004185c */
[----:B------:R-:W1:Y:S07]  /*16e00*/  LDSM.16.MT88.4 R8, [R0+0x10800] ;  /* 0x010800000008783b */ /* 0x000e6e0000004200 */
[C---:B------:R-:W-:Y:S08]  /*16e10*/  HMMA.16816.F32.BF16 R128, R4.reuse, R32, R128 ;  /* 0x000000200480723c */ /* 0x040ff00000041880 */
[C---:B------:R-:W-:Y:S01]  /*16e20*/  HMMA.16816.F32.BF16 R124, R4.reuse, R34, R124 ;  /* 0x00000022047c723c */ /* 0x040fe2000004187c */
[----:B------:R-:W3:Y:S07]  /*16e30*/  LDSM.16.MT88.4 R32, [R139+0xd000] ;  /* 0x00d000008b20783b */ /* 0x000eee0000004200 */
[C---:B-----5:R-:W-:Y:S08]  /*16e40*/  HMMA.16816.F32.BF16 R80, R4.reuse, R12, R80 ;  /* 0x0000000c0450723c */ /* 0x060ff00000041850 */
[C---:B------:R-:W-:Y:S01]  /*16e50*/  HMMA.16816.F32.BF16 R76, R4.reuse, R14, R76 ;  /* 0x0000000e044c723c */ /* 0x040fe2000004184c */
[----:B------:R-:W4:Y:S07]  /*16e60*/  LDSM.16.MT88.4 R12, [R60+0x11000] ;  /* 0x011000003c0c783b */ /* 0x000f2e0000004200 */
[C---:B------:R-:W-:Y:S08]  /*16e70*/  HMMA.16816.F32.BF16 R88, R4.reuse, R16, R88 ;  /* 0x000000100458723c */ /* 0x040ff00000041858 */
[C---:B-1----:R-:W-:Y:S08]  /*16e80*/  HMMA.16816.F32.BF16 R72, R4.reuse, R8, R72 ;  /* 0x000000080448723c */ /* 0x042ff00000041848 */
[C---:B------:R-:W-:Y:S01]  /*16e90*/  HMMA.16816.F32.BF16 R68, R4.reuse, R10, R68 ;  /* 0x0000000a0444723c */ /* 0x040fe20000041844 */
[----:B------:R-:W1:Y:S07]  /*16ea0*/  LDSM.16.MT88.4 R8, [R42+0x11000] ;  /* 0x011000002a08783b */ /* 0x000e6e0000004200 */
[C---:B------:R-:W-:Y:S01]  /*16eb0*/  HMMA.16816.F32.BF16 R84, R4.reuse, R18, R84 ;  /* 0x000000120454723c */ /* 0x040fe20000041854 */
[----:B------:R-:W5:Y:S07]  /*16ec0*/  LDSM.16.MT88.4 R16, [R139+0x11000] ;  /* 0x011000008b10783b */ /* 0x000f6e0000004200 */
        /* <DEDUP_REMOVED lines=8> */
[----:B------:R-:W2:Y:S02]  /*16f50*/  LDSM.16.MT88.4 R20, [R0+0xd000] ;  /* 0x00d000000014783b */ /* 0x000ea40000004200 */
[----:B------:R-:W-:Y:S01]  /*16f60*/  F2FP.BF16.F32.PACK_AB R4, R46, R47 ;  /* 0x0000002f2e04723e */ /* 0x000fe200000010ff */
[----:B------:R-:W-:Y:S01]  /*16f70*/  FADD.FTZ R47, R47, R50 ;  /* 0x000000322f2f7221 */ /* 0x000fe20000010000 */
[----:B------:R-:W-:Y:S01]  /*16f80*/  F2FP.BF16.F32.PACK_AB R5, R44, R45 ;  /* 0x0000002d2c05723e */ /* 0x000fe200000010ff */
[----:B------:R-:W-:Y:S01]  /*16f90*/  FADD.FTZ R45, R45, R48 ;  /* 0x000000302d2d7221 */ /* 0x000fe20000010000 */
[----:B------:R-:W-:Y:S01]  /*16fa0*/  F2FP.BF16.F32.PACK_AB R6, R40, R43 ;  /* 0x0000002b2806723e */ /* 0x000fe200000010ff */
[----:B------:R-:W-:Y:S01]  /*16fb0*/  FADD.FTZ R46, R46, R47 ;  /* 0x0000002f2e2e7221 */ /* 0x000fe20000010000 */
[----:B------:R-:W-:Y:S01]  /*16fc0*/  F2FP.BF16.F32.PACK_AB R7, R2, R41 ;  /* 0x000000290207723e */ /* 0x000fe200000010ff */
[----:B------:R-:W-:-:S06]  /*16fd0*/  FADD.FTZ R44, R44, R45 ;  /* 0x0000002d2c2c7221 */ /* 0x000fcc0000010000 */
[C---:B---3--:R-:W-:Y:S08]  /*16fe0*/  HMMA.16816.F32.BF16 R128, R4.reuse, R32, R128 ;  /* 0x000000200480723c */ /* 0x048ff00000041880 */
[C---:B------:R-:W-:Y:S01]  /*16ff0*/  HMMA.16816.F32.BF16 R124, R4.reuse, R34, R124 ;  /* 0x00000022047c723c */ /* 0x040fe2000004187c */
[----:B------:R-:W3:Y:S07]  /*17000*/  LDSM.16.MT88.4 R32, [R139+0xd800] ;  /* 0x00d800008b20783b */ /* 0x000eee0000004200 */
[C---:B----4-:R-:W-:Y:S08]  /*17010*/  HMMA.16816.F32.BF16 R88, R4.reuse, R12, R88 ;  /* 0x0000000c0458723c */ /* 0x050ff00000041858 */
[C---:B------:R-:W-:Y:S01]  /*17020*/  HMMA.16816.F32.BF16 R84, R4.reuse, R14, R84 ;  /* 0x0000000e0454723c */ /* 0x040fe20000041854 */
[----:B------:R-:W4:Y:S07]  /*17030*/  LDSM.16.MT88.4 R12, [R60+0x11800] ;  /* 0x011800003c0c783b */ /* 0x000f2e0000004200 */
[C---:B-1----:R-:W-:Y:S08]  /*17040*/  HMMA.16816.F32.BF16 R80, R4.reuse, R8, R80 ;  /* 0x000000080450723c */ /* 0x042ff00000041850 */
[C---:B------:R-:W-:Y:S01]  /*17050*/  HMMA.16816.F32.BF16 R76, R4.reuse, R10, R76 ;  /* 0x0000000a044c723c */ /* 0x040fe2000004184c */
[----:B------:R-:W1:Y:S07]  /*17060*/  LDSM.16.MT88.4 R8, [R42+0x11800] ;  /* 0x011800002a08783b */ /* 0x000e6e0000004200 */
[C---:B-----5:R-:W-:Y:S08]  /*17070*/  HMMA.16816.F32.BF16 R96, R4.reuse, R16, R96 ;  /* 0x000000100460723c */ /* 0x060ff00000041860 */
[C---:B------:R-:W-:Y:S01]  /*17080*/  HMMA.16816.F32.BF16 R92, R4.reuse, R18, R92 ;  /* 0x00000012045c723c */ /* 0x040fe2000004185c */
[----:B------:R-:W5:Y:S07]  /*17090*/  LDSM.16.MT88.4 R16, [R139+0x11800] ;  /* 0x011800008b10783b */ /* 0x000f6e0000004200 */
        /* <DEDUP_REMOVED lines=10> */
[----:B------:R-:W-:Y:S03]  /*17140*/  HMMA.16816.F32.BF16 R68, R4, R38, R68 ;  /* 0x000000260444723c */ /* 0x000fe60000041844 */
[----:B------:R-:W-:Y:S01]  /*17150*/  F2FP.BF16.F32.PACK_AB R4, R163, R158 ;  /* 0x0000009ea304723e */ /* 0x000fe200000010ff */
[----:B------:R-:W-:Y:S01]  /*17160*/  LDSM.16.MT88.4 R36, [R42+0x12000] ;  /* 0x012000002a24783b */ /* 0x000fe20000004200 */
[----:B------:R-:W-:-:S02]  /*17170*/  F2FP.BF16.F32.PACK_AB R5, R159, R156 ;  /* 0x0000009c9f05723e */ /* 0x000fc400000010ff */
[----:B------:R-:W-:Y:S02]  /*17180*/  F2FP.BF16.F32.PACK_AB R6, R160, R161 ;  /* 0x000000a1a006723e */ /* 0x000fe400000010ff */
[----:B------:R-:W-:-:S07]  /*17190*/  F2FP.BF16.F32.PACK_AB R7, R162, R157 ;  /* 0x0000009da207723e */ /* 0x000fce00000010ff */
[C---:B---3--:R-:W-:Y:S08]  /*171a0*/  HMMA.16816.F32.BF16 R128, R4.reuse, R32, R128 ;  /* 0x000000200480723c */ /* 0x048ff00000041880 */
[C---:B------:R-:W-:Y:S01]  /*171b0*/  HMMA.16816.F32.BF16 R124, R4.reuse, R34, R124 ;  /* 0x00000022047c723c */ /* 0x040fe2000004187c */
[----:B------:R-:W3:Y:S07]  /*171c0*/  LDSM.16.MT88.4 R32, [R0+0x11800] ;  /* 0x011800000020783b */ /* 0x000eee0000004200 */
[----:B----4-:R-:W-:Y:S03]  /*171d0*/  HMMA.16816.F32.BF16 R88, R4, R12, R88 ;  /* 0x0000000c0458723c */ /* 0x010fe60000041858 */
[-CC-:B------:R-:W-:Y:S01]  /*171e0*/  FFMA.FTZ R12, R171, R138.reuse, -R136.reuse ;  /* 0x0000008aab0c7223 */ /* 0x180fe20000010888 */
[----:B------:R-:W-:-:S03]  /*171f0*/  FFMA.FTZ R171, R169, R138, -R136 ;  /* 0x0000008aa9ab7223 */ /* 0x000fc60000010888 */
[----:B------:R4:W-:Y:S01]  /*17200*/  MUFU.EX2 R169, R12 ;  /* 0x0000000c00a97308 */ /* 0x0009e20000000800 */
[C---:B-1----:R-:W-:Y:S03]  /*17210*/  HMMA.16816.F32.BF16 R80, R4.reuse, R8, R80 ;  /* 0x000000080450723c */ /* 0x042fe60000041850 */
[-CC-:B------:R-:W-:Y:S01]  /*17220*/  FFMA.FTZ R8, R178, R138.reuse, -R137.reuse ;  /* 0x0000008ab2087223 */ /* 0x180fe20000010889 */
[-C--:B------:R-:W-:Y:S01]  /*17230*/  FFMA.FTZ R178, R176, R138.reuse, -R137 ;  /* 0x0000008ab0b27223 */ /* 0x080fe20000010889 */
[----:B------:R-:W-:Y:S01]  /*17240*/  FFMA.FTZ R176, R181, R138, -R136 ;  /* 0x0000008ab5b07223 */ /* 0x000fe20000010888 */
[----:B------:R-:W-:Y:S02]  /*17250*/  MUFU.EX2 R171, R171 ;  /* 0x000000ab00ab7308 */ /* 0x000fe40000000800 */
[C---:B------:R-:W-:Y:S02]  /*17260*/  HMMA.16816.F32.BF16 R84, R4.reuse, R14, R84 ;  /* 0x0000000e0454723c */ /* 0x040fe40000041854 */
[----:B------:R1:W3:Y:S01]  /*17270*/  MUFU.EX2 R174, R8 ;  /* 0x0000000800ae7308 */ /* 0x0002e20000000800 */
[----:B----4-:R-:W4:Y:S03]  /*17280*/  LDSM.16.MT88.4 R12, [R139+0x12000] ;  /* 0x012000008b0c783b */ /* 0x010f260000004200 */
[----:B------:R-:W3:Y:S02]  /*17290*/  MUFU.EX2 R178, R178 ;  /* 0x000000b200b27308 */ /* 0x000ee40000000800 */
[C---:B------:R-:W-:Y:S02]  /*172a0*/  HMMA.16816.F32.BF16 R76, R4.reuse, R10, R76 ;  /* 0x0000000a044c723c */ /* 0x040fe4000004184c */
[----:B------:R-:W3:Y:S01]  /*172b0*/  MUFU.EX2 R176, R176 ;  /* 0x000000b000b07308 */ /* 0x000ee20000000800 */
[----:B-1----:R-:W1:Y:S05]  /*172c0*/  LDSM.16.MT88.4 R8, [R60+0x12000] ;  /* 0x012000003c08783b */ /* 0x002e6a0000004200 */
[C---:B-----5:R-:W-:Y:S08]  /*172d0*/  HMMA.16816.F32.BF16 R96, R4.reuse, R16, R96 ;  /* 0x000000100460723c */ /* 0x060ff00000041860 */
[C---:B------:R-:W-:Y:S01]  /*172e0*/  HMMA.16816.F32.BF16 R92, R4.reuse, R18, R92 ;  /* 0x00000012045c723c */ /* 0x040fe2000004185c */
[----:B------:R-:W-:Y:S07]  /*172f0*/  LDSM.16.MT88.4 R16, [R0+0xe000] ;  /* 0x00e000000010783b */ /* 0x000fee0000004200 */
[C---:B--2---:R-:W-:Y:S08]  /*17300*/  HMMA.16816.F32.BF16 R120, R4.reuse, R28, R120 ;  /* 0x0000001c0478723c */ /* 0x044ff00000041878 */
[C---:B------:R-:W-:Y:S01]  /*17310*/  HMMA.16816.F32.BF16 R116, R4.reuse, R30, R116 ;  /* 0x0000001e0474723c */ /* 0x040fe20000041874 */
[----:B------:R-:W2:Y:S07]  /*17320*/  LDSM.16.MT88.4 R28, [R139+0xe000] ;  /* 0x00e000008b1c783b */ /* 0x000eae0000004200 */
[C---:B------:R-:W-:Y:S08]  /*17330*/  HMMA.16816.F32.BF16 R112, R4.reuse, R24, R112 ;  /* 0x000000180470723c */ /* 0x040ff00000041870 */
[C---:B------:R-:W-:Y:S01]  /*17340*/  HMMA.16816.F32.BF16 R108, R4.reuse, R26, R108 ;  /* 0x0000001a046c723c */ /* 0x040fe2000004186c */
[----:B------:R-:W5:Y:S07]  /*17350*/  LDSM.16.MT88.4 R24, [R60+0xe000] ;  /* 0x00e000003c18783b */ /* 0x000f6e0000004200 */
[C---:B------:R-:W-:Y:S08]  /*17360*/  HMMA.16816.F32.BF16 R104, R4.reuse, R20, R104 ;  /* 0x000000140468723c */ /* 0x040ff00000041868 */
[C---:B------:R-:W-:Y:S01]  /*17370*/  HMMA.16816.F32.BF16 R100, R4.reuse, R22, R100 ;  /* 0x000000160464723c */ /* 0x040fe20000041864 */
[----:B------:R-:W5:Y:S07]  /*17380*/  LDSM.16.MT88.4 R20, [R42+0xe000] ;  /* 0x00e000002a14783b */ /* 0x000f6e0000004200 */
[C---:B---3--:R-:W-:Y:S08]  /*17390*/  HMMA.16816.F32.BF16 R72, R4.reuse, R32, R72 ;  /* 0x000000200448723c */ /* 0x048ff00000041848 */
[----:B------:R-:W-:Y:S03]  /*173a0*/  HMMA.16816.F32.BF16 R68, R4, R34, R68 ;  /* 0x000000220444723c */ /* 0x000fe60000041844 */
[----:B------:R-:W-:Y:S01]  /*173b0*/  F2FP.BF16.F32.PACK_AB R4, R174, R177 ;  /* 0x000000b1ae04723e */ /* 0x000fe200000010ff */
[----:B------:R-:W-:Y:S01]  /*173c0*/  LDSM.16.MT88.4 R32, [R139+0xe800] ;  /* 0x00e800008b20783b */ /* 0x000fe20000004200 */
[----:B------:R-:W-:-:S02]  /*173d0*/  F2FP.BF16.F32.PACK_AB R5, R169, R172 ;  /* 0x000000aca905723e */ /* 0x000fc400000010ff */
[----:B------:R-:W-:Y:S02]  /*173e0*/  F2FP.BF16.F32.PACK_AB R6, R178, R179 ;  /* 0x000000b3b206723e */ /* 0x000fe400000010ff */
[----:B------:R-:W-:-:S07]  /*173f0*/  F2FP.BF16.F32.PACK_AB R7, R176, R171 ;  /* 0x000000abb007723e */ /* 0x000fce00000010ff */
[C---:B----4-:R-:W-:Y:S08]  /*17400*/  HMMA.16816.F32.BF16 R96, R4.reuse, R12, R96 ;  /* 0x0000000c0460723c */ /* 0x050ff00000041860 */
[C---:B------:R-:W-:Y:S01]  /*17410*/  HMMA.16816.F32.BF16 R92, R4.reuse, R14, R92 ;  /* 0x0000000e045c723c */ /* 0x040fe2000004185c */
[----:B------:R-:W3:Y:S07]  /*17420*/  LDSM.16.MT88.4 R12, [R0+0x12000] ;  /* 0x01200000000c783b */ /* 0x000eee0000004200 */
[----:B-1----:R-:W-:Y:S03]  /*17430*/  HMMA.16816.F32.BF16 R88, R4, R8, R88 ;  /* 0x000000080458723c */ /* 0x002fe60000041858 */
        /* <DEDUP_REMOVED lines=8> */
[----:B------:R-:W-:Y:S01]  /*174c0*/  MUFU.EX2 R36, R166 ;  /* 0x000000a600247308 */ /* 0x000fe20000000800 */
[-CC-:B------:R-:W-:Y:S01]  /*174d0*/  FFMA.FTZ R164, R153, R138.reuse, -R136.reuse ;  /* 0x0000008a99a47223 */ /* 0x180fe20000010888 */
[-CC-:B------:R-:W-:Y:S01]  /*174e0*/  FFMA.FTZ R153, R152, R138.reuse, -R137.reuse ;  /* 0x0000008a98997223 */ /* 0x180fe20000010889 */
[----:B-1----:R-:W1:Y:S02]  /*174f0*/  LDSM.16.MT88.4 R8, [R139+0x12800] ;  /* 0x012800008b08783b */ /* 0x002e640000004200 */
[----:B------:R-:W4:Y:S01]  /*17500*/  MUFU.EX2 R37, R37 ;  /* 0x0000002500257308 */ /* 0x000f220000000800 */
[----:B------:R-:W-:Y:S03]  /*17510*/  HMMA.16816.F32.BF16 R76, R4, R38, R76 ;  /* 0x00000026044c723c */ /* 0x000fe6000004184c */
[-CC-:B------:R-:W-:Y:S01]  /*17520*/  FFMA.FTZ R39, R155, R138.reuse, -R136.reuse ;  /* 0x0000008a9b277223 */ /* 0x180fe20000010888 */
[-C--:B------:R-:W-:Y:S01]  /*17530*/  FFMA.FTZ R155, R150, R138.reuse, -R137 ;  /* 0x0000008a969b7223 */ /* 0x080fe20000010889 */
[----:B------:R5:W4:Y:S01]  /*17540*/  MUFU.EX2 R38, R165 ;  /* 0x000000a500267308 */ /* 0x000b220000000800 */
[----:B------:R-:W-:-:S03]  /*17550*/  FFMA.FTZ R150, R149, R138, -R136 ;  /* 0x0000008a95967223 */ /* 0x000fc60000010888 */
[----:B------:R-:W-:Y:S01]  /*17560*/  MUFU.EX2 R39, R39 ;  /* 0x0000002700277308 */ /* 0x000fe20000000800 */
[C---:B--2---:R-:W-:Y:S03]  /*17570*/  HMMA.16816.F32.BF16 R128, R4.reuse, R28, R128 ;  /* 0x0000001c0480723c */ /* 0x044fe60000041880 */
[----:B------:R-:W-:Y:S04]  /*17580*/  MUFU.EX2 R164, R164 ;  /* 0x000000a400a47308 */ /* 0x000fe80000000800 */
[----:B------:R-:W-:Y:S01]  /*17590*/  MUFU.EX2 R153, R153 ;  /* 0x0000009900997308 */ /* 0x000fe20000000800 */
[C---:B------:R-:W-:Y:S01]  /*175a0*/  HMMA.16816.F32.BF16 R124, R4.reuse, R30, R124 ;  /* 0x0000001e047c723c */ /* 0x040fe2000004187c */
[----:B------:R-:W-:Y:S02]  /*175b0*/  LDSM.16.MT88.4 R28, [R60+0xe800] ;  /* 0x00e800003c1c783b */ /* 0x000fe40000004200 */
[-CC-:B-----5:R-:W-:Y:S01]  /*175c0*/  FFMA.FTZ R165, R154, R138.reuse, -R137.reuse ;  /* 0x0000008a9aa57223 */ /* 0x1a0fe20000010889 */
[----:B------:R-:W-:Y:S01]  /*175d0*/  FFMA.FTZ R154, R148, R138, -R137 ;  /* 0x0000008a949a7223 */ /* 0x000fe20000010889 */
[----:B------:R-:W-:Y:S03]  /*175e0*/  MUFU.EX2 R150, R150 ;  /* 0x0000009600967308 */ /* 0x000fe60000000800 */
[C---:B------:R-:W-:Y:S01]  /*175f0*/  HMMA.16816.F32.BF16 R120, R4.reuse, R24, R120 ;  /* 0x000000180478723c */ /* 0x040fe20000041878 */
[----:B------:R-:W2:Y:S04]  /*17600*/  MUFU.EX2 R152, R165 ;  /* 0x000000a500987308 */ /* 0x000ea80000000800 */
[----:B------:R-:W-:Y:S03]  /*17610*/  MUFU.EX2 R148, R155 ;  /* 0x0000009b00947308 */ /* 0x000fe60000000800 */
[C---:B------:R-:W-:Y:S01]  /*17620*/  HMMA.16816.F32.BF16 R116, R4.reuse, R26, R116 ;  /* 0x0000001a0474723c */ /* 0x040fe20000041874 */
[----:B------:R-:W-:Y:S01]  /*17630*/  LDSM.16.MT88.4 R24, [R42+0xe800] ;  /* 0x00e800002a18783b */ /* 0x000fe20000004200 */
[----:B------:R-:W5:Y:S06]  /*17640*/  MUFU.EX2 R149, R154 ;  /* 0x0000009a00957308 */ /* 0x000f6c0000000800 */
[C---:B------:R-:W-:Y:S08]  /*17650*/  HMMA.16816.F32.BF16 R112, R4.reuse, R20, R112 ;  /* 0x000000140470723c */ /* 0x040ff00000041870 */
[C---:B------:R-:W-:Y:S01]  /*17660*/  HMMA.16816.F32.BF16 R108, R4.reuse, R22, R108 ;  /* 0x00000016046c723c */ /* 0x040fe2000004186c */
[----:B------:R-:W2:Y:S07]  /*17670*/  LDSM.16.MT88.4 R20, [R0+0xe800] ;  /* 0x00e800000014783b */ /* 0x000eae0000004200 */
[C---:B------:R-:W-:Y:S08]  /*17680*/  HMMA.16816.F32.BF16 R104, R4.reuse, R16, R104 ;  /* 0x000000100468723c */ /* 0x040ff00000041868 */
[C---:B------:R-:W-:Y:S01]  /*17690*/  HMMA.16816.F32.BF16 R100, R4.reuse, R18, R100 ;  /* 0x000000120464723c */ /* 0x040fe20000041864 */
[----:B------:R-:W5:Y:S07]  /*176a0*/  LDSM.16.MT88.4 R16, [R60+0x12800] ;  /* 0x012800003c10783b */ /* 0x000f6e0000004200 */
[C---:B---3--:R-:W-:Y:S08]  /*176b0*/  HMMA.16816.F32.BF16 R72, R4.reuse, R12, R72 ;  /* 0x0000000c0448723c */ /* 0x048ff00000041848 */
[----:B------:R-:W-:Y:S03]  /*176c0*/  HMMA.16816.F32.BF16 R68, R4, R14, R68 ;  /* 0x0000000e0444723c */ /* 0x000fe60000041844 */
[----:B----4-:R-:W-:Y:S01]  /*176d0*/  F2FP.BF16.F32.PACK_AB R4, R175, R168 ;  /* 0x000000a8af04723e */ /* 0x010fe200000010ff */
[----:B------:R-:W3:Y:S01]  /*176e0*/  LDSM.16.MT88.4 R12, [R42+0x12800] ;  /* 0x012800002a0c783b */ /* 0x000ee20000004200 */
        /* <DEDUP_REMOVED lines=9> */
[C---:B-----5:R-:W-:Y:S08]  /*17780*/  HMMA.16816.F32.BF16 R88, R4.reuse, R16, R88 ;  /* 0x000000100458723c */ /* 0x060ff00000041858 */
[C---:B------:R-:W-:Y:S01]  /*17790*/  HMMA.16816.F32.BF16 R84, R4.reuse, R18, R84 ;  /* 0x000000120454723c */ /* 0x040fe20000041854 */
[----:B------:R-:W-:Y:S07]  /*177a0*/  LDSM.16.MT88.4 R16, [R139+0x13000] ;  /* 0x013000008b10783b */ /* 0x000fee0000004200 */
[C---:B---3--:R-:W-:Y:S08]  /*177b0*/  HMMA.16816.F32.BF16 R80, R4.reuse, R12, R80 ;  /* 0x0000000c0450723c */ /* 0x048ff00000041850 */
[C---:B-1----:R-:W-:Y:S08]  /*177c0*/  HMMA.16816.F32.BF16 R72, R4.reuse, R8, R72 ;  /* 0x000000080448723c */ /* 0x042ff00000041848 */
[C---:B------:R-:W-:Y:S01]  /*177d0*/  HMMA.16816.F32.BF16 R68, R4.reuse, R10, R68 ;  /* 0x0000000a0444723c */ /* 0x040fe20000041844 */
[----:B------:R-:W1:Y:S07]  /*177e0*/  LDSM.16.MT88.4 R8, [R42+0x13000] ;  /* 0x013000002a08783b */ /* 0x000e6e0000004200 */
        /* <DEDUP_REMOVED lines=15> */
[C---:B--2---:R-:W-:Y:S08]  /*178e0*/  HMMA.16816.F32.BF16 R104, R4.reuse, R20, R104 ;  /* 0x000000140468723c */ /* 0x044ff00000041868 */
[C---:B------:R-:W-:Y:S01]  /*178f0*/  HMMA.16816.F32.BF16 R100, R4.reuse, R22, R100 ;  /* 0x000000160464723c */ /* 0x040fe20000041864 */
[----:B------:R-:W2:Y:S07]  /*17900*/  LDSM.16.MT88.4 R20, [R0+0x13000] ;  /* 0x013000000014783b */ /* 0x000eae0000004200 */
[C---:B-1----:R-:W-:Y:S08]  /*17910*/  HMMA.16816.F32.BF16 R80, R4.reuse, R8, R80 ;  /* 0x000000080450723c */ /* 0x042ff00000041850 */
        /* <DEDUP_REMOVED lines=28> */
[----:B--2---:R-:W-:Y:S03]  /*17ae0*/  HMMA.16816.F32.BF16 R72, R4, R20, R72 ;  /* 0x000000140448723c */ /* 0x004fe60000041848 */
        /* <DEDUP_REMOVED lines=29> */
[----:B------:R-:W2:Y:S02]  /*17cc0*/  LDSM.16.MT88.4 R16, [R60+0x13800] ;  /* 0x013800003c10783b */ /* 0x000ea40000004200 */
[----:B------:R-:W-:-:S04]  /*17cd0*/  FADD.FTZ R180, R180, R173 ;  /* 0x000000adb4b47221 */ /* 0x000fc80000010000 */
[----:B------:R-:W-:Y:S01]  /*17ce0*/  FADD.FTZ R167, R167, R180 ;  /* 0x000000b4a7a77221 */ /* 0x000fe20000010000 */
[----:B---3--:R-:W-:Y:S03]  /*17cf0*/  HMMA.16816.F32.BF16 R96, R4, R12, R96 ;  /* 0x0000000c0460723c */ /* 0x008fe60000041860 */
[----:B------:R-:W-:-:S04]  /*17d00*/  FADD.FTZ R38, R38, R167 ;  /* 0x000000a726267221 */ /* 0x000fc80000010000 */
[----:B------:R-:W-:Y:S01]  /*17d10*/  FADD.FTZ R39, R39, R38 ;  /* 0x0000002627277221 */ /* 0x000fe20000010000 */
[----:B------:R-:W-:Y:S01]  /*17d20*/  HMMA.16816.F32.BF16 R92, R4, R14, R92 ;  /* 0x0000000e045c723c */ /* 0x000fe2000004185c */
[----:B------:R-:W3:Y:S02]  /*17d30*/  LDSM.16.MT88.4 R12, [R42+0xf800] ;  /* 0x00f800002a0c783b */ /* 0x000ee40000004200 */
        /* <DEDUP_REMOVED lines=9> */
[----:B--2---:R-:W-:Y:S03]  /*17dd0*/  HMMA.16816.F32.BF16 R88, R4, R16, R88 ;  /* 0x000000100458723c */ /* 0x004fe60000041858 */
        /* <DEDUP_REMOVED lines=10> */
[C---:B---3--:R-:W-:Y:S08]  /*17e80*/  HMMA.16816.F32.BF16 R112, R4.reuse, R12, R112 ;  /* 0x0000000c0470723c */ /* 0x048ff00000041870 */
        /* <DEDUP_REMOVED lines=19> */
.L_x_1370:
        /* <DEDUP_REMOVED lines=78> */
.L_x_1365:
[----:B------:R-:W-:Y:S05]  /*184a0*/  BSYNC.RECONVERGENT B0 ;  /* 0x0000000000007941 */ /* 0x000fea0003800200 */
.L_x_1364:
[----:B------:R-:W1:Y:S01]  /*184b0*/  S2UR UR7, SR_CgaCtaId ;  /* 0x00000000000779c3 */ /* 0x000e620000008800 */
[C---:B------:R-:W-:Y:S01]  /*184c0*/  SHF.L.U32 R233, R140.reuse, 0x3, RZ ;  /* 0x000000038ce97819 */ /* 0x040fe200000006ff */
[----:B------:R-:W-:Y:S01]  /*184d0*/  UMOV UR8, 0x400 ;  /* 0x0000040000087882 */ /* 0x000fe20000000000 */
[----:B------:R-:W-:Y:S01]  /*184e0*/  LOP3.LUT R3, R140, 0x38, RZ, 0xc0, !PT ;  /* 0x000000388c037812 */ /* 0x000fe200078ec0ff */
[----:B------:R-:W-:Y:S01]  /*184f0*/  BSSY.RECONVERGENT B1, `(.L_x_1366) ;  /* 0x0000284000017945 */ /* 0x000fe20003800200 */
[C---:B------:R-:W-:Y:S02]  /*18500*/  LOP3.LUT R142, R233.reuse, 0x38, RZ, 0xc0, !PT ;  /* 0x00000038e98e7812 */ /* 0x040fe400078ec0ff */
[C---:B------:R-:W-:Y:S02]  /*18510*/  LOP3.LUT R4, R233.reuse, 0x1c0, RZ, 0xc0, !PT ;  /* 0x000001c0e9047812 */ /* 0x040fe400078ec0ff */
[C---:B------:R-:W-:Y:S02]  /*18520*/  ISETP.GE.AND P3, PT, R142.reuse, R231, PT ;  /* 0x000000e78e00720c */ /* 0x040fe40003f66270 */
[----:B------:R-:W-:Y:S02]  /*18530*/  LOP3.LUT R245, R233, 0x1e00, RZ, 0xc0, !PT ;  /* 0x00001e00e9f57812 */ /* 0x000fe400078ec0ff */
[C---:B------:R-:W-:Y:S02]  /*18540*/  LOP3.LUT R4, R142.reuse, R4, R3, 0x1e, !PT ;  /* 0x000000048e047212 */ /* 0x040fe400078e1e03 */
[----:B------:R-:W-:Y:S02]  /*18550*/  LOP3.LUT R2, R142, 0x40, RZ, 0xfc, !PT ;  /* 0x000000408e027812 */ /* 0x000fe400078efcff */
[----:B------:R-:W-:Y:S02]  /*18560*/  LOP3.LUT R245, R4, R245, RZ, 0xfc, !PT ;  /* 0x000000f504f57212 */ /* 0x000fe400078efcff */
[----:B------:R-:W-:Y:S02]  /*18570*/  SHF.L.U32 R216, R140, 0x6, RZ ;  /* 0x000000068cd87819 */ /* 0x000fe400000006ff */
[----:B------:R-:W-:Y:S02]  /*18580*/  ISETP.GE.AND P1, PT, R2, R231, PT ;  /* 0x000000e70200720c */ /* 0x000fe40003f26270 */
[----:B------:R-:W-:Y:S01]  /*18590*/  LOP3.LUT R3, R216, 0x1c0, RZ, 0xc0, !PT ;  /* 0x000001c0d8037812 */ /* 0x000fe200078ec0ff */
[----:B-1----:R-:W-:Y:S01]  /*185a0*/  ULEA UR6, UR7, UR8, 0x18 ;  /* 0x0000000807067291 */ /* 0x002fe2000f8ec0ff */
[----:B------:R-:W-:Y:S02]  /*185b0*/  SHF.L.U32 R5, R220, 0x5, RZ ;  /* 0x00000005dc057819 */ /* 0x000fe400000006ff */
[--C-:B------:R-:W-:Y:S02]  /*185c0*/  LOP3.LUT R3, R3, 0x8, R140.reuse, 0xf8, !PT ;  /* 0x0000000803037812 */ /* 0x100fe400078ef88c */
[----:B------:R-:W-:Y:S02]  /*185d0*/  LOP3.LUT R184, R216, 0x400, RZ, 0xc0, !PT ;  /* 0x00000400d8b87812 */ /* 0x000fe400078ec0ff */
[----:B------:R-:W-:Y:S02]  /*185e0*/  LEA R245, R245, UR6, 0x1 ;  /* 0x00000006f5f57c11 */ /* 0x000fe4000f8e08ff */
[----:B------:R-:W-:Y:S02]  /*185f0*/  LOP3.LUT R3, R3, R142, RZ, 0x3c, !PT ;  /* 0x0000008e03037212 */ /* 0x000fe400078e3cff */
[----:B------:R-:W-:Y:S01]  /*18600*/  IADD3 R2, P0, PT, R5, R224, RZ ;  /* 0x000000e005027210 */ /* 0x000fe20007f1e0ff */
[----:B------:R-:W-:Y:S01]  /*18610*/  @!PT LDS RZ, [RZ] ;  /* 0x00000000fffff984 */ /* 0x000fe20000000800 */
[----:B------:R-:W-:Y:S01]  /*18620*/  @!PT LDS RZ, [RZ] ;  /* 0x00000000fffff984 */ /* 0x000fe20000000800 */
[----:B------:R-:W-:Y:S01]  /*18630*/  @!PT LDS RZ, [RZ] ;  /* 0x00000000fffff984 */ /* 0x000fe20000000800 */
[----:B------:R-:W-:Y:S01]  /*18640*/  @!P3 LDGSTS.E.BYPASS.LTC128B.128 [R245+0xc000], desc[UR4][R224.64] ;  /* 0x0c000000e0f5bfae */ /* 0x000fe2000b981a04 */
[----:B------:R-:W-:Y:S02]  /*18650*/  SHF.L.U64.HI R4, R220, 0x5, R221 ;  /* 0x00000005dc047819 */ /* 0x000fe400000102dd */
[----:B------:R-:W-:Y:S03]  /*18660*/  LEA R184, R3, R184, 0x1 ;  /* 0x000000b803b87211 */ /* 0x000fe600078e08ff */
[----:B------:R-:W-:Y:S01]  /*18670*/  @P3 STS.128 [R245+0xc000], RZ ;  /* 0x00c000fff5003388 */ /* 0x000fe20000000c00 */
[----:B------:R-:W-:Y:S02]  /*18680*/  IADD3.X R3, PT, PT, R4, R225, RZ, P0, !PT ;  /* 0x000000e104037210 */ /* 0x000fe400007fe4ff */
[-C--:B------:R-:W-:Y:S03]  /*18690*/  IADD3 R12, P0, PT, R2, R5.reuse, RZ ;  /* 0x00000005020c7210 */ /* 0x080fe60007f1e0ff */
[----:B------:R-:W-:Y:S01]  /*186a0*/  @!PT LDS RZ, [RZ] ;  /* 0x00000000fffff984 */ /* 0x000fe20000000800 */
[----:B------:R-:W-:Y:S01]  /*186b0*/  @!PT LDS RZ, [RZ] ;  /* 0x00000000fffff984 */ /* 0x000fe20000000800 */
[----:B------:R-:W-:Y:S01]  /*186c0*/  @!PT LDS RZ, [RZ] ;  /* 0x00000000fffff984 */ /* 0x000fe20000000800 */
[----:B------:R-:W-:Y:S01]  /*186d0*/  @!P1 LDGSTS.E.BYPASS.LTC128B.128 [R245+0x10000], desc[UR4][R224.64+0x80] ;  /* 0x10000080e0f59fae */ /* 0x000fe2000b981a04 */
[----:B------:R-:W-:Y:S02]  /*186e0*/  SHF.R.U32.HI R212, RZ, 0x1, R140 ;  /* 0x00000001ffd47819 */ /* 0x000fe4000001168c */
[-C--:B------:R-:W-:Y:S03]  /*186f0*/  IADD3.X R13, PT, PT, R3, R4.reuse, RZ, P0, !PT ;  /* 0x00000004030d7210 */ /* 0x080fe600007fe4ff */
[----:B------:R-:W-:Y:S01]  /*18700*/  @P1 STS.128 [R245+0x10000], RZ ;  /* 0x010000fff5001388 */ /* 0x000fe20000000c00 */
[-C--:B------:R-:W-:Y:S02]  /*18710*/  IADD3 R6, P0, PT, R12, R5.reuse, RZ ;  /* 0x000000050c067210 */ /* 0x080fe40007f1e0ff */
[----:B------:R-:W-:Y:S03]  /*18720*/  SHF.L.U32 R213, R140, 0x5, RZ ;  /* 0x000000058cd57819 */ /* 0x000fe600000006ff */
[----:B------:R-:W-:Y:S01]  /*18730*/  @!PT LDS RZ, [RZ] ;  /* 0x00000000fffff984 */ /* 0x000fe20000000800 */
[----:B------:R-:W-:Y:S01]  /*18740*/  @!PT LDS RZ, [RZ] ;  /* 0x00000000fffff984 */ /* 0x000fe20000000800 */
[----:B------:R-:W-:Y:S01]  /*18750*/  @!PT LDS RZ, [RZ] ;  /* 0x00000000fffff984 */ /* 0x000fe20000000800 */
[----:B------:R-:W-:Y:S01]  /*18760*/  @!P3 LDGSTS.E.BYPASS.LTC128B.128 [R245+0xc800], desc[UR4][R2.64] ;  /* 0x0c80000002f5bfae */ /* 0x000fe2000b981a04 */
[-C--:B------:R-:W-:Y:S02]  /*18770*/  IADD3.X R7, PT, PT, R13, R4.reuse, RZ, P0, !PT ;  /* 0x000000040d077210 */ /* 0x080fe400007fe4ff */
[-C--:B------:R-:W-:Y:S03]  /*18780*/  IADD3 R10, P0, PT, R6, R5.reuse, RZ ;  /* 0x00000005060a7210 */ /* 0x080fe60007f1e0ff */
[----:B------:R-:W-:Y:S01]  /*18790*/  @P3 STS.128 [R245+0xc800], RZ ;  /* 0x00c800fff5003388 */ /* 0x000fe20000000c00 */
[----:B------:R-:W-:Y:S02]  /*187a0*/  LOP3.LUT R215, R212, 0x8, RZ, 0xc0, !PT ;  /* 0x00000008d4d77812 */ /* 0x000fe400078ec0ff */
[-C--:B------:R-:W-:Y:S03]  /*187b0*/  IADD3.X R11, PT, PT, R7, R4.reuse, RZ, P0, !PT ;  /* 0x00000004070b7210 */ /* 0x080fe600007fe4ff */
[----:B------:R-:W-:Y:S01]  /*187c0*/  @!PT LDS RZ, [RZ] ;  /* 0x00000000fffff984 */ /* 0x000fe20000000800 */
[----:B------:R-:W-:Y:S01]  /*187d0*/  @!PT LDS RZ, [RZ] ;  /* 0x00000000fffff984 */ /* 0x000fe20000000800 */
[----:B------:R-:W-:Y:S01]  /*187e0*/  @!PT LDS RZ, [RZ] ;  /* 0x00000000fffff984 */ /* 0x000fe20000000800 */
[----:B------:R1:W-:Y:S01]  /*187f0*/  @!P1 LDGSTS.E.BYPASS.LTC128B.128 [R245+0x10800], desc[UR4][R2.64+0x80] ;  /* 0x1080008002f59fae */ /* 0x0003e2000b981a04 */
[----:B------:R-:W-:Y:S02]  /*18800*/  IADD3 R8, P0, PT, R10, R5, RZ ;  /* 0x000000050a087210 */ /* 0x000fe40007f1e0ff */
[----:B------:R-:W-:Y:S03]  /*18810*/  LOP3.LUT R213, R213, 0x7c00, RZ, 0xc0, !PT ;  /* 0x00007c00d5d57812 */ /* 0x000fe600078ec0ff */
[----:B------:R-:W-:Y:S01]  /*18820*/  @P1 STS.128 [R245+0x10800], RZ ;  /* 0x010800fff5001388 */ /* 0x000fe20000000c00 */
[----:B------:R-:W-:Y:S02]  /*18830*/  IADD3.X R9, PT, PT, R11, R4, RZ, P0, !PT ;  /* 0x000000040b097210 */ /* 0x000fe400007fe4ff */
[--C-:B------:R-:W-:Y:S03]  /*18840*/  LOP3.LUT R215, R215, 0x1c0, R216.reuse, 0xf8, !PT ;  /* 0x000001c0d7d77812 */ /* 0x100fe600078ef8d8 */
[----:B------:R-:W-:Y:S01]  /*18850*/  @!PT LDS RZ, [RZ] ;  /* 0x00000000fffff984 */ /* 0x000fe20000000800 */
[----:B------:R-:W-:Y:S01]  /*18860*/  @!PT LDS RZ, [RZ] ;  /* 0x00000000fffff984 */ /* 0x000fe20000000800 */
[----:B------:R-:W-:Y:S01]  /*18870*/  @!PT LDS RZ, [RZ] ;  /* 0x00000000fffff984 */ /* 0x000fe20000000800 */
[----:B------:R-:W-:Y:S01]  /*18880*/  @!P3 LDGSTS.E.BYPASS.LTC128B.128 [R245+0xd000], desc[UR4][R12.64] ;  /* 0x0d0000000cf5bfae */ /* 0x000fe2000b981a04 */
[----:B------:R-:W-:Y:S02]  /*18890*/  IADD3 R135, PT, PT, R184, UR6, RZ ;  /* 0x00000006b8877c10 */ /* 0x000fe4000fffe0ff */
[----:B------:R-:W-:Y:S03]  /*188a0*/  LOP3.LUT R215, R215, R142, RZ, 0x3c, !PT ;  /* 0x0000008ed7d77212 */ /* 0x000fe600078e3cff */
[----:B------:R-:W-:Y:S01]  /*188b0*/  @P3 STS.128 [R245+0xd000], RZ ;  /* 0x00d000fff5003388 */ /* 0x000fe20000000c00 */
[----:B------:R-:W-:Y:S05]  /*188c0*/  LOP3.LUT P2, RZ, R140, 0x4, RZ, 0xc0, !PT ;  /* 0x000000048cff7812 */ /* 0x000fea000784c0ff */
        /* <DEDUP_REMOVED lines=9> */
[----:B-1----:R-:W-:Y:S05]  /*18960*/  LOP3.LUT R2, R213, 0x200, R216, 0xf8, !PT ;  /* 0x00000200d5027812 */ /* 0x002fea00078ef8d8 */
[----:B------:R-:W-:Y:S01]  /*18970*/  @P3 STS.128 [R245+0xd800], RZ ;  /* 0x00d800fff5003388 */ /* 0x000fe20000000c00 */
[----:B------:R-:W-:Y:S05]  /*18980*/  LOP3.LUT R185, R2, R215, RZ, 0xfc, !PT ;  /* 0x000000d702b97212 */ /* 0x000fea00078efcff */
[----:B------:R-:W-:Y:S01]  /*18990*/  @!PT LDS RZ, [RZ] ;  /* 0x00000000fffff984 */ /* 0x000fe20000000800 */
[----:B------:R-:W-:Y:S01]  /*189a0*/  @!PT LDS RZ, [RZ] ;  /* 0x00000000fffff984 */ /* 0x000fe20000000800 */
[----:B------:R-:W-:Y:S01]  /*189b0*/  @!PT LDS RZ, [RZ] ;  /* 0x00000000fffff984 */ /* 0x000fe20000000800 */
[----:B------:R1:W-:Y:S01]  /*189c0*/  @!P1 LDGSTS.E.BYPASS.LTC128B.128 [R245+0x11800], desc[UR4][R6.64+0x80] ;  /* 0x1180008006f59fae */ /* 0x0003e2000b981a04 */
[----:B------:R-:W-:Y:S02]  /*189d0*/  MOV R2, 0x40 ;  /* 0x0000004000027802 */ /* 0x000fe40000000f00 */
[----:B------:R-:W-:Y:S03]  /*189e0*/  LEA R185, R185, UR6, 0x1 ;  /* 0x00000006b9b97c11 */ /* 0x000fe6000f8e08ff */
[----:B------:R-:W-:Y:S01]  /*189f0*/  @P1 STS.128 [R245+0x11800], RZ ;  /* 0x011800fff5001388 */ /* 0x000fe20000000c00 */
[----:B------:R-:W-:Y:S05]  /*18a00*/  SEL R2, R2, 0xffffffc0, !P2 ;  /* 0xffffffc002027807 */ /* 0x000fea0005000000 */
[----:B------:R-:W-:Y:S01]  /*18a10*/  @!PT LDS RZ, [RZ] ;  /* 0x00000000fffff984 */ /* 0x000fe20000000800 */
[----:B------:R-:W-:Y:S01]  /*18a20*/  @!PT LDS RZ, [RZ] ;  /* 0x00000000fffff984 */ /* 0x000fe20000000800 */
[----:B------:R-:W-:Y:S01]  /*18a30*/  @!PT LDS RZ, [RZ] ;  /* 0x00000000fffff984 */ /* 0x000fe20000000800 */
[----:B------:R-:W-:Y:S01]  /*18a40*/  @!P3 LDGSTS.E.BYPASS.LTC128B.128 [R245+0xe000], desc[UR4][R10.64] ;  /* 0x0e0000000af5bfae */ /* 0x000fe2000b981a04 */
[----:B------:R-:W-:Y:S05]  /*18a50*/  IADD3 R205, PT, PT, R185, R2, RZ ;  /* 0x00000002b9cd7210 */ /* 0x000fea0007ffe0ff */
        /* <DEDUP_REMOVED lines=10> */
[-C--:B-1----:R-:W-:Y:S05]  /*18b00*/  IADD3 R6, P0, PT, R8, R5.reuse, RZ ;  /* 0x0000000508067210 */ /* 0x082fea0007f1e0ff */
[----:B------:R-:W-:Y:S01]  /*18b10*/  @P3 STS.128 [R245+0xe800], RZ ;  /* 0x00e800fff5003388 */ /* 0x000fe20000000c00 */
[-C--:B------:R-:W-:Y:S05]  /*18b20*/  IADD3.X R7, PT, PT, R9, R4.reuse, RZ, P0, !PT ;  /* 0x0000000409077210 */ /* 0x080fea00007fe4ff */
[----:B------:R-:W-:Y:S01]  /*18b30*/  @!PT LDS RZ, [RZ] ;  /* 0x00000000fffff984 */ /* 0x000fe20000000800 */
[----:B------:R-:W-:Y:S01]  /*18b40*/  @!PT LDS RZ, [RZ] ;  /* 0x00000000fffff984 */ /* 0x000fe20000000800 */
[----:B------:R-:W-:Y:S01]  /*18b50*/  @!PT LDS RZ, [RZ] ;  /* 0x00000000fffff984 */ /* 0x000fe20000000800 */
[----:B------:R1:W-:Y:S01]  /*18b60*/  @!P1 LDGSTS.E.BYPASS.LTC128B.128 [R245+0x12800], desc[UR4][R8.64+0x80] ;  /* 0x1280008008f59fae */ /* 0x0003e2000b981a04 */
[----:B------:R-:W-:Y:S05]  /*18b70*/  IADD3 R12, P0, PT, R6, R5, RZ ;  /* 0x00000005060c7210 */ /* 0x000fea0007f1e0ff */
[----:B------:R-:W-:Y:S01]  /*18b80*/  @P1 STS.128 [R245+0x12800], RZ ;  /* 0x012800fff5001388 */ /* 0x000fe20000000c00 */
[----:B------:R-:W-:Y:S02]  /*18b90*/  IADD3.X R13, PT, PT, R7, R4, RZ, P0, !PT ;  /* 0x00000004070d7210 */ /* 0x000fe400007fe4ff */
[----:B------:R-:W-:Y:S03]  /*18ba0*/  LOP3.LUT P0, RZ, R140, 0x2, RZ, 0xc0, !PT ;  /* 0x000000028cff7812 */ /* 0x000fe6000780c0ff */
[----:B------:R-:W-:Y:S01]  /*18bb0*/  @!PT LDS RZ, [RZ] ;  /* 0x00000000fffff984 */ /* 0x000fe20000000800 */
[----:B------:R-:W-:Y:S01]  /*18bc0*/  @!PT LDS RZ, [RZ] ;  /* 0x00000000fffff984 */ /* 0x000fe20000000800 */
[----:B------:R-:W-:Y:S01]  /*18bd0*/  @!PT LDS RZ, [RZ] ;  /* 0x00000000fffff984 */ /* 0x000fe20000000800 */
[----:B------:R-:W-:Y:S01]  /*18be0*/  @!P3 LDGSTS.E.BYPASS.LTC128B.128 [R245+0xf000], desc[UR4][R6.64] ;  /* 0x0f00000006f5bfae */ /* 0x000fe2000b981a04 */
[----:B------:R-:W-:Y:S05]  /*18bf0*/  SEL R214, R143, 0xffffffe0, !P0 ;  /* 0xffffffe08fd67807 */ /* 0x000fea0004000000 */
[----:B------:R-:W-:Y:S01]  /*18c00*/  @P3 STS.128 [R245+0xf000], RZ ;  /* 0x00f000fff5003388 */ /* 0x000fe20000000c00 */
[----:B------:R-:W-:Y:S02]  /*18c10*/  ISETP.NE.AND P0, PT, R239, RZ, PT ;  /* 0x000000ffef00720c */ /* 0x000fe40003f05270 */
[-C--:B------:R-:W-:Y:S03]  /*18c20*/  IADD3 R134, PT, PT, R185, R214.reuse, RZ ;  /* 0x000000d6b9867210 */ /* 0x080fe60007ffe0ff */
[----:B------:R-:W-:Y:S01]  /*18c30*/  @!PT LDS RZ, [RZ] ;  /* 0x00000000fffff984 */ /* 0x000fe20000000800 */
[----:B------:R-:W-:Y:S01]  /*18c40*/  @!PT LDS RZ, [RZ] ;  /* 0x00000000fffff984 */ /* 0x000fe20000000800 */
[----:B------:R-:W-:Y:S01]  /*18c50*/  @!PT LDS RZ, [RZ] ;  /* 0x00000000fffff984 */ /* 0x000fe20000000800 */
[----:B------:R2:W-:Y:S01]  /*18c60*/  @!P1 LDGSTS.E.BYPASS.LTC128B.128 [R245+0x13000], desc[UR4][R6.64+0x80] ;  /* 0x1300008006f59fae */ /* 0x0005e2000b981a04 */
[C---:B------:R-:W-:Y:S02]  /*18c70*/  IADD3 R3, PT, PT, R135.reuse, R214, RZ ;  /* 0x000000d687037210 */ /* 0x040fe40007ffe0ff */
[----:B------:R-:W-:Y:S03]  /*18c80*/  IADD3 R135, PT, PT, R135, R2, RZ ;  /* 0x0000000287877210 */ /* 0x000fe60007ffe0ff */
[----:B------:R-:W-:Y:S01]  /*18c90*/  @P1 STS.128 [R245+0x13000], RZ ;  /* 0x013000fff5001388 */ /* 0x000fe20000000c00 */
[C---:B------:R-:W-:Y:S02]  /*18ca0*/  IADD3 R204, PT, PT, R214.reuse, R205, RZ ;  /* 0x000000cdd6cc7210 */ /* 0x040fe40007ffe0ff */
[----:B------:R-:W-:Y:S03]  /*18cb0*/  IADD3 R2, PT, PT, R214, R135, RZ ;  /* 0x00000087d6027210 */ /* 0x000fe60007ffe0ff */
        /* <DEDUP_REMOVED lines=8> */
[----:B------:R3:W-:Y:S06]  /*18d40*/  @!P1 LDGSTS.E.BYPASS.LTC128B.128 [R245+0x13800], desc[UR4][R12.64+0x80] ;  /* 0x138000800cf59fae */ /* 0x0007ec000b981a04 */
[----:B------:R-:W-:Y:S06]  /*18d50*/  @P1 STS.128 [R245+0x13800], RZ ;  /* 0x013800fff5001388 */ /* 0x000fec0000000c00 */
[----:B------:R-:W-:Y:S06]  /*18d60*/  LDSM.16.M88.4 R64, [R185] ;  /* 0x00000000b940783b */ /* 0x000fec0000000200 */
[----:B-1----:R-:W2:Y:S06]  /*18d70*/  LDSM.16.M88.4 R8, [R184+UR6+0x4000] ;  /* 0x00400006b808783b */ /* 0x002eac0008000200 */
[----:B------:R-:W3:Y:S06]  /*18d80*/  LDSM.16.M88.4 R16, [R184+UR6+0x4800] ;  /* 0x00480006b810783b */ /* 0x000eec0008000200 */
[----:B------:R-:W1:Y:S06]  /*18d90*/  LDSM.16.M88.4 R24, [R184+UR6+0x5000] ;  /* 0x00500006b818783b */ /* 0x000e6c0008000200 */
[----:B------:R-:W0:Y:S06]  /*18da0*/  LDGDEPBAR ;  /* 0x00000000000079af */ /* 0x000e2c0000000000 */
[----:B------:R-:W4:Y:S06]  /*18db0*/  LDSM.16.M88.4 R32, [R184+UR6+0x5800] ;  /* 0x00580006b820783b */ /* 0x000f2c0008000200 */
[----:B------:R-:W5:Y:S06]  /*18dc0*/  LDSM.16.M88.4 R40, [R184+UR6+0x6000] ;  /* 0x00600006b828783b */ /* 0x000f6c0008000200 */
[----:B------:R-:W5:Y:S01]  /*18dd0*/  LDSM.16.M88.4 R48, [R184+UR6+0x6800] ;  /* 0x00680006b830783b */ /* 0x000f620008000200 */
[C---:B--2---:R-:W-:Y:S05]  /*18de0*/  HMMA.16816.F32.BF16 R4, R64.reuse, R8, RZ ;  /* 0x000000084004723c */ /* 0x044fea00000418ff */
[----:B------:R-:W2:Y:S06]  /*18df0*/  LDSM.16.M88.4 R56, [R184+UR6+0x7000] ;  /* 0x00700006b838783b */ /* 0x000eac0008000200 */
[----:B------:R-:W2:Y:S01]  /*18e00*/  LDSM.16.M88.4 R136, [R184+UR6+0x7800] ;  /* 0x00780006b888783b */ /* 0x000ea20008000200 */
[C---:B------:R-:W-:Y:S05]  /*18e10*/  HMMA.16816.F32.BF16 R8, R64.reuse, R10, RZ ;  /* 0x0000000a4008723c */ /* 0x040fea00000418ff */
[----:B------:R-:W-:Y:S03]  /*18e20*/  LDSM.16.M88.4 R144, [R134] ;  /* 0x000000008690783b */ /* 0x000fe60000000200 */
[C---:B---3--:R-:W-:Y:S03]  /*18e30*/  HMMA.16816.F32.BF16 R12, R64.reuse, R16, RZ ;  /* 0x00000010400c723c */ /* 0x048fe600000418ff */
[----:B------:R-:W3:Y:S05]  /*18e40*/  LDSM.16.M88.4 R148, [R3+0x4000] ;  /* 0x004000000394783b */ /* 0x000eea0000000200 */
[C---:B------:R-:W-:Y:S01]  /*18e50*/  HMMA.16816.F32.BF16 R16, R64.reuse, R18, RZ ;  /* 0x000000124010723c */ /* 0x040fe200000418ff */
[----:B------:R-:W3:Y:S06]  /*18e60*/  LDSM.16.M88.4 R152, [R3+0x4800] ;  /* 0x004800000398783b */ /* 0x000eec0000000200 */
[----:B------:R-:W3:Y:S01]  /*18e70*/  LDSM.16.M88.4 R156, [R3+0x5000] ;  /* 0x00500000039c783b */ /* 0x000ee20000000200 */
[C---:B-1----:R-:W-:Y:S05]  /*18e80*/  HMMA.16816.F32.BF16 R20, R64.reuse, R24, RZ ;  /* 0x000000184014723c */ /* 0x042fea00000418ff */
[----:B------:R-:W-:Y:S03]  /*18e90*/  LDSM.16.M88.4 R160, [R3+0x6800] ;  /* 0x0068000003a0783b */ /* 0x000fe60000000200 */
[C---:B------:R-:W-:Y:S03]  /*18ea0*/  HMMA.16816.F32.BF16 R24, R64.reuse, R26, RZ ;  /* 0x0000001a4018723c */ /* 0x040fe600000418ff */
[----:B------:R-:W-:Y:S05]  /*18eb0*/  LDSM.16.M88.4 R164, [R3+0x7000] ;  /* 0x0070000003a4783b */ /* 0x000fea0000000200 */
[C---:B----4-:R-:W-:Y:S01]  /*18ec0*/  HMMA.16816.F32.BF16 R28, R64.reuse, R32, RZ ;  /* 0x00000020401c723c */ /* 0x050fe200000418ff */
[----:B------:R-:W-:Y:S06]  /*18ed0*/  LDSM.16.M88.4 R168, [R205] ;  /* 0x00000000cda8783b */ /* 0x000fec0000000200 */
[----:B------:R-:W-:Y:S01]  /*18ee0*/  LDSM.16.M88.4 R172, [R135+0x4000] ;  /* 0x0040000087ac783b */ /* 0x000fe20000000200 */
[C---:B------:R-:W-:Y:S05]  /*18ef0*/  HMMA.16816.F32.BF16 R32, R64.reuse, R34, RZ ;  /* 0x000000224020723c */ /* 0x040fea00000418ff */
[----:B------:R-:W-:Y:S03]  /*18f00*/  LDSM.16.M88.4 R176, [R135+0x4800] ;  /* 0x0048000087b0783b */ /* 0x000fe60000000200 */
[C---:B-----5:R-:W-:Y:S03]  /*18f10*/  HMMA.16816.F32.BF16 R36, R64.reuse, R40, RZ ;  /* 0x000000284024723c */ /* 0x060fe600000418ff */
[----:B------:R-:W-:Y:S05]  /*18f20*/  LDSM.16.M88.4 R180, [R135+0x5000] ;  /* 0x0050000087b4783b */ /* 0x000fea0000000200 */
[C---:B------:R-:W-:Y:S01]  /*18f30*/  HMMA.16816.F32.BF16 R40, R64.reuse, R42, RZ ;  /* 0x0000002a4028723c */ /* 0x040fe200000418ff */
[----:B------:R-:W4:Y:S06]  /*18f40*/  LD.E R223, desc[UR4][R132.64+0x18c] ;  /* 0x00018c0484df7980 */ /* 0x000f2c000c101900 */
[----:B------:R-:W-:Y:S01]  /*18f50*/  LDSM.16.M88.4 R188, [R135+0x9800] ;  /* 0x0098000087bc783b */ /* 0x000fe20000000200 */
[C---:B------:R-:W-:Y:S05]  /*18f60*/  HMMA.16816.F32.BF16 R44, R64.reuse, R48, RZ ;  /* 0x00000030402c723c */ /* 0x040fea00000418ff */
[----:B------:R-:W-:Y:S03]  /*18f70*/  LDSM.16.M88.4 R192, [R135+0xa000] ;  /* 0x00a0000087c0783b */ /* 0x000fe60000000200 */
[C---:B------:R-:W-:Y:S03]  /*18f80*/  HMMA.16816.F32.BF16 R48, R64.reuse, R50, RZ ;  /* 0x000000324030723c */ /* 0x040fe600000418ff */
[----:B------:R-:W-:Y:S06]  /*18f90*/  LDSM.16.M88.4 R196, [R135+0xa800] ;  /* 0x00a8000087c4783b */ /* 0x000fec0000000200 */
[----:B------:R-:W-:Y:S01]  /*18fa0*/  LDSM.16.M88.4 R200, [R135+0xb000] ;  /* 0x00b0000087c8783b */ /* 0x000fe20000000200 */
[C---:B--2---:R-:W-:Y:S05]  /*18fb0*/  HMMA.16816.F32.BF16 R52, R64.reuse, R56, RZ ;  /* 0x000000384034723c */ /* 0x044fea00000418ff */
[----:B------:R-:W-:Y:S03]  /*18fc0*/  LDSM.16.M88.4 R208, [R2+0x8000] ;  /* 0x0080000002d0783b */ /* 0x000fe60000000200 */
[C---:B------:R-:W-:Y:S08]  /*18fd0*/  HMMA.16816.F32.BF16 R56, R64.reuse, R58, RZ ;  /* 0x0000003a4038723c */ /* 0x040ff000000418ff */
[C---:B------:R-:W-:Y:S08]  /*18fe0*/  HMMA.16816.F32.BF16 R60, R64.reuse, R136, RZ ;  /* 0x00000088403c723c */ /* 0x040ff000000418ff */
[----:B------:R-:W-:Y:S01]  /*18ff0*/  HMMA.16816.F32.BF16 R64, R64, R138, RZ ;  /* 0x0000008a4040723c */ /* 0x000fe200000418ff */
        /* <DEDUP_REMOVED lines=9> */
[----:B------:R-:W5:Y:S07]  /*19090*/  LDSM.16.M88.4 R156, [R135+0x5800] ;  /* 0x00580000879c783b */ /* 0x000f6e0000000200 */
        /* <DEDUP_REMOVED lines=12> */
[C---:B---3--:R-:W-:Y:S08]  /*19160*/  HMMA.16816.F32.BF16 R60, R144.reuse, R152, R60 ;  /* 0x00000098903c723c */ /* 0x048ff0000004183c */
[----:B------:R-:W-:Y:S01]  /*19170*/  HMMA.16816.F32.BF16 R64, R144, R154, R64 ;  /* 0x0000009a9040723c */ /* 0x000fe20000041840 */
[----:B------:R-:W3:Y:S06]  /*19180*/  LDSM.16.M88.4 R144, [R135+0x7000] ;  /* 0x007000008790783b */ /* 0x000eec0000000200 */
[----:B------:R-:W3:Y:S01]  /*19190*/  LDSM.16.M88.4 R152, [R135+0x7800] ;  /* 0x007800008798783b */ /* 0x000ee20000000200 */
        /* <DEDUP_REMOVED lines=8> */
[----:B------:R-:W-:Y:S07]  /*19220*/  LDSM.16.M88.4 R180, [R184+UR6+0xb800] ;  /* 0x00b80006b8b4783b */ /* 0x000fee0008000200 */
[C---:B-----5:R-:W-:Y:S08]  /*19230*/  HMMA.16816.F32.BF16 R28, R168.reuse, R156, R28 ;  /* 0x0000009ca81c723c */ /* 0x060ff0000004181c */
[C---:B------:R-:W-:Y:S01]  /*19240*/  HMMA.16816.F32.BF16 R32, R168.reuse, R158, R32 ;  /* 0x0000009ea820723c */ /* 0x040fe20000041820 */
[----:B------:R-:W-:Y:S07]  /*19250*/  LDSM.16.M88.4 R156, [R2+0x4000] ;  /* 0x00400000029c783b */ /* 0x000fee0000000200 */
[C---:B-1----:R-:W-:Y:S08]  /*19260*/  HMMA.16816.F32.BF16 R36, R168.reuse, R136, R36 ;  /* 0x00000088a824723c */ /* 0x042ff00000041824 */
[C---:B------:R-:W-:Y:S01]  /*19270*/  HMMA.16816.F32.BF16 R40, R168.reuse, R138, R40 ;  /* 0x0000008aa828723c */ /* 0x040fe20000041828 */
[----:B------:R-:W1:Y:S07]  /*19280*/  LDSM.16.M88.4 R136, [R204] ;  /* 0x00000000cc88783b */ /* 0x000e6e0000000200 */
[C---:B--2---:R-:W-:Y:S08]  /*19290*/  HMMA.16816.F32.BF16 R44, R168.reuse, R148, R44 ;  /* 0x00000094a82c723c */ /* 0x044ff0000004182c */
[C---:B------:R-:W-:Y:S01]  /*192a0*/  HMMA.16816.F32.BF16 R48, R168.reuse, R150, R48 ;  /* 0x00000096a830723c */ /* 0x040fe20000041830 */
[----:B------:R-:W2:Y:S07]  /*192b0*/  LDSM.16.M88.4 R148, [R2+0x6800] ;  /* 0x006800000294783b */ /* 0x000eae0000000200 */
[C---:B---3--:R-:W-:Y:S08]  /*192c0*/  HMMA.16816.F32.BF16 R52, R168.reuse, R144, R52 ;  /* 0x00000090a834723c */ /* 0x048ff00000041834 */
[C---:B------:R-:W-:Y:S01]  /*192d0*/  HMMA.16816.F32.BF16 R56, R168.reuse, R146, R56 ;  /* 0x00000092a838723c */ /* 0x040fe20000041838 */
[----:B------:R-:W3:Y:S07]  /*192e0*/  LDSM.16.M88.4 R144, [R2+0x7000] ;  /* 0x007000000290783b */ /* 0x000eee0000000200 */
[C---:B------:R-:W-:Y:S08]  /*192f0*/  HMMA.16816.F32.BF16 R60, R168.reuse, R152, R60 ;  /* 0x00000098a83c723c */ /* 0x040ff0000004183c */
[----:B------:R-:W-:Y:S01]  /*19300*/  HMMA.16816.F32.BF16 R64, R168, R154, R64 ;  /* 0x0000009aa840723c */ /* 0x000fe20000041840 */
[----:B------:R-:W5:Y:S06]  /*19310*/  LDSM.16.M88.4 R152, [R2+0x7800] ;  /* 0x007800000298783b */ /* 0x000f6c0000000200 */
[----:B------:R-:W-:Y:S01]  /*19320*/  LDSM.16.M88.4 R168, [R184+UR6+0xa000] ;  /* 0x00a00006b8a8783b */ /* 0x000fe20008000200 */
[C---:B-1----:R-:W-:Y:S08]  /*19330*/  HMMA.16816.F32.BF16 R4, R136.reuse, R156, R4 ;  /* 0x0000009c8804723c */ /* 0x042ff00000041804 */
[C---:B------:R-:W-:Y:S01]  /*19340*/  HMMA.16816.F32.BF16 R8, R136.reuse, R158, R8 ;  /* 0x0000009e8808723c */ /* 0x040fe20000041808 */
[----:B------:R-:W-:Y:S07]  /*19350*/  LDSM.16.M88.4 R156, [R185+0x2000] ;  /* 0x00200000b99c783b */ /* 0x000fee0000000200 */
[C---:B------:R-:W-:Y:S08]  /*19360*/  HMMA.16816.F32.BF16 R12, R136.reuse, R160, R12 ;  /* 0x000000a0880c723c */ /* 0x040ff0000004180c */
[C---:B------:R-:W-:Y:S01]  /*19370*/  HMMA.16816.F32.BF16 R16, R136.reuse, R162, R16 ;  /* 0x000000a28810723c */ /* 0x040fe20000041810 */
[----:B------:R-:W1:Y:S07]  /*19380*/  LDSM.16.M88.4 R160, [R184+UR6+0x8000] ;  /* 0x00800006b8a0783b */ /* 0x000e6e0008000200 */
[C---:B------:R-:W-:Y:S08]  /*19390*/  HMMA.16816.F32.BF16 R20, R136.reuse, R164, R20 ;  /* 0x000000a48814723c */ /* 0x040ff00000041814 */
[C---:B------:R-:W-:Y:S01]  /*193a0*/  HMMA.16816.F32.BF16 R24, R136.reuse, R166, R24 ;  /* 0x000000a68818723c */ /* 0x040fe20000041818 */
[----:B------:R-:W4:Y:S07]  /*193b0*/  LDSM.16.M88.4 R164, [R184+UR6+0x8800] ;  /* 0x00880006b8a4783b */ /* 0x000f2e0008000200 */
[C---:B------:R-:W-:Y:S08]  /*193c0*/  HMMA.16816.F32.BF16 R28, R136.reuse, R172, R28 ;  /* 0x000000ac881c723c */ /* 0x040ff0000004181c */
[C---:B------:R-:W-:Y:S01]  /*193d0*/  HMMA.16816.F32.BF16 R32, R136.reuse, R174, R32 ;  /* 0x000000ae8820723c */ /* 0x040fe20000041820 */
[----:B------:R-:W-:Y:S07]  /*193e0*/  LDSM.16.M88.4 R172, [R184+UR6+0xa800] ;  /* 0x00a80006b8ac783b */ /* 0x000fee0008000200 */
[C---:B------:R-:W-:Y:S08]  /*193f0*/  HMMA.16816.F32.BF16 R36, R136.reuse, R176, R36 ;  /* 0x000000b08824723c */ /* 0x040ff00000041824 */
[C---:B------:R-:W-:Y:S01]  /*19400*/  HMMA.16816.F32.BF16 R40, R136.reuse, R178, R40 ;  /* 0x000000b28828723c */ /* 0x040fe20000041828 */
[----:B------:R-:W-:Y:S07]  /*19410*/  LDSM.16.M88.4 R176, [R184+UR6+0xb000] ;  /* 0x00b00006b8b0783b */ /* 0x000fee0008000200 */
[C---:B--2---:R-:W-:Y:S08]  /*19420*/  HMMA.16816.F32.BF16 R44, R136.reuse, R148, R44 ;  /* 0x00000094882c723c */ /* 0x044ff0000004182c */
[C---:B------:R-:W-:Y:S01]  /*19430*/  HMMA.16816.F32.BF16 R48, R136.reuse, R150, R48 ;  /* 0x000000968830723c */ /* 0x040fe20000041830 */
[----:B------:R-:W2:Y:S07]  /*19440*/  LDSM.16.M88.4 R148, [R184+UR6+0x9000] ;  /* 0x00900006b894783b */ /* 0x000eae0008000200 */
[C---:B---3--:R-:W-:Y:S08]  /*19450*/  HMMA.16816.F32.BF16 R52, R136.reuse, R144, R52 ;  /* 0x000000908834723c */ /* 0x048ff00000041834 */
[C---:B------:R-:W-:Y:S01]  /*19460*/  HMMA.16816.F32.BF16 R56, R136.reuse, R146, R56 ;  /* 0x000000928838723c */ /* 0x040fe20000041838 */
[----:B------:R-:W3:Y:S06]  /*19470*/  LDSM.16.M88.4 R144, [R184+UR6+0x9800] ;  /* 0x00980006b890783b */ /* 0x000eec0008000200 */
[----:B------:R-:W-:Y:S01]  /*19480*/  LDSM.16.M88.4 R184, [R135+0x9000] ;  /* 0x0090000087b8783b */ /* 0x000fe20000000200 */
[C---:B-----5:R-:W-:Y:S08]  /*19490*/  HMMA.16816.F32.BF16 R60, R136.reuse, R152, R60 ;  /* 0x00000098883c723c */ /* 0x060ff0000004183c */
[----:B------:R-:W-:Y:S01]  /*194a0*/  HMMA.16816.F32.BF16 R64, R136, R154, R64 ;  /* 0x0000009a8840723c */ /* 0x000fe20000041840 */
[----:B------:R-:W-:Y:S06]  /*194b0*/  LDSM.16.M88.4 R136, [R134+0x2000] ;  /* 0x002000008688783b */ /* 0x000fec0000000200 */
[----:B------:R-:W5:Y:S01]  /*194c0*/  LDSM.16.M88.4 R152, [R3+0x8000] ;  /* 0x008000000398783b */ /* 0x000f620000000200 */
[C---:B-1----:R-:W-:Y:S08]  /*194d0*/  HMMA.16816.F32.BF16 R4, R156.reuse, R160, R4 ;  /* 0x000000a09c04723c */ /* 0x042ff00000041804 */
[C---:B------:R-:W-:Y:S01]  /*194e0*/  HMMA.16816.F32.BF16 R8, R156.reuse, R162, R8 ;  /* 0x000000a29c08723c */ /* 0x040fe20000041808 */
[----:B------:R-:W1:Y:S07]  /*194f0*/  LDSM.16.M88.4 R160, [R3+0x8800] ;  /* 0x0088000003a0783b */ /* 0x000e6e0000000200 */
[C---:B----4-:R-:W-:Y:S08]  /*19500*/  HMMA.16816.F32.BF16 R12, R156.reuse, R164, R12 ;  /* 0x000000a49c0c723c */ /* 0x050ff0000004180c */
[C---:B------:R-:W-:Y:S01]  /*19510*/  HMMA.16816.F32.BF16 R16, R156.reuse, R166, R16 ;  /* 0x000000a69c10723c */ /* 0x040fe20000041810 */
[----:B------:R-:W-:Y:S07]  /*19520*/  LDSM.16.M88.4 R164, [R3+0xa800] ;  /* 0x00a8000003a4783b */ /* 0x000fee0000000200 */
[C---:B--2---:R-:W-:Y:S08]  /*19530*/  HMMA.16816.F32.BF16 R20, R156.reuse, R148, R20 ;  /* 0x000000949c14723c */ /* 0x044ff00000041814 */
[C---:B------:R-:W-:Y:S01]  /*19540*/  HMMA.16816.F32.BF16 R24, R156.reuse, R150, R24 ;  /* 0x000000969c18723c */ /* 0x040fe20000041818 */
[----:B------:R-:W-:Y:S07]  /*19550*/  LDSM.16.M88.4 R148, [R3+0x9800] ;  /* 0x009800000394783b */ /* 0x000fee0000000200 */
[C---:B---3--:R-:W-:Y:S08]  /*19560*/  HMMA.16816.F32.BF16 R28, R156.reuse, R144, R28 ;  /* 0x000000909c1c723c */ /* 0x048ff0000004181c */
        /* <DEDUP_REMOVED lines=10> */
[----:B------:R-:W-:Y:S06]  /*19610*/  LDSM.16.M88.4 R176, [R205+0x2000] ;  /* 0x00200000cdb0783b */ /* 0x000fec0000000200 */
[----:B------:R-:W-:Y:S01]  /*19620*/  LDSM.16.M88.4 R204, [R204+0x2000] ;  /* 0x00200000cccc783b */ /* 0x000fe20000000200 */
[C---:B------:R-:W-:Y:S08]  /*19630*/  HMMA.16816.F32.BF16 R60, R156.reuse, R180, R60 ;  /* 0x000000b49c3c723c */ /* 0x040ff0000004183c */
[----:B------:R-:W-:Y:S01]  /*19640*/  HMMA.16816.F32.BF16 R64, R156, R182, R64 ;  /* 0x000000b69c40723c */ /* 0x000fe20000041840 */
[----:B------:R-:W3:Y:S06]  /*19650*/  LDSM.16.M88.4 R156, [R3+0xa000] ;  /* 0x00a00000039c783b */ /* 0x000eec0000000200 */
[----:B------:R-:W4:Y:S01]  /*19660*/  LDSM.16.M88.4 R180, [R135+0x8000] ;  /* 0x0080000087b4783b */ /* 0x000f220000000200 */
[C---:B-----5:R-:W-:Y:S08]  /*19670*/  HMMA.16816.F32.BF16 R4, R136.reuse, R152, R4 ;  /* 0x000000988804723c */ /* 0x060ff00000041804 */
[C---:B------:R-:W-:Y:S01]  /*19680*/  HMMA.16816.F32.BF16 R8, R136.reuse, R154, R8 ;  /* 0x0000009a8808723c */ /* 0x040fe20000041808 */
[----:B------:R-:W5:Y:S07]  /*19690*/  LDSM.16.M88.4 R152, [R135+0x8800] ;  /* 0x008800008798783b */ /* 0x000f6e0000000200 */
[C---:B-1----:R-:W-:Y:S08]  /*196a0*/  HMMA.16816.F32.BF16 R12, R136.reuse, R160, R12 ;  /* 0x000000a0880c723c */ /* 0x042ff0000004180c */
[C---:B------:R-:W-:Y:S01]  /*196b0*/  HMMA.16816.F32.BF16 R16, R136.reuse, R162, R16 ;  /* 0x000000a28810723c */ /* 0x040fe20000041810 */
[----:B------:R-:W1:Y:S07]  /*196c0*/  LDSM.16.M88.4 R160, [R135+0xb800] ;  /* 0x00b8000087a0783b */ /* 0x000e6e0000000200 */
[C---:B--2---:R-:W-:Y:S08]  /*196d0*/  HMMA.16816.F32.BF16 R20, R136.reuse, R144, R20 ;  /* 0x000000908814723c */ /* 0x044ff00000041814 */
        /* <DEDUP_REMOVED lines=12> */
[C---:B----4-:R-:W-:Y:S08]  /*197a0*/  HMMA.16816.F32.BF16 R4, R176.reuse, R180, R4 ;  /* 0x000000b4b004723c */ /* 0x050ff00000041804 */
[C---:B------:R-:W-:Y:S08]  /*197b0*/  HMMA.16816.F32.BF16 R8, R176.reuse, R182, R8 ;  /* 0x000000b6b008723c */ /* 0x040ff00000041808 */
[C---:B-----5:R-:W-:Y:S08]  /*197c0*/  HMMA.16816.F32.BF16 R12, R176.reuse, R152, R12 ;  /* 0x00000098b00c723c */ /* 0x060ff0000004180c */
        /* <DEDUP_REMOVED lines=11> */
[C---:B-1----:R-:W-:Y:S08]  /*19880*/  HMMA.16816.F32.BF16 R60, R176.reuse, R160, R60 ;  /* 0x000000a0b03c723c */ /* 0x042ff0000004183c */
[----:B------:R-:W-:Y:S08]  /*19890*/  HMMA.16816.F32.BF16 R64, R176, R162, R64 ;  /* 0x000000a2b040723c */ /* 0x000ff00000041840 */
[C---:B------:R-:W-:Y:S08]  /*198a0*/  HMMA.16816.F32.BF16 R4, R204.reuse, R208, R4 ;  /* 0x000000d0cc04723c */ /* 0x040ff00000041804 */
[C---:B------:R-:W-:Y:S08]  /*198b0*/  HMMA.16816.F32.BF16 R8, R204.reuse, R210, R8 ;  /* 0x000000d2cc08723c */ /* 0x040ff00000041808 */
[C---:B--2---:R-:W-:Y:S03]  /*198c0*/  HMMA.16816.F32.BF16 R12, R204.reuse, R136, R12 ;  /* 0x00000088cc0c723c */ /* 0x044fe6000004180c */
[-C--:B------:R-:W-:Y:S01]  /*198d0*/  FMUL.FTZ R144, R4, R223.reuse ;  /* 0x000000df04907220 */ /* 0x080fe20000410000 */
[-C--:B------:R-:W-:Y:S01]  /*198e0*/  FMUL.FTZ R151, R5, R223.reuse ;  /* 0x000000df05977220 */ /* 0x080fe20000410000 */
[-C--:B------:R-:W-:Y:S01]  /*198f0*/  FMUL.FTZ R149, R6, R223.reuse ;  /* 0x000000df06957220 */ /* 0x080fe20000410000 */
[-C--:B------:R-:W-:Y:S02]  /*19900*/  FMUL.FTZ R147, R7, R223.reuse ;  /* 0x000000df07937220 */ /* 0x080fe40000410000 */
[----:B------:R-:W1:Y:S01]  /*19910*/  LDSM.16.M88.4 R4, [R2+0x9000] ;  /* 0x009000000204783b */ /* 0x000e620000000200 */
[----:B------:R-:W2:Y:S01]  /*19920*/  MUFU.TANH R144, R144 ;  /* 0x0000009000907308 */ /* 0x000ea20000002400 */
[C---:B------:R-:W-:Y:S03]  /*19930*/  HMMA.16816.F32.BF16 R16, R204.reuse, R138, R16 ;  /* 0x0000008acc10723c */ /* 0x040fe60000041810 */
[-C--:B------:R-:W-:Y:S01]  /*19940*/  FMUL.FTZ R9, R9, R223.reuse ;  /* 0x000000df09097220 */ /* 0x080fe20000410000 */
[-C--:B------:R-:W-:Y:S01]  /*19950*/  FMUL.FTZ R10, R10, R223.reuse ;  /* 0x000000df0a0a7220 */ /* 0x080fe20000410000 */
[-C--:B------:R-:W-:Y:S01]  /*19960*/  FMUL.FTZ R11, R11, R223.reuse ;  /* 0x000000df0b0b7220 */ /* 0x080fe20000410000 */
[-C--:B------:R-:W-:Y:S03]  /*19970*/  FMUL.FTZ R150, R8, R223.reuse ;  /* 0x000000df08967220 */ /* 0x080fe60000410000 */
[----:B------:R-:W3:Y:S01]  /*19980*/  MUFU.TANH R202, R9 ;  /* 0x0000000900ca7308 */ /* 0x000ee20000002400 */
[-C--:B------:R-:W-:Y:S01]  /*19990*/  FMUL.FTZ R12, R12, R223.reuse ;  /* 0x000000df0c0c7220 */ /* 0x080fe20000410000 */
[-C--:B------:R-:W-:Y:S01]  /*199a0*/  FMUL.FTZ R13, R13, R223.reuse ;  /* 0x000000df0d0d7220 */ /* 0x080fe20000410000 */
[-C--:B------:R-:W-:Y:S01]  /*199b0*/  FMUL.FTZ R14, R14, R223.reuse ;  /* 0x000000df0e0e7220 */ /* 0x080fe20000410000 */
[-C--:B------:R-:W-:Y:S06]  /*199c0*/  FMUL.FTZ R15, R15, R223.reuse ;  /* 0x000000df0f0f7220 */ /* 0x080fec0000410000 */
[----:B------:R-:W4:Y:S01]  /*199d0*/  MUFU.TANH R148, R10 ;  /* 0x0000000a00947308 */ /* 0x000f220000002400 */
[-C--:B------:R-:W-:Y:S01]  /*199e0*/  FMUL.FTZ R190, R16, R223.reuse ;  /* 0x000000df10be7220 */ /* 0x080fe20000410000 */
[-C--:B------:R-:W-:Y:S01]  /*199f0*/  FMUL.FTZ R17, R17, R223.reuse ;  /* 0x000000df11117220 */ /* 0x080fe20000410000 */
[-C--:B------:R-:W-:Y:S01]  /*19a00*/  FMUL.FTZ R18, R18, R223.reuse ;  /* 0x000000df12127220 */ /* 0x080fe20000410000 */
[-C--:B------:R-:W-:Y:S06]  /*19a10*/  FMUL.FTZ R19, R19, R223.reuse ;  /* 0x000000df13137220 */ /* 0x080fec0000410000 */
[----:B------:R5:W2:Y:S10]  /*19a20*/  MUFU.TANH R146, R11 ;  /* 0x0000000b00927308 */ /* 0x000ab40000002400 */
[----:B------:R-:W2:Y:S01]  /*19a30*/  MUFU.TANH R151, R151 ;  /* 0x0000009700977308 */ /* 0x000ea20000002400 */
[C---:B-1----:R-:W-:Y:S09]  /*19a40*/  HMMA.16816.F32.BF16 R20, R204.reuse, R4, R20 ;  /* 0x00000004cc14723c */ /* 0x042ff20000041814 */
[----:B------:R-:W1:Y:S01]  /*19a50*/  MUFU.TANH R149, R149 ;  /* 0x0000009500957308 */ /* 0x000e620000002400 */
[----:B-----5:R-:W5:Y:S01]  /*19a60*/  LDSM.16.M88.4 R8, [R2+0x9800] ;  /* 0x009800000208783b */ /* 0x020f620000000200 */
[C---:B------:R-:W-:Y:S08]  /*19a70*/  HMMA.16816.F32.BF16 R24, R204.reuse, R6, R24 ;  /* 0x00000006cc18723c */ /* 0x040ff00000041818 */
[----:B------:R-:W1:Y:S01]  /*19a80*/  MUFU.TANH R147, R147 ;  /* 0x0000009300937308 */ /* 0x000e620000002400 */
[----:B------:R-:W3:Y:S09]  /*19a90*/  LDSM.16.M88.4 R4, [R2+0xa000] ;  /* 0x00a000000204783b */ /* 0x000ef20000000200 */
[----:B------:R-:W1:Y:S01]  /*19aa0*/  MUFU.TANH R150, R150 ;  /* 0x0000009600967308 */ /* 0x000e620000002400 */
        /* <DEDUP_REMOVED lines=9> */
[----:B------:R1:W1:Y:S10]  /*19b40*/  MUFU.TANH R198, R13 ;  /* 0x0000000d00c67308 */ /* 0x0002740000002400 */
[----:B------:R1:W1:Y:S01]  /*19b50*/  MUFU.TANH R196, R14 ;  /* 0x0000000e00c47308 */ /* 0x0002620000002400 */
[C---:B-----5:R-:W-:Y:S09]  /*19b60*/  HMMA.16816.F32.BF16 R28, R204.reuse, R8, R28 ;  /* 0x00000008cc1c723c */ /* 0x060ff2000004181c */
[----:B------:R1:W1:Y:S01]  /*19b70*/  MUFU.TANH R194, R15 ;  /* 0x0000000f00c27308 */ /* 0x0002620000002400 */
[C---:B------:R-:W-:Y:S01]  /*19b80*/  HMMA.16816.F32.BF16 R32, R204.reuse, R10, R32 ;  /* 0x0000000acc20723c */ /* 0x040fe20000041820 */
[----:B------:R-:W5:Y:S08]  /*19b90*/  LDSM.16.M88.4 R8, [R2+0xa800] ;  /* 0x00a800000208783b */ /* 0x000f700000000200 */
[----:B------:R-:W1:Y:S01]  /*19ba0*/  MUFU.TANH R190, R190 ;  /* 0x000000be00be7308 */ /* 0x000e620000002400 */
[C---:B---3--:R-:W-:Y:S03]  /*19bb0*/  HMMA.16816.F32.BF16 R36, R204.reuse, R4, R36 ;  /* 0x00000004cc24723c */ /* 0x048fe60000041824 */
[-C--:B------:R-:W-:Y:S01]  /*19bc0*/  FMUL.FTZ R28, R28, R223.reuse ;  /* 0x000000df1c1c7220 */ /* 0x080fe20000410000 */
[-C--:B------:R-:W-:Y:S01]  /*19bd0*/  FMUL.FTZ R29, R29, R223.reuse ;  /* 0x000000df1d1d7220 */ /* 0x080fe20000410000 */
[-C--:B------:R-:W-:Y:S04]  /*19be0*/  FMUL.FTZ R30, R30, R223.reuse ;  /* 0x000000df1e1e7220 */ /* 0x080fe80000410000 */
[----:B------:R3:W1:Y:S01]  /*19bf0*/  MUFU.TANH R188, R17 ;  /* 0x0000001100bc7308 */ /* 0x0006620000002400 */
[-C--:B------:R-:W-:Y:S01]  /*19c00*/  FMUL.FTZ R31, R31, R223.reuse ;  /* 0x000000df1f1f7220 */ /* 0x080fe20000410000 */
[C---:B------:R-:W-:Y:S01]  /*19c10*/  HMMA.16816.F32.BF16 R40, R204.reuse, R6, R40 ;  /* 0x00000006cc28723c */ /* 0x040fe20000041828 */
[----:B------:R-:W4:Y:S02]  /*19c20*/  LDSM.16.M88.4 R4, [R2+0xb000] ;  /* 0x00b000000204783b */ /* 0x000f240000000200 */
[-C--:B------:R-:W-:Y:S01]  /*19c30*/  FMUL.FTZ R176, R32, R223.reuse ;  /* 0x000000df20b07220 */ /* 0x080fe20000410000 */
        /* <DEDUP_REMOVED lines=14> */
[C---:B-----5:R-:W-:Y:S08]  /*19d20*/  HMMA.16816.F32.BF16 R44, R204.reuse, R8, R44 ;  /* 0x00000008cc2c723c */ /* 0x060ff0000004182c */
[----:B------:R3:W1:Y:S01]  /*19d30*/  MUFU.TANH R168, R21 ;  /* 0x0000001500a87308 */ /* 0x0006620000002400 */
[C---:B------:R-:W-:Y:S01]  /*19d40*/  HMMA.16816.F32.BF16 R48, R204.reuse, R10, R48 ;  /* 0x0000000acc30723c */ /* 0x040fe20000041830 */
[----:B------:R-:W5:Y:S01]  /*19d50*/  LDSM.16.M88.4 R8, [R2+0xb800] ;  /* 0x00b800000208783b */ /* 0x000f620000000200 */
[----:B------:R-:W-:Y:S07]  /*19d60*/  DEPBAR.LE SB0, 0x0 ;  /* 0x000080000000791a */ /* 0x000fee0000000000 */
[----:B------:R3:W1:Y:S01]  /*19d70*/  MUFU.TANH R195, R22 ;  /* 0x0000001600c37308 */ /* 0x0006620000002400 */
[----:B------:R-:W-:Y:S01]  /*19d80*/  BAR.SYNC.DEFER_BLOCKING 0x0 ;  /* 0x0000000000007b1d */ /* 0x000fe20000010000 */
[C---:B----4-:R-:W-:Y:S05]  /*19d90*/  HMMA.16816.F32.BF16 R52, R204.reuse, R4, R52 ;  /* 0x00000004cc34723c */ /* 0x050fea0000041834 */
[-C--:B------:R-:W-:Y:S03]  /*19da0*/  FMUL.FTZ R185, R44, R223.reuse ;  /* 0x000000df2cb97220 */ /* 0x080fe60000410000 */
[----:B------:R3:W4:Y:S01]  /*19db0*/  MUFU.TANH R193, R23 ;  /* 0x0000001700c17308 */ /* 0x0007220000002400 */
[-C--:B------:R-:W-:Y:S01]  /*19dc0*/  FMUL.FTZ R45, R45, R223.reuse ;  /* 0x000000df2d2d7220 */ /* 0x080fe20000410000 */
[C---:B------:R-:W-:Y:S03]  /*19dd0*/  HMMA.16816.F32.BF16 R56, R204.reuse, R6, R56 ;  /* 0x00000006cc38723c */ /* 0x040fe60000041838 */
[-C--:B------:R-:W-:Y:S01]  /*19de0*/  FMUL.FTZ R181, R48, R223.reuse ;  /* 0x000000df30b57220 */ /* 0x080fe20000410000 */
[-C--:B------:R-:W-:Y:S01]  /*19df0*/  FMUL.FTZ R46, R46, R223.reuse ;  /* 0x000000df2e2e7220 */ /* 0x080fe20000410000 */
[-C--:B------:R-:W-:Y:S03]  /*19e00*/  FMUL.FTZ R47, R47, R223.reuse ;  /* 0x000000df2f2f7220 */ /* 0x080fe60000410000 */
[----:B------:R-:W1:Y:S01]  /*19e10*/  MUFU.TANH R166, R166 ;  /* 0x000000a600a67308 */ /* 0x000e620000002400 */
[-C--:B------:R-:W-:Y:S01]  /*19e20*/  FMUL.FTZ R49, R49, R223.reuse ;  /* 0x000000df31317220 */ /* 0x080fe20000410000 */
[-C--:B------:R-:W-:Y:S01]  /*19e30*/  FMUL.FTZ R50, R50, R223.reuse ;  /* 0x000000df32327220 */ /* 0x080fe20000410000 */
[-C--:B------:R-:W-:Y:S01]  /*19e40*/  FMUL.FTZ R51, R51, R223.reuse ;  /* 0x000000df33337220 */ /* 0x080fe20000410000 */
[-C--:B------:R-:W-:Y:S01]  /*19e50*/  FMUL.FTZ R52, R52, R223.reuse ;  /* 0x000000df34347220 */ /* 0x080fe20000410000 */
[-C--:B------:R-:W-:Y:S01]  /*19e60*/  FMUL.FTZ R53, R53, R223.reuse ;  /* 0x000000df35357220 */ /* 0x080fe20000410000 */
[-C--:B------:R-:W-:Y:S04]  /*19e70*/  FMUL.FTZ R54, R54, R223.reuse ;  /* 0x000000df36367220 */ /* 0x080fe80000410000 */
        /* <DEDUP_REMOVED lines=9> */
[----:B------:R-:W-:Y:S09]  /*19f10*/  HMMA.16816.F32.BF16 R64, R204, R10, R64 ;  /* 0x0000000acc40723c */ /* 0x000ff20000041840 */
        /* <DEDUP_REMOVED lines=48> */
[----:B--2-4-:R-:W-:Y:S05]  /*1a220*/  @!P0 BRA `(.L_x_1367) ;  /* 0x0000000800c08947 */ /* 0x014fea0003800000 */
        /* <DEDUP_REMOVED lines=18> */
[----:B-1----:R-:W4:Y:S01]  /*1a350*/  LD.E.64 R14, desc[UR4][R132.64+0x20] ;  /* 0x00002004840e7980 */ /* 0x002f22000c101b00 */
        /* <DEDUP_REMOVED lines=36> */
[CC--:B---3--:R-:W-:Y:S02]  /*1a5a0*/  LEA R18, P5, R7.reuse, R234.reuse, 0x2 ;  /* 0x000000ea07127211 */ /* 0x0c8fe400078a10ff */
[----:B------:R-:W-:Y:S02]  /*1a5b0*/  SEL R13, R2, R13, !P6 ;  /* 0x0000000d020d7207 */ /* 0x000fe40007000000 */
[-C--:B------:R-:W-:Y:S02]  /*1a5c0*/  LEA.HI.X.SX32 R19, R7, R235.reuse, 0x2, P5 ;  /* 0x000000eb07137211 */ /* 0x080fe400028f16ff */
[C---:B------:R-:W-:Y:S01]  /*1a5d0*/  LEA R16, P0, R13.reuse, R234, 0x2 ;  /* 0x000000ea0d107211 */ /* 0x040fe200078010ff */
[C---:B------:R-:W-:Y:S02]  /*1a5e0*/  IMAD.IADD R4, R13.reuse, 0x1, -R7 ;  /* 0x000000010d047824 */ /* 0x040fe400078e0a07 */
[----:B------:R-:W3:Y:S01]  /*1a5f0*/  LD.E R5, desc[UR4][R18.64] ;  /* 0x0000000412057980 */ /* 0x000ee2000c101900 */
[----:B------:R-:W-:Y:S01]  /*1a600*/  LEA.HI.X.SX32 R17, R13, R235, 0x2, P0 ;  /* 0x000000eb0d117211 */ /* 0x000fe200000f16ff */
[----:B------:R-:W-:Y:S04]  /*1a610*/  IMAD R11, R11, R4, -0x80 ;  /* 0xffffff800b0b7424 */ /* 0x000fe800078e0204 */
[----:B------:R-:W3:Y:S01]  /*1a620*/  LD.E R2, desc[UR4][R16.64] ;  /* 0x0000000410027980 */ /* 0x000ee2000c101900 */
[----:B------:R-:W-:Y:S01]  /*1a630*/  SHF.R.S32.HI R7, RZ, 0x1f, R11 ;  /* 0x0000001fff077819 */ /* 0x000fe2000001140b */
[-C--:B--2---:R-:W-:Y:S02]  /*1a640*/  IMAD R4, R9, R11.reuse, RZ ;  /* 0x0000000b09047224 */ /* 0x084fe400078e02ff */
[C---:B------:R-:W-:Y:S04]  /*1a650*/  IMAD.WIDE.U32 R10, R8.reuse, R11, RZ ;  /* 0x0000000b080a7225 */ /* 0x040fe800078e00ff */
[----:B------:R-:W-:Y:S05]  /*1a660*/  IMAD R4, R8, R7, R4 ;  /* 0x0000000708047224 */ /* 0x000fea00078e0204 */
[----:B------:R-:W-:Y:S01]  /*1a670*/  IADD3 R11, PT, PT, R11, R4, RZ ;  /* 0x000000040b0b7210 */ /* 0x000fe20007ffe0ff */
[----:B---3--:R-:W-:Y:S04]  /*1a680*/  IMAD.IADD R5, R5, 0x1, -R2 ;  /* 0x0000000105057824 */ /* 0x008fe800078e0a02 */
[----:B----4-:R-:W-:Y:S01]  /*1a690*/  IMAD R7, R15, R5, RZ ;  /* 0x000000050f077224 */ /* 0x010fe200078e02ff */
[----:B------:R-:W-:Y:S01]  /*1a6a0*/  SHF.R.S32.HI R2, RZ, 0x1f, R5 ;  /* 0x0000001fff027819 */ /* 0x000fe20000011405 */
[----:B------:R-:W-:Y:S04]  /*1a6b0*/  IMAD.WIDE.U32 R10, R5, R14, R10 ;  /* 0x0000000e050a7225 */ /* 0x000fe800078e000a */
[----:B------:R-:W-:Y:S01]  /*1a6c0*/  IMAD R7, R14, R2, R7 ;  /* 0x000000020e077224 */ /* 0x000fe200078e0207 */
[C---:B------:R-:W-:Y:S03]  /*1a6d0*/  LEA R222, P0, R10.reuse, R222, 0x1 ;  /* 0x000000de0ade7211 */ /* 0x040fe600078008ff */
[----:B------:R-:W-:Y:S05]  /*1a6e0*/  IMAD.IADD R7, R11, 0x1, R7 ;  /* 0x000000010b077824 */ /* 0x000fea00078e0207 */
[----:B------:R-:W-:Y:S02]  /*1a6f0*/  LEA.HI.X R217, R10, R217, R7, 0x1, P0 ;  /* 0x000000d90ad97211 */ /* 0x000fe400000f0c07 */
.L_x_1369:
[----:B------:R-:W-:Y:S05]  /*1a700*/  BSYNC.RECONVERGENT B0 ;  /* 0x0000000000007941 */ /* 0x000fea0003800200 */
.L_x_1368:
[----:B------:R-:W-:Y:S01]  /*1a710*/  @!P3 IMAD.MOV.U32 R223, RZ, RZ, R217 ;  /* 0x000000ffffdfb224 */ /* 0x000fe200078e00d9 */
[C---:B------:R-:W-:Y:S02]  /*1a720*/  LEA R6, P0, R218.reuse, R222, 0x5 ;  /* 0x000000deda067211 */ /* 0x040fe400078028ff */
[C-C-:B------:R-:W-:Y:S02]  /*1a730*/  SHF.L.U64.HI R2, R218.reuse, 0x5, R219.reuse ;  /* 0x00000005da027819 */ /* 0x140fe400000102db */
[----:B------:R-:W-:Y:S01]  /*1a740*/  @!PT LDS RZ, [RZ] ;  /* 0x00000000fffff984 */ /* 0x000fe20000000800 */
[----:B------:R-:W-:Y:S01]  /*1a750*/  @!PT LDS RZ, [RZ] ;  /* 0x00000000fffff984 */ /* 0x000fe20000000800 */
[----:B------:R-:W-:Y:S01]  /*1a760*/  @!PT LDS RZ, [RZ] ;  /* 0x00000000fffff984 */ /* 0x000fe20000000800 */
[----:B------:R2:W-:Y:S01]  /*1a770*/  @!P3 LDGSTS.E.BYPASS.LTC128B.128 [R245+0x4000], desc[UR4][R222.64] ;  /* 0x04000000def5bfae */ /* 0x0005e2000b981a04 */
[----:B------:R-:W-:Y:S02]  /*1a780*/  LEA.HI.X R7, R218, R217, R219, 0x5, P0 ;  /* 0x000000d9da077211 */ /* 0x000fe400000f2cdb */
[----:B-1----:R-:W-:Y:S01]  /*1a790*/  IADD3 R12, P5, PT, R3, R6, RZ ;  /* 0x00000006030c7210 */ /* 0x002fe20007fbe0ff */
[----:B------:R4:W-:Y:S03]  /*1a7a0*/  @P3 STS.128 [R245+0x4000], RZ ;  /* 0x004000fff5003388 */ /* 0x0009e60000000c00 */
[-C--:B------:R-:W-:Y:S01]  /*1a7b0*/  IADD3 R4, P0, PT, R12, R3.reuse, RZ ;  /* 0x000000030c047210 */ /* 0x080fe20007f1e0ff */
[----:B------:R-:W-:Y:S03]  /*1a7c0*/  IMAD.X R13, R2, 0x1, R7, P5 ;  /* 0x00000001020d7824 */ /* 0x000fe600028e0607 */
[-C--:B------:R-:W-:Y:S01]  /*1a7d0*/  IADD3 R10, P5, PT, R4, R3.reuse, RZ ;  /* 0x00000003040a7210 */ /* 0x080fe20007fbe0ff */
[--C-:B------:R-:W-:Y:S03]  /*1a7e0*/  IMAD.X R5, R13, 0x1, R2.reuse, P0 ;  /* 0x000000010d057824 */ /* 0x100fe600000e0602 */
[-C--:B------:R-:W-:Y:S01]  /*1a7f0*/  IADD3 R8, P0, PT, R10, R3.reuse, RZ ;  /* 0x000000030a087210 */ /* 0x080fe20007f1e0ff */
[--C-:B------:R-:W-:Y:S04]  /*1a800*/  IMAD.X R11, R5, 0x1, R2.reuse, P5 ;  /* 0x00000001050b7824 */ /* 0x100fe800028e0602 */
[--C-:B------:R-:W-:Y:S02]  /*1a810*/  IMAD.X R9, R11, 0x1, R2.reuse, P0 ;  /* 0x000000010b097824 */ /* 0x100fe400000e0602 */
[----:B--2---:R-:W-:Y:S05]  /*1a820*/  @!P1 IMAD.MOV.U32 R223, RZ, RZ, R217 ;  /* 0x000000ffffdf9224 */ /* 0x004fea00078e00d9 */
        /* <DEDUP_REMOVED lines=41> */
[----:B--2---:R-:W-:Y:S03]  /*1aac0*/  IADD3 R12, P0, PT, R6, R3, RZ ;  /* 0x00000003060c7210 */ /* 0x004fe60007f1e0ff */
        /* <DEDUP_REMOVED lines=38> */
.L_x_1367:
[----:B------:R-:W-:Y:S05]  /*1ad30*/  BSYNC.RECONVERGENT B1 ;  /* 0x0000000000017941 */ /* 0x000fea0003800200 */
.L_x_1366:
[----:B------:R-:W2:Y:S01]  /*1ad40*/  LD.E R135, desc[UR4][R132.64+0xdc] ;  /* 0x0000dc0484877980 */ /* 0x000ea2000c101900 */
[----:B------:R-:W-:Y:S02]  /*1ad50*/  FMNMX3.FTZ R3, R141, R144, R151, !PT ;  /* 0x000000908d037276 */ /* 0x000fe40007810097 */
[----:B-1--4-:R-:W-:Y:S02]  /*1ad60*/  FMNMX3.FTZ R5, R0, R149, R147, !PT ;  /* 0x0000009500057276 */ /* 0x012fe40007810093 */
        /* <DEDUP_REMOVED lines=34> */
[----:B------:R-:W4:Y:S01]  /*1af90*/  SHFL.BFLY PT, R2, R5, 0x2, 0x1f ;  /* 0x0c401f0005027f89 */ /* 0x000f2200000e0000 */
[----:B------:R-:W-:Y:S07]  /*1afa0*/  IADD3 R8, PT, PT, R145, 0xc000, RZ ;  /* 0x0000c00091087810 */ /* 0x000fee0007ffe0ff */
[----:B------:R-:W-:Y:S08]  /*1afb0*/  LDSM.16.MT88.4 R12, [R145+0xc000] ;  /* 0x00c00000910c783b */ /* 0x000ff00000004200 */
[----:B---3--:R-:W-:Y:S01]  /*1afc0*/  LDSM.16.MT88.4 R44, [R145+0x10000] ;  /* 0x01000000912c783b */ /* 0x008fe20000004200 */
[----:B-1----:R-:W-:Y:S02]  /*1afd0*/  FMNMX.FTZ R7, R4, R3, !PT ;  /* 0x0000000304077209 */ /* 0x002fe40007810000 */
[----:B----4-:R-:W-:Y:S05]  /*1afe0*/  FMNMX.FTZ R6, R5, R2, !PT ;  /* 0x0000000205067209 */ /* 0x010fea0007810000 */
[----:B------:R-:W1:Y:S08]  /*1aff0*/  SHFL.BFLY PT, R134, R7, 0x1, 0x1f ;  /* 0x0c201f0007867f89 */ /* 0x000e7000000e0000 */
[----:B------:R-:W3:Y:S01]  /*1b000*/  SHFL.BFLY PT, R3, R6, 0x1, 0x1f ;  /* 0x0c201f0006037f89 */ /* 0x000ee200000e0000 */
[----:B-1----:R-:W-:Y:S02]  /*1b010*/  FMNMX.FTZ R134, R7, R134, !PT ;  /* 0x0000008607867209 */ /* 0x002fe40007810000 */
[----:B---3--:R-:W-:Y:S03]  /*1b020*/  FMNMX.FTZ R3, R6, R3, !PT ;  /* 0x0000000306037209 */ /* 0x008fe60007810000 */
[C---:B------:R-:W-:Y:S01]  /*1b030*/  FADD.FTZ R4, -R134.reuse, R141 ;  /* 0x0000008d86047221 */ /* 0x040fe20000010100 */
[----:B------:R-:W-:Y:S02]  /*1b040*/  FSETP.NEU.FTZ.AND P1, PT, R134, -INF , PT ;  /* 0xff8000008600780b */ /* 0x000fe40003f3d000 */
[C---:B------:R-:W-:Y:S01]  /*1b050*/  FSETP.NEU.FTZ.AND P0, PT, R3.reuse, -INF , PT ;  /* 0xff8000000300780b */ /* 0x040fe20003f1d000 */
[----:B------:R-:W-:Y:S01]  /*1b060*/  FADD.FTZ R2, -R3, R0 ;  /* 0x0000000003027221 */ /* 0x000fe20000010100 */
[----:B------:R-:W-:Y:S02]  /*1b070*/  IADD3 R141, PT, PT, R145, 0xc040, RZ ;  /* 0x0000c040918d7810 */ /* 0x000fe40007ffe0ff */
[----:B------:R-:W-:Y:S05]  /*1b080*/  @P2 IADD3 R141, PT, PT, R8, -0x40, RZ ;  /* 0xffffffc0088d2810 */ /* 0x000fea0007ffe0ff */
[----:B------:R-:W-:Y:S08]  /*1b090*/  LDSM.16.MT88.4 R28, [R141] ;  /* 0x000000008d1c783b */ /* 0x000ff00000004200 */
[----:B------:R-:W-:Y:S01]  /*1b0a0*/  LDSM.16.MT88.4 R60, [R141+0x4000] ;  /* 0x004000008d3c783b */ /* 0x000fe20000004200 */
[C---:B--2---:R-:W-:Y:S01]  /*1b0b0*/  FMUL.FTZ R160, R135.reuse, R134 ;  /* 0x0000008687a07220 */ /* 0x044fe20000410000 */
[C---:B------:R-:W-:Y:S01]  /*1b0c0*/  FMUL.FTZ R158, R135.reuse, R3 ;  /* 0x00000003879e7220 */ /* 0x040fe20000410000 */
[C---:B------:R-:W-:Y:S01]  /*1b0d0*/  FMUL.FTZ R0, R135.reuse, R2 ;  /* 0x0000000287007220 */ /* 0x040fe20000410000 */
[----:B------:R-:W-:Y:S02]  /*1b0e0*/  FMUL.FTZ R2, R135, R4 ;  /* 0x0000000487027220 */ /* 0x000fe40000410000 */
[----:B------:R-:W-:Y:S02]  /*1b0f0*/  FSEL R160, R160, RZ, P1 ;  /* 0x000000ffa0a07208 */ /* 0x000fe40000800000 */
[----:B------:R-:W-:Y:S01]  /*1b100*/  FSEL R158, R158, RZ, P0 ;  /* 0x000000ff9e9e7208 */ /* 0x000fe20000000000 */
[----:B------:R-:W1:Y:S01]  /*1b110*/  MUFU.EX2 R0, R0 ;  /* 0x0000000000007308 */ /* 0x000e620000000800 */
[----:B------:R-:W-:Y:S01]  /*1b120*/  ISETP.GT.AND P0, PT, R239, RZ, PT ;  /* 0x000000ffef00720c */ /* 0x000fe20003f04270 */
[--C-:B------:R-:W-:Y:S01]  /*1b130*/  FFMA.FTZ R153, R144, R135, -R160.reuse ;  /* 0x0000008790997223 */ /* 0x100fe200000108a0 */
[----:B------:R-:W-:Y:S01]  /*1b140*/  IADD3 R144, PT, PT, R214, R145, RZ ;  /* 0x00000091d6907210 */ /* 0x000fe20007ffe0ff */
[-C--:B------:R-:W-:Y:S01]  /*1b150*/  FFMA.FTZ R152, R151, R135.reuse, -R160 ;  /* 0x0000008797987223 */ /* 0x080fe200000108a0 */
[-CC-:B------:R-:W-:Y:S01]  /*1b160*/  FFMA.FTZ R151, R149, R135.reuse, -R158.reuse ;  /* 0x0000008795977223 */ /* 0x180fe2000001089e */
[-CC-:B------:R-:W-:Y:S01]  /*1b170*/  FFMA.FTZ R4, R147, R135.reuse, -R158.reuse ;  /* 0x0000008793047223 */ /* 0x180fe2000001089e */
[-CC-:B------:R-:W-:Y:S01]  /*1b180*/  FFMA.FTZ R147, R148, R135.reuse, -R158.reuse ;  /* 0x0000008794937223 */ /* 0x180fe2000001089e */
[-C--:B------:R-:W-:Y:S01]  /*1b190*/  FFMA.FTZ R146, R146, R135.reuse, -R158 ;  /* 0x0000008792927223 */ /* 0x080fe2000001089e */
[-CC-:B------:R-:W-:Y:S01]  /*1b1a0*/  FFMA.FTZ R149, R150, R135.reuse, -R160.reuse ;  /* 0x0000008796957223 */ /* 0x180fe200000108a0 */
[--C-:B------:R-:W-:Y:S01]  /*1b1b0*/  FFMA.FTZ R202, R202, R135, -R160.reuse ;  /* 0x00000087caca7223 */ /* 0x100fe200000108a0 */
[----:B------:R-:W2:Y:S01]  /*1b1c0*/  LDSM.16.MT88.4 R20, [R144+0xc000] ;  /* 0x00c000009014783b */ /* 0x000ea20000004200 */
[----:B------:R-:W3:Y:S01]  /*1b1d0*/  MUFU.EX2 R2, R2 ;  /* 0x0000000200027308 */ /* 0x000ee20000000800 */
[----:B------:R-:W-:Y:S01]  /*1b1e0*/  IADD3 R214, PT, PT, R214, R141, RZ ;  /* 0x0000008dd6d67210 */ /* 0x000fe20007ffe0ff */
[C---:B-1----:R-:W-:Y:S01]  /*1b1f0*/  FMUL.FTZ R6, R0.reuse, R130 ;  /* 0x0000008200067220 */ /* 0x042fe20000410000 */
[C---:B------:R-:W-:Y:S07]  /*1b200*/  FMUL.FTZ R7, R0.reuse, R131 ;  /* 0x0000008300077220 */ /* 0x040fee0000410000 */
[----:B------:R1:W-:Y:S01]  /*1b210*/  MUFU.EX2 R150, R4 ;  /* 0x0000000400967308 */ /* 0x0003e20000000800 */
[C---:B------:R-:W-:Y:S01]  /*1b220*/  FMUL.FTZ R10, R0.reuse, R126 ;  /* 0x0000007e000a7220 */ /* 0x040fe20000410000 */
[C---:B------:R-:W-:Y:S01]  /*1b230*/  FMUL.FTZ R11, R0.reuse, R127 ;  /* 0x0000007f000b7220 */ /* 0x040fe20000410000 */
[----:B------:R-:W4:Y:S07]  /*1b240*/  LDSM.16.MT88.4 R36, [R214] ;  /* 0x00000000d624783b */ /* 0x000f2e0000004200 */
[----:B------:R-:W-:Y:S01]  /*1b250*/  MUFU.EX2 R153, R153 ;  /* 0x0000009900997308 */ /* 0x000fe20000000800 */
[C---:B------:R-:W-:Y:S01]  /*1b260*/  FMUL.FTZ R18, R0.reuse, R118 ;  /* 0x0000007600127220 */ /* 0x040fe20000410000 */
[C---:B------:R-:W-:Y:S01]  /*1b270*/  FMUL.FTZ R19, R0.reuse, R119 ;  /* 0x0000007700137220 */ /* 0x040fe20000410000 */
[C---:B------:R-:W-:Y:S07]  /*1b280*/  FMUL.FTZ R26, R0.reuse, R110 ;  /* 0x0000006e001a7220 */ /* 0x040fee0000410000 */
[----:B------:R-:W5:Y:S01]  /*1b290*/  MUFU.EX2 R152, R152 ;  /* 0x0000009800987308 */ /* 0x000f620000000800 */
[----:B------:R-:W-:Y:S01]  /*1b2a0*/  FMUL.FTZ R27, R0, R111 ;  /* 0x0000006f001b7220 */ /* 0x000fe20000410000 */
[C---:B---3--:R-:W-:Y:S01]  /*1b2b0*/  FMUL.FTZ R5, R2.reuse, R129 ;  /* 0x0000008102057220 */ /* 0x048fe20000410000 */
[C---:B------:R-:W-:Y:S07]  /*1b2c0*/  FMUL.FTZ R8, R2.reuse, R124 ;  /* 0x0000007c02087220 */ /* 0x040fee0000410000 */
[----:B------:R-:W3:Y:S01]  /*1b2d0*/  MUFU.EX2 R151, R151 ;  /* 0x0000009700977308 */ /* 0x000ee20000000800 */
[C---:B------:R-:W-:Y:S01]  /*1b2e0*/  FMUL.FTZ R9, R2.reuse, R125 ;  /* 0x0000007d02097220 */ /* 0x040fe20000410000 */
[C---:B-1----:R-:W-:Y:S01]  /*1b2f0*/  FMUL.FTZ R4, R2.reuse, R128 ;  /* 0x0000008002047220 */ /* 0x042fe20000410000 */
[----:B------:R-:W1:Y:S07]  /*1b300*/  LDSM.16.MT88.4 R52, [R144+0x10000] ;  /* 0x010000009034783b */ /* 0x000e6e0000004200 */
[----:B------:R-:W-:Y:S01]  /*1b310*/  MUFU.EX2 R149, R149 ;  /* 0x0000009500957308 */ /* 0x000fe20000000800 */
[C---:B------:R-:W-:Y:S01]  /*1b320*/  FMUL.FTZ R16, R2.reuse, R116 ;  /* 0x0000007402107220 */ /* 0x040fe20000410000 */
[C---:B------:R-:W-:Y:S01]  /*1b330*/  FMUL.FTZ R17, R2.reuse, R117 ;  /* 0x0000007502117220 */ /* 0x040fe20000410000 */
[----:B------:R-:W-:Y:S07]  /*1b340*/  FMUL.FTZ R25, R2, R109 ;  /* 0x0000006d02197220 */ /* 0x000fee0000410000 */
[----:B------:R-:W2:Y:S01]  /*1b350*/  MUFU.EX2 R148, R202 ;  /* 0x000000ca00947308 */ /* 0x000ea20000000800 */
[----:B------:R-:W-:Y:S01]  /*1b360*/  FMUL.FTZ R34, R0, R102 ;  /* 0x0000006600227220 */ /* 0x000fe20000410000 */
[----:B-----5:R-:W-:Y:S01]  /*1b370*/  F2FP.BF16.F32.PACK_AB R128, R152, R153 ;  /* 0x000000999880723e */ /* 0x020fe200000010ff */
[----:B------:R-:W-:Y:S07]  /*1b380*/  LDSM.16.MT88.4 R124, [R145+0xf800] ;  /* 0x00f80000917c783b */ /* 0x000fee0000004200 */
[----:B------:R-:W-:Y:S01]  /*1b390*/  MUFU.EX2 R147, R147 ;  /* 0x0000009300937308 */ /* 0x000fe20000000800 */
[----:B------:R-:W-:Y:S01]  /*1b3a0*/  FMUL.FTZ R35, R0, R103 ;  /* 0x0000006700237220 */ /* 0x000fe20000410000 */
[----:B---3--:R-:W-:Y:S01]  /*1b3b0*/  F2FP.BF16.F32.PACK_AB R129, R150, R151 ;  /* 0x000000979681723e */ /* 0x008fe200000010ff */
[C---:B------:R-:W-:Y:S07]  /*1b3c0*/  FMUL.FTZ R42, R0.reuse, R94 ;  /* 0x0000005e002a7220 */ /* 0x040fee0000410000 */
[----:B------:R-:W3:Y:S01]  /*1b3d0*/  MUFU.EX2 R146, R146 ;  /* 0x0000009200927308 */ /* 0x000ee20000000800 */
[----:B------:R-:W-:Y:S01]  /*1b3e0*/  FMUL.FTZ R43, R0, R95 ;  /* 0x0000005f002b7220 */ /* 0x000fe20000410000 */
[C---:B------:R-:W-:Y:S01]  /*1b3f0*/  FMUL.FTZ R40, R2.reuse, R92 ;  /* 0x0000005c02287220 */ /* 0x040fe20000410000 */
[----:B------:R-:W-:Y:S01]  /*1b400*/  LDSM.16.MT88.4 R116, [R144+0xf800] ;  /* 0x00f800009074783b */ /* 0x000fe20000004200 */
[----:B------:R-:W-:Y:S01]  /*1b410*/  FMUL.FTZ R41, R2, R93 ;  /* 0x0000005d02297220 */ /* 0x000fe20000410000 */
[----:B------:R-:W-:Y:S01]  /*1b420*/  FMUL.FTZ R50, R0, R86 ;  /* 0x0000005600327220 */ /* 0x000fe20000410000 */
[----:B--2---:R-:W-:Y:S01]  /*1b430*/  F2FP.BF16.F32.PACK_AB R130, R148, R149 ;  /* 0x000000959482723e */ /* 0x004fe200000010ff */
[----:B------:R-:W-:Y:S01]  /*1b440*/  FMUL.FTZ R51, R0, R87 ;  /* 0x0000005700337220 */ /* 0x000fe20000410000 */
[C---:B------:R-:W-:Y:S01]  /*1b450*/  FMUL.FTZ R48, R2.reuse, R84 ;  /* 0x0000005402307220 */ /* 0x040fe20000410000 */
[----:B------:R-:W-:Y:S01]  /*1b460*/  FMUL.FTZ R49, R2, R85 ;  /* 0x0000005502317220 */ /* 0x000fe20000410000 */
[C---:B------:R-:W-:Y:S01]  /*1b470*/  FMUL.FTZ R58, R0.reuse, R78 ;  /* 0x0000004e003a7220 */ /* 0x040fe20000410000 */
[----:B------:R-:W2:Y:S01]  /*1b480*/  LDSM.16.MT88.4 R84, [R214+0x4000] ;  /* 0x00400000d654783b */ /* 0x000ea20000004200 */
[----:B------:R-:W-:Y:S01]  /*1b490*/  FMUL.FTZ R59, R0, R79 ;  /* 0x0000004f003b7220 */ /* 0x000fe20000410000 */
[----:B------:R-:W-:Y:S01]  /*1b4a0*/  FMUL.FTZ R56, R2, R76 ;  /* 0x0000004c02387220 */ /* 0x000fe20000410000 */
[----:B---3--:R-:W-:Y:S01]  /*1b4b0*/  F2FP.BF16.F32.PACK_AB R131, R146, R147 ;  /* 0x000000939283723e */ /* 0x008fe200000010ff */
[C---:B------:R-:W-:Y:S01]  /*1b4c0*/  FMUL.FTZ R57, R2.reuse, R77 ;  /* 0x0000004d02397220 */ /* 0x040fe20000410000 */
[----:B------:R-:W-:Y:S01]  /*1b4d0*/  FMUL.FTZ R24, R2, R108 ;  /* 0x0000006c02187220 */ /* 0x000fe20000410000 */
[-C--:B------:R-:W-:Y:S01]  /*1b4e0*/  FFMA.FTZ R108, R166, R135.reuse, -R160 ;  /* 0x00000087a66c7223 */ /* 0x080fe200000108a0 */
[C---:B------:R-:W-:Y:S01]  /*1b4f0*/  FMUL.FTZ R32, R2.reuse, R100 ;  /* 0x0000006402207220 */ /* 0x040fe20000410000 */
[----:B------:R-:W3:Y:S01]  /*1b500*/  LDSM.16.MT88.4 R76, [R145+0xc800] ;  /* 0x00c80000914c783b */ /* 0x000ee20000004200 */
[----:B------:R-:W-:Y:S01]  /*1b510*/  FFMA.FTZ R100, R195, R135, -R158 ;  /* 0x00000087c3647223 */ /* 0x000fe2000001089e */
[C---:B------:R-:W-:Y:S05]  /*1b520*/  HMMA.16816.F32.BF16 R4, R128.reuse, R12, R4 ;  /* 0x0000000c8004723c */ /* 0x040fea0000041804 */
[----:B------:R-:W-:Y:S01]  /*1b530*/  FMUL.FTZ R33, R2, R101 ;  /* 0x0000006502217220 */ /* 0x000fe20000410000 */
[----:B------:R-:W-:Y:S01]  /*1b540*/  LDSM.16.MT88.4 R92, [R145+0x10800] ;  /* 0x01080000915c783b */ /* 0x000fe20000004200 */
[----:B------:R-:W-:Y:S01]  /*1b550*/  FFMA.FTZ R101, R168, R135, -R160 ;  /* 0x00000087a8657223 */ /* 0x000fe200000108a0 */
[C---:B------:R-:W-:Y:S03]  /*1b560*/  HMMA.16816.F32.BF16 R8, R128.reuse, R14, R8 ;  /* 0x0000000e8008723c */ /* 0x040fe60000041808 */
[C---:B------:R-:W-:Y:S01]  /*1b570*/  FMUL.FTZ R14, R0.reuse, R122 ;  /* 0x0000007a000e7220 */ /* 0x040fe20000410000 */
[----:B------:R-:W-:Y:S01]  /*1b580*/  FMUL.FTZ R15, R0, R123 ;  /* 0x0000007b000f7220 */ /* 0x000fe20000410000 */
[C---:B------:R-:W-:Y:S01]  /*1b590*/  FMUL.FTZ R12, R2.reuse, R120 ;  /* 0x00000078020c7220 */ /* 0x040fe20000410000 */
[----:B------:R-:W-:Y:S01]  /*1b5a0*/  FMUL.FTZ R13, R2, R121 ;  /* 0x00000079020d7220 */ /* 0x000fe20000410000 */
[----:B------:R-:W-:Y:S01]  /*1b5b0*/  MUFU.EX2 R195, R101 ;  /* 0x0000006500c37308 */ /* 0x000fe20000000800 */
[C---:B------:R-:W-:Y:S01]  /*1b5c0*/  FMUL.FTZ R66, R0.reuse, R70 ;  /* 0x0000004600427220 */ /* 0x040fe20000410000 */
[----:B------:R-:W-:Y:S01]  /*1b5d0*/  FMUL.FTZ R67, R0, R71 ;  /* 0x0000004700437220 */ /* 0x000fe20000410000 */
[C---:B------:R-:W-:Y:S01]  /*1b5e0*/  FMUL.FTZ R64, R2.reuse, R68 ;  /* 0x0000004402407220 */ /* 0x040fe20000410000 */
[C---:B------:R-:W-:Y:S01]  /*1b5f0*/  FMUL.FTZ R65, R2.reuse, R69 ;  /* 0x0000004502417220 */ /* 0x040fe20000410000 */
[-C--:B------:R-:W-:Y:S01]  /*1b600*/  FFMA.FTZ R168, R193, R135.reuse, -R158 ;  /* 0x00000087c1a87223 */ /* 0x080fe2000001089e */
[C---:B------:R-:W-:Y:S04]  /*1b610*/  HMMA.16816.F32.BF16 R12, R128.reuse, R20, R12 ;  /* 0x00000014800c723c */ /* 0x040fe8000004180c */
[----:B------:R5:W-:Y:S01]  /*1b620*/  MUFU.EX2 R193, R100 ;  /* 0x0000006400c17308 */ /* 0x000be20000000800 */
[----:B------:R-:W-:Y:S01]  /*1b630*/  FFMA.FTZ R166, R191, R135, -R160 ;  /* 0x00000087bfa67223 */ /* 0x000fe200000108a0 */
[C---:B------:R-:W-:Y:S08]  /*1b640*/  FMUL.FTZ R20, R2.reuse, R112 ;  /* 0x0000007002147220 */ /* 0x040ff00000410000 */
[----:B------:R4:W-:Y:S01]  /*1b650*/  MUFU.EX2 R191, R108 ;  /* 0x0000006c00bf7308 */ /* 0x0009e20000000800 */
[----:B------:R-:W-:Y:S01]  /*1b660*/  FMUL.FTZ R21, R2, R113 ;  /* 0x0000007102157220 */ /* 0x000fe20000410000 */
[--C-:B------:R-:W-:Y:S01]  /*1b670*/  FFMA.FTZ R112, R194, R135, -R158.reuse ;  /* 0x00000087c2707223 */ /* 0x100fe2000001089e */
[C---:B------:R-:W-:Y:S07]  /*1b680*/  HMMA.16816.F32.BF16 R16, R128.reuse, R22, R16 ;  /* 0x000000168010723c */ /* 0x040fee0000041810 */
[----:B------:R-:W-:Y:S01]  /*1b690*/  MUFU.EX2 R168, R168 ;  /* 0x000000a800a87308 */ /* 0x000fe20000000800 */
[C---:B------:R-:W-:Y:S01]  /*1b6a0*/  FMUL.FTZ R22, R0.reuse, R114 ;  /* 0x0000007200167220 */ /* 0x040fe20000410000 */
[----:B------:R-:W-:Y:S01]  /*1b6b0*/  FMUL.FTZ R23, R0, R115 ;  /* 0x0000007300177220 */ /* 0x000fe20000410000 */
[-CC-:B------:R-:W-:Y:S01]  /*1b6c0*/  FFMA.FTZ R115, R196, R135.reuse, -R158.reuse ;  /* 0x00000087c4737223 */ /* 0x180fe2000001089e */
[-CC-:B------:R-:W-:Y:S01]  /*1b6d0*/  FFMA.FTZ R114, R186, R135.reuse, -R158.reuse ;  /* 0x00000087ba727223 */ /* 0x180fe2000001089e */
[----:B-----5:R-:W-:Y:S05]  /*1b6e0*/  LDSM.16.MT88.4 R100, [R141+0x5000] ;  /* 0x005000008d64783b */ /* 0x020fea0000004200 */
[----:B------:R-:W-:Y:S01]  /*1b6f0*/  MUFU.EX2 R112, R112 ;  /* 0x0000007000707308 */ /* 0x000fe20000000800 */
[-CC-:B------:R-:W-:Y:S01]  /*1b700*/  FFMA.FTZ R164, R164, R135.reuse, -R158.reuse ;  /* 0x00000087a4a47223 */ /* 0x180fe2000001089e */
[--C-:B------:R-:W-:Y:S01]  /*1b710*/  FFMA.FTZ R197, R197, R135, -R158.reuse ;  /* 0x00000087c5c57223 */ /* 0x100fe2000001089e */
[C---:B------:R-:W-:Y:S07]  /*1b720*/  HMMA.16816.F32.BF16 R20, R128.reuse, R28, R20 ;  /* 0x0000001c8014723c */ /* 0x040fee0000041814 */
[----:B------:R-:W5:Y:S01]  /*1b730*/  MUFU.EX2 R115, R115 ;  /* 0x0000007300737308 */ /* 0x000f620000000800 */
[C---:B------:R-:W-:Y:S01]  /*1b740*/  FMUL.FTZ R28, R2.reuse, R104 ;  /* 0x00000068021c7220 */ /* 0x040fe20000410000 */
[----:B----4-:R-:W-:Y:S01]  /*1b750*/  LDSM.16.MT88.4 R108, [R141+0x3800] ;  /* 0x003800008d6c783b */ /* 0x010fe20000004200 */
[----:B------:R-:W-:Y:S07]  /*1b760*/  FMUL.FTZ R29, R2, R105 ;  /* 0x00000069021d7220 */ /* 0x000fee0000410000 */
[----:B------:R-:W-:Y:S01]  /*1b770*/  MUFU.EX2 R114, R114 ;  /* 0x0000007200727308 */ /* 0x000fe20000000800 */
[--C-:B------:R-:W-:Y:S01]  /*1b780*/  FFMA.FTZ R223, R182, R135, -R158.reuse ;  /* 0x00000087b6df7223 */ /* 0x100fe2000001089e */
[C---:B------:R-:W-:Y:S08]  /*1b790*/  HMMA.16816.F32.BF16 R24, R128.reuse, R30, R24 ;  /* 0x0000001e8018723c */ /* 0x040ff00000041818 */
[----:B------:R-:W-:Y:S01]  /*1b7a0*/  MUFU.EX2 R166, R166 ;  /* 0x000000a600a67308 */ /* 0x000fe20000000800 */
[C---:B------:R-:W-:Y:S01]  /*1b7b0*/  FMUL.FTZ R30, R0.reuse, R106 ;  /* 0x0000006a001e7220 */ /* 0x040fe20000410000 */
[----:B------:R-:W-:Y:S01]  /*1b7c0*/  FMUL.FTZ R31, R0, R107 ;  /* 0x0000006b001f7220 */ /* 0x000fe20000410000 */
[--C-:B------:R-:W-:Y:S07]  /*1b7d0*/  FFMA.FTZ R107, R192, R135, -R158.reuse ;  /* 0x00000087c06b7223 */ /* 0x100fee000001089e */
[----:B------:R-:W-:Y:S01]  /*1b7e0*/  MUFU.EX2 R164, R164 ;  /* 0x000000a400a47308 */ /* 0x000fe20000000800 */
[----:B-----5:R-:W-:Y:S01]  /*1b7f0*/  F2FP.BF16.F32.PACK_AB R69, R112, R115 ;  /* 0x000000737045723e */ /* 0x020fe200000010ff */
[-CC-:B------:R-:W-:Y:S01]  /*1b800*/  FFMA.FTZ R207, R178, R135.reuse, -R158.reuse ;  /* 0x00000087b2cf7223 */ /* 0x180fe2000001089e */
[--C-:B------:R-:W-:Y:S07]  /*1b810*/  FFMA.FTZ R174, R174, R135, -R158.reuse ;  /* 0x00000087aeae7223 */ /* 0x100fee000001089e */
[----:B------:R-:W-:Y:S01]  /*1b820*/  MUFU.EX2 R197, R197 ;  /* 0x000000c500c57308 */ /* 0x000fe20000000800 */
[C---:B------:R-:W-:Y:S03]  /*1b830*/  HMMA.16816.F32.BF16 R28, R128.reuse, R36, R28 ;  /* 0x00000024801c723c */ /* 0x040fe6000004181c */
[C---:B------:R-:W-:Y:S01]  /*1b840*/  FMUL.FTZ R36, R2.reuse, R96 ;  /* 0x0000006002247220 */ /* 0x040fe20000410000 */
[----:B------:R-:W-:Y:S05]  /*1b850*/  FMUL.FTZ R37, R2, R97 ;  /* 0x0000006102257220 */ /* 0x000fea0000410000 */
[----:B------:R-:W-:Y:S01]  /*1b860*/  MUFU.EX2 R174, R174 ;  /* 0x000000ae00ae7308 */ /* 0x000fe20000000800 */
[-CC-:B------:R-:W-:Y:S01]  /*1b870*/  FFMA.FTZ R182, R247, R135.reuse, -R158.reuse ;  /* 0x00000087f7b67223 */ /* 0x180fe2000001089e */
[--C-:B------:R-:W-:Y:S01]  /*1b880*/  FFMA.FTZ R199, R199, R135, -R158.reuse ;  /* 0x00000087c7c77223 */ /* 0x100fe2000001089e */
[C---:B------:R-:W-:Y:S07]  /*1b890*/  HMMA.16816.F32.BF16 R32, R128.reuse, R38, R32 ;  /* 0x000000268020723c */ /* 0x040fee0000041820 */
[----:B------:R-:W4:Y:S01]  /*1b8a0*/  MUFU.EX2 R107, R107 ;  /* 0x0000006b006b7308 */ /* 0x000f220000000800 */
[C---:B------:R-:W-:Y:S01]  /*1b8b0*/  FMUL.FTZ R38, R0.reuse, R98 ;  /* 0x0000006200267220 */ /* 0x040fe20000410000 */
[----:B------:R-:W-:Y:S08]  /*1b8c0*/  FMUL.FTZ R39, R0, R99 ;  /* 0x0000006300277220 */ /* 0x000ff00000410000 */
[----:B------:R-:W-:Y:S01]  /*1b8d0*/  MUFU.EX2 R182, R182 ;  /* 0x000000b600b67308 */ /* 0x000fe20000000800 */
[----:B------:R-:W-:Y:S01]  /*1b8e0*/  LDSM.16.MT88.4 R96, [R144+0x10800] ;  /* 0x010800009060783b */ /* 0x000fe20000004200 */
[-CC-:B------:R-:W-:Y:S01]  /*1b8f0*/  FFMA.FTZ R211, R211, R135.reuse, -R158.reuse ;  /* 0x00000087d3d37223 */ /* 0x180fe2000001089e */
[-CC-:B------:R-:W-:Y:S07]  /*1b900*/  FFMA.FTZ R177, R177, R135.reuse, -R158.reuse ;  /* 0x00000087b1b17223 */ /* 0x180fee000001089e */
[----:B------:R-:W-:Y:S01]  /*1b910*/  MUFU.EX2 R223, R223 ;  /* 0x000000df00df7308 */ /* 0x000fe20000000800 */
[--C-:B------:R-:W-:Y:S01]  /*1b920*/  FFMA.FTZ R192, R179, R135, -R158.reuse ;  /* 0x00000087b3c07223 */ /* 0x100fe2000001089e */
[C---:B------:R-:W-:Y:S08]  /*1b930*/  HMMA.16816.F32.BF16 R36, R128.reuse, R44, R36 ;  /* 0x0000002c8024723c */ /* 0x040ff00000041824 */
[----:B------:R-:W-:Y:S01]  /*1b940*/  MUFU.EX2 R207, R207 ;  /* 0x000000cf00cf7308 */ /* 0x000fe20000000800 */
[C---:B------:R-:W-:Y:S01]  /*1b950*/  FMUL.FTZ R44, R2.reuse, R88 ;  /* 0x00000058022c7220 */ /* 0x040fe20000410000 */
[----:B------:R-:W-:Y:S01]  /*1b960*/  FMUL.FTZ R45, R2, R89 ;  /* 0x00000059022d7220 */ /* 0x000fe20000410000 */
[----:B----4-:R-:W-:Y:S07]  /*1b970*/  F2FP.BF16.F32.PACK_AB R71, R114, R107 ;  /* 0x0000006b7247723e */ /* 0x010fee00000010ff */
[----:B------:R-:W-:Y:S01]  /*1b980*/  MUFU.EX2 R199, R199 ;  /* 0x000000c700c77308 */ /* 0x000fe20000000800 */
[--C-:B------:R-:W-:Y:S01]  /*1b990*/  FFMA.FTZ R187, R187, R135, -R158.reuse ;  /* 0x00000087bbbb7223 */ /* 0x100fe2000001089e */
        /* <DEDUP_REMOVED lines=10> */
[C---:B-1----:R-:W-:Y:S06]  /*1ba40*/  HMMA.16816.F32.BF16 R44, R128.reuse, R52, R44 ;  /* 0x00000034802c723c */ /* 0x042fec000004182c */
        /* <DEDUP_REMOVED lines=10> */
[----:B------:R-:W1:Y:S01]  /*1baf0*/  MUFU.EX2 R105, R105 ;  /* 0x0000006900697308 */ /* 0x000e620000000800 */
[----:B------:R-:W4:Y:S01]  /*1bb00*/  LDSM.16.MT88.4 R80, [R144+0xc800] ;  /* 0x00c800009050783b */ /* 0x000f220000004200 */
[-C--:B------:R-:W-:Y:S01]  /*1bb10*/  FFMA.FTZ R113, R188, R135.reuse, -R160 ;  /* 0x00000087bc717223 */ /* 0x080fe200000108a0 */
[-C--:B------:R-:W-:Y:S07]  /*1bb20*/  FFMA.FTZ R188, R183, R135.reuse, -R158 ;  /* 0x00000087b7bc7223 */ /* 0x080fee000001089e */
[----:B------:R-:W-:Y:S01]  /*1bb30*/  MUFU.EX2 R104, R104 ;  /* 0x0000006800687308 */ /* 0x000fe20000000800 */
[--C-:B------:R-:W-:Y:S01]  /*1bb40*/  FFMA.FTZ R162, R162, R135, -R160.reuse ;  /* 0x00000087a2a27223 */ /* 0x100fe200000108a0 */
[C---:B------:R-:W-:Y:S08]  /*1bb50*/  HMMA.16816.F32.BF16 R52, R128.reuse, R60, R52 ;  /* 0x0000003c8034723c */ /* 0x040ff00000041834 */
[----:B------:R-:W5:Y:S01]  /*1bb60*/  MUFU.EX2 R113, R113 ;  /* 0x0000007100717308 */ /* 0x000f620000000800 */
[C---:B------:R-:W-:Y:S01]  /*1bb70*/  FMUL.FTZ R60, R2.reuse, R72 ;  /* 0x00000048023c7220 */ /* 0x040fe20000410000 */
[----:B------:R-:W-:Y:S01]  /*1bb80*/  FMUL.FTZ R61, R2, R73 ;  /* 0x00000049023d7220 */ /* 0x000fe20000410000 */
[-CC-:B------:R-:W-:Y:S07]  /*1bb90*/  FFMA.FTZ R205, R172, R135.reuse, -R160.reuse ;  /* 0x00000087accd7223 */ /* 0x180fee00000108a0 */
[----:B------:R-:W4:Y:S01]  /*1bba0*/  MUFU.EX2 R162, R162 ;  /* 0x000000a200a27308 */ /* 0x000f220000000800 */
[----:B------:R-:W-:Y:S01]  /*1bbb0*/  FFMA.FTZ R172, R184, R135, -R160 ;  /* 0x00000087b8ac7223 */ /* 0x000fe200000108a0 */
[C---:B------:R-:W-:Y:S08]  /*1bbc0*/  HMMA.16816.F32.BF16 R56, R128.reuse, R62, R56 ;  /* 0x0000003e8038723c */ /* 0x040ff00000041838 */
[----:B------:R-:W-:Y:S01]  /*1bbd0*/  MUFU.EX2 R183, R187 ;  /* 0x000000bb00b77308 */ /* 0x000fe20000000800 */
[C---:B------:R-:W-:Y:S01]  /*1bbe0*/  FMUL.FTZ R62, R0.reuse, R74 ;  /* 0x0000004a003e7220 */ /* 0x040fe20000410000 */
[----:B------:R-:W-:Y:S01]  /*1bbf0*/  FMUL.FTZ R63, R0, R75 ;  /* 0x0000004b003f7220 */ /* 0x000fe20000410000 */
[----:B-1----:R-:W-:Y:S01]  /*1bc00*/  F2FP.BF16.F32.PACK_AB R68, R105, R106 ;  /* 0x0000006a6944723e */ /* 0x002fe200000010ff */
[----:B------:R-:W1:Y:S06]  /*1bc10*/  LDSM.16.MT88.4 R72, [R141+0x800] ;  /* 0x000800008d48783b */ /* 0x000e6c0000004200 */
[----:B------:R-:W-:Y:S01]  /*1bc20*/  MUFU.EX2 R205, R205 ;  /* 0x000000cd00cd7308 */ /* 0x000fe20000000800 */
[----:B-----5:R-:W-:Y:S01]  /*1bc30*/  F2FP.BF16.F32.PACK_AB R70, R113, R104 ;  /* 0x000000687146723e */ /* 0x020fe200000010ff */
[-C--:B------:R-:W-:Y:S01]  /*1bc40*/  FFMA.FTZ R184, R201, R135.reuse, -R158 ;  /* 0x00000087c9b87223 */ /* 0x080fe2000001089e */
[-CC-:B------:R-:W-:Y:S01]  /*1bc50*/  FFMA.FTZ R215, R180, R135.reuse, -R160.reuse ;  /* 0x00000087b4d77223 */ /* 0x180fe200000108a0 */
[C---:B--2---:R-:W-:Y:S06]  /*1bc60*/  HMMA.16816.F32.BF16 R60, R128.reuse, R84, R60 ;  /* 0x00000054803c723c */ /* 0x044fec000004183c */
[----:B------:R-:W2:Y:S01]  /*1bc70*/  MUFU.EX2 R172, R172 ;  /* 0x000000ac00ac7308 */ /* 0x000ea20000000800 */
[-CC-:B------:R-:W-:Y:S01]  /*1bc80*/  FFMA.FTZ R178, R249, R135.reuse, -R160.reuse ;  /* 0x00000087f9b27223 */ /* 0x180fe200000108a0 */
[-CC-:B------:R-:W-:Y:S08]  /*1bc90*/  FFMA.FTZ R245, R251, R135.reuse, -R160.reuse ;  /* 0x00000087fbf57223 */ /* 0x180ff000000108a0 */
[----:B------:R-:W-:Y:S01]  /*1bca0*/  MUFU.EX2 R215, R215 ;  /* 0x000000d700d77308 */ /* 0x000fe20000000800 */
[-CC-:B------:R-:W-:Y:S01]  /*1bcb0*/  FFMA.FTZ R180, R209, R135.reuse, -R160.reuse ;  /* 0x00000087d1b47223 */ /* 0x180fe200000108a0 */
[-CC-:B------:R-:W-:Y:S01]  /*1bcc0*/  FFMA.FTZ R203, R203, R135.reuse, -R160.reuse ;  /* 0x00000087cbcb7223 */ /* 0x180fe200000108a0 */
[----:B------:R-:W-:Y:S01]  /*1bcd0*/  HMMA.16816.F32.BF16 R64, R128, R86, R64 ;  /* 0x000000568040723c */ /* 0x000fe20000041840 */
[----:B------:R-:W5:Y:S06]  /*1bce0*/  LDSM.16.MT88.4 R84, [R141+0x4800] ;  /* 0x004800008d54783b */ /* 0x000f6c0000004200 */
[----:B------:R-:W-:Y:S01]  /*1bcf0*/  MUFU.EX2 R178, R178 ;  /* 0x000000b200b27308 */ /* 0x000fe20000000800 */
[-CC-:B------:R-:W-:Y:S01]  /*1bd00*/  FFMA.FTZ R185, R185, R135.reuse, -R160.reuse ;  /* 0x00000087b9b97223 */ /* 0x180fe200000108a0 */
[-CC-:B------:R-:W-:Y:S01]  /*1bd10*/  FFMA.FTZ R186, R189, R135.reuse, -R160.reuse ;  /* 0x00000087bdba7223 */ /* 0x180fe200000108a0 */
[-CC-:B------:R-:W-:Y:S07]  /*1bd20*/  FFMA.FTZ R190, R175, R135.reuse, -R160.reuse ;  /* 0x00000087afbe7223 */ /* 0x180fee00000108a0 */
[----:B------:R-:W-:Y:S01]  /*1bd30*/  MUFU.EX2 R245, R245 ;  /* 0x000000f500f57308 */ /* 0x000fe20000000800 */
[-CC-:B------:R-:W-:Y:S01]  /*1bd40*/  FFMA.FTZ R181, R181, R135.reuse, -R160.reuse ;  /* 0x00000087b5b57223 */ /* 0x180fe200000108a0 */
[C---:B---3--:R-:W-:Y:S08]  /*1bd50*/  HMMA.16816.F32.BF16 R4, R68.reuse, R76, R4 ;  /* 0x0000004c4404723c */ /* 0x048ff00000041804 */
[----:B------:R-:W-:Y:S01]  /*1bd60*/  MUFU.EX2 R209, R211 ;  /* 0x000000d300d17308 */ /* 0x000fe20000000800 */
[-C--:B------:R-:W-:Y:S09]  /*1bd70*/  FFMA.FTZ R194, R167, R135.reuse, -R160 ;  /* 0x00000087a7c27223 */ /* 0x080ff200000108a0 */
[----:B------:R-:W-:Y:S01]  /*1bd80*/  MUFU.EX2 R180, R180 ;  /* 0x000000b400b47308 */ /* 0x000fe20000000800 */
[-C--:B------:R-:W-:Y:S01]  /*1bd90*/  FFMA.FTZ R167, R171, R135.reuse, -R158 ;  /* 0x00000087aba77223 */ /* 0x080fe2000001089e */
[C---:B------:R-:W-:Y:S01]  /*1bda0*/  HMMA.16816.F32.BF16 R8, R68.reuse, R78, R8 ;  /* 0x0000004e4408723c */ /* 0x040fe20000041808 */
[----:B------:R-:W-:Y:S07]  /*1bdb0*/  LDSM.16.MT88.4 R76, [R145+0xd000] ;  /* 0x00d00000914c783b */ /* 0x000fee0000004200 */
[----:B------:R-:W-:Y:S01]  /*1bdc0*/  MUFU.EX2 R201, R203 ;  /* 0x000000cb00c97308 */ /* 0x000fe20000000800 */
[-CC-:B------:R-:W-:Y:S01]  /*1bdd0*/  FFMA.FTZ R165, R165, R135.reuse, -R160.reuse ;  /* 0x00000087a5a57223 */ /* 0x180fe200000108a0 */
[-CC-:B------:R-:W-:Y:S01]  /*1bde0*/  FFMA.FTZ R161, R169, R135.reuse, -R160.reuse ;  /* 0x00000087a9a17223 */ /* 0x180fe200000108a0 */
[-CC-:B------:R-:W-:Y:S07]  /*1bdf0*/  FFMA.FTZ R198, R173, R135.reuse, -R160.reuse ;  /* 0x00000087adc67223 */ /* 0x180fee00000108a0 */
[----:B------:R-:W-:Y:S01]  /*1be00*/  MUFU.EX2 R184, R184 ;  /* 0x000000b800b87308 */ /* 0x000fe20000000800 */
[----:B------:R-:W-:Y:S01]  /*1be10*/  FFMA.FTZ R154, R154, R135, -R160 ;  /* 0x000000879a9a7223 */ /* 0x000fe200000108a0 */
[C---:B----4-:R-:W-:Y:S08]  /*1be20*/  HMMA.16816.F32.BF16 R12, R68.reuse, R80, R12 ;  /* 0x00000050440c723c */ /* 0x050ff0000004180c */
[----:B------:R-:W-:Y:S01]  /*1be30*/  MUFU.EX2 R185, R185 ;  /* 0x000000b900b97308 */ /* 0x000fe20000000800 */
[----:B------:R-:W-:Y:S01]  /*1be40*/  FFMA.FTZ R151, R0, R241, R151 ;  /* 0x000000f100977223 */ /* 0x000fe20000010097 */
[----:B------:R-:W-:Y:S01]  /*1be50*/  FFMA.FTZ R153, R2, R243, R153 ;  /* 0x000000f302997223 */ /* 0x000fe20000010099 */
[----:B------:R-:W-:Y:S07]  /*1be60*/  IADD3 R239, PT, PT, R239, -0x1, RZ ;  /* 0xffffffffefef7810 */ /* 0x000fee0007ffe0ff */
[----:B------:R-:W-:Y:S01]  /*1be70*/  MUFU.EX2 R186, R186 ;  /* 0x000000ba00ba7308 */ /* 0x000fe20000000800 */
[----:B------:R-:W-:Y:S01]  /*1be80*/  FADD.FTZ R150, R150, R151 ;  /* 0x0000009796967221 */ /* 0x000fe20000010000 */
[C---:B------:R-:W-:Y:S01]  /*1be90*/  HMMA.16816.F32.BF16 R16, R68.reuse, R82, R16 ;  /* 0x000000524410723c */ /* 0x040fe20000041810 */
[----:B------:R-:W-:Y:S07]  /*1bea0*/  LDSM.16.MT88.4 R80, [R144+0xd000] ;  /* 0x00d000009050783b */ /* 0x000fee0000004200 */
[----:B------:R-:W-:Y:S01]  /*1beb0*/  MUFU.EX2 R188, R188 ;  /* 0x000000bc00bc7308 */ /* 0x000fe20000000800 */
[----:B------:R-:W-:Y:S01]  /*1bec0*/  FADD.FTZ R152, R152, R153 ;  /* 0x0000009998987221 */ /* 0x000fe20000010000 */
[----:B------:R-:W-:Y:S08]  /*1bed0*/  FADD.FTZ R147, R147, R150 ;  /* 0x0000009693937221 */ /* 0x000ff00000010000 */
[----:B------:R-:W-:Y:S01]  /*1bee0*/  MUFU.EX2 R175, R181 ;  /* 0x000000b500af7308 */ /* 0x000fe20000000800 */
[C---:B-1----:R-:W-:Y:S09]  /*1bef0*/  HMMA.16816.F32.BF16 R20, R68.reuse, R72, R20 ;  /* 0x000000484414723c */ /* 0x042ff20000041814 */
[----:B------:R-:W-:Y:S01]  /*1bf00*/  MUFU.EX2 R190, R190 ;  /* 0x000000be00be7308 */ /* 0x000fe20000000800 */
[----:B------:R-:W-:Y:S09]  /*1bf10*/  FADD.FTZ R146, R146, R147 ;  /* 0x0000009392927221 */ /* 0x000ff20000010000 */
[----:B------:R-:W-:Y:S01]  /*1bf20*/  MUFU.EX2 R165, R165 ;  /* 0x000000a500a57308 */ /* 0x000fe20000000800 */
[----:B------:R-:W-:Y:S01]  /*1bf30*/  FADD.FTZ R115, R115, R146 ;  /* 0x0000009273737221 */ /* 0x000fe20000010000 */
[C---:B------:R-:W-:Y:S01]  /*1bf40*/  HMMA.16816.F32.BF16 R24, R68.reuse, R74, R24 ;  /* 0x0000004a4418723c */ /* 0x040fe20000041818 */
[----:B------:R-:W1:Y:S07]  /*1bf50*/  LDSM.16.MT88.4 R72, [R214+0x4800] ;  /* 0x00480000d648783b */ /* 0x000e6e0000004200 */
[----:B------:R-:W-:Y:S01]  /*1bf60*/  MUFU.EX2 R194, R194 ;  /* 0x000000c200c27308 */ /* 0x000fe20000000800 */
[----:B------:R-:W-:Y:S09]  /*1bf70*/  FADD.FTZ R112, R112, R115 ;  /* 0x0000007370707221 */ /* 0x000ff20000010000 */
[----:B------:R-:W-:Y:S01]  /*1bf80*/  MUFU.EX2 R167, R167 ;  /* 0x000000a700a77308 */ /* 0x000fe20000000800 */
[----:B------:R-:W-:Y:S01]  /*1bf90*/  FADD.FTZ R107, R107, R112 ;  /* 0x000000706b6b7221 */ /* 0x000fe20000010000 */
[C---:B------:R-:W-:Y:S08]  /*1bfa0*/  HMMA.16816.F32.BF16 R28, R68.reuse, R88, R28 ;  /* 0x00000058441c723c */ /* 0x040ff0000004181c */
[----:B------:R-:W-:Y:S01]  /*1bfb0*/  MUFU.EX2 R161, R161 ;  /* 0x000000a100a17308 */ /* 0x000fe20000000800 */
[----:B------:R-:W-:Y:S09]  /*1bfc0*/  FADD.FTZ R0, R114, R107 ;  /* 0x0000006b72007221 */ /* 0x000ff20000010000 */
[----:B------:R-:W-:Y:S01]  /*1bfd0*/  MUFU.EX2 R198, R198 ;  /* 0x000000c600c67308 */ /* 0x000fe20000000800 */
[C---:B------:R-:W-:Y:S01]  /*1bfe0*/  HMMA.16816.F32.BF16 R32, R68.reuse, R90, R32 ;  /* 0x0000005a4420723c */ /* 0x040fe20000041820 */
[----:B------:R-:W3:Y:S08]  /*1bff0*/  LDSM.16.MT88.4 R88, [R141+0x1000] ;  /* 0x001000008d58783b */ /* 0x000ef00000004200 */
[----:B------:R-:W-:Y:S10]  /*1c000*/  MUFU.EX2 R159, R159 ;  /* 0x0000009f009f7308 */ /* 0x000ff40000000800 */
[----:B------:R-:W-:Y:S01]  /*1c010*/  MUFU.EX2 R154, R154 ;  /* 0x0000009a009a7308 */ /* 0x000fe20000000800 */
[C---:B------:R-:W-:Y:S08]  /*1c020*/  HMMA.16816.F32.BF16 R36, R68.reuse, R92, R36 ;  /* 0x0000005c4424723c */ /* 0x040ff00000041824 */
[C---:B------:R-:W-:Y:S01]  /*1c030*/  HMMA.16816.F32.BF16 R40, R68.reuse, R94, R40 ;  /* 0x0000005e4428723c */ /* 0x040fe20000041828 */
[----:B------:R-:W4:Y:S07]  /*1c040*/  LDSM.16.MT88.4 R92, [R214+0x1000] ;  /* 0x00100000d65c783b */ /* 0x000f2e0000004200 */
[C---:B------:R-:W-:Y:S08]  /*1c050*/  HMMA.16816.F32.BF16 R44, R68.reuse, R96, R44 ;  /* 0x00000060442c723c */ /* 0x040ff0000004182c */
[C---:B------:R-:W-:Y:S01]  /*1c060*/  HMMA.16816.F32.BF16 R48, R68.reuse, R98, R48 ;  /* 0x000000624430723c */ /* 0x040fe20000041830 */
[----:B------:R-:W2:Y:S07]  /*1c070*/  LDSM.16.MT88.4 R96, [R145+0x11000] ;  /* 0x011000009160783b */ /* 0x000eae0000004200 */
[C---:B-----5:R-:W-:Y:S08]  /*1c080*/  HMMA.16816.F32.BF16 R52, R68.reuse, R84, R52 ;  /* 0x000000544434723c */ /* 0x060ff00000041834 */
[C---:B------:R-:W-:Y:S01]  /*1c090*/  HMMA.16816.F32.BF16 R56, R68.reuse, R86, R56 ;  /* 0x000000564438723c */ /* 0x040fe20000041838 */
[----:B------:R-:W5:Y:S07]  /*1c0a0*/  LDSM.16.MT88.4 R84, [R144+0x11000] ;  /* 0x011000009054783b */ /* 0x000f6e0000004200 */
[C---:B-1----:R-:W-:Y:S08]  /*1c0b0*/  HMMA.16816.F32.BF16 R60, R68.reuse, R72, R60 ;  /* 0x00000048443c723c */ /* 0x042ff0000004183c */
[----:B------:R-:W-:Y:S01]  /*1c0c0*/  HMMA.16816.F32.BF16 R64, R68, R74, R64 ;  /* 0x0000004a4440723c */ /* 0x000fe20000041840 */
[----:B------:R-:W1:Y:S02]  /*1c0d0*/  LDSM.16.MT88.4 R72, [R214+0x5000] ;  /* 0x00500000d648783b */ /* 0x000e640000004200 */
[----:B------:R-:W-:Y:S02]  /*1c0e0*/  F2FP.BF16.F32.PACK_AB R68, R195, R162 ;  /* 0x000000a2c344723e */ /* 0x000fe400000010ff */
[----:B------:R-:W-:Y:S01]  /*1c0f0*/  F2FP.BF16.F32.PACK_AB R69, R168, R193 ;  /* 0x000000c1a845723e */ /* 0x000fe200000010ff */
[----:B------:R-:W-:Y:S01]  /*1c100*/  FADD.FTZ R193, R193, R0 ;  /* 0x00000000c1c17221 */ /* 0x000fe20000010000 */
[----:B------:R-:W-:Y:S02]  /*1c110*/  F2FP.BF16.F32.PACK_AB R70, R166, R191 ;  /* 0x000000bfa646723e */ /* 0x000fe400000010ff */
[----:B------:R-:W-:Y:S07]  /*1c120*/  F2FP.BF16.F32.PACK_AB R71, R197, R164 ;  /* 0x000000a4c547723e */ /* 0x000fee00000010ff */
        /* <DEDUP_REMOVED lines=8> */
[----:B------:R-:W-:Y:S07]  /*1c1b0*/  LDSM.16.MT88.4 R88, [R214+0x1800] ;  /* 0x00180000d658783b */ /* 0x000fee0000004200 */
[C---:B----4-:R-:W-:Y:S03]  /*1c1c0*/  HMMA.16816.F32.BF16 R28, R68.reuse, R92, R28 ;  /* 0x0000005c441c723c */ /* 0x050fe6000004181c */
[-C--:B------:R-:W-:Y:S01]  /*1c1d0*/  FFMA.FTZ R92, R170, R135.reuse, -R158 ;  /* 0x00000087aa5c7223 */ /* 0x080fe2000001089e */
[----:B------:R-:W-:Y:S03]  /*1c1e0*/  FFMA.FTZ R170, R176, R135, -R160 ;  /* 0x00000087b0aa7223 */ /* 0x000fe600000108a0 */
[----:B------:R3:W4:Y:S01]  /*1c1f0*/  MUFU.EX2 R176, R92 ;  /* 0x0000005c00b07308 */ /* 0x0007220000000800 */
[C---:B------:R-:W-:Y:S09]  /*1c200*/  HMMA.16816.F32.BF16 R32, R68.reuse, R94, R32 ;  /* 0x0000005e4420723c */ /* 0x040ff20000041820 */
[----:B------:R-:W4:Y:S01]  /*1c210*/  MUFU.EX2 R170, R170 ;  /* 0x000000aa00aa7308 */ /* 0x000f220000000800 */
[C---:B--2---:R-:W-:Y:S01]  /*1c220*/  HMMA.16816.F32.BF16 R36, R68.reuse, R96, R36 ;  /* 0x000000604424723c */ /* 0x044fe20000041824 */
[----:B---3--:R-:W-:Y:S07]  /*1c230*/  LDSM.16.MT88.4 R92, [R145+0x11800] ;  /* 0x01180000915c783b */ /* 0x008fee0000004200 */
[C---:B------:R-:W-:Y:S01]  /*1c240*/  HMMA.16816.F32.BF16 R40, R68.reuse, R98, R40 ;  /* 0x000000624428723c */ /* 0x040fe20000041828 */
[----:B------:R-:W-:Y:S07]  /*1c250*/  LDSM.16.MT88.4 R96, [R144+0x11800] ;  /* 0x011800009060783b */ /* 0x000fee0000004200 */
[C---:B-----5:R-:W-:Y:S08]  /*1c260*/  HMMA.16816.F32.BF16 R44, R68.reuse, R84, R44 ;  /* 0x00000054442c723c */ /* 0x060ff0000004182c */
[C---:B------:R-:W-:Y:S01]  /*1c270*/  HMMA.16816.F32.BF16 R48, R68.reuse, R86, R48 ;  /* 0x000000564430723c */ /* 0x040fe20000041830 */
[----:B------:R-:W2:Y:S07]  /*1c280*/  LDSM.16.MT88.4 R84, [R141+0x1800] ;  /* 0x001800008d54783b */ /* 0x000eae0000004200 */
[C---:B------:R-:W-:Y:S08]  /*1c290*/  HMMA.16816.F32.BF16 R52, R68.reuse, R100, R52 ;  /* 0x000000644434723c */ /* 0x040ff00000041834 */
[C---:B------:R-:W-:Y:S01]  /*1c2a0*/  HMMA.16816.F32.BF16 R56, R68.reuse, R102, R56 ;  /* 0x000000664438723c */ /* 0x040fe20000041838 */
[----:B------:R-:W-:Y:S07]  /*1c2b0*/  LDSM.16.MT88.4 R100, [R144+0x12000] ;  /* 0x012000009064783b */ /* 0x000fee0000004200 */
[C---:B-1----:R-:W-:Y:S08]  /*1c2c0*/  HMMA.16816.F32.BF16 R60, R68.reuse, R72, R60 ;  /* 0x00000048443c723c */ /* 0x042ff0000004183c */
[----:B------:R-:W-:Y:S01]  /*1c2d0*/  HMMA.16816.F32.BF16 R64, R68, R74, R64 ;  /* 0x0000004a4440723c */ /* 0x000fe20000041840 */
[----:B------:R-:W1:Y:S02]  /*1c2e0*/  LDSM.16.MT88.4 R72, [R141+0x5800] ;  /* 0x005800008d48783b */ /* 0x000e640000004200 */
[----:B------:R-:W-:Y:S02]  /*1c2f0*/  F2FP.BF16.F32.PACK_AB R68, R172, R205 ;  /* 0x000000cdac44723e */ /* 0x000fe400000010ff */
[----:B----4-:R-:W-:Y:S02]  /*1c300*/  F2FP.BF16.F32.PACK_AB R69, R176, R223 ;  /* 0x000000dfb045723e */ /* 0x010fe400000010ff */
[----:B------:R-:W-:Y:S02]  /*1c310*/  F2FP.BF16.F32.PACK_AB R70, R215, R170 ;  /* 0x000000aad746723e */ /* 0x000fe400000010ff */
[----:B------:R-:W-:Y:S07]  /*1c320*/  F2FP.BF16.F32.PACK_AB R71, R174, R207 ;  /* 0x000000cfae47723e */ /* 0x000fee00000010ff */
[C---:B------:R-:W-:Y:S08]  /*1c330*/  HMMA.16816.F32.BF16 R4, R68.reuse, R76, R4 ;  /* 0x0000004c4404723c */ /* 0x040ff00000041804 */
[C---:B------:R-:W-:Y:S01]  /*1c340*/  HMMA.16816.F32.BF16 R8, R68.reuse, R78, R8 ;  /* 0x0000004e4408723c */ /* 0x040fe20000041808 */
[----:B------:R-:W3:Y:S07]  /*1c350*/  LDSM.16.MT88.4 R76, [R214+0x5800] ;  /* 0x00580000d64c783b */ /* 0x000eee0000004200 */
[C---:B------:R-:W-:Y:S08]  /*1c360*/  HMMA.16816.F32.BF16 R12, R68.reuse, R80, R12 ;  /* 0x00000050440c723c */ /* 0x040ff0000004180c */
[C---:B------:R-:W-:Y:S01]  /*1c370*/  HMMA.16816.F32.BF16 R16, R68.reuse, R82, R16 ;  /* 0x000000524410723c */ /* 0x040fe20000041810 */
[----:B------:R-:W4:Y:S07]  /*1c380*/  LDSM.16.MT88.4 R80, [R145+0xe000] ;  /* 0x00e000009150783b */ /* 0x000f2e0000004200 */
        /* <DEDUP_REMOVED lines=15> */
[C---:B---3--:R-:W-:Y:S08]  /*1c480*/  HMMA.16816.F32.BF16 R60, R68.reuse, R76, R60 ;  /* 0x0000004c443c723c */ /* 0x048ff0000004183c */
[----:B------:R-:W-:Y:S01]  /*1c490*/  HMMA.16816.F32.BF16 R64, R68, R78, R64 ;  /* 0x0000004e4440723c */ /* 0x000fe20000041840 */
[----:B------:R-:W3:Y:S02]  /*1c4a0*/  LDSM.16.MT88.4 R76, [R214+0x6000] ;  /* 0x00600000d64c783b */ /* 0x000ee40000004200 */
[----:B------:R-:W-:Y:S02]  /*1c4b0*/  F2FP.BF16.F32.PACK_AB R68, R245, R178 ;  /* 0x000000b2f544723e */ /* 0x000fe400000010ff */
[----:B------:R-:W-:Y:S02]  /*1c4c0*/  F2FP.BF16.F32.PACK_AB R69, R209, R182 ;  /* 0x000000b6d145723e */ /* 0x000fe400000010ff */
[----:B------:R-:W-:Y:S02]  /*1c4d0*/  F2FP.BF16.F32.PACK_AB R70, R201, R180 ;  /* 0x000000b4c946723e */ /* 0x000fe400000010ff */
[----:B------:R-:W-:Y:S07]  /*1c4e0*/  F2FP.BF16.F32.PACK_AB R71, R199, R184 ;  /* 0x000000b8c747723e */ /* 0x000fee00000010ff */
[C---:B----4-:R-:W-:Y:S08]  /*1c4f0*/  HMMA.16816.F32.BF16 R4, R68.reuse, R80, R4 ;  /* 0x000000504404723c */ /* 0x050ff00000041804 */
[C---:B------:R-:W-:Y:S01]  /*1c500*/  HMMA.16816.F32.BF16 R8, R68.reuse, R82, R8 ;  /* 0x000000524408723c */ /* 0x040fe20000041808 */
[----:B------:R-:W4:Y:S07]  /*1c510*/  LDSM.16.MT88.4 R80, [R145+0xe800] ;  /* 0x00e800009150783b */ /* 0x000f2e0000004200 */
[C---:B--2---:R-:W-:Y:S08]  /*1c520*/  HMMA.16816.F32.BF16 R12, R68.reuse, R84, R12 ;  /* 0x00000054440c723c */ /* 0x044ff0000004180c */
[C---:B------:R-:W-:Y:S01]  /*1c530*/  HMMA.16816.F32.BF16 R16, R68.reuse, R86, R16 ;  /* 0x000000564410723c */ /* 0x040fe20000041810 */
[----:B------:R-:W2:Y:S07]  /*1c540*/  LDSM.16.MT88.4 R84, [R144+0xe800] ;  /* 0x00e800009054783b */ /* 0x000eae0000004200 */
        /* <DEDUP_REMOVED lines=11> */
[----:B------:R-:W-:Y:S07]  /*1c600*/  LDSM.16.MT88.4 R100, [R141+0x6800] ;  /* 0x006800008d64783b */ /* 0x000fee0000004200 */
        /* <DEDUP_REMOVED lines=30> */
[----:B------:R-:W-:Y:S07]  /*1c7f0*/  LDSM.16.MT88.4 R100, [R214+0x3800] ;  /* 0x00380000d664783b */ /* 0x000fee0000004200 */
[C---:B---3--:R-:W-:Y:S08]  /*1c800*/  HMMA.16816.F32.BF16 R60, R68.reuse, R76, R60 ;  /* 0x0000004c443c723c */ /* 0x048ff0000004183c */
[----:B------:R-:W-:Y:S01]  /*1c810*/  HMMA.16816.F32.BF16 R64, R68, R78, R64 ;  /* 0x0000004e4440723c */ /* 0x000fe20000041840 */
[----:B------:R-:W2:Y:S02]  /*1c820*/  LDSM.16.MT88.4 R76, [R141+0x7000] ;  /* 0x007000008d4c783b */ /* 0x000ea40000004200 */
[----:B------:R-:W-:Y:S02]  /*1c830*/  F2FP.BF16.F32.PACK_AB R68, R194, R165 ;  /* 0x000000a5c244723e */ /* 0x000fe400000010ff */
[----:B------:R-:W-:Y:S02]  /*1c840*/  F2FP.BF16.F32.PACK_AB R69, R196, R167 ;  /* 0x000000a7c445723e */ /* 0x000fe400000010ff */
[----:B------:R-:W-:Y:S02]  /*1c850*/  F2FP.BF16.F32.PACK_AB R70, R198, R161 ;  /* 0x000000a1c646723e */ /* 0x000fe400000010ff */
[----:B------:R-:W-:Y:S07]  /*1c860*/  F2FP.BF16.F32.PACK_AB R71, R159, R200 ;  /* 0x000000c89f47723e */ /* 0x000fee00000010ff */
[C---:B-1----:R-:W-:Y:S08]  /*1c870*/  HMMA.16816.F32.BF16 R4, R68.reuse, R72, R4 ;  /* 0x000000484404723c */ /* 0x042ff00000041804 */
[C---:B------:R-:W-:Y:S01]  /*1c880*/  HMMA.16816.F32.BF16 R8, R68.reuse, R74, R8 ;  /* 0x0000004a4408723c */ /* 0x040fe20000041808 */
[----:B------:R-:W1:Y:S07]  /*1c890*/  LDSM.16.MT88.4 R72, [R214+0x7000] ;  /* 0x00700000d648783b */ /* 0x000e6e0000004200 */
[C---:B------:R-:W-:Y:S03]  /*1c8a0*/  HMMA.16816.F32.BF16 R12, R68.reuse, R80, R12 ;  /* 0x00000050440c723c */ /* 0x040fe6000004180c */
[-C--:B------:R-:W-:Y:S01]  /*1c8b0*/  FFMA.FTZ R81, R138, R135.reuse, -R158 ;  /* 0x000000878a517223 */ /* 0x080fe2000001089e */
[-C--:B------:R-:W-:Y:S01]  /*1c8c0*/  FFMA.FTZ R80, R157, R135.reuse, -R160 ;  /* 0x000000879d507223 */ /* 0x080fe200000108a0 */
[-C--:B------:R-:W-:Y:S01]  /*1c8d0*/  FFMA.FTZ R157, R139, R135.reuse, -R158 ;  /* 0x000000878b9d7223 */ /* 0x080fe2000001089e */
[-CC-:B------:R-:W-:Y:S01]  /*1c8e0*/  FFMA.FTZ R138, R156, R135.reuse, -R160.reuse ;  /* 0x000000879c8a7223 */ /* 0x180fe200000108a0 */
[-C--:B------:R-:W-:Y:S01]  /*1c8f0*/  FFMA.FTZ R160, R155, R135.reuse, -R160 ;  /* 0x000000879ba07223 */ /* 0x080fe200000108a0 */
[C---:B------:R-:W-:Y:S01]  /*1c900*/  HMMA.16816.F32.BF16 R16, R68.reuse, R82, R16 ;  /* 0x000000524410723c */ /* 0x040fe20000041810 */
[----:B------:R-:W3:Y:S10]  /*1c910*/  MUFU.EX2 R139, R80 ;  /* 0x00000050008b7308 */ /* 0x000ef40000000800 */
[----:B------:R-:W-:Y:S01]  /*1c920*/  MUFU.EX2 R157, R157 ;  /* 0x0000009d009d7308 */ /* 0x000fe20000000800 */
[C---:B------:R-:W-:Y:S09]  /*1c930*/  HMMA.16816.F32.BF16 R20, R68.reuse, R84, R20 ;  /* 0x000000544414723c */ /* 0x040ff20000041814 */
[----:B------:R-:W4:Y:S10]  /*1c940*/  MUFU.EX2 R156, R81 ;  /* 0x00000051009c7308 */ /* 0x000f340000000800 */
[----:B------:R-:W-:Y:S01]  /*1c950*/  MUFU.EX2 R138, R138 ;  /* 0x0000008a008a7308 */ /* 0x000fe20000000800 */
[C---:B------:R-:W-:Y:S01]  /*1c960*/  HMMA.16816.F32.BF16 R24, R68.reuse, R86, R24 ;  /* 0x000000564418723c */ /* 0x040fe20000041818 */
[----:B------:R-:W-:Y:S07]  /*1c970*/  LDSM.16.MT88.4 R84, [R144+0x13800] ;  /* 0x013800009054783b */ /* 0x000fee0000004200 */
[C---:B------:R-:W-:Y:S08]  /*1c980*/  HMMA.16816.F32.BF16 R28, R68.reuse, R88, R28 ;  /* 0x00000058441c723c */ /* 0x040ff0000004181c */
[C---:B------:R-:W-:Y:S08]  /*1c990*/  HMMA.16816.F32.BF16 R32, R68.reuse, R90, R32 ;  /* 0x0000005a4420723c */ /* 0x040ff00000041820 */
[C---:B------:R-:W-:Y:S08]  /*1c9a0*/  HMMA.16816.F32.BF16 R36, R68.reuse, R92, R36 ;  /* 0x0000005c4424723c */ /* 0x040ff00000041824 */
        /* <DEDUP_REMOVED lines=9> */
[----:B------:R3:W-:Y:S10]  /*1ca40*/  MUFU.EX2 R136, R76 ;  /* 0x0000004c00887308 */ /* 0x0007f40000000800 */
[----:B------:R-:W5:Y:S01]  /*1ca50*/  MUFU.EX2 R155, R158 ;  /* 0x0000009e009b7308 */ /* 0x000f620000000800 */
[C---:B-1----:R-:W-:Y:S01]  /*1ca60*/  HMMA.16816.F32.BF16 R60, R68.reuse, R72, R60 ;  /* 0x00000048443c723c */ /* 0x042fe2000004183c */
[----:B---3--:R1:W3:Y:S07]  /*1ca70*/  LDSM.16.MT88.4 R76, [R141+0x7800] ;  /* 0x007800008d4c783b */ /* 0x0082ee0000004200 */
[----:B------:R-:W-:Y:S03]  /*1ca80*/  HMMA.16816.F32.BF16 R64, R68, R74, R64 ;  /* 0x0000004a4440723c */ /* 0x000fe60000041840 */
[----:B------:R-:W-:Y:S02]  /*1ca90*/  F2FP.BF16.F32.PACK_AB R68, R139, R154 ;  /* 0x0000009a8b44723e */ /* 0x000fe400000010ff */
[----:B----4-:R-:W-:Y:S02]  /*1caa0*/  F2FP.BF16.F32.PACK_AB R69, R156, R157 ;  /* 0x0000009d9c45723e */ /* 0x010fe400000010ff */
[----:B--2---:R-:W-:Y:S02]  /*1cab0*/  F2FP.BF16.F32.PACK_AB R70, R137, R138 ;  /* 0x0000008a8946723e */ /* 0x004fe400000010ff */
[----:B-----5:R-:W-:Y:S07]  /*1cac0*/  F2FP.BF16.F32.PACK_AB R71, R155, R136 ;  /* 0x000000889b47723e */ /* 0x020fee00000010ff */
[C---:B------:R-:W-:Y:S03]  /*1cad0*/  HMMA.16816.F32.BF16 R128, R68.reuse, R124, R4 ;  /* 0x0000007c4480723c */ /* 0x040fe60000041804 */
[----:B------:R-:W-:Y:S01]  /*1cae0*/  FADD.FTZ R5, R149, R152 ;  /* 0x0000009895057221 */ /* 0x000fe20000010000 */
[----:B-1----:R-:W-:Y:S03]  /*1caf0*/  MOV R141, R134 ;  /* 0x00000086008d7202 */ /* 0x002fe60000000f00 */
        /* <DEDUP_REMOVED lines=8> */
[----:B------:R-:W-:Y:S01]  /*1cb80*/  FADD.FTZ R0, R162, R5 ;  /* 0x00000005a2007221 */ /* 0x000fe20000010000 */
[----:B------:R-:W-:Y:S03]  /*1cb90*/  FADD.FTZ R5, R168, R193 ;  /* 0x000000c1a8057221 */ /* 0x000fe60000010000 */
        /* <DEDUP_REMOVED lines=19> */
[----:B------:R-:W-:Y:S01]  /*1ccd0*/  FADD.FTZ R178, R178, R215 ;  /* 0x000000d7b2b27221 */ /* 0x000fe20000010000 */
[----:B------:R-:W1:Y:S02]  /*1cce0*/  LDSM.16.MT88.4 R4, [R214+0x7800] ;  /* 0x00780000d604783b */ /* 0x000e640000004200 */
        /* <DEDUP_REMOVED lines=13> */
[C---:B---3--:R-:W-:Y:S03]  /*1cdc0*/  HMMA.16816.F32.BF16 R80, R68.reuse, R76, R52 ;  /* 0x0000004c4450723c */ /* 0x048fe60000041834 */
[----:B------:R-:W-:Y:S01]  /*1cdd0*/  FADD.FTZ R177, R177, R188 ;  /* 0x000000bcb1b17221 */ /* 0x000fe20000010000 */
[----:B------:R-:W-:Y:S03]  /*1cde0*/  FADD.FTZ R175, R175, R186 ;  /* 0x000000baafaf7221 */ /* 0x000fe60000010000 */
        /* <DEDUP_REMOVED lines=9> */
[----:B------:R-:W-:Y:S01]  /*1ce80*/  FADD.FTZ R9, R161, R194 ;  /* 0x000000c2a1097221 */ /* 0x000fe20000010000 */
[----:B------:R-:W-:Y:S03]  /*1ce90*/  HMMA.16816.F32.BF16 R68, R68, R6, R64 ;  /* 0x000000064444723c */ /* 0x000fe60000041840 */
[----:B------:R-:W-:Y:S01]  /*1cea0*/  FADD.FTZ R0, R159, R0 ;  /* 0x000000009f007221 */ /* 0x000fe20000010000 */
[----:B------:R-:W-:Y:S03]  /*1ceb0*/  FADD.FTZ R9, R198, R9 ;  /* 0x00000009c6097221 */ /* 0x000fe60000010000 */
        /* <DEDUP_REMOVED lines=8> */
[----:B------:R-:W-:Y:S01]  /*1cf40*/  FADD.FTZ R243, R137, R138 ;  /* 0x0000008a89f37221 */ /* 0x000fe20000010000 */
[----:B------:R-:W-:Y:S06]  /*1cf50*/  @P0 BRA `(.L_x_1370) ;  /* 0xffffffb000180947 */ /* 0x000fec000383ffff */
.L_x_1363:
        /* <DEDUP_REMOVED lines=10> */
.L_x_1386:
        /* <DEDUP_REMOVED lines=175> */
[----:B-----5:R-:W-:Y:S01]  /*1daf0*/  @P5 FFMA.FTZ R36, R4, R134, R9 ;  /* 0x0000008604245223 */ /* 0x020fe20000010009 */
        /* <DEDUP_REMOVED lines=12> */
.L_x_1373:
[----:B------:R-:W-:Y:S05]  /*1dbc0*/  BSYNC.RECONVERGENT B0 ;  /* 0x0000000000007941 */ /* 0x000fea0003800200 */
.L_x_1372:
        /* <DEDUP_REMOVED lines=28> */
.L_x_1375:
[----:B------:R-:W-:Y:S05]  /*1dd90*/  BSYNC.RECONVERGENT B0 ;  /* 0x0000000000007941 */ /* 0x000fea0003800200 */
.L_x_1374:
[----:B-1----:R1:W5:Y:S01]  /*1dda0*/  LD.E R133, desc[UR4][R132.64+0xc0] ;  /* 0x0000c00484857980 */ /* 0x002362000c101900 */
[----:B------:R-:W-:Y:S01]  /*1ddb0*/  SHF.R.U32.HI R37, RZ, 0x3, R140 ;  /* 0x00000003ff257819 */ /* 0x000fe2000001168c */
[----:B------:R-:W-:Y:S01]  /*1ddc0*/  IMAD.IADD R39, R230, 0x1, -R229 ;  /* 0x00000001e6277824 */ /* 0x000fe200078e0ae5 */
[----:B------:R-:W-:Y:S01]  /*1ddd0*/  BSSY.RECONVERGENT B0, `(.L_x_1376) ;  /* 0x0000022000007945 */ /* 0x000fe20003800200 */
[-C--:B------:R-:W-:Y:S01]  /*1dde0*/  @!P0 IMAD R0, R45, R228.reuse, RZ ;  /* 0x000000e42d008224 */ /* 0x080fe200078e02ff */
[C---:B------:R-:W-:Y:S01]  /*1ddf0*/  IADD3 R2, PT, PT, R37.reuse, 0x30, RZ ;  /* 0x0000003025027810 */ /* 0x040fe20007ffe0ff */
[C---:B------:R-:W-:Y:S01]  /*1de00*/  VIADD R36, R37.reuse, 0x20 ;  /* 0x0000002025247836 */ /* 0x040fe20000000000 */
[-C--:B------:R-:W-:Y:S01]  /*1de10*/  ISETP.GE.AND P5, PT, R37, R39.reuse, PT ;  /* 0x000000272500720c */ /* 0x080fe20003fa6270 */
[----:B------:R-:W-:Y:S01]  /*1de20*/  @!P0 IMAD.WIDE.U32 R44, R44, R228, RZ ;  /* 0x000000e42c2c8225 */ /* 0x000fe200078e00ff */
[-C--:B------:R-:W-:Y:S02]  /*1de30*/  ISETP.GE.AND P1, PT, R2, R39.reuse, PT ;  /* 0x000000270200720c */ /* 0x080fe40003f26270 */
[----:B------:R-:W-:Y:S01]  /*1de40*/  ISETP.GE.AND P2, PT, R36, R39, PT ;  /* 0x000000272400720c */ /* 0x000fe20003f46270 */
[----:B------:R-:W-:Y:S01]  /*1de50*/  IMAD.MOV.U32 R143, RZ, RZ, RZ ;  /* 0x000000ffff8f7224 */ /* 0x000fe200078e00ff */
[----:B------:R-:W-:Y:S01]  /*1de60*/  @!P0 MOV R2, R44 ;  /* 0x0000002c00028202 */ /* 0x000fe20000000f00 */
[----:B------:R-:W-:Y:S01]  /*1de70*/  IMAD R36, R43, R227, RZ ;  /* 0x000000e32b247224 */ /* 0x000fe200078e02ff */
[----:B------:R-:W-:Y:S01]  /*1de80*/  @P0 MOV R2, R48 ;  /* 0x0000003000020202 */ /* 0x000fe20000000f00 */
[----:B------:R-:W-:Y:S01]  /*1de90*/  IMAD.WIDE.U32 R40, R229, R46, R142 ;  /* 0x0000002ee5287225 */ /* 0x000fe200078e008e */
[----:B------:R-:W-:-:S03]  /*1dea0*/  IADD3 R38, PT, PT, R37, 0x10, RZ ;  /* 0x0000001025267810 */ /* 0x000fc60007ffe0ff */
[----:B------:R-:W-:Y:S01]  /*1deb0*/  IMAD R229, R47, R229, RZ ;  /* 0x000000e52fe57224 */ /* 0x000fe200078e02ff */
[----:B------:R-:W-:Y:S01]  /*1dec0*/  ISETP.GE.AND P3, PT, R38, R39, PT ;  /* 0x000000272600720c */ /* 0x000fe20003f66270 */
[----:B------:R-:W-:-:S03]  /*1ded0*/  IMAD.WIDE.U32 R42, R42, R227, RZ ;  /* 0x000000e32a2a7225 */ /* 0x000fc600078e00ff */
[----:B------:R-:W-:Y:S01]  /*1dee0*/  IADD3 R229, PT, PT, R41, R229, RZ ;  /* 0x000000e529e57210 */ /* 0x000fe20007ffe0ff */
[----:B------:R-:W-:Y:S02]  /*1def0*/  @!P0 IMAD.IADD R0, R45, 0x1, R0 ;  /* 0x000000012d008824 */ /* 0x000fe400078e0200 */
        /* <DEDUP_REMOVED lines=15> */
.L_x_1377:
[----:B------:R-:W-:Y:S05]  /*1dff0*/  BSYNC.RECONVERGENT B0 ;  /* 0x0000000000007941 */ /* 0x000fea0003800200 */
.L_x_1376:
        /* <DEDUP_REMOVED lines=16> */
.L_x_1379:
[----:B------:R-:W-:Y:S05]  /*1e100*/  BSYNC.RECONVERGENT B0 ;  /* 0x0000000000007941 */ /* 0x000fea0003800200 */
.L_x_1378:
        /* <DEDUP_REMOVED lines=16> */
.L_x_1381:
[----:B------:R-:W-:Y:S05]  /*1e210*/  BSYNC.RECONVERGENT B0 ;  /* 0x0000000000007941 */ /* 0x000fea0003800200 */
.L_x_1380:
[----:B------:R-:W-:-:S04]  /*1e220*/  MOV R227, 0x0 ;  /* 0x0000000000e37802 */ /* 0x000fc80000000f00 */
[----:B-12345:R-:W-:Y:S05]  /*1e230*/  @P1 RET.REL.NODEC R226 `(_ZN5flash24flash_fwd_splitkv_kernelI23Flash_fwd_kernel_traitsILi128ELi64ELi128ELi4ELb0ELb0EN7cutlass10bfloat16_tE19Flash_kernel_traitsILi128ELi64ELi128ELi4ES3_EELb0ELb0ELb0ELb0ELb0ELb1ELb0ELb1EEEvNS_16Flash_fwd_paramsE) ;  /* 0xfffffe1ce2701950 */ /* 0x03efea0003c3ffff */
        /* <DEDUP_REMOVED lines=14> */
[----:B-1----:R-:W-:Y:S05]  /*1e320*/  @P0 RET.REL.NODEC R226 `(_ZN5flash24flash_fwd_splitkv_kernelI23Flash_fwd_kernel_traitsILi128ELi64ELi128ELi4ELb0ELb0EN7cutlass10bfloat16_tE19Flash_kernel_traitsILi128ELi64ELi128ELi4ES3_EELb0ELb0ELb0ELb0ELb0ELb1ELb0ELb1EEEvNS_16Flash_fwd_paramsE) ;  /* 0xfffffe1ce2340950 */ /* 0x002fea0003c3ffff */
[----:B------:R-:W-:Y:S01]  /*1e330*/  MOV R227, 0x0 ;  /* 0x0000000000e37802 */ /* 0x000fe20000000f00 */
[----:B------:R1:W-:Y:S03]  /*1e340*/  ST.E.128 desc[UR4][R2.64+0x80], R4 ;  /* 0x0000800402007985 */ /* 0x0003e6000c101d04 */
[----:B-1----:R-:W-:Y:S05]  /*1e350*/  RET.REL.NODEC R226 `(_ZN5flash24flash_fwd_splitkv_kernelI23Flash_fwd_kernel_traitsILi128ELi64ELi128ELi4ELb0ELb0EN7cutlass10bfloat16_tE19Flash_kernel_traitsILi128ELi64ELi128ELi4ES3_EELb0ELb0ELb0ELb0ELb0ELb1ELb0ELb1EEEvNS_16Flash_fwd_paramsE) ;  /* 0xfffffe1ce2287950 */ /* 0x002fea0003c3ffff */
.L_x_1371:
[----:B------:R-:W-:Y:S01]  /*1e360*/  MOV R5, 0x2 ;  /* 0x0000000200057802 */ /* 0x000fe20000000f00 */
[----:B------:R-:W-:Y:S01]  /*1e370*/  IMAD.MOV.U32 R0, RZ, RZ, 0x1f ;  /* 0x0000001fff007424 */ /* 0x000fe200078e00ff */
[----:B------:R-:W-:-:S07]  /*1e380*/  MOV R2, 0xffffffff ;  /* 0xffffffff00027802 */ /* 0x000fce0000000f00 */
[----:B-1---5:R-:W-:Y:S05]  /*1e390*/  WARPSYNC.COLLECTIVE R2, `(.L_x_1382) ;  /* 0x0000000002087348 */ /* 0x022fea0003c00000 */
[----:B------:R2:W3:Y:S02]  /*1e3a0*/  SHFL.BFLY P0, R9, R243, R5, R0 ;  /* 0x0c000005f3097389 */ /* 0x0004e40000000000 */
[----:B-123-5:R-:W-:Y:S05]  /*1e3b0*/  ENDCOLLECTIVE ;  /* 0x000000000000791b */ /* 0x02efea0003800000 */
.L_x_1382:
[----:B------:R-:W-:Y:S02]  /*1e3c0*/  IMAD.MOV.U32 R6, RZ, RZ, R9 ;  /* 0x000000ffff067224 */ /* 0x000fe400078e0009 */
[----:B------:R-:W-:Y:S02]  /*1e3d0*/  IMAD.MOV.U32 R5, RZ, RZ, 0x1 ;  /* 0x00000001ff057424 */ /* 0x000fe400078e00ff */
[----:B------:R-:W-:-:S05]  /*1e3e0*/  FADD.FTZ R7, R6, R243 ;  /* 0x000000f306077221 */ /* 0x000fca0000010000 */
[----:B------:R-:W-:-:S07]  /*1e3f0*/  MOV R243, R7 ;  /* 0x0000000700f37202 */ /* 0x000fce0000000f00 */
[----:B------:R-:W-:Y:S05]  /*1e400*/  WARPSYNC.COLLECTIVE R2, `(.L_x_1383) ;  /* 0x0000000002087348 */ /* 0x000fea0003c00000 */
[----:B------:R1:W2:Y:S02]  /*1e410*/  SHFL.BFLY P0, R9, R243, R5, R0 ;  /* 0x0c000005f3097389 */ /* 0x0002a40000000000 */
[----:B-12---:R-:W-:Y:S05]  /*1e420*/  ENDCOLLECTIVE ;  /* 0x000000000000791b */ /* 0x006fea0003800000 */
.L_x_1383:
[----:B------:R-:W-:Y:S01]  /*1e430*/  MOV R243, R241 ;  /* 0x000000f100f37202 */ /* 0x000fe20000000f00 */
[----:B------:R-:W-:Y:S01]  /*1e440*/  IMAD.MOV.U32 R5, RZ, RZ, 0x2 ;  /* 0x00000002ff057424 */ /* 0x000fe200078e00ff */
[----:B------:R-:W-:-:S07]  /*1e450*/  MOV R6, R9 ;  /* 0x0000000900067202 */ /* 0x000fce0000000f00 */
[----:B------:R-:W-:Y:S05]  /*1e460*/  WARPSYNC.COLLECTIVE R2, `(.L_x_1384) ;  /* 0x0000000002087348 */ /* 0x000fea0003c00000 */
[----:B------:R1:W2:Y:S02]  /*1e470*/  SHFL.BFLY P0, R9, R243, R5, R0 ;  /* 0x0c000005f3097389 */ /* 0x0002a40000000000 */
[----:B-12---:R-:W-:Y:S05]  /*1e480*/  ENDCOLLECTIVE ;  /* 0x000000000000791b */ /* 0x006fea0003800000 */
.L_x_1384:
[----:B------:R-:W-:Y:S01]  /*1e490*/  FADD.FTZ R6, R7, R6 ;  /* 0x0000000607067221 */ /* 0x000fe20000010000 */
[----:B------:R-:W-:Y:S01]  /*1e4a0*/  FADD.FTZ R8, R9, R241 ;  /* 0x000000f109087221 */ /* 0x000fe20000010000 */
[----:B------:R-:W-:-:S04]  /*1e4b0*/  MOV R5, 0x1 ;  /* 0x0000000100057802 */ /* 0x000fc80000000f00 */
[----:B------:R-:W-:-:S07]  /*1e4c0*/  MOV R243, R8 ;  /* 0x0000000800f37202 */ /* 0x000fce0000000f00 */
[----:B------:R-:W-:Y:S05]  /*1e4d0*/  WARPSYNC.COLLECTIVE R2, `(.L_x_1385) ;  /* 0x0000000002087348 */ /* 0x000fea0003c00000 */
[----:B------:R1:W2:Y:S02]  /*1e4e0*/  SHFL.BFLY P0, R9, R243, R5, R0 ;  /* 0x0c000005f3097389 */ /* 0x0002a40000000000 */
[----:B-12---:R-:W-:Y:S05]  /*1e4f0*/  ENDCOLLECTIVE ;  /* 0x000000000000791b */ /* 0x006fea0003800000 */
.L_x_1385:
[----:B------:R-:W-:Y:S05]  /*1e500*/  BRA `(.L_x_1386) ;  /* 0xffffffe800bc7947 */ /* 0x000fea000383ffff */
.L_x_1387:
        /* <DEDUP_REMOVED lines=15> */
.L_x_14869:


//--------------------- .text._ZN5flash24flash_fwd_splitkv_kernelI23Flash_fwd_kernel_traitsILi128ELi64ELi128ELi4ELb0ELb0EN7cutlass10bfloat16_tE19Flash_kernel_traitsILi128ELi64ELi128ELi4ES3_EELb0ELb0ELb0ELb0ELb0ELb0ELb1ELb0EEEvNS_16Flash_fwd_paramsE --------------------------
	.section	.text._ZN5flash24flash_fwd_splitkv_kernelI23Flash_fwd_kernel_traitsILi128ELi64ELi128ELi4ELb0ELb0EN7cutlass10bfloat16_tE19Flash_kernel_traitsILi128ELi64ELi128ELi4ES3_EELb0ELb0ELb0ELb0ELb0ELb0ELb1ELb0EEEvNS_16Flash_fwd_paramsE,"ax",@progbits
	.align	128
        .global         _ZN5flash24flash_fwd_splitkv_kernelI23Flash_fwd_kernel_traitsILi128ELi64ELi128ELi4ELb0ELb0EN7cutlass10bfloat16_tE19Flash_kernel_traitsILi128ELi64ELi128ELi4ES3_EELb0ELb0ELb0ELb0ELb0ELb0ELb1ELb0EEEvNS_16Flash_fwd_paramsE
        .type           _ZN5flash24flash_fwd_splitkv_kernelI23Flash_fwd_kernel_traitsILi128ELi64ELi128ELi4ELb0ELb0EN7cutlass10bfloat16_tE19Flash_kernel_traitsILi128ELi64ELi128ELi4ES3_EELb0ELb0ELb0ELb0ELb0ELb0ELb1ELb0EEEvNS_16Flash_fwd_paramsE,@function
        .size           _ZN5flash24flash_fwd_splitkv_kernelI23Flash_fwd_kernel_traitsILi128ELi64ELi128ELi4ELb0ELb0EN7cutlass10bfloat16_tE19Flash_kernel_traitsILi128ELi64ELi128ELi4ES3_EELb0ELb0ELb0ELb0ELb0ELb0ELb1ELb0EEEvNS_16Flash_fwd_paramsE,(.L_x_14870 - _ZN5flash24flash_fwd_splitkv_kernelI23Flash_fwd_kernel_traitsILi128ELi64ELi128ELi4ELb0ELb0EN7cutlass10bfloat16_tE19Flash_kernel_traitsILi128ELi64ELi128ELi4ES3_EELb0ELb0ELb0ELb0ELb0ELb0ELb1ELb0EEEvNS_16Flash_fwd_paramsE)
        .other          _ZN5flash24flash_fwd_splitkv_kernelI23Flash_fwd_kernel_traitsILi128ELi64ELi128ELi4ELb0ELb0EN7cutlass10bfloat16_tE19Flash_kernel_traitsILi128ELi64ELi128ELi4ES3_EELb0ELb0ELb0ELb0ELb0ELb0ELb1ELb0EEEvNS_16Flash_fwd_paramsE,@"STO_CUDA_ENTRY STV_DEFAULT"
_ZN5flash24flash_fwd_splitkv_kernelI23Flash_fwd_kernel_traitsILi128ELi64ELi128ELi4ELb0ELb0EN7cutlass10bfloat16_tE19Flash_kernel_traitsILi128ELi64ELi128ELi4ES3_EELb0ELb0ELb0ELb0ELb0ELb0ELb1ELb0EEEvNS_16Flash_fwd_paramsE:
.text._ZN5flash24flash_fwd_splitkv_kernelI23Flash_fwd_kernel_traitsILi128ELi64ELi128ELi4ELb0ELb0EN7cutlass10bfloat16_tE19Flash_kernel_traitsILi128ELi64ELi128ELi4ES3_EELb0ELb0ELb0ELb0ELb0ELb0ELb1ELb0EEEvNS_16Flash_fwd_paramsE:
        /* <DEDUP_REMOVED lines=29> */
[----:B-1----:R-:W-:Y:S05]  /*01d0*/  CALL.REL.NOINC `($_ZN5flash24flash_fwd_splitkv_kernelI23Flash_fwd_kernel_traitsILi128ELi64ELi128ELi4ELb0ELb0EN7cutlass10bfloat16_tE19Flash_kernel_traitsILi128ELi64ELi128ELi4ES3_EELb0ELb0ELb0ELb0ELb0ELb0ELb1ELb0EEEvNS_16Flash_fwd_paramsE$_ZN5flash30compute_attn_1rowblock_splitkvI23Flash_fwd_kernel_traitsILi128ELi64ELi128ELi4ELb0ELb0EN7cutlass10bfloat16_tE19Flash_kernel_traitsILi128ELi64ELi128ELi4ES3_EELb0ELb0ELb0ELb0ELb0ELb0ELb1ELb0ENS_16Flash_fwd_paramsEEEvRKT8_iiiii) ;  /* 0x0000000000087944 */ /* 0x002fea0003c00000 */
[----:B------:R-:W-:Y:S05]  /*01e0*/  BSYNC.RECONVERGENT B2 ;  /* 0x0000000000027941 */ /* 0x000fea0003800200 */
.L_x_1388:
[----:B------:R-:W-:Y:S05]  /*01f0*/  EXIT ;  /* 0x000000000000794d */ /* 0x000fea0003800000 */
        .type           $_ZN5flash24flash_fwd_splitkv_kernelI23Flash_fwd_kernel_traitsILi128ELi64ELi128ELi4ELb0ELb0EN7cutlass10bfloat16_tE19Flash_kernel_traitsILi128ELi64ELi128ELi4ES3_EELb0ELb0ELb0ELb0ELb0ELb0ELb1ELb0EEEvNS_16Flash_fwd_paramsE$_ZN5flash30compute_attn_1rowblock_splitkvI23Flash_fwd_kernel_traitsILi128ELi64ELi128ELi4ELb0ELb0EN7cutlass10bfloat16_tE19Flash_kernel_traitsILi128ELi64ELi128ELi4ES3_EELb0ELb0ELb0ELb0ELb0ELb0ELb1ELb0ENS_16Flash_fwd_paramsEEEvRKT8_iiiii,@function
        .size           $_ZN5flash24flash_fwd_splitkv_kernelI23Flash_fwd_kernel_traitsILi128ELi64ELi128ELi4ELb0ELb0EN7cutlass10bfloat16_tE19Flash_kernel_traitsILi128ELi64ELi128ELi4ES3_EELb0ELb0ELb0ELb0ELb0ELb0ELb1ELb0EEEvNS_16Flash_fwd_paramsE$_ZN5flash30compute_attn_1rowblock_splitkvI23Flash_fwd_kernel_traitsILi128ELi64ELi128ELi4ELb0ELb0EN7cutlass10bfloat16_tE19Flash_kernel_traitsILi128ELi64ELi128ELi4ES3_EELb0ELb0ELb0ELb0ELb0ELb0ELb1ELb0ENS_16Flash_fwd_paramsEEEvRKT8_iiiii,(.L_x_14870 - $_ZN5flash24flash_fwd_splitkv_kernelI23Flash_fwd_kernel_traitsILi128ELi64ELi128ELi4ELb0ELb0EN7cutlass10bfloat16_tE19Flash_kernel_traitsILi128ELi64ELi128ELi4ES3_EELb0ELb0ELb0ELb0ELb0ELb0ELb1ELb0EEEvNS_16Flash_fwd_paramsE$_ZN5flash30compute_attn_1rowblock_splitkvI23Flash_fwd_kernel_traitsILi128ELi64ELi128ELi4ELb0ELb0EN7cutlass10bfloat16_tE19Flash_kernel_traitsILi128ELi64ELi128ELi4ES3_EELb0ELb0ELb0ELb0ELb0ELb0ELb1ELb0ENS_16Flash_fwd_paramsEEEvRKT8_iiiii)
$_ZN5flash24flash_fwd_splitkv_kernelI23Flash_fwd_kernel_traitsILi128ELi64ELi128ELi4ELb0ELb0EN7cutlass10bfloat16_tE19Flash_kernel_traitsILi128ELi64ELi128ELi4ES3_EELb0ELb0ELb0ELb0ELb0ELb0ELb1ELb0EEEvNS_16Flash_fwd_paramsE$_ZN5flash30compute_attn_1rowblock_splitkvI23Flash_fwd_kernel_traitsILi128ELi64ELi128ELi4ELb0ELb0EN7cutlass10bfloat16_tE19Flash_kernel_traitsILi128ELi64ELi128ELi4ES3_EELb0ELb0ELb0ELb0ELb0ELb0ELb1ELb0ENS_16Flash_fwd_paramsEEEvRKT8_iiiii:
        /* <DEDUP_REMOVED lines=20> */
[----:B------:R-:W2:Y:S01]  /*0340*/  S2R R200, SR_TID.X ;  /* 0x0000000000c87919 */ /* 0x000ea20000002100 */
[----:B------:R-:W-:-:S04]  /*0350*/  SHF.R.U32.HI R0, RZ, 0x1e, R225 ;  /* 0x0000001eff007819 */ /* 0x000fc800000116e1 */
[----:B------:R1:W5:Y:S01]  /*0360*/  @P2 LD.E R13, desc[UR4][R22.64] ;  /* 0x00000004160d2980 */ /* 0x000362000c101900 */
[----:B------:R-:W-:Y:S01]  /*0370*/  ISETP.NE.U32.AND P2, PT, R14, RZ, PT ;  /* 0x000000ff0e00720c */ /* 0x000fe20003f45070 */
[----:B------:R-:W-:-:S03]  /*0380*/  IMAD.MOV.U32 R10, RZ, RZ, RZ ;  /* 0x000000ffff0a7224 */ /* 0x000fc600078e00ff */
[----:B------:R-:W-:Y:S01]  /*0390*/  ISETP.NE.AND.EX P2, PT, R15, RZ, PT, P2 ;  /* 0x000000ff0f00720c */ /* 0x000fe20003f45320 */
[----:B------:R-:W-:Y:S01]  /*03a0*/  @P1 IMAD.X R21, R7, 0x1, R0, P0 ;  /* 0x0000000107151824 */ /* 0x000fe200000e0600 */
[----:B------:R-:W-:-:S04]  /*03b0*/  ISETP.NE.U32.AND P0, PT, R16, RZ, PT ;  /* 0x000000ff1000720c */ /* 0x000fc80003f05070 */
[----:B------:R1:W5:Y:S01]  /*03c0*/  @P1 LD.E R10, desc[UR4][R20.64] ;  /* 0x00000004140a1980 */ /* 0x000362000c101900 */
[----:B------:R-:W-:Y:S01]  /*03d0*/  IADD3 R18, P1, PT, R14, R4, RZ ;  /* 0x000000040e127210 */ /* 0x000fe20007f3e0ff */
[----:B------:R-:W-:Y:S01]  /*03e0*/  BSSY.RECONVERGENT B0, `(.L_x_1389) ;  /* 0x0000009000007945 */ /* 0x000fe20003800200 */
[----:B------:R-:W-:-:S03]  /*03f0*/  ISETP.NE.AND.EX P0, PT, R17, RZ, PT, P0 ;  /* 0x000000ff1100720c */ /* 0x000fc60003f05300 */
[----:B------:R-:W-:Y:S02]  /*0400*/  IMAD.X R19, R15, 0x1, R0, P1 ;  /* 0x000000010f137824 */ /* 0x000fe400008e0600 */
[----:B------:R-:W-:Y:S01]  /*0410*/  IMAD.MOV.U32 R15, RZ, RZ, -0x1 ;  /* 0xffffffffff0f7424 */ /* 0x000fe200078e00ff */
[----:B------:R-:W-:Y:S07]  /*0420*/  @!P2 BRA `(.L_x_1390) ;  /* 0x000000000010a947 */ /* 0x000fee0003800000 */
[----:B------:R-:W3:Y:S02]  /*0430*/  LD.E.U8 R7, desc[UR4][R2.64+0x1b2] ;  /* 0x0001b20402077980 */ /* 0x000ee4000c101100 */
[----:B---3--:R-:W-:-:S13]  /*0440*/  ISETP.NE.AND P1, PT, R7, RZ, PT ;  /* 0x000000ff0700720c */ /* 0x008fda0003f25270 */
[----:B------:R-:W-:Y:S05]  /*0450*/  @!P1 BRA `(.L_x_1390) ;  /* 0x0000000000049947 */ /* 0x000fea0003800000 */
[----:B------:R3:W5:Y:S02]  /*0460*/  LD.E R15, desc[UR4][R18.64] ;  /* 0x00000004120f7980 */ /* 0x000764000c101900 */
.L_x_1390:
[----:B------:R-:W-:Y:S05]  /*0470*/  BSYNC.RECONVERGENT B0 ;  /* 0x0000000000007941 */ /* 0x000fea0003800200 */
.L_x_1389:
[----:B------:R-:W-:Y:S04]  /*0480*/  BSSY.RECONVERGENT B0, `(.L_x_1391) ;  /* 0x0000007000007945 */ /* 0x000fe80003800200 */
[----:B------:R-:W-:Y:S05]  /*0490*/  @!P3 BRA `(.L_x_1392) ;  /* 0x000000000014b947 */ /* 0x000fea0003800000 */
[----:B-----5:R-:W4:Y:S02]  /*04a0*/  LD.E.U8 R5, desc[UR4][R2.64+0x1b2] ;  /* 0x0001b20402057980 */ /* 0x020f24000c101100 */
[----:B----4-:R-:W-:-:S13]  /*04b0*/  ISETP.NE.AND P1, PT, R5, RZ, PT ;  /* 0x000000ff0500720c */ /* 0x010fda0003f25270 */
[----:B------:R-:W4:Y:S02]  /*04c0*/  @P1 LD.E R8, desc[UR4][R18.64+0x4] ;  /* 0x0000040412081980 */ /* 0x000f24000c101900 */
[----:B----4-:R-:W-:-:S06]  /*04d0*/  @P1 IADD3 R5, PT, PT, R8, -R15, RZ ;  /* 0x8000000f08051210 */ /* 0x010fcc0007ffe0ff */
[----:B------:R4:W5:Y:S02]  /*04e0*/  @!P1 LD.E R5, desc[UR4][R18.64] ;  /* 0x0000000412059980 */ /* 0x000964000c101900 */
.L_x_1392:
[----:B------:R-:W-:Y:S05]  /*04f0*/  BSYNC.RECONVERGENT B0 ;  /* 0x0000000000007941 */ /* 0x000fea0003800200 */
.L_x_1391:
        /* <DEDUP_REMOVED lines=8> */
.L_x_1394:
[----:B------:R-:W5:Y:S01]  /*0580*/  LD.E.64 R6, desc[UR4][R2.64+0x108] ;  /* 0x0001080402067980 */ /* 0x000f62000c101b00 */
[----:B------:R-:W-:Y:S01]  /*0590*/  BSSY.RECONVERGENT B0, `(.L_x_1396) ;  /* 0x0000006000007945 */ /* 0x000fe20003800200 */
[----:B------:R-:W-:Y:S01]  /*05a0*/  IMAD.MOV.U32 R42, RZ, RZ, RZ ;  /* 0x000000ffff2a7224 */ /* 0x000fe200078e00ff */
[----:B-----5:R-:W-:-:S04]  /*05b0*/  ISETP.NE.U32.AND P0, PT, R6, RZ, PT ;  /* 0x000000ff0600720c */ /* 0x020fc80003f05070 */
[----:B------:R-:W-:-:S13]  /*05c0*/  ISETP.NE.AND.EX P0, PT, R7, RZ, PT, P0 ;  /* 0x000000ff0700720c */ /* 0x000fda0003f05300 */
[----:B------:R-:W-:Y:S05]  /*05d0*/  @!P0 BRA `(.L_x_1397) ;  /* 0x0000000000048947 */ /* 0x000fea0003800000 */
[----:B------:R1:W5:Y:S02]  /*05e0*/  LD.E R42, desc[UR4][R2.64+0xbc] ;  /* 0x0000bc04022a7980 */ /* 0x000364000c101900 */
.L_x_1397:
[----:B------:R-:W-:Y:S05]  /*05f0*/  BSYNC.RECONVERGENT B0 ;  /* 0x0000000000007941 */ /* 0x000fea0003800200 */
.L_x_1396:
[----:B-----5:R-:W-:Y:S02]  /*0600*/  IADD3 R42, PT, PT, R42, R5, -R10 ;  /* 0x000000052a2a7210 */ /* 0x020fe40007ffe80a */
.L_x_1395:
[----:B------:R-:W-:Y:S05]  /*0610*/  BSYNC.RECONVERGENT B1 ;  /* 0x0000000000017941 */ /* 0x000fea0003800200 */
.L_x_1393:
[----:B-1----:R-:W-:Y:S01]  /*0620*/  IMAD.SHL.U32 R20, R219, 0x40, RZ ;  /* 0x00000040db147824 */ /* 0x002fe200078e00ff */
[----:B------:R-:W-:Y:S01]  /*0630*/  MOV R6, R218 ;  /* 0x000000da00067202 */ /* 0x000fe20000000f00 */
[----:B------:R-:W-:-:S03]  /*0640*/  IMAD.MOV.U32 R7, RZ, RZ, 0x0 ;  /* 0x00000000ff077424 */ /* 0x000fc600078e00ff */
[----:B------:R-:W-:-:S13]  /*0650*/  ISETP.GT.AND P0, PT, R207, R20, PT ;  /* 0x00000014cf00720c */ /* 0x000fda0003f04270 */
[----:B--234-:R-:W-:Y:S05]  /*0660*/  @!P0 RET.REL.NODEC R6 `(_ZN5flash24flash_fwd_splitkv_kernelI23Flash_fwd_kernel_traitsILi128ELi64ELi128ELi4ELb0ELb0EN7cutlass10bfloat16_tE19Flash_kernel_traitsILi128ELi64ELi128ELi4ES3_EELb0ELb0ELb0ELb0ELb0ELb0ELb1ELb0EEEvNS_16Flash_fwd_paramsE) ;  /* 0xfffffff806648950 */ /* 0x01cfea0003c3ffff */
        /* <DEDUP_REMOVED lines=40> */
[----:B------:R-:W4:Y:S01]  /*08f0*/  LD.E R6, desc[UR4][R2.64+0xcc] ;  /* 0x0000cc0402067980 */ /* 0x000f22000c101900 */
[----:B------:R-:W-:Y:S01]  /*0900*/  SHF.R.U32.HI R7, RZ, 0x4, R200 ;  /* 0x00000004ff077819 */ /* 0x000fe200000116c8 */
[----:B------:R-:W-:-:S02]  /*0910*/  IMAD.SHL.U32 R9, R200, 0x4, RZ ;  /* 0x00000004c8097824 */ /* 0x000fc400078e00ff */
[----:B------:R-:W-:Y:S01]  /*0920*/  IMAD.SHL.U32 R200, R200, 0x8, RZ ;  /* 0x00000008c8c87824 */ /* 0x000fe200078e00ff */
[----:B------:R-:W5:Y:S02]  /*0930*/  LD.E.64 R10, desc[UR4][R2.64+0xa8] ;  /* 0x0000a804020a7980 */ /* 0x000f64000c101b00 */
[----:B------:R-:W-:Y:S01]  /*0940*/  LOP3.LUT R9, R9, 0x3c, RZ, 0xc0, !PT ;  /* 0x0000003c09097812 */ /* 0x000fe200078ec0ff */
[----:B------:R-:W-:Y:S01]  /*0950*/  VIADD R15, R7, 0x8 ;  /* 0x00000008070f7836 */ /* 0x000fe20000000000 */
[----:B------:R-:W5:Y:S02]  /*0960*/  LD.E R0, desc[UR4][R2.64+0xc0] ;  /* 0x0000c00402007980 */ /* 0x000f64000c101900 */
[C---:B------:R-:W-:Y:S02]  /*0970*/  LOP3.LUT R17, R9.reuse, 0x1f80, R200, 0xf8, !PT ;  /* 0x00001f8009117812 */ /* 0x040fe400078ef8c8 */
[----:B------:R1:W5:Y:S01]  /*0980*/  LD.E.64 R12, desc[UR4][R2.64+0x78] ;  /* 0x00007804020c7980 */ /* 0x000362000c101b00 */
[----:B------:R-:W-:Y:S01]  /*0990*/  ISETP.NE.AND P6, PT, R9, RZ, PT ;  /* 0x000000ff0900720c */ /* 0x000fe20003fc5270 */
[----:B------:R-:W-:Y:S01]  /*09a0*/  BSSY.RECONVERGENT B0, `(.L_x_1399) ;  /* 0x0000016000007945 */ /* 0x000fe20003800200 */
[----:B------:R-:W-:Y:S01]  /*09b0*/  VIADD R27, R7, 0x18 ;  /* 0x00000018071b7836 */ /* 0x000fe20000000000 */
[----:B------:R-:W-:Y:S01]  /*09c0*/  LOP3.LUT R29, R9, 0x40, RZ, 0xfc, !PT ;  /* 0x00000040091d7812 */ /* 0x000fe200078efcff */
[----:B-1----:R-:W-:-:S02]  /*09d0*/  VIADD R3, R7, 0x10 ;  /* 0x0000001007037836 */ /* 0x002fc40000000000 */
[----:B--2---:R-:W-:Y:S02]  /*09e0*/  IMAD R225, R4, UR8, R225 ;  /* 0x0000000804e17c24 */ /* 0x004fe4000f8e02e1 */
[----:B------:R-:W-:Y:S02]  /*09f0*/  IMAD.IADD R4, R207, 0x1, -R20 ;  /* 0x00000001cf047824 */ /* 0x000fe400078e0a14 */
[----:B---3--:R-:W-:-:S03]  /*0a00*/  IMAD R8, R225, R8, R223 ;  /* 0x00000008e1087224 */ /* 0x008fc600078e02df */
[----:B------:R-:W-:Y:S01]  /*0a10*/  ISETP.GE.AND P3, PT, R7, R4, PT ;  /* 0x000000040700720c */ /* 0x000fe20003f66270 */
[----:B------:R-:W-:Y:S01]  /*0a20*/  IMAD R5, R5, R8, R20 ;  /* 0x0000000805057224 */ /* 0x000fe200078e0214 */
[CC--:B------:R-:W-:Y:S02]  /*0a30*/  ISETP.GE.AND P2, PT, R15.reuse, R4.reuse, PT ;  /* 0x000000040f00720c */ /* 0x0c0fe40003f46270 */
[----:B------:R-:W-:Y:S01]  /*0a40*/  ISETP.GE.OR P4, PT, R15, R4, P6 ;  /* 0x000000040f00720c */ /* 0x000fe20003786670 */
[----:B----4-:R-:W-:Y:S01]  /*0a50*/  IMAD R6, R5, R6, RZ ;  /* 0x0000000605067224 */ /* 0x010fe200078e02ff */
[----:B------:R-:W-:-:S04]  /*0a60*/  ISETP.GE.AND P0, PT, R3, R4, PT ;  /* 0x000000040300720c */ /* 0x000fc80003f06270 */
[----:B------:R-:W-:-:S04]  /*0a70*/  IADD3 R17, P1, PT, R6, R17, RZ ;  /* 0x0000001106117210 */ /* 0x000fc80007f3e0ff */
[----:B------:R-:W-:Y:S01]  /*0a80*/  LEA.HI.X.SX32 R15, R6, RZ, 0x1, P1 ;  /* 0x000000ff060f7211 */ /* 0x000fe200008f0eff */
[----:B------:R-:W-:Y:S08]  /*0a90*/  @P3 BRA `(.L_x_1400) ;  /* 0x0000000000183947 */ /* 0x000ff00003800000 */
[-C--:B-----5:R-:W-:Y:S02]  /*0aa0*/  ISETP.GE.AND P5, PT, R9, R0.reuse, PT ;  /* 0x000000000900720c */ /* 0x0a0fe40003fa6270 */
[----:B------:R-:W-:Y:S02]  /*0ab0*/  ISETP.GE.AND P3, PT, R29, R0, PT ;  /* 0x000000001d00720c */ /* 0x000fe40003f66270 */
[----:B------:R-:W-:-:S04]  /*0ac0*/  LEA R18, P1, R17, R12, 0x2 ;  /* 0x0000000c11127211 */ /* 0x000fc800078210ff */
[----:B------:R-:W-:-:S05]  /*0ad0*/  LEA.HI.X R19, R17, R13, R15, 0x2, P1 ;  /* 0x0000000d11137211 */ /* 0x000fca00008f140f */
[----:B------:R1:W-:Y:S04]  /*0ae0*/  @!P5 ST.E.128 desc[UR4][R18.64], RZ ;  /* 0x000000ff1200d985 */ /* 0x0003e8000c101d04 */
[----:B------:R1:W-:Y:S02]  /*0af0*/  @!P3 ST.E.128 desc[UR4][R18.64+0x100], RZ ;  /* 0x000100ff1200b985 */ /* 0x0003e4000c101d04 */
.L_x_1400:
[----:B------:R-:W-:Y:S05]  /*0b00*/  BSYNC.RECONVERGENT B0 ;  /* 0x0000000000007941 */ /* 0x000fea0003800200 */
.L_x_1399:
[----:B------:R-:W-:Y:S01]  /*0b10*/  BSSY.RECONVERGENT B0, `(.L_x_1401) ;  /* 0x000000c000007945 */ /* 0x000fe20003800200 */
[----:B------:R-:W-:Y:S02]  /*0b20*/  ISETP.GE.AND P1, PT, R27, R4, PT ;  /* 0x000000041b00720c */ /* 0x000fe40003f26270 */
[----:B------:R-:W-:Y:S01]  /*0b30*/  IADD3 R25, PT, PT, R7, 0x20, RZ ;  /* 0x0000002007197810 */ /* 0x000fe20007ffe0ff */
[----:B------:R-:W-:Y:S05]  /*0b40*/  @P2 BRA `(.L_x_1402) ;  /* 0x0000000000202947 */ /* 0x000fea0003800000 */
[-C--:B-----5:R-:W-:Y:S02]  /*0b50*/  ISETP.GE.AND P5, PT, R9, R0.reuse, PT ;  /* 0x000000000900720c */ /* 0x0a0fe40003fa6270 */
[----:B------:R-:W-:-:S11]  /*0b60*/  ISETP.GE.AND P3, PT, R29, R0, PT ;  /* 0x000000001d00720c */ /* 0x000fd60003f66270 */
[----:B------:R-:W-:-:S04]  /*0b70*/  @!P5 LEA R20, P2, R17, R12, 0x2 ;  /* 0x0000000c1114d211 */ /* 0x000fc800078410ff */
[C---:B------:R-:W-:Y:S02]  /*0b80*/  @!P5 LEA.HI.X R21, R17.reuse, R13, R15, 0x2, P2 ;  /* 0x0000000d1115d211 */ /* 0x040fe400010f140f */
[----:B-1----:R-:W-:-:S03]  /*0b90*/  @!P3 LEA R18, P2, R17, R12, 0x2 ;  /* 0x0000000c1112b211 */ /* 0x002fc600078410ff */
[----:B------:R2:W-:Y:S01]  /*0ba0*/  @!P5 ST.E.128 desc[UR4][R20.64+0x1000], RZ ;  /* 0x001000ff1400d985 */ /* 0x0005e2000c101d04 */
[----:B------:R-:W-:-:S05]  /*0bb0*/  @!P3 LEA.HI.X R19, R17, R13, R15, 0x2, P2 ;  /* 0x0000000d1113b211 */ /* 0x000fca00010f140f */
[----:B------:R2:W-:Y:S04]  /*0bc0*/  @!P3 ST.E.128 desc[UR4][R18.64+0x1100], RZ ;  /* 0x001100ff1200b985 */ /* 0x0005e8000c101d04 */
.L_x_1402:
[----:B------:R-:W-:Y:S05]  /*0bd0*/  BSYNC.RECONVERGENT B0 ;  /* 0x0000000000007941 */ /* 0x000fea0003800200 */
.L_x_1401:
[----:B------:R-:W-:Y:S01]  /*0be0*/  BSSY.RECONVERGENT B0, `(.L_x_1403) ;  /* 0x000000c000007945 */ /* 0x000fe20003800200 */
[----:B------:R-:W-:Y:S02]  /*0bf0*/  ISETP.GE.AND P2, PT, R25, R4, PT ;  /* 0x000000041900720c */ /* 0x000fe40003f46270 */
[----:B------:R-:W-:Y:S01]  /*0c00*/  IADD3 R23, PT, PT, R7, 0x28, RZ ;  /* 0x0000002807177810 */ /* 0x000fe20007ffe0ff */
[----:B------:R-:W-:Y:S05]  /*0c10*/  @P0 BRA `(.L_x_1404) ;  /* 0x0000000000200947 */ /* 0x000fea0003800000 */
[-C--:B-----5:R-:W-:Y:S02]  /*0c20*/  ISETP.GE.AND P5, PT, R9, R0.reuse, PT ;  /* 0x000000000900720c */ /* 0x0a0fe40003fa6270 */
[----:B------:R-:W-:-:S11]  /*0c30*/  ISETP.GE.AND P3, PT, R29, R0, PT ;  /* 0x000000001d00720c */ /* 0x000fd60003f66270 */
[----:B--2---:R-:W-:-:S04]  /*0c40*/  @!P5 LEA R20, P0, R17, R12, 0x2 ;  /* 0x0000000c1114d211 */ /* 0x004fc800078010ff */
[C---:B------:R-:W-:Y:S02]  /*0c50*/  @!P5 LEA.HI.X R21, R17.reuse, R13, R15, 0x2, P0 ;  /* 0x0000000d1115d211 */ /* 0x040fe400000f140f */
[----:B-1----:R-:W-:-:S03]  /*0c60*/  @!P3 LEA R18, P0, R17, R12, 0x2 ;  /* 0x0000000c1112b211 */ /* 0x002fc600078010ff */
[----:B------:R3:W-:Y:S01]  /*0c70*/  @!P5 ST.E.128 desc[UR4][R20.64+0x2000], RZ ;  /* 0x002000ff1400d985 */ /* 0x0007e2000c101d04 */
[----:B------:R-:W-:-:S05]  /*0c80*/  @!P3 LEA.HI.X R19, R17, R13, R15, 0x2, P0 ;  /* 0x0000000d1113b211 */ /* 0x000fca00000f140f */
[----:B------:R3:W-:Y:S04]  /*0c90*/  @!P3 ST.E.128 desc[UR4][R18.64+0x2100], RZ ;  /* 0x002100ff1200b985 */ /* 0x0007e8000c101d04 */
.L_x_1404:
[----:B------:R-:W-:Y:S05]  /*0ca0*/  BSYNC.RECONVERGENT B0 ;  /* 0x0000000000007941 */ /* 0x000fea0003800200 */
.L_x_1403:
[----:B------:R-:W-:Y:S01]  /*0cb0*/  BSSY.RECONVERGENT B0, `(.L_x_1405) ;  /* 0x000000c000007945 */ /* 0x000fe20003800200 */
[----:B------:R-:W-:Y:S02]  /*0cc0*/  ISETP.GE.AND P0, PT, R23, R4, PT ;  /* 0x000000041700720c */ /* 0x000fe40003f06270 */
[----:B--23--:R-:W-:Y:S01]  /*0cd0*/  IADD3 R21, PT, PT, R7, 0x30, RZ ;  /* 0x0000003007157810 */ /* 0x00cfe20007ffe0ff */
        /* <DEDUP_REMOVED lines=9> */
.L_x_1406:
[----:B------:R-:W-:Y:S05]  /*0d70*/  BSYNC.RECONVERGENT B0 ;  /* 0x0000000000007941 */ /* 0x000fea0003800200 */
.L_x_1405:
[----:B------:R-:W-:Y:S01]  /*0d80*/  BSSY.RECONVERGENT B0, `(.L_x_1407) ;  /* 0x000000b000007945 */ /* 0x000fe20003800200 */
[----:B------:R-:W-:-:S03]  /*0d90*/  ISETP.GE.AND P1, PT, R21, R4, PT ;  /* 0x000000041500720c */ /* 0x000fc60003f26270 */
[----:B------:R-:W-:Y:S10]  /*0da0*/  @P2 BRA `(.L_x_1408) ;  /* 0x0000000000202947 */ /* 0x000ff40003800000 */
        /* <DEDUP_REMOVED lines=8> */
.L_x_1408:
[----:B------:R-:W-:Y:S05]  /*0e30*/  BSYNC.RECONVERGENT B0 ;  /* 0x0000000000007941 */ /* 0x000fea0003800200 */
.L_x_1407:
[----:B------:R-:W-:Y:S01]  /*0e40*/  BSSY.RECONVERGENT B0, `(.L_x_1409) ;  /* 0x000000b000007945 */ /* 0x000fe20003800200 */
[----:B------:R-:W-:-:S03]  /*0e50*/  ISETP.GE.OR P5, PT, R7, R4, P6 ;  /* 0x000000040700720c */ /* 0x000fc600037a6670 */
[----:B------:R-:W-:Y:S10]  /*0e60*/  @P0 BRA `(.L_x_1410) ;  /* 0x0000000000200947 */ /* 0x000ff40003800000 */
[-C--:B-----5:R-:W-:Y:S02]  /*0e70*/  ISETP.GE.AND P3, PT, R9, R0.reuse, PT ;  /* 0x000000000900720c */ /* 0x0a0fe40003f66270 */
[----:B------:R-:W-:-:S11]  /*0e80*/  ISETP.GE.AND P2, PT, R29, R0, PT ;  /* 0x000000001d00720c */ /* 0x000fd60003f46270 */
[----:B--23--:R-:W-:-:S04]  /*0e90*/  @!P3 LEA R30, P0, R17, R12, 0x2 ;  /* 0x0000000c111eb211 */ /* 0x00cfc800078010ff */
[C---:B------:R-:W-:Y:S02]  /*0ea0*/  @!P3 LEA.HI.X R31, R17.reuse, R13, R15, 0x2, P0 ;  /* 0x0000000d111fb211 */ /* 0x040fe400000f140f */
[----:B-1----:R-:W-:-:S03]  /*0eb0*/  @!P2 LEA R18, P0, R17, R12, 0x2 ;  /* 0x0000000c1112a211 */ /* 0x002fc600078010ff */
[----:B------:R4:W-:Y:S01]  /*0ec0*/  @!P3 ST.E.128 desc[UR4][R30.64+0x5000], RZ ;  /* 0x005000ff1e00b985 */ /* 0x0009e2000c101d04 */
[----:B------:R-:W-:-:S05]  /*0ed0*/  @!P2 LEA.HI.X R19, R17, R13, R15, 0x2, P0 ;  /* 0x0000000d1113a211 */ /* 0x000fca00000f140f */
[----:B------:R4:W-:Y:S04]  /*0ee0*/  @!P2 ST.E.128 desc[UR4][R18.64+0x5100], RZ ;  /* 0x005100ff1200a985 */ /* 0x0009e8000c101d04 */
.L_x_1410:
[----:B------:R-:W-:Y:S05]  /*0ef0*/  BSYNC.RECONVERGENT B0 ;  /* 0x0000000000007941 */ /* 0x000fea0003800200 */
.L_x_1409:
[----:B------:R-:W-:Y:S01]  /*0f00*/  BSSY.RECONVERGENT B0, `(.L_x_1411) ;  /* 0x000000c000007945 */ /* 0x000fe20003800200 */
[----:B-1234-:R-:W-:Y:S02]  /*0f10*/  IADD3 R19, P0, PT, R5, R7, RZ ;  /* 0x0000000705137210 */ /* 0x01efe40007f1e0ff */
[----:B------:R-:W-:Y:S01]  /*0f20*/  IADD3 R7, PT, PT, R7, 0x38, RZ ;  /* 0x0000003807077810 */ /* 0x000fe20007ffe0ff */
[----:B------:R-:W-:Y:S05]  /*0f30*/  @P1 BRA `(.L_x_1412) ;  /* 0x0000000000201947 */ /* 0x000fea0003800000 */
[-C--:B-----5:R-:W-:Y:S02]  /*0f40*/  ISETP.GE.AND P3, PT, R9, R0.reuse, PT ;  /* 0x000000000900720c */ /* 0x0a0fe40003f66270 */
[----:B------:R-:W-:-:S11]  /*0f50*/  ISETP.GE.AND P2, PT, R29, R0, PT ;  /* 0x000000001d00720c */ /* 0x000fd60003f46270 */
[----:B------:R-:W-:-:S04]  /*0f60*/  @!P3 LEA R32, P1, R17, R12, 0x2 ;  /* 0x0000000c1120b211 */ /* 0x000fc800078210ff */
[C---:B------:R-:W-:Y:S02]  /*0f70*/  @!P3 LEA.HI.X R33, R17.reuse, R13, R15, 0x2, P1 ;  /* 0x0000000d1121b211 */ /* 0x040fe400008f140f */
[----:B------:R-:W-:-:S03]  /*0f80*/  @!P2 LEA R30, P1, R17, R12, 0x2 ;  /* 0x0000000c111ea211 */ /* 0x000fc600078210ff */
[----:B------:R1:W-:Y:S01]  /*0f90*/  @!P3 ST.E.128 desc[UR4][R32.64+0x6000], RZ ;  /* 0x006000ff2000b985 */ /* 0x0003e2000c101d04 */
[----:B------:R-:W-:-:S05]  /*0fa0*/  @!P2 LEA.HI.X R31, R17, R13, R15, 0x2, P1 ;  /* 0x0000000d111fa211 */ /* 0x000fca00008f140f */
[----:B------:R1:W-:Y:S04]  /*0fb0*/  @!P2 ST.E.128 desc[UR4][R30.64+0x6100], RZ ;  /* 0x006100ff1e00a985 */ /* 0x0003e8000c101d04 */
.L_x_1412:
[----:B------:R-:W-:Y:S05]  /*0fc0*/  BSYNC.RECONVERGENT B0 ;  /* 0x0000000000007941 */ /* 0x000fea0003800200 */
.L_x_1411:
[----:B------:R-:W-:Y:S01]  /*0fd0*/  ISETP.GE.AND P1, PT, R7, R4, PT ;  /* 0x000000040700720c */ /* 0x000fe20003f26270 */
[----:B------:R-:W-:Y:S01]  /*0fe0*/  BSSY.RECONVERGENT B0, `(.L_x_1413) ;  /* 0x000000e000007945 */ /* 0x000fe20003800200 */
[----:B------:R-:W-:Y:S02]  /*0ff0*/  LEA.HI.X.SX32 R5, R5, RZ, 0x1, P0 ;  /* 0x000000ff05057211 */ /* 0x000fe400000f0eff */
[----:B-----5:R-:W-:Y:S02]  /*1000*/  LEA R2, P0, R19, R10, 0x2 ;  /* 0x0000000a13027211 */ /* 0x020fe400078010ff */
[----:B------:R-:W-:Y:S02]  /*1010*/  ISETP.GE.OR P3, PT, R3, R4, P6 ;  /* 0x000000040300720c */ /* 0x000fe40003766670 */
[----:B------:R-:W-:-:S05]  /*1020*/  LEA.HI.X R3, R19, R11, R5, 0x2, P0 ;  /* 0x0000000b13037211 */ /* 0x000fca00000f1405 */
[----:B------:R-:W-:Y:S06]  /*1030*/  @P1 BRA `(.L_x_1414) ;  /* 0x0000000000201947 */ /* 0x000fec0003800000 */
[-C--:B------:R-:W-:Y:S02]  /*1040*/  ISETP.GE.AND P2, PT, R9, R0.reuse, PT ;  /* 0x000000000900720c */ /* 0x080fe40003f46270 */
[----:B------:R-:W-:-:S11]  /*1050*/  ISETP.GE.AND P1, PT, R29, R0, PT ;  /* 0x000000001d00720c */ /* 0x000fd60003f26270 */
[----:B------:R-:W-:-:S04]  /*1060*/  @!P2 LEA R8, P0, R17, R12, 0x2 ;  /* 0x0000000c1108a211 */ /* 0x000fc800078010ff */
[C---:B------:R-:W-:Y:S02]  /*1070*/  @!P2 LEA.HI.X R9, R17.reuse, R13, R15, 0x2, P0 ;  /* 0x0000000d1109a211 */ /* 0x040fe400000f140f */
[----:B------:R-:W-:-:S03]  /*1080*/  @!P1 LEA R10, P0, R17, R12, 0x2 ;  /* 0x0000000c110a9211 */ /* 0x000fc600078010ff */
[----:B------:R2:W-:Y:S01]  /*1090*/  @!P2 ST.E.128 desc[UR4][R8.64+0x7000], RZ ;  /* 0x007000ff0800a985 */ /* 0x0005e2000c101d04 */
[----:B------:R-:W-:-:S05]  /*10a0*/  @!P1 LEA.HI.X R11, R17, R13, R15, 0x2, P0 ;  /* 0x0000000d110b9211 */ /* 0x000fca00000f140f */
[----:B------:R2:W-:Y:S04]  /*10b0*/  @!P1 ST.E.128 desc[UR4][R10.64+0x7100], RZ ;  /* 0x007100ff0a009985 */ /* 0x0005e8000c101d04 */
.L_x_1414:
[----:B------:R-:W-:Y:S05]  /*10c0*/  BSYNC.RECONVERGENT B0 ;  /* 0x0000000000007941 */ /* 0x000fea0003800200 */
.L_x_1413:
[----:B------:R-:W-:Y:S01]  /*10d0*/  @!P5 IMAD.MOV.U32 R5, RZ, RZ, -0x800000 ;  /* 0xff800000ff05d424 */ /* 0x000fe200078e00ff */
[-C--:B------:R-:W-:Y:S01]  /*10e0*/  ISETP.GE.OR P2, PT, R27, R4.reuse, P6 ;  /* 0x000000041b00720c */ /* 0x080fe20003746670 */
[----:B------:R-:W-:Y:S01]  /*10f0*/  @!P4 IMAD.MOV.U32 R17, RZ, RZ, -0x800000 ;  /* 0xff800000ff11c424 */ /* 0x000fe200078e00ff */
[-C--:B------:R-:W-:Y:S02]  /*1100*/  ISETP.GE.OR P1, PT, R25, R4.reuse, P6 ;  /* 0x000000041900720c */ /* 0x080fe40003726670 */
[----:B------:R-:W-:Y:S01]  /*1110*/  @!P5 ST.E desc[UR4][R2.64], R5 ;  /* 0x000000050200d985 */ /* 0x000fe2000c101904 */
[-C--:B------:R-:W-:Y:S02]  /*1120*/  ISETP.GE.OR P0, PT, R23, R4.reuse, P6 ;  /* 0x000000041700720c */ /* 0x080fe40003706670 */
[-C--:B------:R-:W-:Y:S01]  /*1130*/  ISETP.GE.OR P5, PT, R21, R4.reuse, P6 ;  /* 0x000000041500720c */ /* 0x080fe200037a6670 */
[----:B------:R-:W-:Y:S01]  /*1140*/  @!P4 ST.E desc[UR4][R2.64+0x20], R17 ;  /* 0x000020110200c985 */ /* 0x000fe2000c101904 */
[----:B------:R-:W-:-:S02]  /*1150*/  ISETP.GE.OR P6, PT, R7, R4, P6 ;  /* 0x000000040700720c */ /* 0x000fc400037c6670 */
[----:B------:R-:W-:Y:S02]  /*1160*/  @!P3 MOV R15, 0xff800000 ;  /* 0xff800000000fb802 */ /* 0x000fe40000000f00 */
[----:B------:R-:W-:Y:S01]  /*1170*/  @!P2 IMAD.MOV.U32 R13, RZ, RZ, -0x800000 ;  /* 0xff800000ff0da424 */ /* 0x000fe200078e00ff */
[----:B------:R-:W-:Y:S01]  /*1180*/  MOV R219, 0x0 ;  /* 0x0000000000db7802 */ /* 0x000fe20000000f00 */
[----:B--2---:R-:W-:Y:S01]  /*1190*/  @!P1 IMAD.MOV.U32 R11, RZ, RZ, -0x800000 ;  /* 0xff800000ff0b9424 */ /* 0x004fe200078e00ff */
[----:B------:R-:W-:Y:S02]  /*11a0*/  @!P3 ST.E desc[UR4][R2.64+0x40], R15 ;  /* 0x0000400f0200b985 */ /* 0x000fe4000c101904 */
[----:B------:R-:W-:Y:S02]  /*11b0*/  @!P0 MOV R9, 0xff800000 ;  /* 0xff80000000098802 */ /* 0x000fe40000000f00 */
[----:B------:R-:W-:Y:S01]  /*11c0*/  @!P5 IMAD.MOV.U32 R7, RZ, RZ, -0x800000 ;  /* 0xff800000ff07d424 */ /* 0x000fe200078e00ff */
[----:B------:R-:W-:Y:S04]  /*11d0*/  @!P2 ST.E desc[UR4][R2.64+0x60], R13 ;  /* 0x0000600d0200a985 */ /* 0x000fe8000c101904 */
[----:B------:R-:W-:Y:S04]  /*11e0*/  @!P1 ST.E desc[UR4][R2.64+0x80], R11 ;  /* 0x0000800b02009985 */ /* 0x000fe8000c101904 */
[----:B------:R-:W-:Y:S04]  /*11f0*/  @!P0 ST.E desc[UR4][R2.64+0xa0], R9 ;  /* 0x0000a00902008985 */ /* 0x000fe8000c101904 */
[----:B------:R1:W-:Y:S02]  /*1200*/  @!P5 ST.E desc[UR4][R2.64+0xc0], R7 ;  /* 0x0000c0070200d985 */ /* 0x0003e4000c101904 */
[----:B-1----:R-:W-:Y:S05]  /*1210*/  @P6 RET.REL.NODEC R218 `(_ZN5flash24flash_fwd_splitkv_kernelI23Flash_fwd_kernel_traitsILi128ELi64ELi128ELi4ELb0ELb0EN7cutlass10bfloat16_tE19Flash_kernel_traitsILi128ELi64ELi128ELi4ES3_EELb0ELb0ELb0ELb0ELb0ELb0ELb1ELb0EEEvNS_16Flash_fwd_paramsE) ;  /* 0xffffffecda786950 */ /* 0x002fea0003c3ffff */
[----:B------:R-:W-:Y:S02]  /*1220*/  MOV R5, 0xff800000 ;  /* 0xff80000000057802 */ /* 0x000fe40000000f00 */
[----:B------:R-:W-:-:S03]  /*1230*/  MOV R219, 0x0 ;  /* 0x0000000000db7802 */ /* 0x000fc60000000f00 */
[----:B------:R1:W-:Y:S02]  /*1240*/  ST.E desc[UR4][R2.64+0xe0], R5 ;  /* 0x0000e00502007985 */ /* 0x0003e4000c101904 */
[----:B-1----:R-:W-:Y:S05]  /*1250*/  RET.REL.NODEC R218 `(_ZN5flash24flash_fwd_splitkv_kernelI23Flash_fwd_kernel_traitsILi128ELi64ELi128ELi4ELb0ELb0EN7cutlass10bfloat16_tE19Flash_kernel_traitsILi128ELi64ELi128ELi4ES3_EELb0ELb0ELb0ELb0ELb0ELb0ELb1ELb0EEEvNS_16Flash_fwd_paramsE) ;  /* 0xffffffecda687950 */ /* 0x002fea0003c3ffff */
.L_x_1398:
        /* <DEDUP_REMOVED lines=57> */
[----:B----4-:R-:W4:Y:S02]  /*15f0*/  MUFU.RCP R10, R12 ;  /* 0x0000000c000a7308 */ /* 0x010f240000001000 */
        /* <DEDUP_REMOVED lines=15> */
[----:B------:R-:W-:Y:S01]  /*16f0*/  @!P1 IADD3 R4, PT, PT, R4, 0x1, RZ ;  /* 0x0000000104049810 */ /* 0x000fe20007ffe0ff */
[----:B------:R-:W-:Y:S01]  /*1700*/  IMAD.MOV R8, RZ, RZ, -R8 ;  /* 0x000000ffff087224 */ /* 0x000fe200078e0a08 */
        /* <DEDUP_REMOVED lines=9> */
[----:B------:R-:W-:-:S05]  /*17a0*/  @!P1 LOP3.LUT R7, RZ, R16, RZ, 0x33, !PT ;  /* 0x00000010ff079212 */ /* 0x000fca00078e33ff */
[----:B------:R-:W-:Y:S01]  /*17b0*/  IMAD R9, R19, R7, RZ ;  /* 0x0000000713097224 */ /* 0x000fe200078e02ff */
[----:B---3--:R-:W-:Y:S01]  /*17c0*/  SHF.R.S32.HI R5, RZ, 0x1f, R0 ;  /* 0x0000001fff057819 */ /* 0x008fe20000011400 */
[----:B------:R-:W-:-:S04]  /*17d0*/  IMAD R6, R23, R0, RZ ;  /* 0x0000000017067224 */ /* 0x000fc800078e02ff */
[C---:B------:R-:W-:Y:S02]  /*17e0*/  IMAD R6, R22.reuse, R5, R6 ;  /* 0x0000000516067224 */ /* 0x040fe400078e0206 */
[----:B------:R-:W-:-:S05]  /*17f0*/  IMAD.WIDE.U32 R22, R22, R0, RZ ;  /* 0x0000000016167225 */ /* 0x000fca00078e00ff */
[----:B------:R-:W-:Y:S02]  /*1800*/  IADD3 R23, PT, PT, R23, R6, RZ ;  /* 0x0000000617177210 */ /* 0x000fe40007ffe0ff */
        /* <DEDUP_REMOVED lines=13> */
.L_x_1416:
        /* <DEDUP_REMOVED lines=30> */
[----:B------:R-:W-:Y:S01]  /*1ac0*/  @!P2 IMAD R0, R0, R208, R7 ;  /* 0x000000d00000a224 */ /* 0x000fe200078e0207 */
[----:B------:R-:W-:-:S05]  /*1ad0*/  @P2 IADD3 R6, PT, PT, R10, R15, RZ ;  /* 0x0000000f0a062210 */ /* 0x000fca0007ffe0ff */
[-C--:B------:R-:W-:Y:S01]  /*1ae0*/  @!P1 IADD3 R5, PT, PT, R5, -R4.reuse, RZ ;  /* 0x8000000405059210 */ /* 0x080fe20007ffe0ff */
[----:B------:R-:W-:Y:S01]  /*1af0*/  @!P2 IMAD.IADD R27, R27, 0x1, R0 ;  /* 0x000000011b1ba824 */ /* 0x000fe200078e0200 */
[----:B-----5:R-:W-:Y:S01]  /*1b00*/  @!P2 SHF.R.S32.HI R0, RZ, 0x1f, R9 ;  /* 0x0000001fff00a819 */ /* 0x020fe20000011409 */
[-C--:B---3--:R-:W-:Y:S01]  /*1b10*/  @!P2 IMAD R7, R25, R9.reuse, RZ ;  /* 0x000000091907a224 */ /* 0x088fe200078e02ff */
[----:B------:R-:W-:Y:S02]  /*1b20*/  ISETP.GE.U32.AND P4, PT, R5, R4, PT ;  /* 0x000000040500720c */ /* 0x000fe40003f86070 */
[----:B------:R-:W-:Y:S01]  /*1b30*/  LOP3.LUT R4, R223, R16, RZ, 0x3c, !PT ;  /* 0x00000010df047212 */ /* 0x000fe200078e3cff */
[----:B------:R-:W-:Y:S01]  /*1b40*/  @!P2 IMAD R7, R24, R0, R7 ;  /* 0x000000001807a224 */ /* 0x000fe200078e0207 */
[----:B------:R-:W-:Y:S01]  /*1b50*/  ISETP.NE.AND P3, PT, R16, RZ, PT ;  /* 0x000000ff1000720c */ /* 0x000fe20003f65270 */
[----:B------:R-:W-:Y:S01]  /*1b60*/  @!P2 IMAD.WIDE.U32 R26, R24, R9, R26 ;  /* 0x00000009181aa225 */ /* 0x000fe200078e001a */
[----:B------:R-:W-:-:S03]  /*1b70*/  ISETP.GE.AND P0, PT, R4, RZ, PT ;  /* 0x000000ff0400720c */ /* 0x000fc60003f06270 */
        /* <DEDUP_REMOVED lines=8> */
[----:B------:R-:W-:Y:S01]  /*1c00*/  IMAD R4, R209, R220, RZ ;  /* 0x000000dcd1047224 */ /* 0x000fe200078e02ff */
[----:B------:R-:W-:Y:S01]  /*1c10*/  @!P2 SHF.R.S32.HI R5, RZ, 0x1f, R10 ;  /* 0x0000001fff05a819 */ /* 0x000fe2000001140a */
[----:B----4-:R-:W-:Y:S01]  /*1c20*/  @!P2 IMAD R0, R211, R10, RZ ;  /* 0x0000000ad300a224 */ /* 0x010fe200078e02ff */
[----:B------:R-:W-:Y:S01]  /*1c30*/  @P4 IADD3 R8, PT, PT, R8, 0x1, RZ ;  /* 0x0000000108084810 */ /* 0x000fe20007ffe0ff */
[----:B------:R-:W-:-:S03]  /*1c40*/  IMAD.WIDE.U32 R24, R208, R220, R6 ;  /* 0x000000dcd0187225 */ /* 0x000fc600078e0006 */
[----:B------:R-:W-:Y:S01]  /*1c50*/  @!P0 IADD3 R8, PT, PT, -R8, RZ, RZ ;  /* 0x000000ff08088210 */ /* 0x000fe20007ffe1ff */
[----:B------:R-:W-:Y:S01]  /*1c60*/  @!P2 IMAD.WIDE.U32 R6, R210, R10, RZ ;  /* 0x0000000ad206a225 */ /* 0x000fe200078e00ff */
[----:B------:R-:W-:-:S03]  /*1c70*/  @!P3 LOP3.LUT R8, RZ, R16, RZ, 0x33, !PT ;  /* 0x00000010ff08b212 */ /* 0x000fc600078e33ff */
[----:B------:R-:W-:Y:S02]  /*1c80*/  IMAD R4, R11, R208, R4 ;  /* 0x000000d00b047224 */ /* 0x000fe400078e0204 */
[----:B------:R-:W-:Y:S01]  /*1c90*/  @!P2 IMAD R0, R5, R210, R0 ;  /* 0x000000d20500a224 */ /* 0x000fe200078e0200 */
[----:B------:R-:W-:Y:S01]  /*1ca0*/  @P2 IADD3 R10, PT, PT, R10, R15, RZ ;  /* 0x0000000f0a0a2210 */ /* 0x000fe20007ffe0ff */
[----:B------:R-:W-:Y:S01]  /*1cb0*/  IMAD.IADD R25, R25, 0x1, R4 ;  /* 0x0000000119197824 */ /* 0x000fe200078e0204 */
[----:B------:R-:W-:Y:S01]  /*1cc0*/  @!P2 MOV R14, R6 ;  /* 0x00000006000ea202 */ /* 0x000fe20000000f00 */
[----:B------:R-:W-:Y:S01]  /*1cd0*/  @!P2 IMAD.IADD R15, R7, 0x1, R0 ;  /* 0x00000001070fa824 */ /* 0x000fe200078e0200 */
[----:B------:R-:W-:Y:S01]  /*1ce0*/  @!P2 SHF.R.S32.HI R5, RZ, 0x1f, R9 ;  /* 0x0000001fff05a819 */ /* 0x000fe20000011409 */
[----:B------:R-:W-:Y:S01]  /*1cf0*/  @!P2 IMAD R0, R23, R9, RZ ;  /* 0x000000091700a224 */ /* 0x000fe200078e02ff */
[----:B------:R-:W-:Y:S01]  /*1d00*/  SHF.R.S32.HI R4, RZ, 0x1f, R8 ;  /* 0x0000001fff047819 */ /* 0x000fe20000011408 */
[----:B------:R-:W-:-:S02]  /*1d10*/  IMAD R7, R19, R8, RZ ;  /* 0x0000000813077224 */ /* 0x000fc400078e02ff */
[----:B------:R-:W-:-:S04]  /*1d20*/  @!P2 IMAD.WIDE.U32 R14, R22, R9, R14 ;  /* 0x00000009160ea225 */ /* 0x000fc800078e000e */
[----:B------:R-:W-:Y:S02]  /*1d30*/  @!P2 IMAD R0, R22, R5, R0 ;  /* 0x000000051600a224 */ /* 0x000fe400078e0200 */
[----:B------:R-:W-:-:S04]  /*1d40*/  IMAD.WIDE.U32 R8, R18, R8, R24 ;  /* 0x0000000812087225 */ /* 0x000fc800078e0018 */
[----:B------:R-:W-:Y:S02]  /*1d50*/  IMAD R7, R18, R4, R7 ;  /* 0x0000000412077224 */ /* 0x000fe400078e0207 */
[----:B------:R-:W-:Y:S01]  /*1d60*/  @P2 IMAD.WIDE.U32 R18, R210, R10, RZ ;  /* 0x0000000ad2122225 */ /* 0x000fe200078e00ff */
[----:B------:R-:W-:-:S03]  /*1d70*/  MOV R6, R8 ;  /* 0x0000000800067202 */ /* 0x000fc60000000f00 */
[----:B------:R-:W-:Y:S01]  /*1d80*/  @P2 IMAD R4, R211, R10, RZ ;  /* 0x0000000ad3042224 */ /* 0x000fe200078e02ff */
[----:B------:R-:W-:Y:S01]  /*1d90*/  @!P2 IADD3 R10, PT, PT, R15, R0, RZ ;  /* 0x000000000f0aa210 */ /* 0x000fe20007ffe0ff */
[----:B------:R-:W-:Y:S01]  /*1da0*/  @!P2 IMAD.MOV.U32 R12, RZ, RZ, R14 ;  /* 0x000000ffff0ca224 */ /* 0x000fe200078e000e */
[----:B------:R-:W-:Y:S01]  /*1db0*/  IADD3 R0, PT, PT, R9, R7, RZ ;  /* 0x0000000709007210 */ /* 0x000fe20007ffe0ff */
[----:B------:R-:W-:Y:S01]  /*1dc0*/  @P2 IMAD.IADD R10, R19, 0x1, R4 ;  /* 0x00000001130a2824 */ /* 0x000fe200078e0204 */
[----:B------:R-:W-:Y:S02]  /*1dd0*/  @P2 MOV R12, R18 ;  /* 0x00000012000c2202 */ /* 0x000fe40000000f00 */
[----:B------:R-:W-:Y:S02]  /*1de0*/  MOV R8, R220 ;  /* 0x000000dc00087202 */ /* 0x000fe40000000f00 */
.L_x_1417:
[----:B------:R-:W-:Y:S05]  /*1df0*/  BSYNC.RECONVERGENT B0 ;  /* 0x0000000000007941 */ /* 0x000fea0003800200 */
.L_x_1415:
        /* <DEDUP_REMOVED lines=13> */
[----:B------:R-:W-:Y:S01]  /*1ed0*/  MOV R36, RZ ;  /* 0x000000ff00247202 */ /* 0x000fe20000000f00 */
[----:B------:R-:W-:Y:S01]  /*1ee0*/  IMAD.SHL.U32 R196, R200, 0x8, RZ ;  /* 0x00000008c8c47824 */ /* 0x000fe200078e00ff */
[----:B------:R-:W-:Y:S02]  /*1ef0*/  IABS R5, R223 ;  /* 0x000000df00057213 */ /* 0x000fe40000000000 */
[----:B------:R-:W-:Y:S01]  /*1f00*/  IABS R22, R16 ;  /* 0x0000001000167213 */ /* 0x000fe20000000000 */
[----:B-1----:R-:W-:-:S04]  /*1f10*/  IMAD.MOV R4, RZ, RZ, -R37 ;  /* 0x000000ffff047224 */ /* 0x002fc800078e0a25 */
[----:B------:R-:W-:-:S04]  /*1f20*/  IMAD R14, R4, R7, RZ ;  /* 0x00000007040e7224 */ /* 0x000fc800078e02ff */
[----:B------:R-:W-:Y:S01]  /*1f30*/  IMAD.HI.U32 R14, R37, R14, R36 ;  /* 0x0000000e250e7227 */ /* 0x000fe200078e0024 */
[----:B------:R-:W-:-:S03]  /*1f40*/  LOP3.LUT R15, R196, 0x1c0, RZ, 0xc0, !PT ;  /* 0x000001c0c40f7812 */ /* 0x000fc600078ec0ff */
[----:B------:R-:W-:Y:S02]  /*1f50*/  IMAD.MOV R22, RZ, RZ, -R22 ;  /* 0x000000ffff167224 */ /* 0x000fe400078e0a16 */
[----:B------:R-:W-:Y:S01]  /*1f60*/  IMAD.HI.U32 R14, R14, R5, RZ ;  /* 0x000000050e0e7227 */ /* 0x000fe200078e00ff */
[----:B------:R-:W-:Y:S01]  /*1f70*/  LOP3.LUT R137, R196, 0x38, RZ, 0xc0, !PT ;  /* 0x00000038c4897812 */ /* 0x000fe200078ec0ff */
[----:B------:R-:W1:Y:S01]  /*1f80*/  S2UR UR6, SR_CgaCtaId ;  /* 0x00000000000679c3 */ /* 0x000e620000008800 */
[----:B------:R-:W-:Y:S01]  /*1f90*/  LOP3.LUT R4, R15, 0x38, R200, 0xf8, !PT ;  /* 0x000000380f047812 */ /* 0x000fe200078ef8c8 */
[----:B------:R-:W-:Y:S01]  /*1fa0*/  IMAD R22, R14, R22, R5 ;  /* 0x000000160e167224 */ /* 0x000fe200078e0205 */
[----:B------:R-:W-:Y:S02]  /*1fb0*/  LOP3.LUT R5, R196, 0x1e00, RZ, 0xc0, !PT ;  /* 0x00001e00c4057812 */ /* 0x000fe400078ec0ff */
[----:B------:R-:W-:Y:S02]  /*1fc0*/  IADD3 R207, PT, PT, -R20, R207, RZ ;  /* 0x000000cf14cf7210 */ /* 0x000fe40007ffe1ff */
[----:B------:R-:W-:-:S02]  /*1fd0*/  LOP3.LUT R5, R5, R4, R137, 0xf6, !PT ;  /* 0x0000000405057212 */ /* 0x000fc400078ef689 */
[----:B------:R-:W-:-:S04]  /*1fe0*/  LOP3.LUT R9, R223, R16, RZ, 0x3c, !PT ;  /* 0x00000010df097212 */ /* 0x000fc800078e3cff */
[----:B------:R-:W-:Y:S02]  /*1ff0*/  ISETP.GE.AND P1, PT, R9, RZ, PT ;  /* 0x000000ff0900720c */ /* 0x000fe40003f26270 */
[----:B------:R-:W-:Y:S01]  /*2000*/  ISETP.GT.U32.AND P0, PT, R7, R22, PT ;  /* 0x000000160700720c */ /* 0x000fe20003f04070 */
[----:B------:R-:W-:Y:S01]  /*2010*/  UMOV UR7, 0x400 ;  /* 0x0000040000077882 */ /* 0x000fe20000000000 */
[----:B------:R-:W-:Y:S01]  /*2020*/  BSSY.RECONVERGENT B0, `(.L_x_1418) ;  /* 0x000002f000007945 */ /* 0x000fe20003800200 */
[----:B-1----:R-:W-:-:S10]  /*2030*/  ULEA UR6, UR6, UR7, 0x18 ;  /* 0x0000000706067291 */ /* 0x002fd4000f8ec0ff */
[----:B------:R-:W-:Y:S02]  /*2040*/  @!P0 IMAD.IADD R22, R22, 0x1, -R7 ;  /* 0x0000000116168824 */ /* 0x000fe400078e0a07 */
[----:B------:R-:W-:Y:S01]  /*2050*/  IMAD.U32 R202, RZ, RZ, UR6 ;  /* 0x00000006ffca7e24 */ /* 0x000fe2000f8e00ff */
[----:B------:R-:W-:Y:S02]  /*2060*/  LOP3.LUT R133, R137, 0x40, RZ, 0xfc, !PT ;  /* 0x0000004089857812 */ /* 0x000fe400078efcff */
[----:B------:R-:W-:Y:S01]  /*2070*/  ISETP.GE.U32.AND P2, PT, R22, R7, PT ;  /* 0x000000071600720c */ /* 0x000fe20003f46070 */
[----:B------:R-:W-:Y:S02]  /*2080*/  IMAD R40, R5, 0x2, R202 ;  /* 0x0000000205287824 */ /* 0x000fe400078e02ca */
[----:B--2---:R-:W-:Y:S02]  /*2090*/  @P3 IMAD R9, R27, R13, RZ ;  /* 0x0000000d1b093224 */ /* 0x004fe400078e02ff */
[----:B----4-:R-:W-:-:S02]  /*20a0*/  @!P3 IMAD R4, R25, R225, RZ ;  /* 0x000000e11904b224 */ /* 0x010fc400078e02ff */
[----:B------:R-:W-:-:S04]  /*20b0*/  @!P3 IMAD.WIDE.U32 R20, R24, R225, RZ ;  /* 0x000000e11814b225 */ /* 0x000fc800078e00ff */
[----:B------:R-:W-:-:S03]  /*20c0*/  @P3 IMAD.WIDE.U32 R24, R26, R13, RZ ;  /* 0x0000000d1a183225 */ /* 0x000fc600078e00ff */
[----:B------:R-:W-:Y:S01]  /*20d0*/  @P3 MOV R20, R24 ;  /* 0x0000001800143202 */ /* 0x000fe20000000f00 */
[----:B------:R-:W-:Y:S02]  /*20e0*/  @!P3 IMAD.IADD R4, R21, 0x1, R4 ;  /* 0x000000011504b824 */ /* 0x000fe400078e0204 */
[----:B------:R-:W-:Y:S01]  /*20f0*/  @P3 IMAD.IADD R4, R25, 0x1, R9 ;  /* 0x0000000119043824 */ /* 0x000fe200078e0209 */
[----:B------:R-:W-:Y:S02]  /*2100*/  IADD3 R36, P3, PT, R137, R20, RZ ;  /* 0x0000001489247210 */ /* 0x000fe40007f7e0ff */
[----:B------:R-:W-:Y:S02]  /*2110*/  SHF.R.U32.HI R24, RZ, 0x3, R200 ;  /* 0x00000003ff187819 */ /* 0x000fe400000116c8 */
[----:B------:R-:W-:Y:S02]  /*2120*/  IADD3.X R37, PT, PT, RZ, R4, RZ, P3, !PT ;  /* 0x00000004ff257210 */ /* 0x000fe40001ffe4ff */
[C---:B------:R-:W-:Y:S01]  /*2130*/  ISETP.GE.AND P3, PT, R24.reuse, R207, PT ;  /* 0x000000cf1800720c */ /* 0x040fe20003f66270 */
[----:B---3--:R-:W-:Y:S01]  /*2140*/  IMAD R23, R33, R223, RZ ;  /* 0x000000df21177224 */ /* 0x008fe200078e02ff */
[----:B------:R-:W-:Y:S01]  /*2150*/  SHF.R.S32.HI R20, RZ, 0x1f, R223 ;  /* 0x0000001fff147819 */ /* 0x000fe200000114df */
[----:B------:R-:W-:Y:S01]  /*2160*/  VIADD R9, R24, 0x10 ;  /* 0x0000001018097836 */ /* 0x000fe20000000000 */
[----:B------:R-:W-:-:S03]  /*2170*/  MOV R25, RZ ;  /* 0x000000ff00197202 */ /* 0x000fc60000000f00 */
[----:B------:R-:W-:Y:S02]  /*2180*/  IMAD R23, R32, R20, R23 ;  /* 0x0000001420177224 */ /* 0x000fe400078e0217 */
[----:B------:R-:W-:Y:S01]  /*2190*/  IMAD.WIDE.U32 R20, R223, R32, R36 ;  /* 0x00000020df147225 */ /* 0x000fe200078e0024 */
[----:B------:R-:W-:-:S03]  /*21a0*/  ISETP.GE.AND P4, PT, R9, R207, PT ;  /* 0x000000cf0900720c */ /* 0x000fc60003f86270 */
[----:B------:R-:W-:Y:S01]  /*21b0*/  IMAD.WIDE.U32 R32, R219, 0x40, R24 ;  /* 0x00000040db207825 */ /* 0x000fe200078e0018 */
[----:B------:R-:W-:Y:S01]  /*21c0*/  IADD3 R23, PT, PT, R21, R23, RZ ;  /* 0x0000001715177210 */ /* 0x000fe20007ffe0ff */
[----:B------:R-:W-:Y:S08]  /*21d0*/  @P3 BRA `(.L_x_1419) ;  /* 0x00000000004c3947 */ /* 0x000ff00003800000 */
[----:B------:R-:W-:Y:S01]  /*21e0*/  IMAD R5, R33, R26, RZ ;  /* 0x0000001a21057224 */ /* 0x000fe200078e02ff */
        /* <DEDUP_REMOVED lines=18> */
.L_x_1419:
[----:B------:R-:W-:Y:S05]  /*2310*/  BSYNC.RECONVERGENT B0 ;  /* 0x0000000000007941 */ /* 0x000fea0003800200 */
.L_x_1418:
[----:B------:R-:W-:Y:S01]  /*2320*/  BSSY.RECONVERGENT B0, `(.L_x_1420) ;  /* 0x000001b000007945 */ /* 0x000fe20003800200 */
[----:B------:R-:W-:Y:S01]  /*2330*/  IADD3 R36, P3, PT, R137, R6, RZ ;  /* 0x0000000689247210 */ /* 0x000fe20007f7e0ff */
[----:B-1----:R-:W-:Y:S01]  /*2340*/  IMAD.IADD R4, R42, 0x1, -R220 ;  /* 0x000000012a047824 */ /* 0x002fe200078e0adc */
[----:B------:R-:W-:Y:S01]  /*2350*/  IADD3 R7, PT, PT, R24, 0x20, RZ ;  /* 0x0000002018077810 */ /* 0x000fe20007ffe0ff */
[----:B------:R-:W-:Y:S05]  /*2360*/  @P4 BRA `(.L_x_1421) ;  /* 0x0000000000584947 */ /* 0x000fea0003800000 */
[----:B------:R-:W-:Y:S01]  /*2370*/  IADD3 R13, P4, PT, R32, 0x10, RZ ;  /* 0x00000010200d7810 */ /* 0x000fe20007f9e0ff */
[----:B------:R-:W-:Y:S01]  /*2380*/  IMAD.MOV.U32 R38, RZ, RZ, R20 ;  /* 0x000000ffff267224 */ /* 0x000fe200078e0014 */
        /* <DEDUP_REMOVED lines=20> */
.L_x_1421:
[----:B------:R-:W-:Y:S05]  /*24d0*/  BSYNC.RECONVERGENT B0 ;  /* 0x0000000000007941 */ /* 0x000fea0003800200 */
.L_x_1420:
[----:B------:R-:W-:Y:S01]  /*24e0*/  ISETP.GE.AND P4, PT, R7, R207, PT ;  /* 0x000000cf0700720c */ /* 0x000fe20003f86270 */
[----:B------:R-:W-:Y:S01]  /*24f0*/  BSSY.RECONVERGENT B0, `(.L_x_1422) ;  /* 0x000001d000007945 */ /* 0x000fe20003800200 */
[----:B------:R-:W-:Y:S01]  /*2500*/  IADD3.X R37, PT, PT, RZ, R0, RZ, P3, !PT ;  /* 0x00000000ff257210 */ /* 0x000fe20001ffe4ff */
[----:B------:R-:W-:Y:S01]  /*2510*/  IMAD R6, R209, R24, RZ ;  /* 0x00000018d1067224 */ /* 0x000fe200078e02ff */
[C---:B------:R-:W-:Y:S02]  /*2520*/  ISETP.GE.AND P5, PT, R24.reuse, R4, PT ;  /* 0x000000041800720c */ /* 0x040fe40003fa6270 */
[C---:B------:R-:W-:Y:S01]  /*2530*/  IADD3 R5, PT, PT, R24.reuse, 0x30, RZ ;  /* 0x0000003018057810 */ /* 0x040fe20007ffe0ff */
[----:B------:R-:W-:-:S06]  /*2540*/  IMAD.WIDE.U32 R36, R24, R208, R36 ;  /* 0x000000d018247225 */ /* 0x000fcc00078e0024 */
        /* <DEDUP_REMOVED lines=9> */
[----:B-1----:R-:W-:-:S03]  /*25e0*/  LEA R44, P6, R38, R28, 0x1 ;  /* 0x0000001c262c7211 */ /* 0x002fc600078c08ff */
        /* <DEDUP_REMOVED lines=13> */
.L_x_1423:
[----:B------:R-:W-:Y:S05]  /*26c0*/  BSYNC.RECONVERGENT B0 ;  /* 0x0000000000007941 */ /* 0x000fea0003800200 */
.L_x_1422:
[----:B------:R-:W-:Y:S01]  /*26d0*/  ISETP.GE.AND P6, PT, R5, R207, PT ;  /* 0x000000cf0500720c */ /* 0x000fe20003fc6270 */
[----:B------:R-:W-:Y:S01]  /*26e0*/  IMAD.IADD R6, R37, 0x1, R6 ;  /* 0x0000000125067824 */ /* 0x000fe200078e0206 */
[----:B-----5:R-:W-:Y:S01]  /*26f0*/  LEA R214, P4, R36, R34, 0x1 ;  /* 0x0000002224d67211 */ /* 0x020fe200078808ff */
[----:B------:R-:W-:Y:S01]  /*2700*/  BSSY.RECONVERGENT B0, `(.L_x_1424) ;  /* 0x000001a000007945 */ /* 0x000fe20003800200 */
[----:B------:R-:W-:Y:S01]  /*2710*/  ISETP.GE.AND P3, PT, R9, R4, PT ;  /* 0x000000040900720c */ /* 0x000fe20003f66270 */
[----:B------:R-:W-:Y:S01]  /*2720*/  IMAD.SHL.U32 R0, R208, 0x10, RZ ;  /* 0x00000010d0007824 */ /* 0x000fe200078e00ff */
[----:B------:R-:W-:-:S07]  /*2730*/  LEA.HI.X R213, R36, R35, R6, 0x1, P4 ;  /* 0x0000002324d57211 */ /* 0x000fce00020f0c06 */
[----:B------:R-:W-:Y:S05]  /*2740*/  @P6 BRA `(.L_x_1425) ;  /* 0x0000000000546947 */ /* 0x000fea0003800000 */
        /* <DEDUP_REMOVED lines=21> */
.L_x_1425:
[----:B------:R-:W-:Y:S05]  /*28a0*/  BSYNC.RECONVERGENT B0 ;  /* 0x0000000000007941 */ /* 0x000fea0003800200 */
.L_x_1424:
[----:B------:R-:W-:Y:S04]  /*28b0*/  BSSY.RECONVERGENT B0, `(.L_x_1426) ;  /* 0x0000011000007945 */ /* 0x000fe80003800200 */
[----:B------:R-:W-:Y:S05]  /*28c0*/  @P5 BRA `(.L_x_1427) ;  /* 0x00000000003c5947 */ /* 0x000fea0003800000 */
[-C--:B------:R-:W-:Y:S02]  /*28d0*/  ISETP.GE.AND P6, PT, R137, R222.reuse, PT ;  /* 0x000000de8900720c */ /* 0x080fe40003fc6270 */
[----:B------:R-:W-:-:S11]  /*28e0*/  ISETP.GE.AND P4, PT, R133, R222, PT ;  /* 0x000000de8500720c */ /* 0x000fd60003f86270 */
[----:B------:R-:W-:Y:S01]  /*28f0*/  @!P6 IMAD.MOV.U32 R20, RZ, RZ, R214 ;  /* 0x000000ffff14e224 */ /* 0x000fe200078e00d6 */
[----:B------:R-:W-:Y:S01]  /*2900*/  @!P6 MOV R21, R213 ;  /* 0x000000d50015e202 */ /* 0x000fe20000000f00 */
[----:B------:R-:W-:-:S04]  /*2910*/  @!P4 IMAD.MOV.U32 R215, RZ, RZ, R213 ;  /* 0x000000ffffd7c224 */ /* 0x000fc800078e00d5 */
        /* <DEDUP_REMOVED lines=10> */
.L_x_1427:
[----:B------:R-:W-:Y:S05]  /*29c0*/  BSYNC.RECONVERGENT B0 ;  /* 0x0000000000007941 */ /* 0x000fea0003800200 */
.L_x_1426:
[----:B------:R-:W-:Y:S01]  /*29d0*/  SHF.L.U64.HI R6, R208, 0x4, R209 ;  /* 0x00000004d0067819 */ /* 0x000fe200000102d1 */
[----:B------:R-:W-:Y:S01]  /*29e0*/  BSSY.RECONVERGENT B0, `(.L_x_1428) ;  /* 0x0000013000007945 */ /* 0x000fe20003800200 */
[C---:B---3--:R-:W-:Y:S02]  /*29f0*/  LEA R22, P4, R0.reuse, R214, 0x1 ;  /* 0x000000d600167211 */ /* 0x048fe400078808ff */
[----:B------:R-:W-:Y:S02]  /*2a00*/  ISETP.GE.AND P6, PT, R7, R4, PT ;  /* 0x000000040700720c */ /* 0x000fe40003fc6270 */
[----:B------:R-:W-:Y:S01]  /*2a10*/  LEA.HI.X R23, R0, R213, R6, 0x1, P4 ;  /* 0x000000d500177211 */ /* 0x000fe200020f0c06 */
[----:B------:R-:W-:Y:S10]  /*2a20*/  @P3 BRA `(.L_x_1429) ;  /* 0x0000000000383947 */ /* 0x000ff40003800000 */
[-C--:B------:R-:W-:Y:S02]  /*2a30*/  ISETP.GE.AND P3, PT, R133, R222.reuse, PT ;  /* 0x000000de8500720c */ /* 0x080fe40003f66270 */
[----:B------:R-:W-:-:S11]  /*2a40*/  ISETP.GE.AND P4, PT, R137, R222, PT ;  /* 0x000000de8900720c */ /* 0x000fd60003f86270 */
[----:B----4-:R-:W-:Y:S02]  /*2a50*/  @!P3 IMAD.MOV.U32 R20, RZ, RZ, R22 ;  /* 0x000000ffff14b224 */ /* 0x010fe400078e0016 */
        /* <DEDUP_REMOVED lines=11> */
.L_x_1429:
[----:B------:R-:W-:Y:S05]  /*2b10*/  BSYNC.RECONVERGENT B0 ;  /* 0x0000000000007941 */ /* 0x000fea0003800200 */
.L_x_1428:
[----:B------:R-:W-:Y:S04]  /*2b20*/  BSSY.RECONVERGENT B0, `(.L_x_1430) ;  /* 0x0000010000007945 */ /* 0x000fe80003800200 */
[----:B------:R-:W-:Y:S05]  /*2b30*/  @P6 BRA `(.L_x_1431) ;  /* 0x0000000000386947 */ /* 0x000fea0003800000 */
[-C--:B------:R-:W-:Y:S02]  /*2b40*/  ISETP.GE.AND P4, PT, R137, R222.reuse, PT ;  /* 0x000000de8900720c */ /* 0x080fe40003f86270 */
[----:B------:R-:W-:Y:S02]  /*2b50*/  ISETP.GE.AND P3, PT, R133, R222, PT ;  /* 0x000000de8500720c */ /* 0x000fe40003f66270 */
[----:B---34-:R-:W-:-:S04]  /*2b60*/  LEA R20, P6, R208, R22, 0x5 ;  /* 0x00000016d0147211 */ /* 0x018fc800078c28ff */
        /* <DEDUP_REMOVED lines=11> */
.L_x_1431:
[----:B------:R-:W-:Y:S05]  /*2c20*/  BSYNC.RECONVERGENT B0 ;  /* 0x0000000000007941 */ /* 0x000fea0003800200 */
.L_x_1430:
[----:B------:R-:W-:Y:S01]  /*2c30*/  ISETP.GE.AND P3, PT, R5, R4, PT ;  /* 0x000000040500720c */ /* 0x000fe20003f66270 */
[----:B------:R-:W-:Y:S01]  /*2c40*/  BSSY.RECONVERGENT B0, `(.L_x_1432) ;  /* 0x0000016000007945 */ /* 0x000fe20003800200 */
[----:B------:R-:W-:Y:S01]  /*2c50*/  ISETP.NE.AND P6, PT, R16, RZ, PT ;  /* 0x000000ff1000720c */ /* 0x000fe20003fc5270 */
[C---:B---34-:R-:W-:Y:S01]  /*2c60*/  VIADD R21, R24.reuse, 0x40 ;  /* 0x0000004018157836 */ /* 0x058fe20000000000 */
[C---:B------:R-:W-:Y:S01]  /*2c70*/  IADD3 R17, PT, PT, R24.reuse, 0x50, RZ ;  /* 0x0000005018117810 */ /* 0x040fe20007ffe0ff */
[C---:B------:R-:W-:Y:S01]  /*2c80*/  VIADD R15, R24.reuse, 0x60 ;  /* 0x00000060180f7836 */ /* 0x040fe20000000000 */
        /* <DEDUP_REMOVED lines=17> */
.L_x_1433:
[----:B------:R-:W-:Y:S05]  /*2da0*/  BSYNC.RECONVERGENT B0 ;  /* 0x0000000000007941 */ /* 0x000fea0003800200 */
.L_x_1432:
        /* <DEDUP_REMOVED lines=9> */
[----:B---3--:R-:W-:Y:S01]  /*2e40*/  MOV R26, R22 ;  /* 0x00000016001a7202 */ /* 0x008fe20000000f00 */
        /* <DEDUP_REMOVED lines=16> */
.L_x_1435:
[----:B------:R-:W-:Y:S05]  /*2f50*/  BSYNC.RECONVERGENT B0 ;  /* 0x0000000000007941 */ /* 0x000fea0003800200 */
.L_x_1434:
        /* <DEDUP_REMOVED lines=16> */
.L_x_1437:
[----:B------:R-:W-:Y:S05]  /*3060*/  BSYNC.RECONVERGENT B0 ;  /* 0x0000000000007941 */ /* 0x000fea0003800200 */
.L_x_1436:
[----:B------:R-:W-:Y:S04]  /*3070*/  BSSY.RECONVERGENT B0, `(.L_x_1438) ;  /* 0x0000013000007945 */ /* 0x000fe80003800200 */
[----:B------:R-:W-:Y:S05]  /*3080*/  @P3 BRA `(.L_x_1439) ;  /* 0x0000000000443947 */ /* 0x000fea0003800000 */
[----:B---34-:R-:W-:Y:S01]  /*3090*/  MOV R26, R22 ;  /* 0x00000016001a7202 */ /* 0x018fe20000000f00 */
        /* <DEDUP_REMOVED lines=16> */
.L_x_1439:
[----:B------:R-:W-:Y:S05]  /*31a0*/  BSYNC.RECONVERGENT B0 ;  /* 0x0000000000007941 */ /* 0x000fea0003800200 */
.L_x_1438:
        /* <DEDUP_REMOVED lines=17> */
.L_x_1441:
[----:B------:R-:W-:Y:S05]  /*32c0*/  BSYNC.RECONVERGENT B0 ;  /* 0x0000000000007941 */ /* 0x000fea0003800200 */
.L_x_1440:
[----:B------:R-:W-:Y:S01]  /*32d0*/  @!P6 LOP3.LUT R14, RZ, R16, RZ, 0x33, !PT ;  /* 0x00000010ff0ee212 */ /* 0x000fe200078e33ff */
[----:B------:R-:W0:Y:S01]  /*32e0*/  LDGDEPBAR ;  /* 0x00000000000079af */ /* 0x000e220000000000 */
[----:B---34-:R-:W-:Y:S01]  /*32f0*/  IMAD.WIDE.U32 R26, R8, R210, RZ ;  /* 0x000000d2081a7225 */ /* 0x018fe200078e00ff */
[----:B------:R-:W-:Y:S02]  /*3300*/  SHF.L.U32 R131, R200, 0x6, RZ ;  /* 0x00000006c8837819 */ /* 0x000fe400000006ff */
[----:B------:R-:W-:Y:S01]  /*3310*/  SHF.R.S32.HI R0, RZ, 0x1f, R14 ;  /* 0x0000001fff007819 */ /* 0x000fe2000001140e */
[----:B------:R-:W-:Y:S01]  /*3320*/  IMAD R11, R8, R211, R11 ;  /* 0x000000d3080b7224 */ /* 0x000fe200078e020b */
[----:B------:R-:W-:Y:S01]  /*3330*/  IADD3 R12, P1, P0, R26, R12, R137 ;  /* 0x0000000c1a0c7210 */ /* 0x000fe2000783e089 */
[----:B-1----:R-:W-:Y:S01]  /*3340*/  IMAD R23, R31, R14, RZ ;  /* 0x0000000e1f177224 */ /* 0x002fe200078e02ff */
[----:B------:R-:W-:Y:S01]  /*3350*/  SHF.L.U64.HI R6, R210, 0x4, R211 ;  /* 0x00000004d2067819 */ /* 0x000fe200000102d3 */
[----:B------:R-:W-:-:S02]  /*3360*/  IMAD.IADD R11, R27, 0x1, R11 ;  /* 0x000000011b0b7824 */ /* 0x000fc400078e020b */
[----:B------:R-:W-:-:S03]  /*3370*/  IMAD.WIDE.U32 R26, R30, R14, RZ ;  /* 0x0000000e1e1a7225 */ /* 0x000fc600078e00ff */
[----:B------:R-:W-:Y:S01]  /*3380*/  IADD3.X R10, PT, PT, R11, R10, RZ, P1, P0 ;  /* 0x0000000a0b0a7210 */ /* 0x000fe20000fe04ff */
[----:B------:R-:W-:Y:S01]  /*3390*/  IMAD R0, R0, R30, R23 ;  /* 0x0000001e00007224 */ /* 0x000fe200078e0217 */
[----:B------:R-:W-:Y:S02]  /*33a0*/  IADD3 R22, P0, PT, R12, R26, RZ ;  /* 0x0000001a0c167210 */ /* 0x000fe40007f1e0ff */
[----:B------:R-:W-:Y:S01]  /*33b0*/  LOP3.LUT R11, R131, 0x1c0, RZ, 0xc0, !PT ;  /* 0x000001c0830b7812 */ /* 0x000fe200078ec0ff */
[----:B------:R-:W-:Y:S02]  /*33c0*/  IMAD.IADD R27, R27, 0x1, R0 ;  /* 0x000000011b1b7824 */ /* 0x000fe400078e0200 */
[----:B------:R-:W-:-:S03]  /*33d0*/  IMAD R0, R211, R24, RZ ;  /* 0x00000018d3007224 */ /* 0x000fc600078e02ff */
[----:B------:R-:W-:Y:S01]  /*33e0*/  IADD3.X R23, PT, PT, R10, R27, RZ, P0, !PT ;  /* 0x0000001b0a177210 */ /* 0x000fe200007fe4ff */
[----:B------:R-:W-:-:S04]  /*33f0*/  DEPBAR.LE SB0, 0x0 ;  /* 0x000080000000791a */ /* 0x000fc80000000000 */
[----:B------:R-:W-:-:S07]  /*3400*/  IMAD.WIDE.U32 R22, R24, R210, R22 ;  /* 0x000000d218167225 */ /* 0x000fce00078e0016 */
[----:B------:R-:W-:Y:S05]  /*3410*/  WARPSYNC.ALL ;  /* 0x0000000000007948 */ /* 0x000fea0003800000 */
[----:B------:R-:W-:Y:S01]  /*3420*/  IMAD.IADD R217, R23, 0x1, R0 ;  /* 0x0000000117d97824 */ /* 0x000fe200078e0200 */
[----:B------:R-:W-:Y:S01]  /*3430*/  BAR.SYNC.DEFER_BLOCKING 0x0 ;  /* 0x0000000000007b1d */ /* 0x000fe20000010000 */
[----:B------:R-:W-:Y:S01]  /*3440*/  LEA R216, P0, R22, R18, 0x1 ;  /* 0x0000001216d87211 */ /* 0x000fe200078008ff */
[----:B------:R-:W-:-:S03]  /*3450*/  IMAD.SHL.U32 R0, R210, 0x10, RZ ;  /* 0x00000010d2007824 */ /* 0x000fc600078e00ff */
[----:B------:R-:W-:Y:S01]  /*3460*/  LEA.HI.X R217, R22, R19, R217, 0x1, P0 ;  /* 0x0000001316d97211 */ /* 0x000fe200000f0cd9 */
        /* <DEDUP_REMOVED lines=17> */
.L_x_1443:
[----:B------:R3:W-:Y:S04]  /*3580*/  STS.128 [R40+0xc000], RZ ;  /* 0x00c000ff28007388 */ /* 0x0007e80000000c00 */
[----:B------:R3:W-:Y:S02]  /*3590*/  STS.128 [R40+0x10000], RZ ;  /* 0x010000ff28007388 */ /* 0x0007e40000000c00 */
.L_x_1444:
[----:B------:R-:W-:Y:S05]  /*35a0*/  BSYNC.RECONVERGENT B0 ;  /* 0x0000000000007941 */ /* 0x000fea0003800200 */
.L_x_1442:
[----:B------:R-:W-:Y:S01]  /*35b0*/  ISETP.GE.AND P2, PT, R9, R4, PT ;  /* 0x000000040900720c */ /* 0x000fe20003f46270 */
[----:B------:R-:W-:Y:S01]  /*35c0*/  IMAD.SHL.U32 R199, R200, 0x20, RZ ;  /* 0x00000020c8c77824 */ /* 0x000fe200078e00ff */
[C---:B------:R-:W-:Y:S01]  /*35d0*/  LEA R8, P1, R0.reuse, R216, 0x1 ;  /* 0x000000d800087211 */ /* 0x040fe200078208ff */
[----:B------:R-:W-:Y:S01]  /*35e0*/  BSSY.RECONVERGENT B0, `(.L_x_1445) ;  /* 0x000001e000007945 */ /* 0x000fe20003800200 */
[----:B------:R-:W-:Y:S02]  /*35f0*/  SHF.R.U32.HI R201, RZ, 0x1, R200 ;  /* 0x00000001ffc97819 */ /* 0x000fe400000116c8 */
[----:B------:R-:W-:Y:S02]  /*3600*/  LEA.HI.X R9, R0, R217, R6, 0x1, P1 ;  /* 0x000000d900097211 */ /* 0x000fe400008f0c06 */
[----:B------:R-:W-:Y:S02]  /*3610*/  LOP3.LUT R10, R11, 0x8, R200, 0x78, !PT ;  /* 0x000000080b0a7812 */ /* 0x000fe400078e78c8 */
[----:B------:R-:W-:-:S02]  /*3620*/  LOP3.LUT R199, R199, 0x7c00, RZ, 0xc0, !PT ;  /* 0x00007c00c7c77812 */ /* 0x000fc400078ec0ff */
[----:B------:R-:W-:Y:S01]  /*3630*/  LOP3.LUT R0, R201, 0x8, RZ, 0xc0, !PT ;  /* 0x00000008c9007812 */ /* 0x000fe200078ec0ff */
[----:B------:R4:W-:Y:S01]  /*3640*/  @P2 STS.128 [R40+0xc800], RZ ;  /* 0x00c800ff28002388 */ /* 0x0009e20000000c00 */
[-C--:B------:R-:W-:Y:S02]  /*3650*/  ISETP.GE.AND P3, PT, R7, R4.reuse, PT ;  /* 0x000000040700720c */ /* 0x080fe40003f66270 */
[-C--:B------:R-:W-:Y:S01]  /*3660*/  ISETP.GE.AND P0, PT, R5, R4.reuse, PT ;  /* 0x000000040500720c */ /* 0x080fe20003f06270 */
[----:B------:R4:W-:Y:S01]  /*3670*/  @P2 STS.128 [R40+0x10800], RZ ;  /* 0x010800ff28002388 */ /* 0x0009e20000000c00 */
[----:B------:R-:W-:Y:S02]  /*3680*/  LOP3.LUT R7, R10, R137, RZ, 0x3c, !PT ;  /* 0x000000890a077212 */ /* 0x000fe400078e3cff */
        /* <DEDUP_REMOVED lines=19> */
.L_x_1446:
[----:B------:R-:W-:Y:S05]  /*37c0*/  BSYNC.RECONVERGENT B0 ;  /* 0x0000000000007941 */ /* 0x000fea0003800200 */
.L_x_1445:
[----:B------:R1:W-:Y:S01]  /*37d0*/  @P3 STS.128 [R40+0xd000], RZ ;  /* 0x00d000ff28003388 */ /* 0x0003e20000000c00 */
[----:B------:R-:W-:Y:S01]  /*37e0*/  BSSY.RECONVERGENT B0, `(.L_x_1447) ;  /* 0x0000012000007945 */ /* 0x000fe20003800200 */
[----:B------:R-:W-:Y:S02]  /*37f0*/  LOP3.LUT R10, R10, R137, RZ, 0x3c, !PT ;  /* 0x000000890a0a7212 */ /* 0x000fe400078e3cff */
[----:B------:R1:W-:Y:S01]  /*3800*/  @P3 STS.128 [R40+0x11000], RZ ;  /* 0x011000ff28003388 */ /* 0x0003e20000000c00 */
        /* <DEDUP_REMOVED lines=15> */
.L_x_1448:
[----:B------:R-:W-:Y:S05]  /*3900*/  BSYNC.RECONVERGENT B0 ;  /* 0x0000000000007941 */ /* 0x000fea0003800200 */
.L_x_1447:
[----:B------:R1:W-:Y:S01]  /*3910*/  @P0 STS.128 [R40+0xd800], RZ ;  /* 0x00d800ff28000388 */ /* 0x0003e20000000c00 */
[----:B------:R-:W-:Y:S01]  /*3920*/  IMAD R7, R7, 0x2, R6 ;  /* 0x0000000207077824 */ /* 0x000fe200078e0206 */
[----:B------:R-:W-:Y:S01]  /*3930*/  BSSY.RECONVERGENT B0, `(.L_x_1449) ;  /* 0x0000015000007945 */ /* 0x000fe20003800200 */
[----:B------:R-:W-:Y:S01]  /*3940*/  IMAD.IADD R5, R10, 0x1, R5 ;  /* 0x000000010a057824 */ /* 0x000fe200078e0205 */
[----:B------:R1:W-:Y:S01]  /*3950*/  @P0 STS.128 [R40+0x11800], RZ ;  /* 0x011800ff28000388 */ /* 0x0003e20000000c00 */
[----:B------:R-:W-:Y:S02]  /*3960*/  ISETP.GE.AND P3, PT, R13, R4, PT ;  /* 0x000000040d00720c */ /* 0x000fe40003f66270 */
[----:B------:R-:W-:Y:S02]  /*3970*/  IADD3 R122, PT, PT, R202, R7, RZ ;  /* 0x00000007ca7a7210 */ /* 0x000fe40007ffe0ff */
[----:B------:R-:W-:Y:S01]  /*3980*/  LEA R124, R5, R202, 0x1 ;  /* 0x000000ca057c7211 */ /* 0x000fe200078e08ff */
[----:B------:R-:W-:Y:S08]  /*3990*/  @P0 BRA `(.L_x_1450) ;  /* 0x0000000000380947 */ /* 0x000ff00003800000 */
        /* <DEDUP_REMOVED lines=14> */
.L_x_1450:
[----:B------:R-:W-:Y:S05]  /*3a80*/  BSYNC.RECONVERGENT B0 ;  /* 0x0000000000007941 */ /* 0x000fea0003800200 */
.L_x_1449:
[----:B------:R1:W-:Y:S01]  /*3a90*/  @P6 STS.128 [R40+0xe000], RZ ;  /* 0x00e000ff28006388 */ /* 0x0003e20000000c00 */
[----:B------:R-:W-:Y:S03]  /*3aa0*/  BSSY.RECONVERGENT B0, `(.L_x_1451) ;  /* 0x0000014000007945 */ /* 0x000fe60003800200 */
[----:B------:R1:W-:Y:S01]  /*3ab0*/  @P6 STS.128 [R40+0x12000], RZ ;  /* 0x012000ff28006388 */ /* 0x0003e20000000c00 */
[----:B------:R-:W-:Y:S05]  /*3ac0*/  @P6 BRA `(.L_x_1452) ;  /* 0x0000000000446947 */ /* 0x000fea0003800000 */
[----:B------:R-:W-:Y:S01]  /*3ad0*/  MOV R6, R8 ;  /* 0x0000000800067202 */ /* 0x000fe20000000f00 */
[----:B-1----:R-:W-:Y:S01]  /*3ae0*/  IMAD R4, R211, 0x60, RZ ;  /* 0x00000060d3047824 */ /* 0x002fe200078e02ff */
        /* <DEDUP_REMOVED lines=15> */
.L_x_1452:
[----:B------:R-:W-:Y:S05]  /*3be0*/  BSYNC.RECONVERGENT B0 ;  /* 0x0000000000007941 */ /* 0x000fea0003800200 */
.L_x_1451:
        /* <DEDUP_REMOVED lines=18> */
.L_x_1454:
[----:B------:R-:W-:Y:S05]  /*3d10*/  BSYNC.RECONVERGENT B0 ;  /* 0x0000000000007941 */ /* 0x000fea0003800200 */
.L_x_1453:
        /* <DEDUP_REMOVED lines=21> */
.L_x_1456:
[----:B------:R-:W-:Y:S05]  /*3e70*/  BSYNC.RECONVERGENT B0 ;  /* 0x0000000000007941 */ /* 0x000fea0003800200 */
.L_x_1455:
[----:B------:R1:W-:Y:S01]  /*3e80*/  @P3 STS.128 [R40+0xf800], RZ ;  /* 0x00f800ff28003388 */ /* 0x0003e20000000c00 */
[----:B------:R-:W-:Y:S03]  /*3e90*/  BSSY.RECONVERGENT B0, `(.L_x_1457) ;  /* 0x0000012000007945 */ /* 0x000fe60003800200 */
[----:B------:R1:W-:Y:S01]  /*3ea0*/  @P3 STS.128 [R40+0x13800], RZ ;  /* 0x013800ff28003388 */ /* 0x0003e20000000c00 */
[----:B------:R-:W-:Y:S05]  /*3eb0*/  @P3 BRA `(.L_x_1458) ;  /* 0x00000000003c3947 */ /* 0x000fea0003800000 */
[-C--:B------:R-:W-:Y:S01]  /*3ec0*/  ISETP.GE.AND P1, PT, R137, R222.reuse, PT ;  /* 0x000000de8900720c */ /* 0x080fe20003f26270 */
[----:B-1----:R-:W-:Y:S01]  /*3ed0*/  IMAD R4, R211, 0xc0, RZ ;  /* 0x000000c0d3047824 */ /* 0x002fe200078e02ff */
        /* <DEDUP_REMOVED lines=13> */
.L_x_1458:
[----:B------:R-:W-:Y:S05]  /*3fb0*/  BSYNC.RECONVERGENT B0 ;  /* 0x0000000000007941 */ /* 0x000fea0003800200 */
.L_x_1457:
[----:B------:R-:W-:Y:S01]  /*3fc0*/  LDSM.16.M88.4 R100, [R124] ;  /* 0x000000007c64783b */ /* 0x000fe20000000200 */
[----:B------:R-:W-:Y:S01]  /*3fd0*/  IMAD.MOV.U32 R198, RZ, RZ, 0x20 ;  /* 0x00000020ffc67424 */ /* 0x000fe200078e00ff */
[----:B------:R-:W-:Y:S01]  /*3fe0*/  R2P PR, R200, 0x6 ;  /* 0x00000006c8007804 */ /* 0x000fe20000000000 */
[----:B------:R-:W-:Y:S01]  /*3ff0*/  IMAD.MOV.U32 R197, RZ, RZ, 0x40 ;  /* 0x00000040ffc57424 */ /* 0x000fe200078e00ff */
[----:B------:R-:W5:Y:S01]  /*4000*/  LDSM.16.M88.4 R48, [R122+0x4800] ;  /* 0x004800007a30783b */ /* 0x000f620000000200 */
[----:B------:R-:W-:Y:S01]  /*4010*/  VIADD R221, R41, 0xffffffff ;  /* 0xffffffff29dd7836 */ /* 0x000fe20000000000 */
[----:B------:R-:W-:Y:S01]  /*4020*/  BSSY.RECONVERGENT B1, `(.L_x_1459) ;  /* 0x000020d000017945 */ /* 0x000fe20003800200 */
[----:B------:R-:W-:Y:S01]  /*4030*/  SEL R43, R198, 0xffffffe0, !P1 ;  /* 0xffffffe0c62b7807 */ /* 0x000fe20004800000 */
[----:B------:R-:W2:Y:S01]  /*4040*/  LDSM.16.M88.4 R36, [R122+0x5000] ;  /* 0x005000007a24783b */ /* 0x000ea20000000200 */
[----:B------:R-:W-:-:S03]  /*4050*/  SEL R129, R197, 0xffffffc0, !P2 ;  /* 0xffffffc0c5817807 */ /* 0x000fc60005000000 */
[--C-:B------:R-:W-:Y:S01]  /*4060*/  IMAD.IADD R120, R124, 0x1, R43.reuse ;  /* 0x000000017c787824 */ /* 0x100fe200078e022b */
[----:B------:R-:W3:Y:S01]  /*4070*/  LDSM.16.M88.4 R56, [R122+0x4000] ;  /* 0x004000007a38783b */ /* 0x000ee20000000200 */
[----:B------:R-:W-:Y:S02]  /*4080*/  IMAD.IADD R132, R122, 0x1, R43 ;  /* 0x000000017a847824 */ /* 0x000fe400078e022b */
[--C-:B------:R-:W-:Y:S01]  /*4090*/  IMAD.IADD R130, R124, 0x1, R129.reuse ;  /* 0x000000017c827824 */ /* 0x100fe200078e0281 */
[----:B-1----:R-:W1:Y:S01]  /*40a0*/  LDSM.16.M88.4 R12, [R122+0x6800] ;  /* 0x006800007a0c783b */ /* 0x002e620000000200 */
[----:B------:R-:W-:Y:S02]  /*40b0*/  IMAD.IADD R128, R122, 0x1, R129 ;  /* 0x000000017a807824 */ /* 0x000fe400078e0281 */
[C---:B------:R-:W-:Y:S01]  /*40c0*/  IMAD.IADD R135, R43.reuse, 0x1, R130 ;  /* 0x000000012b877824 */ /* 0x040fe200078e0282 */
[----:B------:R-:W-:Y:S01]  /*40d0*/  LDSM.16.M88.4 R72, [R120] ;  /* 0x000000007848783b */ /* 0x000fe20000000200 */
[----:B------:R-:W-:-:S03]  /*40e0*/  IMAD.IADD R134, R43, 0x1, R128 ;  /* 0x000000012b867824 */ /* 0x000fc600078e0280 */
[----:B------:R-:W4:Y:S04]  /*40f0*/  LDSM.16.M88.4 R8, [R132+0x4800] ;  /* 0x004800008408783b */ /* 0x000f280000000200 */
[----:B------:R-:W4:Y:S04]  /*4100*/  LDSM.16.M88.4 R4, [R132+0x5000] ;  /* 0x005000008404783b */ /* 0x000f280000000200 */
[----:B------:R-:W4:Y:S04]  /*4110*/  LDSM.16.M88.4 R28, [R122+0x5800] ;  /* 0x005800007a1c783b */ /* 0x000f280000000200 */
[----:B------:R-:W4:Y:S04]  /*4120*/  LDSM.16.M88.4 R20, [R122+0x6000] ;  /* 0x006000007a14783b */ /* 0x000f280000000200 */
[----:B------:R-:W4:Y:S01]  /*4130*/  LDSM.16.M88.4 R108, [R122+0x7000] ;  /* 0x007000007a6c783b */ /* 0x000f220000000200 */
[C---:B-----5:R-:W-:Y:S03]  /*4140*/  HMMA.16816.F32.BF16 R52, R100.reuse, R48, RZ ;  /* 0x000000306434723c */ /* 0x060fe600000418ff */
[----:B------:R-:W5:Y:S04]  /*4150*/  LDSM.16.M88.4 R116, [R122+0x7800] ;  /* 0x007800007a74783b */ /* 0x000f680000000200 */
[----:B------:R-:W5:Y:S01]  /*4160*/  LDSM.16.M88.4 R96, [R132+0x4000] ;  /* 0x004000008460783b */ /* 0x000f620000000200 */
[C---:B--2---:R-:W-:Y:S03]  /*4170*/  HMMA.16816.F32.BF16 R44, R100.reuse, R36, RZ ;  /* 0x00000024642c723c */ /* 0x044fe600000418ff */
[----:B------:R-:W2:Y:S04]  /*4180*/  LDSM.16.M88.4 R84, [R132+0x6800] ;  /* 0x006800008454783b */ /* 0x000ea80000000200 */
[----:B------:R-:W2:Y:S01]  /*4190*/  LDSM.16.M88.4 R92, [R132+0x5800] ;  /* 0x00580000845c783b */ /* 0x000ea20000000200 */
[C---:B------:R-:W-:Y:S03]  /*41a0*/  HMMA.16816.F32.BF16 R48, R100.reuse, R50, RZ ;  /* 0x000000326430723c */ /* 0x040fe600000418ff */
[----:B------:R-:W2:Y:S04]  /*41b0*/  LDSM.16.M88.4 R88, [R132+0x6000] ;  /* 0x006000008458783b */ /* 0x000ea80000000200 */
[----:B------:R-:W2:Y:S01]  /*41c0*/  LDSM.16.M88.4 R80, [R132+0x7000] ;  /* 0x007000008450783b */ /* 0x000ea20000000200 */
[C---:B------:R-:W-:Y:S03]  /*41d0*/  HMMA.16816.F32.BF16 R36, R100.reuse, R38, RZ ;  /* 0x000000266424723c */ /* 0x040fe600000418ff */
[----:B------:R-:W2:Y:S04]  /*41e0*/  LDSM.16.M88.4 R76, [R132+0x7800] ;  /* 0x00780000844c783b */ /* 0x000ea80000000200 */
[----:B------:R-:W-:Y:S01]  /*41f0*/  LDSM.16.M88.4 R64, [R130] ;  /* 0x000000008240783b */ /* 0x000fe20000000200 */
[C---:B---3--:R-:W-:Y:S03]  /*4200*/  HMMA.16816.F32.BF16 R60, R100.reuse, R56, RZ ;  /* 0x00000038643c723c */ /* 0x048fe600000418ff */
[----:B------:R-:W3:Y:S04]  /*4210*/  LDSM.16.M88.4 R68, [R128+0x4000] ;  /* 0x004000008044783b */ /* 0x000ee80000000200 */
[----:B------:R-:W0:Y:S01]  /*4220*/  LDGDEPBAR ;  /* 0x00000000000079af */ /* 0x000e220000000000 */
[----:B-1----:R-:W-:Y:S08]  /*4230*/  HMMA.16816.F32.BF16 R16, R100, R12, RZ ;  /* 0x0000000c6410723c */ /* 0x002ff000000418ff */
[C---:B----4-:R-:W-:Y:S08]  /*4240*/  HMMA.16816.F32.BF16 R52, R72.reuse, R8, R52 ;  /* 0x000000084834723c */ /* 0x050ff00000041834 */
[C---:B------:R-:W-:Y:S01]  /*4250*/  HMMA.16816.F32.BF16 R48, R72.reuse, R10, R48 ;  /* 0x0000000a4830723c */ /* 0x040fe20000041830 */
[----:B------:R-:W1:Y:S07]  /*4260*/  LDSM.16.M88.4 R8, [R128+0x4800] ;  /* 0x004800008008783b */ /* 0x000e6e0000000200 */
        /* <DEDUP_REMOVED lines=11> */
[C---:B-----5:R-:W-:Y:S08]  /*4320*/  HMMA.16816.F32.BF16 R104, R100.reuse, R116, RZ ;  /* 0x000000746468723c */ /* 0x060ff000000418ff */
[----:B------:R-:W-:Y:S01]  /*4330*/  HMMA.16816.F32.BF16 R100, R100, R118, RZ ;  /* 0x000000766464723c */ /* 0x000fe200000418ff */
        /* <DEDUP_REMOVED lines=18> */
[----:B------:R-:W2:Y:S04]  /*4460*/  LDSM.16.M88.4 R76, [R128+0x6800] ;  /* 0x00680000804c783b */ /* 0x000ea80000000200 */
[----:B------:R-:W2:Y:S03]  /*4470*/  LDSM.16.M88.4 R72, [R128+0x7000] ;  /* 0x007000008048783b */ /* 0x000ea60000000200 */
[C---:B---3--:R-:W-:Y:S08]  /*4480*/  HMMA.16816.F32.BF16 R60, R64.reuse, R68, R60 ;  /* 0x00000044403c723c */ /* 0x048ff0000004183c */
[C---:B------:R-:W-:Y:S01]  /*4490*/  HMMA.16816.F32.BF16 R56, R64.reuse, R70, R56 ;  /* 0x000000464038723c */ /* 0x040fe20000041838 */
[----:B------:R-:W-:Y:S07]  /*44a0*/  LDSM.16.M88.4 R68, [R135] ;  /* 0x000000008744783b */ /* 0x000fee0000000200 */
[C---:B-1----:R-:W-:Y:S08]  /*44b0*/  HMMA.16816.F32.BF16 R52, R64.reuse, R8, R52 ;  /* 0x000000084034723c */ /* 0x042ff00000041834 */
[C---:B------:R-:W-:Y:S01]  /*44c0*/  HMMA.16816.F32.BF16 R48, R64.reuse, R10, R48 ;  /* 0x0000000a4030723c */ /* 0x040fe20000041830 */
[----:B------:R-:W1:Y:S07]  /*44d0*/  LDSM.16.M88.4 R8, [R134+0x5800] ;  /* 0x005800008608783b */ /* 0x000e6e0000000200 */
[C---:B----4-:R-:W-:Y:S08]  /*44e0*/  HMMA.16816.F32.BF16 R44, R64.reuse, R4, R44 ;  /* 0x00000004402c723c */ /* 0x050ff0000004182c */
[C---:B------:R-:W-:Y:S01]  /*44f0*/  HMMA.16816.F32.BF16 R36, R64.reuse, R6, R36 ;  /* 0x000000064024723c */ /* 0x040fe20000041824 */
[----:B------:R-:W3:Y:S07]  /*4500*/  LDSM.16.M88.4 R4, [R134+0x6000] ;  /* 0x006000008604783b */ /* 0x000eee0000000200 */
[C---:B-----5:R-:W-:Y:S08]  /*4510*/  HMMA.16816.F32.BF16 R32, R64.reuse, R116, R32 ;  /* 0x000000744020723c */ /* 0x060ff00000041820 */
[C---:B------:R-:W-:Y:S01]  /*4520*/  HMMA.16816.F32.BF16 R28, R64.reuse, R118, R28 ;  /* 0x00000076401c723c */ /* 0x040fe2000004181c */
[----:B------:R-:W-:Y:S07]  /*4530*/  LDSM.16.M88.4 R116, [R122+0x8800] ;  /* 0x008800007a74783b */ /* 0x000fee0000000200 */
[C---:B--2---:R-:W-:Y:S08]  /*4540*/  HMMA.16816.F32.BF16 R24, R64.reuse, R84, R24 ;  /* 0x000000544018723c */ /* 0x044ff00000041818 */
[C---:B------:R-:W-:Y:S01]  /*4550*/  HMMA.16816.F32.BF16 R20, R64.reuse, R86, R20 ;  /* 0x000000564014723c */ /* 0x040fe20000041814 */
[----:B------:R-:W2:Y:S07]  /*4560*/  LDSM.16.M88.4 R84, [R134+0x6800] ;  /* 0x006800008654783b */ /* 0x000eae0000000200 */
[C---:B------:R-:W-:Y:S08]  /*4570*/  HMMA.16816.F32.BF16 R16, R64.reuse, R76, R16 ;  /* 0x0000004c4010723c */ /* 0x040ff00000041810 */
        /* <DEDUP_REMOVED lines=107> */
[----:B------:R-:W-:Y:S01]  /*4c30*/  HMMA.16816.F32.BF16 R108, R124, R122, R108 ;  /* 0x0000007a7c6c723c */ /* 0x000fe2000004186c */
[----:B------:R-:W1:Y:S02]  /*4c40*/  LDSM.16.M88.4 R8, [R134+0x9800] ;  /* 0x009800008608783b */ /* 0x000e640000000200 */
[----:B------:R-:W-:-:S05]  /*4c50*/  FSEL R68, R62, -INF , !P1 ;  /* 0xff8000003e447808 */ /* 0x000fca0004800000 */
[C---:B---3--:R-:W-:Y:S03]  /*4c60*/  HMMA.16816.F32.BF16 R48, R96.reuse, R90, R48 ;  /* 0x0000005a6030723c */ /* 0x048fe60000041830 */
[----:B------:R-:W-:Y:S02]  /*4c70*/  FSEL R58, R58, -INF , !P6 ;  /* 0xff8000003a3a7808 */ /* 0x000fe40007000000 */
[----:B------:R-:W-:Y:S01]  /*4c80*/  FSEL R72, R59, -INF , !P5 ;  /* 0xff8000003b487808 */ /* 0x000fe20006800000 */
[C---:B------:R-:W-:Y:S02]  /*4c90*/  VIADD R59, R73.reuse, 0x29 ;  /* 0x00000029493b7836 */ /* 0x040fe40000000000 */
[C---:B------:R-:W-:Y:S08]  /*4ca0*/  HMMA.16816.F32.BF16 R52, R96.reuse, R88, R52 ;  /* 0x000000586034723c */ /* 0x040ff00000041834 */
[----:B------:R-:W-:Y:S01]  /*4cb0*/  HMMA.16816.F32.BF16 R108, R96, R70, R108 ;  /* 0x00000046606c723c */ /* 0x000fe2000004186c */
[----:B------:R-:W-:Y:S01]  /*4cc0*/  VIADD R71, R73, 0x11 ;  /* 0x0000001149477836 */ /* 0x000fe20000000000 */
[----:B------:R-:W-:-:S04]  /*4cd0*/  FSEL R70, R63, -INF , !P0 ;  /* 0xff8000003f467808 */ /* 0x000fc80004000000 */
[-C--:B------:R-:W-:Y:S02]  /*4ce0*/  ISETP.GE.AND P3, PT, R71, R42.reuse, PT ;  /* 0x0000002a4700720c */ /* 0x080fe40003f66270 */
[----:B------:R-:W-:Y:S01]  /*4cf0*/  HMMA.16816.F32.BF16 R32, R96, R80, R32 ;  /* 0x000000506020723c */ /* 0x000fe20000041820 */
[----:B------:R-:W-:Y:S02]  /*4d00*/  FSEL R71, R60, -INF , !P1 ;  /* 0xff8000003c477808 */ /* 0x000fe40004800000 */
[----:B------:R-:W-:Y:S01]  /*4d10*/  ISETP.GE.AND P1, PT, R69, R42, PT ;  /* 0x0000002a4500720c */ /* 0x000fe20003f26270 */
[----:B------:R-:W-:-:S04]  /*4d20*/  VIADD R69, R73, 0x19 ;  /* 0x0000001949457836 */ /* 0x000fc80000000000 */
[----:B------:R-:W-:Y:S01]  /*4d30*/  HMMA.16816.F32.BF16 R20, R96, R78, R20 ;  /* 0x0000004e6014723c */ /* 0x000fe20000041814 */
[----:B------:R-:W-:Y:S02]  /*4d40*/  FSEL R79, R61, -INF , !P0 ;  /* 0xff8000003d4f7808 */ /* 0x000fe40004000000 */
[----:B------:R-:W3:Y:S01]  /*4d50*/  LDSM.16.M88.4 R60, [R134+0xa000] ;  /* 0x00a00000863c783b */ /* 0x000ee20000000200 */
[----:B------:R-:W-:Y:S02]  /*4d60*/  ISETP.GE.AND P0, PT, R69, R42, PT ;  /* 0x0000002a4500720c */ /* 0x000fe40003f06270 */
[----:B------:R-:W-:Y:S02]  /*4d70*/  FSEL R69, R56, -INF , !P6 ;  /* 0xff80000038457808 */ /* 0x000fe40007000000 */
[C---:B--2---:R-:W-:Y:S08]  /*4d80*/  HMMA.16816.F32.BF16 R48, R4.reuse, R86, R48 ;  /* 0x000000560430723c */ /* 0x044ff00000041830 */
[----:B----4-:R-:W-:Y:S01]  /*4d90*/  HMMA.16816.F32.BF16 R44, R4, R64, R44 ;  /* 0x00000040042c723c */ /* 0x010fe2000004182c */
[----:B------:R-:W-:-:S07]  /*4da0*/  VIADD R65, R73, 0x21 ;  /* 0x0000002149417836 */ /* 0x000fce0000000000 */
[----:B------:R-:W-:Y:S03]  /*4db0*/  HMMA.16816.F32.BF16 R52, R4, R84, R52 ;  /* 0x000000540434723c */ /* 0x000fe60000041834 */
[----:B------:R-:W-:-:S05]  /*4dc0*/  FSEL R121, R49, -INF , !P0 ;  /* 0xff80000031797808 */ /* 0x000fca0004000000 */
[C---:B------:R-:W-:Y:S08]  /*4dd0*/  HMMA.16816.F32.BF16 R28, R96.reuse, R82, R28 ;  /* 0x00000052601c723c */ /* 0x040ff0000004181c */
[----:B------:R-:W-:Y:S01]  /*4de0*/  HMMA.16816.F32.BF16 R12, R96, R74, R12 ;  /* 0x0000004a600c723c */ /* 0x000fe2000004180c */
[----:B------:R-:W-:Y:S02]  /*4df0*/  VIADD R75, R73, 0x20 ;  /* 0x00000020494b7836 */ /* 0x000fe40000000000 */
[----:B------:R-:W-:-:S02]  /*4e00*/  FSEL R54, R54, -INF , !P4 ;  /* 0xff80000036367808 */ /* 0x000fc40006000000 */
[----:B------:R-:W-:Y:S02]  /*4e10*/  FSEL R123, R52, -INF , !P4 ;  /* 0xff800000347b7808 */ /* 0x000fe40006000000 */
[-C--:B------:R-:W-:Y:S01]  /*4e20*/  ISETP.GE.AND P6, PT, R75, R42.reuse, PT ;  /* 0x0000002a4b00720c */ /* 0x080fe20003fc6270 */
[----:B-1----:R-:W-:Y:S01]  /*4e30*/  HMMA.16816.F32.BF16 R32, R4, R8, R32 ;  /* 0x000000080420723c */ /* 0x002fe20000041820 */
[----:B------:R-:W-:Y:S01]  /*4e40*/  VIADD R9, R73, 0x38 ;  /* 0x0000003849097836 */ /* 0x000fe20000000000 */
[----:B------:R-:W-:Y:S01]  /*4e50*/  FSEL R56, R55, -INF , !P3 ;  /* 0xff80000037387808 */ /* 0x000fe20005800000 */
[----:B------:R-:W-:Y:S01]  /*4e60*/  VIADD R55, R73, 0x30 ;  /* 0x0000003049377836 */ /* 0x000fe20000000000 */
[----:B------:R-:W-:Y:S02]  /*4e70*/  FSEL R46, R46, -INF , !P6 ;  /* 0xff8000002e2e7808 */ /* 0x000fe40007000000 */
[----:B------:R-:W-:Y:S02]  /*4e80*/  FSEL R49, R44, -INF , !P6 ;  /* 0xff8000002c317808 */ /* 0x000fe40007000000 */
[----:B------:R-:W-:Y:S01]  /*4e90*/  HMMA.16816.F32.BF16 R24, R96, R76, R24 ;  /* 0x0000004c6018723c */ /* 0x000fe20000041818 */
[----:B------:R-:W-:Y:S01]  /*4ea0*/  FSEL R77, R57, -INF , !P5 ;  /* 0xff800000394d7808 */ /* 0x000fe20006800000 */
[----:B------:R-:W-:Y:S01]  /*4eb0*/  VIADD R57, R73, 0x28 ;  /* 0x0000002849397836 */ /* 0x000fe20000000000 */
[----:B------:R-:W-:-:S02]  /*4ec0*/  ISETP.GE.AND P5, PT, R65, R42, PT ;  /* 0x0000002a4100720c */ /* 0x000fc40003fa6270 */
[-C--:B------:R-:W-:Y:S01]  /*4ed0*/  ISETP.GE.AND P6, PT, R9, R42.reuse, PT ;  /* 0x0000002a0900720c */ /* 0x080fe20003fc6270 */
[----:B------:R-:W-:Y:S01]  /*4ee0*/  VIADD R9, R73, 0x39 ;  /* 0x0000003949097836 */ /* 0x000fe20000000000 */
[-C--:B------:R-:W-:Y:S01]  /*4ef0*/  ISETP.GE.AND P4, PT, R57, R42.reuse, PT ;  /* 0x0000002a3900720c */ /* 0x080fe20003f86270 */
[C---:B------:R-:W-:Y:S01]  /*4f00*/  HMMA.16816.F32.BF16 R64, R4.reuse, R66, R36 ;  /* 0x000000420440723c */ /* 0x040fe20000041824 */
[----:B------:R-:W1:Y:S01]  /*4f10*/  LDSM.16.M88.4 R36, [R134+0xa800] ;  /* 0x00a800008624783b */ /* 0x000e620000000200 */
[----:B------:R-:W-:Y:S02]  /*4f20*/  FSEL R57, R53, -INF , !P3 ;  /* 0xff80000035397808 */ /* 0x000fe40005800000 */
[----:B------:R-:W-:Y:S02]  /*4f30*/  FSEL R53, R48, -INF , !P1 ;  /* 0xff80000030357808 */ /* 0x000fe40004800000 */
[----:B------:R-:W-:Y:S01]  /*4f40*/  FSEL R48, R47, -INF , !P5 ;  /* 0xff8000002f307808 */ /* 0x000fe20006800000 */
[----:B------:R-:W-:Y:S01]  /*4f50*/  VIADD R47, R73, 0x48 ;  /* 0x00000048492f7836 */ /* 0x000fe20000000000 */
[----:B------:R-:W-:Y:S01]  /*4f60*/  FSEL R151, R45, -INF , !P5 ;  /* 0xff8000002d977808 */ /* 0x000fe20006800000 */
[----:B------:R-:W-:Y:S01]  /*4f70*/  HMMA.16816.F32.BF16 R28, R4, R10, R28 ;  /* 0x0000000a041c723c */ /* 0x000fe2000004181c */
[----:B------:R-:W-:Y:S01]  /*4f80*/  ISETP.GE.AND P5, PT, R9, R42, PT ;  /* 0x0000002a0900720c */ /* 0x000fe20003fa6270 */
[----:B------:R-:W-:Y:S01]  /*4f90*/  VIADD R45, R73, 0x40 ;  /* 0x00000040492d7836 */ /* 0x000fe20000000000 */
[----:B------:R-:W2:Y:S01]  /*4fa0*/  LDSM.16.M88.4 R8, [R134+0xb000] ;  /* 0x00b000008608783b */ /* 0x000ea20000000200 */
[----:B------:R-:W-:-:S02]  /*4fb0*/  FSEL R52, R50, -INF , !P1 ;  /* 0xff80000032347808 */ /* 0x000fc40004800000 */
[-C--:B------:R-:W-:Y:S01]  /*4fc0*/  ISETP.GE.AND P1, PT, R55, R42.reuse, PT ;  /* 0x0000002a3700720c */ /* 0x080fe20003f26270 */
[----:B------:R-:W-:Y:S01]  /*4fd0*/  VIADD R55, R73, 0x31 ;  /* 0x0000003149377836 */ /* 0x000fe20000000000 */
[C---:B---3--:R-:W-:Y:S01]  /*4fe0*/  HMMA.16816.F32.BF16 R24, R4.reuse, R60, R24 ;  /* 0x0000003c0418723c */ /* 0x048fe20000041818 */
[----:B------:R-:W-:Y:S01]  /*4ff0*/  FSEL R50, R51, -INF , !P0 ;  /* 0xff80000033327808 */ /* 0x000fe20004000000 */
[----:B------:R-:W-:Y:S01]  /*5000*/  VIADD R51, R73, 0x41 ;  /* 0x0000004149337836 */ /* 0x000fe20000000000 */
[-C--:B------:R-:W-:Y:S02]  /*5010*/  ISETP.GE.AND P3, PT, R59, R42.reuse, PT ;  /* 0x0000002a3b00720c */ /* 0x080fe40003f66270 */
[----:B------:R-:W-:Y:S02]  /*5020*/  ISETP.GE.AND P0, PT, R55, R42, PT ;  /* 0x0000002a3700720c */ /* 0x000fe40003f06270 */
[----:B------:R-:W-:Y:S01]  /*5030*/  FSEL R184, R66, -INF , !P4 ;  /* 0xff80000042b87808 */ /* 0x000fe20006000000 */
[----:B------:R-:W-:Y:S01]  /*5040*/  HMMA.16816.F32.BF16 R60, R4, R62, R20 ;  /* 0x0000003e043c723c */ /* 0x000fe20000041814 */
[----:B------:R-:W3:Y:S01]  /*5050*/  LDSM.16.M88.4 R20, [R134+0xb800] ;  /* 0x00b800008614783b */ /* 0x000ee20000000200 */
[----:B------:R-:W-:Y:S01]  /*5060*/  FSEL R155, R33, -INF , !P0 ;  /* 0xff800000219b7808 */ /* 0x000fe20004000000 */
[----:B------:R-:W-:Y:S01]  /*5070*/  VIADD R33, R73, 0x50 ;  /* 0x0000005049217836 */ /* 0x000fe20000000000 */
[----:B------:R-:W-:Y:S01]  /*5080*/  FSEL R160, R30, -INF , !P6 ;  /* 0xff8000001ea07808 */ /* 0x000fe20007000000 */
[----:B------:R-:W-:-:S04]  /*5090*/  DEPBAR.LE SB0, 0x0 ;  /* 0x000080000000791a */ /* 0x000fc80000000000 */
[----:B------:R-:W-:Y:S02]  /*50a0*/  FSEL R167, R28, -INF , !P6 ;  /* 0xff8000001ca77808 */ /* 0x000fe40007000000 */
[-C--:B------:R-:W-:Y:S01]  /*50b0*/  ISETP.GE.AND P6, PT, R33, R42.reuse, PT ;  /* 0x0000002a2100720c */ /* 0x080fe20003fc6270 */
[----:B------:R-:W-:Y:S01]  /*50c0*/  VIADD R33, R73, 0x51 ;  /* 0x0000005149217836 */ /* 0x000fe20000000000 */
[----:B------:R-:W-:Y:S02]  /*50d0*/  FSEL R179, R64, -INF , !P4 ;  /* 0xff80000040b37808 */ /* 0x000fe40006000000 */
[----:B------:R-:W-:Y:S01]  /*50e0*/  ISETP.GE.AND P4, PT, R45, R42, PT ;  /* 0x0000002a2d00720c */ /* 0x000fe20003f86270 */
[----:B-1----:R-:W-:Y:S01]  /*50f0*/  HMMA.16816.F32.BF16 R16, R4, R36, R16 ;  /* 0x000000240410723c */ /* 0x002fe20000041810 */
[----:B------:R-:W-:Y:S02]  /*5100*/  FSEL R182, R67, -INF , !P3 ;  /* 0xff80000043b67808 */ /* 0x000fe40005800000 */
[----:B------:R-:W-:-:S02]  /*5110*/  FSEL R45, R65, -INF , !P3 ;  /* 0xff800000412d7808 */ /* 0x000fc40005800000 */
[----:B------:R-:W-:Y:S02]  /*5120*/  FSEL R162, R31, -INF , !P5 ;  /* 0xff8000001fa27808 */ /* 0x000fe40006800000 */
[----:B------:R-:W-:Y:S01]  /*5130*/  FSEL R177, R29, -INF , !P5 ;  /* 0xff8000001db17808 */ /* 0x000fe20006800000 */
[C---:B------:R-:W-:Y:S01]  /*5140*/  HMMA.16816.F32.BF16 R12, R4.reuse, R38, R12 ;  /* 0x00000026040c723c */ /* 0x040fe2000004180c */
[-C--:B------:R-:W-:Y:S01]  /*5150*/  ISETP.GE.AND P3, PT, R51, R42.reuse, PT ;  /* 0x0000002a3300720c */ /* 0x080fe20003f66270 */
[----:B------:R-:W-:Y:S01]  /*5160*/  VIADD R29, R73, 0x58 ;  /* 0x00000058491d7836 */ /* 0x000fe20000000000 */
[----:B------:R-:W-:Y:S02]  /*5170*/  ISETP.GE.AND P5, PT, R33, R42, PT ;  /* 0x0000002a2100720c */ /* 0x000fe40003fa6270 */
[----:B------:R-:W-:Y:S02]  /*5180*/  FSEL R158, R34, -INF , !P1 ;  /* 0xff800000229e7808 */ /* 0x000fe40004800000 */
[----:B------:R-:W-:Y:S01]  /*5190*/  FSEL R153, R32, -INF , !P1 ;  /* 0xff80000020997808 */ /* 0x000fe20004800000 */
[----:B--2---:R-:W-:Y:S01]  /*51a0*/  HMMA.16816.F32.BF16 R108, R4, R10, R108 ;  /* 0x0000000a046c723c */ /* 0x004fe2000004186c */
[----:B------:R-:W-:Y:S01]  /*51b0*/  VIADD R11, R73, 0x69 ;  /* 0x00000069490b7836 */ /* 0x000fe20000000000 */
[----:B------:R-:W-:Y:S01]  /*51c0*/  FSEL R175, R25, -INF , !P3 ;  /* 0xff80000019af7808 */ /* 0x000fe20005800000 */
[----:B------:R-:W-:Y:S01]  /*51d0*/  VIADD R25, R73, 0x60 ;  /* 0x0000006049197836 */ /* 0x000fe20000000000 */
[----:B------:R-:W-:-:S02]  /*51e0*/  FSEL R168, R19, -INF , !P5 ;  /* 0xff80000013a87808 */ /* 0x000fc40006800000 */
[----:B------:R-:W-:Y:S02]  /*51f0*/  FSEL R163, R17, -INF , !P5 ;  /* 0xff80000011a37808 */ /* 0x000fe40006800000 */
[C---:B------:R-:W-:Y:S01]  /*5200*/  HMMA.16816.F32.BF16 R112, R4.reuse, R8, R112 ;  /* 0x000000080470723c */ /* 0x040fe20000041870 */
[----:B------:R-:W-:Y:S01]  /*5210*/  VIADD R9, R73, 0x68 ;  /* 0x0000006849097836 */ /* 0x000fe20000000000 */
[-C--:B------:R-:W-:Y:S01]  /*5220*/  ISETP.GE.AND P1, PT, R47, R42.reuse, PT ;  /* 0x0000002a2f00720c */ /* 0x080fe20003f26270 */
[----:B------:R-:W-:Y:S01]  /*5230*/  VIADD R47, R73, 0x49 ;  /* 0x00000049492f7836 */ /* 0x000fe20000000000 */
[----:B------:R-:W-:Y:S01]  /*5240*/  ISETP.GE.AND P5, PT, R11, R42, PT ;  /* 0x0000002a0b00720c */ /* 0x000fe20003fa6270 */
[----:B------:R-:W-:Y:S01]  /*5250*/  VIADD R11, R73, 0x71 ;  /* 0x00000071490b7836 */ /* 0x000fe20000000000 */
[----:B------:R-:W-:Y:S02]  /*5260*/  FSEL R170, R18, -INF , !P6 ;  /* 0xff80000012aa7808 */ /* 0x000fe40007000000 */
[----:B---3--:R-:W-:Y:S01]  /*5270*/  HMMA.16816.F32.BF16 R104, R4, R20, R104 ;  /* 0x000000140468723c */ /* 0x008fe20000041868 */
[----:B------:R-:W-:-:S02]  /*5280*/  FSEL R165, R16, -INF , !P6 ;  /* 0xff80000010a57808 */ /* 0x000fc40007000000 */
[----:B------:R-:W-:Y:S02]  /*5290*/  FSEL R172, R26, -INF , !P4 ;  /* 0xff8000001aac7808 */ /* 0x000fe40006000000 */
[----:B------:R-:W-:Y:S02]  /*52a0*/  FSEL R169, R24, -INF , !P4 ;  /* 0xff80000018a97808 */ /* 0x000fe40006000000 */
[-C--:B------:R-:W-:Y:S01]  /*52b0*/  ISETP.GE.AND P6, PT, R9, R42.reuse, PT ;  /* 0x0000002a0900720c */ /* 0x080fe20003fc6270 */
[----:B------:R-:W-:Y:S01]  /*52c0*/  HMMA.16816.F32.BF16 R100, R4, R22, R100 ;  /* 0x000000160464723c */ /* 0x000fe20000041864 */
[----:B------:R-:W-:Y:S01]  /*52d0*/  ISETP.GE.AND P4, PT, R29, R42, PT ;  /* 0x0000002a1d00720c */ /* 0x000fe20003f86270 */
[C---:B------:R-:W-:Y:S01]  /*52e0*/  VIADD R9, R73.reuse, 0x70 ;  /* 0x0000007049097836 */ /* 0x040fe20000000000 */
[----:B------:R-:W-:Y:S01]  /*52f0*/  FSEL R174, R62, -INF , !P1 ;  /* 0xff8000003eae7808 */ /* 0x000fe20004800000 */
[----:B------:R-:W-:Y:S01]  /*5300*/  VIADD R29, R73, 0x59 ;  /* 0x00000059491d7836 */ /* 0x000fe20000000000 */
[----:B------:R-:W-:-:S02]  /*5310*/  FSEL R171, R60, -INF , !P1 ;  /* 0xff8000003cab7808 */ /* 0x000fc40004800000 */
[----:B------:R-:W-:Y:S02]  /*5320*/  FSEL R148, R111, -INF , !P5 ;  /* 0xff8000006f947808 */ /* 0x000fe40006800000 */
[----:B------:R-:W-:Y:S02]  /*5330*/  FSEL R143, R109, -INF , !P5 ;  /* 0xff8000006d8f7808 */ /* 0x000fe40006800000 */
[----:B------:R-:W-:Y:S02]  /*5340*/  FSEL R180, R35, -INF , !P0 ;  /* 0xff80000023b47808 */ /* 0x000fe40004000000 */
[----:B------:R-:W-:Y:S01]  /*5350*/  ISETP.GE.AND P1, PT, R25, R42, PT ;  /* 0x0000002a1900720c */ /* 0x000fe20003f26270 */
[----:B------:R-:W-:Y:S01]  /*5360*/  VIADD R25, R73, 0x61 ;  /* 0x0000006149197836 */ /* 0x000fe20000000000 */
[----:B------:R-:W-:Y:S02]  /*5370*/  ISETP.GT.AND P5, PT, R221, R212, PT ;  /* 0x000000d4dd00720c */ /* 0x000fe40003fa4270 */
[----:B------:R-:W-:-:S02]  /*5380*/  ISETP.GE.AND P0, PT, R47, R42, PT ;  /* 0x0000002a2f00720c */ /* 0x000fc40003f06270 */
[----:B------:R-:W-:Y:S02]  /*5390*/  FSEL R166, R14, -INF , !P4 ;  /* 0xff8000000ea67808 */ /* 0x000fe40006000000 */
[----:B------:R-:W-:Y:S02]  /*53a0*/  FSEL R161, R12, -INF , !P4 ;  /* 0xff8000000ca17808 */ /* 0x000fe40006000000 */
[----:B------:R-:W-:Y:S01]  /*53b0*/  ISETP.GE.AND P4, PT, R9, R42, PT ;  /* 0x0000002a0900720c */ /* 0x000fe20003f86270 */
[----:B------:R-:W-:Y:S01]  /*53c0*/  VIADD R9, R73, 0x78 ;  /* 0x0000007849097836 */ /* 0x000fe20000000000 */
[----:B------:R-:W-:Y:S01]  /*53d0*/  FSEL R178, R27, -INF , !P3 ;  /* 0xff8000001bb27808 */ /* 0x000fe20005800000 */
[----:B------:R-:W-:Y:S01]  /*53e0*/  VIADD R73, R73, 0x79 ;  /* 0x0000007949497836 */ /* 0x000fe20000000000 */
[----:B------:R-:W-:Y:S02]  /*53f0*/  FSEL R176, R63, -INF , !P0 ;  /* 0xff8000003fb07808 */ /* 0x000fe40004000000 */
[----:B------:R-:W-:-:S02]  /*5400*/  FSEL R173, R61, -INF , !P0 ;  /* 0xff8000003dad7808 */ /* 0x000fc40004000000 */
[-C--:B------:R-:W-:Y:S02]  /*5410*/  ISETP.GE.AND P3, PT, R29, R42.reuse, PT ;  /* 0x0000002a1d00720c */ /* 0x080fe40003f66270 */
[----:B------:R-:W-:Y:S02]  /*5420*/  ISETP.GE.AND P0, PT, R25, R42, PT ;  /* 0x0000002a1900720c */ /* 0x000fe40003f06270 */
[----:B------:R-:W-:Y:S02]  /*5430*/  FSEL R164, R15, -INF , !P3 ;  /* 0xff8000000fa47808 */ /* 0x000fe40005800000 */
[----:B------:R-:W-:Y:S02]  /*5440*/  FSEL R159, R13, -INF , !P3 ;  /* 0xff8000000d9f7808 */ /* 0x000fe40005800000 */
[----:B------:R-:W-:Y:S02]  /*5450*/  FSEL R154, R114, -INF , !P1 ;  /* 0xff800000729a7808 */ /* 0x000fe40004800000 */
[----:B------:R-:W-:-:S02]  /*5460*/  FSEL R149, R112, -INF , !P1 ;  /* 0xff80000070957808 */ /* 0x000fc40004800000 */
[----:B------:R-:W-:Y:S02]  /*5470*/  FSEL R152, R115, -INF , !P0 ;  /* 0xff80000073987808 */ /* 0x000fe40004000000 */
[----:B------:R-:W-:Y:S01]  /*5480*/  FSEL R147, R113, -INF , !P0 ;  /* 0xff80000071937808 */ /* 0x000fe20004000000 */
[----:B------:R-:W-:Y:S01]  /*5490*/  BAR.SYNC.DEFER_BLOCKING 0x0 ;  /* 0x0000000000007b1d */ /* 0x000fe20000010000 */
[-C--:B------:R-:W-:Y:S02]  /*54a0*/  ISETP.GE.AND P3, PT, R11, R42.reuse, PT ;  /* 0x0000002a0b00720c */ /* 0x080fe40003f66270 */
[-C--:B------:R-:W-:Y:S02]  /*54b0*/  ISETP.GE.AND P1, PT, R9, R42.reuse, PT ;  /* 0x0000002a0900720c */ /* 0x080fe40003f26270 */
[----:B------:R-:W-:Y:S02]  /*54c0*/  ISETP.GE.AND P0, PT, R73, R42, PT ;  /* 0x0000002a4900720c */ /* 0x000fe40003f06270 */
        /* <DEDUP_REMOVED lines=24> */
.L_x_1462:
        /* <DEDUP_REMOVED lines=60> */
.L_x_1463:
[----:B------:R-:W-:Y:S05]  /*5a10*/  BSYNC.RECONVERGENT B0 ;  /* 0x0000000000007941 */ /* 0x000fea0003800200 */
.L_x_1461:
[-C--:B------:R-:W-:Y:S01]  /*5a20*/  ISETP.GE.AND P1, PT, R137, R222.reuse, PT ;  /* 0x000000de8900720c */ /* 0x080fe20003f26270 */
[C---:B------:R-:W-:Y:S01]  /*5a30*/  IMAD.SHL.U32 R5, R208.reuse, 0x20, RZ ;  /* 0x00000020d0057824 */ /* 0x040fe200078e00ff */
[----:B------:R-:W-:Y:S02]  /*5a40*/  ISETP.GE.AND P0, PT, R133, R222, PT ;  /* 0x000000de8500720c */ /* 0x000fe40003f06270 */
[----:B------:R-:W-:Y:S02]  /*5a50*/  SHF.L.U64.HI R4, R208, 0x5, R209 ;  /* 0x00000005d0047819 */ /* 0x000fe400000102d1 */
[----:B------:R-:W-:-:S05]  /*5a60*/  IADD3 R6, P3, PT, R5, R214, RZ ;  /* 0x000000d605067210 */ /* 0x000fca0007f7e0ff */
[--C-:B------:R-:W-:Y:S01]  /*5a70*/  IMAD.X R7, R4, 0x1, R213.reuse, P3 ;  /* 0x0000000104077824 */ /* 0x100fe200018e06d5 */
        /* <DEDUP_REMOVED lines=103> */
.L_x_1460:
[----:B------:R-:W-:Y:S05]  /*60f0*/  BSYNC.RECONVERGENT B1 ;  /* 0x0000000000017941 */ /* 0x000fea0003800200 */
.L_x_1459:
[----:B------:R-:W3:Y:S01]  /*6100*/  LD.E R138, desc[UR4][R2.64+0xdc] ;  /* 0x0000dc04028a7980 */ /* 0x000ee2000c101900 */
[----:B--2---:R-:W-:Y:S02]  /*6110*/  FMNMX3.FTZ R7, R68, R70, R58, !PT ;  /* 0x0000004644077276 */ /* 0x004fe4000781003a */
        /* <DEDUP_REMOVED lines=35> */
[----:B------:R-:W2:Y:S03]  /*6350*/  SHFL.BFLY PT, R5, R6, 0x2, 0x1f ;  /* 0x0c401f0006057f89 */ /* 0x000ea600000e0000 */
        /* <DEDUP_REMOVED lines=18> */
[----:B--2---:R-:W-:-:S03]  /*6480*/  FMNMX.FTZ R134, R5, R134, !PT ;  /* 0x0000008605867209 */ /* 0x004fc60007810000 */
        /* <DEDUP_REMOVED lines=8> */
[C---:B---3--:R-:W-:Y:S01]  /*6510*/  FMUL.FTZ R137, R138.reuse, R133 ;  /* 0x000000858a897220 */ /* 0x048fe20000410000 */
        /* <DEDUP_REMOVED lines=51> */
[-CC-:B------:R-:W-:Y:S01]  /*6850*/  FFMA.FTZ R176, R176, R138.reuse, -R137.reuse ;  /* 0x0000008ab0b07223 */ /* 0x180fe20000010889 */
[-CC-:B------:R-:W-:Y:S01]  /*6860*/  FFMA.FTZ R175, R175, R138.reuse, -R136.reuse ;  /* 0x0000008aafaf7223 */ /* 0x180fe20000010888 */
[----:B------:R-:W-:Y:S01]  /*6870*/  MUFU.EX2 R51, R51 ;  /* 0x0000003300337308 */ /* 0x000fe20000000800 */
[-C--:B------:R-:W-:Y:S01]  /*6880*/  FFMA.FTZ R161, R161, R138.reuse, -R136 ;  /* 0x0000008aa1a17223 */ /* 0x080fe20000010888 */
[----:B---3--:R-:W-:Y:S01]  /*6890*/  F2FP.BF16.F32.PACK_AB R118, R60, R61 ;  /* 0x0000003d3c76723e */ /* 0x008fe200000010ff */
[-CC-:B------:R-:W-:Y:S01]  /*68a0*/  FFMA.FTZ R164, R164, R138.reuse, -R137.reuse ;  /* 0x0000008aa4a47223 */ /* 0x180fe20000010889 */
[----:B------:R-:W-:Y:S01]  /*68b0*/  MUFU.EX2 R57, R123 ;  /* 0x0000007b00397308 */ /* 0x000fe20000000800 */
[----:B------:R-:W-:Y:S01]  /*68c0*/  FFMA.FTZ R231, R132, R138, -R137 ;  /* 0x0000008a84e77223 */ /* 0x000fe20000010889 */
[----:B------:R-:W-:Y:S01]  /*68d0*/  FADD.FTZ R64, R64, R63 ;  /* 0x0000003f40407221 */ /* 0x000fe20000010000 */
[----:B------:R-:W-:Y:S01]  /*68e0*/  FADD.FTZ R66, R66, R65 ;  /* 0x0000004142427221 */ /* 0x000fe20000010000 */
[----:B------:R-:W2:Y:S01]  /*68f0*/  MUFU.EX2 R56, R56 ;  /* 0x0000003800387308 */ /* 0x000ea20000000800 */
[C---:B------:R-:W-:Y:S01]  /*6900*/  HMMA.16816.F32.BF16 R92, R116.reuse, R96, RZ ;  /* 0x00000060745c723c */ /* 0x040fe200000418ff */
[----:B------:R-:W-:Y:S01]  /*6910*/  FADD.FTZ R59, R59, R64 ;  /* 0x000000403b3b7221 */ /* 0x000fe20000010000 */
[----:B------:R-:W-:Y:S01]  /*6920*/  FADD.FTZ R61, R61, R66 ;  /* 0x000000423d3d7221 */ /* 0x000fe20000010000 */
[----:B------:R-:W-:Y:S01]  /*6930*/  MUFU.EX2 R53, R53 ;  /* 0x0000003500357308 */ /* 0x000fe20000000800 */
[----:B------:R-:W-:Y:S01]  /*6940*/  ISETP.GE.AND P0, PT, R41, R212, PT ;  /* 0x000000d42900720c */ /* 0x000fe20003f06270 */
[----:B------:R-:W-:Y:S01]  /*6950*/  FADD.FTZ R58, R58, R59 ;  /* 0x0000003b3a3a7221 */ /* 0x000fe20000010000 */
[----:B------:R-:W-:Y:S01]  /*6960*/  FADD.FTZ R60, R60, R61 ;  /* 0x0000003d3c3c7221 */ /* 0x000fe20000010000 */
[----:B------:R-:W3:Y:S01]  /*6970*/  MUFU.EX2 R52, R52 ;  /* 0x0000003400347308 */ /* 0x000ee20000000800 */
[C---:B------:R-:W-:Y:S03]  /*6980*/  HMMA.16816.F32.BF16 R96, R116.reuse, R98, RZ ;  /* 0x000000627460723c */ /* 0x040fe600000418ff */
[----:B------:R-:W4:Y:S04]  /*6990*/  MUFU.EX2 R50, R50 ;  /* 0x0000003200327308 */ /* 0x000f280000000800 */
        /* <DEDUP_REMOVED lines=8> */
[----:B------:R5:W-:Y:S04]  /*6a20*/  MUFU.EX2 R45, R179 ;  /* 0x000000b3002d7308 */ /* 0x000be80000000800 */
[----:B------:R-:W1:Y:S01]  /*6a30*/  MUFU.EX2 R42, R42 ;  /* 0x0000002a002a7308 */ /* 0x000e620000000800 */
[C---:B------:R-:W-:Y:S03]  /*6a40*/  HMMA.16816.F32.BF16 R84, R116.reuse, R88, RZ ;  /* 0x000000587454723c */ /* 0x040fe600000418ff */
[----:B------:R-:W1:Y:S04]  /*6a50*/  MUFU.EX2 R40, R40 ;  /* 0x0000002800287308 */ /* 0x000e680000000800 */
[----:B------:R-:W-:Y:S01]  /*6a60*/  MUFU.EX2 R151, R151 ;  /* 0x0000009700977308 */ /* 0x000fe20000000800 */
[----:B------:R-:W-:Y:S01]  /*6a70*/  HMMA.16816.F32.BF16 R100, R116, R104, RZ ;  /* 0x000000687464723c */ /* 0x000fe200000418ff */
[----:B-----5:R-:W-:-:S02]  /*6a80*/  FFMA.FTZ R179, R153, R138, -R136 ;  /* 0x0000008a99b37223 */ /* 0x020fc40000010888 */
        /* <DEDUP_REMOVED lines=15> */
[----:B-----5:R-:W-:-:S02]  /*6b80*/  FFMA.FTZ R175, R168, R138, -R137 ;  /* 0x0000008aa8af7223 */ /* 0x020fc40000010889 */
[----:B------:R-:W-:Y:S04]  /*6b90*/  MUFU.EX2 R231, R231 ;  /* 0x000000e700e77308 */ /* 0x000fe80000000800 */
[----:B------:R-:W-:Y:S01]  /*6ba0*/  MUFU.EX2 R175, R175 ;  /* 0x000000af00af7308 */ /* 0x000fe20000000800 */
[C---:B------:R-:W-:Y:S08]  /*6bb0*/  HMMA.16816.F32.BF16 R104, R116.reuse, R106, RZ ;  /* 0x0000006a7468723c */ /* 0x040ff000000418ff */
[C---:B------:R-:W-:Y:S08]  /*6bc0*/  HMMA.16816.F32.BF16 R112, R116.reuse, R114, RZ ;  /* 0x000000727470723c */ /* 0x040ff000000418ff */
[----:B------:R-:W-:Y:S01]  /*6bd0*/  HMMA.16816.F32.BF16 R120, R116, R4, RZ ;  /* 0x000000047478723c */ /* 0x000fe200000418ff */
[----:B--2---:R-:W-:Y:S01]  /*6be0*/  F2FP.BF16.F32.PACK_AB R4, R56, R57 ;  /* 0x000000393804723e */ /* 0x004fe200000010ff */
[----:B------:R-:W-:Y:S01]  /*6bf0*/  FADD.FTZ R57, R57, R60 ;  /* 0x0000003c39397221 */ /* 0x000fe20000010000 */
[----:B------:R-:W-:Y:S01]  /*6c00*/  F2FP.BF16.F32.PACK_AB R5, R54, R55 ;  /* 0x000000373605723e */ /* 0x000fe200000010ff */
[----:B------:R-:W-:-:S02]  /*6c10*/  FADD.FTZ R55, R55, R58 ;  /* 0x0000003a37377221 */ /* 0x000fc40000010000 */
[----:B------:R-:W-:Y:S02]  /*6c20*/  FADD.FTZ R56, R56, R57 ;  /* 0x0000003938387221 */ /* 0x000fe40000010000 */
[----:B------:R-:W-:Y:S01]  /*6c30*/  HMMA.16816.F32.BF16 R116, R116, R6, RZ ;  /* 0x000000067474723c */ /* 0x000fe200000418ff */
[----:B---3--:R-:W-:Y:S01]  /*6c40*/  F2FP.BF16.F32.PACK_AB R6, R52, R53 ;  /* 0x000000353406723e */ /* 0x008fe200000010ff */
[----:B------:R-:W-:Y:S01]  /*6c50*/  FADD.FTZ R54, R54, R55 ;  /* 0x0000003736367221 */ /* 0x000fe20000010000 */
[----:B----4-:R-:W-:Y:S01]  /*6c60*/  F2FP.BF16.F32.PACK_AB R7, R50, R51 ;  /* 0x000000333207723e */ /* 0x010fe200000010ff */
        /* <DEDUP_REMOVED lines=37> */
[C---:B---3--:R-:W-:Y:S01]  /*6ec0*/  HMMA.16816.F32.BF16 R100, R4.reuse, R12, R100 ;  /* 0x0000000c0464723c */ /* 0x048fe20000041864 */
[-C--:B------:R-:W-:Y:S01]  /*6ed0*/  FFMA.FTZ R12, R160, R138.reuse, -R137 ;  /* 0x0000008aa00c7223 */ /* 0x080fe20000010889 */
[----:B------:R-:W-:Y:S01]  /*6ee0*/  FFMA.FTZ R160, R155, R138, -R136 ;  /* 0x0000008a9ba07223 */ /* 0x000fe20000010888 */
[----:B------:R-:W-:Y:S01]  /*6ef0*/  FADD.FTZ R45, R45, R48 ;  /* 0x000000302d2d7221 */ /* 0x000fe20000010000 */
[----:B------:R-:W-:Y:S01]  /*6f00*/  MUFU.EX2 R155, R179 ;  /* 0x000000b3009b7308 */ /* 0x000fe20000000800 */
[----:B------:R-:W-:Y:S02]  /*6f10*/  FADD.FTZ R40, R40, R43 ;  /* 0x0000002b28287221 */ /* 0x000fe40000010000 */
[----:B------:R-:W-:Y:S01]  /*6f20*/  FADD.FTZ R42, R42, R45 ;  /* 0x0000002d2a2a7221 */ /* 0x000fe20000010000 */
[C---:B----4-:R-:W-:Y:S01]  /*6f30*/  HMMA.16816.F32.BF16 R128, R4.reuse, R32, R128 ;  /* 0x000000200480723c */ /* 0x050fe20000041880 */
[----:B------:R3:W-:Y:S04]  /*6f40*/  MUFU.EX2 R153, R12 ;  /* 0x0000000c00997308 */ /* 0x0007e80000000800 */
[----:B------:R-:W4:Y:S03]  /*6f50*/  MUFU.EX2 R160, R160 ;  /* 0x000000a000a07308 */ /* 0x000f260000000800 */
[C---:B------:R-:W-:Y:S01]  /*6f60*/  HMMA.16816.F32.BF16 R124, R4.reuse, R34, R124 ;  /* 0x00000022047c723c */ /* 0x040fe2000004187c */
[----:B------:R-:W4:Y:S07]  /*6f70*/  LDSM.16.MT88.4 R32, [R140+0xd800] ;  /* 0x00d800008c20783b */ /* 0x000f2e0000004200 */
[C---:B------:R-:W-:Y:S01]  /*6f80*/  HMMA.16816.F32.BF16 R104, R4.reuse, R14, R104 ;  /* 0x0000000e0468723c */ /* 0x040fe20000041868 */
[----:B---3--:R-:W3:Y:S07]  /*6f90*/  LDSM.16.MT88.4 R12, [R62+0x11800] ;  /* 0x011800003e0c783b */ /* 0x008eee0000004200 */
        /* <DEDUP_REMOVED lines=17> */
[----:B----4-:R-:W-:Y:S01]  /*70b0*/  F2FP.BF16.F32.PACK_AB R4, R160, R155 ;  /* 0x0000009ba004723e */ /* 0x010fe200000010ff */
[----:B------:R-:W-:Y:S01]  /*70c0*/  LDSM.16.MT88.4 R36, [R44+0x12000] ;  /* 0x012000002c24783b */ /* 0x000fe20000004200 */
[----:B------:R-:W-:Y:S01]  /*70d0*/  F2FP.BF16.F32.PACK_AB R5, R156, R151 ;  /* 0x000000979c05723e */ /* 0x000fe200000010ff */
[----:B------:R-:W-:Y:S01]  /*70e0*/  FADD.FTZ R151, R151, R40 ;  /* 0x0000002897977221 */ /* 0x000fe20000010000 */
[----:B------:R-:W-:-:S02]  /*70f0*/  F2FP.BF16.F32.PACK_AB R6, R157, R158 ;  /* 0x0000009e9d06723e */ /* 0x000fc400000010ff */
[----:B------:R-:W-:Y:S01]  /*7100*/  F2FP.BF16.F32.PACK_AB R7, R162, R153 ;  /* 0x00000099a207723e */ /* 0x000fe200000010ff */
[----:B------:R-:W-:-:S04]  /*7110*/  FADD.FTZ R156, R156, R151 ;  /* 0x000000979c9c7221 */ /* 0x000fc80000010000 */
[----:B------:R-:W-:Y:S02]  /*7120*/  FADD.FTZ R153, R153, R156 ;  /* 0x0000009c99997221 */ /* 0x000fe40000010000 */
        /* <DEDUP_REMOVED lines=162> */
[----:B------:R-:W-:-:S07]  /*7b50*/  FADD.FTZ R171, R171, R174 ;  /* 0x000000aeabab7221 */ /* 0x000fce0000010000 */
[C---:B------:R-:W-:Y:S01]  /*7b60*/  HMMA.16816.F32.BF16 R72, R4.reuse, R10, R72 ;  /* 0x0000000a0448723c */ /* 0x040fe20000041848 */
[----:B------:R-:W1:Y:S07]  /*7b70*/  LDSM.16.MT88.4 R8, [R44+0x13800] ;  /* 0x013800002c08783b */ /* 0x000e6e0000004200 */
[C---:B------:R-:W-:Y:S08]  /*7b80*/  HMMA.16816.F32.BF16 R128, R4.reuse, R16, R128 ;  /* 0x000000100480723c */ /* 0x040ff00000041880 */
[C---:B------:R-:W-:Y:S01]  /*7b90*/  HMMA.16816.F32.BF16 R124, R4.reuse, R18, R124 ;  /* 0x00000012047c723c */ /* 0x040fe2000004187c */
[----:B------:R-:W2:Y:S07]  /*7ba0*/  LDSM.16.MT88.4 R16, [R62+0x13800] ;  /* 0x013800003e10783b */ /* 0x000eae0000004200 */
        /* <DEDUP_REMOVED lines=45> */
[----:B------:R-:W-:Y:S02]  /*7e80*/  IMAD.MOV.U32 R0, RZ, RZ, R133 ;  /* 0x000000ffff007224 */ /* 0x000fe400078e0085 */
[----:B------:R-:W-:Y:S01]  /*7e90*/  IMAD.MOV.U32 R137, RZ, RZ, R134 ;  /* 0x000000ffff897224 */ /* 0x000fe200078e0086 */
[----:B------:R-:W-:-:S13]  /*7ea0*/  ISETP.NE.AND.EX P4, PT, R229, RZ, PT, P4 ;  /* 0x000000ffe500720c */ /* 0x000fda0003f85340 */
.L_x_1471:
        /* <DEDUP_REMOVED lines=78> */
.L_x_1466:
[----:B------:R-:W-:Y:S05]  /*8390*/  BSYNC.RECONVERGENT B0 ;  /* 0x0000000000007941 */ /* 0x000fea0003800200 */
.L_x_1465:
[----:B------:R-:W1:Y:S01]  /*83a0*/  S2UR UR6, SR_CgaCtaId ;  /* 0x00000000000679c3 */ /* 0x000e620000008800 */
[C---:B------:R-:W-:Y:S01]  /*83b0*/  IMAD.SHL.U32 R196, R200.reuse, 0x8, RZ ;  /* 0x00000008c8c47824 */ /* 0x040fe200078e00ff */
[C---:B------:R-:W-:Y:S01]  /*83c0*/  LOP3.LUT R32, R200.reuse, 0x38, RZ, 0xc0, !PT ;  /* 0x00000038c8207812 */ /* 0x040fe200078ec0ff */
[----:B------:R-:W-:Y:S01]  /*83d0*/  UMOV UR7, 0x400 ;  /* 0x0000040000077882 */ /* 0x000fe20000000000 */
[----:B------:R-:W-:Y:S01]  /*83e0*/  IMAD.SHL.U32 R204, R200, 0x40, RZ ;  /* 0x00000040c8cc7824 */ /* 0x000fe200078e00ff */
[----:B------:R-:W-:Y:S01]  /*83f0*/  SHF.R.U32.HI R201, RZ, 0x1, R200 ;  /* 0x00000001ffc97819 */ /* 0x000fe200000116c8 */
[----:B------:R-:W-:Y:S01]  /*8400*/  VIADD R221, R221, 0xffffffff ;  /* 0xffffffffdddd7836 */ /* 0x000fe20000000000 */
[C---:B------:R-:W-:Y:S01]  /*8410*/  LOP3.LUT R133, R196.reuse, 0x38, RZ, 0xc0, !PT ;  /* 0x00000038c4857812 */ /* 0x040fe200078ec0ff */
[----:B------:R-:W-:Y:S01]  /*8420*/  BSSY.RECONVERGENT B1, `(.L_x_1467) ;  /* 0x0000201000017945 */ /* 0x000fe20003800200 */
[C---:B------:R-:W-:Y:S02]  /*8430*/  LOP3.LUT R33, R196.reuse, 0x1c0, RZ, 0xc0, !PT ;  /* 0x000001c0c4217812 */ /* 0x040fe400078ec0ff */
[----:B------:R-:W-:Y:S02]  /*8440*/  LOP3.LUT R235, R196, 0x1e00, RZ, 0xc0, !PT ;  /* 0x00001e00c4eb7812 */ /* 0x000fe400078ec0ff */
[C---:B------:R-:W-:Y:S02]  /*8450*/  LOP3.LUT R32, R133.reuse, R33, R32, 0x1e, !PT ;  /* 0x0000002185207212 */ /* 0x040fe400078e1e20 */
[CC--:B------:R-:W-:Y:S02]  /*8460*/  ISETP.GE.AND P3, PT, R133.reuse, R222.reuse, PT ;  /* 0x000000de8500720c */ /* 0x0c0fe40003f66270 */
[----:B------:R-:W-:Y:S02]  /*8470*/  LOP3.LUT R235, R32, R235, RZ, 0xfc, !PT ;  /* 0x000000eb20eb7212 */ /* 0x000fe400078efcff */
[----:B------:R-:W-:Y:S02]  /*8480*/  LOP3.LUT R33, R133, 0x40, RZ, 0xfc, !PT ;  /* 0x0000004085217812 */ /* 0x000fe400078efcff */
[C---:B------:R-:W-:Y:S02]  /*8490*/  SHF.L.U64.HI R32, R210.reuse, 0x5, R211 ;  /* 0x00000005d2207819 */ /* 0x040fe400000102d3 */
[----:B------:R-:W-:Y:S01]  /*84a0*/  ISETP.GE.AND P1, PT, R33, R222, PT ;  /* 0x000000de2100720c */ /* 0x000fe20003f26270 */
[----:B-1----:R-:W-:Y:S01]  /*84b0*/  ULEA UR6, UR6, UR7, 0x18 ;  /* 0x0000000706067291 */ /* 0x002fe2000f8ec0ff */
[----:B------:R-:W-:Y:S01]  /*84c0*/  IMAD.SHL.U32 R33, R210, 0x20, RZ ;  /* 0x00000020d2217824 */ /* 0x000fe200078e00ff */
[----:B------:R-:W-:Y:S02]  /*84d0*/  LOP3.LUT R139, R204, 0x1c0, RZ, 0xc0, !PT ;  /* 0x000001c0cc8b7812 */ /* 0x000fe400078ec0ff */
[----:B------:R-:W-:Y:S02]  /*84e0*/  LOP3.LUT R135, R201, 0x8, RZ, 0xc0, !PT ;  /* 0x00000008c9877812 */ /* 0x000fe400078ec0ff */
[----:B------:R-:W-:Y:S01]  /*84f0*/  IMAD.U32 R202, RZ, RZ, UR6 ;  /* 0x00000006ffca7e24 */ /* 0x000fe2000f8e00ff */
[----:B------:R-:W-:Y:S02]  /*8500*/  IADD3 R34, P0, PT, R33, R216, RZ ;  /* 0x000000d821227210 */ /* 0x000fe40007f1e0ff */
[----:B------:R-:W-:Y:S01]  /*8510*/  LOP3.LUT R132, R139, 0x8, R200, 0xf8, !PT ;  /* 0x000000088b847812 */ /* 0x000fe200078ef8c8 */
[----:B------:R-:W-:Y:S01]  /*8520*/  IMAD R235, R235, 0x2, R202 ;  /* 0x00000002ebeb7824 */ /* 0x000fe200078e02ca */
[----:B------:R-:W-:Y:S01]  /*8530*/  LOP3.LUT R136, R135, 0x1c0, R204, 0xf8, !PT ;  /* 0x000001c087887812 */ /* 0x000fe200078ef8cc */
[----:B------:R-:W-:Y:S01]  /*8540*/  IMAD.X R35, R32, 0x1, R217, P0 ;  /* 0x0000000120237824 */ /* 0x000fe200000e06d9 */
[----:B------:R-:W-:Y:S02]  /*8550*/  IADD3 R38, P0, PT, R34, R33, RZ ;  /* 0x0000002122267210 */ /* 0x000fe40007f1e0ff */
[----:B------:R-:W-:Y:S01]  /*8560*/  @!PT LDS RZ, [RZ] ;  /* 0x00000000fffff984 */ /* 0x000fe20000000800 */
[----:B------:R-:W-:Y:S01]  /*8570*/  @!PT LDS RZ, [RZ] ;  /* 0x00000000fffff984 */ /* 0x000fe20000000800 */
[----:B------:R-:W-:Y:S01]  /*8580*/  @!PT LDS RZ, [RZ] ;  /* 0x00000000fffff984 */ /* 0x000fe20000000800 */
[----:B------:R-:W-:Y:S01]  /*8590*/  @!P3 LDGSTS.E.BYPASS.LTC128B.128 [R235+0xc000], desc[UR4][R216.64] ;  /* 0x0c000000d8ebbfae */ /* 0x000fe2000b981a04 */
[----:B------:R-:W-:Y:S02]  /*85a0*/  LOP3.LUT R132, R132, R133, RZ, 0x3c, !PT ;  /* 0x0000008584847212 */ /* 0x000fe400078e3cff */
[--C-:B------:R-:W-:Y:S01]  /*85b0*/  IMAD.X R39, R35, 0x1, R32.reuse, P0 ;  /* 0x0000000123277824 */ /* 0x100fe200000e0620 */
[----:B------:R-:W-:Y:S01]  /*85c0*/  @P3 STS.128 [R235+0xc000], RZ ;  /* 0x00c000ffeb003388 */ /* 0x000fe20000000c00 */
[----:B------:R-:W-:Y:S02]  /*85d0*/  IADD3 R36, P0, PT, R38, R33, RZ ;  /* 0x0000002126247210 */ /* 0x000fe40007f1e0ff */
[----:B------:R-:W-:Y:S01]  /*85e0*/  LOP3.LUT R136, R136, R133, RZ, 0x3c, !PT ;  /* 0x0000008588887212 */ /* 0x000fe200078e3cff */
[----:B------:R-:W-:Y:S01]  /*85f0*/  @!PT LDS RZ, [RZ] ;  /* 0x00000000fffff984 */ /* 0x000fe20000000800 */
[----:B------:R-:W-:Y:S01]  /*8600*/  @!PT LDS RZ, [RZ] ;  /* 0x00000000fffff984 */ /* 0x000fe20000000800 */
[----:B------:R-:W-:Y:S01]  /*8610*/  @!PT LDS RZ, [RZ] ;  /* 0x00000000fffff984 */ /* 0x000fe20000000800 */
[----:B------:R-:W-:Y:S01]  /*8620*/  @!P1 LDGSTS.E.BYPASS.LTC128B.128 [R235+0x10000], desc[UR4][R216.64+0x80] ;  /* 0x10000080d8eb9fae */ /* 0x000fe2000b981a04 */
[----:B------:R-:W-:Y:S01]  /*8630*/  LOP3.LUT R133, R204, 0x400, RZ, 0xc0, !PT ;  /* 0x00000400cc857812 */ /* 0x000fe200078ec0ff */
[--C-:B------:R-:W-:Y:S01]  /*8640*/  IMAD.X R37, R39, 0x1, R32.reuse, P0 ;  /* 0x0000000127257824 */ /* 0x100fe200000e0620 */
[-C--:B------:R-:W-:Y:S01]  /*8650*/  IADD3 R40, P0, PT, R36, R33.reuse, RZ ;  /* 0x0000002124287210 */ /* 0x080fe20007f1e0ff */
[----:B------:R-:W-:Y:S01]  /*8660*/  @P1 STS.128 [R235+0x10000], RZ ;  /* 0x010000ffeb001388 */ /* 0x000fe20000000c00 */
[----:B------:R-:W-:Y:S01]  /*8670*/  LOP3.LUT P2, RZ, R200, 0x4, RZ, 0xc0, !PT ;  /* 0x00000004c8ff7812 */ /* 0x000fe2000784c0ff */
[----:B------:R-:W-:Y:S02]  /*8680*/  IMAD R133, R132, 0x2, R133 ;  /* 0x0000000284857824 */ /* 0x000fe400078e0285 */
[----:B------:R-:W-:Y:S01]  /*8690*/  @!PT LDS RZ, [RZ] ;  /* 0x00000000fffff984 */ /* 0x000fe20000000800 */
[----:B------:R-:W-:Y:S01]  /*86a0*/  @!PT LDS RZ, [RZ] ;  /* 0x00000000fffff984 */ /* 0x000fe20000000800 */
[----:B------:R-:W-:Y:S01]  /*86b0*/  @!PT LDS RZ, [RZ] ;  /* 0x00000000fffff984 */ /* 0x000fe20000000800 */
[----:B------:R-:W-:Y:S01]  /*86c0*/  @!P3 LDGSTS.E.BYPASS.LTC128B.128 [R235+0xc800], desc[UR4][R34.64] ;  /* 0x0c80000022ebbfae */ /* 0x000fe2000b981a04 */
[----:B------:R-:W-:Y:S02]  /*86d0*/  IMAD.X R41, R37, 0x1, R32, P0 ;  /* 0x0000000125297824 */ /* 0x000fe400000e0620 */
[----:B------:R-:W-:Y:S01]  /*86e0*/  IMAD.IADD R186, R202, 0x1, R133 ;  /* 0x00000001caba7824 */ /* 0x000fe200078e0285 */
        /* <DEDUP_REMOVED lines=19> */
[----:B------:R-:W-:Y:S01]  /*8820*/  @!P3 LDGSTS.E.BYPASS.LTC128B.128 [R235+0xd800], desc[UR4][R36.64] ;  /* 0x0d80000024ebbfae */ /* 0x000fe2000b981a04 */
[----:B-1----:R-:W-:Y:S03]  /*8830*/  IMAD.SHL.U32 R34, R200, 0x20, RZ ;  /* 0x00000020c8227824 */ /* 0x002fe600078e00ff */
[----:B------:R-:W-:Y:S04]  /*8840*/  @P3 STS.128 [R235+0xd800], RZ ;  /* 0x00d800ffeb003388 */ /* 0x000fe80000000c00 */
[----:B------:R-:W-:Y:S01]  /*8850*/  @!PT LDS RZ, [RZ] ;  /* 0x00000000fffff984 */ /* 0x000fe20000000800 */
[----:B------:R-:W-:Y:S01]  /*8860*/  @!PT LDS RZ, [RZ] ;  /* 0x00000000fffff984 */ /* 0x000fe20000000800 */
[----:B------:R-:W-:Y:S01]  /*8870*/  @!PT LDS RZ, [RZ] ;  /* 0x00000000fffff984 */ /* 0x000fe20000000800 */
[----:B------:R1:W-:Y:S01]  /*8880*/  @!P1 LDGSTS.E.BYPASS.LTC128B.128 [R235+0x11800], desc[UR4][R36.64+0x80] ;  /* 0x1180008024eb9fae */ /* 0x0003e2000b981a04 */
[----:B------:R-:W-:Y:S03]  /*8890*/  LOP3.LUT R199, R34, 0x7c00, RZ, 0xc0, !PT ;  /* 0x00007c0022c77812 */ /* 0x000fe600078ec0ff */
[----:B------:R-:W-:Y:S01]  /*88a0*/  @P1 STS.128 [R235+0x11800], RZ ;  /* 0x011800ffeb001388 */ /* 0x000fe20000000c00 */
[----:B------:R-:W-:Y:S03]  /*88b0*/  LOP3.LUT R135, R199, 0x200, R204, 0xf8, !PT ;  /* 0x00000200c7877812 */ /* 0x000fe600078ef8cc */
[----:B------:R-:W-:Y:S01]  /*88c0*/  @!PT LDS RZ, [RZ] ;  /* 0x00000000fffff984 */ /* 0x000fe20000000800 */
[----:B------:R-:W-:Y:S01]  /*88d0*/  @!PT LDS RZ, [RZ] ;  /* 0x00000000fffff984 */ /* 0x000fe20000000800 */
[----:B------:R-:W-:Y:S01]  /*88e0*/  @!PT LDS RZ, [RZ] ;  /* 0x00000000fffff984 */ /* 0x000fe20000000800 */
[----:B------:R-:W-:Y:S01]  /*88f0*/  @!P3 LDGSTS.E.BYPASS.LTC128B.128 [R235+0xe000], desc[UR4][R40.64] ;  /* 0x0e00000028ebbfae */ /* 0x000fe2000b981a04 */
[----:B------:R-:W-:Y:S02]  /*8900*/  LOP3.LUT R135, R135, R136, RZ, 0xfc, !PT ;  /* 0x0000008887877212 */ /* 0x000fe400078efcff */
[-C--:B--2---:R-:W-:Y:S01]  /*8910*/  IADD3 R38, P0, PT, R40, R33.reuse, RZ ;  /* 0x0000002128267210 */ /* 0x084fe20007f1e0ff */
[----:B------:R-:W-:Y:S02]  /*8920*/  @P3 STS.128 [R235+0xe000], RZ ;  /* 0x00e000ffeb003388 */ /* 0x000fe40000000c00 */
[----:B------:R-:W-:Y:S02]  /*8930*/  IMAD R188, R135, 0x2, R202 ;  /* 0x0000000287bc7824 */ /* 0x000fe400078e02ca */
[----:B------:R-:W-:Y:S01]  /*8940*/  @!PT LDS RZ, [RZ] ;  /* 0x00000000fffff984 */ /* 0x000fe20000000800 */
[----:B------:R-:W-:Y:S01]  /*8950*/  @!PT LDS RZ, [RZ] ;  /* 0x00000000fffff984 */ /* 0x000fe20000000800 */
[----:B------:R-:W-:Y:S01]  /*8960*/  @!PT LDS RZ, [RZ] ;  /* 0x00000000fffff984 */ /* 0x000fe20000000800 */
[----:B------:R-:W-:Y:S01]  /*8970*/  @!P1 LDGSTS.E.BYPASS.LTC128B.128 [R235+0x12000], desc[UR4][R40.64+0x80] ;  /* 0x1200008028eb9fae */ /* 0x000fe2000b981a04 */
[--C-:B------:R-:W-:Y:S03]  /*8980*/  IMAD.X R39, R41, 0x1, R32.reuse, P0 ;  /* 0x0000000129277824 */ /* 0x100fe600000e0620 */
        /* <DEDUP_REMOVED lines=10> */
[----:B------:R-:W-:Y:S01]  /*8a30*/  @!P1 LDGSTS.E.BYPASS.LTC128B.128 [R235+0x12800], desc[UR4][R38.64+0x80] ;  /* 0x1280008026eb9fae */ /* 0x000fe2000b981a04 */
        /* <DEDUP_REMOVED lines=11> */
[----:B------:R-:W-:Y:S01]  /*8af0*/  ISETP.GT.AND P0, PT, R221, R212, PT ;  /* 0x000000d4dd00720c */ /* 0x000fe20003f04270 */
[----:B------:R-:W-:Y:S01]  /*8b00*/  @!PT LDS RZ, [RZ] ;  /* 0x00000000fffff984 */ /* 0x000fe20000000800 */
[----:B------:R-:W-:Y:S01]  /*8b10*/  @!PT LDS RZ, [RZ] ;  /* 0x00000000fffff984 */ /* 0x000fe20000000800 */
[----:B------:R-:W-:Y:S01]  /*8b20*/  @!PT LDS RZ, [RZ] ;  /* 0x00000000fffff984 */ /* 0x000fe20000000800 */
[----:B------:R-:W-:Y:S02]  /*8b30*/  @!P1 LDGSTS.E.BYPASS.LTC128B.128 [R235+0x13000], desc[UR4][R36.64+0x80] ;  /* 0x1300008024eb9fae */ /* 0x000fe4000b981a04 */
[C---:B------:R-:W-:Y:S02]  /*8b40*/  IMAD.IADD R185, R203.reuse, 0x1, R188 ;  /* 0x00000001cbb97824 */ /* 0x040fe400078e02bc */
[----:B------:R-:W-:Y:S01]  /*8b50*/  @P1 STS.128 [R235+0x13000], RZ ;  /* 0x013000ffeb001388 */ /* 0x000fe20000000c00 */
[----:B------:R-:W-:Y:S03]  /*8b60*/  IMAD.IADD R139, R203, 0x1, R186 ;  /* 0x00000001cb8b7824 */ /* 0x000fe600078e02ba */
        /* <DEDUP_REMOVED lines=11> */
[----:B------:R-:W2:Y:S04]  /*8c20*/  LDSM.16.M88.4 R140, [R186+0x4000] ;  /* 0x00400000ba8c783b */ /* 0x000ea80000000200 */
[----:B------:R-:W3:Y:S04]  /*8c30*/  LDSM.16.M88.4 R144, [R186+0x4800] ;  /* 0x00480000ba90783b */ /* 0x000ee80000000200 */
[----:B------:R-:W4:Y:S04]  /*8c40*/  LDSM.16.M88.4 R148, [R186+0x5000] ;  /* 0x00500000ba94783b */ /* 0x000f280000000200 */
[----:B------:R-:W0:Y:S04]  /*8c50*/  LDGDEPBAR ;  /* 0x00000000000079af */ /* 0x000e280000000000 */
[----:B------:R-:W5:Y:S04]  /*8c60*/  LDSM.16.M88.4 R152, [R186+0x5800] ;  /* 0x00580000ba98783b */ /* 0x000f680000000200 */
[----:B------:R-:W1:Y:S04]  /*8c70*/  LDSM.16.M88.4 R156, [R186+0x6000] ;  /* 0x00600000ba9c783b */ /* 0x000e680000000200 */
[----:B------:R-:W1:Y:S04]  /*8c80*/  LDSM.16.M88.4 R160, [R186+0x6800] ;  /* 0x00680000baa0783b */ /* 0x000e680000000200 */
[----:B------:R-:W1:Y:S04]  /*8c90*/  LDSM.16.M88.4 R164, [R186+0x7000] ;  /* 0x00700000baa4783b */ /* 0x000e680000000200 */
[----:B------:R-:W1:Y:S04]  /*8ca0*/  LDSM.16.M88.4 R168, [R186+0x7800] ;  /* 0x00780000baa8783b */ /* 0x000e680000000200 */
[----:B------:R-:W-:Y:S01]  /*8cb0*/  LDSM.16.M88.4 R172, [R185] ;  /* 0x00000000b9ac783b */ /* 0x000fe20000000200 */
[C---:B--2---:R-:W-:Y:S03]  /*8cc0*/  HMMA.16816.F32.BF16 R4, R132.reuse, R140, RZ ;  /* 0x0000008c8404723c */ /* 0x044fe600000418ff */
[----:B------:R-:W2:Y:S04]  /*8cd0*/  LDSM.16.M88.4 R176, [R139+0x4000] ;  /* 0x004000008bb0783b */ /* 0x000ea80000000200 */
[----:B------:R-:W2:Y:S01]  /*8ce0*/  LDSM.16.M88.4 R180, [R139+0x4800] ;  /* 0x004800008bb4783b */ /* 0x000ea20000000200 */
[C---:B------:R-:W-:Y:S03]  /*8cf0*/  HMMA.16816.F32.BF16 R8, R132.reuse, R142, RZ ;  /* 0x0000008e8408723c */ /* 0x040fe600000418ff */
[----:B------:R-:W2:Y:S05]  /*8d00*/  LDSM.16.M88.4 R140, [R139+0x5000] ;  /* 0x005000008b8c783b */ /* 0x000eaa0000000200 */
[C---:B---3--:R-:W-:Y:S08]  /*8d10*/  HMMA.16816.F32.BF16 R12, R132.reuse, R144, RZ ;  /* 0x00000090840c723c */ /* 0x048ff000000418ff */
[C---:B------:R-:W-:Y:S01]  /*8d20*/  HMMA.16816.F32.BF16 R16, R132.reuse, R146, RZ ;  /* 0x000000928410723c */ /* 0x040fe200000418ff */
[----:B------:R-:W-:Y:S07]  /*8d30*/  LDSM.16.M88.4 R144, [R139+0x6000] ;  /* 0x006000008b90783b */ /* 0x000fee0000000200 */
[C---:B----4-:R-:W-:Y:S08]  /*8d40*/  HMMA.16816.F32.BF16 R20, R132.reuse, R148, RZ ;  /* 0x000000948414723c */ /* 0x050ff000000418ff */
[C---:B------:R-:W-:Y:S01]  /*8d50*/  HMMA.16816.F32.BF16 R24, R132.reuse, R150, RZ ;  /* 0x000000968418723c */ /* 0x040fe200000418ff */
[----:B------:R-:W-:Y:S07]  /*8d60*/  LDSM.16.M88.4 R148, [R139+0x6800] ;  /* 0x006800008b94783b */ /* 0x000fee0000000200 */
[C---:B-----5:R-:W-:Y:S01]  /*8d70*/  HMMA.16816.F32.BF16 R28, R132.reuse, R152, RZ ;  /* 0x00000098841c723c */ /* 0x060fe200000418ff */
[----:B------:R-:W-:Y:S05]  /*8d80*/  SEL R153, R197, 0xffffffc0, !P2 ;  /* 0xffffffc0c5997807 */ /* 0x000fea0005000000 */
[C---:B------:R-:W-:Y:S02]  /*8d90*/  IMAD.IADD R184, R153.reuse, 0x1, R188 ;  /* 0x0000000199b87824 */ /* 0x040fe400078e02bc */
[C---:B-1----:R-:W-:Y:S01]  /*8da0*/  HMMA.16816.F32.BF16 R32, R132.reuse, R154, RZ ;  /* 0x0000009a8420723c */ /* 0x042fe200000418ff */
[----:B------:R-:W-:Y:S02]  /*8db0*/  IMAD.IADD R138, R153, 0x1, R186 ;  /* 0x00000001998a7824 */ /* 0x000fe400078e02ba */
[----:B------:R-:W-:Y:S01]  /*8dc0*/  LDSM.16.M88.4 R152, [R139+0x7000] ;  /* 0x007000008b98783b */ /* 0x000fe20000000200 */
[C---:B------:R-:W-:Y:S02]  /*8dd0*/  IMAD.IADD R206, R203.reuse, 0x1, R184 ;  /* 0x00000001cbce7824 */ /* 0x040fe400078e02b8 */
[----:B------:R-:W-:Y:S02]  /*8de0*/  IMAD.IADD R205, R203, 0x1, R138 ;  /* 0x00000001cbcd7824 */ /* 0x000fe400078e028a */
[C---:B------:R-:W-:Y:S03]  /*8df0*/  HMMA.16816.F32.BF16 R36, R132.reuse, R156, RZ ;  /* 0x0000009c8424723c */ /* 0x040fe600000418ff */
[----:B------:R-:W-:Y:S05]  /*8e00*/  LDSM.16.M88.4 R192, [R205+0xb000] ;  /* 0x00b00000cdc0783b */ /* 0x000fea0000000200 */
[C---:B------:R-:W-:Y:S01]  /*8e10*/  HMMA.16816.F32.BF16 R40, R132.reuse, R158, RZ ;  /* 0x0000009e8428723c */ /* 0x040fe200000418ff */
[----:B------:R-:W-:Y:S07]  /*8e20*/  LDSM.16.M88.4 R156, [R139+0x7800] ;  /* 0x007800008b9c783b */ /* 0x000fee0000000200 */
        /* <DEDUP_REMOVED lines=253> */
.L_x_1470:
[----:B------:R-:W-:Y:S05]  /*9e00*/  BSYNC.RECONVERGENT B0 ;  /* 0x0000000000007941 */ /* 0x000fea0003800200 */
.L_x_1469:
        /* <DEDUP_REMOVED lines=8> */
[----:B------:R-:W-:Y:S01]  /*9e90*/  IADD3 R144, P5, PT, R133, R138, RZ ;  /* 0x0000008a85907210 */ /* 0x000fe20007fbe0ff */
        /* <DEDUP_REMOVED lines=8> */
[----:B-1----:R-:W-:Y:S05]  /*9f20*/  @!P1 IMAD.MOV.U32 R215, RZ, RZ, R213 ;  /* 0x000000ffffd79224 */ /* 0x002fea00078e00d5 */
        /* <DEDUP_REMOVED lines=80> */
.L_x_1468:
[----:B------:R-:W-:Y:S05]  /*a430*/  BSYNC.RECONVERGENT B1 ;  /* 0x0000000000017941 */ /* 0x000fea0003800200 */
.L_x_1467:
[----:B--2---:R-:W2:Y:S01]  /*a440*/  LD.E R135, desc[UR4][R2.64+0xdc] ;  /* 0x0000dc0402877980 */ /* 0x004ea2000c101900 */
        /* <DEDUP_REMOVED lines=545> */
.L_x_1464:
        /* <DEDUP_REMOVED lines=10> */
.L_x_1493:
[----:B------:R-:W2:Y:S01]  /*c700*/  MUFU.RCP R8, R5 ;  /* 0x0000000500087308 */ /* 0x000ea20000001000 */
[----:B----4-:R-:W-:Y:S01]  /*c710*/  FADD.FTZ R4, R9, R10 ;  /* 0x0000000a09047221 */ /* 0x010fe20000010000 */
[----:B------:R-:W-:Y:S01]  /*c720*/  SHF.L.U32 R6, R200, 0x4, RZ ;  /* 0x00000004c8067819 */ /* 0x000fe200000006ff */
[----:B------:R-:W-:Y:S05]  /*c730*/  WARPSYNC.ALL ;  /* 0x0000000000007948 */ /* 0x000fea0003800000 */
[----:B------:R-:W4:Y:S01]  /*c740*/  MUFU.RCP R7, R4 ;  /* 0x0000000400077308 */ /* 0x000f220000001000 */
[----:B------:R-:W-:Y:S01]  /*c750*/  BAR.SYNC.DEFER_BLOCKING 0x0 ;  /* 0x0000000000007b1d */ /* 0x000fe20000010000 */
[----:B------:R-:W-:-:S02]  /*c760*/  FSETP.NE.FTZ.AND P1, PT, R5, RZ, PT ;  /* 0x000000ff0500720b */ /* 0x000fc40003f35000 */
[----:B------:R-:W-:Y:S02]  /*c770*/  SHF.L.U32 R12, R200, 0x1, RZ ;  /* 0x00000001c80c7819 */ /* 0x000fe400000006ff */
[----:B---3--:R-:W-:Y:S02]  /*c780*/  LOP3.LUT R9, R6, 0x1c0, RZ, 0xc0, !PT ;  /* 0x000001c006097812 */ /* 0x008fe400078ec0ff */
[----:B------:R-:W-:Y:S02]  /*c790*/  FSETP.NE.FTZ.AND P0, PT, R4, RZ, PT ;  /* 0x000000ff0400720b */ /* 0x000fe40003f15000 */
[--C-:B------:R-:W-:Y:S02]  /*c7a0*/  LOP3.LUT R10, R199, 0x6, R12.reuse, 0xf8, !PT ;  /* 0x00000006c70a7812 */ /* 0x100fe400078ef80c */
[----:B------:R-:W-:Y:S02]  /*c7b0*/  LOP3.LUT R9, R9, 0x38, R12, 0xf8, !PT ;  /* 0x0000003809097812 */ /* 0x000fe400078ef80c */
[----:B------:R-:W-:-:S02]  /*c7c0*/  R2P PR, R200, 0x18 ;  /* 0x00000018c8007804 */ /* 0x000fc40000000000 */
[----:B--2---:R-:W-:Y:S02]  /*c7d0*/  FSEL R8, R8, 1, P1 ;  /* 0x3f80000008087808 */ /* 0x004fe40000800000 */
        /* <DEDUP_REMOVED lines=35> */
[----:B------:R-:W-:Y:S01]  /*ca10*/  FMUL.FTZ R130, R7, R130 ;  /* 0x0000008207827220 */ /* 0x000fe20000410000 */
[----:B------:R-:W-:Y:S01]  /*ca20*/  SEL R8, R197, 0xffffffc0, !P3 ;  /* 0xffffffc0c5087807 */ /* 0x000fe20005800000 */
[C---:B------:R-:W-:Y:S01]  /*ca30*/  FMUL.FTZ R131, R7.reuse, R131 ;  /* 0x0000008307837220 */ /* 0x040fe20000410000 */
[----:B------:R-:W-:Y:S01]  /*ca40*/  SEL R198, R198, 0xffffffe0, !P2 ;  /* 0xffffffe0c6c67807 */ /* 0x000fe20005000000 */
[----:B------:R-:W-:Y:S01]  /*ca50*/  FMUL.FTZ R126, R7, R126 ;  /* 0x0000007e077e7220 */ /* 0x000fe20000410000 */
[----:B------:R-:W-:Y:S01]  /*ca60*/  IADD3 R13, PT, PT, R9, 0x80, RZ ;  /* 0x00000080090d7810 */ /* 0x000fe20007ffe0ff */
[C---:B------:R-:W-:Y:S01]  /*ca70*/  FMUL.FTZ R127, R7.reuse, R127 ;  /* 0x0000007f077f7220 */ /* 0x040fe20000410000 */
[----:B------:R-:W-:Y:S01]  /*ca80*/  IADD3 R11, PT, PT, R8, R9, RZ ;  /* 0x00000009080b7210 */ /* 0x000fe20007ffe0ff */
[----:B------:R-:W-:Y:S01]  /*ca90*/  FMUL.FTZ R70, R7, R70 ;  /* 0x0000004607467220 */ /* 0x000fe20000410000 */
        /* <DEDUP_REMOVED lines=39> */
[----:B------:R2:W-:Y:S04]  /*cd10*/  STS.64 [R10], R72 ;  /* 0x000000480a007388 */ /* 0x0005e80000000a00 */
[----:B------:R-:W-:Y:S04]  /*cd20*/  STS.64 [R10+0x800], R74 ;  /* 0x0008004a0a007388 */ /* 0x000fe80000000a00 */
[----:B------:R-:W-:Y:S04]  /*cd30*/  STS.64 [R13], R76 ;  /* 0x0000004c0d007388 */ /* 0x000fe80000000a00 */
[----:B------:R3:W-:Y:S04]  /*cd40*/  STS.64 [R13+0x800], R78 ;  /* 0x0008004e0d007388 */ /* 0x0007e80000000a00 */
        /* <DEDUP_REMOVED lines=20> */
[----:B------:R1:W-:Y:S04]  /*ce90*/  STS.64 [R198+0x4000], R116 ;  /* 0x00400074c6007388 */ /* 0x0003e80000000a00 */
[----:B------:R1:W-:Y:S04]  /*cea0*/  STS.64 [R198+0x4800], R118 ;  /* 0x00480076c6007388 */ /* 0x0003e80000000a00 */
[----:B--2---:R-:W2:Y:S04]  /*ceb0*/  LD.E.64 R72, desc[UR4][R2.64+0xb0] ;  /* 0x0000b00402487980 */ /* 0x004ea8000c101b00 */
[----:B------:R-:W2:Y:S01]  /*cec0*/  LD.E R12, desc[UR4][R2.64+0x60] ;  /* 0x00006004020c7980 */ /* 0x000ea2000c101900 */
[----:B------:R-:W1:Y:S03]  /*ced0*/  @P0 MUFU.LG2 R4, R4 ;  /* 0x0000000400040308 */ /* 0x000e660000000c00 */
[----:B------:R2:W5:Y:S01]  /*cee0*/  LD.E R68, desc[UR4][R2.64+0xcc] ;  /* 0x0000cc0402447980 */ /* 0x000562000c101900 */
[----:B------:R-:W-:-:S02]  /*cef0*/  SHF.L.U32 R69, R200, 0x2, RZ ;  /* 0x00000002c8457819 */ /* 0x000fc400000006ff */
[----:B------:R-:W-:Y:S01]  /*cf00*/  LOP3.LUT R6, R6, 0x10, RZ, 0xc0, !PT ;  /* 0x0000001006067812 */ /* 0x000fe200078ec0ff */
[----:B---3--:R3:W5:Y:S01]  /*cf10*/  LD.E.64 R78, desc[UR4][R2.64+0x78] ;  /* 0x00007804024e7980 */ /* 0x008762000c101b00 */
[----:B------:R-:W3:Y:S01]  /*cf20*/  @P1 MUFU.LG2 R5, R5 ;  /* 0x0000000500051308 */ /* 0x000ee20000000c00 */
[----:B----4-:R-:W-:Y:S02]  /*cf30*/  LOP3.LUT R8, R69, 0x1f8, RZ, 0xc0, !PT ;  /* 0x000001f845087812 */ /* 0x010fe400078ec0ff */
[----:B------:R4:W5:Y:S01]  /*cf40*/  LD.E.64 R76, desc[UR4][R2.64+0xa8] ;  /* 0x0000a804024c7980 */ /* 0x000962000c101b00 */
[----:B------:R-:W-:Y:S02]  /*cf50*/  SHF.R.U32.HI R9, RZ, 0x2, R200 ;  /* 0x00000002ff097819 */ /* 0x000fe400000116c8 */
[----:B------:R-:W-:Y:S02]  /*cf60*/  LOP3.LUT R7, R8, 0x38, R201, 0x78, !PT ;  /* 0x0000003808077812 */ /* 0x000fe400078e78c9 */
[----:B------:R-:W-:-:S02]  /*cf70*/  LOP3.LUT R70, R201, 0x30, RZ, 0xc0, !PT ;  /* 0x00000030c9467812 */ /* 0x000fc400078ec0ff */
[----:B------:R-:W-:Y:S01]  /*cf80*/  LEA R7, R7, R6, 0x2 ;  /* 0x0000000607077211 */ /* 0x000fe200078e10ff */
[----:B-1----:R-:W-:Y:S01]  /*cf90*/  @P0 FMUL.FTZ R6, R4, 0.69314718246459960938 ;  /* 0x3f31721804060820 */ /* 0x002fe20000410000 */
[----:B------:R-:W-:Y:S02]  /*cfa0*/  SHF.L.U32 R4, R219, 0x6, RZ ;  /* 0x00000006db047819 */ /* 0x000fe400000006ff */
[----:B------:R-:W-:Y:S01]  /*cfb0*/  IADD3 R202, PT, PT, R202, R7, RZ ;  /* 0x00000007caca7210 */ /* 0x000fe20007ffe0ff */
[----:B------:R-:W-:Y:S01]  /*cfc0*/  BAR.SYNC.DEFER_BLOCKING 0x0 ;  /* 0x0000000000007b1d */ /* 0x000fe20000010000 */
[----:B------:R-:W-:Y:S01]  /*cfd0*/  MOV R71, 0xff800000 ;  /* 0xff80000000477802 */ /* 0x000fe20000000f00 */
[----:B-----5:R-:W-:Y:S01]  /*cfe0*/  @P0 FFMA.FTZ R71, R0, R133, R6 ;  /* 0x0000008500470223 */ /* 0x020fe20000010006 */
[----:B---3--:R-:W-:Y:S01]  /*cff0*/  @P1 FMUL.FTZ R5, R5, 0.69314718246459960938 ;  /* 0x3f31721805051820 */ /* 0x008fe20000410000 */
[----:B------:R-:W-:Y:S02]  /*d000*/  LOP3.LUT R70, R70, 0x7, R9, 0xf8, !PT ;  /* 0x0000000746467812 */ /* 0x000fe400078ef809 */
[----:B------:R-:W-:Y:S01]  /*d010*/  LOP3.LUT P0, RZ, R200, 0x3, RZ, 0xc0, !PT ;  /* 0x00000003c8ff7812 */ /* 0x000fe2000780c0ff */
[----:B------:R4:W1:Y:S04]  /*d020*/  LDS.128 R64, [R202] ;  /* 0x00000000ca407984 */ /* 0x0008680000000c00 */
[----:B------:R4:W3:Y:S04]  /*d030*/  LDS.128 R60, [R202+0x800] ;  /* 0x00080000ca3c7984 */ /* 0x0008e80000000c00 */
        /* <DEDUP_REMOVED lines=12> */
[----:B------:R-:W-:Y:S01]  /*d100*/  BSSY.RECONVERGENT B0, `(.L_x_1473) ;  /* 0x0000012000007945 */ /* 0x000fe20003800200 */
[----:B--2---:R-:W-:Y:S01]  /*d110*/  IMAD R225, R72, UR8, R225 ;  /* 0x0000000848e17c24 */ /* 0x004fe2000f8e02e1 */
[----:B------:R-:W-:Y:S01]  /*d120*/  MOV R72, 0xff800000 ;  /* 0xff80000000487802 */ /* 0x000fe20000000f00 */
[----:B------:R-:W-:-:S02]  /*d130*/  @P1 FFMA.FTZ R72, R0, R134, R5 ;  /* 0x0000008600481223 */ /* 0x000fc40000010005 */
[----:B------:R-:W-:-:S04]  /*d140*/  IMAD R12, R225, R12, R223 ;  /* 0x0000000ce10c7224 */ /* 0x000fc800078e02df */
[----:B------:R-:W-:Y:S02]  /*d150*/  IMAD R73, R73, R12, R4 ;  /* 0x0000000c49497224 */ /* 0x000fe400078e0204 */
[----:B------:R4:W2:Y:S04]  /*d160*/  LDS.128 R12, [R202+0x6800] ;  /* 0x00680000ca0c7984 */ /* 0x0008a80000000c00 */
[----:B------:R4:W1:Y:S01]  /*d170*/  LDS.128 R4, [R202+0x7800] ;  /* 0x00780000ca047984 */ /* 0x0008620000000c00 */
[----:B---3--:R-:W-:Y:S05]  /*d180*/  @P0 BRA `(.L_x_1474) ;  /* 0x0000000000240947 */ /* 0x008fea0003800000 */
[C---:B------:R-:W-:Y:S01]  /*d190*/  VIADD R74, R70.reuse, 0x8 ;  /* 0x00000008464a7836 */ /* 0x040fe20000000000 */
[C---:B------:R-:W-:Y:S02]  /*d1a0*/  IADD3 R0, P0, PT, R73.reuse, R70, RZ ;  /* 0x0000004649007210 */ /* 0x040fe40007f1e0ff */
[-C--:B------:R-:W-:Y:S02]  /*d1b0*/  ISETP.GE.AND P2, PT, R70, R207.reuse, PT ;  /* 0x000000cf4600720c */ /* 0x080fe40003f46270 */
[----:B------:R-:W-:Y:S02]  /*d1c0*/  ISETP.GE.AND P1, PT, R74, R207, PT ;  /* 0x000000cf4a00720c */ /* 0x000fe40003f26270 */
[----:B------:R-:W-:Y:S02]  /*d1d0*/  LEA.HI.X.SX32 R75, R73, RZ, 0x1, P0 ;  /* 0x000000ff494b7211 */ /* 0x000fe400000f0eff */
[----:B------:R-:W-:-:S04]  /*d1e0*/  LEA R74, P0, R0, R76, 0x2 ;  /* 0x0000004c004a7211 */ /* 0x000fc800078010ff */
[----:B------:R-:W-:-:S05]  /*d1f0*/  LEA.HI.X R75, R0, R77, R75, 0x2, P0 ;  /* 0x0000004d004b7211 */ /* 0x000fca00000f144b */
[----:B------:R3:W-:Y:S04]  /*d200*/  @!P2 ST.E desc[UR4][R74.64], R72 ;  /* 0x000000484a00a985 */ /* 0x0007e8000c101904 */
[----:B------:R3:W-:Y:S02]  /*d210*/  @!P1 ST.E desc[UR4][R74.64+0x20], R71 ;  /* 0x000020474a009985 */ /* 0x0007e4000c101904 */
.L_x_1474:
[----:B------:R-:W-:Y:S05]  /*d220*/  BSYNC.RECONVERGENT B0 ;  /* 0x0000000000007941 */ /* 0x000fea0003800200 */
.L_x_1473:
[----:B------:R-:W-:Y:S01]  /*d230*/  SHF.R.U32.HI R200, RZ, 0x4, R200 ;  /* 0x00000004ffc87819 */ /* 0x000fe200000116c8 */
[----:B----4-:R4:W5:Y:S01]  /*d240*/  LD.E R2, desc[UR4][R2.64+0xc0] ;  /* 0x0000c00402027980 */ /* 0x010962000c101900 */
[----:B------:R-:W-:Y:S01]  /*d250*/  LOP3.LUT R196, R196, 0x1f80, RZ, 0xc0, !PT ;  /* 0x00001f80c4c47812 */ /* 0x000fe200078ec0ff */
[----:B------:R-:W-:Y:S01]  /*d260*/  IMAD R68, R73, R68, RZ ;  /* 0x0000004449447224 */ /* 0x000fe200078e02ff */
[CC--:B------:R-:W-:Y:S01]  /*d270*/  ISETP.GE.AND P3, PT, R200.reuse, R207.reuse, PT ;  /* 0x000000cfc800720c */ /* 0x0c0fe20003f66270 */
[----:B------:R-:W-:Y:S01]  /*d280*/  VIADD R0, R200, 0x8 ;  /* 0x00000008c8007836 */ /* 0x000fe20000000000 */
[----:B---3--:R-:W-:Y:S01]  /*d290*/  LOP3.LUT R71, R196, 0x3c, R69, 0xf8, !PT ;  /* 0x0000003cc4477812 */ /* 0x008fe200078ef845 */
[C---:B------:R-:W-:Y:S01]  /*d2a0*/  VIADD R70, R200.reuse, 0x18 ;  /* 0x00000018c8467836 */ /* 0x040fe20000000000 */
[----:B------:R-:W-:Y:S01]  /*d2b0*/  LOP3.LUT R69, R69, 0x3c, RZ, 0xc0, !PT ;  /* 0x0000003c45457812 */ /* 0x000fe200078ec0ff */
[----:B------:R-:W-:Y:S01]  /*d2c0*/  VIADD R72, R200, 0x10 ;  /* 0x00000010c8487836 */ /* 0x000fe20000000000 */
[-C--:B------:R-:W-:Y:S01]  /*d2d0*/  ISETP.GE.AND P1, PT, R0, R207.reuse, PT ;  /* 0x000000cf0000720c */ /* 0x080fe20003f26270 */
[----:B------:R-:W-:Y:S01]  /*d2e0*/  VIADD R0, R200, 0x20 ;  /* 0x00000020c8007836 */ /* 0x000fe20000000000 */
[-C--:B------:R-:W-:Y:S01]  /*d2f0*/  ISETP.GE.AND P2, PT, R70, R207.reuse, PT ;  /* 0x000000cf4600720c */ /* 0x080fe20003f46270 */
[----:B------:R-:W-:Y:S01]  /*d300*/  BSSY.RECONVERGENT B0, `(.L_x_1475) ;  /* 0x0000011000007945 */ /* 0x000fe20003800200 */
[----:B------:R-:W-:-:S02]  /*d310*/  ISETP.GE.AND P0, PT, R72, R207, PT ;  /* 0x000000cf4800720c */ /* 0x000fc40003f06270 */
[----:B------:R-:W-:Y:S01]  /*d320*/  ISETP.GE.AND P6, PT, R0, R207, PT ;  /* 0x000000cf0000720c */ /* 0x000fe20003fc6270 */
[----:B------:R-:W-:-:S05]  /*d330*/  VIADD R0, R200, 0x28 ;  /* 0x00000028c8007836 */ /* 0x000fca0000000000 */
[----:B------:R-:W-:Y:S01]  /*d340*/  ISETP.GE.AND P5, PT, R0, R207, PT ;  /* 0x000000cf0000720c */ /* 0x000fe20003fa6270 */
[----:B------:R-:W-:Y:S01]  /*d350*/  VIADD R0, R200, 0x30 ;  /* 0x00000030c8007836 */ /* 0x000fe20000000000 */
[----:B----4-:R-:W-:Y:S02]  /*d360*/  P2R R3, PR, RZ, 0x4 ;  /* 0x00000004ff037803 */ /* 0x010fe40000000000 */
[----:B------:R-:W-:Y:S02]  /*d370*/  IADD3 R73, P2, PT, R71, R68, RZ ;  /* 0x0000004447497210 */ /* 0x000fe40007f5e0ff */
[----:B------:R-:W-:Y:S02]  /*d380*/  LOP3.LUT R71, R69, 0x40, RZ, 0xfc, !PT ;  /* 0x0000004045477812 */ /* 0x000fe400078efcff */
[----:B------:R-:W-:Y:S01]  /*d390*/  LEA.HI.X.SX32 R68, R68, RZ, 0x1, P2 ;  /* 0x000000ff44447211 */ /* 0x000fe200010f0eff */
[----:B------:R-:W-:Y:S08]  /*d3a0*/  @P3 BRA `(.L_x_1476) ;  /* 0x0000000000183947 */ /* 0x000ff00003800000 */
[----:B------:R-:W-:Y:S02]  /*d3b0*/  LEA R74, P2, R73, R78, 0x2 ;  /* 0x0000004e494a7211 */ /* 0x000fe400078410ff */
[-C--:B-----5:R-:W-:Y:S02]  /*d3c0*/  ISETP.GE.AND P3, PT, R69, R2.reuse, PT ;  /* 0x000000024500720c */ /* 0x0a0fe40003f66270 */
[----:B------:R-:W-:Y:S02]  /*d3d0*/  LEA.HI.X R75, R73, R79, R68, 0x2, P2 ;  /* 0x0000004f494b7211 */ /* 0x000fe400010f1444 */
[----:B------:R-:W-:-:S09]  /*d3e0*/  ISETP.GE.AND P2, PT, R71, R2, PT ;  /* 0x000000024700720c */ /* 0x000fd20003f46270 */
[----:B-1----:R3:W-:Y:S04]  /*d3f0*/  @!P3 ST.E.128 desc[UR4][R74.64], R64 ;  /* 0x000000404a00b985 */ /* 0x0027e8000c101d04 */
[----:B------:R3:W-:Y:S02]  /*d400*/  @!P2 ST.E.128 desc[UR4][R74.64+0x100], R32 ;  /* 0x000100204a00a985 */ /* 0x0007e4000c101d04 */
.L_x_1476:
[----:B------:R-:W-:Y:S05]  /*d410*/  BSYNC.RECONVERGENT B0 ;  /* 0x0000000000007941 */ /* 0x000fea0003800200 */
.L_x_1475:
[----:B------:R-:W-:Y:S01]  /*d420*/  BSSY.RECONVERGENT B0, `(.L_x_1477) ;  /* 0x000000c000007945 */ /* 0x000fe20003800200 */
[----:B------:R-:W-:Y:S02]  /*d430*/  ISETP.GE.AND P4, PT, R0, R207, PT ;  /* 0x000000cf0000720c */ /* 0x000fe40003f86270 */
[----:B------:R-:W-:Y:S01]  /*d440*/  IADD3 R200, PT, PT, R200, 0x38, RZ ;  /* 0x00000038c8c87810 */ /* 0x000fe20007ffe0ff */
[----:B------:R-:W-:Y:S05]  /*d450*/  @P1 BRA `(.L_x_1478) ;  /* 0x0000000000201947 */ /* 0x000fea0003800000 */
[-C--:B-----5:R-:W-:Y:S02]  /*d460*/  ISETP.GE.AND P3, PT, R69, R2.reuse, PT ;  /* 0x000000024500720c */ /* 0x0a0fe40003f66270 */
[----:B------:R-:W-:-:S11]  /*d470*/  ISETP.GE.AND P2, PT, R71, R2, PT ;  /* 0x000000024700720c */ /* 0x000fd60003f46270 */
[----:B-1-3--:R-:W-:-:S04]  /*d480*/  @!P3 LEA R34, P1, R73, R78, 0x2 ;  /* 0x0000004e4922b211 */ /* 0x00afc800078210ff */
[C---:B------:R-:W-:Y:S02]  /*d490*/  @!P3 LEA.HI.X R35, R73.reuse, R79, R68, 0x2, P1 ;  /* 0x0000004f4923b211 */ /* 0x040fe400008f1444 */
[----:B------:R-:W-:-:S03]  /*d4a0*/  @!P2 LEA R32, P1, R73, R78, 0x2 ;  /* 0x0000004e4920a211 */ /* 0x000fc600078210ff */
[----:B------:R4:W-:Y:S01]  /*d4b0*/  @!P3 ST.E.128 desc[UR4][R34.64+0x1000], R60 ;  /* 0x0010003c2200b985 */ /* 0x0009e2000c101d04 */
[----:B------:R-:W-:-:S05]  /*d4c0*/  @!P2 LEA.HI.X R33, R73, R79, R68, 0x2, P1 ;  /* 0x0000004f4921a211 */ /* 0x000fca00008f1444 */
[----:B------:R4:W-:Y:S04]  /*d4d0*/  @!P2 ST.E.128 desc[UR4][R32.64+0x1100], R28 ;  /* 0x0011001c2000a985 */ /* 0x0009e8000c101d04 */
.L_x_1478:
[----:B------:R-:W-:Y:S05]  /*d4e0*/  BSYNC.RECONVERGENT B0 ;  /* 0x0000000000007941 */ /* 0x000fea0003800200 */
.L_x_1477:
[----:B------:R-:W-:Y:S01]  /*d4f0*/  BSSY.RECONVERGENT B0, `(.L_x_1479) ;  /* 0x000000b000007945 */ /* 0x000fe20003800200 */
[----:B------:R-:W-:-:S03]  /*d500*/  ISETP.GE.AND P3, PT, R200, R207, PT ;  /* 0x000000cfc800720c */ /* 0x000fc60003f66270 */
[----:B------:R-:W-:Y:S10]  /*d510*/  @P0 BRA `(.L_x_1480) ;  /* 0x0000000000200947 */ /* 0x000ff40003800000 */
[-C--:B-----5:R-:W-:Y:S02]  /*d520*/  ISETP.GE.AND P2, PT, R69, R2.reuse, PT ;  /* 0x000000024500720c */ /* 0x0a0fe40003f46270 */
[----:B------:R-:W-:-:S11]  /*d530*/  ISETP.GE.AND P1, PT, R71, R2, PT ;  /* 0x000000024700720c */ /* 0x000fd60003f26270 */
[----:B-1--4-:R-:W-:-:S04]  /*d540*/  @!P2 LEA R30, P0, R73, R78, 0x2 ;  /* 0x0000004e491ea211 */ /* 0x012fc800078010ff */
[C---:B------:R-:W-:Y:S02]  /*d550*/  @!P2 LEA.HI.X R31, R73.reuse, R79, R68, 0x2, P0 ;  /* 0x0000004f491fa211 */ /* 0x040fe400000f1444 */
[----:B------:R-:W-:-:S03]  /*d560*/  @!P1 LEA R28, P0, R73, R78, 0x2 ;  /* 0x0000004e491c9211 */ /* 0x000fc600078010ff */
[----:B------:R1:W-:Y:S01]  /*d570*/  @!P2 ST.E.128 desc[UR4][R30.64+0x2000], R56 ;  /* 0x002000381e00a985 */ /* 0x0003e2000c101d04 */
[----:B------:R-:W-:-:S05]  /*d580*/  @!P1 LEA.HI.X R29, R73, R79, R68, 0x2, P0 ;  /* 0x0000004f491d9211 */ /* 0x000fca00000f1444 */
[----:B------:R1:W-:Y:S04]  /*d590*/  @!P1 ST.E.128 desc[UR4][R28.64+0x2100], R24 ;  /* 0x002100181c009985 */ /* 0x0003e8000c101d04 */
.L_x_1480:
[----:B------:R-:W-:Y:S05]  /*d5a0*/  BSYNC.RECONVERGENT B0 ;  /* 0x0000000000007941 */ /* 0x000fea0003800200 */
.L_x_1479:
[----:B------:R-:W-:Y:S01]  /*d5b0*/  ISETP.NE.AND P0, PT, R3, RZ, PT ;  /* 0x000000ff0300720c */ /* 0x000fe20003f05270 */
[----:B------:R-:W-:-:S12]  /*d5c0*/  BSSY.RECONVERGENT B0, `(.L_x_1481) ;  /* 0x000000a000007945 */ /* 0x000fd80003800200 */
[----:B------:R-:W-:Y:S05]  /*d5d0*/  @P0 BRA `(.L_x_1482) ;  /* 0x0000000000200947 */ /* 0x000fea0003800000 */
[-C--:B-----5:R-:W-:Y:S02]  /*d5e0*/  ISETP.GE.AND P2, PT, R69, R2.reuse, PT ;  /* 0x000000024500720c */ /* 0x0a0fe40003f46270 */
[----:B------:R-:W-:-:S11]  /*d5f0*/  ISETP.GE.AND P1, PT, R71, R2, PT ;  /* 0x000000024700720c */ /* 0x000fd60003f26270 */
[----:B-1----:R-:W-:-:S04]  /*d600*/  @!P2 LEA R26, P0, R73, R78, 0x2 ;  /* 0x0000004e491aa211 */ /* 0x002fc800078010ff */
[C---:B------:R-:W-:Y:S02]  /*d610*/  @!P2 LEA.HI.X R27, R73.reuse, R79, R68, 0x2, P0 ;  /* 0x0000004f491ba211 */ /* 0x040fe400000f1444 */
[----:B------:R-:W-:-:S03]  /*d620*/  @!P1 LEA R24, P0, R73, R78, 0x2 ;  /* 0x0000004e49189211 */ /* 0x000fc600078010ff */
[----:B------:R1:W-:Y:S01]  /*d630*/  @!P2 ST.E.128 desc[UR4][R26.64+0x3000], R52 ;  /* 0x003000341a00a985 */ /* 0x0003e2000c101d04 */
[----:B------:R-:W-:-:S05]  /*d640*/  @!P1 LEA.HI.X R25, R73, R79, R68, 0x2, P0 ;  /* 0x0000004f49199211 */ /* 0x000fca00000f1444 */
[----:B------:R1:W-:Y:S04]  /*d650*/  @!P1 ST.E.128 desc[UR4][R24.64+0x3100], R20 ;  /* 0x0031001418009985 */ /* 0x0003e8000c101d04 */
.L_x_1482:
[----:B------:R-:W-:Y:S05]  /*d660*/  BSYNC.RECONVERGENT B0 ;  /* 0x0000000000007941 */ /* 0x000fea0003800200 */
.L_x_1481:
[----:B------:R-:W-:Y:S04]  /*d670*/  BSSY.RECONVERGENT B0, `(.L_x_1483) ;  /* 0x000000a000007945 */ /* 0x000fe80003800200 */
[----:B------:R-:W-:Y:S05]  /*d680*/  @P6 BRA `(.L_x_1484) ;  /* 0x0000000000206947 */ /* 0x000fea0003800000 */
[-C--:B-----5:R-:W-:Y:S02]  /*d690*/  ISETP.GE.AND P6, PT, R69, R2.reuse, PT ;  /* 0x000000024500720c */ /* 0x0a0fe40003fc6270 */
[----:B------:R-:W-:-:S11]  /*d6a0*/  ISETP.GE.AND P1, PT, R71, R2, PT ;  /* 0x000000024700720c */ /* 0x000fd60003f26270 */
[CC--:B-1----:R-:W-:Y:S02]  /*d6b0*/  @!P6 LEA R22, P2, R73.reuse, R78.reuse, 0x2 ;  /* 0x0000004e4916e211 */ /* 0x0c2fe400078410ff */
[C---:B------:R-:W-:Y:S02]  /*d6c0*/  @!P1 LEA R20, P0, R73.reuse, R78, 0x2 ;  /* 0x0000004e49149211 */ /* 0x040fe400078010ff */
[CCC-:B------:R-:W-:Y:S02]  /*d6d0*/  @!P6 LEA.HI.X R23, R73.reuse, R79.reuse, R68.reuse, 0x2, P2 ;  /* 0x0000004f4917e211 */ /* 0x1c0fe400010f1444 */
[----:B------:R-:W-:-:S03]  /*d6e0*/  @!P1 LEA.HI.X R21, R73, R79, R68, 0x2, P0 ;  /* 0x0000004f49159211 */ /* 0x000fc600000f1444 */
[----:B------:R1:W-:Y:S04]  /*d6f0*/  @!P6 ST.E.128 desc[UR4][R22.64+0x4000], R48 ;  /* 0x004000301600e985 */ /* 0x0003e8000c101d04 */
[----:B------:R1:W-:Y:S02]  /*d700*/  @!P1 ST.E.128 desc[UR4][R20.64+0x4100], R16 ;  /* 0x0041001014009985 */ /* 0x0003e4000c101d04 */
.L_x_1484:
[----:B------:R-:W-:Y:S05]  /*d710*/  BSYNC.RECONVERGENT B0 ;  /* 0x0000000000007941 */ /* 0x000fea0003800200 */
.L_x_1483:
        /* <DEDUP_REMOVED lines=9> */
[----:B--2---:R1:W-:Y:S02]  /*d7b0*/  @!P1 ST.E.128 desc[UR4][R16.64+0x5100], R12 ;  /* 0x0051000c10009985 */ /* 0x0043e4000c101d04 */
.L_x_1486:
[----:B------:R-:W-:Y:S05]  /*d7c0*/  BSYNC.RECONVERGENT B0 ;  /* 0x0000000000007941 */ /* 0x000fea0003800200 */
.L_x_1485:
[----:B------:R-:W-:Y:S04]  /*d7d0*/  BSSY.RECONVERGENT B0, `(.L_x_1487) ;  /* 0x000000a000007945 */ /* 0x000fe80003800200 */
[----:B------:R-:W-:Y:S05]  /*d7e0*/  @P4 BRA `(.L_x_1488) ;  /* 0x0000000000204947 */ /* 0x000fea0003800000 */
[-C--:B-----5:R-:W-:Y:S02]  /*d7f0*/  ISETP.GE.AND P4, PT, R69, R2.reuse, PT ;  /* 0x000000024500720c */ /* 0x0a0fe40003f86270 */
[----:B------:R-:W-:-:S11]  /*d800*/  ISETP.GE.AND P1, PT, R71, R2, PT ;  /* 0x000000024700720c */ /* 0x000fd60003f26270 */
[CC--:B-12---:R-:W-:Y:S02]  /*d810*/  @!P4 LEA R14, P2, R73.reuse, R78.reuse, 0x2 ;  /* 0x0000004e490ec211 */ /* 0x0c6fe400078410ff */
[C---:B------:R-:W-:Y:S02]  /*d820*/  @!P1 LEA R12, P0, R73.reuse, R78, 0x2 ;  /* 0x0000004e490c9211 */ /* 0x040fe400078010ff */
[CCC-:B------:R-:W-:Y:S02]  /*d830*/  @!P4 LEA.HI.X R15, R73.reuse, R79.reuse, R68.reuse, 0x2, P2 ;  /* 0x0000004f490fc211 */ /* 0x1c0fe400010f1444 */
[----:B------:R-:W-:-:S03]  /*d840*/  @!P1 LEA.HI.X R13, R73, R79, R68, 0x2, P0 ;  /* 0x0000004f490d9211 */ /* 0x000fc600000f1444 */
[----:B------:R1:W-:Y:S04]  /*d850*/  @!P4 ST.E.128 desc[UR4][R14.64+0x6000], R40 ;  /* 0x006000280e00c985 */ /* 0x0003e8000c101d04 */
[----:B------:R1:W-:Y:S02]  /*d860*/  @!P1 ST.E.128 desc[UR4][R12.64+0x6100], R8 ;  /* 0x006100080c009985 */ /* 0x0003e4000c101d04 */
.L_x_1488:
[----:B------:R-:W-:Y:S05]  /*d870*/  BSYNC.RECONVERGENT B0 ;  /* 0x0000000000007941 */ /* 0x000fea0003800200 */
.L_x_1487:
[----:B------:R-:W-:-:S04]  /*d880*/  MOV R219, 0x0 ;  /* 0x0000000000db7802 */ /* 0x000fc80000000f00 */
[----:B-12345:R-:W-:Y:S05]  /*d890*/  @P3 RET.REL.NODEC R218 `(_ZN5flash24flash_fwd_splitkv_kernelI23Flash_fwd_kernel_traitsILi128ELi64ELi128ELi4ELb0ELb0EN7cutlass10bfloat16_tE19Flash_kernel_traitsILi128ELi64ELi128ELi4ES3_EELb0ELb0ELb0ELb0ELb0ELb0ELb1ELb0EEEvNS_16Flash_fwd_paramsE) ;  /* 0xffffff24dad83950 */ /* 0x03efea0003c3ffff */
[-C--:B------:R-:W-:Y:S01]  /*d8a0*/  ISETP.GE.AND P2, PT, R69, R2.reuse, PT ;  /* 0x000000024500720c */ /* 0x080fe20003f46270 */
[----:B------:R-:W-:Y:S01]  /*d8b0*/  IMAD.MOV.U32 R219, RZ, RZ, 0x0 ;  /* 0x00000000ffdb7424 */ /* 0x000fe200078e00ff */
[----:B------:R-:W-:-:S11]  /*d8c0*/  ISETP.GE.AND P0, PT, R71, R2, PT ;  /* 0x000000024700720c */ /* 0x000fd60003f06270 */
[----:B------:R-:W-:-:S04]  /*d8d0*/  @!P2 LEA R8, P1, R73, R78, 0x2 ;  /* 0x0000004e4908a211 */ /* 0x000fc800078210ff */
[----:B------:R-:W-:-:S05]  /*d8e0*/  @!P2 LEA.HI.X R9, R73, R79, R68, 0x2, P1 ;  /* 0x0000004f4909a211 */ /* 0x000fca00008f1444 */
[----:B------:R1:W-:Y:S02]  /*d8f0*/  @!P2 ST.E.128 desc[UR4][R8.64+0x7000], R36 ;  /* 0x007000240800a985 */ /* 0x0003e4000c101d04 */
[----:B-1----:R-:W-:Y:S05]  /*d900*/  @P0 RET.REL.NODEC R218 `(_ZN5flash24flash_fwd_splitkv_kernelI23Flash_fwd_kernel_traitsILi128ELi64ELi128ELi4ELb0ELb0EN7cutlass10bfloat16_tE19Flash_kernel_traitsILi128ELi64ELi128ELi4ES3_EELb0ELb0ELb0ELb0ELb0ELb0ELb1ELb0EEEvNS_16Flash_fwd_paramsE) ;  /* 0xffffff24dabc0950 */ /* 0x002fea0003c3ffff */
[----:B------:R-:W-:Y:S01]  /*d910*/  LEA R2, P0, R73, R78, 0x2 ;  /* 0x0000004e49027211 */ /* 0x000fe200078010ff */
[----:B------:R-:W-:-:S03]  /*d920*/  IMAD.MOV.U32 R219, RZ, RZ, 0x0 ;  /* 0x00000000ffdb7424 */ /* 0x000fc600078e00ff */
[----:B------:R-:W-:-:S05]  /*d930*/  LEA.HI.X R3, R73, R79, R68, 0x2, P0 ;  /* 0x0000004f49037211 */ /* 0x000fca00000f1444 */
[----:B------:R1:W-:Y:S02]  /*d940*/  ST.E.128 desc[UR4][R2.64+0x7100], R4 ;  /* 0x0071000402007985 */ /* 0x0003e4000c101d04 */
[----:B-1----:R-:W-:Y:S05]  /*d950*/  RET.REL.NODEC R218 `(_ZN5flash24flash_fwd_splitkv_kernelI23Flash_fwd_kernel_traitsILi128ELi64ELi128ELi4ELb0ELb0EN7cutlass10bfloat16_tE19Flash_kernel_traitsILi128ELi64ELi128ELi4ES3_EELb0ELb0ELb0ELb0ELb0ELb0ELb1ELb0EEEvNS_16Flash_fwd_paramsE) ;  /* 0xffffff24daa87950 */ /* 0x002fea0003c3ffff */
.L_x_1472:
[----:B------:R-:W-:Y:S01]  /*d960*/  MOV R7, 0x2 ;  /* 0x0000000200077802 */ /* 0x000fe20000000f00 */
[----:B------:R-:W-:Y:S01]  /*d970*/  IMAD.MOV.U32 R4, RZ, RZ, 0x1f ;  /* 0x0000001fff047424 */ /* 0x000fe200078e00ff */
[----:B------:R-:W-:-:S07]  /*d980*/  MOV R6, 0xffffffff ;  /* 0xffffffff00067802 */ /* 0x000fce0000000f00 */
[----:B-1---5:R-:W-:Y:S05]  /*d990*/  WARPSYNC.COLLECTIVE R6, `(.L_x_1489) ;  /* 0x0000000006087348 */ /* 0x022fea0003c00000 */
[----:B------:R2:W3:Y:S02]  /*d9a0*/  SHFL.BFLY P0, R10, R233, R7, R4 ;  /* 0x0c000007e90a7389 */ /* 0x0004e40000000004 */
[----:B-123-5:R-:W-:Y:S05]  /*d9b0*/  ENDCOLLECTIVE ;  /* 0x000000000000791b */ /* 0x02efea0003800000 */
.L_x_1489:
[----:B------:R-:W-:Y:S02]  /*d9c0*/  IMAD.MOV.U32 R8, RZ, RZ, R10 ;  /* 0x000000ffff087224 */ /* 0x000fe400078e000a */
[----:B------:R-:W-:Y:S02]  /*d9d0*/  IMAD.MOV.U32 R7, RZ, RZ, 0x1 ;  /* 0x00000001ff077424 */ /* 0x000fe400078e00ff */
[----:B------:R-:W-:-:S05]  /*d9e0*/  FADD.FTZ R8, R8, R233 ;  /* 0x000000e908087221 */ /* 0x000fca0000010000 */
[----:B------:R-:W-:-:S07]  /*d9f0*/  MOV R233, R8 ;  /* 0x0000000800e97202 */ /* 0x000fce0000000f00 */
[----:B------:R-:W-:Y:S05]  /*da00*/  WARPSYNC.COLLECTIVE R6, `(.L_x_1490) ;  /* 0x0000000006087348 */ /* 0x000fea0003c00000 */
[----:B------:R1:W2:Y:S02]  /*da10*/  SHFL.BFLY P0, R10, R233, R7, R4 ;  /* 0x0c000007e90a7389 */ /* 0x0002a40000000004 */
[----:B-12---:R-:W-:Y:S05]  /*da20*/  ENDCOLLECTIVE ;  /* 0x000000000000791b */ /* 0x006fea0003800000 */
.L_x_1490:
[----:B------:R-:W-:Y:S01]  /*da30*/  MOV R233, R231 ;  /* 0x000000e700e97202 */ /* 0x000fe20000000f00 */
[----:B------:R-:W-:Y:S01]  /*da40*/  IMAD.MOV.U32 R7, RZ, RZ, 0x2 ;  /* 0x00000002ff077424 */ /* 0x000fe200078e00ff */
[----:B------:R-:W-:-:S07]  /*da50*/  MOV R5, R10 ;  /* 0x0000000a00057202 */ /* 0x000fce0000000f00 */
[----:B------:R-:W-:Y:S05]  /*da60*/  WARPSYNC.COLLECTIVE R6, `(.L_x_1491) ;  /* 0x0000000006087348 */ /* 0x000fea0003c00000 */
[----:B------:R1:W2:Y:S02]  /*da70*/  SHFL.BFLY P0, R10, R233, R7, R4 ;  /* 0x0c000007e90a7389 */ /* 0x0002a40000000004 */
[----:B-12---:R-:W-:Y:S05]  /*da80*/  ENDCOLLECTIVE ;  /* 0x000000000000791b */ /* 0x006fea0003800000 */
.L_x_1491:
[----:B------:R-:W-:Y:S01]  /*da90*/  FADD.FTZ R5, R8, R5 ;  /* 0x0000000508057221 */ /* 0x000fe20000010000 */
[----:B------:R-:W-:Y:S01]  /*daa0*/  FADD.FTZ R9, R10, R231 ;  /* 0x000000e70a097221 */ /* 0x000fe20000010000 */
[----:B------:R-:W-:-:S04]  /*dab0*/  MOV R7, 0x1 ;  /* 0x0000000100077802 */ /* 0x000fc80000000f00 */
[----:B------:R-:W-:-:S07]  /*dac0*/  MOV R233, R9 ;  /* 0x0000000900e97202 */ /* 0x000fce0000000f00 */
[----:B------:R-:W-:Y:S05]  /*dad0*/  WARPSYNC.COLLECTIVE R6, `(.L_x_1492) ;  /* 0x0000000006087348 */ /* 0x000fea0003c00000 */
[----:B------:R1:W2:Y:S02]  /*dae0*/  SHFL.BFLY P0, R10, R233, R7, R4 ;  /* 0x0c000007e90a7389 */ /* 0x0002a40000000004 */
[----:B-12---:R-:W-:Y:S05]  /*daf0*/  ENDCOLLECTIVE ;  /* 0x000000000000791b */ /* 0x006fea0003800000 */
.L_x_1492:
[----:B------:R-:W-:Y:S05]  /*db00*/  BRA `(.L_x_1493) ;  /* 0xffffffe800fc7947 */ /* 0x000fea000383ffff */
.L_x_1494:
        /* <DEDUP_REMOVED lines=15> */
.L_x_14870:


//--------------------- .text._ZN5flash24flash_fwd_splitkv_kernelI23Flash_fwd_kernel_traitsILi128ELi64ELi128ELi4ELb0ELb0EN7cutlass10bfloat16_tE19Flash_kernel_traitsILi128ELi64ELi128ELi4ES3_EELb0ELb0ELb0ELb0ELb0ELb1ELb1ELb0EEEvNS_16Flash_fwd_paramsE --------------------------
	.section	.text._ZN5flash24flash_fwd_splitkv_kernelI23Flash_fwd_kernel_traitsILi128ELi64ELi128ELi4ELb0ELb0EN7cutlass10bfloat16_tE19Flash_kernel_traitsILi128ELi64ELi128ELi4ES3_EELb0ELb0ELb0ELb0ELb0ELb1ELb1ELb0EEEvNS_16Flash_fwd_paramsE,"ax",@progbits
	.align	128
        .global         _ZN5flash24flash_fwd_splitkv_kernelI23Flash_fwd_kernel_traitsILi128ELi64ELi128ELi4ELb0ELb0EN7cutlass10bfloat16_tE19Flash_kernel_traitsILi128ELi64ELi128ELi4ES3_EELb0ELb0ELb0ELb0ELb0ELb1ELb1ELb0EEEvNS_16Flash_fwd_paramsE
        .type           _ZN5flash24flash_fwd_splitkv_kernelI23Flash_fwd_kernel_traitsILi128ELi64ELi128ELi4ELb0ELb0EN7cutlass10bfloat16_tE19Flash_kernel_traitsILi128ELi64ELi128ELi4ES3_EELb0ELb0ELb0ELb0ELb0ELb1ELb1ELb0EEEvNS_16Flash_fwd_paramsE,@function
        .size           _ZN5flash24flash_fwd_splitkv_kernelI23Flash_fwd_kernel_traitsILi128ELi64ELi128ELi4ELb0ELb0EN7cutlass10bfloat16_tE19Flash_kernel_traitsILi128ELi64ELi128ELi4ES3_EELb0ELb0ELb0ELb0ELb0ELb1ELb1ELb0EEEvNS_16Flash_fwd_paramsE,(.L_x_14871 - _ZN5flash24flash_fwd_splitkv_kernelI23Flash_fwd_kernel_traitsILi128ELi64ELi128ELi4ELb0ELb0EN7cutlass10bfloat16_tE19Flash_kernel_traitsILi128ELi64ELi128ELi4ES3_EELb0ELb0ELb0ELb0ELb0ELb1ELb1ELb0EEEvNS_16Flash_fwd_paramsE)
        .other          _ZN5flash24flash_fwd_splitkv_kernelI23Flash_fwd_kernel_traitsILi128ELi64ELi128ELi4ELb0ELb0EN7cutlass10bfloat16_tE19Flash_kernel_traitsILi128ELi64ELi128ELi4ES3_EELb0ELb0ELb0ELb0ELb0ELb1ELb1ELb0EEEvNS_16Flash_fwd_paramsE,@"STO_CUDA_ENTRY STV_DEFAULT"
_ZN5flash24flash_fwd_splitkv_kernelI23Flash_fwd_kernel_traitsILi128ELi64ELi128ELi4ELb0ELb0EN7cutlass10bfloat16_tE19Flash_kernel_traitsILi128ELi64ELi128ELi4ES3_EELb0ELb0ELb0ELb0ELb0ELb1ELb1ELb0EEEvNS_16Flash_fwd_paramsE:
.text._ZN5flash24flash_fwd_splitkv_kernelI23Flash_fwd_kernel_traitsILi128ELi64ELi128ELi4ELb0ELb0EN7cutlass10bfloat16_tE19Flash_kernel_traitsILi128ELi64ELi128ELi4ES3_EELb0ELb0ELb0ELb0ELb0ELb1ELb1ELb0EEEvNS_16Flash_fwd_paramsE:
        /* <DEDUP_REMOVED lines=13> */
[----:B-1----:R-:W-:Y:S01]  /*00d0*/  IMAD.MOV R0, RZ, RZ, -R3 ;  /* 0x000000ffff007224 */ /* 0x002fe200078e0a03 */
[----:B------:R-:W-:-:S03]  /*00e0*/  MOV R2, RZ ;  /* 0x000000ff00027202 */ /* 0x000fc60000000f00 */
[----:B------:R-:W-:-:S04]  /*00f0*/  IMAD R7, R0, R5, RZ ;  /* 0x0000000500077224 */ /* 0x000fc800078e02ff */
[----:B------:R-:W-:Y:S02]  /*0100*/  IMAD.HI.U32 R7, R3, R7, R2 ;  /* 0x0000000703077227 */ /* 0x000fe400078e0002 */
[----:B------:R-:W1:Y:S04]  /*0110*/  LDC.64 R2, c[0x0][0x348] ;  /* 0x0000d200ff027b82 */ /* 0x000e680000000a00 */
[----:B---3--:R-:W-:-:S04]  /*0120*/  IMAD.HI.U32 R235, R7, UR4, RZ ;  /* 0x0000000407eb7c27 */ /* 0x008fc8000f8e00ff */
[----:B------:R-:W-:-:S04]  /*0130*/  IMAD.MOV R0, RZ, RZ, -R235 ;  /* 0x000000ffff007224 */ /* 0x000fc800078e0aeb */
[----:B------:R-:W-:-:S05]  /*0140*/  IMAD R0, R5, R0, UR4 ;  /* 0x0000000405007e24 */ /* 0x000fca000f8e0200 */
[----:B------:R-:W-:-:S13]  /*0150*/  ISETP.GE.U32.AND P2, PT, R0, R5, PT ;  /* 0x000000050000720c */ /* 0x000fda0003f46070 */
[----:B------:R-:W-:Y:S01]  /*0160*/  @P2 IADD3 R0, PT, PT, R0, -R5, RZ ;  /* 0x8000000500002210 */ /* 0x000fe20007ffe0ff */
[----:B------:R-:W-:-:S03]  /*0170*/  @P2 VIADD R235, R235, 0x1 ;  /* 0x00000001ebeb2836 */ /* 0x000fc60000000000 */
[----:B------:R-:W-:-:S13]  /*0180*/  ISETP.GE.U32.AND P1, PT, R0, R5, PT ;  /* 0x000000050000720c */ /* 0x000fda0003f26070 */
[----:B------:R-:W-:Y:S02]  /*0190*/  @P1 IADD3 R235, PT, PT, R235, 0x1, RZ ;  /* 0x00000001ebeb1810 */ /* 0x000fe40007ffe0ff */
[----:B------:R-:W-:-:S04]  /*01a0*/  @!P0 LOP3.LUT R235, RZ, R5, RZ, 0x33, !PT ;  /* 0x00000005ffeb8212 */ /* 0x000fc800078e33ff */
[----:B------:R-:W-:-:S05]  /*01b0*/  IADD3 R232, PT, PT, -R235, RZ, RZ ;  /* 0x000000ffebe87210 */ /* 0x000fca0007ffe1ff */
[----:B-12-4-:R-:W-:Y:S02]  /*01c0*/  IMAD R232, R5, R232, UR4 ;  /* 0x0000000405e87e24 */ /* 0x016fe4000f8e02e8 */
[----:B------:R-:W-:Y:S05]  /*01d0*/  CALL.REL.NOINC `($_ZN5flash24flash_fwd_splitkv_kernelI23Flash_fwd_kernel_traitsILi128ELi64ELi128ELi4ELb0ELb0EN7cutlass10bfloat16_tE19Flash_kernel_traitsILi128ELi64ELi128ELi4ES3_EELb0ELb0ELb0ELb0ELb0ELb1ELb1ELb0EEEvNS_16Flash_fwd_paramsE$_ZN5flash30compute_attn_1rowblock_splitkvI23Flash_fwd_kernel_traitsILi128ELi64ELi128ELi4ELb0ELb0EN7cutlass10bfloat16_tE19Flash_kernel_traitsILi128ELi64ELi128ELi4ES3_EELb0ELb0ELb0ELb0ELb0ELb1ELb1ELb0ENS_16Flash_fwd_paramsEEEvRKT8_iiiii) ;  /* 0x0000000000087944 */ /* 0x000fea0003c00000 */
[----:B------:R-:W-:Y:S05]  /*01e0*/  BSYNC.RECONVERGENT B2 ;  /* 0x0000000000027941 */ /* 0x000fea0003800200 */
.L_x_1495:
[----:B------:R-:W-:Y:S05]  /*01f0*/  EXIT ;  /* 0x000000000000794d */ /* 0x000fea0003800000 */
        .type           $_ZN5flash24flash_fwd_splitkv_kernelI23Flash_fwd_kernel_traitsILi128ELi64ELi128ELi4ELb0ELb0EN7cutlass10bfloat16_tE19Flash_kernel_traitsILi128ELi64ELi128ELi4ES3_EELb0ELb0ELb0ELb0ELb0ELb1ELb1ELb0EEEvNS_16Flash_fwd_paramsE$_ZN5flash30compute_attn_1rowblock_splitkvI23Flash_fwd_kernel_traitsILi128ELi64ELi128ELi4ELb0ELb0EN7cutlass10bfloat16_tE19Flash_kernel_traitsILi128ELi64ELi128ELi4ES3_EELb0ELb0ELb0ELb0ELb0ELb1ELb1ELb0ENS_16Flash_fwd_paramsEEEvRKT8_iiiii,@function
        .size           $_ZN5flash24flash_fwd_splitkv_kernelI23Flash_fwd_kernel_traitsILi128ELi64ELi128ELi4ELb0ELb0EN7cutlass10bfloat16_tE19Flash_kernel_traitsILi128ELi64ELi128ELi4ES3_EELb0ELb0ELb0ELb0ELb0ELb1ELb1ELb0EEEvNS_16Flash_fwd_paramsE$_ZN5flash30compute_attn_1rowblock_splitkvI23Flash_fwd_kernel_traitsILi128ELi64ELi128ELi4ELb0ELb0EN7cutlass10bfloat16_tE19Flash_kernel_traitsILi128ELi64ELi128ELi4ES3_EELb0ELb0ELb0ELb0ELb0ELb1ELb1ELb0ENS_16Flash_fwd_paramsEEEvRKT8_iiiii,(.L_x_14871 - $_ZN5flash24flash_fwd_splitkv_kernelI23Flash_fwd_kernel_traitsILi128ELi64ELi128ELi4ELb0ELb0EN7cutlass10bfloat16_tE19Flash_kernel_traitsILi128ELi64ELi128ELi4ES3_EELb0ELb0ELb0ELb0ELb0ELb1ELb1ELb0EEEvNS_16Flash_fwd_paramsE$_ZN5flash30compute_attn_1rowblock_splitkvI23Flash_fwd_kernel_traitsILi128ELi64ELi128ELi4ELb0ELb0EN7cutlass10bfloat16_tE19Flash_kernel_traitsILi128ELi64ELi128ELi4ES3_EELb0ELb0ELb0ELb0ELb0ELb1ELb1ELb0ENS_16Flash_fwd_paramsEEEvRKT8_iiiii)
$_ZN5flash24flash_fwd_splitkv_kernelI23Flash_fwd_kernel_traitsILi128ELi64ELi128ELi4ELb0ELb0EN7cutlass10bfloat16_tE19Flash_kernel_traitsILi128ELi64ELi128ELi4ES3_EELb0ELb0ELb0ELb0ELb0ELb1ELb1ELb0EEEvNS_16Flash_fwd_paramsE$_ZN5flash30compute_attn_1rowblock_splitkvI23Flash_fwd_kernel_traitsILi128ELi64ELi128ELi4ELb0ELb0EN7cutlass10bfloat16_tE19Flash_kernel_traitsILi128ELi64ELi128ELi4ES3_EELb0ELb0ELb0ELb0ELb0ELb1ELb1ELb0ENS_16Flash_fwd_paramsEEEvRKT8_iiiii:
        /* <DEDUP_REMOVED lines=39> */
.L_x_1497:
[----:B------:R-:W-:Y:S05]  /*0470*/  BSYNC.RECONVERGENT B0 ;  /* 0x0000000000007941 */ /* 0x000fea0003800200 */
.L_x_1496:
[----:B------:R-:W-:Y:S04]  /*0480*/  BSSY.RECONVERGENT B0, `(.L_x_1498) ;  /* 0x0000007000007945 */ /* 0x000fe80003800200 */
[----:B------:R-:W-:Y:S05]  /*0490*/  @!P3 BRA `(.L_x_1499) ;  /* 0x000000000014b947 */ /* 0x000fea0003800000 */
[----:B-----5:R-:W4:Y:S02]  /*04a0*/  LD.E.U8 R5, desc[UR4][R2.64+0x1b2] ;  /* 0x0001b20402057980 */ /* 0x020f24000c101100 */
[----:B----4-:R-:W-:-:S13]  /*04b0*/  ISETP.NE.AND P1, PT, R5, RZ, PT ;  /* 0x000000ff0500720c */ /* 0x010fda0003f25270 */
[----:B------:R-:W4:Y:S02]  /*04c0*/  @P1 LD.E R8, desc[UR4][R16.64+0x4] ;  /* 0x0000040410081980 */ /* 0x000f24000c101900 */
[----:B----4-:R-:W-:-:S06]  /*04d0*/  @P1 IADD3 R5, PT, PT, R8, -R13, RZ ;  /* 0x8000000d08051210 */ /* 0x010fcc0007ffe0ff */
[----:B------:R4:W5:Y:S02]  /*04e0*/  @!P1 LD.E R5, desc[UR4][R16.64] ;  /* 0x0000000410059980 */ /* 0x000964000c101900 */
.L_x_1499:
[----:B------:R-:W-:Y:S05]  /*04f0*/  BSYNC.RECONVERGENT B0 ;  /* 0x0000000000007941 */ /* 0x000fea0003800200 */
.L_x_1498:
        /* <DEDUP_REMOVED lines=8> */
.L_x_1501:
[----:B------:R-:W5:Y:S01]  /*0580*/  LD.E.64 R8, desc[UR4][R2.64+0x108] ;  /* 0x0001080402087980 */ /* 0x000f62000c101b00 */
[----:B------:R-:W-:Y:S01]  /*0590*/  BSSY.RECONVERGENT B0, `(.L_x_1503) ;  /* 0x0000006000007945 */ /* 0x000fe20003800200 */
[----:B------:R-:W-:Y:S01]  /*05a0*/  IMAD.MOV.U32 R132, RZ, RZ, RZ ;  /* 0x000000ffff847224 */ /* 0x000fe200078e00ff */
[----:B-----5:R-:W-:-:S04]  /*05b0*/  ISETP.NE.U32.AND P0, PT, R8, RZ, PT ;  /* 0x000000ff0800720c */ /* 0x020fc80003f05070 */
[----:B------:R-:W-:-:S13]  /*05c0*/  ISETP.NE.AND.EX P0, PT, R9, RZ, PT, P0 ;  /* 0x000000ff0900720c */ /* 0x000fda0003f05300 */
[----:B------:R-:W-:Y:S05]  /*05d0*/  @!P0 BRA `(.L_x_1504) ;  /* 0x0000000000048947 */ /* 0x000fea0003800000 */
[----:B------:R1:W5:Y:S02]  /*05e0*/  LD.E R132, desc[UR4][R2.64+0xbc] ;  /* 0x0000bc0402847980 */ /* 0x000364000c101900 */
.L_x_1504:
[----:B------:R-:W-:Y:S05]  /*05f0*/  BSYNC.RECONVERGENT B0 ;  /* 0x0000000000007941 */ /* 0x000fea0003800200 */
.L_x_1503:
[----:B-----5:R-:W-:Y:S02]  /*0600*/  IADD3 R132, PT, PT, R132, R5, -R12 ;  /* 0x0000000584847210 */ /* 0x020fe40007ffe80c */
.L_x_1502:
[----:B------:R-:W-:Y:S05]  /*0610*/  BSYNC.RECONVERGENT B1 ;  /* 0x0000000000017941 */ /* 0x000fea0003800200 */
.L_x_1500:
[----:B------:R-:W-:Y:S01]  /*0620*/  IMAD.SHL.U32 R216, R229, 0x40, RZ ;  /* 0x00000040e5d87824 */ /* 0x000fe200078e00ff */
[----:B------:R-:W-:Y:S01]  /*0630*/  MOV R8, R228 ;  /* 0x000000e400087202 */ /* 0x000fe20000000f00 */
[----:B------:R-:W-:-:S03]  /*0640*/  IMAD.MOV.U32 R9, RZ, RZ, 0x0 ;  /* 0x00000000ff097424 */ /* 0x000fc600078e00ff */
[----:B------:R-:W-:-:S13]  /*0650*/  ISETP.GT.AND P0, PT, R19, R216, PT ;  /* 0x000000d81300720c */ /* 0x000fda0003f04270 */
[----:B-1234-:R-:W-:Y:S05]  /*0660*/  @!P0 RET.REL.NODEC R8 `(_ZN5flash24flash_fwd_splitkv_kernelI23Flash_fwd_kernel_traitsILi128ELi64ELi128ELi4ELb0ELb0EN7cutlass10bfloat16_tE19Flash_kernel_traitsILi128ELi64ELi128ELi4ES3_EELb0ELb0ELb0ELb0ELb0ELb1ELb1ELb0EEEvNS_16Flash_fwd_paramsE) ;  /* 0xfffffff808648950 */ /* 0x01efea0003c3ffff */
        /* <DEDUP_REMOVED lines=21> */
[----:B------:R-:W-:-:S05]  /*07c0*/  IMAD R6, R8, R5, R6 ;  /* 0x0000000508067224 */ /* 0x000fca00078e0206 */
[----:B------:R-:W-:-:S13]  /*07d0*/  ISETP.GT.U32.AND P1, PT, R9, R6, PT ;  /* 0x000000060900720c */ /* 0x000fda0003f24070 */
[----:B------:R-:W-:Y:S02]  /*07e0*/  @!P1 IMAD.IADD R6, R6, 0x1, -R9 ;  /* 0x0000000106069824 */ /* 0x000fe400078e0a09 */
[----:B------:R-:W-:Y:S01]  /*07f0*/  @!P1 VIADD R8, R8, 0x1 ;  /* 0x0000000108089836 */ /* 0x000fe20000000000 */
[----:B------:R-:W-:Y:S02]  /*0800*/  ISETP.NE.AND P1, PT, R10, RZ, PT ;  /* 0x000000ff0a00720c */ /* 0x000fe40003f25270 */
[----:B------:R-:W-:Y:S01]  /*0810*/  ISETP.GE.U32.AND P2, PT, R6, R9, PT ;  /* 0x000000090600720c */ /* 0x000fe20003f46070 */
[----:B------:R-:W-:-:S05]  /*0820*/  VIADD R6, R132, 0x7f ;  /* 0x0000007f84067836 */ /* 0x000fca0000000000 */
[----:B------:R-:W-:-:S04]  /*0830*/  SHF.R.S32.HI R5, RZ, 0x1f, R6 ;  /* 0x0000001fff057819 */ /* 0x000fc80000011406 */
[----:B------:R-:W-:-:S03]  /*0840*/  LEA.HI R5, R5, R6, RZ, 0x7 ;  /* 0x0000000605057211 */ /* 0x000fc600078f38ff */
[----:B------:R-:W-:Y:S01]  /*0850*/  @P2 VIADD R8, R8, 0x1 ;  /* 0x0000000108082836 */ /* 0x000fe20000000000 */
[----:B------:R-:W-:-:S03]  /*0860*/  SHF.R.S32.HI R41, RZ, 0x7, R5 ;  /* 0x00000007ff297819 */ /* 0x000fc60000011405 */
        /* <DEDUP_REMOVED lines=9> */
[----:B------:R-:W-:Y:S01]  /*0900*/  IMAD.IADD R19, R19, 0x1, -R216 ;  /* 0x0000000113137824 */ /* 0x000fe200078e0ad8 */
[----:B------:R-:W-:Y:S01]  /*0910*/  SHF.R.U32.HI R8, RZ, 0x4, R209 ;  /* 0x00000004ff087819 */ /* 0x000fe200000116d1 */
[----:B------:R-:W-:Y:S01]  /*0920*/  IMAD.SHL.U32 R9, R209, 0x4, RZ ;  /* 0x00000004d1097824 */ /* 0x000fe200078e00ff */
[----:B------:R-:W5:Y:S02]  /*0930*/  LD.E.64 R10, desc[UR4][R2.64+0xa8] ;  /* 0x0000a804020a7980 */ /* 0x000f64000c101b00 */
[----:B------:R-:W-:-:S02]  /*0940*/  ISETP.GE.AND P3, PT, R8, R19, PT ;  /* 0x000000130800720c */ /* 0x000fc40003f66270 */
[----:B------:R-:W-:Y:S01]  /*0950*/  LOP3.LUT R9, R9, 0x3c, RZ, 0xc0, !PT ;  /* 0x0000003c09097812 */ /* 0x000fe200078ec0ff */
[----:B------:R-:W5:Y:S01]  /*0960*/  LD.E R0, desc[UR4][R2.64+0xc0] ;  /* 0x0000c00402007980 */ /* 0x000f62000c101900 */
[----:B------:R-:W-:-:S03]  /*0970*/  VIADD R14, R8, 0x8 ;  /* 0x00000008080e7836 */ /* 0x000fc60000000000 */
[----:B------:R1:W5:Y:S01]  /*0980*/  LD.E.64 R12, desc[UR4][R2.64+0x78] ;  /* 0x00007804020c7980 */ /* 0x000362000c101b00 */
[C---:B------:R-:W-:Y:S01]  /*0990*/  ISETP.NE.AND P6, PT, R9.reuse, RZ, PT ;  /* 0x000000ff0900720c */ /* 0x040fe20003fc5270 */
[----:B------:R-:W-:Y:S01]  /*09a0*/  BSSY.RECONVERGENT B0, `(.L_x_1506) ;  /* 0x0000016000007945 */ /* 0x000fe20003800200 */
[-C--:B------:R-:W-:Y:S01]  /*09b0*/  ISETP.GE.AND P2, PT, R14, R19.reuse, PT ;  /* 0x000000130e00720c */ /* 0x080fe20003f46270 */
[----:B------:R-:W-:Y:S01]  /*09c0*/  VIADD R16, R8, 0x18 ;  /* 0x0000001808107836 */ /* 0x000fe20000000000 */
[----:B------:R-:W-:Y:S02]  /*09d0*/  ISETP.GE.OR P4, PT, R14, R19, P6 ;  /* 0x000000130e00720c */ /* 0x000fe40003786670 */
[----:B------:R-:W-:Y:S01]  /*09e0*/  LOP3.LUT R17, R9, 0x40, RZ, 0xfc, !PT ;  /* 0x0000004009117812 */ /* 0x000fe200078efcff */
[----:B-1----:R-:W-:-:S05]  /*09f0*/  VIADD R2, R8, 0x10 ;  /* 0x0000001008027836 */ /* 0x002fca0000000000 */
[----:B------:R-:W-:Y:S01]  /*0a00*/  ISETP.GE.AND P0, PT, R2, R19, PT ;  /* 0x000000130200720c */ /* 0x000fe20003f06270 */
[----:B--2---:R-:W-:-:S04]  /*0a10*/  IMAD R4, R4, UR8, R235 ;  /* 0x0000000804047c24 */ /* 0x004fc8000f8e02eb */
[----:B---3--:R-:W-:-:S04]  /*0a20*/  IMAD R4, R4, R7, R232 ;  /* 0x0000000704047224 */ /* 0x008fc800078e02e8 */
[----:B------:R-:W-:Y:S02]  /*0a30*/  IMAD R5, R5, R4, R216 ;  /* 0x0000000405057224 */ /* 0x000fe400078e02d8 */
[----:B------:R-:W-:Y:S02]  /*0a40*/  IMAD.SHL.U32 R4, R209, 0x8, RZ ;  /* 0x00000008d1047824 */ /* 0x000fe400078e00ff */
[----:B----4-:R-:W-:-:S03]  /*0a50*/  IMAD R6, R5, R6, RZ ;  /* 0x0000000605067224 */ /* 0x010fc600078e02ff */
[----:B------:R-:W-:-:S04]  /*0a60*/  LOP3.LUT R7, R9, 0x1f80, R4, 0xf8, !PT ;  /* 0x00001f8009077812 */ /* 0x000fc800078ef804 */
        /* <DEDUP_REMOVED lines=9> */
.L_x_1507:
[----:B------:R-:W-:Y:S05]  /*0b00*/  BSYNC.RECONVERGENT B0 ;  /* 0x0000000000007941 */ /* 0x000fea0003800200 */
.L_x_1506:
[----:B------:R-:W-:Y:S01]  /*0b10*/  BSSY.RECONVERGENT B0, `(.L_x_1508) ;  /* 0x000000c000007945 */ /* 0x000fe20003800200 */
[----:B------:R-:W-:Y:S02]  /*0b20*/  ISETP.GE.AND P1, PT, R16, R19, PT ;  /* 0x000000131000720c */ /* 0x000fe40003f26270 */
[----:B-1----:R-:W-:Y:S01]  /*0b30*/  IADD3 R14, PT, PT, R8, 0x20, RZ ;  /* 0x00000020080e7810 */ /* 0x002fe20007ffe0ff */
        /* <DEDUP_REMOVED lines=9> */
.L_x_1509:
[----:B------:R-:W-:Y:S05]  /*0bd0*/  BSYNC.RECONVERGENT B0 ;  /* 0x0000000000007941 */ /* 0x000fea0003800200 */
.L_x_1508:
[----:B------:R-:W-:Y:S01]  /*0be0*/  BSSY.RECONVERGENT B0, `(.L_x_1510) ;  /* 0x000000c000007945 */ /* 0x000fe20003800200 */
[----:B------:R-:W-:Y:S02]  /*0bf0*/  ISETP.GE.AND P2, PT, R14, R19, PT ;  /* 0x000000130e00720c */ /* 0x000fe40003f46270 */
[----:B------:R-:W-:Y:S01]  /*0c00*/  IADD3 R6, PT, PT, R8, 0x28, RZ ;  /* 0x0000002808067810 */ /* 0x000fe20007ffe0ff */
[----:B------:R-:W-:Y:S05]  /*0c10*/  @P0 BRA `(.L_x_1511) ;  /* 0x0000000000200947 */ /* 0x000fea0003800000 */
[-C--:B-----5:R-:W-:Y:S02]  /*0c20*/  ISETP.GE.AND P5, PT, R9, R0.reuse, PT ;  /* 0x000000000900720c */ /* 0x0a0fe40003fa6270 */
[----:B------:R-:W-:-:S11]  /*0c30*/  ISETP.GE.AND P3, PT, R17, R0, PT ;  /* 0x000000001100720c */ /* 0x000fd60003f66270 */
[----:B-1----:R-:W-:-:S04]  /*0c40*/  @!P5 LEA R22, P0, R7, R12, 0x2 ;  /* 0x0000000c0716d211 */ /* 0x002fc800078010ff */
[C---:B------:R-:W-:Y:S02]  /*0c50*/  @!P5 LEA.HI.X R23, R7.reuse, R13, R3, 0x2, P0 ;  /* 0x0000000d0717d211 */ /* 0x040fe400000f1403 */
[----:B------:R-:W-:-:S03]  /*0c60*/  @!P3 LEA R20, P0, R7, R12, 0x2 ;  /* 0x0000000c0714b211 */ /* 0x000fc600078010ff */
[----:B------:R2:W-:Y:S01]  /*0c70*/  @!P5 ST.E.128 desc[UR4][R22.64+0x2000], RZ ;  /* 0x002000ff1600d985 */ /* 0x0005e2000c101d04 */
[----:B------:R-:W-:-:S05]  /*0c80*/  @!P3 LEA.HI.X R21, R7, R13, R3, 0x2, P0 ;  /* 0x0000000d0715b211 */ /* 0x000fca00000f1403 */
[----:B------:R2:W-:Y:S04]  /*0c90*/  @!P3 ST.E.128 desc[UR4][R20.64+0x2100], RZ ;  /* 0x002100ff1400b985 */ /* 0x0005e8000c101d04 */
.L_x_1511:
[----:B------:R-:W-:Y:S05]  /*0ca0*/  BSYNC.RECONVERGENT B0 ;  /* 0x0000000000007941 */ /* 0x000fea0003800200 */
.L_x_1510:
[----:B------:R-:W-:Y:S01]  /*0cb0*/  BSSY.RECONVERGENT B0, `(.L_x_1512) ;  /* 0x000000c000007945 */ /* 0x000fe20003800200 */
[----:B------:R-:W-:Y:S02]  /*0cc0*/  ISETP.GE.AND P0, PT, R6, R19, PT ;  /* 0x000000130600720c */ /* 0x000fe40003f06270 */
[----:B------:R-:W-:Y:S01]  /*0cd0*/  IADD3 R4, PT, PT, R8, 0x30, RZ ;  /* 0x0000003008047810 */ /* 0x000fe20007ffe0ff */
[----:B------:R-:W-:Y:S05]  /*0ce0*/  @P1 BRA `(.L_x_1513) ;  /* 0x0000000000201947 */ /* 0x000fea0003800000 */
[-C--:B-----5:R-:W-:Y:S02]  /*0cf0*/  ISETP.GE.AND P5, PT, R9, R0.reuse, PT ;  /* 0x000000000900720c */ /* 0x0a0fe40003fa6270 */
[----:B------:R-:W-:-:S11]  /*0d00*/  ISETP.GE.AND P3, PT, R17, R0, PT ;  /* 0x000000001100720c */ /* 0x000fd60003f66270 */
[----:B-12---:R-:W-:-:S04]  /*0d10*/  @!P5 LEA R22, P1, R7, R12, 0x2 ;  /* 0x0000000c0716d211 */ /* 0x006fc800078210ff */
[C---:B------:R-:W-:Y:S02]  /*0d20*/  @!P5 LEA.HI.X R23, R7.reuse, R13, R3, 0x2, P1 ;  /* 0x0000000d0717d211 */ /* 0x040fe400008f1403 */
[----:B------:R-:W-:-:S03]  /*0d30*/  @!P3 LEA R20, P1, R7, R12, 0x2 ;  /* 0x0000000c0714b211 */ /* 0x000fc600078210ff */
[----:B------:R3:W-:Y:S01]  /*0d40*/  @!P5 ST.E.128 desc[UR4][R22.64+0x3000], RZ ;  /* 0x003000ff1600d985 */ /* 0x0007e2000c101d04 */
[----:B------:R-:W-:-:S05]  /*0d50*/  @!P3 LEA.HI.X R21, R7, R13, R3, 0x2, P1 ;  /* 0x0000000d0715b211 */ /* 0x000fca00008f1403 */
[----:B------:R3:W-:Y:S04]  /*0d60*/  @!P3 ST.E.128 desc[UR4][R20.64+0x3100], RZ ;  /* 0x003100ff1400b985 */ /* 0x0007e8000c101d04 */
.L_x_1513:
[----:B------:R-:W-:Y:S05]  /*0d70*/  BSYNC.RECONVERGENT B0 ;  /* 0x0000000000007941 */ /* 0x000fea0003800200 */
.L_x_1512:
[----:B------:R-:W-:Y:S01]  /*0d80*/  BSSY.RECONVERGENT B0, `(.L_x_1514) ;  /* 0x000000b000007945 */ /* 0x000fe20003800200 */
[----:B------:R-:W-:-:S03]  /*0d90*/  ISETP.GE.AND P1, PT, R4, R19, PT ;  /* 0x000000130400720c */ /* 0x000fc60003f26270 */
[----:B------:R-:W-:Y:S10]  /*0da0*/  @P2 BRA `(.L_x_1515) ;  /* 0x0000000000202947 */ /* 0x000ff40003800000 */
[-C--:B-----5:R-:W-:Y:S02]  /*0db0*/  ISETP.GE.AND P5, PT, R9, R0.reuse, PT ;  /* 0x000000000900720c */ /* 0x0a0fe40003fa6270 */
[----:B------:R-:W-:-:S11]  /*0dc0*/  ISETP.GE.AND P3, PT, R17, R0, PT ;  /* 0x000000001100720c */ /* 0x000fd60003f66270 */
[----:B-123--:R-:W-:-:S04]  /*0dd0*/  @!P5 LEA R22, P2, R7, R12, 0x2 ;  /* 0x0000000c0716d211 */ /* 0x00efc800078410ff */
[C---:B------:R-:W-:Y:S02]  /*0de0*/  @!P5 LEA.HI.X R23, R7.reuse, R13, R3, 0x2, P2 ;  /* 0x0000000d0717d211 */ /* 0x040fe400010f1403 */
[----:B------:R-:W-:-:S03]  /*0df0*/  @!P3 LEA R20, P2, R7, R12, 0x2 ;  /* 0x0000000c0714b211 */ /* 0x000fc600078410ff */
[----:B------:R4:W-:Y:S01]  /*0e00*/  @!P5 ST.E.128 desc[UR4][R22.64+0x4000], RZ ;  /* 0x004000ff1600d985 */ /* 0x0009e2000c101d04 */
[----:B------:R-:W-:-:S05]  /*0e10*/  @!P3 LEA.HI.X R21, R7, R13, R3, 0x2, P2 ;  /* 0x0000000d0715b211 */ /* 0x000fca00010f1403 */
[----:B------:R4:W-:Y:S04]  /*0e20*/  @!P3 ST.E.128 desc[UR4][R20.64+0x4100], RZ ;  /* 0x004100ff1400b985 */ /* 0x0009e8000c101d04 */
.L_x_1515:
[----:B------:R-:W-:Y:S05]  /*0e30*/  BSYNC.RECONVERGENT B0 ;  /* 0x0000000000007941 */ /* 0x000fea0003800200 */
.L_x_1514:
[----:B------:R-:W-:Y:S01]  /*0e40*/  BSSY.RECONVERGENT B0, `(.L_x_1516) ;  /* 0x000000b000007945 */ /* 0x000fe20003800200 */
[----:B------:R-:W-:-:S03]  /*0e50*/  ISETP.GE.OR P5, PT, R8, R19, P6 ;  /* 0x000000130800720c */ /* 0x000fc600037a6670 */
[----:B------:R-:W-:Y:S10]  /*0e60*/  @P0 BRA `(.L_x_1517) ;  /* 0x0000000000200947 */ /* 0x000ff40003800000 */
[-C--:B-----5:R-:W-:Y:S02]  /*0e70*/  ISETP.GE.AND P3, PT, R9, R0.reuse, PT ;  /* 0x000000000900720c */ /* 0x0a0fe40003f66270 */
[----:B------:R-:W-:-:S11]  /*0e80*/  ISETP.GE.AND P2, PT, R17, R0, PT ;  /* 0x000000001100720c */ /* 0x000fd60003f46270 */
[----:B-1234-:R-:W-:-:S04]  /*0e90*/  @!P3 LEA R22, P0, R7, R12, 0x2 ;  /* 0x0000000c0716b211 */ /* 0x01efc800078010ff */
[C---:B------:R-:W-:Y:S02]  /*0ea0*/  @!P3 LEA.HI.X R23, R7.reuse, R13, R3, 0x2, P0 ;  /* 0x0000000d0717b211 */ /* 0x040fe400000f1403 */
[----:B------:R-:W-:-:S03]  /*0eb0*/  @!P2 LEA R20, P0, R7, R12, 0x2 ;  /* 0x0000000c0714a211 */ /* 0x000fc600078010ff */
[----:B------:R1:W-:Y:S01]  /*0ec0*/  @!P3 ST.E.128 desc[UR4][R22.64+0x5000], RZ ;  /* 0x005000ff1600b985 */ /* 0x0003e2000c101d04 */
[----:B------:R-:W-:-:S05]  /*0ed0*/  @!P2 LEA.HI.X R21, R7, R13, R3, 0x2, P0 ;  /* 0x0000000d0715a211 */ /* 0x000fca00000f1403 */
[----:B------:R1:W-:Y:S04]  /*0ee0*/  @!P2 ST.E.128 desc[UR4][R20.64+0x5100], RZ ;  /* 0x005100ff1400a985 */ /* 0x0003e8000c101d04 */
.L_x_1517:
[----:B------:R-:W-:Y:S05]  /*0ef0*/  BSYNC.RECONVERGENT B0 ;  /* 0x0000000000007941 */ /* 0x000fea0003800200 */
.L_x_1516:
[----:B------:R-:W-:Y:S01]  /*0f00*/  BSSY.RECONVERGENT B0, `(.L_x_1518) ;  /* 0x000000c000007945 */ /* 0x000fe20003800200 */
[----:B------:R-:W-:Y:S02]  /*0f10*/  IADD3 R15, P0, PT, R5, R8, RZ ;  /* 0x00000008050f7210 */ /* 0x000fe40007f1e0ff */
[----:B------:R-:W-:Y:S01]  /*0f20*/  IADD3 R8, PT, PT, R8, 0x38, RZ ;  /* 0x0000003808087810 */ /* 0x000fe20007ffe0ff */
[----:B------:R-:W-:Y:S05]  /*0f30*/  @P1 BRA `(.L_x_1519) ;  /* 0x0000000000201947 */ /* 0x000fea0003800000 */
        /* <DEDUP_REMOVED lines=8> */
.L_x_1519:
[----:B------:R-:W-:Y:S05]  /*0fc0*/  BSYNC.RECONVERGENT B0 ;  /* 0x0000000000007941 */ /* 0x000fea0003800200 */
.L_x_1518:
[-C--:B------:R-:W-:Y:S01]  /*0fd0*/  ISETP.GE.AND P1, PT, R8, R19.reuse, PT ;  /* 0x000000130800720c */ /* 0x080fe20003f26270 */
[----:B------:R-:W-:Y:S01]  /*0fe0*/  BSSY.RECONVERGENT B0, `(.L_x_1520) ;  /* 0x000000e000007945 */ /* 0x000fe20003800200 */
[----:B------:R-:W-:Y:S02]  /*0ff0*/  LEA.HI.X.SX32 R5, R5, RZ, 0x1, P0 ;  /* 0x000000ff05057211 */ /* 0x000fe400000f0eff */
[C---:B-----5:R-:W-:Y:S02]  /*1000*/  LEA R10, P0, R15.reuse, R10, 0x2 ;  /* 0x0000000a0f0a7211 */ /* 0x060fe400078010ff */
[----:B------:R-:W-:Y:S02]  /*1010*/  ISETP.GE.OR P3, PT, R2, R19, P6 ;  /* 0x000000130200720c */ /* 0x000fe40003766670 */
[----:B------:R-:W-:-:S05]  /*1020*/  LEA.HI.X R11, R15, R11, R5, 0x2, P0 ;  /* 0x0000000b0f0b7211 */ /* 0x000fca00000f1405 */
[----:B------:R-:W-:Y:S06]  /*1030*/  @P1 BRA `(.L_x_1521) ;  /* 0x0000000000201947 */ /* 0x000fec0003800000 */
[-C--:B------:R-:W-:Y:S02]  /*1040*/  ISETP.GE.AND P2, PT, R9, R0.reuse, PT ;  /* 0x000000000900720c */ /* 0x080fe40003f46270 */
[----:B------:R-:W-:-:S11]  /*1050*/  ISETP.GE.AND P1, PT, R17, R0, PT ;  /* 0x000000001100720c */ /* 0x000fd60003f26270 */
[----:B-1234-:R-:W-:-:S04]  /*1060*/  @!P2 LEA R20, P0, R7, R12, 0x2 ;  /* 0x0000000c0714a211 */ /* 0x01efc800078010ff */
[C---:B------:R-:W-:Y:S02]  /*1070*/  @!P2 LEA.HI.X R21, R7.reuse, R13, R3, 0x2, P0 ;  /* 0x0000000d0715a211 */ /* 0x040fe400000f1403 */
[----:B------:R-:W-:-:S03]  /*1080*/  @!P1 LEA R2, P0, R7, R12, 0x2 ;  /* 0x0000000c07029211 */ /* 0x000fc600078010ff */
[----:B------:R1:W-:Y:S01]  /*1090*/  @!P2 ST.E.128 desc[UR4][R20.64+0x7000], RZ ;  /* 0x007000ff1400a985 */ /* 0x0003e2000c101d04 */
[----:B------:R-:W-:-:S05]  /*10a0*/  @!P1 LEA.HI.X R3, R7, R13, R3, 0x2, P0 ;  /* 0x0000000d07039211 */ /* 0x000fca00000f1403 */
[----:B------:R1:W-:Y:S04]  /*10b0*/  @!P1 ST.E.128 desc[UR4][R2.64+0x7100], RZ ;  /* 0x007100ff02009985 */ /* 0x0003e8000c101d04 */
.L_x_1521:
[----:B------:R-:W-:Y:S05]  /*10c0*/  BSYNC.RECONVERGENT B0 ;  /* 0x0000000000007941 */ /* 0x000fea0003800200 */
.L_x_1520:
[----:B-1----:R-:W-:Y:S01]  /*10d0*/  @!P5 IMAD.MOV.U32 R3, RZ, RZ, -0x800000 ;  /* 0xff800000ff03d424 */ /* 0x002fe200078e00ff */
        /* <DEDUP_REMOVED lines=11> */
[----:B------:R-:W-:Y:S01]  /*1190*/  @!P1 IMAD.MOV.U32 R9, RZ, RZ, -0x800000 ;  /* 0xff800000ff099424 */ /* 0x000fe200078e00ff */
[----:B------:R-:W-:Y:S02]  /*11a0*/  @!P3 ST.E desc[UR4][R10.64+0x40], R15 ;  /* 0x0000400f0a00b985 */ /* 0x000fe4000c101904 */
[----:B------:R-:W-:Y:S02]  /*11b0*/  @!P0 MOV R7, 0xff800000 ;  /* 0xff80000000078802 */ /* 0x000fe40000000f00 */
[----:B------:R-:W-:Y:S01]  /*11c0*/  @!P5 IMAD.MOV.U32 R5, RZ, RZ, -0x800000 ;  /* 0xff800000ff05d424 */ /* 0x000fe200078e00ff */
[----:B------:R-:W-:Y:S04]  /*11d0*/  @!P2 ST.E desc[UR4][R10.64+0x60], R13 ;  /* 0x0000600d0a00a985 */ /* 0x000fe8000c101904 */
[----:B------:R-:W-:Y:S04]  /*11e0*/  @!P1 ST.E desc[UR4][R10.64+0x80], R9 ;  /* 0x000080090a009985 */ /* 0x000fe8000c101904 */
[----:B------:R-:W-:Y:S04]  /*11f0*/  @!P0 ST.E desc[UR4][R10.64+0xa0], R7 ;  /* 0x0000a0070a008985 */ /* 0x000fe8000c101904 */
[----:B------:R2:W-:Y:S02]  /*1200*/  @!P5 ST.E desc[UR4][R10.64+0xc0], R5 ;  /* 0x0000c0050a00d985 */ /* 0x0005e4000c101904 */
[----:B--234-:R-:W-:Y:S05]  /*1210*/  @P6 RET.REL.NODEC R228 `(_ZN5flash24flash_fwd_splitkv_kernelI23Flash_fwd_kernel_traitsILi128ELi64ELi128ELi4ELb0ELb0EN7cutlass10bfloat16_tE19Flash_kernel_traitsILi128ELi64ELi128ELi4ES3_EELb0ELb0ELb0ELb0ELb0ELb1ELb1ELb0EEEvNS_16Flash_fwd_paramsE) ;  /* 0xffffffece4786950 */ /* 0x01cfea0003c3ffff */
[----:B------:R-:W-:Y:S02]  /*1220*/  MOV R3, 0xff800000 ;  /* 0xff80000000037802 */ /* 0x000fe40000000f00 */
[----:B------:R-:W-:-:S03]  /*1230*/  MOV R229, 0x0 ;  /* 0x0000000000e57802 */ /* 0x000fc60000000f00 */
[----:B------:R1:W-:Y:S02]  /*1240*/  ST.E desc[UR4][R10.64+0xe0], R3 ;  /* 0x0000e0030a007985 */ /* 0x0003e4000c101904 */
[----:B-1----:R-:W-:Y:S05]  /*1250*/  RET.REL.NODEC R228 `(_ZN5flash24flash_fwd_splitkv_kernelI23Flash_fwd_kernel_traitsILi128ELi64ELi128ELi4ELb0ELb0EN7cutlass10bfloat16_tE19Flash_kernel_traitsILi128ELi64ELi128ELi4ES3_EELb0ELb0ELb0ELb0ELb0ELb1ELb1ELb0EEEvNS_16Flash_fwd_paramsE) ;  /* 0xffffffece4687950 */ /* 0x002fea0003c3ffff */
.L_x_1505:
        /* <DEDUP_REMOVED lines=57> */
[----:B----45:R-:W4:Y:S02]  /*15f0*/  MUFU.RCP R10, R12 ;  /* 0x0000000c000a7308 */ /* 0x030f240000001000 */
        /* <DEDUP_REMOVED lines=40> */
[----:B------:R-:W-:Y:S02]  /*1880*/  IMAD R5, R16, R5, R4 ;  /* 0x0000000510057224 */ /* 0x000fe400078e0204 */
[----:B------:R-:W-:Y:S01]  /*1890*/  IMAD.IADD R4, R21, 0x1, R6 ;  /* 0x0000000115047824 */ /* 0x000fe200078e0206 */
[----:B------:R-:W-:Y:S02]  /*18a0*/  MOV R6, R20 ;  /* 0x0000001400067202 */ /* 0x000fe40000000f00 */
[----:B------:R-:W-:Y:S01]  /*18b0*/  IADD3 R10, PT, PT, R13, R5, RZ ;  /* 0x000000050d0a7210 */ /* 0x000fe20007ffe0ff */
[----:B------:R-:W-:Y:S05]  /*18c0*/  BRA `(.L_x_1524) ;  /* 0x0000000400447947 */ /* 0x000fea0003800000 */
.L_x_1523:
        /* <DEDUP_REMOVED lines=34> */
[----:B------:R-:W-:Y:S02]  /*1af0*/  ISETP.GE.U32.AND P4, PT, R5, R4, PT ;  /* 0x000000040500720c */ /* 0x000fe40003f86070 */
[----:B------:R-:W-:Y:S01]  /*1b00*/  LOP3.LUT R4, R232, R15, RZ, 0x3c, !PT ;  /* 0x0000000fe8047212 */ /* 0x000fe200078e3cff */
[----:B---3--:R-:W-:Y:S01]  /*1b10*/  @!P2 IMAD R9, R23, R10, RZ ;  /* 0x0000000a1709a224 */ /* 0x008fe200078e02ff */
[----:B------:R-:W-:Y:S02]  /*1b20*/  @P2 IADD3 R8, PT, PT, R12, R13, RZ ;  /* 0x0000000d0c082210 */ /* 0x000fe40007ffe0ff */
[----:B------:R-:W-:Y:S01]  /*1b30*/  ISETP.GE.AND P0, PT, R4, RZ, PT ;  /* 0x000000ff0400720c */ /* 0x000fe20003f06270 */
[C---:B------:R-:W-:Y:S01]  /*1b40*/  @!P2 IMAD R9, R22.reuse, R0, R9 ;  /* 0x000000001609a224 */ /* 0x040fe200078e0209 */
[----:B------:R-:W-:Y:S01]  /*1b50*/  ISETP.NE.AND P3, PT, R15, RZ, PT ;  /* 0x000000ff0f00720c */ /* 0x000fe20003f65270 */
[----:B------:R-:W-:Y:S01]  /*1b60*/  @!P2 IMAD.WIDE.U32 R24, R22, R10, R24 ;  /* 0x0000000a1618a225 */ /* 0x000fe200078e0018 */
[----:B------:R-:W-:-:S03]  /*1b70*/  @!P1 IADD3 R6, PT, PT, R6, 0x1, RZ ;  /* 0x0000000106069810 */ /* 0x000fc60007ffe0ff */
[-C--:B------:R-:W-:Y:S02]  /*1b80*/  @P2 IMAD R0, R219, R8.reuse, RZ ;  /* 0x00000008db002224 */ /* 0x080fe400078e02ff */
[----:B------:R-:W-:Y:S01]  /*1b90*/  @P2 IMAD.WIDE.U32 R22, R218, R8, RZ ;  /* 0x00000008da162225 */ /* 0x000fe200078e00ff */
[----:B------:R-:W-:Y:S02]  /*1ba0*/  @!P2 MOV R8, R24 ;  /* 0x000000180008a202 */ /* 0x000fe40000000f00 */
[----:B------:R-:W-:Y:S01]  /*1bb0*/  SHF.R.S32.HI R11, RZ, 0x1f, R230 ;  /* 0x0000001fff0b7819 */ /* 0x000fe200000114e6 */
[----:B------:R-:W-:Y:S01]  /*1bc0*/  @!P2 IMAD.IADD R9, R25, 0x1, R9 ;  /* 0x000000011909a824 */ /* 0x000fe200078e0209 */
[----:B------:R-:W-:Y:S01]  /*1bd0*/  @P2 IADD3 R9, PT, PT, R23, R0, RZ ;  /* 0x0000000017092210 */ /* 0x000fe20007ffe0ff */
[----:B------:R-:W-:Y:S01]  /*1be0*/  @P2 IMAD.MOV.U32 R8, RZ, RZ, R22 ;  /* 0x000000ffff082224 */ /* 0x000fe200078e0016 */
[----:B------:R-:W-:Y:S01]  /*1bf0*/  @!P2 SHF.R.S32.HI R5, RZ, 0x1f, R12 ;  /* 0x0000001fff05a819 */ /* 0x000fe2000001140c */
[----:B------:R-:W-:Y:S01]  /*1c00*/  IMAD R4, R219, R230, RZ ;  /* 0x000000e6db047224 */ /* 0x000fe200078e02ff */
[----:B------:R-:W-:Y:S01]  /*1c10*/  @P4 IADD3 R6, PT, PT, R6, 0x1, RZ ;  /* 0x0000000106064810 */ /* 0x000fe20007ffe0ff */
[----:B----4-:R-:W-:-:S02]  /*1c20*/  @!P2 IMAD R0, R221, R12, RZ ;  /* 0x0000000cdd00a224 */ /* 0x010fc400078e02ff */
[----:B------:R-:W-:Y:S01]  /*1c30*/  IMAD R4, R11, R218, R4 ;  /* 0x000000da0b047224 */ /* 0x000fe200078e0204 */
[----:B------:R-:W-:Y:S01]  /*1c40*/  @!P0 IADD3 R6, PT, PT, -R6, RZ, RZ ;  /* 0x000000ff06068210 */ /* 0x000fe20007ffe1ff */
[----:B------:R-:W-:Y:S01]  /*1c50*/  IMAD.WIDE.U32 R22, R218, R230, R8 ;  /* 0x000000e6da167225 */ /* 0x000fe200078e0008 */
[----:B------:R-:W-:-:S03]  /*1c60*/  @!P3 LOP3.LUT R6, RZ, R15, RZ, 0x33, !PT ;  /* 0x0000000fff06b212 */ /* 0x000fc600078e33ff */
[----:B------:R-:W-:Y:S02]  /*1c70*/  @!P2 IMAD R0, R5, R220, R0 ;  /* 0x000000dc0500a224 */ /* 0x000fe400078e0200 */
[----:B------:R-:W-:Y:S01]  /*1c80*/  @!P2 IMAD.WIDE.U32 R8, R220, R12, RZ ;  /* 0x0000000cdc08a225 */ /* 0x000fe200078e00ff */
[----:B------:R-:W-:-:S03]  /*1c90*/  @!P2 SHF.R.S32.HI R5, RZ, 0x1f, R10 ;  /* 0x0000001fff05a819 */ /* 0x000fc6000001140a */
[----:B------:R-:W-:Y:S01]  /*1ca0*/  IMAD.IADD R23, R23, 0x1, R4 ;  /* 0x0000000117177824 */ /* 0x000fe200078e0204 */
[----:B------:R-:W-:Y:S01]  /*1cb0*/  SHF.R.S32.HI R4, RZ, 0x1f, R6 ;  /* 0x0000001fff047819 */ /* 0x000fe20000011406 */
[----:B------:R-:W-:Y:S01]  /*1cc0*/  @!P2 IMAD.IADD R25, R9, 0x1, R0 ;  /* 0x000000010919a824 */ /* 0x000fe200078e0200 */
[----:B------:R-:W-:Y:S01]  /*1cd0*/  @P2 IADD3 R12, PT, PT, R12, R13, RZ ;  /* 0x0000000d0c0c2210 */ /* 0x000fe20007ffe0ff */
[----:B------:R-:W-:Y:S01]  /*1ce0*/  @!P2 IMAD R0, R21, R10, RZ ;  /* 0x0000000a1500a224 */ /* 0x000fe200078e02ff */
[----:B------:R-:W-:Y:S01]  /*1cf0*/  @!P2 MOV R24, R8 ;  /* 0x000000080018a202 */ /* 0x000fe20000000f00 */
[----:B------:R-:W-:Y:S02]  /*1d00*/  IMAD R9, R17, R6, RZ ;  /* 0x0000000611097224 */ /* 0x000fe400078e02ff */
[----:B------:R-:W-:Y:S02]  /*1d10*/  @!P2 IMAD R0, R20, R5, R0 ;  /* 0x000000051400a224 */ /* 0x000fe400078e0200 */
[----:B------:R-:W-:-:S02]  /*1d20*/  IMAD R4, R16, R4, R9 ;  /* 0x0000000410047224 */ /* 0x000fc400078e0209 */
[----:B------:R-:W-:-:S04]  /*1d30*/  @!P2 IMAD.WIDE.U32 R20, R20, R10, R24 ;  /* 0x0000000a1414a225 */ /* 0x000fc800078e0018 */
[----:B------:R-:W-:-:S04]  /*1d40*/  @P2 IMAD.WIDE.U32 R8, R220, R12, RZ ;  /* 0x0000000cdc082225 */ /* 0x000fc800078e00ff */
[----:B------:R-:W-:Y:S01]  /*1d50*/  IMAD.WIDE.U32 R22, R16, R6, R22 ;  /* 0x0000000610167225 */ /* 0x000fe200078e0016 */
[----:B------:R-:W-:-:S03]  /*1d60*/  @!P2 IADD3 R10, PT, PT, R21, R0, RZ ;  /* 0x00000000150aa210 */ /* 0x000fc60007ffe0ff */
[----:B------:R-:W-:Y:S02]  /*1d70*/  @P2 IMAD R5, R221, R12, RZ ;  /* 0x0000000cdd052224 */ /* 0x000fe400078e02ff */
[----:B------:R-:W-:Y:S01]  /*1d80*/  @!P2 IMAD.MOV.U32 R12, RZ, RZ, R20 ;  /* 0x000000ffff0ca224 */ /* 0x000fe200078e0014 */
[----:B------:R-:W-:Y:S01]  /*1d90*/  @P2 MOV R12, R8 ;  /* 0x00000008000c2202 */ /* 0x000fe20000000f00 */
[----:B------:R-:W-:Y:S01]  /*1da0*/  @P2 IMAD.IADD R10, R9, 0x1, R5 ;  /* 0x00000001090a2824 */ /* 0x000fe200078e0205 */
[----:B------:R-:W-:Y:S02]  /*1db0*/  MOV R6, R22 ;  /* 0x0000001600067202 */ /* 0x000fe40000000f00 */
[----:B------:R-:W-:Y:S02]  /*1dc0*/  IADD3 R4, PT, PT, R23, R4, RZ ;  /* 0x0000000417047210 */ /* 0x000fe40007ffe0ff */
[----:B------:R-:W-:Y:S02]  /*1dd0*/  MOV R8, R230 ;  /* 0x000000e600087202 */ /* 0x000fe40000000f00 */
.L_x_1524:
[----:B------:R-:W-:Y:S05]  /*1de0*/  BSYNC.RECONVERGENT B0 ;  /* 0x0000000000007941 */ /* 0x000fea0003800200 */
.L_x_1522:
        /* <DEDUP_REMOVED lines=23> */
[C---:B------:R-:W-:Y:S02]  /*1f60*/  LOP3.LUT R134, R140.reuse, 0x38, RZ, 0xc0, !PT ;  /* 0x000000388c867812 */ /* 0x040fe400078ec0ff */
[----:B------:R-:W-:Y:S01]  /*1f70*/  LOP3.LUT R0, R140, 0x1e00, RZ, 0xc0, !PT ;  /* 0x00001e008c007812 */ /* 0x000fe200078ec0ff */
[----:B------:R-:W-:Y:S01]  /*1f80*/  IMAD R18, R14, R18, R5 ;  /* 0x000000120e127224 */ /* 0x000fe200078e0205 */
[----:B------:R-:W-:Y:S01]  /*1f90*/  LOP3.LUT R5, R22, 0x38, R209, 0xf8, !PT ;  /* 0x0000003816057812 */ /* 0x000fe200078ef8d1 */
[----:B------:R-:W1:Y:S01]  /*1fa0*/  S2UR UR6, SR_CgaCtaId ;  /* 0x00000000000679c3 */ /* 0x000e620000008800 */
[----:B------:R-:W-:Y:S02]  /*1fb0*/  LOP3.LUT R13, R232, R15, RZ, 0x3c, !PT ;  /* 0x0000000fe80d7212 */ /* 0x000fe400078e3cff */
[----:B------:R-:W-:-:S02]  /*1fc0*/  LOP3.LUT R0, R0, R5, R134, 0xf6, !PT ;  /* 0x0000000500007212 */ /* 0x000fc400078ef686 */
[----:B------:R-:W-:Y:S02]  /*1fd0*/  ISETP.GT.U32.AND P0, PT, R9, R18, PT ;  /* 0x000000120900720c */ /* 0x000fe40003f04070 */
[----:B------:R-:W-:Y:S02]  /*1fe0*/  ISETP.GE.AND P1, PT, R13, RZ, PT ;  /* 0x000000ff0d00720c */ /* 0x000fe40003f26270 */
[----:B------:R-:W-:Y:S01]  /*1ff0*/  IADD3 R216, PT, PT, -R216, R19, RZ ;  /* 0x00000013d8d87210 */ /* 0x000fe20007ffe1ff */
[----:B------:R-:W-:-:S08]  /*2000*/  UMOV UR7, 0x400 ;  /* 0x0000040000077882 */ /* 0x000fd00000000000 */
[----:B------:R-:W-:-:S05]  /*2010*/  @!P0 IMAD.IADD R18, R18, 0x1, -R9 ;  /* 0x0000000112128824 */ /* 0x000fca00078e0a09 */
[----:B------:R-:W-:Y:S01]  /*2020*/  ISETP.GE.U32.AND P2, PT, R18, R9, PT ;  /* 0x000000091200720c */ /* 0x000fe20003f46070 */
[----:B-1----:R-:W-:Y:S01]  /*2030*/  ULEA UR6, UR6, UR7, 0x18 ;  /* 0x0000000706067291 */ /* 0x002fe2000f8ec0ff */
[----:B------:R-:W-:Y:S01]  /*2040*/  SHF.R.S32.HI R18, RZ, 0x1f, R232 ;  /* 0x0000001fff127819 */ /* 0x000fe200000114e8 */
[----:B------:R-:W-:Y:S04]  /*2050*/  BSSY.RECONVERGENT B0, `(.L_x_1525) ;  /* 0x000002c000007945 */ /* 0x000fe80003800200 */
[----:B------:R-:W-:Y:S01]  /*2060*/  IMAD.U32 R211, RZ, RZ, UR6 ;  /* 0x00000006ffd37e24 */ /* 0x000fe2000f8e00ff */
[----:B------:R-:W-:-:S03]  /*2070*/  LOP3.LUT R136, R134, 0x40, RZ, 0xfc, !PT ;  /* 0x0000004086887812 */ /* 0x000fc600078efcff */
[----:B------:R-:W-:Y:S02]  /*2080*/  IMAD R133, R0, 0x2, R211 ;  /* 0x0000000200857824 */ /* 0x000fe400078e02d3 */
[----:B--2---:R-:W-:-:S04]  /*2090*/  @P3 IMAD.WIDE.U32 R22, R24, R7, RZ ;  /* 0x0000000718163225 */ /* 0x004fc800078e00ff */
[----:B------:R-:W-:Y:S02]  /*20a0*/  @P3 IMAD R13, R25, R7, RZ ;  /* 0x00000007190d3224 */ /* 0x000fe400078e02ff */
[-C--:B----4-:R-:W-:Y:S02]  /*20b0*/  @!P3 IMAD R5, R31, R235.reuse, RZ ;  /* 0x000000eb1f05b224 */ /* 0x090fe400078e02ff */
[----:B------:R-:W-:-:S04]  /*20c0*/  @!P3 IMAD.WIDE.U32 R30, R30, R235, RZ ;  /* 0x000000eb1e1eb225 */ /* 0x000fc800078e00ff */
[----:B------:R-:W-:Y:S02]  /*20d0*/  @!P3 IMAD.MOV.U32 R7, RZ, RZ, R30 ;  /* 0x000000ffff07b224 */ /* 0x000fe400078e001e */
[----:B------:R-:W-:Y:S01]  /*20e0*/  @P3 IMAD.MOV.U32 R7, RZ, RZ, R22 ;  /* 0x000000ffff073224 */ /* 0x000fe200078e0016 */
[----:B------:R-:W-:Y:S01]  /*20f0*/  @!P3 IADD3 R5, PT, PT, R31, R5, RZ ;  /* 0x000000051f05b210 */ /* 0x000fe20007ffe0ff */
[----:B------:R-:W-:Y:S01]  /*2100*/  @P3 IMAD.IADD R5, R23, 0x1, R13 ;  /* 0x0000000117053824 */ /* 0x000fe200078e020d */
[----:B------:R-:W-:Y:S02]  /*2110*/  SHF.R.U32.HI R22, RZ, 0x3, R209 ;  /* 0x00000003ff167819 */ /* 0x000fe400000116d1 */
[----:B------:R-:W-:-:S05]  /*2120*/  IADD3 R30, P3, PT, R134, R7, RZ ;  /* 0x00000007861e7210 */ /* 0x000fca0007f7e0ff */
[----:B------:R-:W-:Y:S01]  /*2130*/  IMAD.X R31, RZ, RZ, R5, P3 ;  /* 0x000000ffff1f7224 */ /* 0x000fe200018e0605 */
[----:B------:R-:W-:Y:S01]  /*2140*/  ISETP.GE.AND P3, PT, R22, R216, PT ;  /* 0x000000d81600720c */ /* 0x000fe20003f66270 */
[----:B---3--:R-:W-:Y:S01]  /*2150*/  IMAD R21, R21, R232, RZ ;  /* 0x000000e815157224 */ /* 0x008fe200078e02ff */
[----:B------:R-:W-:-:S03]  /*2160*/  MOV R23, RZ ;  /* 0x000000ff00177202 */ /* 0x000fc60000000f00 */
[----:B------:R-:W-:Y:S01]  /*2170*/  IMAD R21, R20, R18, R21 ;  /* 0x0000001214157224 */ /* 0x000fe200078e0215 */
        /* <DEDUP_REMOVED lines=25> */
.L_x_1526:
[----:B------:R-:W-:Y:S05]  /*2310*/  BSYNC.RECONVERGENT B0 ;  /* 0x0000000000007941 */ /* 0x000fea0003800200 */
.L_x_1525:
[----:B------:R-:W-:Y:S01]  /*2320*/  BSSY.RECONVERGENT B0, `(.L_x_1527) ;  /* 0x000001b000007945 */ /* 0x000fe20003800200 */
[----:B------:R-:W-:Y:S01]  /*2330*/  IADD3 R34, P3, PT, R134, R6, RZ ;  /* 0x0000000686227210 */ /* 0x000fe20007f7e0ff */
[----:B------:R-:W-:Y:S01]  /*2340*/  IMAD.IADD R0, R132, 0x1, -R230 ;  /* 0x0000000184007824 */ /* 0x000fe200078e0ae6 */
        /* <DEDUP_REMOVED lines=24> */
.L_x_1528:
[----:B------:R-:W-:Y:S05]  /*24d0*/  BSYNC.RECONVERGENT B0 ;  /* 0x0000000000007941 */ /* 0x000fea0003800200 */
.L_x_1527:
        /* <DEDUP_REMOVED lines=16> */
[----:B--2---:R-:W-:-:S03]  /*25e0*/  LEA R38, P6, R36, R26, 0x1 ;  /* 0x0000001a24267211 */ /* 0x004fc600078c08ff */
        /* <DEDUP_REMOVED lines=13> */
.L_x_1530:
[----:B------:R-:W-:Y:S05]  /*26c0*/  BSYNC.RECONVERGENT B0 ;  /* 0x0000000000007941 */ /* 0x000fea0003800200 */
.L_x_1529:
        /* <DEDUP_REMOVED lines=29> */
.L_x_1532:
[----:B------:R-:W-:Y:S05]  /*28a0*/  BSYNC.RECONVERGENT B0 ;  /* 0x0000000000007941 */ /* 0x000fea0003800200 */
.L_x_1531:
        /* <DEDUP_REMOVED lines=17> */
.L_x_1534:
[----:B------:R-:W-:Y:S05]  /*29c0*/  BSYNC.RECONVERGENT B0 ;  /* 0x0000000000007941 */ /* 0x000fea0003800200 */
.L_x_1533:
[----:B------:R-:W-:Y:S01]  /*29d0*/  SHF.L.U64.HI R6, R218, 0x4, R219 ;  /* 0x00000004da067819 */ /* 0x000fe200000102db */
[----:B------:R-:W-:Y:S01]  /*29e0*/  BSSY.RECONVERGENT B0, `(.L_x_1535) ;  /* 0x0000013000007945 */ /* 0x000fe20003800200 */
[C---:B------:R-:W-:Y:S02]  /*29f0*/  LEA R26, P4, R4.reuse, R224, 0x1 ;  /* 0x000000e0041a7211 */ /* 0x040fe400078808ff */
[----:B------:R-:W-:Y:S02]  /*2a00*/  ISETP.GE.AND P6, PT, R7, R0, PT ;  /* 0x000000000700720c */ /* 0x000fe40003fc6270 */
[----:B------:R-:W-:Y:S01]  /*2a10*/  LEA.HI.X R27, R4, R223, R6, 0x1, P4 ;  /* 0x000000df041b7211 */ /* 0x000fe200020f0c06 */
[----:B------:R-:W-:Y:S10]  /*2a20*/  @P3 BRA `(.L_x_1536) ;  /* 0x0000000000383947 */ /* 0x000ff40003800000 */
[-C--:B------:R-:W-:Y:S02]  /*2a30*/  ISETP.GE.AND P3, PT, R136, R233.reuse, PT ;  /* 0x000000e98800720c */ /* 0x080fe40003f66270 */
[----:B------:R-:W-:-:S11]  /*2a40*/  ISETP.GE.AND P4, PT, R134, R233, PT ;  /* 0x000000e98600720c */ /* 0x000fd60003f86270 */
[----:B-1----:R-:W-:Y:S02]  /*2a50*/  @!P3 IMAD.MOV.U32 R18, RZ, RZ, R26 ;  /* 0x000000ffff12b224 */ /* 0x002fe400078e001a */
        /* <DEDUP_REMOVED lines=11> */
.L_x_1536:
[----:B------:R-:W-:Y:S05]  /*2b10*/  BSYNC.RECONVERGENT B0 ;  /* 0x0000000000007941 */ /* 0x000fea0003800200 */
.L_x_1535:
        /* <DEDUP_REMOVED lines=16> */
.L_x_1538:
[----:B------:R-:W-:Y:S05]  /*2c20*/  BSYNC.RECONVERGENT B0 ;  /* 0x0000000000007941 */ /* 0x000fea0003800200 */
.L_x_1537:
[----:B------:R-:W-:Y:S01]  /*2c30*/  ISETP.GE.AND P3, PT, R5, R0, PT ;  /* 0x000000000500720c */ /* 0x000fe20003f66270 */
[----:B------:R-:W-:Y:S01]  /*2c40*/  BSSY.RECONVERGENT B0, `(.L_x_1539) ;  /* 0x0000016000007945 */ /* 0x000fe20003800200 */
[----:B------:R-:W-:Y:S01]  /*2c50*/  ISETP.NE.AND P6, PT, R15, RZ, PT ;  /* 0x000000ff0f00720c */ /* 0x000fe20003fc5270 */
[C---:B------:R-:W-:Y:S01]  /*2c60*/  VIADD R25, R22.reuse, 0x40 ;  /* 0x0000004016197836 */ /* 0x040fe20000000000 */
[C---:B----4-:R-:W-:Y:S01]  /*2c70*/  IADD3 R21, PT, PT, R22.reuse, 0x50, RZ ;  /* 0x0000005016157810 */ /* 0x050fe20007ffe0ff */
[C---:B-1----:R-:W-:Y:S01]  /*2c80*/  VIADD R19, R22.reuse, 0x60 ;  /* 0x0000006016137836 */ /* 0x042fe20000000000 */
        /* <DEDUP_REMOVED lines=17> */
.L_x_1540:
[----:B------:R-:W-:Y:S05]  /*2da0*/  BSYNC.RECONVERGENT B0 ;  /* 0x0000000000007941 */ /* 0x000fea0003800200 */
.L_x_1539:
        /* <DEDUP_REMOVED lines=26> */
.L_x_1542:
[----:B------:R-:W-:Y:S05]  /*2f50*/  BSYNC.RECONVERGENT B0 ;  /* 0x0000000000007941 */ /* 0x000fea0003800200 */
.L_x_1541:
[----:B------:R-:W-:Y:S04]  /*2f60*/  BSSY.RECONVERGENT B0, `(.L_x_1543) ;  /* 0x0000010000007945 */ /* 0x000fe80003800200 */
[----:B------:R-:W-:Y:S05]  /*2f70*/  @P4 BRA `(.L_x_1544) ;  /* 0x0000000000384947 */ /* 0x000fea0003800000 */
[-C--:B------:R-:W-:Y:S02]  /*2f80*/  ISETP.GE.AND P1, PT, R134, R233.reuse, PT ;  /* 0x000000e98600720c */ /* 0x080fe40003f26270 */
[----:B------:R-:W-:Y:S02]  /*2f90*/  ISETP.GE.AND P0, PT, R136, R233, PT ;  /* 0x000000e98800720c */ /* 0x000fe40003f06270 */
[----:B-1--4-:R-:W-:-:S04]  /*2fa0*/  LEA R30, P4, R218, R26, 0x7 ;  /* 0x0000001ada1e7211 */ /* 0x012fc800078838ff */
        /* <DEDUP_REMOVED lines=11> */
.L_x_1544:
[----:B------:R-:W-:Y:S05]  /*3060*/  BSYNC.RECONVERGENT B0 ;  /* 0x0000000000007941 */ /* 0x000fea0003800200 */
.L_x_1543:
[----:B------:R-:W-:Y:S04]  /*3070*/  BSSY.RECONVERGENT B0, `(.L_x_1545) ;  /* 0x0000013000007945 */ /* 0x000fe80003800200 */
[----:B------:R-:W-:Y:S05]  /*3080*/  @P3 BRA `(.L_x_1546) ;  /* 0x0000000000443947 */ /* 0x000fea0003800000 */
[----:B-1--4-:R-:W-:Y:S01]  /*3090*/  MOV R30, R26 ;  /* 0x0000001a001e7202 */ /* 0x012fe20000000f00 */
        /* <DEDUP_REMOVED lines=16> */
.L_x_1546:
[----:B------:R-:W-:Y:S05]  /*31a0*/  BSYNC.RECONVERGENT B0 ;  /* 0x0000000000007941 */ /* 0x000fea0003800200 */
.L_x_1545:
        /* <DEDUP_REMOVED lines=17> */
.L_x_1548:
[----:B------:R-:W-:Y:S05]  /*32c0*/  BSYNC.RECONVERGENT B0 ;  /* 0x0000000000007941 */ /* 0x000fea0003800200 */
.L_x_1547:
[----:B------:R-:W-:Y:S01]  /*32d0*/  @!P6 LOP3.LUT R14, RZ, R15, RZ, 0x33, !PT ;  /* 0x0000000fff0ee212 */ /* 0x000fe200078e33ff */
[----:B------:R-:W0:Y:S01]  /*32e0*/  LDGDEPBAR ;  /* 0x00000000000079af */ /* 0x000e220000000000 */
[C---:B-1----:R-:W-:Y:S01]  /*32f0*/  IMAD.WIDE.U32 R26, R8.reuse, R220, RZ ;  /* 0x000000dc081a7225 */ /* 0x042fe200078e00ff */
[----:B------:R-:W-:Y:S02]  /*3300*/  SHF.L.U32 R43, R209, 0x6, RZ ;  /* 0x00000006d12b7819 */ /* 0x000fe400000006ff */
[----:B------:R-:W-:Y:S01]  /*3310*/  SHF.R.S32.HI R4, RZ, 0x1f, R14 ;  /* 0x0000001fff047819 */ /* 0x000fe2000001140e */
[----:B------:R-:W-:Y:S01]  /*3320*/  IMAD R11, R8, R221, R11 ;  /* 0x000000dd080b7224 */ /* 0x000fe200078e020b */
[----:B------:R-:W-:Y:S01]  /*3330*/  IADD3 R12, P1, P0, R26, R12, R134 ;  /* 0x0000000c1a0c7210 */ /* 0x000fe2000783e086 */
[----:B------:R-:W-:Y:S01]  /*3340*/  IMAD R15, R29, R14, RZ ;  /* 0x0000000e1d0f7224 */ /* 0x000fe200078e02ff */
[----:B------:R-:W-:Y:S01]  /*3350*/  SHF.L.U64.HI R8, R220, 0x4, R221 ;  /* 0x00000004dc087819 */ /* 0x000fe200000102dd */
[----:B------:R-:W-:-:S02]  /*3360*/  IMAD.IADD R11, R27, 0x1, R11 ;  /* 0x000000011b0b7824 */ /* 0x000fc400078e020b */
[----:B------:R-:W-:-:S03]  /*3370*/  IMAD.WIDE.U32 R26, R28, R14, RZ ;  /* 0x0000000e1c1a7225 */ /* 0x000fc600078e00ff */
[----:B------:R-:W-:Y:S01]  /*3380*/  IADD3.X R10, PT, PT, R11, R10, RZ, P1, P0 ;  /* 0x0000000a0b0a7210 */ /* 0x000fe20000fe04ff */
[----:B------:R-:W-:Y:S01]  /*3390*/  IMAD R4, R4, R28, R15 ;  /* 0x0000001c04047224 */ /* 0x000fe200078e020f */
[----:B------:R-:W-:Y:S01]  /*33a0*/  IADD3 R14, P0, PT, R12, R26, RZ ;  /* 0x0000001a0c0e7210 */ /* 0x000fe20007f1e0ff */
[----:B------:R-:W-:Y:S02]  /*33b0*/  IMAD.SHL.U32 R6, R220, 0x10, RZ ;  /* 0x00000010dc067824 */ /* 0x000fe400078e00ff */
        /* <DEDUP_REMOVED lines=8> */
[C---:B------:R-:W-:Y:S02]  /*3440*/  LEA R226, P0, R14.reuse, R16, 0x1 ;  /* 0x000000100ee27211 */ /* 0x040fe400078008ff */
[----:B------:R-:W-:Y:S02]  /*3450*/  LOP3.LUT R4, R43, 0x1c0, RZ, 0xc0, !PT ;  /* 0x000001c02b047812 */ /* 0x000fe400078ec0ff */
        /* <DEDUP_REMOVED lines=18> */
.L_x_1550:
[----:B------:R1:W-:Y:S04]  /*3580*/  STS.128 [R133+0xc000], RZ ;  /* 0x00c000ff85007388 */ /* 0x0003e80000000c00 */
[----:B------:R1:W-:Y:S02]  /*3590*/  STS.128 [R133+0x10000], RZ ;  /* 0x010000ff85007388 */ /* 0x0003e40000000c00 */
.L_x_1551:
[----:B------:R-:W-:Y:S05]  /*35a0*/  BSYNC.RECONVERGENT B0 ;  /* 0x0000000000007941 */ /* 0x000fea0003800200 */
.L_x_1549:
[-C--:B------:R-:W-:Y:S01]  /*35b0*/  ISETP.GE.AND P2, PT, R9, R0.reuse, PT ;  /* 0x000000000900720c */ /* 0x080fe20003f46270 */
[----:B------:R-:W-:Y:S01]  /*35c0*/  IMAD.SHL.U32 R208, R209, 0x20, RZ ;  /* 0x00000020d1d07824 */ /* 0x000fe200078e00ff */
[--C-:B------:R-:W-:Y:S01]  /*35d0*/  SHF.R.U32.HI R210, RZ, 0x1, R209.reuse ;  /* 0x00000001ffd27819 */ /* 0x100fe200000116d1 */
[----:B------:R-:W-:Y:S01]  /*35e0*/  BSSY.RECONVERGENT B0, `(.L_x_1552) ;  /* 0x0000020000007945 */ /* 0x000fe20003800200 */
[----:B------:R-:W-:Y:S02]  /*35f0*/  ISETP.GE.AND P3, PT, R7, R0, PT ;  /* 0x000000000700720c */ /* 0x000fe40003f66270 */
[----:B-1----:R-:W-:Y:S02]  /*3600*/  LEA R10, P1, R6, R226, 0x1 ;  /* 0x000000e2060a7211 */ /* 0x002fe400078208ff */
[----:B------:R-:W-:Y:S02]  /*3610*/  LOP3.LUT R7, R4, 0x8, R209, 0x78, !PT ;  /* 0x0000000804077812 */ /* 0x000fe400078e78d1 */
[----:B------:R-:W-:-:S02]  /*3620*/  LOP3.LUT R208, R208, 0x7c00, RZ, 0xc0, !PT ;  /* 0x00007c00d0d07812 */ /* 0x000fc400078ec0ff */
[----:B------:R-:W-:Y:S01]  /*3630*/  LOP3.LUT R42, R210, 0x8, RZ, 0xc0, !PT ;  /* 0x00000008d22a7812 */ /* 0x000fe200078ec0ff */
[----:B------:R1:W-:Y:S01]  /*3640*/  @P2 STS.128 [R133+0xc800], RZ ;  /* 0x00c800ff85002388 */ /* 0x0003e20000000c00 */
[----:B------:R-:W-:Y:S02]  /*3650*/  LEA.HI.X R11, R6, R227, R8, 0x1, P1 ;  /* 0x000000e3060b7211 */ /* 0x000fe400008f0c08 */
[----:B------:R-:W-:Y:S01]  /*3660*/  ISETP.GE.AND P0, PT, R5, R0, PT ;  /* 0x000000000500720c */ /* 0x000fe20003f06270 */
        /* <DEDUP_REMOVED lines=23> */
.L_x_1553:
[----:B------:R-:W-:Y:S05]  /*37e0*/  BSYNC.RECONVERGENT B0 ;  /* 0x0000000000007941 */ /* 0x000fea0003800200 */
.L_x_1552:
[----:B------:R1:W-:Y:S01]  /*37f0*/  @P3 STS.128 [R133+0xd000], RZ ;  /* 0x00d000ff85003388 */ /* 0x0003e20000000c00 */
[----:B------:R-:W-:Y:S01]  /*3800*/  BSSY.RECONVERGENT B0, `(.L_x_1554) ;  /* 0x0000012000007945 */ /* 0x000fe20003800200 */
[----:B------:R-:W-:Y:S02]  /*3810*/  LOP3.LUT R7, R7, R134, RZ, 0x3c, !PT ;  /* 0x0000008607077212 */ /* 0x000fe400078e3cff */
        /* <DEDUP_REMOVED lines=16> */
.L_x_1555:
[----:B------:R-:W-:Y:S05]  /*3920*/  BSYNC.RECONVERGENT B0 ;  /* 0x0000000000007941 */ /* 0x000fea0003800200 */
.L_x_1554:
        /* <DEDUP_REMOVED lines=23> */
.L_x_1557:
[----:B------:R-:W-:Y:S05]  /*3aa0*/  BSYNC.RECONVERGENT B0 ;  /* 0x0000000000007941 */ /* 0x000fea0003800200 */
.L_x_1556:
        /* <DEDUP_REMOVED lines=21> */
.L_x_1559:
[----:B------:R-:W-:Y:S05]  /*3c00*/  BSYNC.RECONVERGENT B0 ;  /* 0x0000000000007941 */ /* 0x000fea0003800200 */
.L_x_1558:
        /* <DEDUP_REMOVED lines=18> */
.L_x_1561:
[----:B------:R-:W-:Y:S05]  /*3d30*/  BSYNC.RECONVERGENT B0 ;  /* 0x0000000000007941 */ /* 0x000fea0003800200 */
.L_x_1560:
        /* <DEDUP_REMOVED lines=21> */
.L_x_1563:
[----:B------:R-:W-:Y:S05]  /*3e90*/  BSYNC.RECONVERGENT B0 ;  /* 0x0000000000007941 */ /* 0x000fea0003800200 */
.L_x_1562:
        /* <DEDUP_REMOVED lines=19> */
.L_x_1565:
[----:B------:R-:W-:Y:S05]  /*3fd0*/  BSYNC.RECONVERGENT B0 ;  /* 0x0000000000007941 */ /* 0x000fea0003800200 */
.L_x_1564:
[----:B------:R-:W5:Y:S04]  /*3fe0*/  LD.E R135, desc[UR4][R2.64+0x18c] ;  /* 0x00018c0402877980 */ /* 0x000f68000c101900 */
[----:B------:R-:W-:Y:S04]  /*3ff0*/  LDSM.16.M88.4 R116, [R147] ;  /* 0x000000009374783b */ /* 0x000fe80000000200 */
[----:B------:R-:W1:Y:S01]  /*4000*/  LDSM.16.M88.4 R72, [R139+0x4800] ;  /* 0x004800008b48783b */ /* 0x000e620000000200 */
[----:B------:R-:W-:Y:S01]  /*4010*/  IMAD.MOV.U32 R143, RZ, RZ, 0x20 ;  /* 0x00000020ff8f7424 */ /* 0x000fe200078e00ff */
[----:B------:R-:W-:-:S02]  /*4020*/  R2P PR, R209, 0x6 ;  /* 0x00000006d1007804 */ /* 0x000fc40000000000 */
[----:B------:R-:W1:Y:S03]  /*4030*/  LDSM.16.M88.4 R80, [R139+0x4000] ;  /* 0x004000008b50783b */ /* 0x000e660000000200 */
[----:B------:R-:W-:Y:S01]  /*4040*/  SEL R0, R143, 0xffffffe0, !P1 ;  /* 0xffffffe08f007807 */ /* 0x000fe20004800000 */
[----:B------:R-:W1:Y:S04]  /*4050*/  LDSM.16.M88.4 R64, [R139+0x5000] ;  /* 0x005000008b40783b */ /* 0x000e680000000200 */
[----:B------:R-:W1:Y:S01]  /*4060*/  LDSM.16.M88.4 R56, [R139+0x5800] ;  /* 0x005800008b38783b */ /* 0x000e620000000200 */
[--C-:B------:R-:W-:Y:S02]  /*4070*/  IMAD.IADD R144, R147, 0x1, R0.reuse ;  /* 0x0000000193907824 */ /* 0x100fe400078e0200 */
[----:B------:R-:W-:Y:S01]  /*4080*/  IMAD.IADD R138, R139, 0x1, R0 ;  /* 0x000000018b8a7824 */ /* 0x000fe200078e0200 */
[----:B------:R-:W1:Y:S04]  /*4090*/  LDSM.16.M88.4 R48, [R139+0x6000] ;  /* 0x006000008b30783b */ /* 0x000e680000000200 */
[----:B--23--:R-:W2:Y:S04]  /*40a0*/  LDSM.16.M88.4 R36, [R139+0x6800] ;  /* 0x006800008b24783b */ /* 0x00cea80000000200 */
[----:B----4-:R-:W3:Y:S04]  /*40b0*/  LDSM.16.M88.4 R28, [R139+0x7000] ;  /* 0x007000008b1c783b */ /* 0x010ee80000000200 */
[----:B------:R-:W4:Y:S04]  /*40c0*/  LDSM.16.M88.4 R16, [R139+0x7800] ;  /* 0x007800008b10783b */ /* 0x000f280000000200 */
[----:B------:R-:W-:Y:S04]  /*40d0*/  LDSM.16.M88.4 R92, [R144] ;  /* 0x00000000905c783b */ /* 0x000fe80000000200 */
[----:B-1----:R-:W1:Y:S04]  /*40e0*/  LDSM.16.M88.4 R4, [R138+0x4800] ;  /* 0x004800008a04783b */ /* 0x002e680000000200 */
[----:B------:R-:W1:Y:S01]  /*40f0*/  LDSM.16.M88.4 R8, [R138+0x4000] ;  /* 0x004000008a08783b */ /* 0x000e620000000200 */
[----:B------:R-:W-:Y:S01]  /*4100*/  HMMA.16816.F32.BF16 R76, R116, R72, RZ ;  /* 0x00000048744c723c */ /* 0x000fe200000418ff */
[----:B------:R-:W-:-:S02]  /*4110*/  IMAD.MOV.U32 R142, RZ, RZ, 0x40 ;  /* 0x00000040ff8e7424 */ /* 0x000fc400078e00ff */
[----:B------:R-:W1:Y:S04]  /*4120*/  LDSM.16.M88.4 R20, [R138+0x5800] ;  /* 0x005800008a14783b */ /* 0x000e680000000200 */
[----:B------:R-:W-:Y:S01]  /*4130*/  LDSM.16.M88.4 R100, [R138+0x7000] ;  /* 0x007000008a64783b */ /* 0x000fe20000000200 */
[C---:B------:R-:W-:Y:S01]  /*4140*/  HMMA.16816.F32.BF16 R72, R116.reuse, R74, RZ ;  /* 0x0000004a7448723c */ /* 0x040fe200000418ff */
[----:B------:R-:W-:Y:S02]  /*4150*/  SEL R40, R142, 0xffffffc0, !P2 ;  /* 0xffffffc08e287807 */ /* 0x000fe40005000000 */
[----:B------:R-:W-:Y:S03]  /*4160*/  LDSM.16.M88.4 R96, [R138+0x7800] ;  /* 0x007800008a60783b */ /* 0x000fe60000000200 */
[--C-:B------:R-:W-:Y:S01]  /*4170*/  IMAD.IADD R145, R147, 0x1, R40.reuse ;  /* 0x0000000193917824 */ /* 0x100fe200078e0228 */
[----:B------:R-:W-:Y:S01]  /*4180*/  LDSM.16.M88.4 R104, [R138+0x5000] ;  /* 0x005000008a68783b */ /* 0x000fe20000000200 */
[----:B------:R-:W-:Y:S01]  /*4190*/  HMMA.16816.F32.BF16 R12, R116, R80, RZ ;  /* 0x00000050740c723c */ /* 0x000fe200000418ff */
        /* <DEDUP_REMOVED lines=8> */
[C---:B---3--:R-:W-:Y:S08]  /*4220*/  HMMA.16816.F32.BF16 R32, R116.reuse, R28, RZ ;  /* 0x0000001c7420723c */ /* 0x048ff000000418ff */
[C---:B------:R-:W-:Y:S08]  /*4230*/  HMMA.16816.F32.BF16 R80, R116.reuse, R82, RZ ;  /* 0x000000527450723c */ /* 0x040ff000000418ff */
[----:B----4-:R-:W-:Y:S08]  /*4240*/  HMMA.16816.F32.BF16 R24, R116, R16, RZ ;  /* 0x000000107418723c */ /* 0x010ff000000418ff */
[C---:B-1----:R-:W-:Y:S08]  /*4250*/  HMMA.16816.F32.BF16 R76, R92.reuse, R4, R76 ;  /* 0x000000045c4c723c */ /* 0x042ff0000004184c */
        /* <DEDUP_REMOVED lines=18> */
[----:B------:R-:W3:Y:S07]  /*4380*/  LDSM.16.M88.4 R8, [R138+0x6800] ;  /* 0x006800008a08783b */ /* 0x000eee0000000200 */
[C---:B------:R-:W-:Y:S08]  /*4390*/  HMMA.16816.F32.BF16 R60, R92.reuse, R20, R60 ;  /* 0x000000145c3c723c */ /* 0x040ff0000004183c */
[----:B------:R-:W-:Y:S01]  /*43a0*/  HMMA.16816.F32.BF16 R56, R92, R22, R56 ;  /* 0x000000165c38723c */ /* 0x000fe20000041838 */
[----:B------:R-:W4:Y:S07]  /*43b0*/  LDSM.16.M88.4 R20, [R137+0x5800] ;  /* 0x005800008914783b */ /* 0x000f2e0000000200 */
[----:B-1----:R-:W-:Y:S08]  /*43c0*/  HMMA.16816.F32.BF16 R76, R120, R4, R76 ;  /* 0x00000004784c723c */ /* 0x002ff0000004184c */
[C---:B--2---:R-:W-:Y:S08]  /*43d0*/  HMMA.16816.F32.BF16 R52, R92.reuse, R16, R52 ;  /* 0x000000105c34723c */ /* 0x044ff00000041834 */
[----:B------:R-:W-:Y:S01]  /*43e0*/  HMMA.16816.F32.BF16 R48, R92, R18, R48 ;  /* 0x000000125c30723c */ /* 0x000fe20000041830 */
[----:B------:R-:W1:Y:S07]  /*43f0*/  LDSM.16.M88.4 R16, [R137+0x6000] ;  /* 0x006000008910783b */ /* 0x000e6e0000000200 */
        /* <DEDUP_REMOVED lines=77> */
[----:B------:R-:W-:Y:S07]  /*48d0*/  LDSM.16.M88.4 R4, [R141+0x9000] ;  /* 0x009000008d04783b */ /* 0x000fee0000000200 */
[C---:B----4-:R-:W-:Y:S08]  /*48e0*/  HMMA.16816.F32.BF16 R68, R20.reuse, R84, R68 ;  /* 0x000000541444723c */ /* 0x050ff00000041844 */
[----:B------:R-:W-:Y:S08]  /*48f0*/  HMMA.16816.F32.BF16 R64, R20, R86, R64 ;  /* 0x000000561440723c */ /* 0x000ff00000041840 */
[C---:B-1----:R-:W-:Y:S08]  /*4900*/  HMMA.16816.F32.BF16 R76, R100.reuse, R12, R76 ;  /* 0x0000000c644c723c */ /* 0x042ff0000004184c */
[----:B------:R-:W-:Y:S01]  /*4910*/  HMMA.16816.F32.BF16 R72, R100, R14, R72 ;  /* 0x0000000e6448723c */ /* 0x000fe20000041848 */
[----:B------:R-:W1:Y:S07]  /*4920*/  LDSM.16.M88.4 R12, [R138+0x9800] ;  /* 0x009800008a0c783b */ /* 0x000e6e0000000200 */
[C---:B------:R-:W-:Y:S08]  /*4930*/  HMMA.16816.F32.BF16 R68, R8.reuse, R88, R68 ;  /* 0x000000580844723c */ /* 0x040ff00000041844 */
[----:B------:R-:W-:Y:S01]  /*4940*/  HMMA.16816.F32.BF16 R64, R8, R90, R64 ;  /* 0x0000005a0840723c */ /* 0x000fe20000041840 */
[-C--:B------:R-:W-:Y:S01]  /*4950*/  FMUL.FTZ R80, R80, R135.reuse ;  /* 0x0000008750507220 */ /* 0x080fe20000410000 */
[-C--:B------:R-:W-:Y:S01]  /*4960*/  FMUL.FTZ R81, R81, R135.reuse ;  /* 0x0000008751517220 */ /* 0x080fe20000410000 */
[-C--:B------:R-:W-:Y:S01]  /*4970*/  FMUL.FTZ R82, R82, R135.reuse ;  /* 0x0000008752527220 */ /* 0x080fe20000410000 */
[-C--:B------:R-:W-:Y:S01]  /*4980*/  FMUL.FTZ R84, R104, R135.reuse ;  /* 0x0000008768547220 */ /* 0x080fe20000410000 */
[----:B------:R-:W-:-:S03]  /*4990*/  FMUL.FTZ R104, R106, R135 ;  /* 0x000000876a687220 */ /* 0x000fc60000410000 */
[----:B--2---:R-:W-:Y:S01]  /*49a0*/  HMMA.16816.F32.BF16 R60, R20, R92, R60 ;  /* 0x0000005c143c723c */ /* 0x004fe2000004183c */
[----:B------:R-:W-:Y:S01]  /*49b0*/  MUFU.TANH R86, R80 ;  /* 0x0000005000567308 */ /* 0x000fe20000002400 */
[----:B------:R-:W-:-:S06]  /*49c0*/  FMUL.FTZ R88, R83, R135 ;  /* 0x0000008753587220 */ /* 0x000fcc0000410000 */
[----:B------:R-:W-:Y:S01]  /*49d0*/  HMMA.16816.F32.BF16 R92, R20, R94, R56 ;  /* 0x0000005e145c723c */ /* 0x000fe20000041838 */
[----:B------:R-:W2:Y:S01]  /*49e0*/  LDSM.16.M88.4 R56, [R137+0x9800] ;  /* 0x009800008938783b */ /* 0x000ea20000000200 */
[----:B------:R-:W-:Y:S06]  /*49f0*/  MUFU.TANH R87, R81 ;  /* 0x0000005100577308 */ /* 0x000fec0000002400 */
[C---:B------:R-:W-:Y:S02]  /*4a00*/  HMMA.16816.F32.BF16 R68, R96.reuse, R16, R68 ;  /* 0x000000106044723c */ /* 0x040fe40000041844 */
[----:B------:R3:W-:Y:S06]  /*4a10*/  MUFU.TANH R106, R82 ;  /* 0x00000052006a7308 */ /* 0x0007ec0000002400 */
[----:B------:R-:W-:Y:S01]  /*4a20*/  HMMA.16816.F32.BF16 R64, R96, R18, R64 ;  /* 0x000000126040723c */ /* 0x000fe20000041840 */
[----:B------:R-:W-:Y:S04]  /*4a30*/  LDSM.16.M88.4 R16, [R141+0x9800] ;  /* 0x009800008d10783b */ /* 0x000fe80000000200 */
[----:B---3--:R-:W3:Y:S03]  /*4a40*/  LDSM.16.M88.4 R80, [R139+0xa000] ;  /* 0x00a000008b50783b */ /* 0x008ee60000000200 */
[----:B-1----:R-:W-:Y:S08]  /*4a50*/  HMMA.16816.F32.BF16 R60, R8, R12, R60 ;  /* 0x0000000c083c723c */ /* 0x002ff0000004183c */
[C---:B------:R-:W-:Y:S08]  /*4a60*/  HMMA.16816.F32.BF16 R68, R100.reuse, R4, R68 ;  /* 0x000000046444723c */ /* 0x040ff00000041844 */
[----:B------:R-:W-:Y:S01]  /*4a70*/  HMMA.16816.F32.BF16 R64, R100, R6, R64 ;  /* 0x000000066440723c */ /* 0x000fe20000041840 */
[----:B------:R-:W1:Y:S01]  /*4a80*/  LDSM.16.M88.4 R4, [R138+0xa000] ;  /* 0x00a000008a04783b */ /* 0x000e620000000200 */
[-C--:B------:R-:W-:Y:S01]  /*4a90*/  FMUL.FTZ R72, R72, R135.reuse ;  /* 0x0000008748487220 */ /* 0x080fe20000410000 */
[-C--:B------:R-:W-:Y:S01]  /*4aa0*/  FMUL.FTZ R73, R73, R135.reuse ;  /* 0x0000008749497220 */ /* 0x080fe20000410000 */
[-C--:B------:R-:W-:Y:S01]  /*4ab0*/  FMUL.FTZ R74, R74, R135.reuse ;  /* 0x000000874a4a7220 */ /* 0x080fe20000410000 */
[-C--:B------:R-:W-:Y:S01]  /*4ac0*/  FMUL.FTZ R85, R105, R135.reuse ;  /* 0x0000008769557220 */ /* 0x080fe20000410000 */
[----:B------:R-:W-:-:S02]  /*4ad0*/  FMUL.FTZ R105, R107, R135 ;  /* 0x000000876b697220 */ /* 0x000fc40000410000 */
[----:B--2---:R-:W-:Y:S01]  /*4ae0*/  HMMA.16816.F32.BF16 R60, R96, R56, R60 ;  /* 0x00000038603c723c */ /* 0x004fe2000004183c */
[----:B------:R-:W-:Y:S01]  /*4af0*/  MUFU.TANH R89, R72 ;  /* 0x0000004800597308 */ /* 0x000fe20000002400 */
[----:B------:R-:W-:-:S06]  /*4b00*/  FMUL.FTZ R107, R75, R135 ;  /* 0x000000874b6b7220 */ /* 0x000fcc0000410000 */
[----:B------:R-:W-:Y:S01]  /*4b10*/  HMMA.16816.F32.BF16 R92, R8, R14, R92 ;  /* 0x0000000e085c723c */ /* 0x000fe2000004185c */
[----:B------:R-:W-:Y:S01]  /*4b20*/  MUFU.TANH R90, R73 ;  /* 0x00000049005a7308 */ /* 0x000fe20000002400 */
[----:B------:R-:W-:Y:S06]  /*4b30*/  LDSM.16.M88.4 R12, [R137+0xa000] ;  /* 0x00a00000890c783b */ /* 0x000fec0000000200 */
[C---:B---3--:R-:W-:Y:S01]  /*4b40*/  HMMA.16816.F32.BF16 R52, R20.reuse, R80, R52 ;  /* 0x000000501434723c */ /* 0x048fe20000041834 */
[----:B------:R2:W-:Y:S07]  /*4b50*/  MUFU.TANH R91, R74 ;  /* 0x0000004a005b7308 */ /* 0x0005ee0000002400 */
[----:B------:R-:W-:Y:S01]  /*4b60*/  HMMA.16816.F32.BF16 R48, R20, R82, R48 ;  /* 0x000000521430723c */ /* 0x000fe20000041830 */
[----:B--2---:R-:W2:Y:S01]  /*4b70*/  LDSM.16.M88.4 R72, [R139+0xa800] ;  /* 0x00a800008b48783b */ /* 0x004ea20000000200 */
[-C--:B------:R-:W-:Y:S01]  /*4b80*/  FMUL.FTZ R68, R68, R135.reuse ;  /* 0x0000008744447220 */ /* 0x080fe20000410000 */
[-C--:B------:R-:W-:Y:S01]  /*4b90*/  FMUL.FTZ R69, R69, R135.reuse ;  /* 0x0000008745457220 */ /* 0x080fe20000410000 */
[-C--:B------:R-:W-:Y:S01]  /*4ba0*/  FMUL.FTZ R70, R70, R135.reuse ;  /* 0x0000008746467220 */ /* 0x080fe20000410000 */
[----:B------:R-:W-:-:S03]  /*4bb0*/  FMUL.FTZ R71, R71, R135 ;  /* 0x0000008747477220 */ /* 0x000fc60000410000 */
[----:B------:R-:W-:Y:S01]  /*4bc0*/  HMMA.16816.F32.BF16 R60, R100, R16, R60 ;  /* 0x00000010643c723c */ /* 0x000fe2000004183c */
[----:B------:R-:W-:Y:S08]  /*4bd0*/  MUFU.TANH R80, R68 ;  /* 0x0000004400507308 */ /* 0x000ff00000002400 */
[----:B------:R-:W-:Y:S01]  /*4be0*/  MUFU.TANH R81, R69 ;  /* 0x0000004500517308 */ /* 0x000fe20000002400 */
[----:B------:R-:W-:Y:S01]  /*4bf0*/  HMMA.16816.F32.BF16 R92, R96, R58, R92 ;  /* 0x0000003a605c723c */ /* 0x000fe2000004185c */
[----:B------:R-:W-:Y:S06]  /*4c00*/  LDSM.16.M88.4 R56, [R138+0xa800] ;  /* 0x00a800008a38783b */ /* 0x000fec0000000200 */
[----:B------:R-:W-:Y:S01]  /*4c10*/  MUFU.TANH R108, R70 ;  /* 0x00000046006c7308 */ /* 0x000fe20000002400 */
[C---:B-1----:R-:W-:Y:S07]  /*4c20*/  HMMA.16816.F32.BF16 R48, R8.reuse, R6, R48 ;  /* 0x000000060830723c */ /* 0x042fee0000041830 */
[----:B------:R1:W-:Y:S01]  /*4c30*/  MUFU.TANH R109, R71 ;  /* 0x00000047006d7308 */ /* 0x0003e20000002400 */
[-C--:B------:R-:W-:Y:S01]  /*4c40*/  FMUL.FTZ R60, R60, R135.reuse ;  /* 0x000000873c3c7220 */ /* 0x080fe20000410000 */
[----:B-1----:R-:W-:Y:S01]  /*4c50*/  HMMA.16816.F32.BF16 R68, R8, R4, R52 ;  /* 0x000000040844723c */ /* 0x002fe20000041834 */
[----:B------:R-:W1:Y:S04]  /*4c60*/  LDSM.16.M88.4 R52, [R141+0xa000] ;  /* 0x00a000008d34783b */ /* 0x000e680000000200 */
[----:B------:R-:W3:Y:S01]  /*4c70*/  LDSM.16.M88.4 R4, [R139+0xb000] ;  /* 0x00b000008b04783b */ /* 0x000ee20000000200 */
[-C--:B------:R-:W-:Y:S01]  /*4c80*/  FMUL.FTZ R61, R61, R135.reuse ;  /* 0x000000873d3d7220 */ /* 0x080fe20000410000 */
[-C--:B------:R-:W-:Y:S01]  /*4c90*/  FMUL.FTZ R62, R62, R135.reuse ;  /* 0x000000873e3e7220 */ /* 0x080fe20000410000 */
[-C--:B------:R-:W-:Y:S01]  /*4ca0*/  FMUL.FTZ R63, R63, R135.reuse ;  /* 0x000000873f3f7220 */ /* 0x080fe20000410000 */
[----:B--2---:R-:W-:Y:S01]  /*4cb0*/  HMMA.16816.F32.BF16 R44, R20, R72, R44 ;  /* 0x00000048142c723c */ /* 0x004fe2000004182c */
[----:B------:R-:W-:Y:S07]  /*4cc0*/  MUFU.TANH R72, R60 ;  /* 0x0000003c00487308 */ /* 0x000fee0000002400 */
[----:B------:R-:W-:Y:S01]  /*4cd0*/  HMMA.16816.F32.BF16 R92, R100, R18, R92 ;  /* 0x00000012645c723c */ /* 0x000fe2000004185c */
[----:B------:R-:W-:Y:S01]  /*4ce0*/  MUFU.TANH R73, R61 ;  /* 0x0000003d00497308 */ /* 0x000fe20000002400 */
[----:B------:R-:W2:Y:S06]  /*4cf0*/  LDSM.16.M88.4 R16, [R137+0xa800] ;  /* 0x00a800008910783b */ /* 0x000eac0000000200 */
[C---:B------:R-:W-:Y:S01]  /*4d00*/  HMMA.16816.F32.BF16 R68, R96.reuse, R12, R68 ;  /* 0x0000000c6044723c */ /* 0x040fe20000041844 */
[----:B------:R-:W-:Y:S07]  /*4d10*/  MUFU.TANH R180, R62 ;  /* 0x0000003e00b47308 */ /* 0x000fee0000002400 */
[----:B------:R-:W-:Y:S01]  /*4d20*/  HMMA.16816.F32.BF16 R48, R96, R14, R48 ;  /* 0x0000000e6030723c */ /* 0x000fe20000041830 */
[----:B------:R4:W-:Y:S01]  /*4d30*/  MUFU.TANH R164, R63 ;  /* 0x0000003f00a47308 */ /* 0x0009e20000002400 */
[----:B------:R-:W-:Y:S06]  /*4d40*/  LDSM.16.M88.4 R12, [R141+0xa800] ;  /* 0x00a800008d0c783b */ /* 0x000fec0000000200 */
[----:B------:R-:W-:Y:S01]  /*4d50*/  HMMA.16816.F32.BF16 R36, R20, R74, R36 ;  /* 0x0000004a1424723c */ /* 0x000fe20000041824 */
[----:B----4-:R-:W4:Y:S07]  /*4d60*/  LDSM.16.M88.4 R60, [R138+0xb000] ;  /* 0x00b000008a3c783b */ /* 0x010f2e0000000200 */
[C---:B-1----:R-:W-:Y:S08]  /*4d70*/  HMMA.16816.F32.BF16 R68, R100.reuse, R52, R68 ;  /* 0x000000346444723c */ /* 0x042ff00000041844 */
[----:B------:R-:W-:Y:S08]  /*4d80*/  HMMA.16816.F32.BF16 R48, R100, R54, R48 ;  /* 0x000000366430723c */ /* 0x000ff00000041830 */
[C---:B------:R-:W-:Y:S08]  /*4d90*/  HMMA.16816.F32.BF16 R44, R8.reuse, R56, R44 ;  /* 0x00000038082c723c */ /* 0x040ff0000004182c */
[----:B------:R-:W-:Y:S01]  /*4da0*/  HMMA.16816.F32.BF16 R36, R8, R58, R36 ;  /* 0x0000003a0824723c */ /* 0x000fe20000041824 */
[----:B------:R-:W-:Y:S07]  /*4db0*/  LDSM.16.M88.4 R56, [R139+0xb800] ;  /* 0x00b800008b38783b */ /* 0x000fee0000000200 */
[----:B---3--:R-:W-:Y:S01]  /*4dc0*/  HMMA.16816.F32.BF16 R52, R20, R4, R32 ;  /* 0x000000041434723c */ /* 0x008fe20000041820 */
[----:B------:R-:W1:Y:S07]  /*4dd0*/  LDSM.16.M88.4 R32, [R137+0xb000] ;  /* 0x00b000008920783b */ /* 0x000e6e0000000200 */
[C---:B--2---:R-:W-:Y:S08]  /*4de0*/  HMMA.16816.F32.BF16 R44, R96.reuse, R16, R44 ;  /* 0x00000010602c723c */ /* 0x044ff0000004182c */
[----:B------:R-:W-:Y:S01]  /*4df0*/  HMMA.16816.F32.BF16 R36, R96, R18, R36 ;  /* 0x000000126024723c */ /* 0x000fe20000041824 */
[----:B------:R-:W2:Y:S07]  /*4e00*/  LDSM.16.M88.4 R16, [R141+0xb000] ;  /* 0x00b000008d10783b */ /* 0x000eae0000000200 */
[----:B----4-:R-:W-:Y:S01]  /*4e10*/  HMMA.16816.F32.BF16 R52, R8, R60, R52 ;  /* 0x0000003c0834723c */ /* 0x010fe20000041834 */
[----:B------:R-:W-:-:S07]  /*4e20*/  FMUL.FTZ R49, R49, R135 ;  /* 0x0000008731317220 */ /* 0x000fce0000410000 */
[----:B------:R-:W-:Y:S01]  /*4e30*/  HMMA.16816.F32.BF16 R44, R100, R12, R44 ;  /* 0x0000000c642c723c */ /* 0x000fe2000004182c */
[----:B------:R-:W-:Y:S01]  /*4e40*/  IMAD.SHL.U32 R12, R209, 0x2, RZ ;  /* 0x00000002d10c7824 */ /* 0x000fe200078e00ff */
[----:B------:R3:W-:Y:S06]  /*4e50*/  MUFU.TANH R175, R49 ;  /* 0x0000003100af7308 */ /* 0x0007ec0000002400 */
[----:B------:R-:W-:Y:S01]  /*4e60*/  HMMA.16816.F32.BF16 R28, R20, R6, R28 ;  /* 0x00000006141c723c */ /* 0x000fe2000004181c */
[----:B------:R-:W4:Y:S07]  /*4e70*/  LDSM.16.M88.4 R4, [R138+0xb800] ;  /* 0x00b800008a04783b */ /* 0x000f2e0000000200 */
[----:B-1----:R-:W-:Y:S01]  /*4e80*/  HMMA.16816.F32.BF16 R52, R96, R32, R52 ;  /* 0x000000206034723c */ /* 0x002fe20000041834 */
[----:B---3--:R-:W-:-:S05]  /*4e90*/  LOP3.LUT R49, R12, 0x6, RZ, 0xc0, !PT ;  /* 0x000000060c317812 */ /* 0x008fca00078ec0ff */
[----:B------:R-:W-:-:S04]  /*4ea0*/  IMAD.IADD R49, R230, 0x1, R49 ;  /* 0x00000001e6317824 */ /* 0x000fc800078e0231 */
[C---:B------:R-:W-:Y:S01]  /*4eb0*/  VIADD R13, R49.reuse, 0x9 ;  /* 0x00000009310d7836 */ /* 0x040fe20000000000 */
[----:B------:R-:W-:Y:S01]  /*4ec0*/  MUFU.TANH R84, R84 ;  /* 0x0000005400547308 */ /* 0x000fe20000002400 */
[----:B------:R-:W-:Y:S01]  /*4ed0*/  HMMA.16816.F32.BF16 R36, R100, R14, R36 ;  /* 0x0000000e6424723c */ /* 0x000fe20000041824 */
[----:B------:R-:W-:Y:S02]  /*4ee0*/  VIADD R15, R49, 0x8 ;  /* 0x00000008310f7836 */ /* 0x000fe40000000000 */
[----:B------:R-:W-:Y:S01]  /*4ef0*/  ISETP.GE.AND P6, PT, R13, R132, PT ;  /* 0x000000840d00720c */ /* 0x000fe20003fc6270 */
[----:B------:R-:W-:-:S03]  /*4f00*/  VIADD R13, R49, 0x10 ;  /* 0x00000010310d7836 */ /* 0x000fc60000000000 */
[----:B------:R-:W1:Y:S01]  /*4f10*/  MUFU.TANH R104, R104 ;  /* 0x0000006800687308 */ /* 0x000e620000002400 */
[----:B--2---:R-:W-:Y:S01]  /*4f20*/  HMMA.16816.F32.BF16 R52, R100, R16, R52 ;  /* 0x000000106434723c */ /* 0x004fe20000041834 */
[----:B------:R-:W-:Y:S02]  /*4f30*/  IADD3 R17, PT, PT, R49, 0x1, RZ ;  /* 0x0000000131117810 */ /* 0x000fe40007ffe0ff */
[----:B------:R-:W-:-:S05]  /*4f40*/  ISETP.GE.AND P0, PT, R15, R132, PT ;  /* 0x000000840f00720c */ /* 0x000fca0003f06270 */
[----:B------:R-:W-:Y:S01]  /*4f50*/  HMMA.16816.F32.BF16 R28, R8, R62, R28 ;  /* 0x0000003e081c723c */ /* 0x000fe2000004181c */
[----:B------:R-:W-:Y:S01]  /*4f60*/  MUFU.TANH R85, R85 ;  /* 0x0000005500557308 */ /* 0x000fe20000002400 */
[-C--:B------:R-:W-:Y:S01]  /*4f70*/  ISETP.GE.AND P1, PT, R17, R132.reuse, PT ;  /* 0x000000841100720c */ /* 0x080fe20003f26270 */
[----:B------:R-:W-:Y:S01]  /*4f80*/  VIADD R17, R49, 0x11 ;  /* 0x0000001131117836 */ /* 0x000fe20000000000 */
[-C--:B------:R-:W-:Y:S02]  /*4f90*/  ISETP.GE.AND P5, PT, R13, R132.reuse, PT ;  /* 0x000000840d00720c */ /* 0x080fe40003fa6270 */
[----:B------:R-:W2:Y:S03]  /*4fa0*/  LDSM.16.M88.4 R12, [R137+0xb800] ;  /* 0x00b80000890c783b */ /* 0x000ea60000000200 */
[----:B------:R-:W3:Y:S01]  /*4fb0*/  MUFU.TANH R105, R105 ;  /* 0x0000006900697308 */ /* 0x000ee20000002400 */
[----:B------:R-:W-:Y:S01]  /*4fc0*/  HMMA.16816.F32.BF16 R24, R20, R56, R24 ;  /* 0x000000381418723c */ /* 0x000fe20000041818 */
[-C--:B------:R-:W-:Y:S01]  /*4fd0*/  ISETP.GE.AND P4, PT, R17, R132.reuse, PT ;  /* 0x000000841100720c */ /* 0x080fe20003f86270 */
[C---:B------:R-:W-:Y:S01]  /*4fe0*/  VIADD R17, R49.reuse, 0x18 ;  /* 0x0000001831117836 */ /* 0x040fe20000000000 */
[----:B------:R-:W-:-:S05]  /*4ff0*/  ISETP.GE.AND P3, PT, R49, R132, PT ;  /* 0x000000843100720c */ /* 0x000fca0003f66270 */
[----:B------:R-:W-:Y:S01]  /*5000*/  HMMA.16816.F32.BF16 R116, R20, R58, R116 ;  /* 0x0000003a1474723c */ /* 0x000fe20000041874 */
[----:B------:R-:W5:Y:S01]  /*5010*/  MUFU.TANH R88, R88 ;  /* 0x0000005800587308 */ /* 0x000f620000002400 */
[-C--:B------:R-:W-:Y:S01]  /*5020*/  FMUL.FTZ R76, R76, R135.reuse ;  /* 0x000000874c4c7220 */ /* 0x080fe20000410000 */
[-C--:B------:R-:W-:Y:S01]  /*5030*/  FMUL.FTZ R78, R78, R135.reuse ;  /* 0x000000874e4e7220 */ /* 0x080fe20000410000 */
[----:B-1----:R-:W-:Y:S01]  /*5040*/  FSEL R104, R104, -INF , !P3 ;  /* 0xff80000068687808 */ /* 0x002fe20005800000 */
[-C--:B------:R-:W-:Y:S01]  /*5050*/  FMUL.FTZ R64, R64, R135.reuse ;  /* 0x0000008740407220 */ /* 0x080fe20000410000 */
[----:B------:R-:W-:Y:S01]  /*5060*/  FSEL R33, R84, -INF , !P3 ;  /* 0xff80000054217808 */ /* 0x000fe20005800000 */
[-C--:B------:R-:W-:Y:S01]  /*5070*/  FMUL.FTZ R66, R66, R135.reuse ;  /* 0x0000008742427220 */ /* 0x080fe20000410000 */
[-C--:B------:R-:W-:Y:S01]  /*5080*/  ISETP.GE.AND P3, PT, R17, R132.reuse, PT ;  /* 0x000000841100720c */ /* 0x080fe20003f66270 */
[----:B------:R-:W-:Y:S01]  /*5090*/  VIADD R17, R49, 0x19 ;  /* 0x0000001931117836 */ /* 0x000fe20000000000 */
[----:B------:R-:W-:Y:S01]  /*50a0*/  HMMA.16816.F32.BF16 R28, R96, R34, R28 ;  /* 0x00000022601c723c */ /* 0x000fe2000004181c */
[----:B------:R-:W-:Y:S01]  /*50b0*/  MUFU.TANH R76, R76 ;  /* 0x0000004c004c7308 */ /* 0x000fe20000002400 */
[-C--:B------:R-:W-:Y:S01]  /*50c0*/  FMUL.FTZ R77, R77, R135.reuse ;  /* 0x000000874d4d7220 */ /* 0x080fe20000410000 */
[-C--:B------:R-:W-:Y:S01]  /*50d0*/  FMUL.FTZ R79, R79, R135.reuse ;  /* 0x000000874f4f7220 */ /* 0x080fe20000410000 */
[----:B---3--:R-:W-:Y:S01]  /*50e0*/  FSEL R34, R105, -INF , !P1 ;  /* 0xff80000069227808 */ /* 0x008fe20004800000 */
[-C--:B------:R-:W-:Y:S01]  /*50f0*/  FMUL.FTZ R65, R65, R135.reuse ;  /* 0x0000008741417220 */ /* 0x080fe20000410000 */
[----:B------:R-:W-:Y:S01]  /*5100*/  FSEL R85, R85, -INF , !P1 ;  /* 0xff80000055557808 */ /* 0x000fe20004800000 */
[-C--:B------:R-:W-:Y:S01]  /*5110*/  FMUL.FTZ R67, R67, R135.reuse ;  /* 0x0000008743437220 */ /* 0x080fe20000410000 */
[-C--:B------:R-:W-:Y:S01]  /*5120*/  ISETP.GE.AND P1, PT, R17, R132.reuse, PT ;  /* 0x000000841100720c */ /* 0x080fe20003f26270 */
[----:B------:R-:W1:Y:S01]  /*5130*/  MUFU.TANH R78, R78 ;  /* 0x0000004e004e7308 */ /* 0x000e620000002400 */
[----:B------:R-:W-:Y:S01]  /*5140*/  VIADD R17, R49, 0x20 ;  /* 0x0000002031117836 */ /* 0x000fe20000000000 */
[C---:B----4-:R-:W-:Y:S01]  /*5150*/  HMMA.16816.F32.BF16 R24, R8.reuse, R4, R24 ;  /* 0x000000040818723c */ /* 0x050fe20000041818 */
[-C--:B------:R-:W-:Y:S01]  /*5160*/  FMUL.FTZ R45, R45, R135.reuse ;  /* 0x000000872d2d7220 */ /* 0x080fe20000410000 */
[-C--:B------:R-:W-:Y:S01]  /*5170*/  FMUL.FTZ R38, R38, R135.reuse ;  /* 0x0000008726267220 */ /* 0x080fe20000410000 */
[----:B------:R-:W-:Y:S01]  /*5180*/  FSEL R106, R106, -INF , !P0 ;  /* 0xff8000006a6a7808 */ /* 0x000fe20004000000 */
[----:B------:R-:W-:Y:S01]  /*5190*/  FMUL.FTZ R46, R46, R135 ;  /* 0x000000872e2e7220 */ /* 0x000fe20000410000 */
[----:B------:R-:W-:Y:S01]  /*51a0*/  FSEL R5, R86, -INF , !P0 ;  /* 0xff80000056057808 */ /* 0x000fe20004000000 */
[----:B------:R-:W-:Y:S01]  /*51b0*/  MUFU.TANH R64, R64 ;  /* 0x0000004000407308 */ /* 0x000fe20000002400 */
[----:B------:R-:W-:Y:S01]  /*51c0*/  ISETP.GE.AND P0, PT, R17, R132, PT ;  /* 0x000000841100720c */ /* 0x000fe20003f06270 */
[----:B------:R-:W-:Y:S01]  /*51d0*/  HMMA.16816.F32.BF16 R116, R8, R6, R116 ;  /* 0x000000060874723c */ /* 0x000fe20000041874 */
[----:B------:R-:W-:-:S02]  /*51e0*/  VIADD R7, R49, 0x38 ;  /* 0x0000003831077836 */ /* 0x000fc40000000000 */
[-C--:B------:R-:W-:Y:S01]  /*51f0*/  FMUL.FTZ R39, R39, R135.reuse ;  /* 0x0000008727277220 */ /* 0x080fe20000410000 */
[----:B------:R-:W-:Y:S01]  /*5200*/  VIADD R17, R49, 0x21 ;  /* 0x0000002131117836 */ /* 0x000fe20000000000 */
[----:B------:R-:W-:Y:S01]  /*5210*/  FSEL R87, R87, -INF , !P6 ;  /* 0xff80000057577808 */ /* 0x000fe20007000000 */
[-C--:B------:R-:W-:Y:S01]  /*5220*/  FMUL.FTZ R47, R47, R135.reuse ;  /* 0x000000872f2f7220 */ /* 0x080fe20000410000 */
[----:B------:R-:W-:Y:S01]  /*5230*/  MUFU.TANH R66, R66 ;  /* 0x0000004200427308 */ /* 0x000fe20000002400 */
[----:B-----5:R-:W-:Y:S01]  /*5240*/  FSEL R88, R88, -INF , !P6 ;  /* 0xff80000058587808 */ /* 0x020fe20007000000 */
[----:B------:R-:W-:-:S06]  /*5250*/  FMUL.FTZ R48, R48, R135 ;  /* 0x0000008730307220 */ /* 0x000fcc0000410000 */
[----:B------:R-:W-:Y:S01]  /*5260*/  MUFU.TANH R107, R107 ;  /* 0x0000006b006b7308 */ /* 0x000fe20000002400 */
[----:B------:R-:W-:Y:S01]  /*5270*/  ISETP.GE.AND P6, PT, R17, R132, PT ;  /* 0x000000841100720c */ /* 0x000fe20003fc6270 */
[-C--:B------:R-:W-:Y:S01]  /*5280*/  FMUL.FTZ R92, R92, R135.reuse ;  /* 0x000000875c5c7220 */ /* 0x080fe20000410000 */
[-C--:B------:R-:W-:Y:S01]  /*5290*/  FMUL.FTZ R94, R94, R135.reuse ;  /* 0x000000875e5e7220 */ /* 0x080fe20000410000 */
[-C--:B------:R-:W-:Y:S01]  /*52a0*/  FMUL.FTZ R36, R36, R135.reuse ;  /* 0x0000008724247220 */ /* 0x080fe20000410000 */
[----:B------:R-:W-:Y:S01]  /*52b0*/  FMUL.FTZ R37, R37, R135 ;  /* 0x0000008725257220 */ /* 0x000fe20000410000 */
[----:B------:R-:W3:Y:S02]  /*52c0*/  LDSM.16.M88.4 R20, [R141+0xb800] ;  /* 0x00b800008d14783b */ /* 0x000ee40000000200 */
[----:B------:R-:W-:Y:S08]  /*52d0*/  MUFU.TANH R77, R77 ;  /* 0x0000004d004d7308 */ /* 0x000ff00000002400 */
[----:B------:R-:W4:Y:S01]  /*52e0*/  MUFU.TANH R79, R79 ;  /* 0x0000004f004f7308 */ /* 0x000f220000002400 */
[----:B------:R-:W-:-:S07]  /*52f0*/  IADD3 R17, PT, PT, R49, 0x28, RZ ;  /* 0x0000002831117810 */ /* 0x000fce0007ffe0ff */
[----:B------:R5:W-:Y:S08]  /*5300*/  MUFU.TANH R167, R45 ;  /* 0x0000002d00a77308 */ /* 0x000bf00000002400 */
[----:B------:R2:W-:Y:S01]  /*5310*/  MUFU.TANH R172, R38 ;  /* 0x0000002600ac7308 */ /* 0x0005e20000002400 */
[----:B-1----:R-:W-:-:S07]  /*5320*/  FSEL R16, R78, -INF , !P5 ;  /* 0xff8000004e107808 */ /* 0x002fce0006800000 */
[----:B------:R-:W-:Y:S08]  /*5330*/  MUFU.TANH R65, R65 ;  /* 0x0000004100417308 */ /* 0x000ff00000002400 */
[----:B------:R-:W1:Y:S01]  /*5340*/  MUFU.TANH R67, R67 ;  /* 0x0000004300437308 */ /* 0x000e620000002400 */
[----:B-----5:R-:W-:Y:S01]  /*5350*/  FSEL R45, R80, -INF , !P0 ;  /* 0xff800000502d7808 */ /* 0x020fe20004000000 */
[----:B------:R-:W-:Y:S01]  /*5360*/  HMMA.16816.F32.BF16 R28, R100, R18, R28 ;  /* 0x00000012641c723c */ /* 0x000fe2000004181c */
[----:B--2---:R-:W-:Y:S01]  /*5370*/  FSEL R38, R108, -INF , !P0 ;  /* 0xff8000006c267808 */ /* 0x004fe20004000000 */
[----:B------:R-:W-:Y:S01]  /*5380*/  FMUL.FTZ R93, R93, R135 ;  /* 0x000000875d5d7220 */ /* 0x000fe20000410000 */
[----:B------:R-:W-:Y:S01]  /*5390*/  ISETP.GE.AND P0, PT, R7, R132, PT ;  /* 0x000000840700720c */ /* 0x000fe20003f06270 */
[----:B------:R-:W-:Y:S01]  /*53a0*/  VIADD R7, R49, 0x39 ;  /* 0x0000003931077836 */ /* 0x000fe20000000000 */
[----:B------:R-:W-:Y:S01]  /*53b0*/  FSEL R32, R91, -INF , !P3 ;  /* 0xff8000005b207808 */ /* 0x000fe20005800000 */
[----:B------:R2:W-:Y:S01]  /*53c0*/  MUFU.TANH R178, R46 ;  /* 0x0000002e00b27308 */ /* 0x0005e20000002400 */
[----:B------:R-:W-:-:S07]  /*53d0*/  VIADD R19, R49, 0x29 ;  /* 0x0000002931137836 */ /* 0x000fce0000000000 */
[----:B------:R5:W-:Y:S01]  /*53e0*/  MUFU.TANH R166, R39 ;  /* 0x0000002700a67308 */ /* 0x000be20000002400 */
[----:B----4-:R-:W-:Y:S01]  /*53f0*/  FSEL R18, R79, -INF , !P4 ;  /* 0xff8000004f127808 */ /* 0x010fe20006000000 */
[C---:B------:R-:W-:Y:S01]  /*5400*/  HMMA.16816.F32.BF16 R24, R96.reuse, R12, R24 ;  /* 0x0000000c6018723c */ /* 0x040fe20000041818 */
[-C--:B------:R-:W-:Y:S01]  /*5410*/  FMUL.FTZ R95, R95, R135.reuse ;  /* 0x000000875f5f7220 */ /* 0x080fe20000410000 */
[----:B------:R-:W-:Y:S02]  /*5420*/  VIADD R35, R49, 0x31 ;  /* 0x0000003131237836 */ /* 0x000fe40000000000 */
[-C--:B------:R-:W-:Y:S01]  /*5430*/  FMUL.FTZ R68, R68, R135.reuse ;  /* 0x0000008744447220 */ /* 0x080fe20000410000 */
[-C--:B------:R-:W-:Y:S01]  /*5440*/  FMUL.FTZ R70, R70, R135.reuse ;  /* 0x0000008746467220 */ /* 0x080fe20000410000 */
[-C--:B------:R-:W-:Y:S01]  /*5450*/  FMUL.FTZ R69, R69, R135.reuse ;  /* 0x0000008745457220 */ /* 0x080fe20000410000 */
[----:B------:R4:W-:Y:S01]  /*5460*/  MUFU.TANH R176, R47 ;  /* 0x0000002f00b07308 */ /* 0x0009e20000002400 */
[-C--:B------:R-:W-:Y:S01]  /*5470*/  FMUL.FTZ R71, R71, R135.reuse ;  /* 0x0000008747477220 */ /* 0x080fe20000410000 */
[----:B--2---:R-:W-:Y:S01]  /*5480*/  FSEL R46, R109, -INF , !P6 ;  /* 0xff8000006d2e7808 */ /* 0x004fe20007000000 */
[-C--:B------:R-:W-:Y:S01]  /*5490*/  FMUL.FTZ R50, R50, R135.reuse ;  /* 0x0000008732327220 */ /* 0x080fe20000410000 */
[----:B------:R-:W-:Y:S01]  /*54a0*/  HMMA.16816.F32.BF16 R116, R96, R14, R116 ;  /* 0x0000000e6074723c */ /* 0x000fe20000041874 */
[-C--:B------:R-:W-:Y:S01]  /*54b0*/  FMUL.FTZ R51, R51, R135.reuse ;  /* 0x0000008733337220 */ /* 0x080fe20000410000 */
[-C--:B------:R-:W-:Y:S01]  /*54c0*/  FMUL.FTZ R44, R44, R135.reuse ;  /* 0x000000872c2c7220 */ /* 0x080fe20000410000 */
[-C--:B------:R-:W-:Y:S01]  /*54d0*/  FMUL.FTZ R52, R52, R135.reuse ;  /* 0x0000008734347220 */ /* 0x080fe20000410000 */
[----:B------:R2:W-:Y:S01]  /*54e0*/  MUFU.TANH R173, R48 ;  /* 0x0000003000ad7308 */ /* 0x0005e20000002400 */
[-C--:B------:R-:W-:Y:S01]  /*54f0*/  FMUL.FTZ R53, R53, R135.reuse ;  /* 0x0000008735357220 */ /* 0x080fe20000410000 */
[----:B-----5:R-:W-:Y:S01]  /*5500*/  FSEL R39, R81, -INF , !P6 ;  /* 0xff80000051277808 */ /* 0x020fe20007000000 */
[----:B------:R-:W-:Y:S01]  /*5510*/  FMUL.FTZ R54, R54, R135 ;  /* 0x0000008736367220 */ /* 0x000fe20000410000 */
[----:B------:R-:W-:Y:S01]  /*5520*/  ISETP.GE.AND P6, PT, R7, R132, PT ;  /* 0x000000840700720c */ /* 0x000fe20003fc6270 */
[----:B------:R-:W-:-:S02]  /*5530*/  VIADD R7, R49, 0x40 ;  /* 0x0000004031077836 */ /* 0x000fc40000000000 */
[----:B------:R-:W-:Y:S01]  /*5540*/  FMUL.FTZ R55, R55, R135 ;  /* 0x0000008737377220 */ /* 0x000fe20000410000 */
[----:B------:R-:W-:Y:S01]  /*5550*/  VIADD R231, R41, 0xffffffff ;  /* 0xffffffff29e77836 */ /* 0x000fe20000000000 */
[----:B------:R-:W-:Y:S01]  /*5560*/  MUFU.TANH R171, R92 ;  /* 0x0000005c00ab7308 */ /* 0x000fe20000002400 */
[----:B------:R-:W-:-:S04]  /*5570*/  DEPBAR.LE SB0, 0x0 ;  /* 0x000080000000791a */ /* 0x000fc80000000000 */
[----:B----4-:R-:W-:Y:S02]  /*5580*/  FSEL R47, R76, -INF , !P5 ;  /* 0xff8000004c2f7808 */ /* 0x010fe40006800000 */
[-C--:B------:R-:W-:Y:S01]  /*5590*/  ISETP.GE.AND P5, PT, R17, R132.reuse, PT ;  /* 0x000000841100720c */ /* 0x080fe20003fa6270 */
[----:B------:R-:W-:Y:S01]  /*55a0*/  VIADD R13, R49, 0x30 ;  /* 0x00000030310d7836 */ /* 0x000fe20000000000 */
[----:B------:R-:W-:Y:S02]  /*55b0*/  FSEL R17, R77, -INF , !P4 ;  /* 0xff8000004d117808 */ /* 0x000fe40006000000 */
[----:B--2---:R-:W-:Y:S02]  /*55c0*/  FSEL R48, R66, -INF , !P5 ;  /* 0xff80000042307808 */ /* 0x004fe40006800000 */
[----:B------:R-:W-:Y:S02]  /*55d0*/  FSEL R155, R64, -INF , !P5 ;  /* 0xff800000409b7808 */ /* 0x000fe40006800000 */
[-C--:B------:R-:W-:Y:S01]  /*55e0*/  ISETP.GE.AND P5, PT, R7, R132.reuse, PT ;  /* 0x000000840700720c */ /* 0x080fe20003fa6270 */
[----:B------:R-:W-:Y:S01]  /*55f0*/  VIADD R7, R49, 0x41 ;  /* 0x0000004131077836 */ /* 0x000fe20000000000 */
[----:B------:R-:W-:Y:S01]  /*5600*/  ISETP.GE.AND P4, PT, R19, R132, PT ;  /* 0x000000841300720c */ /* 0x000fe20003f86270 */
[----:B------:R-:W2:Y:S01]  /*5610*/  MUFU.TANH R162, R94 ;  /* 0x0000005e00a27308 */ /* 0x000ea20000002400 */
[----:B------:R-:W-:-:S02]  /*5620*/  FSEL R19, R89, -INF , !P3 ;  /* 0xff80000059137808 */ /* 0x000fc40005800000 */
[----:B------:R-:W-:-:S05]  /*5630*/  ISETP.GE.AND P3, PT, R13, R132, PT ;  /* 0x000000840d00720c */ /* 0x000fca0003f66270 */
[----:B------:R1:W-:Y:S01]  /*5640*/  MUFU.TANH R165, R36 ;  /* 0x0000002400a57308 */ /* 0x0003e20000002400 */
[----:B------:R-:W-:-:S07]  /*5650*/  FSEL R180, R180, -INF , !P3 ;  /* 0xff800000b4b47808 */ /* 0x000fce0005800000 */
[----:B------:R4:W-:Y:S01]  /*5660*/  MUFU.TANH R163, R37 ;  /* 0x0000002500a37308 */ /* 0x0009e20000002400 */
[----:B------:R-:W-:Y:S02]  /*5670*/  FSEL R157, R72, -INF , !P3 ;  /* 0xff800000489d7808 */ /* 0x000fe40005800000 */
[----:B------:R-:W-:Y:S02]  /*5680*/  FSEL R12, R107, -INF , !P1 ;  /* 0xff8000006b0c7808 */ /* 0x000fe40004800000 */
[----:B-1----:R-:W-:-:S03]  /*5690*/  FSEL R36, R67, -INF , !P4 ;  /* 0xff80000043247808 */ /* 0x002fc60006000000 */
[----:B------:R-:W-:Y:S01]  /*56a0*/  MUFU.TANH R161, R93 ;  /* 0x0000005d00a17308 */ /* 0x000fe20000002400 */
[----:B------:R-:W-:Y:S02]  /*56b0*/  FSEL R13, R90, -INF , !P1 ;  /* 0xff8000005a0d7808 */ /* 0x000fe40004800000 */
[----:B----4-:R-:W-:Y:S02]  /*56c0*/  FSEL R37, R65, -INF , !P4 ;  /* 0xff80000041257808 */ /* 0x010fe40006000000 */
[-C--:B------:R-:W-:Y:S02]  /*56d0*/  ISETP.GE.AND P4, PT, R7, R132.reuse, PT ;  /* 0x000000840700720c */ /* 0x080fe40003f86270 */
[----:B------:R-:W-:Y:S01]  /*56e0*/  IADD3 R7, PT, PT, R49, 0x48, RZ ;  /* 0x0000004831077810 */ /* 0x000fe20007ffe0ff */
[----:B------:R-:W1:Y:S01]  /*56f0*/  MUFU.TANH R160, R95 ;  /* 0x0000005f00a07308 */ /* 0x000e620000002400 */
[-C--:B------:R-:W-:Y:S02]  /*5700*/  ISETP.GE.AND P1, PT, R35, R132.reuse, PT ;  /* 0x000000842300720c */ /* 0x080fe40003f26270 */
[----:B------:R-:W-:Y:S01]  /*5710*/  ISETP.GE.AND P3, PT, R7, R132, PT ;  /* 0x000000840700720c */ /* 0x000fe20003f66270 */
[----:B------:R-:W-:Y:S01]  /*5720*/  VIADD R7, R49, 0x49 ;  /* 0x0000004931077836 */ /* 0x000fe20000000000 */
[----:B------:R-:W-:-:S02]  /*5730*/  FSEL R164, R164, -INF , !P1 ;  /* 0xff800000a4a47808 */ /* 0x000fc40004800000 */
[----:B------:R-:W-:Y:S01]  /*5740*/  FSEL R181, R73, -INF , !P1 ;  /* 0xff80000049b57808 */ /* 0x000fe20004800000 */
[----:B------:R-:W-:Y:S01]  /*5750*/  MUFU.TANH R179, R68 ;  /* 0x0000004400b37308 */ /* 0x000fe20000002400 */
[----:B------:R-:W-:Y:S01]  /*5760*/  ISETP.GE.AND P1, PT, R7, R132, PT ;  /* 0x000000840700720c */ /* 0x000fe20003f26270 */
[----:B------:R-:W-:-:S06]  /*5770*/  VIADD R7, R49, 0x50 ;  /* 0x0000005031077836 */ /* 0x000fcc0000000000 */
[----:B------:R-:W4:Y:S01]  /*5780*/  MUFU.TANH R174, R70 ;  /* 0x0000004600ae7308 */ /* 0x000f220000002400 */
[----:B--2---:R-:W-:Y:S02]  /*5790*/  FSEL R162, R162, -INF , !P0 ;  /* 0xff800000a2a27808 */ /* 0x004fe40004000000 */
[----:B------:R-:W-:Y:S02]  /*57a0*/  FSEL R171, R171, -INF , !P0 ;  /* 0xff800000abab7808 */ /* 0x000fe40004000000 */
[----:B------:R-:W-:Y:S01]  /*57b0*/  ISETP.GE.AND P0, PT, R7, R132, PT ;  /* 0x000000840700720c */ /* 0x000fe20003f06270 */
[----:B------:R-:W-:Y:S02]  /*57c0*/  VIADD R7, R49, 0x51 ;  /* 0x0000005131077836 */ /* 0x000fe40000000000 */
[----:B------:R-:W2:Y:S01]  /*57d0*/  MUFU.TANH R177, R69 ;  /* 0x0000004500b17308 */ /* 0x000ea20000002400 */
[----:B-1----:R-:W-:-:S07]  /*57e0*/  FSEL R160, R160, -INF , !P6 ;  /* 0xff800000a0a07808 */ /* 0x002fce0007000000 */
[----:B------:R-:W1:Y:S01]  /*57f0*/  MUFU.TANH R170, R71 ;  /* 0x0000004700aa7308 */ /* 0x000e620000002400 */
[----:B------:R-:W-:Y:S02]  /*5800*/  FSEL R161, R161, -INF , !P6 ;  /* 0xff800000a1a17808 */ /* 0x000fe40007000000 */
[----:B------:R-:W-:Y:S01]  /*5810*/  ISETP.GE.AND P6, PT, R7, R132, PT ;  /* 0x000000840700720c */ /* 0x000fe20003fc6270 */
[----:B------:R-:W-:-:S04]  /*5820*/  VIADD R7, R49, 0x58 ;  /* 0x0000005831077836 */ /* 0x000fc80000000000 */
[----:B------:R-:W5:Y:S01]  /*5830*/  MUFU.TANH R168, R50 ;  /* 0x0000003200a87308 */ /* 0x000f620000002400 */
[----:B----4-:R-:W-:Y:S02]  /*5840*/  FSEL R174, R174, -INF , !P5 ;  /* 0xff800000aeae7808 */ /* 0x010fe40006800000 */
[----:B------:R-:W-:Y:S02]  /*5850*/  FSEL R179, R179, -INF , !P5 ;  /* 0xff800000b3b37808 */ /* 0x000fe40006800000 */
[----:B------:R-:W-:Y:S01]  /*5860*/  ISETP.GE.AND P5, PT, R7, R132, PT ;  /* 0x000000840700720c */ /* 0x000fe20003fa6270 */
[----:B------:R-:W-:Y:S02]  /*5870*/  VIADD R7, R49, 0x59 ;  /* 0x0000005931077836 */ /* 0x000fe40000000000 */
[----:B------:R-:W4:Y:S01]  /*5880*/  MUFU.TANH R182, R51 ;  /* 0x0000003300b67308 */ /* 0x000f220000002400 */
[----:B--2---:R-:W-:Y:S02]  /*5890*/  FSEL R177, R177, -INF , !P4 ;  /* 0xff800000b1b17808 */ /* 0x004fe40006000000 */
[----:B-1----:R-:W-:-:S02]  /*58a0*/  FSEL R170, R170, -INF , !P4 ;  /* 0xff800000aaaa7808 */ /* 0x002fc40006000000 */
[----:B------:R-:W-:-:S03]  /*58b0*/  ISETP.GE.AND P4, PT, R7, R132, PT ;  /* 0x000000840700720c */ /* 0x000fc60003f86270 */
[----:B------:R-:W1:Y:S01]  /*58c0*/  MUFU.TANH R169, R44 ;  /* 0x0000002c00a97308 */ /* 0x000e620000002400 */
[----:B------:R-:W-:Y:S01]  /*58d0*/  VIADD R7, R49, 0x60 ;  /* 0x0000006031077836 */ /* 0x000fe20000000000 */
[----:B---3--:R-:W-:Y:S01]  /*58e0*/  HMMA.16816.F32.BF16 R24, R100, R20, R24 ;  /* 0x000000146418723c */ /* 0x008fe20000041818 */
[----:B-----5:R-:W-:Y:S02]  /*58f0*/  FSEL R168, R168, -INF , !P3 ;  /* 0xff800000a8a87808 */ /* 0x020fe40005800000 */
[----:B------:R-:W-:Y:S02]  /*5900*/  FSEL R173, R173, -INF , !P3 ;  /* 0xff800000adad7808 */ /* 0x000fe40005800000 */
[----:B------:R-:W-:-:S03]  /*5910*/  ISETP.GE.AND P3, PT, R7, R132, PT ;  /* 0x000000840700720c */ /* 0x000fc60003f66270 */
[----:B------:R-:W-:Y:S01]  /*5920*/  HMMA.16816.F32.BF16 R20, R100, R22, R116 ;  /* 0x000000166414723c */ /* 0x000fe20000041874 */
[----:B------:R-:W-:Y:S02]  /*5930*/  VIADD R7, R49, 0x61 ;  /* 0x0000006131077836 */ /* 0x000fe40000000000 */
[-C--:B------:R-:W-:Y:S01]  /*5940*/  FMUL.FTZ R28, R28, R135.reuse ;  /* 0x000000871c1c7220 */ /* 0x080fe20000410000 */
[----:B------:R-:W-:Y:S01]  /*5950*/  FMUL.FTZ R30, R30, R135 ;  /* 0x000000871e1e7220 */ /* 0x000fe20000410000 */
[----:B----4-:R-:W-:Y:S02]  /*5960*/  FSEL R182, R182, -INF , !P1 ;  /* 0xff800000b6b67808 */ /* 0x010fe40004800000 */
[----:B------:R-:W-:Y:S01]  /*5970*/  FSEL R175, R175, -INF , !P1 ;  /* 0xff800000afaf7808 */ /* 0x000fe20004800000 */
[----:B------:R-:W-:Y:S01]  /*5980*/  MUFU.TANH R149, R28 ;  /* 0x0000001c00957308 */ /* 0x000fe20000002400 */
[----:B------:R-:W-:Y:S02]  /*5990*/  ISETP.GE.AND P1, PT, R7, R132, PT ;  /* 0x000000840700720c */ /* 0x000fe40003f26270 */
[----:B------:R-:W-:-:S05]  /*59a0*/  IADD3 R7, PT, PT, R49, 0x68, RZ ;  /* 0x0000006831077810 */ /* 0x000fca0007ffe0ff */
[----:B------:R-:W2:Y:S01]  /*59b0*/  MUFU.TANH R152, R30 ;  /* 0x0000001e00987308 */ /* 0x000ea20000002400 */
[----:B------:R-:W-:Y:S02]  /*59c0*/  FSEL R178, R178, -INF , !P0 ;  /* 0xff800000b2b27808 */ /* 0x000fe40004000000 */
[----:B-1----:R-:W-:Y:S02]  /*59d0*/  FSEL R169, R169, -INF , !P0 ;  /* 0xff800000a9a97808 */ /* 0x002fe40004000000 */
[-C--:B------:R-:W-:Y:S01]  /*59e0*/  ISETP.GE.AND P0, PT, R7, R132.reuse, PT ;  /* 0x000000840700720c */ /* 0x080fe20003f06270 */
[----:B------:R-:W-:Y:S02]  /*59f0*/  VIADD R7, R49, 0x69 ;  /* 0x0000006931077836 */ /* 0x000fe40000000000 */
[-C--:B------:R-:W-:Y:S01]  /*5a00*/  FMUL.FTZ R4, R20, R135.reuse ;  /* 0x0000008714047220 */ /* 0x080fe20000410000 */
[----:B------:R-:W-:Y:S01]  /*5a10*/  FSEL R176, R176, -INF , !P6 ;  /* 0xff800000b0b07808 */ /* 0x000fe20007000000 */
[-C--:B------:R-:W-:Y:S01]  /*5a20*/  FMUL.FTZ R6, R23, R135.reuse ;  /* 0x0000008717067220 */ /* 0x080fe20000410000 */
[----:B------:R-:W-:Y:S01]  /*5a30*/  FSEL R167, R167, -INF , !P6 ;  /* 0xff800000a7a77808 */ /* 0x000fe20007000000 */
[----:B------:R-:W-:Y:S01]  /*5a40*/  MUFU.TANH R153, R52 ;  /* 0x0000003400997308 */ /* 0x000fe20000002400 */
[----:B------:R-:W-:Y:S01]  /*5a50*/  ISETP.GE.AND P6, PT, R7, R132, PT ;  /* 0x000000840700720c */ /* 0x000fe20003fc6270 */
[-C--:B------:R-:W-:Y:S01]  /*5a60*/  FMUL.FTZ R29, R29, R135.reuse ;  /* 0x000000871d1d7220 */ /* 0x080fe20000410000 */
[-C--:B------:R-:W-:Y:S01]  /*5a70*/  FMUL.FTZ R31, R31, R135.reuse ;  /* 0x000000871f1f7220 */ /* 0x080fe20000410000 */
[-C--:B------:R-:W-:Y:S01]  /*5a80*/  FMUL.FTZ R24, R24, R135.reuse ;  /* 0x0000008718187220 */ /* 0x080fe20000410000 */
[-C--:B------:R-:W-:Y:S01]  /*5a90*/  FMUL.FTZ R25, R25, R135.reuse ;  /* 0x0000008719197220 */ /* 0x080fe20000410000 */
[-C--:B------:R-:W-:Y:S01]  /*5aa0*/  FMUL.FTZ R26, R26, R135.reuse ;  /* 0x000000871a1a7220 */ /* 0x080fe20000410000 */
[-C--:B------:R-:W-:Y:S01]  /*5ab0*/  FMUL.FTZ R27, R27, R135.reuse ;  /* 0x000000871b1b7220 */ /* 0x080fe20000410000 */
[----:B------:R-:W-:Y:S01]  /*5ac0*/  MUFU.TANH R151, R53 ;  /* 0x0000003500977308 */ /* 0x000fe20000002400 */
[----:B------:R-:W-:Y:S01]  /*5ad0*/  FMUL.FTZ R22, R22, R135 ;  /* 0x0000008716167220 */ /* 0x000fe20000410000 */
[----:B------:R-:W-:-:S02]  /*5ae0*/  VIADD R7, R49, 0x70 ;  /* 0x0000007031077836 */ /* 0x000fc40000000000 */
[----:B------:R-:W-:-:S04]  /*5af0*/  FMUL.FTZ R21, R21, R135 ;  /* 0x0000008715157220 */ /* 0x000fc80000410000 */
[----:B------:R-:W1:Y:S01]  /*5b00*/  MUFU.TANH R156, R54 ;  /* 0x00000036009c7308 */ /* 0x000e620000002400 */
[----:B------:R-:W-:Y:S02]  /*5b10*/  FSEL R172, R172, -INF , !P5 ;  /* 0xff800000acac7808 */ /* 0x000fe40006800000 */
[----:B------:R-:W-:-:S05]  /*5b20*/  FSEL R165, R165, -INF , !P5 ;  /* 0xff800000a5a57808 */ /* 0x000fca0006800000 */
[----:B------:R-:W3:Y:S01]  /*5b30*/  MUFU.TANH R154, R55 ;  /* 0x00000037009a7308 */ /* 0x000ee20000002400 */
[----:B------:R-:W-:Y:S01]  /*5b40*/  ISETP.GE.AND P5, PT, R7, R132, PT ;  /* 0x000000840700720c */ /* 0x000fe20003fa6270 */
[----:B------:R-:W-:Y:S01]  /*5b50*/  VIADD R7, R49, 0x71 ;  /* 0x0000007131077836 */ /* 0x000fe20000000000 */
[----:B--2---:R-:W-:Y:S02]  /*5b60*/  FSEL R152, R152, -INF , !P0 ;  /* 0xff80000098987808 */ /* 0x004fe40004000000 */
[----:B------:R-:W-:-:S03]  /*5b70*/  FSEL R149, R149, -INF , !P0 ;  /* 0xff80000095957808 */ /* 0x000fc60004000000 */
[----:B------:R-:W-:Y:S01]  /*5b80*/  MUFU.TANH R147, R29 ;  /* 0x0000001d00937308 */ /* 0x000fe20000002400 */
[----:B------:R-:W-:-:S07]  /*5b90*/  ISETP.GT.AND P0, PT, R231, R222, PT ;  /* 0x000000dee700720c */ /* 0x000fce0003f04270 */
[----:B------:R-:W2:Y:S01]  /*5ba0*/  MUFU.TANH R150, R31 ;  /* 0x0000001f00967308 */ /* 0x000ea20000002400 */
[----:B------:R-:W-:-:S07]  /*5bb0*/  FSEL R166, R166, -INF , !P4 ;  /* 0xff800000a6a67808 */ /* 0x000fce0006000000 */
[----:B------:R-:W-:Y:S01]  /*5bc0*/  MUFU.TANH R145, R24 ;  /* 0x0000001800917308 */ /* 0x000fe20000002400 */
[----:B------:R-:W-:-:S07]  /*5bd0*/  FSEL R163, R163, -INF , !P4 ;  /* 0xff800000a3a37808 */ /* 0x000fce0006000000 */
[----:B------:R-:W-:Y:S01]  /*5be0*/  MUFU.TANH R139, R25 ;  /* 0x00000019008b7308 */ /* 0x000fe20000002400 */
[----:B------:R-:W-:-:S07]  /*5bf0*/  ISETP.GE.AND P4, PT, R7, R132, PT ;  /* 0x000000840700720c */ /* 0x000fce0003f86270 */
[----:B------:R-:W4:Y:S08]  /*5c00*/  MUFU.TANH R148, R26 ;  /* 0x0000001a00947308 */ /* 0x000f300000002400 */
[----:B------:R-:W5:Y:S08]  /*5c10*/  MUFU.TANH R146, R27 ;  /* 0x0000001b00927308 */ /* 0x000f700000002400 */
[----:B------:R-:W-:Y:S08]  /*5c20*/  MUFU.TANH R4, R4 ;  /* 0x0000000400047308 */ /* 0x000ff00000002400 */
[----:B------:R-:W5:Y:S08]  /*5c30*/  MUFU.TANH R144, R22 ;  /* 0x0000001600907308 */ /* 0x000f700000002400 */
[----:B------:R-:W5:Y:S08]  /*5c40*/  MUFU.TANH R6, R6 ;  /* 0x0000000600067308 */ /* 0x000f700000002400 */
[----:B------:R-:W5:Y:S01]  /*5c50*/  MUFU.TANH R67, R21 ;  /* 0x0000001500437308 */ /* 0x000f620000002400 */
[----:B------:R-:W-:-:S02]  /*5c60*/  VIADD R7, R49, 0x78 ;  /* 0x0000007831077836 */ /* 0x000fc40000000000 */
[----:B------:R-:W-:Y:S01]  /*5c70*/  VIADD R49, R49, 0x79 ;  /* 0x0000007931317836 */ /* 0x000fe20000000000 */
[----:B-1----:R-:W-:Y:S02]  /*5c80*/  FSEL R156, R156, -INF , !P3 ;  /* 0xff8000009c9c7808 */ /* 0x002fe40005800000 */
[----:B------:R-:W-:Y:S02]  /*5c90*/  FSEL R153, R153, -INF , !P3 ;  /* 0xff80000099997808 */ /* 0x000fe40005800000 */
[----:B---3--:R-:W-:Y:S02]  /*5ca0*/  FSEL R154, R154, -INF , !P1 ;  /* 0xff8000009a9a7808 */ /* 0x008fe40004800000 */
[----:B------:R-:W-:Y:S01]  /*5cb0*/  FSEL R151, R151, -INF , !P1 ;  /* 0xff80000097977808 */ /* 0x000fe20004800000 */
[----:B------:R-:W-:Y:S01]  /*5cc0*/  BSSY.RECONVERGENT B1, `(.L_x_1566) ;  /* 0x00000c4000017945 */ /* 0x000fe20003800200 */
[-C--:B------:R-:W-:Y:S02]  /*5cd0*/  ISETP.GE.AND P3, PT, R7, R132.reuse, PT ;  /* 0x000000840700720c */ /* 0x080fe40003f66270 */
[----:B------:R-:W-:-:S02]  /*5ce0*/  ISETP.GE.AND P1, PT, R49, R132, PT ;  /* 0x000000843100720c */ /* 0x000fc40003f26270 */
[----:B--2---:R-:W-:Y:S02]  /*5cf0*/  FSEL R150, R150, -INF , !P6 ;  /* 0xff80000096967808 */ /* 0x004fe40007000000 */
[----:B------:R-:W-:Y:S02]  /*5d00*/  FSEL R147, R147, -INF , !P6 ;  /* 0xff80000093937808 */ /* 0x000fe40007000000 */
[----:B----4-:R-:W-:Y:S02]  /*5d10*/  FSEL R148, R148, -INF , !P5 ;  /* 0xff80000094947808 */ /* 0x010fe40006800000 */
[----:B------:R-:W-:Y:S02]  /*5d20*/  FSEL R145, R145, -INF , !P5 ;  /* 0xff80000091917808 */ /* 0x000fe40006800000 */
[----:B-----5:R-:W-:Y:S02]  /*5d30*/  FSEL R146, R146, -INF , !P4 ;  /* 0xff80000092927808 */ /* 0x020fe40006000000 */
[----:B------:R-:W-:-:S02]  /*5d40*/  FSEL R139, R139, -INF , !P4 ;  /* 0xff8000008b8b7808 */ /* 0x000fc40006000000 */
        /* <DEDUP_REMOVED lines=19> */
.L_x_1569:
        /* <DEDUP_REMOVED lines=60> */
.L_x_1570:
[----:B------:R-:W-:Y:S05]  /*6240*/  BSYNC.RECONVERGENT B0 ;  /* 0x0000000000007941 */ /* 0x000fea0003800200 */
.L_x_1568:
[-C--:B------:R-:W-:Y:S01]  /*6250*/  ISETP.GE.AND P1, PT, R134, R233.reuse, PT ;  /* 0x000000e98600720c */ /* 0x080fe20003f26270 */
[----:B------:R-:W-:Y:S01]  /*6260*/  IMAD.SHL.U32 R7, R218, 0x20, RZ ;  /* 0x00000020da077824 */ /* 0x000fe200078e00ff */
[----:B------:R-:W-:Y:S02]  /*6270*/  ISETP.GE.AND P0, PT, R136, R233, PT ;  /* 0x000000e98800720c */ /* 0x000fe40003f06270 */
[----:B------:R-:W-:Y:S02]  /*6280*/  SHF.L.U64.HI R4, R218, 0x5, R219 ;  /* 0x00000005da047819 */ /* 0x000fe400000102db */
[----:B------:R-:W-:-:S05]  /*6290*/  IADD3 R8, P3, PT, R7, R224, RZ ;  /* 0x000000e007087210 */ /* 0x000fca0007f7e0ff */
[--C-:B------:R-:W-:Y:S01]  /*62a0*/  IMAD.X R9, R4, 0x1, R223.reuse, P3 ;  /* 0x0000000104097824 */ /* 0x100fe200018e06df */
[----:B------:R-:W-:Y:S01]  /*62b0*/  IADD3 R22, P3, PT, R8, R7, RZ ;  /* 0x0000000708167210 */ /* 0x000fe20007f7e0ff */
[----:B------:R-:W-:-:S03]  /*62c0*/  @!P1 IMAD.MOV.U32 R225, RZ, RZ, R223 ;  /* 0x000000ffffe19224 */ /* 0x000fc600078e00df */
[----:B------:R-:W-:Y:S02]  /*62d0*/  IADD3.X R23, PT, PT, R9, R4, RZ, P3, !PT ;  /* 0x0000000409177210 */ /* 0x000fe40001ffe4ff */
[----:B------:R-:W-:Y:S01]  /*62e0*/  @!PT LDS RZ, [RZ] ;  /* 0x00000000fffff984 */ /* 0x000fe20000000800 */
[----:B------:R-:W-:Y:S01]  /*62f0*/  @!PT LDS RZ, [RZ] ;  /* 0x00000000fffff984 */ /* 0x000fe20000000800 */
[----:B------:R-:W-:Y:S01]  /*6300*/  @!PT LDS RZ, [RZ] ;  /* 0x00000000fffff984 */ /* 0x000fe20000000800 */
[----:B------:R1:W-:Y:S01]  /*6310*/  @!P1 LDGSTS.E.BYPASS.LTC128B.128 [R133+0x4000], desc[UR4][R224.64] ;  /* 0x04000000e0859fae */ /* 0x0003e2000b981a04 */
[----:B------:R-:W-:-:S03]  /*6320*/  IADD3 R20, P3, PT, R22, R7, RZ ;  /* 0x0000000716147210 */ /* 0x000fc60007f7e0ff */
[----:B------:R2:W-:Y:S02]  /*6330*/  @P1 STS.128 [R133+0x4000], RZ ;  /* 0x004000ff85001388 */ /* 0x0005e40000000c00 */
[----:B------:R-:W-:Y:S01]  /*6340*/  IMAD.X R21, R23, 0x1, R4, P3 ;  /* 0x0000000117157824 */ /* 0x000fe200018e0604 */
[----:B------:R-:W-:-:S04]  /*6350*/  IADD3 R14, P3, PT, R20, R7, RZ ;  /* 0x00000007140e7210 */ /* 0x000fc80007f7e0ff */
[----:B------:R-:W-:Y:S02]  /*6360*/  IADD3.X R15, PT, PT, R21, R4, RZ, P3, !PT ;  /* 0x00000004150f7210 */ /* 0x000fe40001ffe4ff */
[----:B------:R-:W-:-:S04]  /*6370*/  IADD3 R10, P3, PT, R14, R7, RZ ;  /* 0x000000070e0a7210 */ /* 0x000fc80007f7e0ff */
[----:B------:R-:W-:Y:S02]  /*6380*/  IADD3.X R11, PT, PT, R15, R4, RZ, P3, !PT ;  /* 0x000000040f0b7210 */ /* 0x000fe40001ffe4ff */
[----:B------:R-:W-:Y:S01]  /*6390*/  IADD3 R6, P4, PT, R10, R7, RZ ;  /* 0x000000070a067210 */ /* 0x000fe20007f9e0ff */
[----:B-1----:R-:W-:-:S05]  /*63a0*/  @!P0 IMAD.MOV.U32 R225, RZ, RZ, R223 ;  /* 0x000000ffffe18224 */ /* 0x002fca00078e00df */
        /* <DEDUP_REMOVED lines=20> */
[----:B-1----:R-:W-:-:S02]  /*64f0*/  @!P0 IMAD.MOV.U32 R8, RZ, RZ, R22 ;  /* 0x000000ffff088224 */ /* 0x002fc400078e0016 */
[----:B------:R-:W-:-:S05]  /*6500*/  @!P0 IMAD.MOV.U32 R9, RZ, RZ, R23 ;  /* 0x000000ffff098224 */ /* 0x000fca00078e0017 */
[----:B------:R-:W-:Y:S01]  /*6510*/  @!PT LDS RZ, [RZ] ;  /* 0x00000000fffff984 */ /* 0x000fe20000000800 */
[----:B------:R-:W-:Y:S01]  /*6520*/  @!PT LDS RZ, [RZ] ;  /* 0x00000000fffff984 */ /* 0x000fe20000000800 */
[----:B------:R-:W-:Y:S01]  /*6530*/  @!PT LDS RZ, [RZ] ;  /* 0x00000000fffff984 */ /* 0x000fe20000000800 */
[----:B------:R1:W-:Y:S01]  /*6540*/  @!P0 LDGSTS.E.BYPASS.LTC128B.128 [R133+0x9000], desc[UR4][R8.64+0x80] ;  /* 0x0900008008858fae */ /* 0x0003e2000b981a04 */
[----:B---3--:R-:W-:Y:S01]  /*6550*/  IADD3 R22, P3, PT, R6, R7, RZ ;  /* 0x0000000706167210 */ /* 0x008fe20007f7e0ff */
[--C-:B------:R-:W-:Y:S02]  /*6560*/  IMAD.X R7, R11, 0x1, R4.reuse, P4 ;  /* 0x000000010b077824 */ /* 0x100fe400020e0604 */
[----:B------:R2:W-:Y:S02]  /*6570*/  @P0 STS.128 [R133+0x9000], RZ ;  /* 0x009000ff85000388 */ /* 0x0005e40000000c00 */
[----:B------:R-:W-:Y:S02]  /*6580*/  IMAD.X R23, R7, 0x1, R4, P3 ;  /* 0x0000000107177824 */ /* 0x000fe400018e0604 */
[----:B------:R-:W-:Y:S01]  /*6590*/  @!PT LDS RZ, [RZ] ;  /* 0x00000000fffff984 */ /* 0x000fe20000000800 */
[----:B------:R-:W-:Y:S01]  /*65a0*/  @!PT LDS RZ, [RZ] ;  /* 0x00000000fffff984 */ /* 0x000fe20000000800 */
[----:B------:R-:W-:Y:S01]  /*65b0*/  @!PT LDS RZ, [RZ] ;  /* 0x00000000fffff984 */ /* 0x000fe20000000800 */
[----:B------:R-:W-:Y:S04]  /*65c0*/  @!P1 LDGSTS.E.BYPASS.LTC128B.128 [R133+0x5800], desc[UR4][R20.64] ;  /* 0x0580000014859fae */ /* 0x000fe8000b981a04 */
[----:B------:R2:W-:Y:S01]  /*65d0*/  @P1 STS.128 [R133+0x5800], RZ ;  /* 0x005800ff85001388 */ /* 0x0005e20000000c00 */
[----:B-1----:R-:W-:-:S02]  /*65e0*/  @!P0 IMAD.MOV.U32 R8, RZ, RZ, R20 ;  /* 0x000000ffff088224 */ /* 0x002fc400078e0014 */
        /* <DEDUP_REMOVED lines=20> */
[----:B-1----:R-:W-:Y:S01]  /*6730*/  @!P0 IMAD.MOV.U32 R8, RZ, RZ, R10 ;  /* 0x000000ffff088224 */ /* 0x002fe200078e000a */
[----:B------:R-:W-:-:S02]  /*6740*/  @!P0 MOV R9, R11 ;  /* 0x0000000b00098202 */ /* 0x000fc40000000f00 */
        /* <DEDUP_REMOVED lines=27> */
.L_x_1567:
[----:B------:R-:W-:Y:S05]  /*6900*/  BSYNC.RECONVERGENT B1 ;  /* 0x0000000000017941 */ /* 0x000fea0003800200 */
.L_x_1566:
        /* <DEDUP_REMOVED lines=50> */
[----:B------:R-:W4:Y:S04]  /*6c30*/  LDSM.16.MT88.4 R108, [R44+0xc000] ;  /* 0x00c000002c6c783b */ /* 0x000f280000004200 */
[----:B------:R-:W5:Y:S04]  /*6c40*/  LDSM.16.MT88.4 R100, [R0+0xc000] ;  /* 0x00c000000064783b */ /* 0x000f680000004200 */
[----:B------:R-:W-:Y:S04]  /*6c50*/  LDSM.16.MT88.4 R76, [R44+0x10000] ;  /* 0x010000002c4c783b */ /* 0x000fe80000004200 */
[----:B------:R-:W-:Y:S01]  /*6c60*/  LDSM.16.MT88.4 R8, [R141+0x10800] ;  /* 0x010800008d08783b */ /* 0x000fe20000004200 */
[----:B-1----:R-:W-:-:S03]  /*6c70*/  FMNMX.FTZ R133, R6, R133, !PT ;  /* 0x0000008506857209 */ /* 0x002fc60007810000 */
[----:B------:R-:W-:Y:S01]  /*6c80*/  LDSM.16.MT88.4 R28, [R62+0xc800] ;  /* 0x00c800003e1c783b */ /* 0x000fe20000004200 */
[----:B--2---:R-:W-:-:S03]  /*6c90*/  FMNMX.FTZ R134, R7, R4, !PT ;  /* 0x0000000407867209 */ /* 0x004fc60007810000 */
[----:B------:R-:W-:Y:S01]  /*6ca0*/  LDSM.16.MT88.4 R24, [R44+0xc800] ;  /* 0x00c800002c18783b */ /* 0x000fe20000004200 */
[----:B------:R-:W-:-:S03]  /*6cb0*/  FSETP.NEU.FTZ.AND P0, PT, R133, -INF , PT ;  /* 0xff8000008500780b */ /* 0x000fc60003f1d000 */
        /* <DEDUP_REMOVED lines=54> */
[-CC-:B------:R-:W-:Y:S01]  /*7020*/  FFMA.FTZ R171, R161, R138.reuse, -R136.reuse ;  /* 0x0000008aa1ab7223 */ /* 0x180fe20000010888 */
[-C--:B------:R-:W-:Y:S01]  /*7030*/  FFMA.FTZ R165, R165, R138.reuse, -R136 ;  /* 0x0000008aa5a57223 */ /* 0x080fe20000010888 */
[----:B------:R-:W-:Y:S01]  /*7040*/  MUFU.EX2 R51, R51 ;  /* 0x0000003300337308 */ /* 0x000fe20000000800 */
[-CC-:B------:R-:W-:Y:S01]  /*7050*/  FFMA.FTZ R166, R166, R138.reuse, -R137.reuse ;  /* 0x0000008aa6a67223 */ /* 0x180fe20000010889 */
[----:B----4-:R-:W-:Y:S01]  /*7060*/  F2FP.BF16.F32.PACK_AB R70, R60, R61 ;  /* 0x0000003d3c46723e */ /* 0x010fe200000010ff */
[-CC-:B------:R-:W-:Y:S01]  /*7070*/  FFMA.FTZ R154, R154, R138.reuse, -R137.reuse ;  /* 0x0000008a9a9a7223 */ /* 0x180fe20000010889 */
[----:B------:R-:W-:Y:S01]  /*7080*/  MUFU.EX2 R57, R57 ;  /* 0x0000003900397308 */ /* 0x000fe20000000800 */
[-CC-:B------:R-:W-:Y:S01]  /*7090*/  FFMA.FTZ R152, R152, R138.reuse, -R137.reuse ;  /* 0x0000008a98987223 */ /* 0x180fe20000010889 */
[----:B------:R-:W-:Y:S01]  /*70a0*/  FFMA.FTZ R241, R132, R138, -R137 ;  /* 0x0000008a84f17223 */ /* 0x000fe20000010889 */
        /* <DEDUP_REMOVED lines=10> */
[----:B------:R-:W-:Y:S01]  /*7150*/  HMMA.16816.F32.BF16 R92, R68, R94, RZ ;  /* 0x0000005e445c723c */ /* 0x000fe200000418ff */
[----:B------:R-:W-:-:S02]  /*7160*/  FADD.FTZ R60, R60, R61 ;  /* 0x0000003d3c3c7221 */ /* 0x000fc40000010000 */
        /* <DEDUP_REMOVED lines=15> */
[----:B------:R-:W-:Y:S04]  /*7260*/  MUFU.EX2 R158, R158 ;  /* 0x0000009e009e7308 */ /* 0x000fe80000000800 */
[----:B------:R-:W-:Y:S01]  /*7270*/  MUFU.EX2 R159, R159 ;  /* 0x0000009f009f7308 */ /* 0x000fe20000000800 */
[C---:B------:R-:W-:Y:S03]  /*7280*/  HMMA.16816.F32.BF16 R80, R68.reuse, R76, RZ ;  /* 0x0000004c4450723c */ /* 0x040fe600000418ff */
        /* <DEDUP_REMOVED lines=67> */
[C---:B--2---:R-:W-:Y:S01]  /*76c0*/  HMMA.16816.F32.BF16 R88, R4.reuse, R12, R88 ;  /* 0x0000000c0458723c */ /* 0x044fe20000041858 */
[-C--:B------:R-:W-:Y:S01]  /*76d0*/  FFMA.FTZ R12, R162, R138.reuse, -R137 ;  /* 0x0000008aa20c7223 */ /* 0x080fe20000010889 */
[----:B------:R-:W-:Y:S01]  /*76e0*/  FFMA.FTZ R162, R181, R138, -R136 ;  /* 0x0000008ab5a27223 */ /* 0x000fe20000010888 */
[----:B------:R-:W-:Y:S01]  /*76f0*/  FADD.FTZ R45, R45, R48 ;  /* 0x000000302d2d7221 */ /* 0x000fe20000010000 */
[----:B------:R-:W-:Y:S01]  /*7700*/  FADD.FTZ R40, R40, R43 ;  /* 0x0000002b28287221 */ /* 0x000fe20000010000 */
[----:B------:R2:W-:Y:S02]  /*7710*/  MUFU.EX2 R157, R12 ;  /* 0x0000000c009d7308 */ /* 0x0005e40000000800 */
[----:B------:R-:W-:Y:S01]  /*7720*/  FADD.FTZ R42, R42, R45 ;  /* 0x0000002d2a2a7221 */ /* 0x000fe20000010000 */
[C---:B---3--:R-:W-:Y:S01]  /*7730*/  HMMA.16816.F32.BF16 R128, R4.reuse, R32, R128 ;  /* 0x000000200480723c */ /* 0x048fe20000041880 */
[----:B------:R-:W3:Y:S07]  /*7740*/  MUFU.EX2 R162, R162 ;  /* 0x000000a200a27308 */ /* 0x000eee0000000800 */
[C---:B------:R-:W-:Y:S01]  /*7750*/  HMMA.16816.F32.BF16 R124, R4.reuse, R34, R124 ;  /* 0x00000022047c723c */ /* 0x040fe2000004187c */
[----:B------:R-:W3:Y:S07]  /*7760*/  LDSM.16.MT88.4 R32, [R141+0xd800] ;  /* 0x00d800008d20783b */ /* 0x000eee0000004200 */
        /* <DEDUP_REMOVED lines=29> */
[----:B------:R-:W-:Y:S02]  /*7940*/  HMMA.16816.F32.BF16 R128, R4, R32, R128 ;  /* 0x000000200480723c */ /* 0x000fe40000041880 */
[----:B------:R-:W-:-:S06]  /*7950*/  FADD.FTZ R164, R164, R157 ;  /* 0x0000009da4a47221 */ /* 0x000fcc0000010000 */
        /* <DEDUP_REMOVED lines=34> */
[----:B------:R-:W-:Y:S01]  /*7b80*/  F2FP.BF16.F32.PACK_AB R5, R168, R171 ;  /* 0x000000aba805723e */ /* 0x000fe200000010ff */
[----:B------:R-:W-:Y:S01]  /*7b90*/  FADD.FTZ R171, R171, R164 ;  /* 0x000000a4abab7221 */ /* 0x000fe20000010000 */
[----:B------:R-:W-:-:S02]  /*7ba0*/  F2FP.BF16.F32.PACK_AB R6, R177, R180 ;  /* 0x000000b4b106723e */ /* 0x000fc400000010ff */
        /* <DEDUP_REMOVED lines=123> */
[----:B------:R-:W-:-:S04]  /*8360*/  FADD.FTZ R170, R170, R21 ;  /* 0x00000015aaaa7221 */ /* 0x000fc80000010000 */
[----:B------:R-:W-:Y:S02]  /*8370*/  FADD.FTZ R175, R175, R170 ;  /* 0x000000aaafaf7221 */ /* 0x000fe40000010000 */
[C---:B-1----:R-:W-:Y:S08]  /*8380*/  HMMA.16816.F32.BF16 R120, R4.reuse, R8, R120 ;  /* 0x000000080478723c */ /* 0x042ff00000041878 */
[C---:B------:R-:W-:Y:S01]  /*8390*/  HMMA.16816.F32.BF16 R116, R4.reuse, R10, R116 ;  /* 0x0000000a0474723c */ /* 0x040fe20000041874 */
[----:B------:R-:W1:Y:S07]  /*83a0*/  LDSM.16.MT88.4 R8, [R44+0x13800] ;  /* 0x013800002c08783b */ /* 0x000e6e0000004200 */
[C---:B------:R-:W-:Y:S08]  /*83b0*/  HMMA.16816.F32.BF16 R128, R4.reuse, R16, R128 ;  /* 0x000000100480723c */ /* 0x040ff00000041880 */
[C---:B------:R-:W-:Y:S01]  /*83c0*/  HMMA.16816.F32.BF16 R124, R4.reuse, R18, R124 ;  /* 0x00000012047c723c */ /* 0x040fe2000004187c */
[----:B------:R-:W3:Y:S07]  /*83d0*/  LDSM.16.MT88.4 R16, [R62+0x13800] ;  /* 0x013800003e10783b */ /* 0x000eee0000004200 */
        /* <DEDUP_REMOVED lines=46> */
.L_x_1578:
        /* <DEDUP_REMOVED lines=78> */
.L_x_1573:
[----:B------:R-:W-:Y:S05]  /*8ba0*/  BSYNC.RECONVERGENT B0 ;  /* 0x0000000000007941 */ /* 0x000fea0003800200 */
.L_x_1572:
[----:B------:R-:W1:Y:S01]  /*8bb0*/  S2UR UR6, SR_CgaCtaId ;  /* 0x00000000000679c3 */ /* 0x000e620000008800 */
[C---:B------:R-:W-:Y:S01]  /*8bc0*/  SHF.L.U32 R140, R209.reuse, 0x3, RZ ;  /* 0x00000003d18c7819 */ /* 0x040fe200000006ff */
[----:B------:R-:W-:Y:S01]  /*8bd0*/  UMOV UR7, 0x400 ;  /* 0x0000040000077882 */ /* 0x000fe20000000000 */
[----:B------:R-:W-:Y:S01]  /*8be0*/  LOP3.LUT R13, R209, 0x38, RZ, 0xc0, !PT ;  /* 0x00000038d10d7812 */ /* 0x000fe200078ec0ff */
[----:B------:R-:W-:Y:S01]  /*8bf0*/  BSSY.RECONVERGENT B1, `(.L_x_1574) ;  /* 0x0000285000017945 */ /* 0x000fe20003800200 */
[C---:B------:R-:W-:Y:S02]  /*8c00*/  LOP3.LUT R132, R140.reuse, 0x38, RZ, 0xc0, !PT ;  /* 0x000000388c847812 */ /* 0x040fe400078ec0ff */
[----:B------:R-:W-:Y:S02]  /*8c10*/  LOP3.LUT R12, R140, 0x1c0, RZ, 0xc0, !PT ;  /* 0x000001c08c0c7812 */ /* 0x000fe400078ec0ff */
[CC--:B------:R-:W-:Y:S02]  /*8c20*/  ISETP.GE.AND P3, PT, R132.reuse, R233.reuse, PT ;  /* 0x000000e98400720c */ /* 0x0c0fe40003f66270 */
[----:B------:R-:W-:Y:S02]  /*8c30*/  LOP3.LUT R13, R132, R12, R13, 0x1e, !PT ;  /* 0x0000000c840d7212 */ /* 0x000fe400078e1e0d */
[----:B------:R-:W-:Y:S02]  /*8c40*/  LOP3.LUT R12, R140, 0x1e00, RZ, 0xc0, !PT ;  /* 0x00001e008c0c7812 */ /* 0x000fe400078ec0ff */
[----:B------:R-:W-:Y:S02]  /*8c50*/  LOP3.LUT R14, R132, 0x40, RZ, 0xfc, !PT ;  /* 0x00000040840e7812 */ /* 0x000fe400078efcff */
[----:B------:R-:W-:Y:S02]  /*8c60*/  LOP3.LUT R12, R13, R12, RZ, 0xfc, !PT ;  /* 0x0000000c0d0c7212 */ /* 0x000fe400078efcff */
[----:B------:R-:W-:Y:S02]  /*8c70*/  ISETP.GE.AND P1, PT, R14, R233, PT ;  /* 0x000000e90e00720c */ /* 0x000fe40003f26270 */
[----:B------:R-:W-:Y:S02]  /*8c80*/  SHF.L.U32 R13, R220, 0x5, RZ ;  /* 0x00000005dc0d7819 */ /* 0x000fe400000006ff */
[----:B------:R-:W-:Y:S01]  /*8c90*/  SHF.L.U32 R214, R209, 0x6, RZ ;  /* 0x00000006d1d67819 */ /* 0x000fe200000006ff */
[----:B-1----:R-:W-:Y:S01]  /*8ca0*/  ULEA UR6, UR6, UR7, 0x18 ;  /* 0x0000000706067291 */ /* 0x002fe2000f8ec0ff */
[----:B------:R-:W-:Y:S02]  /*8cb0*/  IADD3 R14, P0, PT, R13, R226, RZ ;  /* 0x000000e20d0e7210 */ /* 0x000fe40007f1e0ff */
[----:B------:R-:W-:Y:S02]  /*8cc0*/  SHF.R.U32.HI R210, RZ, 0x1, R209 ;  /* 0x00000001ffd27819 */ /* 0x000fe400000116d1 */
[----:B------:R-:W-:Y:S02]  /*8cd0*/  LOP3.LUT R134, R214, 0x1c0, RZ, 0xc0, !PT ;  /* 0x000001c0d6867812 */ /* 0x000fe400078ec0ff */
[----:B------:R-:W-:Y:S02]  /*8ce0*/  MOV R211, UR6 ;  /* 0x0000000600d37c02 */ /* 0x000fe40008000f00 */
[----:B------:R-:W-:Y:S02]  /*8cf0*/  LOP3.LUT R213, R210, 0x8, RZ, 0xc0, !PT ;  /* 0x00000008d2d57812 */ /* 0x000fe400078ec0ff */
[----:B------:R-:W-:Y:S02]  /*8d00*/  LEA R245, R12, R211, 0x1 ;  /* 0x000000d30cf57211 */ /* 0x000fe400078e08ff */
[----:B------:R-:W-:Y:S02]  /*8d10*/  SHF.L.U64.HI R12, R220, 0x5, R221 ;  /* 0x00000005dc0c7819 */ /* 0x000fe400000102dd */
[----:B------:R-:W-:Y:S01]  /*8d20*/  LOP3.LUT R133, R134, 0x8, R209, 0xf8, !PT ;  /* 0x0000000886857812 */ /* 0x000fe200078ef8d1 */
[----:B------:R-:W-:Y:S01]  /*8d30*/  @!PT LDS RZ, [RZ] ;  /* 0x00000000fffff984 */ /* 0x000fe20000000800 */
[----:B------:R-:W-:Y:S01]  /*8d40*/  @!PT LDS RZ, [RZ] ;  /* 0x00000000fffff984 */ /* 0x000fe20000000800 */
[----:B------:R-:W-:Y:S01]  /*8d50*/  @!PT LDS RZ, [RZ] ;  /* 0x00000000fffff984 */ /* 0x000fe20000000800 */
[----:B------:R-:W-:Y:S01]  /*8d60*/  @!P3 LDGSTS.E.BYPASS.LTC128B.128 [R245+0xc000], desc[UR4][R226.64] ;  /* 0x0c000000e2f5bfae */ /* 0x000fe2000b981a04 */
[----:B------:R-:W-:Y:S02]  /*8d70*/  IADD3.X R15, PT, PT, R12, R227, RZ, P0, !PT ;  /* 0x000000e30c0f7210 */ /* 0x000fe400007fe4ff */
[-C--:B------:R-:W-:Y:S03]  /*8d80*/  IADD3 R18, P0, PT, R14, R13.reuse, RZ ;  /* 0x0000000d0e127210 */ /* 0x080fe60007f1e0ff */
[----:B------:R-:W-:Y:S01]  /*8d90*/  @P3 STS.128 [R245+0xc000], RZ ;  /* 0x00c000fff5003388 */ /* 0x000fe20000000c00 */
[--C-:B------:R-:W-:Y:S02]  /*8da0*/  LOP3.LUT R213, R213, 0x1c0, R214.reuse, 0xf8, !PT ;  /* 0x000001c0d5d57812 */ /* 0x100fe400078ef8d6 */
[----:B------:R-:W-:Y:S03]  /*8db0*/  IADD3.X R19, PT, PT, R15, R12, RZ, P0, !PT ;  /* 0x0000000c0f137210 */ /* 0x000fe600007fe4ff */
[----:B------:R-:W-:Y:S01]  /*8dc0*/  @!PT LDS RZ, [RZ] ;  /* 0x00000000fffff984 */ /* 0x000fe20000000800 */
[----:B------:R-:W-:Y:S01]  /*8dd0*/  @!PT LDS RZ, [RZ] ;  /* 0x00000000fffff984 */ /* 0x000fe20000000800 */
[----:B------:R-:W-:Y:S01]  /*8de0*/  @!PT LDS RZ, [RZ] ;  /* 0x00000000fffff984 */ /* 0x000fe20000000800 */
[----:B------:R-:W-:Y:S01]  /*8df0*/  @!P1 LDGSTS.E.BYPASS.LTC128B.128 [R245+0x10000], desc[UR4][R226.64+0x80] ;  /* 0x10000080e2f59fae */ /* 0x000fe2000b981a04 */
[-C--:B------:R-:W-:Y:S02]  /*8e00*/  IADD3 R16, P0, PT, R18, R13.reuse, RZ ;  /* 0x0000000d12107210 */ /* 0x080fe40007f1e0ff */
[----:B------:R-:W-:Y:S03]  /*8e10*/  LOP3.LUT R133, R133, R132, RZ, 0x3c, !PT ;  /* 0x0000008485857212 */ /* 0x000fe600078e3cff */
[----:B------:R-:W-:Y:S01]  /*8e20*/  @P1 STS.128 [R245+0x10000], RZ ;  /* 0x010000fff5001388 */ /* 0x000fe20000000c00 */
[----:B------:R-:W-:Y:S02]  /*8e30*/  IADD3.X R17, PT, PT, R19, R12, RZ, P0, !PT ;  /* 0x0000000c13117210 */ /* 0x000fe400007fe4ff */
[----:B------:R-:W-:Y:S03]  /*8e40*/  IADD3 R20, P0, PT, R16, R13, RZ ;  /* 0x0000000d10147210 */ /* 0x000fe60007f1e0ff */
[----:B------:R-:W-:Y:S01]  /*8e50*/  @!PT LDS RZ, [RZ] ;  /* 0x00000000fffff984 */ /* 0x000fe20000000800 */
[----:B------:R-:W-:Y:S01]  /*8e60*/  @!PT LDS RZ, [RZ] ;  /* 0x00000000fffff984 */ /* 0x000fe20000000800 */
[----:B------:R-:W-:Y:S01]  /*8e70*/  @!PT LDS RZ, [RZ] ;  /* 0x00000000fffff984 */ /* 0x000fe20000000800 */
[----:B------:R-:W-:Y:S01]  /*8e80*/  @!P3 LDGSTS.E.BYPASS.LTC128B.128 [R245+0xc800], desc[UR4][R14.64] ;  /* 0x0c8000000ef5bfae */ /* 0x000fe2000b981a04 */
[----:B------:R-:W-:Y:S02]  /*8e90*/  LOP3.LUT R213, R213, R132, RZ, 0x3c, !PT ;  /* 0x00000084d5d57212 */ /* 0x000fe400078e3cff */
[----:B------:R-:W-:Y:S03]  /*8ea0*/  IADD3.X R21, PT, PT, R17, R12, RZ, P0, !PT ;  /* 0x0000000c11157210 */ /* 0x000fe600007fe4ff */
[----:B------:R-:W-:Y:S01]  /*8eb0*/  @P3 STS.128 [R245+0xc800], RZ ;  /* 0x00c800fff5003388 */ /* 0x000fe20000000c00 */
[----:B------:R-:W-:Y:S02]  /*8ec0*/  LOP3.LUT R132, R214, 0x400, RZ, 0xc0, !PT ;  /* 0x00000400d6847812 */ /* 0x000fe400078ec0ff */
[----:B------:R-:W-:Y:S03]  /*8ed0*/  LOP3.LUT P2, RZ, R209, 0x4, RZ, 0xc0, !PT ;  /* 0x00000004d1ff7812 */ /* 0x000fe6000784c0ff */
[----:B------:R-:W-:Y:S01]  /*8ee0*/  @!PT LDS RZ, [RZ] ;  /* 0x00000000fffff984 */ /* 0x000fe20000000800 */
[----:B------:R-:W-:Y:S01]  /*8ef0*/  @!PT LDS RZ, [RZ] ;  /* 0x00000000fffff984 */ /* 0x000fe20000000800 */
[----:B------:R-:W-:Y:S01]  /*8f00*/  @!PT LDS RZ, [RZ] ;  /* 0x00000000fffff984 */ /* 0x000fe20000000800 */
[----:B------:R1:W-:Y:S01]  /*8f10*/  @!P1 LDGSTS.E.BYPASS.LTC128B.128 [R245+0x10800], desc[UR4][R14.64+0x80] ;  /* 0x108000800ef59fae */ /* 0x0003e2000b981a04 */
[----:B------:R-:W-:Y:S02]  /*8f20*/  LEA R132, R133, R132, 0x1 ;  /* 0x0000008485847211 */ /* 0x000fe400078e08ff */
[----:B------:R-:W-:Y:S03]  /*8f30*/  IADD3 R231, PT, PT, R231, -0x1, RZ ;  /* 0xffffffffe7e77810 */ /* 0x000fe60007ffe0ff */
[----:B------:R-:W-:Y:S01]  /*8f40*/  @P1 STS.128 [R245+0x10800], RZ ;  /* 0x010800fff5001388 */ /* 0x000fe20000000c00 */
[----:B------:R-:W-:Y:S05]  /*8f50*/  IADD3 R189, PT, PT, R211, R132, RZ ;  /* 0x00000084d3bd7210 */ /* 0x000fea0007ffe0ff */
        /* <DEDUP_REMOVED lines=13> */
[----:B------:R-:W-:Y:S01]  /*9030*/  @!P3 LDGSTS.E.BYPASS.LTC128B.128 [R245+0xd800], desc[UR4][R16.64] ;  /* 0x0d80000010f5bfae */ /* 0x000fe2000b981a04 */
[----:B-1----:R-:W-:Y:S05]  /*9040*/  SHF.L.U32 R14, R209, 0x5, RZ ;  /* 0x00000005d10e7819 */ /* 0x002fea00000006ff */
[----:B------:R-:W-:Y:S01]  /*9050*/  @P3 STS.128 [R245+0xd800], RZ ;  /* 0x00d800fff5003388 */ /* 0x000fe20000000c00 */
[----:B------:R-:W-:Y:S05]  /*9060*/  LOP3.LUT R208, R14, 0x7c00, RZ, 0xc0, !PT ;  /* 0x00007c000ed07812 */ /* 0x000fea00078ec0ff */
[----:B------:R-:W-:Y:S01]  /*9070*/  @!PT LDS RZ, [RZ] ;  /* 0x00000000fffff984 */ /* 0x000fe20000000800 */
[----:B------:R-:W-:Y:S01]  /*9080*/  @!PT LDS RZ, [RZ] ;  /* 0x00000000fffff984 */ /* 0x000fe20000000800 */
[----:B------:R-:W-:Y:S01]  /*9090*/  @!PT LDS RZ, [RZ] ;  /* 0x00000000fffff984 */ /* 0x000fe20000000800 */
[----:B------:R1:W-:Y:S01]  /*90a0*/  @!P1 LDGSTS.E.BYPASS.LTC128B.128 [R245+0x11800], desc[UR4][R16.64+0x80] ;  /* 0x1180008010f59fae */ /* 0x0003e2000b981a04 */
[----:B------:R-:W-:Y:S05]  /*90b0*/  LOP3.LUT R134, R208, 0x200, R214, 0xf8, !PT ;  /* 0x00000200d0867812 */ /* 0x000fea00078ef8d6 */
[----:B------:R-:W-:Y:S01]  /*90c0*/  @P1 STS.128 [R245+0x11800], RZ ;  /* 0x011800fff5001388 */ /* 0x000fe20000000c00 */
[----:B------:R-:W-:Y:S05]  /*90d0*/  LOP3.LUT R134, R134, R213, RZ, 0xfc, !PT ;  /* 0x000000d586867212 */ /* 0x000fea00078efcff */
[----:B------:R-:W-:Y:S01]  /*90e0*/  @!PT LDS RZ, [RZ] ;  /* 0x00000000fffff984 */ /* 0x000fe20000000800 */
[----:B------:R-:W-:Y:S01]  /*90f0*/  @!PT LDS RZ, [RZ] ;  /* 0x00000000fffff984 */ /* 0x000fe20000000800 */
[----:B------:R-:W-:Y:S01]  /*9100*/  @!PT LDS RZ, [RZ] ;  /* 0x00000000fffff984 */ /* 0x000fe20000000800 */
[----:B------:R-:W-:Y:S01]  /*9110*/  @!P3 LDGSTS.E.BYPASS.LTC128B.128 [R245+0xe000], desc[UR4][R20.64] ;  /* 0x0e00000014f5bfae */ /* 0x000fe2000b981a04 */
[----:B--2---:R-:W-:Y:S05]  /*9120*/  IADD3 R18, P0, PT, R20, R13, RZ ;  /* 0x0000000d14127210 */ /* 0x004fea0007f1e0ff */
[----:B------:R-:W-:Y:S01]  /*9130*/  @P3 STS.128 [R245+0xe000], RZ ;  /* 0x00e000fff5003388 */ /* 0x000fe20000000c00 */
[----:B------:R-:W-:Y:S02]  /*9140*/  LEA R191, R134, R211, 0x1 ;  /* 0x000000d386bf7211 */ /* 0x000fe400078e08ff */
[-C--:B------:R-:W-:Y:S03]  /*9150*/  IADD3.X R19, PT, PT, R21, R12.reuse, RZ, P0, !PT ;  /* 0x0000000c15137210 */ /* 0x080fe600007fe4ff */
        /* <DEDUP_REMOVED lines=15> */
[----:B------:R-:W-:Y:S01]  /*9250*/  @!P1 LDGSTS.E.BYPASS.LTC128B.128 [R245+0x12800], desc[UR4][R18.64+0x80] ;  /* 0x1280008012f59fae */ /* 0x000fe2000b981a04 */
        /* <DEDUP_REMOVED lines=10> */
[----:B------:R-:W-:Y:S02]  /*9300*/  ISETP.GT.AND P0, PT, R231, R222, PT ;  /* 0x000000dee700720c */ /* 0x000fe40003f04270 */
[C---:B------:R-:W-:Y:S03]  /*9310*/  IADD3 R188, PT, PT, R212.reuse, R191, RZ ;  /* 0x000000bfd4bc7210 */ /* 0x040fe60007ffe0ff */
        /* <DEDUP_REMOVED lines=17> */
[----:B------:R-:W2:Y:S06]  /*9430*/  LDSM.16.M88.4 R144, [R189+0x4000] ;  /* 0x00400000bd90783b */ /* 0x000eac0000000200 */
[----:B------:R-:W1:Y:S06]  /*9440*/  LDSM.16.M88.4 R148, [R189+0x4800] ;  /* 0x00480000bd94783b */ /* 0x000e6c0000000200 */
[----:B------:R-:W3:Y:S06]  /*9450*/  LDSM.16.M88.4 R152, [R189+0x5000] ;  /* 0x00500000bd98783b */ /* 0x000eec0000000200 */
[----:B------:R-:W0:Y:S06]  /*9460*/  LDGDEPBAR ;  /* 0x00000000000079af */ /* 0x000e2c0000000000 */
[----:B------:R-:W4:Y:S06]  /*9470*/  LDSM.16.M88.4 R156, [R189+0x5800] ;  /* 0x00580000bd9c783b */ /* 0x000f2c0000000200 */
[----:B------:R-:W5:Y:S06]  /*9480*/  LDSM.16.M88.4 R160, [R189+0x6000] ;  /* 0x00600000bda0783b */ /* 0x000f6c0000000200 */
[----:B------:R-:W5:Y:S01]  /*9490*/  LDSM.16.M88.4 R164, [R189+0x6800] ;  /* 0x00680000bda4783b */ /* 0x000f620000000200 */
[C---:B--2---:R-:W-:Y:S05]  /*94a0*/  HMMA.16816.F32.BF16 R4, R132.reuse, R144, RZ ;  /* 0x000000908404723c */ /* 0x044fea00000418ff */
[----:B------:R-:W2:Y:S06]  /*94b0*/  LDSM.16.M88.4 R168, [R189+0x7000] ;  /* 0x00700000bda8783b */ /* 0x000eac0000000200 */
[----:B------:R-:W2:Y:S01]  /*94c0*/  LDSM.16.M88.4 R172, [R189+0x7800] ;  /* 0x00780000bdac783b */ /* 0x000ea20000000200 */
[C---:B------:R-:W-:Y:S05]  /*94d0*/  HMMA.16816.F32.BF16 R8, R132.reuse, R146, RZ ;  /* 0x000000928408723c */ /* 0x040fea00000418ff */
[----:B------:R-:W-:Y:S03]  /*94e0*/  LDSM.16.M88.4 R176, [R188] ;  /* 0x00000000bcb0783b */ /* 0x000fe60000000200 */
[C---:B-1----:R-:W-:Y:S03]  /*94f0*/  HMMA.16816.F32.BF16 R12, R132.reuse, R148, RZ ;  /* 0x00000094840c723c */ /* 0x042fe600000418ff */
[----:B------:R-:W1:Y:S05]  /*9500*/  LDSM.16.M88.4 R180, [R200+0x4000] ;  /* 0x00400000c8b4783b */ /* 0x000e6a0000000200 */
[C---:B------:R-:W-:Y:S01]  /*9510*/  HMMA.16816.F32.BF16 R16, R132.reuse, R150, RZ ;  /* 0x000000968410723c */ /* 0x040fe200000418ff */
[----:B------:R-:W1:Y:S06]  /*9520*/  LDSM.16.M88.4 R184, [R200+0x4800] ;  /* 0x00480000c8b8783b */ /* 0x000e6c0000000200 */
[----:B------:R-:W1:Y:S01]  /*9530*/  LDSM.16.M88.4 R136, [R200+0x5000] ;  /* 0x00500000c888783b */ /* 0x000e620000000200 */
[C---:B---3--:R-:W-:Y:S05]  /*9540*/  HMMA.16816.F32.BF16 R20, R132.reuse, R152, RZ ;  /* 0x000000988414723c */ /* 0x048fea00000418ff */
[----:B------:R-:W-:Y:S03]  /*9550*/  LDSM.16.M88.4 R144, [R200+0x6000] ;  /* 0x00600000c890783b */ /* 0x000fe60000000200 */
[C---:B------:R-:W-:Y:S03]  /*9560*/  HMMA.16816.F32.BF16 R24, R132.reuse, R154, RZ ;  /* 0x0000009a8418723c */ /* 0x040fe600000418ff */
[----:B------:R-:W-:Y:S05]  /*9570*/  LDSM.16.M88.4 R148, [R200+0x6800] ;  /* 0x00680000c894783b */ /* 0x000fea0000000200 */
[C---:B----4-:R-:W-:Y:S01]  /*9580*/  HMMA.16816.F32.BF16 R28, R132.reuse, R156, RZ ;  /* 0x0000009c841c723c */ /* 0x050fe200000418ff */
[----:B------:R-:W-:Y:S01]  /*9590*/  LDSM.16.M88.4 R152, [R200+0x7000] ;  /* 0x00700000c898783b */ /* 0x000fe20000000200 */
[----:B------:R-:W-:Y:S04]  /*95a0*/  SEL R156, R142, 0xffffffc0, !P2 ;  /* 0xffffffc08e9c7807 */ /* 0x000fe80005000000 */
[C---:B------:R-:W-:Y:S01]  /*95b0*/  IADD3 R201, PT, PT, R156.reuse, R191, RZ ;  /* 0x000000bf9cc97210 */ /* 0x040fe20007ffe0ff */
[----:B------:R-:W3:Y:S01]  /*95c0*/  LD.E R225, desc[UR4][R2.64+0x18c] ;  /* 0x00018c0402e17980 */ /* 0x000ee2000c101900 */
[C---:B------:R-:W-:Y:S01]  /*95d0*/  HMMA.16816.F32.BF16 R32, R132.reuse, R158, RZ ;  /* 0x0000009e8420723c */ /* 0x040fe200000418ff */
[----:B------:R-:W-:Y:S04]  /*95e0*/  IADD3 R217, PT, PT, R156, R189, RZ ;  /* 0x000000bd9cd97210 */ /* 0x000fe80007ffe0ff */
[----:B------:R-:W-:Y:S01]  /*95f0*/  LDSM.16.M88.4 R156, [R200+0x7800] ;  /* 0x00780000c89c783b */ /* 0x000fe20000000200 */
[C---:B------:R-:W-:Y:S02]  /*9600*/  IADD3 R202, PT, PT, R212.reuse, R201, RZ ;  /* 0x000000c9d4ca7210 */ /* 0x040fe40007ffe0ff */
[----:B------:R-:W-:Y:S01]  /*9610*/  IADD3 R215, PT, PT, R212, R217, RZ ;  /* 0x000000d9d4d77210 */ /* 0x000fe20007ffe0ff */
[C---:B-----5:R-:W-:Y:S02]  /*9620*/  HMMA.16816.F32.BF16 R36, R132.reuse, R160, RZ ;  /* 0x000000a08424723c */ /* 0x060fe400000418ff */
[----:B------:R-:W-:Y:S06]  /*9630*/  LDSM.16.M88.4 R192, [R217+0xa800] ;  /* 0x00a80000d9c0783b */ /* 0x000fec0000000200 */
[----:B------:R-:W-:Y:S01]  /*9640*/  LDSM.16.M88.4 R196, [R217+0xb000] ;  /* 0x00b00000d9c4783b */ /* 0x000fe20000000200 */
[C---:B------:R-:W-:Y:S05]  /*9650*/  HMMA.16816.F32.BF16 R40, R132.reuse, R162, RZ ;  /* 0x000000a28428723c */ /* 0x040fea00000418ff */
[----:B------:R-:W-:Y:S03]  /*9660*/  LDSM.16.M88.4 R160, [R201] ;  /* 0x00000000c9a0783b */ /* 0x000fe60000000200 */
[C---:B------:R-:W-:Y:S03]  /*9670*/  HMMA.16816.F32.BF16 R44, R132.reuse, R164, RZ ;  /* 0x000000a4842c723c */ /* 0x040fe600000418ff */
[----:B------:R-:W-:Y:S05]  /*9680*/  LDSM.16.M88.4 R204, [R215+0x8000] ;  /* 0x00800000d7cc783b */ /* 0x000fea0000000200 */
[C---:B------:R-:W-:Y:S01]  /*9690*/  HMMA.16816.F32.BF16 R48, R132.reuse, R166, RZ ;  /* 0x000000a68430723c */ /* 0x040fe200000418ff */
[----:B------:R-:W-:Y:S07]  /*96a0*/  LDSM.16.M88.4 R164, [R217+0x4000] ;  /* 0x00400000d9a4783b */ /* 0x000fee0000000200 */
[C---:B--2---:R-:W-:Y:S08]  /*96b0*/  HMMA.16816.F32.BF16 R52, R132.reuse, R168, RZ ;  /* 0x000000a88434723c */ /* 0x044ff000000418ff */
[C---:B------:R-:W-:Y:S01]  /*96c0*/  HMMA.16816.F32.BF16 R56, R132.reuse, R170, RZ ;  /* 0x000000aa8438723c */ /* 0x040fe200000418ff */
[----:B------:R-:W-:Y:S07]  /*96d0*/  LDSM.16.M88.4 R168, [R217+0x4800] ;  /* 0x00480000d9a8783b */ /* 0x000fee0000000200 */
[C---:B------:R-:W-:Y:S08]  /*96e0*/  HMMA.16816.F32.BF16 R60, R132.reuse, R172, RZ ;  /* 0x000000ac843c723c */ /* 0x040ff000000418ff */
[----:B------:R-:W-:Y:S01]  /*96f0*/  HMMA.16816.F32.BF16 R64, R132, R174, RZ ;  /* 0x000000ae8440723c */ /* 0x000fe200000418ff */
[----:B------:R-:W2:Y:S06]  /*9700*/  LDSM.16.M88.4 R132, [R200+0x5800] ;  /* 0x00580000c884783b */ /* 0x000eac0000000200 */
[----:B------:R-:W4:Y:S01]  /*9710*/  LDSM.16.M88.4 R172, [R217+0x5000] ;  /* 0x00500000d9ac783b */ /* 0x000f220000000200 */
[C---:B-1----:R-:W-:Y:S08]  /*9720*/  HMMA.16816.F32.BF16 R4, R176.reuse, R180, R4 ;  /* 0x000000b4b004723c */ /* 0x042ff00000041804 */
[C---:B------:R-:W-:Y:S01]  /*9730*/  HMMA.16816.F32.BF16 R8, R176.reuse, R182, R8 ;  /* 0x000000b6b008723c */ /* 0x040fe20000041808 */
[----:B------:R-:W-:Y:S07]  /*9740*/  LDSM.16.M88.4 R180, [R217+0x9000] ;  /* 0x00900000d9b4783b */ /* 0x000fee0000000200 */
[C---:B------:R-:W-:Y:S08]  /*9750*/  HMMA.16816.F32.BF16 R12, R176.reuse, R184, R12 ;  /* 0x000000b8b00c723c */ /* 0x040ff0000004180c */
[C---:B------:R-:W-:Y:S01]  /*9760*/  HMMA.16816.F32.BF16 R16, R176.reuse, R186, R16 ;  /* 0x000000bab010723c */ /* 0x040fe20000041810 */
[----:B------:R-:W-:Y:S07]  /*9770*/  LDSM.16.M88.4 R184, [R217+0x9800] ;  /* 0x00980000d9b8783b */ /* 0x000fee0000000200 */
[C---:B------:R-:W-:Y:S08]  /*9780*/  HMMA.16816.F32.BF16 R20, R176.reuse, R136, R20 ;  /* 0x00000088b014723c */ /* 0x040ff00000041814 */
[C---:B------:R-:W-:Y:S01]  /*9790*/  HMMA.16816.F32.BF16 R24, R176.reuse, R138, R24 ;  /* 0x0000008ab018723c */ /* 0x040fe20000041818 */
[----:B------:R-:W1:Y:S07]  /*97a0*/  LDSM.16.M88.4 R136, [R217+0x5800] ;  /* 0x00580000d988783b */ /* 0x000e6e0000000200 */
[C---:B--2---:R-:W-:Y:S08]  /*97b0*/  HMMA.16816.F32.BF16 R28, R176.reuse, R132, R28 ;  /* 0x00000084b01c723c */ /* 0x044ff0000004181c */
[C---:B------:R-:W-:Y:S01]  /*97c0*/  HMMA.16816.F32.BF16 R32, R176.reuse, R134, R32 ;  /* 0x00000086b020723c */ /* 0x040fe20000041820 */
[----:B------:R-:W2:Y:S07]  /*97d0*/  LDSM.16.M88.4 R132, [R217+0x6000] ;  /* 0x00600000d984783b */ /* 0x000eae0000000200 */
        /* <DEDUP_REMOVED lines=87> */
[----:B------:R-:W3:Y:S06]  /*9d50*/  LDSM.16.M88.4 R152, [R200+0xa000] ;  /* 0x00a00000c898783b */ /* 0x000eec0000000200 */
[----:B------:R-:W3:Y:S01]  /*9d60*/  LDSM.16.M88.4 R176, [R217+0x8000] ;  /* 0x00800000d9b0783b */ /* 0x000ee20000000200 */
[C---:B-1----:R-:W-:Y:S05]  /*9d70*/  HMMA.16816.F32.BF16 R4, R132.reuse, R136, R4 ;  /* 0x000000888404723c */ /* 0x042fea0000041804 */
[----:B------:R-:W-:Y:S03]  /*9d80*/  LDSM.16.M88.4 R200, [R202+0x2000] ;  /* 0x00200000cac8783b */ /* 0x000fe60000000200 */
[C---:B------:R-:W-:Y:S03]  /*9d90*/  HMMA.16816.F32.BF16 R8, R132.reuse, R138, R8 ;  /* 0x0000008a8408723c */ /* 0x040fe60000041808 */
[----:B------:R-:W1:Y:S05]  /*9da0*/  LDSM.16.M88.4 R136, [R217+0x8800] ;  /* 0x00880000d988783b */ /* 0x000e6a0000000200 */
[C---:B--2---:R-:W-:Y:S08]  /*9db0*/  HMMA.16816.F32.BF16 R12, R132.reuse, R156, R12 ;  /* 0x0000009c840c723c */ /* 0x044ff0000004180c */
        /* <DEDUP_REMOVED lines=261> */
.L_x_1577:
[----:B------:R-:W-:Y:S05]  /*ae10*/  BSYNC.RECONVERGENT B0 ;  /* 0x0000000000007941 */ /* 0x000fea0003800200 */
.L_x_1576:
        /* <DEDUP_REMOVED lines=98> */
.L_x_1575:
[----:B------:R-:W-:Y:S05]  /*b440*/  BSYNC.RECONVERGENT B1 ;  /* 0x0000000000017941 */ /* 0x000fea0003800200 */
.L_x_1574:
[----:B------:R-:W2:Y:S01]  /*b450*/  LD.E R135, desc[UR4][R2.64+0xdc] ;  /* 0x0000dc0402877980 */ /* 0x000ea2000c101900 */
        /* <DEDUP_REMOVED lines=27> */
[----:B---3--:R-:W-:Y:S02]  /*b610*/  FMNMX3.FTZ R15, R6, R215, R247, !PT ;  /* 0x000000d7060f7276 */ /* 0x008fe400078100f7 */
        /* <DEDUP_REMOVED lines=10> */
[----:B------:R-:W-:Y:S08]  /*b6c0*/  LDSM.16.MT88.4 R44, [R145+0x10000] ;  /* 0x01000000912c783b */ /* 0x000ff00000004200 */
[----:B------:R-:W-:Y:S08]  /*b6d0*/  LDSM.16.MT88.4 R20, [R144+0xc000] ;  /* 0x00c000009014783b */ /* 0x000ff00000004200 */
[----:B------:R-:W-:Y:S01]  /*b6e0*/  LDSM.16.MT88.4 R56, [R144+0x10000] ;  /* 0x010000009038783b */ /* 0x000fe20000004200 */
[----:B-1----:R-:W-:Y:S02]  /*b6f0*/  FMNMX.FTZ R8, R5, R4, !PT ;  /* 0x0000000405087209 */ /* 0x002fe40007810000 */
[----:B---3--:R-:W-:Y:S05]  /*b700*/  FMNMX.FTZ R11, R13, R6, !PT ;  /* 0x000000060d0b7209 */ /* 0x008fea0007810000 */
[----:B------:R-:W1:Y:S08]  /*b710*/  SHFL.BFLY PT, R133, R8, 0x1, 0x1f ;  /* 0x0c201f0008857f89 */ /* 0x000e7000000e0000 */
[----:B------:R-:W3:Y:S08]  /*b720*/  SHFL.BFLY PT, R134, R11, 0x1, 0x1f ;  /* 0x0c201f000b867f89 */ /* 0x000ef000000e0000 */
[----:B------:R-:W4:Y:S01]  /*b730*/  LDSM.16.MT88.4 R12, [R145+0xc000] ;  /* 0x00c00000910c783b */ /* 0x000f220000004200 */
[----:B-1----:R-:W-:Y:S02]  /*b740*/  FMNMX.FTZ R133, R8, R133, !PT ;  /* 0x0000008508857209 */ /* 0x002fe40007810000 */
[----:B------:R-:W-:Y:S02]  /*b750*/  IADD3 R8, PT, PT, R145, 0xc000, RZ ;  /* 0x0000c00091087810 */ /* 0x000fe40007ffe0ff */
[----:B---3--:R-:W-:Y:S01]  /*b760*/  FMNMX.FTZ R134, R11, R134, !PT ;  /* 0x000000860b867209 */ /* 0x008fe20007810000 */
[C---:B------:R-:W-:Y:S01]  /*b770*/  FADD.FTZ R4, -R133.reuse, R0 ;  /* 0x0000000085047221 */ /* 0x040fe20000010100 */
[----:B------:R-:W-:Y:S02]  /*b780*/  FSETP.NEU.FTZ.AND P0, PT, R133, -INF , PT ;  /* 0xff8000008500780b */ /* 0x000fe40003f1d000 */
[C---:B------:R-:W-:Y:S01]  /*b790*/  FSETP.NEU.FTZ.AND P1, PT, R134.reuse, -INF , PT ;  /* 0xff8000008600780b */ /* 0x040fe20003f3d000 */
[----:B------:R-:W-:Y:S01]  /*b7a0*/  FADD.FTZ R6, -R134, R141 ;  /* 0x0000008d86067221 */ /* 0x000fe20000010100 */
[----:B------:R-:W-:Y:S02]  /*b7b0*/  IADD3 R141, PT, PT, R145, 0xc040, RZ ;  /* 0x0000c040918d7810 */ /* 0x000fe40007ffe0ff */
[----:B------:R-:W-:Y:S04]  /*b7c0*/  @P2 IADD3 R141, PT, PT, R8, -0x40, RZ ;  /* 0xffffffc0088d2810 */ /* 0x000fe80007ffe0ff */
[----:B------:R-:W-:Y:S01]  /*b7d0*/  IADD3 R212, PT, PT, R212, R141, RZ ;  /* 0x0000008dd4d47210 */ /* 0x000fe20007ffe0ff */
[----:B------:R-:W1:Y:S08]  /*b7e0*/  LDSM.16.MT88.4 R28, [R141] ;  /* 0x000000008d1c783b */ /* 0x000e700000004200 */
[----:B------:R-:W3:Y:S08]  /*b7f0*/  LDSM.16.MT88.4 R36, [R212] ;  /* 0x00000000d424783b */ /* 0x000ef00000004200 */
[----:B------:R-:W5:Y:S01]  /*b800*/  LDSM.16.MT88.4 R60, [R141+0x4000] ;  /* 0x004000008d3c783b */ /* 0x000f620000004200 */
[C---:B--2---:R-:W-:Y:S01]  /*b810*/  FMUL.FTZ R152, R135.reuse, R133 ;  /* 0x0000008587987220 */ /* 0x044fe20000410000 */
[C---:B------:R-:W-:Y:S01]  /*b820*/  FMUL.FTZ R154, R135.reuse, R134 ;  /* 0x00000086879a7220 */ /* 0x040fe20000410000 */
[C---:B------:R-:W-:Y:S01]  /*b830*/  FMUL.FTZ R0, R135.reuse, R4 ;  /* 0x0000000487007220 */ /* 0x040fe20000410000 */
[----:B------:R-:W-:Y:S02]  /*b840*/  FMUL.FTZ R132, R135, R6 ;  /* 0x0000000687847220 */ /* 0x000fe40000410000 */
[----:B------:R-:W-:Y:S02]  /*b850*/  FSEL R152, R152, RZ, P0 ;  /* 0x000000ff98987208 */ /* 0x000fe40000000000 */
[----:B------:R-:W-:Y:S01]  /*b860*/  FSEL R154, R154, RZ, P1 ;  /* 0x000000ff9a9a7208 */ /* 0x000fe20000800000 */
[----:B------:R-:W2:Y:S01]  /*b870*/  MUFU.EX2 R0, R0 ;  /* 0x0000000000007308 */ /* 0x000ea20000000800 */
[----:B------:R-:W-:Y:S01]  /*b880*/  ISETP.GT.AND P0, PT, R231, R222, PT ;  /* 0x000000dee700720c */ /* 0x000fe20003f04270 */
[-CC-:B------:R-:W-:Y:S01]  /*b890*/  FFMA.FTZ R153, R149, R135.reuse, -R152.reuse ;  /* 0x0000008795997223 */ /* 0x180fe20000010898 */
[-C--:B------:R-:W-:Y:S01]  /*b8a0*/  FFMA.FTZ R168, R246, R135.reuse, -R152 ;  /* 0x00000087f6a87223 */ /* 0x080fe20000010898 */
[-CC-:B------:R-:W-:Y:S01]  /*b8b0*/  FFMA.FTZ R155, R150, R135.reuse, -R154.reuse ;  /* 0x00000087969b7223 */ /* 0x180fe2000001089a */
[-CC-:B------:R-:W-:Y:S01]  /*b8c0*/  FFMA.FTZ R149, R146, R135.reuse, -R154.reuse ;  /* 0x0000008792957223 */ /* 0x180fe2000001089a */
[-CC-:B------:R-:W-:Y:S01]  /*b8d0*/  FFMA.FTZ R148, R147, R135.reuse, -R154.reuse ;  /* 0x0000008793947223 */ /* 0x180fe2000001089a */
[-C--:B------:R-:W-:Y:S01]  /*b8e0*/  FFMA.FTZ R150, R151, R135.reuse, -R154 ;  /* 0x0000008797967223 */ /* 0x080fe2000001089a */
[-CC-:B------:R-:W-:Y:S01]  /*b8f0*/  FFMA.FTZ R147, R10, R135.reuse, -R152.reuse ;  /* 0x000000870a937223 */ /* 0x180fe20000010898 */
[-CC-:B------:R-:W-:Y:S01]  /*b900*/  FFMA.FTZ R146, R9, R135.reuse, -R152.reuse ;  /* 0x0000008709927223 */ /* 0x180fe20000010898 */
[-C--:B------:R-:W-:Y:S01]  /*b910*/  FFMA.FTZ R151, R7, R135.reuse, -R152 ;  /* 0x0000008707977223 */ /* 0x080fe20000010898 */
[----:B------:R-:W4:Y:S01]  /*b920*/  MUFU.EX2 R132, R132 ;  /* 0x0000008400847308 */ /* 0x000f220000000800 */
[-CC-:B------:R-:W-:Y:S01]  /*b930*/  FFMA.FTZ R156, R162, R135.reuse, -R154.reuse ;  /* 0x00000087a29c7223 */ /* 0x180fe2000001089a */
[--C-:B------:R-:W-:Y:S01]  /*b940*/  FFMA.FTZ R163, R163, R135, -R154.reuse ;  /* 0x00000087a3a37223 */ /* 0x100fe2000001089a */
[C---:B--2---:R-:W-:Y:S07]  /*b950*/  FMUL.FTZ R6, R0.reuse, R130 ;  /* 0x0000008200067220 */ /* 0x044fee0000410000 */
[----:B------:R-:W-:Y:S01]  /*b960*/  MUFU.EX2 R155, R155 ;  /* 0x0000009b009b7308 */ /* 0x000fe20000000800 */
[C---:B------:R-:W-:Y:S01]  /*b970*/  FMUL.FTZ R7, R0.reuse, R131 ;  /* 0x0000008300077220 */ /* 0x040fe20000410000 */
[C---:B------:R-:W-:Y:S01]  /*b980*/  FMUL.FTZ R10, R0.reuse, R126 ;  /* 0x0000007e000a7220 */ /* 0x040fe20000410000 */
[C---:B------:R-:W-:Y:S07]  /*b990*/  FMUL.FTZ R11, R0.reuse, R127 ;  /* 0x0000007f000b7220 */ /* 0x040fee0000410000 */
[----:B------:R-:W2:Y:S01]  /*b9a0*/  MUFU.EX2 R150, R150 ;  /* 0x0000009600967308 */ /* 0x000ea20000000800 */
[C---:B------:R-:W-:Y:S01]  /*b9b0*/  FMUL.FTZ R18, R0.reuse, R118 ;  /* 0x0000007600127220 */ /* 0x040fe20000410000 */
[C---:B------:R-:W-:Y:S01]  /*b9c0*/  FMUL.FTZ R19, R0.reuse, R119 ;  /* 0x0000007700137220 */ /* 0x040fe20000410000 */
[C---:B------:R-:W-:Y:S07]  /*b9d0*/  FMUL.FTZ R26, R0.reuse, R110 ;  /* 0x0000006e001a7220 */ /* 0x040fee0000410000 */
[----:B------:R-:W-:Y:S01]  /*b9e0*/  MUFU.EX2 R153, R153 ;  /* 0x0000009900997308 */ /* 0x000fe20000000800 */
[----:B------:R-:W-:Y:S01]  /*b9f0*/  FMUL.FTZ R27, R0, R111 ;  /* 0x0000006f001b7220 */ /* 0x000fe20000410000 */
[C---:B----4-:R-:W-:Y:S01]  /*ba00*/  FMUL.FTZ R4, R132.reuse, R128 ;  /* 0x0000008084047220 */ /* 0x050fe20000410000 */
[C---:B------:R-:W-:Y:S07]  /*ba10*/  FMUL.FTZ R5, R132.reuse, R129 ;  /* 0x0000008184057220 */ /* 0x040fee0000410000 */
[----:B------:R-:W4:Y:S01]  /*ba20*/  MUFU.EX2 R151, R151 ;  /* 0x0000009700977308 */ /* 0x000f220000000800 */
[C---:B------:R-:W-:Y:S01]  /*ba30*/  FMUL.FTZ R8, R132.reuse, R124 ;  /* 0x0000007c84087220 */ /* 0x040fe20000410000 */
[C---:B------:R-:W-:Y:S01]  /*ba40*/  FMUL.FTZ R9, R132.reuse, R125 ;  /* 0x0000007d84097220 */ /* 0x040fe20000410000 */
[C---:B------:R-:W-:Y:S07]  /*ba50*/  FMUL.FTZ R16, R132.reuse, R116 ;  /* 0x0000007484107220 */ /* 0x040fee0000410000 */
[----:B------:R-:W-:Y:S01]  /*ba60*/  MUFU.EX2 R149, R149 ;  /* 0x0000009500957308 */ /* 0x000fe20000000800 */
[----:B------:R-:W-:Y:S01]  /*ba70*/  FMUL.FTZ R17, R132, R117 ;  /* 0x0000007584117220 */ /* 0x000fe20000410000 */
[----:B--2---:R-:W-:Y:S01]  /*ba80*/  F2FP.BF16.F32.PACK_AB R128, R150, R155 ;  /* 0x0000009b9680723e */ /* 0x004fe200000010ff */
[----:B------:R-:W-:Y:S07]  /*ba90*/  LDSM.16.MT88.4 R124, [R145+0xf800] ;  /* 0x00f80000917c783b */ /* 0x000fee0000004200 */
[----:B------:R-:W2:Y:S01]  /*baa0*/  MUFU.EX2 R148, R148 ;  /* 0x0000009400947308 */ /* 0x000ea20000000800 */
[C---:B------:R-:W-:Y:S01]  /*bab0*/  FMUL.FTZ R24, R132.reuse, R108 ;  /* 0x0000006c84187220 */ /* 0x040fe20000410000 */
[----:B------:R-:W-:Y:S01]  /*bac0*/  FMUL.FTZ R25, R132, R109 ;  /* 0x0000006d84197220 */ /* 0x000fe20000410000 */
[C---:B------:R-:W-:Y:S07]  /*bad0*/  FMUL.FTZ R34, R0.reuse, R102 ;  /* 0x0000006600227220 */ /* 0x040fee0000410000 */
[----:B------:R-:W-:Y:S01]  /*bae0*/  MUFU.EX2 R147, R147 ;  /* 0x0000009300937308 */ /* 0x000fe20000000800 */
[----:B------:R-:W-:Y:S01]  /*baf0*/  FMUL.FTZ R35, R0, R103 ;  /* 0x0000006700237220 */ /* 0x000fe20000410000 */
[----:B----4-:R-:W-:Y:S01]  /*bb00*/  F2FP.BF16.F32.PACK_AB R129, R151, R153 ;  /* 0x000000999781723e */ /* 0x010fe200000010ff */
[----:B------:R-:W-:Y:S07]  /*bb10*/  LDSM.16.MT88.4 R116, [R144+0xf800] ;  /* 0x00f800009074783b */ /* 0x000fee0000004200 */
[----:B------:R-:W4:Y:S01]  /*bb20*/  MUFU.EX2 R146, R146 ;  /* 0x0000009200927308 */ /* 0x000f220000000800 */
[C---:B------:R-:W-:Y:S01]  /*bb30*/  FMUL.FTZ R32, R132.reuse, R100 ;  /* 0x0000006484207220 */ /* 0x040fe20000410000 */
[----:B------:R-:W-:Y:S01]  /*bb40*/  FMUL.FTZ R33, R132, R101 ;  /* 0x0000006584217220 */ /* 0x000fe20000410000 */
[C---:B------:R-:W-:Y:S01]  /*bb50*/  FMUL.FTZ R42, R0.reuse, R94 ;  /* 0x0000005e002a7220 */ /* 0x040fe20000410000 */
[----:B------:R-:W-:Y:S01]  /*bb60*/  FMUL.FTZ R43, R0, R95 ;  /* 0x0000005f002b7220 */ /* 0x000fe20000410000 */
[----:B------:R-:W-:Y:S01]  /*bb70*/  FMUL.FTZ R40, R132, R92 ;  /* 0x0000005c84287220 */ /* 0x000fe20000410000 */
[----:B--2---:R-:W-:Y:S01]  /*bb80*/  F2FP.BF16.F32.PACK_AB R130, R148, R149 ;  /* 0x000000959482723e */ /* 0x004fe200000010ff */
[----:B------:R-:W-:Y:S01]  /*bb90*/  LDSM.16.MT88.4 R100, [R144+0x10800] ;  /* 0x010800009064783b */ /* 0x000fe20000004200 */
[----:B------:R-:W-:Y:S01]  /*bba0*/  FMUL.FTZ R41, R132, R93 ;  /* 0x0000005d84297220 */ /* 0x000fe20000410000 */
[C---:B------:R-:W-:Y:S01]  /*bbb0*/  FMUL.FTZ R54, R0.reuse, R82 ;  /* 0x0000005200367220 */ /* 0x040fe20000410000 */
[----:B------:R-:W-:Y:S01]  /*bbc0*/  FMUL.FTZ R55, R0, R83 ;  /* 0x0000005300377220 */ /* 0x000fe20000410000 */
[C---:B------:R-:W-:Y:S01]  /*bbd0*/  FMUL.FTZ R52, R132.reuse, R80 ;  /* 0x0000005084347220 */ /* 0x040fe20000410000 */
[----:B------:R-:W-:Y:S01]  /*bbe0*/  FMUL.FTZ R53, R132, R81 ;  /* 0x0000005184357220 */ /* 0x000fe20000410000 */
[----:B------:R-:W-:Y:S01]  /*bbf0*/  FMUL.FTZ R50, R0, R86 ;  /* 0x0000005600327220 */ /* 0x000fe20000410000 */
[----:B----4-:R-:W-:Y:S01]  /*bc00*/  F2FP.BF16.F32.PACK_AB R131, R146, R147 ;  /* 0x000000939283723e */ /* 0x010fe200000010ff */
[----:B------:R-:W2:Y:S01]  /*bc10*/  LDSM.16.MT88.4 R80, [R212+0x4000] ;  /* 0x00400000d450783b */ /* 0x000ea20000004200 */
[----:B------:R-:W-:Y:S01]  /*bc20*/  FMUL.FTZ R51, R0, R87 ;  /* 0x0000005700337220 */ /* 0x000fe20000410000 */
[C---:B------:R-:W-:Y:S01]  /*bc30*/  FMUL.FTZ R48, R132.reuse, R84 ;  /* 0x0000005484307220 */ /* 0x040fe20000410000 */
[----:B------:R-:W-:Y:S01]  /*bc40*/  FMUL.FTZ R49, R132, R85 ;  /* 0x0000005584317220 */ /* 0x000fe20000410000 */
[C---:B------:R-:W-:Y:S01]  /*bc50*/  FMUL.FTZ R66, R0.reuse, R70 ;  /* 0x0000004600427220 */ /* 0x040fe20000410000 */
[----:B------:R-:W-:Y:S01]  /*bc60*/  FMUL.FTZ R67, R0, R71 ;  /* 0x0000004700437220 */ /* 0x000fe20000410000 */
[C---:B------:R-:W-:Y:S01]  /*bc70*/  HMMA.16816.F32.BF16 R4, R128.reuse, R12, R4 ;  /* 0x0000000c8004723c */ /* 0x040fe20000041804 */
[----:B------:R-:W-:Y:S01]  /*bc80*/  MUFU.EX2 R168, R168 ;  /* 0x000000a800a87308 */ /* 0x000fe20000000800 */
[----:B------:R-:W-:Y:S03]  /*bc90*/  LDSM.16.MT88.4 R84, [R144+0xc800] ;  /* 0x00c800009054783b */ /* 0x000fe60000004200 */
[C---:B------:R-:W-:Y:S01]  /*bca0*/  FMUL.FTZ R64, R132.reuse, R68 ;  /* 0x0000004484407220 */ /* 0x040fe20000410000 */
[C---:B------:R-:W-:Y:S01]  /*bcb0*/  FMUL.FTZ R65, R132.reuse, R69 ;  /* 0x0000004584417220 */ /* 0x040fe20000410000 */
[----:B------:R-:W-:Y:S01]  /*bcc0*/  FMUL.FTZ R12, R132, R120 ;  /* 0x00000078840c7220 */ /* 0x000fe20000410000 */
[C---:B------:R-:W-:Y:S03]  /*bcd0*/  HMMA.16816.F32.BF16 R8, R128.reuse, R14, R8 ;  /* 0x0000000e8008723c */ /* 0x040fe60000041808 */
[----:B------:R-:W-:Y:S01]  /*bce0*/  MUFU.EX2 R163, R163 ;  /* 0x000000a300a37308 */ /* 0x000fe20000000800 */
[----:B------:R-:W-:Y:S01]  /*bcf0*/  LDSM.16.MT88.4 R92, [R212+0x800] ;  /* 0x00080000d45c783b */ /* 0x000fe20000004200 */
[C---:B------:R-:W-:Y:S01]  /*bd00*/  FMUL.FTZ R14, R0.reuse, R122 ;  /* 0x0000007a000e7220 */ /* 0x040fe20000410000 */
[----:B------:R-:W-:Y:S01]  /*bd10*/  FMUL.FTZ R15, R0, R123 ;  /* 0x0000007b000f7220 */ /* 0x000fe20000410000 */
[----:B------:R-:W-:Y:S06]  /*bd20*/  FMUL.FTZ R13, R132, R121 ;  /* 0x00000079840d7220 */ /* 0x000fec0000410000 */
[----:B------:R-:W-:Y:S01]  /*bd30*/  MUFU.EX2 R156, R156 ;  /* 0x0000009c009c7308 */ /* 0x000fe20000000800 */
[-C--:B------:R-:W-:Y:S01]  /*bd40*/  FFMA.FTZ R158, R158, R135.reuse, -R154 ;  /* 0x000000879e9e7223 */ /* 0x080fe2000001089a */
[-CC-:B------:R-:W-:Y:S01]  /*bd50*/  FFMA.FTZ R167, R167, R135.reuse, -R152.reuse ;  /* 0x00000087a7a77223 */ /* 0x180fe20000010898 */
[-CC-:B------:R-:W-:Y:S01]  /*bd60*/  FFMA.FTZ R160, R165, R135.reuse, -R152.reuse ;  /* 0x00000087a5a07223 */ /* 0x180fe20000010898 */
[----:B------:R-:W-:Y:S01]  /*bd70*/  LDSM.16.MT88.4 R108, [R141+0x3800] ;  /* 0x003800008d6c783b */ /* 0x000fe20000004200 */
        /* <DEDUP_REMOVED lines=16> */
[----:B------:R-:W4:Y:S01]  /*be80*/  MUFU.EX2 R113, R113 ;  /* 0x0000007100717308 */ /* 0x000f220000000800 */
[--C-:B------:R-:W-:Y:S01]  /*be90*/  FFMA.FTZ R177, R177, R135, -R154.reuse ;  /* 0x00000087b1b17223 */ /* 0x100fe2000001089a */
[C---:B-1----:R-:W-:Y:S08]  /*bea0*/  HMMA.16816.F32.BF16 R20, R128.reuse, R28, R20 ;  /* 0x0000001c8014723c */ /* 0x042ff00000041814 */
        /* <DEDUP_REMOVED lines=11> */
[----:B------:R-:W1:Y:S01]  /*bf60*/  MUFU.EX2 R105, R105 ;  /* 0x0000006900697308 */ /* 0x000e620000000800 */
[-C--:B------:R-:W-:Y:S01]  /*bf70*/  FFMA.FTZ R107, R178, R135.reuse, -R154 ;  /* 0x00000087b26b7223 */ /* 0x080fe2000001089a */
[-C--:B------:R-:W-:Y:S01]  /*bf80*/  FFMA.FTZ R106, R174, R135.reuse, -R152 ;  /* 0x00000087ae6a7223 */ /* 0x080fe20000010898 */
[--C-:B------:R-:W-:Y:S07]  /*bf90*/  FFMA.FTZ R164, R252, R135, -R154.reuse ;  /* 0x00000087fca47223 */ /* 0x100fee000001089a */
[----:B------:R-:W-:Y:S01]  /*bfa0*/  MUFU.EX2 R104, R104 ;  /* 0x0000006800687308 */ /* 0x000fe20000000800 */
[C---:B---3--:R-:W-:Y:S03]  /*bfb0*/  HMMA.16816.F32.BF16 R28, R128.reuse, R36, R28 ;  /* 0x00000024801c723c */ /* 0x048fe6000004181c */
        /* <DEDUP_REMOVED lines=9> */
[----:B-1----:R-:W-:Y:S01]  /*c050*/  F2FP.BF16.F32.PACK_AB R68, R105, R114 ;  /* 0x000000726944723e */ /* 0x002fe200000010ff */
        /* <DEDUP_REMOVED lines=34> */
[----:B------:R-:W1:Y:S01]  /*c280*/  LDSM.16.MT88.4 R76, [R145+0xc800] ;  /* 0x00c80000914c783b */ /* 0x000e620000004200 */
[----:B------:R-:W-:Y:S01]  /*c290*/  FFMA.FTZ R240, R240, R135, -R154 ;  /* 0x00000087f0f07223 */ /* 0x000fe2000001089a */
[C---:B-----5:R-:W-:Y:S07]  /*c2a0*/  HMMA.16816.F32.BF16 R52, R128.reuse, R60, R52 ;  /* 0x0000003c8034723c */ /* 0x060fee0000041834 */
        /* <DEDUP_REMOVED lines=16> */
[C---:B--2---:R-:W-:Y:S08]  /*c3b0*/  HMMA.16816.F32.BF16 R60, R128.reuse, R80, R60 ;  /* 0x00000050803c723c */ /* 0x044ff0000004183c */
        /* <DEDUP_REMOVED lines=11> */
[-C--:B------:R-:W-:Y:S07]  /*c470*/  FFMA.FTZ R198, R247, R135.reuse, -R154 ;  /* 0x00000087f7c67223 */ /* 0x080fee000001089a */
[----:B------:R-:W-:Y:S01]  /*c480*/  MUFU.EX2 R185, R185 ;  /* 0x000000b900b97308 */ /* 0x000fe20000000800 */
[-CC-:B------:R-:W-:Y:S01]  /*c490*/  FFMA.FTZ R200, R199, R135.reuse, -R152.reuse ;  /* 0x00000087c7c87223 */ /* 0x180fe20000010898 */
[-CC-:B------:R-:W-:Y:S01]  /*c4a0*/  FFMA.FTZ R195, R195, R135.reuse, -R152.reuse ;  /* 0x00000087c3c37223 */ /* 0x180fe20000010898 */
[-C--:B------:R-:W-:Y:S07]  /*c4b0*/  FFMA.FTZ R199, R138, R135.reuse, -R152 ;  /* 0x000000878ac77223 */ /* 0x080fee0000010898 */
[----:B------:R-:W-:Y:S01]  /*c4c0*/  MUFU.EX2 R186, R186 ;  /* 0x000000ba00ba7308 */ /* 0x000fe20000000800 */
[C---:B-1----:R-:W-:Y:S09]  /*c4d0*/  HMMA.16816.F32.BF16 R4, R68.reuse, R76, R4 ;  /* 0x0000004c4404723c */ /* 0x042ff20000041804 */
[----:B------:R-:W-:Y:S01]  /*c4e0*/  MUFU.EX2 R182, R182 ;  /* 0x000000b600b67308 */ /* 0x000fe20000000800 */
[-CC-:B------:R-:W-:Y:S01]  /*c4f0*/  FFMA.FTZ R190, R190, R135.reuse, -R154.reuse ;  /* 0x00000087bebe7223 */ /* 0x180fe2000001089a */
[----:B------:R-:W-:Y:S08]  /*c500*/  FFMA.FTZ R138, R192, R135, -R154 ;  /* 0x00000087c08a7223 */ /* 0x000ff0000001089a */
[----:B------:R-:W-:Y:S01]  /*c510*/  MUFU.EX2 R157, R157 ;  /* 0x0000009d009d7308 */ /* 0x000fe20000000800 */
[C---:B------:R-:W-:Y:S01]  /*c520*/  HMMA.16816.F32.BF16 R8, R68.reuse, R78, R8 ;  /* 0x0000004e4408723c */ /* 0x040fe20000041808 */
[----:B------:R-:W1:Y:S08]  /*c530*/  LDSM.16.MT88.4 R76, [R212+0x4800] ;  /* 0x00480000d44c783b */ /* 0x000e700000004200 */
[----:B------:R-:W-:Y:S01]  /*c540*/  MUFU.EX2 R184, R184 ;  /* 0x000000b800b87308 */ /* 0x000fe20000000800 */
[----:B------:R-:W-:Y:S01]  /*c550*/  FFMA.FTZ R153, R0, R241, R153 ;  /* 0x000000f100997223 */ /* 0x000fe20000010099 */
[----:B------:R-:W-:Y:S08]  /*c560*/  FFMA.FTZ R155, R132, R243, R155 ;  /* 0x000000f3849b7223 */ /* 0x000ff0000001009b */
        /* <DEDUP_REMOVED lines=9> */
[----:B------:R-:W-:Y:S09]  /*c600*/  FADD.FTZ R149, R149, R150 ;  /* 0x0000009695957221 */ /* 0x000ff20000010000 */
[----:B------:R-:W-:Y:S01]  /*c610*/  MUFU.EX2 R198, R198 ;  /* 0x000000c600c67308 */ /* 0x000fe20000000800 */
[C---:B------:R-:W-:Y:S09]  /*c620*/  HMMA.16816.F32.BF16 R20, R68.reuse, R88, R20 ;  /* 0x000000584414723c */ /* 0x040ff20000041814 */
[----:B------:R-:W-:Y:S01]  /*c630*/  MUFU.EX2 R200, R200 ;  /* 0x000000c800c87308 */ /* 0x000fe20000000800 */
[----:B------:R-:W-:Y:S09]  /*c640*/  FADD.FTZ R149, R148, R149 ;  /* 0x0000009594957221 */ /* 0x000ff20000010000 */
[----:B------:R-:W-:Y:S01]  /*c650*/  MUFU.EX2 R195, R195 ;  /* 0x000000c300c37308 */ /* 0x000fe20000000800 */
[C---:B------:R-:W-:Y:S01]  /*c660*/  HMMA.16816.F32.BF16 R24, R68.reuse, R90, R24 ;  /* 0x0000005a4418723c */ /* 0x040fe20000041818 */
[----:B------:R-:W-:Y:S08]  /*c670*/  LDSM.16.MT88.4 R88, [R212+0x1000] ;  /* 0x00100000d458783b */ /* 0x000ff00000004200 */
[----:B------:R-:W-:Y:S01]  /*c680*/  MUFU.EX2 R190, R190 ;  /* 0x000000be00be7308 */ /* 0x000fe20000000800 */
[----:B------:R-:W-:Y:S09]  /*c690*/  FADD.FTZ R114, R114, R149 ;  /* 0x0000009572727221 */ /* 0x000ff20000010000 */
[----:B------:R-:W-:Y:S01]  /*c6a0*/  MUFU.EX2 R199, R199 ;  /* 0x000000c700c77308 */ /* 0x000fe20000000800 */
[C---:B------:R-:W-:Y:S09]  /*c6b0*/  HMMA.16816.F32.BF16 R28, R68.reuse, R92, R28 ;  /* 0x0000005c441c723c */ /* 0x040ff2000004181c */
[----:B------:R-:W-:Y:S01]  /*c6c0*/  MUFU.EX2 R138, R138 ;  /* 0x0000008a008a7308 */ /* 0x000fe20000000800 */
[----:B------:R-:W-:Y:S01]  /*c6d0*/  FADD.FTZ R114, R105, R114 ;  /* 0x0000007269727221 */ /* 0x000fe20000010000 */
[C---:B------:R-:W-:Y:S01]  /*c6e0*/  HMMA.16816.F32.BF16 R32, R68.reuse, R94, R32 ;  /* 0x0000005e4420723c */ /* 0x040fe20000041820 */
[----:B------:R-:W-:Y:S02]  /*c6f0*/  LDSM.16.MT88.4 R92, [R145+0x11000] ;  /* 0x01100000915c783b */ /* 0x000fe40000004200 */
[----:B------:R-:W-:Y:S04]  /*c700*/  FADD.FTZ R107, R107, R114 ;  /* 0x000000726b6b7221 */ /* 0x000fe80000010000 */
[----:B------:R-:W-:Y:S01]  /*c710*/  FADD.FTZ R104, R104, R107 ;  /* 0x0000006b68687221 */ /* 0x000fe20000010000 */
        /* <DEDUP_REMOVED lines=11> */
[----:B----4-:R-:W-:Y:S01]  /*c7d0*/  LDSM.16.MT88.4 R96, [R144+0x11000] ;  /* 0x011000009060783b */ /* 0x010fe20000004200 */
[C---:B------:R-:W-:Y:S07]  /*c7e0*/  HMMA.16816.F32.BF16 R48, R68.reuse, R102, R48 ;  /* 0x000000664430723c */ /* 0x040fee0000041830 */
[----:B------:R-:W-:Y:S01]  /*c7f0*/  LDSM.16.MT88.4 R100, [R141+0x5800] ;  /* 0x005800008d64783b */ /* 0x000fe20000004200 */
        /* <DEDUP_REMOVED lines=8> */
[----:B-----5:R-:W-:Y:S02]  /*c880*/  F2FP.BF16.F32.PACK_AB R69, R162, R167 ;  /* 0x000000a7a245723e */ /* 0x020fe400000010ff */
[C---:B--2---:R-:W-:Y:S01]  /*c890*/  F2FP.BF16.F32.PACK_AB R70, R161.reuse, R156 ;  /* 0x0000009ca146723e */ /* 0x044fe200000010ff */
        /* <DEDUP_REMOVED lines=137> */
[-C--:B------:R-:W-:Y:S01]  /*d130*/  FFMA.FTZ R194, R139, R135.reuse, -R152 ;  /* 0x000000878bc27223 */ /* 0x080fe20000010898 */
[-C--:B------:R-:W-:Y:S02]  /*d140*/  FFMA.FTZ R154, R193, R135.reuse, -R154 ;  /* 0x00000087c19a7223 */ /* 0x080fe4000001089a */
[----:B------:R-:W3:Y:S01]  /*d150*/  MUFU.EX2 R139, R80 ;  /* 0x00000050008b7308 */ /* 0x000ee20000000800 */
[C---:B------:R-:W-:Y:S09]  /*d160*/  HMMA.16816.F32.BF16 R16, R68.reuse, R82, R16 ;  /* 0x000000524410723c */ /* 0x040ff20000041810 */
[----:B------:R-:W4:Y:S01]  /*d170*/  MUFU.EX2 R194, R194 ;  /* 0x000000c200c27308 */ /* 0x000f220000000800 */
[C---:B-----5:R-:W-:Y:S08]  /*d180*/  HMMA.16816.F32.BF16 R20, R68.reuse, R84, R20 ;  /* 0x000000544414723c */ /* 0x060ff00000041814 */
        /* <DEDUP_REMOVED lines=18> */
[----:B------:R1:W1:Y:S02]  /*d2b0*/  LDSM.16.MT88.4 R76, [R141+0x7800] ;  /* 0x007800008d4c783b */ /* 0x0002640000004200 */
        /* <DEDUP_REMOVED lines=39> */
[----:B------:R-:W-:Y:S03]  /*d530*/  MOV R0, R133 ;  /* 0x0000008500007202 */ /* 0x000fe60000000f00 */
        /* <DEDUP_REMOVED lines=13> */
[C---:B-1----:R-:W-:Y:S03]  /*d610*/  HMMA.16816.F32.BF16 R72, R68.reuse, R4, R60 ;  /* 0x000000044448723c */ /* 0x042fe6000004183c */
[----:B------:R-:W-:Y:S04]  /*d620*/  FADD.FTZ R136, R136, R199 ;  /* 0x000000c788887221 */ /* 0x000fe80000010000 */
[----:B------:R-:W-:Y:S01]  /*d630*/  FADD.FTZ R241, R193, R136 ;  /* 0x00000088c1f17221 */ /* 0x000fe20000010000 */
[----:B------:R-:W-:Y:S01]  /*d640*/  HMMA.16816.F32.BF16 R68, R68, R6, R64 ;  /* 0x000000064444723c */ /* 0x000fe20000041840 */
[----:B------:R-:W-:Y:S08]  /*d650*/  @!UPT UIADD3 URZ, UPT, UPT, URZ, URZ, URZ ;  /* 0x000000fffffff290 */ /* 0x000ff0000fffe0ff */
[----:B------:R-:W-:Y:S11]  /*d660*/  @P0 BRA `(.L_x_1578) ;  /* 0xffffffb000140947 */ /* 0x000ff6000383ffff */
.L_x_1571:
[----:B------:R-:W-:Y:S01]  /*d670*/  @!UPT UIADD3 URZ, UPT, UPT, URZ, URZ, URZ ;  /* 0x000000fffffff290 */ /* 0x000fe2000fffe0ff */
        /* <DEDUP_REMOVED lines=10> */
.L_x_1600:
[----:B------:R-:W2:Y:S01]  /*d720*/  MUFU.RCP R9, R5 ;  /* 0x0000000500097308 */ /* 0x000ea20000001000 */
[----:B----4-:R-:W-:Y:S01]  /*d730*/  FADD.FTZ R4, R8, R11 ;  /* 0x0000000b08047221 */ /* 0x010fe20000010000 */
[----:B------:R-:W-:Y:S01]  /*d740*/  SHF.L.U32 R6, R209, 0x4, RZ ;  /* 0x00000004d1067819 */ /* 0x000fe200000006ff */
[----:B------:R-:W-:Y:S05]  /*d750*/  WARPSYNC.ALL ;  /* 0x0000000000007948 */ /* 0x000fea0003800000 */
[----:B------:R-:W4:Y:S01]  /*d760*/  MUFU.RCP R7, R4 ;  /* 0x0000000400077308 */ /* 0x000f220000001000 */
[----:B------:R-:W-:Y:S01]  /*d770*/  BAR.SYNC.DEFER_BLOCKING 0x0 ;  /* 0x0000000000007b1d */ /* 0x000fe20000010000 */
[----:B------:R-:W-:-:S02]  /*d780*/  FSETP.NE.FTZ.AND P1, PT, R5, RZ, PT ;  /* 0x000000ff0500720b */ /* 0x000fc40003f35000 */
[C---:B------:R-:W-:Y:S02]  /*d790*/  SHF.L.U32 R13, R209.reuse, 0x1, RZ ;  /* 0x00000001d10d7819 */ /* 0x040fe400000006ff */
        /* <DEDUP_REMOVED lines=102> */
[----:B------:R2:W-:Y:S04]  /*de00*/  STS.64 [R7+0x4800], R94 ;  /* 0x0048005e07007388 */ /* 0x0005e80000000a00 */
        /* <DEDUP_REMOVED lines=8> */
[----:B------:R1:W-:Y:S04]  /*de90*/  STS.64 [R14+0x4000], R72 ;  /* 0x004000480e007388 */ /* 0x0003e80000000a00 */
[----:B------:R1:W-:Y:S04]  /*dea0*/  STS.64 [R14+0x4800], R74 ;  /* 0x0048004a0e007388 */ /* 0x0003e80000000a00 */
[----:B------:R1:W-:Y:S04]  /*deb0*/  STS.64 [R143+0x4000], R68 ;  /* 0x004000448f007388 */ /* 0x0003e80000000a00 */
[----:B------:R1:W-:Y:S04]  /*dec0*/  STS.64 [R143+0x4800], R70 ;  /* 0x004800468f007388 */ /* 0x0003e80000000a00 */
[----:B------:R-:W4:Y:S04]  /*ded0*/  LD.E.64 R16, desc[UR4][R2.64+0xb0] ;  /* 0x0000b00402107980 */ /* 0x000f28000c101b00 */
[----:B--2---:R-:W2:Y:S01]  /*dee0*/  LD.E R7, desc[UR4][R2.64+0x60] ;  /* 0x0000600402077980 */ /* 0x004ea2000c101900 */
[----:B------:R-:W1:Y:S03]  /*def0*/  @P1 MUFU.LG2 R5, R5 ;  /* 0x0000000500051308 */ /* 0x000e660000000c00 */
[----:B---3--:R3:W5:Y:S01]  /*df00*/  LD.E R84, desc[UR4][R2.64+0xcc] ;  /* 0x0000cc0402547980 */ /* 0x008762000c101900 */
[----:B----4-:R-:W-:-:S02]  /*df10*/  SHF.L.U32 R80, R209, 0x2, RZ ;  /* 0x00000002d1507819 */ /* 0x010fc400000006ff */
[----:B-1----:R-:W-:Y:S01]  /*df20*/  SHF.L.U32 R72, R229, 0x6, RZ ;  /* 0x00000006e5487819 */ /* 0x002fe200000006ff */
[----:B------:R3:W5:Y:S01]  /*df30*/  LD.E.64 R76, desc[UR4][R2.64+0x78] ;  /* 0x00007804024c7980 */ /* 0x000762000c101b00 */
[----:B------:R-:W1:Y:S01]  /*df40*/  @P0 MUFU.LG2 R4, R4 ;  /* 0x0000000400040308 */ /* 0x000e620000000c00 */
[----:B------:R-:W-:Y:S02]  /*df50*/  LOP3.LUT R9, R80, 0x1f8, RZ, 0xc0, !PT ;  /* 0x000001f850097812 */ /* 0x000fe400078ec0ff */
[----:B------:R3:W5:Y:S02]  /*df60*/  LD.E.64 R74, desc[UR4][R2.64+0xa8] ;  /* 0x0000a804024a7980 */ /* 0x000764000c101b00 */
[----:B------:R-:W-:Y:S02]  /*df70*/  LOP3.LUT R8, R9, 0x38, R210, 0x78, !PT ;  /* 0x0000003809087812 */ /* 0x000fe400078e78d2 */
[----:B------:R-:W-:Y:S02]  /*df80*/  LOP3.LUT R9, R6, 0x10, RZ, 0xc0, !PT ;  /* 0x0000001006097812 */ /* 0x000fe400078ec0ff */
[----:B------:R-:W-:Y:S01]  /*df90*/  MOV R68, 0xff800000 ;  /* 0xff80000000447802 */ /* 0x000fe20000000f00 */
[----:B------:R-:W-:Y:S01]  /*dfa0*/  @P1 FMUL.FTZ R5, R5, 0.69314718246459960938 ;  /* 0x3f31721805051820 */ /* 0x000fe20000410000 */
[----:B------:R-:W-:-:S02]  /*dfb0*/  LEA R8, R8, R9, 0x2 ;  /* 0x0000000908087211 */ /* 0x000fc400078e10ff */
[----:B------:R-:W-:Y:S01]  /*dfc0*/  MOV R70, 0xff800000 ;  /* 0xff80000000467802 */ /* 0x000fe20000000f00 */
[----:B-----5:R-:W-:Y:S01]  /*dfd0*/  @P1 FFMA.FTZ R70, R0, R134, R5 ;  /* 0x0000008600461223 */ /* 0x020fe20000010005 */
[----:B------:R-:W-:Y:S01]  /*dfe0*/  IADD3 R211, PT, PT, R211, R8, RZ ;  /* 0x00000008d3d37210 */ /* 0x000fe20007ffe0ff */
[----:B------:R-:W-:Y:S01]  /*dff0*/  BAR.SYNC.DEFER_BLOCKING 0x0 ;  /* 0x0000000000007b1d */ /* 0x000fe20000010000 */
[----:B------:R-:W-:Y:S01]  /*e000*/  LOP3.LUT R210, R210, 0x30, RZ, 0xc0, !PT ;  /* 0x00000030d2d27812 */ /* 0x000fe200078ec0ff */
[----:B-1----:R-:W-:Y:S01]  /*e010*/  @P0 FMUL.FTZ R4, R4, 0.69314718246459960938 ;  /* 0x3f31721804040820 */ /* 0x002fe20000410000 */
[----:B------:R-:W-:-:S03]  /*e020*/  SHF.R.U32.HI R69, RZ, 0x2, R209 ;  /* 0x00000002ff457819 */ /* 0x000fc600000116d1 */
[----:B------:R-:W-:Y:S01]  /*e030*/  @P0 FFMA.FTZ R68, R0, R133, R4 ;  /* 0x0000008500440223 */ /* 0x000fe20000010004 */
[----:B------:R-:W-:Y:S01]  /*e040*/  LOP3.LUT P0, RZ, R209, 0x3, RZ, 0xc0, !PT ;  /* 0x00000003d1ff7812 */ /* 0x000fe2000780c0ff */
[----:B------:R-:W-:Y:S01]  /*e050*/  BSSY.RECONVERGENT B0, `(.L_x_1580) ;  /* 0x000001f000007945 */ /* 0x000fe20003800200 */
[----:B------:R-:W-:Y:S01]  /*e060*/  LOP3.LUT R69, R210, 0x7, R69, 0xf8, !PT ;  /* 0x00000007d2457812 */ /* 0x000fe200078ef845 */
[----:B------:R3:W1:Y:S04]  /*e070*/  LDS.128 R64, [R211] ;  /* 0x00000000d3407984 */ /* 0x0006680000000c00 */
[----:B------:R3:W4:Y:S04]  /*e080*/  LDS.128 R60, [R211+0x800] ;  /* 0x00080000d33c7984 */ /* 0x0007280000000c00 */
        /* <DEDUP_REMOVED lines=15> */
[----:B------:R3:W2:Y:S04]  /*e180*/  LDS.128 R16, [R211+0x6000] ;  /* 0x00600000d3107984 */ /* 0x0006a80000000c00 */
[----:B------:R3:W1:Y:S01]  /*e190*/  LDS.128 R4, [R211+0x7800] ;  /* 0x00780000d3047984 */ /* 0x0006620000000c00 */
[----:B----4-:R-:W-:Y:S05]  /*e1a0*/  @P0 BRA `(.L_x_1581) ;  /* 0x0000000000240947 */ /* 0x010fea0003800000 */
        /* <DEDUP_REMOVED lines=9> */
.L_x_1581:
[----:B------:R-:W-:Y:S05]  /*e240*/  BSYNC.RECONVERGENT B0 ;  /* 0x0000000000007941 */ /* 0x000fea0003800200 */
.L_x_1580:
[----:B------:R-:W-:Y:S01]  /*e250*/  SHF.R.U32.HI R209, RZ, 0x4, R209 ;  /* 0x00000004ffd17819 */ /* 0x000fe200000116d1 */
[----:B---3--:R3:W5:Y:S01]  /*e260*/  LD.E R2, desc[UR4][R2.64+0xc0] ;  /* 0x0000c00402027980 */ /* 0x008762000c101900 */
[----:B------:R-:W-:Y:S01]  /*e270*/  IMAD R84, R72, R84, RZ ;  /* 0x0000005448547224 */ /* 0x000fe200078e02ff */
[----:B------:R-:W-:Y:S01]  /*e280*/  BSSY.RECONVERGENT B0, `(.L_x_1582) ;  /* 0x000001b000007945 */ /* 0x000fe20003800200 */
[CC--:B------:R-:W-:Y:S01]  /*e290*/  ISETP.GE.AND P3, PT, R209.reuse, R216.reuse, PT ;  /* 0x000000d8d100720c */ /* 0x0c0fe20003f66270 */
[C---:B------:R-:W-:Y:S02]  /*e2a0*/  VIADD R71, R209.reuse, 0x18 ;  /* 0x00000018d1477836 */ /* 0x040fe40000000000 */
[C---:B------:R-:W-:Y:S02]  /*e2b0*/  VIADD R69, R209.reuse, 0x8 ;  /* 0x00000008d1457836 */ /* 0x040fe40000000000 */
[----:B------:R-:W-:Y:S01]  /*e2c0*/  VIADD R73, R209, 0x10 ;  /* 0x00000010d1497836 */ /* 0x000fe20000000000 */
[----:B------:R-:W-:-:S02]  /*e2d0*/  ISETP.GE.AND P2, PT, R71, R216, PT ;  /* 0x000000d84700720c */ /* 0x000fc40003f46270 */
[----:B------:R-:W-:Y:S02]  /*e2e0*/  LOP3.LUT R71, R140, 0x1f80, RZ, 0xc0, !PT ;  /* 0x00001f808c477812 */ /* 0x000fe400078ec0ff */
[-C--:B------:R-:W-:Y:S01]  /*e2f0*/  ISETP.GE.AND P1, PT, R69, R216.reuse, PT ;  /* 0x000000d84500720c */ /* 0x080fe20003f26270 */
[----:B------:R-:W-:Y:S01]  /*e300*/  VIADD R69, R209, 0x20 ;  /* 0x00000020d1457836 */ /* 0x000fe20000000000 */
[----:B------:R-:W-:Y:S02]  /*e310*/  LOP3.LUT R71, R71, 0x3c, R80, 0xf8, !PT ;  /* 0x0000003c47477812 */ /* 0x000fe400078ef850 */
[----:B------:R-:W-:Y:S02]  /*e320*/  ISETP.GE.AND P0, PT, R73, R216, PT ;  /* 0x000000d84900720c */ /* 0x000fe40003f06270 */
[----:B------:R-:W-:Y:S02]  /*e330*/  P2R R0, PR, RZ, 0x4 ;  /* 0x00000004ff007803 */ /* 0x000fe40000000000 */
[----:B------:R-:W-:-:S02]  /*e340*/  IADD3 R73, P2, PT, R71, R84, RZ ;  /* 0x0000005447497210 */ /* 0x000fc40007f5e0ff */
[----:B------:R-:W-:Y:S01]  /*e350*/  ISETP.GE.AND P6, PT, R69, R216, PT ;  /* 0x000000d84500720c */ /* 0x000fe20003fc6270 */
[C---:B------:R-:W-:Y:S01]  /*e360*/  VIADD R69, R209.reuse, 0x30 ;  /* 0x00000030d1457836 */ /* 0x040fe20000000000 */
[----:B------:R-:W-:Y:S01]  /*e370*/  LEA.HI.X.SX32 R84, R84, RZ, 0x1, P2 ;  /* 0x000000ff54547211 */ /* 0x000fe200010f0eff */
[----:B---3--:R-:W-:-:S05]  /*e380*/  VIADD R3, R209, 0x28 ;  /* 0x00000028d1037836 */ /* 0x008fca0000000000 */
[----:B------:R-:W-:Y:S02]  /*e390*/  ISETP.GE.AND P5, PT, R3, R216, PT ;  /* 0x000000d80300720c */ /* 0x000fe40003fa6270 */
[----:B------:R-:W-:-:S04]  /*e3a0*/  LOP3.LUT R3, R80, 0x3c, RZ, 0xc0, !PT ;  /* 0x0000003c50037812 */ /* 0x000fc800078ec0ff */
[----:B------:R-:W-:Y:S01]  /*e3b0*/  LOP3.LUT R71, R3, 0x40, RZ, 0xfc, !PT ;  /* 0x0000004003477812 */ /* 0x000fe200078efcff */
[----:B------:R-:W-:Y:S06]  /*e3c0*/  @P3 BRA `(.L_x_1583) ;  /* 0x0000000000183947 */ /* 0x000fec0003800000 */
[----:B----4-:R-:W-:Y:S02]  /*e3d0*/  LEA R74, P2, R73, R76, 0x2 ;  /* 0x0000004c494a7211 */ /* 0x010fe400078410ff */
[-C--:B-----5:R-:W-:Y:S02]  /*e3e0*/  ISETP.GE.AND P3, PT, R3, R2.reuse, PT ;  /* 0x000000020300720c */ /* 0x0a0fe40003f66270 */
[----:B------:R-:W-:Y:S02]  /*e3f0*/  LEA.HI.X R75, R73, R77, R84, 0x2, P2 ;  /* 0x0000004d494b7211 */ /* 0x000fe400010f1454 */
[----:B------:R-:W-:-:S09]  /*e400*/  ISETP.GE.AND P2, PT, R71, R2, PT ;  /* 0x000000024700720c */ /* 0x000fd20003f46270 */
[----:B-1----:R3:W-:Y:S04]  /*e410*/  @!P3 ST.E.128 desc[UR4][R74.64], R64 ;  /* 0x000000404a00b985 */ /* 0x0027e8000c101d04 */
[----:B------:R3:W-:Y:S02]  /*e420*/  @!P2 ST.E.128 desc[UR4][R74.64+0x100], R32 ;  /* 0x000100204a00a985 */ /* 0x0007e4000c101d04 */
.L_x_1583:
[----:B------:R-:W-:Y:S05]  /*e430*/  BSYNC.RECONVERGENT B0 ;  /* 0x0000000000007941 */ /* 0x000fea0003800200 */
.L_x_1582:
        /* <DEDUP_REMOVED lines=12> */
.L_x_1585:
[----:B------:R-:W-:Y:S05]  /*e500*/  BSYNC.RECONVERGENT B0 ;  /* 0x0000000000007941 */ /* 0x000fea0003800200 */
.L_x_1584:
[----:B------:R-:W-:Y:S01]  /*e510*/  BSSY.RECONVERGENT B0, `(.L_x_1586) ;  /* 0x000000b000007945 */ /* 0x000fe20003800200 */
[----:B------:R-:W-:-:S03]  /*e520*/  ISETP.GE.AND P3, PT, R209, R216, PT ;  /* 0x000000d8d100720c */ /* 0x000fc60003f66270 */
[----:B------:R-:W-:Y:S10]  /*e530*/  @P0 BRA `(.L_x_1587) ;  /* 0x0000000000200947 */ /* 0x000ff40003800000 */
        /* <DEDUP_REMOVED lines=8> */
.L_x_1587:
[----:B------:R-:W-:Y:S05]  /*e5c0*/  BSYNC.RECONVERGENT B0 ;  /* 0x0000000000007941 */ /* 0x000fea0003800200 */
.L_x_1586:
        /* <DEDUP_REMOVED lines=11> */
.L_x_1589:
[----:B------:R-:W-:Y:S05]  /*e680*/  BSYNC.RECONVERGENT B0 ;  /* 0x0000000000007941 */ /* 0x000fea0003800200 */
.L_x_1588:
        /* <DEDUP_REMOVED lines=10> */
.L_x_1591:
[----:B------:R-:W-:Y:S05]  /*e730*/  BSYNC.RECONVERGENT B0 ;  /* 0x0000000000007941 */ /* 0x000fea0003800200 */
.L_x_1590:
        /* <DEDUP_REMOVED lines=10> */
.L_x_1593:
[----:B------:R-:W-:Y:S05]  /*e7e0*/  BSYNC.RECONVERGENT B0 ;  /* 0x0000000000007941 */ /* 0x000fea0003800200 */
.L_x_1592:
        /* <DEDUP_REMOVED lines=10> */
.L_x_1595:
[----:B------:R-:W-:Y:S05]  /*e890*/  BSYNC.RECONVERGENT B0 ;  /* 0x0000000000007941 */ /* 0x000fea0003800200 */
.L_x_1594:
[----:B------:R-:W-:-:S04]  /*e8a0*/  MOV R229, 0x0 ;  /* 0x0000000000e57802 */ /* 0x000fc80000000f00 */
[----:B-12345:R-:W-:Y:S05]  /*e8b0*/  @P3 RET.REL.NODEC R228 `(_ZN5flash24flash_fwd_splitkv_kernelI23Flash_fwd_kernel_traitsILi128ELi64ELi128ELi4ELb0ELb0EN7cutlass10bfloat16_tE19Flash_kernel_traitsILi128ELi64ELi128ELi4ES3_EELb0ELb0ELb0ELb0ELb0ELb1ELb1ELb0EEEvNS_16Flash_fwd_paramsE) ;  /* 0xffffff14e4d03950 */ /* 0x03efea0003c3ffff */
[-C--:B------:R-:W-:Y:S01]  /*e8c0*/  ISETP.GE.AND P2, PT, R3, R2.reuse, PT ;  /* 0x000000020300720c */ /* 0x080fe20003f46270 */
[----:B------:R-:W-:Y:S01]  /*e8d0*/  IMAD.MOV.U32 R229, RZ, RZ, 0x0 ;  /* 0x00000000ffe57424 */ /* 0x000fe200078e00ff */
[----:B------:R-:W-:-:S11]  /*e8e0*/  ISETP.GE.AND P0, PT, R71, R2, PT ;  /* 0x000000024700720c */ /* 0x000fd60003f06270 */
[----:B------:R-:W-:-:S04]  /*e8f0*/  @!P2 LEA R8, P1, R73, R76, 0x2 ;  /* 0x0000004c4908a211 */ /* 0x000fc800078210ff */
[----:B------:R-:W-:-:S05]  /*e900*/  @!P2 LEA.HI.X R9, R73, R77, R84, 0x2, P1 ;  /* 0x0000004d4909a211 */ /* 0x000fca00008f1454 */
[----:B------:R1:W-:Y:S02]  /*e910*/  @!P2 ST.E.128 desc[UR4][R8.64+0x7000], R36 ;  /* 0x007000240800a985 */ /* 0x0003e4000c101d04 */
[----:B-1----:R-:W-:Y:S05]  /*e920*/  @P0 RET.REL.NODEC R228 `(_ZN5flash24flash_fwd_splitkv_kernelI23Flash_fwd_kernel_traitsILi128ELi64ELi128ELi4ELb0ELb0EN7cutlass10bfloat16_tE19Flash_kernel_traitsILi128ELi64ELi128ELi4ES3_EELb0ELb0ELb0ELb0ELb0ELb1ELb1ELb0EEEvNS_16Flash_fwd_paramsE) ;  /* 0xffffff14e4b40950 */ /* 0x002fea0003c3ffff */
[----:B------:R-:W-:Y:S01]  /*e930*/  LEA R2, P0, R73, R76, 0x2 ;  /* 0x0000004c49027211 */ /* 0x000fe200078010ff */
[----:B------:R-:W-:-:S03]  /*e940*/  IMAD.MOV.U32 R229, RZ, RZ, 0x0 ;  /* 0x00000000ffe57424 */ /* 0x000fc600078e00ff */
[----:B------:R-:W-:-:S05]  /*e950*/  LEA.HI.X R3, R73, R77, R84, 0x2, P0 ;  /* 0x0000004d49037211 */ /* 0x000fca00000f1454 */
[----:B------:R1:W-:Y:S02]  /*e960*/  ST.E.128 desc[UR4][R2.64+0x7100], R4 ;  /* 0x0071000402007985 */ /* 0x0003e4000c101d04 */
[----:B-1----:R-:W-:Y:S05]  /*e970*/  RET.REL.NODEC R228 `(_ZN5flash24flash_fwd_splitkv_kernelI23Flash_fwd_kernel_traitsILi128ELi64ELi128ELi4ELb0ELb0EN7cutlass10bfloat16_tE19Flash_kernel_traitsILi128ELi64ELi128ELi4ES3_EELb0ELb0ELb0ELb0ELb0ELb1ELb1ELb0EEEvNS_16Flash_fwd_paramsE) ;  /* 0xffffff14e4a07950 */ /* 0x002fea0003c3ffff */
.L_x_1579:
[----:B------:R-:W-:Y:S01]  /*e980*/  MOV R7, 0x2 ;  /* 0x0000000200077802 */ /* 0x000fe20000000f00 */
[----:B------:R-:W-:Y:S01]  /*e990*/  IMAD.MOV.U32 R6, RZ, RZ, -0x1 ;  /* 0xffffffffff067424 */ /* 0x000fe200078e00ff */
[----:B------:R-:W-:-:S07]  /*e9a0*/  MOV R4, 0x1f ;  /* 0x0000001f00047802 */ /* 0x000fce0000000f00 */
[----:B-1---5:R-:W-:Y:S05]  /*e9b0*/  WARPSYNC.COLLECTIVE R6, `(.L_x_1596) ;  /* 0x0000000006087348 */ /* 0x022fea0003c00000 */
[----:B------:R2:W3:Y:S02]  /*e9c0*/  SHFL.BFLY P0, R9, R243, R7, R4 ;  /* 0x0c000007f3097389 */ /* 0x0004e40000000004 */
[----:B-123-5:R-:W-:Y:S05]  /*e9d0*/  ENDCOLLECTIVE ;  /* 0x000000000000791b */ /* 0x02efea0003800000 */
.L_x_1596:
[----:B------:R-:W-:Y:S02]  /*e9e0*/  MOV R10, R9 ;  /* 0x00000009000a7202 */ /* 0x000fe40000000f00 */
[----:B------:R-:W-:-:S03]  /*e9f0*/  MOV R7, 0x1 ;  /* 0x0000000100077802 */ /* 0x000fc60000000f00 */
[----:B------:R-:W-:-:S04]  /*ea00*/  FADD.FTZ R10, R10, R243 ;  /* 0x000000f30a0a7221 */ /* 0x000fc80000010000 */
[----:B------:R-:W-:-:S07]  /*ea10*/  IMAD.MOV.U32 R243, RZ, RZ, R10 ;  /* 0x000000fffff37224 */ /* 0x000fce00078e000a */
[----:B------:R-:W-:Y:S05]  /*ea20*/  WARPSYNC.COLLECTIVE R6, `(.L_x_1597) ;  /* 0x0000000006087348 */ /* 0x000fea0003c00000 */
[----:B------:R1:W2:Y:S02]  /*ea30*/  SHFL.BFLY P0, R9, R243, R7, R4 ;  /* 0x0c000007f3097389 */ /* 0x0002a40000000004 */
[----:B-12---:R-:W-:Y:S05]  /*ea40*/  ENDCOLLECTIVE ;  /* 0x000000000000791b */ /* 0x006fea0003800000 */
.L_x_1597:
[----:B------:R-:W-:Y:S01]  /*ea50*/  MOV R243, R241 ;  /* 0x000000f100f37202 */ /* 0x000fe20000000f00 */
[----:B------:R-:W-:Y:S01]  /*ea60*/  IMAD.MOV.U32 R5, RZ, RZ, R9 ;  /* 0x000000ffff057224 */ /* 0x000fe200078e0009 */
[----:B------:R-:W-:-:S03]  /*ea70*/  MOV R7, 0x2 ;  /* 0x0000000200077802 */ /* 0x000fc60000000f00 */
[----:B------:R-:W-:-:S07]  /*ea80*/  FADD.FTZ R5, R10, R5 ;  /* 0x000000050a057221 */ /* 0x000fce0000010000 */
[----:B------:R-:W-:Y:S05]  /*ea90*/  WARPSYNC.COLLECTIVE R6, `(.L_x_1598) ;  /* 0x0000000006087348 */ /* 0x000fea0003c00000 */
[----:B------:R1:W2:Y:S02]  /*eaa0*/  SHFL.BFLY P0, R9, R243, R7, R4 ;  /* 0x0c000007f3097389 */ /* 0x0002a40000000004 */
[----:B-12---:R-:W-:Y:S05]  /*eab0*/  ENDCOLLECTIVE ;  /* 0x000000000000791b */ /* 0x006fea0003800000 */
.L_x_1598:
[----:B------:R-:W-:Y:S01]  /*eac0*/  FADD.FTZ R8, R9, R241 ;  /* 0x000000f109087221 */ /* 0x000fe20000010000 */
[----:B------:R-:W-:-:S03]  /*ead0*/  MOV R7, 0x1 ;  /* 0x0000000100077802 */ /* 0x000fc60000000f00 */
[----:B------:R-:W-:-:S07]  /*eae0*/  IMAD.MOV.U32 R243, RZ, RZ, R8 ;  /* 0x000000fffff37224 */ /* 0x000fce00078e0008 */
[----:B------:R-:W-:Y:S05]  /*eaf0*/  WARPSYNC.COLLECTIVE R6, `(.L_x_1599) ;  /* 0x0000000006087348 */ /* 0x000fea0003c00000 */
[----:B------:R1:W2:Y:S02]  /*eb00*/  SHFL.BFLY P0, R9, R243, R7, R4 ;  /* 0x0c000007f3097389 */ /* 0x0002a40000000004 */
[----:B-12---:R-:W-:Y:S05]  /*eb10*/  ENDCOLLECTIVE ;  /* 0x000000000000791b */ /* 0x006fea0003800000 */
.L_x_1599:
[----:B------:R-:W-:Y:S01]  /*eb20*/  MOV R11, R9 ;  /* 0x00000009000b7202 */ /* 0x000fe20000000f00 */
[----:B------:R-:W-:Y:S06]  /*eb30*/  BRA `(.L_x_1600) ;  /* 0xffffffe800f87947 */ /* 0x000fec000383ffff */
.L_x_1601:
        /* <DEDUP_REMOVED lines=12> */
.L_x_14871:


//--------------------- .text._ZN5flash24flash_fwd_splitkv_kernelI23Flash_fwd_kernel_traitsILi128ELi64ELi128ELi4ELb0ELb0EN7cutlass10bfloat16_tE19Flash_kernel_traitsILi128ELi64ELi128ELi4ES3_EELb0ELb0ELb0ELb0ELb0ELb0ELb1ELb1EEEvNS_16Flash_fwd_paramsE --------------------------
	.section	.text._ZN5flash24flash_fwd_splitkv_kernelI23Flash_fwd_kernel_traitsILi128ELi64ELi128ELi4ELb0ELb0EN7cutlass10bfloat16_tE19Flash_kernel_traitsILi128ELi64ELi128ELi4ES3_EELb0ELb0ELb0ELb0ELb0ELb0ELb1ELb1EEEvNS_16Flash_fwd_paramsE,"ax",@progbits
	.align	128
        .global         _ZN5flash24flash_fwd_splitkv_kernelI23Flash_fwd_kernel_traitsILi128ELi64ELi128ELi4ELb0ELb0EN7cutlass10bfloat16_tE19Flash_kernel_traitsILi128ELi64ELi128ELi4ES3_EELb0ELb0ELb0ELb0ELb0ELb0ELb1ELb1EEEvNS_16Flash_fwd_paramsE
        .type           _ZN5flash24flash_fwd_splitkv_kernelI23Flash_fwd_kernel_traitsILi128ELi64ELi128ELi4ELb0ELb0EN7cutlass10bfloat16_tE19Flash_kernel_traitsILi128ELi64ELi128ELi4ES3_EELb0ELb0ELb0ELb0ELb0ELb0ELb1ELb1EEEvNS_16Flash_fwd_paramsE,@function
        .size           _ZN5flash24flash_fwd_splitkv_kernelI23Flash_fwd_kernel_traitsILi128ELi64ELi128ELi4ELb0ELb0EN7cutlass10bfloat16_tE19Flash_kernel_traitsILi128ELi64ELi128ELi4ES3_EELb0ELb0ELb0ELb0ELb0ELb0ELb1ELb1EEEvNS_16Flash_fwd_paramsE,(.L_x_14872 - _ZN5flash24flash_fwd_splitkv_kernelI23Flash_fwd_kernel_traitsILi128ELi64ELi128ELi4ELb0ELb0EN7cutlass10bfloat16_tE19Flash_kernel_traitsILi128ELi64ELi128ELi4ES3_EELb0ELb0ELb0ELb0ELb0ELb0ELb1ELb1EEEvNS_16Flash_fwd_paramsE)
        .other          _ZN5flash24flash_fwd_splitkv_kernelI23Flash_fwd_kernel_traitsILi128ELi64ELi128ELi4ELb0ELb0EN7cutlass10bfloat16_tE19Flash_kernel_traitsILi128ELi64ELi128ELi4ES3_EELb0ELb0ELb0ELb0ELb0ELb0ELb1ELb1EEEvNS_16Flash_fwd_paramsE,@"STO_CUDA_ENTRY STV_DEFAULT"
_ZN5flash24flash_fwd_splitkv_kernelI23Flash_fwd_kernel_traitsILi128ELi64ELi128ELi4ELb0ELb0EN7cutlass10bfloat16_tE19Flash_kernel_traitsILi128ELi64ELi128ELi4ES3_EELb0ELb0ELb0ELb0ELb0ELb0ELb1ELb1EEEvNS_16Flash_fwd_paramsE:
.text._ZN5flash24flash_fwd_splitkv_kernelI23Flash_fwd_kernel_traitsILi128ELi64ELi128ELi4ELb0ELb0EN7cutlass10bfloat16_tE19Flash_kernel_traitsILi128ELi64ELi128ELi4ES3_EELb0ELb0ELb0ELb0ELb0ELb0ELb1ELb1EEEvNS_16Flash_fwd_paramsE:
        /* <DEDUP_REMOVED lines=9> */
[----:B------:R-:W2:Y:S01]  /*0090*/  LDC.64 R132, c[0x0][0x348] ;  /* 0x0000d200ff847b82 */ /* 0x000ea20000000a00 */
        /* <DEDUP_REMOVED lines=14> */
[----:B------:R-:W1:Y:S11]  /*0180*/  LDC R3, c[0x0][0x374] ;  /* 0x0000dd00ff037b82 */ /* 0x000e760000000800 */
[----:B------:R-:W-:-:S02]  /*0190*/  @P1 IADD3 R223, PT, PT, R223, 0x1, RZ ;  /* 0x00000001dfdf1810 */ /* 0x000fc40007ffe0ff */
[----:B------:R-:W-:-:S04]  /*01a0*/  @!P0 LOP3.LUT R223, RZ, R0, RZ, 0x33, !PT ;  /* 0x00000000ffdf8212 */ /* 0x000fc800078e33ff */
[----:B------:R-:W-:-:S05]  /*01b0*/  IADD3 R221, PT, PT, -R223, RZ, RZ ;  /* 0x000000ffdfdd7210 */ /* 0x000fca0007ffe1ff */
[----:B--2-4-:R-:W-:Y:S02]  /*01c0*/  IMAD R221, R0, R221, UR4 ;  /* 0x0000000400dd7e24 */ /* 0x014fe4000f8e02dd */
[----:B-1----:R-:W-:Y:S05]  /*01d0*/  CALL.REL.NOINC `($_ZN5flash24flash_fwd_splitkv_kernelI23Flash_fwd_kernel_traitsILi128ELi64ELi128ELi4ELb0ELb0EN7cutlass10bfloat16_tE19Flash_kernel_traitsILi128ELi64ELi128ELi4ES3_EELb0ELb0ELb0ELb0ELb0ELb0ELb1ELb1EEEvNS_16Flash_fwd_paramsE$_ZN5flash30compute_attn_1rowblock_splitkvI23Flash_fwd_kernel_traitsILi128ELi64ELi128ELi4ELb0ELb0EN7cutlass10bfloat16_tE19Flash_kernel_traitsILi128ELi64ELi128ELi4ES3_EELb0ELb0ELb0ELb0ELb0ELb0ELb1ELb1ENS_16Flash_fwd_paramsEEEvRKT8_iiiii) ;  /* 0x0000000000087944 */ /* 0x002fea0003c00000 */
[----:B------:R-:W-:Y:S05]  /*01e0*/  BSYNC.RECONVERGENT B4 ;  /* 0x0000000000047941 */ /* 0x000fea0003800200 */
.L_x_1602:
[----:B------:R-:W-:Y:S05]  /*01f0*/  EXIT ;  /* 0x000000000000794d */ /* 0x000fea0003800000 */
        .type           $_ZN5flash24flash_fwd_splitkv_kernelI23Flash_fwd_kernel_traitsILi128ELi64ELi128ELi4ELb0ELb0EN7cutlass10bfloat16_tE19Flash_kernel_traitsILi128ELi64ELi128ELi4ES3_EELb0ELb0ELb0ELb0ELb0ELb0ELb1ELb1EEEvNS_16Flash_fwd_paramsE$_ZN5flash30compute_attn_1rowblock_splitkvI23Flash_fwd_kernel_traitsILi128ELi64ELi128ELi4ELb0ELb0EN7cutlass10bfloat16_tE19Flash_kernel_traitsILi128ELi64ELi128ELi4ES3_EELb0ELb0ELb0ELb0ELb0ELb0ELb1ELb1ENS_16Flash_fwd_paramsEEEvRKT8_iiiii,@function
        .size           $_ZN5flash24flash_fwd_splitkv_kernelI23Flash_fwd_kernel_traitsILi128ELi64ELi128ELi4ELb0ELb0EN7cutlass10bfloat16_tE19Flash_kernel_traitsILi128ELi64ELi128ELi4ES3_EELb0ELb0ELb0ELb0ELb0ELb0ELb1ELb1EEEvNS_16Flash_fwd_paramsE$_ZN5flash30compute_attn_1rowblock_splitkvI23Flash_fwd_kernel_traitsILi128ELi64ELi128ELi4ELb0ELb0EN7cutlass10bfloat16_tE19Flash_kernel_traitsILi128ELi64ELi128ELi4ES3_EELb0ELb0ELb0ELb0ELb0ELb0ELb1ELb1ENS_16Flash_fwd_paramsEEEvRKT8_iiiii,(.L_x_14872 - $_ZN5flash24flash_fwd_splitkv_kernelI23Flash_fwd_kernel_traitsILi128ELi64ELi128ELi4ELb0ELb0EN7cutlass10bfloat16_tE19Flash_kernel_traitsILi128ELi64ELi128ELi4ES3_EELb0ELb0ELb0ELb0ELb0ELb0ELb1ELb1EEEvNS_16Flash_fwd_paramsE$_ZN5flash30compute_attn_1rowblock_splitkvI23Flash_fwd_kernel_traitsILi128ELi64ELi128ELi4ELb0ELb0EN7cutlass10bfloat16_tE19Flash_kernel_traitsILi128ELi64ELi128ELi4ES3_EELb0ELb0ELb0ELb0ELb0ELb0ELb1ELb1ENS_16Flash_fwd_paramsEEEvRKT8_iiiii)
$_ZN5flash24flash_fwd_splitkv_kernelI23Flash_fwd_kernel_traitsILi128ELi64ELi128ELi4ELb0ELb0EN7cutlass10bfloat16_tE19Flash_kernel_traitsILi128ELi64ELi128ELi4ES3_EELb0ELb0ELb0ELb0ELb0ELb0ELb1ELb1EEEvNS_16Flash_fwd_paramsE$_ZN5flash30compute_attn_1rowblock_splitkvI23Flash_fwd_kernel_traitsILi128ELi64ELi128ELi4ELb0ELb0EN7cutlass10bfloat16_tE19Flash_kernel_traitsILi128ELi64ELi128ELi4ES3_EELb0ELb0ELb0ELb0ELb0ELb0ELb1ELb1ENS_16Flash_fwd_paramsEEEvRKT8_iiiii:
        /* <DEDUP_REMOVED lines=26> */
[----:B------:R-:W-:Y:S02]  /*03a0*/  ISETP.NE.AND.EX P2, PT, R13, RZ, PT, P2 ;  /* 0x000000ff0d00720c */ /* 0x000fe40003f45320 */
[----:B------:R-:W-:Y:S01]  /*03b0*/  IADD3 R14, P1, PT, R12, R2, RZ ;  /* 0x000000020c0e7210 */ /* 0x000fe20007f3e0ff */
[----:B------:R-:W-:Y:S01]  /*03c0*/  BSSY.RECONVERGENT B0, `(.L_x_1603) ;  /* 0x000000a000007945 */ /* 0x000fe20003800200 */
[----:B------:R-:W-:-:S03]  /*03d0*/  ISETP.NE.U32.AND P0, PT, R8, RZ, PT ;  /* 0x000000ff0800720c */ /* 0x000fc60003f05070 */
[----:B------:R-:W-:Y:S01]  /*03e0*/  IMAD.X R15, R13, 0x1, R0, P1 ;  /* 0x000000010d0f7824 */ /* 0x000fe200008e0600 */
[----:B------:R-:W-:Y:S01]  /*03f0*/  ISETP.NE.AND.EX P0, PT, R9, RZ, PT, P0 ;  /* 0x000000ff0900720c */ /* 0x000fe20003f05300 */
[----:B------:R-:W-:-:S04]  /*0400*/  IMAD.MOV.U32 R13, RZ, RZ, -0x1 ;  /* 0xffffffffff0d7424 */ /* 0x000fc800078e00ff */
[----:B------:R-:W-:Y:S08]  /*0410*/  @!P2 BRA `(.L_x_1604) ;  /* 0x000000000010a947 */ /* 0x000ff00003800000 */
[----:B------:R-:W2:Y:S02]  /*0420*/  LD.E.U8 R6, desc[UR4][R132.64+0x1b2] ;  /* 0x0001b20484067980 */ /* 0x000ea4000c101100 */
[----:B--2---:R-:W-:-:S13]  /*0430*/  ISETP.NE.AND P1, PT, R6, RZ, PT ;  /* 0x000000ff0600720c */ /* 0x004fda0003f25270 */
[----:B------:R-:W-:Y:S05]  /*0440*/  @!P1 BRA `(.L_x_1604) ;  /* 0x0000000000049947 */ /* 0x000fea0003800000 */
[----:B------:R2:W5:Y:S02]  /*0450*/  LD.E R13, desc[UR4][R14.64] ;  /* 0x000000040e0d7980 */ /* 0x000564000c101900 */
.L_x_1604:
[----:B------:R-:W-:Y:S05]  /*0460*/  BSYNC.RECONVERGENT B0 ;  /* 0x0000000000007941 */ /* 0x000fea0003800200 */
.L_x_1603:
[----:B------:R-:W-:Y:S04]  /*0470*/  BSSY.RECONVERGENT B0, `(.L_x_1605) ;  /* 0x0000007000007945 */ /* 0x000fe80003800200 */
[----:B------:R-:W-:Y:S05]  /*0480*/  @!P3 BRA `(.L_x_1606) ;  /* 0x000000000014b947 */ /* 0x000fea0003800000 */
[----:B------:R-:W3:Y:S02]  /*0490*/  LD.E.U8 R6, desc[UR4][R132.64+0x1b2] ;  /* 0x0001b20484067980 */ /* 0x000ee4000c101100 */
[----:B---3--:R-:W-:-:S13]  /*04a0*/  ISETP.NE.AND P1, PT, R6, RZ, PT ;  /* 0x000000ff0600720c */ /* 0x008fda0003f25270 */
[----:B------:R-:W3:Y:S02]  /*04b0*/  @P1 LD.E R6, desc[UR4][R14.64+0x4] ;  /* 0x000004040e061980 */ /* 0x000ee4000c101900 */
[----:B---3-5:R-:W-:-:S06]  /*04c0*/  @P1 IADD3 R7, PT, PT, R6, -R13, RZ ;  /* 0x8000000d06071210 */ /* 0x028fcc0007ffe0ff */
[----:B------:R3:W5:Y:S02]  /*04d0*/  @!P1 LD.E R7, desc[UR4][R14.64] ;  /* 0x000000040e079980 */ /* 0x000764000c101900 */
.L_x_1606:
[----:B------:R-:W-:Y:S05]  /*04e0*/  BSYNC.RECONVERGENT B0 ;  /* 0x0000000000007941 */ /* 0x000fea0003800200 */
.L_x_1605:
[----:B------:R-:W-:Y:S01]  /*04f0*/  BSSY.RECONVERGENT B1, `(.L_x_1607) ;  /* 0x0000012000017945 */ /* 0x000fe20003800200 */
[----:B-----5:R-:W-:Y:S02]  /*0500*/  @P5 IADD3 R219, PT, PT, R4, -R5, RZ ;  /* 0x8000000504db5210 */ /* 0x020fe40007ffe0ff */
[----:B------:R-:W-:Y:S01]  /*0510*/  IADD3 R76, PT, PT, R7, -R10, RZ ;  /* 0x8000000a074c7210 */ /* 0x000fe20007ffe0ff */
[----:B------:R-:W-:Y:S06]  /*0520*/  @!P0 BRA `(.L_x_1608) ;  /* 0x0000000000148947 */ /* 0x000fec0003800000 */
[----:B------:R-:W-:-:S05]  /*0530*/  IADD3 R6, P0, PT, R8, R2, RZ ;  /* 0x0000000208067210 */ /* 0x000fca0007f1e0ff */
[----:B------:R-:W-:-:S06]  /*0540*/  IMAD.X R7, R9, 0x1, R0, P0 ;  /* 0x0000000109077824 */ /* 0x000fcc00000e0600 */
[----:B------:R-:W4:Y:S02]  /*0550*/  LD.E R7, desc[UR4][R6.64] ;  /* 0x0000000406077980 */ /* 0x000f24000c101900 */
[----:B----4-:R-:W-:Y:S01]  /*0560*/  IADD3 R64, PT, PT, R7, -R10, RZ ;  /* 0x8000000a07407210 */ /* 0x010fe20007ffe0ff */
[----:B------:R-:W-:Y:S05]  /*0570*/  BRA `(.L_x_1609) ;  /* 0x0000000000247947 */ /* 0x000fea0003800000 */
.L_x_1608:
[----:B------:R-:W4:Y:S01]  /*0580*/  LD.E.64 R6, desc[UR4][R132.64+0x108] ;  /* 0x0001080484067980 */ /* 0x000f22000c101b00 */
[----:B------:R-:W-:Y:S01]  /*0590*/  BSSY.RECONVERGENT B0, `(.L_x_1610) ;  /* 0x0000006000007945 */ /* 0x000fe20003800200 */
[----:B----4-:R-:W-:-:S04]  /*05a0*/  ISETP.NE.U32.AND P0, PT, R6, RZ, PT ;  /* 0x000000ff0600720c */ /* 0x010fc80003f05070 */
[----:B------:R-:W-:Y:S01]  /*05b0*/  ISETP.NE.AND.EX P0, PT, R7, RZ, PT, P0 ;  /* 0x000000ff0700720c */ /* 0x000fe20003f05300 */
[----:B------:R-:W-:-:S12]  /*05c0*/  IMAD.MOV.U32 R7, RZ, RZ, RZ ;  /* 0x000000ffff077224 */ /* 0x000fd800078e00ff */
[----:B------:R-:W-:Y:S05]  /*05d0*/  @!P0 BRA `(.L_x_1611) ;  /* 0x0000000000048947 */ /* 0x000fea0003800000 */
[----:B------:R4:W5:Y:S02]  /*05e0*/  LD.E R7, desc[UR4][R132.64+0xbc] ;  /* 0x0000bc0484077980 */ /* 0x000964000c101900 */
.L_x_1611:
[----:B------:R-:W-:Y:S05]  /*05f0*/  BSYNC.RECONVERGENT B0 ;  /* 0x0000000000007941 */ /* 0x000fea0003800200 */
.L_x_1610:
[----:B-----5:R-:W-:Y:S02]  /*0600*/  IADD3 R64, PT, PT, R76, R7, RZ ;  /* 0x000000074c407210 */ /* 0x020fe40007ffe0ff */
.L_x_1609:
[----:B------:R-:W-:Y:S05]  /*0610*/  BSYNC.RECONVERGENT B1 ;  /* 0x0000000000017941 */ /* 0x000fea0003800200 */
.L_x_1607:
[----:B------:R-:W-:Y:S01]  /*0620*/  IMAD.SHL.U32 R78, R217, 0x40, RZ ;  /* 0x00000040d94e7824 */ /* 0x000fe200078e00ff */
[----:B------:R-:W-:Y:S01]  /*0630*/  MOV R6, R216 ;  /* 0x000000d800067202 */ /* 0x000fe20000000f00 */
[----:B------:R-:W-:-:S03]  /*0640*/  IMAD.MOV.U32 R7, RZ, RZ, 0x0 ;  /* 0x00000000ff077424 */ /* 0x000fc600078e00ff */
[----:B------:R-:W-:-:S13]  /*0650*/  ISETP.GT.AND P0, PT, R219, R78, PT ;  /* 0x0000004edb00720c */ /* 0x000fda0003f04270 */
[----:B-1234-:R-:W-:Y:S05]  /*0660*/  @!P0 RET.REL.NODEC R6 `(_ZN5flash24flash_fwd_splitkv_kernelI23Flash_fwd_kernel_traitsILi128ELi64ELi128ELi4ELb0ELb0EN7cutlass10bfloat16_tE19Flash_kernel_traitsILi128ELi64ELi128ELi4ES3_EELb0ELb0ELb0ELb0ELb0ELb0ELb1ELb1EEEvNS_16Flash_fwd_paramsE) ;  /* 0xfffffff806648950 */ /* 0x01efea0003c3ffff */
[----:B------:R-:W2:Y:S01]  /*0670*/  LD.E R7, desc[UR4][R132.64+0xb8] ;  /* 0x0000b80484077980 */ /* 0x000ea2000c101900 */
[-C--:B------:R-:W-:Y:S02]  /*0680*/  IABS R8, R3.reuse ;  /* 0x0000000300087213 */ /* 0x080fe40000000000 */
[----:B------:R-:W-:Y:S01]  /*0690*/  IABS R4, R3 ;  /* 0x0000000300047213 */ /* 0x000fe20000000000 */
[----:B------:R-:W1:Y:S01]  /*06a0*/  S2R R73, SR_TID.X ;  /* 0x0000000000497919 */ /* 0x000e620000002100 */
[----:B------:R-:W3:Y:S03]  /*06b0*/  I2F.RP R6, R8 ;  /* 0x0000000800067306 */ /* 0x000ee60000209400 */
[----:B------:R-:W-:-:S05]  /*06c0*/  IMAD.MOV R4, RZ, RZ, -R4 ;  /* 0x000000ffff047224 */ /* 0x000fca00078e0a04 */
[----:B---3--:R-:W3:Y:S02]  /*06d0*/  MUFU.RCP R14, R6 ;  /* 0x00000006000e7308 */ /* 0x008ee40000001000 */
[----:B---3--:R-:W-:-:S06]  /*06e0*/  VIADD R14, R14, 0xffffffe ;  /* 0x0ffffffe0e0e7836 */ /* 0x008fcc0000000000 */
[----:B------:R3:W4:Y:S02]  /*06f0*/  F2I.FTZ.U32.TRUNC.NTZ R15, R14 ;  /* 0x0000000e000f7305 */ /* 0x000724000021f000 */
[----:B---3--:R-:W-:Y:S02]  /*0700*/  IMAD.MOV.U32 R14, RZ, RZ, RZ ;  /* 0x000000ffff0e7224 */ /* 0x008fe400078e00ff */
[----:B--2---:R-:W-:-:S05]  /*0710*/  VIADD R7, R7, 0x7f ;  /* 0x0000007f07077836 */ /* 0x004fca0000000000 */
[----:B------:R-:W-:-:S04]  /*0720*/  SHF.R.S32.HI R12, RZ, 0x1f, R7 ;  /* 0x0000001fff0c7819 */ /* 0x000fc80000011407 */
[----:B------:R-:W-:Y:S01]  /*0730*/  LEA.HI R12, R12, R7, RZ, 0x7 ;  /* 0x000000070c0c7211 */ /* 0x000fe200078f38ff */
[----:B----4-:R-:W-:-:S03]  /*0740*/  IMAD.MOV R7, RZ, RZ, -R15 ;  /* 0x000000ffff077224 */ /* 0x010fc600078e0a0f */
[----:B------:R-:W-:Y:S01]  /*0750*/  LEA.HI.SX32 R12, R12, R3, 0x19 ;  /* 0x000000030c0c7211 */ /* 0x000fe200078fcaff */
[----:B------:R-:W-:-:S04]  /*0760*/  IMAD R7, R7, R8, RZ ;  /* 0x0000000807077224 */ /* 0x000fc800078e02ff */
[----:B------:R-:W-:Y:S02]  /*0770*/  VIADD R12, R12, 0xffffffff ;  /* 0xffffffff0c0c7836 */ /* 0x000fe40000000000 */
[----:B------:R-:W-:-:S03]  /*0780*/  IMAD.HI.U32 R7, R15, R7, R14 ;  /* 0x000000070f077227 */ /* 0x000fc600078e000e */
        /* <DEDUP_REMOVED lines=20> */
[----:B-1----:R-:W-:Y:S05]  /*08d0*/  @!P0 BRA `(.L_x_1612) ;  /* 0x0000000800648947 */ /* 0x002fea0003800000 */
[----:B------:R-:W2:Y:S04]  /*08e0*/  LD.E.64 R2, desc[UR4][R132.64+0xb0] ;  /* 0x0000b00484027980 */ /* 0x000ea8000c101b00 */
[----:B------:R-:W3:Y:S04]  /*08f0*/  LD.E R6, desc[UR4][R132.64+0x60] ;  /* 0x0000600484067980 */ /* 0x000ee8000c101900 */
[----:B------:R-:W4:Y:S04]  /*0900*/  LD.E R4, desc[UR4][R132.64+0xcc] ;  /* 0x0000cc0484047980 */ /* 0x000f28000c101900 */
[----:B------:R1:W5:Y:S04]  /*0910*/  LD.E.64 R8, desc[UR4][R132.64+0xa8] ;  /* 0x0000a80484087980 */ /* 0x000368000c101b00 */
[----:B------:R1:W5:Y:S04]  /*0920*/  LD.E R0, desc[UR4][R132.64+0xc0] ;  /* 0x0000c00484007980 */ /* 0x000368000c101900 */
[----:B------:R1:W5:Y:S01]  /*0930*/  LD.E.64 R10, desc[UR4][R132.64+0x78] ;  /* 0x00007804840a7980 */ /* 0x000362000c101b00 */
[----:B------:R-:W-:Y:S01]  /*0940*/  IMAD.SHL.U32 R7, R73, 0x4, RZ ;  /* 0x0000000449077824 */ /* 0x000fe200078e00ff */
[----:B------:R-:W-:Y:S01]  /*0950*/  SHF.R.U32.HI R5, RZ, 0x4, R73 ;  /* 0x00000004ff057819 */ /* 0x000fe20000011649 */
[----:B------:R-:W-:Y:S03]  /*0960*/  BSSY.RECONVERGENT B0, `(.L_x_1613) ;  /* 0x000001b000007945 */ /* 0x000fe60003800200 */
[----:B------:R-:W-:Y:S01]  /*0970*/  LOP3.LUT R7, R7, 0x3c, RZ, 0xc0, !PT ;  /* 0x0000003c07077812 */ /* 0x000fe200078ec0ff */
[----:B------:R-:W-:-:S02]  /*0980*/  VIADD R13, R5, 0x8 ;  /* 0x00000008050d7836 */ /* 0x000fc40000000000 */
[----:B------:R-:W-:Y:S01]  /*0990*/  VIADD R27, R5, 0x18 ;  /* 0x00000018051b7836 */ /* 0x000fe20000000000 */
[C---:B------:R-:W-:Y:S02]  /*09a0*/  ISETP.NE.AND P6, PT, R7.reuse, RZ, PT ;  /* 0x000000ff0700720c */ /* 0x040fe40003fc5270 */
[----:B------:R-:W-:Y:S01]  /*09b0*/  LOP3.LUT R29, R7, 0x40, RZ, 0xfc, !PT ;  /* 0x00000040071d7812 */ /* 0x000fe200078efcff */
[----:B--2---:R-:W-:Y:S02]  /*09c0*/  IMAD R223, R2, UR8, R223 ;  /* 0x0000000802df7c24 */ /* 0x004fe4000f8e02df */
[----:B------:R-:W-:Y:S02]  /*09d0*/  IMAD.IADD R2, R219, 0x1, -R78 ;  /* 0x00000001db027824 */ /* 0x000fe400078e0a4e */
[----:B---3--:R-:W-:-:S03]  /*09e0*/  IMAD R6, R223, R6, R221 ;  /* 0x00000006df067224 */ /* 0x008fc600078e02dd */
[----:B------:R-:W-:Y:S01]  /*09f0*/  ISETP.GE.AND P3, PT, R5, R2, PT ;  /* 0x000000020500720c */ /* 0x000fe20003f66270 */
[----:B------:R-:W-:Y:S01]  /*0a00*/  IMAD R3, R3, R6, R78 ;  /* 0x0000000603037224 */ /* 0x000fe200078e024e */
[-C--:B------:R-:W-:Y:S01]  /*0a10*/  ISETP.GE.AND P2, PT, R13, R2.reuse, PT ;  /* 0x000000020d00720c */ /* 0x080fe20003f46270 */
[----:B------:R-:W-:Y:S01]  /*0a20*/  IMAD.SHL.U32 R6, R73, 0x8, RZ ;  /* 0x0000000849067824 */ /* 0x000fe200078e00ff */
[----:B------:R-:W-:Y:S01]  /*0a30*/  ISETP.GE.OR P4, PT, R13, R2, P6 ;  /* 0x000000020d00720c */ /* 0x000fe20003786670 */
[----:B----4-:R-:W-:Y:S02]  /*0a40*/  IMAD R4, R3, R4, RZ ;  /* 0x0000000403047224 */ /* 0x010fe400078e02ff */
[----:B------:R-:W-:Y:S01]  /*0a50*/  VIADD R13, R5, 0x10 ;  /* 0x00000010050d7836 */ /* 0x000fe20000000000 */
[----:B------:R-:W-:-:S04]  /*0a60*/  LOP3.LUT R17, R7, 0x1f80, R6, 0xf8, !PT ;  /* 0x00001f8007117812 */ /* 0x000fc800078ef806 */
[C---:B------:R-:W-:Y:S02]  /*0a70*/  IADD3 R17, P1, PT, R4.reuse, R17, RZ ;  /* 0x0000001104117210 */ /* 0x040fe40007f3e0ff */
[----:B------:R-:W-:Y:S02]  /*0a80*/  ISETP.GE.AND P0, PT, R13, R2, PT ;  /* 0x000000020d00720c */ /* 0x000fe40003f06270 */
[----:B------:R-:W-:Y:S01]  /*0a90*/  LEA.HI.X.SX32 R15, R4, RZ, 0x1, P1 ;  /* 0x000000ff040f7211 */ /* 0x000fe200008f0eff */
[----:B-1----:R-:W-:Y:S10]  /*0aa0*/  @P3 BRA `(.L_x_1614) ;  /* 0x0000000000183947 */ /* 0x002ff40003800000 */
[-C--:B-----5:R-:W-:Y:S02]  /*0ab0*/  ISETP.GE.AND P5, PT, R7, R0.reuse, PT ;  /* 0x000000000700720c */ /* 0x0a0fe40003fa6270 */
[----:B------:R-:W-:Y:S02]  /*0ac0*/  ISETP.GE.AND P3, PT, R29, R0, PT ;  /* 0x000000001d00720c */ /* 0x000fe40003f66270 */
[----:B------:R-:W-:-:S04]  /*0ad0*/  LEA R18, P1, R17, R10, 0x2 ;  /* 0x0000000a11127211 */ /* 0x000fc800078210ff */
[----:B------:R-:W-:-:S05]  /*0ae0*/  LEA.HI.X R19, R17, R11, R15, 0x2, P1 ;  /* 0x0000000b11137211 */ /* 0x000fca00008f140f */
[----:B------:R1:W-:Y:S04]  /*0af0*/  @!P5 ST.E.128 desc[UR4][R18.64], RZ ;  /* 0x000000ff1200d985 */ /* 0x0003e8000c101d04 */
[----:B------:R1:W-:Y:S02]  /*0b00*/  @!P3 ST.E.128 desc[UR4][R18.64+0x100], RZ ;  /* 0x000100ff1200b985 */ /* 0x0003e4000c101d04 */
.L_x_1614:
[----:B------:R-:W-:Y:S05]  /*0b10*/  BSYNC.RECONVERGENT B0 ;  /* 0x0000000000007941 */ /* 0x000fea0003800200 */
.L_x_1613:
        /* <DEDUP_REMOVED lines=12> */
.L_x_1616:
[----:B------:R-:W-:Y:S05]  /*0be0*/  BSYNC.RECONVERGENT B0 ;  /* 0x0000000000007941 */ /* 0x000fea0003800200 */
.L_x_1615:
        /* <DEDUP_REMOVED lines=12> */
.L_x_1618:
[----:B------:R-:W-:Y:S05]  /*0cb0*/  BSYNC.RECONVERGENT B0 ;  /* 0x0000000000007941 */ /* 0x000fea0003800200 */
.L_x_1617:
        /* <DEDUP_REMOVED lines=12> */
.L_x_1620:
[----:B------:R-:W-:Y:S05]  /*0d80*/  BSYNC.RECONVERGENT B0 ;  /* 0x0000000000007941 */ /* 0x000fea0003800200 */
.L_x_1619:
        /* <DEDUP_REMOVED lines=11> */
.L_x_1622:
[----:B------:R-:W-:Y:S05]  /*0e40*/  BSYNC.RECONVERGENT B0 ;  /* 0x0000000000007941 */ /* 0x000fea0003800200 */
.L_x_1621:
        /* <DEDUP_REMOVED lines=11> */
.L_x_1624:
[----:B------:R-:W-:Y:S05]  /*0f00*/  BSYNC.RECONVERGENT B0 ;  /* 0x0000000000007941 */ /* 0x000fea0003800200 */
.L_x_1623:
        /* <DEDUP_REMOVED lines=12> */
.L_x_1626:
[----:B------:R-:W-:Y:S05]  /*0fd0*/  BSYNC.RECONVERGENT B0 ;  /* 0x0000000000007941 */ /* 0x000fea0003800200 */
.L_x_1625:
        /* <DEDUP_REMOVED lines=15> */
.L_x_1628:
[----:B------:R-:W-:Y:S05]  /*10d0*/  BSYNC.RECONVERGENT B0 ;  /* 0x0000000000007941 */ /* 0x000fea0003800200 */
.L_x_1627:
        /* <DEDUP_REMOVED lines=20> */
[----:B-1----:R-:W-:Y:S05]  /*1220*/  @P6 RET.REL.NODEC R216 `(_ZN5flash24flash_fwd_splitkv_kernelI23Flash_fwd_kernel_traitsILi128ELi64ELi128ELi4ELb0ELb0EN7cutlass10bfloat16_tE19Flash_kernel_traitsILi128ELi64ELi128ELi4ES3_EELb0ELb0ELb0ELb0ELb0ELb0ELb1ELb1EEEvNS_16Flash_fwd_paramsE) ;  /* 0xffffffecd8746950 */ /* 0x002fea0003c3ffff */
[----:B------:R-:W-:Y:S02]  /*1230*/  MOV R3, 0xff800000 ;  /* 0xff80000000037802 */ /* 0x000fe40000000f00 */
[----:B------:R-:W-:-:S03]  /*1240*/  MOV R217, 0x0 ;  /* 0x0000000000d97802 */ /* 0x000fc60000000f00 */
[----:B------:R1:W-:Y:S02]  /*1250*/  ST.E desc[UR4][R8.64+0xe0], R3 ;  /* 0x0000e00308007985 */ /* 0x0003e4000c101904 */
[----:B-1----:R-:W-:Y:S05]  /*1260*/  RET.REL.NODEC R216 `(_ZN5flash24flash_fwd_splitkv_kernelI23Flash_fwd_kernel_traitsILi128ELi64ELi128ELi4ELb0ELb0EN7cutlass10bfloat16_tE19Flash_kernel_traitsILi128ELi64ELi128ELi4ES3_EELb0ELb0ELb0ELb0ELb0ELb0ELb1ELb1EEEvNS_16Flash_fwd_paramsE) ;  /* 0xffffffecd8647950 */ /* 0x002fea0003c3ffff */
.L_x_1612:
        /* <DEDUP_REMOVED lines=27> */
[----:B-----5:R-:W2:Y:S01]  /*1420*/  F2I.FTZ.U32.TRUNC.NTZ R9, R8 ;  /* 0x0000000800097305 */ /* 0x020ea2000021f000 */
[----:B-1----:R-:W-:Y:S02]  /*1430*/  IABS R2, R10 ;  /* 0x0000000a00027213 */ /* 0x002fe40000000000 */
[----:B--2---:R-:W-:Y:S01]  /*1440*/  IADD3 R3, PT, PT, RZ, -R9, RZ ;  /* 0x80000009ff037210 */ /* 0x004fe20007ffe0ff */
[----:B------:R-:W-:-:S04]  /*1450*/  IMAD.MOV.U32 R8, RZ, RZ, RZ ;  /* 0x000000ffff087224 */ /* 0x000fc800078e00ff */
[----:B------:R-:W-:Y:S01]  /*1460*/  IMAD R6, R3, R4, RZ ;  /* 0x0000000403067224 */ /* 0x000fe200078e02ff */
[----:B------:R-:W-:-:S03]  /*1470*/  IABS R3, R11 ;  /* 0x0000000b00037213 */ /* 0x000fc60000000000 */
[----:B------:R-:W-:Y:S01]  /*1480*/  IMAD.HI.U32 R6, R9, R6, R8 ;  /* 0x0000000609067227 */ /* 0x000fe200078e0008 */
[----:B------:R-:W-:-:S05]  /*1490*/  IADD3 R2, PT, PT, RZ, -R2, RZ ;  /* 0x80000002ff027210 */ /* 0x000fca0007ffe0ff */
        /* <DEDUP_REMOVED lines=17> */
[----:B------:R-:W2:Y:S04]  /*15b0*/  LD.E.64 R12, desc[UR4][R18.64+0x28] ;  /* 0x00002804120c7980 */ /* 0x000ea8000c101b00 */
[----:B------:R-:W-:-:S06]  /*15c0*/  IMAD.WIDE R2, R8, 0x4, R224 ;  /* 0x0000000408027825 */ /* 0x000fcc00078e02e0 */
[----:B------:R1:W3:Y:S01]  /*15d0*/  LD.E R2, desc[UR4][R2.64] ;  /* 0x0000000402027980 */ /* 0x0002e2000c101900 */
        /* <DEDUP_REMOVED lines=15> */
[----:B------:R-:W-:-:S11]  /*16d0*/  LOP3.LUT R6, R221, R0, RZ, 0x3c, !PT ;  /* 0x00000000dd067212 */ /* 0x000fd600078e3cff */
[----:B------:R-:W-:-:S04]  /*16e0*/  @!P1 IADD3 R4, PT, PT, R4, -R7, RZ ;  /* 0x8000000704049210 */ /* 0x000fc80007ffe0ff */
[----:B------:R-:W-:Y:S01]  /*16f0*/  ISETP.GE.U32.AND P2, PT, R4, R7, PT ;  /* 0x000000070400720c */ /* 0x000fe20003f46070 */
[----:B------:R-:W-:Y:S01]  /*1700*/  IMAD.MOV R8, RZ, RZ, -R8 ;  /* 0x000000ffff087224 */ /* 0x000fe200078e0a08 */
[----:B------:R-:W-:Y:S02]  /*1710*/  @!P1 IADD3 R3, PT, PT, R3, 0x1, RZ ;  /* 0x0000000103039810 */ /* 0x000fe40007ffe0ff */
[----:B------:R-:W-:Y:S02]  /*1720*/  ISETP.GE.AND P0, PT, R6, RZ, PT ;  /* 0x000000ff0600720c */ /* 0x000fe40003f06270 */
[----:B------:R-:W-:Y:S01]  /*1730*/  ISETP.NE.AND P1, PT, R0, RZ, PT ;  /* 0x000000ff0000720c */ /* 0x000fe20003f25270 */
[----:B------:R-:W-:-:S06]  /*1740*/  IMAD R11, R10, R8, R11 ;  /* 0x000000080a0b7224 */ /* 0x000fcc00078e020b */
[----:B------:R-:W-:-:S04]  /*1750*/  @P2 VIADD R3, R3, 0x1 ;  /* 0x0000000103032836 */ /* 0x000fc80000000000 */
[----:B------:R-:W-:Y:S02]  /*1760*/  IMAD.MOV.U32 R9, RZ, RZ, R3 ;  /* 0x000000ffff097224 */ /* 0x000fe400078e0003 */
[----:B------:R-:W-:-:S03]  /*1770*/  IMAD R3, R209, R11, RZ ;  /* 0x0000000bd1037224 */ /* 0x000fc600078e02ff */
[----:B------:R-:W-:Y:S02]  /*1780*/  @!P0 IADD3 R9, PT, PT, -R9, RZ, RZ ;  /* 0x000000ff09098210 */ /* 0x000fe40007ffe1ff */
[----:B------:R-:W-:Y:S02]  /*1790*/  @!P1 LOP3.LUT R9, RZ, R0, RZ, 0x33, !PT ;  /* 0x00000000ff099212 */ /* 0x000fe400078e33ff */
[----:B---3--:R-:W-:Y:S01]  /*17a0*/  SHF.R.S32.HI R7, RZ, 0x1f, R2 ;  /* 0x0000001fff077819 */ /* 0x008fe20000011402 */
[-C--:B------:R-:W-:Y:S02]  /*17b0*/  IMAD R4, R15, R2.reuse, RZ ;  /* 0x000000020f047224 */ /* 0x080fe400078e02ff */
[----:B------:R-:W-:-:S04]  /*17c0*/  IMAD.WIDE.U32 R20, R14, R2, RZ ;  /* 0x000000020e147225 */ /* 0x000fc800078e00ff */
[----:B------:R-:W-:Y:S01]  /*17d0*/  IMAD R4, R14, R7, R4 ;  /* 0x000000070e047224 */ /* 0x000fe200078e0204 */
[----:B------:R-:W-:-:S04]  /*17e0*/  SHF.R.S32.HI R15, RZ, 0x1f, R11 ;  /* 0x0000001fff0f7819 */ /* 0x000fc8000001140b */
[----:B------:R-:W-:Y:S01]  /*17f0*/  IADD3 R21, PT, PT, R21, R4, RZ ;  /* 0x0000000415157210 */ /* 0x000fe20007ffe0ff */
[----:B------:R-:W-:Y:S02]  /*1800*/  IMAD R3, R208, R15, R3 ;  /* 0x0000000fd0037224 */ /* 0x000fe400078e0203 */
[----:B------:R-:W-:Y:S01]  /*1810*/  IMAD.WIDE.U32 R20, R11, R208, R20 ;  /* 0x000000d00b147225 */ /* 0x000fe200078e0014 */
[----:B------:R-:W-:-:S03]  /*1820*/  SHF.R.S32.HI R4, RZ, 0x1f, R9 ;  /* 0x0000001fff047819 */ /* 0x000fc60000011409 */
[----:B------:R-:W-:Y:S02]  /*1830*/  IMAD.IADD R21, R21, 0x1, R3 ;  /* 0x0000000115157824 */ /* 0x000fe400078e0203 */
[----:B------:R-:W-:-:S04]  /*1840*/  IMAD R3, R17, R9, RZ ;  /* 0x0000000911037224 */ /* 0x000fc800078e02ff */
[----:B------:R-:W-:Y:S02]  /*1850*/  IMAD R4, R16, R4, R3 ;  /* 0x0000000410047224 */ /* 0x000fe400078e0203 */
[----:B--2---:R-:W-:Y:S02]  /*1860*/  IMAD R3, R13, R2, RZ ;  /* 0x000000020d037224 */ /* 0x004fe400078e02ff */
        /* <DEDUP_REMOVED lines=8> */
.L_x_1630:
        /* <DEDUP_REMOVED lines=24> */
[----:B------:R-:W-:-:S05]  /*1a70*/  IMAD R4, R8, R11, R4 ;  /* 0x0000000b08047224 */ /* 0x000fca00078e0204 */
[----:B------:R-:W-:Y:S01]  /*1a80*/  ISETP.GT.U32.AND P1, PT, R3, R4, PT ;  /* 0x000000040300720c */ /* 0x000fe20003f24070 */
[-C--:B--2---:R-:W-:Y:S01]  /*1a90*/  @!P2 IMAD R7, R209, R10.reuse, RZ ;  /* 0x0000000ad107a224 */ /* 0x084fe200078e02ff */
[----:B------:R-:W-:Y:S01]  /*1aa0*/  @!P2 SHF.R.S32.HI R2, RZ, 0x1f, R10 ;  /* 0x0000001fff02a819 */ /* 0x000fe2000001140a */
[----:B------:R-:W-:-:S04]  /*1ab0*/  @!P2 IMAD.WIDE.U32 R22, R208, R10, RZ ;  /* 0x0000000ad016a225 */ /* 0x000fc800078e00ff */
[----:B------:R-:W-:-:S06]  /*1ac0*/  @!P2 IMAD R2, R2, R208, R7 ;  /* 0x000000d00202a224 */ /* 0x000fcc00078e0207 */
[----:B------:R-:W-:Y:S01]  /*1ad0*/  @!P1 IMAD.IADD R4, R4, 0x1, -R3 ;  /* 0x0000000104049824 */ /* 0x000fe200078e0a03 */
[----:B------:R-:W-:Y:S01]  /*1ae0*/  @!P2 IADD3 R23, PT, PT, R23, R2, RZ ;  /* 0x000000021717a210 */ /* 0x000fe20007ffe0ff */
[----:B---3-5:R-:W-:Y:S01]  /*1af0*/  @!P2 IMAD R7, R15, R9, RZ ;  /* 0x000000090f07a224 */ /* 0x028fe200078e02ff */
[----:B------:R-:W-:Y:S02]  /*1b00*/  @!P2 SHF.R.S32.HI R2, RZ, 0x1f, R9 ;  /* 0x0000001fff02a819 */ /* 0x000fe40000011409 */
[----:B------:R-:W-:Y:S02]  /*1b10*/  ISETP.GE.U32.AND P5, PT, R4, R3, PT ;  /* 0x000000030400720c */ /* 0x000fe40003fa6070 */
[----:B------:R-:W-:Y:S02]  /*1b20*/  @P2 IADD3 R6, PT, PT, R10, R13, RZ ;  /* 0x0000000d0a062210 */ /* 0x000fe40007ffe0ff */
[----:B------:R-:W-:Y:S01]  /*1b30*/  LOP3.LUT R3, R221, R0, RZ, 0x3c, !PT ;  /* 0x00000000dd037212 */ /* 0x000fe200078e3cff */
[----:B------:R-:W-:Y:S01]  /*1b40*/  @!P2 IMAD R7, R14, R2, R7 ;  /* 0x000000020e07a224 */ /* 0x000fe200078e0207 */
[----:B------:R-:W-:Y:S01]  /*1b50*/  ISETP.NE.AND P3, PT, R0, RZ, PT ;  /* 0x000000ff0000720c */ /* 0x000fe20003f65270 */
[----:B------:R-:W-:Y:S01]  /*1b60*/  @!P2 IMAD.WIDE.U32 R22, R14, R9, R22 ;  /* 0x000000090e16a225 */ /* 0x000fe200078e0016 */
[----:B------:R-:W-:-:S03]  /*1b70*/  ISETP.GE.AND P0, PT, R3, RZ, PT ;  /* 0x000000ff0300720c */ /* 0x000fc60003f06270 */
[-C--:B------:R-:W-:Y:S01]  /*1b80*/  @P2 IMAD.WIDE.U32 R14, R208, R6.reuse, RZ ;  /* 0x00000006d00e2225 */ /* 0x080fe200078e00ff */
[----:B------:R-:W-:Y:S02]  /*1b90*/  LEA R11, R53, 0xffffff80, 0x7 ;  /* 0xffffff80350b7811 */ /* 0x000fe400078e38ff */
[----:B------:R-:W-:Y:S01]  /*1ba0*/  @!P1 IADD3 R8, PT, PT, R8, 0x1, RZ ;  /* 0x0000000108089810 */ /* 0x000fe20007ffe0ff */
[----:B------:R-:W-:Y:S01]  /*1bb0*/  @P2 IMAD R2, R209, R6, RZ ;  /* 0x00000006d1022224 */ /* 0x000fe200078e02ff */
[----:B------:R-:W-:Y:S02]  /*1bc0*/  @!P2 IADD3 R7, PT, PT, R23, R7, RZ ;  /* 0x000000071707a210 */ /* 0x000fe40007ffe0ff */
[----:B------:R-:W-:Y:S01]  /*1bd0*/  @!P2 MOV R6, R22 ;  /* 0x000000160006a202 */ /* 0x000fe20000000f00 */
[----:B------:R-:W-:Y:S01]  /*1be0*/  @P2 IMAD.IADD R7, R15, 0x1, R2 ;  /* 0x000000010f072824 */ /* 0x000fe200078e0202 */
[----:B------:R-:W-:Y:S01]  /*1bf0*/  @P2 MOV R6, R14 ;  /* 0x0000000e00062202 */ /* 0x000fe20000000f00 */
[----:B------:R-:W-:Y:S01]  /*1c00*/  IMAD R4, R209, R11, RZ ;  /* 0x0000000bd1047224 */ /* 0x000fe200078e02ff */
[----:B------:R-:W-:Y:S01]  /*1c10*/  SHF.R.S32.HI R15, RZ, 0x1f, R11 ;  /* 0x0000001fff0f7819 */ /* 0x000fe2000001140b */
[----:B----4-:R-:W-:Y:S01]  /*1c20*/  @!P2 IMAD R2, R211, R10, RZ ;  /* 0x0000000ad302a224 */ /* 0x010fe200078e02ff */
[----:B------:R-:W-:Y:S01]  /*1c30*/  @!P2 SHF.R.S32.HI R3, RZ, 0x1f, R10 ;  /* 0x0000001fff03a819 */ /* 0x000fe2000001140a */
[----:B------:R-:W-:-:S02]  /*1c40*/  @P5 VIADD R8, R8, 0x1 ;  /* 0x0000000108085836 */ /* 0x000fc40000000000 */
[----:B------:R-:W-:-:S03]  /*1c50*/  IMAD.WIDE.U32 R22, R208, R11, R6 ;  /* 0x0000000bd0167225 */ /* 0x000fc600078e0006 */
[----:B------:R-:W-:Y:S01]  /*1c60*/  @!P0 IADD3 R8, PT, PT, -R8, RZ, RZ ;  /* 0x000000ff08088210 */ /* 0x000fe20007ffe1ff */
[----:B------:R-:W-:Y:S02]  /*1c70*/  IMAD R4, R15, R208, R4 ;  /* 0x000000d00f047224 */ /* 0x000fe400078e0204 */
[----:B------:R-:W-:Y:S02]  /*1c80*/  @!P2 IMAD R2, R3, R210, R2 ;  /* 0x000000d20302a224 */ /* 0x000fe400078e0202 */
[----:B------:R-:W-:Y:S01]  /*1c90*/  @!P2 IMAD.WIDE.U32 R6, R210, R10, RZ ;  /* 0x0000000ad206a225 */ /* 0x000fe200078e00ff */
[----:B------:R-:W-:Y:S02]  /*1ca0*/  @!P3 LOP3.LUT R8, RZ, R0, RZ, 0x33, !PT ;  /* 0x00000000ff08b212 */ /* 0x000fe400078e33ff */
[----:B------:R-:W-:Y:S01]  /*1cb0*/  IADD3 R23, PT, PT, R23, R4, RZ ;  /* 0x0000000417177210 */ /* 0x000fe20007ffe0ff */
[----:B------:R-:W-:Y:S01]  /*1cc0*/  @P2 IMAD.IADD R10, R10, 0x1, R13 ;  /* 0x000000010a0a2824 */ /* 0x000fe200078e020d */
[----:B------:R-:W-:-:S02]  /*1cd0*/  @!P2 IADD3 R13, PT, PT, R7, R2, RZ ;  /* 0x00000002070da210 */ /* 0x000fc40007ffe0ff */
[----:B------:R-:W-:Y:S01]  /*1ce0*/  @!P2 MOV R12, R6 ;  /* 0x00000006000ca202 */ /* 0x000fe20000000f00 */
[-C--:B------:R-:W-:Y:S01]  /*1cf0*/  @!P2 IMAD R2, R21, R9.reuse, RZ ;  /* 0x000000091502a224 */ /* 0x080fe200078e02ff */
[----:B------:R-:W-:Y:S01]  /*1d00*/  @!P2 SHF.R.S32.HI R3, RZ, 0x1f, R9 ;  /* 0x0000001fff03a819 */ /* 0x000fe20000011409 */
[----:B------:R-:W-:Y:S01]  /*1d10*/  IMAD R7, R17, R8, RZ ;  /* 0x0000000811077224 */ /* 0x000fe200078e02ff */
[----:B------:R-:W-:Y:S01]  /*1d20*/  SHF.R.S32.HI R4, RZ, 0x1f, R8 ;  /* 0x0000001fff047819 */ /* 0x000fe20000011408 */
[----:B------:R-:W-:-:S04]  /*1d30*/  @!P2 IMAD.WIDE.U32 R12, R20, R9, R12 ;  /* 0x00000009140ca225 */ /* 0x000fc800078e000c */
[----:B------:R-:W-:Y:S02]  /*1d40*/  @!P2 IMAD R2, R20, R3, R2 ;  /* 0x000000031402a224 */ /* 0x000fe400078e0202 */
[----:B------:R-:W-:-:S04]  /*1d50*/  IMAD.WIDE.U32 R8, R16, R8, R22 ;  /* 0x0000000810087225 */ /* 0x000fc800078e0016 */
[----:B------:R-:W-:Y:S02]  /*1d60*/  IMAD R7, R16, R4, R7 ;  /* 0x0000000410077224 */ /* 0x000fe400078e0207 */
[-C--:B------:R-:W-:Y:S02]  /*1d70*/  @P2 IMAD R6, R211, R10.reuse, RZ ;  /* 0x0000000ad3062224 */ /* 0x080fe400078e02ff */
[----:B------:R-:W-:Y:S01]  /*1d80*/  @P2 IMAD.WIDE.U32 R16, R210, R10, RZ ;  /* 0x0000000ad2102225 */ /* 0x000fe200078e00ff */
[----:B------:R-:W-:-:S03]  /*1d90*/  MOV R4, R8 ;  /* 0x0000000800047202 */ /* 0x000fc60000000f00 */
[----:B------:R-:W-:Y:S01]  /*1da0*/  @!P2 IMAD.IADD R13, R13, 0x1, R2 ;  /* 0x000000010d0da824 */ /* 0x000fe200078e0202 */
[----:B------:R-:W-:Y:S01]  /*1db0*/  @!P2 MOV R2, R12 ;  /* 0x0000000c0002a202 */ /* 0x000fe20000000f00 */
[----:B------:R-:W-:Y:S01]  /*1dc0*/  IMAD.IADD R3, R9, 0x1, R7 ;  /* 0x0000000109037824 */ /* 0x000fe200078e0207 */
[----:B------:R-:W-:Y:S02]  /*1dd0*/  @P2 IADD3 R13, PT, PT, R17, R6, RZ ;  /* 0x00000006110d2210 */ /* 0x000fe40007ffe0ff */
[----:B------:R-:W-:Y:S02]  /*1de0*/  @P2 MOV R2, R16 ;  /* 0x0000001000022202 */ /* 0x000fe40000000f00 */
.L_x_1631:
[----:B------:R-:W-:Y:S05]  /*1df0*/  BSYNC.RECONVERGENT B0 ;  /* 0x0000000000007941 */ /* 0x000fea0003800200 */
.L_x_1629:
        /* <DEDUP_REMOVED lines=26> */
[----:B------:R-:W-:-:S05]  /*1fa0*/  IMAD.SHL.U32 R65, R73, 0x8, RZ ;  /* 0x0000000849417824 */ /* 0x000fca00078e00ff */
[----:B------:R-:W-:-:S07]  /*1fb0*/  LOP3.LUT R14, R65, 0x38, RZ, 0xc0, !PT ;  /* 0x00000038410e7812 */ /* 0x000fce00078ec0ff */
[----:B------:R-:W-:Y:S01]  /*1fc0*/  @!P2 IMAD.IADD R21, R21, 0x1, -R16 ;  /* 0x000000011515a824 */ /* 0x000fe200078e0a10 */
[----:B------:R-:W-:-:S04]  /*1fd0*/  IADD3 R28, P1, PT, R14, R2, RZ ;  /* 0x000000020e1c7210 */ /* 0x000fc80007f3e0ff */
[----:B------:R-:W-:Y:S02]  /*1fe0*/  ISETP.GE.U32.AND P3, PT, R21, R16, PT ;  /* 0x000000101500720c */ /* 0x000fe40003f66070 */
[----:B------:R-:W-:Y:S02]  /*1ff0*/  SHF.L.U32 R67, R73, 0x6, RZ ;  /* 0x0000000649437819 */ /* 0x000fe400000006ff */
[----:B------:R-:W-:Y:S01]  /*2000*/  LOP3.LUT R16, R221, R0, RZ, 0x3c, !PT ;  /* 0x00000000dd107212 */ /* 0x000fe200078e3cff */
[----:B------:R-:W-:Y:S01]  /*2010*/  IMAD.SHL.U32 R66, R73, 0x20, RZ ;  /* 0x0000002049427824 */ /* 0x000fe200078e00ff */
[----:B------:R-:W-:Y:S01]  /*2020*/  LOP3.LUT R21, R67, 0x200, RZ, 0xc0, !PT ;  /* 0x0000020043157812 */ /* 0x000fe200078ec0ff */
[----:B------:R-:W-:Y:S01]  /*2030*/  IMAD.X R29, RZ, RZ, R13, P1 ;  /* 0x000000ffff1d7224 */ /* 0x000fe200008e060d */
[----:B------:R-:W-:Y:S02]  /*2040*/  ISETP.GE.AND P1, PT, R16, RZ, PT ;  /* 0x000000ff1000720c */ /* 0x000fe40003f26270 */
[----:B------:R-:W-:Y:S01]  /*2050*/  @!P2 IADD3 R10, PT, PT, R10, 0x1, RZ ;  /* 0x000000010a0aa810 */ /* 0x000fe20007ffe0ff */
[----:B------:R-:W-:Y:S01]  /*2060*/  IMAD R2, R15, R210, RZ ;  /* 0x000000d20f027224 */ /* 0x000fe200078e02ff */
[----:B------:R-:W-:-:S02]  /*2070*/  LOP3.LUT R66, R21, 0x7c00, R66, 0xf8, !PT ;  /* 0x00007c0015427812 */ /* 0x000fc400078ef842 */
[----:B------:R-:W-:Y:S01]  /*2080*/  ISETP.NE.AND P2, PT, R0, RZ, PT ;  /* 0x000000ff0000720c */ /* 0x000fe20003f45270 */
[----:B------:R-:W-:Y:S02]  /*2090*/  @P3 VIADD R10, R10, 0x1 ;  /* 0x000000010a0a3836 */ /* 0x000fe40000000000 */
[C---:B------:R-:W-:Y:S02]  /*20a0*/  IMAD R13, R11.reuse, R211, R2 ;  /* 0x000000d30b0d7224 */ /* 0x040fe400078e0202 */
[----:B------:R-:W-:-:S04]  /*20b0*/  IMAD.WIDE.U32 R28, R11, R210, R28 ;  /* 0x000000d20b1c7225 */ /* 0x000fc800078e001c */
[----:B------:R-:W-:-:S04]  /*20c0*/  IMAD.MOV.U32 R2, RZ, RZ, R10 ;  /* 0x000000ffff027224 */ /* 0x000fc800078e000a */
[----:B------:R-:W-:Y:S01]  /*20d0*/  @!P1 IMAD.MOV R2, RZ, RZ, -R2 ;  /* 0x000000ffff029224 */ /* 0x000fe200078e0a02 */
[----:B------:R-:W-:Y:S01]  /*20e0*/  @!P2 LOP3.LUT R2, RZ, R0, RZ, 0x33, !PT ;  /* 0x00000000ff02a212 */ /* 0x000fe200078e33ff */
[----:B------:R-:W-:Y:S01]  /*20f0*/  IMAD.MOV.U32 R121, RZ, RZ, RZ ;  /* 0x000000ffff797224 */ /* 0x000fe200078e00ff */
[----:B------:R-:W-:Y:S02]  /*2100*/  SHF.R.U32.HI R120, RZ, 0x3, R73 ;  /* 0x00000003ff787819 */ /* 0x000fe40000011649 */
[----:B------:R-:W-:Y:S01]  /*2110*/  SHF.R.S32.HI R0, RZ, 0x1f, R2 ;  /* 0x0000001fff007819 */ /* 0x000fe20000011402 */
[----:B------:R-:W1:Y:S02]  /*2120*/  S2UR UR6, SR_CgaCtaId ;  /* 0x00000000000679c3 */ /* 0x000e640000008800 */
[----:B------:R-:W-:Y:S01]  /*2130*/  IMAD R215, R211, R120, RZ ;  /* 0x00000078d3d77224 */ /* 0x000fe200078e02ff */
[----:B------:R-:W-:-:S04]  /*2140*/  LOP3.LUT R70, R65, 0x1c0, RZ, 0xc0, !PT ;  /* 0x000001c041467812 */ /* 0x000fc800078ec0ff */
[----:B------:R-:W-:Y:S01]  /*2150*/  LOP3.LUT R70, R70, 0x38, R73, 0xf8, !PT ;  /* 0x0000003846467812 */ /* 0x000fe200078ef849 */
[----:B------:R-:W-:Y:S01]  /*2160*/  UMOV UR7, 0x400 ;  /* 0x0000040000077882 */ /* 0x000fe20000000000 */
[----:B------:R-:W-:Y:S02]  /*2170*/  IMAD R213, R209, R120, RZ ;  /* 0x00000078d1d57224 */ /* 0x000fe400078e02ff */
[----:B------:R-:W-:-:S04]  /*2180*/  LOP3.LUT R70, R70, 0x38, R65, 0x78, !PT ;  /* 0x0000003846467812 */ /* 0x000fc800078e7841 */
[----:B------:R-:W-:Y:S01]  /*2190*/  LOP3.LUT R70, R70, 0x1e00, R65, 0xf8, !PT ;  /* 0x00001e0046467812 */ /* 0x000fe200078ef841 */
[----:B-1----:R-:W-:Y:S01]  /*21a0*/  ULEA UR6, UR6, UR7, 0x18 ;  /* 0x0000000706067291 */ /* 0x002fe2000f8ec0ff */
[----:B------:R-:W-:Y:S01]  /*21b0*/  LEA R218, R53, 0xffffff80, 0x7 ;  /* 0xffffff8035da7811 */ /* 0x000fe200078e38ff */
[----:B------:R-:W-:Y:S01]  /*21c0*/  IMAD.SHL.U32 R68, R210, 0x10, RZ ;  /* 0x00000010d2447824 */ /* 0x000fe200078e00ff */
[----:B------:R-:W-:-:S03]  /*21d0*/  SHF.L.U64.HI R72, R208, 0x4, R209 ;  /* 0x00000004d0487819 */ /* 0x000fc600000102d1 */
[----:B------:R-:W-:Y:S02]  /*21e0*/  LEA R70, R70, UR6, 0x1 ;  /* 0x0000000646467c11 */ /* 0x000fe4000f8e08ff */
[----:B------:R-:W-:Y:S02]  /*21f0*/  SHF.L.U32 R71, R208, 0x4, RZ ;  /* 0x00000004d0477819 */ /* 0x000fe400000006ff */
[----:B------:R-:W-:Y:S01]  /*2200*/  SHF.L.U64.HI R69, R210, 0x4, R211 ;  /* 0x00000004d2457819 */ /* 0x000fe200000102d3 */
[----:B--2---:R-:W-:-:S04]  /*2210*/  @P0 IMAD.WIDE.U32 R30, R126, R5, RZ ;  /* 0x000000057e1e0225 */ /* 0x004fc800078e00ff */
[----:B------:R-:W-:Y:S02]  /*2220*/  @P0 IMAD R16, R127, R5, RZ ;  /* 0x000000057f100224 */ /* 0x000fe400078e02ff */
[----:B---3--:R-:W-:-:S04]  /*2230*/  @!P0 IMAD.WIDE.U32 R20, R26, R223, RZ ;  /* 0x000000df1a148225 */ /* 0x008fc800078e00ff */
[----:B------:R-:W-:Y:S02]  /*2240*/  @!P0 IMAD R11, R27, R223, RZ ;  /* 0x000000df1b0b8224 */ /* 0x000fe400078e02ff */
[----:B------:R-:W-:Y:S02]  /*2250*/  @!P0 IMAD.MOV.U32 R5, RZ, RZ, R20 ;  /* 0x000000ffff058224 */ /* 0x000fe400078e0014 */
[----:B------:R-:W-:Y:S01]  /*2260*/  @P0 IMAD.MOV.U32 R5, RZ, RZ, R30 ;  /* 0x000000ffff050224 */ /* 0x000fe200078e001e */
[----:B------:R-:W-:Y:S02]  /*2270*/  @!P0 IADD3 R11, PT, PT, R21, R11, RZ ;  /* 0x0000000b150b8210 */ /* 0x000fe40007ffe0ff */
[----:B------:R-:W-:Y:S02]  /*2280*/  @P0 IADD3 R11, PT, PT, R31, R16, RZ ;  /* 0x000000101f0b0210 */ /* 0x000fe40007ffe0ff */
[C---:B------:R-:W-:Y:S02]  /*2290*/  IADD3 R10, P1, PT, R14.reuse, R5, RZ ;  /* 0x000000050e0a7210 */ /* 0x040fe40007f3e0ff */
[----:B------:R-:W-:Y:S01]  /*22a0*/  IADD3 R27, PT, PT, R29, R13, RZ ;  /* 0x0000000d1d1b7210 */ /* 0x000fe20007ffe0ff */
[----:B------:R-:W-:Y:S01]  /*22b0*/  IMAD R5, R23, R221, RZ ;  /* 0x000000dd17057224 */ /* 0x000fe200078e02ff */
[----:B------:R-:W-:Y:S01]  /*22c0*/  SHF.R.S32.HI R13, RZ, 0x1f, R221 ;  /* 0x0000001fff0d7819 */ /* 0x000fe200000114dd */
[----:B------:R-:W-:Y:S01]  /*22d0*/  IMAD.X R11, RZ, RZ, R11, P1 ;  /* 0x000000ffff0b7224 */ /* 0x000fe200008e060b */
[----:B------:R-:W-:Y:S01]  /*22e0*/  IADD3 R20, P0, PT, R14, R4, RZ ;  /* 0x000000040e147210 */ /* 0x000fe20007f1e0ff */
[----:B------:R-:W-:-:S02]  /*22f0*/  IMAD.MOV.U32 R26, RZ, RZ, R28 ;  /* 0x000000ffff1a7224 */ /* 0x000fc400078e001c */
[----:B------:R-:W-:Y:S02]  /*2300*/  IMAD R21, R25, R2, RZ ;  /* 0x0000000219157224 */ /* 0x000fe400078e02ff */
[----:B------:R-:W-:Y:S02]  /*2310*/  IMAD R5, R22, R13, R5 ;  /* 0x0000000d16057224 */ /* 0x000fe400078e0205 */
[----:B------:R-:W-:-:S04]  /*2320*/  IMAD.WIDE.U32 R10, R221, R22, R10 ;  /* 0x00000016dd0a7225 */ /* 0x000fc800078e000a */
[----:B------:R-:W-:Y:S01]  /*2330*/  IMAD.WIDE.U32 R22, R217, 0x40, R120 ;  /* 0x00000040d9167825 */ /* 0x000fe200078e0078 */
[----:B------:R-:W-:-:S03]  /*2340*/  IADD3 R11, PT, PT, R11, R5, RZ ;  /* 0x000000050b0b7210 */ /* 0x000fc60007ffe0ff */
[----:B------:R-:W-:-:S04]  /*2350*/  IMAD.WIDE.U32 R26, R2, R24, R26 ;  /* 0x00000018021a7225 */ /* 0x000fc800078e001a */
[----:B------:R-:W-:Y:S02]  /*2360*/  IMAD R24, R0, R24, R21 ;  /* 0x0000001800187224 */ /* 0x000fe400078e0215 */
[----:B------:R-:W-:Y:S01]  /*2370*/  IMAD.X R21, RZ, RZ, R3, P0 ;  /* 0x000000ffff157224 */ /* 0x000fe200000e0603 */
[----:B------:R-:W-:Y:S01]  /*2380*/  SHF.R.S32.HI R3, RZ, 0x1f, R76 ;  /* 0x0000001fff037819 */ /* 0x000fe2000001144c */
[----:B------:R-:W-:Y:S02]  /*2390*/  IMAD R5, R23, R126, RZ ;  /* 0x0000007e17057224 */ /* 0x000fe400078e02ff */
[----:B------:R-:W-:Y:S01]  /*23a0*/  IMAD.IADD R27, R27, 0x1, R24 ;  /* 0x000000011b1b7824 */ /* 0x000fe200078e0218 */
[----:B------:R-:W-:Y:S01]  /*23b0*/  LEA.HI R3, R3, R76, RZ, 0x7 ;  /* 0x0000004c03037211 */ /* 0x000fe200078f38ff */
[C---:B------:R-:W-:Y:S02]  /*23c0*/  IMAD R5, R22.reuse, R127, R5 ;  /* 0x0000007f16057224 */ /* 0x040fe400078e0205 */
[----:B------:R-:W-:Y:S01]  /*23d0*/  IMAD.WIDE.U32 R22, R22, R126, R10 ;  /* 0x0000007e16167225 */ /* 0x000fe200078e000a */
[----:B------:R-:W-:-:S03]  /*23e0*/  SHF.R.S32.HI R3, RZ, 0x7, R3 ;  /* 0x00000007ff037819 */ /* 0x000fc60000011403 */
[----:B------:R-:W-:Y:S01]  /*23f0*/  IMAD.WIDE.U32 R10, R120, R210, R26 ;  /* 0x000000d2780a7225 */ /* 0x000fe200078e001a */
[----:B------:R-:W-:-:S03]  /*2400*/  VIMNMX R74, PT, PT, R206, R3, !PT ;  /* 0x00000003ce4a7248 */ /* 0x000fc60007fe0100 */
[----:B------:R-:W-:Y:S01]  /*2410*/  IMAD.IADD R215, R11, 0x1, R215 ;  /* 0x000000010bd77824 */ /* 0x000fe200078e02d7 */
[----:B----4-:R-:W-:-:S04]  /*2420*/  LEA R214, P0, R10, R6, 0x1 ;  /* 0x000000060ad67211 */ /* 0x010fc800078008ff */
[----:B------:R-:W-:Y:S02]  /*2430*/  LEA.HI.X R215, R10, R7, R215, 0x1, P0 ;  /* 0x000000070ad77211 */ /* 0x000fe400000f0cd7 */
[----:B------:R-:W-:Y:S01]  /*2440*/  ISETP.GT.AND P0, PT, R53, R74, PT ;  /* 0x0000004a3500720c */ /* 0x000fe20003f04270 */
[----:B------:R-:W-:Y:S01]  /*2450*/  IMAD.WIDE.U32 R20, R120, R208, R20 ;  /* 0x000000d078147225 */ /* 0x000fe200078e0014 */
[----:B------:R-:W-:-:S03]  /*2460*/  LEA R118, P2, R22, R18, 0x1 ;  /* 0x0000001216767211 */ /* 0x000fc600078408ff */
[----:B------:R-:W-:Y:S01]  /*2470*/  IMAD.IADD R5, R23, 0x1, R5 ;  /* 0x0000000117057824 */ /* 0x000fe200078e0205 */
[----:B------:R-:W-:Y:S02]  /*2480*/  IADD3 R213, PT, PT, R21, R213, RZ ;  /* 0x000000d515d57210 */ /* 0x000fe40007ffe0ff */
[----:B------:R-:W-:Y:S02]  /*2490*/  LEA R212, P1, R20, R8, 0x1 ;  /* 0x0000000814d47211 */ /* 0x000fe400078208ff */
[----:B------:R-:W-:Y:S02]  /*24a0*/  LEA.HI.X R119, R22, R19, R5, 0x1, P2 ;  /* 0x0000001316777211 */ /* 0x000fe400010f0c05 */
[----:B------:R-:W-:Y:S02]  /*24b0*/  LEA.HI.X R213, R20, R9, R213, 0x1, P1 ;  /* 0x0000000914d57211 */ /* 0x000fe400008f0cd5 */
[----:B------:R-:W-:Y:S02]  /*24c0*/  LEA.HI R12, R12, R12, RZ, 0x1 ;  /* 0x0000000c0c0c7211 */ /* 0x000fe400078f08ff */
[----:B------:R-:W-:Y:S01]  /*24d0*/  LOP3.LUT R11, R14, 0x40, RZ, 0xfc, !PT ;  /* 0x000000400e0b7812 */ /* 0x000fe200078efcff */
[----:B------:R-:W-:Y:S06]  /*24e0*/  @!P0 BRA `(.L_x_1632) ;  /* 0x000000b4002c8947 */ /* 0x000fec0003800000 */
[----:B------:R-:W2:Y:S04]  /*24f0*/  LD.E.64 R30, desc[UR4][R132.64+0x120] ;  /* 0x00012004841e7980 */ /* 0x000ea8000c101b00 */
[----:B------:R-:W3:Y:S04]  /*2500*/  LD.E.64 R22, desc[UR4][R132.64+0x118] ;  /* 0x0001180484167980 */ /* 0x000ee8000c101b00 */
[----:B------:R-:W4:Y:S04]  /*2510*/  LD.E.64 R124, desc[UR4][R132.64+0x128] ;  /* 0x00012804847c7980 */ /* 0x000f28000c101b00 */
[----:B------:R-:W4:Y:S04]  /*2520*/  LD.E.64 R122, desc[UR4][R132.64+0x130] ;  /* 0x00013004847a7980 */ /* 0x000f28000c101b00 */
[----:B------:R-:W4:Y:S04]  /*2530*/  LD.E.64 R26, desc[UR4][R132.64+0x140] ;  /* 0x00014004841a7980 */ /* 0x000f28000c101b00 */
[----:B------:R-:W4:Y:S04]  /*2540*/  LD.E.64 R24, desc[UR4][R132.64+0x138] ;  /* 0x0001380484187980 */ /* 0x000f28000c101b00 */
[----:B------:R-:W4:Y:S04]  /*2550*/  LD.E.64 R20, desc[UR4][R132.64+0x110] ;  /* 0x0001100484147980 */ /* 0x000f28000c101b00 */
[----:B------:R-:W4:Y:S04]  /*2560*/  LD.E.64 R18, desc[UR4][R132.64+0x108] ;  /* 0x0001080484127980 */ /* 0x000f28000c101b00 */
[----:B------:R-:W4:Y:S04]  /*2570*/  LD.E.64 R6, desc[UR4][R132.64+0x150] ;  /* 0x0001500484067980 */ /* 0x000f28000c101b00 */
[----:B------:R-:W4:Y:S01]  /*2580*/  LD.E.64 R4, desc[UR4][R132.64+0x148] ;  /* 0x0001480484047980 */ /* 0x000f22000c101b00 */
[----:B------:R-:W-:-:S02]  /*2590*/  MOV R15, RZ ;  /* 0x000000ff000f7202 */ /* 0x000fc40000000f00 */
[----:B------:R-:W-:Y:S01]  /*25a0*/  SHF.R.S32.HI R9, RZ, 0x1f, R218 ;  /* 0x0000001fff097819 */ /* 0x000fe200000114da */
[----:B-----5:R-:W-:Y:S01]  /*25b0*/  IMAD.IADD R17, R218, 0x1, R17 ;  /* 0x00000001da117824 */ /* 0x020fe200078e0211 */
[----:B------:R-:W-:-:S05]  /*25c0*/  SHF.R.S32.HI R12, RZ, 0x1, R12 ;  /* 0x00000001ff0c7819 */ /* 0x000fca000001140c */
[----:B------:R-:W-:Y:S01]  /*25d0*/  IMAD R17, R17, R12, RZ ;  /* 0x0000000c11117224 */ /* 0x000fe200078e02ff */
[C---:B------:R-:W-:Y:S01]  /*25e0*/  SHF.L.U32 R117, R12.reuse, 0x4, RZ ;  /* 0x000000040c757819 */ /* 0x040fe200000006ff */
[C---:B------:R-:W-:Y:S01]  /*25f0*/  IMAD R108, R12.reuse, 0x30, RZ ;  /* 0x000000300c6c7824 */ /* 0x040fe200078e02ff */
[C---:B------:R-:W-:Y:S01]  /*2600*/  SHF.L.U32 R103, R12.reuse, 0x6, RZ ;  /* 0x000000060c677819 */ /* 0x040fe200000006ff */
[C---:B------:R-:W-:Y:S02]  /*2610*/  IMAD R107, R12.reuse, 0x50, RZ ;  /* 0x000000500c6b7824 */ /* 0x040fe400078e02ff */
[C---:B------:R-:W-:Y:S02]  /*2620*/  IMAD R106, R12.reuse, 0x60, RZ ;  /* 0x000000600c6a7824 */ /* 0x040fe400078e02ff */
[C---:B------:R-:W-:Y:S02]  /*2630*/  IMAD R105, R12.reuse, 0x70, RZ ;  /* 0x000000700c697824 */ /* 0x040fe400078e02ff */
[----:B------:R-:W-:Y:S01]  /*2640*/  IMAD.SHL.U32 R104, R12, 0x20, RZ ;  /* 0x000000200c687824 */ /* 0x000fe200078e00ff */
[C---:B------:R-:W-:Y:S01]  /*2650*/  IADD3 R114, PT, PT, R120.reuse, 0x20, RZ ;  /* 0x0000002078727810 */ /* 0x040fe20007ffe0ff */
[C---:B------:R-:W-:Y:S01]  /*2660*/  VIADD R115, R120.reuse, 0x10 ;  /* 0x0000001078737836 */ /* 0x040fe20000000000 */
[C---:B------:R-:W-:Y:S01]  /*2670*/  IADD3 R112, PT, PT, R120.reuse, 0x40, RZ ;  /* 0x0000004078707810 */ /* 0x040fe20007ffe0ff */
[C---:B------:R-:W-:Y:S01]  /*2680*/  VIADD R113, R120.reuse, 0x30 ;  /* 0x0000003078717836 */ /* 0x040fe20000000000 */
[C---:B------:R-:W-:Y:S01]  /*2690*/  IADD3 R110, PT, PT, R120.reuse, 0x60, RZ ;  /* 0x00000060786e7810 */ /* 0x040fe20007ffe0ff */
[C---:B------:R-:W-:Y:S01]  /*26a0*/  VIADD R111, R120.reuse, 0x50 ;  /* 0x00000050786f7836 */ /* 0x040fe20000000000 */
[----:B------:R-:W-:Y:S01]  /*26b0*/  MOV R100, R218 ;  /* 0x000000da00647202 */ /* 0x000fe20000000f00 */
        /* <DEDUP_REMOVED lines=9> */
[----:B------:R-:W-:-:S02]  /*2750*/  SHF.R.S32.HI R97, RZ, 0x1f, R104 ;  /* 0x0000001fff617819 */ /* 0x000fc40000011468 */
[----:B------:R-:W-:Y:S02]  /*2760*/  SHF.R.S32.HI R96, RZ, 0x1f, R108 ;  /* 0x0000001fff607819 */ /* 0x000fe4000001146c */
        /* <DEDUP_REMOVED lines=8> */
[----:B------:R-:W-:-:S04]  /*27f0*/  IMAD R3, R23, R223, RZ ;  /* 0x000000df17037224 */ /* 0x000fc800078e02ff */
[----:B------:R-:W-:Y:S02]  /*2800*/  IMAD.IADD R29, R29, 0x1, R3 ;  /* 0x000000011d1d7824 */ /* 0x000fe400078e0203 */
[----:B----4-:R-:W-:Y:S02]  /*2810*/  IMAD R3, R125, R218, RZ ;  /* 0x000000da7d037224 */ /* 0x010fe400078e02ff */
[----:B------:R-:W-:-:S04]  /*2820*/  IMAD.WIDE.U32 R28, R218, R124, R28 ;  /* 0x0000007cda1c7225 */ /* 0x000fc800078e001c */
[-C--:B------:R-:W-:Y:S02]  /*2830*/  IMAD R3, R124, R9.reuse, R3 ;  /* 0x000000097c037224 */ /* 0x080fe400078e0203 */
[----:B------:R-:W-:Y:S02]  /*2840*/  IMAD R8, R123, R218, RZ ;  /* 0x000000da7b087224 */ /* 0x000fe400078e02ff */
[-C--:B------:R-:W-:Y:S02]  /*2850*/  IMAD R13, R27, R2.reuse, RZ ;  /* 0x000000021b0d7224 */ /* 0x080fe400078e02ff */
[----:B------:R-:W-:Y:S02]  /*2860*/  IMAD.IADD R29, R29, 0x1, R3 ;  /* 0x000000011d1d7824 */ /* 0x000fe400078e0203 */
[----:B------:R-:W-:Y:S02]  /*2870*/  IMAD R3, R25, R2, RZ ;  /* 0x0000000219037224 */ /* 0x000fe400078e02ff */
[----:B------:R-:W-:-:S02]  /*2880*/  IMAD R8, R122, R9, R8 ;  /* 0x000000097a087224 */ /* 0x000fc400078e0208 */
[----:B------:R-:W-:-:S04]  /*2890*/  IMAD.WIDE.U32 R30, R218, R122, R30 ;  /* 0x0000007ada1e7225 */ /* 0x000fc800078e001e */
[-C--:B------:R-:W-:Y:S02]  /*28a0*/  IMAD R22, R26, R0.reuse, R13 ;  /* 0x000000001a167224 */ /* 0x080fe400078e020d */
[----:B------:R-:W-:Y:S01]  /*28b0*/  IMAD R0, R24, R0, R3 ;  /* 0x0000000018007224 */ /* 0x000fe200078e0203 */
[----:B------:R-:W-:Y:S02]  /*28c0*/  SHF.L.U32 R3, R73, 0x2, RZ ;  /* 0x0000000249037819 */ /* 0x000fe400000006ff */
[----:B------:R-:W-:Y:S01]  /*28d0*/  IADD3 R31, PT, PT, R31, R8, RZ ;  /* 0x000000081f1f7210 */ /* 0x000fe20007ffe0ff */
[----:B------:R-:W-:Y:S01]  /*28e0*/  IMAD.WIDE.U32 R24, R2, R24, R28 ;  /* 0x0000001802187225 */ /* 0x000fe200078e001c */
[----:B------:R-:W-:Y:S02]  /*28f0*/  SHF.R.S32.HI R9, RZ, 0x1f, R76 ;  /* 0x0000001fff097819 */ /* 0x000fe4000001144c */
[----:B------:R-:W-:Y:S02]  /*2900*/  IADD3 R13, P0, PT, -R76, R120, RZ ;  /* 0x000000784c0d7210 */ /* 0x000fe40007f1e1ff */
[----:B------:R-:W-:Y:S01]  /*2910*/  LOP3.LUT R3, R3, 0x1c, RZ, 0xc0, !PT ;  /* 0x0000001c03037812 */ /* 0x000fe200078ec0ff */
[----:B------:R-:W-:Y:S01]  /*2920*/  IMAD.WIDE.U32 R26, R2, R26, R30 ;  /* 0x0000001a021a7225 */ /* 0x000fe200078e001e */
[----:B------:R-:W-:-:S03]  /*2930*/  IADD3.X R9, PT, PT, RZ, ~R9, RZ, P0, !PT ;  /* 0x80000009ff097210 */ /* 0x000fc600007fe4ff */
[CC--:B------:R-:W-:Y:S02]  /*2940*/  IMAD R2, R120.reuse, R12.reuse, R14 ;  /* 0x0000000c78027224 */ /* 0x0c0fe400078e020e */
[----:B------:R-:W-:Y:S02]  /*2950*/  IMAD.IADD R25, R25, 0x1, R0 ;  /* 0x0000000119197824 */ /* 0x000fe400078e0200 */
[----:B------:R-:W-:Y:S01]  /*2960*/  IMAD R0, R120, R12, R3 ;  /* 0x0000000c78007224 */ /* 0x000fe200078e0203 */
[----:B------:R-:W-:Y:S01]  /*2970*/  IADD3 R23, PT, PT, R27, R22, RZ ;  /* 0x000000161b177210 */ /* 0x000fe20007ffe0ff */
[----:B------:R-:W-:Y:S01]  /*2980*/  IMAD R75, R9, R122, RZ ;  /* 0x0000007a094b7224 */ /* 0x000fe200078e02ff */
[----:B------:R-:W-:Y:S02]  /*2990*/  MOV R22, R26 ;  /* 0x0000001a00167202 */ /* 0x000fe40000000f00 */
[----:B------:R-:W-:Y:S02]  /*29a0*/  SHF.R.S32.HI R3, RZ, 0x1f, R17 ;  /* 0x0000001fff037819 */ /* 0x000fe40000011411 */
[----:B------:R-:W-:Y:S01]  /*29b0*/  IADD3 R84, P0, PT, R17, R2, RZ ;  /* 0x0000000211547210 */ /* 0x000fe20007f1e0ff */
[----:B------:R-:W-:Y:S01]  /*29c0*/  IMAD R9, R9, R124, RZ ;  /* 0x0000007c09097224 */ /* 0x000fe200078e02ff */
[----:B------:R-:W-:Y:S01]  /*29d0*/  IADD3 R16, P1, PT, R17, R0, RZ ;  /* 0x0000000011107210 */ /* 0x000fe20007f3e0ff */
[----:B------:R-:W-:Y:S01]  /*29e0*/  IMAD R75, R123, R13, R75 ;  /* 0x0000000d7b4b7224 */ /* 0x000fe200078e024b */
[----:B------:R-:W-:Y:S01]  /*29f0*/  LEA.HI.X.SX32 R79, R2, R3, 0x1, P0 ;  /* 0x00000003024f7211 */ /* 0x000fe200000f0eff */
[----:B------:R-:W-:Y:S01]  /*2a00*/  IMAD.WIDE.U32 R22, R122, R13, R22 ;  /* 0x0000000d7a167225 */ /* 0x000fe200078e0016 */
[----:B------:R-:W-:-:S03]  /*2a10*/  LEA.HI.X.SX32 R3, R0, R3, 0x1, P1 ;  /* 0x0000000300037211 */ /* 0x000fc600008f0eff */
[-C--:B------:R-:W-:Y:S02]  /*2a20*/  IMAD R9, R125, R13.reuse, R9 ;  /* 0x0000000d7d097224 */ /* 0x080fe400078e0209 */
[----:B------:R-:W-:Y:S01]  /*2a30*/  IMAD.WIDE.U32 R24, R124, R13, R24 ;  /* 0x0000000d7c187225 */ /* 0x000fe200078e0018 */
[C---:B------:R-:W-:Y:S02]  /*2a40*/  SHF.L.U64.HI R79, R84.reuse, 0x1, R79 ;  /* 0x00000001544f7819 */ /* 0x040fe4000001024f */
[----:B------:R-:W-:Y:S01]  /*2a50*/  IADD3 R75, PT, PT, R23, R75, RZ ;  /* 0x0000004b174b7210 */ /* 0x000fe20007ffe0ff */
[----:B------:R-:W-:Y:S01]  /*2a60*/  IMAD.SHL.U32 R84, R84, 0x2, RZ ;  /* 0x0000000254547824 */ /* 0x000fe200078e00ff */
[----:B------:R-:W-:Y:S01]  /*2a70*/  LEA R80, P1, R22, R20, 0x1 ;  /* 0x0000001416507211 */ /* 0x000fe200078208ff */
[----:B------:R-:W-:Y:S01]  /*2a80*/  IMAD.IADD R9, R25, 0x1, R9 ;  /* 0x0000000119097824 */ /* 0x000fe200078e0209 */
[----:B------:R-:W-:Y:S02]  /*2a90*/  SHF.L.U64.HI R0, R16, 0x1, R3 ;  /* 0x0000000110007819 */ /* 0x000fe40000010203 */
[----:B------:R-:W-:-:S02]  /*2aa0*/  LEA R10, P0, R24, R18, 0x1 ;  /* 0x00000012180a7211 */ /* 0x000fc400078008ff */
[----:B------:R-:W-:Y:S02]  /*2ab0*/  SHF.L.U32 R16, R16, 0x1, RZ ;  /* 0x0000000110107819 */ /* 0x000fe400000006ff */
[----:B------:R-:W-:Y:S02]  /*2ac0*/  LEA.HI.X R75, R22, R21, R75, 0x1, P1 ;  /* 0x00000015164b7211 */ /* 0x000fe400008f0c4b */
[----:B------:R-:W-:Y:S02]  /*2ad0*/  IADD3 R82, P3, PT, R6, R84, RZ ;  /* 0x0000005406527210 */ /* 0x000fe40007f7e0ff */
[----:B------:R-:W-:Y:S02]  /*2ae0*/  LEA.HI.X R9, R24, R19, R9, 0x1, P0 ;  /* 0x0000001318097211 */ /* 0x000fe400000f0c09 */
[----:B------:R-:W-:Y:S02]  /*2af0*/  IADD3 R54, P1, PT, R6, R16, RZ ;  /* 0x0000001006367210 */ /* 0x000fe40007f3e0ff */
[----:B------:R-:W-:-:S02]  /*2b00*/  IADD3 R84, P2, PT, R4, R84, RZ ;  /* 0x0000005404547210 */ /* 0x000fc40007f5e0ff */
[----:B------:R-:W-:Y:S01]  /*2b10*/  IADD3 R16, P0, PT, R4, R16, RZ ;  /* 0x0000001004107210 */ /* 0x000fe20007f1e0ff */
[C-C-:B------:R-:W-:Y:S01]  /*2b20*/  IMAD.X R77, R7.reuse, 0x1, R79.reuse, P3 ;  /* 0x00000001074d7824 */ /* 0x140fe200018e064f */
[-C--:B------:R-:W-:Y:S01]  /*2b30*/  IADD3.X R55, PT, PT, R7, R0.reuse, RZ, P1, !PT ;  /* 0x0000000007377210 */ /* 0x080fe20000ffe4ff */
[C---:B------:R-:W-:Y:S01]  /*2b40*/  IMAD.X R79, R5.reuse, 0x1, R79, P2 ;  /* 0x00000001054f7824 */ /* 0x040fe200010e064f */
[----:B------:R-:W-:Y:S02]  /*2b50*/  IADD3.X R17, PT, PT, R5, R0, RZ, P0, !PT ;  /* 0x0000000005117210 */ /* 0x000fe400007fe4ff */
[C---:B------:R-:W-:Y:S02]  /*2b60*/  SHF.L.U64.HI R90, R124.reuse, 0x4, R125 ;  /* 0x000000047c5a7819 */ /* 0x040fe4000001027d */
[----:B------:R-:W-:-:S07]  /*2b70*/  SHF.L.U32 R91, R124, 0x4, RZ ;  /* 0x000000047c5b7819 */ /* 0x000fce00000006ff */
.L_x_1733:
        /* <DEDUP_REMOVED lines=21> */
.L_x_1634:
[----:B------:R-:W-:Y:S05]  /*2cd0*/  BSYNC.RECONVERGENT B0 ;  /* 0x0000000000007941 */ /* 0x000fea0003800200 */
.L_x_1633:
[----:B------:R-:W-:Y:S04]  /*2ce0*/  BSSY.RECONVERGENT B0, `(.L_x_1635) ;  /* 0x000000c000007945 */ /* 0x000fe80003800200 */
[----:B------:R-:W-:Y:S05]  /*2cf0*/  @P3 BRA `(.L_x_1636) ;  /* 0x0000000000283947 */ /* 0x000fea0003800000 */
[----:B------:R-:W-:Y:S02]  /*2d00*/  ISETP.GE.AND P2, PT, R14, R220, PT ;  /* 0x000000dc0e00720c */ /* 0x000fe40003f46270 */
[----:B------:R-:W-:Y:S02]  /*2d10*/  LEA R18, P1, R122, R80, 0x5 ;  /* 0x000000507a127211 */ /* 0x000fe400078228ff */
        /* <DEDUP_REMOVED lines=8> */
.L_x_1636:
[----:B------:R-:W-:Y:S05]  /*2da0*/  BSYNC.RECONVERGENT B0 ;  /* 0x0000000000007941 */ /* 0x000fea0003800200 */
.L_x_1635:
        /* <DEDUP_REMOVED lines=12> */
.L_x_1638:
[----:B------:R-:W-:Y:S05]  /*2e70*/  BSYNC.RECONVERGENT B0 ;  /* 0x0000000000007941 */ /* 0x000fea0003800200 */
.L_x_1637:
[-C--:B------:R-:W-:Y:S01]  /*2e80*/  ISETP.GE.AND P1, PT, R113, R102.reuse, !P4 ;  /* 0x000000667100720c */ /* 0x080fe20006726270 */
        /* <DEDUP_REMOVED lines=18> */
.L_x_1640:
[----:B------:R-:W-:Y:S05]  /*2fb0*/  BSYNC.RECONVERGENT B0 ;  /* 0x0000000000007941 */ /* 0x000fea0003800200 */
.L_x_1639:
        /* <DEDUP_REMOVED lines=15> */
.L_x_1642:
[----:B------:R-:W-:Y:S05]  /*30b0*/  BSYNC.RECONVERGENT B0 ;  /* 0x0000000000007941 */ /* 0x000fea0003800200 */
.L_x_1641:
[-C--:B------:R-:W-:Y:S01]  /*30c0*/  ISETP.GE.AND P5, PT, R111, R102.reuse, !P5 ;  /* 0x000000666f00720c */ /* 0x080fe20006fa6270 */
[----:B------:R-:W-:Y:S01]  /*30d0*/  BSSY.RECONVERGENT B0, `(.L_x_1643) ;  /* 0x0000012000007945 */ /* 0x000fe20003800200 */
[C---:B------:R-:W-:Y:S04]  /*30e0*/  ISETP.GE.AND P4, PT, R110.reuse, R101, PT ;  /* 0x000000656e00720c */ /* 0x040fe80003f86270 */
[----:B------:R-:W-:Y:S07]  /*30f0*/  ISETP.GE.AND P4, PT, R110, R102, !P4 ;  /* 0x000000666e00720c */ /* 0x000fee0006786270 */
[----:B------:R-:W-:Y:S05]  /*3100*/  @!P5 BRA `(.L_x_1644) ;  /* 0x000000000038d947 */ /* 0x000fea0003800000 */
[----:B------:R-:W-:Y:S01]  /*3110*/  MOV R81, R75 ;  /* 0x0000004b00517202 */ /* 0x000fe20000000f00 */
[----:B------:R-:W-:Y:S01]  /*3120*/  IMAD R0, R123, 0xa0, RZ ;  /* 0x000000a07b007824 */ /* 0x000fe200078e02ff */
[----:B------:R-:W-:Y:S01]  /*3130*/  ISETP.GE.AND P1, PT, R14, R220, PT ;  /* 0x000000dc0e00720c */ /* 0x000fe20003f26270 */
        /* <DEDUP_REMOVED lines=11> */
.L_x_1644:
[----:B------:R-:W-:Y:S05]  /*31f0*/  BSYNC.RECONVERGENT B0 ;  /* 0x0000000000007941 */ /* 0x000fea0003800200 */
.L_x_1643:
[C---:B------:R-:W-:Y:S01]  /*3200*/  ISETP.GE.AND P3, PT, R109.reuse, R101, PT ;  /* 0x000000656d00720c */ /* 0x040fe20003f66270 */
[----:B------:R-:W-:Y:S03]  /*3210*/  BSSY.RECONVERGENT B0, `(.L_x_1645) ;  /* 0x0000012000007945 */ /* 0x000fe60003800200 */
[----:B------:R-:W-:Y:S01]  /*3220*/  ISETP.GE.AND P3, PT, R109, R102, !P3 ;  /* 0x000000666d00720c */ /* 0x000fe20005f66270 */
[----:B------:R-:W-:Y:S01]  /*3230*/  @!UPT UIADD3 URZ, UPT, UPT, URZ, URZ, URZ ;  /* 0x000000fffffff290 */ /* 0x000fe2000fffe0ff */
[----:B------:R-:W-:Y:S11]  /*3240*/  @!P4 BRA `(.L_x_1646) ;  /* 0x000000000038c947 */ /* 0x000ff60003800000 */
        /* <DEDUP_REMOVED lines=14> */
.L_x_1646:
[----:B------:R-:W-:Y:S05]  /*3330*/  BSYNC.RECONVERGENT B0 ;  /* 0x0000000000007941 */ /* 0x000fea0003800200 */
.L_x_1645:
[----:B------:R-:W-:Y:S04]  /*3340*/  BSSY.RECONVERGENT B0, `(.L_x_1647) ;  /* 0x0000010000007945 */ /* 0x000fe80003800200 */
        /* <DEDUP_REMOVED lines=15> */
.L_x_1648:
[----:B------:R-:W-:Y:S05]  /*3440*/  BSYNC.RECONVERGENT B0 ;  /* 0x0000000000007941 */ /* 0x000fea0003800200 */
.L_x_1647:
        /* <DEDUP_REMOVED lines=21> */
[--C-:B------:R-:W-:Y:S05]  /*35a0*/  @!P0 IMAD.MOV.U32 R8, RZ, RZ, R10.reuse ;  /* 0x000000ffff088224 */ /* 0x100fea00078e000a */
[----:B------:R-:W2:Y:S04]  /*35b0*/  @!P0 LD.E.128 R20, desc[UR4][R8.64] ;  /* 0x0000000408148980 */ /* 0x000ea8000c101d00 */
[----:B--2---:R1:W-:Y:S01]  /*35c0*/  @!P0 ST.E.128 desc[UR4][R86.64], R20 ;  /* 0x0000001456008985 */ /* 0x0043e2000c101d04 */
[----:B------:R-:W-:Y:S11]  /*35d0*/  ISETP.GE.AND P0, PT, R11, R220, PT ;  /* 0x000000dc0b00720c */ /* 0x000ff60003f06270 */
[----:B------:R-:W-:Y:S02]  /*35e0*/  @!UPT UIADD3 URZ, UPT, UPT, URZ, URZ, URZ ;  /* 0x000000fffffff290 */ /* 0x000fe4000fffe0ff */
[----:B------:R-:W-:Y:S05]  /*35f0*/  @!P0 IMAD.MOV.U32 R8, RZ, RZ, R10 ;  /* 0x000000ffff088224 */ /* 0x000fea00078e000a */
[----:B------:R-:W2:Y:S04]  /*3600*/  @!P0 LD.E.128 R4, desc[UR4][R8.64+0x80] ;  /* 0x0000800408048980 */ /* 0x000ea8000c101d00 */
[----:B--2---:R1:W-:Y:S02]  /*3610*/  @!P0 ST.E.128 desc[UR4][R86.64+0x80], R4 ;  /* 0x0000800456008985 */ /* 0x0043e4000c101d04 */
.L_x_1652:
[----:B------:R-:W-:Y:S05]  /*3620*/  BSYNC.RECONVERGENT B0 ;  /* 0x0000000000007941 */ /* 0x000fea0003800200 */
.L_x_1651:
        /* <DEDUP_REMOVED lines=16> */
.L_x_1654:
[----:B------:R-:W-:Y:S05]  /*3730*/  BSYNC.RECONVERGENT B0 ;  /* 0x0000000000007941 */ /* 0x000fea0003800200 */
.L_x_1653:
        /* <DEDUP_REMOVED lines=16> */
.L_x_1656:
[----:B------:R-:W-:Y:S05]  /*3840*/  BSYNC.RECONVERGENT B0 ;  /* 0x0000000000007941 */ /* 0x000fea0003800200 */
.L_x_1655:
[----:B------:R-:W-:Y:S01]  /*3850*/  ISETP.NE.AND P0, PT, R85, RZ, PT ;  /* 0x000000ff5500720c */ /* 0x000fe20003f05270 */
[----:B------:R-:W-:Y:S11]  /*3860*/  BSSY.RECONVERGENT B0, `(.L_x_1657) ;  /* 0x0000010000007945 */ /* 0x000ff60003800200 */
[----:B------:R-:W-:Y:S01]  /*3870*/  @!UPT UIADD3 URZ, UPT, UPT, URZ, URZ, URZ ;  /* 0x000000fffffff290 */ /* 0x000fe2000fffe0ff */
[----:B------:R-:W-:Y:S05]  /*3880*/  @!P0 BRA `(.L_x_1658) ;  /* 0x0000000000348947 */ /* 0x000fea0003800000 */
        /* <DEDUP_REMOVED lines=13> */
.L_x_1658:
[----:B------:R-:W-:Y:S05]  /*3960*/  BSYNC.RECONVERGENT B0 ;  /* 0x0000000000007941 */ /* 0x000fea0003800200 */
.L_x_1657:
        /* <DEDUP_REMOVED lines=12> */
.L_x_1660:
[----:B------:R-:W-:Y:S05]  /*3a30*/  BSYNC.RECONVERGENT B0 ;  /* 0x0000000000007941 */ /* 0x000fea0003800200 */
.L_x_1659:
[----:B------:R-:W-:Y:S04]  /*3a40*/  BSSY.RECONVERGENT B0, `(.L_x_1661) ;  /* 0x000000f000007945 */ /* 0x000fe80003800200 */
[----:B------:R-:W-:Y:S05]  /*3a50*/  @!P5 BRA `(.L_x_1662) ;  /* 0x000000000034d947 */ /* 0x000fea0003800000 */
[----:B------:R-:W-:Y:S01]  /*3a60*/  MOV R8, R10 ;  /* 0x0000000a00087202 */ /* 0x000fe20000000f00 */
[----:B------:R-:W-:Y:S01]  /*3a70*/  IMAD R0, R125, 0xa0, RZ ;  /* 0x000000a07d007824 */ /* 0x000fe200078e02ff */
[-C--:B------:R-:W-:Y:S01]  /*3a80*/  ISETP.GE.AND P1, PT, R14, R220.reuse, PT ;  /* 0x000000dc0e00720c */ /* 0x080fe20003f26270 */
[----:B-1234-:R-:W-:Y:S01]  /*3a90*/  IMAD.WIDE.U32 R2, R208, 0xa0, R86 ;  /* 0x000000a0d0027825 */ /* 0x01efe200078e0056 */
[----:B------:R-:W-:Y:S03]  /*3aa0*/  ISETP.GE.AND P0, PT, R11, R220, PT ;  /* 0x000000dc0b00720c */ /* 0x000fe60003f06270 */
[----:B------:R-:W-:Y:S05]  /*3ab0*/  IMAD.WIDE.U32 R18, R124, 0xa0, R8 ;  /* 0x000000a07c127825 */ /* 0x000fea00078e0008 */
[----:B------:R-:W-:Y:S01]  /*3ac0*/  IADD3 R19, PT, PT, R19, R0, RZ ;  /* 0x0000000013137210 */ /* 0x000fe20007ffe0ff */
[----:B------:R-:W-:Y:S04]  /*3ad0*/  IMAD R0, R209, 0xa0, RZ ;  /* 0x000000a0d1007824 */ /* 0x000fe800078e02ff */
[----:B------:R-:W2:Y:S01]  /*3ae0*/  @!P1 LD.E.128 R20, desc[UR4][R18.64] ;  /* 0x0000000412149980 */ /* 0x000ea2000c101d00 */
[----:B------:R-:W-:Y:S05]  /*3af0*/  IADD3 R3, PT, PT, R3, R0, RZ ;  /* 0x0000000003037210 */ /* 0x000fea0007ffe0ff */
[----:B--2---:R1:W-:Y:S04]  /*3b00*/  @!P1 ST.E.128 desc[UR4][R2.64], R20 ;  /* 0x0000001402009985 */ /* 0x0043e8000c101d04 */
[----:B------:R-:W2:Y:S04]  /*3b10*/  @!P0 LD.E.128 R4, desc[UR4][R18.64+0x80] ;  /* 0x0000800412048980 */ /* 0x000ea8000c101d00 */
[----:B--2---:R1:W-:Y:S02]  /*3b20*/  @!P0 ST.E.128 desc[UR4][R2.64+0x80], R4 ;  /* 0x0000800402008985 */ /* 0x0043e4000c101d04 */
.L_x_1662:
[----:B------:R-:W-:Y:S05]  /*3b30*/  BSYNC.RECONVERGENT B0 ;  /* 0x0000000000007941 */ /* 0x000fea0003800200 */
.L_x_1661:
        /* <DEDUP_REMOVED lines=15> */
.L_x_1664:
[----:B------:R-:W-:Y:S05]  /*3c30*/  BSYNC.RECONVERGENT B0 ;  /* 0x0000000000007941 */ /* 0x000fea0003800200 */
.L_x_1663:
[----:B------:R-:W-:Y:S05]  /*3c40*/  @!P3 BRA `(.L_x_1665) ;  /* 0x0000009400b4b947 */ /* 0x000fea0003800000 */
[----:B------:R-:W-:Y:S01]  /*3c50*/  IMAD R0, R125, 0xe0, RZ ;  /* 0x000000e07d007824 */ /* 0x000fe200078e02ff */
[----:B------:R-:W-:Y:S01]  /*3c60*/  MOV R8, R10 ;  /* 0x0000000a00087202 */ /* 0x000fe20000000f00 */
[----:B-1234-:R-:W-:Y:S01]  /*3c70*/  IMAD.WIDE.U32 R2, R208, 0xe0, R86 ;  /* 0x000000e0d0027825 */ /* 0x01efe200078e0056 */
[----:B------:R-:W-:Y:S03]  /*3c80*/  ISETP.GE.AND P0, PT, R14, R220, PT ;  /* 0x000000dc0e00720c */ /* 0x000fe60003f06270 */
        /* <DEDUP_REMOVED lines=12> */
.L_x_1650:
        /* <DEDUP_REMOVED lines=13> */
[----:B------:R-:W-:Y:S02]  /*3e20*/  ISETP.GE.AND P0, PT, R14, R13, PT ;  /* 0x0000000d0e00720c */ /* 0x000fe40003f06270 */
[----:B------:R-:W-:Y:S05]  /*3e30*/  MOV R8, R10 ;  /* 0x0000000a00087202 */ /* 0x000fea0000000f00 */
[----:B------:R-:W2:Y:S08]  /*3e40*/  LD.E.128 R20, desc[UR4][R8.64] ;  /* 0x0000000408147980 */ /* 0x000eb0000c101d00 */
[----:B------:R-:W3:Y:S06]  /*3e50*/  @!P0 LD.E.64 R30, desc[UR4][R54.64] ;  /* 0x00000004361e8980 */ /* 0x000eec000c101b00 */
[----:B------:R-:W4:Y:S01]  /*3e60*/  @!P0 LD.E.64 R6, desc[UR4][R16.64] ;  /* 0x0000000410068980 */ /* 0x000f22000c101b00 */
[C---:B--2---:R-:W-:Y:S01]  /*3e70*/  @!P0 LOP3.LUT R19, R20.reuse, 0xffff0000, RZ, 0xc0, !PT ;  /* 0xffff000014138812 */ /* 0x044fe200078ec0ff */
[----:B------:R-:W-:Y:S01]  /*3e80*/  @!P0 IMAD.U32 R27, R20, 0x10000, RZ ;  /* 0x00010000141b8824 */ /* 0x000fe200078e00ff */
[C---:B------:R-:W-:Y:S01]  /*3e90*/  @!P0 LOP3.LUT R24, R22.reuse, 0xffff0000, RZ, 0xc0, !PT ;  /* 0xffff000016188812 */ /* 0x040fe200078ec0ff */
[----:B------:R-:W-:Y:S01]  /*3ea0*/  @!P0 IMAD.U32 R28, R22, 0x10000, RZ ;  /* 0x00010000161c8824 */ /* 0x000fe200078e00ff */
[C---:B---3--:R-:W-:Y:S01]  /*3eb0*/  @!P0 LOP3.LUT R29, R30.reuse, 0xffff0000, RZ, 0xc0, !PT ;  /* 0xffff00001e1d8812 */ /* 0x048fe200078ec0ff */
[----:B------:R-:W-:Y:S01]  /*3ec0*/  @!P0 IMAD.U32 R25, R30, 0x10000, RZ ;  /* 0x000100001e198824 */ /* 0x000fe200078e00ff */
[C---:B------:R-:W-:Y:S02]  /*3ed0*/  @!P0 SHF.L.U32 R26, R31.reuse, 0x10, RZ ;  /* 0x000000101f1a8819 */ /* 0x040fe400000006ff */
[----:B------:R-:W-:Y:S01]  /*3ee0*/  @!P0 LOP3.LUT R31, R31, 0xffff0000, RZ, 0xc0, !PT ;  /* 0xffff00001f1f8812 */ /* 0x000fe200078ec0ff */
[----:B------:R-:W-:Y:S01]  /*3ef0*/  @!P0 FMUL.FTZ R33, R19, R25 ;  /* 0x0000001913218220 */ /* 0x000fe20000410000 */
[C---:B----4-:R-:W-:Y:S01]  /*3f00*/  @!P0 SHF.L.U32 R5, R7.reuse, 0x10, RZ ;  /* 0x0000001007058819 */ /* 0x050fe200000006ff */
[C---:B------:R-:W-:Y:S01]  /*3f10*/  @!P0 IMAD.U32 R18, R6.reuse, 0x10000, RZ ;  /* 0x0001000006128824 */ /* 0x040fe200078e00ff */
[----:B------:R-:W-:Y:S01]  /*3f20*/  @!P0 LOP3.LUT R6, R6, 0xffff0000, RZ, 0xc0, !PT ;  /* 0xffff000006068812 */ /* 0x000fe200078ec0ff */
[----:B------:R-:W-:Y:S01]  /*3f30*/  @!P0 FMUL.FTZ R8, R24, R26 ;  /* 0x0000001a18088220 */ /* 0x000fe20000410000 */
[----:B------:R-:W-:Y:S01]  /*3f40*/  @!P0 LOP3.LUT R7, R7, 0xffff0000, RZ, 0xc0, !PT ;  /* 0xffff000007078812 */ /* 0x000fe200078ec0ff */
[-C--:B------:R-:W-:Y:S01]  /*3f50*/  @!P0 FMUL.FTZ R0, R19, R18.reuse ;  /* 0x0000001213008220 */ /* 0x080fe20000410000 */
[----:B------:R-:W-:Y:S01]  /*3f60*/  @!P0 LOP3.LUT R19, R21, 0xffff0000, RZ, 0xc0, !PT ;  /* 0xffff000015138812 */ /* 0x000fe200078ec0ff */
[----:B------:R-:W-:Y:S01]  /*3f70*/  @!P0 FFMA.FTZ R33, R27, R18, -R33 ;  /* 0x000000121b218223 */ /* 0x000fe20000010821 */
[----:B------:R-:W-:Y:S01]  /*3f80*/  @!P0 LOP3.LUT R18, R23, 0xffff0000, RZ, 0xc0, !PT ;  /* 0xffff000017128812 */ /* 0x000fe200078ec0ff */
[----:B------:R-:W-:Y:S01]  /*3f90*/  @!P0 FFMA.FTZ R0, R25, R27, R0 ;  /* 0x0000001b19008223 */ /* 0x000fe20000010000 */
[----:B------:R-:W-:Y:S01]  /*3fa0*/  @!P0 SHF.L.U32 R25, R21, 0x10, RZ ;  /* 0x0000001015198819 */ /* 0x000fe200000006ff */
[-C--:B------:R-:W-:Y:S01]  /*3fb0*/  @!P0 FMUL.FTZ R2, R19, R6.reuse ;  /* 0x0000000613028220 */ /* 0x080fe20000410000 */
[----:B------:R-:W-:Y:S01]  /*3fc0*/  @!P0 SHF.L.U32 R30, R23, 0x10, RZ ;  /* 0x00000010171e8819 */ /* 0x000fe200000006ff */
[----:B------:R-:W-:Y:S01]  /*3fd0*/  @!P0 FMUL.FTZ R35, R19, R29 ;  /* 0x0000001d13238220 */ /* 0x000fe20000410000 */
[----:B------:R-:W-:Y:S01]  /*3fe0*/  @!P0 F2FP.BF16.F32.PACK_AB R33, R0, R33 ;  /* 0x000000210021823e */ /* 0x000fe200000010ff */
[----:B------:R-:W-:Y:S01]  /*3ff0*/  @!P0 FMUL.FTZ R3, R24, R5 ;  /* 0x0000000518038220 */ /* 0x000fe20000410000 */
[C---:B------:R-:W-:Y:S01]  /*4000*/  @!P0 FMUL.FTZ R37, R18.reuse, R31 ;  /* 0x0000001f12258220 */ /* 0x040fe20000410000 */
[----:B------:R-:W-:Y:S01]  /*4010*/  @!P0 FMUL.FTZ R4, R18, R7 ;  /* 0x0000000712048220 */ /* 0x000fe20000410000 */
[----:B------:R-:W-:Y:S01]  /*4020*/  @!P0 MOV R20, R33 ;  /* 0x0000002100148202 */ /* 0x000fe20000000f00 */
[----:B------:R-:W-:Y:S01]  /*4030*/  @!P0 FFMA.FTZ R2, R29, R25, R2 ;  /* 0x000000191d028223 */ /* 0x000fe20000010002 */
[----:B------:R-:W-:Y:S01]  /*4040*/  @!P0 FFMA.FTZ R35, R25, R6, -R35 ;  /* 0x0000000619238223 */ /* 0x000fe20000010823 */
[----:B------:R-:W-:Y:S01]  /*4050*/  @!P0 FFMA.FTZ R3, R26, R28, R3 ;  /* 0x0000001c1a038223 */ /* 0x000fe20000010003 */
[----:B------:R-:W-:Y:S01]  /*4060*/  @!P0 FFMA.FTZ R8, R28, R5, -R8 ;  /* 0x000000051c088223 */ /* 0x000fe20000010808 */
[----:B------:R-:W-:Y:S01]  /*4070*/  @!P0 FFMA.FTZ R37, R30, R7, -R37 ;  /* 0x000000071e258223 */ /* 0x000fe20000010825 */
[----:B------:R-:W-:Y:S01]  /*4080*/  @!P0 FFMA.FTZ R4, R31, R30, R4 ;  /* 0x0000001e1f048223 */ /* 0x000fe20000010004 */
[----:B------:R-:W-:Y:S02]  /*4090*/  @!P0 F2FP.BF16.F32.PACK_AB R32, R2, R35 ;  /* 0x000000230220823e */ /* 0x000fe400000010ff */
[----:B------:R-:W-:Y:S02]  /*40a0*/  @!P0 F2FP.BF16.F32.PACK_AB R8, R3, R8 ;  /* 0x000000080308823e */ /* 0x000fe400000010ff */
[----:B------:R-:W-:Y:S01]  /*40b0*/  @!P0 F2FP.BF16.F32.PACK_AB R37, R4, R37 ;  /* 0x000000250425823e */ /* 0x000fe200000010ff */
[----:B------:R-:W-:Y:S01]  /*40c0*/  @!P0 IMAD.MOV.U32 R21, RZ, RZ, R32 ;  /* 0x000000ffff158224 */ /* 0x000fe200078e0020 */
[----:B------:R-:W-:Y:S02]  /*40d0*/  @!P0 MOV R22, R8 ;  /* 0x0000000800168202 */ /* 0x000fe40000000f00 */
[----:B------:R-:W-:Y:S05]  /*40e0*/  @!P0 MOV R23, R37 ;  /* 0x0000002500178202 */ /* 0x000fea0000000f00 */
[----:B------:R2:W-:Y:S02]  /*40f0*/  ST.E.128 desc[UR4][R86.64], R20 ;  /* 0x0000001456007985 */ /* 0x0005e4000c101d04 */
.L_x_1670:
[----:B------:R-:W-:Y:S05]  /*4100*/  BSYNC.RECONVERGENT B0 ;  /* 0x0000000000007941 */ /* 0x000fea0003800200 */
.L_x_1669:
[----:B------:R-:W-:Y:S11]  /*4110*/  ISETP.GE.AND P0, PT, R11, R42, PT ;  /* 0x0000002a0b00720c */ /* 0x000ff60003f06270 */
[----:B------:R-:W-:Y:S02]  /*4120*/  @!UPT UIADD3 URZ, UPT, UPT, URZ, URZ, URZ ;  /* 0x000000fffffff290 */ /* 0x000fe4000fffe0ff */
[----:B------:R-:W-:Y:S05]  /*4130*/  @P0 BRA `(.L_x_1668) ;  /* 0x0000000000b80947 */ /* 0x000fea0003800000 */
[----:B------:R-:W-:Y:S02]  /*4140*/  ISETP.GE.AND P0, PT, R11, R13, PT ;  /* 0x0000000d0b00720c */ /* 0x000fe40003f06270 */
[----:B------:R-:W-:Y:S05]  /*4150*/  MOV R8, R10 ;  /* 0x0000000a00087202 */ /* 0x000fea0000000f00 */
[----:B--2---:R-:W2:Y:S08]  /*4160*/  LD.E.128 R20, desc[UR4][R8.64+0x80] ;  /* 0x0000800408147980 */ /* 0x004eb0000c101d00 */
        /* <DEDUP_REMOVED lines=43> */
.L_x_1668:
[----:B------:R-:W-:Y:S05]  /*4420*/  BSYNC.RECONVERGENT B1 ;  /* 0x0000000000017941 */ /* 0x000fea0003800200 */
.L_x_1667:
        /* <DEDUP_REMOVED lines=63> */
.L_x_1674:
[----:B------:R-:W-:Y:S05]  /*4820*/  BSYNC.RECONVERGENT B0 ;  /* 0x0000000000007941 */ /* 0x000fea0003800200 */
.L_x_1673:
        /* <DEDUP_REMOVED lines=49> */
.L_x_1672:
[----:B------:R-:W-:Y:S05]  /*4b40*/  BSYNC.RECONVERGENT B1 ;  /* 0x0000000000017941 */ /* 0x000fea0003800200 */
.L_x_1671:
        /* <DEDUP_REMOVED lines=62> */
.L_x_1678:
[----:B------:R-:W-:Y:S05]  /*4f30*/  BSYNC.RECONVERGENT B0 ;  /* 0x0000000000007941 */ /* 0x000fea0003800200 */
.L_x_1677:
        /* <DEDUP_REMOVED lines=49> */
.L_x_1676:
[----:B------:R-:W-:Y:S05]  /*5250*/  BSYNC.RECONVERGENT B1 ;  /* 0x0000000000017941 */ /* 0x000fea0003800200 */
.L_x_1675:
[----:B------:R-:W-:Y:S01]  /*5260*/  ISETP.NE.AND P0, PT, R85, RZ, PT ;  /* 0x000000ff5500720c */ /* 0x000fe20003f05270 */
[----:B------:R-:W-:Y:S11]  /*5270*/  BSSY.RECONVERGENT B1, `(.L_x_1679) ;  /* 0x0000070000017945 */ /* 0x000ff60003800200 */
[----:B------:R-:W-:Y:S01]  /*5280*/  @!UPT UIADD3 URZ, UPT, UPT, URZ, URZ, URZ ;  /* 0x000000fffffff290 */ /* 0x000fe2000fffe0ff */
[----:B------:R-:W-:Y:S05]  /*5290*/  @!P0 BRA `(.L_x_1680) ;  /* 0x0000000400b48947 */ /* 0x000fea0003800000 */
[----:B------:R-:W-:Y:S01]  /*52a0*/  IMAD.MOV.U32 R8, RZ, RZ, R10 ;  /* 0x000000ffff087224 */ /* 0x000fe200078e000a */
[C---:B------:R-:W-:Y:S01]  /*52b0*/  LEA R26, P0, R12.reuse, R6, 0x6 ;  /* 0x000000060c1a7211 */ /* 0x040fe200078030ff */
[----:B------:R-:W-:Y:S01]  /*52c0*/  IMAD R5, R125, 0x60, RZ ;  /* 0x000000607d057824 */ /* 0x000fe200078e02ff */
[----:B------:R-:W-:Y:S01]  /*52d0*/  LEA R40, P1, R12, R38, 0x6 ;  /* 0x000000260c287211 */ /* 0x000fe200078230ff */
[----:B------:R-:W-:Y:S01]  /*52e0*/  IMAD.WIDE.U32 R50, R124, 0x60, R8 ;  /* 0x000000607c327825 */ /* 0x000fe200078e0008 */
[----:B------:R-:W-:Y:S01]  /*52f0*/  LEA.HI.X.SX32 R27, R12, R7, 0x6, P0 ;  /* 0x000000070c1b7211 */ /* 0x000fe200000f36ff */
[----:B------:R-:W-:Y:S01]  /*5300*/  BSSY.RECONVERGENT B0, `(.L_x_1681) ;  /* 0x0000037000007945 */ /* 0x000fe20003800200 */
[-C--:B-----5:R-:W-:Y:S01]  /*5310*/  ISETP.GE.AND P0, PT, R14, R42.reuse, PT ;  /* 0x0000002a0e00720c */ /* 0x0a0fe20003f06270 */
[----:B------:R-:W-:Y:S01]  /*5320*/  IMAD R3, R209, 0x60, RZ ;  /* 0x00000060d1037824 */ /* 0x000fe200078e02ff */
[----:B------:R-:W-:Y:S01]  /*5330*/  LEA.HI.X.SX32 R41, R12, R39, 0x6, P1 ;  /* 0x000000270c297211 */ /* 0x000fe200008f36ff */
[----:B--2---:R-:W-:Y:S01]  /*5340*/  IMAD.WIDE.U32 R44, R208, 0x60, R86 ;  /* 0x00000060d02c7825 */ /* 0x004fe200078e0056 */
[----:B------:R-:W-:Y:S02]  /*5350*/  ISETP.GE.AND P1, PT, R11, R42, PT ;  /* 0x0000002a0b00720c */ /* 0x000fe40003f26270 */
[----:B------:R-:W-:Y:S01]  /*5360*/  IADD3 R51, PT, PT, R51, R5, RZ ;  /* 0x0000000533337210 */ /* 0x000fe20007ffe0ff */
        /* <DEDUP_REMOVED lines=48> */
.L_x_1682:
[----:B------:R-:W-:Y:S05]  /*5670*/  BSYNC.RECONVERGENT B0 ;  /* 0x0000000000007941 */ /* 0x000fea0003800200 */
.L_x_1681:
        /* <DEDUP_REMOVED lines=47> */
.L_x_1680:
[----:B------:R-:W-:Y:S05]  /*5970*/  BSYNC.RECONVERGENT B1 ;  /* 0x0000000000017941 */ /* 0x000fea0003800200 */
.L_x_1679:
        /* <DEDUP_REMOVED lines=58> */
.L_x_1686:
[----:B------:R-:W-:Y:S05]  /*5d20*/  BSYNC.RECONVERGENT B0 ;  /* 0x0000000000007941 */ /* 0x000fea0003800200 */
.L_x_1685:
        /* <DEDUP_REMOVED lines=47> */
.L_x_1684:
[----:B------:R-:W-:Y:S05]  /*6020*/  BSYNC.RECONVERGENT B1 ;  /* 0x0000000000017941 */ /* 0x000fea0003800200 */
.L_x_1683:
[----:B------:R-:W-:Y:S04]  /*6030*/  BSSY.RECONVERGENT B1, `(.L_x_1687) ;  /* 0x000006f000017945 */ /* 0x000fe80003800200 */
[----:B------:R-:W-:Y:S05]  /*6040*/  @!P5 BRA `(.L_x_1688) ;  /* 0x0000000400b4d947 */ /* 0x000fea0003800000 */
[----:B------:R-:W-:Y:S01]  /*6050*/  IMAD.MOV.U32 R8, RZ, RZ, R10 ;  /* 0x000000ffff087224 */ /* 0x000fe200078e000a */
[----:B-----5:R-:W-:Y:S01]  /*6060*/  ISETP.GE.AND P6, PT, R14, R42, PT ;  /* 0x0000002a0e00720c */ /* 0x020fe20003fc6270 */
[----:B------:R-:W-:Y:S01]  /*6070*/  IMAD R5, R125, 0xa0, RZ ;  /* 0x000000a07d057824 */ /* 0x000fe200078e02ff */
[----:B------:R-:W-:Y:S01]  /*6080*/  LEA R26, P5, R12, R6, 0x7 ;  /* 0x000000060c1a7211 */ /* 0x000fe200078a38ff */
[----:B------:R-:W-:Y:S01]  /*6090*/  IMAD.WIDE.U32 R50, R124, 0xa0, R8 ;  /* 0x000000a07c327825 */ /* 0x000fe200078e0008 */
[----:B------:R-:W-:Y:S01]  /*60a0*/  LEA R40, P0, R12, R38, 0x7 ;  /* 0x000000260c287211 */ /* 0x000fe200078038ff */
[----:B------:R-:W-:Y:S01]  /*60b0*/  BSSY.RECONVERGENT B0, `(.L_x_1689) ;  /* 0x0000037000007945 */ /* 0x000fe20003800200 */
[----:B------:R-:W-:Y:S01]  /*60c0*/  ISETP.GE.AND P1, PT, R11, R42, PT ;  /* 0x0000002a0b00720c */ /* 0x000fe20003f26270 */
[----:B------:R-:W-:Y:S01]  /*60d0*/  IMAD R3, R209, 0xa0, RZ ;  /* 0x000000a0d1037824 */ /* 0x000fe200078e02ff */
[----:B------:R-:W-:Y:S01]  /*60e0*/  IADD3 R51, PT, PT, R51, R5, RZ ;  /* 0x0000000533337210 */ /* 0x000fe20007ffe0ff */
[----:B--2---:R-:W-:Y:S01]  /*60f0*/  IMAD.WIDE.U32 R44, R208, 0xa0, R86 ;  /* 0x000000a0d02c7825 */ /* 0x004fe200078e0056 */
[C---:B------:R-:W-:Y:S02]  /*6100*/  LEA.HI.X.SX32 R27, R12.reuse, R7, 0x7, P5 ;  /* 0x000000070c1b7211 */ /* 0x040fe400028f3eff */
[----:B------:R-:W-:Y:S01]  /*6110*/  LEA.HI.X.SX32 R41, R12, R39, 0x7, P0 ;  /* 0x000000270c297211 */ /* 0x000fe200000f3eff */
        /* <DEDUP_REMOVED lines=48> */
.L_x_1690:
[----:B------:R-:W-:Y:S05]  /*6420*/  BSYNC.RECONVERGENT B0 ;  /* 0x0000000000007941 */ /* 0x000fea0003800200 */
.L_x_1689:
        /* <DEDUP_REMOVED lines=47> */
.L_x_1688:
[----:B------:R-:W-:Y:S05]  /*6720*/  BSYNC.RECONVERGENT B1 ;  /* 0x0000000000017941 */ /* 0x000fea0003800200 */
.L_x_1687:
[----:B------:R-:W-:Y:S04]  /*6730*/  BSSY.RECONVERGENT B1, `(.L_x_1691) ;  /* 0x000006d000017945 */ /* 0x000fe80003800200 */
[----:B------:R-:W-:Y:S05]  /*6740*/  @!P4 BRA `(.L_x_1692) ;  /* 0x0000000400acc947 */ /* 0x000fea0003800000 */
[----:B------:R-:W-:Y:S01]  /*6750*/  IMAD R5, R125, 0xc0, RZ ;  /* 0x000000c07d057824 */ /* 0x000fe200078e02ff */
[----:B-----5:R-:W-:Y:S01]  /*6760*/  ISETP.GE.AND P0, PT, R14, R42, PT ;  /* 0x0000002a0e00720c */ /* 0x020fe20003f06270 */
[----:B------:R-:W-:Y:S01]  /*6770*/  IMAD R3, R209, 0xc0, RZ ;  /* 0x000000c0d1037824 */ /* 0x000fe200078e02ff */
[----:B------:R-:W-:Y:S01]  /*6780*/  MOV R8, R10 ;  /* 0x0000000a00087202 */ /* 0x000fe20000000f00 */
[----:B--2---:R-:W-:Y:S01]  /*6790*/  IMAD.WIDE.U32 R44, R208, 0xc0, R86 ;  /* 0x000000c0d02c7825 */ /* 0x004fe200078e0056 */
[----:B------:R-:W-:Y:S01]  /*67a0*/  BSSY.RECONVERGENT B0, `(.L_x_1693) ;  /* 0x0000036000007945 */ /* 0x000fe20003800200 */
[----:B------:R-:W-:Y:S02]  /*67b0*/  ISETP.GE.AND P1, PT, R11, R42, PT ;  /* 0x0000002a0b00720c */ /* 0x000fe40003f26270 */
[----:B------:R-:W-:Y:S01]  /*67c0*/  IMAD.WIDE.U32 R50, R124, 0xc0, R8 ;  /* 0x000000c07c327825 */ /* 0x000fe200078e0008 */
        /* <DEDUP_REMOVED lines=51> */
.L_x_1694:
[----:B------:R-:W-:Y:S05]  /*6b00*/  BSYNC.RECONVERGENT B0 ;  /* 0x0000000000007941 */ /* 0x000fea0003800200 */
.L_x_1693:
        /* <DEDUP_REMOVED lines=47> */
.L_x_1692:
[----:B------:R-:W-:Y:S05]  /*6e00*/  BSYNC.RECONVERGENT B1 ;  /* 0x0000000000017941 */ /* 0x000fea0003800200 */
.L_x_1691:
[----:B------:R-:W-:Y:S04]  /*6e10*/  BSSY.RECONVERGENT B1, `(.L_x_1695) ;  /* 0x000006d000017945 */ /* 0x000fe80003800200 */
[----:B------:R-:W-:Y:S05]  /*6e20*/  @!P3 BRA `(.L_x_1696) ;  /* 0x0000000400acb947 */ /* 0x000fea0003800000 */
[----:B------:R-:W-:Y:S01]  /*6e30*/  IMAD R5, R125, 0xe0, RZ ;  /* 0x000000e07d057824 */ /* 0x000fe200078e02ff */
[----:B-----5:R-:W-:Y:S01]  /*6e40*/  ISETP.GE.AND P0, PT, R14, R42, PT ;  /* 0x0000002a0e00720c */ /* 0x020fe20003f06270 */
[----:B------:R-:W-:Y:S01]  /*6e50*/  IMAD R3, R209, 0xe0, RZ ;  /* 0x000000e0d1037824 */ /* 0x000fe200078e02ff */
[----:B------:R-:W-:Y:S01]  /*6e60*/  MOV R8, R10 ;  /* 0x0000000a00087202 */ /* 0x000fe20000000f00 */
[----:B--2-4-:R-:W-:Y:S01]  /*6e70*/  IMAD.WIDE.U32 R36, R208, 0xe0, R86 ;  /* 0x000000e0d0247825 */ /* 0x014fe200078e0056 */
        /* <DEDUP_REMOVED lines=54> */
.L_x_1698:
[----:B------:R-:W-:Y:S05]  /*71e0*/  BSYNC.RECONVERGENT B0 ;  /* 0x0000000000007941 */ /* 0x000fea0003800200 */
.L_x_1697:
        /* <DEDUP_REMOVED lines=47> */
.L_x_1696:
[----:B------:R-:W-:Y:S05]  /*74e0*/  BSYNC.RECONVERGENT B1 ;  /* 0x0000000000017941 */ /* 0x000fea0003800200 */
.L_x_1695:
[----:B------:R-:W3:Y:S02]  /*74f0*/  LD.E R3, desc[UR4][R132.64+0xd0] ;  /* 0x0000d00484037980 */ /* 0x000ee4000c101900 */
[----:B---3--:R-:W-:Y:S05]  /*7500*/  IMAD.U32 R3, R3, -0x40, RZ ;  /* 0xffffffc003037824 */ /* 0x008fea00078e00ff */
[C---:B------:R-:W-:Y:S02]  /*7510*/  LEA R16, P1, R3.reuse, R16, 0x1 ;  /* 0x0000001003107211 */ /* 0x040fe400078208ff */
[C---:B------:R-:W-:Y:S02]  /*7520*/  LEA R54, P0, R3.reuse, R54, 0x1 ;  /* 0x0000003603367211 */ /* 0x040fe400078008ff */
[C---:B------:R-:W-:Y:S02]  /*7530*/  LEA.HI.X.SX32 R17, R3.reuse, R17, 0x1, P1 ;  /* 0x0000001103117211 */ /* 0x040fe400008f0eff */
[----:B------:R-:W-:Y:S01]  /*7540*/  LEA.HI.X.SX32 R55, R3, R55, 0x1, P0 ;  /* 0x0000003703377211 */ /* 0x000fe200000f0eff */
[----:B------:R-:W-:Y:S05]  /*7550*/  BRA `(.L_x_1665) ;  /* 0x0000005c00707947 */ /* 0x000fea0003800000 */
.L_x_1666:
        /* <DEDUP_REMOVED lines=12> */
[----:B------:R-:W-:Y:S02]  /*7620*/  ISETP.GE.AND P0, PT, R14, R13, PT ;  /* 0x0000000d0e00720c */ /* 0x000fe40003f06270 */
[----:B------:R-:W-:Y:S05]  /*7630*/  MOV R8, R10 ;  /* 0x0000000a00087202 */ /* 0x000fea0000000f00 */
[----:B------:R-:W2:Y:S06]  /*7640*/  LD.E.128 R56, desc[UR4][R8.64] ;  /* 0x0000000408387980 */ /* 0x000eac000c101d00 */
        /* <DEDUP_REMOVED lines=27> */
[C---:B------:R-:W-:Y:S01]  /*7800*/  @!P0 IMAD.U32 R30, R61.reuse, 0x10000, RZ ;  /* 0x000100003d1e8824 */ /* 0x040fe200078e00ff */
[----:B------:R-:W-:Y:S01]  /*7810*/  @!P0 LOP3.LUT R29, R61, 0xffff0000, RZ, 0xc0, !PT ;  /* 0xffff00003d1d8812 */ /* 0x000fe200078ec0ff */
[----:B------:R-:W-:Y:S01]  /*7820*/  @P1 FADD.FTZ R36, -R36, -RZ ;  /* 0x800000ff24241221 */ /* 0x000fe20000010100 */
[----:B------:R-:W-:Y:S01]  /*7830*/  @!P0 SHF.L.U32 R28, R62, 0x10, RZ ;  /* 0x000000103e1c8819 */ /* 0x000fe200000006ff */
[----:B------:R-:W-:Y:S01]  /*7840*/  @P1 FADD.FTZ R32, -R32, -RZ ;  /* 0x800000ff20201221 */ /* 0x000fe20000010100 */
[----:B------:R-:W-:Y:S01]  /*7850*/  @!P0 LOP3.LUT R23, R62, 0xffff0000, RZ, 0xc0, !PT ;  /* 0xffff00003e178812 */ /* 0x000fe200078ec0ff */
[C---:B------:R-:W-:Y:S01]  /*7860*/  @!P0 IMAD.U32 R40, R48.reuse, 0x10000, RZ ;  /* 0x0001000030288824 */ /* 0x040fe200078e00ff */
[----:B------:R-:W-:Y:S01]  /*7870*/  @!P0 LOP3.LUT R20, R63, 0xffff0000, RZ, 0xc0, !PT ;  /* 0xffff00003f148812 */ /* 0x000fe200078ec0ff */
[----:B------:R-:W-:Y:S01]  /*7880*/  @!P0 FMUL.FTZ R0, R37, R36 ;  /* 0x0000002425008220 */ /* 0x000fe20000410000 */
[----:B------:R-:W-:Y:S01]  /*7890*/  @!P0 LOP3.LUT R42, R48, 0xffff0000, RZ, 0xc0, !PT ;  /* 0xffff0000302a8812 */ /* 0x000fe200078ec0ff */
[----:B------:R-:W-:Y:S01]  /*78a0*/  @P1 FADD.FTZ R30, -R30, -RZ ;  /* 0x800000ff1e1e1221 */ /* 0x000fe20000010100 */
[----:B------:R-:W-:Y:S01]  /*78b0*/  @!P0 SHF.L.U32 R45, R49, 0x10, RZ ;  /* 0x00000010312d8819 */ /* 0x000fe200000006ff */
[----:B------:R-:W-:Y:S01]  /*78c0*/  @!P0 IMAD.U32 R22, R63, 0x10000, RZ ;  /* 0x000100003f168824 */ /* 0x000fe200078e00ff */
        /* <DEDUP_REMOVED lines=40> */
.L_x_1702:
[----:B------:R-:W-:Y:S05]  /*7b50*/  BSYNC.RECONVERGENT B0 ;  /* 0x0000000000007941 */ /* 0x000fea0003800200 */
.L_x_1701:
[----:B------:R-:W-:Y:S11]  /*7b60*/  ISETP.GE.AND P0, PT, R11, R83, PT ;  /* 0x000000530b00720c */ /* 0x000ff60003f06270 */
[----:B------:R-:W-:Y:S02]  /*7b70*/  @!UPT UIADD3 URZ, UPT, UPT, URZ, URZ, URZ ;  /* 0x000000fffffff290 */ /* 0x000fe4000fffe0ff */
[----:B------:R-:W-:Y:S05]  /*7b80*/  @P0 BRA `(.L_x_1700) ;  /* 0x0000000400540947 */ /* 0x000fea0003800000 */
[----:B------:R-:W-:Y:S02]  /*7b90*/  ISETP.GE.AND P0, PT, R11, R13, PT ;  /* 0x0000000d0b00720c */ /* 0x000fe40003f06270 */
[----:B------:R-:W-:Y:S05]  /*7ba0*/  MOV R8, R10 ;  /* 0x0000000a00087202 */ /* 0x000fea0000000f00 */
[----:B--2---:R-:W2:Y:S06]  /*7bb0*/  LD.E.128 R56, desc[UR4][R8.64+0x80] ;  /* 0x0000800408387980 */ /* 0x004eac000c101d00 */
        /* <DEDUP_REMOVED lines=34> */
[----:B------:R-:W-:Y:S01]  /*7de0*/  @!P0 LOP3.LUT R20, R63, 0xffff0000, RZ, 0xc0, !PT ;  /* 0xffff00003f148812 */ /* 0x000fe200078ec0ff */
[C---:B------:R-:W-:Y:S01]  /*7df0*/  @!P0 IMAD.U32 R40, R48.reuse, 0x10000, RZ ;  /* 0x0001000030288824 */ /* 0x040fe200078e00ff */
[----:B------:R-:W-:Y:S01]  /*7e00*/  @!P0 LOP3.LUT R42, R48, 0xffff0000, RZ, 0xc0, !PT ;  /* 0xffff0000302a8812 */ /* 0x000fe200078ec0ff */
[----:B------:R-:W-:Y:S01]  /*7e10*/  @!P0 FMUL.FTZ R0, R37, R36 ;  /* 0x0000002425008220 */ /* 0x000fe20000410000 */
[----:B------:R-:W-:Y:S01]  /*7e20*/  @!P0 SHF.L.U32 R45, R49, 0x10, RZ ;  /* 0x00000010312d8819 */ /* 0x000fe200000006ff */
        /* <DEDUP_REMOVED lines=43> */
.L_x_1700:
[----:B------:R-:W-:Y:S05]  /*80e0*/  BSYNC.RECONVERGENT B1 ;  /* 0x0000000000017941 */ /* 0x000fea0003800200 */
.L_x_1699:
        /* <DEDUP_REMOVED lines=97> */
.L_x_1706:
[----:B------:R-:W-:Y:S05]  /*8700*/  BSYNC.RECONVERGENT B0 ;  /* 0x0000000000007941 */ /* 0x000fea0003800200 */
.L_x_1705:
        /* <DEDUP_REMOVED lines=88> */
.L_x_1704:
[----:B------:R-:W-:Y:S05]  /*8c90*/  BSYNC.RECONVERGENT B1 ;  /* 0x0000000000017941 */ /* 0x000fea0003800200 */
.L_x_1703:
        /* <DEDUP_REMOVED lines=97> */
.L_x_1710:
[----:B------:R-:W-:Y:S05]  /*92b0*/  BSYNC.RECONVERGENT B0 ;  /* 0x0000000000007941 */ /* 0x000fea0003800200 */
.L_x_1709:
        /* <DEDUP_REMOVED lines=88> */
.L_x_1708:
[----:B------:R-:W-:Y:S05]  /*9840*/  BSYNC.RECONVERGENT B1 ;  /* 0x0000000000017941 */ /* 0x000fea0003800200 */
.L_x_1707:
[----:B------:R-:W-:Y:S01]  /*9850*/  ISETP.NE.AND P0, PT, R85, RZ, PT ;  /* 0x000000ff5500720c */ /* 0x000fe20003f05270 */
[----:B------:R-:W-:Y:S11]  /*9860*/  BSSY.RECONVERGENT B1, `(.L_x_1711) ;  /* 0x00000bc000017945 */ /* 0x000ff60003800200 */
[----:B------:R-:W-:Y:S01]  /*9870*/  @!UPT UIADD3 URZ, UPT, UPT, URZ, URZ, URZ ;  /* 0x000000fffffff290 */ /* 0x000fe2000fffe0ff */
[----:B------:R-:W-:Y:S05]  /*9880*/  @!P0 BRA `(.L_x_1712) ;  /* 0x0000000800e48947 */ /* 0x000fea0003800000 */
[----:B------:R-:W-:Y:S01]  /*9890*/  IMAD R5, R125, 0x60, RZ ;  /* 0x000000607d057824 */ /* 0x000fe200078e02ff */
[----:B-----5:R-:W-:Y:S01]  /*98a0*/  ISETP.GE.AND P0, PT, R14, R83, PT ;  /* 0x000000530e00720c */ /* 0x020fe20003f06270 */
[----:B------:R-:W-:Y:S01]  /*98b0*/  IMAD R3, R209, 0x60, RZ ;  /* 0x00000060d1037824 */ /* 0x000fe200078e02ff */
[----:B------:R-:W-:Y:S01]  /*98c0*/  MOV R8, R10 ;  /* 0x0000000a00087202 */ /* 0x000fe20000000f00 */
[----:B--2---:R-:W-:Y:S01]  /*98d0*/  IMAD.WIDE.U32 R128, R208, 0x60, R86 ;  /* 0x00000060d0807825 */ /* 0x004fe200078e0056 */
[----:B------:R-:W-:Y:S03]  /*98e0*/  BSSY.RECONVERGENT B0, `(.L_x_1713) ;  /* 0x000005a000007945 */ /* 0x000fe60003800200 */
[----:B------:R-:W-:Y:S01]  /*98f0*/  IMAD.WIDE.U32 R34, R124, 0x60, R8 ;  /* 0x000000607c227825 */ /* 0x000fe200078e0008 */
        /* <DEDUP_REMOVED lines=88> */
.L_x_1714:
[----:B------:R-:W-:Y:S05]  /*9e80*/  BSYNC.RECONVERGENT B0 ;  /* 0x0000000000007941 */ /* 0x000fea0003800200 */
.L_x_1713:
        /* <DEDUP_REMOVED lines=89> */
.L_x_1712:
[----:B------:R-:W-:Y:S05]  /*a420*/  BSYNC.RECONVERGENT B1 ;  /* 0x0000000000017941 */ /* 0x000fea0003800200 */
.L_x_1711:
[----:B------:R-:W-:Y:S04]  /*a430*/  BSSY.RECONVERGENT B1, `(.L_x_1715) ;  /* 0x00000b7000017945 */ /* 0x000fe80003800200 */
[----:B------:R-:W-:Y:S05]  /*a440*/  @!P6 BRA `(.L_x_1716) ;  /* 0x0000000800d4e947 */ /* 0x000fea0003800000 */
        /* <DEDUP_REMOVED lines=92> */
.L_x_1718:
[----:B------:R-:W-:Y:S05]  /*aa10*/  BSYNC.RECONVERGENT B0 ;  /* 0x0000000000007941 */ /* 0x000fea0003800200 */
.L_x_1717:
        /* <DEDUP_REMOVED lines=88> */
.L_x_1716:
[----:B------:R-:W-:Y:S05]  /*afa0*/  BSYNC.RECONVERGENT B1 ;  /* 0x0000000000017941 */ /* 0x000fea0003800200 */
.L_x_1715:
[----:B------:R-:W-:Y:S04]  /*afb0*/  BSSY.RECONVERGENT B1, `(.L_x_1719) ;  /* 0x00000ba000017945 */ /* 0x000fe80003800200 */
        /* <DEDUP_REMOVED lines=96> */
.L_x_1722:
[----:B------:R-:W-:Y:S05]  /*b5c0*/  BSYNC.RECONVERGENT B0 ;  /* 0x0000000000007941 */ /* 0x000fea0003800200 */
.L_x_1721:
        /* <DEDUP_REMOVED lines=88> */
.L_x_1720:
[----:B------:R-:W-:Y:S05]  /*bb50*/  BSYNC.RECONVERGENT B1 ;  /* 0x0000000000017941 */ /* 0x000fea0003800200 */
.L_x_1719:
[----:B------:R-:W-:Y:S04]  /*bb60*/  BSSY.RECONVERGENT B1, `(.L_x_1723) ;  /* 0x00000b9000017945 */ /* 0x000fe80003800200 */
[----:B------:R-:W-:Y:S05]  /*bb70*/  @!P4 BRA `(.L_x_1724) ;  /* 0x0000000800dcc947 */ /* 0x000fea0003800000 */
[----:B------:R-:W-:Y:S01]  /*bb80*/  IMAD R5, R125, 0xc0, RZ ;  /* 0x000000c07d057824 */ /* 0x000fe200078e02ff */
[-C--:B-----5:R-:W-:Y:S01]  /*bb90*/  ISETP.GE.AND P0, PT, R14, R83.reuse, PT ;  /* 0x000000530e00720c */ /* 0x0a0fe20003f06270 */
[----:B------:R-:W-:Y:S01]  /*bba0*/  IMAD R3, R209, 0xc0, RZ ;  /* 0x000000c0d1037824 */ /* 0x000fe200078e02ff */
[----:B------:R-:W-:Y:S01]  /*bbb0*/  MOV R8, R10 ;  /* 0x0000000a00087202 */ /* 0x000fe20000000f00 */
[----:B--2---:R-:W-:Y:S01]  /*bbc0*/  IMAD.WIDE.U32 R128, R208, 0xc0, R86 ;  /* 0x000000c0d0807825 */ /* 0x004fe200078e0056 */
[----:B------:R-:W-:Y:S01]  /*bbd0*/  ISETP.GE.AND P4, PT, R11, R83, PT ;  /* 0x000000530b00720c */ /* 0x000fe20003f86270 */
[----:B------:R-:W-:Y:S02]  /*bbe0*/  BSSY.RECONVERGENT B0, `(.L_x_1725) ;  /* 0x000005a000007945 */ /* 0x000fe40003800200 */
        /* <DEDUP_REMOVED lines=89> */
.L_x_1726:
[----:B------:R-:W-:Y:S05]  /*c180*/  BSYNC.RECONVERGENT B0 ;  /* 0x0000000000007941 */ /* 0x000fea0003800200 */
.L_x_1725:
        /* <DEDUP_REMOVED lines=86> */
.L_x_1724:
[----:B------:R-:W-:Y:S05]  /*c6f0*/  BSYNC.RECONVERGENT B1 ;  /* 0x0000000000017941 */ /* 0x000fea0003800200 */
.L_x_1723:
        /* <DEDUP_REMOVED lines=98> */
.L_x_1730:
[----:B------:R-:W-:Y:S05]  /*cd20*/  BSYNC.RECONVERGENT B0 ;  /* 0x0000000000007941 */ /* 0x000fea0003800200 */
.L_x_1729:
        /* <DEDUP_REMOVED lines=86> */
.L_x_1728:
[----:B------:R-:W-:Y:S05]  /*d290*/  BSYNC.RECONVERGENT B1 ;  /* 0x0000000000017941 */ /* 0x000fea0003800200 */
.L_x_1727:
[----:B------:R-:W3:Y:S01]  /*d2a0*/  LD.E R3, desc[UR4][R132.64+0xd0] ;  /* 0x0000d00484037980 */ /* 0x000ee2000c101900 */
[----:B------:R-:W-:Y:S02]  /*d2b0*/  IMAD.MOV.U32 R85, RZ, RZ, R79 ;  /* 0x000000ffff557224 */ /* 0x000fe400078e004f */
[----:B-----5:R-:W-:Y:S02]  /*d2c0*/  IMAD.MOV.U32 R83, RZ, RZ, R77 ;  /* 0x000000ffff537224 */ /* 0x020fe400078e004d */
[----:B---3--:R-:W-:Y:S05]  /*d2d0*/  IMAD.U32 R3, R3, -0x40, RZ ;  /* 0xffffffc003037824 */ /* 0x008fea00078e00ff */
[C---:B------:R-:W-:Y:S02]  /*d2e0*/  LEA R84, P1, R3.reuse, R84, 0x1 ;  /* 0x0000005403547211 */ /* 0x040fe400078208ff */
[C---:B------:R-:W-:Y:S02]  /*d2f0*/  LEA R82, P0, R3.reuse, R82, 0x1 ;  /* 0x0000005203527211 */ /* 0x040fe400078008ff */
[C---:B------:R-:W-:Y:S02]  /*d300*/  LEA.HI.X.SX32 R79, R3.reuse, R85, 0x1, P1 ;  /* 0x00000055034f7211 */ /* 0x040fe400008f0eff */
[----:B------:R-:W-:Y:S09]  /*d310*/  LEA.HI.X.SX32 R77, R3, R83, 0x1, P0 ;  /* 0x00000053034d7211 */ /* 0x000ff200000f0eff */
.L_x_1665:
[----:B------:R-:W-:Y:S05]  /*d320*/  BSYNC.RECONVERGENT B2 ;  /* 0x0000000000027941 */ /* 0x000fea0003800200 */
.L_x_1649:
        /* <DEDUP_REMOVED lines=101> */
.L_x_1732:
[----:B------:R-:W-:Y:S05]  /*d980*/  BSYNC.RECONVERGENT B0 ;  /* 0x0000000000007941 */ /* 0x000fea0003800200 */
.L_x_1731:
[----:B------:R-:W-:Y:S05]  /*d990*/  @P2 BRA `(.L_x_1733) ;  /* 0xffffff5000782947 */ /* 0x000fea000383ffff */
.L_x_1632:
        /* <DEDUP_REMOVED lines=20> */
[-C--:B-----5:R-:W-:Y:S02]  /*dae0*/  ISETP.GE.AND P0, PT, R11, R220.reuse, PT ;  /* 0x000000dc0b00720c */ /* 0x0a0fe40003f06270 */
        /* <DEDUP_REMOVED lines=13> */
.L_x_1737:
[----:B------:R-:W-:Y:S05]  /*dbc0*/  BSYNC.RECONVERGENT B0 ;  /* 0x0000000000007941 */ /* 0x000fea0003800200 */
.L_x_1736:
[----:B------:R-:W-:Y:S04]  /*dbd0*/  BSSY.RECONVERGENT B0, `(.L_x_1738) ;  /* 0x000000e000007945 */ /* 0x000fe80003800200 */
[----:B------:R-:W-:Y:S05]  /*dbe0*/  @P4 BRA `(.L_x_1739) ;  /* 0x0000000000304947 */ /* 0x000fea0003800000 */
[-C--:B-----5:R-:W-:Y:S02]  /*dbf0*/  ISETP.GE.AND P1, PT, R14, R220.reuse, PT ;  /* 0x000000dc0e00720c */ /* 0x0a0fe40003f26270 */
        /* <DEDUP_REMOVED lines=11> */
.L_x_1739:
[----:B------:R-:W-:Y:S05]  /*dcb0*/  BSYNC.RECONVERGENT B0 ;  /* 0x0000000000007941 */ /* 0x000fea0003800200 */
.L_x_1738:
[----:B------:R-:W-:Y:S04]  /*dcc0*/  BSSY.RECONVERGENT B0, `(.L_x_1740) ;  /* 0x0000010000007945 */ /* 0x000fe80003800200 */
[----:B------:R-:W-:Y:S05]  /*dcd0*/  @P3 BRA `(.L_x_1741) ;  /* 0x0000000000383947 */ /* 0x000fea0003800000 */
[-C--:B-----5:R-:W-:Y:S02]  /*dce0*/  ISETP.GE.AND P1, PT, R14, R220.reuse, PT ;  /* 0x000000dc0e00720c */ /* 0x0a0fe40003f26270 */
        /* <DEDUP_REMOVED lines=13> */
.L_x_1741:
[----:B------:R-:W-:Y:S05]  /*ddc0*/  BSYNC.RECONVERGENT B0 ;  /* 0x0000000000007941 */ /* 0x000fea0003800200 */
.L_x_1740:
[----:B------:R-:W-:Y:S05]  /*ddd0*/  @P2 BRA `(.L_x_1742) ;  /* 0x0000004800dc2947 */ /* 0x000fea0003800000 */
[-C--:B-----5:R-:W-:Y:S02]  /*dde0*/  ISETP.GE.AND P1, PT, R14, R220.reuse, PT ;  /* 0x000000dc0e00720c */ /* 0x0a0fe40003f26270 */
        /* <DEDUP_REMOVED lines=14> */
.L_x_1735:
        /* <DEDUP_REMOVED lines=84> */
.L_x_1749:
[----:B------:R-:W-:Y:S05]  /*e410*/  BSYNC.RECONVERGENT B0 ;  /* 0x0000000000007941 */ /* 0x000fea0003800200 */
.L_x_1748:
[----:B-----5:R-:W-:Y:S01]  /*e420*/  IMAD.MOV.U32 R6, RZ, RZ, R18 ;  /* 0x000000ffff067224 */ /* 0x020fe200078e0012 */
[----:B------:R-:W-:Y:S01]  /*e430*/  MOV R4, R16 ;  /* 0x0000001000047202 */ /* 0x000fe20000000f00 */
[----:B------:R-:W-:Y:S01]  /*e440*/  IMAD.MOV.U32 R7, RZ, RZ, R19 ;  /* 0x000000ffff077224 */ /* 0x000fe200078e0013 */
[----:B------:R-:W-:Y:S02]  /*e450*/  MOV R5, R17 ;  /* 0x0000001100057202 */ /* 0x000fe40000000f00 */
.L_x_1747:
[----:B------:R-:W-:Y:S05]  /*e460*/  BSYNC.RECONVERGENT B1 ;  /* 0x0000000000017941 */ /* 0x000fea0003800200 */
.L_x_1746:
        /* <DEDUP_REMOVED lines=50> */
.L_x_1751:
[----:B------:R-:W-:Y:S05]  /*e790*/  BSYNC.RECONVERGENT B0 ;  /* 0x0000000000007941 */ /* 0x000fea0003800200 */
.L_x_1750:
[----:B-----5:R3:W-:Y:S02]  /*e7a0*/  STS.128 [R70+0x2000], R16 ;  /* 0x0020001046007388 */ /* 0x0207e40000000c00 */
.L_x_1745:
[----:B------:R-:W-:Y:S05]  /*e7b0*/  BSYNC.RECONVERGENT B2 ;  /* 0x0000000000027941 */ /* 0x000fea0003800200 */
.L_x_1744:
        /* <DEDUP_REMOVED lines=54> */
.L_x_1757:
[----:B------:R-:W-:Y:S05]  /*eb20*/  BSYNC.RECONVERGENT B0 ;  /* 0x0000000000007941 */ /* 0x000fea0003800200 */
.L_x_1756:
[----:B-----5:R1:W-:Y:S02]  /*eb30*/  STS.128 [R70+0x800], R16 ;  /* 0x0008001046007388 */ /* 0x0203e40000000c00 */
.L_x_1755:
[----:B------:R-:W-:Y:S05]  /*eb40*/  BSYNC.RECONVERGENT B1 ;  /* 0x0000000000017941 */ /* 0x000fea0003800200 */
.L_x_1754:
        /* <DEDUP_REMOVED lines=47> */
.L_x_1759:
[----:B------:R-:W-:Y:S05]  /*ee40*/  BSYNC.RECONVERGENT B0 ;  /* 0x0000000000007941 */ /* 0x000fea0003800200 */
.L_x_1758:
[----:B-----5:R3:W-:Y:S02]  /*ee50*/  STS.128 [R70+0x2800], R16 ;  /* 0x0028001046007388 */ /* 0x0207e40000000c00 */
.L_x_1753:
[----:B------:R-:W-:Y:S05]  /*ee60*/  BSYNC.RECONVERGENT B2 ;  /* 0x0000000000027941 */ /* 0x000fea0003800200 */
.L_x_1752:
        /* <DEDUP_REMOVED lines=54> */
.L_x_1765:
[----:B------:R-:W-:Y:S05]  /*f1d0*/  BSYNC.RECONVERGENT B0 ;  /* 0x0000000000007941 */ /* 0x000fea0003800200 */
.L_x_1764:
[----:B-----5:R1:W-:Y:S02]  /*f1e0*/  STS.128 [R70+0x1000], R16 ;  /* 0x0010001046007388 */ /* 0x0203e40000000c00 */
.L_x_1763:
[----:B------:R-:W-:Y:S05]  /*f1f0*/  BSYNC.RECONVERGENT B1 ;  /* 0x0000000000017941 */ /* 0x000fea0003800200 */
.L_x_1762:
        /* <DEDUP_REMOVED lines=47> */
.L_x_1767:
[----:B------:R-:W-:Y:S05]  /*f4f0*/  BSYNC.RECONVERGENT B0 ;  /* 0x0000000000007941 */ /* 0x000fea0003800200 */
.L_x_1766:
[----:B-----5:R1:W-:Y:S02]  /*f500*/  STS.128 [R70+0x3000], R16 ;  /* 0x0030001046007388 */ /* 0x0203e40000000c00 */
.L_x_1761:
[----:B------:R-:W-:Y:S05]  /*f510*/  BSYNC.RECONVERGENT B2 ;  /* 0x0000000000027941 */ /* 0x000fea0003800200 */
.L_x_1760:
        /* <DEDUP_REMOVED lines=20> */
[C---:B------:R-:W-:Y:S02]  /*f660*/  SHF.L.U32 R24, R19.reuse, 0x10, RZ ;  /* 0x0000001013187819 */ /* 0x040fe400000006ff */
[----:B------:R-:W-:-:S02]  /*f670*/  LOP3.LUT R22, R19, 0xffff0000, RZ, 0xc0, !PT ;  /* 0xffff000013167812 */ /* 0x000fc400078ec0ff */
[C---:B------:R-:W-:Y:S02]  /*f680*/  SHF.L.U32 R9, R16.reuse, 0x10, RZ ;  /* 0x0000001010097819 */ /* 0x040fe400000006ff */
[----:B------:R-:W-:Y:S02]  /*f690*/  LOP3.LUT R26, R16, 0xffff0000, RZ, 0xc0, !PT ;  /* 0xffff0000101a7812 */ /* 0x000fe400078ec0ff */
        /* <DEDUP_REMOVED lines=10> */
[C---:B------:R-:W-:Y:S01]  /*f740*/  FFMA.FTZ R10, R7.reuse, R23, -R10 ;  /* 0x00000017070a7223 */ /* 0x040fe2000001080a */
[----:B------:R-:W-:Y:S01]  /*f750*/  SHF.L.U32 R4, R4, 0x10, RZ ;  /* 0x0000001004047819 */ /* 0x000fe200000006ff */
[----:B------:R-:W-:Y:S01]  /*f760*/  FFMA.FTZ R27, R24, R19, -R27 ;  /* 0x00000013181b7223 */ /* 0x000fe2000001081b */
        /* <DEDUP_REMOVED lines=8> */
[----:B------:R-:W-:Y:S01]  /*f7f0*/  FFMA.FTZ R6, R9, R4, -R6 ;  /* 0x0000000409067223 */ /* 0x000fe20000010806 */
[----:B------:R-:W-:Y:S01]  /*f800*/  FFMA.FTZ R22, R25, R5, -R22 ;  /* 0x0000000519167223 */ /* 0x000fe20000010816 */
[----:B------:R-:W-:Y:S01]  /*f810*/  FFMA.FTZ R17, R9, R2, R17 ;  /* 0x0000000209117223 */ /* 0x000fe20000010011 */
[----:B------:R-:W-:Y:S01]  /*f820*/  FFMA.FTZ R3, R25, R3, R18 ;  /* 0x0000000319037223 */ /* 0x000fe20000010012 */
[----:B------:R-:W-:-:S02]  /*f830*/  F2FP.BF16.F32.PACK_AB R7, R7, R10 ;  /* 0x0000000a0707723e */ /* 0x000fc400000010ff */
[----:B------:R-:W-:Y:S02]  /*f840*/  F2FP.BF16.F32.PACK_AB R19, R16, R27 ;  /* 0x0000001b1013723e */ /* 0x000fe400000010ff */
[----:B------:R-:W-:Y:S02]  /*f850*/  F2FP.BF16.F32.PACK_AB R16, R17, R6 ;  /* 0x000000061110723e */ /* 0x000fe400000010ff */
[----:B------:R-:W-:Y:S02]  /*f860*/  F2FP.BF16.F32.PACK_AB R18, R3, R22 ;  /* 0x000000160312723e */ /* 0x000fe400000010ff */
[----:B------:R-:W-:Y:S02]  /*f870*/  MOV R17, R7 ;  /* 0x0000000700117202 */ /* 0x000fe40000000f00 */
.L_x_1771:
[----:B------:R-:W-:Y:S05]  /*f880*/  BSYNC.RECONVERGENT B0 ;  /* 0x0000000000007941 */ /* 0x000fea0003800200 */
.L_x_1770:
[----:B-----5:R3:W-:Y:S02]  /*f890*/  STS.128 [R70+0x1800], R16 ;  /* 0x0018001046007388 */ /* 0x0207e40000000c00 */
.L_x_1769:
[----:B------:R-:W-:Y:S05]  /*f8a0*/  BSYNC.RECONVERGENT B1 ;  /* 0x0000000000017941 */ /* 0x000fea0003800200 */
.L_x_1768:
        /* <DEDUP_REMOVED lines=46> */
.L_x_1773:
[----:B------:R-:W-:Y:S05]  /*fb90*/  BSYNC.RECONVERGENT B0 ;  /* 0x0000000000007941 */ /* 0x000fea0003800200 */
.L_x_1772:
[----:B-----5:R3:W-:Y:S01]  /*fba0*/  STS.128 [R70+0x3800], R16 ;  /* 0x0038001046007388 */ /* 0x0207e20000000c00 */
[----:B------:R-:W-:Y:S05]  /*fbb0*/  BRA `(.L_x_1742) ;  /* 0x0000002c00647947 */ /* 0x000fea0003800000 */
.L_x_1743:
        /* <DEDUP_REMOVED lines=96> */
.L_x_1778:
[----:B------:R-:W-:Y:S05]  /*101c0*/  BSYNC.RECONVERGENT B0 ;  /* 0x0000000000007941 */ /* 0x000fea0003800200 */
.L_x_1777:
[----:B------:R-:W-:Y:S05]  /*101d0*/  BSYNC.RECONVERGENT B1 ;  /* 0x0000000000017941 */ /* 0x000fea0003800200 */
.L_x_1776:
        /* <DEDUP_REMOVED lines=86> */
.L_x_1780:
[----:B------:R-:W-:Y:S05]  /*10740*/  BSYNC.RECONVERGENT B0 ;  /* 0x0000000000007941 */ /* 0x000fea0003800200 */
.L_x_1779:
[----:B-----5:R4:W-:Y:S02]  /*10750*/  STS.128 [R70+0x2000], R24 ;  /* 0x0020001846007388 */ /* 0x0209e40000000c00 */
.L_x_1775:
[----:B------:R-:W-:Y:S05]  /*10760*/  BSYNC.RECONVERGENT B2 ;  /* 0x0000000000027941 */ /* 0x000fea0003800200 */
.L_x_1774:
        /* <DEDUP_REMOVED lines=92> */
.L_x_1786:
[----:B------:R-:W-:Y:S05]  /*10d30*/  BSYNC.RECONVERGENT B0 ;  /* 0x0000000000007941 */ /* 0x000fea0003800200 */
.L_x_1785:
[----:B-----5:R4:W-:Y:S02]  /*10d40*/  STS.128 [R70+0x800], R24 ;  /* 0x0008001846007388 */ /* 0x0209e40000000c00 */
.L_x_1784:
[----:B------:R-:W-:Y:S05]  /*10d50*/  BSYNC.RECONVERGENT B1 ;  /* 0x0000000000017941 */ /* 0x000fea0003800200 */
.L_x_1783:
        /* <DEDUP_REMOVED lines=85> */
.L_x_1788:
[----:B------:R-:W-:Y:S05]  /*112b0*/  BSYNC.RECONVERGENT B0 ;  /* 0x0000000000007941 */ /* 0x000fea0003800200 */
.L_x_1787:
[----:B-----5:R4:W-:Y:S02]  /*112c0*/  STS.128 [R70+0x2800], R24 ;  /* 0x0028001846007388 */ /* 0x0209e40000000c00 */
.L_x_1782:
[----:B------:R-:W-:Y:S05]  /*112d0*/  BSYNC.RECONVERGENT B2 ;  /* 0x0000000000027941 */ /* 0x000fea0003800200 */
.L_x_1781:
        /* <DEDUP_REMOVED lines=90> */
.L_x_1794:
[----:B------:R-:W-:Y:S05]  /*11880*/  BSYNC.RECONVERGENT B0 ;  /* 0x0000000000007941 */ /* 0x000fea0003800200 */
.L_x_1793:
[----:B-----5:R4:W-:Y:S02]  /*11890*/  STS.128 [R70+0x1000], R24 ;  /* 0x0010001846007388 */ /* 0x0209e40000000c00 */
.L_x_1792:
[----:B------:R-:W-:Y:S05]  /*118a0*/  BSYNC.RECONVERGENT B1 ;  /* 0x0000000000017941 */ /* 0x000fea0003800200 */
.L_x_1791:
        /* <DEDUP_REMOVED lines=83> */
.L_x_1796:
[----:B------:R-:W-:Y:S05]  /*11de0*/  BSYNC.RECONVERGENT B0 ;  /* 0x0000000000007941 */ /* 0x000fea0003800200 */
.L_x_1795:
[----:B-----5:R4:W-:Y:S02]  /*11df0*/  STS.128 [R70+0x3000], R24 ;  /* 0x0030001846007388 */ /* 0x0209e40000000c00 */
.L_x_1790:
[----:B------:R-:W-:Y:S05]  /*11e00*/  BSYNC.RECONVERGENT B2 ;  /* 0x0000000000027941 */ /* 0x000fea0003800200 */
.L_x_1789:
        /* <DEDUP_REMOVED lines=91> */
.L_x_1800:
[----:B------:R-:W-:Y:S05]  /*123c0*/  BSYNC.RECONVERGENT B0 ;  /* 0x0000000000007941 */ /* 0x000fea0003800200 */
.L_x_1799:
[----:B-----5:R1:W-:Y:S02]  /*123d0*/  STS.128 [R70+0x1800], R24 ;  /* 0x0018001846007388 */ /* 0x0203e40000000c00 */
.L_x_1798:
[----:B------:R-:W-:Y:S05]  /*123e0*/  BSYNC.RECONVERGENT B1 ;  /* 0x0000000000017941 */ /* 0x000fea0003800200 */
.L_x_1797:
        /* <DEDUP_REMOVED lines=38> */
[----:B------:R-:W-:Y:S01]  /*12650*/  LOP3.LUT R31, R19, 0xffff0000, RZ, 0xc0, !PT ;  /* 0xffff0000131f7812 */ /* 0x000fe200078ec0ff */
[----:B----4-:R-:W-:Y:S01]  /*12660*/  IMAD.U32 R19, R21, 0x10000, RZ ;  /* 0x0001000015137824 */ /* 0x010fe200078e00ff */
[----:B------:R-:W-:-:S02]  /*12670*/  SHF.L.U32 R29, R20, 0x10, RZ ;  /* 0x00000010141d7819 */ /* 0x000fc400000006ff */
[----:B------:R-:W-:Y:S01]  /*12680*/  LOP3.LUT R18, R20, 0xffff0000, RZ, 0xc0, !PT ;  /* 0xffff000014127812 */ /* 0x000fe200078ec0ff */
[----:B------:R-:W-:Y:S01]  /*12690*/  IMAD.U32 R20, R23, 0x10000, RZ ;  /* 0x0001000017147824 */ /* 0x000fe200078e00ff */
        /* <DEDUP_REMOVED lines=10> */
[----:B---3--:R-:W-:Y:S01]  /*12740*/  SHF.L.U32 R20, R24, 0x10, RZ ;  /* 0x0000001018147819 */ /* 0x008fe200000006ff */
[----:B------:R-:W-:Y:S01]  /*12750*/  @P1 FADD.FTZ R22, -R22, -RZ ;  /* 0x800000ff16161221 */ /* 0x000fe20000010100 */
[----:B------:R-:W-:Y:S01]  /*12760*/  LOP3.LUT R19, R24, 0xffff0000, RZ, 0xc0, !PT ;  /* 0xffff000018137812 */ /* 0x000fe200078ec0ff */
[----:B------:R-:W-:Y:S01]  /*12770*/  FMUL.FTZ R7, R7, R18 ;  /* 0x0000001207077220 */ /* 0x000fe20000410000 */
[----:B------:R-:W-:Y:S01]  /*12780*/  @P1 FADD.FTZ R32, -R32, -RZ ;  /* 0x800000ff20201221 */ /* 0x000fe20000010100 */
[----:B------:R-:W-:Y:S01]  /*12790*/  @P1 FADD.FTZ R21, -R21, -RZ ;  /* 0x800000ff15151221 */ /* 0x000fe20000010100 */
[----:B------:R-:W-:Y:S01]  /*127a0*/  LOP3.LUT R24, R25, 0xffff0000, RZ, 0xc0, !PT ;  /* 0xffff000019187812 */ /* 0x000fe200078ec0ff */
[----:B------:R-:W-:Y:S01]  /*127b0*/  @P1 FADD.FTZ R29, -R29, -RZ ;  /* 0x800000ff1d1d1221 */ /* 0x000fe20000010100 */
[----:B------:R-:W-:Y:S01]  /*127c0*/  FMUL.FTZ R33, R28, R33 ;  /* 0x000000211c217220 */ /* 0x000fe20000410000 */
[----:B------:R-:W-:-:S02]  /*127d0*/  IMAD.U32 R18, R25, 0x10000, RZ ;  /* 0x0001000019127824 */ /* 0x000fc400078e00ff */
[----:B------:R-:W-:Y:S01]  /*127e0*/  FMUL.FTZ R31, R31, R22 ;  /* 0x000000161f1f7220 */ /* 0x000fe20000410000 */
[C---:B------:R-:W-:Y:S01]  /*127f0*/  SHF.L.U32 R23, R26.reuse, 0x10, RZ ;  /* 0x000000101a177819 */ /* 0x040fe200000006ff */
[----:B------:R-:W-:Y:S01]  /*12800*/  FMUL.FTZ R17, R17, R32 ;  /* 0x0000002011117220 */ /* 0x000fe20000410000 */
[----:B------:R-:W-:Y:S01]  /*12810*/  LOP3.LUT R22, R26, 0xffff0000, RZ, 0xc0, !PT ;  /* 0xffff00001a167812 */ /* 0x000fe200078ec0ff */
[----:B------:R-:W-:Y:S01]  /*12820*/  FMUL.FTZ R16, R16, R21 ;  /* 0x0000001510107220 */ /* 0x000fe20000410000 */
[C---:B------:R-:W-:Y:S01]  /*12830*/  LOP3.LUT R26, R27.reuse, 0xffff0000, RZ, 0xc0, !PT ;  /* 0xffff00001b1a7812 */ /* 0x040fe200078ec0ff */
[----:B------:R-:W-:Y:S01]  /*12840*/  FMUL.FTZ R10, R10, R29 ;  /* 0x0000001d0a0a7220 */ /* 0x000fe20000410000 */
        /* <DEDUP_REMOVED lines=14> */
.L_x_1802:
[----:B------:R-:W-:Y:S05]  /*12930*/  BSYNC.RECONVERGENT B0 ;  /* 0x0000000000007941 */ /* 0x000fea0003800200 */
.L_x_1801:
[----:B-----5:R1:W-:Y:S02]  /*12940*/  STS.128 [R70+0x3800], R4 ;  /* 0x0038000446007388 */ /* 0x0203e40000000c00 */
.L_x_1742:
[----:B------:R-:W-:Y:S05]  /*12950*/  BSYNC.RECONVERGENT B3 ;  /* 0x0000000000037941 */ /* 0x000fea0003800200 */
.L_x_1734:
[----:B-123--:R-:W-:Y:S01]  /*12960*/  IMAD.IADD R5, R64, 0x1, -R218 ;  /* 0x0000000140057824 */ /* 0x00efe200078e0ada */
[----:B------:R-:W-:Y:S01]  /*12970*/  BSSY.RECONVERGENT B0, `(.L_x_1803) ;  /* 0x0000017000007945 */ /* 0x000fe20003800200 */
[C---:B------:R-:W-:Y:S02]  /*12980*/  VIADD R3, R120.reuse, 0x40 ;  /* 0x0000004078037836 */ /* 0x040fe40000000000 */
[C---:B------:R-:W-:Y:S01]  /*12990*/  VIADD R2, R120.reuse, 0x50 ;  /* 0x0000005078027836 */ /* 0x040fe20000000000 */
[-C--:B------:R-:W-:Y:S02]  /*129a0*/  ISETP.GE.AND P6, PT, R120, R5.reuse, PT ;  /* 0x000000057800720c */ /* 0x080fe40003fc6270 */
[-C--:B------:R-:W-:Y:S02]  /*129b0*/  ISETP.GE.AND P0, PT, R30, R5.reuse, PT ;  /* 0x000000051e00720c */ /* 0x080fe40003f06270 */
[-C--:B------:R-:W-:Y:S02]  /*129c0*/  ISETP.GE.AND P5, PT, R36, R5.reuse, PT ;  /* 0x000000052400720c */ /* 0x080fe40003fa6270 */
[----:B------:R-:W-:-:S02]  /*129d0*/  ISETP.GE.AND P4, PT, R38, R5, PT ;  /* 0x000000052600720c */ /* 0x000fc40003f86270 */
[----:B------:R-:W-:-:S05]  /*129e0*/  ISETP.GE.AND P3, PT, R3, R5, PT ;  /* 0x000000050300720c */ /* 0x000fca0003f66270 */
[----:B------:R-:W-:Y:S05]  /*129f0*/  @P6 BRA `(.L_x_1804) ;  /* 0x0000000000386947 */ /* 0x000fea0003800000 */
[-C--:B-----5:R-:W-:Y:S02]  /*12a00*/  ISETP.GE.AND P2, PT, R14, R220.reuse, PT ;  /* 0x000000dc0e00720c */ /* 0x0a0fe40003f46270 */
        /* <DEDUP_REMOVED lines=13> */
.L_x_1804:
[----:B------:R-:W-:Y:S05]  /*12ae0*/  BSYNC.RECONVERGENT B0 ;  /* 0x0000000000007941 */ /* 0x000fea0003800200 */
.L_x_1803:
[C---:B-1----:R-:W-:Y:S01]  /*12af0*/  LEA R6, P1, R71.reuse, R212, 0x1 ;  /* 0x000000d447067211 */ /* 0x042fe200078208ff */
[----:B------:R-:W-:Y:S01]  /*12b00*/  BSSY.RECONVERGENT B0, `(.L_x_1805) ;  /* 0x0000011000007945 */ /* 0x000fe20003800200 */
[----:B------:R-:W-:Y:S01]  /*12b10*/  ISETP.GE.AND P2, PT, R2, R5, PT ;  /* 0x000000050200720c */ /* 0x000fe20003f46270 */
[----:B------:R-:W-:Y:S01]  /*12b20*/  VIADD R0, R120, 0x60 ;  /* 0x0000006078007836 */ /* 0x000fe20000000000 */
[----:B------:R-:W-:Y:S01]  /*12b30*/  LEA.HI.X R7, R71, R213, R72, 0x1, P1 ;  /* 0x000000d547077211 */ /* 0x000fe200008f0c48 */
[----:B------:R-:W-:Y:S10]  /*12b40*/  @P0 BRA `(.L_x_1806) ;  /* 0x0000000000300947 */ /* 0x000ff40003800000 */
        /* <DEDUP_REMOVED lines=12> */
.L_x_1806:
[----:B------:R-:W-:Y:S05]  /*12c10*/  BSYNC.RECONVERGENT B0 ;  /* 0x0000000000007941 */ /* 0x000fea0003800200 */
.L_x_1805:
[----:B------:R-:W-:Y:S04]  /*12c20*/  BSSY.RECONVERGENT B0, `(.L_x_1807) ;  /* 0x0000010000007945 */ /* 0x000fe80003800200 */
[----:B------:R-:W-:Y:S05]  /*12c30*/  @P5 BRA `(.L_x_1808) ;  /* 0x0000000000385947 */ /* 0x000fea0003800000 */
[-C--:B-----5:R-:W-:Y:S02]  /*12c40*/  ISETP.GE.AND P1, PT, R14, R220.reuse, PT ;  /* 0x000000dc0e00720c */ /* 0x0a0fe40003f26270 */
        /* <DEDUP_REMOVED lines=13> */
.L_x_1808:
[----:B------:R-:W-:Y:S05]  /*12d20*/  BSYNC.RECONVERGENT B0 ;  /* 0x0000000000007941 */ /* 0x000fea0003800200 */
.L_x_1807:
[----:B------:R-:W-:Y:S01]  /*12d30*/  BSSY.RECONVERGENT B0, `(.L_x_1809) ;  /* 0x0000012000007945 */ /* 0x000fe20003800200 */
[----:B------:R-:W-:Y:S02]  /*12d40*/  ISETP.GE.AND P0, PT, R0, R5, PT ;  /* 0x000000050000720c */ /* 0x000fe40003f06270 */
[----:B------:R-:W-:Y:S01]  /*12d50*/  IADD3 R120, PT, PT, R120, 0x70, RZ ;  /* 0x0000007078787810 */ /* 0x000fe20007ffe0ff */
        /* <DEDUP_REMOVED lines=15> */
.L_x_1810:
[----:B------:R-:W-:Y:S05]  /*12e50*/  BSYNC.RECONVERGENT B0 ;  /* 0x0000000000007941 */ /* 0x000fea0003800200 */
.L_x_1809:
[----:B------:R-:W-:Y:S01]  /*12e60*/  BSSY.RECONVERGENT B0, `(.L_x_1811) ;  /* 0x0000014000007945 */ /* 0x000fe20003800200 */
[----:B------:R-:W-:-:S03]  /*12e70*/  ISETP.GE.AND P1, PT, R120, R5, PT ;  /* 0x000000057800720c */ /* 0x000fc60003f26270 */
[----:B------:R-:W-:Y:S10]  /*12e80*/  @P3 BRA `(.L_x_1812) ;  /* 0x0000000000443947 */ /* 0x000ff40003800000 */
[----:B--23--:R-:W-:Y:S01]  /*12e90*/  MOV R8, R6 ;  /* 0x0000000600087202 */ /* 0x00cfe20000000f00 */
[----:B------:R-:W-:Y:S01]  /*12ea0*/  IMAD R4, R209, 0x60, RZ ;  /* 0x00000060d1047824 */ /* 0x000fe200078e02ff */
[----:B-----5:R-:W-:Y:S02]  /*12eb0*/  MOV R9, R7 ;  /* 0x0000000700097202 */ /* 0x020fe40000000f00 */
        /* <DEDUP_REMOVED lines=14> */
.L_x_1812:
[----:B------:R-:W-:Y:S05]  /*12fa0*/  BSYNC.RECONVERGENT B0 ;  /* 0x0000000000007941 */ /* 0x000fea0003800200 */
.L_x_1811:
[----:B------:R-:W-:Y:S04]  /*12fb0*/  BSSY.RECONVERGENT B0, `(.L_x_1813) ;  /* 0x0000010000007945 */ /* 0x000fe80003800200 */
[----:B------:R-:W-:Y:S05]  /*12fc0*/  @P2 BRA `(.L_x_1814) ;  /* 0x0000000000382947 */ /* 0x000fea0003800000 */
[-C--:B-----5:R-:W-:Y:S02]  /*12fd0*/  ISETP.GE.AND P3, PT, R14, R220.reuse, PT ;  /* 0x000000dc0e00720c */ /* 0x0a0fe40003f66270 */
[----:B------:R-:W-:Y:S02]  /*12fe0*/  ISETP.GE.AND P2, PT, R11, R220, PT ;  /* 0x000000dc0b00720c */ /* 0x000fe40003f46270 */
[----:B--23--:R-:W-:-:S04]  /*12ff0*/  LEA R8, P4, R208, R6, 0x7 ;  /* 0x00000006d0087211 */ /* 0x00cfc800078838ff */
        /* <DEDUP_REMOVED lines=11> */
.L_x_1814:
[----:B------:R-:W-:Y:S05]  /*130b0*/  BSYNC.RECONVERGENT B0 ;  /* 0x0000000000007941 */ /* 0x000fea0003800200 */
.L_x_1813:
[----:B------:R-:W-:Y:S04]  /*130c0*/  BSSY.RECONVERGENT B0, `(.L_x_1815) ;  /* 0x0000013000007945 */ /* 0x000fe80003800200 */
[----:B------:R-:W-:Y:S05]  /*130d0*/  @P0 BRA `(.L_x_1816) ;  /* 0x0000000000440947 */ /* 0x000fea0003800000 */
        /* <DEDUP_REMOVED lines=17> */
.L_x_1816:
[----:B------:R-:W-:Y:S05]  /*131f0*/  BSYNC.RECONVERGENT B0 ;  /* 0x0000000000007941 */ /* 0x000fea0003800200 */
.L_x_1815:
[----:B------:R-:W-:Y:S04]  /*13200*/  BSSY.RECONVERGENT B0, `(.L_x_1817) ;  /* 0x0000011000007945 */ /* 0x000fe80003800200 */
[----:B------:R-:W-:Y:S05]  /*13210*/  @P1 BRA `(.L_x_1818) ;  /* 0x00000000003c1947 */ /* 0x000fea0003800000 */
[-C--:B-----5:R-:W-:Y:S01]  /*13220*/  ISETP.GE.AND P1, PT, R14, R220.reuse, PT ;  /* 0x000000dc0e00720c */ /* 0x0a0fe20003f26270 */
        /* <DEDUP_REMOVED lines=14> */
.L_x_1818:
[----:B------:R-:W-:Y:S05]  /*13310*/  BSYNC.RECONVERGENT B0 ;  /* 0x0000000000007941 */ /* 0x000fea0003800200 */
.L_x_1817:
[----:B------:R-:W0:Y:S01]  /*13320*/  LDGDEPBAR ;  /* 0x00000000000079af */ /* 0x000e220000000000 */
[----:B------:R-:W-:Y:S01]  /*13330*/  BSSY.RECONVERGENT B0, `(.L_x_1819) ;  /* 0x0000015000007945 */ /* 0x000fe20003800200 */
[----:B------:R-:W-:-:S04]  /*13340*/  DEPBAR.LE SB0, 0x0 ;  /* 0x000080000000791a */ /* 0x000fc80000000000 */
[----:B------:R-:W-:Y:S06]  /*13350*/  BAR.SYNC.DEFER_BLOCKING 0x0 ;  /* 0x0000000000007b1d */ /* 0x000fec0000010000 */
[----:B------:R-:W-:Y:S05]  /*13360*/  @P6 BRA `(.L_x_1820) ;  /* 0x00000000003c6947 */ /* 0x000fea0003800000 */
[-C--:B-----5:R-:W-:Y:S02]  /*13370*/  ISETP.GE.AND P1, PT, R14, R220.reuse, PT ;  /* 0x000000dc0e00720c */ /* 0x0a0fe40003f26270 */
[----:B------:R-:W-:-:S11]  /*13380*/  ISETP.GE.AND P0, PT, R11, R220, PT ;  /* 0x000000dc0b00720c */ /* 0x000fd60003f06270 */
[----:B-1----:R-:W-:Y:S02]  /*13390*/  @!P1 IMAD.MOV.U32 R6, RZ, RZ, R214 ;  /* 0x000000ffff069224 */ /* 0x002fe400078e00d6 */
        /* <DEDUP_REMOVED lines=12> */
.L_x_1820:
[----:B------:R1:W-:Y:S04]  /*13460*/  STS.128 [R70+0xc000], RZ ;  /* 0x00c000ff46007388 */ /* 0x0003e80000000c00 */
[----:B------:R1:W-:Y:S02]  /*13470*/  STS.128 [R70+0x10000], RZ ;  /* 0x010000ff46007388 */ /* 0x0003e40000000c00 */
.L_x_1821:
[----:B------:R-:W-:Y:S05]  /*13480*/  BSYNC.RECONVERGENT B0 ;  /* 0x0000000000007941 */ /* 0x000fea0003800200 */
.L_x_1819:
        /* <DEDUP_REMOVED lines=25> */
.L_x_1823:
[----:B------:R-:W-:Y:S05]  /*13620*/  BSYNC.RECONVERGENT B0 ;  /* 0x0000000000007941 */ /* 0x000fea0003800200 */
.L_x_1822:
[----:B------:R1:W-:Y:S01]  /*13630*/  @P3 STS.128 [R70+0xd000], RZ ;  /* 0x00d000ff46003388 */ /* 0x0003e20000000c00 */
[----:B------:R-:W-:Y:S03]  /*13640*/  BSSY.RECONVERGENT B0, `(.L_x_1824) ;  /* 0x0000011000007945 */ /* 0x000fe60003800200 */
[----:B------:R1:W-:Y:S01]  /*13650*/  @P3 STS.128 [R70+0x11000], RZ ;  /* 0x011000ff46003388 */ /* 0x0003e20000000c00 */
        /* <DEDUP_REMOVED lines=15> */
.L_x_1825:
[----:B------:R-:W-:Y:S05]  /*13750*/  BSYNC.RECONVERGENT B0 ;  /* 0x0000000000007941 */ /* 0x000fea0003800200 */
.L_x_1824:
[----:B------:R1:W-:Y:S01]  /*13760*/  @P0 STS.128 [R70+0xd800], RZ ;  /* 0x00d800ff46000388 */ /* 0x0003e20000000c00 */
[----:B------:R-:W-:Y:S01]  /*13770*/  BSSY.RECONVERGENT B0, `(.L_x_1826) ;  /* 0x0000012000007945 */ /* 0x000fe20003800200 */
[----:B------:R-:W-:Y:S02]  /*13780*/  ISETP.GE.AND P3, PT, R120, R5, PT ;  /* 0x000000057800720c */ /* 0x000fe40003f66270 */
[----:B------:R1:W-:Y:S01]  /*13790*/  @P0 STS.128 [R70+0x11800], RZ ;  /* 0x011800ff46000388 */ /* 0x0003e20000000c00 */
[----:B------:R-:W-:Y:S10]  /*137a0*/  @P0 BRA `(.L_x_1827) ;  /* 0x0000000000380947 */ /* 0x000ff40003800000 */
        /* <DEDUP_REMOVED lines=14> */
.L_x_1827:
[----:B------:R-:W-:Y:S05]  /*13890*/  BSYNC.RECONVERGENT B0 ;  /* 0x0000000000007941 */ /* 0x000fea0003800200 */
.L_x_1826:
[----:B------:R1:W-:Y:S01]  /*138a0*/  @P6 STS.128 [R70+0xe000], RZ ;  /* 0x00e000ff46006388 */ /* 0x0003e20000000c00 */
[----:B------:R-:W-:Y:S03]  /*138b0*/  BSSY.RECONVERGENT B0, `(.L_x_1828) ;  /* 0x0000014000007945 */ /* 0x000fe60003800200 */
[----:B------:R1:W-:Y:S01]  /*138c0*/  @P6 STS.128 [R70+0x12000], RZ ;  /* 0x012000ff46006388 */ /* 0x0003e20000000c00 */
[----:B------:R-:W-:Y:S05]  /*138d0*/  @P6 BRA `(.L_x_1829) ;  /* 0x0000000000446947 */ /* 0x000fea0003800000 */
[----:B-1----:R-:W-:Y:S01]  /*138e0*/  MOV R4, R2 ;  /* 0x0000000200047202 */ /* 0x002fe20000000f00 */
[----:B------:R-:W-:Y:S01]  /*138f0*/  IMAD R0, R211, 0x60, RZ ;  /* 0x00000060d3007824 */ /* 0x000fe200078e02ff */
[----:B------:R-:W-:Y:S02]  /*13900*/  MOV R5, R3 ;  /* 0x0000000300057202 */ /* 0x000fe40000000f00 */
[-C--:B-----5:R-:W-:Y:S02]  /*13910*/  ISETP.GE.AND P1, PT, R14, R220.reuse, PT ;  /* 0x000000dc0e00720c */ /* 0x0a0fe40003f26270 */
        /* <DEDUP_REMOVED lines=13> */
.L_x_1829:
[----:B------:R-:W-:Y:S05]  /*139f0*/  BSYNC.RECONVERGENT B0 ;  /* 0x0000000000007941 */ /* 0x000fea0003800200 */
.L_x_1828:
        /* <DEDUP_REMOVED lines=18> */
.L_x_1831:
[----:B------:R-:W-:Y:S05]  /*13b20*/  BSYNC.RECONVERGENT B0 ;  /* 0x0000000000007941 */ /* 0x000fea0003800200 */
.L_x_1830:
        /* <DEDUP_REMOVED lines=21> */
.L_x_1833:
[----:B------:R-:W-:Y:S05]  /*13c80*/  BSYNC.RECONVERGENT B0 ;  /* 0x0000000000007941 */ /* 0x000fea0003800200 */
.L_x_1832:
[----:B------:R1:W-:Y:S01]  /*13c90*/  @P3 STS.128 [R70+0xf800], RZ ;  /* 0x00f800ff46003388 */ /* 0x0003e20000000c00 */
[----:B------:R-:W-:Y:S03]  /*13ca0*/  BSSY.RECONVERGENT B0, `(.L_x_1834) ;  /* 0x0000012000007945 */ /* 0x000fe60003800200 */
[----:B------:R1:W-:Y:S01]  /*13cb0*/  @P3 STS.128 [R70+0x13800], RZ ;  /* 0x013800ff46003388 */ /* 0x0003e20000000c00 */
        /* <DEDUP_REMOVED lines=16> */
.L_x_1835:
[----:B------:R-:W-:Y:S05]  /*13dc0*/  BSYNC.RECONVERGENT B0 ;  /* 0x0000000000007941 */ /* 0x000fea0003800200 */
.L_x_1834:
[----:B------:R-:W2:Y:S01]  /*13dd0*/  S2UR UR6, SR_CgaCtaId ;  /* 0x00000000000679c3 */ /* 0x000ea20000008800 */
[----:B-1----:R-:W-:Y:S01]  /*13de0*/  SHF.R.U32.HI R204, RZ, 0x1, R200 ;  /* 0x00000001ffcc7819 */ /* 0x002fe200000116c8 */
[C---:B------:R-:W-:Y:S01]  /*13df0*/  IMAD.SHL.U32 R55, R200.reuse, 0x40, RZ ;  /* 0x00000040c8377824 */ /* 0x040fe200078e00ff */
[----:B------:R-:W-:Y:S01]  /*13e00*/  LOP3.LUT R2, R200, 0x8, RZ, 0xc0, !PT ;  /* 0x00000008c8027812 */ /* 0x000fe200078ec0ff */
[----:B------:R-:W-:Y:S01]  /*13e10*/  UMOV UR7, 0x400 ;  /* 0x0000040000077882 */ /* 0x000fe20000000000 */
[----:B------:R-:W-:Y:S01]  /*13e20*/  LOP3.LUT R52, R204, 0x8, RZ, 0xc0, !PT ;  /* 0x00000008cc347812 */ /* 0x000fe200078ec0ff */
[----:B------:R-:W-:Y:S01]  /*13e30*/  IMAD.MOV.U32 R203, RZ, RZ, 0x20 ;  /* 0x00000020ffcb7424 */ /* 0x000fe200078e00ff */
[--C-:B------:R-:W-:Y:S01]  /*13e40*/  LOP3.LUT R2, R2, 0x1c0, R67.reuse, 0x78, !PT ;  /* 0x000001c002027812 */ /* 0x100fe200078e7843 */
[----:B------:R-:W-:Y:S01]  /*13e50*/  IMAD.MOV.U32 R202, RZ, RZ, 0x40 ;  /* 0x00000040ffca7424 */ /* 0x000fe200078e00ff */
[----:B------:R-:W-:Y:S01]  /*13e60*/  LOP3.LUT R0, R52, 0x1c0, R67, 0x78, !PT ;  /* 0x000001c034007812 */ /* 0x000fe200078e7843 */
[----:B------:R-:W0:Y:S01]  /*13e70*/  LDGDEPBAR ;  /* 0x00000000000079af */ /* 0x000e220000000000 */
[--C-:B------:R-:W-:Y:S01]  /*13e80*/  LOP3.LUT R2, R2, 0x38, R65.reuse, 0x78, !PT ;  /* 0x0000003802027812 */ /* 0x100fe200078e7841 */
[----:B------:R-:W-:Y:S01]  /*13e90*/  VIADD R229, R53, 0xffffffff ;  /* 0xffffffff35e57836 */ /* 0x000fe20000000000 */
[----:B------:R-:W-:Y:S01]  /*13ea0*/  LOP3.LUT R3, R0, 0x38, R65, 0x78, !PT ;  /* 0x0000003800037812 */ /* 0x000fe200078e7841 */
[----:B------:R-:W-:Y:S01]  /*13eb0*/  BSSY.RECONVERGENT B1, `(.L_x_1836) ;  /* 0x0000219000017945 */ /* 0x000fe20003800200 */
[----:B------:R-:W-:-:S02]  /*13ec0*/  LOP3.LUT R125, R55, 0x400, RZ, 0xc0, !PT ;  /* 0x00000400377d7812 */ /* 0x000fc400078ec0ff */
[----:B------:R-:W-:Y:S01]  /*13ed0*/  R2P PR, R200, 0x6 ;  /* 0x00000006c8007804 */ /* 0x000fe20000000000 */
[----:B------:R-:W-:Y:S02]  /*13ee0*/  IMAD.IADD R3, R66, 0x1, R3 ;  /* 0x0000000142037824 */ /* 0x000fe400078e0203 */
[----:B------:R-:W-:Y:S02]  /*13ef0*/  IMAD R125, R2, 0x2, R125 ;  /* 0x00000002027d7824 */ /* 0x000fe400078e027d */
[----:B------:R-:W-:Y:S01]  /*13f00*/  SEL R0, R203, 0xffffffe0, !P1 ;  /* 0xffffffe0cb007807 */ /* 0x000fe20004800000 */
[----:B--2---:R-:W-:Y:S01]  /*13f10*/  ULEA UR6, UR6, UR7, 0x18 ;  /* 0x0000000706067291 */ /* 0x004fe2000f8ec0ff */
[----:B------:R-:W-:-:S05]  /*13f20*/  SEL R2, R202, 0xffffffc0, !P2 ;  /* 0xffffffc0ca027807 */ /* 0x000fca0005000000 */
[----:B------:R-:W-:Y:S01]  /*13f30*/  LEA R127, R3, UR6, 0x1 ;  /* 0x00000006037f7c11 */ /* 0x000fe2000f8e08ff */
[----:B------:R-:W-:Y:S02]  /*13f40*/  VIADD R3, R125, UR6 ;  /* 0x000000067d037c36 */ /* 0x000fe40008000000 */
[----:B------:R-:W-:Y:S02]  /*13f50*/  LDSM.16.M88.4 R44, [R125+UR6+0x4800] ;  /* 0x004800067d2c783b */ /* 0x000fe40008000200 */
[--C-:B------:R-:W-:Y:S02]  /*13f60*/  IMAD.IADD R124, R127, 0x1, R0.reuse ;  /* 0x000000017f7c7824 */ /* 0x100fe400078e0200 */
[----:B------:R-:W4:Y:S01]  /*13f70*/  LDSM.16.M88.4 R104, [R127] ;  /* 0x000000007f68783b */ /* 0x000f220000000200 */
[----:B------:R-:W-:Y:S02]  /*13f80*/  IMAD.IADD R54, R3, 0x1, R0 ;  /* 0x0000000103367824 */ /* 0x000fe400078e0200 */
[--C-:B------:R-:W-:Y:S01]  /*13f90*/  IMAD.IADD R65, R127, 0x1, R2.reuse ;  /* 0x000000017f417824 */ /* 0x100fe200078e0202 */
[----:B------:R-:W1:Y:S01]  /*13fa0*/  LDSM.16.M88.4 R36, [R125+UR6+0x5000] ;  /* 0x005000067d24783b */ /* 0x000e620008000200 */
[----:B------:R-:W-:-:S02]  /*13fb0*/  IMAD.IADD R3, R3, 0x1, R2 ;  /* 0x0000000103037824 */ /* 0x000fc400078e0202 */
[C---:B------:R-:W-:Y:S01]  /*13fc0*/  IMAD.IADD R67, R0.reuse, 0x1, R65 ;  /* 0x0000000100437824 */ /* 0x040fe200078e0241 */
[----:B------:R-:W2:Y:S01]  /*13fd0*/  LDSM.16.M88.4 R56, [R125+UR6+0x4000] ;  /* 0x004000067d38783b */ /* 0x000ea20008000200 */
[----:B------:R-:W-:-:S03]  /*13fe0*/  IMAD.IADD R66, R0, 0x1, R3 ;  /* 0x0000000100427824 */ /* 0x000fc600078e0203 */
[----:B------:R-:W2:Y:S04]  /*13ff0*/  LDSM.16.M88.4 R12, [R125+UR6+0x6800] ;  /* 0x006800067d0c783b */ /* 0x000ea80008000200 */
[----:B------:R-:W-:Y:S04]  /*14000*/  LDSM.16.M88.4 R76, [R124] ;  /* 0x000000007c4c783b */ /* 0x000fe80000000200 */
[----:B---3-5:R-:W3:Y:S04]  /*14010*/  LDSM.16.M88.4 R8, [R54+0x4800] ;  /* 0x004800003608783b */ /* 0x028ee80000000200 */
[----:B------:R-:W3:Y:S04]  /*14020*/  LDSM.16.M88.4 R4, [R54+0x5000] ;  /* 0x005000003604783b */ /* 0x000ee80000000200 */
[----:B------:R-:W3:Y:S04]  /*14030*/  LDSM.16.M88.4 R28, [R125+UR6+0x5800] ;  /* 0x005800067d1c783b */ /* 0x000ee80008000200 */
[----:B------:R-:W3:Y:S04]  /*14040*/  LDSM.16.M88.4 R20, [R125+UR6+0x6000] ;  /* 0x006000067d14783b */ /* 0x000ee80008000200 */
[----:B------:R-:W3:Y:S04]  /*14050*/  LDSM.16.M88.4 R112, [R125+UR6+0x7000] ;  /* 0x007000067d70783b */ /* 0x000ee80008000200 */
[----:B------:R-:W3:Y:S01]  /*14060*/  LDSM.16.M88.4 R120, [R125+UR6+0x7800] ;  /* 0x007800067d78783b */ /* 0x000ee20008000200 */
[C---:B----4-:R-:W-:Y:S03]  /*14070*/  HMMA.16816.F32.BF16 R48, R104.reuse, R44, RZ ;  /* 0x0000002c6830723c */ /* 0x050fe600000418ff */
[----:B------:R-:W4:Y:S04]  /*14080*/  LDSM.16.M88.4 R100, [R54+0x4000] ;  /* 0x004000003664783b */ /* 0x000f280000000200 */
[----:B------:R-:W4:Y:S01]  /*14090*/  LDSM.16.M88.4 R88, [R54+0x6800] ;  /* 0x006800003658783b */ /* 0x000f220000000200 */
[C---:B-1----:R-:W-:Y:S03]  /*140a0*/  HMMA.16816.F32.BF16 R40, R104.reuse, R36, RZ ;  /* 0x000000246828723c */ /* 0x042fe600000418ff */
[----:B------:R-:W1:Y:S04]  /*140b0*/  LDSM.16.M88.4 R96, [R54+0x5800] ;  /* 0x005800003660783b */ /* 0x000e680000000200 */
[----:B------:R-:W1:Y:S01]  /*140c0*/  LDSM.16.M88.4 R92, [R54+0x6000] ;  /* 0x00600000365c783b */ /* 0x000e620000000200 */
[C---:B------:R-:W-:Y:S03]  /*140d0*/  HMMA.16816.F32.BF16 R44, R104.reuse, R46, RZ ;  /* 0x0000002e682c723c */ /* 0x040fe600000418ff */
[----:B------:R-:W1:Y:S04]  /*140e0*/  LDSM.16.M88.4 R84, [R54+0x7000] ;  /* 0x007000003654783b */ /* 0x000e680000000200 */
[----:B------:R-:W1:Y:S01]  /*140f0*/  LDSM.16.M88.4 R80, [R54+0x7800] ;  /* 0x007800003650783b */ /* 0x000e620000000200 */
[C---:B------:R-:W-:Y:S03]  /*14100*/  HMMA.16816.F32.BF16 R36, R104.reuse, R38, RZ ;  /* 0x000000266824723c */ /* 0x040fe600000418ff */
[----:B------:R-:W-:Y:S04]  /*14110*/  LDSM.16.M88.4 R68, [R65] ;  /* 0x000000004144783b */ /* 0x000fe80000000200 */
[----:B------:R-:W1:Y:S01]  /*14120*/  LDSM.16.M88.4 R72, [R3+0x4000] ;  /* 0x004000000348783b */ /* 0x000e620000000200 */
[C---:B--2---:R-:W-:Y:S03]  /*14130*/  HMMA.16816.F32.BF16 R60, R104.reuse, R56, RZ ;  /* 0x00000038683c723c */ /* 0x044fe600000418ff */
[----:B------:R-:W-:Y:S05]  /*14140*/  LDSM.16.M88.4 R128, [R124+0x2000] ;  /* 0x002000007c80783b */ /* 0x000fea0000000200 */
[----:B------:R-:W-:Y:S08]  /*14150*/  HMMA.16816.F32.BF16 R16, R104, R12, RZ ;  /* 0x0000000c6810723c */ /* 0x000ff000000418ff */
[C---:B---3--:R-:W-:Y:S08]  /*14160*/  HMMA.16816.F32.BF16 R48, R76.reuse, R8, R48 ;  /* 0x000000084c30723c */ /* 0x048ff00000041830 */
[C---:B------:R-:W-:Y:S01]  /*14170*/  HMMA.16816.F32.BF16 R44, R76.reuse, R10, R44 ;  /* 0x0000000a4c2c723c */ /* 0x040fe2000004182c */
[----:B------:R-:W2:Y:S07]  /*14180*/  LDSM.16.M88.4 R8, [R3+0x4800] ;  /* 0x004800000308783b */ /* 0x000eae0000000200 */
[C---:B------:R-:W-:Y:S08]  /*14190*/  HMMA.16816.F32.BF16 R40, R76.reuse, R4, R40 ;  /* 0x000000044c28723c */ /* 0x040ff00000041828 */
[----:B------:R-:W-:Y:S01]  /*141a0*/  HMMA.16816.F32.BF16 R36, R76, R6, R36 ;  /* 0x000000064c24723c */ /* 0x000fe20000041824 */
[----:B------:R-:W3:Y:S07]  /*141b0*/  LDSM.16.M88.4 R4, [R3+0x5000] ;  /* 0x005000000304783b */ /* 0x000eee0000000200 */
        /* <DEDUP_REMOVED lines=10> */
[----:B------:R-:W3:Y:S07]  /*14260*/  LDSM.16.M88.4 R120, [R3+0x5800] ;  /* 0x005800000378783b */ /* 0x000eee0000000200 */
[C---:B----4-:R-:W-:Y:S08]  /*14270*/  HMMA.16816.F32.BF16 R60, R76.reuse, R100, R60 ;  /* 0x000000644c3c723c */ /* 0x050ff0000004183c */
[C---:B------:R-:W-:Y:S01]  /*14280*/  HMMA.16816.F32.BF16 R56, R76.reuse, R102, R56 ;  /* 0x000000664c38723c */ /* 0x040fe20000041838 */
[----:B------:R-:W-:Y:S07]  /*14290*/  LDSM.16.M88.4 R100, [R66+0x4000] ;  /* 0x004000004264783b */ /* 0x000fee0000000200 */
[C---:B------:R-:W-:Y:S08]  /*142a0*/  HMMA.16816.F32.BF16 R16, R76.reuse, R88, R16 ;  /* 0x000000584c10723c */ /* 0x040ff00000041810 */
[C---:B------:R-:W-:Y:S01]  /*142b0*/  HMMA.16816.F32.BF16 R12, R76.reuse, R90, R12 ;  /* 0x0000005a4c0c723c */ /* 0x040fe2000004180c */
[----:B------:R-:W4:Y:S07]  /*142c0*/  LDSM.16.M88.4 R88, [R3+0x6000] ;  /* 0x006000000358783b */ /* 0x000f2e0000000200 */
        /* <DEDUP_REMOVED lines=11> */
[----:B------:R-:W1:Y:S04]  /*14380*/  LDSM.16.M88.4 R80, [R3+0x6800] ;  /* 0x006800000350783b */ /* 0x000e680000000200 */
[----:B------:R-:W1:Y:S03]  /*14390*/  LDSM.16.M88.4 R76, [R3+0x7000] ;  /* 0x00700000034c783b */ /* 0x000e660000000200 */
[C---:B------:R-:W-:Y:S08]  /*143a0*/  HMMA.16816.F32.BF16 R60, R68.reuse, R72, R60 ;  /* 0x00000048443c723c */ /* 0x040ff0000004183c */
[C---:B------:R-:W-:Y:S01]  /*143b0*/  HMMA.16816.F32.BF16 R56, R68.reuse, R74, R56 ;  /* 0x0000004a4438723c */ /* 0x040fe20000041838 */
[----:B------:R-:W-:Y:S07]  /*143c0*/  LDSM.16.M88.4 R72, [R67] ;  /* 0x000000004348783b */ /* 0x000fee0000000200 */
[C---:B--2---:R-:W-:Y:S08]  /*143d0*/  HMMA.16816.F32.BF16 R48, R68.reuse, R8, R48 ;  /* 0x000000084430723c */ /* 0x044ff00000041830 */
[C---:B------:R-:W-:Y:S01]  /*143e0*/  HMMA.16816.F32.BF16 R44, R68.reuse, R10, R44 ;  /* 0x0000000a442c723c */ /* 0x040fe2000004182c */
[----:B------:R-:W2:Y:S07]  /*143f0*/  LDSM.16.M88.4 R8, [R66+0x5800] ;  /* 0x005800004208783b */ /* 0x000eae0000000200 */
[C---:B---3--:R-:W-:Y:S08]  /*14400*/  HMMA.16816.F32.BF16 R40, R68.reuse, R4, R40 ;  /* 0x000000044428723c */ /* 0x048ff00000041828 */
[C---:B------:R-:W-:Y:S01]  /*14410*/  HMMA.16816.F32.BF16 R36, R68.reuse, R6, R36 ;  /* 0x000000064424723c */ /* 0x040fe20000041824 */
[----:B------:R-:W3:Y:S07]  /*14420*/  LDSM.16.M88.4 R4, [R66+0x6000] ;  /* 0x006000004204783b */ /* 0x000eee0000000200 */
[C---:B------:R-:W-:Y:S08]  /*14430*/  HMMA.16816.F32.BF16 R32, R68.reuse, R120, R32 ;  /* 0x000000784420723c */ /* 0x040ff00000041820 */
[C---:B------:R-:W-:Y:S01]  /*14440*/  HMMA.16816.F32.BF16 R28, R68.reuse, R122, R28 ;  /* 0x0000007a441c723c */ /* 0x040fe2000004181c */
[----:B------:R-:W-:Y:S07]  /*14450*/  LDSM.16.M88.4 R120, [R125+UR6+0x8800] ;  /* 0x008800067d78783b */ /* 0x000fee0008000200 */
[C---:B----4-:R-:W-:Y:S08]  /*14460*/  HMMA.16816.F32.BF16 R24, R68.reuse, R88, R24 ;  /* 0x000000584418723c */ /* 0x050ff00000041818 */
        /* <DEDUP_REMOVED lines=9> */
[----:B------:R-:W-:Y:S01]  /*14500*/  HMMA.16816.F32.BF16 R104, R68, R86, R104 ;  /* 0x000000564468723c */ /* 0x000fe20000041868 */
[----:B------:R-:W-:Y:S04]  /*14510*/  LDSM.16.M88.4 R68, [R125+UR6+0x8000] ;  /* 0x008000067d44783b */ /* 0x000fe80008000200 */
[----:B------:R-:W1:Y:S03]  /*14520*/  LDSM.16.M88.4 R84, [R127+0x2000] ;  /* 0x002000007f54783b */ /* 0x000e660000000200 */
[C---:B--2---:R-:W-:Y:S08]  /*14530*/  HMMA.16816.F32.BF16 R32, R72.reuse, R8, R32 ;  /* 0x000000084820723c */ /* 0x044ff00000041820 */
[C---:B------:R-:W-:Y:S01]  /*14540*/  HMMA.16816.F32.BF16 R28, R72.reuse, R10, R28 ;  /* 0x0000000a481c723c */ /* 0x040fe2000004181c */
[----:B------:R-:W2:Y:S07]  /*14550*/  LDSM.16.M88.4 R8, [R125+UR6+0xa000] ;  /* 0x00a000067d08783b */ /* 0x000eae0008000200 */
[C---:B---3--:R-:W-:Y:S08]  /*14560*/  HMMA.16816.F32.BF16 R24, R72.reuse, R4, R24 ;  /* 0x000000044818723c */ /* 0x048ff00000041818 */
[C---:B------:R-:W-:Y:S01]  /*14570*/  HMMA.16816.F32.BF16 R20, R72.reuse, R6, R20 ;  /* 0x000000064814723c */ /* 0x040fe20000041814 */
[----:B------:R-:W3:Y:S07]  /*14580*/  LDSM.16.M88.4 R4, [R125+UR6+0xa800] ;  /* 0x00a800067d04783b */ /* 0x000eee0008000200 */
[C---:B------:R-:W-:Y:S08]  /*14590*/  HMMA.16816.F32.BF16 R60, R72.reuse, R100, R60 ;  /* 0x00000064483c723c */ /* 0x040ff0000004183c */
[C---:B------:R-:W-:Y:S01]  /*145a0*/  HMMA.16816.F32.BF16 R56, R72.reuse, R102, R56 ;  /* 0x000000664838723c */ /* 0x040fe20000041838 */
[----:B------:R-:W-:Y:S07]  /*145b0*/  LDSM.16.M88.4 R100, [R125+UR6+0x9000] ;  /* 0x009000067d64783b */ /* 0x000fee0008000200 */
[C---:B------:R-:W-:Y:S08]  /*145c0*/  HMMA.16816.F32.BF16 R48, R72.reuse, R96, R48 ;  /* 0x000000604830723c */ /* 0x040ff00000041830 */
[C---:B------:R-:W-:Y:S01]  /*145d0*/  HMMA.16816.F32.BF16 R44, R72.reuse, R98, R44 ;  /* 0x00000062482c723c */ /* 0x040fe2000004182c */
[----:B------:R-:W3:Y:S07]  /*145e0*/  LDSM.16.M88.4 R96, [R125+UR6+0x9800] ;  /* 0x009800067d60783b */ /* 0x000eee0008000200 */
[C---:B----4-:R-:W-:Y:S08]  /*145f0*/  HMMA.16816.F32.BF16 R16, R72.reuse, R88, R16 ;  /* 0x000000584810723c */ /* 0x050ff00000041810 */
[----:B------:R-:W-:Y:S01]  /*14600*/  HMMA.16816.F32.BF16 R12, R72, R90, R12 ;  /* 0x0000005a480c723c */ /* 0x000fe2000004180c */
[----:B------:R-:W4:Y:S07]  /*14610*/  LDSM.16.M88.4 R88, [R125+UR6+0xb800] ;  /* 0x00b800067d58783b */ /* 0x000f2e0008000200 */
[C---:B-1----:R-:W-:Y:S08]  /*14620*/  HMMA.16816.F32.BF16 R60, R84.reuse, R68, R60 ;  /* 0x00000044543c723c */ /* 0x042ff0000004183c */
        /* <DEDUP_REMOVED lines=9> */
[C---:B------:R-:W-:Y:S01]  /*146c0*/  HMMA.16816.F32.BF16 R36, R72.reuse, R94, R36 ;  /* 0x0000005e4824723c */ /* 0x040fe20000041824 */
[----:B------:R-:W-:Y:S04]  /*146d0*/  LDSM.16.M88.4 R92, [R125+UR6+0xb000] ;  /* 0x00b000067d5c783b */ /* 0x000fe80008000200 */
[----:B------:R-:W-:Y:S03]  /*146e0*/  LDSM.16.M88.4 R124, [R54+0xb000] ;  /* 0x00b00000367c783b */ /* 0x000fe60000000200 */
[C---:B------:R-:W-:Y:S08]  /*146f0*/  HMMA.16816.F32.BF16 R116, R72.reuse, R80, R116 ;  /* 0x000000504874723c */ /* 0x040ff00000041874 */
[C---:B------:R-:W-:Y:S01]  /*14700*/  HMMA.16816.F32.BF16 R112, R72.reuse, R82, R112 ;  /* 0x000000524870723c */ /* 0x040fe20000041870 */
[----:B------:R-:W3:Y:S07]  /*14710*/  LDSM.16.M88.4 R80, [R54+0x8000] ;  /* 0x008000003650783b */ /* 0x000eee0000000200 */
[C---:B------:R-:W-:Y:S08]  /*14720*/  HMMA.16816.F32.BF16 R108, R72.reuse, R76, R108 ;  /* 0x0000004c486c723c */ /* 0x040ff0000004186c */
[----:B------:R-:W-:Y:S01]  /*14730*/  HMMA.16816.F32.BF16 R104, R72, R78, R104 ;  /* 0x0000004e4868723c */ /* 0x000fe20000041868 */
[----:B------:R-:W3:Y:S04]  /*14740*/  LDSM.16.M88.4 R72, [R54+0x9000] ;  /* 0x009000003648783b */ /* 0x000ee80000000200 */
[----:B------:R-:W-:Y:S03]  /*14750*/  LDSM.16.M88.4 R76, [R54+0x8800] ;  /* 0x00880000364c783b */ /* 0x000fe60000000200 */
[C---:B------:R-:W-:Y:S08]  /*14760*/  HMMA.16816.F32.BF16 R48, R84.reuse, R120, R48 ;  /* 0x000000785430723c */ /* 0x040ff00000041830 */
        /* <DEDUP_REMOVED lines=8> */
[C---:B----4-:R-:W-:Y:S08]  /*147f0*/  HMMA.16816.F32.BF16 R108, R84.reuse, R88, R108 ;  /* 0x00000058546c723c */ /* 0x050ff0000004186c */
[----:B------:R-:W-:Y:S01]  /*14800*/  HMMA.16816.F32.BF16 R104, R84, R90, R104 ;  /* 0x0000005a5468723c */ /* 0x000fe20000041868 */
[----:B------:R-:W4:Y:S07]  /*14810*/  LDSM.16.M88.4 R88, [R3+0x9000] ;  /* 0x009000000358783b */ /* 0x000f2e0000000200 */
[C---:B-1----:R-:W-:Y:S08]  /*14820*/  HMMA.16816.F32.BF16 R32, R128.reuse, R68, R32 ;  /* 0x000000448020723c */ /* 0x042ff00000041820 */
[C---:B------:R-:W-:Y:S01]  /*14830*/  HMMA.16816.F32.BF16 R28, R128.reuse, R70, R28 ;  /* 0x00000046801c723c */ /* 0x040fe2000004181c */
[----:B------:R-:W1:Y:S07]  /*14840*/  LDSM.16.M88.4 R68, [R3+0xb800] ;  /* 0x00b800000344783b */ /* 0x000e6e0000000200 */
[C---:B--2---:R-:W-:Y:S08]  /*14850*/  HMMA.16816.F32.BF16 R24, R128.reuse, R8, R24 ;  /* 0x000000088018723c */ /* 0x044ff00000041818 */
[C---:B------:R-:W-:Y:S01]  /*14860*/  HMMA.16816.F32.BF16 R20, R128.reuse, R10, R20 ;  /* 0x0000000a8014723c */ /* 0x040fe20000041814 */
[----:B------:R-:W-:Y:S07]  /*14870*/  LDSM.16.M88.4 R8, [R66+0x8000] ;  /* 0x008000004208783b */ /* 0x000fee0000000200 */
[C---:B---3--:R-:W-:Y:S08]  /*14880*/  HMMA.16816.F32.BF16 R16, R128.reuse, R4, R16 ;  /* 0x000000048010723c */ /* 0x048ff00000041810 */
[C---:B------:R-:W-:Y:S01]  /*14890*/  HMMA.16816.F32.BF16 R12, R128.reuse, R6, R12 ;  /* 0x00000006800c723c */ /* 0x040fe2000004180c */
[----:B------:R-:W2:Y:S07]  /*148a0*/  LDSM.16.M88.4 R4, [R67+0x2000] ;  /* 0x002000004304783b */ /* 0x000eae0000000200 */
[C---:B------:R-:W-:Y:S08]  /*148b0*/  HMMA.16816.F32.BF16 R60, R128.reuse, R80, R60 ;  /* 0x00000050803c723c */ /* 0x040ff0000004183c */
[----:B------:R-:W-:Y:S01]  /*148c0*/  HMMA.16816.F32.BF16 R56, R128, R82, R56 ;  /* 0x000000528038723c */ /* 0x000fe20000041838 */
[----:B------:R-:W-:Y:S07]  /*148d0*/  LDSM.16.M88.4 R80, [R3+0xa000] ;  /* 0x00a000000350783b */ /* 0x000fee0000000200 */
        /* <DEDUP_REMOVED lines=8> */
[----:B------:R-:W-:Y:S08]  /*14960*/  HMMA.16816.F32.BF16 R104, R128, R122, R104 ;  /* 0x0000007a8068723c */ /* 0x000ff00000041868 */
[C---:B------:R-:W-:Y:S08]  /*14970*/  HMMA.16816.F32.BF16 R60, R100.reuse, R96, R60 ;  /* 0x00000060643c723c */ /* 0x040ff0000004183c */
[----:B------:R-:W-:Y:S08]  /*14980*/  HMMA.16816.F32.BF16 R56, R100, R98, R56 ;  /* 0x000000626438723c */ /* 0x000ff00000041838 */
[C---:B------:R-:W-:Y:S08]  /*14990*/  HMMA.16816.F32.BF16 R48, R128.reuse, R76, R48 ;  /* 0x0000004c8030723c */ /* 0x040ff00000041830 */
[----:B------:R-:W-:Y:S01]  /*149a0*/  HMMA.16816.F32.BF16 R44, R128, R78, R44 ;  /* 0x0000004e802c723c */ /* 0x000fe2000004182c */
[----:B------:R1:W-:Y:S07]  /*149b0*/  LDSM.16.M88.4 R76, [R3+0xa800] ;  /* 0x00a80000034c783b */ /* 0x0003ee0000000200 */
[C---:B----4-:R-:W-:Y:S08]  /*149c0*/  HMMA.16816.F32.BF16 R40, R100.reuse, R88, R40 ;  /* 0x000000586428723c */ /* 0x050ff00000041828 */
[----:B------:R-:W-:Y:S01]  /*149d0*/  HMMA.16816.F32.BF16 R36, R100, R90, R36 ;  /* 0x0000005a6424723c */ /* 0x000fe20000041824 */
[----:B------:R-:W4:Y:S02]  /*149e0*/  LDSM.16.M88.4 R88, [R66+0x8800] ;  /* 0x008800004258783b */ /* 0x000f240000000200 */
[----:B-1----:R-:W-:-:S05]  /*149f0*/  IMAD.SHL.U32 R3, R200, 0x2, RZ ;  /* 0x00000002c8037824 */ /* 0x002fca00078e00ff */
[----:B------:R-:W-:Y:S03]  /*14a00*/  HMMA.16816.F32.BF16 R108, R100, R68, R108 ;  /* 0x00000044646c723c */ /* 0x000fe6000004186c */
[----:B------:R-:W-:-:S05]  /*14a10*/  LOP3.LUT R3, R3, 0x6, RZ, 0xc0, !PT ;  /* 0x0000000603037812 */ /* 0x000fca00078ec0ff */
[----:B------:R-:W-:Y:S01]  /*14a20*/  HMMA.16816.F32.BF16 R104, R100, R70, R104 ;  /* 0x000000466468723c */ /* 0x000fe20000041868 */
[----:B------:R-:W1:Y:S02]  /*14a30*/  LDSM.16.M88.4 R68, [R66+0x9000] ;  /* 0x009000004244783b */ /* 0x000e640000000200 */
[----:B------:R-:W-:-:S04]  /*14a40*/  IMAD.IADD R3, R218, 0x1, R3 ;  /* 0x00000001da037824 */ /* 0x000fc800078e0203 */
[C---:B------:R-:W-:Y:S01]  /*14a50*/  VIADD R65, R3.reuse, 0x1 ;  /* 0x0000000103417836 */ /* 0x040fe20000000000 */
[CC--:B------:R-:W-:Y:S01]  /*14a60*/  ISETP.GE.AND P1, PT, R3.reuse, R64.reuse, PT ;  /* 0x000000400300720c */ /* 0x0c0fe20003f26270 */
[----:B--2---:R-:W-:Y:S05]  /*14a70*/  HMMA.16816.F32.BF16 R60, R4, R8, R60 ;  /* 0x00000008043c723c */ /* 0x004fea000004183c */
[----:B------:R-:W-:Y:S01]  /*14a80*/  VIADD R9, R3, 0x9 ;  /* 0x0000000903097836 */ /* 0x000fe20000000000 */
[----:B------:R-:W-:Y:S01]  /*14a90*/  ISETP.GE.AND P0, PT, R65, R64, PT ;  /* 0x000000404100720c */ /* 0x000fe20003f06270 */
[----:B------:R-:W-:-:S03]  /*14aa0*/  VIADD R65, R3, 0x10 ;  /* 0x0000001003417836 */ /* 0x000fc60000000000 */
[-C--:B------:R-:W-:Y:S01]  /*14ab0*/  ISETP.GE.AND P5, PT, R9, R64.reuse, PT ;  /* 0x000000400900720c */ /* 0x080fe20003fa6270 */
[C---:B------:R-:W-:Y:S01]  /*14ac0*/  VIADD R67, R3.reuse, 0x11 ;  /* 0x0000001103437836 */ /* 0x040fe20000000000 */
[----:B------:R-:W-:Y:S03]  /*14ad0*/  HMMA.16816.F32.BF16 R56, R4, R10, R56 ;  /* 0x0000000a0438723c */ /* 0x000fe60000041838 */
[----:B------:R-:W-:Y:S01]  /*14ae0*/  VIADD R11, R3, 0x8 ;  /* 0x00000008030b7836 */ /* 0x000fe20000000000 */
[-C--:B------:R-:W-:Y:S01]  /*14af0*/  ISETP.GE.AND P4, PT, R65, R64.reuse, PT ;  /* 0x000000404100720c */ /* 0x080fe20003f86270 */
[----:B------:R-:W-:Y:S01]  /*14b00*/  VIADD R65, R3, 0x18 ;  /* 0x0000001803417836 */ /* 0x000fe20000000000 */
[-C--:B------:R-:W-:Y:S01]  /*14b10*/  ISETP.GE.AND P3, PT, R67, R64.reuse, PT ;  /* 0x000000404300720c */ /* 0x080fe20003f66270 */
[----:B------:R-:W-:Y:S01]  /*14b20*/  VIADD R67, R3, 0x19 ;  /* 0x0000001903437836 */ /* 0x000fe20000000000 */
[----:B------:R-:W-:Y:S01]  /*14b30*/  ISETP.GE.AND P6, PT, R11, R64, PT ;  /* 0x000000400b00720c */ /* 0x000fe20003fc6270 */
[C---:B------:R-:W-:Y:S01]  /*14b40*/  HMMA.16816.F32.BF16 R116, R128.reuse, R124, R116 ;  /* 0x0000007c8074723c */ /* 0x040fe20000041874 */
[----:B------:R-:W2:Y:S07]  /*14b50*/  LDSM.16.M88.4 R8, [R66+0x9800] ;  /* 0x009800004208783b */ /* 0x000eae0000000200 */
[----:B------:R-:W-:Y:S03]  /*14b60*/  HMMA.16816.F32.BF16 R112, R128, R126, R112 ;  /* 0x0000007e8070723c */ /* 0x000fe60000041870 */
[----:B------:R-:W-:-:S05]  /*14b70*/  FSEL R59, R59, -INF , !P5 ;  /* 0xff8000003b3b7808 */ /* 0x000fca0006800000 */
[C---:B---3--:R-:W-:Y:S08]  /*14b80*/  HMMA.16816.F32.BF16 R48, R100.reuse, R92, R48 ;  /* 0x0000005c6430723c */ /* 0x048ff00000041830 */
[C---:B------:R-:W-:Y:S08]  /*14b90*/  HMMA.16816.F32.BF16 R44, R100.reuse, R94, R44 ;  /* 0x0000005e642c723c */ /* 0x040ff0000004182c */
[----:B------:R-:W-:Y:S03]  /*14ba0*/  HMMA.16816.F32.BF16 R116, R100, R72, R116 ;  /* 0x000000486474723c */ /* 0x000fe60000041874 */
[----:B------:R-:W-:-:S02]  /*14bb0*/  FSEL R73, R62, -INF , !P1 ;  /* 0xff8000003e497808 */ /* 0x000fc40004800000 */
[----:B------:R-:W-:Y:S02]  /*14bc0*/  FSEL R72, R60, -INF , !P1 ;  /* 0xff8000003c487808 */ /* 0x000fe40004800000 */
[-C--:B------:R-:W-:Y:S02]  /*14bd0*/  ISETP.GE.AND P1, PT, R65, R64.reuse, PT ;  /* 0x000000404100720c */ /* 0x080fe40003f26270 */
[----:B------:R-:W-:Y:S01]  /*14be0*/  FSEL R65, R61, -INF , !P0 ;  /* 0xff8000003d417808 */ /* 0x000fe20004000000 */
[C---:B------:R-:W-:Y:S03]  /*14bf0*/  HMMA.16816.F32.BF16 R112, R100.reuse, R74, R112 ;  /* 0x0000004a6470723c */ /* 0x040fe60000041870 */
[----:B------:R-:W-:Y:S02]  /*14c00*/  FSEL R75, R63, -INF , !P0 ;  /* 0xff8000003f4b7808 */ /* 0x000fe40004000000 */
[----:B------:R-:W3:Y:S01]  /*14c10*/  LDSM.16.M88.4 R60, [R66+0xa000] ;  /* 0x00a00000423c783b */ /* 0x000ee20000000200 */
[----:B------:R-:W-:Y:S01]  /*14c20*/  ISETP.GE.AND P0, PT, R67, R64, PT ;  /* 0x000000404300720c */ /* 0x000fe20003f06270 */
[C---:B------:R-:W-:Y:S01]  /*14c30*/  VIADD R67, R3.reuse, 0x20 ;  /* 0x0000002003437836 */ /* 0x040fe20000000000 */
[----:B------:R-:W-:Y:S08]  /*14c40*/  HMMA.16816.F32.BF16 R32, R100, R84, R32 ;  /* 0x000000546420723c */ /* 0x000ff00000041820 */
[C---:B----4-:R-:W-:Y:S08]  /*14c50*/  HMMA.16816.F32.BF16 R48, R4.reuse, R88, R48 ;  /* 0x000000580430723c */ /* 0x050ff00000041830 */
[C---:B------:R-:W-:Y:S08]  /*14c60*/  HMMA.16816.F32.BF16 R44, R4.reuse, R90, R44 ;  /* 0x0000005a042c723c */ /* 0x040ff0000004182c */
[----:B-1----:R-:W-:Y:S03]  /*14c70*/  HMMA.16816.F32.BF16 R40, R4, R68, R40 ;  /* 0x000000440428723c */ /* 0x002fe60000041828 */
[----:B------:R-:W-:Y:S01]  /*14c80*/  VIADD R69, R3, 0x21 ;  /* 0x0000002103457836 */ /* 0x000fe20000000000 */
[----:B------:R-:W-:-:S02]  /*14c90*/  FSEL R54, R48, -INF , !P4 ;  /* 0xff80000030367808 */ /* 0x000fc40006000000 */
[----:B------:R-:W-:Y:S02]  /*14ca0*/  FSEL R51, R51, -INF , !P3 ;  /* 0xff80000033337808 */ /* 0x000fe40005800000 */
[C---:B------:R-:W-:Y:S05]  /*14cb0*/  HMMA.16816.F32.BF16 R28, R100.reuse, R86, R28 ;  /* 0x00000056641c723c */ /* 0x040fea000004181c */
[----:B------:R-:W-:Y:S02]  /*14cc0*/  FSEL R48, R45, -INF , !P0 ;  /* 0xff8000002d307808 */ /* 0x000fe40004000000 */
[----:B------:R-:W-:Y:S02]  /*14cd0*/  FSEL R44, R44, -INF , !P1 ;  /* 0xff8000002c2c7808 */ /* 0x000fe40004800000 */
[----:B------:R-:W-:Y:S01]  /*14ce0*/  FSEL R47, R47, -INF , !P0 ;  /* 0xff8000002f2f7808 */ /* 0x000fe20004000000 */
[----:B------:R-:W-:Y:S03]  /*14cf0*/  HMMA.16816.F32.BF16 R16, R100, R76, R16 ;  /* 0x0000004c6410723c */ /* 0x000fe60000041810 */
[----:B------:R-:W-:-:S02]  /*14d00*/  FSEL R77, R58, -INF , !P6 ;  /* 0xff8000003a4d7808 */ /* 0x000fc40007000000 */
[----:B------:R-:W-:Y:S02]  /*14d10*/  FSEL R58, R56, -INF , !P6 ;  /* 0xff800000383a7808 */ /* 0x000fe40007000000 */
[----:B------:R-:W-:Y:S01]  /*14d20*/  ISETP.GE.AND P6, PT, R67, R64, PT ;  /* 0x000000404300720c */ /* 0x000fe20003fc6270 */
[----:B------:R-:W-:Y:S01]  /*14d30*/  VIADD R67, R3, 0x28 ;  /* 0x0000002803437836 */ /* 0x000fe20000000000 */
[----:B------:R-:W-:Y:S01]  /*14d40*/  FSEL R76, R57, -INF , !P5 ;  /* 0xff800000394c7808 */ /* 0x000fe20006800000 */
[----:B--2---:R-:W-:Y:S05]  /*14d50*/  HMMA.16816.F32.BF16 R32, R4, R8, R32 ;  /* 0x000000080420723c */ /* 0x004fea0000041820 */
[----:B------:R-:W-:Y:S01]  /*14d60*/  VIADD R9, R3, 0x38 ;  /* 0x0000003803097836 */ /* 0x000fe20000000000 */
[----:B------:R-:W-:-:S02]  /*14d70*/  FSEL R45, R42, -INF , !P6 ;  /* 0xff8000002a2d7808 */ /* 0x000fc40007000000 */
[----:B------:R-:W-:Y:S02]  /*14d80*/  FSEL R40, R40, -INF , !P6 ;  /* 0xff80000028287808 */ /* 0x000fe40007000000 */
[-C--:B------:R-:W-:Y:S01]  /*14d90*/  ISETP.GE.AND P5, PT, R69, R64.reuse, PT ;  /* 0x000000404500720c */ /* 0x080fe20003fa6270 */
[----:B------:R-:W-:Y:S05]  /*14da0*/  HMMA.16816.F32.BF16 R24, R100, R80, R24 ;  /* 0x000000506418723c */ /* 0x000fea0000041818 */
[----:B------:R-:W-:Y:S01]  /*14db0*/  ISETP.GE.AND P6, PT, R9, R64, PT ;  /* 0x000000400900720c */ /* 0x000fe20003fc6270 */
[----:B------:R-:W-:Y:S01]  /*14dc0*/  VIADD R9, R3, 0x39 ;  /* 0x0000003903097836 */ /* 0x000fe20000000000 */
[----:B------:R-:W-:-:S02]  /*14dd0*/  FSEL R57, R50, -INF , !P4 ;  /* 0xff80000032397808 */ /* 0x000fc40006000000 */
[----:B------:R-:W-:Y:S02]  /*14de0*/  FSEL R50, R49, -INF , !P3 ;  /* 0xff80000031327808 */ /* 0x000fe40005800000 */
[----:B------:R-:W-:Y:S01]  /*14df0*/  ISETP.GE.AND P4, PT, R67, R64, PT ;  /* 0x000000404300720c */ /* 0x000fe20003f86270 */
[----:B------:R-:W-:Y:S01]  /*14e00*/  HMMA.16816.F32.BF16 R68, R4, R70, R36 ;  /* 0x000000460444723c */ /* 0x000fe20000041824 */
[----:B------:R-:W1:Y:S04]  /*14e10*/  LDSM.16.M88.4 R36, [R66+0xa800] ;  /* 0x00a800004224783b */ /* 0x000e680000000200 */
[----:B------:R-:W-:Y:S01]  /*14e20*/  FSEL R49, R46, -INF , !P1 ;  /* 0xff8000002e317808 */ /* 0x000fe20004800000 */
[----:B------:R-:W-:Y:S01]  /*14e30*/  VIADD R67, R3, 0x29 ;  /* 0x0000002903437836 */ /* 0x000fe20000000000 */
[----:B------:R-:W-:-:S02]  /*14e40*/  FSEL R43, R43, -INF , !P5 ;  /* 0xff8000002b2b7808 */ /* 0x000fc40006800000 */
[----:B------:R-:W-:Y:S01]  /*14e50*/  FSEL R46, R41, -INF , !P5 ;  /* 0xff800000292e7808 */ /* 0x000fe20006800000 */
[----:B------:R-:W-:Y:S05]  /*14e60*/  HMMA.16816.F32.BF16 R20, R100, R82, R20 ;  /* 0x000000526414723c */ /* 0x000fea0000041814 */
[-C--:B------:R-:W-:Y:S02]  /*14e70*/  ISETP.GE.AND P5, PT, R9, R64.reuse, PT ;  /* 0x000000400900720c */ /* 0x080fe40003fa6270 */
[-C--:B------:R-:W-:Y:S01]  /*14e80*/  ISETP.GE.AND P3, PT, R67, R64.reuse, PT ;  /* 0x000000404300720c */ /* 0x080fe20003f66270 */
[----:B------:R-:W-:Y:S01]  /*14e90*/  VIADD R67, R3, 0x30 ;  /* 0x0000003003437836 */ /* 0x000fe20000000000 */
[----:B------:R-:W-:Y:S01]  /*14ea0*/  HMMA.16816.F32.BF16 R28, R4, R10, R28 ;  /* 0x0000000a041c723c */ /* 0x000fe2000004181c */
[----:B------:R-:W2:Y:S04]  /*14eb0*/  LDSM.16.M88.4 R8, [R66+0xb000] ;  /* 0x00b000004208783b */ /* 0x000ea80000000200 */
[----:B------:R-:W-:Y:S01]  /*14ec0*/  ISETP.GE.AND P1, PT, R67, R64, PT ;  /* 0x000000404300720c */ /* 0x000fe20003f26270 */
[----:B------:R-:W-:Y:S01]  /*14ed0*/  VIADD R67, R3, 0x31 ;  /* 0x0000003103437836 */ /* 0x000fe20000000000 */
[----:B------:R-:W-:-:S02]  /*14ee0*/  FSEL R41, R70, -INF , !P4 ;  /* 0xff80000046297808 */ /* 0x000fc40006000000 */
[----:B------:R-:W-:Y:S01]  /*14ef0*/  FSEL R155, R34, -INF , !P1 ;  /* 0xff800000229b7808 */ /* 0x000fe20004800000 */
[C---:B---3--:R-:W-:Y:S03]  /*14f00*/  HMMA.16816.F32.BF16 R24, R4.reuse, R60, R24 ;  /* 0x0000003c0418723c */ /* 0x048fe60000041818 */
[----:B------:R-:W-:Y:S01]  /*14f10*/  VIADD R61, R3, 0x48 ;  /* 0x00000048033d7836 */ /* 0x000fe20000000000 */
[----:B------:R-:W-:Y:S02]  /*14f20*/  FSEL R154, R32, -INF , !P1 ;  /* 0xff800000209a7808 */ /* 0x000fe40004800000 */
[-C--:B------:R-:W-:Y:S01]  /*14f30*/  ISETP.GE.AND P0, PT, R67, R64.reuse, PT ;  /* 0x000000404300720c */ /* 0x080fe20003f06270 */
[----:B------:R-:W-:Y:S01]  /*14f40*/  VIADD R67, R3, 0x40 ;  /* 0x0000004003437836 */ /* 0x000fe20000000000 */
[----:B------:R-:W-:Y:S02]  /*14f50*/  ISETP.GE.AND P1, PT, R61, R64, PT ;  /* 0x000000403d00720c */ /* 0x000fe40003f26270 */
[----:B------:R-:W-:Y:S01]  /*14f60*/  HMMA.16816.F32.BF16 R60, R4, R62, R20 ;  /* 0x0000003e043c723c */ /* 0x000fe20000041814 */
[----:B------:R-:W3:Y:S02]  /*14f70*/  LDSM.16.M88.4 R20, [R66+0xb800] ;  /* 0x00b800004214783b */ /* 0x000ee40000000200 */
[----:B------:R-:W-:Y:S01]  /*14f80*/  FSEL R156, R33, -INF , !P0 ;  /* 0xff800000219c7808 */ /* 0x000fe20004000000 */
[----:B------:R-:W-:Y:S01]  /*14f90*/  VIADD R33, R3, 0x50 ;  /* 0x0000005003217836 */ /* 0x000fe20000000000 */
[----:B------:R-:W-:-:S03]  /*14fa0*/  FSEL R178, R68, -INF , !P4 ;  /* 0xff80000044b27808 */ /* 0x000fc60006000000 */
[----:B------:R-:W-:-:S04]  /*14fb0*/  DEPBAR.LE SB0, 0x0 ;  /* 0x000080000000791a */ /* 0x000fc80000000000 */
[----:B------:R-:W-:Y:S05]  /*14fc0*/  HMMA.16816.F32.BF16 R12, R100, R78, R12 ;  /* 0x0000004e640c723c */ /* 0x000fea000004180c */
[----:B------:R-:W-:Y:S02]  /*14fd0*/  FSEL R159, R30, -INF , !P6 ;  /* 0xff8000001e9f7808 */ /* 0x000fe40007000000 */
[----:B------:R-:W-:Y:S02]  /*14fe0*/  FSEL R158, R28, -INF , !P6 ;  /* 0xff8000001c9e7808 */ /* 0x000fe40007000000 */
[-C--:B------:R-:W-:Y:S01]  /*14ff0*/  ISETP.GE.AND P4, PT, R67, R64.reuse, PT ;  /* 0x000000404300720c */ /* 0x080fe20003f86270 */
[----:B------:R-:W-:Y:S01]  /*15000*/  VIADD R67, R3, 0x41 ;  /* 0x0000004103437836 */ /* 0x000fe20000000000 */
[----:B------:R-:W-:Y:S01]  /*15010*/  ISETP.GE.AND P6, PT, R33, R64, PT ;  /* 0x000000402100720c */ /* 0x000fe20003fc6270 */
[----:B-1----:R-:W-:Y:S05]  /*15020*/  HMMA.16816.F32.BF16 R16, R4, R36, R16 ;  /* 0x000000240410723c */ /* 0x002fea0000041810 */
[----:B------:R-:W-:Y:S01]  /*15030*/  VIADD R33, R3, 0x51 ;  /* 0x0000005103217836 */ /* 0x000fe20000000000 */
[----:B------:R-:W-:-:S02]  /*15040*/  FSEL R179, R71, -INF , !P3 ;  /* 0xff80000047b37808 */ /* 0x000fc40005800000 */
[----:B------:R-:W-:Y:S02]  /*15050*/  FSEL R152, R69, -INF , !P3 ;  /* 0xff80000045987808 */ /* 0x000fe40005800000 */
[----:B------:R-:W-:Y:S01]  /*15060*/  FSEL R157, R31, -INF , !P5 ;  /* 0xff8000001f9d7808 */ /* 0x000fe20006800000 */
[C---:B--2---:R-:W-:Y:S03]  /*15070*/  HMMA.16816.F32.BF16 R112, R4.reuse, R10, R112 ;  /* 0x0000000a0470723c */ /* 0x044fe60000041870 */
[----:B------:R-:W-:Y:S01]  /*15080*/  FSEL R168, R29, -INF , !P5 ;  /* 0xff8000001da87808 */ /* 0x000fe20006800000 */
[----:B------:R-:W-:Y:S01]  /*15090*/  VIADD R11, R3, 0x69 ;  /* 0x00000069030b7836 */ /* 0x000fe20000000000 */
[-C--:B------:R-:W-:Y:S01]  /*150a0*/  ISETP.GE.AND P3, PT, R67, R64.reuse, PT ;  /* 0x000000404300720c */ /* 0x080fe20003f66270 */
[----:B------:R-:W-:Y:S01]  /*150b0*/  VIADD R29, R3, 0x58 ;  /* 0x00000058031d7836 */ /* 0x000fe20000000000 */
[----:B------:R-:W-:Y:S01]  /*150c0*/  ISETP.GE.AND P5, PT, R33, R64, PT ;  /* 0x000000402100720c */ /* 0x000fe20003fa6270 */
[----:B------:R-:W-:Y:S01]  /*150d0*/  VIADD R67, R3, 0x49 ;  /* 0x0000004903437836 */ /* 0x000fe20000000000 */
[----:B------:R-:W-:Y:S01]  /*150e0*/  FSEL R176, R25, -INF , !P3 ;  /* 0xff80000019b07808 */ /* 0x000fe20005800000 */
[----:B------:R-:W-:Y:S03]  /*150f0*/  HMMA.16816.F32.BF16 R12, R4, R38, R12 ;  /* 0x00000026040c723c */ /* 0x000fe6000004180c */
[----:B------:R-:W-:Y:S01]  /*15100*/  VIADD R25, R3, 0x60 ;  /* 0x0000006003197836 */ /* 0x000fe20000000000 */
[----:B------:R-:W-:-:S02]  /*15110*/  FSEL R171, R26, -INF , !P4 ;  /* 0xff8000001aab7808 */ /* 0x000fc40006000000 */
[----:B------:R-:W-:Y:S02]  /*15120*/  FSEL R167, R19, -INF , !P5 ;  /* 0xff80000013a77808 */ /* 0x000fe40006800000 */
[----:B------:R-:W-:Y:S01]  /*15130*/  FSEL R164, R17, -INF , !P5 ;  /* 0xff80000011a47808 */ /* 0x000fe20006800000 */
[C---:B------:R-:W-:Y:S03]  /*15140*/  HMMA.16816.F32.BF16 R116, R4.reuse, R8, R116 ;  /* 0x000000080474723c */ /* 0x040fe60000041874 */
[----:B------:R-:W-:Y:S01]  /*15150*/  VIADD R9, R3, 0x68 ;  /* 0x0000006803097836 */ /* 0x000fe20000000000 */
[----:B------:R-:W-:Y:S01]  /*15160*/  ISETP.GE.AND P5, PT, R11, R64, PT ;  /* 0x000000400b00720c */ /* 0x000fe20003fa6270 */
[----:B------:R-:W-:Y:S01]  /*15170*/  VIADD R11, R3, 0x71 ;  /* 0x00000071030b7836 */ /* 0x000fe20000000000 */
[----:B------:R-:W-:Y:S02]  /*15180*/  FSEL R169, R18, -INF , !P6 ;  /* 0xff80000012a97808 */ /* 0x000fe40007000000 */
[----:B------:R-:W-:Y:S01]  /*15190*/  FSEL R166, R16, -INF , !P6 ;  /* 0xff80000010a67808 */ /* 0x000fe20007000000 */
[----:B---3--:R-:W-:Y:S03]  /*151a0*/  HMMA.16816.F32.BF16 R108, R4, R20, R108 ;  /* 0x00000014046c723c */ /* 0x008fe6000004186c */
[----:B------:R-:W-:-:S02]  /*151b0*/  FSEL R170, R24, -INF , !P4 ;  /* 0xff80000018aa7808 */ /* 0x000fc40006000000 */
[-C--:B------:R-:W-:Y:S01]  /*151c0*/  ISETP.GE.AND P6, PT, R9, R64.reuse, PT ;  /* 0x000000400900720c */ /* 0x080fe20003fc6270 */
[----:B------:R-:W-:Y:S01]  /*151d0*/  VIADD R9, R3, 0x70 ;  /* 0x0000007003097836 */ /* 0x000fe20000000000 */
[----:B------:R-:W-:Y:S01]  /*151e0*/  ISETP.GE.AND P4, PT, R29, R64, PT ;  /* 0x000000401d00720c */ /* 0x000fe20003f86270 */
[----:B------:R-:W-:Y:S01]  /*151f0*/  VIADD R29, R3, 0x59 ;  /* 0x00000059031d7836 */ /* 0x000fe20000000000 */
[----:B------:R-:W-:Y:S01]  /*15200*/  FSEL R173, R62, -INF , !P1 ;  /* 0xff8000003ead7808 */ /* 0x000fe20004800000 */
[----:B------:R-:W-:Y:S03]  /*15210*/  HMMA.16816.F32.BF16 R104, R4, R22, R104 ;  /* 0x000000160468723c */ /* 0x000fe60000041868 */
[----:B------:R-:W-:Y:S02]  /*15220*/  FSEL R172, R60, -INF , !P1 ;  /* 0xff8000003cac7808 */ /* 0x000fe40004800000 */
[----:B------:R-:W-:-:S02]  /*15230*/  FSEL R147, R115, -INF , !P5 ;  /* 0xff80000073937808 */ /* 0x000fc40006800000 */
[----:B------:R-:W-:Y:S02]  /*15240*/  FSEL R144, R113, -INF , !P5 ;  /* 0xff80000071907808 */ /* 0x000fe40006800000 */
[----:B------:R-:W-:Y:S02]  /*15250*/  FSEL R161, R35, -INF , !P0 ;  /* 0xff80000023a17808 */ /* 0x000fe40004000000 */
[----:B------:R-:W-:Y:S01]  /*15260*/  ISETP.GE.AND P1, PT, R25, R64, PT ;  /* 0x000000401900720c */ /* 0x000fe20003f26270 */
[----:B------:R-:W-:Y:S01]  /*15270*/  VIADD R25, R3, 0x61 ;  /* 0x0000006103197836 */ /* 0x000fe20000000000 */
[----:B------:R-:W-:Y:S02]  /*15280*/  ISETP.GT.AND P5, PT, R229, R206, PT ;  /* 0x000000cee500720c */ /* 0x000fe40003fa4270 */
[----:B------:R-:W-:Y:S02]  /*15290*/  ISETP.GE.AND P0, PT, R67, R64, PT ;  /* 0x000000404300720c */ /* 0x000fe40003f06270 */
[----:B------:R-:W-:-:S02]  /*152a0*/  FSEL R165, R14, -INF , !P4 ;  /* 0xff8000000ea57808 */ /* 0x000fc40006000000 */
[----:B------:R-:W-:Y:S02]  /*152b0*/  FSEL R162, R12, -INF , !P4 ;  /* 0xff8000000ca27808 */ /* 0x000fe40006000000 */
[-C--:B------:R-:W-:Y:S01]  /*152c0*/  ISETP.GE.AND P4, PT, R9, R64.reuse, PT ;  /* 0x000000400900720c */ /* 0x080fe20003f86270 */
[----:B------:R-:W-:Y:S01]  /*152d0*/  VIADD R9, R3, 0x78 ;  /* 0x0000007803097836 */ /* 0x000fe20000000000 */
[----:B------:R-:W-:Y:S01]  /*152e0*/  FSEL R177, R27, -INF , !P3 ;  /* 0xff8000001bb17808 */ /* 0x000fe20005800000 */
[----:B------:R-:W-:Y:S01]  /*152f0*/  VIADD R3, R3, 0x79 ;  /* 0x0000007903037836 */ /* 0x000fe20000000000 */
[----:B------:R-:W-:Y:S02]  /*15300*/  FSEL R175, R63, -INF , !P0 ;  /* 0xff8000003faf7808 */ /* 0x000fe40004000000 */
[----:B------:R-:W-:Y:S02]  /*15310*/  FSEL R174, R61, -INF , !P0 ;  /* 0xff8000003dae7808 */ /* 0x000fe40004000000 */
[----:B------:R-:W-:-:S02]  /*15320*/  ISETP.GE.AND P3, PT, R29, R64, PT ;  /* 0x000000401d00720c */ /* 0x000fc40003f66270 */
[----:B------:R-:W-:Y:S02]  /*15330*/  ISETP.GE.AND P0, PT, R25, R64, PT ;  /* 0x000000401900720c */ /* 0x000fe40003f06270 */
[----:B------:R-:W-:Y:S02]  /*15340*/  FSEL R163, R15, -INF , !P3 ;  /* 0xff8000000fa37808 */ /* 0x000fe40005800000 */
[----:B------:R-:W-:Y:S02]  /*15350*/  FSEL R160, R13, -INF , !P3 ;  /* 0xff8000000da07808 */ /* 0x000fe40005800000 */
[----:B------:R-:W-:Y:S02]  /*15360*/  FSEL R153, R118, -INF , !P1 ;  /* 0xff80000076997808 */ /* 0x000fe40004800000 */
[----:B------:R-:W-:Y:S02]  /*15370*/  FSEL R150, R116, -INF , !P1 ;  /* 0xff80000074967808 */ /* 0x000fe40004800000 */
[----:B------:R-:W-:-:S02]  /*15380*/  FSEL R151, R119, -INF , !P0 ;  /* 0xff80000077977808 */ /* 0x000fc40004000000 */
[----:B------:R-:W-:Y:S01]  /*15390*/  FSEL R148, R117, -INF , !P0 ;  /* 0xff80000075947808 */ /* 0x000fe20004000000 */
[----:B------:R-:W-:Y:S01]  /*153a0*/  BAR.SYNC.DEFER_BLOCKING 0x0 ;  /* 0x0000000000007b1d */ /* 0x000fe20000010000 */
[-C--:B------:R-:W-:Y:S02]  /*153b0*/  ISETP.GE.AND P3, PT, R11, R64.reuse, PT ;  /* 0x000000400b00720c */ /* 0x080fe40003f66270 */
[-C--:B------:R-:W-:Y:S02]  /*153c0*/  ISETP.GE.AND P1, PT, R9, R64.reuse, PT ;  /* 0x000000400900720c */ /* 0x080fe40003f26270 */
[----:B------:R-:W-:Y:S02]  /*153d0*/  ISETP.GE.AND P0, PT, R3, R64, PT ;  /* 0x000000400300720c */ /* 0x000fe40003f06270 */
        /* <DEDUP_REMOVED lines=24> */
.L_x_1839:
        /* <DEDUP_REMOVED lines=16> */
[----:B------:R-:W-:Y:S02]  /*15660*/  ISETP.GE.AND P0, PT, R10, RZ, PT ;  /* 0x000000ff0a00720c */ /* 0x000fe40003f06270 */
[----:B------:R-:W2:Y:S01]  /*15670*/  LD.E.64 R10, desc[UR4][R132.64+0x20] ;  /* 0x00002004840a7980 */ /* 0x000ea2000c101b00 */
        /* <DEDUP_REMOVED lines=8> */
[----:B------:R-:W-:Y:S01]  /*15700*/  @!P1 VIADD R8, R8, 0x1 ;  /* 0x0000000108089836 */ /* 0x000fe20000000000 */
[----:B------:R-:W-:Y:S01]  /*15710*/  ISETP.NE.AND P1, PT, R5, RZ, PT ;  /* 0x000000ff0500720c */ /* 0x000fe20003f25270 */
[----:B------:R-:W-:Y:S01]  /*15720*/  @!P4 VIADD R9, R9, 0x1 ;  /* 0x000000010909c836 */ /* 0x000fe20000000000 */
[-C--:B------:R-:W-:Y:S02]  /*15730*/  ISETP.GE.U32.AND P5, PT, R3, R6.reuse, PT ;  /* 0x000000060300720c */ /* 0x080fe40003fa6070 */
[----:B------:R-:W-:Y:S02]  /*15740*/  ISETP.GE.U32.AND P6, PT, R7, R6, PT ;  /* 0x000000060700720c */ /* 0x000fe40003fc6070 */
[----:B------:R-:W-:-:S04]  /*15750*/  LOP3.LUT R3, R218, R5, RZ, 0x3c, !PT ;  /* 0x00000005da037212 */ /* 0x000fc800078e3cff */
        /* <DEDUP_REMOVED lines=28> */
.L_x_1840:
[----:B------:R-:W-:Y:S05]  /*15920*/  BSYNC.RECONVERGENT B0 ;  /* 0x0000000000007941 */ /* 0x000fea0003800200 */
.L_x_1838:
[----:B------:R-:W-:Y:S01]  /*15930*/  IMAD.SHL.U32 R7, R200, 0x8, RZ ;  /* 0x00000008c8077824 */ /* 0x000fe200078e00ff */
[----:B------:R-:W-:-:S04]  /*15940*/  SHF.L.U64.HI R6, R208, 0x5, R209 ;  /* 0x00000005d0067819 */ /* 0x000fc800000102d1 */
[C---:B------:R-:W-:Y:S02]  /*15950*/  LOP3.LUT R5, R7.reuse, 0x38, RZ, 0xc0, !PT ;  /* 0x0000003807057812 */ /* 0x040fe400078ec0ff */
[----:B------:R-:W-:Y:S02]  /*15960*/  LOP3.LUT R9, R7, 0x1c0, RZ, 0xc0, !PT ;  /* 0x000001c007097812 */ /* 0x000fe400078ec0ff */
[C---:B------:R-:W-:Y:S02]  /*15970*/  LOP3.LUT R3, R5.reuse, 0x40, RZ, 0xfc, !PT ;  /* 0x0000004005037812 */ /* 0x040fe400078efcff */
[-C--:B------:R-:W-:Y:S01]  /*15980*/  ISETP.GE.AND P1, PT, R5, R220.reuse, PT ;  /* 0x000000dc0500720c */ /* 0x080fe20003f26270 */
[----:B------:R-:W-:Y:S01]  /*15990*/  IMAD.SHL.U32 R5, R208, 0x20, RZ ;  /* 0x00000020d0057824 */ /* 0x000fe200078e00ff */
[----:B------:R-:W-:Y:S02]  /*159a0*/  LOP3.LUT R4, R9, 0x38, R200, 0xf8, !PT ;  /* 0x0000003809047812 */ /* 0x000fe400078ef8c8 */
[----:B------:R-:W-:-:S02]  /*159b0*/  ISETP.GE.AND P0, PT, R3, R220, PT ;  /* 0x000000dc0300720c */ /* 0x000fc40003f06270 */
[--C-:B------:R-:W-:Y:S02]  /*159c0*/  LOP3.LUT R4, R4, 0x38, R7.reuse, 0x78, !PT ;  /* 0x0000003804047812 */ /* 0x100fe400078e7807 */
[----:B------:R-:W-:Y:S02]  /*159d0*/  IADD3 R8, P3, PT, R5, R212, RZ ;  /* 0x000000d405087210 */ /* 0x000fe40007f7e0ff */
[----:B------:R-:W-:-:S03]  /*159e0*/  LOP3.LUT R3, R4, 0x1e00, R7, 0xf8, !PT ;  /* 0x00001e0004037812 */ /* 0x000fc600078ef807 */
[----:B------:R-:W-:Y:S01]  /*159f0*/  IMAD.X R9, R6, 0x1, R213, P3 ;  /* 0x0000000106097824 */ /* 0x000fe200018e06d5 */
[----:B------:R-:W-:Y:S02]  /*15a00*/  IADD3 R10, P3, PT, R8, R5, RZ ;  /* 0x00000005080a7210 */ /* 0x000fe40007f7e0ff */
[----:B------:R-:W-:-:S03]  /*15a10*/  LEA R3, R3, UR6, 0x1 ;  /* 0x0000000603037c11 */ /* 0x000fc6000f8e08ff */
[--C-:B------:R-:W-:Y:S01]  /*15a20*/  IMAD.X R11, R9, 0x1, R6.reuse, P3 ;  /* 0x00000001090b7824 */ /* 0x100fe200018e0606 */
[-C--:B------:R-:W-:Y:S01]  /*15a30*/  IADD3 R12, P3, PT, R10, R5.reuse, RZ ;  /* 0x000000050a0c7210 */ /* 0x080fe20007f7e0ff */
[----:B------:R-:W-:Y:S01]  /*15a40*/  @!PT LDS RZ, [RZ] ;  /* 0x00000000fffff984 */ /* 0x000fe20000000800 */
[----:B------:R-:W-:Y:S01]  /*15a50*/  @!PT LDS RZ, [RZ] ;  /* 0x00000000fffff984 */ /* 0x000fe20000000800 */
[----:B------:R-:W-:Y:S01]  /*15a60*/  @!PT LDS RZ, [RZ] ;  /* 0x00000000fffff984 */ /* 0x000fe20000000800 */
[----:B------:R-:W-:Y:S04]  /*15a70*/  @!P1 LDGSTS.E.BYPASS.LTC128B.128 [R3+0x4000], desc[UR4][R212.64] ;  /* 0x04000000d4039fae */ /* 0x000fe8000b981a04 */
[----:B------:R1:W-:Y:S01]  /*15a80*/  @P1 STS.128 [R3+0x4000], RZ ;  /* 0x004000ff03001388 */ /* 0x0003e20000000c00 */
[--C-:B------:R-:W-:Y:S01]  /*15a90*/  IMAD.X R13, R11, 0x1, R6.reuse, P3 ;  /* 0x000000010b0d7824 */ /* 0x100fe200018e0606 */
[-C--:B------:R-:W-:Y:S02]  /*15aa0*/  IADD3 R14, P3, PT, R12, R5.reuse, RZ ;  /* 0x000000050c0e7210 */ /* 0x080fe40007f7e0ff */
[----:B------:R-:W-:Y:S01]  /*15ab0*/  @!PT LDS RZ, [RZ] ;  /* 0x00000000fffff984 */ /* 0x000fe20000000800 */
[----:B------:R-:W-:Y:S01]  /*15ac0*/  @!PT LDS RZ, [RZ] ;  /* 0x00000000fffff984 */ /* 0x000fe20000000800 */
[----:B------:R-:W-:Y:S01]  /*15ad0*/  @!PT LDS RZ, [RZ] ;  /* 0x00000000fffff984 */ /* 0x000fe20000000800 */
[----:B------:R-:W-:Y:S03]  /*15ae0*/  @!P0 LDGSTS.E.BYPASS.LTC128B.128 [R3+0x8000], desc[UR4][R212.64+0x80] ;  /* 0x08000080d4038fae */ /* 0x000fe6000b981a04 */
[----:B------:R-:W-:Y:S01]  /*15af0*/  IMAD.X R15, R13, 0x1, R6, P3 ;  /* 0x000000010d0f7824 */ /* 0x000fe200018e0606 */
[----:B------:R1:W-:Y:S01]  /*15b00*/  @P0 STS.128 [R3+0x8000], RZ ;  /* 0x008000ff03000388 */ /* 0x0003e20000000c00 */
[----:B------:R-:W-:-:S03]  /*15b10*/  IADD3 R16, P3, PT, R14, R5, RZ ;  /* 0x000000050e107210 */ /* 0x000fc60007f7e0ff */
[----:B------:R-:W-:Y:S01]  /*15b20*/  @!PT LDS RZ, [RZ] ;  /* 0x00000000fffff984 */ /* 0x000fe20000000800 */
[----:B------:R-:W-:Y:S01]  /*15b30*/  @!PT LDS RZ, [RZ] ;  /* 0x00000000fffff984 */ /* 0x000fe20000000800 */
[----:B------:R-:W-:Y:S01]  /*15b40*/  @!PT LDS RZ, [RZ] ;  /* 0x00000000fffff984 */ /* 0x000fe20000000800 */
[----:B------:R-:W-:Y:S01]  /*15b50*/  @!P1 LDGSTS.E.BYPASS.LTC128B.128 [R3+0x4800], desc[UR4][R8.64] ;  /* 0x0480000008039fae */ /* 0x000fe2000b981a04 */
[----:B------:R-:W-:Y:S01]  /*15b60*/  IADD3 R4, P4, PT, R16, R5, RZ ;  /* 0x0000000510047210 */ /* 0x000fe20007f9e0ff */
[----:B------:R-:W-:Y:S02]  /*15b70*/  IMAD.X R17, R15, 0x1, R6, P3 ;  /* 0x000000010f117824 */ /* 0x000fe400018e0606 */
        /* <DEDUP_REMOVED lines=11> */
[----:B--2---:R-:W-:-:S02]  /*15c30*/  @!P0 IMAD.MOV.U32 R8, RZ, RZ, R10 ;  /* 0x000000ffff088224 */ /* 0x004fc400078e000a */
        /* <DEDUP_REMOVED lines=14> */
[----:B--2---:R-:W-:-:S02]  /*15d20*/  @!P0 IMAD.MOV.U32 R8, RZ, RZ, R12 ;  /* 0x000000ffff088224 */ /* 0x004fc400078e000c */
        /* <DEDUP_REMOVED lines=20> */
[----:B--2---:R-:W-:-:S03]  /*15e70*/  @!P0 IMAD.MOV.U32 R8, RZ, RZ, R16 ;  /* 0x000000ffff088224 */ /* 0x004fc600078e0010 */
[----:B------:R1:W-:Y:S01]  /*15e80*/  @P1 STS.128 [R3+0x6800], RZ ;  /* 0x006800ff03001388 */ /* 0x0003e20000000c00 */
        /* <DEDUP_REMOVED lines=27> */
.L_x_1837:
[----:B------:R-:W-:Y:S05]  /*16040*/  BSYNC.RECONVERGENT B1 ;  /* 0x0000000000017941 */ /* 0x000fea0003800200 */
.L_x_1836:
        /* <DEDUP_REMOVED lines=33> */
[----:B------:R-:W-:Y:S01]  /*16260*/  SHF.L.U32 R201, R200, 0x3, RZ ;  /* 0x00000003c8c97819 */ /* 0x000fe200000006ff */
[----:B------:R-:W1:Y:S01]  /*16270*/  SHFL.BFLY PT, R6, R7, 0x2, 0x1f ;  /* 0x0c401f0007067f89 */ /* 0x000e6200000e0000 */
[----:B------:R-:W-:Y:S02]  /*16280*/  IADD3 R53, PT, PT, R53, -0x2, RZ ;  /* 0xfffffffe35357810 */ /* 0x000fe40007ffe0ff */
[----:B------:R-:W-:Y:S01]  /*16290*/  LOP3.LUT R4, R201, 0x38, RZ, 0xc0, !PT ;  /* 0x00000038c9047812 */ /* 0x000fe200078ec0ff */
[----:B------:R-:W3:Y:S01]  /*162a0*/  SHFL.BFLY PT, R5, R8, 0x2, 0x1f ;  /* 0x0c401f0008057f89 */ /* 0x000ee200000e0000 */
[----:B-1----:R-:W-:-:S02]  /*162b0*/  FMNMX.FTZ R6, R7, R6, !PT ;  /* 0x0000000607067209 */ /* 0x002fc40007810000 */
[----:B------:R-:W-:Y:S02]  /*162c0*/  LOP3.LUT R7, R52, 0x1c0, R55, 0xf8, !PT ;  /* 0x000001c034077812 */ /* 0x000fe400078ef837 */
[----:B---3--:R-:W-:Y:S01]  /*162d0*/  FMNMX.FTZ R5, R8, R5, !PT ;  /* 0x0000000508057209 */ /* 0x008fe20007810000 */
[----:B------:R-:W1:Y:S01]  /*162e0*/  SHFL.BFLY PT, R3, R6, 0x1, 0x1f ;  /* 0x0c201f0006037f89 */ /* 0x000e6200000e0000 */
[----:B------:R-:W-:-:S03]  /*162f0*/  LOP3.LUT R4, R7, R4, RZ, 0x3c, !PT ;  /* 0x0000000407047212 */ /* 0x000fc600078e3cff */
[----:B------:R-:W3:Y:S01]  /*16300*/  SHFL.BFLY PT, R134, R5, 0x1, 0x1f ;  /* 0x0c201f0005867f89 */ /* 0x000ee200000e0000 */
[----:B------:R-:W-:-:S04]  /*16310*/  LOP3.LUT R139, R4, 0x200, R55, 0xf8, !PT ;  /* 0x00000200048b7812 */ /* 0x000fc800078ef837 */
[----:B------:R-:W-:-:S04]  /*16320*/  LEA R139, R139, UR6, 0x1 ;  /* 0x000000068b8b7c11 */ /* 0x000fc8000f8e08ff */
[-C--:B------:R-:W-:Y:S01]  /*16330*/  IADD3 R42, PT, PT, R2, R139.reuse, RZ ;  /* 0x0000008b022a7210 */ /* 0x080fe20007ffe0ff */
[----:B------:R-:W4:Y:S01]  /*16340*/  LDSM.16.MT88.4 R96, [R139+0x10000] ;  /* 0x010000008b60783b */ /* 0x000f220000004200 */
[C---:B------:R-:W-:Y:S02]  /*16350*/  IADD3 R60, PT, PT, R0.reuse, R139, RZ ;  /* 0x0000008b003c7210 */ /* 0x040fe40007ffe0ff */
[----:B------:R-:W-:Y:S01]  /*16360*/  IADD3 R0, PT, PT, R0, R42, RZ ;  /* 0x0000002a00007210 */ /* 0x000fe20007ffe0ff */
[----:B------:R-:W5:Y:S04]  /*16370*/  LDSM.16.MT88.4 R124, [R139+0xc000] ;  /* 0x00c000008b7c783b */ /* 0x000f680000004200 */
[----:B------:R-:W-:Y:S01]  /*16380*/  LDSM.16.MT88.4 R80, [R42+0xc000] ;  /* 0x00c000002a50783b */ /* 0x000fe20000004200 */
[----:B-1----:R-:W-:-:S03]  /*16390*/  FMNMX.FTZ R3, R6, R3, !PT ;  /* 0x0000000306037209 */ /* 0x002fc60007810000 */
[----:B------:R-:W-:Y:S01]  /*163a0*/  LDSM.16.MT88.4 R88, [R0+0xc000] ;  /* 0x00c000000058783b */ /* 0x000fe20000004200 */
[----:B---3--:R-:W-:Y:S02]  /*163b0*/  FMNMX.FTZ R134, R5, R134, !PT ;  /* 0x0000008605867209 */ /* 0x008fe40007810000 */
[----:B------:R-:W-:Y:S01]  /*163c0*/  FSETP.NEU.FTZ.AND P0, PT, R3, -INF , PT ;  /* 0xff8000000300780b */ /* 0x000fe20003f1d000 */
[----:B------:R-:W-:Y:S04]  /*163d0*/  LDSM.16.MT88.4 R104, [R60+0x10000] ;  /* 0x010000003c68783b */ /* 0x000fe80000004200 */
        /* <DEDUP_REMOVED lines=41> */
[----:B------:R4:W-:Y:S01]  /*16670*/  MUFU.EX2 R65, R2 ;  /* 0x0000000200417308 */ /* 0x0009e20000000800 */
[-CC-:B------:R-:W-:Y:S01]  /*16680*/  FFMA.FTZ R43, R178, R138.reuse, -R137.reuse ;  /* 0x0000008ab22b7223 */ /* 0x180fe20000010889 */
        /* <DEDUP_REMOVED lines=12> */
[-CC-:B----4-:R-:W-:Y:S01]  /*16750*/  FFMA.FTZ R2, R179, R138.reuse, -R136.reuse ;  /* 0x0000008ab3027223 */ /* 0x190fe20000010888 */
[-CC-:B------:R-:W-:Y:S01]  /*16760*/  FFMA.FTZ R171, R171, R138.reuse, -R136.reuse ;  /* 0x0000008aabab7223 */ /* 0x180fe20000010888 */
[----:B------:R-:W-:Y:S01]  /*16770*/  MUFU.EX2 R55, R55 ;  /* 0x0000003700377308 */ /* 0x000fe20000000800 */
[-CC-:B------:R-:W-:Y:S01]  /*16780*/  FFMA.FTZ R174, R174, R138.reuse, -R137.reuse ;  /* 0x0000008aaeae7223 */ /* 0x180fe20000010889 */
        /* <DEDUP_REMOVED lines=11> */
[-CC-:B------:R-:W-:Y:S01]  /*16840*/  FFMA.FTZ R149, R149, R138.reuse, -R136.reuse ;  /* 0x0000008a95957223 */ /* 0x180fe20000010888 */
[----:B------:R-:W-:Y:S01]  /*16850*/  FFMA.FTZ R231, R67, R138, -R136 ;  /* 0x0000008a43e77223 */ /* 0x000fe20000010888 */
[----:B------:R-:W-:Y:S01]  /*16860*/  FADD.FTZ R62, R63, R62 ;  /* 0x0000003e3f3e7221 */ /* 0x000fe20000010000 */
[----:B------:R-:W2:Y:S01]  /*16870*/  MUFU.EX2 R54, R54 ;  /* 0x0000003600367308 */ /* 0x000ea20000000800 */
[C---:B------:R-:W-:Y:S03]  /*16880*/  HMMA.16816.F32.BF16 R92, R116.reuse, R96, RZ ;  /* 0x00000060745c723c */ /* 0x040fe600000418ff */
[----:B------:R-:W-:Y:S01]  /*16890*/  FADD.FTZ R64, R65, R64 ;  /* 0x0000004041407221 */ /* 0x000fe20000010000 */
[----:B------:R-:W-:Y:S01]  /*168a0*/  FADD.FTZ R59, R59, R62 ;  /* 0x0000003e3b3b7221 */ /* 0x000fe20000010000 */
[----:B------:R-:W-:Y:S01]  /*168b0*/  MUFU.EX2 R51, R51 ;  /* 0x0000003300337308 */ /* 0x000fe20000000800 */
[----:B------:R-:W-:Y:S01]  /*168c0*/  ISETP.GE.AND P0, PT, R53, R206, PT ;  /* 0x000000ce3500720c */ /* 0x000fe20003f06270 */
[----:B------:R-:W-:Y:S01]  /*168d0*/  FADD.FTZ R61, R61, R64 ;  /* 0x000000403d3d7221 */ /* 0x000fe20000010000 */
[----:B------:R-:W-:Y:S01]  /*168e0*/  FADD.FTZ R56, R56, R59 ;  /* 0x0000003b38387221 */ /* 0x000fe20000010000 */
[----:B------:R-:W3:Y:S01]  /*168f0*/  MUFU.EX2 R50, R50 ;  /* 0x0000003200327308 */ /* 0x000ee20000000800 */
[----:B------:R-:W-:Y:S01]  /*16900*/  HMMA.16816.F32.BF16 R96, R116, R98, RZ ;  /* 0x000000627460723c */ /* 0x000fe200000418ff */
[----:B------:R-:W-:-:S02]  /*16910*/  FADD.FTZ R58, R58, R61 ;  /* 0x0000003d3a3a7221 */ /* 0x000fc40000010000 */
[----:B------:R-:W4:Y:S04]  /*16920*/  MUFU.EX2 R48, R48 ;  /* 0x0000003000307308 */ /* 0x000f280000000800 */
[----:B------:R-:W-:Y:S01]  /*16930*/  MUFU.EX2 R45, R45 ;  /* 0x0000002d002d7308 */ /* 0x000fe20000000800 */
[C---:B-----5:R-:W-:Y:S03]  /*16940*/  HMMA.16816.F32.BF16 R128, R116.reuse, R124, RZ ;  /* 0x0000007c7480723c */ /* 0x060fe600000418ff */
[----:B------:R-:W-:Y:S04]  /*16950*/  MUFU.EX2 R44, R44 ;  /* 0x0000002c002c7308 */ /* 0x000fe80000000800 */
[----:B------:R-:W-:Y:S01]  /*16960*/  MUFU.EX2 R41, R41 ;  /* 0x0000002900297308 */ /* 0x000fe20000000800 */
[C---:B-1----:R-:W-:Y:S03]  /*16970*/  HMMA.16816.F32.BF16 R68, R116.reuse, R72, RZ ;  /* 0x000000487444723c */ /* 0x042fe600000418ff */
[----:B------:R-:W-:Y:S04]  /*16980*/  MUFU.EX2 R47, R47 ;  /* 0x0000002f002f7308 */ /* 0x000fe80000000800 */
[----:B------:R-:W1:Y:S01]  /*16990*/  MUFU.EX2 R46, R46 ;  /* 0x0000002e002e7308 */ /* 0x000e620000000800 */
[C---:B------:R-:W-:Y:S03]  /*169a0*/  HMMA.16816.F32.BF16 R76, R116.reuse, R80, RZ ;  /* 0x00000050744c723c */ /* 0x040fe600000418ff */
[----:B------:R-:W-:Y:S04]  /*169b0*/  MUFU.EX2 R43, R43 ;  /* 0x0000002b002b7308 */ /* 0x000fe80000000800 */
        /* <DEDUP_REMOVED lines=14> */
[-CC-:B--2---:R-:W-:Y:S01]  /*16aa0*/  FFMA.FTZ R168, R177, R138.reuse, -R136.reuse ;  /* 0x0000008ab1a87223 */ /* 0x184fe20000010888 */
        /* <DEDUP_REMOVED lines=10> */
[----:B--2---:R-:W-:-:S02]  /*16b50*/  FFMA.FTZ R176, R167, R138, -R136 ;  /* 0x0000008aa7b07223 */ /* 0x004fc40000010888 */
[----:B------:R-:W-:Y:S04]  /*16b60*/  MUFU.EX2 R231, R231 ;  /* 0x000000e700e77308 */ /* 0x000fe80000000800 */
[----:B------:R-:W-:Y:S01]  /*16b70*/  MUFU.EX2 R176, R176 ;  /* 0x000000b000b07308 */ /* 0x000fe20000000800 */
[C---:B------:R-:W-:Y:S08]  /*16b80*/  HMMA.16816.F32.BF16 R112, R116.reuse, R114, RZ ;  /* 0x000000727470723c */ /* 0x040ff000000418ff */
[----:B------:R-:W-:Y:S01]  /*16b90*/  HMMA.16816.F32.BF16 R120, R116, R4, RZ ;  /* 0x000000047478723c */ /* 0x000fe200000418ff */
[----:B------:R-:W-:Y:S01]  /*16ba0*/  F2FP.BF16.F32.PACK_AB R4, R54, R57 ;  /* 0x000000393604723e */ /* 0x000fe200000010ff */
        /* <DEDUP_REMOVED lines=35> */
[----:B-1----:R-:W-:Y:S01]  /*16de0*/  F2FP.BF16.F32.PACK_AB R4, R46, R47 ;  /* 0x0000002f2e04723e */ /* 0x002fe200000010ff */
[----:B------:R-:W1:Y:S01]  /*16df0*/  LDSM.16.MT88.4 R20, [R0+0xd000] ;  /* 0x00d000000014783b */ /* 0x000e620000004200 */
[----:B------:R-:W-:Y:S01]  /*16e00*/  F2FP.BF16.F32.PACK_AB R5, R44, R45 ;  /* 0x0000002d2c05723e */ /* 0x000fe200000010ff */
[----:B------:R-:W-:Y:S01]  /*16e10*/  FADD.FTZ R45, R45, R48 ;  /* 0x000000302d2d7221 */ /* 0x000fe20000010000 */
[----:B-----5:R-:W-:Y:S01]  /*16e20*/  F2FP.BF16.F32.PACK_AB R6, R40, R43 ;  /* 0x0000002b2806723e */ /* 0x020fe200000010ff */
[----:B------:R-:W-:Y:S01]  /*16e30*/  FADD.FTZ R47, R47, R50 ;  /* 0x000000322f2f7221 */ /* 0x000fe20000010000 */
[----:B------:R-:W-:Y:S01]  /*16e40*/  F2FP.BF16.F32.PACK_AB R7, R2, R41 ;  /* 0x000000290207723e */ /* 0x000fe200000010ff */
[----:B------:R-:W-:-:S02]  /*16e50*/  FADD.FTZ R44, R44, R45 ;  /* 0x0000002d2c2c7221 */ /* 0x000fc40000010000 */
[----:B------:R-:W-:-:S04]  /*16e60*/  FADD.FTZ R46, R46, R47 ;  /* 0x0000002f2e2e7221 */ /* 0x000fc80000010000 */
[C---:B---3--:R-:W-:Y:S03]  /*16e70*/  HMMA.16816.F32.BF16 R100, R4.reuse, R12, R100 ;  /* 0x0000000c0464723c */ /* 0x048fe60000041864 */
[-C--:B------:R-:W-:Y:S01]  /*16e80*/  FFMA.FTZ R12, R159, R138.reuse, -R136 ;  /* 0x0000008a9f0c7223 */ /* 0x080fe20000010888 */
[----:B------:R-:W-:Y:S02]  /*16e90*/  FFMA.FTZ R159, R156, R138, -R137 ;  /* 0x0000008a9c9f7223 */ /* 0x000fe40000010889 */
[----:B------:R-:W-:Y:S02]  /*16ea0*/  MUFU.EX2 R156, R178 ;  /* 0x000000b2009c7308 */ /* 0x000fe40000000800 */
[C---:B----4-:R-:W-:Y:S02]  /*16eb0*/  HMMA.16816.F32.BF16 R128, R4.reuse, R32, R128 ;  /* 0x000000200480723c */ /* 0x050fe40000041880 */
[----:B------:R3:W-:Y:S04]  /*16ec0*/  MUFU.EX2 R154, R12 ;  /* 0x0000000c009a7308 */ /* 0x0007e80000000800 */
[----:B------:R-:W4:Y:S02]  /*16ed0*/  MUFU.EX2 R159, R159 ;  /* 0x0000009f009f7308 */ /* 0x000f240000000800 */
[C---:B------:R-:W-:Y:S01]  /*16ee0*/  HMMA.16816.F32.BF16 R124, R4.reuse, R34, R124 ;  /* 0x00000022047c723c */ /* 0x040fe2000004187c */
[----:B------:R-:W5:Y:S07]  /*16ef0*/  LDSM.16.MT88.4 R32, [R139+0xd800] ;  /* 0x00d800008b20783b */ /* 0x000f6e0000004200 */
[C---:B------:R-:W-:Y:S01]  /*16f00*/  HMMA.16816.F32.BF16 R104, R4.reuse, R14, R104 ;  /* 0x0000000e0468723c */ /* 0x040fe20000041868 */
[----:B---3--:R-:W3:Y:S07]  /*16f10*/  LDSM.16.MT88.4 R12, [R60+0x11800] ;  /* 0x011800003c0c783b */ /* 0x008eee0000004200 */
        /* <DEDUP_REMOVED lines=12> */
[C---:B-1----:R-:W-:Y:S08]  /*16fe0*/  HMMA.16816.F32.BF16 R84, R4.reuse, R20, R84 ;  /* 0x000000140454723c */ /* 0x042ff00000041854 */
[C---:B------:R-:W-:Y:S01]  /*16ff0*/  HMMA.16816.F32.BF16 R88, R4.reuse, R22, R88 ;  /* 0x000000160458723c */ /* 0x040fe20000041858 */
[----:B------:R-:W1:Y:S07]  /*17000*/  LDSM.16.MT88.4 R20, [R0+0xd800] ;  /* 0x00d800000014783b */ /* 0x000e6e0000004200 */
        /* <DEDUP_REMOVED lines=10> */
[----:B---3--:R-:W-:Y:S03]  /*170b0*/  HMMA.16816.F32.BF16 R100, R4, R12, R100 ;  /* 0x0000000c0464723c */ /* 0x008fe60000041864 */
[-C--:B------:R-:W-:Y:S01]  /*170c0*/  FFMA.FTZ R12, R173, R138.reuse, -R136 ;  /* 0x0000008aad0c7223 */ /* 0x080fe20000010888 */
[----:B------:R-:W-:-:S03]  /*170d0*/  FFMA.FTZ R173, R170, R138, -R137 ;  /* 0x0000008aaaad7223 */ /* 0x000fc60000010889 */
[----:B------:R3:W-:Y:S01]  /*170e0*/  MUFU.EX2 R170, R12 ;  /* 0x0000000c00aa7308 */ /* 0x0007e20000000800 */
[C---:B------:R-:W-:Y:S03]  /*170f0*/  HMMA.16816.F32.BF16 R104, R4.reuse, R14, R104 ;  /* 0x0000000e0468723c */ /* 0x040fe60000041868 */
[----:B------:R-:W5:Y:S05]  /*17100*/  MUFU.EX2 R173, R173 ;  /* 0x000000ad00ad7308 */ /* 0x000f6a0000000800 */
[C---:B--2---:R-:W-:Y:S01]  /*17110*/  HMMA.16816.F32.BF16 R108, R4.reuse, R8, R108 ;  /* 0x00000008046c723c */ /* 0x044fe2000004186c */
[----:B---3--:R-:W2:Y:S07]  /*17120*/  LDSM.16.MT88.4 R12, [R139+0x12000] ;  /* 0x012000008b0c783b */ /* 0x008eae0000004200 */
[C---:B------:R-:W-:Y:S01]  /*17130*/  HMMA.16816.F32.BF16 R112, R4.reuse, R10, R112 ;  /* 0x0000000a0470723c */ /* 0x040fe20000041870 */
[----:B------:R-:W3:Y:S07]  /*17140*/  LDSM.16.MT88.4 R8, [R60+0x12000] ;  /* 0x012000003c08783b */ /* 0x000eee0000004200 */
        /* <DEDUP_REMOVED lines=8> */
[----:B------:R-:W3:Y:S07]  /*171d0*/  LDSM.16.MT88.4 R24, [R60+0xe000] ;  /* 0x00e000003c18783b */ /* 0x000eee0000004200 */
[C---:B-1----:R-:W-:Y:S08]  /*171e0*/  HMMA.16816.F32.BF16 R84, R4.reuse, R20, R84 ;  /* 0x000000140454723c */ /* 0x042ff00000041854 */
[C---:B------:R-:W-:Y:S01]  /*171f0*/  HMMA.16816.F32.BF16 R88, R4.reuse, R22, R88 ;  /* 0x000000160458723c */ /* 0x040fe20000041858 */
[----:B------:R-:W1:Y:S07]  /*17200*/  LDSM.16.MT88.4 R20, [R42+0xe000] ;  /* 0x00e000002a14783b */ /* 0x000e6e0000004200 */
[C---:B----4-:R-:W-:Y:S08]  /*17210*/  HMMA.16816.F32.BF16 R120, R4.reuse, R32, R120 ;  /* 0x000000200478723c */ /* 0x050ff00000041878 */
[----:B------:R-:W-:Y:S03]  /*17220*/  HMMA.16816.F32.BF16 R116, R4, R34, R116 ;  /* 0x000000220474723c */ /* 0x000fe60000041874 */
        /* <DEDUP_REMOVED lines=8> */
[----:B---3--:R-:W-:Y:S03]  /*172b0*/  HMMA.16816.F32.BF16 R100, R4, R8, R100 ;  /* 0x000000080464723c */ /* 0x008fe60000041864 */
        /* <DEDUP_REMOVED lines=11> */
[----:B---3--:R-:W3:Y:S02]  /*17370*/  LDSM.16.MT88.4 R8, [R139+0x12800] ;  /* 0x012800008b08783b */ /* 0x008ee40000004200 */
        /* <DEDUP_REMOVED lines=21> */
[C---:B-1----:R-:W-:Y:S08]  /*174d0*/  HMMA.16816.F32.BF16 R76, R4.reuse, R20, R76 ;  /* 0x00000014044c723c */ /* 0x042ff0000004184c */
[C---:B------:R-:W-:Y:S01]  /*174e0*/  HMMA.16816.F32.BF16 R80, R4.reuse, R22, R80 ;  /* 0x000000160450723c */ /* 0x040fe20000041850 */
[----:B------:R-:W1:Y:S07]  /*174f0*/  LDSM.16.MT88.4 R20, [R0+0xe800] ;  /* 0x00e800000014783b */ /* 0x000e6e0000004200 */
[C---:B------:R-:W-:Y:S08]  /*17500*/  HMMA.16816.F32.BF16 R84, R4.reuse, R16, R84 ;  /* 0x000000100454723c */ /* 0x040ff00000041854 */
[C---:B------:R-:W-:Y:S01]  /*17510*/  HMMA.16816.F32.BF16 R88, R4.reuse, R18, R88 ;  /* 0x000000120458723c */ /* 0x040fe20000041858 */
[----:B------:R-:W5:Y:S07]  /*17520*/  LDSM.16.MT88.4 R16, [R60+0x12800] ;  /* 0x012800003c10783b */ /* 0x000f6e0000004200 */
[C---:B--2---:R-:W-:Y:S08]  /*17530*/  HMMA.16816.F32.BF16 R120, R4.reuse, R12, R120 ;  /* 0x0000000c0478723c */ /* 0x044ff00000041878 */
[----:B------:R-:W-:Y:S03]  /*17540*/  HMMA.16816.F32.BF16 R116, R4, R14, R116 ;  /* 0x0000000e0474723c */ /* 0x000fe60000041874 */
[----:B----4-:R-:W-:Y:S01]  /*17550*/  F2FP.BF16.F32.PACK_AB R4, R169, R164 ;  /* 0x000000a4a904723e */ /* 0x010fe200000010ff */
[----:B------:R-:W2:Y:S01]  /*17560*/  LDSM.16.MT88.4 R12, [R42+0x12800] ;  /* 0x012800002a0c783b */ /* 0x000ea20000004200 */
        /* <DEDUP_REMOVED lines=63> */
[----:B-1----:R-:W-:Y:S03]  /*17960*/  HMMA.16816.F32.BF16 R120, R4, R20, R120 ;  /* 0x000000140478723c */ /* 0x002fe60000041878 */
        /* <DEDUP_REMOVED lines=73> */
[----:B------:R-:W-:Y:S02]  /*17e00*/  IMAD.MOV.U32 R0, RZ, RZ, R3 ;  /* 0x000000ffff007224 */ /* 0x000fe400078e0003 */
[----:B------:R-:W-:Y:S01]  /*17e10*/  IMAD.MOV.U32 R137, RZ, RZ, R134 ;  /* 0x000000ffff897224 */ /* 0x000fe200078e0086 */
[----:B------:R-:W-:-:S13]  /*17e20*/  ISETP.NE.AND.EX P4, PT, R227, RZ, PT, P4 ;  /* 0x000000ffe300720c */ /* 0x000fda0003f85340 */
.L_x_1848:
        /* <DEDUP_REMOVED lines=78> */
.L_x_1843:
[----:B------:R-:W-:Y:S05]  /*18310*/  BSYNC.RECONVERGENT B0 ;  /* 0x0000000000007941 */ /* 0x000fea0003800200 */
.L_x_1842:
[----:B------:R-:W1:Y:S01]  /*18320*/  S2UR UR7, SR_CgaCtaId ;  /* 0x00000000000779c3 */ /* 0x000e620000008800 */
[C---:B------:R-:W-:Y:S01]  /*18330*/  IMAD.SHL.U32 R201, R200.reuse, 0x8, RZ ;  /* 0x00000008c8c97824 */ /* 0x040fe200078e00ff */
[C---:B------:R-:W-:Y:S01]  /*18340*/  LOP3.LUT R4, R200.reuse, 0x38, RZ, 0xc0, !PT ;  /* 0x00000038c8047812 */ /* 0x040fe200078ec0ff */
[C---:B------:R-:W-:Y:S01]  /*18350*/  IMAD.SHL.U32 R207, R200.reuse, 0x40, RZ ;  /* 0x00000040c8cf7824 */ /* 0x040fe200078e00ff */
[----:B------:R-:W-:Y:S01]  /*18360*/  UMOV UR9, 0x400 ;  /* 0x0000040000097882 */ /* 0x000fe20000000000 */
[----:B------:R-:W-:Y:S01]  /*18370*/  SHF.R.U32.HI R204, RZ, 0x1, R200 ;  /* 0x00000001ffcc7819 */ /* 0x000fe200000116c8 */
[----:B------:R-:W-:Y:S01]  /*18380*/  IMAD.SHL.U32 R3, R200, 0x20, RZ ;  /* 0x00000020c8037824 */ /* 0x000fe200078e00ff */
[----:B------:R-:W-:Y:S01]  /*18390*/  LOP3.LUT R5, R201, 0x38, RZ, 0xc0, !PT ;  /* 0x00000038c9057812 */ /* 0x000fe200078ec0ff */
[----:B------:R-:W-:Y:S01]  /*183a0*/  VIADD R229, R229, 0xffffffff ;  /* 0xffffffffe5e57836 */ /* 0x000fe20000000000 */
[----:B------:R-:W-:Y:S01]  /*183b0*/  LOP3.LUT R6, R201, 0x1c0, RZ, 0xc0, !PT ;  /* 0x000001c0c9067812 */ /* 0x000fe200078ec0ff */
[----:B------:R-:W-:Y:S01]  /*183c0*/  BSSY.RECONVERGENT B1, `(.L_x_1844) ;  /* 0x00001fc000017945 */ /* 0x000fe20003800200 */
[C---:B------:R-:W-:Y:S02]  /*183d0*/  LOP3.LUT R9, R5.reuse, 0x40, RZ, 0xfc, !PT ;  /* 0x0000004005097812 */ /* 0x040fe400078efcff */
[-C--:B------:R-:W-:Y:S02]  /*183e0*/  ISETP.GE.AND P3, PT, R5, R220.reuse, PT ;  /* 0x000000dc0500720c */ /* 0x080fe40003f66270 */
[----:B------:R-:W-:Y:S02]  /*183f0*/  ISETP.GE.AND P1, PT, R9, R220, PT ;  /* 0x000000dc0900720c */ /* 0x000fe40003f26270 */
[----:B------:R-:W-:Y:S02]  /*18400*/  LOP3.LUT R4, R5, R6, R4, 0x1e, !PT ;  /* 0x0000000605047212 */ /* 0x000fe400078e1e04 */
[----:B------:R-:W-:Y:S02]  /*18410*/  LOP3.LUT R9, R201, 0x1e00, RZ, 0xc0, !PT ;  /* 0x00001e00c9097812 */ /* 0x000fe400078ec0ff */
[C---:B------:R-:W-:Y:S02]  /*18420*/  LOP3.LUT R2, R207.reuse, 0x200, RZ, 0xc0, !PT ;  /* 0x00000200cf027812 */ /* 0x040fe400078ec0ff */
[----:B------:R-:W-:Y:S01]  /*18430*/  LOP3.LUT R4, R4, R9, RZ, 0xfc, !PT ;  /* 0x0000000904047212 */ /* 0x000fe200078efcff */
[----:B-1----:R-:W-:Y:S01]  /*18440*/  ULEA UR6, UR7, UR9, 0x18 ;  /* 0x0000000907067291 */ /* 0x002fe2000f8ec0ff */
[----:B------:R-:W-:Y:S02]  /*18450*/  LOP3.LUT R7, R207, 0x1c0, RZ, 0xc0, !PT ;  /* 0x000001c0cf077812 */ /* 0x000fe400078ec0ff */
[----:B------:R-:W-:Y:S02]  /*18460*/  LOP3.LUT R136, R204, 0x8, RZ, 0xc0, !PT ;  /* 0x00000008cc887812 */ /* 0x000fe400078ec0ff */
[----:B------:R-:W-:Y:S02]  /*18470*/  LOP3.LUT R3, R2, 0x7c00, R3, 0xf8, !PT ;  /* 0x00007c0002037812 */ /* 0x000fe400078ef803 */
[----:B------:R-:W-:Y:S02]  /*18480*/  LEA R235, R4, UR6, 0x1 ;  /* 0x0000000604eb7c11 */ /* 0x000fe4000f8e08ff */
[----:B------:R-:W-:Y:S02]  /*18490*/  LOP3.LUT R2, R7, 0x8, R200, 0xf8, !PT ;  /* 0x0000000807027812 */ /* 0x000fe400078ef8c8 */
[----:B------:R-:W-:Y:S01]  /*184a0*/  LOP3.LUT R136, R136, 0x1c0, R207, 0xf8, !PT ;  /* 0x000001c088887812 */ /* 0x000fe200078ef8cf */
[----:B------:R-:W-:Y:S01]  /*184b0*/  @!PT LDS RZ, [RZ] ;  /* 0x00000000fffff984 */ /* 0x000fe20000000800 */
[----:B------:R-:W-:Y:S01]  /*184c0*/  @!PT LDS RZ, [RZ] ;  /* 0x00000000fffff984 */ /* 0x000fe20000000800 */
[----:B------:R-:W-:Y:S01]  /*184d0*/  @!PT LDS RZ, [RZ] ;  /* 0x00000000fffff984 */ /* 0x000fe20000000800 */
[----:B------:R-:W-:Y:S01]  /*184e0*/  @!P3 LDGSTS.E.BYPASS.LTC128B.128 [R235+0xc000], desc[UR4][R214.64] ;  /* 0x0c000000d6ebbfae */ /* 0x000fe2000b981a04 */
[-C--:B------:R-:W-:Y:S02]  /*184f0*/  LOP3.LUT R139, R2, R5.reuse, RZ, 0x3c, !PT ;  /* 0x00000005028b7212 */ /* 0x080fe400078e3cff */
[----:B------:R-:W-:Y:S01]  /*18500*/  LOP3.LUT R136, R136, R5, RZ, 0x3c, !PT ;  /* 0x0000000588887212 */ /* 0x000fe200078e3cff */
[C---:B------:R-:W-:Y:S01]  /*18510*/  IMAD.SHL.U32 R5, R210.reuse, 0x20, RZ ;  /* 0x00000020d2057824 */ /* 0x040fe200078e00ff */
[----:B------:R-:W-:Y:S01]  /*18520*/  @P3 STS.128 [R235+0xc000], RZ ;  /* 0x00c000ffeb003388 */ /* 0x000fe20000000c00 */
[----:B------:R-:W-:Y:S02]  /*18530*/  SHF.L.U64.HI R4, R210, 0x5, R211 ;  /* 0x00000005d2047819 */ /* 0x000fe400000102d3 */
[----:B------:R-:W-:Y:S01]  /*18540*/  LOP3.LUT R2, R207, 0x400, RZ, 0xc0, !PT ;  /* 0x00000400cf027812 */ /* 0x000fe200078ec0ff */
[----:B------:R-:W-:Y:S01]  /*18550*/  @!PT LDS RZ, [RZ] ;  /* 0x00000000fffff984 */ /* 0x000fe20000000800 */
[----:B------:R-:W-:Y:S01]  /*18560*/  @!PT LDS RZ, [RZ] ;  /* 0x00000000fffff984 */ /* 0x000fe20000000800 */
[----:B------:R-:W-:Y:S01]  /*18570*/  @!PT LDS RZ, [RZ] ;  /* 0x00000000fffff984 */ /* 0x000fe20000000800 */
[----:B------:R-:W-:Y:S01]  /*18580*/  @!P1 LDGSTS.E.BYPASS.LTC128B.128 [R235+0x10000], desc[UR4][R214.64+0x80] ;  /* 0x10000080d6eb9fae */ /* 0x000fe2000b981a04 */
[----:B------:R-:W-:Y:S02]  /*18590*/  IADD3 R6, P0, PT, R5, R214, RZ ;  /* 0x000000d605067210 */ /* 0x000fe40007f1e0ff */
[----:B------:R-:W-:Y:S01]  /*185a0*/  LOP3.LUT R3, R3, R136, RZ, 0xfc, !PT ;  /* 0x0000008803037212 */ /* 0x000fe200078efcff */
[----:B------:R-:W-:Y:S01]  /*185b0*/  @P1 STS.128 [R235+0x10000], RZ ;  /* 0x010000ffeb001388 */ /* 0x000fe20000000c00 */
[----:B------:R-:W-:Y:S01]  /*185c0*/  IMAD R139, R139, 0x2, R2 ;  /* 0x000000028b8b7824 */ /* 0x000fe200078e0202 */
[----:B------:R-:W-:Y:S01]  /*185d0*/  LOP3.LUT P2, RZ, R200, 0x4, RZ, 0xc0, !PT ;  /* 0x00000004c8ff7812 */ /* 0x000fe2000784c0ff */
[----:B------:R-:W-:Y:S01]  /*185e0*/  IMAD.X R7, R4, 0x1, R215, P0 ;  /* 0x0000000104077824 */ /* 0x000fe200000e06d7 */
[-C--:B------:R-:W-:Y:S01]  /*185f0*/  IADD3 R10, P0, PT, R6, R5.reuse, RZ ;  /* 0x00000005060a7210 */ /* 0x080fe20007f1e0ff */
[----:B------:R-:W-:Y:S01]  /*18600*/  VIADD R2, R139, UR6 ;  /* 0x000000068b027c36 */ /* 0x000fe20008000000 */
[----:B------:R-:W-:Y:S02]  /*18610*/  LEA R184, R3, UR6, 0x1 ;  /* 0x0000000603b87c11 */ /* 0x000fe4000f8e08ff */
[----:B------:R-:W-:Y:S01]  /*18620*/  @!PT LDS RZ, [RZ] ;  /* 0x00000000fffff984 */ /* 0x000fe20000000800 */
[----:B------:R-:W-:Y:S01]  /*18630*/  @!PT LDS RZ, [RZ] ;  /* 0x00000000fffff984 */ /* 0x000fe20000000800 */
[----:B------:R-:W-:Y:S01]  /*18640*/  @!PT LDS RZ, [RZ] ;  /* 0x00000000fffff984 */ /* 0x000fe20000000800 */
[----:B------:R-:W-:Y:S01]  /*18650*/  @!P3 LDGSTS.E.BYPASS.LTC128B.128 [R235+0xc800], desc[UR4][R6.64] ;  /* 0x0c80000006ebbfae */ /* 0x000fe2000b981a04 */
[--C-:B------:R-:W-:Y:S01]  /*18660*/  IMAD.X R11, R7, 0x1, R4.reuse, P0 ;  /* 0x00000001070b7824 */ /* 0x100fe200000e0604 */
[-C--:B------:R-:W-:Y:S02]  /*18670*/  IADD3 R8, P0, PT, R10, R5.reuse, RZ ;  /* 0x000000050a087210 */ /* 0x080fe40007f1e0ff */
[----:B------:R-:W-:Y:S01]  /*18680*/  @P3 STS.128 [R235+0xc800], RZ ;  /* 0x00c800ffeb003388 */ /* 0x000fe20000000c00 */
[----:B------:R-:W-:Y:S02]  /*18690*/  SEL R135, R202, 0xffffffc0, !P2 ;  /* 0xffffffc0ca877807 */ /* 0x000fe40005000000 */
[----:B------:R-:W-:Y:S01]  /*186a0*/  IMAD.X R9, R11, 0x1, R4, P0 ;  /* 0x000000010b097824 */ /* 0x000fe200000e0604 */
[----:B------:R-:W-:Y:S01]  /*186b0*/  @!PT LDS RZ, [RZ] ;  /* 0x00000000fffff984 */ /* 0x000fe20000000800 */
[----:B------:R-:W-:Y:S01]  /*186c0*/  @!PT LDS RZ, [RZ] ;  /* 0x00000000fffff984 */ /* 0x000fe20000000800 */
[----:B------:R-:W-:Y:S01]  /*186d0*/  @!PT LDS RZ, [RZ] ;  /* 0x00000000fffff984 */ /* 0x000fe20000000800 */
[----:B------:R-:W-:Y:S01]  /*186e0*/  @!P1 LDGSTS.E.BYPASS.LTC128B.128 [R235+0x10800], desc[UR4][R6.64+0x80] ;  /* 0x1080008006eb9fae */ /* 0x000fe2000b981a04 */
[-C--:B------:R-:W-:Y:S01]  /*186f0*/  IADD3 R12, P0, PT, R8, R5.reuse, RZ ;  /* 0x00000005080c7210 */ /* 0x080fe20007f1e0ff */
[----:B------:R-:W-:Y:S02]  /*18700*/  IMAD.IADD R188, R135, 0x1, R184 ;  /* 0x0000000187bc7824 */ /* 0x000fe400078e02b8 */
[----:B------:R-:W-:Y:S02]  /*18710*/  @P1 STS.128 [R235+0x10800], RZ ;  /* 0x010800ffeb001388 */ /* 0x000fe40000000c00 */
[--C-:B------:R-:W-:Y:S02]  /*18720*/  IMAD.X R13, R9, 0x1, R4.reuse, P0 ;  /* 0x00000001090d7824 */ /* 0x100fe400000e0604 */
        /* <DEDUP_REMOVED lines=36> */
[-C--:B--2---:R-:W-:Y:S03]  /*18970*/  IADD3 R8, P0, PT, R10, R5.reuse, RZ ;  /* 0x000000050a087210 */ /* 0x084fe60007f1e0ff */
        /* <DEDUP_REMOVED lines=20> */
[----:B------:R1:W-:Y:S02]  /*18ac0*/  @!P1 LDGSTS.E.BYPASS.LTC128B.128 [R235+0x13000], desc[UR4][R8.64+0x80] ;  /* 0x1300008008eb9fae */ /* 0x0003e4000b981a04 */
[C---:B------:R-:W-:Y:S02]  /*18ad0*/  IMAD.IADD R138, R205.reuse, 0x1, R184 ;  /* 0x00000001cd8a7824 */ /* 0x040fe400078e02b8 */
[----:B------:R-:W-:Y:S01]  /*18ae0*/  @P1 STS.128 [R235+0x13000], RZ ;  /* 0x013000ffeb001388 */ /* 0x000fe20000000c00 */
[--C-:B------:R-:W-:Y:S02]  /*18af0*/  IMAD.IADD R3, R205, 0x1, R2.reuse ;  /* 0x00000001cd037824 */ /* 0x100fe400078e0202 */
[----:B------:R-:W-:Y:S01]  /*18b00*/  IMAD.IADD R2, R135, 0x1, R2 ;  /* 0x0000000187027824 */ /* 0x000fe200078e0202 */
[----:B------:R-:W-:Y:S01]  /*18b10*/  @!PT LDS RZ, [RZ] ;  /* 0x00000000fffff984 */ /* 0x000fe20000000800 */
[----:B------:R-:W-:Y:S01]  /*18b20*/  @!PT LDS RZ, [RZ] ;  /* 0x00000000fffff984 */ /* 0x000fe20000000800 */
[----:B------:R-:W-:Y:S01]  /*18b30*/  @!PT LDS RZ, [RZ] ;  /* 0x00000000fffff984 */ /* 0x000fe20000000800 */
[----:B------:R-:W-:Y:S01]  /*18b40*/  @!P3 LDGSTS.E.BYPASS.LTC128B.128 [R235+0xf800], desc[UR4][R6.64] ;  /* 0x0f80000006ebbfae */ /* 0x000fe2000b981a04 */
[C---:B------:R-:W-:Y:S02]  /*18b50*/  IMAD.IADD R135, R205.reuse, 0x1, R188 ;  /* 0x00000001cd877824 */ /* 0x040fe400078e02bc */
[----:B------:R-:W-:Y:S01]  /*18b60*/  IMAD.IADD R134, R205, 0x1, R2 ;  /* 0x00000001cd867824 */ /* 0x000fe200078e0202 */
        /* <DEDUP_REMOVED lines=288> */
.L_x_1847:
[----:B------:R-:W-:Y:S05]  /*19d70*/  BSYNC.RECONVERGENT B0 ;  /* 0x0000000000007941 */ /* 0x000fea0003800200 */
.L_x_1846:
        /* <DEDUP_REMOVED lines=96> */
.L_x_1845:
[----:B------:R-:W-:Y:S05]  /*1a380*/  BSYNC.RECONVERGENT B1 ;  /* 0x0000000000017941 */ /* 0x000fea0003800200 */
.L_x_1844:
        /* <DEDUP_REMOVED lines=546> */
.L_x_1841:
        /* <DEDUP_REMOVED lines=10> */
.L_x_1870:
[----:B---34-:R-:W-:Y:S01]  /*1c650*/  FADD.FTZ R8, R8, R13 ;  /* 0x0000000d08087221 */ /* 0x018fe20000010000 */
[----:B------:R-:W-:Y:S01]  /*1c660*/  FSETP.NE.FTZ.AND P1, PT, R12, RZ, PT ;  /* 0x000000ff0c00720b */ /* 0x000fe20003f35000 */
[----:B------:R-:W2:Y:S01]  /*1c670*/  MUFU.RCP R9, R12 ;  /* 0x0000000c00097308 */ /* 0x000ea20000001000 */
[----:B------:R-:W-:Y:S01]  /*1c680*/  SHF.L.U32 R4, R200, 0x1, RZ ;  /* 0x00000001c8047819 */ /* 0x000fe200000006ff */
[----:B------:R-:W-:Y:S05]  /*1c690*/  WARPSYNC.ALL ;  /* 0x0000000000007948 */ /* 0x000fea0003800000 */
[----:B------:R-:W-:Y:S01]  /*1c6a0*/  FSETP.NE.FTZ.AND P0, PT, R8, RZ, PT ;  /* 0x000000ff0800720b */ /* 0x000fe20003f15000 */
[----:B------:R-:W3:Y:S01]  /*1c6b0*/  MUFU.RCP R7, R8 ;  /* 0x0000000800077308 */ /* 0x000ee20000001000 */
[----:B------:R-:W-:-:S02]  /*1c6c0*/  SHF.L.U32 R6, R200, 0x4, RZ ;  /* 0x00000004c8067819 */ /* 0x000fc400000006ff */
[----:B------:R-:W-:Y:S02]  /*1c6d0*/  SHF.L.U32 R5, R200, 0x5, RZ ;  /* 0x00000005c8057819 */ /* 0x000fe400000006ff */
[----:B------:R-:W-:Y:S02]  /*1c6e0*/  LOP3.LUT R10, R4, 0x6, RZ, 0xc0, !PT ;  /* 0x00000006040a7812 */ /* 0x000fe400078ec0ff */
[----:B------:R-:W-:Y:S01]  /*1c6f0*/  LOP3.LUT R13, R6, 0x1c0, RZ, 0xc0, !PT ;  /* 0x000001c0060d7812 */ /* 0x000fe200078ec0ff */
[----:B------:R-:W4:Y:S01]  /*1c700*/  @P1 MUFU.LG2 R11, R12 ;  /* 0x0000000c000b1308 */ /* 0x000f220000000c00 */
[----:B------:R-:W-:Y:S02]  /*1c710*/  LOP3.LUT R5, R10, 0x7c00, R5, 0xf8, !PT ;  /* 0x00007c000a057812 */ /* 0x000fe400078ef805 */
[----:B--2---:R-:W-:Y:S02]  /*1c720*/  FSEL R9, R9, 1, P1 ;  /* 0x3f80000009097808 */ /* 0x004fe40000800000 */
[----:B------:R-:W-:-:S02]  /*1c730*/  LOP3.LUT R4, R13, 0x38, R4, 0xf8, !PT ;  /* 0x000000380d047812 */ /* 0x000fc400078ef804 */
[----:B------:R-:W-:Y:S01]  /*1c740*/  MOV R0, 0xff800000 ;  /* 0xff80000000007802 */ /* 0x000fe20000000f00 */
[----:B------:R-:W2:Y:S01]  /*1c750*/  @P0 MUFU.LG2 R8, R8 ;  /* 0x0000000800080308 */ /* 0x000ea20000000c00 */
        /* <DEDUP_REMOVED lines=8> */
[----:B------:R-:W-:Y:S01]  /*1c7e0*/  FMUL.FTZ R73, R9, R73 ;  /* 0x0000004909497220 */ /* 0x000fe20000410000 */
[----:B----4-:R-:W-:Y:S01]  /*1c7f0*/  @P1 FMUL.FTZ R11, R11, 0.69314718246459960938 ;  /* 0x3f3172180b0b1820 */ /* 0x010fe20000410000 */
        /* <DEDUP_REMOVED lines=24> */
[----:B--2---:R-:W-:Y:S01]  /*1c980*/  @P0 FMUL.FTZ R9, R8, 0.69314718246459960938 ;  /* 0x3f31721808090820 */ /* 0x004fe20000410000 */
[C---:B-----5:R-:W-:Y:S01]  /*1c990*/  @P1 FFMA.FTZ R0, R2.reuse, R134, R11 ;  /* 0x0000008602001223 */ /* 0x060fe2000001000b */
        /* <DEDUP_REMOVED lines=33> */
[----:B------:R-:W-:Y:S01]  /*1cbb0*/  LOP3.LUT R4, R5, R4, RZ, 0xfc, !PT ;  /* 0x0000000405047212 */ /* 0x000fe200078efcff */
[----:B------:R-:W-:Y:S01]  /*1cbc0*/  @P0 FFMA.FTZ R134, R2, R3, R9 ;  /* 0x0000000302860223 */ /* 0x000fe20000010009 */
[----:B------:R-:W-:Y:S01]  /*1cbd0*/  BAR.SYNC.DEFER_BLOCKING 0x0 ;  /* 0x0000000000007b1d */ /* 0x000fe20000010000 */
[----:B------:R-:W-:-:S02]  /*1cbe0*/  R2P PR, R200, 0x18 ;  /* 0x00000018c8007804 */ /* 0x000fc40000000000 */
[----:B------:R-:W-:Y:S02]  /*1cbf0*/  LEA R4, R4, UR6, 0x2 ;  /* 0x0000000604047c11 */ /* 0x000fe4000f8e10ff */
[----:B------:R-:W-:Y:S02]  /*1cc00*/  SEL R203, R203, 0xffffffe0, !P2 ;  /* 0xffffffe0cbcb7807 */ /* 0x000fe40005000000 */
[----:B------:R-:W-:Y:S01]  /*1cc10*/  SEL R3, R202, 0xffffffc0, !P3 ;  /* 0xffffffc0ca037807 */ /* 0x000fe20005800000 */
[C---:B------:R-:W-:Y:S02]  /*1cc20*/  VIADD R8, R4.reuse, 0x80 ;  /* 0x0000008004087836 */ /* 0x040fe40000000000 */
[--C-:B------:R-:W-:Y:S02]  /*1cc30*/  IMAD.IADD R2, R203, 0x1, R4.reuse ;  /* 0x00000001cb027824 */ /* 0x100fe400078e0204 */
[----:B------:R-:W-:Y:S02]  /*1cc40*/  IMAD.IADD R10, R3, 0x1, R4 ;  /* 0x00000001030a7824 */ /* 0x000fe400078e0204 */
[----:B------:R-:W-:-:S02]  /*1cc50*/  @P4 IADD3 R8, PT, PT, R4, -0x80, RZ ;  /* 0xffffff8004084810 */ /* 0x000fc40007ffe0ff */
[C---:B------:R-:W-:Y:S02]  /*1cc60*/  IMAD.IADD R5, R203.reuse, 0x1, R10 ;  /* 0x00000001cb057824 */ /* 0x040fe400078e020a */
[----:B------:R-:W-:Y:S01]  /*1cc70*/  IADD3 R7, PT, PT, R203, R8, RZ ;  /* 0x00000008cb077210 */ /* 0x000fe20007ffe0ff */
[----:B------:R-:W-:-:S04]  /*1cc80*/  IMAD.IADD R12, R3, 0x1, R8 ;  /* 0x00000001030c7824 */ /* 0x000fc800078e0208 */
[----:B------:R-:W-:Y:S01]  /*1cc90*/  IMAD.IADD R203, R203, 0x1, R12 ;  /* 0x00000001cbcb7824 */ /* 0x000fe200078e020c */
[----:B------:R-:W-:Y:S04]  /*1cca0*/  STS.64 [R4], R128 ;  /* 0x0000008004007388 */ /* 0x000fe80000000a00 */
[----:B------:R-:W-:Y:S04]  /*1ccb0*/  STS.64 [R4+0x800], R130 ;  /* 0x0008008204007388 */ /* 0x000fe80000000a00 */
[----:B------:R-:W-:Y:S04]  /*1ccc0*/  STS.64 [R2], R124 ;  /* 0x0000007c02007388 */ /* 0x000fe80000000a00 */
        /* <DEDUP_REMOVED lines=30> */
[----:B---3--:R-:W3:Y:S04]  /*1ceb0*/  LD.E R4, desc[UR4][R132.64+0x60] ;  /* 0x0000600484047980 */ /* 0x008ee8000c101900 */
[----:B------:R2:W5:Y:S01]  /*1cec0*/  LD.E R3, desc[UR4][R132.64+0xcc] ;  /* 0x0000cc0484037980 */ /* 0x000562000c101900 */
[----:B----4-:R-:W-:Y:S01]  /*1ced0*/  IMAD.SHL.U32 R2, R200, 0x4, RZ ;  /* 0x00000004c8027824 */ /* 0x010fe200078e00ff */
[----:B------:R-:W-:-:S02]  /*1cee0*/  LOP3.LUT R6, R6, 0x10, RZ, 0xc0, !PT ;  /* 0x0000001006067812 */ /* 0x000fc400078ec0ff */
[----:B------:R4:W5:Y:S01]  /*1cef0*/  LD.E.64 R78, desc[UR4][R132.64+0x78] ;  /* 0x00007804844e7980 */ /* 0x000962000c101b00 */
[----:B------:R-:W-:Y:S02]  /*1cf00*/  SHF.L.U32 R68, R217, 0x6, RZ ;  /* 0x00000006d9447819 */ /* 0x000fe400000006ff */
[----:B-1----:R-:W-:Y:S01]  /*1cf10*/  LOP3.LUT R5, R2, 0x1f8, RZ, 0xc0, !PT ;  /* 0x000001f802057812 */ /* 0x002fe200078ec0ff */
[----:B------:R4:W5:Y:S01]  /*1cf20*/  LD.E.64 R76, desc[UR4][R132.64+0xa8] ;  /* 0x0000a804844c7980 */ /* 0x000962000c101b00 */
[----:B------:R-:W-:Y:S02]  /*1cf30*/  SHF.R.U32.HI R7, RZ, 0x2, R200 ;  /* 0x00000002ff077819 */ /* 0x000fe400000116c8 */
[----:B------:R-:W-:Y:S02]  /*1cf40*/  LOP3.LUT R5, R5, 0x38, R204, 0x78, !PT ;  /* 0x0000003805057812 */ /* 0x000fe400078e78cc */
[----:B------:R-:W-:Y:S01]  /*1cf50*/  LOP3.LUT R74, R204, 0x30, RZ, 0xc0, !PT ;  /* 0x00000030cc4a7812 */ /* 0x000fe200078ec0ff */
[----:B------:R-:W-:Y:S01]  /*1cf60*/  BAR.SYNC.DEFER_BLOCKING 0x0 ;  /* 0x0000000000007b1d */ /* 0x000fe20000010000 */
[----:B------:R-:W-:Y:S01]  /*1cf70*/  LOP3.LUT P0, RZ, R200, 0x3, RZ, 0xc0, !PT ;  /* 0x00000003c8ff7812 */ /* 0x000fe2000780c0ff */
[----:B------:R-:W-:Y:S01]  /*1cf80*/  IMAD R69, R5, 0x4, R6 ;  /* 0x0000000405457824 */ /* 0x000fe200078e0206 */
[----:B------:R-:W-:-:S04]  /*1cf90*/  LOP3.LUT R74, R74, 0x7, R7, 0xf8, !PT ;  /* 0x000000074a4a7812 */ /* 0x000fc800078ef807 */
[----:B------:R4:W1:Y:S04]  /*1cfa0*/  LDS.128 R64, [R69+UR6] ;  /* 0x0000000645407984 */ /* 0x0008680008000c00 */
[----:B------:R4:W1:Y:S04]  /*1cfb0*/  LDS.128 R60, [R69+UR6+0x800] ;  /* 0x00080006453c7984 */ /* 0x0008680008000c00 */
        /* <DEDUP_REMOVED lines=12> */
[----:B------:R4:W1:Y:S01]  /*1d080*/  LDS.128 R8, [R69+UR6+0x7000] ;  /* 0x0070000645087984 */ /* 0x0008620008000c00 */
[----:B------:R-:W-:Y:S01]  /*1d090*/  BSSY.RECONVERGENT B0, `(.L_x_1850) ;  /* 0x0000010000007945 */ /* 0x000fe20003800200 */
[----:B--2---:R-:W-:-:S04]  /*1d0a0*/  IMAD R70, R70, UR8, R223 ;  /* 0x0000000846467c24 */ /* 0x004fc8000f8e02df */
[----:B---3--:R-:W-:-:S04]  /*1d0b0*/  IMAD R4, R70, R4, R221 ;  /* 0x0000000446047224 */ /* 0x008fc800078e02dd */
[----:B------:R-:W-:Y:S02]  /*1d0c0*/  IMAD R71, R71, R4, R68 ;  /* 0x0000000447477224 */ /* 0x000fe400078e0244 */
[----:B------:R4:W2:Y:S01]  /*1d0d0*/  LDS.128 R4, [R69+UR6+0x7800] ;  /* 0x0078000645047984 */ /* 0x0008a20008000c00 */
[----:B-1----:R-:W-:Y:S05]  /*1d0e0*/  @P0 BRA `(.L_x_1851) ;  /* 0x0000000000280947 */ /* 0x002fea0003800000 */
[----:B----4-:R-:W-:Y:S01]  /*1d0f0*/  IMAD.IADD R69, R219, 0x1, -R68 ;  /* 0x00000001db457824 */ /* 0x010fe200078e0a44 */
[----:B------:R-:W-:Y:S01]  /*1d100*/  IADD3 R70, P0, PT, R71, R74, RZ ;  /* 0x0000004a47467210 */ /* 0x000fe20007f1e0ff */
[----:B------:R-:W-:-:S03]  /*1d110*/  VIADD R72, R74, 0x8 ;  /* 0x000000084a487836 */ /* 0x000fc60000000000 */
[-C--:B------:R-:W-:Y:S02]  /*1d120*/  ISETP.GE.AND P2, PT, R74, R69.reuse, PT ;  /* 0x000000454a00720c */ /* 0x080fe40003f46270 */
[----:B------:R-:W-:Y:S02]  /*1d130*/  ISETP.GE.AND P1, PT, R72, R69, PT ;  /* 0x000000454800720c */ /* 0x000fe40003f26270 */
[----:B------:R-:W-:Y:S02]  /*1d140*/  LEA.HI.X.SX32 R69, R71, RZ, 0x1, P0 ;  /* 0x000000ff47457211 */ /* 0x000fe400000f0eff */
[----:B-----5:R-:W-:-:S04]  /*1d150*/  LEA R72, P0, R70, R76, 0x2 ;  /* 0x0000004c46487211 */ /* 0x020fc800078010ff */
[----:B------:R-:W-:-:S05]  /*1d160*/  LEA.HI.X R73, R70, R77, R69, 0x2, P0 ;  /* 0x0000004d46497211 */ /* 0x000fca00000f1445 */
[----:B------:R1:W-:Y:S04]  /*1d170*/  @!P2 ST.E desc[UR4][R72.64], R0 ;  /* 0x000000004800a985 */ /* 0x0003e8000c101904 */
[----:B------:R1:W-:Y:S02]  /*1d180*/  @!P1 ST.E desc[UR4][R72.64+0x20], R134 ;  /* 0x0000208648009985 */ /* 0x0003e4000c101904 */
.L_x_1851:
[----:B------:R-:W-:Y:S05]  /*1d190*/  BSYNC.RECONVERGENT B0 ;  /* 0x0000000000007941 */ /* 0x000fea0003800200 */
.L_x_1850:
[----:B----4-:R3:W5:Y:S01]  /*1d1a0*/  LD.E R132, desc[UR4][R132.64+0xc0] ;  /* 0x0000c00484847980 */ /* 0x010762000c101900 */
[----:B------:R-:W-:Y:S01]  /*1d1b0*/  SHF.R.U32.HI R200, RZ, 0x4, R200 ;  /* 0x00000004ffc87819 */ /* 0x000fe200000116c8 */
[----:B------:R-:W-:Y:S01]  /*1d1c0*/  IMAD.IADD R219, R219, 0x1, -R68 ;  /* 0x00000001dbdb7824 */ /* 0x000fe200078e0a44 */
[----:B------:R-:W-:Y:S01]  /*1d1d0*/  LOP3.LUT R201, R201, 0x1f80, RZ, 0xc0, !PT ;  /* 0x00001f80c9c97812 */ /* 0x000fe200078ec0ff */
[----:B-----5:R-:W-:Y:S01]  /*1d1e0*/  IMAD R3, R71, R3, RZ ;  /* 0x0000000347037224 */ /* 0x020fe200078e02ff */
[----:B------:R-:W-:Y:S01]  /*1d1f0*/  BSSY.RECONVERGENT B0, `(.L_x_1852) ;  /* 0x000001a000007945 */ /* 0x000fe20003800200 */
[C---:B-1----:R-:W-:Y:S01]  /*1d200*/  VIADD R0, R200.reuse, 0x8 ;  /* 0x00000008c8007836 */ /* 0x042fe20000000000 */
[CC--:B------:R-:W-:Y:S01]  /*1d210*/  ISETP.GE.AND P3, PT, R200.reuse, R219.reuse, PT ;  /* 0x000000dbc800720c */ /* 0x0c0fe20003f66270 */
[C---:B------:R-:W-:Y:S01]  /*1d220*/  VIADD R68, R200.reuse, 0x18 ;  /* 0x00000018c8447836 */ /* 0x040fe20000000000 */
[----:B------:R-:W-:Y:S01]  /*1d230*/  LOP3.LUT R70, R201, 0x3c, R2, 0xf8, !PT ;  /* 0x0000003cc9467812 */ /* 0x000fe200078ef802 */
[----:B------:R-:W-:Y:S01]  /*1d240*/  VIADD R69, R200, 0x10 ;  /* 0x00000010c8457836 */ /* 0x000fe20000000000 */
[-C--:B------:R-:W-:Y:S01]  /*1d250*/  ISETP.GE.AND P1, PT, R0, R219.reuse, PT ;  /* 0x000000db0000720c */ /* 0x080fe20003f26270 */
[----:B------:R-:W-:Y:S01]  /*1d260*/  VIADD R0, R200, 0x20 ;  /* 0x00000020c8007836 */ /* 0x000fe20000000000 */
[----:B------:R-:W-:-:S02]  /*1d270*/  ISETP.GE.AND P2, PT, R68, R219, PT ;  /* 0x000000db4400720c */ /* 0x000fc40003f46270 */
[-C--:B------:R-:W-:Y:S02]  /*1d280*/  ISETP.GE.AND P0, PT, R69, R219.reuse, PT ;  /* 0x000000db4500720c */ /* 0x080fe40003f06270 */
[----:B------:R-:W-:Y:S01]  /*1d290*/  ISETP.GE.AND P6, PT, R0, R219, PT ;  /* 0x000000db0000720c */ /* 0x000fe20003fc6270 */
[----:B------:R-:W-:Y:S01]  /*1d2a0*/  VIADD R0, R200, 0x28 ;  /* 0x00000028c8007836 */ /* 0x000fe20000000000 */
[----:B------:R-:W-:Y:S02]  /*1d2b0*/  P2R R68, PR, RZ, 0x4 ;  /* 0x00000004ff447803 */ /* 0x000fe40000000000 */
[----:B------:R-:W-:Y:S02]  /*1d2c0*/  LOP3.LUT R69, R2, 0x3c, RZ, 0xc0, !PT ;  /* 0x0000003c02457812 */ /* 0x000fe400078ec0ff */
[----:B------:R-:W-:Y:S02]  /*1d2d0*/  IADD3 R73, P2, PT, R70, R3, RZ ;  /* 0x0000000346497210 */ /* 0x000fe40007f5e0ff */
[----:B------:R-:W-:Y:S01]  /*1d2e0*/  ISETP.GE.AND P5, PT, R0, R219, PT ;  /* 0x000000db0000720c */ /* 0x000fe20003fa6270 */
[----:B------:R-:W-:Y:S01]  /*1d2f0*/  VIADD R0, R200, 0x30 ;  /* 0x00000030c8007836 */ /* 0x000fe20000000000 */
[----:B------:R-:W-:-:S02]  /*1d300*/  LOP3.LUT R71, R69, 0x40, RZ, 0xfc, !PT ;  /* 0x0000004045477812 */ /* 0x000fc400078efcff */
[----:B------:R-:W-:Y:S01]  /*1d310*/  LEA.HI.X.SX32 R3, R3, RZ, 0x1, P2 ;  /* 0x000000ff03037211 */ /* 0x000fe200010f0eff */
[----:B---3--:R-:W-:Y:S08]  /*1d320*/  @P3 BRA `(.L_x_1853) ;  /* 0x0000000000183947 */ /* 0x008ff00003800000 */
[----:B------:R-:W-:Y:S02]  /*1d330*/  LEA R74, P2, R73, R78, 0x2 ;  /* 0x0000004e494a7211 */ /* 0x000fe400078410ff */
[-C--:B------:R-:W-:Y:S02]  /*1d340*/  ISETP.GE.AND P3, PT, R69, R132.reuse, PT ;  /* 0x000000844500720c */ /* 0x080fe40003f66270 */
[----:B------:R-:W-:Y:S02]  /*1d350*/  LEA.HI.X R75, R73, R79, R3, 0x2, P2 ;  /* 0x0000004f494b7211 */ /* 0x000fe400010f1403 */
[----:B------:R-:W-:-:S09]  /*1d360*/  ISETP.GE.AND P2, PT, R71, R132, PT ;  /* 0x000000844700720c */ /* 0x000fd20003f46270 */
[----:B------:R1:W-:Y:S04]  /*1d370*/  @!P3 ST.E.128 desc[UR4][R74.64], R64 ;  /* 0x000000404a00b985 */ /* 0x0003e8000c101d04 */
[----:B------:R1:W-:Y:S02]  /*1d380*/  @!P2 ST.E.128 desc[UR4][R74.64+0x100], R32 ;  /* 0x000100204a00a985 */ /* 0x0003e4000c101d04 */
.L_x_1853:
[----:B------:R-:W-:Y:S05]  /*1d390*/  BSYNC.RECONVERGENT B0 ;  /* 0x0000000000007941 */ /* 0x000fea0003800200 */
.L_x_1852:
[----:B------:R-:W-:Y:S01]  /*1d3a0*/  BSSY.RECONVERGENT B0, `(.L_x_1854) ;  /* 0x000000c000007945 */ /* 0x000fe20003800200 */
[----:B------:R-:W-:Y:S02]  /*1d3b0*/  ISETP.GE.AND P4, PT, R0, R219, PT ;  /* 0x000000db0000720c */ /* 0x000fe40003f86270 */
[----:B------:R-:W-:Y:S01]  /*1d3c0*/  IADD3 R200, PT, PT, R200, 0x38, RZ ;  /* 0x00000038c8c87810 */ /* 0x000fe20007ffe0ff */
[----:B------:R-:W-:Y:S05]  /*1d3d0*/  @P1 BRA `(.L_x_1855) ;  /* 0x0000000000201947 */ /* 0x000fea0003800000 */
[-C--:B------:R-:W-:Y:S02]  /*1d3e0*/  ISETP.GE.AND P3, PT, R69, R132.reuse, PT ;  /* 0x000000844500720c */ /* 0x080fe40003f66270 */
[----:B------:R-:W-:-:S11]  /*1d3f0*/  ISETP.GE.AND P2, PT, R71, R132, PT ;  /* 0x000000844700720c */ /* 0x000fd60003f46270 */
[----:B-1----:R-:W-:-:S04]  /*1d400*/  @!P3 LEA R34, P1, R73, R78, 0x2 ;  /* 0x0000004e4922b211 */ /* 0x002fc800078210ff */
[C---:B------:R-:W-:Y:S02]  /*1d410*/  @!P3 LEA.HI.X R35, R73.reuse, R79, R3, 0x2, P1 ;  /* 0x0000004f4923b211 */ /* 0x040fe400008f1403 */
[----:B------:R-:W-:-:S03]  /*1d420*/  @!P2 LEA R32, P1, R73, R78, 0x2 ;  /* 0x0000004e4920a211 */ /* 0x000fc600078210ff */
[----:B------:R3:W-:Y:S01]  /*1d430*/  @!P3 ST.E.128 desc[UR4][R34.64+0x1000], R60 ;  /* 0x0010003c2200b985 */ /* 0x0007e2000c101d04 */
[----:B------:R-:W-:-:S05]  /*1d440*/  @!P2 LEA.HI.X R33, R73, R79, R3, 0x2, P1 ;  /* 0x0000004f4921a211 */ /* 0x000fca00008f1403 */
[----:B------:R3:W-:Y:S04]  /*1d450*/  @!P2 ST.E.128 desc[UR4][R32.64+0x1100], R28 ;  /* 0x0011001c2000a985 */ /* 0x0007e8000c101d04 */
.L_x_1855:
[----:B------:R-:W-:Y:S05]  /*1d460*/  BSYNC.RECONVERGENT B0 ;  /* 0x0000000000007941 */ /* 0x000fea0003800200 */
.L_x_1854:
[----:B------:R-:W-:Y:S01]  /*1d470*/  BSSY.RECONVERGENT B0, `(.L_x_1856) ;  /* 0x000000b000007945 */ /* 0x000fe20003800200 */
[----:B------:R-:W-:-:S03]  /*1d480*/  ISETP.GE.AND P3, PT, R200, R219, PT ;  /* 0x000000dbc800720c */ /* 0x000fc60003f66270 */
[----:B------:R-:W-:Y:S10]  /*1d490*/  @P0 BRA `(.L_x_1857) ;  /* 0x0000000000200947 */ /* 0x000ff40003800000 */
[-C--:B------:R-:W-:Y:S02]  /*1d4a0*/  ISETP.GE.AND P2, PT, R69, R132.reuse, PT ;  /* 0x000000844500720c */ /* 0x080fe40003f46270 */
[----:B------:R-:W-:-:S11]  /*1d4b0*/  ISETP.GE.AND P1, PT, R71, R132, PT ;  /* 0x000000844700720c */ /* 0x000fd60003f26270 */
[----:B---3--:R-:W-:-:S04]  /*1d4c0*/  @!P2 LEA R30, P0, R73, R78, 0x2 ;  /* 0x0000004e491ea211 */ /* 0x008fc800078010ff */
[C---:B------:R-:W-:Y:S02]  /*1d4d0*/  @!P2 LEA.HI.X R31, R73.reuse, R79, R3, 0x2, P0 ;  /* 0x0000004f491fa211 */ /* 0x040fe400000f1403 */
[----:B------:R-:W-:-:S03]  /*1d4e0*/  @!P1 LEA R28, P0, R73, R78, 0x2 ;  /* 0x0000004e491c9211 */ /* 0x000fc600078010ff */
[----:B------:R4:W-:Y:S01]  /*1d4f0*/  @!P2 ST.E.128 desc[UR4][R30.64+0x2000], R56 ;  /* 0x002000381e00a985 */ /* 0x0009e2000c101d04 */
[----:B------:R-:W-:-:S05]  /*1d500*/  @!P1 LEA.HI.X R29, R73, R79, R3, 0x2, P0 ;  /* 0x0000004f491d9211 */ /* 0x000fca00000f1403 */
[----:B------:R4:W-:Y:S04]  /*1d510*/  @!P1 ST.E.128 desc[UR4][R28.64+0x2100], R24 ;  /* 0x002100181c009985 */ /* 0x0009e8000c101d04 */
.L_x_1857:
[----:B------:R-:W-:Y:S05]  /*1d520*/  BSYNC.RECONVERGENT B0 ;  /* 0x0000000000007941 */ /* 0x000fea0003800200 */
.L_x_1856:
[----:B------:R-:W-:Y:S01]  /*1d530*/  ISETP.NE.AND P0, PT, R68, RZ, PT ;  /* 0x000000ff4400720c */ /* 0x000fe20003f05270 */
[----:B------:R-:W-:-:S12]  /*1d540*/  BSSY.RECONVERGENT B0, `(.L_x_1858) ;  /* 0x000000a000007945 */ /* 0x000fd80003800200 */
[----:B------:R-:W-:Y:S05]  /*1d550*/  @P0 BRA `(.L_x_1859) ;  /* 0x0000000000200947 */ /* 0x000fea0003800000 */
[-C--:B------:R-:W-:Y:S02]  /*1d560*/  ISETP.GE.AND P2, PT, R69, R132.reuse, PT ;  /* 0x000000844500720c */ /* 0x080fe40003f46270 */
[----:B------:R-:W-:-:S11]  /*1d570*/  ISETP.GE.AND P1, PT, R71, R132, PT ;  /* 0x000000844700720c */ /* 0x000fd60003f26270 */
[----:B----4-:R-:W-:-:S04]  /*1d580*/  @!P2 LEA R26, P0, R73, R78, 0x2 ;  /* 0x0000004e491aa211 */ /* 0x010fc800078010ff */
[C---:B------:R-:W-:Y:S02]  /*1d590*/  @!P2 LEA.HI.X R27, R73.reuse, R79, R3, 0x2, P0 ;  /* 0x0000004f491ba211 */ /* 0x040fe400000f1403 */
[----:B------:R-:W-:-:S03]  /*1d5a0*/  @!P1 LEA R24, P0, R73, R78, 0x2 ;  /* 0x0000004e49189211 */ /* 0x000fc600078010ff */
[----:B------:R4:W-:Y:S01]  /*1d5b0*/  @!P2 ST.E.128 desc[UR4][R26.64+0x3000], R52 ;  /* 0x003000341a00a985 */ /* 0x0009e2000c101d04 */
[----:B------:R-:W-:-:S05]  /*1d5c0*/  @!P1 LEA.HI.X R25, R73, R79, R3, 0x2, P0 ;  /* 0x0000004f49199211 */ /* 0x000fca00000f1403 */
[----:B------:R4:W-:Y:S04]  /*1d5d0*/  @!P1 ST.E.128 desc[UR4][R24.64+0x3100], R20 ;  /* 0x0031001418009985 */ /* 0x0009e8000c101d04 */
.L_x_1859:
[----:B------:R-:W-:Y:S05]  /*1d5e0*/  BSYNC.RECONVERGENT B0 ;  /* 0x0000000000007941 */ /* 0x000fea0003800200 */
.L_x_1858:
[----:B------:R-:W-:Y:S04]  /*1d5f0*/  BSSY.RECONVERGENT B0, `(.L_x_1860) ;  /* 0x000000a000007945 */ /* 0x000fe80003800200 */
[----:B------:R-:W-:Y:S05]  /*1d600*/  @P6 BRA `(.L_x_1861) ;  /* 0x0000000000206947 */ /* 0x000fea0003800000 */
[-C--:B------:R-:W-:Y:S02]  /*1d610*/  ISETP.GE.AND P6, PT, R69, R132.reuse, PT ;  /* 0x000000844500720c */ /* 0x080fe40003fc6270 */
[----:B------:R-:W-:-:S11]  /*1d620*/  ISETP.GE.AND P1, PT, R71, R132, PT ;  /* 0x000000844700720c */ /* 0x000fd60003f26270 */
[CC--:B----4-:R-:W-:Y:S02]  /*1d630*/  @!P6 LEA R22, P2, R73.reuse, R78.reuse, 0x2 ;  /* 0x0000004e4916e211 */ /* 0x0d0fe400078410ff */
[C---:B------:R-:W-:Y:S02]  /*1d640*/  @!P1 LEA R20, P0, R73.reuse, R78, 0x2 ;  /* 0x0000004e49149211 */ /* 0x040fe400078010ff */
[CCC-:B------:R-:W-:Y:S02]  /*1d650*/  @!P6 LEA.HI.X R23, R73.reuse, R79.reuse, R3.reuse, 0x2, P2 ;  /* 0x0000004f4917e211 */ /* 0x1c0fe400010f1403 */
[----:B------:R-:W-:-:S03]  /*1d660*/  @!P1 LEA.HI.X R21, R73, R79, R3, 0x2, P0 ;  /* 0x0000004f49159211 */ /* 0x000fc600000f1403 */
[----:B------:R4:W-:Y:S04]  /*1d670*/  @!P6 ST.E.128 desc[UR4][R22.64+0x4000], R48 ;  /* 0x004000301600e985 */ /* 0x0009e8000c101d04 */
[----:B------:R4:W-:Y:S02]  /*1d680*/  @!P1 ST.E.128 desc[UR4][R20.64+0x4100], R16 ;  /* 0x0041001014009985 */ /* 0x0009e4000c101d04 */
.L_x_1861:
[----:B------:R-:W-:Y:S05]  /*1d690*/  BSYNC.RECONVERGENT B0 ;  /* 0x0000000000007941 */ /* 0x000fea0003800200 */
.L_x_1860:
        /* <DEDUP_REMOVED lines=10> */
.L_x_1863:
[----:B------:R-:W-:Y:S05]  /*1d740*/  BSYNC.RECONVERGENT B0 ;  /* 0x0000000000007941 */ /* 0x000fea0003800200 */
.L_x_1862:
        /* <DEDUP_REMOVED lines=10> */
.L_x_1865:
[----:B------:R-:W-:Y:S05]  /*1d7f0*/  BSYNC.RECONVERGENT B0 ;  /* 0x0000000000007941 */ /* 0x000fea0003800200 */
.L_x_1864:
[----:B------:R-:W-:-:S04]  /*1d800*/  MOV R217, 0x0 ;  /* 0x0000000000d97802 */ /* 0x000fc80000000f00 */
[----:B-1234-:R-:W-:Y:S05]  /*1d810*/  @P3 RET.REL.NODEC R216 `(_ZN5flash24flash_fwd_splitkv_kernelI23Flash_fwd_kernel_traitsILi128ELi64ELi128ELi4ELb0ELb0EN7cutlass10bfloat16_tE19Flash_kernel_traitsILi128ELi64ELi128ELi4ES3_EELb0ELb0ELb0ELb0ELb0ELb0ELb1ELb1EEEvNS_16Flash_fwd_paramsE) ;  /* 0xfffffe24d8f83950 */ /* 0x01efea0003c3ffff */
[-C--:B------:R-:W-:Y:S01]  /*1d820*/  ISETP.GE.AND P2, PT, R69, R132.reuse, PT ;  /* 0x000000844500720c */ /* 0x080fe20003f46270 */
[----:B------:R-:W-:Y:S01]  /*1d830*/  IMAD.MOV.U32 R217, RZ, RZ, 0x0 ;  /* 0x00000000ffd97424 */ /* 0x000fe200078e00ff */
[----:B------:R-:W-:-:S11]  /*1d840*/  ISETP.GE.AND P0, PT, R71, R132, PT ;  /* 0x000000844700720c */ /* 0x000fd60003f06270 */
[----:B------:R-:W-:-:S04]  /*1d850*/  @!P2 LEA R8, P1, R73, R78, 0x2 ;  /* 0x0000004e4908a211 */ /* 0x000fc800078210ff */
[----:B------:R-:W-:-:S05]  /*1d860*/  @!P2 LEA.HI.X R9, R73, R79, R3, 0x2, P1 ;  /* 0x0000004f4909a211 */ /* 0x000fca00008f1403 */
[----:B------:R1:W-:Y:S02]  /*1d870*/  @!P2 ST.E.128 desc[UR4][R8.64+0x7000], R36 ;  /* 0x007000240800a985 */ /* 0x0003e4000c101d04 */
[----:B-1----:R-:W-:Y:S05]  /*1d880*/  @P0 RET.REL.NODEC R216 `(_ZN5flash24flash_fwd_splitkv_kernelI23Flash_fwd_kernel_traitsILi128ELi64ELi128ELi4ELb0ELb0EN7cutlass10bfloat16_tE19Flash_kernel_traitsILi128ELi64ELi128ELi4ES3_EELb0ELb0ELb0ELb0ELb0ELb0ELb1ELb1EEEvNS_16Flash_fwd_paramsE) ;  /* 0xfffffe24d8dc0950 */ /* 0x002fea0003c3ffff */
[----:B------:R-:W-:Y:S01]  /*1d890*/  LEA R2, P0, R73, R78, 0x2 ;  /* 0x0000004e49027211 */ /* 0x000fe200078010ff */
[----:B------:R-:W-:-:S03]  /*1d8a0*/  IMAD.MOV.U32 R217, RZ, RZ, 0x0 ;  /* 0x00000000ffd97424 */ /* 0x000fc600078e00ff */
[----:B------:R-:W-:-:S05]  /*1d8b0*/  LEA.HI.X R3, R73, R79, R3, 0x2, P0 ;  /* 0x0000004f49037211 */ /* 0x000fca00000f1403 */
[----:B------:R1:W-:Y:S02]  /*1d8c0*/  ST.E.128 desc[UR4][R2.64+0x7100], R4 ;  /* 0x0071000402007985 */ /* 0x0003e4000c101d04 */
[----:B-1----:R-:W-:Y:S05]  /*1d8d0*/  RET.REL.NODEC R216 `(_ZN5flash24flash_fwd_splitkv_kernelI23Flash_fwd_kernel_traitsILi128ELi64ELi128ELi4ELb0ELb0EN7cutlass10bfloat16_tE19Flash_kernel_traitsILi128ELi64ELi128ELi4ES3_EELb0ELb0ELb0ELb0ELb0ELb0ELb1ELb1EEEvNS_16Flash_fwd_paramsE) ;  /* 0xfffffe24d8c87950 */ /* 0x002fea0003c3ffff */
.L_x_1849:
[----:B------:R-:W-:Y:S01]  /*1d8e0*/  MOV R5, 0x2 ;  /* 0x0000000200057802 */ /* 0x000fe20000000f00 */
[----:B------:R-:W-:Y:S01]  /*1d8f0*/  IMAD.MOV.U32 R4, RZ, RZ, -0x1 ;  /* 0xffffffffff047424 */ /* 0x000fe200078e00ff */
[----:B------:R-:W-:-:S07]  /*1d900*/  MOV R0, 0x1f ;  /* 0x0000001f00007802 */ /* 0x000fce0000000f00 */
[----:B-1---5:R-:W-:Y:S05]  /*1d910*/  WARPSYNC.COLLECTIVE R4, `(.L_x_1866) ;  /* 0x0000000004087348 */ /* 0x022fea0003c00000 */
[----:B------:R2:W3:Y:S02]  /*1d920*/  SHFL.BFLY P0, R9, R233, R5, R0 ;  /* 0x0c000005e9097389 */ /* 0x0004e40000000000 */
[----:B-123-5:R-:W-:Y:S05]  /*1d930*/  ENDCOLLECTIVE ;  /* 0x000000000000791b */ /* 0x02efea0003800000 */
.L_x_1866:
[----:B------:R-:W-:Y:S02]  /*1d940*/  MOV R6, R9 ;  /* 0x0000000900067202 */ /* 0x000fe40000000f00 */
[----:B------:R-:W-:-:S03]  /*1d950*/  MOV R5, 0x1 ;  /* 0x0000000100057802 */ /* 0x000fc60000000f00 */
[----:B------:R-:W-:-:S04]  /*1d960*/  FADD.FTZ R7, R6, R233 ;  /* 0x000000e906077221 */ /* 0x000fc80000010000 */
[----:B------:R-:W-:-:S07]  /*1d970*/  IMAD.MOV.U32 R233, RZ, RZ, R7 ;  /* 0x000000ffffe97224 */ /* 0x000fce00078e0007 */
[----:B------:R-:W-:Y:S05]  /*1d980*/  WARPSYNC.COLLECTIVE R4, `(.L_x_1867) ;  /* 0x0000000004087348 */ /* 0x000fea0003c00000 */
[----:B------:R1:W2:Y:S02]  /*1d990*/  SHFL.BFLY P0, R9, R233, R5, R0 ;  /* 0x0c000005e9097389 */ /* 0x0002a40000000000 */
[----:B-12---:R-:W-:Y:S05]  /*1d9a0*/  ENDCOLLECTIVE ;  /* 0x000000000000791b */ /* 0x006fea0003800000 */
.L_x_1867:
[----:B------:R-:W-:Y:S01]  /*1d9b0*/  MOV R233, R231 ;  /* 0x000000e700e97202 */ /* 0x000fe20000000f00 */
[----:B------:R-:W-:Y:S01]  /*1d9c0*/  IMAD.MOV.U32 R6, RZ, RZ, R9 ;  /* 0x000000ffff067224 */ /* 0x000fe200078e0009 */
[----:B------:R-:W-:-:S03]  /*1d9d0*/  MOV R5, 0x2 ;  /* 0x0000000200057802 */ /* 0x000fc60000000f00 */
[----:B------:R-:W-:-:S07]  /*1d9e0*/  FADD.FTZ R12, R7, R6 ;  /* 0x00000006070c7221 */ /* 0x000fce0000010000 */
[----:B------:R-:W-:Y:S05]  /*1d9f0*/  WARPSYNC.COLLECTIVE R4, `(.L_x_1868) ;  /* 0x0000000004087348 */ /* 0x000fea0003c00000 */
[----:B------:R1:W2:Y:S02]  /*1da00*/  SHFL.BFLY P0, R9, R233, R5, R0 ;  /* 0x0c000005e9097389 */ /* 0x0002a40000000000 */
[----:B-12---:R-:W-:Y:S05]  /*1da10*/  ENDCOLLECTIVE ;  /* 0x000000000000791b */ /* 0x006fea0003800000 */
.L_x_1868:
[----:B------:R-:W-:Y:S01]  /*1da20*/  FADD.FTZ R8, R9, R231 ;  /* 0x000000e709087221 */ /* 0x000fe20000010000 */
[----:B------:R-:W-:-:S03]  /*1da30*/  MOV R5, 0x1 ;  /* 0x0000000100057802 */ /* 0x000fc60000000f00 */
[----:B------:R-:W-:-:S07]  /*1da40*/  IMAD.MOV.U32 R233, RZ, RZ, R8 ;  /* 0x000000ffffe97224 */ /* 0x000fce00078e0008 */
[----:B------:R-:W-:Y:S05]  /*1da50*/  WARPSYNC.COLLECTIVE R4, `(.L_x_1869) ;  /* 0x0000000004087348 */ /* 0x000fea0003c00000 */
[----:B------:R1:W2:Y:S02]  /*1da60*/  SHFL.BFLY P0, R9, R233, R5, R0 ;  /* 0x0c000005e9097389 */ /* 0x0002a40000000000 */
[----:B-12---:R-:W-:Y:S05]  /*1da70*/  ENDCOLLECTIVE ;  /* 0x000000000000791b */ /* 0x006fea0003800000 */
.L_x_1869:
[----:B------:R-:W-:Y:S01]  /*1da80*/  MOV R13, R9 ;  /* 0x00000009000d7202 */ /* 0x000fe20000000f00 */
[----:B------:R-:W-:Y:S06]  /*1da90*/  BRA `(.L_x_1870) ;  /* 0xffffffe800ec7947 */ /* 0x000fec000383ffff */
.L_x_1871:
        /* <DEDUP_REMOVED lines=14> */
.L_x_14872:


//--------------------- .text._ZN5flash24flash_fwd_splitkv_kernelI23Flash_fwd_kernel_traitsILi128ELi64ELi128ELi4ELb0ELb0EN7cutlass10bfloat16_tE19Flash_kernel_traitsILi128ELi64ELi128ELi4ES3_EELb0ELb0ELb0ELb0ELb0ELb1ELb1ELb1EEEvNS_16Flash_fwd_paramsE --------------------------
	.section	.text._ZN5flash24flash_fwd_splitkv_kernelI23Flash_fwd_kernel_traitsILi128ELi64ELi128ELi4ELb0ELb0EN7cutlass10bfloat16_tE19Flash_kernel_traitsILi128ELi64ELi128ELi4ES3_EELb0ELb0ELb0ELb0ELb0ELb1ELb1ELb1EEEvNS_16Flash_fwd_paramsE,"ax",@progbits
	.align	128
        .global         _ZN5flash24flash_fwd_splitkv_kernelI23Flash_fwd_kernel_traitsILi128ELi64ELi128ELi4ELb0ELb0EN7cutlass10bfloat16_tE19Flash_kernel_traitsILi128ELi64ELi128ELi4ES3_EELb0ELb0ELb0ELb0ELb0ELb1ELb1ELb1EEEvNS_16Flash_fwd_paramsE
        .type           _ZN5flash24flash_fwd_splitkv_kernelI23Flash_fwd_kernel_traitsILi128ELi64ELi128ELi4ELb0ELb0EN7cutlass10bfloat16_tE19Flash_kernel_traitsILi128ELi64ELi128ELi4ES3_EELb0ELb0ELb0ELb0ELb0ELb1ELb1ELb1EEEvNS_16Flash_fwd_paramsE,@function
        .size           _ZN5flash24flash_fwd_splitkv_kernelI23Flash_fwd_kernel_traitsILi128ELi64ELi128ELi4ELb0ELb0EN7cutlass10bfloat16_tE19Flash_kernel_traitsILi128ELi64ELi128ELi4ES3_EELb0ELb0ELb0ELb0ELb0ELb1ELb1ELb1EEEvNS_16Flash_fwd_paramsE,(.L_x_14873 - _ZN5flash24flash_fwd_splitkv_kernelI23Flash_fwd_kernel_traitsILi128ELi64ELi128ELi4ELb0ELb0EN7cutlass10bfloat16_tE19Flash_kernel_traitsILi128ELi64ELi128ELi4ES3_EELb0ELb0ELb0ELb0ELb0ELb1ELb1ELb1EEEvNS_16Flash_fwd_paramsE)
        .other          _ZN5flash24flash_fwd_splitkv_kernelI23Flash_fwd_kernel_traitsILi128ELi64ELi128ELi4ELb0ELb0EN7cutlass10bfloat16_tE19Flash_kernel_traitsILi128ELi64ELi128ELi4ES3_EELb0ELb0ELb0ELb0ELb0ELb1ELb1ELb1EEEvNS_16Flash_fwd_paramsE,@"STO_CUDA_ENTRY STV_DEFAULT"
_ZN5flash24flash_fwd_splitkv_kernelI23Flash_fwd_kernel_traitsILi128ELi64ELi128ELi4ELb0ELb0EN7cutlass10bfloat16_tE19Flash_kernel_traitsILi128ELi64ELi128ELi4ES3_EELb0ELb0ELb0ELb0ELb0ELb1ELb1ELb1EEEvNS_16Flash_fwd_paramsE:
.text._ZN5flash24flash_fwd_splitkv_kernelI23Flash_fwd_kernel_traitsILi128ELi64ELi128ELi4ELb0ELb0EN7cutlass10bfloat16_tE19Flash_kernel_traitsILi128ELi64ELi128ELi4ES3_EELb0ELb0ELb0ELb0ELb0ELb1ELb1ELb1EEEvNS_16Flash_fwd_paramsE:
        /* <DEDUP_REMOVED lines=29> */
[----:B-1----:R-:W-:Y:S05]  /*01d0*/  CALL.REL.NOINC `($_ZN5flash24flash_fwd_splitkv_kernelI23Flash_fwd_kernel_traitsILi128ELi64ELi128ELi4ELb0ELb0EN7cutlass10bfloat16_tE19Flash_kernel_traitsILi128ELi64ELi128ELi4ES3_EELb0ELb0ELb0ELb0ELb0ELb1ELb1ELb1EEEvNS_16Flash_fwd_paramsE$_ZN5flash30compute_attn_1rowblock_splitkvI23Flash_fwd_kernel_traitsILi128ELi64ELi128ELi4ELb0ELb0EN7cutlass10bfloat16_tE19Flash_kernel_traitsILi128ELi64ELi128ELi4ES3_EELb0ELb0ELb0ELb0ELb0ELb1ELb1ELb1ENS_16Flash_fwd_paramsEEEvRKT8_iiiii) ;  /* 0x0000000000087944 */ /* 0x002fea0003c00000 */
[----:B------:R-:W-:Y:S05]  /*01e0*/  BSYNC.RECONVERGENT B4 ;  /* 0x0000000000047941 */ /* 0x000fea0003800200 */
.L_x_1872:
[----:B------:R-:W-:Y:S05]  /*01f0*/  EXIT ;  /* 0x000000000000794d */ /* 0x000fea0003800000 */
        .type           $_ZN5flash24flash_fwd_splitkv_kernelI23Flash_fwd_kernel_traitsILi128ELi64ELi128ELi4ELb0ELb0EN7cutlass10bfloat16_tE19Flash_kernel_traitsILi128ELi64ELi128ELi4ES3_EELb0ELb0ELb0ELb0ELb0ELb1ELb1ELb1EEEvNS_16Flash_fwd_paramsE$_ZN5flash30compute_attn_1rowblock_splitkvI23Flash_fwd_kernel_traitsILi128ELi64ELi128ELi4ELb0ELb0EN7cutlass10bfloat16_tE19Flash_kernel_traitsILi128ELi64ELi128ELi4ES3_EELb0ELb0ELb0ELb0ELb0ELb1ELb1ELb1ENS_16Flash_fwd_paramsEEEvRKT8_iiiii,@function
        .size           $_ZN5flash24flash_fwd_splitkv_kernelI23Flash_fwd_kernel_traitsILi128ELi64ELi128ELi4ELb0ELb0EN7cutlass10bfloat16_tE19Flash_kernel_traitsILi128ELi64ELi128ELi4ES3_EELb0ELb0ELb0ELb0ELb0ELb1ELb1ELb1EEEvNS_16Flash_fwd_paramsE$_ZN5flash30compute_attn_1rowblock_splitkvI23Flash_fwd_kernel_traitsILi128ELi64ELi128ELi4ELb0ELb0EN7cutlass10bfloat16_tE19Flash_kernel_traitsILi128ELi64ELi128ELi4ES3_EELb0ELb0ELb0ELb0ELb0ELb1ELb1ELb1ENS_16Flash_fwd_paramsEEEvRKT8_iiiii,(.L_x_14873 - $_ZN5flash24flash_fwd_splitkv_kernelI23Flash_fwd_kernel_traitsILi128ELi64ELi128ELi4ELb0ELb0EN7cutlass10bfloat16_tE19Flash_kernel_traitsILi128ELi64ELi128ELi4ES3_EELb0ELb0ELb0ELb0ELb0ELb1ELb1ELb1EEEvNS_16Flash_fwd_paramsE$_ZN5flash30compute_attn_1rowblock_splitkvI23Flash_fwd_kernel_traitsILi128ELi64ELi128ELi4ELb0ELb0EN7cutlass10bfloat16_tE19Flash_kernel_traitsILi128ELi64ELi128ELi4ES3_EELb0ELb0ELb0ELb0ELb0ELb1ELb1ELb1ENS_16Flash_fwd_paramsEEEvRKT8_iiiii)
$_ZN5flash24flash_fwd_splitkv_kernelI23Flash_fwd_kernel_traitsILi128ELi64ELi128ELi4ELb0ELb0EN7cutlass10bfloat16_tE19Flash_kernel_traitsILi128ELi64ELi128ELi4ES3_EELb0ELb0ELb0ELb0ELb0ELb1ELb1ELb1EEEvNS_16Flash_fwd_paramsE$_ZN5flash30compute_attn_1rowblock_splitkvI23Flash_fwd_kernel_traitsILi128ELi64ELi128ELi4ELb0ELb0EN7cutlass10bfloat16_tE19Flash_kernel_traitsILi128ELi64ELi128ELi4ES3_EELb0ELb0ELb0ELb0ELb0ELb1ELb1ELb1ENS_16Flash_fwd_paramsEEEvRKT8_iiiii:
[----:B------:R-:W1:Y:S02]  /*0200*/  LDCU.64 UR4, c[0x0][0x358] ;  /* 0x00006b00ff0477ac */ /* 0x000e640008000a00 */
[----:B-1----:R-:W2:Y:S04]  /*0210*/  LD.E.64 R16, desc[UR4][R132.64+0xe0] ;  /* 0x0000e00484107980 */ /* 0x002ea8000c101b00 */
[----:B------:R-:W3:Y:S04]  /*0220*/  LD.E.64 R6, desc[UR4][R132.64+0xe8] ;  /* 0x0000e80484067980 */ /* 0x000ee8000c101b00 */
[----:B------:R-:W4:Y:S01]  /*0230*/  LD.E.64 R10, desc[UR4][R132.64+0xf0] ;  /* 0x0000f004840a7980 */ /* 0x000f22000c101b00 */
[----:B------:R-:W-:Y:S01]  /*0240*/  IMAD.SHL.U32 R2, R233, 0x4, RZ ;  /* 0x00000004e9027824 */ /* 0x000fe200078e00ff */
[----:B------:R-:W-:-:S02]  /*0250*/  SHF.R.U32.HI R0, RZ, 0x1e, R233 ;  /* 0x0000001eff007819 */ /* 0x000fc400000116e9 */
[----:B------:R-:W4:Y:S01]  /*0260*/  LD.E.64 R8, desc[UR4][R132.64+0xf8] ;  /* 0x0000f80484087980 */ /* 0x000f22000c101b00 */
[----:B------:R-:W-:Y:S01]  /*0270*/  IMAD.MOV.U32 R5, RZ, RZ, -0x1 ;  /* 0xffffffffff057424 */ /* 0x000fe200078e00ff */
[C---:B--2---:R-:W-:Y:S02]  /*0280*/  ISETP.NE.U32.AND P5, PT, R16.reuse, RZ, PT ;  /* 0x000000ff1000720c */ /* 0x044fe40003fa5070 */
[----:B------:R-:W-:Y:S02]  /*0290*/  ISETP.NE.U32.AND P1, PT, R16, RZ, PT ;  /* 0x000000ff1000720c */ /* 0x000fe40003f25070 */
[----:B---3--:R-:W-:Y:S02]  /*02a0*/  ISETP.NE.U32.AND P3, PT, R6, RZ, PT ;  /* 0x000000ff0600720c */ /* 0x008fe40003f65070 */
[----:B------:R-:W-:Y:S02]  /*02b0*/  ISETP.NE.AND.EX P5, PT, R17, RZ, PT, P5 ;  /* 0x000000ff1100720c */ /* 0x000fe40003fa5350 */
[----:B----4-:R-:W-:-:S02]  /*02c0*/  ISETP.NE.U32.AND P4, PT, R10, RZ, PT ;  /* 0x000000ff0a00720c */ /* 0x010fc40003f85070 */
[----:B------:R-:W-:Y:S02]  /*02d0*/  ISETP.NE.AND.EX P3, PT, R7, RZ, PT, P3 ;  /* 0x000000ff0700720c */ /* 0x000fe40003f65330 */
[----:B------:R-:W-:Y:S02]  /*02e0*/  ISETP.NE.AND.EX P4, PT, R11, RZ, PT, P4 ;  /* 0x000000ff0b00720c */ /* 0x000fe40003f85340 */
[----:B------:R-:W-:Y:S01]  /*02f0*/  IADD3 R32, P0, PT, R10, R2, RZ ;  /* 0x000000020a207210 */ /* 0x000fe20007f1e0ff */
[----:B------:R-:W-:Y:S01]  /*0300*/  IMAD.MOV.U32 R10, RZ, RZ, RZ ;  /* 0x000000ffff0a7224 */ /* 0x000fe200078e00ff */
        /* <DEDUP_REMOVED lines=21> */
.L_x_1874:
[----:B------:R-:W-:Y:S05]  /*0460*/  BSYNC.RECONVERGENT B0 ;  /* 0x0000000000007941 */ /* 0x000fea0003800200 */
.L_x_1873:
[----:B------:R-:W-:Y:S04]  /*0470*/  BSSY.RECONVERGENT B0, `(.L_x_1875) ;  /* 0x0000007000007945 */ /* 0x000fe80003800200 */
[----:B------:R-:W-:Y:S05]  /*0480*/  @!P3 BRA `(.L_x_1876) ;  /* 0x000000000014b947 */ /* 0x000fea0003800000 */
[----:B------:R-:W3:Y:S02]  /*0490*/  LD.E.U8 R6, desc[UR4][R132.64+0x1b2] ;  /* 0x0001b20484067980 */ /* 0x000ee4000c101100 */
[----:B---3--:R-:W-:-:S13]  /*04a0*/  ISETP.NE.AND P1, PT, R6, RZ, PT ;  /* 0x000000ff0600720c */ /* 0x008fda0003f25270 */
[----:B------:R-:W3:Y:S02]  /*04b0*/  @P1 LD.E R6, desc[UR4][R14.64+0x4] ;  /* 0x000004040e061980 */ /* 0x000ee4000c101900 */
[----:B---3-5:R-:W-:-:S06]  /*04c0*/  @P1 IADD3 R75, PT, PT, R6, -R13, RZ ;  /* 0x8000000d064b1210 */ /* 0x028fcc0007ffe0ff */
[----:B------:R3:W5:Y:S02]  /*04d0*/  @!P1 LD.E R75, desc[UR4][R14.64] ;  /* 0x000000040e4b9980 */ /* 0x000764000c101900 */
.L_x_1876:
[----:B------:R-:W-:Y:S05]  /*04e0*/  BSYNC.RECONVERGENT B0 ;  /* 0x0000000000007941 */ /* 0x000fea0003800200 */
.L_x_1875:
[----:B------:R-:W-:Y:S01]  /*04f0*/  BSSY.RECONVERGENT B1, `(.L_x_1877) ;  /* 0x0000012000017945 */ /* 0x000fe20003800200 */
[----:B-----5:R-:W-:Y:S02]  /*0500*/  @P5 IADD3 R230, PT, PT, R4, -R5, RZ ;  /* 0x8000000504e65210 */ /* 0x020fe40007ffe0ff */
[----:B------:R-:W-:Y:S01]  /*0510*/  IADD3 R75, PT, PT, R75, -R10, RZ ;  /* 0x8000000a4b4b7210 */ /* 0x000fe20007ffe0ff */
[----:B------:R-:W-:Y:S06]  /*0520*/  @!P0 BRA `(.L_x_1878) ;  /* 0x0000000000148947 */ /* 0x000fec0003800000 */
[----:B------:R-:W-:-:S05]  /*0530*/  IADD3 R6, P0, PT, R8, R2, RZ ;  /* 0x0000000208067210 */ /* 0x000fca0007f1e0ff */
[----:B------:R-:W-:-:S05]  /*0540*/  IMAD.X R7, R9, 0x1, R0, P0 ;  /* 0x0000000109077824 */ /* 0x000fca00000e0600 */
[----:B------:R-:W4:Y:S02]  /*0550*/  LD.E R53, desc[UR4][R6.64] ;  /* 0x0000000406357980 */ /* 0x000f24000c101900 */
[----:B----4-:R-:W-:Y:S01]  /*0560*/  IADD3 R53, PT, PT, R53, -R10, RZ ;  /* 0x8000000a35357210 */ /* 0x010fe20007ffe0ff */
[----:B------:R-:W-:Y:S05]  /*0570*/  BRA `(.L_x_1879) ;  /* 0x0000000000247947 */ /* 0x000fea0003800000 */
.L_x_1878:
[----:B------:R-:W4:Y:S01]  /*0580*/  LD.E.64 R6, desc[UR4][R132.64+0x108] ;  /* 0x0001080484067980 */ /* 0x000f22000c101b00 */
[----:B------:R-:W-:Y:S01]  /*0590*/  BSSY.RECONVERGENT B0, `(.L_x_1880) ;  /* 0x0000006000007945 */ /* 0x000fe20003800200 */
[----:B------:R-:W-:Y:S01]  /*05a0*/  IMAD.MOV.U32 R4, RZ, RZ, RZ ;  /* 0x000000ffff047224 */ /* 0x000fe200078e00ff */
[----:B----4-:R-:W-:-:S04]  /*05b0*/  ISETP.NE.U32.AND P0, PT, R6, RZ, PT ;  /* 0x000000ff0600720c */ /* 0x010fc80003f05070 */
[----:B------:R-:W-:-:S13]  /*05c0*/  ISETP.NE.AND.EX P0, PT, R7, RZ, PT, P0 ;  /* 0x000000ff0700720c */ /* 0x000fda0003f05300 */
[----:B------:R-:W-:Y:S05]  /*05d0*/  @!P0 BRA `(.L_x_1881) ;  /* 0x0000000000048947 */ /* 0x000fea0003800000 */
[----:B------:R4:W5:Y:S02]  /*05e0*/  LD.E R4, desc[UR4][R132.64+0xbc] ;  /* 0x0000bc0484047980 */ /* 0x000964000c101900 */
.L_x_1881:
[----:B------:R-:W-:Y:S05]  /*05f0*/  BSYNC.RECONVERGENT B0 ;  /* 0x0000000000007941 */ /* 0x000fea0003800200 */
.L_x_1880:
[----:B-----5:R-:W-:Y:S02]  /*0600*/  IADD3 R53, PT, PT, R75, R4, RZ ;  /* 0x000000044b357210 */ /* 0x020fe40007ffe0ff */
.L_x_1879:
[----:B------:R-:W-:Y:S05]  /*0610*/  BSYNC.RECONVERGENT B1 ;  /* 0x0000000000017941 */ /* 0x000fea0003800200 */
.L_x_1877:
[----:B------:R-:W-:Y:S01]  /*0620*/  IMAD.SHL.U32 R77, R227, 0x40, RZ ;  /* 0x00000040e34d7824 */ /* 0x000fe200078e00ff */
[----:B------:R-:W-:Y:S01]  /*0630*/  MOV R6, R226 ;  /* 0x000000e200067202 */ /* 0x000fe20000000f00 */
[----:B------:R-:W-:-:S03]  /*0640*/  IMAD.MOV.U32 R7, RZ, RZ, 0x0 ;  /* 0x00000000ff077424 */ /* 0x000fc600078e00ff */
[----:B------:R-:W-:-:S13]  /*0650*/  ISETP.GT.AND P0, PT, R230, R77, PT ;  /* 0x0000004de600720c */ /* 0x000fda0003f04270 */
[----:B-1234-:R-:W-:Y:S05]  /*0660*/  @!P0 RET.REL.NODEC R6 `(_ZN5flash24flash_fwd_splitkv_kernelI23Flash_fwd_kernel_traitsILi128ELi64ELi128ELi4ELb0ELb0EN7cutlass10bfloat16_tE19Flash_kernel_traitsILi128ELi64ELi128ELi4ES3_EELb0ELb0ELb0ELb0ELb0ELb1ELb1ELb1EEEvNS_16Flash_fwd_paramsE) ;  /* 0xfffffff806648950 */ /* 0x01efea0003c3ffff */
        /* <DEDUP_REMOVED lines=45> */
[----:B------:R-:W-:Y:S01]  /*0940*/  IMAD.IADD R230, R230, 0x1, -R77 ;  /* 0x00000001e6e67824 */ /* 0x000fe200078e0a4d */
[----:B------:R-:W-:Y:S01]  /*0950*/  SHF.R.U32.HI R5, RZ, 0x4, R74 ;  /* 0x00000004ff057819 */ /* 0x000fe2000001164a */
[C---:B------:R-:W-:Y:S01]  /*0960*/  IMAD.SHL.U32 R7, R74.reuse, 0x4, RZ ;  /* 0x000000044a077824 */ /* 0x040fe200078e00ff */
[----:B------:R-:W-:Y:S01]  /*0970*/  BSSY.RECONVERGENT B0, `(.L_x_1883) ;  /* 0x000001a000007945 */ /* 0x000fe20003800200 */
[----:B------:R-:W-:Y:S01]  /*0980*/  IMAD.SHL.U32 R74, R74, 0x8, RZ ;  /* 0x000000084a4a7824 */ /* 0x000fe200078e00ff */
[C---:B------:R-:W-:Y:S01]  /*0990*/  ISETP.GE.AND P3, PT, R5.reuse, R230, PT ;  /* 0x000000e60500720c */ /* 0x040fe20003f66270 */
[----:B------:R-:W-:Y:S01]  /*09a0*/  VIADD R13, R5, 0x8 ;  /* 0x00000008050d7836 */ /* 0x000fe20000000000 */
[----:B------:R-:W-:Y:S01]  /*09b0*/  LOP3.LUT R7, R7, 0x3c, RZ, 0xc0, !PT ;  /* 0x0000003c07077812 */ /* 0x000fe200078ec0ff */
[----:B------:R-:W-:-:S03]  /*09c0*/  VIADD R27, R5, 0x18 ;  /* 0x00000018051b7836 */ /* 0x000fc60000000000 */
[C---:B------:R-:W-:Y:S02]  /*09d0*/  ISETP.NE.AND P6, PT, R7.reuse, RZ, PT ;  /* 0x000000ff0700720c */ /* 0x040fe40003fc5270 */
[----:B------:R-:W-:Y:S02]  /*09e0*/  LOP3.LUT R17, R7, 0x1f80, R74, 0xf8, !PT ;  /* 0x00001f8007117812 */ /* 0x000fe400078ef84a */
[CC--:B------:R-:W-:Y:S02]  /*09f0*/  ISETP.GE.AND P2, PT, R13.reuse, R230.reuse, PT ;  /* 0x000000e60d00720c */ /* 0x0c0fe40003f46270 */
[----:B------:R-:W-:Y:S01]  /*0a00*/  ISETP.GE.OR P4, PT, R13, R230, P6 ;  /* 0x000000e60d00720c */ /* 0x000fe20003786670 */
[----:B------:R-:W-:Y:S01]  /*0a10*/  VIADD R13, R5, 0x10 ;  /* 0x00000010050d7836 */ /* 0x000fe20000000000 */
[----:B------:R-:W-:-:S04]  /*0a20*/  LOP3.LUT R29, R7, 0x40, RZ, 0xfc, !PT ;  /* 0x00000040071d7812 */ /* 0x000fc800078efcff */
[----:B------:R-:W-:Y:S01]  /*0a30*/  ISETP.GE.AND P0, PT, R13, R230, PT ;  /* 0x000000e60d00720c */ /* 0x000fe20003f06270 */
[----:B--2---:R-:W-:-:S04]  /*0a40*/  IMAD R2, R2, UR8, R233 ;  /* 0x0000000802027c24 */ /* 0x004fc8000f8e02e9 */
[----:B---3--:R-:W-:-:S04]  /*0a50*/  IMAD R2, R2, R6, R231 ;  /* 0x0000000602027224 */ /* 0x008fc800078e02e7 */
[----:B------:R-:W-:-:S04]  /*0a60*/  IMAD R3, R3, R2, R77 ;  /* 0x0000000203037224 */ /* 0x000fc800078e024d */
[----:B----4-:R-:W-:-:S05]  /*0a70*/  IMAD R4, R3, R4, RZ ;  /* 0x0000000403047224 */ /* 0x010fca00078e02ff */
[----:B------:R-:W-:-:S04]  /*0a80*/  IADD3 R17, P1, PT, R4, R17, RZ ;  /* 0x0000001104117210 */ /* 0x000fc80007f3e0ff */
[----:B------:R-:W-:Y:S01]  /*0a90*/  LEA.HI.X.SX32 R15, R4, RZ, 0x1, P1 ;  /* 0x000000ff040f7211 */ /* 0x000fe200008f0eff */
[----:B-1----:R-:W-:Y:S08]  /*0aa0*/  @P3 BRA `(.L_x_1884) ;  /* 0x0000000000183947 */ /* 0x002ff00003800000 */
[-C--:B-----5:R-:W-:Y:S02]  /*0ab0*/  ISETP.GE.AND P5, PT, R7, R0.reuse, PT ;  /* 0x000000000700720c */ /* 0x0a0fe40003fa6270 */
[----:B------:R-:W-:Y:S02]  /*0ac0*/  ISETP.GE.AND P3, PT, R29, R0, PT ;  /* 0x000000001d00720c */ /* 0x000fe40003f66270 */
[----:B------:R-:W-:-:S04]  /*0ad0*/  LEA R18, P1, R17, R10, 0x2 ;  /* 0x0000000a11127211 */ /* 0x000fc800078210ff */
[----:B------:R-:W-:-:S05]  /*0ae0*/  LEA.HI.X R19, R17, R11, R15, 0x2, P1 ;  /* 0x0000000b11137211 */ /* 0x000fca00008f140f */
[----:B------:R1:W-:Y:S04]  /*0af0*/  @!P5 ST.E.128 desc[UR4][R18.64], RZ ;  /* 0x000000ff1200d985 */ /* 0x0003e8000c101d04 */
[----:B------:R1:W-:Y:S02]  /*0b00*/  @!P3 ST.E.128 desc[UR4][R18.64+0x100], RZ ;  /* 0x000100ff1200b985 */ /* 0x0003e4000c101d04 */
.L_x_1884:
[----:B------:R-:W-:Y:S05]  /*0b10*/  BSYNC.RECONVERGENT B0 ;  /* 0x0000000000007941 */ /* 0x000fea0003800200 */
.L_x_1883:
        /* <DEDUP_REMOVED lines=12> */
.L_x_1886:
[----:B------:R-:W-:Y:S05]  /*0be0*/  BSYNC.RECONVERGENT B0 ;  /* 0x0000000000007941 */ /* 0x000fea0003800200 */
.L_x_1885:
        /* <DEDUP_REMOVED lines=12> */
.L_x_1888:
[----:B------:R-:W-:Y:S05]  /*0cb0*/  BSYNC.RECONVERGENT B0 ;  /* 0x0000000000007941 */ /* 0x000fea0003800200 */
.L_x_1887:
        /* <DEDUP_REMOVED lines=12> */
.L_x_1890:
[----:B------:R-:W-:Y:S05]  /*0d80*/  BSYNC.RECONVERGENT B0 ;  /* 0x0000000000007941 */ /* 0x000fea0003800200 */
.L_x_1889:
        /* <DEDUP_REMOVED lines=11> */
.L_x_1892:
[----:B------:R-:W-:Y:S05]  /*0e40*/  BSYNC.RECONVERGENT B0 ;  /* 0x0000000000007941 */ /* 0x000fea0003800200 */
.L_x_1891:
        /* <DEDUP_REMOVED lines=11> */
.L_x_1894:
[----:B------:R-:W-:Y:S05]  /*0f00*/  BSYNC.RECONVERGENT B0 ;  /* 0x0000000000007941 */ /* 0x000fea0003800200 */
.L_x_1893:
        /* <DEDUP_REMOVED lines=12> */
.L_x_1896:
[----:B------:R-:W-:Y:S05]  /*0fd0*/  BSYNC.RECONVERGENT B0 ;  /* 0x0000000000007941 */ /* 0x000fea0003800200 */
.L_x_1895:
        /* <DEDUP_REMOVED lines=15> */
.L_x_1898:
[----:B------:R-:W-:Y:S05]  /*10d0*/  BSYNC.RECONVERGENT B0 ;  /* 0x0000000000007941 */ /* 0x000fea0003800200 */
.L_x_1897:
[----:B--2---:R-:W-:Y:S01]  /*10e0*/  @!P5 IMAD.MOV.U32 R7, RZ, RZ, -0x800000 ;  /* 0xff800000ff07d424 */ /* 0x004fe200078e00ff */
        /* <DEDUP_REMOVED lines=19> */
[----:B-1----:R-:W-:Y:S05]  /*1220*/  @P6 RET.REL.NODEC R226 `(_ZN5flash24flash_fwd_splitkv_kernelI23Flash_fwd_kernel_traitsILi128ELi64ELi128ELi4ELb0ELb0EN7cutlass10bfloat16_tE19Flash_kernel_traitsILi128ELi64ELi128ELi4ES3_EELb0ELb0ELb0ELb0ELb0ELb1ELb1ELb1EEEvNS_16Flash_fwd_paramsE) ;  /* 0xffffffece2746950 */ /* 0x002fea0003c3ffff */
[----:B------:R-:W-:Y:S02]  /*1230*/  MOV R5, 0xff800000 ;  /* 0xff80000000057802 */ /* 0x000fe40000000f00 */
[----:B------:R-:W-:-:S03]  /*1240*/  MOV R227, 0x0 ;  /* 0x0000000000e37802 */ /* 0x000fc60000000f00 */
[----:B------:R1:W-:Y:S02]  /*1250*/  ST.E desc[UR4][R2.64+0xe0], R5 ;  /* 0x0000e00502007985 */ /* 0x0003e4000c101904 */
[----:B-1----:R-:W-:Y:S05]  /*1260*/  RET.REL.NODEC R226 `(_ZN5flash24flash_fwd_splitkv_kernelI23Flash_fwd_kernel_traitsILi128ELi64ELi128ELi4ELb0ELb0EN7cutlass10bfloat16_tE19Flash_kernel_traitsILi128ELi64ELi128ELi4ES3_EELb0ELb0ELb0ELb0ELb0ELb1ELb1ELb1EEEvNS_16Flash_fwd_paramsE) ;  /* 0xffffffece2647950 */ /* 0x002fea0003c3ffff */
.L_x_1882:
        /* <DEDUP_REMOVED lines=104> */
.L_x_1900:
        /* <DEDUP_REMOVED lines=80> */
.L_x_1901:
[----:B------:R-:W-:Y:S05]  /*1df0*/  BSYNC.RECONVERGENT B0 ;  /* 0x0000000000007941 */ /* 0x000fea0003800200 */
.L_x_1899:
[----:B------:R-:W-:Y:S01]  /*1e00*/  ISETP.NE.AND P0, PT, R5, -0x1, PT ;  /* 0xffffffff0500780c */ /* 0x000fe20003f05270 */
[----:B------:R-:W2:Y:S04]  /*1e10*/  LD.E.64 R134, desc[UR4][R132.64+0x30] ;  /* 0x0000300484867980 */ /* 0x000ea8000c101b00 */
[----:B------:R-:W3:Y:S04]  /*1e20*/  LD.E.64 R22, desc[UR4][R132.64+0x48] ;  /* 0x0000480484167980 */ /* 0x000ee8000c101b00 */
[----:B------:R-:W4:Y:S04]  /*1e30*/  LD.E.64 R18, desc[UR4][R18.64] ;  /* 0x0000000412127980 */ /* 0x000f28000c101b00 */
[----:B------:R-:W3:Y:S04]  /*1e40*/  @!P0 LD.E.64 R26, desc[UR4][R132.64+0x18] ;  /* 0x00001804841a8980 */ /* 0x000ee8000c101b00 */
[----:B------:R-:W4:Y:S01]  /*1e50*/  LD.E.64 R6, desc[UR4][R132.64+0x10] ;  /* 0x0000100484067980 */ /* 0x000f22000c101b00 */
[----:B------:R-:W-:-:S03]  /*1e60*/  IMAD.MOV.U32 R17, RZ, RZ, RZ ;  /* 0x000000ffff117224 */ /* 0x000fc600078e00ff */
        /* <DEDUP_REMOVED lines=24> */
[C---:B------:R-:W-:Y:S02]  /*1ff0*/  SHF.L.U32 R67, R74.reuse, 0x6, RZ ;  /* 0x000000064a437819 */ /* 0x040fe400000006ff */
        /* <DEDUP_REMOVED lines=19> */
[-C--:B------:R-:W-:Y:S01]  /*2130*/  IMAD R225, R221, R126.reuse, RZ ;  /* 0x0000007edde17224 */ /* 0x080fe200078e02ff */
[----:B------:R-:W-:Y:S01]  /*2140*/  UMOV UR7, 0x400 ;  /* 0x0000040000077882 */ /* 0x000fe20000000000 */
[----:B------:R-:W-:Y:S01]  /*2150*/  IMAD R223, R219, R126, RZ ;  /* 0x0000007edbdf7224 */ /* 0x000fe200078e02ff */
[----:B------:R-:W-:Y:S01]  /*2160*/  LEA R228, R64, 0xffffff80, 0x7 ;  /* 0xffffff8040e47811 */ /* 0x000fe200078e38ff */
[----:B------:R-:W-:Y:S01]  /*2170*/  IMAD.SHL.U32 R68, R220, 0x10, RZ ;  /* 0x00000010dc447824 */ /* 0x000fe200078e00ff */
[----:B------:R-:W-:-:S02]  /*2180*/  SHF.L.U64.HI R72, R218, 0x4, R219 ;  /* 0x00000004da487819 */ /* 0x000fc400000102db */
[----:B------:R-:W-:Y:S02]  /*2190*/  SHF.L.U32 R71, R218, 0x4, RZ ;  /* 0x00000004da477819 */ /* 0x000fe400000006ff */
[----:B------:R-:W-:Y:S01]  /*21a0*/  SHF.L.U64.HI R69, R220, 0x4, R221 ;  /* 0x00000004dc457819 */ /* 0x000fe200000102dd */
[----:B-1----:R-:W-:Y:S01]  /*21b0*/  ULEA UR6, UR6, UR7, 0x18 ;  /* 0x0000000706067291 */ /* 0x002fe2000f8ec0ff */
        /* <DEDUP_REMOVED lines=22> */
[----:B------:R-:W-:Y:S02]  /*2320*/  IMAD.X R21, RZ, RZ, R3, P0 ;  /* 0x000000ffff157224 */ /* 0x000fe400000e0603 */
[-C--:B------:R-:W-:Y:S01]  /*2330*/  IMAD R3, R23, R134.reuse, RZ ;  /* 0x0000008617037224 */ /* 0x080fe200078e02ff */
[----:B------:R-:W-:Y:S01]  /*2340*/  SHF.R.S32.HI R4, RZ, 0x1f, R75 ;  /* 0x0000001fff047819 */ /* 0x000fe2000001144b */
[----:B------:R-:W-:Y:S02]  /*2350*/  IMAD.IADD R27, R27, 0x1, R24 ;  /* 0x000000011b1b7824 */ /* 0x000fe400078e0218 */
[C---:B------:R-:W-:Y:S02]  /*2360*/  IMAD R3, R22.reuse, R135, R3 ;  /* 0x0000008716037224 */ /* 0x040fe400078e0203 */
[----:B------:R-:W-:Y:S01]  /*2370*/  IMAD.WIDE.U32 R22, R22, R134, R10 ;  /* 0x0000008616167225 */ /* 0x000fe200078e000a */
[----:B------:R-:W-:-:S03]  /*2380*/  LEA.HI R4, R4, R75, RZ, 0x7 ;  /* 0x0000004b04047211 */ /* 0x000fc600078f38ff */
[----:B------:R-:W-:Y:S01]  /*2390*/  IMAD.WIDE.U32 R10, R126, R220, R26 ;  /* 0x000000dc7e0a7225 */ /* 0x000fe200078e001a */
[----:B----4-:R-:W-:-:S03]  /*23a0*/  LEA R124, P2, R22, R18, 0x1 ;  /* 0x00000012167c7211 */ /* 0x010fc600078408ff */
[----:B------:R-:W-:Y:S01]  /*23b0*/  IMAD.IADD R3, R23, 0x1, R3 ;  /* 0x0000000117037824 */ /* 0x000fe200078e0203 */
[----:B------:R-:W-:Y:S01]  /*23c0*/  SHF.R.S32.HI R4, RZ, 0x7, R4 ;  /* 0x00000007ff047819 */ /* 0x000fe20000011404 */
[----:B------:R-:W-:Y:S01]  /*23d0*/  IMAD.IADD R225, R11, 0x1, R225 ;  /* 0x000000010be17824 */ /* 0x000fe200078e02e1 */
[----:B------:R-:W-:Y:S02]  /*23e0*/  LEA R224, P0, R10, R6, 0x1 ;  /* 0x000000060ae07211 */ /* 0x000fe400078008ff */
[----:B------:R-:W-:Y:S02]  /*23f0*/  LEA.HI.X R125, R22, R19, R3, 0x1, P2 ;  /* 0x00000013167d7211 */ /* 0x000fe400010f0c03 */
[----:B------:R-:W-:Y:S02]  /*2400*/  LOP3.LUT R3, R65, 0x1c0, RZ, 0xc0, !PT ;  /* 0x000001c041037812 */ /* 0x000fe400078ec0ff */
[----:B------:R-:W-:Y:S02]  /*2410*/  VIMNMX R73, PT, PT, R217, R4, !PT ;  /* 0x00000004d9497248 */ /* 0x000fe40007fe0100 */
[----:B------:R-:W-:-:S02]  /*2420*/  LEA.HI.X R225, R10, R7, R225, 0x1, P0 ;  /* 0x000000070ae17211 */ /* 0x000fc400000f0ce1 */
[----:B------:R-:W-:Y:S02]  /*2430*/  LOP3.LUT R70, R3, 0x38, R74, 0xf8, !PT ;  /* 0x0000003803467812 */ /* 0x000fe400078ef84a */
[----:B------:R-:W-:Y:S02]  /*2440*/  ISETP.GT.AND P0, PT, R64, R73, PT ;  /* 0x000000494000720c */ /* 0x000fe40003f04270 */
[----:B------:R-:W-:Y:S01]  /*2450*/  LOP3.LUT R70, R70, 0x38, R65, 0x78, !PT ;  /* 0x0000003846467812 */ /* 0x000fe200078e7841 */
[----:B------:R-:W-:-:S03]  /*2460*/  IMAD.WIDE.U32 R20, R126, R218, R20 ;  /* 0x000000da7e147225 */ /* 0x000fc600078e0014 */
[----:B------:R-:W-:Y:S02]  /*2470*/  LOP3.LUT R70, R70, 0x1e00, R65, 0xf8, !PT ;  /* 0x00001e0046467812 */ /* 0x000fe400078ef841 */
[----:B------:R-:W-:Y:S02]  /*2480*/  IADD3 R223, PT, PT, R21, R223, RZ ;  /* 0x000000df15df7210 */ /* 0x000fe40007ffe0ff */
[----:B------:R-:W-:Y:S02]  /*2490*/  LEA R222, P1, R20, R8, 0x1 ;  /* 0x0000000814de7211 */ /* 0x000fe400078208ff */
[----:B------:R-:W-:Y:S02]  /*24a0*/  LEA R70, R70, UR6, 0x1 ;  /* 0x0000000646467c11 */ /* 0x000fe4000f8e08ff */
[----:B------:R-:W-:Y:S02]  /*24b0*/  LEA.HI.X R223, R20, R9, R223, 0x1, P1 ;  /* 0x0000000914df7211 */ /* 0x000fe400008f0cdf */
[----:B------:R-:W-:-:S02]  /*24c0*/  LEA.HI R12, R12, R12, RZ, 0x1 ;  /* 0x0000000c0c0c7211 */ /* 0x000fc400078f08ff */
        /* <DEDUP_REMOVED lines=65> */
[C---:B------:R-:W-:Y:S01]  /*28e0*/  IMAD.WIDE.U32 R24, R2.reuse, R24, R28 ;  /* 0x0000001802187225 */ /* 0x040fe200078e001c */
        /* <DEDUP_REMOVED lines=41> */
.L_x_2003:
[----:B------:R-:W-:Y:S01]  /*2b80*/  VIADD R97, R97, 0x80 ;  /* 0x0000008061617836 */ /* 0x000fe20000000000 */
[----:B------:R-:W-:Y:S01]  /*2b90*/  BSSY.RECONVERGENT B0, `(.L_x_1903) ;  /* 0x0000012000007945 */ /* 0x000fe20003800200 */
[----:B------:R-:W-:Y:S03]  /*2ba0*/  VIADD R99, R99, 0x80 ;  /* 0x0000008063637836 */ /* 0x000fe60000000000 */
[-C--:B------:R-:W-:Y:S02]  /*2bb0*/  ISETP.GE.AND P0, PT, R126, R97.reuse, PT ;  /* 0x000000617e00720c */ /* 0x080fe40003f06270 */
[----:B------:R-:W-:Y:S02]  /*2bc0*/  ISETP.GE.AND P2, PT, R118, R97, PT ;  /* 0x000000617600720c */ /* 0x000fe40003f46270 */
[----:B------:R-:W-:Y:S02]  /*2bd0*/  ISETP.GE.AND P0, PT, R126, R99, !P0 ;  /* 0x000000637e00720c */ /* 0x000fe40004706270 */
[----:B------:R-:W-:Y:S02]  /*2be0*/  ISETP.GE.AND P1, PT, R116, R97, PT ;  /* 0x000000617400720c */ /* 0x000fe40003f26270 */
        /* <DEDUP_REMOVED lines=8> */
[----:B------:R-:W2:Y:S04]  /*2c70*/  @!P2 LD.E.128 R20, desc[UR4][R78.64] ;  /* 0x000000044e14a980 */ /* 0x000ea8000c101d00 */
[----:B--2---:R1:W-:Y:S04]  /*2c80*/  @!P2 ST.E.128 desc[UR4][R86.64], R20 ;  /* 0x000000145600a985 */ /* 0x0043e8000c101d04 */
[----:B------:R-:W2:Y:S04]  /*2c90*/  @!P1 LD.E.128 R4, desc[UR4][R78.64+0x80] ;  /* 0x000080044e049980 */ /* 0x000ea8000c101d00 */
[----:B--2---:R1:W-:Y:S02]  /*2ca0*/  @!P1 ST.E.128 desc[UR4][R86.64+0x80], R4 ;  /* 0x0000800456009985 */ /* 0x0043e4000c101d04 */
.L_x_1904:
[----:B------:R-:W-:Y:S05]  /*2cb0*/  BSYNC.RECONVERGENT B0 ;  /* 0x0000000000007941 */ /* 0x000fea0003800200 */
.L_x_1903:
        /* <DEDUP_REMOVED lines=12> */
.L_x_1906:
[----:B------:R-:W-:Y:S05]  /*2d80*/  BSYNC.RECONVERGENT B0 ;  /* 0x0000000000007941 */ /* 0x000fea0003800200 */
.L_x_1905:
        /* <DEDUP_REMOVED lines=12> */
.L_x_1908:
[----:B------:R-:W-:Y:S05]  /*2e50*/  BSYNC.RECONVERGENT B0 ;  /* 0x0000000000007941 */ /* 0x000fea0003800200 */
.L_x_1907:
[----:B------:R-:W-:Y:S01]  /*2e60*/  ISETP.GE.AND P1, PT, R114, R99, !P4 ;  /* 0x000000637200720c */ /* 0x000fe20006726270 */
[----:B------:R-:W-:Y:S01]  /*2e70*/  BSSY.RECONVERGENT B0, `(.L_x_1909) ;  /* 0x0000011000007945 */ /* 0x000fe20003800200 */
[C---:B------:R-:W-:Y:S02]  /*2e80*/  ISETP.GE.AND P6, PT, R112.reuse, R97, PT ;  /* 0x000000617000720c */ /* 0x040fe40003fc6270 */
[----:B------:R-:W-:Y:S02]  /*2e90*/  P2R R111, PR, RZ, 0x2 ;  /* 0x00000002ff6f7803 */ /* 0x000fe40000000000 */
[----:B------:R-:W-:Y:S07]  /*2ea0*/  ISETP.LT.OR P6, PT, R112, R99, P6 ;  /* 0x000000637000720c */ /* 0x000fee00037c1670 */
[----:B------:R-:W-:Y:S06]  /*2eb0*/  @!P1 BRA `(.L_x_1910) ;  /* 0x0000000000309947 */ /* 0x000fec0003800000 */
        /* <DEDUP_REMOVED lines=12> */
.L_x_1910:
[----:B------:R-:W-:Y:S05]  /*2f80*/  BSYNC.RECONVERGENT B0 ;  /* 0x0000000000007941 */ /* 0x000fea0003800200 */
.L_x_1909:
        /* <DEDUP_REMOVED lines=15> */
.L_x_1912:
[----:B------:R-:W-:Y:S05]  /*3080*/  BSYNC.RECONVERGENT B0 ;  /* 0x0000000000007941 */ /* 0x000fea0003800200 */
.L_x_1911:
[----:B------:R-:W-:Y:S01]  /*3090*/  ISETP.GE.AND P5, PT, R110, R99, !P5 ;  /* 0x000000636e00720c */ /* 0x000fe20006fa6270 */
[----:B------:R-:W-:Y:S01]  /*30a0*/  BSSY.RECONVERGENT B0, `(.L_x_1913) ;  /* 0x0000011000007945 */ /* 0x000fe20003800200 */
[C---:B------:R-:W-:Y:S04]  /*30b0*/  ISETP.GE.AND P4, PT, R108.reuse, R97, PT ;  /* 0x000000616c00720c */ /* 0x040fe80003f86270 */
[----:B------:R-:W-:Y:S07]  /*30c0*/  ISETP.GE.AND P4, PT, R108, R99, !P4 ;  /* 0x000000636c00720c */ /* 0x000fee0006786270 */
[----:B------:R-:W-:Y:S05]  /*30d0*/  @!P5 BRA `(.L_x_1914) ;  /* 0x000000000034d947 */ /* 0x000fea0003800000 */
[-C--:B------:R-:W-:Y:S01]  /*30e0*/  ISETP.GE.AND P1, PT, R14, R229.reuse, PT ;  /* 0x000000e50e00720c */ /* 0x080fe20003f26270 */
[----:B------:R-:W-:Y:S04]  /*30f0*/  IMAD.WIDE.U32 R18, R128, 0xa0, R78 ;  /* 0x000000a080127825 */ /* 0x000fe800078e004e */
[----:B------:R-:W-:Y:S02]  /*3100*/  IMAD R0, R129, 0xa0, RZ ;  /* 0x000000a081007824 */ /* 0x000fe400078e02ff */
[----:B-1234-:R-:W-:Y:S03]  /*3110*/  IMAD.WIDE.U32 R2, R220, 0xa0, R86 ;  /* 0x000000a0dc027825 */ /* 0x01efe600078e0056 */
        /* <DEDUP_REMOVED lines=9> */
.L_x_1914:
[----:B------:R-:W-:Y:S05]  /*31b0*/  BSYNC.RECONVERGENT B0 ;  /* 0x0000000000007941 */ /* 0x000fea0003800200 */
.L_x_1913:
[C---:B------:R-:W-:Y:S01]  /*31c0*/  ISETP.GE.AND P3, PT, R106.reuse, R97, PT ;  /* 0x000000616a00720c */ /* 0x040fe20003f66270 */
[----:B------:R-:W-:Y:S03]  /*31d0*/  BSSY.RECONVERGENT B0, `(.L_x_1915) ;  /* 0x0000011000007945 */ /* 0x000fe60003800200 */
[----:B------:R-:W-:Y:S01]  /*31e0*/  ISETP.GE.AND P3, PT, R106, R99, !P3 ;  /* 0x000000636a00720c */ /* 0x000fe20005f66270 */
[----:B------:R-:W-:Y:S01]  /*31f0*/  @!UPT UIADD3 URZ, UPT, UPT, URZ, URZ, URZ ;  /* 0x000000fffffff290 */ /* 0x000fe2000fffe0ff */
[----:B------:R-:W-:Y:S11]  /*3200*/  @!P4 BRA `(.L_x_1916) ;  /* 0x000000000034c947 */ /* 0x000ff60003800000 */
        /* <DEDUP_REMOVED lines=13> */
.L_x_1916:
[----:B------:R-:W-:Y:S05]  /*32e0*/  BSYNC.RECONVERGENT B0 ;  /* 0x0000000000007941 */ /* 0x000fea0003800200 */
.L_x_1915:
[----:B------:R-:W-:Y:S04]  /*32f0*/  BSSY.RECONVERGENT B0, `(.L_x_1917) ;  /* 0x000000f000007945 */ /* 0x000fe80003800200 */
        /* <DEDUP_REMOVED lines=14> */
.L_x_1918:
[----:B------:R-:W-:Y:S05]  /*33e0*/  BSYNC.RECONVERGENT B0 ;  /* 0x0000000000007941 */ /* 0x000fea0003800200 */
.L_x_1917:
        /* <DEDUP_REMOVED lines=29> */
.L_x_1922:
[----:B------:R-:W-:Y:S05]  /*35c0*/  BSYNC.RECONVERGENT B0 ;  /* 0x0000000000007941 */ /* 0x000fea0003800200 */
.L_x_1921:
        /* <DEDUP_REMOVED lines=16> */
.L_x_1924:
[----:B------:R-:W-:Y:S05]  /*36d0*/  BSYNC.RECONVERGENT B0 ;  /* 0x0000000000007941 */ /* 0x000fea0003800200 */
.L_x_1923:
        /* <DEDUP_REMOVED lines=16> */
.L_x_1926:
[----:B------:R-:W-:Y:S05]  /*37e0*/  BSYNC.RECONVERGENT B0 ;  /* 0x0000000000007941 */ /* 0x000fea0003800200 */
.L_x_1925:
        /* <DEDUP_REMOVED lines=17> */
.L_x_1928:
[----:B------:R-:W-:Y:S05]  /*3900*/  BSYNC.RECONVERGENT B0 ;  /* 0x0000000000007941 */ /* 0x000fea0003800200 */
.L_x_1927:
        /* <DEDUP_REMOVED lines=12> */
.L_x_1930:
[----:B------:R-:W-:Y:S05]  /*39d0*/  BSYNC.RECONVERGENT B0 ;  /* 0x0000000000007941 */ /* 0x000fea0003800200 */
.L_x_1929:
        /* <DEDUP_REMOVED lines=15> */
.L_x_1932:
[----:B------:R-:W-:Y:S05]  /*3ad0*/  BSYNC.RECONVERGENT B0 ;  /* 0x0000000000007941 */ /* 0x000fea0003800200 */
.L_x_1931:
        /* <DEDUP_REMOVED lines=15> */
.L_x_1934:
[----:B------:R-:W-:Y:S05]  /*3bd0*/  BSYNC.RECONVERGENT B0 ;  /* 0x0000000000007941 */ /* 0x000fea0003800200 */
.L_x_1933:
[----:B------:R-:W-:Y:S05]  /*3be0*/  @!P3 BRA `(.L_x_1935) ;  /* 0x0000009400acb947 */ /* 0x000fea0003800000 */
[----:B------:R-:W-:Y:S01]  /*3bf0*/  IMAD R0, R131, 0xe0, RZ ;  /* 0x000000e083007824 */ /* 0x000fe200078e02ff */
[----:B------:R-:W-:Y:S01]  /*3c00*/  MOV R8, R10 ;  /* 0x0000000a00087202 */ /* 0x000fe20000000f00 */
[----:B-1234-:R-:W-:Y:S01]  /*3c10*/  IMAD.WIDE.U32 R2, R218, 0xe0, R84 ;  /* 0x000000e0da027825 */ /* 0x01efe200078e0054 */
[-C--:B------:R-:W-:Y:S03]  /*3c20*/  ISETP.GE.AND P0, PT, R14, R229.reuse, PT ;  /* 0x000000e50e00720c */ /* 0x080fe60003f06270 */
        /* <DEDUP_REMOVED lines=12> */
.L_x_1920:
        /* <DEDUP_REMOVED lines=59> */
.L_x_1940:
[----:B------:R-:W-:Y:S05]  /*40a0*/  BSYNC.RECONVERGENT B0 ;  /* 0x0000000000007941 */ /* 0x000fea0003800200 */
.L_x_1939:
        /* <DEDUP_REMOVED lines=49> */
.L_x_1938:
[----:B------:R-:W-:Y:S05]  /*43c0*/  BSYNC.RECONVERGENT B1 ;  /* 0x0000000000017941 */ /* 0x000fea0003800200 */
.L_x_1937:
        /* <DEDUP_REMOVED lines=63> */
.L_x_1944:
[----:B------:R-:W-:Y:S05]  /*47c0*/  BSYNC.RECONVERGENT B0 ;  /* 0x0000000000007941 */ /* 0x000fea0003800200 */
.L_x_1943:
        /* <DEDUP_REMOVED lines=49> */
.L_x_1942:
[----:B------:R-:W-:Y:S05]  /*4ae0*/  BSYNC.RECONVERGENT B1 ;  /* 0x0000000000017941 */ /* 0x000fea0003800200 */
.L_x_1941:
        /* <DEDUP_REMOVED lines=62> */
.L_x_1948:
[----:B------:R-:W-:Y:S05]  /*4ed0*/  BSYNC.RECONVERGENT B0 ;  /* 0x0000000000007941 */ /* 0x000fea0003800200 */
.L_x_1947:
        /* <DEDUP_REMOVED lines=49> */
.L_x_1946:
[----:B------:R-:W-:Y:S05]  /*51f0*/  BSYNC.RECONVERGENT B1 ;  /* 0x0000000000017941 */ /* 0x000fea0003800200 */
.L_x_1945:
        /* <DEDUP_REMOVED lines=65> */
.L_x_1952:
[----:B------:R-:W-:Y:S05]  /*5610*/  BSYNC.RECONVERGENT B0 ;  /* 0x0000000000007941 */ /* 0x000fea0003800200 */
.L_x_1951:
        /* <DEDUP_REMOVED lines=47> */
.L_x_1950:
[----:B------:R-:W-:Y:S05]  /*5910*/  BSYNC.RECONVERGENT B1 ;  /* 0x0000000000017941 */ /* 0x000fea0003800200 */
.L_x_1949:
        /* <DEDUP_REMOVED lines=58> */
.L_x_1956:
[----:B------:R-:W-:Y:S05]  /*5cc0*/  BSYNC.RECONVERGENT B0 ;  /* 0x0000000000007941 */ /* 0x000fea0003800200 */
.L_x_1955:
        /* <DEDUP_REMOVED lines=47> */
.L_x_1954:
[----:B------:R-:W-:Y:S05]  /*5fc0*/  BSYNC.RECONVERGENT B1 ;  /* 0x0000000000017941 */ /* 0x000fea0003800200 */
.L_x_1953:
        /* <DEDUP_REMOVED lines=63> */
.L_x_1960:
[----:B------:R-:W-:Y:S05]  /*63c0*/  BSYNC.RECONVERGENT B0 ;  /* 0x0000000000007941 */ /* 0x000fea0003800200 */
.L_x_1959:
        /* <DEDUP_REMOVED lines=47> */
.L_x_1958:
[----:B------:R-:W-:Y:S05]  /*66c0*/  BSYNC.RECONVERGENT B1 ;  /* 0x0000000000017941 */ /* 0x000fea0003800200 */
.L_x_1957:
        /* <DEDUP_REMOVED lines=61> */
.L_x_1964:
[----:B------:R-:W-:Y:S05]  /*6aa0*/  BSYNC.RECONVERGENT B0 ;  /* 0x0000000000007941 */ /* 0x000fea0003800200 */
.L_x_1963:
        /* <DEDUP_REMOVED lines=47> */
.L_x_1962:
[----:B------:R-:W-:Y:S05]  /*6da0*/  BSYNC.RECONVERGENT B1 ;  /* 0x0000000000017941 */ /* 0x000fea0003800200 */
.L_x_1961:
        /* <DEDUP_REMOVED lines=61> */
.L_x_1968:
[----:B------:R-:W-:Y:S05]  /*7180*/  BSYNC.RECONVERGENT B0 ;  /* 0x0000000000007941 */ /* 0x000fea0003800200 */
.L_x_1967:
        /* <DEDUP_REMOVED lines=47> */
.L_x_1966:
[----:B------:R-:W-:Y:S05]  /*7480*/  BSYNC.RECONVERGENT B1 ;  /* 0x0000000000017941 */ /* 0x000fea0003800200 */
.L_x_1965:
[----:B------:R-:W3:Y:S02]  /*7490*/  LD.E R3, desc[UR4][R132.64+0xd0] ;  /* 0x0000d00484037980 */ /* 0x000ee4000c101900 */
[----:B---3--:R-:W-:Y:S05]  /*74a0*/  IMAD.U32 R3, R3, -0x40, RZ ;  /* 0xffffffc003037824 */ /* 0x008fea00078e00ff */
[C---:B------:R-:W-:Y:S02]  /*74b0*/  LEA R16, P1, R3.reuse, R16, 0x1 ;  /* 0x0000001003107211 */ /* 0x040fe400078208ff */
[C---:B------:R-:W-:Y:S02]  /*74c0*/  LEA R54, P0, R3.reuse, R54, 0x1 ;  /* 0x0000003603367211 */ /* 0x040fe400078008ff */
[C---:B------:R-:W-:Y:S02]  /*74d0*/  LEA.HI.X.SX32 R17, R3.reuse, R17, 0x1, P1 ;  /* 0x0000001103117211 */ /* 0x040fe400008f0eff */
[----:B------:R-:W-:Y:S01]  /*74e0*/  LEA.HI.X.SX32 R55, R3, R55, 0x1, P0 ;  /* 0x0000003703377211 */ /* 0x000fe200000f0eff */
[----:B------:R-:W-:Y:S05]  /*74f0*/  BRA `(.L_x_1935) ;  /* 0x0000005c00687947 */ /* 0x000fea0003800000 */
.L_x_1936:
        /* <DEDUP_REMOVED lines=95> */
.L_x_1972:
[----:B------:R-:W-:Y:S05]  /*7af0*/  BSYNC.RECONVERGENT B0 ;  /* 0x0000000000007941 */ /* 0x000fea0003800200 */
.L_x_1971:
        /* <DEDUP_REMOVED lines=88> */
.L_x_1970:
[----:B------:R-:W-:Y:S05]  /*8080*/  BSYNC.RECONVERGENT B1 ;  /* 0x0000000000017941 */ /* 0x000fea0003800200 */
.L_x_1969:
        /* <DEDUP_REMOVED lines=97> */
.L_x_1976:
[----:B------:R-:W-:Y:S05]  /*86a0*/  BSYNC.RECONVERGENT B0 ;  /* 0x0000000000007941 */ /* 0x000fea0003800200 */
.L_x_1975:
        /* <DEDUP_REMOVED lines=88> */
.L_x_1974:
[----:B------:R-:W-:Y:S05]  /*8c30*/  BSYNC.RECONVERGENT B1 ;  /* 0x0000000000017941 */ /* 0x000fea0003800200 */
.L_x_1973:
        /* <DEDUP_REMOVED lines=97> */
.L_x_1980:
[----:B------:R-:W-:Y:S05]  /*9250*/  BSYNC.RECONVERGENT B0 ;  /* 0x0000000000007941 */ /* 0x000fea0003800200 */
.L_x_1979:
        /* <DEDUP_REMOVED lines=88> */
.L_x_1978:
[----:B------:R-:W-:Y:S05]  /*97e0*/  BSYNC.RECONVERGENT B1 ;  /* 0x0000000000017941 */ /* 0x000fea0003800200 */
.L_x_1977:
        /* <DEDUP_REMOVED lines=8> */
[----:B--2-4-:R-:W-:Y:S01]  /*9870*/  IMAD.WIDE.U32 R136, R218, 0x60, R84 ;  /* 0x00000060da887825 */ /* 0x014fe200078e0054 */
[----:B------:R-:W-:Y:S03]  /*9880*/  BSSY.RECONVERGENT B0, `(.L_x_1983) ;  /* 0x000005a000007945 */ /* 0x000fe60003800200 */
[----:B------:R-:W-:Y:S01]  /*9890*/  IMAD.WIDE.U32 R34, R130, 0x60, R8 ;  /* 0x0000006082227825 */ /* 0x000fe200078e0008 */
        /* <DEDUP_REMOVED lines=88> */
.L_x_1984:
[----:B------:R-:W-:Y:S05]  /*9e20*/  BSYNC.RECONVERGENT B0 ;  /* 0x0000000000007941 */ /* 0x000fea0003800200 */
.L_x_1983:
        /* <DEDUP_REMOVED lines=89> */
.L_x_1982:
[----:B------:R-:W-:Y:S05]  /*a3c0*/  BSYNC.RECONVERGENT B1 ;  /* 0x0000000000017941 */ /* 0x000fea0003800200 */
.L_x_1981:
        /* <DEDUP_REMOVED lines=94> */
.L_x_1988:
[----:B------:R-:W-:Y:S05]  /*a9b0*/  BSYNC.RECONVERGENT B0 ;  /* 0x0000000000007941 */ /* 0x000fea0003800200 */
.L_x_1987:
        /* <DEDUP_REMOVED lines=88> */
.L_x_1986:
[----:B------:R-:W-:Y:S05]  /*af40*/  BSYNC.RECONVERGENT B1 ;  /* 0x0000000000017941 */ /* 0x000fea0003800200 */
.L_x_1985:
[----:B------:R-:W-:Y:S04]  /*af50*/  BSSY.RECONVERGENT B1, `(.L_x_1989) ;  /* 0x00000ba000017945 */ /* 0x000fe80003800200 */
        /* <DEDUP_REMOVED lines=96> */
.L_x_1992:
[----:B------:R-:W-:Y:S05]  /*b560*/  BSYNC.RECONVERGENT B0 ;  /* 0x0000000000007941 */ /* 0x000fea0003800200 */
.L_x_1991:
        /* <DEDUP_REMOVED lines=88> */
.L_x_1990:
[----:B------:R-:W-:Y:S05]  /*baf0*/  BSYNC.RECONVERGENT B1 ;  /* 0x0000000000017941 */ /* 0x000fea0003800200 */
.L_x_1989:
[----:B------:R-:W-:Y:S04]  /*bb00*/  BSSY.RECONVERGENT B1, `(.L_x_1993) ;  /* 0x00000b9000017945 */ /* 0x000fe80003800200 */
[----:B------:R-:W-:Y:S05]  /*bb10*/  @!P4 BRA `(.L_x_1994) ;  /* 0x0000000800dcc947 */ /* 0x000fea0003800000 */
[----:B------:R-:W-:Y:S01]  /*bb20*/  IMAD R5, R131, 0xc0, RZ ;  /* 0x000000c083057824 */ /* 0x000fe200078e02ff */
[-C--:B-----5:R-:W-:Y:S01]  /*bb30*/  ISETP.GE.AND P0, PT, R14, R109.reuse, PT ;  /* 0x0000006d0e00720c */ /* 0x0a0fe20003f06270 */
[----:B------:R-:W-:Y:S01]  /*bb40*/  IMAD R3, R219, 0xc0, RZ ;  /* 0x000000c0db037824 */ /* 0x000fe200078e02ff */
[----:B------:R-:W-:Y:S01]  /*bb50*/  MOV R8, R10 ;  /* 0x0000000a00087202 */ /* 0x000fe20000000f00 */
[----:B--2-4-:R-:W-:Y:S01]  /*bb60*/  IMAD.WIDE.U32 R136, R218, 0xc0, R84 ;  /* 0x000000c0da887825 */ /* 0x014fe200078e0054 */
[----:B------:R-:W-:Y:S01]  /*bb70*/  ISETP.GE.AND P4, PT, R11, R109, PT ;  /* 0x0000006d0b00720c */ /* 0x000fe20003f86270 */
[----:B------:R-:W-:Y:S02]  /*bb80*/  BSSY.RECONVERGENT B0, `(.L_x_1995) ;  /* 0x000005a000007945 */ /* 0x000fe40003800200 */
        /* <DEDUP_REMOVED lines=89> */
.L_x_1996:
[----:B------:R-:W-:Y:S05]  /*c120*/  BSYNC.RECONVERGENT B0 ;  /* 0x0000000000007941 */ /* 0x000fea0003800200 */
.L_x_1995:
        /* <DEDUP_REMOVED lines=86> */
.L_x_1994:
[----:B------:R-:W-:Y:S05]  /*c690*/  BSYNC.RECONVERGENT B1 ;  /* 0x0000000000017941 */ /* 0x000fea0003800200 */
.L_x_1993:
        /* <DEDUP_REMOVED lines=98> */
.L_x_2000:
[----:B------:R-:W-:Y:S05]  /*ccc0*/  BSYNC.RECONVERGENT B0 ;  /* 0x0000000000007941 */ /* 0x000fea0003800200 */
.L_x_1999:
        /* <DEDUP_REMOVED lines=86> */
.L_x_1998:
[----:B------:R-:W-:Y:S05]  /*d230*/  BSYNC.RECONVERGENT B1 ;  /* 0x0000000000017941 */ /* 0x000fea0003800200 */
.L_x_1997:
[----:B------:R-:W3:Y:S02]  /*d240*/  LD.E R3, desc[UR4][R132.64+0xd0] ;  /* 0x0000d00484037980 */ /* 0x000ee4000c101900 */
[----:B---3--:R-:W-:Y:S05]  /*d250*/  IMAD.U32 R3, R3, -0x40, RZ ;  /* 0xffffffc003037824 */ /* 0x008fea00078e00ff */
[C---:B------:R-:W-:Y:S02]  /*d260*/  LEA R82, P1, R3.reuse, R82, 0x1 ;  /* 0x0000005203527211 */ /* 0x040fe400078208ff */
[C---:B------:R-:W-:Y:S02]  /*d270*/  LEA R80, P0, R3.reuse, R80, 0x1 ;  /* 0x0000005003507211 */ /* 0x040fe400078008ff */
[C---:B------:R-:W-:Y:S02]  /*d280*/  LEA.HI.X.SX32 R83, R3.reuse, R83, 0x1, P1 ;  /* 0x0000005303537211 */ /* 0x040fe400008f0eff */
[----:B------:R-:W-:Y:S09]  /*d290*/  LEA.HI.X.SX32 R81, R3, R81, 0x1, P0 ;  /* 0x0000005103517211 */ /* 0x000ff200000f0eff */
.L_x_1935:
[----:B------:R-:W-:Y:S05]  /*d2a0*/  BSYNC.RECONVERGENT B2 ;  /* 0x0000000000027941 */ /* 0x000fea0003800200 */
.L_x_1919:
        /* <DEDUP_REMOVED lines=101> */
.L_x_2002:
[----:B------:R-:W-:Y:S05]  /*d900*/  BSYNC.RECONVERGENT B0 ;  /* 0x0000000000007941 */ /* 0x000fea0003800200 */
.L_x_2001:
[----:B------:R-:W-:Y:S05]  /*d910*/  @P2 BRA `(.L_x_2003) ;  /* 0xffffff5000982947 */ /* 0x000fea000383ffff */
.L_x_1902:
        /* <DEDUP_REMOVED lines=34> */
.L_x_2007:
[----:B------:R-:W-:Y:S05]  /*db40*/  BSYNC.RECONVERGENT B0 ;  /* 0x0000000000007941 */ /* 0x000fea0003800200 */
.L_x_2006:
        /* <DEDUP_REMOVED lines=14> */
.L_x_2009:
[----:B------:R-:W-:Y:S05]  /*dc30*/  BSYNC.RECONVERGENT B0 ;  /* 0x0000000000007941 */ /* 0x000fea0003800200 */
.L_x_2008:
        /* <DEDUP_REMOVED lines=16> */
.L_x_2011:
[----:B------:R-:W-:Y:S05]  /*dd40*/  BSYNC.RECONVERGENT B0 ;  /* 0x0000000000007941 */ /* 0x000fea0003800200 */
.L_x_2010:
        /* <DEDUP_REMOVED lines=16> */
.L_x_2005:
        /* <DEDUP_REMOVED lines=84> */
.L_x_2019:
[----:B------:R-:W-:Y:S05]  /*e390*/  BSYNC.RECONVERGENT B0 ;  /* 0x0000000000007941 */ /* 0x000fea0003800200 */
.L_x_2018:
[----:B-----5:R-:W-:Y:S01]  /*e3a0*/  IMAD.MOV.U32 R6, RZ, RZ, R18 ;  /* 0x000000ffff067224 */ /* 0x020fe200078e0012 */
[----:B------:R-:W-:Y:S01]  /*e3b0*/  MOV R4, R16 ;  /* 0x0000001000047202 */ /* 0x000fe20000000f00 */
[----:B------:R-:W-:Y:S01]  /*e3c0*/  IMAD.MOV.U32 R7, RZ, RZ, R19 ;  /* 0x000000ffff077224 */ /* 0x000fe200078e0013 */
[----:B------:R-:W-:Y:S02]  /*e3d0*/  MOV R5, R17 ;  /* 0x0000001100057202 */ /* 0x000fe40000000f00 */
.L_x_2017:
[----:B------:R-:W-:Y:S05]  /*e3e0*/  BSYNC.RECONVERGENT B1 ;  /* 0x0000000000017941 */ /* 0x000fea0003800200 */
.L_x_2016:
        /* <DEDUP_REMOVED lines=50> */
.L_x_2021:
[----:B------:R-:W-:Y:S05]  /*e710*/  BSYNC.RECONVERGENT B0 ;  /* 0x0000000000007941 */ /* 0x000fea0003800200 */
.L_x_2020:
[----:B-----5:R3:W-:Y:S02]  /*e720*/  STS.128 [R70+0x2000], R16 ;  /* 0x0020001046007388 */ /* 0x0207e40000000c00 */
.L_x_2015:
[----:B------:R-:W-:Y:S05]  /*e730*/  BSYNC.RECONVERGENT B2 ;  /* 0x0000000000027941 */ /* 0x000fea0003800200 */
.L_x_2014:
        /* <DEDUP_REMOVED lines=54> */
.L_x_2027:
[----:B------:R-:W-:Y:S05]  /*eaa0*/  BSYNC.RECONVERGENT B0 ;  /* 0x0000000000007941 */ /* 0x000fea0003800200 */
.L_x_2026:
[----:B-----5:R1:W-:Y:S02]  /*eab0*/  STS.128 [R70+0x800], R16 ;  /* 0x0008001046007388 */ /* 0x0203e40000000c00 */
.L_x_2025:
[----:B------:R-:W-:Y:S05]  /*eac0*/  BSYNC.RECONVERGENT B1 ;  /* 0x0000000000017941 */ /* 0x000fea0003800200 */
.L_x_2024:
        /* <DEDUP_REMOVED lines=47> */
.L_x_2029:
[----:B------:R-:W-:Y:S05]  /*edc0*/  BSYNC.RECONVERGENT B0 ;  /* 0x0000000000007941 */ /* 0x000fea0003800200 */
.L_x_2028:
[----:B-----5:R3:W-:Y:S02]  /*edd0*/  STS.128 [R70+0x2800], R16 ;  /* 0x0028001046007388 */ /* 0x0207e40000000c00 */
.L_x_2023:
[----:B------:R-:W-:Y:S05]  /*ede0*/  BSYNC.RECONVERGENT B2 ;  /* 0x0000000000027941 */ /* 0x000fea0003800200 */
.L_x_2022:
        /* <DEDUP_REMOVED lines=54> */
.L_x_2035:
[----:B------:R-:W-:Y:S05]  /*f150*/  BSYNC.RECONVERGENT B0 ;  /* 0x0000000000007941 */ /* 0x000fea0003800200 */
.L_x_2034:
[----:B-----5:R1:W-:Y:S02]  /*f160*/  STS.128 [R70+0x1000], R16 ;  /* 0x0010001046007388 */ /* 0x0203e40000000c00 */
.L_x_2033:
[----:B------:R-:W-:Y:S05]  /*f170*/  BSYNC.RECONVERGENT B1 ;  /* 0x0000000000017941 */ /* 0x000fea0003800200 */
.L_x_2032:
        /* <DEDUP_REMOVED lines=47> */
.L_x_2037:
[----:B------:R-:W-:Y:S05]  /*f470*/  BSYNC.RECONVERGENT B0 ;  /* 0x0000000000007941 */ /* 0x000fea0003800200 */
.L_x_2036:
[----:B-----5:R1:W-:Y:S02]  /*f480*/  STS.128 [R70+0x3000], R16 ;  /* 0x0030001046007388 */ /* 0x0203e40000000c00 */
.L_x_2031:
[----:B------:R-:W-:Y:S05]  /*f490*/  BSYNC.RECONVERGENT B2 ;  /* 0x0000000000027941 */ /* 0x000fea0003800200 */
.L_x_2030:
        /* <DEDUP_REMOVED lines=54> */
.L_x_2041:
[----:B------:R-:W-:Y:S05]  /*f800*/  BSYNC.RECONVERGENT B0 ;  /* 0x0000000000007941 */ /* 0x000fea0003800200 */
.L_x_2040:
[----:B-----5:R3:W-:Y:S02]  /*f810*/  STS.128 [R70+0x1800], R16 ;  /* 0x0018001046007388 */ /* 0x0207e40000000c00 */
.L_x_2039:
[----:B------:R-:W-:Y:S05]  /*f820*/  BSYNC.RECONVERGENT B1 ;  /* 0x0000000000017941 */ /* 0x000fea0003800200 */
.L_x_2038:
        /* <DEDUP_REMOVED lines=46> */
.L_x_2043:
[----:B------:R-:W-:Y:S05]  /*fb10*/  BSYNC.RECONVERGENT B0 ;  /* 0x0000000000007941 */ /* 0x000fea0003800200 */
.L_x_2042:
[----:B-----5:R3:W-:Y:S01]  /*fb20*/  STS.128 [R70+0x3800], R16 ;  /* 0x0038001046007388 */ /* 0x0207e20000000c00 */
[----:B------:R-:W-:Y:S05]  /*fb30*/  BRA `(.L_x_2012) ;  /* 0x0000002c00647947 */ /* 0x000fea0003800000 */
.L_x_2013:
        /* <DEDUP_REMOVED lines=96> */
.L_x_2048:
[----:B------:R-:W-:Y:S05]  /*10140*/  BSYNC.RECONVERGENT B0 ;  /* 0x0000000000007941 */ /* 0x000fea0003800200 */
.L_x_2047:
[----:B------:R-:W-:Y:S05]  /*10150*/  BSYNC.RECONVERGENT B1 ;  /* 0x0000000000017941 */ /* 0x000fea0003800200 */
.L_x_2046:
        /* <DEDUP_REMOVED lines=86> */
.L_x_2050:
[----:B------:R-:W-:Y:S05]  /*106c0*/  BSYNC.RECONVERGENT B0 ;  /* 0x0000000000007941 */ /* 0x000fea0003800200 */
.L_x_2049:
[----:B-----5:R4:W-:Y:S02]  /*106d0*/  STS.128 [R70+0x2000], R24 ;  /* 0x0020001846007388 */ /* 0x0209e40000000c00 */
.L_x_2045:
[----:B------:R-:W-:Y:S05]  /*106e0*/  BSYNC.RECONVERGENT B2 ;  /* 0x0000000000027941 */ /* 0x000fea0003800200 */
.L_x_2044:
        /* <DEDUP_REMOVED lines=92> */
.L_x_2056:
[----:B------:R-:W-:Y:S05]  /*10cb0*/  BSYNC.RECONVERGENT B0 ;  /* 0x0000000000007941 */ /* 0x000fea0003800200 */
.L_x_2055:
[----:B-----5:R4:W-:Y:S02]  /*10cc0*/  STS.128 [R70+0x800], R24 ;  /* 0x0008001846007388 */ /* 0x0209e40000000c00 */
.L_x_2054:
[----:B------:R-:W-:Y:S05]  /*10cd0*/  BSYNC.RECONVERGENT B1 ;  /* 0x0000000000017941 */ /* 0x000fea0003800200 */
.L_x_2053:
        /* <DEDUP_REMOVED lines=85> */
.L_x_2058:
[----:B------:R-:W-:Y:S05]  /*11230*/  BSYNC.RECONVERGENT B0 ;  /* 0x0000000000007941 */ /* 0x000fea0003800200 */
.L_x_2057:
[----:B-----5:R4:W-:Y:S02]  /*11240*/  STS.128 [R70+0x2800], R24 ;  /* 0x0028001846007388 */ /* 0x0209e40000000c00 */
.L_x_2052:
[----:B------:R-:W-:Y:S05]  /*11250*/  BSYNC.RECONVERGENT B2 ;  /* 0x0000000000027941 */ /* 0x000fea0003800200 */
.L_x_2051:
        /* <DEDUP_REMOVED lines=90> */
.L_x_2064:
[----:B------:R-:W-:Y:S05]  /*11800*/  BSYNC.RECONVERGENT B0 ;  /* 0x0000000000007941 */ /* 0x000fea0003800200 */
.L_x_2063:
[----:B-----5:R4:W-:Y:S02]  /*11810*/  STS.128 [R70+0x1000], R24 ;  /* 0x0010001846007388 */ /* 0x0209e40000000c00 */
.L_x_2062:
[----:B------:R-:W-:Y:S05]  /*11820*/  BSYNC.RECONVERGENT B1 ;  /* 0x0000000000017941 */ /* 0x000fea0003800200 */
.L_x_2061:
        /* <DEDUP_REMOVED lines=83> */
.L_x_2066:
[----:B------:R-:W-:Y:S05]  /*11d60*/  BSYNC.RECONVERGENT B0 ;  /* 0x0000000000007941 */ /* 0x000fea0003800200 */
.L_x_2065:
[----:B-----5:R4:W-:Y:S02]  /*11d70*/  STS.128 [R70+0x3000], R24 ;  /* 0x0030001846007388 */ /* 0x0209e40000000c00 */
.L_x_2060:
[----:B------:R-:W-:Y:S05]  /*11d80*/  BSYNC.RECONVERGENT B2 ;  /* 0x0000000000027941 */ /* 0x000fea0003800200 */
.L_x_2059:
        /* <DEDUP_REMOVED lines=91> */
.L_x_2070:
[----:B------:R-:W-:Y:S05]  /*12340*/  BSYNC.RECONVERGENT B0 ;  /* 0x0000000000007941 */ /* 0x000fea0003800200 */
.L_x_2069:
[----:B-----5:R1:W-:Y:S02]  /*12350*/  STS.128 [R70+0x1800], R24 ;  /* 0x0018001846007388 */ /* 0x0203e40000000c00 */
.L_x_2068:
[----:B------:R-:W-:Y:S05]  /*12360*/  BSYNC.RECONVERGENT B1 ;  /* 0x0000000000017941 */ /* 0x000fea0003800200 */
.L_x_2067:
        /* <DEDUP_REMOVED lines=84> */
.L_x_2072:
[----:B------:R-:W-:Y:S05]  /*128b0*/  BSYNC.RECONVERGENT B0 ;  /* 0x0000000000007941 */ /* 0x000fea0003800200 */
.L_x_2071:
[----:B-----5:R1:W-:Y:S02]  /*128c0*/  STS.128 [R70+0x3800], R4 ;  /* 0x0038000446007388 */ /* 0x0203e40000000c00 */
.L_x_2012:
[----:B------:R-:W-:Y:S05]  /*128d0*/  BSYNC.RECONVERGENT B3 ;  /* 0x0000000000037941 */ /* 0x000fea0003800200 */
.L_x_2004:
        /* <DEDUP_REMOVED lines=24> */
.L_x_2074:
[----:B------:R-:W-:Y:S05]  /*12a60*/  BSYNC.RECONVERGENT B0 ;  /* 0x0000000000007941 */ /* 0x000fea0003800200 */
.L_x_2073:
        /* <DEDUP_REMOVED lines=18> */
.L_x_2076:
[----:B------:R-:W-:Y:S05]  /*12b90*/  BSYNC.RECONVERGENT B0 ;  /* 0x0000000000007941 */ /* 0x000fea0003800200 */
.L_x_2075:
        /* <DEDUP_REMOVED lines=16> */
.L_x_2078:
[----:B------:R-:W-:Y:S05]  /*12ca0*/  BSYNC.RECONVERGENT B0 ;  /* 0x0000000000007941 */ /* 0x000fea0003800200 */
.L_x_2077:
        /* <DEDUP_REMOVED lines=18> */
.L_x_2080:
[----:B------:R-:W-:Y:S05]  /*12dd0*/  BSYNC.RECONVERGENT B0 ;  /* 0x0000000000007941 */ /* 0x000fea0003800200 */
.L_x_2079:
        /* <DEDUP_REMOVED lines=20> */
.L_x_2082:
[----:B------:R-:W-:Y:S05]  /*12f20*/  BSYNC.RECONVERGENT B0 ;  /* 0x0000000000007941 */ /* 0x000fea0003800200 */
.L_x_2081:
        /* <DEDUP_REMOVED lines=16> */
.L_x_2084:
[----:B------:R-:W-:Y:S05]  /*13030*/  BSYNC.RECONVERGENT B0 ;  /* 0x0000000000007941 */ /* 0x000fea0003800200 */
.L_x_2083:
        /* <DEDUP_REMOVED lines=19> */
.L_x_2086:
[----:B------:R-:W-:Y:S05]  /*13170*/  BSYNC.RECONVERGENT B0 ;  /* 0x0000000000007941 */ /* 0x000fea0003800200 */
.L_x_2085:
        /* <DEDUP_REMOVED lines=17> */
.L_x_2088:
[----:B------:R-:W-:Y:S05]  /*13290*/  BSYNC.RECONVERGENT B0 ;  /* 0x0000000000007941 */ /* 0x000fea0003800200 */
.L_x_2087:
        /* <DEDUP_REMOVED lines=20> */
.L_x_2090:
[----:B------:R1:W-:Y:S04]  /*133e0*/  STS.128 [R70+0xc000], RZ ;  /* 0x00c000ff46007388 */ /* 0x0003e80000000c00 */
[----:B------:R1:W-:Y:S02]  /*133f0*/  STS.128 [R70+0x10000], RZ ;  /* 0x010000ff46007388 */ /* 0x0003e40000000c00 */
.L_x_2091:
[----:B------:R-:W-:Y:S05]  /*13400*/  BSYNC.RECONVERGENT B0 ;  /* 0x0000000000007941 */ /* 0x000fea0003800200 */
.L_x_2089:
        /* <DEDUP_REMOVED lines=25> */
.L_x_2093:
[----:B------:R-:W-:Y:S05]  /*135a0*/  BSYNC.RECONVERGENT B0 ;  /* 0x0000000000007941 */ /* 0x000fea0003800200 */
.L_x_2092:
        /* <DEDUP_REMOVED lines=18> */
.L_x_2095:
[----:B------:R-:W-:Y:S05]  /*136d0*/  BSYNC.RECONVERGENT B0 ;  /* 0x0000000000007941 */ /* 0x000fea0003800200 */
.L_x_2094:
        /* <DEDUP_REMOVED lines=19> */
.L_x_2097:
[----:B------:R-:W-:Y:S05]  /*13810*/  BSYNC.RECONVERGENT B0 ;  /* 0x0000000000007941 */ /* 0x000fea0003800200 */
.L_x_2096:
        /* <DEDUP_REMOVED lines=21> */
.L_x_2099:
[----:B------:R-:W-:Y:S05]  /*13970*/  BSYNC.RECONVERGENT B0 ;  /* 0x0000000000007941 */ /* 0x000fea0003800200 */
.L_x_2098:
        /* <DEDUP_REMOVED lines=18> */
.L_x_2101:
[----:B------:R-:W-:Y:S05]  /*13aa0*/  BSYNC.RECONVERGENT B0 ;  /* 0x0000000000007941 */ /* 0x000fea0003800200 */
.L_x_2100:
        /* <DEDUP_REMOVED lines=21> */
.L_x_2103:
[----:B------:R-:W-:Y:S05]  /*13c00*/  BSYNC.RECONVERGENT B0 ;  /* 0x0000000000007941 */ /* 0x000fea0003800200 */
.L_x_2102:
        /* <DEDUP_REMOVED lines=19> */
.L_x_2105:
[----:B------:R-:W-:Y:S05]  /*13d40*/  BSYNC.RECONVERGENT B0 ;  /* 0x0000000000007941 */ /* 0x000fea0003800200 */
.L_x_2104:
[----:B------:R-:W2:Y:S01]  /*13d50*/  S2UR UR6, SR_CgaCtaId ;  /* 0x00000000000679c3 */ /* 0x000ea20000008800 */
[----:B-1----:R-:W-:Y:S01]  /*13d60*/  SHF.R.U32.HI R213, RZ, 0x1, R140 ;  /* 0x00000001ffd57819 */ /* 0x002fe2000001168c */
[----:B------:R-:W-:Y:S01]  /*13d70*/  UMOV UR7, 0x400 ;  /* 0x0000040000077882 */ /* 0x000fe20000000000 */
[C---:B------:R-:W-:Y:S01]  /*13d80*/  LOP3.LUT R2, R140.reuse, 0x8, RZ, 0xc0, !PT ;  /* 0x000000088c027812 */ /* 0x040fe200078ec0ff */
[----:B------:R-:W-:Y:S01]  /*13d90*/  IMAD.SHL.U32 R55, R140, 0x40, RZ ;  /* 0x000000408c377824 */ /* 0x000fe200078e00ff */
[----:B------:R-:W-:Y:S01]  /*13da0*/  LOP3.LUT R52, R213, 0x8, RZ, 0xc0, !PT ;  /* 0x00000008d5347812 */ /* 0x000fe200078ec0ff */
[----:B------:R-:W-:Y:S01]  /*13db0*/  IMAD.MOV.U32 R212, RZ, RZ, 0x20 ;  /* 0x00000020ffd47424 */ /* 0x000fe200078e00ff */
[--C-:B------:R-:W-:Y:S02]  /*13dc0*/  LOP3.LUT R2, R2, 0x1c0, R67.reuse, 0x78, !PT ;  /* 0x000001c002027812 */ /* 0x100fe400078e7843 */
[----:B------:R-:W-:Y:S01]  /*13dd0*/  R2P PR, R140, 0x6 ;  /* 0x000000068c007804 */ /* 0x000fe20000000000 */
[----:B------:R-:W-:Y:S01]  /*13de0*/  IMAD.MOV.U32 R143, RZ, RZ, 0x40 ;  /* 0x00000040ff8f7424 */ /* 0x000fe200078e00ff */
[----:B------:R-:W-:Y:S01]  /*13df0*/  LOP3.LUT R0, R52, 0x1c0, R67, 0x78, !PT ;  /* 0x000001c034007812 */ /* 0x000fe200078e7843 */
[----:B------:R-:W0:Y:S03]  /*13e00*/  LDGDEPBAR ;  /* 0x00000000000079af */ /* 0x000e260000000000 */
[----:B------:R-:W-:-:S02]  /*13e10*/  LOP3.LUT R3, R0, 0x38, R65, 0x78, !PT ;  /* 0x0000003800037812 */ /* 0x000fc400078e7841 */
[----:B------:R-:W-:Y:S02]  /*13e20*/  LOP3.LUT R65, R2, 0x38, R65, 0x78, !PT ;  /* 0x0000003802417812 */ /* 0x000fe400078e7841 */
[----:B------:R-:W-:Y:S01]  /*13e30*/  LOP3.LUT R0, R55, 0x400, RZ, 0xc0, !PT ;  /* 0x0000040037007812 */ /* 0x000fe200078ec0ff */
[----:B------:R-:W-:Y:S01]  /*13e40*/  IMAD.IADD R3, R66, 0x1, R3 ;  /* 0x0000000142037824 */ /* 0x000fe200078e0203 */
[----:B--2---:R-:W-:-:S03]  /*13e50*/  ULEA UR6, UR6, UR7, 0x18 ;  /* 0x0000000706067291 */ /* 0x004fc6000f8ec0ff */
[----:B------:R-:W-:-:S03]  /*13e60*/  IMAD R66, R65, 0x2, R0 ;  /* 0x0000000241427824 */ /* 0x000fc600078e0200 */
[----:B------:R-:W-:Y:S02]  /*13e70*/  LEA R141, R3, UR6, 0x1 ;  /* 0x00000006038d7c11 */ /* 0x000fe4000f8e08ff */
[----:B------:R-:W2:Y:S04]  /*13e80*/  LD.E R3, desc[UR4][R132.64+0x18c] ;  /* 0x00018c0484037980 */ /* 0x000ea8000c101900 */
[----:B------:R-:W-:Y:S04]  /*13e90*/  LDSM.16.M88.4 R120, [R141] ;  /* 0x000000008d78783b */ /* 0x000fe80000000200 */
[----:B------:R-:W1:Y:S01]  /*13ea0*/  LDSM.16.M88.4 R76, [R66+UR6+0x4800] ;  /* 0x00480006424c783b */ /* 0x000e620008000200 */
[----:B------:R-:W-:Y:S01]  /*13eb0*/  SEL R0, R212, 0xffffffe0, !P1 ;  /* 0xffffffe0d4007807 */ /* 0x000fe20004800000 */
[----:B------:R-:W-:-:S02]  /*13ec0*/  VIADD R65, R66, UR6 ;  /* 0x0000000642417c36 */ /* 0x000fc40008000000 */
[----:B------:R-:W1:Y:S02]  /*13ed0*/  LDSM.16.M88.4 R84, [R66+UR6+0x4000] ;  /* 0x004000064254783b */ /* 0x000e640008000200 */
[--C-:B------:R-:W-:Y:S02]  /*13ee0*/  IMAD.IADD R134, R141, 0x1, R0.reuse ;  /* 0x000000018d867824 */ /* 0x100fe400078e0200 */
[----:B---34-:R-:W3:Y:S01]  /*13ef0*/  LDSM.16.M88.4 R68, [R66+UR6+0x5000] ;  /* 0x005000064244783b */ /* 0x018ee20008000200 */
[----:B------:R-:W-:-:S03]  /*13f00*/  IMAD.IADD R54, R65, 0x1, R0 ;  /* 0x0000000141367824 */ /* 0x000fc600078e0200 */
[----:B------:R-:W4:Y:S04]  /*13f10*/  LDSM.16.M88.4 R56, [R66+UR6+0x5800] ;  /* 0x005800064238783b */ /* 0x000f280008000200 */
[----:B------:R-:W4:Y:S04]  /*13f20*/  LDSM.16.M88.4 R44, [R66+UR6+0x6000] ;  /* 0x00600006422c783b */ /* 0x000f280008000200 */
[----:B------:R-:W4:Y:S04]  /*13f30*/  LDSM.16.M88.4 R36, [R66+UR6+0x6800] ;  /* 0x006800064224783b */ /* 0x000f280008000200 */
[----:B------:R-:W4:Y:S04]  /*13f40*/  LDSM.16.M88.4 R28, [R66+UR6+0x7000] ;  /* 0x00700006421c783b */ /* 0x000f280008000200 */
[----:B-----5:R-:W4:Y:S04]  /*13f50*/  LDSM.16.M88.4 R16, [R66+UR6+0x7800] ;  /* 0x007800064210783b */ /* 0x020f280008000200 */
[----:B------:R-:W-:Y:S04]  /*13f60*/  LDSM.16.M88.4 R96, [R134] ;  /* 0x000000008660783b */ /* 0x000fe80000000200 */
[----:B------:R-:W4:Y:S04]  /*13f70*/  LDSM.16.M88.4 R4, [R54+0x4800] ;  /* 0x004800003604783b */ /* 0x000f280000000200 */
[----:B------:R-:W4:Y:S01]  /*13f80*/  LDSM.16.M88.4 R8, [R54+0x4000] ;  /* 0x004000003608783b */ /* 0x000f220000000200 */
[C---:B-1----:R-:W-:Y:S03]  /*13f90*/  HMMA.16816.F32.BF16 R80, R120.reuse, R76, RZ ;  /* 0x0000004c7850723c */ /* 0x042fe600000418ff */
[----:B------:R-:W-:Y:S01]  /*13fa0*/  SEL R2, R143, 0xffffffc0, !P2 ;  /* 0xffffffc08f027807 */ /* 0x000fe20005000000 */
[----:B------:R-:W1:Y:S04]  /*13fb0*/  LDSM.16.M88.4 R20, [R54+0x5800] ;  /* 0x005800003614783b */ /* 0x000e680000000200 */
[----:B------:R-:W-:Y:S01]  /*13fc0*/  LDSM.16.M88.4 R104, [R54+0x7000] ;  /* 0x007000003668783b */ /* 0x000fe20000000200 */
[----:B------:R-:W-:Y:S01]  /*13fd0*/  HMMA.16816.F32.BF16 R76, R120, R78, RZ ;  /* 0x0000004e784c723c */ /* 0x000fe200000418ff */
[----:B------:R-:W-:-:S02]  /*13fe0*/  IMAD.IADD R135, R141, 0x1, R2 ;  /* 0x000000018d877824 */ /* 0x000fc400078e0202 */
[----:B------:R-:W-:Y:S01]  /*13ff0*/  IMAD.IADD R65, R65, 0x1, R2 ;  /* 0x0000000141417824 */ /* 0x000fe200078e0202 */
[----:B------:R-:W-:Y:S04]  /*14000*/  LDSM.16.M88.4 R100, [R54+0x7800] ;  /* 0x007800003664783b */ /* 0x000fe80000000200 */
[C---:B------:R-:W-:Y:S01]  /*14010*/  HMMA.16816.F32.BF16 R12, R120.reuse, R84, RZ ;  /* 0x00000054780c723c */ /* 0x040fe200000418ff */
[----:B------:R-:W-:Y:S04]  /*14020*/  LDSM.16.M88.4 R124, [R135] ;  /* 0x00000000877c783b */ /* 0x000fe80000000200 */
[----:B------:R-:W-:Y:S03]  /*14030*/  LDSM.16.M88.4 R92, [R65+0x4000] ;  /* 0x00400000415c783b */ /* 0x000fe60000000200 */
[C---:B---3--:R-:W-:Y:S01]  /*14040*/  HMMA.16816.F32.BF16 R72, R120.reuse, R68, RZ ;  /* 0x000000447848723c */ /* 0x048fe200000418ff */
[----:B------:R-:W-:Y:S07]  /*14050*/  LDSM.16.M88.4 R108, [R54+0x5000] ;  /* 0x00500000366c783b */ /* 0x000fee0000000200 */
[C---:B----4-:R-:W-:Y:S08]  /*14060*/  HMMA.16816.F32.BF16 R60, R120.reuse, R56, RZ ;  /* 0x00000038783c723c */ /* 0x050ff000000418ff */
[C---:B------:R-:W-:Y:S08]  /*14070*/  HMMA.16816.F32.BF16 R48, R120.reuse, R44, RZ ;  /* 0x0000002c7830723c */ /* 0x040ff000000418ff */
[C---:B------:R-:W-:Y:S08]  /*14080*/  HMMA.16816.F32.BF16 R40, R120.reuse, R36, RZ ;  /* 0x000000247828723c */ /* 0x040ff000000418ff */
[C---:B------:R-:W-:Y:S08]  /*14090*/  HMMA.16816.F32.BF16 R32, R120.reuse, R28, RZ ;  /* 0x0000001c7820723c */ /* 0x040ff000000418ff */
[----:B------:R-:W-:Y:S08]  /*140a0*/  HMMA.16816.F32.BF16 R24, R120, R16, RZ ;  /* 0x000000107818723c */ /* 0x000ff000000418ff */
[C---:B------:R-:W-:Y:S08]  /*140b0*/  HMMA.16816.F32.BF16 R80, R96.reuse, R4, R80 ;  /* 0x000000046050723c */ /* 0x040ff00000041850 */
[----:B------:R-:W-:Y:S01]  /*140c0*/  HMMA.16816.F32.BF16 R76, R96, R6, R76 ;  /* 0x00000006604c723c */ /* 0x000fe2000004184c */
[----:B------:R-:W-:Y:S02]  /*140d0*/  LDSM.16.M88.4 R4, [R65+0x4800] ;  /* 0x004800004104783b */ /* 0x000fe40000000200 */
[----:B------:R-:W-:-:S02]  /*140e0*/  IMAD.IADD R142, R0, 0x1, R135 ;  /* 0x00000001008e7824 */ /* 0x000fc400078e0287 */
[----:B------:R-:W-:Y:S01]  /*140f0*/  IMAD.IADD R67, R0, 0x1, R65 ;  /* 0x0000000100437824 */ /* 0x000fe200078e0241 */
[----:B------:R-:W-:Y:S02]  /*14100*/  LDSM.16.M88.4 R88, [R65+0x5000] ;  /* 0x005000004158783b */ /* 0x000fe40000000200 */
[C---:B------:R-:W-:Y:S02]  /*14110*/  HMMA.16816.F32.BF16 R84, R120.reuse, R86, RZ ;  /* 0x000000567854723c */ /* 0x040fe400000418ff */
[----:B------:R-:W-:Y:S04]  /*14120*/  LDSM.16.M88.4 R116, [R142] ;  /* 0x000000008e74783b */ /* 0x000fe80000000200 */
[----:B------:R-:W-:Y:S02]  /*14130*/  LDSM.16.M88.4 R128, [R67+0x4000] ;  /* 0x004000004380783b */ /* 0x000fe40000000200 */
[C---:B------:R-:W-:Y:S02]  /*14140*/  HMMA.16816.F32.BF16 R68, R120.reuse, R70, RZ ;  /* 0x000000467844723c */ /* 0x040fe400000418ff */
[----:B------:R-:W-:Y:S04]  /*14150*/  LDSM.16.M88.4 R112, [R67+0x4800] ;  /* 0x004800004370783b */ /* 0x000fe80000000200 */
[----:B------:R-:W-:Y:S02]  /*14160*/  LDSM.16.M88.4 R136, [R65+0x7800] ;  /* 0x007800004188783b */ /* 0x000fe40000000200 */
[C---:B------:R-:W-:Y:S08]  /*14170*/  HMMA.16816.F32.BF16 R56, R120.reuse, R58, RZ ;  /* 0x0000003a7838723c */ /* 0x040ff000000418ff */
[C---:B------:R-:W-:Y:S08]  /*14180*/  HMMA.16816.F32.BF16 R44, R120.reuse, R46, RZ ;  /* 0x0000002e782c723c */ /* 0x040ff000000418ff */
[C---:B------:R-:W-:Y:S08]  /*14190*/  HMMA.16816.F32.BF16 R36, R120.reuse, R38, RZ ;  /* 0x000000267824723c */ /* 0x040ff000000418ff */
[C---:B------:R-:W-:Y:S08]  /*141a0*/  HMMA.16816.F32.BF16 R28, R120.reuse, R30, RZ ;  /* 0x0000001e781c723c */ /* 0x040ff000000418ff */
[----:B------:R-:W-:Y:S01]  /*141b0*/  HMMA.16816.F32.BF16 R120, R120, R18, RZ ;  /* 0x000000127878723c */ /* 0x000fe200000418ff */
[----:B------:R-:W3:Y:S07]  /*141c0*/  LDSM.16.M88.4 R16, [R54+0x6000] ;  /* 0x006000003610783b */ /* 0x000eee0000000200 */
[C---:B------:R-:W-:Y:S08]  /*141d0*/  HMMA.16816.F32.BF16 R12, R96.reuse, R8, R12 ;  /* 0x00000008600c723c */ /* 0x040ff0000004180c */
[C---:B------:R-:W-:Y:S01]  /*141e0*/  HMMA.16816.F32.BF16 R84, R96.reuse, R10, R84 ;  /* 0x0000000a6054723c */ /* 0x040fe20000041854 */
[----:B------:R-:W4:Y:S07]  /*141f0*/  LDSM.16.M88.4 R8, [R54+0x6800] ;  /* 0x006800003608783b */ /* 0x000f2e0000000200 */
[C---:B-1----:R-:W-:Y:S08]  /*14200*/  HMMA.16816.F32.BF16 R60, R96.reuse, R20, R60 ;  /* 0x00000014603c723c */ /* 0x042ff0000004183c */
[C---:B------:R-:W-:Y:S01]  /*14210*/  HMMA.16816.F32.BF16 R56, R96.reuse, R22, R56 ;  /* 0x000000166038723c */ /* 0x040fe20000041838 */
[----:B------:R-:W1:Y:S07]  /*14220*/  LDSM.16.M88.4 R20, [R65+0x5800] ;  /* 0x005800004114783b */ /* 0x000e6e0000000200 */
[C---:B---3--:R-:W-:Y:S08]  /*14230*/  HMMA.16816.F32.BF16 R48, R96.reuse, R16, R48 ;  /* 0x000000106030723c */ /* 0x048ff00000041830 */
[----:B------:R-:W-:Y:S01]  /*14240*/  HMMA.16816.F32.BF16 R44, R96, R18, R44 ;  /* 0x00000012602c723c */ /* 0x000fe2000004182c */
[----:B------:R-:W3:Y:S07]  /*14250*/  LDSM.16.M88.4 R16, [R65+0x6000] ;  /* 0x006000004110783b */ /* 0x000eee0000000200 */
[C---:B------:R-:W-:Y:S08]  /*14260*/  HMMA.16816.F32.BF16 R80, R124.reuse, R4, R80 ;  /* 0x000000047c50723c */ /* 0x040ff00000041850 */
[----:B------:R-:W-:Y:S01]  /*14270*/  HMMA.16816.F32.BF16 R76, R124, R6, R76 ;  /* 0x000000067c4c723c */ /* 0x000fe2000004184c */
[----:B------:R-:W2:Y:S07]  /*14280*/  LDSM.16.M88.4 R4, [R65+0x7000] ;  /* 0x007000004104783b */ /* 0x000eae0000000200 */
[C---:B----4-:R-:W-:Y:S08]  /*14290*/  HMMA.16816.F32.BF16 R40, R96.reuse, R8, R40 ;  /* 0x000000086028723c */ /* 0x050ff00000041828 */
[----:B------:R-:W-:Y:S01]  /*142a0*/  HMMA.16816.F32.BF16 R36, R96, R10, R36 ;  /* 0x0000000a6024723c */ /* 0x000fe20000041824 */
[----:B------:R-:W4:Y:S07]  /*142b0*/  LDSM.16.M88.4 R8, [R65+0x6800] ;  /* 0x006800004108783b */ /* 0x000f2e0000000200 */
[C---:B------:R-:W-:Y:S08]  /*142c0*/  HMMA.16816.F32.BF16 R12, R124.reuse, R92, R12 ;  /* 0x0000005c7c0c723c */ /* 0x040ff0000004180c */
[----:B------:R-:W-:Y:S01]  /*142d0*/  HMMA.16816.F32.BF16 R84, R124, R94, R84 ;  /* 0x0000005e7c54723c */ /* 0x000fe20000041854 */
[----:B------:R-:W4:Y:S07]  /*142e0*/  LDSM.16.M88.4 R92, [R67+0x7000] ;  /* 0x00700000435c783b */ /* 0x000f2e0000000200 */
[C---:B------:R-:W-:Y:S08]  /*142f0*/  HMMA.16816.F32.BF16 R32, R96.reuse, R104, R32 ;  /* 0x000000686020723c */ /* 0x040ff00000041820 */
[C---:B------:R-:W-:Y:S01]  /*14300*/  HMMA.16816.F32.BF16 R28, R96.reuse, R106, R28 ;  /* 0x0000006a601c723c */ /* 0x040fe2000004181c */
[----:B------:R-:W4:Y:S07]  /*14310*/  LDSM.16.M88.4 R104, [R67+0x5800] ;  /* 0x005800004368783b */ /* 0x000f2e0000000200 */
[C---:B------:R-:W-:Y:S08]  /*14320*/  HMMA.16816.F32.BF16 R24, R96.reuse, R100, R24 ;  /* 0x000000646018723c */ /* 0x040ff00000041818 */
[----:B------:R-:W-:Y:S01]  /*14330*/  HMMA.16816.F32.BF16 R120, R96, R102, R120 ;  /* 0x000000666078723c */ /* 0x000fe20000041878 */
[----:B------:R-:W4:Y:S07]  /*14340*/  LDSM.16.M88.4 R100, [R67+0x6000] ;  /* 0x006000004364783b */ /* 0x000f2e0000000200 */
[C---:B-1----:R-:W-:Y:S08]  /*14350*/  HMMA.16816.F32.BF16 R60, R124.reuse, R20, R60 ;  /* 0x000000147c3c723c */ /* 0x042ff0000004183c */
[C---:B------:R-:W-:Y:S01]  /*14360*/  HMMA.16816.F32.BF16 R56, R124.reuse, R22, R56 ;  /* 0x000000167c38723c */ /* 0x040fe20000041838 */
[----:B------:R-:W-:Y:S07]  /*14370*/  LDSM.16.M88.4 R20, [R141+0x2000] ;  /* 0x002000008d14783b */ /* 0x000fee0000000200 */
[C---:B---3--:R-:W-:Y:S08]  /*14380*/  HMMA.16816.F32.BF16 R48, R124.reuse, R16, R48 ;  /* 0x000000107c30723c */ /* 0x048ff00000041830 */
[C---:B------:R-:W-:Y:S01]  /*14390*/  HMMA.16816.F32.BF16 R44, R124.reuse, R18, R44 ;  /* 0x000000127c2c723c */ /* 0x040fe2000004182c */
[----:B------:R-:W1:Y:S07]  /*143a0*/  LDSM.16.M88.4 R16, [R66+UR6+0x8000] ;  /* 0x008000064210783b */ /* 0x000e6e0008000200 */
[C---:B--2---:R-:W-:Y:S08]  /*143b0*/  HMMA.16816.F32.BF16 R32, R124.reuse, R4, R32 ;  /* 0x000000047c20723c */ /* 0x044ff00000041820 */
[----:B------:R-:W-:Y:S01]  /*143c0*/  HMMA.16816.F32.BF16 R28, R124, R6, R28 ;  /* 0x000000067c1c723c */ /* 0x000fe2000004181c */
[----:B------:R-:W-:Y:S07]  /*143d0*/  LDSM.16.M88.4 R4, [R54+0x8000] ;  /* 0x008000003604783b */ /* 0x000fee0000000200 */
[C---:B------:R-:W-:Y:S08]  /*143e0*/  HMMA.16816.F32.BF16 R72, R96.reuse, R108, R72 ;  /* 0x0000006c6048723c */ /* 0x040ff00000041848 */
[----:B------:R-:W-:Y:S01]  /*143f0*/  HMMA.16816.F32.BF16 R68, R96, R110, R68 ;  /* 0x0000006e6044723c */ /* 0x000fe20000041844 */
[----:B------:R-:W2:Y:S04]  /*14400*/  LDSM.16.M88.4 R108, [R67+0x5000] ;  /* 0x00500000436c783b */ /* 0x000ea80000000200 */
[----:B------:R-:W3:Y:S03]  /*14410*/  LDSM.16.M88.4 R96, [R67+0x6800] ;  /* 0x006800004360783b */ /* 0x000ee60000000200 */
[C---:B----4-:R-:W-:Y:S08]  /*14420*/  HMMA.16816.F32.BF16 R40, R124.reuse, R8, R40 ;  /* 0x000000087c28723c */ /* 0x050ff00000041828 */
[----:B------:R-:W-:Y:S01]  /*14430*/  HMMA.16816.F32.BF16 R36, R124, R10, R36 ;  /* 0x0000000a7c24723c */ /* 0x000fe20000041824 */
[----:B------:R-:W4:Y:S07]  /*14440*/  LDSM.16.M88.4 R8, [R134+0x2000] ;  /* 0x002000008608783b */ /* 0x000f2e0000000200 */
[C---:B------:R-:W-:Y:S08]  /*14450*/  HMMA.16816.F32.BF16 R12, R116.reuse, R128, R12 ;  /* 0x00000080740c723c */ /* 0x040ff0000004180c */
[C---:B------:R-:W-:Y:S08]  /*14460*/  HMMA.16816.F32.BF16 R84, R116.reuse, R130, R84 ;  /* 0x000000827454723c */ /* 0x040ff00000041854 */
[C---:B------:R-:W-:Y:S08]  /*14470*/  HMMA.16816.F32.BF16 R32, R116.reuse, R92, R32 ;  /* 0x0000005c7420723c */ /* 0x040ff00000041820 */
[----:B------:R-:W-:Y:S01]  /*14480*/  HMMA.16816.F32.BF16 R28, R116, R94, R28 ;  /* 0x0000005e741c723c */ /* 0x000fe2000004181c */
[----:B------:R-:W4:Y:S07]  /*14490*/  LDSM.16.M88.4 R92, [R66+UR6+0x8800] ;  /* 0x00880006425c783b */ /* 0x000f2e0008000200 */
[C---:B------:R-:W-:Y:S08]  /*144a0*/  HMMA.16816.F32.BF16 R72, R124.reuse, R88, R72 ;  /* 0x000000587c48723c */ /* 0x040ff00000041848 */
[----:B------:R-:W-:Y:S01]  /*144b0*/  HMMA.16816.F32.BF16 R68, R124, R90, R68 ;  /* 0x0000005a7c44723c */ /* 0x000fe20000041844 */
[----:B------:R-:W4:Y:S07]  /*144c0*/  LDSM.16.M88.4 R88, [R67+0x7800] ;  /* 0x007800004358783b */ /* 0x000f2e0000000200 */
        /* <DEDUP_REMOVED lines=15> */
[C---:B---3--:R-:W-:Y:S08]  /*145c0*/  HMMA.16816.F32.BF16 R40, R116.reuse, R96, R40 ;  /* 0x000000607428723c */ /* 0x048ff00000041828 */
[----:B------:R-:W-:Y:S01]  /*145d0*/  HMMA.16816.F32.BF16 R36, R116, R98, R36 ;  /* 0x000000627424723c */ /* 0x000fe20000041824 */
[----:B------:R-:W-:Y:S07]  /*145e0*/  LDSM.16.M88.4 R96, [R67+0x8000] ;  /* 0x008000004360783b */ /* 0x000fee0000000200 */
[C---:B----4-:R-:W-:Y:S01]  /*145f0*/  HMMA.16816.F32.BF16 R108, R8.reuse, R4, R104 ;  /* 0x00000004086c723c */ /* 0x050fe20000041868 */
[----:B------:R-:W2:Y:S07]  /*14600*/  LDSM.16.M88.4 R104, [R142+0x2000] ;  /* 0x002000008e68783b */ /* 0x000eae0000000200 */
[----:B------:R-:W-:Y:S01]  /*14610*/  HMMA.16816.F32.BF16 R84, R8, R6, R84 ;  /* 0x000000060854723c */ /* 0x000fe20000041854 */
[----:B------:R-:W3:Y:S07]  /*14620*/  LDSM.16.M88.4 R4, [R65+0x8800] ;  /* 0x008800004104783b */ /* 0x000eee0000000200 */
[C---:B------:R-:W-:Y:S08]  /*14630*/  HMMA.16816.F32.BF16 R80, R20.reuse, R92, R80 ;  /* 0x0000005c1450723c */ /* 0x040ff00000041850 */
[----:B------:R-:W-:Y:S01]  /*14640*/  HMMA.16816.F32.BF16 R76, R20, R94, R76 ;  /* 0x0000005e144c723c */ /* 0x000fe2000004184c */
[----:B------:R-:W-:Y:S07]  /*14650*/  LDSM.16.M88.4 R92, [R54+0x9000] ;  /* 0x00900000365c783b */ /* 0x000fee0000000200 */
[C---:B------:R-:W-:Y:S08]  /*14660*/  HMMA.16816.F32.BF16 R24, R116.reuse, R88, R24 ;  /* 0x000000587418723c */ /* 0x040ff00000041818 */
[----:B------:R-:W-:Y:S01]  /*14670*/  HMMA.16816.F32.BF16 R120, R116, R90, R120 ;  /* 0x0000005a7478723c */ /* 0x000fe20000041878 */
[----:B------:R-:W4:Y:S07]  /*14680*/  LDSM.16.M88.4 R88, [R66+UR6+0x9000] ;  /* 0x009000064258783b */ /* 0x000f2e0008000200 */
        /* <DEDUP_REMOVED lines=8> */
[----:B------:R-:W2:Y:S07]  /*14710*/  LDSM.16.M88.4 R96, [R66+UR6+0x9800] ;  /* 0x009800064260783b */ /* 0x000eae0008000200 */
        /* <DEDUP_REMOVED lines=9> */
[----:B------:R-:W-:Y:S03]  /*147b0*/  HMMA.16816.F32.BF16 R68, R8, R94, R68 ;  /* 0x0000005e0844723c */ /* 0x000fe60000041844 */
[-C--:B------:R-:W-:Y:S01]  /*147c0*/  FMUL.FTZ R84, R84, R3.reuse ;  /* 0x0000000354547220 */ /* 0x080fe20000410000 */
[-C--:B------:R-:W-:Y:S01]  /*147d0*/  FMUL.FTZ R85, R85, R3.reuse ;  /* 0x0000000355557220 */ /* 0x080fe20000410000 */
[-C--:B------:R-:W-:Y:S01]  /*147e0*/  FMUL.FTZ R86, R86, R3.reuse ;  /* 0x0000000356567220 */ /* 0x080fe20000410000 */
[-C--:B------:R-:W-:Y:S01]  /*147f0*/  FMUL.FTZ R88, R108, R3.reuse ;  /* 0x000000036c587220 */ /* 0x080fe20000410000 */
[-C--:B------:R-:W-:Y:S01]  /*14800*/  FMUL.FTZ R108, R110, R3.reuse ;  /* 0x000000036e6c7220 */ /* 0x080fe20000410000 */
[----:B--2---:R-:W-:Y:S01]  /*14810*/  HMMA.16816.F32.BF16 R60, R20, R96, R60 ;  /* 0x00000060143c723c */ /* 0x004fe2000004183c */
[----:B------:R-:W-:Y:S04]  /*14820*/  MUFU.TANH R90, R84 ;  /* 0x00000054005a7308 */ /* 0x000fe80000002400 */
[----:B------:R-:W-:-:S03]  /*14830*/  FMUL.FTZ R92, R87, R3 ;  /* 0x00000003575c7220 */ /* 0x000fc60000410000 */
[----:B------:R-:W-:Y:S01]  /*14840*/  HMMA.16816.F32.BF16 R96, R20, R98, R56 ;  /* 0x000000621460723c */ /* 0x000fe20000041838 */
[----:B------:R-:W2:Y:S01]  /*14850*/  LDSM.16.M88.4 R56, [R65+0x9800] ;  /* 0x009800004138783b */ /* 0x000ea20000000200 */
[----:B------:R-:W-:Y:S06]  /*14860*/  MUFU.TANH R91, R85 ;  /* 0x00000055005b7308 */ /* 0x000fec0000002400 */
[C---:B------:R-:W-:Y:S02]  /*14870*/  HMMA.16816.F32.BF16 R72, R100.reuse, R16, R72 ;  /* 0x000000106448723c */ /* 0x040fe40000041848 */
[----:B------:R3:W4:Y:S06]  /*14880*/  MUFU.TANH R110, R86 ;  /* 0x00000056006e7308 */ /* 0x00072c0000002400 */
[----:B------:R-:W-:Y:S01]  /*14890*/  HMMA.16816.F32.BF16 R68, R100, R18, R68 ;  /* 0x000000126444723c */ /* 0x000fe20000041844 */
[----:B------:R-:W-:Y:S04]  /*148a0*/  LDSM.16.M88.4 R16, [R67+0x9800] ;  /* 0x009800004310783b */ /* 0x000fe80000000200 */
[----:B---3--:R-:W3:Y:S03]  /*148b0*/  LDSM.16.M88.4 R84, [R66+UR6+0xa000] ;  /* 0x00a000064254783b */ /* 0x008ee60008000200 */
[----:B-1----:R-:W-:Y:S08]  /*148c0*/  HMMA.16816.F32.BF16 R60, R8, R12, R60 ;  /* 0x0000000c083c723c */ /* 0x002ff0000004183c */
[C---:B------:R-:W-:Y:S08]  /*148d0*/  HMMA.16816.F32.BF16 R72, R104.reuse, R4, R72 ;  /* 0x000000046848723c */ /* 0x040ff00000041848 */
[----:B------:R-:W-:Y:S01]  /*148e0*/  HMMA.16816.F32.BF16 R68, R104, R6, R68 ;  /* 0x000000066844723c */ /* 0x000fe20000041844 */
[----:B------:R-:W1:Y:S02]  /*148f0*/  LDSM.16.M88.4 R4, [R54+0xa000] ;  /* 0x00a000003604783b */ /* 0x000e640000000200 */
[-C--:B------:R-:W-:Y:S01]  /*14900*/  FMUL.FTZ R76, R76, R3.reuse ;  /* 0x000000034c4c7220 */ /* 0x080fe20000410000 */
[-C--:B------:R-:W-:Y:S01]  /*14910*/  FMUL.FTZ R77, R77, R3.reuse ;  /* 0x000000034d4d7220 */ /* 0x080fe20000410000 */
[-C--:B------:R-:W-:Y:S01]  /*14920*/  FMUL.FTZ R78, R78, R3.reuse ;  /* 0x000000034e4e7220 */ /* 0x080fe20000410000 */
[-C--:B------:R-:W-:Y:S01]  /*14930*/  FMUL.FTZ R89, R109, R3.reuse ;  /* 0x000000036d597220 */ /* 0x080fe20000410000 */
[-C--:B------:R-:W-:Y:S01]  /*14940*/  FMUL.FTZ R109, R111, R3.reuse ;  /* 0x000000036f6d7220 */ /* 0x080fe20000410000 */
[----:B------:R-:W-:Y:S01]  /*14950*/  MUFU.TANH R93, R76 ;  /* 0x0000004c005d7308 */ /* 0x000fe20000002400 */
[-C--:B------:R-:W-:Y:S01]  /*14960*/  FMUL.FTZ R111, R79, R3.reuse ;  /* 0x000000034f6f7220 */ /* 0x080fe20000410000 */
[----:B------:R-:W-:Y:S01]  /*14970*/  HMMA.16816.F32.BF16 R96, R8, R14, R96 ;  /* 0x0000000e0860723c */ /* 0x000fe20000041860 */
[----:B------:R-:W-:Y:S05]  /*14980*/  LDSM.16.M88.4 R12, [R65+0xa000] ;  /* 0x00a00000410c783b */ /* 0x000fea0000000200 */
[----:B------:R-:W-:Y:S02]  /*14990*/  MUFU.TANH R94, R77 ;  /* 0x0000004d005e7308 */ /* 0x000fe40000002400 */
[----:B--2---:R-:W-:Y:S06]  /*149a0*/  HMMA.16816.F32.BF16 R60, R100, R56, R60 ;  /* 0x00000038643c723c */ /* 0x004fec000004183c */
[----:B------:R2:W-:Y:S02]  /*149b0*/  MUFU.TANH R95, R78 ;  /* 0x0000004e005f7308 */ /* 0x0005e40000002400 */
[C---:B---3--:R-:W-:Y:S08]  /*149c0*/  HMMA.16816.F32.BF16 R48, R20.reuse, R84, R48 ;  /* 0x000000541430723c */ /* 0x048ff00000041830 */
[----:B------:R-:W-:Y:S01]  /*149d0*/  HMMA.16816.F32.BF16 R44, R20, R86, R44 ;  /* 0x00000056142c723c */ /* 0x000fe2000004182c */
[----:B--2---:R-:W2:Y:S07]  /*149e0*/  LDSM.16.M88.4 R76, [R66+UR6+0xa800] ;  /* 0x00a80006424c783b */ /* 0x004eae0008000200 */
[----:B------:R-:W-:Y:S05]  /*149f0*/  HMMA.16816.F32.BF16 R96, R100, R58, R96 ;  /* 0x0000003a6460723c */ /* 0x000fea0000041860 */
[-C--:B------:R-:W-:Y:S01]  /*14a00*/  FMUL.FTZ R72, R72, R3.reuse ;  /* 0x0000000348487220 */ /* 0x080fe20000410000 */
[----:B------:R-:W3:Y:S01]  /*14a10*/  LDSM.16.M88.4 R56, [R54+0xa800] ;  /* 0x00a800003638783b */ /* 0x000ee20000000200 */
[-C--:B------:R-:W-:Y:S01]  /*14a20*/  FMUL.FTZ R73, R73, R3.reuse ;  /* 0x0000000349497220 */ /* 0x080fe20000410000 */
[-C--:B------:R-:W-:Y:S01]  /*14a30*/  FMUL.FTZ R74, R74, R3.reuse ;  /* 0x000000034a4a7220 */ /* 0x080fe20000410000 */
[-C--:B------:R-:W-:Y:S01]  /*14a40*/  FMUL.FTZ R75, R75, R3.reuse ;  /* 0x000000034b4b7220 */ /* 0x080fe20000410000 */
[----:B------:R-:W-:Y:S01]  /*14a50*/  MUFU.TANH R84, R72 ;  /* 0x0000004800547308 */ /* 0x000fe20000002400 */
[----:B------:R-:W-:Y:S07]  /*14a60*/  HMMA.16816.F32.BF16 R60, R104, R16, R60 ;  /* 0x00000010683c723c */ /* 0x000fee000004183c */
[----:B------:R-:W-:Y:S01]  /*14a70*/  MUFU.TANH R85, R73 ;  /* 0x0000004900557308 */ /* 0x000fe20000002400 */
[----:B-1----:R-:W-:Y:S07]  /*14a80*/  HMMA.16816.F32.BF16 R44, R8, R6, R44 ;  /* 0x00000006082c723c */ /* 0x002fee000004182c */
[----:B------:R-:W-:Y:S08]  /*14a90*/  MUFU.TANH R112, R74 ;  /* 0x0000004a00707308 */ /* 0x000ff00000002400 */
[----:B------:R1:W-:Y:S01]  /*14aa0*/  MUFU.TANH R113, R75 ;  /* 0x0000004b00717308 */ /* 0x0003e20000002400 */
[----:B------:R-:W-:Y:S01]  /*14ab0*/  HMMA.16816.F32.BF16 R96, R104, R18, R96 ;  /* 0x000000126860723c */ /* 0x000fe20000041860 */
[----:B------:R-:W-:Y:S07]  /*14ac0*/  LDSM.16.M88.4 R16, [R65+0xa800] ;  /* 0x00a800004110783b */ /* 0x000fee0000000200 */
[----:B-1----:R-:W-:Y:S01]  /*14ad0*/  HMMA.16816.F32.BF16 R72, R8, R4, R48 ;  /* 0x000000040848723c */ /* 0x002fe20000041830 */
[----:B------:R-:W1:Y:S04]  /*14ae0*/  LDSM.16.M88.4 R48, [R67+0xa000] ;  /* 0x00a000004330783b */ /* 0x000e680000000200 */
[----:B------:R-:W4:Y:S03]  /*14af0*/  LDSM.16.M88.4 R4, [R66+UR6+0xb000] ;  /* 0x00b000064204783b */ /* 0x000f260008000200 */
[----:B--2---:R-:W-:Y:S05]  /*14b00*/  HMMA.16816.F32.BF16 R40, R20, R76, R40 ;  /* 0x0000004c1428723c */ /* 0x004fea0000041828 */
[-C--:B------:R-:W-:Y:S01]  /*14b10*/  FMUL.FTZ R60, R60, R3.reuse ;  /* 0x000000033c3c7220 */ /* 0x080fe20000410000 */
[-C--:B------:R-:W-:Y:S01]  /*14b20*/  FMUL.FTZ R61, R61, R3.reuse ;  /* 0x000000033d3d7220 */ /* 0x080fe20000410000 */
[-C--:B------:R-:W-:Y:S01]  /*14b30*/  FMUL.FTZ R62, R62, R3.reuse ;  /* 0x000000033e3e7220 */ /* 0x080fe20000410000 */
[----:B------:R-:W-:Y:S01]  /*14b40*/  FMUL.FTZ R63, R63, R3 ;  /* 0x000000033f3f7220 */ /* 0x000fe20000410000 */
[----:B------:R-:W-:Y:S01]  /*14b50*/  MUFU.TANH R76, R60 ;  /* 0x0000003c004c7308 */ /* 0x000fe20000002400 */
[C---:B------:R-:W-:Y:S07]  /*14b60*/  HMMA.16816.F32.BF16 R44, R100.reuse, R14, R44 ;  /* 0x0000000e642c723c */ /* 0x040fee000004182c */
[----:B------:R-:W-:Y:S01]  /*14b70*/  MUFU.TANH R77, R61 ;  /* 0x0000003d004d7308 */ /* 0x000fe20000002400 */
[----:B------:R-:W-:Y:S01]  /*14b80*/  HMMA.16816.F32.BF16 R72, R100, R12, R72 ;  /* 0x0000000c6448723c */ /* 0x000fe20000041848 */
[----:B------:R-:W-:Y:S06]  /*14b90*/  LDSM.16.M88.4 R12, [R67+0xa800] ;  /* 0x00a80000430c783b */ /* 0x000fec0000000200 */
[----:B------:R-:W-:Y:S01]  /*14ba0*/  MUFU.TANH R86, R62 ;  /* 0x0000003e00567308 */ /* 0x000fe20000002400 */
[----:B------:R-:W-:Y:S07]  /*14bb0*/  HMMA.16816.F32.BF16 R36, R20, R78, R36 ;  /* 0x0000004e1424723c */ /* 0x000fee0000041824 */
[----:B------:R2:W-:Y:S01]  /*14bc0*/  MUFU.TANH R87, R63 ;  /* 0x0000003f00577308 */ /* 0x0005e20000002400 */
[----:B---3--:R-:W-:Y:S01]  /*14bd0*/  HMMA.16816.F32.BF16 R40, R8, R56, R40 ;  /* 0x000000380828723c */ /* 0x008fe20000041828 */
[----:B--2---:R-:W2:Y:S07]  /*14be0*/  LDSM.16.M88.4 R60, [R54+0xb000] ;  /* 0x00b00000363c783b */ /* 0x004eae0000000200 */
[C---:B-1----:R-:W-:Y:S08]  /*14bf0*/  HMMA.16816.F32.BF16 R72, R104.reuse, R48, R72 ;  /* 0x000000306848723c */ /* 0x042ff00000041848 */
[----:B------:R-:W-:Y:S08]  /*14c00*/  HMMA.16816.F32.BF16 R44, R104, R50, R44 ;  /* 0x00000032682c723c */ /* 0x000ff0000004182c */
[----:B------:R-:W-:Y:S01]  /*14c10*/  HMMA.16816.F32.BF16 R36, R8, R58, R36 ;  /* 0x0000003a0824723c */ /* 0x000fe20000041824 */
[----:B------:R-:W-:Y:S07]  /*14c20*/  LDSM.16.M88.4 R56, [R66+UR6+0xb800] ;  /* 0x00b800064238783b */ /* 0x000fee0008000200 */
[----:B----4-:R-:W-:Y:S01]  /*14c30*/  HMMA.16816.F32.BF16 R48, R20, R4, R32 ;  /* 0x000000041430723c */ /* 0x010fe20000041820 */
[----:B------:R-:W1:Y:S07]  /*14c40*/  LDSM.16.M88.4 R32, [R65+0xb000] ;  /* 0x00b000004120783b */ /* 0x000e6e0000000200 */
[C---:B------:R-:W-:Y:S08]  /*14c50*/  HMMA.16816.F32.BF16 R40, R100.reuse, R16, R40 ;  /* 0x000000106428723c */ /* 0x040ff00000041828 */
[----:B------:R-:W-:Y:S01]  /*14c60*/  HMMA.16816.F32.BF16 R36, R100, R18, R36 ;  /* 0x000000126424723c */ /* 0x000fe20000041824 */
[----:B------:R-:W3:Y:S07]  /*14c70*/  LDSM.16.M88.4 R16, [R67+0xb000] ;  /* 0x00b000004310783b */ /* 0x000eee0000000200 */
[----:B--2---:R-:W-:Y:S08]  /*14c80*/  HMMA.16816.F32.BF16 R48, R8, R60, R48 ;  /* 0x0000003c0830723c */ /* 0x004ff00000041830 */
[----:B------:R-:W-:Y:S01]  /*14c90*/  HMMA.16816.F32.BF16 R28, R20, R6, R28 ;  /* 0x00000006141c723c */ /* 0x000fe2000004181c */
[----:B------:R-:W2:Y:S07]  /*14ca0*/  LDSM.16.M88.4 R4, [R54+0xb800] ;  /* 0x00b800003604783b */ /* 0x000eae0000000200 */
[----:B------:R-:W-:Y:S05]  /*14cb0*/  HMMA.16816.F32.BF16 R40, R104, R12, R40 ;  /* 0x0000000c6828723c */ /* 0x000fea0000041828 */
[----:B------:R-:W-:-:S05]  /*14cc0*/  IMAD.SHL.U32 R12, R140, 0x2, RZ ;  /* 0x000000028c0c7824 */ /* 0x000fca00078e00ff */
[----:B------:R-:W-:Y:S01]  /*14cd0*/  LOP3.LUT R13, R12, 0x6, RZ, 0xc0, !PT ;  /* 0x000000060c0d7812 */ /* 0x000fe200078ec0ff */
[----:B-1----:R-:W-:Y:S05]  /*14ce0*/  HMMA.16816.F32.BF16 R48, R100, R32, R48 ;  /* 0x000000206430723c */ /* 0x002fea0000041830 */
[----:B------:R-:W-:-:S03]  /*14cf0*/  IMAD.IADD R32, R228, 0x1, R13 ;  /* 0x00000001e4207824 */ /* 0x000fc600078e020d */
[----:B------:R-:W-:Y:S05]  /*14d00*/  HMMA.16816.F32.BF16 R24, R20, R56, R24 ;  /* 0x000000381418723c */ /* 0x000fea0000041818 */
[----:B------:R-:W-:-:S05]  /*14d10*/  VIADD R12, R32, 0x9 ;  /* 0x00000009200c7836 */ /* 0x000fca0000000000 */
[----:B------:R-:W-:Y:S01]  /*14d20*/  ISETP.GE.AND P6, PT, R12, R53, PT ;  /* 0x000000350c00720c */ /* 0x000fe20003fc6270 */
[C---:B------:R-:W-:Y:S01]  /*14d30*/  VIADD R12, R32.reuse, 0x10 ;  /* 0x00000010200c7836 */ /* 0x040fe20000000000 */
[----:B------:R-:W-:Y:S05]  /*14d40*/  HMMA.16816.F32.BF16 R36, R104, R14, R36 ;  /* 0x0000000e6824723c */ /* 0x000fea0000041824 */
[----:B------:R-:W-:Y:S01]  /*14d50*/  VIADD R14, R32, 0x8 ;  /* 0x00000008200e7836 */ /* 0x000fe20000000000 */
[----:B------:R-:W1:Y:S01]  /*14d60*/  MUFU.TANH R92, R92 ;  /* 0x0000005c005c7308 */ /* 0x000e620000002400 */
[-C--:B------:R-:W-:Y:S01]  /*14d70*/  FMUL.FTZ R80, R80, R3.reuse ;  /* 0x0000000350507220 */ /* 0x080fe20000410000 */
[----:B------:R-:W-:Y:S05]  /*14d80*/  HMMA.16816.F32.BF16 R28, R8, R62, R28 ;  /* 0x0000003e081c723c */ /* 0x000fea000004181c */
[----:B------:R-:W-:Y:S01]  /*14d90*/  FMUL.FTZ R82, R82, R3 ;  /* 0x0000000352527220 */ /* 0x000fe20000410000 */
[----:B------:R-:W-:-:S02]  /*14da0*/  ISETP.GE.AND P0, PT, R14, R53, PT ;  /* 0x000000350e00720c */ /* 0x000fc40003f06270 */
[----:B------:R-:W-:Y:S02]  /*14db0*/  ISETP.GE.AND P5, PT, R12, R53, PT ;  /* 0x000000350c00720c */ /* 0x000fe40003fa6270 */
[----:B------:R-:W4:Y:S01]  /*14dc0*/  LDSM.16.M88.4 R12, [R65+0xb800] ;  /* 0x00b80000410c783b */ /* 0x000f220000000200 */
[----:B---3--:R-:W-:Y:S01]  /*14dd0*/  HMMA.16816.F32.BF16 R48, R104, R16, R48 ;  /* 0x000000106830723c */ /* 0x008fe20000041830 */
[----:B------:R-:W-:Y:S04]  /*14de0*/  MUFU.TANH R80, R80 ;  /* 0x0000005000507308 */ /* 0x000fe80000002400 */
[-C--:B------:R-:W-:Y:S01]  /*14df0*/  FMUL.FTZ R81, R81, R3.reuse ;  /* 0x0000000351517220 */ /* 0x080fe20000410000 */
[----:B------:R-:W-:Y:S02]  /*14e00*/  FMUL.FTZ R83, R83, R3 ;  /* 0x0000000353537220 */ /* 0x000fe40000410000 */
[----:B--2---:R-:W-:Y:S01]  /*14e10*/  HMMA.16816.F32.BF16 R24, R8, R4, R24 ;  /* 0x000000040818723c */ /* 0x004fe20000041818 */
[----:B------:R-:W2:Y:S04]  /*14e20*/  MUFU.TANH R82, R82 ;  /* 0x0000005200527308 */ /* 0x000ea80000002400 */
[----:B------:R-:W-:Y:S01]  /*14e30*/  VIADD R4, R32, 0x20 ;  /* 0x0000002020047836 */ /* 0x000fe20000000000 */
[----:B------:R-:W-:-:S02]  /*14e40*/  FSEL R110, R110, -INF , !P0 ;  /* 0xff8000006e6e7808 */ /* 0x000fc40004000000 */
[----:B------:R-:W-:Y:S02]  /*14e50*/  FSEL R5, R90, -INF , !P0 ;  /* 0xff8000005a057808 */ /* 0x000fe40004000000 */
[-C--:B------:R-:W-:Y:S01]  /*14e60*/  ISETP.GE.AND P0, PT, R4, R53.reuse, PT ;  /* 0x000000350400720c */ /* 0x080fe20003f06270 */
[----:B------:R-:W-:Y:S01]  /*14e70*/  MUFU.TANH R81, R81 ;  /* 0x0000005100517308 */ /* 0x000fe20000002400 */
[C---:B------:R-:W-:Y:S01]  /*14e80*/  VIADD R4, R32.reuse, 0x21 ;  /* 0x0000002120047836 */ /* 0x040fe20000000000 */
[----:B------:R-:W-:Y:S05]  /*14e90*/  HMMA.16816.F32.BF16 R28, R100, R34, R28 ;  /* 0x00000022641c723c */ /* 0x000fea000004181c */
[----:B------:R-:W-:Y:S01]  /*14ea0*/  VIADD R16, R32, 0x1 ;  /* 0x0000000120107836 */ /* 0x000fe20000000000 */
[----:B------:R-:W-:Y:S01]  /*14eb0*/  MUFU.TANH R83, R83 ;  /* 0x0000005300537308 */ /* 0x000fe20000002400 */
[----:B------:R-:W-:Y:S01]  /*14ec0*/  FSEL R91, R91, -INF , !P6 ;  /* 0xff8000005b5b7808 */ /* 0x000fe20007000000 */
[----:B------:R-:W-:Y:S05]  /*14ed0*/  HMMA.16816.F32.BF16 R120, R20, R58, R120 ;  /* 0x0000003a1478723c */ /* 0x000fea0000041878 */
[----:B-1----:R-:W-:Y:S01]  /*14ee0*/  FSEL R59, R92, -INF , !P6 ;  /* 0xff8000005c3b7808 */ /* 0x002fe20007000000 */
[----:B------:R-:W-:Y:S01]  /*14ef0*/  MUFU.TANH R88, R88 ;  /* 0x0000005800587308 */ /* 0x000fe20000002400 */
[----:B------:R-:W-:-:S07]  /*14f00*/  ISETP.GE.AND P6, PT, R4, R53, PT ;  /* 0x000000350400720c */ /* 0x000fce0003fc6270 */
[----:B------:R-:W1:Y:S01]  /*14f10*/  MUFU.TANH R108, R108 ;  /* 0x0000006c006c7308 */ /* 0x000e620000002400 */
[----:B------:R-:W-:Y:S01]  /*14f20*/  ISETP.GE.AND P1, PT, R16, R53, PT ;  /* 0x000000351000720c */ /* 0x000fe20003f26270 */
[C---:B------:R-:W-:Y:S02]  /*14f30*/  VIADD R4, R32.reuse, 0x28 ;  /* 0x0000002820047836 */ /* 0x040fe40000000000 */
[----:B------:R-:W-:Y:S01]  /*14f40*/  FMUL.FTZ R159, R49, R3 ;  /* 0x00000003319f7220 */ /* 0x000fe20000410000 */
[----:B------:R-:W-:-:S03]  /*14f50*/  VIADD R16, R32, 0x11 ;  /* 0x0000001120107836 */ /* 0x000fc60000000000 */
[----:B------:R-:W-:Y:S01]  /*14f60*/  MUFU.TANH R89, R89 ;  /* 0x0000005900597308 */ /* 0x000fe20000002400 */
[----:B--2---:R-:W-:-:S07]  /*14f70*/  FSEL R33, R82, -INF , !P5 ;  /* 0xff80000052217808 */ /* 0x004fce0006800000 */
[----:B------:R-:W2:Y:S01]  /*14f80*/  MUFU.TANH R109, R109 ;  /* 0x0000006d006d7308 */ /* 0x000ea20000002400 */
[----:B------:R-:W-:Y:S02]  /*14f90*/  FSEL R49, R80, -INF , !P5 ;  /* 0xff80000050317808 */ /* 0x000fe40006800000 */
[----:B------:R-:W-:-:S05]  /*14fa0*/  ISETP.GE.AND P3, PT, R32, R53, PT ;  /* 0x000000352000720c */ /* 0x000fca0003f66270 */
[----:B------:R-:W3:Y:S01]  /*14fb0*/  MUFU.TANH R111, R111 ;  /* 0x0000006f006f7308 */ /* 0x000ee20000002400 */
[-C--:B------:R-:W-:Y:S01]  /*14fc0*/  ISETP.GE.AND P5, PT, R4, R53.reuse, PT ;  /* 0x000000350400720c */ /* 0x080fe20003fa6270 */
[----:B------:R-:W-:Y:S01]  /*14fd0*/  VIADD R4, R32, 0x29 ;  /* 0x0000002920047836 */ /* 0x000fe20000000000 */
[----:B------:R-:W-:Y:S01]  /*14fe0*/  ISETP.GE.AND P4, PT, R16, R53, PT ;  /* 0x000000351000720c */ /* 0x000fe20003f86270 */
[----:B------:R-:W-:Y:S01]  /*14ff0*/  VIADD R16, R32, 0x18 ;  /* 0x0000001820107836 */ /* 0x000fe20000000000 */
[----:B-1----:R-:W-:Y:S01]  /*15000*/  FSEL R57, R108, -INF , !P3 ;  /* 0xff8000006c397808 */ /* 0x002fe20005800000 */
[----:B------:R-:W-:Y:S05]  /*15010*/  HMMA.16816.F32.BF16 R28, R104, R18, R28 ;  /* 0x00000012681c723c */ /* 0x000fea000004181c */
        /* <DEDUP_REMOVED lines=10> */
[----:B--2---:R-:W-:Y:S01]  /*150c0*/  FSEL R109, R109, -INF , !P1 ;  /* 0xff8000006d6d7808 */ /* 0x004fe20004800000 */
[----:B----4-:R-:W-:Y:S05]  /*150d0*/  HMMA.16816.F32.BF16 R24, R100, R12, R24 ;  /* 0x0000000c6418723c */ /* 0x010fea0000041818 */
        /* <DEDUP_REMOVED lines=10> */
[-C--:B------:R-:W-:Y:S01]  /*15180*/  FMUL.FTZ R47, R47, R3.reuse ;  /* 0x000000032f2f7220 */ /* 0x080fe20000410000 */
[-C--:B------:R-:W-:Y:S01]  /*15190*/  FMUL.FTZ R43, R43, R3.reuse ;  /* 0x000000032b2b7220 */ /* 0x080fe20000410000 */
[----:B---3--:R-:W-:Y:S01]  /*151a0*/  FSEL R13, R111, -INF , !P1 ;  /* 0xff8000006f0d7808 */ /* 0x008fe20004800000 */
[-C--:B------:R-:W-:Y:S01]  /*151b0*/  FMUL.FTZ R96, R96, R3.reuse ;  /* 0x0000000360607220 */ /* 0x080fe20000410000 */
[----:B------:R-:W-:Y:S01]  /*151c0*/  FSEL R17, R94, -INF , !P1 ;  /* 0xff8000005e117808 */ /* 0x000fe20004800000 */
[----:B------:R-:W-:Y:S01]  /*151d0*/  FMUL.FTZ R37, R37, R3 ;  /* 0x0000000325257220 */ /* 0x000fe20000410000 */
[----:B------:R-:W-:Y:S01]  /*151e0*/  ISETP.GE.AND P1, PT, R4, R53, PT ;  /* 0x000000350400720c */ /* 0x000fe20003f26270 */
[----:B------:R-:W1:Y:S01]  /*151f0*/  MUFU.TANH R70, R70 ;  /* 0x0000004600467308 */ /* 0x000e620000002400 */
[----:B------:R-:W-:-:S02]  /*15200*/  VIADD R4, R32, 0x38 ;  /* 0x0000003820047836 */ /* 0x000fc40000000000 */
[-C--:B------:R-:W-:Y:S01]  /*15210*/  FMUL.FTZ R39, R39, R3.reuse ;  /* 0x0000000327277220 */ /* 0x080fe20000410000 */
[-C--:B------:R-:W-:Y:S01]  /*15220*/  FMUL.FTZ R98, R98, R3.reuse ;  /* 0x0000000362627220 */ /* 0x080fe20000410000 */
[----:B------:R-:W2:Y:S03]  /*15230*/  LDSM.16.M88.4 R20, [R67+0xb800] ;  /* 0x00b800004314783b */ /* 0x000ea60000000200 */
[----:B------:R3:W-:Y:S08]  /*15240*/  MUFU.TANH R199, R45 ;  /* 0x0000002d00c77308 */ /* 0x0007f00000002400 */
[----:B------:R4:W-:Y:S08]  /*15250*/  MUFU.TANH R183, R41 ;  /* 0x0000002900b77308 */ /* 0x0009f00000002400 */
[----:B------:R-:W-:Y:S08]  /*15260*/  MUFU.TANH R69, R69 ;  /* 0x0000004500457308 */ /* 0x000ff00000002400 */
[----:B------:R-:W2:Y:S01]  /*15270*/  MUFU.TANH R71, R71 ;  /* 0x0000004700477308 */ /* 0x000ea20000002400 */
[----:B---3--:R-:W-:Y:S01]  /*15280*/  FSEL R45, R112, -INF , !P0 ;  /* 0xff800000702d7808 */ /* 0x008fe20004000000 */
[----:B------:R-:W-:Y:S05]  /*15290*/  HMMA.16816.F32.BF16 R120, R8, R6, R120 ;  /* 0x000000060878723c */ /* 0x000fea0000041878 */
[----:B----4-:R-:W-:Y:S01]  /*152a0*/  FSEL R41, R84, -INF , !P0 ;  /* 0xff80000054297808 */ /* 0x010fe20004000000 */
[----:B------:R-:W-:Y:S01]  /*152b0*/  FMUL.FTZ R97, R97, R3 ;  /* 0x0000000361617220 */ /* 0x000fe20000410000 */
[----:B------:R-:W-:Y:S01]  /*152c0*/  ISETP.GE.AND P0, PT, R4, R53, PT ;  /* 0x000000350400720c */ /* 0x000fe20003f06270 */
[----:B------:R-:W-:Y:S01]  /*152d0*/  VIADD R4, R32, 0x39 ;  /* 0x0000003920047836 */ /* 0x000fe20000000000 */
[----:B------:R3:W-:Y:S01]  /*152e0*/  MUFU.TANH R197, R47 ;  /* 0x0000002f00c57308 */ /* 0x0007e20000002400 */
[----:B-1----:R-:W-:Y:S01]  /*152f0*/  FSEL R243, R70, -INF , !P5 ;  /* 0xff80000046f37808 */ /* 0x002fe20006800000 */
[----:B------:R-:W-:-:S06]  /*15300*/  FMUL.FTZ R99, R99, R3 ;  /* 0x0000000363637220 */ /* 0x000fcc0000410000 */
[----:B------:R1:W-:Y:S01]  /*15310*/  MUFU.TANH R193, R43 ;  /* 0x0000002b00c17308 */ /* 0x0003e20000002400 */
[----:B------:R-:W-:Y:S01]  /*15320*/  FSEL R241, R68, -INF , !P5 ;  /* 0xff80000044f17808 */ /* 0x000fe20006800000 */
[----:B------:R-:W-:-:S06]  /*15330*/  FMUL.FTZ R72, R72, R3 ;  /* 0x0000000348487220 */ /* 0x000fcc0000410000 */
[----:B------:R2:W-:Y:S01]  /*15340*/  MUFU.TANH R179, R37 ;  /* 0x0000002500b37308 */ /* 0x0005e20000002400 */
[----:B------:R-:W-:Y:S01]  /*15350*/  FSEL R239, R86, -INF , !P3 ;  /* 0xff80000056ef7808 */ /* 0x000fe20005800000 */
[-C--:B------:R-:W-:Y:S01]  /*15360*/  FMUL.FTZ R74, R74, R3.reuse ;  /* 0x000000034a4a7220 */ /* 0x080fe20000410000 */
[----:B---3--:R-:W-:Y:S01]  /*15370*/  FSEL R47, R113, -INF , !P6 ;  /* 0xff800000712f7808 */ /* 0x008fe20007000000 */
[----:B------:R-:W-:-:S04]  /*15380*/  FMUL.FTZ R73, R73, R3 ;  /* 0x0000000349497220 */ /* 0x000fc80000410000 */
[----:B------:R-:W-:Y:S01]  /*15390*/  MUFU.TANH R96, R96 ;  /* 0x0000006000607308 */ /* 0x000fe20000002400 */
[----:B------:R-:W-:Y:S01]  /*153a0*/  FSEL R211, R76, -INF , !P3 ;  /* 0xff8000004cd37808 */ /* 0x000fe20005800000 */
[-C--:B------:R-:W-:Y:S01]  /*153b0*/  FMUL.FTZ R75, R75, R3.reuse ;  /* 0x000000034b4b7220 */ /* 0x080fe20000410000 */
[----:B-1----:R-:W-:Y:S01]  /*153c0*/  FSEL R43, R85, -INF , !P6 ;  /* 0xff800000552b7808 */ /* 0x002fe20007000000 */
[----:B------:R-:W-:Y:S01]  /*153d0*/  FMUL.FTZ R44, R44, R3 ;  /* 0x000000032c2c7220 */ /* 0x000fe20000410000 */
[----:B------:R-:W-:Y:S01]  /*153e0*/  ISETP.GE.AND P6, PT, R4, R53, PT ;  /* 0x000000350400720c */ /* 0x000fe20003fc6270 */
[----:B------:R-:W-:Y:S01]  /*153f0*/  VIADD R4, R32, 0x40 ;  /* 0x0000004020047836 */ /* 0x000fe20000000000 */
[----:B------:R-:W-:Y:S01]  /*15400*/  FSEL R215, R87, -INF , !P1 ;  /* 0xff80000057d77808 */ /* 0x000fe20004800000 */
[----:B------:R1:W-:Y:S01]  /*15410*/  MUFU.TANH R177, R39 ;  /* 0x0000002700b17308 */ /* 0x0003e20000002400 */
[----:B------:R-:W-:Y:S01]  /*15420*/  FSEL R209, R77, -INF , !P1 ;  /* 0xff8000004dd17808 */ /* 0x000fe20004800000 */
[----:B------:R-:W-:Y:S01]  /*15430*/  FMUL.FTZ R46, R46, R3 ;  /* 0x000000032e2e7220 */ /* 0x000fe20000410000 */
[----:B------:R-:W-:Y:S01]  /*15440*/  ISETP.GE.AND P5, PT, R4, R53, PT ;  /* 0x000000350400720c */ /* 0x000fe20003fa6270 */
[----:B------:R-:W-:Y:S01]  /*15450*/  VIADD R4, R32, 0x41 ;  /* 0x0000004120047836 */ /* 0x000fe20000000000 */
[----:B--2---:R-:W-:Y:S01]  /*15460*/  FSEL R37, R71, -INF , !P4 ;  /* 0xff80000047257808 */ /* 0x004fe20006000000 */
[-C--:B------:R-:W-:Y:S01]  /*15470*/  FMUL.FTZ R40, R40, R3.reuse ;  /* 0x0000000328287220 */ /* 0x080fe20000410000 */
[-C--:B------:R-:W-:Y:S01]  /*15480*/  FMUL.FTZ R42, R42, R3.reuse ;  /* 0x000000032a2a7220 */ /* 0x080fe20000410000 */
[----:B------:R-:W2:Y:S01]  /*15490*/  MUFU.TANH R169, R98 ;  /* 0x0000006200a97308 */ /* 0x000ea20000002400 */
[-C--:B------:R-:W-:Y:S01]  /*154a0*/  FMUL.FTZ R36, R36, R3.reuse ;  /* 0x0000000324247220 */ /* 0x080fe20000410000 */
[-C--:B------:R-:W-:Y:S01]  /*154b0*/  FMUL.FTZ R38, R38, R3.reuse ;  /* 0x0000000326267220 */ /* 0x080fe20000410000 */
[-C--:B------:R-:W-:Y:S01]  /*154c0*/  FMUL.FTZ R28, R28, R3.reuse ;  /* 0x000000031c1c7220 */ /* 0x080fe20000410000 */
[-C--:B------:R-:W-:Y:S01]  /*154d0*/  FMUL.FTZ R30, R30, R3.reuse ;  /* 0x000000031e1e7220 */ /* 0x080fe20000410000 */
[-C--:B------:R-:W-:Y:S01]  /*154e0*/  FMUL.FTZ R48, R48, R3.reuse ;  /* 0x0000000330307220 */ /* 0x080fe20000410000 */
[-C--:B------:R-:W-:Y:S01]  /*154f0*/  FMUL.FTZ R50, R50, R3.reuse ;  /* 0x0000000332327220 */ /* 0x080fe20000410000 */
[-C--:B------:R-:W-:Y:S01]  /*15500*/  FMUL.FTZ R51, R51, R3.reuse ;  /* 0x0000000333337220 */ /* 0x080fe20000410000 */
[----:B------:R-:W-:Y:S01]  /*15510*/  MUFU.TANH R159, R159 ;  /* 0x0000009f009f7308 */ /* 0x000fe20000002400 */
[-C--:B------:R-:W-:Y:S01]  /*15520*/  FMUL.FTZ R29, R29, R3.reuse ;  /* 0x000000031d1d7220 */ /* 0x080fe20000410000 */
[----:B-1----:R-:W-:Y:S01]  /*15530*/  FSEL R39, R69, -INF , !P4 ;  /* 0xff80000045277808 */ /* 0x002fe20006000000 */
[----:B------:R-:W-:Y:S01]  /*15540*/  FMUL.FTZ R31, R31, R3 ;  /* 0x000000031f1f7220 */ /* 0x000fe20000410000 */
[----:B------:R-:W-:Y:S01]  /*15550*/  ISETP.GE.AND P4, PT, R4, R53, PT ;  /* 0x000000350400720c */ /* 0x000fe20003f86270 */
[----:B------:R-:W-:Y:S01]  /*15560*/  VIADD R4, R32, 0x48 ;  /* 0x0000004820047836 */ /* 0x000fe20000000000 */
[----:B------:R-:W-:-:S04]  /*15570*/  DEPBAR.LE SB0, 0x0 ;  /* 0x000080000000791a */ /* 0x000fc80000000000 */
[----:B------:R-:W-:Y:S01]  /*15580*/  MUFU.TANH R171, R97 ;  /* 0x0000006100ab7308 */ /* 0x000fe20000002400 */
[----:B------:R-:W-:Y:S01]  /*15590*/  ISETP.GE.AND P3, PT, R4, R53, PT ;  /* 0x000000350400720c */ /* 0x000fe20003f66270 */
[----:B------:R-:W-:-:S06]  /*155a0*/  VIADD R4, R32, 0x49 ;  /* 0x0000004920047836 */ /* 0x000fcc0000000000 */
[----:B------:R-:W1:Y:S01]  /*155b0*/  MUFU.TANH R175, R99 ;  /* 0x0000006300af7308 */ /* 0x000e620000002400 */
[----:B------:R-:W-:Y:S01]  /*155c0*/  ISETP.GE.AND P1, PT, R4, R53, PT ;  /* 0x000000350400720c */ /* 0x000fe20003f26270 */
[----:B------:R-:W-:-:S06]  /*155d0*/  VIADD R4, R32, 0x50 ;  /* 0x0000005020047836 */ /* 0x000fcc0000000000 */
[----:B------:R-:W-:Y:S01]  /*155e0*/  MUFU.TANH R203, R72 ;  /* 0x0000004800cb7308 */ /* 0x000fe20000002400 */
[----:B--2---:R-:W-:-:S07]  /*155f0*/  FSEL R169, R169, -INF , !P0 ;  /* 0xff800000a9a97808 */ /* 0x004fce0004000000 */
[----:B------:R-:W2:Y:S01]  /*15600*/  MUFU.TANH R207, R74 ;  /* 0x0000004a00cf7308 */ /* 0x000ea20000002400 */
[----:B------:R-:W-:Y:S02]  /*15610*/  FSEL R173, R96, -INF , !P0 ;  /* 0xff80000060ad7808 */ /* 0x000fe40004000000 */
[----:B------:R-:W-:Y:S01]  /*15620*/  ISETP.GE.AND P0, PT, R4, R53, PT ;  /* 0x000000350400720c */ /* 0x000fe20003f06270 */
[----:B------:R-:W-:Y:S01]  /*15630*/  VIADD R4, R32, 0x51 ;  /* 0x0000005120047836 */ /* 0x000fe20000000000 */
[----:B------:R-:W-:Y:S03]  /*15640*/  HMMA.16816.F32.BF16 R120, R100, R14, R120 ;  /* 0x0000000e6478723c */ /* 0x000fe60000041878 */
[----:B------:R-:W-:Y:S02]  /*15650*/  MUFU.TANH R191, R73 ;  /* 0x0000004900bf7308 */ /* 0x000fe40000002400 */
[----:B-1----:R-:W-:-:S06]  /*15660*/  FSEL R175, R175, -INF , !P6 ;  /* 0xff800000afaf7808 */ /* 0x002fcc0007000000 */
[----:B------:R-:W1:Y:S01]  /*15670*/  MUFU.TANH R187, R75 ;  /* 0x0000004b00bb7308 */ /* 0x000e620000002400 */
[----:B------:R-:W-:Y:S02]  /*15680*/  FSEL R171, R171, -INF , !P6 ;  /* 0xff800000abab7808 */ /* 0x000fe40007000000 */
[----:B------:R-:W-:Y:S01]  /*15690*/  ISETP.GE.AND P6, PT, R4, R53, PT ;  /* 0x000000350400720c */ /* 0x000fe20003fc6270 */
[----:B------:R-:W-:-:S04]  /*156a0*/  VIADD R4, R32, 0x58 ;  /* 0x0000005820047836 */ /* 0x000fc80000000000 */
[----:B------:R-:W3:Y:S01]  /*156b0*/  MUFU.TANH R201, R44 ;  /* 0x0000002c00c97308 */ /* 0x000ee20000002400 */
[----:B--2---:R-:W-:-:S07]  /*156c0*/  FSEL R207, R207, -INF , !P5 ;  /* 0xff800000cfcf7808 */ /* 0x004fce0006800000 */
[----:B------:R-:W2:Y:S01]  /*156d0*/  MUFU.TANH R205, R46 ;  /* 0x0000002e00cd7308 */ /* 0x000ea20000002400 */
[----:B------:R-:W-:Y:S02]  /*156e0*/  FSEL R203, R203, -INF , !P5 ;  /* 0xff800000cbcb7808 */ /* 0x000fe40006800000 */
[-C--:B------:R-:W-:Y:S01]  /*156f0*/  ISETP.GE.AND P5, PT, R4, R53.reuse, PT ;  /* 0x000000350400720c */ /* 0x080fe20003fa6270 */
[----:B------:R-:W-:Y:S01]  /*15700*/  VIADD R4, R32, 0x59 ;  /* 0x0000005920047836 */ /* 0x000fe20000000000 */
[----:B-1----:R-:W-:Y:S02]  /*15710*/  FSEL R187, R187, -INF , !P4 ;  /* 0xff800000bbbb7808 */ /* 0x002fe40006000000 */
[----:B------:R-:W-:Y:S01]  /*15720*/  FSEL R191, R191, -INF , !P4 ;  /* 0xff800000bfbf7808 */ /* 0x000fe20006000000 */
[----:B------:R-:W1:Y:S01]  /*15730*/  MUFU.TANH R185, R40 ;  /* 0x0000002800b97308 */ /* 0x000e620000002400 */
[----:B------:R-:W-:Y:S01]  /*15740*/  ISETP.GE.AND P4, PT, R4, R53, PT ;  /* 0x000000350400720c */ /* 0x000fe20003f86270 */
[----:B------:R-:W-:Y:S01]  /*15750*/  VIADD R4, R32, 0x60 ;  /* 0x0000006020047836 */ /* 0x000fe20000000000 */
[----:B------:R-:W-:Y:S05]  /*15760*/  HMMA.16816.F32.BF16 R120, R104, R22, R120 ;  /* 0x000000166878723c */ /* 0x000fea0000041878 */
[----:B------:R-:W4:Y:S01]  /*15770*/  MUFU.TANH R195, R42 ;  /* 0x0000002a00c37308 */ /* 0x000f220000002400 */
[----:B---3--:R-:W-:-:S02]  /*15780*/  FSEL R201, R201, -INF , !P3 ;  /* 0xff800000c9c97808 */ /* 0x008fc40005800000 */
[----:B--2---:R-:W-:Y:S01]  /*15790*/  FSEL R205, R205, -INF , !P3 ;  /* 0xff800000cdcd7808 */ /* 0x004fe20005800000 */
[----:B------:R-:W-:Y:S03]  /*157a0*/  HMMA.16816.F32.BF16 R24, R104, R20, R24 ;  /* 0x000000146818723c */ /* 0x000fe60000041818 */
[-C--:B------:R-:W-:Y:S01]  /*157b0*/  ISETP.GE.AND P3, PT, R4, R53.reuse, PT ;  /* 0x000000350400720c */ /* 0x080fe20003f66270 */
[----:B------:R-:W-:Y:S01]  /*157c0*/  VIADD R4, R32, 0x61 ;  /* 0x0000006120047836 */ /* 0x000fe20000000000 */
[----:B------:R-:W-:Y:S01]  /*157d0*/  FSEL R197, R197, -INF , !P1 ;  /* 0xff800000c5c57808 */ /* 0x000fe20004800000 */
[----:B------:R-:W-:Y:S01]  /*157e0*/  MUFU.TANH R181, R36 ;  /* 0x0000002400b57308 */ /* 0x000fe20000002400 */
[----:B------:R-:W-:Y:S02]  /*157f0*/  FSEL R199, R199, -INF , !P1 ;  /* 0xff800000c7c77808 */ /* 0x000fe40004800000 */
[----:B------:R-:W-:Y:S01]  /*15800*/  ISETP.GE.AND P1, PT, R4, R53, PT ;  /* 0x000000350400720c */ /* 0x000fe20003f26270 */
[----:B------:R-:W-:-:S04]  /*15810*/  VIADD R4, R32, 0x68 ;  /* 0x0000006820047836 */ /* 0x000fc80000000000 */
[----:B------:R-:W2:Y:S01]  /*15820*/  MUFU.TANH R189, R38 ;  /* 0x0000002600bd7308 */ /* 0x000ea20000002400 */
[----:B-1----:R-:W-:Y:S02]  /*15830*/  FSEL R185, R185, -INF , !P0 ;  /* 0xff800000b9b97808 */ /* 0x002fe40004000000 */
[----:B----4-:R-:W-:-:S05]  /*15840*/  FSEL R195, R195, -INF , !P0 ;  /* 0xff800000c3c37808 */ /* 0x010fca0004000000 */
[----:B------:R-:W-:Y:S01]  /*15850*/  MUFU.TANH R157, R28 ;  /* 0x0000001c009d7308 */ /* 0x000fe20000002400 */
[----:B------:R-:W-:Y:S01]  /*15860*/  ISETP.GE.AND P0, PT, R4, R53, PT ;  /* 0x000000350400720c */ /* 0x000fe20003f06270 */
[----:B------:R-:W-:-:S06]  /*15870*/  VIADD R4, R32, 0x69 ;  /* 0x0000006920047836 */ /* 0x000fcc0000000000 */
[----:B------:R-:W1:Y:S01]  /*15880*/  MUFU.TANH R163, R30 ;  /* 0x0000001e00a37308 */ /* 0x000e620000002400 */
[----:B------:R-:W-:Y:S01]  /*15890*/  FSEL R193, R193, -INF , !P6 ;  /* 0xff800000c1c17808 */ /* 0x000fe20007000000 */
[-C--:B------:R-:W-:Y:S01]  /*158a0*/  FMUL.FTZ R67, R123, R3.reuse ;  /* 0x000000037b437220 */ /* 0x080fe20000410000 */
[----:B------:R-:W-:Y:S01]  /*158b0*/  FSEL R183, R183, -INF , !P6 ;  /* 0xff800000b7b77808 */ /* 0x000fe20007000000 */
[----:B------:R-:W-:Y:S01]  /*158c0*/  FMUL.FTZ R65, R121, R3 ;  /* 0x0000000379417220 */ /* 0x000fe20000410000 */
[----:B------:R-:W-:Y:S01]  /*158d0*/  ISETP.GE.AND P6, PT, R4, R53, PT ;  /* 0x000000350400720c */ /* 0x000fe20003fc6270 */
[-C--:B------:R-:W-:Y:S01]  /*158e0*/  FMUL.FTZ R24, R24, R3.reuse ;  /* 0x0000000318187220 */ /* 0x080fe20000410000 */
[-C--:B------:R-:W-:Y:S01]  /*158f0*/  FMUL.FTZ R25, R25, R3.reuse ;  /* 0x0000000319197220 */ /* 0x080fe20000410000 */
[----:B------:R-:W-:Y:S01]  /*15900*/  MUFU.TANH R161, R48 ;  /* 0x0000003000a17308 */ /* 0x000fe20000002400 */
[-C--:B------:R-:W-:Y:S01]  /*15910*/  FMUL.FTZ R26, R26, R3.reuse ;  /* 0x000000031a1a7220 */ /* 0x080fe20000410000 */
[-C--:B------:R-:W-:Y:S01]  /*15920*/  FMUL.FTZ R27, R27, R3.reuse ;  /* 0x000000031b1b7220 */ /* 0x080fe20000410000 */
[-C--:B------:R-:W-:Y:S01]  /*15930*/  FMUL.FTZ R120, R120, R3.reuse ;  /* 0x0000000378787220 */ /* 0x080fe20000410000 */
[----:B------:R-:W-:Y:S01]  /*15940*/  FMUL.FTZ R122, R122, R3 ;  /* 0x000000037a7a7220 */ /* 0x000fe20000410000 */
[----:B------:R-:W-:-:S03]  /*15950*/  VIADD R4, R32, 0x70 ;  /* 0x0000007020047836 */ /* 0x000fc60000000000 */
[----:B------:R-:W3:Y:S01]  /*15960*/  MUFU.TANH R167, R50 ;  /* 0x0000003200a77308 */ /* 0x000ee20000002400 */
[----:B------:R-:W-:Y:S01]  /*15970*/  VIADD R232, R64, 0xffffffff ;  /* 0xffffffff40e87836 */ /* 0x000fe20000000000 */
[----:B--2---:R-:W-:-:S06]  /*15980*/  FSEL R189, R189, -INF , !P5 ;  /* 0xff800000bdbd7808 */ /* 0x004fcc0006800000 */
[----:B------:R-:W2:Y:S01]  /*15990*/  MUFU.TANH R165, R51 ;  /* 0x0000003300a57308 */ /* 0x000ea20000002400 */
[----:B------:R-:W-:Y:S02]  /*159a0*/  FSEL R181, R181, -INF , !P5 ;  /* 0xff800000b5b57808 */ /* 0x000fe40006800000 */
[----:B------:R-:W-:Y:S01]  /*159b0*/  ISETP.GE.AND P5, PT, R4, R53, PT ;  /* 0x000000350400720c */ /* 0x000fe20003fa6270 */
[----:B------:R-:W-:Y:S01]  /*159c0*/  VIADD R4, R32, 0x71 ;  /* 0x0000007120047836 */ /* 0x000fe20000000000 */
[----:B-1----:R-:W-:-:S03]  /*159d0*/  FSEL R163, R163, -INF , !P0 ;  /* 0xff800000a3a37808 */ /* 0x002fc60004000000 */
[----:B------:R-:W-:Y:S01]  /*159e0*/  MUFU.TANH R153, R29 ;  /* 0x0000001d00997308 */ /* 0x000fe20000002400 */
[----:B------:R-:W-:Y:S02]  /*159f0*/  FSEL R157, R157, -INF , !P0 ;  /* 0xff8000009d9d7808 */ /* 0x000fe40004000000 */
[----:B------:R-:W-:-:S05]  /*15a00*/  ISETP.GT.AND P0, PT, R232, R217, PT ;  /* 0x000000d9e800720c */ /* 0x000fca0003f04270 */
[----:B------:R-:W1:Y:S01]  /*15a10*/  MUFU.TANH R155, R31 ;  /* 0x0000001f009b7308 */ /* 0x000e620000002400 */
[----:B------:R-:W-:-:S07]  /*15a20*/  FSEL R177, R177, -INF , !P4 ;  /* 0xff800000b1b17808 */ /* 0x000fce0006000000 */
[----:B------:R-:W-:Y:S01]  /*15a30*/  MUFU.TANH R147, R24 ;  /* 0x0000001800937308 */ /* 0x000fe20000002400 */
[----:B------:R-:W-:-:S07]  /*15a40*/  FSEL R179, R179, -INF , !P4 ;  /* 0xff800000b3b37808 */ /* 0x000fce0006000000 */
[----:B------:R-:W-:Y:S01]  /*15a50*/  MUFU.TANH R139, R25 ;  /* 0x00000019008b7308 */ /* 0x000fe20000002400 */
[----:B------:R-:W-:-:S07]  /*15a60*/  ISETP.GE.AND P4, PT, R4, R53, PT ;  /* 0x000000350400720c */ /* 0x000fce0003f86270 */
[----:B------:R-:W4:Y:S08]  /*15a70*/  MUFU.TANH R151, R26 ;  /* 0x0000001a00977308 */ /* 0x000f300000002400 */
[----:B------:R-:W4:Y:S08]  /*15a80*/  MUFU.TANH R149, R27 ;  /* 0x0000001b00957308 */ /* 0x000f300000002400 */
[----:B------:R-:W-:Y:S08]  /*15a90*/  MUFU.TANH R135, R120 ;  /* 0x0000007800877308 */ /* 0x000ff00000002400 */
[----:B------:R-:W4:Y:S08]  /*15aa0*/  MUFU.TANH R145, R122 ;  /* 0x0000007a00917308 */ /* 0x000f300000002400 */
[----:B------:R-:W4:Y:S08]  /*15ab0*/  MUFU.TANH R67, R67 ;  /* 0x0000004300437308 */ /* 0x000f300000002400 */
[----:B------:R-:W4:Y:S01]  /*15ac0*/  MUFU.TANH R65, R65 ;  /* 0x0000004100417308 */ /* 0x000f220000002400 */
[----:B------:R-:W-:-:S02]  /*15ad0*/  VIADD R4, R32, 0x78 ;  /* 0x0000007820047836 */ /* 0x000fc40000000000 */
[----:B------:R-:W-:Y:S01]  /*15ae0*/  VIADD R32, R32, 0x79 ;  /* 0x0000007920207836 */ /* 0x000fe20000000000 */
[----:B---3--:R-:W-:Y:S02]  /*15af0*/  FSEL R167, R167, -INF , !P3 ;  /* 0xff800000a7a77808 */ /* 0x008fe40005800000 */
[----:B------:R-:W-:Y:S02]  /*15b00*/  FSEL R161, R161, -INF , !P3 ;  /* 0xff800000a1a17808 */ /* 0x000fe40005800000 */
[----:B--2---:R-:W-:Y:S02]  /*15b10*/  FSEL R165, R165, -INF , !P1 ;  /* 0xff800000a5a57808 */ /* 0x004fe40004800000 */
[----:B------:R-:W-:Y:S01]  /*15b20*/  FSEL R159, R159, -INF , !P1 ;  /* 0xff8000009f9f7808 */ /* 0x000fe20004800000 */
[----:B------:R-:W-:Y:S01]  /*15b30*/  BSSY.RECONVERGENT B1, `(.L_x_2106) ;  /* 0x00000c8000017945 */ /* 0x000fe20003800200 */
[-C--:B------:R-:W-:Y:S02]  /*15b40*/  ISETP.GE.AND P3, PT, R4, R53.reuse, PT ;  /* 0x000000350400720c */ /* 0x080fe40003f66270 */
[----:B------:R-:W-:-:S02]  /*15b50*/  ISETP.GE.AND P1, PT, R32, R53, PT ;  /* 0x000000352000720c */ /* 0x000fc40003f26270 */
[----:B-1----:R-:W-:Y:S02]  /*15b60*/  FSEL R155, R155, -INF , !P6 ;  /* 0xff8000009b9b7808 */ /* 0x002fe40007000000 */
[----:B------:R-:W-:Y:S02]  /*15b70*/  FSEL R153, R153, -INF , !P6 ;  /* 0xff80000099997808 */ /* 0x000fe40007000000 */
[----:B----4-:R-:W-:Y:S02]  /*15b80*/  FSEL R151, R151, -INF , !P5 ;  /* 0xff80000097977808 */ /* 0x010fe40006800000 */
[----:B------:R-:W-:Y:S02]  /*15b90*/  FSEL R147, R147, -INF , !P5 ;  /* 0xff80000093937808 */ /* 0x000fe40006800000 */
[----:B------:R-:W-:Y:S02]  /*15ba0*/  FSEL R149, R149, -INF , !P4 ;  /* 0xff80000095957808 */ /* 0x000fe40006000000 */
        /* <DEDUP_REMOVED lines=20> */
.L_x_2109:
        /* <DEDUP_REMOVED lines=60> */
.L_x_2110:
[----:B------:R-:W-:Y:S05]  /*160b0*/  BSYNC.RECONVERGENT B0 ;  /* 0x0000000000007941 */ /* 0x000fea0003800200 */
.L_x_2108:
[----:B------:R-:W-:Y:S02]  /*160c0*/  IMAD.SHL.U32 R8, R140, 0x8, RZ ;  /* 0x000000088c087824 */ /* 0x000fe400078e00ff */
[----:B------:R-:W-:-:S03]  /*160d0*/  IMAD.SHL.U32 R7, R218, 0x20, RZ ;  /* 0x00000020da077824 */ /* 0x000fc600078e00ff */
[C---:B------:R-:W-:Y:S02]  /*160e0*/  LOP3.LUT R6, R8.reuse, 0x38, RZ, 0xc0, !PT ;  /* 0x0000003808067812 */ /* 0x040fe400078ec0ff */
[----:B------:R-:W-:Y:S02]  /*160f0*/  LOP3.LUT R3, R8, 0x1c0, RZ, 0xc0, !PT ;  /* 0x000001c008037812 */ /* 0x000fe400078ec0ff */
[----:B------:R-:W-:Y:S02]  /*16100*/  LOP3.LUT R4, R6, 0x40, RZ, 0xfc, !PT ;  /* 0x0000004006047812 */ /* 0x000fe400078efcff */
[----:B------:R-:W-:Y:S02]  /*16110*/  LOP3.LUT R3, R3, 0x38, R140, 0xf8, !PT ;  /* 0x0000003803037812 */ /* 0x000fe400078ef88c */
[----:B------:R-:W-:Y:S02]  /*16120*/  ISETP.GE.AND P0, PT, R4, R229, PT ;  /* 0x000000e50400720c */ /* 0x000fe40003f06270 */
[----:B------:R-:W-:-:S02]  /*16130*/  SHF.L.U64.HI R4, R218, 0x5, R219 ;  /* 0x00000005da047819 */ /* 0x000fc400000102db */
[----:B------:R-:W-:Y:S02]  /*16140*/  IADD3 R10, P3, PT, R7, R222, RZ ;  /* 0x000000de070a7210 */ /* 0x000fe40007f7e0ff */
[----:B------:R-:W-:Y:S02]  /*16150*/  ISETP.GE.AND P1, PT, R6, R229, PT ;  /* 0x000000e50600720c */ /* 0x000fe40003f26270 */
[----:B------:R-:W-:Y:S01]  /*16160*/  LOP3.LUT R3, R3, 0x38, R8, 0x78, !PT ;  /* 0x0000003803037812 */ /* 0x000fe200078e7808 */
[----:B------:R-:W-:-:S03]  /*16170*/  IMAD.X R11, R4, 0x1, R223, P3 ;  /* 0x00000001040b7824 */ /* 0x000fc600018e06df */
[----:B------:R-:W-:Y:S02]  /*16180*/  LOP3.LUT R3, R3, 0x1e00, R8, 0xf8, !PT ;  /* 0x00001e0003037812 */ /* 0x000fe400078ef808 */
        /* <DEDUP_REMOVED lines=22> */
[-C--:B------:R-:W-:Y:S01]  /*162f0*/  IADD3 R6, P4, PT, R22, R7.reuse, RZ ;  /* 0x0000000716067210 */ /* 0x080fe20007f9e0ff */
        /* <DEDUP_REMOVED lines=20> */
[----:B------:R-:W-:Y:S01]  /*16440*/  @!P1 LDGSTS.E.BYPASS.LTC128B.128 [R3+0x5800], desc[UR4][R14.64] ;  /* 0x058000000e039fae */ /* 0x000fe2000b981a04 */
[----:B--2---:R-:W-:-:S03]  /*16450*/  IADD3 R10, P3, PT, R6, R7, RZ ;  /* 0x00000007060a7210 */ /* 0x004fc60007f7e0ff */
[----:B------:R1:W-:Y:S01]  /*16460*/  @P1 STS.128 [R3+0x5800], RZ ;  /* 0x005800ff03001388 */ /* 0x0003e20000000c00 */
[----:B------:R-:W-:-:S04]  /*16470*/  IMAD.X R7, R23, 0x1, R4, P4 ;  /* 0x0000000117077824 */ /* 0x000fc800020e0604 */
[----:B------:R-:W-:Y:S02]  /*16480*/  IMAD.X R11, R7, 0x1, R4, P3 ;  /* 0x00000001070b7824 */ /* 0x000fe400018e0604 */
[----:B---3--:R-:W-:Y:S02]  /*16490*/  @!P0 IMAD.MOV.U32 R8, RZ, RZ, R14 ;  /* 0x000000ffff088224 */ /* 0x008fe400078e000e */
        /* <DEDUP_REMOVED lines=49> */
.L_x_2107:
[----:B------:R-:W-:Y:S05]  /*167b0*/  BSYNC.RECONVERGENT B1 ;  /* 0x0000000000017941 */ /* 0x000fea0003800200 */
.L_x_2106:
        /* <DEDUP_REMOVED lines=51> */
[----:B------:R-:W5:Y:S01]  /*16af0*/  LDSM.16.MT88.4 R116, [R60+0xc000] ;  /* 0x00c000003c74783b */ /* 0x000f620000004200 */
        /* <DEDUP_REMOVED lines=18> */
[-C--:B------:R-:W-:Y:S01]  /*16c20*/  FFMA.FTZ R56, R59, R137.reuse, -R136 ;  /* 0x000000893b387223 */ /* 0x080fe20000010888 */
[----:B------:R-:W1:Y:S01]  /*16c30*/  LDSM.16.MT88.4 R108, [R42+0xc000] ;  /* 0x00c000002a6c783b */ /* 0x000e620000004200 */
[-CC-:B------:R-:W-:Y:S01]  /*16c40*/  FFMA.FTZ R59, R5, R137.reuse, -R138.reuse ;  /* 0x00000089053b7223 */ /* 0x180fe2000001088a */
[-CC-:B------:R-:W-:Y:S01]  /*16c50*/  FFMA.FTZ R66, R88, R137.reuse, -R138.reuse ;  /* 0x0000008958427223 */ /* 0x180fe2000001088a */
[-CC-:B------:R-:W-:Y:S01]  /*16c60*/  FFMA.FTZ R63, R89, R137.reuse, -R138.reuse ;  /* 0x00000089593f7223 */ /* 0x180fe2000001088a */
[----:B------:R-:W2:Y:S01]  /*16c70*/  LDSM.16.MT88.4 R4, [R0+0x10000] ;  /* 0x010000000004783b */ /* 0x000ea20000004200 */
[-C--:B------:R-:W-:Y:S01]  /*16c80*/  FFMA.FTZ R58, R91, R137.reuse, -R138 ;  /* 0x000000895b3a7223 */ /* 0x080fe2000001088a */
[----:B------:R-:W-:Y:S01]  /*16c90*/  MUFU.EX2 R62, R62 ;  /* 0x0000003e003e7308 */ /* 0x000fe20000000800 */
[-CC-:B------:R-:W-:Y:S01]  /*16ca0*/  FFMA.FTZ R53, R33, R137.reuse, -R136.reuse ;  /* 0x0000008921357223 */ /* 0x180fe20000010888 */
[-C--:B------:R-:W-:Y:S01]  /*16cb0*/  FFMA.FTZ R52, R83, R137.reuse, -R136 ;  /* 0x0000008953347223 */ /* 0x080fe20000010888 */
[-CC-:B------:R-:W-:Y:S01]  /*16cc0*/  FFMA.FTZ R55, R49, R137.reuse, -R138.reuse ;  /* 0x0000008931377223 */ /* 0x180fe2000001088a */
[----:B------:R-:W3:Y:S01]  /*16cd0*/  MUFU.EX2 R61, R61 ;  /* 0x0000003d003d7308 */ /* 0x000ee20000000800 */
[-CC-:B------:R-:W-:Y:S01]  /*16ce0*/  FFMA.FTZ R54, R81, R137.reuse, -R138.reuse ;  /* 0x0000008951367223 */ /* 0x180fe2000001088a */
[-CC-:B------:R-:W-:Y:S01]  /*16cf0*/  FFMA.FTZ R51, R19, R137.reuse, -R138.reuse ;  /* 0x0000008913337223 */ /* 0x180fe2000001088a */
[-C--:B------:R-:W-:Y:S01]  /*16d00*/  FFMA.FTZ R50, R17, R137.reuse, -R138 ;  /* 0x0000008911327223 */ /* 0x080fe2000001088a */
[----:B------:R-:W-:Y:S01]  /*16d10*/  MUFU.EX2 R57, R57 ;  /* 0x0000003900397308 */ /* 0x000fe20000000800 */
[-CC-:B------:R-:W-:Y:S01]  /*16d20*/  FFMA.FTZ R48, R13, R137.reuse, -R136.reuse ;  /* 0x000000890d307223 */ /* 0x180fe20000010888 */
[-CC-:B------:R-:W-:Y:S01]  /*16d30*/  FFMA.FTZ R2, R35, R137.reuse, -R136.reuse ;  /* 0x0000008923027223 */ /* 0x180fe20000010888 */
[----:B------:R-:W-:Y:S01]  /*16d40*/  LDSM.16.MT88.4 R12, [R42+0x10800] ;  /* 0x010800002a0c783b */ /* 0x000fe20000004200 */
[----:B------:R-:W4:Y:S01]  /*16d50*/  MUFU.EX2 R56, R56 ;  /* 0x0000003800387308 */ /* 0x000f220000000800 */
[-C--:B------:R-:W-:Y:S01]  /*16d60*/  FFMA.FTZ R44, R47, R137.reuse, -R136 ;  /* 0x000000892f2c7223 */ /* 0x080fe20000010888 */
[-C--:B------:R-:W-:Y:S01]  /*16d70*/  FFMA.FTZ R46, R43, R137.reuse, -R138 ;  /* 0x000000892b2e7223 */ /* 0x080fe2000001088a */
[----:B------:R-:W2:Y:S01]  /*16d80*/  LDSM.16.MT88.4 R32, [R141+0xc800] ;  /* 0x00c800008d20783b */ /* 0x000ea20000004200 */
[----:B------:R-:W-:Y:S01]  /*16d90*/  MUFU.EX2 R66, R66 ;  /* 0x0000004200427308 */ /* 0x000fe20000000800 */
[-C--:B------:R-:W-:Y:S01]  /*16da0*/  FFMA.FTZ R45, R45, R137.reuse, -R136 ;  /* 0x000000892d2d7223 */ /* 0x080fe20000010888 */
[----:B---3--:R-:W-:Y:S01]  /*16db0*/  F2FP.BF16.F32.PACK_AB R69, R61, R62 ;  /* 0x0000003e3d45723e */ /* 0x008fe200000010ff */
[----:B------:R-:W3:Y:S01]  /*16dc0*/  LDSM.16.MT88.4 R16, [R60+0x10800] ;  /* 0x010800003c10783b */ /* 0x000ee20000004200 */
[----:B------:R-:W5:Y:S01]  /*16dd0*/  MUFU.EX2 R63, R63 ;  /* 0x0000003f003f7308 */ /* 0x000f620000000800 */
[-CC-:B------:R-:W-:Y:S01]  /*16de0*/  FFMA.FTZ R47, R41, R137.reuse, -R138.reuse ;  /* 0x00000089292f7223 */ /* 0x180fe2000001088a */
[-CC-:B------:R-:W-:Y:S01]  /*16df0*/  FFMA.FTZ R43, R241, R137.reuse, -R138.reuse ;  /* 0x00000089f12b7223 */ /* 0x180fe2000001088a */
[-C--:B------:R-:W-:Y:S01]  /*16e00*/  FFMA.FTZ R40, R39, R137.reuse, -R138 ;  /* 0x0000008927287223 */ /* 0x080fe2000001088a */
[----:B------:R-:W-:Y:S01]  /*16e10*/  MUFU.EX2 R59, R59 ;  /* 0x0000003b003b7308 */ /* 0x000fe20000000800 */
[--C-:B------:R-:W-:Y:S01]  /*16e20*/  FFMA.FTZ R243, R243, R137, -R136.reuse ;  /* 0x00000089f3f37223 */ /* 0x100fe20000010888 */
[----:B----4-:R-:W-:Y:S01]  /*16e30*/  F2FP.BF16.F32.PACK_AB R71, R56, R57 ;  /* 0x000000393847723e */ /* 0x010fe200000010ff */
[-CC-:B------:R-:W-:Y:S01]  /*16e40*/  FFMA.FTZ R144, R239, R137.reuse, -R136.reuse ;  /* 0x00000089ef907223 */ /* 0x180fe20000010888 */
[----:B------:R-:W4:Y:S01]  /*16e50*/  MUFU.EX2 R58, R58 ;  /* 0x0000003a003a7308 */ /* 0x000f220000000800 */
[-C--:B------:R-:W-:Y:S01]  /*16e60*/  FFMA.FTZ R146, R169, R137.reuse, -R136 ;  /* 0x00000089a9927223 */ /* 0x080fe20000010888 */
[-CC-:B------:R-:W-:Y:S01]  /*16e70*/  FFMA.FTZ R148, R211, R137.reuse, -R138.reuse ;  /* 0x00000089d3947223 */ /* 0x180fe2000001088a */
[-C--:B------:R-:W-:Y:S01]  /*16e80*/  FFMA.FTZ R150, R171, R137.reuse, -R138 ;  /* 0x00000089ab967223 */ /* 0x080fe2000001088a */
[----:B------:R-:W-:Y:S01]  /*16e90*/  MUFU.EX2 R53, R53 ;  /* 0x0000003500357308 */ /* 0x000fe20000000800 */
[-CC-:B------:R-:W-:Y:S01]  /*16ea0*/  FFMA.FTZ R175, R175, R137.reuse, -R136.reuse ;  /* 0x00000089afaf7223 */ /* 0x180fe20000010888 */
[----:B-----5:R-:W-:Y:S01]  /*16eb0*/  F2FP.BF16.F32.PACK_AB R68, R63, R66 ;  /* 0x000000423f44723e */ /* 0x020fe200000010ff */
[-C--:B------:R-:W-:Y:S01]  /*16ec0*/  FFMA.FTZ R215, R215, R137.reuse, -R136 ;  /* 0x00000089d7d77223 */ /* 0x080fe20000010888 */
[----:B------:R-:W-:Y:S01]  /*16ed0*/  MUFU.EX2 R52, R52 ;  /* 0x0000003400347308 */ /* 0x000fe20000000800 */
[-CC-:B------:R-:W-:Y:S01]  /*16ee0*/  FFMA.FTZ R209, R209, R137.reuse, -R138.reuse ;  /* 0x00000089d1d17223 */ /* 0x180fe2000001088a */
[-C--:B------:R-:W-:Y:S01]  /*16ef0*/  FFMA.FTZ R152, R173, R137.reuse, -R138 ;  /* 0x00000089ad987223 */ /* 0x080fe2000001088a */
[-C--:B------:R-:W-:Y:S01]  /*16f00*/  FFMA.FTZ R154, R205, R137.reuse, -R136 ;  /* 0x00000089cd9a7223 */ /* 0x080fe20000010888 */
[----:B------:R5:W-:Y:S01]  /*16f10*/  MUFU.EX2 R49, R2 ;  /* 0x0000000200317308 */ /* 0x000be20000000800 */
[--C-:B------:R-:W-:Y:S01]  /*16f20*/  FFMA.FTZ R156, R191, R137, -R138.reuse ;  /* 0x00000089bf9c7223 */ /* 0x100fe2000001088a */
[----:B----4-:R-:W-:Y:S01]  /*16f30*/  F2FP.BF16.F32.PACK_AB R70, R58, R59 ;  /* 0x0000003b3a46723e */ /* 0x010fe200000010ff */
[-C--:B------:R-:W-:Y:S01]  /*16f40*/  FFMA.FTZ R158, R199, R137.reuse, -R138 ;  /* 0x00000089c79e7223 */ /* 0x080fe2000001088a */
[----:B------:R-:W-:Y:S01]  /*16f50*/  MUFU.EX2 R55, R55 ;  /* 0x0000003700377308 */ /* 0x000fe20000000800 */
[-CC-:B------:R-:W-:Y:S01]  /*16f60*/  FFMA.FTZ R197, R197, R137.reuse, -R136.reuse ;  /* 0x00000089c5c57223 */ /* 0x180fe20000010888 */
[-C--:B------:R-:W-:Y:S01]  /*16f70*/  FFMA.FTZ R207, R207, R137.reuse, -R136 ;  /* 0x00000089cfcf7223 */ /* 0x080fe20000010888 */
[-CC-:B------:R-:W-:Y:S01]  /*16f80*/  FFMA.FTZ R203, R203, R137.reuse, -R138.reuse ;  /* 0x00000089cbcb7223 */ /* 0x180fe2000001088a */
[----:B------:R-:W4:Y:S01]  /*16f90*/  MUFU.EX2 R54, R54 ;  /* 0x0000003600367308 */ /* 0x000f220000000800 */
[C---:B------:R-:W-:Y:S03]  /*16fa0*/  HMMA.16816.F32.BF16 R96, R68.reuse, R92, RZ ;  /* 0x0000005c4460723c */ /* 0x040fe600000418ff */
[-C--:B------:R-:W-:Y:S01]  /*16fb0*/  FFMA.FTZ R201, R201, R137.reuse, -R138 ;  /* 0x00000089c9c97223 */ /* 0x080fe2000001088a */
[-CC-:B------:R-:W-:Y:S01]  /*16fc0*/  FFMA.FTZ R160, R195, R137.reuse, -R136.reuse ;  /* 0x00000089c3a07223 */ /* 0x180fe20000010888 */
[----:B------:R-:W-:Y:S01]  /*16fd0*/  MUFU.EX2 R51, R51 ;  /* 0x0000003300337308 */ /* 0x000fe20000000800 */
[-CC-:B------:R-:W-:Y:S01]  /*16fe0*/  FFMA.FTZ R162, R189, R137.reuse, -R136.reuse ;  /* 0x00000089bda27223 */ /* 0x180fe20000010888 */
[-C--:B-----5:R-:W-:Y:S01]  /*16ff0*/  FFMA.FTZ R2, R37, R137.reuse, -R136 ;  /* 0x0000008925027223 */ /* 0x0a0fe20000010888 */
[-C--:B------:R-:W-:Y:S01]  /*17000*/  FFMA.FTZ R164, R185, R137.reuse, -R138 ;  /* 0x00000089b9a47223 */ /* 0x080fe2000001088a */
[----:B------:R-:W5:Y:S01]  /*17010*/  MUFU.EX2 R50, R50 ;  /* 0x0000003200327308 */ /* 0x000f620000000800 */
[C---:B------:R-:W-:Y:S01]  /*17020*/  HMMA.16816.F32.BF16 R92, R68.reuse, R94, RZ ;  /* 0x0000005e445c723c */ /* 0x040fe200000418ff */
[----:B------:R-:W-:Y:S01]  /*17030*/  LDSM.16.MT88.4 R36, [R0+0x11000] ;  /* 0x011000000024783b */ /* 0x000fe20000004200 */
[-C--:B------:R-:W-:Y:S01]  /*17040*/  FFMA.FTZ R193, R193, R137.reuse, -R136 ;  /* 0x00000089c1c17223 */ /* 0x080fe20000010888 */
[----:B------:R-:W3:Y:S01]  /*17050*/  MUFU.EX2 R48, R48 ;  /* 0x0000003000307308 */ /* 0x000ee20000000800 */
[-CC-:B------:R-:W-:Y:S01]  /*17060*/  FFMA.FTZ R183, R183, R137.reuse, -R138.reuse ;  /* 0x00000089b7b77223 */ /* 0x180fe2000001088a */
[-C--:B------:R-:W-:Y:S01]  /*17070*/  FFMA.FTZ R166, R181, R137.reuse, -R138 ;  /* 0x00000089b5a67223 */ /* 0x080fe2000001088a */
[-C--:B------:R-:W-:Y:S01]  /*17080*/  FFMA.FTZ R177, R177, R137.reuse, -R136 ;  /* 0x00000089b1b17223 */ /* 0x080fe20000010888 */
[----:B------:R-:W-:Y:S01]  /*17090*/  MUFU.EX2 R45, R45 ;  /* 0x0000002d002d7308 */ /* 0x000fe20000000800 */
[C---:B------:R-:W-:Y:S01]  /*170a0*/  HMMA.16816.F32.BF16 R128, R68.reuse, R124, RZ ;  /* 0x0000007c4480723c */ /* 0x040fe200000418ff */
[-C--:B------:R-:W-:Y:S01]  /*170b0*/  FFMA.FTZ R168, R159, R137.reuse, -R138 ;  /* 0x000000899fa87223 */ /* 0x080fe2000001088a */
[-C--:B------:R-:W-:Y:S01]  /*170c0*/  FFMA.FTZ R170, R155, R137.reuse, -R136 ;  /* 0x000000899baa7223 */ /* 0x080fe20000010888 */
[----:B------:R-:W-:Y:S01]  /*170d0*/  MUFU.EX2 R44, R44 ;  /* 0x0000002c002c7308 */ /* 0x000fe20000000800 */
[-C--:B------:R-:W-:Y:S01]  /*170e0*/  FFMA.FTZ R157, R157, R137.reuse, -R138 ;  /* 0x000000899d9d7223 */ /* 0x080fe2000001088a */
[----:B------:R-:W-:Y:S01]  /*170f0*/  FFMA.FTZ R239, R67, R137, -R136 ;  /* 0x0000008943ef7223 */ /* 0x000fe20000010888 */
[----:B------:R-:W-:Y:S01]  /*17100*/  FADD.FTZ R62, R62, R61 ;  /* 0x0000003d3e3e7221 */ /* 0x000fe20000010000 */
[----:B------:R-:W-:Y:S01]  /*17110*/  MUFU.EX2 R41, R243 ;  /* 0x000000f300297308 */ /* 0x000fe20000000800 */
        /* <DEDUP_REMOVED lines=8> */
[----:B-1----:R-:W-:Y:S01]  /*171a0*/  HMMA.16816.F32.BF16 R112, R68, R108, RZ ;  /* 0x0000006c4470723c */ /* 0x002fe200000418ff */
[----:B------:R-:W-:-:S02]  /*171b0*/  FADD.FTZ R58, R58, R59 ;  /* 0x0000003b3a3a7221 */ /* 0x000fc40000010000 */
        /* <DEDUP_REMOVED lines=18> */
[----:B--2---:R-:W-:-:S02]  /*172e0*/  FFMA.FTZ R152, R187, R137, -R136 ;  /* 0x00000089bb987223 */ /* 0x004fc40000010888 */
[----:B------:R-:W-:Y:S04]  /*172f0*/  MUFU.EX2 R187, R207 ;  /* 0x000000cf00bb7308 */ /* 0x000fe80000000800 */
[----:B------:R-:W-:Y:S01]  /*17300*/  MUFU.EX2 R152, R152 ;  /* 0x0000009800987308 */ /* 0x000fe20000000800 */
[C---:B------:R-:W-:Y:S03]  /*17310*/  HMMA.16816.F32.BF16 R100, R68.reuse, R102, RZ ;  /* 0x000000664464723c */ /* 0x040fe600000418ff */
[----:B------:R-:W-:Y:S04]  /*17320*/  MUFU.EX2 R191, R203 ;  /* 0x000000cb00bf7308 */ /* 0x000fe80000000800 */
[----:B------:R-:W2:Y:S01]  /*17330*/  MUFU.EX2 R156, R156 ;  /* 0x0000009c009c7308 */ /* 0x000ea20000000800 */
[C---:B------:R-:W-:Y:S03]  /*17340*/  HMMA.16816.F32.BF16 R84, R68.reuse, R86, RZ ;  /* 0x000000564454723c */ /* 0x040fe600000418ff */
[----:B------:R-:W-:Y:S04]  /*17350*/  MUFU.EX2 R199, R201 ;  /* 0x000000c900c77308 */ /* 0x000fe80000000800 */
[----:B------:R-:W2:Y:S01]  /*17360*/  MUFU.EX2 R158, R158 ;  /* 0x0000009e009e7308 */ /* 0x000ea20000000800 */
[C---:B------:R-:W-:Y:S03]  /*17370*/  HMMA.16816.F32.BF16 R76, R68.reuse, R78, RZ ;  /* 0x0000004e444c723c */ /* 0x040fe600000418ff */
[----:B------:R-:W2:Y:S04]  /*17380*/  MUFU.EX2 R197, R197 ;  /* 0x000000c500c57308 */ /* 0x000ea80000000800 */
[----:B------:R-:W-:Y:S01]  /*17390*/  MUFU.EX2 R160, R160 ;  /* 0x000000a000a07308 */ /* 0x000fe20000000800 */
[----:B------:R-:W-:Y:S01]  /*173a0*/  HMMA.16816.F32.BF16 R72, R68, R4, RZ ;  /* 0x000000044448723c */ /* 0x000fe200000418ff */
[----:B----4-:R-:W-:Y:S01]  /*173b0*/  F2FP.BF16.F32.PACK_AB R4, R54, R55 ;  /* 0x000000373604723e */ /* 0x010fe200000010ff */
[----:B------:R-:W-:Y:S01]  /*173c0*/  FADD.FTZ R55, R55, R58 ;  /* 0x0000003a37377221 */ /* 0x000fe20000010000 */
[----:B------:R-:W-:Y:S01]  /*173d0*/  F2FP.BF16.F32.PACK_AB R5, R52, R53 ;  /* 0x000000353405723e */ /* 0x000fe200000010ff */
[----:B------:R-:W-:Y:S01]  /*173e0*/  MUFU.EX2 R189, R193 ;  /* 0x000000c100bd7308 */ /* 0x000fe20000000800 */
[----:B------:R-:W-:Y:S01]  /*173f0*/  FADD.FTZ R53, R53, R56 ;  /* 0x0000003835357221 */ /* 0x000fe20000010000 */
[----:B------:R-:W-:-:S02]  /*17400*/  FADD.FTZ R54, R54, R55 ;  /* 0x0000003736367221 */ /* 0x000fc40000010000 */
[----:B------:R-:W-:Y:S01]  /*17410*/  HMMA.16816.F32.BF16 R68, R68, R6, RZ ;  /* 0x000000064444723c */ /* 0x000fe200000418ff */
[----:B-----5:R-:W-:Y:S01]  /*17420*/  F2FP.BF16.F32.PACK_AB R6, R50, R51 ;  /* 0x000000333206723e */ /* 0x020fe200000010ff */
[----:B------:R-:W-:Y:S01]  /*17430*/  MUFU.EX2 R162, R162 ;  /* 0x000000a200a27308 */ /* 0x000fe20000000800 */
[----:B---3--:R-:W-:Y:S01]  /*17440*/  F2FP.BF16.F32.PACK_AB R7, R48, R49 ;  /* 0x000000313007723e */ /* 0x008fe200000010ff */
[----:B------:R-:W-:Y:S01]  /*17450*/  FADD.FTZ R52, R52, R53 ;  /* 0x0000003534347221 */ /* 0x000fe20000010000 */
[----:B------:R-:W-:Y:S01]  /*17460*/  FADD.FTZ R51, R51, R54 ;  /* 0x0000003633337221 */ /* 0x000fe20000010000 */
[----:B------:R-:W-:Y:S02]  /*17470*/  MUFU.EX2 R164, R164 ;  /* 0x000000a400a47308 */ /* 0x000fe40000000800 */
[----:B------:R-:W-:Y:S01]  /*17480*/  FADD.FTZ R49, R49, R52 ;  /* 0x0000003431317221 */ /* 0x000fe20000010000 */
[----:B------:R-:W-:Y:S01]  /*17490*/  FADD.FTZ R50, R50, R51 ;  /* 0x0000003332327221 */ /* 0x000fe20000010000 */
[C---:B------:R-:W-:Y:S01]  /*174a0*/  HMMA.16816.F32.BF16 R96, R4.reuse, R8, R96 ;  /* 0x000000080460723c */ /* 0x040fe20000041860 */
[----:B------:R-:W3:Y:S04]  /*174b0*/  MUFU.EX2 R181, R183 ;  /* 0x000000b700b57308 */ /* 0x000ee80000000800 */
[----:B------:R-:W-:Y:S01]  /*174c0*/  FADD.FTZ R48, R48, R49 ;  /* 0x0000003130307221 */ /* 0x000fe20000010000 */
[----:B------:R-:W-:Y:S02]  /*174d0*/  MUFU.EX2 R168, R168 ;  /* 0x000000a800a87308 */ /* 0x000fe40000000800 */
[C---:B------:R-:W-:Y:S01]  /*174e0*/  HMMA.16816.F32.BF16 R92, R4.reuse, R10, R92 ;  /* 0x0000000a045c723c */ /* 0x040fe2000004185c */
[----:B------:R-:W4:Y:S01]  /*174f0*/  LDSM.16.MT88.4 R8, [R0+0x10800] ;  /* 0x010800000008783b */ /* 0x000f220000004200 */
[----:B------:R-:W-:Y:S04]  /*17500*/  MUFU.EX2 R170, R170 ;  /* 0x000000aa00aa7308 */ /* 0x000fe80000000800 */
[----:B------:R-:W-:Y:S02]  /*17510*/  MUFU.EX2 R239, R239 ;  /* 0x000000ef00ef7308 */ /* 0x000fe40000000800 */
[C---:B------:R-:W-:Y:S08]  /*17520*/  HMMA.16816.F32.BF16 R128, R4.reuse, R32, R128 ;  /* 0x000000200480723c */ /* 0x040ff00000041880 */
[C---:B------:R-:W-:Y:S01]  /*17530*/  HMMA.16816.F32.BF16 R124, R4.reuse, R34, R124 ;  /* 0x00000022047c723c */ /* 0x040fe2000004187c */
[----:B------:R-:W5:Y:S07]  /*17540*/  LDSM.16.MT88.4 R32, [R141+0xd000] ;  /* 0x00d000008d20783b */ /* 0x000f6e0000004200 */
[C---:B------:R-:W-:Y:S08]  /*17550*/  HMMA.16816.F32.BF16 R80, R4.reuse, R12, R80 ;  /* 0x0000000c0450723c */ /* 0x040ff00000041850 */
[C---:B------:R-:W-:Y:S01]  /*17560*/  HMMA.16816.F32.BF16 R76, R4.reuse, R14, R76 ;  /* 0x0000000e044c723c */ /* 0x040fe2000004184c */
[----:B------:R-:W2:Y:S07]  /*17570*/  LDSM.16.MT88.4 R12, [R60+0x11000] ;  /* 0x011000003c0c783b */ /* 0x000eae0000004200 */
[C---:B------:R-:W-:Y:S08]  /*17580*/  HMMA.16816.F32.BF16 R88, R4.reuse, R16, R88 ;  /* 0x000000100458723c */ /* 0x040ff00000041858 */
[C---:B----4-:R-:W-:Y:S08]  /*17590*/  HMMA.16816.F32.BF16 R72, R4.reuse, R8, R72 ;  /* 0x000000080448723c */ /* 0x050ff00000041848 */
[C---:B------:R-:W-:Y:S01]  /*175a0*/  HMMA.16816.F32.BF16 R68, R4.reuse, R10, R68 ;  /* 0x0000000a0444723c */ /* 0x040fe20000041844 */
[----:B------:R-:W4:Y:S07]  /*175b0*/  LDSM.16.MT88.4 R8, [R42+0x11000] ;  /* 0x011000002a08783b */ /* 0x000f2e0000004200 */
[C---:B------:R-:W-:Y:S01]  /*175c0*/  HMMA.16816.F32.BF16 R84, R4.reuse, R18, R84 ;  /* 0x000000120454723c */ /* 0x040fe20000041854 */
[----:B------:R-:W3:Y:S07]  /*175d0*/  LDSM.16.MT88.4 R16, [R141+0x11000] ;  /* 0x011000008d10783b */ /* 0x000eee0000004200 */
[C---:B------:R-:W-:Y:S08]  /*175e0*/  HMMA.16816.F32.BF16 R120, R4.reuse, R28, R120 ;  /* 0x0000001c0478723c */ /* 0x040ff00000041878 */
[C---:B------:R-:W-:Y:S01]  /*175f0*/  HMMA.16816.F32.BF16 R116, R4.reuse, R30, R116 ;  /* 0x0000001e0474723c */ /* 0x040fe20000041874 */
[----:B------:R-:W3:Y:S07]  /*17600*/  LDSM.16.MT88.4 R28, [R60+0xd000] ;  /* 0x00d000003c1c783b */ /* 0x000eee0000004200 */
[C---:B------:R-:W-:Y:S08]  /*17610*/  HMMA.16816.F32.BF16 R112, R4.reuse, R24, R112 ;  /* 0x000000180470723c */ /* 0x040ff00000041870 */
[C---:B------:R-:W-:Y:S01]  /*17620*/  HMMA.16816.F32.BF16 R108, R4.reuse, R26, R108 ;  /* 0x0000001a046c723c */ /* 0x040fe2000004186c */
[----:B------:R-:W3:Y:S07]  /*17630*/  LDSM.16.MT88.4 R24, [R42+0xd000] ;  /* 0x00d000002a18783b */ /* 0x000eee0000004200 */
[C---:B------:R-:W-:Y:S08]  /*17640*/  HMMA.16816.F32.BF16 R104, R4.reuse, R20, R104 ;  /* 0x000000140468723c */ /* 0x040ff00000041868 */
[----:B------:R-:W-:Y:S01]  /*17650*/  HMMA.16816.F32.BF16 R100, R4, R22, R100 ;  /* 0x000000160464723c */ /* 0x000fe20000041864 */
[----:B------:R-:W3:Y:S02]  /*17660*/  LDSM.16.MT88.4 R20, [R0+0xd000] ;  /* 0x00d000000014783b */ /* 0x000ee40000004200 */
[----:B------:R-:W-:Y:S01]  /*17670*/  F2FP.BF16.F32.PACK_AB R4, R46, R47 ;  /* 0x0000002f2e04723e */ /* 0x000fe200000010ff */
[----:B------:R-:W-:Y:S01]  /*17680*/  FADD.FTZ R47, R47, R50 ;  /* 0x000000322f2f7221 */ /* 0x000fe20000010000 */
[----:B------:R-:W-:Y:S01]  /*17690*/  F2FP.BF16.F32.PACK_AB R5, R44, R45 ;  /* 0x0000002d2c05723e */ /* 0x000fe200000010ff */
[----:B------:R-:W-:Y:S01]  /*176a0*/  FADD.FTZ R45, R45, R48 ;  /* 0x000000302d2d7221 */ /* 0x000fe20000010000 */
[----:B-1----:R-:W-:Y:S01]  /*176b0*/  F2FP.BF16.F32.PACK_AB R6, R40, R43 ;  /* 0x0000002b2806723e */ /* 0x002fe200000010ff */
[----:B------:R-:W-:Y:S01]  /*176c0*/  FADD.FTZ R46, R46, R47 ;  /* 0x0000002f2e2e7221 */ /* 0x000fe20000010000 */
[----:B------:R-:W-:Y:S01]  /*176d0*/  F2FP.BF16.F32.PACK_AB R7, R2, R41 ;  /* 0x000000290207723e */ /* 0x000fe200000010ff */
[----:B------:R-:W-:-:S06]  /*176e0*/  FADD.FTZ R44, R44, R45 ;  /* 0x0000002d2c2c7221 */ /* 0x000fcc0000010000 */
[C---:B-----5:R-:W-:Y:S08]  /*176f0*/  HMMA.16816.F32.BF16 R128, R4.reuse, R32, R128 ;  /* 0x000000200480723c */ /* 0x060ff00000041880 */
[C---:B------:R-:W-:Y:S01]  /*17700*/  HMMA.16816.F32.BF16 R124, R4.reuse, R34, R124 ;  /* 0x00000022047c723c */ /* 0x040fe2000004187c */
[----:B------:R-:W1:Y:S07]  /*17710*/  LDSM.16.MT88.4 R32, [R141+0xd800] ;  /* 0x00d800008d20783b */ /* 0x000e6e0000004200 */
[C---:B--2---:R-:W-:Y:S08]  /*17720*/  HMMA.16816.F32.BF16 R88, R4.reuse, R12, R88 ;  /* 0x0000000c0458723c */ /* 0x044ff00000041858 */
[C---:B------:R-:W-:Y:S01]  /*17730*/  HMMA.16816.F32.BF16 R84, R4.reuse, R14, R84 ;  /* 0x0000000e0454723c */ /* 0x040fe20000041854 */
[----:B------:R-:W2:Y:S07]  /*17740*/  LDSM.16.MT88.4 R12, [R60+0x11800] ;  /* 0x011800003c0c783b */ /* 0x000eae0000004200 */
[C---:B----4-:R-:W-:Y:S08]  /*17750*/  HMMA.16816.F32.BF16 R80, R4.reuse, R8, R80 ;  /* 0x000000080450723c */ /* 0x050ff00000041850 */
[C---:B------:R-:W-:Y:S01]  /*17760*/  HMMA.16816.F32.BF16 R76, R4.reuse, R10, R76 ;  /* 0x0000000a044c723c */ /* 0x040fe2000004184c */
[----:B------:R-:W4:Y:S07]  /*17770*/  LDSM.16.MT88.4 R8, [R42+0x11800] ;  /* 0x011800002a08783b */ /* 0x000f2e0000004200 */
[C---:B---3--:R-:W-:Y:S08]  /*17780*/  HMMA.16816.F32.BF16 R96, R4.reuse, R16, R96 ;  /* 0x000000100460723c */ /* 0x048ff00000041860 */
[C---:B------:R-:W-:Y:S01]  /*17790*/  HMMA.16816.F32.BF16 R92, R4.reuse, R18, R92 ;  /* 0x00000012045c723c */ /* 0x040fe2000004185c */
[----:B------:R-:W3:Y:S07]  /*177a0*/  LDSM.16.MT88.4 R16, [R141+0x11800] ;  /* 0x011800008d10783b */ /* 0x000eee0000004200 */
        /* <DEDUP_REMOVED lines=10> */
[----:B------:R-:W-:Y:S03]  /*17850*/  HMMA.16816.F32.BF16 R68, R4, R38, R68 ;  /* 0x000000260444723c */ /* 0x000fe60000041844 */
        /* <DEDUP_REMOVED lines=16> */
[----:B------:R-:W-:Y:S07]  /*17960*/  LDSM.16.MT88.4 R16, [R0+0xe000] ;  /* 0x00e000000010783b */ /* 0x000fee0000004200 */
[C---:B-----5:R-:W-:Y:S08]  /*17970*/  HMMA.16816.F32.BF16 R120, R4.reuse, R28, R120 ;  /* 0x0000001c0478723c */ /* 0x060ff00000041878 */
        /* <DEDUP_REMOVED lines=8> */
[C---:B-1----:R-:W-:Y:S08]  /*17a00*/  HMMA.16816.F32.BF16 R72, R4.reuse, R32, R72 ;  /* 0x000000200448723c */ /* 0x042ff00000041848 */
[----:B------:R-:W-:Y:S03]  /*17a10*/  HMMA.16816.F32.BF16 R68, R4, R34, R68 ;  /* 0x000000220444723c */ /* 0x000fe60000041844 */
[----:B------:R-:W-:Y:S01]  /*17a20*/  F2FP.BF16.F32.PACK_AB R4, R156, R191 ;  /* 0x000000bf9c04723e */ /* 0x000fe200000010ff */
[----:B------:R-:W-:Y:S01]  /*17a30*/  LDSM.16.MT88.4 R32, [R141+0xe800] ;  /* 0x00e800008d20783b */ /* 0x000fe20000004200 */
[----:B------:R-:W-:-:S02]  /*17a40*/  F2FP.BF16.F32.PACK_AB R5, R152, R187 ;  /* 0x000000bb9805723e */ /* 0x000fc400000010ff */
[----:B------:R-:W-:Y:S02]  /*17a50*/  F2FP.BF16.F32.PACK_AB R6, R158, R199 ;  /* 0x000000c79e06723e */ /* 0x000fe400000010ff */
[----:B------:R-:W-:-:S07]  /*17a60*/  F2FP.BF16.F32.PACK_AB R7, R197, R154 ;  /* 0x0000009ac507723e */ /* 0x000fce00000010ff */
[C---:B--2---:R-:W-:Y:S08]  /*17a70*/  HMMA.16816.F32.BF16 R96, R4.reuse, R12, R96 ;  /* 0x0000000c0460723c */ /* 0x044ff00000041860 */
[C---:B------:R-:W-:Y:S01]  /*17a80*/  HMMA.16816.F32.BF16 R92, R4.reuse, R14, R92 ;  /* 0x0000000e045c723c */ /* 0x040fe2000004185c */
[----:B------:R-:W1:Y:S07]  /*17a90*/  LDSM.16.MT88.4 R12, [R0+0x12000] ;  /* 0x01200000000c783b */ /* 0x000e6e0000004200 */
[C---:B----4-:R-:W-:Y:S08]  /*17aa0*/  HMMA.16816.F32.BF16 R88, R4.reuse, R8, R88 ;  /* 0x000000080458723c */ /* 0x050ff00000041858 */
[C---:B------:R-:W-:Y:S01]  /*17ab0*/  HMMA.16816.F32.BF16 R84, R4.reuse, R10, R84 ;  /* 0x0000000a0454723c */ /* 0x040fe20000041854 */
[----:B------:R-:W2:Y:S07]  /*17ac0*/  LDSM.16.MT88.4 R8, [R141+0x12800] ;  /* 0x012800008d08783b */ /* 0x000eae0000004200 */
[C---:B------:R-:W-:Y:S03]  /*17ad0*/  HMMA.16816.F32.BF16 R80, R4.reuse, R36, R80 ;  /* 0x000000240450723c */ /* 0x040fe60000041850 */
[-C--:B------:R-:W-:Y:S01]  /*17ae0*/  FFMA.FTZ R37, R179, R137.reuse, -R138 ;  /* 0x00000089b3257223 */ /* 0x080fe2000001088a */
[----:B------:R4:W-:Y:S05]  /*17af0*/  MUFU.EX2 R36, R166 ;  /* 0x000000a600247308 */ /* 0x0009ea0000000800 */
[----:B------:R-:W2:Y:S01]  /*17b00*/  MUFU.EX2 R37, R37 ;  /* 0x0000002500257308 */ /* 0x000ea20000000800 */
[C---:B------:R-:W-:Y:S03]  /*17b10*/  HMMA.16816.F32.BF16 R76, R4.reuse, R38, R76 ;  /* 0x00000026044c723c */ /* 0x040fe6000004184c */
[-CC-:B------:R-:W-:Y:S01]  /*17b20*/  FFMA.FTZ R38, R167, R137.reuse, -R136.reuse ;  /* 0x00000089a7267223 */ /* 0x180fe20000010888 */
[-CC-:B------:R-:W-:Y:S01]  /*17b30*/  FFMA.FTZ R167, R163, R137.reuse, -R136.reuse ;  /* 0x00000089a3a77223 */ /* 0x180fe20000010888 */
[----:B------:R-:W2:Y:S04]  /*17b40*/  MUFU.EX2 R39, R177 ;  /* 0x000000b100277308 */ /* 0x000ea80000000800 */
[----:B------:R-:W-:Y:S01]  /*17b50*/  MUFU.EX2 R38, R38 ;  /* 0x0000002600267308 */ /* 0x000fe20000000800 */
[----:B---3--:R-:W-:Y:S03]  /*17b60*/  HMMA.16816.F32.BF16 R128, R4, R28, R128 ;  /* 0x0000001c0480723c */ /* 0x008fe60000041880 */
[-C--:B----4-:R-:W-:Y:S01]  /*17b70*/  FFMA.FTZ R166, R165, R137.reuse, -R136 ;  /* 0x00000089a5a67223 */ /* 0x090fe20000010888 */
[----:B------:R-:W-:-:S02]  /*17b80*/  FFMA.FTZ R165, R161, R137, -R138 ;  /* 0x00000089a1a57223 */ /* 0x000fc4000001088a */
[----:B------:R-:W-:Y:S02]  /*17b90*/  MUFU.EX2 R161, R167 ;  /* 0x000000a700a17308 */ /* 0x000fe40000000800 */
[C---:B------:R-:W-:Y:S01]  /*17ba0*/  HMMA.16816.F32.BF16 R124, R4.reuse, R30, R124 ;  /* 0x0000001e047c723c */ /* 0x040fe2000004187c */
[----:B------:R-:W-:Y:S01]  /*17bb0*/  LDSM.16.MT88.4 R28, [R60+0xe800] ;  /* 0x00e800003c1c783b */ /* 0x000fe20000004200 */
[----:B------:R3:W-:Y:S04]  /*17bc0*/  MUFU.EX2 R163, R166 ;  /* 0x000000a600a37308 */ /* 0x0007e80000000800 */
[----:B------:R-:W4:Y:S02]  /*17bd0*/  MUFU.EX2 R159, R165 ;  /* 0x000000a5009f7308 */ /* 0x000f240000000800 */
[C---:B-----5:R-:W-:Y:S08]  /*17be0*/  HMMA.16816.F32.BF16 R120, R4.reuse, R24, R120 ;  /* 0x000000180478723c */ /* 0x060ff00000041878 */
[----:B------:R-:W-:Y:S01]  /*17bf0*/  HMMA.16816.F32.BF16 R116, R4, R26, R116 ;  /* 0x0000001a0474723c */ /* 0x000fe20000041874 */
[----:B------:R-:W-:Y:S02]  /*17c00*/  LDSM.16.MT88.4 R24, [R42+0xe800] ;  /* 0x00e800002a18783b */ /* 0x000fe40000004200 */
[----:B---3--:R-:W-:-:S02]  /*17c10*/  FFMA.FTZ R166, R153, R137, -R138 ;  /* 0x0000008999a67223 */ /* 0x008fc4000001088a */
[----:B------:R-:W-:Y:S03]  /*17c20*/  MUFU.EX2 R153, R157 ;  /* 0x0000009d00997308 */ /* 0x000fe60000000800 */
[C---:B------:R-:W-:Y:S01]  /*17c30*/  HMMA.16816.F32.BF16 R112, R4.reuse, R20, R112 ;  /* 0x000000140470723c */ /* 0x040fe20000041870 */
[----:B------:R-:W3:Y:S07]  /*17c40*/  MUFU.EX2 R166, R166 ;  /* 0x000000a600a67308 */ /* 0x000eee0000000800 */
[C---:B------:R-:W-:Y:S01]  /*17c50*/  HMMA.16816.F32.BF16 R108, R4.reuse, R22, R108 ;  /* 0x00000016046c723c */ /* 0x040fe2000004186c */
[----:B------:R-:W5:Y:S07]  /*17c60*/  LDSM.16.MT88.4 R20, [R0+0xe800] ;  /* 0x00e800000014783b */ /* 0x000f6e0000004200 */
[C---:B------:R-:W-:Y:S08]  /*17c70*/  HMMA.16816.F32.BF16 R104, R4.reuse, R16, R104 ;  /* 0x000000100468723c */ /* 0x040ff00000041868 */
[C---:B------:R-:W-:Y:S01]  /*17c80*/  HMMA.16816.F32.BF16 R100, R4.reuse, R18, R100 ;  /* 0x000000120464723c */ /* 0x040fe20000041864 */
[----:B------:R-:W4:Y:S07]  /*17c90*/  LDSM.16.MT88.4 R16, [R60+0x12800] ;  /* 0x012800003c10783b */ /* 0x000f2e0000004200 */
[C---:B-1----:R-:W-:Y:S08]  /*17ca0*/  HMMA.16816.F32.BF16 R72, R4.reuse, R12, R72 ;  /* 0x0000000c0448723c */ /* 0x042ff00000041848 */
[----:B------:R-:W-:Y:S03]  /*17cb0*/  HMMA.16816.F32.BF16 R68, R4, R14, R68 ;  /* 0x0000000e0444723c */ /* 0x000fe60000041844 */
[----:B------:R-:W-:Y:S01]  /*17cc0*/  F2FP.BF16.F32.PACK_AB R4, R181, R164 ;  /* 0x000000a4b504723e */ /* 0x000fe200000010ff */
[----:B------:R-:W1:Y:S01]  /*17cd0*/  LDSM.16.MT88.4 R12, [R42+0x12800] ;  /* 0x012800002a0c783b */ /* 0x000e620000004200 */
[----:B------:R-:W-:-:S02]  /*17ce0*/  F2FP.BF16.F32.PACK_AB R5, R189, R160 ;  /* 0x000000a0bd05723e */ /* 0x000fc400000010ff */
[----:B--2---:R-:W-:Y:S02]  /*17cf0*/  F2FP.BF16.F32.PACK_AB R6, R37, R36 ;  /* 0x000000242506723e */ /* 0x004fe400000010ff */
[----:B------:R-:W-:-:S07]  /*17d00*/  F2FP.BF16.F32.PACK_AB R7, R39, R162 ;  /* 0x000000a22707723e */ /* 0x000fce00000010ff */
[C---:B------:R-:W-:Y:S08]  /*17d10*/  HMMA.16816.F32.BF16 R96, R4.reuse, R8, R96 ;  /* 0x000000080460723c */ /* 0x040ff00000041860 */
[C---:B------:R-:W-:Y:S01]  /*17d20*/  HMMA.16816.F32.BF16 R92, R4.reuse, R10, R92 ;  /* 0x0000000a045c723c */ /* 0x040fe2000004185c */
[----:B------:R-:W2:Y:S07]  /*17d30*/  LDSM.16.MT88.4 R8, [R0+0x12800] ;  /* 0x012800000008783b */ /* 0x000eae0000004200 */
[C---:B-----5:R-:W-:Y:S08]  /*17d40*/  HMMA.16816.F32.BF16 R104, R4.reuse, R20, R104 ;  /* 0x000000140468723c */ /* 0x060ff00000041868 */
[C---:B------:R-:W-:Y:S01]  /*17d50*/  HMMA.16816.F32.BF16 R100, R4.reuse, R22, R100 ;  /* 0x000000160464723c */ /* 0x040fe20000041864 */
[----:B------:R-:W5:Y:S07]  /*17d60*/  LDSM.16.MT88.4 R20, [R0+0xf000] ;  /* 0x00f000000014783b */ /* 0x000f6e0000004200 */
[C---:B----4-:R-:W-:Y:S08]  /*17d70*/  HMMA.16816.F32.BF16 R88, R4.reuse, R16, R88 ;  /* 0x000000100458723c */ /* 0x050ff00000041858 */
        /* <DEDUP_REMOVED lines=13> */
[----:B------:R-:W4:Y:S07]  /*17e50*/  LDSM.16.MT88.4 R24, [R42+0xf000] ;  /* 0x00f000002a18783b */ /* 0x000f2e0000004200 */
[C---:B------:R-:W-:Y:S08]  /*17e60*/  HMMA.16816.F32.BF16 R128, R4.reuse, R32, R128 ;  /* 0x000000200480723c */ /* 0x040ff00000041880 */
[----:B------:R-:W-:Y:S03]  /*17e70*/  HMMA.16816.F32.BF16 R124, R4, R34, R124 ;  /* 0x00000022047c723c */ /* 0x000fe6000004187c */
[----:B------:R-:W-:Y:S01]  /*17e80*/  F2FP.BF16.F32.PACK_AB R4, R168, R159 ;  /* 0x0000009fa804723e */ /* 0x000fe200000010ff */
[----:B------:R-:W4:Y:S01]  /*17e90*/  LDSM.16.MT88.4 R32, [R141+0xf000] ;  /* 0x00f000008d20783b */ /* 0x000f220000004200 */
[----:B------:R-:W-:-:S02]  /*17ea0*/  F2FP.BF16.F32.PACK_AB R5, R163, R38 ;  /* 0x00000026a305723e */ /* 0x000fc400000010ff */
[----:B---3--:R-:W-:Y:S02]  /*17eb0*/  F2FP.BF16.F32.PACK_AB R6, R166, R153 ;  /* 0x00000099a606723e */ /* 0x008fe400000010ff */
[----:B------:R-:W-:-:S07]  /*17ec0*/  F2FP.BF16.F32.PACK_AB R7, R170, R161 ;  /* 0x000000a1aa07723e */ /* 0x000fce00000010ff */
[C---:B-----5:R-:W-:Y:S08]  /*17ed0*/  HMMA.16816.F32.BF16 R104, R4.reuse, R20, R104 ;  /* 0x000000140468723c */ /* 0x060ff00000041868 */
[C---:B------:R-:W-:Y:S01]  /*17ee0*/  HMMA.16816.F32.BF16 R100, R4.reuse, R22, R100 ;  /* 0x000000160464723c */ /* 0x040fe20000041864 */
[----:B------:R-:W3:Y:S07]  /*17ef0*/  LDSM.16.MT88.4 R20, [R0+0x13000] ;  /* 0x013000000014783b */ /* 0x000eee0000004200 */
[C---:B-1----:R-:W-:Y:S08]  /*17f00*/  HMMA.16816.F32.BF16 R80, R4.reuse, R8, R80 ;  /* 0x000000080450723c */ /* 0x042ff00000041850 */
[C---:B------:R-:W-:Y:S01]  /*17f10*/  HMMA.16816.F32.BF16 R76, R4.reuse, R10, R76 ;  /* 0x0000000a044c723c */ /* 0x040fe2000004184c */
[----:B------:R-:W1:Y:S07]  /*17f20*/  LDSM.16.MT88.4 R8, [R60+0xf800] ;  /* 0x00f800003c08783b */ /* 0x000e6e0000004200 */
[C---:B------:R-:W-:Y:S08]  /*17f30*/  HMMA.16816.F32.BF16 R96, R4.reuse, R16, R96 ;  /* 0x000000100460723c */ /* 0x040ff00000041860 */
[C---:B------:R-:W-:Y:S01]  /*17f40*/  HMMA.16816.F32.BF16 R92, R4.reuse, R18, R92 ;  /* 0x00000012045c723c */ /* 0x040fe2000004185c */
[----:B------:R-:W5:Y:S07]  /*17f50*/  LDSM.16.MT88.4 R16, [R141+0xf800] ;  /* 0x00f800008d10783b */ /* 0x000f6e0000004200 */
        /* <DEDUP_REMOVED lines=11> */
[----:B------:R-:W-:Y:S03]  /*18010*/  HMMA.16816.F32.BF16 R112, R4, R24, R112 ;  /* 0x000000180470723c */ /* 0x000fe60000041870 */
        /* <DEDUP_REMOVED lines=26> */
[----:B------:R-:W-:-:S04]  /*181c0*/  FADD.FTZ R2, R173, R2 ;  /* 0x00000002ad027221 */ /* 0x000fc80000010000 */
        /* <DEDUP_REMOVED lines=8> */
[----:B-----5:R-:W-:Y:S03]  /*18250*/  HMMA.16816.F32.BF16 R128, R4, R16, R128 ;  /* 0x000000100480723c */ /* 0x020fe60000041880 */
        /* <DEDUP_REMOVED lines=17> */
[----:B------:R-:W-:-:S04]  /*18370*/  FADD.FTZ R164, R164, R9 ;  /* 0x00000009a4a47221 */ /* 0x000fc80000010000 */
[----:B------:R-:W-:Y:S01]  /*18380*/  FADD.FTZ R181, R181, R164 ;  /* 0x000000a4b5b57221 */ /* 0x000fe20000010000 */
[C---:B---3--:R-:W-:Y:S08]  /*18390*/  HMMA.16816.F32.BF16 R88, R4.reuse, R16, R88 ;  /* 0x000000100458723c */ /* 0x048ff00000041858 */
[C---:B------:R-:W-:Y:S01]  /*183a0*/  HMMA.16816.F32.BF16 R84, R4.reuse, R18, R84 ;  /* 0x000000120454723c */ /* 0x040fe20000041854 */
[----:B------:R-:W1:Y:S07]  /*183b0*/  LDSM.16.MT88.4 R16, [R0+0xf800] ;  /* 0x00f800000010783b */ /* 0x000e6e0000004200 */
[C---:B--2---:R-:W-:Y:S08]  /*183c0*/  HMMA.16816.F32.BF16 R112, R4.reuse, R12, R112 ;  /* 0x0000000c0470723c */ /* 0x044ff00000041870 */
[----:B------:R-:W-:Y:S01]  /*183d0*/  HMMA.16816.F32.BF16 R108, R4, R14, R108 ;  /* 0x0000000e046c723c */ /* 0x000fe2000004186c */
[----:B------:R2:W3:Y:S02]  /*183e0*/  LDSM.16.MT88.4 R12, [R0+0x13800] ;  /* 0x01380000000c783b */ /* 0x0004e40000004200 */
[----:B--2---:R-:W-:-:S05]  /*183f0*/  FADD.FTZ R0, R36, R181 ;  /* 0x000000b524007221 */ /* 0x004fca0000010000 */
[----:B-1----:R-:W-:Y:S03]  /*18400*/  HMMA.16816.F32.BF16 R104, R4, R16, R104 ;  /* 0x000000100468723c */ /* 0x002fe60000041868 */
[----:B------:R-:W-:-:S04]  /*18410*/  FADD.FTZ R0, R37, R0 ;  /* 0x0000000025007221 */ /* 0x000fc80000010000 */
[----:B------:R-:W-:Y:S01]  /*18420*/  FADD.FTZ R159, R159, R0 ;  /* 0x000000009f9f7221 */ /* 0x000fe20000010000 */
        /* <DEDUP_REMOVED lines=11> */
[----:B------:R-:W-:Y:S03]  /*184e0*/  HMMA.16816.F32.BF16 R68, R4, R14, R68 ;  /* 0x0000000e0444723c */ /* 0x000fe60000041844 */
[----:B------:R-:W-:Y:S01]  /*184f0*/  FADD.FTZ R28, R28, R27 ;  /* 0x0000001b1c1c7221 */ /* 0x000fe20000010000 */
[----:B------:R-:W-:-:S03]  /*18500*/  FADD.FTZ R26, R26, R25 ;  /* 0x000000191a1a7221 */ /* 0x000fc60000010000 */
[----:B------:R-:W-:Y:S01]  /*18510*/  FADD.FTZ R29, R29, R28 ;  /* 0x0000001c1d1d7221 */ /* 0x000fe20000010000 */
[----:B------:R-:W-:-:S03]  /*18520*/  FADD.FTZ R239, R239, R26 ;  /* 0x0000001aefef7221 */ /* 0x000fc60000010000 */
[----:B------:R-:W-:Y:S01]  /*18530*/  FADD.FTZ R241, R30, R29 ;  /* 0x0000001d1ef17221 */ /* 0x000fe20000010000 */
[----:B------:R-:W-:Y:S08]  /*18540*/  @!P0 BRA `(.L_x_2111) ;  /* 0x0000004c00f08947 */ /* 0x000ff00003800000 */
[----:B------:R-:W-:Y:S01]  /*18550*/  ISETP.NE.U32.AND P4, PT, R236, RZ, PT ;  /* 0x000000ffec00720c */ /* 0x000fe20003f85070 */
[----:B------:R-:W-:Y:S02]  /*18560*/  IMAD.MOV.U32 R0, RZ, RZ, R3 ;  /* 0x000000ffff007224 */ /* 0x000fe400078e0003 */
[----:B------:R-:W-:Y:S01]  /*18570*/  IMAD.MOV.U32 R141, RZ, RZ, R134 ;  /* 0x000000ffff8d7224 */ /* 0x000fe200078e0086 */
[----:B------:R-:W-:-:S13]  /*18580*/  ISETP.NE.AND.EX P4, PT, R237, RZ, PT, P4 ;  /* 0x000000ffed00720c */ /* 0x000fda0003f85340 */
.L_x_2118:
        /* <DEDUP_REMOVED lines=78> */
.L_x_2113:
[----:B------:R-:W-:Y:S05]  /*18a70*/  BSYNC.RECONVERGENT B0 ;  /* 0x0000000000007941 */ /* 0x000fea0003800200 */
.L_x_2112:
        /* <DEDUP_REMOVED lines=8> */
[C---:B------:R-:W-:Y:S02]  /*18b00*/  LOP3.LUT R5, R4.reuse, R6, R5, 0x1e, !PT ;  /* 0x0000000604057212 */ /* 0x040fe400078e1e05 */
[----:B------:R-:W-:Y:S02]  /*18b10*/  LOP3.LUT R6, R4, 0x40, RZ, 0xfc, !PT ;  /* 0x0000004004067812 */ /* 0x000fe400078efcff */
[----:B------:R-:W-:Y:S02]  /*18b20*/  SHF.L.U32 R216, R140, 0x6, RZ ;  /* 0x000000068cd87819 */ /* 0x000fe400000006ff */
[----:B------:R-:W-:Y:S02]  /*18b30*/  ISETP.GE.AND P1, PT, R6, R229, PT ;  /* 0x000000e50600720c */ /* 0x000fe40003f26270 */
[----:B------:R-:W-:Y:S02]  /*18b40*/  LOP3.LUT R6, R142, 0x1e00, RZ, 0xc0, !PT ;  /* 0x00001e008e067812 */ /* 0x000fe400078ec0ff */
[----:B------:R-:W-:Y:S02]  /*18b50*/  SHF.L.U32 R2, R140, 0x5, RZ ;  /* 0x000000058c027819 */ /* 0x000fe400000006ff */
[----:B------:R-:W-:Y:S01]  /*18b60*/  LOP3.LUT R5, R5, R6, RZ, 0xfc, !PT ;  /* 0x0000000605057212 */ /* 0x000fe200078efcff */
[----:B-1----:R-:W-:Y:S01]  /*18b70*/  ULEA UR6, UR7, UR9, 0x18 ;  /* 0x0000000907067291 */ /* 0x002fe2000f8ec0ff */
[C---:B------:R-:W-:Y:S02]  /*18b80*/  LOP3.LUT R3, R216.reuse, 0x200, RZ, 0xc0, !PT ;  /* 0x00000200d8037812 */ /* 0x040fe400078ec0ff */
[----:B------:R-:W-:Y:S02]  /*18b90*/  SHF.R.U32.HI R213, RZ, 0x1, R140 ;  /* 0x00000001ffd57819 */ /* 0x000fe4000001168c */
[----:B------:R-:W-:Y:S02]  /*18ba0*/  LOP3.LUT R2, R3, 0x7c00, R2, 0xf8, !PT ;  /* 0x00007c0003027812 */ /* 0x000fe400078ef802 */
[----:B------:R-:W-:Y:S02]  /*18bb0*/  LEA R243, R5, UR6, 0x1 ;  /* 0x0000000605f37c11 */ /* 0x000fe4000f8e08ff */
[----:B------:R-:W-:Y:S02]  /*18bc0*/  LOP3.LUT R3, R216, 0x1c0, RZ, 0xc0, !PT ;  /* 0x000001c0d8037812 */ /* 0x000fe400078ec0ff */
[----:B------:R-:W-:Y:S01]  /*18bd0*/  LOP3.LUT R215, R213, 0x8, RZ, 0xc0, !PT ;  /* 0x00000008d5d77812 */ /* 0x000fe200078ec0ff */
[----:B------:R-:W-:Y:S01]  /*18be0*/  @!PT LDS RZ, [RZ] ;  /* 0x00000000fffff984 */ /* 0x000fe20000000800 */
[----:B------:R-:W-:Y:S01]  /*18bf0*/  @!PT LDS RZ, [RZ] ;  /* 0x00000000fffff984 */ /* 0x000fe20000000800 */
[----:B------:R-:W-:Y:S01]  /*18c00*/  @!PT LDS RZ, [RZ] ;  /* 0x00000000fffff984 */ /* 0x000fe20000000800 */
[----:B------:R-:W-:Y:S01]  /*18c10*/  @!P3 LDGSTS.E.BYPASS.LTC128B.128 [R243+0xc000], desc[UR4][R224.64] ;  /* 0x0c000000e0f3bfae */ /* 0x000fe2000b981a04 */
[----:B------:R-:W-:Y:S02]  /*18c20*/  LOP3.LUT R3, R3, 0x8, R140, 0xf8, !PT ;  /* 0x0000000803037812 */ /* 0x000fe400078ef88c */
[----:B------:R-:W-:Y:S03]  /*18c30*/  LOP3.LUT R215, R215, 0x1c0, R216, 0xf8, !PT ;  /* 0x000001c0d7d77812 */ /* 0x000fe600078ef8d8 */
[----:B------:R-:W-:Y:S01]  /*18c40*/  @P3 STS.128 [R243+0xc000], RZ ;  /* 0x00c000fff3003388 */ /* 0x000fe20000000c00 */
[C---:B------:R-:W-:Y:S02]  /*18c50*/  SHF.L.U32 R7, R220.reuse, 0x5, RZ ;  /* 0x00000005dc077819 */ /* 0x040fe400000006ff */
[-C--:B------:R-:W-:Y:S03]  /*18c60*/  LOP3.LUT R184, R3, R4.reuse, RZ, 0x3c, !PT ;  /* 0x0000000403b87212 */ /* 0x080fe600078e3cff */
[----:B------:R-:W-:Y:S01]  /*18c70*/  @!PT LDS RZ, [RZ] ;  /* 0x00000000fffff984 */ /* 0x000fe20000000800 */
[----:B------:R-:W-:Y:S01]  /*18c80*/  @!PT LDS RZ, [RZ] ;  /* 0x00000000fffff984 */ /* 0x000fe20000000800 */
[----:B------:R-:W-:Y:S01]  /*18c90*/  @!PT LDS RZ, [RZ] ;  /* 0x00000000fffff984 */ /* 0x000fe20000000800 */
[----:B------:R-:W-:Y:S01]  /*18ca0*/  @!P1 LDGSTS.E.BYPASS.LTC128B.128 [R243+0x10000], desc[UR4][R224.64+0x80] ;  /* 0x10000080e0f39fae */ /* 0x000fe2000b981a04 */
[----:B------:R-:W-:Y:S02]  /*18cb0*/  LOP3.LUT R215, R215, R4, RZ, 0x3c, !PT ;  /* 0x00000004d7d77212 */ /* 0x000fe400078e3cff */
[----:B------:R-:W-:Y:S03]  /*18cc0*/  IADD3 R8, P0, PT, R7, R224, RZ ;  /* 0x000000e007087210 */ /* 0x000fe60007f1e0ff */
[----:B------:R-:W-:Y:S01]  /*18cd0*/  @P1 STS.128 [R243+0x10000], RZ ;  /* 0x010000fff3001388 */ /* 0x000fe20000000c00 */
[----:B------:R-:W-:Y:S02]  /*18ce0*/  SHF.L.U64.HI R4, R220, 0x5, R221 ;  /* 0x00000005dc047819 */ /* 0x000fe400000102dd */
[----:B------:R-:W-:Y:S02]  /*18cf0*/  LOP3.LUT R3, R216, 0x400, RZ, 0xc0, !PT ;  /* 0x00000400d8037812 */ /* 0x000fe400078ec0ff */
[----:B------:R-:W-:Y:S02]  /*18d00*/  IADD3.X R9, PT, PT, R4, R225, RZ, P0, !PT ;  /* 0x000000e104097210 */ /* 0x000fe400007fe4ff */
[----:B------:R-:W-:Y:S02]  /*18d10*/  IADD3 R10, P0, PT, R8, R7, RZ ;  /* 0x00000007080a7210 */ /* 0x000fe40007f1e0ff */
[----:B------:R-:W-:Y:S01]  /*18d20*/  LOP3.LUT R2, R2, R215, RZ, 0xfc, !PT ;  /* 0x000000d702027212 */ /* 0x000fe200078efcff */
[----:B------:R-:W-:Y:S01]  /*18d30*/  @!PT LDS RZ, [RZ] ;  /* 0x00000000fffff984 */ /* 0x000fe20000000800 */
[----:B------:R-:W-:Y:S01]  /*18d40*/  @!PT LDS RZ, [RZ] ;  /* 0x00000000fffff984 */ /* 0x000fe20000000800 */
[----:B------:R-:W-:Y:S01]  /*18d50*/  @!PT LDS RZ, [RZ] ;  /* 0x00000000fffff984 */ /* 0x000fe20000000800 */
[----:B------:R-:W-:Y:S01]  /*18d60*/  @!P3 LDGSTS.E.BYPASS.LTC128B.128 [R243+0xc800], desc[UR4][R8.64] ;  /* 0x0c80000008f3bfae */ /* 0x000fe2000b981a04 */
[-C--:B------:R-:W-:Y:S02]  /*18d70*/  IADD3.X R11, PT, PT, R9, R4.reuse, RZ, P0, !PT ;  /* 0x00000004090b7210 */ /* 0x080fe400007fe4ff */
[----:B------:R-:W-:Y:S03]  /*18d80*/  IADD3 R14, P0, PT, R10, R7, RZ ;  /* 0x000000070a0e7210 */ /* 0x000fe60007f1e0ff */
[----:B------:R-:W-:Y:S01]  /*18d90*/  @P3 STS.128 [R243+0xc800], RZ ;  /* 0x00c800fff3003388 */ /* 0x000fe20000000c00 */
[----:B------:R-:W-:Y:S02]  /*18da0*/  LEA R184, R184, R3, 0x1 ;  /* 0x00000003b8b87211 */ /* 0x000fe400078e08ff */
[-C--:B------:R-:W-:Y:S03]  /*18db0*/  IADD3.X R15, PT, PT, R11, R4.reuse, RZ, P0, !PT ;  /* 0x000000040b0f7210 */ /* 0x080fe600007fe4ff */
[----:B------:R-:W-:Y:S01]  /*18dc0*/  @!PT LDS RZ, [RZ] ;  /* 0x00000000fffff984 */ /* 0x000fe20000000800 */
[----:B------:R-:W-:Y:S01]  /*18dd0*/  @!PT LDS RZ, [RZ] ;  /* 0x00000000fffff984 */ /* 0x000fe20000000800 */
[----:B------:R-:W-:Y:S01]  /*18de0*/  @!PT LDS RZ, [RZ] ;  /* 0x00000000fffff984 */ /* 0x000fe20000000800 */
[----:B------:R-:W-:Y:S01]  /*18df0*/  @!P1 LDGSTS.E.BYPASS.LTC128B.128 [R243+0x10800], desc[UR4][R8.64+0x80] ;  /* 0x1080008008f39fae */ /* 0x000fe2000b981a04 */
[----:B------:R-:W-:Y:S02]  /*18e00*/  IADD3 R12, P0, PT, R14, R7, RZ ;  /* 0x000000070e0c7210 */ /* 0x000fe40007f1e0ff */
[----:B------:R-:W-:Y:S03]  /*18e10*/  LEA R185, R2, UR6, 0x1 ;  /* 0x0000000602b97c11 */ /* 0x000fe6000f8e08ff */
[----:B------:R-:W-:Y:S01]  /*18e20*/  @P1 STS.128 [R243+0x10800], RZ ;  /* 0x010800fff3001388 */ /* 0x000fe20000000c00 */
[-C--:B------:R-:W-:Y:S02]  /*18e30*/  IADD3.X R13, PT, PT, R15, R4.reuse, RZ, P0, !PT ;  /* 0x000000040f0d7210 */ /* 0x080fe400007fe4ff */
[----:B------:R-:W-:Y:S03]  /*18e40*/  IADD3 R135, PT, PT, R184, UR6, RZ ;  /* 0x00000006b8877c10 */ /* 0x000fe6000fffe0ff */
[----:B------:R-:W-:Y:S01]  /*18e50*/  @!PT LDS RZ, [RZ] ;  /* 0x00000000fffff984 */ /* 0x000fe20000000800 */
[----:B------:R-:W-:Y:S01]  /*18e60*/  @!PT LDS RZ, [RZ] ;  /* 0x00000000fffff984 */ /* 0x000fe20000000800 */
[----:B------:R-:W-:Y:S01]  /*18e70*/  @!PT LDS RZ, [RZ] ;  /* 0x00000000fffff984 */ /* 0x000fe20000000800 */
[----:B------:R-:W-:Y:S01]  /*18e80*/  @!P3 LDGSTS.E.BYPASS.LTC128B.128 [R243+0xd000], desc[UR4][R10.64] ;  /* 0x0d0000000af3bfae */ /* 0x000fe2000b981a04 */
[----:B------:R-:W-:Y:S02]  /*18e90*/  LOP3.LUT P2, RZ, R140, 0x4, RZ, 0xc0, !PT ;  /* 0x000000048cff7812 */ /* 0x000fe4000784c0ff */
[----:B------:R-:W-:Y:S03]  /*18ea0*/  IADD3 R232, PT, PT, R232, -0x1, RZ ;  /* 0xffffffffe8e87810 */ /* 0x000fe60007ffe0ff */
[----:B------:R-:W-:Y:S01]  /*18eb0*/  @P3 STS.128 [R243+0xd000], RZ ;  /* 0x00d000fff3003388 */ /* 0x000fe20000000c00 */
[----:B------:R-:W-:Y:S05]  /*18ec0*/  SEL R2, R143, 0xffffffc0, !P2 ;  /* 0xffffffc08f027807 */ /* 0x000fea0005000000 */
[----:B------:R-:W-:Y:S01]  /*18ed0*/  @!PT LDS RZ, [RZ] ;  /* 0x00000000fffff984 */ /* 0x000fe20000000800 */
[----:B------:R-:W-:Y:S01]  /*18ee0*/  @!PT LDS RZ, [RZ] ;  /* 0x00000000fffff984 */ /* 0x000fe20000000800 */
[----:B------:R-:W-:Y:S01]  /*18ef0*/  @!PT LDS RZ, [RZ] ;  /* 0x00000000fffff984 */ /* 0x000fe20000000800 */
[----:B------:R1:W-:Y:S01]  /*18f00*/  @!P1 LDGSTS.E.BYPASS.LTC128B.128 [R243+0x11000], desc[UR4][R10.64+0x80] ;  /* 0x110000800af39fae */ /* 0x0003e2000b981a04 */
        /* <DEDUP_REMOVED lines=23> */
[-C--:B------:R-:W-:Y:S05]  /*19080*/  IADD3 R8, P0, PT, R10, R7.reuse, RZ ;  /* 0x000000070a087210 */ /* 0x080fea0007f1e0ff */
[----:B------:R-:W-:Y:S01]  /*19090*/  @P1 STS.128 [R243+0x12000], RZ ;  /* 0x012000fff3001388 */ /* 0x000fe20000000c00 */
[-C--:B------:R-:W-:Y:S02]  /*190a0*/  IADD3.X R9, PT, PT, R11, R4.reuse, RZ, P0, !PT ;  /* 0x000000040b097210 */ /* 0x080fe400007fe4ff */
[----:B------:R-:W-:Y:S03]  /*190b0*/  IADD3 R6, P0, PT, R8, R7, RZ ;  /* 0x0000000708067210 */ /* 0x000fe60007f1e0ff */
[----:B------:R-:W-:Y:S01]  /*190c0*/  @!PT LDS RZ, [RZ] ;  /* 0x00000000fffff984 */ /* 0x000fe20000000800 */
[----:B------:R-:W-:Y:S01]  /*190d0*/  @!PT LDS RZ, [RZ] ;  /* 0x00000000fffff984 */ /* 0x000fe20000000800 */
[----:B------:R-:W-:Y:S01]  /*190e0*/  @!PT LDS RZ, [RZ] ;  /* 0x00000000fffff984 */ /* 0x000fe20000000800 */
[----:B------:R-:W-:Y:S01]  /*190f0*/  @!P3 LDGSTS.E.BYPASS.LTC128B.128 [R243+0xe800], desc[UR4][R10.64] ;  /* 0x0e8000000af3bfae */ /* 0x000fe2000b981a04 */
[----:B------:R-:W-:Y:S05]  /*19100*/  IADD3.X R7, PT, PT, R9, R4, RZ, P0, !PT ;  /* 0x0000000409077210 */ /* 0x000fea00007fe4ff */
[----:B------:R-:W-:Y:S01]  /*19110*/  @P3 STS.128 [R243+0xe800], RZ ;  /* 0x00e800fff3003388 */ /* 0x000fe20000000c00 */
[----:B------:R-:W-:Y:S05]  /*19120*/  LOP3.LUT P0, RZ, R140, 0x2, RZ, 0xc0, !PT ;  /* 0x000000028cff7812 */ /* 0x000fea000780c0ff */
[----:B------:R-:W-:Y:S01]  /*19130*/  @!PT LDS RZ, [RZ] ;  /* 0x00000000fffff984 */ /* 0x000fe20000000800 */
[----:B------:R-:W-:Y:S01]  /*19140*/  @!PT LDS RZ, [RZ] ;  /* 0x00000000fffff984 */ /* 0x000fe20000000800 */
[----:B------:R-:W-:Y:S01]  /*19150*/  @!PT LDS RZ, [RZ] ;  /* 0x00000000fffff984 */ /* 0x000fe20000000800 */
[----:B------:R-:W-:Y:S01]  /*19160*/  @!P1 LDGSTS.E.BYPASS.LTC128B.128 [R243+0x12800], desc[UR4][R10.64+0x80] ;  /* 0x128000800af39fae */ /* 0x000fe2000b981a04 */
[----:B------:R-:W-:Y:S02]  /*19170*/  SEL R214, R212, 0xffffffe0, !P0 ;  /* 0xffffffe0d4d67807 */ /* 0x000fe40004000000 */
[----:B------:R-:W-:Y:S03]  /*19180*/  ISETP.GT.AND P0, PT, R232, R217, PT ;  /* 0x000000d9e800720c */ /* 0x000fe60003f04270 */
[----:B------:R-:W-:Y:S01]  /*19190*/  @P1 STS.128 [R243+0x12800], RZ ;  /* 0x012800fff3001388 */ /* 0x000fe20000000c00 */
[C---:B------:R-:W-:Y:S02]  /*191a0*/  IADD3 R134, PT, PT, R214.reuse, R185, RZ ;  /* 0x000000b9d6867210 */ /* 0x040fe40007ffe0ff */
[-C--:B------:R-:W-:Y:S03]  /*191b0*/  IADD3 R3, PT, PT, R214, R135.reuse, RZ ;  /* 0x00000087d6037210 */ /* 0x080fe60007ffe0ff */
[----:B------:R-:W-:Y:S01]  /*191c0*/  @!PT LDS RZ, [RZ] ;  /* 0x00000000fffff984 */ /* 0x000fe20000000800 */
[----:B------:R-:W-:Y:S01]  /*191d0*/  @!PT LDS RZ, [RZ] ;  /* 0x00000000fffff984 */ /* 0x000fe20000000800 */
[----:B------:R-:W-:Y:S01]  /*191e0*/  @!PT LDS RZ, [RZ] ;  /* 0x00000000fffff984 */ /* 0x000fe20000000800 */
[----:B------:R-:W-:Y:S01]  /*191f0*/  @!P3 LDGSTS.E.BYPASS.LTC128B.128 [R243+0xf000], desc[UR4][R8.64] ;  /* 0x0f00000008f3bfae */ /* 0x000fe2000b981a04 */
[----:B------:R-:W-:Y:S02]  /*19200*/  IADD3 R135, PT, PT, R2, R135, RZ ;  /* 0x0000008702877210 */ /* 0x000fe40007ffe0ff */
[C---:B------:R-:W-:Y:S03]  /*19210*/  IADD3 R204, PT, PT, R214.reuse, R205, RZ ;  /* 0x000000cdd6cc7210 */ /* 0x040fe60007ffe0ff */
[----:B------:R-:W-:Y:S01]  /*19220*/  @P3 STS.128 [R243+0xf000], RZ ;  /* 0x00f000fff3003388 */ /* 0x000fe20000000c00 */
[----:B------:R-:W-:Y:S05]  /*19230*/  IADD3 R2, PT, PT, R214, R135, RZ ;  /* 0x00000087d6027210 */ /* 0x000fea0007ffe0ff */
        /* <DEDUP_REMOVED lines=17> */
[----:B------:R-:W1:Y:S06]  /*19350*/  LDSM.16.M88.4 R16, [R184+UR6+0x4800] ;  /* 0x00480006b810783b */ /* 0x000e6c0008000200 */
[----:B------:R-:W3:Y:S06]  /*19360*/  LDSM.16.M88.4 R24, [R184+UR6+0x5000] ;  /* 0x00500006b818783b */ /* 0x000eec0008000200 */
        /* <DEDUP_REMOVED lines=26> */
[----:B------:R-:W3:Y:S06]  /*19510*/  LD.E R238, desc[UR4][R132.64+0x18c] ;  /* 0x00018c0484ee7980 */ /* 0x000eec000c101900 */
        /* <DEDUP_REMOVED lines=11> */
[----:B------:R-:W2:Y:S07]  /*195d0*/  LDSM.16.M88.4 R136, [R3+0x5800] ;  /* 0x005800000388783b */ /* 0x000eae0000000200 */
[C---:B-1----:R-:W-:Y:S08]  /*195e0*/  HMMA.16816.F32.BF16 R4, R144.reuse, R148, R4 ;  /* 0x000000949004723c */ /* 0x042ff00000041804 */
[C---:B------:R-:W-:Y:S01]  /*195f0*/  HMMA.16816.F32.BF16 R8, R144.reuse, R150, R8 ;  /* 0x000000969008723c */ /* 0x040fe20000041808 */
[----:B------:R-:W1:Y:S07]  /*19600*/  LDSM.16.M88.4 R148, [R3+0x6000] ;  /* 0x006000000394783b */ /* 0x000e6e0000000200 */
[C---:B------:R-:W-:Y:S08]  /*19610*/  HMMA.16816.F32.BF16 R12, R144.reuse, R152, R12 ;  /* 0x00000098900c723c */ /* 0x040ff0000004180c */
[C---:B------:R-:W-:Y:S01]  /*19620*/  HMMA.16816.F32.BF16 R16, R144.reuse, R154, R16 ;  /* 0x0000009a9010723c */ /* 0x040fe20000041810 */
[----:B------:R-:W4:Y:S07]  /*19630*/  LDSM.16.M88.4 R152, [R3+0x7800] ;  /* 0x007800000398783b */ /* 0x000f2e0000000200 */
        /* <DEDUP_REMOVED lines=15> */
[C---:B----4-:R-:W-:Y:S08]  /*19730*/  HMMA.16816.F32.BF16 R60, R144.reuse, R152, R60 ;  /* 0x00000098903c723c */ /* 0x050ff0000004183c */
[----:B------:R-:W-:Y:S01]  /*19740*/  HMMA.16816.F32.BF16 R64, R144, R154, R64 ;  /* 0x0000009a9040723c */ /* 0x000fe20000041840 */
[----:B------:R-:W4:Y:S06]  /*19750*/  LDSM.16.M88.4 R144, [R135+0x7000] ;  /* 0x007000008790783b */ /* 0x000f2c0000000200 */
[----:B------:R-:W4:Y:S01]  /*19760*/  LDSM.16.M88.4 R152, [R135+0x7800] ;  /* 0x007800008798783b */ /* 0x000f220000000200 */
        /* <DEDUP_REMOVED lines=12> */
[C---:B--2---:R-:W-:Y:S08]  /*19830*/  HMMA.16816.F32.BF16 R36, R168.reuse, R136, R36 ;  /* 0x00000088a824723c */ /* 0x044ff00000041824 */
[C---:B------:R-:W-:Y:S01]  /*19840*/  HMMA.16816.F32.BF16 R40, R168.reuse, R138, R40 ;  /* 0x0000008aa828723c */ /* 0x040fe20000041828 */
[----:B------:R-:W2:Y:S07]  /*19850*/  LDSM.16.M88.4 R136, [R204] ;  /* 0x00000000cc88783b */ /* 0x000eae0000000200 */
[C---:B-1----:R-:W-:Y:S08]  /*19860*/  HMMA.16816.F32.BF16 R44, R168.reuse, R148, R44 ;  /* 0x00000094a82c723c */ /* 0x042ff0000004182c */
[C---:B------:R-:W-:Y:S01]  /*19870*/  HMMA.16816.F32.BF16 R48, R168.reuse, R150, R48 ;  /* 0x00000096a830723c */ /* 0x040fe20000041830 */
[----:B------:R-:W1:Y:S07]  /*19880*/  LDSM.16.M88.4 R148, [R2+0x6800] ;  /* 0x006800000294783b */ /* 0x000e6e0000000200 */
[C---:B----4-:R-:W-:Y:S08]  /*19890*/  HMMA.16816.F32.BF16 R52, R168.reuse, R144, R52 ;  /* 0x00000090a834723c */ /* 0x050ff00000041834 */
[C---:B------:R-:W-:Y:S01]  /*198a0*/  HMMA.16816.F32.BF16 R56, R168.reuse, R146, R56 ;  /* 0x00000092a838723c */ /* 0x040fe20000041838 */
[----:B------:R-:W4:Y:S07]  /*198b0*/  LDSM.16.M88.4 R144, [R2+0x7000] ;  /* 0x007000000290783b */ /* 0x000f2e0000000200 */
[C---:B------:R-:W-:Y:S08]  /*198c0*/  HMMA.16816.F32.BF16 R60, R168.reuse, R152, R60 ;  /* 0x00000098a83c723c */ /* 0x040ff0000004183c */
[----:B------:R-:W-:Y:S01]  /*198d0*/  HMMA.16816.F32.BF16 R64, R168, R154, R64 ;  /* 0x0000009aa840723c */ /* 0x000fe20000041840 */
[----:B------:R-:W5:Y:S06]  /*198e0*/  LDSM.16.M88.4 R152, [R2+0x7800] ;  /* 0x007800000298783b */ /* 0x000f6c0000000200 */
[----:B------:R-:W-:Y:S01]  /*198f0*/  LDSM.16.M88.4 R168, [R184+UR6+0xa000] ;  /* 0x00a00006b8a8783b */ /* 0x000fe20008000200 */
[C---:B--2---:R-:W-:Y:S08]  /*19900*/  HMMA.16816.F32.BF16 R4, R136.reuse, R156, R4 ;  /* 0x0000009c8804723c */ /* 0x044ff00000041804 */
[C---:B------:R-:W-:Y:S01]  /*19910*/  HMMA.16816.F32.BF16 R8, R136.reuse, R158, R8 ;  /* 0x0000009e8808723c */ /* 0x040fe20000041808 */
[----:B------:R-:W-:Y:S07]  /*19920*/  LDSM.16.M88.4 R156, [R185+0x2000] ;  /* 0x00200000b99c783b */ /* 0x000fee0000000200 */
[C---:B------:R-:W-:Y:S08]  /*19930*/  HMMA.16816.F32.BF16 R12, R136.reuse, R160, R12 ;  /* 0x000000a0880c723c */ /* 0x040ff0000004180c */
[C---:B------:R-:W-:Y:S01]  /*19940*/  HMMA.16816.F32.BF16 R16, R136.reuse, R162, R16 ;  /* 0x000000a28810723c */ /* 0x040fe20000041810 */
[----:B------:R-:W2:Y:S07]  /*19950*/  LDSM.16.M88.4 R160, [R184+UR6+0x8000] ;  /* 0x00800006b8a0783b */ /* 0x000eae0008000200 */
[C---:B------:R-:W-:Y:S08]  /*19960*/  HMMA.16816.F32.BF16 R20, R136.reuse, R164, R20 ;  /* 0x000000a48814723c */ /* 0x040ff00000041814 */
[C---:B------:R-:W-:Y:S01]  /*19970*/  HMMA.16816.F32.BF16 R24, R136.reuse, R166, R24 ;  /* 0x000000a68818723c */ /* 0x040fe20000041818 */
[----:B------:R-:W3:Y:S07]  /*19980*/  LDSM.16.M88.4 R164, [R184+UR6+0x8800] ;  /* 0x00880006b8a4783b */ /* 0x000eee0008000200 */
[C---:B------:R-:W-:Y:S08]  /*19990*/  HMMA.16816.F32.BF16 R28, R136.reuse, R172, R28 ;  /* 0x000000ac881c723c */ /* 0x040ff0000004181c */
[C---:B------:R-:W-:Y:S01]  /*199a0*/  HMMA.16816.F32.BF16 R32, R136.reuse, R174, R32 ;  /* 0x000000ae8820723c */ /* 0x040fe20000041820 */
[----:B------:R-:W-:Y:S07]  /*199b0*/  LDSM.16.M88.4 R172, [R184+UR6+0xa800] ;  /* 0x00a80006b8ac783b */ /* 0x000fee0008000200 */
[C---:B------:R-:W-:Y:S08]  /*199c0*/  HMMA.16816.F32.BF16 R36, R136.reuse, R176, R36 ;  /* 0x000000b08824723c */ /* 0x040ff00000041824 */
[C---:B------:R-:W-:Y:S01]  /*199d0*/  HMMA.16816.F32.BF16 R40, R136.reuse, R178, R40 ;  /* 0x000000b28828723c */ /* 0x040fe20000041828 */
[----:B------:R-:W-:Y:S07]  /*199e0*/  LDSM.16.M88.4 R176, [R184+UR6+0xb000] ;  /* 0x00b00006b8b0783b */ /* 0x000fee0008000200 */
[C---:B-1----:R-:W-:Y:S08]  /*199f0*/  HMMA.16816.F32.BF16 R44, R136.reuse, R148, R44 ;  /* 0x00000094882c723c */ /* 0x042ff0000004182c */
[C---:B------:R-:W-:Y:S01]  /*19a00*/  HMMA.16816.F32.BF16 R48, R136.reuse, R150, R48 ;  /* 0x000000968830723c */ /* 0x040fe20000041830 */
[----:B------:R-:W1:Y:S07]  /*19a10*/  LDSM.16.M88.4 R148, [R184+UR6+0x9000] ;  /* 0x00900006b894783b */ /* 0x000e6e0008000200 */
[C---:B----4-:R-:W-:Y:S08]  /*19a20*/  HMMA.16816.F32.BF16 R52, R136.reuse, R144, R52 ;  /* 0x000000908834723c */ /* 0x050ff00000041834 */
[C---:B------:R-:W-:Y:S01]  /*19a30*/  HMMA.16816.F32.BF16 R56, R136.reuse, R146, R56 ;  /* 0x000000928838723c */ /* 0x040fe20000041838 */
[----:B------:R-:W4:Y:S06]  /*19a40*/  LDSM.16.M88.4 R144, [R184+UR6+0x9800] ;  /* 0x00980006b890783b */ /* 0x000f2c0008000200 */
[----:B------:R-:W-:Y:S01]  /*19a50*/  LDSM.16.M88.4 R184, [R135+0x9000] ;  /* 0x0090000087b8783b */ /* 0x000fe20000000200 */
[C---:B-----5:R-:W-:Y:S08]  /*19a60*/  HMMA.16816.F32.BF16 R60, R136.reuse, R152, R60 ;  /* 0x00000098883c723c */ /* 0x060ff0000004183c */
[----:B------:R-:W-:Y:S01]  /*19a70*/  HMMA.16816.F32.BF16 R64, R136, R154, R64 ;  /* 0x0000009a8840723c */ /* 0x000fe20000041840 */
[----:B------:R-:W-:Y:S06]  /*19a80*/  LDSM.16.M88.4 R136, [R134+0x2000] ;  /* 0x002000008688783b */ /* 0x000fec0000000200 */
[----:B------:R-:W5:Y:S01]  /*19a90*/  LDSM.16.M88.4 R152, [R3+0x8000] ;  /* 0x008000000398783b */ /* 0x000f620000000200 */
[C---:B--2---:R-:W-:Y:S08]  /*19aa0*/  HMMA.16816.F32.BF16 R4, R156.reuse, R160, R4 ;  /* 0x000000a09c04723c */ /* 0x044ff00000041804 */
[C---:B------:R-:W-:Y:S01]  /*19ab0*/  HMMA.16816.F32.BF16 R8, R156.reuse, R162, R8 ;  /* 0x000000a29c08723c */ /* 0x040fe20000041808 */
[----:B------:R-:W2:Y:S07]  /*19ac0*/  LDSM.16.M88.4 R160, [R3+0x8800] ;  /* 0x0088000003a0783b */ /* 0x000eae0000000200 */
[C---:B---3--:R-:W-:Y:S08]  /*19ad0*/  HMMA.16816.F32.BF16 R12, R156.reuse, R164, R12 ;  /* 0x000000a49c0c723c */ /* 0x048ff0000004180c */
[C---:B------:R-:W-:Y:S01]  /*19ae0*/  HMMA.16816.F32.BF16 R16, R156.reuse, R166, R16 ;  /* 0x000000a69c10723c */ /* 0x040fe20000041810 */
[----:B------:R-:W-:Y:S07]  /*19af0*/  LDSM.16.M88.4 R164, [R3+0xa800] ;  /* 0x00a8000003a4783b */ /* 0x000fee0000000200 */
[C---:B-1----:R-:W-:Y:S08]  /*19b00*/  HMMA.16816.F32.BF16 R20, R156.reuse, R148, R20 ;  /* 0x000000949c14723c */ /* 0x042ff00000041814 */
[C---:B------:R-:W-:Y:S01]  /*19b10*/  HMMA.16816.F32.BF16 R24, R156.reuse, R150, R24 ;  /* 0x000000969c18723c */ /* 0x040fe20000041818 */
[----:B------:R-:W-:Y:S07]  /*19b20*/  LDSM.16.M88.4 R148, [R3+0x9800] ;  /* 0x009800000394783b */ /* 0x000fee0000000200 */
[C---:B----4-:R-:W-:Y:S08]  /*19b30*/  HMMA.16816.F32.BF16 R28, R156.reuse, R144, R28 ;  /* 0x000000909c1c723c */ /* 0x050ff0000004181c */
        /* <DEDUP_REMOVED lines=19> */
[C---:B--2---:R-:W-:Y:S08]  /*19c70*/  HMMA.16816.F32.BF16 R12, R136.reuse, R160, R12 ;  /* 0x000000a0880c723c */ /* 0x044ff0000004180c */
[C---:B------:R-:W-:Y:S01]  /*19c80*/  HMMA.16816.F32.BF16 R16, R136.reuse, R162, R16 ;  /* 0x000000a28810723c */ /* 0x040fe20000041810 */
[----:B------:R-:W2:Y:S07]  /*19c90*/  LDSM.16.M88.4 R160, [R135+0xb800] ;  /* 0x00b8000087a0783b */ /* 0x000eae0000000200 */
        /* <DEDUP_REMOVED lines=12> */
[----:B------:R-:W1:Y:S07]  /*19d60*/  LDSM.16.M88.4 R136, [R2+0x8800] ;  /* 0x008800000288783b */ /* 0x000e6e0000000200 */
        /* <DEDUP_REMOVED lines=18> */
[C---:B-1----:R-:W-:Y:S03]  /*19e90*/  HMMA.16816.F32.BF16 R12, R204.reuse, R136, R12 ;  /* 0x00000088cc0c723c */ /* 0x042fe6000004180c */
        /* <DEDUP_REMOVED lines=227> */
.L_x_2117:
[----:B------:R-:W-:Y:S05]  /*1acd0*/  BSYNC.RECONVERGENT B0 ;  /* 0x0000000000007941 */ /* 0x000fea0003800200 */
.L_x_2116:
        /* <DEDUP_REMOVED lines=57> */
[----:B----4-:R-:W-:Y:S03]  /*1b070*/  IADD3 R12, P0, PT, R6, R3, RZ ;  /* 0x00000003060c7210 */ /* 0x010fe60007f1e0ff */
        /* <DEDUP_REMOVED lines=38> */
.L_x_2115:
[----:B------:R-:W-:Y:S05]  /*1b2e0*/  BSYNC.RECONVERGENT B1 ;  /* 0x0000000000017941 */ /* 0x000fea0003800200 */
.L_x_2114:
[----:B------:R-:W4:Y:S01]  /*1b2f0*/  LD.E R135, desc[UR4][R132.64+0xdc] ;  /* 0x0000dc0484877980 */ /* 0x000f22000c101900 */
[----:B------:R-:W-:Y:S02]  /*1b300*/  FMNMX3.FTZ R3, R141, R144, R151, !PT ;  /* 0x000000908d037276 */ /* 0x000fe40007810097 */
[----:B-12---:R-:W-:Y:S02]  /*1b310*/  FMNMX3.FTZ R5, R0, R149, R147, !PT ;  /* 0x0000009500057276 */ /* 0x006fe40007810093 */
        /* <DEDUP_REMOVED lines=34> */
[----:B------:R-:W2:Y:S01]  /*1b540*/  SHFL.BFLY PT, R2, R5, 0x2, 0x1f ;  /* 0x0c401f0005027f89 */ /* 0x000ea200000e0000 */
[----:B------:R-:W-:Y:S07]  /*1b550*/  IADD3 R8, PT, PT, R145, 0xc000, RZ ;  /* 0x0000c00091087810 */ /* 0x000fee0007ffe0ff */
[----:B------:R-:W-:Y:S08]  /*1b560*/  LDSM.16.MT88.4 R12, [R145+0xc000] ;  /* 0x00c00000910c783b */ /* 0x000ff00000004200 */
[----:B---3--:R-:W-:Y:S01]  /*1b570*/  LDSM.16.MT88.4 R44, [R145+0x10000] ;  /* 0x01000000912c783b */ /* 0x008fe20000004200 */
[----:B-1----:R-:W-:Y:S02]  /*1b580*/  FMNMX.FTZ R7, R4, R3, !PT ;  /* 0x0000000304077209 */ /* 0x002fe40007810000 */
[----:B--2---:R-:W-:Y:S05]  /*1b590*/  FMNMX.FTZ R6, R5, R2, !PT ;  /* 0x0000000205067209 */ /* 0x004fea0007810000 */
        /* <DEDUP_REMOVED lines=12> */
[C---:B----4-:R-:W-:Y:S01]  /*1b660*/  FMUL.FTZ R160, R135.reuse, R134 ;  /* 0x0000008687a07220 */ /* 0x050fe20000410000 */
[C---:B------:R-:W-:Y:S01]  /*1b670*/  FMUL.FTZ R158, R135.reuse, R3 ;  /* 0x00000003879e7220 */ /* 0x040fe20000410000 */
[C---:B------:R-:W-:Y:S01]  /*1b680*/  FMUL.FTZ R0, R135.reuse, R2 ;  /* 0x0000000287007220 */ /* 0x040fe20000410000 */
[----:B------:R-:W-:Y:S02]  /*1b690*/  FMUL.FTZ R2, R135, R4 ;  /* 0x0000000487027220 */ /* 0x000fe40000410000 */
[----:B------:R-:W-:Y:S02]  /*1b6a0*/  FSEL R160, R160, RZ, P1 ;  /* 0x000000ffa0a07208 */ /* 0x000fe40000800000 */
[----:B------:R-:W-:Y:S01]  /*1b6b0*/  FSEL R158, R158, RZ, P0 ;  /* 0x000000ff9e9e7208 */ /* 0x000fe20000000000 */
[----:B------:R-:W1:Y:S01]  /*1b6c0*/  MUFU.EX2 R0, R0 ;  /* 0x0000000000007308 */ /* 0x000e620000000800 */
[----:B------:R-:W-:Y:S01]  /*1b6d0*/  ISETP.GT.AND P0, PT, R232, R217, PT ;  /* 0x000000d9e800720c */ /* 0x000fe20003f04270 */
[--C-:B------:R-:W-:Y:S01]  /*1b6e0*/  FFMA.FTZ R155, R144, R135, -R160.reuse ;  /* 0x00000087909b7223 */ /* 0x100fe200000108a0 */
[----:B------:R-:W-:Y:S01]  /*1b6f0*/  IADD3 R144, PT, PT, R214, R145, RZ ;  /* 0x00000091d6907210 */ /* 0x000fe20007ffe0ff */
[-C--:B------:R-:W-:Y:S01]  /*1b700*/  FFMA.FTZ R150, R151, R135.reuse, -R160 ;  /* 0x0000008797967223 */ /* 0x080fe200000108a0 */
[-CC-:B------:R-:W-:Y:S01]  /*1b710*/  FFMA.FTZ R153, R149, R135.reuse, -R158.reuse ;  /* 0x0000008795997223 */ /* 0x180fe2000001089e */
[-C--:B------:R-:W-:Y:S01]  /*1b720*/  FFMA.FTZ R151, R147, R135.reuse, -R158 ;  /* 0x0000008793977223 */ /* 0x080fe2000001089e */
[-C--:B------:R-:W-:Y:S01]  /*1b730*/  FFMA.FTZ R149, R202, R135.reuse, -R160 ;  /* 0x00000087ca957223 */ /* 0x080fe200000108a0 */
[-CC-:B------:R-:W-:Y:S01]  /*1b740*/  FFMA.FTZ R147, R148, R135.reuse, -R158.reuse ;  /* 0x0000008794937223 */ /* 0x180fe2000001089e */
[-C--:B------:R-:W-:Y:S01]  /*1b750*/  FFMA.FTZ R146, R146, R135.reuse, -R158 ;  /* 0x0000008792927223 */ /* 0x080fe2000001089e */
[--C-:B------:R-:W-:Y:S01]  /*1b760*/  FFMA.FTZ R200, R200, R135, -R160.reuse ;  /* 0x00000087c8c87223 */ /* 0x100fe200000108a0 */
[----:B------:R-:W2:Y:S01]  /*1b770*/  LDSM.16.MT88.4 R20, [R144+0xc000] ;  /* 0x00c000009014783b */ /* 0x000ea20000004200 */
[----:B------:R-:W3:Y:S01]  /*1b780*/  MUFU.EX2 R2, R2 ;  /* 0x0000000200027308 */ /* 0x000ee20000000800 */
[----:B------:R-:W-:Y:S01]  /*1b790*/  IADD3 R214, PT, PT, R214, R141, RZ ;  /* 0x0000008dd6d67210 */ /* 0x000fe20007ffe0ff */
[C---:B-1----:R-:W-:Y:S01]  /*1b7a0*/  FMUL.FTZ R6, R0.reuse, R130 ;  /* 0x0000008200067220 */ /* 0x042fe20000410000 */
[C---:B------:R-:W-:Y:S07]  /*1b7b0*/  FMUL.FTZ R7, R0.reuse, R131 ;  /* 0x0000008300077220 */ /* 0x040fee0000410000 */
[----:B------:R-:W-:Y:S01]  /*1b7c0*/  MUFU.EX2 R155, R155 ;  /* 0x0000009b009b7308 */ /* 0x000fe20000000800 */
[C---:B------:R-:W-:Y:S01]  /*1b7d0*/  FMUL.FTZ R10, R0.reuse, R126 ;  /* 0x0000007e000a7220 */ /* 0x040fe20000410000 */
[C---:B------:R-:W-:Y:S01]  /*1b7e0*/  FMUL.FTZ R11, R0.reuse, R127 ;  /* 0x0000007f000b7220 */ /* 0x040fe20000410000 */
[----:B------:R-:W1:Y:S07]  /*1b7f0*/  LDSM.16.MT88.4 R36, [R214] ;  /* 0x00000000d624783b */ /* 0x000e6e0000004200 */
[----:B------:R-:W4:Y:S01]  /*1b800*/  MUFU.EX2 R150, R150 ;  /* 0x0000009600967308 */ /* 0x000f220000000800 */
[C---:B------:R-:W-:Y:S01]  /*1b810*/  FMUL.FTZ R18, R0.reuse, R118 ;  /* 0x0000007600127220 */ /* 0x040fe20000410000 */
[C---:B------:R-:W-:Y:S01]  /*1b820*/  FMUL.FTZ R19, R0.reuse, R119 ;  /* 0x0000007700137220 */ /* 0x040fe20000410000 */
[C---:B------:R-:W-:Y:S07]  /*1b830*/  FMUL.FTZ R26, R0.reuse, R110 ;  /* 0x0000006e001a7220 */ /* 0x040fee0000410000 */
[----:B------:R-:W-:Y:S01]  /*1b840*/  MUFU.EX2 R153, R153 ;  /* 0x0000009900997308 */ /* 0x000fe20000000800 */
[----:B------:R-:W-:Y:S01]  /*1b850*/  FMUL.FTZ R27, R0, R111 ;  /* 0x0000006f001b7220 */ /* 0x000fe20000410000 */
[C---:B---3--:R-:W-:Y:S01]  /*1b860*/  FMUL.FTZ R4, R2.reuse, R128 ;  /* 0x0000008002047220 */ /* 0x048fe20000410000 */
[C---:B------:R-:W-:Y:S07]  /*1b870*/  FMUL.FTZ R5, R2.reuse, R129 ;  /* 0x0000008102057220 */ /* 0x040fee0000410000 */
[----:B------:R-:W3:Y:S01]  /*1b880*/  MUFU.EX2 R151, R151 ;  /* 0x0000009700977308 */ /* 0x000ee20000000800 */
[C---:B------:R-:W-:Y:S01]  /*1b890*/  FMUL.FTZ R8, R2.reuse, R124 ;  /* 0x0000007c02087220 */ /* 0x040fe20000410000 */
[C---:B------:R-:W-:Y:S01]  /*1b8a0*/  FMUL.FTZ R9, R2.reuse, R125 ;  /* 0x0000007d02097220 */ /* 0x040fe20000410000 */
[C---:B------:R-:W-:Y:S07]  /*1b8b0*/  FMUL.FTZ R16, R2.reuse, R116 ;  /* 0x0000007402107220 */ /* 0x040fee0000410000 */
[----:B------:R-:W-:Y:S01]  /*1b8c0*/  MUFU.EX2 R149, R149 ;  /* 0x0000009500957308 */ /* 0x000fe20000000800 */
[----:B------:R-:W-:Y:S01]  /*1b8d0*/  FMUL.FTZ R17, R2, R117 ;  /* 0x0000007502117220 */ /* 0x000fe20000410000 */
[----:B----4-:R-:W-:Y:S01]  /*1b8e0*/  F2FP.BF16.F32.PACK_AB R128, R150, R155 ;  /* 0x0000009b9680723e */ /* 0x010fe200000010ff */
[----:B------:R-:W4:Y:S07]  /*1b8f0*/  LDSM.16.MT88.4 R56, [R144+0x10000] ;  /* 0x010000009038783b */ /* 0x000f2e0000004200 */
[----:B------:R-:W5:Y:S01]  /*1b900*/  MUFU.EX2 R148, R200 ;  /* 0x000000c800947308 */ /* 0x000f620000000800 */
[----:B------:R-:W-:Y:S01]  /*1b910*/  FMUL.FTZ R25, R2, R109 ;  /* 0x0000006d02197220 */ /* 0x000fe20000410000 */
[C---:B------:R-:W-:Y:S01]  /*1b920*/  FMUL.FTZ R34, R0.reuse, R102 ;  /* 0x0000006600227220 */ /* 0x040fe20000410000 */
[----:B------:R-:W-:Y:S07]  /*1b930*/  FMUL.FTZ R35, R0, R103 ;  /* 0x0000006700237220 */ /* 0x000fee0000410000 */
[----:B------:R-:W-:Y:S01]  /*1b940*/  MUFU.EX2 R147, R147 ;  /* 0x0000009300937308 */ /* 0x000fe20000000800 */
[C---:B------:R-:W-:Y:S01]  /*1b950*/  FMUL.FTZ R32, R2.reuse, R100 ;  /* 0x0000006402207220 */ /* 0x040fe20000410000 */
[----:B---3--:R-:W-:Y:S01]  /*1b960*/  F2FP.BF16.F32.PACK_AB R129, R151, R153 ;  /* 0x000000999781723e */ /* 0x008fe200000010ff */
[----:B------:R-:W-:Y:S07]  /*1b970*/  LDSM.16.MT88.4 R124, [R145+0xf800] ;  /* 0x00f80000917c783b */ /* 0x000fee0000004200 */
[----:B------:R-:W3:Y:S01]  /*1b980*/  MUFU.EX2 R146, R146 ;  /* 0x0000009200927308 */ /* 0x000ee20000000800 */
[----:B------:R-:W-:Y:S01]  /*1b990*/  FMUL.FTZ R33, R2, R101 ;  /* 0x0000006502217220 */ /* 0x000fe20000410000 */
[C---:B------:R-:W-:Y:S01]  /*1b9a0*/  FMUL.FTZ R42, R0.reuse, R94 ;  /* 0x0000005e002a7220 */ /* 0x040fe20000410000 */
[----:B------:R-:W-:Y:S01]  /*1b9b0*/  FMUL.FTZ R43, R0, R95 ;  /* 0x0000005f002b7220 */ /* 0x000fe20000410000 */
[C---:B------:R-:W-:Y:S01]  /*1b9c0*/  FMUL.FTZ R40, R2.reuse, R92 ;  /* 0x0000005c02287220 */ /* 0x040fe20000410000 */
[----:B------:R-:W-:Y:S01]  /*1b9d0*/  FMUL.FTZ R41, R2, R93 ;  /* 0x0000005d02297220 */ /* 0x000fe20000410000 */
[----:B-----5:R-:W-:Y:S01]  /*1b9e0*/  F2FP.BF16.F32.PACK_AB R130, R148, R149 ;  /* 0x000000959482723e */ /* 0x020fe200000010ff */
[----:B------:R-:W-:Y:S01]  /*1b9f0*/  LDSM.16.MT88.4 R92, [R214+0x800] ;  /* 0x00080000d65c783b */ /* 0x000fe20000004200 */
[C---:B------:R-:W-:Y:S01]  /*1ba00*/  FMUL.FTZ R54, R0.reuse, R82 ;  /* 0x0000005200367220 */ /* 0x040fe20000410000 */
[----:B------:R-:W-:Y:S01]  /*1ba10*/  FMUL.FTZ R55, R0, R83 ;  /* 0x0000005300377220 */ /* 0x000fe20000410000 */
[C---:B------:R-:W-:Y:S01]  /*1ba20*/  FMUL.FTZ R52, R2.reuse, R80 ;  /* 0x0000005002347220 */ /* 0x040fe20000410000 */
[----:B------:R-:W-:Y:S01]  /*1ba30*/  FMUL.FTZ R53, R2, R81 ;  /* 0x0000005102357220 */ /* 0x000fe20000410000 */
[C---:B------:R-:W-:Y:S01]  /*1ba40*/  FMUL.FTZ R50, R0.reuse, R86 ;  /* 0x0000005600327220 */ /* 0x040fe20000410000 */
[----:B------:R-:W-:Y:S01]  /*1ba50*/  FMUL.FTZ R51, R0, R87 ;  /* 0x0000005700337220 */ /* 0x000fe20000410000 */
[----:B---3--:R-:W-:Y:S01]  /*1ba60*/  F2FP.BF16.F32.PACK_AB R131, R146, R147 ;  /* 0x000000939283723e */ /* 0x008fe200000010ff */
[----:B------:R-:W3:Y:S01]  /*1ba70*/  LDSM.16.MT88.4 R80, [R214+0x4000] ;  /* 0x00400000d650783b */ /* 0x000ee20000004200 */
[C---:B------:R-:W-:Y:S01]  /*1ba80*/  FMUL.FTZ R48, R2.reuse, R84 ;  /* 0x0000005402307220 */ /* 0x040fe20000410000 */
[----:B------:R-:W-:Y:S01]  /*1ba90*/  FMUL.FTZ R49, R2, R85 ;  /* 0x0000005502317220 */ /* 0x000fe20000410000 */
[C---:B------:R-:W-:Y:S01]  /*1baa0*/  FMUL.FTZ R66, R0.reuse, R70 ;  /* 0x0000004600427220 */ /* 0x040fe20000410000 */
[----:B------:R-:W-:Y:S01]  /*1bab0*/  FMUL.FTZ R67, R0, R71 ;  /* 0x0000004700437220 */ /* 0x000fe20000410000 */
[C---:B------:R-:W-:Y:S01]  /*1bac0*/  FMUL.FTZ R64, R2.reuse, R68 ;  /* 0x0000004402407220 */ /* 0x040fe20000410000 */
[C---:B------:R-:W-:Y:S02]  /*1bad0*/  HMMA.16816.F32.BF16 R4, R128.reuse, R12, R4 ;  /* 0x0000000c8004723c */ /* 0x040fe40000041804 */
[----:B------:R-:W-:Y:S03]  /*1bae0*/  LDSM.16.MT88.4 R84, [R144+0xc800] ;  /* 0x00c800009054783b */ /* 0x000fe60000004200 */
[C---:B------:R-:W-:Y:S01]  /*1baf0*/  FMUL.FTZ R65, R2.reuse, R69 ;  /* 0x0000004502417220 */ /* 0x040fe20000410000 */
[C---:B------:R-:W-:Y:S01]  /*1bb00*/  FMUL.FTZ R12, R2.reuse, R120 ;  /* 0x00000078020c7220 */ /* 0x040fe20000410000 */
[----:B------:R-:W-:Y:S01]  /*1bb10*/  FMUL.FTZ R13, R2, R121 ;  /* 0x00000079020d7220 */ /* 0x000fe20000410000 */
[C---:B------:R-:W-:Y:S02]  /*1bb20*/  HMMA.16816.F32.BF16 R8, R128.reuse, R14, R8 ;  /* 0x0000000e8008723c */ /* 0x040fe40000041808 */
[----:B------:R-:W-:Y:S01]  /*1bb30*/  LDSM.16.MT88.4 R100, [R144+0x10800] ;  /* 0x010800009064783b */ /* 0x000fe20000004200 */
[C---:B------:R-:W-:Y:S01]  /*1bb40*/  FMUL.FTZ R14, R0.reuse, R122 ;  /* 0x0000007a000e7220 */ /* 0x040fe20000410000 */
[----:B------:R-:W-:Y:S01]  /*1bb50*/  FMUL.FTZ R15, R0, R123 ;  /* 0x0000007b000f7220 */ /* 0x000fe20000410000 */
[----:B------:R-:W-:Y:S01]  /*1bb60*/  FMUL.FTZ R24, R2, R108 ;  /* 0x0000006c02187220 */ /* 0x000fe20000410000 */
[-CC-:B------:R-:W-:Y:S01]  /*1bb70*/  FFMA.FTZ R108, R174, R135.reuse, -R160.reuse ;  /* 0x00000087ae6c7223 */ /* 0x180fe200000108a0 */
[-C--:B------:R-:W-:Y:S01]  /*1bb80*/  FFMA.FTZ R207, R176, R135.reuse, -R160 ;  /* 0x00000087b0cf7223 */ /* 0x080fe200000108a0 */
[-CC-:B------:R-:W-:Y:S01]  /*1bb90*/  FFMA.FTZ R174, R172, R135.reuse, -R158.reuse ;  /* 0x00000087acae7223 */ /* 0x180fe2000001089e */
[--C-:B------:R-:W-:Y:S01]  /*1bba0*/  FFMA.FTZ R178, R178, R135, -R158.reuse ;  /* 0x00000087b2b27223 */ /* 0x100fe2000001089e */
[----:B------:R-:W-:Y:S01]  /*1bbb0*/  LDSM.16.MT88.4 R116, [R144+0xf800] ;  /* 0x00f800009074783b */ /* 0x000fe20000004200 */
[C---:B--2---:R-:W-:Y:S01]  /*1bbc0*/  HMMA.16816.F32.BF16 R12, R128.reuse, R20, R12 ;  /* 0x00000014800c723c */ /* 0x044fe2000004180c */
[----:B------:R2:W-:Y:S02]  /*1bbd0*/  MUFU.EX2 R172, R108 ;  /* 0x0000006c00ac7308 */ /* 0x0005e40000000800 */
[C---:B------:R-:W-:Y:S01]  /*1bbe0*/  FMUL.FTZ R20, R2.reuse, R112 ;  /* 0x0000007002147220 */ /* 0x040fe20000410000 */
[----:B------:R-:W-:Y:S07]  /*1bbf0*/  FMUL.FTZ R21, R2, R113 ;  /* 0x0000007102157220 */ /* 0x000fee0000410000 */
        /* <DEDUP_REMOVED lines=9> */
[-CC-:B--2---:R-:W-:Y:S01]  /*1bc90*/  FFMA.FTZ R108, R199, R135.reuse, -R158.reuse ;  /* 0x00000087c76c7223 */ /* 0x184fe2000001089e */
[-CC-:B------:R-:W-:Y:S07]  /*1bca0*/  FFMA.FTZ R112, R194, R135.reuse, -R158.reuse ;  /* 0x00000087c2707223 */ /* 0x180fee000001089e */
[----:B------:R-:W-:Y:S01]  /*1bcb0*/  MUFU.EX2 R207, R207 ;  /* 0x000000cf00cf7308 */ /* 0x000fe20000000800 */
[----:B------:R-:W-:Y:S01]  /*1bcc0*/  FFMA.FTZ R115, R186, R135, -R158 ;  /* 0x00000087ba737223 */ /* 0x000fe2000001089e */
[C---:B------:R-:W-:Y:S08]  /*1bcd0*/  HMMA.16816.F32.BF16 R20, R128.reuse, R28, R20 ;  /* 0x0000001c8014723c */ /* 0x040ff00000041814 */
[----:B------:R2:W-:Y:S01]  /*1bce0*/  MUFU.EX2 R201, R108 ;  /* 0x0000006c00c97308 */ /* 0x0005e20000000800 */
[C---:B------:R-:W-:Y:S01]  /*1bcf0*/  FMUL.FTZ R28, R2.reuse, R104 ;  /* 0x00000068021c7220 */ /* 0x040fe20000410000 */
[----:B------:R-:W-:Y:S01]  /*1bd00*/  FMUL.FTZ R29, R2, R105 ;  /* 0x00000069021d7220 */ /* 0x000fe20000410000 */
[-CC-:B------:R-:W-:Y:S07]  /*1bd10*/  FFMA.FTZ R105, R196, R135.reuse, -R160.reuse ;  /* 0x00000087c4697223 */ /* 0x180fee00000108a0 */
[----:B------:R-:W-:Y:S01]  /*1bd20*/  MUFU.EX2 R114, R114 ;  /* 0x0000007200727308 */ /* 0x000fe20000000800 */
[--C-:B------:R-:W-:Y:S01]  /*1bd30*/  FFMA.FTZ R104, R192, R135, -R160.reuse ;  /* 0x00000087c0687223 */ /* 0x100fe200000108a0 */
[C---:B------:R-:W-:Y:S08]  /*1bd40*/  HMMA.16816.F32.BF16 R24, R128.reuse, R30, R24 ;  /* 0x0000001e8018723c */ /* 0x040ff00000041818 */
[----:B------:R-:W5:Y:S01]  /*1bd50*/  MUFU.EX2 R112, R112 ;  /* 0x0000007000707308 */ /* 0x000f620000000800 */
[C---:B------:R-:W-:Y:S01]  /*1bd60*/  FMUL.FTZ R30, R0.reuse, R106 ;  /* 0x0000006a001e7220 */ /* 0x040fe20000410000 */
[----:B------:R-:W-:Y:S01]  /*1bd70*/  FMUL.FTZ R31, R0, R107 ;  /* 0x0000006b001f7220 */ /* 0x000fe20000410000 */
[-C--:B------:R-:W-:Y:S01]  /*1bd80*/  FFMA.FTZ R107, R190, R135.reuse, -R160 ;  /* 0x00000087be6b7223 */ /* 0x080fe200000108a0 */
[-CC-:B------:R-:W-:Y:S06]  /*1bd90*/  FFMA.FTZ R190, R183, R135.reuse, -R158.reuse ;  /* 0x00000087b7be7223 */ /* 0x180fec000001089e */
[----:B------:R-:W4:Y:S01]  /*1bda0*/  MUFU.EX2 R105, R105 ;  /* 0x0000006900697308 */ /* 0x000f220000000800 */
[----:B--2---:R-:W-:Y:S01]  /*1bdb0*/  LDSM.16.MT88.4 R108, [R141+0x3800] ;  /* 0x003800008d6c783b */ /* 0x004fe20000004200 */
[-C--:B------:R-:W-:Y:S01]  /*1bdc0*/  FFMA.FTZ R106, R188, R135.reuse, -R158 ;  /* 0x00000087bc6a7223 */ /* 0x080fe2000001089e */
[--C-:B------:R-:W-:Y:S01]  /*1bdd0*/  FFMA.FTZ R193, R193, R135, -R160.reuse ;  /* 0x00000087c1c17223 */ /* 0x100fe200000108a0 */
[C---:B-1----:R-:W-:Y:S06]  /*1bde0*/  HMMA.16816.F32.BF16 R28, R128.reuse, R36, R28 ;  /* 0x00000024801c723c */ /* 0x042fec000004181c */
[----:B------:R-:W-:Y:S01]  /*1bdf0*/  MUFU.EX2 R107, R107 ;  /* 0x0000006b006b7308 */ /* 0x000fe20000000800 */
[C---:B------:R-:W-:Y:S01]  /*1be00*/  FMUL.FTZ R36, R2.reuse, R96 ;  /* 0x0000006002247220 */ /* 0x040fe20000410000 */
[----:B------:R-:W-:Y:S01]  /*1be10*/  FMUL.FTZ R37, R2, R97 ;  /* 0x0000006102257220 */ /* 0x000fe20000410000 */
[----:B-----5:R-:W-:Y:S07]  /*1be20*/  F2FP.BF16.F32.PACK_AB R69, R113, R112 ;  /* 0x000000707145723e */ /* 0x020fee00000010ff */
[----:B------:R-:W1:Y:S01]  /*1be30*/  MUFU.EX2 R104, R104 ;  /* 0x0000006800687308 */ /* 0x000e620000000800 */
[----:B------:R-:W-:Y:S01]  /*1be40*/  FFMA.FTZ R164, R164, R135, -R160 ;  /* 0x00000087a4a47223 */ /* 0x000fe200000108a0 */
[C---:B------:R-:W-:Y:S08]  /*1be50*/  HMMA.16816.F32.BF16 R32, R128.reuse, R38, R32 ;  /* 0x000000268020723c */ /* 0x040ff00000041820 */
[----:B------:R-:W-:Y:S01]  /*1be60*/  MUFU.EX2 R106, R106 ;  /* 0x0000006a006a7308 */ /* 0x000fe20000000800 */
[C---:B------:R-:W-:Y:S01]  /*1be70*/  FMUL.FTZ R38, R0.reuse, R98 ;  /* 0x0000006200267220 */ /* 0x040fe20000410000 */
[----:B------:R-:W-:Y:S01]  /*1be80*/  FMUL.FTZ R39, R0, R99 ;  /* 0x0000006300277220 */ /* 0x000fe20000410000 */
[----:B----4-:R-:W-:Y:S01]  /*1be90*/  F2FP.BF16.F32.PACK_AB R68, R105, R114 ;  /* 0x000000726944723e */ /* 0x010fe200000010ff */
[----:B------:R-:W-:Y:S06]  /*1bea0*/  LDSM.16.MT88.4 R96, [R145+0x10800] ;  /* 0x010800009160783b */ /* 0x000fec0000004200 */
[----:B------:R-:W2:Y:S01]  /*1beb0*/  MUFU.EX2 R115, R115 ;  /* 0x0000007300737308 */ /* 0x000ea20000000800 */
[-C--:B------:R-:W-:Y:S01]  /*1bec0*/  FFMA.FTZ R197, R197, R135.reuse, -R158 ;  /* 0x00000087c5c57223 */ /* 0x080fe2000001089e */
[-C--:B------:R-:W-:Y:S01]  /*1bed0*/  FFMA.FTZ R205, R180, R135.reuse, -R160 ;  /* 0x00000087b4cd7223 */ /* 0x080fe200000108a0 */
[--C-:B------:R-:W-:Y:S01]  /*1bee0*/  FFMA.FTZ R215, R170, R135, -R158.reuse ;  /* 0x00000087aad77223 */ /* 0x100fe2000001089e */
[C---:B------:R-:W-:Y:S06]  /*1bef0*/  HMMA.16816.F32.BF16 R36, R128.reuse, R44, R36 ;  /* 0x0000002c8024723c */ /* 0x040fec0000041824 */
[----:B------:R-:W-:Y:S01]  /*1bf00*/  MUFU.EX2 R193, R193 ;  /* 0x000000c100c17308 */ /* 0x000fe20000000800 */
[C---:B------:R-:W-:Y:S01]  /*1bf10*/  FMUL.FTZ R44, R2.reuse, R88 ;  /* 0x00000058022c7220 */ /* 0x040fe20000410000 */
[----:B------:R-:W-:Y:S01]  /*1bf20*/  FMUL.FTZ R45, R2, R89 ;  /* 0x00000059022d7220 */ /* 0x000fe20000410000 */
[----:B-1----:R-:W-:Y:S07]  /*1bf30*/  F2FP.BF16.F32.PACK_AB R70, R104, R107 ;  /* 0x0000006b6846723e */ /* 0x002fee00000010ff */
[----:B------:R-:W1:Y:S01]  /*1bf40*/  MUFU.EX2 R164, R164 ;  /* 0x000000a400a47308 */ /* 0x000e620000000800 */
        /* <DEDUP_REMOVED lines=8> */
[-CC-:B------:R-:W-:Y:S01]  /*1bfd0*/  FFMA.FTZ R182, R182, R135.reuse, -R160.reuse ;  /* 0x00000087b6b67223 */ /* 0x180fe200000108a0 */
[-CC-:B------:R-:W-:Y:S01]  /*1bfe0*/  FFMA.FTZ R247, R247, R135.reuse, -R160.reuse ;  /* 0x00000087f7f77223 */ /* 0x180fe200000108a0 */
[--C-:B------:R-:W-:Y:S01]  /*1bff0*/  FFMA.FTZ R178, R249, R135, -R160.reuse ;  /* 0x00000087f9b27223 */ /* 0x100fe200000108a0 */
[C---:B------:R-:W-:Y:S06]  /*1c000*/  HMMA.16816.F32.BF16 R44, R128.reuse, R56, R44 ;  /* 0x00000038802c723c */ /* 0x040fec000004182c */
[----:B------:R2:W-:Y:S01]  /*1c010*/  MUFU.EX2 R170, R182 ;  /* 0x000000b600aa7308 */ /* 0x0005e20000000800 */
        /* <DEDUP_REMOVED lines=10> */
[----:B------:R-:W4:Y:S01]  /*1c0c0*/  LDSM.16.MT88.4 R76, [R145+0xc800] ;  /* 0x00c80000914c783b */ /* 0x000f220000004200 */
[----:B--2---:R-:W-:Y:S01]  /*1c0d0*/  FFMA.FTZ R182, R245, R135, -R158 ;  /* 0x00000087f5b67223 */ /* 0x004fe2000001089e */
        /* <DEDUP_REMOVED lines=12> */
[----:B------:R-:W2:Y:S01]  /*1c1a0*/  LDSM.16.MT88.4 R72, [R141+0x4800] ;  /* 0x004800008d48783b */ /* 0x000ea20000004200 */
[-CC-:B------:R-:W-:Y:S01]  /*1c1b0*/  FFMA.FTZ R188, R181, R135.reuse, -R160.reuse ;  /* 0x00000087b5bc7223 */ /* 0x180fe200000108a0 */
[-C--:B------:R-:W-:Y:S07]  /*1c1c0*/  FFMA.FTZ R175, R175, R135.reuse, -R160 ;  /* 0x00000087afaf7223 */ /* 0x080fee00000108a0 */
[----:B------:R-:W-:Y:S01]  /*1c1d0*/  MUFU.EX2 R199, R203 ;  /* 0x000000cb00c77308 */ /* 0x000fe20000000800 */
[-CC-:B------:R-:W-:Y:S01]  /*1c1e0*/  FFMA.FTZ R177, R177, R135.reuse, -R158.reuse ;  /* 0x00000087b1b17223 */ /* 0x180fe2000001089e */
[C---:B---3--:R-:W-:Y:S08]  /*1c1f0*/  HMMA.16816.F32.BF16 R60, R128.reuse, R80, R60 ;  /* 0x00000050803c723c */ /* 0x048ff0000004183c */
[----:B------:R-:W-:Y:S01]  /*1c200*/  MUFU.EX2 R184, R184 ;  /* 0x000000b800b87308 */ /* 0x000fe20000000800 */
[-C--:B------:R-:W-:Y:S01]  /*1c210*/  FFMA.FTZ R192, R179, R135.reuse, -R158 ;  /* 0x00000087b3c07223 */ /* 0x080fe2000001089e */
[-CC-:B------:R-:W-:Y:S01]  /*1c220*/  FFMA.FTZ R189, R189, R135.reuse, -R160.reuse ;  /* 0x00000087bdbd7223 */ /* 0x180fe200000108a0 */
        /* <DEDUP_REMOVED lines=8> */
[-CC-:B------:R-:W-:Y:S07]  /*1c2b0*/  FFMA.FTZ R161, R169, R135.reuse, -R160.reuse ;  /* 0x00000087a9a17223 */ /* 0x180fee00000108a0 */
[----:B------:R-:W-:Y:S01]  /*1c2c0*/  MUFU.EX2 R188, R188 ;  /* 0x000000bc00bc7308 */ /* 0x000fe20000000800 */
[-C--:B------:R-:W-:Y:S01]  /*1c2d0*/  FFMA.FTZ R198, R173, R135.reuse, -R160 ;  /* 0x00000087adc67223 */ /* 0x080fe200000108a0 */
[-CC-:B------:R-:W-:Y:S01]  /*1c2e0*/  FFMA.FTZ R200, R163, R135.reuse, -R158.reuse ;  /* 0x00000087a3c87223 */ /* 0x180fe2000001089e */
[-C--:B------:R-:W-:Y:S07]  /*1c2f0*/  FFMA.FTZ R159, R159, R135.reuse, -R158 ;  /* 0x000000879f9f7223 */ /* 0x080fee000001089e */
[----:B------:R-:W-:Y:S01]  /*1c300*/  MUFU.EX2 R175, R175 ;  /* 0x000000af00af7308 */ /* 0x000fe20000000800 */
[C---:B----4-:R-:W-:Y:S09]  /*1c310*/  HMMA.16816.F32.BF16 R4, R68.reuse, R76, R4 ;  /* 0x0000004c4404723c */ /* 0x050ff20000041804 */
[----:B------:R-:W-:Y:S01]  /*1c320*/  MUFU.EX2 R177, R177 ;  /* 0x000000b100b17308 */ /* 0x000fe20000000800 */
[----:B------:R-:W-:Y:S01]  /*1c330*/  FFMA.FTZ R152, R152, R135, -R160 ;  /* 0x0000008798987223 */ /* 0x000fe200000108a0 */
[----:B------:R-:W-:Y:S08]  /*1c340*/  FFMA.FTZ R153, R0, R239, R153 ;  /* 0x000000ef00997223 */ /* 0x000ff00000010099 */
[----:B------:R-:W-:Y:S01]  /*1c350*/  MUFU.EX2 R192, R192 ;  /* 0x000000c000c07308 */ /* 0x000fe20000000800 */
[C---:B------:R-:W-:Y:S01]  /*1c360*/  HMMA.16816.F32.BF16 R8, R68.reuse, R78, R8 ;  /* 0x0000004e4408723c */ /* 0x040fe20000041808 */
[----:B------:R-:W3:Y:S08]  /*1c370*/  LDSM.16.MT88.4 R76, [R214+0x4800] ;  /* 0x00480000d64c783b */ /* 0x000ef00000004200 */
[----:B------:R-:W-:Y:S01]  /*1c380*/  MUFU.EX2 R194, R194 ;  /* 0x000000c200c27308 */ /* 0x000fe20000000800 */
[----:B------:R-:W-:Y:S01]  /*1c390*/  FADD.FTZ R0, R151, R153 ;  /* 0x0000009997007221 */ /* 0x000fe20000010000 */
[----:B------:R-:W-:Y:S08]  /*1c3a0*/  FFMA.FTZ R155, R2, R241, R155 ;  /* 0x000000f1029b7223 */ /* 0x000ff0000001009b */
[----:B------:R-:W-:Y:S01]  /*1c3b0*/  MUFU.EX2 R165, R165 ;  /* 0x000000a500a57308 */ /* 0x000fe20000000800 */
[C---:B------:R-:W-:Y:S09]  /*1c3c0*/  HMMA.16816.F32.BF16 R12, R68.reuse, R84, R12 ;  /* 0x00000054440c723c */ /* 0x040ff2000004180c */
[----:B------:R-:W-:Y:S01]  /*1c3d0*/  MUFU.EX2 R167, R167 ;  /* 0x000000a700a77308 */ /* 0x000fe20000000800 */
[----:B------:R-:W-:Y:S09]  /*1c3e0*/  FADD.FTZ R150, R150, R155 ;  /* 0x0000009b96967221 */ /* 0x000ff20000010000 */
[----:B------:R-:W-:Y:S01]  /*1c3f0*/  MUFU.EX2 R196, R196 ;  /* 0x000000c400c47308 */ /* 0x000fe20000000800 */
[C---:B------:R-:W-:Y:S01]  /*1c400*/  HMMA.16816.F32.BF16 R16, R68.reuse, R86, R16 ;  /* 0x000000564410723c */ /* 0x040fe20000041810 */
[----:B------:R-:W4:Y:S08]  /*1c410*/  LDSM.16.MT88.4 R84, [R144+0xd000] ;  /* 0x00d000009054783b */ /* 0x000f300000004200 */
        /* <DEDUP_REMOVED lines=10> */
[----:B------:R-:W-:Y:S01]  /*1c4c0*/  FADD.FTZ R114, R114, R149 ;  /* 0x0000009572727221 */ /* 0x000fe20000010000 */
[C---:B------:R-:W-:Y:S03]  /*1c4d0*/  HMMA.16816.F32.BF16 R28, R68.reuse, R92, R28 ;  /* 0x0000005c441c723c */ /* 0x040fe6000004181c */
[----:B------:R-:W-:Y:S04]  /*1c4e0*/  FADD.FTZ R114, R105, R114 ;  /* 0x0000007269727221 */ /* 0x000fe80000010000 */
[----:B------:R-:W-:Y:S01]  /*1c4f0*/  FADD.FTZ R107, R107, R114 ;  /* 0x000000726b6b7221 */ /* 0x000fe20000010000 */
[C---:B------:R-:W-:Y:S01]  /*1c500*/  HMMA.16816.F32.BF16 R32, R68.reuse, R94, R32 ;  /* 0x0000005e4420723c */ /* 0x040fe20000041820 */
[----:B------:R-:W-:Y:S02]  /*1c510*/  LDSM.16.MT88.4 R92, [R145+0x11000] ;  /* 0x01100000915c783b */ /* 0x000fe40000004200 */
[----:B------:R-:W-:Y:S05]  /*1c520*/  FADD.FTZ R104, R104, R107 ;  /* 0x0000006b68687221 */ /* 0x000fea0000010000 */
[C---:B------:R-:W-:Y:S03]  /*1c530*/  HMMA.16816.F32.BF16 R36, R68.reuse, R96, R36 ;  /* 0x000000604424723c */ /* 0x040fe60000041824 */
[-C--:B------:R-:W-:Y:S01]  /*1c540*/  FFMA.FTZ R97, R191, R135.reuse, -R158 ;  /* 0x00000087bf617223 */ /* 0x080fe2000001089e */
[-CC-:B------:R-:W-:Y:S01]  /*1c550*/  FFMA.FTZ R96, R168, R135.reuse, -R160.reuse ;  /* 0x00000087a8607223 */ /* 0x180fe200000108a0 */
[-C--:B------:R-:W-:Y:S02]  /*1c560*/  FFMA.FTZ R191, R162, R135.reuse, -R160 ;  /* 0x00000087a2bf7223 */ /* 0x080fe400000108a0 */
[----:B------:R-:W5:Y:S01]  /*1c570*/  MUFU.EX2 R168, R97 ;  /* 0x0000006100a87308 */ /* 0x000f620000000800 */
[C---:B------:R-:W-:Y:S09]  /*1c580*/  HMMA.16816.F32.BF16 R40, R68.reuse, R98, R40 ;  /* 0x000000624428723c */ /* 0x040ff20000041828 */
[----:B------:R1:W-:Y:S10]  /*1c590*/  MUFU.EX2 R162, R96 ;  /* 0x0000006000a27308 */ /* 0x0003f40000000800 */
[----:B------:R-:W4:Y:S01]  /*1c5a0*/  MUFU.EX2 R191, R191 ;  /* 0x000000bf00bf7308 */ /* 0x000f220000000800 */
[C---:B------:R-:W-:Y:S03]  /*1c5b0*/  HMMA.16816.F32.BF16 R44, R68.reuse, R100, R44 ;  /* 0x00000064442c723c */ /* 0x040fe6000004182c */
[-CC-:B------:R-:W-:Y:S01]  /*1c5c0*/  FFMA.FTZ R100, R166, R135.reuse, -R158.reuse ;  /* 0x00000087a6647223 */ /* 0x180fe2000001089e */
[----:B------:R-:W-:Y:S05]  /*1c5d0*/  FFMA.FTZ R166, R195, R135, -R158 ;  /* 0x00000087c3a67223 */ /* 0x000fea000001089e */
[----:B------:R3:W-:Y:S01]  /*1c5e0*/  MUFU.EX2 R195, R100 ;  /* 0x0000006400c37308 */ /* 0x0007e20000000800 */
[C---:B------:R-:W-:Y:S01]  /*1c5f0*/  HMMA.16816.F32.BF16 R48, R68.reuse, R102, R48 ;  /* 0x000000664430723c */ /* 0x040fe20000041830 */
[----:B-1----:R-:W-:Y:S08]  /*1c600*/  LDSM.16.MT88.4 R96, [R144+0x11000] ;  /* 0x011000009060783b */ /* 0x002ff00000004200 */
[----:B------:R-:W1:Y:S01]  /*1c610*/  MUFU.EX2 R166, R166 ;  /* 0x000000a600a67308 */ /* 0x000e620000000800 */
[C---:B--2---:R-:W-:Y:S01]  /*1c620*/  HMMA.16816.F32.BF16 R52, R68.reuse, R72, R52 ;  /* 0x000000484434723c */ /* 0x044fe20000041834 */
[----:B---3--:R-:W-:Y:S07]  /*1c630*/  LDSM.16.MT88.4 R100, [R141+0x5800] ;  /* 0x005800008d64783b */ /* 0x008fee0000004200 */
[C---:B------:R-:W-:Y:S01]  /*1c640*/  HMMA.16816.F32.BF16 R56, R68.reuse, R74, R56 ;  /* 0x0000004a4438723c */ /* 0x040fe20000041838 */
[----:B------:R-:W2:Y:S07]  /*1c650*/  LDSM.16.MT88.4 R72, [R141+0x1000] ;  /* 0x001000008d48783b */ /* 0x000eae0000004200 */
[C---:B------:R-:W-:Y:S08]  /*1c660*/  HMMA.16816.F32.BF16 R60, R68.reuse, R76, R60 ;  /* 0x0000004c443c723c */ /* 0x040ff0000004183c */
[----:B------:R-:W-:Y:S01]  /*1c670*/  HMMA.16816.F32.BF16 R64, R68, R78, R64 ;  /* 0x0000004e4440723c */ /* 0x000fe20000041840 */
[----:B------:R-:W3:Y:S02]  /*1c680*/  LDSM.16.MT88.4 R76, [R141+0x5000] ;  /* 0x005000008d4c783b */ /* 0x000ee40000004200 */
[----:B------:R-:W-:Y:S01]  /*1c690*/  F2FP.BF16.F32.PACK_AB R68, R164, R193 ;  /* 0x000000c1a444723e */ /* 0x000fe200000010ff */
[----:B------:R-:W-:Y:S01]  /*1c6a0*/  FADD.FTZ R193, R193, R104 ;  /* 0x00000068c1c17221 */ /* 0x000fe20000010000 */
[----:B-----5:R-:W-:Y:S02]  /*1c6b0*/  F2FP.BF16.F32.PACK_AB R69, R168, R197 ;  /* 0x000000c5a845723e */ /* 0x020fe400000010ff */
[C---:B----4-:R-:W-:Y:S01]  /*1c6c0*/  F2FP.BF16.F32.PACK_AB R70, R191.reuse, R162 ;  /* 0x000000a2bf46723e */ /* 0x050fe200000010ff */
[----:B------:R-:W-:Y:S01]  /*1c6d0*/  FADD.FTZ R193, R164, R193 ;  /* 0x000000c1a4c17221 */ /* 0x000fe20000010000 */
[----:B-1----:R-:W-:Y:S03]  /*1c6e0*/  F2FP.BF16.F32.PACK_AB R71, R166, R195 ;  /* 0x000000c3a647723e */ /* 0x002fe600000010ff */
        /* <DEDUP_REMOVED lines=10> */
[----:B------:R-:W1:Y:S07]  /*1c790*/  LDSM.16.MT88.4 R72, [R214+0x5000] ;  /* 0x00500000d648783b */ /* 0x000e6e0000004200 */
[C---:B------:R-:W-:Y:S08]  /*1c7a0*/  HMMA.16816.F32.BF16 R28, R68.reuse, R88, R28 ;  /* 0x00000058441c723c */ /* 0x040ff0000004181c */
        /* <DEDUP_REMOVED lines=46> */
[C---:B------:R-:W-:Y:S01]  /*1ca90*/  F2FP.BF16.F32.PACK_AB R68, R178.reuse, R247 ;  /* 0x000000f7b244723e */ /* 0x040fe200000010ff */
[----:B------:R-:W-:Y:S01]  /*1caa0*/  FADD.FTZ R247, R247, R172 ;  /* 0x000000acf7f77221 */ /* 0x000fe20000010000 */
[----:B------:R-:W-:Y:S02]  /*1cab0*/  F2FP.BF16.F32.PACK_AB R69, R209, R182 ;  /* 0x000000b6d145723e */ /* 0x000fe400000010ff */
[C---:B------:R-:W-:Y:S01]  /*1cac0*/  F2FP.BF16.F32.PACK_AB R70, R199.reuse, R180 ;  /* 0x000000b4c746723e */ /* 0x040fe200000010ff */
        /* <DEDUP_REMOVED lines=22> */
[C---:B---3--:R-:W-:Y:S03]  /*1cc30*/  HMMA.16816.F32.BF16 R52, R68.reuse, R100, R52 ;  /* 0x000000644434723c */ /* 0x048fe60000041834 */
[----:B------:R-:W-:Y:S02]  /*1cc40*/  FFMA.FTZ R100, R185, R135, -R158 ;  /* 0x00000087b9647223 */ /* 0x000fe4000001089e */
[----:B------:R-:W3:Y:S03]  /*1cc50*/  MUFU.EX2 R185, R189 ;  /* 0x000000bd00b97308 */ /* 0x000ee60000000800 */
[C---:B------:R-:W-:Y:S07]  /*1cc60*/  HMMA.16816.F32.BF16 R56, R68.reuse, R102, R56 ;  /* 0x000000664438723c */ /* 0x040fee0000041838 */
[----:B------:R2:W4:Y:S01]  /*1cc70*/  MUFU.EX2 R183, R100 ;  /* 0x0000006400b77308 */ /* 0x0005220000000800 */
[C---:B-1----:R-:W-:Y:S01]  /*1cc80*/  HMMA.16816.F32.BF16 R60, R68.reuse, R72, R60 ;  /* 0x00000048443c723c */ /* 0x042fe2000004183c */
[----:B--2---:R-:W1:Y:S07]  /*1cc90*/  LDSM.16.MT88.4 R100, [R141+0x6800] ;  /* 0x006800008d64783b */ /* 0x004e6e0000004200 */
[----:B------:R-:W-:Y:S03]  /*1cca0*/  HMMA.16816.F32.BF16 R64, R68, R74, R64 ;  /* 0x0000004a4440723c */ /* 0x000fe60000041840 */
[----:B---3--:R-:W-:Y:S01]  /*1ccb0*/  F2FP.BF16.F32.PACK_AB R68, R185, R186 ;  /* 0x000000bab944723e */ /* 0x008fe200000010ff */
[----:B------:R-:W-:Y:S01]  /*1ccc0*/  FADD.FTZ R186, R186, R199 ;  /* 0x000000c7baba7221 */ /* 0x000fe20000010000 */
[----:B----4-:R-:W-:Y:S02]  /*1ccd0*/  F2FP.BF16.F32.PACK_AB R69, R190, R183 ;  /* 0x000000b7be45723e */ /* 0x010fe400000010ff */
[----:B------:R-:W-:Y:S01]  /*1cce0*/  F2FP.BF16.F32.PACK_AB R70, R175, R188 ;  /* 0x000000bcaf46723e */ /* 0x000fe200000010ff */
[----:B------:R-:W2:Y:S01]  /*1ccf0*/  LDSM.16.MT88.4 R72, [R214+0x6800] ;  /* 0x00680000d648783b */ /* 0x000ea20000004200 */
[----:B------:R-:W-:Y:S01]  /*1cd00*/  F2FP.BF16.F32.PACK_AB R71, R192, R177 ;  /* 0x000000b1c047723e */ /* 0x000fe200000010ff */
[----:B------:R-:W-:Y:S04]  /*1cd10*/  FADD.FTZ R185, R185, R186 ;  /* 0x000000bab9b97221 */ /* 0x000fe80000010000 */
[----:B------:R-:W-:Y:S02]  /*1cd20*/  FADD.FTZ R188, R188, R185 ;  /* 0x000000b9bcbc7221 */ /* 0x000fe40000010000 */
[C---:B------:R-:W-:Y:S03]  /*1cd30*/  HMMA.16816.F32.BF16 R4, R68.reuse, R76, R4 ;  /* 0x0000004c4404723c */ /* 0x040fe60000041804 */
[----:B------:R-:W-:Y:S05]  /*1cd40*/  FADD.FTZ R175, R175, R188 ;  /* 0x000000bcafaf7221 */ /* 0x000fea0000010000 */
[C---:B------:R-:W-:Y:S01]  /*1cd50*/  HMMA.16816.F32.BF16 R8, R68.reuse, R78, R8 ;  /* 0x0000004e4408723c */ /* 0x040fe20000041808 */
[----:B------:R-:W3:Y:S07]  /*1cd60*/  LDSM.16.MT88.4 R76, [R145+0xf000] ;  /* 0x00f00000914c783b */ /* 0x000eee0000004200 */
[C---:B------:R-:W-:Y:S08]  /*1cd70*/  HMMA.16816.F32.BF16 R12, R68.reuse, R80, R12 ;  /* 0x00000050440c723c */ /* 0x040ff0000004180c */
        /* <DEDUP_REMOVED lines=27> */
[C---:B---3--:R-:W-:Y:S03]  /*1cf30*/  HMMA.16816.F32.BF16 R4, R68.reuse, R76, R4 ;  /* 0x0000004c4404723c */ /* 0x048fe60000041804 */
        /* <DEDUP_REMOVED lines=33> */
[----:B------:R2:W2:Y:S02]  /*1d150*/  LDSM.16.MT88.4 R76, [R141+0x7800] ;  /* 0x007800008d4c783b */ /* 0x0004a40000004200 */
        /* <DEDUP_REMOVED lines=13> */
[----:B--2---:R-:W-:Y:S03]  /*1d230*/  MOV R141, R134 ;  /* 0x00000086008d7202 */ /* 0x004fe60000000f00 */
        /* <DEDUP_REMOVED lines=45> */
.L_x_2111:
        /* <DEDUP_REMOVED lines=10> */
.L_x_2140:
        /* <DEDUP_REMOVED lines=97> */
[----:B------:R-:W-:-:S03]  /*1dbc0*/  IMAD.IADD R8, R212, 0x1, R7 ;  /* 0x00000001d4087824 */ /* 0x000fc600078e0207 */
[----:B------:R-:W-:Y:S01]  /*1dbd0*/  IMAD.IADD R9, R4, 0x1, R5 ;  /* 0x0000000104097824 */ /* 0x000fe200078e0205 */
[----:B------:R-:W-:-:S03]  /*1dbe0*/  IADD3 R4, PT, PT, R212, R5, RZ ;  /* 0x00000005d4047210 */ /* 0x000fc60007ffe0ff */
[----:B------:R-:W-:Y:S01]  /*1dbf0*/  IMAD.IADD R212, R212, 0x1, R9 ;  /* 0x00000001d4d47824 */ /* 0x000fe200078e0209 */
        /* <DEDUP_REMOVED lines=24> */
[----:B------:R-:W-:Y:S04]  /*1dd80*/  STS.64 [R5+0x4000], R80 ;  /* 0x0040005005007388 */ /* 0x000fe80000000a00 */
[----:B------:R4:W-:Y:S04]  /*1dd90*/  STS.64 [R5+0x4800], R82 ;  /* 0x0048005205007388 */ /* 0x0009e80000000a00 */
[----:B------:R1:W-:Y:S04]  /*1dda0*/  STS.64 [R4+0x4000], R76 ;  /* 0x0040004c04007388 */ /* 0x0003e80000000a00 */
[----:B------:R-:W-:Y:S04]  /*1ddb0*/  STS.64 [R4+0x4800], R78 ;  /* 0x0048004e04007388 */ /* 0x000fe80000000a00 */
[----:B------:R-:W-:Y:S04]  /*1ddc0*/  STS.64 [R9+0x4000], R72 ;  /* 0x0040004809007388 */ /* 0x000fe80000000a00 */
[----:B------:R1:W-:Y:S04]  /*1ddd0*/  STS.64 [R9+0x4800], R74 ;  /* 0x0048004a09007388 */ /* 0x0003e80000000a00 */
[----:B------:R1:W-:Y:S04]  /*1dde0*/  STS.64 [R212+0x4000], R68 ;  /* 0x00400044d4007388 */ /* 0x0003e80000000a00 */
[----:B------:R1:W-:Y:S04]  /*1ddf0*/  STS.64 [R212+0x4800], R70 ;  /* 0x00480046d4007388 */ /* 0x0003e80000000a00 */
[----:B------:R-:W4:Y:S04]  /*1de00*/  LD.E.64 R10, desc[UR4][R132.64+0xb0] ;  /* 0x0000b004840a7980 */ /* 0x000f28000c101b00 */
[----:B------:R-:W4:Y:S04]  /*1de10*/  LD.E R12, desc[UR4][R132.64+0x60] ;  /* 0x00006004840c7980 */ /* 0x000f28000c101900 */
[----:B--2---:R2:W5:Y:S01]  /*1de20*/  LD.E R3, desc[UR4][R132.64+0xcc] ;  /* 0x0000cc0484037980 */ /* 0x004562000c101900 */
[----:B---3--:R-:W-:Y:S01]  /*1de30*/  IMAD.SHL.U32 R2, R140, 0x4, RZ ;  /* 0x000000048c027824 */ /* 0x008fe200078e00ff */
[----:B----4-:R-:W-:-:S02]  /*1de40*/  LOP3.LUT R5, R6, 0x10, RZ, 0xc0, !PT ;  /* 0x0000001006057812 */ /* 0x010fc400078ec0ff */
[----:B-1----:R2:W5:Y:S01]  /*1de50*/  LD.E.64 R76, desc[UR4][R132.64+0x78] ;  /* 0x00007804844c7980 */ /* 0x002562000c101b00 */
[----:B------:R-:W-:Y:S02]  /*1de60*/  SHF.L.U32 R227, R227, 0x6, RZ ;  /* 0x00000006e3e37819 */ /* 0x000fe400000006ff */
[----:B------:R-:W-:Y:S01]  /*1de70*/  LOP3.LUT R8, R2, 0x1f8, RZ, 0xc0, !PT ;  /* 0x000001f802087812 */ /* 0x000fe200078ec0ff */
        /* <DEDUP_REMOVED lines=9> */
[----:B------:R2:W3:Y:S04]  /*1df10*/  LDS.128 R60, [R68+UR6+0x800] ;  /* 0x00080006443c7984 */ /* 0x0004e80008000c00 */
[----:B------:R2:W4:Y:S04]  /*1df20*/  LDS.128 R56, [R68+UR6+0x1000] ;  /* 0x0010000644387984 */ /* 0x0005280008000c00 */
        /* <DEDUP_REMOVED lines=12> */
[----:B------:R-:W-:-:S04]  /*1dff0*/  IMAD R10, R10, UR8, R233 ;  /* 0x000000080a0a7c24 */ /* 0x000fc8000f8e02e9 */
[----:B------:R-:W-:Y:S02]  /*1e000*/  IMAD R10, R10, R12, R231 ;  /* 0x0000000c0a0a7224 */ /* 0x000fe400078e02e7 */
[----:B------:R2:W1:Y:S02]  /*1e010*/  LDS.128 R12, [R68+UR6+0x6800] ;  /* 0x00680006440c7984 */ /* 0x0004640008000c00 */
[----:B------:R-:W-:Y:S02]  /*1e020*/  IMAD R70, R11, R10, R227 ;  /* 0x0000000a0b467224 */ /* 0x000fe400078e02e3 */
[----:B------:R2:W1:Y:S01]  /*1e030*/  LDS.128 R8, [R68+UR6+0x7000] ;  /* 0x0070000644087984 */ /* 0x0004620008000c00 */
[----:B---34-:R-:W-:Y:S05]  /*1e040*/  @P0 BRA `(.L_x_2121) ;  /* 0x0000000000280947 */ /* 0x018fea0003800000 */
[----:B--2---:R-:W-:Y:S01]  /*1e050*/  IMAD.IADD R68, R230, 0x1, -R227 ;  /* 0x00000001e6447824 */ /* 0x004fe200078e0ae3 */
        /* <DEDUP_REMOVED lines=9> */
.L_x_2121:
[----:B------:R-:W-:Y:S05]  /*1e0f0*/  BSYNC.RECONVERGENT B0 ;  /* 0x0000000000007941 */ /* 0x000fea0003800200 */
.L_x_2120:
[----:B--2---:R2:W5:Y:S01]  /*1e100*/  LD.E R132, desc[UR4][R132.64+0xc0] ;  /* 0x0000c00484847980 */ /* 0x004562000c101900 */
[----:B------:R-:W-:Y:S01]  /*1e110*/  SHF.R.U32.HI R140, RZ, 0x4, R140 ;  /* 0x00000004ff8c7819 */ /* 0x000fe2000001168c */
[----:B------:R-:W-:Y:S01]  /*1e120*/  IMAD.IADD R227, R230, 0x1, -R227 ;  /* 0x00000001e6e37824 */ /* 0x000fe200078e0ae3 */
[----:B------:R-:W-:Y:S01]  /*1e130*/  BSSY.RECONVERGENT B0, `(.L_x_2122) ;  /* 0x000001c000007945 */ /* 0x000fe20003800200 */
[----:B-----5:R-:W-:Y:S02]  /*1e140*/  IMAD R3, R70, R3, RZ ;  /* 0x0000000346037224 */ /* 0x020fe400078e02ff */
[C---:B---3--:R-:W-:Y:S01]  /*1e150*/  VIADD R0, R140.reuse, 0x8 ;  /* 0x000000088c007836 */ /* 0x048fe20000000000 */
[CC--:B------:R-:W-:Y:S01]  /*1e160*/  ISETP.GE.AND P3, PT, R140.reuse, R227.reuse, PT ;  /* 0x000000e38c00720c */ /* 0x0c0fe20003f66270 */
[C---:B------:R-:W-:Y:S02]  /*1e170*/  VIADD R69, R140.reuse, 0x10 ;  /* 0x000000108c457836 */ /* 0x040fe40000000000 */
[----:B------:R-:W-:Y:S01]  /*1e180*/  VIADD R68, R140, 0x18 ;  /* 0x000000188c447836 */ /* 0x000fe20000000000 */
[-C--:B------:R-:W-:Y:S01]  /*1e190*/  ISETP.GE.AND P1, PT, R0, R227.reuse, PT ;  /* 0x000000e30000720c */ /* 0x080fe20003f26270 */
[----:B------:R-:W-:Y:S01]  /*1e1a0*/  VIADD R0, R140, 0x20 ;  /* 0x000000208c007836 */ /* 0x000fe20000000000 */
[----:B------:R-:W-:-:S02]  /*1e1b0*/  ISETP.GE.AND P0, PT, R69, R227, PT ;  /* 0x000000e34500720c */ /* 0x000fc40003f06270 */
[----:B------:R-:W-:Y:S02]  /*1e1c0*/  LOP3.LUT R69, R142, 0x1f80, RZ, 0xc0, !PT ;  /* 0x00001f808e457812 */ /* 0x000fe400078ec0ff */
[-C--:B------:R-:W-:Y:S02]  /*1e1d0*/  ISETP.GE.AND P2, PT, R68, R227.reuse, PT ;  /* 0x000000e34400720c */ /* 0x080fe40003f46270 */
[----:B------:R-:W-:Y:S02]  /*1e1e0*/  LOP3.LUT R70, R69, 0x3c, R2, 0xf8, !PT ;  /* 0x0000003c45467812 */ /* 0x000fe400078ef802 */
[----:B------:R-:W-:Y:S01]  /*1e1f0*/  ISETP.GE.AND P6, PT, R0, R227, PT ;  /* 0x000000e30000720c */ /* 0x000fe20003fc6270 */
[----:B------:R-:W-:Y:S01]  /*1e200*/  VIADD R0, R140, 0x28 ;  /* 0x000000288c007836 */ /* 0x000fe20000000000 */
[----:B------:R-:W-:Y:S02]  /*1e210*/  P2R R68, PR, RZ, 0x4 ;  /* 0x00000004ff447803 */ /* 0x000fe40000000000 */
[----:B------:R-:W-:-:S02]  /*1e220*/  LOP3.LUT R69, R2, 0x3c, RZ, 0xc0, !PT ;  /* 0x0000003c02457812 */ /* 0x000fc400078ec0ff */
[----:B------:R-:W-:Y:S02]  /*1e230*/  IADD3 R73, P2, PT, R70, R3, RZ ;  /* 0x0000000346497210 */ /* 0x000fe40007f5e0ff */
[----:B------:R-:W-:Y:S01]  /*1e240*/  ISETP.GE.AND P5, PT, R0, R227, PT ;  /* 0x000000e30000720c */ /* 0x000fe20003fa6270 */
[----:B------:R-:W-:Y:S01]  /*1e250*/  VIADD R0, R140, 0x30 ;  /* 0x000000308c007836 */ /* 0x000fe20000000000 */
[----:B------:R-:W-:Y:S02]  /*1e260*/  LOP3.LUT R71, R69, 0x40, RZ, 0xfc, !PT ;  /* 0x0000004045477812 */ /* 0x000fe400078efcff */
[----:B------:R-:W-:Y:S01]  /*1e270*/  LEA.HI.X.SX32 R3, R3, RZ, 0x1, P2 ;  /* 0x000000ff03037211 */ /* 0x000fe200010f0eff */
[----:B--2---:R-:W-:Y:S08]  /*1e280*/  @P3 BRA `(.L_x_2123) ;  /* 0x0000000000183947 */ /* 0x004ff00003800000 */
[----:B------:R-:W-:Y:S02]  /*1e290*/  LEA R74, P2, R73, R76, 0x2 ;  /* 0x0000004c494a7211 */ /* 0x000fe400078410ff */
[-C--:B------:R-:W-:Y:S02]  /*1e2a0*/  ISETP.GE.AND P3, PT, R69, R132.reuse, PT ;  /* 0x000000844500720c */ /* 0x080fe40003f66270 */
[----:B------:R-:W-:Y:S02]  /*1e2b0*/  LEA.HI.X R75, R73, R77, R3, 0x2, P2 ;  /* 0x0000004d494b7211 */ /* 0x000fe400010f1403 */
[----:B------:R-:W-:-:S09]  /*1e2c0*/  ISETP.GE.AND P2, PT, R71, R132, PT ;  /* 0x000000844700720c */ /* 0x000fd20003f46270 */
[----:B-1----:R2:W-:Y:S04]  /*1e2d0*/  @!P3 ST.E.128 desc[UR4][R74.64], R64 ;  /* 0x000000404a00b985 */ /* 0x0025e8000c101d04 */
[----:B------:R2:W-:Y:S02]  /*1e2e0*/  @!P2 ST.E.128 desc[UR4][R74.64+0x100], R32 ;  /* 0x000100204a00a985 */ /* 0x0005e4000c101d04 */
.L_x_2123:
[----:B------:R-:W-:Y:S05]  /*1e2f0*/  BSYNC.RECONVERGENT B0 ;  /* 0x0000000000007941 */ /* 0x000fea0003800200 */
.L_x_2122:
[----:B------:R-:W-:Y:S01]  /*1e300*/  BSSY.RECONVERGENT B0, `(.L_x_2124) ;  /* 0x000000c000007945 */ /* 0x000fe20003800200 */
[----:B------:R-:W-:Y:S02]  /*1e310*/  ISETP.GE.AND P4, PT, R0, R227, PT ;  /* 0x000000e30000720c */ /* 0x000fe40003f86270 */
[----:B------:R-:W-:Y:S01]  /*1e320*/  IADD3 R140, PT, PT, R140, 0x38, RZ ;  /* 0x000000388c8c7810 */ /* 0x000fe20007ffe0ff */
[----:B------:R-:W-:Y:S05]  /*1e330*/  @P1 BRA `(.L_x_2125) ;  /* 0x0000000000201947 */ /* 0x000fea0003800000 */
[-C--:B------:R-:W-:Y:S02]  /*1e340*/  ISETP.GE.AND P3, PT, R69, R132.reuse, PT ;  /* 0x000000844500720c */ /* 0x080fe40003f66270 */
[----:B------:R-:W-:-:S11]  /*1e350*/  ISETP.GE.AND P2, PT, R71, R132, PT ;  /* 0x000000844700720c */ /* 0x000fd60003f46270 */
[----:B-12---:R-:W-:-:S04]  /*1e360*/  @!P3 LEA R34, P1, R73, R76, 0x2 ;  /* 0x0000004c4922b211 */ /* 0x006fc800078210ff */
[C---:B------:R-:W-:Y:S02]  /*1e370*/  @!P3 LEA.HI.X R35, R73.reuse, R77, R3, 0x2, P1 ;  /* 0x0000004d4923b211 */ /* 0x040fe400008f1403 */
[----:B------:R-:W-:-:S03]  /*1e380*/  @!P2 LEA R32, P1, R73, R76, 0x2 ;  /* 0x0000004c4920a211 */ /* 0x000fc600078210ff */
[----:B------:R3:W-:Y:S01]  /*1e390*/  @!P3 ST.E.128 desc[UR4][R34.64+0x1000], R60 ;  /* 0x0010003c2200b985 */ /* 0x0007e2000c101d04 */
[----:B------:R-:W-:-:S05]  /*1e3a0*/  @!P2 LEA.HI.X R33, R73, R77, R3, 0x2, P1 ;  /* 0x0000004d4921a211 */ /* 0x000fca00008f1403 */
[----:B------:R3:W-:Y:S04]  /*1e3b0*/  @!P2 ST.E.128 desc[UR4][R32.64+0x1100], R28 ;  /* 0x0011001c2000a985 */ /* 0x0007e8000c101d04 */
.L_x_2125:
[----:B------:R-:W-:Y:S05]  /*1e3c0*/  BSYNC.RECONVERGENT B0 ;  /* 0x0000000000007941 */ /* 0x000fea0003800200 */
.L_x_2124:
[----:B------:R-:W-:Y:S01]  /*1e3d0*/  BSSY.RECONVERGENT B0, `(.L_x_2126) ;  /* 0x000000b000007945 */ /* 0x000fe20003800200 */
[----:B------:R-:W-:-:S03]  /*1e3e0*/  ISETP.GE.AND P3, PT, R140, R227, PT ;  /* 0x000000e38c00720c */ /* 0x000fc60003f66270 */
[----:B------:R-:W-:Y:S10]  /*1e3f0*/  @P0 BRA `(.L_x_2127) ;  /* 0x0000000000200947 */ /* 0x000ff40003800000 */
[-C--:B------:R-:W-:Y:S02]  /*1e400*/  ISETP.GE.AND P2, PT, R69, R132.reuse, PT ;  /* 0x000000844500720c */ /* 0x080fe40003f46270 */
[----:B------:R-:W-:-:S11]  /*1e410*/  ISETP.GE.AND P1, PT, R71, R132, PT ;  /* 0x000000844700720c */ /* 0x000fd60003f26270 */
[----:B-1-3--:R-:W-:-:S04]  /*1e420*/  @!P2 LEA R30, P0, R73, R76, 0x2 ;  /* 0x0000004c491ea211 */ /* 0x00afc800078010ff */
[C---:B------:R-:W-:Y:S02]  /*1e430*/  @!P2 LEA.HI.X R31, R73.reuse, R77, R3, 0x2, P0 ;  /* 0x0000004d491fa211 */ /* 0x040fe400000f1403 */
[----:B------:R-:W-:-:S03]  /*1e440*/  @!P1 LEA R28, P0, R73, R76, 0x2 ;  /* 0x0000004c491c9211 */ /* 0x000fc600078010ff */
[----:B------:R4:W-:Y:S01]  /*1e450*/  @!P2 ST.E.128 desc[UR4][R30.64+0x2000], R56 ;  /* 0x002000381e00a985 */ /* 0x0009e2000c101d04 */
[----:B------:R-:W-:-:S05]  /*1e460*/  @!P1 LEA.HI.X R29, R73, R77, R3, 0x2, P0 ;  /* 0x0000004d491d9211 */ /* 0x000fca00000f1403 */
[----:B------:R4:W-:Y:S04]  /*1e470*/  @!P1 ST.E.128 desc[UR4][R28.64+0x2100], R24 ;  /* 0x002100181c009985 */ /* 0x0009e8000c101d04 */
.L_x_2127:
[----:B------:R-:W-:Y:S05]  /*1e480*/  BSYNC.RECONVERGENT B0 ;  /* 0x0000000000007941 */ /* 0x000fea0003800200 */
.L_x_2126:
[----:B------:R-:W-:Y:S01]  /*1e490*/  ISETP.NE.AND P0, PT, R68, RZ, PT ;  /* 0x000000ff4400720c */ /* 0x000fe20003f05270 */
[----:B------:R-:W-:-:S12]  /*1e4a0*/  BSSY.RECONVERGENT B0, `(.L_x_2128) ;  /* 0x000000a000007945 */ /* 0x000fd80003800200 */
[----:B------:R-:W-:Y:S05]  /*1e4b0*/  @P0 BRA `(.L_x_2129) ;  /* 0x0000000000200947 */ /* 0x000fea0003800000 */
[-C--:B------:R-:W-:Y:S02]  /*1e4c0*/  ISETP.GE.AND P2, PT, R69, R132.reuse, PT ;  /* 0x000000844500720c */ /* 0x080fe40003f46270 */
[----:B------:R-:W-:-:S11]  /*1e4d0*/  ISETP.GE.AND P1, PT, R71, R132, PT ;  /* 0x000000844700720c */ /* 0x000fd60003f26270 */
[----:B-1--4-:R-:W-:-:S04]  /*1e4e0*/  @!P2 LEA R26, P0, R73, R76, 0x2 ;  /* 0x0000004c491aa211 */ /* 0x012fc800078010ff */
[C---:B------:R-:W-:Y:S02]  /*1e4f0*/  @!P2 LEA.HI.X R27, R73.reuse, R77, R3, 0x2, P0 ;  /* 0x0000004d491ba211 */ /* 0x040fe400000f1403 */
[----:B------:R-:W-:-:S03]  /*1e500*/  @!P1 LEA R24, P0, R73, R76, 0x2 ;  /* 0x0000004c49189211 */ /* 0x000fc600078010ff */
[----:B------:R1:W-:Y:S01]  /*1e510*/  @!P2 ST.E.128 desc[UR4][R26.64+0x3000], R52 ;  /* 0x003000341a00a985 */ /* 0x0003e2000c101d04 */
[----:B------:R-:W-:-:S05]  /*1e520*/  @!P1 LEA.HI.X R25, R73, R77, R3, 0x2, P0 ;  /* 0x0000004d49199211 */ /* 0x000fca00000f1403 */
[----:B------:R1:W-:Y:S04]  /*1e530*/  @!P1 ST.E.128 desc[UR4][R24.64+0x3100], R20 ;  /* 0x0031001418009985 */ /* 0x0003e8000c101d04 */
.L_x_2129:
[----:B------:R-:W-:Y:S05]  /*1e540*/  BSYNC.RECONVERGENT B0 ;  /* 0x0000000000007941 */ /* 0x000fea0003800200 */
.L_x_2128:
[----:B------:R-:W-:Y:S04]  /*1e550*/  BSSY.RECONVERGENT B0, `(.L_x_2130) ;  /* 0x000000a000007945 */ /* 0x000fe80003800200 */
[----:B------:R-:W-:Y:S05]  /*1e560*/  @P6 BRA `(.L_x_2131) ;  /* 0x0000000000206947 */ /* 0x000fea0003800000 */
[-C--:B------:R-:W-:Y:S02]  /*1e570*/  ISETP.GE.AND P6, PT, R69, R132.reuse, PT ;  /* 0x000000844500720c */ /* 0x080fe40003fc6270 */
[----:B------:R-:W-:-:S11]  /*1e580*/  ISETP.GE.AND P1, PT, R71, R132, PT ;  /* 0x000000844700720c */ /* 0x000fd60003f26270 */
[CC--:B-1----:R-:W-:Y:S02]  /*1e590*/  @!P6 LEA R22, P2, R73.reuse, R76.reuse, 0x2 ;  /* 0x0000004c4916e211 */ /* 0x0c2fe400078410ff */
[C---:B------:R-:W-:Y:S02]  /*1e5a0*/  @!P1 LEA R20, P0, R73.reuse, R76, 0x2 ;  /* 0x0000004c49149211 */ /* 0x040fe400078010ff */
[CCC-:B------:R-:W-:Y:S02]  /*1e5b0*/  @!P6 LEA.HI.X R23, R73.reuse, R77.reuse, R3.reuse, 0x2, P2 ;  /* 0x0000004d4917e211 */ /* 0x1c0fe400010f1403 */
[----:B------:R-:W-:-:S03]  /*1e5c0*/  @!P1 LEA.HI.X R21, R73, R77, R3, 0x2, P0 ;  /* 0x0000004d49159211 */ /* 0x000fc600000f1403 */
[----:B------:R1:W-:Y:S04]  /*1e5d0*/  @!P6 ST.E.128 desc[UR4][R22.64+0x4000], R48 ;  /* 0x004000301600e985 */ /* 0x0003e8000c101d04 */
[----:B------:R1:W-:Y:S02]  /*1e5e0*/  @!P1 ST.E.128 desc[UR4][R20.64+0x4100], R16 ;  /* 0x0041001014009985 */ /* 0x0003e4000c101d04 */
.L_x_2131:
[----:B------:R-:W-:Y:S05]  /*1e5f0*/  BSYNC.RECONVERGENT B0 ;  /* 0x0000000000007941 */ /* 0x000fea0003800200 */
.L_x_2130:
        /* <DEDUP_REMOVED lines=10> */
.L_x_2133:
[----:B------:R-:W-:Y:S05]  /*1e6a0*/  BSYNC.RECONVERGENT B0 ;  /* 0x0000000000007941 */ /* 0x000fea0003800200 */
.L_x_2132:
        /* <DEDUP_REMOVED lines=10> */
.L_x_2135:
[----:B------:R-:W-:Y:S05]  /*1e750*/  BSYNC.RECONVERGENT B0 ;  /* 0x0000000000007941 */ /* 0x000fea0003800200 */
.L_x_2134:
[----:B------:R-:W-:-:S04]  /*1e760*/  MOV R227, 0x0 ;  /* 0x0000000000e37802 */ /* 0x000fc80000000f00 */
[----:B-1234-:R-:W-:Y:S05]  /*1e770*/  @P3 RET.REL.NODEC R226 `(_ZN5flash24flash_fwd_splitkv_kernelI23Flash_fwd_kernel_traitsILi128ELi64ELi128ELi4ELb0ELb0EN7cutlass10bfloat16_tE19Flash_kernel_traitsILi128ELi64ELi128ELi4ES3_EELb0ELb0ELb0ELb0ELb0ELb1ELb1ELb1EEEvNS_16Flash_fwd_paramsE) ;  /* 0xfffffe18e2203950 */ /* 0x01efea0003c3ffff */
[-C--:B------:R-:W-:Y:S01]  /*1e780*/  ISETP.GE.AND P2, PT, R69, R132.reuse, PT ;  /* 0x000000844500720c */ /* 0x080fe20003f46270 */
[----:B------:R-:W-:Y:S01]  /*1e790*/  IMAD.MOV.U32 R227, RZ, RZ, 0x0 ;  /* 0x00000000ffe37424 */ /* 0x000fe200078e00ff */
[----:B------:R-:W-:-:S11]  /*1e7a0*/  ISETP.GE.AND P0, PT, R71, R132, PT ;  /* 0x000000844700720c */ /* 0x000fd60003f06270 */
[----:B------:R-:W-:-:S04]  /*1e7b0*/  @!P2 LEA R8, P1, R73, R76, 0x2 ;  /* 0x0000004c4908a211 */ /* 0x000fc800078210ff */
[----:B------:R-:W-:-:S05]  /*1e7c0*/  @!P2 LEA.HI.X R9, R73, R77, R3, 0x2, P1 ;  /* 0x0000004d4909a211 */ /* 0x000fca00008f1403 */
[----:B------:R1:W-:Y:S02]  /*1e7d0*/  @!P2 ST.E.128 desc[UR4][R8.64+0x7000], R36 ;  /* 0x007000240800a985 */ /* 0x0003e4000c101d04 */
[----:B-1----:R-:W-:Y:S05]  /*1e7e0*/  @P0 RET.REL.NODEC R226 `(_ZN5flash24flash_fwd_splitkv_kernelI23Flash_fwd_kernel_traitsILi128ELi64ELi128ELi4ELb0ELb0EN7cutlass10bfloat16_tE19Flash_kernel_traitsILi128ELi64ELi128ELi4ES3_EELb0ELb0ELb0ELb0ELb0ELb1ELb1ELb1EEEvNS_16Flash_fwd_paramsE) ;  /* 0xfffffe18e2040950 */ /* 0x002fea0003c3ffff */
[----:B------:R-:W-:Y:S01]  /*1e7f0*/  LEA R2, P0, R73, R76, 0x2 ;  /* 0x0000004c49027211 */ /* 0x000fe200078010ff */
[----:B------:R-:W-:-:S03]  /*1e800*/  IMAD.MOV.U32 R227, RZ, RZ, 0x0 ;  /* 0x00000000ffe37424 */ /* 0x000fc600078e00ff */
[----:B------:R-:W-:-:S05]  /*1e810*/  LEA.HI.X R3, R73, R77, R3, 0x2, P0 ;  /* 0x0000004d49037211 */ /* 0x000fca00000f1403 */
[----:B------:R1:W-:Y:S02]  /*1e820*/  ST.E.128 desc[UR4][R2.64+0x7100], R4 ;  /* 0x0071000402007985 */ /* 0x0003e4000c101d04 */
[----:B-1----:R-:W-:Y:S05]  /*1e830*/  RET.REL.NODEC R226 `(_ZN5flash24flash_fwd_splitkv_kernelI23Flash_fwd_kernel_traitsILi128ELi64ELi128ELi4ELb0ELb0EN7cutlass10bfloat16_tE19Flash_kernel_traitsILi128ELi64ELi128ELi4ES3_EELb0ELb0ELb0ELb0ELb0ELb1ELb1ELb1EEEvNS_16Flash_fwd_paramsE) ;  /* 0xfffffe14e2f07950 */ /* 0x002fea0003c3ffff */
.L_x_2119:
[----:B------:R-:W-:Y:S01]  /*1e840*/  MOV R5, 0x2 ;  /* 0x0000000200057802 */ /* 0x000fe20000000f00 */
[----:B------:R-:W-:Y:S01]  /*1e850*/  IMAD.MOV.U32 R4, RZ, RZ, -0x1 ;  /* 0xffffffffff047424 */ /* 0x000fe200078e00ff */
[----:B------:R-:W-:-:S07]  /*1e860*/  MOV R0, 0x1f ;  /* 0x0000001f00007802 */ /* 0x000fce0000000f00 */
[----:B-1---5:R-:W-:Y:S05]  /*1e870*/  WARPSYNC.COLLECTIVE R4, `(.L_x_2136) ;  /* 0x0000000004087348 */ /* 0x022fea0003c00000 */
[----:B------:R2:W3:Y:S02]  /*1e880*/  SHFL.BFLY P0, R9, R241, R5, R0 ;  /* 0x0c000005f1097389 */ /* 0x0004e40000000000 */
[----:B-123-5:R-:W-:Y:S05]  /*1e890*/  ENDCOLLECTIVE ;  /* 0x000000000000791b */ /* 0x02efea0003800000 */
.L_x_2136:
[----:B------:R-:W-:Y:S02]  /*1e8a0*/  MOV R6, R9 ;  /* 0x0000000900067202 */ /* 0x000fe40000000f00 */
[----:B------:R-:W-:-:S03]  /*1e8b0*/  MOV R5, 0x1 ;  /* 0x0000000100057802 */ /* 0x000fc60000000f00 */
[----:B------:R-:W-:-:S04]  /*1e8c0*/  FADD.FTZ R7, R6, R241 ;  /* 0x000000f106077221 */ /* 0x000fc80000010000 */
[----:B------:R-:W-:-:S07]  /*1e8d0*/  IMAD.MOV.U32 R241, RZ, RZ, R7 ;  /* 0x000000fffff17224 */ /* 0x000fce00078e0007 */
[----:B------:R-:W-:Y:S05]  /*1e8e0*/  WARPSYNC.COLLECTIVE R4, `(.L_x_2137) ;  /* 0x0000000004087348 */ /* 0x000fea0003c00000 */
[----:B------:R1:W2:Y:S02]  /*1e8f0*/  SHFL.BFLY P0, R9, R241, R5, R0 ;  /* 0x0c000005f1097389 */ /* 0x0002a40000000000 */
[----:B-12---:R-:W-:Y:S05]  /*1e900*/  ENDCOLLECTIVE ;  /* 0x000000000000791b */ /* 0x006fea0003800000 */
.L_x_2137:
[----:B------:R-:W-:Y:S01]  /*1e910*/  MOV R241, R239 ;  /* 0x000000ef00f17202 */ /* 0x000fe20000000f00 */
[----:B------:R-:W-:Y:S01]  /*1e920*/  IMAD.MOV.U32 R6, RZ, RZ, R9 ;  /* 0x000000ffff067224 */ /* 0x000fe200078e0009 */
[----:B------:R-:W-:-:S03]  /*1e930*/  MOV R5, 0x2 ;  /* 0x0000000200057802 */ /* 0x000fc60000000f00 */
[----:B------:R-:W-:-:S07]  /*1e940*/  FADD.FTZ R12, R7, R6 ;  /* 0x00000006070c7221 */ /* 0x000fce0000010000 */
[----:B------:R-:W-:Y:S05]  /*1e950*/  WARPSYNC.COLLECTIVE R4, `(.L_x_2138) ;  /* 0x0000000004087348 */ /* 0x000fea0003c00000 */
[----:B------:R1:W2:Y:S02]  /*1e960*/  SHFL.BFLY P0, R9, R241, R5, R0 ;  /* 0x0c000005f1097389 */ /* 0x0002a40000000000 */
[----:B-12---:R-:W-:Y:S05]  /*1e970*/  ENDCOLLECTIVE ;  /* 0x000000000000791b */ /* 0x006fea0003800000 */
.L_x_2138:
[----:B------:R-:W-:Y:S01]  /*1e980*/  FADD.FTZ R8, R9, R239 ;  /* 0x000000ef09087221 */ /* 0x000fe20000010000 */
[----:B------:R-:W-:-:S03]  /*1e990*/  MOV R5, 0x1 ;  /* 0x0000000100057802 */ /* 0x000fc60000000f00 */
[----:B------:R-:W-:-:S07]  /*1e9a0*/  IMAD.MOV.U32 R241, RZ, RZ, R8 ;  /* 0x000000fffff17224 */ /* 0x000fce00078e0008 */
[----:B------:R-:W-:Y:S05]  /*1e9b0*/  WARPSYNC.COLLECTIVE R4, `(.L_x_2139) ;  /* 0x0000000004087348 */ /* 0x000fea0003c00000 */
[----:B------:R1:W2:Y:S02]  /*1e9c0*/  SHFL.BFLY P0, R9, R241, R5, R0 ;  /* 0x0c000005f1097389 */ /* 0x0002a40000000000 */
[----:B-12---:R-:W-:Y:S05]  /*1e9d0*/  ENDCOLLECTIVE ;  /* 0x000000000000791b */ /* 0x006fea0003800000 */
.L_x_2139:
[----:B------:R-:W-:Y:S01]  /*1e9e0*/  MOV R13, R9 ;  /* 0x00000009000d7202 */ /* 0x000fe20000000f00 */
[----:B------:R-:W-:Y:S06]  /*1e9f0*/  BRA `(.L_x_2140) ;  /* 0xffffffe800ec7947 */ /* 0x000fec000383ffff */
.L_x_2141:
        /* <DEDUP_REMOVED lines=16> */
.L_x_14873:


//--------------------- .text._ZN5flash24flash_fwd_splitkv_kernelI23Flash_fwd_kernel_traitsILi128ELi64ELi128ELi4ELb0ELb0EN7cutlass10bfloat16_tE19Flash_kernel_traitsILi128ELi64ELi128ELi4ES3_EELb0ELb1ELb0ELb0ELb0ELb0ELb0ELb0EEEvNS_16Flash_fwd_paramsE --------------------------
	.section	.text._ZN5flash24flash_fwd_splitkv_kernelI23Flash_fwd_kernel_traitsILi128ELi64ELi128ELi4ELb0ELb0EN7cutlass10bfloat16_tE19Flash_kernel_traitsILi128ELi64ELi128ELi4ES3_EELb0ELb1ELb0ELb0ELb0ELb0ELb0ELb0EEEvNS_16Flash_fwd_paramsE,"ax",@progbits
	.align	128
        .global         _ZN5flash24flash_fwd_splitkv_kernelI23Flash_fwd_kernel_traitsILi128ELi64ELi128ELi4ELb0ELb0EN7cutlass10bfloat16_tE19Flash_kernel_traitsILi128ELi64ELi128ELi4ES3_EELb0ELb1ELb0ELb0ELb0ELb0ELb0ELb0EEEvNS_16Flash_fwd_paramsE
        .type           _ZN5flash24flash_fwd_splitkv_kernelI23Flash_fwd_kernel_traitsILi128ELi64ELi128ELi4ELb0ELb0EN7cutlass10bfloat16_tE19Flash_kernel_traitsILi128ELi64ELi128ELi4ES3_EELb0ELb1ELb0ELb0ELb0ELb0ELb0ELb0EEEvNS_16Flash_fwd_paramsE,@function
        .size           _ZN5flash24flash_fwd_splitkv_kernelI23Flash_fwd_kernel_traitsILi128ELi64ELi128ELi4ELb0ELb0EN7cutlass10bfloat16_tE19Flash_kernel_traitsILi128ELi64ELi128ELi4ES3_EELb0ELb1ELb0ELb0ELb0ELb0ELb0ELb0EEEvNS_16Flash_fwd_paramsE,(.L_x_14874 - _ZN5flash24flash_fwd_splitkv_kernelI23Flash_fwd_kernel_traitsILi128ELi64ELi128ELi4ELb0ELb0EN7cutlass10bfloat16_tE19Flash_kernel_traitsILi128ELi64ELi128ELi4ES3_EELb0ELb1ELb0ELb0ELb0ELb0ELb0ELb0EEEvNS_16Flash_fwd_paramsE)
        .other          _ZN5flash24flash_fwd_splitkv_kernelI23Flash_fwd_kernel_traitsILi128ELi64ELi128ELi4ELb0ELb0EN7cutlass10bfloat16_tE19Flash_kernel_traitsILi128ELi64ELi128ELi4ES3_EELb0ELb1ELb0ELb0ELb0ELb0ELb0ELb0EEEvNS_16Flash_fwd_paramsE,@"STO_CUDA_ENTRY STV_DEFAULT"
_ZN5flash24flash_fwd_splitkv_kernelI23Flash_fwd_kernel_traitsILi128ELi64ELi128ELi4ELb0ELb0EN7cutlass10bfloat16_tE19Flash_kernel_traitsILi128ELi64ELi128ELi4ES3_EELb0ELb1ELb0ELb0ELb0ELb0ELb0ELb0EEEvNS_16Flash_fwd_paramsE:
.text._ZN5flash24flash_fwd_splitkv_kernelI23Flash_fwd_kernel_traitsILi128ELi64ELi128ELi4ELb0ELb0EN7cutlass10bfloat16_tE19Flash_kernel_traitsILi128ELi64ELi128ELi4ES3_EELb0ELb1ELb0ELb0ELb0ELb0ELb0ELb0EEEvNS_16Flash_fwd_paramsE:
[----:B------:R-:W-:Y:S01]  /*0000*/  LDC R1, c[0x0][0x37c] ;  /* 0x0000df00ff017b82 */ /* 0x000fe20000000800 */
[----:B------:R-:W1:Y:S07]  /*0010*/  S2R R223, SR_CTAID.X ;  /* 0x0000000000df7919 */ /* 0x000e6e0000002500 */
[----:B------:R-:W2:Y:S01]  /*0020*/  LDC.64 R2, c[0x0][0x348] ;  /* 0x0000d200ff027b82 */ /* 0x000ea20000000a00 */
[----:B------:R-:W-:Y:S01]  /*0030*/  BSSY.RECONVERGENT B3, `(.L_x_2142) ;  /* 0x0000005000037945 */ /* 0x000fe20003800200 */
[----:B------:R-:W-:Y:S01]  /*0040*/  MOV R220, 0x80 ;  /* 0x0000008000dc7802 */ /* 0x000fe20000000f00 */
[----:B------:R-:W3:Y:S01]  /*0050*/  S2R R222, SR_CTAID.Y ;  /* 0x0000000000de7919 */ /* 0x000ee20000002600 */
[----:B------:R-:W4:Y:S05]  /*0060*/  S2R R221, SR_CTAID.Z ;  /* 0x0000000000dd7919 */ /* 0x000f2a0000002700 */
[----:B-1234-:R-:W-:Y:S05]  /*0070*/  CALL.REL.NOINC `($_ZN5flash24flash_fwd_splitkv_kernelI23Flash_fwd_kernel_traitsILi128ELi64ELi128ELi4ELb0ELb0EN7cutlass10bfloat16_tE19Flash_kernel_traitsILi128ELi64ELi128ELi4ES3_EELb0ELb1ELb0ELb0ELb0ELb0ELb0ELb0EEEvNS_16Flash_fwd_paramsE$_ZN5flash30compute_attn_1rowblock_splitkvI23Flash_fwd_kernel_traitsILi128ELi64ELi128ELi4ELb0ELb0EN7cutlass10bfloat16_tE19Flash_kernel_traitsILi128ELi64ELi128ELi4ES3_EELb0ELb1ELb0ELb0ELb0ELb0ELb0ELb0ENS_16Flash_fwd_paramsEEEvRKT8_iiiii) ;  /* 0x0000000000087944 */ /* 0x01efea0003c00000 */
[----:B------:R-:W-:Y:S05]  /*0080*/  BSYNC.RECONVERGENT B3 ;  /* 0x0000000000037941 */ /* 0x000fea0003800200 */
.L_x_2142:
[----:B------:R-:W-:Y:S05]  /*0090*/  EXIT ;  /* 0x000000000000794d */ /* 0x000fea0003800000 */
        .type           $_ZN5flash24flash_fwd_splitkv_kernelI23Flash_fwd_kernel_traitsILi128ELi64ELi128ELi4ELb0ELb0EN7cutlass10bfloat16_tE19Flash_kernel_traitsILi128ELi64ELi128ELi4ES3_EELb0ELb1ELb0ELb0ELb0ELb0ELb0ELb0EEEvNS_16Flash_fwd_paramsE$_ZN5flash30compute_attn_1rowblock_splitkvI23Flash_fwd_kernel_traitsILi128ELi64ELi128ELi4ELb0ELb0EN7cutlass10bfloat16_tE19Flash_kernel_traitsILi128ELi64ELi128ELi4ES3_EELb0ELb1ELb0ELb0ELb0ELb0ELb0ELb0ENS_16Flash_fwd_paramsEEEvRKT8_iiiii,@function
        .size           $_ZN5flash24flash_fwd_splitkv_kernelI23Flash_fwd_kernel_traitsILi128ELi64ELi128ELi4ELb0ELb0EN7cutlass10bfloat16_tE19Flash_kernel_traitsILi128ELi64ELi128ELi4ES3_EELb0ELb1ELb0ELb0ELb0ELb0ELb0ELb0EEEvNS_16Flash_fwd_paramsE$_ZN5flash30compute_attn_1rowblock_splitkvI23Flash_fwd_kernel_traitsILi128ELi64ELi128ELi4ELb0ELb0EN7cutlass10bfloat16_tE19Flash_kernel_traitsILi128ELi64ELi128ELi4ES3_EELb0ELb1ELb0ELb0ELb0ELb0ELb0ELb0ENS_16Flash_fwd_paramsEEEvRKT8_iiiii,(.L_x_14874 - $_ZN5flash24flash_fwd_splitkv_kernelI23Flash_fwd_kernel_traitsILi128ELi64ELi128ELi4ELb0ELb0EN7cutlass10bfloat16_tE19Flash_kernel_traitsILi128ELi64ELi128ELi4ES3_EELb0ELb1ELb0ELb0ELb0ELb0ELb0ELb0EEEvNS_16Flash_fwd_paramsE$_ZN5flash30compute_attn_1rowblock_splitkvI23Flash_fwd_kernel_traitsILi128ELi64ELi128ELi4ELb0ELb0EN7cutlass10bfloat16_tE19Flash_kernel_traitsILi128ELi64ELi128ELi4ES3_EELb0ELb1ELb0ELb0ELb0ELb0ELb0ELb0ENS_16Flash_fwd_paramsEEEvRKT8_iiiii)
$_ZN5flash24flash_fwd_splitkv_kernelI23Flash_fwd_kernel_traitsILi128ELi64ELi128ELi4ELb0ELb0EN7cutlass10bfloat16_tE19Flash_kernel_traitsILi128ELi64ELi128ELi4ES3_EELb0ELb1ELb0ELb0ELb0ELb0ELb0ELb0EEEvNS_16Flash_fwd_paramsE$_ZN5flash30compute_attn_1rowblock_splitkvI23Flash_fwd_kernel_traitsILi128ELi64ELi128ELi4ELb0ELb0EN7cutlass10bfloat16_tE19Flash_kernel_traitsILi128ELi64ELi128ELi4ES3_EELb0ELb1ELb0ELb0ELb0ELb0ELb0ELb0ENS_16Flash_fwd_paramsEEEvRKT8_iiiii:
        /* <DEDUP_REMOVED lines=38> */
.L_x_2144:
[----:B------:R-:W-:Y:S05]  /*0300*/  BSYNC.RECONVERGENT B0 ;  /* 0x0000000000007941 */ /* 0x000fea0003800200 */
.L_x_2143:
[----:B------:R-:W-:Y:S04]  /*0310*/  BSSY.RECONVERGENT B0, `(.L_x_2145) ;  /* 0x0000007000007945 */ /* 0x000fe80003800200 */
[----:B------:R-:W-:Y:S05]  /*0320*/  @!P3 BRA `(.L_x_2146) ;  /* 0x000000000014b947 */ /* 0x000fea0003800000 */
[----:B-----5:R-:W3:Y:S02]  /*0330*/  LD.E.U8 R6, desc[UR4][R2.64+0x1b2] ;  /* 0x0001b20402067980 */ /* 0x020ee4000c101100 */
[----:B---3--:R-:W-:-:S13]  /*0340*/  ISETP.NE.AND P1, PT, R6, RZ, PT ;  /* 0x000000ff0600720c */ /* 0x008fda0003f25270 */
[----:B------:R-:W3:Y:S02]  /*0350*/  @P1 LD.E R7, desc[UR4][R10.64+0x4] ;  /* 0x000004040a071980 */ /* 0x000ee4000c101900 */
[----:B---3--:R-:W-:-:S06]  /*0360*/  @P1 IADD3 R6, PT, PT, R7, -R14, RZ ;  /* 0x8000000e07061210 */ /* 0x008fcc0007ffe0ff */
[----:B------:R3:W5:Y:S02]  /*0370*/  @!P1 LD.E R6, desc[UR4][R10.64] ;  /* 0x000000040a069980 */ /* 0x000764000c101900 */
.L_x_2146:
[----:B------:R-:W-:Y:S05]  /*0380*/  BSYNC.RECONVERGENT B0 ;  /* 0x0000000000007941 */ /* 0x000fea0003800200 */
.L_x_2145:
        /* <DEDUP_REMOVED lines=8> */
.L_x_2148:
[----:B------:R-:W4:Y:S01]  /*0410*/  LD.E.64 R8, desc[UR4][R2.64+0x108] ;  /* 0x0001080402087980 */ /* 0x000f22000c101b00 */
[----:B------:R-:W-:Y:S01]  /*0420*/  BSSY.RECONVERGENT B0, `(.L_x_2150) ;  /* 0x0000006000007945 */ /* 0x000fe20003800200 */
[----:B------:R-:W-:Y:S01]  /*0430*/  IMAD.MOV.U32 R43, RZ, RZ, RZ ;  /* 0x000000ffff2b7224 */ /* 0x000fe200078e00ff */
[----:B----4-:R-:W-:-:S04]  /*0440*/  ISETP.NE.U32.AND P0, PT, R8, RZ, PT ;  /* 0x000000ff0800720c */ /* 0x010fc80003f05070 */
[----:B------:R-:W-:-:S13]  /*0450*/  ISETP.NE.AND.EX P0, PT, R9, RZ, PT, P0 ;  /* 0x000000ff0900720c */ /* 0x000fda0003f05300 */
[----:B------:R-:W-:Y:S05]  /*0460*/  @!P0 BRA `(.L_x_2151) ;  /* 0x0000000000048947 */ /* 0x000fea0003800000 */
[----:B------:R4:W5:Y:S02]  /*0470*/  LD.E R43, desc[UR4][R2.64+0xbc] ;  /* 0x0000bc04022b7980 */ /* 0x000964000c101900 */
.L_x_2151:
[----:B------:R-:W-:Y:S05]  /*0480*/  BSYNC.RECONVERGENT B0 ;  /* 0x0000000000007941 */ /* 0x000fea0003800200 */
.L_x_2150:
[----:B-----5:R-:W-:Y:S02]  /*0490*/  IADD3 R43, PT, PT, R43, R6, -R13 ;  /* 0x000000062b2b7210 */ /* 0x020fe40007ffe80d */
.L_x_2149:
[----:B------:R-:W-:Y:S05]  /*04a0*/  BSYNC.RECONVERGENT B1 ;  /* 0x0000000000017941 */ /* 0x000fea0003800200 */
.L_x_2147:
[----:B------:R-:W-:Y:S01]  /*04b0*/  IMAD.SHL.U32 R7, R223, 0x40, RZ ;  /* 0x00000040df077824 */ /* 0x000fe200078e00ff */
[----:B------:R-:W-:Y:S01]  /*04c0*/  MOV R8, R220 ;  /* 0x000000dc00087202 */ /* 0x000fe20000000f00 */
[----:B------:R-:W-:-:S03]  /*04d0*/  IMAD.MOV.U32 R9, RZ, RZ, 0x0 ;  /* 0x00000000ff097424 */ /* 0x000fc600078e00ff */
[----:B------:R-:W-:-:S13]  /*04e0*/  ISETP.GT.AND P0, PT, R128, R7, PT ;  /* 0x000000078000720c */ /* 0x000fda0003f04270 */
[----:B-1234-:R-:W-:Y:S05]  /*04f0*/  @!P0 RET.REL.NODEC R8 `(_ZN5flash24flash_fwd_splitkv_kernelI23Flash_fwd_kernel_traitsILi128ELi64ELi128ELi4ELb0ELb0EN7cutlass10bfloat16_tE19Flash_kernel_traitsILi128ELi64ELi128ELi4ES3_EELb0ELb1ELb0ELb0ELb0ELb0ELb0ELb0EEEvNS_16Flash_fwd_paramsE) ;  /* 0xfffffff808c08950 */ /* 0x01efea0003c3ffff */
[----:B------:R-:W2:Y:S04]  /*0500*/  LD.E R8, desc[UR4][R2.64+0x188] ;  /* 0x0001880402087980 */ /* 0x000ea8000c101900 */
[----:B------:R-:W3:Y:S04]  /*0510*/  LD.E R5, desc[UR4][R2.64+0x184] ;  /* 0x0001840402057980 */ /* 0x000ee8000c101900 */
[----:B------:R-:W4:Y:S01]  /*0520*/  LD.E R15, desc[UR4][R2.64+0xb8] ;  /* 0x0000b804020f7980 */ /* 0x000f22000c101900 */
[----:B------:R-:W-:Y:S02]  /*0530*/  VIADD R9, R43, 0x7f ;  /* 0x0000007f2b097836 */ /* 0x000fe40000000000 */
[--C-:B------:R-:W-:Y:S01]  /*0540*/  IMAD R6, R223, 0x40, -R128.reuse ;  /* 0x00000040df067824 */ /* 0x100fe200078e0a80 */
[----:B------:R-:W1:Y:S04]  /*0550*/  S2R R197, SR_TID.X ;  /* 0x0000000000c57919 */ /* 0x000e680000002100 */
[----:B--2---:R-:W-:Y:S01]  /*0560*/  IADD3 R6, PT, PT, R8, R6, R9 ;  /* 0x0000000608067210 */ /* 0x004fe20007ffe009 */
[----:B---3--:R-:W-:-:S04]  /*0570*/  IMAD.IADD R8, R5, 0x1, R128 ;  /* 0x0000000105087824 */ /* 0x008fc800078e0280 */
[----:B------:R-:W-:Y:S02]  /*0580*/  VIADD R6, R6, 0x40 ;  /* 0x0000004006067836 */ /* 0x000fe40000000000 */
[----:B----4-:R-:W-:Y:S01]  /*0590*/  VIADD R15, R15, 0x7f ;  /* 0x0000007f0f0f7836 */ /* 0x010fe20000000000 */
[----:B------:R-:W-:Y:S02]  /*05a0*/  IADD3 R11, PT, PT, -R8, R7, R43 ;  /* 0x00000007080b7210 */ /* 0x000fe40007ffe12b */
[----:B------:R-:W-:Y:S02]  /*05b0*/  SHF.R.S32.HI R8, RZ, 0x1f, R9 ;  /* 0x0000001fff087819 */ /* 0x000fe40000011409 */
[----:B------:R-:W-:Y:S02]  /*05c0*/  SHF.R.S32.HI R12, RZ, 0x1f, R15 ;  /* 0x0000001fff0c7819 */ /* 0x000fe4000001140f */
[----:B------:R-:W-:Y:S02]  /*05d0*/  SHF.R.S32.HI R5, RZ, 0x1f, R6 ;  /* 0x0000001fff057819 */ /* 0x000fe40000011406 */
[----:B------:R-:W-:-:S02]  /*05e0*/  SHF.R.S32.HI R10, RZ, 0x1f, R11 ;  /* 0x0000001fff0a7819 */ /* 0x000fc4000001140b */
[----:B------:R-:W-:Y:S02]  /*05f0*/  LEA.HI R8, R8, R9, RZ, 0x7 ;  /* 0x0000000908087211 */ /* 0x000fe400078f38ff */
[----:B------:R-:W-:Y:S02]  /*0600*/  LEA.HI R12, R12, R15, RZ, 0x7 ;  /* 0x0000000f0c0c7211 */ /* 0x000fe400078f38ff */
[----:B------:R-:W-:Y:S02]  /*0610*/  LEA.HI R5, R5, R6, RZ, 0x7 ;  /* 0x0000000605057211 */ /* 0x000fe400078f38ff */
[----:B------:R-:W-:Y:S02]  /*0620*/  LEA.HI R10, R10, R11, RZ, 0x7 ;  /* 0x0000000b0a0a7211 */ /* 0x000fe400078f38ff */
[----:B------:R-:W-:Y:S02]  /*0630*/  SHF.R.S32.HI R8, RZ, 0x7, R8 ;  /* 0x00000007ff087819 */ /* 0x000fe40000011408 */
[----:B------:R-:W-:-:S02]  /*0640*/  SHF.R.S32.HI R9, RZ, 0x7, R12 ;  /* 0x00000007ff097819 */ /* 0x000fc4000001140c */
[----:B------:R-:W-:Y:S02]  /*0650*/  SHF.R.S32.HI R5, RZ, 0x7, R5 ;  /* 0x00000007ff057819 */ /* 0x000fe40000011405 */
[----:B------:R-:W-:Y:S02]  /*0660*/  SHF.R.S32.HI R10, RZ, 0x7, R10 ;  /* 0x00000007ff0a7819 */ /* 0x000fe4000001140a */
[----:B------:R-:W-:Y:S02]  /*0670*/  VIMNMX3 R132, R9, R8, R5, PT ;  /* 0x000000080984720f */ /* 0x000fe40003800105 */
[----:B------:R-:W-:-:S04]  /*0680*/  VIMNMX R214, PT, PT, RZ, R10, !PT ;  /* 0x0000000affd67248 */ /* 0x000fc80007fe0100 */
[----:B------:R-:W-:-:S13]  /*0690*/  ISETP.GE.AND P0, PT, R214, R132, PT ;  /* 0x00000084d600720c */ /* 0x000fda0003f06270 */
[----:B-1----:R-:W-:Y:S05]  /*06a0*/  @!P0 BRA `(.L_x_2152) ;  /* 0x0000000400f08947 */ /* 0x002fea0003800000 */
        /* <DEDUP_REMOVED lines=9> */
[----:B------:R-:W-:Y:S01]  /*0740*/  SHF.R.U32.HI R197, RZ, 0x3, R197 ;  /* 0x00000003ffc57819 */ /* 0x000fe200000116c5 */
[----:B------:R-:W5:Y:S01]  /*0750*/  LD.E.64 R8, desc[UR4][R2.64+0xa0] ;  /* 0x0000a00402087980 */ /* 0x000f62000c101b00 */
[----:B------:R-:W-:-:S03]  /*0760*/  IADD3 R128, PT, PT, -R7, R128, RZ ;  /* 0x0000008007807210 */ /* 0x000fc60007ffe1ff */
[----:B------:R-:W5:Y:S01]  /*0770*/  LD.E R4, desc[UR4][R2.64+0xc0] ;  /* 0x0000c00402047980 */ /* 0x000f62000c101900 */
[----:B------:R-:W-:-:S03]  /*0780*/  ISETP.GE.AND P2, PT, R197, R128, PT ;  /* 0x00000080c500720c */ /* 0x000fc60003f46270 */
[----:B------:R2:W5:Y:S01]  /*0790*/  LD.E.64 R16, desc[UR4][R2.64+0x70] ;  /* 0x0000700402107980 */ /* 0x000562000c101b00 */
[----:B------:R-:W-:Y:S01]  /*07a0*/  ISETP.NE.AND P6, PT, R12, RZ, PT ;  /* 0x000000ff0c00720c */ /* 0x000fe20003fc5270 */
[----:B------:R-:W-:Y:S01]  /*07b0*/  BSSY.RECONVERGENT B0, `(.L_x_2153) ;  /* 0x0000021000007945 */ /* 0x000fe20003800200 */
[----:B--2---:R-:W-:Y:S02]  /*07c0*/  IMAD R3, R11, R7, RZ ;  /* 0x000000070b037224 */ /* 0x004fe400078e02ff */
[----:B----4-:R-:W-:-:S04]  /*07d0*/  @!P0 IMAD.WIDE.U32 R18, R14, R222, RZ ;  /* 0x000000de0e128225 */ /* 0x010fc800078e00ff */
[----:B------:R-:W-:Y:S02]  /*07e0*/  @!P0 IMAD R6, R15, R222, RZ ;  /* 0x000000de0f068224 */ /* 0x000fe400078e02ff */
[-C--:B------:R-:W-:Y:S02]  /*07f0*/  @P0 IMAD R15, R11, R228.reuse, RZ ;  /* 0x000000e40b0f0224 */ /* 0x080fe400078e02ff */
[----:B------:R-:W-:Y:S01]  /*0800*/  @P0 IMAD.WIDE.U32 R228, R10, R228, RZ ;  /* 0x000000e40ae40225 */ /* 0x000fe200078e00ff */
[----:B------:R-:W-:-:S03]  /*0810*/  @!P0 IADD3 R6, PT, PT, R19, R6, RZ ;  /* 0x0000000613068210 */ /* 0x000fc60007ffe0ff */
[----:B------:R-:W-:Y:S01]  /*0820*/  @!P0 IMAD.MOV.U32 R14, RZ, RZ, R18 ;  /* 0x000000ffff0e8224 */ /* 0x000fe200078e0012 */
[----:B------:R-:W-:Y:S01]  /*0830*/  @P0 MOV R14, R228 ;  /* 0x000000e4000e0202 */ /* 0x000fe20000000f00 */
[----:B------:R-:W-:-:S04]  /*0840*/  IMAD.WIDE.U32 R18, R7, R10, R12 ;  /* 0x0000000a07127225 */ /* 0x000fc800078e000c */
[----:B------:R-:W-:Y:S01]  /*0850*/  @P0 IMAD.IADD R6, R229, 0x1, R15 ;  /* 0x00000001e5060824 */ /* 0x000fe200078e020f */
[----:B------:R-:W-:Y:S01]  /*0860*/  IADD3 R18, P0, PT, R14, R18, RZ ;  /* 0x000000120e127210 */ /* 0x000fe20007f1e0ff */
[----:B------:R-:W-:-:S03]  /*0870*/  VIADD R15, R197, 0x10 ;  /* 0x00000010c50f7836 */ /* 0x000fc60000000000 */
[----:B------:R-:W-:Y:S01]  /*0880*/  IADD3.X R19, PT, PT, R6, R19, R3, P0, !PT ;  /* 0x0000001306137210 */ /* 0x000fe200007fe403 */
[-C--:B---3--:R-:W-:Y:S01]  /*0890*/  IMAD R23, R21, R221.reuse, RZ ;  /* 0x000000dd15177224 */ /* 0x088fe200078e02ff */
[----:B------:R-:W-:Y:S01]  /*08a0*/  IADD3 R3, PT, PT, R197, 0x20, RZ ;  /* 0x00000020c5037810 */ /* 0x000fe20007ffe0ff */
[----:B------:R-:W-:Y:S01]  /*08b0*/  IMAD.WIDE.U32 R20, R20, R221, R18 ;  /* 0x000000dd14147225 */ /* 0x000fe200078e0012 */
[CC--:B------:R-:W-:Y:S02]  /*08c0*/  ISETP.GE.AND P1, PT, R15.reuse, R128.reuse, PT ;  /* 0x000000800f00720c */ /* 0x0c0fe40003f26270 */
[-C--:B------:R-:W-:Y:S01]  /*08d0*/  ISETP.GE.OR P4, PT, R15, R128.reuse, P6 ;  /* 0x000000800f00720c */ /* 0x080fe20003786670 */
[----:B------:R-:W-:Y:S01]  /*08e0*/  IMAD.IADD R23, R21, 0x1, R23 ;  /* 0x0000000115177824 */ /* 0x000fe200078e0217 */
[----:B------:R-:W-:Y:S02]  /*08f0*/  ISETP.GE.AND P0, PT, R3, R128, PT ;  /* 0x000000800300720c */ /* 0x000fe40003f06270 */
        /* <DEDUP_REMOVED lines=12> */
.L_x_2154:
[----:B------:R-:W-:Y:S05]  /*09c0*/  BSYNC.RECONVERGENT B0 ;  /* 0x0000000000007941 */ /* 0x000fea0003800200 */
.L_x_2153:
        /* <DEDUP_REMOVED lines=17> */
.L_x_2156:
[----:B------:R-:W-:Y:S05]  /*0ae0*/  BSYNC.RECONVERGENT B0 ;  /* 0x0000000000007941 */ /* 0x000fea0003800200 */
.L_x_2155:
[----:B-----5:R-:W-:Y:S01]  /*0af0*/  IMAD R5, R5, R222, R221 ;  /* 0x000000de05057224 */ /* 0x020fe200078e02dd */
[----:B------:R-:W-:Y:S01]  /*0b00*/  BSSY.RECONVERGENT B0, `(.L_x_2157) ;  /* 0x0000013000007945 */ /* 0x000fe20003800200 */
[C---:B------:R-:W-:Y:S02]  /*0b10*/  ISETP.GE.OR P5, PT, R197.reuse, R128, P6 ;  /* 0x00000080c500720c */ /* 0x040fe400037a6670 */
[----:B------:R-:W-:Y:S01]  /*0b20*/  IMAD R0, R0, R5, R7 ;  /* 0x0000000500007224 */ /* 0x000fe200078e0207 */
[----:B------:R-:W-:Y:S01]  /*0b30*/  IADD3 R7, PT, PT, R197, 0x30, RZ ;  /* 0x00000030c5077810 */ /* 0x000fe20007ffe0ff */
[----:B------:R-:W-:Y:S09]  /*0b40*/  @P0 BRA `(.L_x_2158) ;  /* 0x0000000000380947 */ /* 0x000ff20003800000 */
[----:B------:R-:W-:Y:S01]  /*0b50*/  IADD3 R5, P0, PT, R197, 0x20, RZ ;  /* 0x00000020c5057810 */ /* 0x000fe20007f1e0ff */
[----:B------:R-:W-:Y:S01]  /*0b60*/  IMAD.MOV.U32 R18, RZ, RZ, R20 ;  /* 0x000000ffff127224 */ /* 0x000fe200078e0014 */
        /* <DEDUP_REMOVED lines=12> */
.L_x_2158:
[----:B------:R-:W-:Y:S05]  /*0c30*/  BSYNC.RECONVERGENT B0 ;  /* 0x0000000000007941 */ /* 0x000fea0003800200 */
.L_x_2157:
        /* <DEDUP_REMOVED lines=25> */
.L_x_2160:
[----:B------:R-:W-:Y:S05]  /*0dd0*/  BSYNC.RECONVERGENT B0 ;  /* 0x0000000000007941 */ /* 0x000fea0003800200 */
.L_x_2159:
[----:B------:R-:W-:Y:S01]  /*0de0*/  MOV R221, 0x0 ;  /* 0x0000000000dd7802 */ /* 0x000fe20000000f00 */
[----:B------:R-:W-:Y:S04]  /*0df0*/  @!P5 ST.E desc[UR4][R6.64], R3 ;  /* 0x000000030600d985 */ /* 0x000fe8000c101904 */
[----:B------:R-:W-:Y:S04]  /*0e00*/  @!P4 ST.E desc[UR4][R6.64+0x40], R2 ;  /* 0x000040020600c985 */ /* 0x000fe8000c101904 */
[----:B------:R1:W-:Y:S02]  /*0e10*/  @!P3 ST.E desc[UR4][R6.64+0x80], R0 ;  /* 0x000080000600b985 */ /* 0x0003e4000c101904 */
[----:B-12---:R-:W-:Y:S05]  /*0e20*/  @P6 RET.REL.NODEC R220 `(_ZN5flash24flash_fwd_splitkv_kernelI23Flash_fwd_kernel_traitsILi128ELi64ELi128ELi4ELb0ELb0EN7cutlass10bfloat16_tE19Flash_kernel_traitsILi128ELi64ELi128ELi4ES3_EELb0ELb1ELb0ELb0ELb0ELb0ELb0ELb0EEEvNS_16Flash_fwd_paramsE) ;  /* 0xfffffff0dc746950 */ /* 0x006fea0003c3ffff */
[----:B------:R-:W-:Y:S02]  /*0e30*/  MOV R3, 0x7f800000 ;  /* 0x7f80000000037802 */ /* 0x000fe40000000f00 */
[----:B------:R-:W-:-:S03]  /*0e40*/  MOV R221, 0x0 ;  /* 0x0000000000dd7802 */ /* 0x000fc60000000f00 */
[----:B------:R1:W-:Y:S02]  /*0e50*/  ST.E desc[UR4][R6.64+0xc0], R3 ;  /* 0x0000c00306007985 */ /* 0x0003e4000c101904 */
[----:B-1----:R-:W-:Y:S05]  /*0e60*/  RET.REL.NODEC R220 `(_ZN5flash24flash_fwd_splitkv_kernelI23Flash_fwd_kernel_traitsILi128ELi64ELi128ELi4ELb0ELb0EN7cutlass10bfloat16_tE19Flash_kernel_traitsILi128ELi64ELi128ELi4ES3_EELb0ELb1ELb0ELb0ELb0ELb0ELb0ELb0EEEvNS_16Flash_fwd_paramsE) ;  /* 0xfffffff0dc647950 */ /* 0x002fea0003c3ffff */
.L_x_2152:
        /* <DEDUP_REMOVED lines=78> */
[----:B------:R-:W-:-:S04]  /*1350*/  @P3 VIADD R4, R4, 0x1 ;  /* 0x0000000104043836 */ /* 0x000fc80000000000 */
[----:B------:R-:W-:Y:S02]  /*1360*/  IMAD.MOV.U32 R9, RZ, RZ, R4 ;  /* 0x000000ffff097224 */ /* 0x000fe400078e0004 */
[----:B------:R-:W-:-:S03]  /*1370*/  IMAD R4, R205, R6, RZ ;  /* 0x00000006cd047224 */ /* 0x000fc600078e02ff */
[----:B------:R-:W-:Y:S02]  /*1380*/  @!P1 IADD3 R9, PT, PT, -R9, RZ, RZ ;  /* 0x000000ff09099210 */ /* 0x000fe40007ffe1ff */
[----:B------:R-:W-:-:S05]  /*1390*/  @!P2 LOP3.LUT R9, RZ, R12, RZ, 0x33, !PT ;  /* 0x0000000cff09a212 */ /* 0x000fca00078e33ff */
[----:B------:R-:W-:Y:S01]  /*13a0*/  IMAD R11, R19, R9, RZ ;  /* 0x00000009130b7224 */ /* 0x000fe200078e02ff */
[----:B--2---:R-:W-:Y:S01]  /*13b0*/  SHF.R.S32.HI R5, RZ, 0x1f, R0 ;  /* 0x0000001fff057819 */ /* 0x004fe20000011400 */
[-C--:B---3--:R-:W-:Y:S02]  /*13c0*/  IMAD R8, R15, R0.reuse, RZ ;  /* 0x000000000f087224 */ /* 0x088fe400078e02ff */
        /* <DEDUP_REMOVED lines=8> */
[----:B------:R-:W-:Y:S02]  /*1450*/  IMAD R4, R17, R0, RZ ;  /* 0x0000000011047224 */ /* 0x000fe400078e02ff */
[----:B------:R-:W-:Y:S02]  /*1460*/  IMAD R8, R18, R8, R11 ;  /* 0x0000000812087224 */ /* 0x000fe400078e020b */
[----:B------:R-:W-:-:S04]  /*1470*/  IMAD.WIDE.U32 R34, R9, R18, R22 ;  /* 0x0000001209227225 */ /* 0x000fc800078e0016 */
[----:B------:R-:W-:-:S04]  /*1480*/  IMAD.WIDE.U32 R10, R16, R0, RZ ;  /* 0x00000000100a7225 */ /* 0x000fc800078e00ff */
[----:B------:R-:W-:Y:S01]  /*1490*/  IMAD R4, R16, R5, R4 ;  /* 0x0000000510047224 */ /* 0x000fe200078e0204 */
[----:B------:R-:W-:-:S03]  /*14a0*/  IADD3 R5, PT, PT, R35, R8, RZ ;  /* 0x0000000823057210 */ /* 0x000fc60007ffe0ff */
[----:B------:R-:W-:Y:S01]  /*14b0*/  IMAD.IADD R8, R11, 0x1, R4 ;  /* 0x000000010b087824 */ /* 0x000fe200078e0204 */
[----:B------:R-:W-:Y:S05]  /*14c0*/  BRA `(.L_x_2163) ;  /* 0x0000000400387947 */ /* 0x000fea0003800000 */
.L_x_2162:
        /* <DEDUP_REMOVED lines=31> */
[----:B----4-:R-:W-:-:S03]  /*16c0*/  @!P3 IMAD R9, R23, R11, RZ ;  /* 0x0000000b1709b224 */ /* 0x010fc600078e02ff */
[----:B------:R-:W-:Y:S01]  /*16d0*/  @!P3 IADD3 R25, PT, PT, R25, R4, RZ ;  /* 0x000000041919b210 */ /* 0x000fe20007ffe0ff */
[----:B------:R-:W-:Y:S01]  /*16e0*/  @!P2 IMAD.IADD R5, R5, 0x1, -R0 ;  /* 0x000000010505a824 */ /* 0x000fe200078e0a00 */
[----:B------:R-:W-:Y:S01]  /*16f0*/  @P3 IADD3 R4, PT, PT, R13, R14, RZ ;  /* 0x0000000e0d043210 */ /* 0x000fe20007ffe0ff */
        /* <DEDUP_REMOVED lines=8> */
[----:B------:R-:W-:Y:S02]  /*1780*/  ISETP.NE.AND P2, PT, R12, RZ, PT ;  /* 0x000000ff0c00720c */ /* 0x000fe40003f45270 */
[----:B------:R-:W-:Y:S01]  /*1790*/  @!P3 IADD3 R9, PT, PT, R25, R9, RZ ;  /* 0x000000091909b210 */ /* 0x000fe20007ffe0ff */
[----:B------:R-:W-:Y:S01]  /*17a0*/  @P3 IMAD.IADD R9, R23, 0x1, R0 ;  /* 0x0000000117093824 */ /* 0x000fe200078e0200 */
[----:B------:R-:W-:Y:S01]  /*17b0*/  @!P3 MOV R8, R24 ;  /* 0x000000180008b202 */ /* 0x000fe20000000f00 */
[----:B------:R-:W-:Y:S01]  /*17c0*/  @!P3 IMAD R0, R207, R13, RZ ;  /* 0x0000000dcf00b224 */ /* 0x000fe200078e02ff */
[----:B------:R-:W-:Y:S01]  /*17d0*/  LEA R6, R132, 0xffffff80, 0x7 ;  /* 0xffffff8084067811 */ /* 0x000fe200078e38ff */
[----:B------:R-:W-:Y:S01]  /*17e0*/  @P4 VIADD R10, R10, 0x1 ;  /* 0x000000010a0a4836 */ /* 0x000fe20000000000 */
[----:B------:R-:W-:-:S02]  /*17f0*/  @P3 MOV R8, R22 ;  /* 0x0000001600083202 */ /* 0x000fc40000000f00 */
[----:B------:R-:W-:Y:S01]  /*1800*/  @!P3 SHF.R.S32.HI R5, RZ, 0x1f, R13 ;  /* 0x0000001fff05b819 */ /* 0x000fe2000001140d */
[-C--:B------:R-:W-:Y:S01]  /*1810*/  IMAD R4, R205, R6.reuse, RZ ;  /* 0x00000006cd047224 */ /* 0x080fe200078e02ff */
[----:B------:R-:W-:Y:S01]  /*1820*/  @!P1 IADD3 R10, PT, PT, -R10, RZ, RZ ;  /* 0x000000ff0a0a9210 */ /* 0x000fe20007ffe1ff */
[----:B------:R-:W-:Y:S01]  /*1830*/  IMAD.WIDE.U32 R8, R204, R6, R8 ;  /* 0x00000006cc087225 */ /* 0x000fe200078e0008 */
[----:B------:R-:W-:-:S03]  /*1840*/  @!P2 LOP3.LUT R10, RZ, R12, RZ, 0x33, !PT ;  /* 0x0000000cff0aa212 */ /* 0x000fc600078e33ff */
[----:B------:R-:W-:Y:S02]  /*1850*/  @!P3 IMAD R0, R5, R206, R0 ;  /* 0x000000ce0500b224 */ /* 0x000fe400078e0200 */
[----:B------:R-:W-:Y:S01]  /*1860*/  @!P3 IMAD.WIDE.U32 R22, R206, R13, RZ ;  /* 0x0000000dce16b225 */ /* 0x000fe200078e00ff */
[----:B------:R-:W-:Y:S02]  /*1870*/  IADD3 R15, PT, PT, R9, R4, RZ ;  /* 0x00000004090f7210 */ /* 0x000fe40007ffe0ff */
[----:B------:R-:W-:Y:S01]  /*1880*/  @!P3 SHF.R.S32.HI R5, RZ, 0x1f, R11 ;  /* 0x0000001fff05b819 */ /* 0x000fe2000001140b */
[----:B------:R-:W-:Y:S01]  /*1890*/  @P3 IMAD.IADD R13, R13, 0x1, R14 ;  /* 0x000000010d0d3824 */ /* 0x000fe200078e020e */
[----:B------:R-:W-:Y:S01]  /*18a0*/  @!P3 IADD3 R23, PT, PT, R23, R0, RZ ;  /* 0x000000001717b210 */ /* 0x000fe20007ffe0ff */
[----:B------:R-:W-:Y:S01]  /*18b0*/  @!P3 IMAD R0, R19, R11, RZ ;  /* 0x0000000b1300b224 */ /* 0x000fe200078e02ff */
[----:B------:R-:W-:Y:S01]  /*18c0*/  MOV R14, R8 ;  /* 0x00000008000e7202 */ /* 0x000fe20000000f00 */
[----:B------:R-:W-:Y:S01]  /*18d0*/  IMAD R9, R17, R10, RZ ;  /* 0x0000000a11097224 */ /* 0x000fe200078e02ff */
[----:B------:R-:W-:Y:S01]  /*18e0*/  SHF.R.S32.HI R4, RZ, 0x1f, R10 ;  /* 0x0000001fff047819 */ /* 0x000fe2000001140a */
[----:B------:R-:W-:-:S02]  /*18f0*/  @!P3 IMAD R0, R18, R5, R0 ;  /* 0x000000051200b224 */ /* 0x000fc400078e0200 */
[----:B------:R-:W-:-:S04]  /*1900*/  @!P3 IMAD.WIDE.U32 R18, R18, R11, R22 ;  /* 0x0000000b1212b225 */ /* 0x000fc800078e0016 */
[----:B------:R-:W-:-:S04]  /*1910*/  IMAD.WIDE.U32 R34, R16, R10, R14 ;  /* 0x0000000a10227225 */ /* 0x000fc800078e000e */
[----:B------:R-:W-:Y:S02]  /*1920*/  IMAD R9, R16, R4, R9 ;  /* 0x0000000410097224 */ /* 0x000fe400078e0209 */
[-C--:B------:R-:W-:Y:S02]  /*1930*/  @P3 IMAD R4, R207, R13.reuse, RZ ;  /* 0x0000000dcf043224 */ /* 0x080fe400078e02ff */
[----:B------:R-:W-:Y:S01]  /*1940*/  @P3 IMAD.WIDE.U32 R14, R206, R13, RZ ;  /* 0x0000000dce0e3225 */ /* 0x000fe200078e00ff */
[----:B------:R-:W-:-:S03]  /*1950*/  @!P3 MOV R10, R18 ;  /* 0x00000012000ab202 */ /* 0x000fc60000000f00 */
[----:B------:R-:W-:Y:S01]  /*1960*/  @!P3 IMAD.IADD R8, R19, 0x1, R0 ;  /* 0x000000011308b824 */ /* 0x000fe200078e0200 */
[----:B------:R-:W-:Y:S01]  /*1970*/  IADD3 R5, PT, PT, R35, R9, RZ ;  /* 0x0000000923057210 */ /* 0x000fe20007ffe0ff */
[----:B------:R-:W-:Y:S01]  /*1980*/  @P3 IMAD.IADD R8, R15, 0x1, R4 ;  /* 0x000000010f083824 */ /* 0x000fe200078e0204 */
[----:B------:R-:W-:Y:S02]  /*1990*/  @P3 MOV R10, R14 ;  /* 0x0000000e000a3202 */ /* 0x000fe40000000f00 */
[----:B------:R-:W-:Y:S02]  /*19a0*/  MOV R15, RZ ;  /* 0x000000ff000f7202 */ /* 0x000fe40000000f00 */
.L_x_2163:
[----:B------:R-:W-:Y:S05]  /*19b0*/  BSYNC.RECONVERGENT B0 ;  /* 0x0000000000007941 */ /* 0x000fea0003800200 */
.L_x_2161:
[----:B------:R-:W-:Y:S01]  /*19c0*/  ISETP.NE.AND P1, PT, R228, -0x1, PT ;  /* 0xffffffffe400780c */ /* 0x000fe20003f25270 */
[----:B------:R-:W2:Y:S04]  /*19d0*/  LD.E.64 R26, desc[UR4][R2.64+0x30] ;  /* 0x00003004021a7980 */ /* 0x000ea8000c101b00 */
[----:B------:R-:W3:Y:S01]  /*19e0*/  LD.E.64 R22, desc[UR4][R2.64+0x48] ;  /* 0x0000480402167980 */ /* 0x000ee2000c101b00 */
[----:B------:R-:W-:-:S03]  /*19f0*/  IMAD.SHL.U32 R229, R197, 0x8, RZ ;  /* 0x00000008c5e57824 */ /* 0x000fc600078e00ff */
[----:B------:R1:W5:Y:S04]  /*1a00*/  LD.E.64 R32, desc[UR4][R2.64+0x8] ;  /* 0x0000080402207980 */ /* 0x000368000c101b00 */
[----:B------:R-:W4:Y:S01]  /*1a10*/  @!P1 LD.E.64 R16, desc[UR4][R2.64+0x18] ;  /* 0x0000180402109980 */ /* 0x000f22000c101b00 */
[----:B------:R-:W-:-:S03]  /*1a20*/  LOP3.LUT R196, R229, 0x38, RZ, 0xc0, !PT ;  /* 0x00000038e5c47812 */ /* 0x000fc600078ec0ff */
[----:B------:R1:W5:Y:S04]  /*1a30*/  LD.E R227, desc[UR4][R2.64+0xc0] ;  /* 0x0000c00402e37980 */ /* 0x000368000c101900 */
[----:B------:R1:W5:Y:S01]  /*1a40*/  LD.E.64 R28, desc[UR4][R224.64] ;  /* 0x00000004e01c7980 */ /* 0x000362000c101b00 */
[----:B------:R-:W1:Y:S01]  /*1a50*/  S2UR UR6, SR_CgaCtaId ;  /* 0x00000000000679c3 */ /* 0x000e620000008800 */
[----:B--2---:R-:W-:Y:S02]  /*1a60*/  @P1 IMAD R4, R27, R228, RZ ;  /* 0x000000e41b041224 */ /* 0x004fe400078e02ff */
[-C--:B----4-:R-:W-:Y:S02]  /*1a70*/  @!P1 IMAD R0, R17, R222.reuse, RZ ;  /* 0x000000de11009224 */ /* 0x090fe400078e02ff */
[----:B------:R-:W-:-:S04]  /*1a80*/  @!P1 IMAD.WIDE.U32 R16, R16, R222, RZ ;  /* 0x000000de10109225 */ /* 0x000fc800078e00ff */
[----:B------:R-:W-:Y:S01]  /*1a90*/  @!P1 IMAD.IADD R0, R17, 0x1, R0 ;  /* 0x0000000111009824 */ /* 0x000fe200078e0200 */
[----:B------:R-:W-:Y:S01]  /*1aa0*/  @!P1 MOV R9, R16 ;  /* 0x0000001000099202 */ /* 0x000fe20000000f00 */
[----:B------:R-:W-:-:S04]  /*1ab0*/  @P1 IMAD.WIDE.U32 R16, R26, R228, RZ ;  /* 0x000000e41a101225 */ /* 0x000fc800078e00ff */
[----:B------:R-:W-:Y:S02]  /*1ac0*/  @P1 IMAD.MOV.U32 R9, RZ, RZ, R16 ;  /* 0x000000ffff091224 */ /* 0x000fe400078e0010 */
[----:B------:R-:W-:-:S03]  /*1ad0*/  @P1 IMAD.IADD R0, R17, 0x1, R4 ;  /* 0x0000000111001824 */ /* 0x000fc600078e0204 */
[----:B------:R-:W-:-:S04]  /*1ae0*/  IADD3 R16, P2, PT, R196, R9, RZ ;  /* 0x00000009c4107210 */ /* 0x000fc80007f5e0ff */
[----:B------:R-:W-:Y:S01]  /*1af0*/  IADD3.X R17, PT, PT, RZ, R0, RZ, P2, !PT ;  /* 0x00000000ff117210 */ /* 0x000fe200017fe4ff */
[-C--:B---3--:R-:W-:Y:S02]  /*1b00*/  IMAD R25, R23, R221.reuse, RZ ;  /* 0x000000dd17197224 */ /* 0x088fe400078e02ff */
[----:B------:R-:W-:-:S03]  /*1b10*/  IMAD.WIDE.U32 R22, R22, R221, R16 ;  /* 0x000000dd16167225 */ /* 0x000fc600078e0010 */
[----:B------:R2:W5:Y:S01]  /*1b20*/  LD.E.64 R16, desc[UR4][R2.64+0x10] ;  /* 0x0000100402107980 */ /* 0x000562000c101b00 */
[----:B------:R-:W-:Y:S01]  /*1b30*/  SHF.R.U32.HI R18, RZ, 0x3, R197 ;  /* 0x00000003ff127819 */ /* 0x000fe200000116c5 */
[----:B------:R-:W-:Y:S01]  /*1b40*/  IMAD.IADD R208, R128, 0x1, -R7 ;  /* 0x0000000180d07824 */ /* 0x000fe200078e0a07 */
[----:B------:R-:W-:Y:S01]  /*1b50*/  LOP3.LUT R14, R229, 0x1c0, RZ, 0xc0, !PT ;  /* 0x000001c0e50e7812 */ /* 0x000fe200078ec0ff */
[----:B------:R-:W-:-:S03]  /*1b60*/  UMOV UR7, 0x400 ;  /* 0x0000040000077882 */ /* 0x000fc60000000000 */
[----:B------:R-:W-:Y:S02]  /*1b70*/  ISETP.GE.AND P1, PT, R18, R208, PT ;  /* 0x000000d01200720c */ /* 0x000fe40003f26270 */
[----:B------:R-:W-:Y:S01]  /*1b80*/  LOP3.LUT R11, R14, 0x38, R197, 0xf8, !PT ;  /* 0x000000380e0b7812 */ /* 0x000fe200078ef8c5 */
[----:B-1----:R-:W-:-:S03]  /*1b90*/  ULEA UR6, UR6, UR7, 0x18 ;  /* 0x0000000706067291 */ /* 0x002fc6000f8ec0ff */
[----:B------:R-:W-:Y:S01]  /*1ba0*/  LOP3.LUT R4, R11, R196, RZ, 0x3c, !PT ;  /* 0x000000c40b047212 */ /* 0x000fe200078e3cff */
[----:B------:R-:W-:Y:S01]  /*1bb0*/  VIADD R11, R18, 0x10 ;  /* 0x00000010120b7836 */ /* 0x000fe20000000000 */
[----:B------:R-:W-:Y:S01]  /*1bc0*/  MOV R19, RZ ;  /* 0x000000ff00137202 */ /* 0x000fe20000000f00 */
[----:B------:R-:W-:Y:S01]  /*1bd0*/  IMAD.U32 R200, RZ, RZ, UR6 ;  /* 0x00000006ffc87e24 */ /* 0x000fe2000f8e00ff */
[----:B------:R-:W-:Y:S01]  /*1be0*/  LOP3.LUT R229, R4, 0x1e00, R229, 0xf8, !PT ;  /* 0x00001e0004e57812 */ /* 0x000fe200078ef8e5 */
[----:B------:R-:W-:Y:S01]  /*1bf0*/  BSSY.RECONVERGENT B0, `(.L_x_2164) ;  /* 0x000001e000007945 */ /* 0x000fe20003800200 */
[C---:B------:R-:W-:Y:S01]  /*1c00*/  IADD3 R9, PT, PT, R18.reuse, 0x20, RZ ;  /* 0x0000002012097810 */ /* 0x040fe20007ffe0ff */
[----:B------:R-:W-:Y:S01]  /*1c10*/  VIADD R7, R18, 0x30 ;  /* 0x0000003012077836 */ /* 0x000fe20000000000 */
[----:B------:R-:W-:Y:S01]  /*1c20*/  IADD3 R34, P2, PT, R196, R34, RZ ;  /* 0x00000022c4227210 */ /* 0x000fe20007f5e0ff */
[----:B------:R-:W-:Y:S01]  /*1c30*/  IMAD.WIDE.U32 R30, R223, 0x40, R18 ;  /* 0x00000040df1e7825 */ /* 0x000fe200078e0012 */
[----:B------:R-:W-:-:S02]  /*1c40*/  ISETP.GE.AND P3, PT, R11, R208, PT ;  /* 0x000000d00b00720c */ /* 0x000fc40003f66270 */
[----:B------:R-:W-:Y:S01]  /*1c50*/  ISETP.GE.AND P4, PT, R9, R208, PT ;  /* 0x000000d00900720c */ /* 0x000fe20003f86270 */
[----:B------:R-:W-:Y:S01]  /*1c60*/  IMAD R229, R229, 0x2, R200 ;  /* 0x00000002e5e57824 */ /* 0x000fe200078e02c8 */
[----:B------:R-:W-:Y:S02]  /*1c70*/  LOP3.LUT R209, R196, 0x40, RZ, 0xfc, !PT ;  /* 0x00000040c4d17812 */ /* 0x000fe400078efcff */
[----:B------:R-:W-:Y:S01]  /*1c80*/  IADD3 R25, PT, PT, R23, R25, RZ ;  /* 0x0000001917197210 */ /* 0x000fe20007ffe0ff */
[----:B--2---:R-:W-:Y:S08]  /*1c90*/  @P1 BRA `(.L_x_2165) ;  /* 0x00000000004c1947 */ /* 0x004ff00003800000 */
        /* <DEDUP_REMOVED lines=19> */
.L_x_2165:
[----:B------:R-:W-:Y:S05]  /*1dd0*/  BSYNC.RECONVERGENT B0 ;  /* 0x0000000000007941 */ /* 0x000fea0003800200 */
.L_x_2164:
[----:B------:R-:W-:Y:S01]  /*1de0*/  IMAD R4, R132, -0x80, R43 ;  /* 0xffffff8084047824 */ /* 0x000fe200078e022b */
[----:B------:R-:W-:Y:S01]  /*1df0*/  BSSY.RECONVERGENT B0, `(.L_x_2166) ;  /* 0x000001a000007945 */ /* 0x000fe20003800200 */
[----:B------:R-:W-:-:S03]  /*1e00*/  ISETP.GE.AND P1, PT, R7, R208, PT ;  /* 0x000000d00700720c */ /* 0x000fc60003f26270 */
        /* <DEDUP_REMOVED lines=24> */
.L_x_2167:
[----:B------:R-:W-:Y:S05]  /*1f90*/  BSYNC.RECONVERGENT B0 ;  /* 0x0000000000007941 */ /* 0x000fea0003800200 */
.L_x_2166:
[----:B------:R-:W-:Y:S01]  /*1fa0*/  IADD3.X R35, PT, PT, RZ, R5, RZ, P2, !PT ;  /* 0x00000005ff237210 */ /* 0x000fe200017fe4ff */
[----:B------:R-:W-:Y:S01]  /*1fb0*/  BSSY.RECONVERGENT B0, `(.L_x_2168) ;  /* 0x000001c000007945 */ /* 0x000fe20003800200 */
[C---:B------:R-:W-:Y:S01]  /*1fc0*/  ISETP.GE.AND P6, PT, R18.reuse, R4, PT ;  /* 0x000000041200720c */ /* 0x040fe20003fc6270 */
[----:B------:R-:W-:Y:S01]  /*1fd0*/  IMAD R0, R205, R18, RZ ;  /* 0x00000012cd007224 */ /* 0x000fe200078e02ff */
[----:B------:R-:W-:Y:S01]  /*1fe0*/  ISETP.GE.AND P3, PT, R11, R4, PT ;  /* 0x000000040b00720c */ /* 0x000fe20003f66270 */
[----:B------:R-:W-:Y:S01]  /*1ff0*/  IMAD.WIDE.U32 R34, R18, R204, R34 ;  /* 0x000000cc12227225 */ /* 0x000fe200078e0022 */
[----:B------:R-:W-:Y:S11]  /*2000*/  @P4 BRA `(.L_x_2169) ;  /* 0x0000000000584947 */ /* 0x000ff60003800000 */
        /* <DEDUP_REMOVED lines=8> */
[----:B-12---:R-:W-:-:S03]  /*2090*/  LEA R38, P5, R36, R28, 0x1 ;  /* 0x0000001c24267211 */ /* 0x006fc600078a08ff */
        /* <DEDUP_REMOVED lines=13> */
.L_x_2169:
[----:B------:R-:W-:Y:S05]  /*2170*/  BSYNC.RECONVERGENT B0 ;  /* 0x0000000000007941 */ /* 0x000fea0003800200 */
.L_x_2168:
[----:B------:R-:W-:Y:S01]  /*2180*/  IMAD.IADD R0, R35, 0x1, R0 ;  /* 0x0000000123007824 */ /* 0x000fe200078e0200 */
[----:B-----5:R-:W-:Y:S01]  /*2190*/  LEA R216, P4, R34, R32, 0x1 ;  /* 0x0000002022d87211 */ /* 0x020fe200078808ff */
[----:B------:R-:W-:Y:S01]  /*21a0*/  BSSY.RECONVERGENT B0, `(.L_x_2170) ;  /* 0x000001c000007945 */ /* 0x000fe20003800200 */
[-C--:B------:R-:W-:Y:S01]  /*21b0*/  ISETP.GE.AND P5, PT, R9, R4.reuse, PT ;  /* 0x000000040900720c */ /* 0x080fe20003fa6270 */
[----:B------:R-:W-:Y:S01]  /*21c0*/  VIADD R13, R18, 0x40 ;  /* 0x00000040120d7836 */ /* 0x000fe20000000000 */
[----:B------:R-:W-:Y:S01]  /*21d0*/  LEA.HI.X R215, R34, R33, R0, 0x1, P4 ;  /* 0x0000002122d77211 */ /* 0x000fe200020f0c00 */
[----:B------:R-:W-:Y:S01]  /*21e0*/  IMAD.SHL.U32 R0, R204, 0x10, RZ ;  /* 0x00000010cc007824 */ /* 0x000fe200078e00ff */
[----:B------:R-:W-:Y:S01]  /*21f0*/  ISETP.GE.AND P2, PT, R7, R4, PT ;  /* 0x000000040700720c */ /* 0x000fe20003f46270 */
[----:B------:R-:W-:-:S12]  /*2200*/  @P1 BRA `(.L_x_2171) ;  /* 0x0000000000541947 */ /* 0x000fd80003800000 */
        /* <DEDUP_REMOVED lines=21> */
.L_x_2171:
[----:B------:R-:W-:Y:S05]  /*2360*/  BSYNC.RECONVERGENT B0 ;  /* 0x0000000000007941 */ /* 0x000fea0003800200 */
.L_x_2170:
        /* <DEDUP_REMOVED lines=17> */
.L_x_2173:
[----:B------:R-:W-:Y:S05]  /*2480*/  BSYNC.RECONVERGENT B0 ;  /* 0x0000000000007941 */ /* 0x000fea0003800200 */
.L_x_2172:
[----:B------:R-:W-:Y:S01]  /*2490*/  SHF.L.U64.HI R5, R204, 0x4, R205 ;  /* 0x00000004cc057819 */ /* 0x000fe200000102cd */
[----:B------:R-:W-:Y:S01]  /*24a0*/  BSSY.RECONVERGENT B0, `(.L_x_2174) ;  /* 0x0000014000007945 */ /* 0x000fe20003800200 */
[----:B------:R-:W-:Y:S01]  /*24b0*/  LEA R26, P4, R0, R216, 0x1 ;  /* 0x000000d8001a7211 */ /* 0x000fe200078808ff */
[----:B----4-:R-:W-:Y:S01]  /*24c0*/  VIADD R25, R18, 0x50 ;  /* 0x0000005012197836 */ /* 0x010fe20000000000 */
        /* <DEDUP_REMOVED lines=17> */
.L_x_2175:
[----:B------:R-:W-:Y:S05]  /*25e0*/  BSYNC.RECONVERGENT B0 ;  /* 0x0000000000007941 */ /* 0x000fea0003800200 */
.L_x_2174:
        /* <DEDUP_REMOVED lines=16> */
.L_x_2177:
[----:B------:R-:W-:Y:S05]  /*26f0*/  BSYNC.RECONVERGENT B0 ;  /* 0x0000000000007941 */ /* 0x000fea0003800200 */
.L_x_2176:
[----:B------:R-:W-:Y:S01]  /*2700*/  BSSY.RECONVERGENT B0, `(.L_x_2178) ;  /* 0x0000013000007945 */ /* 0x000fe20003800200 */
[----:B------:R-:W-:Y:S01]  /*2710*/  ISETP.GE.AND P5, PT, R25, R4, PT ;  /* 0x000000041900720c */ /* 0x000fe20003fa6270 */
[C---:B-1--4-:R-:W-:Y:S01]  /*2720*/  VIADD R23, R18.reuse, 0x60 ;  /* 0x0000006012177836 */ /* 0x052fe20000000000 */
[----:B------:R-:W-:Y:S01]  /*2730*/  IADD3 R5, PT, PT, R18, 0x70, RZ ;  /* 0x0000007012057810 */ /* 0x000fe20007ffe0ff */
        /* <DEDUP_REMOVED lines=15> */
.L_x_2179:
[----:B------:R-:W-:Y:S05]  /*2830*/  BSYNC.RECONVERGENT B0 ;  /* 0x0000000000007941 */ /* 0x000fea0003800200 */
.L_x_2178:
[----:B------:R-:W-:Y:S01]  /*2840*/  BSSY.RECONVERGENT B0, `(.L_x_2180) ;  /* 0x0000015000007945 */ /* 0x000fe20003800200 */
[-C--:B------:R-:W-:Y:S02]  /*2850*/  ISETP.GE.AND P4, PT, R23, R4.reuse, PT ;  /* 0x000000041700720c */ /* 0x080fe40003f86270 */
[----:B------:R-:W-:Y:S01]  /*2860*/  ISETP.GE.AND P3, PT, R5, R4, PT ;  /* 0x000000040500720c */ /* 0x000fe20003f66270 */
[----:B------:R-:W-:-:S12]  /*2870*/  @P1 BRA `(.L_x_2181) ;  /* 0x0000000000441947 */ /* 0x000fd80003800000 */
        /* <DEDUP_REMOVED lines=17> */
.L_x_2181:
[----:B------:R-:W-:Y:S05]  /*2990*/  BSYNC.RECONVERGENT B0 ;  /* 0x0000000000007941 */ /* 0x000fea0003800200 */
.L_x_2180:
        /* <DEDUP_REMOVED lines=16> */
.L_x_2183:
[----:B------:R-:W-:Y:S05]  /*2aa0*/  BSYNC.RECONVERGENT B0 ;  /* 0x0000000000007941 */ /* 0x000fea0003800200 */
.L_x_2182:
        /* <DEDUP_REMOVED lines=19> */
.L_x_2185:
[----:B------:R-:W-:Y:S05]  /*2be0*/  BSYNC.RECONVERGENT B0 ;  /* 0x0000000000007941 */ /* 0x000fea0003800200 */
.L_x_2184:
        /* <DEDUP_REMOVED lines=17> */
.L_x_2187:
[----:B------:R-:W-:Y:S05]  /*2d00*/  BSYNC.RECONVERGENT B0 ;  /* 0x0000000000007941 */ /* 0x000fea0003800200 */
.L_x_2186:
[----:B------:R-:W-:Y:S01]  /*2d10*/  IABS R22, R12 ;  /* 0x0000000c00167213 */ /* 0x000fe20000000000 */
[----:B------:R2:W5:Y:S03]  /*2d20*/  LD.E R62, desc[UR4][R2.64+0x184] ;  /* 0x00018404023e7980 */ /* 0x000566000c101900 */
[----:B-1----:R-:W1:Y:S01]  /*2d30*/  I2F.RP R27, R22 ;  /* 0x00000016001b7306 */ /* 0x002e620000209400 */
[----:B----4-:R-:W-:Y:S01]  /*2d40*/  MOV R28, RZ ;  /* 0x000000ff001c7202 */ /* 0x010fe20000000f00 */
[----:B------:R2:W5:Y:S01]  /*2d50*/  LD.E R0, desc[UR4][R2.64+0x188] ;  /* 0x0001880402007980 */ /* 0x000562000c101900 */
[----:B------:R-:W-:Y:S01]  /*2d60*/  IABS R19, R221 ;  /* 0x000000dd00137213 */ /* 0x000fe20000000000 */
[----:B------:R-:W-:Y:S02]  /*2d70*/  IMAD R15, R15, R206, RZ ;  /* 0x000000ce0f0f7224 */ /* 0x000fe400078e02ff */
[----:B------:R-:W0:Y:S01]  /*2d80*/  LDGDEPBAR ;  /* 0x00000000000079af */ /* 0x000e220000000000 */
[----:B------:R-:W-:Y:S01]  /*2d90*/  IMAD R219, R207, R18, RZ ;  /* 0x00000012cfdb7224 */ /* 0x000fe200078e02ff */
[----:B-1----:R-:W1:Y:S01]  /*2da0*/  MUFU.RCP R26, R27 ;  /* 0x0000001b001a7308 */ /* 0x002e620000001000 */
[----:B------:R-:W-:-:S04]  /*2db0*/  DEPBAR.LE SB0, 0x0 ;  /* 0x000080000000791a */ /* 0x000fc80000000000 */
[----:B-12---:R-:W-:-:S07]  /*2dc0*/  VIADD R26, R26, 0xffffffe ;  /* 0x0ffffffe1a1a7836 */ /* 0x006fce0000000000 */
[----:B------:R-:W-:Y:S05]  /*2dd0*/  WARPSYNC.ALL ;  /* 0x0000000000007948 */ /* 0x000fea0003800000 */
[----:B------:R-:W1:Y:S01]  /*2de0*/  F2I.FTZ.U32.TRUNC.NTZ R29, R26 ;  /* 0x0000001a001d7305 */ /* 0x000e62000021f000 */
[----:B------:R-:W-:Y:S01]  /*2df0*/  BSSY.RECONVERGENT B0, `(.L_x_2188) ;  /* 0x0000037000007945 */ /* 0x000fe20003800200 */
[----:B-1----:R-:W-:Y:S02]  /*2e00*/  IMAD.MOV R14, RZ, RZ, -R29 ;  /* 0x000000ffff0e7224 */ /* 0x002fe400078e0a1d */
[----:B------:R-:W-:-:S04]  /*2e10*/  IMAD.WIDE.U32 R26, R6, R206, RZ ;  /* 0x000000ce061a7225 */ /* 0x000fc800078e00ff */
[----:B------:R-:W-:Y:S01]  /*2e20*/  IMAD R24, R14, R22, RZ ;  /* 0x000000160e187224 */ /* 0x000fe200078e02ff */
[----:B------:R-:W-:-:S03]  /*2e30*/  IABS R14, R12 ;  /* 0x0000000c000e7213 */ /* 0x000fc60000000000 */
[----:B------:R-:W-:-:S04]  /*2e40*/  IMAD.HI.U32 R24, R29, R24, R28 ;  /* 0x000000181d187227 */ /* 0x000fc800078e001c */
[----:B------:R-:W-:Y:S02]  /*2e50*/  IMAD.MOV R14, RZ, RZ, -R14 ;  /* 0x000000ffff0e7224 */ /* 0x000fe400078e0a0e */
[----:B------:R-:W-:-:S04]  /*2e60*/  IMAD.HI.U32 R24, R24, R19, RZ ;  /* 0x0000001318187227 */ /* 0x000fc800078e00ff */
[----:B------:R-:W-:Y:S01]  /*2e70*/  IMAD R19, R24, R14, R19 ;  /* 0x0000000e18137224 */ /* 0x000fe200078e0213 */
[----:B------:R-:W-:Y:S01]  /*2e80*/  LOP3.LUT R14, R221, R12, RZ, 0x3c, !PT ;  /* 0x0000000cdd0e7212 */ /* 0x000fe200078e3cff */
[----:B------:R-:W-:Y:S03]  /*2e90*/  BAR.SYNC.DEFER_BLOCKING 0x0 ;  /* 0x0000000000007b1d */ /* 0x000fe60000010000 */
[----:B------:R-:W-:Y:S02]  /*2ea0*/  ISETP.GT.U32.AND P2, PT, R22, R19, PT ;  /* 0x000000131600720c */ /* 0x000fe40003f44070 */
[----:B------:R-:W-:-:S11]  /*2eb0*/  ISETP.GE.AND P1, PT, R14, RZ, PT ;  /* 0x000000ff0e00720c */ /* 0x000fd60003f26270 */
[-C--:B------:R-:W-:Y:S01]  /*2ec0*/  @!P2 IADD3 R19, PT, PT, R19, -R22.reuse, RZ ;  /* 0x800000161313a210 */ /* 0x080fe20007ffe0ff */
[----:B------:R-:W-:Y:S01]  /*2ed0*/  @!P2 VIADD R24, R24, 0x1 ;  /* 0x000000011818a836 */ /* 0x000fe20000000000 */
[----:B------:R-:W-:Y:S02]  /*2ee0*/  ISETP.NE.AND P2, PT, R12, RZ, PT ;  /* 0x000000ff0c00720c */ /* 0x000fe40003f45270 */
[----:B------:R-:W-:-:S13]  /*2ef0*/  ISETP.GE.U32.AND P3, PT, R19, R22, PT ;  /* 0x000000161300720c */ /* 0x000fda0003f66070 */
[----:B------:R-:W-:-:S05]  /*2f00*/  @P3 IADD3 R24, PT, PT, R24, 0x1, RZ ;  /* 0x0000000118183810 */ /* 0x000fca0007ffe0ff */
[----:B------:R-:W-:Y:S01]  /*2f10*/  @!P1 IMAD.MOV R24, RZ, RZ, -R24 ;  /* 0x000000ffff189224 */ /* 0x000fe200078e0a18 */
[----:B------:R-:W-:Y:S01]  /*2f20*/  @!P2 LOP3.LUT R24, RZ, R12, RZ, 0x33, !PT ;  /* 0x0000000cff18a212 */ /* 0x000fe200078e33ff */
[----:B------:R-:W-:Y:S01]  /*2f30*/  IMAD R12, R6, R207, R15 ;  /* 0x000000cf060c7224 */ /* 0x000fe200078e020f */
[----:B------:R-:W-:Y:S02]  /*2f40*/  IADD3 R10, P2, P1, R26, R10, R196 ;  /* 0x0000000a1a0a7210 */ /* 0x000fe4000795e0c4 */
[----:B------:R-:W-:Y:S01]  /*2f50*/  SHF.R.S32.HI R6, RZ, 0x1f, R24 ;  /* 0x0000001fff067819 */ /* 0x000fe20000011418 */
[----:B------:R-:W-:Y:S01]  /*2f60*/  IMAD R15, R21, R24, RZ ;  /* 0x00000018150f7224 */ /* 0x000fe200078e02ff */
[----:B------:R-:W-:Y:S01]  /*2f70*/  IADD3 R19, PT, PT, R27, R12, RZ ;  /* 0x0000000c1b137210 */ /* 0x000fe20007ffe0ff */
[----:B------:R-:W-:-:S03]  /*2f80*/  IMAD.WIDE.U32 R26, R20, R24, RZ ;  /* 0x00000018141a7225 */ /* 0x000fc600078e00ff */
[----:B------:R-:W-:Y:S01]  /*2f90*/  IADD3.X R8, PT, PT, R19, R8, RZ, P2, P1 ;  /* 0x0000000813087210 */ /* 0x000fe200017e24ff */
[----:B------:R-:W-:Y:S01]  /*2fa0*/  IMAD R6, R6, R20, R15 ;  /* 0x0000001406067224 */ /* 0x000fe200078e020f */
[----:B------:R-:W-:-:S03]  /*2fb0*/  IADD3 R14, P1, PT, R10, R26, RZ ;  /* 0x0000001a0a0e7210 */ /* 0x000fc60007f3e0ff */
[----:B------:R-:W-:Y:S01]  /*2fc0*/  IMAD.IADD R27, R27, 0x1, R6 ;  /* 0x000000011b1b7824 */ /* 0x000fe200078e0206 */
[----:B------:R-:W-:-:S04]  /*2fd0*/  SHF.L.U64.HI R6, R206, 0x4, R207 ;  /* 0x00000004ce067819 */ /* 0x000fc800000102cf */
[----:B------:R-:W-:-:S03]  /*2fe0*/  IADD3.X R15, PT, PT, R8, R27, RZ, P1, !PT ;  /* 0x0000001b080f7210 */ /* 0x000fc60000ffe4ff */
[----:B------:R-:W-:-:S04]  /*2ff0*/  IMAD.WIDE.U32 R14, R18, R206, R14 ;  /* 0x000000ce120e7225 */ /* 0x000fc800078e000e */
[----:B------:R-:W-:Y:S01]  /*3000*/  IMAD.IADD R219, R15, 0x1, R219 ;  /* 0x000000010fdb7824 */ /* 0x000fe200078e02db */
[----:B------:R-:W-:Y:S02]  /*3010*/  LEA R218, P1, R14, R16, 0x1 ;  /* 0x000000100eda7211 */ /* 0x000fe400078208ff */
[----:B------:R-:W-:Y:S02]  /*3020*/  SHF.L.U32 R15, R206, 0x4, RZ ;  /* 0x00000004ce0f7819 */ /* 0x000fe400000006ff */
[----:B------:R-:W-:Y:S01]  /*3030*/  LEA.HI.X R219, R14, R17, R219, 0x1, P1 ;  /* 0x000000110edb7211 */ /* 0x000fe200008f0cdb */
[----:B------:R-:W-:Y:S08]  /*3040*/  @P6 BRA `(.L_x_2189) ;  /* 0x00000000003c6947 */ /* 0x000ff00003800000 */
        /* <DEDUP_REMOVED lines=15> */
.L_x_2189:
[----:B------:R2:W-:Y:S04]  /*3140*/  STS.128 [R229+0xc000], RZ ;  /* 0x00c000ffe5007388 */ /* 0x0005e80000000c00 */
[----:B------:R2:W-:Y:S02]  /*3150*/  STS.128 [R229+0x10000], RZ ;  /* 0x010000ffe5007388 */ /* 0x0005e40000000c00 */
.L_x_2190:
[----:B------:R-:W-:Y:S05]  /*3160*/  BSYNC.RECONVERGENT B0 ;  /* 0x0000000000007941 */ /* 0x000fea0003800200 */
.L_x_2188:
[----:B------:R-:W-:Y:S01]  /*3170*/  ISETP.GE.AND P3, PT, R11, R4, PT ;  /* 0x000000040b00720c */ /* 0x000fe20003f66270 */
[----:B------:R-:W-:Y:S01]  /*3180*/  IMAD.SHL.U32 R202, R197, 0x40, RZ ;  /* 0x00000040c5ca7824 */ /* 0x000fe200078e00ff */
[----:B------:R-:W-:Y:S01]  /*3190*/  LEA R8, P2, R15, R218, 0x1 ;  /* 0x000000da0f087211 */ /* 0x000fe200078408ff */
[----:B------:R-:W-:Y:S01]  /*31a0*/  BSSY.RECONVERGENT B0, `(.L_x_2191) ;  /* 0x0000019000007945 */ /* 0x000fe20003800200 */
[----:B------:R-:W-:Y:S01]  /*31b0*/  SHF.R.U32.HI R198, RZ, 0x1, R197 ;  /* 0x00000001ffc67819 */ /* 0x000fe200000116c5 */
[----:B------:R-:W-:Y:S01]  /*31c0*/  IMAD.SHL.U32 R199, R197, 0x20, RZ ;  /* 0x00000020c5c77824 */ /* 0x000fe200078e00ff */
[-C--:B------:R-:W-:Y:S02]  /*31d0*/  ISETP.GE.AND P4, PT, R9, R4.reuse, PT ;  /* 0x000000040900720c */ /* 0x080fe40003f86270 */
[----:B------:R-:W-:Y:S02]  /*31e0*/  LEA.HI.X R9, R15, R219, R6, 0x1, P2 ;  /* 0x000000db0f097211 */ /* 0x000fe400010f0c06 */
[----:B------:R-:W-:-:S02]  /*31f0*/  ISETP.GE.AND P1, PT, R7, R4, PT ;  /* 0x000000040700720c */ /* 0x000fc40003f26270 */
[-C--:B------:R-:W-:Y:S01]  /*3200*/  ISETP.GE.AND P6, PT, R13, R4.reuse, PT ;  /* 0x000000040d00720c */ /* 0x080fe20003fc6270 */
[----:B------:R4:W-:Y:S01]  /*3210*/  @P3 STS.128 [R229+0xc800], RZ ;  /* 0x00c800ffe5003388 */ /* 0x0009e20000000c00 */
[----:B------:R-:W-:Y:S02]  /*3220*/  ISETP.GE.AND P5, PT, R25, R4, PT ;  /* 0x000000041900720c */ /* 0x000fe40003fa6270 */
[----:B------:R-:W-:Y:S01]  /*3230*/  LOP3.LUT R6, R202, 0x1c0, RZ, 0xc0, !PT ;  /* 0x000001c0ca067812 */ /* 0x000fe200078ec0ff */
[----:B------:R4:W-:Y:S01]  /*3240*/  @P3 STS.128 [R229+0x10800], RZ ;  /* 0x010800ffe5003388 */ /* 0x0009e20000000c00 */
[----:B------:R-:W-:Y:S01]  /*3250*/  LOP3.LUT R11, R198, 0x8, RZ, 0xc0, !PT ;  /* 0x00000008c60b7812 */ /* 0x000fe200078ec0ff */
[----:B------:R-:W-:Y:S08]  /*3260*/  @P3 BRA `(.L_x_2192) ;  /* 0x0000000000303947 */ /* 0x000ff00003800000 */
        /* <DEDUP_REMOVED lines=12> */
.L_x_2192:
[----:B------:R-:W-:Y:S05]  /*3330*/  BSYNC.RECONVERGENT B0 ;  /* 0x0000000000007941 */ /* 0x000fea0003800200 */
.L_x_2191:
[----:B------:R1:W-:Y:S01]  /*3340*/  @P4 STS.128 [R229+0xd000], RZ ;  /* 0x00d000ffe5004388 */ /* 0x0003e20000000c00 */
[----:B------:R-:W-:Y:S03]  /*3350*/  BSSY.RECONVERGENT B0, `(.L_x_2193) ;  /* 0x0000011000007945 */ /* 0x000fe60003800200 */
        /* <DEDUP_REMOVED lines=16> */
.L_x_2194:
[----:B------:R-:W-:Y:S05]  /*3460*/  BSYNC.RECONVERGENT B0 ;  /* 0x0000000000007941 */ /* 0x000fea0003800200 */
.L_x_2193:
[----:B------:R2:W-:Y:S01]  /*3470*/  @P1 STS.128 [R229+0xd800], RZ ;  /* 0x00d800ffe5001388 */ /* 0x0005e20000000c00 */
[----:B------:R-:W-:Y:S01]  /*3480*/  LOP3.LUT R199, R199, 0x7c00, RZ, 0xc0, !PT ;  /* 0x00007c00c7c77812 */ /* 0x000fe200078ec0ff */
[----:B------:R-:W-:Y:S01]  /*3490*/  BSSY.RECONVERGENT B0, `(.L_x_2195) ;  /* 0x0000018000007945 */ /* 0x000fe20003800200 */
[----:B-1----:R-:W-:Y:S01]  /*34a0*/  LOP3.LUT R13, R6, 0x8, R197, 0xf8, !PT ;  /* 0x00000008060d7812 */ /* 0x002fe200078ef8c5 */
[----:B------:R2:W-:Y:S01]  /*34b0*/  @P1 STS.128 [R229+0x11800], RZ ;  /* 0x011800ffe5001388 */ /* 0x0005e20000000c00 */
[--C-:B------:R-:W-:Y:S02]  /*34c0*/  LOP3.LUT R11, R11, 0x1c0, R202.reuse, 0xf8, !PT ;  /* 0x000001c00b0b7812 */ /* 0x100fe400078ef8ca */
[----:B------:R-:W-:Y:S02]  /*34d0*/  ISETP.GE.AND P4, PT, R23, R4, PT ;  /* 0x000000041700720c */ /* 0x000fe40003f86270 */
[----:B------:R-:W-:Y:S02]  /*34e0*/  LOP3.LUT R41, R202, 0x400, RZ, 0xc0, !PT ;  /* 0x00000400ca297812 */ /* 0x000fe400078ec0ff */
[----:B------:R-:W-:-:S02]  /*34f0*/  LOP3.LUT R7, R199, 0x200, R202, 0xf8, !PT ;  /* 0x00000200c7077812 */ /* 0x000fc400078ef8ca */
[-C--:B------:R-:W-:Y:S02]  /*3500*/  LOP3.LUT R6, R13, R196.reuse, RZ, 0x3c, !PT ;  /* 0x000000c40d067212 */ /* 0x080fe400078e3cff */
        /* <DEDUP_REMOVED lines=16> */
.L_x_2196:
[----:B------:R-:W-:Y:S05]  /*3610*/  BSYNC.RECONVERGENT B0 ;  /* 0x0000000000007941 */ /* 0x000fea0003800200 */
.L_x_2195:
        /* <DEDUP_REMOVED lines=9> */
[----:B------:R-:W-:Y:S01]  /*36b0*/  MOV R6, R8 ;  /* 0x0000000800067202 */ /* 0x000fe20000000f00 */
        /* <DEDUP_REMOVED lines=16> */
.L_x_2198:
[----:B------:R-:W-:Y:S05]  /*37c0*/  BSYNC.RECONVERGENT B0 ;  /* 0x0000000000007941 */ /* 0x000fea0003800200 */
.L_x_2197:
        /* <DEDUP_REMOVED lines=18> */
.L_x_2200:
[----:B------:R-:W-:Y:S05]  /*38f0*/  BSYNC.RECONVERGENT B0 ;  /* 0x0000000000007941 */ /* 0x000fea0003800200 */
.L_x_2199:
        /* <DEDUP_REMOVED lines=21> */
.L_x_2202:
[----:B------:R-:W-:Y:S05]  /*3a50*/  BSYNC.RECONVERGENT B0 ;  /* 0x0000000000007941 */ /* 0x000fea0003800200 */
.L_x_2201:
        /* <DEDUP_REMOVED lines=19> */
.L_x_2204:
[----:B------:R-:W-:Y:S05]  /*3b90*/  BSYNC.RECONVERGENT B0 ;  /* 0x0000000000007941 */ /* 0x000fea0003800200 */
.L_x_2203:
[----:B------:R-:W-:Y:S01]  /*3ba0*/  LDSM.16.M88.4 R76, [R121] ;  /* 0x00000000794c783b */ /* 0x000fe20000000200 */
[----:B------:R-:W-:Y:S01]  /*3bb0*/  IMAD.MOV.U32 R40, RZ, RZ, 0x20 ;  /* 0x00000020ff287424 */ /* 0x000fe200078e00ff */
[C---:B------:R-:W-:Y:S01]  /*3bc0*/  LOP3.LUT P6, RZ, R197.reuse, 0x2, RZ, 0xc0, !PT ;  /* 0x00000002c5ff7812 */ /* 0x040fe200078cc0ff */
[----:B------:R-:W-:Y:S01]  /*3bd0*/  IMAD.MOV.U32 R60, RZ, RZ, 0x40 ;  /* 0x00000040ff3c7424 */ /* 0x000fe200078e00ff */
[----:B------:R-:W3:Y:S01]  /*3be0*/  LDSM.16.M88.4 R32, [R119+0x4000] ;  /* 0x004000007720783b */ /* 0x000ee20000000200 */
[C---:B------:R-:W-:Y:S01]  /*3bf0*/  LOP3.LUT P2, RZ, R197.reuse, 0x4, RZ, 0xc0, !PT ;  /* 0x00000004c5ff7812 */ /* 0x040fe2000784c0ff */
[----:B------:R-:W-:Y:S01]  /*3c00*/  IMAD.SHL.U32 R135, R197, 0x2, RZ ;  /* 0x00000002c5877824 */ /* 0x000fe200078e00ff */
[----:B------:R-:W-:Y:S01]  /*3c10*/  SEL R40, R40, 0xffffffe0, !P6 ;  /* 0xffffffe028287807 */ /* 0x000fe20007000000 */
[----:B------:R-:W2:Y:S01]  /*3c20*/  LDSM.16.M88.4 R24, [R119+0x4800] ;  /* 0x004800007718783b */ /* 0x000ea20000000200 */
[----:B------:R-:W-:Y:S01]  /*3c30*/  SEL R60, R60, 0xffffffc0, !P2 ;  /* 0xffffffc03c3c7807 */ /* 0x000fe20005000000 */
[----:B------:R-:W-:Y:S01]  /*3c40*/  VIADD R137, R132, 0xffffffff ;  /* 0xffffffff84897836 */ /* 0x000fe20000000000 */
[----:B-----5:R-:W-:Y:S01]  /*3c50*/  IADD3 R62, PT, PT, R43, -R128, -R62 ;  /* 0x800000802b3e7210 */ /* 0x020fe20007ffe83e */
[----:B------:R-:W4:Y:S01]  /*3c60*/  LDSM.16.M88.4 R16, [R119+0x5000] ;  /* 0x005000007710783b */ /* 0x000f220000000200 */
[----:B------:R-:W-:Y:S01]  /*3c70*/  IMAD.IADD R117, R121, 0x1, R40 ;  /* 0x0000000179757824 */ /* 0x000fe200078e0228 */
[----:B------:R-:W-:Y:S01]  /*3c80*/  IADD3 R128, PT, PT, R0, R43, -R128 ;  /* 0x0000002b00807210 */ /* 0x000fe20007ffe880 */
[----:B------:R-:W-:Y:S01]  /*3c90*/  IMAD.IADD R116, R119, 0x1, R40 ;  /* 0x0000000177747824 */ /* 0x000fe200078e0228 */
[----:B-1----:R-:W1:Y:S01]  /*3ca0*/  LDSM.16.M88.4 R8, [R119+0x5800] ;  /* 0x005800007708783b */ /* 0x002e620000000200 */
[--C-:B------:R-:W-:Y:S01]  /*3cb0*/  IMAD.IADD R125, R121, 0x1, R60.reuse ;  /* 0x00000001797d7824 */ /* 0x100fe200078e023c */
[----:B------:R-:W-:Y:S01]  /*3cc0*/  LOP3.LUT R135, R135, 0x6, RZ, 0xc0, !PT ;  /* 0x0000000687877812 */ /* 0x000fe200078ec0ff */
[----:B------:R-:W-:Y:S01]  /*3cd0*/  IMAD.IADD R63, R119, 0x1, R60 ;  /* 0x00000001773f7824 */ /* 0x000fe200078e023c */
[----:B------:R-:W1:Y:S01]  /*3ce0*/  LDSM.16.M88.4 R100, [R119+0x6000] ;  /* 0x006000007764783b */ /* 0x000e620000000200 */
[C---:B------:R-:W-:Y:S01]  /*3cf0*/  IMAD.IADD R129, R40.reuse, 0x1, R125 ;  /* 0x0000000128817824 */ /* 0x040fe200078e027d */
[----:B------:R-:W-:Y:S01]  /*3d00*/  BSSY.RECONVERGENT B1, `(.L_x_2205) ;  /* 0x00002ab000017945 */ /* 0x000fe20003800200 */
[----:B------:R-:W-:Y:S01]  /*3d10*/  IMAD.IADD R61, R40, 0x1, R63 ;  /* 0x00000001283d7824 */ /* 0x000fe200078e023f */
[----:B------:R-:W1:Y:S01]  /*3d20*/  LDSM.16.M88.4 R92, [R119+0x6800] ;  /* 0x00680000775c783b */ /* 0x000e620000000200 */
[----:B------:R-:W-:-:S03]  /*3d30*/  IMAD.SHL.U32 R0, R137, 0x80, RZ ;  /* 0x0000008089007824 */ /* 0x000fc600078e00ff */
[----:B------:R-:W1:Y:S04]  /*3d40*/  LDSM.16.M88.4 R84, [R119+0x7000] ;  /* 0x007000007754783b */ /* 0x000e680000000200 */
[----:B------:R-:W1:Y:S04]  /*3d50*/  LDSM.16.M88.4 R52, [R119+0x7800] ;  /* 0x007800007734783b */ /* 0x000e680000000200 */
[----:B------:R-:W-:Y:S04]  /*3d60*/  LDSM.16.M88.4 R68, [R117] ;  /* 0x000000007544783b */ /* 0x000fe80000000200 */
[----:B------:R-:W1:Y:S01]  /*3d70*/  LDSM.16.M88.4 R4, [R116+0x4000] ;  /* 0x004000007404783b */ /* 0x000e620000000200 */
[C---:B---3--:R-:W-:Y:S03]  /*3d80*/  HMMA.16816.F32.BF16 R36, R76.reuse, R32, RZ ;  /* 0x000000204c24723c */ /* 0x048fe600000418ff */
[----:B------:R-:W3:Y:S04]  /*3d90*/  LDSM.16.M88.4 R44, [R116+0x4800] ;  /* 0x00480000742c783b */ /* 0x000ee80000000200 */
[----:B------:R-:W3:Y:S01]  /*3da0*/  LDSM.16.M88.4 R48, [R116+0x5000] ;  /* 0x005000007430783b */ /* 0x000ee20000000200 */
[C---:B--2---:R-:W-:Y:S03]  /*3db0*/  HMMA.16816.F32.BF16 R28, R76.reuse, R24, RZ ;  /* 0x000000184c1c723c */ /* 0x044fe600000418ff */
[----:B------:R-:W-:Y:S04]  /*3dc0*/  LDSM.16.M88.4 R112, [R116+0x6800] ;  /* 0x006800007470783b */ /* 0x000fe80000000200 */
[----:B------:R-:W-:Y:S01]  /*3dd0*/  LDSM.16.M88.4 R108, [R116+0x7000] ;  /* 0x00700000746c783b */ /* 0x000fe20000000200 */
[C---:B----4-:R-:W-:Y:S03]  /*3de0*/  HMMA.16816.F32.BF16 R20, R76.reuse, R16, RZ ;  /* 0x000000104c14723c */ /* 0x050fe600000418ff */
[----:B------:R-:W-:Y:S04]  /*3df0*/  LDSM.16.M88.4 R72, [R116+0x7800] ;  /* 0x007800007448783b */ /* 0x000fe80000000200 */
[----:B------:R-:W-:Y:S01]  /*3e00*/  LDSM.16.M88.4 R64, [R63+0x4000] ;  /* 0x004000003f40783b */ /* 0x000fe20000000200 */
[C---:B-1----:R-:W-:Y:S03]  /*3e10*/  HMMA.16816.F32.BF16 R12, R76.reuse, R8, RZ ;  /* 0x000000084c0c723c */ /* 0x042fe600000418ff */
        /* <DEDUP_REMOVED lines=15> */
[C---:B------:R-:W-:Y:S08]  /*3f10*/  HMMA.16816.F32.BF16 R36, R68.reuse, R4, R36 ;  /* 0x000000044424723c */ /* 0x040ff00000041824 */
[C---:B------:R-:W-:Y:S01]  /*3f20*/  HMMA.16816.F32.BF16 R32, R68.reuse, R6, R32 ;  /* 0x000000064420723c */ /* 0x040fe20000041820 */
[----:B------:R-:W2:Y:S07]  /*3f30*/  LDSM.16.M88.4 R4, [R116+0x6000] ;  /* 0x006000007404783b */ /* 0x000eae0000000200 */
[C---:B---3--:R-:W-:Y:S08]  /*3f40*/  HMMA.16816.F32.BF16 R28, R68.reuse, R44, R28 ;  /* 0x0000002c441c723c */ /* 0x048ff0000004181c */
[C---:B------:R-:W-:Y:S01]  /*3f50*/  HMMA.16816.F32.BF16 R24, R68.reuse, R46, R24 ;  /* 0x0000002e4418723c */ /* 0x040fe20000041818 */
[----:B------:R-:W-:Y:S04]  /*3f60*/  LDSM.16.M88.4 R44, [R125] ;  /* 0x000000007d2c783b */ /* 0x000fe80000000200 */
[----:B------:R-:W-:Y:S03]  /*3f70*/  LDSM.16.M88.4 R124, [R125+0x2000] ;  /* 0x002000007d7c783b */ /* 0x000fe60000000200 */
        /* <DEDUP_REMOVED lines=22> */
[C---:B-1----:R-:W-:Y:S08]  /*40e0*/  HMMA.16816.F32.BF16 R20, R44.reuse, R52, R20 ;  /* 0x000000342c14723c */ /* 0x042ff00000041814 */
[C---:B------:R-:W-:Y:S01]  /*40f0*/  HMMA.16816.F32.BF16 R16, R44.reuse, R54, R16 ;  /* 0x000000362c10723c */ /* 0x040fe20000041810 */
[----:B------:R-:W1:Y:S07]  /*4100*/  LDSM.16.M88.4 R52, [R63+0x7000] ;  /* 0x007000003f34783b */ /* 0x000e6e0000000200 */
[C---:B------:R-:W-:Y:S08]  /*4110*/  HMMA.16816.F32.BF16 R36, R44.reuse, R64, R36 ;  /* 0x000000402c24723c */ /* 0x040ff00000041824 */
[C---:B------:R-:W-:Y:S01]  /*4120*/  HMMA.16816.F32.BF16 R32, R44.reuse, R66, R32 ;  /* 0x000000422c20723c */ /* 0x040fe20000041820 */
[----:B------:R-:W-:Y:S07]  /*4130*/  LDSM.16.M88.4 R64, [R61+0x4000] ;  /* 0x004000003d40783b */ /* 0x000fee0000000200 */
[C---:B--2---:R-:W-:Y:S08]  /*4140*/  HMMA.16816.F32.BF16 R12, R44.reuse, R4, R12 ;  /* 0x000000042c0c723c */ /* 0x044ff0000004180c */
[C---:B------:R-:W-:Y:S01]  /*4150*/  HMMA.16816.F32.BF16 R8, R44.reuse, R6, R8 ;  /* 0x000000062c08723c */ /* 0x040fe20000041808 */
[----:B------:R-:W-:Y:S07]  /*4160*/  LDSM.16.M88.4 R4, [R129] ;  /* 0x000000008104783b */ /* 0x000fee0000000200 */
[C---:B------:R-:W-:Y:S08]  /*4170*/  HMMA.16816.F32.BF16 R104, R44.reuse, R56, R104 ;  /* 0x000000382c68723c */ /* 0x040ff00000041868 */
[C---:B------:R-:W-:Y:S01]  /*4180*/  HMMA.16816.F32.BF16 R100, R44.reuse, R58, R100 ;  /* 0x0000003a2c64723c */ /* 0x040fe20000041864 */
[----:B------:R-:W2:Y:S07]  /*4190*/  LDSM.16.M88.4 R56, [R61+0x4800] ;  /* 0x004800003d38783b */ /* 0x000eae0000000200 */
[C---:B---3--:R-:W-:Y:S08]  /*41a0*/  HMMA.16816.F32.BF16 R96, R44.reuse, R48, R96 ;  /* 0x000000302c60723c */ /* 0x048ff00000041860 */
[C---:B------:R-:W-:Y:S01]  /*41b0*/  HMMA.16816.F32.BF16 R92, R44.reuse, R50, R92 ;  /* 0x000000322c5c723c */ /* 0x040fe2000004185c */
[----:B------:R-:W3:Y:S07]  /*41c0*/  LDSM.16.M88.4 R48, [R61+0x5000] ;  /* 0x005000003d30783b */ /* 0x000eee0000000200 */
[C---:B-1----:R-:W-:Y:S08]  /*41d0*/  HMMA.16816.F32.BF16 R88, R44.reuse, R52, R88 ;  /* 0x000000342c58723c */ /* 0x042ff00000041858 */
[C---:B------:R-:W-:Y:S01]  /*41e0*/  HMMA.16816.F32.BF16 R84, R44.reuse, R54, R84 ;  /* 0x000000362c54723c */ /* 0x040fe20000041854 */
[----:B------:R-:W1:Y:S07]  /*41f0*/  LDSM.16.M88.4 R52, [R61+0x5800] ;  /* 0x005800003d34783b */ /* 0x000e6e0000000200 */
[C---:B------:R-:W-:Y:S08]  /*4200*/  HMMA.16816.F32.BF16 R80, R44.reuse, R68, R80 ;  /* 0x000000442c50723c */ /* 0x040ff00000041850 */
[----:B------:R-:W-:Y:S01]  /*4210*/  HMMA.16816.F32.BF16 R76, R44, R70, R76 ;  /* 0x000000462c4c723c */ /* 0x000fe2000004184c */
[----:B------:R-:W4:Y:S04]  /*4220*/  LDSM.16.M88.4 R44, [R61+0x6000] ;  /* 0x006000003d2c783b */ /* 0x000f280000000200 */
[----:B------:R-:W-:Y:S03]  /*4230*/  LDSM.16.M88.4 R68, [R61+0x7800] ;  /* 0x007800003d44783b */ /* 0x000fe60000000200 */
[C---:B--2---:R-:W-:Y:S08]  /*4240*/  HMMA.16816.F32.BF16 R28, R4.reuse, R56, R28 ;  /* 0x00000038041c723c */ /* 0x044ff0000004181c */
[C---:B------:R-:W-:Y:S01]  /*4250*/  HMMA.16816.F32.BF16 R24, R4.reuse, R58, R24 ;  /* 0x0000003a0418723c */ /* 0x040fe20000041818 */
[----:B------:R-:W2:Y:S07]  /*4260*/  LDSM.16.M88.4 R56, [R61+0x6800] ;  /* 0x006800003d38783b */ /* 0x000eae0000000200 */
[C---:B---3--:R-:W-:Y:S08]  /*4270*/  HMMA.16816.F32.BF16 R20, R4.reuse, R48, R20 ;  /* 0x000000300414723c */ /* 0x048ff00000041814 */
[C---:B------:R-:W-:Y:S01]  /*4280*/  HMMA.16816.F32.BF16 R16, R4.reuse, R50, R16 ;  /* 0x000000320410723c */ /* 0x040fe20000041810 */
[----:B------:R-:W3:Y:S07]  /*4290*/  LDSM.16.M88.4 R48, [R61+0x7000] ;  /* 0x007000003d30783b */ /* 0x000eee0000000200 */
[C---:B-1----:R-:W-:Y:S08]  /*42a0*/  HMMA.16816.F32.BF16 R12, R4.reuse, R52, R12 ;  /* 0x00000034040c723c */ /* 0x042ff0000004180c */
[C---:B------:R-:W-:Y:S01]  /*42b0*/  HMMA.16816.F32.BF16 R8, R4.reuse, R54, R8 ;  /* 0x000000360408723c */ /* 0x040fe20000041808 */
[----:B------:R-:W-:Y:S04]  /*42c0*/  LDSM.16.M88.4 R52, [R121+0x2000] ;  /* 0x002000007934783b */ /* 0x000fe80000000200 */
[----:B------:R-:W-:Y:S03]  /*42d0*/  LDSM.16.M88.4 R120, [R63+0xa000] ;  /* 0x00a000003f78783b */ /* 0x000fe60000000200 */
[C---:B----4-:R-:W-:Y:S08]  /*42e0*/  HMMA.16816.F32.BF16 R104, R4.reuse, R44, R104 ;  /* 0x0000002c0468723c */ /* 0x050ff00000041868 */
[C---:B------:R-:W-:Y:S01]  /*42f0*/  HMMA.16816.F32.BF16 R100, R4.reuse, R46, R100 ;  /* 0x0000002e0464723c */ /* 0x040fe20000041864 */
[----:B------:R-:W1:Y:S07]  /*4300*/  LDSM.16.M88.4 R44, [R119+0x8800] ;  /* 0x00880000772c783b */ /* 0x000e6e0000000200 */
[C---:B------:R-:W-:Y:S08]  /*4310*/  HMMA.16816.F32.BF16 R36, R4.reuse, R64, R36 ;  /* 0x000000400424723c */ /* 0x040ff00000041824 */
[C---:B------:R-:W-:Y:S01]  /*4320*/  HMMA.16816.F32.BF16 R32, R4.reuse, R66, R32 ;  /* 0x000000420420723c */ /* 0x040fe20000041820 */
[----:B------:R-:W-:Y:S07]  /*4330*/  LDSM.16.M88.4 R64, [R119+0x8000] ;  /* 0x008000007740783b */ /* 0x000fee0000000200 */
[C---:B--2---:R-:W-:Y:S08]  /*4340*/  HMMA.16816.F32.BF16 R96, R4.reuse, R56, R96 ;  /* 0x000000380460723c */ /* 0x044ff00000041860 */
[C---:B------:R-:W-:Y:S01]  /*4350*/  HMMA.16816.F32.BF16 R92, R4.reuse, R58, R92 ;  /* 0x0000003a045c723c */ /* 0x040fe2000004185c */
[----:B------:R-:W2:Y:S07]  /*4360*/  LDSM.16.M88.4 R56, [R119+0x9000] ;  /* 0x009000007738783b */ /* 0x000eae0000000200 */
[C---:B---3--:R-:W-:Y:S08]  /*4370*/  HMMA.16816.F32.BF16 R88, R4.reuse, R48, R88 ;  /* 0x000000300458723c */ /* 0x048ff00000041858 */
[C---:B------:R-:W-:Y:S01]  /*4380*/  HMMA.16816.F32.BF16 R84, R4.reuse, R50, R84 ;  /* 0x000000320454723c */ /* 0x040fe20000041854 */
[----:B------:R-:W-:Y:S07]  /*4390*/  LDSM.16.M88.4 R48, [R119+0x9800] ;  /* 0x009800007730783b */ /* 0x000fee0000000200 */
[C---:B------:R-:W-:Y:S08]  /*43a0*/  HMMA.16816.F32.BF16 R80, R4.reuse, R68, R80 ;  /* 0x000000440450723c */ /* 0x040ff00000041850 */
[----:B------:R-:W-:Y:S01]  /*43b0*/  HMMA.16816.F32.BF16 R76, R4, R70, R76 ;  /* 0x00000046044c723c */ /* 0x000fe2000004184c */
[----:B------:R-:W3:Y:S04]  /*43c0*/  LDSM.16.M88.4 R4, [R119+0xa000] ;  /* 0x00a000007704783b */ /* 0x000ee80000000200 */
[----:B------:R-:W-:Y:S03]  /*43d0*/  LDSM.16.M88.4 R68, [R119+0xa800] ;  /* 0x00a800007744783b */ /* 0x000fe60000000200 */
[C---:B-1----:R-:W-:Y:S08]  /*43e0*/  HMMA.16816.F32.BF16 R28, R52.reuse, R44, R28 ;  /* 0x0000002c341c723c */ /* 0x042ff0000004181c */
[C---:B------:R-:W-:Y:S01]  /*43f0*/  HMMA.16816.F32.BF16 R24, R52.reuse, R46, R24 ;  /* 0x0000002e3418723c */ /* 0x040fe20000041818 */
[----:B------:R-:W1:Y:S07]  /*4400*/  LDSM.16.M88.4 R44, [R119+0xb000] ;  /* 0x00b00000772c783b */ /* 0x000e6e0000000200 */
[C---:B--2---:R-:W-:Y:S08]  /*4410*/  HMMA.16816.F32.BF16 R20, R52.reuse, R56, R20 ;  /* 0x000000383414723c */ /* 0x044ff00000041814 */
[C---:B------:R-:W-:Y:S01]  /*4420*/  HMMA.16816.F32.BF16 R16, R52.reuse, R58, R16 ;  /* 0x0000003a3410723c */ /* 0x040fe20000041810 */
[----:B------:R-:W-:Y:S07]  /*4430*/  LDSM.16.M88.4 R56, [R117+0x2000] ;  /* 0x002000007538783b */ /* 0x000fee0000000200 */
[C---:B------:R-:W-:Y:S08]  /*4440*/  HMMA.16816.F32.BF16 R36, R52.reuse, R64, R36 ;  /* 0x000000403424723c */ /* 0x040ff00000041824 */
[C---:B---3--:R-:W-:Y:S08]  /*4450*/  HMMA.16816.F32.BF16 R104, R52.reuse, R4, R104 ;  /* 0x000000043468723c */ /* 0x048ff00000041868 */
        /* <DEDUP_REMOVED lines=9> */
[----:B------:R-:W4:Y:S07]  /*44f0*/  LDSM.16.M88.4 R48, [R116+0x8000] ;  /* 0x008000007430783b */ /* 0x000f2e0000000200 */
[C---:B--2---:R-:W-:Y:S08]  /*4500*/  HMMA.16816.F32.BF16 R28, R56.reuse, R4, R28 ;  /* 0x00000004381c723c */ /* 0x044ff0000004181c */
[C---:B------:R-:W-:Y:S01]  /*4510*/  HMMA.16816.F32.BF16 R24, R56.reuse, R6, R24 ;  /* 0x000000063818723c */ /* 0x040fe20000041818 */
[----:B------:R-:W2:Y:S07]  /*4520*/  LDSM.16.M88.4 R4, [R63+0x9000] ;  /* 0x009000003f04783b */ /* 0x000eae0000000200 */
[C---:B-1----:R-:W-:Y:S08]  /*4530*/  HMMA.16816.F32.BF16 R12, R56.reuse, R44, R12 ;  /* 0x0000002c380c723c */ /* 0x042ff0000004180c */
[----:B------:R-:W-:Y:S01]  /*4540*/  HMMA.16816.F32.BF16 R8, R56, R46, R8 ;  /* 0x0000002e3808723c */ /* 0x000fe20000041808 */
[----:B------:R-:W1:Y:S07]  /*4550*/  LDSM.16.M88.4 R44, [R63+0x9800] ;  /* 0x009800003f2c783b */ /* 0x000e6e0000000200 */
[C---:B------:R-:W-:Y:S08]  /*4560*/  HMMA.16816.F32.BF16 R96, R52.reuse, R68, R96 ;  /* 0x000000443460723c */ /* 0x040ff00000041860 */
[C---:B------:R-:W-:Y:S01]  /*4570*/  HMMA.16816.F32.BF16 R92, R52.reuse, R70, R92 ;  /* 0x00000046345c723c */ /* 0x040fe2000004185c */
[----:B------:R-:W1:Y:S07]  /*4580*/  LDSM.16.M88.4 R68, [R116+0xb000] ;  /* 0x00b000007444783b */ /* 0x000e6e0000000200 */
[C---:B---3--:R-:W-:Y:S08]  /*4590*/  HMMA.16816.F32.BF16 R80, R52.reuse, R64, R80 ;  /* 0x000000403450723c */ /* 0x048ff00000041850 */
[----:B------:R-:W-:Y:S01]  /*45a0*/  HMMA.16816.F32.BF16 R76, R52, R66, R76 ;  /* 0x00000042344c723c */ /* 0x000fe2000004184c */
[----:B------:R-:W3:Y:S04]  /*45b0*/  LDSM.16.M88.4 R64, [R116+0xb800] ;  /* 0x00b800007440783b */ /* 0x000ee80000000200 */
[----:B------:R-:W3:Y:S03]  /*45c0*/  LDSM.16.M88.4 R116, [R63+0xa800] ;  /* 0x00a800003f74783b */ /* 0x000ee60000000200 */
[C---:B------:R-:W-:Y:S01]  /*45d0*/  HMMA.16816.F32.BF16 R20, R56.reuse, R112, R20 ;  /* 0x000000703814723c */ /* 0x040fe20000041814 */
[----:B------:R-:W-:Y:S07]  /*45e0*/  LDSM.16.M88.4 R52, [R63+0x8000] ;  /* 0x008000003f34783b */ /* 0x000fee0000000200 */
[C---:B------:R-:W-:Y:S01]  /*45f0*/  HMMA.16816.F32.BF16 R16, R56.reuse, R114, R16 ;  /* 0x000000723810723c */ /* 0x040fe20000041810 */
[----:B------:R-:W3:Y:S07]  /*4600*/  LDSM.16.M88.4 R112, [R63+0xb000] ;  /* 0x00b000003f70783b */ /* 0x000eee0000000200 */
[C---:B----4-:R-:W-:Y:S08]  /*4610*/  HMMA.16816.F32.BF16 R36, R56.reuse, R48, R36 ;  /* 0x000000303824723c */ /* 0x050ff00000041824 */
[----:B------:R-:W-:Y:S01]  /*4620*/  HMMA.16816.F32.BF16 R32, R56, R50, R32 ;  /* 0x000000323820723c */ /* 0x000fe20000041820 */
[----:B------:R-:W4:Y:S07]  /*4630*/  LDSM.16.M88.4 R48, [R63+0x8800] ;  /* 0x008800003f30783b */ /* 0x000f2e0000000200 */
[C---:B--2---:R-:W-:Y:S08]  /*4640*/  HMMA.16816.F32.BF16 R20, R124.reuse, R4, R20 ;  /* 0x000000047c14723c */ /* 0x044ff00000041814 */
[C---:B------:R-:W-:Y:S01]  /*4650*/  HMMA.16816.F32.BF16 R16, R124.reuse, R6, R16 ;  /* 0x000000067c10723c */ /* 0x040fe20000041810 */
[----:B------:R-:W-:Y:S07]  /*4660*/  LDSM.16.M88.4 R4, [R129+0x2000] ;  /* 0x002000008104783b */ /* 0x000fee0000000200 */
[C---:B-1----:R-:W-:Y:S08]  /*4670*/  HMMA.16816.F32.BF16 R12, R124.reuse, R44, R12 ;  /* 0x0000002c7c0c723c */ /* 0x042ff0000004180c */
[----:B------:R-:W-:Y:S01]  /*4680*/  HMMA.16816.F32.BF16 R8, R124, R46, R8 ;  /* 0x0000002e7c08723c */ /* 0x000fe20000041808 */
[----:B------:R-:W1:Y:S07]  /*4690*/  LDSM.16.M88.4 R44, [R61+0xb000] ;  /* 0x00b000003d2c783b */ /* 0x000e6e0000000200 */
[C---:B------:R-:W-:Y:S08]  /*46a0*/  HMMA.16816.F32.BF16 R96, R56.reuse, R72, R96 ;  /* 0x000000483860723c */ /* 0x040ff00000041860 */
[C---:B------:R-:W-:Y:S08]  /*46b0*/  HMMA.16816.F32.BF16 R88, R56.reuse, R68, R88 ;  /* 0x000000443858723c */ /* 0x040ff00000041858 */
[C---:B------:R-:W-:Y:S08]  /*46c0*/  HMMA.16816.F32.BF16 R104, R56.reuse, R108, R104 ;  /* 0x0000006c3868723c */ /* 0x040ff00000041868 */
[C---:B------:R-:W-:Y:S01]  /*46d0*/  HMMA.16816.F32.BF16 R100, R56.reuse, R110, R100 ;  /* 0x0000006e3864723c */ /* 0x040fe20000041864 */
[----:B------:R-:W2:Y:S07]  /*46e0*/  LDSM.16.M88.4 R108, [R63+0xb800] ;  /* 0x00b800003f6c783b */ /* 0x000eae0000000200 */
[C---:B------:R-:W-:Y:S01]  /*46f0*/  HMMA.16816.F32.BF16 R92, R56.reuse, R74, R92 ;  /* 0x0000004a385c723c */ /* 0x040fe2000004185c */
[----:B------:R-:W2:Y:S07]  /*4700*/  LDSM.16.M88.4 R72, [R61+0x8000] ;  /* 0x008000003d48783b */ /* 0x000eae0000000200 */
[C---:B------:R-:W-:Y:S01]  /*4710*/  HMMA.16816.F32.BF16 R84, R56.reuse, R70, R84 ;  /* 0x000000463854723c */ /* 0x040fe20000041854 */
[----:B------:R-:W2:Y:S07]  /*4720*/  LDSM.16.M88.4 R68, [R61+0x8800] ;  /* 0x008800003d44783b */ /* 0x000eae0000000200 */
[C---:B---3--:R-:W-:Y:S08]  /*4730*/  HMMA.16816.F32.BF16 R80, R56.reuse, R64, R80 ;  /* 0x000000403850723c */ /* 0x048ff00000041850 */
[----:B------:R-:W-:Y:S01]  /*4740*/  HMMA.16816.F32.BF16 R76, R56, R66, R76 ;  /* 0x00000042384c723c */ /* 0x000fe2000004184c */
[----:B------:R-:W3:Y:S04]  /*4750*/  LDSM.16.M88.4 R64, [R61+0x9000] ;  /* 0x009000003d40783b */ /* 0x000ee80000000200 */
[----:B------:R-:W3:Y:S03]  /*4760*/  LDSM.16.M88.4 R56, [R61+0x9800] ;  /* 0x009800003d38783b */ /* 0x000ee60000000200 */
[C---:B------:R-:W-:Y:S08]  /*4770*/  HMMA.16816.F32.BF16 R96, R124.reuse, R116, R96 ;  /* 0x000000747c60723c */ /* 0x040ff00000041860 */
[C---:B------:R-:W-:Y:S08]  /*4780*/  HMMA.16816.F32.BF16 R88, R124.reuse, R112, R88 ;  /* 0x000000707c58723c */ /* 0x040ff00000041858 */
[C---:B------:R-:W-:Y:S08]  /*4790*/  HMMA.16816.F32.BF16 R36, R124.reuse, R52, R36 ;  /* 0x000000347c24723c */ /* 0x040ff00000041824 */
[C---:B------:R-:W-:Y:S01]  /*47a0*/  HMMA.16816.F32.BF16 R32, R124.reuse, R54, R32 ;  /* 0x000000367c20723c */ /* 0x040fe20000041820 */
[----:B------:R-:W3:Y:S07]  /*47b0*/  LDSM.16.M88.4 R52, [R61+0xa000] ;  /* 0x00a000003d34783b */ /* 0x000eee0000000200 */
[C---:B----4-:R-:W-:Y:S08]  /*47c0*/  HMMA.16816.F32.BF16 R28, R124.reuse, R48, R28 ;  /* 0x000000307c1c723c */ /* 0x050ff0000004181c */
[C---:B------:R-:W-:Y:S01]  /*47d0*/  HMMA.16816.F32.BF16 R24, R124.reuse, R50, R24 ;  /* 0x000000327c18723c */ /* 0x040fe20000041818 */
[----:B------:R-:W4:Y:S07]  /*47e0*/  LDSM.16.M88.4 R48, [R61+0xa800] ;  /* 0x00a800003d30783b */ /* 0x000f2e0000000200 */
[----:B------:R-:W-:Y:S01]  /*47f0*/  HMMA.16816.F32.BF16 R116, R124, R118, R92 ;  /* 0x000000767c74723c */ /* 0x000fe2000004185c */
[----:B------:R4:W4:Y:S01]  /*4800*/  LDSM.16.M88.4 R92, [R61+0xb800] ;  /* 0x00b800003d5c783b */ /* 0x0009220000000200 */
[----:B------:R-:W-:-:S06]  /*4810*/  DEPBAR.LE SB0, 0x0 ;  /* 0x000080000000791a */ /* 0x000fcc0000000000 */
[----:B-1----:R-:W-:Y:S01]  /*4820*/  HMMA.16816.F32.BF16 R88, R4, R44, R88 ;  /* 0x0000002c0458723c */ /* 0x002fe20000041858 */
[----:B------:R-:W-:Y:S02]  /*4830*/  SHF.R.U32.HI R45, RZ, 0x2, R197 ;  /* 0x00000002ff2d7819 */ /* 0x000fe400000116c5 */
[----:B------:R-:W-:-:S04]  /*4840*/  LOP3.LUT R44, R198, 0x1f0, RZ, 0xc0, !PT ;  /* 0x000001f0c62c7812 */ /* 0x000fc800078ec0ff */
[----:B------:R-:W-:Y:S01]  /*4850*/  LOP3.LUT R44, R44, 0x7, R45, 0xf8, !PT ;  /* 0x000000072c2c7812 */ /* 0x000fe200078ef82d */
[----:B------:R-:W-:Y:S04]  /*4860*/  HMMA.16816.F32.BF16 R104, R124, R120, R104 ;  /* 0x000000787c68723c */ /* 0x000fe80000041868 */
[----:B------:R-:W-:-:S04]  /*4870*/  IMAD R213, R223, 0x40, R44 ;  /* 0x00000040dfd57824 */ /* 0x000fc800078e022c */
[----:B------:R-:W-:Y:S01]  /*4880*/  HMMA.16816.F32.BF16 R100, R124, R122, R100 ;  /* 0x0000007a7c64723c */ /* 0x000fe20000041864 */
[C---:B------:R-:W-:Y:S02]  /*4890*/  IMAD.IADD R128, R213.reuse, 0x1, R128 ;  /* 0x00000001d5807824 */ /* 0x040fe400078e0280 */
[----:B------:R-:W-:-:S03]  /*48a0*/  IMAD.IADD R213, R213, 0x1, R62 ;  /* 0x00000001d5d57824 */ /* 0x000fc600078e023e */
[C-C-:B------:R-:W-:Y:S02]  /*48b0*/  VIADDMNMX R212, R128.reuse, 0x1, R43.reuse, PT ;  /* 0x0000000180d47846 */ /* 0x140fe4000380012b */
[----:B------:R-:W-:Y:S01]  /*48c0*/  HMMA.16816.F32.BF16 R84, R124, R114, R84 ;  /* 0x000000727c54723c */ /* 0x000fe20000041854 */
[----:B------:R-:W-:-:S07]  /*48d0*/  VIADDMNMX R210, R128, 0x9, R43, PT ;  /* 0x0000000980d27846 */ /* 0x000fce000380012b */
[C---:B--2---:R-:W-:Y:S08]  /*48e0*/  HMMA.16816.F32.BF16 R80, R124.reuse, R108, R80 ;  /* 0x0000006c7c50723c */ /* 0x044ff00000041850 */
[----:B------:R-:W-:Y:S01]  /*48f0*/  HMMA.16816.F32.BF16 R76, R124, R110, R76 ;  /* 0x0000006e7c4c723c */ /* 0x000fe2000004184c */
[----:B------:R-:W-:-:S04]  /*4900*/  LOP3.LUT R127, R0, R135, RZ, 0xfc, !PT ;  /* 0x00000087007f7212 */ /* 0x000fc800078efcff */
[----:B------:R-:W-:Y:S01]  /*4910*/  ISETP.GT.AND P3, PT, R213, R127, PT ;  /* 0x0000007fd500720c */ /* 0x000fe20003f64270 */
[C---:B------:R-:W-:Y:S02]  /*4920*/  VIADD R133, R127.reuse, 0x1 ;  /* 0x000000017f857836 */ /* 0x040fe40000000000 */
[C---:B------:R-:W-:Y:S01]  /*4930*/  HMMA.16816.F32.BF16 R36, R4.reuse, R72, R36 ;  /* 0x000000480424723c */ /* 0x040fe20000041824 */
[----:B------:R-:W-:Y:S02]  /*4940*/  VIADD R129, R127, 0x11 ;  /* 0x000000117f817836 */ /* 0x000fe40000000000 */
[----:B------:R-:W-:Y:S01]  /*4950*/  ISETP.GT.AND P1, PT, R213, R133, PT ;  /* 0x00000085d500720c */ /* 0x000fe20003f24270 */
[C---:B------:R-:W-:Y:S02]  /*4960*/  VIADD R45, R127.reuse, 0x21 ;  /* 0x000000217f2d7836 */ /* 0x040fe40000000000 */
[C---:B------:R-:W-:Y:S02]  /*4970*/  VIADD R131, R127.reuse, 0x10 ;  /* 0x000000107f837836 */ /* 0x040fe40000000000 */
[----:B------:R-:W-:Y:S01]  /*4980*/  HMMA.16816.F32.BF16 R28, R4, R68, R28 ;  /* 0x00000044041c723c */ /* 0x000fe2000004181c */
[----:B------:R-:W-:-:S02]  /*4990*/  VIADD R123, R127, 0x19 ;  /* 0x000000197f7b7836 */ /* 0x000fc40000000000 */
[C---:B------:R-:W-:Y:S02]  /*49a0*/  VIADD R111, R127.reuse, 0x31 ;  /* 0x000000317f6f7836 */ /* 0x040fe40000000000 */
[C---:B------:R-:W-:Y:S02]  /*49b0*/  VIADD R125, R127.reuse, 0x18 ;  /* 0x000000187f7d7836 */ /* 0x040fe40000000000 */
[C---:B------:R-:W-:Y:S01]  /*49c0*/  VIADD R43, R127.reuse, 0x20 ;  /* 0x000000207f2b7836 */ /* 0x040fe20000000000 */
[----:B------:R-:W-:Y:S01]  /*49d0*/  HMMA.16816.F32.BF16 R32, R4, R74, R32 ;  /* 0x0000004a0420723c */ /* 0x000fe20000041820 */
[C---:B------:R-:W-:Y:S02]  /*49e0*/  VIADD R115, R127.reuse, 0x29 ;  /* 0x000000297f737836 */ /* 0x040fe40000000000 */
[C---:B------:R-:W-:Y:S02]  /*49f0*/  VIADD R75, R127.reuse, 0x41 ;  /* 0x000000417f4b7836 */ /* 0x040fe40000000000 */
[----:B------:R-:W-:-:S02]  /*4a00*/  VIADD R121, R127, 0x28 ;  /* 0x000000287f797836 */ /* 0x000fc40000000000 */
[C---:B------:R-:W-:Y:S01]  /*4a10*/  VIADD R113, R127.reuse, 0x30 ;  /* 0x000000307f717836 */ /* 0x040fe20000000000 */
[C---:B---3--:R-:W-:Y:S01]  /*4a20*/  HMMA.16816.F32.BF16 R20, R4.reuse, R64, R20 ;  /* 0x000000400414723c */ /* 0x048fe20000041814 */
[C---:B------:R-:W-:Y:S02]  /*4a30*/  VIADD R109, R127.reuse, 0x38 ;  /* 0x000000387f6d7836 */ /* 0x040fe40000000000 */
[C---:B------:R-:W-:Y:S02]  /*4a40*/  VIADD R73, R127.reuse, 0x48 ;  /* 0x000000487f497836 */ /* 0x040fe40000000000 */
[C---:B------:R-:W-:Y:S02]  /*4a50*/  VIADD R69, R127.reuse, 0x50 ;  /* 0x000000507f457836 */ /* 0x040fe40000000000 */
[C---:B------:R-:W-:Y:S01]  /*4a60*/  VIADD R63, R127.reuse, 0x59 ;  /* 0x000000597f3f7836 */ /* 0x040fe20000000000 */
[----:B------:R-:W-:Y:S01]  /*4a70*/  HMMA.16816.F32.BF16 R24, R4, R70, R24 ;  /* 0x000000460418723c */ /* 0x000fe20000041818 */
[----:B------:R-:W-:-:S02]  /*4a80*/  VIADD R71, R127, 0x49 ;  /* 0x000000497f477836 */ /* 0x000fc40000000000 */
[C---:B------:R-:W-:Y:S02]  /*4a90*/  VIADD R65, R127.reuse, 0x58 ;  /* 0x000000587f417836 */ /* 0x040fe40000000000 */
[----:B----4-:R-:W-:-:S03]  /*4aa0*/  VIADD R61, R127, 0x60 ;  /* 0x000000607f3d7836 */ /* 0x010fc60000000000 */
[----:B------:R-:W-:Y:S01]  /*4ab0*/  HMMA.16816.F32.BF16 R12, R4, R56, R12 ;  /* 0x00000038040c723c */ /* 0x000fe2000004180c */
[----:B------:R-:W-:Y:S01]  /*4ac0*/  FSEL R56, R37, -INF , !P1 ;  /* 0xff80000025387808 */ /* 0x000fe20004800000 */
[----:B------:R-:W-:Y:S01]  /*4ad0*/  VIADD R57, R127, 0x68 ;  /* 0x000000687f397836 */ /* 0x000fe20000000000 */
[----:B------:R-:W-:-:S05]  /*4ae0*/  ISETP.GT.AND P1, PT, R213, R129, PT ;  /* 0x00000081d500720c */ /* 0x000fca0003f24270 */
[----:B------:R-:W-:Y:S01]  /*4af0*/  HMMA.16816.F32.BF16 R16, R4, R66, R16 ;  /* 0x000000420410723c */ /* 0x000fe20000041810 */
[----:B------:R-:W-:-:S07]  /*4b00*/  VIADD R67, R127, 0x51 ;  /* 0x000000517f437836 */ /* 0x000fce0000000000 */
        /* <DEDUP_REMOVED lines=9> */
[----:B------:R-:W-:Y:S01]  /*4ba0*/  FSEL R50, R29, -INF , !P1 ;  /* 0xff8000001d327808 */ /* 0x000fe20004800000 */
[----:B------:R-:W-:Y:S01]  /*4bb0*/  VIADD R51, R127, 0x71 ;  /* 0x000000717f337836 */ /* 0x000fe20000000000 */
[----:B------:R-:W-:Y:S01]  /*4bc0*/  BAR.SYNC.DEFER_BLOCKING 0x0 ;  /* 0x0000000000007b1d */ /* 0x000fe20000010000 */
[----:B------:R-:W-:-:S04]  /*4bd0*/  ISETP.GT.AND P1, PT, R213, R45, PT ;  /* 0x0000002dd500720c */ /* 0x000fc80003f24270 */
[----:B------:R-:W-:Y:S01]  /*4be0*/  HMMA.16816.F32.BF16 R84, R4, R46, R84 ;  /* 0x0000002e0454723c */ /* 0x000fe20000041854 */
[----:B------:R-:W-:Y:S02]  /*4bf0*/  VIADD R46, R213, 0x8 ;  /* 0x00000008d52e7836 */ /* 0x000fe40000000000 */
[----:B------:R-:W-:-:S03]  /*4c00*/  VIADD R47, R127, 0x79 ;  /* 0x000000797f2f7836 */ /* 0x000fc60000000000 */
[----:B------:R-:W-:Y:S02]  /*4c10*/  VIMNMX R211, PT, PT, RZ, R46, !PT ;  /* 0x0000002effd37248 */ /* 0x000fe40007fe0100 */
[----:B------:R-:W-:Y:S01]  /*4c20*/  HMMA.16816.F32.BF16 R80, R4, R92, R80 ;  /* 0x0000005c0450723c */ /* 0x000fe20000041850 */
[----:B------:R-:W-:-:S07]  /*4c30*/  VIADD R93, R127, 0x40 ;  /* 0x000000407f5d7836 */ /* 0x000fce0000000000 */
[----:B------:R-:W-:Y:S01]  /*4c40*/  HMMA.16816.F32.BF16 R76, R4, R94, R76 ;  /* 0x0000005e044c723c */ /* 0x000fe2000004184c */
[C---:B------:R-:W-:Y:S01]  /*4c50*/  VIADD R5, R127.reuse, 0x9 ;  /* 0x000000097f057836 */ /* 0x040fe20000000000 */
[----:B------:R-:W-:Y:S01]  /*4c60*/  FSEL R4, R36, -INF , !P3 ;  /* 0xff80000024047808 */ /* 0x000fe20005800000 */
[----:B------:R-:W-:Y:S01]  /*4c70*/  VIADD R7, R127, 0x8 ;  /* 0x000000087f077836 */ /* 0x000fe20000000000 */
[----:B------:R-:W-:Y:S01]  /*4c80*/  ISETP.GT.AND P3, PT, R213, R131, PT ;  /* 0x00000083d500720c */ /* 0x000fe20003f64270 */
[----:B------:R-:W-:Y:S01]  /*4c90*/  VIADD R95, R127, 0x39 ;  /* 0x000000397f5f7836 */ /* 0x000fe20000000000 */
[C---:B------:R-:W-:Y:S02]  /*4ca0*/  ISETP.GT.AND P4, PT, R213.reuse, R5, PT ;  /* 0x00000005d500720c */ /* 0x040fe40003f84270 */
[----:B------:R-:W-:Y:S02]  /*4cb0*/  ISETP.GT.AND P5, PT, R213, R7, PT ;  /* 0x00000007d500720c */ /* 0x000fe40003fa4270 */
[----:B------:R-:W-:-:S02]  /*4cc0*/  FSEL R6, R33, -INF , !P4 ;  /* 0xff80000021067808 */ /* 0x000fc40006000000 */
[----:B------:R-:W-:Y:S02]  /*4cd0*/  ISETP.GT.AND P4, PT, R213, R123, PT ;  /* 0x0000007bd500720c */ /* 0x000fe40003f84270 */
[----:B------:R-:W-:Y:S02]  /*4ce0*/  FSEL R33, R21, -INF , !P1 ;  /* 0xff80000015217808 */ /* 0x000fe40004800000 */
[----:B------:R-:W-:Y:S02]  /*4cf0*/  FSEL R54, R32, -INF , !P5 ;  /* 0xff80000020367808 */ /* 0x000fe40006800000 */
[C---:B------:R-:W-:Y:S02]  /*4d00*/  ISETP.GT.AND P1, PT, R213.reuse, R111, PT ;  /* 0x0000006fd500720c */ /* 0x040fe40003f24270 */
[----:B------:R-:W-:Y:S02]  /*4d10*/  ISETP.GT.AND P5, PT, R213, R125, PT ;  /* 0x0000007dd500720c */ /* 0x000fe40003fa4270 */
[----:B------:R-:W-:-:S02]  /*4d20*/  FSEL R52, R28, -INF , !P3 ;  /* 0xff8000001c347808 */ /* 0x000fc40005800000 */
[----:B------:R-:W-:Y:S02]  /*4d30*/  FSEL R44, R25, -INF , !P4 ;  /* 0xff800000192c7808 */ /* 0x000fe40006000000 */
[C---:B------:R-:W-:Y:S02]  /*4d40*/  ISETP.GT.AND P3, PT, R213.reuse, R43, PT ;  /* 0x0000002bd500720c */ /* 0x040fe40003f64270 */
[----:B------:R-:W-:Y:S02]  /*4d50*/  ISETP.GT.AND P4, PT, R213, R115, PT ;  /* 0x00000073d500720c */ /* 0x000fe40003f84270 */
[----:B------:R-:W-:Y:S02]  /*4d60*/  FSEL R161, R13, -INF , !P1 ;  /* 0xff8000000da17808 */ /* 0x000fe40004800000 */
[----:B------:R-:W-:Y:S02]  /*4d70*/  FSEL R48, R24, -INF , !P5 ;  /* 0xff80000018307808 */ /* 0x000fe40006800000 */
[----:B------:R-:W-:-:S02]  /*4d80*/  ISETP.GT.AND P1, PT, R213, R75, PT ;  /* 0x0000004bd500720c */ /* 0x000fc40003f24270 */
        /* <DEDUP_REMOVED lines=31> */
[----:B------:R-:W-:Y:S02]  /*4f80*/  ISETP.GT.AND P1, PT, R46, R127, PT ;  /* 0x0000007f2e00720c */ /* 0x000fe40003f24270 */
[----:B------:R-:W-:Y:S02]  /*4f90*/  ISETP.GT.AND P5, PT, R213, R57, PT ;  /* 0x00000039d500720c */ /* 0x000fe40003fa4270 */
[----:B------:R-:W-:Y:S02]  /*4fa0*/  FSEL R88, R88, -INF , !P3 ;  /* 0xff80000058587808 */ /* 0x000fe40005800000 */
[----:B------:R-:W-:Y:S02]  /*4fb0*/  FSEL R85, R85, -INF , !P4 ;  /* 0xff80000055557808 */ /* 0x000fe40006000000 */
[----:B------:R-:W-:-:S02]  /*4fc0*/  ISETP.GT.AND P3, PT, R213, R53, PT ;  /* 0x00000035d500720c */ /* 0x000fc40003f64270 */
[----:B------:R-:W-:Y:S02]  /*4fd0*/  ISETP.GT.AND P4, PT, R213, R47, PT ;  /* 0x0000002fd500720c */ /* 0x000fe40003f84270 */
[----:B------:R-:W-:Y:S02]  /*4fe0*/  FSEL R32, R38, -INF , !P1 ;  /* 0xff80000026207808 */ /* 0x000fe40004800000 */
[----:B------:R-:W-:Y:S02]  /*4ff0*/  FSEL R84, R84, -INF , !P5 ;  /* 0xff80000054547808 */ /* 0x000fe40006800000 */
[----:B------:R-:W-:Y:S02]  /*5000*/  ISETP.GE.AND P1, PT, R133, R212, PT ;  /* 0x000000d48500720c */ /* 0x000fe40003f26270 */
[----:B------:R-:W-:Y:S02]  /*5010*/  ISETP.GT.AND P5, PT, R213, R49, PT ;  /* 0x00000031d500720c */ /* 0x000fe40003fa4270 */
[----:B------:R-:W-:-:S02]  /*5020*/  FSEL R80, R80, -INF , !P3 ;  /* 0xff80000050507808 */ /* 0x000fc40005800000 */
[----:B------:R-:W-:Y:S02]  /*5030*/  FSEL R77, R77, -INF , !P4 ;  /* 0xff8000004d4d7808 */ /* 0x000fe40006000000 */
[----:B------:R-:W-:Y:S02]  /*5040*/  ISETP.GE.AND P3, PT, R127, R212, PT ;  /* 0x000000d47f00720c */ /* 0x000fe40003f66270 */
[----:B------:R-:W-:Y:S02]  /*5050*/  ISETP.GT.AND P4, PT, R46, R133, PT ;  /* 0x000000852e00720c */ /* 0x000fe40003f84270 */
[----:B------:R-:W-:Y:S02]  /*5060*/  FSEL R25, R56, -INF , !P1 ;  /* 0xff80000038197808 */ /* 0x000fe40004800000 */
[----:B------:R-:W-:Y:S02]  /*5070*/  FSEL R76, R76, -INF , !P5 ;  /* 0xff8000004c4c7808 */ /* 0x000fe40006800000 */
[----:B------:R-:W-:-:S02]  /*5080*/  ISETP.GT.AND P1, PT, R46, R7, PT ;  /* 0x000000072e00720c */ /* 0x000fc40003f24270 */
[-C--:B------:R-:W-:Y:S02]  /*5090*/  ISETP.GE.AND P5, PT, R127, R210.reuse, PT ;  /* 0x000000d27f00720c */ /* 0x080fe40003fa6270 */
[----:B------:R-:W-:Y:S02]  /*50a0*/  FSEL R4, R4, -INF , !P3 ;  /* 0xff80000004047808 */ /* 0x000fe40005800000 */
[----:B------:R-:W-:Y:S02]  /*50b0*/  FSEL R24, R39, -INF , !P4 ;  /* 0xff80000027187808 */ /* 0x000fe40006000000 */
[----:B------:R-:W-:Y:S02]  /*50c0*/  ISETP.GE.AND P3, PT, R133, R210, PT ;  /* 0x000000d28500720c */ /* 0x000fe40003f66270 */
[----:B------:R-:W-:Y:S02]  /*50d0*/  ISETP.GE.AND P4, PT, R7, R212, PT ;  /* 0x000000d40700720c */ /* 0x000fe40003f86270 */
[----:B------:R-:W-:-:S02]  /*50e0*/  FSEL R28, R34, -INF , !P1 ;  /* 0xff800000221c7808 */ /* 0x000fc40004800000 */
[----:B------:R-:W-:Y:S02]  /*50f0*/  FSEL R32, R32, -INF , !P5 ;  /* 0xff80000020207808 */ /* 0x000fe40006800000 */
[----:B------:R-:W-:Y:S02]  /*5100*/  ISETP.GE.AND P1, PT, R5, R212, PT ;  /* 0x000000d40500720c */ /* 0x000fe40003f26270 */
[----:B------:R-:W-:Y:S02]  /*5110*/  ISETP.GE.AND P5, PT, R7, R210, PT ;  /* 0x000000d20700720c */ /* 0x000fe40003fa6270 */
[----:B------:R-:W-:Y:S02]  /*5120*/  FSEL R24, R24, -INF , !P3 ;  /* 0xff80000018187808 */ /* 0x000fe40005800000 */
[----:B------:R-:W-:Y:S02]  /*5130*/  FSEL R7, R54, -INF , !P4 ;  /* 0xff80000036077808 */ /* 0x000fe40006000000 */
[----:B------:R-:W-:-:S02]  /*5140*/  ISETP.GT.AND P3, PT, R46, R5, PT ;  /* 0x000000052e00720c */ /* 0x000fc40003f64270 */
[----:B------:R-:W-:Y:S02]  /*5150*/  ISETP.GE.AND P4, PT, R5, R210, PT ;  /* 0x000000d20500720c */ /* 0x000fe40003f86270 */
[----:B------:R-:W-:Y:S02]  /*5160*/  FSEL R5, R6, -INF , !P1 ;  /* 0xff80000006057808 */ /* 0x000fe40004800000 */
[----:B------:R-:W-:Y:S02]  /*5170*/  ISETP.GT.AND P1, PT, R46, R131, PT ;  /* 0x000000832e00720c */ /* 0x000fe40003f24270 */
[----:B------:R-:W-:Y:S02]  /*5180*/  FSEL R35, R35, -INF , !P3 ;  /* 0xff80000023237808 */ /* 0x000fe40005800000 */
[----:B------:R-:W-:Y:S02]  /*5190*/  FSEL R20, R30, -INF , !P1 ;  /* 0xff8000001e147808 */ /* 0x000fe40004800000 */
[----:B------:R-:W-:-:S02]  /*51a0*/  ISETP.GE.AND P1, PT, R129, R212, PT ;  /* 0x000000d48100720c */ /* 0x000fc40003f26270 */
[----:B------:R-:W-:Y:S02]  /*51b0*/  ISETP.GE.AND P3, PT, R131, R212, PT ;  /* 0x000000d48300720c */ /* 0x000fe40003f66270 */
[----:B------:R-:W-:Y:S02]  /*51c0*/  FSEL R6, R35, -INF , !P4 ;  /* 0xff80000023067808 */ /* 0x000fe40006000000 */
[----:B------:R-:W-:Y:S02]  /*51d0*/  ISETP.GT.AND P4, PT, R46, R129, PT ;  /* 0x000000812e00720c */ /* 0x000fe40003f84270 */
[----:B------:R-:W-:Y:S02]  /*51e0*/  FSEL R9, R50, -INF , !P1 ;  /* 0xff80000032097808 */ /* 0x000fe40004800000 */
[----:B------:R-:W-:Y:S02]  /*51f0*/  ISETP.GT.AND P1, PT, R46, R125, PT ;  /* 0x0000007d2e00720c */ /* 0x000fe40003f24270 */
[----:B------:R-:W-:-:S02]  /*5200*/  FSEL R21, R52, -INF , !P3 ;  /* 0xff80000034157808 */ /* 0x000fc40005800000 */
[----:B------:R-:W-:Y:S02]  /*5210*/  ISETP.GE.AND P3, PT, R129, R210, PT ;  /* 0x000000d28100720c */ /* 0x000fe40003f66270 */
[----:B------:R-:W-:Y:S02]  /*5220*/  FSEL R16, R31, -INF , !P4 ;  /* 0xff8000001f107808 */ /* 0x000fe40006000000 */
[----:B------:R-:W-:Y:S02]  /*5230*/  FSEL R8, R26, -INF , !P1 ;  /* 0xff8000001a087808 */ /* 0x000fe40004800000 */
[----:B------:R-:W-:Y:S02]  /*5240*/  FSEL R28, R28, -INF , !P5 ;  /* 0xff8000001c1c7808 */ /* 0x000fe40006800000 */
[----:B------:R-:W-:Y:S02]  /*5250*/  ISETP.GE.AND P1, PT, R123, R212, PT ;  /* 0x000000d47b00720c */ /* 0x000fe40003f26270 */
[----:B------:R-:W-:-:S02]  /*5260*/  ISETP.GE.AND P5, PT, R131, R210, PT ;  /* 0x000000d28300720c */ /* 0x000fc40003fa6270 */
        /* <DEDUP_REMOVED lines=26> */
[----:B------:R-:W-:Y:S02]  /*5410*/  FSEL R37, R37, -INF , !P1 ;  /* 0xff80000025257808 */ /* 0x000fe40004800000 */
[C---:B------:R-:W-:Y:S02]  /*5420*/  ISETP.GT.AND P3, PT, R46.reuse, R115, PT ;  /* 0x000000732e00720c */ /* 0x040fe40003f64270 */
[----:B------:R-:W-:Y:S02]  /*5430*/  ISETP.GT.AND P1, PT, R46, R113, PT ;  /* 0x000000712e00720c */ /* 0x000fe40003f24270 */
[----:B------:R-:W-:-:S02]  /*5440*/  FSEL R39, R29, -INF , !P4 ;  /* 0xff8000001d277808 */ /* 0x000fc40006000000 */
[----:B------:R-:W-:Y:S02]  /*5450*/  ISETP.GE.AND P4, PT, R115, R210, PT ;  /* 0x000000d27300720c */ /* 0x000fe40003f86270 */
[----:B------:R-:W-:Y:S02]  /*5460*/  FSEL R19, R19, -INF , !P3 ;  /* 0xff80000013137808 */ /* 0x000fe40005800000 */
[----:B------:R-:W-:Y:S02]  /*5470*/  FSEL R14, R14, -INF , !P1 ;  /* 0xff8000000e0e7808 */ /* 0x000fe40004800000 */
[-C--:B------:R-:W-:Y:S02]  /*5480*/  ISETP.GE.AND P1, PT, R111, R212.reuse, PT ;  /* 0x000000d46f00720c */ /* 0x080fe40003f26270 */
[----:B------:R-:W-:Y:S02]  /*5490*/  ISETP.GE.AND P3, PT, R113, R212, PT ;  /* 0x000000d47100720c */ /* 0x000fe40003f66270 */
[----:B------:R-:W-:-:S02]  /*54a0*/  FSEL R36, R19, -INF , !P4 ;  /* 0xff80000013247808 */ /* 0x000fc40006000000 */
[C---:B------:R-:W-:Y:S02]  /*54b0*/  ISETP.GT.AND P4, PT, R46.reuse, R111, PT ;  /* 0x0000006f2e00720c */ /* 0x040fe40003f84270 */
[----:B------:R-:W-:Y:S02]  /*54c0*/  FSEL R161, R161, -INF , !P1 ;  /* 0xff800000a1a17808 */ /* 0x000fe40004800000 */
[----:B------:R-:W-:Y:S02]  /*54d0*/  ISETP.GT.AND P1, PT, R46, R109, PT ;  /* 0x0000006d2e00720c */ /* 0x000fe40003f24270 */
[----:B------:R-:W-:Y:S02]  /*54e0*/  FSEL R159, R159, -INF , !P3 ;  /* 0xff8000009f9f7808 */ /* 0x000fe40005800000 */
[----:B------:R-:W-:Y:S02]  /*54f0*/  ISETP.GE.AND P3, PT, R111, R210, PT ;  /* 0x000000d26f00720c */ /* 0x000fe40003f66270 */
[----:B------:R-:W-:-:S02]  /*5500*/  FSEL R15, R15, -INF , !P4 ;  /* 0xff8000000f0f7808 */ /* 0x000fc40006000000 */
[----:B------:R-:W-:Y:S02]  /*5510*/  FSEL R10, R10, -INF , !P1 ;  /* 0xff8000000a0a7808 */ /* 0x000fe40004800000 */
[-C--:B------:R-:W-:Y:S02]  /*5520*/  ISETP.GE.AND P1, PT, R95, R212.reuse, PT ;  /* 0x000000d45f00720c */ /* 0x080fe40003f26270 */
[----:B------:R-:W-:Y:S02]  /*5530*/  ISETP.GE.AND P4, PT, R109, R212, PT ;  /* 0x000000d46d00720c */ /* 0x000fe40003f86270 */
[----:B------:R-:W-:Y:S02]  /*5540*/  FSEL R164, R15, -INF , !P3 ;  /* 0xff8000000fa47808 */ /* 0x000fe40005800000 */
[----:B------:R-:W-:Y:S02]  /*5550*/  ISETP.GT.AND P3, PT, R46, R95, PT ;  /* 0x0000005f2e00720c */ /* 0x000fe40003f64270 */
[----:B------:R-:W-:-:S02]  /*5560*/  FSEL R163, R163, -INF , !P1 ;  /* 0xff800000a3a37808 */ /* 0x000fc40004800000 */
[----:B------:R-:W-:Y:S02]  /*5570*/  ISETP.GT.AND P1, PT, R46, R93, PT ;  /* 0x0000005d2e00720c */ /* 0x000fe40003f24270 */
[----:B------:R-:W-:Y:S02]  /*5580*/  FSEL R173, R173, -INF , !P4 ;  /* 0xff800000adad7808 */ /* 0x000fe40006000000 */
[----:B------:R-:W-:Y:S02]  /*5590*/  ISETP.GE.AND P4, PT, R95, R210, PT ;  /* 0x000000d25f00720c */ /* 0x000fe40003f86270 */
[----:B------:R-:W-:Y:S02]  /*55a0*/  FSEL R11, R11, -INF , !P3 ;  /* 0xff8000000b0b7808 */ /* 0x000fe40005800000 */
[----:B------:R-:W-:Y:S02]  /*55b0*/  FSEL R106, R106, -INF , !P1 ;  /* 0xff8000006a6a7808 */ /* 0x000fe40004800000 */
[----:B------:R-:W-:-:S02]  /*55c0*/  ISETP.GE.AND P1, PT, R75, R212, PT ;  /* 0x000000d44b00720c */ /* 0x000fc40003f26270 */
[----:B------:R-:W-:Y:S02]  /*55d0*/  ISETP.GE.AND P3, PT, R93, R212, PT ;  /* 0x000000d45d00720c */ /* 0x000fe40003f66270 */
[----:B------:R-:W-:Y:S02]  /*55e0*/  FSEL R162, R11, -INF , !P4 ;  /* 0xff8000000ba27808 */ /* 0x000fe40006000000 */
[----:B------:R-:W-:Y:S02]  /*55f0*/  ISETP.GT.AND P4, PT, R46, R75, PT ;  /* 0x0000004b2e00720c */ /* 0x000fe40003f84270 */
[----:B------:R-:W-:Y:S02]  /*5600*/  FSEL R179, R105, -INF , !P1 ;  /* 0xff80000069b37808 */ /* 0x000fe40004800000 */
[----:B------:R-:W-:Y:S02]  /*5610*/  FSEL R181, R104, -INF , !P3 ;  /* 0xff80000068b57808 */ /* 0x000fe40005800000 */
[----:B------:R-:W-:-:S02]  /*5620*/  ISETP.GT.AND P1, PT, R46, R73, PT ;  /* 0x000000492e00720c */ /* 0x000fc40003f24270 */
[----:B------:R-:W-:Y:S02]  /*5630*/  ISETP.GE.AND P3, PT, R75, R210, PT ;  /* 0x000000d24b00720c */ /* 0x000fe40003f66270 */
[----:B------:R-:W-:Y:S02]  /*5640*/  FSEL R107, R107, -INF , !P4 ;  /* 0xff8000006b6b7808 */ /* 0x000fe40006000000 */
[----:B------:R-:W-:Y:S02]  /*5650*/  FSEL R102, R102, -INF , !P1 ;  /* 0xff80000066667808 */ /* 0x000fe40004800000 */
[-C--:B------:R-:W-:Y:S02]  /*5660*/  ISETP.GE.AND P4, PT, R73, R212.reuse, PT ;  /* 0x000000d44900720c */ /* 0x080fe40003f86270 */
[----:B------:R-:W-:Y:S02]  /*5670*/  FSEL R170, R107, -INF , !P3 ;  /* 0xff8000006baa7808 */ /* 0x000fe40005800000 */
[----:B------:R-:W-:-:S02]  /*5680*/  ISETP.GE.AND P1, PT, R71, R212, PT ;  /* 0x000000d44700720c */ /* 0x000fc40003f26270 */
[----:B------:R-:W-:Y:S02]  /*5690*/  ISETP.GT.AND P3, PT, R46, R71, PT ;  /* 0x000000472e00720c */ /* 0x000fe40003f64270 */
[----:B------:R-:W-:Y:S02]  /*56a0*/  FSEL R175, R100, -INF , !P4 ;  /* 0xff80000064af7808 */ /* 0x000fe40006000000 */
[----:B------:R-:W-:Y:S02]  /*56b0*/  FSEL R177, R101, -INF , !P1 ;  /* 0xff80000065b17808 */ /* 0x000fe40004800000 */
[----:B------:R-:W-:Y:S02]  /*56c0*/  ISETP.GE.AND P4, PT, R71, R210, PT ;  /* 0x000000d24700720c */ /* 0x000fe40003f86270 */
[----:B------:R-:W-:Y:S02]  /*56d0*/  FSEL R103, R103, -INF , !P3 ;  /* 0xff80000067677808 */ /* 0x000fe40005800000 */
[----:B------:R-:W-:-:S02]  /*56e0*/  ISETP.GT.AND P1, PT, R46, R69, PT ;  /* 0x000000452e00720c */ /* 0x000fc40003f24270 */
[-C--:B------:R-:W-:Y:S02]  /*56f0*/  ISETP.GE.AND P3, PT, R69, R212.reuse, PT ;  /* 0x000000d44500720c */ /* 0x080fe40003f66270 */
[----:B------:R-:W-:Y:S02]  /*5700*/  FSEL R184, R103, -INF , !P4 ;  /* 0xff80000067b87808 */ /* 0x000fe40006000000 */
[----:B------:R-:W-:Y:S02]  /*5710*/  FSEL R98, R98, -INF , !P1 ;  /* 0xff80000062627808 */ /* 0x000fe40004800000 */
[----:B------:R-:W-:Y:S02]  /*5720*/  ISETP.GT.AND P4, PT, R46, R67, PT ;  /* 0x000000432e00720c */ /* 0x000fe40003f84270 */
[----:B------:R-:W-:Y:S02]  /*5730*/  ISETP.GE.AND P1, PT, R67, R212, PT ;  /* 0x000000d44300720c */ /* 0x000fe40003f26270 */
[----:B------:R-:W-:-:S02]  /*5740*/  FSEL R171, R96, -INF , !P3 ;  /* 0xff80000060ab7808 */ /* 0x000fc40005800000 */
[-C--:B------:R-:W-:Y:S02]  /*5750*/  ISETP.GE.AND P3, PT, R67, R210.reuse, PT ;  /* 0x000000d24300720c */ /* 0x080fe40003f66270 */
[----:B------:R-:W-:Y:S02]  /*5760*/  FSEL R99, R99, -INF , !P4 ;  /* 0xff80000063637808 */ /* 0x000fe40006000000 */
[----:B------:R-:W-:Y:S02]  /*5770*/  FSEL R169, R97, -INF , !P1 ;  /* 0xff80000061a97808 */ /* 0x000fe40004800000 */
[----:B------:R-:W-:Y:S02]  /*5780*/  FSEL R44, R22, -INF , !P5 ;  /* 0xff800000162c7808 */ /* 0x000fe40006800000 */
[----:B------:R-:W-:Y:S02]  /*5790*/  ISETP.GT.AND P1, PT, R46, R65, PT ;  /* 0x000000412e00720c */ /* 0x000fe40003f24270 */
[----:B------:R-:W-:-:S02]  /*57a0*/  ISETP.GE.AND P5, PT, R121, R210, PT ;  /* 0x000000d27900720c */ /* 0x000fc40003fa6270 */
[-C--:B------:R-:W-:Y:S02]  /*57b0*/  ISETP.GE.AND P4, PT, R65, R212.reuse, PT ;  /* 0x000000d44100720c */ /* 0x080fe40003f86270 */
[----:B------:R-:W-:Y:S02]  /*57c0*/  FSEL R178, R99, -INF , !P3 ;  /* 0xff80000063b27808 */ /* 0x000fe40005800000 */
[----:B------:R-:W-:Y:S02]  /*57d0*/  ISETP.GT.AND P3, PT, R46, R63, PT ;  /* 0x0000003f2e00720c */ /* 0x000fe40003f64270 */
[----:B------:R-:W-:Y:S02]  /*57e0*/  FSEL R118, R118, -INF , !P1 ;  /* 0xff80000076767808 */ /* 0x000fe40004800000 */
[----:B------:R-:W-:Y:S02]  /*57f0*/  FSEL R50, R18, -INF , !P5 ;  /* 0xff80000012327808 */ /* 0x000fe40006800000 */
[----:B------:R-:W-:-:S02]  /*5800*/  ISETP.GE.AND P1, PT, R63, R212, PT ;  /* 0x000000d43f00720c */ /* 0x000fc40003f26270 */
[-C--:B------:R-:W-:Y:S02]  /*5810*/  ISETP.GE.AND P5, PT, R113, R210.reuse, PT ;  /* 0x000000d27100720c */ /* 0x080fe40003fa6270 */
[----:B------:R-:W-:Y:S02]  /*5820*/  FSEL R167, R116, -INF , !P4 ;  /* 0xff80000074a77808 */ /* 0x000fe40006000000 */
[----:B------:R-:W-:Y:S02]  /*5830*/  ISETP.GE.AND P4, PT, R63, R210, PT ;  /* 0x000000d23f00720c */ /* 0x000fe40003f86270 */
[----:B------:R-:W-:Y:S02]  /*5840*/  FSEL R119, R119, -INF , !P3 ;  /* 0xff80000077777808 */ /* 0x000fe40005800000 */
[----:B------:R-:W-:Y:S02]  /*5850*/  FSEL R165, R117, -INF , !P1 ;  /* 0xff80000075a57808 */ /* 0x000fe40004800000 */
[----:B------:R-:W-:-:S02]  /*5860*/  FSEL R166, R14, -INF , !P5 ;  /* 0xff8000000ea67808 */ /* 0x000fc40006800000 */
[C---:B------:R-:W-:Y:S02]  /*5870*/  ISETP.GT.AND P1, PT, R46.reuse, R61, PT ;  /* 0x0000003d2e00720c */ /* 0x040fe40003f24270 */
[----:B------:R-:W-:Y:S02]  /*5880*/  ISETP.GE.AND P5, PT, R109, R210, PT ;  /* 0x000000d26d00720c */ /* 0x000fe40003fa6270 */
[----:B------:R-:W-:Y:S02]  /*5890*/  ISETP.GE.AND P3, PT, R61, R212, PT ;  /* 0x000000d43d00720c */ /* 0x000fe40003f66270 */
[----:B------:R-:W-:Y:S02]  /*58a0*/  FSEL R168, R119, -INF , !P4 ;  /* 0xff80000077a87808 */ /* 0x000fe40006000000 */
[----:B------:R-:W-:Y:S02]  /*58b0*/  ISETP.GT.AND P4, PT, R46, R59, PT ;  /* 0x0000003b2e00720c */ /* 0x000fe40003f84270 */
[----:B------:R-:W-:-:S02]  /*58c0*/  FSEL R90, R90, -INF , !P1 ;  /* 0xff8000005a5a7808 */ /* 0x000fc40004800000 */
[----:B------:R-:W-:Y:S02]  /*58d0*/  FSEL R160, R10, -INF , !P5 ;  /* 0xff8000000aa07808 */ /* 0x000fe40006800000 */
[----:B------:R-:W-:Y:S02]  /*58e0*/  ISETP.GE.AND P1, PT, R59, R212, PT ;  /* 0x000000d43b00720c */ /* 0x000fe40003f26270 */
[-C--:B------:R-:W-:Y:S02]  /*58f0*/  ISETP.GE.AND P5, PT, R93, R210.reuse, PT ;  /* 0x000000d25d00720c */ /* 0x080fe40003fa6270 */
[----:B------:R-:W-:Y:S02]  /*5900*/  FSEL R155, R88, -INF , !P3 ;  /* 0xff800000589b7808 */ /* 0x000fe40005800000 */
[----:B------:R-:W-:Y:S02]  /*5910*/  ISETP.GE.AND P3, PT, R59, R210, PT ;  /* 0x000000d23b00720c */ /* 0x000fe40003f66270 */
[----:B------:R-:W-:-:S02]  /*5920*/  FSEL R91, R91, -INF , !P4 ;  /* 0xff8000005b5b7808 */ /* 0x000fc40006000000 */
[----:B------:R-:W-:Y:S02]  /*5930*/  FSEL R153, R89, -INF , !P1 ;  /* 0xff80000059997808 */ /* 0x000fe40004800000 */
[----:B------:R-:W-:Y:S02]  /*5940*/  FSEL R172, R106, -INF , !P5 ;  /* 0xff8000006aac7808 */ /* 0x000fe40006800000 */
[----:B------:R-:W-:Y:S02]  /*5950*/  ISETP.GT.AND P1, PT, R46, R57, PT ;  /* 0x000000392e00720c */ /* 0x000fe40003f24270 */
[----:B------:R-:W-:Y:S02]  /*5960*/  ISETP.GE.AND P5, PT, R73, R210, PT ;  /* 0x000000d24900720c */ /* 0x000fe40003fa6270 */
[----:B------:R-:W-:Y:S02]  /*5970*/  ISETP.GE.AND P4, PT, R57, R212, PT ;  /* 0x000000d43900720c */ /* 0x000fe40003f86270 */
[----:B------:R-:W-:-:S02]  /*5980*/  FSEL R156, R91, -INF , !P3 ;  /* 0xff8000005b9c7808 */ /* 0x000fc40005800000 */
[----:B------:R-:W-:Y:S02]  /*5990*/  ISETP.GT.AND P3, PT, R46, R55, PT ;  /* 0x000000372e00720c */ /* 0x000fe40003f64270 */
[----:B------:R-:W-:Y:S02]  /*59a0*/  FSEL R86, R86, -INF , !P1 ;  /* 0xff80000056567808 */ /* 0x000fe40004800000 */
[----:B------:R-:W-:Y:S02]  /*59b0*/  FSEL R176, R102, -INF , !P5 ;  /* 0xff80000066b07808 */ /* 0x000fe40006800000 */
[----:B------:R-:W-:Y:S02]  /*59c0*/  FSEL R151, R84, -INF , !P4 ;  /* 0xff80000054977808 */ /* 0x000fe40006000000 */
[----:B------:R-:W-:Y:S02]  /*59d0*/  ISETP.GE.AND P1, PT, R55, R212, PT ;  /* 0x000000d43700720c */ /* 0x000fe40003f26270 */
[----:B------:R-:W-:-:S02]  /*59e0*/  ISETP.GE.AND P5, PT, R69, R210, PT ;  /* 0x000000d24500720c */ /* 0x000fc40003fa6270 */
[----:B------:R-:W-:Y:S02]  /*59f0*/  ISETP.GE.AND P4, PT, R55, R210, PT ;  /* 0x000000d23700720c */ /* 0x000fe40003f86270 */
[----:B------:R-:W-:Y:S02]  /*5a00*/  FSEL R87, R87, -INF , !P3 ;  /* 0xff80000057577808 */ /* 0x000fe40005800000 */
[----:B------:R-:W-:Y:S02]  /*5a10*/  FSEL R149, R85, -INF , !P1 ;  /* 0xff80000055957808 */ /* 0x000fe40004800000 */
[----:B------:R-:W-:Y:S02]  /*5a20*/  FSEL R180, R98, -INF , !P5 ;  /* 0xff80000062b47808 */ /* 0x000fe40006800000 */
[----:B------:R-:W-:Y:S02]  /*5a30*/  ISETP.GT.AND P1, PT, R46, R53, PT ;  /* 0x000000352e00720c */ /* 0x000fe40003f24270 */
[----:B------:R-:W-:-:S02]  /*5a40*/  FSEL R152, R87, -INF , !P4 ;  /* 0xff80000057987808 */ /* 0x000fc40006000000 */
[-C--:B------:R-:W-:Y:S02]  /*5a50*/  ISETP.GE.AND P5, PT, R65, R210.reuse, PT ;  /* 0x000000d24100720c */ /* 0x080fe40003fa6270 */
[----:B------:R-:W-:Y:S02]  /*5a60*/  ISETP.GT.AND P4, PT, R46, R51, PT ;  /* 0x000000332e00720c */ /* 0x000fe40003f84270 */
[----:B------:R-:W-:Y:S02]  /*5a70*/  FSEL R82, R82, -INF , !P1 ;  /* 0xff80000052527808 */ /* 0x000fe40004800000 */
[----:B------:R-:W-:Y:S02]  /*5a80*/  FSEL R174, R118, -INF , !P5 ;  /* 0xff80000076ae7808 */ /* 0x000fe40006800000 */
[----:B------:R-:W-:Y:S02]  /*5a90*/  ISETP.GE.AND P1, PT, R51, R210, PT ;  /* 0x000000d23300720c */ /* 0x000fe40003f26270 */
[----:B------:R-:W-:-:S02]  /*5aa0*/  FSEL R83, R83, -INF , !P4 ;  /* 0xff80000053537808 */ /* 0x000fc40006000000 */
[-C--:B------:R-:W-:Y:S02]  /*5ab0*/  ISETP.GE.AND P5, PT, R61, R210.reuse, PT ;  /* 0x000000d23d00720c */ /* 0x080fe40003fa6270 */
[----:B------:R-:W-:Y:S02]  /*5ac0*/  FSEL R148, R83, -INF , !P1 ;  /* 0xff80000053947808 */ /* 0x000fe40004800000 */
[----:B------:R-:W-:Y:S02]  /*5ad0*/  FSEL R158, R90, -INF , !P5 ;  /* 0xff8000005a9e7808 */ /* 0x000fe40006800000 */
[----:B------:R-:W-:Y:S02]  /*5ae0*/  ISETP.GT.AND P1, PT, R46, R47, PT ;  /* 0x0000002f2e00720c */ /* 0x000fe40003f24270 */
[----:B------:R-:W-:Y:S02]  /*5af0*/  ISETP.GE.AND P5, PT, R57, R210, PT ;  /* 0x000000d23900720c */ /* 0x000fe40003fa6270 */
[----:B------:R-:W-:-:S02]  /*5b00*/  ISETP.GE.AND P3, PT, R53, R212, PT ;  /* 0x000000d43500720c */ /* 0x000fc40003f66270 */
[----:B------:R-:W-:Y:S02]  /*5b10*/  FSEL R79, R79, -INF , !P1 ;  /* 0xff8000004f4f7808 */ /* 0x000fe40004800000 */
[----:B------:R-:W-:Y:S02]  /*5b20*/  FSEL R154, R86, -INF , !P5 ;  /* 0xff800000569a7808 */ /* 0x000fe40006800000 */
[----:B------:R-:W-:Y:S02]  /*5b30*/  FSEL R147, R80, -INF , !P3 ;  /* 0xff80000050937808 */ /* 0x000fe40005800000 */
[----:B------:R-:W-:Y:S02]  /*5b40*/  ISETP.GT.AND P1, PT, R137, R214, PT ;  /* 0x000000d68900720c */ /* 0x000fe40003f24270 */
[----:B------:R-:W-:Y:S02]  /*5b50*/  ISETP.GE.AND P5, PT, R53, R210, PT ;  /* 0x000000d23500720c */ /* 0x000fe40003fa6270 */
[----:B------:R-:W-:-:S02]  /*5b60*/  ISETP.GE.AND P3, PT, R51, R212, PT ;  /* 0x000000d43300720c */ /* 0x000fc40003f66270 */
[----:B------:R-:W-:Y:S02]  /*5b70*/  FSEL R150, R82, -INF , !P5 ;  /* 0xff80000052967808 */ /* 0x000fe40006800000 */
[----:B------:R-:W-:Y:S02]  /*5b80*/  FSEL R145, R81, -INF , !P3 ;  /* 0xff80000051917808 */ /* 0x000fe40005800000 */
[----:B------:R-:W-:Y:S02]  /*5b90*/  ISETP.GE.AND P5, PT, R49, R212, PT ;  /* 0x000000d43100720c */ /* 0x000fe40003fa6270 */
[----:B------:R-:W-:Y:S02]  /*5ba0*/  ISETP.GT.AND P3, PT, R46, R49, PT ;  /* 0x000000312e00720c */ /* 0x000fe40003f64270 */
[----:B------:R-:W-:Y:S02]  /*5bb0*/  FSEL R140, R76, -INF , !P5 ;  /* 0xff8000004c8c7808 */ /* 0x000fe40006800000 */
[----:B------:R-:W-:-:S02]  /*5bc0*/  FSEL R78, R78, -INF , !P3 ;  /* 0xff8000004e4e7808 */ /* 0x000fc40005800000 */
[----:B------:R-:W-:Y:S02]  /*5bd0*/  ISETP.GE.AND P4, PT, R49, R210, PT ;  /* 0x000000d23100720c */ /* 0x000fe40003f86270 */
[C---:B------:R-:W-:Y:S02]  /*5be0*/  ISETP.GE.AND P5, PT, R47.reuse, R212, PT ;  /* 0x000000d42f00720c */ /* 0x040fe40003fa6270 */
[----:B------:R-:W-:Y:S02]  /*5bf0*/  ISETP.GE.AND P3, PT, R47, R210, PT ;  /* 0x000000d22f00720c */ /* 0x000fe40003f66270 */
[----:B------:R-:W-:Y:S02]  /*5c00*/  FSEL R146, R78, -INF , !P4 ;  /* 0xff8000004e927808 */ /* 0x000fe40006000000 */
[----:B------:R-:W-:Y:S02]  /*5c10*/  LOP3.LUT R11, R202, 0x200, RZ, 0xc0, !PT ;  /* 0x00000200ca0b7812 */ /* 0x000fe400078ec0ff */
[----:B------:R-:W-:-:S02]  /*5c20*/  VIMNMX R213, PT, PT, RZ, R213, !PT ;  /* 0x000000d5ffd57248 */ /* 0x000fc40007fe0100 */
        /* <DEDUP_REMOVED lines=16> */
.L_x_2208:
        /* <DEDUP_REMOVED lines=8> */
[----:B------:R-:W-:-:S05]  /*5db0*/  IMAD.MOV R15, RZ, RZ, -R15 ;  /* 0x000000ffff0f7224 */ /* 0x000fca00078e0a0f */
[----:B-1----:R-:W1:Y:S02]  /*5dc0*/  MUFU.RCP R30, R19 ;  /* 0x00000013001e7308 */ /* 0x002e640000001000 */
[----:B-1----:R-:W-:-:S06]  /*5dd0*/  VIADD R30, R30, 0xffffffe ;  /* 0x0ffffffe1e1e7836 */ /* 0x002fcc0000000000 */
[----:B------:R-:W1:Y:S02]  /*5de0*/  F2I.FTZ.U32.TRUNC.NTZ R31, R30 ;  /* 0x0000001e001f7305 */ /* 0x000e64000021f000 */
[----:B-1----:R-:W-:Y:S02]  /*5df0*/  IMAD.MOV R23, RZ, RZ, -R31 ;  /* 0x000000ffff177224 */ /* 0x002fe400078e0a1f */
[----:B------:R-:W-:Y:S02]  /*5e00*/  IMAD.MOV.U32 R30, RZ, RZ, RZ ;  /* 0x000000ffff1e7224 */ /* 0x000fe400078e00ff */
[----:B------:R-:W-:-:S04]  /*5e10*/  IMAD R23, R23, R18, RZ ;  /* 0x0000001217177224 */ /* 0x000fc800078e02ff */
[----:B------:R-:W-:Y:S02]  /*5e20*/  IMAD.HI.U32 R23, R31, R23, R30 ;  /* 0x000000171f177227 */ /* 0x000fe400078e001e */
[----:B------:R-:W2:Y:S04]  /*5e30*/  LD.E.64 R30, desc[UR4][R224.64+0x20] ;  /* 0x00002004e01e7980 */ /* 0x000ea8000c101b00 */
[----:B------:R-:W-:-:S04]  /*5e40*/  IMAD.HI.U32 R19, R23, R10, RZ ;  /* 0x0000000a17137227 */ /* 0x000fc800078e00ff */
[----:B------:R-:W-:-:S04]  /*5e50*/  IMAD.HI.U32 R23, R23, R14, RZ ;  /* 0x0000000e17177227 */ /* 0x000fc800078e00ff */
[----:B------:R-:W-:Y:S01]  /*5e60*/  IMAD R29, R19, R15, R10 ;  /* 0x0000000f131d7224 */ /* 0x000fe200078e020a */
[----:B------:R-:W-:Y:S01]  /*5e70*/  LOP3.LUT R10, R0, R27, RZ, 0x3c, !PT ;  /* 0x0000001b000a7212 */ /* 0x000fe200078e3cff */
        /* <DEDUP_REMOVED lines=9> */
[----:B------:R-:W-:Y:S02]  /*5f10*/  ISETP.GE.AND P1, PT, R22, RZ, PT ;  /* 0x000000ff1600720c */ /* 0x000fe40003f26270 */
[----:B------:R-:W-:-:S02]  /*5f20*/  ISETP.GE.AND P3, PT, R10, RZ, PT ;  /* 0x000000ff0a00720c */ /* 0x000fc40003f66270 */
[----:B------:R-:W-:-:S05]  /*5f30*/  LOP3.LUT R10, RZ, R27, RZ, 0x33, !PT ;  /* 0x0000001bff0a7212 */ /* 0x000fca00078e33ff */
[----:B------:R-:W-:Y:S01]  /*5f40*/  @P4 VIADD R19, R19, 0x1 ;  /* 0x0000000113134836 */ /* 0x000fe20000000000 */
[----:B------:R-:W-:Y:S02]  /*5f50*/  ISETP.NE.AND P4, PT, R27, RZ, PT ;  /* 0x000000ff1b00720c */ /* 0x000fe40003f85270 */
        /* <DEDUP_REMOVED lines=25> */
.L_x_2209:
[----:B------:R-:W-:Y:S05]  /*60f0*/  BSYNC.RECONVERGENT B0 ;  /* 0x0000000000007941 */ /* 0x000fea0003800200 */
.L_x_2207:
[-C--:B------:R-:W-:Y:S01]  /*6100*/  ISETP.GE.AND P3, PT, R196, R227.reuse, PT ;  /* 0x000000e3c400720c */ /* 0x080fe20003f66270 */
[C---:B------:R-:W-:Y:S01]  /*6110*/  IMAD.SHL.U32 R15, R204.reuse, 0x20, RZ ;  /* 0x00000020cc0f7824 */ /* 0x040fe200078e00ff */
        /* <DEDUP_REMOVED lines=105> */
.L_x_2206:
[----:B------:R-:W-:Y:S05]  /*67b0*/  BSYNC.RECONVERGENT B1 ;  /* 0x0000000000017941 */ /* 0x000fea0003800200 */
.L_x_2205:
[----:B------:R-:W3:Y:S01]  /*67c0*/  LD.E R143, desc[UR4][R2.64+0xdc] ;  /* 0x0000dc04028f7980 */ /* 0x000ee2000c101900 */
[----:B--2---:R-:W-:Y:S01]  /*67d0*/  FMNMX3.FTZ R19, R32, R24, R28, !PT ;  /* 0x0000001820137276 */ /* 0x004fe2000781001c */
[----:B------:R-:W-:Y:S01]  /*67e0*/  BSSY B2, `(.L_x_2210) ;  /* 0x0000772000027945 */ /* 0x000fe20003800000 */
        /* <DEDUP_REMOVED lines=47> */
[----:B------:R-:W4:Y:S04]  /*6ae0*/  LDSM.16.MT88.4 R92, [R63+0x10000] ;  /* 0x010000003f5c783b */ /* 0x000f280000004200 */
[----:B------:R-:W5:Y:S01]  /*6af0*/  LDSM.16.MT88.4 R76, [R46+0x10000] ;  /* 0x010000002e4c783b */ /* 0x000f620000004200 */
[----:B-1----:R-:W-:-:S02]  /*6b00*/  FMNMX.FTZ R133, R10, R133, !PT ;  /* 0x000000850a857209 */ /* 0x002fc40007810000 */
[----:B--2---:R-:W-:Y:S02]  /*6b10*/  FMNMX.FTZ R134, R15, R134, !PT ;  /* 0x000000860f867209 */ /* 0x004fe40007810000 */
[----:B------:R-:W-:Y:S01]  /*6b20*/  FSETP.NEU.FTZ.AND P1, PT, R133, -INF , PT ;  /* 0xff8000008500780b */ /* 0x000fe20003f3d000 */
[C---:B---3--:R-:W-:Y:S02]  /*6b30*/  FMUL.FTZ R141, R143.reuse, R133 ;  /* 0x000000858f8d7220 */ /* 0x048fe40000410000 */
        /* <DEDUP_REMOVED lines=25> */
[----:B------:R-:W2:Y:S01]  /*6cd0*/  LDSM.16.MT88.4 R32, [R144+0xc800] ;  /* 0x00c800009020783b */ /* 0x000ea20000004200 */
[----:B------:R-:W4:Y:S01]  /*6ce0*/  MUFU.EX2 R59, R59 ;  /* 0x0000003b003b7308 */ /* 0x000f220000000800 */
[-CC-:B------:R-:W-:Y:S01]  /*6cf0*/  FFMA.FTZ R48, R44, R143.reuse, -R141.reuse ;  /* 0x0000008f2c307223 */ /* 0x180fe2000001088d */
[-CC-:B------:R-:W-:Y:S01]  /*6d00*/  FFMA.FTZ R49, R45, R143.reuse, -R142.reuse ;  /* 0x0000008f2d317223 */ /* 0x180fe2000001088e */
[----:B------:R-:W2:Y:S01]  /*6d10*/  LDSM.16.MT88.4 R12, [R46+0x10800] ;  /* 0x010800002e0c783b */ /* 0x000ea20000004200 */
[----:B------:R-:W-:Y:S01]  /*6d20*/  MUFU.EX2 R136, R136 ;  /* 0x0000008800887308 */ /* 0x000fe20000000800 */
[-CC-:B------:R-:W-:Y:S01]  /*6d30*/  FFMA.FTZ R47, R38, R143.reuse, -R141.reuse ;  /* 0x0000008f262f7223 */ /* 0x180fe2000001088d */
[----:B---3--:R-:W-:Y:S01]  /*6d40*/  F2FP.BF16.F32.PACK_AB R69, R65, R66 ;  /* 0x000000424145723e */ /* 0x008fe200000010ff */
[----:B------:R-:W3:Y:S01]  /*6d50*/  LDSM.16.MT88.4 R16, [R63+0x10800] ;  /* 0x010800003f10783b */ /* 0x000ee20000004200 */
[----:B------:R-:W5:Y:S01]  /*6d60*/  MUFU.EX2 R67, R67 ;  /* 0x0000004300437308 */ /* 0x000f620000000800 */
[-CC-:B------:R-:W-:Y:S01]  /*6d70*/  FFMA.FTZ R45, R39, R143.reuse, -R142.reuse ;  /* 0x0000008f272d7223 */ /* 0x180fe2000001088e */
[-CC-:B------:R-:W-:Y:S01]  /*6d80*/  FFMA.FTZ R44, R37, R143.reuse, -R142.reuse ;  /* 0x0000008f252c7223 */ /* 0x180fe2000001088e */
[----:B------:R-:W-:Y:S01]  /*6d90*/  LDSM.16.MT88.4 R28, [R144+0x10800] ;  /* 0x01080000901c783b */ /* 0x000fe20000004200 */
[----:B------:R-:W-:Y:S01]  /*6da0*/  MUFU.EX2 R64, R64 ;  /* 0x0000004000407308 */ /* 0x000fe20000000800 */
[-CC-:B------:R-:W-:Y:S01]  /*6db0*/  FFMA.FTZ R42, R36, R143.reuse, -R141.reuse ;  /* 0x0000008f242a7223 */ /* 0x180fe2000001088d */
[----:B----4-:R-:W-:Y:S01]  /*6dc0*/  F2FP.BF16.F32.PACK_AB R71, R59, R62 ;  /* 0x0000003e3b47723e */ /* 0x010fe200000010ff */
[----:B------:R-:W-:Y:S01]  /*6dd0*/  LDSM.16.MT88.4 R24, [R63+0xc800] ;  /* 0x00c800003f18783b */ /* 0x000fe20000004200 */
[----:B------:R-:W4:Y:S01]  /*6de0*/  MUFU.EX2 R61, R61 ;  /* 0x0000003d003d7308 */ /* 0x000f220000000800 */
[-CC-:B------:R-:W-:Y:S01]  /*6df0*/  FFMA.FTZ R183, R159, R143.reuse, -R142.reuse ;  /* 0x0000008f9fb77223 */ /* 0x180fe2000001088e */
[-CC-:B------:R-:W-:Y:S01]  /*6e00*/  FFMA.FTZ R157, R166, R143.reuse, -R141.reuse ;  /* 0x0000008fa69d7223 */ /* 0x180fe2000001088d */
[----:B------:R-:W-:Y:S01]  /*6e10*/  LDSM.16.MT88.4 R20, [R46+0xc800] ;  /* 0x00c800002e14783b */ /* 0x000fe20000004200 */
[----:B------:R-:W-:Y:S01]  /*6e20*/  MUFU.EX2 R56, R56 ;  /* 0x0000003800387308 */ /* 0x000fe20000000800 */
[-CC-:B------:R-:W-:Y:S01]  /*6e30*/  FFMA.FTZ R166, R162, R143.reuse, -R141.reuse ;  /* 0x0000008fa2a67223 */ /* 0x180fe2000001088d */
[----:B-----5:R-:W-:Y:S01]  /*6e40*/  F2FP.BF16.F32.PACK_AB R68, R67, R136 ;  /* 0x000000884344723e */ /* 0x020fe200000010ff */
[----:B------:R-:W-:Y:S01]  /*6e50*/  LDSM.16.MT88.4 R36, [R40+0x11000] ;  /* 0x011000002824783b */ /* 0x000fe20000004200 */
        /* <DEDUP_REMOVED lines=10> */
[-CC-:B------:R-:W-:Y:S01]  /*6f00*/  FFMA.FTZ R154, R154, R143.reuse, -R141.reuse ;  /* 0x0000008f9a9a7223 */ /* 0x180fe2000001088d */
[-C--:B------:R-:W-:Y:S01]  /*6f10*/  FFMA.FTZ R235, R138, R143.reuse, -R141 ;  /* 0x0000008f8aeb7223 */ /* 0x080fe2000001088d */
[----:B------:R-:W4:Y:S01]  /*6f20*/  MUFU.EX2 R57, R57 ;  /* 0x0000003900397308 */ /* 0x000f220000000800 */
[C---:B------:R-:W-:Y:S01]  /*6f30*/  HMMA.16816.F32.BF16 R104, R68.reuse, R100, RZ ;  /* 0x000000644468723c */ /* 0x040fe200000418ff */
[----:B------:R-:W-:Y:S01]  /*6f40*/  FADD.FTZ R65, R66, R65 ;  /* 0x0000004142417221 */ /* 0x000fe20000010000 */
[----:B------:R-:W-:Y:S01]  /*6f50*/  FADD.FTZ R67, R136, R67 ;  /* 0x0000004388437221 */ /* 0x000fe20000010000 */
[----:B------:R-:W-:Y:S01]  /*6f60*/  MUFU.EX2 R54, R54 ;  /* 0x0000003600367308 */ /* 0x000fe20000000800 */
[----:B------:R-:W-:Y:S01]  /*6f70*/  ISETP.GT.AND P1, PT, R137, R214, PT ;  /* 0x000000d68900720c */ /* 0x000fe20003f24270 */
[----:B------:R-:W-:Y:S01]  /*6f80*/  FADD.FTZ R62, R62, R65 ;  /* 0x000000413e3e7221 */ /* 0x000fe20000010000 */
[----:B------:R-:W-:Y:S01]  /*6f90*/  FADD.FTZ R64, R64, R67 ;  /* 0x0000004340407221 */ /* 0x000fe20000010000 */
[----:B------:R-:W5:Y:S01]  /*6fa0*/  MUFU.EX2 R53, R53 ;  /* 0x0000003500357308 */ /* 0x000f620000000800 */
[C---:B------:R-:W-:Y:S01]  /*6fb0*/  HMMA.16816.F32.BF16 R100, R68.reuse, R102, RZ ;  /* 0x000000664464723c */ /* 0x040fe200000418ff */
[----:B------:R-:W-:Y:S01]  /*6fc0*/  FADD.FTZ R59, R59, R62 ;  /* 0x0000003e3b3b7221 */ /* 0x000fe20000010000 */
[----:B------:R-:W-:Y:S01]  /*6fd0*/  FADD.FTZ R61, R61, R64 ;  /* 0x000000403d3d7221 */ /* 0x000fe20000010000 */
[----:B------:R-:W2:Y:S04]  /*6fe0*/  MUFU.EX2 R51, R51 ;  /* 0x0000003300337308 */ /* 0x000ea80000000800 */
        /* <DEDUP_REMOVED lines=19> */
[-CC-:B---3--:R-:W-:Y:S01]  /*7120*/  FFMA.FTZ R173, R172, R143.reuse, -R141.reuse ;  /* 0x0000008facad7223 */ /* 0x188fe2000001088d */
[-CC-:B------:R-:W-:Y:S01]  /*7130*/  FFMA.FTZ R172, R176, R143.reuse, -R141.reuse ;  /* 0x0000008fb0ac7223 */ /* 0x180fe2000001088d */
[-C--:B------:R-:W-:Y:S02]  /*7140*/  FFMA.FTZ R176, R181, R143.reuse, -R142 ;  /* 0x0000008fb5b07223 */ /* 0x080fe4000001088e */
[----:B------:R-:W-:Y:S01]  /*7150*/  HMMA.16816.F32.BF16 R116, R68, R118, RZ ;  /* 0x000000764474723c */ /* 0x000fe200000418ff */
[----:B------:R-:W-:Y:S01]  /*7160*/  MUFU.EX2 R182, R182 ;  /* 0x000000b600b67308 */ /* 0x000fe20000000800 */
[----:B------:R-:W-:-:S03]  /*7170*/  FFMA.FTZ R181, R178, R143, -R141 ;  /* 0x0000008fb2b57223 */ /* 0x000fc6000001088d */
[----:B------:R-:W-:Y:S03]  /*7180*/  MUFU.EX2 R173, R173 ;  /* 0x000000ad00ad7308 */ /* 0x000fe60000000800 */
[C---:B------:R-:W-:Y:S01]  /*7190*/  HMMA.16816.F32.BF16 R84, R68.reuse, R86, RZ ;  /* 0x000000564454723c */ /* 0x040fe200000418ff */
[----:B------:R-:W-:Y:S04]  /*71a0*/  MUFU.EX2 R172, R172 ;  /* 0x000000ac00ac7308 */ /* 0x000fe80000000800 */
[----:B------:R-:W-:Y:S03]  /*71b0*/  MUFU.EX2 R176, R176 ;  /* 0x000000b000b07308 */ /* 0x000fe60000000800 */
[C---:B------:R-:W-:Y:S01]  /*71c0*/  HMMA.16816.F32.BF16 R124, R68.reuse, R126, RZ ;  /* 0x0000007e447c723c */ /* 0x040fe200000418ff */
[----:B------:R-:W-:Y:S04]  /*71d0*/  MUFU.EX2 R181, R181 ;  /* 0x000000b500b57308 */ /* 0x000fe80000000800 */
[----:B------:R-:W-:Y:S03]  /*71e0*/  MUFU.EX2 R154, R154 ;  /* 0x0000009a009a7308 */ /* 0x000fe60000000800 */
[C---:B------:R-:W-:Y:S01]  /*71f0*/  HMMA.16816.F32.BF16 R108, R68.reuse, R110, RZ ;  /* 0x0000006e446c723c */ /* 0x040fe200000418ff */
[----:B------:R-:W-:Y:S07]  /*7200*/  MUFU.EX2 R235, R235 ;  /* 0x000000eb00eb7308 */ /* 0x000fee0000000800 */
        /* <DEDUP_REMOVED lines=11> */
[----:B--2---:R-:W-:Y:S01]  /*72c0*/  F2FP.BF16.F32.PACK_AB R7, R51, R52 ;  /* 0x000000343307723e */ /* 0x004fe200000010ff */
        /* <DEDUP_REMOVED lines=14> */
[-C--:B------:R-:W-:Y:S01]  /*73b0*/  FFMA.FTZ R16, R50, R143.reuse, -R141 ;  /* 0x0000008f32107223 */ /* 0x080fe2000001088d */
[----:B------:R-:W-:-:S03]  /*73c0*/  FFMA.FTZ R50, R43, R143, -R142 ;  /* 0x0000008f2b327223 */ /* 0x000fc6000001088e */
[----:B------:R4:W-:Y:S03]  /*73d0*/  MUFU.EX2 R43, R16 ;  /* 0x00000010002b7308 */ /* 0x0009e60000000800 */
[C---:B-1----:R-:W-:Y:S01]  /*73e0*/  HMMA.16816.F32.BF16 R72, R4.reuse, R8, R72 ;  /* 0x000000080448723c */ /* 0x042fe20000041848 */
[----:B------:R-:W1:Y:S07]  /*73f0*/  MUFU.EX2 R50, R50 ;  /* 0x0000003200327308 */ /* 0x000e6e0000000800 */
[C---:B------:R-:W-:Y:S01]  /*7400*/  HMMA.16816.F32.BF16 R68, R4.reuse, R10, R68 ;  /* 0x0000000a0444723c */ /* 0x040fe20000041844 */
[----:B------:R-:W5:Y:S07]  /*7410*/  LDSM.16.MT88.4 R8, [R46+0x11000] ;  /* 0x011000002e08783b */ /* 0x000f6e0000004200 */
        /* <DEDUP_REMOVED lines=10> */
[----:B------:R-:W4:Y:S01]  /*74c0*/  LDSM.16.MT88.4 R20, [R46+0xd000] ;  /* 0x00d000002e14783b */ /* 0x000f220000004200 */
[----:B-1----:R-:W-:-:S02]  /*74d0*/  F2FP.BF16.F32.PACK_AB R4, R49, R50 ;  /* 0x000000323104723e */ /* 0x002fc400000010ff */
[----:B------:R-:W-:Y:S02]  /*74e0*/  F2FP.BF16.F32.PACK_AB R5, R47, R48 ;  /* 0x000000302f05723e */ /* 0x000fe400000010ff */
[----:B------:R-:W-:Y:S02]  /*74f0*/  F2FP.BF16.F32.PACK_AB R6, R44, R45 ;  /* 0x0000002d2c06723e */ /* 0x000fe400000010ff */
[----:B------:R-:W-:-:S07]  /*7500*/  F2FP.BF16.F32.PACK_AB R7, R42, R43 ;  /* 0x0000002b2a07723e */ /* 0x000fce00000010ff */
[C---:B--2---:R-:W-:Y:S08]  /*7510*/  HMMA.16816.F32.BF16 R120, R4.reuse, R32, R120 ;  /* 0x000000200478723c */ /* 0x044ff00000041878 */
[C---:B------:R-:W-:Y:S01]  /*7520*/  HMMA.16816.F32.BF16 R116, R4.reuse, R34, R116 ;  /* 0x000000220474723c */ /* 0x040fe20000041874 */
[----:B------:R-:W1:Y:S07]  /*7530*/  LDSM.16.MT88.4 R32, [R144+0xd800] ;  /* 0x00d800009020783b */ /* 0x000e6e0000004200 */
[----:B---3--:R-:W-:Y:S01]  /*7540*/  HMMA.16816.F32.BF16 R96, R4, R12, R96 ;  /* 0x0000000c0460723c */ /* 0x008fe20000041860 */
[-CC-:B------:R-:W-:Y:S01]  /*7550*/  FFMA.FTZ R13, R164, R143.reuse, -R141.reuse ;  /* 0x0000008fa40d7223 */ /* 0x180fe2000001088d */
[-C--:B------:R-:W-:Y:S01]  /*7560*/  FFMA.FTZ R12, R160, R143.reuse, -R141 ;  /* 0x0000008fa00c7223 */ /* 0x080fe2000001088d */
[----:B------:R-:W-:-:S02]  /*7570*/  FFMA.FTZ R164, R161, R143, -R142 ;  /* 0x0000008fa1a47223 */ /* 0x000fc4000001088e */
[----:B------:R-:W-:Y:S03]  /*7580*/  MUFU.EX2 R160, R13 ;  /* 0x0000000d00a07308 */ /* 0x000fe60000000800 */
[C---:B-----5:R-:W-:Y:S01]  /*7590*/  HMMA.16816.F32.BF16 R80, R4.reuse, R8, R80 ;  /* 0x000000080450723c */ /* 0x060fe20000041850 */
[----:B------:R2:W-:Y:S04]  /*75a0*/  MUFU.EX2 R159, R12 ;  /* 0x0000000c009f7308 */ /* 0x0005e80000000800 */
[----:B------:R-:W-:Y:S03]  /*75b0*/  MUFU.EX2 R161, R183 ;  /* 0x000000b700a17308 */ /* 0x000fe60000000800 */
[C---:B------:R-:W-:Y:S01]  /*75c0*/  HMMA.16816.F32.BF16 R76, R4.reuse, R10, R76 ;  /* 0x0000000a044c723c */ /* 0x040fe2000004184c */
[----:B------:R-:W3:Y:S01]  /*75d0*/  LDSM.16.MT88.4 R8, [R46+0x11800] ;  /* 0x011800002e08783b */ /* 0x000ee20000004200 */
[----:B------:R-:W5:Y:S06]  /*75e0*/  MUFU.EX2 R164, R164 ;  /* 0x000000a400a47308 */ /* 0x000f6c0000000800 */
[C---:B------:R-:W-:Y:S01]  /*75f0*/  HMMA.16816.F32.BF16 R92, R4.reuse, R14, R92 ;  /* 0x0000000e045c723c */ /* 0x040fe2000004185c */
[----:B--2---:R-:W2:Y:S07]  /*7600*/  LDSM.16.MT88.4 R12, [R63+0x11800] ;  /* 0x011800003f0c783b */ /* 0x004eae0000004200 */
        /* <DEDUP_REMOVED lines=22> */
[----:B---3--:R-:W-:Y:S01]  /*7770*/  HMMA.16816.F32.BF16 R80, R4, R8, R80 ;  /* 0x000000080450723c */ /* 0x008fe20000041850 */
[-CC-:B------:R-:W-:Y:S01]  /*7780*/  FFMA.FTZ R8, R179, R143.reuse, -R142.reuse ;  /* 0x0000008fb3087223 */ /* 0x180fe2000001088e */
[-C--:B------:R-:W-:Y:S01]  /*7790*/  FFMA.FTZ R179, R177, R143.reuse, -R142 ;  /* 0x0000008fb1b37223 */ /* 0x080fe2000001088e */
[----:B------:R-:W-:-:S02]  /*77a0*/  FFMA.FTZ R177, R184, R143, -R141 ;  /* 0x0000008fb8b17223 */ /* 0x000fc4000001088d */
[----:B------:R3:W5:Y:S03]  /*77b0*/  MUFU.EX2 R175, R8 ;  /* 0x0000000800af7308 */ /* 0x0007660000000800 */
[C---:B--2---:R-:W-:Y:S01]  /*77c0*/  HMMA.16816.F32.BF16 R96, R4.reuse, R12, R96 ;  /* 0x0000000c0460723c */ /* 0x044fe20000041860 */
[----:B------:R-:W2:Y:S04]  /*77d0*/  MUFU.EX2 R179, R179 ;  /* 0x000000b300b37308 */ /* 0x000ea80000000800 */
[----:B------:R-:W2:Y:S03]  /*77e0*/  MUFU.EX2 R177, R177 ;  /* 0x000000b100b17308 */ /* 0x000ea60000000800 */
[C---:B------:R-:W-:Y:S01]  /*77f0*/  HMMA.16816.F32.BF16 R92, R4.reuse, R14, R92 ;  /* 0x0000000e045c723c */ /* 0x040fe2000004185c */
[----:B------:R-:W2:Y:S07]  /*7800*/  LDSM.16.MT88.4 R12, [R40+0xe000] ;  /* 0x00e00000280c783b */ /* 0x000eae0000004200 */
[C---:B------:R-:W-:Y:S01]  /*7810*/  HMMA.16816.F32.BF16 R76, R4.reuse, R10, R76 ;  /* 0x0000000a044c723c */ /* 0x040fe2000004184c */
[----:B---3--:R-:W3:Y:S07]  /*7820*/  LDSM.16.MT88.4 R8, [R63+0x12000] ;  /* 0x012000003f08783b */ /* 0x008eee0000004200 */
        /* <DEDUP_REMOVED lines=12> */
[C---:B-1----:R-:W-:Y:S08]  /*78f0*/  HMMA.16816.F32.BF16 R72, R4.reuse, R32, R72 ;  /* 0x000000200448723c */ /* 0x042ff00000041848 */
[----:B------:R-:W-:Y:S01]  /*7900*/  HMMA.16816.F32.BF16 R68, R4, R34, R68 ;  /* 0x000000220444723c */ /* 0x000fe20000041844 */
[----:B-----5:R-:W-:Y:S01]  /*7910*/  F2FP.BF16.F32.PACK_AB R4, R175, R176 ;  /* 0x000000b0af04723e */ /* 0x020fe200000010ff */
[----:B------:R-:W-:Y:S01]  /*7920*/  LDSM.16.MT88.4 R32, [R144+0xe800] ;  /* 0x00e800009020783b */ /* 0x000fe20000004200 */
[----:B------:R-:W-:-:S02]  /*7930*/  F2FP.BF16.F32.PACK_AB R5, R170, R173 ;  /* 0x000000adaa05723e */ /* 0x000fc400000010ff */
[----:B--2---:R-:W-:Y:S02]  /*7940*/  F2FP.BF16.F32.PACK_AB R6, R179, R182 ;  /* 0x000000b6b306723e */ /* 0x004fe400000010ff */
[----:B------:R-:W-:-:S07]  /*7950*/  F2FP.BF16.F32.PACK_AB R7, R177, R172 ;  /* 0x000000acb107723e */ /* 0x000fce00000010ff */
[C---:B------:R-:W-:Y:S08]  /*7960*/  HMMA.16816.F32.BF16 R104, R4.reuse, R12, R104 ;  /* 0x0000000c0468723c */ /* 0x040ff00000041868 */
[C---:B------:R-:W-:Y:S01]  /*7970*/  HMMA.16816.F32.BF16 R100, R4.reuse, R14, R100 ;  /* 0x0000000e0464723c */ /* 0x040fe20000041864 */
[----:B------:R-:W1:Y:S07]  /*7980*/  LDSM.16.MT88.4 R12, [R40+0x12000] ;  /* 0x01200000280c783b */ /* 0x000e6e0000004200 */
[----:B---3--:R-:W-:Y:S01]  /*7990*/  HMMA.16816.F32.BF16 R96, R4, R8, R96 ;  /* 0x000000080460723c */ /* 0x008fe20000041860 */
        /* <DEDUP_REMOVED lines=40> */
[C---:B-1----:R-:W-:Y:S08]  /*7c20*/  HMMA.16816.F32.BF16 R72, R4.reuse, R12, R72 ;  /* 0x0000000c0448723c */ /* 0x042ff00000041848 */
[----:B------:R-:W-:Y:S01]  /*7c30*/  HMMA.16816.F32.BF16 R68, R4, R14, R68 ;  /* 0x0000000e0444723c */ /* 0x000fe20000041844 */
[----:B---3--:R-:W-:Y:S01]  /*7c40*/  F2FP.BF16.F32.PACK_AB R4, R174, R169 ;  /* 0x000000a9ae04723e */ /* 0x008fe200000010ff */
[----:B------:R-:W1:Y:S01]  /*7c50*/  LDSM.16.MT88.4 R12, [R46+0x12800] ;  /* 0x012800002e0c783b */ /* 0x000e620000004200 */
[----:B------:R-:W-:-:S02]  /*7c60*/  F2FP.BF16.F32.PACK_AB R5, R181, R178 ;  /* 0x000000b2b505723e */ /* 0x000fc400000010ff */
[----:B-----5:R-:W-:Y:S02]  /*7c70*/  F2FP.BF16.F32.PACK_AB R6, R37, R36 ;  /* 0x000000242506723e */ /* 0x020fe400000010ff */
[----:B------:R-:W-:-:S07]  /*7c80*/  F2FP.BF16.F32.PACK_AB R7, R38, R171 ;  /* 0x000000ab2607723e */ /* 0x000fce00000010ff */
[C---:B--2---:R-:W-:Y:S08]  /*7c90*/  HMMA.16816.F32.BF16 R104, R4.reuse, R8, R104 ;  /* 0x000000080468723c */ /* 0x044ff00000041868 */
[C---:B------:R-:W-:Y:S01]  /*7ca0*/  HMMA.16816.F32.BF16 R100, R4.reuse, R10, R100 ;  /* 0x0000000a0464723c */ /* 0x040fe20000041864 */
[----:B------:R-:W2:Y:S07]  /*7cb0*/  LDSM.16.MT88.4 R8, [R40+0x12800] ;  /* 0x012800002808783b */ /* 0x000eae0000004200 */
[C---:B----4-:R-:W-:Y:S08]  /*7cc0*/  HMMA.16816.F32.BF16 R112, R4.reuse, R20, R112 ;  /* 0x000000140470723c */ /* 0x050ff00000041870 */
        /* <DEDUP_REMOVED lines=133> */
[----:B------:R-:W-:-:S04]  /*8520*/  DEPBAR.LE SB0, 0x0 ;  /* 0x000080000000791a */ /* 0x000fc80000000000 */
[----:B------:R-:W-:Y:S05]  /*8530*/  WARPSYNC.ALL ;  /* 0x0000000000007948 */ /* 0x000fea0003800000 */
[----:B------:R-:W-:Y:S01]  /*8540*/  BSSY.RECONVERGENT B0, `(.L_x_2212) ;  /* 0x0000049000007945 */ /* 0x000fe20003800200 */
[----:B------:R-:W-:Y:S06]  /*8550*/  BAR.SYNC.DEFER_BLOCKING 0x0 ;  /* 0x0000000000007b1d */ /* 0x000fec0000010000 */
[----:B------:R-:W-:Y:S05]  /*8560*/  @!P0 BRA `(.L_x_2213) ;  /* 0x0000000000f88947 */ /* 0x000fea0003800000 */
[----:B------:R-:W2:Y:S01]  /*8570*/  LD.E R11, desc[UR4][R2.64+0x170] ;  /* 0x00017004020b7980 */ /* 0x000ea2000c101900 */
[----:B------:R-:W-:Y:S02]  /*8580*/  IADD3 R4, PT, PT, R132, -0x2, RZ ;  /* 0xfffffffe84047810 */ /* 0x000fe40007ffe0ff */
[----:B------:R-:W-:-:S03]  /*8590*/  IABS R7, R0 ;  /* 0x0000000000077213 */ /* 0x000fc60000000000 */
[----:B------:R-:W-:Y:S01]  /*85a0*/  IMAD.SHL.U32 R4, R4, 0x80, RZ ;  /* 0x0000008004047824 */ /* 0x000fe200078e00ff */
[-C--:B--2---:R-:W-:Y:S02]  /*85b0*/  IABS R8, R11.reuse ;  /* 0x0000000b00087213 */ /* 0x084fe40000000000 */
[-C--:B------:R-:W-:Y:S02]  /*85c0*/  IABS R6, R11.reuse ;  /* 0x0000000b00067213 */ /* 0x080fe40000000000 */
[----:B------:R-:W1:Y:S01]  /*85d0*/  I2F.RP R9, R8 ;  /* 0x0000000800097306 */ /* 0x000e620000209400 */
[----:B------:R-:W-:Y:S02]  /*85e0*/  LOP3.LUT R0, R0, R11, RZ, 0x3c, !PT ;  /* 0x0000000b00007212 */ /* 0x000fe400078e3cff */
[----:B------:R-:W-:-:S05]  /*85f0*/  IADD3 R6, PT, PT, RZ, -R6, RZ ;  /* 0x80000006ff067210 */ /* 0x000fca0007ffe0ff */
        /* <DEDUP_REMOVED lines=8> */
[----:B------:R-:W-:-:S02]  /*8680*/  IMAD.HI.U32 R10, R13, R10, R12 ;  /* 0x0000000a0d0a7227 */ /* 0x000fc400078e000c */
[----:B------:R-:W2:Y:S04]  /*8690*/  LD.E.64 R12, desc[UR4][R224.64+0x28] ;  /* 0x00002804e00c7980 */ /* 0x000ea8000c101b00 */
[----:B------:R-:W-:-:S04]  /*86a0*/  IMAD.HI.U32 R9, R10, R5, RZ ;  /* 0x000000050a097227 */ /* 0x000fc800078e00ff */
[----:B------:R-:W-:-:S04]  /*86b0*/  IMAD.HI.U32 R10, R10, R7, RZ ;  /* 0x000000070a0a7227 */ /* 0x000fc800078e00ff */
[-C--:B------:R-:W-:Y:S02]  /*86c0*/  IMAD R5, R9, R6.reuse, R5 ;  /* 0x0000000609057224 */ /* 0x080fe400078e0205 */
[----:B------:R-:W-:-:S03]  /*86d0*/  IMAD R7, R10, R6, R7 ;  /* 0x000000060a077224 */ /* 0x000fc600078e0207 */
[C---:B------:R-:W-:Y:S02]  /*86e0*/  ISETP.GT.U32.AND P3, PT, R8.reuse, R5, PT ;  /* 0x000000050800720c */ /* 0x040fe40003f64070 */
[----:B------:R-:W-:-:S11]  /*86f0*/  ISETP.GT.U32.AND P1, PT, R8, R7, PT ;  /* 0x000000070800720c */ /* 0x000fd60003f24070 */
[----:B------:R-:W-:Y:S01]  /*8700*/  @!P3 IMAD.IADD R5, R5, 0x1, -R8 ;  /* 0x000000010505b824 */ /* 0x000fe200078e0a08 */
[----:B------:R-:W-:Y:S01]  /*8710*/  @!P3 IADD3 R9, PT, PT, R9, 0x1, RZ ;  /* 0x000000010909b810 */ /* 0x000fe20007ffe0ff */
[----:B------:R-:W-:Y:S01]  /*8720*/  @!P1 VIADD R10, R10, 0x1 ;  /* 0x000000010a0a9836 */ /* 0x000fe20000000000 */
[-C--:B------:R-:W-:Y:S02]  /*8730*/  @!P1 IADD3 R7, PT, PT, R7, -R8.reuse, RZ ;  /* 0x8000000807079210 */ /* 0x080fe40007ffe0ff */
        /* <DEDUP_REMOVED lines=31> */
[----:B------:R-:W-:Y:S01]  /*8930*/  LEA.HI.X R219, R4, R219, R0, 0x1, P1 ;  /* 0x000000db04db7211 */ /* 0x000fe200008f0c00 */
[----:B------:R-:W-:Y:S05]  /*8940*/  BRA `(.L_x_2214) ;  /* 0x0000000000207947 */ /* 0x000fea0003800000 */
.L_x_2213:
[----:B------:R-:W2:Y:S01]  /*8950*/  LD.E R0, desc[UR4][R2.64+0x40] ;  /* 0x0000400402007980 */ /* 0x000ea2000c101900 */
[----:B------:R-:W-:Y:S02]  /*8960*/  UMOV UR6, URZ ;  /* 0x000000ff00067c82 */ /* 0x000fe40008000000 */
[----:B------:R-:W-:Y:S01]  /*8970*/  IADD3 R5, P1, PT, RZ, -UR6, RZ ;  /* 0x80000006ff057c10 */ /* 0x000fe2000ff3e0ff */
[----:B--2---:R-:W-:-:S04]  /*8980*/  IMAD.SHL.U32 R0, R0, 0x80, RZ ;  /* 0x0000008000007824 */ /* 0x004fc800078e00ff */
[----:B------:R-:W-:-:S05]  /*8990*/  IMAD.X R0, RZ, RZ, ~R0, P1 ;  /* 0x000000ffff007224 */ /* 0x000fca00008e0e00 */
[----:B------:R-:W-:-:S04]  /*89a0*/  SHF.R.S64 R5, R5, 0x1f, R0 ;  /* 0x0000001f05057819 */ /* 0x000fc80000001000 */
[----:B------:R-:W-:-:S04]  /*89b0*/  IADD3 R218, P1, PT, R5, R218, RZ ;  /* 0x000000da05da7210 */ /* 0x000fc80007f3e0ff */
[----:B------:R-:W-:-:S09]  /*89c0*/  LEA.HI.X.SX32 R219, R0, R219, 0x1, P1 ;  /* 0x000000db00db7211 */ /* 0x000fd200008f0eff */
.L_x_2214:
[----:B------:R-:W-:Y:S05]  /*89d0*/  BSYNC.RECONVERGENT B0 ;  /* 0x0000000000007941 */ /* 0x000fea0003800200 */
.L_x_2212:
[----:B------:R-:W-:Y:S01]  /*89e0*/  SHF.R.U32.HI R198, RZ, 0x1, R197 ;  /* 0x00000001ffc67819 */ /* 0x000fe200000116c5 */
[----:B------:R-:W-:Y:S01]  /*89f0*/  IMAD.SHL.U32 R5, R206, 0x20, RZ ;  /* 0x00000020ce057824 */ /* 0x000fe200078e00ff */
[-C--:B------:R-:W-:Y:S01]  /*8a00*/  ISETP.GE.AND P3, PT, R196, R227.reuse, PT ;  /* 0x000000e3c400720c */ /* 0x080fe20003f66270 */
[----:B------:R-:W-:Y:S01]  /*8a10*/  IMAD.SHL.U32 R199, R197, 0x20, RZ ;  /* 0x00000020c5c77824 */ /* 0x000fe200078e00ff */
[----:B------:R-:W-:Y:S01]  /*8a20*/  LOP3.LUT R7, R198, 0x8, RZ, 0xc0, !PT ;  /* 0x00000008c6077812 */ /* 0x000fe200078ec0ff */
[----:B------:R-:W-:Y:S01]  /*8a30*/  IMAD.IADD R189, R200, 0x1, R41 ;  /* 0x00000001c8bd7824 */ /* 0x000fe200078e0229 */
[----:B------:R-:W-:Y:S01]  /*8a40*/  ISETP.GE.AND P1, PT, R209, R227, PT ;  /* 0x000000e3d100720c */ /* 0x000fe20003f26270 */
[----:B------:R-:W-:Y:S01]  /*8a50*/  IMAD.MOV.U32 R201, RZ, RZ, 0x20 ;  /* 0x00000020ffc97424 */ /* 0x000fe200078e00ff */
[----:B------:R-:W-:Y:S01]  /*8a60*/  SHF.L.U64.HI R4, R206, 0x5, R207 ;  /* 0x00000005ce047819 */ /* 0x000fe200000102cf */
[----:B------:R-:W-:Y:S01]  /*8a70*/  BSSY.RECONVERGENT B1, `(.L_x_2215) ;  /* 0x00001fa000017945 */ /* 0x000fe20003800200 */
[----:B------:R-:W-:-:S02]  /*8a80*/  LOP3.LUT R7, R7, 0x1c0, R202, 0xf8, !PT ;  /* 0x000001c007077812 */ /* 0x000fc400078ef8ca */
[----:B------:R-:W-:Y:S02]  /*8a90*/  IADD3 R6, P4, PT, R5, R218, RZ ;  /* 0x000000da05067210 */ /* 0x000fe40007f9e0ff */
[----:B------:R-:W-:Y:S01]  /*8aa0*/  LOP3.LUT R0, R7, R196, RZ, 0x3c, !PT ;  /* 0x000000c407007212 */ /* 0x000fe200078e3cff */
[----:B------:R-:W-:Y:S01]  /*8ab0*/  @!PT LDS RZ, [RZ] ;  /* 0x00000000fffff984 */ /* 0x000fe20000000800 */
[----:B------:R-:W-:Y:S01]  /*8ac0*/  @!PT LDS RZ, [RZ] ;  /* 0x00000000fffff984 */ /* 0x000fe20000000800 */
[----:B------:R-:W-:Y:S01]  /*8ad0*/  @!PT LDS RZ, [RZ] ;  /* 0x00000000fffff984 */ /* 0x000fe20000000800 */
[----:B------:R-:W-:Y:S01]  /*8ae0*/  @!P3 LDGSTS.E.BYPASS.LTC128B.128 [R229+0xc000], desc[UR4][R218.64] ;  /* 0x0c000000dae5bfae */ /* 0x000fe2000b981a04 */
[----:B------:R-:W-:Y:S01]  /*8af0*/  LOP3.LUT R199, R199, 0x7c00, RZ, 0xc0, !PT ;  /* 0x00007c00c7c77812 */ /* 0x000fe200078ec0ff */
[----:B------:R-:W-:Y:S01]  /*8b00*/  IMAD.X R7, R4, 0x1, R219, P4 ;  /* 0x0000000104077824 */ /* 0x000fe200020e06db */
[-C--:B------:R-:W-:Y:S01]  /*8b10*/  IADD3 R8, P4, PT, R6, R5.reuse, RZ ;  /* 0x0000000506087210 */ /* 0x080fe20007f9e0ff */
[----:B------:R-:W-:Y:S01]  /*8b20*/  @P3 STS.128 [R229+0xc000], RZ ;  /* 0x00c000ffe5003388 */ /* 0x000fe20000000c00 */
[----:B------:R-:W-:Y:S01]  /*8b30*/  @!P1 IMAD.MOV.U32 R12, RZ, RZ, R6 ;  /* 0x000000ffff0c9224 */ /* 0x000fe200078e0006 */
[----:B------:R-:W-:Y:S01]  /*8b40*/  LOP3.LUT R181, R199, 0x200, R202, 0xf8, !PT ;  /* 0x00000200c7b57812 */ /* 0x000fe200078ef8ca */
[----:B------:R-:W-:Y:S01]  /*8b50*/  @!P1 IMAD.MOV.U32 R13, RZ, RZ, R7 ;  /* 0x000000ffff0d9224 */ /* 0x000fe200078e0007 */
[----:B------:R-:W-:Y:S01]  /*8b60*/  IADD3.X R9, PT, PT, R7, R4, RZ, P4, !PT ;  /* 0x0000000407097210 */ /* 0x000fe200027fe4ff */
[----:B------:R-:W-:Y:S01]  /*8b70*/  @!PT LDS RZ, [RZ] ;  /* 0x00000000fffff984 */ /* 0x000fe20000000800 */
[----:B------:R-:W-:Y:S01]  /*8b80*/  @!PT LDS RZ, [RZ] ;  /* 0x00000000fffff984 */ /* 0x000fe20000000800 */
[----:B------:R-:W-:Y:S01]  /*8b90*/  @!PT LDS RZ, [RZ] ;  /* 0x00000000fffff984 */ /* 0x000fe20000000800 */
[----:B------:R-:W-:Y:S01]  /*8ba0*/  @!P1 LDGSTS.E.BYPASS.LTC128B.128 [R229+0x10000], desc[UR4][R218.64+0x80] ;  /* 0x10000080dae59fae */ /* 0x000fe2000b981a04 */
[----:B------:R-:W-:-:S02]  /*8bb0*/  IADD3 R10, P4, PT, R8, R5, RZ ;  /* 0x00000005080a7210 */ /* 0x000fc40007f9e0ff */
[----:B------:R-:W-:Y:S01]  /*8bc0*/  LOP3.LUT R181, R181, R0, RZ, 0xfc, !PT ;  /* 0x00000000b5b57212 */ /* 0x000fe200078efcff */
[----:B------:R-:W-:Y:S01]  /*8bd0*/  @P1 STS.128 [R229+0x10000], RZ ;  /* 0x010000ffe5001388 */ /* 0x000fe20000000c00 */
[----:B------:R-:W-:Y:S01]  /*8be0*/  SEL R201, R201, 0xffffffe0, !P6 ;  /* 0xffffffe0c9c97807 */ /* 0x000fe20007000000 */
[----:B------:R-:W-:Y:S02]  /*8bf0*/  IMAD.X R11, R9, 0x1, R4, P4 ;  /* 0x00000001090b7824 */ /* 0x000fe400020e0604 */
[----:B------:R-:W-:Y:S01]  /*8c00*/  @!PT LDS RZ, [RZ] ;  /* 0x00000000fffff984 */ /* 0x000fe20000000800 */
[----:B------:R-:W-:Y:S01]  /*8c10*/  @!PT LDS RZ, [RZ] ;  /* 0x00000000fffff984 */ /* 0x000fe20000000800 */
[----:B------:R-:W-:Y:S01]  /*8c20*/  @!PT LDS RZ, [RZ] ;  /* 0x00000000fffff984 */ /* 0x000fe20000000800 */
[----:B------:R1:W-:Y:S01]  /*8c30*/  @!P3 LDGSTS.E.BYPASS.LTC128B.128 [R229+0xc800], desc[UR4][R6.64] ;  /* 0x0c80000006e5bfae */ /* 0x0003e2000b981a04 */
[----:B------:R-:W-:Y:S02]  /*8c40*/  IMAD R181, R181, 0x2, R200 ;  /* 0x00000002b5b57824 */ /* 0x000fe400078e02c8 */
[--C-:B------:R-:W-:Y:S01]  /*8c50*/  IMAD.IADD R61, R189, 0x1, R201.reuse ;  /* 0x00000001bd3d7824 */ /* 0x100fe200078e02c9 */
[----:B------:R-:W-:Y:S01]  /*8c60*/  @P3 STS.128 [R229+0xc800], RZ ;  /* 0x00c800ffe5003388 */ /* 0x000fe20000000c00 */
[C---:B------:R-:W-:Y:S01]  /*8c70*/  IMAD.IADD R48, R181.reuse, 0x1, R201 ;  /* 0x00000001b5307824 */ /* 0x040fe200078e02c9 */
[----:B------:R-:W-:Y:S01]  /*8c80*/  IADD3 R192, PT, PT, R181, R60, RZ ;  /* 0x0000003cb5c07210 */ /* 0x000fe20007ffe0ff */
[----:B------:R-:W-:Y:S01]  /*8c90*/  IMAD.IADD R200, R189, 0x1, R60 ;  /* 0x00000001bdc87824 */ /* 0x000fe200078e023c */
[----:B------:R-:W-:Y:S01]  /*8ca0*/  @!PT LDS RZ, [RZ] ;  /* 0x00000000fffff984 */ /* 0x000fe20000000800 */
[----:B------:R-:W-:Y:S01]  /*8cb0*/  @!PT LDS RZ, [RZ] ;  /* 0x00000000fffff984 */ /* 0x000fe20000000800 */
[----:B------:R-:W-:Y:S01]  /*8cc0*/  @!PT LDS RZ, [RZ] ;  /* 0x00000000fffff984 */ /* 0x000fe20000000800 */
[----:B------:R2:W-:Y:S03]  /*8cd0*/  @!P1 LDGSTS.E.BYPASS.LTC128B.128 [R229+0x10800], desc[UR4][R12.64+0x80] ;  /* 0x108000800ce59fae */ /* 0x0005e6000b981a04 */
[C---:B------:R-:W-:Y:S01]  /*8ce0*/  IMAD.IADD R203, R201.reuse, 0x1, R192 ;  /* 0x00000001c9cb7824 */ /* 0x040fe200078e02c0 */
[----:B------:R-:W-:Y:S01]  /*8cf0*/  @P1 STS.128 [R229+0x10800], RZ ;  /* 0x010800ffe5001388 */ /* 0x000fe20000000c00 */
[----:B------:R-:W-:-:S03]  /*8d00*/  IMAD.IADD R201, R201, 0x1, R200 ;  /* 0x00000001c9c97824 */ /* 0x000fc600078e02c8 */
[----:B------:R-:W-:Y:S01]  /*8d10*/  @!PT LDS RZ, [RZ] ;  /* 0x00000000fffff984 */ /* 0x000fe20000000800 */
[----:B------:R-:W-:Y:S01]  /*8d20*/  @!PT LDS RZ, [RZ] ;  /* 0x00000000fffff984 */ /* 0x000fe20000000800 */
[----:B------:R-:W-:Y:S01]  /*8d30*/  @!PT LDS RZ, [RZ] ;  /* 0x00000000fffff984 */ /* 0x000fe20000000800 */
[----:B------:R3:W-:Y:S04]  /*8d40*/  @!P3 LDGSTS.E.BYPASS.LTC128B.128 [R229+0xd000], desc[UR4][R8.64] ;  /* 0x0d00000008e5bfae */ /* 0x0007e8000b981a04 */
[----:B------:R-:W-:Y:S01]  /*8d50*/  @P3 STS.128 [R229+0xd000], RZ ;  /* 0x00d000ffe5003388 */ /* 0x000fe20000000c00 */
[----:B-1----:R-:W-:-:S05]  /*8d60*/  IADD3 R6, P4, PT, R10, R5, RZ ;  /* 0x000000050a067210 */ /* 0x002fca0007f9e0ff */
[----:B------:R-:W-:Y:S02]  /*8d70*/  IMAD.X R7, R11, 0x1, R4, P4 ;  /* 0x000000010b077824 */ /* 0x000fe400020e0604 */
[----:B--2---:R-:W-:Y:S01]  /*8d80*/  @!P1 IMAD.MOV.U32 R12, RZ, RZ, R8 ;  /* 0x000000ffff0c9224 */ /* 0x004fe200078e0008 */
[----:B------:R-:W-:-:S05]  /*8d90*/  @!P1 MOV R13, R9 ;  /* 0x00000009000d9202 */ /* 0x000fca0000000f00 */
[----:B------:R-:W-:Y:S01]  /*8da0*/  @!PT LDS RZ, [RZ] ;  /* 0x00000000fffff984 */ /* 0x000fe20000000800 */
[----:B------:R-:W-:Y:S01]  /*8db0*/  @!PT LDS RZ, [RZ] ;  /* 0x00000000fffff984 */ /* 0x000fe20000000800 */
[----:B------:R-:W-:Y:S01]  /*8dc0*/  @!PT LDS RZ, [RZ] ;  /* 0x00000000fffff984 */ /* 0x000fe20000000800 */
[----:B------:R1:W-:Y:S01]  /*8dd0*/  @!P1 LDGSTS.E.BYPASS.LTC128B.128 [R229+0x11000], desc[UR4][R12.64+0x80] ;  /* 0x110000800ce59fae */ /* 0x0003e2000b981a04 */
[----:B---3--:R-:W-:-:S03]  /*8de0*/  IADD3 R8, P4, PT, R6, R5, RZ ;  /* 0x0000000506087210 */ /* 0x008fc60007f9e0ff */
[----:B------:R-:W-:Y:S02]  /*8df0*/  @P1 STS.128 [R229+0x11000], RZ ;  /* 0x011000ffe5001388 */ /* 0x000fe40000000c00 */
[----:B------:R-:W-:Y:S02]  /*8e00*/  IMAD.X R9, R7, 0x1, R4, P4 ;  /* 0x0000000107097824 */ /* 0x000fe400020e0604 */
[----:B------:R-:W-:Y:S01]  /*8e10*/  @!PT LDS RZ, [RZ] ;  /* 0x00000000fffff984 */ /* 0x000fe20000000800 */
[----:B------:R-:W-:Y:S01]  /*8e20*/  @!PT LDS RZ, [RZ] ;  /* 0x00000000fffff984 */ /* 0x000fe20000000800 */
[----:B------:R-:W-:Y:S01]  /*8e30*/  @!PT LDS RZ, [RZ] ;  /* 0x00000000fffff984 */ /* 0x000fe20000000800 */
[----:B------:R2:W-:Y:S04]  /*8e40*/  @!P3 LDGSTS.E.BYPASS.LTC128B.128 [R229+0xd800], desc[UR4][R10.64] ;  /* 0x0d8000000ae5bfae */ /* 0x0005e8000b981a04 */
[----:B------:R-:W-:Y:S01]  /*8e50*/  @P3 STS.128 [R229+0xd800], RZ ;  /* 0x00d800ffe5003388 */ /* 0x000fe20000000c00 */
[----:B-1----:R-:W-:Y:S02]  /*8e60*/  @!P1 IMAD.MOV.U32 R12, RZ, RZ, R10 ;  /* 0x000000ffff0c9224 */ /* 0x002fe400078e000a */
[----:B------:R-:W-:-:S05]  /*8e70*/  @!P1 IMAD.MOV.U32 R13, RZ, RZ, R11 ;  /* 0x000000ffff0d9224 */ /* 0x000fca00078e000b */
[----:B------:R-:W-:Y:S01]  /*8e80*/  @!PT LDS RZ, [RZ] ;  /* 0x00000000fffff984 */ /* 0x000fe20000000800 */
[----:B------:R-:W-:Y:S01]  /*8e90*/  @!PT LDS RZ, [RZ] ;  /* 0x00000000fffff984 */ /* 0x000fe20000000800 */
[----:B------:R-:W-:Y:S01]  /*8ea0*/  @!PT LDS RZ, [RZ] ;  /* 0x00000000fffff984 */ /* 0x000fe20000000800 */
[----:B------:R-:W-:Y:S01]  /*8eb0*/  @!P1 LDGSTS.E.BYPASS.LTC128B.128 [R229+0x11800], desc[UR4][R12.64+0x80] ;  /* 0x118000800ce59fae */ /* 0x000fe2000b981a04 */
[----:B--2---:R-:W-:-:S03]  /*8ec0*/  IADD3 R10, P5, PT, R8, R5, RZ ;  /* 0x00000005080a7210 */ /* 0x004fc60007fbe0ff */
[----:B------:R-:W-:Y:S01]  /*8ed0*/  @P1 STS.128 [R229+0x11800], RZ ;  /* 0x011800ffe5001388 */ /* 0x000fe20000000c00 */
[----:B------:R-:W-:Y:S02]  /*8ee0*/  IADD3 R16, P4, PT, R10, R5, RZ ;  /* 0x000000050a107210 */ /* 0x000fe40007f9e0ff */
[----:B------:R-:W-:Y:S01]  /*8ef0*/  IADD3.X R11, PT, PT, R9, R4, RZ, P5, !PT ;  /* 0x00000004090b7210 */ /* 0x000fe20002ffe4ff */
[----:B------:R-:W-:Y:S01]  /*8f00*/  @!PT LDS RZ, [RZ] ;  /* 0x00000000fffff984 */ /* 0x000fe20000000800 */
[----:B------:R-:W-:Y:S01]  /*8f10*/  @!PT LDS RZ, [RZ] ;  /* 0x00000000fffff984 */ /* 0x000fe20000000800 */
[----:B------:R-:W-:Y:S01]  /*8f20*/  @!PT LDS RZ, [RZ] ;  /* 0x00000000fffff984 */ /* 0x000fe20000000800 */
[----:B------:R-:W-:Y:S04]  /*8f30*/  @!P3 LDGSTS.E.BYPASS.LTC128B.128 [R229+0xe000], desc[UR4][R6.64] ;  /* 0x0e00000006e5bfae */ /* 0x000fe8000b981a04 */
[----:B------:R-:W-:Y:S01]  /*8f40*/  @P3 STS.128 [R229+0xe000], RZ ;  /* 0x00e000ffe5003388 */ /* 0x000fe20000000c00 */
[----:B------:R-:W-:-:S03]  /*8f50*/  IMAD.X R17, R11, 0x1, R4, P4 ;  /* 0x000000010b117824 */ /* 0x000fc600020e0604 */
        /* <DEDUP_REMOVED lines=36> */
[----:B-1----:R-:W2:Y:S04]  /*91a0*/  LDSM.16.M88.4 R4, [R189+0x5000] ;  /* 0x00500000bd04783b */ /* 0x002ea80000000200 */
[----:B------:R-:W-:Y:S04]  /*91b0*/  LDSM.16.M88.4 R48, [R48] ;  /* 0x000000003030783b */ /* 0x000fe80000000200 */
[----:B------:R-:W-:Y:S04]  /*91c0*/  LDSM.16.M88.4 R28, [R61+0x5000] ;  /* 0x005000003d1c783b */ /* 0x000fe80000000200 */
[----:B------:R-:W1:Y:S04]  /*91d0*/  LDSM.16.M88.4 R20, [R189+0x4000] ;  /* 0x00400000bd14783b */ /* 0x000e680000000200 */
[----:B------:R-:W3:Y:S04]  /*91e0*/  LDSM.16.M88.4 R12, [R189+0x4800] ;  /* 0x00480000bd0c783b */ /* 0x000ee80000000200 */
[----:B------:R-:W4:Y:S04]  /*91f0*/  LDSM.16.M88.4 R164, [R189+0x5800] ;  /* 0x00580000bda4783b */ /* 0x000f280000000200 */
[----:B------:R-:W5:Y:S04]  /*9200*/  LDSM.16.M88.4 R156, [R189+0x6000] ;  /* 0x00600000bd9c783b */ /* 0x000f680000000200 */
[----:B------:R-:W5:Y:S04]  /*9210*/  LDSM.16.M88.4 R148, [R189+0x6800] ;  /* 0x00680000bd94783b */ /* 0x000f680000000200 */
        /* <DEDUP_REMOVED lines=8> */
[----:B-1----:R-:W-:Y:S03]  /*92a0*/  HMMA.16816.F32.BF16 R24, R64, R20, RZ ;  /* 0x000000144018723c */ /* 0x002fe600000418ff */
[----:B------:R-:W-:Y:S04]  /*92b0*/  LDSM.16.M88.4 R52, [R61+0x6800] ;  /* 0x006800003d34783b */ /* 0x000fe80000000200 */
[----:B------:R-:W-:Y:S01]  /*92c0*/  LDSM.16.M88.4 R172, [R201+0x4000] ;  /* 0x00400000c9ac783b */ /* 0x000fe20000000200 */
[C---:B------:R-:W-:Y:S03]  /*92d0*/  HMMA.16816.F32.BF16 R8, R48.reuse, R28, R8 ;  /* 0x0000001c3008723c */ /* 0x040fe60000041808 */
[----:B------:R-:W-:Y:S04]  /*92e0*/  LDSM.16.M88.4 R176, [R181+0x2000] ;  /* 0x00200000b5b0783b */ /* 0x000fe80000000200 */
[----:B------:R-:W-:Y:S01]  /*92f0*/  LDSM.16.M88.4 R184, [R189+0xb000] ;  /* 0x00b00000bdb8783b */ /* 0x000fe20000000200 */
[----:B------:R-:W-:Y:S03]  /*9300*/  HMMA.16816.F32.BF16 R4, R48, R30, R4 ;  /* 0x0000001e3004723c */ /* 0x000fe60000041804 */
[----:B------:R-:W1:Y:S04]  /*9310*/  LDSM.16.M88.4 R28, [R61+0x7000] ;  /* 0x007000003d1c783b */ /* 0x000e680000000200 */
[----:B------:R-:W0:Y:S01]  /*9320*/  LDGDEPBAR ;  /* 0x00000000000079af */ /* 0x000e220000000000 */
[C---:B---3--:R-:W-:Y:S08]  /*9330*/  HMMA.16816.F32.BF16 R16, R64.reuse, R12, RZ ;  /* 0x0000000c4010723c */ /* 0x048ff000000418ff */
[C---:B----4-:R-:W-:Y:S08]  /*9340*/  HMMA.16816.F32.BF16 R168, R64.reuse, R164, RZ ;  /* 0x000000a440a8723c */ /* 0x050ff000000418ff */
[C---:B------:R-:W-:Y:S08]  /*9350*/  HMMA.16816.F32.BF16 R20, R64.reuse, R22, RZ ;  /* 0x000000164014723c */ /* 0x040ff000000418ff */
[C---:B------:R-:W-:Y:S08]  /*9360*/  HMMA.16816.F32.BF16 R12, R64.reuse, R14, RZ ;  /* 0x0000000e400c723c */ /* 0x040ff000000418ff */
        /* <DEDUP_REMOVED lines=9> */
[----:B------:R-:W3:Y:S04]  /*9400*/  LDSM.16.M88.4 R56, [R61+0x7800] ;  /* 0x007800003d38783b */ /* 0x000ee80000000200 */
        /* <DEDUP_REMOVED lines=9> */
[----:B------:R-:W2:Y:S04]  /*94a0*/  LDSM.16.M88.4 R32, [R192] ;  /* 0x00000000c020783b */ /* 0x000ea80000000200 */
[----:B------:R-:W-:Y:S03]  /*94b0*/  LDSM.16.M88.4 R192, [R192+0x2000] ;  /* 0x00200000c0c0783b */ /* 0x000fe60000000200 */
[C---:B------:R-:W-:Y:S08]  /*94c0*/  HMMA.16816.F32.BF16 R160, R48.reuse, R36, R160 ;  /* 0x0000002430a0723c */ /* 0x040ff000000418a0 */
        /* <DEDUP_REMOVED lines=8> */
[C---:B---3--:R-:W-:Y:S08]  /*9550*/  HMMA.16816.F32.BF16 R136, R48.reuse, R56, R136 ;  /* 0x000000383088723c */ /* 0x048ff00000041888 */
[----:B------:R-:W-:Y:S01]  /*9560*/  HMMA.16816.F32.BF16 R64, R48, R58, R64 ;  /* 0x0000003a3040723c */ /* 0x000fe20000041840 */
[----:B------:R-:W3:Y:S04]  /*9570*/  LDSM.16.M88.4 R48, [R200+0x6800] ;  /* 0x00680000c830783b */ /* 0x000ee80000000200 */
[----:B------:R-:W-:Y:S03]  /*9580*/  LDSM.16.M88.4 R56, [R201+0x5800] ;  /* 0x00580000c938783b */ /* 0x000fe60000000200 */
[C---:B--2---:R-:W-:Y:S08]  /*9590*/  HMMA.16816.F32.BF16 R24, R32.reuse, R44, R24 ;  /* 0x0000002c2018723c */ /* 0x044ff00000041818 */
[C---:B------:R-:W-:Y:S01]  /*95a0*/  HMMA.16816.F32.BF16 R20, R32.reuse, R46, R20 ;  /* 0x0000002e2014723c */ /* 0x040fe20000041814 */
[----:B------:R-:W2:Y:S07]  /*95b0*/  LDSM.16.M88.4 R44, [R200+0x7000] ;  /* 0x00700000c82c783b */ /* 0x000eae0000000200 */
[C---:B------:R-:W-:Y:S08]  /*95c0*/  HMMA.16816.F32.BF16 R16, R32.reuse, R40, R16 ;  /* 0x000000282010723c */ /* 0x040ff00000041810 */
[C---:B------:R-:W-:Y:S01]  /*95d0*/  HMMA.16816.F32.BF16 R12, R32.reuse, R42, R12 ;  /* 0x0000002a200c723c */ /* 0x040fe2000004180c */
[----:B------:R-:W2:Y:S07]  /*95e0*/  LDSM.16.M88.4 R40, [R200+0x7800] ;  /* 0x00780000c828783b */ /* 0x000eae0000000200 */
[C---:B----4-:R-:W-:Y:S08]  /*95f0*/  HMMA.16816.F32.BF16 R8, R32.reuse, R36, R8 ;  /* 0x000000242008723c */ /* 0x050ff00000041808 */
[C---:B------:R-:W-:Y:S01]  /*9600*/  HMMA.16816.F32.BF16 R4, R32.reuse, R38, R4 ;  /* 0x000000262004723c */ /* 0x040fe20000041804 */
[----:B------:R-:W-:Y:S07]  /*9610*/  LDSM.16.M88.4 R36, [R203] ;  /* 0x00000000cb24783b */ /* 0x000fee0000000200 */
[C---:B-1----:R-:W-:Y:S08]  /*9620*/  HMMA.16816.F32.BF16 R160, R32.reuse, R28, R160 ;  /* 0x0000001c20a0723c */ /* 0x042ff000000418a0 */
[C---:B------:R-:W-:Y:S01]  /*9630*/  HMMA.16816.F32.BF16 R156, R32.reuse, R30, R156 ;  /* 0x0000001e209c723c */ /* 0x040fe2000004189c */
[----:B------:R-:W1:Y:S07]  /*9640*/  LDSM.16.M88.4 R28, [R201+0x5000] ;  /* 0x00500000c91c783b */ /* 0x000e6e0000000200 */
[C---:B-----5:R-:W-:Y:S08]  /*9650*/  HMMA.16816.F32.BF16 R168, R32.reuse, R52, R168 ;  /* 0x0000003420a8723c */ /* 0x060ff000000418a8 */
[C---:B------:R-:W-:Y:S01]  /*9660*/  HMMA.16816.F32.BF16 R164, R32.reuse, R54, R164 ;  /* 0x0000003620a4723c */ /* 0x040fe200000418a4 */
[----:B------:R-:W4:Y:S07]  /*9670*/  LDSM.16.M88.4 R52, [R201+0x6000] ;  /* 0x00600000c934783b */ /* 0x000f2e0000000200 */
[C---:B---3--:R-:W-:Y:S08]  /*9680*/  HMMA.16816.F32.BF16 R152, R32.reuse, R48, R152 ;  /* 0x000000302098723c */ /* 0x048ff00000041898 */
[C---:B------:R-:W-:Y:S01]  /*9690*/  HMMA.16816.F32.BF16 R148, R32.reuse, R50, R148 ;  /* 0x000000322094723c */ /* 0x040fe20000041894 */
[----:B------:R-:W3:Y:S07]  /*96a0*/  LDSM.16.M88.4 R48, [R201+0x6800] ;  /* 0x00680000c930783b */ /* 0x000eee0000000200 */
[C---:B--2---:R-:W-:Y:S08]  /*96b0*/  HMMA.16816.F32.BF16 R144, R32.reuse, R44, R144 ;  /* 0x0000002c2090723c */ /* 0x044ff00000041890 */
[C---:B------:R-:W-:Y:S01]  /*96c0*/  HMMA.16816.F32.BF16 R140, R32.reuse, R46, R140 ;  /* 0x0000002e208c723c */ /* 0x040fe2000004188c */
[----:B------:R-:W-:Y:S07]  /*96d0*/  LDSM.16.M88.4 R44, [R201+0x7000] ;  /* 0x00700000c92c783b */ /* 0x000fee0000000200 */
[C---:B------:R-:W-:Y:S08]  /*96e0*/  HMMA.16816.F32.BF16 R136, R32.reuse, R40, R136 ;  /* 0x000000282088723c */ /* 0x040ff00000041888 */
[----:B------:R-:W-:Y:S01]  /*96f0*/  HMMA.16816.F32.BF16 R64, R32, R42, R64 ;  /* 0x0000002a2040723c */ /* 0x000fe20000041840 */
[----:B------:R-:W2:Y:S04]  /*9700*/  LDSM.16.M88.4 R32, [R189+0x8000] ;  /* 0x00800000bd20783b */ /* 0x000ea80000000200 */
[----:B------:R-:W5:Y:S03]  /*9710*/  LDSM.16.M88.4 R40, [R201+0x7800] ;  /* 0x00780000c928783b */ /* 0x000f660000000200 */
[C---:B-1----:R-:W-:Y:S08]  /*9720*/  HMMA.16816.F32.BF16 R8, R36.reuse, R28, R8 ;  /* 0x0000001c2408723c */ /* 0x042ff00000041808 */
[C---:B------:R-:W-:Y:S01]  /*9730*/  HMMA.16816.F32.BF16 R4, R36.reuse, R30, R4 ;  /* 0x0000001e2404723c */ /* 0x040fe20000041804 */
[----:B------:R-:W1:Y:S07]  /*9740*/  LDSM.16.M88.4 R28, [R189+0x8800] ;  /* 0x00880000bd1c783b */ /* 0x000e6e0000000200 */
[C---:B------:R-:W-:Y:S08]  /*9750*/  HMMA.16816.F32.BF16 R24, R36.reuse, R172, R24 ;  /* 0x000000ac2418723c */ /* 0x040ff00000041818 */
[C---:B------:R-:W-:Y:S08]  /*9760*/  HMMA.16816.F32.BF16 R20, R36.reuse, R174, R20 ;  /* 0x000000ae2414723c */ /* 0x040ff00000041814 */
[C---:B----4-:R-:W-:Y:S08]  /*9770*/  HMMA.16816.F32.BF16 R160, R36.reuse, R52, R160 ;  /* 0x0000003424a0723c */ /* 0x050ff000000418a0 */
[C---:B------:R-:W-:Y:S01]  /*9780*/  HMMA.16816.F32.BF16 R156, R36.reuse, R54, R156 ;  /* 0x00000036249c723c */ /* 0x040fe2000004189c */
[----:B------:R-:W4:Y:S07]  /*9790*/  LDSM.16.M88.4 R52, [R189+0x9000] ;  /* 0x00900000bd34783b */ /* 0x000f2e0000000200 */
[C---:B------:R-:W-:Y:S08]  /*97a0*/  HMMA.16816.F32.BF16 R16, R36.reuse, R60, R16 ;  /* 0x0000003c2410723c */ /* 0x040ff00000041810 */
[C---:B------:R-:W-:Y:S08]  /*97b0*/  HMMA.16816.F32.BF16 R12, R36.reuse, R62, R12 ;  /* 0x0000003e240c723c */ /* 0x040ff0000004180c */
[C---:B---3--:R-:W-:Y:S08]  /*97c0*/  HMMA.16816.F32.BF16 R152, R36.reuse, R48, R152 ;  /* 0x000000302498723c */ /* 0x048ff00000041898 */
[----:B------:R-:W-:Y:S01]  /*97d0*/  HMMA.16816.F32.BF16 R148, R36, R50, R148 ;  /* 0x000000322494723c */ /* 0x000fe20000041894 */
[----:B------:R-:W3:Y:S07]  /*97e0*/  LDSM.16.M88.4 R48, [R189+0x9800] ;  /* 0x00980000bd30783b */ /* 0x000eee0000000200 */
[----:B--2---:R-:W-:Y:S01]  /*97f0*/  HMMA.16816.F32.BF16 R24, R176, R32, R24 ;  /* 0x00000020b018723c */ /* 0x004fe20000041818 */
[----:B------:R-:W-:-:S05]  /*9800*/  IMAD.MOV.U32 R32, RZ, RZ, 0x20 ;  /* 0x00000020ff207424 */ /* 0x000fca00078e00ff */
[----:B------:R-:W-:Y:S02]  /*9810*/  SEL R32, R32, 0xffffffe0, !P6 ;  /* 0xffffffe020207807 */ /* 0x000fe40007000000 */
[C---:B-----5:R-:W-:Y:S02]  /*9820*/  HMMA.16816.F32.BF16 R136, R36.reuse, R40, R136 ;  /* 0x000000282488723c */ /* 0x060fe40000041888 */
[----:B------:R-:W-:Y:S01]  /*9830*/  IADD3 R40, PT, PT, R181, R32, RZ ;  /* 0x00000020b5287210 */ /* 0x000fe20007ffe0ff */
[----:B------:R-:W-:Y:S01]  /*9840*/  IMAD.IADD R188, R189, 0x1, R32 ;  /* 0x00000001bdbc7824 */ /* 0x000fe200078e0220 */
[----:B------:R-:W-:Y:S04]  /*9850*/  LDSM.16.M88.4 R180, [R189+0xb800] ;  /* 0x00b80000bdb4783b */ /* 0x000fe80000000200 */
[----:B------:R-:W-:Y:S01]  /*9860*/  HMMA.16816.F32.BF16 R64, R36, R42, R64 ;  /* 0x0000002a2440723c */ /* 0x000fe20000041840 */
[----:B------:R-:W-:Y:S04]  /*9870*/  LDSM.16.M88.4 R40, [R40+0x2000] ;  /* 0x002000002828783b */ /* 0x000fe80000000200 */
[----:B------:R-:W-:Y:S03]  /*9880*/  LDSM.16.M88.4 R60, [R188+0x8800] ;  /* 0x00880000bc3c783b */ /* 0x000fe60000000200 */
[C---:B------:R-:W-:Y:S01]  /*9890*/  HMMA.16816.F32.BF16 R20, R176.reuse, R34, R20 ;  /* 0x00000022b014723c */ /* 0x040fe20000041814 */
[----:B------:R-:W2:Y:S04]  /*98a0*/  LDSM.16.M88.4 R32, [R188+0x9000] ;  /* 0x00900000bc20783b */ /* 0x000ea80000000200 */
[----:B------:R-:W-:Y:S03]  /*98b0*/  LDSM.16.M88.4 R172, [R188+0x8000] ;  /* 0x00800000bcac783b */ /* 0x000fe60000000200 */
[C---:B-1----:R-:W-:Y:S08]  /*98c0*/  HMMA.16816.F32.BF16 R16, R176.reuse, R28, R16 ;  /* 0x0000001cb010723c */ /* 0x042ff00000041810 */
[----:B------:R-:W-:Y:S01]  /*98d0*/  HMMA.16816.F32.BF16 R12, R176, R30, R12 ;  /* 0x0000001eb00c723c */ /* 0x000fe2000004180c */
[----:B------:R-:W1:Y:S07]  /*98e0*/  LDSM.16.M88.4 R28, [R188+0x9800] ;  /* 0x00980000bc1c783b */ /* 0x000e6e0000000200 */
[C---:B------:R-:W-:Y:S08]  /*98f0*/  HMMA.16816.F32.BF16 R168, R36.reuse, R56, R168 ;  /* 0x0000003824a8723c */ /* 0x040ff000000418a8 */
[C---:B------:R-:W-:Y:S01]  /*9900*/  HMMA.16816.F32.BF16 R164, R36.reuse, R58, R164 ;  /* 0x0000003a24a4723c */ /* 0x040fe200000418a4 */
[----:B------:R-:W-:Y:S07]  /*9910*/  LDSM.16.M88.4 R56, [R188+0xa000] ;  /* 0x00a00000bc38783b */ /* 0x000fee0000000200 */
[C---:B------:R-:W-:Y:S08]  /*9920*/  HMMA.16816.F32.BF16 R144, R36.reuse, R44, R144 ;  /* 0x0000002c2490723c */ /* 0x040ff00000041890 */
[----:B------:R-:W-:Y:S01]  /*9930*/  HMMA.16816.F32.BF16 R140, R36, R46, R140 ;  /* 0x0000002e248c723c */ /* 0x000fe2000004188c */
[----:B------:R-:W5:Y:S04]  /*9940*/  LDSM.16.M88.4 R44, [R189+0xa000] ;  /* 0x00a00000bd2c783b */ /* 0x000f680000000200 */
[----:B------:R-:W5:Y:S03]  /*9950*/  LDSM.16.M88.4 R36, [R189+0xa800] ;  /* 0x00a80000bd24783b */ /* 0x000f660000000200 */
[C---:B----4-:R-:W-:Y:S08]  /*9960*/  HMMA.16816.F32.BF16 R8, R176.reuse, R52, R8 ;  /* 0x00000034b008723c */ /* 0x050ff00000041808 */
[C---:B------:R-:W-:Y:S01]  /*9970*/  HMMA.16816.F32.BF16 R4, R176.reuse, R54, R4 ;  /* 0x00000036b004723c */ /* 0x040fe20000041804 */
[----:B------:R-:W-:Y:S07]  /*9980*/  LDSM.16.M88.4 R52, [R188+0xa800] ;  /* 0x00a80000bc34783b */ /* 0x000fee0000000200 */
[C---:B---3--:R-:W-:Y:S08]  /*9990*/  HMMA.16816.F32.BF16 R168, R176.reuse, R48, R168 ;  /* 0x00000030b0a8723c */ /* 0x048ff000000418a8 */
        /* <DEDUP_REMOVED lines=8> */
[C---:B-----5:R-:W-:Y:S08]  /*9a20*/  HMMA.16816.F32.BF16 R160, R176.reuse, R44, R160 ;  /* 0x0000002cb0a0723c */ /* 0x060ff000000418a0 */
[C---:B------:R-:W-:Y:S01]  /*9a30*/  HMMA.16816.F32.BF16 R156, R176.reuse, R46, R156 ;  /* 0x0000002eb09c723c */ /* 0x040fe2000004189c */
[----:B------:R-:W3:Y:S04]  /*9a40*/  LDSM.16.M88.4 R44, [R188+0xb800] ;  /* 0x00b80000bc2c783b */ /* 0x000ee80000000200 */
[----:B------:R-:W-:Y:S03]  /*9a50*/  LDSM.16.M88.4 R188, [R200+0x9800] ;  /* 0x00980000c8bc783b */ /* 0x000fe60000000200 */
        /* <DEDUP_REMOVED lines=8> */
[----:B------:R-:W5:Y:S04]  /*9ae0*/  LDSM.16.M88.4 R176, [R200+0xb000] ;  /* 0x00b00000c8b0783b */ /* 0x000f680000000200 */
[----:B------:R-:W-:Y:S03]  /*9af0*/  LDSM.16.M88.4 R180, [R200+0xa800] ;  /* 0x00a80000c8b4783b */ /* 0x000fe60000000200 */
[C---:B------:R-:W-:Y:S08]  /*9b00*/  HMMA.16816.F32.BF16 R16, R40.reuse, R60, R16 ;  /* 0x0000003c2810723c */ /* 0x040ff00000041810 */
[C---:B------:R-:W-:Y:S01]  /*9b10*/  HMMA.16816.F32.BF16 R12, R40.reuse, R62, R12 ;  /* 0x0000003e280c723c */ /* 0x040fe2000004180c */
[----:B------:R-:W-:Y:S07]  /*9b20*/  LDSM.16.M88.4 R60, [R203+0x2000] ;  /* 0x00200000cb3c783b */ /* 0x000fee0000000200 */
[C---:B------:R-:W-:Y:S08]  /*9b30*/  HMMA.16816.F32.BF16 R24, R40.reuse, R172, R24 ;  /* 0x000000ac2818723c */ /* 0x040ff00000041818 */
[----:B------:R-:W-:Y:S01]  /*9b40*/  HMMA.16816.F32.BF16 R20, R40, R174, R20 ;  /* 0x000000ae2814723c */ /* 0x000fe20000041814 */
[----:B------:R-:W5:Y:S07]  /*9b50*/  LDSM.16.M88.4 R172, [R200+0xb800] ;  /* 0x00b80000c8ac783b */ /* 0x000f6e0000000200 */
[C---:B--2---:R-:W-:Y:S08]  /*9b60*/  HMMA.16816.F32.BF16 R16, R192.reuse, R32, R16 ;  /* 0x00000020c010723c */ /* 0x044ff00000041810 */
[----:B------:R-:W-:Y:S01]  /*9b70*/  HMMA.16816.F32.BF16 R12, R192, R34, R12 ;  /* 0x00000022c00c723c */ /* 0x000fe2000004180c */
[----:B------:R-:W2:Y:S07]  /*9b80*/  LDSM.16.M88.4 R32, [R201+0xb000] ;  /* 0x00b00000c920783b */ /* 0x000eae0000000200 */
[C---:B------:R-:W-:Y:S08]  /*9b90*/  HMMA.16816.F32.BF16 R144, R40.reuse, R48, R144 ;  /* 0x000000302890723c */ /* 0x040ff00000041890 */
[----:B------:R-:W-:Y:S01]  /*9ba0*/  HMMA.16816.F32.BF16 R140, R40, R50, R140 ;  /* 0x00000032288c723c */ /* 0x000fe2000004188c */
[----:B------:R-:W-:Y:S07]  /*9bb0*/  LDSM.16.M88.4 R48, [R201+0x9000] ;  /* 0x00900000c930783b */ /* 0x000fee0000000200 */
[C---:B-1----:R-:W-:Y:S08]  /*9bc0*/  HMMA.16816.F32.BF16 R8, R192.reuse, R28, R8 ;  /* 0x0000001cc008723c */ /* 0x042ff00000041808 */
[----:B------:R-:W-:Y:S01]  /*9bd0*/  HMMA.16816.F32.BF16 R4, R192, R30, R4 ;  /* 0x0000001ec004723c */ /* 0x000fe20000041804 */
[----:B------:R-:W1:Y:S07]  /*9be0*/  LDSM.16.M88.4 R28, [R201+0xb800] ;  /* 0x00b80000c91c783b */ /* 0x000e6e0000000200 */
[C---:B---3--:R-:W-:Y:S08]  /*9bf0*/  HMMA.16816.F32.BF16 R136, R40.reuse, R44, R136 ;  /* 0x0000002c2888723c */ /* 0x048ff00000041888 */
[C---:B------:R-:W-:Y:S08]  /*9c00*/  HMMA.16816.F32.BF16 R160, R40.reuse, R56, R160 ;  /* 0x0000003828a0723c */ /* 0x040ff000000418a0 */
[C---:B------:R-:W-:Y:S01]  /*9c10*/  HMMA.16816.F32.BF16 R156, R40.reuse, R58, R156 ;  /* 0x0000003a289c723c */ /* 0x040fe2000004189c */
[----:B------:R-:W3:Y:S07]  /*9c20*/  LDSM.16.M88.4 R56, [R201+0x8000] ;  /* 0x00800000c938783b */ /* 0x000eee0000000200 */
[C---:B------:R-:W-:Y:S08]  /*9c30*/  HMMA.16816.F32.BF16 R152, R40.reuse, R52, R152 ;  /* 0x000000342898723c */ /* 0x040ff00000041898 */
[C---:B------:R-:W-:Y:S01]  /*9c40*/  HMMA.16816.F32.BF16 R148, R40.reuse, R54, R148 ;  /* 0x000000362894723c */ /* 0x040fe20000041894 */
[----:B------:R-:W3:Y:S07]  /*9c50*/  LDSM.16.M88.4 R52, [R201+0x8800] ;  /* 0x00880000c934783b */ /* 0x000eee0000000200 */
[----:B------:R-:W-:Y:S01]  /*9c60*/  HMMA.16816.F32.BF16 R64, R40, R46, R64 ;  /* 0x0000002e2840723c */ /* 0x000fe20000041840 */
[----:B------:R-:W3:Y:S04]  /*9c70*/  LDSM.16.M88.4 R44, [R201+0x9800] ;  /* 0x00980000c92c783b */ /* 0x000ee80000000200 */
[----:B------:R-:W3:Y:S03]  /*9c80*/  LDSM.16.M88.4 R40, [R201+0xa000] ;  /* 0x00a00000c928783b */ /* 0x000ee60000000200 */
[C---:B----4-:R-:W-:Y:S08]  /*9c90*/  HMMA.16816.F32.BF16 R24, R192.reuse, R36, R24 ;  /* 0x00000024c018723c */ /* 0x050ff00000041818 */
[----:B------:R-:W-:Y:S01]  /*9ca0*/  HMMA.16816.F32.BF16 R20, R192, R38, R20 ;  /* 0x00000026c014723c */ /* 0x000fe20000041814 */
[----:B------:R-:W4:Y:S01]  /*9cb0*/  LDSM.16.M88.4 R36, [R201+0xa800] ;  /* 0x00a80000c924783b */ /* 0x000f220000000200 */
[----:B------:R-:W-:-:S06]  /*9cc0*/  DEPBAR.LE SB0, 0x0 ;  /* 0x000080000000791a */ /* 0x000fcc0000000000 */
        /* <DEDUP_REMOVED lines=9> */
[----:B------:R-:W-:Y:S08]  /*9d60*/  HMMA.16816.F32.BF16 R64, R192, R174, R64 ;  /* 0x000000aec040723c */ /* 0x000ff00000041840 */
[C---:B--2---:R-:W-:Y:S08]  /*9d70*/  HMMA.16816.F32.BF16 R144, R60.reuse, R32, R144 ;  /* 0x000000203c90723c */ /* 0x044ff00000041890 */
[C---:B------:R-:W-:Y:S08]  /*9d80*/  HMMA.16816.F32.BF16 R140, R60.reuse, R34, R140 ;  /* 0x000000223c8c723c */ /* 0x040ff0000004188c */
[----:B-1----:R-:W-:Y:S01]  /*9d90*/  HMMA.16816.F32.BF16 R32, R60, R28, R136 ;  /* 0x0000001c3c20723c */ /* 0x002fe20000041888 */
[----:B------:R-:W-:-:S05]  /*9da0*/  VIADD R137, R132, 0xfffffffe ;  /* 0xfffffffe84897836 */ /* 0x000fca0000000000 */
[----:B------:R-:W-:Y:S02]  /*9db0*/  ISETP.GT.AND P4, PT, R137, R214, PT ;  /* 0x000000d68900720c */ /* 0x000fe40003f84270 */
        /* <DEDUP_REMOVED lines=11> */
[C---:B------:R-:W-:Y:S08]  /*9e70*/  HMMA.16816.F32.BF16 R148, R60.reuse, R38, R148 ;  /* 0x000000263c94723c */ /* 0x040ff00000041894 */
[----:B------:R-:W-:Y:S01]  /*9e80*/  HMMA.16816.F32.BF16 R64, R60, R30, R64 ;  /* 0x0000001e3c40723c */ /* 0x000fe20000041840 */
[----:B------:R-:W-:Y:S06]  /*9e90*/  BAR.SYNC.DEFER_BLOCKING 0x0 ;  /* 0x0000000000007b1d */ /* 0x000fec0000010000 */
[----:B------:R-:W-:-:S13]  /*9ea0*/  @!P4 BRA `(.L_x_2216) ;  /* 0x0000000800d8c947 */ /* 0x000fda0003800000 */
[----:B------:R-:W-:Y:S04]  /*9eb0*/  BSSY.RECONVERGENT B0, `(.L_x_2217) ;  /* 0x000004a000007945 */ /* 0x000fe80003800200 */
[----:B------:R-:W-:Y:S05]  /*9ec0*/  @!P0 BRA `(.L_x_2218) ;  /* 0x0000000400008947 */ /* 0x000fea0003800000 */
[----:B------:R-:W2:Y:S01]  /*9ed0*/  LD.E R41, desc[UR4][R2.64+0x170] ;  /* 0x0001700402297980 */ /* 0x000ea2000c101900 */
[----:B------:R-:W-:Y:S01]  /*9ee0*/  IMAD.SHL.U32 R38, R137, 0x80, RZ ;  /* 0x0000008089267824 */ /* 0x000fe200078e00ff */
[----:B------:R-:W-:-:S04]  /*9ef0*/  IADD3 R36, PT, PT, R132, -0x1, RZ ;  /* 0xffffffff84247810 */ /* 0x000fc80007ffe0ff */
[----:B------:R-:W-:Y:S01]  /*9f00*/  IABS R30, R38 ;  /* 0x00000026001e7213 */ /* 0x000fe20000000000 */
[----:B------:R-:W-:-:S04]  /*9f10*/  IMAD.SHL.U32 R36, R36, 0x80, RZ ;  /* 0x0000008024247824 */ /* 0x000fc800078e00ff */
[----:B------:R-:W-:Y:S01]  /*9f20*/  VIADD R36, R36, 0xffffff00 ;  /* 0xffffff0024247836 */ /* 0x000fe20000000000 */
        /* <DEDUP_REMOVED lines=13> */
[----:B------:R-:W-:-:S06]  /*a000*/  IMAD.HI.U32 R39, R43, R39, R42 ;  /* 0x000000272b277227 */ /* 0x000fcc00078e002a */
[----:B------:R-:W-:-:S04]  /*a010*/  IMAD.HI.U32 R37, R39, R30, RZ ;  /* 0x0000001e27257227 */ /* 0x000fc800078e00ff */
[----:B------:R-:W-:Y:S02]  /*a020*/  IMAD R30, R37, R29, R30 ;  /* 0x0000001d251e7224 */ /* 0x000fe400078e021e */
[----:B------:R-:W-:-:S03]  /*a030*/  IMAD.HI.U32 R39, R39, R28, RZ ;  /* 0x0000001c27277227 */ /* 0x000fc600078e00ff */
[----:B------:R-:W-:Y:S01]  /*a040*/  ISETP.GT.U32.AND P5, PT, R31, R30, PT ;  /* 0x0000001e1f00720c */ /* 0x000fe20003fa4070 */
[----:B------:R-:W-:-:S05]  /*a050*/  IMAD R28, R39, R29, R28 ;  /* 0x0000001d271c7224 */ /* 0x000fca00078e021c */
[----:B------:R-:W-:-:S07]  /*a060*/  ISETP.GT.U32.AND P4, PT, R31, R28, PT ;  /* 0x0000001c1f00720c */ /* 0x000fce0003f84070 */
[----:B------:R-:W-:Y:S02]  /*a070*/  @!P5 IMAD.IADD R30, R30, 0x1, -R31 ;  /* 0x000000011e1ed824 */ /* 0x000fe400078e0a1f */
[----:B------:R-:W-:-:S03]  /*a080*/  @!P5 VIADD R37, R37, 0x1 ;  /* 0x000000012525d836 */ /* 0x000fc60000000000 */
[-C--:B------:R-:W-:Y:S01]  /*a090*/  ISETP.GE.U32.AND P0, PT, R30, R31.reuse, PT ;  /* 0x0000001f1e00720c */ /* 0x080fe20003f06070 */
[----:B------:R-:W-:Y:S01]  /*a0a0*/  @!P4 VIADD R39, R39, 0x1 ;  /* 0x000000012727c836 */ /* 0x000fe20000000000 */
[-C--:B------:R-:W-:Y:S02]  /*a0b0*/  @!P4 IADD3 R28, PT, PT, R28, -R31.reuse, RZ ;  /* 0x8000001f1c1cc210 */ /* 0x080fe40007ffe0ff */
[----:B------:R-:W-:Y:S02]  /*a0c0*/  ISETP.GE.AND P4, PT, R38, RZ, PT ;  /* 0x000000ff2600720c */ /* 0x000fe40003f86270 */
[----:B------:R-:W-:Y:S02]  /*a0d0*/  ISETP.GE.U32.AND P5, PT, R28, R31, PT ;  /* 0x0000001f1c00720c */ /* 0x000fe40003fa6070 */
[----:B------:R-:W-:-:S05]  /*a0e0*/  LOP3.LUT R28, RZ, R41, RZ, 0x33, !PT ;  /* 0x00000029ff1c7212 */ /* 0x000fca00078e33ff */
[----:B------:R-:W-:Y:S02]  /*a0f0*/  @P0 IADD3 R37, PT, PT, R37, 0x1, RZ ;  /* 0x0000000125250810 */ /* 0x000fe40007ffe0ff */
[----:B------:R-:W-:Y:S02]  /*a100*/  ISETP.GE.AND P0, PT, R36, RZ, PT ;  /* 0x000000ff2400720c */ /* 0x000fe40003f06270 */
[----:B------:R-:W-:Y:S02]  /*a110*/  @!P4 IADD3 R37, PT, PT, -R37, RZ, RZ ;  /* 0x000000ff2525c210 */ /* 0x000fe40007ffe1ff */
[----:B------:R-:W-:Y:S02]  /*a120*/  @P5 IADD3 R39, PT, PT, R39, 0x1, RZ ;  /* 0x0000000127275810 */ /* 0x000fe40007ffe0ff */
[----:B------:R-:W-:-:S04]  /*a130*/  ISETP.NE.AND P5, PT, R41, RZ, PT ;  /* 0x000000ff2900720c */ /* 0x000fc80003fa5270 */
[----:B------:R-:W-:Y:S02]  /*a140*/  SEL R29, R28, R37, !P5 ;  /* 0x000000251c1d7207 */ /* 0x000fe40006800000 */
[----:B------:R-:W2:Y:S01]  /*a150*/  LD.E.64 R36, desc[UR4][R224.64+0x38] ;  /* 0x00003804e0247980 */ /* 0x000ea2000c101b00 */
[----:B------:R-:W-:-:S05]  /*a160*/  @!P0 IMAD.MOV R39, RZ, RZ, -R39 ;  /* 0x000000ffff278224 */ /* 0x000fca00078e0a27 */
[----:B------:R-:W-:Y:S01]  /*a170*/  SEL R30, R28, R39, !P5 ;  /* 0x000000271c1e7207 */ /* 0x000fe20006800000 */
[C-C-:B------:R-:W-:Y:S01]  /*a180*/  IMAD.WIDE R42, R29.reuse, 0x4, R230.reuse ;  /* 0x000000041d2a7825 */ /* 0x140fe200078e02e6 */
[----:B------:R-:W3:Y:S03]  /*a190*/  LD.E.64 R38, desc[UR4][R224.64+0x20] ;  /* 0x00002004e0267980 */ /* 0x000ee6000c101b00 */
[----:B------:R-:W-:Y:S01]  /*a1a0*/  IMAD.WIDE R44, R30, 0x4, R230 ;  /* 0x000000041e2c7825 */ /* 0x000fe200078e02e6 */
        /* <DEDUP_REMOVED lines=16> */
[----:B------:R-:W-:Y:S01]  /*a2b0*/  LEA.HI.X R215, R30, R215, R28, 0x1, P0 ;  /* 0x000000d71ed77211 */ /* 0x000fe200000f0c1c */
[----:B------:R-:W-:Y:S05]  /*a2c0*/  BRA `(.L_x_2219) ;  /* 0x0000000000207947 */ /* 0x000fea0003800000 */
.L_x_2218:
        /* <DEDUP_REMOVED lines=8> */
.L_x_2219:
[----:B------:R-:W-:Y:S05]  /*a350*/  BSYNC.RECONVERGENT B0 ;  /* 0x0000000000007941 */ /* 0x000fea0003800200 */
.L_x_2217:
[C---:B------:R-:W-:Y:S01]  /*a360*/  LEA R30, P0, R204.reuse, R216, 0x5 ;  /* 0x000000d8cc1e7211 */ /* 0x040fe200078028ff */
[C---:B------:R-:W-:Y:S01]  /*a370*/  IMAD.SHL.U32 R28, R204.reuse, 0x20, RZ ;  /* 0x00000020cc1c7824 */ /* 0x040fe200078e00ff */
[C---:B------:R-:W-:Y:S01]  /*a380*/  SHF.L.U64.HI R29, R204.reuse, 0x5, R205 ;  /* 0x00000005cc1d7819 */ /* 0x040fe200000102cd */
[----:B------:R-:W-:Y:S01]  /*a390*/  @!P3 IMAD.MOV.U32 R217, RZ, RZ, R215 ;  /* 0x000000ffffd9b224 */ /* 0x000fe200078e00d7 */
[----:B------:R-:W-:Y:S02]  /*a3a0*/  LEA.HI.X R31, R204, R215, R205, 0x5, P0 ;  /* 0x000000d7cc1f7211 */ /* 0x000fe400000f2ccd */
[----:B------:R-:W-:Y:S02]  /*a3b0*/  IADD3 R44, P0, PT, R28, R30, RZ ;  /* 0x0000001e1c2c7210 */ /* 0x000fe40007f1e0ff */
[----:B------:R-:W-:Y:S01]  /*a3c0*/  @!PT LDS RZ, [RZ] ;  /* 0x00000000fffff984 */ /* 0x000fe20000000800 */
[----:B------:R-:W-:Y:S01]  /*a3d0*/  @!PT LDS RZ, [RZ] ;  /* 0x00000000fffff984 */ /* 0x000fe20000000800 */
[----:B------:R-:W-:Y:S01]  /*a3e0*/  @!PT LDS RZ, [RZ] ;  /* 0x00000000fffff984 */ /* 0x000fe20000000800 */
[----:B------:R1:W-:Y:S02]  /*a3f0*/  @!P3 LDGSTS.E.BYPASS.LTC128B.128 [R229+0x4000], desc[UR4][R216.64] ;  /* 0x04000000d8e5bfae */ /* 0x0003e4000b981a04 */
[----:B------:R-:W-:-:S02]  /*a400*/  IADD3.X R45, PT, PT, R29, R31, RZ, P0, !PT ;  /* 0x0000001f1d2d7210 */ /* 0x000fc400007fe4ff */
[-C--:B------:R-:W-:Y:S01]  /*a410*/  IADD3 R42, P0, PT, R44, R28.reuse, RZ ;  /* 0x0000001c2c2a7210 */ /* 0x080fe20007f1e0ff */
[----:B------:R2:W-:Y:S04]  /*a420*/  @P3 STS.128 [R229+0x4000], RZ ;  /* 0x004000ffe5003388 */ /* 0x0005e80000000c00 */
[----:B------:R-:W-:Y:S01]  /*a430*/  IMAD.X R43, R45, 0x1, R29, P0 ;  /* 0x000000012d2b7824 */ /* 0x000fe200000e061d */
[----:B------:R-:W-:-:S05]  /*a440*/  IADD3 R40, P0, PT, R42, R28, RZ ;  /* 0x0000001c2a287210 */ /* 0x000fca0007f1e0ff */
[----:B------:R-:W-:Y:S01]  /*a450*/  IMAD.X R41, R43, 0x1, R29, P0 ;  /* 0x000000012b297824 */ /* 0x000fe200000e061d */
[----:B------:R-:W-:-:S04]  /*a460*/  IADD3 R38, P0, PT, R40, R28, RZ ;  /* 0x0000001c28267210 */ /* 0x000fc80007f1e0ff */
[----:B------:R-:W-:Y:S01]  /*a470*/  IADD3 R36, P4, PT, R38, R28, RZ ;  /* 0x0000001c26247210 */ /* 0x000fe20007f9e0ff */
[----:B------:R-:W-:-:S03]  /*a480*/  IMAD.X R39, R41, 0x1, R29, P0 ;  /* 0x0000000129277824 */ /* 0x000fc600000e061d */
[----:B------:R-:W-:Y:S01]  /*a490*/  IADD3 R28, P0, PT, R36, R28, RZ ;  /* 0x0000001c241c7210 */ /* 0x000fe20007f1e0ff */
[----:B------:R-:W-:Y:S02]  /*a4a0*/  IMAD.X R37, R39, 0x1, R29, P4 ;  /* 0x0000000127257824 */ /* 0x000fe400020e061d */
[----:B-1----:R-:W-:Y:S02]  /*a4b0*/  @!P1 IMAD.MOV.U32 R217, RZ, RZ, R215 ;  /* 0x000000ffffd99224 */ /* 0x002fe400078e00d7 */
[----:B------:R-:W-:-:S03]  /*a4c0*/  IMAD.X R29, R37, 0x1, R29, P0 ;  /* 0x00000001251d7824 */ /* 0x000fc600000e061d */
        /* <DEDUP_REMOVED lines=84> */
.L_x_2216:
[----:B------:R-:W-:Y:S05]  /*aa10*/  BSYNC.RECONVERGENT B1 ;  /* 0x0000000000017941 */ /* 0x000fea0003800200 */
.L_x_2215:
[----:B--2---:R-:W-:Y:S01]  /*aa20*/  IMAD R29, R132, 0x80, R135 ;  /* 0x00000080841d7824 */ /* 0x004fe200078e0287 */
[----:B------:R-:W2:Y:S03]  /*aa30*/  LD.E R136, desc[UR4][R2.64+0xdc] ;  /* 0x0000dc0402887980 */ /* 0x000ea6000c101900 */
[C---:B------:R-:W-:Y:S02]  /*aa40*/  VIADD R30, R29.reuse, 0xffffff00 ;  /* 0xffffff001d1e7836 */ /* 0x040fe40000000000 */
[----:B------:R-:W-:-:S03]  /*aa50*/  VIADD R28, R29, 0xffffff01 ;  /* 0xffffff011d1c7836 */ /* 0x000fc60000000000 */
[C---:B------:R-:W-:Y:S02]  /*aa60*/  ISETP.GE.AND P0, PT, R30.reuse, R211, PT ;  /* 0x000000d31e00720c */ /* 0x040fe40003f06270 */
[-C--:B------:R-:W-:Y:S02]  /*aa70*/  ISETP.GE.AND P1, PT, R30, R213.reuse, PT ;  /* 0x000000d51e00720c */ /* 0x080fe40003f26270 */
[----:B------:R-:W-:Y:S02]  /*aa80*/  ISETP.GE.AND P3, PT, R28, R213, PT ;  /* 0x000000d51c00720c */ /* 0x000fe40003f66270 */
[----:B------:R-:W-:Y:S02]  /*aa90*/  FSEL R26, R26, -INF , P0 ;  /* 0xff8000001a1a7808 */ /* 0x000fe40000000000 */
[----:B------:R-:W-:Y:S02]  /*aaa0*/  ISETP.GE.AND P0, PT, R28, R211, PT ;  /* 0x000000d31c00720c */ /* 0x000fe40003f06270 */
[----:B------:R-:W-:-:S02]  /*aab0*/  ISETP.GE.AND P5, PT, R30, R212, PT ;  /* 0x000000d41e00720c */ /* 0x000fc40003fa6270 */
[----:B------:R-:W-:Y:S02]  /*aac0*/  ISETP.GE.AND P4, PT, R30, R210, PT ;  /* 0x000000d21e00720c */ /* 0x000fe40003f86270 */
[----:B------:R-:W-:Y:S01]  /*aad0*/  FSEL R31, R24, -INF , P1 ;  /* 0xff800000181f7808 */ /* 0x000fe20000800000 */
[----:B------:R-:W-:Y:S01]  /*aae0*/  VIADD R24, R29, 0xffffff08 ;  /* 0xffffff081d187836 */ /* 0x000fe20000000000 */
[----:B------:R-:W-:Y:S02]  /*aaf0*/  FSEL R30, R25, -INF , P3 ;  /* 0xff800000191e7808 */ /* 0x000fe40001800000 */
[C---:B------:R-:W-:Y:S02]  /*ab00*/  ISETP.GE.AND P1, PT, R28.reuse, R212, PT ;  /* 0x000000d41c00720c */ /* 0x040fe40003f26270 */
[----:B------:R-:W-:Y:S02]  /*ab10*/  ISETP.GE.AND P3, PT, R28, R210, PT ;  /* 0x000000d21c00720c */ /* 0x000fe40003f66270 */
[----:B------:R-:W-:Y:S01]  /*ab20*/  FSEL R28, R27, -INF , P0 ;  /* 0xff8000001b1c7808 */ /* 0x000fe20000000000 */
[----:B------:R-:W-:Y:S01]  /*ab30*/  VIADD R27, R29, 0xffffff09 ;  /* 0xffffff091d1b7836 */ /* 0x000fe20000000000 */
[----:B------:R-:W-:-:S02]  /*ab40*/  FSEL R25, R31, -INF , !P5 ;  /* 0xff8000001f197808 */ /* 0x000fc40006800000 */
[----:B------:R-:W-:Y:S02]  /*ab50*/  FSEL R26, R26, -INF , !P4 ;  /* 0xff8000001a1a7808 */ /* 0x000fe40006000000 */
[----:B------:R-:W-:Y:S02]  /*ab60*/  FSEL R30, R30, -INF , !P1 ;  /* 0xff8000001e1e7808 */ /* 0x000fe40004800000 */
[C---:B------:R-:W-:Y:S02]  /*ab70*/  ISETP.GE.AND P0, PT, R24.reuse, R213, PT ;  /* 0x000000d51800720c */ /* 0x040fe40003f06270 */
[C---:B------:R-:W-:Y:S02]  /*ab80*/  ISETP.GE.AND P5, PT, R24.reuse, R212, PT ;  /* 0x000000d41800720c */ /* 0x040fe40003fa6270 */
[C---:B------:R-:W-:Y:S02]  /*ab90*/  ISETP.GE.AND P1, PT, R24.reuse, R211, PT ;  /* 0x000000d31800720c */ /* 0x040fe40003f26270 */
[----:B------:R-:W-:-:S02]  /*aba0*/  ISETP.GE.AND P4, PT, R24, R210, PT ;  /* 0x000000d21800720c */ /* 0x000fc40003f86270 */
[----:B------:R-:W-:Y:S02]  /*abb0*/  FSEL R24, R28, -INF , !P3 ;  /* 0xff8000001c187808 */ /* 0x000fe40005800000 */
[----:B------:R-:W-:Y:S02]  /*abc0*/  ISETP.GE.AND P3, PT, R27, R213, PT ;  /* 0x000000d51b00720c */ /* 0x000fe40003f66270 */
[----:B------:R-:W-:Y:S02]  /*abd0*/  FSEL R22, R22, -INF , P1 ;  /* 0xff80000016167808 */ /* 0x000fe40000800000 */
[----:B------:R-:W-:Y:S01]  /*abe0*/  FSEL R36, R20, -INF , P0 ;  /* 0xff80000014247808 */ /* 0x000fe20000000000 */
[----:B------:R-:W-:Y:S01]  /*abf0*/  VIADD R20, R29, 0xffffff10 ;  /* 0xffffff101d147836 */ /* 0x000fe20000000000 */
[C---:B------:R-:W-:Y:S02]  /*ac00*/  ISETP.GE.AND P1, PT, R27.reuse, R211, PT ;  /* 0x000000d31b00720c */ /* 0x040fe40003f26270 */
[----:B------:R-:W-:-:S02]  /*ac10*/  ISETP.GE.AND P0, PT, R27, R212, PT ;  /* 0x000000d41b00720c */ /* 0x000fc40003f06270 */
[----:B------:R-:W-:Y:S01]  /*ac20*/  FSEL R28, R21, -INF , P3 ;  /* 0xff800000151c7808 */ /* 0x000fe20001800000 */
[----:B------:R-:W-:Y:S01]  /*ac30*/  VIADD R21, R29, 0xffffff11 ;  /* 0xffffff111d157836 */ /* 0x000fe20000000000 */
[----:B------:R-:W-:Y:S02]  /*ac40*/  ISETP.GE.AND P3, PT, R27, R210, PT ;  /* 0x000000d21b00720c */ /* 0x000fe40003f66270 */
[----:B------:R-:W-:Y:S02]  /*ac50*/  FSEL R23, R23, -INF , P1 ;  /* 0xff80000017177808 */ /* 0x000fe40000800000 */
[----:B------:R-:W-:Y:S02]  /*ac60*/  FSEL R28, R28, -INF , !P0 ;  /* 0xff8000001c1c7808 */ /* 0x000fe40004000000 */
[----:B------:R-:W-:Y:S02]  /*ac70*/  FSEL R36, R36, -INF , !P5 ;  /* 0xff80000024247808 */ /* 0x000fe40006800000 */
[----:B------:R-:W-:-:S02]  /*ac80*/  FSEL R22, R22, -INF , !P4 ;  /* 0xff80000016167808 */ /* 0x000fc40006000000 */
[C---:B------:R-:W-:Y:S02]  /*ac90*/  ISETP.GE.AND P0, PT, R20.reuse, R211, PT ;  /* 0x000000d31400720c */ /* 0x040fe40003f06270 */
[CC--:B------:R-:W-:Y:S02]  /*aca0*/  ISETP.GE.AND P1, PT, R20.reuse, R213.reuse, PT ;  /* 0x000000d51400720c */ /* 0x0c0fe40003f26270 */
[C---:B------:R-:W-:Y:S02]  /*acb0*/  ISETP.GE.AND P5, PT, R20.reuse, R212, PT ;  /* 0x000000d41400720c */ /* 0x040fe40003fa6270 */
[----:B------:R-:W-:Y:S02]  /*acc0*/  ISETP.GE.AND P4, PT, R20, R210, PT ;  /* 0x000000d21400720c */ /* 0x000fe40003f86270 */
[----:B------:R-:W-:Y:S02]  /*acd0*/  FSEL R20, R23, -INF , !P3 ;  /* 0xff80000017147808 */ /* 0x000fe40005800000 */
[----:B------:R-:W-:-:S02]  /*ace0*/  ISETP.GE.AND P3, PT, R21, R213, PT ;  /* 0x000000d51500720c */ /* 0x000fc40003f66270 */
[----:B------:R-:W-:Y:S02]  /*acf0*/  FSEL R18, R18, -INF , P0 ;  /* 0xff80000012127808 */ /* 0x000fe40000000000 */
[----:B------:R-:W-:Y:S02]  /*ad00*/  ISETP.GE.AND P0, PT, R21, R211, PT ;  /* 0x000000d31500720c */ /* 0x000fe40003f06270 */
[----:B------:R-:W-:Y:S01]  /*ad10*/  FSEL R203, R17, -INF , P3 ;  /* 0xff80000011cb7808 */ /* 0x000fe20001800000 */
[C---:B------:R-:W-:Y:S01]  /*ad20*/  VIADD R17, R29.reuse, 0xffffff18 ;  /* 0xffffff181d117836 */ /* 0x040fe20000000000 */
[----:B------:R-:W-:Y:S01]  /*ad30*/  FSEL R225, R16, -INF , P1 ;  /* 0xff80000010e17808 */ /* 0x000fe20000800000 */
[----:B------:R-:W-:Y:S01]  /*ad40*/  VIADD R16, R29, 0xffffff19 ;  /* 0xffffff191d107836 */ /* 0x000fe20000000000 */
[C---:B------:R-:W-:Y:S02]  /*ad50*/  ISETP.GE.AND P1, PT, R21.reuse, R212, PT ;  /* 0x000000d41500720c */ /* 0x040fe40003f26270 */
[----:B------:R-:W-:-:S02]  /*ad60*/  ISETP.GE.AND P3, PT, R21, R210, PT ;  /* 0x000000d21500720c */ /* 0x000fc40003f66270 */
[----:B------:R-:W-:Y:S02]  /*ad70*/  FSEL R19, R19, -INF , P0 ;  /* 0xff80000013137808 */ /* 0x000fe40000000000 */
[----:B------:R-:W-:Y:S02]  /*ad80*/  ISETP.GE.AND P0, PT, R17, R213, PT ;  /* 0x000000d51100720c */ /* 0x000fe40003f06270 */
[----:B------:R-:W-:Y:S02]  /*ad90*/  FSEL R203, R203, -INF , !P1 ;  /* 0xff800000cbcb7808 */ /* 0x000fe40004800000 */
[----:B------:R-:W-:Y:S02]  /*ada0*/  FSEL R193, R19, -INF , !P3 ;  /* 0xff80000013c17808 */ /* 0x000fe40005800000 */
[----:B------:R-:W-:Y:S02]  /*adb0*/  ISETP.GE.AND P1, PT, R17, R211, PT ;  /* 0x000000d31100720c */ /* 0x000fe40003f26270 */
[----:B------:R-:W-:-:S02]  /*adc0*/  ISETP.GE.AND P3, PT, R16, R213, PT ;  /* 0x000000d51000720c */ /* 0x000fc40003f66270 */
[----:B------:R-:W-:Y:S02]  /*add0*/  FSEL R217, R12, -INF , P0 ;  /* 0xff8000000cd97808 */ /* 0x000fe40000000000 */
[----:B------:R-:W-:Y:S02]  /*ade0*/  ISETP.GE.AND P0, PT, R16, R211, PT ;  /* 0x000000d31000720c */ /* 0x000fe40003f06270 */
[----:B------:R-:W-:Y:S02]  /*adf0*/  FSEL R14, R14, -INF , P1 ;  /* 0xff8000000e0e7808 */ /* 0x000fe40000800000 */
[----:B------:R-:W-:Y:S01]  /*ae00*/  FSEL R201, R13, -INF , P3 ;  /* 0xff8000000dc97808 */ /* 0x000fe20001800000 */
[C---:B------:R-:W-:Y:S01]  /*ae10*/  VIADD R13, R29.reuse, 0xffffff20 ;  /* 0xffffff201d0d7836 */ /* 0x040fe20000000000 */
[C---:B------:R-:W-:Y:S01]  /*ae20*/  ISETP.GE.AND P1, PT, R16.reuse, R212, PT ;  /* 0x000000d41000720c */ /* 0x040fe20003f26270 */
[----:B------:R-:W-:Y:S01]  /*ae30*/  VIADD R12, R29, 0xffffff21 ;  /* 0xffffff211d0c7836 */ /* 0x000fe20000000000 */
[----:B------:R-:W-:-:S02]  /*ae40*/  ISETP.GE.AND P3, PT, R16, R210, PT ;  /* 0x000000d21000720c */ /* 0x000fc40003f66270 */
[----:B------:R-:W-:Y:S02]  /*ae50*/  FSEL R15, R15, -INF , P0 ;  /* 0xff8000000f0f7808 */ /* 0x000fe40000000000 */
[----:B------:R-:W-:Y:S02]  /*ae60*/  FSEL R201, R201, -INF , !P1 ;  /* 0xff800000c9c97808 */ /* 0x000fe40004800000 */
[----:B------:R-:W-:Y:S02]  /*ae70*/  ISETP.GE.AND P1, PT, R13, R211, PT ;  /* 0x000000d30d00720c */ /* 0x000fe40003f26270 */
[----:B------:R-:W-:Y:S02]  /*ae80*/  FSEL R189, R15, -INF , !P3 ;  /* 0xff8000000fbd7808 */ /* 0x000fe40005800000 */
[-C--:B------:R-:W-:Y:S02]  /*ae90*/  ISETP.GE.AND P0, PT, R13, R213.reuse, PT ;  /* 0x000000d50d00720c */ /* 0x080fe40003f06270 */
        /* <DEDUP_REMOVED lines=13> */
[----:B------:R-:W-:Y:S02]  /*af70*/  FSEL R225, R225, -INF , !P5 ;  /* 0xff800000e1e17808 */ /* 0x000fe40006800000 */
[----:B------:R-:W-:-:S02]  /*af80*/  FSEL R195, R18, -INF , !P4 ;  /* 0xff80000012c37808 */ /* 0x000fc40006000000 */
[-C--:B------:R-:W-:Y:S02]  /*af90*/  ISETP.GE.AND P1, PT, R9, R213.reuse, PT ;  /* 0x000000d50900720c */ /* 0x080fe40003f26270 */
[----:B------:R-:W-:Y:S02]  /*afa0*/  ISETP.GE.AND P3, PT, R8, R213, PT ;  /* 0x000000d50800720c */ /* 0x000fe40003f66270 */
[C---:B------:R-:W-:Y:S02]  /*afb0*/  ISETP.GE.AND P5, PT, R17.reuse, R212, PT ;  /* 0x000000d41100720c */ /* 0x040fe40003fa6270 */
[----:B------:R-:W-:Y:S02]  /*afc0*/  ISETP.GE.AND P4, PT, R17, R210, PT ;  /* 0x000000d21100720c */ /* 0x000fe40003f86270 */
[----:B------:R-:W-:Y:S02]  /*afd0*/  FSEL R6, R6, -INF , P0 ;  /* 0xff80000006067808 */ /* 0x000fe40000000000 */
[----:B------:R-:W-:-:S02]  /*afe0*/  FSEL R187, R4, -INF , P1 ;  /* 0xff80000004bb7808 */ /* 0x000fc40000800000 */
[----:B------:R-:W-:Y:S02]  /*aff0*/  ISETP.GE.AND P0, PT, R8, R211, PT ;  /* 0x000000d30800720c */ /* 0x000fe40003f06270 */
[----:B------:R-:W-:Y:S01]  /*b000*/  FSEL R181, R5, -INF , P3 ;  /* 0xff80000005b57808 */ /* 0x000fe20001800000 */
[----:B------:R-:W-:Y:S01]  /*b010*/  VIADD R5, R29, 0xffffff30 ;  /* 0xffffff301d057836 */ /* 0x000fe20000000000 */
[----:B------:R-:W-:Y:S02]  /*b020*/  FSEL R217, R217, -INF , !P5 ;  /* 0xff800000d9d97808 */ /* 0x000fe40006800000 */
[----:B------:R-:W-:Y:S02]  /*b030*/  FSEL R191, R14, -INF , !P4 ;  /* 0xff8000000ebf7808 */ /* 0x000fe40006000000 */
[-C--:B------:R-:W-:Y:S02]  /*b040*/  ISETP.GE.AND P1, PT, R8, R212.reuse, PT ;  /* 0x000000d40800720c */ /* 0x080fe40003f26270 */
[----:B------:R-:W-:-:S02]  /*b050*/  ISETP.GE.AND P5, PT, R13, R212, PT ;  /* 0x000000d40d00720c */ /* 0x000fc40003fa6270 */
[-C--:B------:R-:W-:Y:S01]  /*b060*/  ISETP.GE.AND P4, PT, R13, R210.reuse, PT ;  /* 0x000000d20d00720c */ /* 0x080fe20003f86270 */
[----:B------:R-:W-:Y:S01]  /*b070*/  VIADD R4, R29, 0xffffff31 ;  /* 0xffffff311d047836 */ /* 0x000fe20000000000 */
[----:B------:R-:W-:Y:S02]  /*b080*/  ISETP.GE.AND P3, PT, R8, R210, PT ;  /* 0x000000d20800720c */ /* 0x000fe40003f66270 */
[----:B------:R-:W-:Y:S02]  /*b090*/  FSEL R7, R7, -INF , P0 ;  /* 0xff80000007077808 */ /* 0x000fe40000000000 */
[----:B------:R-:W-:Y:S02]  /*b0a0*/  FSEL R181, R181, -INF , !P1 ;  /* 0xff800000b5b57808 */ /* 0x000fe40004800000 */
[----:B------:R-:W-:Y:S02]  /*b0b0*/  FSEL R185, R185, -INF , !P5 ;  /* 0xff800000b9b97808 */ /* 0x000fe40006800000 */
[----:B------:R-:W-:-:S02]  /*b0c0*/  FSEL R179, R10, -INF , !P4 ;  /* 0xff8000000ab37808 */ /* 0x000fc40006000000 */
[----:B------:R-:W-:Y:S02]  /*b0d0*/  ISETP.GE.AND P1, PT, R5, R211, PT ;  /* 0x000000d30500720c */ /* 0x000fe40003f26270 */
[C---:B------:R-:W-:Y:S02]  /*b0e0*/  ISETP.GE.AND P5, PT, R9.reuse, R212, PT ;  /* 0x000000d40900720c */ /* 0x040fe40003fa6270 */
[----:B------:R-:W-:Y:S02]  /*b0f0*/  ISETP.GE.AND P4, PT, R9, R210, PT ;  /* 0x000000d20900720c */ /* 0x000fe40003f86270 */
[-C--:B------:R-:W-:Y:S02]  /*b100*/  ISETP.GE.AND P0, PT, R5, R213.reuse, PT ;  /* 0x000000d50500720c */ /* 0x080fe40003f06270 */
[----:B------:R-:W-:Y:S02]  /*b110*/  FSEL R178, R7, -INF , !P3 ;  /* 0xff80000007b27808 */ /* 0x000fe40005800000 */
[----:B------:R-:W-:-:S02]  /*b120*/  ISETP.GE.AND P3, PT, R4, R213, PT ;  /* 0x000000d50400720c */ /* 0x000fc40003f66270 */
[----:B------:R-:W-:Y:S02]  /*b130*/  FSEL R170, R170, -INF , P1 ;  /* 0xff800000aaaa7808 */ /* 0x000fe40000800000 */
[----:B------:R-:W-:Y:S02]  /*b140*/  FSEL R187, R187, -INF , !P5 ;  /* 0xff800000bbbb7808 */ /* 0x000fe40006800000 */
[----:B------:R-:W-:Y:S02]  /*b150*/  FSEL R175, R6, -INF , !P4 ;  /* 0xff80000006af7808 */ /* 0x000fe40006000000 */
[----:B------:R-:W-:Y:S02]  /*b160*/  ISETP.GE.AND P1, PT, R4, R211, PT ;  /* 0x000000d30400720c */ /* 0x000fe40003f26270 */
[C---:B------:R-:W-:Y:S02]  /*b170*/  ISETP.GE.AND P5, PT, R5.reuse, R212, PT ;  /* 0x000000d40500720c */ /* 0x040fe40003fa6270 */
[----:B------:R-:W-:Y:S01]  /*b180*/  ISETP.GE.AND P4, PT, R5, R210, PT ;  /* 0x000000d20500720c */ /* 0x000fe20003f86270 */
[----:B------:R-:W-:Y:S01]  /*b190*/  VIADD R5, R29, 0xffffff38 ;  /* 0xffffff381d057836 */ /* 0x000fe20000000000 */
[----:B------:R-:W-:-:S02]  /*b1a0*/  FSEL R168, R168, -INF , P0 ;  /* 0xff800000a8a87808 */ /* 0x000fc40000000000 */
[C---:B------:R-:W-:Y:S02]  /*b1b0*/  ISETP.GE.AND P0, PT, R4.reuse, R212, PT ;  /* 0x000000d40400720c */ /* 0x040fe40003f06270 */
[----:B------:R-:W-:Y:S02]  /*b1c0*/  FSEL R169, R169, -INF , P3 ;  /* 0xff800000a9a97808 */ /* 0x000fe40001800000 */
[----:B------:R-:W-:Y:S01]  /*b1d0*/  ISETP.GE.AND P3, PT, R4, R210, PT ;  /* 0x000000d20400720c */ /* 0x000fe20003f66270 */
[----:B------:R-:W-:Y:S01]  /*b1e0*/  VIADD R4, R29, 0xffffff39 ;  /* 0xffffff391d047836 */ /* 0x000fe20000000000 */
[----:B------:R-:W-:Y:S02]  /*b1f0*/  FSEL R248, R171, -INF , P1 ;  /* 0xff800000abf87808 */ /* 0x000fe40000800000 */
[----:B------:R-:W-:Y:S02]  /*b200*/  FSEL R171, R169, -INF , !P0 ;  /* 0xff800000a9ab7808 */ /* 0x000fe40004000000 */
[----:B------:R-:W-:-:S02]  /*b210*/  ISETP.GE.AND P0, PT, R5, R211, PT ;  /* 0x000000d30500720c */ /* 0x000fc40003f06270 */
[-C--:B------:R-:W-:Y:S02]  /*b220*/  ISETP.GE.AND P1, PT, R5, R213.reuse, PT ;  /* 0x000000d50500720c */ /* 0x080fe40003f26270 */
[----:B------:R-:W-:Y:S02]  /*b230*/  FSEL R248, R248, -INF , !P3 ;  /* 0xff800000f8f87808 */ /* 0x000fe40005800000 */
[----:B------:R-:W-:Y:S02]  /*b240*/  ISETP.GE.AND P3, PT, R4, R213, PT ;  /* 0x000000d50400720c */ /* 0x000fe40003f66270 */
[----:B------:R-:W-:Y:S02]  /*b250*/  FSEL R173, R168, -INF , !P5 ;  /* 0xff800000a8ad7808 */ /* 0x000fe40006800000 */
[----:B------:R-:W-:Y:S02]  /*b260*/  FSEL R250, R170, -INF , !P4 ;  /* 0xff800000aafa7808 */ /* 0x000fe40006000000 */
[----:B------:R-:W-:-:S02]  /*b270*/  FSEL R166, R166, -INF , P0 ;  /* 0xff800000a6a67808 */ /* 0x000fc40000000000 */
[C---:B------:R-:W-:Y:S02]  /*b280*/  ISETP.GE.AND P5, PT, R5.reuse, R212, PT ;  /* 0x000000d40500720c */ /* 0x040fe40003fa6270 */
[----:B------:R-:W-:Y:S01]  /*b290*/  ISETP.GE.AND P4, PT, R5, R210, PT ;  /* 0x000000d20500720c */ /* 0x000fe20003f86270 */
[----:B------:R-:W-:Y:S01]  /*b2a0*/  VIADD R5, R29, 0xffffff40 ;  /* 0xffffff401d057836 */ /* 0x000fe20000000000 */
[----:B------:R-:W-:Y:S02]  /*b2b0*/  FSEL R164, R164, -INF , P1 ;  /* 0xff800000a4a47808 */ /* 0x000fe40000800000 */
[C---:B------:R-:W-:Y:S02]  /*b2c0*/  ISETP.GE.AND P0, PT, R4.reuse, R211, PT ;  /* 0x000000d30400720c */ /* 0x040fe40003f06270 */
[----:B------:R-:W-:Y:S02]  /*b2d0*/  ISETP.GE.AND P1, PT, R4, R212, PT ;  /* 0x000000d40400720c */ /* 0x000fe40003f26270 */
[----:B------:R-:W-:-:S02]  /*b2e0*/  FSEL R165, R165, -INF , P3 ;  /* 0xff800000a5a57808 */ /* 0x000fc40001800000 */
[----:B------:R-:W-:Y:S01]  /*b2f0*/  ISETP.GE.AND P3, PT, R4, R210, PT ;  /* 0x000000d20400720c */ /* 0x000fe20003f66270 */
[----:B------:R-:W-:Y:S01]  /*b300*/  VIADD R4, R29, 0xffffff41 ;  /* 0xffffff411d047836 */ /* 0x000fe20000000000 */
[----:B------:R-:W-:Y:S02]  /*b310*/  FSEL R167, R167, -INF , P0 ;  /* 0xff800000a7a77808 */ /* 0x000fe40000000000 */
[----:B------:R-:W-:Y:S02]  /*b320*/  FSEL R165, R165, -INF , !P1 ;  /* 0xff800000a5a57808 */ /* 0x000fe40004800000 */
[C---:B------:R-:W-:Y:S02]  /*b330*/  ISETP.GE.AND P1, PT, R5.reuse, R211, PT ;  /* 0x000000d30500720c */ /* 0x040fe40003f26270 */
[----:B------:R-:W-:Y:S02]  /*b340*/  ISETP.GE.AND P0, PT, R5, R213, PT ;  /* 0x000000d50500720c */ /* 0x000fe40003f06270 */
[----:B------:R-:W-:-:S02]  /*b350*/  FSEL R252, R167, -INF , !P3 ;  /* 0xff800000a7fc7808 */ /* 0x000fc40005800000 */
[----:B------:R-:W-:Y:S02]  /*b360*/  ISETP.GE.AND P3, PT, R4, R213, PT ;  /* 0x000000d50400720c */ /* 0x000fe40003f66270 */
[----:B------:R-:W-:Y:S02]  /*b370*/  FSEL R162, R162, -INF , P1 ;  /* 0xff800000a2a27808 */ /* 0x000fe40000800000 */
[----:B------:R-:W-:Y:S02]  /*b380*/  FSEL R224, R164, -INF , !P5 ;  /* 0xff800000a4e07808 */ /* 0x000fe40006800000 */
[----:B------:R-:W-:Y:S02]  /*b390*/  FSEL R169, R166, -INF , !P4 ;  /* 0xff800000a6a97808 */ /* 0x000fe40006000000 */
[----:B------:R-:W-:Y:S02]  /*b3a0*/  ISETP.GE.AND P1, PT, R4, R211, PT ;  /* 0x000000d30400720c */ /* 0x000fe40003f26270 */
[----:B------:R-:W-:-:S02]  /*b3b0*/  ISETP.GE.AND P5, PT, R5, R212, PT ;  /* 0x000000d40500720c */ /* 0x000fc40003fa6270 */
[----:B------:R-:W-:Y:S01]  /*b3c0*/  ISETP.GE.AND P4, PT, R5, R210, PT ;  /* 0x000000d20500720c */ /* 0x000fe20003f86270 */
[----:B------:R-:W-:Y:S01]  /*b3d0*/  VIADD R5, R29, 0xffffff48 ;  /* 0xffffff481d057836 */ /* 0x000fe20000000000 */
[----:B------:R-:W-:Y:S02]  /*b3e0*/  FSEL R160, R160, -INF , P0 ;  /* 0xff800000a0a07808 */ /* 0x000fe40000000000 */
[C---:B------:R-:W-:Y:S02]  /*b3f0*/  ISETP.GE.AND P0, PT, R4.reuse, R212, PT ;  /* 0x000000d40400720c */ /* 0x040fe40003f06270 */
[----:B------:R-:W-:Y:S02]  /*b400*/  FSEL R161, R161, -INF , P3 ;  /* 0xff800000a1a17808 */ /* 0x000fe40001800000 */
[----:B------:R-:W-:Y:S01]  /*b410*/  ISETP.GE.AND P3, PT, R4, R210, PT ;  /* 0x000000d20400720c */ /* 0x000fe20003f66270 */
[----:B------:R-:W-:Y:S01]  /*b420*/  VIADD R4, R29, 0xffffff49 ;  /* 0xffffff491d047836 */ /* 0x000fe20000000000 */
[----:B------:R-:W-:-:S02]  /*b430*/  FSEL R163, R163, -INF , P1 ;  /* 0xff800000a3a37808 */ /* 0x000fc40000800000 */
[----:B------:R-:W-:Y:S02]  /*b440*/  FSEL R242, R161, -INF , !P0 ;  /* 0xff800000a1f27808 */ /* 0x000fe40004000000 */
[C---:B------:R-:W-:Y:S02]  /*b450*/  ISETP.GE.AND P0, PT, R5.reuse, R211, PT ;  /* 0x000000d30500720c */ /* 0x040fe40003f06270 */
[-C--:B------:R-:W-:Y:S02]  /*b460*/  ISETP.GE.AND P1, PT, R5, R213.reuse, PT ;  /* 0x000000d50500720c */ /* 0x080fe40003f26270 */
[----:B------:R-:W-:Y:S02]  /*b470*/  FSEL R236, R163, -INF , !P3 ;  /* 0xff800000a3ec7808 */ /* 0x000fe40005800000 */
[----:B------:R-:W-:Y:S02]  /*b480*/  ISETP.GE.AND P3, PT, R4, R213, PT ;  /* 0x000000d50400720c */ /* 0x000fe40003f66270 */
[----:B------:R-:W-:-:S02]  /*b490*/  FSEL R244, R160, -INF , !P5 ;  /* 0xff800000a0f47808 */ /* 0x000fc40006800000 */
[----:B------:R-:W-:Y:S02]  /*b4a0*/  FSEL R238, R162, -INF , !P4 ;  /* 0xff800000a2ee7808 */ /* 0x000fe40006000000 */
[----:B------:R-:W-:Y:S02]  /*b4b0*/  FSEL R158, R158, -INF , P0 ;  /* 0xff8000009e9e7808 */ /* 0x000fe40000000000 */
[C---:B------:R-:W-:Y:S02]  /*b4c0*/  ISETP.GE.AND P5, PT, R5.reuse, R212, PT ;  /* 0x000000d40500720c */ /* 0x040fe40003fa6270 */
[----:B------:R-:W-:Y:S01]  /*b4d0*/  ISETP.GE.AND P4, PT, R5, R210, PT ;  /* 0x000000d20500720c */ /* 0x000fe20003f86270 */
[----:B------:R-:W-:Y:S01]  /*b4e0*/  VIADD R5, R29, 0xffffff50 ;  /* 0xffffff501d057836 */ /* 0x000fe20000000000 */
[----:B------:R-:W-:Y:S02]  /*b4f0*/  FSEL R156, R156, -INF , P1 ;  /* 0xff8000009c9c7808 */ /* 0x000fe40000800000 */
[----:B------:R-:W-:-:S02]  /*b500*/  ISETP.GE.AND P0, PT, R4, R211, PT ;  /* 0x000000d30400720c */ /* 0x000fc40003f06270 */
        /* <DEDUP_REMOVED lines=10> */
[----:B------:R-:W-:Y:S02]  /*b5b0*/  FSEL R154, R154, -INF , P1 ;  /* 0xff8000009a9a7808 */ /* 0x000fe40000800000 */
[----:B------:R-:W-:Y:S02]  /*b5c0*/  FSEL R246, R156, -INF , !P5 ;  /* 0xff8000009cf67808 */ /* 0x000fe40006800000 */
[----:B------:R-:W-:-:S02]  /*b5d0*/  FSEL R234, R158, -INF , !P4 ;  /* 0xff8000009eea7808 */ /* 0x000fc40006000000 */
[----:B------:R-:W-:Y:S02]  /*b5e0*/  ISETP.GE.AND P1, PT, R4, R211, PT ;  /* 0x000000d30400720c */ /* 0x000fe40003f26270 */
[C---:B------:R-:W-:Y:S02]  /*b5f0*/  ISETP.GE.AND P5, PT, R5.reuse, R212, PT ;  /* 0x000000d40500720c */ /* 0x040fe40003fa6270 */
[----:B------:R-:W-:Y:S01]  /*b600*/  ISETP.GE.AND P4, PT, R5, R210, PT ;  /* 0x000000d20500720c */ /* 0x000fe20003f86270 */
[----:B------:R-:W-:Y:S01]  /*b610*/  VIADD R5, R29, 0xffffff58 ;  /* 0xffffff581d057836 */ /* 0x000fe20000000000 */
[----:B------:R-:W-:Y:S02]  /*b620*/  FSEL R152, R152, -INF , P0 ;  /* 0xff80000098987808 */ /* 0x000fe40000000000 */
        /* <DEDUP_REMOVED lines=10> */
[----:B------:R-:W-:Y:S02]  /*b6d0*/  FSEL R194, R152, -INF , !P5 ;  /* 0xff80000098c27808 */ /* 0x000fe40006800000 */
[----:B------:R-:W-:Y:S02]  /*b6e0*/  FSEL R186, R154, -INF , !P4 ;  /* 0xff8000009aba7808 */ /* 0x000fe40006000000 */
[----:B------:R-:W-:Y:S02]  /*b6f0*/  FSEL R150, R150, -INF , P0 ;  /* 0xff80000096967808 */ /* 0x000fe40000000000 */
[C---:B------:R-:W-:Y:S02]  /*b700*/  ISETP.GE.AND P5, PT, R5.reuse, R212, PT ;  /* 0x000000d40500720c */ /* 0x040fe40003fa6270 */
[----:B------:R-:W-:Y:S01]  /*b710*/  ISETP.GE.AND P4, PT, R5, R210, PT ;  /* 0x000000d20500720c */ /* 0x000fe20003f86270 */
[----:B------:R-:W-:Y:S01]  /*b720*/  VIADD R5, R29, 0xffffff60 ;  /* 0xffffff601d057836 */ /* 0x000fe20000000000 */
[----:B------:R-:W-:-:S02]  /*b730*/  FSEL R148, R148, -INF , P1 ;  /* 0xff80000094947808 */ /* 0x000fc40000800000 */
[C---:B------:R-:W-:Y:S02]  /*b740*/  ISETP.GE.AND P0, PT, R4.reuse, R211, PT ;  /* 0x000000d30400720c */ /* 0x040fe40003f06270 */
[C---:B------:R-:W-:Y:S02]  /*b750*/  ISETP.GE.AND P1, PT, R4.reuse, R212, PT ;  /* 0x000000d40400720c */ /* 0x040fe40003f26270 */
[----:B------:R-:W-:Y:S02]  /*b760*/  FSEL R149, R149, -INF , P3 ;  /* 0xff80000095957808 */ /* 0x000fe40001800000 */
[----:B------:R-:W-:Y:S01]  /*b770*/  ISETP.GE.AND P3, PT, R4, R210, PT ;  /* 0x000000d20400720c */ /* 0x000fe20003f66270 */
[----:B------:R-:W-:Y:S01]  /*b780*/  VIADD R4, R29, 0xffffff61 ;  /* 0xffffff611d047836 */ /* 0x000fe20000000000 */
[----:B------:R-:W-:Y:S02]  /*b790*/  FSEL R151, R151, -INF , P0 ;  /* 0xff80000097977808 */ /* 0x000fe40000000000 */
[----:B------:R-:W-:-:S02]  /*b7a0*/  FSEL R188, R149, -INF , !P1 ;  /* 0xff80000095bc7808 */ /* 0x000fc40004800000 */
[----:B------:R-:W-:Y:S02]  /*b7b0*/  ISETP.GE.AND P1, PT, R5, R211, PT ;  /* 0x000000d30500720c */ /* 0x000fe40003f26270 */
[----:B------:R-:W-:Y:S02]  /*b7c0*/  FSEL R180, R151, -INF , !P3 ;  /* 0xff80000097b47808 */ /* 0x000fe40005800000 */
[-C--:B------:R-:W-:Y:S02]  /*b7d0*/  ISETP.GE.AND P0, PT, R5, R213.reuse, PT ;  /* 0x000000d50500720c */ /* 0x080fe40003f06270 */
[----:B------:R-:W-:Y:S02]  /*b7e0*/  ISETP.GE.AND P3, PT, R4, R213, PT ;  /* 0x000000d50400720c */ /* 0x000fe40003f66270 */
[----:B------:R-:W-:Y:S02]  /*b7f0*/  FSEL R146, R146, -INF , P1 ;  /* 0xff80000092927808 */ /* 0x000fe40000800000 */
[----:B------:R-:W-:-:S02]  /*b800*/  ISETP.GE.AND P1, PT, R4, R211, PT ;  /* 0x000000d30400720c */ /* 0x000fc40003f26270 */
[----:B------:R-:W-:Y:S02]  /*b810*/  FSEL R190, R148, -INF , !P5 ;  /* 0xff80000094be7808 */ /* 0x000fe40006800000 */
[----:B------:R-:W-:Y:S02]  /*b820*/  FSEL R182, R150, -INF , !P4 ;  /* 0xff80000096b67808 */ /* 0x000fe40006000000 */
[C---:B------:R-:W-:Y:S02]  /*b830*/  ISETP.GE.AND P5, PT, R5.reuse, R212, PT ;  /* 0x000000d40500720c */ /* 0x040fe40003fa6270 */
[----:B------:R-:W-:Y:S01]  /*b840*/  ISETP.GE.AND P4, PT, R5, R210, PT ;  /* 0x000000d20500720c */ /* 0x000fe20003f86270 */
[----:B------:R-:W-:Y:S01]  /*b850*/  VIADD R5, R29, 0xffffff68 ;  /* 0xffffff681d057836 */ /* 0x000fe20000000000 */
[----:B------:R-:W-:Y:S02]  /*b860*/  FSEL R144, R144, -INF , P0 ;  /* 0xff80000090907808 */ /* 0x000fe40000000000 */
[----:B------:R-:W-:-:S02]  /*b870*/  FSEL R145, R145, -INF , P3 ;  /* 0xff80000091917808 */ /* 0x000fc40001800000 */
[C---:B------:R-:W-:Y:S02]  /*b880*/  ISETP.GE.AND P0, PT, R4.reuse, R212, PT ;  /* 0x000000d40400720c */ /* 0x040fe40003f06270 */
[----:B------:R-:W-:Y:S01]  /*b890*/  ISETP.GE.AND P3, PT, R4, R210, PT ;  /* 0x000000d20400720c */ /* 0x000fe20003f66270 */
[----:B------:R-:W-:Y:S01]  /*b8a0*/  VIADD R4, R29, 0xffffff69 ;  /* 0xffffff691d047836 */ /* 0x000fe20000000000 */
[----:B------:R-:W-:Y:S02]  /*b8b0*/  FSEL R147, R147, -INF , P1 ;  /* 0xff80000093937808 */ /* 0x000fe40000800000 */
[----:B------:R-:W-:Y:S02]  /*b8c0*/  FSEL R174, R145, -INF , !P0 ;  /* 0xff80000091ae7808 */ /* 0x000fe40004000000 */
[C---:B------:R-:W-:Y:S02]  /*b8d0*/  ISETP.GE.AND P1, PT, R5.reuse, R213, PT ;  /* 0x000000d50500720c */ /* 0x040fe40003f26270 */
[----:B------:R-:W-:-:S02]  /*b8e0*/  ISETP.GE.AND P0, PT, R5, R211, PT ;  /* 0x000000d30500720c */ /* 0x000fc40003f06270 */
[----:B------:R-:W-:Y:S02]  /*b8f0*/  FSEL R162, R147, -INF , !P3 ;  /* 0xff80000093a27808 */ /* 0x000fe40005800000 */
[----:B------:R-:W-:Y:S02]  /*b900*/  ISETP.GE.AND P3, PT, R4, R213, PT ;  /* 0x000000d50400720c */ /* 0x000fe40003f66270 */
[----:B------:R-:W-:Y:S02]  /*b910*/  FSEL R176, R144, -INF , !P5 ;  /* 0xff80000090b07808 */ /* 0x000fe40006800000 */
[----:B------:R-:W-:Y:S02]  /*b920*/  FSEL R168, R146, -INF , !P4 ;  /* 0xff80000092a87808 */ /* 0x000fe40006000000 */
[C---:B------:R-:W-:Y:S02]  /*b930*/  ISETP.GE.AND P5, PT, R5.reuse, R212, PT ;  /* 0x000000d40500720c */ /* 0x040fe40003fa6270 */
[----:B------:R-:W-:Y:S01]  /*b940*/  ISETP.GE.AND P4, PT, R5, R210, PT ;  /* 0x000000d20500720c */ /* 0x000fe20003f86270 */
[----:B------:R-:W-:Y:S01]  /*b950*/  VIADD R5, R29, 0xffffff70 ;  /* 0xffffff701d057836 */ /* 0x000fe20000000000 */
[----:B------:R-:W-:-:S02]  /*b960*/  FSEL R140, R140, -INF , P1 ;  /* 0xff8000008c8c7808 */ /* 0x000fc40000800000 */
[----:B------:R-:W-:Y:S02]  /*b970*/  FSEL R142, R142, -INF , P0 ;  /* 0xff8000008e8e7808 */ /* 0x000fe40000000000 */
[C---:B------:R-:W-:Y:S02]  /*b980*/  ISETP.GE.AND P1, PT, R4.reuse, R212, PT ;  /* 0x000000d40400720c */ /* 0x040fe40003f26270 */
[----:B------:R-:W-:Y:S02]  /*b990*/  ISETP.GE.AND P0, PT, R4, R211, PT ;  /* 0x000000d30400720c */ /* 0x000fe40003f06270 */
[----:B------:R-:W-:Y:S02]  /*b9a0*/  FSEL R141, R141, -INF , P3 ;  /* 0xff8000008d8d7808 */ /* 0x000fe40001800000 */
[----:B------:R-:W-:Y:S02]  /*b9b0*/  FSEL R143, R143, -INF , P0 ;  /* 0xff8000008f8f7808 */ /* 0x000fe40000000000 */
[----:B------:R-:W-:-:S02]  /*b9c0*/  FSEL R172, R140, -INF , !P5 ;  /* 0xff8000008cac7808 */ /* 0x000fc40006800000 */
[----:B------:R-:W-:Y:S02]  /*b9d0*/  FSEL R166, R142, -INF , !P4 ;  /* 0xff8000008ea67808 */ /* 0x000fe40006000000 */
[----:B------:R-:W-:Y:S02]  /*b9e0*/  FSEL R170, R141, -INF , !P1 ;  /* 0xff8000008daa7808 */ /* 0x000fe40004800000 */
[C---:B------:R-:W-:Y:S02]  /*b9f0*/  ISETP.GE.AND P0, PT, R5.reuse, R213, PT ;  /* 0x000000d50500720c */ /* 0x040fe40003f06270 */
[C---:B------:R-:W-:Y:S02]  /*ba00*/  ISETP.GE.AND P5, PT, R5.reuse, R212, PT ;  /* 0x000000d40500720c */ /* 0x040fe40003fa6270 */
[C---:B------:R-:W-:Y:S02]  /*ba10*/  ISETP.GE.AND P1, PT, R5.reuse, R211, PT ;  /* 0x000000d30500720c */ /* 0x040fe40003f26270 */
[----:B------:R-:W-:-:S02]  /*ba20*/  ISETP.GE.AND P4, PT, R5, R210, PT ;  /* 0x000000d20500720c */ /* 0x000fc40003f86270 */
[----:B------:R-:W-:-:S04]  /*ba30*/  FMNMX3.FTZ R5, R133, R26, R24, !PT ;  /* 0x0000001a85057276 */ /* 0x000fc80007810018 */
[----:B------:R-:W-:-:S04]  /*ba40*/  FMNMX3.FTZ R8, R5, R22, R20, !PT ;  /* 0x0000001605087276 */ /* 0x000fc80007810014 */
[----:B------:R-:W-:-:S04]  /*ba50*/  FMNMX3.FTZ R8, R8, R195, R193, !PT ;  /* 0x000000c308087276 */ /* 0x000fc800078100c1 */
[----:B------:R-:W-:Y:S02]  /*ba60*/  FMNMX3.FTZ R8, R8, R191, R189, !PT ;  /* 0x000000bf08087276 */ /* 0x000fe400078100bd */
[----:B------:R-:W-:Y:S02]  /*ba70*/  FMNMX3.FTZ R7, R134, R25, R30, !PT ;  /* 0x0000001986077276 */ /* 0x000fe4000781001e */
[----:B------:R-:W-:Y:S02]  /*ba80*/  FMNMX3.FTZ R5, R8, R179, R177, !PT ;  /* 0x000000b308057276 */ /* 0x000fe400078100b1 */
[----:B------:R-:W-:Y:S01]  /*ba90*/  ISETP.GE.AND P3, PT, R4, R210, PT ;  /* 0x000000d20400720c */ /* 0x000fe20003f66270 */
[----:B------:R-:W-:Y:S01]  /*baa0*/  VIADD R4, R29, 0xffffff71 ;  /* 0xffffff711d047836 */ /* 0x000fe20000000000 */
[----:B------:R-:W-:Y:S02]  /*bab0*/  FMNMX3.FTZ R6, R7, R36, R28, !PT ;  /* 0x0000002407067276 */ /* 0x000fe4000781001c */
[----:B------:R-:W-:-:S02]  /*bac0*/  FMNMX3.FTZ R5, R5, R175, R178, !PT ;  /* 0x000000af05057276 */ /* 0x000fc400078100b2 */
[----:B------:R-:W-:Y:S02]  /*bad0*/  FSEL R164, R143, -INF , !P3 ;  /* 0xff8000008fa47808 */ /* 0x000fe40005800000 */
[----:B------:R-:W-:Y:S02]  /*bae0*/  FMNMX3.FTZ R6, R6, R225, R203, !PT ;  /* 0x000000e106067276 */ /* 0x000fe400078100cb */
[----:B------:R-:W-:Y:S02]  /*baf0*/  ISETP.GE.AND P3, PT, R4, R213, PT ;  /* 0x000000d50400720c */ /* 0x000fe40003f66270 */
[----:B------:R-:W-:Y:S02]  /*bb00*/  FMNMX3.FTZ R5, R5, R250, R248, !PT ;  /* 0x000000fa05057276 */ /* 0x000fe400078100f8 */
[----:B------:R-:W-:Y:S02]  /*bb10*/  FSEL R32, R32, -INF , P0 ;  /* 0xff80000020207808 */ /* 0x000fe40000000000 */
[----:B------:R-:W-:-:S02]  /*bb20*/  FMNMX3.FTZ R6, R6, R217, R201, !PT ;  /* 0x000000d906067276 */ /* 0x000fc400078100c9 */
[----:B------:R-:W-:Y:S02]  /*bb30*/  FSEL R34, R34, -INF , P1 ;  /* 0xff80000022227808 */ /* 0x000fe40000800000 */
[----:B------:R-:W-:Y:S02]  /*bb40*/  FSEL R33, R33, -INF , P3 ;  /* 0xff80000021217808 */ /* 0x000fe40001800000 */
[C---:B------:R-:W-:Y:S02]  /*bb50*/  ISETP.GE.AND P0, PT, R4.reuse, R212, PT ;  /* 0x000000d40400720c */ /* 0x040fe40003f06270 */
[C---:B------:R-:W-:Y:S02]  /*bb60*/  ISETP.GE.AND P1, PT, R4.reuse, R211, PT ;  /* 0x000000d30400720c */ /* 0x040fe40003f26270 */
[----:B------:R-:W-:Y:S01]  /*bb70*/  ISETP.GE.AND P3, PT, R4, R210, PT ;  /* 0x000000d20400720c */ /* 0x000fe20003f66270 */
[----:B------:R-:W-:Y:S01]  /*bb80*/  VIADD R4, R29, 0xffffff78 ;  /* 0xffffff781d047836 */ /* 0x000fe20000000000 */
[----:B------:R-:W-:-:S02]  /*bb90*/  FMNMX3.FTZ R5, R5, R169, R252, !PT ;  /* 0x000000a905057276 */ /* 0x000fc400078100fc */
[----:B------:R-:W-:Y:S02]  /*bba0*/  FMNMX3.FTZ R6, R6, R185, R183, !PT ;  /* 0x000000b906067276 */ /* 0x000fe400078100b7 */
[----:B------:R-:W-:Y:S02]  /*bbb0*/  FMNMX3.FTZ R5, R5, R238, R236, !PT ;  /* 0x000000ee05057276 */ /* 0x000fe400078100ec */
[----:B------:R-:W-:Y:S02]  /*bbc0*/  FSEL R35, R35, -INF , P1 ;  /* 0xff80000023237808 */ /* 0x000fe40000800000 */
[----:B------:R-:W-:Y:S02]  /*bbd0*/  ISETP.GE.AND P1, PT, R4, R213, PT ;  /* 0x000000d50400720c */ /* 0x000fe40003f26270 */
[----:B------:R-:W-:Y:S02]  /*bbe0*/  FMNMX3.FTZ R6, R6, R187, R181, !PT ;  /* 0x000000bb06067276 */ /* 0x000fe400078100b5 */
[----:B------:R-:W-:Y:S01]  /*bbf0*/  FMNMX3.FTZ R5, R5, R234, R226, !PT ;  /* 0x000000ea05057276 */ /* 0x000fe200078100e2 */
[----:B------:R-:W-:Y:S01]  /*bc00*/  VIADD R29, R29, 0xffffff79 ;  /* 0xffffff791d1d7836 */ /* 0x000fe20000000000 */
[----:B------:R-:W-:-:S02]  /*bc10*/  FSEL R146, R33, -INF , !P0 ;  /* 0xff80000021927808 */ /* 0x000fc40004000000 */
[----:B------:R-:W-:Y:S02]  /*bc20*/  ISETP.GE.AND P0, PT, R4, R212, PT ;  /* 0x000000d40400720c */ /* 0x000fe40003f06270 */
[----:B------:R-:W-:Y:S02]  /*bc30*/  FSEL R64, R64, -INF , P1 ;  /* 0xff80000040407808 */ /* 0x000fe40000800000 */
[----:B------:R-:W-:Y:S02]  /*bc40*/  FMNMX3.FTZ R6, R6, R173, R171, !PT ;  /* 0x000000ad06067276 */ /* 0x000fe400078100ab */
[----:B------:R-:W-:Y:S02]  /*bc50*/  FMNMX3.FTZ R5, R5, R186, R184, !PT ;  /* 0x000000ba05057276 */ /* 0x000fe400078100b8 */
[----:B------:R-:W-:Y:S02]  /*bc60*/  FSEL R148, R32, -INF , !P5 ;  /* 0xff80000020947808 */ /* 0x000fe40006800000 */
[----:B------:R-:W-:-:S02]  /*bc70*/  ISETP.GE.AND P5, PT, R4, R211, PT ;  /* 0x000000d30400720c */ /* 0x000fc40003fa6270 */
[----:B------:R-:W-:Y:S02]  /*bc80*/  FSEL R144, R64, -INF , !P0 ;  /* 0xff80000040907808 */ /* 0x000fe40004000000 */
[----:B------:R-:W-:Y:S02]  /*bc90*/  FMNMX3.FTZ R7, R6, R224, R165, !PT ;  /* 0x000000e006077276 */ /* 0x000fe400078100a5 */
[----:B------:R-:W-:Y:S02]  /*bca0*/  ISETP.GE.AND P0, PT, R29, R213, PT ;  /* 0x000000d51d00720c */ /* 0x000fe40003f06270 */
[----:B------:R-:W-:Y:S02]  /*bcb0*/  FMNMX3.FTZ R5, R5, R182, R180, !PT ;  /* 0x000000b605057276 */ /* 0x000fe400078100b4 */
[----:B------:R-:W-:Y:S02]  /*bcc0*/  FSEL R66, R66, -INF , P5 ;  /* 0xff80000042427808 */ /* 0x000fe40002800000 */
[----:B------:R-:W-:-:S02]  /*bcd0*/  FMNMX3.FTZ R7, R7, R244, R242, !PT ;  /* 0x000000f407077276 */ /* 0x000fc400078100f2 */
[----:B------:R-:W-:Y:S02]  /*bce0*/  ISETP.GE.AND P5, PT, R29, R212, PT ;  /* 0x000000d41d00720c */ /* 0x000fe40003fa6270 */
[----:B------:R-:W-:Y:S02]  /*bcf0*/  FSEL R65, R65, -INF , P0 ;  /* 0xff80000041417808 */ /* 0x000fe40000000000 */
[----:B------:R-:W-:Y:S02]  /*bd00*/  ISETP.GE.AND P0, PT, R29, R211, PT ;  /* 0x000000d31d00720c */ /* 0x000fe40003f06270 */
[----:B------:R-:W-:Y:S02]  /*bd10*/  FMNMX3.FTZ R5, R5, R168, R162, !PT ;  /* 0x000000a805057276 */ /* 0x000fe400078100a2 */
[----:B------:R-:W-:Y:S02]  /*bd20*/  FMNMX3.FTZ R7, R7, R246, R240, !PT ;  /* 0x000000f607077276 */ /* 0x000fe400078100f0 */
[----:B------:R-:W-:-:S02]  /*bd30*/  ISETP.GE.AND P1, PT, R4, R210, PT ;  /* 0x000000d20400720c */ /* 0x000fc40003f26270 */
[----:B------:R-:W-:Y:S02]  /*bd40*/  FSEL R142, R65, -INF , !P5 ;  /* 0xff800000418e7808 */ /* 0x000fe40006800000 */
[----:B------:R-:W-:Y:S02]  /*bd50*/  ISETP.GE.AND P5, PT, R29, R210, PT ;  /* 0x000000d21d00720c */ /* 0x000fe40003fa6270 */
[----:B------:R-:W-:Y:S02]  /*bd60*/  FSEL R67, R67, -INF , P0 ;  /* 0xff80000043437808 */ /* 0x000fe40000000000 */
[----:B------:R-:W-:Y:S02]  /*bd70*/  FSEL R140, R34, -INF , !P4 ;  /* 0xff800000228c7808 */ /* 0x000fe40006000000 */
[----:B------:R-:W-:Y:S02]  /*bd80*/  FSEL R147, R35, -INF , !P3 ;  /* 0xff80000023937808 */ /* 0x000fe40005800000 */
[----:B------:R-:W-:-:S02]  /*bd90*/  FMNMX3.FTZ R4, R5, R166, R164, !PT ;  /* 0x000000a605047276 */ /* 0x000fc400078100a4 */
[----:B------:R-:W-:Y:S02]  /*bda0*/  FMNMX3.FTZ R7, R7, R194, R192, !PT ;  /* 0x000000c207077276 */ /* 0x000fe400078100c0 */
[----:B------:R-:W-:Y:S02]  /*bdb0*/  FSEL R138, R66, -INF , !P1 ;  /* 0xff800000428a7808 */ /* 0x000fe40004800000 */
[----:B------:R-:W-:Y:S02]  /*bdc0*/  FSEL R145, R67, -INF , !P5 ;  /* 0xff80000043917808 */ /* 0x000fe40006800000 */
[----:B------:R-:W-:Y:S02]  /*bdd0*/  FMNMX3.FTZ R4, R4, R140, R147, !PT ;  /* 0x0000008c04047276 */ /* 0x000fe40007810093 */
[----:B------:R-:W-:Y:S02]  /*bde0*/  FMNMX3.FTZ R7, R7, R190, R188, !PT ;  /* 0x000000be07077276 */ /* 0x000fe400078100bc */
[----:B------:R-:W-:-:S02]  /*bdf0*/  FMNMX3.FTZ R5, R4, R138, R145, !PT ;  /* 0x0000008a04057276 */ /* 0x000fc40007810091 */
[----:B------:R-:W-:-:S03]  /*be00*/  FMNMX3.FTZ R7, R7, R176, R174, !PT ;  /* 0x000000b007077276 */ /* 0x000fc600078100ae */
[----:B------:R-:W1:Y:S01]  /*be10*/  SHFL.BFLY PT, R4, R5, 0x2, 0x1f ;  /* 0x0c401f0005047f89 */ /* 0x000e6200000e0000 */
[----:B------:R-:W-:-:S04]  /*be20*/  FMNMX3.FTZ R7, R7, R172, R170, !PT ;  /* 0x000000ac07077276 */ /* 0x000fc800078100aa */
[----:B------:R-:W-:-:S04]  /*be30*/  FMNMX3.FTZ R7, R7, R148, R146, !PT ;  /* 0x0000009407077276 */ /* 0x000fc80007810092 */
[----:B------:R-:W-:-:S05]  /*be40*/  FMNMX3.FTZ R7, R7, R144, R142, !PT ;  /* 0x0000009007077276 */ /* 0x000fca000781008e */
[----:B------:R-:W3:Y:S01]  /*be50*/  SHFL.BFLY PT, R6, R7, 0x2, 0x1f ;  /* 0x0c401f0007067f89 */ /* 0x000ee200000e0000 */
[----:B------:R-:W4:Y:S01]  /*be60*/  S2UR UR6, SR_CgaCtaId ;  /* 0x00000000000679c3 */ /* 0x000f220000008800 */
[----:B-1----:R-:W-:-:S05]  /*be70*/  FMNMX.FTZ R4, R5, R4, !PT ;  /* 0x0000000405047209 */ /* 0x002fca0007810000 */
[----:B------:R-:W1:Y:S01]  /*be80*/  SHFL.BFLY PT, R139, R4, 0x1, 0x1f ;  /* 0x0c201f00048b7f89 */ /* 0x000e6200000e0000 */
[----:B---3--:R-:W-:-:S05]  /*be90*/  FMNMX.FTZ R6, R7, R6, !PT ;  /* 0x0000000607067209 */ /* 0x008fca0007810000 */
[----:B------:R-:W3:Y:S01]  /*bea0*/  SHFL.BFLY PT, R141, R6, 0x1, 0x1f ;  /* 0x0c201f00068d7f89 */ /* 0x000ee200000e0000 */
[----:B------:R-:W-:Y:S02]  /*beb0*/  UMOV UR7, 0x400 ;  /* 0x0000040000077882 */ /* 0x000fe40000000000 */
[----:B----4-:R-:W-:Y:S01]  /*bec0*/  ULEA UR6, UR6, UR7, 0x18 ;  /* 0x0000000706067291 */ /* 0x010fe2000f8ec0ff */
[----:B------:R-:W-:Y:S01]  /*bed0*/  IMAD.MOV.U32 R159, RZ, RZ, 0x20 ;  /* 0x00000020ff9f7424 */ /* 0x000fe200078e00ff */
[----:B------:R-:W-:Y:S02]  /*bee0*/  LOP3.LUT R155, R0, 0x200, R202, 0xf8, !PT ;  /* 0x00000200009b7812 */ /* 0x000fe400078ef8ca */
[----:B-1----:R-:W-:Y:S02]  /*bef0*/  FMNMX.FTZ R139, R4, R139, !PT ;  /* 0x0000008b048b7209 */ /* 0x002fe40007810000 */
[----:B------:R-:W-:Y:S02]  /*bf00*/  IMAD.U32 R200, RZ, RZ, UR6 ;  /* 0x00000006ffc87e24 */ /* 0x000fe4000f8e00ff */
[----:B------:R-:W-:-:S02]  /*bf10*/  FSETP.NEU.FTZ.AND P0, PT, R139, -INF , PT ;  /* 0xff8000008b00780b */ /* 0x000fc40003f1d000 */
[----:B------:R-:W-:Y:S01]  /*bf20*/  IMAD R155, R155, 0x2, R200 ;  /* 0x000000029b9b7824 */ /* 0x000fe200078e02c8 */
[----:B------:R-:W-:Y:S02]  /*bf30*/  SEL R159, R159, 0xffffffe0, !P6 ;  /* 0xffffffe09f9f7807 */ /* 0x000fe40007000000 */
[----:B------:R-:W-:Y:S02]  /*bf40*/  FSEL R4, R139, RZ, P0 ;  /* 0x000000ff8b047208 */ /* 0x000fe40000000000 */
[----:B---3--:R-:W-:-:S03]  /*bf50*/  FMNMX.FTZ R141, R6, R141, !PT ;  /* 0x0000008d068d7209 */ /* 0x008fc60007810000 */
[----:B------:R-:W-:Y:S01]  /*bf60*/  FADD.FTZ R7, R133, -R4 ;  /* 0x8000000485077221 */ /* 0x000fe20000010000 */
[----:B------:R-:W-:Y:S02]  /*bf70*/  IMAD.IADD R133, R159, 0x1, R155 ;  /* 0x000000019f857824 */ /* 0x000fe400078e029b */
[C---:B--2---:R-:W-:Y:S01]  /*bf80*/  FMUL.FTZ R149, R136.reuse, R139 ;  /* 0x0000008b88957220 */ /* 0x044fe20000410000 */
[----:B------:R-:W-:Y:S01]  /*bf90*/  FSETP.NEU.FTZ.AND P1, PT, R141, -INF , PT ;  /* 0xff8000008d00780b */ /* 0x000fe20003f3d000 */
[----:B------:R-:W-:Y:S01]  /*bfa0*/  VIADD R16, R155, 0xc000 ;  /* 0x0000c0009b107836 */ /* 0x000fe20000000000 */
[----:B------:R-:W-:Y:S01]  /*bfb0*/  LDSM.16.MT88.4 R12, [R155+0xc000] ;  /* 0x00c000009b0c783b */ /* 0x000fe20000004200 */
[----:B------:R-:W-:-:S03]  /*bfc0*/  FMUL.FTZ R143, R136, R141 ;  /* 0x0000008d888f7220 */ /* 0x000fc60000410000 */
[----:B------:R-:W1:Y:S01]  /*bfd0*/  LDSM.16.MT88.4 R52, [R133+0x10000] ;  /* 0x010000008534783b */ /* 0x000e620000004200 */
[----:B------:R-:W-:Y:S02]  /*bfe0*/  FSEL R5, R141, RZ, P1 ;  /* 0x000000ff8d057208 */ /* 0x000fe40000800000 */
[----:B------:R-:W-:Y:S01]  /*bff0*/  FSEL R143, R143, RZ, P1 ;  /* 0x000000ff8f8f7208 */ /* 0x000fe20000800000 */
[----:B------:R-:W-:Y:S01]  /*c000*/  LDSM.16.MT88.4 R44, [R155+0x10000] ;  /* 0x010000009b2c783b */ /* 0x000fe20000004200 */
[----:B------:R-:W-:Y:S01]  /*c010*/  FSEL R149, R149, RZ, P0 ;  /* 0x000000ff95957208 */ /* 0x000fe20000000000 */
[----:B------:R-:W-:Y:S01]  /*c020*/  FADD.FTZ R5, R134, -R5 ;  /* 0x8000000586057221 */ /* 0x000fe20000010000 */
[----:B------:R-:W-:Y:S01]  /*c030*/  FMUL.FTZ R156, R136, R7 ;  /* 0x00000007889c7220 */ /* 0x000fe20000410000 */
[-CC-:B------:R-:W-:Y:S01]  /*c040*/  FFMA.FTZ R154, R25, R136.reuse, -R143.reuse ;  /* 0x00000088199a7223 */ /* 0x180fe2000001088f */
[-CC-:B------:R-:W-:Y:S01]  /*c050*/  FFMA.FTZ R153, R30, R136.reuse, -R143.reuse ;  /* 0x000000881e997223 */ /* 0x180fe2000001088f */
[-CC-:B------:R-:W-:Y:S01]  /*c060*/  FFMA.FTZ R152, R36, R136.reuse, -R143.reuse ;  /* 0x0000008824987223 */ /* 0x180fe2000001088f */
[-C--:B------:R-:W-:Y:S01]  /*c070*/  FFMA.FTZ R151, R28, R136.reuse, -R143 ;  /* 0x000000881c977223 */ /* 0x080fe2000001088f */
[-CC-:B------:R-:W-:Y:S01]  /*c080*/  FFMA.FTZ R150, R26, R136.reuse, -R149.reuse ;  /* 0x000000881a967223 */ /* 0x180fe20000010895 */
[-CC-:B------:R-:W-:Y:S01]  /*c090*/  FFMA.FTZ R0, R24, R136.reuse, -R149.reuse ;  /* 0x0000008818007223 */ /* 0x180fe20000010895 */
[-CC-:B------:R-:W-:Y:S01]  /*c0a0*/  FFMA.FTZ R157, R20, R136.reuse, -R149.reuse ;  /* 0x00000088149d7223 */ /* 0x180fe20000010895 */
[----:B------:R-:W-:Y:S01]  /*c0b0*/  FMUL.FTZ R158, R136, R5 ;  /* 0x00000005889e7220 */ /* 0x000fe20000410000 */
[----:B------:R-:W-:Y:S01]  /*c0c0*/  FFMA.FTZ R6, R22, R136, -R149 ;  /* 0x0000008816067223 */ /* 0x000fe20000010895 */
[----:B------:R-:W-:Y:S01]  /*c0d0*/  VIADD R160, R155, 0xc040 ;  /* 0x0000c0409ba07836 */ /* 0x000fe20000000000 */
[----:B------:R-:W-:Y:S01]  /*c0e0*/  MUFU.EX2 R154, R154 ;  /* 0x0000009a009a7308 */ /* 0x000fe20000000800 */
[----:B------:R-:W-:Y:S01]  /*c0f0*/  @P2 VIADD R160, R16, 0xffffffc0 ;  /* 0xffffffc010a02836 */ /* 0x000fe20000000000 */
[----:B------:R-:W-:Y:S02]  /*c100*/  LDSM.16.MT88.4 R20, [R133+0xc000] ;  /* 0x00c000008514783b */ /* 0x000fe40000004200 */
[----:B------:R-:W2:Y:S02]  /*c110*/  MUFU.EX2 R153, R153 ;  /* 0x0000009900997308 */ /* 0x000ea40000000800 */
[----:B------:R-:W3:Y:S02]  /*c120*/  LDSM.16.MT88.4 R28, [R160] ;  /* 0x00000000a01c783b */ /* 0x000ee40000004200 */
[----:B------:R-:W-:Y:S02]  /*c130*/  MUFU.EX2 R152, R152 ;  /* 0x0000009800987308 */ /* 0x000fe40000000800 */
[----:B------:R-:W-:Y:S02]  /*c140*/  LDSM.16.MT88.4 R64, [R155+0x10800] ;  /* 0x010800009b40783b */ /* 0x000fe40000004200 */
[----:B------:R-:W4:Y:S04]  /*c150*/  MUFU.EX2 R151, R151 ;  /* 0x0000009700977308 */ /* 0x000f280000000800 */
[----:B------:R-:W-:Y:S04]  /*c160*/  MUFU.EX2 R150, R150 ;  /* 0x0000009600967308 */ /* 0x000fe80000000800 */
[----:B------:R-:W5:Y:S04]  /*c170*/  MUFU.EX2 R0, R0 ;  /* 0x0000000000007308 */ /* 0x000f680000000800 */
[----:B------:R4:W-:Y:S04]  /*c180*/  MUFU.EX2 R134, R6 ;  /* 0x0000000600867308 */ /* 0x0009e80000000800 */
[----:B------:R-:W1:Y:S04]  /*c190*/  MUFU.EX2 R157, R157 ;  /* 0x0000009d009d7308 */ /* 0x000e680000000800 */
[----:B------:R-:W3:Y:S04]  /*c1a0*/  MUFU.EX2 R158, R158 ;  /* 0x0000009e009e7308 */ /* 0x000ee80000000800 */
[----:B------:R-:W3:Y:S01]  /*c1b0*/  MUFU.EX2 R156, R156 ;  /* 0x0000009c009c7308 */ /* 0x000ee20000000800 */
[----:B------:R-:W-:Y:S01]  /*c1c0*/  IMAD.IADD R159, R159, 0x1, R160 ;  /* 0x000000019f9f7824 */ /* 0x000fe200078e02a0 */
[----:B--2---:R-:W-:Y:S01]  /*c1d0*/  F2FP.BF16.F32.PACK_AB R4, R153, R154 ;  /* 0x0000009a9904723e */ /* 0x004fe200000010ff */
[----:B------:R-:W-:Y:S01]  /*c1e0*/  LDSM.16.MT88.4 R60, [R160+0x4000] ;  /* 0x00400000a03c783b */ /* 0x000fe20000004200 */
[----:B----4-:R-:W-:-:S02]  /*c1f0*/  F2FP.BF16.F32.PACK_AB R6, R151, R152 ;  /* 0x000000989706723e */ /* 0x010fc400000010ff */
[----:B-----5:R-:W-:Y:S01]  /*c200*/  F2FP.BF16.F32.PACK_AB R5, R0, R150 ;  /* 0x000000960005723e */ /* 0x020fe200000010ff */
[----:B------:R-:W2:Y:S01]  /*c210*/  LDSM.16.MT88.4 R36, [R159] ;  /* 0x000000009f24783b */ /* 0x000ea20000004200 */
[----:B-1----:R-:W-:Y:S01]  /*c220*/  F2FP.BF16.F32.PACK_AB R7, R157, R134 ;  /* 0x000000869d07723e */ /* 0x002fe200000010ff */
[-C--:B---3--:R-:W-:Y:S01]  /*c230*/  FMUL.FTZ R48, R88, R158.reuse ;  /* 0x0000009e58307220 */ /* 0x088fe20000410000 */
[-C--:B------:R-:W-:Y:S01]  /*c240*/  FMUL.FTZ R49, R89, R158.reuse ;  /* 0x0000009e59317220 */ /* 0x080fe20000410000 */
[-C--:B------:R-:W-:Y:S01]  /*c250*/  FMUL.FTZ R84, R84, R158.reuse ;  /* 0x0000009e54547220 */ /* 0x080fe20000410000 */
[----:B------:R-:W-:Y:S01]  /*c260*/  FMUL.FTZ R85, R85, R158 ;  /* 0x0000009e55557220 */ /* 0x000fe20000410000 */
[-C--:B------:R-:W-:Y:S01]  /*c270*/  FMUL.FTZ R50, R90, R156.reuse ;  /* 0x0000009c5a327220 */ /* 0x080fe20000410000 */
[-C--:B------:R-:W-:Y:S01]  /*c280*/  FMUL.FTZ R51, R91, R156.reuse ;  /* 0x0000009c5b337220 */ /* 0x080fe20000410000 */
[-C--:B------:R-:W-:Y:S01]  /*c290*/  FMUL.FTZ R86, R86, R156.reuse ;  /* 0x0000009c56567220 */ /* 0x080fe20000410000 */
[----:B------:R-:W-:Y:S01]  /*c2a0*/  FMUL.FTZ R87, R87, R156 ;  /* 0x0000009c57577220 */ /* 0x000fe20000410000 */
[-C--:B------:R-:W-:Y:S01]  /*c2b0*/  FMUL.FTZ R40, R96, R158.reuse ;  /* 0x0000009e60287220 */ /* 0x080fe20000410000 */
[----:B------:R-:W-:Y:S01]  /*c2c0*/  FMUL.FTZ R41, R97, R158 ;  /* 0x0000009e61297220 */ /* 0x000fe20000410000 */
[-C--:B------:R-:W-:Y:S01]  /*c2d0*/  FMUL.FTZ R42, R98, R156.reuse ;  /* 0x0000009c622a7220 */ /* 0x080fe20000410000 */
[----:B------:R-:W-:Y:S01]  /*c2e0*/  FMUL.FTZ R43, R99, R156 ;  /* 0x0000009c632b7220 */ /* 0x000fe20000410000 */
[C---:B------:R-:W-:Y:S01]  /*c2f0*/  HMMA.16816.F32.BF16 R48, R4.reuse, R52, R48 ;  /* 0x000000340430723c */ /* 0x040fe20000041830 */
[----:B------:R-:W-:Y:S01]  /*c300*/  LDSM.16.MT88.4 R96, [R155+0xc800] ;  /* 0x00c800009b60783b */ /* 0x000fe20000004200 */
[-C--:B------:R-:W-:Y:S01]  /*c310*/  FMUL.FTZ R24, R112, R158.reuse ;  /* 0x0000009e70187220 */ /* 0x080fe20000410000 */
[----:B------:R-:W-:Y:S01]  /*c320*/  FMUL.FTZ R25, R113, R158 ;  /* 0x0000009e71197220 */ /* 0x000fe20000410000 */
[-C--:B------:R-:W-:Y:S01]  /*c330*/  FMUL.FTZ R26, R114, R156.reuse ;  /* 0x0000009c721a7220 */ /* 0x080fe20000410000 */
[----:B------:R-:W-:Y:S01]  /*c340*/  FMUL.FTZ R27, R115, R156 ;  /* 0x0000009c731b7220 */ /* 0x000fe20000410000 */
[-C--:B------:R-:W-:Y:S01]  /*c350*/  FMUL.FTZ R108, R108, R158.reuse ;  /* 0x0000009e6c6c7220 */ /* 0x080fe20000410000 */
[----:B------:R-:W-:Y:S01]  /*c360*/  FMUL.FTZ R109, R109, R158 ;  /* 0x0000009e6d6d7220 */ /* 0x000fe20000410000 */
[C---:B------:R-:W-:Y:S01]  /*c370*/  HMMA.16816.F32.BF16 R52, R4.reuse, R54, R84 ;  /* 0x000000360434723c */ /* 0x040fe20000041854 */
[----:B------:R-:W1:Y:S01]  /*c380*/  LDSM.16.MT88.4 R84, [R159+0x4000] ;  /* 0x004000009f54783b */ /* 0x000e620000004200 */
[-C--:B------:R-:W-:Y:S01]  /*c390*/  FMUL.FTZ R110, R110, R156.reuse ;  /* 0x0000009c6e6e7220 */ /* 0x080fe20000410000 */
[----:B------:R-:W-:Y:S01]  /*c3a0*/  FMUL.FTZ R111, R111, R156 ;  /* 0x0000009c6f6f7220 */ /* 0x000fe20000410000 */
[-C--:B------:R-:W-:Y:S01]  /*c3b0*/  FMUL.FTZ R8, R128, R158.reuse ;  /* 0x0000009e80087220 */ /* 0x080fe20000410000 */
[----:B------:R-:W-:Y:S01]  /*c3c0*/  FMUL.FTZ R9, R129, R158 ;  /* 0x0000009e81097220 */ /* 0x000fe20000410000 */
[-C--:B------:R-:W-:Y:S01]  /*c3d0*/  FMUL.FTZ R10, R130, R156.reuse ;  /* 0x0000009c820a7220 */ /* 0x080fe20000410000 */
[----:B------:R-:W-:Y:S01]  /*c3e0*/  FMUL.FTZ R11, R131, R156 ;  /* 0x0000009c830b7220 */ /* 0x000fe20000410000 */
[C---:B------:R-:W-:Y:S01]  /*c3f0*/  HMMA.16816.F32.BF16 R24, R4.reuse, R28, R24 ;  /* 0x0000001c0418723c */ /* 0x040fe20000041818 */
[-C--:B------:R-:W-:Y:S01]  /*c400*/  FMUL.FTZ R32, R104, R158.reuse ;  /* 0x0000009e68207220 */ /* 0x080fe20000410000 */
[----:B------:R-:W-:Y:S01]  /*c410*/  FMUL.FTZ R33, R105, R158 ;  /* 0x0000009e69217220 */ /* 0x000fe20000410000 */
[-C--:B------:R-:W-:Y:S01]  /*c420*/  FMUL.FTZ R34, R106, R156.reuse ;  /* 0x0000009c6a227220 */ /* 0x080fe20000410000 */
[----:B------:R-:W-:Y:S01]  /*c430*/  FMUL.FTZ R35, R107, R156 ;  /* 0x0000009c6b237220 */ /* 0x000fe20000410000 */
[-C--:B------:R-:W-:Y:S01]  /*c440*/  FMUL.FTZ R124, R124, R158.reuse ;  /* 0x0000009e7c7c7220 */ /* 0x080fe20000410000 */
[----:B------:R-:W-:Y:S01]  /*c450*/  FMUL.FTZ R125, R125, R158 ;  /* 0x0000009e7d7d7220 */ /* 0x000fe20000410000 */
[-C--:B------:R-:W-:Y:S01]  /*c460*/  FMUL.FTZ R126, R126, R156.reuse ;  /* 0x0000009c7e7e7220 */ /* 0x080fe20000410000 */
[C---:B------:R-:W-:Y:S01]  /*c470*/  HMMA.16816.F32.BF16 R28, R4.reuse, R30, R108 ;  /* 0x0000001e041c723c */ /* 0x040fe2000004186c */
        /* <DEDUP_REMOVED lines=8> */
[----:B------:R-:W-:Y:S01]  /*c500*/  FFMA.FTZ R105, R189, R136, -R149 ;  /* 0x00000088bd697223 */ /* 0x000fe20000010895 */
[-C--:B------:R-:W-:Y:S01]  /*c510*/  FMUL.FTZ R100, R100, R158.reuse ;  /* 0x0000009e64647220 */ /* 0x080fe20000410000 */
[----:B------:R-:W-:Y:S01]  /*c520*/  FMUL.FTZ R101, R101, R158 ;  /* 0x0000009e65657220 */ /* 0x000fe20000410000 */
[-C--:B------:R-:W-:Y:S01]  /*c530*/  FMUL.FTZ R102, R102, R156.reuse ;  /* 0x0000009c66667220 */ /* 0x080fe20000410000 */
[----:B------:R-:W-:Y:S01]  /*c540*/  FMUL.FTZ R103, R103, R156 ;  /* 0x0000009c67677220 */ /* 0x000fe20000410000 */
[-C--:B------:R-:W-:Y:S01]  /*c550*/  FMUL.FTZ R92, R92, R158.reuse ;  /* 0x0000009e5c5c7220 */ /* 0x080fe20000410000 */
[----:B------:R-:W-:Y:S01]  /*c560*/  FMUL.FTZ R93, R93, R158 ;  /* 0x0000009e5d5d7220 */ /* 0x000fe20000410000 */
[-C--:B------:R-:W-:Y:S01]  /*c570*/  FMUL.FTZ R94, R94, R156.reuse ;  /* 0x0000009c5e5e7220 */ /* 0x080fe20000410000 */
[----:B------:R-:W-:Y:S01]  /*c580*/  FMUL.FTZ R95, R95, R156 ;  /* 0x0000009c5f5f7220 */ /* 0x000fe20000410000 */
[C---:B------:R-:W-:Y:S01]  /*c590*/  HMMA.16816.F32.BF16 R8, R4.reuse, R12, R8 ;  /* 0x0000000c0408723c */ /* 0x040fe20000041808 */
[----:B------:R-:W-:Y:S01]  /*c5a0*/  MUFU.EX2 R111, R111 ;  /* 0x0000006f006f7308 */ /* 0x000fe20000000800 */
[-C--:B------:R-:W-:Y:S01]  /*c5b0*/  FMUL.FTZ R16, R120, R158.reuse ;  /* 0x0000009e78107220 */ /* 0x080fe20000410000 */
[----:B------:R-:W-:Y:S01]  /*c5c0*/  FMUL.FTZ R17, R121, R158 ;  /* 0x0000009e79117220 */ /* 0x000fe20000410000 */
[-C--:B------:R-:W-:Y:S01]  /*c5d0*/  FMUL.FTZ R18, R122, R156.reuse ;  /* 0x0000009c7a127220 */ /* 0x080fe20000410000 */
[----:B------:R-:W3:Y:S01]  /*c5e0*/  MUFU.EX2 R106, R106 ;  /* 0x0000006a006a7308 */ /* 0x000ee20000000800 */
[----:B------:R-:W-:Y:S01]  /*c5f0*/  FMUL.FTZ R19, R123, R156 ;  /* 0x0000009c7b137220 */ /* 0x000fe20000410000 */
[-C--:B------:R-:W-:Y:S01]  /*c600*/  FMUL.FTZ R56, R80, R158.reuse ;  /* 0x0000009e50387220 */ /* 0x080fe20000410000 */
[C---:B------:R-:W-:Y:S01]  /*c610*/  HMMA.16816.F32.BF16 R12, R4.reuse, R14, R124 ;  /* 0x0000000e040c723c */ /* 0x040fe2000004187c */
[----:B------:R-:W-:Y:S01]  /*c620*/  MUFU.EX2 R107, R107 ;  /* 0x0000006b006b7308 */ /* 0x000fe20000000800 */
[----:B------:R-:W-:Y:S01]  /*c630*/  FMUL.FTZ R57, R81, R158 ;  /* 0x0000009e51397220 */ /* 0x000fe20000410000 */
[-C--:B------:R-:W-:Y:S01]  /*c640*/  FMUL.FTZ R58, R82, R156.reuse ;  /* 0x0000009c523a7220 */ /* 0x080fe20000410000 */
[----:B------:R-:W-:Y:S01]  /*c650*/  FMUL.FTZ R59, R83, R156 ;  /* 0x0000009c533b7220 */ /* 0x000fe20000410000 */
[----:B------:R-:W-:Y:S01]  /*c660*/  MUFU.EX2 R104, R104 ;  /* 0x0000006800687308 */ /* 0x000fe20000000800 */
[-C--:B------:R-:W-:Y:S01]  /*c670*/  FMUL.FTZ R116, R116, R158.reuse ;  /* 0x0000009e74747220 */ /* 0x080fe20000410000 */
[----:B------:R-:W-:Y:S01]  /*c680*/  FMUL.FTZ R117, R117, R158 ;  /* 0x0000009e75757220 */ /* 0x000fe20000410000 */
[-C--:B------:R-:W-:Y:S01]  /*c690*/  FMUL.FTZ R118, R118, R156.reuse ;  /* 0x0000009c76767220 */ /* 0x080fe20000410000 */
[----:B------:R-:W-:Y:S01]  /*c6a0*/  MUFU.EX2 R110, R110 ;  /* 0x0000006e006e7308 */ /* 0x000fe20000000800 */
[----:B------:R-:W-:Y:S01]  /*c6b0*/  FMUL.FTZ R119, R119, R156 ;  /* 0x0000009c77777220 */ /* 0x000fe20000410000 */
[-C--:B------:R-:W-:Y:S01]  /*c6c0*/  FMUL.FTZ R76, R76, R158.reuse ;  /* 0x0000009e4c4c7220 */ /* 0x080fe20000410000 */
[----:B------:R-:W-:Y:S01]  /*c6d0*/  FMUL.FTZ R77, R77, R158 ;  /* 0x0000009e4d4d7220 */ /* 0x000fe20000410000 */
[----:B------:R-:W4:Y:S01]  /*c6e0*/  MUFU.EX2 R109, R109 ;  /* 0x0000006d006d7308 */ /* 0x000f220000000800 */
[-C--:B------:R-:W-:Y:S01]  /*c6f0*/  FMUL.FTZ R78, R78, R156.reuse ;  /* 0x0000009c4e4e7220 */ /* 0x080fe20000410000 */
[----:B------:R-:W-:Y:S01]  /*c700*/  FMUL.FTZ R79, R79, R156 ;  /* 0x0000009c4f4f7220 */ /* 0x000fe20000410000 */
[-C--:B------:R-:W-:Y:S01]  /*c710*/  FMUL.FTZ R72, R72, R158.reuse ;  /* 0x0000009e48487220 */ /* 0x080fe20000410000 */
[----:B------:R-:W-:Y:S01]  /*c720*/  MUFU.EX2 R108, R108 ;  /* 0x0000006c006c7308 */ /* 0x000fe20000000800 */
[----:B------:R-:W-:Y:S01]  /*c730*/  FMUL.FTZ R73, R73, R158 ;  /* 0x0000009e49497220 */ /* 0x000fe20000410000 */
[-C--:B------:R-:W-:Y:S01]  /*c740*/  FMUL.FTZ R74, R74, R156.reuse ;  /* 0x0000009c4a4a7220 */ /* 0x080fe20000410000 */
[----:B------:R-:W-:Y:S01]  /*c750*/  FMUL.FTZ R75, R75, R156 ;  /* 0x0000009c4b4b7220 */ /* 0x000fe20000410000 */
[----:B------:R-:W5:Y:S01]  /*c760*/  MUFU.EX2 R105, R105 ;  /* 0x0000006900697308 */ /* 0x000f620000000800 */
[C---:B--2---:R-:W-:Y:S01]  /*c770*/  HMMA.16816.F32.BF16 R32, R4.reuse, R36, R32 ;  /* 0x000000240420723c */ /* 0x044fe20000041820 */
[----:B------:R-:W-:Y:S04]  /*c780*/  LDSM.16.MT88.4 R88, [R160+0x800] ;  /* 0x00080000a058783b */ /* 0x000fe80000004200 */
[----:B------:R-:W-:Y:S03]  /*c790*/  LDSM.16.MT88.4 R80, [R133+0x10800] ;  /* 0x010800008550783b */ /* 0x000fe60000004200 */
[C---:B------:R-:W-:Y:S01]  /*c7a0*/  HMMA.16816.F32.BF16 R40, R4.reuse, R44, R40 ;  /* 0x0000002c0428723c */ /* 0x040fe20000041828 */
[-CC-:B------:R-:W-:Y:S01]  /*c7b0*/  FFMA.FTZ R115, R185, R136.reuse, -R143.reuse ;  /* 0x00000088b9737223 */ /* 0x180fe2000001088f */
[-CC-:B------:R-:W-:Y:S01]  /*c7c0*/  FFMA.FTZ R112, R183, R136.reuse, -R143.reuse ;  /* 0x00000088b7707223 */ /* 0x180fe2000001088f */
[-CC-:B------:R-:W-:Y:S01]  /*c7d0*/  FFMA.FTZ R114, R187, R136.reuse, -R143.reuse ;  /* 0x00000088bb727223 */ /* 0x180fe2000001088f */
[-C--:B------:R-:W-:Y:S01]  /*c7e0*/  FFMA.FTZ R113, R181, R136.reuse, -R143 ;  /* 0x00000088b5717223 */ /* 0x080fe2000001088f */
[-CC-:B------:R-:W-:Y:S01]  /*c7f0*/  FFMA.FTZ R163, R177, R136.reuse, -R149.reuse ;  /* 0x00000088b1a37223 */ /* 0x180fe20000010895 */
[-CC-:B------:R-:W-:Y:S01]  /*c800*/  FFMA.FTZ R161, R178, R136.reuse, -R149.reuse ;  /* 0x00000088b2a17223 */ /* 0x180fe20000010895 */
[----:B------:R-:W-:Y:S01]  /*c810*/  FFMA.FTZ R175, R175, R136, -R149 ;  /* 0x00000088afaf7223 */ /* 0x000fe20000010895 */
[C---:B------:R-:W-:Y:S01]  /*c820*/  HMMA.16816.F32.BF16 R36, R4.reuse, R38, R100 ;  /* 0x000000260424723c */ /* 0x040fe20000041864 */
[-C--:B------:R-:W-:Y:S01]  /*c830*/  FMUL.FTZ R100, R68, R158.reuse ;  /* 0x0000009e44647220 */ /* 0x080fe20000410000 */
[----:B------:R-:W-:Y:S01]  /*c840*/  FMUL.FTZ R101, R69, R158 ;  /* 0x0000009e45657220 */ /* 0x000fe20000410000 */
[-C--:B------:R-:W-:Y:S01]  /*c850*/  FMUL.FTZ R102, R70, R156.reuse ;  /* 0x0000009c46667220 */ /* 0x080fe20000410000 */
[----:B------:R-:W-:Y:S01]  /*c860*/  FMUL.FTZ R103, R71, R156 ;  /* 0x0000009c47677220 */ /* 0x000fe20000410000 */
[-CC-:B------:R-:W-:Y:S01]  /*c870*/  FFMA.FTZ R171, R171, R136.reuse, -R143.reuse ;  /* 0x00000088abab7223 */ /* 0x180fe2000001088f */
[----:B------:R-:W-:Y:S02]  /*c880*/  LDSM.16.MT88.4 R68, [R160+0x4800] ;  /* 0x00480000a044783b */ /* 0x000fe40000004200 */
[C---:B------:R-:W-:Y:S02]  /*c890*/  HMMA.16816.F32.BF16 R44, R4.reuse, R46, R92 ;  /* 0x0000002e042c723c */ /* 0x040fe4000004185c */
[----:B------:R-:W2:Y:S01]  /*c8a0*/  LDSM.16.MT88.4 R92, [R133+0xc800] ;  /* 0x00c80000855c783b */ /* 0x000ea20000004200 */
[-CC-:B------:R-:W-:Y:S01]  /*c8b0*/  FFMA.FTZ R202, R224, R136.reuse, -R143.reuse ;  /* 0x00000088e0ca7223 */ /* 0x180fe2000001088f */
[-CC-:B------:R-:W-:Y:S01]  /*c8c0*/  FFMA.FTZ R167, R173, R136.reuse, -R143.reuse ;  /* 0x00000088ada77223 */ /* 0x180fe2000001088f */
[-C--:B------:R-:W-:Y:S01]  /*c8d0*/  FFMA.FTZ R165, R165, R136.reuse, -R143 ;  /* 0x00000088a5a57223 */ /* 0x080fe2000001088f */
[-CC-:B------:R-:W-:Y:S01]  /*c8e0*/  FFMA.FTZ R250, R250, R136.reuse, -R149.reuse ;  /* 0x00000088fafa7223 */ /* 0x180fe20000010895 */
[-C--:B------:R-:W-:Y:S01]  /*c8f0*/  FFMA.FTZ R169, R169, R136.reuse, -R149 ;  /* 0x00000088a9a97223 */ /* 0x080fe20000010895 */
[C---:B------:R-:W-:Y:S01]  /*c900*/  HMMA.16816.F32.BF16 R16, R4.reuse, R20, R16 ;  /* 0x000000140410723c */ /* 0x040fe20000041810 */
[-CC-:B------:R-:W-:Y:S01]  /*c910*/  FFMA.FTZ R244, R244, R136.reuse, -R143.reuse ;  /* 0x00000088f4f47223 */ /* 0x180fe2000001088f */
[-C--:B------:R-:W-:Y:S01]  /*c920*/  FFMA.FTZ R246, R246, R136.reuse, -R143 ;  /* 0x00000088f6f67223 */ /* 0x080fe2000001088f */
[-C--:B------:R-:W-:Y:S01]  /*c930*/  FFMA.FTZ R236, R236, R136.reuse, -R149 ;  /* 0x00000088ecec7223 */ /* 0x080fe20000010895 */
[-C--:B------:R-:W-:Y:S01]  /*c940*/  FFMA.FTZ R192, R192, R136.reuse, -R143 ;  /* 0x00000088c0c07223 */ /* 0x080fe2000001088f */
[-CC-:B------:R-:W-:Y:S01]  /*c950*/  FFMA.FTZ R186, R186, R136.reuse, -R149.reuse ;  /* 0x00000088baba7223 */ /* 0x180fe20000010895 */
[----:B------:R-:W-:Y:S01]  /*c960*/  FFMA.FTZ R182, R182, R136, -R149 ;  /* 0x00000088b6b67223 */ /* 0x000fe20000010895 */
[----:B------:R-:W-:Y:S01]  /*c970*/  FFMA.FTZ R154, R237, R158, R154 ;  /* 0x0000009eed9a7223 */ /* 0x000fe2000001009a */
[C---:B------:R-:W-:Y:S01]  /*c980*/  HMMA.16816.F32.BF16 R56, R4.reuse, R60, R56 ;  /* 0x0000003c0438723c */ /* 0x040fe20000041838 */
[----:B------:R-:W-:Y:S01]  /*c990*/  FFMA.FTZ R235, R235, R156, R150 ;  /* 0x0000009cebeb7223 */ /* 0x000fe20000010096 */
[-CC-:B------:R-:W-:Y:S01]  /*c9a0*/  FFMA.FTZ R189, R174, R136.reuse, -R143.reuse ;  /* 0x00000088aebd7223 */ /* 0x180fe2000001088f */
[-C--:B------:R-:W-:Y:S01]  /*c9b0*/  FFMA.FTZ R191, R172, R136.reuse, -R143 ;  /* 0x00000088acbf7223 */ /* 0x080fe2000001088f */
[-CC-:B------:R-:W-:Y:S01]  /*c9c0*/  FFMA.FTZ R195, R168, R136.reuse, -R149.reuse ;  /* 0x00000088a8c37223 */ /* 0x180fe20000010895 */
[-CC-:B------:R-:W-:Y:S01]  /*c9d0*/  FFMA.FTZ R162, R162, R136.reuse, -R149.reuse ;  /* 0x00000088a2a27223 */ /* 0x180fe20000010895 */
[-C--:B------:R-:W-:Y:S01]  /*c9e0*/  FFMA.FTZ R193, R164, R136.reuse, -R149 ;  /* 0x00000088a4c17223 */ /* 0x080fe20000010895 */
[-CC-:B------:R-:W-:Y:S01]  /*c9f0*/  FFMA.FTZ R176, R176, R136.reuse, -R143.reuse ;  /* 0x00000088b0b07223 */ /* 0x180fe2000001088f */
[C---:B------:R-:W-:Y:S01]  /*ca00*/  HMMA.16816.F32.BF16 R20, R4.reuse, R22, R116 ;  /* 0x000000160414723c */ /* 0x040fe20000041874 */
[-C--:B------:R-:W-:Y:S01]  /*ca10*/  FFMA.FTZ R170, R170, R136.reuse, -R143 ;  /* 0x00000088aaaa7223 */ /* 0x080fe2000001088f */
[----:B------:R-:W-:Y:S01]  /*ca20*/  FFMA.FTZ R166, R166, R136, -R149 ;  /* 0x00000088a6a67223 */ /* 0x000fe20000010895 */
[----:B------:R-:W-:Y:S05]  /*ca30*/  LDSM.16.MT88.4 R124, [R155+0xf800] ;  /* 0x00f800009b7c783b */ /* 0x000fea0000004200 */
[C---:B------:R-:W-:Y:S01]  /*ca40*/  HMMA.16816.F32.BF16 R60, R4.reuse, R62, R76 ;  /* 0x0000003e043c723c */ /* 0x040fe2000004184c */
[----:B------:R-:W2:Y:S07]  /*ca50*/  LDSM.16.MT88.4 R76, [R159+0x800] ;  /* 0x000800009f4c783b */ /* 0x000eae0000004200 */
[----:B-1----:R-:W-:Y:S01]  /*ca60*/  HMMA.16816.F32.BF16 R72, R4, R84, R72 ;  /* 0x000000540448723c */ /* 0x002fe20000041848 */
[----:B---3--:R-:W-:-:S02]  /*ca70*/  F2FP.BF16.F32.PACK_AB R84, R106, R111 ;  /* 0x0000006f6a54723e */ /* 0x008fc400000010ff */
[----:B----4-:R-:W-:-:S05]  /*ca80*/  F2FP.BF16.F32.PACK_AB R85, R109, R110 ;  /* 0x0000006e6d55723e */ /* 0x010fca00000010ff */
[----:B------:R-:W-:Y:S01]  /*ca90*/  HMMA.16816.F32.BF16 R4, R4, R86, R100 ;  /* 0x000000560404723c */ /* 0x000fe20000041864 */
[----:B------:R-:W-:Y:S01]  /*caa0*/  F2FP.BF16.F32.PACK_AB R86, R104, R107 ;  /* 0x0000006b6856723e */ /* 0x000fe200000010ff */
[----:B------:R-:W-:Y:S01]  /*cab0*/  FFMA.FTZ R116, R179, R136, -R149 ;  /* 0x00000088b3747223 */ /* 0x000fe20000010895 */
[----:B-----5:R-:W-:Y:S01]  /*cac0*/  F2FP.BF16.F32.PACK_AB R87, R105, R108 ;  /* 0x0000006c6957723e */ /* 0x020fe200000010ff */
[----:B------:R-:W-:Y:S01]  /*cad0*/  MUFU.EX2 R115, R115 ;  /* 0x0000007300737308 */ /* 0x000fe20000000800 */
[----:B------:R-:W-:Y:S05]  /*cae0*/  LDSM.16.MT88.4 R100, [R155+0xd000] ;  /* 0x00d000009b64783b */ /* 0x000fea0000004200 */
[C---:B------:R-:W-:Y:S08]  /*caf0*/  HMMA.16816.F32.BF16 R8, R84.reuse, R96, R8 ;  /* 0x000000605408723c */ /* 0x040ff00000041808 */
[C---:B------:R-:W-:Y:S01]  /*cb00*/  HMMA.16816.F32.BF16 R12, R84.reuse, R98, R12 ;  /* 0x00000062540c723c */ /* 0x040fe2000004180c */
[----:B------:R-:W1:Y:S07]  /*cb10*/  LDSM.16.MT88.4 R96, [R159+0x4800] ;  /* 0x004800009f60783b */ /* 0x000e6e0000004200 */
[C---:B------:R-:W-:Y:S08]  /*cb20*/  HMMA.16816.F32.BF16 R40, R84.reuse, R64, R40 ;  /* 0x000000405428723c */ /* 0x040ff00000041828 */
[C---:B------:R-:W-:Y:S01]  /*cb30*/  HMMA.16816.F32.BF16 R44, R84.reuse, R66, R44 ;  /* 0x00000042542c723c */ /* 0x040fe2000004182c */
[----:B------:R-:W3:Y:S07]  /*cb40*/  LDSM.16.MT88.4 R64, [R155+0x11000] ;  /* 0x011000009b40783b */ /* 0x000eee0000004200 */
[C---:B--2---:R-:W-:Y:S08]  /*cb50*/  HMMA.16816.F32.BF16 R16, R84.reuse, R92, R16 ;  /* 0x0000005c5410723c */ /* 0x044ff00000041810 */
[C---:B------:R-:W-:Y:S01]  /*cb60*/  HMMA.16816.F32.BF16 R20, R84.reuse, R94, R20 ;  /* 0x0000005e5414723c */ /* 0x040fe20000041814 */
[----:B------:R-:W2:Y:S01]  /*cb70*/  LDSM.16.MT88.4 R92, [R133+0xd000] ;  /* 0x00d00000855c783b */ /* 0x000ea20000004200 */
[----:B------:R-:W4:Y:S06]  /*cb80*/  MUFU.EX2 R112, R112 ;  /* 0x0000007000707308 */ /* 0x000f2c0000000800 */
[C---:B------:R-:W-:Y:S01]  /*cb90*/  HMMA.16816.F32.BF16 R56, R84.reuse, R68, R56 ;  /* 0x000000445438723c */ /* 0x040fe20000041838 */
[----:B------:R-:W-:Y:S07]  /*cba0*/  MUFU.EX2 R114, R114 ;  /* 0x0000007200727308 */ /* 0x000fee0000000800 */
[C---:B------:R-:W-:Y:S01]  /*cbb0*/  HMMA.16816.F32.BF16 R60, R84.reuse, R70, R60 ;  /* 0x00000046543c723c */ /* 0x040fe2000004183c */
[----:B------:R-:W5:Y:S01]  /*cbc0*/  LDSM.16.MT88.4 R68, [R159+0x1000] ;  /* 0x001000009f44783b */ /* 0x000f620000004200 */
[----:B------:R-:W3:Y:S04]  /*cbd0*/  MUFU.EX2 R113, R113 ;  /* 0x0000007100717308 */ /* 0x000ee80000000800 */
[----:B------:R-:W-:Y:S04]  /*cbe0*/  MUFU.EX2 R116, R116 ;  /* 0x0000007400747308 */ /* 0x000fe80000000800 */
[----:B------:R-:W2:Y:S04]  /*cbf0*/  MUFU.EX2 R163, R163 ;  /* 0x000000a300a37308 */ /* 0x000ea80000000800 */
[----:B------:R-:W-:Y:S04]  /*cc00*/  MUFU.EX2 R178, R175 ;  /* 0x000000af00b27308 */ /* 0x000fe80000000800 */
[----:B------:R-:W2:Y:S01]  /*cc10*/  MUFU.EX2 R161, R161 ;  /* 0x000000a100a17308 */ /* 0x000ea20000000800 */
[C---:B------:R-:W-:Y:S08]  /*cc20*/  HMMA.16816.F32.BF16 R24, R84.reuse, R88, R24 ;  /* 0x000000585418723c */ /* 0x040ff00000041818 */
[C---:B------:R-:W-:Y:S01]  /*cc30*/  HMMA.16816.F32.BF16 R28, R84.reuse, R90, R28 ;  /* 0x0000005a541c723c */ /* 0x040fe2000004181c */
[----:B------:R-:W-:Y:S07]  /*cc40*/  LDSM.16.MT88.4 R88, [R160+0x1000] ;  /* 0x00100000a058783b */ /* 0x000fee0000004200 */
[C---:B------:R-:W-:Y:S08]  /*cc50*/  HMMA.16816.F32.BF16 R32, R84.reuse, R76, R32 ;  /* 0x0000004c5420723c */ /* 0x040ff00000041820 */
[C---:B------:R-:W-:Y:S01]  /*cc60*/  HMMA.16816.F32.BF16 R36, R84.reuse, R78, R36 ;  /* 0x0000004e5424723c */ /* 0x040fe20000041824 */
[----:B------:R-:W5:Y:S07]  /*cc70*/  LDSM.16.MT88.4 R76, [R133+0x11000] ;  /* 0x01100000854c783b */ /* 0x000f6e0000004200 */
[C---:B------:R-:W-:Y:S08]  /*cc80*/  HMMA.16816.F32.BF16 R48, R84.reuse, R80, R48 ;  /* 0x000000505430723c */ /* 0x040ff00000041830 */
[C---:B------:R-:W-:Y:S08]  /*cc90*/  HMMA.16816.F32.BF16 R52, R84.reuse, R82, R52 ;  /* 0x000000525434723c */ /* 0x040ff00000041834 */
[C---:B-1----:R-:W-:Y:S08]  /*cca0*/  HMMA.16816.F32.BF16 R72, R84.reuse, R96, R72 ;  /* 0x000000605448723c */ /* 0x042ff00000041848 */
[----:B------:R-:W-:Y:S01]  /*ccb0*/  HMMA.16816.F32.BF16 R4, R84, R98, R4 ;  /* 0x000000625404723c */ /* 0x000fe20000041804 */
[----:B------:R-:W1:Y:S01]  /*ccc0*/  LDSM.16.MT88.4 R84, [R160+0x5000] ;  /* 0x00500000a054783b */ /* 0x000e620000004200 */
[----:B----4-:R-:W-:-:S02]  /*ccd0*/  F2FP.BF16.F32.PACK_AB R80, R112, R115 ;  /* 0x000000737050723e */ /* 0x010fc400000010ff */
[----:B---3--:R-:W-:Y:S01]  /*cce0*/  F2FP.BF16.F32.PACK_AB R82, R113, R114 ;  /* 0x000000727152723e */ /* 0x008fe200000010ff */
[----:B------:R3:W-:Y:S01]  /*ccf0*/  MUFU.EX2 R224, R171 ;  /* 0x000000ab00e07308 */ /* 0x0007e20000000800 */
[----:B--2---:R-:W-:Y:S01]  /*cd00*/  F2FP.BF16.F32.PACK_AB R81, R163, R116 ;  /* 0x00000074a351723e */ /* 0x004fe200000010ff */
[----:B------:R-:W-:Y:S01]  /*cd10*/  LDSM.16.MT88.4 R96, [R155+0xd800] ;  /* 0x00d800009b60783b */ /* 0x000fe20000004200 */
[----:B------:R-:W-:-:S07]  /*cd20*/  F2FP.BF16.F32.PACK_AB R83, R161, R178 ;  /* 0x000000b2a153723e */ /* 0x000fce00000010ff */
[C---:B------:R-:W-:Y:S08]  /*cd30*/  HMMA.16816.F32.BF16 R40, R80.reuse, R64, R40 ;  /* 0x000000405028723c */ /* 0x040ff00000041828 */
[C---:B------:R-:W-:Y:S01]  /*cd40*/  HMMA.16816.F32.BF16 R44, R80.reuse, R66, R44 ;  /* 0x00000042502c723c */ /* 0x040fe2000004182c */
[----:B------:R-:W2:Y:S07]  /*cd50*/  LDSM.16.MT88.4 R64, [R159+0x5000] ;  /* 0x005000009f40783b */ /* 0x000eae0000004200 */
[C---:B------:R-:W-:Y:S08]  /*cd60*/  HMMA.16816.F32.BF16 R16, R80.reuse, R92, R16 ;  /* 0x0000005c5010723c */ /* 0x040ff00000041810 */
[----:B------:R-:W-:Y:S01]  /*cd70*/  HMMA.16816.F32.BF16 R20, R80, R94, R20 ;  /* 0x0000005e5014723c */ /* 0x000fe20000041814 */
[----:B------:R-:W4:Y:S01]  /*cd80*/  LDSM.16.MT88.4 R92, [R133+0xd800] ;  /* 0x00d80000855c783b */ /* 0x000f220000004200 */
[----:B---3--:R-:W-:-:S06]  /*cd90*/  FFMA.FTZ R171, R248, R136, -R149 ;  /* 0x00000088f8ab7223 */ /* 0x008fcc0000010895 */
[----:B-----5:R-:W-:Y:S01]  /*cda0*/  HMMA.16816.F32.BF16 R32, R80, R68, R32 ;  /* 0x000000445020723c */ /* 0x020fe20000041820 */
[----:B------:R-:W-:-:S07]  /*cdb0*/  FFMA.FTZ R248, R252, R136, -R149 ;  /* 0x00000088fcf87223 */ /* 0x000fce0000010895 */
[C---:B------:R-:W-:Y:S01]  /*cdc0*/  HMMA.16816.F32.BF16 R36, R80.reuse, R70, R36 ;  /* 0x000000465024723c */ /* 0x040fe20000041824 */
[----:B------:R-:W3:Y:S01]  /*cdd0*/  LDSM.16.MT88.4 R68, [R155+0x11800] ;  /* 0x011800009b44783b */ /* 0x000ee20000004200 */
[----:B------:R-:W5:Y:S06]  /*cde0*/  MUFU.EX2 R167, R167 ;  /* 0x000000a700a77308 */ /* 0x000f6c0000000800 */
[C---:B------:R-:W-:Y:S01]  /*cdf0*/  HMMA.16816.F32.BF16 R48, R80.reuse, R76, R48 ;  /* 0x0000004c5030723c */ /* 0x040fe20000041830 */
[----:B------:R-:W-:Y:S07]  /*ce00*/  MUFU.EX2 R202, R202 ;  /* 0x000000ca00ca7308 */ /* 0x000fee0000000800 */
[C---:B------:R-:W-:Y:S01]  /*ce10*/  HMMA.16816.F32.BF16 R52, R80.reuse, R78, R52 ;  /* 0x0000004e5034723c */ /* 0x040fe20000041834 */
[----:B------:R-:W3:Y:S01]  /*ce20*/  LDSM.16.MT88.4 R76, [R159+0x1800] ;  /* 0x001800009f4c783b */ /* 0x000ee20000004200 */
[----:B------:R-:W-:Y:S06]  /*ce30*/  MUFU.EX2 R165, R165 ;  /* 0x000000a500a57308 */ /* 0x000fec0000000800 */
[C---:B-1----:R-:W-:Y:S01]  /*ce40*/  HMMA.16816.F32.BF16 R56, R80.reuse, R84, R56 ;  /* 0x000000545038723c */ /* 0x042fe20000041838 */
[----:B------:R-:W-:Y:S07]  /*ce50*/  MUFU.EX2 R250, R250 ;  /* 0x000000fa00fa7308 */ /* 0x000fee0000000800 */
[C---:B------:R-:W-:Y:S01]  /*ce60*/  HMMA.16816.F32.BF16 R60, R80.reuse, R86, R60 ;  /* 0x00000056503c723c */ /* 0x040fe2000004183c */
[----:B------:R-:W1:Y:S01]  /*ce70*/  LDSM.16.MT88.4 R84, [R133+0x11800] ;  /* 0x011800008554783b */ /* 0x000e620000004200 */
[----:B------:R-:W4:Y:S04]  /*ce80*/  MUFU.EX2 R171, R171 ;  /* 0x000000ab00ab7308 */ /* 0x000f280000000800 */
[----:B------:R-:W-:Y:S04]  /*ce90*/  MUFU.EX2 R169, R169 ;  /* 0x000000a900a97308 */ /* 0x000fe80000000800 */
[----:B------:R-:W3:Y:S01]  /*cea0*/  MUFU.EX2 R248, R248 ;  /* 0x000000f800f87308 */ /* 0x000ee20000000800 */
[C---:B------:R-:W-:Y:S08]  /*ceb0*/  HMMA.16816.F32.BF16 R8, R80.reuse, R100, R8 ;  /* 0x000000645008723c */ /* 0x040ff00000041808 */
[C---:B------:R-:W-:Y:S01]  /*cec0*/  HMMA.16816.F32.BF16 R12, R80.reuse, R102, R12 ;  /* 0x00000066500c723c */ /* 0x040fe2000004180c */
[----:B------:R-:W1:Y:S07]  /*ced0*/  LDSM.16.MT88.4 R100, [R160+0x5800] ;  /* 0x00580000a064783b */ /* 0x000e6e0000004200 */
[----:B--2---:R-:W-:Y:S01]  /*cee0*/  HMMA.16816.F32.BF16 R72, R80, R64, R72 ;  /* 0x000000405048723c */ /* 0x004fe20000041848 */
[----:B-----5:R-:W-:-:S02]  /*cef0*/  F2FP.BF16.F32.PACK_AB R64, R224, R167 ;  /* 0x000000a7e040723e */ /* 0x020fc400000010ff */
[----:B----4-:R-:W-:-:S05]  /*cf00*/  F2FP.BF16.F32.PACK_AB R65, R171, R250 ;  /* 0x000000faab41723e */ /* 0x010fca00000010ff */
[----:B------:R-:W-:Y:S01]  /*cf10*/  HMMA.16816.F32.BF16 R4, R80, R66, R4 ;  /* 0x000000425004723c */ /* 0x000fe20000041804 */
[----:B------:R-:W-:Y:S02]  /*cf20*/  F2FP.BF16.F32.PACK_AB R66, R165, R202 ;  /* 0x000000caa542723e */ /* 0x000fe400000010ff */
[----:B---3--:R-:W-:-:S05]  /*cf30*/  F2FP.BF16.F32.PACK_AB R67, R248, R169 ;  /* 0x000000a9f843723e */ /* 0x008fca00000010ff */
[C---:B------:R-:W-:Y:S08]  /*cf40*/  HMMA.16816.F32.BF16 R24, R80.reuse, R88, R24 ;  /* 0x000000585018723c */ /* 0x040ff00000041818 */
[----:B------:R-:W-:Y:S01]  /*cf50*/  HMMA.16816.F32.BF16 R28, R80, R90, R28 ;  /* 0x0000005a501c723c */ /* 0x000fe2000004181c */
[----:B------:R-:W2:Y:S01]  /*cf60*/  LDSM.16.MT88.4 R88, [R160+0x1800] ;  /* 0x00180000a058783b */ /* 0x000ea20000004200 */
[----:B------:R-:W-:-:S06]  /*cf70*/  FFMA.FTZ R173, R242, R136, -R143 ;  /* 0x00000088f2ad7223 */ /* 0x000fcc000001088f */
[C---:B------:R-:W-:Y:S08]  /*cf80*/  HMMA.16816.F32.BF16 R16, R64.reuse, R92, R16 ;  /* 0x0000005c4010723c */ /* 0x040ff00000041810 */
[C---:B------:R-:W-:Y:S01]  /*cf90*/  HMMA.16816.F32.BF16 R20, R64.reuse, R94, R20 ;  /* 0x0000005e4014723c */ /* 0x040fe20000041814 */
[----:B------:R-:W3:Y:S07]  /*cfa0*/  LDSM.16.MT88.4 R92, [R159+0x5800] ;  /* 0x005800009f5c783b */ /* 0x000eee0000004200 */
[C---:B------:R-:W-:Y:S08]  /*cfb0*/  HMMA.16816.F32.BF16 R40, R64.reuse, R68, R40 ;  /* 0x000000444028723c */ /* 0x040ff00000041828 */
[----:B------:R-:W-:Y:S01]  /*cfc0*/  HMMA.16816.F32.BF16 R44, R64, R70, R44 ;  /* 0x00000046402c723c */ /* 0x000fe2000004182c */
[----:B------:R-:W4:Y:S01]  /*cfd0*/  LDSM.16.MT88.4 R68, [R155+0x12000] ;  /* 0x012000009b44783b */ /* 0x000f220000004200 */
[----:B------:R-:W-:-:S06]  /*cfe0*/  FFMA.FTZ R175, R240, R136, -R143 ;  /* 0x00000088f0af7223 */ /* 0x000fcc000001088f */
[----:B------:R-:W-:Y:S01]  /*cff0*/  HMMA.16816.F32.BF16 R32, R64, R76, R32 ;  /* 0x0000004c4020723c */ /* 0x000fe20000041820 */
[-CC-:B------:R-:W-:Y:S01]  /*d000*/  FFMA.FTZ R179, R238, R136.reuse, -R149.reuse ;  /* 0x00000088eeb37223 */ /* 0x180fe20000010895 */
[----:B------:R-:W-:-:S06]  /*d010*/  FFMA.FTZ R177, R226, R136, -R149 ;  /* 0x00000088e2b17223 */ /* 0x000fcc0000010895 */
[C---:B------:R-:W-:Y:S01]  /*d020*/  HMMA.16816.F32.BF16 R36, R64.reuse, R78, R36 ;  /* 0x0000004e4024723c */ /* 0x040fe20000041824 */
[----:B------:R-:W-:Y:S07]  /*d030*/  LDSM.16.MT88.4 R76, [R159+0x2000] ;  /* 0x002000009f4c783b */ /* 0x000fee0000004200 */
[C---:B-1----:R-:W-:Y:S08]  /*d040*/  HMMA.16816.F32.BF16 R48, R64.reuse, R84, R48 ;  /* 0x000000544030723c */ /* 0x042ff00000041830 */
[C---:B------:R-:W-:Y:S01]  /*d050*/  HMMA.16816.F32.BF16 R52, R64.reuse, R86, R52 ;  /* 0x000000564034723c */ /* 0x040fe20000041834 */
[----:B------:R-:W1:Y:S01]  /*d060*/  LDSM.16.MT88.4 R84, [R155+0xe000] ;  /* 0x00e000009b54783b */ /* 0x000e620000004200 */
[----:B------:R-:W-:Y:S03]  /*d070*/  MUFU.EX2 R242, R244 ;  /* 0x000000f400f27308 */ /* 0x000fe60000000800 */
[----:B------:R-:W5:Y:S03]  /*d080*/  LDSM.16.MT88.4 R80, [R133+0x12000] ;  /* 0x012000008550783b */ /* 0x000f660000004200 */
[C---:B------:R-:W-:Y:S01]  /*d090*/  HMMA.16816.F32.BF16 R56, R64.reuse, R100, R56 ;  /* 0x000000644038723c */ /* 0x040fe20000041838 */
[----:B------:R-:W-:Y:S01]  /*d0a0*/  FFMA.FTZ R100, R234, R136, -R149 ;  /* 0x00000088ea647223 */ /* 0x000fe20000010895 */
[----:B------:R-:W4:Y:S04]  /*d0b0*/  MUFU.EX2 R173, R173 ;  /* 0x000000ad00ad7308 */ /* 0x000f280000000800 */
[----:B------:R-:W-:Y:S04]  /*d0c0*/  MUFU.EX2 R240, R246 ;  /* 0x000000f600f07308 */ /* 0x000fe80000000800 */
[----:B------:R-:W4:Y:S04]  /*d0d0*/  MUFU.EX2 R175, R175 ;  /* 0x000000af00af7308 */ /* 0x000f280000000800 */
[----:B------:R-:W-:Y:S04]  /*d0e0*/  MUFU.EX2 R179, R179 ;  /* 0x000000b300b37308 */ /* 0x000fe80000000800 */
[----:B------:R-:W1:Y:S04]  /*d0f0*/  MUFU.EX2 R234, R236 ;  /* 0x000000ec00ea7308 */ /* 0x000e680000000800 */
[----:B------:R-:W-:Y:S04]  /*d100*/  MUFU.EX2 R226, R100 ;  /* 0x0000006400e27308 */ /* 0x000fe80000000800 */
[----:B------:R-:W5:Y:S01]  /*d110*/  MUFU.EX2 R177, R177 ;  /* 0x000000b100b17308 */ /* 0x000f620000000800 */
[C---:B------:R-:W-:Y:S08]  /*d120*/  HMMA.16816.F32.BF16 R8, R64.reuse, R96, R8 ;  /* 0x000000604008723c */ /* 0x040ff00000041808 */
[C---:B------:R-:W-:Y:S01]  /*d130*/  HMMA.16816.F32.BF16 R12, R64.reuse, R98, R12 ;  /* 0x00000062400c723c */ /* 0x040fe2000004180c */
[----:B------:R-:W5:Y:S07]  /*d140*/  LDSM.16.MT88.4 R96, [R133+0xe000] ;  /* 0x00e000008560783b */ /* 0x000f6e0000004200 */
[C---:B--2---:R-:W-:Y:S08]  /*d150*/  HMMA.16816.F32.BF16 R24, R64.reuse, R88, R24 ;  /* 0x000000584018723c */ /* 0x044ff00000041818 */
[C---:B------:R-:W-:Y:S01]  /*d160*/  HMMA.16816.F32.BF16 R28, R64.reuse, R90, R28 ;  /* 0x0000005a401c723c */ /* 0x040fe2000004181c */
[----:B------:R-:W-:Y:S07]  /*d170*/  LDSM.16.MT88.4 R88, [R160+0x2000] ;  /* 0x00200000a058783b */ /* 0x000fee0000004200 */
[C---:B------:R-:W-:Y:S08]  /*d180*/  HMMA.16816.F32.BF16 R60, R64.reuse, R102, R60 ;  /* 0x00000066403c723c */ /* 0x040ff0000004183c */
[C---:B---3--:R-:W-:Y:S08]  /*d190*/  HMMA.16816.F32.BF16 R72, R64.reuse, R92, R72 ;  /* 0x0000005c4048723c */ /* 0x048ff00000041848 */
[----:B------:R-:W-:Y:S01]  /*d1a0*/  HMMA.16816.F32.BF16 R4, R64, R94, R4 ;  /* 0x0000005e4004723c */ /* 0x000fe20000041804 */
[----:B----4-:R-:W-:Y:S01]  /*d1b0*/  F2FP.BF16.F32.PACK_AB R64, R173, R242 ;  /* 0x000000f2ad40723e */ /* 0x010fe200000010ff */
[--C-:B------:R-:W-:Y:S01]  /*d1c0*/  FFMA.FTZ R181, R194, R136, -R143.reuse ;  /* 0x00000088c2b57223 */ /* 0x100fe2000001088f */
[----:B------:R-:W-:Y:S01]  /*d1d0*/  F2FP.BF16.F32.PACK_AB R66, R175, R240 ;  /* 0x000000f0af42723e */ /* 0x000fe200000010ff */
[-C--:B------:R-:W-:Y:S01]  /*d1e0*/  FFMA.FTZ R183, R188, R136.reuse, -R143 ;  /* 0x00000088bcb77223 */ /* 0x080fe2000001088f */
[----:B-1----:R-:W-:Y:S01]  /*d1f0*/  F2FP.BF16.F32.PACK_AB R65, R234, R179 ;  /* 0x000000b3ea41723e */ /* 0x002fe200000010ff */
[--C-:B------:R-:W-:Y:S01]  /*d200*/  FFMA.FTZ R185, R184, R136, -R149.reuse ;  /* 0x00000088b8b97223 */ /* 0x100fe20000010895 */
[----:B-----5:R-:W-:Y:S01]  /*d210*/  F2FP.BF16.F32.PACK_AB R67, R177, R226 ;  /* 0x000000e2b143723e */ /* 0x020fe200000010ff */
[-C--:B------:R-:W-:Y:S01]  /*d220*/  FFMA.FTZ R187, R180, R136.reuse, -R149 ;  /* 0x00000088b4bb7223 */ /* 0x080fe20000010895 */
[----:B------:R-:W-:Y:S01]  /*d230*/  FFMA.FTZ R100, R190, R136, -R143 ;  /* 0x00000088be647223 */ /* 0x000fe2000001088f */
[----:B------:R-:W-:Y:S04]  /*d240*/  LDSM.16.MT88.4 R92, [R133+0xe800] ;  /* 0x00e80000855c783b */ /* 0x000fe80000004200 */
[C---:B------:R-:W-:Y:S08]  /*d250*/  HMMA.16816.F32.BF16 R40, R64.reuse, R68, R40 ;  /* 0x000000444028723c */ /* 0x040ff00000041828 */
[C---:B------:R-:W-:Y:S01]  /*d260*/  HMMA.16816.F32.BF16 R44, R64.reuse, R70, R44 ;  /* 0x00000046402c723c */ /* 0x040fe2000004182c */
[----:B------:R-:W1:Y:S07]  /*d270*/  LDSM.16.MT88.4 R68, [R159+0x6000] ;  /* 0x006000009f44783b */ /* 0x000e6e0000004200 */
[C---:B------:R-:W-:Y:S08]  /*d280*/  HMMA.16816.F32.BF16 R8, R64.reuse, R84, R8 ;  /* 0x000000544008723c */ /* 0x040ff00000041808 */
[C---:B------:R-:W-:Y:S01]  /*d290*/  HMMA.16816.F32.BF16 R12, R64.reuse, R86, R12 ;  /* 0x00000056400c723c */ /* 0x040fe2000004180c */
[----:B------:R-:W2:Y:S07]  /*d2a0*/  LDSM.16.MT88.4 R84, [R160+0x6000] ;  /* 0x00600000a054783b */ /* 0x000eae0000004200 */
[C---:B------:R-:W-:Y:S08]  /*d2b0*/  HMMA.16816.F32.BF16 R32, R64.reuse, R76, R32 ;  /* 0x0000004c4020723c */ /* 0x040ff00000041820 */
[C---:B------:R-:W-:Y:S01]  /*d2c0*/  HMMA.16816.F32.BF16 R36, R64.reuse, R78, R36 ;  /* 0x0000004e4024723c */ /* 0x040fe20000041824 */
[----:B------:R-:W3:Y:S01]  /*d2d0*/  LDSM.16.MT88.4 R76, [R155+0x12800] ;  /* 0x012800009b4c783b */ /* 0x000ee20000004200 */
[----:B------:R-:W-:Y:S04]  /*d2e0*/  MUFU.EX2 R181, R181 ;  /* 0x000000b500b57308 */ /* 0x000fe80000000800 */
[----:B------:R-:W4:Y:S04]  /*d2f0*/  MUFU.EX2 R190, R192 ;  /* 0x000000c000be7308 */ /* 0x000f280000000800 */
[----:B------:R5:W-:Y:S01]  /*d300*/  MUFU.EX2 R188, R100 ;  /* 0x0000006400bc7308 */ /* 0x000be20000000800 */
[C---:B------:R-:W-:Y:S03]  /*d310*/  HMMA.16816.F32.BF16 R48, R64.reuse, R80, R48 ;  /* 0x000000504030723c */ /* 0x040fe60000041830 */
[----:B------:R-:W-:Y:S04]  /*d320*/  MUFU.EX2 R183, R183 ;  /* 0x000000b700b77308 */ /* 0x000fe80000000800 */
[----:B------:R-:W-:Y:S01]  /*d330*/  MUFU.EX2 R184, R186 ;  /* 0x000000ba00b87308 */ /* 0x000fe20000000800 */
[C---:B------:R-:W-:Y:S01]  /*d340*/  HMMA.16816.F32.BF16 R52, R64.reuse, R82, R52 ;  /* 0x000000524034723c */ /* 0x040fe20000041834 */
[----:B------:R-:W3:Y:S02]  /*d350*/  LDSM.16.MT88.4 R80, [R159+0x2800] ;  /* 0x002800009f50783b */ /* 0x000ee40000004200 */
[----:B------:R-:W2:Y:S02]  /*d360*/  MUFU.EX2 R185, R185 ;  /* 0x000000b900b97308 */ /* 0x000ea40000000800 */
[----:B-----5:R-:W-:Y:S02]  /*d370*/  LDSM.16.MT88.4 R100, [R133+0x12800] ;  /* 0x012800008564783b */ /* 0x020fe40000004200 */
[----:B------:R-:W-:Y:S04]  /*d380*/  MUFU.EX2 R180, R182 ;  /* 0x000000b600b47308 */ /* 0x000fe80000000800 */
[----:B------:R-:W5:Y:S01]  /*d390*/  MUFU.EX2 R187, R187 ;  /* 0x000000bb00bb7308 */ /* 0x000f620000000800 */
[C---:B------:R-:W-:Y:S08]  /*d3a0*/  HMMA.16816.F32.BF16 R16, R64.reuse, R96, R16 ;  /* 0x000000604010723c */ /* 0x040ff00000041810 */
[C---:B------:R-:W-:Y:S01]  /*d3b0*/  HMMA.16816.F32.BF16 R20, R64.reuse, R98, R20 ;  /* 0x000000624014723c */ /* 0x040fe20000041814 */
[----:B------:R-:W3:Y:S07]  /*d3c0*/  LDSM.16.MT88.4 R96, [R155+0xe800] ;  /* 0x00e800009b60783b */ /* 0x000eee0000004200 */
[----:B-1----:R-:W-:Y:S01]  /*d3d0*/  HMMA.16816.F32.BF16 R72, R64, R68, R72 ;  /* 0x000000444048723c */ /* 0x002fe20000041848 */
[----:B----4-:R-:W-:-:S02]  /*d3e0*/  F2FP.BF16.F32.PACK_AB R68, R190, R181 ;  /* 0x000000b5be44723e */ /* 0x010fc400000010ff */
[----:B--2---:R-:W-:-:S05]  /*d3f0*/  F2FP.BF16.F32.PACK_AB R69, R185, R184 ;  /* 0x000000b8b945723e */ /* 0x004fca00000010ff */
[----:B------:R-:W-:Y:S01]  /*d400*/  HMMA.16816.F32.BF16 R4, R64, R70, R4 ;  /* 0x000000464004723c */ /* 0x000fe20000041804 */
[----:B------:R-:W-:Y:S02]  /*d410*/  F2FP.BF16.F32.PACK_AB R70, R183, R188 ;  /* 0x000000bcb746723e */ /* 0x000fe400000010ff */
[----:B-----5:R-:W-:-:S05]  /*d420*/  F2FP.BF16.F32.PACK_AB R71, R187, R180 ;  /* 0x000000b4bb47723e */ /* 0x020fca00000010ff */
[C---:B------:R-:W-:Y:S08]  /*d430*/  HMMA.16816.F32.BF16 R24, R64.reuse, R88, R24 ;  /* 0x000000584018723c */ /* 0x040ff00000041818 */
[C---:B------:R-:W-:Y:S01]  /*d440*/  HMMA.16816.F32.BF16 R28, R64.reuse, R90, R28 ;  /* 0x0000005a401c723c */ /* 0x040fe2000004181c */
[----:B------:R-:W1:Y:S07]  /*d450*/  LDSM.16.MT88.4 R88, [R160+0x2800] ;  /* 0x00280000a058783b */ /* 0x000e6e0000004200 */
[C---:B------:R-:W-:Y:S08]  /*d460*/  HMMA.16816.F32.BF16 R56, R64.reuse, R84, R56 ;  /* 0x000000544038723c */ /* 0x040ff00000041838 */
[----:B------:R-:W-:Y:S01]  /*d470*/  HMMA.16816.F32.BF16 R60, R64, R86, R60 ;  /* 0x00000056403c723c */ /* 0x000fe2000004183c */
[----:B------:R-:W2:Y:S01]  /*d480*/  LDSM.16.MT88.4 R64, [R160+0x6800] ;  /* 0x00680000a040783b */ /* 0x000ea20000004200 */
[----:B------:R-:W-:Y:S01]  /*d490*/  FADD.FTZ R153, R153, R154 ;  /* 0x0000009a99997221 */ /* 0x000fe20000010000 */
[----:B------:R-:W-:Y:S01]  /*d4a0*/  FADD.FTZ R235, R0, R235 ;  /* 0x000000eb00eb7221 */ /* 0x000fe20000010000 */
[----:B------:R-:W-:Y:S01]  /*d4b0*/  MUFU.EX2 R174, R176 ;  /* 0x000000b000ae7308 */ /* 0x000fe20000000800 */
[----:B------:R-:W-:Y:S03]  /*d4c0*/  LDSM.16.MT88.4 R84, [R159+0x3000] ;  /* 0x003000009f54783b */ /* 0x000fe60000004200 */
[C---:B---3--:R-:W-:Y:S08]  /*d4d0*/  HMMA.16816.F32.BF16 R40, R68.reuse, R76, R40 ;  /* 0x0000004c4428723c */ /* 0x048ff00000041828 */
[----:B------:R-:W-:Y:S01]  /*d4e0*/  HMMA.16816.F32.BF16 R44, R68, R78, R44 ;  /* 0x0000004e442c723c */ /* 0x000fe2000004182c */
[----:B------:R-:W3:Y:S01]  /*d4f0*/  LDSM.16.MT88.4 R76, [R159+0x6800] ;  /* 0x006800009f4c783b */ /* 0x000ee20000004200 */
[----:B------:R-:W-:Y:S01]  /*d500*/  FADD.FTZ R152, R152, R153 ;  /* 0x0000009998987221 */ /* 0x000fe20000010000 */
[----:B------:R-:W-:-:S03]  /*d510*/  FADD.FTZ R134, R134, R235 ;  /* 0x000000eb86867221 */ /* 0x000fc60000010000 */
[----:B------:R-:W-:Y:S01]  /*d520*/  FADD.FTZ R152, R151, R152 ;  /* 0x0000009897987221 */ /* 0x000fe20000010000 */
[----:B------:R-:W-:Y:S01]  /*d530*/  FADD.FTZ R157, R157, R134 ;  /* 0x000000869d9d7221 */ /* 0x000fe20000010000 */
[----:B------:R-:W-:Y:S02]  /*d540*/  HMMA.16816.F32.BF16 R32, R68, R80, R32 ;  /* 0x000000504420723c */ /* 0x000fe40000041820 */
[----:B------:R-:W-:Y:S01]  /*d550*/  FADD.FTZ R111, R111, R152 ;  /* 0x000000986f6f7221 */ /* 0x000fe20000010000 */
[----:B------:R-:W-:-:S05]  /*d560*/  FADD.FTZ R110, R110, R157 ;  /* 0x0000009d6e6e7221 */ /* 0x000fca0000010000 */
[----:B------:R-:W-:Y:S01]  /*d570*/  HMMA.16816.F32.BF16 R36, R68, R82, R36 ;  /* 0x000000524424723c */ /* 0x000fe20000041824 */
[----:B------:R-:W4:Y:S01]  /*d580*/  LDSM.16.MT88.4 R80, [R155+0x13000] ;  /* 0x013000009b50783b */ /* 0x000f220000004200 */
[----:B------:R-:W-:Y:S01]  /*d590*/  FADD.FTZ R106, R106, R111 ;  /* 0x0000006f6a6a7221 */ /* 0x000fe20000010000 */
[----:B------:R-:W-:-:S05]  /*d5a0*/  FADD.FTZ R109, R109, R110 ;  /* 0x0000006e6d6d7221 */ /* 0x000fca0000010000 */
[----:B------:R-:W-:Y:S01]  /*d5b0*/  HMMA.16816.F32.BF16 R8, R68, R96, R8 ;  /* 0x000000604408723c */ /* 0x000fe20000041808 */
[----:B------:R-:W-:Y:S01]  /*d5c0*/  FADD.FTZ R107, R107, R106 ;  /* 0x0000006a6b6b7221 */ /* 0x000fe20000010000 */
[----:B------:R-:W-:-:S06]  /*d5d0*/  FADD.FTZ R108, R108, R109 ;  /* 0x0000006d6c6c7221 */ /* 0x000fcc0000010000 */
[C---:B------:R-:W-:Y:S01]  /*d5e0*/  HMMA.16816.F32.BF16 R12, R68.reuse, R98, R12 ;  /* 0x00000062440c723c */ /* 0x040fe2000004180c */
[----:B------:R-:W5:Y:S01]  /*d5f0*/  LDSM.16.MT88.4 R96, [R155+0xf000] ;  /* 0x00f000009b60783b */ /* 0x000f620000004200 */
[----:B------:R-:W-:Y:S01]  /*d600*/  FADD.FTZ R104, R104, R107 ;  /* 0x0000006b68687221 */ /* 0x000fe20000010000 */
[----:B------:R-:W-:Y:S01]  /*d610*/  FADD.FTZ R105, R105, R108 ;  /* 0x0000006c69697221 */ /* 0x000fe20000010000 */
[----:B------:R-:W4:Y:S02]  /*d620*/  MUFU.EX2 R189, R189 ;  /* 0x000000bd00bd7308 */ /* 0x000f240000000800 */
[----:B------:R-:W-:Y:S02]  /*d630*/  FADD.FTZ R115, R115, R104 ;  /* 0x0000006873737221 */ /* 0x000fe40000010000 */
[----:B------:R-:W-:Y:S01]  /*d640*/  HMMA.16816.F32.BF16 R16, R68, R92, R16 ;  /* 0x0000005c4410723c */ /* 0x000fe20000041810 */
[----:B------:R-:W-:Y:S01]  /*d650*/  MUFU.EX2 R191, R191 ;  /* 0x000000bf00bf7308 */ /* 0x000fe20000000800 */
[----:B------:R-:W-:-:S03]  /*d660*/  FADD.FTZ R0, R116, R105 ;  /* 0x0000006974007221 */ /* 0x000fc60000010000 */
[----:B------:R-:W4:Y:S03]  /*d670*/  MUFU.EX2 R168, R170 ;  /* 0x000000aa00a87308 */ /* 0x000f260000000800 */
[C---:B------:R-:W-:Y:S01]  /*d680*/  HMMA.16816.F32.BF16 R20, R68.reuse, R94, R20 ;  /* 0x0000005e4414723c */ /* 0x040fe20000041814 */
[----:B------:R-:W5:Y:S01]  /*d690*/  LDSM.16.MT88.4 R92, [R133+0xf000] ;  /* 0x00f00000855c783b */ /* 0x000f620000004200 */
[----:B------:R-:W-:Y:S04]  /*d6a0*/  MUFU.EX2 R195, R195 ;  /* 0x000000c300c37308 */ /* 0x000fe80000000800 */
[----:B------:R-:W4:Y:S02]  /*d6b0*/  MUFU.EX2 R162, R162 ;  /* 0x000000a200a27308 */ /* 0x000f240000000800 */
[C---:B-1----:R-:W-:Y:S02]  /*d6c0*/  HMMA.16816.F32.BF16 R24, R68.reuse, R88, R24 ;  /* 0x000000584418723c */ /* 0x042fe40000041818 */
[----:B------:R-:W-:Y:S04]  /*d6d0*/  MUFU.EX2 R164, R166 ;  /* 0x000000a600a47308 */ /* 0x000fe80000000800 */
[----:B------:R-:W1:Y:S02]  /*d6e0*/  MUFU.EX2 R193, R193 ;  /* 0x000000c100c17308 */ /* 0x000e640000000800 */
[----:B------:R-:W-:Y:S01]  /*d6f0*/  HMMA.16816.F32.BF16 R28, R68, R90, R28 ;  /* 0x0000005a441c723c */ /* 0x000fe2000004181c */
[----:B------:R-:W5:Y:S01]  /*d700*/  LDSM.16.MT88.4 R88, [R160+0x3000] ;  /* 0x00300000a058783b */ /* 0x000f620000004200 */
[----:B------:R-:W-:-:S06]  /*d710*/  FADD.FTZ R115, R112, R115 ;  /* 0x0000007370737221 */ /* 0x000fcc0000010000 */
[----:B------:R-:W-:Y:S01]  /*d720*/  HMMA.16816.F32.BF16 R48, R68, R100, R48 ;  /* 0x000000644430723c */ /* 0x000fe20000041830 */
[----:B------:R-:W-:-:S07]  /*d730*/  FADD.FTZ R163, R163, R0 ;  /* 0x00000000a3a37221 */ /* 0x000fce0000010000 */
[C---:B------:R-:W-:Y:S01]  /*d740*/  HMMA.16816.F32.BF16 R52, R68.reuse, R102, R52 ;  /* 0x000000664434723c */ /* 0x040fe20000041834 */
[----:B------:R-:W5:Y:S07]  /*d750*/  LDSM.16.MT88.4 R100, [R133+0x13000] ;  /* 0x013000008564783b */ /* 0x000f6e0000004200 */
[C---:B--2---:R-:W-:Y:S08]  /*d760*/  HMMA.16816.F32.BF16 R56, R68.reuse, R64, R56 ;  /* 0x000000404438723c */ /* 0x044ff00000041838 */
[C---:B------:R-:W-:Y:S01]  /*d770*/  HMMA.16816.F32.BF16 R60, R68.reuse, R66, R60 ;  /* 0x00000042443c723c */ /* 0x040fe2000004183c */
[----:B------:R-:W2:Y:S07]  /*d780*/  LDSM.16.MT88.4 R64, [R160+0x7000] ;  /* 0x00700000a040783b */ /* 0x000eae0000004200 */
[C---:B---3--:R-:W-:Y:S08]  /*d790*/  HMMA.16816.F32.BF16 R72, R68.reuse, R76, R72 ;  /* 0x0000004c4448723c */ /* 0x048ff00000041848 */
[----:B------:R-:W-:Y:S01]  /*d7a0*/  HMMA.16816.F32.BF16 R4, R68, R78, R4 ;  /* 0x0000004e4404723c */ /* 0x000fe20000041804 */
[----:B------:R-:W3:Y:S01]  /*d7b0*/  LDSM.16.MT88.4 R76, [R159+0x7000] ;  /* 0x007000009f4c783b */ /* 0x000ee20000004200 */
[----:B------:R-:W-:Y:S01]  /*d7c0*/  FADD.FTZ R114, R114, R115 ;  /* 0x0000007372727221 */ /* 0x000fe20000010000 */
[----:B------:R-:W-:Y:S01]  /*d7d0*/  FADD.FTZ R178, R178, R163 ;  /* 0x000000a3b2b27221 */ /* 0x000fe20000010000 */
[----:B----4-:R-:W-:-:S02]  /*d7e0*/  F2FP.BF16.F32.PACK_AB R68, R189, R174 ;  /* 0x000000aebd44723e */ /* 0x010fc400000010ff */
[----:B------:R-:W-:Y:S01]  /*d7f0*/  FADD.FTZ R114, R113, R114 ;  /* 0x0000007271727221 */ /* 0x000fe20000010000 */
[----:B------:R-:W-:Y:S01]  /*d800*/  FADD.FTZ R161, R161, R178 ;  /* 0x000000b2a1a17221 */ /* 0x000fe20000010000 */
[----:B------:R-:W-:Y:S02]  /*d810*/  F2FP.BF16.F32.PACK_AB R70, R168, R191 ;  /* 0x000000bfa846723e */ /* 0x000fe400000010ff */
[----:B------:R-:W-:Y:S02]  /*d820*/  F2FP.BF16.F32.PACK_AB R69, R162, R195 ;  /* 0x000000c3a245723e */ /* 0x000fe400000010ff */
[----:B-1----:R-:W-:Y:S01]  /*d830*/  F2FP.BF16.F32.PACK_AB R71, R193, R164 ;  /* 0x000000a4c147723e */ /* 0x002fe200000010ff */
[----:B------:R-:W-:Y:S01]  /*d840*/  FADD.FTZ R167, R167, R114 ;  /* 0x00000072a7a77221 */ /* 0x000fe20000010000 */
[----:B------:R-:W-:Y:S01]  /*d850*/  FADD.FTZ R250, R250, R161 ;  /* 0x000000a1fafa7221 */ /* 0x000fe20000010000 */
[-CC-:B------:R-:W-:Y:S01]  /*d860*/  FFMA.FTZ R148, R148, R136.reuse, -R143.reuse ;  /* 0x0000008894947223 */ /* 0x180fe2000001088f */
[-CC-:B------:R-:W-:Y:S01]  /*d870*/  FFMA.FTZ R201, R146, R136.reuse, -R143.reuse ;  /* 0x0000008892c97223 */ /* 0x180fe2000001088f */
[-CC-:B------:R-:W-:Y:S01]  /*d880*/  FFMA.FTZ R144, R144, R136.reuse, -R143.reuse ;  /* 0x0000008890907223 */ /* 0x180fe2000001088f */
[-C--:B------:R-:W-:Y:S01]  /*d890*/  FFMA.FTZ R143, R142, R136.reuse, -R143 ;  /* 0x000000888e8f7223 */ /* 0x080fe2000001088f */
[-C--:B------:R-:W-:Y:S01]  /*d8a0*/  FFMA.FTZ R145, R145, R136.reuse, -R149 ;  /* 0x0000008891917223 */ /* 0x080fe20000010895 */
[----:B------:R-:W-:Y:S01]  /*d8b0*/  FADD.FTZ R167, R224, R167 ;  /* 0x000000a7e0a77221 */ /* 0x000fe20000010000 */
[----:B------:R-:W-:Y:S01]  /*d8c0*/  FADD.FTZ R250, R171, R250 ;  /* 0x000000faabfa7221 */ /* 0x000fe20000010000 */
[C---:B------:R-:W-:Y:S01]  /*d8d0*/  HMMA.16816.F32.BF16 R40, R68.reuse, R80, R40 ;  /* 0x000000504428723c */ /* 0x040fe20000041828 */
[-CC-:B------:R-:W-:Y:S01]  /*d8e0*/  FFMA.FTZ R140, R140, R136.reuse, -R149.reuse ;  /* 0x000000888c8c7223 */ /* 0x180fe20000010895 */
[-CC-:B------:R-:W-:Y:S01]  /*d8f0*/  FFMA.FTZ R80, R147, R136.reuse, -R149.reuse ;  /* 0x0000008893507223 */ /* 0x180fe20000010895 */
[----:B------:R-:W-:Y:S01]  /*d900*/  FFMA.FTZ R81, R138, R136, -R149 ;  /* 0x000000888a517223 */ /* 0x000fe20000010895 */
[----:B------:R-:W-:Y:S01]  /*d910*/  FADD.FTZ R202, R202, R167 ;  /* 0x000000a7caca7221 */ /* 0x000fe20000010000 */
[----:B------:R-:W-:Y:S01]  /*d920*/  FADD.FTZ R169, R169, R250 ;  /* 0x000000faa9a97221 */ /* 0x000fe20000010000 */
[----:B------:R-:W-:Y:S02]  /*d930*/  MUFU.EX2 R146, R148 ;  /* 0x0000009400927308 */ /* 0x000fe40000000800 */
[----:B-----5:R-:W-:Y:S02]  /*d940*/  HMMA.16816.F32.BF16 R8, R68, R96, R8 ;  /* 0x000000604408723c */ /* 0x020fe40000041808 */
[----:B------:R-:W1:Y:S01]  /*d950*/  MUFU.EX2 R201, R201 ;  /* 0x000000c900c97308 */ /* 0x000e620000000800 */
[----:B------:R-:W-:Y:S01]  /*d960*/  FADD.FTZ R165, R165, R202 ;  /* 0x000000caa5a57221 */ /* 0x000fe20000010000 */
[----:B------:R-:W-:-:S02]  /*d970*/  FADD.FTZ R248, R248, R169 ;  /* 0x000000a9f8f87221 */ /* 0x000fc40000010000 */
[----:B------:R-:W-:Y:S04]  /*d980*/  MUFU.EX2 R142, R144 ;  /* 0x00000090008e7308 */ /* 0x000fe80000000800 */
[----:B------:R-:W4:Y:S04]  /*d990*/  MUFU.EX2 R143, R143 ;  /* 0x0000008f008f7308 */ /* 0x000f280000000800 */
[----:B------:R-:W-:Y:S04]  /*d9a0*/  MUFU.EX2 R147, R140 ;  /* 0x0000008c00937308 */ /* 0x000fe80000000800 */
[----:B------:R-:W5:Y:S04]  /*d9b0*/  MUFU.EX2 R138, R80 ;  /* 0x00000050008a7308 */ /* 0x000f680000000800 */
[----:B------:R-:W-:Y:S04]  /*d9c0*/  MUFU.EX2 R136, R81 ;  /* 0x0000005100887308 */ /* 0x000fe80000000800 */
[----:B------:R-:W5:Y:S01]  /*d9d0*/  MUFU.EX2 R145, R145 ;  /* 0x0000009100917308 */ /* 0x000f620000000800 */
        /* <DEDUP_REMOVED lines=8> */
[----:B------:R-:W-:Y:S01]  /*da60*/  FADD.FTZ R240, R175, R240 ;  /* 0x000000f0aff07221 */ /* 0x000fe20000010000 */
[----:B------:R-:W-:-:S06]  /*da70*/  FADD.FTZ R177, R177, R226 ;  /* 0x000000e2b1b17221 */ /* 0x000fcc0000010000 */
[C---:B------:R-:W-:Y:S01]  /*da80*/  HMMA.16816.F32.BF16 R20, R68.reuse, R94, R20 ;  /* 0x0000005e4414723c */ /* 0x040fe20000041814 */
[----:B------:R-:W5:Y:S07]  /*da90*/  LDSM.16.MT88.4 R92, [R155+0x13800] ;  /* 0x013800009b5c783b */ /* 0x000f6e0000004200 */
[C---:B------:R-:W-:Y:S08]  /*daa0*/  HMMA.16816.F32.BF16 R24, R68.reuse, R88, R24 ;  /* 0x000000584418723c */ /* 0x040ff00000041818 */
[C---:B------:R-:W-:Y:S08]  /*dab0*/  HMMA.16816.F32.BF16 R28, R68.reuse, R90, R28 ;  /* 0x0000005a441c723c */ /* 0x040ff0000004181c */
[C---:B------:R-:W-:Y:S08]  /*dac0*/  HMMA.16816.F32.BF16 R32, R68.reuse, R84, R32 ;  /* 0x000000544420723c */ /* 0x040ff00000041820 */
[C---:B------:R-:W-:Y:S01]  /*dad0*/  HMMA.16816.F32.BF16 R36, R68.reuse, R86, R36 ;  /* 0x000000564424723c */ /* 0x040fe20000041824 */
[----:B------:R-:W5:Y:S07]  /*dae0*/  LDSM.16.MT88.4 R84, [R133+0x13800] ;  /* 0x013800008554783b */ /* 0x000f6e0000004200 */
[C---:B------:R-:W-:Y:S08]  /*daf0*/  HMMA.16816.F32.BF16 R44, R68.reuse, R82, R44 ;  /* 0x00000052442c723c */ /* 0x040ff0000004182c */
[C---:B------:R-:W-:Y:S08]  /*db00*/  HMMA.16816.F32.BF16 R48, R68.reuse, R100, R48 ;  /* 0x000000644430723c */ /* 0x040ff00000041830 */
[C---:B------:R-:W-:Y:S01]  /*db10*/  HMMA.16816.F32.BF16 R52, R68.reuse, R102, R52 ;  /* 0x000000664434723c */ /* 0x040fe20000041834 */
[----:B------:R-:W-:Y:S07]  /*db20*/  LDSM.16.MT88.4 R100, [R159+0x3800] ;  /* 0x003800009f64783b */ /* 0x000fee0000004200 */
[C---:B--2---:R-:W-:Y:S01]  /*db30*/  HMMA.16816.F32.BF16 R56, R68.reuse, R64, R56 ;  /* 0x000000404438723c */ /* 0x044fe20000041838 */
[----:B------:R-:W-:Y:S07]  /*db40*/  LDSM.16.MT88.4 R156, [R159+0x7800] ;  /* 0x007800009f9c783b */ /* 0x000fee0000004200 */
[C---:B------:R-:W-:Y:S01]  /*db50*/  HMMA.16816.F32.BF16 R60, R68.reuse, R66, R60 ;  /* 0x00000042443c723c */ /* 0x040fe2000004183c */
[----:B------:R2:W-:Y:S07]  /*db60*/  LDSM.16.MT88.4 R64, [R133+0xf800] ;  /* 0x00f800008540783b */ /* 0x0005ee0000004200 */
[C---:B---3--:R-:W-:Y:S08]  /*db70*/  HMMA.16816.F32.BF16 R72, R68.reuse, R76, R72 ;  /* 0x0000004c4448723c */ /* 0x048ff00000041848 */
[----:B------:R-:W-:Y:S01]  /*db80*/  HMMA.16816.F32.BF16 R4, R68, R78, R4 ;  /* 0x0000004e4404723c */ /* 0x000fe20000041804 */
[----:B-1----:R-:W-:Y:S01]  /*db90*/  F2FP.BF16.F32.PACK_AB R68, R201, R146 ;  /* 0x00000092c944723e */ /* 0x002fe200000010ff */
[----:B------:R-:W1:Y:S01]  /*dba0*/  LDSM.16.MT88.4 R76, [R160+0x7800] ;  /* 0x00780000a04c783b */ /* 0x000e620000004200 */
[----:B----4-:R-:W-:-:S02]  /*dbb0*/  F2FP.BF16.F32.PACK_AB R70, R143, R142 ;  /* 0x0000008e8f46723e */ /* 0x010fc400000010ff */
[----:B-----5:R-:W-:Y:S02]  /*dbc0*/  F2FP.BF16.F32.PACK_AB R69, R138, R147 ;  /* 0x000000938a45723e */ /* 0x020fe400000010ff */
[----:B------:R-:W-:Y:S01]  /*dbd0*/  F2FP.BF16.F32.PACK_AB R71, R145, R136 ;  /* 0x000000889147723e */ /* 0x000fe200000010ff */
[----:B------:R-:W-:Y:S01]  /*dbe0*/  FADD.FTZ R181, R181, R240 ;  /* 0x000000f0b5b57221 */ /* 0x000fe20000010000 */
[----:B------:R-:W-:-:S05]  /*dbf0*/  FADD.FTZ R184, R184, R177 ;  /* 0x000000b1b8b87221 */ /* 0x000fca0000010000 */
[----:B------:R-:W-:Y:S01]  /*dc00*/  HMMA.16816.F32.BF16 R128, R68, R124, R8 ;  /* 0x0000007c4480723c */ /* 0x000fe20000041808 */
[----:B------:R-:W3:Y:S01]  /*dc10*/  LDSM.16.MT88.4 R8, [R160+0x3800] ;  /* 0x00380000a008783b */ /* 0x000ee20000004200 */
        /* <DEDUP_REMOVED lines=12> */
[----:B------:R-:W-:Y:S02]  /*dce0*/  ISETP.GT.AND P0, PT, R137, R214, PT ;  /* 0x000000d68900720c */ /* 0x000fe40003f04270 */
[----:B------:R-:W-:Y:S01]  /*dcf0*/  FADD.FTZ R191, R168, R191 ;  /* 0x000000bfa8bf7221 */ /* 0x000fe20000010000 */
[----:B------:R-:W-:-:S03]  /*dd00*/  FADD.FTZ R164, R193, R164 ;  /* 0x000000a4c1a47221 */ /* 0x000fc60000010000 */
[----:B------:R-:W-:Y:S01]  /*dd10*/  FADD.FTZ R146, R146, R191 ;  /* 0x000000bf92927221 */ /* 0x000fe20000010000 */
[----:B------:R-:W-:-:S03]  /*dd20*/  FADD.FTZ R147, R147, R164 ;  /* 0x000000a493937221 */ /* 0x000fc60000010000 */
[----:B------:R-:W-:Y:S01]  /*dd30*/  FADD.FTZ R201, R201, R146 ;  /* 0x00000092c9c97221 */ /* 0x000fe20000010000 */
[----:B------:R-:W-:Y:S01]  /*dd40*/  FADD.FTZ R147, R138, R147 ;  /* 0x000000938a937221 */ /* 0x000fe20000010000 */
[----:B------:R-:W-:Y:S02]  /*dd50*/  HMMA.16816.F32.BF16 R96, R68, R92, R40 ;  /* 0x0000005c4460723c */ /* 0x000fe40000041828 */
[----:B------:R-:W-:Y:S01]  /*dd60*/  FADD.FTZ R142, R142, R201 ;  /* 0x000000c98e8e7221 */ /* 0x000fe20000010000 */
[----:B------:R-:W-:Y:S01]  /*dd70*/  FADD.FTZ R136, R136, R147 ;  /* 0x0000009388887221 */ /* 0x000fe20000010000 */
[----:B--2---:R-:W-:-:S04]  /*dd80*/  IMAD.MOV.U32 R133, RZ, RZ, R139 ;  /* 0x000000ffff857224 */ /* 0x004fc800078e008b */
[----:B------:R-:W-:Y:S01]  /*dd90*/  HMMA.16816.F32.BF16 R88, R68, R84, R48 ;  /* 0x000000544458723c */ /* 0x000fe20000041830 */
[----:B------:R-:W-:Y:S02]  /*dda0*/  IMAD.MOV.U32 R134, RZ, RZ, R141 ;  /* 0x000000ffff867224 */ /* 0x000fe400078e008d */
[----:B------:R-:W-:Y:S01]  /*ddb0*/  FADD.FTZ R237, R143, R142 ;  /* 0x0000008e8fed7221 */ /* 0x000fe20000010000 */
[----:B------:R-:W-:-:S04]  /*ddc0*/  @P0 IMAD.MOV.U32 R133, RZ, RZ, R139 ;  /* 0x000000ffff850224 */ /* 0x000fc800078e008b */
[----:B-1----:R-:W-:Y:S01]  /*ddd0*/  HMMA.16816.F32.BF16 R80, R68, R76, R56 ;  /* 0x0000004c4450723c */ /* 0x002fe20000041838 */
[----:B------:R-:W-:Y:S02]  /*dde0*/  @P0 IMAD.MOV.U32 R134, RZ, RZ, R141 ;  /* 0x000000ffff860224 */ /* 0x000fe400078e008d */
[----:B------:R-:W-:Y:S01]  /*ddf0*/  FADD.FTZ R235, R145, R136 ;  /* 0x0000008891eb7221 */ /* 0x000fe20000010000 */
[----:B------:R-:W-:-:S04]  /*de00*/  @P0 VIADD R225, R132, 0xfffffffd ;  /* 0xfffffffd84e10836 */ /* 0x000fc80000000000 */
[C---:B------:R-:W-:Y:S08]  /*de10*/  HMMA.16816.F32.BF16 R104, R68.reuse, R100, R32 ;  /* 0x000000644468723c */ /* 0x040ff00000041820 */
[C---:B------:R-:W-:Y:S08]  /*de20*/  HMMA.16816.F32.BF16 R124, R68.reuse, R126, R12 ;  /* 0x0000007e447c723c */ /* 0x040ff0000004180c */
[C---:B------:R-:W-:Y:S08]  /*de30*/  HMMA.16816.F32.BF16 R92, R68.reuse, R94, R44 ;  /* 0x0000005e445c723c */ /* 0x040ff0000004182c */
        /* <DEDUP_REMOVED lines=8> */
[----:B------:R-:W-:Y:S01]  /*dec0*/  HMMA.16816.F32.BF16 R68, R68, R158, R4 ;  /* 0x0000009e4444723c */ /* 0x000fe20000041804 */
[----:B------:R-:W-:-:S04]  /*ded0*/  NOP ;  /* 0x0000000000007918 */ /* 0x000fc80000000000 */
[----:B------:R-:W-:-:S15]  /*dee0*/  @P0 BRA `(.L_x_2220) ;  /* 0x0000000000040947 */ /* 0x000fde0003800000 */
.L_x_2211:
[----:B------:R-:W-:-:S07]  /*def0*/  IADD3 R225, PT, PT, R137, -0x1, RZ ;  /* 0xffffffff89e17810 */ /* 0x000fce0007ffe0ff */
.L_x_2220:
[----:B------:R-:W-:Y:S05]  /*df00*/  BSYNC B2 ;  /* 0x0000000000027941 */ /* 0x000fea0003800000 */
.L_x_2210:
[----:B------:R-:W-:-:S13]  /*df10*/  ISETP.GE.AND P0, PT, R225, R214, PT ;  /* 0x000000d6e100720c */ /* 0x000fda0003f06270 */
[----:B------:R-:W-:Y:S05]  /*df20*/  @!P0 BRA `(.L_x_2221) ;  /* 0x00000058009c8947 */ /* 0x000fea0003800000 */
[C---:B------:R-:W-:Y:S01]  /*df30*/  IMAD.SHL.U32 R224, R225.reuse, 0x80, RZ ;  /* 0x00000080e1e07824 */ /* 0x040fe200078e00ff */
[----:B------:R-:W-:Y:S01]  /*df40*/  ISETP.NE.U32.AND P3, PT, R232, RZ, PT ;  /* 0x000000ffe800720c */ /* 0x000fe20003f65070 */
[----:B------:R-:W-:Y:S01]  /*df50*/  IMAD.MOV.U32 R132, RZ, RZ, R133 ;  /* 0x000000ffff847224 */ /* 0x000fe200078e0085 */
[----:B------:R-:W-:Y:S01]  /*df60*/  MOV R0, R134 ;  /* 0x0000008600007202 */ /* 0x000fe20000000f00 */
[----:B------:R-:W-:Y:S01]  /*df70*/  VIADD R225, R225, 0x1 ;  /* 0x00000001e1e17836 */ /* 0x000fe20000000000 */
[C---:B------:R-:W-:Y:S02]  /*df80*/  LOP3.LUT R226, R224.reuse, 0x40, R135, 0xfe, !PT ;  /* 0x00000040e0e27812 */ /* 0x040fe400078efe87 */
[----:B------:R-:W-:Y:S02]  /*df90*/  ISETP.NE.AND.EX P3, PT, R233, RZ, PT, P3 ;  /* 0x000000ffe900720c */ /* 0x000fe40003f65330 */
[----:B------:R-:W-:-:S11]  /*dfa0*/  IADD3 R224, PT, PT, R224, 0x80, RZ ;  /* 0x00000080e0e07810 */ /* 0x000fd60007ffe0ff */
.L_x_2228:
        /* <DEDUP_REMOVED lines=78> */
.L_x_2223:
[----:B------:R-:W-:Y:S05]  /*e490*/  BSYNC.RECONVERGENT B0 ;  /* 0x0000000000007941 */ /* 0x000fea0003800200 */
.L_x_2222:
[----:B------:R-:W1:Y:S01]  /*e4a0*/  S2UR UR6, SR_CgaCtaId ;  /* 0x00000000000679c3 */ /* 0x000e620000008800 */
[C---:B------:R-:W-:Y:S01]  /*e4b0*/  IMAD.SHL.U32 R40, R197.reuse, 0x8, RZ ;  /* 0x00000008c5287824 */ /* 0x040fe200078e00ff */
[C---:B------:R-:W-:Y:S01]  /*e4c0*/  LOP3.LUT R229, R197.reuse, 0x38, RZ, 0xc0, !PT ;  /* 0x00000038c5e57812 */ /* 0x040fe200078ec0ff */
[----:B------:R-:W-:Y:S01]  /*e4d0*/  UMOV UR7, 0x400 ;  /* 0x0000040000077882 */ /* 0x000fe20000000000 */
[----:B------:R-:W-:Y:S01]  /*e4e0*/  IMAD.SHL.U32 R41, R206, 0x20, RZ ;  /* 0x00000020ce297824 */ /* 0x000fe200078e00ff */
[----:B------:R-:W-:Y:S01]  /*e4f0*/  SHF.R.U32.HI R198, RZ, 0x1, R197 ;  /* 0x00000001ffc67819 */ /* 0x000fe200000116c5 */
[----:B------:R-:W-:Y:S01]  /*e500*/  IMAD.SHL.U32 R203, R197, 0x40, RZ ;  /* 0x00000040c5cb7824 */ /* 0x000fe200078e00ff */
[----:B------:R-:W-:Y:S01]  /*e510*/  LOP3.LUT R196, R40, 0x38, RZ, 0xc0, !PT ;  /* 0x0000003828c47812 */ /* 0x000fe200078ec0ff */
[----:B------:R-:W-:Y:S01]  /*e520*/  IMAD.MOV.U32 R201, RZ, RZ, 0x20 ;  /* 0x00000020ffc97424 */ /* 0x000fe200078e00ff */
[--C-:B------:R-:W-:Y:S01]  /*e530*/  LOP3.LUT R229, R229, 0x1c0, R40.reuse, 0xf8, !PT ;  /* 0x000001c0e5e57812 */ /* 0x100fe200078ef828 */
[----:B------:R-:W-:Y:S01]  /*e540*/  VIADD R225, R225, 0xffffffff ;  /* 0xffffffffe1e17836 */ /* 0x000fe20000000000 */
[CC--:B------:R-:W-:Y:S01]  /*e550*/  ISETP.GE.AND P4, PT, R196.reuse, R227.reuse, PT ;  /* 0x000000e3c400720c */ /* 0x0c0fe20003f86270 */
[----:B------:R-:W-:Y:S01]  /*e560*/  BSSY.RECONVERGENT B1, `(.L_x_2224) ;  /* 0x0000200000017945 */ /* 0x000fe20003800200 */
[----:B------:R-:W-:Y:S02]  /*e570*/  LOP3.LUT R229, R229, R196, RZ, 0x3c, !PT ;  /* 0x000000c4e5e57212 */ /* 0x000fe400078e3cff */
[----:B------:R-:W-:Y:S02]  /*e580*/  LOP3.LUT R209, R196, 0x40, RZ, 0xfc, !PT ;  /* 0x00000040c4d17812 */ /* 0x000fe400078efcff */
[----:B------:R-:W-:Y:S02]  /*e590*/  LOP3.LUT R229, R229, 0x1e00, R40, 0xf8, !PT ;  /* 0x00001e00e5e57812 */ /* 0x000fe400078ef828 */
[----:B------:R-:W-:Y:S02]  /*e5a0*/  ISETP.GE.AND P1, PT, R209, R227, PT ;  /* 0x000000e3d100720c */ /* 0x000fe40003f26270 */
[----:B------:R-:W-:Y:S02]  /*e5b0*/  IADD3 R42, P0, PT, R41, R218, RZ ;  /* 0x000000da292a7210 */ /* 0x000fe40007f1e0ff */
[----:B------:R-:W-:Y:S01]  /*e5c0*/  SHF.L.U64.HI R40, R206, 0x5, R207 ;  /* 0x00000005ce287819 */ /* 0x000fe200000102cf */
[----:B-1----:R-:W-:Y:S01]  /*e5d0*/  ULEA UR6, UR6, UR7, 0x18 ;  /* 0x0000000706067291 */ /* 0x002fe2000f8ec0ff */
[C---:B------:R-:W-:Y:S02]  /*e5e0*/  LOP3.LUT R134, R203.reuse, 0x1c0, RZ, 0xc0, !PT ;  /* 0x000001c0cb867812 */ /* 0x040fe400078ec0ff */
[----:B------:R-:W-:Y:S01]  /*e5f0*/  LOP3.LUT R133, R203, 0x400, RZ, 0xc0, !PT ;  /* 0x00000400cb857812 */ /* 0x000fe200078ec0ff */
[----:B------:R-:W-:Y:S01]  /*e600*/  IMAD.X R43, R40, 0x1, R219, P0 ;  /* 0x00000001282b7824 */ /* 0x000fe200000e06db */
[-C--:B------:R-:W-:Y:S01]  /*e610*/  IADD3 R50, P0, PT, R42, R41.reuse, RZ ;  /* 0x000000292a327210 */ /* 0x080fe20007f1e0ff */
[----:B------:R-:W-:Y:S01]  /*e620*/  IMAD.U32 R200, RZ, RZ, UR6 ;  /* 0x00000006ffc87e24 */ /* 0x000fe2000f8e00ff */
[----:B------:R-:W-:Y:S02]  /*e630*/  LOP3.LUT R135, R134, 0x8, R197, 0xf8, !PT ;  /* 0x0000000886877812 */ /* 0x000fe400078ef8c5 */
[----:B------:R-:W-:Y:S01]  /*e640*/  LOP3.LUT P2, RZ, R197, 0x4, RZ, 0xc0, !PT ;  /* 0x00000004c5ff7812 */ /* 0x000fe2000784c0ff */
[----:B------:R-:W-:Y:S01]  /*e650*/  IMAD R229, R229, 0x2, R200 ;  /* 0x00000002e5e57824 */ /* 0x000fe200078e02c8 */
[-C--:B------:R-:W-:Y:S01]  /*e660*/  LOP3.LUT R134, R135, R196.reuse, RZ, 0x3c, !PT ;  /* 0x000000c487867212 */ /* 0x080fe200078e3cff */
[--C-:B------:R-:W-:Y:S01]  /*e670*/  IMAD.X R51, R43, 0x1, R40.reuse, P0 ;  /* 0x000000012b337824 */ /* 0x100fe200000e0628 */
[-C--:B------:R-:W-:Y:S02]  /*e680*/  IADD3 R48, P0, PT, R50, R41.reuse, RZ ;  /* 0x0000002932307210 */ /* 0x080fe40007f1e0ff */
[----:B------:R-:W-:Y:S01]  /*e690*/  @!PT LDS RZ, [RZ] ;  /* 0x00000000fffff984 */ /* 0x000fe20000000800 */
[----:B------:R-:W-:Y:S01]  /*e6a0*/  @!PT LDS RZ, [RZ] ;  /* 0x00000000fffff984 */ /* 0x000fe20000000800 */
[----:B------:R-:W-:Y:S01]  /*e6b0*/  @!PT LDS RZ, [RZ] ;  /* 0x00000000fffff984 */ /* 0x000fe20000000800 */
[----:B------:R-:W-:Y:S01]  /*e6c0*/  @!P4 LDGSTS.E.BYPASS.LTC128B.128 [R229+0xc000], desc[UR4][R218.64] ;  /* 0x0c000000dae5cfae */ /* 0x000fe2000b981a04 */
[----:B------:R-:W-:Y:S01]  /*e6d0*/  IMAD R133, R134, 0x2, R133 ;  /* 0x0000000286857824 */ /* 0x000fe200078e0285 */
[----:B------:R-:W-:Y:S01]  /*e6e0*/  LOP3.LUT R134, R198, 0x8, RZ, 0xc0, !PT ;  /* 0x00000008c6867812 */ /* 0x000fe200078ec0ff */
[--C-:B------:R-:W-:Y:S01]  /*e6f0*/  IMAD.X R49, R51, 0x1, R40.reuse, P0 ;  /* 0x0000000133317824 */ /* 0x100fe200000e0628 */
[----:B------:R-:W-:Y:S01]  /*e700*/  @P4 STS.128 [R229+0xc000], RZ ;  /* 0x00c000ffe5004388 */ /* 0x000fe20000000c00 */
[-C--:B------:R-:W-:Y:S01]  /*e710*/  IADD3 R44, P0, PT, R48, R41.reuse, RZ ;  /* 0x00000029302c7210 */ /* 0x080fe20007f1e0ff */
[----:B------:R-:W-:Y:S01]  /*e720*/  IMAD.IADD R186, R200, 0x1, R133 ;  /* 0x00000001c8ba7824 */ /* 0x000fe200078e0285 */
[--C-:B------:R-:W-:Y:S01]  /*e730*/  LOP3.LUT R137, R134, 0x1c0, R203.reuse, 0xf8, !PT ;  /* 0x000001c086897812 */ /* 0x100fe200078ef8cb */
[----:B------:R-:W-:Y:S01]  /*e740*/  @!PT LDS RZ, [RZ] ;  /* 0x00000000fffff984 */ /* 0x000fe20000000800 */
[----:B------:R-:W-:Y:S01]  /*e750*/  @!PT LDS RZ, [RZ] ;  /* 0x00000000fffff984 */ /* 0x000fe20000000800 */
[----:B------:R-:W-:Y:S01]  /*e760*/  @!PT LDS RZ, [RZ] ;  /* 0x00000000fffff984 */ /* 0x000fe20000000800 */
[----:B------:R-:W-:Y:S02]  /*e770*/  @!P1 LDGSTS.E.BYPASS.LTC128B.128 [R229+0x10000], desc[UR4][R218.64+0x80] ;  /* 0x10000080dae59fae */ /* 0x000fe4000b981a04 */
[--C-:B------:R-:W-:Y:S01]  /*e780*/  IMAD.X R45, R49, 0x1, R40.reuse, P0 ;  /* 0x00000001312d7824 */ /* 0x100fe200000e0628 */
[-C--:B------:R-:W-:Y:S01]  /*e790*/  IADD3 R46, P0, PT, R44, R41.reuse, RZ ;  /* 0x000000292c2e7210 */ /* 0x080fe20007f1e0ff */
[----:B------:R-:W-:Y:S01]  /*e7a0*/  @P1 STS.128 [R229+0x10000], RZ ;  /* 0x010000ffe5001388 */ /* 0x000fe20000000c00 */
[----:B------:R-:W-:Y:S03]  /*e7b0*/  LOP3.LUT R202, R137, R196, RZ, 0x3c, !PT ;  /* 0x000000c489ca7212 */ /* 0x000fe600078e3cff */
        /* <DEDUP_REMOVED lines=33> */
[----:B------:R-:W-:Y:S02]  /*e9d0*/  IMAD.X R43, R47, 0x1, R40, P0 ;  /* 0x000000012f2b7824 */ /* 0x000fe400000e0628 */
[----:B------:R-:W-:Y:S01]  /*e9e0*/  @P1 STS.128 [R229+0x11800], RZ ;  /* 0x011800ffe5001388 */ /* 0x000fe20000000c00 */
[----:B------:R-:W-:Y:S03]  /*e9f0*/  LOP3.LUT R135, R199, 0x200, R203, 0xf8, !PT ;  /* 0x00000200c7877812 */ /* 0x000fe600078ef8cb */
[----:B------:R-:W-:Y:S01]  /*ea00*/  @!PT LDS RZ, [RZ] ;  /* 0x00000000fffff984 */ /* 0x000fe20000000800 */
[----:B------:R-:W-:Y:S01]  /*ea10*/  @!PT LDS RZ, [RZ] ;  /* 0x00000000fffff984 */ /* 0x000fe20000000800 */
[----:B------:R-:W-:Y:S01]  /*ea20*/  @!PT LDS RZ, [RZ] ;  /* 0x00000000fffff984 */ /* 0x000fe20000000800 */
[----:B------:R-:W-:Y:S01]  /*ea30*/  @!P4 LDGSTS.E.BYPASS.LTC128B.128 [R229+0xe000], desc[UR4][R44.64] ;  /* 0x0e0000002ce5cfae */ /* 0x000fe2000b981a04 */
[----:B------:R-:W-:Y:S03]  /*ea40*/  LOP3.LUT R135, R135, R202, RZ, 0xfc, !PT ;  /* 0x000000ca87877212 */ /* 0x000fe600078efcff */
[----:B------:R-:W-:Y:S02]  /*ea50*/  @P4 STS.128 [R229+0xe000], RZ ;  /* 0x00e000ffe5004388 */ /* 0x000fe40000000c00 */
[----:B------:R-:W-:Y:S02]  /*ea60*/  IMAD R180, R135, 0x2, R200 ;  /* 0x0000000287b47824 */ /* 0x000fe400078e02c8 */
[----:B------:R-:W-:Y:S01]  /*ea70*/  @!PT LDS RZ, [RZ] ;  /* 0x00000000fffff984 */ /* 0x000fe20000000800 */
[----:B------:R-:W-:Y:S01]  /*ea80*/  @!PT LDS RZ, [RZ] ;  /* 0x00000000fffff984 */ /* 0x000fe20000000800 */
[----:B------:R-:W-:Y:S01]  /*ea90*/  @!PT LDS RZ, [RZ] ;  /* 0x00000000fffff984 */ /* 0x000fe20000000800 */
[----:B------:R1:W-:Y:S01]  /*eaa0*/  @!P1 LDGSTS.E.BYPASS.LTC128B.128 [R229+0x12000], desc[UR4][R44.64+0x80] ;  /* 0x120000802ce59fae */ /* 0x0003e2000b981a04 */
[----:B------:R-:W-:Y:S03]  /*eab0*/  IMAD.MOV.U32 R135, RZ, RZ, 0x40 ;  /* 0x00000040ff877424 */ /* 0x000fe600078e00ff */
[----:B------:R-:W-:Y:S02]  /*eac0*/  @P1 STS.128 [R229+0x12000], RZ ;  /* 0x012000ffe5001388 */ /* 0x000fe40000000c00 */
[----:B------:R-:W-:Y:S02]  /*ead0*/  SEL R135, R135, 0xffffffc0, !P2 ;  /* 0xffffffc087877807 */ /* 0x000fe40005000000 */
[----:B------:R-:W-:Y:S01]  /*eae0*/  @!PT LDS RZ, [RZ] ;  /* 0x00000000fffff984 */ /* 0x000fe20000000800 */
[----:B------:R-:W-:Y:S01]  /*eaf0*/  @!PT LDS RZ, [RZ] ;  /* 0x00000000fffff984 */ /* 0x000fe20000000800 */
[----:B------:R-:W-:Y:S01]  /*eb00*/  @!PT LDS RZ, [RZ] ;  /* 0x00000000fffff984 */ /* 0x000fe20000000800 */
[----:B------:R-:W-:Y:S03]  /*eb10*/  @!P4 LDGSTS.E.BYPASS.LTC128B.128 [R229+0xe800], desc[UR4][R46.64] ;  /* 0x0e8000002ee5cfae */ /* 0x000fe6000b981a04 */
[--C-:B------:R-:W-:Y:S01]  /*eb20*/  IMAD.IADD R184, R180, 0x1, R135.reuse ;  /* 0x00000001b4b87824 */ /* 0x100fe200078e0287 */
        /* <DEDUP_REMOVED lines=11> */
[----:B-1----:R-:W-:Y:S03]  /*ebe0*/  IADD3 R44, P0, PT, R42, R41, RZ ;  /* 0x000000292a2c7210 */ /* 0x002fe60007f1e0ff */
[----:B------:R-:W-:Y:S04]  /*ebf0*/  @P4 STS.128 [R229+0xf000], RZ ;  /* 0x00f000ffe5004388 */ /* 0x000fe80000000c00 */
[----:B------:R-:W-:Y:S01]  /*ec00*/  @!PT LDS RZ, [RZ] ;  /* 0x00000000fffff984 */ /* 0x000fe20000000800 */
[----:B------:R-:W-:Y:S01]  /*ec10*/  @!PT LDS RZ, [RZ] ;  /* 0x00000000fffff984 */ /* 0x000fe20000000800 */
[----:B------:R-:W-:Y:S01]  /*ec20*/  @!PT LDS RZ, [RZ] ;  /* 0x00000000fffff984 */ /* 0x000fe20000000800 */
[----:B------:R1:W-:Y:S01]  /*ec30*/  @!P1 LDGSTS.E.BYPASS.LTC128B.128 [R229+0x13000], desc[UR4][R42.64+0x80] ;  /* 0x130000802ae59fae */ /* 0x0003e2000b981a04 */
[----:B------:R-:W-:Y:S01]  /*ec40*/  IMAD.X R45, R43, 0x1, R40, P0 ;  /* 0x000000012b2d7824 */ /* 0x000fe200000e0628 */
[----:B------:R-:W-:Y:S02]  /*ec50*/  LOP3.LUT P0, RZ, R197, 0x2, RZ, 0xc0, !PT ;  /* 0x00000002c5ff7812 */ /* 0x000fe4000780c0ff */
[----:B------:R-:W-:Y:S02]  /*ec60*/  @P1 STS.128 [R229+0x13000], RZ ;  /* 0x013000ffe5001388 */ /* 0x000fe40000000c00 */
[----:B------:R-:W-:Y:S02]  /*ec70*/  SEL R201, R201, 0xffffffe0, !P0 ;  /* 0xffffffe0c9c97807 */ /* 0x000fe40004000000 */
[----:B------:R-:W-:Y:S01]  /*ec80*/  @!PT LDS RZ, [RZ] ;  /* 0x00000000fffff984 */ /* 0x000fe20000000800 */
[----:B------:R-:W-:Y:S01]  /*ec90*/  @!PT LDS RZ, [RZ] ;  /* 0x00000000fffff984 */ /* 0x000fe20000000800 */
[----:B------:R-:W-:Y:S01]  /*eca0*/  @!PT LDS RZ, [RZ] ;  /* 0x00000000fffff984 */ /* 0x000fe20000000800 */
[----:B------:R-:W-:Y:S01]  /*ecb0*/  @!P4 LDGSTS.E.BYPASS.LTC128B.128 [R229+0xf800], desc[UR4][R44.64] ;  /* 0x0f8000002ce5cfae */ /* 0x000fe2000b981a04 */
[----:B------:R-:W-:Y:S02]  /*ecc0*/  ISETP.GT.AND P0, PT, R225, R214, PT ;  /* 0x000000d6e100720c */ /* 0x000fe40003f04270 */
[--C-:B------:R-:W-:Y:S01]  /*ecd0*/  IMAD.IADD R172, R180, 0x1, R201.reuse ;  /* 0x00000001b4ac7824 */ /* 0x100fe200078e02c9 */
[----:B------:R-:W-:Y:S01]  /*ece0*/  @P4 STS.128 [R229+0xf800], RZ ;  /* 0x00f800ffe5004388 */ /* 0x000fe20000000c00 */
[C-C-:B------:R-:W-:Y:S02]  /*ecf0*/  IMAD.IADD R133, R186.reuse, 0x1, R201.reuse ;  /* 0x00000001ba857824 */ /* 0x140fe400078e02c9 */
[C---:B------:R-:W-:Y:S01]  /*ed00*/  IMAD.IADD R135, R201.reuse, 0x1, R184 ;  /* 0x00000001c9877824 */ /* 0x040fe200078e02b8 */
[----:B------:R-:W-:Y:S01]  /*ed10*/  @!PT LDS RZ, [RZ] ;  /* 0x00000000fffff984 */ /* 0x000fe20000000800 */
[----:B------:R-:W-:Y:S01]  /*ed20*/  @!PT LDS RZ, [RZ] ;  /* 0x00000000fffff984 */ /* 0x000fe20000000800 */
[----:B------:R-:W-:Y:S01]  /*ed30*/  @!PT LDS RZ, [RZ] ;  /* 0x00000000fffff984 */ /* 0x000fe20000000800 */
[----:B------:R2:W-:Y:S01]  /*ed40*/  @!P1 LDGSTS.E.BYPASS.LTC128B.128 [R229+0x13800], desc[UR4][R44.64+0x80] ;  /* 0x138000802ce59fae */ /* 0x0005e2000b981a04 */
[--C-:B------:R-:W-:Y:S03]  /*ed50*/  IMAD.IADD R192, R186, 0x1, R201.reuse ;  /* 0x00000001bac07824 */ /* 0x100fe600078e02c9 */
        /* <DEDUP_REMOVED lines=14> */
[----:B------:R-:W-:Y:S01]  /*ee40*/  LDSM.16.M88.4 R188, [R134+0x8000] ;  /* 0x0080000086bc783b */ /* 0x000fe20000000200 */
        /* <DEDUP_REMOVED lines=8> */
[C---:B-1----:R-:W-:Y:S08]  /*eed0*/  HMMA.16816.F32.BF16 R28, R136.reuse, R152, RZ ;  /* 0x00000098881c723c */ /* 0x042ff000000418ff */
[C---:B------:R-:W-:Y:S01]  /*eee0*/  HMMA.16816.F32.BF16 R32, R136.reuse, R154, RZ ;  /* 0x0000009a8820723c */ /* 0x040fe200000418ff */
[----:B------:R-:W-:Y:S07]  /*eef0*/  LDSM.16.M88.4 R152, [R133+0x6800] ;  /* 0x006800008598783b */ /* 0x000fee0000000200 */
[C---:B--2---:R-:W-:Y:S08]  /*ef00*/  HMMA.16816.F32.BF16 R36, R136.reuse, R156, RZ ;  /* 0x0000009c8824723c */ /* 0x044ff000000418ff */
[C---:B------:R-:W-:Y:S01]  /*ef10*/  HMMA.16816.F32.BF16 R40, R136.reuse, R158, RZ ;  /* 0x0000009e8828723c */ /* 0x040fe200000418ff */
[----:B------:R-:W-:Y:S07]  /*ef20*/  LDSM.16.M88.4 R156, [R133+0x7000] ;  /* 0x00700000859c783b */ /* 0x000fee0000000200 */
[C---:B------:R-:W-:Y:S08]  /*ef30*/  HMMA.16816.F32.BF16 R44, R136.reuse, R160, RZ ;  /* 0x000000a0882c723c */ /* 0x040ff000000418ff */
[C---:B------:R-:W-:Y:S01]  /*ef40*/  HMMA.16816.F32.BF16 R48, R136.reuse, R162, RZ ;  /* 0x000000a28830723c */ /* 0x040fe200000418ff */
[----:B------:R-:W-:Y:S07]  /*ef50*/  LDSM.16.M88.4 R160, [R133+0x7800] ;  /* 0x0078000085a0783b */ /* 0x000fee0000000200 */
[C---:B------:R-:W-:Y:S08]  /*ef60*/  HMMA.16816.F32.BF16 R52, R136.reuse, R164, RZ ;  /* 0x000000a48834723c */ /* 0x040ff000000418ff */
[C---:B------:R-:W-:Y:S01]  /*ef70*/  HMMA.16816.F32.BF16 R56, R136.reuse, R166, RZ ;  /* 0x000000a68838723c */ /* 0x040fe200000418ff */
[----:B------:R-:W-:Y:S07]  /*ef80*/  LDSM.16.M88.4 R164, [R184] ;  /* 0x00000000b8a4783b */ /* 0x000fee0000000200 */
[C---:B------:R-:W-:Y:S08]  /*ef90*/  HMMA.16816.F32.BF16 R60, R136.reuse, R168, RZ ;  /* 0x000000a8883c723c */ /* 0x040ff000000418ff */
[----:B------:R-:W-:Y:S01]  /*efa0*/  HMMA.16816.F32.BF16 R64, R136, R170, RZ ;  /* 0x000000aa8840723c */ /* 0x000fe200000418ff */
[----:B------:R1:W2:Y:S04]  /*efb0*/  LDSM.16.M88.4 R136, [R133+0x5000] ;  /* 0x005000008588783b */ /* 0x0002a80000000200 */
[----:B------:R-:W4:Y:S03]  /*efc0*/  LDSM.16.M88.4 R168, [R134+0x4000] ;  /* 0x0040000086a8783b */ /* 0x000f260000000200 */
[C---:B---3--:R-:W-:Y:S08]  /*efd0*/  HMMA.16816.F32.BF16 R4, R172.reuse, R176, R4 ;  /* 0x000000b0ac04723c */ /* 0x048ff00000041804 */
[C---:B------:R-:W-:Y:S01]  /*efe0*/  HMMA.16816.F32.BF16 R8, R172.reuse, R178, R8 ;  /* 0x000000b2ac08723c */ /* 0x040fe20000041808 */
[----:B------:R-:W3:Y:S07]  /*eff0*/  LDSM.16.M88.4 R176, [R134+0x4800] ;  /* 0x0048000086b0783b */ /* 0x000eee0000000200 */
[C---:B------:R-:W-:Y:S03]  /*f000*/  HMMA.16816.F32.BF16 R12, R172.reuse, R140, R12 ;  /* 0x0000008cac0c723c */ /* 0x040fe6000004180c */
[----:B-1----:R-:W-:Y:S05]  /*f010*/  IMAD.IADD R133, R201, 0x1, R134 ;  /* 0x00000001c9857824 */ /* 0x002fea00078e0286 */
        /* <DEDUP_REMOVED lines=21> */
[C---:B----4-:R-:W-:Y:S08]  /*f170*/  HMMA.16816.F32.BF16 R4, R164.reuse, R168, R4 ;  /* 0x000000a8a404723c */ /* 0x050ff00000041804 */
[C---:B------:R-:W-:Y:S01]  /*f180*/  HMMA.16816.F32.BF16 R8, R164.reuse, R170, R8 ;  /* 0x000000aaa408723c */ /* 0x040fe20000041808 */
[----:B------:R-:W-:Y:S07]  /*f190*/  LDSM.16.M88.4 R168, [R133+0x6000] ;  /* 0x0060000085a8783b */ /* 0x000fee0000000200 */
        /* <DEDUP_REMOVED lines=9> */
[C---:B-----5:R-:W-:Y:S08]  /*f230*/  HMMA.16816.F32.BF16 R36, R164.reuse, R144, R36 ;  /* 0x00000090a424723c */ /* 0x060ff00000041824 */
        /* <DEDUP_REMOVED lines=9> */
[----:B------:R-:W-:Y:S01]  /*f2d0*/  HMMA.16816.F32.BF16 R64, R164, R138, R64 ;  /* 0x0000008aa440723c */ /* 0x000fe20000041840 */
[----:B------:R-:W2:Y:S04]  /*f2e0*/  LDSM.16.M88.4 R136, [R133+0x7000] ;  /* 0x007000008588783b */ /* 0x000ea80000000200 */
[----:B------:R-:W-:Y:S03]  /*f2f0*/  LDSM.16.M88.4 R164, [R186+0x8000] ;  /* 0x00800000baa4783b */ /* 0x000fe60000000200 */
[C---:B------:R-:W-:Y:S08]  /*f300*/  HMMA.16816.F32.BF16 R4, R152.reuse, R156, R4 ;  /* 0x0000009c9804723c */ /* 0x040ff00000041804 */
[C---:B------:R-:W-:Y:S01]  /*f310*/  HMMA.16816.F32.BF16 R8, R152.reuse, R158, R8 ;  /* 0x0000009e9808723c */ /* 0x040fe20000041808 */
[----:B------:R-:W5:Y:S07]  /*f320*/  LDSM.16.M88.4 R156, [R133+0x7800] ;  /* 0x00780000859c783b */ /* 0x000f6e0000000200 */
[C---:B------:R-:W-:Y:S08]  /*f330*/  HMMA.16816.F32.BF16 R12, R152.reuse, R160, R12 ;  /* 0x000000a0980c723c */ /* 0x040ff0000004180c */
[C---:B------:R-:W-:Y:S01]  /*f340*/  HMMA.16816.F32.BF16 R16, R152.reuse, R162, R16 ;  /* 0x000000a29810723c */ /* 0x040fe20000041810 */
[----:B------:R-:W5:Y:S07]  /*f350*/  LDSM.16.M88.4 R160, [R180+0x2000] ;  /* 0x00200000b4a0783b */ /* 0x000f6e0000000200 */
[C---:B---3--:R-:W-:Y:S08]  /*f360*/  HMMA.16816.F32.BF16 R20, R152.reuse, R144, R20 ;  /* 0x000000909814723c */ /* 0x048ff00000041814 */
[C---:B------:R-:W-:Y:S01]  /*f370*/  HMMA.16816.F32.BF16 R24, R152.reuse, R146, R24 ;  /* 0x000000929818723c */ /* 0x040fe20000041818 */
[----:B------:R-:W3:Y:S07]  /*f380*/  LDSM.16.M88.4 R144, [R186+0x9000] ;  /* 0x00900000ba90783b */ /* 0x000eee0000000200 */
[C---:B----4-:R-:W-:Y:S08]  /*f390*/  HMMA.16816.F32.BF16 R28, R152.reuse, R148, R28 ;  /* 0x00000094981c723c */ /* 0x050ff0000004181c */
[C---:B------:R-:W-:Y:S01]  /*f3a0*/  HMMA.16816.F32.BF16 R32, R152.reuse, R150, R32 ;  /* 0x000000969820723c */ /* 0x040fe20000041820 */
[----:B------:R-:W4:Y:S07]  /*f3b0*/  LDSM.16.M88.4 R148, [R186+0x9800] ;  /* 0x00980000ba94783b */ /* 0x000f2e0000000200 */
        /* <DEDUP_REMOVED lines=9> */
[C---:B-----5:R-:W-:Y:S03]  /*f450*/  HMMA.16816.F32.BF16 R60, R152.reuse, R156, R60 ;  /* 0x0000009c983c723c */ /* 0x060fe6000004183c */
[----:B------:R-:W-:Y:S02]  /*f460*/  IMAD.IADD R156, R180, 0x1, R201 ;  /* 0x00000001b49c7824 */ /* 0x000fe400078e02c9 */
[----:B------:R-:W-:Y:S03]  /*f470*/  LDSM.16.M88.4 R180, [R192+0x9800] ;  /* 0x00980000c0b4783b */ /* 0x000fe60000000200 */
[----:B------:R-:W-:Y:S01]  /*f480*/  HMMA.16816.F32.BF16 R64, R152, R158, R64 ;  /* 0x0000009e9840723c */ /* 0x000fe20000041840 */
[----:B------:R-:W5:Y:S04]  /*f490*/  LDSM.16.M88.4 R152, [R186+0xb800] ;  /* 0x00b80000ba98783b */ /* 0x000f680000000200 */
[----:B------:R-:W-:Y:S03]  /*f4a0*/  LDSM.16.M88.4 R156, [R156+0x2000] ;  /* 0x002000009c9c783b */ /* 0x000fe60000000200 */
[C---:B------:R-:W-:Y:S01]  /*f4b0*/  HMMA.16816.F32.BF16 R4, R160.reuse, R164, R4 ;  /* 0x000000a4a004723c */ /* 0x040fe20000041804 */
[----:B------:R-:W-:Y:S07]  /*f4c0*/  LDSM.16.M88.4 R184, [R184+0x2000] ;  /* 0x00200000b8b8783b */ /* 0x000fee0000000200 */
        /* <DEDUP_REMOVED lines=16> */
[----:B------:R-:W1:Y:S04]  /*f5d0*/  LDSM.16.M88.4 R140, [R192+0xb800] ;  /* 0x00b80000c08c783b */ /* 0x000e680000000200 */
[----:B------:R-:W-:Y:S03]  /*f5e0*/  LDSM.16.M88.4 R192, [R133+0xb000] ;  /* 0x00b0000085c0783b */ /* 0x000fe60000000200 */
[C---:B--2---:R-:W-:Y:S08]  /*f5f0*/  HMMA.16816.F32.BF16 R52, R160.reuse, R136, R52 ;  /* 0x00000088a034723c */ /* 0x044ff00000041834 */
[C---:B------:R-:W-:Y:S01]  /*f600*/  HMMA.16816.F32.BF16 R56, R160.reuse, R138, R56 ;  /* 0x0000008aa038723c */ /* 0x040fe20000041838 */
[----:B------:R-:W2:Y:S07]  /*f610*/  LDSM.16.M88.4 R136, [R134+0x8800] ;  /* 0x008800008688783b */ /* 0x000eae0000000200 */
[C---:B-----5:R-:W-:Y:S08]  /*f620*/  HMMA.16816.F32.BF16 R60, R160.reuse, R152, R60 ;  /* 0x00000098a03c723c */ /* 0x060ff0000004183c */
[----:B------:R-:W-:Y:S01]  /*f630*/  HMMA.16816.F32.BF16 R64, R160, R154, R64 ;  /* 0x0000009aa040723c */ /* 0x000fe20000041840 */
[----:B------:R-:W5:Y:S04]  /*f640*/  LDSM.16.M88.4 R152, [R134+0x9000] ;  /* 0x009000008698783b */ /* 0x000f680000000200 */
[----:B------:R-:W-:Y:S03]  /*f650*/  LDSM.16.M88.4 R160, [R134+0xb800] ;  /* 0x00b8000086a0783b */ /* 0x000fe60000000200 */
        /* <DEDUP_REMOVED lines=31> */
[C---:B-----5:R-:W-:Y:S08]  /*f850*/  HMMA.16816.F32.BF16 R20, R184.reuse, R152, R20 ;  /* 0x00000098b814723c */ /* 0x060ff00000041814 */
        /* <DEDUP_REMOVED lines=33> */
[----:B------:R-:W-:Y:S01]  /*fa70*/  BSSY.RECONVERGENT B0, `(.L_x_2226) ;  /* 0x000004c000007945 */ /* 0x000fe20003800200 */
[----:B------:R-:W-:Y:S02]  /*fa80*/  IMAD.SHL.U32 R134, R204, 0x20, RZ ;  /* 0x00000020cc867824 */ /* 0x000fe400078e00ff */
        /* <DEDUP_REMOVED lines=8> */
[----:B------:R-:W-:Y:S04]  /*fb10*/  @!P3 IADD3 R216, P0, PT, R133, R216, RZ ;  /* 0x000000d885d8b210 */ /* 0x000fe80007f1e0ff */
[----:B------:R-:W-:Y:S01]  /*fb20*/  @!P3 LEA.HI.X.SX32 R215, R136, R215, 0x1, P0 ;  /* 0x000000d788d7b211 */ /* 0x000fe200000f0eff */
[----:B------:R-:W-:Y:S08]  /*fb30*/  @!P3 BRA `(.L_x_2227) ;  /* 0x0000000000fcb947 */ /* 0x000ff00003800000 */
[C---:B------:R-:W-:Y:S01]  /*fb40*/  VIADD R140, R224.reuse, 0xffffff00 ;  /* 0xffffff00e08c7836 */ /* 0x040fe20000000000 */
[----:B------:R-:W2:Y:S01]  /*fb50*/  LD.E R142, desc[UR4][R2.64+0x170] ;  /* 0x00017004028e7980 */ /* 0x000ea2000c101900 */
[----:B------:R-:W-:Y:S03]  /*fb60*/  VIADD R135, R224, 0xffffff80 ;  /* 0xffffff80e0877836 */ /* 0x000fe60000000000 */
[----:B------:R-:W-:Y:S02]  /*fb70*/  IABS R136, R140 ;  /* 0x0000008c00887213 */ /* 0x000fe40000000000 */
        /* <DEDUP_REMOVED lines=26> */
[----:B------:R-:W-:Y:S01]  /*fd20*/  ISETP.GE.U32.AND P6, PT, R133, R138, PT ;  /* 0x0000008a8500720c */ /* 0x000fe20003fc6070 */
[----:B------:R-:W2:Y:S06]  /*fd30*/  LD.E.64 R140, desc[UR4][R2.64+0x38] ;  /* 0x00003804028c7980 */ /* 0x000eac000c101b00 */
[----:B------:R-:W-:Y:S02]  /*fd40*/  @P5 IADD3 R139, PT, PT, R139, 0x1, RZ ;  /* 0x000000018b8b5810 */ /* 0x000fe40007ffe0ff */
[----:B------:R-:W-:Y:S02]  /*fd50*/  ISETP.GE.AND P5, PT, R135, RZ, PT ;  /* 0x000000ff8700720c */ /* 0x000fe40003fa6270 */
[----:B------:R-:W-:Y:S01]  /*fd60*/  LOP3.LUT R135, RZ, R142, RZ, 0x33, !PT ;  /* 0x0000008eff877212 */ /* 0x000fe200078e33ff */
[----:B------:R-:W-:Y:S02]  /*fd70*/  @!P0 IMAD.MOV R139, RZ, RZ, -R139 ;  /* 0x000000ffff8b8224 */ /* 0x000fe400078e0a8b */
[----:B------:R-:W-:Y:S01]  /*fd80*/  @P6 VIADD R144, R144, 0x1 ;  /* 0x0000000190906836 */ /* 0x000fe20000000000 */
[----:B------:R-:W-:Y:S04]  /*fd90*/  ISETP.NE.AND P6, PT, R142, RZ, PT ;  /* 0x000000ff8e00720c */ /* 0x000fe80003fc5270 */
[----:B------:R-:W-:Y:S03]  /*fda0*/  SEL R139, R135, R139, !P6 ;  /* 0x0000008b878b7207 */ /* 0x000fe60007000000 */
[----:B------:R-:W-:Y:S02]  /*fdb0*/  @!P5 IADD3 R144, PT, PT, -R144, RZ, RZ ;  /* 0x000000ff9090d210 */ /* 0x000fe40007ffe1ff */
[----:B------:R-:W-:Y:S02]  /*fdc0*/  LEA R136, P5, R139, R230, 0x2 ;  /* 0x000000e68b887211 */ /* 0x000fe400078a10ff */
[----:B------:R-:W-:Y:S02]  /*fdd0*/  SEL R135, R135, R144, !P6 ;  /* 0x0000009087877207 */ /* 0x000fe40007000000 */
[-C--:B------:R-:W-:Y:S01]  /*fde0*/  LEA.HI.X.SX32 R137, R139, R231.reuse, 0x2, P5 ;  /* 0x000000e78b897211 */ /* 0x080fe200028f16ff */
[----:B------:R-:W3:Y:S01]  /*fdf0*/  LD.E.64 R144, desc[UR4][R2.64+0x20] ;  /* 0x0000200402907980 */ /* 0x000ee2000c101b00 */
[C---:B------:R-:W-:Y:S04]  /*fe00*/  LEA R146, P0, R135.reuse, R230, 0x2 ;  /* 0x000000e687927211 */ /* 0x040fe800078010ff */
[C---:B------:R-:W-:Y:S01]  /*fe10*/  LEA.HI.X.SX32 R147, R135.reuse, R231, 0x2, P0 ;  /* 0x000000e787937211 */ /* 0x040fe200000f16ff */
[----:B------:R-:W-:Y:S01]  /*fe20*/  IMAD.IADD R135, R135, 0x1, -R139 ;  /* 0x0000000187877824 */ /* 0x000fe200078e0a8b */
[----:B------:R-:W4:Y:S03]  /*fe30*/  LD.E R136, desc[UR4][R136.64] ;  /* 0x0000000488887980 */ /* 0x000f26000c101900 */
[----:B------:R-:W-:Y:S01]  /*fe40*/  IMAD R142, R142, R135, -0x80 ;  /* 0xffffff808e8e7424 */ /* 0x000fe200078e0287 */
[----:B------:R-:W4:Y:S04]  /*fe50*/  LD.E R133, desc[UR4][R146.64] ;  /* 0x0000000492857980 */ /* 0x000f28000c101900 */
        /* <DEDUP_REMOVED lines=13> */
.L_x_2227:
[----:B------:R-:W-:Y:S05]  /*ff30*/  BSYNC.RECONVERGENT B0 ;  /* 0x0000000000007941 */ /* 0x000fea0003800200 */
.L_x_2226:
        /* <DEDUP_REMOVED lines=16> */
[----:B------:R-:W-:Y:S02]  /*10040*/  IMAD.X R141, R143, 0x1, R133, P0 ;  /* 0x000000018f8d7824 */ /* 0x000fe400000e0685 */
        /* <DEDUP_REMOVED lines=31> */
[----:B------:R2:W-:Y:S01]  /*10240*/  @P4 STS.128 [R229+0x5800], RZ ;  /* 0x005800ffe5004388 */ /* 0x0005e20000000c00 */
[----:B------:R-:W-:Y:S03]  /*10250*/  IADD3 R134, P0, PT, R138, R134, RZ ;  /* 0x000000868a867210 */ /* 0x000fe60007f1e0ff */
[----:B------:R-:W-:Y:S01]  /*10260*/  @!PT LDS RZ, [RZ] ;  /* 0x00000000fffff984 */ /* 0x000fe20000000800 */
[----:B------:R-:W-:Y:S01]  /*10270*/  @!PT LDS RZ, [RZ] ;  /* 0x00000000fffff984 */ /* 0x000fe20000000800 */
[----:B------:R-:W-:Y:S01]  /*10280*/  @!PT LDS RZ, [RZ] ;  /* 0x00000000fffff984 */ /* 0x000fe20000000800 */
[----:B------:R2:W-:Y:S01]  /*10290*/  @!P1 LDGSTS.E.BYPASS.LTC128B.128 [R229+0x9800], desc[UR4][R136.64+0x80] ;  /* 0x0980008088e59fae */ /* 0x0005e2000b981a04 */
[--C-:B------:R-:W-:Y:S03]  /*102a0*/  IMAD.X R139, R141, 0x1, R133.reuse, P5 ;  /* 0x000000018d8b7824 */ /* 0x100fe600028e0685 */
[----:B------:R2:W-:Y:S01]  /*102b0*/  @P1 STS.128 [R229+0x9800], RZ ;  /* 0x009800ffe5001388 */ /* 0x0005e20000000c00 */
[----:B------:R-:W-:Y:S03]  /*102c0*/  IMAD.X R135, R139, 0x1, R133, P0 ;  /* 0x000000018b877824 */ /* 0x000fe600000e0685 */
        /* <DEDUP_REMOVED lines=41> */
.L_x_2225:
[----:B------:R-:W-:Y:S05]  /*10560*/  BSYNC.RECONVERGENT B1 ;  /* 0x0000000000017941 */ /* 0x000fea0003800200 */
.L_x_2224:
[----:B--2---:R-:W2:Y:S01]  /*10570*/  LD.E R135, desc[UR4][R2.64+0xdc] ;  /* 0x0000dc0402877980 */ /* 0x004ea2000c101900 */
[----:B------:R-:W-:Y:S01]  /*10580*/  VIADD R149, R226, 0xffffffc1 ;  /* 0xffffffc1e2957836 */ /* 0x000fe20000000000 */
[----:B------:R-:W-:Y:S01]  /*10590*/  LOP3.LUT R203, R202, 0x200, R203, 0xf8, !PT ;  /* 0x00000200cacb7812 */ /* 0x000fe200078ef8cb */
[C---:B------:R-:W-:Y:S02]  /*105a0*/  VIADD R133, R226.reuse, 0xffffffc9 ;  /* 0xffffffc9e2857836 */ /* 0x040fe40000000000 */
[C---:B------:R-:W-:Y:S01]  /*105b0*/  VIADD R142, R226.reuse, 0xffffffc0 ;  /* 0xffffffc0e28e7836 */ /* 0x040fe20000000000 */
[C---:B------:R-:W-:Y:S01]  /*105c0*/  ISETP.GE.AND P4, PT, R149.reuse, R213, PT ;  /* 0x000000d59500720c */ /* 0x040fe20003f86270 */
[C---:B------:R-:W-:Y:S01]  /*105d0*/  VIADD R134, R226.reuse, 0xffffffc8 ;  /* 0xffffffc8e2867836 */ /* 0x040fe20000000000 */
[----:B------:R-:W-:Y:S01]  /*105e0*/  ISETP.GE.AND P0, PT, R149, R211, PT ;  /* 0x000000d39500720c */ /* 0x000fe20003f06270 */
[C---:B------:R-:W-:Y:S01]  /*105f0*/  VIADD R145, R226.reuse, 0xffffffd0 ;  /* 0xffffffd0e2917836 */ /* 0x040fe20000000000 */
[----:B------:R-:W-:Y:S01]  /*10600*/  FSEL R148, R5, -INF , P4 ;  /* 0xff80000005947808 */ /* 0x000fe20002000000 */
[C---:B------:R-:W-:Y:S01]  /*10610*/  VIADD R5, R226.reuse, 0xffffffd9 ;  /* 0xffffffd9e2057836 */ /* 0x040fe20000000000 */
[----:B------:R-:W-:Y:S01]  /*10620*/  FSEL R138, R7, -INF , P0 ;  /* 0xff800000078a7808 */ /* 0x000fe20000000000 */
[C---:B------:R-:W-:Y:S01]  /*10630*/  VIADD R144, R226.reuse, 0xffffffe0 ;  /* 0xffffffe0e2907836 */ /* 0x040fe20000000000 */
[CC--:B------:R-:W-:Y:S01]  /*10640*/  ISETP.GE.AND P4, PT, R133.reuse, R213.reuse, PT ;  /* 0x000000d58500720c */ /* 0x0c0fe20003f86270 */
[----:B------:R-:W-:Y:S01]  /*10650*/  VIADD R141, R226, 0xffffffe1 ;  /* 0xffffffe1e28d7836 */ /* 0x000fe20000000000 */
[----:B------:R-:W-:Y:S01]  /*10660*/  ISETP.GE.AND P5, PT, R142, R213, PT ;  /* 0x000000d58e00720c */ /* 0x000fe20003fa6270 */
[----:B------:R-:W-:Y:S01]  /*10670*/  VIADD R143, R226, 0xfffffff0 ;  /* 0xfffffff0e28f7836 */ /* 0x000fe20000000000 */
[-C--:B------:R-:W-:Y:S01]  /*10680*/  ISETP.GE.AND P1, PT, R142, R211.reuse, PT ;  /* 0x000000d38e00720c */ /* 0x080fe20003f26270 */
[C---:B------:R-:W-:Y:S01]  /*10690*/  VIADD R140, R226.reuse, 0xfffffff1 ;  /* 0xfffffff1e28c7836 */ /* 0x040fe20000000000 */
[----:B------:R-:W-:Y:S01]  /*106a0*/  ISETP.GE.AND P0, PT, R133, R211, PT ;  /* 0x000000d38500720c */ /* 0x000fe20003f06270 */
[C---:B------:R-:W-:Y:S01]  /*106b0*/  VIADD R146, R226.reuse, 0x11 ;  /* 0x00000011e2927836 */ /* 0x040fe20000000000 */
[----:B------:R-:W-:Y:S01]  /*106c0*/  FSEL R7, R9, -INF , P4 ;  /* 0xff80000009077808 */ /* 0x000fe20002000000 */
[----:B------:R-:W-:Y:S01]  /*106d0*/  VIADD R147, R226, 0x1 ;  /* 0x00000001e2937836 */ /* 0x000fe20000000000 */
[----:B------:R-:W-:Y:S01]  /*106e0*/  FSEL R150, R4, -INF , P5 ;  /* 0xff80000004967808 */ /* 0x000fe20002800000 */
[----:B------:R-:W-:Y:S01]  /*106f0*/  VIADD R4, R226, 0xffffffe9 ;  /* 0xffffffe9e2047836 */ /* 0x000fe20000000000 */
[----:B------:R-:W-:Y:S01]  /*10700*/  FSEL R139, R6, -INF , P1 ;  /* 0xff800000068b7808 */ /* 0x000fe20000800000 */
[C---:B------:R-:W-:Y:S01]  /*10710*/  VIADD R6, R226.reuse, 0xfffffff9 ;  /* 0xfffffff9e2067836 */ /* 0x040fe20000000000 */
[----:B------:R-:W-:Y:S01]  /*10720*/  FSEL R9, R11, -INF , P0 ;  /* 0xff8000000b097808 */ /* 0x000fe20000000000 */
[----:B------:R-:W-:Y:S01]  /*10730*/  VIADD R11, R226, 0xffffffd1 ;  /* 0xffffffd1e20b7836 */ /* 0x000fe20000000000 */
[----:B------:R-:W-:Y:S01]  /*10740*/  ISETP.GE.AND P5, PT, R134, R213, PT ;  /* 0x000000d58600720c */ /* 0x000fe20003fa6270 */
[----:B------:R-:W-:Y:S01]  /*10750*/  VIADD R224, R224, 0xffffff80 ;  /* 0xffffff80e0e07836 */ /* 0x000fe20000000000 */
[----:B------:R-:W-:Y:S02]  /*10760*/  ISETP.GE.AND P1, PT, R134, R211, PT ;  /* 0x000000d38600720c */ /* 0x000fe40003f26270 */
[----:B------:R-:W-:Y:S01]  /*10770*/  FSEL R151, R8, -INF , P5 ;  /* 0xff80000008977808 */ /* 0x000fe20002800000 */
[----:B------:R-:W-:Y:S01]  /*10780*/  VIADD R8, R226, 0xffffffe8 ;  /* 0xffffffe8e2087836 */ /* 0x000fe20000000000 */
[----:B------:R-:W-:Y:S01]  /*10790*/  FSEL R137, R10, -INF , P1 ;  /* 0xff8000000a897808 */ /* 0x000fe20000800000 */
[----:B------:R-:W-:Y:S01]  /*107a0*/  VIADD R10, R226, 0xffffffd8 ;  /* 0xffffffd8e20a7836 */ /* 0x000fe20000000000 */
[C---:B------:R-:W-:Y:S02]  /*107b0*/  ISETP.GE.AND P5, PT, R145.reuse, R213, PT ;  /* 0x000000d59100720c */ /* 0x040fe40003fa6270 */
[----:B------:R-:W-:Y:S02]  /*107c0*/  ISETP.GE.AND P1, PT, R145, R211, PT ;  /* 0x000000d39100720c */ /* 0x000fe40003f26270 */
[C---:B------:R-:W-:Y:S02]  /*107d0*/  ISETP.GE.AND P4, PT, R11.reuse, R213, PT ;  /* 0x000000d50b00720c */ /* 0x040fe40003f86270 */
[----:B------:R-:W-:Y:S02]  /*107e0*/  ISETP.GE.AND P0, PT, R11, R211, PT ;  /* 0x000000d30b00720c */ /* 0x000fe40003f06270 */
[----:B------:R-:W-:Y:S02]  /*107f0*/  FSEL R153, R12, -INF , P5 ;  /* 0xff8000000c997808 */ /* 0x000fe40002800000 */
[----:B------:R-:W-:Y:S02]  /*10800*/  FSEL R152, R13, -INF , P4 ;  /* 0xff8000000d987808 */ /* 0x000fe40002000000 */
[----:B------:R-:W-:Y:S02]  /*10810*/  FSEL R136, R14, -INF , P1 ;  /* 0xff8000000e887808 */ /* 0x000fe40000800000 */
[----:B------:R-:W-:Y:S02]  /*10820*/  FSEL R14, R15, -INF , P0 ;  /* 0xff8000000f0e7808 */ /* 0x000fe40000000000 */
[-C--:B------:R-:W-:Y:S02]  /*10830*/  ISETP.GE.AND P5, PT, R10, R213.reuse, PT ;  /* 0x000000d50a00720c */ /* 0x080fe40003fa6270 */
[C---:B------:R-:W-:Y:S02]  /*10840*/  ISETP.GE.AND P4, PT, R5.reuse, R213, PT ;  /* 0x000000d50500720c */ /* 0x040fe40003f86270 */
[----:B------:R-:W-:Y:S02]  /*10850*/  ISETP.GE.AND P0, PT, R5, R211, PT ;  /* 0x000000d30500720c */ /* 0x000fe40003f06270 */
[----:B------:R-:W-:Y:S01]  /*10860*/  FSEL R192, R16, -INF , P5 ;  /* 0xff80000010c07808 */ /* 0x000fe20002800000 */
[----:B------:R-:W-:Y:S01]  /*10870*/  VIADD R16, R226, 0x29 ;  /* 0x00000029e2107836 */ /* 0x000fe20000000000 */
        /* <DEDUP_REMOVED lines=8> */
[-C--:B------:R-:W-:Y:S02]  /*10900*/  ISETP.GE.AND P4, PT, R4, R213.reuse, PT ;  /* 0x000000d50400720c */ /* 0x080fe40003f86270 */
[----:B------:R-:W-:Y:S02]  /*10910*/  FSEL R23, R23, -INF , P0 ;  /* 0xff80000017177808 */ /* 0x000fe40000000000 */
[----:B------:R-:W-:Y:S02]  /*10920*/  ISETP.GE.AND P5, PT, R8, R213, PT ;  /* 0x000000d50800720c */ /* 0x000fe40003fa6270 */
[----:B------:R-:W-:Y:S02]  /*10930*/  ISETP.GE.AND P0, PT, R4, R211, PT ;  /* 0x000000d30400720c */ /* 0x000fe40003f06270 */
[----:B------:R-:W-:Y:S01]  /*10940*/  FSEL R187, R24, -INF , P5 ;  /* 0xff80000018bb7808 */ /* 0x000fe20002800000 */
[C---:B------:R-:W-:Y:S01]  /*10950*/  VIADD R24, R226.reuse, 0x9 ;  /* 0x00000009e2187836 */ /* 0x040fe20000000000 */
[----:B------:R-:W-:Y:S01]  /*10960*/  FSEL R184, R25, -INF , P4 ;  /* 0xff80000019b87808 */ /* 0x000fe20002000000 */
[----:B------:R-:W-:Y:S01]  /*10970*/  VIADD R25, R226, 0xfffffff8 ;  /* 0xfffffff8e2197836 */ /* 0x000fe20000000000 */
[----:B------:R-:W-:Y:S02]  /*10980*/  FSEL R27, R27, -INF , P0 ;  /* 0xff8000001b1b7808 */ /* 0x000fe40000000000 */
[----:B------:R-:W-:Y:S02]  /*10990*/  ISETP.GE.AND P5, PT, R143, R213, PT ;  /* 0x000000d58f00720c */ /* 0x000fe40003fa6270 */
[-C--:B------:R-:W-:Y:S02]  /*109a0*/  ISETP.GE.AND P0, PT, R140, R211.reuse, PT ;  /* 0x000000d38c00720c */ /* 0x080fe40003f06270 */
[----:B------:R-:W-:Y:S02]  /*109b0*/  ISETP.GE.AND P1, PT, R10, R211, PT ;  /* 0x000000d30a00720c */ /* 0x000fe40003f26270 */
[----:B------:R-:W-:Y:S01]  /*109c0*/  FSEL R180, R28, -INF , P5 ;  /* 0xff8000001cb47808 */ /* 0x000fe20002800000 */
[----:B------:R-:W-:Y:S01]  /*109d0*/  VIADD R28, R226, 0x38 ;  /* 0x00000038e21c7836 */ /* 0x000fe20000000000 */
[----:B------:R-:W-:Y:S02]  /*109e0*/  FSEL R31, R31, -INF , P0 ;  /* 0xff8000001f1f7808 */ /* 0x000fe40000000000 */
[----:B------:R-:W-:Y:S02]  /*109f0*/  ISETP.GE.AND P5, PT, R25, R213, PT ;  /* 0x000000d51900720c */ /* 0x000fe40003fa6270 */
[-C--:B------:R-:W-:Y:S02]  /*10a00*/  ISETP.GE.AND P0, PT, R6, R211.reuse, PT ;  /* 0x000000d30600720c */ /* 0x080fe40003f06270 */
[----:B------:R-:W-:Y:S02]  /*10a10*/  FSEL R18, R18, -INF , P1 ;  /* 0xff80000012127808 */ /* 0x000fe40000800000 */
[-C--:B------:R-:W-:Y:S02]  /*10a20*/  ISETP.GE.AND P1, PT, R144, R211.reuse, PT ;  /* 0x000000d39000720c */ /* 0x080fe40003f26270 */
[----:B------:R-:W-:Y:S01]  /*10a30*/  FSEL R168, R32, -INF , P5 ;  /* 0xff80000020a87808 */ /* 0x000fe20002800000 */
[----:B------:R-:W-:Y:S01]  /*10a40*/  VIADD R32, R226, 0x28 ;  /* 0x00000028e2207836 */ /* 0x000fe20000000000 */
[C---:B------:R-:W-:Y:S02]  /*10a50*/  ISETP.GE.AND P6, PT, R142.reuse, R212, PT ;  /* 0x000000d48e00720c */ /* 0x040fe40003fc6270 */
[----:B------:R-:W-:Y:S02]  /*10a60*/  FSEL R35, R35, -INF , P0 ;  /* 0xff80000023237808 */ /* 0x000fe40000000000 */
[-C--:B------:R-:W-:Y:S01]  /*10a70*/  ISETP.GE.AND P5, PT, R142, R210.reuse, PT ;  /* 0x000000d28e00720c */ /* 0x080fe20003fa6270 */
[C---:B------:R-:W-:Y:S01]  /*10a80*/  VIADD R142, R226.reuse, 0x8 ;  /* 0x00000008e28e7836 */ /* 0x040fe20000000000 */
[-C--:B------:R-:W-:Y:S02]  /*10a90*/  ISETP.GE.AND P0, PT, R226, R211.reuse, PT ;  /* 0x000000d3e200720c */ /* 0x080fe40003f06270 */
[----:B------:R-:W-:Y:S02]  /*10aa0*/  FSEL R22, R22, -INF , P1 ;  /* 0xff80000016167808 */ /* 0x000fe40000800000 */
[----:B------:R-:W-:Y:S02]  /*10ab0*/  ISETP.GE.AND P1, PT, R8, R211, PT ;  /* 0x000000d30800720c */ /* 0x000fe40003f26270 */
[----:B------:R-:W-:Y:S01]  /*10ac0*/  FSEL R245, R38, -INF , P0 ;  /* 0xff80000026f57808 */ /* 0x000fe20000000000 */
[----:B------:R-:W-:Y:S01]  /*10ad0*/  VIADD R38, R226, 0x30 ;  /* 0x00000030e2267836 */ /* 0x000fe20000000000 */
[-C--:B------:R-:W-:Y:S02]  /*10ae0*/  ISETP.GE.AND P4, PT, R140, R213.reuse, PT ;  /* 0x000000d58c00720c */ /* 0x080fe40003f86270 */
[----:B------:R-:W-:Y:S02]  /*10af0*/  ISETP.GE.AND P0, PT, R142, R213, PT ;  /* 0x000000d58e00720c */ /* 0x000fe40003f06270 */
[----:B------:R-:W-:Y:S02]  /*10b00*/  FSEL R26, R26, -INF , P1 ;  /* 0xff8000001a1a7808 */ /* 0x000fe40000800000 */
[----:B------:R-:W-:Y:S02]  /*10b10*/  ISETP.GE.AND P1, PT, R143, R211, PT ;  /* 0x000000d38f00720c */ /* 0x000fe40003f26270 */
[----:B------:R-:W-:Y:S01]  /*10b20*/  FSEL R243, R29, -INF , P4 ;  /* 0xff8000001df37808 */ /* 0x000fe20002000000 */
[----:B------:R-:W-:Y:S01]  /*10b30*/  VIADD R29, R226, 0x10 ;  /* 0x00000010e21d7836 */ /* 0x000fe20000000000 */
[----:B------:R-:W-:Y:S01]  /*10b40*/  FSEL R174, R40, -INF , P0 ;  /* 0xff80000028ae7808 */ /* 0x000fe20000000000 */
[----:B------:R-:W-:Y:S01]  /*10b50*/  VIADD R40, R226, 0x21 ;  /* 0x00000021e2287836 */ /* 0x000fe20000000000 */
[----:B------:R-:W-:Y:S02]  /*10b60*/  ISETP.GE.AND P4, PT, R6, R213, PT ;  /* 0x000000d50600720c */ /* 0x000fe40003f86270 */
[-C--:B------:R-:W-:Y:S02]  /*10b70*/  ISETP.GE.AND P0, PT, R24, R211.reuse, PT ;  /* 0x000000d31800720c */ /* 0x080fe40003f06270 */
[----:B------:R-:W-:Y:S02]  /*10b80*/  FSEL R30, R30, -INF , P1 ;  /* 0xff8000001e1e7808 */ /* 0x000fe40000800000 */
[----:B------:R-:W-:Y:S02]  /*10b90*/  ISETP.GE.AND P1, PT, R25, R211, PT ;  /* 0x000000d31900720c */ /* 0x000fe40003f26270 */
[----:B------:R-:W-:Y:S02]  /*10ba0*/  FSEL R43, R43, -INF , P0 ;  /* 0xff8000002b2b7808 */ /* 0x000fe40000000000 */
[----:B------:R-:W-:Y:S01]  /*10bb0*/  FSEL R172, R33, -INF , P4 ;  /* 0xff80000021ac7808 */ /* 0x000fe20002000000 */
[----:B------:R-:W-:Y:S01]  /*10bc0*/  VIADD R33, R226, 0x18 ;  /* 0x00000018e2217836 */ /* 0x000fe20000000000 */
[-C--:B------:R-:W-:Y:S02]  /*10bd0*/  ISETP.GE.AND P0, PT, R146, R213.reuse, PT ;  /* 0x000000d59200720c */ /* 0x080fe40003f06270 */
[----:B------:R-:W-:Y:S02]  /*10be0*/  FSEL R34, R34, -INF , P1 ;  /* 0xff80000022227808 */ /* 0x000fe40000800000 */
[-C--:B------:R-:W-:Y:S02]  /*10bf0*/  ISETP.GE.AND P1, PT, R226, R213.reuse, PT ;  /* 0x000000d5e200720c */ /* 0x080fe40003f26270 */
[----:B------:R-:W-:Y:S02]  /*10c00*/  FSEL R193, R45, -INF , P0 ;  /* 0xff8000002dc17808 */ /* 0x000fe40000000000 */
[----:B------:R-:W-:Y:S02]  /*10c10*/  ISETP.GE.AND P0, PT, R33, R213, PT ;  /* 0x000000d52100720c */ /* 0x000fe40003f06270 */
[----:B------:R-:W-:Y:S01]  /*10c20*/  FSEL R178, R36, -INF , P1 ;  /* 0xff80000024b27808 */ /* 0x000fe20000800000 */
[----:B------:R-:W-:Y:S01]  /*10c30*/  VIADD R36, R226, 0x39 ;  /* 0x00000039e2247836 */ /* 0x000fe20000000000 */
[C---:B------:R-:W-:Y:S02]  /*10c40*/  ISETP.GE.AND P1, PT, R147.reuse, R211, PT ;  /* 0x000000d39300720c */ /* 0x040fe40003f26270 */
[----:B------:R-:W-:Y:S02]  /*10c50*/  ISETP.GE.AND P4, PT, R147, R213, PT ;  /* 0x000000d59300720c */ /* 0x000fe40003f86270 */
[----:B------:R-:W-:Y:S02]  /*10c60*/  FSEL R48, R48, -INF , P0 ;  /* 0xff80000030307808 */ /* 0x000fe40000000000 */
[-C--:B------:R-:W-:Y:S02]  /*10c70*/  ISETP.GE.AND P0, PT, R20, R211.reuse, PT ;  /* 0x000000d31400720c */ /* 0x080fe40003f06270 */
[----:B------:R-:W-:Y:S02]  /*10c80*/  FSEL R39, R39, -INF , P1 ;  /* 0xff80000027277808 */ /* 0x000fe40000800000 */
[----:B------:R-:W-:Y:S01]  /*10c90*/  FSEL R176, R37, -INF , P4 ;  /* 0xff80000025b07808 */ /* 0x000fe20002000000 */
[----:B------:R-:W-:Y:S01]  /*10ca0*/  VIADD R37, R226, 0x31 ;  /* 0x00000031e2257836 */ /* 0x000fe20000000000 */
[----:B------:R-:W-:Y:S02]  /*10cb0*/  ISETP.GE.AND P1, PT, R142, R211, PT ;  /* 0x000000d38e00720c */ /* 0x000fe40003f26270 */
[-C--:B------:R-:W-:Y:S02]  /*10cc0*/  ISETP.GE.AND P4, PT, R24, R213.reuse, PT ;  /* 0x000000d51800720c */ /* 0x080fe40003f86270 */
[----:B------:R-:W-:Y:S02]  /*10cd0*/  FSEL R51, R51, -INF , P0 ;  /* 0xff80000033337808 */ /* 0x000fe40000000000 */
[-C--:B------:R-:W-:Y:S02]  /*10ce0*/  ISETP.GE.AND P0, PT, R40, R213.reuse, PT ;  /* 0x000000d52800720c */ /* 0x080fe40003f06270 */
[----:B------:R-:W-:Y:S02]  /*10cf0*/  FSEL R42, R42, -INF , P1 ;  /* 0xff8000002a2a7808 */ /* 0x000fe40000800000 */
[----:B------:R-:W-:Y:S02]  /*10d00*/  ISETP.GE.AND P1, PT, R29, R213, PT ;  /* 0x000000d51d00720c */ /* 0x000fe40003f26270 */
[----:B------:R-:W-:Y:S01]  /*10d10*/  FSEL R249, R41, -INF , P4 ;  /* 0xff80000029f97808 */ /* 0x000fe20002000000 */
[----:B------:R-:W-:Y:S01]  /*10d20*/  VIADD R41, R226, 0x20 ;  /* 0x00000020e2297836 */ /* 0x000fe20000000000 */
[----:B------:R-:W-:Y:S02]  /*10d30*/  ISETP.GE.AND P4, PT, R29, R211, PT ;  /* 0x000000d31d00720c */ /* 0x000fe40003f86270 */
[----:B------:R-:W-:Y:S02]  /*10d40*/  FSEL R53, R53, -INF , P0 ;  /* 0xff80000035357808 */ /* 0x000fe40000000000 */
[----:B------:R-:W-:Y:S02]  /*10d50*/  ISETP.GE.AND P0, PT, R32, R213, PT ;  /* 0x000000d52000720c */ /* 0x000fe40003f06270 */
[----:B------:R-:W-:Y:S02]  /*10d60*/  FSEL R195, R44, -INF , P1 ;  /* 0xff8000002cc37808 */ /* 0x000fe40000800000 */
[----:B------:R-:W-:Y:S02]  /*10d70*/  FSEL R46, R46, -INF , P4 ;  /* 0xff8000002e2e7808 */ /* 0x000fe40002000000 */
[----:B------:R-:W-:Y:S02]  /*10d80*/  ISETP.GE.AND P1, PT, R146, R211, PT ;  /* 0x000000d39200720c */ /* 0x000fe40003f26270 */
[----:B------:R-:W-:Y:S02]  /*10d90*/  ISETP.GE.AND P4, PT, R20, R213, PT ;  /* 0x000000d51400720c */ /* 0x000fe40003f86270 */
[----:B------:R-:W-:Y:S02]  /*10da0*/  FSEL R56, R56, -INF , P0 ;  /* 0xff80000038387808 */ /* 0x000fe40000000000 */
[-C--:B------:R-:W-:Y:S02]  /*10db0*/  ISETP.GE.AND P0, PT, R16, R211.reuse, PT ;  /* 0x000000d31000720c */ /* 0x080fe40003f06270 */
[----:B------:R-:W-:Y:S02]  /*10dc0*/  FSEL R47, R47, -INF , P1 ;  /* 0xff8000002f2f7808 */ /* 0x000fe40000800000 */
[-C--:B------:R-:W-:Y:S02]  /*10dd0*/  ISETP.GE.AND P1, PT, R33, R211.reuse, PT ;  /* 0x000000d32100720c */ /* 0x080fe40003f26270 */
[----:B------:R-:W-:Y:S02]  /*10de0*/  FSEL R49, R49, -INF , P4 ;  /* 0xff80000031317808 */ /* 0x000fe40002000000 */
[----:B------:R-:W-:Y:S02]  /*10df0*/  ISETP.GE.AND P4, PT, R41, R211, PT ;  /* 0x000000d32900720c */ /* 0x000fe40003f86270 */
[----:B------:R-:W-:Y:S02]  /*10e00*/  FSEL R161, R59, -INF , P0 ;  /* 0xff8000003ba17808 */ /* 0x000fe40000000000 */
[-C--:B------:R-:W-:Y:S02]  /*10e10*/  ISETP.GE.AND P0, PT, R38, R213.reuse, PT ;  /* 0x000000d52600720c */ /* 0x080fe40003f06270 */
[----:B------:R-:W-:Y:S02]  /*10e20*/  FSEL R50, R50, -INF , P1 ;  /* 0xff80000032327808 */ /* 0x000fe40000800000 */
[----:B------:R-:W-:Y:S02]  /*10e30*/  FSEL R54, R54, -INF , P4 ;  /* 0xff80000036367808 */ /* 0x000fe40002000000 */
[-C--:B------:R-:W-:Y:S02]  /*10e40*/  ISETP.GE.AND P1, PT, R41, R213.reuse, PT ;  /* 0x000000d52900720c */ /* 0x080fe40003f26270 */
[----:B------:R-:W-:Y:S02]  /*10e50*/  ISETP.GE.AND P4, PT, R16, R213, PT ;  /* 0x000000d51000720c */ /* 0x000fe40003f86270 */
[----:B------:R-:W-:Y:S02]  /*10e60*/  FSEL R60, R60, -INF , P0 ;  /* 0xff8000003c3c7808 */ /* 0x000fe40000000000 */
[-C--:B------:R-:W-:Y:S02]  /*10e70*/  ISETP.GE.AND P0, PT, R37, R211.reuse, PT ;  /* 0x000000d32500720c */ /* 0x080fe40003f06270 */
[----:B------:R-:W-:Y:S02]  /*10e80*/  FSEL R52, R52, -INF , P1 ;  /* 0xff80000034347808 */ /* 0x000fe40000800000 */
[-C--:B------:R-:W-:Y:S02]  /*10e90*/  ISETP.GE.AND P1, PT, R40, R211.reuse, PT ;  /* 0x000000d32800720c */ /* 0x080fe40003f26270 */
[----:B------:R-:W-:Y:S02]  /*10ea0*/  FSEL R169, R57, -INF , P4 ;  /* 0xff80000039a97808 */ /* 0x000fe40002000000 */
[-C--:B------:R-:W-:Y:S02]  /*10eb0*/  ISETP.GE.AND P4, PT, R38, R211.reuse, PT ;  /* 0x000000d32600720c */ /* 0x080fe40003f86270 */
[----:B------:R-:W-:Y:S02]  /*10ec0*/  FSEL R63, R63, -INF , P0 ;  /* 0xff8000003f3f7808 */ /* 0x000fe40000000000 */
[-C--:B------:R-:W-:Y:S02]  /*10ed0*/  ISETP.GE.AND P0, PT, R36, R211.reuse, PT ;  /* 0x000000d32400720c */ /* 0x080fe40003f06270 */
[----:B------:R-:W-:Y:S02]  /*10ee0*/  FSEL R55, R55, -INF , P1 ;  /* 0xff80000037377808 */ /* 0x000fe40000800000 */
[----:B------:R-:W-:Y:S02]  /*10ef0*/  FSEL R62, R62, -INF , P4 ;  /* 0xff8000003e3e7808 */ /* 0x000fe40002000000 */
[----:B------:R-:W-:Y:S02]  /*10f00*/  ISETP.GE.AND P1, PT, R32, R211, PT ;  /* 0x000000d32000720c */ /* 0x000fe40003f26270 */
[-C--:B------:R-:W-:Y:S02]  /*10f10*/  ISETP.GE.AND P4, PT, R28, R213.reuse, PT ;  /* 0x000000d51c00720c */ /* 0x080fe40003f86270 */
[----:B------:R-:W-:Y:S02]  /*10f20*/  FSEL R44, R67, -INF , P0 ;  /* 0xff800000432c7808 */ /* 0x000fe40000000000 */
[----:B------:R-:W-:Y:S02]  /*10f30*/  ISETP.GE.AND P0, PT, R226, R210, PT ;  /* 0x000000d2e200720c */ /* 0x000fe40003f06270 */
[----:B------:R-:W-:Y:S02]  /*10f40*/  FSEL R58, R58, -INF , P1 ;  /* 0xff8000003a3a7808 */ /* 0x000fe40000800000 */
[-C--:B------:R-:W-:Y:S02]  /*10f50*/  ISETP.GE.AND P1, PT, R37, R213.reuse, PT ;  /* 0x000000d52500720c */ /* 0x080fe40003f26270 */
[----:B------:R-:W-:Y:S02]  /*10f60*/  FSEL R155, R64, -INF , P4 ;  /* 0xff800000409b7808 */ /* 0x000fe40002000000 */
[CC--:B------:R-:W-:Y:S01]  /*10f70*/  ISETP.GE.AND P4, PT, R226.reuse, R212.reuse, PT ;  /* 0x000000d4e200720c */ /* 0x0c0fe20003f86270 */
[----:B------:R-:W-:Y:S01]  /*10f80*/  VIADD R226, R226, 0xffffff80 ;  /* 0xffffff80e2e27836 */ /* 0x000fe20000000000 */
[----:B------:R-:W-:Y:S02]  /*10f90*/  FSEL R245, R245, -INF , !P0 ;  /* 0xff800000f5f57808 */ /* 0x000fe40004000000 */
[----:B------:R-:W-:Y:S02]  /*10fa0*/  ISETP.GE.AND P0, PT, R134, R212, PT ;  /* 0x000000d48600720c */ /* 0x000fe40003f06270 */
[----:B------:R-:W-:Y:S02]  /*10fb0*/  FSEL R61, R61, -INF , P1 ;  /* 0xff8000003d3d7808 */ /* 0x000fe40000800000 */
[----:B------:R-:W-:Y:S02]  /*10fc0*/  ISETP.GE.AND P1, PT, R36, R213, PT ;  /* 0x000000d52400720c */ /* 0x000fe40003f26270 */
[----:B------:R-:W-:Y:S02]  /*10fd0*/  FSEL R178, R178, -INF , !P4 ;  /* 0xff800000b2b27808 */ /* 0x000fe40006000000 */
[----:B------:R-:W-:Y:S02]  /*10fe0*/  ISETP.GE.AND P4, PT, R149, R210, PT ;  /* 0x000000d29500720c */ /* 0x000fe40003f86270 */
[----:B------:R-:W-:Y:S02]  /*10ff0*/  FSEL R15, R151, -INF , !P0 ;  /* 0xff800000970f7808 */ /* 0x000fe40004000000 */
[-C--:B------:R-:W-:Y:S02]  /*11000*/  ISETP.GE.AND P0, PT, R11, R212.reuse, PT ;  /* 0x000000d40b00720c */ /* 0x080fe40003f06270 */
[----:B------:R-:W-:Y:S02]  /*11010*/  FSEL R21, R150, -INF , !P6 ;  /* 0xff80000096157808 */ /* 0x000fe40007000000 */
[----:B------:R-:W-:Y:S02]  /*11020*/  FSEL R156, R65, -INF , P1 ;  /* 0xff800000419c7808 */ /* 0x000fe40000800000 */
[----:B------:R-:W-:Y:S02]  /*11030*/  ISETP.GE.AND P1, PT, R28, R211, PT ;  /* 0x000000d31c00720c */ /* 0x000fe40003f26270 */
[----:B------:R-:W-:Y:S02]  /*11040*/  ISETP.GE.AND P6, PT, R133, R212, PT ;  /* 0x000000d48500720c */ /* 0x000fe40003fc6270 */
[----:B------:R-:W-:Y:S01]  /*11050*/  FSEL R17, R138, -INF , !P4 ;  /* 0xff8000008a117808 */ /* 0x000fe20006000000 */
[----:B------:R-:W-:Y:S01]  /*11060*/  IMAD R138, R203, 0x2, R200 ;  /* 0x00000002cb8a7824 */ /* 0x000fe200078e02c8 */
[----:B------:R-:W-:Y:S02]  /*11070*/  ISETP.GE.AND P4, PT, R145, R210, PT ;  /* 0x000000d29100720c */ /* 0x000fe40003f86270 */
[----:B------:R-:W-:Y:S02]  /*11080*/  FSEL R57, R152, -INF , !P0 ;  /* 0xff80000098397808 */ /* 0x000fe40004000000 */
[----:B------:R-:W-:Y:S02]  /*11090*/  ISETP.GE.AND P0, PT, R10, R212, PT ;  /* 0x000000d40a00720c */ /* 0x000fe40003f06270 */
[----:B------:R-:W-:Y:S02]  /*110a0*/  FSEL R45, R66, -INF , P1 ;  /* 0xff800000422d7808 */ /* 0x000fe40000800000 */
[----:B------:R-:W-:Y:S02]  /*110b0*/  FSEL R13, R7, -INF , !P6 ;  /* 0xff800000070d7808 */ /* 0x000fe40007000000 */
[----:B------:R-:W-:Y:S02]  /*110c0*/  ISETP.GE.AND P6, PT, R134, R210, PT ;  /* 0x000000d28600720c */ /* 0x000fe40003fc6270 */
[----:B------:R-:W-:Y:S02]  /*110d0*/  FSEL R66, R136, -INF , !P4 ;  /* 0xff80000088427808 */ /* 0x000fe40006000000 */
[----:B------:R-:W-:Y:S02]  /*110e0*/  ISETP.GE.AND P4, PT, R4, R212, PT ;  /* 0x000000d40400720c */ /* 0x000fe40003f86270 */
[----:B------:R-:W-:Y:S02]  /*110f0*/  FSEL R192, R192, -INF , !P0 ;  /* 0xff800000c0c07808 */ /* 0x000fe40004000000 */
[----:B------:R-:W-:Y:S02]  /*11100*/  ISETP.GE.AND P0, PT, R11, R210, PT ;  /* 0x000000d20b00720c */ /* 0x000fe40003f06270 */
[----:B------:R-:W-:Y:S02]  /*11110*/  FSEL R11, R137, -INF , !P6 ;  /* 0xff800000890b7808 */ /* 0x000fe40007000000 */
[-C--:B------:R-:W-:Y:S02]  /*11120*/  ISETP.GE.AND P1, PT, R149, R212.reuse, PT ;  /* 0x000000d49500720c */ /* 0x080fe40003f26270 */
[-C--:B------:R-:W-:Y:S02]  /*11130*/  ISETP.GE.AND P6, PT, R141, R212.reuse, PT ;  /* 0x000000d48d00720c */ /* 0x080fe40003fc6270 */
[----:B------:R-:W-:Y:S02]  /*11140*/  FSEL R184, R184, -INF , !P4 ;  /* 0xff800000b8b87808 */ /* 0x000fe40006000000 */
[-C--:B------:R-:W-:Y:S02]  /*11150*/  ISETP.GE.AND P4, PT, R143, R212.reuse, PT ;  /* 0x000000d48f00720c */ /* 0x080fe40003f86270 */
[----:B------:R-:W-:Y:S02]  /*11160*/  FSEL R19, R148, -INF , !P1 ;  /* 0xff80000094137808 */ /* 0x000fe40004800000 */
[----:B------:R-:W-:Y:S02]  /*11170*/  FSEL R186, R186, -INF , !P6 ;  /* 0xff800000baba7808 */ /* 0x000fe40007000000 */
[----:B------:R-:W-:Y:S02]  /*11180*/  ISETP.GE.AND P6, PT, R8, R212, PT ;  /* 0x000000d40800720c */ /* 0x000fe40003fc6270 */
[----:B------:R-:W-:Y:S02]  /*11190*/  FSEL R180, R180, -INF , !P4 ;  /* 0xff800000b4b47808 */ /* 0x000fe40006000000 */
[----:B------:R-:W-:Y:S02]  /*111a0*/  ISETP.GE.AND P4, PT, R4, R210, PT ;  /* 0x000000d20400720c */ /* 0x000fe40003f86270 */
[----:B------:R-:W-:Y:S02]  /*111b0*/  FMNMX3.FTZ R4, R0, R21, R19, !PT ;  /* 0x0000001500047276 */ /* 0x000fe40007810013 */
[-C--:B------:R-:W-:Y:S02]  /*111c0*/  ISETP.GE.AND P1, PT, R145, R212.reuse, PT ;  /* 0x000000d49100720c */ /* 0x080fe40003f26270 */
[----:B------:R-:W-:Y:S01]  /*111d0*/  FSEL R7, R139, -INF , !P5 ;  /* 0xff8000008b077808 */ /* 0x000fe20006800000 */
[----:B------:R-:W-:Y:S01]  /*111e0*/  IMAD.IADD R139, R201, 0x1, R138 ;  /* 0x00000001c98b7824 */ /* 0x000fe200078e028a */
[----:B------:R-:W-:Y:S02]  /*111f0*/  ISETP.GE.AND P5, PT, R5, R212, PT ;  /* 0x000000d40500720c */ /* 0x000fe40003fa6270 */
[----:B------:R-:W-:Y:S02]  /*11200*/  FSEL R187, R187, -INF , !P6 ;  /* 0xff800000bbbb7808 */ /* 0x000fe40007000000 */
[-C--:B------:R-:W-:Y:S02]  /*11210*/  ISETP.GE.AND P6, PT, R141, R210.reuse, PT ;  /* 0x000000d28d00720c */ /* 0x080fe40003fc6270 */
[----:B------:R-:W-:Y:S02]  /*11220*/  FMNMX3.FTZ R4, R4, R15, R13, !PT ;  /* 0x0000000f04047276 */ /* 0x000fe4000781000d */
[----:B------:R-:W-:Y:S02]  /*11230*/  FSEL R59, R153, -INF , !P1 ;  /* 0xff800000993b7808 */ /* 0x000fe40004800000 */
[----:B------:R-:W-:Y:S02]  /*11240*/  ISETP.GE.AND P1, PT, R133, R210, PT ;  /* 0x000000d28500720c */ /* 0x000fe40003f26270 */
[----:B------:R-:W-:Y:S02]  /*11250*/  FSEL R190, R190, -INF , !P5 ;  /* 0xff800000bebe7808 */ /* 0x000fe40006800000 */
[----:B------:R-:W-:Y:S02]  /*11260*/  FSEL R189, R23, -INF , !P6 ;  /* 0xff80000017bd7808 */ /* 0x000fe40007000000 */
[----:B------:R-:W-:Y:S02]  /*11270*/  ISETP.GE.AND P5, PT, R144, R212, PT ;  /* 0x000000d49000720c */ /* 0x000fe40003fa6270 */
[----:B------:R-:W-:Y:S02]  /*11280*/  FMNMX3.FTZ R23, R4, R59, R57, !PT ;  /* 0x0000003b04177276 */ /* 0x000fe40007810039 */
[----:B------:R-:W-:Y:S02]  /*11290*/  FSEL R9, R9, -INF , !P1 ;  /* 0xff80000009097808 */ /* 0x000fe40004800000 */
[----:B------:R-:W-:Y:S02]  /*112a0*/  FMNMX3.FTZ R4, R132, R7, R17, !PT ;  /* 0x0000000784047276 */ /* 0x000fe40007810011 */
[-C--:B------:R-:W-:Y:S02]  /*112b0*/  ISETP.GE.AND P1, PT, R10, R210.reuse, PT ;  /* 0x000000d20a00720c */ /* 0x080fe40003f26270 */
[----:B------:R-:W-:Y:S02]  /*112c0*/  FSEL R188, R188, -INF , !P5 ;  /* 0xff800000bcbc7808 */ /* 0x000fe40006800000 */
[----:B------:R-:W-:Y:S02]  /*112d0*/  ISETP.GE.AND P5, PT, R5, R210, PT ;  /* 0x000000d20500720c */ /* 0x000fe40003fa6270 */
[----:B------:R-:W-:Y:S02]  /*112e0*/  FSEL R64, R14, -INF , !P0 ;  /* 0xff8000000e407808 */ /* 0x000fe40004000000 */
[----:B------:R-:W-:Y:S02]  /*112f0*/  FMNMX3.FTZ R5, R4, R11, R9, !PT ;  /* 0x0000000b04057276 */ /* 0x000fe40007810009 */
[----:B------:R-:W-:Y:S02]  /*11300*/  FSEL R67, R18, -INF , !P1 ;  /* 0xff80000012437808 */ /* 0x000fe40004800000 */
[----:B------:R-:W-:Y:S02]  /*11310*/  FMNMX3.FTZ R23, R23, R192, R190, !PT ;  /* 0x000000c017177276 */ /* 0x000fe400078100be */
[----:B------:R-:W-:Y:S01]  /*11320*/  ISETP.GE.AND P0, PT, R144, R210, PT ;  /* 0x000000d29000720c */ /* 0x000fe20003f06270 */
[----:B------:R-:W-:Y:S01]  /*11330*/  VIADD R144, R138, 0xc040 ;  /* 0x0000c0408a907836 */ /* 0x000fe20000000000 */
[----:B------:R-:W-:Y:S02]  /*11340*/  ISETP.GE.AND P1, PT, R140, R212, PT ;  /* 0x000000d48c00720c */ /* 0x000fe40003f26270 */
[----:B------:R-:W-:Y:S02]  /*11350*/  FSEL R65, R12, -INF , !P5 ;  /* 0xff8000000c417808 */ /* 0x000fe40006800000 */
[----:B------:R-:W-:Y:S02]  /*11360*/  FMNMX3.FTZ R4, R5, R66, R64, !PT ;  /* 0x0000004205047276 */ /* 0x000fe40007810040 */
[----:B------:R-:W-:Y:S02]  /*11370*/  FMNMX3.FTZ R23, R23, R188, R186, !PT ;  /* 0x000000bc17177276 */ /* 0x000fe400078100ba */
[----:B------:R-:W-:Y:S02]  /*11380*/  FSEL R182, R22, -INF , !P0 ;  /* 0xff80000016b67808 */ /* 0x000fe40004000000 */
[----:B------:R-:W-:Y:S02]  /*11390*/  FSEL R243, R243, -INF , !P1 ;  /* 0xff800000f3f37808 */ /* 0x000fe40004800000 */
[-C--:B------:R-:W-:Y:S02]  /*113a0*/  ISETP.GE.AND P1, PT, R25, R212.reuse, PT ;  /* 0x000000d41900720c */ /* 0x080fe40003f26270 */
[----:B------:R-:W-:Y:S02]  /*113b0*/  ISETP.GE.AND P0, PT, R6, R212, PT ;  /* 0x000000d40600720c */ /* 0x000fe40003f06270 */
[-C--:B------:R-:W-:Y:S02]  /*113c0*/  ISETP.GE.AND P6, PT, R143, R210.reuse, PT ;  /* 0x000000d28f00720c */ /* 0x080fe40003fc6270 */
[-C--:B------:R-:W-:Y:S02]  /*113d0*/  ISETP.GE.AND P5, PT, R8, R210.reuse, PT ;  /* 0x000000d20800720c */ /* 0x080fe40003fa6270 */
[----:B------:R-:W-:Y:S02]  /*113e0*/  FMNMX3.FTZ R4, R4, R67, R65, !PT ;  /* 0x0000004304047276 */ /* 0x000fe40007810041 */
[----:B------:R-:W-:Y:S02]  /*113f0*/  FMNMX3.FTZ R23, R23, R187, R184, !PT ;  /* 0x000000bb17177276 */ /* 0x000fe400078100b8 */
[----:B------:R-:W-:Y:S02]  /*11400*/  FSEL R168, R168, -INF , !P1 ;  /* 0xff800000a8a87808 */ /* 0x000fe40004800000 */
[----:B------:R-:W-:Y:S02]  /*11410*/  FSEL R172, R172, -INF , !P0 ;  /* 0xff800000acac7808 */ /* 0x000fe40004000000 */
[----:B------:R-:W-:Y:S02]  /*11420*/  FSEL R166, R30, -INF , !P6 ;  /* 0xff8000001ea67808 */ /* 0x000fe40007000000 */
[----:B------:R-:W-:Y:S02]  /*11430*/  ISETP.GE.AND P1, PT, R140, R210, PT ;  /* 0x000000d28c00720c */ /* 0x000fe40003f26270 */
[----:B------:R-:W-:Y:S02]  /*11440*/  ISETP.GE.AND P0, PT, R147, R212, PT ;  /* 0x000000d49300720c */ /* 0x000fe40003f06270 */
[----:B------:R-:W-:Y:S02]  /*11450*/  FSEL R164, R26, -INF , !P5 ;  /* 0xff8000001aa47808 */ /* 0x000fe40006800000 */
[----:B------:R-:W-:Y:S02]  /*11460*/  FSEL R162, R27, -INF , !P4 ;  /* 0xff8000001ba27808 */ /* 0x000fe40006000000 */
[----:B------:R-:W-:Y:S02]  /*11470*/  FMNMX3.FTZ R5, R4, R182, R189, !PT ;  /* 0x000000b604057276 */ /* 0x000fe400078100bd */
[----:B------:R-:W-:Y:S02]  /*11480*/  ISETP.GE.AND P6, PT, R24, R212, PT ;  /* 0x000000d41800720c */ /* 0x000fe40003fc6270 */
[----:B------:R-:W-:Y:S02]  /*11490*/  FMNMX3.FTZ R23, R23, R180, R243, !PT ;  /* 0x000000b417177276 */ /* 0x000fe400078100f3 */
[----:B------:R-:W-:Y:S02]  /*114a0*/  ISETP.GE.AND P5, PT, R25, R210, PT ;  /* 0x000000d21900720c */ /* 0x000fe40003fa6270 */
[----:B------:R-:W-:Y:S02]  /*114b0*/  FSEL R170, R31, -INF , !P1 ;  /* 0xff8000001faa7808 */ /* 0x000fe40004800000 */
[----:B------:R-:W-:Y:S02]  /*114c0*/  FSEL R176, R176, -INF , !P0 ;  /* 0xff800000b0b07808 */ /* 0x000fe40004000000 */
[----:B------:R-:W-:Y:S02]  /*114d0*/  FMNMX3.FTZ R5, R5, R164, R162, !PT ;  /* 0x000000a405057276 */ /* 0x000fe400078100a2 */
[----:B------:R-:W-:Y:S02]  /*114e0*/  ISETP.GE.AND P4, PT, R6, R210, PT ;  /* 0x000000d20600720c */ /* 0x000fe40003f86270 */
[----:B------:R-:W-:Y:S02]  /*114f0*/  FSEL R249, R249, -INF , !P6 ;  /* 0xff800000f9f97808 */ /* 0x000fe40007000000 */
[----:B------:R-:W-:Y:S02]  /*11500*/  FMNMX3.FTZ R23, R23, R168, R172, !PT ;  /* 0x000000a817177276 */ /* 0x000fe400078100ac */
[-C--:B------:R-:W-:Y:S02]  /*11510*/  ISETP.GE.AND P0, PT, R142, R212.reuse, PT ;  /* 0x000000d48e00720c */ /* 0x080fe40003f06270 */
[----:B------:R-:W-:Y:S02]  /*11520*/  ISETP.GE.AND P6, PT, R29, R212, PT ;  /* 0x000000d41d00720c */ /* 0x000fe40003fc6270 */
[----:B------:R-:W-:Y:S02]  /*11530*/  FSEL R251, R34, -INF , !P5 ;  /* 0xff80000022fb7808 */ /* 0x000fe40006800000 */
[----:B------:R-:W-:Y:S02]  /*11540*/  ISETP.GE.AND P1, PT, R147, R210, PT ;  /* 0x000000d29300720c */ /* 0x000fe40003f26270 */
[----:B------:R-:W-:Y:S02]  /*11550*/  ISETP.GE.AND P5, PT, R146, R212, PT ;  /* 0x000000d49200720c */ /* 0x000fe40003fa6270 */
[----:B------:R-:W-:Y:S02]  /*11560*/  FSEL R247, R35, -INF , !P4 ;  /* 0xff80000023f77808 */ /* 0x000fe40006000000 */
[----:B------:R-:W-:Y:S02]  /*11570*/  FMNMX3.FTZ R4, R5, R166, R170, !PT ;  /* 0x000000a605047276 */ /* 0x000fe400078100aa */
[----:B------:R-:W-:Y:S02]  /*11580*/  FMNMX3.FTZ R23, R23, R178, R176, !PT ;  /* 0x000000b217177276 */ /* 0x000fe400078100b0 */
[----:B------:R-:W-:Y:S02]  /*11590*/  FSEL R174, R174, -INF , !P0 ;  /* 0xff800000aeae7808 */ /* 0x000fe40004000000 */
[----:B------:R-:W-:Y:S02]  /*115a0*/  ISETP.GE.AND P0, PT, R142, R210, PT ;  /* 0x000000d28e00720c */ /* 0x000fe40003f06270 */
[----:B------:R-:W-:Y:S02]  /*115b0*/  FSEL R195, R195, -INF , !P6 ;  /* 0xff800000c3c37808 */ /* 0x000fe40007000000 */
[----:B------:R-:W-:Y:S02]  /*115c0*/  ISETP.GE.AND P6, PT, R33, R212, PT ;  /* 0x000000d42100720c */ /* 0x000fe40003fc6270 */
[----:B------:R-:W-:Y:S02]  /*115d0*/  FSEL R241, R39, -INF , !P1 ;  /* 0xff80000027f17808 */ /* 0x000fe40004800000 */
[----:B------:R-:W-:Y:S02]  /*115e0*/  FSEL R193, R193, -INF , !P5 ;  /* 0xff800000c1c17808 */ /* 0x000fe40006800000 */
[----:B------:R-:W-:Y:S02]  /*115f0*/  FMNMX3.FTZ R4, R4, R251, R247, !PT ;  /* 0x000000fb04047276 */ /* 0x000fe400078100f7 */
[----:B------:R-:W-:Y:S02]  /*11600*/  ISETP.GE.AND P4, PT, R24, R210, PT ;  /* 0x000000d21800720c */ /* 0x000fe40003f86270 */
[----:B------:R-:W-:Y:S02]  /*11610*/  ISETP.GE.AND P5, PT, R20, R212, PT ;  /* 0x000000d41400720c */ /* 0x000fe40003fa6270 */
[----:B------:R-:W-:Y:S02]  /*11620*/  FMNMX3.FTZ R6, R23, R174, R249, !PT ;  /* 0x000000ae17067276 */ /* 0x000fe400078100f9 */
[----:B------:R-:W-:Y:S02]  /*11630*/  ISETP.GE.AND P1, PT, R29, R210, PT ;  /* 0x000000d21d00720c */ /* 0x000fe40003f26270 */
[----:B------:R-:W-:Y:S02]  /*11640*/  FSEL R239, R42, -INF , !P0 ;  /* 0xff8000002aef7808 */ /* 0x000fe40004000000 */
[----:B------:R-:W-:Y:S02]  /*11650*/  FSEL R191, R48, -INF , !P6 ;  /* 0xff80000030bf7808 */ /* 0x000fe40007000000 */
[----:B------:R-:W-:Y:S02]  /*11660*/  ISETP.GE.AND P0, PT, R41, R212, PT ;  /* 0x000000d42900720c */ /* 0x000fe40003f06270 */
[----:B------:R-:W-:Y:S02]  /*11670*/  ISETP.GE.AND P6, PT, R146, R210, PT ;  /* 0x000000d29200720c */ /* 0x000fe40003fc6270 */
[----:B------:R-:W-:Y:S02]  /*11680*/  FSEL R217, R43, -INF , !P4 ;  /* 0xff8000002bd97808 */ /* 0x000fe40006000000 */
[----:B------:R-:W-:Y:S02]  /*11690*/  FMNMX3.FTZ R4, R4, R245, R241, !PT ;  /* 0x000000f504047276 */ /* 0x000fe400078100f1 */
[----:B------:R-:W-:Y:S02]  /*116a0*/  FSEL R185, R49, -INF , !P5 ;  /* 0xff80000031b97808 */ /* 0x000fe40006800000 */
[----:B------:R-:W-:Y:S02]  /*116b0*/  ISETP.GE.AND P4, PT, R40, R212, PT ;  /* 0x000000d42800720c */ /* 0x000fe40003f86270 */
[----:B------:R-:W-:Y:S02]  /*116c0*/  FMNMX3.FTZ R6, R6, R195, R193, !PT ;  /* 0x000000c306067276 */ /* 0x000fe400078100c1 */
[----:B------:R-:W-:Y:S02]  /*116d0*/  FSEL R183, R46, -INF , !P1 ;  /* 0xff8000002eb77808 */ /* 0x000fe40004800000 */
[----:B------:R-:W-:Y:S02]  /*116e0*/  ISETP.GE.AND P5, PT, R33, R210, PT ;  /* 0x000000d22100720c */ /* 0x000fe40003fa6270 */
        /* <DEDUP_REMOVED lines=8> */
[----:B------:R-:W-:Y:S02]  /*11770*/  ISETP.GE.AND P4, PT, R41, R210, PT ;  /* 0x000000d22900720c */ /* 0x000fe40003f86270 */
[----:B------:R-:W-:Y:S02]  /*11780*/  FSEL R179, R50, -INF , !P5 ;  /* 0xff80000032b37808 */ /* 0x000fe40006800000 */
[----:B------:R-:W-:Y:S02]  /*11790*/  ISETP.GE.AND P5, PT, R38, R212, PT ;  /* 0x000000d42600720c */ /* 0x000fe40003fa6270 */
[----:B------:R-:W-:Y:S02]  /*117a0*/  FSEL R171, R56, -INF , !P1 ;  /* 0xff80000038ab7808 */ /* 0x000fe40004800000 */
[----:B------:R-:W-:Y:S02]  /*117b0*/  ISETP.GE.AND P1, PT, R40, R210, PT ;  /* 0x000000d22800720c */ /* 0x000fe40003f26270 */
[----:B------:R-:W-:Y:S02]  /*117c0*/  FSEL R177, R51, -INF , !P0 ;  /* 0xff80000033b17808 */ /* 0x000fe40004000000 */
[----:B------:R-:W-:Y:S02]  /*117d0*/  FMNMX3.FTZ R4, R4, R183, R181, !PT ;  /* 0x000000b704047276 */ /* 0x000fe400078100b5 */
[-C--:B------:R-:W-:Y:S02]  /*117e0*/  ISETP.GE.AND P0, PT, R37, R212.reuse, PT ;  /* 0x000000d42500720c */ /* 0x080fe40003f06270 */
[----:B------:R-:W-:Y:S02]  /*117f0*/  FSEL R169, R169, -INF , !P6 ;  /* 0xff800000a9a97808 */ /* 0x000fe40007000000 */
[----:B------:R-:W-:Y:S02]  /*11800*/  FMNMX3.FTZ R6, R6, R175, R173, !PT ;  /* 0x000000af06067276 */ /* 0x000fe400078100ad */
[----:B------:R-:W-:Y:S02]  /*11810*/  FSEL R167, R54, -INF , !P4 ;  /* 0xff80000036a77808 */ /* 0x000fe40006000000 */
[----:B------:R-:W-:Y:S02]  /*11820*/  FSEL R159, R60, -INF , !P5 ;  /* 0xff8000003c9f7808 */ /* 0x000fe40006800000 */
[----:B------:R-:W-:Y:S02]  /*11830*/  ISETP.GE.AND P4, PT, R36, R212, PT ;  /* 0x000000d42400720c */ /* 0x000fe40003f86270 */
[----:B------:R-:W-:Y:S02]  /*11840*/  FSEL R165, R55, -INF , !P1 ;  /* 0xff80000037a57808 */ /* 0x000fe40004800000 */
[-C--:B------:R-:W-:Y:S01]  /*11850*/  ISETP.GE.AND P6, PT, R32, R210.reuse, PT ;  /* 0x000000d22000720c */ /* 0x080fe20003fc6270 */
[----:B------:R-:W-:Y:S01]  /*11860*/  LDSM.16.MT88.4 R52, [R139+0x10000] ;  /* 0x010000008b34783b */ /* 0x000fe20000004200 */
[----:B------:R-:W-:Y:S02]  /*11870*/  ISETP.GE.AND P5, PT, R16, R210, PT ;  /* 0x000000d21000720c */ /* 0x000fe40003fa6270 */
[----:B------:R-:W-:Y:S02]  /*11880*/  FMNMX3.FTZ R4, R4, R179, R177, !PT ;  /* 0x000000b304047276 */ /* 0x000fe400078100b1 */
[----:B------:R-:W-:Y:S02]  /*11890*/  FSEL R157, R61, -INF , !P0 ;  /* 0xff8000003d9d7808 */ /* 0x000fe40004000000 */
[----:B------:R-:W-:Y:S02]  /*118a0*/  ISETP.GE.AND P1, PT, R28, R212, PT ;  /* 0x000000d41c00720c */ /* 0x000fe40003f26270 */
[----:B------:R-:W-:Y:S02]  /*118b0*/  FMNMX3.FTZ R6, R6, R171, R169, !PT ;  /* 0x000000ab06067276 */ /* 0x000fe400078100a9 */
[----:B------:R-:W-:Y:S02]  /*118c0*/  FSEL R156, R156, -INF , !P4 ;  /* 0xff8000009c9c7808 */ /* 0x000fe40006000000 */
[-C--:B------:R-:W-:Y:S02]  /*118d0*/  ISETP.GE.AND P0, PT, R38, R210.reuse, PT ;  /* 0x000000d22600720c */ /* 0x080fe40003f06270 */
[-C--:B------:R-:W-:Y:S02]  /*118e0*/  ISETP.GE.AND P4, PT, R37, R210.reuse, PT ;  /* 0x000000d22500720c */ /* 0x080fe40003f86270 */
[----:B------:R-:W-:Y:S02]  /*118f0*/  FSEL R163, R58, -INF , !P6 ;  /* 0xff8000003aa37808 */ /* 0x000fe40007000000 */
[----:B------:R-:W-:Y:S02]  /*11900*/  FSEL R161, R161, -INF , !P5 ;  /* 0xff800000a1a17808 */ /* 0x000fe40006800000 */
[----:B------:R-:W-:Y:S02]  /*11910*/  FMNMX3.FTZ R4, R4, R167, R165, !PT ;  /* 0x000000a704047276 */ /* 0x000fe400078100a5 */
[----:B------:R-:W-:Y:S02]  /*11920*/  FSEL R155, R155, -INF , !P1 ;  /* 0xff8000009b9b7808 */ /* 0x000fe40004800000 */
[----:B------:R-:W-:Y:S02]  /*11930*/  FMNMX3.FTZ R6, R6, R159, R157, !PT ;  /* 0x0000009f06067276 */ /* 0x000fe4000781009d */
[-C--:B------:R-:W-:Y:S02]  /*11940*/  ISETP.GE.AND P1, PT, R36, R210.reuse, PT ;  /* 0x000000d22400720c */ /* 0x080fe40003f26270 */
[----:B------:R-:W-:Y:S02]  /*11950*/  ISETP.GE.AND P6, PT, R28, R210, PT ;  /* 0x000000d21c00720c */ /* 0x000fe40003fc6270 */
[----:B------:R-:W-:Y:S02]  /*11960*/  FSEL R154, R62, -INF , !P0 ;  /* 0xff8000003e9a7808 */ /* 0x000fe40004000000 */
[----:B------:R-:W-:Y:S02]  /*11970*/  FSEL R152, R63, -INF , !P4 ;  /* 0xff8000003f987808 */ /* 0x000fe40006000000 */
[----:B------:R-:W-:Y:S02]  /*11980*/  FMNMX3.FTZ R5, R4, R163, R161, !PT ;  /* 0x000000a304057276 */ /* 0x000fe400078100a1 */
[----:B------:R-:W-:Y:S02]  /*11990*/  FMNMX3.FTZ R8, R6, R155, R156, !PT ;  /* 0x0000009b06087276 */ /* 0x000fe4000781009c */
[----:B------:R-:W-:Y:S02]  /*119a0*/  FSEL R136, R44, -INF , !P1 ;  /* 0xff8000002c887808 */ /* 0x000fe40004800000 */
[----:B------:R-:W-:Y:S01]  /*119b0*/  FSEL R137, R45, -INF , !P6 ;  /* 0xff8000002d897808 */ /* 0x000fe20007000000 */
[----:B------:R-:W1:Y:S01]  /*119c0*/  SHFL.BFLY PT, R25, R8, 0x2, 0x1f ;  /* 0x0c401f0008197f89 */ /* 0x000e6200000e0000 */
[----:B------:R-:W-:Y:S07]  /*119d0*/  FMNMX3.FTZ R5, R5, R154, R152, !PT ;  /* 0x0000009a05057276 */ /* 0x000fee0007810098 */
[----:B------:R-:W-:Y:S01]  /*119e0*/  LDSM.16.MT88.4 R44, [R138+0x10000] ;  /* 0x010000008a2c783b */ /* 0x000fe20000004200 */
[----:B------:R-:W-:Y:S07]  /*119f0*/  FMNMX3.FTZ R6, R5, R137, R136, !PT ;  /* 0x0000008905067276 */ /* 0x000fee0007810088 */
[----:B------:R-:W3:Y:S01]  /*11a00*/  SHFL.BFLY PT, R5, R6, 0x2, 0x1f ;  /* 0x0c401f0006057f89 */ /* 0x000ee200000e0000 */
[----:B-1----:R-:W-:Y:S01]  /*11a10*/  FMNMX.FTZ R23, R8, R25, !PT ;  /* 0x0000001908177209 */ /* 0x002fe20007810000 */
[----:B------:R-:W-:Y:S06]  /*11a20*/  VIADD R8, R138, 0xc000 ;  /* 0x0000c0008a087836 */ /* 0x000fec0000000000 */
[----:B------:R-:W1:Y:S01]  /*11a30*/  SHFL.BFLY PT, R134, R23, 0x1, 0x1f ;  /* 0x0c201f0017867f89 */ /* 0x000e6200000e0000 */
[----:B------:R-:W-:Y:S04]  /*11a40*/  @P2 VIADD R144, R8, 0xffffffc0 ;  /* 0xffffffc008902836 */ /* 0x000fe80000000000 */
[----:B------:R-:W-:Y:S03]  /*11a50*/  IMAD.IADD R201, R201, 0x1, R144 ;  /* 0x00000001c9c97824 */ /* 0x000fe600078e0290 */
[----:B------:R-:W-:Y:S01]  /*11a60*/  LDSM.16.MT88.4 R28, [R144] ;  /* 0x00000000901c783b */ /* 0x000fe20000004200 */
[----:B---3--:R-:W-:Y:S07]  /*11a70*/  FMNMX.FTZ R4, R6, R5, !PT ;  /* 0x0000000506047209 */ /* 0x008fee0007810000 */
[----:B------:R-:W3:Y:S08]  /*11a80*/  SHFL.BFLY PT, R133, R4, 0x1, 0x1f ;  /* 0x0c201f0004857f89 */ /* 0x000ef000000e0000 */
[----:B------:R-:W-:Y:S01]  /*11a90*/  LDSM.16.MT88.4 R36, [R201] ;  /* 0x00000000c924783b */ /* 0x000fe20000004200 */
[----:B-1----:R-:W-:Y:S07]  /*11aa0*/  FMNMX.FTZ R134, R23, R134, !PT ;  /* 0x0000008617867209 */ /* 0x002fee0007810000 */
[----:B------:R-:W-:Y:S01]  /*11ab0*/  LDSM.16.MT88.4 R60, [R144+0x4000] ;  /* 0x00400000903c783b */ /* 0x000fe20000004200 */
[----:B------:R-:W-:Y:S01]  /*11ac0*/  FSETP.NEU.FTZ.AND P1, PT, R134, -INF , PT ;  /* 0xff8000008600780b */ /* 0x000fe20003f3d000 */
[----:B--2---:R-:W-:Y:S05]  /*11ad0*/  FMUL.FTZ R160, R135, R134 ;  /* 0x0000008687a07220 */ /* 0x004fea0000410000 */
[----:B------:R-:W-:Y:S02]  /*11ae0*/  FSEL R160, R160, RZ, P1 ;  /* 0x000000ffa0a07208 */ /* 0x000fe40000800000 */
[----:B---3--:R-:W-:Y:S03]  /*11af0*/  FMNMX.FTZ R133, R4, R133, !PT ;  /* 0x0000008504857209 */ /* 0x008fe60007810000 */
[-CC-:B------:R-:W-:Y:S01]  /*11b00*/  FFMA.FTZ R146, R15, R135.reuse, -R160.reuse ;  /* 0x000000870f927223 */ /* 0x180fe200000108a0 */
[-CC-:B------:R-:W-:Y:S01]  /*11b10*/  FFMA.FTZ R145, R13, R135.reuse, -R160.reuse ;  /* 0x000000870d917223 */ /* 0x180fe200000108a0 */
[--C-:B------:R-:W-:Y:S01]  /*11b20*/  FFMA.FTZ R147, R21, R135, -R160.reuse ;  /* 0x0000008715937223 */ /* 0x100fe200000108a0 */
[----:B------:R-:W-:Y:S01]  /*11b30*/  FSETP.NEU.FTZ.AND P0, PT, R133, -INF , PT ;  /* 0xff8000008500780b */ /* 0x000fe20003f1d000 */
[----:B------:R-:W-:Y:S01]  /*11b40*/  FMUL.FTZ R158, R135, R133 ;  /* 0x00000085879e7220 */ /* 0x000fe20000410000 */
[----:B------:R-:W1:Y:S01]  /*11b50*/  LDSM.16.MT88.4 R12, [R138+0xc000] ;  /* 0x00c000008a0c783b */ /* 0x000e620000004200 */
[-CC-:B------:R-:W-:Y:S01]  /*11b60*/  FFMA.FTZ R150, R19, R135.reuse, -R160.reuse ;  /* 0x0000008713967223 */ /* 0x180fe200000108a0 */
[----:B------:R-:W-:Y:S01]  /*11b70*/  FSEL R5, R133, RZ, P0 ;  /* 0x000000ff85057208 */ /* 0x000fe20000000000 */
[----:B------:R-:W-:Y:S01]  /*11b80*/  MUFU.EX2 R147, R147 ;  /* 0x0000009300937308 */ /* 0x000fe20000000800 */
[----:B------:R-:W-:Y:S01]  /*11b90*/  FSEL R158, R158, RZ, P0 ;  /* 0x000000ff9e9e7208 */ /* 0x000fe20000000000 */
[-CC-:B------:R-:W-:Y:S01]  /*11ba0*/  FFMA.FTZ R186, R186, R135.reuse, -R160.reuse ;  /* 0x00000087baba7223 */ /* 0x180fe200000108a0 */
[-C--:B------:R-:W-:Y:S01]  /*11bb0*/  FFMA.FTZ R203, R168, R135.reuse, -R160 ;  /* 0x00000087a8cb7223 */ /* 0x080fe200000108a0 */
[----:B------:R-:W-:Y:S01]  /*11bc0*/  FADD.FTZ R4, -R5, R132 ;  /* 0x0000008405047221 */ /* 0x000fe20000010100 */
[----:B------:R-:W2:Y:S01]  /*11bd0*/  LDSM.16.MT88.4 R20, [R139+0xc000] ;  /* 0x00c000008b14783b */ /* 0x000ea20000004200 */
[-CC-:B------:R-:W-:Y:S01]  /*11be0*/  FFMA.FTZ R151, R7, R135.reuse, -R158.reuse ;  /* 0x0000008707977223 */ /* 0x180fe2000001089e */
[----:B------:R-:W-:Y:S01]  /*11bf0*/  FSEL R7, R134, RZ, P1 ;  /* 0x000000ff86077208 */ /* 0x000fe20000800000 */
[-CC-:B------:R-:W-:Y:S01]  /*11c00*/  FFMA.FTZ R149, R17, R135.reuse, -R158.reuse ;  /* 0x0000008711957223 */ /* 0x180fe2000001089e */
[-CC-:B------:R-:W-:Y:S01]  /*11c10*/  FFMA.FTZ R148, R11, R135.reuse, -R158.reuse ;  /* 0x000000870b947223 */ /* 0x180fe2000001089e */
[-C--:B------:R-:W-:Y:S01]  /*11c20*/  FFMA.FTZ R153, R9, R135.reuse, -R158 ;  /* 0x0000008709997223 */ /* 0x080fe2000001089e */
[----:B------:R-:W3:Y:S01]  /*11c30*/  MUFU.EX2 R150, R150 ;  /* 0x0000009600967308 */ /* 0x000ee20000000800 */
[----:B------:R-:W-:Y:S01]  /*11c40*/  FADD.FTZ R0, -R7, R0 ;  /* 0x0000000007007221 */ /* 0x000fe20000010100 */
[C---:B------:R-:W-:Y:S01]  /*11c50*/  FMUL.FTZ R7, R135.reuse, R4 ;  /* 0x0000000487077220 */ /* 0x040fe20000410000 */
[-CC-:B------:R-:W-:Y:S07]  /*11c60*/  FFMA.FTZ R162, R162, R135.reuse, -R158.reuse ;  /* 0x00000087a2a27223 */ /* 0x180fee000001089e */
[----:B------:R-:W-:Y:S01]  /*11c70*/  MUFU.EX2 R146, R146 ;  /* 0x0000009200927308 */ /* 0x000fe20000000800 */
[----:B------:R-:W-:Y:S01]  /*11c80*/  FMUL.FTZ R6, R135, R0 ;  /* 0x0000000087067220 */ /* 0x000fe20000410000 */
[-C--:B------:R-:W-:Y:S01]  /*11c90*/  FFMA.FTZ R182, R182, R135.reuse, -R158 ;  /* 0x00000087b6b67223 */ /* 0x080fe2000001089e */
[-CC-:B------:R-:W-:Y:S07]  /*11ca0*/  FFMA.FTZ R180, R180, R135.reuse, -R160.reuse ;  /* 0x00000087b4b47223 */ /* 0x180fee00000108a0 */
[----:B------:R-:W-:Y:S01]  /*11cb0*/  MUFU.EX2 R153, R153 ;  /* 0x0000009900997308 */ /* 0x000fe20000000800 */
[-C--:B------:R-:W-:Y:S01]  /*11cc0*/  FFMA.FTZ R174, R174, R135.reuse, -R160 ;  /* 0x00000087aeae7223 */ /* 0x080fe200000108a0 */
[-C--:B------:R-:W-:Y:S01]  /*11cd0*/  FFMA.FTZ R217, R217, R135.reuse, -R158 ;  /* 0x00000087d9d97223 */ /* 0x080fe2000001089e */
[-C--:B------:R-:W-:Y:S07]  /*11ce0*/  FFMA.FTZ R249, R249, R135.reuse, -R160 ;  /* 0x00000087f9f97223 */ /* 0x080fee00000108a0 */
[----:B------:R-:W4:Y:S01]  /*11cf0*/  MUFU.EX2 R132, R6 ;  /* 0x0000000600847308 */ /* 0x000f220000000800 */
[----:B------:R-:W-:Y:S01]  /*11d00*/  FFMA.FTZ R241, R241, R135, -R158 ;  /* 0x00000087f1f17223 */ /* 0x000fe2000001089e */
[----:B---3--:R-:W-:Y:S01]  /*11d10*/  F2FP.BF16.F32.PACK_AB R140, R150, R147 ;  /* 0x00000093968c723e */ /* 0x008fe200000010ff */
[-C--:B------:R-:W-:Y:S07]  /*11d20*/  FFMA.FTZ R193, R193, R135.reuse, -R160 ;  /* 0x00000087c1c17223 */ /* 0x080fee00000108a0 */
[----:B------:R-:W3:Y:S01]  /*11d30*/  MUFU.EX2 R0, R7 ;  /* 0x0000000700007308 */ /* 0x000ee20000000800 */
[-CC-:B------:R-:W-:Y:S01]  /*11d40*/  FFMA.FTZ R183, R183, R135.reuse, -R158.reuse ;  /* 0x00000087b7b77223 */ /* 0x180fe2000001089e */
[-C--:B------:R-:W-:Y:S01]  /*11d50*/  FFMA.FTZ R179, R179, R135.reuse, -R158 ;  /* 0x00000087b3b37223 */ /* 0x080fe2000001089e */
[-C--:B------:R-:W-:Y:S07]  /*11d60*/  FFMA.FTZ R194, R169, R135.reuse, -R160 ;  /* 0x00000087a9c27223 */ /* 0x080fee00000108a0 */
[----:B------:R-:W5:Y:S01]  /*11d70*/  MUFU.EX2 R145, R145 ;  /* 0x0000009100917308 */ /* 0x000f620000000800 */
[-CC-:B------:R-:W-:Y:S01]  /*11d80*/  FFMA.FTZ R234, R165, R135.reuse, -R158.reuse ;  /* 0x00000087a5ea7223 */ /* 0x180fe2000001089e */
[-CC-:B------:R-:W-:Y:S01]  /*11d90*/  FFMA.FTZ R202, R163, R135.reuse, -R158.reuse ;  /* 0x00000087a3ca7223 */ /* 0x180fe2000001089e */
[-C--:B------:R-:W-:Y:S07]  /*11da0*/  FFMA.FTZ R161, R161, R135.reuse, -R158 ;  /* 0x00000087a1a17223 */ /* 0x080fee000001089e */
[----:B------:R-:W-:Y:S01]  /*11db0*/  MUFU.EX2 R151, R151 ;  /* 0x0000009700977308 */ /* 0x000fe20000000800 */
[----:B------:R-:W-:Y:S01]  /*11dc0*/  FFMA.FTZ R175, R175, R135, -R160 ;  /* 0x00000087afaf7223 */ /* 0x000fe200000108a0 */
[C---:B----4-:R-:W-:Y:S01]  /*11dd0*/  FMUL.FTZ R4, R132.reuse, R128 ;  /* 0x0000008084047220 */ /* 0x050fe20000410000 */
[C---:B------:R-:W-:Y:S07]  /*11de0*/  FMUL.FTZ R5, R132.reuse, R129 ;  /* 0x0000008184057220 */ /* 0x040fee0000410000 */
[----:B------:R-:W4:Y:S01]  /*11df0*/  MUFU.EX2 R149, R149 ;  /* 0x0000009500957308 */ /* 0x000f220000000800 */
[----:B------:R-:W-:Y:S01]  /*11e00*/  FMUL.FTZ R8, R132, R124 ;  /* 0x0000007c84087220 */ /* 0x000fe20000410000 */
[C---:B---3--:R-:W-:Y:S01]  /*11e10*/  FMUL.FTZ R6, R0.reuse, R130 ;  /* 0x0000008200067220 */ /* 0x048fe20000410000 */
[----:B------:R-:W-:Y:S07]  /*11e20*/  FMUL.FTZ R7, R0, R131 ;  /* 0x0000008300077220 */ /* 0x000fee0000410000 */
[----:B------:R-:W3:Y:S01]  /*11e30*/  MUFU.EX2 R148, R148 ;  /* 0x0000009400947308 */ /* 0x000ee20000000800 */
[----:B------:R-:W-:Y:S01]  /*11e40*/  FMUL.FTZ R9, R132, R125 ;  /* 0x0000007d84097220 */ /* 0x000fe20000410000 */
[----:B-----5:R-:W-:Y:S01]  /*11e50*/  F2FP.BF16.F32.PACK_AB R142, R145, R146 ;  /* 0x00000092918e723e */ /* 0x020fe200000010ff */
[C---:B------:R-:W-:Y:S01]  /*11e60*/  FMUL.FTZ R10, R0.reuse, R126 ;  /* 0x0000007e000a7220 */ /* 0x040fe20000410000 */
[----:B------:R-:W-:Y:S01]  /*11e70*/  FMUL.FTZ R11, R0, R127 ;  /* 0x0000007f000b7220 */ /* 0x000fe20000410000 */
[C---:B------:R-:W-:Y:S01]  /*11e80*/  FMUL.FTZ R16, R132.reuse, R116 ;  /* 0x0000007484107220 */ /* 0x040fe20000410000 */
[----:B------:R-:W-:Y:S01]  /*11e90*/  LDSM.16.MT88.4 R124, [R138+0xf800] ;  /* 0x00f800008a7c783b */ /* 0x000fe20000004200 */
[----:B------:R-:W-:Y:S01]  /*11ea0*/  FMUL.FTZ R17, R132, R117 ;  /* 0x0000007584117220 */ /* 0x000fe20000410000 */
[C---:B------:R-:W-:Y:S01]  /*11eb0*/  FMUL.FTZ R18, R0.reuse, R118 ;  /* 0x0000007600127220 */ /* 0x040fe20000410000 */
[----:B------:R-:W-:Y:S01]  /*11ec0*/  FMUL.FTZ R19, R0, R119 ;  /* 0x0000007700137220 */ /* 0x000fe20000410000 */
[----:B----4-:R-:W-:Y:S01]  /*11ed0*/  F2FP.BF16.F32.PACK_AB R141, R149, R151 ;  /* 0x00000097958d723e */ /* 0x010fe200000010ff */
[----:B------:R-:W-:Y:S01]  /*11ee0*/  FMUL.FTZ R25, R132, R109 ;  /* 0x0000006d84197220 */ /* 0x000fe20000410000 */
[C---:B------:R-:W-:Y:S01]  /*11ef0*/  FMUL.FTZ R26, R0.reuse, R110 ;  /* 0x0000006e001a7220 */ /* 0x040fe20000410000 */
[----:B------:R-:W-:Y:S01]  /*11f00*/  FMUL.FTZ R27, R0, R111 ;  /* 0x0000006f001b7220 */ /* 0x000fe20000410000 */
[----:B---3--:R-:W-:Y:S01]  /*11f10*/  F2FP.BF16.F32.PACK_AB R143, R153, R148 ;  /* 0x00000094998f723e */ /* 0x008fe200000010ff */
[----:B------:R-:W-:Y:S01]  /*11f20*/  LDSM.16.MT88.4 R116, [R139+0xf800] ;  /* 0x00f800008b74783b */ /* 0x000fe20000004200 */
[C---:B------:R-:W-:Y:S01]  /*11f30*/  FMUL.FTZ R32, R132.reuse, R100 ;  /* 0x0000006484207220 */ /* 0x040fe20000410000 */
[----:B------:R-:W-:Y:S01]  /*11f40*/  FMUL.FTZ R33, R132, R101 ;  /* 0x0000006584217220 */ /* 0x000fe20000410000 */
[C---:B------:R-:W-:Y:S01]  /*11f50*/  FMUL.FTZ R34, R0.reuse, R102 ;  /* 0x0000006600227220 */ /* 0x040fe20000410000 */
[----:B------:R-:W-:Y:S01]  /*11f60*/  FMUL.FTZ R35, R0, R103 ;  /* 0x0000006700237220 */ /* 0x000fe20000410000 */
[C---:B------:R-:W-:Y:S01]  /*11f70*/  FMUL.FTZ R40, R132.reuse, R92 ;  /* 0x0000005c84287220 */ /* 0x040fe20000410000 */
[C---:B-1----:R-:W-:Y:S01]  /*11f80*/  HMMA.16816.F32.BF16 R4, R140.reuse, R12, R4 ;  /* 0x0000000c8c04723c */ /* 0x042fe20000041804 */
        /* <DEDUP_REMOVED lines=11> */
[----:B------:R-:W-:Y:S01]  /*12040*/  FMUL.FTZ R15, R0, R123 ;  /* 0x0000007b000f7220 */ /* 0x000fe20000410000 */
[C---:B------:R-:W-:Y:S01]  /*12050*/  FMUL.FTZ R48, R132.reuse, R84 ;  /* 0x0000005484307220 */ /* 0x040fe20000410000 */
[----:B------:R-:W-:Y:S01]  /*12060*/  FMUL.FTZ R49, R132, R85 ;  /* 0x0000005584317220 */ /* 0x000fe20000410000 */
[C---:B------:R-:W-:Y:S01]  /*12070*/  FMUL.FTZ R50, R0.reuse, R86 ;  /* 0x0000005600327220 */ /* 0x040fe20000410000 */
[----:B------:R-:W-:Y:S01]  /*12080*/  FMUL.FTZ R51, R0, R87 ;  /* 0x0000005700337220 */ /* 0x000fe20000410000 */
[----:B------:R-:W-:Y:S01]  /*12090*/  FMUL.FTZ R56, R132, R76 ;  /* 0x0000004c84387220 */ /* 0x000fe20000410000 */
[----:B------:R-:W1:Y:S01]  /*120a0*/  LDSM.16.MT88.4 R84, [R201+0x4000] ;  /* 0x00400000c954783b */ /* 0x000e620000004200 */
[C---:B--2---:R-:W-:Y:S01]  /*120b0*/  HMMA.16816.F32.BF16 R12, R140.reuse, R20, R12 ;  /* 0x000000148c0c723c */ /* 0x044fe2000004180c */
[----:B------:R-:W-:Y:S02]  /*120c0*/  MUFU.EX2 R174, R174 ;  /* 0x000000ae00ae7308 */ /* 0x000fe40000000800 */
[----:B------:R-:W-:Y:S01]  /*120d0*/  FMUL.FTZ R58, R0, R78 ;  /* 0x0000004e003a7220 */ /* 0x000fe20000410000 */
[C---:B------:R-:W-:Y:S01]  /*120e0*/  FMUL.FTZ R24, R132.reuse, R108 ;  /* 0x0000006c84187220 */ /* 0x040fe20000410000 */
[-C--:B------:R-:W-:Y:S01]  /*120f0*/  FFMA.FTZ R108, R189, R135.reuse, -R158 ;  /* 0x00000087bd6c7223 */ /* 0x080fe2000001089e */
[-C--:B------:R-:W-:Y:S01]  /*12100*/  FFMA.FTZ R171, R171, R135.reuse, -R160 ;  /* 0x00000087abab7223 */ /* 0x080fe200000108a0 */
[--C-:B------:R-:W-:Y:S01]  /*12110*/  FFMA.FTZ R167, R167, R135, -R158.reuse ;  /* 0x00000087a7a77223 */ /* 0x100fe2000001089e */
[C---:B------:R-:W-:Y:S03]  /*12120*/  HMMA.16816.F32.BF16 R16, R140.reuse, R22, R16 ;  /* 0x000000168c10723c */ /* 0x040fe60000041810 */
[----:B------:R2:W-:Y:S01]  /*12130*/  MUFU.EX2 R189, R182 ;  /* 0x000000b600bd7308 */ /* 0x0005e20000000800 */
[C---:B------:R-:W-:Y:S01]  /*12140*/  FMUL.FTZ R20, R132.reuse, R112 ;  /* 0x0000007084147220 */ /* 0x040fe20000410000 */
[----:B------:R-:W-:Y:S01]  /*12150*/  FMUL.FTZ R21, R132, R113 ;  /* 0x0000007184157220 */ /* 0x000fe20000410000 */
[C---:B------:R-:W-:Y:S01]  /*12160*/  FMUL.FTZ R22, R0.reuse, R114 ;  /* 0x0000007200167220 */ /* 0x040fe20000410000 */
[----:B------:R-:W-:Y:S01]  /*12170*/  FMUL.FTZ R23, R0, R115 ;  /* 0x0000007300177220 */ /* 0x000fe20000410000 */
[-CC-:B------:R-:W-:Y:S01]  /*12180*/  FFMA.FTZ R113, R66, R135.reuse, -R158.reuse ;  /* 0x0000008742717223 */ /* 0x180fe2000001089e */
[-CC-:B------:R-:W-:Y:S01]  /*12190*/  FFMA.FTZ R114, R64, R135.reuse, -R158.reuse ;  /* 0x0000008740727223 */ /* 0x180fe2000001089e */
[-CC-:B------:R-:W-:Y:S01]  /*121a0*/  FFMA.FTZ R112, R67, R135.reuse, -R158.reuse ;  /* 0x0000008743707223 */ /* 0x180fe2000001089e */
[--C-:B------:R-:W-:Y:S01]  /*121b0*/  FFMA.FTZ R115, R65, R135, -R158.reuse ;  /* 0x0000008741737223 */ /* 0x100fe2000001089e */
[C---:B------:R-:W-:Y:S01]  /*121c0*/  FMUL.FTZ R64, R132.reuse, R68 ;  /* 0x0000004484407220 */ /* 0x040fe20000410000 */
[----:B------:R-:W-:Y:S01]  /*121d0*/  FMUL.FTZ R65, R132, R69 ;  /* 0x0000004584417220 */ /* 0x000fe20000410000 */
[C---:B------:R-:W-:Y:S01]  /*121e0*/  HMMA.16816.F32.BF16 R20, R140.reuse, R28, R20 ;  /* 0x0000001c8c14723c */ /* 0x040fe20000041814 */
[----:B------:R-:W-:Y:S02]  /*121f0*/  MUFU.EX2 R113, R113 ;  /* 0x0000007100717308 */ /* 0x000fe40000000800 */
[C---:B------:R-:W-:Y:S01]  /*12200*/  FMUL.FTZ R66, R0.reuse, R70 ;  /* 0x0000004600427220 */ /* 0x040fe20000410000 */
[----:B------:R-:W-:Y:S01]  /*12210*/  FMUL.FTZ R67, R0, R71 ;  /* 0x0000004700437220 */ /* 0x000fe20000410000 */
[-C--:B--2---:R-:W-:Y:S01]  /*12220*/  FFMA.FTZ R182, R245, R135.reuse, -R158 ;  /* 0x00000087f5b67223 */ /* 0x084fe2000001089e */
[-CC-:B------:R-:W-:Y:S01]  /*12230*/  FFMA.FTZ R159, R159, R135.reuse, -R160.reuse ;  /* 0x000000879f9f7223 */ /* 0x180fe200000108a0 */
[--C-:B------:R-:W-:Y:S01]  /*12240*/  FFMA.FTZ R236, R157, R135, -R160.reuse ;  /* 0x000000879dec7223 */ /* 0x100fe200000108a0 */
[C---:B------:R-:W-:Y:S03]  /*12250*/  HMMA.16816.F32.BF16 R24, R140.reuse, R30, R24 ;  /* 0x0000001e8c18723c */ /* 0x040fe60000041818 */
[----:B------:R-:W2:Y:S01]  /*12260*/  MUFU.EX2 R114, R114 ;  /* 0x0000007200727308 */ /* 0x000ea20000000800 */
[C---:B------:R-:W-:Y:S01]  /*12270*/  FMUL.FTZ R28, R132.reuse, R104 ;  /* 0x00000068841c7220 */ /* 0x040fe20000410000 */
[----:B------:R-:W-:Y:S01]  /*12280*/  FMUL.FTZ R29, R132, R105 ;  /* 0x00000069841d7220 */ /* 0x000fe20000410000 */
[C---:B------:R-:W-:Y:S01]  /*12290*/  FMUL.FTZ R30, R0.reuse, R106 ;  /* 0x0000006a001e7220 */ /* 0x040fe20000410000 */
[C---:B------:R-:W-:Y:S01]  /*122a0*/  FMUL.FTZ R31, R0.reuse, R107 ;  /* 0x0000006b001f7220 */ /* 0x040fe20000410000 */
[--C-:B------:R-:W-:Y:S01]  /*122b0*/  FFMA.FTZ R105, R59, R135, -R160.reuse ;  /* 0x000000873b697223 */ /* 0x100fe200000108a0 */
[----:B------:R-:W-:Y:S01]  /*122c0*/  FMUL.FTZ R59, R0, R79 ;  /* 0x0000004f003b7220 */ /* 0x000fe20000410000 */
[--C-:B------:R-:W-:Y:S01]  /*122d0*/  FFMA.FTZ R106, R57, R135, -R160.reuse ;  /* 0x00000087396a7223 */ /* 0x100fe200000108a0 */
[----:B------:R-:W-:Y:S01]  /*122e0*/  FMUL.FTZ R57, R132, R77 ;  /* 0x0000004d84397220 */ /* 0x000fe20000410000 */
[--C-:B------:R-:W-:Y:S01]  /*122f0*/  FFMA.FTZ R104, R192, R135, -R160.reuse ;  /* 0x00000087c0687223 */ /* 0x100fe200000108a0 */
[----:B------:R-:W3:Y:S01]  /*12300*/  LDSM.16.MT88.4 R76, [R138+0xc800] ;  /* 0x00c800008a4c783b */ /* 0x000ee20000004200 */
[C---:B------:R-:W-:Y:S01]  /*12310*/  HMMA.16816.F32.BF16 R28, R140.reuse, R36, R28 ;  /* 0x000000248c1c723c */ /* 0x040fe2000004181c */
[----:B------:R-:W-:Y:S02]  /*12320*/  MUFU.EX2 R182, R182 ;  /* 0x000000b600b67308 */ /* 0x000fe40000000800 */
[C---:B------:R-:W-:Y:S01]  /*12330*/  FMUL.FTZ R36, R132.reuse, R96 ;  /* 0x0000006084247220 */ /* 0x040fe20000410000 */
[----:B------:R-:W-:Y:S01]  /*12340*/  FMUL.FTZ R37, R132, R97 ;  /* 0x0000006184257220 */ /* 0x000fe20000410000 */
[----:B------:R-:W-:Y:S01]  /*12350*/  FFMA.FTZ R107, R190, R135, -R160 ;  /* 0x00000087be6b7223 */ /* 0x000fe200000108a0 */
[----:B--2---:R-:W-:Y:S01]  /*12360*/  F2FP.BF16.F32.PACK_AB R69, R114, R113 ;  /* 0x000000717245723e */ /* 0x004fe200000010ff */
[----:B------:R-:W-:Y:S01]  /*12370*/  FFMA.FTZ R190, R177, R135, -R158 ;  /* 0x00000087b1be7223 */ /* 0x000fe2000001089e */
[C---:B------:R-:W-:Y:S03]  /*12380*/  HMMA.16816.F32.BF16 R32, R140.reuse, R38, R32 ;  /* 0x000000268c20723c */ /* 0x040fe60000041820 */
[----:B------:R-:W-:Y:S01]  /*12390*/  MUFU.EX2 R105, R105 ;  /* 0x0000006900697308 */ /* 0x000fe20000000800 */
[C---:B------:R-:W-:Y:S01]  /*123a0*/  FMUL.FTZ R38, R0.reuse, R98 ;  /* 0x0000006200267220 */ /* 0x040fe20000410000 */
[----:B------:R-:W-:Y:S01]  /*123b0*/  FMUL.FTZ R39, R0, R99 ;  /* 0x0000006300277220 */ /* 0x000fe20000410000 */
[-CC-:B------:R-:W-:Y:S01]  /*123c0*/  FFMA.FTZ R192, R173, R135.reuse, -R160.reuse ;  /* 0x00000087adc07223 */ /* 0x180fe200000108a0 */
[----:B------:R-:W-:Y:S01]  /*123d0*/  LDSM.16.MT88.4 R96, [R139+0x10800] ;  /* 0x010800008b60783b */ /* 0x000fe20000004200 */
[-C--:B------:R-:W-:Y:S01]  /*123e0*/  FFMA.FTZ R155, R155, R135.reuse, -R160 ;  /* 0x000000879b9b7223 */ /* 0x080fe200000108a0 */
[----:B------:R-:W-:Y:S04]  /*123f0*/  FFMA.FTZ R154, R154, R135, -R158 ;  /* 0x000000879a9a7223 */ /* 0x000fe8000001089e */
[----:B------:R-:W2:Y:S01]  /*12400*/  MUFU.EX2 R106, R106 ;  /* 0x0000006a006a7308 */ /* 0x000ea20000000800 */
[----:B------:R-:W-:Y:S01]  /*12410*/  FFMA.FTZ R151, R0, R235, R151 ;  /* 0x000000eb00977223 */ /* 0x000fe20000010097 */
[C---:B------:R-:W-:Y:S08]  /*12420*/  HMMA.16816.F32.BF16 R36, R140.reuse, R44, R36 ;  /* 0x0000002c8c24723c */ /* 0x040ff00000041824 */
[----:B------:R-:W-:Y:S01]  /*12430*/  MUFU.EX2 R104, R104 ;  /* 0x0000006800687308 */ /* 0x000fe20000000800 */
[C---:B------:R-:W-:Y:S01]  /*12440*/  FMUL.FTZ R44, R132.reuse, R88 ;  /* 0x00000058842c7220 */ /* 0x040fe20000410000 */
[C---:B------:R-:W-:Y:S01]  /*12450*/  FMUL.FTZ R45, R132.reuse, R89 ;  /* 0x00000059842d7220 */ /* 0x040fe20000410000 */
[----:B------:R-:W-:Y:S07]  /*12460*/  FADD.FTZ R151, R149, R151 ;  /* 0x0000009795977221 */ /* 0x000fee0000010000 */
[----:B------:R-:W4:Y:S01]  /*12470*/  MUFU.EX2 R107, R107 ;  /* 0x0000006b006b7308 */ /* 0x000f220000000800 */
[----:B------:R-:W-:Y:S01]  /*12480*/  FFMA.FTZ R147, R132, R237, R147 ;  /* 0x000000ed84937223 */ /* 0x000fe20000010093 */
[C---:B------:R-:W-:Y:S08]  /*12490*/  HMMA.16816.F32.BF16 R40, R140.reuse, R46, R40 ;  /* 0x0000002e8c28723c */ /* 0x040ff00000041828 */
[----:B------:R-:W-:Y:S01]  /*124a0*/  MUFU.EX2 R112, R112 ;  /* 0x0000007000707308 */ /* 0x000fe20000000800 */
[C---:B------:R-:W-:Y:S01]  /*124b0*/  FMUL.FTZ R46, R0.reuse, R90 ;  /* 0x0000005a002e7220 */ /* 0x040fe20000410000 */
[----:B------:R-:W-:Y:S01]  /*124c0*/  FMUL.FTZ R47, R0, R91 ;  /* 0x0000005b002f7220 */ /* 0x000fe20000410000 */
[----:B--2---:R-:W-:Y:S01]  /*124d0*/  F2FP.BF16.F32.PACK_AB R68, R106, R105 ;  /* 0x000000696a44723e */ /* 0x004fe200000010ff */
[----:B------:R-:W-:Y:S06]  /*124e0*/  LDSM.16.MT88.4 R88, [R201+0x800] ;  /* 0x00080000c958783b */ /* 0x000fec0000004200 */
[----:B------:R-:W2:Y:S01]  /*124f0*/  MUFU.EX2 R115, R115 ;  /* 0x0000007300737308 */ /* 0x000ea20000000800 */
[----:B------:R-:W-:Y:S01]  /*12500*/  FADD.FTZ R147, R150, R147 ;  /* 0x0000009396937221 */ /* 0x000fe20000010000 */
[----:B------:R-:W-:Y:S01]  /*12510*/  ISETP.GT.AND P0, PT, R225, R214, PT ;  /* 0x000000d6e100720c */ /* 0x000fe20003f04270 */
[C---:B------:R-:W-:Y:S07]  /*12520*/  HMMA.16816.F32.BF16 R44, R140.reuse, R52, R44 ;  /* 0x000000348c2c723c */ /* 0x040fee000004182c */
[----:B------:R-:W-:Y:S01]  /*12530*/  MUFU.EX2 R245, R249 ;  /* 0x000000f900f57308 */ /* 0x000fe20000000800 */
[C---:B------:R-:W-:Y:S01]  /*12540*/  FMUL.FTZ R52, R132.reuse, R80 ;  /* 0x0000005084347220 */ /* 0x040fe20000410000 */
[----:B------:R-:W-:Y:S01]  /*12550*/  FMUL.FTZ R53, R132, R81 ;  /* 0x0000005184357220 */ /* 0x000fe20000410000 */
[----:B----4-:R-:W-:Y:S07]  /*12560*/  F2FP.BF16.F32.PACK_AB R70, R107, R104 ;  /* 0x000000686b46723e */ /* 0x010fee00000010ff */
[----:B------:R-:W-:Y:S01]  /*12570*/  MUFU.EX2 R217, R217 ;  /* 0x000000d900d97308 */ /* 0x000fe20000000800 */
[C---:B------:R-:W-:Y:S09]  /*12580*/  HMMA.16816.F32.BF16 R48, R140.reuse, R54, R48 ;  /* 0x000000368c30723c */ /* 0x040ff20000041830 */
[----:B------:R-:W-:Y:S01]  /*12590*/  MUFU.EX2 R177, R179 ;  /* 0x000000b300b17308 */ /* 0x000fe20000000800 */
[C---:B------:R-:W-:Y:S01]  /*125a0*/  FMUL.FTZ R54, R0.reuse, R82 ;  /* 0x0000005200367220 */ /* 0x040fe20000410000 */
[----:B------:R-:W-:Y:S01]  /*125b0*/  FMUL.FTZ R55, R0, R83 ;  /* 0x0000005300377220 */ /* 0x000fe20000410000 */
[----:B--2---:R-:W-:Y:S01]  /*125c0*/  F2FP.BF16.F32.PACK_AB R71, R115, R112 ;  /* 0x000000707347723e */ /* 0x004fe200000010ff */
[----:B------:R-:W2:Y:S06]  /*125d0*/  LDSM.16.MT88.4 R80, [R139+0xc800] ;  /* 0x00c800008b50783b */ /* 0x000eac0000004200 */
[----:B------:R-:W-:Y:S01]  /*125e0*/  MUFU.EX2 R190, R190 ;  /* 0x000000be00be7308 */ /* 0x000fe20000000800 */
[C---:B------:R-:W-:Y:S09]  /*125f0*/  HMMA.16816.F32.BF16 R52, R140.reuse, R60, R52 ;  /* 0x0000003c8c34723c */ /* 0x040ff20000041834 */
[----:B------:R-:W-:Y:S01]  /*12600*/  MUFU.EX2 R173, R175 ;  /* 0x000000af00ad7308 */ /* 0x000fe20000000800 */
[C---:B------:R-:W-:Y:S01]  /*12610*/  FMUL.FTZ R60, R132.reuse, R72 ;  /* 0x00000048843c7220 */ /* 0x040fe20000410000 */
[----:B------:R-:W-:Y:S08]  /*12620*/  FMUL.FTZ R61, R132, R73 ;  /* 0x00000049843d7220 */ /* 0x000ff00000410000 */
[----:B------:R-:W-:Y:S01]  /*12630*/  MUFU.EX2 R192, R192 ;  /* 0x000000c000c07308 */ /* 0x000fe20000000800 */
[----:B------:R-:W-:Y:S01]  /*12640*/  IMAD.MOV.U32 R132, RZ, RZ, R133 ;  /* 0x000000ffff847224 */ /* 0x000fe200078e0085 */
[C---:B------:R-:W-:Y:S08]  /*12650*/  HMMA.16816.F32.BF16 R56, R140.reuse, R62, R56 ;  /* 0x0000003e8c38723c */ /* 0x040ff00000041838 */
[----:B------:R-:W-:Y:S01]  /*12660*/  MUFU.EX2 R169, R171 ;  /* 0x000000ab00a97308 */ /* 0x000fe20000000800 */
[C---:B------:R-:W-:Y:S01]  /*12670*/  FMUL.FTZ R62, R0.reuse, R74 ;  /* 0x0000004a003e7220 */ /* 0x040fe20000410000 */
[----:B------:R-:W-:Y:S08]  /*12680*/  FMUL.FTZ R63, R0, R75 ;  /* 0x0000004b003f7220 */ /* 0x000ff00000410000 */
[----:B------:R-:W-:Y:S01]  /*12690*/  MUFU.EX2 R194, R194 ;  /* 0x000000c200c27308 */ /* 0x000fe20000000800 */
[----:B------:R-:W4:Y:S01]  /*126a0*/  LDSM.16.MT88.4 R72, [R144+0x800] ;  /* 0x000800009048783b */ /* 0x000f220000004200 */
[----:B------:R-:W-:Y:S08]  /*126b0*/  FADD.FTZ R0, R146, R147 ;  /* 0x0000009392007221 */ /* 0x000ff00000010000 */
[----:B------:R-:W-:Y:S01]  /*126c0*/  MUFU.EX2 R165, R167 ;  /* 0x000000a700a57308 */ /* 0x000fe20000000800 */
[C---:B-1----:R-:W-:Y:S09]  /*126d0*/  HMMA.16816.F32.BF16 R60, R140.reuse, R84, R60 ;  /* 0x000000548c3c723c */ /* 0x042ff2000004183c */
[----:B------:R-:W-:Y:S01]  /*126e0*/  MUFU.EX2 R234, R234 ;  /* 0x000000ea00ea7308 */ /* 0x000fe20000000800 */
[----:B------:R-:W-:Y:S09]  /*126f0*/  FADD.FTZ R0, R145, R0 ;  /* 0x0000000091007221 */ /* 0x000ff20000010000 */
[----:B------:R-:W-:Y:S01]  /*12700*/  MUFU.EX2 R202, R202 ;  /* 0x000000ca00ca7308 */ /* 0x000fe20000000800 */
[----:B------:R-:W-:Y:S01]  /*12710*/  HMMA.16816.F32.BF16 R64, R140, R86, R64 ;  /* 0x000000568c40723c */ /* 0x000fe20000041840 */
[----:B------:R-:W1:Y:S08]  /*12720*/  LDSM.16.MT88.4 R84, [R144+0x4800] ;  /* 0x004800009054783b */ /* 0x000e700000004200 */
[----:B------:R-:W-:Y:S01]  /*12730*/  MUFU.EX2 R161, R161 ;  /* 0x000000a100a17308 */ /* 0x000fe20000000800 */
[-CC-:B------:R-:W-:Y:S01]  /*12740*/  FFMA.FTZ R142, R188, R135.reuse, -R160.reuse ;  /* 0x00000087bc8e7223 */ /* 0x180fe200000108a0 */
[-CC-:B------:R-:W-:Y:S01]  /*12750*/  FFMA.FTZ R141, R187, R135.reuse, -R160.reuse ;  /* 0x00000087bb8d7223 */ /* 0x180fe200000108a0 */
[-C--:B------:R-:W-:Y:S01]  /*12760*/  FFMA.FTZ R140, R184, R135.reuse, -R160 ;  /* 0x00000087b88c7223 */ /* 0x080fe200000108a0 */
[-C--:B------:R-:W-:Y:S01]  /*12770*/  FFMA.FTZ R143, R164, R135.reuse, -R158 ;  /* 0x00000087a48f7223 */ /* 0x080fe2000001089e */
[-C--:B------:R-:W-:Y:S01]  /*12780*/  FFMA.FTZ R184, R195, R135.reuse, -R160 ;  /* 0x00000087c3b87223 */ /* 0x080fe200000108a0 */
[C---:B---3--:R-:W-:Y:S04]  /*12790*/  HMMA.16816.F32.BF16 R4, R68.reuse, R76, R4 ;  /* 0x0000004c4404723c */ /* 0x048fe80000041804 */
[----:B------:R3:W-:Y:S01]  /*127a0*/  MUFU.EX2 R164, R108 ;  /* 0x0000006c00a47308 */ /* 0x0007e20000000800 */
[-C--:B------:R-:W-:Y:S09]  /*127b0*/  FFMA.FTZ R188, R181, R135.reuse, -R158 ;  /* 0x00000087b5bc7223 */ /* 0x080ff2000001089e */
[----:B------:R-:W-:Y:S01]  /*127c0*/  MUFU.EX2 R142, R142 ;  /* 0x0000008e008e7308 */ /* 0x000fe20000000800 */
[C---:B------:R-:W-:Y:S01]  /*127d0*/  HMMA.16816.F32.BF16 R8, R68.reuse, R78, R8 ;  /* 0x0000004e4408723c */ /* 0x040fe20000041808 */
[----:B------:R-:W-:Y:S08]  /*127e0*/  LDSM.16.MT88.4 R76, [R138+0xd000] ;  /* 0x00d000008a4c783b */ /* 0x000ff00000004200 */
[----:B------:R5:W1:Y:S10]  /*127f0*/  MUFU.EX2 R187, R186 ;  /* 0x000000ba00bb7308 */ /* 0x000a740000000800 */
[----:B------:R-:W-:Y:S01]  /*12800*/  MUFU.EX2 R141, R141 ;  /* 0x0000008d008d7308 */ /* 0x000fe20000000800 */
[C---:B--2---:R-:W-:Y:S01]  /*12810*/  HMMA.16816.F32.BF16 R12, R68.reuse, R80, R12 ;  /* 0x00000050440c723c */ /* 0x044fe2000004180c */
[----:B---3--:R-:W-:Y:S08]  /*12820*/  LDSM.16.MT88.4 R108, [R144+0x3800] ;  /* 0x00380000906c783b */ /* 0x008ff00000004200 */
[----:B------:R-:W2:Y:S10]  /*12830*/  MUFU.EX2 R140, R140 ;  /* 0x0000008c008c7308 */ /* 0x000eb40000000800 */
[----:B------:R-:W3:Y:S01]  /*12840*/  MUFU.EX2 R143, R143 ;  /* 0x0000008f008f7308 */ /* 0x000ee20000000800 */
[C---:B------:R-:W-:Y:S01]  /*12850*/  HMMA.16816.F32.BF16 R16, R68.reuse, R82, R16 ;  /* 0x000000524410723c */ /* 0x040fe20000041810 */
[----:B------:R-:W-:Y:S08]  /*12860*/  LDSM.16.MT88.4 R80, [R139+0xd000] ;  /* 0x00d000008b50783b */ /* 0x000ff00000004200 */
[----:B------:R-:W-:Y:S01]  /*12870*/  MUFU.EX2 R184, R184 ;  /* 0x000000b800b87308 */ /* 0x000fe20000000800 */
[--C-:B-----5:R-:W-:Y:S09]  /*12880*/  FFMA.FTZ R186, R185, R135, -R160.reuse ;  /* 0x00000087b9ba7223 */ /* 0x120ff200000108a0 */
[----:B------:R-:W-:Y:S01]  /*12890*/  MUFU.EX2 R181, R183 ;  /* 0x000000b700b57308 */ /* 0x000fe20000000800 */
[C---:B----4-:R-:W-:Y:S09]  /*128a0*/  HMMA.16816.F32.BF16 R20, R68.reuse, R72, R20 ;  /* 0x000000484414723c */ /* 0x050ff20000041814 */
[----:B------:R-:W-:Y:S10]  /*128b0*/  MUFU.EX2 R186, R186 ;  /* 0x000000ba00ba7308 */ /* 0x000ff40000000800 */
[----:B------:R-:W-:Y:S01]  /*128c0*/  MUFU.EX2 R188, R188 ;  /* 0x000000bc00bc7308 */ /* 0x000fe20000000800 */
[C---:B------:R-:W-:Y:S01]  /*128d0*/  HMMA.16816.F32.BF16 R24, R68.reuse, R74, R24 ;  /* 0x0000004a4418723c */ /* 0x040fe20000041818 */
[----:B------:R-:W4:Y:S08]  /*128e0*/  LDSM.16.MT88.4 R72, [R201+0x4800] ;  /* 0x00480000c948783b */ /* 0x000f300000004200 */
[----:B------:R-:W-:Y:S10]  /*128f0*/  MUFU.EX2 R157, R159 ;  /* 0x0000009f009d7308 */ /* 0x000ff40000000800 */
[----:B------:R-:W-:Y:S01]  /*12900*/  MUFU.EX2 R236, R236 ;  /* 0x000000ec00ec7308 */ /* 0x000fe20000000800 */
[C---:B------:R-:W-:Y:S09]  /*12910*/  HMMA.16816.F32.BF16 R28, R68.reuse, R88, R28 ;  /* 0x00000058441c723c */ /* 0x040ff2000004181c */
[----:B------:R-:W-:Y:S01]  /*12920*/  MUFU.EX2 R155, R155 ;  /* 0x0000009b009b7308 */ /* 0x000fe20000000800 */
        /* <DEDUP_REMOVED lines=13> */
[----:B------:R-:W4:Y:S02]  /*12a00*/  LDSM.16.MT88.4 R72, [R201+0x5000] ;  /* 0x00500000c948783b */ /* 0x000f240000004200 */
[----:B------:R-:W-:Y:S02]  /*12a10*/  F2FP.BF16.F32.PACK_AB R68, R187, R142 ;  /* 0x0000008ebb44723e */ /* 0x000fe400000010ff */
[----:B--2---:R-:W-:Y:S02]  /*12a20*/  F2FP.BF16.F32.PACK_AB R70, R140, R141 ;  /* 0x0000008d8c46723e */ /* 0x004fe400000010ff */
[----:B------:R-:W-:Y:S02]  /*12a30*/  F2FP.BF16.F32.PACK_AB R69, R164, R189 ;  /* 0x000000bda445723e */ /* 0x000fe400000010ff */
[----:B---3--:R-:W-:Y:S07]  /*12a40*/  F2FP.BF16.F32.PACK_AB R71, R162, R143 ;  /* 0x0000008fa247723e */ /* 0x008fee00000010ff */
[C---:B------:R-:W-:Y:S08]  /*12a50*/  HMMA.16816.F32.BF16 R4, R68.reuse, R76, R4 ;  /* 0x0000004c4404723c */ /* 0x040ff00000041804 */
[C---:B------:R-:W-:Y:S01]  /*12a60*/  HMMA.16816.F32.BF16 R8, R68.reuse, R78, R8 ;  /* 0x0000004e4408723c */ /* 0x040fe20000041808 */
[----:B------:R-:W2:Y:S07]  /*12a70*/  LDSM.16.MT88.4 R76, [R138+0xd800] ;  /* 0x00d800008a4c783b */ /* 0x000eae0000004200 */
[C---:B------:R-:W-:Y:S08]  /*12a80*/  HMMA.16816.F32.BF16 R12, R68.reuse, R80, R12 ;  /* 0x00000050440c723c */ /* 0x040ff0000004180c */
[C---:B------:R-:W-:Y:S01]  /*12a90*/  HMMA.16816.F32.BF16 R16, R68.reuse, R82, R16 ;  /* 0x000000524410723c */ /* 0x040fe20000041810 */
[----:B------:R-:W3:Y:S07]  /*12aa0*/  LDSM.16.MT88.4 R80, [R139+0xd800] ;  /* 0x00d800008b50783b */ /* 0x000eee0000004200 */
[C---:B-----5:R-:W-:Y:S08]  /*12ab0*/  HMMA.16816.F32.BF16 R20, R68.reuse, R88, R20 ;  /* 0x000000584414723c */ /* 0x060ff00000041814 */
[C---:B------:R-:W-:Y:S01]  /*12ac0*/  HMMA.16816.F32.BF16 R24, R68.reuse, R90, R24 ;  /* 0x0000005a4418723c */ /* 0x040fe20000041818 */
[----:B------:R-:W-:Y:S07]  /*12ad0*/  LDSM.16.MT88.4 R88, [R201+0x1800] ;  /* 0x00180000c958783b */ /* 0x000fee0000004200 */
[C---:B------:R-:W-:Y:S03]  /*12ae0*/  HMMA.16816.F32.BF16 R28, R68.reuse, R92, R28 ;  /* 0x0000005c441c723c */ /* 0x040fe6000004181c */
[-C--:B------:R-:W-:Y:S01]  /*12af0*/  FFMA.FTZ R92, R172, R135.reuse, -R160 ;  /* 0x00000087ac5c7223 */ /* 0x080fe200000108a0 */
[-C--:B------:R-:W-:Y:S03]  /*12b00*/  FFMA.FTZ R172, R166, R135.reuse, -R158 ;  /* 0x00000087a6ac7223 */ /* 0x080fe6000001089e */
[----:B------:R5:W-:Y:S01]  /*12b10*/  MUFU.EX2 R166, R92 ;  /* 0x0000005c00a67308 */ /* 0x000be20000000800 */
[C---:B------:R-:W-:Y:S09]  /*12b20*/  HMMA.16816.F32.BF16 R32, R68.reuse, R94, R32 ;  /* 0x0000005e4420723c */ /* 0x040ff20000041820 */
[----:B------:R-:W-:Y:S01]  /*12b30*/  MUFU.EX2 R172, R172 ;  /* 0x000000ac00ac7308 */ /* 0x000fe20000000800 */
[C---:B------:R-:W-:Y:S01]  /*12b40*/  HMMA.16816.F32.BF16 R36, R68.reuse, R96, R36 ;  /* 0x000000604424723c */ /* 0x040fe20000041824 */
[----:B-----5:R-:W-:Y:S07]  /*12b50*/  LDSM.16.MT88.4 R92, [R138+0x11800] ;  /* 0x011800008a5c783b */ /* 0x020fee0000004200 */
[C---:B------:R-:W-:Y:S01]  /*12b60*/  HMMA.16816.F32.BF16 R40, R68.reuse, R98, R40 ;  /* 0x000000624428723c */ /* 0x040fe20000041828 */
[----:B------:R-:W-:Y:S07]  /*12b70*/  LDSM.16.MT88.4 R96, [R139+0x11800] ;  /* 0x011800008b60783b */ /* 0x000fee0000004200 */
[C---:B-1----:R-:W-:Y:S03]  /*12b80*/  HMMA.16816.F32.BF16 R44, R68.reuse, R84, R44 ;  /* 0x00000054442c723c */ /* 0x042fe6000004182c */
[-C--:B------:R-:W-:Y:S02]  /*12b90*/  FFMA.FTZ R84, R243, R135.reuse, -R160 ;  /* 0x00000087f3547223 */ /* 0x080fe400000108a0 */
[----:B------:R1:W-:Y:S03]  /*12ba0*/  MUFU.EX2 R243, R180 ;  /* 0x000000b400f37308 */ /* 0x0003e60000000800 */
[C---:B------:R-:W-:Y:S07]  /*12bb0*/  HMMA.16816.F32.BF16 R48, R68.reuse, R86, R48 ;  /* 0x000000564430723c */ /* 0x040fee0000041830 */
[----:B------:R5:W2:Y:S01]  /*12bc0*/  MUFU.EX2 R168, R84 ;  /* 0x0000005400a87308 */ /* 0x000aa20000000800 */
[C---:B------:R-:W-:Y:S03]  /*12bd0*/  HMMA.16816.F32.BF16 R52, R68.reuse, R100, R52 ;  /* 0x000000644434723c */ /* 0x040fe60000041834 */
[-CC-:B------:R-:W-:Y:S01]  /*12be0*/  FFMA.FTZ R101, R170, R135.reuse, -R158.reuse ;  /* 0x00000087aa657223 */ /* 0x180fe2000001089e */
[-CC-:B------:R-:W-:Y:S01]  /*12bf0*/  FFMA.FTZ R170, R247, R135.reuse, -R158.reuse ;  /* 0x00000087f7aa7223 */ /* 0x180fe2000001089e */
[-CC-:B------:R-:W-:Y:S01]  /*12c00*/  FFMA.FTZ R100, R251, R135.reuse, -R158.reuse ;  /* 0x00000087fb647223 */ /* 0x180fe2000001089e */
[----:B-1----:R-:W-:Y:S01]  /*12c10*/  FFMA.FTZ R180, R239, R135, -R158 ;  /* 0x00000087efb47223 */ /* 0x002fe2000001089e */
[----:B-----5:R-:W1:Y:S01]  /*12c20*/  LDSM.16.MT88.4 R84, [R144+0x1800] ;  /* 0x001800009054783b */ /* 0x020e620000004200 */
[C---:B------:R-:W-:Y:S01]  /*12c30*/  HMMA.16816.F32.BF16 R56, R68.reuse, R102, R56 ;  /* 0x000000664438723c */ /* 0x040fe20000041838 */
[----:B------:R-:W5:Y:S10]  /*12c40*/  MUFU.EX2 R251, R101 ;  /* 0x0000006500fb7308 */ /* 0x000f740000000800 */
[----:B------:R-:W-:Y:S01]  /*12c50*/  MUFU.EX2 R247, R100 ;  /* 0x0000006400f77308 */ /* 0x000fe20000000800 */
[C---:B----4-:R-:W-:Y:S09]  /*12c60*/  HMMA.16816.F32.BF16 R60, R68.reuse, R72, R60 ;  /* 0x00000048443c723c */ /* 0x050ff2000004183c */
[----:B------:R-:W4:Y:S10]  /*12c70*/  MUFU.EX2 R170, R170 ;  /* 0x000000aa00aa7308 */ /* 0x000f340000000800 */
[----:B------:R-:W-:Y:S01]  /*12c80*/  MUFU.EX2 R239, R241 ;  /* 0x000000f100ef7308 */ /* 0x000fe20000000800 */
[----:B------:R-:W-:Y:S01]  /*12c90*/  HMMA.16816.F32.BF16 R64, R68, R74, R64 ;  /* 0x0000004a4440723c */ /* 0x000fe20000041840 */
[----:B------:R-:W1:Y:S08]  /*12ca0*/  LDSM.16.MT88.4 R72, [R144+0x5800] ;  /* 0x005800009048783b */ /* 0x000e700000004200 */
[----:B------:R-:W-:Y:S01]  /*12cb0*/  MUFU.EX2 R180, R180 ;  /* 0x000000b400b47308 */ /* 0x000fe20000000800 */
[----:B--2---:R-:W-:Y:S02]  /*12cc0*/  F2FP.BF16.F32.PACK_AB R68, R168, R243 ;  /* 0x000000f3a844723e */ /* 0x004fe400000010ff */
[----:B------:R-:W-:Y:S02]  /*12cd0*/  F2FP.BF16.F32.PACK_AB R70, R166, R203 ;  /* 0x000000cba646723e */ /* 0x000fe400000010ff */
[----:B-----5:R-:W-:Y:S02]  /*12ce0*/  F2FP.BF16.F32.PACK_AB R69, R251, R172 ;  /* 0x000000acfb45723e */ /* 0x020fe400000010ff */
[----:B----4-:R-:W-:Y:S01]  /*12cf0*/  F2FP.BF16.F32.PACK_AB R71, R170, R247 ;  /* 0x000000f7aa47723e */ /* 0x010fe200000010ff */
[----:B------:R-:W-:Y:S06]  /*12d00*/  LDSM.16.MT88.4 R100, [R139+0x12000] ;  /* 0x012000008b64783b */ /* 0x000fec0000004200 */
[C---:B------:R-:W-:Y:S08]  /*12d10*/  HMMA.16816.F32.BF16 R4, R68.reuse, R76, R4 ;  /* 0x0000004c4404723c */ /* 0x040ff00000041804 */
[C---:B------:R-:W-:Y:S01]  /*12d20*/  HMMA.16816.F32.BF16 R8, R68.reuse, R78, R8 ;  /* 0x0000004e4408723c */ /* 0x040fe20000041808 */
[----:B------:R-:W2:Y:S07]  /*12d30*/  LDSM.16.MT88.4 R76, [R201+0x5800] ;  /* 0x00580000c94c783b */ /* 0x000eae0000004200 */
        /* <DEDUP_REMOVED lines=12> */
[C---:B------:R-:W-:Y:S03]  /*12e00*/  HMMA.16816.F32.BF16 R44, R68.reuse, R96, R44 ;  /* 0x00000060442c723c */ /* 0x040fe6000004182c */
[-CC-:B------:R-:W-:Y:S01]  /*12e10*/  FFMA.FTZ R96, R178, R135.reuse, -R160.reuse ;  /* 0x00000087b2607223 */ /* 0x180fe200000108a0 */
[-CC-:B------:R-:W-:Y:S03]  /*12e20*/  FFMA.FTZ R178, R176, R135.reuse, -R160.reuse ;  /* 0x00000087b0b27223 */ /* 0x180fe600000108a0 */
[----:B------:R2:W-:Y:S01]  /*12e30*/  MUFU.EX2 R176, R96 ;  /* 0x0000006000b07308 */ /* 0x0005e20000000800 */
[C---:B------:R-:W-:Y:S09]  /*12e40*/  HMMA.16816.F32.BF16 R48, R68.reuse, R98, R48 ;  /* 0x000000624430723c */ /* 0x040ff20000041830 */
[----:B------:R-:W3:Y:S01]  /*12e50*/  MUFU.EX2 R178, R178 ;  /* 0x000000b200b27308 */ /* 0x000ee20000000800 */
[C---:B------:R-:W-:Y:S01]  /*12e60*/  HMMA.16816.F32.BF16 R52, R68.reuse, R72, R52 ;  /* 0x000000484434723c */ /* 0x040fe20000041834 */
[----:B--2---:R-:W2:Y:S07]  /*12e70*/  LDSM.16.MT88.4 R96, [R138+0x12000] ;  /* 0x012000008a60783b */ /* 0x004eae0000004200 */
[C---:B------:R-:W-:Y:S01]  /*12e80*/  HMMA.16816.F32.BF16 R56, R68.reuse, R74, R56 ;  /* 0x0000004a4438723c */ /* 0x040fe20000041838 */
[----:B------:R-:W2:Y:S07]  /*12e90*/  LDSM.16.MT88.4 R72, [R144+0x6000] ;  /* 0x006000009048783b */ /* 0x000eae0000004200 */
[C---:B------:R-:W-:Y:S08]  /*12ea0*/  HMMA.16816.F32.BF16 R60, R68.reuse, R76, R60 ;  /* 0x0000004c443c723c */ /* 0x040ff0000004183c */
[----:B------:R-:W-:Y:S01]  /*12eb0*/  HMMA.16816.F32.BF16 R64, R68, R78, R64 ;  /* 0x0000004e4440723c */ /* 0x000fe20000041840 */
[----:B------:R-:W2:Y:S02]  /*12ec0*/  LDSM.16.MT88.4 R76, [R201+0x6000] ;  /* 0x00600000c94c783b */ /* 0x000ea40000004200 */
[----:B---3--:R-:W-:Y:S02]  /*12ed0*/  F2FP.BF16.F32.PACK_AB R68, R178, R176 ;  /* 0x000000b0b244723e */ /* 0x008fe400000010ff */
[----:B------:R-:W-:Y:S02]  /*12ee0*/  F2FP.BF16.F32.PACK_AB R70, R245, R174 ;  /* 0x000000aef546723e */ /* 0x000fe400000010ff */
[----:B------:R-:W-:Y:S02]  /*12ef0*/  F2FP.BF16.F32.PACK_AB R69, R239, R182 ;  /* 0x000000b6ef45723e */ /* 0x000fe400000010ff */
[----:B------:R-:W-:Y:S07]  /*12f00*/  F2FP.BF16.F32.PACK_AB R71, R217, R180 ;  /* 0x000000b4d947723e */ /* 0x000fee00000010ff */
[C---:B------:R-:W-:Y:S08]  /*12f10*/  HMMA.16816.F32.BF16 R4, R68.reuse, R80, R4 ;  /* 0x000000504404723c */ /* 0x040ff00000041804 */
[C---:B------:R-:W-:Y:S01]  /*12f20*/  HMMA.16816.F32.BF16 R8, R68.reuse, R82, R8 ;  /* 0x000000524408723c */ /* 0x040fe20000041808 */
[----:B------:R-:W3:Y:S07]  /*12f30*/  LDSM.16.MT88.4 R80, [R138+0xe800] ;  /* 0x00e800008a50783b */ /* 0x000eee0000004200 */
        /* <DEDUP_REMOVED lines=9> */
[C---:B--2---:R-:W-:Y:S08]  /*12fd0*/  HMMA.16816.F32.BF16 R36, R68.reuse, R96, R36 ;  /* 0x000000604424723c */ /* 0x044ff00000041824 */
[C---:B------:R-:W-:Y:S01]  /*12fe0*/  HMMA.16816.F32.BF16 R40, R68.reuse, R98, R40 ;  /* 0x000000624428723c */ /* 0x040fe20000041828 */
[----:B------:R-:W2:Y:S07]  /*12ff0*/  LDSM.16.MT88.4 R96, [R138+0x12800] ;  /* 0x012800008a60783b */ /* 0x000eae0000004200 */
[C---:B------:R-:W-:Y:S03]  /*13000*/  HMMA.16816.F32.BF16 R44, R68.reuse, R100, R44 ;  /* 0x00000064442c723c */ /* 0x040fe6000004182c */
[-CC-:B------:R-:W-:Y:S01]  /*13010*/  FFMA.FTZ R100, R191, R135.reuse, -R160.reuse ;  /* 0x00000087bf647223 */ /* 0x180fe200000108a0 */
[----:B------:R-:W-:Y:S01]  /*13020*/  FFMA.FTZ R160, R156, R135, -R160 ;  /* 0x000000879ca07223 */ /* 0x000fe200000108a0 */
[----:B------:R-:W3:Y:S03]  /*13030*/  MUFU.EX2 R191, R193 ;  /* 0x000000c100bf7308 */ /* 0x000ee60000000800 */
[C---:B------:R-:W-:Y:S07]  /*13040*/  HMMA.16816.F32.BF16 R48, R68.reuse, R102, R48 ;  /* 0x000000664430723c */ /* 0x040fee0000041830 */
[----:B------:R1:W4:Y:S10]  /*13050*/  MUFU.EX2 R185, R100 ;  /* 0x0000006400b97308 */ /* 0x0003340000000800 */
[----:B------:R-:W2:Y:S01]  /*13060*/  MUFU.EX2 R160, R160 ;  /* 0x000000a000a07308 */ /* 0x000ea20000000800 */
[C---:B------:R-:W-:Y:S01]  /*13070*/  HMMA.16816.F32.BF16 R52, R68.reuse, R72, R52 ;  /* 0x000000484434723c */ /* 0x040fe20000041834 */
[----:B-1----:R-:W-:Y:S07]  /*13080*/  LDSM.16.MT88.4 R100, [R144+0x6800] ;  /* 0x006800009064783b */ /* 0x002fee0000004200 */
[C---:B------:R-:W-:Y:S01]  /*13090*/  HMMA.16816.F32.BF16 R56, R68.reuse, R74, R56 ;  /* 0x0000004a4438723c */ /* 0x040fe20000041838 */
[----:B------:R-:W1:Y:S07]  /*130a0*/  LDSM.16.MT88.4 R72, [R139+0x12800] ;  /* 0x012800008b48783b */ /* 0x000e6e0000004200 */
[C---:B------:R-:W-:Y:S08]  /*130b0*/  HMMA.16816.F32.BF16 R60, R68.reuse, R76, R60 ;  /* 0x0000004c443c723c */ /* 0x040ff0000004183c */
[----:B------:R-:W-:Y:S01]  /*130c0*/  HMMA.16816.F32.BF16 R64, R68, R78, R64 ;  /* 0x0000004e4440723c */ /* 0x000fe20000041840 */
[----:B------:R-:W1:Y:S02]  /*130d0*/  LDSM.16.MT88.4 R76, [R201+0x6800] ;  /* 0x00680000c94c783b */ /* 0x000e640000004200 */
[----:B---3--:R-:W-:Y:S02]  /*130e0*/  F2FP.BF16.F32.PACK_AB R68, R191, R184 ;  /* 0x000000b8bf44723e */ /* 0x008fe400000010ff */
[----:B----4-:R-:W-:Y:S02]  /*130f0*/  F2FP.BF16.F32.PACK_AB R70, R186, R185 ;  /* 0x000000b9ba46723e */ /* 0x010fe400000010ff */
[----:B------:R-:W-:Y:S02]  /*13100*/  F2FP.BF16.F32.PACK_AB R69, R188, R181 ;  /* 0x000000b5bc45723e */ /* 0x000fe400000010ff */
[----:B------:R-:W-:Y:S07]  /*13110*/  F2FP.BF16.F32.PACK_AB R71, R190, R177 ;  /* 0x000000b1be47723e */ /* 0x000fee00000010ff */
        /* <DEDUP_REMOVED lines=9> */
[C---:B-----5:R-:W-:Y:S08]  /*131b0*/  HMMA.16816.F32.BF16 R28, R68.reuse, R92, R28 ;  /* 0x0000005c441c723c */ /* 0x060ff0000004181c */
[C---:B------:R-:W-:Y:S01]  /*131c0*/  HMMA.16816.F32.BF16 R32, R68.reuse, R94, R32 ;  /* 0x0000005e4420723c */ /* 0x040fe20000041820 */
[----:B------:R-:W-:Y:S07]  /*131d0*/  LDSM.16.MT88.4 R92, [R138+0x13000] ;  /* 0x013000008a5c783b */ /* 0x000fee0000004200 */
[C---:B--2---:R-:W-:Y:S08]  /*131e0*/  HMMA.16816.F32.BF16 R36, R68.reuse, R96, R36 ;  /* 0x000000604424723c */ /* 0x044ff00000041824 */
        /* <DEDUP_REMOVED lines=8> */
[C---:B------:R-:W-:Y:S08]  /*13270*/  HMMA.16816.F32.BF16 R60, R68.reuse, R76, R60 ;  /* 0x0000004c443c723c */ /* 0x040ff0000004183c */
        /* <DEDUP_REMOVED lines=10> */
[-CC-:B------:R-:W-:Y:S02]  /*13320*/  FFMA.FTZ R80, R152, R135.reuse, -R158.reuse ;  /* 0x0000008798507223 */ /* 0x180fe4000001089e */
[----:B------:R-:W-:Y:S03]  /*13330*/  MUFU.EX2 R152, R154 ;  /* 0x0000009a00987308 */ /* 0x000fe60000000800 */
[C---:B------:R-:W-:Y:S08]  /*13340*/  HMMA.16816.F32.BF16 R16, R68.reuse, R82, R16 ;  /* 0x000000524410723c */ /* 0x040ff00000041810 */
[C---:B------:R-:W-:Y:S08]  /*13350*/  HMMA.16816.F32.BF16 R20, R68.reuse, R84, R20 ;  /* 0x000000544414723c */ /* 0x040ff00000041814 */
[C---:B------:R-:W-:Y:S01]  /*13360*/  HMMA.16816.F32.BF16 R24, R68.reuse, R86, R24 ;  /* 0x000000564418723c */ /* 0x040fe20000041818 */
[----:B------:R-:W-:Y:S07]  /*13370*/  LDSM.16.MT88.4 R84, [R139+0x13800] ;  /* 0x013800008b54783b */ /* 0x000fee0000004200 */
[C---:B------:R-:W-:Y:S08]  /*13380*/  HMMA.16816.F32.BF16 R28, R68.reuse, R88, R28 ;  /* 0x00000058441c723c */ /* 0x040ff0000004181c */
[C---:B------:R-:W-:Y:S08]  /*13390*/  HMMA.16816.F32.BF16 R32, R68.reuse, R90, R32 ;  /* 0x0000005a4420723c */ /* 0x040ff00000041820 */
[C---:B------:R-:W-:Y:S08]  /*133a0*/  HMMA.16816.F32.BF16 R36, R68.reuse, R92, R36 ;  /* 0x0000005c4424723c */ /* 0x040ff00000041824 */
[C---:B------:R-:W-:Y:S01]  /*133b0*/  HMMA.16816.F32.BF16 R40, R68.reuse, R94, R40 ;  /* 0x0000005e4428723c */ /* 0x040fe20000041828 */
[----:B------:R-:W3:Y:S07]  /*133c0*/  LDSM.16.MT88.4 R92, [R138+0x13800] ;  /* 0x013800008a5c783b */ /* 0x000eee0000004200 */
        /* <DEDUP_REMOVED lines=10> */
[----:B----4-:R-:W1:Y:S07]  /*13470*/  LDSM.16.MT88.4 R76, [R144+0x7800] ;  /* 0x00780000904c783b */ /* 0x010e6e0000004200 */
[----:B------:R-:W-:Y:S03]  /*13480*/  HMMA.16816.F32.BF16 R64, R68, R74, R64 ;  /* 0x0000004a4440723c */ /* 0x000fe60000041840 */
[----:B------:R-:W-:Y:S02]  /*13490*/  F2FP.BF16.F32.PACK_AB R68, R236, R157 ;  /* 0x0000009dec44723e */ /* 0x000fe400000010ff */
[----:B------:R-:W-:Y:S02]  /*134a0*/  F2FP.BF16.F32.PACK_AB R70, R160, R155 ;  /* 0x0000009ba046723e */ /* 0x000fe400000010ff */
[----:B--2---:R-:W-:Y:S02]  /*134b0*/  F2FP.BF16.F32.PACK_AB R69, R137, R152 ;  /* 0x000000988945723e */ /* 0x004fe400000010ff */
[----:B-----5:R-:W-:Y:S07]  /*134c0*/  F2FP.BF16.F32.PACK_AB R71, R158, R135 ;  /* 0x000000879e47723e */ /* 0x020fee00000010ff */
        /* <DEDUP_REMOVED lines=38> */
[----:B------:R-:W-:Y:S02]  /*13730*/  FADD.FTZ R9, R178, R5 ;  /* 0x00000005b2097221 */ /* 0x000fe40000010000 */
[----:B------:R-:W2:Y:S01]  /*13740*/  LDSM.16.MT88.4 R4, [R201+0x7800] ;  /* 0x00780000c904783b */ /* 0x000ea20000004200 */
        /* <DEDUP_REMOVED lines=13> */
[C---:B------:R-:W-:Y:S03]  /*13820*/  HMMA.16816.F32.BF16 R76, R68.reuse, R78, R56 ;  /* 0x0000004e444c723c */ /* 0x040fe60000041838 */
[----:B------:R-:W-:Y:S01]  /*13830*/  FADD.FTZ R177, R177, R188 ;  /* 0x000000bcb1b17221 */ /* 0x000fe20000010000 */
[----:B------:R-:W-:Y:S03]  /*13840*/  FADD.FTZ R186, R186, R185 ;  /* 0x000000b9baba7221 */ /* 0x000fe60000010000 */
[----:B------:R-:W-:Y:S01]  /*13850*/  FADD.FTZ R190, R190, R177 ;  /* 0x000000b1bebe7221 */ /* 0x000fe20000010000 */
[----:B------:R-:W-:Y:S03]  /*13860*/  FADD.FTZ R173, R173, R186 ;  /* 0x000000baadad7221 */ /* 0x000fe60000010000 */
[----:B------:R-:W-:Y:S01]  /*13870*/  FADD.FTZ R9, R165, R190 ;  /* 0x000000bea5097221 */ /* 0x000fe20000010000 */
[----:B------:R-:W-:Y:S01]  /*13880*/  FADD.FTZ R192, R192, R173 ;  /* 0x000000adc0c07221 */ /* 0x000fe20000010000 */
[C---:B--2---:R-:W-:Y:S03]  /*13890*/  HMMA.16816.F32.BF16 R72, R68.reuse, R4, R60 ;  /* 0x000000044448723c */ /* 0x044fe6000004183c */
[----:B------:R-:W-:Y:S01]  /*138a0*/  FADD.FTZ R9, R234, R9 ;  /* 0x00000009ea097221 */ /* 0x000fe20000010000 */
[----:B------:R-:W-:Y:S03]  /*138b0*/  FADD.FTZ R169, R169, R192 ;  /* 0x000000c0a9a97221 */ /* 0x000fe60000010000 */
[----:B------:R-:W-:Y:S01]  /*138c0*/  FADD.FTZ R202, R202, R9 ;  /* 0x00000009caca7221 */ /* 0x000fe20000010000 */
[----:B------:R-:W-:Y:S03]  /*138d0*/  HMMA.16816.F32.BF16 R68, R68, R6, R64 ;  /* 0x000000064444723c */ /* 0x000fe60000041840 */
[----:B------:R-:W-:Y:S01]  /*138e0*/  FADD.FTZ R194, R194, R169 ;  /* 0x000000a9c2c27221 */ /* 0x000fe20000010000 */
[----:B------:R-:W-:Y:S03]  /*138f0*/  FADD.FTZ R161, R161, R202 ;  /* 0x000000caa1a17221 */ /* 0x000fe60000010000 */
[----:B------:R-:W-:Y:S01]  /*13900*/  FADD.FTZ R157, R157, R194 ;  /* 0x000000c29d9d7221 */ /* 0x000fe20000010000 */
[----:B------:R-:W-:Y:S03]  /*13910*/  FADD.FTZ R0, R152, R161 ;  /* 0x000000a198007221 */ /* 0x000fe60000010000 */
[----:B------:R-:W-:Y:S01]  /*13920*/  FADD.FTZ R236, R236, R157 ;  /* 0x0000009decec7221 */ /* 0x000fe20000010000 */
[----:B------:R-:W-:Y:S03]  /*13930*/  FADD.FTZ R0, R137, R0 ;  /* 0x0000000089007221 */ /* 0x000fe60000010000 */
[----:B------:R-:W-:Y:S01]  /*13940*/  FADD.FTZ R155, R155, R236 ;  /* 0x000000ec9b9b7221 */ /* 0x000fe20000010000 */
[----:B------:R-:W-:Y:S01]  /*13950*/  FADD.FTZ R135, R135, R0 ;  /* 0x0000000087877221 */ /* 0x000fe20000010000 */
[----:B------:R-:W-:Y:S02]  /*13960*/  IMAD.MOV.U32 R0, RZ, RZ, R134 ;  /* 0x000000ffff007224 */ /* 0x000fe400078e0086 */
[----:B------:R-:W-:Y:S01]  /*13970*/  FADD.FTZ R237, R160, R155 ;  /* 0x0000009ba0ed7221 */ /* 0x000fe20000010000 */
[----:B------:R-:W-:Y:S01]  /*13980*/  FADD.FTZ R235, R158, R135 ;  /* 0x000000879eeb7221 */ /* 0x000fe20000010000 */
[----:B------:R-:W-:Y:S06]  /*13990*/  @P0 BRA `(.L_x_2228) ;  /* 0xffffffa400840947 */ /* 0x000fec000383ffff */
.L_x_2221:
[----:B------:R1:W5:Y:S01]  /*139a0*/  LD.E R7, desc[UR4][R2.64+0xd8] ;  /* 0x0000d80402077980 */ /* 0x000362000c101900 */
[----:B------:R-:W-:Y:S01]  /*139b0*/  UMOV UR6, 0xffffffff ;  /* 0xffffffff00067882 */ /* 0x000fe20000000000 */
[----:B------:R-:W-:Y:S02]  /*139c0*/  MOV R6, 0x20 ;  /* 0x0000002000067802 */ /* 0x000fe40000000f00 */
        /* <DEDUP_REMOVED lines=8> */
.L_x_2244:
        /* <DEDUP_REMOVED lines=16> */
[C---:B------:R-:W-:Y:S01]  /*13b50*/  FMUL.FTZ R129, R4.reuse, R129 ;  /* 0x0000008104817220 */ /* 0x040fe20000410000 */
[----:B---3--:R-:W-:Y:S01]  /*13b60*/  FSEL R9, R9, 1, P0 ;  /* 0x3f80000009097808 */ /* 0x008fe20000000000 */
        /* <DEDUP_REMOVED lines=8> */
[----:B------:R-:W-:Y:S01]  /*13bf0*/  FMUL.FTZ R121, R4, R121 ;  /* 0x0000007904797220 */ /* 0x000fe20000410000 */
[C---:B------:R-:W-:Y:S01]  /*13c00*/  FMUL.FTZ R122, R9.reuse, R122 ;  /* 0x0000007a097a7220 */ /* 0x040fe20000410000 */
[C---:B------:R-:W-:Y:S01]  /*13c10*/  FMUL.FTZ R123, R9.reuse, R123 ;  /* 0x0000007b097b7220 */ /* 0x040fe20000410000 */
[----:B------:R-:W-:Y:S01]  /*13c20*/  SEL R0, R0, 0xfffffff0, !P2 ;  /* 0xfffffff000007807 */ /* 0x000fe20005000000 */
[C---:B------:R-:W-:Y:S01]  /*13c30*/  FMUL.FTZ R116, R4.reuse, R116 ;  /* 0x0000007404747220 */ /* 0x040fe20000410000 */
[C---:B------:R-:W-:Y:S01]  /*13c40*/  FMUL.FTZ R117, R4.reuse, R117 ;  /* 0x0000007504757220 */ /* 0x040fe20000410000 */
[C---:B------:R-:W-:Y:S01]  /*13c50*/  FMUL.FTZ R118, R9.reuse, R118 ;  /* 0x0000007609767220 */ /* 0x040fe20000410000 */
[----:B------:R-:W-:Y:S01]  /*13c60*/  FMUL.FTZ R119, R9, R119 ;  /* 0x0000007709777220 */ /* 0x000fe20000410000 */
[----:B------:R-:W-:Y:S01]  /*13c70*/  IADD3 R13, PT, PT, R199, 0x40, RZ ;  /* 0x00000040c70d7810 */ /* 0x000fe20007ffe0ff */
[C---:B------:R-:W-:Y:S01]  /*13c80*/  FMUL.FTZ R112, R4.reuse, R112 ;  /* 0x0000007004707220 */ /* 0x040fe20000410000 */
[----:B------:R-:W-:Y:S01]  /*13c90*/  FMUL.FTZ R113, R4, R113 ;  /* 0x0000007104717220 */ /* 0x000fe20000410000 */
[C---:B------:R-:W-:Y:S01]  /*13ca0*/  FMUL.FTZ R114, R9.reuse, R114 ;  /* 0x0000007209727220 */ /* 0x040fe20000410000 */
[----:B------:R-:W-:Y:S01]  /*13cb0*/  FMUL.FTZ R115, R9, R115 ;  /* 0x0000007309737220 */ /* 0x000fe20000410000 */
[----:B------:R-:W-:Y:S01]  /*13cc0*/  IADD3 R11, PT, PT, R6, R199, RZ ;  /* 0x000000c7060b7210 */ /* 0x000fe20007ffe0ff */
[C---:B------:R-:W-:Y:S01]  /*13cd0*/  FMUL.FTZ R108, R4.reuse, R108 ;  /* 0x0000006c046c7220 */ /* 0x040fe20000410000 */
[----:B------:R-:W-:Y:S01]  /*13ce0*/  @P4 IADD3 R13, PT, PT, R199, -0x40, RZ ;  /* 0xffffffc0c70d4810 */ /* 0x000fe20007ffe0ff */
[C---:B------:R-:W-:Y:S01]  /*13cf0*/  FMUL.FTZ R109, R4.reuse, R109 ;  /* 0x0000006d046d7220 */ /* 0x040fe20000410000 */
[C---:B------:R-:W-:Y:S01]  /*13d00*/  FMUL.FTZ R110, R9.reuse, R110 ;  /* 0x0000006e096e7220 */ /* 0x040fe20000410000 */
[----:B------:R-:W-:Y:S01]  /*13d10*/  FMUL.FTZ R111, R9, R111 ;  /* 0x0000006f096f7220 */ /* 0x000fe20000410000 */
[----:B------:R-:W-:Y:S01]  /*13d20*/  F2FP.BF16.F32.PACK_AB R128, R129, R128 ;  /* 0x000000808180723e */ /* 0x000fe200000010ff */
[C---:B------:R-:W-:Y:S01]  /*13d30*/  FMUL.FTZ R104, R4.reuse, R104 ;  /* 0x0000006804687220 */ /* 0x040fe20000410000 */
[----:B------:R-:W-:Y:S01]  /*13d40*/  F2FP.BF16.F32.PACK_AB R130, R131, R130 ;  /* 0x000000828382723e */ /* 0x000fe200000010ff */
[C---:B------:R-:W-:Y:S01]  /*13d50*/  FMUL.FTZ R105, R4.reuse, R105 ;  /* 0x0000006904697220 */ /* 0x040fe20000410000 */
        /* <DEDUP_REMOVED lines=21> */
[----:B------:R-:W-:Y:S01]  /*13eb0*/  IADD3 R17, PT, PT, R6, R13, RZ ;  /* 0x0000000d06117210 */ /* 0x000fe20007ffe0ff */
        /* <DEDUP_REMOVED lines=8> */
[----:B------:R2:W-:Y:S01]  /*13f40*/  STS [R199], R128 ;  /* 0x00000080c7007388 */ /* 0x0005e20000000800 */
[----:B------:R-:W-:Y:S01]  /*13f50*/  F2FP.BF16.F32.PACK_AB R110, R111, R110 ;  /* 0x0000006e6f6e723e */ /* 0x000fe200000010ff */
[----:B------:R-:W-:Y:S01]  /*13f60*/  FMUL.FTZ R84, R4, R84 ;  /* 0x0000005404547220 */ /* 0x000fe20000410000 */
[----:B------:R-:W-:Y:S01]  /*13f70*/  IADD3 R19, PT, PT, R0, R13, RZ ;  /* 0x0000000d00137210 */ /* 0x000fe20007ffe0ff */
[----:B------:R2:W-:Y:S01]  /*13f80*/  STS [R199+0x400], R130 ;  /* 0x00040082c7007388 */ /* 0x0005e20000000800 */
[C---:B------:R-:W-:Y:S01]  /*13f90*/  FMUL.FTZ R85, R4.reuse, R85 ;  /* 0x0000005504557220 */ /* 0x040fe20000410000 */
[C---:B------:R-:W-:Y:S01]  /*13fa0*/  FMUL.FTZ R86, R9.reuse, R86 ;  /* 0x0000005609567220 */ /* 0x040fe20000410000 */
[----:B------:R-:W-:Y:S01]  /*13fb0*/  FMUL.FTZ R87, R9, R87 ;  /* 0x0000005709577220 */ /* 0x000fe20000410000 */
[----:B------:R-:W-:Y:S01]  /*13fc0*/  F2FP.BF16.F32.PACK_AB R104, R105, R104 ;  /* 0x000000686968723e */ /* 0x000fe200000010ff */
[----:B------:R2:W-:Y:S01]  /*13fd0*/  STS [R5], R124 ;  /* 0x0000007c05007388 */ /* 0x0005e20000000800 */
[----:B------:R-:W-:Y:S01]  /*13fe0*/  F2FP.BF16.F32.PACK_AB R106, R107, R106 ;  /* 0x0000006a6b6a723e */ /* 0x000fe200000010ff */
[C---:B------:R-:W-:Y:S01]  /*13ff0*/  FMUL.FTZ R80, R4.reuse, R80 ;  /* 0x0000005004507220 */ /* 0x040fe20000410000 */
[C---:B------:R-:W-:Y:S01]  /*14000*/  FMUL.FTZ R81, R4.reuse, R81 ;  /* 0x0000005104517220 */ /* 0x040fe20000410000 */
[----:B------:R2:W-:Y:S01]  /*14010*/  STS [R5+0x400], R126 ;  /* 0x0004007e05007388 */ /* 0x0005e20000000800 */
        /* <DEDUP_REMOVED lines=24> */
[----:B------:R-:W-:Y:S01]  /*141a0*/  FMUL.FTZ R69, R4, R69 ;  /* 0x0000004504457220 */ /* 0x000fe20000410000 */
[----:B------:R2:W-:Y:S01]  /*141b0*/  STS [R13+0x400], R114 ;  /* 0x000400720d007388 */ /* 0x0005e20000000800 */
[----:B------:R-:W-:Y:S01]  /*141c0*/  FMUL.FTZ R9, R9, R71 ;  /* 0x0000004709097220 */ /* 0x000fe20000410000 */
[----:B------:R-:W-:-:S02]  /*141d0*/  F2FP.BF16.F32.PACK_AB R88, R89, R88 ;  /* 0x000000585958723e */ /* 0x000fc400000010ff */
[----:B------:R-:W-:Y:S01]  /*141e0*/  F2FP.BF16.F32.PACK_AB R90, R91, R90 ;  /* 0x0000005a5b5a723e */ /* 0x000fe200000010ff */
[----:B------:R2:W-:Y:S01]  /*141f0*/  STS [R19], R108 ;  /* 0x0000006c13007388 */ /* 0x0005e20000000800 */
[----:B------:R-:W-:Y:S02]  /*14200*/  F2FP.BF16.F32.PACK_AB R84, R85, R84 ;  /* 0x000000545554723e */ /* 0x000fe400000010ff */
[----:B------:R-:W-:Y:S01]  /*14210*/  F2FP.BF16.F32.PACK_AB R86, R87, R86 ;  /* 0x000000565756723e */ /* 0x000fe200000010ff */
[----:B------:R2:W-:Y:S01]  /*14220*/  STS [R19+0x400], R110 ;  /* 0x0004006e13007388 */ /* 0x0005e20000000800 */
[----:B------:R-:W-:Y:S02]  /*14230*/  F2FP.BF16.F32.PACK_AB R80, R81, R80 ;  /* 0x000000505150723e */ /* 0x000fe400000010ff */
[----:B------:R-:W-:Y:S01]  /*14240*/  F2FP.BF16.F32.PACK_AB R82, R83, R82 ;  /* 0x000000525352723e */ /* 0x000fe200000010ff */
[----:B------:R2:W-:Y:S01]  /*14250*/  STS [R17], R104 ;  /* 0x0000006811007388 */ /* 0x0005e20000000800 */
[----:B------:R-:W-:-:S02]  /*14260*/  F2FP.BF16.F32.PACK_AB R76, R77, R76 ;  /* 0x0000004c4d4c723e */ /* 0x000fc400000010ff */
[----:B------:R-:W-:Y:S01]  /*14270*/  F2FP.BF16.F32.PACK_AB R78, R79, R78 ;  /* 0x0000004e4f4e723e */ /* 0x000fe200000010ff */
[----:B------:R2:W-:Y:S01]  /*14280*/  STS [R17+0x400], R106 ;  /* 0x0004006a11007388 */ /* 0x0005e20000000800 */
[----:B------:R-:W-:Y:S02]  /*14290*/  F2FP.BF16.F32.PACK_AB R72, R73, R72 ;  /* 0x000000484948723e */ /* 0x000fe400000010ff */
[----:B------:R-:W-:Y:S01]  /*142a0*/  F2FP.BF16.F32.PACK_AB R74, R75, R74 ;  /* 0x0000004a4b4a723e */ /* 0x000fe200000010ff */
[----:B------:R2:W-:Y:S01]  /*142b0*/  STS [R21], R100 ;  /* 0x0000006415007388 */ /* 0x0005e20000000800 */
[----:B------:R-:W-:Y:S02]  /*142c0*/  F2FP.BF16.F32.PACK_AB R68, R69, R68 ;  /* 0x000000444544723e */ /* 0x000fe400000010ff */
[----:B------:R-:W-:Y:S01]  /*142d0*/  F2FP.BF16.F32.PACK_AB R9, R9, R70 ;  /* 0x000000460909723e */ /* 0x000fe200000010ff */
        /* <DEDUP_REMOVED lines=17> */
[----:B------:R-:W3:Y:S01]  /*143f0*/  LD.E.U8 R0, desc[UR4][R2.64+0x1c8] ;  /* 0x0001c80402007980 */ /* 0x000ee2000c101100 */
[----:B------:R-:W-:-:S03]  /*14400*/  ISETP.NE.AND P4, PT, R228, -0x1, PT ;  /* 0xffffffffe400780c */ /* 0x000fc60003f85270 */
[----:B------:R-:W4:Y:S04]  /*14410*/  LD.E.64 R48, desc[UR4][R2.64+0x88] ;  /* 0x0000880402307980 */ /* 0x000f28000c101b00 */
[----:B------:R2:W5:Y:S06]  /*14420*/  LD.E.64 R44, desc[UR4][R2.64+0x90] ;  /* 0x00009004022c7980 */ /* 0x00056c000c101b00 */
[----:B------:R2:W5:Y:S01]  /*14430*/  @!P4 LD.E.64 R46, desc[UR4][R2.64+0x80] ;  /* 0x00008004022ec980 */ /* 0x000562000c101b00 */
[----:B---3--:R-:W-:-:S13]  /*14440*/  ISETP.NE.AND P2, PT, R0, RZ, PT ;  /* 0x000000ff0000720c */ /* 0x008fda0003f45270 */
[----:B------:R-:W3:Y:S04]  /*14450*/  @!P2 LD.E R4, desc[UR4][R2.64+0x60] ;  /* 0x000060040204a980 */ /* 0x000ee8000c101900 */
[----:B------:R-:W2:Y:S01]  /*14460*/  @!P2 LD.E R39, desc[UR4][R2.64+0xb4] ;  /* 0x0000b4040227a980 */ /* 0x000ea2000c101900 */
[----:B------:R-:W1:Y:S08]  /*14470*/  @P1 MUFU.LG2 R8, R8 ;  /* 0x0000000800081308 */ /* 0x000e700000000c00 */
[----:B------:R-:W1:Y:S01]  /*14480*/  @P0 MUFU.LG2 R10, R10 ;  /* 0x0000000a000a0308 */ /* 0x000e620000000c00 */
[----:B------:R-:W-:Y:S01]  /*14490*/  LOP3.LUT R198, R198, 0x30, RZ, 0xc0, !PT ;  /* 0x00000030c6c67812 */ /* 0x000fe200078ec0ff */
[----:B------:R-:W-:Y:S01]  /*144a0*/  BSSY.RECONVERGENT B0, `(.L_x_2230) ;  /* 0x0000013000007945 */ /* 0x000fe20003800200 */
[----:B------:R-:W-:Y:S01]  /*144b0*/  SHF.R.U32.HI R37, RZ, 0x2, R197 ;  /* 0x00000002ff257819 */ /* 0x000fe200000116c5 */
[-C--:B----4-:R-:W-:Y:S01]  /*144c0*/  @P4 IMAD R38, R49, R228.reuse, RZ ;  /* 0x000000e431264224 */ /* 0x090fe200078e02ff */
        /* <DEDUP_REMOVED lines=8> */
[----:B---3--:R-:W-:-:S04]  /*14550*/  @!P2 IMAD R4, R4, R222, R221 ;  /* 0x000000de0404a224 */ /* 0x008fc800078e02dd */
[----:B--2---:R-:W-:Y:S01]  /*14560*/  @!P2 IMAD R39, R4, R39, RZ ;  /* 0x000000270427a224 */ /* 0x004fe200078e02ff */
[----:B------:R-:W-:Y:S06]  /*14570*/  @!P2 BRA `(.L_x_2231) ;  /* 0x000000000014a947 */ /* 0x000fec0003800000 */
[----:B------:R-:W2:Y:S04]  /*14580*/  @!P4 LD.E R5, desc[UR4][R2.64+0xb4] ;  /* 0x0000b4040205c980 */ /* 0x000ea8000c101900 */
[----:B------:R-:W3:Y:S01]  /*14590*/  LD.E R4, desc[UR4][R2.64+0xd4] ;  /* 0x0000d40402047980 */ /* 0x000ee2000c101900 */
[----:B--2---:R-:W-:Y:S02]  /*145a0*/  @!P4 IMAD R228, R5, R222, RZ ;  /* 0x000000de05e4c224 */ /* 0x004fe400078e02ff */
[----:B---3--:R-:W-:-:S05]  /*145b0*/  IMAD R39, R4, R221, RZ ;  /* 0x000000dd04277224 */ /* 0x008fca00078e02ff */
[----:B------:R-:W-:Y:S02]  /*145c0*/  IADD3 R39, PT, PT, R39, R228, RZ ;  /* 0x000000e427277210 */ /* 0x000fe40007ffe0ff */
.L_x_2231:
[----:B------:R-:W-:Y:S05]  /*145d0*/  BSYNC.RECONVERGENT B0 ;  /* 0x0000000000007941 */ /* 0x000fea0003800200 */
.L_x_2230:
        /* <DEDUP_REMOVED lines=26> */
.L_x_2233:
[----:B------:R-:W-:Y:S05]  /*14780*/  BSYNC.RECONVERGENT B0 ;  /* 0x0000000000007941 */ /* 0x000fea0003800200 */
.L_x_2232:
[-C--:B-1----:R-:W-:Y:S01]  /*14790*/  @!P4 IMAD R0, R47, R222.reuse, RZ ;  /* 0x000000de2f00c224 */ /* 0x082fe200078e02ff */
[----:B------:R1:W5:Y:S01]  /*147a0*/  LD.E R2, desc[UR4][R2.64+0xc0] ;  /* 0x0000c00402027980 */ /* 0x000362000c101900 */
[----:B------:R-:W-:Y:S01]  /*147b0*/  @!P4 IMAD.WIDE.U32 R42, R46, R222, RZ ;  /* 0x000000de2e2ac225 */ /* 0x000fe200078e00ff */
[----:B------:R-:W-:Y:S01]  /*147c0*/  SHF.R.U32.HI R197, RZ, 0x3, R197 ;  /* 0x00000003ffc57819 */ /* 0x000fe200000116c5 */
[----:B------:R-:W-:Y:S01]  /*147d0*/  BSSY.RECONVERGENT B0, `(.L_x_2234) ;  /* 0x000001f000007945 */ /* 0x000fe20003800200 */
[----:B------:R-:W-:Y:S01]  /*147e0*/  @P4 MOV R42, R50 ;  /* 0x00000032002a4202 */ /* 0x000fe20000000f00 */
[-C--:B------:R-:W-:Y:S01]  /*147f0*/  IMAD.WIDE.U32 R46, R44, R221.reuse, RZ ;  /* 0x000000dd2c2e7225 */ /* 0x080fe200078e00ff */
[----:B------:R-:W-:Y:S02]  /*14800*/  @!P4 IADD3 R36, PT, PT, R43, R0, RZ ;  /* 0x000000002b24c210 */ /* 0x000fe40007ffe0ff */
[----:B------:R-:W-:Y:S01]  /*14810*/  ISETP.GE.AND P3, PT, R197, R208, PT ;  /* 0x000000d0c500720c */ /* 0x000fe20003f66270 */
[----:B------:R-:W-:Y:S01]  /*14820*/  IMAD R0, R45, R221, RZ ;  /* 0x000000dd2d007224 */ /* 0x000fe200078e02ff */
[----:B------:R-:W-:Y:S01]  /*14830*/  MOV R45, RZ ;  /* 0x000000ff002d7202 */ /* 0x000fe20000000f00 */
[----:B------:R-:W-:-:S02]  /*14840*/  IMAD.MOV.U32 R44, RZ, RZ, R196 ;  /* 0x000000ffff2c7224 */ /* 0x000fc400078e00c4 */
[----:B------:R-:W-:Y:S01]  /*14850*/  VIADD R39, R197, 0x10 ;  /* 0x00000010c5277836 */ /* 0x000fe20000000000 */
[----:B------:R-:W-:Y:S01]  /*14860*/  IADD3 R0, PT, PT, R47, R0, RZ ;  /* 0x000000002f007210 */ /* 0x000fe20007ffe0ff */
[----:B------:R-:W-:-:S03]  /*14870*/  IMAD.WIDE.U32 R44, R40, R48, R44 ;  /* 0x00000030282c7225 */ /* 0x000fc600078e002c */
[----:B------:R-:W-:Y:S01]  /*14880*/  ISETP.GE.AND P2, PT, R39, R208, PT ;  /* 0x000000d02700720c */ /* 0x000fe20003f46270 */
[----:B------:R-:W-:Y:S02]  /*14890*/  IMAD R40, R49, R40, RZ ;  /* 0x0000002831287224 */ /* 0x000fe400078e02ff */
[----:B------:R-:W-:Y:S02]  /*148a0*/  VIADD R37, R197, 0x20 ;  /* 0x00000020c5257836 */ /* 0x000fe40000000000 */
[----:B------:R-:W-:Y:S01]  /*148b0*/  @P4 IMAD.IADD R36, R51, 0x1, R38 ;  /* 0x0000000133244824 */ /* 0x000fe200078e0226 */
[----:B------:R-:W-:Y:S01]  /*148c0*/  IADD3 R42, P5, P4, R46, R44, R42 ;  /* 0x0000002c2e2a7210 */ /* 0x000fe20007cbe02a */
[----:B-1----:R-:W-:Y:S01]  /*148d0*/  VIADD R3, R197, 0x30 ;  /* 0x00000030c5037836 */ /* 0x002fe20000000000 */
[----:B------:R-:W-:-:S04]  /*148e0*/  ISETP.GE.AND P1, PT, R37, R208, PT ;  /* 0x000000d02500720c */ /* 0x000fc80003f26270 */
        /* <DEDUP_REMOVED lines=13> */
.L_x_2235:
[----:B------:R-:W-:Y:S05]  /*149c0*/  BSYNC.RECONVERGENT B0 ;  /* 0x0000000000007941 */ /* 0x000fea0003800200 */
.L_x_2234:
        /* <DEDUP_REMOVED lines=16> */
.L_x_2237:
[----:B------:R-:W-:Y:S05]  /*14ad0*/  BSYNC.RECONVERGENT B0 ;  /* 0x0000000000007941 */ /* 0x000fea0003800200 */
.L_x_2236:
        /* <DEDUP_REMOVED lines=16> */
.L_x_2239:
[----:B------:R-:W-:Y:S05]  /*14be0*/  BSYNC.RECONVERGENT B0 ;  /* 0x0000000000007941 */ /* 0x000fea0003800200 */
.L_x_2238:
[----:B------:R-:W-:-:S04]  /*14bf0*/  MOV R221, 0x0 ;  /* 0x0000000000dd7802 */ /* 0x000fc80000000f00 */
[----:B-12345:R-:W-:Y:S05]  /*14c00*/  @P0 RET.REL.NODEC R220 `(_ZN5flash24flash_fwd_splitkv_kernelI23Flash_fwd_kernel_traitsILi128ELi64ELi128ELi4ELb0ELb0EN7cutlass10bfloat16_tE19Flash_kernel_traitsILi128ELi64ELi128ELi4ES3_EELb0ELb1ELb0ELb0ELb0ELb0ELb0ELb0EEEvNS_16Flash_fwd_paramsE) ;  /* 0xfffffeb0dcfc0950 */ /* 0x03efea0003c3ffff */
        /* <DEDUP_REMOVED lines=14> */
[----:B-1----:R-:W-:Y:S05]  /*14cf0*/  @P0 RET.REL.NODEC R220 `(_ZN5flash24flash_fwd_splitkv_kernelI23Flash_fwd_kernel_traitsILi128ELi64ELi128ELi4ELb0ELb0EN7cutlass10bfloat16_tE19Flash_kernel_traitsILi128ELi64ELi128ELi4ES3_EELb0ELb1ELb0ELb0ELb0ELb0ELb0ELb0EEEvNS_16Flash_fwd_paramsE) ;  /* 0xfffffeb0dcc00950 */ /* 0x002fea0003c3ffff */
[----:B------:R-:W-:Y:S01]  /*14d00*/  MOV R221, 0x0 ;  /* 0x0000000000dd7802 */ /* 0x000fe20000000f00 */
[----:B------:R1:W-:Y:S03]  /*14d10*/  ST.E.128 desc[UR4][R6.64+0x80], R32 ;  /* 0x0000802006007985 */ /* 0x0003e6000c101d04 */
[----:B-1----:R-:W-:Y:S05]  /*14d20*/  RET.REL.NODEC R220 `(_ZN5flash24flash_fwd_splitkv_kernelI23Flash_fwd_kernel_traitsILi128ELi64ELi128ELi4ELb0ELb0EN7cutlass10bfloat16_tE19Flash_kernel_traitsILi128ELi64ELi128ELi4ES3_EELb0ELb1ELb0ELb0ELb0ELb0ELb0ELb0EEEvNS_16Flash_fwd_paramsE) ;  /* 0xfffffeb0dcb47950 */ /* 0x002fea0003c3ffff */
.L_x_2229:
[----:B------:R-:W-:Y:S01]  /*14d30*/  MOV R5, 0x2 ;  /* 0x0000000200057802 */ /* 0x000fe20000000f00 */
[----:B------:R-:W-:Y:S01]  /*14d40*/  IMAD.MOV.U32 R0, RZ, RZ, 0x1f ;  /* 0x0000001fff007424 */ /* 0x000fe200078e00ff */
[----:B------:R-:W-:-:S07]  /*14d50*/  MOV R4, 0xffffffff ;  /* 0xffffffff00047802 */ /* 0x000fce0000000f00 */
[----:B-1---5:R-:W-:Y:S05]  /*14d60*/  WARPSYNC.COLLECTIVE R4, `(.L_x_2240) ;  /* 0x0000000004087348 */ /* 0x022fea0003c00000 */
[----:B------:R2:W3:Y:S02]  /*14d70*/  SHFL.BFLY P0, R11, R237, R5, R0 ;  /* 0x0c000005ed0b7389 */ /* 0x0004e40000000000 */
[----:B-123-5:R-:W-:Y:S05]  /*14d80*/  ENDCOLLECTIVE ;  /* 0x000000000000791b */ /* 0x02efea0003800000 */
.L_x_2240:
[----:B------:R-:W-:Y:S02]  /*14d90*/  IMAD.MOV.U32 R8, RZ, RZ, R11 ;  /* 0x000000ffff087224 */ /* 0x000fe400078e000b */
[----:B------:R-:W-:Y:S02]  /*14da0*/  IMAD.MOV.U32 R5, RZ, RZ, 0x1 ;  /* 0x00000001ff057424 */ /* 0x000fe400078e00ff */
[----:B------:R-:W-:-:S05]  /*14db0*/  FADD.FTZ R9, R8, R237 ;  /* 0x000000ed08097221 */ /* 0x000fca0000010000 */
[----:B------:R-:W-:-:S07]  /*14dc0*/  MOV R237, R9 ;  /* 0x0000000900ed7202 */ /* 0x000fce0000000f00 */
[----:B------:R-:W-:Y:S05]  /*14dd0*/  WARPSYNC.COLLECTIVE R4, `(.L_x_2241) ;  /* 0x0000000004087348 */ /* 0x000fea0003c00000 */
[----:B------:R1:W2:Y:S02]  /*14de0*/  SHFL.BFLY P0, R11, R237, R5, R0 ;  /* 0x0c000005ed0b7389 */ /* 0x0002a40000000000 */
[----:B-12---:R-:W-:Y:S05]  /*14df0*/  ENDCOLLECTIVE ;  /* 0x000000000000791b */ /* 0x006fea0003800000 */
.L_x_2241:
[----:B------:R-:W-:Y:S01]  /*14e00*/  MOV R237, R235 ;  /* 0x000000eb00ed7202 */ /* 0x000fe20000000f00 */
[----:B------:R-:W-:Y:S01]  /*14e10*/  IMAD.MOV.U32 R5, RZ, RZ, 0x2 ;  /* 0x00000002ff057424 */ /* 0x000fe200078e00ff */
[----:B------:R-:W-:-:S07]  /*14e20*/  MOV R8, R11 ;  /* 0x0000000b00087202 */ /* 0x000fce0000000f00 */
[----:B------:R-:W-:Y:S05]  /*14e30*/  WARPSYNC.COLLECTIVE R4, `(.L_x_2242) ;  /* 0x0000000004087348 */ /* 0x000fea0003c00000 */
[----:B------:R1:W2:Y:S02]  /*14e40*/  SHFL.BFLY P0, R11, R237, R5, R0 ;  /* 0x0c000005ed0b7389 */ /* 0x0002a40000000000 */
[----:B-12---:R-:W-:Y:S05]  /*14e50*/  ENDCOLLECTIVE ;  /* 0x000000000000791b */ /* 0x006fea0003800000 */
.L_x_2242:
[----:B------:R-:W-:Y:S01]  /*14e60*/  FADD.FTZ R8, R9, R8 ;  /* 0x0000000809087221 */ /* 0x000fe20000010000 */
[----:B------:R-:W-:Y:S01]  /*14e70*/  FADD.FTZ R10, R11, R235 ;  /* 0x000000eb0b0a7221 */ /* 0x000fe20000010000 */
[----:B------:R-:W-:-:S04]  /*14e80*/  MOV R5, 0x1 ;  /* 0x0000000100057802 */ /* 0x000fc80000000f00 */
[----:B------:R-:W-:-:S07]  /*14e90*/  MOV R237, R10 ;  /* 0x0000000a00ed7202 */ /* 0x000fce0000000f00 */
[----:B------:R-:W-:Y:S05]  /*14ea0*/  WARPSYNC.COLLECTIVE R4, `(.L_x_2243) ;  /* 0x0000000004087348 */ /* 0x000fea0003c00000 */
[----:B------:R1:W2:Y:S02]  /*14eb0*/  SHFL.BFLY P0, R11, R237, R5, R0 ;  /* 0x0c000005ed0b7389 */ /* 0x0002a40000000000 */
[----:B-12---:R-:W-:Y:S05]  /*14ec0*/  ENDCOLLECTIVE ;  /* 0x000000000000791b */ /* 0x006fea0003800000 */
.L_x_2243:
[----:B------:R-:W-:Y:S05]  /*14ed0*/  BRA `(.L_x_2244) ;  /* 0xffffffe800dc7947 */ /* 0x000fea000383ffff */
.L_x_2245:
        /* <DEDUP_REMOVED lines=10> */
.L_x_14874:


//--------------------- .text._ZN5flash24flash_fwd_splitkv_kernelI23Flash_fwd_kernel_traitsILi128ELi64ELi128ELi4ELb0ELb0EN7cutlass10bfloat16_tE19Flash_kernel_traitsILi128ELi64ELi128ELi4ES3_EELb0ELb1ELb0ELb0ELb0ELb1ELb0ELb0EEEvNS_16Flash_fwd_paramsE --------------------------
	.section	.text._ZN5flash24flash_fwd_splitkv_kernelI23Flash_fwd_kernel_traitsILi128ELi64ELi128ELi4ELb0ELb0EN7cutlass10bfloat16_tE19Flash_kernel_traitsILi128ELi64ELi128ELi4ES3_EELb0ELb1ELb0ELb0ELb0ELb1ELb0ELb0EEEvNS_16Flash_fwd_paramsE,"ax",@progbits
	.align	128
        .global         _ZN5flash24flash_fwd_splitkv_kernelI23Flash_fwd_kernel_traitsILi128ELi64ELi128ELi4ELb0ELb0EN7cutlass10bfloat16_tE19Flash_kernel_traitsILi128ELi64ELi128ELi4ES3_EELb0ELb1ELb0ELb0ELb0ELb1ELb0ELb0EEEvNS_16Flash_fwd_paramsE
        .type           _ZN5flash24flash_fwd_splitkv_kernelI23Flash_fwd_kernel_traitsILi128ELi64ELi128ELi4ELb0ELb0EN7cutlass10bfloat16_tE19Flash_kernel_traitsILi128ELi64ELi128ELi4ES3_EELb0ELb1ELb0ELb0ELb0ELb1ELb0ELb0EEEvNS_16Flash_fwd_paramsE,@function
        .size           _ZN5flash24flash_fwd_splitkv_kernelI23Flash_fwd_kernel_traitsILi128ELi64ELi128ELi4ELb0ELb0EN7cutlass10bfloat16_tE19Flash_kernel_traitsILi128ELi64ELi128ELi4ES3_EELb0ELb1ELb0ELb0ELb0ELb1ELb0ELb0EEEvNS_16Flash_fwd_paramsE,(.L_x_14875 - _ZN5flash24flash_fwd_splitkv_kernelI23Flash_fwd_kernel_traitsILi128ELi64ELi128ELi4ELb0ELb0EN7cutlass10bfloat16_tE19Flash_kernel_traitsILi128ELi64ELi128ELi4ES3_EELb0ELb1ELb0ELb0ELb0ELb1ELb0ELb0EEEvNS_16Flash_fwd_paramsE)
        .other          _ZN5flash24flash_fwd_splitkv_kernelI23Flash_fwd_kernel_traitsILi128ELi64ELi128ELi4ELb0ELb0EN7cutlass10bfloat16_tE19Flash_kernel_traitsILi128ELi64ELi128ELi4ES3_EELb0ELb1ELb0ELb0ELb0ELb1ELb0ELb0EEEvNS_16Flash_fwd_paramsE,@"STO_CUDA_ENTRY STV_DEFAULT"
_ZN5flash24flash_fwd_splitkv_kernelI23Flash_fwd_kernel_traitsILi128ELi64ELi128ELi4ELb0ELb0EN7cutlass10bfloat16_tE19Flash_kernel_traitsILi128ELi64ELi128ELi4ES3_EELb0ELb1ELb0ELb0ELb0ELb1ELb0ELb0EEEvNS_16Flash_fwd_paramsE:
.text._ZN5flash24flash_fwd_splitkv_kernelI23Flash_fwd_kernel_traitsILi128ELi64ELi128ELi4ELb0ELb0EN7cutlass10bfloat16_tE19Flash_kernel_traitsILi128ELi64ELi128ELi4ES3_EELb0ELb1ELb0ELb0ELb0ELb1ELb0ELb0EEEvNS_16Flash_fwd_paramsE:
[----:B------:R-:W-:Y:S01]  /*0000*/  LDC R1, c[0x0][0x37c] ;  /* 0x0000df00ff017b82 */ /* 0x000fe20000000800 */
[----:B------:R-:W1:Y:S07]  /*0010*/  S2R R235, SR_CTAID.X ;  /* 0x0000000000eb7919 */ /* 0x000e6e0000002500 */
[----:B------:R-:W2:Y:S01]  /*0020*/  LDC.64 R2, c[0x0][0x348] ;  /* 0x0000d200ff027b82 */ /* 0x000ea20000000a00 */
[----:B------:R-:W-:Y:S01]  /*0030*/  BSSY.RECONVERGENT B3, `(.L_x_2246) ;  /* 0x0000005000037945 */ /* 0x000fe20003800200 */
[----:B------:R-:W-:Y:S01]  /*0040*/  MOV R232, 0x80 ;  /* 0x0000008000e87802 */ /* 0x000fe20000000f00 */
[----:B------:R-:W3:Y:S01]  /*0050*/  S2R R234, SR_CTAID.Y ;  /* 0x0000000000ea7919 */ /* 0x000ee20000002600 */
[----:B------:R-:W4:Y:S05]  /*0060*/  S2R R233, SR_CTAID.Z ;  /* 0x0000000000e97919 */ /* 0x000f2a0000002700 */
[----:B-1234-:R-:W-:Y:S05]  /*0070*/  CALL.REL.NOINC `($_ZN5flash24flash_fwd_splitkv_kernelI23Flash_fwd_kernel_traitsILi128ELi64ELi128ELi4ELb0ELb0EN7cutlass10bfloat16_tE19Flash_kernel_traitsILi128ELi64ELi128ELi4ES3_EELb0ELb1ELb0ELb0ELb0ELb1ELb0ELb0EEEvNS_16Flash_fwd_paramsE$_ZN5flash30compute_attn_1rowblock_splitkvI23Flash_fwd_kernel_traitsILi128ELi64ELi128ELi4ELb0ELb0EN7cutlass10bfloat16_tE19Flash_kernel_traitsILi128ELi64ELi128ELi4ES3_EELb0ELb1ELb0ELb0ELb0ELb1ELb0ELb0ENS_16Flash_fwd_paramsEEEvRKT8_iiiii) ;  /* 0x0000000000087944 */ /* 0x01efea0003c00000 */
[----:B------:R-:W-:Y:S05]  /*0080*/  BSYNC.RECONVERGENT B3 ;  /* 0x0000000000037941 */ /* 0x000fea0003800200 */
.L_x_2246:
[----:B------:R-:W-:Y:S05]  /*0090*/  EXIT ;  /* 0x000000000000794d */ /* 0x000fea0003800000 */
        .type           $_ZN5flash24flash_fwd_splitkv_kernelI23Flash_fwd_kernel_traitsILi128ELi64ELi128ELi4ELb0ELb0EN7cutlass10bfloat16_tE19Flash_kernel_traitsILi128ELi64ELi128ELi4ES3_EELb0ELb1ELb0ELb0ELb0ELb1ELb0ELb0EEEvNS_16Flash_fwd_paramsE$_ZN5flash30compute_attn_1rowblock_splitkvI23Flash_fwd_kernel_traitsILi128ELi64ELi128ELi4ELb0ELb0EN7cutlass10bfloat16_tE19Flash_kernel_traitsILi128ELi64ELi128ELi4ES3_EELb0ELb1ELb0ELb0ELb0ELb1ELb0ELb0ENS_16Flash_fwd_paramsEEEvRKT8_iiiii,@function
        .size           $_ZN5flash24flash_fwd_splitkv_kernelI23Flash_fwd_kernel_traitsILi128ELi64ELi128ELi4ELb0ELb0EN7cutlass10bfloat16_tE19Flash_kernel_traitsILi128ELi64ELi128ELi4ES3_EELb0ELb1ELb0ELb0ELb0ELb1ELb0ELb0EEEvNS_16Flash_fwd_paramsE$_ZN5flash30compute_attn_1rowblock_splitkvI23Flash_fwd_kernel_traitsILi128ELi64ELi128ELi4ELb0ELb0EN7cutlass10bfloat16_tE19Flash_kernel_traitsILi128ELi64ELi128ELi4ES3_EELb0ELb1ELb0ELb0ELb0ELb1ELb0ELb0ENS_16Flash_fwd_paramsEEEvRKT8_iiiii,(.L_x_14875 - $_ZN5flash24flash_fwd_splitkv_kernelI23Flash_fwd_kernel_traitsILi128ELi64ELi128ELi4ELb0ELb0EN7cutlass10bfloat16_tE19Flash_kernel_traitsILi128ELi64ELi128ELi4ES3_EELb0ELb1ELb0ELb0ELb0ELb1ELb0ELb0EEEvNS_16Flash_fwd_paramsE$_ZN5flash30compute_attn_1rowblock_splitkvI23Flash_fwd_kernel_traitsILi128ELi64ELi128ELi4ELb0ELb0EN7cutlass10bfloat16_tE19Flash_kernel_traitsILi128ELi64ELi128ELi4ES3_EELb0ELb1ELb0ELb0ELb0ELb1ELb0ELb0ENS_16Flash_fwd_paramsEEEvRKT8_iiiii)
$_ZN5flash24flash_fwd_splitkv_kernelI23Flash_fwd_kernel_traitsILi128ELi64ELi128ELi4ELb0ELb0EN7cutlass10bfloat16_tE19Flash_kernel_traitsILi128ELi64ELi128ELi4ES3_EELb0ELb1ELb0ELb0ELb0ELb1ELb0ELb0EEEvNS_16Flash_fwd_paramsE$_ZN5flash30compute_attn_1rowblock_splitkvI23Flash_fwd_kernel_traitsILi128ELi64ELi128ELi4ELb0ELb0EN7cutlass10bfloat16_tE19Flash_kernel_traitsILi128ELi64ELi128ELi4ES3_EELb0ELb1ELb0ELb0ELb0ELb1ELb0ELb0ENS_16Flash_fwd_paramsEEEvRKT8_iiiii:
        /* <DEDUP_REMOVED lines=22> */
[----:B------:R-:W-:Y:S01]  /*0200*/  ISETP.NE.AND.EX P2, PT, R11, RZ, PT, P2 ;  /* 0x000000ff0b00720c */ /* 0x000fe20003f45320 */
[----:B------:R-:W-:-:S06]  /*0210*/  IMAD.MOV.U32 R14, RZ, RZ, RZ ;  /* 0x000000ffff0e7224 */ /* 0x000fcc00078e00ff */
[----:B------:R-:W-:-:S05]  /*0220*/  @P1 IADD3 R12, P0, PT, R12, R6, RZ ;  /* 0x000000060c0c1210 */ /* 0x000fca0007f1e0ff */
        /* <DEDUP_REMOVED lines=13> */
.L_x_2248:
[----:B------:R-:W-:Y:S05]  /*0300*/  BSYNC.RECONVERGENT B0 ;  /* 0x0000000000007941 */ /* 0x000fea0003800200 */
.L_x_2247:
[----:B------:R-:W-:Y:S04]  /*0310*/  BSSY.RECONVERGENT B0, `(.L_x_2249) ;  /* 0x0000007000007945 */ /* 0x000fe80003800200 */
[----:B------:R-:W-:Y:S05]  /*0320*/  @!P3 BRA `(.L_x_2250) ;  /* 0x000000000014b947 */ /* 0x000fea0003800000 */
[----:B------:R-:W3:Y:S02]  /*0330*/  LD.E.U8 R0, desc[UR4][R2.64+0x1b2] ;  /* 0x0001b20402007980 */ /* 0x000ee4000c101100 */
[----:B---3--:R-:W-:-:S13]  /*0340*/  ISETP.NE.AND P1, PT, R0, RZ, PT ;  /* 0x000000ff0000720c */ /* 0x008fda0003f25270 */
[----:B------:R-:W3:Y:S02]  /*0350*/  @P1 LD.E R0, desc[UR4][R10.64+0x4] ;  /* 0x000004040a001980 */ /* 0x000ee4000c101900 */
[----:B---3-5:R-:W-:-:S06]  /*0360*/  @P1 IADD3 R127, PT, PT, R0, -R15, RZ ;  /* 0x8000000f007f1210 */ /* 0x028fcc0007ffe0ff */
[----:B------:R3:W5:Y:S02]  /*0370*/  @!P1 LD.E R127, desc[UR4][R10.64] ;  /* 0x000000040a7f9980 */ /* 0x000764000c101900 */
.L_x_2250:
[----:B------:R-:W-:Y:S05]  /*0380*/  BSYNC.RECONVERGENT B0 ;  /* 0x0000000000007941 */ /* 0x000fea0003800200 */
.L_x_2249:
        /* <DEDUP_REMOVED lines=8> */
.L_x_2252:
[----:B------:R-:W4:Y:S01]  /*0410*/  LD.E.64 R8, desc[UR4][R2.64+0x108] ;  /* 0x0001080402087980 */ /* 0x000f22000c101b00 */
[----:B------:R-:W-:Y:S01]  /*0420*/  BSSY.RECONVERGENT B0, `(.L_x_2254) ;  /* 0x0000006000007945 */ /* 0x000fe20003800200 */
[----:B------:R-:W-:Y:S01]  /*0430*/  IMAD.MOV.U32 R0, RZ, RZ, RZ ;  /* 0x000000ffff007224 */ /* 0x000fe200078e00ff */
[----:B----4-:R-:W-:-:S04]  /*0440*/  ISETP.NE.U32.AND P0, PT, R8, RZ, PT ;  /* 0x000000ff0800720c */ /* 0x010fc80003f05070 */
[----:B------:R-:W-:-:S13]  /*0450*/  ISETP.NE.AND.EX P0, PT, R9, RZ, PT, P0 ;  /* 0x000000ff0900720c */ /* 0x000fda0003f05300 */
[----:B------:R-:W-:Y:S05]  /*0460*/  @!P0 BRA `(.L_x_2255) ;  /* 0x0000000000048947 */ /* 0x000fea0003800000 */
[----:B------:R4:W5:Y:S02]  /*0470*/  LD.E R0, desc[UR4][R2.64+0xbc] ;  /* 0x0000bc0402007980 */ /* 0x000964000c101900 */
.L_x_2255:
[----:B------:R-:W-:Y:S05]  /*0480*/  BSYNC.RECONVERGENT B0 ;  /* 0x0000000000007941 */ /* 0x000fea0003800200 */
.L_x_2254:
[----:B-----5:R-:W-:Y:S02]  /*0490*/  IADD3 R127, PT, PT, R0, R127, -R14 ;  /* 0x0000007f007f7210 */ /* 0x020fe40007ffe80e */
.L_x_2253:
[----:B------:R-:W-:Y:S05]  /*04a0*/  BSYNC.RECONVERGENT B1 ;  /* 0x0000000000017941 */ /* 0x000fea0003800200 */
.L_x_2251:
[----:B------:R-:W-:Y:S01]  /*04b0*/  IMAD.SHL.U32 R5, R235, 0x40, RZ ;  /* 0x00000040eb057824 */ /* 0x000fe200078e00ff */
[----:B------:R-:W-:Y:S01]  /*04c0*/  MOV R8, R232 ;  /* 0x000000e800087202 */ /* 0x000fe20000000f00 */
[----:B------:R-:W-:-:S03]  /*04d0*/  IMAD.MOV.U32 R9, RZ, RZ, 0x0 ;  /* 0x00000000ff097424 */ /* 0x000fc600078e00ff */
[----:B------:R-:W-:-:S13]  /*04e0*/  ISETP.GT.AND P0, PT, R130, R5, PT ;  /* 0x000000058200720c */ /* 0x000fda0003f04270 */
[----:B-1234-:R-:W-:Y:S05]  /*04f0*/  @!P0 RET.REL.NODEC R8 `(_ZN5flash24flash_fwd_splitkv_kernelI23Flash_fwd_kernel_traitsILi128ELi64ELi128ELi4ELb0ELb0EN7cutlass10bfloat16_tE19Flash_kernel_traitsILi128ELi64ELi128ELi4ES3_EELb0ELb1ELb0ELb0ELb0ELb1ELb0ELb0EEEvNS_16Flash_fwd_paramsE) ;  /* 0xfffffff808c08950 */ /* 0x01efea0003c3ffff */
[----:B------:R-:W2:Y:S04]  /*0500*/  LD.E R7, desc[UR4][R2.64+0x188] ;  /* 0x0001880402077980 */ /* 0x000ea8000c101900 */
[----:B------:R-:W3:Y:S04]  /*0510*/  LD.E R11, desc[UR4][R2.64+0x184] ;  /* 0x00018404020b7980 */ /* 0x000ee8000c101900 */
[----:B------:R-:W4:Y:S01]  /*0520*/  LD.E R13, desc[UR4][R2.64+0xb8] ;  /* 0x0000b804020d7980 */ /* 0x000f22000c101900 */
[----:B------:R-:W-:Y:S02]  /*0530*/  VIADD R9, R127, 0x7f ;  /* 0x0000007f7f097836 */ /* 0x000fe40000000000 */
[----:B------:R-:W-:Y:S01]  /*0540*/  IMAD R0, R235, 0x40, -R130 ;  /* 0x00000040eb007824 */ /* 0x000fe200078e0a82 */
[----:B------:R-:W1:Y:S02]  /*0550*/  S2R R209, SR_TID.X ;  /* 0x0000000000d17919 */ /* 0x000e640000002100 */
[----:B------:R-:W-:-:S04]  /*0560*/  SHF.R.S32.HI R8, RZ, 0x1f, R9 ;  /* 0x0000001fff087819 */ /* 0x000fc80000011409 */
[----:B------:R-:W-:-:S04]  /*0570*/  LEA.HI R8, R8, R9, RZ, 0x7 ;  /* 0x0000000908087211 */ /* 0x000fc800078f38ff */
[----:B------:R-:W-:Y:S02]  /*0580*/  SHF.R.S32.HI R8, RZ, 0x7, R8 ;  /* 0x00000007ff087819 */ /* 0x000fe40000011408 */
        /* <DEDUP_REMOVED lines=8> */
[----:B------:R-:W-:-:S02]  /*0610*/  LEA.HI R12, R12, R13, RZ, 0x7 ;  /* 0x0000000d0c0c7211 */ /* 0x000fc400078f38ff */
[----:B------:R-:W-:Y:S02]  /*0620*/  LEA.HI R0, R0, R7, RZ, 0x7 ;  /* 0x0000000700007211 */ /* 0x000fe400078f38ff */
[----:B------:R-:W-:Y:S02]  /*0630*/  LEA.HI R10, R10, R11, RZ, 0x7 ;  /* 0x0000000b0a0a7211 */ /* 0x000fe400078f38ff */
[----:B------:R-:W-:Y:S02]  /*0640*/  SHF.R.S32.HI R7, RZ, 0x7, R12 ;  /* 0x00000007ff077819 */ /* 0x000fe4000001140c */
[----:B------:R-:W-:Y:S02]  /*0650*/  SHF.R.S32.HI R0, RZ, 0x7, R0 ;  /* 0x00000007ff007819 */ /* 0x000fe40000011400 */
[----:B------:R-:W-:Y:S02]  /*0660*/  SHF.R.S32.HI R10, RZ, 0x7, R10 ;  /* 0x00000007ff0a7819 */ /* 0x000fe4000001140a */
[----:B------:R-:W-:-:S02]  /*0670*/  VIMNMX3 R0, R7, R8, R0, PT ;  /* 0x000000080700720f */ /* 0x000fc40003800100 */
        /* <DEDUP_REMOVED lines=20> */
[----:B-1----:R-:W-:Y:S01]  /*07c0*/  IADD3 R3, PT, PT, R209, 0x20, RZ ;  /* 0x00000020d1037810 */ /* 0x002fe20007ffe0ff */
        /* <DEDUP_REMOVED lines=31> */
.L_x_2258:
[----:B------:R-:W-:Y:S05]  /*09c0*/  BSYNC.RECONVERGENT B0 ;  /* 0x0000000000007941 */ /* 0x000fea0003800200 */
.L_x_2257:
        /* <DEDUP_REMOVED lines=17> */
.L_x_2260:
[----:B------:R-:W-:Y:S05]  /*0ae0*/  BSYNC.RECONVERGENT B0 ;  /* 0x0000000000007941 */ /* 0x000fea0003800200 */
.L_x_2259:
        /* <DEDUP_REMOVED lines=20> */
.L_x_2262:
[----:B------:R-:W-:Y:S05]  /*0c30*/  BSYNC.RECONVERGENT B0 ;  /* 0x0000000000007941 */ /* 0x000fea0003800200 */
.L_x_2261:
        /* <DEDUP_REMOVED lines=25> */
.L_x_2264:
[----:B------:R-:W-:Y:S05]  /*0dd0*/  BSYNC.RECONVERGENT B0 ;  /* 0x0000000000007941 */ /* 0x000fea0003800200 */
.L_x_2263:
[----:B------:R-:W-:Y:S01]  /*0de0*/  MOV R233, 0x0 ;  /* 0x0000000000e97802 */ /* 0x000fe20000000f00 */
[----:B------:R-:W-:Y:S04]  /*0df0*/  @!P5 ST.E desc[UR4][R8.64], R3 ;  /* 0x000000030800d985 */ /* 0x000fe8000c101904 */
[----:B------:R-:W-:Y:S04]  /*0e00*/  @!P4 ST.E desc[UR4][R8.64+0x40], R2 ;  /* 0x000040020800c985 */ /* 0x000fe8000c101904 */
[----:B------:R1:W-:Y:S02]  /*0e10*/  @!P3 ST.E desc[UR4][R8.64+0x80], R0 ;  /* 0x000080000800b985 */ /* 0x0003e4000c101904 */
[----:B-12---:R-:W-:Y:S05]  /*0e20*/  @P6 RET.REL.NODEC R232 `(_ZN5flash24flash_fwd_splitkv_kernelI23Flash_fwd_kernel_traitsILi128ELi64ELi128ELi4ELb0ELb0EN7cutlass10bfloat16_tE19Flash_kernel_traitsILi128ELi64ELi128ELi4ES3_EELb0ELb1ELb0ELb0ELb0ELb1ELb0ELb0EEEvNS_16Flash_fwd_paramsE) ;  /* 0xfffffff0e8746950 */ /* 0x006fea0003c3ffff */
[----:B------:R-:W-:Y:S02]  /*0e30*/  MOV R3, 0x7f800000 ;  /* 0x7f80000000037802 */ /* 0x000fe40000000f00 */
[----:B------:R-:W-:-:S03]  /*0e40*/  MOV R233, 0x0 ;  /* 0x0000000000e97802 */ /* 0x000fc60000000f00 */
[----:B------:R1:W-:Y:S02]  /*0e50*/  ST.E desc[UR4][R8.64+0xc0], R3 ;  /* 0x0000c00308007985 */ /* 0x0003e4000c101904 */
[----:B-1----:R-:W-:Y:S05]  /*0e60*/  RET.REL.NODEC R232 `(_ZN5flash24flash_fwd_splitkv_kernelI23Flash_fwd_kernel_traitsILi128ELi64ELi128ELi4ELb0ELb0EN7cutlass10bfloat16_tE19Flash_kernel_traitsILi128ELi64ELi128ELi4ES3_EELb0ELb1ELb0ELb0ELb0ELb1ELb0ELb0EEEvNS_16Flash_fwd_paramsE) ;  /* 0xfffffff0e8647950 */ /* 0x002fea0003c3ffff */
.L_x_2256:
        /* <DEDUP_REMOVED lines=17> */
[----:B-1----:R-:W-:-:S03]  /*0f80*/  LEA R6, R0, 0xffffff80, 0x7 ;  /* 0xffffff8000067811 */ /* 0x002fc600078e38ff */
[----:B------:R-:W4:Y:S04]  /*0f90*/  LD.E.64 R20, desc[UR4][R184.64+0x20] ;  /* 0x00002004b8147980 */ /* 0x000f28000c101b00 */
        /* <DEDUP_REMOVED lines=8> */
[----:B------:R-:W1:Y:S01]  /*1020*/  F2I.FTZ.U32.TRUNC.NTZ R17, R16 ;  /* 0x0000001000117305 */ /* 0x000e62000021f000 */
[----:B------:R-:W-:Y:S02]  /*1030*/  IABS R4, R13 ;  /* 0x0000000d00047213 */ /* 0x000fe40000000000 */
        /* <DEDUP_REMOVED lines=23> */
[----:B------:R-:W-:-:S05]  /*11b0*/  @!P3 LOP3.LUT R11, RZ, R13, RZ, 0x33, !PT ;  /* 0x0000000dff0bb212 */ /* 0x000fca00078e33ff */
        /* <DEDUP_REMOVED lines=8> */
[----:B-1----:R-:W-:Y:S02]  /*1240*/  IABS R9, R233 ;  /* 0x000000e900097213 */ /* 0x002fe40000000000 */
[----:B------:R-:W-:Y:S01]  /*1250*/  IABS R8, R12 ;  /* 0x0000000c00087213 */ /* 0x000fe20000000000 */
[----:B----4-:R-:W-:-:S04]  /*1260*/  IMAD.MOV R7, RZ, RZ, -R27 ;  /* 0x000000ffff077224 */ /* 0x010fc800078e0a1b */
[----:B------:R-:W-:-:S04]  /*1270*/  IMAD R14, R7, R10, RZ ;  /* 0x0000000a070e7224 */ /* 0x000fc800078e02ff */
[----:B------:R-:W-:-:S04]  /*1280*/  IMAD.HI.U32 R14, R27, R14, R26 ;  /* 0x0000000e1b0e7227 */ /* 0x000fc800078e001a */
[----:B------:R-:W-:Y:S02]  /*1290*/  IMAD.MOV R8, RZ, RZ, -R8 ;  /* 0x000000ffff087224 */ /* 0x000fe400078e0a08 */
[----:B------:R-:W-:-:S04]  /*12a0*/  IMAD.HI.U32 R7, R14, R9, RZ ;  /* 0x000000090e077227 */ /* 0x000fc800078e00ff */
[----:B------:R-:W-:-:S05]  /*12b0*/  IMAD R9, R7, R8, R9 ;  /* 0x0000000807097224 */ /* 0x000fca00078e0209 */
[----:B------:R-:W-:Y:S01]  /*12c0*/  ISETP.GT.U32.AND P2, PT, R10, R9, PT ;  /* 0x000000090a00720c */ /* 0x000fe20003f44070 */
[----:B------:R-:W-:-:S12]  /*12d0*/  IMAD.MOV R11, RZ, RZ, -R11 ;  /* 0x000000ffff0b7224 */ /* 0x000fd800078e0a0b */
[----:B------:R-:W-:-:S04]  /*12e0*/  @!P2 IADD3 R9, PT, PT, R9, -R10, RZ ;  /* 0x8000000a0909a210 */ /* 0x000fc80007ffe0ff */
[----:B------:R-:W-:Y:S02]  /*12f0*/  ISETP.GE.U32.AND P3, PT, R9, R10, PT ;  /* 0x0000000a0900720c */ /* 0x000fe40003f66070 */
[----:B------:R-:W-:Y:S02]  /*1300*/  LOP3.LUT R10, R233, R12, RZ, 0x3c, !PT ;  /* 0x0000000ce90a7212 */ /* 0x000fe400078e3cff */
        /* <DEDUP_REMOVED lines=16> */
[----:B------:R-:W-:-:S03]  /*1410*/  IADD3 R21, PT, PT, R21, R8, RZ ;  /* 0x0000000815157210 */ /* 0x000fc60007ffe0ff */
[----:B------:R-:W-:-:S04]  /*1420*/  IMAD.WIDE.U32 R20, R6, R216, R20 ;  /* 0x000000d806147225 */ /* 0x000fc800078e0014 */
[----:B------:R-:W-:Y:S01]  /*1430*/  IMAD.IADD R21, R21, 0x1, R7 ;  /* 0x0000000115157824 */ /* 0x000fe200078e0207 */
[----:B------:R-:W-:-:S05]  /*1440*/  SHF.R.S32.HI R7, RZ, 0x1f, R11 ;  /* 0x0000001fff077819 */ /* 0x000fca000001140b */
[----:B------:R-:W-:Y:S02]  /*1450*/  IMAD R13, R18, R7, R13 ;  /* 0x00000007120d7224 */ /* 0x000fe400078e020d */
[----:B--2---:R-:W-:Y:S02]  /*1460*/  IMAD R7, R17, R4, RZ ;  /* 0x0000000411077224 */ /* 0x004fe400078e02ff */
[----:B------:R-:W-:-:S04]  /*1470*/  IMAD.WIDE.U32 R30, R11, R18, R20 ;  /* 0x000000120b1e7225 */ /* 0x000fc800078e0014 */
[----:B------:R-:W-:-:S04]  /*1480*/  IMAD.WIDE.U32 R10, R16, R4, RZ ;  /* 0x00000004100a7225 */ /* 0x000fc800078e00ff */
[----:B------:R-:W-:Y:S01]  /*1490*/  IMAD R7, R16, R9, R7 ;  /* 0x0000000910077224 */ /* 0x000fe200078e0207 */
[----:B------:R-:W-:-:S03]  /*14a0*/  IADD3 R13, PT, PT, R31, R13, RZ ;  /* 0x0000000d1f0d7210 */ /* 0x000fc60007ffe0ff */
[----:B------:R-:W-:Y:S01]  /*14b0*/  IMAD.IADD R8, R11, 0x1, R7 ;  /* 0x000000010b087824 */ /* 0x000fe200078e0207 */
[----:B------:R-:W-:Y:S05]  /*14c0*/  BRA `(.L_x_2267) ;  /* 0x00000004003c7947 */ /* 0x000fea0003800000 */
.L_x_2266:
        /* <DEDUP_REMOVED lines=11> */
[----:B-1----:R-:W-:-:S02]  /*1580*/  IABS R7, R233 ;  /* 0x000000e900077213 */ /* 0x002fc40000000000 */
[----:B------:R-:W-:Y:S02]  /*1590*/  CS2R R242, SRZ ;  /* 0x0000000000f27805 */ /* 0x000fe4000001ff00 */
[----:B--2---:R-:W-:-:S04]  /*15a0*/  IABS R4, R12 ;  /* 0x0000000c00047213 */ /* 0x004fc80000000000 */
[----:B------:R-:W1:Y:S08]  /*15b0*/  I2F.RP R10, R4 ;  /* 0x00000004000a7306 */ /* 0x000e700000209400 */
[----:B-1----:R-:W1:Y:S02]  /*15c0*/  MUFU.RCP R9, R10 ;  /* 0x0000000a00097308 */ /* 0x002e640000001000 */
[----:B-1----:R-:W-:-:S06]  /*15d0*/  VIADD R9, R9, 0xffffffe ;  /* 0x0ffffffe09097836 */ /* 0x002fcc0000000000 */
[----:B------:R-:W1:Y:S02]  /*15e0*/  F2I.FTZ.U32.TRUNC.NTZ R25, R9 ;  /* 0x0000000900197305 */ /* 0x000e64000021f000 */
[----:B-1----:R-:W-:-:S05]  /*15f0*/  IADD3 R6, PT, PT, RZ, -R25, RZ ;  /* 0x80000019ff067210 */ /* 0x002fca0007ffe0ff */
[----:B------:R-:W-:Y:S01]  /*1600*/  IMAD R8, R6, R4, RZ ;  /* 0x0000000406087224 */ /* 0x000fe200078e02ff */
[----:B------:R-:W-:-:S03]  /*1610*/  IABS R6, R12 ;  /* 0x0000000c00067213 */ /* 0x000fc60000000000 */
[----:B------:R-:W-:Y:S01]  /*1620*/  IMAD.HI.U32 R8, R25, R8, R24 ;  /* 0x0000000819087227 */ /* 0x000fe200078e0018 */
[----:B------:R-:W-:-:S05]  /*1630*/  IADD3 R6, PT, PT, RZ, -R6, RZ ;  /* 0x80000006ff067210 */ /* 0x000fca0007ffe0ff */
[----:B------:R-:W-:-:S04]  /*1640*/  IMAD.HI.U32 R11, R8, R7, RZ ;  /* 0x00000007080b7227 */ /* 0x000fc800078e00ff */
[----:B------:R-:W-:-:S05]  /*1650*/  IMAD R7, R11, R6, R7 ;  /* 0x000000060b077224 */ /* 0x000fca00078e0207 */
[----:B------:R-:W-:Y:S01]  /*1660*/  ISETP.GT.U32.AND P2, PT, R4, R7, PT ;  /* 0x000000070400720c */ /* 0x000fe20003f44070 */
[-C--:B---3--:R-:W-:Y:S01]  /*1670*/  @!P3 IMAD R9, R217, R14.reuse, RZ ;  /* 0x0000000ed909b224 */ /* 0x088fe200078e02ff */
[----:B------:R-:W-:Y:S01]  /*1680*/  @!P3 SHF.R.S32.HI R6, RZ, 0x1f, R14 ;  /* 0x0000001fff06b819 */ /* 0x000fe2000001140e */
[----:B------:R-:W-:-:S04]  /*1690*/  @!P3 IMAD.WIDE.U32 R24, R216, R14, RZ ;  /* 0x0000000ed818b225 */ /* 0x000fc800078e00ff */
[----:B------:R-:W-:Y:S01]  /*16a0*/  @!P3 IMAD R6, R6, R216, R9 ;  /* 0x000000d80606b224 */ /* 0x000fe200078e0209 */
[----:B-----5:R-:W-:Y:S01]  /*16b0*/  @!P3 SHF.R.S32.HI R8, RZ, 0x1f, R13 ;  /* 0x0000001fff08b819 */ /* 0x020fe2000001140d */
[----:B----4-:R-:W-:Y:S02]  /*16c0*/  @!P3 IMAD R9, R21, R13, RZ ;  /* 0x0000000d1509b224 */ /* 0x010fe400078e02ff */
[----:B------:R-:W-:Y:S02]  /*16d0*/  @!P3 IMAD.IADD R25, R25, 0x1, R6 ;  /* 0x000000011919b824 */ /* 0x000fe400078e0206 */
[-C--:B------:R-:W-:Y:S02]  /*16e0*/  @!P2 IADD3 R7, PT, PT, R7, -R4.reuse, RZ ;  /* 0x800000040707a210 */ /* 0x080fe40007ffe0ff */
[----:B------:R-:W-:Y:S01]  /*16f0*/  @P3 IADD3 R6, PT, PT, R14, R15, RZ ;  /* 0x0000000f0e063210 */ /* 0x000fe20007ffe0ff */
[----:B------:R-:W-:Y:S01]  /*1700*/  @!P3 IMAD.WIDE.U32 R24, R20, R13, R24 ;  /* 0x0000000d1418b225 */ /* 0x000fe200078e0018 */
[----:B------:R-:W-:-:S02]  /*1710*/  ISETP.GE.U32.AND P4, PT, R7, R4, PT ;  /* 0x000000040700720c */ /* 0x000fc40003f86070 */
[----:B------:R-:W-:Y:S01]  /*1720*/  LOP3.LUT R7, R233, R12, RZ, 0x3c, !PT ;  /* 0x0000000ce9077212 */ /* 0x000fe200078e3cff */
[----:B------:R-:W-:Y:S02]  /*1730*/  @!P3 IMAD R9, R20, R8, R9 ;  /* 0x000000081409b224 */ /* 0x000fe400078e0209 */
[-C--:B------:R-:W-:Y:S02]  /*1740*/  @P3 IMAD R4, R217, R6.reuse, RZ ;  /* 0x00000006d9043224 */ /* 0x080fe400078e02ff */
[----:B------:R-:W-:Y:S01]  /*1750*/  @P3 IMAD.WIDE.U32 R20, R216, R6, RZ ;  /* 0x00000006d8143225 */ /* 0x000fe200078e00ff */
[----:B------:R-:W-:Y:S02]  /*1760*/  ISETP.GE.AND P1, PT, R7, RZ, PT ;  /* 0x000000ff0700720c */ /* 0x000fe40003f26270 */
[----:B------:R-:W-:Y:S01]  /*1770*/  @!P2 IADD3 R11, PT, PT, R11, 0x1, RZ ;  /* 0x000000010b0ba810 */ /* 0x000fe20007ffe0ff */
[----:B------:R-:W-:Y:S01]  /*1780*/  @!P3 IMAD.IADD R9, R25, 0x1, R9 ;  /* 0x000000011909b824 */ /* 0x000fe200078e0209 */
[----:B------:R-:W-:Y:S01]  /*1790*/  @!P3 MOV R10, R24 ;  /* 0x00000018000ab202 */ /* 0x000fe20000000f00 */
[----:B------:R-:W-:Y:S01]  /*17a0*/  @P3 IMAD.MOV.U32 R10, RZ, RZ, R20 ;  /* 0x000000ffff0a3224 */ /* 0x000fe200078e0014 */
[----:B------:R-:W-:-:S02]  /*17b0*/  ISETP.NE.AND P2, PT, R12, RZ, PT ;  /* 0x000000ff0c00720c */ /* 0x000fc40003f45270 */
[----:B------:R-:W-:Y:S01]  /*17c0*/  @P3 IADD3 R9, PT, PT, R21, R4, RZ ;  /* 0x0000000415093210 */ /* 0x000fe20007ffe0ff */
[----:B------:R-:W-:Y:S01]  /*17d0*/  @!P3 IMAD R4, R219, R14, RZ ;  /* 0x0000000edb04b224 */ /* 0x000fe200078e02ff */
[----:B------:R-:W-:Y:S02]  /*17e0*/  @!P3 SHF.R.S32.HI R7, RZ, 0x1f, R14 ;  /* 0x0000001fff07b819 */ /* 0x000fe4000001140e */
[----:B------:R-:W-:Y:S01]  /*17f0*/  LEA R6, R0, 0xffffff80, 0x7 ;  /* 0xffffff8000067811 */ /* 0x000fe200078e38ff */
[----:B------:R-:W-:Y:S01]  /*1800*/  IMAD.MOV.U32 R21, RZ, RZ, R9 ;  /* 0x000000ffff157224 */ /* 0x000fe200078e0009 */
[----:B------:R-:W-:Y:S02]  /*1810*/  MOV R20, R10 ;  /* 0x0000000a00147202 */ /* 0x000fe40000000f00 */
        /* <DEDUP_REMOVED lines=10> */
[----:B------:R-:W-:Y:S02]  /*18c0*/  IADD3 R21, PT, PT, R21, R8, RZ ;  /* 0x0000000815157210 */ /* 0x000fe40007ffe0ff */
[----:B------:R-:W-:Y:S01]  /*18d0*/  @P3 IADD3 R14, PT, PT, R14, R15, RZ ;  /* 0x0000000f0e0e3210 */ /* 0x000fe20007ffe0ff */
[----:B------:R-:W-:Y:S01]  /*18e0*/  IMAD R9, R17, R11, RZ ;  /* 0x0000000b11097224 */ /* 0x000fe200078e02ff */
[----:B------:R-:W-:Y:S01]  /*18f0*/  SHF.R.S32.HI R8, RZ, 0x1f, R11 ;  /* 0x0000001fff087819 */ /* 0x000fe2000001140b */
[----:B------:R-:W-:-:S02]  /*1900*/  @!P3 IMAD R4, R18, R7, R4 ;  /* 0x000000071204b224 */ /* 0x000fc400078e0204 */
[----:B------:R-:W-:-:S04]  /*1910*/  @!P3 IMAD.WIDE.U32 R18, R18, R13, R24 ;  /* 0x0000000d1212b225 */ /* 0x000fc800078e0018 */
[----:B------:R-:W-:Y:S02]  /*1920*/  @P3 IMAD R7, R219, R14, RZ ;  /* 0x0000000edb073224 */ /* 0x000fe400078e02ff */
[----:B------:R-:W-:-:S04]  /*1930*/  IMAD.WIDE.U32 R30, R16, R11, R20 ;  /* 0x0000000b101e7225 */ /* 0x000fc800078e0014 */
[----:B------:R-:W-:Y:S02]  /*1940*/  IMAD R9, R16, R8, R9 ;  /* 0x0000000810097224 */ /* 0x000fe400078e0209 */
[----:B------:R-:W-:Y:S01]  /*1950*/  @P3 IMAD.WIDE.U32 R14, R218, R14, RZ ;  /* 0x0000000eda0e3225 */ /* 0x000fe200078e00ff */
[----:B------:R-:W-:-:S03]  /*1960*/  @!P3 MOV R10, R18 ;  /* 0x00000012000ab202 */ /* 0x000fc60000000f00 */
[----:B------:R-:W-:Y:S01]  /*1970*/  @!P3 IMAD.IADD R8, R19, 0x1, R4 ;  /* 0x000000011308b824 */ /* 0x000fe200078e0204 */
[----:B------:R-:W-:Y:S01]  /*1980*/  IADD3 R13, PT, PT, R31, R9, RZ ;  /* 0x000000091f0d7210 */ /* 0x000fe20007ffe0ff */
[----:B------:R-:W-:Y:S01]  /*1990*/  @P3 IMAD.IADD R8, R15, 0x1, R7 ;  /* 0x000000010f083824 */ /* 0x000fe200078e0207 */
[----:B------:R-:W-:Y:S02]  /*19a0*/  @P3 MOV R10, R14 ;  /* 0x0000000e000a3202 */ /* 0x000fe40000000f00 */
[----:B------:R-:W-:Y:S02]  /*19b0*/  MOV R15, RZ ;  /* 0x000000ff000f7202 */ /* 0x000fe40000000f00 */
.L_x_2267:
[----:B------:R-:W-:Y:S05]  /*19c0*/  BSYNC.RECONVERGENT B0 ;  /* 0x0000000000007941 */ /* 0x000fea0003800200 */
.L_x_2265:
        /* <DEDUP_REMOVED lines=65> */
.L_x_2269:
[----:B------:R-:W-:Y:S05]  /*1de0*/  BSYNC.RECONVERGENT B0 ;  /* 0x0000000000007941 */ /* 0x000fea0003800200 */
.L_x_2268:
[----:B-1----:R-:W-:Y:S01]  /*1df0*/  IMAD R4, R0, -0x80, R127 ;  /* 0xffffff8000047824 */ /* 0x002fe200078e027f */
        /* <DEDUP_REMOVED lines=26> */
.L_x_2271:
[----:B------:R-:W-:Y:S05]  /*1fa0*/  BSYNC.RECONVERGENT B0 ;  /* 0x0000000000007941 */ /* 0x000fea0003800200 */
.L_x_2270:
        /* <DEDUP_REMOVED lines=29> */
.L_x_2273:
[----:B------:R-:W-:Y:S05]  /*2180*/  BSYNC.RECONVERGENT B0 ;  /* 0x0000000000007941 */ /* 0x000fea0003800200 */
.L_x_2272:
[----:B------:R-:W-:Y:S01]  /*2190*/  IMAD.IADD R13, R37, 0x1, R13 ;  /* 0x00000001250d7824 */ /* 0x000fe200078e020d */
[----:B-----5:R-:W-:Y:S01]  /*21a0*/  LEA R228, P4, R36, R34, 0x1 ;  /* 0x0000002224e47211 */ /* 0x020fe200078808ff */
[----:B------:R-:W-:Y:S01]  /*21b0*/  BSSY.RECONVERGENT B0, `(.L_x_2274) ;  /* 0x000001c000007945 */ /* 0x000fe20003800200 */
[-C--:B------:R-:W-:Y:S01]  /*21c0*/  ISETP.GE.AND P5, PT, R9, R4.reuse, PT ;  /* 0x000000040900720c */ /* 0x080fe20003fa6270 */
[----:B------:R-:W-:Y:S01]  /*21d0*/  IMAD.SHL.U32 R5, R216, 0x10, RZ ;  /* 0x00000010d8057824 */ /* 0x000fe200078e00ff */
[----:B------:R-:W-:Y:S01]  /*21e0*/  LEA.HI.X R227, R36, R35, R13, 0x1, P4 ;  /* 0x0000002324e37211 */ /* 0x000fe200020f0c0d */
[----:B------:R-:W-:Y:S01]  /*21f0*/  VIADD R13, R20, 0x40 ;  /* 0x00000040140d7836 */ /* 0x000fe20000000000 */
        /* <DEDUP_REMOVED lines=23> */
.L_x_2275:
[----:B------:R-:W-:Y:S05]  /*2370*/  BSYNC.RECONVERGENT B0 ;  /* 0x0000000000007941 */ /* 0x000fea0003800200 */
.L_x_2274:
[----:B------:R-:W-:Y:S04]  /*2380*/  BSSY.RECONVERGENT B0, `(.L_x_2276) ;  /* 0x0000011000007945 */ /* 0x000fe80003800200 */
[----:B------:R-:W-:Y:S05]  /*2390*/  @P6 BRA `(.L_x_2277) ;  /* 0x00000000003c6947 */ /* 0x000fea0003800000 */
[-C--:B------:R-:W-:Y:S02]  /*23a0*/  ISETP.GE.AND P4, PT, R208, R239.reuse, PT ;  /* 0x000000efd000720c */ /* 0x080fe40003f86270 */
[----:B------:R-:W-:-:S11]  /*23b0*/  ISETP.GE.AND P1, PT, R221, R239, PT ;  /* 0x000000efdd00720c */ /* 0x000fd60003f26270 */
[----:B---3--:R-:W-:Y:S01]  /*23c0*/  @!P4 IMAD.MOV.U32 R16, RZ, RZ, R228 ;  /* 0x000000ffff10c224 */ /* 0x008fe200078e00e4 */
        /* <DEDUP_REMOVED lines=12> */
.L_x_2277:
[----:B------:R-:W-:Y:S05]  /*2490*/  BSYNC.RECONVERGENT B0 ;  /* 0x0000000000007941 */ /* 0x000fea0003800200 */
.L_x_2276:
[----:B------:R-:W-:Y:S01]  /*24a0*/  SHF.L.U64.HI R14, R216, 0x4, R217 ;  /* 0x00000004d80e7819 */ /* 0x000fe200000102d9 */
[----:B------:R-:W-:Y:S01]  /*24b0*/  BSSY.RECONVERGENT B0, `(.L_x_2278) ;  /* 0x0000014000007945 */ /* 0x000fe20003800200 */
[----:B------:R-:W-:Y:S01]  /*24c0*/  LEA R26, P4, R5, R228, 0x1 ;  /* 0x000000e4051a7211 */ /* 0x000fe200078808ff */
[----:B------:R-:W-:Y:S01]  /*24d0*/  VIADD R25, R20, 0x50 ;  /* 0x0000005014197836 */ /* 0x000fe20000000000 */
[----:B------:R-:W-:Y:S02]  /*24e0*/  ISETP.GE.AND P1, PT, R13, R4, PT ;  /* 0x000000040d00720c */ /* 0x000fe40003f26270 */
[----:B------:R-:W-:Y:S01]  /*24f0*/  LEA.HI.X R27, R5, R227, R14, 0x1, P4 ;  /* 0x000000e3051b7211 */ /* 0x000fe200020f0c0e */
[----:B------:R-:W-:Y:S10]  /*2500*/  @P3 BRA `(.L_x_2279) ;  /* 0x0000000000383947 */ /* 0x000ff40003800000 */
[-C--:B------:R-:W-:Y:S02]  /*2510*/  ISETP.GE.AND P3, PT, R221, R239.reuse, PT ;  /* 0x000000efdd00720c */ /* 0x080fe40003f66270 */
[----:B------:R-:W-:-:S11]  /*2520*/  ISETP.GE.AND P4, PT, R208, R239, PT ;  /* 0x000000efd000720c */ /* 0x000fd60003f86270 */
[----:B---34-:R-:W-:Y:S02]  /*2530*/  @!P3 IMAD.MOV.U32 R16, RZ, RZ, R26 ;  /* 0x000000ffff10b224 */ /* 0x018fe400078e001a */
        /* <DEDUP_REMOVED lines=11> */
.L_x_2279:
[----:B------:R-:W-:Y:S05]  /*25f0*/  BSYNC.RECONVERGENT B0 ;  /* 0x0000000000007941 */ /* 0x000fea0003800200 */
.L_x_2278:
        /* <DEDUP_REMOVED lines=16> */
.L_x_2281:
[----:B------:R-:W-:Y:S05]  /*2700*/  BSYNC.RECONVERGENT B0 ;  /* 0x0000000000007941 */ /* 0x000fea0003800200 */
.L_x_2280:
[----:B------:R-:W-:Y:S01]  /*2710*/  BSSY.RECONVERGENT B0, `(.L_x_2282) ;  /* 0x0000013000007945 */ /* 0x000fe20003800200 */
[----:B------:R-:W-:Y:S01]  /*2720*/  ISETP.GE.AND P5, PT, R25, R4, PT ;  /* 0x000000041900720c */ /* 0x000fe20003fa6270 */
[C---:B---34-:R-:W-:Y:S01]  /*2730*/  VIADD R17, R20.reuse, 0x60 ;  /* 0x0000006014117836 */ /* 0x058fe20000000000 */
        /* <DEDUP_REMOVED lines=16> */
.L_x_2283:
[----:B------:R-:W-:Y:S05]  /*2840*/  BSYNC.RECONVERGENT B0 ;  /* 0x0000000000007941 */ /* 0x000fea0003800200 */
.L_x_2282:
[----:B------:R-:W-:Y:S01]  /*2850*/  BSSY.RECONVERGENT B0, `(.L_x_2284) ;  /* 0x0000015000007945 */ /* 0x000fe20003800200 */
[-C--:B------:R-:W-:Y:S02]  /*2860*/  ISETP.GE.AND P4, PT, R17, R4.reuse, PT ;  /* 0x000000041100720c */ /* 0x080fe40003f86270 */
[----:B------:R-:W-:Y:S01]  /*2870*/  ISETP.GE.AND P3, PT, R5, R4, PT ;  /* 0x000000040500720c */ /* 0x000fe20003f66270 */
[----:B------:R-:W-:-:S12]  /*2880*/  @P1 BRA `(.L_x_2285) ;  /* 0x0000000000441947 */ /* 0x000fd80003800000 */
        /* <DEDUP_REMOVED lines=17> */
.L_x_2285:
[----:B------:R-:W-:Y:S05]  /*29a0*/  BSYNC.RECONVERGENT B0 ;  /* 0x0000000000007941 */ /* 0x000fea0003800200 */
.L_x_2284:
        /* <DEDUP_REMOVED lines=16> */
.L_x_2287:
[----:B------:R-:W-:Y:S05]  /*2ab0*/  BSYNC.RECONVERGENT B0 ;  /* 0x0000000000007941 */ /* 0x000fea0003800200 */
.L_x_2286:
        /* <DEDUP_REMOVED lines=19> */
.L_x_2289:
[----:B------:R-:W-:Y:S05]  /*2bf0*/  BSYNC.RECONVERGENT B0 ;  /* 0x0000000000007941 */ /* 0x000fea0003800200 */
.L_x_2288:
        /* <DEDUP_REMOVED lines=17> */
.L_x_2291:
[----:B------:R-:W-:Y:S05]  /*2d10*/  BSYNC.RECONVERGENT B0 ;  /* 0x0000000000007941 */ /* 0x000fea0003800200 */
.L_x_2290:
[----:B------:R-:W-:Y:S01]  /*2d20*/  IABS R21, R12 ;  /* 0x0000000c00157213 */ /* 0x000fe20000000000 */
[----:B------:R2:W5:Y:S03]  /*2d30*/  LD.E R128, desc[UR4][R2.64+0x184] ;  /* 0x0001840402807980 */ /* 0x000566000c101900 */
[----:B-1----:R-:W1:Y:S01]  /*2d40*/  I2F.RP R26, R21 ;  /* 0x00000015001a7306 */ /* 0x002e620000209400 */
[----:B---34-:R-:W-:Y:S01]  /*2d50*/  MOV R28, RZ ;  /* 0x000000ff001c7202 */ /* 0x018fe20000000f00 */
        /* <DEDUP_REMOVED lines=11> */
[----:B-1----:R-:W-:-:S04]  /*2e10*/  IMAD.MOV R14, RZ, RZ, -R29 ;  /* 0x000000ffff0e7224 */ /* 0x002fc800078e0a1d */
[----:B------:R-:W-:Y:S01]  /*2e20*/  IMAD R27, R14, R21, RZ ;  /* 0x000000150e1b7224 */ /* 0x000fe200078e02ff */
[----:B------:R-:W-:-:S03]  /*2e30*/  IABS R14, R12 ;  /* 0x0000000c000e7213 */ /* 0x000fc60000000000 */
[----:B------:R-:W-:-:S04]  /*2e40*/  IMAD.HI.U32 R27, R29, R27, R28 ;  /* 0x0000001b1d1b7227 */ /* 0x000fc800078e001c */
[----:B------:R-:W-:Y:S02]  /*2e50*/  IMAD.MOV R14, RZ, RZ, -R14 ;  /* 0x000000ffff0e7224 */ /* 0x000fe400078e0a0e */
[----:B------:R-:W-:-:S04]  /*2e60*/  IMAD.HI.U32 R27, R27, R16, RZ ;  /* 0x000000101b1b7227 */ /* 0x000fc800078e00ff */
[----:B------:R-:W-:Y:S02]  /*2e70*/  IMAD R14, R27, R14, R16 ;  /* 0x0000000e1b0e7224 */ /* 0x000fe400078e0210 */
[----:B------:R-:W-:Y:S01]  /*2e80*/  IMAD.WIDE.U32 R28, R6, R218, RZ ;  /* 0x000000da061c7225 */ /* 0x000fe200078e00ff */
[----:B------:R-:W-:Y:S02]  /*2e90*/  BAR.SYNC.DEFER_BLOCKING 0x0 ;  /* 0x0000000000007b1d */ /* 0x000fe40000010000 */
[----:B------:R-:W-:-:S13]  /*2ea0*/  ISETP.GT.U32.AND P2, PT, R21, R14, PT ;  /* 0x0000000e1500720c */ /* 0x000fda0003f44070 */
[-C--:B------:R-:W-:Y:S01]  /*2eb0*/  @!P2 IADD3 R14, PT, PT, R14, -R21.reuse, RZ ;  /* 0x800000150e0ea210 */ /* 0x080fe20007ffe0ff */
[----:B------:R-:W-:Y:S01]  /*2ec0*/  @!P2 VIADD R27, R27, 0x1 ;  /* 0x000000011b1ba836 */ /* 0x000fe20000000000 */
[----:B------:R-:W-:Y:S02]  /*2ed0*/  ISETP.NE.AND P2, PT, R12, RZ, PT ;  /* 0x000000ff0c00720c */ /* 0x000fe40003f45270 */
[----:B------:R-:W-:Y:S02]  /*2ee0*/  ISETP.GE.U32.AND P3, PT, R14, R21, PT ;  /* 0x000000150e00720c */ /* 0x000fe40003f66070 */
[----:B------:R-:W-:-:S04]  /*2ef0*/  LOP3.LUT R14, R233, R12, RZ, 0x3c, !PT ;  /* 0x0000000ce90e7212 */ /* 0x000fc800078e3cff */
[----:B------:R-:W-:-:S07]  /*2f00*/  ISETP.GE.AND P1, PT, R14, RZ, PT ;  /* 0x000000ff0e00720c */ /* 0x000fce0003f26270 */
[----:B------:R-:W-:-:S06]  /*2f10*/  @P3 IADD3 R27, PT, PT, R27, 0x1, RZ ;  /* 0x000000011b1b3810 */ /* 0x000fcc0007ffe0ff */
[----:B------:R-:W-:Y:S01]  /*2f20*/  @!P1 IMAD.MOV R27, RZ, RZ, -R27 ;  /* 0x000000ffff1b9224 */ /* 0x000fe200078e0a1b */
[----:B------:R-:W-:Y:S01]  /*2f30*/  @!P2 LOP3.LUT R27, RZ, R12, RZ, 0x33, !PT ;  /* 0x0000000cff1ba212 */ /* 0x000fe200078e33ff */
[----:B------:R-:W-:Y:S01]  /*2f40*/  IMAD R12, R6, R219, R15 ;  /* 0x000000db060c7224 */ /* 0x000fe200078e020f */
[----:B------:R-:W-:Y:S02]  /*2f50*/  IADD3 R10, P2, P1, R28, R10, R208 ;  /* 0x0000000a1c0a7210 */ /* 0x000fe4000795e0d0 */
[----:B------:R-:W-:Y:S01]  /*2f60*/  SHF.R.S32.HI R6, RZ, 0x1f, R27 ;  /* 0x0000001fff067819 */ /* 0x000fe2000001141b */
[-C--:B------:R-:W-:Y:S01]  /*2f70*/  IMAD R15, R23, R27.reuse, RZ ;  /* 0x0000001b170f7224 */ /* 0x080fe200078e02ff */
        /* <DEDUP_REMOVED lines=29> */
.L_x_2293:
[----:B------:R2:W-:Y:S04]  /*3150*/  STS.128 [R241+0xc000], RZ ;  /* 0x00c000fff1007388 */ /* 0x0005e80000000c00 */
[----:B------:R2:W-:Y:S02]  /*3160*/  STS.128 [R241+0x10000], RZ ;  /* 0x010000fff1007388 */ /* 0x0005e40000000c00 */
.L_x_2294:
[----:B------:R-:W-:Y:S05]  /*3170*/  BSYNC.RECONVERGENT B0 ;  /* 0x0000000000007941 */ /* 0x000fea0003800200 */
.L_x_2292:
        /* <DEDUP_REMOVED lines=28> */
.L_x_2296:
[----:B------:R-:W-:Y:S05]  /*3340*/  BSYNC.RECONVERGENT B0 ;  /* 0x0000000000007941 */ /* 0x000fea0003800200 */
.L_x_2295:
        /* <DEDUP_REMOVED lines=18> */
.L_x_2298:
[----:B------:R-:W-:Y:S05]  /*3470*/  BSYNC.RECONVERGENT B0 ;  /* 0x0000000000007941 */ /* 0x000fea0003800200 */
.L_x_2297:
[----:B------:R2:W-:Y:S01]  /*3480*/  @P1 STS.128 [R241+0xd800], RZ ;  /* 0x00d800fff1001388 */ /* 0x0005e20000000c00 */
[----:B------:R-:W-:Y:S01]  /*3490*/  LOP3.LUT R211, R211, 0x7c00, RZ, 0xc0, !PT ;  /* 0x00007c00d3d37812 */ /* 0x000fe200078ec0ff */
[----:B------:R-:W-:Y:S01]  /*34a0*/  BSSY.RECONVERGENT B0, `(.L_x_2299) ;  /* 0x0000018000007945 */ /* 0x000fe20003800200 */
[----:B------:R-:W-:Y:S01]  /*34b0*/  LOP3.LUT R7, R6, 0x8, R209, 0xf8, !PT ;  /* 0x0000000806077812 */ /* 0x000fe200078ef8d1 */
[----:B------:R2:W-:Y:S01]  /*34c0*/  @P1 STS.128 [R241+0x11800], RZ ;  /* 0x011800fff1001388 */ /* 0x0005e20000000c00 */
[--C-:B------:R-:W-:Y:S02]  /*34d0*/  LOP3.LUT R125, R125, 0x1c0, R42.reuse, 0xf8, !PT ;  /* 0x000001c07d7d7812 */ /* 0x100fe400078ef82a */
[----:B------:R-:W-:Y:S02]  /*34e0*/  ISETP.GE.AND P4, PT, R17, R4, PT ;  /* 0x000000041100720c */ /* 0x000fe40003f86270 */
[----:B------:R-:W-:Y:S02]  /*34f0*/  LOP3.LUT R41, R42, 0x400, RZ, 0xc0, !PT ;  /* 0x000004002a297812 */ /* 0x000fe400078ec0ff */
[----:B-1----:R-:W-:-:S02]  /*3500*/  LOP3.LUT R10, R211, 0x200, R42, 0xf8, !PT ;  /* 0x00000200d30a7812 */ /* 0x002fc400078ef82a */
[-C--:B------:R-:W-:Y:S02]  /*3510*/  LOP3.LUT R6, R7, R208.reuse, RZ, 0x3c, !PT ;  /* 0x000000d007067212 */ /* 0x080fe400078e3cff */
        /* <DEDUP_REMOVED lines=16> */
.L_x_2300:
[----:B------:R-:W-:Y:S05]  /*3620*/  BSYNC.RECONVERGENT B0 ;  /* 0x0000000000007941 */ /* 0x000fea0003800200 */
.L_x_2299:
        /* <DEDUP_REMOVED lines=26> */
.L_x_2302:
[----:B------:R-:W-:Y:S05]  /*37d0*/  BSYNC.RECONVERGENT B0 ;  /* 0x0000000000007941 */ /* 0x000fea0003800200 */
.L_x_2301:
        /* <DEDUP_REMOVED lines=18> */
.L_x_2304:
[----:B------:R-:W-:Y:S05]  /*3900*/  BSYNC.RECONVERGENT B0 ;  /* 0x0000000000007941 */ /* 0x000fea0003800200 */
.L_x_2303:
        /* <DEDUP_REMOVED lines=21> */
.L_x_2306:
[----:B------:R-:W-:Y:S05]  /*3a60*/  BSYNC.RECONVERGENT B0 ;  /* 0x0000000000007941 */ /* 0x000fea0003800200 */
.L_x_2305:
[----:B------:R1:W-:Y:S01]  /*3a70*/  @P1 STS.128 [R241+0xf800], RZ ;  /* 0x00f800fff1001388 */ /* 0x0003e20000000c00 */
[----:B------:R-:W-:Y:S03]  /*3a80*/  BSSY.RECONVERGENT B0, `(.L_x_2307) ;  /* 0x0000012000007945 */ /* 0x000fe60003800200 */
[----:B------:R1:W-:Y:S01]  /*3a90*/  @P1 STS.128 [R241+0x13800], RZ ;  /* 0x013800fff1001388 */ /* 0x0003e20000000c00 */
[----:B------:R-:W-:Y:S05]  /*3aa0*/  @P1 BRA `(.L_x_2308) ;  /* 0x00000000003c1947 */ /* 0x000fea0003800000 */
[-C--:B------:R-:W-:Y:S01]  /*3ab0*/  ISETP.GE.AND P2, PT, R208, R239.reuse, PT ;  /* 0x000000efd000720c */ /* 0x080fe20003f46270 */
[----:B-1----:R-:W-:Y:S01]  /*3ac0*/  IMAD R4, R219, 0xc0, RZ ;  /* 0x000000c0db047824 */ /* 0x002fe200078e02ff */
[----:B------:R-:W-:Y:S01]  /*3ad0*/  ISETP.GE.AND P1, PT, R221, R239, PT ;  /* 0x000000efdd00720c */ /* 0x000fe20003f26270 */
[----:B----4-:R-:W-:-:S05]  /*3ae0*/  IMAD.WIDE.U32 R8, R218, 0xc0, R8 ;  /* 0x000000c0da087825 */ /* 0x010fca00078e0008 */
        /* <DEDUP_REMOVED lines=11> */
.L_x_2308:
[----:B------:R-:W-:Y:S05]  /*3ba0*/  BSYNC.RECONVERGENT B0 ;  /* 0x0000000000007941 */ /* 0x000fea0003800200 */
.L_x_2307:
[----:B------:R-:W-:Y:S01]  /*3bb0*/  LDSM.16.M88.4 R108, [R138] ;  /* 0x000000008a6c783b */ /* 0x000fe20000000200 */
[----:B------:R-:W-:Y:S01]  /*3bc0*/  IMAD.MOV.U32 R180, RZ, RZ, 0x20 ;  /* 0x00000020ffb47424 */ /* 0x000fe200078e00ff */
[----:B------:R-:W-:Y:S02]  /*3bd0*/  LOP3.LUT P6, RZ, R209, 0x2, RZ, 0xc0, !PT ;  /* 0x00000002d1ff7812 */ /* 0x000fe400078cc0ff */
[----:B------:R-:W2:Y:S02]  /*3be0*/  LDSM.16.M88.4 R64, [R134+0x4000] ;  /* 0x004000008640783b */ /* 0x000ea40000000200 */
[----:B------:R-:W-:Y:S02]  /*3bf0*/  SEL R43, R180, 0xffffffe0, !P6 ;  /* 0xffffffe0b42b7807 */ /* 0x000fe40007000000 */
[----:B------:R-:W3:Y:S03]  /*3c00*/  LDSM.16.M88.4 R56, [R134+0x4800] ;  /* 0x004800008638783b */ /* 0x000ee60000000200 */
[--C-:B------:R-:W-:Y:S01]  /*3c10*/  IMAD.IADD R133, R138, 0x1, R43.reuse ;  /* 0x000000018a857824 */ /* 0x100fe200078e022b */
[----:B------:R-:W3:Y:S01]  /*3c20*/  LDSM.16.M88.4 R48, [R134+0x5000] ;  /* 0x005000008630783b */ /* 0x000ee20000000200 */
[----:B------:R-:W-:-:S03]  /*3c30*/  IMAD.IADD R129, R134, 0x1, R43 ;  /* 0x0000000186817824 */ /* 0x000fc600078e022b */
[----:B------:R-:W3:Y:S04]  /*3c40*/  LDSM.16.M88.4 R36, [R134+0x5800] ;  /* 0x005800008624783b */ /* 0x000ee80000000200 */
[----:B------:R-:W3:Y:S04]  /*3c50*/  LDSM.16.M88.4 R28, [R134+0x6000] ;  /* 0x00600000861c783b */ /* 0x000ee80000000200 */
[----:B------:R-:W3:Y:S04]  /*3c60*/  LDSM.16.M88.4 R20, [R134+0x6800] ;  /* 0x006800008614783b */ /* 0x000ee80000000200 */
[----:B-1----:R-:W1:Y:S04]  /*3c70*/  LDSM.16.M88.4 R12, [R134+0x7000] ;  /* 0x00700000860c783b */ /* 0x002e680000000200 */
[----:B----4-:R-:W4:Y:S04]  /*3c80*/  LDSM.16.M88.4 R8, [R134+0x7800] ;  /* 0x007800008608783b */ /* 0x010f280000000200 */
[----:B------:R-:W-:Y:S04]  /*3c90*/  LDSM.16.M88.4 R72, [R133] ;  /* 0x000000008548783b */ /* 0x000fe80000000200 */
[----:B------:R-:W4:Y:S01]  /*3ca0*/  LDSM.16.M88.4 R4, [R129+0x4000] ;  /* 0x004000008104783b */ /* 0x000f220000000200 */
[C---:B--2---:R-:W-:Y:S03]  /*3cb0*/  HMMA.16816.F32.BF16 R68, R108.reuse, R64, RZ ;  /* 0x000000406c44723c */ /* 0x044fe600000418ff */
[----:B------:R-:W2:Y:S04]  /*3cc0*/  LDSM.16.M88.4 R76, [R129+0x5800] ;  /* 0x00580000814c783b */ /* 0x000ea80000000200 */
[----:B------:R-:W2:Y:S01]  /*3cd0*/  LDSM.16.M88.4 R84, [R129+0x5000] ;  /* 0x005000008154783b */ /* 0x000ea20000000200 */
[----:B------:R-:W-:Y:S03]  /*3ce0*/  HMMA.16816.F32.BF16 R64, R108, R66, RZ ;  /* 0x000000426c40723c */ /* 0x000fe600000418ff */
[----:B------:R-:W-:Y:S01]  /*3cf0*/  LDSM.16.M88.4 R80, [R129+0x6000] ;  /* 0x006000008150783b */ /* 0x000fe20000000200 */
[----:B------:R-:W-:Y:S01]  /*3d00*/  IMAD.MOV.U32 R169, RZ, RZ, 0x40 ;  /* 0x00000040ffa97424 */ /* 0x000fe200078e00ff */
[----:B------:R-:W-:-:S02]  /*3d10*/  LOP3.LUT P2, RZ, R209, 0x4, RZ, 0xc0, !PT ;  /* 0x00000004d1ff7812 */ /* 0x000fc4000784c0ff */
[----:B------:R-:W2:Y:S01]  /*3d20*/  LD.E R124, desc[UR4][R2.64+0x18c] ;  /* 0x00018c04027c7980 */ /* 0x000ea2000c101900 */
[C---:B---3--:R-:W-:Y:S03]  /*3d30*/  HMMA.16816.F32.BF16 R60, R108.reuse, R56, RZ ;  /* 0x000000386c3c723c */ /* 0x048fe600000418ff */
[----:B------:R-:W-:Y:S01]  /*3d40*/  LDSM.16.M88.4 R88, [R129+0x4800] ;  /* 0x004800008158783b */ /* 0x000fe20000000200 */
[----:B------:R-:W-:Y:S01]  /*3d50*/  IMAD.SHL.U32 R135, R209, 0x2, RZ ;  /* 0x00000002d1877824 */ /* 0x000fe200078e00ff */
[----:B-----5:R-:W-:Y:S01]  /*3d60*/  IADD3 R225, PT, PT, R127, -R130, -R128 ;  /* 0x800000827fe17210 */ /* 0x020fe20007ffe880 */
[----:B------:R-:W-:Y:S01]  /*3d70*/  VIADD R137, R0, 0xffffffff ;  /* 0xffffffff00897836 */ /* 0x000fe20000000000 */
[----:B------:R-:W0:Y:S01]  /*3d80*/  LDGDEPBAR ;  /* 0x00000000000079af */ /* 0x000e220000000000 */
[C---:B------:R-:W-:Y:S08]  /*3d90*/  HMMA.16816.F32.BF16 R52, R108.reuse, R48, RZ ;  /* 0x000000306c34723c */ /* 0x040ff000000418ff */
[C---:B------:R-:W-:Y:S08]  /*3da0*/  HMMA.16816.F32.BF16 R44, R108.reuse, R36, RZ ;  /* 0x000000246c2c723c */ /* 0x040ff000000418ff */
[C---:B------:R-:W-:Y:S08]  /*3db0*/  HMMA.16816.F32.BF16 R32, R108.reuse, R28, RZ ;  /* 0x0000001c6c20723c */ /* 0x040ff000000418ff */
[C---:B------:R-:W-:Y:S08]  /*3dc0*/  HMMA.16816.F32.BF16 R24, R108.reuse, R20, RZ ;  /* 0x000000146c18723c */ /* 0x040ff000000418ff */
[C---:B-1----:R-:W-:Y:S08]  /*3dd0*/  HMMA.16816.F32.BF16 R16, R108.reuse, R12, RZ ;  /* 0x0000000c6c10723c */ /* 0x042ff000000418ff */
[C---:B------:R-:W-:Y:S08]  /*3de0*/  HMMA.16816.F32.BF16 R56, R108.reuse, R58, RZ ;  /* 0x0000003a6c38723c */ /* 0x040ff000000418ff */
[C---:B------:R-:W-:Y:S08]  /*3df0*/  HMMA.16816.F32.BF16 R48, R108.reuse, R50, RZ ;  /* 0x000000326c30723c */ /* 0x040ff000000418ff */
[C---:B------:R-:W-:Y:S08]  /*3e00*/  HMMA.16816.F32.BF16 R36, R108.reuse, R38, RZ ;  /* 0x000000266c24723c */ /* 0x040ff000000418ff */
[C---:B------:R-:W-:Y:S08]  /*3e10*/  HMMA.16816.F32.BF16 R28, R108.reuse, R30, RZ ;  /* 0x0000001e6c1c723c */ /* 0x040ff000000418ff */
[C---:B------:R-:W-:Y:S08]  /*3e20*/  HMMA.16816.F32.BF16 R20, R108.reuse, R22, RZ ;  /* 0x000000166c14723c */ /* 0x040ff000000418ff */
[C---:B------:R-:W-:Y:S08]  /*3e30*/  HMMA.16816.F32.BF16 R12, R108.reuse, R14, RZ ;  /* 0x0000000e6c0c723c */ /* 0x040ff000000418ff */
[C---:B----4-:R-:W-:Y:S08]  /*3e40*/  HMMA.16816.F32.BF16 R112, R108.reuse, R8, RZ ;  /* 0x000000086c70723c */ /* 0x050ff000000418ff */
[----:B------:R-:W-:Y:S01]  /*3e50*/  HMMA.16816.F32.BF16 R108, R108, R10, RZ ;  /* 0x0000000a6c6c723c */ /* 0x000fe200000418ff */
[----:B------:R-:W1:Y:S07]  /*3e60*/  LDSM.16.M88.4 R8, [R129+0x6800] ;  /* 0x006800008108783b */ /* 0x000e6e0000000200 */
[C---:B------:R-:W-:Y:S08]  /*3e70*/  HMMA.16816.F32.BF16 R68, R72.reuse, R4, R68 ;  /* 0x000000044844723c */ /* 0x040ff00000041844 */
[----:B------:R-:W-:Y:S01]  /*3e80*/  HMMA.16816.F32.BF16 R64, R72, R6, R64 ;  /* 0x000000064840723c */ /* 0x000fe20000041840 */
[----:B------:R-:W3:Y:S01]  /*3e90*/  LDSM.16.M88.4 R4, [R129+0x7000] ;  /* 0x007000008104783b */ /* 0x000ee20000000200 */
[----:B------:R-:W-:-:S05]  /*3ea0*/  SEL R169, R169, 0xffffffc0, !P2 ;  /* 0xffffffc0a9a97807 */ /* 0x000fca0005000000 */
[--C-:B------:R-:W-:Y:S02]  /*3eb0*/  IMAD.IADD R136, R138, 0x1, R169.reuse ;  /* 0x000000018a887824 */ /* 0x100fe400078e02a9 */
[----:B------:R-:W-:Y:S01]  /*3ec0*/  IMAD.IADD R132, R134, 0x1, R169 ;  /* 0x0000000186847824 */ /* 0x000fe200078e02a9 */
[C---:B--2---:R-:W-:Y:S04]  /*3ed0*/  HMMA.16816.F32.BF16 R44, R72.reuse, R76, R44 ;  /* 0x0000004c482c723c */ /* 0x044fe8000004182c */
[----:B------:R-:W-:Y:S04]  /*3ee0*/  LDSM.16.M88.4 R116, [R132+0x4800] ;  /* 0x004800008474783b */ /* 0x000fe80000000200 */
[C---:B------:R-:W-:Y:S01]  /*3ef0*/  HMMA.16816.F32.BF16 R36, R72.reuse, R78, R36 ;  /* 0x0000004e4824723c */ /* 0x040fe20000041824 */
[----:B------:R-:W2:Y:S04]  /*3f00*/  LDSM.16.M88.4 R76, [R129+0x7800] ;  /* 0x00780000814c783b */ /* 0x000ea80000000200 */
[----:B------:R-:W-:Y:S03]  /*3f10*/  LDSM.16.M88.4 R104, [R132+0x5000] ;  /* 0x005000008468783b */ /* 0x000fe60000000200 */
[C---:B------:R-:W-:Y:S01]  /*3f20*/  HMMA.16816.F32.BF16 R52, R72.reuse, R84, R52 ;  /* 0x000000544834723c */ /* 0x040fe20000041834 */
[----:B------:R-:W-:Y:S04]  /*3f30*/  LDSM.16.M88.4 R100, [R132+0x5800] ;  /* 0x005800008464783b */ /* 0x000fe80000000200 */
[----:B------:R-:W-:Y:S03]  /*3f40*/  LDSM.16.M88.4 R96, [R132+0x7000] ;  /* 0x007000008460783b */ /* 0x000fe60000000200 */
        /* <DEDUP_REMOVED lines=8> */
[C---:B------:R-:W-:Y:S08]  /*3fd0*/  HMMA.16816.F32.BF16 R32, R72.reuse, R80, R32 ;  /* 0x000000504820723c */ /* 0x040ff00000041820 */
[----:B------:R-:W-:Y:S01]  /*3fe0*/  HMMA.16816.F32.BF16 R28, R72, R82, R28 ;  /* 0x00000052481c723c */ /* 0x000fe2000004181c */
[C---:B------:R-:W-:Y:S01]  /*3ff0*/  IMAD.IADD R131, R43.reuse, 0x1, R136 ;  /* 0x000000012b837824 */ /* 0x040fe200078e0288 */
[----:B------:R-:W4:Y:S01]  /*4000*/  LDSM.16.M88.4 R120, [R132+0x4000] ;  /* 0x004000008478783b */ /* 0x000f220000000200 */
[----:B------:R-:W-:-:S03]  /*4010*/  IMAD.IADD R40, R43, 0x1, R132 ;  /* 0x000000012b287824 */ /* 0x000fc600078e0284 */
[----:B------:R-:W-:Y:S02]  /*4020*/  LDSM.16.M88.4 R92, [R131] ;  /* 0x00000000835c783b */ /* 0x000fe40000000200 */
[C---:B--2---:R-:W-:Y:S02]  /*4030*/  HMMA.16816.F32.BF16 R112, R72.reuse, R76, R112 ;  /* 0x0000004c4870723c */ /* 0x044fe40000041870 */
[----:B------:R-:W-:Y:S06]  /*4040*/  LDSM.16.M88.4 R80, [R40+0x4000] ;  /* 0x004000002850783b */ /* 0x000fec0000000200 */
[C---:B------:R-:W-:Y:S01]  /*4050*/  HMMA.16816.F32.BF16 R108, R72.reuse, R78, R108 ;  /* 0x0000004e486c723c */ /* 0x040fe2000004186c */
[----:B------:R-:W2:Y:S07]  /*4060*/  LDSM.16.M88.4 R76, [R40+0x4800] ;  /* 0x00480000284c783b */ /* 0x000eae0000000200 */
        /* <DEDUP_REMOVED lines=22> */
[C---:B----4-:R-:W-:Y:S08]  /*41d0*/  HMMA.16816.F32.BF16 R68, R84.reuse, R120, R68 ;  /* 0x000000785444723c */ /* 0x050ff00000041844 */
[----:B------:R-:W-:Y:S01]  /*41e0*/  HMMA.16816.F32.BF16 R64, R84, R122, R64 ;  /* 0x0000007a5440723c */ /* 0x000fe20000041840 */
        /* <DEDUP_REMOVED lines=12> */
[----:B------:R-:W4:Y:S04]  /*42b0*/  LDSM.16.M88.4 R88, [R134+0x8000] ;  /* 0x008000008658783b */ /* 0x000f280000000200 */
        /* <DEDUP_REMOVED lines=8> */
[C---:B------:R-:W-:Y:S01]  /*4340*/  HMMA.16816.F32.BF16 R64, R92.reuse, R82, R64 ;  /* 0x000000525c40723c */ /* 0x040fe20000041840 */
[----:B------:R-:W4:Y:S07]  /*4350*/  LDSM.16.M88.4 R80, [R134+0x9000] ;  /* 0x009000008650783b */ /* 0x000f2e0000000200 */
[C---:B------:R-:W-:Y:S08]  /*4360*/  HMMA.16816.F32.BF16 R32, R92.reuse, R100, R32 ;  /* 0x000000645c20723c */ /* 0x040ff00000041820 */
[----:B------:R-:W-:Y:S01]  /*4370*/  HMMA.16816.F32.BF16 R28, R92, R102, R28 ;  /* 0x000000665c1c723c */ /* 0x000fe2000004181c */
[----:B------:R-:W4:Y:S07]  /*4380*/  LDSM.16.M88.4 R100, [R129+0x8000] ;  /* 0x008000008164783b */ /* 0x000f2e0000000200 */
[C---:B--2---:R-:W-:Y:S08]  /*4390*/  HMMA.16816.F32.BF16 R44, R120.reuse, R76, R44 ;  /* 0x0000004c782c723c */ /* 0x044ff0000004182c */
[C---:B------:R-:W-:Y:S01]  /*43a0*/  HMMA.16816.F32.BF16 R36, R120.reuse, R78, R36 ;  /* 0x0000004e7824723c */ /* 0x040fe20000041824 */
[----:B------:R-:W2:Y:S07]  /*43b0*/  LDSM.16.M88.4 R76, [R129+0xb000] ;  /* 0x00b00000814c783b */ /* 0x000eae0000000200 */
[C---:B-1----:R-:W-:Y:S08]  /*43c0*/  HMMA.16816.F32.BF16 R24, R120.reuse, R8, R24 ;  /* 0x000000087818723c */ /* 0x042ff00000041818 */
[C---:B------:R-:W-:Y:S01]  /*43d0*/  HMMA.16816.F32.BF16 R20, R120.reuse, R10, R20 ;  /* 0x0000000a7814723c */ /* 0x040fe20000041814 */
[----:B------:R-:W-:Y:S07]  /*43e0*/  LDSM.16.M88.4 R8, [R136+0x2000] ;  /* 0x002000008808783b */ /* 0x000fee0000000200 */
[C---:B---3--:R-:W-:Y:S08]  /*43f0*/  HMMA.16816.F32.BF16 R16, R120.reuse, R4, R16 ;  /* 0x000000047810723c */ /* 0x048ff00000041810 */
[C---:B------:R-:W-:Y:S01]  /*4400*/  HMMA.16816.F32.BF16 R12, R120.reuse, R6, R12 ;  /* 0x00000006780c723c */ /* 0x040fe2000004180c */
[----:B------:R-:W1:Y:S07]  /*4410*/  LDSM.16.M88.4 R4, [R132+0x8000] ;  /* 0x008000008404783b */ /* 0x000e6e0000000200 */
[C---:B----4-:R-:W-:Y:S08]  /*4420*/  HMMA.16816.F32.BF16 R68, R120.reuse, R88, R68 ;  /* 0x000000587844723c */ /* 0x050ff00000041844 */
[C---:B------:R-:W-:Y:S01]  /*4430*/  HMMA.16816.F32.BF16 R64, R120.reuse, R90, R64 ;  /* 0x0000005a7840723c */ /* 0x040fe20000041840 */
[----:B------:R-:W-:Y:S07]  /*4440*/  LDSM.16.M88.4 R88, [R129+0x9800] ;  /* 0x009800008158783b */ /* 0x000fee0000000200 */
[C---:B------:R-:W-:Y:S08]  /*4450*/  HMMA.16816.F32.BF16 R32, R120.reuse, R72, R32 ;  /* 0x000000487820723c */ /* 0x040ff00000041820 */
[----:B------:R-:W-:Y:S01]  /*4460*/  HMMA.16816.F32.BF16 R28, R120, R74, R28 ;  /* 0x0000004a781c723c */ /* 0x000fe2000004181c */
[----:B------:R-:W3:Y:S07]  /*4470*/  LDSM.16.M88.4 R72, [R129+0xb800] ;  /* 0x00b800008148783b */ /* 0x000eee0000000200 */
[C---:B------:R-:W-:Y:S08]  /*4480*/  HMMA.16816.F32.BF16 R112, R92.reuse, R96, R112 ;  /* 0x000000605c70723c */ /* 0x040ff00000041870 */
[----:B------:R-:W-:Y:S01]  /*4490*/  HMMA.16816.F32.BF16 R108, R92, R98, R108 ;  /* 0x000000625c6c723c */ /* 0x000fe2000004186c */
[----:B------:R-:W-:Y:S04]  /*44a0*/  LDSM.16.M88.4 R92, [R129+0x9000] ;  /* 0x00900000815c783b */ /* 0x000fe80000000200 */
[----:B------:R-:W-:Y:S03]  /*44b0*/  LDSM.16.M88.4 R96, [R129+0x8800] ;  /* 0x008800008160783b */ /* 0x000fe60000000200 */
[C---:B------:R-:W-:Y:S08]  /*44c0*/  HMMA.16816.F32.BF16 R52, R120.reuse, R80, R52 ;  /* 0x000000507834723c */ /* 0x040ff00000041834 */
[----:B------:R-:W-:Y:S01]  /*44d0*/  HMMA.16816.F32.BF16 R48, R120, R82, R48 ;  /* 0x000000527830723c */ /* 0x000fe20000041830 */
[----:B------:R-:W4:Y:S07]  /*44e0*/  LDSM.16.M88.4 R80, [R129+0xa800] ;  /* 0x00a800008150783b */ /* 0x000f2e0000000200 */
[C---:B------:R-:W-:Y:S08]  /*44f0*/  HMMA.16816.F32.BF16 R68, R104.reuse, R100, R68 ;  /* 0x000000646844723c */ /* 0x040ff00000041844 */
[----:B------:R-:W-:Y:S01]  /*4500*/  HMMA.16816.F32.BF16 R64, R104, R102, R64 ;  /* 0x000000666840723c */ /* 0x000fe20000041840 */
[----:B------:R-:W-:Y:S07]  /*4510*/  LDSM.16.M88.4 R100, [R132+0xb800] ;  /* 0x00b800008464783b */ /* 0x000fee0000000200 */
[C---:B------:R-:W-:Y:S08]  /*4520*/  HMMA.16816.F32.BF16 R60, R120.reuse, R84, R60 ;  /* 0x00000054783c723c */ /* 0x040ff0000004183c */
[C---:B------:R-:W-:Y:S01]  /*4530*/  HMMA.16816.F32.BF16 R56, R120.reuse, R86, R56 ;  /* 0x000000567838723c */ /* 0x040fe20000041838 */
[----:B------:R-:W4:Y:S07]  /*4540*/  LDSM.16.M88.4 R84, [R129+0xa000] ;  /* 0x00a000008154783b */ /* 0x000f2e0000000200 */
[C---:B------:R-:W-:Y:S08]  /*4550*/  HMMA.16816.F32.BF16 R112, R120.reuse, R116, R112 ;  /* 0x000000747870723c */ /* 0x040ff00000041870 */
[----:B------:R-:W-:Y:S08]  /*4560*/  HMMA.16816.F32.BF16 R108, R120, R118, R108 ;  /* 0x00000076786c723c */ /* 0x000ff0000004186c */
[C---:B--2---:R-:W-:Y:S08]  /*4570*/  HMMA.16816.F32.BF16 R16, R104.reuse, R76, R16 ;  /* 0x0000004c6810723c */ /* 0x044ff00000041810 */
[----:B------:R-:W-:Y:S08]  /*4580*/  HMMA.16816.F32.BF16 R12, R104, R78, R12 ;  /* 0x0000004e680c723c */ /* 0x000ff0000004180c */
[C---:B-1----:R-:W-:Y:S01]  /*4590*/  HMMA.16816.F32.BF16 R76, R8.reuse, R4, R68 ;  /* 0x00000004084c723c */ /* 0x042fe20000041844 */
[----:B------:R-:W-:Y:S07]  /*45a0*/  LDSM.16.M88.4 R68, [R131+0x2000] ;  /* 0x002000008344783b */ /* 0x000fee0000000200 */
[----:B------:R-:W-:Y:S01]  /*45b0*/  HMMA.16816.F32.BF16 R64, R8, R6, R64 ;  /* 0x000000060840723c */ /* 0x000fe20000041840 */
[----:B------:R-:W1:Y:S07]  /*45c0*/  LDSM.16.M88.4 R4, [R132+0xa800] ;  /* 0x00a800008404783b */ /* 0x000e6e0000000200 */
[C---:B---3--:R-:W-:Y:S08]  /*45d0*/  HMMA.16816.F32.BF16 R112, R104.reuse, R72, R112 ;  /* 0x000000486870723c */ /* 0x048ff00000041870 */
[C---:B------:R-:W-:Y:S01]  /*45e0*/  HMMA.16816.F32.BF16 R108, R104.reuse, R74, R108 ;  /* 0x0000004a686c723c */ /* 0x040fe2000004186c */
[----:B------:R-:W2:Y:S07]  /*45f0*/  LDSM.16.M88.4 R72, [R132+0x9000] ;  /* 0x009000008448783b */ /* 0x000eae0000000200 */
[C---:B----4-:R-:W-:Y:S08]  /*4600*/  HMMA.16816.F32.BF16 R24, R104.reuse, R80, R24 ;  /* 0x000000506818723c */ /* 0x050ff00000041818 */
[C---:B------:R-:W-:Y:S01]  /*4610*/  HMMA.16816.F32.BF16 R20, R104.reuse, R82, R20 ;  /* 0x000000526814723c */ /* 0x040fe20000041814 */
[----:B------:R-:W-:Y:S07]  /*4620*/  LDSM.16.M88.4 R80, [R40+0x8000] ;  /* 0x008000002850783b */ /* 0x000fee0000000200 */
        /* <DEDUP_REMOVED lines=20> */
[----:B------:R-:W3:Y:S07]  /*4770*/  LDSM.16.M88.4 R92, [R40+0x8800] ;  /* 0x00880000285c783b */ /* 0x000eee0000000200 */
        /* <DEDUP_REMOVED lines=8> */
[----:B------:R-:W4:Y:S07]  /*4800*/  LDSM.16.M88.4 R8, [R40+0xa800] ;  /* 0x00a800002808783b */ /* 0x000f2e0000000200 */
[C---:B-1----:R-:W-:Y:S08]  /*4810*/  HMMA.16816.F32.BF16 R52, R68.reuse, R4, R52 ;  /* 0x000000044434723c */ /* 0x042ff00000041834 */
[C---:B------:R-:W-:Y:S01]  /*4820*/  HMMA.16816.F32.BF16 R48, R68.reuse, R6, R48 ;  /* 0x000000064430723c */ /* 0x040fe20000041830 */
[----:B------:R-:W1:Y:S07]  /*4830*/  LDSM.16.M88.4 R4, [R40+0xb000] ;  /* 0x00b000002804783b */ /* 0x000e6e0000000200 */
[C---:B------:R-:W-:Y:S08]  /*4840*/  HMMA.16816.F32.BF16 R76, R68.reuse, R80, R76 ;  /* 0x00000050444c723c */ /* 0x040ff0000004184c */
[C---:B------:R-:W-:Y:S01]  /*4850*/  HMMA.16816.F32.BF16 R64, R68.reuse, R82, R64 ;  /* 0x000000524440723c */ /* 0x040fe20000041840 */
[----:B------:R-:W1:Y:S07]  /*4860*/  LDSM.16.M88.4 R80, [R40+0xa000] ;  /* 0x00a000002850783b */ /* 0x000e6e0000000200 */
[C---:B--2---:R-:W-:Y:S08]  /*4870*/  HMMA.16816.F32.BF16 R44, R68.reuse, R72, R44 ;  /* 0x00000048442c723c */ /* 0x044ff0000004182c */
[C---:B------:R-:W-:Y:S01]  /*4880*/  HMMA.16816.F32.BF16 R36, R68.reuse, R74, R36 ;  /* 0x0000004a4424723c */ /* 0x040fe20000041824 */
[----:B------:R2:W1:Y:S07]  /*4890*/  LDSM.16.M88.4 R72, [R40+0xb800] ;  /* 0x00b800002848783b */ /* 0x00046e0000000200 */
[C---:B---3--:R-:W-:Y:S08]  /*48a0*/  HMMA.16816.F32.BF16 R60, R68.reuse, R92, R60 ;  /* 0x0000005c443c723c */ /* 0x048ff0000004183c */
[----:B------:R-:W-:Y:S01]  /*48b0*/  HMMA.16816.F32.BF16 R56, R68, R94, R56 ;  /* 0x0000005e4438723c */ /* 0x000fe20000041838 */
[----:B------:R-:W-:-:S07]  /*48c0*/  FMUL.FTZ R76, R76, R124 ;  /* 0x0000007c4c4c7220 */ /* 0x000fce0000410000 */
[----:B----4-:R-:W-:Y:S01]  /*48d0*/  HMMA.16816.F32.BF16 R20, R68, R10, R20 ;  /* 0x0000000a4414723c */ /* 0x010fe20000041814 */
[----:B------:R-:W-:Y:S01]  /*48e0*/  SHF.R.U32.HI R11, RZ, 0x2, R209 ;  /* 0x00000002ff0b7819 */ /* 0x000fe200000116d1 */
[-C--:B------:R-:W-:Y:S01]  /*48f0*/  FMUL.FTZ R77, R77, R124.reuse ;  /* 0x0000007c4d4d7220 */ /* 0x080fe20000410000 */
[----:B------:R-:W-:Y:S01]  /*4900*/  LOP3.LUT R10, R210, 0x1f0, RZ, 0xc0, !PT ;  /* 0x000001f0d20a7812 */ /* 0x000fe200078ec0ff */
[----:B------:R-:W-:Y:S01]  /*4910*/  FMUL.FTZ R64, R64, R124 ;  /* 0x0000007c40407220 */ /* 0x000fe20000410000 */
[----:B--2---:R-:W-:-:S03]  /*4920*/  IMAD.SHL.U32 R40, R137, 0x80, RZ ;  /* 0x0000008089287824 */ /* 0x004fc600078e00ff */
[----:B-1----:R-:W-:Y:S01]  /*4930*/  HMMA.16816.F32.BF16 R16, R68, R4, R16 ;  /* 0x000000044410723c */ /* 0x002fe20000041810 */
[----:B------:R-:W-:Y:S02]  /*4940*/  LOP3.LUT R10, R10, 0x7, R11, 0xf8, !PT ;  /* 0x000000070a0a7812 */ /* 0x000fe400078ef80b */
[----:B------:R-:W-:-:S05]  /*4950*/  LOP3.LUT R135, R135, 0x6, RZ, 0xc0, !PT ;  /* 0x0000000687877812 */ /* 0x000fca00078ec0ff */
[----:B------:R-:W-:Y:S01]  /*4960*/  HMMA.16816.F32.BF16 R32, R68, R80, R32 ;  /* 0x000000504420723c */ /* 0x000fe20000041820 */
[----:B------:R-:W-:Y:S01]  /*4970*/  IMAD R222, R235, 0x40, R10 ;  /* 0x00000040ebde7824 */ /* 0x000fe200078e020a */
[----:B------:R-:W-:Y:S01]  /*4980*/  IADD3 R5, PT, PT, R126, R127, -R130 ;  /* 0x0000007f7e057210 */ /* 0x000fe20007ffe882 */
[-C--:B------:R-:W-:Y:S01]  /*4990*/  FMUL.FTZ R60, R60, R124.reuse ;  /* 0x0000007c3c3c7220 */ /* 0x080fe20000410000 */
[-C--:B------:R-:W-:Y:S01]  /*49a0*/  FMUL.FTZ R61, R61, R124.reuse ;  /* 0x0000007c3d3d7220 */ /* 0x080fe20000410000 */
[----:B------:R-:W-:-:S03]  /*49b0*/  FMUL.FTZ R56, R56, R124 ;  /* 0x0000007c38387220 */ /* 0x000fc60000410000 */
[----:B------:R-:W-:Y:S01]  /*49c0*/  HMMA.16816.F32.BF16 R28, R68, R82, R28 ;  /* 0x00000052441c723c */ /* 0x000fe2000004181c */
[----:B------:R-:W1:Y:S01]  /*49d0*/  MUFU.TANH R76, R76 ;  /* 0x0000004c004c7308 */ /* 0x000e620000002400 */
[----:B------:R-:W-:Y:S02]  /*49e0*/  IMAD.IADD R225, R222, 0x1, R225 ;  /* 0x00000001dee17824 */ /* 0x000fe400078e02e1 */
[----:B------:R-:W-:Y:S01]  /*49f0*/  FMUL.FTZ R52, R52, R124 ;  /* 0x0000007c34347220 */ /* 0x000fe20000410000 */
[----:B------:R-:W-:-:S03]  /*4a00*/  IMAD.IADD R222, R222, 0x1, R5 ;  /* 0x00000001dede7824 */ /* 0x000fc600078e0205 */
[----:B------:R-:W-:Y:S01]  /*4a10*/  HMMA.16816.F32.BF16 R24, R68, R8, R24 ;  /* 0x000000084418723c */ /* 0x000fe20000041818 */
[----:B------:R-:W2:Y:S01]  /*4a20*/  MUFU.TANH R77, R77 ;  /* 0x0000004d004d7308 */ /* 0x000ea20000002400 */
[-C--:B------:R-:W-:Y:S01]  /*4a30*/  FMUL.FTZ R53, R53, R124.reuse ;  /* 0x0000007c35357220 */ /* 0x080fe20000410000 */
[----:B------:R-:W-:Y:S01]  /*4a40*/  FMUL.FTZ R48, R48, R124 ;  /* 0x0000007c30307220 */ /* 0x000fe20000410000 */
[----:B------:R-:W-:-:S04]  /*4a50*/  LOP3.LUT R5, R40, R135, RZ, 0xfc, !PT ;  /* 0x0000008728057212 */ /* 0x000fc800078efcff */
[----:B------:R-:W-:Y:S01]  /*4a60*/  HMMA.16816.F32.BF16 R12, R68, R6, R12 ;  /* 0x00000006440c723c */ /* 0x000fe2000004180c */
[----:B------:R-:W3:Y:S01]  /*4a70*/  MUFU.TANH R64, R64 ;  /* 0x0000004000407308 */ /* 0x000ee20000002400 */
[--C-:B------:R-:W-:Y:S01]  /*4a80*/  VIADDMNMX R224, R222, 0x1, R127.reuse, PT ;  /* 0x00000001dee07846 */ /* 0x100fe2000380017f */
[-C--:B------:R-:W-:Y:S01]  /*4a90*/  FMUL.FTZ R8, R44, R124.reuse ;  /* 0x0000007c2c087220 */ /* 0x080fe20000410000 */
[----:B------:R-:W-:Y:S01]  /*4aa0*/  VIADDMNMX R222, R222, 0x9, R127, PT ;  /* 0x00000009dede7846 */ /* 0x000fe2000380017f */
[-C--:B------:R-:W-:Y:S01]  /*4ab0*/  FMUL.FTZ R9, R45, R124.reuse ;  /* 0x0000007c2d097220 */ /* 0x080fe20000410000 */
[-C--:B------:R-:W-:Y:S01]  /*4ac0*/  FMUL.FTZ R36, R36, R124.reuse ;  /* 0x0000007c24247220 */ /* 0x080fe20000410000 */
[-C--:B------:R-:W-:Y:S01]  /*4ad0*/  FMUL.FTZ R65, R65, R124.reuse ;  /* 0x0000007c41417220 */ /* 0x080fe20000410000 */
[----:B------:R-:W-:Y:S01]  /*4ae0*/  FMUL.FTZ R49, R49, R124 ;  /* 0x0000007c31317220 */ /* 0x000fe20000410000 */
[----:B------:R-:W4:Y:S01]  /*4af0*/  MUFU.TANH R60, R60 ;  /* 0x0000003c003c7308 */ /* 0x000f220000002400 */
[----:B------:R-:W-:-:S02]  /*4b00*/  VIADD R127, R5, 0x1 ;  /* 0x00000001057f7836 */ /* 0x000fc40000000000 */
[-C--:B------:R-:W-:Y:S01]  /*4b10*/  FMUL.FTZ R37, R37, R124.reuse ;  /* 0x0000007c25257220 */ /* 0x080fe20000410000 */
[----:B------:R-:W-:Y:S02]  /*4b20*/  VIADD R7, R5, 0x8 ;  /* 0x0000000805077836 */ /* 0x000fe40000000000 */
[-C--:B------:R-:W-:Y:S01]  /*4b30*/  FMUL.FTZ R78, R78, R124.reuse ;  /* 0x0000007c4e4e7220 */ /* 0x080fe20000410000 */
[-C--:B------:R-:W-:Y:S01]  /*4b40*/  FMUL.FTZ R66, R66, R124.reuse ;  /* 0x0000007c42427220 */ /* 0x080fe20000410000 */
[-C--:B------:R-:W-:Y:S01]  /*4b50*/  FMUL.FTZ R50, R50, R124.reuse ;  /* 0x0000007c32327220 */ /* 0x080fe20000410000 */
[-C--:B------:R-:W-:Y:S01]  /*4b60*/  FMUL.FTZ R38, R38, R124.reuse ;  /* 0x0000007c26267220 */ /* 0x080fe20000410000 */
[----:B------:R-:W4:Y:S01]  /*4b70*/  MUFU.TANH R61, R61 ;  /* 0x0000003d003d7308 */ /* 0x000f220000002400 */
[----:B------:R-:W-:Y:S01]  /*4b80*/  HMMA.16816.F32.BF16 R112, R68, R72, R112 ;  /* 0x000000484470723c */ /* 0x000fe20000041870 */
[----:B------:R-:W-:Y:S01]  /*4b90*/  FMUL.FTZ R39, R39, R124 ;  /* 0x0000007c27277220 */ /* 0x000fe20000410000 */
[----:B------:R-:W-:-:S05]  /*4ba0*/  DEPBAR.LE SB0, 0x0 ;  /* 0x000080000000791a */ /* 0x000fca0000000000 */
[----:B------:R-:W4:Y:S01]  /*4bb0*/  MUFU.TANH R56, R56 ;  /* 0x0000003800387308 */ /* 0x000f220000002400 */
[----:B------:R-:W-:Y:S01]  /*4bc0*/  HMMA.16816.F32.BF16 R108, R68, R74, R108 ;  /* 0x0000004a446c723c */ /* 0x000fe2000004186c */
[----:B------:R-:W-:Y:S01]  /*4bd0*/  VIADD R11, R5, 0x10 ;  /* 0x00000010050b7836 */ /* 0x000fe20000000000 */
[----:B------:R-:W-:Y:S01]  /*4be0*/  ISETP.GT.AND P4, PT, R225, R5, PT ;  /* 0x00000005e100720c */ /* 0x000fe20003f84270 */
[----:B------:R-:W-:-:S04]  /*4bf0*/  VIADD R121, R5, 0x11 ;  /* 0x0000001105797836 */ /* 0x000fc80000000000 */
[----:B------:R-:W4:Y:S01]  /*4c00*/  MUFU.TANH R52, R52 ;  /* 0x0000003400347308 */ /* 0x000f220000002400 */
[----:B------:R-:W-:Y:S01]  /*4c10*/  VIADD R119, R5, 0x18 ;  /* 0x0000001805777836 */ /* 0x000fe20000000000 */
[C---:B------:R-:W-:Y:S02]  /*4c20*/  ISETP.GT.AND P3, PT, R225.reuse, R127, PT ;  /* 0x0000007fe100720c */ /* 0x040fe40003f64270 */
[----:B------:R-:W-:-:S04]  /*4c30*/  ISETP.GT.AND P1, PT, R225, R7, PT ;  /* 0x00000007e100720c */ /* 0x000fc80003f24270 */
[----:B------:R-:W4:Y:S01]  /*4c40*/  MUFU.TANH R53, R53 ;  /* 0x0000003500357308 */ /* 0x000f220000002400 */
[-C--:B------:R-:W-:Y:S01]  /*4c50*/  FMUL.FTZ R32, R32, R124.reuse ;  /* 0x0000007c20207220 */ /* 0x080fe20000410000 */
[----:B------:R-:W-:-:S06]  /*4c60*/  FMUL.FTZ R33, R33, R124 ;  /* 0x0000007c21217220 */ /* 0x000fcc0000410000 */
[----:B------:R-:W4:Y:S01]  /*4c70*/  MUFU.TANH R48, R48 ;  /* 0x0000003000307308 */ /* 0x000f220000002400 */
[-C--:B------:R-:W-:Y:S01]  /*4c80*/  FMUL.FTZ R28, R28, R124.reuse ;  /* 0x0000007c1c1c7220 */ /* 0x080fe20000410000 */
[----:B------:R-:W-:Y:S01]  /*4c90*/  FMUL.FTZ R165, R21, R124 ;  /* 0x0000007c15a57220 */ /* 0x000fe20000410000 */
[----:B-1----:R-:W-:Y:S01]  /*4ca0*/  FSEL R76, R76, -INF , !P4 ;  /* 0xff8000004c4c7808 */ /* 0x002fe20006000000 */
[----:B------:R-:W-:Y:S01]  /*4cb0*/  VIADD R45, R5, 0x20 ;  /* 0x00000020052d7836 */ /* 0x000fe20000000000 */
[----:B--2---:R-:W-:-:S03]  /*4cc0*/  FSEL R21, R77, -INF , !P3 ;  /* 0xff8000004d157808 */ /* 0x004fc60005800000 */
[----:B------:R-:W1:Y:S01]  /*4cd0*/  MUFU.TANH R8, R8 ;  /* 0x0000000800087308 */ /* 0x000e620000002400 */
[----:B---3--:R-:W-:Y:S01]  /*4ce0*/  FSEL R64, R64, -INF , !P1 ;  /* 0xff80000040407808 */ /* 0x008fe20004800000 */
[----:B------:R-:W-:Y:S02]  /*4cf0*/  VIADD R107, R5, 0x21 ;  /* 0x00000021056b7836 */ /* 0x000fe40000000000 */
[----:B------:R-:W-:Y:S01]  /*4d00*/  FMUL.FTZ R171, R25, R124 ;  /* 0x0000007c19ab7220 */ /* 0x000fe20000410000 */
[----:B------:R-:W-:-:S03]  /*4d10*/  VIADD R105, R5, 0x28 ;  /* 0x0000002805697836 */ /* 0x000fc60000000000 */
[----:B------:R-:W2:Y:S01]  /*4d20*/  MUFU.TANH R9, R9 ;  /* 0x0000000900097308 */ /* 0x000ea20000002400 */
[C---:B------:R-:W-:Y:S02]  /*4d30*/  ISETP.GT.AND P4, PT, R225.reuse, R11, PT ;  /* 0x0000000be100720c */ /* 0x040fe40003f84270 */
[----:B------:R-:W-:-:S05]  /*4d40*/  ISETP.GT.AND P3, PT, R225, R121, PT ;  /* 0x00000079e100720c */ /* 0x000fca0003f64270 */
[----:B------:R-:W3:Y:S01]  /*4d50*/  MUFU.TANH R4, R36 ;  /* 0x0000002400047308 */ /* 0x000ee20000002400 */
[----:B------:R-:W-:Y:S01]  /*4d60*/  ISETP.GT.AND P1, PT, R225, R119, PT ;  /* 0x00000077e100720c */ /* 0x000fe20003f24270 */
[-C--:B------:R-:W-:Y:S01]  /*4d70*/  FMUL.FTZ R24, R24, R124.reuse ;  /* 0x0000007c18187220 */ /* 0x080fe20000410000 */
[-C--:B------:R-:W-:Y:S01]  /*4d80*/  FMUL.FTZ R20, R20, R124.reuse ;  /* 0x0000007c14147220 */ /* 0x080fe20000410000 */
[----:B------:R-:W-:Y:S01]  /*4d90*/  FMUL.FTZ R153, R17, R124 ;  /* 0x0000007c11997220 */ /* 0x000fe20000410000 */
[----:B----4-:R-:W-:-:S03]  /*4da0*/  FSEL R60, R60, -INF , !P4 ;  /* 0xff8000003c3c7808 */ /* 0x010fc60006000000 */
[----:B------:R-:W4:Y:S01]  /*4db0*/  MUFU.TANH R187, R32 ;  /* 0x0000002000bb7308 */ /* 0x000f220000002400 */
[----:B------:R-:W-:Y:S01]  /*4dc0*/  FSEL R61, R61, -INF , !P3 ;  /* 0xff8000003d3d7808 */ /* 0x000fe20005800000 */
[C---:B------:R-:W-:Y:S01]  /*4dd0*/  VIADD R103, R5.reuse, 0x30 ;  /* 0x0000003005677836 */ /* 0x040fe20000000000 */
[----:B------:R-:W-:Y:S01]  /*4de0*/  FSEL R17, R56, -INF , !P1 ;  /* 0xff80000038117808 */ /* 0x000fe20004800000 */
[----:B------:R-:W-:-:S04]  /*4df0*/  VIADD R101, R5, 0x31 ;  /* 0x0000003105657836 */ /* 0x000fc80000000000 */
[----:B------:R-:W4:Y:S01]  /*4e00*/  MUFU.TANH R183, R33 ;  /* 0x0000002100b77308 */ /* 0x000f220000002400 */
[----:B------:R-:W-:Y:S01]  /*4e10*/  VIADD R99, R5, 0x38 ;  /* 0x0000003805637836 */ /* 0x000fe20000000000 */
[C---:B------:R-:W-:Y:S02]  /*4e20*/  ISETP.GT.AND P4, PT, R225.reuse, R45, PT ;  /* 0x0000002de100720c */ /* 0x040fe40003f84270 */
[----:B------:R-:W-:-:S04]  /*4e30*/  ISETP.GT.AND P3, PT, R225, R107, PT ;  /* 0x0000006be100720c */ /* 0x000fc80003f64270 */
[----:B------:R-:W4:Y:S01]  /*4e40*/  MUFU.TANH R177, R28 ;  /* 0x0000001c00b17308 */ /* 0x000f220000002400 */
[----:B------:R-:W-:Y:S01]  /*4e50*/  ISETP.GT.AND P1, PT, R225, R105, PT ;  /* 0x00000069e100720c */ /* 0x000fe20003f24270 */
[-C--:B------:R-:W-:Y:S01]  /*4e60*/  FMUL.FTZ R57, R57, R124.reuse ;  /* 0x0000007c39397220 */ /* 0x080fe20000410000 */
[-C--:B------:R-:W-:Y:S01]  /*4e70*/  FMUL.FTZ R16, R16, R124.reuse ;  /* 0x0000007c10107220 */ /* 0x080fe20000410000 */
[----:B------:R-:W-:Y:S01]  /*4e80*/  FMUL.FTZ R12, R12, R124 ;  /* 0x0000007c0c0c7220 */ /* 0x000fe20000410000 */
[----:B------:R-:W-:-:S03]  /*4e90*/  FSEL R52, R52, -INF , !P4 ;  /* 0xff80000034347808 */ /* 0x000fc60006000000 */
        /* <DEDUP_REMOVED lines=13> */
[----:B------:R-:W-:-:S04]  /*4f70*/  FMUL.FTZ R108, R108, R124 ;  /* 0x0000007c6c6c7220 */ /* 0x000fc80000410000 */
[----:B------:R-:W4:Y:S01]  /*4f80*/  MUFU.TANH R65, R65 ;  /* 0x0000004100417308 */ /* 0x000f220000002400 */
[----:B-1----:R-:W-:Y:S01]  /*4f90*/  FSEL R159, R8, -INF , !P4 ;  /* 0xff800000089f7808 */ /* 0x002fe20006000000 */
[----:B------:R-:W-:Y:S01]  /*4fa0*/  VIADD R87, R5, 0x50 ;  /* 0x0000005005577836 */ /* 0x000fe20000000000 */
[----:B--2---:R-:W-:Y:S01]  /*4fb0*/  FSEL R161, R9, -INF , !P3 ;  /* 0xff80000009a17808 */ /* 0x004fe20005800000 */
[----:B------:R-:W-:Y:S01]  /*4fc0*/  VIADD R85, R5, 0x51 ;  /* 0x0000005105557836 */ /* 0x000fe20000000000 */
[----:B---3--:R-:W-:-:S03]  /*4fd0*/  FSEL R175, R4, -INF , !P1 ;  /* 0xff80000004af7808 */ /* 0x008fc60004800000 */
[----:B------:R-:W1:Y:S01]  /*4fe0*/  MUFU.TANH R155, R16 ;  /* 0x00000010009b7308 */ /* 0x000e620000002400 */
[----:B------:R-:W-:Y:S01]  /*4ff0*/  VIADD R83, R5, 0x58 ;  /* 0x0000005805537836 */ /* 0x000fe20000000000 */
[C---:B------:R-:W-:Y:S02]  /*5000*/  ISETP.GT.AND P4, PT, R225.reuse, R95, PT ;  /* 0x0000005fe100720c */ /* 0x040fe40003f84270 */
[----:B------:R-:W-:-:S04]  /*5010*/  ISETP.GT.AND P3, PT, R225, R93, PT ;  /* 0x0000005de100720c */ /* 0x000fc80003f64270 */
[----:B------:R-:W2:Y:S01]  /*5020*/  MUFU.TANH R153, R153 ;  /* 0x0000009900997308 */ /* 0x000ea20000002400 */
[----:B------:R-:W-:Y:S01]  /*5030*/  ISETP.GT.AND P1, PT, R225, R91, PT ;  /* 0x0000005be100720c */ /* 0x000fe20003f24270 */
[----:B------:R-:W-:-:S06]  /*5040*/  VIADD R123, R5, 0x9 ;  /* 0x00000009057b7836 */ /* 0x000fcc0000000000 */
[----:B------:R-:W3:Y:S01]  /*5050*/  MUFU.TANH R151, R12 ;  /* 0x0000000c00977308 */ /* 0x000ee20000002400 */
[----:B------:R-:W-:Y:S01]  /*5060*/  FMUL.FTZ R6, R79, R124 ;  /* 0x0000007c4f067220 */ /* 0x000fe20000410000 */
[----:B----4-:R-:W-:-:S06]  /*5070*/  FSEL R187, R187, -INF , !P4 ;  /* 0xff800000bbbb7808 */ /* 0x010fcc0006000000 */
[----:B------:R-:W4:Y:S01]  /*5080*/  MUFU.TANH R57, R57 ;  /* 0x0000003900397308 */ /* 0x000f220000002400 */
[----:B------:R-:W-:Y:S01]  /*5090*/  FSEL R183, R183, -INF , !P3 ;  /* 0xff800000b7b77808 */ /* 0x000fe20005800000 */
[----:B------:R-:W-:Y:S01]  /*50a0*/  FMUL.FTZ R29, R29, R124 ;  /* 0x0000007c1d1d7220 */ /* 0x000fe20000410000 */
[----:B------:R-:W-:Y:S01]  /*50b0*/  FSEL R177, R177, -INF , !P1 ;  /* 0xff800000b1b17808 */ /* 0x000fe20004800000 */
[----:B------:R-:W-:-:S04]  /*50c0*/  VIADD R79, R5, 0x60 ;  /* 0x00000060054f7836 */ /* 0x000fc80000000000 */
[----:B------:R-:W4:Y:S01]  /*50d0*/  MUFU.TANH R147, R112 ;  /* 0x0000007000937308 */ /* 0x000f220000002400 */
[----:B------:R-:W-:Y:S01]  /*50e0*/  VIADD R75, R5, 0x61 ;  /* 0x00000061054b7836 */ /* 0x000fe20000000000 */
[----:B------:R-:W-:Y:S01]  /*50f0*/  ISETP.GT.AND P4, PT, R225, R87, PT ;  /* 0x00000057e100720c */ /* 0x000fe20003f84270 */
[----:B------:R-:W-:Y:S01]  /*5100*/  VIADD R73, R5, 0x68 ;  /* 0x0000006805497836 */ /* 0x000fe20000000000 */
[----:B------:R-:W-:-:S04]  /*5110*/  ISETP.GT.AND P3, PT, R225, R85, PT ;  /* 0x00000055e100720c */ /* 0x000fc80003f64270 */
[----:B------:R-:W4:Y:S01]  /*5120*/  MUFU.TANH R145, R113 ;  /* 0x0000007100917308 */ /* 0x000f220000002400 */
[----:B------:R-:W-:Y:S01]  /*5130*/  ISETP.GT.AND P1, PT, R225, R83, PT ;  /* 0x00000053e100720c */ /* 0x000fe20003f24270 */
[----:B------:R-:W-:-:S06]  /*5140*/  VIADD R117, R5, 0x19 ;  /* 0x0000001905757836 */ /* 0x000fcc0000000000 */
[----:B------:R-:W4:Y:S01]  /*5150*/  MUFU.TANH R140, R108 ;  /* 0x0000006c008c7308 */ /* 0x000f220000002400 */
[----:B------:R-:W-:-:S07]  /*5160*/  ISETP.GT.AND P5, PT, R225, R123, PT ;  /* 0x0000007be100720c */ /* 0x000fce0003fa4270 */
[----:B------:R-:W4:Y:S01]  /*5170*/  MUFU.TANH R49, R49 ;  /* 0x0000003100317308 */ /* 0x000f220000002400 */
[----:B------:R-:W-:Y:S01]  /*5180*/  FSEL R173, R173, -INF , !P4 ;  /* 0xff800000adad7808 */ /* 0x000fe20006000000 */
[----:B------:R-:W-:Y:S01]  /*5190*/  VIADD R69, R5, 0x70 ;  /* 0x0000007005457836 */ /* 0x000fe20000000000 */
[----:B------:R-:W-:Y:S01]  /*51a0*/  FSEL R171, R171, -INF , !P3 ;  /* 0xff800000abab7808 */ /* 0x000fe20005800000 */
[----:B------:R-:W-:Y:S01]  /*51b0*/  VIADD R33, R5, 0x71 ;  /* 0x0000007105217836 */ /* 0x000fe20000000000 */
[----:B------:R-:W-:-:S03]  /*51c0*/  FSEL R167, R167, -INF , !P1 ;  /* 0xff800000a7a77808 */ /* 0x000fc60004800000 */
[----:B------:R2:W4:Y:S01]  /*51d0*/  MUFU.TANH R163, R37 ;  /* 0x0000002500a37308 */ /* 0x0005220000002400 */
[C---:B------:R-:W-:Y:S02]  /*51e0*/  ISETP.GT.AND P4, PT, R225.reuse, R79, PT ;  /* 0x0000004fe100720c */ /* 0x040fe40003f84270 */
[C---:B------:R-:W-:Y:S02]  /*51f0*/  ISETP.GT.AND P3, PT, R225.reuse, R75, PT ;  /* 0x0000004be100720c */ /* 0x040fe40003f64270 */
[----:B------:R-:W-:-:S03]  /*5200*/  ISETP.GT.AND P1, PT, R225, R73, PT ;  /* 0x00000049e100720c */ /* 0x000fc60003f24270 */
[----:B------:R4:W-:Y:S01]  /*5210*/  MUFU.TANH R179, R29 ;  /* 0x0000001d00b37308 */ /* 0x0009e20000002400 */
[----:B------:R-:W-:Y:S02]  /*5220*/  FSEL R65, R65, -INF , !P5 ;  /* 0xff80000041417808 */ /* 0x000fe40006800000 */
[C---:B------:R-:W-:Y:S01]  /*5230*/  ISETP.GT.AND P5, PT, R225.reuse, R117, PT ;  /* 0x00000075e100720c */ /* 0x040fe20003fa4270 */
[----:B------:R-:W-:Y:S01]  /*5240*/  VIADD R32, R225, 0x8 ;  /* 0x00000008e1207836 */ /* 0x000fe20000000000 */
[----:B-1----:R-:W-:-:S03]  /*5250*/  FSEL R155, R155, -INF , !P4 ;  /* 0xff8000009b9b7808 */ /* 0x002fc60006000000 */
[----:B------:R-:W1:Y:S01]  /*5260*/  MUFU.TANH R78, R78 ;  /* 0x0000004e004e7308 */ /* 0x000e620000002400 */
[----:B--2---:R-:W-:Y:S01]  /*5270*/  VIADD R37, R5, 0x29 ;  /* 0x0000002905257836 */ /* 0x004fe20000000000 */
[----:B------:R-:W-:Y:S02]  /*5280*/  FSEL R153, R153, -INF , !P3 ;  /* 0xff80000099997808 */ /* 0x000fe40005800000 */
[----:B---3--:R-:W-:Y:S01]  /*5290*/  FSEL R151, R151, -INF , !P1 ;  /* 0xff80000097977808 */ /* 0x008fe20004800000 */
[----:B----4-:R-:W-:Y:S01]  /*52a0*/  VIADD R29, R5, 0x78 ;  /* 0x00000078051d7836 */ /* 0x010fe20000000000 */
[C---:B------:R-:W-:Y:S02]  /*52b0*/  ISETP.GT.AND P4, PT, R225.reuse, R69, PT ;  /* 0x00000045e100720c */ /* 0x040fe40003f84270 */
[----:B------:R-:W2:Y:S01]  /*52c0*/  MUFU.TANH R6, R6 ;  /* 0x0000000600067308 */ /* 0x000ea20000002400 */
[C---:B------:R-:W-:Y:S02]  /*52d0*/  ISETP.GT.AND P3, PT, R225.reuse, R33, PT ;  /* 0x00000021e100720c */ /* 0x040fe40003f64270 */
[----:B------:R-:W-:Y:S01]  /*52e0*/  ISETP.GT.AND P1, PT, R225, R29, PT ;  /* 0x0000001de100720c */ /* 0x000fe20003f24270 */
[----:B------:R-:W-:Y:S01]  /*52f0*/  VIADD R97, R5, 0x39 ;  /* 0x0000003905617836 */ /* 0x000fe20000000000 */
[----:B------:R-:W-:-:S02]  /*5300*/  FSEL R57, R57, -INF , !P5 ;  /* 0xff80000039397808 */ /* 0x000fc40006800000 */
[----:B------:R-:W-:Y:S01]  /*5310*/  ISETP.GT.AND P5, PT, R225, R37, PT ;  /* 0x00000025e100720c */ /* 0x000fe20003fa4270 */
[----:B------:R-:W3:Y:S01]  /*5320*/  MUFU.TANH R165, R165 ;  /* 0x000000a500a57308 */ /* 0x000ee20000002400 */
[----:B------:R-:W-:Y:S01]  /*5330*/  FMUL.FTZ R13, R13, R124 ;  /* 0x0000007c0d0d7220 */ /* 0x000fe20000410000 */
[----:B------:R-:W-:Y:S01]  /*5340*/  FSEL R147, R147, -INF , !P4 ;  /* 0xff80000093937808 */ /* 0x000fe20006000000 */
[----:B------:R-:W-:Y:S01]  /*5350*/  VIADD R89, R5, 0x49 ;  /* 0x0000004905597836 */ /* 0x000fe20000000000 */
[----:B------:R-:W-:Y:S01]  /*5360*/  FSEL R145, R145, -INF , !P3 ;  /* 0xff80000091917808 */ /* 0x000fe20005800000 */
[C---:B------:R-:W-:Y:S01]  /*5370*/  VIADD R81, R5.reuse, 0x59 ;  /* 0x0000005905517836 */ /* 0x040fe20000000000 */
[----:B------:R-:W-:Y:S01]  /*5380*/  FSEL R140, R140, -INF , !P1 ;  /* 0xff8000008c8c7808 */ /* 0x000fe20004800000 */
[C---:B------:R-:W-:Y:S01]  /*5390*/  VIADD R71, R5.reuse, 0x69 ;  /* 0x0000006905477836 */ /* 0x040fe20000000000 */
[C---:B------:R-:W-:Y:S01]  /*53a0*/  ISETP.GE.AND P4, PT, R5.reuse, R224, PT ;  /* 0x000000e00500720c */ /* 0x040fe20003f86270 */
[C---:B------:R-:W-:Y:S01]  /*53b0*/  VIADD R25, R5.reuse, 0x79 ;  /* 0x0000007905197836 */ /* 0x040fe20000000000 */
[----:B------:R-:W-:Y:S01]  /*53c0*/  ISETP.GE.AND P3, PT, R5, R222, PT ;  /* 0x000000de0500720c */ /* 0x000fe20003f66270 */
[----:B------:R-:W-:Y:S01]  /*53d0*/  FMUL.FTZ R8, R67, R124 ;  /* 0x0000007c43087220 */ /* 0x000fe20000410000 */
[----:B------:R-:W-:-:S02]  /*53e0*/  ISETP.GT.AND P1, PT, R32, R5, PT ;  /* 0x000000052000720c */ /* 0x000fc40003f24270 */
[----:B------:R-:W-:Y:S01]  /*53f0*/  FSEL R49, R49, -INF , !P5 ;  /* 0xff80000031317808 */ /* 0x000fe20006800000 */
[----:B------:R-:W4:Y:S01]  /*5400*/  MUFU.TANH R5, R66 ;  /* 0x0000004200057308 */ /* 0x000f220000002400 */
[----:B------:R-:W-:Y:S01]  /*5410*/  ISETP.GT.AND P5, PT, R225, R97, PT ;  /* 0x00000061e100720c */ /* 0x000fe20003fa4270 */
[----:B------:R-:W-:-:S03]  /*5420*/  FMUL.FTZ R109, R109, R124 ;  /* 0x0000007c6d6d7220 */ /* 0x000fc60000410000 */
[----:B------:R-:W-:-:S03]  /*5430*/  FSEL R163, R163, -INF , !P5 ;  /* 0xff800000a3a37808 */ /* 0x000fc60006800000 */
[----:B------:R-:W4:Y:S01]  /*5440*/  MUFU.TANH R149, R13 ;  /* 0x0000000d00957308 */ /* 0x000f220000002400 */
[----:B------:R-:W-:Y:S01]  /*5450*/  ISETP.GT.AND P5, PT, R225, R89, PT ;  /* 0x00000059e100720c */ /* 0x000fe20003fa4270 */
[----:B------:R-:W-:Y:S01]  /*5460*/  FMUL.FTZ R9, R62, R124 ;  /* 0x0000007c3e097220 */ /* 0x000fe20000410000 */
[----:B-1----:R-:W-:-:S05]  /*5470*/  FSEL R24, R78, -INF , !P1 ;  /* 0xff8000004e187808 */ /* 0x002fca0004800000 */
[----:B------:R-:W1:Y:S01]  /*5480*/  MUFU.TANH R8, R8 ;  /* 0x0000000800087308 */ /* 0x000e620000002400 */
[----:B------:R-:W-:Y:S02]  /*5490*/  ISETP.GT.AND P1, PT, R32, R127, PT ;  /* 0x0000007f2000720c */ /* 0x000fe40003f24270 */
[----:B------:R-:W-:-:S05]  /*54a0*/  FSEL R179, R179, -INF , !P5 ;  /* 0xff800000b3b37808 */ /* 0x000fca0006800000 */
[----:B------:R-:W1:Y:S01]  /*54b0*/  MUFU.TANH R139, R109 ;  /* 0x0000006d008b7308 */ /* 0x000e620000002400 */
[----:B------:R-:W-:Y:S01]  /*54c0*/  ISETP.GT.AND P5, PT, R225, R81, PT ;  /* 0x00000051e100720c */ /* 0x000fe20003fa4270 */
[----:B------:R-:W-:Y:S01]  /*54d0*/  FMUL.FTZ R12, R63, R124 ;  /* 0x0000007c3f0c7220 */ /* 0x000fe20000410000 */
[----:B--2---:R-:W-:Y:S02]  /*54e0*/  FSEL R6, R6, -INF , !P1 ;  /* 0xff80000006067808 */ /* 0x004fe40004800000 */
[----:B------:R-:W-:Y:S02]  /*54f0*/  ISETP.GT.AND P1, PT, R32, R7, PT ;  /* 0x000000072000720c */ /* 0x000fe40003f24270 */
[----:B---3--:R-:W-:Y:S01]  /*5500*/  FSEL R165, R165, -INF , !P5 ;  /* 0xff800000a5a57808 */ /* 0x008fe20006800000 */
[----:B------:R-:W2:Y:S01]  /*5510*/  MUFU.TANH R9, R9 ;  /* 0x0000000900097308 */ /* 0x000ea20000002400 */
[----:B------:R-:W-:Y:S02]  /*5520*/  ISETP.GT.AND P5, PT, R225, R71, PT ;  /* 0x00000047e100720c */ /* 0x000fe40003fa4270 */
[----:B------:R-:W-:-:S02]  /*5530*/  FSEL R4, R76, -INF , !P4 ;  /* 0xff8000004c047808 */ /* 0x000fc40006000000 */
[----:B------:R-:W-:Y:S02]  /*5540*/  ISETP.GE.AND P4, PT, R127, R222, PT ;  /* 0x000000de7f00720c */ /* 0x000fe40003f86270 */
[----:B----4-:R-:W-:Y:S01]  /*5550*/  FSEL R5, R5, -INF , !P1 ;  /* 0xff80000005057808 */ /* 0x010fe20004800000 */
[----:B------:R-:W3:Y:S01]  /*5560*/  MUFU.TANH R12, R12 ;  /* 0x0000000c000c7308 */ /* 0x000ee20000002400 */
[----:B------:R-:W-:Y:S01]  /*5570*/  ISETP.GT.AND P1, PT, R32, R123, PT ;  /* 0x0000007b2000720c */ /* 0x000fe20003f24270 */
[-C--:B------:R-:W-:Y:S01]  /*5580*/  FMUL.FTZ R58, R58, R124.reuse ;  /* 0x0000007c3a3a7220 */ /* 0x080fe20000410000 */
[----:B------:R-:W-:Y:S02]  /*5590*/  FSEL R149, R149, -INF , !P5 ;  /* 0xff80000095957808 */ /* 0x000fe40006800000 */
[----:B------:R-:W-:Y:S01]  /*55a0*/  ISETP.GT.AND P5, PT, R225, R25, PT ;  /* 0x00000019e100720c */ /* 0x000fe20003fa4270 */
[----:B------:R-:W-:Y:S01]  /*55b0*/  FMUL.FTZ R36, R59, R124 ;  /* 0x0000007c3b247220 */ /* 0x000fe20000410000 */
[----:B------:R-:W-:-:S02]  /*55c0*/  FSEL R28, R6, -INF , !P4 ;  /* 0xff800000061c7808 */ /* 0x000fc40006000000 */
[----:B-1----:R-:W-:Y:S02]  /*55d0*/  FSEL R6, R8, -INF , !P1 ;  /* 0xff80000008067808 */ /* 0x002fe40004800000 */
[----:B------:R-:W1:Y:S01]  /*55e0*/  MUFU.TANH R8, R58 ;  /* 0x0000003a00087308 */ /* 0x000e620000002400 */
[----:B------:R-:W-:Y:S02]  /*55f0*/  FSEL R139, R139, -INF , !P5 ;  /* 0xff8000008b8b7808 */ /* 0x000fe40006800000 */
[----:B------:R-:W-:Y:S02]  /*5600*/  ISETP.GE.AND P5, PT, R127, R224, PT ;  /* 0x000000e07f00720c */ /* 0x000fe40003fa6270 */
[----:B------:R-:W-:Y:S01]  /*5610*/  FSEL R24, R24, -INF , !P3 ;  /* 0xff80000018187808 */ /* 0x000fe20005800000 */
[----:B------:R-:W-:Y:S01]  /*5620*/  FMUL.FTZ R44, R54, R124 ;  /* 0x0000007c362c7220 */ /* 0x000fe20000410000 */
[----:B------:R-:W-:Y:S01]  /*5630*/  ISETP.GE.AND P3, PT, R7, R224, PT ;  /* 0x000000e00700720c */ /* 0x000fe20003f66270 */
[----:B------:R-:W4:Y:S01]  /*5640*/  MUFU.TANH R36, R36 ;  /* 0x0000002400247308 */ /* 0x000f220000002400 */
[----:B------:R-:W-:-:S02]  /*5650*/  ISETP.GT.AND P1, PT, R32, R11, PT ;  /* 0x0000000b2000720c */ /* 0x000fc40003f24270 */
[----:B------:R-:W-:Y:S02]  /*5660*/  FSEL R21, R21, -INF , !P5 ;  /* 0xff80000015157808 */ /* 0x000fe40006800000 */
[----:B------:R-:W-:Y:S02]  /*5670*/  ISETP.GE.AND P5, PT, R7, R222, PT ;  /* 0x000000de0700720c */ /* 0x000fe40003fa6270 */
[----:B------:R-:W-:Y:S02]  /*5680*/  ISETP.GE.AND P4, PT, R123, R224, PT ;  /* 0x000000e07b00720c */ /* 0x000fe40003f86270 */
[----:B------:R-:W-:Y:S02]  /*5690*/  FSEL R7, R64, -INF , !P3 ;  /* 0xff80000040077808 */ /* 0x000fe40005800000 */
[----:B--2---:R-:W-:Y:S01]  /*56a0*/  FSEL R9, R9, -INF , !P1 ;  /* 0xff80000009097808 */ /* 0x004fe20004800000 */
[----:B------:R-:W-:Y:S01]  /*56b0*/  FMUL.FTZ R54, R55, R124 ;  /* 0x0000007c37367220 */ /* 0x000fe20000410000 */
[----:B------:R-:W-:-:S02]  /*56c0*/  ISETP.GE.AND P3, PT, R123, R222, PT ;  /* 0x000000de7b00720c */ /* 0x000fc40003f66270 */
[----:B------:R-:W-:Y:S01]  /*56d0*/  ISETP.GT.AND P1, PT, R32, R121, PT ;  /* 0x000000792000720c */ /* 0x000fe20003f24270 */
[----:B------:R-:W2:Y:S01]  /*56e0*/  MUFU.TANH R44, R44 ;  /* 0x0000002c002c7308 */ /* 0x000ea20000002400 */
[----:B------:R-:W-:Y:S02]  /*56f0*/  FSEL R20, R5, -INF , !P5 ;  /* 0xff80000005147808 */ /* 0x000fe40006800000 */
[----:B------:R-:W-:Y:S02]  /*5700*/  ISETP.GE.AND P5, PT, R11, R224, PT ;  /* 0x000000e00b00720c */ /* 0x000fe40003fa6270 */
[----:B------:R-:W-:Y:S02]  /*5710*/  FSEL R5, R65, -INF , !P4 ;  /* 0xff80000041057808 */ /* 0x000fe40006000000 */
[----:B------:R-:W-:Y:S02]  /*5720*/  ISETP.GE.AND P4, PT, R11, R222, PT ;  /* 0x000000de0b00720c */ /* 0x000fe40003f86270 */
[----:B------:R-:W-:-:S02]  /*5730*/  FSEL R6, R6, -INF , !P3 ;  /* 0xff80000006067808 */ /* 0x000fc40005800000 */
[----:B---3--:R-:W-:Y:S02]  /*5740*/  FSEL R12, R12, -INF , !P1 ;  /* 0xff8000000c0c7808 */ /* 0x008fe40004800000 */
[C---:B------:R-:W-:Y:S02]  /*5750*/  ISETP.GE.AND P3, PT, R121.reuse, R224, PT ;  /* 0x000000e07900720c */ /* 0x040fe40003f66270 */
[----:B------:R-:W-:Y:S01]  /*5760*/  ISETP.GT.AND P1, PT, R32, R119, PT ;  /* 0x000000772000720c */ /* 0x000fe20003f24270 */
[----:B------:R-:W3:Y:S01]  /*5770*/  MUFU.TANH R54, R54 ;  /* 0x0000003600367308 */ /* 0x000ee20000002400 */
[----:B------:R-:W-:Y:S02]  /*5780*/  FSEL R11, R60, -INF , !P5 ;  /* 0xff8000003c0b7808 */ /* 0x000fe40006800000 */
[----:B------:R-:W-:Y:S02]  /*5790*/  ISETP.GE.AND P5, PT, R121, R222, PT ;  /* 0x000000de7900720c */ /* 0x000fe40003fa6270 */
[----:B------:R-:W-:-:S02]  /*57a0*/  FSEL R10, R9, -INF , !P4 ;  /* 0xff800000090a7808 */ /* 0x000fc40006000000 */
[----:B------:R-:W-:Y:S02]  /*57b0*/  FSEL R9, R61, -INF , !P3 ;  /* 0xff8000003d097808 */ /* 0x000fe40005800000 */
[----:B-1----:R-:W-:Y:S02]  /*57c0*/  FSEL R8, R8, -INF , !P1 ;  /* 0xff80000008087808 */ /* 0x002fe40004800000 */
[C---:B------:R-:W-:Y:S02]  /*57d0*/  ISETP.GE.AND P4, PT, R119.reuse, R224, PT ;  /* 0x000000e07700720c */ /* 0x040fe40003f86270 */
[----:B------:R-:W-:Y:S02]  /*57e0*/  ISETP.GE.AND P3, PT, R119, R222, PT ;  /* 0x000000de7700720c */ /* 0x000fe40003f66270 */
[----:B------:R-:W-:Y:S02]  /*57f0*/  ISETP.GT.AND P1, PT, R32, R117, PT ;  /* 0x000000752000720c */ /* 0x000fe40003f24270 */
[----:B------:R-:W-:-:S02]  /*5800*/  FSEL R16, R12, -INF , !P5 ;  /* 0xff8000000c107808 */ /* 0x000fc40006800000 */
[----:B------:R-:W-:Y:S02]  /*5810*/  ISETP.GE.AND P5, PT, R117, R224, PT ;  /* 0x000000e07500720c */ /* 0x000fe40003fa6270 */
[----:B------:R-:W-:Y:S02]  /*5820*/  FSEL R17, R17, -INF , !P4 ;  /* 0xff80000011117808 */ /* 0x000fe40006000000 */
[----:B------:R-:W-:Y:S02]  /*5830*/  FSEL R8, R8, -INF , !P3 ;  /* 0xff80000008087808 */ /* 0x000fe40005800000 */
[----:B----4-:R-:W-:Y:S01]  /*5840*/  FSEL R12, R36, -INF , !P1 ;  /* 0xff800000240c7808 */ /* 0x010fe20004800000 */
[----:B------:R-:W-:Y:S01]  /*5850*/  FMUL.FTZ R55, R51, R124 ;  /* 0x0000007c33377220 */ /* 0x000fe20000410000 */
[----:B------:R-:W-:Y:S01]  /*5860*/  ISETP.GE.AND P4, PT, R117, R222, PT ;  /* 0x000000de7500720c */ /* 0x000fe20003f86270 */
[----:B------:R3:W1:Y:S01]  /*5870*/  MUFU.TANH R36, R50 ;  /* 0x0000003200247308 */ /* 0x0006620000002400 */
[----:B------:R-:W-:-:S02]  /*5880*/  ISETP.GE.AND P3, PT, R45, R224, PT ;  /* 0x000000e02d00720c */ /* 0x000fc40003f66270 */
[----:B------:R-:W-:Y:S02]  /*5890*/  ISETP.GT.AND P1, PT, R32, R45, PT ;  /* 0x0000002d2000720c */ /* 0x000fe40003f24270 */
[----:B------:R-:W-:Y:S02]  /*58a0*/  FSEL R13, R57, -INF , !P5 ;  /* 0xff800000390d7808 */ /* 0x000fe40006800000 */
[----:B------:R-:W-:Y:S02]  /*58b0*/  ISETP.GE.AND P5, PT, R45, R222, PT ;  /* 0x000000de2d00720c */ /* 0x000fe40003fa6270 */
[----:B------:R-:W-:Y:S02]  /*58c0*/  FSEL R12, R12, -INF , !P4 ;  /* 0xff8000000c0c7808 */ /* 0x000fe40006000000 */
[----:B------:R-:W-:Y:S01]  /*58d0*/  FSEL R45, R52, -INF , !P3 ;  /* 0xff800000342d7808 */ /* 0x000fe20005800000 */
[----:B------:R-:W-:Y:S01]  /*58e0*/  FMUL.FTZ R56, R46, R124 ;  /* 0x0000007c2e387220 */ /* 0x000fe20000410000 */
[----:B------:R-:W-:Y:S01]  /*58f0*/  ISETP.GE.AND P4, PT, R107, R224, PT ;  /* 0x000000e06b00720c */ /* 0x000fe20003f86270 */
[----:B------:R-:W4:Y:S01]  /*5900*/  MUFU.TANH R52, R55 ;  /* 0x0000003700347308 */ /* 0x000f220000002400 */
[----:B--2---:R-:W-:-:S02]  /*5910*/  FSEL R44, R44, -INF , !P1 ;  /* 0xff8000002c2c7808 */ /* 0x004fc40004800000 */
[----:B------:R-:W-:Y:S02]  /*5920*/  ISETP.GT.AND P1, PT, R32, R107, PT ;  /* 0x0000006b2000720c */ /* 0x000fe40003f24270 */
[----:B------:R-:W-:Y:S02]  /*5930*/  FSEL R44, R44, -INF , !P5 ;  /* 0xff8000002c2c7808 */ /* 0x000fe40006800000 */
[----:B------:R-:W-:Y:S02]  /*5940*/  FSEL R51, R53, -INF , !P4 ;  /* 0xff80000035337808 */ /* 0x000fe40006000000 */
[----:B------:R-:W-:Y:S01]  /*5950*/  ISETP.GE.AND P5, PT, R105, R224, PT ;  /* 0x000000e06900720c */ /* 0x000fe20003fa6270 */
[----:B------:R-:W2:Y:S01]  /*5960*/  MUFU.TANH R53, R56 ;  /* 0x0000003800357308 */ /* 0x000ea20000002400 */
[----:B---3--:R-:W-:Y:S01]  /*5970*/  FSEL R50, R54, -INF , !P1 ;  /* 0xff80000036327808 */ /* 0x008fe20004800000 */
[----:B------:R-:W-:Y:S01]  /*5980*/  FMUL.FTZ R54, R47, R124 ;  /* 0x0000007c2f367220 */ /* 0x000fe20000410000 */
[----:B------:R-:W-:-:S02]  /*5990*/  ISETP.GT.AND P1, PT, R32, R105, PT ;  /* 0x000000692000720c */ /* 0x000fc40003f24270 */
[----:B------:R-:W-:-:S03]  /*59a0*/  FSEL R47, R48, -INF , !P5 ;  /* 0xff800000302f7808 */ /* 0x000fc60006800000 */
[----:B------:R-:W3:Y:S01]  /*59b0*/  MUFU.TANH R48, R54 ;  /* 0x0000003600307308 */ /* 0x000ee20000002400 */
[----:B------:R-:W-:Y:S02]  /*59c0*/  ISETP.GE.AND P4, PT, R105, R222, PT ;  /* 0x000000de6900720c */ /* 0x000fe40003f86270 */
[----:B-1----:R-:W-:Y:S02]  /*59d0*/  FSEL R36, R36, -INF , !P1 ;  /* 0xff80000024247808 */ /* 0x002fe40004800000 */
[----:B------:R-:W-:-:S03]  /*59e0*/  ISETP.GT.AND P1, PT, R32, R37, PT ;  /* 0x000000252000720c */ /* 0x000fc60003f24270 */
[----:B------:R-:W1:Y:S01]  /*59f0*/  MUFU.TANH R38, R38 ;  /* 0x0000002600267308 */ /* 0x000e620000002400 */
[----:B------:R-:W-:Y:S01]  /*5a00*/  FSEL R46, R36, -INF , !P4 ;  /* 0xff800000242e7808 */ /* 0x000fe20006000000 */
[----:B------:R-:W-:Y:S01]  /*5a10*/  FMUL.FTZ R34, R34, R124 ;  /* 0x0000007c22227220 */ /* 0x000fe20000410000 */
[----:B----4-:R-:W-:Y:S02]  /*5a20*/  FSEL R36, R52, -INF , !P1 ;  /* 0xff80000034247808 */ /* 0x010fe40004800000 */
[----:B------:R-:W-:-:S03]  /*5a30*/  ISETP.GT.AND P1, PT, R32, R103, PT ;  /* 0x000000672000720c */ /* 0x000fc60003f24270 */
[----:B------:R-:W4:Y:S01]  /*5a40*/  MUFU.TANH R39, R39 ;  /* 0x0000002700277308 */ /* 0x000f220000002400 */
[----:B--2---:R-:W-:Y:S01]  /*5a50*/  FSEL R53, R53, -INF , !P1 ;  /* 0xff80000035357808 */ /* 0x004fe20004800000 */
[-C--:B------:R-:W-:Y:S01]  /*5a60*/  FMUL.FTZ R35, R35, R124.reuse ;  /* 0x0000007c23237220 */ /* 0x080fe20000410000 */
[----:B------:R-:W-:Y:S01]  /*5a70*/  ISETP.GT.AND P1, PT, R32, R101, PT ;  /* 0x000000652000720c */ /* 0x000fe20003f24270 */
[----:B------:R-:W-:-:S04]  /*5a80*/  FMUL.FTZ R30, R30, R124 ;  /* 0x0000007c1e1e7220 */ /* 0x000fc80000410000 */
[----:B------:R-:W2:Y:S01]  /*5a90*/  MUFU.TANH R34, R34 ;  /* 0x0000002200227308 */ /* 0x000ea20000002400 */
[----:B---3--:R-:W-:Y:S02]  /*5aa0*/  FSEL R48, R48, -INF , !P1 ;  /* 0xff80000030307808 */ /* 0x008fe40004800000 */
[----:B------:R-:W-:Y:S01]  /*5ab0*/  ISETP.GT.AND P1, PT, R32, R99, PT ;  /* 0x000000632000720c */ /* 0x000fe20003f24270 */
[----:B------:R-:W-:Y:S01]  /*5ac0*/  FMUL.FTZ R31, R31, R124 ;  /* 0x0000007c1f1f7220 */ /* 0x000fe20000410000 */
[----:B------:R-:W-:-:S03]  /*5ad0*/  ISETP.GE.AND P3, PT, R107, R222, PT ;  /* 0x000000de6b00720c */ /* 0x000fc60003f66270 */
[----:B------:R-:W3:Y:S01]  /*5ae0*/  MUFU.TANH R35, R35 ;  /* 0x0000002300237308 */ /* 0x000ee20000002400 */
[----:B-1----:R-:W-:Y:S02]  /*5af0*/  FSEL R38, R38, -INF , !P1 ;  /* 0xff80000026267808 */ /* 0x002fe40004800000 */
[----:B------:R-:W-:Y:S02]  /*5b00*/  ISETP.GT.AND P1, PT, R32, R97, PT ;  /* 0x000000612000720c */ /* 0x000fe40003f24270 */
[----:B------:R-:W-:-:S03]  /*5b10*/  FSEL R50, R50, -INF , !P3 ;  /* 0xff80000032327808 */ /* 0x000fc60005800000 */
[----:B------:R-:W1:Y:S01]  /*5b20*/  MUFU.TANH R30, R30 ;  /* 0x0000001e001e7308 */ /* 0x000e620000002400 */
[----:B------:R-:W-:Y:S01]  /*5b30*/  ISETP.GE.AND P3, PT, R37, R224, PT ;  /* 0x000000e02500720c */ /* 0x000fe20003f66270 */
[----:B------:R-:W-:Y:S01]  /*5b40*/  FMUL.FTZ R26, R26, R124 ;  /* 0x0000007c1a1a7220 */ /* 0x000fe20000410000 */
[----:B----4-:R-:W-:Y:S02]  /*5b50*/  FSEL R39, R39, -INF , !P1 ;  /* 0xff80000027277808 */ /* 0x010fe40004800000 */
[----:B------:R-:W-:Y:S02]  /*5b60*/  ISETP.GT.AND P1, PT, R32, R95, PT ;  /* 0x0000005f2000720c */ /* 0x000fe40003f24270 */
[----:B------:R-:W-:Y:S01]  /*5b70*/  ISETP.GE.AND P5, PT, R37, R222, PT ;  /* 0x000000de2500720c */ /* 0x000fe20003fa6270 */
[----:B------:R-:W4:Y:S01]  /*5b80*/  MUFU.TANH R31, R31 ;  /* 0x0000001f001f7308 */ /* 0x000f220000002400 */
[----:B------:R-:W-:Y:S01]  /*5b90*/  FSEL R37, R49, -INF , !P3 ;  /* 0xff80000031257808 */ /* 0x000fe20005800000 */
[----:B------:R-:W-:Y:S01]  /*5ba0*/  FMUL.FTZ R27, R27, R124 ;  /* 0x0000007c1b1b7220 */ /* 0x000fe20000410000 */
[----:B------:R-:W-:-:S02]  /*5bb0*/  ISETP.GE.AND P3, PT, R103, R222, PT ;  /* 0x000000de6700720c */ /* 0x000fc40003f66270 */
[----:B--2---:R-:W-:Y:S02]  /*5bc0*/  FSEL R34, R34, -INF , !P1 ;  /* 0xff80000022227808 */ /* 0x004fe40004800000 */
[----:B------:R-:W-:Y:S01]  /*5bd0*/  ISETP.GE.AND P4, PT, R103, R224, PT ;  /* 0x000000e06700720c */ /* 0x000fe20003f86270 */
[----:B------:R-:W2:Y:S01]  /*5be0*/  MUFU.TANH R26, R26 ;  /* 0x0000001a001a7308 */ /* 0x000ea20000002400 */
[----:B------:R-:W-:Y:S02]  /*5bf0*/  ISETP.GT.AND P1, PT, R32, R93, PT ;  /* 0x0000005d2000720c */ /* 0x000fe40003f24270 */
[----:B------:R-:W-:Y:S01]  /*5c00*/  FSEL R164, R53, -INF , !P3 ;  /* 0xff80000035a47808 */ /* 0x000fe20005800000 */
[----:B------:R-:W-:Y:S01]  /*5c10*/  FMUL.FTZ R22, R22, R124 ;  /* 0x0000007c16167220 */ /* 0x000fe20000410000 */
[----:B------:R-:W-:Y:S02]  /*5c20*/  FSEL R159, R159, -INF , !P4 ;  /* 0xff8000009f9f7808 */ /* 0x000fe40006000000 */
[----:B------:R-:W-:-:S02]  /*5c30*/  ISETP.GE.AND P3, PT, R99, R224, PT ;  /* 0x000000e06300720c */ /* 0x000fc40003f66270 */
[----:B---3--:R-:W-:Y:S01]  /*5c40*/  FSEL R35, R35, -INF , !P1 ;  /* 0xff80000023237808 */ /* 0x008fe20004800000 */
[----:B------:R-:W3:Y:S01]  /*5c50*/  MUFU.TANH R27, R27 ;  /* 0x0000001b001b7308 */ /* 0x000ee20000002400 */
[----:B------:R-:W-:Y:S02]  /*5c60*/  ISETP.GE.AND P4, PT, R101, R222, PT ;  /* 0x000000de6500720c */ /* 0x000fe40003f86270 */
[----:B------:R-:W-:Y:S02]  /*5c70*/  ISETP.GT.AND P1, PT, R32, R91, PT ;  /* 0x0000005b2000720c */ /* 0x000fe40003f24270 */
[----:B------:R-:W-:Y:S01]  /*5c80*/  FSEL R175, R175, -INF , !P3 ;  /* 0xff800000afaf7808 */ /* 0x000fe20005800000 */
[----:B------:R-:W-:Y:S01]  /*5c90*/  FMUL.FTZ R23, R23, R124 ;  /* 0x0000007c17177220 */ /* 0x000fe20000410000 */
[----:B------:R-:W-:Y:S02]  /*5ca0*/  FSEL R166, R48, -INF , !P4 ;  /* 0xff80000030a67808 */ /* 0x000fe40006000000 */
[----:B------:R-:W-:-:S02]  /*5cb0*/  ISETP.GE.AND P3, PT, R97, R222, PT ;  /* 0x000000de6100720c */ /* 0x000fc40003f66270 */
[----:B-1----:R-:W-:Y:S01]  /*5cc0*/  FSEL R30, R30, -INF , !P1 ;  /* 0xff8000001e1e7808 */ /* 0x002fe20004800000 */
[----:B------:R-:W1:Y:S01]  /*5cd0*/  MUFU.TANH R22, R22 ;  /* 0x0000001600167308 */ /* 0x000e620000002400 */
[----:B------:R-:W-:Y:S02]  /*5ce0*/  ISETP.GE.AND P4, PT, R97, R224, PT ;  /* 0x000000e06100720c */ /* 0x000fe40003f86270 */
[----:B------:R-:W-:Y:S02]  /*5cf0*/  ISETP.GT.AND P1, PT, R32, R89, PT ;  /* 0x000000592000720c */ /* 0x000fe40003f24270 */
[----:B------:R-:W-:Y:S01]  /*5d00*/  FSEL R162, R39, -INF , !P3 ;  /* 0xff80000027a27808 */ /* 0x000fe20005800000 */
[----:B------:R-:W-:Y:S01]  /*5d10*/  FMUL.FTZ R18, R18, R124 ;  /* 0x0000007c12127220 */ /* 0x000fe20000410000 */
[----:B------:R-:W-:Y:S02]  /*5d20*/  FSEL R163, R163, -INF , !P4 ;  /* 0xff800000a3a37808 */ /* 0x000fe40006000000 */
[----:B------:R-:W-:-:S02]  /*5d30*/  ISETP.GE.AND P3, PT, R93, R224, PT ;  /* 0x000000e05d00720c */ /* 0x000fc40003f66270 */
[----:B----4-:R-:W-:Y:S01]  /*5d40*/  FSEL R31, R31, -INF , !P1 ;  /* 0xff8000001f1f7808 */ /* 0x010fe20004800000 */
[----:B------:R-:W4:Y:S01]  /*5d50*/  MUFU.TANH R23, R23 ;  /* 0x0000001700177308 */ /* 0x000f220000002400 */
[-C--:B------:R-:W-:Y:S02]  /*5d60*/  ISETP.GE.AND P4, PT, R95, R222.reuse, PT ;  /* 0x000000de5f00720c */ /* 0x080fe40003f86270 */
[----:B------:R-:W-:Y:S02]  /*5d70*/  ISETP.GT.AND P1, PT, R32, R87, PT ;  /* 0x000000572000720c */ /* 0x000fe40003f24270 */
[----:B------:R-:W-:Y:S02]  /*5d80*/  FSEL R183, R183, -INF , !P3 ;  /* 0xff800000b7b77808 */ /* 0x000fe40005800000 */
[----:B------:R-:W-:Y:S02]  /*5d90*/  FSEL R182, R34, -INF , !P4 ;  /* 0xff80000022b67808 */ /* 0x000fe40006000000 */
[----:B------:R-:W-:-:S02]  /*5da0*/  ISETP.GE.AND P3, PT, R91, R222, PT ;  /* 0x000000de5b00720c */ /* 0x000fc40003f66270 */
[----:B--2---:R-:W-:Y:S01]  /*5db0*/  FSEL R26, R26, -INF , !P1 ;  /* 0xff8000001a1a7808 */ /* 0x004fe20004800000 */
[----:B------:R-:W2:Y:S01]  /*5dc0*/  MUFU.TANH R18, R18 ;  /* 0x0000001200127308 */ /* 0x000ea20000002400 */
[----:B------:R-:W-:Y:S01]  /*5dd0*/  ISETP.GE.AND P4, PT, R91, R224, PT ;  /* 0x000000e05b00720c */ /* 0x000fe20003f86270 */
[----:B------:R-:W-:Y:S01]  /*5de0*/  FMUL.FTZ R19, R19, R124 ;  /* 0x0000007c13137220 */ /* 0x000fe20000410000 */
[----:B------:R-:W-:Y:S02]  /*5df0*/  ISETP.GT.AND P1, PT, R32, R85, PT ;  /* 0x000000552000720c */ /* 0x000fe40003f24270 */
[----:B------:R-:W-:Y:S02]  /*5e00*/  FSEL R170, R30, -INF , !P3 ;  /* 0xff8000001eaa7808 */ /* 0x000fe40005800000 */
[----:B------:R-:W-:Y:S02]  /*5e10*/  FSEL R177, R177, -INF , !P4 ;  /* 0xff800000b1b17808 */ /* 0x000fe40006000000 */
[----:B------:R-:W-:-:S02]  /*5e20*/  ISETP.GE.AND P3, PT, R87, R224, PT ;  /* 0x000000e05700720c */ /* 0x000fc40003f66270 */
[----:B---3--:R-:W-:Y:S02]  /*5e30*/  FSEL R27, R27, -INF , !P1 ;  /* 0xff8000001b1b7808 */ /* 0x008fe40004800000 */
[----:B------:R-:W-:Y:S02]  /*5e40*/  ISETP.GE.AND P4, PT, R89, R222, PT ;  /* 0x000000de5900720c */ /* 0x000fe40003f86270 */
[----:B------:R-:W-:Y:S01]  /*5e50*/  ISETP.GT.AND P1, PT, R32, R83, PT ;  /* 0x000000532000720c */ /* 0x000fe20003f24270 */
[----:B------:R-:W3:Y:S01]  /*5e60*/  MUFU.TANH R19, R19 ;  /* 0x0000001300137308 */ /* 0x000ee20000002400 */
[----:B------:R-:W-:Y:S01]  /*5e70*/  FSEL R173, R173, -INF , !P3 ;  /* 0xff800000adad7808 */ /* 0x000fe20005800000 */
[----:B------:R-:W-:Y:S01]  /*5e80*/  FMUL.FTZ R14, R14, R124 ;  /* 0x0000007c0e0e7220 */ /* 0x000fe20000410000 */
[----:B------:R-:W-:Y:S02]  /*5e90*/  FSEL R36, R36, -INF , !P5 ;  /* 0xff80000024247808 */ /* 0x000fe40006800000 */
[----:B------:R-:W-:-:S02]  /*5ea0*/  FSEL R188, R31, -INF , !P4 ;  /* 0xff8000001fbc7808 */ /* 0x000fc40006000000 */
[----:B------:R-:W-:Y:S02]  /*5eb0*/  ISETP.GE.AND P3, PT, R85, R222, PT ;  /* 0x000000de5500720c */ /* 0x000fe40003f66270 */
[----:B-1----:R-:W-:Y:S02]  /*5ec0*/  FSEL R22, R22, -INF , !P1 ;  /* 0xff80000016167808 */ /* 0x002fe40004800000 */
[-C--:B------:R-:W-:Y:S02]  /*5ed0*/  ISETP.GE.AND P5, PT, R101, R224.reuse, PT ;  /* 0x000000e06500720c */ /* 0x080fe40003fa6270 */
[----:B------:R-:W-:Y:S02]  /*5ee0*/  ISETP.GE.AND P4, PT, R85, R224, PT ;  /* 0x000000e05500720c */ /* 0x000fe40003f86270 */
[----:B------:R-:W-:Y:S02]  /*5ef0*/  ISETP.GT.AND P1, PT, R32, R81, PT ;  /* 0x000000512000720c */ /* 0x000fe40003f24270 */
[----:B------:R-:W-:-:S02]  /*5f00*/  FSEL R176, R27, -INF , !P3 ;  /* 0xff8000001bb07808 */ /* 0x000fc40005800000 */
[----:B------:R-:W-:Y:S02]  /*5f10*/  FSEL R161, R161, -INF , !P5 ;  /* 0xff800000a1a17808 */ /* 0x000fe40006800000 */
[----:B------:R-:W-:Y:S02]  /*5f20*/  FSEL R171, R171, -INF , !P4 ;  /* 0xff800000abab7808 */ /* 0x000fe40006000000 */
[----:B------:R-:W-:Y:S02]  /*5f30*/  ISETP.GE.AND P3, PT, R81, R224, PT ;  /* 0x000000e05100720c */ /* 0x000fe40003f66270 */
[----:B----4-:R-:W-:Y:S01]  /*5f40*/  FSEL R23, R23, -INF , !P1 ;  /* 0xff80000017177808 */ /* 0x010fe20004800000 */
[----:B------:R-:W1:Y:S01]  /*5f50*/  MUFU.TANH R14, R14 ;  /* 0x0000000e000e7308 */ /* 0x000e620000002400 */
[----:B------:R-:W-:Y:S01]  /*5f60*/  ISETP.GE.AND P5, PT, R99, R222, PT ;  /* 0x000000de6300720c */ /* 0x000fe20003fa6270 */
[----:B------:R-:W-:Y:S01]  /*5f70*/  FMUL.FTZ R15, R15, R124 ;  /* 0x0000007c0f0f7220 */ /* 0x000fe20000410000 */
[----:B------:R-:W-:-:S02]  /*5f80*/  ISETP.GE.AND P4, PT, R83, R222, PT ;  /* 0x000000de5300720c */ /* 0x000fc40003f86270 */
[----:B------:R-:W-:Y:S02]  /*5f90*/  ISETP.GT.AND P1, PT, R32, R79, PT ;  /* 0x0000004f2000720c */ /* 0x000fe40003f24270 */
[----:B------:R-:W-:Y:S02]  /*5fa0*/  FSEL R165, R165, -INF , !P3 ;  /* 0xff800000a5a57808 */ /* 0x000fe40005800000 */
[----:B------:R-:W-:Y:S02]  /*5fb0*/  FSEL R160, R38, -INF , !P5 ;  /* 0xff80000026a07808 */ /* 0x000fe40006800000 */
[----:B------:R-:W-:Y:S02]  /*5fc0*/  FSEL R172, R22, -INF , !P4 ;  /* 0xff80000016ac7808 */ /* 0x000fe40006000000 */
[----:B------:R-:W-:Y:S02]  /*5fd0*/  ISETP.GE.AND P3, PT, R79, R222, PT ;  /* 0x000000de4f00720c */ /* 0x000fe40003f66270 */
[----:B--2---:R-:W-:-:S02]  /*5fe0*/  FSEL R18, R18, -INF , !P1 ;  /* 0xff80000012127808 */ /* 0x004fc40004800000 */
[-C--:B------:R-:W-:Y:S02]  /*5ff0*/  ISETP.GE.AND P5, PT, R95, R224.reuse, PT ;  /* 0x000000e05f00720c */ /* 0x080fe40003fa6270 */
[----:B------:R-:W-:Y:S01]  /*6000*/  ISETP.GE.AND P4, PT, R79, R224, PT ;  /* 0x000000e04f00720c */ /* 0x000fe20003f86270 */
[----:B------:R-:W2:Y:S01]  /*6010*/  MUFU.TANH R15, R15 ;  /* 0x0000000f000f7308 */ /* 0x000ea20000002400 */
[----:B------:R-:W-:Y:S02]  /*6020*/  ISETP.GT.AND P1, PT, R32, R75, PT ;  /* 0x0000004b2000720c */ /* 0x000fe40003f24270 */
[----:B------:R-:W-:Y:S01]  /*6030*/  FSEL R158, R18, -INF , !P3 ;  /* 0xff800000129e7808 */ /* 0x000fe20005800000 */
[----:B------:R-:W-:Y:S01]  /*6040*/  FMUL.FTZ R18, R114, R124 ;  /* 0x0000007c72127220 */ /* 0x000fe20000410000 */
[----:B------:R-:W-:Y:S02]  /*6050*/  FSEL R187, R187, -INF , !P5 ;  /* 0xff800000bbbb7808 */ /* 0x000fe40006800000 */
[----:B------:R-:W-:-:S02]  /*6060*/  FSEL R155, R155, -INF , !P4 ;  /* 0xff8000009b9b7808 */ /* 0x000fc40006000000 */
[-C--:B------:R-:W-:Y:S02]  /*6070*/  ISETP.GE.AND P5, PT, R93, R222.reuse, PT ;  /* 0x000000de5d00720c */ /* 0x080fe40003fa6270 */
[----:B------:R-:W-:Y:S02]  /*6080*/  ISETP.GE.AND P4, PT, R75, R222, PT ;  /* 0x000000de4b00720c */ /* 0x000fe40003f86270 */
[----:B---3--:R-:W-:Y:S01]  /*6090*/  FSEL R19, R19, -INF , !P1 ;  /* 0xff80000013137808 */ /* 0x008fe20004800000 */
[----:B------:R-:W3:Y:S01]  /*60a0*/  MUFU.TANH R18, R18 ;  /* 0x0000001200127308 */ /* 0x000ee20000002400 */
[----:B------:R-:W-:Y:S02]  /*60b0*/  FSEL R174, R35, -INF , !P5 ;  /* 0xff80000023ae7808 */ /* 0x000fe40006800000 */
[----:B------:R-:W-:Y:S01]  /*60c0*/  FSEL R156, R19, -INF , !P4 ;  /* 0xff800000139c7808 */ /* 0x000fe20006000000 */
[----:B------:R-:W-:Y:S01]  /*60d0*/  FMUL.FTZ R19, R110, R124 ;  /* 0x0000007c6e137220 */ /* 0x000fe20000410000 */
[----:B------:R-:W-:Y:S01]  /*60e0*/  ISETP.GE.AND P5, PT, R89, R224, PT ;  /* 0x000000e05900720c */ /* 0x000fe20003fa6270 */
[----:B------:R-:W-:Y:S01]  /*60f0*/  FMUL.FTZ R115, R115, R124 ;  /* 0x0000007c73737220 */ /* 0x000fe20000410000 */
[----:B------:R-:W-:-:S02]  /*6100*/  ISETP.GT.AND P1, PT, R32, R73, PT ;  /* 0x000000492000720c */ /* 0x000fc40003f24270 */
[----:B------:R-:W-:Y:S02]  /*6110*/  FSEL R179, R179, -INF , !P5 ;  /* 0xff800000b3b37808 */ /* 0x000fe40006800000 */
[----:B-1----:R-:W-:Y:S01]  /*6120*/  FSEL R154, R14, -INF , !P1 ;  /* 0xff8000000e9a7808 */ /* 0x002fe20004800000 */
[----:B------:R-:W-:Y:S01]  /*6130*/  MUFU.TANH R19, R19 ;  /* 0x0000001300137308 */ /* 0x000fe20000002400 */
[----:B------:R-:W-:Y:S02]  /*6140*/  ISETP.GE.AND P5, PT, R87, R222, PT ;  /* 0x000000de5700720c */ /* 0x000fe40003fa6270 */
[----:B------:R-:W-:Y:S02]  /*6150*/  ISETP.GE.AND P3, PT, R73, R224, PT ;  /* 0x000000e04900720c */ /* 0x000fe40003f66270 */
[----:B------:R-:W-:-:S03]  /*6160*/  ISETP.GT.AND P1, PT, R32, R71, PT ;  /* 0x000000472000720c */ /* 0x000fc60003f24270 */
[----:B------:R-:W1:Y:S01]  /*6170*/  MUFU.TANH R14, R115 ;  /* 0x00000073000e7308 */ /* 0x000e620000002400 */
[----:B------:R-:W-:Y:S02]  /*6180*/  FSEL R178, R26, -INF , !P5 ;  /* 0xff8000001ab27808 */ /* 0x000fe40006800000 */
[----:B------:R-:W-:Y:S02]  /*6190*/  FSEL R151, R151, -INF , !P3 ;  /* 0xff80000097977808 */ /* 0x000fe40005800000 */
[----:B------:R-:W-:Y:S02]  /*61a0*/  ISETP.GE.AND P5, PT, R83, R224, PT ;  /* 0x000000e05300720c */ /* 0x000fe40003fa6270 */
[----:B------:R-:W-:Y:S02]  /*61b0*/  ISETP.GE.AND P3, PT, R71, R222, PT ;  /* 0x000000de4700720c */ /* 0x000fe40003f66270 */
[----:B--2---:R-:W-:Y:S02]  /*61c0*/  FSEL R15, R15, -INF , !P1 ;  /* 0xff8000000f0f7808 */ /* 0x004fe40004800000 */
[----:B------:R-:W-:-:S02]  /*61d0*/  FSEL R167, R167, -INF , !P5 ;  /* 0xff800000a7a77808 */ /* 0x000fc40006800000 */
[----:B------:R-:W-:Y:S02]  /*61e0*/  ISETP.GT.AND P1, PT, R32, R69, PT ;  /* 0x000000452000720c */ /* 0x000fe40003f24270 */
[----:B------:R-:W-:Y:S02]  /*61f0*/  FSEL R152, R15, -INF , !P3 ;  /* 0xff8000000f987808 */ /* 0x000fe40005800000 */
[----:B------:R-:W-:Y:S02]  /*6200*/  ISETP.GE.AND P5, PT, R81, R222, PT ;  /* 0x000000de5100720c */ /* 0x000fe40003fa6270 */
[----:B------:R-:W-:Y:S01]  /*6210*/  ISETP.GE.AND P3, PT, R33, R224, PT ;  /* 0x000000e02100720c */ /* 0x000fe20003f66270 */
[----:B------:R-:W-:Y:S01]  /*6220*/  FMUL.FTZ R111, R111, R124 ;  /* 0x0000007c6f6f7220 */ /* 0x000fe20000410000 */
[----:B---3--:R-:W-:Y:S02]  /*6230*/  FSEL R18, R18, -INF , !P1 ;  /* 0xff80000012127808 */ /* 0x008fe40004800000 */
[----:B------:R-:W-:-:S02]  /*6240*/  FSEL R168, R23, -INF , !P5 ;  /* 0xff80000017a87808 */ /* 0x000fc40006800000 */
[C---:B------:R-:W-:Y:S02]  /*6250*/  ISETP.GT.AND P1, PT, R32.reuse, R33, PT ;  /* 0x000000212000720c */ /* 0x040fe40003f24270 */
[----:B------:R-:W-:Y:S02]  /*6260*/  FSEL R145, R145, -INF , !P3 ;  /* 0xff80000091917808 */ /* 0x000fe40005800000 */
[----:B------:R-:W-:Y:S02]  /*6270*/  ISETP.GE.AND P5, PT, R75, R224, PT ;  /* 0x000000e04b00720c */ /* 0x000fe40003fa6270 */
[----:B------:R-:W-:Y:S01]  /*6280*/  ISETP.GT.AND P3, PT, R32, R29, PT ;  /* 0x0000001d2000720c */ /* 0x000fe20003f64270 */
[----:B------:R-:W2:Y:S01]  /*6290*/  MUFU.TANH R15, R111 ;  /* 0x0000006f000f7308 */ /* 0x000ea20000002400 */
[----:B-1----:R-:W-:Y:S02]  /*62a0*/  FSEL R14, R14, -INF , !P1 ;  /* 0xff8000000e0e7808 */ /* 0x002fe40004800000 */
[----:B------:R-:W-:Y:S01]  /*62b0*/  FSEL R153, R153, -INF , !P5 ;  /* 0xff80000099997808 */ /* 0x000fe20006800000 */
[----:B------:R-:W-:Y:S01]  /*62c0*/  BAR.SYNC.DEFER_BLOCKING 0x0 ;  /* 0x0000000000007b1d */ /* 0x000fe20000010000 */
[----:B------:R-:W-:-:S02]  /*62d0*/  ISETP.GE.AND P1, PT, R29, R222, PT ;  /* 0x000000de1d00720c */ /* 0x000fc40003f26270 */
[----:B------:R-:W-:Y:S02]  /*62e0*/  FSEL R19, R19, -INF , !P3 ;  /* 0xff80000013137808 */ /* 0x000fe40005800000 */
[----:B------:R-:W-:Y:S02]  /*62f0*/  ISETP.GE.AND P5, PT, R73, R222, PT ;  /* 0x000000de4900720c */ /* 0x000fe40003fa6270 */
[----:B------:R-:W-:Y:S02]  /*6300*/  ISETP.GE.AND P4, PT, R71, R224, PT ;  /* 0x000000e04700720c */ /* 0x000fe40003f86270 */
[----:B------:R-:W-:Y:S02]  /*6310*/  FSEL R146, R19, -INF , !P1 ;  /* 0xff80000013927808 */ /* 0x000fe40004800000 */
[----:B------:R-:W-:Y:S02]  /*6320*/  FSEL R154, R154, -INF , !P5 ;  /* 0xff8000009a9a7808 */ /* 0x000fe40006800000 */
[----:B------:R-:W-:-:S02]  /*6330*/  FSEL R149, R149, -INF , !P4 ;  /* 0xff80000095957808 */ /* 0x000fc40006000000 */
[----:B------:R-:W-:Y:S02]  /*6340*/  ISETP.GT.AND P1, PT, R137, R226, PT ;  /* 0x000000e28900720c */ /* 0x000fe40003f24270 */
[C---:B------:R-:W-:Y:S02]  /*6350*/  ISETP.GE.AND P5, PT, R69.reuse, R224, PT ;  /* 0x000000e04500720c */ /* 0x040fe40003fa6270 */
[-C--:B------:R-:W-:Y:S02]  /*6360*/  ISETP.GE.AND P4, PT, R69, R222.reuse, PT ;  /* 0x000000de4500720c */ /* 0x080fe40003f86270 */
[----:B------:R-:W-:Y:S02]  /*6370*/  FSEL R147, R147, -INF , !P5 ;  /* 0xff80000093937808 */ /* 0x000fe40006800000 */
[----:B------:R-:W-:Y:S02]  /*6380*/  FSEL R150, R18, -INF , !P4 ;  /* 0xff80000012967808 */ /* 0x000fe40006000000 */
[----:B------:R-:W-:-:S02]  /*6390*/  ISETP.GE.AND P5, PT, R33, R222, PT ;  /* 0x000000de2100720c */ /* 0x000fc40003fa6270 */
[-C--:B------:R-:W-:Y:S02]  /*63a0*/  ISETP.GE.AND P4, PT, R29, R224.reuse, PT ;  /* 0x000000e01d00720c */ /* 0x080fe40003f86270 */
[----:B------:R-:W-:Y:S02]  /*63b0*/  ISETP.GT.AND P3, PT, R32, R25, PT ;  /* 0x000000192000720c */ /* 0x000fe40003f64270 */
[----:B------:R-:W-:Y:S02]  /*63c0*/  FSEL R148, R14, -INF , !P5 ;  /* 0xff8000000e947808 */ /* 0x000fe40006800000 */
[----:B------:R-:W-:Y:S01]  /*63d0*/  FSEL R140, R140, -INF , !P4 ;  /* 0xff8000008c8c7808 */ /* 0x000fe20006000000 */
[----:B------:R-:W-:Y:S01]  /*63e0*/  BSSY.RECONVERGENT B1, `(.L_x_2309) ;  /* 0x00000c0000017945 */ /* 0x000fe20003800200 */
[C---:B------:R-:W-:Y:S02]  /*63f0*/  ISETP.GE.AND P5, PT, R25.reuse, R224, PT ;  /* 0x000000e01900720c */ /* 0x040fe40003fa6270 */
[----:B------:R-:W-:-:S02]  /*6400*/  ISETP.GE.AND P4, PT, R25, R222, PT ;  /* 0x000000de1900720c */ /* 0x000fc40003f86270 */
[----:B--2---:R-:W-:Y:S02]  /*6410*/  FSEL R15, R15, -INF , !P3 ;  /* 0xff8000000f0f7808 */ /* 0x004fe40005800000 */
[----:B------:R-:W-:Y:S02]  /*6420*/  VIMNMX R225, PT, PT, RZ, R225, !PT ;  /* 0x000000e1ffe17248 */ /* 0x000fe40007fe0100 */
[----:B------:R-:W-:Y:S02]  /*6430*/  VIMNMX R223, PT, PT, RZ, R32, !PT ;  /* 0x00000020ffdf7248 */ /* 0x000fe40007fe0100 */
        /* <DEDUP_REMOVED lines=16> */
.L_x_2312:
        /* <DEDUP_REMOVED lines=30> */
[----:B------:R-:W-:-:S02]  /*6720*/  ISETP.GE.AND P1, PT, R23, RZ, PT ;  /* 0x000000ff1700720c */ /* 0x000fc40003f26270 */
[----:B------:R-:W-:Y:S02]  /*6730*/  ISETP.GE.AND P3, PT, R14, RZ, PT ;  /* 0x000000ff0e00720c */ /* 0x000fe40003f66270 */
[----:B------:R-:W-:-:S03]  /*6740*/  LOP3.LUT R19, RZ, R26, RZ, 0x33, !PT ;  /* 0x0000001aff137212 */ /* 0x000fc600078e33ff */
[----:B------:R-:W-:Y:S01]  /*6750*/  @P4 VIADD R22, R22, 0x1 ;  /* 0x0000000116164836 */ /* 0x000fe20000000000 */
[----:B------:R-:W-:Y:S02]  /*6760*/  ISETP.NE.AND P4, PT, R26, RZ, PT ;  /* 0x000000ff1a00720c */ /* 0x000fe40003f85270 */
[----:B------:R-:W-:-:S03]  /*6770*/  @P5 IADD3 R25, PT, PT, R25, 0x1, RZ ;  /* 0x0000000119195810 */ /* 0x000fc60007ffe0ff */
[----:B------:R-:W-:Y:S02]  /*6780*/  @!P1 IMAD.MOV R22, RZ, RZ, -R22 ;  /* 0x000000ffff169224 */ /* 0x000fe400078e0a16 */
[----:B------:R-:W-:-:S03]  /*6790*/  @!P3 IADD3 R25, PT, PT, -R25, RZ, RZ ;  /* 0x000000ff1919b210 */ /* 0x000fc60007ffe1ff */
        /* <DEDUP_REMOVED lines=22> */
.L_x_2313:
[----:B------:R-:W-:Y:S05]  /*6900*/  BSYNC.RECONVERGENT B0 ;  /* 0x0000000000007941 */ /* 0x000fea0003800200 */
.L_x_2311:
        /* <DEDUP_REMOVED lines=109> */
.L_x_2310:
[----:B------:R-:W-:Y:S05]  /*6fe0*/  BSYNC.RECONVERGENT B1 ;  /* 0x0000000000017941 */ /* 0x000fea0003800200 */
.L_x_2309:
        /* <DEDUP_REMOVED lines=34> */
[----:B------:R-:W-:Y:S01]  /*7210*/  LOP3.LUT R181, R125, 0x200, R42, 0xf8, !PT ;  /* 0x000002007db57812 */ /* 0x000fe200078ef82a */
        /* <DEDUP_REMOVED lines=17> */
[----:B------:R-:W-:Y:S01]  /*7330*/  LDSM.16.MT88.4 R32, [R144+0xc800] ;  /* 0x00c800009020783b */ /* 0x000fe20000004200 */
        /* <DEDUP_REMOVED lines=21> */
[-CC-:B------:R-:W-:Y:S01]  /*7490*/  FFMA.FTZ R59, R9, R143.reuse, -R142.reuse ;  /* 0x0000008f093b7223 */ /* 0x180fe2000001088e */
[----:B------:R-:W2:Y:S01]  /*74a0*/  MUFU.EX2 R65, R65 ;  /* 0x0000004100417308 */ /* 0x000ea20000000800 */
[----:B------:R-:W3:Y:S01]  /*74b0*/  LDSM.16.MT88.4 R8, [R43+0xc800] ;  /* 0x00c800002b08783b */ /* 0x000ee20000004200 */
        /* <DEDUP_REMOVED lines=9> */
[----:B------:R-:W3:Y:S01]  /*7550*/  LDSM.16.MT88.4 R12, [R48+0x10800] ;  /* 0x01080000300c783b */ /* 0x000ee20000004200 */
[----:B------:R-:W-:Y:S01]  /*7560*/  MUFU.EX2 R136, R136 ;  /* 0x0000008800887308 */ /* 0x000fe20000000800 */
[-CC-:B------:R-:W-:Y:S01]  /*7570*/  FFMA.FTZ R52, R45, R143.reuse, -R142.reuse ;  /* 0x0000008f2d347223 */ /* 0x180fe2000001088e */
[----:B--2---:R-:W-:Y:S01]  /*7580*/  F2FP.BF16.F32.PACK_AB R69, R65, R132 ;  /* 0x000000844145723e */ /* 0x004fe200000010ff */
[----:B------:R-:W-:Y:S01]  /*7590*/  LDSM.16.MT88.4 R28, [R144+0x10800] ;  /* 0x01080000901c783b */ /* 0x000fe20000004200 */
[----:B------:R-:W2:Y:S01]  /*75a0*/  MUFU.EX2 R67, R67 ;  /* 0x0000004300437308 */ /* 0x000ea20000000800 */
        /* <DEDUP_REMOVED lines=27> */
[----:B------:R-:W2:Y:S01]  /*7760*/  MUFU.EX2 R59, R59 ;  /* 0x0000003b003b7308 */ /* 0x000ea20000000800 */
[C---:B------:R-:W-:Y:S01]  /*7770*/  HMMA.16816.F32.BF16 R104, R68.reuse, R100, RZ ;  /* 0x000000644468723c */ /* 0x040fe200000418ff */
[----:B------:R-:W-:Y:S01]  /*7780*/  FADD.FTZ R62, R62, R65 ;  /* 0x000000413e3e7221 */ /* 0x000fe20000010000 */
[----:B------:R-:W-:Y:S01]  /*7790*/  FADD.FTZ R64, R64, R67 ;  /* 0x0000004340407221 */ /* 0x000fe20000010000 */
[----:B------:R-:W-:Y:S01]  /*77a0*/  MUFU.EX2 R56, R56 ;  /* 0x0000003800387308 */ /* 0x000fe20000000800 */
[----:B------:R-:W-:Y:S01]  /*77b0*/  ISETP.GT.AND P1, PT, R137, R226, PT ;  /* 0x000000e28900720c */ /* 0x000fe20003f24270 */
[----:B------:R-:W-:Y:S01]  /*77c0*/  FADD.FTZ R61, R61, R62 ;  /* 0x0000003e3d3d7221 */ /* 0x000fe20000010000 */
[----:B------:R-:W-:Y:S01]  /*77d0*/  FADD.FTZ R63, R63, R64 ;  /* 0x000000403f3f7221 */ /* 0x000fe20000010000 */
[----:B------:R-:W4:Y:S01]  /*77e0*/  MUFU.EX2 R55, R55 ;  /* 0x0000003700377308 */ /* 0x000f220000000800 */
[C---:B------:R-:W-:Y:S03]  /*77f0*/  HMMA.16816.F32.BF16 R100, R68.reuse, R102, RZ ;  /* 0x000000664464723c */ /* 0x040fe600000418ff */
[----:B------:R-:W3:Y:S04]  /*7800*/  MUFU.EX2 R53, R53 ;  /* 0x0000003500357308 */ /* 0x000ee80000000800 */
[----:B------:R5:W-:Y:S01]  /*7810*/  MUFU.EX2 R50, R44 ;  /* 0x0000002c00327308 */ /* 0x000be20000000800 */
[C---:B------:R-:W-:Y:S03]  /*7820*/  HMMA.16816.F32.BF16 R120, R68.reuse, R116, RZ ;  /* 0x000000744478723c */ /* 0x040fe600000418ff */
[----:B------:R-:W-:Y:S04]  /*7830*/  MUFU.EX2 R49, R49 ;  /* 0x0000003100317308 */ /* 0x000fe80000000800 */
[----:B------:R-:W-:Y:S01]  /*7840*/  MUFU.EX2 R52, R52 ;  /* 0x0000003400347308 */ /* 0x000fe20000000800 */
[----:B------:R-:W-:Y:S03]  /*7850*/  HMMA.16816.F32.BF16 R88, R68, R84, RZ ;  /* 0x000000544458723c */ /* 0x000fe600000418ff */
[----:B------:R-:W3:Y:S01]  /*7860*/  MUFU.EX2 R51, R51 ;  /* 0x0000003300337308 */ /* 0x000ee20000000800 */
[----:B-----5:R-:W-:-:S03]  /*7870*/  FFMA.FTZ R44, R36, R143, -R141 ;  /* 0x0000008f242c7223 */ /* 0x020fc6000001088d */
        /* <DEDUP_REMOVED lines=14> */
[----:B-----5:R-:W-:-:S06]  /*7960*/  FFMA.FTZ R186, R177, R143, -R142 ;  /* 0x0000008fb1ba7223 */ /* 0x020fcc000001088e */
[----:B------:R-:W-:Y:S01]  /*7970*/  MUFU.EX2 R186, R186 ;  /* 0x000000ba00ba7308 */ /* 0x000fe20000000800 */
[C---:B------:R-:W-:Y:S08]  /*7980*/  HMMA.16816.F32.BF16 R84, R68.reuse, R86, RZ ;  /* 0x000000564454723c */ /* 0x040ff000000418ff */
[C---:B------:R-:W-:Y:S08]  /*7990*/  HMMA.16816.F32.BF16 R124, R68.reuse, R126, RZ ;  /* 0x0000007e447c723c */ /* 0x040ff000000418ff */
[C---:B------:R-:W-:Y:S08]  /*79a0*/  HMMA.16816.F32.BF16 R108, R68.reuse, R110, RZ ;  /* 0x0000006e446c723c */ /* 0x040ff000000418ff */
[C---:B------:R-:W-:Y:S08]  /*79b0*/  HMMA.16816.F32.BF16 R92, R68.reuse, R94, RZ ;  /* 0x0000005e445c723c */ /* 0x040ff000000418ff */
[C---:B------:R-:W-:Y:S08]  /*79c0*/  HMMA.16816.F32.BF16 R76, R68.reuse, R78, RZ ;  /* 0x0000004e444c723c */ /* 0x040ff000000418ff */
[----:B-1----:R-:W-:Y:S01]  /*79d0*/  HMMA.16816.F32.BF16 R72, R68, R4, RZ ;  /* 0x000000044448723c */ /* 0x002fe200000418ff */
[----:B--2---:R-:W-:Y:S01]  /*79e0*/  F2FP.BF16.F32.PACK_AB R4, R59, R60 ;  /* 0x0000003c3b04723e */ /* 0x004fe200000010ff */
[----:B------:R-:W-:Y:S01]  /*79f0*/  FADD.FTZ R60, R60, R63 ;  /* 0x0000003f3c3c7221 */ /* 0x000fe20000010000 */
[----:B------:R-:W-:Y:S01]  /*7a00*/  F2FP.BF16.F32.PACK_AB R5, R57, R58 ;  /* 0x0000003a3905723e */ /* 0x000fe200000010ff */
[----:B------:R-:W-:-:S02]  /*7a10*/  FADD.FTZ R58, R58, R61 ;  /* 0x0000003d3a3a7221 */ /* 0x000fc40000010000 */
[----:B------:R-:W-:Y:S02]  /*7a20*/  FADD.FTZ R59, R59, R60 ;  /* 0x0000003c3b3b7221 */ /* 0x000fe40000010000 */
[----:B------:R-:W-:Y:S01]  /*7a30*/  HMMA.16816.F32.BF16 R68, R68, R6, RZ ;  /* 0x000000064444723c */ /* 0x000fe200000418ff */
[----:B----4-:R-:W-:Y:S01]  /*7a40*/  F2FP.BF16.F32.PACK_AB R6, R55, R56 ;  /* 0x000000383706723e */ /* 0x010fe200000010ff */
        /* <DEDUP_REMOVED lines=17> */
[----:B------:R-:W-:-:S02]  /*7b60*/  FFMA.FTZ R46, R37, R143, -R142 ;  /* 0x0000008f252e7223 */ /* 0x000fc4000001088e */
[----:B------:R-:W-:Y:S01]  /*7b70*/  LDSM.16.MT88.4 R36, [R43+0x11000] ;  /* 0x011000002b24783b */ /* 0x000fe20000004200 */
        /* <DEDUP_REMOVED lines=18> */
[----:B-1----:R-:W-:Y:S02]  /*7ca0*/  F2FP.BF16.F32.PACK_AB R6, R46, R47 ;  /* 0x0000002f2e06723e */ /* 0x002fe400000010ff */
[----:B------:R-:W-:-:S07]  /*7cb0*/  F2FP.BF16.F32.PACK_AB R7, R44, R45 ;  /* 0x0000002d2c07723e */ /* 0x000fce00000010ff */
[C---:B--2---:R-:W-:Y:S01]  /*7cc0*/  HMMA.16816.F32.BF16 R96, R4.reuse, R12, R96 ;  /* 0x0000000c0460723c */ /* 0x044fe20000041860 */
[-CC-:B------:R-:W-:Y:S02]  /*7cd0*/  FFMA.FTZ R12, R160, R143.reuse, -R141.reuse ;  /* 0x0000008fa00c7223 */ /* 0x180fe4000001088d */
[----:B------:R1:W2:Y:S04]  /*7ce0*/  MUFU.EX2 R160, R166 ;  /* 0x000000a600a07308 */ /* 0x0002a80000000800 */
[----:B------:R5:W-:Y:S01]  /*7cf0*/  MUFU.EX2 R159, R12 ;  /* 0x0000000c009f7308 */ /* 0x000be20000000800 */
[C---:B---3--:R-:W-:Y:S08]  /*7d00*/  HMMA.16816.F32.BF16 R120, R4.reuse, R32, R120 ;  /* 0x000000200478723c */ /* 0x048ff00000041878 */
[----:B------:R-:W-:Y:S01]  /*7d10*/  HMMA.16816.F32.BF16 R116, R4, R34, R116 ;  /* 0x000000220474723c */ /* 0x000fe20000041874 */
[----:B------:R-:W3:Y:S01]  /*7d20*/  LDSM.16.MT88.4 R32, [R144+0xd800] ;  /* 0x00d800009020783b */ /* 0x000ee20000004200 */
[----:B-1----:R-:W-:-:S02]  /*7d30*/  FFMA.FTZ R166, R162, R143, -R141 ;  /* 0x0000008fa2a67223 */ /* 0x002fc4000001088d */
[----:B------:R1:W2:Y:S04]  /*7d40*/  MUFU.EX2 R162, R175 ;  /* 0x000000af00a27308 */ /* 0x0002a80000000800 */
[C---:B------:R-:W-:Y:S01]  /*7d50*/  HMMA.16816.F32.BF16 R92, R4.reuse, R14, R92 ;  /* 0x0000000e045c723c */ /* 0x040fe2000004185c */
[----:B-----5:R-:W5:Y:S01]  /*7d60*/  LDSM.16.MT88.4 R12, [R66+0x11800] ;  /* 0x01180000420c783b */ /* 0x020f620000004200 */
[----:B------:R-:W2:Y:S06]  /*7d70*/  MUFU.EX2 R166, R166 ;  /* 0x000000a600a67308 */ /* 0x000eac0000000800 */
[----:B------:R-:W-:Y:S01]  /*7d80*/  HMMA.16816.F32.BF16 R80, R4, R8, R80 ;  /* 0x000000080450723c */ /* 0x000fe20000041850 */
[-CC-:B-1----:R-:W-:Y:S01]  /*7d90*/  FFMA.FTZ R175, R182, R143.reuse, -R141.reuse ;  /* 0x0000008fb6af7223 */ /* 0x182fe2000001088d */
[-C--:B------:R-:W-:Y:S01]  /*7da0*/  FFMA.FTZ R182, R187, R143.reuse, -R142 ;  /* 0x0000008fbbb67223 */ /* 0x080fe2000001088e */
[----:B------:R-:W-:-:S05]  /*7db0*/  FFMA.FTZ R187, R176, R143, -R141 ;  /* 0x0000008fb0bb7223 */ /* 0x000fca000001088d */
[C---:B------:R-:W-:Y:S01]  /*7dc0*/  HMMA.16816.F32.BF16 R76, R4.reuse, R10, R76 ;  /* 0x0000000a044c723c */ /* 0x040fe2000004184c */
[----:B------:R-:W1:Y:S01]  /*7dd0*/  LDSM.16.MT88.4 R8, [R48+0x11800] ;  /* 0x011800003008783b */ /* 0x000e620000004200 */
[----:B------:R-:W-:Y:S04]  /*7de0*/  MUFU.EX2 R175, R175 ;  /* 0x000000af00af7308 */ /* 0x000fe80000000800 */
[----:B------:R-:W-:Y:S02]  /*7df0*/  MUFU.EX2 R182, R182 ;  /* 0x000000b600b67308 */ /* 0x000fe40000000800 */
[C---:B----4-:R-:W-:Y:S02]  /*7e00*/  HMMA.16816.F32.BF16 R104, R4.reuse, R16, R104 ;  /* 0x000000100468723c */ /* 0x050fe40000041868 */
[----:B------:R-:W-:Y:S06]  /*7e10*/  MUFU.EX2 R187, R187 ;  /* 0x000000bb00bb7308 */ /* 0x000fec0000000800 */
        /* <DEDUP_REMOVED lines=15> */
[----:B--2---:R-:W-:-:S02]  /*7f10*/  F2FP.BF16.F32.PACK_AB R5, R160, R157 ;  /* 0x0000009da005723e */ /* 0x004fc400000010ff */
[----:B------:R-:W-:Y:S02]  /*7f20*/  F2FP.BF16.F32.PACK_AB R6, R162, R163 ;  /* 0x000000a3a206723e */ /* 0x000fe400000010ff */
[----:B------:R-:W-:-:S07]  /*7f30*/  F2FP.BF16.F32.PACK_AB R7, R166, R159 ;  /* 0x0000009fa607723e */ /* 0x000fce00000010ff */
[C---:B---3--:R-:W-:Y:S08]  /*7f40*/  HMMA.16816.F32.BF16 R120, R4.reuse, R32, R120 ;  /* 0x000000200478723c */ /* 0x048ff00000041878 */
[C---:B------:R-:W-:Y:S01]  /*7f50*/  HMMA.16816.F32.BF16 R116, R4.reuse, R34, R116 ;  /* 0x000000220474723c */ /* 0x040fe20000041874 */
[----:B------:R-:W2:Y:S07]  /*7f60*/  LDSM.16.MT88.4 R32, [R43+0x11800] ;  /* 0x011800002b20783b */ /* 0x000eae0000004200 */
[----:B-----5:R-:W-:Y:S01]  /*7f70*/  HMMA.16816.F32.BF16 R96, R4, R12, R96 ;  /* 0x0000000c0460723c */ /* 0x020fe20000041860 */
        /* <DEDUP_REMOVED lines=10> */
[----:B---3--:R-:W3:Y:S03]  /*8020*/  LDSM.16.MT88.4 R12, [R43+0xe000] ;  /* 0x00e000002b0c783b */ /* 0x008ee60000004200 */
[----:B------:R-:W5:Y:S03]  /*8030*/  MUFU.EX2 R183, R183 ;  /* 0x000000b700b77308 */ /* 0x000f660000000800 */
[C---:B------:R-:W-:Y:S01]  /*8040*/  HMMA.16816.F32.BF16 R76, R4.reuse, R10, R76 ;  /* 0x0000000a044c723c */ /* 0x040fe2000004184c */
[----:B------:R-:W5:Y:S01]  /*8050*/  MUFU.EX2 R179, R179 ;  /* 0x000000b300b37308 */ /* 0x000f620000000800 */
[----:B-1----:R-:W1:Y:S06]  /*8060*/  LDSM.16.MT88.4 R8, [R66+0x12000] ;  /* 0x012000004208783b */ /* 0x002e6c0000004200 */
[C---:B----4-:R-:W-:Y:S08]  /*8070*/  HMMA.16816.F32.BF16 R104, R4.reuse, R16, R104 ;  /* 0x000000100468723c */ /* 0x050ff00000041868 */
[C---:B------:R-:W-:Y:S01]  /*8080*/  HMMA.16816.F32.BF16 R100, R4.reuse, R18, R100 ;  /* 0x000000120464723c */ /* 0x040fe20000041864 */
[----:B------:R-:W-:Y:S07]  /*8090*/  LDSM.16.MT88.4 R16, [R48+0xe000] ;  /* 0x00e000003010783b */ /* 0x000fee0000004200 */
        /* <DEDUP_REMOVED lines=18> */
[----:B------:R-:W2:Y:S07]  /*81c0*/  LDSM.16.MT88.4 R12, [R43+0x12000] ;  /* 0x012000002b0c783b */ /* 0x000eae0000004200 */
[----:B-1----:R-:W-:Y:S01]  /*81d0*/  HMMA.16816.F32.BF16 R96, R4, R8, R96 ;  /* 0x000000080460723c */ /* 0x002fe20000041860 */
[-C--:B------:R-:W-:Y:S01]  /*81e0*/  FFMA.FTZ R8, R178, R143.reuse, -R141 ;  /* 0x0000008fb2087223 */ /* 0x080fe2000001088d */
[----:B------:R-:W-:-:S02]  /*81f0*/  FFMA.FTZ R178, R171, R143, -R142 ;  /* 0x0000008fabb27223 */ /* 0x000fc4000001088e */
[----:B------:R-:W-:Y:S04]  /*8200*/  MUFU.EX2 R171, R173 ;  /* 0x000000ad00ab7308 */ /* 0x000fe80000000800 */
[----:B------:R1:W-:Y:S01]  /*8210*/  MUFU.EX2 R176, R8 ;  /* 0x0000000800b07308 */ /* 0x0003e20000000800 */
[C---:B------:R-:W-:Y:S03]  /*8220*/  HMMA.16816.F32.BF16 R92, R4.reuse, R10, R92 ;  /* 0x0000000a045c723c */ /* 0x040fe6000004185c */
[----:B------:R-:W3:Y:S05]  /*8230*/  MUFU.EX2 R178, R178 ;  /* 0x000000b200b27308 */ /* 0x000eea0000000800 */
[C---:B------:R-:W-:Y:S01]  /*8240*/  HMMA.16816.F32.BF16 R80, R4.reuse, R36, R80 ;  /* 0x000000240450723c */ /* 0x040fe20000041850 */
[-CC-:B------:R-:W-:Y:S01]  /*8250*/  FFMA.FTZ R37, R165, R143.reuse, -R142.reuse ;  /* 0x0000008fa5257223 */ /* 0x180fe2000001088e */
[----:B------:R5:W-:Y:S01]  /*8260*/  MUFU.EX2 R36, R167 ;  /* 0x000000a700247308 */ /* 0x000be20000000800 */
[-CC-:B------:R-:W-:Y:S01]  /*8270*/  FFMA.FTZ R165, R156, R143.reuse, -R141.reuse ;  /* 0x0000008f9ca57223 */ /* 0x180fe2000001088d */
[-CC-:B------:R-:W-:Y:S01]  /*8280*/  FFMA.FTZ R156, R153, R143.reuse, -R142.reuse ;  /* 0x0000008f999c7223 */ /* 0x180fe2000001088e */
[----:B-1----:R-:W1:Y:S02]  /*8290*/  LDSM.16.MT88.4 R8, [R43+0xe800] ;  /* 0x00e800002b08783b */ /* 0x002e640000004200 */
[----:B------:R-:W3:Y:S01]  /*82a0*/  MUFU.EX2 R37, R37 ;  /* 0x0000002500257308 */ /* 0x000ee20000000800 */
[----:B------:R-:W-:Y:S01]  /*82b0*/  HMMA.16816.F32.BF16 R76, R4, R38, R76 ;  /* 0x00000026044c723c */ /* 0x000fe2000004184c */
[-CC-:B------:R-:W-:Y:S01]  /*82c0*/  FFMA.FTZ R38, R158, R143.reuse, -R141.reuse ;  /* 0x0000008f9e267223 */ /* 0x180fe2000001088d */
[-C--:B------:R-:W-:Y:S01]  /*82d0*/  FFMA.FTZ R158, R151, R143.reuse, -R142 ;  /* 0x0000008f979e7223 */ /* 0x080fe2000001088e */
[----:B------:R-:W3:Y:S01]  /*82e0*/  MUFU.EX2 R39, R168 ;  /* 0x000000a800277308 */ /* 0x000ee20000000800 */
[----:B------:R-:W-:-:S03]  /*82f0*/  FFMA.FTZ R151, R152, R143, -R141 ;  /* 0x0000008f98977223 */ /* 0x000fc6000001088d */
[----:B------:R-:W-:Y:S01]  /*8300*/  MUFU.EX2 R38, R38 ;  /* 0x0000002600267308 */ /* 0x000fe20000000800 */
[C---:B----4-:R-:W-:Y:S01]  /*8310*/  HMMA.16816.F32.BF16 R120, R4.reuse, R28, R120 ;  /* 0x0000001c0478723c */ /* 0x050fe20000041878 */
[-CC-:B-----5:R-:W-:Y:S01]  /*8320*/  FFMA.FTZ R167, R155, R143.reuse, -R142.reuse ;  /* 0x0000008f9ba77223 */ /* 0x1a0fe2000001088e */
[----:B------:R-:W-:Y:S01]  /*8330*/  FFMA.FTZ R155, R149, R143, -R142 ;  /* 0x0000008f959b7223 */ /* 0x000fe2000001088e */
[----:B------:R-:W-:Y:S04]  /*8340*/  MUFU.EX2 R165, R165 ;  /* 0x000000a500a57308 */ /* 0x000fe80000000800 */
[----:B------:R-:W-:Y:S01]  /*8350*/  MUFU.EX2 R153, R167 ;  /* 0x000000a700997308 */ /* 0x000fe20000000800 */
[C---:B------:R-:W-:Y:S01]  /*8360*/  HMMA.16816.F32.BF16 R116, R4.reuse, R30, R116 ;  /* 0x0000001e0474723c */ /* 0x040fe20000041874 */
[----:B------:R-:W-:Y:S02]  /*8370*/  LDSM.16.MT88.4 R28, [R144+0x12800] ;  /* 0x01280000901c783b */ /* 0x000fe40000004200 */
[----:B------:R-:W4:Y:S04]  /*8380*/  MUFU.EX2 R156, R156 ;  /* 0x0000009c009c7308 */ /* 0x000f280000000800 */
[----:B------:R-:W-:Y:S01]  /*8390*/  MUFU.EX2 R149, R158 ;  /* 0x0000009e00957308 */ /* 0x000fe20000000800 */
[C---:B------:R-:W-:Y:S03]  /*83a0*/  HMMA.16816.F32.BF16 R88, R4.reuse, R24, R88 ;  /* 0x000000180458723c */ /* 0x040fe60000041858 */
[----:B------:R-:W5:Y:S04]  /*83b0*/  MUFU.EX2 R152, R155 ;  /* 0x0000009b00987308 */ /* 0x000f680000000800 */
[----:B------:R-:W5:Y:S01]  /*83c0*/  MUFU.EX2 R151, R151 ;  /* 0x0000009700977308 */ /* 0x000f620000000800 */
[C---:B------:R-:W-:Y:S01]  /*83d0*/  HMMA.16816.F32.BF16 R84, R4.reuse, R26, R84 ;  /* 0x0000001a0454723c */ /* 0x040fe20000041854 */
[----:B------:R-:W-:Y:S07]  /*83e0*/  LDSM.16.MT88.4 R24, [R66+0xe800] ;  /* 0x00e800004218783b */ /* 0x000fee0000004200 */
[C---:B------:R-:W-:Y:S08]  /*83f0*/  HMMA.16816.F32.BF16 R128, R4.reuse, R20, R128 ;  /* 0x000000140480723c */ /* 0x040ff00000041880 */
[C---:B------:R-:W-:Y:S01]  /*8400*/  HMMA.16816.F32.BF16 R124, R4.reuse, R22, R124 ;  /* 0x00000016047c723c */ /* 0x040fe2000004187c */
[----:B------:R-:W4:Y:S07]  /*8410*/  LDSM.16.MT88.4 R20, [R48+0xe800] ;  /* 0x00e800003014783b */ /* 0x000f2e0000004200 */
[C---:B------:R-:W-:Y:S08]  /*8420*/  HMMA.16816.F32.BF16 R112, R4.reuse, R16, R112 ;  /* 0x000000100470723c */ /* 0x040ff00000041870 */
[C---:B------:R-:W-:Y:S01]  /*8430*/  HMMA.16816.F32.BF16 R108, R4.reuse, R18, R108 ;  /* 0x00000012046c723c */ /* 0x040fe2000004186c */
[----:B------:R-:W5:Y:S07]  /*8440*/  LDSM.16.MT88.4 R16, [R66+0x12800] ;  /* 0x012800004210783b */ /* 0x000f6e0000004200 */
[C---:B--2---:R-:W-:Y:S08]  /*8450*/  HMMA.16816.F32.BF16 R72, R4.reuse, R12, R72 ;  /* 0x0000000c0448723c */ /* 0x044ff00000041848 */
[----:B------:R-:W-:Y:S01]  /*8460*/  HMMA.16816.F32.BF16 R68, R4, R14, R68 ;  /* 0x0000000e0444723c */ /* 0x000fe20000041844 */
[----:B---3--:R-:W-:Y:S01]  /*8470*/  F2FP.BF16.F32.PACK_AB R4, R178, R171 ;  /* 0x000000abb204723e */ /* 0x008fe200000010ff */
[----:B------:R-:W2:Y:S01]  /*8480*/  LDSM.16.MT88.4 R12, [R48+0x12800] ;  /* 0x01280000300c783b */ /* 0x000ea20000004200 */
[----:B------:R-:W-:-:S02]  /*8490*/  F2FP.BF16.F32.PACK_AB R5, R187, R176 ;  /* 0x000000b0bb05723e */ /* 0x000fc400000010ff */
[----:B------:R-:W-:Y:S02]  /*84a0*/  F2FP.BF16.F32.PACK_AB R6, R37, R36 ;  /* 0x000000242506723e */ /* 0x000fe400000010ff */
[----:B------:R-:W-:-:S07]  /*84b0*/  F2FP.BF16.F32.PACK_AB R7, R39, R172 ;  /* 0x000000ac2707723e */ /* 0x000fce00000010ff */
[C---:B-1----:R-:W-:Y:S08]  /*84c0*/  HMMA.16816.F32.BF16 R104, R4.reuse, R8, R104 ;  /* 0x000000080468723c */ /* 0x042ff00000041868 */
[C---:B------:R-:W-:Y:S01]  /*84d0*/  HMMA.16816.F32.BF16 R100, R4.reuse, R10, R100 ;  /* 0x0000000a0464723c */ /* 0x040fe20000041864 */
[----:B------:R-:W1:Y:S07]  /*84e0*/  LDSM.16.MT88.4 R8, [R43+0x12800] ;  /* 0x012800002b08783b */ /* 0x000e6e0000004200 */
[C---:B----4-:R-:W-:Y:S08]  /*84f0*/  HMMA.16816.F32.BF16 R112, R4.reuse, R20, R112 ;  /* 0x000000140470723c */ /* 0x050ff00000041870 */
[C---:B------:R-:W-:Y:S01]  /*8500*/  HMMA.16816.F32.BF16 R108, R4.reuse, R22, R108 ;  /* 0x00000016046c723c */ /* 0x040fe2000004186c */
[----:B------:R-:W3:Y:S07]  /*8510*/  LDSM.16.MT88.4 R20, [R48+0xf000] ;  /* 0x00f000003014783b */ /* 0x000eee0000004200 */
[C---:B-----5:R-:W-:Y:S08]  /*8520*/  HMMA.16816.F32.BF16 R96, R4.reuse, R16, R96 ;  /* 0x000000100460723c */ /* 0x060ff00000041860 */
        /* <DEDUP_REMOVED lines=88> */
[----:B------:R-:W-:-:S04]  /*8ab0*/  FADD.FTZ R176, R176, R179 ;  /* 0x000000b3b0b07221 */ /* 0x000fc80000010000 */
[----:B------:R-:W-:Y:S01]  /*8ac0*/  FADD.FTZ R187, R187, R176 ;  /* 0x000000b0bbbb7221 */ /* 0x000fe20000010000 */
[----:B------:R-:W-:Y:S01]  /*8ad0*/  HMMA.16816.F32.BF16 R84, R4, R14, R84 ;  /* 0x0000000e0454723c */ /* 0x000fe20000041854 */
[----:B------:R-:W2:Y:S02]  /*8ae0*/  LDSM.16.MT88.4 R12, [R48+0xf800] ;  /* 0x00f80000300c783b */ /* 0x000ea40000004200 */
[----:B------:R-:W-:-:S04]  /*8af0*/  FADD.FTZ R172, R172, R187 ;  /* 0x000000bbacac7221 */ /* 0x000fc80000010000 */
[----:B------:R-:W-:Y:S01]  /*8b00*/  FADD.FTZ R39, R39, R172 ;  /* 0x000000ac27277221 */ /* 0x000fe20000010000 */
[C---:B-1----:R-:W-:Y:S01]  /*8b10*/  HMMA.16816.F32.BF16 R80, R4.reuse, R8, R80 ;  /* 0x000000080450723c */ /* 0x042fe20000041850 */
[----:B------:R-:W-:Y:S02]  /*8b20*/  FADD.FTZ R8, R186, R177 ;  /* 0x000000b1ba087221 */ /* 0x000fe40000010000 */
[----:B------:R-:W-:Y:S02]  /*8b30*/  FADD.FTZ R38, R38, R39 ;  /* 0x0000002726267221 */ /* 0x000fe40000010000 */
[----:B------:R-:W-:Y:S02]  /*8b40*/  FADD.FTZ R8, R183, R8 ;  /* 0x00000008b7087221 */ /* 0x000fe40000010000 */
[----:B------:R-:W-:Y:S01]  /*8b50*/  FADD.FTZ R165, R165, R38 ;  /* 0x00000026a5a57221 */ /* 0x000fe20000010000 */
[----:B------:R-:W-:Y:S01]  /*8b60*/  HMMA.16816.F32.BF16 R76, R4, R10, R76 ;  /* 0x0000000a044c723c */ /* 0x000fe2000004184c */
[----:B------:R-:W-:-:S02]  /*8b70*/  FADD.FTZ R9, R171, R8 ;  /* 0x00000008ab097221 */ /* 0x000fc40000010000 */
[----:B------:R-:W-:Y:S02]  /*8b80*/  FADD.FTZ R154, R154, R165 ;  /* 0x000000a59a9a7221 */ /* 0x000fe40000010000 */
[----:B------:R-:W-:Y:S02]  /*8b90*/  FADD.FTZ R9, R178, R9 ;  /* 0x00000009b2097221 */ /* 0x000fe40000010000 */
[----:B------:R-:W-:Y:S01]  /*8ba0*/  FADD.FTZ R151, R151, R154 ;  /* 0x0000009a97977221 */ /* 0x000fe20000010000 */
[----:B---3--:R-:W-:Y:S01]  /*8bb0*/  HMMA.16816.F32.BF16 R96, R4, R16, R96 ;  /* 0x000000100460723c */ /* 0x008fe20000041860 */
[----:B------:R-:W-:Y:S02]  /*8bc0*/  FADD.FTZ R8, R36, R9 ;  /* 0x0000000924087221 */ /* 0x000fe40000010000 */
[----:B------:R-:W-:Y:S02]  /*8bd0*/  FADD.FTZ R24, R24, R151 ;  /* 0x0000009718187221 */ /* 0x000fe40000010000 */
[----:B------:R-:W-:-:S02]  /*8be0*/  FADD.FTZ R8, R37, R8 ;  /* 0x0000000825087221 */ /* 0x000fc40000010000 */
[----:B------:R-:W-:Y:S01]  /*8bf0*/  FADD.FTZ R25, R25, R24 ;  /* 0x0000001819197221 */ /* 0x000fe20000010000 */
[----:B------:R-:W-:Y:S01]  /*8c00*/  HMMA.16816.F32.BF16 R92, R4, R18, R92 ;  /* 0x00000012045c723c */ /* 0x000fe2000004185c */
[----:B------:R-:W1:Y:S01]  /*8c10*/  LDSM.16.MT88.4 R16, [R43+0xf800] ;  /* 0x00f800002b10783b */ /* 0x000e620000004200 */
[----:B------:R-:W-:Y:S01]  /*8c20*/  FADD.FTZ R153, R153, R8 ;  /* 0x0000000899997221 */ /* 0x000fe20000010000 */
[----:B------:R-:W-:-:S03]  /*8c30*/  FADD.FTZ R26, R26, R25 ;  /* 0x000000191a1a7221 */ /* 0x000fc60000010000 */
[----:B------:R-:W-:Y:S01]  /*8c40*/  FADD.FTZ R156, R156, R153 ;  /* 0x000000999c9c7221 */ /* 0x000fe20000010000 */
[----:B------:R-:W-:Y:S01]  /*8c50*/  FADD.FTZ R247, R247, R26 ;  /* 0x0000001af7f77221 */ /* 0x000fe20000010000 */
[----:B--2---:R-:W-:Y:S02]  /*8c60*/  HMMA.16816.F32.BF16 R112, R4, R12, R112 ;  /* 0x0000000c0470723c */ /* 0x004fe40000041870 */
[----:B------:R-:W-:-:S04]  /*8c70*/  FADD.FTZ R149, R149, R156 ;  /* 0x0000009c95957221 */ /* 0x000fc80000010000 */
[----:B------:R-:W-:Y:S02]  /*8c80*/  FADD.FTZ R152, R152, R149 ;  /* 0x0000009598987221 */ /* 0x000fe40000010000 */
[----:B------:R-:W-:Y:S01]  /*8c90*/  HMMA.16816.F32.BF16 R108, R4, R14, R108 ;  /* 0x0000000e046c723c */ /* 0x000fe2000004186c */
[----:B------:R-:W2:Y:S01]  /*8ca0*/  LDSM.16.MT88.4 R12, [R43+0x13800] ;  /* 0x013800002b0c783b */ /* 0x000ea20000004200 */
[----:B------:R-:W-:-:S04]  /*8cb0*/  FADD.FTZ R27, R27, R152 ;  /* 0x000000981b1b7221 */ /* 0x000fc80000010000 */
[----:B------:R-:W-:-:S04]  /*8cc0*/  FADD.FTZ R28, R28, R27 ;  /* 0x0000001b1c1c7221 */ /* 0x000fc80000010000 */
[----:B------:R-:W-:-:S04]  /*8cd0*/  FADD.FTZ R29, R29, R28 ;  /* 0x0000001c1d1d7221 */ /* 0x000fc80000010000 */
        /* <DEDUP_REMOVED lines=74> */
.L_x_2317:
        /* <DEDUP_REMOVED lines=8> */
.L_x_2318:
[----:B------:R-:W-:Y:S05]  /*9200*/  BSYNC.RECONVERGENT B0 ;  /* 0x0000000000007941 */ /* 0x000fea0003800200 */
.L_x_2316:
[----:B------:R-:W-:Y:S02]  /*9210*/  SHF.R.U32.HI R210, RZ, 0x1, R209 ;  /* 0x00000001ffd27819 */ /* 0x000fe400000116d1 */
[----:B------:R-:W-:Y:S02]  /*9220*/  SHF.L.U32 R211, R209, 0x5, RZ ;  /* 0x00000005d1d37819 */ /* 0x000fe400000006ff */
[-C--:B------:R-:W-:Y:S02]  /*9230*/  ISETP.GE.AND P3, PT, R208, R239.reuse, PT ;  /* 0x000000efd000720c */ /* 0x080fe40003f66270 */
[----:B------:R-:W-:Y:S02]  /*9240*/  ISETP.GE.AND P1, PT, R221, R239, PT ;  /* 0x000000efdd00720c */ /* 0x000fe40003f26270 */
[----:B------:R-:W-:Y:S02]  /*9250*/  LOP3.LUT R7, R210, 0x8, RZ, 0xc0, !PT ;  /* 0x00000008d2077812 */ /* 0x000fe400078ec0ff */
[----:B------:R-:W-:-:S02]  /*9260*/  SHF.L.U32 R5, R218, 0x5, RZ ;  /* 0x00000005da057819 */ /* 0x000fc400000006ff */
[----:B------:R-:W-:Y:S02]  /*9270*/  LOP3.LUT R211, R211, 0x7c00, RZ, 0xc0, !PT ;  /* 0x00007c00d3d37812 */ /* 0x000fe400078ec0ff */
[----:B------:R-:W-:Y:S02]  /*9280*/  SHF.L.U64.HI R4, R218, 0x5, R219 ;  /* 0x00000005da047819 */ /* 0x000fe400000102db */
[--C-:B------:R-:W-:Y:S01]  /*9290*/  LOP3.LUT R7, R7, 0x1c0, R42.reuse, 0xf8, !PT ;  /* 0x000001c007077812 */ /* 0x100fe200078ef82a */
[----:B------:R-:W-:Y:S01]  /*92a0*/  @!PT LDS RZ, [RZ] ;  /* 0x00000000fffff984 */ /* 0x000fe20000000800 */
[----:B------:R-:W-:Y:S01]  /*92b0*/  @!PT LDS RZ, [RZ] ;  /* 0x00000000fffff984 */ /* 0x000fe20000000800 */
[----:B------:R-:W-:Y:S01]  /*92c0*/  @!PT LDS RZ, [RZ] ;  /* 0x00000000fffff984 */ /* 0x000fe20000000800 */
[----:B------:R-:W-:Y:S01]  /*92d0*/  @!P3 LDGSTS.E.BYPASS.LTC128B.128 [R241+0xc000], desc[UR4][R230.64] ;  /* 0x0c000000e6f1bfae */ /* 0x000fe2000b981a04 */
[----:B------:R-:W-:Y:S02]  /*92e0*/  IADD3 R8, P4, PT, R5, R230, RZ ;  /* 0x000000e605087210 */ /* 0x000fe40007f9e0ff */
[----:B------:R-:W-:Y:S01]  /*92f0*/  LOP3.LUT R42, R211, 0x200, R42, 0xf8, !PT ;  /* 0x00000200d32a7812 */ /* 0x000fe200078ef82a */
[----:B------:R-:W-:Y:S01]  /*9300*/  @P3 STS.128 [R241+0xc000], RZ ;  /* 0x00c000fff1003388 */ /* 0x000fe20000000c00 */
[----:B------:R-:W-:-:S02]  /*9310*/  IADD3.X R9, PT, PT, R4, R231, RZ, P4, !PT ;  /* 0x000000e704097210 */ /* 0x000fc400027fe4ff */
[----:B------:R-:W-:Y:S01]  /*9320*/  LOP3.LUT R7, R42, R7, R208, 0xf6, !PT ;  /* 0x000000072a077212 */ /* 0x000fe200078ef6d0 */
[----:B------:R-:W-:Y:S01]  /*9330*/  @!PT LDS RZ, [RZ] ;  /* 0x00000000fffff984 */ /* 0x000fe20000000800 */
[----:B------:R-:W-:Y:S01]  /*9340*/  @!PT LDS RZ, [RZ] ;  /* 0x00000000fffff984 */ /* 0x000fe20000000800 */
[----:B------:R-:W-:Y:S01]  /*9350*/  @!PT LDS RZ, [RZ] ;  /* 0x00000000fffff984 */ /* 0x000fe20000000800 */
[----:B------:R-:W-:Y:S01]  /*9360*/  @!P1 LDGSTS.E.BYPASS.LTC128B.128 [R241+0x10000], desc[UR4][R230.64+0x80] ;  /* 0x10000080e6f19fae */ /* 0x000fe2000b981a04 */
[----:B------:R-:W-:Y:S02]  /*9370*/  IADD3 R6, P4, PT, R8, R5, RZ ;  /* 0x0000000508067210 */ /* 0x000fe40007f9e0ff */
[----:B------:R-:W-:Y:S01]  /*9380*/  IADD3 R132, PT, PT, R212, R41, RZ ;  /* 0x00000029d4847210 */ /* 0x000fe20007ffe0ff */
[----:B------:R-:W-:Y:S01]  /*9390*/  @P1 STS.128 [R241+0x10000], RZ ;  /* 0x010000fff1001388 */ /* 0x000fe20000000c00 */
[----:B------:R-:W-:Y:S02]  /*93a0*/  @!P1 MOV R12, R8 ;  /* 0x00000008000c9202 */ /* 0x000fe40000000f00 */
[----:B------:R-:W-:Y:S01]  /*93b0*/  @!P1 MOV R13, R9 ;  /* 0x00000009000d9202 */ /* 0x000fe20000000f00 */
[----:B------:R-:W-:Y:S01]  /*93c0*/  @!PT LDS RZ, [RZ] ;  /* 0x00000000fffff984 */ /* 0x000fe20000000800 */
[----:B------:R-:W-:Y:S01]  /*93d0*/  @!PT LDS RZ, [RZ] ;  /* 0x00000000fffff984 */ /* 0x000fe20000000800 */
[----:B------:R-:W-:Y:S01]  /*93e0*/  @!PT LDS RZ, [RZ] ;  /* 0x00000000fffff984 */ /* 0x000fe20000000800 */
[----:B------:R1:W-:Y:S01]  /*93f0*/  @!P3 LDGSTS.E.BYPASS.LTC128B.128 [R241+0xc800], desc[UR4][R8.64] ;  /* 0x0c80000008f1bfae */ /* 0x0003e2000b981a04 */
[----:B------:R-:W-:-:S02]  /*9400*/  LEA R212, R7, R212, 0x1 ;  /* 0x000000d407d47211 */ /* 0x000fc400078e08ff */
[-C--:B------:R-:W-:Y:S01]  /*9410*/  IADD3.X R7, PT, PT, R9, R4.reuse, RZ, P4, !PT ;  /* 0x0000000409077210 */ /* 0x080fe200027fe4ff */
[----:B------:R-:W-:Y:S01]  /*9420*/  @P3 STS.128 [R241+0xc800], RZ ;  /* 0x00c800fff1003388 */ /* 0x000fe20000000c00 */
[-C--:B------:R-:W-:Y:S02]  /*9430*/  IADD3 R10, P4, PT, R6, R5.reuse, RZ ;  /* 0x00000005060a7210 */ /* 0x080fe40007f9e0ff */
[----:B------:R-:W-:Y:S01]  /*9440*/  MOV R186, 0x20 ;  /* 0x0000002000ba7802 */ /* 0x000fe20000000f00 */
[----:B------:R-:W-:Y:S01]  /*9450*/  @!PT LDS RZ, [RZ] ;  /* 0x00000000fffff984 */ /* 0x000fe20000000800 */
[----:B------:R-:W-:Y:S01]  /*9460*/  @!PT LDS RZ, [RZ] ;  /* 0x00000000fffff984 */ /* 0x000fe20000000800 */
[----:B------:R-:W-:Y:S01]  /*9470*/  @!PT LDS RZ, [RZ] ;  /* 0x00000000fffff984 */ /* 0x000fe20000000800 */
[----:B------:R2:W-:Y:S01]  /*9480*/  @!P1 LDGSTS.E.BYPASS.LTC128B.128 [R241+0x10800], desc[UR4][R12.64+0x80] ;  /* 0x108000800cf19fae */ /* 0x0005e2000b981a04 */
[----:B------:R-:W-:Y:S02]  /*9490*/  IADD3.X R11, PT, PT, R7, R4, RZ, P4, !PT ;  /* 0x00000004070b7210 */ /* 0x000fe400027fe4ff */
[----:B------:R-:W-:Y:S01]  /*94a0*/  SEL R186, R186, 0xffffffe0, !P6 ;  /* 0xffffffe0baba7807 */ /* 0x000fe20007000000 */
[----:B------:R-:W-:Y:S03]  /*94b0*/  @P1 STS.128 [R241+0x10800], RZ ;  /* 0x010800fff1001388 */ /* 0x000fe60000000c00 */
[----:B------:R-:W-:Y:S01]  /*94c0*/  IADD3 R36, PT, PT, R212, R186, RZ ;  /* 0x000000bad4247210 */ /* 0x000fe20007ffe0ff */
[----:B------:R-:W-:Y:S01]  /*94d0*/  @!PT LDS RZ, [RZ] ;  /* 0x00000000fffff984 */ /* 0x000fe20000000800 */
[----:B------:R-:W-:Y:S01]  /*94e0*/  @!PT LDS RZ, [RZ] ;  /* 0x00000000fffff984 */ /* 0x000fe20000000800 */
[----:B------:R-:W-:Y:S01]  /*94f0*/  @!PT LDS RZ, [RZ] ;  /* 0x00000000fffff984 */ /* 0x000fe20000000800 */
[----:B------:R3:W-:Y:S04]  /*9500*/  @!P3 LDGSTS.E.BYPASS.LTC128B.128 [R241+0xd000], desc[UR4][R6.64] ;  /* 0x0d00000006f1bfae */ /* 0x0007e8000b981a04 */
[----:B------:R-:W-:Y:S01]  /*9510*/  @P3 STS.128 [R241+0xd000], RZ ;  /* 0x00d000fff1003388 */ /* 0x000fe20000000c00 */
[----:B-1----:R-:W-:-:S04]  /*9520*/  IADD3 R8, P4, PT, R10, R5, RZ ;  /* 0x000000050a087210 */ /* 0x002fc80007f9e0ff */
[----:B------:R-:W-:Y:S02]  /*9530*/  IADD3.X R9, PT, PT, R11, R4, RZ, P4, !PT ;  /* 0x000000040b097210 */ /* 0x000fe400027fe4ff */
[----:B--2---:R-:W-:Y:S02]  /*9540*/  @!P1 MOV R12, R6 ;  /* 0x00000006000c9202 */ /* 0x004fe40000000f00 */
[----:B------:R-:W-:-:S05]  /*9550*/  @!P1 MOV R13, R7 ;  /* 0x00000007000d9202 */ /* 0x000fca0000000f00 */
[----:B------:R-:W-:Y:S01]  /*9560*/  @!PT LDS RZ, [RZ] ;  /* 0x00000000fffff984 */ /* 0x000fe20000000800 */
[----:B------:R-:W-:Y:S01]  /*9570*/  @!PT LDS RZ, [RZ] ;  /* 0x00000000fffff984 */ /* 0x000fe20000000800 */
[----:B------:R-:W-:Y:S01]  /*9580*/  @!PT LDS RZ, [RZ] ;  /* 0x00000000fffff984 */ /* 0x000fe20000000800 */
[----:B------:R1:W-:Y:S01]  /*9590*/  @!P1 LDGSTS.E.BYPASS.LTC128B.128 [R241+0x11000], desc[UR4][R12.64+0x80] ;  /* 0x110000800cf19fae */ /* 0x0003e2000b981a04 */
[----:B---3--:R-:W-:-:S03]  /*95a0*/  IADD3 R6, P4, PT, R8, R5, RZ ;  /* 0x0000000508067210 */ /* 0x008fc60007f9e0ff */
[----:B------:R-:W-:Y:S01]  /*95b0*/  @P1 STS.128 [R241+0x11000], RZ ;  /* 0x011000fff1001388 */ /* 0x000fe20000000c00 */
[----:B------:R-:W-:-:S03]  /*95c0*/  IADD3.X R7, PT, PT, R9, R4, RZ, P4, !PT ;  /* 0x0000000409077210 */ /* 0x000fc600027fe4ff */
[----:B------:R-:W-:Y:S01]  /*95d0*/  @!PT LDS RZ, [RZ] ;  /* 0x00000000fffff984 */ /* 0x000fe20000000800 */
[----:B------:R-:W-:Y:S01]  /*95e0*/  @!PT LDS RZ, [RZ] ;  /* 0x00000000fffff984 */ /* 0x000fe20000000800 */
[----:B------:R-:W-:Y:S01]  /*95f0*/  @!PT LDS RZ, [RZ] ;  /* 0x00000000fffff984 */ /* 0x000fe20000000800 */
[----:B------:R2:W-:Y:S04]  /*9600*/  @!P3 LDGSTS.E.BYPASS.LTC128B.128 [R241+0xd800], desc[UR4][R10.64] ;  /* 0x0d8000000af1bfae */ /* 0x0005e8000b981a04 */
[----:B------:R-:W-:Y:S01]  /*9610*/  @P3 STS.128 [R241+0xd800], RZ ;  /* 0x00d800fff1003388 */ /* 0x000fe20000000c00 */
[----:B-1----:R-:W-:Y:S02]  /*9620*/  @!P1 MOV R12, R10 ;  /* 0x0000000a000c9202 */ /* 0x002fe40000000f00 */
[----:B------:R-:W-:-:S05]  /*9630*/  @!P1 MOV R13, R11 ;  /* 0x0000000b000d9202 */ /* 0x000fca0000000f00 */
[----:B------:R-:W-:Y:S01]  /*9640*/  @!PT LDS RZ, [RZ] ;  /* 0x00000000fffff984 */ /* 0x000fe20000000800 */
[----:B------:R-:W-:Y:S01]  /*9650*/  @!PT LDS RZ, [RZ] ;  /* 0x00000000fffff984 */ /* 0x000fe20000000800 */
[----:B------:R-:W-:Y:S01]  /*9660*/  @!PT LDS RZ, [RZ] ;  /* 0x00000000fffff984 */ /* 0x000fe20000000800 */
[----:B------:R1:W-:Y:S01]  /*9670*/  @!P1 LDGSTS.E.BYPASS.LTC128B.128 [R241+0x11800], desc[UR4][R12.64+0x80] ;  /* 0x118000800cf19fae */ /* 0x0003e2000b981a04 */
[----:B--2---:R-:W-:-:S03]  /*9680*/  IADD3 R10, P5, PT, R6, R5, RZ ;  /* 0x00000005060a7210 */ /* 0x004fc60007fbe0ff */
[----:B------:R-:W-:Y:S01]  /*9690*/  @P1 STS.128 [R241+0x11800], RZ ;  /* 0x011800fff1001388 */ /* 0x000fe20000000c00 */
[----:B------:R-:W-:Y:S02]  /*96a0*/  IADD3 R16, P4, PT, R10, R5, RZ ;  /* 0x000000050a107210 */ /* 0x000fe40007f9e0ff */
[-C--:B------:R-:W-:Y:S01]  /*96b0*/  IADD3.X R11, PT, PT, R7, R4.reuse, RZ, P5, !PT ;  /* 0x00000004070b7210 */ /* 0x080fe20002ffe4ff */
[----:B------:R-:W-:Y:S01]  /*96c0*/  @!PT LDS RZ, [RZ] ;  /* 0x00000000fffff984 */ /* 0x000fe20000000800 */
[----:B------:R-:W-:Y:S01]  /*96d0*/  @!PT LDS RZ, [RZ] ;  /* 0x00000000fffff984 */ /* 0x000fe20000000800 */
[----:B------:R-:W-:Y:S01]  /*96e0*/  @!PT LDS RZ, [RZ] ;  /* 0x00000000fffff984 */ /* 0x000fe20000000800 */
[----:B------:R-:W-:Y:S03]  /*96f0*/  @!P3 LDGSTS.E.BYPASS.LTC128B.128 [R241+0xe000], desc[UR4][R8.64] ;  /* 0x0e00000008f1bfae */ /* 0x000fe6000b981a04 */
[----:B------:R-:W-:Y:S01]  /*9700*/  IADD3.X R17, PT, PT, R11, R4, RZ, P4, !PT ;  /* 0x000000040b117210 */ /* 0x000fe200027fe4ff */
        /* <DEDUP_REMOVED lines=37> */
[----:B------:R-:W4:Y:S04]  /*9960*/  LDSM.16.M88.4 R20, [R132+0x4000] ;  /* 0x004000008414783b */ /* 0x000f280000000200 */
[----:B-1----:R-:W3:Y:S04]  /*9970*/  LDSM.16.M88.4 R12, [R132+0x4800] ;  /* 0x00480000840c783b */ /* 0x002ee80000000200 */
[----:B--2---:R-:W1:Y:S04]  /*9980*/  LDSM.16.M88.4 R4, [R132+0x5000] ;  /* 0x005000008404783b */ /* 0x004e680000000200 */
[----:B------:R-:W2:Y:S04]  /*9990*/  LDSM.16.M88.4 R144, [R132+0x5800] ;  /* 0x005800008490783b */ /* 0x000ea80000000200 */
[----:B------:R-:W5:Y:S04]  /*99a0*/  LDSM.16.M88.4 R136, [R132+0x6000] ;  /* 0x006000008488783b */ /* 0x000f680000000200 */
[----:B------:R-:W5:Y:S04]  /*99b0*/  LDSM.16.M88.4 R60, [R132+0x6800] ;  /* 0x00680000843c783b */ /* 0x000f680000000200 */
[----:B------:R-:W5:Y:S04]  /*99c0*/  LDSM.16.M88.4 R52, [R132+0x7000] ;  /* 0x007000008434783b */ /* 0x000f680000000200 */
[----:B------:R-:W5:Y:S04]  /*99d0*/  LDSM.16.M88.4 R28, [R132+0x7800] ;  /* 0x00780000841c783b */ /* 0x000f680000000200 */
[----:B------:R-:W5:Y:S01]  /*99e0*/  LD.E R182, desc[UR4][R2.64+0x18c] ;  /* 0x00018c0402b67980 */ /* 0x000f62000c101900 */
[----:B------:R-:W-:-:S03]  /*99f0*/  IADD3 R168, PT, PT, R132, R186, RZ ;  /* 0x000000ba84a87210 */ /* 0x000fc60007ffe0ff */
[----:B------:R-:W-:Y:S04]  /*9a00*/  LDSM.16.M88.4 R36, [R36] ;  /* 0x000000002424783b */ /* 0x000fe80000000200 */
[----:B------:R-:W5:Y:S01]  /*9a10*/  LDSM.16.M88.4 R40, [R168+0x4000] ;  /* 0x00400000a828783b */ /* 0x000f620000000200 */
[C---:B----4-:R-:W-:Y:S03]  /*9a20*/  HMMA.16816.F32.BF16 R24, R44.reuse, R20, RZ ;  /* 0x000000142c18723c */ /* 0x050fe600000418ff */
[----:B------:R-:W4:Y:S01]  /*9a30*/  LDSM.16.M88.4 R32, [R168+0x4800] ;  /* 0x00480000a820783b */ /* 0x000f220000000200 */
[-C--:B------:R-:W-:Y:S02]  /*9a40*/  IADD3 R187, PT, PT, R212, R169.reuse, RZ ;  /* 0x000000a9d4bb7210 */ /* 0x080fe40007ffe0ff */
[----:B------:R-:W-:Y:S01]  /*9a50*/  IADD3 R183, PT, PT, R132, R169, RZ ;  /* 0x000000a984b77210 */ /* 0x000fe20007ffe0ff */
[----:B------:R-:W-:Y:S01]  /*9a60*/  LDSM.16.M88.4 R164, [R168+0x5000] ;  /* 0x00500000a8a4783b */ /* 0x000fe20000000200 */
[C---:B---3--:R-:W-:Y:S03]  /*9a70*/  HMMA.16816.F32.BF16 R16, R44.reuse, R12, RZ ;  /* 0x0000000c2c10723c */ /* 0x048fe600000418ff */
[----:B------:R-:W-:Y:S04]  /*9a80*/  LDSM.16.M88.4 R172, [R187] ;  /* 0x00000000bbac783b */ /* 0x000fe80000000200 */
[----:B------:R-:W-:Y:S01]  /*9a90*/  LDSM.16.M88.4 R160, [R168+0x5800] ;  /* 0x00580000a8a0783b */ /* 0x000fe20000000200 */
[C---:B-1----:R-:W-:Y:S03]  /*9aa0*/  HMMA.16816.F32.BF16 R8, R44.reuse, R4, RZ ;  /* 0x000000042c08723c */ /* 0x042fe600000418ff */
[----:B------:R-:W-:Y:S04]  /*9ab0*/  LDSM.16.M88.4 R156, [R168+0x6000] ;  /* 0x00600000a89c783b */ /* 0x000fe80000000200 */
[----:B------:R-:W-:Y:S01]  /*9ac0*/  LDSM.16.M88.4 R152, [R168+0x7000] ;  /* 0x00700000a898783b */ /* 0x000fe20000000200 */
[C---:B--2---:R-:W-:Y:S03]  /*9ad0*/  HMMA.16816.F32.BF16 R148, R44.reuse, R144, RZ ;  /* 0x000000902c94723c */ /* 0x044fe600000418ff */
[----:B------:R-:W0:Y:S05]  /*9ae0*/  LDGDEPBAR ;  /* 0x00000000000079af */ /* 0x000e2a0000000000 */
[C---:B-----5:R-:W-:Y:S08]  /*9af0*/  HMMA.16816.F32.BF16 R140, R44.reuse, R136, RZ ;  /* 0x000000882c8c723c */ /* 0x060ff000000418ff */
[C---:B------:R-:W-:Y:S08]  /*9b00*/  HMMA.16816.F32.BF16 R64, R44.reuse, R60, RZ ;  /* 0x0000003c2c40723c */ /* 0x040ff000000418ff */
[C---:B------:R-:W-:Y:S08]  /*9b10*/  HMMA.16816.F32.BF16 R56, R44.reuse, R52, RZ ;  /* 0x000000342c38723c */ /* 0x040ff000000418ff */
[C---:B------:R-:W-:Y:S08]  /*9b20*/  HMMA.16816.F32.BF16 R20, R44.reuse, R22, RZ ;  /* 0x000000162c14723c */ /* 0x040ff000000418ff */
[----:B------:R-:W-:Y:S08]  /*9b30*/  HMMA.16816.F32.BF16 R48, R44, R28, RZ ;  /* 0x0000001c2c30723c */ /* 0x000ff000000418ff */
[----:B------:R-:W-:Y:S01]  /*9b40*/  HMMA.16816.F32.BF16 R24, R36, R40, R24 ;  /* 0x000000282418723c */ /* 0x000fe20000041818 */
[C---:B------:R-:W-:Y:S01]  /*9b50*/  IADD3 R188, PT, PT, R186.reuse, R187, RZ ;  /* 0x000000bbbabc7210 */ /* 0x040fe20007ffe0ff */
[----:B------:R-:W-:Y:S06]  /*9b60*/  LDSM.16.M88.4 R176, [R183+0x5000] ;  /* 0x00500000b7b0783b */ /* 0x000fec0000000200 */
        /* <DEDUP_REMOVED lines=8> */
[C---:B------:R-:W-:Y:S01]  /*9bf0*/  HMMA.16816.F32.BF16 R20, R36.reuse, R42, R20 ;  /* 0x0000002a2414723c */ /* 0x040fe20000041814 */
[----:B------:R-:W2:Y:S07]  /*9c00*/  LDSM.16.M88.4 R40, [R168+0x7800] ;  /* 0x00780000a828783b */ /* 0x000eae0000000200 */
[C---:B----4-:R-:W-:Y:S01]  /*9c10*/  HMMA.16816.F32.BF16 R16, R36.reuse, R32, R16 ;  /* 0x000000202410723c */ /* 0x050fe20000041810 */
[----:B------:R-:W-:Y:S01]  /*9c20*/  IADD3 R186, PT, PT, R186, R183, RZ ;  /* 0x000000b7baba7210 */ /* 0x000fe20007ffe0ff */
[----:B------:R-:W-:Y:S06]  /*9c30*/  LDSM.16.M88.4 R168, [R183+0x5800] ;  /* 0x00580000b7a8783b */ /* 0x000fec0000000200 */
[C---:B------:R-:W-:Y:S01]  /*9c40*/  HMMA.16816.F32.BF16 R12, R36.reuse, R34, R12 ;  /* 0x00000022240c723c */ /* 0x040fe2000004180c */
[----:B------:R-:W3:Y:S07]  /*9c50*/  LDSM.16.M88.4 R32, [R183+0x4000] ;  /* 0x00400000b720783b */ /* 0x000eee0000000200 */
[C---:B-1----:R-:W-:Y:S08]  /*9c60*/  HMMA.16816.F32.BF16 R64, R36.reuse, R28, R64 ;  /* 0x0000001c2440723c */ /* 0x042ff00000041840 */
[C---:B------:R-:W-:Y:S01]  /*9c70*/  HMMA.16816.F32.BF16 R60, R36.reuse, R30, R60 ;  /* 0x0000001e243c723c */ /* 0x040fe2000004183c */
[----:B------:R-:W1:Y:S07]  /*9c80*/  LDSM.16.M88.4 R28, [R183+0x4800] ;  /* 0x00480000b71c783b */ /* 0x000e6e0000000200 */
[C---:B--2---:R-:W-:Y:S08]  /*9c90*/  HMMA.16816.F32.BF16 R48, R36.reuse, R40, R48 ;  /* 0x000000282430723c */ /* 0x044ff00000041830 */
[----:B------:R-:W-:Y:S01]  /*9ca0*/  HMMA.16816.F32.BF16 R44, R36, R42, R44 ;  /* 0x0000002a242c723c */ /* 0x000fe2000004182c */
[----:B------:R-:W-:Y:S07]  /*9cb0*/  LDSM.16.M88.4 R40, [R188] ;  /* 0x00000000bc28783b */ /* 0x000fee0000000200 */
[C---:B---3--:R-:W-:Y:S08]  /*9cc0*/  HMMA.16816.F32.BF16 R24, R172.reuse, R32, R24 ;  /* 0x00000020ac18723c */ /* 0x048ff00000041818 */
[----:B------:R-:W-:Y:S01]  /*9cd0*/  HMMA.16816.F32.BF16 R20, R172, R34, R20 ;  /* 0x00000022ac14723c */ /* 0x000fe20000041814 */
        /* <DEDUP_REMOVED lines=12> */
[----:B------:R-:W3:Y:S04]  /*9da0*/  LDSM.16.M88.4 R36, [R186+0x4000] ;  /* 0x00400000ba24783b */ /* 0x000ee80000000200 */
[----:B------:R-:W4:Y:S03]  /*9db0*/  LDSM.16.M88.4 R152, [R183+0x7800] ;  /* 0x00780000b798783b */ /* 0x000f260000000200 */
[C---:B-1----:R-:W-:Y:S08]  /*9dc0*/  HMMA.16816.F32.BF16 R16, R172.reuse, R28, R16 ;  /* 0x0000001cac10723c */ /* 0x042ff00000041810 */
[C---:B------:R-:W-:Y:S01]  /*9dd0*/  HMMA.16816.F32.BF16 R12, R172.reuse, R30, R12 ;  /* 0x0000001eac0c723c */ /* 0x040fe2000004180c */
[----:B------:R-:W1:Y:S07]  /*9de0*/  LDSM.16.M88.4 R28, [R186+0x5000] ;  /* 0x00500000ba1c783b */ /* 0x000e6e0000000200 */
[----:B------:R-:W-:Y:S08]  /*9df0*/  HMMA.16816.F32.BF16 R8, R172, R176, R8 ;  /* 0x000000b0ac08723c */ /* 0x000ff00000041808 */
[C---:B--2---:R-:W-:Y:S08]  /*9e00*/  HMMA.16816.F32.BF16 R16, R40.reuse, R32, R16 ;  /* 0x000000202810723c */ /* 0x044ff00000041810 */
[----:B------:R-:W-:Y:S01]  /*9e10*/  HMMA.16816.F32.BF16 R12, R40, R34, R12 ;  /* 0x00000022280c723c */ /* 0x000fe2000004180c */
[----:B------:R-:W2:Y:S07]  /*9e20*/  LDSM.16.M88.4 R32, [R186+0x6800] ;  /* 0x00680000ba20783b */ /* 0x000eae0000000200 */
[----:B------:R-:W-:Y:S08]  /*9e30*/  HMMA.16816.F32.BF16 R4, R172, R178, R4 ;  /* 0x000000b2ac04723c */ /* 0x000ff00000041804 */
[C---:B---3--:R-:W-:Y:S08]  /*9e40*/  HMMA.16816.F32.BF16 R24, R40.reuse, R36, R24 ;  /* 0x000000242818723c */ /* 0x048ff00000041818 */
[----:B------:R-:W-:Y:S01]  /*9e50*/  HMMA.16816.F32.BF16 R20, R40, R38, R20 ;  /* 0x000000262814723c */ /* 0x000fe20000041814 */
[----:B------:R-:W3:Y:S07]  /*9e60*/  LDSM.16.M88.4 R36, [R186+0x7000] ;  /* 0x00700000ba24783b */ /* 0x000eee0000000200 */
[C---:B------:R-:W-:Y:S08]  /*9e70*/  HMMA.16816.F32.BF16 R64, R172.reuse, R160, R64 ;  /* 0x000000a0ac40723c */ /* 0x040ff00000041840 */
[C---:B------:R-:W-:Y:S01]  /*9e80*/  HMMA.16816.F32.BF16 R60, R172.reuse, R162, R60 ;  /* 0x000000a2ac3c723c */ /* 0x040fe2000004183c */
[----:B------:R-:W5:Y:S07]  /*9e90*/  LDSM.16.M88.4 R160, [R186+0x5800] ;  /* 0x00580000baa0783b */ /* 0x000f6e0000000200 */
[C---:B----4-:R-:W-:Y:S08]  /*9ea0*/  HMMA.16816.F32.BF16 R48, R172.reuse, R152, R48 ;  /* 0x00000098ac30723c */ /* 0x050ff00000041830 */
[C---:B------:R-:W-:Y:S01]  /*9eb0*/  HMMA.16816.F32.BF16 R44, R172.reuse, R154, R44 ;  /* 0x0000009aac2c723c */ /* 0x040fe2000004182c */
[----:B------:R-:W4:Y:S07]  /*9ec0*/  LDSM.16.M88.4 R152, [R186+0x6000] ;  /* 0x00600000ba98783b */ /* 0x000f2e0000000200 */
[C---:B------:R-:W-:Y:S08]  /*9ed0*/  HMMA.16816.F32.BF16 R56, R172.reuse, R156, R56 ;  /* 0x0000009cac38723c */ /* 0x040ff00000041838 */
[----:B------:R-:W-:Y:S01]  /*9ee0*/  HMMA.16816.F32.BF16 R52, R172, R158, R52 ;  /* 0x0000009eac34723c */ /* 0x000fe20000041834 */
[----:B------:R-:W-:Y:S07]  /*9ef0*/  LDSM.16.M88.4 R156, [R212+0x2000] ;  /* 0x00200000d49c783b */ /* 0x000fee0000000200 */
[C---:B-1----:R-:W-:Y:S08]  /*9f00*/  HMMA.16816.F32.BF16 R8, R40.reuse, R28, R8 ;  /* 0x0000001c2808723c */ /* 0x042ff00000041808 */
[----:B------:R-:W-:Y:S01]  /*9f10*/  HMMA.16816.F32.BF16 R4, R40, R30, R4 ;  /* 0x0000001e2804723c */ /* 0x000fe20000041804 */
[----:B------:R-:W1:Y:S07]  /*9f20*/  LDSM.16.M88.4 R28, [R132+0x8000] ;  /* 0x00800000841c783b */ /* 0x000e6e0000000200 */
[C---:B------:R-:W-:Y:S08]  /*9f30*/  HMMA.16816.F32.BF16 R148, R172.reuse, R168, R148 ;  /* 0x000000a8ac94723c */ /* 0x040ff00000041894 */
[C---:B------:R-:W-:Y:S08]  /*9f40*/  HMMA.16816.F32.BF16 R144, R172.reuse, R170, R144 ;  /* 0x000000aaac90723c */ /* 0x040ff00000041890 */
[----:B------:R-:W-:Y:S08]  /*9f50*/  HMMA.16816.F32.BF16 R140, R172, R164, R140 ;  /* 0x000000a4ac8c723c */ /* 0x000ff0000004188c */
[C---:B--2---:R-:W-:Y:S08]  /*9f60*/  HMMA.16816.F32.BF16 R64, R40.reuse, R32, R64 ;  /* 0x000000202840723c */ /* 0x044ff00000041840 */
[C---:B------:R-:W-:Y:S01]  /*9f70*/  HMMA.16816.F32.BF16 R60, R40.reuse, R34, R60 ;  /* 0x00000022283c723c */ /* 0x040fe2000004183c */
[----:B------:R-:W2:Y:S07]  /*9f80*/  LDSM.16.M88.4 R32, [R132+0x8800] ;  /* 0x008800008420783b */ /* 0x000eae0000000200 */
[C---:B---3--:R-:W-:Y:S08]  /*9f90*/  HMMA.16816.F32.BF16 R56, R40.reuse, R36, R56 ;  /* 0x000000242838723c */ /* 0x048ff00000041838 */
[C---:B------:R-:W-:Y:S01]  /*9fa0*/  HMMA.16816.F32.BF16 R52, R40.reuse, R38, R52 ;  /* 0x000000262834723c */ /* 0x040fe20000041834 */
[----:B------:R-:W3:Y:S07]  /*9fb0*/  LDSM.16.M88.4 R36, [R132+0x9000] ;  /* 0x009000008424783b */ /* 0x000eee0000000200 */
[----:B-----5:R-:W-:Y:S01]  /*9fc0*/  HMMA.16816.F32.BF16 R148, R40, R160, R148 ;  /* 0x000000a02894723c */ /* 0x020fe20000041894 */
[----:B------:R-:W-:-:S04]  /*9fd0*/  MOV R160, 0x20 ;  /* 0x0000002000a07802 */ /* 0x000fc80000000f00 */
[----:B------:R-:W-:-:S04]  /*9fe0*/  SEL R165, R160, 0xffffffe0, !P6 ;  /* 0xffffffe0a0a57807 */ /* 0x000fc80007000000 */
[-C--:B------:R-:W-:Y:S02]  /*9ff0*/  IADD3 R164, PT, PT, R212, R165.reuse, RZ ;  /* 0x000000a5d4a47210 */ /* 0x080fe40007ffe0ff */
[----:B------:R-:W-:Y:S01]  /*a000*/  IADD3 R176, PT, PT, R132, R165, RZ ;  /* 0x000000a584b07210 */ /* 0x000fe20007ffe0ff */
[----:B------:R-:W-:Y:S01]  /*a010*/  HMMA.16816.F32.BF16 R144, R40, R162, R144 ;  /* 0x000000a22890723c */ /* 0x000fe20000041890 */
[----:B------:R-:W5:Y:S07]  /*a020*/  LDSM.16.M88.4 R160, [R186+0x7800] ;  /* 0x00780000baa0783b */ /* 0x000f6e0000000200 */
[----:B------:R-:W-:Y:S01]  /*a030*/  HMMA.16816.F32.BF16 R136, R172, R166, R136 ;  /* 0x000000a6ac88723c */ /* 0x000fe20000041888 */
[----:B------:R-:W-:Y:S07]  /*a040*/  LDSM.16.M88.4 R164, [R164+0x2000] ;  /* 0x00200000a4a4783b */ /* 0x000fee0000000200 */
[----:B----4-:R-:W-:Y:S01]  /*a050*/  HMMA.16816.F32.BF16 R168, R40, R152, R140 ;  /* 0x0000009828a8723c */ /* 0x010fe2000004188c */
[----:B------:R-:W4:Y:S07]  /*a060*/  LDSM.16.M88.4 R140, [R176+0x8000] ;  /* 0x00800000b08c783b */ /* 0x000f2e0000000200 */
[C---:B-1----:R-:W-:Y:S01]  /*a070*/  HMMA.16816.F32.BF16 R172, R156.reuse, R28, R24 ;  /* 0x0000001c9cac723c */ /* 0x042fe20000041818 */
[----:B------:R-:W-:Y:S07]  /*a080*/  LDSM.16.M88.4 R24, [R183+0x8000] ;  /* 0x00800000b718783b */ /* 0x000fee0000000200 */
[----:B------:R-:W-:Y:S01]  /*a090*/  HMMA.16816.F32.BF16 R20, R156, R30, R20 ;  /* 0x0000001e9c14723c */ /* 0x000fe20000041814 */
[----:B------:R-:W1:Y:S07]  /*a0a0*/  LDSM.16.M88.4 R28, [R176+0x8800] ;  /* 0x00880000b01c783b */ /* 0x000e6e0000000200 */
[----:B------:R-:W-:Y:S01]  /*a0b0*/  HMMA.16816.F32.BF16 R136, R40, R154, R136 ;  /* 0x0000009a2888723c */ /* 0x000fe20000041888 */
[----:B------:R-:W1:Y:S07]  /*a0c0*/  LDSM.16.M88.4 R152, [R187+0x2000] ;  /* 0x00200000bb98783b */ /* 0x000e6e0000000200 */
[C---:B--2---:R-:W-:Y:S08]  /*a0d0*/  HMMA.16816.F32.BF16 R16, R156.reuse, R32, R16 ;  /* 0x000000209c10723c */ /* 0x044ff00000041810 */
[C---:B------:R-:W-:Y:S08]  /*a0e0*/  HMMA.16816.F32.BF16 R12, R156.reuse, R34, R12 ;  /* 0x000000229c0c723c */ /* 0x040ff0000004180c */
[----:B---3--:R-:W-:Y:S01]  /*a0f0*/  HMMA.16816.F32.BF16 R32, R156, R36, R8 ;  /* 0x000000249c20723c */ /* 0x008fe20000041808 */
[----:B------:R-:W2:Y:S07]  /*a100*/  LDSM.16.M88.4 R8, [R183+0x8800] ;  /* 0x00880000b708783b */ /* 0x000eae0000000200 */
[C---:B-----5:R-:W-:Y:S08]  /*a110*/  HMMA.16816.F32.BF16 R48, R40.reuse, R160, R48 ;  /* 0x000000a02830723c */ /* 0x060ff00000041830 */
[----:B------:R-:W-:Y:S01]  /*a120*/  HMMA.16816.F32.BF16 R44, R40, R162, R44 ;  /* 0x000000a2282c723c */ /* 0x000fe2000004182c */
[----:B------:R-:W-:Y:S04]  /*a130*/  LDSM.16.M88.4 R160, [R188+0x2000] ;  /* 0x00200000bca0783b */ /* 0x000fe80000000200 */
[----:B------:R-:W3:Y:S03]  /*a140*/  LDSM.16.M88.4 R40, [R186+0x8000] ;  /* 0x00800000ba28783b */ /* 0x000ee60000000200 */
[C---:B----4-:R-:W-:Y:S08]  /*a150*/  HMMA.16816.F32.BF16 R20, R164.reuse, R142, R20 ;  /* 0x0000008ea414723c */ /* 0x050ff00000041814 */
[C---:B------:R-:W-:Y:S08]  /*a160*/  HMMA.16816.F32.BF16 R172, R164.reuse, R140, R172 ;  /* 0x0000008ca4ac723c */ /* 0x040ff000000418ac */
[C---:B-1----:R-:W-:Y:S01]  /*a170*/  HMMA.16816.F32.BF16 R140, R164.reuse, R28, R16 ;  /* 0x0000001ca48c723c */ /* 0x042fe20000041810 */
[----:B------:R-:W1:Y:S07]  /*a180*/  LDSM.16.M88.4 R16, [R186+0x8800] ;  /* 0x00880000ba10783b */ /* 0x000e6e0000000200 */
[----:B------:R-:W-:Y:S01]  /*a190*/  HMMA.16816.F32.BF16 R12, R164, R30, R12 ;  /* 0x0000001ea40c723c */ /* 0x000fe2000004180c */
[----:B------:R-:W-:Y:S07]  /*a1a0*/  LDSM.16.M88.4 R28, [R183+0x9000] ;  /* 0x00900000b71c783b */ /* 0x000fee0000000200 */
[----:B------:R-:W-:Y:S08]  /*a1b0*/  HMMA.16816.F32.BF16 R20, R152, R26, R20 ;  /* 0x0000001a9814723c */ /* 0x000ff00000041814 */
[----:B------:R-:W-:Y:S01]  /*a1c0*/  HMMA.16816.F32.BF16 R4, R156, R38, R4 ;  /* 0x000000269c04723c */ /* 0x000fe20000041804 */
[----:B------:R-:W4:Y:S07]  /*a1d0*/  LDSM.16.M88.4 R36, [R176+0x9000] ;  /* 0x00900000b024783b */ /* 0x000f2e0000000200 */
[C---:B------:R-:W-:Y:S01]  /*a1e0*/  HMMA.16816.F32.BF16 R172, R152.reuse, R24, R172 ;  /* 0x0000001898ac723c */ /* 0x040fe200000418ac */
[----:B------:R-:W5:Y:S07]  /*a1f0*/  LDSM.16.M88.4 R24, [R132+0x9800] ;  /* 0x009800008418783b */ /* 0x000f6e0000000200 */
[C---:B--2---:R-:W-:Y:S08]  /*a200*/  HMMA.16816.F32.BF16 R140, R152.reuse, R8, R140 ;  /* 0x00000008988c723c */ /* 0x044ff0000004188c */
[----:B------:R-:W-:Y:S01]  /*a210*/  HMMA.16816.F32.BF16 R12, R152, R10, R12 ;  /* 0x0000000a980c723c */ /* 0x000fe2000004180c */
[----:B------:R-:W-:Y:S07]  /*a220*/  LDSM.16.M88.4 R8, [R132+0xa000] ;  /* 0x00a000008408783b */ /* 0x000fee0000000200 */
[C---:B---3--:R-:W-:Y:S08]  /*a230*/  HMMA.16816.F32.BF16 R20, R160.reuse, R42, R20 ;  /* 0x0000002aa014723c */ /* 0x048ff00000041814 */
[C---:B-1----:R-:W-:Y:S08]  /*a240*/  HMMA.16816.F32.BF16 R140, R160.reuse, R16, R140 ;  /* 0x00000010a08c723c */ /* 0x042ff0000004188c */
[----:B------:R-:W-:Y:S01]  /*a250*/  HMMA.16816.F32.BF16 R12, R160, R18, R12 ;  /* 0x00000012a00c723c */ /* 0x000fe2000004180c */
[----:B------:R-:W1:Y:S02]  /*a260*/  LDSM.16.M88.4 R16, [R176+0x9800] ;  /* 0x00980000b010783b */ /* 0x000e640000000200 */
[-C--:B------:R-:W-:Y:S01]  /*a270*/  FMUL.FTZ R20, R20, R182.reuse ;  /* 0x000000b614147220 */ /* 0x080fe20000410000 */
[-C--:B------:R-:W-:Y:S01]  /*a280*/  FMUL.FTZ R21, R21, R182.reuse ;  /* 0x000000b615157220 */ /* 0x080fe20000410000 */
[-C--:B------:R-:W-:Y:S01]  /*a290*/  FMUL.FTZ R22, R22, R182.reuse ;  /* 0x000000b616167220 */ /* 0x080fe20000410000 */
[----:B------:R-:W-:-:S02]  /*a2a0*/  FMUL.FTZ R23, R23, R182 ;  /* 0x000000b617177220 */ /* 0x000fc40000410000 */
[----:B------:R-:W-:Y:S01]  /*a2b0*/  HMMA.16816.F32.BF16 R172, R160, R40, R172 ;  /* 0x00000028a0ac723c */ /* 0x000fe200000418ac */
[----:B------:R-:W2:Y:S07]  /*a2c0*/  MUFU.TANH R177, R20 ;  /* 0x0000001400b17308 */ /* 0x000eae0000002400 */
[C---:B----4-:R-:W-:Y:S01]  /*a2d0*/  HMMA.16816.F32.BF16 R40, R164.reuse, R36, R32 ;  /* 0x00000024a428723c */ /* 0x050fe20000041820 */
[----:B------:R-:W3:Y:S01]  /*a2e0*/  LDSM.16.M88.4 R32, [R186+0x9000] ;  /* 0x00900000ba20783b */ /* 0x000ee20000000200 */
[----:B------:R-:W4:Y:S06]  /*a2f0*/  MUFU.TANH R178, R21 ;  /* 0x0000001500b27308 */ /* 0x000f2c0000002400 */
[----:B------:R-:W-:Y:S02]  /*a300*/  HMMA.16816.F32.BF16 R4, R164, R38, R4 ;  /* 0x00000026a404723c */ /* 0x000fe40000041804 */
[----:B------:R-:W1:Y:S06]  /*a310*/  MUFU.TANH R179, R22 ;  /* 0x0000001600b37308 */ /* 0x000e6c0000002400 */
[----:B-----5:R-:W-:Y:S02]  /*a320*/  HMMA.16816.F32.BF16 R148, R156, R24, R148 ;  /* 0x000000189c94723c */ /* 0x020fe40000041894 */
[----:B------:R5:W1:Y:S02]  /*a330*/  MUFU.TANH R36, R23 ;  /* 0x0000001700247308 */ /* 0x000a640000002400 */
[----:B-----5:R-:W5:Y:S08]  /*a340*/  LDSM.16.M88.4 R20, [R183+0x9800] ;  /* 0x00980000b714783b */ /* 0x020f700000000200 */
[C---:B------:R-:W-:Y:S08]  /*a350*/  HMMA.16816.F32.BF16 R4, R152.reuse, R30, R4 ;  /* 0x0000001e9804723c */ /* 0x040ff00000041804 */
[----:B------:R-:W-:Y:S01]  /*a360*/  HMMA.16816.F32.BF16 R40, R152, R28, R40 ;  /* 0x0000001c9828723c */ /* 0x000fe20000041828 */
[----:B------:R-:W2:Y:S07]  /*a370*/  LDSM.16.M88.4 R28, [R186+0x9800] ;  /* 0x00980000ba1c783b */ /* 0x000eae0000000200 */
[----:B-1----:R-:W-:Y:S08]  /*a380*/  HMMA.16816.F32.BF16 R148, R164, R16, R148 ;  /* 0x00000010a494723c */ /* 0x002ff00000041894 */
[C---:B------:R-:W-:Y:S08]  /*a390*/  HMMA.16816.F32.BF16 R144, R156.reuse, R26, R144 ;  /* 0x0000001a9c90723c */ /* 0x040ff00000041890 */
        /* <DEDUP_REMOVED lines=8> */
[C---:B---3--:R-:W-:Y:S01]  /*a420*/  HMMA.16816.F32.BF16 R4, R160.reuse, R34, R4 ;  /* 0x00000022a004723c */ /* 0x048fe20000041804 */
[-C--:B------:R-:W-:Y:S01]  /*a430*/  FMUL.FTZ R140, R141, R182.reuse ;  /* 0x000000b68d8c7220 */ /* 0x080fe20000410000 */
[-C--:B------:R-:W-:Y:S01]  /*a440*/  FMUL.FTZ R141, R142, R182.reuse ;  /* 0x000000b68e8d7220 */ /* 0x080fe20000410000 */
[----:B------:R-:W3:Y:S01]  /*a450*/  MUFU.TANH R39, R12 ;  /* 0x0000000c00277308 */ /* 0x000ee20000002400 */
[----:B------:R-:W4:Y:S04]  /*a460*/  LDSM.16.M88.4 R24, [R132+0xa800] ;  /* 0x00a800008418783b */ /* 0x000f280000000200 */
[----:B------:R-:W-:Y:S03]  /*a470*/  HMMA.16816.F32.BF16 R40, R160, R32, R40 ;  /* 0x00000020a028723c */ /* 0x000fe60000041828 */
[----:B------:R-:W1:Y:S05]  /*a480*/  MUFU.TANH R32, R13 ;  /* 0x0000000d00207308 */ /* 0x000e6a0000002400 */
[----:B-----5:R-:W-:Y:S03]  /*a490*/  HMMA.16816.F32.BF16 R148, R152, R20, R148 ;  /* 0x000000149894723c */ /* 0x020fe60000041894 */
[----:B------:R-:W1:Y:S05]  /*a4a0*/  MUFU.TANH R33, R14 ;  /* 0x0000000e00217308 */ /* 0x000e6a0000002400 */
[----:B------:R-:W-:Y:S01]  /*a4b0*/  HMMA.16816.F32.BF16 R144, R164, R18, R144 ;  /* 0x00000012a490723c */ /* 0x000fe20000041890 */
[----:B------:R-:W5:Y:S02]  /*a4c0*/  LDSM.16.M88.4 R16, [R132+0xb000] ;  /* 0x00b000008410783b */ /* 0x000f640000000200 */
[----:B------:R2:W1:Y:S01]  /*a4d0*/  MUFU.TANH R142, R15 ;  /* 0x0000000f008e7308 */ /* 0x0004620000002400 */
[-C--:B------:R-:W-:Y:S01]  /*a4e0*/  FMUL.FTZ R4, R4, R182.reuse ;  /* 0x000000b604047220 */ /* 0x080fe20000410000 */
[-C--:B------:R-:W-:Y:S01]  /*a4f0*/  FMUL.FTZ R5, R5, R182.reuse ;  /* 0x000000b605057220 */ /* 0x080fe20000410000 */
[----:B--2---:R-:W2:Y:S01]  /*a500*/  LDSM.16.M88.4 R12, [R183+0xa000] ;  /* 0x00a00000b70c783b */ /* 0x004ea20000000200 */
[-C--:B------:R-:W-:Y:S01]  /*a510*/  FMUL.FTZ R34, R41, R182.reuse ;  /* 0x000000b629227220 */ /* 0x080fe20000410000 */
[-C--:B------:R-:W-:Y:S01]  /*a520*/  FMUL.FTZ R35, R42, R182.reuse ;  /* 0x000000b62a237220 */ /* 0x080fe20000410000 */
[----:B------:R-:W-:-:S03]  /*a530*/  FMUL.FTZ R41, R43, R182 ;  /* 0x000000b62b297220 */ /* 0x000fc60000410000 */
[----:B------:R-:W-:Y:S01]  /*a540*/  HMMA.16816.F32.BF16 R148, R160, R28, R148 ;  /* 0x0000001ca094723c */ /* 0x000fe20000041894 */
[----:B------:R-:W2:Y:S01]  /*a550*/  MUFU.TANH R42, R4 ;  /* 0x00000004002a7308 */ /* 0x000ea20000002400 */
[-C--:B------:R-:W-:Y:S01]  /*a560*/  FMUL.FTZ R29, R6, R182.reuse ;  /* 0x000000b6061d7220 */ /* 0x080fe20000410000 */
[----:B------:R-:W-:-:S05]  /*a570*/  FMUL.FTZ R43, R7, R182 ;  /* 0x000000b6072b7220 */ /* 0x000fca0000410000 */
[----:B------:R-:W-:Y:S01]  /*a580*/  HMMA.16816.F32.BF16 R144, R152, R22, R144 ;  /* 0x000000169890723c */ /* 0x000fe20000041890 */
[----:B------:R3:W2:Y:S01]  /*a590*/  MUFU.TANH R28, R5 ;  /* 0x00000005001c7308 */ /* 0x0006a20000002400 */
[----:B------:R-:W-:Y:S06]  /*a5a0*/  LDSM.16.M88.4 R20, [R186+0xa000] ;  /* 0x00a00000ba14783b */ /* 0x000fec0000000200 */
[C---:B-1----:R-:W-:Y:S08]  /*a5b0*/  HMMA.16816.F32.BF16 R168, R164.reuse, R8, R168 ;  /* 0x00000008a4a8723c */ /* 0x042ff000000418a8 */
[----:B------:R-:W-:Y:S01]  /*a5c0*/  HMMA.16816.F32.BF16 R136, R164, R10, R136 ;  /* 0x0000000aa488723c */ /* 0x000fe20000041888 */
[----:B------:R-:W-:Y:S04]  /*a5d0*/  LDSM.16.M88.4 R8, [R183+0xa800] ;  /* 0x00a80000b708783b */ /* 0x000fe80000000200 */
[----:B---3--:R-:W1:Y:S03]  /*a5e0*/  LDSM.16.M88.4 R4, [R176+0xa800] ;  /* 0x00a80000b004783b */ /* 0x008e660000000200 */
[C---:B----4-:R-:W-:Y:S08]  /*a5f0*/  HMMA.16816.F32.BF16 R64, R156.reuse, R24, R64 ;  /* 0x000000189c40723c */ /* 0x050ff00000041840 */
[C---:B------:R-:W-:Y:S01]  /*a600*/  HMMA.16816.F32.BF16 R60, R156.reuse, R26, R60 ;  /* 0x0000001a9c3c723c */ /* 0x040fe2000004183c */
[----:B------:R-:W-:Y:S07]  /*a610*/  LDSM.16.M88.4 R24, [R186+0xa800] ;  /* 0x00a80000ba18783b */ /* 0x000fee0000000200 */
[C---:B-----5:R-:W-:Y:S08]  /*a620*/  HMMA.16816.F32.BF16 R56, R156.reuse, R16, R56 ;  /* 0x000000109c38723c */ /* 0x060ff00000041838 */
[----:B------:R-:W-:Y:S01]  /*a630*/  HMMA.16816.F32.BF16 R52, R156, R18, R52 ;  /* 0x000000129c34723c */ /* 0x000fe20000041834 */
[----:B------:R-:W3:Y:S07]  /*a640*/  LDSM.16.M88.4 R16, [R176+0xb000] ;  /* 0x00b00000b010783b */ /* 0x000eee0000000200 */
[C---:B--2---:R-:W-:Y:S08]  /*a650*/  HMMA.16816.F32.BF16 R168, R152.reuse, R12, R168 ;  /* 0x0000000c98a8723c */ /* 0x044ff000000418a8 */
[----:B------:R-:W-:Y:S01]  /*a660*/  HMMA.16816.F32.BF16 R136, R152, R14, R136 ;  /* 0x0000000e9888723c */ /* 0x000fe20000041888 */
[----:B------:R-:W2:Y:S07]  /*a670*/  LDSM.16.M88.4 R12, [R132+0xb800] ;  /* 0x00b80000840c783b */ /* 0x000eae0000000200 */
[C---:B-1----:R-:W-:Y:S08]  /*a680*/  HMMA.16816.F32.BF16 R64, R164.reuse, R4, R64 ;  /* 0x00000004a440723c */ /* 0x042ff00000041840 */
[----:B------:R-:W-:Y:S01]  /*a690*/  HMMA.16816.F32.BF16 R60, R164, R6, R60 ;  /* 0x00000006a43c723c */ /* 0x000fe2000004183c */
[----:B------:R-:W1:Y:S07]  /*a6a0*/  LDSM.16.M88.4 R4, [R183+0xb000] ;  /* 0x00b00000b704783b */ /* 0x000e6e0000000200 */
[C---:B------:R-:W-:Y:S08]  /*a6b0*/  HMMA.16816.F32.BF16 R168, R160.reuse, R20, R168 ;  /* 0x00000014a0a8723c */ /* 0x040ff000000418a8 */
[----:B------:R-:W-:Y:S01]  /*a6c0*/  HMMA.16816.F32.BF16 R136, R160, R22, R136 ;  /* 0x00000016a088723c */ /* 0x000fe20000041888 */
[----:B------:R-:W4:Y:S07]  /*a6d0*/  LDSM.16.M88.4 R20, [R176+0xb800] ;  /* 0x00b80000b014783b */ /* 0x000f2e0000000200 */
[C---:B---3--:R-:W-:Y:S08]  /*a6e0*/  HMMA.16816.F32.BF16 R56, R164.reuse, R16, R56 ;  /* 0x00000010a438723c */ /* 0x048ff00000041838 */
[----:B------:R-:W-:Y:S01]  /*a6f0*/  HMMA.16816.F32.BF16 R52, R164, R18, R52 ;  /* 0x00000012a434723c */ /* 0x000fe20000041834 */
[----:B------:R-:W3:Y:S07]  /*a700*/  LDSM.16.M88.4 R16, [R183+0xb800] ;  /* 0x00b80000b710783b */ /* 0x000eee0000000200 */
[C---:B--2---:R-:W-:Y:S08]  /*a710*/  HMMA.16816.F32.BF16 R48, R156.reuse, R12, R48 ;  /* 0x0000000c9c30723c */ /* 0x044ff00000041830 */
[----:B------:R-:W-:Y:S08]  /*a720*/  HMMA.16816.F32.BF16 R44, R156, R14, R44 ;  /* 0x0000000e9c2c723c */ /* 0x000ff0000004182c */
[C---:B-1----:R-:W-:Y:S08]  /*a730*/  HMMA.16816.F32.BF16 R56, R152.reuse, R4, R56 ;  /* 0x000000049838723c */ /* 0x042ff00000041838 */
[C---:B------:R-:W-:Y:S01]  /*a740*/  HMMA.16816.F32.BF16 R52, R152.reuse, R6, R52 ;  /* 0x000000069834723c */ /* 0x040fe20000041834 */
[----:B------:R-:W1:Y:S07]  /*a750*/  LDSM.16.M88.4 R4, [R186+0xb800] ;  /* 0x00b80000ba04783b */ /* 0x000e6e0000000200 */
[C---:B------:R-:W-:Y:S08]  /*a760*/  HMMA.16816.F32.BF16 R64, R152.reuse, R8, R64 ;  /* 0x000000089840723c */ /* 0x040ff00000041840 */
[----:B------:R-:W-:Y:S01]  /*a770*/  HMMA.16816.F32.BF16 R60, R152, R10, R60 ;  /* 0x0000000a983c723c */ /* 0x000fe2000004183c */
[----:B------:R-:W2:Y:S07]  /*a780*/  LDSM.16.M88.4 R8, [R186+0xb000] ;  /* 0x00b00000ba08783b */ /* 0x000eae0000000200 */
[----:B------:R-:W-:Y:S08]  /*a790*/  HMMA.16816.F32.BF16 R144, R160, R30, R144 ;  /* 0x0000001ea090723c */ /* 0x000ff00000041890 */
[C---:B----4-:R-:W-:Y:S01]  /*a7a0*/  HMMA.16816.F32.BF16 R48, R164.reuse, R20, R48 ;  /* 0x00000014a430723c */ /* 0x050fe20000041830 */
        /* <DEDUP_REMOVED lines=8> */
[-C--:B------:R-:W-:Y:S01]  /*a830*/  FMUL.FTZ R132, R169, R182.reuse ;  /* 0x000000b6a9847220 */ /* 0x080fe20000410000 */
[----:B------:R-:W-:Y:S01]  /*a840*/  FMUL.FTZ R12, R136, R182 ;  /* 0x000000b6880c7220 */ /* 0x000fe20000410000 */
[----:B------:R-:W4:Y:S01]  /*a850*/  MUFU.TANH R37, R37 ;  /* 0x0000002500257308 */ /* 0x000f220000002400 */
[----:B------:R-:W-:-:S08]  /*a860*/  DEPBAR.LE SB0, 0x0 ;  /* 0x000080000000791a */ /* 0x000fd00000000000 */
[C---:B---3--:R-:W-:Y:S08]  /*a870*/  HMMA.16816.F32.BF16 R48, R152.reuse, R16, R48 ;  /* 0x000000109830723c */ /* 0x048ff00000041830 */
[----:B------:R-:W-:Y:S08]  /*a880*/  HMMA.16816.F32.BF16 R44, R152, R18, R44 ;  /* 0x00000012982c723c */ /* 0x000ff0000004182c */
[C---:B------:R-:W-:Y:S08]  /*a890*/  HMMA.16816.F32.BF16 R64, R160.reuse, R24, R64 ;  /* 0x00000018a040723c */ /* 0x040ff00000041840 */
[C---:B-1----:R-:W-:Y:S08]  /*a8a0*/  HMMA.16816.F32.BF16 R48, R160.reuse, R4, R48 ;  /* 0x00000004a030723c */ /* 0x042ff00000041830 */
[C---:B------:R-:W-:Y:S08]  /*a8b0*/  HMMA.16816.F32.BF16 R60, R160.reuse, R26, R60 ;  /* 0x0000001aa03c723c */ /* 0x040ff0000004183c */
[C---:B--2---:R-:W-:Y:S08]  /*a8c0*/  HMMA.16816.F32.BF16 R56, R160.reuse, R8, R56 ;  /* 0x00000008a038723c */ /* 0x044ff00000041838 */
[C---:B------:R-:W-:Y:S08]  /*a8d0*/  HMMA.16816.F32.BF16 R52, R160.reuse, R10, R52 ;  /* 0x0000000aa034723c */ /* 0x040ff00000041834 */
[----:B------:R-:W-:Y:S01]  /*a8e0*/  HMMA.16816.F32.BF16 R44, R160, R6, R44 ;  /* 0x00000006a02c723c */ /* 0x000fe2000004182c */
[-C--:B------:R-:W-:Y:S01]  /*a8f0*/  FMUL.FTZ R30, R149, R182.reuse ;  /* 0x000000b6951e7220 */ /* 0x080fe20000410000 */
[-C--:B------:R-:W-:Y:S01]  /*a900*/  FMUL.FTZ R31, R150, R182.reuse ;  /* 0x000000b6961f7220 */ /* 0x080fe20000410000 */
[-C--:B------:R-:W-:Y:S01]  /*a910*/  FMUL.FTZ R149, R151, R182.reuse ;  /* 0x000000b697957220 */ /* 0x080fe20000410000 */
[-C--:B------:R-:W-:Y:S01]  /*a920*/  FMUL.FTZ R150, R168, R182.reuse ;  /* 0x000000b6a8967220 */ /* 0x080fe20000410000 */
[-C--:B------:R-:W-:Y:S01]  /*a930*/  FMUL.FTZ R7, R49, R182.reuse ;  /* 0x000000b631077220 */ /* 0x080fe20000410000 */
[----:B------:R-:W-:Y:S01]  /*a940*/  IADD3 R137, PT, PT, R0, -0x2, RZ ;  /* 0xfffffffe00897810 */ /* 0x000fe20007ffe0ff */
[-C--:B------:R-:W-:Y:S01]  /*a950*/  FMUL.FTZ R143, R148, R182.reuse ;  /* 0x000000b6948f7220 */ /* 0x080fe20000410000 */
        /* <DEDUP_REMOVED lines=30> */
[----:B------:R-:W-:Y:S01]  /*ab40*/  FMUL.FTZ R46, R46, R182 ;  /* 0x000000b62e2e7220 */ /* 0x000fe20000410000 */
[----:B------:R-:W-:Y:S01]  /*ab50*/  ISETP.GT.AND P4, PT, R137, R226, PT ;  /* 0x000000e28900720c */ /* 0x000fe20003f84270 */
[----:B------:R-:W1:Y:S08]  /*ab60*/  MUFU.TANH R172, R172 ;  /* 0x000000ac00ac7308 */ /* 0x000e700000002400 */
[----:B------:R-:W2:Y:S08]  /*ab70*/  MUFU.TANH R173, R173 ;  /* 0x000000ad00ad7308 */ /* 0x000eb00000002400 */
[----:B------:R-:W3:Y:S08]  /*ab80*/  MUFU.TANH R174, R174 ;  /* 0x000000ae00ae7308 */ /* 0x000ef00000002400 */
[----:B------:R-:W1:Y:S08]  /*ab90*/  MUFU.TANH R175, R175 ;  /* 0x000000af00af7308 */ /* 0x000e700000002400 */
        /* <DEDUP_REMOVED lines=25> */
[----:B------:R1:W1:Y:S08]  /*ad30*/  MUFU.TANH R136, R64 ;  /* 0x0000004000887308 */ /* 0x0002700000002400 */
        /* <DEDUP_REMOVED lines=20> */
[----:B------:R1:W1:Y:S08]  /*ae80*/  MUFU.TANH R51, R45 ;  /* 0x0000002d00337308 */ /* 0x0002700000002400 */
[----:B------:R1:W1:Y:S08]  /*ae90*/  MUFU.TANH R53, R46 ;  /* 0x0000002e00357308 */ /* 0x0002700000002400 */
[----:B------:R-:W1:Y:S01]  /*aea0*/  MUFU.TANH R47, R47 ;  /* 0x0000002f002f7308 */ /* 0x000e620000002400 */
[----:B------:R-:W-:Y:S01]  /*aeb0*/  BSSY.RECONVERGENT B1, `(.L_x_2319) ;  /* 0x00000b9000017945 */ /* 0x000fe20003800200 */
[----:B------:R-:W-:Y:S06]  /*aec0*/  BAR.SYNC.DEFER_BLOCKING 0x0 ;  /* 0x0000000000007b1d */ /* 0x000fec0000010000 */
[----:B--234-:R-:W-:Y:S05]  /*aed0*/  @!P4 BRA `(.L_x_2320) ;  /* 0x0000000800d8c947 */ /* 0x01cfea0003800000 */
[----:B------:R-:W-:Y:S04]  /*aee0*/  BSSY.RECONVERGENT B0, `(.L_x_2321) ;  /* 0x000004a000007945 */ /* 0x000fe80003800200 */
[----:B------:R-:W-:Y:S05]  /*aef0*/  @!P0 BRA `(.L_x_2322) ;  /* 0x0000000400008947 */ /* 0x000fea0003800000 */
[----:B------:R-:W2:Y:S01]  /*af00*/  LD.E R55, desc[UR4][R2.64+0x170] ;  /* 0x0001700402377980 */ /* 0x000ea2000c101900 */
[----:B------:R-:W-:Y:S01]  /*af10*/  IMAD.SHL.U32 R54, R137, 0x80, RZ ;  /* 0x0000008089367824 */ /* 0x000fe200078e00ff */
[----:B-1----:R-:W-:Y:S02]  /*af20*/  IADD3 R46, PT, PT, R0, -0x1, RZ ;  /* 0xffffffff002e7810 */ /* 0x002fe40007ffe0ff */
[----:B------:R-:W3:Y:S03]  /*af30*/  LD.E.64 R60, desc[UR4][R184.64+0x20] ;  /* 0x00002004b83c7980 */ /* 0x000ee6000c101b00 */
[----:B------:R-:W-:-:S04]  /*af40*/  IMAD.SHL.U32 R46, R46, 0x80, RZ ;  /* 0x000000802e2e7824 */ /* 0x000fc800078e00ff */
[----:B------:R-:W-:Y:S01]  /*af50*/  VIADD R46, R46, 0xffffff00 ;  /* 0xffffff002e2e7836 */ /* 0x000fe20000000000 */
[-C--:B--2---:R-:W-:Y:S02]  /*af60*/  IABS R44, R55.reuse ;  /* 0x00000037002c7213 */ /* 0x084fe40000000000 */
[----:B------:R-:W-:Y:S02]  /*af70*/  IABS R22, R55 ;  /* 0x0000003700167213 */ /* 0x000fe40000000000 */
[----:B------:R-:W1:Y:S02]  /*af80*/  I2F.RP R6, R44 ;  /* 0x0000002c00067306 */ /* 0x000e640000209400 */
[----:B------:R-:W-:-:S06]  /*af90*/  IADD3 R22, PT, PT, RZ, -R22, RZ ;  /* 0x80000016ff167210 */ /* 0x000fcc0007ffe0ff */
[----:B-1----:R-:W1:Y:S02]  /*afa0*/  MUFU.RCP R56, R6 ;  /* 0x0000000600387308 */ /* 0x002e640000001000 */
[----:B-1----:R-:W-:Y:S01]  /*afb0*/  VIADD R56, R56, 0xffffffe ;  /* 0x0ffffffe38387836 */ /* 0x002fe20000000000 */
[----:B------:R-:W-:Y:S02]  /*afc0*/  IABS R6, R46 ;  /* 0x0000002e00067213 */ /* 0x000fe40000000000 */
[----:B------:R-:W-:-:S03]  /*afd0*/  LOP3.LUT R46, R46, R55, RZ, 0x3c, !PT ;  /* 0x000000372e2e7212 */ /* 0x000fc600078e3cff */
        /* <DEDUP_REMOVED lines=11> */
[----:B------:R-:W-:Y:S01]  /*b090*/  IMAD R59, R57, R22, R6 ;  /* 0x00000016393b7224 */ /* 0x000fe200078e0206 */
[----:B------:R-:W-:-:S04]  /*b0a0*/  LOP3.LUT R6, RZ, R55, RZ, 0x33, !PT ;  /* 0x00000037ff067212 */ /* 0x000fc800078e33ff */
        /* <DEDUP_REMOVED lines=8> */
[----:B------:R-:W2:Y:S05]  /*b130*/  LD.E.64 R58, desc[UR4][R184.64+0x38] ;  /* 0x00003804b83a7980 */ /* 0x000eaa000c101b00 */
[----:B------:R-:W-:-:S02]  /*b140*/  @P0 IADD3 R48, PT, PT, R48, 0x1, RZ ;  /* 0x0000000130300810 */ /* 0x000fc40007ffe0ff */
[----:B------:R-:W-:Y:S02]  /*b150*/  ISETP.GE.AND P0, PT, R46, RZ, PT ;  /* 0x000000ff2e00720c */ /* 0x000fe40003f06270 */
[----:B------:R-:W-:Y:S02]  /*b160*/  @!P4 IADD3 R48, PT, PT, -R48, RZ, RZ ;  /* 0x000000ff3030c210 */ /* 0x000fe40007ffe1ff */
[----:B------:R-:W-:Y:S02]  /*b170*/  @P5 IADD3 R57, PT, PT, R57, 0x1, RZ ;  /* 0x0000000139395810 */ /* 0x000fe40007ffe0ff */
[----:B------:R-:W-:-:S04]  /*b180*/  ISETP.NE.AND P5, PT, R55, RZ, PT ;  /* 0x000000ff3700720c */ /* 0x000fc80003fa5270 */
[----:B------:R-:W-:-:S03]  /*b190*/  SEL R45, R6, R48, !P5 ;  /* 0x00000030062d7207 */ /* 0x000fc60006800000 */
[----:B------:R-:W-:-:S05]  /*b1a0*/  @!P0 IMAD.MOV R57, RZ, RZ, -R57 ;  /* 0x000000ffff398224 */ /* 0x000fca00078e0a39 */
[----:B------:R-:W-:Y:S01]  /*b1b0*/  SEL R22, R6, R57, !P5 ;  /* 0x0000003906167207 */ /* 0x000fe20006800000 */
[----:B------:R-:W-:-:S04]  /*b1c0*/  IMAD.WIDE R62, R45, 0x4, R242 ;  /* 0x000000042d3e7825 */ /* 0x000fc800078e02f2 */
        /* <DEDUP_REMOVED lines=19> */
.L_x_2322:
[----:B------:R-:W2:Y:S01]  /*b300*/  LD.E R6, desc[UR4][R2.64+0x38] ;  /* 0x0000380402067980 */ /* 0x000ea2000c101900 */
[----:B------:R-:W-:Y:S02]  /*b310*/  UMOV UR6, URZ ;  /* 0x000000ff00067c82 */ /* 0x000fe40008000000 */
[----:B-1----:R-:W-:Y:S01]  /*b320*/  IADD3 R45, P0, PT, RZ, -UR6, RZ ;  /* 0x80000006ff2d7c10 */ /* 0x002fe2000ff1e0ff */
[----:B--2---:R-:W-:-:S04]  /*b330*/  IMAD.SHL.U32 R6, R6, 0x80, RZ ;  /* 0x0000008006067824 */ /* 0x004fc800078e00ff */
[----:B------:R-:W-:-:S05]  /*b340*/  IMAD.X R6, RZ, RZ, ~R6, P0 ;  /* 0x000000ffff067224 */ /* 0x000fca00000e0e06 */
[----:B------:R-:W-:-:S04]  /*b350*/  SHF.R.S64 R45, R45, 0x1f, R6 ;  /* 0x0000001f2d2d7819 */ /* 0x000fc80000001006 */
[----:B------:R-:W-:-:S04]  /*b360*/  IADD3 R228, P0, PT, R45, R228, RZ ;  /* 0x000000e42de47210 */ /* 0x000fc80007f1e0ff */
[----:B------:R-:W-:-:S09]  /*b370*/  LEA.HI.X.SX32 R227, R6, R227, 0x1, P0 ;  /* 0x000000e306e37211 */ /* 0x000fd200000f0eff */
.L_x_2323:
[----:B------:R-:W-:Y:S05]  /*b380*/  BSYNC.RECONVERGENT B0 ;  /* 0x0000000000007941 */ /* 0x000fea0003800200 */
.L_x_2321:
        /* <DEDUP_REMOVED lines=18> */
[----:B------:R-:W-:-:S04]  /*b4b0*/  IMAD.X R57, R59, 0x1, R22, P0 ;  /* 0x000000013b397824 */ /* 0x000fc800000e0616 */
[----:B------:R-:W-:Y:S02]  /*b4c0*/  IMAD.X R55, R57, 0x1, R22, P4 ;  /* 0x0000000139377824 */ /* 0x000fe400020e0616 */
        /* <DEDUP_REMOVED lines=87> */
.L_x_2320:
[----:B------:R-:W-:Y:S05]  /*ba40*/  BSYNC.RECONVERGENT B1 ;  /* 0x0000000000017941 */ /* 0x000fea0003800200 */
.L_x_2319:
[----:B--2---:R-:W-:Y:S01]  /*ba50*/  IMAD R54, R0, 0x80, R135 ;  /* 0x0000008000367824 */ /* 0x004fe200078e0287 */
[----:B------:R-:W2:Y:S03]  /*ba60*/  LD.E R148, desc[UR4][R2.64+0xdc] ;  /* 0x0000dc0402947980 */ /* 0x000ea6000c101900 */
[C---:B------:R-:W-:Y:S02]  /*ba70*/  VIADD R6, R54.reuse, 0xffffff00 ;  /* 0xffffff0036067836 */ /* 0x040fe40000000000 */
[C---:B------:R-:W-:Y:S02]  /*ba80*/  VIADD R22, R54.reuse, 0xffffff01 ;  /* 0xffffff0136167836 */ /* 0x040fe40000000000 */
[----:B------:R-:W-:Y:S01]  /*ba90*/  VIADD R55, R54, 0xffffff10 ;  /* 0xffffff1036377836 */ /* 0x000fe20000000000 */
[----:B------:R-:W-:Y:S01]  /*baa0*/  ISETP.GE.AND P0, PT, R6, R225, PT ;  /* 0x000000e10600720c */ /* 0x000fe20003f06270 */
[----:B------:R-:W-:Y:S01]  /*bab0*/  VIADD R56, R54, 0xffffff11 ;  /* 0xffffff1136387836 */ /* 0x000fe20000000000 */
[----:B------:R-:W-:-:S02]  /*bac0*/  ISETP.GE.AND P5, PT, R6, R224, PT ;  /* 0x000000e00600720c */ /* 0x000fc40003fa6270 */
[C---:B------:R-:W-:Y:S02]  /*bad0*/  ISETP.GE.AND P1, PT, R6.reuse, R223, PT ;  /* 0x000000df0600720c */ /* 0x040fe40003f26270 */
[----:B------:R-:W-:Y:S01]  /*bae0*/  ISETP.GE.AND P4, PT, R6, R222, PT ;  /* 0x000000de0600720c */ /* 0x000fe20003f86270 */
[----:B------:R-:W-:Y:S01]  /*baf0*/  VIADD R6, R54, 0xffffff08 ;  /* 0xffffff0836067836 */ /* 0x000fe20000000000 */
[----:B-1----:R-:W-:Y:S02]  /*bb00*/  FSEL R48, R172, -INF , P0 ;  /* 0xff800000ac307808 */ /* 0x002fe40000000000 */
[----:B------:R-:W-:Y:S02]  /*bb10*/  ISETP.GE.AND P0, PT, R22, R225, PT ;  /* 0x000000e11600720c */ /* 0x000fe40003f06270 */
[----:B------:R-:W-:Y:S02]  /*bb20*/  FSEL R44, R174, -INF , P1 ;  /* 0xff800000ae2c7808 */ /* 0x000fe40000800000 */
[----:B------:R-:W-:-:S02]  /*bb30*/  FSEL R48, R48, -INF , !P5 ;  /* 0xff80000030307808 */ /* 0x000fc40006800000 */
[C---:B------:R-:W-:Y:S02]  /*bb40*/  ISETP.GE.AND P3, PT, R22.reuse, R224, PT ;  /* 0x000000e01600720c */ /* 0x040fe40003f66270 */
[C---:B------:R-:W-:Y:S02]  /*bb50*/  ISETP.GE.AND P5, PT, R22.reuse, R223, PT ;  /* 0x000000df1600720c */ /* 0x040fe40003fa6270 */
[----:B------:R-:W-:Y:S01]  /*bb60*/  ISETP.GE.AND P1, PT, R22, R222, PT ;  /* 0x000000de1600720c */ /* 0x000fe20003f26270 */
[----:B------:R-:W-:Y:S01]  /*bb70*/  VIADD R22, R54, 0xffffff09 ;  /* 0xffffff0936167836 */ /* 0x000fe20000000000 */
[----:B------:R-:W-:Y:S02]  /*bb80*/  FSEL R45, R173, -INF , P0 ;  /* 0xff800000ad2d7808 */ /* 0x000fe40000000000 */
[----:B------:R-:W-:Y:S02]  /*bb90*/  ISETP.GE.AND P0, PT, R6, R225, PT ;  /* 0x000000e10600720c */ /* 0x000fe40003f06270 */
[----:B------:R-:W-:-:S02]  /*bba0*/  FSEL R45, R45, -INF , !P3 ;  /* 0xff8000002d2d7808 */ /* 0x000fc40005800000 */
[----:B------:R-:W-:Y:S02]  /*bbb0*/  FSEL R50, R177, -INF , P0 ;  /* 0xff800000b1327808 */ /* 0x000fe40000000000 */
[----:B------:R-:W-:Y:S02]  /*bbc0*/  FSEL R44, R44, -INF , !P4 ;  /* 0xff8000002c2c7808 */ /* 0x000fe40006000000 */
[----:B------:R-:W-:Y:S02]  /*bbd0*/  ISETP.GE.AND P3, PT, R6, R223, PT ;  /* 0x000000df0600720c */ /* 0x000fe40003f66270 */
[----:B------:R-:W-:Y:S02]  /*bbe0*/  ISETP.GE.AND P0, PT, R22, R225, PT ;  /* 0x000000e11600720c */ /* 0x000fe40003f06270 */
[----:B------:R-:W-:Y:S02]  /*bbf0*/  ISETP.GE.AND P4, PT, R6, R224, PT ;  /* 0x000000e00600720c */ /* 0x000fe40003f86270 */
[----:B------:R-:W-:-:S02]  /*bc00*/  FSEL R175, R175, -INF , P5 ;  /* 0xff800000afaf7808 */ /* 0x000fc40002800000 */
[----:B------:R-:W-:Y:S02]  /*bc10*/  ISETP.GE.AND P5, PT, R6, R222, PT ;  /* 0x000000de0600720c */ /* 0x000fe40003fa6270 */
[----:B------:R-:W-:Y:S02]  /*bc20*/  FSEL R179, R179, -INF , P3 ;  /* 0xff800000b3b37808 */ /* 0x000fe40001800000 */
[----:B------:R-:W-:Y:S02]  /*bc30*/  FSEL R46, R178, -INF , P0 ;  /* 0xff800000b22e7808 */ /* 0x000fe40000000000 */
[----:B------:R-:W-:Y:S02]  /*bc40*/  FSEL R50, R50, -INF , !P4 ;  /* 0xff80000032327808 */ /* 0x000fe40006000000 */
[----:B------:R-:W-:Y:S02]  /*bc50*/  ISETP.GE.AND P0, PT, R55, R225, PT ;  /* 0x000000e13700720c */ /* 0x000fe40003f06270 */
[----:B------:R-:W-:-:S02]  /*bc60*/  FSEL R6, R175, -INF , !P1 ;  /* 0xff800000af067808 */ /* 0x000fc40004800000 */
[C---:B------:R-:W-:Y:S02]  /*bc70*/  ISETP.GE.AND P4, PT, R22.reuse, R223, PT ;  /* 0x000000df1600720c */ /* 0x040fe40003f86270 */
[C---:B------:R-:W-:Y:S02]  /*bc80*/  ISETP.GE.AND P1, PT, R22.reuse, R224, PT ;  /* 0x000000e01600720c */ /* 0x040fe40003f26270 */
[----:B------:R-:W-:Y:S02]  /*bc90*/  ISETP.GE.AND P3, PT, R22, R222, PT ;  /* 0x000000de1600720c */ /* 0x000fe40003f66270 */
[----:B------:R-:W-:Y:S02]  /*bca0*/  FSEL R22, R179, -INF , !P5 ;  /* 0xff800000b3167808 */ /* 0x000fe40006800000 */
[----:B------:R-:W-:Y:S02]  /*bcb0*/  ISETP.GE.AND P5, PT, R55, R224, PT ;  /* 0x000000e03700720c */ /* 0x000fe40003fa6270 */
[----:B------:R-:W-:-:S02]  /*bcc0*/  FSEL R37, R37, -INF , P0 ;  /* 0xff80000025257808 */ /* 0x000fc40000000000 */
[----:B------:R-:W-:Y:S02]  /*bcd0*/  FSEL R36, R36, -INF , P4 ;  /* 0xff80000024247808 */ /* 0x000fe40002000000 */
[----:B------:R-:W-:Y:S02]  /*bce0*/  ISETP.GE.AND P0, PT, R56, R225, PT ;  /* 0x000000e13800720c */ /* 0x000fe40003f06270 */
[----:B------:R-:W-:Y:S02]  /*bcf0*/  FSEL R46, R46, -INF , !P1 ;  /* 0xff8000002e2e7808 */ /* 0x000fe40004800000 */
[C---:B------:R-:W-:Y:S02]  /*bd00*/  ISETP.GE.AND P1, PT, R55.reuse, R223, PT ;  /* 0x000000df3700720c */ /* 0x040fe40003f26270 */
[----:B------:R-:W-:Y:S01]  /*bd10*/  ISETP.GE.AND P4, PT, R55, R222, PT ;  /* 0x000000de3700720c */ /* 0x000fe20003f86270 */
[C---:B------:R-:W-:Y:S01]  /*bd20*/  VIADD R55, R54.reuse, 0xffffff18 ;  /* 0xffffff1836377836 */ /* 0x040fe20000000000 */
[----:B------:R-:W-:Y:S01]  /*bd30*/  FSEL R67, R37, -INF , !P5 ;  /* 0xff80000025437808 */ /* 0x000fe20006800000 */
[----:B------:R-:W-:Y:S01]  /*bd40*/  VIADD R37, R54, 0xffffff20 ;  /* 0xffffff2036257836 */ /* 0x000fe20000000000 */
[----:B------:R-:W-:-:S02]  /*bd50*/  FSEL R36, R36, -INF , !P3 ;  /* 0xff80000024247808 */ /* 0x000fc40005800000 */
[C---:B------:R-:W-:Y:S02]  /*bd60*/  ISETP.GE.AND P5, PT, R56.reuse, R223, PT ;  /* 0x000000df3800720c */ /* 0x040fe40003fa6270 */
[----:B------:R-:W-:Y:S02]  /*bd70*/  ISETP.GE.AND P3, PT, R56, R224, PT ;  /* 0x000000e03800720c */ /* 0x000fe40003f66270 */
[----:B------:R-:W-:Y:S02]  /*bd80*/  FSEL R66, R140, -INF , P0 ;  /* 0xff8000008c427808 */ /* 0x000fe40000000000 */
[----:B------:R-:W-:Y:S01]  /*bd90*/  FSEL R189, R38, -INF , P5 ;  /* 0xff80000026bd7808 */ /* 0x000fe20002800000 */
[----:B------:R-:W-:Y:S01]  /*bda0*/  VIADD R38, R54, 0xffffff19 ;  /* 0xffffff1936267836 */ /* 0x000fe20000000000 */
[----:B------:R-:W-:Y:S02]  /*bdb0*/  FSEL R141, R141, -INF , P1 ;  /* 0xff8000008d8d7808 */ /* 0x000fe40000800000 */
[----:B------:R-:W-:-:S02]  /*bdc0*/  ISETP.GE.AND P0, PT, R55, R225, PT ;  /* 0x000000e13700720c */ /* 0x000fc40003f06270 */
[----:B------:R-:W-:Y:S02]  /*bdd0*/  FSEL R66, R66, -INF , !P3 ;  /* 0xff80000042427808 */ /* 0x000fe40005800000 */
[----:B------:R-:W-:Y:S02]  /*bde0*/  ISETP.GE.AND P3, PT, R55, R223, PT ;  /* 0x000000df3700720c */ /* 0x000fe40003f66270 */
[----:B------:R-:W-:Y:S02]  /*bdf0*/  FSEL R191, R141, -INF , !P4 ;  /* 0xff8000008dbf7808 */ /* 0x000fe40006000000 */
[----:B------:R-:W-:Y:S02]  /*be00*/  FSEL R39, R39, -INF , P0 ;  /* 0xff80000027277808 */ /* 0x000fe40000000000 */
[C---:B------:R-:W-:Y:S02]  /*be10*/  ISETP.GE.AND P4, PT, R55.reuse, R224, PT ;  /* 0x000000e03700720c */ /* 0x040fe40003f86270 */
[----:B------:R-:W-:-:S02]  /*be20*/  ISETP.GE.AND P5, PT, R55, R222, PT ;  /* 0x000000de3700720c */ /* 0x000fc40003fa6270 */
[----:B------:R-:W-:Y:S02]  /*be30*/  ISETP.GE.AND P0, PT, R38, R225, PT ;  /* 0x000000e12600720c */ /* 0x000fe40003f06270 */
[----:B------:R-:W-:Y:S02]  /*be40*/  FSEL R33, R33, -INF , P3 ;  /* 0xff80000021217808 */ /* 0x000fe40001800000 */
[----:B------:R-:W-:Y:S02]  /*be50*/  ISETP.GE.AND P1, PT, R56, R222, PT ;  /* 0x000000de3800720c */ /* 0x000fe40003f26270 */
[----:B------:R-:W-:Y:S02]  /*be60*/  FSEL R65, R39, -INF , !P4 ;  /* 0xff80000027417808 */ /* 0x000fe40006000000 */
[----:B------:R-:W-:Y:S02]  /*be70*/  FSEL R32, R32, -INF , P0 ;  /* 0xff80000020207808 */ /* 0x000fe40000000000 */
[----:B------:R-:W-:Y:S01]  /*be80*/  FSEL R185, R33, -INF , !P5 ;  /* 0xff80000021b97808 */ /* 0x000fe20006800000 */
[----:B------:R-:W-:Y:S01]  /*be90*/  VIADD R33, R54, 0xffffff21 ;  /* 0xffffff2136217836 */ /* 0x000fe20000000000 */
[----:B------:R-:W-:-:S02]  /*bea0*/  ISETP.GE.AND P4, PT, R38, R223, PT ;  /* 0x000000df2600720c */ /* 0x000fc40003f86270 */
[----:B------:R-:W-:Y:S02]  /*beb0*/  ISETP.GE.AND P0, PT, R37, R225, PT ;  /* 0x000000e12500720c */ /* 0x000fe40003f06270 */
[----:B------:R-:W-:Y:S02]  /*bec0*/  FSEL R189, R189, -INF , !P1 ;  /* 0xff800000bdbd7808 */ /* 0x000fe40004800000 */
[C---:B------:R-:W-:Y:S02]  /*bed0*/  ISETP.GE.AND P1, PT, R38.reuse, R224, PT ;  /* 0x000000e02600720c */ /* 0x040fe40003f26270 */
[----:B------:R-:W-:Y:S02]  /*bee0*/  ISETP.GE.AND P3, PT, R38, R222, PT ;  /* 0x000000de2600720c */ /* 0x000fe40003f66270 */
[----:B------:R-:W-:Y:S02]  /*bef0*/  FSEL R142, R142, -INF , P4 ;  /* 0xff8000008e8e7808 */ /* 0x000fe40002000000 */
[----:B------:R-:W-:-:S02]  /*bf00*/  FSEL R40, R40, -INF , P0 ;  /* 0xff80000028287808 */ /* 0x000fc40000000000 */
[----:B------:R-:W-:Y:S02]  /*bf10*/  ISETP.GE.AND P0, PT, R33, R225, PT ;  /* 0x000000e12100720c */ /* 0x000fe40003f06270 */
[----:B------:R-:W-:Y:S01]  /*bf20*/  FSEL R64, R32, -INF , !P1 ;  /* 0xff80000020407808 */ /* 0x000fe20004800000 */
[----:B------:R-:W-:Y:S01]  /*bf30*/  VIADD R32, R54, 0xffffff28 ;  /* 0xffffff2836207836 */ /* 0x000fe20000000000 */
[CC--:B------:R-:W-:Y:S02]  /*bf40*/  ISETP.GE.AND P5, PT, R37.reuse, R224.reuse, PT ;  /* 0x000000e02500720c */ /* 0x0c0fe40003fa6270 */
[----:B------:R-:W-:Y:S02]  /*bf50*/  ISETP.GE.AND P1, PT, R37, R223, PT ;  /* 0x000000df2500720c */ /* 0x000fe40003f26270 */
[----:B------:R-:W-:Y:S02]  /*bf60*/  FSEL R187, R142, -INF , !P3 ;  /* 0xff8000008ebb7808 */ /* 0x000fe40005800000 */
[----:B------:R-:W-:-:S02]  /*bf70*/  ISETP.GE.AND P3, PT, R33, R224, PT ;  /* 0x000000e02100720c */ /* 0x000fc40003f66270 */
[----:B------:R-:W-:Y:S02]  /*bf80*/  FSEL R34, R34, -INF , P0 ;  /* 0xff80000022227808 */ /* 0x000fe40000000000 */
[----:B------:R-:W-:Y:S02]  /*bf90*/  FSEL R35, R35, -INF , P1 ;  /* 0xff80000023237808 */ /* 0x000fe40000800000 */
[----:B------:R-:W-:Y:S02]  /*bfa0*/  FSEL R183, R40, -INF , !P5 ;  /* 0xff80000028b77808 */ /* 0x000fe40006800000 */
[-C--:B------:R-:W-:Y:S02]  /*bfb0*/  ISETP.GE.AND P4, PT, R37, R222.reuse, PT ;  /* 0x000000de2500720c */ /* 0x080fe40003f86270 */
[C---:B------:R-:W-:Y:S02]  /*bfc0*/  ISETP.GE.AND P5, PT, R33.reuse, R223, PT ;  /* 0x000000df2100720c */ /* 0x040fe40003fa6270 */
[----:B------:R-:W-:Y:S01]  /*bfd0*/  ISETP.GE.AND P1, PT, R33, R222, PT ;  /* 0x000000de2100720c */ /* 0x000fe20003f26270 */
[----:B------:R-:W-:Y:S01]  /*bfe0*/  VIADD R33, R54, 0xffffff29 ;  /* 0xffffff2936217836 */ /* 0x000fe20000000000 */
[----:B------:R-:W-:-:S02]  /*bff0*/  ISETP.GE.AND P0, PT, R32, R225, PT ;  /* 0x000000e12000720c */ /* 0x000fc40003f06270 */
[----:B------:R-:W-:Y:S02]  /*c000*/  FSEL R179, R34, -INF , !P3 ;  /* 0xff80000022b37808 */ /* 0x000fe40005800000 */
[C---:B------:R-:W-:Y:S02]  /*c010*/  ISETP.GE.AND P3, PT, R32.reuse, R223, PT ;  /* 0x000000df2000720c */ /* 0x040fe40003f66270 */
[----:B------:R-:W-:Y:S02]  /*c020*/  FSEL R173, R35, -INF , !P4 ;  /* 0xff80000023ad7808 */ /* 0x000fe40006000000 */
[----:B------:R-:W-:Y:S02]  /*c030*/  FSEL R41, R41, -INF , P5 ;  /* 0xff80000029297808 */ /* 0x000fe40002800000 */
[C---:B------:R-:W-:Y:S02]  /*c040*/  ISETP.GE.AND P4, PT, R32.reuse, R224, PT ;  /* 0x000000e02000720c */ /* 0x040fe40003f86270 */
[----:B------:R-:W-:Y:S01]  /*c050*/  ISETP.GE.AND P5, PT, R32, R222, PT ;  /* 0x000000de2000720c */ /* 0x000fe20003fa6270 */
[----:B------:R-:W-:Y:S01]  /*c060*/  VIADD R32, R54, 0xffffff30 ;  /* 0xffffff3036207836 */ /* 0x000fe20000000000 */
[----:B------:R-:W-:-:S02]  /*c070*/  FSEL R42, R42, -INF , P0 ;  /* 0xff8000002a2a7808 */ /* 0x000fc40000000000 */
[----:B------:R-:W-:Y:S02]  /*c080*/  ISETP.GE.AND P0, PT, R33, R225, PT ;  /* 0x000000e12100720c */ /* 0x000fe40003f06270 */
[----:B------:R-:W-:Y:S02]  /*c090*/  FSEL R29, R29, -INF , P3 ;  /* 0xff8000001d1d7808 */ /* 0x000fe40001800000 */
[----:B------:R-:W-:Y:S02]  /*c0a0*/  FSEL R171, R41, -INF , !P1 ;  /* 0xff80000029ab7808 */ /* 0x000fe40004800000 */
[----:B------:R-:W-:Y:S02]  /*c0b0*/  ISETP.GE.AND P1, PT, R33, R224, PT ;  /* 0x000000e02100720c */ /* 0x000fe40003f26270 */
[----:B------:R-:W-:Y:S02]  /*c0c0*/  FSEL R177, R42, -INF , !P4 ;  /* 0xff8000002ab17808 */ /* 0x000fe40006000000 */
[----:B------:R-:W-:-:S02]  /*c0d0*/  FSEL R28, R28, -INF , P0 ;  /* 0xff8000001c1c7808 */ /* 0x000fc40000000000 */
[----:B------:R-:W-:Y:S01]  /*c0e0*/  FSEL R159, R29, -INF , !P5 ;  /* 0xff8000001d9f7808 */ /* 0x000fe20006800000 */
[----:B------:R-:W-:Y:S01]  /*c0f0*/  VIADD R29, R54, 0xffffff31 ;  /* 0xffffff31361d7836 */ /* 0x000fe20000000000 */
[C---:B------:R-:W-:Y:S02]  /*c100*/  ISETP.GE.AND P4, PT, R33.reuse, R223, PT ;  /* 0x000000df2100720c */ /* 0x040fe40003f86270 */
[----:B------:R-:W-:Y:S02]  /*c110*/  ISETP.GE.AND P0, PT, R32, R225, PT ;  /* 0x000000e12000720c */ /* 0x000fe40003f06270 */
[----:B------:R-:W-:Y:S01]  /*c120*/  FSEL R175, R28, -INF , !P1 ;  /* 0xff8000001caf7808 */ /* 0x000fe20004800000 */
[----:B------:R-:W-:Y:S01]  /*c130*/  VIADD R28, R54, 0xffffff38 ;  /* 0xffffff38361c7836 */ /* 0x000fe20000000000 */
[----:B------:R-:W-:Y:S02]  /*c140*/  ISETP.GE.AND P3, PT, R33, R222, PT ;  /* 0x000000de2100720c */ /* 0x000fe40003f66270 */
[----:B------:R-:W-:-:S02]  /*c150*/  ISETP.GE.AND P5, PT, R32, R224, PT ;  /* 0x000000e02000720c */ /* 0x000fc40003fa6270 */
[----:B------:R-:W-:Y:S02]  /*c160*/  ISETP.GE.AND P1, PT, R32, R223, PT ;  /* 0x000000df2000720c */ /* 0x000fe40003f26270 */
[----:B------:R-:W-:Y:S02]  /*c170*/  FSEL R43, R43, -INF , P4 ;  /* 0xff8000002b2b7808 */ /* 0x000fe40002000000 */
[----:B------:R-:W-:Y:S02]  /*c180*/  FSEL R143, R143, -INF , P0 ;  /* 0xff8000008f8f7808 */ /* 0x000fe40000000000 */
[----:B------:R-:W-:Y:S02]  /*c190*/  ISETP.GE.AND P0, PT, R29, R225, PT ;  /* 0x000000e11d00720c */ /* 0x000fe40003f06270 */
[----:B------:R-:W-:Y:S02]  /*c1a0*/  FSEL R157, R43, -INF , !P3 ;  /* 0xff8000002b9d7808 */ /* 0x000fe40005800000 */
[----:B------:R-:W-:-:S02]  /*c1b0*/  FSEL R31, R31, -INF , P1 ;  /* 0xff8000001f1f7808 */ /* 0x000fc40000800000 */
[----:B------:R-:W-:Y:S02]  /*c1c0*/  FSEL R167, R143, -INF , !P5 ;  /* 0xff8000008fa77808 */ /* 0x000fe40006800000 */
[----:B------:R-:W-:Y:S02]  /*c1d0*/  ISETP.GE.AND P4, PT, R32, R222, PT ;  /* 0x000000de2000720c */ /* 0x000fe40003f86270 */
[C---:B------:R-:W-:Y:S02]  /*c1e0*/  ISETP.GE.AND P3, PT, R29.reuse, R224, PT ;  /* 0x000000e01d00720c */ /* 0x040fe40003f66270 */
[C---:B------:R-:W-:Y:S02]  /*c1f0*/  ISETP.GE.AND P5, PT, R29.reuse, R223, PT ;  /* 0x000000df1d00720c */ /* 0x040fe40003fa6270 */
[----:B------:R-:W-:Y:S01]  /*c200*/  ISETP.GE.AND P1, PT, R29, R222, PT ;  /* 0x000000de1d00720c */ /* 0x000fe20003f26270 */
[----:B------:R-:W-:Y:S01]  /*c210*/  VIADD R29, R54, 0xffffff39 ;  /* 0xffffff39361d7836 */ /* 0x000fe20000000000 */
[----:B------:R-:W-:-:S02]  /*c220*/  FSEL R30, R30, -INF , P0 ;  /* 0xff8000001e1e7808 */ /* 0x000fc40000000000 */
[----:B------:R-:W-:Y:S02]  /*c230*/  ISETP.GE.AND P0, PT, R28, R225, PT ;  /* 0x000000e11c00720c */ /* 0x000fe40003f06270 */
[----:B------:R-:W-:Y:S02]  /*c240*/  FSEL R161, R31, -INF , !P4 ;  /* 0xff8000001fa17808 */ /* 0x000fe40006000000 */
[----:B------:R-:W-:Y:S02]  /*c250*/  FSEL R163, R30, -INF , !P3 ;  /* 0xff8000001ea37808 */ /* 0x000fe40005800000 */
[----:B------:R-:W-:Y:S02]  /*c260*/  FSEL R149, R149, -INF , P5 ;  /* 0xff80000095957808 */ /* 0x000fe40002800000 */
[C---:B------:R-:W-:Y:S02]  /*c270*/  ISETP.GE.AND P4, PT, R28.reuse, R224, PT ;  /* 0x000000e01c00720c */ /* 0x040fe40003f86270 */
[----:B------:R-:W-:-:S02]  /*c280*/  ISETP.GE.AND P3, PT, R28, R223, PT ;  /* 0x000000df1c00720c */ /* 0x000fc40003f66270 */
[----:B------:R-:W-:Y:S01]  /*c290*/  ISETP.GE.AND P5, PT, R28, R222, PT ;  /* 0x000000de1c00720c */ /* 0x000fe20003fa6270 */
[----:B------:R-:W-:Y:S01]  /*c2a0*/  VIADD R28, R54, 0xffffff40 ;  /* 0xffffff40361c7836 */ /* 0x000fe20000000000 */
[----:B------:R-:W-:Y:S02]  /*c2b0*/  FSEL R144, R144, -INF , P0 ;  /* 0xff80000090907808 */ /* 0x000fe40000000000 */
[----:B------:R-:W-:Y:S02]  /*c2c0*/  ISETP.GE.AND P0, PT, R29, R225, PT ;  /* 0x000000e11d00720c */ /* 0x000fe40003f06270 */
[----:B------:R-:W-:Y:S02]  /*c2d0*/  FSEL R206, R149, -INF , !P1 ;  /* 0xff80000095ce7808 */ /* 0x000fe40004800000 */
        /* <DEDUP_REMOVED lines=9> */
[----:B------:R-:W-:Y:S02]  /*c370*/  FSEL R200, R145, -INF , !P1 ;  /* 0xff80000091c87808 */ /* 0x000fe40004800000 */
[----:B------:R-:W-:Y:S02]  /*c380*/  FSEL R147, R147, -INF , P4 ;  /* 0xff80000093937808 */ /* 0x000fe40002000000 */
[C---:B------:R-:W-:Y:S02]  /*c390*/  ISETP.GE.AND P5, PT, R28.reuse, R224, PT ;  /* 0x000000e01c00720c */ /* 0x040fe40003fa6270 */
[C---:B------:R-:W-:Y:S02]  /*c3a0*/  ISETP.GE.AND P1, PT, R28.reuse, R223, PT ;  /* 0x000000df1c00720c */ /* 0x040fe40003f26270 */
[----:B------:R-:W-:Y:S01]  /*c3b0*/  ISETP.GE.AND P4, PT, R28, R222, PT ;  /* 0x000000de1c00720c */ /* 0x000fe20003f86270 */
[----:B------:R-:W-:Y:S01]  /*c3c0*/  VIADD R28, R54, 0xffffff48 ;  /* 0xffffff48361c7836 */ /* 0x000fe20000000000 */
[----:B------:R-:W-:-:S02]  /*c3d0*/  FSEL R150, R150, -INF , P0 ;  /* 0xff80000096967808 */ /* 0x000fc40000000000 */
[----:B------:R-:W-:Y:S02]  /*c3e0*/  ISETP.GE.AND P0, PT, R29, R225, PT ;  /* 0x000000e11d00720c */ /* 0x000fe40003f06270 */
[----:B------:R-:W-:Y:S02]  /*c3f0*/  FSEL R204, R147, -INF , !P3 ;  /* 0xff80000093cc7808 */ /* 0x000fe40005800000 */
[----:B------:R-:W-:Y:S02]  /*c400*/  FSEL R151, R151, -INF , P1 ;  /* 0xff80000097977808 */ /* 0x000fe40000800000 */
[----:B------:R-:W-:Y:S02]  /*c410*/  FSEL R169, R150, -INF , !P5 ;  /* 0xff80000096a97808 */ /* 0x000fe40006800000 */
[C---:B------:R-:W-:Y:S02]  /*c420*/  ISETP.GE.AND P3, PT, R29.reuse, R224, PT ;  /* 0x000000e01d00720c */ /* 0x040fe40003f66270 */
[----:B------:R-:W-:-:S02]  /*c430*/  ISETP.GE.AND P5, PT, R29, R223, PT ;  /* 0x000000df1d00720c */ /* 0x000fc40003fa6270 */
[----:B------:R-:W-:Y:S01]  /*c440*/  ISETP.GE.AND P1, PT, R29, R222, PT ;  /* 0x000000de1d00720c */ /* 0x000fe20003f26270 */
[----:B------:R-:W-:Y:S01]  /*c450*/  VIADD R29, R54, 0xffffff49 ;  /* 0xffffff49361d7836 */ /* 0x000fe20000000000 */
[----:B------:R-:W-:Y:S02]  /*c460*/  FSEL R132, R132, -INF , P0 ;  /* 0xff80000084847808 */ /* 0x000fe40000000000 */
[----:B------:R-:W-:Y:S02]  /*c470*/  ISETP.GE.AND P0, PT, R28, R225, PT ;  /* 0x000000e11c00720c */ /* 0x000fe40003f06270 */
[----:B------:R-:W-:Y:S02]  /*c480*/  FSEL R246, R151, -INF , !P4 ;  /* 0xff80000097f67808 */ /* 0x000fe40006000000 */
[----:B------:R-:W-:Y:S02]  /*c490*/  FSEL R252, R132, -INF , !P3 ;  /* 0xff80000084fc7808 */ /* 0x000fe40005800000 */
[----:B------:R-:W-:-:S02]  /*c4a0*/  FSEL R168, R168, -INF , P5 ;  /* 0xff800000a8a87808 */ /* 0x000fc40002800000 */
[C---:B------:R-:W-:Y:S02]  /*c4b0*/  ISETP.GE.AND P4, PT, R28.reuse, R224, PT ;  /* 0x000000e01c00720c */ /* 0x040fe40003f86270 */
[C---:B------:R-:W-:Y:S02]  /*c4c0*/  ISETP.GE.AND P3, PT, R28.reuse, R223, PT ;  /* 0x000000df1c00720c */ /* 0x040fe40003f66270 */
[----:B------:R-:W-:Y:S01]  /*c4d0*/  ISETP.GE.AND P5, PT, R28, R222, PT ;  /* 0x000000de1c00720c */ /* 0x000fe20003fa6270 */
[----:B------:R-:W-:Y:S01]  /*c4e0*/  VIADD R28, R54, 0xffffff50 ;  /* 0xffffff50361c7836 */ /* 0x000fe20000000000 */
[----:B------:R-:W-:Y:S02]  /*c4f0*/  FSEL R12, R12, -INF , P0 ;  /* 0xff8000000c0c7808 */ /* 0x000fe40000000000 */
[----:B------:R-:W-:Y:S02]  /*c500*/  ISETP.GE.AND P0, PT, R29, R225, PT ;  /* 0x000000e11d00720c */ /* 0x000fe40003f06270 */
[----:B------:R-:W-:-:S02]  /*c510*/  FSEL R238, R168, -INF , !P1 ;  /* 0xff800000a8ee7808 */ /* 0x000fc40004800000 */
[----:B------:R-:W-:Y:S02]  /*c520*/  ISETP.GE.AND P1, PT, R29, R224, PT ;  /* 0x000000e01d00720c */ /* 0x000fe40003f26270 */
[----:B------:R-:W-:Y:S02]  /*c530*/  FSEL R24, R24, -INF , P3 ;  /* 0xff80000018187808 */ /* 0x000fe40001800000 */
[----:B------:R-:W-:Y:S02]  /*c540*/  FSEL R13, R13, -INF , P0 ;  /* 0xff8000000d0d7808 */ /* 0x000fe40000000000 */
[----:B------:R-:W-:Y:S02]  /*c550*/  ISETP.GE.AND P0, PT, R28, R225, PT ;  /* 0x000000e11c00720c */ /* 0x000fe40003f06270 */
[----:B------:R-:W-:Y:S02]  /*c560*/  FSEL R250, R12, -INF , !P4 ;  /* 0xff8000000cfa7808 */ /* 0x000fe40006000000 */
[----:B------:R-:W-:-:S02]  /*c570*/  ISETP.GE.AND P4, PT, R29, R223, PT ;  /* 0x000000df1d00720c */ /* 0x000fc40003f86270 */
[----:B------:R-:W-:Y:S02]  /*c580*/  FSEL R236, R24, -INF , !P5 ;  /* 0xff80000018ec7808 */ /* 0x000fe40006800000 */
[----:B------:R-:W-:Y:S01]  /*c590*/  FSEL R248, R13, -INF , !P1 ;  /* 0xff8000000df87808 */ /* 0x000fe20004800000 */
[----:B------:R-:W-:Y:S01]  /*c5a0*/  VIADD R13, R54, 0xffffff51 ;  /* 0xffffff51360d7836 */ /* 0x000fe20000000000 */
[----:B------:R-:W-:Y:S02]  /*c5b0*/  ISETP.GE.AND P5, PT, R28, R224, PT ;  /* 0x000000e01c00720c */ /* 0x000fe40003fa6270 */
[----:B------:R-:W-:Y:S02]  /*c5c0*/  FSEL R136, R136, -INF , P0 ;  /* 0xff80000088887808 */ /* 0x000fe40000000000 */
[----:B------:R-:W-:Y:S02]  /*c5d0*/  ISETP.GE.AND P3, PT, R29, R222, PT ;  /* 0x000000de1d00720c */ /* 0x000fe40003f66270 */
[----:B------:R-:W-:-:S02]  /*c5e0*/  ISETP.GE.AND P1, PT, R28, R223, PT ;  /* 0x000000df1c00720c */ /* 0x000fc40003f26270 */
[----:B------:R-:W-:Y:S02]  /*c5f0*/  FSEL R25, R25, -INF , P4 ;  /* 0xff80000019197808 */ /* 0x000fe40002000000 */
[----:B------:R-:W-:Y:S02]  /*c600*/  FSEL R198, R136, -INF , !P5 ;  /* 0xff80000088c67808 */ /* 0x000fe40006800000 */
[C---:B------:R-:W-:Y:S02]  /*c610*/  ISETP.GE.AND P0, PT, R13.reuse, R225, PT ;  /* 0x000000e10d00720c */ /* 0x040fe40003f06270 */
[----:B------:R-:W-:Y:S01]  /*c620*/  ISETP.GE.AND P5, PT, R13, R223, PT ;  /* 0x000000df0d00720c */ /* 0x000fe20003fa6270 */
[----:B------:R-:W-:Y:S01]  /*c630*/  VIADD R12, R54, 0xffffff58 ;  /* 0xffffff58360c7836 */ /* 0x000fe20000000000 */
[----:B------:R-:W-:Y:S02]  /*c640*/  FSEL R214, R25, -INF , !P3 ;  /* 0xff80000019d67808 */ /* 0x000fe40005800000 */
[----:B------:R-:W-:-:S02]  /*c650*/  FSEL R27, R27, -INF , P1 ;  /* 0xff8000001b1b7808 */ /* 0x000fc40000800000 */
[C---:B------:R-:W-:Y:S02]  /*c660*/  ISETP.GE.AND P3, PT, R13.reuse, R224, PT ;  /* 0x000000e00d00720c */ /* 0x040fe40003f66270 */
[-C--:B------:R-:W-:Y:S01]  /*c670*/  ISETP.GE.AND P1, PT, R13, R222.reuse, PT ;  /* 0x000000de0d00720c */ /* 0x080fe20003f26270 */
[----:B------:R-:W-:Y:S01]  /*c680*/  VIADD R13, R54, 0xffffff59 ;  /* 0xffffff59360d7836 */ /* 0x000fe20000000000 */
[----:B------:R-:W-:Y:S02]  /*c690*/  FSEL R26, R26, -INF , P0 ;  /* 0xff8000001a1a7808 */ /* 0x000fe40000000000 */
[----:B------:R-:W-:Y:S02]  /*c6a0*/  FSEL R20, R20, -INF , P5 ;  /* 0xff80000014147808 */ /* 0x000fe40002800000 */
[----:B------:R-:W-:Y:S02]  /*c6b0*/  ISETP.GE.AND P4, PT, R28, R222, PT ;  /* 0x000000de1c00720c */ /* 0x000fe40003f86270 */
[----:B------:R-:W-:-:S02]  /*c6c0*/  ISETP.GE.AND P0, PT, R12, R225, PT ;  /* 0x000000e10c00720c */ /* 0x000fc40003f06270 */
[----:B------:R-:W-:Y:S02]  /*c6d0*/  FSEL R196, R26, -INF , !P3 ;  /* 0xff8000001ac47808 */ /* 0x000fe40005800000 */
[----:B------:R-:W-:Y:S02]  /*c6e0*/  FSEL R188, R20, -INF , !P1 ;  /* 0xff80000014bc7808 */ /* 0x000fe40004800000 */
[C---:B------:R-:W-:Y:S02]  /*c6f0*/  ISETP.GE.AND P3, PT, R12.reuse, R223, PT ;  /* 0x000000df0c00720c */ /* 0x040fe40003f66270 */
[----:B------:R-:W-:Y:S02]  /*c700*/  ISETP.GE.AND P1, PT, R13, R225, PT ;  /* 0x000000e10d00720c */ /* 0x000fe40003f26270 */
[----:B------:R-:W-:Y:S02]  /*c710*/  FSEL R190, R27, -INF , !P4 ;  /* 0xff8000001bbe7808 */ /* 0x000fe40006000000 */
[----:B------:R-:W-:-:S02]  /*c720*/  ISETP.GE.AND P4, PT, R12, R224, PT ;  /* 0x000000e00c00720c */ /* 0x000fc40003f86270 */
[----:B------:R-:W-:Y:S01]  /*c730*/  ISETP.GE.AND P5, PT, R12, R222, PT ;  /* 0x000000de0c00720c */ /* 0x000fe20003fa6270 */
[----:B------:R-:W-:Y:S01]  /*c740*/  VIADD R12, R54, 0xffffff60 ;  /* 0xffffff60360c7836 */ /* 0x000fe20000000000 */
[----:B------:R-:W-:Y:S02]  /*c750*/  FSEL R21, R21, -INF , P0 ;  /* 0xff80000015157808 */ /* 0x000fe40000000000 */
[----:B------:R-:W-:Y:S02]  /*c760*/  ISETP.GE.AND P0, PT, R13, R224, PT ;  /* 0x000000e00d00720c */ /* 0x000fe40003f06270 */
[----:B------:R-:W-:Y:S02]  /*c770*/  FSEL R9, R9, -INF , P3 ;  /* 0xff80000009097808 */ /* 0x000fe40001800000 */
[----:B------:R-:W-:Y:S02]  /*c780*/  FSEL R8, R8, -INF , P1 ;  /* 0xff80000008087808 */ /* 0x000fe40000800000 */
[----:B------:R-:W-:-:S02]  /*c790*/  FSEL R194, R21, -INF , !P4 ;  /* 0xff80000015c27808 */ /* 0x000fc40006000000 */
[----:B------:R-:W-:Y:S02]  /*c7a0*/  ISETP.GE.AND P4, PT, R13, R223, PT ;  /* 0x000000df0d00720c */ /* 0x000fe40003f86270 */
[----:B------:R-:W-:Y:S01]  /*c7b0*/  FSEL R186, R9, -INF , !P5 ;  /* 0xff80000009ba7808 */ /* 0x000fe20006800000 */
[----:B------:R-:W-:Y:S01]  /*c7c0*/  VIADD R9, R54, 0xffffff61 ;  /* 0xffffff6136097836 */ /* 0x000fe20000000000 */
[----:B------:R-:W-:Y:S02]  /*c7d0*/  ISETP.GE.AND P1, PT, R12, R225, PT ;  /* 0x000000e10c00720c */ /* 0x000fe40003f26270 */
[----:B------:R-:W-:Y:S02]  /*c7e0*/  FSEL R192, R8, -INF , !P0 ;  /* 0xff80000008c07808 */ /* 0x000fe40004000000 */
[----:B------:R-:W-:Y:S02]  /*c7f0*/  ISETP.GE.AND P0, PT, R12, R223, PT ;  /* 0x000000df0c00720c */ /* 0x000fe40003f06270 */
[----:B------:R-:W-:-:S02]  /*c800*/  ISETP.GE.AND P3, PT, R13, R222, PT ;  /* 0x000000de0d00720c */ /* 0x000fc40003f66270 */
[----:B------:R-:W-:Y:S02]  /*c810*/  ISETP.GE.AND P5, PT, R12, R224, PT ;  /* 0x000000e00c00720c */ /* 0x000fe40003fa6270 */
[----:B------:R-:W-:Y:S02]  /*c820*/  FSEL R14, R14, -INF , P4 ;  /* 0xff8000000e0e7808 */ /* 0x000fe40002000000 */
[----:B------:R-:W-:Y:S02]  /*c830*/  FSEL R10, R10, -INF , P1 ;  /* 0xff8000000a0a7808 */ /* 0x000fe40000800000 */
[----:B------:R-:W-:Y:S02]  /*c840*/  FSEL R16, R16, -INF , P0 ;  /* 0xff80000010107808 */ /* 0x000fe40000000000 */
[----:B------:R-:W-:Y:S02]  /*c850*/  ISETP.GE.AND P0, PT, R9, R223, PT ;  /* 0x000000df0900720c */ /* 0x000fe40003f06270 */
[----:B------:R-:W-:-:S02]  /*c860*/  FSEL R184, R14, -INF , !P3 ;  /* 0xff8000000eb87808 */ /* 0x000fc40005800000 */
[----:B------:R-:W-:Y:S02]  /*c870*/  FSEL R182, R10, -INF , !P5 ;  /* 0xff8000000ab67808 */ /* 0x000fe40006800000 */
[C---:B------:R-:W-:Y:S02]  /*c880*/  ISETP.GE.AND P3, PT, R9.reuse, R225, PT ;  /* 0x000000e10900720c */ /* 0x040fe40003f66270 */
[C---:B------:R-:W-:Y:S02]  /*c890*/  ISETP.GE.AND P1, PT, R9.reuse, R224, PT ;  /* 0x000000e00900720c */ /* 0x040fe40003f26270 */
[-C--:B------:R-:W-:Y:S01]  /*c8a0*/  ISETP.GE.AND P5, PT, R9, R222.reuse, PT ;  /* 0x000000de0900720c */ /* 0x080fe20003fa6270 */
[C---:B------:R-:W-:Y:S01]  /*c8b0*/  VIADD R9, R54.reuse, 0xffffff69 ;  /* 0xffffff6936097836 */ /* 0x040fe20000000000 */
[----:B------:R-:W-:Y:S01]  /*c8c0*/  FSEL R11, R11, -INF , P0 ;  /* 0xff8000000b0b7808 */ /* 0x000fe20000000000 */
[----:B------:R-:W-:Y:S01]  /*c8d0*/  VIADD R8, R54, 0xffffff68 ;  /* 0xffffff6836087836 */ /* 0x000fe20000000000 */
[----:B------:R-:W-:-:S02]  /*c8e0*/  ISETP.GE.AND P4, PT, R12, R222, PT ;  /* 0x000000de0c00720c */ /* 0x000fc40003f86270 */
[----:B------:R-:W-:Y:S02]  /*c8f0*/  FSEL R170, R11, -INF , !P5 ;  /* 0xff8000000baa7808 */ /* 0x000fe40006800000 */
[-C--:B------:R-:W-:Y:S02]  /*c900*/  ISETP.GE.AND P5, PT, R9, R225.reuse, PT ;  /* 0x000000e10900720c */ /* 0x080fe40003fa6270 */
[----:B------:R-:W-:Y:S02]  /*c910*/  FSEL R172, R16, -INF , !P4 ;  /* 0xff80000010ac7808 */ /* 0x000fe40006000000 */
[----:B------:R-:W-:Y:S02]  /*c920*/  FSEL R15, R15, -INF , P3 ;  /* 0xff8000000f0f7808 */ /* 0x000fe40001800000 */
[----:B------:R-:W-:Y:S02]  /*c930*/  ISETP.GE.AND P4, PT, R8, R225, PT ;  /* 0x000000e10800720c */ /* 0x000fe40003f86270 */
[----:B------:R-:W-:-:S02]  /*c940*/  FSEL R174, R5, -INF , P5 ;  /* 0xff80000005ae7808 */ /* 0x000fc40002800000 */
[----:B------:R-:W-:Y:S02]  /*c950*/  FMNMX3.FTZ R5, R134, R48, R45, !PT ;  /* 0x0000003086057276 */ /* 0x000fe4000781002d */
[----:B------:R-:W-:Y:S02]  /*c960*/  ISETP.GE.AND P3, PT, R8, R224, PT ;  /* 0x000000e00800720c */ /* 0x000fe40003f66270 */
[----:B------:R-:W-:Y:S02]  /*c970*/  FSEL R178, R15, -INF , !P1 ;  /* 0xff8000000fb27808 */ /* 0x000fe40004800000 */
[----:B------:R-:W-:Y:S02]  /*c980*/  FSEL R4, R4, -INF , P4 ;  /* 0xff80000004047808 */ /* 0x000fe40002000000 */
[----:B------:R-:W-:Y:S02]  /*c990*/  ISETP.GE.AND P1, PT, R8, R223, PT ;  /* 0x000000df0800720c */ /* 0x000fe40003f26270 */
[----:B------:R-:W-:-:S02]  /*c9a0*/  FMNMX3.FTZ R5, R5, R50, R46, !PT ;  /* 0x0000003205057276 */ /* 0x000fc4000781002e */
[----:B------:R-:W-:Y:S01]  /*c9b0*/  ISETP.GE.AND P0, PT, R8, R222, PT ;  /* 0x000000de0800720c */ /* 0x000fe20003f06270 */
[----:B------:R-:W-:Y:S01]  /*c9c0*/  VIADD R8, R54, 0xffffff70 ;  /* 0xffffff7036087836 */ /* 0x000fe20000000000 */
[----:B------:R-:W-:Y:S02]  /*c9d0*/  FSEL R176, R4, -INF , !P3 ;  /* 0xff80000004b07808 */ /* 0x000fe40005800000 */
[----:B------:R-:W-:Y:S02]  /*c9e0*/  ISETP.GE.AND P4, PT, R9, R224, PT ;  /* 0x000000e00900720c */ /* 0x000fe40003f86270 */
[----:B------:R-:W-:Y:S02]  /*c9f0*/  FSEL R19, R19, -INF , P1 ;  /* 0xff80000013137808 */ /* 0x000fe40000800000 */
[----:B------:R-:W-:Y:S02]  /*ca00*/  ISETP.GE.AND P3, PT, R9, R223, PT ;  /* 0x000000df0900720c */ /* 0x000fe40003f66270 */
[----:B------:R-:W-:-:S02]  /*ca10*/  FMNMX3.FTZ R10, R5, R67, R66, !PT ;  /* 0x00000043050a7276 */ /* 0x000fc40007810042 */
[----:B------:R-:W-:Y:S02]  /*ca20*/  FMNMX3.FTZ R5, R133, R44, R6, !PT ;  /* 0x0000002c85057276 */ /* 0x000fe40007810006 */
[----:B------:R-:W-:Y:S02]  /*ca30*/  FSEL R168, R19, -INF , !P0 ;  /* 0xff80000013a87808 */ /* 0x000fe40004000000 */
[----:B------:R-:W-:Y:S02]  /*ca40*/  FSEL R18, R18, -INF , P3 ;  /* 0xff80000012127808 */ /* 0x000fe40001800000 */
[----:B------:R-:W-:Y:S02]  /*ca50*/  FSEL R174, R174, -INF , !P4 ;  /* 0xff800000aeae7808 */ /* 0x000fe40006000000 */
[C---:B------:R-:W-:Y:S02]  /*ca60*/  ISETP.GE.AND P0, PT, R8.reuse, R225, PT ;  /* 0x000000e10800720c */ /* 0x040fe40003f06270 */
[----:B------:R-:W-:-:S02]  /*ca70*/  ISETP.GE.AND P5, PT, R8, R224, PT ;  /* 0x000000e00800720c */ /* 0x000fc40003fa6270 */
[C---:B------:R-:W-:Y:S02]  /*ca80*/  ISETP.GE.AND P3, PT, R8.reuse, R223, PT ;  /* 0x000000df0800720c */ /* 0x040fe40003f66270 */
[----:B------:R-:W-:Y:S02]  /*ca90*/  ISETP.GE.AND P4, PT, R8, R222, PT ;  /* 0x000000de0800720c */ /* 0x000fe40003f86270 */
[----:B------:R-:W-:Y:S02]  /*caa0*/  FMNMX3.FTZ R10, R10, R65, R64, !PT ;  /* 0x000000410a0a7276 */ /* 0x000fe40007810040 */
[----:B------:R-:W-:Y:S02]  /*cab0*/  FMNMX3.FTZ R8, R5, R22, R36, !PT ;  /* 0x0000001605087276 */ /* 0x000fe40007810024 */
[----:B------:R-:W-:Y:S01]  /*cac0*/  FMNMX3.FTZ R10, R10, R183, R179, !PT ;  /* 0x000000b70a0a7276 */ /* 0x000fe200078100b3 */
[----:B------:R-:W-:Y:S01]  /*cad0*/  VIADD R4, R54, 0xffffff71 ;  /* 0xffffff7136047836 */ /* 0x000fe20000000000 */
[----:B------:R-:W-:-:S02]  /*cae0*/  FMNMX3.FTZ R8, R8, R191, R189, !PT ;  /* 0x000000bf08087276 */ /* 0x000fc400078100bd */
[----:B------:R-:W-:Y:S02]  /*caf0*/  ISETP.GE.AND P1, PT, R9, R222, PT ;  /* 0x000000de0900720c */ /* 0x000fe40003f26270 */
[----:B------:R-:W-:Y:S02]  /*cb00*/  FMNMX3.FTZ R10, R10, R177, R175, !PT ;  /* 0x000000b10a0a7276 */ /* 0x000fe400078100af */
[----:B------:R-:W-:Y:S02]  /*cb10*/  FMNMX3.FTZ R8, R8, R185, R187, !PT ;  /* 0x000000b908087276 */ /* 0x000fe400078100bb */
[----:B------:R-:W-:Y:S02]  /*cb20*/  FSEL R166, R18, -INF , !P1 ;  /* 0xff80000012a67808 */ /* 0x000fe40004800000 */
[----:B------:R-:W-:Y:S02]  /*cb30*/  ISETP.GE.AND P1, PT, R4, R225, PT ;  /* 0x000000e10400720c */ /* 0x000fe40003f26270 */
[----:B------:R-:W-:-:S02]  /*cb40*/  FMNMX3.FTZ R5, R10, R167, R163, !PT ;  /* 0x000000a70a057276 */ /* 0x000fc400078100a3 */
[----:B------:R-:W-:Y:S02]  /*cb50*/  FMNMX3.FTZ R8, R8, R173, R171, !PT ;  /* 0x000000ad08087276 */ /* 0x000fe400078100ab */
[----:B------:R-:W-:Y:S02]  /*cb60*/  FSEL R162, R7, -INF , P1 ;  /* 0xff80000007a27808 */ /* 0x000fe40000800000 */
[----:B------:R-:W-:Y:S02]  /*cb70*/  FMNMX3.FTZ R7, R5, R202, R200, !PT ;  /* 0x000000ca05077276 */ /* 0x000fe400078100c8 */
[----:B------:R-:W-:Y:S02]  /*cb80*/  FMNMX3.FTZ R5, R8, R159, R157, !PT ;  /* 0x0000009f08057276 */ /* 0x000fe4000781009d */
[----:B------:R-:W-:Y:S02]  /*cb90*/  FSEL R17, R17, -INF , P0 ;  /* 0xff80000011117808 */ /* 0x000fe40000000000 */
[----:B------:R-:W-:-:S02]  /*cba0*/  FMNMX3.FTZ R5, R5, R161, R206, !PT ;  /* 0x000000a105057276 */ /* 0x000fc400078100ce */
[----:B------:R-:W-:Y:S02]  /*cbb0*/  FSEL R164, R17, -INF , !P5 ;  /* 0xff80000011a47808 */ /* 0x000fe40006800000 */
[----:B------:R-:W-:Y:S02]  /*cbc0*/  FSEL R49, R49, -INF , P3 ;  /* 0xff80000031317808 */ /* 0x000fe40001800000 */
[C---:B------:R-:W-:Y:S02]  /*cbd0*/  ISETP.GE.AND P0, PT, R4.reuse, R224, PT ;  /* 0x000000e00400720c */ /* 0x040fe40003f06270 */
[C---:B------:R-:W-:Y:S02]  /*cbe0*/  ISETP.GE.AND P5, PT, R4.reuse, R223, PT ;  /* 0x000000df0400720c */ /* 0x040fe40003fa6270 */
[----:B------:R-:W-:Y:S01]  /*cbf0*/  ISETP.GE.AND P3, PT, R4, R222, PT ;  /* 0x000000de0400720c */ /* 0x000fe20003f66270 */
[----:B------:R-:W-:Y:S01]  /*cc00*/  VIADD R4, R54, 0xffffff78 ;  /* 0xffffff7836047836 */ /* 0x000fe20000000000 */
[----:B------:R-:W-:-:S04]  /*cc10*/  FMNMX3.FTZ R5, R5, R165, R204, !PT ;  /* 0x000000a505057276 */ /* 0x000fc800078100cc */
[----:B------:R-:W-:Y:S02]  /*cc20*/  FMNMX3.FTZ R5, R5, R246, R238, !PT ;  /* 0x000000f605057276 */ /* 0x000fe400078100ee */
[----:B------:R-:W-:Y:S02]  /*cc30*/  ISETP.GE.AND P1, PT, R4, R225, PT ;  /* 0x000000e10400720c */ /* 0x000fe40003f26270 */
[----:B------:R-:W-:Y:S01]  /*cc40*/  FMNMX3.FTZ R5, R5, R236, R214, !PT ;  /* 0x000000ec05057276 */ /* 0x000fe200078100d6 */
[----:B------:R-:W-:Y:S01]  /*cc50*/  VIADD R54, R54, 0xffffff79 ;  /* 0xffffff7936367836 */ /* 0x000fe20000000000 */
[----:B------:R-:W-:Y:S02]  /*cc60*/  FSEL R162, R162, -INF , !P0 ;  /* 0xff800000a2a27808 */ /* 0x000fe40004000000 */
[----:B------:R-:W-:Y:S02]  /*cc70*/  ISETP.GE.AND P0, PT, R4, R224, PT ;  /* 0x000000e00400720c */ /* 0x000fe40003f06270 */
[----:B------:R-:W-:-:S02]  /*cc80*/  FSEL R52, R52, -INF , P1 ;  /* 0xff80000034347808 */ /* 0x000fc40000800000 */
[----:B------:R-:W-:Y:S02]  /*cc90*/  FMNMX3.FTZ R5, R5, R190, R188, !PT ;  /* 0x000000be05057276 */ /* 0x000fe400078100bc */
[----:B------:R-:W-:Y:S02]  /*cca0*/  FSEL R23, R23, -INF , P5 ;  /* 0xff80000017177808 */ /* 0x000fe40002800000 */
[----:B------:R-:W-:Y:S02]  /*ccb0*/  ISETP.GE.AND P5, PT, R4, R223, PT ;  /* 0x000000df0400720c */ /* 0x000fe40003fa6270 */
[----:B------:R-:W-:Y:S02]  /*ccc0*/  FSEL R160, R52, -INF , !P0 ;  /* 0xff80000034a07808 */ /* 0x000fe40004000000 */
[----:B------:R-:W-:Y:S02]  /*ccd0*/  ISETP.GE.AND P0, PT, R54, R225, PT ;  /* 0x000000e13600720c */ /* 0x000fe40003f06270 */
[----:B------:R-:W-:-:S02]  /*cce0*/  FMNMX3.FTZ R7, R7, R169, R252, !PT ;  /* 0x000000a907077276 */ /* 0x000fc400078100fc */
[----:B------:R-:W-:Y:S02]  /*ccf0*/  FMNMX3.FTZ R5, R5, R186, R184, !PT ;  /* 0x000000ba05057276 */ /* 0x000fe400078100b8 */
[----:B------:R-:W-:Y:S02]  /*cd00*/  FSEL R53, R53, -INF , P5 ;  /* 0xff80000035357808 */ /* 0x000fe40002800000 */
[C---:B------:R-:W-:Y:S02]  /*cd10*/  ISETP.GE.AND P5, PT, R54.reuse, R224, PT ;  /* 0x000000e03600720c */ /* 0x040fe40003fa6270 */
[----:B------:R-:W-:Y:S02]  /*cd20*/  FSEL R51, R51, -INF , P0 ;  /* 0xff80000033337808 */ /* 0x000fe40000000000 */
[----:B------:R-:W-:Y:S02]  /*cd30*/  FMNMX3.FTZ R7, R7, R250, R248, !PT ;  /* 0x000000fa07077276 */ /* 0x000fe400078100f8 */
[----:B------:R-:W-:-:S02]  /*cd40*/  ISETP.GE.AND P0, PT, R54, R223, PT ;  /* 0x000000df3600720c */ /* 0x000fc40003f06270 */
[----:B------:R-:W-:Y:S02]  /*cd50*/  FMNMX3.FTZ R5, R5, R172, R170, !PT ;  /* 0x000000ac05057276 */ /* 0x000fe400078100aa */
[----:B------:R-:W-:Y:S02]  /*cd60*/  FSEL R158, R51, -INF , !P5 ;  /* 0xff800000339e7808 */ /* 0x000fe40006800000 */
[----:B------:R-:W-:Y:S02]  /*cd70*/  ISETP.GE.AND P1, PT, R4, R222, PT ;  /* 0x000000de0400720c */ /* 0x000fe40003f26270 */
[----:B------:R-:W-:Y:S02]  /*cd80*/  FMNMX3.FTZ R7, R7, R198, R196, !PT ;  /* 0x000000c607077276 */ /* 0x000fe400078100c4 */
[----:B------:R-:W-:Y:S02]  /*cd90*/  ISETP.GE.AND P5, PT, R54, R222, PT ;  /* 0x000000de3600720c */ /* 0x000fe40003fa6270 */
[----:B------:R-:W-:-:S02]  /*cda0*/  FSEL R47, R47, -INF , P0 ;  /* 0xff8000002f2f7808 */ /* 0x000fc40000000000 */
[----:B------:R-:W-:Y:S02]  /*cdb0*/  FSEL R156, R49, -INF , !P4 ;  /* 0xff800000319c7808 */ /* 0x000fe40006000000 */
[----:B------:R-:W-:Y:S02]  /*cdc0*/  FSEL R154, R23, -INF , !P3 ;  /* 0xff800000179a7808 */ /* 0x000fe40005800000 */
[----:B------:R-:W-:Y:S02]  /*cdd0*/  FMNMX3.FTZ R5, R5, R168, R166, !PT ;  /* 0x000000a805057276 */ /* 0x000fe400078100a6 */
[----:B------:R-:W-:Y:S02]  /*cde0*/  FMNMX3.FTZ R7, R7, R194, R192, !PT ;  /* 0x000000c207077276 */ /* 0x000fe400078100c0 */
[----:B------:R-:W-:Y:S02]  /*cdf0*/  FSEL R152, R53, -INF , !P1 ;  /* 0xff80000035987808 */ /* 0x000fe40004800000 */
[----:B------:R-:W-:-:S02]  /*ce00*/  FSEL R150, R47, -INF , !P5 ;  /* 0xff8000002f967808 */ /* 0x000fc40006800000 */
[----:B------:R-:W-:Y:S02]  /*ce10*/  FMNMX3.FTZ R5, R5, R156, R154, !PT ;  /* 0x0000009c05057276 */ /* 0x000fe4000781009a */
[----:B------:R-:W-:Y:S02]  /*ce20*/  FMNMX3.FTZ R7, R7, R182, R178, !PT ;  /* 0x000000b607077276 */ /* 0x000fe400078100b2 */
[----:B------:R-:W-:Y:S02]  /*ce30*/  FMNMX3.FTZ R4, R5, R152, R150, !PT ;  /* 0x0000009805047276 */ /* 0x000fe40007810096 */
[----:B------:R-:W-:-:S03]  /*ce40*/  FMNMX3.FTZ R7, R7, R176, R174, !PT ;  /* 0x000000b007077276 */ /* 0x000fc600078100ae */
[----:B------:R-:W1:Y:S01]  /*ce50*/  SHFL.BFLY PT, R5, R4, 0x2, 0x1f ;  /* 0x0c401f0004057f89 */ /* 0x000e6200000e0000 */
        /* <DEDUP_REMOVED lines=10> */
[----:B------:R-:W-:Y:S02]  /*cf00*/  SEL R153, R180, 0xffffffe0, !P6 ;  /* 0xffffffe0b4997807 */ /* 0x000fe40007000000 */
[----:B-1----:R-:W-:-:S03]  /*cf10*/  FMNMX.FTZ R136, R5, R136, !PT ;  /* 0x0000008805887209 */ /* 0x002fc60007810000 */
[----:B------:R-:W-:Y:S01]  /*cf20*/  IMAD.U32 R212, RZ, RZ, UR6 ;  /* 0x00000006ffd47e24 */ /* 0x000fe2000f8e00ff */
[----:B------:R-:W-:-:S03]  /*cf30*/  FSETP.NEU.FTZ.AND P0, PT, R136, -INF , PT ;  /* 0xff8000008800780b */ /* 0x000fc60003f1d000 */
[----:B------:R-:W-:Y:S01]  /*cf40*/  IMAD R132, R181, 0x2, R212 ;  /* 0x00000002b5847824 */ /* 0x000fe200078e02d4 */
[----:B------:R-:W-:Y:S02]  /*cf50*/  FSEL R4, R136, RZ, P0 ;  /* 0x000000ff88047208 */ /* 0x000fe40000000000 */
[----:B---3--:R-:W-:Y:S01]  /*cf60*/  FMNMX.FTZ R138, R7, R138, !PT ;  /* 0x0000008a078a7209 */ /* 0x008fe20007810000 */
[----:B--2---:R-:W-:Y:S01]  /*cf70*/  FMUL.FTZ R141, R148, R136 ;  /* 0x00000088948d7220 */ /* 0x004fe20000410000 */
[----:B------:R-:W-:Y:S02]  /*cf80*/  VIADD R16, R132, 0xc000 ;  /* 0x0000c00084107836 */ /* 0x000fe40000000000 */
[----:B------:R-:W-:Y:S01]  /*cf90*/  FADD.FTZ R7, R133, -R4 ;  /* 0x8000000485077221 */ /* 0x000fe20000010000 */
[----:B------:R-:W-:Y:S01]  /*cfa0*/  IMAD.IADD R133, R153, 0x1, R132 ;  /* 0x0000000199857824 */ /* 0x000fe200078e0284 */
[----:B------:R-:W-:Y:S01]  /*cfb0*/  FSETP.NEU.FTZ.AND P1, PT, R138, -INF , PT ;  /* 0xff8000008a00780b */ /* 0x000fe20003f3d000 */
[----:B------:R-:W-:Y:S01]  /*cfc0*/  FMUL.FTZ R145, R148, R138 ;  /* 0x0000008a94917220 */ /* 0x000fe20000410000 */
[----:B------:R-:W-:Y:S01]  /*cfd0*/  VIADD R155, R132, 0xc040 ;  /* 0x0000c040849b7836 */ /* 0x000fe20000000000 */
[----:B------:R-:W-:Y:S04]  /*cfe0*/  LDSM.16.MT88.4 R12, [R132+0xc000] ;  /* 0x00c00000840c783b */ /* 0x000fe80000004200 */
[----:B------:R-:W1:Y:S01]  /*cff0*/  LDSM.16.MT88.4 R52, [R133+0x10000] ;  /* 0x010000008534783b */ /* 0x000e620000004200 */
[----:B------:R-:W-:-:S02]  /*d000*/  FSEL R5, R138, RZ, P1 ;  /* 0x000000ff8a057208 */ /* 0x000fc40000800000 */
[----:B------:R-:W-:Y:S02]  /*d010*/  FSEL R145, R145, RZ, P1 ;  /* 0x000000ff91917208 */ /* 0x000fe40000800000 */
        /* <DEDUP_REMOVED lines=11> */
[----:B------:R-:W-:Y:S01]  /*d0d0*/  FMUL.FTZ R151, R148, R5 ;  /* 0x0000000594977220 */ /* 0x000fe20000410000 */
[----:B------:R-:W-:Y:S01]  /*d0e0*/  @P2 VIADD R155, R16, 0xffffffc0 ;  /* 0xffffffc0109b2836 */ /* 0x000fe20000000000 */
[----:B------:R-:W-:Y:S01]  /*d0f0*/  MUFU.EX2 R146, R146 ;  /* 0x0000009200927308 */ /* 0x000fe20000000800 */
[----:B------:R-:W-:Y:S03]  /*d100*/  LDSM.16.MT88.4 R44, [R132+0x10000] ;  /* 0x01000000842c783b */ /* 0x000fe60000004200 */
[----:B------:R-:W2:Y:S01]  /*d110*/  MUFU.EX2 R144, R144 ;  /* 0x0000009000907308 */ /* 0x000ea20000000800 */
[----:B------:R-:W3:Y:S03]  /*d120*/  LDSM.16.MT88.4 R28, [R155] ;  /* 0x000000009b1c783b */ /* 0x000ee60000004200 */
[----:B------:R-:W-:Y:S01]  /*d130*/  MUFU.EX2 R143, R143 ;  /* 0x0000008f008f7308 */ /* 0x000fe20000000800 */
[----:B------:R-:W-:Y:S03]  /*d140*/  LDSM.16.MT88.4 R20, [R133+0xc000] ;  /* 0x00c000008514783b */ /* 0x000fe60000004200 */
[----:B------:R-:W4:Y:S04]  /*d150*/  MUFU.EX2 R142, R142 ;  /* 0x0000008e008e7308 */ /* 0x000f280000000800 */
[----:B------:R-:W-:Y:S04]  /*d160*/  MUFU.EX2 R140, R140 ;  /* 0x0000008c008c7308 */ /* 0x000fe80000000800 */
[----:B------:R-:W5:Y:S04]  /*d170*/  MUFU.EX2 R139, R139 ;  /* 0x0000008b008b7308 */ /* 0x000f680000000800 */
[----:B------:R-:W-:Y:S04]  /*d180*/  MUFU.EX2 R147, R147 ;  /* 0x0000009300937308 */ /* 0x000fe80000000800 */
        /* <DEDUP_REMOVED lines=55> */
[-C--:B------:R-:W-:Y:S01]  /*d500*/  FFMA.FTZ R105, R187, R148.reuse, -R141 ;  /* 0x00000094bb697223 */ /* 0x080fe2000001088d */
        /* <DEDUP_REMOVED lines=8> */
[----:B------:R-:W3:Y:S01]  /*d590*/  LDSM.16.MT88.4 R64, [R132+0x10800] ;  /* 0x010800008440783b */ /* 0x000ee20000004200 */
[C---:B------:R-:W-:Y:S01]  /*d5a0*/  HMMA.16816.F32.BF16 R8, R4.reuse, R12, R8 ;  /* 0x0000000c0408723c */ /* 0x040fe20000041808 */
[----:B------:R-:W-:Y:S01]  /*d5b0*/  MUFU.EX2 R111, R111 ;  /* 0x0000006f006f7308 */ /* 0x000fe20000000800 */
[-C--:B------:R-:W-:Y:S01]  /*d5c0*/  FMUL.FTZ R16, R120, R151.reuse ;  /* 0x0000009778107220 */ /* 0x080fe20000410000 */
[----:B------:R-:W-:Y:S01]  /*d5d0*/  FMUL.FTZ R17, R121, R151 ;  /* 0x0000009779117220 */ /* 0x000fe20000410000 */
[-C--:B------:R-:W-:Y:S01]  /*d5e0*/  FMUL.FTZ R18, R122, R149.reuse ;  /* 0x000000957a127220 */ /* 0x080fe20000410000 */
[----:B------:R-:W4:Y:S01]  /*d5f0*/  MUFU.EX2 R106, R106 ;  /* 0x0000006a006a7308 */ /* 0x000f220000000800 */
        /* <DEDUP_REMOVED lines=16> */
[-C--:B------:R-:W-:Y:S01]  /*d700*/  FMUL.FTZ R78, R78, R149.reuse ;  /* 0x000000954e4e7220 */ /* 0x080fe20000410000 */
[----:B------:R-:W-:Y:S01]  /*d710*/  FMUL.FTZ R79, R79, R149 ;  /* 0x000000954f4f7220 */ /* 0x000fe20000410000 */
[-C--:B------:R-:W-:Y:S01]  /*d720*/  FMUL.FTZ R72, R72, R151.reuse ;  /* 0x0000009748487220 */ /* 0x080fe20000410000 */
[----:B------:R-:W-:Y:S01]  /*d730*/  MUFU.EX2 R108, R108 ;  /* 0x0000006c006c7308 */ /* 0x000fe20000000800 */
[----:B------:R-:W-:Y:S01]  /*d740*/  FMUL.FTZ R73, R73, R151 ;  /* 0x0000009749497220 */ /* 0x000fe20000410000 */
[-C--:B------:R-:W-:Y:S01]  /*d750*/  FMUL.FTZ R74, R74, R149.reuse ;  /* 0x000000954a4a7220 */ /* 0x080fe20000410000 */
[----:B------:R-:W-:Y:S01]  /*d760*/  FMUL.FTZ R75, R75, R149 ;  /* 0x000000954b4b7220 */ /* 0x000fe20000410000 */
[----:B------:R-:W3:Y:S01]  /*d770*/  MUFU.EX2 R105, R105 ;  /* 0x0000006900697308 */ /* 0x000ee20000000800 */
        /* <DEDUP_REMOVED lines=10> */
[-C--:B------:R-:W-:Y:S01]  /*d820*/  FFMA.FTZ R171, R171, R148.reuse, -R141 ;  /* 0x00000094abab7223 */ /* 0x080fe2000001088d */
[C---:B------:R-:W-:Y:S01]  /*d830*/  HMMA.16816.F32.BF16 R36, R4.reuse, R38, R100 ;  /* 0x000000260424723c */ /* 0x040fe20000041864 */
[-C--:B------:R-:W-:Y:S01]  /*d840*/  FMUL.FTZ R100, R68, R151.reuse ;  /* 0x0000009744647220 */ /* 0x080fe20000410000 */
[----:B------:R-:W-:Y:S01]  /*d850*/  FMUL.FTZ R101, R69, R151 ;  /* 0x0000009745657220 */ /* 0x000fe20000410000 */
[-C--:B------:R-:W-:Y:S01]  /*d860*/  FMUL.FTZ R102, R70, R149.reuse ;  /* 0x0000009546667220 */ /* 0x080fe20000410000 */
[----:B------:R-:W-:Y:S01]  /*d870*/  FMUL.FTZ R103, R71, R149 ;  /* 0x0000009547677220 */ /* 0x000fe20000410000 */
[-C--:B------:R-:W-:Y:S01]  /*d880*/  FFMA.FTZ R167, R167, R148.reuse, -R145 ;  /* 0x00000094a7a77223 */ /* 0x080fe20000010891 */
[----:B------:R-:W-:Y:S02]  /*d890*/  LDSM.16.MT88.4 R68, [R155+0x4800] ;  /* 0x004800009b44783b */ /* 0x000fe40000004200 */
[C---:B------:R-:W-:Y:S02]  /*d8a0*/  HMMA.16816.F32.BF16 R44, R4.reuse, R46, R92 ;  /* 0x0000002e042c723c */ /* 0x040fe4000004185c */
[----:B------:R-:W2:Y:S01]  /*d8b0*/  LDSM.16.MT88.4 R92, [R133+0xc800] ;  /* 0x00c80000855c783b */ /* 0x000ea20000004200 */
[-CC-:B------:R-:W-:Y:S01]  /*d8c0*/  FFMA.FTZ R165, R165, R148.reuse, -R141.reuse ;  /* 0x00000094a5a57223 */ /* 0x180fe2000001088d */
[-C--:B------:R-:W-:Y:S01]  /*d8d0*/  FFMA.FTZ R204, R204, R148.reuse, -R141 ;  /* 0x00000094cccc7223 */ /* 0x080fe2000001088d */
[-C--:B------:R-:W-:Y:S01]  /*d8e0*/  FFMA.FTZ R250, R250, R148.reuse, -R145 ;  /* 0x00000094fafa7223 */ /* 0x080fe20000010891 */
[-CC-:B------:R-:W-:Y:S01]  /*d8f0*/  FFMA.FTZ R238, R238, R148.reuse, -R141.reuse ;  /* 0x00000094eeee7223 */ /* 0x180fe2000001088d */
[-CC-:B------:R-:W-:Y:S01]  /*d900*/  FFMA.FTZ R181, R190, R148.reuse, -R141.reuse ;  /* 0x00000094beb57223 */ /* 0x180fe2000001088d */
[C---:B------:R-:W-:Y:S01]  /*d910*/  HMMA.16816.F32.BF16 R16, R4.reuse, R20, R16 ;  /* 0x000000140410723c */ /* 0x040fe20000041810 */
[-C--:B------:R-:W-:Y:S01]  /*d920*/  FFMA.FTZ R184, R184, R148.reuse, -R141 ;  /* 0x00000094b8b87223 */ /* 0x080fe2000001088d */
[-C--:B------:R-:W-:Y:S01]  /*d930*/  FFMA.FTZ R196, R196, R148.reuse, -R145 ;  /* 0x00000094c4c47223 */ /* 0x080fe20000010891 */
[-C--:B------:R-:W-:Y:S01]  /*d940*/  FFMA.FTZ R188, R188, R148.reuse, -R141 ;  /* 0x00000094bcbc7223 */ /* 0x080fe2000001088d */
[-CC-:B------:R-:W-:Y:S01]  /*d950*/  FFMA.FTZ R185, R178, R148.reuse, -R145.reuse ;  /* 0x00000094b2b97223 */ /* 0x180fe20000010891 */
[-C--:B------:R-:W-:Y:S01]  /*d960*/  FFMA.FTZ R187, R176, R148.reuse, -R145 ;  /* 0x00000094b0bb7223 */ /* 0x080fe20000010891 */
[-CC-:B------:R-:W-:Y:S01]  /*d970*/  FFMA.FTZ R191, R172, R148.reuse, -R141.reuse ;  /* 0x00000094acbf7223 */ /* 0x180fe2000001088d */
[-C--:B------:R-:W-:Y:S01]  /*d980*/  FFMA.FTZ R189, R166, R148.reuse, -R141 ;  /* 0x00000094a6bd7223 */ /* 0x080fe2000001088d */
[C---:B------:R-:W-:Y:S01]  /*d990*/  HMMA.16816.F32.BF16 R56, R4.reuse, R60, R56 ;  /* 0x0000003c0438723c */ /* 0x040fe20000041838 */
[-CC-:B------:R-:W-:Y:S01]  /*d9a0*/  FFMA.FTZ R182, R182, R148.reuse, -R145.reuse ;  /* 0x00000094b6b67223 */ /* 0x180fe20000010891 */
[-C--:B------:R-:W-:Y:S01]  /*d9b0*/  FFMA.FTZ R174, R174, R148.reuse, -R145 ;  /* 0x00000094aeae7223 */ /* 0x080fe20000010891 */
[----:B------:R-:W-:Y:S01]  /*d9c0*/  FFMA.FTZ R170, R170, R148, -R141 ;  /* 0x00000094aaaa7223 */ /* 0x000fe2000001088d */
[----:B------:R-:W-:Y:S04]  /*d9d0*/  LDSM.16.MT88.4 R124, [R132+0xf800] ;  /* 0x00f80000847c783b */ /* 0x000fe80000004200 */
[C---:B------:R-:W-:Y:S08]  /*d9e0*/  HMMA.16816.F32.BF16 R20, R4.reuse, R22, R116 ;  /* 0x000000160414723c */ /* 0x040ff00000041874 */
[C---:B------:R-:W-:Y:S01]  /*d9f0*/  HMMA.16816.F32.BF16 R60, R4.reuse, R62, R76 ;  /* 0x0000003e043c723c */ /* 0x040fe2000004184c */
[----:B------:R-:W2:Y:S07]  /*da00*/  LDSM.16.MT88.4 R76, [R153+0x800] ;  /* 0x00080000994c783b */ /* 0x000eae0000004200 */
[----:B-1----:R-:W-:Y:S01]  /*da10*/  HMMA.16816.F32.BF16 R72, R4, R84, R72 ;  /* 0x000000540448723c */ /* 0x002fe20000041848 */
[----:B----4-:R-:W-:-:S02]  /*da20*/  F2FP.BF16.F32.PACK_AB R84, R106, R111 ;  /* 0x0000006f6a54723e */ /* 0x010fc400000010ff */
[----:B-----5:R-:W-:-:S05]  /*da30*/  F2FP.BF16.F32.PACK_AB R85, R109, R110 ;  /* 0x0000006e6d55723e */ /* 0x020fca00000010ff */
[----:B------:R-:W-:Y:S01]  /*da40*/  HMMA.16816.F32.BF16 R4, R4, R86, R100 ;  /* 0x000000560404723c */ /* 0x000fe20000041864 */
[----:B------:R-:W-:Y:S01]  /*da50*/  F2FP.BF16.F32.PACK_AB R86, R104, R107 ;  /* 0x0000006b6856723e */ /* 0x000fe200000010ff */
[----:B------:R-:W-:Y:S01]  /*da60*/  FFMA.FTZ R116, R173, R148, -R141 ;  /* 0x00000094ad747223 */ /* 0x000fe2000001088d */
[----:B---3--:R-:W-:Y:S01]  /*da70*/  F2FP.BF16.F32.PACK_AB R87, R105, R108 ;  /* 0x0000006c6957723e */ /* 0x008fe200000010ff */
        /* <DEDUP_REMOVED lines=11> */
[C---:B------:R-:W-:Y:S08]  /*db30*/  HMMA.16816.F32.BF16 R56, R84.reuse, R68, R56 ;  /* 0x000000445438723c */ /* 0x040ff00000041838 */
[C---:B------:R-:W-:Y:S01]  /*db40*/  HMMA.16816.F32.BF16 R60, R84.reuse, R70, R60 ;  /* 0x00000046543c723c */ /* 0x040fe2000004183c */
[----:B------:R-:W4:Y:S01]  /*db50*/  LDSM.16.MT88.4 R68, [R153+0x1000] ;  /* 0x001000009944783b */ /* 0x000f220000004200 */
[----:B------:R-:W5:Y:S04]  /*db60*/  MUFU.EX2 R112, R112 ;  /* 0x0000007000707308 */ /* 0x000f680000000800 */
[----:B------:R-:W-:Y:S04]  /*db70*/  MUFU.EX2 R114, R114 ;  /* 0x0000007200727308 */ /* 0x000fe80000000800 */
[----:B------:R-:W3:Y:S04]  /*db80*/  MUFU.EX2 R113, R113 ;  /* 0x0000007100717308 */ /* 0x000ee80000000800 */
[----:B------:R-:W-:Y:S04]  /*db90*/  MUFU.EX2 R116, R116 ;  /* 0x0000007400747308 */ /* 0x000fe80000000800 */
[----:B------:R-:W2:Y:S04]  /*dba0*/  MUFU.EX2 R159, R171 ;  /* 0x000000ab009f7308 */ /* 0x000ea80000000800 */
[----:B------:R-:W-:Y:S04]  /*dbb0*/  MUFU.EX2 R180, R180 ;  /* 0x000000b400b47308 */ /* 0x000fe80000000800 */
[----:B------:R-:W4:Y:S01]  /*dbc0*/  MUFU.EX2 R157, R157 ;  /* 0x0000009d009d7308 */ /* 0x000f220000000800 */
[C---:B------:R-:W-:Y:S08]  /*dbd0*/  HMMA.16816.F32.BF16 R24, R84.reuse, R88, R24 ;  /* 0x000000585418723c */ /* 0x040ff00000041818 */
[C---:B------:R-:W-:Y:S01]  /*dbe0*/  HMMA.16816.F32.BF16 R28, R84.reuse, R90, R28 ;  /* 0x0000005a541c723c */ /* 0x040fe2000004181c */
[----:B------:R-:W-:Y:S07]  /*dbf0*/  LDSM.16.MT88.4 R88, [R155+0x1000] ;  /* 0x001000009b58783b */ /* 0x000fee0000004200 */
[C---:B------:R-:W-:Y:S08]  /*dc00*/  HMMA.16816.F32.BF16 R32, R84.reuse, R76, R32 ;  /* 0x0000004c5420723c */ /* 0x040ff00000041820 */
[C---:B------:R-:W-:Y:S01]  /*dc10*/  HMMA.16816.F32.BF16 R36, R84.reuse, R78, R36 ;  /* 0x0000004e5424723c */ /* 0x040fe20000041824 */
[----:B------:R-:W4:Y:S07]  /*dc20*/  LDSM.16.MT88.4 R76, [R133+0x11000] ;  /* 0x01100000854c783b */ /* 0x000f2e0000004200 */
[C---:B------:R-:W-:Y:S08]  /*dc30*/  HMMA.16816.F32.BF16 R48, R84.reuse, R80, R48 ;  /* 0x000000505430723c */ /* 0x040ff00000041830 */
[C---:B------:R-:W-:Y:S08]  /*dc40*/  HMMA.16816.F32.BF16 R52, R84.reuse, R82, R52 ;  /* 0x000000525434723c */ /* 0x040ff00000041834 */
[C---:B-1----:R-:W-:Y:S08]  /*dc50*/  HMMA.16816.F32.BF16 R72, R84.reuse, R96, R72 ;  /* 0x000000605448723c */ /* 0x042ff00000041848 */
[----:B------:R-:W-:Y:S01]  /*dc60*/  HMMA.16816.F32.BF16 R4, R84, R98, R4 ;  /* 0x000000625404723c */ /* 0x000fe20000041804 */
[----:B------:R-:W1:Y:S01]  /*dc70*/  LDSM.16.MT88.4 R84, [R155+0x5000] ;  /* 0x005000009b54783b */ /* 0x000e620000004200 */
[----:B-----5:R-:W-:-:S02]  /*dc80*/  F2FP.BF16.F32.PACK_AB R80, R112, R115 ;  /* 0x000000737050723e */ /* 0x020fc400000010ff */
[----:B---3--:R-:W-:Y:S01]  /*dc90*/  F2FP.BF16.F32.PACK_AB R82, R113, R114 ;  /* 0x000000727152723e */ /* 0x008fe200000010ff */
[----:B------:R-:W-:Y:S01]  /*dca0*/  FFMA.FTZ R117, R161, R148, -R141 ;  /* 0x00000094a1757223 */ /* 0x000fe2000001088d */
[----:B--2---:R-:W-:Y:S01]  /*dcb0*/  F2FP.BF16.F32.PACK_AB R81, R159, R116 ;  /* 0x000000749f51723e */ /* 0x004fe200000010ff */
[----:B------:R-:W-:Y:S01]  /*dcc0*/  MUFU.EX2 R165, R165 ;  /* 0x000000a500a57308 */ /* 0x000fe20000000800 */
[----:B----4-:R-:W-:Y:S01]  /*dcd0*/  F2FP.BF16.F32.PACK_AB R83, R157, R180 ;  /* 0x000000b49d53723e */ /* 0x010fe200000010ff */
[----:B------:R-:W-:Y:S06]  /*dce0*/  LDSM.16.MT88.4 R96, [R132+0xd800] ;  /* 0x00d800008460783b */ /* 0x000fec0000004200 */
        /* <DEDUP_REMOVED lines=9> */
[----:B------:R-:W-:Y:S01]  /*dd80*/  HMMA.16816.F32.BF16 R12, R80, R102, R12 ;  /* 0x00000066500c723c */ /* 0x000fe2000004180c */
[----:B------:R-:W-:-:S02]  /*dd90*/  FFMA.FTZ R102, R163, R148, -R145 ;  /* 0x00000094a3667223 */ /* 0x000fc40000010891 */
[----:B------:R5:W-:Y:S05]  /*dda0*/  MUFU.EX2 R163, R167 ;  /* 0x000000a700a37308 */ /* 0x000bea0000000800 */
[----:B------:R-:W-:Y:S01]  /*ddb0*/  HMMA.16816.F32.BF16 R8, R80, R100, R8 ;  /* 0x000000645008723c */ /* 0x000fe20000041808 */
[-CC-:B------:R-:W-:Y:S01]  /*ddc0*/  FFMA.FTZ R101, R202, R148.reuse, -R145.reuse ;  /* 0x00000094ca657223 */ /* 0x180fe20000010891 */
[-C--:B------:R-:W-:Y:S01]  /*ddd0*/  FFMA.FTZ R100, R200, R148.reuse, -R145 ;  /* 0x00000094c8647223 */ /* 0x080fe20000010891 */
[----:B------:R-:W3:Y:S01]  /*dde0*/  MUFU.EX2 R202, R102 ;  /* 0x0000006600ca7308 */ /* 0x000ee20000000800 */
[----:B-----5:R-:W-:-:S04]  /*ddf0*/  FFMA.FTZ R167, R206, R148, -R141 ;  /* 0x00000094cea77223 */ /* 0x020fc8000001088d */
[C---:B------:R-:W-:Y:S01]  /*de00*/  HMMA.16816.F32.BF16 R48, R80.reuse, R76, R48 ;  /* 0x0000004c5030723c */ /* 0x040fe20000041830 */
[----:B------:R-:W-:Y:S07]  /*de10*/  MUFU.EX2 R200, R101 ;  /* 0x0000006500c87308 */ /* 0x000fee0000000800 */
[C---:B------:R-:W-:Y:S01]  /*de20*/  HMMA.16816.F32.BF16 R52, R80.reuse, R78, R52 ;  /* 0x0000004e5034723c */ /* 0x040fe20000041834 */
[----:B------:R-:W5:Y:S01]  /*de30*/  LDSM.16.MT88.4 R76, [R153+0x1800] ;  /* 0x00180000994c783b */ /* 0x000f620000004200 */
[----:B------:R2:W4:Y:S06]  /*de40*/  MUFU.EX2 R161, R100 ;  /* 0x0000006400a17308 */ /* 0x00052c0000000800 */
[C---:B-1----:R-:W-:Y:S01]  /*de50*/  HMMA.16816.F32.BF16 R56, R80.reuse, R84, R56 ;  /* 0x000000545038723c */ /* 0x042fe20000041838 */
[----:B------:R-:W-:Y:S07]  /*de60*/  MUFU.EX2 R206, R117 ;  /* 0x0000007500ce7308 */ /* 0x000fee0000000800 */
[C---:B------:R-:W-:Y:S01]  /*de70*/  HMMA.16816.F32.BF16 R60, R80.reuse, R86, R60 ;  /* 0x00000056503c723c */ /* 0x040fe2000004183c */
[----:B------:R-:W1:Y:S01]  /*de80*/  LDSM.16.MT88.4 R84, [R133+0x11800] ;  /* 0x011800008554783b */ /* 0x000e620000004200 */
[----:B------:R-:W4:Y:S03]  /*de90*/  MUFU.EX2 R167, R167 ;  /* 0x000000a700a77308 */ /* 0x000f260000000800 */
[----:B--2---:R-:W2:Y:S01]  /*dea0*/  LDSM.16.MT88.4 R100, [R155+0x5800] ;  /* 0x005800009b64783b */ /* 0x004ea20000004200 */
[----:B------:R-:W4:Y:S02]  /*deb0*/  MUFU.EX2 R204, R204 ;  /* 0x000000cc00cc7308 */ /* 0x000f240000000800 */
[----:B------:R-:W-:Y:S01]  /*dec0*/  HMMA.16816.F32.BF16 R72, R80, R64, R72 ;  /* 0x000000405048723c */ /* 0x000fe20000041848 */
[----:B---3--:R-:W-:-:S07]  /*ded0*/  F2FP.BF16.F32.PACK_AB R64, R202, R163 ;  /* 0x000000a3ca40723e */ /* 0x008fce00000010ff */
[----:B------:R-:W-:Y:S01]  /*dee0*/  HMMA.16816.F32.BF16 R4, R80, R66, R4 ;  /* 0x000000425004723c */ /* 0x000fe20000041804 */
[----:B----4-:R-:W-:Y:S02]  /*def0*/  F2FP.BF16.F32.PACK_AB R66, R161, R200 ;  /* 0x000000c8a142723e */ /* 0x010fe400000010ff */
[----:B------:R-:W-:Y:S02]  /*df00*/  F2FP.BF16.F32.PACK_AB R65, R167, R206 ;  /* 0x000000cea741723e */ /* 0x000fe400000010ff */
[----:B------:R-:W-:-:S03]  /*df10*/  F2FP.BF16.F32.PACK_AB R67, R204, R165 ;  /* 0x000000a5cc43723e */ /* 0x000fc600000010ff */
[C---:B------:R-:W-:Y:S08]  /*df20*/  HMMA.16816.F32.BF16 R24, R80.reuse, R88, R24 ;  /* 0x000000585018723c */ /* 0x040ff00000041818 */
[----:B------:R-:W-:Y:S01]  /*df30*/  HMMA.16816.F32.BF16 R28, R80, R90, R28 ;  /* 0x0000005a501c723c */ /* 0x000fe2000004181c */
[----:B------:R-:W3:Y:S01]  /*df40*/  LDSM.16.MT88.4 R88, [R155+0x1800] ;  /* 0x001800009b58783b */ /* 0x000ee20000004200 */
[----:B------:R-:W-:-:S06]  /*df50*/  FFMA.FTZ R171, R248, R148, -R145 ;  /* 0x00000094f8ab7223 */ /* 0x000fcc0000010891 */
[C---:B------:R-:W-:Y:S08]  /*df60*/  HMMA.16816.F32.BF16 R16, R64.reuse, R92, R16 ;  /* 0x0000005c4010723c */ /* 0x040ff00000041810 */
[C---:B------:R-:W-:Y:S01]  /*df70*/  HMMA.16816.F32.BF16 R20, R64.reuse, R94, R20 ;  /* 0x0000005e4014723c */ /* 0x040fe20000041814 */
[----:B------:R-:W4:Y:S07]  /*df80*/  LDSM.16.MT88.4 R92, [R153+0x5800] ;  /* 0x00580000995c783b */ /* 0x000f2e0000004200 */
[C---:B------:R-:W-:Y:S01]  /*df90*/  HMMA.16816.F32.BF16 R40, R64.reuse, R68, R40 ;  /* 0x000000444028723c */ /* 0x040fe20000041828 */
[-CC-:B------:R-:W-:Y:S01]  /*dfa0*/  FFMA.FTZ R68, R169, R148.reuse, -R145.reuse ;  /* 0x00000094a9447223 */ /* 0x180fe20000010891 */
[-C--:B------:R-:W-:Y:S01]  /*dfb0*/  FFMA.FTZ R169, R252, R148.reuse, -R145 ;  /* 0x00000094fca97223 */ /* 0x080fe20000010891 */
[-CC-:B------:R-:W-:Y:S01]  /*dfc0*/  FFMA.FTZ R175, R246, R148.reuse, -R141.reuse ;  /* 0x00000094f6af7223 */ /* 0x180fe2000001088d */
[-CC-:B------:R-:W-:Y:S01]  /*dfd0*/  FFMA.FTZ R173, R214, R148.reuse, -R141.reuse ;  /* 0x00000094d6ad7223 */ /* 0x180fe2000001088d */
[----:B------:R5:W-:Y:S01]  /*dfe0*/  MUFU.EX2 R252, R68 ;  /* 0x0000004400fc7308 */ /* 0x000be20000000800 */
[----:B------:R-:W-:Y:S02]  /*dff0*/  LDSM.16.MT88.4 R80, [R133+0x12000] ;  /* 0x012000008550783b */ /* 0x000fe40000004200 */
[C---:B------:R-:W-:Y:S02]  /*e000*/  HMMA.16816.F32.BF16 R44, R64.reuse, R70, R44 ;  /* 0x00000046402c723c */ /* 0x040fe4000004182c */
[----:B-----5:R-:W5:Y:S06]  /*e010*/  LDSM.16.MT88.4 R68, [R132+0x12000] ;  /* 0x012000008444783b */ /* 0x020f6c0000004200 */
[C---:B------:R-:W-:Y:S08]  /*e020*/  HMMA.16816.F32.BF16 R32, R64.reuse, R76, R32 ;  /* 0x0000004c4020723c */ /* 0x040ff00000041820 */
[C---:B------:R-:W-:Y:S01]  /*e030*/  HMMA.16816.F32.BF16 R36, R64.reuse, R78, R36 ;  /* 0x0000004e4024723c */ /* 0x040fe20000041824 */
[----:B------:R-:W-:Y:S07]  /*e040*/  LDSM.16.MT88.4 R76, [R153+0x2000] ;  /* 0x00200000994c783b */ /* 0x000fee0000004200 */
[C---:B-1----:R-:W-:Y:S08]  /*e050*/  HMMA.16816.F32.BF16 R48, R64.reuse, R84, R48 ;  /* 0x000000544030723c */ /* 0x042ff00000041830 */
[C---:B------:R-:W-:Y:S01]  /*e060*/  HMMA.16816.F32.BF16 R52, R64.reuse, R86, R52 ;  /* 0x000000564034723c */ /* 0x040fe20000041834 */
[----:B------:R-:W1:Y:S01]  /*e070*/  LDSM.16.MT88.4 R84, [R132+0xe000] ;  /* 0x00e000008454783b */ /* 0x000e620000004200 */
[----:B------:R-:W5:Y:S06]  /*e080*/  MUFU.EX2 R169, R169 ;  /* 0x000000a900a97308 */ /* 0x000f6c0000000800 */
[C---:B--2---:R-:W-:Y:S01]  /*e090*/  HMMA.16816.F32.BF16 R56, R64.reuse, R100, R56 ;  /* 0x000000644038723c */ /* 0x044fe20000041838 */
[----:B------:R-:W-:Y:S01]  /*e0a0*/  FFMA.FTZ R100, R236, R148, -R141 ;  /* 0x00000094ec647223 */ /* 0x000fe2000001088d */
[----:B------:R-:W-:Y:S04]  /*e0b0*/  MUFU.EX2 R248, R250 ;  /* 0x000000fa00f87308 */ /* 0x000fe80000000800 */
[----:B------:R-:W2:Y:S04]  /*e0c0*/  MUFU.EX2 R171, R171 ;  /* 0x000000ab00ab7308 */ /* 0x000ea80000000800 */
[----:B------:R-:W-:Y:S04]  /*e0d0*/  MUFU.EX2 R175, R175 ;  /* 0x000000af00af7308 */ /* 0x000fe80000000800 */
[----:B------:R-:W2:Y:S04]  /*e0e0*/  MUFU.EX2 R236, R238 ;  /* 0x000000ee00ec7308 */ /* 0x000ea80000000800 */
[----:B------:R-:W-:Y:S04]  /*e0f0*/  MUFU.EX2 R214, R100 ;  /* 0x0000006400d67308 */ /* 0x000fe80000000800 */
[----:B------:R-:W1:Y:S01]  /*e100*/  MUFU.EX2 R173, R173 ;  /* 0x000000ad00ad7308 */ /* 0x000e620000000800 */
[C---:B------:R-:W-:Y:S08]  /*e110*/  HMMA.16816.F32.BF16 R8, R64.reuse, R96, R8 ;  /* 0x000000604008723c */ /* 0x040ff00000041808 */
[C---:B------:R-:W-:Y:S01]  /*e120*/  HMMA.16816.F32.BF16 R12, R64.reuse, R98, R12 ;  /* 0x00000062400c723c */ /* 0x040fe2000004180c */
[----:B------:R-:W1:Y:S07]  /*e130*/  LDSM.16.MT88.4 R96, [R133+0xe000] ;  /* 0x00e000008560783b */ /* 0x000e6e0000004200 */
[C---:B---3--:R-:W-:Y:S08]  /*e140*/  HMMA.16816.F32.BF16 R24, R64.reuse, R88, R24 ;  /* 0x000000584018723c */ /* 0x048ff00000041818 */
[C---:B------:R-:W-:Y:S01]  /*e150*/  HMMA.16816.F32.BF16 R28, R64.reuse, R90, R28 ;  /* 0x0000005a401c723c */ /* 0x040fe2000004181c */
[----:B------:R-:W-:Y:S07]  /*e160*/  LDSM.16.MT88.4 R88, [R155+0x2000] ;  /* 0x002000009b58783b */ /* 0x000fee0000004200 */
[C---:B------:R-:W-:Y:S08]  /*e170*/  HMMA.16816.F32.BF16 R60, R64.reuse, R102, R60 ;  /* 0x00000066403c723c */ /* 0x040ff0000004183c */
[C---:B----4-:R-:W-:Y:S08]  /*e180*/  HMMA.16816.F32.BF16 R72, R64.reuse, R92, R72 ;  /* 0x0000005c4048723c */ /* 0x050ff00000041848 */
[----:B------:R-:W-:Y:S01]  /*e190*/  HMMA.16816.F32.BF16 R4, R64, R94, R4 ;  /* 0x0000005e4004723c */ /* 0x000fe20000041804 */
[----:B-----5:R-:W-:Y:S01]  /*e1a0*/  F2FP.BF16.F32.PACK_AB R64, R169, R252 ;  /* 0x000000fca940723e */ /* 0x020fe200000010ff */
[--C-:B------:R-:W-:Y:S01]  /*e1b0*/  FFMA.FTZ R177, R198, R148, -R145.reuse ;  /* 0x00000094c6b17223 */ /* 0x100fe20000010891 */
[----:B--2---:R-:W-:Y:S01]  /*e1c0*/  F2FP.BF16.F32.PACK_AB R66, R171, R248 ;  /* 0x000000f8ab42723e */ /* 0x004fe200000010ff */
[-C--:B------:R-:W-:Y:S01]  /*e1d0*/  FFMA.FTZ R179, R192, R148.reuse, -R145 ;  /* 0x00000094c0b37223 */ /* 0x080fe20000010891 */
[----:B------:R-:W-:Y:S01]  /*e1e0*/  F2FP.BF16.F32.PACK_AB R65, R236, R175 ;  /* 0x000000afec41723e */ /* 0x000fe200000010ff */
[----:B------:R-:W-:Y:S01]  /*e1f0*/  FFMA.FTZ R183, R186, R148, -R141 ;  /* 0x00000094bab77223 */ /* 0x000fe2000001088d */
[----:B-1----:R-:W-:Y:S01]  /*e200*/  F2FP.BF16.F32.PACK_AB R67, R173, R214 ;  /* 0x000000d6ad43723e */ /* 0x002fe200000010ff */
[----:B------:R-:W-:Y:S01]  /*e210*/  FFMA.FTZ R100, R194, R148, -R145 ;  /* 0x00000094c2647223 */ /* 0x000fe20000010891 */
[----:B------:R-:W-:Y:S01]  /*e220*/  MUFU.EX2 R181, R181 ;  /* 0x000000b500b57308 */ /* 0x000fe20000000800 */
        /* <DEDUP_REMOVED lines=11> */
[----:B------:R-:W4:Y:S02]  /*e2e0*/  MUFU.EX2 R194, R196 ;  /* 0x000000c400c27308 */ /* 0x000f240000000800 */
[C---:B------:R-:W-:Y:S02]  /*e2f0*/  HMMA.16816.F32.BF16 R48, R64.reuse, R80, R48 ;  /* 0x000000504030723c */ /* 0x040fe40000041830 */
[----:B------:R5:W-:Y:S04]  /*e300*/  MUFU.EX2 R192, R100 ;  /* 0x0000006400c07308 */ /* 0x000be80000000800 */
[----:B------:R-:W-:Y:S02]  /*e310*/  MUFU.EX2 R179, R179 ;  /* 0x000000b300b37308 */ /* 0x000fe40000000800 */
[C---:B------:R-:W-:Y:S01]  /*e320*/  HMMA.16816.F32.BF16 R52, R64.reuse, R82, R52 ;  /* 0x000000524034723c */ /* 0x040fe20000041834 */
[----:B------:R-:W3:Y:S01]  /*e330*/  LDSM.16.MT88.4 R80, [R153+0x2800] ;  /* 0x002800009950783b */ /* 0x000ee20000004200 */
[----:B------:R-:W2:Y:S04]  /*e340*/  MUFU.EX2 R186, R188 ;  /* 0x000000bc00ba7308 */ /* 0x000ea80000000800 */
[----:B------:R-:W-:Y:S04]  /*e350*/  MUFU.EX2 R183, R183 ;  /* 0x000000b700b77308 */ /* 0x000fe80000000800 */
[----:B------:R-:W2:Y:S01]  /*e360*/  MUFU.EX2 R184, R184 ;  /* 0x000000b800b87308 */ /* 0x000ea20000000800 */
[C---:B------:R-:W-:Y:S01]  /*e370*/  HMMA.16816.F32.BF16 R16, R64.reuse, R96, R16 ;  /* 0x000000604010723c */ /* 0x040fe20000041810 */
[----:B-----5:R-:W-:Y:S07]  /*e380*/  LDSM.16.MT88.4 R100, [R133+0x12800] ;  /* 0x012800008564783b */ /* 0x020fee0000004200 */
[C---:B------:R-:W-:Y:S01]  /*e390*/  HMMA.16816.F32.BF16 R20, R64.reuse, R98, R20 ;  /* 0x000000624014723c */ /* 0x040fe20000041814 */
[----:B------:R-:W5:Y:S07]  /*e3a0*/  LDSM.16.MT88.4 R96, [R132+0xe800] ;  /* 0x00e800008460783b */ /* 0x000f6e0000004200 */
[----:B-1----:R-:W-:Y:S01]  /*e3b0*/  HMMA.16816.F32.BF16 R72, R64, R68, R72 ;  /* 0x000000444048723c */ /* 0x002fe20000041848 */
[----:B----4-:R-:W-:-:S02]  /*e3c0*/  F2FP.BF16.F32.PACK_AB R68, R194, R177 ;  /* 0x000000b1c244723e */ /* 0x010fc400000010ff */
[----:B--2---:R-:W-:-:S05]  /*e3d0*/  F2FP.BF16.F32.PACK_AB R69, R186, R181 ;  /* 0x000000b5ba45723e */ /* 0x004fca00000010ff */
[----:B------:R-:W-:Y:S01]  /*e3e0*/  HMMA.16816.F32.BF16 R4, R64, R70, R4 ;  /* 0x000000464004723c */ /* 0x000fe20000041804 */
[----:B------:R-:W-:Y:S02]  /*e3f0*/  F2FP.BF16.F32.PACK_AB R70, R179, R192 ;  /* 0x000000c0b346723e */ /* 0x000fe400000010ff */
[----:B------:R-:W-:-:S05]  /*e400*/  F2FP.BF16.F32.PACK_AB R71, R184, R183 ;  /* 0x000000b7b847723e */ /* 0x000fca00000010ff */
[C---:B------:R-:W-:Y:S08]  /*e410*/  HMMA.16816.F32.BF16 R24, R64.reuse, R88, R24 ;  /* 0x000000584018723c */ /* 0x040ff00000041818 */
[C---:B------:R-:W-:Y:S01]  /*e420*/  HMMA.16816.F32.BF16 R28, R64.reuse, R90, R28 ;  /* 0x0000005a401c723c */ /* 0x040fe2000004181c */
[----:B------:R-:W1:Y:S07]  /*e430*/  LDSM.16.MT88.4 R88, [R155+0x2800] ;  /* 0x002800009b58783b */ /* 0x000e6e0000004200 */
[C---:B------:R-:W-:Y:S08]  /*e440*/  HMMA.16816.F32.BF16 R56, R64.reuse, R84, R56 ;  /* 0x000000544038723c */ /* 0x040ff00000041838 */
[----:B------:R-:W-:Y:S01]  /*e450*/  HMMA.16816.F32.BF16 R60, R64, R86, R60 ;  /* 0x00000056403c723c */ /* 0x000fe2000004183c */
[----:B------:R-:W2:Y:S01]  /*e460*/  LDSM.16.MT88.4 R64, [R155+0x6800] ;  /* 0x006800009b40783b */ /* 0x000ea20000004200 */
[----:B------:R-:W-:-:S06]  /*e470*/  FFMA.FTZ R117, R168, R148, -R141 ;  /* 0x00000094a8757223 */ /* 0x000fcc000001088d */
[C---:B---3--:R-:W-:Y:S08]  /*e480*/  HMMA.16816.F32.BF16 R40, R68.reuse, R76, R40 ;  /* 0x0000004c4428723c */ /* 0x048ff00000041828 */
[C---:B------:R-:W-:Y:S01]  /*e490*/  HMMA.16816.F32.BF16 R44, R68.reuse, R78, R44 ;  /* 0x0000004e442c723c */ /* 0x040fe2000004182c */
[----:B------:R-:W3:Y:S07]  /*e4a0*/  LDSM.16.MT88.4 R76, [R153+0x6800] ;  /* 0x00680000994c783b */ /* 0x000eee0000004200 */
[C---:B------:R-:W-:Y:S08]  /*e4b0*/  HMMA.16816.F32.BF16 R32, R68.reuse, R80, R32 ;  /* 0x000000504420723c */ /* 0x040ff00000041820 */
[C---:B------:R-:W-:Y:S01]  /*e4c0*/  HMMA.16816.F32.BF16 R36, R68.reuse, R82, R36 ;  /* 0x000000524424723c */ /* 0x040fe20000041824 */
[----:B------:R-:W4:Y:S07]  /*e4d0*/  LDSM.16.MT88.4 R80, [R132+0x13000] ;  /* 0x013000008450783b */ /* 0x000f2e0000004200 */
[C---:B-----5:R-:W-:Y:S08]  /*e4e0*/  HMMA.16816.F32.BF16 R8, R68.reuse, R96, R8 ;  /* 0x000000604408723c */ /* 0x060ff00000041808 */
[C---:B------:R-:W-:Y:S01]  /*e4f0*/  HMMA.16816.F32.BF16 R12, R68.reuse, R98, R12 ;  /* 0x00000062440c723c */ /* 0x040fe2000004180c */
[----:B------:R-:W5:Y:S01]  /*e500*/  LDSM.16.MT88.4 R96, [R132+0xf000] ;  /* 0x00f000008460783b */ /* 0x000f620000004200 */
[----:B------:R-:W-:Y:S03]  /*e510*/  MUFU.EX2 R178, R182 ;  /* 0x000000b600b27308 */ /* 0x000fe60000000800 */
[----:B------:R-:W-:Y:S01]  /*e520*/  LDSM.16.MT88.4 R84, [R153+0x3000] ;  /* 0x003000009954783b */ /* 0x000fe20000004200 */
[----:B------:R-:W4:Y:S02]  /*e530*/  MUFU.EX2 R185, R185 ;  /* 0x000000b900b97308 */ /* 0x000f240000000800 */
[C---:B------:R-:W-:Y:S02]  /*e540*/  HMMA.16816.F32.BF16 R16, R68.reuse, R92, R16 ;  /* 0x0000005c4410723c */ /* 0x040fe40000041810 */
[----:B------:R-:W-:Y:S04]  /*e550*/  MUFU.EX2 R187, R187 ;  /* 0x000000bb00bb7308 */ /* 0x000fe80000000800 */
[----:B------:R-:W4:Y:S02]  /*e560*/  MUFU.EX2 R172, R174 ;  /* 0x000000ae00ac7308 */ /* 0x000f240000000800 */
[C---:B------:R-:W-:Y:S01]  /*e570*/  HMMA.16816.F32.BF16 R20, R68.reuse, R94, R20 ;  /* 0x0000005e4414723c */ /* 0x040fe20000041814 */
[----:B------:R-:W5:Y:S01]  /*e580*/  LDSM.16.MT88.4 R92, [R133+0xf000] ;  /* 0x00f00000855c783b */ /* 0x000f620000004200 */
[----:B------:R-:W-:Y:S04]  /*e590*/  MUFU.EX2 R191, R191 ;  /* 0x000000bf00bf7308 */ /* 0x000fe80000000800 */
[----:B------:R-:W4:Y:S02]  /*e5a0*/  MUFU.EX2 R168, R170 ;  /* 0x000000aa00a87308 */ /* 0x000f240000000800 */
[C---:B-1----:R-:W-:Y:S02]  /*e5b0*/  HMMA.16816.F32.BF16 R24, R68.reuse, R88, R24 ;  /* 0x000000584418723c */ /* 0x042fe40000041818 */
[----:B------:R-:W-:Y:S04]  /*e5c0*/  MUFU.EX2 R166, R117 ;  /* 0x0000007500a67308 */ /* 0x000fe80000000800 */
[----:B------:R-:W1:Y:S02]  /*e5d0*/  MUFU.EX2 R189, R189 ;  /* 0x000000bd00bd7308 */ /* 0x000e640000000800 */
[C---:B------:R-:W-:Y:S01]  /*e5e0*/  HMMA.16816.F32.BF16 R28, R68.reuse, R90, R28 ;  /* 0x0000005a441c723c */ /* 0x040fe2000004181c */
[----:B------:R-:W5:Y:S07]  /*e5f0*/  LDSM.16.MT88.4 R88, [R155+0x3000] ;  /* 0x003000009b58783b */ /* 0x000f6e0000004200 */
[C---:B------:R-:W-:Y:S08]  /*e600*/  HMMA.16816.F32.BF16 R48, R68.reuse, R100, R48 ;  /* 0x000000644430723c */ /* 0x040ff00000041830 */
        /* <DEDUP_REMOVED lines=8> */
[----:B----4-:R-:W-:-:S02]  /*e690*/  F2FP.BF16.F32.PACK_AB R68, R185, R178 ;  /* 0x000000b2b944723e */ /* 0x010fc400000010ff */
[----:B------:R-:W-:Y:S02]  /*e6a0*/  F2FP.BF16.F32.PACK_AB R70, R172, R187 ;  /* 0x000000bbac46723e */ /* 0x000fe400000010ff */
[----:B------:R-:W-:Y:S02]  /*e6b0*/  F2FP.BF16.F32.PACK_AB R69, R168, R191 ;  /* 0x000000bfa845723e */ /* 0x000fe400000010ff */
[----:B-1----:R-:W-:Y:S01]  /*e6c0*/  F2FP.BF16.F32.PACK_AB R71, R189, R166 ;  /* 0x000000a6bd47723e */ /* 0x002fe200000010ff */
[----:B------:R-:W-:Y:S01]  /*e6d0*/  FFMA.FTZ R151, R249, R151, R146 ;  /* 0x00000097f9977223 */ /* 0x000fe20000010092 */
[----:B------:R-:W-:Y:S01]  /*e6e0*/  FFMA.FTZ R140, R247, R149, R140 ;  /* 0x00000095f78c7223 */ /* 0x000fe2000001008c */
[-CC-:B------:R-:W-:Y:S01]  /*e6f0*/  FFMA.FTZ R164, R164, R148.reuse, -R145.reuse ;  /* 0x00000094a4a47223 */ /* 0x180fe20000010891 */
[-CC-:B------:R-:W-:Y:S01]  /*e700*/  FFMA.FTZ R193, R162, R148.reuse, -R145.reuse ;  /* 0x00000094a2c17223 */ /* 0x180fe20000010891 */
[-CC-:B------:R-:W-:Y:S02]  /*e710*/  FFMA.FTZ R160, R160, R148.reuse, -R145.reuse ;  /* 0x00000094a0a07223 */ /* 0x180fe40000010891 */
[C---:B------:R-:W-:Y:S01]  /*e720*/  HMMA.16816.F32.BF16 R40, R68.reuse, R80, R40 ;  /* 0x000000504428723c */ /* 0x040fe20000041828 */
[-C--:B------:R-:W-:Y:S01]  /*e730*/  FFMA.FTZ R80, R158, R148.reuse, -R145 ;  /* 0x000000949e507223 */ /* 0x080fe20000010891 */
[-CC-:B------:R-:W-:Y:S01]  /*e740*/  FFMA.FTZ R195, R156, R148.reuse, -R141.reuse ;  /* 0x000000949cc37223 */ /* 0x180fe2000001088d */
[-CC-:B------:R-:W-:Y:S01]  /*e750*/  FFMA.FTZ R158, R154, R148.reuse, -R141.reuse ;  /* 0x000000949a9e7223 */ /* 0x180fe2000001088d */
[-CC-:B------:R-:W-:Y:S01]  /*e760*/  FFMA.FTZ R152, R152, R148.reuse, -R141.reuse ;  /* 0x0000009498987223 */ /* 0x180fe2000001088d */
[----:B------:R-:W-:Y:S01]  /*e770*/  FFMA.FTZ R148, R150, R148, -R141 ;  /* 0x0000009496947223 */ /* 0x000fe2000001088d */
[----:B------:R-:W-:Y:S01]  /*e780*/  FADD.FTZ R144, R144, R151 ;  /* 0x0000009790907221 */ /* 0x000fe20000010000 */
[----:B------:R-:W-:Y:S01]  /*e790*/  FADD.FTZ R140, R139, R140 ;  /* 0x0000008c8b8c7221 */ /* 0x000fe20000010000 */
[----:B------:R-:W-:Y:S02]  /*e7a0*/  MUFU.EX2 R162, R164 ;  /* 0x000000a400a27308 */ /* 0x000fe40000000800 */
[----:B------:R-:W-:Y:S01]  /*e7b0*/  FADD.FTZ R143, R143, R144 ;  /* 0x000000908f8f7221 */ /* 0x000fe20000010000 */
[----:B------:R-:W-:Y:S01]  /*e7c0*/  FADD.FTZ R147, R147, R140 ;  /* 0x0000008c93937221 */ /* 0x000fe20000010000 */
[----:B------:R-:W1:Y:S01]  /*e7d0*/  MUFU.EX2 R193, R193 ;  /* 0x000000c100c17308 */ /* 0x000e620000000800 */
[----:B-----5:R-:W-:Y:S03]  /*e7e0*/  HMMA.16816.F32.BF16 R8, R68, R96, R8 ;  /* 0x000000604408723c */ /* 0x020fe60000041808 */
[----:B------:R-:W-:Y:S01]  /*e7f0*/  MUFU.EX2 R145, R160 ;  /* 0x000000a000917308 */ /* 0x000fe20000000800 */
[----:B------:R-:W-:-:S03]  /*e800*/  FADD.FTZ R142, R142, R143 ;  /* 0x0000008f8e8e7221 */ /* 0x000fc60000010000 */
[----:B------:R-:W4:Y:S01]  /*e810*/  MUFU.EX2 R156, R80 ;  /* 0x00000050009c7308 */ /* 0x000f220000000800 */
[----:B------:R-:W-:Y:S03]  /*e820*/  HMMA.16816.F32.BF16 R12, R68, R98, R12 ;  /* 0x00000062440c723c */ /* 0x000fe6000004180c */
[----:B------:R-:W-:Y:S01]  /*e830*/  MUFU.EX2 R195, R195 ;  /* 0x000000c300c37308 */ /* 0x000fe20000000800 */
[----:B------:R-:W-:-:S03]  /*e840*/  FADD.FTZ R147, R134, R147 ;  /* 0x0000009386937221 */ /* 0x000fc60000010000 */
[----:B------:R-:W5:Y:S04]  /*e850*/  MUFU.EX2 R158, R158 ;  /* 0x0000009e009e7308 */ /* 0x000f680000000800 */
[----:B------:R-:W-:Y:S04]  /*e860*/  MUFU.EX2 R141, R152 ;  /* 0x00000098008d7308 */ /* 0x000fe80000000800 */
[----:B------:R-:W5:Y:S01]  /*e870*/  MUFU.EX2 R148, R148 ;  /* 0x0000009400947308 */ /* 0x000f620000000800 */
[----:B------:R-:W-:Y:S01]  /*e880*/  FADD.FTZ R111, R111, R142 ;  /* 0x0000008e6f6f7221 */ /* 0x000fe20000010000 */
[----:B------:R-:W-:Y:S01]  /*e890*/  FADD.FTZ R110, R110, R147 ;  /* 0x000000936e6e7221 */ /* 0x000fe20000010000 */
[----:B------:R-:W-:Y:S02]  /*e8a0*/  HMMA.16816.F32.BF16 R16, R68, R92, R16 ;  /* 0x0000005c4410723c */ /* 0x000fe40000041810 */
[----:B------:R-:W-:Y:S01]  /*e8b0*/  FADD.FTZ R106, R106, R111 ;  /* 0x0000006f6a6a7221 */ /* 0x000fe20000010000 */
[----:B------:R-:W-:-:S03]  /*e8c0*/  FADD.FTZ R109, R109, R110 ;  /* 0x0000006e6d6d7221 */ /* 0x000fc60000010000 */
[----:B------:R-:W-:Y:S02]  /*e8d0*/  FADD.FTZ R107, R107, R106 ;  /* 0x0000006a6b6b7221 */ /* 0x000fe40000010000 */
[C---:B------:R-:W-:Y:S01]  /*e8e0*/  HMMA.16816.F32.BF16 R20, R68.reuse, R94, R20 ;  /* 0x0000005e4414723c */ /* 0x040fe20000041814 */
[----:B------:R-:W-:Y:S01]  /*e8f0*/  FADD.FTZ R108, R108, R109 ;  /* 0x0000006d6c6c7221 */ /* 0x000fe20000010000 */
[----:B------:R-:W-:Y:S01]  /*e900*/  FADD.FTZ R104, R104, R107 ;  /* 0x0000006b68687221 */ /* 0x000fe20000010000 */
[----:B------:R-:W5:Y:S05]  /*e910*/  LDSM.16.MT88.4 R92, [R132+0x13800] ;  /* 0x01380000845c783b */ /* 0x000f6a0000004200 */
[----:B------:R-:W-:Y:S01]  /*e920*/  HMMA.16816.F32.BF16 R24, R68, R88, R24 ;  /* 0x000000584418723c */ /* 0x000fe20000041818 */
[----:B------:R-:W-:-:S07]  /*e930*/  FADD.FTZ R105, R105, R108 ;  /* 0x0000006c69697221 */ /* 0x000fce0000010000 */
[C---:B------:R-:W-:Y:S08]  /*e940*/  HMMA.16816.F32.BF16 R28, R68.reuse, R90, R28 ;  /* 0x0000005a441c723c */ /* 0x040ff0000004181c */
[C---:B------:R-:W-:Y:S08]  /*e950*/  HMMA.16816.F32.BF16 R32, R68.reuse, R84, R32 ;  /* 0x000000544420723c */ /* 0x040ff00000041820 */
[C---:B------:R-:W-:Y:S08]  /*e960*/  HMMA.16816.F32.BF16 R36, R68.reuse, R86, R36 ;  /* 0x000000564424723c */ /* 0x040ff00000041824 */
[C---:B------:R-:W-:Y:S08]  /*e970*/  HMMA.16816.F32.BF16 R44, R68.reuse, R82, R44 ;  /* 0x00000052442c723c */ /* 0x040ff0000004182c */
[C---:B------:R-:W-:Y:S08]  /*e980*/  HMMA.16816.F32.BF16 R48, R68.reuse, R100, R48 ;  /* 0x000000644430723c */ /* 0x040ff00000041830 */
[C---:B------:R-:W-:Y:S08]  /*e990*/  HMMA.16816.F32.BF16 R52, R68.reuse, R102, R52 ;  /* 0x000000664434723c */ /* 0x040ff00000041834 */
[C---:B--2---:R-:W-:Y:S08]  /*e9a0*/  HMMA.16816.F32.BF16 R56, R68.reuse, R64, R56 ;  /* 0x000000404438723c */ /* 0x044ff00000041838 */
[C---:B------:R-:W-:Y:S08]  /*e9b0*/  HMMA.16816.F32.BF16 R60, R68.reuse, R66, R60 ;  /* 0x00000042443c723c */ /* 0x040ff0000004183c */
[C---:B---3--:R-:W-:Y:S08]  /*e9c0*/  HMMA.16816.F32.BF16 R72, R68.reuse, R76, R72 ;  /* 0x0000004c4448723c */ /* 0x048ff00000041848 */
[----:B------:R-:W-:Y:S01]  /*e9d0*/  HMMA.16816.F32.BF16 R4, R68, R78, R4 ;  /* 0x0000004e4404723c */ /* 0x000fe20000041804 */
[----:B-1----:R-:W-:Y:S01]  /*e9e0*/  F2FP.BF16.F32.PACK_AB R68, R193, R162 ;  /* 0x000000a2c144723e */ /* 0x002fe200000010ff */
[----:B------:R-:W-:Y:S01]  /*e9f0*/  FADD.FTZ R115, R115, R104 ;  /* 0x0000006873737221 */ /* 0x000fe20000010000 */
[----:B----4-:R-:W-:Y:S01]  /*ea00*/  F2FP.BF16.F32.PACK_AB R70, R156, R145 ;  /* 0x000000919c46723e */ /* 0x010fe200000010ff */
[----:B------:R-:W1:Y:S01]  /*ea10*/  LDSM.16.MT88.4 R84, [R133+0x13800] ;  /* 0x013800008554783b */ /* 0x000e620000004200 */
[----:B-----5:R-:W-:-:S02]  /*ea20*/  F2FP.BF16.F32.PACK_AB R69, R158, R195 ;  /* 0x000000c39e45723e */ /* 0x020fc400000010ff */
[----:B------:R-:W-:Y:S01]  /*ea30*/  F2FP.BF16.F32.PACK_AB R71, R148, R141 ;  /* 0x0000008d9447723e */ /* 0x000fe200000010ff */
[----:B------:R-:W-:Y:S01]  /*ea40*/  FADD.FTZ R115, R112, R115 ;  /* 0x0000007370737221 */ /* 0x000fe20000010000 */
[----:B------:R-:W2:Y:S04]  /*ea50*/  LDSM.16.MT88.4 R76, [R155+0x7800] ;  /* 0x007800009b4c783b */ /* 0x000ea80000004200 */
[----:B------:R-:W3:Y:S01]  /*ea60*/  LDSM.16.MT88.4 R100, [R153+0x3800] ;  /* 0x003800009964783b */ /* 0x000ee20000004200 */
[C---:B------:R-:W-:Y:S01]  /*ea70*/  HMMA.16816.F32.BF16 R128, R68.reuse, R124, R8 ;  /* 0x0000007c4480723c */ /* 0x040fe20000041808 */
[----:B------:R-:W-:Y:S02]  /*ea80*/  FADD.FTZ R114, R114, R115 ;  /* 0x0000007372727221 */ /* 0x000fe40000010000 */
[----:B------:R-:W-:Y:S04]  /*ea90*/  LDSM.16.MT88.4 R8, [R155+0x3800] ;  /* 0x003800009b08783b */ /* 0x000fe80000004200 */
[----:B------:R4:W5:Y:S01]  /*eaa0*/  LDSM.16.MT88.4 R64, [R133+0xf800] ;  /* 0x00f800008540783b */ /* 0x0009620000004200 */
[----:B------:R-:W-:Y:S01]  /*eab0*/  HMMA.16816.F32.BF16 R124, R68, R126, R12 ;  /* 0x0000007e447c723c */ /* 0x000fe2000004180c */
[----:B------:R-:W-:Y:S01]  /*eac0*/  FADD.FTZ R12, R116, R105 ;  /* 0x00000069740c7221 */ /* 0x000fe20000010000 */
[----:B------:R-:W-:Y:S01]  /*ead0*/  FADD.FTZ R114, R113, R114 ;  /* 0x0000007271727221 */ /* 0x000fe20000010000 */
[----:B------:R-:W5:Y:S02]  /*eae0*/  LDSM.16.MT88.4 R152, [R153+0x7800] ;  /* 0x007800009998783b */ /* 0x000f640000004200 */
[----:B------:R-:W-:-:S04]  /*eaf0*/  FADD.FTZ R159, R159, R12 ;  /* 0x0000000c9f9f7221 */ /* 0x000fc80000010000 */
[----:B------:R-:W-:-:S04]  /*eb00*/  FADD.FTZ R180, R180, R159 ;  /* 0x0000009fb4b47221 */ /* 0x000fc80000010000 */
        /* <DEDUP_REMOVED lines=38> */
[----:B------:R-:W-:Y:S01]  /*ed70*/  HMMA.16816.F32.BF16 R96, R68, R92, R40 ;  /* 0x0000005c4460723c */ /* 0x000fe20000041828 */
[----:B------:R-:W-:Y:S02]  /*ed80*/  FADD.FTZ R145, R145, R162 ;  /* 0x000000a291917221 */ /* 0x000fe40000010000 */
[----:B------:R-:W-:Y:S01]  /*ed90*/  FADD.FTZ R141, R141, R158 ;  /* 0x0000009e8d8d7221 */ /* 0x000fe20000010000 */
[----:B----4-:R-:W-:-:S04]  /*eda0*/  IMAD.MOV.U32 R133, RZ, RZ, R136 ;  /* 0x000000ffff857224 */ /* 0x010fc800078e0088 */
[----:B-1----:R-:W-:Y:S01]  /*edb0*/  HMMA.16816.F32.BF16 R88, R68, R84, R48 ;  /* 0x000000544458723c */ /* 0x002fe20000041830 */
[----:B------:R-:W-:Y:S02]  /*edc0*/  IMAD.MOV.U32 R134, RZ, RZ, R138 ;  /* 0x000000ffff867224 */ /* 0x000fe400078e008a */
[----:B------:R-:W-:Y:S01]  /*edd0*/  FADD.FTZ R249, R156, R145 ;  /* 0x000000919cf97221 */ /* 0x000fe20000010000 */
[----:B------:R-:W-:-:S04]  /*ede0*/  @P0 IMAD.MOV.U32 R133, RZ, RZ, R136 ;  /* 0x000000ffff850224 */ /* 0x000fc800078e0088 */
[----:B--2---:R-:W-:Y:S01]  /*edf0*/  HMMA.16816.F32.BF16 R80, R68, R76, R56 ;  /* 0x0000004c4450723c */ /* 0x004fe20000041838 */
[----:B------:R-:W-:Y:S02]  /*ee00*/  @P0 IMAD.MOV.U32 R134, RZ, RZ, R138 ;  /* 0x000000ffff860224 */ /* 0x000fe400078e008a */
[----:B------:R-:W-:Y:S01]  /*ee10*/  FADD.FTZ R247, R148, R141 ;  /* 0x0000008d94f77221 */ /* 0x000fe20000010000 */
[----:B------:R-:W-:-:S04]  /*ee20*/  @P0 VIADD R237, R0, 0xfffffffd ;  /* 0xfffffffd00ed0836 */ /* 0x000fc80000000000 */
[C---:B---3--:R-:W-:Y:S08]  /*ee30*/  HMMA.16816.F32.BF16 R104, R68.reuse, R100, R32 ;  /* 0x000000644468723c */ /* 0x048ff00000041820 */
        /* <DEDUP_REMOVED lines=9> */
[----:B------:R-:W-:Y:S01]  /*eed0*/  HMMA.16816.F32.BF16 R68, R68, R154, R4 ;  /* 0x0000009a4444723c */ /* 0x000fe20000041804 */
[----:B------:R-:W-:-:S04]  /*eee0*/  NOP ;  /* 0x0000000000007918 */ /* 0x000fc80000000000 */
[----:B------:R-:W-:-:S15]  /*eef0*/  @P0 BRA `(.L_x_2324) ;  /* 0x0000000000040947 */ /* 0x000fde0003800000 */
.L_x_2315:
[----:B------:R-:W-:-:S07]  /*ef00*/  IADD3 R237, PT, PT, R137, -0x1, RZ ;  /* 0xffffffff89ed7810 */ /* 0x000fce0007ffe0ff */
.L_x_2324:
[----:B------:R-:W-:Y:S05]  /*ef10*/  BSYNC B2 ;  /* 0x0000000000027941 */ /* 0x000fea0003800000 */
.L_x_2314:
        /* <DEDUP_REMOVED lines=10> */
.L_x_2332:
        /* <DEDUP_REMOVED lines=78> */
.L_x_2327:
[----:B------:R-:W-:Y:S05]  /*f4a0*/  BSYNC.RECONVERGENT B0 ;  /* 0x0000000000007941 */ /* 0x000fea0003800200 */
.L_x_2326:
        /* <DEDUP_REMOVED lines=56> */
[----:B------:R-:W-:Y:S03]  /*f830*/  MOV R213, 0x20 ;  /* 0x0000002000d57802 */ /* 0x000fe60000000f00 */
[----:B------:R-:W-:Y:S01]  /*f840*/  @P1 STS.128 [R241+0x10800], RZ ;  /* 0x010800fff1001388 */ /* 0x000fe20000000c00 */
[----:B------:R-:W-:Y:S02]  /*f850*/  LOP3.LUT R214, R137, R208, RZ, 0x3c, !PT ;  /* 0x000000d089d67212 */ /* 0x000fe400078e3cff */
[----:B------:R-:W-:Y:S03]  /*f860*/  MOV R134, 0x40 ;  /* 0x0000004000867802 */ /* 0x000fe60000000f00 */
[----:B------:R-:W-:Y:S01]  /*f870*/  @!PT LDS RZ, [RZ] ;  /* 0x00000000fffff984 */ /* 0x000fe20000000800 */
[----:B------:R-:W-:Y:S01]  /*f880*/  @!PT LDS RZ, [RZ] ;  /* 0x00000000fffff984 */ /* 0x000fe20000000800 */
[----:B------:R-:W-:Y:S01]  /*f890*/  @!PT LDS RZ, [RZ] ;  /* 0x00000000fffff984 */ /* 0x000fe20000000800 */
[----:B------:R-:W-:Y:S01]  /*f8a0*/  @!P4 LDGSTS.E.BYPASS.LTC128B.128 [R241+0xd000], desc[UR4][R22.64] ;  /* 0x0d00000016f1cfae */ /* 0x000fe2000b981a04 */
[----:B------:R-:W-:Y:S02]  /*f8b0*/  LOP3.LUT P2, RZ, R209, 0x4, RZ, 0xc0, !PT ;  /* 0x00000004d1ff7812 */ /* 0x000fe4000784c0ff */
[----:B------:R-:W-:Y:S03]  /*f8c0*/  IADD3 R237, PT, PT, R237, -0x1, RZ ;  /* 0xffffffffeded7810 */ /* 0x000fe60007ffe0ff */
        /* <DEDUP_REMOVED lines=12> */
[----:B------:R-:W-:Y:S02]  /*f990*/  IADD3 R14, P0, PT, R18, R13, RZ ;  /* 0x0000000d120e7210 */ /* 0x000fe40007f1e0ff */
        /* <DEDUP_REMOVED lines=14> */
[----:B------:R-:W-:Y:S01]  /*fa80*/  @P4 STS.128 [R241+0xe000], RZ ;  /* 0x00e000fff1004388 */ /* 0x000fe20000000c00 */
[----:B------:R-:W-:Y:S05]  /*fa90*/  SEL R135, R134, 0xffffffc0, !P2 ;  /* 0xffffffc086877807 */ /* 0x000fea0005000000 */
[----:B------:R-:W-:Y:S01]  /*faa0*/  @!PT LDS RZ, [RZ] ;  /* 0x00000000fffff984 */ /* 0x000fe20000000800 */
[----:B------:R-:W-:Y:S01]  /*fab0*/  @!PT LDS RZ, [RZ] ;  /* 0x00000000fffff984 */ /* 0x000fe20000000800 */
[----:B------:R-:W-:Y:S01]  /*fac0*/  @!PT LDS RZ, [RZ] ;  /* 0x00000000fffff984 */ /* 0x000fe20000000800 */
[----:B------:R1:W-:Y:S01]  /*fad0*/  @!P1 LDGSTS.E.BYPASS.LTC128B.128 [R241+0x12000], desc[UR4][R16.64+0x80] ;  /* 0x1200008010f19fae */ /* 0x0003e2000b981a04 */
[-C--:B------:R-:W-:Y:S02]  /*fae0*/  IADD3 R200, PT, PT, R184, R135.reuse, RZ ;  /* 0x00000087b8c87210 */ /* 0x080fe40007ffe0ff */
[----:B------:R-:W-:Y:S03]  /*faf0*/  IADD3 R134, PT, PT, R186, R135, RZ ;  /* 0x00000087ba867210 */ /* 0x000fe60007ffe0ff */
        /* <DEDUP_REMOVED lines=25> */
[----:B------:R-:W-:Y:S03]  /*fc90*/  ISETP.GT.AND P0, PT, R237, R226, PT ;  /* 0x000000e2ed00720c */ /* 0x000fe60003f04270 */
[----:B------:R-:W-:Y:S01]  /*fca0*/  @!PT LDS RZ, [RZ] ;  /* 0x00000000fffff984 */ /* 0x000fe20000000800 */
[----:B------:R-:W-:Y:S01]  /*fcb0*/  @!PT LDS RZ, [RZ] ;  /* 0x00000000fffff984 */ /* 0x000fe20000000800 */
[----:B------:R-:W-:Y:S01]  /*fcc0*/  @!PT LDS RZ, [RZ] ;  /* 0x00000000fffff984 */ /* 0x000fe20000000800 */
[----:B------:R-:W-:Y:S01]  /*fcd0*/  @!P4 LDGSTS.E.BYPASS.LTC128B.128 [R241+0xf800], desc[UR4][R16.64] ;  /* 0x0f80000010f1cfae */ /* 0x000fe2000b981a04 */
[-C--:B------:R-:W-:Y:S02]  /*fce0*/  IADD3 R172, PT, PT, R184, R213.reuse, RZ ;  /* 0x000000d5b8ac7210 */ /* 0x080fe40007ffe0ff */
[CC--:B------:R-:W-:Y:S03]  /*fcf0*/  IADD3 R133, PT, PT, R186.reuse, R213.reuse, RZ ;  /* 0x000000d5ba857210 */ /* 0x0c0fe60007ffe0ff */
[----:B------:R-:W-:Y:S01]  /*fd00*/  @P4 STS.128 [R241+0xf800], RZ ;  /* 0x00f800fff1004388 */ /* 0x000fe20000000c00 */
[C---:B------:R-:W-:Y:S02]  /*fd10*/  IADD3 R201, PT, PT, R213.reuse, R200, RZ ;  /* 0x000000c8d5c97210 */ /* 0x040fe40007ffe0ff */
[-C--:B------:R-:W-:Y:S03]  /*fd20*/  IADD3 R135, PT, PT, R186, R213.reuse, RZ ;  /* 0x000000d5ba877210 */ /* 0x080fe60007ffe0ff */
        /* <DEDUP_REMOVED lines=28> */
[----:B------:R-:W4:Y:S06]  /*fef0*/  LD.E R229, desc[UR4][R2.64+0x18c] ;  /* 0x00018c0402e57980 */ /* 0x000f2c000c101900 */
[----:B------:R-:W-:Y:S01]  /*ff00*/  LDSM.16.M88.4 R188, [R134+0xa000] ;  /* 0x00a0000086bc783b */ /* 0x000fe20000000200 */
[C---:B------:R-:W-:Y:S05]  /*ff10*/  HMMA.16816.F32.BF16 R32, R136.reuse, R154, RZ ;  /* 0x0000009a8820723c */ /* 0x040fea00000418ff */
[----:B------:R-:W-:Y:S03]  /*ff20*/  LDSM.16.M88.4 R152, [R133+0x7000] ;  /* 0x007000008598783b */ /* 0x000fe60000000200 */
[C---:B------:R-:W-:Y:S03]  /*ff30*/  HMMA.16816.F32.BF16 R36, R136.reuse, R156, RZ ;  /* 0x0000009c8824723c */ /* 0x040fe600000418ff */
[----:B------:R-:W-:Y:S06]  /*ff40*/  LDSM.16.M88.4 R192, [R134+0xa800] ;  /* 0x00a8000086c0783b */ /* 0x000fec0000000200 */
[----:B------:R-:W-:Y:S01]  /*ff50*/  LDSM.16.M88.4 R196, [R134+0xb000] ;  /* 0x00b0000086c4783b */ /* 0x000fe20000000200 */
[C---:B------:R-:W-:Y:S05]  /*ff60*/  HMMA.16816.F32.BF16 R40, R136.reuse, R158, RZ ;  /* 0x0000009e8828723c */ /* 0x040fea00000418ff */
[----:B------:R-:W-:Y:S03]  /*ff70*/  LDSM.16.M88.4 R156, [R133+0x7800] ;  /* 0x00780000859c783b */ /* 0x000fe60000000200 */
[C---:B------:R-:W-:Y:S08]  /*ff80*/  HMMA.16816.F32.BF16 R44, R136.reuse, R160, RZ ;  /* 0x000000a0882c723c */ /* 0x040ff000000418ff */
[C---:B------:R-:W-:Y:S01]  /*ff90*/  HMMA.16816.F32.BF16 R48, R136.reuse, R162, RZ ;  /* 0x000000a28830723c */ /* 0x040fe200000418ff */
[----:B------:R-:W-:Y:S07]  /*ffa0*/  LDSM.16.M88.4 R160, [R200] ;  /* 0x00000000c8a0783b */ /* 0x000fee0000000200 */
[C---:B---3--:R-:W-:Y:S08]  /*ffb0*/  HMMA.16816.F32.BF16 R52, R136.reuse, R164, RZ ;  /* 0x000000a48834723c */ /* 0x048ff000000418ff */
[C---:B------:R-:W-:Y:S01]  /*ffc0*/  HMMA.16816.F32.BF16 R56, R136.reuse, R166, RZ ;  /* 0x000000a68838723c */ /* 0x040fe200000418ff */
[----:B------:R-:W-:Y:S07]  /*ffd0*/  LDSM.16.M88.4 R164, [R134+0x4000] ;  /* 0x0040000086a4783b */ /* 0x000fee0000000200 */
[C---:B------:R-:W-:Y:S08]  /*ffe0*/  HMMA.16816.F32.BF16 R60, R136.reuse, R168, RZ ;  /* 0x000000a8883c723c */ /* 0x040ff000000418ff */
[----:B------:R-:W-:Y:S01]  /*fff0*/  HMMA.16816.F32.BF16 R64, R136, R170, RZ ;  /* 0x000000aa8840723c */ /* 0x000fe200000418ff */
[----:B------:R3:W5:Y:S06]  /*10000*/  LDSM.16.M88.4 R136, [R133+0x5800] ;  /* 0x005800008588783b */ /* 0x00076c0000000200 */
[----:B------:R-:W5:Y:S01]  /*10010*/  LDSM.16.M88.4 R168, [R134+0x4800] ;  /* 0x0048000086a8783b */ /* 0x000f620000000200 */
[C---:B-1----:R-:W-:Y:S08]  /*10020*/  HMMA.16816.F32.BF16 R4, R172.reuse, R176, R4 ;  /* 0x000000b0ac04723c */ /* 0x042ff00000041804 */
[C---:B------:R-:W-:Y:S01]  /*10030*/  HMMA.16816.F32.BF16 R8, R172.reuse, R178, R8 ;  /* 0x000000b2ac08723c */ /* 0x040fe20000041808 */
[----:B------:R-:W1:Y:S07]  /*10040*/  LDSM.16.M88.4 R176, [R134+0x5000] ;  /* 0x0050000086b0783b */ /* 0x000e6e0000000200 */
[C---:B--2---:R-:W-:Y:S03]  /*10050*/  HMMA.16816.F32.BF16 R12, R172.reuse, R180, R12 ;  /* 0x000000b4ac0c723c */ /* 0x044fe6000004180c */
[----:B---3--:R-:W-:Y:S05]  /*10060*/  IADD3 R133, PT, PT, R213, R134, RZ ;  /* 0x00000086d5857210 */ /* 0x008fea0007ffe0ff */
[C---:B------:R-:W-:Y:S01]  /*10070*/  HMMA.16816.F32.BF16 R16, R172.reuse, R182, R16 ;  /* 0x000000b6ac10723c */ /* 0x040fe20000041810 */
[----:B------:R-:W-:Y:S06]  /*10080*/  LDSM.16.M88.4 R180, [R134+0x9000] ;  /* 0x0090000086b4783b */ /* 0x000fec0000000200 */
[----:B------:R-:W-:Y:S01]  /*10090*/  LDSM.16.M88.4 R204, [R133+0x8000] ;  /* 0x0080000085cc783b */ /* 0x000fe20000000200 */
[C---:B------:R-:W-:Y:S08]  /*100a0*/  HMMA.16816.F32.BF16 R20, R172.reuse, R140, R20 ;  /* 0x0000008cac14723c */ /* 0x040ff00000041814 */
[C---:B------:R-:W-:Y:S01]  /*100b0*/  HMMA.16816.F32.BF16 R24, R172.reuse, R142, R24 ;  /* 0x0000008eac18723c */ /* 0x040fe20000041818 */
[----:B------:R-:W2:Y:S07]  /*100c0*/  LDSM.16.M88.4 R140, [R134+0x5800] ;  /* 0x00580000868c783b */ /* 0x000eae0000000200 */
[C---:B-----5:R-:W-:Y:S08]  /*100d0*/  HMMA.16816.F32.BF16 R28, R172.reuse, R136, R28 ;  /* 0x00000088ac1c723c */ /* 0x060ff0000004181c */
[C---:B------:R-:W-:Y:S01]  /*100e0*/  HMMA.16816.F32.BF16 R32, R172.reuse, R138, R32 ;  /* 0x0000008aac20723c */ /* 0x040fe20000041820 */
[----:B------:R-:W3:Y:S07]  /*100f0*/  LDSM.16.M88.4 R136, [R134+0x6000] ;  /* 0x006000008688783b */ /* 0x000eee0000000200 */
        /* <DEDUP_REMOVED lines=25> */
[C---:B---3--:R-:W-:Y:S08]  /*10290*/  HMMA.16816.F32.BF16 R36, R160.reuse, R136, R36 ;  /* 0x00000088a024723c */ /* 0x048ff00000041824 */
[C---:B------:R-:W-:Y:S01]  /*102a0*/  HMMA.16816.F32.BF16 R40, R160.reuse, R138, R40 ;  /* 0x0000008aa028723c */ /* 0x040fe20000041828 */
[----:B------:R-:W2:Y:S07]  /*102b0*/  LDSM.16.M88.4 R136, [R201] ;  /* 0x00000000c988783b */ /* 0x000eae0000000200 */
[C---:B-----5:R-:W-:Y:S08]  /*102c0*/  HMMA.16816.F32.BF16 R44, R160.reuse, R144, R44 ;  /* 0x00000090a02c723c */ /* 0x060ff0000004182c */
        /* <DEDUP_REMOVED lines=11> */
[----:B------:R2:W-:Y:S07]  /*10380*/  LDSM.16.M88.4 R152, [R184+0x2000] ;  /* 0x00200000b898783b */ /* 0x0005ee0000000200 */
[C---:B------:R-:W-:Y:S08]  /*10390*/  HMMA.16816.F32.BF16 R12, R136.reuse, R156, R12 ;  /* 0x0000009c880c723c */ /* 0x040ff0000004180c */
[C---:B------:R-:W-:Y:S01]  /*103a0*/  HMMA.16816.F32.BF16 R16, R136.reuse, R158, R16 ;  /* 0x0000009e8810723c */ /* 0x040fe20000041810 */
[----:B------:R-:W4:Y:S07]  /*103b0*/  LDSM.16.M88.4 R156, [R186+0x8000] ;  /* 0x00800000ba9c783b */ /* 0x000f2e0000000200 */
[C---:B------:R-:W-:Y:S03]  /*103c0*/  HMMA.16816.F32.BF16 R20, R136.reuse, R164, R20 ;  /* 0x000000a48814723c */ /* 0x040fe60000041814 */
[----:B--2---:R-:W-:Y:S05]  /*103d0*/  IADD3 R184, PT, PT, R184, R213, RZ ;  /* 0x000000d5b8b87210 */ /* 0x004fea0007ffe0ff */
        /* <DEDUP_REMOVED lines=11> */
[C---:B-----5:R-:W-:Y:S08]  /*10490*/  HMMA.16816.F32.BF16 R52, R136.reuse, R148, R52 ;  /* 0x000000948834723c */ /* 0x060ff00000041834 */
[C---:B------:R-:W-:Y:S01]  /*104a0*/  HMMA.16816.F32.BF16 R56, R136.reuse, R150, R56 ;  /* 0x000000968838723c */ /* 0x040fe20000041838 */
[----:B------:R-:W3:Y:S07]  /*104b0*/  LDSM.16.M88.4 R148, [R186+0x9800] ;  /* 0x00980000ba94783b */ /* 0x000eee0000000200 */
[C---:B-1----:R-:W-:Y:S08]  /*104c0*/  HMMA.16816.F32.BF16 R60, R136.reuse, R140, R60 ;  /* 0x0000008c883c723c */ /* 0x042ff0000004183c */
[----:B------:R-:W-:Y:S01]  /*104d0*/  HMMA.16816.F32.BF16 R64, R136, R142, R64 ;  /* 0x0000008e8840723c */ /* 0x000fe20000041840 */
[----:B------:R-:W-:Y:S06]  /*104e0*/  LDSM.16.M88.4 R136, [R184+0x2000] ;  /* 0x00200000b888783b */ /* 0x000fec0000000200 */
[----:B------:R-:W1:Y:S01]  /*104f0*/  LDSM.16.M88.4 R140, [R135+0x8000] ;  /* 0x00800000878c783b */ /* 0x000e620000000200 */
[C---:B----4-:R-:W-:Y:S05]  /*10500*/  HMMA.16816.F32.BF16 R4, R152.reuse, R156, R4 ;  /* 0x0000009c9804723c */ /* 0x050fea0000041804 */
[----:B------:R-:W-:Y:S03]  /*10510*/  LDSM.16.M88.4 R184, [R134+0x9800] ;  /* 0x0098000086b8783b */ /* 0x000fe60000000200 */
[C---:B------:R-:W-:Y:S03]  /*10520*/  HMMA.16816.F32.BF16 R8, R152.reuse, R158, R8 ;  /* 0x0000009e9808723c */ /* 0x040fe60000041808 */
[----:B------:R-:W4:Y:S05]  /*10530*/  LDSM.16.M88.4 R156, [R135+0x8800] ;  /* 0x00880000879c783b */ /* 0x000f2a0000000200 */
        /* <DEDUP_REMOVED lines=21> */
[----:B------:R-:W5:Y:S06]  /*10690*/  LDSM.16.M88.4 R152, [R135+0xa000] ;  /* 0x00a000008798783b */ /* 0x000f6c0000000200 */
[----:B------:R-:W5:Y:S01]  /*106a0*/  LDSM.16.M88.4 R176, [R134+0x8000] ;  /* 0x0080000086b0783b */ /* 0x000f620000000200 */
[C---:B-1----:R-:W-:Y:S08]  /*106b0*/  HMMA.16816.F32.BF16 R4, R136.reuse, R140, R4 ;  /* 0x0000008c8804723c */ /* 0x042ff00000041804 */
[C---:B------:R-:W-:Y:S01]  /*106c0*/  HMMA.16816.F32.BF16 R8, R136.reuse, R142, R8 ;  /* 0x0000008e8808723c */ /* 0x040fe20000041808 */
[----:B------:R-:W1:Y:S07]  /*106d0*/  LDSM.16.M88.4 R140, [R134+0x8800] ;  /* 0x00880000868c783b */ /* 0x000e6e0000000200 */
[C---:B----4-:R-:W-:Y:S08]  /*106e0*/  HMMA.16816.F32.BF16 R12, R136.reuse, R156, R12 ;  /* 0x0000009c880c723c */ /* 0x050ff0000004180c */
[C---:B------:R-:W-:Y:S01]  /*106f0*/  HMMA.16816.F32.BF16 R16, R136.reuse, R158, R16 ;  /* 0x0000009e8810723c */ /* 0x040fe20000041810 */
[----:B------:R-:W4:Y:S07]  /*10700*/  LDSM.16.M88.4 R156, [R134+0xb800] ;  /* 0x00b80000869c783b */ /* 0x000f2e0000000200 */
[C---:B--2---:R-:W-:Y:S08]  /*10710*/  HMMA.16816.F32.BF16 R20, R136.reuse, R144, R20 ;  /* 0x000000908814723c */ /* 0x044ff00000041814 */
[C---:B------:R-:W-:Y:S08]  /*10720*/  HMMA.16816.F32.BF16 R24, R136.reuse, R146, R24 ;  /* 0x000000928818723c */ /* 0x040ff00000041818 */
        /* <DEDUP_REMOVED lines=35> */
[C---:B------:R-:W-:Y:S01]  /*10960*/  HMMA.16816.F32.BF16 R16, R200.reuse, R138, R16 ;  /* 0x0000008ac810723c */ /* 0x040fe20000041810 */
[----:B------:R-:W2:Y:S02]  /*10970*/  MUFU.TANH R185, R185 ;  /* 0x000000b900b97308 */ /* 0x000ea40000002400 */
[-C--:B------:R-:W-:Y:S01]  /*10980*/  FMUL.FTZ R190, R8, R229.reuse ;  /* 0x000000e508be7220 */ /* 0x080fe20000410000 */
[-C--:B------:R-:W-:Y:S01]  /*10990*/  FMUL.FTZ R192, R9, R229.reuse ;  /* 0x000000e509c07220 */ /* 0x080fe20000410000 */
[-C--:B------:R-:W-:Y:S01]  /*109a0*/  FMUL.FTZ R191, R10, R229.reuse ;  /* 0x000000e50abf7220 */ /* 0x080fe20000410000 */
[-C--:B------:R-:W-:Y:S02]  /*109b0*/  FMUL.FTZ R193, R11, R229.reuse ;  /* 0x000000e50bc17220 */ /* 0x080fe40000410000 */
[C---:B-1----:R-:W-:Y:S03]  /*109c0*/  HMMA.16816.F32.BF16 R20, R200.reuse, R140, R20 ;  /* 0x0000008cc814723c */ /* 0x042fe60000041814 */
[----:B------:R-:W1:Y:S01]  /*109d0*/  MUFU.TANH R188, R188 ;  /* 0x000000bc00bc7308 */ /* 0x000e620000002400 */
[-C--:B------:R-:W-:Y:S01]  /*109e0*/  FMUL.FTZ R194, R12, R229.reuse ;  /* 0x000000e50cc27220 */ /* 0x080fe20000410000 */
[-C--:B------:R-:W-:Y:S01]  /*109f0*/  FMUL.FTZ R195, R13, R229.reuse ;  /* 0x000000e50dc37220 */ /* 0x080fe20000410000 */
[-C--:B------:R-:W-:Y:S01]  /*10a00*/  FMUL.FTZ R196, R14, R229.reuse ;  /* 0x000000e50ec47220 */ /* 0x080fe20000410000 */
[-C--:B------:R-:W-:Y:S02]  /*10a10*/  FMUL.FTZ R197, R15, R229.reuse ;  /* 0x000000e50fc57220 */ /* 0x080fe40000410000 */
[----:B------:R-:W3:Y:S04]  /*10a20*/  LDSM.16.M88.4 R12, [R133+0x9800] ;  /* 0x00980000850c783b */ /* 0x000ee80000000200 */
[----:B------:R-:W4:Y:S01]  /*10a30*/  MUFU.TANH R187, R187 ;  /* 0x000000bb00bb7308 */ /* 0x000f220000002400 */
[C---:B------:R-:W-:Y:S03]  /*10a40*/  HMMA.16816.F32.BF16 R24, R200.reuse, R142, R24 ;  /* 0x0000008ec818723c */ /* 0x040fe60000041818 */
[-C--:B------:R-:W-:Y:S01]  /*10a50*/  FMUL.FTZ R17, R17, R229.reuse ;  /* 0x000000e511117220 */ /* 0x080fe20000410000 */
[-C--:B------:R-:W-:Y:S01]  /*10a60*/  FMUL.FTZ R18, R18, R229.reuse ;  /* 0x000000e512127220 */ /* 0x080fe20000410000 */
[-C--:B------:R-:W-:Y:S01]  /*10a70*/  FMUL.FTZ R19, R19, R229.reuse ;  /* 0x000000e513137220 */ /* 0x080fe20000410000 */
[-C--:B------:R-:W-:Y:S03]  /*10a80*/  FMUL.FTZ R198, R16, R229.reuse ;  /* 0x000000e510c67220 */ /* 0x080fe60000410000 */
[----:B------:R-:W1:Y:S01]  /*10a90*/  MUFU.TANH R199, R17 ;  /* 0x0000001100c77308 */ /* 0x000e620000002400 */
[-C--:B------:R-:W-:Y:S01]  /*10aa0*/  FMUL.FTZ R20, R20, R229.reuse ;  /* 0x000000e514147220 */ /* 0x080fe20000410000 */
[-C--:B------:R-:W-:Y:S01]  /*10ab0*/  FMUL.FTZ R21, R21, R229.reuse ;  /* 0x000000e515157220 */ /* 0x080fe20000410000 */
[-C--:B------:R-:W-:Y:S01]  /*10ac0*/  FMUL.FTZ R22, R22, R229.reuse ;  /* 0x000000e516167220 */ /* 0x080fe20000410000 */
[-C--:B------:R-:W-:Y:S06]  /*10ad0*/  FMUL.FTZ R23, R23, R229.reuse ;  /* 0x000000e517177220 */ /* 0x080fec0000410000 */
[----:B------:R-:W1:Y:S01]  /*10ae0*/  MUFU.TANH R204, R18 ;  /* 0x0000001200cc7308 */ /* 0x000e620000002400 */
[-C--:B------:R-:W-:Y:S01]  /*10af0*/  FMUL.FTZ R206, R24, R229.reuse ;  /* 0x000000e518ce7220 */ /* 0x080fe20000410000 */
[-C--:B------:R-:W-:Y:S01]  /*10b00*/  FMUL.FTZ R25, R25, R229.reuse ;  /* 0x000000e519197220 */ /* 0x080fe20000410000 */
[-C--:B------:R-:W-:Y:S01]  /*10b10*/  FMUL.FTZ R26, R26, R229.reuse ;  /* 0x000000e51a1a7220 */ /* 0x080fe20000410000 */
[-C--:B------:R-:W-:Y:S06]  /*10b20*/  FMUL.FTZ R27, R27, R229.reuse ;  /* 0x000000e51b1b7220 */ /* 0x080fec0000410000 */
[----:B------:R5:W1:Y:S10]  /*10b30*/  MUFU.TANH R205, R19 ;  /* 0x0000001300cd7308 */ /* 0x000a740000002400 */
[----:B------:R2:W1:Y:S01]  /*10b40*/  MUFU.TANH R24, R206 ;  /* 0x000000ce00187308 */ /* 0x0004620000002400 */
[C---:B---3--:R-:W-:Y:S09]  /*10b50*/  HMMA.16816.F32.BF16 R28, R200.reuse, R12, R28 ;  /* 0x0000000cc81c723c */ /* 0x048ff2000004181c */
[----:B------:R-:W3:Y:S01]  /*10b60*/  MUFU.TANH R189, R189 ;  /* 0x000000bd00bd7308 */ /* 0x000ee20000002400 */
[----:B-----5:R-:W5:Y:S01]  /*10b70*/  LDSM.16.M88.4 R16, [R133+0xa000] ;  /* 0x00a000008510783b */ /* 0x020f620000000200 */
[C---:B------:R-:W-:Y:S08]  /*10b80*/  HMMA.16816.F32.BF16 R32, R200.reuse, R14, R32 ;  /* 0x0000000ec820723c */ /* 0x040ff00000041820 */
[----:B------:R-:W1:Y:S01]  /*10b90*/  MUFU.TANH R190, R190 ;  /* 0x000000be00be7308 */ /* 0x000e620000002400 */
[----:B------:R-:W4:Y:S09]  /*10ba0*/  LDSM.16.M88.4 R12, [R133+0xa800] ;  /* 0x00a80000850c783b */ /* 0x000f320000000200 */
[----:B------:R-:W1:Y:S01]  /*10bb0*/  MUFU.TANH R192, R192 ;  /* 0x000000c000c07308 */ /* 0x000e620000002400 */
[-C--:B------:R-:W-:Y:S01]  /*10bc0*/  FMUL.FTZ R28, R28, R229.reuse ;  /* 0x000000e51c1c7220 */ /* 0x080fe20000410000 */
[-C--:B------:R-:W-:Y:S01]  /*10bd0*/  FMUL.FTZ R29, R29, R229.reuse ;  /* 0x000000e51d1d7220 */ /* 0x080fe20000410000 */
[-C--:B------:R-:W-:Y:S01]  /*10be0*/  FMUL.FTZ R30, R30, R229.reuse ;  /* 0x000000e51e1e7220 */ /* 0x080fe20000410000 */
[-C--:B------:R-:W-:Y:S06]  /*10bf0*/  FMUL.FTZ R31, R31, R229.reuse ;  /* 0x000000e51f1f7220 */ /* 0x080fec0000410000 */
[----:B------:R-:W1:Y:S01]  /*10c00*/  MUFU.TANH R191, R191 ;  /* 0x000000bf00bf7308 */ /* 0x000e620000002400 */
[-C--:B--2---:R-:W-:Y:S01]  /*10c10*/  FMUL.FTZ R206, R32, R229.reuse ;  /* 0x000000e520ce7220 */ /* 0x084fe20000410000 */
[-C--:B------:R-:W-:Y:S01]  /*10c20*/  FMUL.FTZ R33, R33, R229.reuse ;  /* 0x000000e521217220 */ /* 0x080fe20000410000 */
[-C--:B------:R-:W-:Y:S01]  /*10c30*/  FMUL.FTZ R34, R34, R229.reuse ;  /* 0x000000e522227220 */ /* 0x080fe20000410000 */
[-C--:B------:R-:W-:Y:S06]  /*10c40*/  FMUL.FTZ R35, R35, R229.reuse ;  /* 0x000000e523237220 */ /* 0x080fec0000410000 */
[----:B------:R2:W1:Y:S10]  /*10c50*/  MUFU.TANH R32, R206 ;  /* 0x000000ce00207308 */ /* 0x0004740000002400 */
[----:B------:R-:W1:Y:S01]  /*10c60*/  MUFU.TANH R193, R193 ;  /* 0x000000c100c17308 */ /* 0x000e620000002400 */
[C---:B-----5:R-:W-:Y:S09]  /*10c70*/  HMMA.16816.F32.BF16 R36, R200.reuse, R16, R36 ;  /* 0x00000010c824723c */ /* 0x060ff20000041824 */
[----:B------:R-:W1:Y:S01]  /*10c80*/  MUFU.TANH R194, R194 ;  /* 0x000000c200c27308 */ /* 0x000e620000002400 */
[C---:B------:R-:W-:Y:S01]  /*10c90*/  HMMA.16816.F32.BF16 R40, R200.reuse, R18, R40 ;  /* 0x00000012c828723c */ /* 0x040fe20000041828 */
[----:B------:R-:W5:Y:S08]  /*10ca0*/  LDSM.16.M88.4 R16, [R133+0xb000] ;  /* 0x00b000008510783b */ /* 0x000f700000000200 */
[----:B------:R-:W1:Y:S01]  /*10cb0*/  MUFU.TANH R195, R195 ;  /* 0x000000c300c37308 */ /* 0x000e620000002400 */
[C---:B----4-:R-:W-:Y:S03]  /*10cc0*/  HMMA.16816.F32.BF16 R44, R200.reuse, R12, R44 ;  /* 0x0000000cc82c723c */ /* 0x050fe6000004182c */
[-C--:B------:R-:W-:Y:S01]  /*10cd0*/  FMUL.FTZ R250, R36, R229.reuse ;  /* 0x000000e524fa7220 */ /* 0x080fe20000410000 */
[-C--:B------:R-:W-:Y:S01]  /*10ce0*/  FMUL.FTZ R36, R37, R229.reuse ;  /* 0x000000e525247220 */ /* 0x080fe20000410000 */
[-C--:B------:R-:W-:Y:S04]  /*10cf0*/  FMUL.FTZ R37, R39, R229.reuse ;  /* 0x000000e527257220 */ /* 0x080fe80000410000 */
[----:B------:R-:W4:Y:S01]  /*10d00*/  MUFU.TANH R196, R196 ;  /* 0x000000c400c47308 */ /* 0x000f220000002400 */
[-C--:B------:R-:W-:Y:S01]  /*10d10*/  FMUL.FTZ R38, R38, R229.reuse ;  /* 0x000000e526267220 */ /* 0x080fe20000410000 */
[C---:B------:R-:W-:Y:S01]  /*10d20*/  HMMA.16816.F32.BF16 R48, R200.reuse, R14, R48 ;  /* 0x0000000ec830723c */ /* 0x040fe20000041830 */
[----:B------:R-:W3:Y:S01]  /*10d30*/  LDSM.16.M88.4 R12, [R133+0xb800] ;  /* 0x00b80000850c783b */ /* 0x000ee20000000200 */
[----:B------:R-:W-:Y:S06]  /*10d40*/  DEPBAR.LE SB0, 0x0 ;  /* 0x000080000000791a */ /* 0x000fec0000000000 */
[----:B------:R-:W1:Y:S01]  /*10d50*/  MUFU.TANH R197, R197 ;  /* 0x000000c500c57308 */ /* 0x000e620000002400 */
[----:B------:R-:W-:Y:S01]  /*10d60*/  BAR.SYNC.DEFER_BLOCKING 0x0 ;  /* 0x0000000000007b1d */ /* 0x000fe20000010000 */
[-C--:B------:R-:W-:Y:S01]  /*10d70*/  FMUL.FTZ R39, R40, R229.reuse ;  /* 0x000000e528277220 */ /* 0x080fe20000410000 */
[-C--:B------:R-:W-:Y:S01]  /*10d80*/  FMUL.FTZ R40, R41, R229.reuse ;  /* 0x000000e529287220 */ /* 0x080fe20000410000 */
[-C--:B------:R-:W-:Y:S01]  /*10d90*/  FMUL.FTZ R41, R42, R229.reuse ;  /* 0x000000e52a297220 */ /* 0x080fe20000410000 */
[-C--:B------:R-:W-:Y:S01]  /*10da0*/  FMUL.FTZ R42, R43, R229.reuse ;  /* 0x000000e52b2a7220 */ /* 0x080fe20000410000 */
[-C--:B------:R-:W-:Y:S01]  /*10db0*/  FMUL.FTZ R43, R44, R229.reuse ;  /* 0x000000e52c2b7220 */ /* 0x080fe20000410000 */
[-C--:B------:R-:W-:Y:S03]  /*10dc0*/  FMUL.FTZ R44, R45, R229.reuse ;  /* 0x000000e52d2c7220 */ /* 0x080fe60000410000 */
[----:B------:R-:W1:Y:S01]  /*10dd0*/  MUFU.TANH R198, R198 ;  /* 0x000000c600c67308 */ /* 0x000e620000002400 */
[-C--:B------:R-:W-:Y:S01]  /*10de0*/  FMUL.FTZ R45, R46, R229.reuse ;  /* 0x000000e52e2d7220 */ /* 0x080fe20000410000 */
[-C--:B------:R-:W-:Y:S01]  /*10df0*/  FMUL.FTZ R46, R47, R229.reuse ;  /* 0x000000e52f2e7220 */ /* 0x080fe20000410000 */
[-C--:B------:R-:W-:Y:S07]  /*10e00*/  FMUL.FTZ R47, R50, R229.reuse ;  /* 0x000000e5322f7220 */ /* 0x080fee0000410000 */
[----:B------:R-:W1:Y:S01]  /*10e10*/  MUFU.TANH R20, R20 ;  /* 0x0000001400147308 */ /* 0x000e620000002400 */
[C---:B-----5:R-:W-:Y:S09]  /*10e20*/  HMMA.16816.F32.BF16 R52, R200.reuse, R16, R52 ;  /* 0x00000010c834723c */ /* 0x060ff20000041834 */
[----:B------:R-:W1:Y:S01]  /*10e30*/  MUFU.TANH R21, R21 ;  /* 0x0000001500157308 */ /* 0x000e620000002400 */
[-C--:B------:R-:W-:Y:S01]  /*10e40*/  FMUL.FTZ R16, R48, R229.reuse ;  /* 0x000000e530107220 */ /* 0x080fe20000410000 */
[-C--:B------:R-:W-:Y:S01]  /*10e50*/  FMUL.FTZ R17, R49, R229.reuse ;  /* 0x000000e531117220 */ /* 0x080fe20000410000 */
[C---:B------:R-:W-:Y:S03]  /*10e60*/  HMMA.16816.F32.BF16 R56, R200.reuse, R18, R56 ;  /* 0x00000012c838723c */ /* 0x040fe60000041838 */
[-C--:B------:R-:W-:Y:S04]  /*10e70*/  FMUL.FTZ R48, R51, R229.reuse ;  /* 0x000000e533307220 */ /* 0x080fe80000410000 */
[----:B------:R-:W1:Y:S01]  /*10e80*/  MUFU.TANH R22, R22 ;  /* 0x0000001600167308 */ /* 0x000e620000002400 */
[C---:B---3--:R-:W-:Y:S03]  /*10e90*/  HMMA.16816.F32.BF16 R60, R200.reuse, R12, R60 ;  /* 0x0000000cc83c723c */ /* 0x048fe6000004183c */
[-C--:B------:R-:W-:Y:S01]  /*10ea0*/  FMUL.FTZ R19, R54, R229.reuse ;  /* 0x000000e536137220 */ /* 0x080fe20000410000 */
[-C--:B------:R-:W-:Y:S05]  /*10eb0*/  FMUL.FTZ R50, R55, R229.reuse ;  /* 0x000000e537327220 */ /* 0x080fea0000410000 */
[----:B------:R-:W3:Y:S01]  /*10ec0*/  MUFU.TANH R23, R23 ;  /* 0x0000001700177308 */ /* 0x000ee20000002400 */
[-C--:B------:R-:W-:Y:S01]  /*10ed0*/  FMUL.FTZ R49, R53, R229.reuse ;  /* 0x000000e535317220 */ /* 0x080fe20000410000 */
[-C--:B------:R-:W-:Y:S01]  /*10ee0*/  FMUL.FTZ R52, R52, R229.reuse ;  /* 0x000000e534347220 */ /* 0x080fe20000410000 */
[----:B------:R-:W-:Y:S03]  /*10ef0*/  HMMA.16816.F32.BF16 R64, R200, R14, R64 ;  /* 0x0000000ec840723c */ /* 0x000fe60000041840 */
[-C--:B--2---:R-:W-:Y:S01]  /*10f00*/  FMUL.FTZ R206, R57, R229.reuse ;  /* 0x000000e539ce7220 */ /* 0x084fe20000410000 */
[-C--:B------:R-:W-:Y:S03]  /*10f10*/  FMUL.FTZ R57, R59, R229.reuse ;  /* 0x000000e53b397220 */ /* 0x080fe60000410000 */
[----:B------:R-:W2:Y:S01]  /*10f20*/  MUFU.TANH R25, R25 ;  /* 0x0000001900197308 */ /* 0x000ea20000002400 */
        /* <DEDUP_REMOVED lines=9> */
[----:B------:R-:W1:Y:S01]  /*10fc0*/  MUFU.TANH R27, R27 ;  /* 0x0000001b001b7308 */ /* 0x000e620000002400 */
[-C--:B------:R-:W-:Y:S01]  /*10fd0*/  FMUL.FTZ R66, R66, R229.reuse ;  /* 0x000000e542427220 */ /* 0x080fe20000410000 */
[----:B------:R-:W-:Y:S08]  /*10fe0*/  FMUL.FTZ R67, R67, R229 ;  /* 0x000000e543437220 */ /* 0x000ff00000410000 */
[----:B------:R-:W1:Y:S10]  /*10ff0*/  MUFU.TANH R28, R28 ;  /* 0x0000001c001c7308 */ /* 0x000e740000002400 */
        /* <DEDUP_REMOVED lines=22> */
[----:B------:R1:W1:Y:S10]  /*11160*/  MUFU.TANH R18, R52 ;  /* 0x0000003400127308 */ /* 0x0002740000002400 */
        /* <DEDUP_REMOVED lines=34> */
[----:B-1----:R-:W3:Y:S01]  /*11390*/  LD.E.64 R52, desc[UR4][R2.64+0x20] ;  /* 0x0000200402347980 */ /* 0x002ee2000c101b00 */
        /* <DEDUP_REMOVED lines=58> */
.L_x_2331:
[----:B------:R-:W-:Y:S05]  /*11740*/  BSYNC.RECONVERGENT B0 ;  /* 0x0000000000007941 */ /* 0x000fea0003800200 */
.L_x_2330:
        /* <DEDUP_REMOVED lines=98> */
.L_x_2329:
[----:B------:R-:W-:Y:S05]  /*11d70*/  BSYNC.RECONVERGENT B1 ;  /* 0x0000000000017941 */ /* 0x000fea0003800200 */
.L_x_2328:
[C---:B------:R-:W-:Y:S01]  /*11d80*/  VIADD R4, R238.reuse, 0xffffffc0 ;  /* 0xffffffc0ee047836 */ /* 0x040fe20000000000 */
[----:B------:R-:W2:Y:S01]  /*11d90*/  LD.E R135, desc[UR4][R2.64+0xdc] ;  /* 0x0000dc0402877980 */ /* 0x000ea2000c101900 */
[C---:B-1----:R-:W-:Y:S01]  /*11da0*/  VIADD R67, R238.reuse, 0xffffffc8 ;  /* 0xffffffc8ee437836 */ /* 0x042fe20000000000 */
[CC--:B------:R-:W-:Y:S01]  /*11db0*/  ISETP.GE.AND P0, PT, R238.reuse, R225.reuse, PT ;  /* 0x000000e1ee00720c */ /* 0x0c0fe20003f06270 */
[----:B------:R-:W-:Y:S01]  /*11dc0*/  VIADD R65, R238, 0xffffffd0 ;  /* 0xffffffd0ee417836 */ /* 0x000fe20000000000 */
[-C--:B------:R-:W-:Y:S01]  /*11dd0*/  ISETP.GE.AND P1, PT, R4, R225.reuse, PT ;  /* 0x000000e10400720c */ /* 0x080fe20003f26270 */
[----:B------:R-:W-:Y:S01]  /*11de0*/  VIADD R133, R238, 0xffffffc1 ;  /* 0xffffffc1ee857836 */ /* 0x000fe20000000000 */
[----:B------:R-:W-:Y:S01]  /*11df0*/  FSEL R178, R250, -INF , P0 ;  /* 0xff800000fab27808 */ /* 0x000fe20000000000 */
[C---:B------:R-:W-:Y:S01]  /*11e00*/  VIADD R66, R238.reuse, 0xffffffc9 ;  /* 0xffffffc9ee427836 */ /* 0x040fe20000000000 */
[----:B------:R-:W-:Y:S01]  /*11e10*/  FSEL R141, R185, -INF , P1 ;  /* 0xff800000b98d7808 */ /* 0x000fe20000800000 */
[C---:B---3--:R-:W-:Y:S01]  /*11e20*/  VIADD R11, R238.reuse, 0xffffffd1 ;  /* 0xffffffd1ee0b7836 */ /* 0x048fe20000000000 */
[----:B------:R-:W-:Y:S01]  /*11e30*/  ISETP.GE.AND P1, PT, R67, R225, PT ;  /* 0x000000e14300720c */ /* 0x000fe20003f26270 */
[C---:B------:R-:W-:Y:S01]  /*11e40*/  VIADD R61, R238.reuse, 0xffffffe1 ;  /* 0xffffffe1ee3d7836 */ /* 0x040fe20000000000 */
[C---:B------:R-:W-:Y:S01]  /*11e50*/  ISETP.GE.AND P0, PT, R238.reuse, R223, PT ;  /* 0x000000dfee00720c */ /* 0x040fe20003f06270 */
[----:B------:R-:W-:Y:S01]  /*11e60*/  VIADD R64, R238, 0xffffffd8 ;  /* 0xffffffd8ee407836 */ /* 0x000fe20000000000 */
[----:B------:R-:W-:Y:S01]  /*11e70*/  FSEL R139, R190, -INF , P1 ;  /* 0xff800000be8b7808 */ /* 0x000fe20000800000 */
[C---:B------:R-:W-:Y:S01]  /*11e80*/  VIADD R63, R238.reuse, 0xffffffd9 ;  /* 0xffffffd9ee3f7836 */ /* 0x040fe20000000000 */
[-C--:B------:R-:W-:Y:S01]  /*11e90*/  ISETP.GE.AND P1, PT, R65, R225.reuse, PT ;  /* 0x000000e14100720c */ /* 0x080fe20003f26270 */
[----:B------:R-:W-:Y:S01]  /*11ea0*/  VIADD R60, R238, 0xffffffe8 ;  /* 0xffffffe8ee3c7836 */ /* 0x000fe20000000000 */
[----:B------:R-:W-:Y:S01]  /*11eb0*/  FSEL R136, R38, -INF , P0 ;  /* 0xff80000026887808 */ /* 0x000fe20000000000 */
[----:B------:R-:W-:Y:S01]  /*11ec0*/  VIADD R62, R238, 0xffffffe0 ;  /* 0xffffffe0ee3e7836 */ /* 0x000fe20000000000 */
[----:B------:R-:W-:Y:S01]  /*11ed0*/  FSEL R194, R194, -INF , P1 ;  /* 0xff800000c2c27808 */ /* 0x000fe20000800000 */
[C---:B------:R-:W-:Y:S01]  /*11ee0*/  VIADD R58, R238.reuse, 0xffffffe9 ;  /* 0xffffffe9ee3a7836 */ /* 0x040fe20000000000 */
[C---:B------:R-:W-:Y:S01]  /*11ef0*/  ISETP.GE.AND P0, PT, R133.reuse, R225, PT ;  /* 0x000000e18500720c */ /* 0x040fe20003f06270 */
[C---:B------:R-:W-:Y:S01]  /*11f00*/  VIADD R51, R238.reuse, 0xfffffff9 ;  /* 0xfffffff9ee337836 */ /* 0x040fe20000000000 */
[----:B------:R-:W-:Y:S01]  /*11f10*/  ISETP.GE.AND P1, PT, R133, R223, PT ;  /* 0x000000df8500720c */ /* 0x000fe20003f26270 */
[----:B------:R-:W-:Y:S01]  /*11f20*/  VIADD R56, R238, 0xfffffff0 ;  /* 0xfffffff0ee387836 */ /* 0x000fe20000000000 */
[----:B------:R-:W-:Y:S01]  /*11f30*/  FSEL R140, R188, -INF , P0 ;  /* 0xff800000bc8c7808 */ /* 0x000fe20000000000 */
[C---:B------:R-:W-:Y:S01]  /*11f40*/  VIADD R53, R238.reuse, 0xfffffff1 ;  /* 0xfffffff1ee357836 */ /* 0x040fe20000000000 */
[----:B------:R-:W-:Y:S01]  /*11f50*/  FSEL R38, R189, -INF , P1 ;  /* 0xff800000bd267808 */ /* 0x000fe20000800000 */
[----:B------:R-:W-:Y:S01]  /*11f60*/  VIADD R15, R238, 0x1 ;  /* 0x00000001ee0f7836 */ /* 0x000fe20000000000 */
[----:B------:R-:W-:Y:S01]  /*11f70*/  ISETP.GE.AND P0, PT, R66, R225, PT ;  /* 0x000000e14200720c */ /* 0x000fe20003f06270 */
[C---:B------:R-:W-:Y:S01]  /*11f80*/  VIADD R52, R238.reuse, 0xfffffff8 ;  /* 0xfffffff8ee347836 */ /* 0x040fe20000000000 */
[----:B------:R-:W-:Y:S01]  /*11f90*/  ISETP.GE.AND P1, PT, R67, R223, PT ;  /* 0x000000df4300720c */ /* 0x000fe20003f26270 */
[----:B------:R-:W-:Y:S01]  /*11fa0*/  VIADD R14, R238, 0x8 ;  /* 0x00000008ee0e7836 */ /* 0x000fe20000000000 */
[----:B------:R-:W-:Y:S01]  /*11fb0*/  FSEL R138, R192, -INF , P0 ;  /* 0xff800000c08a7808 */ /* 0x000fe20000000000 */
[C---:B------:R-:W-:Y:S01]  /*11fc0*/  VIADD R10, R238.reuse, 0x11 ;  /* 0x00000011ee0a7836 */ /* 0x040fe20000000000 */
[----:B------:R-:W-:Y:S01]  /*11fd0*/  FSEL R191, R191, -INF , P1 ;  /* 0xff800000bfbf7808 */ /* 0x000fe20000800000 */
[C---:B------:R-:W-:Y:S01]  /*11fe0*/  VIADD R6, R238.reuse, 0x21 ;  /* 0x00000021ee067836 */ /* 0x040fe20000000000 */
[-C--:B------:R-:W-:Y:S01]  /*11ff0*/  ISETP.GE.AND P0, PT, R11, R225.reuse, PT ;  /* 0x000000e10b00720c */ /* 0x080fe20003f06270 */
[C---:B------:R-:W-:Y:S01]  /*12000*/  VIADD R8, R238.reuse, 0x19 ;  /* 0x00000019ee087836 */ /* 0x040fe20000000000 */
[----:B------:R-:W-:Y:S01]  /*12010*/  ISETP.GE.AND P1, PT, R61, R225, PT ;  /* 0x000000e13d00720c */ /* 0x000fe20003f26270 */
[----:B------:R-:W-:Y:S01]  /*12020*/  VIADD R5, R238, 0x28 ;  /* 0x00000028ee057836 */ /* 0x000fe20000000000 */
[----:B------:R-:W-:Y:S01]  /*12030*/  ISETP.GE.AND P4, PT, R4, R223, PT ;  /* 0x000000df0400720c */ /* 0x000fe20003f86270 */
[C---:B------:R-:W-:Y:S01]  /*12040*/  VIADD R13, R238.reuse, 0x9 ;  /* 0x00000009ee0d7836 */ /* 0x040fe20000000000 */
[----:B------:R-:W-:Y:S01]  /*12050*/  FSEL R195, R195, -INF , P0 ;  /* 0xff800000c3c37808 */ /* 0x000fe20000000000 */
[C---:B------:R-:W-:Y:S01]  /*12060*/  VIADD R9, R238.reuse, 0x18 ;  /* 0x00000018ee097836 */ /* 0x040fe20000000000 */
[----:B------:R-:W-:Y:S01]  /*12070*/  FSEL R187, R187, -INF , P4 ;  /* 0xff800000bbbb7808 */ /* 0x000fe20002000000 */
[C---:B------:R-:W-:Y:S01]  /*12080*/  VIADD R7, R238.reuse, 0x20 ;  /* 0x00000020ee077836 */ /* 0x040fe20000000000 */
[----:B------:R-:W-:Y:S01]  /*12090*/  FSEL R186, R21, -INF , P1 ;  /* 0xff80000015ba7808 */ /* 0x000fe20000800000 */
[----:B------:R-:W-:Y:S01]  /*120a0*/  VIADD R12, R238, 0x10 ;  /* 0x00000010ee0c7836 */ /* 0x000fe20000000000 */
[-C--:B------:R-:W-:Y:S01]  /*120b0*/  ISETP.GE.AND P0, PT, R64, R225.reuse, PT ;  /* 0x000000e14000720c */ /* 0x080fe20003f06270 */
[----:B------:R-:W-:Y:S01]  /*120c0*/  VIADD R236, R236, 0xffffff80 ;  /* 0xffffff80ecec7836 */ /* 0x000fe20000000000 */
[-C--:B------:R-:W-:Y:S02]  /*120d0*/  ISETP.GE.AND P4, PT, R63, R225.reuse, PT ;  /* 0x000000e13f00720c */ /* 0x080fe40003f86270 */
[----:B------:R-:W-:Y:S02]  /*120e0*/  ISETP.GE.AND P1, PT, R60, R225, PT ;  /* 0x000000e13c00720c */ /* 0x000fe40003f26270 */
[----:B------:R-:W-:Y:S02]  /*120f0*/  FSEL R192, R198, -INF , P0 ;  /* 0xff800000c6c07808 */ /* 0x000fe40000000000 */
[----:B------:R-:W-:Y:S02]  /*12100*/  FSEL R190, R199, -INF , P4 ;  /* 0xff800000c7be7808 */ /* 0x000fe40002000000 */
[----:B------:R-:W-:Y:S02]  /*12110*/  FSEL R134, R24, -INF , P1 ;  /* 0xff80000018867808 */ /* 0x000fe40000800000 */
[----:B------:R-:W-:Y:S02]  /*12120*/  ISETP.GE.AND P0, PT, R66, R223, PT ;  /* 0x000000df4200720c */ /* 0x000fe40003f06270 */
[----:B------:R-:W-:Y:S02]  /*12130*/  ISETP.GE.AND P4, PT, R62, R225, PT ;  /* 0x000000e13e00720c */ /* 0x000fe40003f86270 */
[-C--:B------:R-:W-:Y:S02]  /*12140*/  ISETP.GE.AND P1, PT, R63, R223.reuse, PT ;  /* 0x000000df3f00720c */ /* 0x080fe40003f26270 */
[----:B------:R-:W-:Y:S02]  /*12150*/  FSEL R193, R193, -INF , P0 ;  /* 0xff800000c1c17808 */ /* 0x000fe40000000000 */
[----:B------:R-:W-:Y:S01]  /*12160*/  FSEL R188, R20, -INF , P4 ;  /* 0xff80000014bc7808 */ /* 0x000fe20002000000 */
[----:B------:R-:W-:Y:S01]  /*12170*/  VIADD R20, R238, 0x30 ;  /* 0x00000030ee147836 */ /* 0x000fe20000000000 */
[----:B------:R-:W-:Y:S02]  /*12180*/  FSEL R205, R205, -INF , P1 ;  /* 0xff800000cdcd7808 */ /* 0x000fe40000800000 */
[-C--:B------:R-:W-:Y:S02]  /*12190*/  ISETP.GE.AND P0, PT, R65, R223.reuse, PT ;  /* 0x000000df4100720c */ /* 0x080fe40003f06270 */
[-C--:B------:R-:W-:Y:S02]  /*121a0*/  ISETP.GE.AND P1, PT, R62, R223.reuse, PT ;  /* 0x000000df3e00720c */ /* 0x080fe40003f26270 */
[----:B------:R-:W-:Y:S02]  /*121b0*/  ISETP.GE.AND P4, PT, R11, R223, PT ;  /* 0x000000df0b00720c */ /* 0x000fe40003f86270 */
[----:B------:R-:W-:Y:S02]  /*121c0*/  FSEL R196, R196, -INF , P0 ;  /* 0xff800000c4c47808 */ /* 0x000fe40000000000 */
        /* <DEDUP_REMOVED lines=8> */
[----:B------:R-:W-:Y:S02]  /*12250*/  FSEL R204, R204, -INF , P4 ;  /* 0xff800000cccc7808 */ /* 0x000fe40002000000 */
[----:B------:R-:W-:Y:S02]  /*12260*/  FSEL R33, R33, -INF , P1 ;  /* 0xff80000021217808 */ /* 0x000fe40000800000 */
[-C--:B------:R-:W-:Y:S02]  /*12270*/  ISETP.GE.AND P4, PT, R53, R225.reuse, PT ;  /* 0x000000e13500720c */ /* 0x080fe40003f86270 */
[-C--:B------:R-:W-:Y:S02]  /*12280*/  ISETP.GE.AND P1, PT, R15, R225.reuse, PT ;  /* 0x000000e10f00720c */ /* 0x080fe40003f26270 */
[----:B------:R-:W-:Y:S02]  /*12290*/  FSEL R180, R28, -INF , P0 ;  /* 0xff8000001cb47808 */ /* 0x000fe40000000000 */
[----:B------:R-:W-:Y:S02]  /*122a0*/  FSEL R28, R29, -INF , P4 ;  /* 0xff8000001d1c7808 */ /* 0x000fe40002000000 */
[----:B------:R-:W-:Y:S02]  /*122b0*/  FSEL R36, R36, -INF , P1 ;  /* 0xff80000024247808 */ /* 0x000fe40000800000 */
[-C--:B------:R-:W-:Y:S02]  /*122c0*/  ISETP.GE.AND P4, PT, R52, R225.reuse, PT ;  /* 0x000000e13400720c */ /* 0x080fe40003f86270 */
[----:B------:R-:W-:Y:S02]  /*122d0*/  ISETP.GE.AND P1, PT, R14, R225, PT ;  /* 0x000000e10e00720c */ /* 0x000fe40003f26270 */
[----:B------:R-:W-:Y:S02]  /*122e0*/  FSEL R32, R32, -INF , P4 ;  /* 0xff80000020207808 */ /* 0x000fe40002000000 */
[----:B------:R-:W-:Y:S02]  /*122f0*/  FSEL R39, R39, -INF , P1 ;  /* 0xff80000027277808 */ /* 0x000fe40000800000 */
[-C--:B------:R-:W-:Y:S02]  /*12300*/  ISETP.GE.AND P4, PT, R58, R223.reuse, PT ;  /* 0x000000df3a00720c */ /* 0x080fe40003f86270 */
[-C--:B------:R-:W-:Y:S02]  /*12310*/  ISETP.GE.AND P1, PT, R51, R223.reuse, PT ;  /* 0x000000df3300720c */ /* 0x080fe40003f26270 */
[----:B------:R-:W-:Y:S02]  /*12320*/  FSEL R162, R27, -INF , P4 ;  /* 0xff8000001ba27808 */ /* 0x000fe40002000000 */
[----:B------:R-:W-:Y:S02]  /*12330*/  FSEL R35, R35, -INF , P1 ;  /* 0xff80000023237808 */ /* 0x000fe40000800000 */
[-C--:B------:R-:W-:Y:S02]  /*12340*/  ISETP.GE.AND P4, PT, R53, R223.reuse, PT ;  /* 0x000000df3500720c */ /* 0x080fe40003f86270 */
[-C--:B------:R-:W-:Y:S02]  /*12350*/  ISETP.GE.AND P1, PT, R15, R223.reuse, PT ;  /* 0x000000df0f00720c */ /* 0x080fe40003f26270 */
[-C--:B------:R-:W-:Y:S02]  /*12360*/  ISETP.GE.AND P0, PT, R61, R223.reuse, PT ;  /* 0x000000df3d00720c */ /* 0x080fe40003f06270 */
[----:B------:R-:W-:Y:S02]  /*12370*/  FSEL R31, R31, -INF , P4 ;  /* 0xff8000001f1f7808 */ /* 0x000fe40002000000 */
[----:B------:R-:W-:Y:S02]  /*12380*/  FSEL R37, R37, -INF , P1 ;  /* 0xff80000025257808 */ /* 0x000fe40000800000 */
[-C--:B------:R-:W-:Y:S02]  /*12390*/  ISETP.GE.AND P4, PT, R52, R223.reuse, PT ;  /* 0x000000df3400720c */ /* 0x080fe40003f86270 */
[-C--:B------:R-:W-:Y:S02]  /*123a0*/  ISETP.GE.AND P1, PT, R14, R223.reuse, PT ;  /* 0x000000df0e00720c */ /* 0x080fe40003f26270 */
[----:B------:R-:W-:Y:S02]  /*123b0*/  FSEL R189, R23, -INF , P0 ;  /* 0xff80000017bd7808 */ /* 0x000fe40000000000 */
[----:B------:R-:W-:Y:S02]  /*123c0*/  ISETP.GE.AND P0, PT, R60, R223, PT ;  /* 0x000000df3c00720c */ /* 0x000fe40003f06270 */
[----:B------:R-:W-:Y:S02]  /*123d0*/  FSEL R34, R34, -INF , P4 ;  /* 0xff80000022227808 */ /* 0x000fe40002000000 */
[----:B------:R-:W-:Y:S02]  /*123e0*/  FSEL R41, R41, -INF , P1 ;  /* 0xff80000029297808 */ /* 0x000fe40000800000 */
[-C--:B------:R-:W-:Y:S02]  /*123f0*/  ISETP.GE.AND P4, PT, R10, R225.reuse, PT ;  /* 0x000000e10a00720c */ /* 0x080fe40003f86270 */
[----:B------:R-:W-:Y:S02]  /*12400*/  ISETP.GE.AND P1, PT, R6, R225, PT ;  /* 0x000000e10600720c */ /* 0x000fe40003f26270 */
[----:B------:R-:W-:Y:S02]  /*12410*/  FSEL R26, R26, -INF , P0 ;  /* 0xff8000001a1a7808 */ /* 0x000fe40000000000 */
[----:B------:R-:W-:Y:S02]  /*12420*/  FSEL R44, R44, -INF , P4 ;  /* 0xff8000002c2c7808 */ /* 0x000fe40002000000 */
[----:B------:R-:W-:Y:S02]  /*12430*/  ISETP.GE.AND P0, PT, R56, R223, PT ;  /* 0x000000df3800720c */ /* 0x000fe40003f06270 */
[----:B------:R-:W-:Y:S02]  /*12440*/  FSEL R49, R49, -INF , P1 ;  /* 0xff80000031317808 */ /* 0x000fe40000800000 */
[-C--:B------:R-:W-:Y:S02]  /*12450*/  ISETP.GE.AND P4, PT, R8, R225.reuse, PT ;  /* 0x000000e10800720c */ /* 0x080fe40003f86270 */
[-C--:B------:R-:W-:Y:S02]  /*12460*/  ISETP.GE.AND P1, PT, R5, R225.reuse, PT ;  /* 0x000000e10500720c */ /* 0x080fe40003f26270 */
[----:B------:R-:W-:Y:S02]  /*12470*/  FSEL R30, R30, -INF , P0 ;  /* 0xff8000001e1e7808 */ /* 0x000fe40000000000 */
[----:B------:R-:W-:Y:S02]  /*12480*/  ISETP.GE.AND P0, PT, R13, R225, PT ;  /* 0x000000e10d00720c */ /* 0x000fe40003f06270 */
[----:B------:R-:W-:Y:S02]  /*12490*/  FSEL R55, R55, -INF , P1 ;  /* 0xff80000037377808 */ /* 0x000fe40000800000 */
[----:B------:R-:W-:Y:S02]  /*124a0*/  FSEL R185, R17, -INF , P4 ;  /* 0xff80000011b97808 */ /* 0x000fe40002000000 */
[----:B------:R-:W-:Y:S02]  /*124b0*/  ISETP.GE.AND P1, PT, R9, R223, PT ;  /* 0x000000df0900720c */ /* 0x000fe40003f26270 */
[-C--:B------:R-:W-:Y:S02]  /*124c0*/  ISETP.GE.AND P4, PT, R7, R225.reuse, PT ;  /* 0x000000e10700720c */ /* 0x080fe40003f86270 */
[----:B------:R-:W-:Y:S02]  /*124d0*/  FSEL R40, R40, -INF , P0 ;  /* 0xff80000028287808 */ /* 0x000fe40000000000 */
[-C--:B------:R-:W-:Y:S02]  /*124e0*/  ISETP.GE.AND P0, PT, R12, R225.reuse, PT ;  /* 0x000000e10c00720c */ /* 0x080fe40003f06270 */
[----:B------:R-:W-:Y:S02]  /*124f0*/  FSEL R47, R47, -INF , P1 ;  /* 0xff8000002f2f7808 */ /* 0x000fe40000800000 */
[----:B------:R-:W-:Y:S01]  /*12500*/  FSEL R175, R18, -INF , P4 ;  /* 0xff80000012af7808 */ /* 0x000fe20002000000 */
[----:B------:R-:W-:Y:S01]  /*12510*/  VIADD R18, R238, 0x31 ;  /* 0x00000031ee127836 */ /* 0x000fe20000000000 */
[----:B------:R-:W-:Y:S02]  /*12520*/  ISETP.GE.AND P1, PT, R20, R225, PT ;  /* 0x000000e11400720c */ /* 0x000fe40003f26270 */
[C---:B------:R-:W-:Y:S02]  /*12530*/  ISETP.GE.AND P6, PT, R4.reuse, R224, PT ;  /* 0x000000e00400720c */ /* 0x040fe40003fc6270 */
[-C--:B------:R-:W-:Y:S01]  /*12540*/  ISETP.GE.AND P5, PT, R4, R222.reuse, PT ;  /* 0x000000de0400720c */ /* 0x080fe20003fa6270 */
[----:B------:R-:W-:Y:S01]  /*12550*/  VIADD R4, R238, 0x29 ;  /* 0x00000029ee047836 */ /* 0x000fe20000000000 */
        /* <DEDUP_REMOVED lines=13> */
[----:B------:R-:W-:Y:S02]  /*12630*/  FSEL R42, R42, -INF , P0 ;  /* 0xff8000002a2a7808 */ /* 0x000fe40000000000 */
[-C--:B------:R-:W-:Y:S02]  /*12640*/  ISETP.GE.AND P4, PT, R8, R223.reuse, PT ;  /* 0x000000df0800720c */ /* 0x080fe40003f86270 */
[----:B------:R-:W-:Y:S02]  /*12650*/  ISETP.GE.AND P0, PT, R12, R223, PT ;  /* 0x000000df0c00720c */ /* 0x000fe40003f06270 */
[----:B------:R-:W-:Y:S02]  /*12660*/  FSEL R50, R50, -INF , P1 ;  /* 0xff80000032327808 */ /* 0x000fe40000800000 */
[----:B------:R-:W-:Y:S02]  /*12670*/  ISETP.GE.AND P1, PT, R16, R225, PT ;  /* 0x000000e11000720c */ /* 0x000fe40003f26270 */
[----:B------:R-:W-:Y:S02]  /*12680*/  FSEL R48, R48, -INF , P4 ;  /* 0xff80000030307808 */ /* 0x000fe40002000000 */
[----:B------:R-:W-:Y:S02]  /*12690*/  FSEL R45, R45, -INF , P0 ;  /* 0xff8000002d2d7808 */ /* 0x000fe40000000000 */
[----:B------:R-:W-:Y:S02]  /*126a0*/  ISETP.GE.AND P4, PT, R238, R222, PT ;  /* 0x000000deee00720c */ /* 0x000fe40003f86270 */
[----:B------:R-:W-:Y:S02]  /*126b0*/  FSEL R155, R246, -INF , P1 ;  /* 0xff800000f69b7808 */ /* 0x000fe40000800000 */
[CC--:B------:R-:W-:Y:S01]  /*126c0*/  ISETP.GE.AND P0, PT, R238.reuse, R224.reuse, PT ;  /* 0x000000e0ee00720c */ /* 0x0c0fe20003f06270 */
[----:B------:R-:W-:Y:S01]  /*126d0*/  VIADD R238, R238, 0xffffff80 ;  /* 0xffffff80eeee7836 */ /* 0x000fe20000000000 */
[-C--:B------:R-:W-:Y:S02]  /*126e0*/  ISETP.GE.AND P1, PT, R20, R223.reuse, PT ;  /* 0x000000df1400720c */ /* 0x080fe40003f26270 */
[----:B------:R-:W-:Y:S02]  /*126f0*/  FSEL R207, R136, -INF , !P4 ;  /* 0xff80000088cf7808 */ /* 0x000fe40006000000 */
[----:B------:R-:W-:Y:S02]  /*12700*/  FSEL R178, R178, -INF , !P0 ;  /* 0xff800000b2b27808 */ /* 0x000fe40004000000 */
[-C--:B------:R-:W-:Y:S02]  /*12710*/  ISETP.GE.AND P4, PT, R5, R223.reuse, PT ;  /* 0x000000df0500720c */ /* 0x080fe40003f86270 */
[-C--:B------:R-:W-:Y:S02]  /*12720*/  ISETP.GE.AND P0, PT, R7, R223.reuse, PT ;  /* 0x000000df0700720c */ /* 0x080fe40003f06270 */
[----:B------:R-:W-:Y:S02]  /*12730*/  FSEL R154, R200, -INF , P1 ;  /* 0xff800000c89a7808 */ /* 0x000fe40000800000 */
[-C--:B------:R-:W-:Y:S02]  /*12740*/  ISETP.GE.AND P1, PT, R16, R223.reuse, PT ;  /* 0x000000df1000720c */ /* 0x080fe40003f26270 */
[----:B------:R-:W-:Y:S02]  /*12750*/  FSEL R54, R54, -INF , P4 ;  /* 0xff80000036367808 */ /* 0x000fe40002000000 */
[----:B------:R-:W-:Y:S02]  /*12760*/  FSEL R167, R19, -INF , P0 ;  /* 0xff80000013a77808 */ /* 0x000fe40000000000 */
[----:B------:R-:W-:Y:S02]  /*12770*/  ISETP.GE.AND P4, PT, R18, R223, PT ;  /* 0x000000df1200720c */ /* 0x000fe40003f86270 */
[----:B------:R-:W-:Y:S02]  /*12780*/  ISETP.GE.AND P0, PT, R22, R225, PT ;  /* 0x000000e11600720c */ /* 0x000fe40003f06270 */
[----:B------:R-:W-:Y:S02]  /*12790*/  FSEL R137, R202, -INF , P1 ;  /* 0xff800000ca897808 */ /* 0x000fe40000800000 */
[----:B------:R-:W-:Y:S02]  /*127a0*/  FSEL R29, R141, -INF , !P6 ;  /* 0xff8000008d1d7808 */ /* 0x000fe40007000000 */
[-C--:B------:R-:W-:Y:S02]  /*127b0*/  ISETP.GE.AND P1, PT, R67, R224.reuse, PT ;  /* 0x000000e04300720c */ /* 0x080fe40003f26270 */
[-C--:B------:R-:W-:Y:S02]  /*127c0*/  ISETP.GE.AND P6, PT, R66, R224.reuse, PT ;  /* 0x000000e04200720c */ /* 0x080fe40003fc6270 */
[----:B------:R-:W-:Y:S02]  /*127d0*/  FSEL R152, R201, -INF , P4 ;  /* 0xff800000c9987808 */ /* 0x000fe40002000000 */
[----:B------:R-:W-:Y:S02]  /*127e0*/  FSEL R156, R248, -INF , P0 ;  /* 0xff800000f89c7808 */ /* 0x000fe40000000000 */
[-C--:B------:R-:W-:Y:S02]  /*127f0*/  ISETP.GE.AND P4, PT, R133, R224.reuse, PT ;  /* 0x000000e08500720c */ /* 0x080fe40003f86270 */
[-C--:B------:R-:W-:Y:S02]  /*12800*/  ISETP.GE.AND P0, PT, R4, R223.reuse, PT ;  /* 0x000000df0400720c */ /* 0x080fe40003f06270 */
[----:B------:R-:W-:Y:S02]  /*12810*/  FSEL R25, R139, -INF , !P1 ;  /* 0xff8000008b197808 */ /* 0x000fe40004800000 */
[----:B------:R-:W-:Y:S02]  /*12820*/  FSEL R23, R138, -INF , !P6 ;  /* 0xff8000008a177808 */ /* 0x000fe40007000000 */
[----:B------:R-:W-:Y:S02]  /*12830*/  ISETP.GE.AND P1, PT, R11, R224, PT ;  /* 0x000000e00b00720c */ /* 0x000fe40003f26270 */
[----:B------:R-:W-:Y:S02]  /*12840*/  ISETP.GE.AND P6, PT, R67, R222, PT ;  /* 0x000000de4300720c */ /* 0x000fe40003fc6270 */
[----:B------:R-:W-:Y:S02]  /*12850*/  FSEL R27, R140, -INF , !P4 ;  /* 0xff8000008c1b7808 */ /* 0x000fe40006000000 */
[----:B------:R-:W-:Y:S02]  /*12860*/  FSEL R161, R57, -INF , P0 ;  /* 0xff80000039a17808 */ /* 0x000fe40000000000 */
[-C--:B------:R-:W-:Y:S02]  /*12870*/  ISETP.GE.AND P4, PT, R65, R224.reuse, PT ;  /* 0x000000e04100720c */ /* 0x080fe40003f86270 */
[----:B------:R-:W-:Y:S02]  /*12880*/  FSEL R57, R195, -INF , !P1 ;  /* 0xff800000c3397808 */ /* 0x000fe40004800000 */
[----:B------:R-:W-:Y:S02]  /*12890*/  FSEL R17, R191, -INF , !P6 ;  /* 0xff800000bf117808 */ /* 0x000fe40007000000 */
[-C--:B------:R-:W-:Y:S02]  /*128a0*/  ISETP.GE.AND P1, PT, R64, R224.reuse, PT ;  /* 0x000000e04000720c */ /* 0x080fe40003f26270 */
[----:B------:R-:W-:Y:S02]  /*128b0*/  ISETP.GE.AND P6, PT, R61, R224, PT ;  /* 0x000000e03d00720c */ /* 0x000fe40003fc6270 */
[----:B------:R-:W-:Y:S02]  /*128c0*/  FSEL R59, R194, -INF , !P4 ;  /* 0xff800000c23b7808 */ /* 0x000fe40006000000 */
[-C--:B------:R-:W-:Y:S02]  /*128d0*/  ISETP.GE.AND P4, PT, R66, R222.reuse, PT ;  /* 0x000000de4200720c */ /* 0x080fe40003f86270 */
[----:B------:R-:W-:Y:S02]  /*128e0*/  ISETP.GE.AND P0, PT, R22, R223, PT ;  /* 0x000000df1600720c */ /* 0x000fe40003f06270 */
[----:B------:R-:W-:Y:S02]  /*128f0*/  FSEL R192, R192, -INF , !P1 ;  /* 0xff800000c0c07808 */ /* 0x000fe40004800000 */
[----:B------:R-:W-:Y:S02]  /*12900*/  ISETP.GE.AND P1, PT, R11, R222, PT ;  /* 0x000000de0b00720c */ /* 0x000fe40003f26270 */
[----:B------:R-:W-:Y:S02]  /*12910*/  FSEL R186, R186, -INF , !P6 ;  /* 0xff800000baba7808 */ /* 0x000fe40007000000 */
[----:B------:R-:W-:Y:S02]  /*12920*/  ISETP.GE.AND P6, PT, R60, R224, PT ;  /* 0x000000e03c00720c */ /* 0x000fe40003fc6270 */
[----:B------:R-:W-:Y:S02]  /*12930*/  FSEL R11, R193, -INF , !P4 ;  /* 0xff800000c10b7808 */ /* 0x000fe40006000000 */
[----:B------:R-:W-:Y:S02]  /*12940*/  FSEL R21, R187, -INF , !P5 ;  /* 0xff800000bb157808 */ /* 0x000fe40006800000 */
[----:B------:R-:W-:Y:S02]  /*12950*/  FSEL R136, R203, -INF , P0 ;  /* 0xff800000cb887808 */ /* 0x000fe40000000000 */
[----:B------:R-:W-:Y:S02]  /*12960*/  ISETP.GE.AND P4, PT, R64, R222, PT ;  /* 0x000000de4000720c */ /* 0x000fe40003f86270 */
[----:B------:R-:W-:Y:S02]  /*12970*/  ISETP.GE.AND P5, PT, R63, R224, PT ;  /* 0x000000e03f00720c */ /* 0x000fe40003fa6270 */
[-C--:B------:R-:W-:Y:S02]  /*12980*/  ISETP.GE.AND P0, PT, R133, R222.reuse, PT ;  /* 0x000000de8500720c */ /* 0x080fe40003f06270 */
[----:B------:R-:W-:Y:S02]  /*12990*/  FSEL R64, R197, -INF , !P1 ;  /* 0xff800000c5407808 */ /* 0x000fe40004800000 */
[-C--:B------:R-:W-:Y:S02]  /*129a0*/  ISETP.GE.AND P1, PT, R62, R222.reuse, PT ;  /* 0x000000de3e00720c */ /* 0x080fe40003f26270 */
[----:B------:R-:W-:Y:S02]  /*129b0*/  FSEL R187, R134, -INF , !P6 ;  /* 0xff80000086bb7808 */ /* 0x000fe40007000000 */
[----:B------:R-:W-:Y:S02]  /*129c0*/  ISETP.GE.AND P6, PT, R61, R222, PT ;  /* 0x000000de3d00720c */ /* 0x000fe40003fc6270 */
[----:B------:R-:W-:Y:S02]  /*129d0*/  FSEL R19, R38, -INF , !P0 ;  /* 0xff80000026137808 */ /* 0x000fe40004000000 */
[----:B------:R-:W-:Y:S02]  /*129e0*/  FSEL R190, R190, -INF , !P5 ;  /* 0xff800000bebe7808 */ /* 0x000fe40006800000 */
[----:B------:R-:W-:Y:S02]  /*129f0*/  ISETP.GE.AND P5, PT, R62, R224, PT ;  /* 0x000000e03e00720c */ /* 0x000fe40003fa6270 */
[----:B------:R-:W-:Y:S02]  /*12a00*/  ISETP.GE.AND P0, PT, R65, R222, PT ;  /* 0x000000de4100720c */ /* 0x000fe40003f06270 */
[----:B------:R-:W-:Y:S02]  /*12a10*/  FSEL R182, R182, -INF , !P1 ;  /* 0xff800000b6b67808 */ /* 0x000fe40004800000 */
[----:B------:R-:W-:Y:S02]  /*12a20*/  ISETP.GE.AND P1, PT, R51, R224, PT ;  /* 0x000000e03300720c */ /* 0x000fe40003f26270 */
[----:B------:R-:W-:Y:S02]  /*12a30*/  FSEL R189, R189, -INF , !P6 ;  /* 0xff800000bdbd7808 */ /* 0x000fe40007000000 */
[-C--:B------:R-:W-:Y:S02]  /*12a40*/  ISETP.GE.AND P6, PT, R56, R222.reuse, PT ;  /* 0x000000de3800720c */ /* 0x080fe40003fc6270 */
[----:B------:R-:W-:Y:S02]  /*12a50*/  FSEL R188, R188, -INF , !P5 ;  /* 0xff800000bcbc7808 */ /* 0x000fe40006800000 */
[----:B------:R-:W-:Y:S02]  /*12a60*/  FSEL R66, R196, -INF , !P0 ;  /* 0xff800000c4427808 */ /* 0x000fe40004000000 */
[----:B------:R-:W-:Y:S02]  /*12a70*/  ISETP.GE.AND P5, PT, R63, R222, PT ;  /* 0x000000de3f00720c */ /* 0x000fe40003fa6270 */
[-C--:B------:R-:W-:Y:S02]  /*12a80*/  ISETP.GE.AND P0, PT, R58, R224.reuse, PT ;  /* 0x000000e03a00720c */ /* 0x080fe40003f06270 */
[----:B------:R-:W-:Y:S02]  /*12a90*/  FSEL R201, R33, -INF , !P1 ;  /* 0xff80000021c97808 */ /* 0x000fe40004800000 */
        /* <DEDUP_REMOVED lines=14> */
[----:B------:R-:W-:Y:S02]  /*12b80*/  ISETP.GE.AND P4, PT, R52, R224, PT ;  /* 0x000000e03400720c */ /* 0x000fe40003f86270 */
[----:B------:R-:W-:Y:S02]  /*12b90*/  FSEL R164, R26, -INF , !P5 ;  /* 0xff8000001aa47808 */ /* 0x000fe40006800000 */
[----:B------:R-:W-:Y:S02]  /*12ba0*/  FSEL R180, R180, -INF , !P0 ;  /* 0xff800000b4b47808 */ /* 0x000fe40004000000 */
[-C--:B------:R-:W-:Y:S02]  /*12bb0*/  ISETP.GE.AND P5, PT, R52, R222.reuse, PT ;  /* 0x000000de3400720c */ /* 0x080fe40003fa6270 */
[----:B------:R-:W-:Y:S02]  /*12bc0*/  FSEL R174, R39, -INF , !P1 ;  /* 0xff80000027ae7808 */ /* 0x000fe40004800000 */
[-C--:B------:R-:W-:Y:S02]  /*12bd0*/  ISETP.GE.AND P0, PT, R58, R222.reuse, PT ;  /* 0x000000de3a00720c */ /* 0x080fe40003f06270 */
        /* <DEDUP_REMOVED lines=10> */
[----:B------:R-:W-:Y:S02]  /*12c80*/  FSEL R191, R24, -INF , !P6 ;  /* 0xff80000018bf7808 */ /* 0x000fe40007000000 */
[----:B------:R-:W-:Y:S02]  /*12c90*/  ISETP.GE.AND P1, PT, R7, R224, PT ;  /* 0x000000e00700720c */ /* 0x000fe40003f26270 */
[-C--:B------:R-:W-:Y:S02]  /*12ca0*/  ISETP.GE.AND P6, PT, R10, R222.reuse, PT ;  /* 0x000000de0a00720c */ /* 0x080fe40003fc6270 */
[----:B------:R-:W-:Y:S02]  /*12cb0*/  FSEL R172, R31, -INF , !P4 ;  /* 0xff8000001fac7808 */ /* 0x000fe40006000000 */
[----:B------:R-:W-:Y:S02]  /*12cc0*/  FMNMX3.FTZ R10, R0, R29, R27, !PT ;  /* 0x0000001d000a7276 */ /* 0x000fe4000781001b */
[-C--:B------:R-:W-:Y:S02]  /*12cd0*/  ISETP.GE.AND P4, PT, R15, R222.reuse, PT ;  /* 0x000000de0f00720c */ /* 0x080fe40003f86270 */
[----:B------:R-:W-:Y:S02]  /*12ce0*/  FSEL R193, R44, -INF , !P5 ;  /* 0xff8000002cc17808 */ /* 0x000fe40006800000 */
[----:B------:R-:W-:Y:S02]  /*12cf0*/  FSEL R170, R35, -INF , !P0 ;  /* 0xff80000023aa7808 */ /* 0x000fe40004000000 */
[----:B------:R-:W-:Y:S02]  /*12d00*/  ISETP.GE.AND P0, PT, R13, R222, PT ;  /* 0x000000de0d00720c */ /* 0x000fe40003f06270 */
[C---:B------:R-:W-:Y:S02]  /*12d10*/  ISETP.GE.AND P5, PT, R8.reuse, R224, PT ;  /* 0x000000e00800720c */ /* 0x040fe40003fa6270 */
[----:B------:R-:W-:Y:S02]  /*12d20*/  FSEL R175, R175, -INF , !P1 ;  /* 0xff800000afaf7808 */ /* 0x000fe40004800000 */
[-C--:B------:R-:W-:Y:S02]  /*12d30*/  ISETP.GE.AND P1, PT, R8, R222.reuse, PT ;  /* 0x000000de0800720c */ /* 0x080fe40003f26270 */
[----:B------:R-:W-:Y:S02]  /*12d40*/  FMNMX3.FTZ R8, R10, R25, R23, !PT ;  /* 0x000000190a087276 */ /* 0x000fe40007810017 */
[----:B------:R-:W-:Y:S02]  /*12d50*/  FSEL R203, R37, -INF , !P4 ;  /* 0xff80000025cb7808 */ /* 0x000fe40006000000 */
[-C--:B------:R-:W-:Y:S02]  /*12d60*/  ISETP.GE.AND P4, PT, R12, R222.reuse, PT ;  /* 0x000000de0c00720c */ /* 0x080fe40003f86270 */
[----:B------:R-:W-:Y:S02]  /*12d70*/  FSEL R185, R185, -INF , !P5 ;  /* 0xff800000b9b97808 */ /* 0x000fe40006800000 */
[----:B------:R-:W-:Y:S02]  /*12d80*/  FSEL R197, R42, -INF , !P0 ;  /* 0xff8000002ac57808 */ /* 0x000fe40004000000 */
[----:B------:R-:W-:Y:S02]  /*12d90*/  ISETP.GE.AND P5, PT, R9, R222, PT ;  /* 0x000000de0900720c */ /* 0x000fe40003fa6270 */
[-C--:B------:R-:W-:Y:S02]  /*12da0*/  ISETP.GE.AND P0, PT, R6, R224.reuse, PT ;  /* 0x000000e00600720c */ /* 0x080fe40003f06270 */
[----:B------:R-:W-:Y:S02]  /*12db0*/  FMNMX3.FTZ R9, R8, R59, R57, !PT ;  /* 0x0000003b08097276 */ /* 0x000fe40007810039 */
[----:B------:R-:W-:Y:S02]  /*12dc0*/  FMNMX3.FTZ R8, R132, R21, R19, !PT ;  /* 0x0000001584087276 */ /* 0x000fe40007810013 */
[----:B------:R-:W-:Y:S02]  /*12dd0*/  FSEL R183, R45, -INF , !P4 ;  /* 0xff8000002db77808 */ /* 0x000fe40006000000 */
[----:B------:R-:W-:Y:S02]  /*12de0*/  FSEL R173, R49, -INF , !P0 ;  /* 0xff80000031ad7808 */ /* 0x000fe40004000000 */
[----:B------:R-:W-:Y:S02]  /*12df0*/  ISETP.GE.AND P4, PT, R5, R224, PT ;  /* 0x000000e00500720c */ /* 0x000fe40003f86270 */
[----:B------:R-:W-:Y:S02]  /*12e00*/  ISETP.GE.AND P0, PT, R7, R222, PT ;  /* 0x000000de0700720c */ /* 0x000fe40003f06270 */
[----:B------:R-:W-:Y:S02]  /*12e10*/  FMNMX3.FTZ R9, R9, R192, R190, !PT ;  /* 0x000000c009097276 */ /* 0x000fe400078100be */
[----:B------:R-:W-:Y:S02]  /*12e20*/  FMNMX3.FTZ R7, R8, R17, R11, !PT ;  /* 0x0000001108077276 */ /* 0x000fe4000781000b */
[----:B------:R-:W-:Y:S02]  /*12e30*/  FSEL R171, R55, -INF , !P4 ;  /* 0xff80000037ab7808 */ /* 0x000fe40006000000 */
[----:B------:R-:W-:Y:S02]  /*12e40*/  FMNMX3.FTZ R9, R9, R188, R186, !PT ;  /* 0x000000bc09097276 */ /* 0x000fe400078100ba */
[----:B------:R-:W-:Y:S02]  /*12e50*/  ISETP.GE.AND P4, PT, R6, R222, PT ;  /* 0x000000de0600720c */ /* 0x000fe40003f86270 */
[----:B------:R-:W-:Y:S02]  /*12e60*/  FMNMX3.FTZ R6, R7, R66, R64, !PT ;  /* 0x0000004207067276 */ /* 0x000fe40007810040 */
[----:B------:R-:W-:Y:S02]  /*12e70*/  FSEL R181, R46, -INF , !P6 ;  /* 0xff8000002eb57808 */ /* 0x000fe40007000000 */
[----:B------:R-:W-:Y:S02]  /*12e80*/  ISETP.GE.AND P6, PT, R4, R224, PT ;  /* 0x000000e00400720c */ /* 0x000fe40003fc6270 */
[----:B------:R-:W-:Y:S02]  /*12e90*/  FMNMX3.FTZ R9, R9, R187, R184, !PT ;  /* 0x000000bb09097276 */ /* 0x000fe400078100b8 */
[----:B------:R-:W-:Y:S02]  /*12ea0*/  FMNMX3.FTZ R6, R6, R67, R65, !PT ;  /* 0x0000004306067276 */ /* 0x000fe40007810041 */
[----:B------:R-:W-:Y:S02]  /*12eb0*/  FSEL R169, R169, -INF , !P6 ;  /* 0xff800000a9a97808 */ /* 0x000fe40007000000 */
[----:B------:R-:W-:Y:S02]  /*12ec0*/  ISETP.GE.AND P6, PT, R5, R222, PT ;  /* 0x000000de0500720c */ /* 0x000fe40003fc6270 */
[----:B------:R-:W-:Y:S02]  /*12ed0*/  FMNMX3.FTZ R9, R9, R180, R205, !PT ;  /* 0x000000b409097276 */ /* 0x000fe400078100cd */
[----:B------:R-:W-:Y:S02]  /*12ee0*/  FMNMX3.FTZ R5, R6, R182, R189, !PT ;  /* 0x000000b606057276 */ /* 0x000fe400078100bd */
[----:B------:R-:W-:Y:S02]  /*12ef0*/  FMNMX3.FTZ R9, R9, R168, R201, !PT ;  /* 0x000000a809097276 */ /* 0x000fe400078100c9 */
[----:B------:R-:W-:Y:S02]  /*12f00*/  FSEL R179, R47, -INF , !P5 ;  /* 0xff8000002fb37808 */ /* 0x000fe40006800000 */
[----:B------:R-:W-:Y:S02]  /*12f10*/  FMNMX3.FTZ R5, R5, R164, R162, !PT ;  /* 0x000000a405057276 */ /* 0x000fe400078100a2 */
        /* <DEDUP_REMOVED lines=8> */
[----:B------:R-:W-:Y:S02]  /*12fa0*/  FMNMX3.FTZ R6, R6, R207, R203, !PT ;  /* 0x000000cf06067276 */ /* 0x000fe400078100cb */
[----:B------:R-:W-:Y:S02]  /*12fb0*/  FMNMX3.FTZ R4, R4, R191, R185, !PT ;  /* 0x000000bf04047276 */ /* 0x000fe400078100b9 */
[----:B------:R-:W-:Y:S02]  /*12fc0*/  FMNMX3.FTZ R6, R6, R199, R197, !PT ;  /* 0x000000c706067276 */ /* 0x000fe400078100c5 */
[----:B------:R-:W-:Y:S02]  /*12fd0*/  FSEL R177, R48, -INF , !P1 ;  /* 0xff80000030b17808 */ /* 0x000fe40004800000 */
[-C--:B------:R-:W-:Y:S02]  /*12fe0*/  ISETP.GE.AND P1, PT, R18, R224.reuse, PT ;  /* 0x000000e01200720c */ /* 0x080fe40003f26270 */
[----:B------:R-:W-:Y:S02]  /*12ff0*/  FMNMX3.FTZ R4, R4, R175, R173, !PT ;  /* 0x000000af04047276 */ /* 0x000fe400078100ad */
[----:B------:R-:W-:Y:S02]  /*13000*/  FMNMX3.FTZ R6, R6, R183, R181, !PT ;  /* 0x000000b706067276 */ /* 0x000fe400078100b5 */
[----:B------:R-:W-:Y:S02]  /*13010*/  FSEL R167, R167, -INF , !P0 ;  /* 0xff800000a7a77808 */ /* 0x000fe40004000000 */
[----:B------:R-:W-:Y:S02]  /*13020*/  FSEL R165, R50, -INF , !P4 ;  /* 0xff80000032a57808 */ /* 0x000fe40006000000 */
[-C--:B------:R-:W-:Y:S02]  /*13030*/  ISETP.GE.AND P0, PT, R22, R224.reuse, PT ;  /* 0x000000e01600720c */ /* 0x080fe40003f06270 */
[----:B------:R-:W-:Y:S02]  /*13040*/  FSEL R157, R157, -INF , !P1 ;  /* 0xff8000009d9d7808 */ /* 0x000fe40004800000 */
[----:B------:R-:W-:Y:S02]  /*13050*/  ISETP.GE.AND P4, PT, R16, R224, PT ;  /* 0x000000e01000720c */ /* 0x000fe40003f86270 */
[----:B------:R-:W-:Y:S02]  /*13060*/  FMNMX3.FTZ R4, R4, R171, R169, !PT ;  /* 0x000000ab04047276 */ /* 0x000fe400078100a9 */
[----:B------:R-:W-:Y:S02]  /*13070*/  FMNMX3.FTZ R6, R6, R179, R177, !PT ;  /* 0x000000b306067276 */ /* 0x000fe400078100b1 */
[----:B------:R-:W-:Y:S02]  /*13080*/  FSEL R155, R155, -INF , !P4 ;  /* 0xff8000009b9b7808 */ /* 0x000fe40006000000 */
[----:B------:R-:W-:Y:S02]  /*13090*/  FSEL R156, R156, -INF , !P0 ;  /* 0xff8000009c9c7808 */ /* 0x000fe40004000000 */
[----:B------:R-:W-:Y:S02]  /*130a0*/  FMNMX3.FTZ R5, R4, R159, R157, !PT ;  /* 0x0000009f04057276 */ /* 0x000fe4000781009d */
[-C--:B------:R-:W-:Y:S02]  /*130b0*/  ISETP.GE.AND P1, PT, R20, R222.reuse, PT ;  /* 0x000000de1400720c */ /* 0x080fe40003f26270 */
[----:B------:R-:W-:Y:S02]  /*130c0*/  FSEL R163, R54, -INF , !P6 ;  /* 0xff80000036a37808 */ /* 0x000fe40007000000 */
[-C--:B------:R-:W-:Y:S02]  /*130d0*/  ISETP.GE.AND P0, PT, R18, R222.reuse, PT ;  /* 0x000000de1200720c */ /* 0x080fe40003f06270 */
[----:B------:R-:W-:Y:S02]  /*130e0*/  FSEL R161, R161, -INF , !P5 ;  /* 0xff800000a1a17808 */ /* 0x000fe40006800000 */
[----:B------:R-:W-:Y:S02]  /*130f0*/  FMNMX3.FTZ R4, R6, R167, R165, !PT ;  /* 0x000000a706047276 */ /* 0x000fe400078100a5 */
[----:B------:R-:W-:Y:S02]  /*13100*/  FMNMX3.FTZ R7, R5, R155, R156, !PT ;  /* 0x0000009b05077276 */ /* 0x000fe4000781009c */
[-C--:B------:R-:W-:Y:S02]  /*13110*/  ISETP.GE.AND P4, PT, R22, R222.reuse, PT ;  /* 0x000000de1600720c */ /* 0x080fe40003f86270 */
[----:B------:R-:W-:Y:S01]  /*13120*/  ISETP.GE.AND P6, PT, R16, R222, PT ;  /* 0x000000de1000720c */ /* 0x000fe20003fc6270 */
[----:B------:R-:W1:Y:S01]  /*13130*/  SHFL.BFLY PT, R8, R7, 0x2, 0x1f ;  /* 0x0c401f0007087f89 */ /* 0x000e6200000e0000 */
[----:B------:R-:W-:Y:S02]  /*13140*/  FSEL R154, R154, -INF , !P1 ;  /* 0xff8000009a9a7808 */ /* 0x000fe40004800000 */
[----:B------:R-:W-:Y:S02]  /*13150*/  FSEL R152, R152, -INF , !P0 ;  /* 0xff80000098987808 */ /* 0x000fe40004000000 */
[----:B------:R-:W-:Y:S02]  /*13160*/  FMNMX3.FTZ R5, R4, R163, R161, !PT ;  /* 0x000000a304057276 */ /* 0x000fe400078100a1 */
[----:B------:R-:W-:Y:S02]  /*13170*/  FSEL R137, R137, -INF , !P6 ;  /* 0xff80000089897808 */ /* 0x000fe40007000000 */
[----:B------:R-:W-:Y:S02]  /*13180*/  FSEL R136, R136, -INF , !P4 ;  /* 0xff80000088887808 */ /* 0x000fe40006000000 */
[----:B------:R-:W-:Y:S02]  /*13190*/  FMNMX3.FTZ R5, R5, R154, R152, !PT ;  /* 0x0000009a05057276 */ /* 0x000fe40007810098 */
[----:B------:R-:W-:Y:S02]  /*131a0*/  LOP3.LUT R215, R214, 0x200, R215, 0xf8, !PT ;  /* 0x00000200d6d77812 */ /* 0x000fe400078ef8d7 */
[----:B------:R-:W-:Y:S03]  /*131b0*/  FMNMX3.FTZ R6, R5, R137, R136, !PT ;  /* 0x0000008905067276 */ /* 0x000fe60007810088 */
[----:B------:R-:W-:Y:S02]  /*131c0*/  IMAD R138, R215, 0x2, R212 ;  /* 0x00000002d78a7824 */ /* 0x000fe400078e02d4 */
[----:B------:R-:W3:Y:S02]  /*131d0*/  SHFL.BFLY PT, R5, R6, 0x2, 0x1f ;  /* 0x0c401f0006057f89 */ /* 0x000ee400000e0000 */
[----:B------:R-:W-:Y:S06]  /*131e0*/  IMAD.IADD R139, R213, 0x1, R138 ;  /* 0x00000001d58b7824 */ /* 0x000fec00078e028a */
[----:B------:R-:W-:Y:S01]  /*131f0*/  LDSM.16.MT88.4 R12, [R138+0xc000] ;  /* 0x00c000008a0c783b */ /* 0x000fe20000004200 */
[C---:B------:R-:W-:Y:S07]  /*13200*/  VIADD R144, R138.reuse, 0xc040 ;  /* 0x0000c0408a907836 */ /* 0x040fee0000000000 */
[----:B------:R-:W-:Y:S08]  /*13210*/  LDSM.16.MT88.4 R44, [R138+0x10000] ;  /* 0x010000008a2c783b */ /* 0x000ff00000004200 */
[----:B------:R-:W-:Y:S01]  /*13220*/  LDSM.16.MT88.4 R52, [R139+0x10000] ;  /* 0x010000008b34783b */ /* 0x000fe20000004200 */
[----:B-1----:R-:W-:Y:S01]  /*13230*/  FMNMX.FTZ R9, R7, R8, !PT ;  /* 0x0000000807097209 */ /* 0x002fe20007810000 */
[----:B------:R-:W-:Y:S01]  /*13240*/  VIADD R8, R138, 0xc000 ;  /* 0x0000c0008a087836 */ /* 0x000fe20000000000 */
[----:B---3--:R-:W-:Y:S03]  /*13250*/  FMNMX.FTZ R4, R6, R5, !PT ;  /* 0x0000000506047209 */ /* 0x008fe60007810000 */
[----:B------:R-:W-:Y:S02]  /*13260*/  @P2 VIADD R144, R8, 0xffffffc0 ;  /* 0xffffffc008902836 */ /* 0x000fe40000000000 */
[----:B------:R-:W1:Y:S02]  /*13270*/  SHFL.BFLY PT, R134, R9, 0x1, 0x1f ;  /* 0x0c201f0009867f89 */ /* 0x000e6400000e0000 */
[----:B------:R-:W-:Y:S06]  /*13280*/  IMAD.IADD R213, R213, 0x1, R144 ;  /* 0x00000001d5d57824 */ /* 0x000fec00078e0290 */
[----:B------:R-:W3:Y:S08]  /*13290*/  SHFL.BFLY PT, R133, R4, 0x1, 0x1f ;  /* 0x0c201f0004857f89 */ /* 0x000ef000000e0000 */
[----:B------:R-:W-:Y:S08]  /*132a0*/  LDSM.16.MT88.4 R36, [R213] ;  /* 0x00000000d524783b */ /* 0x000ff00000004200 */
[----:B------:R-:W-:Y:S01]  /*132b0*/  LDSM.16.MT88.4 R60, [R144+0x4000] ;  /* 0x00400000903c783b */ /* 0x000fe20000004200 */
[----:B-1----:R-:W-:Y:S02]  /*132c0*/  FMNMX.FTZ R134, R9, R134, !PT ;  /* 0x0000008609867209 */ /* 0x002fe40007810000 */
[----:B---3--:R-:W-:Y:S03]  /*132d0*/  FMNMX.FTZ R133, R4, R133, !PT ;  /* 0x0000008504857209 */ /* 0x008fe60007810000 */
[----:B--2---:R-:W-:Y:S01]  /*132e0*/  FMUL.FTZ R160, R135, R134 ;  /* 0x0000008687a07220 */ /* 0x004fe20000410000 */
[C---:B------:R-:W-:Y:S02]  /*132f0*/  FSETP.NEU.FTZ.AND P1, PT, R134.reuse, -INF , PT ;  /* 0xff8000008600780b */ /* 0x040fe40003f3d000 */
[----:B------:R-:W-:Y:S01]  /*13300*/  FSETP.NEU.FTZ.AND P0, PT, R133, -INF , PT ;  /* 0xff8000008500780b */ /* 0x000fe20003f1d000 */
[----:B------:R-:W-:Y:S01]  /*13310*/  FMUL.FTZ R158, R135, R133 ;  /* 0x00000085879e7220 */ /* 0x000fe20000410000 */
[----:B------:R-:W-:Y:S02]  /*13320*/  FSEL R7, R134, RZ, P1 ;  /* 0x000000ff86077208 */ /* 0x000fe40000800000 */
[----:B------:R-:W-:Y:S02]  /*13330*/  FSEL R5, R133, RZ, P0 ;  /* 0x000000ff85057208 */ /* 0x000fe40000000000 */
[----:B------:R-:W-:Y:S01]  /*13340*/  FSEL R160, R160, RZ, P1 ;  /* 0x000000ffa0a07208 */ /* 0x000fe20000800000 */
[----:B------:R-:W-:Y:S01]  /*13350*/  FADD.FTZ R0, -R7, R0 ;  /* 0x0000000007007221 */ /* 0x000fe20000010100 */
[----:B------:R-:W-:Y:S01]  /*13360*/  FSEL R158, R158, RZ, P0 ;  /* 0x000000ff9e9e7208 */ /* 0x000fe20000000000 */
[----:B------:R-:W-:Y:S01]  /*13370*/  FADD.FTZ R4, -R5, R132 ;  /* 0x0000008405047221 */ /* 0x000fe20000010100 */
[----:B------:R-:W-:Y:S01]  /*13380*/  ISETP.GT.AND P0, PT, R237, R226, PT ;  /* 0x000000e2ed00720c */ /* 0x000fe20003f04270 */
[-CC-:B------:R-:W-:Y:S01]  /*13390*/  FFMA.FTZ R147, R29, R135.reuse, -R160.reuse ;  /* 0x000000871d937223 */ /* 0x180fe200000108a0 */
[-C--:B------:R-:W-:Y:S01]  /*133a0*/  FFMA.FTZ R145, R23, R135.reuse, -R160 ;  /* 0x0000008717917223 */ /* 0x080fe200000108a0 */
[-C--:B------:R-:W-:Y:S01]  /*133b0*/  FFMA.FTZ R151, R21, R135.reuse, -R158 ;  /* 0x0000008715977223 */ /* 0x080fe2000001089e */
[-CC-:B------:R-:W-:Y:S01]  /*133c0*/  FFMA.FTZ R150, R27, R135.reuse, -R160.reuse ;  /* 0x000000871b967223 */ /* 0x180fe200000108a0 */
[-C--:B------:R-:W-:Y:S01]  /*133d0*/  FFMA.FTZ R146, R25, R135.reuse, -R160 ;  /* 0x0000008719927223 */ /* 0x080fe200000108a0 */
[-CC-:B------:R-:W-:Y:S01]  /*133e0*/  FFMA.FTZ R149, R19, R135.reuse, -R158.reuse ;  /* 0x0000008713957223 */ /* 0x180fe2000001089e */
[-CC-:B------:R-:W-:Y:S01]  /*133f0*/  FFMA.FTZ R148, R17, R135.reuse, -R158.reuse ;  /* 0x0000008711947223 */ /* 0x180fe2000001089e */
[-CC-:B------:R-:W-:Y:S01]  /*13400*/  FFMA.FTZ R153, R11, R135.reuse, -R158.reuse ;  /* 0x000000870b997223 */ /* 0x180fe2000001089e */
[C---:B------:R-:W-:Y:S01]  /*13410*/  FMUL.FTZ R6, R135.reuse, R0 ;  /* 0x0000000087067220 */ /* 0x040fe20000410000 */
[----:B------:R-:W-:Y:S01]  /*13420*/  FMUL.FTZ R7, R135, R4 ;  /* 0x0000000487077220 */ /* 0x000fe20000410000 */
[----:B------:R-:W1:Y:S01]  /*13430*/  LDSM.16.MT88.4 R20, [R139+0xc000] ;  /* 0x00c000008b14783b */ /* 0x000e620000004200 */
[----:B------:R-:W-:Y:S01]  /*13440*/  MUFU.EX2 R147, R147 ;  /* 0x0000009300937308 */ /* 0x000fe20000000800 */
[-C--:B------:R-:W-:Y:S01]  /*13450*/  FFMA.FTZ R162, R162, R135.reuse, -R158 ;  /* 0x00000087a2a27223 */ /* 0x080fe2000001089e */
[-C--:B------:R-:W-:Y:S01]  /*13460*/  FFMA.FTZ R186, R186, R135.reuse, -R160 ;  /* 0x00000087baba7223 */ /* 0x080fe200000108a0 */
[-CC-:B------:R-:W-:Y:S07]  /*13470*/  FFMA.FTZ R182, R182, R135.reuse, -R158.reuse ;  /* 0x00000087b6b67223 */ /* 0x180fee000001089e */
[----:B------:R-:W-:Y:S01]  /*13480*/  MUFU.EX2 R153, R153 ;  /* 0x0000009900997308 */ /* 0x000fe20000000800 */
[-CC-:B------:R-:W-:Y:S01]  /*13490*/  FFMA.FTZ R215, R251, R135.reuse, -R158.reuse ;  /* 0x00000087fbd77223 */ /* 0x180fe2000001089e */
[-C--:B------:R-:W-:Y:S01]  /*134a0*/  FFMA.FTZ R170, R170, R135.reuse, -R158 ;  /* 0x00000087aaaa7223 */ /* 0x080fe2000001089e */
[----:B------:R-:W2:Y:S07]  /*134b0*/  LDSM.16.MT88.4 R28, [R144] ;  /* 0x00000000901c783b */ /* 0x000eae0000004200 */
[----:B------:R-:W3:Y:S01]  /*134c0*/  MUFU.EX2 R132, R6 ;  /* 0x0000000600847308 */ /* 0x000ee20000000800 */
[-CC-:B------:R-:W-:Y:S01]  /*134d0*/  FFMA.FTZ R180, R180, R135.reuse, -R160.reuse ;  /* 0x00000087b4b47223 */ /* 0x180fe200000108a0 */
[-C--:B------:R-:W-:Y:S01]  /*134e0*/  FFMA.FTZ R174, R174, R135.reuse, -R160 ;  /* 0x00000087aeae7223 */ /* 0x080fe200000108a0 */
[-C--:B------:R-:W-:Y:S07]  /*134f0*/  FFMA.FTZ R197, R197, R135.reuse, -R158 ;  /* 0x00000087c5c57223 */ /* 0x080fee000001089e */
[----:B------:R-:W4:Y:S01]  /*13500*/  MUFU.EX2 R0, R7 ;  /* 0x0000000700007308 */ /* 0x000f220000000800 */
[-C--:B------:R-:W-:Y:S01]  /*13510*/  FFMA.FTZ R229, R229, R135.reuse, -R160 ;  /* 0x00000087e5e57223 */ /* 0x080fe200000108a0 */
[-C--:B------:R-:W-:Y:S01]  /*13520*/  FFMA.FTZ R203, R203, R135.reuse, -R158 ;  /* 0x00000087cbcb7223 */ /* 0x080fe2000001089e */
[-C--:B------:R-:W-:Y:S07]  /*13530*/  FFMA.FTZ R193, R193, R135.reuse, -R160 ;  /* 0x00000087c1c17223 */ /* 0x080fee00000108a0 */
[----:B------:R-:W5:Y:S01]  /*13540*/  MUFU.EX2 R150, R150 ;  /* 0x0000009600967308 */ /* 0x000f620000000800 */
[-CC-:B------:R-:W-:Y:S01]  /*13550*/  FFMA.FTZ R183, R183, R135.reuse, -R158.reuse ;  /* 0x00000087b7b77223 */ /* 0x180fe2000001089e */
[-C--:B------:R-:W-:Y:S01]  /*13560*/  FFMA.FTZ R179, R179, R135.reuse, -R158 ;  /* 0x00000087b3b37223 */ /* 0x080fe2000001089e */
[-C--:B------:R-:W-:Y:S07]  /*13570*/  FFMA.FTZ R194, R169, R135.reuse, -R160 ;  /* 0x00000087a9c27223 */ /* 0x080fee00000108a0 */
[----:B------:R-:W-:Y:S01]  /*13580*/  MUFU.EX2 R146, R146 ;  /* 0x0000009200927308 */ /* 0x000fe20000000800 */
[--C-:B------:R-:W-:Y:S01]  /*13590*/  FFMA.FTZ R198, R165, R135, -R158.reuse ;  /* 0x00000087a5c67223 */ /* 0x100fe2000001089e */
[C---:B---3--:R-:W-:Y:S01]  /*135a0*/  FMUL.FTZ R4, R132.reuse, R128 ;  /* 0x0000008084047220 */ /* 0x048fe20000410000 */
[C---:B------:R-:W-:Y:S07]  /*135b0*/  FMUL.FTZ R5, R132.reuse, R129 ;  /* 0x0000008184057220 */ /* 0x040fee0000410000 */
[----:B------:R-:W3:Y:S01]  /*135c0*/  MUFU.EX2 R145, R145 ;  /* 0x0000009100917308 */ /* 0x000ee20000000800 */
[----:B------:R-:W-:Y:S01]  /*135d0*/  FMUL.FTZ R8, R132, R124 ;  /* 0x0000007c84087220 */ /* 0x000fe20000410000 */
[C---:B----4-:R-:W-:Y:S01]  /*135e0*/  FMUL.FTZ R6, R0.reuse, R130 ;  /* 0x0000008200067220 */ /* 0x050fe20000410000 */
[----:B------:R-:W-:Y:S07]  /*135f0*/  FMUL.FTZ R7, R0, R131 ;  /* 0x0000008300077220 */ /* 0x000fee0000410000 */
[----:B------:R-:W-:Y:S01]  /*13600*/  MUFU.EX2 R151, R151 ;  /* 0x0000009700977308 */ /* 0x000fe20000000800 */
[----:B------:R-:W-:Y:S01]  /*13610*/  FMUL.FTZ R9, R132, R125 ;  /* 0x0000007d84097220 */ /* 0x000fe20000410000 */
[----:B-----5:R-:W-:Y:S01]  /*13620*/  F2FP.BF16.F32.PACK_AB R140, R150, R147 ;  /* 0x00000093968c723e */ /* 0x020fe200000010ff */
[C---:B------:R-:W-:Y:S07]  /*13630*/  FMUL.FTZ R10, R0.reuse, R126 ;  /* 0x0000007e000a7220 */ /* 0x040fee0000410000 */
[----:B------:R-:W4:Y:S01]  /*13640*/  MUFU.EX2 R149, R149 ;  /* 0x0000009500957308 */ /* 0x000f220000000800 */
[----:B------:R-:W-:Y:S01]  /*13650*/  FMUL.FTZ R11, R0, R127 ;  /* 0x0000007f000b7220 */ /* 0x000fe20000410000 */
[C---:B------:R-:W-:Y:S01]  /*13660*/  FMUL.FTZ R16, R132.reuse, R116 ;  /* 0x0000007484107220 */ /* 0x040fe20000410000 */
[----:B------:R-:W-:Y:S07]  /*13670*/  LDSM.16.MT88.4 R124, [R138+0xf800] ;  /* 0x00f800008a7c783b */ /* 0x000fee0000004200 */
[----:B------:R-:W5:Y:S01]  /*13680*/  MUFU.EX2 R148, R148 ;  /* 0x0000009400947308 */ /* 0x000f620000000800 */
[----:B------:R-:W-:Y:S01]  /*13690*/  FMUL.FTZ R17, R132, R117 ;  /* 0x0000007584117220 */ /* 0x000fe20000410000 */
[----:B---3--:R-:W-:Y:S01]  /*136a0*/  F2FP.BF16.F32.PACK_AB R142, R145, R146 ;  /* 0x00000092918e723e */ /* 0x008fe200000010ff */
[C---:B------:R-:W-:Y:S01]  /*136b0*/  FMUL.FTZ R18, R0.reuse, R118 ;  /* 0x0000007600127220 */ /* 0x040fe20000410000 */
[----:B------:R-:W-:Y:S01]  /*136c0*/  FMUL.FTZ R19, R0, R119 ;  /* 0x0000007700137220 */ /* 0x000fe20000410000 */
[----:B------:R-:W-:Y:S01]  /*136d0*/  FMUL.FTZ R25, R132, R109 ;  /* 0x0000006d84197220 */ /* 0x000fe20000410000 */
[C---:B------:R-:W-:Y:S01]  /*136e0*/  FMUL.FTZ R26, R0.reuse, R110 ;  /* 0x0000006e001a7220 */ /* 0x040fe20000410000 */
[----:B------:R-:W-:Y:S01]  /*136f0*/  LDSM.16.MT88.4 R116, [R139+0xf800] ;  /* 0x00f800008b74783b */ /* 0x000fe20000004200 */
[----:B------:R-:W-:Y:S01]  /*13700*/  FMUL.FTZ R27, R0, R111 ;  /* 0x0000006f001b7220 */ /* 0x000fe20000410000 */
[C---:B------:R-:W-:Y:S01]  /*13710*/  FMUL.FTZ R32, R132.reuse, R100 ;  /* 0x0000006484207220 */ /* 0x040fe20000410000 */
[----:B----4-:R-:W-:Y:S01]  /*13720*/  F2FP.BF16.F32.PACK_AB R141, R149, R151 ;  /* 0x00000097958d723e */ /* 0x010fe200000010ff */
        /* <DEDUP_REMOVED lines=18> */
[----:B------:R-:W3:Y:S01]  /*13850*/  LDSM.16.MT88.4 R84, [R213+0x4000] ;  /* 0x00400000d554783b */ /* 0x000ee20000004200 */
[C---:B------:R-:W-:Y:S01]  /*13860*/  FMUL.FTZ R12, R132.reuse, R120 ;  /* 0x00000078840c7220 */ /* 0x040fe20000410000 */
[----:B------:R-:W-:Y:S01]  /*13870*/  FMUL.FTZ R13, R132, R121 ;  /* 0x00000079840d7220 */ /* 0x000fe20000410000 */
[C---:B------:R-:W-:Y:S01]  /*13880*/  FMUL.FTZ R14, R0.reuse, R122 ;  /* 0x0000007a000e7220 */ /* 0x040fe20000410000 */
[----:B------:R-:W-:Y:S01]  /*13890*/  FMUL.FTZ R15, R0, R123 ;  /* 0x0000007b000f7220 */ /* 0x000fe20000410000 */
[----:B------:R-:W-:Y:S01]  /*138a0*/  FMUL.FTZ R56, R132, R76 ;  /* 0x0000004c84387220 */ /* 0x000fe20000410000 */
[----:B------:R-:W-:Y:S01]  /*138b0*/  FMUL.FTZ R58, R0, R78 ;  /* 0x0000004e003a7220 */ /* 0x000fe20000410000 */
[C---:B------:R-:W-:Y:S01]  /*138c0*/  FMUL.FTZ R24, R132.reuse, R108 ;  /* 0x0000006c84187220 */ /* 0x040fe20000410000 */
[-CC-:B------:R-:W-:Y:S01]  /*138d0*/  FFMA.FTZ R108, R189, R135.reuse, -R158.reuse ;  /* 0x00000087bd6c7223 */ /* 0x180fe2000001089e */
[-CC-:B------:R-:W-:Y:S01]  /*138e0*/  FFMA.FTZ R196, R163, R135.reuse, -R158.reuse ;  /* 0x00000087a3c47223 */ /* 0x180fe2000001089e */
[-C--:B------:R-:W-:Y:S01]  /*138f0*/  FFMA.FTZ R161, R161, R135.reuse, -R158 ;  /* 0x00000087a1a17223 */ /* 0x080fe2000001089e */
[C---:B-1----:R-:W-:Y:S01]  /*13900*/  HMMA.16816.F32.BF16 R12, R140.reuse, R20, R12 ;  /* 0x000000148c0c723c */ /* 0x042fe2000004180c */
[----:B------:R1:W-:Y:S02]  /*13910*/  MUFU.EX2 R189, R182 ;  /* 0x000000b600bd7308 */ /* 0x0003e40000000800 */
[-CC-:B------:R-:W-:Y:S01]  /*13920*/  FFMA.FTZ R175, R175, R135.reuse, -R160.reuse ;  /* 0x00000087afaf7223 */ /* 0x180fe200000108a0 */
[-C--:B------:R-:W-:Y:S01]  /*13930*/  FFMA.FTZ R171, R171, R135.reuse, -R160 ;  /* 0x00000087abab7223 */ /* 0x080fe200000108a0 */
[-C--:B------:R-:W-:Y:S01]  /*13940*/  FFMA.FTZ R167, R167, R135.reuse, -R158 ;  /* 0x00000087a7a77223 */ /* 0x080fe2000001089e */
[-CC-:B------:R-:W-:Y:S01]  /*13950*/  FFMA.FTZ R159, R159, R135.reuse, -R160.reuse ;  /* 0x000000879f9f7223 */ /* 0x180fe200000108a0 */
[----:B------:R-:W-:Y:S01]  /*13960*/  FFMA.FTZ R200, R157, R135, -R160 ;  /* 0x000000879dc87223 */ /* 0x000fe200000108a0 */
[C---:B------:R-:W-:Y:S03]  /*13970*/  HMMA.16816.F32.BF16 R16, R140.reuse, R22, R16 ;  /* 0x000000168c10723c */ /* 0x040fe60000041810 */
[----:B------:R-:W-:Y:S01]  /*13980*/  MUFU.EX2 R215, R215 ;  /* 0x000000d700d77308 */ /* 0x000fe20000000800 */
        /* <DEDUP_REMOVED lines=10> */
[C---:B--2---:R-:W-:Y:S01]  /*13a30*/  HMMA.16816.F32.BF16 R20, R140.reuse, R28, R20 ;  /* 0x0000001c8c14723c */ /* 0x044fe20000041814 */
[----:B------:R-:W-:Y:S02]  /*13a40*/  MUFU.EX2 R113, R113 ;  /* 0x0000007100717308 */ /* 0x000fe40000000800 */
[C---:B------:R-:W-:Y:S01]  /*13a50*/  FMUL.FTZ R66, R0.reuse, R70 ;  /* 0x0000004600427220 */ /* 0x040fe20000410000 */
[----:B------:R-:W-:Y:S01]  /*13a60*/  FMUL.FTZ R67, R0, R71 ;  /* 0x0000004700437220 */ /* 0x000fe20000410000 */
[-C--:B-1----:R-:W-:Y:S01]  /*13a70*/  FFMA.FTZ R182, R207, R135.reuse, -R158 ;  /* 0x00000087cfb67223 */ /* 0x082fe2000001089e */
[-C--:B------:R-:W-:Y:S01]  /*13a80*/  FFMA.FTZ R155, R155, R135.reuse, -R160 ;  /* 0x000000879b9b7223 */ /* 0x080fe200000108a0 */
[----:B------:R-:W-:Y:S01]  /*13a90*/  FFMA.FTZ R154, R154, R135, -R158 ;  /* 0x000000879a9a7223 */ /* 0x000fe2000001089e */
[C---:B------:R-:W-:Y:S03]  /*13aa0*/  HMMA.16816.F32.BF16 R24, R140.reuse, R30, R24 ;  /* 0x0000001e8c18723c */ /* 0x040fe60000041818 */
[----:B------:R-:W1:Y:S01]  /*13ab0*/  MUFU.EX2 R114, R114 ;  /* 0x0000007200727308 */ /* 0x000e620000000800 */
        /* <DEDUP_REMOVED lines=9> */
[----:B------:R-:W2:Y:S01]  /*13b50*/  LDSM.16.MT88.4 R76, [R138+0xc800] ;  /* 0x00c800008a4c783b */ /* 0x000ea20000004200 */
[C---:B------:R-:W-:Y:S01]  /*13b60*/  HMMA.16816.F32.BF16 R28, R140.reuse, R36, R28 ;  /* 0x000000248c1c723c */ /* 0x040fe2000004181c */
[----:B------:R-:W-:Y:S02]  /*13b70*/  MUFU.EX2 R182, R182 ;  /* 0x000000b600b67308 */ /* 0x000fe40000000800 */
[C---:B------:R-:W-:Y:S01]  /*13b80*/  FMUL.FTZ R36, R132.reuse, R96 ;  /* 0x0000006084247220 */ /* 0x040fe20000410000 */
[----:B------:R-:W-:Y:S01]  /*13b90*/  FMUL.FTZ R37, R132, R97 ;  /* 0x0000006184257220 */ /* 0x000fe20000410000 */
[----:B------:R-:W-:Y:S01]  /*13ba0*/  FFMA.FTZ R107, R190, R135, -R160 ;  /* 0x00000087be6b7223 */ /* 0x000fe200000108a0 */
[----:B-1----:R-:W-:Y:S01]  /*13bb0*/  F2FP.BF16.F32.PACK_AB R69, R114, R113 ;  /* 0x000000717245723e */ /* 0x002fe200000010ff */
[----:B------:R-:W-:Y:S01]  /*13bc0*/  FFMA.FTZ R190, R177, R135, -R158 ;  /* 0x00000087b1be7223 */ /* 0x000fe2000001089e */
[C---:B------:R-:W-:Y:S03]  /*13bd0*/  HMMA.16816.F32.BF16 R32, R140.reuse, R38, R32 ;  /* 0x000000268c20723c */ /* 0x040fe60000041820 */
[----:B------:R-:W-:Y:S01]  /*13be0*/  MUFU.EX2 R105, R105 ;  /* 0x0000006900697308 */ /* 0x000fe20000000800 */
[C---:B------:R-:W-:Y:S01]  /*13bf0*/  FMUL.FTZ R38, R0.reuse, R98 ;  /* 0x0000006200267220 */ /* 0x040fe20000410000 */
[C---:B------:R-:W-:Y:S01]  /*13c00*/  FMUL.FTZ R39, R0.reuse, R99 ;  /* 0x0000006300277220 */ /* 0x040fe20000410000 */
[----:B------:R-:W-:Y:S01]  /*13c10*/  FFMA.FTZ R192, R173, R135, -R160 ;  /* 0x00000087adc07223 */ /* 0x000fe200000108a0 */
[----:B------:R-:W-:Y:S06]  /*13c20*/  LDSM.16.MT88.4 R96, [R139+0x10800] ;  /* 0x010800008b60783b */ /* 0x000fec0000004200 */
[----:B------:R-:W1:Y:S01]  /*13c30*/  MUFU.EX2 R106, R106 ;  /* 0x0000006a006a7308 */ /* 0x000e620000000800 */
[----:B------:R-:W-:Y:S01]  /*13c40*/  FFMA.FTZ R151, R0, R247, R151 ;  /* 0x000000f700977223 */ /* 0x000fe20000010097 */
[C---:B------:R-:W-:Y:S01]  /*13c50*/  FFMA.FTZ R147, R132.reuse, R249, R147 ;  /* 0x000000f984937223 */ /* 0x040fe20000010093 */
[C---:B------:R-:W-:Y:S07]  /*13c60*/  HMMA.16816.F32.BF16 R36, R140.reuse, R44, R36 ;  /* 0x0000002c8c24723c */ /* 0x040fee0000041824 */
[----:B------:R-:W-:Y:S01]  /*13c70*/  MUFU.EX2 R104, R104 ;  /* 0x0000006800687308 */ /* 0x000fe20000000800 */
[C---:B------:R-:W-:Y:S01]  /*13c80*/  FMUL.FTZ R44, R132.reuse, R88 ;  /* 0x00000058842c7220 */ /* 0x040fe20000410000 */
[----:B------:R-:W-:Y:S08]  /*13c90*/  FMUL.FTZ R45, R132, R89 ;  /* 0x00000059842d7220 */ /* 0x000ff00000410000 */
[----:B------:R-:W4:Y:S01]  /*13ca0*/  MUFU.EX2 R107, R107 ;  /* 0x0000006b006b7308 */ /* 0x000f220000000800 */
[----:B------:R-:W-:Y:S01]  /*13cb0*/  FADD.FTZ R151, R149, R151 ;  /* 0x0000009795977221 */ /* 0x000fe20000010000 */
[----:B------:R-:W-:Y:S01]  /*13cc0*/  FADD.FTZ R147, R150, R147 ;  /* 0x0000009396937221 */ /* 0x000fe20000010000 */
[C---:B------:R-:W-:Y:S07]  /*13cd0*/  HMMA.16816.F32.BF16 R40, R140.reuse, R46, R40 ;  /* 0x0000002e8c28723c */ /* 0x040fee0000041828 */
[----:B------:R-:W-:Y:S01]  /*13ce0*/  MUFU.EX2 R112, R112 ;  /* 0x0000007000707308 */ /* 0x000fe20000000800 */
[C---:B------:R-:W-:Y:S01]  /*13cf0*/  FMUL.FTZ R46, R0.reuse, R90 ;  /* 0x0000005a002e7220 */ /* 0x040fe20000410000 */
[----:B------:R-:W-:Y:S01]  /*13d00*/  FMUL.FTZ R47, R0, R91 ;  /* 0x0000005b002f7220 */ /* 0x000fe20000410000 */
[----:B-1----:R-:W-:Y:S01]  /*13d10*/  F2FP.BF16.F32.PACK_AB R68, R106, R105 ;  /* 0x000000696a44723e */ /* 0x002fe200000010ff */
[----:B------:R-:W-:Y:S06]  /*13d20*/  LDSM.16.MT88.4 R88, [R213+0x800] ;  /* 0x00080000d558783b */ /* 0x000fec0000004200 */
[----:B------:R-:W1:Y:S01]  /*13d30*/  MUFU.EX2 R115, R115 ;  /* 0x0000007300737308 */ /* 0x000e620000000800 */
[C---:B------:R-:W-:Y:S09]  /*13d40*/  HMMA.16816.F32.BF16 R44, R140.reuse, R52, R44 ;  /* 0x000000348c2c723c */ /* 0x040ff2000004182c */
        /* <DEDUP_REMOVED lines=9> */
[----:B-1----:R-:W-:Y:S01]  /*13de0*/  F2FP.BF16.F32.PACK_AB R71, R115, R112 ;  /* 0x000000707347723e */ /* 0x002fe200000010ff */
[----:B------:R-:W1:Y:S06]  /*13df0*/  LDSM.16.MT88.4 R80, [R139+0xc800] ;  /* 0x00c800008b50783b */ /* 0x000e6c0000004200 */
        /* <DEDUP_REMOVED lines=15> */
[C---:B---3--:R-:W-:Y:S09]  /*13ef0*/  HMMA.16816.F32.BF16 R60, R140.reuse, R84, R60 ;  /* 0x000000548c3c723c */ /* 0x048ff2000004183c */
[----:B------:R-:W-:Y:S01]  /*13f00*/  MUFU.EX2 R165, R167 ;  /* 0x000000a700a57308 */ /* 0x000fe20000000800 */
[----:B------:R-:W-:Y:S09]  /*13f10*/  FADD.FTZ R0, R145, R0 ;  /* 0x0000000091007221 */ /* 0x000ff20000010000 */
[----:B------:R-:W-:Y:S01]  /*13f20*/  MUFU.EX2 R198, R198 ;  /* 0x000000c600c67308 */ /* 0x000fe20000000800 */
[----:B------:R-:W-:Y:S01]  /*13f30*/  HMMA.16816.F32.BF16 R64, R140, R86, R64 ;  /* 0x000000568c40723c */ /* 0x000fe20000041840 */
[----:B------:R-:W3:Y:S08]  /*13f40*/  LDSM.16.MT88.4 R84, [R144+0x4800] ;  /* 0x004800009054783b */ /* 0x000ef00000004200 */
[----:B------:R-:W-:Y:S01]  /*13f50*/  MUFU.EX2 R196, R196 ;  /* 0x000000c400c47308 */ /* 0x000fe20000000800 */
[-CC-:B------:R-:W-:Y:S01]  /*13f60*/  FFMA.FTZ R142, R188, R135.reuse, -R160.reuse ;  /* 0x00000087bc8e7223 */ /* 0x180fe200000108a0 */
[-CC-:B------:R-:W-:Y:S01]  /*13f70*/  FFMA.FTZ R141, R187, R135.reuse, -R160.reuse ;  /* 0x00000087bb8d7223 */ /* 0x180fe200000108a0 */
[-C--:B------:R-:W-:Y:S01]  /*13f80*/  FFMA.FTZ R140, R184, R135.reuse, -R160 ;  /* 0x00000087b88c7223 */ /* 0x080fe200000108a0 */
[-C--:B------:R-:W-:Y:S01]  /*13f90*/  FFMA.FTZ R143, R164, R135.reuse, -R158 ;  /* 0x00000087a48f7223 */ /* 0x080fe2000001089e */
[-C--:B------:R-:W-:Y:S01]  /*13fa0*/  FFMA.FTZ R184, R195, R135.reuse, -R160 ;  /* 0x00000087c3b87223 */ /* 0x080fe200000108a0 */
[C---:B--2---:R-:W-:Y:S04]  /*13fb0*/  HMMA.16816.F32.BF16 R4, R68.reuse, R76, R4 ;  /* 0x0000004c4404723c */ /* 0x044fe80000041804 */
[----:B------:R2:W-:Y:S01]  /*13fc0*/  MUFU.EX2 R164, R108 ;  /* 0x0000006c00a47308 */ /* 0x0005e20000000800 */
[-C--:B------:R-:W-:Y:S09]  /*13fd0*/  FFMA.FTZ R188, R181, R135.reuse, -R158 ;  /* 0x00000087b5bc7223 */ /* 0x080ff2000001089e */
[----:B------:R-:W-:Y:S01]  /*13fe0*/  MUFU.EX2 R142, R142 ;  /* 0x0000008e008e7308 */ /* 0x000fe20000000800 */
[C---:B------:R-:W-:Y:S01]  /*13ff0*/  HMMA.16816.F32.BF16 R8, R68.reuse, R78, R8 ;  /* 0x0000004e4408723c */ /* 0x040fe20000041808 */
[----:B------:R-:W-:Y:S08]  /*14000*/  LDSM.16.MT88.4 R76, [R138+0xd000] ;  /* 0x00d000008a4c783b */ /* 0x000ff00000004200 */
[----:B------:R5:W3:Y:S10]  /*14010*/  MUFU.EX2 R187, R186 ;  /* 0x000000ba00bb7308 */ /* 0x000af40000000800 */
[----:B------:R-:W-:Y:S01]  /*14020*/  MUFU.EX2 R141, R141 ;  /* 0x0000008d008d7308 */ /* 0x000fe20000000800 */
[C---:B-1----:R-:W-:Y:S01]  /*14030*/  HMMA.16816.F32.BF16 R12, R68.reuse, R80, R12 ;  /* 0x00000050440c723c */ /* 0x042fe2000004180c */
[----:B--2---:R-:W-:Y:S08]  /*14040*/  LDSM.16.MT88.4 R108, [R144+0x3800] ;  /* 0x00380000906c783b */ /* 0x004ff00000004200 */
[----:B------:R-:W1:Y:S10]  /*14050*/  MUFU.EX2 R140, R140 ;  /* 0x0000008c008c7308 */ /* 0x000e740000000800 */
[----:B------:R-:W2:Y:S01]  /*14060*/  MUFU.EX2 R143, R143 ;  /* 0x0000008f008f7308 */ /* 0x000ea20000000800 */
        /* <DEDUP_REMOVED lines=13> */
[----:B------:R-:W-:Y:S10]  /*14140*/  MUFU.EX2 R200, R200 ;  /* 0x000000c800c87308 */ /* 0x000ff40000000800 */
        /* <DEDUP_REMOVED lines=12> */
[C---:B----4-:R-:W-:Y:S08]  /*14210*/  HMMA.16816.F32.BF16 R60, R68.reuse, R72, R60 ;  /* 0x00000048443c723c */ /* 0x050ff0000004183c */
[----:B------:R-:W-:Y:S01]  /*14220*/  HMMA.16816.F32.BF16 R64, R68, R74, R64 ;  /* 0x0000004a4440723c */ /* 0x000fe20000041840 */
[----:B------:R-:W4:Y:S02]  /*14230*/  LDSM.16.MT88.4 R72, [R213+0x5000] ;  /* 0x00500000d548783b */ /* 0x000f240000004200 */
[----:B------:R-:W-:Y:S02]  /*14240*/  F2FP.BF16.F32.PACK_AB R68, R187, R142 ;  /* 0x0000008ebb44723e */ /* 0x000fe400000010ff */
[----:B-1----:R-:W-:Y:S02]  /*14250*/  F2FP.BF16.F32.PACK_AB R70, R140, R141 ;  /* 0x0000008d8c46723e */ /* 0x002fe400000010ff */
[----:B------:R-:W-:Y:S02]  /*14260*/  F2FP.BF16.F32.PACK_AB R69, R164, R189 ;  /* 0x000000bda445723e */ /* 0x000fe400000010ff */
[----:B--2---:R-:W-:Y:S07]  /*14270*/  F2FP.BF16.F32.PACK_AB R71, R162, R143 ;  /* 0x0000008fa247723e */ /* 0x004fee00000010ff */
[C---:B------:R-:W-:Y:S08]  /*14280*/  HMMA.16816.F32.BF16 R4, R68.reuse, R76, R4 ;  /* 0x0000004c4404723c */ /* 0x040ff00000041804 */
[C---:B------:R-:W-:Y:S01]  /*14290*/  HMMA.16816.F32.BF16 R8, R68.reuse, R78, R8 ;  /* 0x0000004e4408723c */ /* 0x040fe20000041808 */
[----:B------:R-:W1:Y:S07]  /*142a0*/  LDSM.16.MT88.4 R76, [R138+0xd800] ;  /* 0x00d800008a4c783b */ /* 0x000e6e0000004200 */
[C---:B------:R-:W-:Y:S08]  /*142b0*/  HMMA.16816.F32.BF16 R12, R68.reuse, R80, R12 ;  /* 0x00000050440c723c */ /* 0x040ff0000004180c */
[C---:B------:R-:W-:Y:S01]  /*142c0*/  HMMA.16816.F32.BF16 R16, R68.reuse, R82, R16 ;  /* 0x000000524410723c */ /* 0x040fe20000041810 */
[----:B------:R-:W2:Y:S07]  /*142d0*/  LDSM.16.MT88.4 R80, [R139+0xd800] ;  /* 0x00d800008b50783b */ /* 0x000eae0000004200 */
[C---:B-----5:R-:W-:Y:S08]  /*142e0*/  HMMA.16816.F32.BF16 R20, R68.reuse, R88, R20 ;  /* 0x000000584414723c */ /* 0x060ff00000041814 */
[C---:B------:R-:W-:Y:S01]  /*142f0*/  HMMA.16816.F32.BF16 R24, R68.reuse, R90, R24 ;  /* 0x0000005a4418723c */ /* 0x040fe20000041818 */
[----:B------:R-:W-:Y:S07]  /*14300*/  LDSM.16.MT88.4 R88, [R213+0x1800] ;  /* 0x00180000d558783b */ /* 0x000fee0000004200 */
[C---:B------:R-:W-:Y:S03]  /*14310*/  HMMA.16816.F32.BF16 R28, R68.reuse, R92, R28 ;  /* 0x0000005c441c723c */ /* 0x040fe6000004181c */
[-CC-:B------:R-:W-:Y:S01]  /*14320*/  FFMA.FTZ R92, R168, R135.reuse, -R160.reuse ;  /* 0x00000087a85c7223 */ /* 0x180fe200000108a0 */
[-C--:B------:R-:W-:Y:S03]  /*14330*/  FFMA.FTZ R93, R201, R135.reuse, -R160 ;  /* 0x00000087c95d7223 */ /* 0x080fe600000108a0 */
[----:B------:R-:W-:Y:S01]  /*14340*/  MUFU.EX2 R201, R92 ;  /* 0x0000005c00c97308 */ /* 0x000fe20000000800 */
[C---:B------:R-:W-:Y:S08]  /*14350*/  HMMA.16816.F32.BF16 R32, R68.reuse, R94, R32 ;  /* 0x0000005e4420723c */ /* 0x040ff00000041820 */
[C---:B------:R-:W-:Y:S03]  /*14360*/  HMMA.16816.F32.BF16 R36, R68.reuse, R96, R36 ;  /* 0x000000604424723c */ /* 0x040fe60000041824 */
[-C--:B------:R-:W-:Y:S02]  /*14370*/  FFMA.FTZ R96, R166, R135.reuse, -R158 ;  /* 0x00000087a6607223 */ /* 0x080fe4000001089e */
[----:B------:R5:W-:Y:S03]  /*14380*/  MUFU.EX2 R166, R93 ;  /* 0x0000005d00a67308 */ /* 0x000be60000000800 */
[C---:B------:R-:W-:Y:S08]  /*14390*/  HMMA.16816.F32.BF16 R40, R68.reuse, R98, R40 ;  /* 0x000000624428723c */ /* 0x040ff00000041828 */
[C---:B---3--:R-:W-:Y:S01]  /*143a0*/  HMMA.16816.F32.BF16 R44, R68.reuse, R84, R44 ;  /* 0x00000054442c723c */ /* 0x048fe2000004182c */
[----:B-----5:R-:W-:Y:S02]  /*143b0*/  LDSM.16.MT88.4 R92, [R138+0x11800] ;  /* 0x011800008a5c783b */ /* 0x020fe40000004200 */
[-C--:B------:R-:W-:Y:S02]  /*143c0*/  FFMA.FTZ R84, R205, R135.reuse, -R160 ;  /* 0x00000087cd547223 */ /* 0x080fe400000108a0 */
[----:B------:R3:W-:Y:S03]  /*143d0*/  MUFU.EX2 R205, R180 ;  /* 0x000000b400cd7308 */ /* 0x0007e60000000800 */
[C---:B------:R-:W-:Y:S07]  /*143e0*/  HMMA.16816.F32.BF16 R48, R68.reuse, R86, R48 ;  /* 0x000000564430723c */ /* 0x040fee0000041830 */
[----:B------:R5:W1:Y:S01]  /*143f0*/  MUFU.EX2 R168, R84 ;  /* 0x0000005400a87308 */ /* 0x000a620000000800 */
[C---:B------:R-:W-:Y:S03]  /*14400*/  HMMA.16816.F32.BF16 R52, R68.reuse, R100, R52 ;  /* 0x000000644434723c */ /* 0x040fe60000041834 */
[-CC-:B------:R-:W-:Y:S01]  /*14410*/  FFMA.FTZ R100, R172, R135.reuse, -R158.reuse ;  /* 0x00000087ac647223 */ /* 0x180fe2000001089e */
[----:B---3--:R-:W-:Y:S05]  /*14420*/  FFMA.FTZ R180, R199, R135, -R158 ;  /* 0x00000087c7b47223 */ /* 0x008fea000001089e */
[----:B------:R3:W-:Y:S01]  /*14430*/  MUFU.EX2 R172, R96 ;  /* 0x0000006000ac7308 */ /* 0x0007e20000000800 */
[C---:B------:R-:W-:Y:S09]  /*14440*/  HMMA.16816.F32.BF16 R56, R68.reuse, R102, R56 ;  /* 0x000000664438723c */ /* 0x040ff20000041838 */
[----:B------:R-:W2:Y:S01]  /*14450*/  MUFU.EX2 R251, R100 ;  /* 0x0000006400fb7308 */ /* 0x000ea20000000800 */
[----:B-----5:R-:W5:Y:S09]  /*14460*/  LDSM.16.MT88.4 R84, [R144+0x1800] ;  /* 0x001800009054783b */ /* 0x020f720000004200 */
[----:B------:R-:W-:Y:S01]  /*14470*/  MUFU.EX2 R199, R203 ;  /* 0x000000cb00c77308 */ /* 0x000fe20000000800 */
[C---:B----4-:R-:W-:Y:S09]  /*14480*/  HMMA.16816.F32.BF16 R60, R68.reuse, R72, R60 ;  /* 0x00000048443c723c */ /* 0x050ff2000004183c */
[----:B------:R-:W-:Y:S01]  /*14490*/  MUFU.EX2 R180, R180 ;  /* 0x000000b400b47308 */ /* 0x000fe20000000800 */
[----:B---3--:R-:W3:Y:S01]  /*144a0*/  LDSM.16.MT88.4 R96, [R139+0x11800] ;  /* 0x011800008b60783b */ /* 0x008ee20000004200 */
[----:B------:R-:W-:Y:S03]  /*144b0*/  HMMA.16816.F32.BF16 R64, R68, R74, R64 ;  /* 0x0000004a4440723c */ /* 0x000fe60000041840 */
[----:B-1----:R-:W-:Y:S04]  /*144c0*/  F2FP.BF16.F32.PACK_AB R68, R168, R205 ;  /* 0x000000cda844723e */ /* 0x002fe800000010ff */
[----:B------:R-:W1:Y:S01]  /*144d0*/  LDSM.16.MT88.4 R72, [R144+0x5800] ;  /* 0x005800009048783b */ /* 0x000e620000004200 */
[----:B------:R-:W-:Y:S02]  /*144e0*/  F2FP.BF16.F32.PACK_AB R70, R166, R201 ;  /* 0x000000c9a646723e */ /* 0x000fe400000010ff */
[----:B--2---:R-:W-:Y:S02]  /*144f0*/  F2FP.BF16.F32.PACK_AB R69, R251, R172 ;  /* 0x000000acfb45723e */ /* 0x004fe400000010ff */
[----:B------:R-:W-:Y:S03]  /*14500*/  F2FP.BF16.F32.PACK_AB R71, R170, R215 ;  /* 0x000000d7aa47723e */ /* 0x000fe600000010ff */
[----:B------:R-:W-:Y:S04]  /*14510*/  LDSM.16.MT88.4 R100, [R139+0x12000] ;  /* 0x012000008b64783b */ /* 0x000fe80000004200 */
[C---:B------:R-:W-:Y:S08]  /*14520*/  HMMA.16816.F32.BF16 R4, R68.reuse, R76, R4 ;  /* 0x0000004c4404723c */ /* 0x040ff00000041804 */
[C---:B------:R-:W-:Y:S01]  /*14530*/  HMMA.16816.F32.BF16 R8, R68.reuse, R78, R8 ;  /* 0x0000004e4408723c */ /* 0x040fe20000041808 */
[----:B------:R-:W2:Y:S07]  /*14540*/  LDSM.16.MT88.4 R76, [R213+0x5800] ;  /* 0x00580000d54c783b */ /* 0x000eae0000004200 */
        /* <DEDUP_REMOVED lines=13> */
[-CC-:B------:R-:W-:Y:S01]  /*14620*/  FFMA.FTZ R96, R178, R135.reuse, -R160.reuse ;  /* 0x00000087b2607223 */ /* 0x180fe200000108a0 */
[-CC-:B------:R-:W-:Y:S03]  /*14630*/  FFMA.FTZ R178, R176, R135.reuse, -R160.reuse ;  /* 0x00000087b0b27223 */ /* 0x180fe600000108a0 */
[----:B------:R3:W-:Y:S01]  /*14640*/  MUFU.EX2 R176, R96 ;  /* 0x0000006000b07308 */ /* 0x0007e20000000800 */
[C---:B------:R-:W-:Y:S09]  /*14650*/  HMMA.16816.F32.BF16 R48, R68.reuse, R98, R48 ;  /* 0x000000624430723c */ /* 0x040ff20000041830 */
[----:B------:R-:W4:Y:S01]  /*14660*/  MUFU.EX2 R178, R178 ;  /* 0x000000b200b27308 */ /* 0x000f220000000800 */
[C---:B-1----:R-:W-:Y:S01]  /*14670*/  HMMA.16816.F32.BF16 R52, R68.reuse, R72, R52 ;  /* 0x000000484434723c */ /* 0x042fe20000041834 */
[----:B---3--:R-:W1:Y:S07]  /*14680*/  LDSM.16.MT88.4 R96, [R138+0x12000] ;  /* 0x012000008a60783b */ /* 0x008e6e0000004200 */
[C---:B------:R-:W-:Y:S01]  /*14690*/  HMMA.16816.F32.BF16 R56, R68.reuse, R74, R56 ;  /* 0x0000004a4438723c */ /* 0x040fe20000041838 */
[----:B------:R-:W3:Y:S07]  /*146a0*/  LDSM.16.MT88.4 R72, [R144+0x6000] ;  /* 0x006000009048783b */ /* 0x000eee0000004200 */
[C---:B--2---:R-:W-:Y:S08]  /*146b0*/  HMMA.16816.F32.BF16 R60, R68.reuse, R76, R60 ;  /* 0x0000004c443c723c */ /* 0x044ff0000004183c */
[----:B------:R-:W-:Y:S01]  /*146c0*/  HMMA.16816.F32.BF16 R64, R68, R78, R64 ;  /* 0x0000004e4440723c */ /* 0x000fe20000041840 */
[----:B------:R-:W2:Y:S02]  /*146d0*/  LDSM.16.MT88.4 R76, [R213+0x6000] ;  /* 0x00600000d54c783b */ /* 0x000ea40000004200 */
[----:B----4-:R-:W-:Y:S02]  /*146e0*/  F2FP.BF16.F32.PACK_AB R68, R178, R176 ;  /* 0x000000b0b244723e */ /* 0x010fe400000010ff */
[----:B------:R-:W-:Y:S02]  /*146f0*/  F2FP.BF16.F32.PACK_AB R70, R207, R174 ;  /* 0x000000aecf46723e */ /* 0x000fe400000010ff */
[----:B------:R-:W-:Y:S02]  /*14700*/  F2FP.BF16.F32.PACK_AB R69, R199, R182 ;  /* 0x000000b6c745723e */ /* 0x000fe400000010ff */
[----:B------:R-:W-:Y:S07]  /*14710*/  F2FP.BF16.F32.PACK_AB R71, R197, R180 ;  /* 0x000000b4c547723e */ /* 0x000fee00000010ff */
        /* <DEDUP_REMOVED lines=15> */
[C---:B------:R-:W-:Y:S03]  /*14810*/  HMMA.16816.F32.BF16 R44, R68.reuse, R100, R44 ;  /* 0x00000064442c723c */ /* 0x040fe6000004182c */
[-CC-:B------:R-:W-:Y:S01]  /*14820*/  FFMA.FTZ R100, R191, R135.reuse, -R160.reuse ;  /* 0x00000087bf647223 */ /* 0x180fe200000108a0 */
[----:B------:R-:W-:Y:S01]  /*14830*/  FFMA.FTZ R160, R156, R135, -R160 ;  /* 0x000000879ca07223 */ /* 0x000fe200000108a0 */
[----:B------:R-:W4:Y:S03]  /*14840*/  MUFU.EX2 R191, R193 ;  /* 0x000000c100bf7308 */ /* 0x000f260000000800 */
[C---:B------:R-:W-:Y:S07]  /*14850*/  HMMA.16816.F32.BF16 R48, R68.reuse, R102, R48 ;  /* 0x000000664430723c */ /* 0x040fee0000041830 */
[----:B------:R2:W5:Y:S10]  /*14860*/  MUFU.EX2 R185, R100 ;  /* 0x0000006400b97308 */ /* 0x0005740000000800 */
[----:B------:R-:W1:Y:S01]  /*14870*/  MUFU.EX2 R160, R160 ;  /* 0x000000a000a07308 */ /* 0x000e620000000800 */
[C---:B---3--:R-:W-:Y:S01]  /*14880*/  HMMA.16816.F32.BF16 R52, R68.reuse, R72, R52 ;  /* 0x000000484434723c */ /* 0x048fe20000041834 */
[----:B--2---:R-:W-:Y:S07]  /*14890*/  LDSM.16.MT88.4 R100, [R144+0x6800] ;  /* 0x006800009064783b */ /* 0x004fee0000004200 */
[C---:B------:R-:W-:Y:S01]  /*148a0*/  HMMA.16816.F32.BF16 R56, R68.reuse, R74, R56 ;  /* 0x0000004a4438723c */ /* 0x040fe20000041838 */
[----:B------:R-:W2:Y:S07]  /*148b0*/  LDSM.16.MT88.4 R72, [R139+0x12800] ;  /* 0x012800008b48783b */ /* 0x000eae0000004200 */
[C---:B------:R-:W-:Y:S08]  /*148c0*/  HMMA.16816.F32.BF16 R60, R68.reuse, R76, R60 ;  /* 0x0000004c443c723c */ /* 0x040ff0000004183c */
[----:B------:R-:W-:Y:S01]  /*148d0*/  HMMA.16816.F32.BF16 R64, R68, R78, R64 ;  /* 0x0000004e4440723c */ /* 0x000fe20000041840 */
[----:B------:R-:W3:Y:S02]  /*148e0*/  LDSM.16.MT88.4 R76, [R213+0x6800] ;  /* 0x00680000d54c783b */ /* 0x000ee40000004200 */
[----:B----4-:R-:W-:Y:S02]  /*148f0*/  F2FP.BF16.F32.PACK_AB R68, R191, R184 ;  /* 0x000000b8bf44723e */ /* 0x010fe400000010ff */
[----:B-----5:R-:W-:Y:S02]  /*14900*/  F2FP.BF16.F32.PACK_AB R70, R186, R185 ;  /* 0x000000b9ba46723e */ /* 0x020fe400000010ff */
        /* <DEDUP_REMOVED lines=16> */
[----:B------:R-:W-:Y:S07]  /*14a10*/  LDSM.16.MT88.4 R96, [R139+0x13000] ;  /* 0x013000008b60783b */ /* 0x000fee0000004200 */
[C---:B--2---:R-:W-:Y:S08]  /*14a20*/  HMMA.16816.F32.BF16 R44, R68.reuse, R72, R44 ;  /* 0x00000048442c723c */ /* 0x044ff0000004182c */
        /* <DEDUP_REMOVED lines=120> */
.L_x_2325:
        /* <DEDUP_REMOVED lines=11> */
.L_x_2348:
        /* <DEDUP_REMOVED lines=184> */
.L_x_2335:
[----:B------:R-:W-:Y:S05]  /*15de0*/  BSYNC.RECONVERGENT B0 ;  /* 0x0000000000007941 */ /* 0x000fea0003800200 */
.L_x_2334:
        /* <DEDUP_REMOVED lines=26> */
.L_x_2337:
[----:B------:R-:W-:Y:S05]  /*15f90*/  BSYNC.RECONVERGENT B0 ;  /* 0x0000000000007941 */ /* 0x000fea0003800200 */
.L_x_2336:
        /* <DEDUP_REMOVED lines=35> */
.L_x_2339:
[----:B------:R-:W-:Y:S05]  /*161d0*/  BSYNC.RECONVERGENT B0 ;  /* 0x0000000000007941 */ /* 0x000fea0003800200 */
.L_x_2338:
        /* <DEDUP_REMOVED lines=16> */
.L_x_2341:
[----:B------:R-:W-:Y:S05]  /*162e0*/  BSYNC.RECONVERGENT B0 ;  /* 0x0000000000007941 */ /* 0x000fea0003800200 */
.L_x_2340:
        /* <DEDUP_REMOVED lines=16> */
.L_x_2343:
[----:B------:R-:W-:Y:S05]  /*163f0*/  BSYNC.RECONVERGENT B0 ;  /* 0x0000000000007941 */ /* 0x000fea0003800200 */
.L_x_2342:
[----:B------:R-:W-:-:S04]  /*16400*/  MOV R233, 0x0 ;  /* 0x0000000000e97802 */ /* 0x000fc80000000f00 */
[----:B-12345:R-:W-:Y:S05]  /*16410*/  @P0 RET.REL.NODEC R232 `(_ZN5flash24flash_fwd_splitkv_kernelI23Flash_fwd_kernel_traitsILi128ELi64ELi128ELi4ELb0ELb0EN7cutlass10bfloat16_tE19Flash_kernel_traitsILi128ELi64ELi128ELi4ES3_EELb0ELb1ELb0ELb0ELb0ELb1ELb0ELb0EEEvNS_16Flash_fwd_paramsE) ;  /* 0xfffffe98e8f80950 */ /* 0x03efea0003c3ffff */
        /* <DEDUP_REMOVED lines=14> */
[----:B-1----:R-:W-:Y:S05]  /*16500*/  @P0 RET.REL.NODEC R232 `(_ZN5flash24flash_fwd_splitkv_kernelI23Flash_fwd_kernel_traitsILi128ELi64ELi128ELi4ELb0ELb0EN7cutlass10bfloat16_tE19Flash_kernel_traitsILi128ELi64ELi128ELi4ES3_EELb0ELb1ELb0ELb0ELb0ELb1ELb0ELb0EEEvNS_16Flash_fwd_paramsE) ;  /* 0xfffffe98e8bc0950 */ /* 0x002fea0003c3ffff */
[----:B------:R-:W-:Y:S01]  /*16510*/  MOV R233, 0x0 ;  /* 0x0000000000e97802 */ /* 0x000fe20000000f00 */
[----:B------:R1:W-:Y:S03]  /*16520*/  ST.E.128 desc[UR4][R6.64+0x80], R32 ;  /* 0x0000802006007985 */ /* 0x0003e6000c101d04 */
[----:B-1----:R-:W-:Y:S05]  /*16530*/  RET.REL.NODEC R232 `(_ZN5flash24flash_fwd_splitkv_kernelI23Flash_fwd_kernel_traitsILi128ELi64ELi128ELi4ELb0ELb0EN7cutlass10bfloat16_tE19Flash_kernel_traitsILi128ELi64ELi128ELi4ES3_EELb0ELb1ELb0ELb0ELb0ELb1ELb0ELb0EEEvNS_16Flash_fwd_paramsE) ;  /* 0xfffffe98e8b07950 */ /* 0x002fea0003c3ffff */
.L_x_2333:
[----:B------:R-:W-:Y:S01]  /*16540*/  MOV R5, 0x2 ;  /* 0x0000000200057802 */ /* 0x000fe20000000f00 */
[----:B------:R-:W-:Y:S01]  /*16550*/  IMAD.MOV.U32 R0, RZ, RZ, 0x1f ;  /* 0x0000001fff007424 */ /* 0x000fe200078e00ff */
[----:B------:R-:W-:-:S07]  /*16560*/  MOV R4, 0xffffffff ;  /* 0xffffffff00047802 */ /* 0x000fce0000000f00 */
[----:B-1---5:R-:W-:Y:S05]  /*16570*/  WARPSYNC.COLLECTIVE R4, `(.L_x_2344) ;  /* 0x0000000004087348 */ /* 0x022fea0003c00000 */
[----:B------:R2:W3:Y:S02]  /*16580*/  SHFL.BFLY P0, R11, R249, R5, R0 ;  /* 0x0c000005f90b7389 */ /* 0x0004e40000000000 */
[----:B-123-5:R-:W-:Y:S05]  /*16590*/  ENDCOLLECTIVE ;  /* 0x000000000000791b */ /* 0x02efea0003800000 */
.L_x_2344:
[----:B------:R-:W-:Y:S02]  /*165a0*/  IMAD.MOV.U32 R8, RZ, RZ, R11 ;  /* 0x000000ffff087224 */ /* 0x000fe400078e000b */
[----:B------:R-:W-:Y:S02]  /*165b0*/  IMAD.MOV.U32 R5, RZ, RZ, 0x1 ;  /* 0x00000001ff057424 */ /* 0x000fe400078e00ff */
[----:B------:R-:W-:-:S05]  /*165c0*/  FADD.FTZ R9, R8, R249 ;  /* 0x000000f908097221 */ /* 0x000fca0000010000 */
[----:B------:R-:W-:-:S07]  /*165d0*/  MOV R249, R9 ;  /* 0x0000000900f97202 */ /* 0x000fce0000000f00 */
[----:B------:R-:W-:Y:S05]  /*165e0*/  WARPSYNC.COLLECTIVE R4, `(.L_x_2345) ;  /* 0x0000000004087348 */ /* 0x000fea0003c00000 */
[----:B------:R1:W2:Y:S02]  /*165f0*/  SHFL.BFLY P0, R11, R249, R5, R0 ;  /* 0x0c000005f90b7389 */ /* 0x0002a40000000000 */
[----:B-12---:R-:W-:Y:S05]  /*16600*/  ENDCOLLECTIVE ;  /* 0x000000000000791b */ /* 0x006fea0003800000 */
.L_x_2345:
[----:B------:R-:W-:Y:S01]  /*16610*/  MOV R249, R247 ;  /* 0x000000f700f97202 */ /* 0x000fe20000000f00 */
[----:B------:R-:W-:Y:S01]  /*16620*/  IMAD.MOV.U32 R5, RZ, RZ, 0x2 ;  /* 0x00000002ff057424 */ /* 0x000fe200078e00ff */
[----:B------:R-:W-:-:S07]  /*16630*/  MOV R8, R11 ;  /* 0x0000000b00087202 */ /* 0x000fce0000000f00 */
[----:B------:R-:W-:Y:S05]  /*16640*/  WARPSYNC.COLLECTIVE R4, `(.L_x_2346) ;  /* 0x0000000004087348 */ /* 0x000fea0003c00000 */
[----:B------:R1:W2:Y:S02]  /*16650*/  SHFL.BFLY P0, R11, R249, R5, R0 ;  /* 0x0c000005f90b7389 */ /* 0x0002a40000000000 */
[----:B-12---:R-:W-:Y:S05]  /*16660*/  ENDCOLLECTIVE ;  /* 0x000000000000791b */ /* 0x006fea0003800000 */
.L_x_2346:
[----:B------:R-:W-:Y:S01]  /*16670*/  FADD.FTZ R8, R9, R8 ;  /* 0x0000000809087221 */ /* 0x000fe20000010000 */
[----:B------:R-:W-:Y:S01]  /*16680*/  FADD.FTZ R10, R11, R247 ;  /* 0x000000f70b0a7221 */ /* 0x000fe20000010000 */
[----:B------:R-:W-:-:S04]  /*16690*/  MOV R5, 0x1 ;  /* 0x0000000100057802 */ /* 0x000fc80000000f00 */
[----:B------:R-:W-:-:S07]  /*166a0*/  MOV R249, R10 ;  /* 0x0000000a00f97202 */ /* 0x000fce0000000f00 */
[----:B------:R-:W-:Y:S05]  /*166b0*/  WARPSYNC.COLLECTIVE R4, `(.L_x_2347) ;  /* 0x0000000004087348 */ /* 0x000fea0003c00000 */
[----:B------:R1:W2:Y:S02]  /*166c0*/  SHFL.BFLY P0, R11, R249, R5, R0 ;  /* 0x0c000005f90b7389 */ /* 0x0002a40000000000 */
[----:B-12---:R-:W-:Y:S05]  /*166d0*/  ENDCOLLECTIVE ;  /* 0x000000000000791b */ /* 0x006fea0003800000 */
.L_x_2347:
[----:B------:R-:W-:Y:S05]  /*166e0*/  BRA `(.L_x_2348) ;  /* 0xffffffe800dc7947 */ /* 0x000fea000383ffff */
.L_x_2349:
        /* <DEDUP_REMOVED lines=9> */
.L_x_14875:


//--------------------- .text._ZN5flash24flash_fwd_splitkv_kernelI23Flash_fwd_kernel_traitsILi128ELi64ELi128ELi4ELb0ELb0EN7cutlass10bfloat16_tE19Flash_kernel_traitsILi128ELi64ELi128ELi4ES3_EELb0ELb1ELb0ELb0ELb0ELb0ELb0ELb1EEEvNS_16Flash_fwd_paramsE --------------------------
	.section	.text._ZN5flash24flash_fwd_splitkv_kernelI23Flash_fwd_kernel_traitsILi128ELi64ELi128ELi4ELb0ELb0EN7cutlass10bfloat16_tE19Flash_kernel_traitsILi128ELi64ELi128ELi4ES3_EELb0ELb1ELb0ELb0ELb0ELb0ELb0ELb1EEEvNS_16Flash_fwd_paramsE,"ax",@progbits
	.align	128
        .global         _ZN5flash24flash_fwd_splitkv_kernelI23Flash_fwd_kernel_traitsILi128ELi64ELi128ELi4ELb0ELb0EN7cutlass10bfloat16_tE19Flash_kernel_traitsILi128ELi64ELi128ELi4ES3_EELb0ELb1ELb0ELb0ELb0ELb0ELb0ELb1EEEvNS_16Flash_fwd_paramsE
        .type           _ZN5flash24flash_fwd_splitkv_kernelI23Flash_fwd_kernel_traitsILi128ELi64ELi128ELi4ELb0ELb0EN7cutlass10bfloat16_tE19Flash_kernel_traitsILi128ELi64ELi128ELi4ES3_EELb0ELb1ELb0ELb0ELb0ELb0ELb0ELb1EEEvNS_16Flash_fwd_paramsE,@function
        .size           _ZN5flash24flash_fwd_splitkv_kernelI23Flash_fwd_kernel_traitsILi128ELi64ELi128ELi4ELb0ELb0EN7cutlass10bfloat16_tE19Flash_kernel_traitsILi128ELi64ELi128ELi4ES3_EELb0ELb1ELb0ELb0ELb0ELb0ELb0ELb1EEEvNS_16Flash_fwd_paramsE,(.L_x_14876 - _ZN5flash24flash_fwd_splitkv_kernelI23Flash_fwd_kernel_traitsILi128ELi64ELi128ELi4ELb0ELb0EN7cutlass10bfloat16_tE19Flash_kernel_traitsILi128ELi64ELi128ELi4ES3_EELb0ELb1ELb0ELb0ELb0ELb0ELb0ELb1EEEvNS_16Flash_fwd_paramsE)
        .other          _ZN5flash24flash_fwd_splitkv_kernelI23Flash_fwd_kernel_traitsILi128ELi64ELi128ELi4ELb0ELb0EN7cutlass10bfloat16_tE19Flash_kernel_traitsILi128ELi64ELi128ELi4ES3_EELb0ELb1ELb0ELb0ELb0ELb0ELb0ELb1EEEvNS_16Flash_fwd_paramsE,@"STO_CUDA_ENTRY STV_DEFAULT"
_ZN5flash24flash_fwd_splitkv_kernelI23Flash_fwd_kernel_traitsILi128ELi64ELi128ELi4ELb0ELb0EN7cutlass10bfloat16_tE19Flash_kernel_traitsILi128ELi64ELi128ELi4ES3_EELb0ELb1ELb0ELb0ELb0ELb0ELb0ELb1EEEvNS_16Flash_fwd_paramsE:
.text._ZN5flash24flash_fwd_splitkv_kernelI23Flash_fwd_kernel_traitsILi128ELi64ELi128ELi4ELb0ELb0EN7cutlass10bfloat16_tE19Flash_kernel_traitsILi128ELi64ELi128ELi4ES3_EELb0ELb1ELb0ELb0ELb0ELb0ELb0ELb1EEEvNS_16Flash_fwd_paramsE:
[----:B------:R-:W-:Y:S01]  /*0000*/  LDC R1, c[0x0][0x37c] ;  /* 0x0000df00ff017b82 */ /* 0x000fe20000000800 */
[----:B------:R-:W1:Y:S07]  /*0010*/  S2R R215, SR_CTAID.X ;  /* 0x0000000000d77919 */ /* 0x000e6e0000002500 */
[----:B------:R-:W2:Y:S01]  /*0020*/  LDC.64 R132, c[0x0][0x348] ;  /* 0x0000d200ff847b82 */ /* 0x000ea20000000a00 */
[----:B------:R-:W-:Y:S01]  /*0030*/  BSSY.RECONVERGENT B4, `(.L_x_2350) ;  /* 0x0000005000047945 */ /* 0x000fe20003800200 */
[----:B------:R-:W-:Y:S01]  /*0040*/  MOV R212, 0x80 ;  /* 0x0000008000d47802 */ /* 0x000fe20000000f00 */
[----:B------:R-:W3:Y:S01]  /*0050*/  S2R R214, SR_CTAID.Y ;  /* 0x0000000000d67919 */ /* 0x000ee20000002600 */
[----:B------:R-:W4:Y:S05]  /*0060*/  S2R R213, SR_CTAID.Z ;  /* 0x0000000000d57919 */ /* 0x000f2a0000002700 */
[----:B-1234-:R-:W-:Y:S05]  /*0070*/  CALL.REL.NOINC `($_ZN5flash24flash_fwd_splitkv_kernelI23Flash_fwd_kernel_traitsILi128ELi64ELi128ELi4ELb0ELb0EN7cutlass10bfloat16_tE19Flash_kernel_traitsILi128ELi64ELi128ELi4ES3_EELb0ELb1ELb0ELb0ELb0ELb0ELb0ELb1EEEvNS_16Flash_fwd_paramsE$_ZN5flash30compute_attn_1rowblock_splitkvI23Flash_fwd_kernel_traitsILi128ELi64ELi128ELi4ELb0ELb0EN7cutlass10bfloat16_tE19Flash_kernel_traitsILi128ELi64ELi128ELi4ES3_EELb0ELb1ELb0ELb0ELb0ELb0ELb0ELb1ENS_16Flash_fwd_paramsEEEvRKT8_iiiii) ;  /* 0x0000000000087944 */ /* 0x01efea0003c00000 */
[----:B------:R-:W-:Y:S05]  /*0080*/  BSYNC.RECONVERGENT B4 ;  /* 0x0000000000047941 */ /* 0x000fea0003800200 */
.L_x_2350:
[----:B------:R-:W-:Y:S05]  /*0090*/  EXIT ;  /* 0x000000000000794d */ /* 0x000fea0003800000 */
        .type           $_ZN5flash24flash_fwd_splitkv_kernelI23Flash_fwd_kernel_traitsILi128ELi64ELi128ELi4ELb0ELb0EN7cutlass10bfloat16_tE19Flash_kernel_traitsILi128ELi64ELi128ELi4ES3_EELb0ELb1ELb0ELb0ELb0ELb0ELb0ELb1EEEvNS_16Flash_fwd_paramsE$_ZN5flash30compute_attn_1rowblock_splitkvI23Flash_fwd_kernel_traitsILi128ELi64ELi128ELi4ELb0ELb0EN7cutlass10bfloat16_tE19Flash_kernel_traitsILi128ELi64ELi128ELi4ES3_EELb0ELb1ELb0ELb0ELb0ELb0ELb0ELb1ENS_16Flash_fwd_paramsEEEvRKT8_iiiii,@function
        .size           $_ZN5flash24flash_fwd_splitkv_kernelI23Flash_fwd_kernel_traitsILi128ELi64ELi128ELi4ELb0ELb0EN7cutlass10bfloat16_tE19Flash_kernel_traitsILi128ELi64ELi128ELi4ES3_EELb0ELb1ELb0ELb0ELb0ELb0ELb0ELb1EEEvNS_16Flash_fwd_paramsE$_ZN5flash30compute_attn_1rowblock_splitkvI23Flash_fwd_kernel_traitsILi128ELi64ELi128ELi4ELb0ELb0EN7cutlass10bfloat16_tE19Flash_kernel_traitsILi128ELi64ELi128ELi4ES3_EELb0ELb1ELb0ELb0ELb0ELb0ELb0ELb1ENS_16Flash_fwd_paramsEEEvRKT8_iiiii,(.L_x_14876 - $_ZN5flash24flash_fwd_splitkv_kernelI23Flash_fwd_kernel_traitsILi128ELi64ELi128ELi4ELb0ELb0EN7cutlass10bfloat16_tE19Flash_kernel_traitsILi128ELi64ELi128ELi4ES3_EELb0ELb1ELb0ELb0ELb0ELb0ELb0ELb1EEEvNS_16Flash_fwd_paramsE$_ZN5flash30compute_attn_1rowblock_splitkvI23Flash_fwd_kernel_traitsILi128ELi64ELi128ELi4ELb0ELb0EN7cutlass10bfloat16_tE19Flash_kernel_traitsILi128ELi64ELi128ELi4ES3_EELb0ELb1ELb0ELb0ELb0ELb0ELb0ELb1ENS_16Flash_fwd_paramsEEEvRKT8_iiiii)
$_ZN5flash24flash_fwd_splitkv_kernelI23Flash_fwd_kernel_traitsILi128ELi64ELi128ELi4ELb0ELb0EN7cutlass10bfloat16_tE19Flash_kernel_traitsILi128ELi64ELi128ELi4ES3_EELb0ELb1ELb0ELb0ELb0ELb0ELb0ELb1EEEvNS_16Flash_fwd_paramsE$_ZN5flash30compute_attn_1rowblock_splitkvI23Flash_fwd_kernel_traitsILi128ELi64ELi128ELi4ELb0ELb0EN7cutlass10bfloat16_tE19Flash_kernel_traitsILi128ELi64ELi128ELi4ES3_EELb0ELb1ELb0ELb0ELb0ELb0ELb0ELb1ENS_16Flash_fwd_paramsEEEvRKT8_iiiii:
        /* <DEDUP_REMOVED lines=38> */
.L_x_2352:
[----:B------:R-:W-:Y:S05]  /*0300*/  BSYNC.RECONVERGENT B0 ;  /* 0x0000000000007941 */ /* 0x000fea0003800200 */
.L_x_2351:
[----:B------:R-:W-:Y:S04]  /*0310*/  BSSY.RECONVERGENT B0, `(.L_x_2353) ;  /* 0x0000007000007945 */ /* 0x000fe80003800200 */
[----:B------:R-:W-:Y:S05]  /*0320*/  @!P3 BRA `(.L_x_2354) ;  /* 0x000000000014b947 */ /* 0x000fea0003800000 */
[----:B-----5:R-:W3:Y:S02]  /*0330*/  LD.E.U8 R2, desc[UR6][R132.64+0x1b2] ;  /* 0x0001b20684027980 */ /* 0x020ee4000c101100 */
[----:B---3--:R-:W-:-:S13]  /*0340*/  ISETP.NE.AND P1, PT, R2, RZ, PT ;  /* 0x000000ff0200720c */ /* 0x008fda0003f25270 */
[----:B------:R-:W3:Y:S02]  /*0350*/  @P1 LD.E R9, desc[UR6][R10.64+0x4] ;  /* 0x000004060a091980 */ /* 0x000ee4000c101900 */
[----:B---3--:R-:W-:-:S06]  /*0360*/  @P1 IADD3 R2, PT, PT, R9, -R14, RZ ;  /* 0x8000000e09021210 */ /* 0x008fcc0007ffe0ff */
[----:B------:R3:W5:Y:S02]  /*0370*/  @!P1 LD.E R2, desc[UR6][R10.64] ;  /* 0x000000060a029980 */ /* 0x000764000c101900 */
.L_x_2354:
[----:B------:R-:W-:Y:S05]  /*0380*/  BSYNC.RECONVERGENT B0 ;  /* 0x0000000000007941 */ /* 0x000fea0003800200 */
.L_x_2353:
        /* <DEDUP_REMOVED lines=9> */
.L_x_2356:
[----:B------:R-:W4:Y:S01]  /*0420*/  LD.E.64 R4, desc[UR6][R132.64+0x108] ;  /* 0x0001080684047980 */ /* 0x000f22000c101b00 */
[----:B------:R-:W-:Y:S01]  /*0430*/  BSSY.RECONVERGENT B0, `(.L_x_2358) ;  /* 0x0000006000007945 */ /* 0x000fe20003800200 */
[----:B------:R-:W-:Y:S01]  /*0440*/  IMAD.MOV.U32 R2, RZ, RZ, RZ ;  /* 0x000000ffff027224 */ /* 0x000fe200078e00ff */
[----:B----4-:R-:W-:-:S04]  /*0450*/  ISETP.NE.U32.AND P0, PT, R4, RZ, PT ;  /* 0x000000ff0400720c */ /* 0x010fc80003f05070 */
[----:B------:R-:W-:-:S13]  /*0460*/  ISETP.NE.AND.EX P0, PT, R5, RZ, PT, P0 ;  /* 0x000000ff0500720c */ /* 0x000fda0003f05300 */
[----:B------:R-:W-:Y:S05]  /*0470*/  @!P0 BRA `(.L_x_2359) ;  /* 0x0000000000048947 */ /* 0x000fea0003800000 */
[----:B------:R4:W5:Y:S02]  /*0480*/  LD.E R2, desc[UR6][R132.64+0xbc] ;  /* 0x0000bc0684027980 */ /* 0x000964000c101900 */
.L_x_2359:
[----:B------:R-:W-:Y:S05]  /*0490*/  BSYNC.RECONVERGENT B0 ;  /* 0x0000000000007941 */ /* 0x000fea0003800200 */
.L_x_2358:
[----:B-----5:R-:W-:Y:S02]  /*04a0*/  IADD3 R67, PT, PT, R75, R2, RZ ;  /* 0x000000024b437210 */ /* 0x020fe40007ffe0ff */
.L_x_2357:
[----:B------:R-:W-:Y:S05]  /*04b0*/  BSYNC.RECONVERGENT B1 ;  /* 0x0000000000017941 */ /* 0x000fea0003800200 */
.L_x_2355:
[----:B------:R-:W-:Y:S01]  /*04c0*/  IMAD.SHL.U32 R79, R215, 0x40, RZ ;  /* 0x00000040d74f7824 */ /* 0x000fe200078e00ff */
[----:B------:R-:W-:Y:S01]  /*04d0*/  MOV R4, R212 ;  /* 0x000000d400047202 */ /* 0x000fe20000000f00 */
[----:B------:R-:W-:-:S03]  /*04e0*/  IMAD.MOV.U32 R5, RZ, RZ, 0x0 ;  /* 0x00000000ff057424 */ /* 0x000fc600078e00ff */
[----:B------:R-:W-:-:S13]  /*04f0*/  ISETP.GT.AND P0, PT, R216, R79, PT ;  /* 0x0000004fd800720c */ /* 0x000fda0003f04270 */
[----:B-1234-:R-:W-:Y:S05]  /*0500*/  @!P0 RET.REL.NODEC R4 `(_ZN5flash24flash_fwd_splitkv_kernelI23Flash_fwd_kernel_traitsILi128ELi64ELi128ELi4ELb0ELb0EN7cutlass10bfloat16_tE19Flash_kernel_traitsILi128ELi64ELi128ELi4ES3_EELb0ELb1ELb0ELb0ELb0ELb0ELb0ELb1EEEvNS_16Flash_fwd_paramsE) ;  /* 0xfffffff804bc8950 */ /* 0x01efea0003c3ffff */
[----:B------:R-:W2:Y:S04]  /*0510*/  LD.E R5, desc[UR6][R132.64+0x188] ;  /* 0x0001880684057980 */ /* 0x000ea8000c101900 */
[----:B------:R-:W3:Y:S04]  /*0520*/  LD.E R9, desc[UR6][R132.64+0x184] ;  /* 0x0001840684097980 */ /* 0x000ee8000c101900 */
[----:B------:R-:W4:Y:S01]  /*0530*/  LD.E R11, desc[UR6][R132.64+0xb8] ;  /* 0x0000b806840b7980 */ /* 0x000f22000c101900 */
[----:B------:R-:W-:Y:S02]  /*0540*/  VIADD R7, R67, 0x7f ;  /* 0x0000007f43077836 */ /* 0x000fe40000000000 */
[----:B------:R-:W-:-:S03]  /*0550*/  IMAD R2, R215, 0x40, -R216 ;  /* 0x00000040d7027824 */ /* 0x000fc600078e0ad8 */
[----:B------:R-:W-:-:S04]  /*0560*/  SHF.R.S32.HI R6, RZ, 0x1f, R7 ;  /* 0x0000001fff067819 */ /* 0x000fc80000011407 */
[----:B------:R-:W-:-:S04]  /*0570*/  LEA.HI R6, R6, R7, RZ, 0x7 ;  /* 0x0000000706067211 */ /* 0x000fc800078f38ff */
[----:B------:R-:W-:Y:S02]  /*0580*/  SHF.R.S32.HI R6, RZ, 0x7, R6 ;  /* 0x00000007ff067819 */ /* 0x000fe40000011406 */
[----:B--2---:R-:W-:Y:S02]  /*0590*/  IADD3 R5, PT, PT, R5, R2, R7 ;  /* 0x0000000205057210 */ /* 0x004fe40007ffe007 */
[----:B------:R-:W1:Y:S01]  /*05a0*/  S2R R2, SR_TID.X ;  /* 0x0000000000027919 */ /* 0x000e620000002100 */
[----:B---3--:R-:W-:Y:S02]  /*05b0*/  IMAD.IADD R4, R9, 0x1, R216 ;  /* 0x0000000109047824 */ /* 0x008fe400078e02d8 */
[----:B------:R-:W-:Y:S02]  /*05c0*/  VIADD R5, R5, 0x40 ;  /* 0x0000004005057836 */ /* 0x000fe40000000000 */
[----:B----4-:R-:W-:Y:S01]  /*05d0*/  VIADD R11, R11, 0x7f ;  /* 0x0000007f0b0b7836 */ /* 0x010fe20000000000 */
[----:B------:R-:W-:-:S02]  /*05e0*/  IADD3 R9, PT, PT, -R4, R79, R67 ;  /* 0x0000004f04097210 */ /* 0x000fc40007ffe143 */
[----:B------:R-:W-:Y:S02]  /*05f0*/  SHF.R.S32.HI R4, RZ, 0x1f, R5 ;  /* 0x0000001fff047819 */ /* 0x000fe40000011405 */
[----:B------:R-:W-:Y:S02]  /*0600*/  SHF.R.S32.HI R10, RZ, 0x1f, R11 ;  /* 0x0000001fff0a7819 */ /* 0x000fe4000001140b */
[----:B------:R-:W-:Y:S02]  /*0610*/  SHF.R.S32.HI R8, RZ, 0x1f, R9 ;  /* 0x0000001fff087819 */ /* 0x000fe40000011409 */
[----:B------:R-:W-:Y:S02]  /*0620*/  LEA.HI R10, R10, R11, RZ, 0x7 ;  /* 0x0000000b0a0a7211 */ /* 0x000fe400078f38ff */
[----:B------:R-:W-:Y:S02]  /*0630*/  LEA.HI R4, R4, R5, RZ, 0x7 ;  /* 0x0000000504047211 */ /* 0x000fe400078f38ff */
[----:B------:R-:W-:-:S02]  /*0640*/  LEA.HI R8, R8, R9, RZ, 0x7 ;  /* 0x0000000908087211 */ /* 0x000fc400078f38ff */
[----:B------:R-:W-:Y:S02]  /*0650*/  SHF.R.S32.HI R5, RZ, 0x7, R10 ;  /* 0x00000007ff057819 */ /* 0x000fe4000001140a */
        /* <DEDUP_REMOVED lines=19> */
[----:B------:R-:W-:Y:S02]  /*0790*/  BSSY.RECONVERGENT B0, `(.L_x_2361) ;  /* 0x0000023000007945 */ /* 0x000fe40003800200 */
[----:B------:R-:W-:Y:S01]  /*07a0*/  ISETP.NE.AND P6, PT, R10, RZ, PT ;  /* 0x000000ff0a00720c */ /* 0x000fe20003fc5270 */
[-C--:B--2---:R-:W-:Y:S02]  /*07b0*/  @P0 IMAD R5, R9, R218.reuse, RZ ;  /* 0x000000da09050224 */ /* 0x084fe400078e02ff */
[----:B------:R-:W-:-:S04]  /*07c0*/  @P0 IMAD.WIDE.U32 R218, R8, R218, RZ ;  /* 0x000000da08da0225 */ /* 0x000fc800078e00ff */
[----:B----4-:R-:W-:-:S04]  /*07d0*/  @!P0 IMAD.WIDE.U32 R16, R12, R214, RZ ;  /* 0x000000d60c108225 */ /* 0x010fc800078e00ff */
[----:B------:R-:W-:Y:S02]  /*07e0*/  @!P0 IMAD R12, R13, R214, RZ ;  /* 0x000000d60d0c8224 */ /* 0x000fe400078e02ff */
[----:B------:R-:W-:-:S04]  /*07f0*/  IMAD.WIDE.U32 R20, R79, R8, R10 ;  /* 0x000000084f147225 */ /* 0x000fc800078e000a */
[----:B------:R-:W-:Y:S01]  /*0800*/  @!P0 IMAD.IADD R12, R17, 0x1, R12 ;  /* 0x00000001110c8824 */ /* 0x000fe200078e020c */
[----:B------:R-:W-:Y:S01]  /*0810*/  @P0 IADD3 R12, PT, PT, R219, R5, RZ ;  /* 0x00000005db0c0210 */ /* 0x000fe20007ffe0ff */
[----:B------:R-:W-:Y:S01]  /*0820*/  @P0 IMAD.MOV.U32 R16, RZ, RZ, R218 ;  /* 0x000000ffff100224 */ /* 0x000fe200078e00da */
[----:B------:R-:W-:Y:S01]  /*0830*/  SHF.R.U32.HI R5, RZ, 0x3, R2 ;  /* 0x00000003ff057819 */ /* 0x000fe20000011602 */
[----:B------:R-:W-:-:S03]  /*0840*/  IMAD R13, R9, R79, RZ ;  /* 0x0000004f090d7224 */ /* 0x000fc600078e02ff */
[----:B------:R-:W-:Y:S02]  /*0850*/  ISETP.GE.AND P2, PT, R5, R216, PT ;  /* 0x000000d80500720c */ /* 0x000fe40003f46270 */
        /* <DEDUP_REMOVED lines=13> */
[----:B-----5:R-:W-:Y:S01]  /*0930*/  ISETP.GE.AND P5, PT, R10, R3, PT ;  /* 0x000000030a00720c */ /* 0x020fe20003fa6270 */
[----:B------:R-:W-:Y:S01]  /*0940*/  IMAD R2, R9, R5, RZ ;  /* 0x0000000509027224 */ /* 0x000fe200078e02ff */
[----:B------:R-:W-:Y:S01]  /*0950*/  ISETP.GE.AND P3, PT, R12, R3, PT ;  /* 0x000000030c00720c */ /* 0x000fe20003f66270 */
[----:B------:R-:W-:-:S04]  /*0960*/  IMAD.WIDE.U32 R16, R8, R5, R20 ;  /* 0x0000000508107225 */ /* 0x000fc800078e0014 */
[----:B------:R-:W-:Y:S01]  /*0970*/  IMAD.IADD R2, R17, 0x1, R2 ;  /* 0x0000000111027824 */ /* 0x000fe200078e0202 */
[----:B------:R-:W-:-:S04]  /*0980*/  LEA R22, P2, R16, R14, 0x1 ;  /* 0x0000000e10167211 */ /* 0x000fc800078408ff */
[----:B------:R-:W-:-:S05]  /*0990*/  LEA.HI.X R23, R16, R15, R2, 0x1, P2 ;  /* 0x0000000f10177211 */ /* 0x000fca00010f0c02 */
[----:B------:R1:W-:Y:S04]  /*09a0*/  @!P5 ST.E.128 desc[UR6][R22.64], RZ ;  /* 0x000000ff1600d985 */ /* 0x0003e8000c101d06 */
[----:B------:R1:W-:Y:S02]  /*09b0*/  @!P3 ST.E.128 desc[UR6][R22.64+0x80], RZ ;  /* 0x000080ff1600b985 */ /* 0x0003e4000c101d06 */
.L_x_2362:
[----:B------:R-:W-:Y:S05]  /*09c0*/  BSYNC.RECONVERGENT B0 ;  /* 0x0000000000007941 */ /* 0x000fea0003800200 */
.L_x_2361:
        /* <DEDUP_REMOVED lines=17> */
.L_x_2364:
[----:B------:R-:W-:Y:S05]  /*0ae0*/  BSYNC.RECONVERGENT B0 ;  /* 0x0000000000007941 */ /* 0x000fea0003800200 */
.L_x_2363:
[----:B-----5:R-:W-:Y:S01]  /*0af0*/  IMAD R4, R4, R214, R213 ;  /* 0x000000d604047224 */ /* 0x020fe200078e02d5 */
[----:B------:R-:W-:Y:S01]  /*0b00*/  BSSY.RECONVERGENT B0, `(.L_x_2365) ;  /* 0x0000013000007945 */ /* 0x000fe20003800200 */
[C---:B------:R-:W-:Y:S02]  /*0b10*/  ISETP.GE.OR P5, PT, R5.reuse, R216, P6 ;  /* 0x000000d80500720c */ /* 0x040fe400037a6670 */
[----:B------:R-:W-:Y:S01]  /*0b20*/  IMAD R0, R0, R4, R79 ;  /* 0x0000000400007224 */ /* 0x000fe200078e024f */
[----:B-1----:R-:W-:Y:S01]  /*0b30*/  IADD3 R23, PT, PT, R5, 0x30, RZ ;  /* 0x0000003005177810 */ /* 0x002fe20007ffe0ff */
[----:B------:R-:W-:Y:S05]  /*0b40*/  @P0 BRA `(.L_x_2366) ;  /* 0x0000000000380947 */ /* 0x000fea0003800000 */
[----:B--2---:R-:W-:Y:S01]  /*0b50*/  IADD3 R17, P0, PT, R5, 0x20, RZ ;  /* 0x0000002005117810 */ /* 0x004fe20007f1e0ff */
        /* <DEDUP_REMOVED lines=13> */
.L_x_2366:
[----:B------:R-:W-:Y:S05]  /*0c30*/  BSYNC.RECONVERGENT B0 ;  /* 0x0000000000007941 */ /* 0x000fea0003800200 */
.L_x_2365:
[CC--:B------:R-:W-:Y:S01]  /*0c40*/  ISETP.GE.AND P1, PT, R23.reuse, R216.reuse, PT ;  /* 0x000000d81700720c */ /* 0x0c0fe20003f26270 */
[----:B------:R-:W-:Y:S01]  /*0c50*/  BSSY.RECONVERGENT B0, `(.L_x_2367) ;  /* 0x0000017000007945 */ /* 0x000fe20003800200 */
[C---:B------:R-:W-:Y:S01]  /*0c60*/  IADD3 R13, P0, PT, R0.reuse, R5, RZ ;  /* 0x00000005000d7210 */ /* 0x040fe20007f1e0ff */
[----:B------:R-:W-:Y:S01]  /*0c70*/  @!P5 IMAD.MOV.U32 R4, RZ, RZ, 0x7f800000 ;  /* 0x7f800000ff04d424 */ /* 0x000fe200078e00ff */
[----:B------:R-:W-:Y:S01]  /*0c80*/  ISETP.GE.OR P6, PT, R23, R216, P6 ;  /* 0x000000d81700720c */ /* 0x000fe200037c6670 */
[----:B------:R-:W-:Y:S01]  /*0c90*/  @!P4 IMAD.MOV.U32 R2, RZ, RZ, 0x7f800000 ;  /* 0x7f800000ff02c424 */ /* 0x000fe200078e00ff */
[----:B------:R-:W-:Y:S02]  /*0ca0*/  LEA.HI.X.SX32 R0, R0, RZ, 0x1, P0 ;  /* 0x000000ff00007211 */ /* 0x000fe400000f0eff */
[----:B-12---:R-:W-:-:S04]  /*0cb0*/  LEA R16, P0, R13, R6, 0x2 ;  /* 0x000000060d107211 */ /* 0x006fc800078010ff */
[----:B------:R-:W-:Y:S01]  /*0cc0*/  LEA.HI.X R17, R13, R7, R0, 0x2, P0 ;  /* 0x000000070d117211 */ /* 0x000fe200000f1400 */
[----:B------:R-:W-:Y:S01]  /*0cd0*/  @!P3 IMAD.MOV.U32 R0, RZ, RZ, 0x7f800000 ;  /* 0x7f800000ff00b424 */ /* 0x000fe200078e00ff */
[----:B------:R-:W-:Y:S07]  /*0ce0*/  @P1 BRA `(.L_x_2368) ;  /* 0x0000000000341947 */ /* 0x000fee0003800000 */
[----:B------:R-:W-:Y:S02]  /*0cf0*/  IADD3 R7, P0, PT, R5, 0x30, RZ ;  /* 0x0000003005077810 */ /* 0x000fe40007f1e0ff */
        /* <DEDUP_REMOVED lines=12> */
.L_x_2368:
[----:B------:R-:W-:Y:S05]  /*0dc0*/  BSYNC.RECONVERGENT B0 ;  /* 0x0000000000007941 */ /* 0x000fea0003800200 */
.L_x_2367:
[----:B------:R-:W-:Y:S01]  /*0dd0*/  MOV R213, 0x0 ;  /* 0x0000000000d57802 */ /* 0x000fe20000000f00 */
[----:B------:R-:W-:Y:S04]  /*0de0*/  @!P5 ST.E desc[UR6][R16.64], R4 ;  /* 0x000000041000d985 */ /* 0x000fe8000c101906 */
[----:B------:R-:W-:Y:S04]  /*0df0*/  @!P4 ST.E desc[UR6][R16.64+0x40], R2 ;  /* 0x000040021000c985 */ /* 0x000fe8000c101906 */
[----:B------:R1:W-:Y:S02]  /*0e00*/  @!P3 ST.E desc[UR6][R16.64+0x80], R0 ;  /* 0x000080001000b985 */ /* 0x0003e4000c101906 */
[----:B-1----:R-:W-:Y:S05]  /*0e10*/  @P6 RET.REL.NODEC R212 `(_ZN5flash24flash_fwd_splitkv_kernelI23Flash_fwd_kernel_traitsILi128ELi64ELi128ELi4ELb0ELb0EN7cutlass10bfloat16_tE19Flash_kernel_traitsILi128ELi64ELi128ELi4ES3_EELb0ELb1ELb0ELb0ELb0ELb0ELb0ELb1EEEvNS_16Flash_fwd_paramsE) ;  /* 0xfffffff0d4786950 */ /* 0x002fea0003c3ffff */
[----:B------:R-:W-:Y:S02]  /*0e20*/  MOV R3, 0x7f800000 ;  /* 0x7f80000000037802 */ /* 0x000fe40000000f00 */
[----:B------:R-:W-:-:S03]  /*0e30*/  MOV R213, 0x0 ;  /* 0x0000000000d57802 */ /* 0x000fc60000000f00 */
[----:B------:R1:W-:Y:S02]  /*0e40*/  ST.E desc[UR6][R16.64+0xc0], R3 ;  /* 0x0000c00310007985 */ /* 0x0003e4000c101906 */
[----:B-1----:R-:W-:Y:S05]  /*0e50*/  RET.REL.NODEC R212 `(_ZN5flash24flash_fwd_splitkv_kernelI23Flash_fwd_kernel_traitsILi128ELi64ELi128ELi4ELb0ELb0EN7cutlass10bfloat16_tE19Flash_kernel_traitsILi128ELi64ELi128ELi4ES3_EELb0ELb1ELb0ELb0ELb0ELb0ELb0ELb1EEEvNS_16Flash_fwd_paramsE) ;  /* 0xfffffff0d4687950 */ /* 0x002fea0003c3ffff */
.L_x_2360:
        /* <DEDUP_REMOVED lines=12> */
[----:B------:R-:W1:Y:S04]  /*0f20*/  LD.E R13, desc[UR6][R132.64+0x170] ;  /* 0x00017006840d7980 */ /* 0x000e68000c101900 */
        /* <DEDUP_REMOVED lines=11> */
[----:B-----5:R-:W1:Y:S08]  /*0fe0*/  I2F.RP R12, R5 ;  /* 0x00000005000c7306 */ /* 0x020e700000209400 */
        /* <DEDUP_REMOVED lines=23> */
[C---:B------:R-:W-:Y:S02]  /*1160*/  LEA R220, P0, R14.reuse, R222, 0x2 ;  /* 0x000000de0edc7211 */ /* 0x040fe400078010ff */
[----:B------:R-:W-:Y:S02]  /*1170*/  @!P1 IADD3 R11, PT, PT, -R11, RZ, RZ ;  /* 0x000000ff0b0b9210 */ /* 0x000fe40007ffe1ff */
[----:B------:R-:W-:Y:S02]  /*1180*/  LEA.HI.X R221, R14, R223, R3, 0x2, P0 ;  /* 0x000000df0edd7211 */ /* 0x000fe400000f1403 */
[----:B------:R-:W-:Y:S01]  /*1190*/  @!P2 LOP3.LUT R11, RZ, R13, RZ, 0x33, !PT ;  /* 0x0000000dff0ba212 */ /* 0x000fe200078e33ff */
[----:B------:R-:W2:Y:S04]  /*11a0*/  LD.E.64 R14, desc[UR6][R8.64+0x28] ;  /* 0x00002806080e7980 */ /* 0x000ea8000c101b00 */
[----:B------:R-:W-:-:S05]  /*11b0*/  IMAD.WIDE R4, R11, 0x4, R220 ;  /* 0x000000040b047825 */ /* 0x000fca00078e02dc */
[----:B------:R1:W2:Y:S01]  /*11c0*/  LD.E R3, desc[UR6][R4.64] ;  /* 0x0000000604037980 */ /* 0x0002a2000c101900 */
[----:B---3--:R-:W-:-:S04]  /*11d0*/  IABS R10, R0 ;  /* 0x00000000000a7213 */ /* 0x008fc80000000000 */
[----:B------:R-:W3:Y:S08]  /*11e0*/  I2F.RP R20, R10 ;  /* 0x0000000a00147306 */ /* 0x000ef00000209400 */
[----:B---3--:R-:W3:Y:S02]  /*11f0*/  MUFU.RCP R12, R20 ;  /* 0x00000014000c7308 */ /* 0x008ee40000001000 */
[----:B---3--:R-:W-:-:S06]  /*1200*/  VIADD R12, R12, 0xffffffe ;  /* 0x0ffffffe0c0c7836 */ /* 0x008fcc0000000000 */
[----:B------:R-:W3:Y:S01]  /*1210*/  F2I.FTZ.U32.TRUNC.NTZ R23, R12 ;  /* 0x0000000c00177305 */ /* 0x000ee2000021f000 */
[----:B------:R-:W-:Y:S01]  /*1220*/  IMAD.MOV.U32 R22, RZ, RZ, RZ ;  /* 0x000000ffff167224 */ /* 0x000fe200078e00ff */
[----:B------:R-:W-:Y:S02]  /*1230*/  IABS R7, R213 ;  /* 0x000000d500077213 */ /* 0x000fe40000000000 */
[----:B-1----:R-:W-:Y:S02]  /*1240*/  IABS R5, R0 ;  /* 0x0000000000057213 */ /* 0x002fe40000000000 */
[----:B---3--:R-:W-:-:S05]  /*1250*/  IADD3 R4, PT, PT, RZ, -R23, RZ ;  /* 0x80000017ff047210 */ /* 0x008fca0007ffe0ff */
        /* <DEDUP_REMOVED lines=14> */
[----:B------:R-:W-:-:S04]  /*1340*/  @P2 IADD3 R4, PT, PT, R4, 0x1, RZ ;  /* 0x0000000104042810 */ /* 0x000fc80007ffe0ff */
[----:B------:R-:W-:Y:S01]  /*1350*/  MOV R11, R4 ;  /* 0x00000004000b7202 */ /* 0x000fe20000000f00 */
[----:B----4-:R-:W-:-:S04]  /*1360*/  IMAD R4, R205, R6, RZ ;  /* 0x00000006cd047224 */ /* 0x010fc800078e02ff */
[----:B------:R-:W-:Y:S01]  /*1370*/  @!P0 IMAD.MOV R11, RZ, RZ, -R11 ;  /* 0x000000ffff0b8224 */ /* 0x000fe200078e0a0b */
[----:B------:R-:W-:-:S04]  /*1380*/  @!P1 LOP3.LUT R11, RZ, R0, RZ, 0x33, !PT ;  /* 0x00000000ff0b9212 */ /* 0x000fc800078e33ff */
[----:B------:R-:W-:Y:S01]  /*1390*/  SHF.R.S32.HI R10, RZ, 0x1f, R11 ;  /* 0x0000001fff0a7819 */ /* 0x000fe2000001140b */
[----:B------:R-:W-:-:S04]  /*13a0*/  IMAD R13, R17, R11, RZ ;  /* 0x0000000b110d7224 */ /* 0x000fc800078e02ff */
[----:B------:R-:W-:Y:S01]  /*13b0*/  IMAD R10, R16, R10, R13 ;  /* 0x0000000a100a7224 */ /* 0x000fe200078e020d */
[----:B--2---:R-:W-:Y:S01]  /*13c0*/  SHF.R.S32.HI R7, RZ, 0x1f, R3 ;  /* 0x0000001fff077819 */ /* 0x004fe20000011403 */
        /* <DEDUP_REMOVED lines=16> */
.L_x_2370:
        /* <DEDUP_REMOVED lines=11> */
[----:B-----5:R-:W-:Y:S02]  /*1580*/  @!P2 SHF.R.S32.HI R10, RZ, 0x1f, R12 ;  /* 0x0000001fff0aa819 */ /* 0x020fe4000001140c */
        /* <DEDUP_REMOVED lines=34> */
[----:B------:R-:W-:-:S02]  /*17b0*/  @!P2 MOV R10, R22 ;  /* 0x00000016000aa202 */ /* 0x000fc40000000f00 */
[----:B------:R-:W-:Y:S01]  /*17c0*/  @P2 MOV R10, R20 ;  /* 0x00000014000a2202 */ /* 0x000fe20000000f00 */
[----:B------:R-:W-:Y:S01]  /*17d0*/  @!P2 IMAD R4, R207, R13, RZ ;  /* 0x0000000dcf04a224 */ /* 0x000fe200078e02ff */
[----:B------:R-:W-:Y:S02]  /*17e0*/  @!P2 SHF.R.S32.HI R3, RZ, 0x1f, R13 ;  /* 0x0000001fff03a819 */ /* 0x000fe4000001140d */
[----:B------:R-:W-:Y:S01]  /*17f0*/  LEA R6, R64, 0xffffff80, 0x7 ;  /* 0xffffff8040067811 */ /* 0x000fe200078e38ff */
[----:B------:R-:W-:Y:S01]  /*1800*/  IMAD.MOV.U32 R20, RZ, RZ, R10 ;  /* 0x000000ffff147224 */ /* 0x000fe200078e000a */
[----:B------:R-:W-:Y:S02]  /*1810*/  MOV R21, R7 ;  /* 0x0000000700157202 */ /* 0x000fe40000000f00 */
[----:B------:R-:W-:Y:S01]  /*1820*/  @P3 IADD3 R11, PT, PT, R11, 0x1, RZ ;  /* 0x000000010b0b3810 */ /* 0x000fe20007ffe0ff */
[----:B------:R-:W-:Y:S02]  /*1830*/  @!P2 IMAD R3, R3, R206, R4 ;  /* 0x000000ce0303a224 */ /* 0x000fe400078e0204 */
[----:B------:R-:W-:Y:S01]  /*1840*/  @!P2 IMAD.WIDE.U32 R22, R206, R13, RZ ;  /* 0x0000000dce16a225 */ /* 0x000fe200078e00ff */
[----:B------:R-:W-:-:S02]  /*1850*/  @!P0 IADD3 R11, PT, PT, -R11, RZ, RZ ;  /* 0x000000ff0b0b8210 */ /* 0x000fc40007ffe1ff */
[----:B------:R-:W-:Y:S01]  /*1860*/  @!P1 LOP3.LUT R11, RZ, R0, RZ, 0x33, !PT ;  /* 0x00000000ff0b9212 */ /* 0x000fe200078e33ff */
[----:B------:R-:W-:Y:S01]  /*1870*/  IMAD.WIDE.U32 R20, R204, R6, R20 ;  /* 0x00000006cc147225 */ /* 0x000fe200078e0014 */
[----:B------:R-:W-:-:S03]  /*1880*/  @P2 IADD3 R13, PT, PT, R13, R14, RZ ;  /* 0x0000000e0d0d2210 */ /* 0x000fc60007ffe0ff */
[----:B------:R-:W-:Y:S02]  /*1890*/  IMAD R5, R205, R6, RZ ;  /* 0x00000006cd057224 */ /* 0x000fe400078e02ff */
[----:B------:R-:W-:Y:S01]  /*18a0*/  @!P2 IMAD.IADD R23, R23, 0x1, R3 ;  /* 0x000000011717a824 */ /* 0x000fe200078e0203 */
[----:B------:R-:W-:Y:S01]  /*18b0*/  @!P2 SHF.R.S32.HI R3, RZ, 0x1f, R12 ;  /* 0x0000001fff03a819 */ /* 0x000fe2000001140c */
[----:B------:R-:W-:Y:S01]  /*18c0*/  @!P2 IMAD R4, R19, R12, RZ ;  /* 0x0000000c1304a224 */ /* 0x000fe200078e02ff */
[----:B------:R-:W-:Y:S01]  /*18d0*/  MOV R14, R20 ;  /* 0x00000014000e7202 */ /* 0x000fe20000000f00 */
[----:B------:R-:W-:Y:S01]  /*18e0*/  IMAD.IADD R15, R21, 0x1, R5 ;  /* 0x00000001150f7824 */ /* 0x000fe200078e0205 */
[----:B------:R-:W-:Y:S01]  /*18f0*/  SHF.R.S32.HI R7, RZ, 0x1f, R11 ;  /* 0x0000001fff077819 */ /* 0x000fe2000001140b */
[----:B------:R-:W-:Y:S02]  /*1900*/  IMAD R5, R17, R11, RZ ;  /* 0x0000000b11057224 */ /* 0x000fe400078e02ff */
[----:B------:R-:W-:-:S02]  /*1910*/  @!P2 IMAD R3, R18, R3, R4 ;  /* 0x000000031203a224 */ /* 0x000fc400078e0204 */
[----:B------:R-:W-:-:S04]  /*1920*/  @!P2 IMAD.WIDE.U32 R18, R18, R12, R22 ;  /* 0x0000000c1212a225 */ /* 0x000fc800078e0016 */
[----:B------:R-:W-:-:S04]  /*1930*/  IMAD.WIDE.U32 R14, R16, R11, R14 ;  /* 0x0000000b100e7225 */ /* 0x000fc800078e000e */
        /* <DEDUP_REMOVED lines=9> */
[----:B------:R-:W-:Y:S02]  /*19d0*/  MOV R5, RZ ;  /* 0x000000ff00057202 */ /* 0x000fe40000000f00 */
.L_x_2371:
[----:B------:R-:W-:Y:S05]  /*19e0*/  BSYNC.RECONVERGENT B0 ;  /* 0x0000000000007941 */ /* 0x000fea0003800200 */
.L_x_2369:
[----:B------:R-:W-:Y:S01]  /*19f0*/  ISETP.NE.AND P0, PT, R218, -0x1, PT ;  /* 0xffffffffda00780c */ /* 0x000fe20003f05270 */
[----:B------:R-:W2:Y:S04]  /*1a00*/  LD.E.64 R128, desc[UR6][R132.64+0x30] ;  /* 0x0000300684807980 */ /* 0x000ea8000c101b00 */
[----:B------:R-:W3:Y:S04]  /*1a10*/  LD.E.64 R22, desc[UR6][R132.64+0x48] ;  /* 0x0000480684167980 */ /* 0x000ee8000c101b00 */
[----:B------:R-:W4:Y:S04]  /*1a20*/  LD.E.64 R10, desc[UR6][R132.64+0x10] ;  /* 0x00001006840a7980 */ /* 0x000f28000c101b00 */
[----:B------:R-:W3:Y:S04]  /*1a30*/  @!P0 LD.E.64 R26, desc[UR6][R132.64+0x18] ;  /* 0x00001806841a8980 */ /* 0x000ee8000c101b00 */
[----:B------:R-:W4:Y:S04]  /*1a40*/  LD.E.64 R8, desc[UR6][R8.64] ;  /* 0x0000000608087980 */ /* 0x000f28000c101b00 */
[----:B------:R-:W4:Y:S04]  /*1a50*/  LD.E.64 R18, desc[UR6][R132.64+0x8] ;  /* 0x0000080684127980 */ /* 0x000f28000c101b00 */
[----:B------:R-:W4:Y:S04]  /*1a60*/  LD.E R12, desc[UR6][R132.64+0xd0] ;  /* 0x0000d006840c7980 */ /* 0x000f28000c101900 */
        /* <DEDUP_REMOVED lines=16> */
[----:B------:R-:W-:Y:S02]  /*1b70*/  IMAD.MOV.U32 R17, RZ, RZ, RZ ;  /* 0x000000ffff117224 */ /* 0x000fe400078e00ff */
[----:B------:R-:W-:-:S04]  /*1b80*/  IMAD.SHL.U32 R65, R2, 0x8, RZ ;  /* 0x0000000802417824 */ /* 0x000fc800078e00ff */
[----:B------:R1:W5:Y:S06]  /*1b90*/  @P4 LD.E R17, desc[UR6][R32.64] ;  /* 0x0000000620114980 */ /* 0x00036c000c101900 */
[----:B------:R-:W-:-:S04]  /*1ba0*/  @!P3 IADD3 R15, PT, PT, R15, -R14, RZ ;  /* 0x8000000e0f0fb210 */ /* 0x000fc80007ffe0ff */
[----:B------:R-:W-:Y:S02]  /*1bb0*/  ISETP.GE.U32.AND P4, PT, R15, R14, PT ;  /* 0x0000000e0f00720c */ /* 0x000fe40003f86070 */
[C---:B------:R-:W-:Y:S02]  /*1bc0*/  LOP3.LUT R14, R65.reuse, 0x38, RZ, 0xc0, !PT ;  /* 0x00000038410e7812 */ /* 0x040fe400078ec0ff */
[----:B------:R-:W-:Y:S02]  /*1bd0*/  LOP3.LUT R21, R65, 0x1c0, RZ, 0xc0, !PT ;  /* 0x000001c041157812 */ /* 0x000fe400078ec0ff */
[----:B------:R-:W-:Y:S02]  /*1be0*/  IADD3 R28, P1, PT, R14, R16, RZ ;  /* 0x000000100e1c7210 */ /* 0x000fe40007f3e0ff */
[----:B------:R-:W-:Y:S01]  /*1bf0*/  LOP3.LUT R15, R213, R0, RZ, 0x3c, !PT ;  /* 0x00000000d50f7212 */ /* 0x000fe200078e3cff */
[----:B------:R-:W-:Y:S01]  /*1c00*/  @!P3 VIADD R13, R13, 0x1 ;  /* 0x000000010d0db836 */ /* 0x000fe20000000000 */
[----:B------:R-:W-:Y:S01]  /*1c10*/  LOP3.LUT R20, R21, 0x38, R2, 0xf8, !PT ;  /* 0x0000003815147812 */ /* 0x000fe200078ef802 */
[----:B------:R-:W-:Y:S01]  /*1c20*/  IMAD.X R29, RZ, RZ, R7, P1 ;  /* 0x000000ffff1d7224 */ /* 0x000fe200008e0607 */
[----:B------:R-:W-:-:S02]  /*1c30*/  ISETP.GE.AND P2, PT, R15, RZ, PT ;  /* 0x000000ff0f00720c */ /* 0x000fc40003f46270 */
[----:B------:R-:W-:Y:S01]  /*1c40*/  ISETP.NE.AND P1, PT, R0, RZ, PT ;  /* 0x000000ff0000720c */ /* 0x000fe20003f25270 */
[-C--:B------:R-:W-:Y:S01]  /*1c50*/  IMAD R5, R5, R206.reuse, RZ ;  /* 0x000000ce05057224 */ /* 0x080fe200078e02ff */
[----:B------:R-:W-:Y:S02]  /*1c60*/  LOP3.LUT R20, R20, 0x38, R65, 0x78, !PT ;  /* 0x0000003814147812 */ /* 0x000fe400078e7841 */
[----:B------:R-:W-:Y:S01]  /*1c70*/  @P4 IADD3 R13, PT, PT, R13, 0x1, RZ ;  /* 0x000000010d0d4810 */ /* 0x000fe20007ffe0ff */
[----:B------:R-:W-:Y:S01]  /*1c80*/  IMAD R5, R6, R207, R5 ;  /* 0x000000cf06057224 */ /* 0x000fe200078e0205 */
[----:B------:R-:W-:Y:S01]  /*1c90*/  LOP3.LUT R65, R20, 0x1e00, R65, 0xf8, !PT ;  /* 0x00001e0014417812 */ /* 0x000fe200078ef841 */
[----:B------:R-:W-:-:S04]  /*1ca0*/  IMAD.WIDE.U32 R20, R6, R206, R28 ;  /* 0x000000ce06147225 */ /* 0x000fc800078e001c */
[----:B------:R-:W-:Y:S01]  /*1cb0*/  IMAD.MOV.U32 R6, RZ, RZ, R13 ;  /* 0x000000ffff067224 */ /* 0x000fe200078e000d */
[----:B------:R-:W-:-:S04]  /*1cc0*/  IADD3 R21, PT, PT, R21, R5, RZ ;  /* 0x0000000515157210 */ /* 0x000fc80007ffe0ff */
[----:B------:R-:W-:Y:S02]  /*1cd0*/  @!P2 IADD3 R6, PT, PT, -R6, RZ, RZ ;  /* 0x000000ff0606a210 */ /* 0x000fe40007ffe1ff */
[----:B------:R-:W-:-:S04]  /*1ce0*/  @!P1 LOP3.LUT R6, RZ, R0, RZ, 0x33, !PT ;  /* 0x00000000ff069212 */ /* 0x000fc800078e33ff */
[----:B------:R-:W-:Y:S01]  /*1cf0*/  SHF.R.S32.HI R0, RZ, 0x1f, R6 ;  /* 0x0000001fff007819 */ /* 0x000fe20000011406 */
[----:B------:R-:W-:Y:S02]  /*1d00*/  IMAD R5, R25, R6, RZ ;  /* 0x0000000619057224 */ /* 0x000fe400078e02ff */
[----:B------:R-:W-:Y:S01]  /*1d10*/  IMAD.WIDE.U32 R20, R6, R24, R20 ;  /* 0x0000001806147225 */ /* 0x000fe200078e0014 */
[----:B------:R-:W-:-:S03]  /*1d20*/  SHF.R.U32.HI R122, RZ, 0x3, R2 ;  /* 0x00000003ff7a7819 */ /* 0x000fc60000011602 */
[----:B------:R-:W-:Y:S02]  /*1d30*/  IMAD R24, R0, R24, R5 ;  /* 0x0000001800187224 */ /* 0x000fe400078e0205 */
[----:B------:R-:W-:Y:S01]  /*1d40*/  IMAD.MOV.U32 R123, RZ, RZ, RZ ;  /* 0x000000ffff7b7224 */ /* 0x000fe200078e00ff */
[----:B------:R-:W1:Y:S01]  /*1d50*/  S2UR UR4, SR_CgaCtaId ;  /* 0x00000000000479c3 */ /* 0x000e620000008800 */
[-C--:B------:R-:W-:Y:S01]  /*1d60*/  IMAD R211, R207, R122.reuse, RZ ;  /* 0x0000007acfd37224 */ /* 0x080fe200078e02ff */
[----:B------:R-:W-:Y:S01]  /*1d70*/  UMOV UR5, 0x400 ;  /* 0x0000040000057882 */ /* 0x000fe20000000000 */
[----:B------:R-:W-:Y:S01]  /*1d80*/  IMAD R209, R205, R122, RZ ;  /* 0x0000007acdd17224 */ /* 0x000fe200078e02ff */
[----:B------:R-:W-:Y:S01]  /*1d90*/  SHF.L.U32 R53, R64, 0x7, RZ ;  /* 0x0000000740357819 */ /* 0x000fe200000006ff */
[----:B------:R-:W-:Y:S01]  /*1da0*/  IMAD.SHL.U32 R77, R2, 0x4, RZ ;  /* 0x00000004024d7824 */ /* 0x000fe200078e00ff */
[C---:B------:R-:W-:Y:S01]  /*1db0*/  SHF.L.U64.HI R71, R204.reuse, 0x4, R205 ;  /* 0x00000004cc477819 */ /* 0x040fe200000102cd */
[----:B------:R-:W-:Y:S01]  /*1dc0*/  IMAD.SHL.U32 R68, R204, 0x10, RZ ;  /* 0x00000010cc447824 */ /* 0x000fe200078e00ff */
[C---:B------:R-:W-:Y:S01]  /*1dd0*/  SHF.L.U64.HI R69, R206.reuse, 0x4, R207 ;  /* 0x00000004ce457819 */ /* 0x040fe200000102cf */
[----:B------:R-:W-:Y:S01]  /*1de0*/  IMAD.SHL.U32 R66, R206, 0x10, RZ ;  /* 0x00000010ce427824 */ /* 0x000fe200078e00ff */
[----:B------:R-:W-:-:S02]  /*1df0*/  LOP3.LUT R77, R77, 0x1c, RZ, 0xc0, !PT ;  /* 0x0000001c4d4d7812 */ /* 0x000fc400078ec0ff */
[----:B------:R-:W-:Y:S01]  /*1e00*/  IADD3 R70, PT, PT, R53, -0x80, RZ ;  /* 0xffffff8035467810 */ /* 0x000fe20007ffe0ff */
[----:B-1----:R-:W-:-:S06]  /*1e10*/  ULEA UR4, UR4, UR5, 0x18 ;  /* 0x0000000504047291 */ /* 0x002fcc000f8ec0ff */
[----:B------:R-:W-:Y:S01]  /*1e20*/  LEA R65, R65, UR4, 0x1 ;  /* 0x0000000441417c11 */ /* 0x000fe2000f8e08ff */
[----:B--2---:R-:W-:Y:S02]  /*1e30*/  @P0 IMAD R13, R129, R218, RZ ;  /* 0x000000da810d0224 */ /* 0x004fe400078e02ff */
[----:B---3--:R-:W-:-:S04]  /*1e40*/  @!P0 IMAD.WIDE.U32 R30, R26, R214, RZ ;  /* 0x000000d61a1e8225 */ /* 0x008fc800078e00ff */
[----:B------:R-:W-:Y:S02]  /*1e50*/  @!P0 IMAD R7, R27, R214, RZ ;  /* 0x000000d61b078224 */ /* 0x000fe400078e02ff */
[----:B------:R-:W-:-:S04]  /*1e60*/  @P0 IMAD.WIDE.U32 R26, R128, R218, RZ ;  /* 0x000000da801a0225 */ /* 0x000fc800078e00ff */
[----:B------:R-:W-:Y:S02]  /*1e70*/  @!P0 IMAD.MOV.U32 R16, RZ, RZ, R30 ;  /* 0x000000ffff108224 */ /* 0x000fe400078e001e */
[----:B------:R-:W-:Y:S02]  /*1e80*/  @P0 IMAD.MOV.U32 R16, RZ, RZ, R26 ;  /* 0x000000ffff100224 */ /* 0x000fe400078e001a */
[----:B------:R-:W-:Y:S02]  /*1e90*/  @!P0 IMAD.IADD R7, R31, 0x1, R7 ;  /* 0x000000011f078824 */ /* 0x000fe400078e0207 */
[----:B------:R-:W-:Y:S01]  /*1ea0*/  @P0 IMAD.IADD R7, R27, 0x1, R13 ;  /* 0x000000011b070824 */ /* 0x000fe200078e020d */
[----:B------:R-:W-:Y:S01]  /*1eb0*/  IADD3 R26, P1, PT, R14, R16, RZ ;  /* 0x000000100e1a7210 */ /* 0x000fe20007f3e0ff */
[----:B------:R-:W-:-:S04]  /*1ec0*/  IMAD R5, R23, R213, RZ ;  /* 0x000000d517057224 */ /* 0x000fc800078e02ff */
[----:B------:R-:W-:Y:S01]  /*1ed0*/  IMAD.X R27, RZ, RZ, R7, P1 ;  /* 0x000000ffff1b7224 */ /* 0x000fe200008e0607 */
[----:B------:R-:W-:Y:S01]  /*1ee0*/  IADD3 R23, PT, PT, R21, R24, RZ ;  /* 0x0000001815177210 */ /* 0x000fe20007ffe0ff */
[----:B------:R-:W-:Y:S01]  /*1ef0*/  IMAD.WIDE.U32 R26, R22, R213, R26 ;  /* 0x000000d5161a7225 */ /* 0x000fe200078e001a */
[----:B------:R-:W-:-:S03]  /*1f00*/  IADD3 R24, P0, PT, R14, R4, RZ ;  /* 0x000000040e187210 */ /* 0x000fc60007f1e0ff */
[----:B------:R-:W-:Y:S02]  /*1f10*/  IMAD.IADD R27, R27, 0x1, R5 ;  /* 0x000000011b1b7824 */ /* 0x000fe400078e0205 */
[----:B------:R-:W-:-:S04]  /*1f20*/  IMAD.WIDE.U32 R4, R215, 0x40, R122 ;  /* 0x00000040d7047825 */ /* 0x000fc800078e007a */
[----:B------:R-:W-:Y:S02]  /*1f30*/  IMAD.X R25, RZ, RZ, R3, P0 ;  /* 0x000000ffff197224 */ /* 0x000fe400000e0603 */
[----:B------:R-:W-:Y:S01]  /*1f40*/  IMAD R3, R5, R128, RZ ;  /* 0x0000008005037224 */ /* 0x000fe200078e02ff */
[----:B------:R-:W-:Y:S01]  /*1f50*/  MOV R22, R20 ;  /* 0x0000001400167202 */ /* 0x000fe20000000f00 */
[----:B------:R-:W-:-:S04]  /*1f60*/  IMAD.WIDE.U32 R20, R4, R128, R26 ;  /* 0x0000008004147225 */ /* 0x000fc800078e001a */
[----:B------:R-:W-:Y:S01]  /*1f70*/  IMAD R3, R4, R129, R3 ;  /* 0x0000008104037224 */ /* 0x000fe200078e0203 */
[----:B------:R-:W-:Y:S01]  /*1f80*/  SHF.R.S32.HI R4, RZ, 0x1f, R75 ;  /* 0x0000001fff047819 */ /* 0x000fe2000001144b */
[----:B------:R-:W-:-:S03]  /*1f90*/  IMAD.WIDE.U32 R22, R122, R206, R22 ;  /* 0x000000ce7a167225 */ /* 0x000fc600078e0016 */
[----:B------:R-:W-:Y:S01]  /*1fa0*/  LEA.HI R4, R4, R75, RZ, 0x7 ;  /* 0x0000004b04047211 */ /* 0x000fe200078f38ff */
[----:B------:R-:W-:-:S03]  /*1fb0*/  IMAD.IADD R211, R23, 0x1, R211 ;  /* 0x0000000117d37824 */ /* 0x000fc600078e02d3 */
[----:B------:R-:W-:Y:S02]  /*1fc0*/  SHF.R.S32.HI R4, RZ, 0x7, R4 ;  /* 0x00000007ff047819 */ /* 0x000fe40000011404 */
[C---:B----4-:R-:W-:Y:S02]  /*1fd0*/  LEA R210, P0, R22.reuse, R10, 0x1 ;  /* 0x0000000a16d27211 */ /* 0x050fe400078008ff */
[----:B------:R-:W-:Y:S02]  /*1fe0*/  VIMNMX R73, PT, PT, R203, R4, !PT ;  /* 0x00000004cb497248 */ /* 0x000fe40007fe0100 */
[----:B------:R-:W-:Y:S02]  /*1ff0*/  LEA.HI.X R211, R22, R11, R211, 0x1, P0 ;  /* 0x0000000b16d37211 */ /* 0x000fe400000f0cd3 */
[----:B------:R-:W-:Y:S01]  /*2000*/  ISETP.GT.U32.AND P0, PT, R64, R73, PT ;  /* 0x000000494000720c */ /* 0x000fe20003f04070 */
[----:B------:R-:W-:Y:S01]  /*2010*/  IMAD.WIDE.U32 R24, R122, R204, R24 ;  /* 0x000000cc7a187225 */ /* 0x000fe200078e0018 */
[----:B------:R-:W-:-:S02]  /*2020*/  IADD3 R3, PT, PT, R21, R3, RZ ;  /* 0x0000000315037210 */ /* 0x000fc40007ffe0ff */
[----:B------:R-:W-:Y:S01]  /*2030*/  LEA R120, P2, R20, R8, 0x1 ;  /* 0x0000000814787211 */ /* 0x000fe200078408ff */
[----:B------:R-:W-:Y:S01]  /*2040*/  IMAD.IADD R209, R25, 0x1, R209 ;  /* 0x0000000119d17824 */ /* 0x000fe200078e02d1 */
        /* <DEDUP_REMOVED lines=16> */
[----:B------:R-:W-:Y:S01]  /*2150*/  MOV R15, RZ ;  /* 0x000000ff000f7202 */ /* 0x000fe20000000f00 */
[C---:B------:R-:W-:Y:S01]  /*2160*/  VIADD R74, R122.reuse, 0x20 ;  /* 0x000000207a4a7836 */ /* 0x040fe20000000000 */
[----:B------:R-:W-:Y:S01]  /*2170*/  SHF.R.S32.HI R12, RZ, 0x1, R12 ;  /* 0x00000001ff0c7819 */ /* 0x000fe2000001140c */
[----:B------:R-:W-:Y:S01]  /*2180*/  VIADD R114, R122, 0x40 ;  /* 0x000000407a727836 */ /* 0x000fe20000000000 */
[----:B-----5:R-:W-:Y:S01]  /*2190*/  IADD3 R17, PT, PT, R70, R17, RZ ;  /* 0x0000001146117210 */ /* 0x020fe20007ffe0ff */
[----:B------:R-:W-:Y:S01]  /*21a0*/  VIADD R110, R122, 0x60 ;  /* 0x000000607a6e7836 */ /* 0x000fe20000000000 */
[----:B------:R-:W-:Y:S01]  /*21b0*/  IADD3 R13, P0, PT, -R75, R122, RZ ;  /* 0x0000007a4b0d7210 */ /* 0x000fe20007f1e1ff */
[C---:B------:R-:W-:Y:S01]  /*21c0*/  IMAD R107, R12.reuse, 0x30, RZ ;  /* 0x000000300c6b7824 */ /* 0x040fe200078e02ff */
[C---:B------:R-:W-:Y:S01]  /*21d0*/  SHF.L.U32 R116, R12.reuse, 0x4, RZ ;  /* 0x000000040c747819 */ /* 0x040fe200000006ff */
[----:B------:R-:W-:Y:S01]  /*21e0*/  IMAD R17, R17, R12, RZ ;  /* 0x0000000c11117224 */ /* 0x000fe200078e02ff */
[C---:B------:R-:W-:Y:S01]  /*21f0*/  SHF.L.U32 R102, R12.reuse, 0x6, RZ ;  /* 0x000000060c667819 */ /* 0x040fe200000006ff */
[----:B------:R-:W-:Y:S01]  /*2200*/  IMAD R106, R12, 0x50, RZ ;  /* 0x000000500c6a7824 */ /* 0x000fe200078e02ff */
[----:B------:R-:W-:Y:S01]  /*2210*/  IADD3 R76, PT, PT, R122, 0x10, RZ ;  /* 0x000000107a4c7810 */ /* 0x000fe20007ffe0ff */
[C---:B------:R-:W-:Y:S01]  /*2220*/  IMAD R105, R12.reuse, 0x60, RZ ;  /* 0x000000600c697824 */ /* 0x040fe200078e02ff */
[----:B------:R-:W-:Y:S01]  /*2230*/  SHF.R.S32.HI R85, RZ, 0x1f, R17 ;  /* 0x0000001fff557819 */ /* 0x000fe20000011411 */
[----:B------:R-:W-:Y:S01]  /*2240*/  IMAD R104, R12, 0x70, RZ ;  /* 0x000000700c687824 */ /* 0x000fe200078e02ff */
[----:B------:R-:W-:Y:S01]  /*2250*/  IADD3 R72, PT, PT, R122, 0x30, RZ ;  /* 0x000000307a487810 */ /* 0x000fe20007ffe0ff */
[----:B------:R-:W-:Y:S01]  /*2260*/  IMAD.SHL.U32 R103, R12, 0x20, RZ ;  /* 0x000000200c677824 */ /* 0x000fe200078e00ff */
[----:B------:R-:W-:Y:S01]  /*2270*/  IADD3 R112, PT, PT, R122, 0x50, RZ ;  /* 0x000000507a707810 */ /* 0x000fe20007ffe0ff */
[----:B------:R-:W-:Y:S01]  /*2280*/  IMAD R101, R64, -0x80, R75 ;  /* 0xffffff8040657824 */ /* 0x000fe200078e024b */
[----:B------:R-:W-:Y:S01]  /*2290*/  IADD3 R108, PT, PT, R122, 0x70, RZ ;  /* 0x000000707a6c7810 */ /* 0x000fe20007ffe0ff */
[----:B------:R-:W-:Y:S01]  /*22a0*/  IMAD R99, R64, -0x80, R67 ;  /* 0xffffff8040637824 */ /* 0x000fe200078e0243 */
[----:B------:R-:W-:Y:S01]  /*22b0*/  MOV R98, R64 ;  /* 0x0000004000627202 */ /* 0x000fe20000000f00 */
[----:B------:R-:W-:Y:S01]  /*22c0*/  IMAD.MOV.U32 R100, RZ, RZ, R70 ;  /* 0x000000ffff647224 */ /* 0x000fe200078e0046 */
[----:B------:R-:W-:Y:S01]  /*22d0*/  MOV R87, R209 ;  /* 0x000000d100577202 */ /* 0x000fe20000000f00 */
[----:B------:R-:W-:Y:S01]  /*22e0*/  IMAD.MOV.U32 R86, RZ, RZ, R208 ;  /* 0x000000ffff567224 */ /* 0x000fe200078e00d0 */
[----:B------:R-:W-:Y:S01]  /*22f0*/  MOV R89, R211 ;  /* 0x000000d300597202 */ /* 0x000fe20000000f00 */
[----:B------:R-:W-:Y:S01]  /*2300*/  IMAD.MOV.U32 R88, RZ, RZ, R210 ;  /* 0x000000ffff587224 */ /* 0x000fe200078e00d2 */
[----:B------:R-:W-:-:S02]  /*2310*/  SHF.R.S32.HI R97, RZ, 0x1f, R116 ;  /* 0x0000001fff617819 */ /* 0x000fc40000011474 */
[----:B------:R-:W-:Y:S02]  /*2320*/  SHF.R.S32.HI R96, RZ, 0x1f, R103 ;  /* 0x0000001fff607819 */ /* 0x000fe40000011467 */
[----:B------:R-:W-:Y:S02]  /*2330*/  SHF.R.S32.HI R95, RZ, 0x1f, R107 ;  /* 0x0000001fff5f7819 */ /* 0x000fe4000001146b */
[----:B------:R-:W-:Y:S02]  /*2340*/  SHF.R.S32.HI R94, RZ, 0x1f, R102 ;  /* 0x0000001fff5e7819 */ /* 0x000fe40000011466 */
[----:B------:R-:W-:Y:S02]  /*2350*/  SHF.R.S32.HI R93, RZ, 0x1f, R106 ;  /* 0x0000001fff5d7819 */ /* 0x000fe4000001146a */
[----:B------:R-:W-:Y:S02]  /*2360*/  SHF.R.S32.HI R92, RZ, 0x1f, R105 ;  /* 0x0000001fff5c7819 */ /* 0x000fe40000011469 */
[----:B------:R-:W-:Y:S01]  /*2370*/  SHF.R.S32.HI R90, RZ, 0x1f, R104 ;  /* 0x0000001fff5a7819 */ /* 0x000fe20000011468 */
[----:B--2---:R-:W-:-:S02]  /*2380*/  IMAD R7, R29, R214, RZ ;  /* 0x000000d61d077224 */ /* 0x004fc400078e02ff */
[----:B------:R-:W-:-:S04]  /*2390*/  IMAD.WIDE.U32 R28, R214, R28, R14 ;  /* 0x0000001cd61c7225 */ /* 0x000fc800078e000e */
[----:B------:R-:W-:Y:S02]  /*23a0*/  IMAD.IADD R29, R29, 0x1, R7 ;  /* 0x000000011d1d7824 */ /* 0x000fe400078e0207 */
[----:B---3--:R-:W-:-:S04]  /*23b0*/  IMAD.WIDE.U32 R26, R214, R10, R14 ;  /* 0x0000000ad61a7225 */ /* 0x008fc800078e000e */
[----:B------:R-:W-:Y:S01]  /*23c0*/  IMAD R7, R11, R214, RZ ;  /* 0x000000d60b077224 */ /* 0x000fe200078e02ff */
[C---:B----4-:R-:W-:Y:S01]  /*23d0*/  SHF.L.U64.HI R78, R126.reuse, 0x4, R127 ;  /* 0x000000047e4e7819 */ /* 0x050fe2000001027f */
[----:B------:R-:W-:Y:S01]  /*23e0*/  IMAD R8, R125, R70, RZ ;  /* 0x000000467d087224 */ /* 0x000fe200078e02ff */
[----:B------:R-:W-:Y:S01]  /*23f0*/  SHF.L.U32 R91, R126, 0x4, RZ ;  /* 0x000000047e5b7819 */ /* 0x000fe200000006ff */
[----:B------:R-:W-:Y:S01]  /*2400*/  IMAD.WIDE.U32 R28, R70, R124, R28 ;  /* 0x0000007c461c7225 */ /* 0x000fe200078e001c */
[----:B------:R-:W-:-:S03]  /*2410*/  IADD3 R27, PT, PT, R27, R7, RZ ;  /* 0x000000071b1b7210 */ /* 0x000fc60007ffe0ff */
[----:B------:R-:W-:Y:S02]  /*2420*/  IMAD.IADD R29, R29, 0x1, R8 ;  /* 0x000000011d1d7824 */ /* 0x000fe400078e0208 */
[----:B------:R-:W-:Y:S02]  /*2430*/  IMAD R8, R127, R70, RZ ;  /* 0x000000467f087224 */ /* 0x000fe400078e02ff */
[----:B------:R-:W-:-:S04]  /*2440*/  IMAD.WIDE.U32 R26, R70, R126, R26 ;  /* 0x0000007e461a7225 */ /* 0x000fc800078e001a */
[-C--:B------:R-:W-:Y:S02]  /*2450*/  IMAD R7, R23, R6.reuse, RZ ;  /* 0x0000000617077224 */ /* 0x080fe400078e02ff */
[----:B------:R-:W-:Y:S02]  /*2460*/  IMAD R11, R25, R6, RZ ;  /* 0x00000006190b7224 */ /* 0x000fe400078e02ff */
[----:B------:R-:W-:Y:S02]  /*2470*/  IMAD.IADD R27, R27, 0x1, R8 ;  /* 0x000000011b1b7824 */ /* 0x000fe400078e0208 */
[-C--:B------:R-:W-:Y:S02]  /*2480*/  IMAD R7, R22, R0.reuse, R7 ;  /* 0x0000000016077224 */ /* 0x080fe400078e0207 */
[----:B------:R-:W-:Y:S01]  /*2490*/  IMAD R0, R24, R0, R11 ;  /* 0x0000000018007224 */ /* 0x000fe200078e020b */
[----:B------:R-:W-:Y:S01]  /*24a0*/  SHF.R.S32.HI R11, RZ, 0x1f, R75 ;  /* 0x0000001fff0b7819 */ /* 0x000fe2000001144b */
[----:B------:R-:W-:-:S02]  /*24b0*/  IMAD R8, R122, R12, R77 ;  /* 0x0000000c7a087224 */ /* 0x000fc400078e024d */
[----:B------:R-:W-:-:S03]  /*24c0*/  IMAD.WIDE.U32 R22, R6, R22, R28 ;  /* 0x0000001606167225 */ /* 0x000fc600078e001c */
[----:B------:R-:W-:Y:S01]  /*24d0*/  IADD3 R16, P1, PT, R17, R8, RZ ;  /* 0x0000000811107210 */ /* 0x000fe20007f3e0ff */
[----:B------:R-:W-:Y:S01]  /*24e0*/  IMAD.WIDE.U32 R24, R6, R24, R26 ;  /* 0x0000001806187225 */ /* 0x000fe200078e001a */
[----:B------:R-:W-:Y:S02]  /*24f0*/  IADD3 R6, PT, PT, R77, R8, RZ ;  /* 0x000000084d067210 */ /* 0x000fe40007ffe0ff */
[----:B------:R-:W-:Y:S01]  /*2500*/  IADD3 R23, PT, PT, R23, R7, RZ ;  /* 0x0000000717177210 */ /* 0x000fe20007ffe0ff */
[----:B------:R-:W-:Y:S01]  /*2510*/  IMAD.X R11, RZ, RZ, ~R11, P0 ;  /* 0x000000ffff0b7224 */ /* 0x000fe200000e0e0b */
[----:B------:R-:W-:Y:S01]  /*2520*/  IADD3 R84, P0, PT, R17, R6, RZ ;  /* 0x0000000611547210 */ /* 0x000fe20007f1e0ff */
[----:B------:R-:W-:Y:S01]  /*2530*/  IMAD.IADD R25, R25, 0x1, R0 ;  /* 0x0000000119197824 */ /* 0x000fe200078e0200 */
[-C--:B------:R-:W-:Y:S01]  /*2540*/  LEA.HI.X.SX32 R7, R8, R85.reuse, 0x1, P1 ;  /* 0x0000005508077211 */ /* 0x080fe200008f0eff */
[C---:B------:R-:W-:Y:S01]  /*2550*/  IMAD R81, R11.reuse, R124, RZ ;  /* 0x0000007c0b517224 */ /* 0x040fe200078e02ff */
[----:B------:R-:W-:Y:S01]  /*2560*/  LEA.HI.X.SX32 R85, R6, R85, 0x1, P0 ;  /* 0x0000005506557211 */ /* 0x000fe200000f0eff */
[----:B------:R-:W-:Y:S01]  /*2570*/  IMAD R11, R11, R126, RZ ;  /* 0x0000007e0b0b7224 */ /* 0x000fe200078e02ff */
[----:B------:R-:W-:Y:S01]  /*2580*/  SHF.L.U64.HI R0, R16, 0x1, R7 ;  /* 0x0000000110007819 */ /* 0x000fe20000010207 */
[-C--:B------:R-:W-:Y:S01]  /*2590*/  IMAD R81, R125, R13.reuse, R81 ;  /* 0x0000000d7d517224 */ /* 0x080fe200078e0251 */
[----:B------:R-:W-:Y:S01]  /*25a0*/  SHF.L.U64.HI R85, R84, 0x1, R85 ;  /* 0x0000000154557819 */ /* 0x000fe20000010255 */
[----:B------:R-:W-:Y:S01]  /*25b0*/  IMAD.WIDE.U32 R22, R124, R13, R22 ;  /* 0x0000000d7c167225 */ /* 0x000fe200078e0016 */
[----:B------:R-:W-:-:S03]  /*25c0*/  SHF.L.U32 R16, R16, 0x1, RZ ;  /* 0x0000000110107819 */ /* 0x000fc600000006ff */
[-C--:B------:R-:W-:Y:S01]  /*25d0*/  IMAD R11, R127, R13.reuse, R11 ;  /* 0x0000000d7f0b7224 */ /* 0x080fe200078e020b */
[----:B------:R-:W-:Y:S01]  /*25e0*/  LEA R80, P1, R22, R20, 0x1 ;  /* 0x0000001416507211 */ /* 0x000fe200078208ff */
[----:B------:R-:W-:-:S04]  /*25f0*/  IMAD.WIDE.U32 R24, R126, R13, R24 ;  /* 0x0000000d7e187225 */ /* 0x000fc800078e0018 */
[----:B------:R-:W-:Y:S01]  /*2600*/  IMAD.IADD R81, R23, 0x1, R81 ;  /* 0x0000000117517824 */ /* 0x000fe200078e0251 */
[----:B------:R-:W-:Y:S01]  /*2610*/  IADD3 R11, PT, PT, R25, R11, RZ ;  /* 0x0000000b190b7210 */ /* 0x000fe20007ffe0ff */
[----:B------:R-:W-:Y:S01]  /*2620*/  IMAD.SHL.U32 R84, R84, 0x2, RZ ;  /* 0x0000000254547824 */ /* 0x000fe200078e00ff */
[----:B------:R-:W-:Y:S02]  /*2630*/  LEA R10, P0, R24, R18, 0x1 ;  /* 0x00000012180a7211 */ /* 0x000fe400078008ff */
[----:B------:R-:W-:Y:S02]  /*2640*/  LEA.HI.X R81, R22, R21, R81, 0x1, P1 ;  /* 0x0000001516517211 */ /* 0x000fe400008f0c51 */
[----:B------:R-:W-:Y:S02]  /*2650*/  IADD3 R82, P3, PT, R4, R84, RZ ;  /* 0x0000005404527210 */ /* 0x000fe40007f7e0ff */
[----:B------:R-:W-:Y:S02]  /*2660*/  LEA.HI.X R11, R24, R19, R11, 0x1, P0 ;  /* 0x00000013180b7211 */ /* 0x000fe400000f0c0b */
[----:B------:R-:W-:Y:S01]  /*2670*/  IADD3 R54, P1, PT, R4, R16, RZ ;  /* 0x0000001004367210 */ /* 0x000fe20007f3e0ff */
[----:B------:R-:W-:Y:S01]  /*2680*/  IMAD.X R83, R5, 0x1, R85, P3 ;  /* 0x0000000105537824 */ /* 0x000fe200018e0655 */
[----:B------:R-:W-:-:S02]  /*2690*/  IADD3 R84, P2, PT, R2, R84, RZ ;  /* 0x0000005402547210 */ /* 0x000fc40007f5e0ff */
[----:B------:R-:W-:Y:S02]  /*26a0*/  IADD3 R16, P0, PT, R2, R16, RZ ;  /* 0x0000001002107210 */ /* 0x000fe40007f1e0ff */
[-C--:B------:R-:W-:Y:S01]  /*26b0*/  IADD3.X R55, PT, PT, R5, R0.reuse, RZ, P1, !PT ;  /* 0x0000000005377210 */ /* 0x080fe20000ffe4ff */
[C---:B------:R-:W-:Y:S01]  /*26c0*/  IMAD.X R85, R3.reuse, 0x1, R85, P2 ;  /* 0x0000000103557824 */ /* 0x040fe200010e0655 */
[----:B------:R-:W-:-:S09]  /*26d0*/  IADD3.X R17, PT, PT, R3, R0, RZ, P0, !PT ;  /* 0x0000000003117210 */ /* 0x000fd200007fe4ff */
.L_x_2473:
[----:B------:R-:W-:Y:S01]  /*26e0*/  VIADD R99, R99, 0x80 ;  /* 0x0000008063637836 */ /* 0x000fe20000000000 */
[----:B------:R-:W-:Y:S01]  /*26f0*/  BSSY.RECONVERGENT B0, `(.L_x_2373) ;  /* 0x0000012000007945 */ /* 0x000fe20003800200 */
[----:B------:R-:W-:Y:S03]  /*2700*/  VIADD R101, R101, 0x80 ;  /* 0x0000008065657836 */ /* 0x000fe60000000000 */
[-C--:B------:R-:W-:Y:S02]  /*2710*/  ISETP.GE.AND P0, PT, R122, R99.reuse, PT ;  /* 0x000000637a00720c */ /* 0x080fe40003f06270 */
[----:B------:R-:W-:Y:S02]  /*2720*/  ISETP.GE.AND P2, PT, R76, R99, PT ;  /* 0x000000634c00720c */ /* 0x000fe40003f46270 */
[----:B------:R-:W-:Y:S02]  /*2730*/  ISETP.GE.AND P0, PT, R122, R101, !P0 ;  /* 0x000000657a00720c */ /* 0x000fe40004706270 */
[----:B------:R-:W-:Y:S02]  /*2740*/  ISETP.GE.AND P1, PT, R74, R99, PT ;  /* 0x000000634a00720c */ /* 0x000fe40003f26270 */
[-C--:B------:R-:W-:Y:S02]  /*2750*/  ISETP.GE.AND P3, PT, R76, R101.reuse, !P2 ;  /* 0x000000654c00720c */ /* 0x080fe40005766270 */
        /* <DEDUP_REMOVED lines=11> */
.L_x_2374:
[----:B------:R-:W-:Y:S05]  /*2810*/  BSYNC.RECONVERGENT B0 ;  /* 0x0000000000007941 */ /* 0x000fea0003800200 */
.L_x_2373:
[----:B------:R-:W-:Y:S04]  /*2820*/  BSSY.RECONVERGENT B0, `(.L_x_2375) ;  /* 0x000000c000007945 */ /* 0x000fe80003800200 */
[----:B------:R-:W-:Y:S05]  /*2830*/  @!P3 BRA `(.L_x_2376) ;  /* 0x000000000028b947 */ /* 0x000fea0003800000 */
        /* <DEDUP_REMOVED lines=10> */
.L_x_2376:
[----:B------:R-:W-:Y:S05]  /*28e0*/  BSYNC.RECONVERGENT B0 ;  /* 0x0000000000007941 */ /* 0x000fea0003800200 */
.L_x_2375:
        /* <DEDUP_REMOVED lines=12> */
.L_x_2378:
[----:B------:R-:W-:Y:S05]  /*29b0*/  BSYNC.RECONVERGENT B0 ;  /* 0x0000000000007941 */ /* 0x000fea0003800200 */
.L_x_2377:
[----:B------:R-:W-:Y:S01]  /*29c0*/  ISETP.LT.OR P6, PT, R72, R101, P6 ;  /* 0x000000654800720c */ /* 0x000fe200037c1670 */
[----:B------:R-:W-:Y:S01]  /*29d0*/  BSSY.RECONVERGENT B0, `(.L_x_2379) ;  /* 0x0000010000007945 */ /* 0x000fe20003800200 */
[C---:B------:R-:W-:Y:S04]  /*29e0*/  ISETP.GE.AND P5, PT, R114.reuse, R99, PT ;  /* 0x000000637200720c */ /* 0x040fe80003fa6270 */
[----:B------:R-:W-:Y:S07]  /*29f0*/  ISETP.LT.OR P5, PT, R114, R101, P5 ;  /* 0x000000657200720c */ /* 0x000fee0002fa1670 */
[----:B------:R-:W-:Y:S05]  /*2a00*/  @P6 BRA `(.L_x_2380) ;  /* 0x0000000000306947 */ /* 0x000fea0003800000 */
        /* <DEDUP_REMOVED lines=12> */
.L_x_2380:
[----:B------:R-:W-:Y:S05]  /*2ad0*/  BSYNC.RECONVERGENT B0 ;  /* 0x0000000000007941 */ /* 0x000fea0003800200 */
.L_x_2379:
[----:B------:R-:W-:Y:S04]  /*2ae0*/  BSSY.RECONVERGENT B0, `(.L_x_2381) ;  /* 0x000000c000007945 */ /* 0x000fe80003800200 */
[----:B------:R-:W-:Y:S05]  /*2af0*/  @P5 BRA `(.L_x_2382) ;  /* 0x0000000000285947 */ /* 0x000fea0003800000 */
[----:B------:R-:W-:Y:S02]  /*2b00*/  ISETP.GE.AND P2, PT, R14, R217, PT ;  /* 0x000000d90e00720c */ /* 0x000fe40003f46270 */
[C---:B------:R-:W-:Y:S04]  /*2b10*/  LEA R18, P1, R124.reuse, R80, 0x7 ;  /* 0x000000507c127211 */ /* 0x040fe800078238ff */
[----:B------:R-:W-:Y:S02]  /*2b20*/  LEA.HI.X R19, R124, R81, R125, 0x7, P1 ;  /* 0x000000517c137211 */ /* 0x000fe400008f3c7d */
[C---:B--234-:R-:W-:Y:S04]  /*2b30*/  LEA R2, P1, R206.reuse, R88, 0x7 ;  /* 0x00000058ce027211 */ /* 0x05cfe800078238ff */
[----:B------:R-:W-:Y:S01]  /*2b40*/  LEA.HI.X R3, R206, R89, R207, 0x7, P1 ;  /* 0x00000059ce037211 */ /* 0x000fe200008f3ccf */
[----:B-1----:R-:W2:Y:S01]  /*2b50*/  @!P2 LD.E.128 R20, desc[UR6][R18.64] ;  /* 0x000000061214a980 */ /* 0x002ea2000c101d00 */
[----:B------:R-:W-:Y:S03]  /*2b60*/  ISETP.GE.AND P1, PT, R9, R217, PT ;  /* 0x000000d90900720c */ /* 0x000fe60003f26270 */
[----:B--2---:R1:W-:Y:S10]  /*2b70*/  @!P2 ST.E.128 desc[UR6][R2.64], R20 ;  /* 0x000000140200a985 */ /* 0x0043f4000c101d06 */
[----:B------:R-:W2:Y:S04]  /*2b80*/  @!P1 LD.E.128 R4, desc[UR6][R18.64+0x80] ;  /* 0x0000800612049980 */ /* 0x000ea8000c101d00 */
[----:B--2---:R1:W-:Y:S02]  /*2b90*/  @!P1 ST.E.128 desc[UR6][R2.64+0x80], R4 ;  /* 0x0000800402009985 */ /* 0x0043e4000c101d06 */
.L_x_2382:
[----:B------:R-:W-:Y:S05]  /*2ba0*/  BSYNC.RECONVERGENT B0 ;  /* 0x0000000000007941 */ /* 0x000fea0003800200 */
.L_x_2381:
[C---:B------:R-:W-:Y:S01]  /*2bb0*/  ISETP.GE.AND P4, PT, R112.reuse, R99, PT ;  /* 0x000000637000720c */ /* 0x040fe20003f86270 */
[----:B------:R-:W-:Y:S03]  /*2bc0*/  BSSY.RECONVERGENT B0, `(.L_x_2383) ;  /* 0x0000011000007945 */ /* 0x000fe60003800200 */
[----:B------:R-:W-:Y:S11]  /*2bd0*/  ISETP.GE.AND P4, PT, R112, R101, !P4 ;  /* 0x000000657000720c */ /* 0x000ff60006786270 */
[----:B------:R-:W-:Y:S02]  /*2be0*/  @!UPT UIADD3 URZ, UPT, UPT, URZ, URZ, URZ ;  /* 0x000000fffffff290 */ /* 0x000fe4000fffe0ff */
        /* <DEDUP_REMOVED lines=14> */
.L_x_2384:
[----:B------:R-:W-:Y:S05]  /*2cd0*/  BSYNC.RECONVERGENT B0 ;  /* 0x0000000000007941 */ /* 0x000fea0003800200 */
.L_x_2383:
        /* <DEDUP_REMOVED lines=18> */
.L_x_2386:
[----:B------:R-:W-:Y:S05]  /*2e00*/  BSYNC.RECONVERGENT B0 ;  /* 0x0000000000007941 */ /* 0x000fea0003800200 */
.L_x_2385:
        /* <DEDUP_REMOVED lines=18> */
.L_x_2388:
[----:B------:R-:W-:Y:S05]  /*2f30*/  BSYNC.RECONVERGENT B0 ;  /* 0x0000000000007941 */ /* 0x000fea0003800200 */
.L_x_2387:
[----:B------:R-:W5:Y:S01]  /*2f40*/  LD.E R0, desc[UR6][R132.64+0x130] ;  /* 0x0001300684007980 */ /* 0x000f62000c101900 */
[----:B------:R-:W-:Y:S01]  /*2f50*/  UMOV UR4, URZ ;  /* 0x000000ff00047c82 */ /* 0x000fe20008000000 */
[----:B------:R-:W-:Y:S01]  /*2f60*/  BSSY.RECONVERGENT B2, `(.L_x_2389) ;  /* 0x00009ce000027945 */ /* 0x000fe20003800200 */
[----:B-1234-:R-:W-:Y:S01]  /*2f70*/  IADD3 R3, P1, PT, RZ, -UR4, RZ ;  /* 0x80000004ff037c10 */ /* 0x01efe2000ff3e0ff */
[----:B------:R-:W-:Y:S01]  /*2f80*/  IMAD.MOV.U32 R118, RZ, RZ, R100 ;  /* 0x000000ffff767224 */ /* 0x000fe200078e0064 */
[----:B------:R-:W2:Y:S01]  /*2f90*/  LD.E R13, desc[UR6][R132.64+0xd0] ;  /* 0x0000d006840d7980 */ /* 0x000ea2000c101900 */
[----:B------:R-:W-:Y:S02]  /*2fa0*/  VIADD R98, R98, 0xffffffff ;  /* 0xffffffff62627836 */ /* 0x000fe40000000000 */
        /* <DEDUP_REMOVED lines=19> */
.L_x_2392:
[----:B------:R-:W-:Y:S05]  /*30e0*/  BSYNC.RECONVERGENT B0 ;  /* 0x0000000000007941 */ /* 0x000fea0003800200 */
.L_x_2391:
[----:B------:R-:W-:Y:S01]  /*30f0*/  ISETP.NE.AND P0, PT, R52, RZ, PT ;  /* 0x000000ff3400720c */ /* 0x000fe20003f05270 */
[----:B------:R-:W-:Y:S11]  /*3100*/  BSSY.RECONVERGENT B0, `(.L_x_2393) ;  /* 0x000000f000007945 */ /* 0x000ff60003800200 */
[----:B------:R-:W-:Y:S01]  /*3110*/  @!UPT UIADD3 URZ, UPT, UPT, URZ, URZ, URZ ;  /* 0x000000fffffff290 */ /* 0x000fe2000fffe0ff */
[----:B------:R-:W-:Y:S05]  /*3120*/  @!P0 BRA `(.L_x_2394) ;  /* 0x0000000000308947 */ /* 0x000fea0003800000 */
        /* <DEDUP_REMOVED lines=12> */
.L_x_2394:
[----:B------:R-:W-:Y:S05]  /*31f0*/  BSYNC.RECONVERGENT B0 ;  /* 0x0000000000007941 */ /* 0x000fea0003800200 */
.L_x_2393:
[----:B------:R-:W-:Y:S01]  /*3200*/  ISETP.NE.AND P0, PT, R113, RZ, PT ;  /* 0x000000ff7100720c */ /* 0x000fe20003f05270 */
[----:B------:R-:W-:Y:S11]  /*3210*/  BSSY.RECONVERGENT B0, `(.L_x_2395) ;  /* 0x000000d000007945 */ /* 0x000ff60003800200 */
[----:B------:R-:W-:Y:S01]  /*3220*/  @!UPT UIADD3 URZ, UPT, UPT, URZ, URZ, URZ ;  /* 0x000000fffffff290 */ /* 0x000fe2000fffe0ff */
[----:B------:R-:W-:Y:S05]  /*3230*/  @P0 BRA `(.L_x_2396) ;  /* 0x0000000000280947 */ /* 0x000fea0003800000 */
[----:B------:R-:W-:Y:S02]  /*3240*/  ISETP.GE.AND P1, PT, R14, R217, PT ;  /* 0x000000d90e00720c */ /* 0x000fe40003f26270 */
[C---:B------:R-:W-:Y:S04]  /*3250*/  LEA R18, P0, R126.reuse, R10, 0x6 ;  /* 0x0000000a7e127211 */ /* 0x040fe800078030ff */
[----:B------:R-:W-:Y:S02]  /*3260*/  LEA.HI.X R19, R126, R11, R127, 0x6, P0 ;  /* 0x0000000b7e137211 */ /* 0x000fe400000f347f */
[C---:B--2---:R-:W-:Y:S04]  /*3270*/  LEA R2, P0, R204.reuse, R86, 0x6 ;  /* 0x00000056cc027211 */ /* 0x044fe800078030ff */
[----:B------:R-:W-:Y:S01]  /*3280*/  LEA.HI.X R3, R204, R87, R205, 0x6, P0 ;  /* 0x00000057cc037211 */ /* 0x000fe200000f34cd */
[----:B-1----:R-:W2:Y:S01]  /*3290*/  @!P1 LD.E.128 R20, desc[UR6][R18.64] ;  /* 0x0000000612149980 */ /* 0x002ea2000c101d00 */
[----:B------:R-:W-:Y:S03]  /*32a0*/  ISETP.GE.AND P0, PT, R9, R217, PT ;  /* 0x000000d90900720c */ /* 0x000fe60003f06270 */
[----:B--2---:R3:W-:Y:S10]  /*32b0*/  @!P1 ST.E.128 desc[UR6][R2.64], R20 ;  /* 0x0000001402009985 */ /* 0x0047f4000c101d06 */
[----:B------:R-:W2:Y:S04]  /*32c0*/  @!P0 LD.E.128 R4, desc[UR6][R18.64+0x80] ;  /* 0x0000800612048980 */ /* 0x000ea8000c101d00 */
[----:B--2---:R3:W-:Y:S02]  /*32d0*/  @!P0 ST.E.128 desc[UR6][R2.64+0x80], R4 ;  /* 0x0000800402008985 */ /* 0x0047e4000c101d06 */
.L_x_2396:
[----:B------:R-:W-:Y:S05]  /*32e0*/  BSYNC.RECONVERGENT B0 ;  /* 0x0000000000007941 */ /* 0x000fea0003800200 */
.L_x_2395:
[----:B------:R-:W-:Y:S04]  /*32f0*/  BSSY.RECONVERGENT B0, `(.L_x_2397) ;  /* 0x000000e000007945 */ /* 0x000fe80003800200 */
        /* <DEDUP_REMOVED lines=13> */
.L_x_2398:
[----:B------:R-:W-:Y:S05]  /*33d0*/  BSYNC.RECONVERGENT B0 ;  /* 0x0000000000007941 */ /* 0x000fea0003800200 */
.L_x_2397:
        /* <DEDUP_REMOVED lines=12> */
.L_x_2400:
[----:B------:R-:W-:Y:S05]  /*34a0*/  BSYNC.RECONVERGENT B0 ;  /* 0x0000000000007941 */ /* 0x000fea0003800200 */
.L_x_2399:
        /* <DEDUP_REMOVED lines=14> */
.L_x_2402:
[----:B------:R-:W-:Y:S05]  /*3590*/  BSYNC.RECONVERGENT B0 ;  /* 0x0000000000007941 */ /* 0x000fea0003800200 */
.L_x_2401:
        /* <DEDUP_REMOVED lines=14> */
.L_x_2404:
[----:B------:R-:W-:Y:S05]  /*3680*/  BSYNC.RECONVERGENT B0 ;  /* 0x0000000000007941 */ /* 0x000fea0003800200 */
.L_x_2403:
        /* <DEDUP_REMOVED lines=16> */
.L_x_2390:
        /* <DEDUP_REMOVED lines=59> */
.L_x_2410:
[----:B------:R-:W-:Y:S05]  /*3b40*/  BSYNC.RECONVERGENT B0 ;  /* 0x0000000000007941 */ /* 0x000fea0003800200 */
.L_x_2409:
        /* <DEDUP_REMOVED lines=49> */
.L_x_2408:
[----:B------:R-:W-:Y:S05]  /*3e60*/  BSYNC.RECONVERGENT B1 ;  /* 0x0000000000017941 */ /* 0x000fea0003800200 */
.L_x_2407:
        /* <DEDUP_REMOVED lines=63> */
.L_x_2414:
[----:B------:R-:W-:Y:S05]  /*4260*/  BSYNC.RECONVERGENT B0 ;  /* 0x0000000000007941 */ /* 0x000fea0003800200 */
.L_x_2413:
        /* <DEDUP_REMOVED lines=49> */
.L_x_2412:
[----:B------:R-:W-:Y:S05]  /*4580*/  BSYNC.RECONVERGENT B1 ;  /* 0x0000000000017941 */ /* 0x000fea0003800200 */
.L_x_2411:
[----:B------:R-:W-:Y:S01]  /*4590*/  ISETP.NE.AND P0, PT, R113, RZ, PT ;  /* 0x000000ff7100720c */ /* 0x000fe20003f05270 */
[----:B------:R-:W-:Y:S11]  /*45a0*/  BSSY.RECONVERGENT B1, `(.L_x_2415) ;  /* 0x000006d000017945 */ /* 0x000ff60003800200 */
[----:B------:R-:W-:Y:S01]  /*45b0*/  @!UPT UIADD3 URZ, UPT, UPT, URZ, URZ, URZ ;  /* 0x000000fffffff290 */ /* 0x000fe2000fffe0ff */
[----:B------:R-:W-:Y:S05]  /*45c0*/  @P0 BRA `(.L_x_2416) ;  /* 0x0000000400a80947 */ /* 0x000fea0003800000 */
[C---:B------:R-:W-:Y:S01]  /*45d0*/  LEA R26, P0, R12.reuse, R6, 0x5 ;  /* 0x000000060c1a7211 */ /* 0x040fe200078028ff */
[----:B------:R-:W-:Y:S01]  /*45e0*/  BSSY.RECONVERGENT B0, `(.L_x_2417) ;  /* 0x0000039000007945 */ /* 0x000fe20003800200 */
[C---:B------:R-:W-:Y:S02]  /*45f0*/  LEA R40, P1, R12.reuse, R38, 0x5 ;  /* 0x000000260c287211 */ /* 0x040fe400078228ff */
[----:B------:R-:W-:Y:S02]  /*4600*/  LEA.HI.X.SX32 R27, R12, R7, 0x5, P0 ;  /* 0x000000070c1b7211 */ /* 0x000fe400000f2eff */
[----:B------:R-:W-:Y:S02]  /*4610*/  LEA R50, P0, R126, R10, 0x6 ;  /* 0x0000000a7e327211 */ /* 0x000fe400078030ff */
[----:B------:R-:W-:Y:S02]  /*4620*/  LEA.HI.X.SX32 R41, R12, R39, 0x5, P1 ;  /* 0x000000270c297211 */ /* 0x000fe400008f2eff */
[----:B------:R-:W-:Y:S02]  /*4630*/  LEA.HI.X R51, R126, R11, R127, 0x6, P0 ;  /* 0x0000000b7e337211 */ /* 0x000fe400000f347f */
[----:B-----5:R-:W-:Y:S02]  /*4640*/  ISETP.GE.AND P0, PT, R14, R42, PT ;  /* 0x0000002a0e00720c */ /* 0x020fe40003f06270 */
[C---:B------:R-:W-:Y:S04]  /*4650*/  LEA R44, P1, R204.reuse, R86, 0x6 ;  /* 0x00000056cc2c7211 */ /* 0x040fe800078230ff */
[----:B------:R-:W-:Y:S02]  /*4660*/  LEA.HI.X R45, R204, R87, R205, 0x6, P1 ;  /* 0x00000057cc2d7211 */ /* 0x000fe400008f34cd */
[----:B------:R-:W-:Y:S05]  /*4670*/  ISETP.GE.AND P1, PT, R9, R42, PT ;  /* 0x0000002a0900720c */ /* 0x000fea0003f26270 */
[----:B------:R-:W-:Y:S08]  /*4680*/  @P0 BRA `(.L_x_2418) ;  /* 0x0000000000b80947 */ /* 0x000ff00003800000 */
        /* <DEDUP_REMOVED lines=46> */
.L_x_2418:
[----:B------:R-:W-:Y:S05]  /*4970*/  BSYNC.RECONVERGENT B0 ;  /* 0x0000000000007941 */ /* 0x000fea0003800200 */
.L_x_2417:
        /* <DEDUP_REMOVED lines=47> */
.L_x_2416:
[----:B------:R-:W-:Y:S05]  /*4c70*/  BSYNC.RECONVERGENT B1 ;  /* 0x0000000000017941 */ /* 0x000fea0003800200 */
.L_x_2415:
[----:B------:R-:W-:Y:S04]  /*4c80*/  BSSY.RECONVERGENT B1, `(.L_x_2419) ;  /* 0x000006e000017945 */ /* 0x000fe80003800200 */
[----:B------:R-:W-:Y:S05]  /*4c90*/  @P6 BRA `(.L_x_2420) ;  /* 0x0000000400b06947 */ /* 0x000fea0003800000 */
[----:B------:R-:W-:Y:S01]  /*4ca0*/  IMAD R5, R127, 0x60, RZ ;  /* 0x000000607f057824 */ /* 0x000fe200078e02ff */
[----:B-----5:R-:W-:Y:S01]  /*4cb0*/  ISETP.GE.AND P6, PT, R14, R42, PT ;  /* 0x0000002a0e00720c */ /* 0x020fe20003fc6270 */
[----:B------:R-:W-:Y:S01]  /*4cc0*/  IMAD R3, R205, 0x60, RZ ;  /* 0x00000060cd037824 */ /* 0x000fe200078e02ff */
[----:B------:R-:W-:Y:S01]  /*4cd0*/  LEA R26, P0, R12, R6, 0x6 ;  /* 0x000000060c1a7211 */ /* 0x000fe200078030ff */
[----:B------:R-:W-:Y:S01]  /*4ce0*/  IMAD.WIDE.U32 R50, R126, 0x60, R10 ;  /* 0x000000607e327825 */ /* 0x000fe200078e000a */
[----:B------:R-:W-:Y:S01]  /*4cf0*/  ISETP.GE.AND P1, PT, R9, R42, PT ;  /* 0x0000002a0900720c */ /* 0x000fe20003f26270 */
[----:B------:R-:W-:Y:S01]  /*4d00*/  BSSY.RECONVERGENT B0, `(.L_x_2421) ;  /* 0x0000036000007945 */ /* 0x000fe20003800200 */
[----:B------:R-:W-:Y:S01]  /*4d10*/  LEA.HI.X.SX32 R27, R12, R7, 0x6, P0 ;  /* 0x000000070c1b7211 */ /* 0x000fe200000f36ff */
[----:B--2---:R-:W-:Y:S01]  /*4d20*/  IMAD.WIDE.U32 R44, R204, 0x60, R86 ;  /* 0x00000060cc2c7825 */ /* 0x004fe200078e0056 */
[C---:B------:R-:W-:Y:S03]  /*4d30*/  LEA R40, P0, R12.reuse, R38, 0x6 ;  /* 0x000000260c287211 */ /* 0x040fe600078030ff */
[----:B------:R-:W-:Y:S01]  /*4d40*/  IMAD.IADD R51, R51, 0x1, R5 ;  /* 0x0000000133337824 */ /* 0x000fe200078e0205 */
[----:B------:R-:W-:Y:S01]  /*4d50*/  LEA.HI.X.SX32 R41, R12, R39, 0x6, P0 ;  /* 0x000000270c297211 */ /* 0x000fe200000f36ff */
[----:B------:R-:W-:Y:S01]  /*4d60*/  IMAD.IADD R45, R45, 0x1, R3 ;  /* 0x000000012d2d7824 */ /* 0x000fe200078e0203 */
[----:B------:R-:W-:Y:S07]  /*4d70*/  @P6 BRA `(.L_x_2422) ;  /* 0x0000000000b86947 */ /* 0x000fee0003800000 */
        /* <DEDUP_REMOVED lines=46> */
.L_x_2422:
[----:B------:R-:W-:Y:S05]  /*5060*/  BSYNC.RECONVERGENT B0 ;  /* 0x0000000000007941 */ /* 0x000fea0003800200 */
.L_x_2421:
        /* <DEDUP_REMOVED lines=47> */
.L_x_2420:
[----:B------:R-:W-:Y:S05]  /*5360*/  BSYNC.RECONVERGENT B1 ;  /* 0x0000000000017941 */ /* 0x000fea0003800200 */
.L_x_2419:
[----:B------:R-:W-:Y:S04]  /*5370*/  BSSY.RECONVERGENT B1, `(.L_x_2423) ;  /* 0x000006a000017945 */ /* 0x000fe80003800200 */
[----:B------:R-:W-:Y:S05]  /*5380*/  @!P5 BRA `(.L_x_2424) ;  /* 0x0000000400a0d947 */ /* 0x000fea0003800000 */
[----:B-----5:R-:W-:Y:S01]  /*5390*/  ISETP.GE.AND P6, PT, R14, R42, PT ;  /* 0x0000002a0e00720c */ /* 0x020fe20003fc6270 */
[----:B------:R-:W-:Y:S01]  /*53a0*/  BSSY.RECONVERGENT B0, `(.L_x_2425) ;  /* 0x0000037000007945 */ /* 0x000fe20003800200 */
[----:B------:R-:W-:Y:S01]  /*53b0*/  LEA R50, P5, R126, R10, 0x7 ;  /* 0x0000000a7e327211 */ /* 0x000fe200078a38ff */
[----:B------:R-:W-:Y:S01]  /*53c0*/  IMAD.WIDE R26, R12, 0x60, R6 ;  /* 0x000000600c1a7825 */ /* 0x000fe200078e0206 */
[----:B--2---:R-:W-:Y:S02]  /*53d0*/  LEA R44, P0, R204, R86, 0x7 ;  /* 0x00000056cc2c7211 */ /* 0x004fe400078038ff */
[----:B------:R-:W-:Y:S01]  /*53e0*/  ISETP.GE.AND P1, PT, R9, R42, PT ;  /* 0x0000002a0900720c */ /* 0x000fe20003f26270 */
[----:B------:R-:W-:Y:S01]  /*53f0*/  IMAD.WIDE R40, R12, 0x60, R38 ;  /* 0x000000600c287825 */ /* 0x000fe200078e0226 */
[----:B------:R-:W-:Y:S02]  /*5400*/  LEA.HI.X R51, R126, R11, R127, 0x7, P5 ;  /* 0x0000000b7e337211 */ /* 0x000fe400028f3c7f */
[----:B------:R-:W-:Y:S03]  /*5410*/  LEA.HI.X R45, R204, R87, R205, 0x7, P0 ;  /* 0x00000057cc2d7211 */ /* 0x000fe600000f3ccd */
        /* <DEDUP_REMOVED lines=47> */
.L_x_2426:
[----:B------:R-:W-:Y:S05]  /*5710*/  BSYNC.RECONVERGENT B0 ;  /* 0x0000000000007941 */ /* 0x000fea0003800200 */
.L_x_2425:
        /* <DEDUP_REMOVED lines=47> */
.L_x_2424:
[----:B------:R-:W-:Y:S05]  /*5a10*/  BSYNC.RECONVERGENT B1 ;  /* 0x0000000000017941 */ /* 0x000fea0003800200 */
.L_x_2423:
        /* <DEDUP_REMOVED lines=62> */
.L_x_2430:
[----:B------:R-:W-:Y:S05]  /*5e00*/  BSYNC.RECONVERGENT B0 ;  /* 0x0000000000007941 */ /* 0x000fea0003800200 */
.L_x_2429:
        /* <DEDUP_REMOVED lines=47> */
.L_x_2428:
[----:B------:R-:W-:Y:S05]  /*6100*/  BSYNC.RECONVERGENT B1 ;  /* 0x0000000000017941 */ /* 0x000fea0003800200 */
.L_x_2427:
        /* <DEDUP_REMOVED lines=60> */
.L_x_2434:
[----:B------:R-:W-:Y:S05]  /*64d0*/  BSYNC.RECONVERGENT B0 ;  /* 0x0000000000007941 */ /* 0x000fea0003800200 */
.L_x_2433:
        /* <DEDUP_REMOVED lines=47> */
.L_x_2432:
[----:B------:R-:W-:Y:S05]  /*67d0*/  BSYNC.RECONVERGENT B1 ;  /* 0x0000000000017941 */ /* 0x000fea0003800200 */
.L_x_2431:
        /* <DEDUP_REMOVED lines=60> */
.L_x_2438:
[----:B------:R-:W-:Y:S05]  /*6ba0*/  BSYNC.RECONVERGENT B0 ;  /* 0x0000000000007941 */ /* 0x000fea0003800200 */
.L_x_2437:
        /* <DEDUP_REMOVED lines=47> */
.L_x_2436:
[----:B------:R-:W-:Y:S05]  /*6ea0*/  BSYNC.RECONVERGENT B1 ;  /* 0x0000000000017941 */ /* 0x000fea0003800200 */
.L_x_2435:
[----:B------:R-:W3:Y:S02]  /*6eb0*/  LD.E R3, desc[UR6][R132.64+0xd0] ;  /* 0x0000d00684037980 */ /* 0x000ee4000c101900 */
[----:B---3--:R-:W-:Y:S05]  /*6ec0*/  IMAD.U32 R3, R3, -0x40, RZ ;  /* 0xffffffc003037824 */ /* 0x008fea00078e00ff */
[C---:B------:R-:W-:Y:S02]  /*6ed0*/  LEA R16, P1, R3.reuse, R16, 0x1 ;  /* 0x0000001003107211 */ /* 0x040fe400078208ff */
[C---:B------:R-:W-:Y:S02]  /*6ee0*/  LEA R54, P0, R3.reuse, R54, 0x1 ;  /* 0x0000003603367211 */ /* 0x040fe400078008ff */
[C---:B------:R-:W-:Y:S02]  /*6ef0*/  LEA.HI.X.SX32 R17, R3.reuse, R17, 0x1, P1 ;  /* 0x0000001103117211 */ /* 0x040fe400008f0eff */
[----:B------:R-:W-:Y:S01]  /*6f00*/  LEA.HI.X.SX32 R55, R3, R55, 0x1, P0 ;  /* 0x0000003703377211 */ /* 0x000fe200000f0eff */
[----:B------:R-:W-:Y:S05]  /*6f10*/  BRA `(.L_x_2405) ;  /* 0x0000005c00487947 */ /* 0x000fea0003800000 */
.L_x_2406:
        /* <DEDUP_REMOVED lines=95> */
.L_x_2442:
[----:B------:R-:W-:Y:S05]  /*7510*/  BSYNC.RECONVERGENT B0 ;  /* 0x0000000000007941 */ /* 0x000fea0003800200 */
.L_x_2441:
        /* <DEDUP_REMOVED lines=88> */
.L_x_2440:
[----:B------:R-:W-:Y:S05]  /*7aa0*/  BSYNC.RECONVERGENT B1 ;  /* 0x0000000000017941 */ /* 0x000fea0003800200 */
.L_x_2439:
        /* <DEDUP_REMOVED lines=97> */
.L_x_2446:
[----:B------:R-:W-:Y:S05]  /*80c0*/  BSYNC.RECONVERGENT B0 ;  /* 0x0000000000007941 */ /* 0x000fea0003800200 */
.L_x_2445:
        /* <DEDUP_REMOVED lines=88> */
.L_x_2444:
[----:B------:R-:W-:Y:S05]  /*8650*/  BSYNC.RECONVERGENT B1 ;  /* 0x0000000000017941 */ /* 0x000fea0003800200 */
.L_x_2443:
[----:B------:R-:W-:Y:S01]  /*8660*/  ISETP.NE.AND P0, PT, R113, RZ, PT ;  /* 0x000000ff7100720c */ /* 0x000fe20003f05270 */
[----:B------:R-:W-:Y:S11]  /*8670*/  BSSY.RECONVERGENT B1, `(.L_x_2447) ;  /* 0x00000b9000017945 */ /* 0x000ff60003800200 */
[----:B------:R-:W-:Y:S01]  /*8680*/  @!UPT UIADD3 URZ, UPT, UPT, URZ, URZ, URZ ;  /* 0x000000fffffff290 */ /* 0x000fe2000fffe0ff */
[----:B------:R-:W-:Y:S05]  /*8690*/  @P0 BRA `(.L_x_2448) ;  /* 0x0000000800d80947 */ /* 0x000fea0003800000 */
[----:B------:R-:W-:Y:S01]  /*86a0*/  LEA R34, P1, R126, R10, 0x6 ;  /* 0x0000000a7e227211 */ /* 0x000fe200078230ff */
[----:B------:R-:W-:Y:S01]  /*86b0*/  BSSY.RECONVERGENT B0, `(.L_x_2449) ;  /* 0x000005b000007945 */ /* 0x000fe20003800200 */
[----:B--2-4-:R-:W-:Y:S02]  /*86c0*/  LEA R130, P0, R204, R86, 0x6 ;  /* 0x00000056cc827211 */ /* 0x014fe400078030ff */
[----:B------:R-:W-:Y:S02]  /*86d0*/  LEA.HI.X R35, R126, R11, R127, 0x6, P1 ;  /* 0x0000000b7e237211 */ /* 0x000fe400008f347f */
[----:B-----5:R-:W-:Y:S02]  /*86e0*/  ISETP.GE.AND P1, PT, R14, R111, PT ;  /* 0x0000006f0e00720c */ /* 0x020fe40003f26270 */
[----:B------:R-:W-:Y:S11]  /*86f0*/  LEA.HI.X R131, R204, R87, R205, 0x6, P0 ;  /* 0x00000057cc837211 */ /* 0x000ff600000f34cd */
        /* <DEDUP_REMOVED lines=86> */
.L_x_2450:
[----:B------:R-:W-:Y:S05]  /*8c60*/  BSYNC.RECONVERGENT B0 ;  /* 0x0000000000007941 */ /* 0x000fea0003800200 */
.L_x_2449:
        /* <DEDUP_REMOVED lines=89> */
.L_x_2448:
[----:B------:R-:W-:Y:S05]  /*9200*/  BSYNC.RECONVERGENT B1 ;  /* 0x0000000000017941 */ /* 0x000fea0003800200 */
.L_x_2447:
[----:B------:R-:W-:Y:S04]  /*9210*/  BSSY.RECONVERGENT B1, `(.L_x_2451) ;  /* 0x00000b9000017945 */ /* 0x000fe80003800200 */
[----:B------:R-:W-:Y:S05]  /*9220*/  @P6 BRA `(.L_x_2452) ;  /* 0x0000000800dc6947 */ /* 0x000fea0003800000 */
        /* <DEDUP_REMOVED lines=94> */
.L_x_2454:
[----:B------:R-:W-:Y:S05]  /*9810*/  BSYNC.RECONVERGENT B0 ;  /* 0x0000000000007941 */ /* 0x000fea0003800200 */
.L_x_2453:
        /* <DEDUP_REMOVED lines=88> */
.L_x_2452:
[----:B------:R-:W-:Y:S05]  /*9da0*/  BSYNC.RECONVERGENT B1 ;  /* 0x0000000000017941 */ /* 0x000fea0003800200 */
.L_x_2451:
        /* <DEDUP_REMOVED lines=94> */
.L_x_2458:
[----:B------:R-:W-:Y:S05]  /*a390*/  BSYNC.RECONVERGENT B0 ;  /* 0x0000000000007941 */ /* 0x000fea0003800200 */
.L_x_2457:
        /* <DEDUP_REMOVED lines=88> */
.L_x_2456:
[----:B------:R-:W-:Y:S05]  /*a920*/  BSYNC.RECONVERGENT B1 ;  /* 0x0000000000017941 */ /* 0x000fea0003800200 */
.L_x_2455:
        /* <DEDUP_REMOVED lines=97> */
.L_x_2462:
[----:B------:R-:W-:Y:S05]  /*af40*/  BSYNC.RECONVERGENT B0 ;  /* 0x0000000000007941 */ /* 0x000fea0003800200 */
.L_x_2461:
        /* <DEDUP_REMOVED lines=86> */
.L_x_2460:
[----:B------:R-:W-:Y:S05]  /*b4b0*/  BSYNC.RECONVERGENT B1 ;  /* 0x0000000000017941 */ /* 0x000fea0003800200 */
.L_x_2459:
        /* <DEDUP_REMOVED lines=97> */
.L_x_2466:
[----:B------:R-:W-:Y:S05]  /*bad0*/  BSYNC.RECONVERGENT B0 ;  /* 0x0000000000007941 */ /* 0x000fea0003800200 */
.L_x_2465:
        /* <DEDUP_REMOVED lines=86> */
.L_x_2464:
[----:B------:R-:W-:Y:S05]  /*c040*/  BSYNC.RECONVERGENT B1 ;  /* 0x0000000000017941 */ /* 0x000fea0003800200 */
.L_x_2463:
        /* <DEDUP_REMOVED lines=97> */
.L_x_2470:
[----:B------:R-:W-:Y:S05]  /*c660*/  BSYNC.RECONVERGENT B0 ;  /* 0x0000000000007941 */ /* 0x000fea0003800200 */
.L_x_2469:
        /* <DEDUP_REMOVED lines=86> */
.L_x_2468:
[----:B------:R-:W-:Y:S05]  /*cbd0*/  BSYNC.RECONVERGENT B1 ;  /* 0x0000000000017941 */ /* 0x000fea0003800200 */
.L_x_2467:
[----:B------:R-:W3:Y:S02]  /*cbe0*/  LD.E R3, desc[UR6][R132.64+0xd0] ;  /* 0x0000d00684037980 */ /* 0x000ee4000c101900 */
[----:B---3--:R-:W-:Y:S05]  /*cbf0*/  IMAD.U32 R3, R3, -0x40, RZ ;  /* 0xffffffc003037824 */ /* 0x008fea00078e00ff */
[C---:B------:R-:W-:Y:S02]  /*cc00*/  LEA R84, P1, R3.reuse, R84, 0x1 ;  /* 0x0000005403547211 */ /* 0x040fe400078208ff */
[C---:B------:R-:W-:Y:S02]  /*cc10*/  LEA R82, P0, R3.reuse, R82, 0x1 ;  /* 0x0000005203527211 */ /* 0x040fe400078008ff */
[C---:B------:R-:W-:Y:S02]  /*cc20*/  LEA.HI.X.SX32 R85, R3.reuse, R85, 0x1, P1 ;  /* 0x0000005503557211 */ /* 0x040fe400008f0eff */
[----:B------:R-:W-:Y:S09]  /*cc30*/  LEA.HI.X.SX32 R83, R3, R83, 0x1, P0 ;  /* 0x0000005303537211 */ /* 0x000ff200000f0eff */
.L_x_2405:
[----:B------:R-:W-:Y:S05]  /*cc40*/  BSYNC.RECONVERGENT B2 ;  /* 0x0000000000027941 */ /* 0x000fea0003800200 */
.L_x_2389:
        /* <DEDUP_REMOVED lines=101> */
.L_x_2472:
[----:B------:R-:W-:Y:S05]  /*d2a0*/  BSYNC.RECONVERGENT B0 ;  /* 0x0000000000007941 */ /* 0x000fea0003800200 */
.L_x_2471:
[----:B------:R-:W-:Y:S11]  /*d2b0*/  ISETP.GT.AND P0, PT, R98, R73, PT ;  /* 0x000000496200720c */ /* 0x000ff60003f04270 */
[----:B------:R-:W-:Y:S02]  /*d2c0*/  @!UPT UIADD3 URZ, UPT, UPT, URZ, URZ, URZ ;  /* 0x000000fffffff290 */ /* 0x000fe4000fffe0ff */
[----:B------:R-:W-:Y:S05]  /*d2d0*/  @P0 BRA `(.L_x_2473) ;  /* 0xffffff5400000947 */ /* 0x000fea000383ffff */
.L_x_2372:
        /* <DEDUP_REMOVED lines=34> */
.L_x_2477:
[----:B------:R-:W-:Y:S05]  /*d500*/  BSYNC.RECONVERGENT B0 ;  /* 0x0000000000007941 */ /* 0x000fea0003800200 */
.L_x_2476:
        /* <DEDUP_REMOVED lines=14> */
.L_x_2479:
[----:B------:R-:W-:Y:S05]  /*d5f0*/  BSYNC.RECONVERGENT B0 ;  /* 0x0000000000007941 */ /* 0x000fea0003800200 */
.L_x_2478:
        /* <DEDUP_REMOVED lines=16> */
.L_x_2481:
[----:B------:R-:W-:Y:S05]  /*d700*/  BSYNC.RECONVERGENT B0 ;  /* 0x0000000000007941 */ /* 0x000fea0003800200 */
.L_x_2480:
        /* <DEDUP_REMOVED lines=16> */
.L_x_2475:
        /* <DEDUP_REMOVED lines=10> */
[----:B------:R-:W-:-:S04]  /*d8b0*/  LEA.HI R3, R0, R0, RZ, 0x1 ;  /* 0x0000000000037211 */ /* 0x000fc800078f08ff */
[----:B------:R-:W-:-:S05]  /*d8c0*/  SHF.R.S32.HI R3, RZ, 0x1, R3 ;  /* 0x00000001ff037819 */ /* 0x000fca0000011403 */
[----:B------:R-:W-:-:S04]  /*d8d0*/  IMAD R10, R122, R3, R77 ;  /* 0x000000037a0a7224 */ /* 0x000fc800078e024d */
[----:B------:R-:W-:Y:S02]  /*d8e0*/  IMAD.IADD R77, R77, 0x1, R10 ;  /* 0x000000014d4d7824 */ /* 0x000fe400078e020a */
[----:B------:R-:W-:Y:S01]  /*d8f0*/  IMAD.SHL.U32 R29, R3, 0x10, RZ ;  /* 0x00000010031d7824 */ /* 0x000fe200078e00ff */
[----:B--2---:R-:W-:Y:S02]  /*d900*/  ISETP.NE.AND P2, PT, R2, RZ, PT ;  /* 0x000000ff0200720c */ /* 0x004fe40003f45270 */
[----:B---3--:R-:W-:-:S05]  /*d910*/  IADD3 R4, PT, PT, R4, R75, R79 ;  /* 0x0000004b04047210 */ /* 0x008fca0007ffe04f */
[----:B------:R-:W-:-:S05]  /*d920*/  IMAD R8, R4, R3, RZ ;  /* 0x0000000304087224 */ /* 0x000fca00078e02ff */
[----:B------:R-:W-:Y:S02]  /*d930*/  SHF.R.S32.HI R2, RZ, 0x1f, R8 ;  /* 0x0000001fff027819 */ /* 0x000fe40000011408 */
[C---:B------:R-:W-:Y:S02]  /*d940*/  IADD3 R12, P1, PT, R8.reuse, R10, RZ ;  /* 0x0000000a080c7210 */ /* 0x040fe40007f3e0ff */
[----:B------:R-:W-:Y:S02]  /*d950*/  IADD3 R8, P0, PT, R8, R77, RZ ;  /* 0x0000004d08087210 */ /* 0x000fe40007f1e0ff */
[-C--:B------:R-:W-:Y:S02]  /*d960*/  LEA.HI.X.SX32 R10, R10, R2.reuse, 0x1, P1 ;  /* 0x000000020a0a7211 */ /* 0x080fe400008f0eff */
[----:B------:R-:W-:Y:S01]  /*d970*/  LEA.HI.X.SX32 R2, R77, R2, 0x1, P0 ;  /* 0x000000024d027211 */ /* 0x000fe200000f0eff */
[----:B-1----:R-:W-:Y:S08]  /*d980*/  @!P2 BRA `(.L_x_2483) ;  /* 0x0000001c0084a947 */ /* 0x002ff00003800000 */
[----:B------:R1:W5:Y:S01]  /*d990*/  LD.E R8, desc[UR6][R132.64+0xc0] ;  /* 0x0000c00684087980 */ /* 0x000362000c101900 */
[----:B------:R-:W-:Y:S01]  /*d9a0*/  IADD3 R11, PT, PT, -R79, R216, RZ ;  /* 0x000000d84f0b7210 */ /* 0x000fe20007ffe1ff */
[----:B------:R-:W-:Y:S03]  /*d9b0*/  BSSY.RECONVERGENT B2, `(.L_x_2484) ;  /* 0x0000072000027945 */ /* 0x000fe60003800200 */
[----:B------:R-:W-:-:S13]  /*d9c0*/  ISETP.GE.AND P0, PT, R122, R11, PT ;  /* 0x0000000b7a00720c */ /* 0x000fda0003f06270 */
[----:B------:R-:W-:Y:S05]  /*d9d0*/  @P0 BRA `(.L_x_2485) ;  /* 0x0000000400bc0947 */ /* 0x000fea0003800000 */
[----:B-----5:R-:W-:Y:S01]  /*d9e0*/  ISETP.GE.AND P2, PT, R14, R8, PT ;  /* 0x000000080e00720c */ /* 0x020fe20003f46270 */
[C---:B------:R-:W-:Y:S01]  /*d9f0*/  IMAD.SHL.U32 R41, R12.reuse, 0x2, RZ ;  /* 0x000000020c297824 */ /* 0x040fe200078e00ff */
[----:B------:R-:W-:Y:S01]  /*da00*/  SHF.L.U64.HI R5, R12, 0x1, R10 ;  /* 0x000000010c057819 */ /* 0x000fe2000001020a */
[----:B------:R-:W-:Y:S01]  /*da10*/  BSSY.RECONVERGENT B1, `(.L_x_2486) ;  /* 0x0000039000017945 */ /* 0x000fe20003800200 */
[----:B------:R-:W-:Y:S02]  /*da20*/  CS2R R6, SRZ ;  /* 0x0000000000067805 */ /* 0x000fe4000001ff00 */
[-C--:B------:R-:W-:Y:S02]  /*da30*/  IADD3 R38, P1, PT, R34, R41.reuse, RZ ;  /* 0x0000002922267210 */ /* 0x080fe40007f3e0ff */
[----:B------:R-:W-:-:S03]  /*da40*/  IADD3 R40, P0, PT, R32, R41, RZ ;  /* 0x0000002920287210 */ /* 0x000fc60007f1e0ff */
[--C-:B------:R-:W-:Y:S02]  /*da50*/  IMAD.X R39, R35, 0x1, R5.reuse, P1 ;  /* 0x0000000123277824 */ /* 0x100fe400008e0605 */
[----:B------:R-:W-:Y:S01]  /*da60*/  IMAD.X R41, R33, 0x1, R5, P0 ;  /* 0x0000000121297824 */ /* 0x000fe200000e0605 */
[----:B------:R-:W-:Y:S01]  /*da70*/  CS2R R4, SRZ ;  /* 0x0000000000047805 */ /* 0x000fe2000001ff00 */
[----:B------:R-:W-:Y:S06]  /*da80*/  @P2 BRA `(.L_x_2487) ;  /* 0x0000000000c42947 */ /* 0x000fec0003800000 */
        /* <DEDUP_REMOVED lines=8> */
[C---:B-----5:R-:W-:Y:S01]  /*db10*/  LOP3.LUT R2, R17.reuse, 0xffff0000, RZ, 0xc0, !PT ;  /* 0xffff000011027812 */ /* 0x060fe200078ec0ff */
[----:B------:R-:W-:Y:S01]  /*db20*/  IMAD.U32 R25, R18, 0x10000, RZ ;  /* 0x0001000012197824 */ /* 0x000fe200078e00ff */
[----:B------:R-:W-:Y:S02]  /*db30*/  SHF.L.U32 R13, R17, 0x10, RZ ;  /* 0x00000010110d7819 */ /* 0x000fe400000006ff */
[C---:B------:R-:W-:Y:S02]  /*db40*/  SHF.L.U32 R24, R19.reuse, 0x10, RZ ;  /* 0x0000001013187819 */ /* 0x040fe400000006ff */
[----:B------:R-:W-:-:S02]  /*db50*/  LOP3.LUT R22, R19, 0xffff0000, RZ, 0xc0, !PT ;  /* 0xffff000013167812 */ /* 0x000fc400078ec0ff */
[C---:B------:R-:W-:Y:S02]  /*db60*/  SHF.L.U32 R17, R16.reuse, 0x10, RZ ;  /* 0x0000001010117819 */ /* 0x040fe400000006ff */
[----:B------:R-:W-:Y:S02]  /*db70*/  LOP3.LUT R26, R16, 0xffff0000, RZ, 0xc0, !PT ;  /* 0xffff0000101a7812 */ /* 0x000fe400078ec0ff */
[----:B------:R-:W-:Y:S02]  /*db80*/  LOP3.LUT R18, R18, 0xffff0000, RZ, 0xc0, !PT ;  /* 0xffff000012127812 */ /* 0x000fe400078ec0ff */
[----:B--2---:R-:W-:Y:S02]  /*db90*/  LOP3.LUT R20, R4, 0xffff0000, RZ, 0xc0, !PT ;  /* 0xffff000004147812 */ /* 0x004fe400078ec0ff */
[----:B------:R-:W-:Y:S02]  /*dba0*/  LOP3.LUT R19, R5, 0xffff0000, RZ, 0xc0, !PT ;  /* 0xffff000005137812 */ /* 0x000fe400078ec0ff */
[----:B---3--:R-:W-:Y:S01]  /*dbb0*/  LOP3.LUT R23, R6, 0xffff0000, RZ, 0xc0, !PT ;  /* 0xffff000006177812 */ /* 0x008fe200078ec0ff */
[----:B------:R-:W-:Y:S01]  /*dbc0*/  FMUL.FTZ R16, R2, R20 ;  /* 0x0000001402107220 */ /* 0x000fe20000410000 */
[----:B------:R-:W-:Y:S01]  /*dbd0*/  LOP3.LUT R21, R7, 0xffff0000, RZ, 0xc0, !PT ;  /* 0xffff000007157812 */ /* 0x000fe200078ec0ff */
[----:B------:R-:W-:Y:S01]  /*dbe0*/  FMUL.FTZ R37, R22, R19 ;  /* 0x0000001316257220 */ /* 0x000fe20000410000 */
[----:B------:R-:W-:Y:S01]  /*dbf0*/  SHF.L.U32 R5, R5, 0x10, RZ ;  /* 0x0000001005057819 */ /* 0x000fe200000006ff */
[-C--:B------:R-:W-:Y:S01]  /*dc00*/  FMUL.FTZ R27, R2, R23.reuse ;  /* 0x00000017021b7220 */ /* 0x080fe20000410000 */
[----:B------:R-:W-:Y:S01]  /*dc10*/  FFMA.FTZ R16, R13, R23, -R16 ;  /* 0x000000170d107223 */ /* 0x000fe20000010810 */
[----:B------:R-:W-:Y:S01]  /*dc20*/  SHF.L.U32 R4, R4, 0x10, RZ ;  /* 0x0000001004047819 */ /* 0x000fe200000006ff */
[----:B------:R-:W-:-:S02]  /*dc30*/  IMAD.U32 R6, R6, 0x10000, RZ ;  /* 0x0001000006067824 */ /* 0x000fc400078e00ff */
[----:B------:R-:W-:Y:S01]  /*dc40*/  FFMA.FTZ R27, R13, R20, R27 ;  /* 0x000000140d1b7223 */ /* 0x000fe2000001001b */
[-C--:B------:R-:W-:Y:S01]  /*dc50*/  FMUL.FTZ R13, R22, R21.reuse ;  /* 0x00000015160d7220 */ /* 0x080fe20000410000 */
[----:B------:R-:W-:Y:S01]  /*dc60*/  SHF.L.U32 R7, R7, 0x10, RZ ;  /* 0x0000001007077819 */ /* 0x000fe200000006ff */
[----:B------:R-:W-:Y:S01]  /*dc70*/  FFMA.FTZ R37, R24, R21, -R37 ;  /* 0x0000001518257223 */ /* 0x000fe20000010825 */
[----:B------:R-:W-:Y:S01]  /*dc80*/  FMUL.FTZ R20, R18, R5 ;  /* 0x0000000512147220 */ /* 0x000fe20000410000 */
[----:B------:R-:W-:Y:S01]  /*dc90*/  FFMA.FTZ R24, R24, R19, R13 ;  /* 0x0000001318187223 */ /* 0x000fe2000001000d */
[C---:B------:R-:W-:Y:S01]  /*dca0*/  FMUL.FTZ R2, R26.reuse, R4 ;  /* 0x000000041a027220 */ /* 0x040fe20000410000 */
[-C--:B------:R-:W-:Y:S01]  /*dcb0*/  FMUL.FTZ R13, R26, R6.reuse ;  /* 0x000000061a0d7220 */ /* 0x080fe20000410000 */
[-C--:B------:R-:W-:Y:S01]  /*dcc0*/  FMUL.FTZ R18, R18, R7.reuse ;  /* 0x0000000712127220 */ /* 0x080fe20000410000 */
[----:B------:R-:W-:Y:S01]  /*dcd0*/  FFMA.FTZ R20, R25, R7, -R20 ;  /* 0x0000000719147223 */ /* 0x000fe20000010814 */
[C---:B------:R-:W-:Y:S01]  /*dce0*/  FFMA.FTZ R2, R17.reuse, R6, -R2 ;  /* 0x0000000611027223 */ /* 0x040fe20000010802 */
[----:B------:R-:W-:Y:S01]  /*dcf0*/  FFMA.FTZ R13, R17, R4, R13 ;  /* 0x00000004110d7223 */ /* 0x000fe2000001000d */
[----:B------:R-:W-:Y:S01]  /*dd00*/  FFMA.FTZ R5, R25, R5, R18 ;  /* 0x0000000519057223 */ /* 0x000fe20000010012 */
[----:B------:R-:W-:-:S02]  /*dd10*/  F2FP.BF16.F32.PACK_AB R17, R27, R16 ;  /* 0x000000101b11723e */ /* 0x000fc400000010ff */
[----:B------:R-:W-:Y:S02]  /*dd20*/  F2FP.BF16.F32.PACK_AB R19, R24, R37 ;  /* 0x000000251813723e */ /* 0x000fe400000010ff */
[----:B------:R-:W-:Y:S02]  /*dd30*/  F2FP.BF16.F32.PACK_AB R16, R13, R2 ;  /* 0x000000020d10723e */ /* 0x000fe400000010ff */
[----:B------:R-:W-:Y:S02]  /*dd40*/  F2FP.BF16.F32.PACK_AB R18, R5, R20 ;  /* 0x000000140512723e */ /* 0x000fe400000010ff */
.L_x_2489:
[----:B------:R-:W-:Y:S05]  /*dd50*/  BSYNC.RECONVERGENT B0 ;  /* 0x0000000000007941 */ /* 0x000fea0003800200 */
.L_x_2488:
[----:B-----5:R-:W-:Y:S01]  /*dd60*/  IMAD.MOV.U32 R6, RZ, RZ, R18 ;  /* 0x000000ffff067224 */ /* 0x020fe200078e0012 */
[----:B------:R-:W-:Y:S01]  /*dd70*/  MOV R4, R16 ;  /* 0x0000001000047202 */ /* 0x000fe20000000f00 */
[----:B------:R-:W-:Y:S01]  /*dd80*/  IMAD.MOV.U32 R7, RZ, RZ, R19 ;  /* 0x000000ffff077224 */ /* 0x000fe200078e0013 */
[----:B------:R-:W-:Y:S02]  /*dd90*/  MOV R5, R17 ;  /* 0x0000001100057202 */ /* 0x000fe40000000f00 */
.L_x_2487:
[----:B------:R-:W-:Y:S05]  /*dda0*/  BSYNC.RECONVERGENT B1 ;  /* 0x0000000000017941 */ /* 0x000fea0003800200 */
.L_x_2486:
        /* <DEDUP_REMOVED lines=10> */
[----:B--2---:R-:W2:Y:S04]  /*de50*/  LD.E.64 R4, desc[UR6][R40.64+0x40] ;  /* 0x0000400628047980 */ /* 0x004ea8000c101b00 */
        /* <DEDUP_REMOVED lines=37> */
.L_x_2491:
[----:B------:R-:W-:Y:S05]  /*e0b0*/  BSYNC.RECONVERGENT B0 ;  /* 0x0000000000007941 */ /* 0x000fea0003800200 */
.L_x_2490:
[----:B-----5:R3:W-:Y:S02]  /*e0c0*/  STS.128 [R65+0x2000], R16 ;  /* 0x0020001041007388 */ /* 0x0207e40000000c00 */
.L_x_2485:
[----:B------:R-:W-:Y:S05]  /*e0d0*/  BSYNC.RECONVERGENT B2 ;  /* 0x0000000000027941 */ /* 0x000fea0003800200 */
.L_x_2484:
        /* <DEDUP_REMOVED lines=14> */
[----:B--2---:R-:W-:-:S04]  /*e1c0*/  IADD3 R5, P0, PT, R29, R12, RZ ;  /* 0x0000000c1d057210 */ /* 0x004fc80007f1e0ff */
[----:B------:R-:W-:Y:S01]  /*e1d0*/  LEA.HI.X.SX32 R2, R29, R10, 0x1, P0 ;  /* 0x0000000a1d027211 */ /* 0x000fe200000f0eff */
[----:B------:R-:W-:-:S03]  /*e1e0*/  IMAD.SHL.U32 R7, R5, 0x2, RZ ;  /* 0x0000000205077824 */ /* 0x000fc600078e00ff */
[----:B------:R-:W-:Y:S02]  /*e1f0*/  SHF.L.U64.HI R5, R5, 0x1, R2 ;  /* 0x0000000105057819 */ /* 0x000fe40000010202 */
[-C--:B------:R-:W-:Y:S02]  /*e200*/  IADD3 R6, P1, PT, R34, R7.reuse, RZ ;  /* 0x0000000722067210 */ /* 0x080fe40007f3e0ff */
[----:B------:R-:W-:Y:S02]  /*e210*/  IADD3 R4, P0, PT, R32, R7, RZ ;  /* 0x0000000720047210 */ /* 0x000fe40007f1e0ff */
[----:B------:R-:W-:-:S03]  /*e220*/  IADD3.X R7, PT, PT, R35, R5, RZ, P1, !PT ;  /* 0x0000000523077210 */ /* 0x000fc60000ffe4ff */
[----:B------:R-:W-:-:S03]  /*e230*/  IMAD.X R5, R33, 0x1, R5, P0 ;  /* 0x0000000121057824 */ /* 0x000fc600000e0605 */
[----:B------:R-:W2:Y:S04]  /*e240*/  LD.E.64 R6, desc[UR6][R6.64] ;  /* 0x0000000606067980 */ /* 0x000ea8000c101b00 */
[----:B------:R-:W4:Y:S01]  /*e250*/  LD.E.64 R4, desc[UR6][R4.64] ;  /* 0x0000000604047980 */ /* 0x000f22000c101b00 */
[C---:B-----5:R-:W-:Y:S02]  /*e260*/  LOP3.LUT R2, R17.reuse, 0xffff0000, RZ, 0xc0, !PT ;  /* 0xffff000011027812 */ /* 0x060fe400078ec0ff */
[----:B------:R-:W-:Y:S01]  /*e270*/  SHF.L.U32 R13, R17, 0x10, RZ ;  /* 0x00000010110d7819 */ /* 0x000fe200000006ff */
[----:B------:R-:W-:Y:S01]  /*e280*/  IMAD.U32 R17, R16, 0x10000, RZ ;  /* 0x0001000010117824 */ /* 0x000fe200078e00ff */
[C---:B------:R-:W-:Y:S02]  /*e290*/  SHF.L.U32 R24, R19.reuse, 0x10, RZ ;  /* 0x0000001013187819 */ /* 0x040fe400000006ff */
[----:B------:R-:W-:-:S02]  /*e2a0*/  LOP3.LUT R22, R19, 0xffff0000, RZ, 0xc0, !PT ;  /* 0xffff000013167812 */ /* 0x000fc400078ec0ff */
[----:B------:R-:W-:Y:S01]  /*e2b0*/  LOP3.LUT R26, R16, 0xffff0000, RZ, 0xc0, !PT ;  /* 0xffff0000101a7812 */ /* 0x000fe200078ec0ff */
[C---:B------:R-:W-:Y:S01]  /*e2c0*/  IMAD.U32 R25, R18.reuse, 0x10000, RZ ;  /* 0x0001000012197824 */ /* 0x040fe200078e00ff */
[----:B------:R-:W-:Y:S02]  /*e2d0*/  LOP3.LUT R18, R18, 0xffff0000, RZ, 0xc0, !PT ;  /* 0xffff000012127812 */ /* 0x000fe400078ec0ff */
[----:B--2---:R-:W-:Y:S02]  /*e2e0*/  LOP3.LUT R23, R6, 0xffff0000, RZ, 0xc0, !PT ;  /* 0xffff000006177812 */ /* 0x004fe400078ec0ff */
[----:B----4-:R-:W-:-:S03]  /*e2f0*/  LOP3.LUT R20, R4, 0xffff0000, RZ, 0xc0, !PT ;  /* 0xffff000004147812 */ /* 0x010fc600078ec0ff */
[C---:B------:R-:W-:Y:S01]  /*e300*/  FMUL.FTZ R27, R2.reuse, R23 ;  /* 0x00000017021b7220 */ /* 0x040fe20000410000 */
[----:B------:R-:W-:Y:S02]  /*e310*/  LOP3.LUT R19, R5, 0xffff0000, RZ, 0xc0, !PT ;  /* 0xffff000005137812 */ /* 0x000fe400078ec0ff */
[----:B------:R-:W-:Y:S01]  /*e320*/  LOP3.LUT R21, R7, 0xffff0000, RZ, 0xc0, !PT ;  /* 0xffff000007157812 */ /* 0x000fe200078ec0ff */
[-C--:B------:R-:W-:Y:S01]  /*e330*/  FMUL.FTZ R16, R2, R20.reuse ;  /* 0x0000001402107220 */ /* 0x080fe20000410000 */
[----:B------:R-:W-:Y:S01]  /*e340*/  FFMA.FTZ R27, R13, R20, R27 ;  /* 0x000000140d1b7223 */ /* 0x000fe2000001001b */
[C---:B------:R-:W-:Y:S01]  /*e350*/  FMUL.FTZ R31, R22.reuse, R19 ;  /* 0x00000013161f7220 */ /* 0x040fe20000410000 */
[----:B------:R-:W-:Y:S01]  /*e360*/  SHF.L.U32 R5, R5, 0x10, RZ ;  /* 0x0000001005057819 */ /* 0x000fe200000006ff */
[----:B------:R-:W-:Y:S01]  /*e370*/  FFMA.FTZ R16, R13, R23, -R16 ;  /* 0x000000170d107223 */ /* 0x000fe20000010810 */
[----:B------:R-:W-:Y:S01]  /*e380*/  FMUL.FTZ R13, R22, R21 ;  /* 0x00000015160d7220 */ /* 0x000fe20000410000 */
[----:B------:R-:W-:Y:S01]  /*e390*/  SHF.L.U32 R4, R4, 0x10, RZ ;  /* 0x0000001004047819 */ /* 0x000fe200000006ff */
[----:B------:R-:W-:-:S02]  /*e3a0*/  IMAD.U32 R6, R6, 0x10000, RZ ;  /* 0x0001000006067824 */ /* 0x000fc400078e00ff */
[----:B------:R-:W-:Y:S02]  /*e3b0*/  IMAD.U32 R7, R7, 0x10000, RZ ;  /* 0x0001000007077824 */ /* 0x000fe400078e00ff */
[C---:B------:R-:W-:Y:S01]  /*e3c0*/  FFMA.FTZ R31, R24.reuse, R21, -R31 ;  /* 0x00000015181f7223 */ /* 0x040fe2000001081f */
[----:B------:R-:W-:Y:S01]  /*e3d0*/  FFMA.FTZ R24, R24, R19, R13 ;  /* 0x0000001318187223 */ /* 0x000fe2000001000d */
[----:B------:R-:W-:Y:S01]  /*e3e0*/  FMUL.FTZ R20, R18, R5 ;  /* 0x0000000512147220 */ /* 0x000fe20000410000 */
        /* <DEDUP_REMOVED lines=11> */
.L_x_2497:
[----:B------:R-:W-:Y:S05]  /*e4a0*/  BSYNC.RECONVERGENT B0 ;  /* 0x0000000000007941 */ /* 0x000fea0003800200 */
.L_x_2496:
[----:B-----5:R1:W-:Y:S02]  /*e4b0*/  STS.128 [R65+0x800], R16 ;  /* 0x0008001041007388 */ /* 0x0203e40000000c00 */
.L_x_2495:
[----:B------:R-:W-:Y:S05]  /*e4c0*/  BSYNC.RECONVERGENT B1 ;  /* 0x0000000000017941 */ /* 0x000fea0003800200 */
.L_x_2494:
[----:B------:R-:W-:-:S13]  /*e4d0*/  ISETP.GE.AND P0, PT, R9, R8, PT ;  /* 0x000000080900720c */ /* 0x000fda0003f06270 */
[----:B------:R1:W-:Y:S01]  /*e4e0*/  @P0 STS.128 [R65+0x2800], RZ ;  /* 0x002800ff41000388 */ /* 0x0003e20000000c00 */
[----:B------:R-:W-:Y:S05]  /*e4f0*/  @P0 BRA `(.L_x_2493) ;  /* 0x0000000000d00947 */ /* 0x000fea0003800000 */
[----:B-1-3--:R1:W5:Y:S01]  /*e500*/  LD.E.128 R16, desc[UR6][R38.64+0x80] ;  /* 0x0000800626107980 */ /* 0x00a362000c101d00 */
[----:B------:R-:W-:Y:S01]  /*e510*/  ISETP.GE.AND P0, PT, R9, R0, PT ;  /* 0x000000000900720c */ /* 0x000fe20003f06270 */
[----:B------:R-:W-:-:S12]  /*e520*/  BSSY.RECONVERGENT B0, `(.L_x_2498) ;  /* 0x0000030000007945 */ /* 0x000fd80003800200 */
[----:B------:R-:W-:Y:S05]  /*e530*/  @P0 BRA `(.L_x_2499) ;  /* 0x0000000000b80947 */ /* 0x000fea0003800000 */
[----:B------:R-:W-:-:S04]  /*e540*/  IADD3 R2, P0, PT, R29, R12, RZ ;  /* 0x0000000c1d027210 */ /* 0x000fc80007f1e0ff */
[----:B------:R-:W-:Y:S01]  /*e550*/  LEA.HI.X.SX32 R29, R29, R10, 0x1, P0 ;  /* 0x0000000a1d1d7211 */ /* 0x000fe200000f0eff */
[----:B--2---:R-:W-:-:S03]  /*e560*/  IMAD.SHL.U32 R5, R2, 0x2, RZ ;  /* 0x0000000202057824 */ /* 0x004fc600078e00ff */
[----:B------:R-:W-:Y:S02]  /*e570*/  SHF.L.U64.HI R29, R2, 0x1, R29 ;  /* 0x00000001021d7819 */ /* 0x000fe4000001021d */
[-C--:B------:R-:W-:Y:S02]  /*e580*/  IADD3 R4, P0, PT, R32, R5.reuse, RZ ;  /* 0x0000000520047210 */ /* 0x080fe40007f1e0ff */
[----:B------:R-:W-:-:S03]  /*e590*/  IADD3 R6, P1, PT, R34, R5, RZ ;  /* 0x0000000522067210 */ /* 0x000fc60007f3e0ff */
[----:B------:R-:W-:Y:S01]  /*e5a0*/  IMAD.X R5, R33, 0x1, R29, P0 ;  /* 0x0000000121057824 */ /* 0x000fe200000e061d */
[----:B------:R-:W-:-:S05]  /*e5b0*/  IADD3.X R7, PT, PT, R35, R29, RZ, P1, !PT ;  /* 0x0000001d23077210 */ /* 0x000fca0000ffe4ff */
[----:B------:R-:W2:Y:S04]  /*e5c0*/  LD.E.64 R4, desc[UR6][R4.64+0x40] ;  /* 0x0000400604047980 */ /* 0x000ea8000c101b00 */
[----:B------:R-:W3:Y:S01]  /*e5d0*/  LD.E.64 R6, desc[UR6][R6.64+0x40] ;  /* 0x0000400606067980 */ /* 0x000ee2000c101b00 */
[C---:B-----5:R-:W-:Y:S01]  /*e5e0*/  LOP3.LUT R2, R17.reuse, 0xffff0000, RZ, 0xc0, !PT ;  /* 0xffff000011027812 */ /* 0x060fe200078ec0ff */
[----:B------:R-:W-:Y:S01]  /*e5f0*/  IMAD.U32 R25, R18, 0x10000, RZ ;  /* 0x0001000012197824 */ /* 0x000fe200078e00ff */
[----:B------:R-:W-:Y:S01]  /*e600*/  SHF.L.U32 R13, R17, 0x10, RZ ;  /* 0x00000010110d7819 */ /* 0x000fe200000006ff */
[----:B------:R-:W-:Y:S01]  /*e610*/  IMAD.U32 R17, R16, 0x10000, RZ ;  /* 0x0001000010117824 */ /* 0x000fe200078e00ff */
[C---:B------:R-:W-:Y:S02]  /*e620*/  SHF.L.U32 R24, R19.reuse, 0x10, RZ ;  /* 0x0000001013187819 */ /* 0x040fe400000006ff */
[----:B------:R-:W-:-:S02]  /*e630*/  LOP3.LUT R22, R19, 0xffff0000, RZ, 0xc0, !PT ;  /* 0xffff000013167812 */ /* 0x000fc400078ec0ff */
        /* <DEDUP_REMOVED lines=15> */
[----:B------:R-:W-:Y:S02]  /*e730*/  IMAD.U32 R7, R7, 0x10000, RZ ;  /* 0x0001000007077824 */ /* 0x000fe400078e00ff */
        /* <DEDUP_REMOVED lines=14> */
.L_x_2499:
[----:B------:R-:W-:Y:S05]  /*e820*/  BSYNC.RECONVERGENT B0 ;  /* 0x0000000000007941 */ /* 0x000fea0003800200 */
.L_x_2498:
[----:B-----5:R3:W-:Y:S02]  /*e830*/  STS.128 [R65+0x2800], R16 ;  /* 0x0028001041007388 */ /* 0x0207e40000000c00 */
.L_x_2493:
[----:B------:R-:W-:Y:S05]  /*e840*/  BSYNC.RECONVERGENT B2 ;  /* 0x0000000000027941 */ /* 0x000fea0003800200 */
.L_x_2492:
[----:B-1-3--:R-:W-:Y:S01]  /*e850*/  IADD3 R38, PT, PT, R122, 0x20, RZ ;  /* 0x000000207a267810 */ /* 0x00afe20007ffe0ff */
[----:B------:R-:W-:Y:S03]  /*e860*/  BSSY.RECONVERGENT B2, `(.L_x_2500) ;  /* 0x0000076000027945 */ /* 0x000fe60003800200 */
[----:B------:R-:W-:-:S13]  /*e870*/  ISETP.GE.AND P0, PT, R38, R11, PT ;  /* 0x0000000b2600720c */ /* 0x000fda0003f06270 */
[----:B------:R-:W-:Y:S05]  /*e880*/  @P0 BRA `(.L_x_2501) ;  /* 0x0000000400cc0947 */ /* 0x000fea0003800000 */
[----:B-----5:R-:W-:Y:S01]  /*e890*/  ISETP.GE.AND P0, PT, R14, R8, PT ;  /* 0x000000080e00720c */ /* 0x020fe20003f06270 */
[----:B------:R-:W-:Y:S01]  /*e8a0*/  BSSY.RECONVERGENT B1, `(.L_x_2502) ;  /* 0x000003a000017945 */ /* 0x000fe20003800200 */
[----:B------:R-:W-:Y:S01]  /*e8b0*/  LEA R36, P1, R128, R120, 0x6 ;  /* 0x0000007880247211 */ /* 0x000fe200078230ff */
[----:B------:R-:W-:-:S03]  /*e8c0*/  IMAD.SHL.U32 R13, R3, 0x20, RZ ;  /* 0x00000020030d7824 */ /* 0x000fc600078e00ff */
[----:B------:R-:W-:-:S07]  /*e8d0*/  LEA.HI.X R37, R128, R121, R129, 0x6, P1 ;  /* 0x0000007980257211 */ /* 0x000fce00008f3481 */
[----:B------:R1:W-:Y:S01]  /*e8e0*/  @P0 STS.128 [R65+0x1000], RZ ;  /* 0x001000ff41000388 */ /* 0x0003e20000000c00 */
[----:B------:R-:W-:Y:S05]  /*e8f0*/  @P0 BRA `(.L_x_2503) ;  /* 0x0000000000d00947 */ /* 0x000fea0003800000 */
[----:B------:R3:W5:Y:S01]  /*e900*/  LD.E.128 R16, desc[UR6][R36.64] ;  /* 0x0000000624107980 */ /* 0x000762000c101d00 */
        /* <DEDUP_REMOVED lines=15> */
[C---:B------:R-:W-:Y:S01]  /*ea00*/  IMAD.U32 R17, R16.reuse, 0x10000, RZ ;  /* 0x0001000010117824 */ /* 0x040fe200078e00ff */
[----:B------:R-:W-:Y:S02]  /*ea10*/  LOP3.LUT R26, R16, 0xffff0000, RZ, 0xc0, !PT ;  /* 0xffff0000101a7812 */ /* 0x000fe400078ec0ff */
[----:B------:R-:W-:-:S02]  /*ea20*/  SHF.L.U32 R27, R19, 0x10, RZ ;  /* 0x00000010131b7819 */ /* 0x000fc400000006ff */
[----:B------:R-:W-:Y:S01]  /*ea30*/  LOP3.LUT R25, R19, 0xffff0000, RZ, 0xc0, !PT ;  /* 0xffff000013197812 */ /* 0x000fe200078ec0ff */
[C---:B------:R-:W-:Y:S01]  /*ea40*/  IMAD.U32 R24, R18.reuse, 0x10000, RZ ;  /* 0x0001000012187824 */ /* 0x040fe200078e00ff */
[----:B------:R-:W-:Y:S02]  /*ea50*/  LOP3.LUT R28, R18, 0xffff0000, RZ, 0xc0, !PT ;  /* 0xffff0000121c7812 */ /* 0x000fe400078ec0ff */
[----:B--2---:R-:W-:Y:S02]  /*ea60*/  LOP3.LUT R23, R6, 0xffff0000, RZ, 0xc0, !PT ;  /* 0xffff000006177812 */ /* 0x004fe400078ec0ff */
[----:B----4-:R-:W-:Y:S02]  /*ea70*/  LOP3.LUT R21, R4, 0xffff0000, RZ, 0xc0, !PT ;  /* 0xffff000004157812 */ /* 0x010fe400078ec0ff */
[----:B------:R-:W-:Y:S02]  /*ea80*/  LOP3.LUT R16, R5, 0xffff0000, RZ, 0xc0, !PT ;  /* 0xffff000005107812 */ /* 0x000fe400078ec0ff */
[----:B------:R-:W-:Y:S01]  /*ea90*/  LOP3.LUT R22, R7, 0xffff0000, RZ, 0xc0, !PT ;  /* 0xffff000007167812 */ /* 0x000fe200078ec0ff */
[C---:B------:R-:W-:Y:S01]  /*eaa0*/  FMUL.FTZ R19, R2.reuse, R21 ;  /* 0x0000001502137220 */ /* 0x040fe20000410000 */
[-C--:B------:R-:W-:Y:S01]  /*eab0*/  FMUL.FTZ R2, R2, R23.reuse ;  /* 0x0000001702027220 */ /* 0x080fe20000410000 */
[----:B------:R-:W-:Y:S01]  /*eac0*/  FMUL.FTZ R18, R25, R16 ;  /* 0x0000001019127220 */ /* 0x000fe20000410000 */
[----:B------:R-:W-:Y:S01]  /*ead0*/  SHF.L.U32 R5, R5, 0x10, RZ ;  /* 0x0000001005057819 */ /* 0x000fe200000006ff */
[C---:B------:R-:W-:Y:S01]  /*eae0*/  FFMA.FTZ R19, R20.reuse, R23, -R19 ;  /* 0x0000001714137223 */ /* 0x040fe20000010813 */
[----:B------:R-:W-:Y:S01]  /*eaf0*/  FFMA.FTZ R2, R20, R21, R2 ;  /* 0x0000001514027223 */ /* 0x000fe20000010002 */
        /* <DEDUP_REMOVED lines=10> */
[C---:B------:R-:W-:Y:S01]  /*eba0*/  FFMA.FTZ R21, R24.reuse, R7, -R21 ;  /* 0x0000000718157223 */ /* 0x040fe20000010815 */
[C---:B------:R-:W-:Y:S01]  /*ebb0*/  FFMA.FTZ R16, R17.reuse, R6, -R16 ;  /* 0x0000000611107223 */ /* 0x040fe20000010810 */
[----:B------:R-:W-:Y:S01]  /*ebc0*/  FFMA.FTZ R23, R17, R4, R23 ;  /* 0x0000000411177223 */ /* 0x000fe20000010017 */
[----:B------:R-:W-:Y:S01]  /*ebd0*/  FFMA.FTZ R28, R24, R5, R28 ;  /* 0x00000005181c7223 */ /* 0x000fe2000001001c */
[----:B------:R-:W-:-:S02]  /*ebe0*/  F2FP.BF16.F32.PACK_AB R17, R2, R19 ;  /* 0x000000130211723e */ /* 0x000fc400000010ff */
[----:B------:R-:W-:Y:S02]  /*ebf0*/  F2FP.BF16.F32.PACK_AB R19, R27, R18 ;  /* 0x000000121b13723e */ /* 0x000fe400000010ff */
[----:B------:R-:W-:Y:S02]  /*ec00*/  F2FP.BF16.F32.PACK_AB R16, R23, R16 ;  /* 0x000000101710723e */ /* 0x000fe400000010ff */
[----:B------:R-:W-:Y:S02]  /*ec10*/  F2FP.BF16.F32.PACK_AB R18, R28, R21 ;  /* 0x000000151c12723e */ /* 0x000fe400000010ff */
.L_x_2505:
[----:B------:R-:W-:Y:S05]  /*ec20*/  BSYNC.RECONVERGENT B0 ;  /* 0x0000000000007941 */ /* 0x000fea0003800200 */
.L_x_2504:
[----:B-----5:R1:W-:Y:S02]  /*ec30*/  STS.128 [R65+0x1000], R16 ;  /* 0x0010001041007388 */ /* 0x0203e40000000c00 */
.L_x_2503:
[----:B------:R-:W-:Y:S05]  /*ec40*/  BSYNC.RECONVERGENT B1 ;  /* 0x0000000000017941 */ /* 0x000fea0003800200 */
.L_x_2502:
[----:B------:R-:W-:-:S13]  /*ec50*/  ISETP.GE.AND P0, PT, R9, R8, PT ;  /* 0x000000080900720c */ /* 0x000fda0003f06270 */
[----:B------:R1:W-:Y:S01]  /*ec60*/  @P0 STS.128 [R65+0x3000], RZ ;  /* 0x003000ff41000388 */ /* 0x0003e20000000c00 */
[----:B------:R-:W-:Y:S05]  /*ec70*/  @P0 BRA `(.L_x_2501) ;  /* 0x0000000000d00947 */ /* 0x000fea0003800000 */
[----:B-1----:R1:W5:Y:S01]  /*ec80*/  LD.E.128 R16, desc[UR6][R36.64+0x80] ;  /* 0x0000800624107980 */ /* 0x002362000c101d00 */
        /* <DEDUP_REMOVED lines=49> */
.L_x_2507:
[----:B------:R-:W-:Y:S05]  /*efa0*/  BSYNC.RECONVERGENT B0 ;  /* 0x0000000000007941 */ /* 0x000fea0003800200 */
.L_x_2506:
[----:B-----5:R1:W-:Y:S02]  /*efb0*/  STS.128 [R65+0x3000], R16 ;  /* 0x0030001041007388 */ /* 0x0203e40000000c00 */
.L_x_2501:
[----:B------:R-:W-:Y:S05]  /*efc0*/  BSYNC.RECONVERGENT B2 ;  /* 0x0000000000027941 */ /* 0x000fea0003800200 */
.L_x_2500:
[----:B------:R-:W-:-:S04]  /*efd0*/  IADD3 R40, PT, PT, R122, 0x30, RZ ;  /* 0x000000307a287810 */ /* 0x000fc80007ffe0ff */
[----:B------:R-:W-:-:S13]  /*efe0*/  ISETP.GE.AND P0, PT, R40, R11, PT ;  /* 0x0000000b2800720c */ /* 0x000fda0003f06270 */
[----:B------:R-:W-:Y:S05]  /*eff0*/  @P0 BRA `(.L_x_2482) ;  /* 0x00000034007c0947 */ /* 0x000fea0003800000 */
[----:B-----5:R-:W-:Y:S01]  /*f000*/  ISETP.GE.AND P0, PT, R14, R8, PT ;  /* 0x000000080e00720c */ /* 0x020fe20003f06270 */
[----:B------:R-:W-:Y:S01]  /*f010*/  IMAD R28, R129, 0x60, RZ ;  /* 0x00000060811c7824 */ /* 0x000fe200078e02ff */
[----:B------:R-:W-:Y:S01]  /*f020*/  BSSY.RECONVERGENT B1, `(.L_x_2508) ;  /* 0x000003d000017945 */ /* 0x000fe20003800200 */
[----:B------:R-:W-:-:S04]  /*f030*/  IMAD.WIDE.U32 R120, R128, 0x60, R120 ;  /* 0x0000006080787825 */ /* 0x000fc800078e0078 */
[----:B--2---:R-:W-:Y:S01]  /*f040*/  IMAD R7, R3, 0x30, RZ ;  /* 0x0000003003077824 */ /* 0x004fe200078e02ff */
[----:B------:R-:W-:Y:S02]  /*f050*/  IADD3 R29, PT, PT, R121, R28, RZ ;  /* 0x0000001c791d7210 */ /* 0x000fe40007ffe0ff */
[----:B------:R-:W-:-:S03]  /*f060*/  MOV R28, R120 ;  /* 0x00000078001c7202 */ /* 0x000fc60000000f00 */
        /* <DEDUP_REMOVED lines=15> */
[----:B------:R-:W3:Y:S01]  /*f160*/  LD.E.64 R2, desc[UR6][R2.64] ;  /* 0x0000000602027980 */ /* 0x000ee2000c101b00 */
[C---:B-----5:R-:W-:Y:S02]  /*f170*/  SHF.L.U32 R23, R19.reuse, 0x10, RZ ;  /* 0x0000001013177819 */ /* 0x060fe400000006ff */
[----:B------:R-:W-:Y:S02]  /*f180*/  LOP3.LUT R22, R19, 0xffff0000, RZ, 0xc0, !PT ;  /* 0xffff000013167812 */ /* 0x000fe400078ec0ff */
[C---:B------:R-:W-:Y:S02]  /*f190*/  LOP3.LUT R6, R17.reuse, 0xffff0000, RZ, 0xc0, !PT ;  /* 0xffff000011067812 */ /* 0x040fe400078ec0ff */
[----:B------:R-:W-:Y:S01]  /*f1a0*/  SHF.L.U32 R11, R17, 0x10, RZ ;  /* 0x00000010110b7819 */ /* 0x000fe200000006ff */
[C---:B------:R-:W-:Y:S01]  /*f1b0*/  IMAD.U32 R13, R16.reuse, 0x10000, RZ ;  /* 0x00010000100d7824 */ /* 0x040fe200078e00ff */
[----:B------:R-:W-:Y:S01]  /*f1c0*/  LOP3.LUT R25, R16, 0xffff0000, RZ, 0xc0, !PT ;  /* 0xffff000010197812 */ /* 0x000fe200078ec0ff */
[C---:B------:R-:W-:Y:S01]  /*f1d0*/  IMAD.U32 R24, R18.reuse, 0x10000, RZ ;  /* 0x0001000012187824 */ /* 0x040fe200078e00ff */
[----:B------:R-:W-:-:S02]  /*f1e0*/  LOP3.LUT R26, R18, 0xffff0000, RZ, 0xc0, !PT ;  /* 0xffff0000121a7812 */ /* 0x000fc400078ec0ff */
[----:B--2---:R-:W-:Y:S02]  /*f1f0*/  LOP3.LUT R21, R4, 0xffff0000, RZ, 0xc0, !PT ;  /* 0xffff000004157812 */ /* 0x004fe400078ec0ff */
[----:B---3--:R-:W-:Y:S02]  /*f200*/  LOP3.LUT R19, R2, 0xffff0000, RZ, 0xc0, !PT ;  /* 0xffff000002137812 */ /* 0x008fe400078ec0ff */
[----:B------:R-:W-:Y:S02]  /*f210*/  LOP3.LUT R17, R3, 0xffff0000, RZ, 0xc0, !PT ;  /* 0xffff000003117812 */ /* 0x000fe400078ec0ff */
[----:B------:R-:W-:Y:S01]  /*f220*/  LOP3.LUT R20, R5, 0xffff0000, RZ, 0xc0, !PT ;  /* 0xffff000005147812 */ /* 0x000fe200078ec0ff */
[C---:B------:R-:W-:Y:S01]  /*f230*/  FMUL.FTZ R16, R6.reuse, R19 ;  /* 0x0000001306107220 */ /* 0x040fe20000410000 */
[----:B------:R-:W-:Y:S01]  /*f240*/  FMUL.FTZ R6, R6, R21 ;  /* 0x0000001506067220 */ /* 0x000fe20000410000 */
[----:B------:R-:W-:Y:S01]  /*f250*/  SHF.L.U32 R2, R2, 0x10, RZ ;  /* 0x0000001002027819 */ /* 0x000fe200000006ff */
[C---:B------:R-:W-:Y:S01]  /*f260*/  FMUL.FTZ R18, R22.reuse, R17 ;  /* 0x0000001116127220 */ /* 0x040fe20000410000 */
[----:B------:R-:W-:Y:S01]  /*f270*/  SHF.L.U32 R3, R3, 0x10, RZ ;  /* 0x0000001003037819 */ /* 0x000fe200000006ff */
[----:B------:R-:W-:Y:S01]  /*f280*/  FMUL.FTZ R22, R22, R20 ;  /* 0x0000001416167220 */ /* 0x000fe20000410000 */
[----:B------:R-:W-:-:S02]  /*f290*/  IMAD.U32 R4, R4, 0x10000, RZ ;  /* 0x0001000004047824 */ /* 0x000fc400078e00ff */
[----:B------:R-:W-:Y:S01]  /*f2a0*/  FFMA.FTZ R16, R11, R21, -R16 ;  /* 0x000000150b107223 */ /* 0x000fe20000010810 */
[----:B------:R-:W-:Y:S02]  /*f2b0*/  IMAD.U32 R5, R5, 0x10000, RZ ;  /* 0x0001000005057824 */ /* 0x000fe400078e00ff */
[----:B------:R-:W-:Y:S01]  /*f2c0*/  FFMA.FTZ R11, R11, R19, R6 ;  /* 0x000000130b0b7223 */ /* 0x000fe20000010006 */
[----:B------:R-:W-:Y:S01]  /*f2d0*/  FMUL.FTZ R6, R25, R2 ;  /* 0x0000000219067220 */ /* 0x000fe20000410000 */
[C---:B------:R-:W-:Y:S01]  /*f2e0*/  FMUL.FTZ R19, R26.reuse, R3 ;  /* 0x000000031a137220 */ /* 0x040fe20000410000 */
[C---:B------:R-:W-:Y:S01]  /*f2f0*/  FFMA.FTZ R18, R23.reuse, R20, -R18 ;  /* 0x0000001417127223 */ /* 0x040fe20000010812 */
[----:B------:R-:W-:Y:S01]  /*f300*/  FFMA.FTZ R17, R23, R17, R22 ;  /* 0x0000001117117223 */ /* 0x000fe20000010016 */
        /* <DEDUP_REMOVED lines=8> */
[----:B------:R-:W-:Y:S01]  /*f390*/  F2FP.BF16.F32.PACK_AB R18, R26, R19 ;  /* 0x000000131a12723e */ /* 0x000fe200000010ff */
[----:B------:R-:W-:Y:S01]  /*f3a0*/  IMAD.MOV.U32 R19, RZ, RZ, R2 ;  /* 0x000000ffff137224 */ /* 0x000fe200078e0002 */
[----:B------:R-:W-:Y:S02]  /*f3b0*/  F2FP.BF16.F32.PACK_AB R16, R25, R6 ;  /* 0x000000061910723e */ /* 0x000fe400000010ff */
[----:B------:R-:W-:Y:S02]  /*f3c0*/  MOV R17, R11 ;  /* 0x0000000b00117202 */ /* 0x000fe40000000f00 */
.L_x_2511:
[----:B------:R-:W-:Y:S05]  /*f3d0*/  BSYNC.RECONVERGENT B0 ;  /* 0x0000000000007941 */ /* 0x000fea0003800200 */
.L_x_2510:
[----:B-----5:R1:W-:Y:S02]  /*f3e0*/  STS.128 [R65+0x1800], R16 ;  /* 0x0018001041007388 */ /* 0x0203e40000000c00 */
.L_x_2509:
[----:B------:R-:W-:Y:S05]  /*f3f0*/  BSYNC.RECONVERGENT B1 ;  /* 0x0000000000017941 */ /* 0x000fea0003800200 */
.L_x_2508:
        /* <DEDUP_REMOVED lines=25> */
[----:B--2---:R-:W-:Y:S01]  /*f590*/  SHF.L.U32 R10, R4, 0x10, RZ ;  /* 0x00000010040a7819 */ /* 0x004fe200000006ff */
[C---:B---3--:R-:W-:Y:S01]  /*f5a0*/  IMAD.U32 R8, R2.reuse, 0x10000, RZ ;  /* 0x0001000002087824 */ /* 0x048fe200078e00ff */
[----:B------:R-:W-:-:S03]  /*f5b0*/  LOP3.LUT R17, R2, 0xffff0000, RZ, 0xc0, !PT ;  /* 0xffff000002117812 */ /* 0x000fc600078ec0ff */
[----:B------:R-:W-:Y:S01]  /*f5c0*/  FMUL.FTZ R23, R6, R10 ;  /* 0x0000000a06177220 */ /* 0x000fe20000410000 */
[----:B------:R-:W-:Y:S01]  /*f5d0*/  LOP3.LUT R21, R4, 0xffff0000, RZ, 0xc0, !PT ;  /* 0xffff000004157812 */ /* 0x000fe200078ec0ff */
[-C--:B------:R-:W-:Y:S01]  /*f5e0*/  FMUL.FTZ R2, R6, R8.reuse ;  /* 0x0000000806027220 */ /* 0x080fe20000410000 */
[----:B------:R-:W-:Y:S02]  /*f5f0*/  IMAD.U32 R4, R5, 0x10000, RZ ;  /* 0x0001000005047824 */ /* 0x000fe400078e00ff */
[C---:B------:R-:W-:Y:S01]  /*f600*/  FFMA.FTZ R23, R7.reuse, R8, R23 ;  /* 0x0000000807177223 */ /* 0x040fe20000010017 */
[C---:B------:R-:W-:Y:S01]  /*f610*/  FMUL.FTZ R19, R0.reuse, R17 ;  /* 0x0000001100137220 */ /* 0x040fe20000410000 */
[----:B------:R-:W-:Y:S01]  /*f620*/  FFMA.FTZ R2, R7, R10, -R2 ;  /* 0x0000000a07027223 */ /* 0x000fe20000010802 */
[----:B------:R-:W-:Y:S01]  /*f630*/  FMUL.FTZ R7, R0, R21 ;  /* 0x0000001500077220 */ /* 0x000fe20000410000 */
[----:B------:R-:W-:Y:S02]  /*f640*/  SHF.L.U32 R0, R3, 0x10, RZ ;  /* 0x0000001003007819 */ /* 0x000fe400000006ff */
[----:B------:R-:W-:-:S02]  /*f650*/  LOP3.LUT R5, R5, 0xffff0000, RZ, 0xc0, !PT ;  /* 0xffff000005057812 */ /* 0x000fc400078ec0ff */
[----:B------:R-:W-:Y:S01]  /*f660*/  LOP3.LUT R3, R3, 0xffff0000, RZ, 0xc0, !PT ;  /* 0xffff000003037812 */ /* 0x000fe200078ec0ff */
[C---:B------:R-:W-:Y:S01]  /*f670*/  FFMA.FTZ R19, R16.reuse, R21, -R19 ;  /* 0x0000001510137223 */ /* 0x040fe20000010813 */
[----:B------:R-:W-:Y:S01]  /*f680*/  FFMA.FTZ R16, R16, R17, R7 ;  /* 0x0000001110107223 */ /* 0x000fe20000010007 */
[C---:B------:R-:W-:Y:S01]  /*f690*/  FMUL.FTZ R6, R12.reuse, R0 ;  /* 0x000000000c067220 */ /* 0x040fe20000410000 */
[-C--:B------:R-:W-:Y:S01]  /*f6a0*/  FMUL.FTZ R17, R12, R4.reuse ;  /* 0x000000040c117220 */ /* 0x080fe20000410000 */
[C---:B------:R-:W-:Y:S01]  /*f6b0*/  FMUL.FTZ R8, R11.reuse, R5 ;  /* 0x000000050b087220 */ /* 0x040fe20000410000 */
[-C--:B------:R-:W-:Y:S01]  /*f6c0*/  FMUL.FTZ R7, R11, R3.reuse ;  /* 0x000000030b077220 */ /* 0x080fe20000410000 */
[C---:B------:R-:W-:Y:S01]  /*f6d0*/  FFMA.FTZ R6, R13.reuse, R4, -R6 ;  /* 0x000000040d067223 */ /* 0x040fe20000010806 */
[----:B------:R-:W-:Y:S01]  /*f6e0*/  FFMA.FTZ R17, R13, R0, R17 ;  /* 0x000000000d117223 */ /* 0x000fe20000010011 */
[C---:B------:R-:W-:Y:S01]  /*f6f0*/  FFMA.FTZ R8, R18.reuse, R3, R8 ;  /* 0x0000000312087223 */ /* 0x040fe20000010008 */
[----:B------:R-:W-:Y:S01]  /*f700*/  FFMA.FTZ R7, R18, R5, -R7 ;  /* 0x0000000512077223 */ /* 0x000fe20000010807 */
[----:B------:R-:W-:-:S02]  /*f710*/  F2FP.BF16.F32.PACK_AB R3, R16, R19 ;  /* 0x000000131003723e */ /* 0x000fc400000010ff */
[----:B------:R-:W-:Y:S02]  /*f720*/  F2FP.BF16.F32.PACK_AB R2, R23, R2 ;  /* 0x000000021702723e */ /* 0x000fe400000010ff */
[----:B------:R-:W-:Y:S01]  /*f730*/  F2FP.BF16.F32.PACK_AB R18, R17, R6 ;  /* 0x000000061112723e */ /* 0x000fe200000010ff */
[----:B------:R-:W-:Y:S01]  /*f740*/  IMAD.MOV.U32 R17, RZ, RZ, R3 ;  /* 0x000000ffff117224 */ /* 0x000fe200078e0003 */
[----:B------:R-:W-:Y:S02]  /*f750*/  F2FP.BF16.F32.PACK_AB R19, R8, R7 ;  /* 0x000000070813723e */ /* 0x000fe400000010ff */
[----:B------:R-:W-:Y:S02]  /*f760*/  MOV R16, R2 ;  /* 0x0000000200107202 */ /* 0x000fe40000000f00 */
.L_x_2513:
[----:B------:R-:W-:Y:S05]  /*f770*/  BSYNC.RECONVERGENT B0 ;  /* 0x0000000000007941 */ /* 0x000fea0003800200 */
.L_x_2512:
[----:B-----5:R1:W-:Y:S01]  /*f780*/  STS.128 [R65+0x3800], R16 ;  /* 0x0038001041007388 */ /* 0x0203e20000000c00 */
[----:B------:R-:W-:Y:S05]  /*f790*/  BRA `(.L_x_2482) ;  /* 0x0000002c00947947 */ /* 0x000fea0003800000 */
.L_x_2483:
        /* <DEDUP_REMOVED lines=27> */
[----:B------:R-:W-:Y:S01]  /*f950*/  IADD3 R16, P0, PT, R32, R23, RZ ;  /* 0x0000001720107210 */ /* 0x000fe20007f1e0ff */
[----:B--2---:R-:W-:-:S03]  /*f960*/  IMAD.WIDE R24, R20, 0x2, R24 ;  /* 0x0000000214187825 */ /* 0x004fc600078e0218 */
[----:B------:R-:W-:Y:S02]  /*f970*/  IADD3.X R17, PT, PT, R33, R21, RZ, P0, !PT ;  /* 0x0000001521117210 */ /* 0x000fe400007fe4ff */
[----:B------:R-:W-:Y:S01]  /*f980*/  IADD3 R20, P0, PT, R34, R23, RZ ;  /* 0x0000001722147210 */ /* 0x000fe20007f1e0ff */
[----:B------:R-:W2:Y:S04]  /*f990*/  LD.E.128 R24, desc[UR6][R24.64] ;  /* 0x0000000618187980 */ /* 0x000ea8000c101d00 */
[----:B------:R-:W3:Y:S01]  /*f9a0*/  LD.E.128 R16, desc[UR6][R16.64] ;  /* 0x0000000610107980 */ /* 0x000ee2000c101d00 */
[----:B------:R-:W-:-:S06]  /*f9b0*/  IMAD.X R21, R35, 0x1, R21, P0 ;  /* 0x0000000123157824 */ /* 0x000fcc00000e0615 */
[----:B------:R-:W4:Y:S01]  /*f9c0*/  LD.E.128 R20, desc[UR6][R20.64] ;  /* 0x0000000614147980 */ /* 0x000f22000c101d00 */
[C---:B-----5:R-:W-:Y:S01]  /*f9d0*/  SHF.L.U32 R37, R4.reuse, 0x10, RZ ;  /* 0x0000001004257819 */ /* 0x060fe200000006ff */
[----:B------:R-:W-:Y:S01]  /*f9e0*/  IMAD.U32 R39, R5, 0x10000, RZ ;  /* 0x0001000005277824 */ /* 0x000fe200078e00ff */
[----:B------:R-:W-:Y:S01]  /*f9f0*/  LOP3.LUT R30, R4, 0xffff0000, RZ, 0xc0, !PT ;  /* 0xffff0000041e7812 */ /* 0x000fe200078ec0ff */
[----:B------:R-:W-:Y:S01]  /*fa00*/  IMAD.U32 R41, R7, 0x10000, RZ ;  /* 0x0001000007297824 */ /* 0x000fe200078e00ff */
[----:B------:R-:W-:Y:S02]  /*fa10*/  LOP3.LUT R4, R5, 0xffff0000, RZ, 0xc0, !PT ;  /* 0xffff000005047812 */ /* 0x000fe400078ec0ff */
[----:B------:R-:W-:Y:S02]  /*fa20*/  LOP3.LUT R5, R7, 0xffff0000, RZ, 0xc0, !PT ;  /* 0xffff000007057812 */ /* 0x000fe400078ec0ff */
[C---:B------:R-:W-:Y:S02]  /*fa30*/  SHF.L.U32 R38, R6.reuse, 0x10, RZ ;  /* 0x0000001006267819 */ /* 0x040fe400000006ff */
[----:B------:R-:W-:-:S02]  /*fa40*/  LOP3.LUT R6, R6, 0xffff0000, RZ, 0xc0, !PT ;  /* 0xffff000006067812 */ /* 0x000fc400078ec0ff */
[----:B--2---:R-:W-:Y:S02]  /*fa50*/  SHF.L.U32 R47, R24, 0x10, RZ ;  /* 0x00000010182f7819 */ /* 0x004fe400000006ff */
[C---:B---3--:R-:W-:Y:S01]  /*fa60*/  SHF.L.U32 R40, R16.reuse, 0x10, RZ ;  /* 0x0000001010287819 */ /* 0x048fe200000006ff */
[C---:B------:R-:W-:Y:S01]  /*fa70*/  IMAD.U32 R7, R17.reuse, 0x10000, RZ ;  /* 0x0001000011077824 */ /* 0x040fe200078e00ff */
[----:B------:R-:W-:Y:S02]  /*fa80*/  LOP3.LUT R16, R16, 0xffff0000, RZ, 0xc0, !PT ;  /* 0xffff000010107812 */ /* 0x000fe400078ec0ff */
[----:B------:R-:W-:Y:S01]  /*fa90*/  LOP3.LUT R43, R17, 0xffff0000, RZ, 0xc0, !PT ;  /* 0xffff0000112b7812 */ /* 0x000fe200078ec0ff */
[----:B------:R-:W-:Y:S01]  /*faa0*/  IMAD.U32 R17, R19, 0x10000, RZ ;  /* 0x0001000013117824 */ /* 0x000fe200078e00ff */
[----:B------:R-:W-:Y:S01]  /*fab0*/  LOP3.LUT R45, R24, 0xffff0000, RZ, 0xc0, !PT ;  /* 0xffff0000182d7812 */ /* 0x000fe200078ec0ff */
[C---:B------:R-:W-:Y:S01]  /*fac0*/  IMAD.U32 R24, R25.reuse, 0x10000, RZ ;  /* 0x0001000019187824 */ /* 0x040fe200078e00ff */
[----:B------:R-:W-:Y:S01]  /*fad0*/  LOP3.LUT R44, R25, 0xffff0000, RZ, 0xc0, !PT ;  /* 0xffff0000192c7812 */ /* 0x000fe200078ec0ff */
[----:B------:R-:W-:Y:S01]  /*fae0*/  @P1 FADD.FTZ R16, -R16, -RZ ;  /* 0x800000ff10101221 */ /* 0x000fe20000010100 */
[----:B------:R-:W-:Y:S01]  /*faf0*/  LOP3.LUT R19, R19, 0xffff0000, RZ, 0xc0, !PT ;  /* 0xffff000013137812 */ /* 0x000fe200078ec0ff */
[----:B------:R-:W-:Y:S01]  /*fb00*/  @P1 FADD.FTZ R7, -R7, -RZ ;  /* 0x800000ff07071221 */ /* 0x000fe20000010100 */
[C---:B------:R-:W-:Y:S01]  /*fb10*/  SHF.L.U32 R49, R26.reuse, 0x10, RZ ;  /* 0x000000101a317819 */ /* 0x040fe200000006ff */
[----:B------:R-:W-:Y:S01]  /*fb20*/  @P1 FADD.FTZ R17, -R17, -RZ ;  /* 0x800000ff11111221 */ /* 0x000fe20000010100 */
[----:B------:R-:W-:Y:S01]  /*fb30*/  LOP3.LUT R25, R26, 0xffff0000, RZ, 0xc0, !PT ;  /* 0xffff00001a197812 */ /* 0x000fe200078ec0ff */
[----:B------:R-:W-:Y:S01]  /*fb40*/  IMAD.U32 R26, R27, 0x10000, RZ ;  /* 0x000100001b1a7824 */ /* 0x000fe200078e00ff */
[----:B------:R-:W-:Y:S01]  /*fb50*/  SHF.L.U32 R42, R18, 0x10, RZ ;  /* 0x00000010122a7819 */ /* 0x000fe200000006ff */
[----:B------:R-:W-:Y:S01]  /*fb60*/  @P1 FADD.FTZ R40, -R40, -RZ ;  /* 0x800000ff28281221 */ /* 0x000fe20000010100 */
[----:B------:R-:W-:Y:S01]  /*fb70*/  LOP3.LUT R18, R18, 0xffff0000, RZ, 0xc0, !PT ;  /* 0xffff000012127812 */ /* 0x000fe200078ec0ff */
[----:B------:R-:W-:Y:S01]  /*fb80*/  @P1 FADD.FTZ R43, -R43, -RZ ;  /* 0x800000ff2b2b1221 */ /* 0x000fe20000010100 */
[----:B------:R-:W-:Y:S01]  /*fb90*/  LOP3.LUT R46, R27, 0xffff0000, RZ, 0xc0, !PT ;  /* 0xffff00001b2e7812 */ /* 0x000fe200078ec0ff */
[----:B------:R-:W-:Y:S01]  /*fba0*/  FMUL.FTZ R45, R45, R16 ;  /* 0x000000102d2d7220 */ /* 0x000fe20000410000 */
[----:B------:R-:W-:Y:S01]  /*fbb0*/  FMUL.FTZ R24, R24, R7 ;  /* 0x0000000718187220 */ /* 0x000fe20000410000 */
[----:B------:R-:W-:Y:S01]  /*fbc0*/  @P1 FADD.FTZ R19, -R19, -RZ ;  /* 0x800000ff13131221 */ /* 0x000fe20000010100 */
[----:B------:R-:W-:Y:S01]  /*fbd0*/  FMUL.FTZ R26, R26, R17 ;  /* 0x000000111a1a7220 */ /* 0x000fe20000410000 */
[C---:B----4-:R-:W-:Y:S01]  /*fbe0*/  SHF.L.U32 R17, R20.reuse, 0x10, RZ ;  /* 0x0000001014117819 */ /* 0x050fe200000006ff */
[----:B------:R-:W-:Y:S01]  /*fbf0*/  IMAD.U32 R7, R21, 0x10000, RZ ;  /* 0x0001000015077824 */ /* 0x000fe200078e00ff */
[----:B------:R-:W-:Y:S01]  /*fc00*/  LOP3.LUT R16, R20, 0xffff0000, RZ, 0xc0, !PT ;  /* 0xffff000014107812 */ /* 0x000fe200078ec0ff */
[----:B------:R-:W-:Y:S01]  /*fc10*/  FMUL.FTZ R40, R47, R40 ;  /* 0x000000282f287220 */ /* 0x000fe20000410000 */
[----:B------:R-:W-:Y:S01]  /*fc20*/  @P1 FADD.FTZ R18, -R18, -RZ ;  /* 0x800000ff12121221 */ /* 0x000fe20000010100 */
[----:B------:R-:W-:Y:S01]  /*fc30*/  LOP3.LUT R21, R21, 0xffff0000, RZ, 0xc0, !PT ;  /* 0xffff000015157812 */ /* 0x000fe200078ec0ff */
[----:B------:R-:W-:Y:S01]  /*fc40*/  FMUL.FTZ R43, R44, R43 ;  /* 0x0000002b2c2b7220 */ /* 0x000fe20000410000 */
[----:B------:R-:W-:Y:S01]  /*fc50*/  @P1 FADD.FTZ R42, -R42, -RZ ;  /* 0x800000ff2a2a1221 */ /* 0x000fe20000010100 */
[----:B------:R-:W-:Y:S01]  /*fc60*/  FMUL.FTZ R46, R46, R19 ;  /* 0x000000132e2e7220 */ /* 0x000fe20000410000 */
[C---:B------:R-:W-:Y:S01]  /*fc70*/  SHF.L.U32 R20, R22.reuse, 0x10, RZ ;  /* 0x0000001016147819 */ /* 0x040fe200000006ff */
[----:B------:R-:W-:Y:S01]  /*fc80*/  FMUL.FTZ R25, R25, R18 ;  /* 0x0000001219197220 */ /* 0x000fe20000410000 */
[----:B------:R-:W-:Y:S01]  /*fc90*/  LOP3.LUT R19, R22, 0xffff0000, RZ, 0xc0, !PT ;  /* 0xffff000016137812 */ /* 0x000fe200078ec0ff */
[----:B------:R-:W-:Y:S01]  /*fca0*/  FFMA.FTZ R17, R37, R17, R40 ;  /* 0x0000001125117223 */ /* 0x000fe20000010028 */
[C---:B------:R-:W-:Y:S01]  /*fcb0*/  LOP3.LUT R22, R23.reuse, 0xffff0000, RZ, 0xc0, !PT ;  /* 0xffff000017167812 */ /* 0x040fe200078ec0ff */
[----:B------:R-:W-:Y:S01]  /*fcc0*/  FFMA.FTZ R16, R30, R16, R45 ;  /* 0x000000101e107223 */ /* 0x000fe2000001002d */
[----:B------:R-:W-:-:S02]  /*fcd0*/  IMAD.U32 R18, R23, 0x10000, RZ ;  /* 0x0001000017127824 */ /* 0x000fc400078e00ff */
[----:B------:R-:W-:Y:S01]  /*fce0*/  FFMA.FTZ R7, R39, R7, R24 ;  /* 0x0000000727077223 */ /* 0x000fe20000010018 */
[----:B------:R-:W-:Y:S01]  /*fcf0*/  FFMA.FTZ R4, R4, R21, R43 ;  /* 0x0000001504047223 */ /* 0x000fe2000001002b */
[----:B------:R-:W-:Y:S01]  /*fd00*/  FMUL.FTZ R49, R49, R42 ;  /* 0x0000002a31317220 */ /* 0x000fe20000410000 */
[----:B------:R-:W-:Y:S01]  /*fd10*/  FFMA.FTZ R18, R41, R18, R26 ;  /* 0x0000001229127223 */ /* 0x000fe2000001001a */
[----:B------:R-:W-:Y:S01]  /*fd20*/  FFMA.FTZ R5, R5, R22, R46 ;  /* 0x0000001605057223 */ /* 0x000fe2000001002e */
[----:B------:R-:W-:Y:S01]  /*fd30*/  F2FP.BF16.F32.PACK_AB R16, R16, R17 ;  /* 0x000000111010723e */ /* 0x000fe200000010ff */
[----:B------:R-:W-:Y:S01]  /*fd40*/  FFMA.FTZ R20, R38, R20, R49 ;  /* 0x0000001426147223 */ /* 0x000fe20000010031 */
[----:B------:R-:W-:Y:S01]  /*fd50*/  FFMA.FTZ R19, R6, R19, R25 ;  /* 0x0000001306137223 */ /* 0x000fe20000010019 */
[----:B------:R-:W-:Y:S02]  /*fd60*/  F2FP.BF16.F32.PACK_AB R17, R4, R7 ;  /* 0x000000070411723e */ /* 0x000fe400000010ff */
[----:B------:R-:W-:-:S02]  /*fd70*/  F2FP.BF16.F32.PACK_AB R7, R5, R18 ;  /* 0x000000120507723e */ /* 0x000fc400000010ff */
[----:B------:R-:W-:Y:S01]  /*fd80*/  F2FP.BF16.F32.PACK_AB R6, R19, R20 ;  /* 0x000000141306723e */ /* 0x000fe200000010ff */
[----:B------:R-:W-:Y:S01]  /*fd90*/  IMAD.MOV.U32 R5, RZ, RZ, R17 ;  /* 0x000000ffff057224 */ /* 0x000fe200078e0011 */
[----:B------:R-:W-:Y:S02]  /*fda0*/  MOV R4, R16 ;  /* 0x0000001000047202 */ /* 0x000fe40000000f00 */
.L_x_2518:
[----:B------:R-:W-:Y:S05]  /*fdb0*/  BSYNC.RECONVERGENT B0 ;  /* 0x0000000000007941 */ /* 0x000fea0003800200 */
.L_x_2517:
[----:B------:R-:W-:Y:S05]  /*fdc0*/  BSYNC.RECONVERGENT B1 ;  /* 0x0000000000017941 */ /* 0x000fea0003800200 */
.L_x_2516:
        /* <DEDUP_REMOVED lines=50> */
[----:B------:R-:W-:Y:S01]  /*100f0*/  @P1 FADD.FTZ R6, -R6, -RZ ;  /* 0x800000ff06061221 */ /* 0x000fe20000010100 */
[----:B------:R-:W-:Y:S01]  /*10100*/  LOP3.LUT R21, R22, 0xffff0000, RZ, 0xc0, !PT ;  /* 0xffff000016157812 */ /* 0x000fe200078ec0ff */
[----:B------:R-:W-:Y:S01]  /*10110*/  IMAD.U32 R22, R23, 0x10000, RZ ;  /* 0x0001000017167824 */ /* 0x000fe200078e00ff */
[----:B------:R-:W-:Y:S01]  /*10120*/  LOP3.LUT R20, R20, 0xffff0000, RZ, 0xc0, !PT ;  /* 0xffff000014147812 */ /* 0x000fe200078ec0ff */
[----:B------:R-:W-:Y:S01]  /*10130*/  @P1 FADD.FTZ R7, -R7, -RZ ;  /* 0x800000ff07071221 */ /* 0x000fe20000010100 */
[----:B------:R-:W-:Y:S01]  /*10140*/  LOP3.LUT R46, R23, 0xffff0000, RZ, 0xc0, !PT ;  /* 0xffff0000172e7812 */ /* 0x000fe200078ec0ff */
[----:B------:R-:W-:Y:S01]  /*10150*/  FMUL.FTZ R22, R22, R5 ;  /* 0x0000000516167220 */ /* 0x000fe20000410000 */
[----:B----4-:R-:W-:Y:S01]  /*10160*/  LOP3.LUT R23, R17, 0xffff0000, RZ, 0xc0, !PT ;  /* 0xffff000011177812 */ /* 0x010fe200078ec0ff */
[----:B------:R-:W-:Y:S01]  /*10170*/  @P1 FADD.FTZ R40, -R40, -RZ ;  /* 0x800000ff28281221 */ /* 0x000fe20000010100 */
[----:B------:R-:W-:Y:S01]  /*10180*/  FMUL.FTZ R27, R20, R27 ;  /* 0x0000001b141b7220 */ /* 0x000fe20000410000 */
[----:B------:R-:W-:Y:S01]  /*10190*/  FMUL.FTZ R4, R45, R4 ;  /* 0x000000042d047220 */ /* 0x000fe20000410000 */
[----:B------:R-:W-:Y:S01]  /*101a0*/  FMUL.FTZ R43, R44, R43 ;  /* 0x0000002b2c2b7220 */ /* 0x000fe20000410000 */
[----:B------:R-:W-:Y:S01]  /*101b0*/  @P1 FADD.FTZ R42, -R42, -RZ ;  /* 0x800000ff2a2a1221 */ /* 0x000fe20000010100 */
[----:B------:R-:W-:-:S02]  /*101c0*/  IMAD.U32 R5, R17, 0x10000, RZ ;  /* 0x0001000011057824 */ /* 0x000fc400078e00ff */
[----:B------:R-:W-:Y:S01]  /*101d0*/  FMUL.FTZ R21, R21, R6 ;  /* 0x0000000615157220 */ /* 0x000fe20000410000 */
[----:B------:R-:W-:Y:S01]  /*101e0*/  FMUL.FTZ R46, R46, R7 ;  /* 0x000000072e2e7220 */ /* 0x000fe20000410000 */
[C---:B------:R-:W-:Y:S01]  /*101f0*/  SHF.L.U32 R20, R18.reuse, 0x10, RZ ;  /* 0x0000001012147819 */ /* 0x040fe200000006ff */
[----:B------:R-:W-:Y:S01]  /*10200*/  FMUL.FTZ R40, R47, R40 ;  /* 0x000000282f287220 */ /* 0x000fe20000410000 */
[----:B------:R-:W-:Y:S01]  /*10210*/  LOP3.LUT R17, R18, 0xffff0000, RZ, 0xc0, !PT ;  /* 0xffff000012117812 */ /* 0x000fe200078ec0ff */
[----:B------:R-:W-:Y:S01]  /*10220*/  FMUL.FTZ R49, R49, R42 ;  /* 0x0000002a31317220 */ /* 0x000fe20000410000 */
[C---:B------:R-:W-:Y:S01]  /*10230*/  SHF.L.U32 R7, R16.reuse, 0x10, RZ ;  /* 0x0000001010077819 */ /* 0x040fe200000006ff */
[----:B------:R-:W-:Y:S01]  /*10240*/  FFMA.FTZ R4, R39, R5, R4 ;  /* 0x0000000527047223 */ /* 0x000fe20000010004 */
        /* <DEDUP_REMOVED lines=15> */
.L_x_2520:
[----:B------:R-:W-:Y:S05]  /*10340*/  BSYNC.RECONVERGENT B0 ;  /* 0x0000000000007941 */ /* 0x000fea0003800200 */
.L_x_2519:
[----:B-----5:R4:W-:Y:S02]  /*10350*/  STS.128 [R65+0x2000], R24 ;  /* 0x0020001841007388 */ /* 0x0209e40000000c00 */
.L_x_2515:
[----:B------:R-:W-:Y:S05]  /*10360*/  BSYNC.RECONVERGENT B2 ;  /* 0x0000000000027941 */ /* 0x000fea0003800200 */
.L_x_2514:
        /* <DEDUP_REMOVED lines=14> */
[----:B------:R-:W-:Y:S02]  /*10450*/  ISETP.GT.AND P0, PT, R28, RZ, PT ;  /* 0x000000ff1c00720c */ /* 0x000fe40003f04270 */
[--C-:B---3--:R-:W-:Y:S02]  /*10460*/  SHF.R.S32.HI R4, RZ, 0x1f, R29.reuse ;  /* 0x0000001fff047819 */ /* 0x108fe4000001141d */
[----:B------:R-:W-:Y:S02]  /*10470*/  SEL R17, R12, RZ, !P0 ;  /* 0x000000ff0c117207 */ /* 0x000fe40004000000 */
[----:B------:R-:W-:Y:S02]  /*10480*/  SEL R5, R13, RZ, !P0 ;  /* 0x000000ff0d057207 */ /* 0x000fe40004000000 */
[----:B------:R-:W-:Y:S02]  /*10490*/  IADD3 R17, P2, P1, R17, R8, R29 ;  /* 0x0000000811117210 */ /* 0x000fe4000795e01d */
[----:B------:R-:W-:-:S02]  /*104a0*/  SEL R21, R3, R12, P0 ;  /* 0x0000000c03157207 */ /* 0x000fc40000000000 */
[----:B------:R-:W-:Y:S01]  /*104b0*/  IADD3.X R4, PT, PT, R5, R2, R4, P2, P1 ;  /* 0x0000000205047210 */ /* 0x000fe200017e2404 */
[----:B------:R-:W-:-:S03]  /*104c0*/  IMAD.SHL.U32 R19, R17, 0x2, RZ ;  /* 0x0000000211137824 */ /* 0x000fc600078e00ff */
[----:B------:R-:W-:Y:S02]  /*104d0*/  SHF.L.U64.HI R17, R17, 0x1, R4 ;  /* 0x0000000111117819 */ /* 0x000fe40000010204 */
[----:B------:R-:W-:-:S05]  /*104e0*/  IADD3 R4, P1, PT, R32, R19, RZ ;  /* 0x0000001320047210 */ /* 0x000fca0007f3e0ff */
[----:B------:R-:W-:Y:S02]  /*104f0*/  IMAD.X R5, R33, 0x1, R17, P1 ;  /* 0x0000000121057824 */ /* 0x000fe400008e0611 */
[----:B------:R-:W-:Y:S01]  /*10500*/  IMAD.WIDE R20, R21, 0x2, R48 ;  /* 0x0000000215147825 */ /* 0x000fe200078e0230 */
[----:B------:R-:W-:-:S03]  /*10510*/  IADD3 R16, P1, PT, R34, R19, RZ ;  /* 0x0000001322107210 */ /* 0x000fc60007f3e0ff */
[----:B------:R-:W3:Y:S01]  /*10520*/  LD.E.128 R4, desc[UR6][R4.64] ;  /* 0x0000000604047980 */ /* 0x000ee2000c101d00 */
[----:B------:R-:W-:-:S03]  /*10530*/  IADD3.X R17, PT, PT, R35, R17, RZ, P1, !PT ;  /* 0x0000001123117210 */ /* 0x000fc60000ffe4ff */
[----:B------:R-:W4:Y:S04]  /*10540*/  LD.E.128 R20, desc[UR6][R20.64] ;  /* 0x0000000614147980 */ /* 0x000f28000c101d00 */
[----:B------:R-:W2:Y:S01]  /*10550*/  LD.E.128 R16, desc[UR6][R16.64] ;  /* 0x0000000610107980 */ /* 0x000ea2000c101d00 */
[C---:B-----5:R-:W-:Y:S01]  /*10560*/  IMAD.U32 R36, R24.reuse, 0x10000, RZ ;  /* 0x0001000018247824 */ /* 0x060fe200078e00ff */
[----:B------:R-:W-:Y:S01]  /*10570*/  LOP3.LUT R31, R24, 0xffff0000, RZ, 0xc0, !PT ;  /* 0xffff0000181f7812 */ /* 0x000fe200078ec0ff */
[C---:B------:R-:W-:Y:S01]  /*10580*/  IMAD.U32 R38, R25.reuse, 0x10000, RZ ;  /* 0x0001000019267824 */ /* 0x040fe200078e00ff */
[----:B------:R-:W-:Y:S01]  /*10590*/  LOP3.LUT R24, R25, 0xffff0000, RZ, 0xc0, !PT ;  /* 0xffff000019187812 */ /* 0x000fe200078ec0ff */
[C---:B------:R-:W-:Y:S01]  /*105a0*/  IMAD.U32 R40, R27.reuse, 0x10000, RZ ;  /* 0x000100001b287824 */ /* 0x040fe200078e00ff */
[----:B------:R-:W-:-:S02]  /*105b0*/  LOP3.LUT R25, R27, 0xffff0000, RZ, 0xc0, !PT ;  /* 0xffff00001b197812 */ /* 0x000fc400078ec0ff */
[C---:B------:R-:W-:Y:S02]  /*105c0*/  SHF.L.U32 R37, R26.reuse, 0x10, RZ ;  /* 0x000000101a257819 */ /* 0x040fe400000006ff */
[----:B------:R-:W-:Y:S01]  /*105d0*/  LOP3.LUT R26, R26, 0xffff0000, RZ, 0xc0, !PT ;  /* 0xffff00001a1a7812 */ /* 0x000fe200078ec0ff */
[C---:B---3--:R-:W-:Y:S01]  /*105e0*/  IMAD.U32 R39, R4.reuse, 0x10000, RZ ;  /* 0x0001000004277824 */ /* 0x048fe200078e00ff */
[----:B------:R-:W-:Y:S01]  /*105f0*/  LOP3.LUT R27, R4, 0xffff0000, RZ, 0xc0, !PT ;  /* 0xffff0000041b7812 */ /* 0x000fe200078ec0ff */
[----:B------:R-:W-:Y:S01]  /*10600*/  IMAD.U32 R41, R6, 0x10000, RZ ;  /* 0x0001000006297824 */ /* 0x000fe200078e00ff */
[C---:B------:R-:W-:Y:S01]  /*10610*/  SHF.L.U32 R4, R5.reuse, 0x10, RZ ;  /* 0x0000001005047819 */ /* 0x040fe200000006ff */
[----:B----4-:R-:W-:Y:S01]  /*10620*/  IMAD.U32 R46, R22, 0x10000, RZ ;  /* 0x00010000162e7824 */ /* 0x010fe200078e00ff */
[----:B------:R-:W-:Y:S01]  /*10630*/  LOP3.LUT R42, R5, 0xffff0000, RZ, 0xc0, !PT ;  /* 0xffff0000052a7812 */ /* 0x000fe200078ec0ff */
[----:B------:R-:W-:Y:S01]  /*10640*/  IMAD.U32 R44, R20, 0x10000, RZ ;  /* 0x00010000142c7824 */ /* 0x000fe200078e00ff */
        /* <DEDUP_REMOVED lines=15> */
[----:B------:R-:W-:Y:S01]  /*10740*/  FMUL.FTZ R43, R43, R4 ;  /* 0x000000042b2b7220 */ /* 0x000fe20000410000 */
[----:B------:R-:W-:Y:S01]  /*10750*/  LOP3.LUT R20, R20, 0xffff0000, RZ, 0xc0, !PT ;  /* 0xffff000014147812 */ /* 0x000fe200078ec0ff */
[----:B------:R-:W-:Y:S01]  /*10760*/  @P0 FADD.FTZ R41, -R41, -RZ ;  /* 0x800000ff29290221 */ /* 0x000fe20000010100 */
[----:B------:R-:W-:Y:S01]  /*10770*/  FMUL.FTZ R21, R21, R6 ;  /* 0x0000000615157220 */ /* 0x000fe20000410000 */
[----:B------:R-:W-:Y:S01]  /*10780*/  FMUL.FTZ R5, R22, R5 ;  /* 0x0000000516057220 */ /* 0x000fe20000410000 */
[----:B------:R-:W-:Y:S01]  /*10790*/  FMUL.FTZ R50, R50, R7 ;  /* 0x0000000732327220 */ /* 0x000fe20000410000 */
[C---:B--2---:R-:W-:Y:S01]  /*107a0*/  SHF.L.U32 R4, R17.reuse, 0x10, RZ ;  /* 0x0000001011047819 */ /* 0x044fe200000006ff */
[----:B------:R-:W-:Y:S01]  /*107b0*/  IMAD.U32 R7, R16, 0x10000, RZ ;  /* 0x0001000010077824 */ /* 0x000fe200078e00ff */
[----:B------:R-:W-:Y:S01]  /*107c0*/  LOP3.LUT R23, R17, 0xffff0000, RZ, 0xc0, !PT ;  /* 0xffff000011177812 */ /* 0x000fe200078ec0ff */
[----:B------:R-:W-:Y:S01]  /*107d0*/  IMAD.U32 R22, R18, 0x10000, RZ ;  /* 0x0001000012167824 */ /* 0x000fe200078e00ff */
[----:B------:R-:W-:Y:S01]  /*107e0*/  LOP3.LUT R6, R16, 0xffff0000, RZ, 0xc0, !PT ;  /* 0xffff000010067812 */ /* 0x000fe200078ec0ff */
[----:B------:R-:W-:Y:S01]  /*107f0*/  FMUL.FTZ R39, R44, R39 ;  /* 0x000000272c277220 */ /* 0x000fe20000410000 */
[----:B------:R-:W-:Y:S01]  /*10800*/  LOP3.LUT R17, R18, 0xffff0000, RZ, 0xc0, !PT ;  /* 0xffff000012117812 */ /* 0x000fe200078ec0ff */
[----:B------:R-:W-:Y:S01]  /*10810*/  FMUL.FTZ R20, R20, R27 ;  /* 0x0000001b14147220 */ /* 0x000fe20000410000 */
[----:B------:R-:W-:Y:S01]  /*10820*/  SHF.L.U32 R16, R19, 0x10, RZ ;  /* 0x0000001013107819 */ /* 0x000fe200000006ff */
[----:B------:R-:W-:Y:S01]  /*10830*/  FMUL.FTZ R45, R45, R42 ;  /* 0x0000002a2d2d7220 */ /* 0x000fe20000410000 */
[----:B------:R-:W-:Y:S01]  /*10840*/  LOP3.LUT R18, R19, 0xffff0000, RZ, 0xc0, !PT ;  /* 0xffff000013127812 */ /* 0x000fe200078ec0ff */
[----:B------:R-:W-:Y:S01]  /*10850*/  FMUL.FTZ R46, R46, R41 ;  /* 0x000000292e2e7220 */ /* 0x000fe20000410000 */
        /* <DEDUP_REMOVED lines=12> */
.L_x_2526:
[----:B------:R-:W-:Y:S05]  /*10920*/  BSYNC.RECONVERGENT B0 ;  /* 0x0000000000007941 */ /* 0x000fea0003800200 */
.L_x_2525:
[----:B-----5:R4:W-:Y:S02]  /*10930*/  STS.128 [R65+0x800], R24 ;  /* 0x0008001841007388 */ /* 0x0209e40000000c00 */
.L_x_2524:
[----:B------:R-:W-:Y:S05]  /*10940*/  BSYNC.RECONVERGENT B1 ;  /* 0x0000000000017941 */ /* 0x000fea0003800200 */
.L_x_2523:
[----:B------:R-:W-:-:S13]  /*10950*/  ISETP.GE.AND P0, PT, R9, R10, PT ;  /* 0x0000000a0900720c */ /* 0x000fda0003f06270 */
[----:B------:R1:W-:Y:S01]  /*10960*/  @P0 STS.128 [R65+0x2800], RZ ;  /* 0x002800ff41000388 */ /* 0x0003e20000000c00 */
[----:B------:R-:W-:Y:S05]  /*10970*/  @P0 BRA `(.L_x_2522) ;  /* 0x0000000400540947 */ /* 0x000fea0003800000 */
[----:B--2-4-:R2:W5:Y:S01]  /*10980*/  LD.E.128 R24, desc[UR6][R48.64+0x80] ;  /* 0x0000800630187980 */ /* 0x014562000c101d00 */
[----:B------:R-:W-:Y:S01]  /*10990*/  ISETP.GE.AND P0, PT, R9, R0, PT ;  /* 0x000000000900720c */ /* 0x000fe20003f06270 */
[----:B------:R-:W-:-:S12]  /*109a0*/  BSSY.RECONVERGENT B0, `(.L_x_2527) ;  /* 0x0000051000007945 */ /* 0x000fd80003800200 */
[----:B------:R-:W-:Y:S05]  /*109b0*/  @P0 BRA `(.L_x_2528) ;  /* 0x00000004003c0947 */ /* 0x000fea0003800000 */
[----:B------:R-:W-:Y:S02]  /*109c0*/  ISETP.GT.AND P0, PT, R28, 0x40, PT ;  /* 0x000000401c00780c */ /* 0x000fe40003f04270 */
        /* <DEDUP_REMOVED lines=8> */
[----:B------:R-:W-:Y:S01]  /*10a50*/  IADD3 R4, P1, PT, R32, R19, RZ ;  /* 0x0000001320047210 */ /* 0x000fe20007f3e0ff */
[----:B------:R-:W-:-:S04]  /*10a60*/  IMAD.WIDE R20, R21, 0x2, R48 ;  /* 0x0000000215147825 */ /* 0x000fc800078e0230 */
[----:B------:R-:W-:Y:S01]  /*10a70*/  IMAD.X R5, R33, 0x1, R17, P1 ;  /* 0x0000000121057824 */ /* 0x000fe200008e0611 */
[----:B------:R-:W-:Y:S01]  /*10a80*/  IADD3 R16, P1, PT, R34, R19, RZ ;  /* 0x0000001322107210 */ /* 0x000fe20007f3e0ff */
[----:B------:R-:W3:Y:S04]  /*10a90*/  LD.E.128 R20, desc[UR6][R20.64+0x80] ;  /* 0x0000800614147980 */ /* 0x000ee8000c101d00 */
[----:B------:R-:W4:Y:S01]  /*10aa0*/  LD.E.128 R4, desc[UR6][R4.64+0x80] ;  /* 0x0000800604047980 */ /* 0x000f22000c101d00 */
[----:B------:R-:W-:-:S06]  /*10ab0*/  IADD3.X R17, PT, PT, R35, R17, RZ, P1, !PT ;  /* 0x0000001123117210 */ /* 0x000fcc0000ffe4ff */
[----:B------:R-:W2:Y:S01]  /*10ac0*/  LD.E.128 R16, desc[UR6][R16.64+0x80] ;  /* 0x0000800610107980 */ /* 0x000ea2000c101d00 */
[C---:B-----5:R-:W-:Y:S01]  /*10ad0*/  IMAD.U32 R31, R24.reuse, 0x10000, RZ ;  /* 0x00010000181f7824 */ /* 0x060fe200078e00ff */
[----:B------:R-:W-:Y:S01]  /*10ae0*/  LOP3.LUT R29, R24, 0xffff0000, RZ, 0xc0, !PT ;  /* 0xffff0000181d7812 */ /* 0x000fe200078ec0ff */
[C---:B------:R-:W-:Y:S01]  /*10af0*/  IMAD.U32 R37, R25.reuse, 0x10000, RZ ;  /* 0x0001000019257824 */ /* 0x040fe200078e00ff */
[----:B------:R-:W-:Y:S01]  /*10b00*/  LOP3.LUT R24, R25, 0xffff0000, RZ, 0xc0, !PT ;  /* 0xffff000019187812 */ /* 0x000fe200078ec0ff */
[C---:B------:R-:W-:Y:S01]  /*10b10*/  IMAD.U32 R39, R27.reuse, 0x10000, RZ ;  /* 0x000100001b277824 */ /* 0x040fe200078e00ff */
[----:B------:R-:W-:Y:S02]  /*10b20*/  LOP3.LUT R25, R27, 0xffff0000, RZ, 0xc0, !PT ;  /* 0xffff00001b197812 */ /* 0x000fe400078ec0ff */
[C---:B------:R-:W-:Y:S02]  /*10b30*/  SHF.L.U32 R36, R26.reuse, 0x10, RZ ;  /* 0x000000101a247819 */ /* 0x040fe400000006ff */
[----:B------:R-:W-:-:S02]  /*10b40*/  LOP3.LUT R26, R26, 0xffff0000, RZ, 0xc0, !PT ;  /* 0xffff00001a1a7812 */ /* 0x000fc400078ec0ff */
[----:B---3--:R-:W-:Y:S01]  /*10b50*/  SHF.L.U32 R43, R21, 0x10, RZ ;  /* 0x00000010152b7819 */ /* 0x008fe200000006ff */
[C---:B----4-:R-:W-:Y:S01]  /*10b60*/  IMAD.U32 R38, R4.reuse, 0x10000, RZ ;  /* 0x0001000004267824 */ /* 0x050fe200078e00ff */
[----:B------:R-:W-:Y:S01]  /*10b70*/  LOP3.LUT R27, R4, 0xffff0000, RZ, 0xc0, !PT ;  /* 0xffff0000041b7812 */ /* 0x000fe200078ec0ff */
[C---:B------:R-:W-:Y:S01]  /*10b80*/  IMAD.U32 R40, R6.reuse, 0x10000, RZ ;  /* 0x0001000006287824 */ /* 0x040fe200078e00ff */
[C---:B------:R-:W-:Y:S02]  /*10b90*/  SHF.L.U32 R4, R5.reuse, 0x10, RZ ;  /* 0x0000001005047819 */ /* 0x040fe400000006ff */
[----:B------:R-:W-:Y:S02]  /*10ba0*/  LOP3.LUT R41, R5, 0xffff0000, RZ, 0xc0, !PT ;  /* 0xffff000005297812 */ /* 0x000fe400078ec0ff */
[----:B------:R-:W-:Y:S02]  /*10bb0*/  SHF.L.U32 R5, R7, 0x10, RZ ;  /* 0x0000001007057819 */ /* 0x000fe400000006ff */
[----:B------:R-:W-:-:S02]  /*10bc0*/  LOP3.LUT R6, R6, 0xffff0000, RZ, 0xc0, !PT ;  /* 0xffff000006067812 */ /* 0x000fc400078ec0ff */
        /* <DEDUP_REMOVED lines=12> */
[----:B------:R-:W-:Y:S01]  /*10c90*/  @P0 FADD.FTZ R4, -R4, -RZ ;  /* 0x800000ff04040221 */ /* 0x000fe20000010100 */
[----:B------:R-:W-:Y:S01]  /*10ca0*/  @P0 FADD.FTZ R41, -R41, -RZ ;  /* 0x800000ff29290221 */ /* 0x000fe20000010100 */
[----:B------:R-:W-:Y:S01]  /*10cb0*/  FMUL.FTZ R20, R20, R27 ;  /* 0x0000001b14147220 */ /* 0x000fe20000410000 */
[----:B------:R-:W-:Y:S01]  /*10cc0*/  FMUL.FTZ R22, R22, R5 ;  /* 0x0000000516167220 */ /* 0x000fe20000410000 */
[----:B------:R-:W-:Y:S01]  /*10cd0*/  FMUL.FTZ R21, R21, R6 ;  /* 0x0000000615157220 */ /* 0x000fe20000410000 */
[----:B------:R-:W-:Y:S01]  /*10ce0*/  FMUL.FTZ R44, R44, R7 ;  /* 0x000000072c2c7220 */ /* 0x000fe20000410000 */
[----:B--2---:R-:W-:Y:S01]  /*10cf0*/  SHF.L.U32 R5, R17, 0x10, RZ ;  /* 0x0000001011057819 */ /* 0x004fe200000006ff */
[----:B------:R-:W-:Y:S01]  /*10d00*/  FMUL.FTZ R4, R43, R4 ;  /* 0x000000042b047220 */ /* 0x000fe20000410000 */
[----:B------:R-:W-:Y:S01]  /*10d10*/  LOP3.LUT R27, R17, 0xffff0000, RZ, 0xc0, !PT ;  /* 0xffff0000111b7812 */ /* 0x000fe200078ec0ff */
[----:B------:R-:W-:Y:S01]  /*10d20*/  FMUL.FTZ R41, R42, R41 ;  /* 0x000000292a297220 */ /* 0x000fe20000410000 */
[C---:B------:R-:W-:Y:S01]  /*10d30*/  IMAD.U32 R7, R16.reuse, 0x10000, RZ ;  /* 0x0001000010077824 */ /* 0x040fe200078e00ff */
[----:B------:R-:W-:Y:S01]  /*10d40*/  LOP3.LUT R6, R16, 0xffff0000, RZ, 0xc0, !PT ;  /* 0xffff000010067812 */ /* 0x000fe200078ec0ff */
[C---:B------:R-:W-:Y:S01]  /*10d50*/  IMAD.U32 R23, R18.reuse, 0x10000, RZ ;  /* 0x0001000012177824 */ /* 0x040fe200078e00ff */
[----:B------:R-:W-:Y:S01]  /*10d60*/  LOP3.LUT R17, R18, 0xffff0000, RZ, 0xc0, !PT ;  /* 0xffff000012117812 */ /* 0x000fe200078ec0ff */
[----:B------:R-:W-:Y:S01]  /*10d70*/  @P0 FADD.FTZ R38, -R38, -RZ ;  /* 0x800000ff26260221 */ /* 0x000fe20000010100 */
[C---:B------:R-:W-:Y:S01]  /*10d80*/  SHF.L.U32 R16, R19.reuse, 0x10, RZ ;  /* 0x0000001013107819 */ /* 0x040fe200000006ff */
[----:B------:R-:W-:Y:S01]  /*10d90*/  @P0 FADD.FTZ R40, -R40, -RZ ;  /* 0x800000ff28280221 */ /* 0x000fe20000010100 */
[----:B------:R-:W-:Y:S01]  /*10da0*/  LOP3.LUT R18, R19, 0xffff0000, RZ, 0xc0, !PT ;  /* 0xffff000013127812 */ /* 0x000fe200078ec0ff */
[----:B------:R-:W-:Y:S01]  /*10db0*/  FFMA.FTZ R4, R37, R5, R4 ;  /* 0x0000000525047223 */ /* 0x000fe20000010004 */
[----:B------:R-:W-:Y:S01]  /*10dc0*/  FFMA.FTZ R27, R24, R27, R41 ;  /* 0x0000001b181b7223 */ /* 0x000fe20000010029 */
[----:B------:R-:W-:Y:S01]  /*10dd0*/  FMUL.FTZ R38, R45, R38 ;  /* 0x000000262d267220 */ /* 0x000fe20000410000 */
[----:B------:R-:W-:Y:S01]  /*10de0*/  FMUL.FTZ R47, R47, R40 ;  /* 0x000000282f2f7220 */ /* 0x000fe20000410000 */
[----:B------:R-:W-:Y:S01]  /*10df0*/  FFMA.FTZ R16, R39, R16, R22 ;  /* 0x0000001027107223 */ /* 0x000fe20000010016 */
[----:B------:R-:W-:Y:S01]  /*10e00*/  FFMA.FTZ R25, R25, R18, R44 ;  /* 0x0000001219197223 */ /* 0x000fe2000001002c */
[----:B------:R-:W-:Y:S01]  /*10e10*/  F2FP.BF16.F32.PACK_AB R27, R27, R4 ;  /* 0x000000041b1b723e */ /* 0x000fe200000010ff */
[----:B------:R-:W-:Y:S01]  /*10e20*/  FFMA.FTZ R7, R31, R7, R38 ;  /* 0x000000071f077223 */ /* 0x000fe20000010026 */
[----:B------:R-:W-:Y:S01]  /*10e30*/  FFMA.FTZ R6, R29, R6, R20 ;  /* 0x000000061d067223 */ /* 0x000fe20000010014 */
[----:B------:R-:W-:Y:S01]  /*10e40*/  FFMA.FTZ R23, R36, R23, R47 ;  /* 0x0000001724177223 */ /* 0x000fe2000001002f */
[----:B------:R-:W-:Y:S01]  /*10e50*/  FFMA.FTZ R26, R26, R17, R21 ;  /* 0x000000111a1a7223 */ /* 0x000fe20000010015 */
[----:B------:R-:W-:Y:S01]  /*10e60*/  F2FP.BF16.F32.PACK_AB R5, R25, R16 ;  /* 0x000000101905723e */ /* 0x000fe200000010ff */
[----:B------:R-:W-:Y:S01]  /*10e70*/  IMAD.MOV.U32 R25, RZ, RZ, R27 ;  /* 0x000000ffff197224 */ /* 0x000fe200078e001b */
[----:B------:R-:W-:-:S02]  /*10e80*/  F2FP.BF16.F32.PACK_AB R24, R6, R7 ;  /* 0x000000070618723e */ /* 0x000fc400000010ff */
[----:B------:R-:W-:Y:S02]  /*10e90*/  F2FP.BF16.F32.PACK_AB R26, R26, R23 ;  /* 0x000000171a1a723e */ /* 0x000fe400000010ff */
[----:B------:R-:W-:Y:S02]  /*10ea0*/  MOV R27, R5 ;  /* 0x00000005001b7202 */ /* 0x000fe40000000f00 */
.L_x_2528:
[----:B------:R-:W-:Y:S05]  /*10eb0*/  BSYNC.RECONVERGENT B0 ;  /* 0x0000000000007941 */ /* 0x000fea0003800200 */
.L_x_2527:
[----:B-----5:R4:W-:Y:S02]  /*10ec0*/  STS.128 [R65+0x2800], R24 ;  /* 0x0028001841007388 */ /* 0x0209e40000000c00 */
.L_x_2522:
[----:B------:R-:W-:Y:S05]  /*10ed0*/  BSYNC.RECONVERGENT B2 ;  /* 0x0000000000027941 */ /* 0x000fea0003800200 */
.L_x_2521:
[----:B------:R-:W-:Y:S01]  /*10ee0*/  IADD3 R38, PT, PT, R122, 0x20, RZ ;  /* 0x000000207a267810 */ /* 0x000fe20007ffe0ff */
        /* <DEDUP_REMOVED lines=93> */
.L_x_2534:
[----:B------:R-:W-:Y:S05]  /*114c0*/  BSYNC.RECONVERGENT B0 ;  /* 0x0000000000007941 */ /* 0x000fea0003800200 */
.L_x_2533:
[----:B-----5:R4:W-:Y:S02]  /*114d0*/  STS.128 [R65+0x1000], R24 ;  /* 0x0010001841007388 */ /* 0x0209e40000000c00 */
.L_x_2532:
[----:B------:R-:W-:Y:S05]  /*114e0*/  BSYNC.RECONVERGENT B1 ;  /* 0x0000000000017941 */ /* 0x000fea0003800200 */
.L_x_2531:
        /* <DEDUP_REMOVED lines=39> */
[----:B------:R-:W-:Y:S01]  /*11760*/  LOP3.LUT R6, R6, 0xffff0000, RZ, 0xc0, !PT ;  /* 0xffff000006067812 */ /* 0x000fe200078ec0ff */
[----:B------:R-:W-:Y:S01]  /*11770*/  @P0 FADD.FTZ R27, -R27, -RZ ;  /* 0x800000ff1b1b0221 */ /* 0x000fe20000010100 */
[C---:B------:R-:W-:Y:S01]  /*11780*/  SHF.L.U32 R5, R7.reuse, 0x10, RZ ;  /* 0x0000001007057819 */ /* 0x040fe200000006ff */
        /* <DEDUP_REMOVED lines=9> */
[----:B------:R-:W-:Y:S01]  /*11820*/  LOP3.LUT R21, R22, 0xffff0000, RZ, 0xc0, !PT ;  /* 0xffff000016157812 */ /* 0x000fe200078ec0ff */
[----:B------:R-:W-:Y:S01]  /*11830*/  @P0 FADD.FTZ R39, -R39, -RZ ;  /* 0x800000ff27270221 */ /* 0x000fe20000010100 */
[C---:B------:R-:W-:Y:S01]  /*11840*/  SHF.L.U32 R22, R23.reuse, 0x10, RZ ;  /* 0x0000001017167819 */ /* 0x040fe200000006ff */
[----:B------:R-:W-:Y:S01]  /*11850*/  FMUL.FTZ R20, R20, R27 ;  /* 0x0000001b14147220 */ /* 0x000fe20000410000 */
[----:B------:R-:W-:Y:S01]  /*11860*/  LOP3.LUT R48, R23, 0xffff0000, RZ, 0xc0, !PT ;  /* 0xffff000017307812 */ /* 0x000fe200078ec0ff */
[----:B------:R-:W-:Y:S01]  /*11870*/  @P0 FADD.FTZ R41, -R41, -RZ ;  /* 0x800000ff29290221 */ /* 0x000fe20000010100 */
[----:B------:R-:W-:Y:S01]  /*11880*/  FMUL.FTZ R21, R21, R6 ;  /* 0x0000000615157220 */ /* 0x000fe20000410000 */
[----:B------:R-:W-:Y:S01]  /*11890*/  FMUL.FTZ R5, R22, R5 ;  /* 0x0000000516057220 */ /* 0x000fe20000410000 */
[C---:B--2---:R-:W-:Y:S01]  /*118a0*/  SHF.L.U32 R6, R17.reuse, 0x10, RZ ;  /* 0x0000001011067819 */ /* 0x044fe200000006ff */
[----:B------:R-:W-:Y:S01]  /*118b0*/  FMUL.FTZ R48, R48, R7 ;  /* 0x0000000730307220 */ /* 0x000fe20000410000 */
[----:B------:R-:W-:Y:S01]  /*118c0*/  LOP3.LUT R27, R17, 0xffff0000, RZ, 0xc0, !PT ;  /* 0xffff0000111b7812 */ /* 0x000fe200078ec0ff */
[C---:B------:R-:W-:Y:S01]  /*118d0*/  IMAD.U32 R22, R16.reuse, 0x10000, RZ ;  /* 0x0001000010167824 */ /* 0x040fe200078e00ff */
[----:B------:R-:W-:Y:S01]  /*118e0*/  LOP3.LUT R7, R16, 0xffff0000, RZ, 0xc0, !PT ;  /* 0xffff000010077812 */ /* 0x000fe200078ec0ff */
[C---:B------:R-:W-:Y:S01]  /*118f0*/  IMAD.U32 R23, R18.reuse, 0x10000, RZ ;  /* 0x0001000012177824 */ /* 0x040fe200078e00ff */
[----:B------:R-:W-:Y:S01]  /*11900*/  LOP3.LUT R17, R18, 0xffff0000, RZ, 0xc0, !PT ;  /* 0xffff000012117812 */ /* 0x000fe200078ec0ff */
[----:B------:R-:W-:Y:S01]  /*11910*/  FMUL.FTZ R4, R43, R4 ;  /* 0x000000042b047220 */ /* 0x000fe20000410000 */
[----:B------:R-:W-:Y:S01]  /*11920*/  FMUL.FTZ R45, R45, R42 ;  /* 0x0000002a2d2d7220 */ /* 0x000fe20000410000 */
[C---:B------:R-:W-:Y:S01]  /*11930*/  SHF.L.U32 R16, R19.reuse, 0x10, RZ ;  /* 0x0000001013107819 */ /* 0x040fe200000006ff */
        /* <DEDUP_REMOVED lines=15> */
.L_x_2536:
[----:B------:R-:W-:Y:S05]  /*11a30*/  BSYNC.RECONVERGENT B0 ;  /* 0x0000000000007941 */ /* 0x000fea0003800200 */
.L_x_2535:
[----:B-----5:R4:W-:Y:S02]  /*11a40*/  STS.128 [R65+0x3000], R24 ;  /* 0x0030001841007388 */ /* 0x0209e40000000c00 */
.L_x_2530:
[----:B------:R-:W-:Y:S05]  /*11a50*/  BSYNC.RECONVERGENT B2 ;  /* 0x0000000000027941 */ /* 0x000fea0003800200 */
.L_x_2529:
[----:B------:R-:W-:-:S04]  /*11a60*/  IADD3 R40, PT, PT, R122, 0x30, RZ ;  /* 0x000000307a287810 */ /* 0x000fc80007ffe0ff */
[----:B------:R-:W-:-:S13]  /*11a70*/  ISETP.GE.AND P0, PT, R40, R11, PT ;  /* 0x0000000b2800720c */ /* 0x000fda0003f06270 */
[----:B------:R-:W-:Y:S05]  /*11a80*/  @P0 BRA `(.L_x_2482) ;  /* 0x0000000800d80947 */ /* 0x000fea0003800000 */
[----:B-----5:R-:W-:Y:S01]  /*11a90*/  ISETP.GE.AND P0, PT, R14, R10, PT ;  /* 0x0000000a0e00720c */ /* 0x020fe20003f06270 */
[----:B--2---:R-:W-:Y:S01]  /*11aa0*/  IMAD R50, R129, 0x60, RZ ;  /* 0x0000006081327824 */ /* 0x004fe200078e02ff */
[----:B------:R-:W-:Y:S01]  /*11ab0*/  BSSY.RECONVERGENT B1, `(.L_x_2537) ;  /* 0x000005c000017945 */ /* 0x000fe20003800200 */
[----:B------:R-:W-:-:S04]  /*11ac0*/  IMAD.WIDE.U32 R128, R128, 0x60, R120 ;  /* 0x0000006080807825 */ /* 0x000fc800078e0078 */
[----:B------:R-:W-:Y:S01]  /*11ad0*/  IMAD R11, R3, 0x30, RZ ;  /* 0x00000030030b7824 */ /* 0x000fe200078e02ff */
        /* <DEDUP_REMOVED lines=22> */
[----:B------:R-:W2:Y:S01]  /*11c40*/  LD.E.128 R4, desc[UR6][R4.64] ;  /* 0x0000000604047980 */ /* 0x000ea2000c101d00 */
[----:B------:R-:W-:-:S06]  /*11c50*/  IADD3.X R17, PT, PT, R35, R17, RZ, P1, !PT ;  /* 0x0000001123117210 */ /* 0x000fcc0000ffe4ff */
[----:B------:R-:W4:Y:S01]  /*11c60*/  LD.E.128 R16, desc[UR6][R16.64] ;  /* 0x0000000610107980 */ /* 0x000f22000c101d00 */
        /* <DEDUP_REMOVED lines=9> */
[C---:B--2---:R-:W-:Y:S01]  /*11d00*/  IMAD.U32 R39, R4.reuse, 0x10000, RZ ;  /* 0x0001000004277824 */ /* 0x044fe200078e00ff */
        /* <DEDUP_REMOVED lines=24> */
[----:B----4-:R-:W-:Y:S01]  /*11e90*/  SHF.L.U32 R5, R17, 0x10, RZ ;  /* 0x0000001011057819 */ /* 0x010fe200000006ff */
        /* <DEDUP_REMOVED lines=27> */
.L_x_2540:
[----:B------:R-:W-:Y:S05]  /*12050*/  BSYNC.RECONVERGENT B0 ;  /* 0x0000000000007941 */ /* 0x000fea0003800200 */
.L_x_2539:
[----:B-----5:R1:W-:Y:S02]  /*12060*/  STS.128 [R65+0x1800], R24 ;  /* 0x0018001841007388 */ /* 0x0203e40000000c00 */
.L_x_2538:
[----:B------:R-:W-:Y:S05]  /*12070*/  BSYNC.RECONVERGENT B1 ;  /* 0x0000000000017941 */ /* 0x000fea0003800200 */
.L_x_2537:
[----:B------:R-:W-:-:S13]  /*12080*/  ISETP.GE.AND P0, PT, R9, R10, PT ;  /* 0x0000000a0900720c */ /* 0x000fda0003f06270 */
[----:B------:R1:W-:Y:S01]  /*12090*/  @P0 STS.128 [R65+0x3800], RZ ;  /* 0x003800ff41000388 */ /* 0x0003e20000000c00 */
[----:B------:R-:W-:Y:S05]  /*120a0*/  @P0 BRA `(.L_x_2482) ;  /* 0x0000000400500947 */ /* 0x000fea0003800000 */
[----:B---3--:R3:W5:Y:S01]  /*120b0*/  LD.E.128 R4, desc[UR6][R50.64+0x80] ;  /* 0x0000800632047980 */ /* 0x008762000c101d00 */
[----:B------:R-:W-:Y:S01]  /*120c0*/  ISETP.GE.AND P0, PT, R9, R0, PT ;  /* 0x000000000900720c */ /* 0x000fe20003f06270 */
[----:B------:R-:W-:-:S12]  /*120d0*/  BSSY.RECONVERGENT B0, `(.L_x_2541) ;  /* 0x0000050000007945 */ /* 0x000fd80003800200 */
[----:B------:R-:W-:Y:S05]  /*120e0*/  @P0 BRA `(.L_x_2542) ;  /* 0x0000000400380947 */ /* 0x000fea0003800000 */
[----:B------:R-:W-:Y:S02]  /*120f0*/  ISETP.GT.AND P0, PT, R28, 0x40, PT ;  /* 0x000000401c00780c */ /* 0x000fe40003f04270 */
[--C-:B------:R-:W-:Y:S02]  /*12100*/  SHF.R.S32.HI R17, RZ, 0x1f, R11.reuse ;  /* 0x0000001fff117819 */ /* 0x100fe4000001140b */
[----:B------:R-:W-:Y:S02]  /*12110*/  SEL R0, R12, RZ, !P0 ;  /* 0x000000ff0c007207 */ /* 0x000fe40004000000 */
[----:B------:R-:W-:Y:S02]  /*12120*/  SEL R13, R13, RZ, !P0 ;  /* 0x000000ff0d0d7207 */ /* 0x000fe40004000000 */
[----:B------:R-:W-:Y:S02]  /*12130*/  IADD3 R0, P2, P1, R0, R8, R11 ;  /* 0x0000000800007210 */ /* 0x000fe4000795e00b */
[----:B------:R-:W-:-:S02]  /*12140*/  SEL R11, R3, R12, P0 ;  /* 0x0000000c030b7207 */ /* 0x000fc40000000000 */
[----:B------:R-:W-:Y:S01]  /*12150*/  IADD3.X R13, PT, PT, R13, R2, R17, P2, P1 ;  /* 0x000000020d0d7210 */ /* 0x000fe200017e2411 */
[C---:B------:R-:W-:Y:S02]  /*12160*/  IMAD.SHL.U32 R3, R0.reuse, 0x2, RZ ;  /* 0x0000000200037824 */ /* 0x040fe400078e00ff */
[----:B------:R-:W-:Y:S01]  /*12170*/  IMAD.WIDE R16, R11, 0x2, R50 ;  /* 0x000000020b107825 */ /* 0x000fe200078e0232 */
[----:B------:R-:W-:Y:S02]  /*12180*/  SHF.L.U64.HI R11, R0, 0x1, R13 ;  /* 0x00000001000b7819 */ /* 0x000fe4000001020d */
[----:B------:R-:W-:-:S03]  /*12190*/  IADD3 R20, P1, PT, R32, R3, RZ ;  /* 0x0000000320147210 */ /* 0x000fc60007f3e0ff */
[----:B------:R-:W2:Y:S02]  /*121a0*/  LD.E.128 R16, desc[UR6][R16.64+0x80] ;  /* 0x0000800610107980 */ /* 0x000ea4000c101d00 */
[----:B------:R-:W-:Y:S01]  /*121b0*/  IMAD.X R21, R33, 0x1, R11, P1 ;  /* 0x0000000121157824 */ /* 0x000fe200008e060b */
[----:B-1--4-:R-:W-:-:S05]  /*121c0*/  IADD3 R24, P1, PT, R34, R3, RZ ;  /* 0x0000000322187210 */ /* 0x012fca0007f3e0ff */
[----:B------:R-:W4:Y:S01]  /*121d0*/  LD.E.128 R20, desc[UR6][R20.64+0x80] ;  /* 0x0000800614147980 */ /* 0x000f22000c101d00 */
[----:B------:R-:W-:-:S06]  /*121e0*/  IADD3.X R25, PT, PT, R35, R11, RZ, P1, !PT ;  /* 0x0000000b23197210 */ /* 0x000fcc0000ffe4ff */
[----:B------:R-:W3:Y:S01]  /*121f0*/  LD.E.128 R24, desc[UR6][R24.64+0x80] ;  /* 0x0000800618187980 */ /* 0x000ee2000c101d00 */
[C---:B-----5:R-:W-:Y:S01]  /*12200*/  IMAD.U32 R3, R4.reuse, 0x10000, RZ ;  /* 0x0001000004037824 */ /* 0x060fe200078e00ff */
[----:B------:R-:W-:Y:S01]  /*12210*/  LOP3.LUT R2, R4, 0xffff0000, RZ, 0xc0, !PT ;  /* 0xffff000004027812 */ /* 0x000fe200078ec0ff */
[C---:B------:R-:W-:Y:S01]  /*12220*/  IMAD.U32 R10, R5.reuse, 0x10000, RZ ;  /* 0x00010000050a7824 */ /* 0x040fe200078e00ff */
[----:B------:R-:W-:Y:S01]  /*12230*/  LOP3.LUT R0, R5, 0xffff0000, RZ, 0xc0, !PT ;  /* 0xffff000005007812 */ /* 0x000fe200078ec0ff */
[C---:B------:R-:W-:Y:S01]  /*12240*/  IMAD.U32 R12, R7.reuse, 0x10000, RZ ;  /* 0x00010000070c7824 */ /* 0x040fe200078e00ff */
        /* <DEDUP_REMOVED lines=56> */
.L_x_2542:
[----:B------:R-:W-:Y:S05]  /*125d0*/  BSYNC.RECONVERGENT B0 ;  /* 0x0000000000007941 */ /* 0x000fea0003800200 */
.L_x_2541:
[----:B-----5:R1:W-:Y:S02]  /*125e0*/  STS.128 [R65+0x3800], R4 ;  /* 0x0038000441007388 */ /* 0x0203e40000000c00 */
.L_x_2482:
[----:B------:R-:W-:Y:S05]  /*125f0*/  BSYNC.RECONVERGENT B3 ;  /* 0x0000000000037941 */ /* 0x000fea0003800200 */
.L_x_2474:
        /* <DEDUP_REMOVED lines=12> */
[----:B----4-:R-:W-:Y:S02]  /*126c0*/  @!P2 IMAD.MOV.U32 R2, RZ, RZ, R208 ;  /* 0x000000ffff02a224 */ /* 0x010fe400078e00d0 */
        /* <DEDUP_REMOVED lines=11> */
.L_x_2544:
[----:B------:R-:W-:Y:S05]  /*12780*/  BSYNC.RECONVERGENT B0 ;  /* 0x0000000000007941 */ /* 0x000fea0003800200 */
.L_x_2543:
[----:B-----5:R-:W-:Y:S01]  /*12790*/  LEA R10, P1, R68, R208, 0x1 ;  /* 0x000000d0440a7211 */ /* 0x020fe200078208ff */
[----:B------:R-:W-:Y:S01]  /*127a0*/  BSSY.RECONVERGENT B0, `(.L_x_2545) ;  /* 0x0000013000007945 */ /* 0x000fe20003800200 */
[----:B------:R-:W-:Y:S01]  /*127b0*/  ISETP.GE.AND P2, PT, R4, R7, PT ;  /* 0x000000070400720c */ /* 0x000fe20003f46270 */
[----:B------:R-:W-:Y:S01]  /*127c0*/  VIADD R0, R122, 0x60 ;  /* 0x000000607a007836 */ /* 0x000fe20000000000 */
[----:B------:R-:W-:Y:S01]  /*127d0*/  LEA.HI.X R11, R68, R209, R71, 0x1, P1 ;  /* 0x000000d1440b7211 */ /* 0x000fe200008f0c47 */
[----:B------:R-:W-:Y:S10]  /*127e0*/  @P0 BRA `(.L_x_2546) ;  /* 0x0000000000380947 */ /* 0x000ff40003800000 */
[-C--:B------:R-:W-:Y:S02]  /*127f0*/  ISETP.GE.AND P0, PT, R9, R217.reuse, PT ;  /* 0x000000d90900720c */ /* 0x080fe40003f06270 */
[----:B------:R-:W-:-:S11]  /*12800*/  ISETP.GE.AND P1, PT, R14, R217, PT ;  /* 0x000000d90e00720c */ /* 0x000fd60003f26270 */
[----:B-1--4-:R-:W-:Y:S02]  /*12810*/  @!P0 IMAD.MOV.U32 R2, RZ, RZ, R10 ;  /* 0x000000ffff028224 */ /* 0x012fe400078e000a */
        /* <DEDUP_REMOVED lines=11> */
.L_x_2546:
[----:B------:R-:W-:Y:S05]  /*128d0*/  BSYNC.RECONVERGENT B0 ;  /* 0x0000000000007941 */ /* 0x000fea0003800200 */
.L_x_2545:
        /* <DEDUP_REMOVED lines=16> */
.L_x_2548:
[----:B------:R-:W-:Y:S05]  /*129e0*/  BSYNC.RECONVERGENT B0 ;  /* 0x0000000000007941 */ /* 0x000fea0003800200 */
.L_x_2547:
[----:B------:R-:W-:Y:S01]  /*129f0*/  BSSY.RECONVERGENT B0, `(.L_x_2549) ;  /* 0x0000012000007945 */ /* 0x000fe20003800200 */
[----:B------:R-:W-:Y:S02]  /*12a00*/  ISETP.GE.AND P0, PT, R0, R7, PT ;  /* 0x000000070000720c */ /* 0x000fe40003f06270 */
[----:B------:R-:W-:Y:S01]  /*12a10*/  IADD3 R122, PT, PT, R122, 0x70, RZ ;  /* 0x000000707a7a7810 */ /* 0x000fe20007ffe0ff */
        /* <DEDUP_REMOVED lines=15> */
.L_x_2550:
[----:B------:R-:W-:Y:S05]  /*12b10*/  BSYNC.RECONVERGENT B0 ;  /* 0x0000000000007941 */ /* 0x000fea0003800200 */
.L_x_2549:
[----:B------:R-:W-:Y:S01]  /*12b20*/  BSSY.RECONVERGENT B0, `(.L_x_2551) ;  /* 0x0000014000007945 */ /* 0x000fe20003800200 */
[----:B------:R-:W-:-:S03]  /*12b30*/  ISETP.GE.AND P1, PT, R122, R7, PT ;  /* 0x000000077a00720c */ /* 0x000fc60003f26270 */
[----:B------:R-:W-:Y:S10]  /*12b40*/  @P3 BRA `(.L_x_2552) ;  /* 0x0000000000443947 */ /* 0x000ff40003800000 */
[----:B------:R-:W-:Y:S01]  /*12b50*/  MOV R12, R10 ;  /* 0x0000000a000c7202 */ /* 0x000fe20000000f00 */
        /* <DEDUP_REMOVED lines=16> */
.L_x_2552:
[----:B------:R-:W-:Y:S05]  /*12c60*/  BSYNC.RECONVERGENT B0 ;  /* 0x0000000000007941 */ /* 0x000fea0003800200 */
.L_x_2551:
        /* <DEDUP_REMOVED lines=16> */
.L_x_2554:
[----:B------:R-:W-:Y:S05]  /*12d70*/  BSYNC.RECONVERGENT B0 ;  /* 0x0000000000007941 */ /* 0x000fea0003800200 */
.L_x_2553:
[----:B------:R-:W-:Y:S04]  /*12d80*/  BSSY.RECONVERGENT B0, `(.L_x_2555) ;  /* 0x0000013000007945 */ /* 0x000fe80003800200 */
[----:B------:R-:W-:Y:S05]  /*12d90*/  @P0 BRA `(.L_x_2556) ;  /* 0x0000000000440947 */ /* 0x000fea0003800000 */
[----:B-1----:R-:W-:Y:S01]  /*12da0*/  MOV R12, R10 ;  /* 0x0000000a000c7202 */ /* 0x002fe20000000f00 */
        /* <DEDUP_REMOVED lines=16> */
.L_x_2556:
[----:B------:R-:W-:Y:S05]  /*12eb0*/  BSYNC.RECONVERGENT B0 ;  /* 0x0000000000007941 */ /* 0x000fea0003800200 */
.L_x_2555:
        /* <DEDUP_REMOVED lines=17> */
.L_x_2558:
[----:B------:R-:W-:Y:S05]  /*12fd0*/  BSYNC.RECONVERGENT B0 ;  /* 0x0000000000007941 */ /* 0x000fea0003800200 */
.L_x_2557:
[----:B------:R-:W0:Y:S01]  /*12fe0*/  LDGDEPBAR ;  /* 0x00000000000079af */ /* 0x000e220000000000 */
[----:B------:R-:W-:Y:S03]  /*12ff0*/  BSSY.RECONVERGENT B0, `(.L_x_2559) ;  /* 0x0000017000007945 */ /* 0x000fe60003800200 */
[----:B-1234-:R1:W5:Y:S04]  /*13000*/  LD.E R3, desc[UR6][R132.64+0x184] ;  /* 0x0001840684037980 */ /* 0x01e368000c101900 */
[----:B------:R1:W5:Y:S01]  /*13010*/  LD.E R2, desc[UR6][R132.64+0x188] ;  /* 0x0001880684027980 */ /* 0x000362000c101900 */
[----:B------:R-:W-:-:S04]  /*13020*/  DEPBAR.LE SB0, 0x0 ;  /* 0x000080000000791a */ /* 0x000fc80000000000 */
[----:B------:R-:W-:Y:S06]  /*13030*/  BAR.SYNC.DEFER_BLOCKING 0x0 ;  /* 0x0000000000007b1d */ /* 0x000fec0000010000 */
        /* <DEDUP_REMOVED lines=16> */
.L_x_2560:
[----:B------:R2:W-:Y:S04]  /*13140*/  STS.128 [R65+0xc000], RZ ;  /* 0x00c000ff41007388 */ /* 0x0005e80000000c00 */
[----:B------:R2:W-:Y:S02]  /*13150*/  STS.128 [R65+0x10000], RZ ;  /* 0x010000ff41007388 */ /* 0x0005e40000000c00 */
.L_x_2561:
[----:B------:R-:W-:Y:S05]  /*13160*/  BSYNC.RECONVERGENT B0 ;  /* 0x0000000000007941 */ /* 0x000fea0003800200 */
.L_x_2559:
[-C--:B------:R-:W-:Y:S01]  /*13170*/  ISETP.GE.AND P2, PT, R30, R7.reuse, PT ;  /* 0x000000071e00720c */ /* 0x080fe20003f46270 */
[----:B------:R-:W4:Y:S01]  /*13180*/  S2R R196, SR_TID.X ;  /* 0x0000000000c47919 */ /* 0x000f220000002100 */
        /* <DEDUP_REMOVED lines=23> */
.L_x_2563:
[----:B------:R-:W-:Y:S05]  /*13300*/  BSYNC.RECONVERGENT B0 ;  /* 0x0000000000007941 */ /* 0x000fea0003800200 */
.L_x_2562:
[----:B------:R1:W-:Y:S01]  /*13310*/  @P3 STS.128 [R65+0xd000], RZ ;  /* 0x00d000ff41003388 */ /* 0x0003e20000000c00 */
[----:B------:R-:W-:Y:S03]  /*13320*/  BSSY.RECONVERGENT B0, `(.L_x_2564) ;  /* 0x0000011000007945 */ /* 0x000fe60003800200 */
[----:B------:R1:W-:Y:S01]  /*13330*/  @P3 STS.128 [R65+0x11000], RZ ;  /* 0x011000ff41003388 */ /* 0x0003e20000000c00 */
[----:B------:R-:W-:Y:S05]  /*13340*/  @P3 BRA `(.L_x_2565) ;  /* 0x0000000000383947 */ /* 0x000fea0003800000 */
[-C--:B------:R-:W-:Y:S02]  /*13350*/  ISETP.GE.AND P2, PT, R14, R217.reuse, PT ;  /* 0x000000d90e00720c */ /* 0x080fe40003f46270 */
[----:B------:R-:W-:Y:S02]  /*13360*/  ISETP.GE.AND P1, PT, R9, R217, PT ;  /* 0x000000d90900720c */ /* 0x000fe40003f26270 */
[----:B---3--:R-:W-:-:S04]  /*13370*/  LEA R10, P3, R206, R4, 0x5 ;  /* 0x00000004ce0a7211 */ /* 0x008fc800078628ff */
        /* <DEDUP_REMOVED lines=11> */
.L_x_2565:
[----:B------:R-:W-:Y:S05]  /*13430*/  BSYNC.RECONVERGENT B0 ;  /* 0x0000000000007941 */ /* 0x000fea0003800200 */
.L_x_2564:
[----:B------:R1:W-:Y:S01]  /*13440*/  @P0 STS.128 [R65+0xd800], RZ ;  /* 0x00d800ff41000388 */ /* 0x0003e20000000c00 */
[----:B------:R-:W-:Y:S01]  /*13450*/  BSSY.RECONVERGENT B0, `(.L_x_2566) ;  /* 0x0000012000007945 */ /* 0x000fe20003800200 */
[----:B------:R-:W-:Y:S02]  /*13460*/  ISETP.GE.AND P3, PT, R122, R7, PT ;  /* 0x000000077a00720c */ /* 0x000fe40003f66270 */
[----:B------:R1:W-:Y:S01]  /*13470*/  @P0 STS.128 [R65+0x11800], RZ ;  /* 0x011800ff41000388 */ /* 0x0003e20000000c00 */
        /* <DEDUP_REMOVED lines=15> */
.L_x_2567:
[----:B------:R-:W-:Y:S05]  /*13570*/  BSYNC.RECONVERGENT B0 ;  /* 0x0000000000007941 */ /* 0x000fea0003800200 */
.L_x_2566:
        /* <DEDUP_REMOVED lines=21> */
.L_x_2569:
[----:B------:R-:W-:Y:S05]  /*136d0*/  BSYNC.RECONVERGENT B0 ;  /* 0x0000000000007941 */ /* 0x000fea0003800200 */
.L_x_2568:
        /* <DEDUP_REMOVED lines=18> */
.L_x_2571:
[----:B------:R-:W-:Y:S05]  /*13800*/  BSYNC.RECONVERGENT B0 ;  /* 0x0000000000007941 */ /* 0x000fea0003800200 */
.L_x_2570:
        /* <DEDUP_REMOVED lines=21> */
.L_x_2573:
[----:B------:R-:W-:Y:S05]  /*13960*/  BSYNC.RECONVERGENT B0 ;  /* 0x0000000000007941 */ /* 0x000fea0003800200 */
.L_x_2572:
        /* <DEDUP_REMOVED lines=19> */
.L_x_2575:
[----:B------:R-:W-:Y:S05]  /*13aa0*/  BSYNC.RECONVERGENT B0 ;  /* 0x0000000000007941 */ /* 0x000fea0003800200 */
.L_x_2574:
[----:B------:R-:W2:Y:S01]  /*13ab0*/  S2UR UR8, SR_CgaCtaId ;  /* 0x00000000000879c3 */ /* 0x000ea20000008800 */
[----:B----4-:R-:W-:Y:S01]  /*13ac0*/  SHF.R.U32.HI R197, RZ, 0x1, R196 ;  /* 0x00000001ffc57819 */ /* 0x010fe200000116c4 */
[C---:B------:R-:W-:Y:S01]  /*13ad0*/  IMAD.SHL.U32 R40, R196.reuse, 0x40, RZ ;  /* 0x00000040c4287824 */ /* 0x040fe200078e00ff */
[C---:B-1----:R-:W-:Y:S01]  /*13ae0*/  LOP3.LUT R5, R196.reuse, 0x8, RZ, 0xc0, !PT ;  /* 0x00000008c4057812 */ /* 0x042fe200078ec0ff */
[C---:B------:R-:W-:Y:S01]  /*13af0*/  IMAD.SHL.U32 R199, R196.reuse, 0x20, RZ ;  /* 0x00000020c4c77824 */ /* 0x040fe200078e00ff */
[----:B------:R-:W-:Y:S01]  /*13b00*/  LOP3.LUT R41, R197, 0x8, RZ, 0xc0, !PT ;  /* 0x00000008c5297812 */ /* 0x000fe200078ec0ff */
[C---:B------:R-:W-:Y:S01]  /*13b10*/  IMAD.SHL.U32 R219, R196.reuse, 0x8, RZ ;  /* 0x00000008c4db7824 */ /* 0x040fe200078e00ff */
[--C-:B------:R-:W-:Y:S01]  /*13b20*/  LOP3.LUT R5, R5, 0x1c0, R40.reuse, 0xf8, !PT ;  /* 0x000001c005057812 */ /* 0x100fe200078ef828 */
[----:B------:R-:W-:Y:S01]  /*13b30*/  UMOV UR4, 0x400 ;  /* 0x0000040000047882 */ /* 0x000fe20000000000 */
[----:B------:R-:W-:Y:S01]  /*13b40*/  LOP3.LUT R199, R199, 0x7c00, RZ, 0xc0, !PT ;  /* 0x00007c00c7c77812 */ /* 0x000fe200078ec0ff */
[----:B------:R-:W-:Y:S01]  /*13b50*/  IMAD.MOV.U32 R60, RZ, RZ, 0x40 ;  /* 0x00000040ff3c7424 */ /* 0x000fe200078e00ff */
[----:B------:R-:W-:Y:S01]  /*13b60*/  LOP3.LUT R198, R219, 0x38, RZ, 0xc0, !PT ;  /* 0x00000038dbc67812 */ /* 0x000fe200078ec0ff */
[----:B------:R-:W-:Y:S01]  /*13b70*/  IMAD.SHL.U32 R135, R196, 0x2, RZ ;  /* 0x00000002c4877824 */ /* 0x000fe200078e00ff */
[--C-:B------:R-:W-:Y:S01]  /*13b80*/  LOP3.LUT R41, R41, 0x1c0, R40.reuse, 0xf8, !PT ;  /* 0x000001c029297812 */ /* 0x100fe200078ef828 */
[----:B------:R-:W0:Y:S01]  /*13b90*/  LDGDEPBAR ;  /* 0x00000000000079af */ /* 0x000e220000000000 */
[----:B------:R-:W-:Y:S01]  /*13ba0*/  LOP3.LUT R0, R199, 0x200, R40, 0xf8, !PT ;  /* 0x00000200c7007812 */ /* 0x000fe200078ef828 */
[----:B------:R-:W-:Y:S01]  /*13bb0*/  BSSY.RECONVERGENT B1, `(.L_x_2576) ;  /* 0x00002c6000017945 */ /* 0x000fe20003800200 */
[----:B------:R-:W-:-:S02]  /*13bc0*/  LOP3.LUT R41, R41, R198, RZ, 0x3c, !PT ;  /* 0x000000c629297212 */ /* 0x000fc400078e3cff */
[----:B------:R-:W-:Y:S02]  /*13bd0*/  LOP3.LUT R66, R40, 0x400, RZ, 0xc0, !PT ;  /* 0x0000040028427812 */ /* 0x000fe400078ec0ff */
[----:B------:R-:W-:Y:S02]  /*13be0*/  LOP3.LUT R5, R5, R198, RZ, 0x3c, !PT ;  /* 0x000000c605057212 */ /* 0x000fe400078e3cff */
[----:B------:R-:W-:Y:S01]  /*13bf0*/  LOP3.LUT R63, R0, R41, RZ, 0xfc, !PT ;  /* 0x00000029003f7212 */ /* 0x000fe200078efcff */
[----:B--2---:R-:W-:Y:S01]  /*13c00*/  ULEA UR8, UR8, UR4, 0x18 ;  /* 0x0000000408087291 */ /* 0x004fe2000f8ec0ff */
[----:B------:R-:W-:Y:S01]  /*13c10*/  IMAD.MOV.U32 R0, RZ, RZ, 0x20 ;  /* 0x00000020ff007424 */ /* 0x000fe200078e00ff */
[C---:B------:R-:W-:Y:S01]  /*13c20*/  LOP3.LUT P6, RZ, R196.reuse, 0x2, RZ, 0xc0, !PT ;  /* 0x00000002c4ff7812 */ /* 0x040fe200078cc0ff */
[----:B------:R-:W-:Y:S01]  /*13c30*/  IMAD R66, R5, 0x2, R66 ;  /* 0x0000000205427824 */ /* 0x000fe200078e0242 */
[----:B------:R-:W-:Y:S02]  /*13c40*/  LOP3.LUT P2, RZ, R196, 0x4, RZ, 0xc0, !PT ;  /* 0x00000004c4ff7812 */ /* 0x000fe4000784c0ff */
[----:B------:R-:W-:Y:S01]  /*13c50*/  LEA R63, R63, UR8, 0x1 ;  /* 0x000000083f3f7c11 */ /* 0x000fe2000f8e08ff */
[----:B------:R-:W-:Y:S01]  /*13c60*/  VIADD R55, R66, UR8 ;  /* 0x0000000842377c36 */ /* 0x000fe20008000000 */
[----:B------:R-:W-:Y:S01]  /*13c70*/  SEL R52, R0, 0xffffffe0, !P6 ;  /* 0xffffffe000347807 */ /* 0x000fe20007000000 */
[----:B------:R-:W-:Y:S01]  /*13c80*/  LDSM.16.M88.4 R36, [R66+UR8+0x4000] ;  /* 0x004000084224783b */ /* 0x000fe20008000200 */
[----:B------:R-:W-:-:S02]  /*13c90*/  SEL R60, R60, 0xffffffc0, !P2 ;  /* 0xffffffc03c3c7807 */ /* 0x000fc40005000000 */
[----:B------:R-:W-:Y:S01]  /*13ca0*/  LOP3.LUT R135, R135, 0x6, RZ, 0xc0, !PT ;  /* 0x0000000687877812 */ /* 0x000fe200078ec0ff */
[----:B------:R-:W1:Y:S01]  /*13cb0*/  LDSM.16.M88.4 R88, [R63] ;  /* 0x000000003f58783b */ /* 0x000e620000000200 */
[--C-:B------:R-:W-:Y:S01]  /*13cc0*/  IMAD.IADD R61, R63, 0x1, R52.reuse ;  /* 0x000000013f3d7824 */ /* 0x100fe200078e0234 */
[----:B-----5:R-:W-:Y:S01]  /*13cd0*/  IADD3 R228, PT, PT, R67, -R216, -R3 ;  /* 0x800000d843e47210 */ /* 0x020fe20007ffe803 */
[----:B------:R-:W-:Y:S01]  /*13ce0*/  IMAD.IADD R54, R55, 0x1, R52 ;  /* 0x0000000137367824 */ /* 0x000fe200078e0234 */
[----:B------:R-:W2:Y:S01]  /*13cf0*/  LDSM.16.M88.4 R28, [R66+UR8+0x4800] ;  /* 0x00480008421c783b */ /* 0x000ea20008000200 */
[--C-:B------:R-:W-:Y:S01]  /*13d00*/  IMAD.IADD R141, R63, 0x1, R60.reuse ;  /* 0x000000013f8d7824 */ /* 0x100fe200078e023c */
[----:B------:R-:W-:Y:S01]  /*13d10*/  LOP3.LUT R224, R198, 0x40, RZ, 0xfc, !PT ;  /* 0x00000040c6e07812 */ /* 0x000fe200078efcff */
[----:B------:R-:W-:Y:S01]  /*13d20*/  IMAD.IADD R55, R55, 0x1, R60 ;  /* 0x0000000137377824 */ /* 0x000fe200078e023c */
[----:B------:R-:W4:Y:S01]  /*13d30*/  LDSM.16.M88.4 R20, [R66+UR8+0x5000] ;  /* 0x005000084214783b */ /* 0x000f220008000200 */
[----:B------:R-:W-:-:S02]  /*13d40*/  IMAD.IADD R43, R52, 0x1, R141 ;  /* 0x00000001342b7824 */ /* 0x000fc400078e028d */
[----:B------:R-:W-:Y:S01]  /*13d50*/  IMAD.IADD R42, R52, 0x1, R55 ;  /* 0x00000001342a7824 */ /* 0x000fe200078e0237 */
[----:B------:R-:W4:Y:S04]  /*13d60*/  LDSM.16.M88.4 R12, [R66+UR8+0x5800] ;  /* 0x00580008420c783b */ /* 0x000f280008000200 */
[----:B------:R-:W4:Y:S04]  /*13d70*/  LDSM.16.M88.4 R112, [R66+UR8+0x6000] ;  /* 0x006000084270783b */ /* 0x000f280008000200 */
[----:B------:R-:W4:Y:S04]  /*13d80*/  LDSM.16.M88.4 R104, [R66+UR8+0x6800] ;  /* 0x006800084268783b */ /* 0x000f280008000200 */
[----:B------:R-:W4:Y:S04]  /*13d90*/  LDSM.16.M88.4 R96, [R66+UR8+0x7000] ;  /* 0x007000084260783b */ /* 0x000f280008000200 */
[----:B------:R-:W4:Y:S04]  /*13da0*/  LDSM.16.M88.4 R4, [R66+UR8+0x7800] ;  /* 0x007800084204783b */ /* 0x000f280008000200 */
[----:B------:R-:W-:Y:S04]  /*13db0*/  LDSM.16.M88.4 R48, [R61] ;  /* 0x000000003d30783b */ /* 0x000fe80000000200 */
[----:B------:R-:W4:Y:S04]  /*13dc0*/  LDSM.16.M88.4 R56, [R54+0x4000] ;  /* 0x004000003638783b */ /* 0x000f280000000200 */
[----:B---3--:R-:W3:Y:S01]  /*13dd0*/  LDSM.16.M88.4 R8, [R54+0x4800] ;  /* 0x004800003608783b */ /* 0x008ee20000000200 */
[C---:B-1----:R-:W-:Y:S03]  /*13de0*/  HMMA.16816.F32.BF16 R44, R88.reuse, R36, RZ ;  /* 0x00000024582c723c */ /* 0x042fe600000418ff */
[----:B------:R-:W1:Y:S04]  /*13df0*/  LDSM.16.M88.4 R84, [R54+0x5000] ;  /* 0x005000003654783b */ /* 0x000e680000000200 */
[----:B------:R-:W1:Y:S01]  /*13e00*/  LDSM.16.M88.4 R80, [R54+0x5800] ;  /* 0x005800003650783b */ /* 0x000e620000000200 */
[C---:B--2---:R-:W-:Y:S03]  /*13e10*/  HMMA.16816.F32.BF16 R32, R88.reuse, R28, RZ ;  /* 0x0000001c5820723c */ /* 0x044fe600000418ff */
[----:B------:R-:W-:Y:S04]  /*13e20*/  LDSM.16.M88.4 R76, [R54+0x6800] ;  /* 0x00680000364c783b */ /* 0x000fe80000000200 */
[----:B------:R-:W-:Y:S01]  /*13e30*/  LDSM.16.M88.4 R72, [R54+0x7000] ;  /* 0x007000003648783b */ /* 0x000fe20000000200 */
[C---:B------:R-:W-:Y:S03]  /*13e40*/  HMMA.16816.F32.BF16 R36, R88.reuse, R38, RZ ;  /* 0x000000265824723c */ /* 0x040fe600000418ff */
[----:B------:R-:W-:Y:S04]  /*13e50*/  LDSM.16.M88.4 R68, [R54+0x7800] ;  /* 0x007800003644783b */ /* 0x000fe80000000200 */
[----:B------:R-:W-:Y:S01]  /*13e60*/  LDSM.16.M88.4 R120, [R55+0x5000] ;  /* 0x005000003778783b */ /* 0x000fe20000000200 */
[C---:B------:R-:W-:Y:S03]  /*13e70*/  HMMA.16816.F32.BF16 R28, R88.reuse, R30, RZ ;  /* 0x0000001e581c723c */ /* 0x040fe600000418ff */
[----:B------:R-:W-:Y:S04]  /*13e80*/  LDSM.16.M88.4 R124, [R55+0xb000] ;  /* 0x00b00000377c783b */ /* 0x000fe80000000200 */
[----:B------:R-:W-:Y:S01]  /*13e90*/  LDSM.16.M88.4 R136, [R55+0xa000] ;  /* 0x00a000003788783b */ /* 0x000fe20000000200 */
[C---:B----4-:R-:W-:Y:S03]  /*13ea0*/  HMMA.16816.F32.BF16 R24, R88.reuse, R20, RZ ;  /* 0x000000145818723c */ /* 0x050fe600000418ff */
        /* <DEDUP_REMOVED lines=15> */
[----:B------:R-:W-:Y:S04]  /*13fa0*/  LDSM.16.M88.4 R56, [R141] ;  /* 0x000000008d38783b */ /* 0x000fe80000000200 */
[----:B------:R-:W-:Y:S03]  /*13fb0*/  LDSM.16.M88.4 R140, [R141+0x2000] ;  /* 0x002000008d8c783b */ /* 0x000fe60000000200 */
[C---:B---3--:R-:W-:Y:S08]  /*13fc0*/  HMMA.16816.F32.BF16 R32, R48.reuse, R8, R32 ;  /* 0x000000083020723c */ /* 0x048ff00000041820 */
[C---:B------:R-:W-:Y:S01]  /*13fd0*/  HMMA.16816.F32.BF16 R28, R48.reuse, R10, R28 ;  /* 0x0000000a301c723c */ /* 0x040fe2000004181c */
[----:B------:R-:W3:Y:S07]  /*13fe0*/  LDSM.16.M88.4 R8, [R55+0x4000] ;  /* 0x004000003708783b */ /* 0x000eee0000000200 */
[C---:B-1----:R-:W-:Y:S08]  /*13ff0*/  HMMA.16816.F32.BF16 R24, R48.reuse, R84, R24 ;  /* 0x000000543018723c */ /* 0x042ff00000041818 */
[C---:B------:R-:W-:Y:S01]  /*14000*/  HMMA.16816.F32.BF16 R20, R48.reuse, R86, R20 ;  /* 0x000000563014723c */ /* 0x040fe20000041814 */
[----:B------:R-:W-:Y:S07]  /*14010*/  LDSM.16.M88.4 R84, [R55+0x5800] ;  /* 0x005800003754783b */ /* 0x000fee0000000200 */
[C---:B------:R-:W-:Y:S08]  /*14020*/  HMMA.16816.F32.BF16 R16, R48.reuse, R80, R16 ;  /* 0x000000503010723c */ /* 0x040ff00000041810 */
[C---:B------:R-:W-:Y:S01]  /*14030*/  HMMA.16816.F32.BF16 R12, R48.reuse, R82, R12 ;  /* 0x00000052300c723c */ /* 0x040fe2000004180c */
[----:B------:R-:W-:Y:S07]  /*14040*/  LDSM.16.M88.4 R80, [R55+0x6000] ;  /* 0x006000003750783b */ /* 0x000fee0000000200 */
[C---:B--2---:R-:W-:Y:S08]  /*14050*/  HMMA.16816.F32.BF16 R116, R48.reuse, R4, R116 ;  /* 0x000000043074723c */ /* 0x044ff00000041874 */
        /* <DEDUP_REMOVED lines=14> */
[----:B------:R-:W2:Y:S07]  /*14140*/  LDSM.16.M88.4 R8, [R43] ;  /* 0x000000002b08783b */ /* 0x000eae0000000200 */
[C---:B-1----:R-:W-:Y:S08]  /*14150*/  HMMA.16816.F32.BF16 R32, R56.reuse, R4, R32 ;  /* 0x000000043820723c */ /* 0x042ff00000041820 */
[C---:B------:R-:W-:Y:S01]  /*14160*/  HMMA.16816.F32.BF16 R28, R56.reuse, R6, R28 ;  /* 0x00000006381c723c */ /* 0x040fe2000004181c */
[----:B------:R-:W1:Y:S07]  /*14170*/  LDSM.16.M88.4 R4, [R42+0x4800] ;  /* 0x004800002a04783b */ /* 0x000e6e0000000200 */
[C---:B------:R-:W-:Y:S08]  /*14180*/  HMMA.16816.F32.BF16 R16, R56.reuse, R84, R16 ;  /* 0x000000543810723c */ /* 0x040ff00000041810 */
[C---:B------:R-:W-:Y:S01]  /*14190*/  HMMA.16816.F32.BF16 R12, R56.reuse, R86, R12 ;  /* 0x00000056380c723c */ /* 0x040fe2000004180c */
[----:B------:R-:W-:Y:S07]  /*141a0*/  LDSM.16.M88.4 R84, [R42+0x5000] ;  /* 0x005000002a54783b */ /* 0x000fee0000000200 */
[----:B------:R-:W-:Y:S08]  /*141b0*/  HMMA.16816.F32.BF16 R116, R56, R80, R116 ;  /* 0x000000503874723c */ /* 0x000ff00000041874 */
[C---:B--2---:R-:W-:Y:S08]  /*141c0*/  HMMA.16816.F32.BF16 R44, R8.reuse, R48, R44 ;  /* 0x00000030082c723c */ /* 0x044ff0000004182c */
[----:B------:R-:W-:Y:S01]  /*141d0*/  HMMA.16816.F32.BF16 R36, R8, R50, R36 ;  /* 0x000000320824723c */ /* 0x000fe20000041824 */
[----:B------:R-:W2:Y:S07]  /*141e0*/  LDSM.16.M88.4 R48, [R42+0x7000] ;  /* 0x007000002a30783b */ /* 0x000eae0000000200 */
[C---:B------:R-:W-:Y:S01]  /*141f0*/  HMMA.16816.F32.BF16 R112, R56.reuse, R82, R112 ;  /* 0x000000523870723c */ /* 0x040fe20000041870 */
[----:B------:R-:W3:Y:S07]  /*14200*/  LDSM.16.M88.4 R80, [R42+0x5800] ;  /* 0x005800002a50783b */ /* 0x000eee0000000200 */
[C---:B------:R-:W-:Y:S08]  /*14210*/  HMMA.16816.F32.BF16 R108, R56.reuse, R76, R108 ;  /* 0x0000004c386c723c */ /* 0x040ff0000004186c */
[C---:B------:R-:W-:Y:S01]  /*14220*/  HMMA.16816.F32.BF16 R104, R56.reuse, R78, R104 ;  /* 0x0000004e3868723c */ /* 0x040fe20000041868 */
[----:B------:R-:W4:Y:S07]  /*14230*/  LDSM.16.M88.4 R76, [R42+0x6000] ;  /* 0x006000002a4c783b */ /* 0x000f2e0000000200 */
[C---:B------:R-:W-:Y:S08]  /*14240*/  HMMA.16816.F32.BF16 R100, R56.reuse, R72, R100 ;  /* 0x000000483864723c */ /* 0x040ff00000041864 */
[C---:B------:R-:W-:Y:S01]  /*14250*/  HMMA.16816.F32.BF16 R96, R56.reuse, R74, R96 ;  /* 0x0000004a3860723c */ /* 0x040fe20000041860 */
[----:B------:R-:W4:Y:S07]  /*14260*/  LDSM.16.M88.4 R72, [R42+0x6800] ;  /* 0x006800002a48783b */ /* 0x000f2e0000000200 */
[C---:B------:R-:W-:Y:S08]  /*14270*/  HMMA.16816.F32.BF16 R92, R56.reuse, R68, R92 ;  /* 0x00000044385c723c */ /* 0x040ff0000004185c */
[C---:B------:R-:W-:Y:S01]  /*14280*/  HMMA.16816.F32.BF16 R88, R56.reuse, R70, R88 ;  /* 0x000000463858723c */ /* 0x040fe20000041858 */
[----:B------:R-:W4:Y:S07]  /*14290*/  LDSM.16.M88.4 R68, [R42+0x7800] ;  /* 0x007800002a44783b */ /* 0x000f2e0000000200 */
[C---:B------:R-:W-:Y:S08]  /*142a0*/  HMMA.16816.F32.BF16 R24, R56.reuse, R120, R24 ;  /* 0x000000783818723c */ /* 0x040ff00000041818 */
[----:B------:R-:W-:Y:S01]  /*142b0*/  HMMA.16816.F32.BF16 R20, R56, R122, R20 ;  /* 0x0000007a3814723c */ /* 0x000fe20000041814 */
[----:B------:R-:W-:Y:S04]  /*142c0*/  LDSM.16.M88.4 R56, [R63+0x2000] ;  /* 0x002000003f38783b */ /* 0x000fe80000000200 */
[----:B------:R-:W-:Y:S03]  /*142d0*/  LDSM.16.M88.4 R120, [R66+UR8+0x8800] ;  /* 0x008800084278783b */ /* 0x000fe60008000200 */
[C---:B-1----:R-:W-:Y:S08]  /*142e0*/  HMMA.16816.F32.BF16 R32, R8.reuse, R4, R32 ;  /* 0x000000040820723c */ /* 0x042ff00000041820 */
[C---:B------:R-:W-:Y:S01]  /*142f0*/  HMMA.16816.F32.BF16 R28, R8.reuse, R6, R28 ;  /* 0x00000006081c723c */ /* 0x040fe2000004181c */
[----:B------:R-:W1:Y:S07]  /*14300*/  LDSM.16.M88.4 R4, [R66+UR8+0x8000] ;  /* 0x008000084204783b */ /* 0x000e6e0008000200 */
[C---:B--2---:R-:W-:Y:S08]  /*14310*/  HMMA.16816.F32.BF16 R100, R8.reuse, R48, R100 ;  /* 0x000000300864723c */ /* 0x044ff00000041864 */
[C---:B------:R-:W-:Y:S01]  /*14320*/  HMMA.16816.F32.BF16 R96, R8.reuse, R50, R96 ;  /* 0x000000320860723c */ /* 0x040fe20000041860 */
[----:B------:R-:W2:Y:S07]  /*14330*/  LDSM.16.M88.4 R48, [R66+UR8+0xa800] ;  /* 0x00a800084230783b */ /* 0x000eae0008000200 */
[C---:B------:R-:W-:Y:S08]  /*14340*/  HMMA.16816.F32.BF16 R24, R8.reuse, R84, R24 ;  /* 0x000000540818723c */ /* 0x040ff00000041818 */
[C---:B------:R-:W-:Y:S01]  /*14350*/  HMMA.16816.F32.BF16 R20, R8.reuse, R86, R20 ;  /* 0x000000560814723c */ /* 0x040fe20000041814 */
[----:B------:R-:W-:Y:S07]  /*14360*/  LDSM.16.M88.4 R84, [R66+UR8+0x9000] ;  /* 0x009000084254783b */ /* 0x000fee0008000200 */
[C---:B---3--:R-:W-:Y:S08]  /*14370*/  HMMA.16816.F32.BF16 R16, R8.reuse, R80, R16 ;  /* 0x000000500810723c */ /* 0x048ff00000041810 */
[C---:B------:R-:W-:Y:S01]  /*14380*/  HMMA.16816.F32.BF16 R12, R8.reuse, R82, R12 ;  /* 0x00000052080c723c */ /* 0x040fe2000004180c */
[----:B------:R-:W-:Y:S07]  /*14390*/  LDSM.16.M88.4 R80, [R66+UR8+0x9800] ;  /* 0x009800084250783b */ /* 0x000fee0008000200 */
[C---:B----4-:R-:W-:Y:S08]  /*143a0*/  HMMA.16816.F32.BF16 R116, R8.reuse, R76, R116 ;  /* 0x0000004c0874723c */ /* 0x050ff00000041874 */
[C---:B------:R-:W-:Y:S01]  /*143b0*/  HMMA.16816.F32.BF16 R112, R8.reuse, R78, R112 ;  /* 0x0000004e0870723c */ /* 0x040fe20000041870 */
[----:B------:R-:W-:Y:S07]  /*143c0*/  LDSM.16.M88.4 R76, [R66+UR8+0xa000] ;  /* 0x00a00008424c783b */ /* 0x000fee0008000200 */
[C---:B------:R-:W-:Y:S08]  /*143d0*/  HMMA.16816.F32.BF16 R108, R8.reuse, R72, R108 ;  /* 0x00000048086c723c */ /* 0x040ff0000004186c */
[C---:B------:R-:W-:Y:S01]  /*143e0*/  HMMA.16816.F32.BF16 R104, R8.reuse, R74, R104 ;  /* 0x0000004a0868723c */ /* 0x040fe20000041868 */
[----:B------:R-:W-:Y:S07]  /*143f0*/  LDSM.16.M88.4 R72, [R66+UR8+0xb800] ;  /* 0x00b800084248783b */ /* 0x000fee0008000200 */
[C---:B------:R-:W-:Y:S08]  /*14400*/  HMMA.16816.F32.BF16 R92, R8.reuse, R68, R92 ;  /* 0x00000044085c723c */ /* 0x040ff0000004185c */
[----:B------:R-:W-:Y:S01]  /*14410*/  HMMA.16816.F32.BF16 R88, R8, R70, R88 ;  /* 0x000000460858723c */ /* 0x000fe20000041858 */
[----:B------:R-:W3:Y:S04]  /*14420*/  LDSM.16.M88.4 R8, [R66+UR8+0xb000] ;  /* 0x00b000084208783b */ /* 0x000ee80008000200 */
[----:B------:R-:W-:Y:S03]  /*14430*/  LDSM.16.M88.4 R68, [R61+0x2000] ;  /* 0x002000003d44783b */ /* 0x000fe60000000200 */
[C---:B-1----:R-:W-:Y:S08]  /*14440*/  HMMA.16816.F32.BF16 R44, R56.reuse, R4, R44 ;  /* 0x00000004382c723c */ /* 0x042ff0000004182c */
[C---:B------:R-:W-:Y:S01]  /*14450*/  HMMA.16816.F32.BF16 R36, R56.reuse, R6, R36 ;  /* 0x000000063824723c */ /* 0x040fe20000041824 */
[----:B------:R-:W1:Y:S07]  /*14460*/  LDSM.16.M88.4 R4, [R54+0x8000] ;  /* 0x008000003604783b */ /* 0x000e6e0000000200 */
[C---:B--2---:R-:W-:Y:S08]  /*14470*/  HMMA.16816.F32.BF16 R108, R56.reuse, R48, R108 ;  /* 0x00000030386c723c */ /* 0x044ff0000004186c */
[C---:B------:R-:W-:Y:S01]  /*14480*/  HMMA.16816.F32.BF16 R104, R56.reuse, R50, R104 ;  /* 0x000000323868723c */ /* 0x040fe20000041868 */
[----:B------:R-:W2:Y:S07]  /*14490*/  LDSM.16.M88.4 R48, [R54+0x8800] ;  /* 0x008800003630783b */ /* 0x000eae0000000200 */
[C---:B------:R-:W-:Y:S08]  /*144a0*/  HMMA.16816.F32.BF16 R32, R56.reuse, R120, R32 ;  /* 0x000000783820723c */ /* 0x040ff00000041820 */
[C---:B---3--:R-:W-:Y:S08]  /*144b0*/  HMMA.16816.F32.BF16 R100, R56.reuse, R8, R100 ;  /* 0x000000083864723c */ /* 0x048ff00000041864 */
[C---:B------:R-:W-:Y:S01]  /*144c0*/  HMMA.16816.F32.BF16 R96, R56.reuse, R10, R96 ;  /* 0x0000000a3860723c */ /* 0x040fe20000041860 */
[----:B------:R-:W3:Y:S07]  /*144d0*/  LDSM.16.M88.4 R8, [R54+0xa000] ;  /* 0x00a000003608783b */ /* 0x000eee0000000200 */
[C---:B------:R-:W-:Y:S01]  /*144e0*/  HMMA.16816.F32.BF16 R28, R56.reuse, R122, R28 ;  /* 0x0000007a381c723c */ /* 0x040fe2000004181c */
[----:B------:R-:W4:Y:S07]  /*144f0*/  LDSM.16.M88.4 R120, [R54+0x9000] ;  /* 0x009000003678783b */ /* 0x000f2e0000000200 */
[C---:B------:R-:W-:Y:S08]  /*14500*/  HMMA.16816.F32.BF16 R24, R56.reuse, R84, R24 ;  /* 0x000000543818723c */ /* 0x040ff00000041818 */
[C---:B------:R-:W-:Y:S01]  /*14510*/  HMMA.16816.F32.BF16 R20, R56.reuse, R86, R20 ;  /* 0x000000563814723c */ /* 0x040fe20000041814 */
[----:B------:R-:W4:Y:S07]  /*14520*/  LDSM.16.M88.4 R84, [R54+0x9800] ;  /* 0x009800003654783b */ /* 0x000f2e0000000200 */
[C---:B------:R-:W-:Y:S08]  /*14530*/  HMMA.16816.F32.BF16 R116, R56.reuse, R76, R116 ;  /* 0x0000004c3874723c */ /* 0x040ff00000041874 */
[----:B------:R-:W-:Y:S01]  /*14540*/  HMMA.16816.F32.BF16 R112, R56, R78, R112 ;  /* 0x0000004e3870723c */ /* 0x000fe20000041870 */
[----:B------:R-:W-:Y:S07]  /*14550*/  LDSM.16.M88.4 R76, [R54+0xb000] ;  /* 0x00b00000364c783b */ /* 0x000fee0000000200 */
        /* <DEDUP_REMOVED lines=11> */
[----:B------:R-:W-:Y:S07]  /*14610*/  LDSM.16.M88.4 R80, [R54+0xa800] ;  /* 0x00a800003650783b */ /* 0x000fee0000000200 */
[C---:B------:R-:W-:Y:S08]  /*14620*/  HMMA.16816.F32.BF16 R92, R56.reuse, R72, R92 ;  /* 0x00000048385c723c */ /* 0x040ff0000004185c */
[----:B------:R-:W-:Y:S01]  /*14630*/  HMMA.16816.F32.BF16 R88, R56, R74, R88 ;  /* 0x0000004a3858723c */ /* 0x000fe20000041858 */
[----:B------:R-:W3:Y:S04]  /*14640*/  LDSM.16.M88.4 R72, [R54+0xb800] ;  /* 0x00b800003648783b */ /* 0x000ee80000000200 */
[----:B------:R-:W-:Y:S03]  /*14650*/  LDSM.16.M88.4 R56, [R55+0x8000] ;  /* 0x008000003738783b */ /* 0x000fe60000000200 */
[C---:B----4-:R-:W-:Y:S08]  /*14660*/  HMMA.16816.F32.BF16 R24, R68.reuse, R120, R24 ;  /* 0x000000784418723c */ /* 0x050ff00000041818 */
[C---:B------:R-:W-:Y:S01]  /*14670*/  HMMA.16816.F32.BF16 R20, R68.reuse, R122, R20 ;  /* 0x0000007a4414723c */ /* 0x040fe20000041814 */
[----:B------:R-:W4:Y:S07]  /*14680*/  LDSM.16.M88.4 R120, [R55+0xb800] ;  /* 0x00b800003778783b */ /* 0x000f2e0000000200 */
[C---:B------:R-:W-:Y:S08]  /*14690*/  HMMA.16816.F32.BF16 R16, R68.reuse, R84, R16 ;  /* 0x000000544410723c */ /* 0x040ff00000041810 */
[----:B------:R-:W-:Y:S01]  /*146a0*/  HMMA.16816.F32.BF16 R12, R68, R86, R12 ;  /* 0x00000056440c723c */ /* 0x000fe2000004180c */
[----:B------:R-:W-:Y:S07]  /*146b0*/  LDSM.16.M88.4 R84, [R42+0x8000] ;  /* 0x008000002a54783b */ /* 0x000fee0000000200 */
[C---:B-1----:R-:W-:Y:S08]  /*146c0*/  HMMA.16816.F32.BF16 R32, R140.reuse, R4, R32 ;  /* 0x000000048c20723c */ /* 0x042ff00000041820 */
[C---:B------:R-:W-:Y:S01]  /*146d0*/  HMMA.16816.F32.BF16 R28, R140.reuse, R6, R28 ;  /* 0x000000068c1c723c */ /* 0x040fe2000004181c */
[----:B------:R1:W-:Y:S07]  /*146e0*/  LDSM.16.M88.4 R4, [R43+0x2000] ;  /* 0x002000002b04783b */ /* 0x0003ee0000000200 */
[C---:B--2---:R-:W-:Y:S08]  /*146f0*/  HMMA.16816.F32.BF16 R24, R140.reuse, R48, R24 ;  /* 0x000000308c18723c */ /* 0x044ff00000041818 */
[----:B------:R-:W-:Y:S01]  /*14700*/  HMMA.16816.F32.BF16 R20, R140, R50, R20 ;  /* 0x000000328c14723c */ /* 0x000fe20000041814 */
[----:B------:R-:W2:Y:S07]  /*14710*/  LDSM.16.M88.4 R48, [R42+0xb000] ;  /* 0x00b000002a30783b */ /* 0x000eae0000000200 */
[----:B------:R-:W-:Y:S01]  /*14720*/  HMMA.16816.F32.BF16 R100, R68, R76, R100 ;  /* 0x0000004c4464723c */ /* 0x000fe20000041864 */
[----:B-1----:R-:W-:-:S07]  /*14730*/  SHF.R.U32.HI R43, RZ, 0x2, R196 ;  /* 0x00000002ff2b7819 */ /* 0x002fce00000116c4 */
[C---:B---3--:R-:W-:Y:S08]  /*14740*/  HMMA.16816.F32.BF16 R16, R140.reuse, R8, R16 ;  /* 0x000000088c10723c */ /* 0x048ff00000041810 */
[----:B------:R-:W-:Y:S01]  /*14750*/  HMMA.16816.F32.BF16 R12, R140, R10, R12 ;  /* 0x0000000a8c0c723c */ /* 0x000fe2000004180c */
[----:B------:R-:W1:Y:S07]  /*14760*/  LDSM.16.M88.4 R8, [R42+0xb800] ;  /* 0x00b800002a08783b */ /* 0x000e6e0000000200 */
[C---:B------:R-:W-:Y:S08]  /*14770*/  HMMA.16816.F32.BF16 R92, R68.reuse, R72, R92 ;  /* 0x00000048445c723c */ /* 0x040ff0000004185c */
[C---:B------:R-:W-:Y:S08]  /*14780*/  HMMA.16816.F32.BF16 R108, R68.reuse, R80, R108 ;  /* 0x00000050446c723c */ /* 0x040ff0000004186c */
[C---:B------:R-:W-:Y:S01]  /*14790*/  HMMA.16816.F32.BF16 R104, R68.reuse, R82, R104 ;  /* 0x000000524468723c */ /* 0x040fe20000041868 */
[----:B------:R-:W3:Y:S07]  /*147a0*/  LDSM.16.M88.4 R80, [R42+0x8800] ;  /* 0x008800002a50783b */ /* 0x000eee0000000200 */
[C---:B------:R-:W-:Y:S01]  /*147b0*/  HMMA.16816.F32.BF16 R88, R68.reuse, R74, R88 ;  /* 0x0000004a4458723c */ /* 0x040fe20000041858 */
[----:B------:R-:W3:Y:S07]  /*147c0*/  LDSM.16.M88.4 R72, [R42+0x9800] ;  /* 0x009800002a48783b */ /* 0x000eee0000000200 */
[----:B------:R-:W-:Y:S01]  /*147d0*/  HMMA.16816.F32.BF16 R96, R68, R78, R96 ;  /* 0x0000004e4460723c */ /* 0x000fe20000041860 */
[----:B------:R-:W3:Y:S04]  /*147e0*/  LDSM.16.M88.4 R76, [R42+0x9000] ;  /* 0x009000002a4c783b */ /* 0x000ee80000000200 */
[----:B------:R-:W3:Y:S03]  /*147f0*/  LDSM.16.M88.4 R68, [R42+0xa000] ;  /* 0x00a000002a44783b */ /* 0x000ee60000000200 */
[C---:B------:R-:W-:Y:S08]  /*14800*/  HMMA.16816.F32.BF16 R100, R140.reuse, R124, R100 ;  /* 0x0000007c8c64723c */ /* 0x040ff00000041864 */
[C---:B----4-:R-:W-:Y:S08]  /*14810*/  HMMA.16816.F32.BF16 R92, R140.reuse, R120, R92 ;  /* 0x000000788c5c723c */ /* 0x050ff0000004185c */
[C---:B------:R-:W-:Y:S08]  /*14820*/  HMMA.16816.F32.BF16 R44, R140.reuse, R56, R44 ;  /* 0x000000388c2c723c */ /* 0x040ff0000004182c */
[----:B------:R-:W-:Y:S01]  /*14830*/  HMMA.16816.F32.BF16 R36, R140, R58, R36 ;  /* 0x0000003a8c24723c */ /* 0x000fe20000041824 */
[----:B------:R4:W3:Y:S01]  /*14840*/  LDSM.16.M88.4 R56, [R42+0xa800] ;  /* 0x00a800002a38783b */ /* 0x0008e20000000200 */
[----:B------:R-:W-:-:S06]  /*14850*/  DEPBAR.LE SB0, 0x0 ;  /* 0x000080000000791a */ /* 0x000fcc0000000000 */
[C---:B------:R-:W-:Y:S08]  /*14860*/  HMMA.16816.F32.BF16 R88, R140.reuse, R122, R88 ;  /* 0x0000007a8c58723c */ /* 0x040ff00000041858 */
[----:B------:R-:W-:Y:S08]  /*14870*/  HMMA.16816.F32.BF16 R116, R140, R136, R116 ;  /* 0x000000888c74723c */ /* 0x000ff00000041874 */
[----:B--2---:R-:W-:Y:S01]  /*14880*/  HMMA.16816.F32.BF16 R100, R4, R48, R100 ;  /* 0x000000300464723c */ /* 0x004fe20000041864 */
[----:B------:R-:W-:Y:S01]  /*14890*/  LOP3.LUT R48, R197, 0x1f0, RZ, 0xc0, !PT ;  /* 0x000001f0c5307812 */ /* 0x000fe200078ec0ff */
[----:B----4-:R-:W-:-:S03]  /*148a0*/  VIADD R42, R64, 0xffffffff ;  /* 0xffffffff402a7836 */ /* 0x010fc60000000000 */
[----:B------:R-:W-:-:S03]  /*148b0*/  LOP3.LUT R48, R48, 0x7, R43, 0xf8, !PT ;  /* 0x0000000730307812 */ /* 0x000fc600078ef82b */
[----:B-1----:R-:W-:Y:S01]  /*148c0*/  HMMA.16816.F32.BF16 R92, R4, R8, R92 ;  /* 0x00000008045c723c */ /* 0x002fe2000004185c */
[----:B------:R-:W-:Y:S01]  /*148d0*/  IADD3 R8, PT, PT, R2, R67, -R216 ;  /* 0x0000004302087210 */ /* 0x000fe20007ffe8d8 */
[----:B------:R-:W-:Y:S02]  /*148e0*/  IMAD.SHL.U32 R2, R42, 0x80, RZ ;  /* 0x000000802a027824 */ /* 0x000fe400078e00ff */
[----:B------:R-:W-:-:S04]  /*148f0*/  IMAD R9, R215, 0x40, R48 ;  /* 0x00000040d7097824 */ /* 0x000fc800078e0230 */
[----:B------:R-:W-:Y:S01]  /*14900*/  HMMA.16816.F32.BF16 R44, R4, R84, R44 ;  /* 0x00000054042c723c */ /* 0x000fe2000004182c */
[C---:B------:R-:W-:Y:S02]  /*14910*/  IMAD.IADD R228, R9.reuse, 0x1, R228 ;  /* 0x0000000109e47824 */ /* 0x040fe400078e02e4 */
[----:B------:R-:W-:Y:S02]  /*14920*/  IMAD.IADD R8, R9, 0x1, R8 ;  /* 0x0000000109087824 */ /* 0x000fe400078e0208 */
[----:B------:R-:W-:-:S03]  /*14930*/  VIADD R3, R228, 0x8 ;  /* 0x00000008e4037836 */ /* 0x000fc60000000000 */
[----:B------:R-:W-:Y:S01]  /*14940*/  HMMA.16816.F32.BF16 R108, R140, R128, R108 ;  /* 0x000000808c6c723c */ /* 0x000fe2000004186c */
[C-C-:B------:R-:W-:Y:S02]  /*14950*/  VIADDMNMX R227, R8.reuse, 0x1, R67.reuse, PT ;  /* 0x0000000108e37846 */ /* 0x140fe40003800143 */
[----:B------:R-:W-:Y:S02]  /*14960*/  VIADDMNMX R225, R8, 0x9, R67, PT ;  /* 0x0000000908e17846 */ /* 0x000fe40003800143 */
[----:B------:R-:W-:-:S03]  /*14970*/  VIMNMX R226, PT, PT, RZ, R3, !PT ;  /* 0x00000003ffe27248 */ /* 0x000fc60007fe0100 */
[C---:B---3--:R-:W-:Y:S08]  /*14980*/  HMMA.16816.F32.BF16 R32, R4.reuse, R80, R32 ;  /* 0x000000500420723c */ /* 0x048ff00000041820 */
[----:B------:R-:W-:Y:S01]  /*14990*/  HMMA.16816.F32.BF16 R16, R4, R72, R16 ;  /* 0x000000480410723c */ /* 0x000fe20000041810 */
[----:B------:R-:W-:-:S04]  /*149a0*/  LOP3.LUT R72, R2, R135, RZ, 0xfc, !PT ;  /* 0x0000008702487212 */ /* 0x000fc800078efcff */
[----:B------:R-:W-:Y:S01]  /*149b0*/  ISETP.GT.AND P4, PT, R228, R72, PT ;  /* 0x00000048e400720c */ /* 0x000fe20003f84270 */
[C---:B------:R-:W-:Y:S02]  /*149c0*/  VIADD R144, R72.reuse, 0x1 ;  /* 0x0000000148907836 */ /* 0x040fe40000000000 */
[----:B------:R-:W-:Y:S01]  /*149d0*/  HMMA.16816.F32.BF16 R96, R140, R126, R96 ;  /* 0x0000007e8c60723c */ /* 0x000fe20000041860 */
[----:B------:R-:W-:Y:S01]  /*149e0*/  VIADD R136, R72, 0x11 ;  /* 0x0000001148887836 */ /* 0x000fe20000000000 */
[----:B------:R-:W-:Y:S01]  /*149f0*/  FSEL R49, R44, -INF , !P4 ;  /* 0xff8000002c317808 */ /* 0x000fe20006000000 */
[----:B------:R-:W-:Y:S01]  /*14a00*/  VIADD R126, R72, 0x29 ;  /* 0x00000029487e7836 */ /* 0x000fe20000000000 */
[----:B------:R-:W-:Y:S01]  /*14a10*/  ISETP.GT.AND P0, PT, R228, R144, PT ;  /* 0x00000090e400720c */ /* 0x000fe20003f04270 */
[----:B------:R-:W-:Y:S01]  /*14a20*/  VIADD R128, R72, 0x28 ;  /* 0x0000002848807836 */ /* 0x000fe20000000000 */
[----:B------:R-:W-:Y:S01]  /*14a30*/  ISETP.GT.AND P4, PT, R228, R136, PT ;  /* 0x00000088e400720c */ /* 0x000fe20003f84270 */
[C---:B------:R-:W-:Y:S01]  /*14a40*/  VIADD R84, R72.reuse, 0x40 ;  /* 0x0000004048547836 */ /* 0x040fe20000000000 */
[----:B------:R-:W-:Y:S01]  /*14a50*/  HMMA.16816.F32.BF16 R28, R4, R82, R28 ;  /* 0x00000052041c723c */ /* 0x000fe2000004181c */
[----:B------:R-:W-:Y:S01]  /*14a60*/  FSEL R44, R45, -INF , !P0 ;  /* 0xff8000002d2c7808 */ /* 0x000fe20004000000 */
[C---:B------:R-:W-:Y:S01]  /*14a70*/  VIADD R120, R72.reuse, 0x38 ;  /* 0x0000003848787836 */ /* 0x040fe20000000000 */
[----:B------:R-:W-:Y:S01]  /*14a80*/  FSEL R9, R33, -INF , !P4 ;  /* 0xff80000021097808 */ /* 0x000fe20006000000 */
[----:B------:R-:W-:Y:S01]  /*14a90*/  VIADD R8, R72, 0x19 ;  /* 0x0000001948087836 */ /* 0x000fe20000000000 */
[----:B------:R-:W-:Y:S01]  /*14aa0*/  ISETP.GT.AND P4, PT, R228, R128, PT ;  /* 0x00000080e400720c */ /* 0x000fe20003f84270 */
[----:B------:R-:W-:-:S02]  /*14ab0*/  VIADD R134, R72, 0x20 ;  /* 0x0000002048867836 */ /* 0x000fc40000000000 */
[C---:B------:R-:W-:Y:S01]  /*14ac0*/  HMMA.16816.F32.BF16 R112, R140.reuse, R138, R112 ;  /* 0x0000008a8c70723c */ /* 0x040fe20000041870 */
[C---:B------:R-:W-:Y:S02]  /*14ad0*/  VIADD R138, R72.reuse, 0x10 ;  /* 0x00000010488a7836 */ /* 0x040fe40000000000 */
[C---:B------:R-:W-:Y:S02]  /*14ae0*/  VIADD R124, R72.reuse, 0x30 ;  /* 0x00000030487c7836 */ /* 0x040fe40000000000 */
[----:B------:R-:W-:Y:S01]  /*14af0*/  VIADD R122, R72, 0x31 ;  /* 0x00000031487a7836 */ /* 0x000fe20000000000 */
[----:B------:R-:W-:Y:S01]  /*14b00*/  ISETP.GT.AND P3, PT, R228, R138, PT ;  /* 0x0000008ae400720c */ /* 0x000fe20003f64270 */
[C---:B------:R-:W-:Y:S01]  /*14b10*/  VIADD R62, R72.reuse, 0x60 ;  /* 0x00000060483e7836 */ /* 0x040fe20000000000 */
[----:B------:R-:W-:Y:S01]  /*14b20*/  HMMA.16816.F32.BF16 R104, R140, R130, R104 ;  /* 0x000000828c68723c */ /* 0x000fe20000041868 */
[C---:B------:R-:W-:Y:S02]  /*14b30*/  VIADD R140, R72.reuse, 0x9 ;  /* 0x00000009488c7836 */ /* 0x040fe40000000000 */
[----:B------:R-:W-:-:S02]  /*14b40*/  VIADD R130, R72, 0x21 ;  /* 0x0000002148827836 */ /* 0x000fc40000000000 */
[----:B------:R-:W-:Y:S01]  /*14b50*/  VIADD R142, R72, 0x8 ;  /* 0x00000008488e7836 */ /* 0x000fe20000000000 */
[----:B------:R-:W-:Y:S01]  /*14b60*/  ISETP.GT.AND P1, PT, R228, R140, PT ;  /* 0x0000008ce400720c */ /* 0x000fe20003f24270 */
[C---:B------:R-:W-:Y:S01]  /*14b70*/  VIADD R82, R72.reuse, 0x41 ;  /* 0x0000004148527836 */ /* 0x040fe20000000000 */
[C---:B------:R-:W-:Y:S01]  /*14b80*/  HMMA.16816.F32.BF16 R36, R4.reuse, R86, R36 ;  /* 0x000000560424723c */ /* 0x040fe20000041824 */
[----:B------:R-:W-:Y:S01]  /*14b90*/  VIADD R86, R72, 0x39 ;  /* 0x0000003948567836 */ /* 0x000fe20000000000 */
[----:B------:R-:W-:Y:S01]  /*14ba0*/  ISETP.GT.AND P5, PT, R228, R142, PT ;  /* 0x0000008ee400720c */ /* 0x000fe20003fa4270 */
[C---:B------:R-:W-:Y:S02]  /*14bb0*/  VIADD R80, R72.reuse, 0x48 ;  /* 0x0000004848507836 */ /* 0x040fe40000000000 */
[C---:B------:R-:W-:Y:S02]  /*14bc0*/  VIADD R48, R72.reuse, 0x71 ;  /* 0x0000007148307836 */ /* 0x040fe40000000000 */
[C---:B------:R-:W-:Y:S01]  /*14bd0*/  VIADD R54, R72.reuse, 0x69 ;  /* 0x0000006948367836 */ /* 0x040fe20000000000 */
[----:B------:R-:W-:Y:S01]  /*14be0*/  HMMA.16816.F32.BF16 R20, R4, R78, R20 ;  /* 0x0000004e0414723c */ /* 0x000fe20000041814 */
[----:B------:R-:W-:-:S07]  /*14bf0*/  VIADD R78, R72, 0x49 ;  /* 0x00000049484e7836 */ /* 0x000fce0000000000 */
[C---:B------:R-:W-:Y:S01]  /*14c00*/  HMMA.16816.F32.BF16 R88, R4.reuse, R10, R88 ;  /* 0x0000000a0458723c */ /* 0x040fe20000041858 */
[----:B------:R-:W-:Y:S01]  /*14c10*/  VIADD R10, R72, 0x18 ;  /* 0x00000018480a7836 */ /* 0x000fe20000000000 */
[----:B------:R-:W-:Y:S02]  /*14c20*/  FSEL R11, R32, -INF , !P3 ;  /* 0xff800000200b7808 */ /* 0x000fe40005800000 */
[C---:B------:R-:W-:Y:S02]  /*14c30*/  ISETP.GT.AND P3, PT, R228.reuse, R130, PT ;  /* 0x00000082e400720c */ /* 0x040fe40003f64270 */
[----:B------:R-:W-:Y:S02]  /*14c40*/  ISETP.GT.AND P0, PT, R228, R10, PT ;  /* 0x0000000ae400720c */ /* 0x000fe40003f04270 */
[----:B------:R-:W-:Y:S01]  /*14c50*/  HMMA.16816.F32.BF16 R116, R4, R68, R116 ;  /* 0x000000440474723c */ /* 0x000fe20000041874 */
[----:B------:R-:W-:Y:S01]  /*14c60*/  VIADD R68, R72, 0x59 ;  /* 0x0000005948447836 */ /* 0x000fe20000000000 */
[----:B------:R-:W-:-:S02]  /*14c70*/  FSEL R33, R28, -INF , !P0 ;  /* 0xff8000001c217808 */ /* 0x000fc40004000000 */
[----:B------:R-:W-:Y:S02]  /*14c80*/  ISETP.GT.AND P0, PT, R228, R126, PT ;  /* 0x0000007ee400720c */ /* 0x000fe40003f04270 */
[----:B------:R-:W-:Y:S02]  /*14c90*/  FSEL R43, R20, -INF , !P4 ;  /* 0xff800000142b7808 */ /* 0x000fe40006000000 */
[----:B------:R-:W-:Y:S01]  /*14ca0*/  HMMA.16816.F32.BF16 R12, R4, R74, R12 ;  /* 0x0000004a040c723c */ /* 0x000fe2000004180c */
[----:B------:R-:W-:Y:S01]  /*14cb0*/  VIADD R74, R72, 0x51 ;  /* 0x00000051484a7836 */ /* 0x000fe20000000000 */
[----:B------:R-:W-:Y:S01]  /*14cc0*/  BAR.SYNC.DEFER_BLOCKING 0x0 ;  /* 0x0000000000007b1d */ /* 0x000fe20000010000 */
[----:B------:R-:W-:-:S05]  /*14cd0*/  ISETP.GT.AND P4, PT, R228, R86, PT ;  /* 0x00000056e400720c */ /* 0x000fca0003f84270 */
[----:B------:R-:W-:Y:S01]  /*14ce0*/  HMMA.16816.F32.BF16 R108, R4, R56, R108 ;  /* 0x00000038046c723c */ /* 0x000fe2000004186c */
[----:B------:R-:W-:-:S07]  /*14cf0*/  VIADD R56, R72, 0x68 ;  /* 0x0000006848387836 */ /* 0x000fce0000000000 */
[----:B------:R-:W-:Y:S01]  /*14d00*/  HMMA.16816.F32.BF16 R24, R4, R76, R24 ;  /* 0x0000004c0418723c */ /* 0x000fe20000041818 */
[----:B------:R-:W-:Y:S02]  /*14d10*/  VIADD R76, R72, 0x50 ;  /* 0x00000050484c7836 */ /* 0x000fe40000000000 */
[----:B------:R-:W-:-:S03]  /*14d20*/  FSEL R167, R13, -INF , !P4 ;  /* 0xff8000000da77808 */ /* 0x000fc60006000000 */
[----:B------:R-:W-:Y:S02]  /*14d30*/  ISETP.GT.AND P4, PT, R228, R76, PT ;  /* 0x0000004ce400720c */ /* 0x000fe40003f84270 */
[----:B------:R-:W-:Y:S01]  /*14d40*/  HMMA.16816.F32.BF16 R96, R4, R50, R96 ;  /* 0x000000320460723c */ /* 0x000fe20000041860 */
[----:B------:R-:W-:Y:S02]  /*14d50*/  VIADD R50, R72, 0x70 ;  /* 0x0000007048327836 */ /* 0x000fe40000000000 */
[----:B------:R-:W-:-:S05]  /*14d60*/  FSEL R108, R108, -INF , !P4 ;  /* 0xff8000006c6c7808 */ /* 0x000fca0006000000 */
[----:B------:R-:W-:Y:S01]  /*14d70*/  HMMA.16816.F32.BF16 R112, R4, R70, R112 ;  /* 0x000000460470723c */ /* 0x000fe20000041870 */
[----:B------:R-:W-:Y:S02]  /*14d80*/  VIADD R70, R72, 0x58 ;  /* 0x0000005848467836 */ /* 0x000fe40000000000 */
[----:B------:R-:W-:Y:S02]  /*14d90*/  FSEL R25, R25, -INF , !P3 ;  /* 0xff80000019197808 */ /* 0x000fe40005800000 */
[----:B------:R-:W-:-:S03]  /*14da0*/  ISETP.GT.AND P3, PT, R228, R120, PT ;  /* 0x00000078e400720c */ /* 0x000fc60003f64270 */
[----:B------:R-:W-:Y:S01]  /*14db0*/  HMMA.16816.F32.BF16 R104, R4, R58, R104 ;  /* 0x0000003a0468723c */ /* 0x000fe20000041868 */
[----:B------:R-:W-:Y:S01]  /*14dc0*/  FSEL R5, R37, -INF , !P1 ;  /* 0xff80000025057808 */ /* 0x000fe20004800000 */
[C---:B------:R-:W-:Y:S01]  /*14dd0*/  VIADD R58, R72.reuse, 0x61 ;  /* 0x00000061483a7836 */ /* 0x040fe20000000000 */
[----:B------:R-:W-:Y:S01]  /*14de0*/  FSEL R37, R21, -INF , !P0 ;  /* 0xff80000015257808 */ /* 0x000fe20004000000 */
[----:B------:R-:W-:Y:S01]  /*14df0*/  VIADD R4, R72, 0x79 ;  /* 0x0000007948047836 */ /* 0x000fe20000000000 */
[----:B------:R-:W-:Y:S01]  /*14e00*/  ISETP.GT.AND P0, PT, R228, R84, PT ;  /* 0x00000054e400720c */ /* 0x000fe20003f04270 */
[----:B------:R-:W-:Y:S01]  /*14e10*/  VIADD R6, R72, 0x78 ;  /* 0x0000007848067836 */ /* 0x000fe20000000000 */
[----:B------:R-:W-:Y:S02]  /*14e20*/  ISETP.GT.AND P4, PT, R228, R58, PT ;  /* 0x0000003ae400720c */ /* 0x000fe40003f84270 */
[----:B------:R-:W-:Y:S02]  /*14e30*/  FSEL R116, R116, -INF , !P0 ;  /* 0xff80000074747808 */ /* 0x000fe40004000000 */
[----:B------:R-:W-:-:S02]  /*14e40*/  ISETP.GT.AND P0, PT, R228, R74, PT ;  /* 0x0000004ae400720c */ /* 0x000fc40003f04270 */
[----:B------:R-:W-:Y:S02]  /*14e50*/  FSEL R7, R36, -INF , !P5 ;  /* 0xff80000024077808 */ /* 0x000fe40006800000 */
[----:B------:R-:W-:Y:S02]  /*14e60*/  FSEL R109, R109, -INF , !P0 ;  /* 0xff8000006d6d7808 */ /* 0x000fe40004000000 */
[C---:B------:R-:W-:Y:S02]  /*14e70*/  ISETP.GT.AND P0, PT, R228.reuse, R56, PT ;  /* 0x00000038e400720c */ /* 0x040fe40003f04270 */
[----:B------:R-:W-:Y:S02]  /*14e80*/  ISETP.GT.AND P5, PT, R228, R8, PT ;  /* 0x00000008e400720c */ /* 0x000fe40003fa4270 */
[----:B------:R-:W-:Y:S02]  /*14e90*/  FSEL R96, R96, -INF , !P0 ;  /* 0xff80000060607808 */ /* 0x000fe40004000000 */
[----:B------:R-:W-:-:S02]  /*14ea0*/  ISETP.GT.AND P1, PT, R228, R134, PT ;  /* 0x00000086e400720c */ /* 0x000fc40003f24270 */
[----:B------:R-:W-:Y:S02]  /*14eb0*/  FSEL R177, R12, -INF , !P3 ;  /* 0xff8000000cb17808 */ /* 0x000fe40005800000 */
[----:B------:R-:W-:Y:S02]  /*14ec0*/  FSEL R101, R101, -INF , !P4 ;  /* 0xff80000065657808 */ /* 0x000fe40006000000 */
[C---:B------:R-:W-:Y:S02]  /*14ed0*/  ISETP.GT.AND P0, PT, R228.reuse, R4, PT ;  /* 0x00000004e400720c */ /* 0x040fe40003f04270 */
[C---:B------:R-:W-:Y:S02]  /*14ee0*/  ISETP.GT.AND P3, PT, R228.reuse, R78, PT ;  /* 0x0000004ee400720c */ /* 0x040fe40003f64270 */
[----:B------:R-:W-:Y:S02]  /*14ef0*/  ISETP.GT.AND P4, PT, R228, R6, PT ;  /* 0x00000006e400720c */ /* 0x000fe40003f84270 */
[----:B------:R-:W-:-:S02]  /*14f00*/  FSEL R29, R29, -INF , !P5 ;  /* 0xff8000001d1d7808 */ /* 0x000fc40006800000 */
[----:B------:R-:W-:Y:S02]  /*14f10*/  FSEL R45, R24, -INF , !P1 ;  /* 0xff800000182d7808 */ /* 0x000fe40004800000 */
[----:B------:R-:W-:Y:S02]  /*14f20*/  FSEL R89, R89, -INF , !P0 ;  /* 0xff80000059597808 */ /* 0x000fe40004000000 */
[C---:B------:R-:W-:Y:S02]  /*14f30*/  ISETP.GT.AND P5, PT, R228.reuse, R124, PT ;  /* 0x0000007ce400720c */ /* 0x040fe40003fa4270 */
[----:B------:R-:W-:Y:S02]  /*14f40*/  ISETP.GT.AND P1, PT, R228, R122, PT ;  /* 0x0000007ae400720c */ /* 0x000fe40003f24270 */
[----:B------:R-:W-:Y:S02]  /*14f50*/  FSEL R113, R113, -INF , !P3 ;  /* 0xff80000071717808 */ /* 0x000fe40005800000 */
[----:B------:R-:W-:-:S02]  /*14f60*/  FSEL R88, R88, -INF , !P4 ;  /* 0xff80000058587808 */ /* 0x000fc40006000000 */
[----:B------:R-:W-:Y:S02]  /*14f70*/  ISETP.GE.AND P0, PT, R144, R227, PT ;  /* 0x000000e39000720c */ /* 0x000fe40003f06270 */
[----:B------:R-:W-:Y:S02]  /*14f80*/  ISETP.GT.AND P3, PT, R228, R62, PT ;  /* 0x0000003ee400720c */ /* 0x000fe40003f64270 */
[----:B------:R-:W-:Y:S02]  /*14f90*/  ISETP.GT.AND P4, PT, R3, R144, PT ;  /* 0x000000900300720c */ /* 0x000fe40003f84270 */
[----:B------:R-:W-:Y:S02]  /*14fa0*/  FSEL R163, R16, -INF , !P5 ;  /* 0xff80000010a37808 */ /* 0x000fe40006800000 */
[----:B------:R-:W-:Y:S02]  /*14fb0*/  FSEL R165, R17, -INF , !P1 ;  /* 0xff80000011a57808 */ /* 0x000fe40004800000 */
[----:B------:R-:W-:-:S02]  /*14fc0*/  FSEL R21, R44, -INF , !P0 ;  /* 0xff8000002c157808 */ /* 0x000fc40004000000 */
[C---:B------:R-:W-:Y:S02]  /*14fd0*/  ISETP.GT.AND P5, PT, R228.reuse, R82, PT ;  /* 0x00000052e400720c */ /* 0x040fe40003fa4270 */
[----:B------:R-:W-:Y:S02]  /*14fe0*/  ISETP.GT.AND P1, PT, R228, R80, PT ;  /* 0x00000050e400720c */ /* 0x000fe40003f24270 */
[----:B------:R-:W-:Y:S02]  /*14ff0*/  FSEL R100, R100, -INF , !P3 ;  /* 0xff80000064647808 */ /* 0x000fe40005800000 */
[----:B------:R-:W-:Y:S02]  /*15000*/  FSEL R28, R47, -INF , !P4 ;  /* 0xff8000002f1c7808 */ /* 0x000fe40006000000 */
[----:B------:R-:W-:Y:S02]  /*15010*/  ISETP.GT.AND P0, PT, R3, R142, PT ;  /* 0x0000008e0300720c */ /* 0x000fe40003f04270 */
[----:B------:R-:W-:-:S02]  /*15020*/  ISETP.GT.AND P3, PT, R228, R48, PT ;  /* 0x00000030e400720c */ /* 0x000fc40003f64270 */
[----:B------:R-:W-:Y:S02]  /*15030*/  ISETP.GT.AND P4, PT, R3, R140, PT ;  /* 0x0000008c0300720c */ /* 0x000fe40003f84270 */
[----:B------:R-:W-:Y:S02]  /*15040*/  FSEL R117, R117, -INF , !P5 ;  /* 0xff80000075757808 */ /* 0x000fe40006800000 */
[----:B------:R-:W-:Y:S02]  /*15050*/  FSEL R112, R112, -INF , !P1 ;  /* 0xff80000070707808 */ /* 0x000fe40004800000 */
[----:B------:R-:W-:Y:S02]  /*15060*/  FSEL R32, R38, -INF , !P0 ;  /* 0xff80000026207808 */ /* 0x000fe40004000000 */
[C---:B------:R-:W-:Y:S02]  /*15070*/  ISETP.GT.AND P5, PT, R228.reuse, R70, PT ;  /* 0x00000046e400720c */ /* 0x040fe40003fa4270 */
[----:B------:R-:W-:-:S02]  /*15080*/  ISETP.GT.AND P1, PT, R228, R68, PT ;  /* 0x00000044e400720c */ /* 0x000fc40003f24270 */
[----:B------:R-:W-:Y:S02]  /*15090*/  FSEL R93, R93, -INF , !P3 ;  /* 0xff8000005d5d7808 */ /* 0x000fe40005800000 */
[----:B------:R-:W-:Y:S02]  /*150a0*/  ISETP.GE.AND P0, PT, R140, R225, PT ;  /* 0x000000e18c00720c */ /* 0x000fe40003f06270 */
[----:B------:R-:W-:Y:S02]  /*150b0*/  FSEL R24, R39, -INF , !P4 ;  /* 0xff80000027187808 */ /* 0x000fe40006000000 */
[----:B------:R-:W-:Y:S02]  /*150c0*/  ISETP.GT.AND P3, PT, R3, R72, PT ;  /* 0x000000480300720c */ /* 0x000fe40003f64270 */
[----:B------:R-:W-:Y:S02]  /*150d0*/  FSEL R104, R104, -INF , !P5 ;  /* 0xff80000068687808 */ /* 0x000fe40006800000 */
[----:B------:R-:W-:-:S02]  /*150e0*/  FSEL R105, R105, -INF , !P1 ;  /* 0xff80000069697808 */ /* 0x000fc40004800000 */
[----:B------:R-:W-:Y:S02]  /*150f0*/  FSEL R24, R24, -INF , !P0 ;  /* 0xff80000018187808 */ /* 0x000fe40004000000 */
[C---:B------:R-:W-:Y:S02]  /*15100*/  ISETP.GT.AND P5, PT, R228.reuse, R54, PT ;  /* 0x00000036e400720c */ /* 0x040fe40003fa4270 */
[----:B------:R-:W-:Y:S02]  /*15110*/  ISETP.GT.AND P1, PT, R228, R50, PT ;  /* 0x00000032e400720c */ /* 0x000fe40003f24270 */
[----:B------:R-:W-:Y:S02]  /*15120*/  FSEL R46, R46, -INF , !P3 ;  /* 0xff8000002e2e7808 */ /* 0x000fe40005800000 */
[----:B------:R-:W-:Y:S02]  /*15130*/  ISETP.GE.AND P0, PT, R136, R227, PT ;  /* 0x000000e38800720c */ /* 0x000fe40003f06270 */
[----:B------:R-:W-:-:S02]  /*15140*/  ISETP.GE.AND P3, PT, R144, R225, PT ;  /* 0x000000e19000720c */ /* 0x000fc40003f66270 */
[----:B------:R-:W-:Y:S02]  /*15150*/  ISETP.GT.AND P4, PT, R3, R136, PT ;  /* 0x000000880300720c */ /* 0x000fe40003f84270 */
[----:B------:R-:W-:Y:S02]  /*15160*/  FSEL R97, R97, -INF , !P5 ;  /* 0xff80000061617808 */ /* 0x000fe40006800000 */
[----:B------:R-:W-:Y:S02]  /*15170*/  FSEL R92, R92, -INF , !P1 ;  /* 0xff8000005c5c7808 */ /* 0x000fe40004800000 */
[----:B------:R-:W-:Y:S02]  /*15180*/  FSEL R9, R9, -INF , !P0 ;  /* 0xff80000009097808 */ /* 0x000fe40004000000 */
[C---:B------:R-:W-:Y:S02]  /*15190*/  ISETP.GE.AND P5, PT, R72.reuse, R227, PT ;  /* 0x000000e34800720c */ /* 0x040fe40003fa6270 */
[----:B------:R-:W-:-:S02]  /*151a0*/  ISETP.GE.AND P1, PT, R72, R225, PT ;  /* 0x000000e14800720c */ /* 0x000fc40003f26270 */
[----:B------:R-:W-:Y:S02]  /*151b0*/  FSEL R28, R28, -INF , !P3 ;  /* 0xff8000001c1c7808 */ /* 0x000fe40005800000 */
[----:B------:R-:W-:Y:S02]  /*151c0*/  FSEL R35, R35, -INF , !P4 ;  /* 0xff80000023237808 */ /* 0x000fe40006000000 */
[C---:B------:R-:W-:Y:S02]  /*151d0*/  ISETP.GT.AND P0, PT, R3.reuse, R10, PT ;  /* 0x0000000a0300720c */ /* 0x040fe40003f04270 */
[----:B------:R-:W-:Y:S02]  /*151e0*/  ISETP.GE.AND P3, PT, R140, R227, PT ;  /* 0x000000e38c00720c */ /* 0x000fe40003f66270 */
[----:B------:R-:W-:Y:S02]  /*151f0*/  ISETP.GT.AND P4, PT, R3, R8, PT ;  /* 0x000000080300720c */ /* 0x000fe40003f84270 */
[----:B------:R-:W-:-:S02]  /*15200*/  FSEL R20, R49, -INF , !P5 ;  /* 0xff80000031147808 */ /* 0x000fc40006800000 */
[----:B------:R-:W-:Y:S02]  /*15210*/  FSEL R72, R46, -INF , !P1 ;  /* 0xff8000002e487808 */ /* 0x000fe40004800000 */
[----:B------:R-:W-:Y:S02]  /*15220*/  FSEL R30, R30, -INF , !P0 ;  /* 0xff8000001e1e7808 */ /* 0x000fe40004000000 */
[C---:B------:R-:W-:Y:S02]  /*15230*/  ISETP.GE.AND P5, PT, R142.reuse, R227, PT ;  /* 0x000000e38e00720c */ /* 0x040fe40003fa6270 */
[-C--:B------:R-:W-:Y:S02]  /*15240*/  ISETP.GE.AND P1, PT, R142, R225.reuse, PT ;  /* 0x000000e18e00720c */ /* 0x080fe40003f26270 */
[----:B------:R-:W-:Y:S02]  /*15250*/  FSEL R5, R5, -INF , !P3 ;  /* 0xff80000005057808 */ /* 0x000fe40005800000 */
[----:B------:R-:W-:-:S02]  /*15260*/  ISETP.GE.AND P0, PT, R8, R225, PT ;  /* 0x000000e10800720c */ /* 0x000fc40003f06270 */
[----:B------:R-:W-:Y:S02]  /*15270*/  FSEL R12, R31, -INF , !P4 ;  /* 0xff8000001f0c7808 */ /* 0x000fe40006000000 */
[----:B------:R-:W-:Y:S02]  /*15280*/  ISETP.GT.AND P3, PT, R3, R138, PT ;  /* 0x0000008a0300720c */ /* 0x000fe40003f64270 */
[----:B------:R-:W-:Y:S02]  /*15290*/  FSEL R7, R7, -INF , !P5 ;  /* 0xff80000007077808 */ /* 0x000fe40006800000 */
[----:B------:R-:W-:Y:S02]  /*152a0*/  FSEL R32, R32, -INF , !P1 ;  /* 0xff80000020207808 */ /* 0x000fe40004800000 */
[----:B------:R-:W-:Y:S02]  /*152b0*/  FSEL R12, R12, -INF , !P0 ;  /* 0xff8000000c0c7808 */ /* 0x000fe40004000000 */
[----:B------:R-:W-:-:S02]  /*152c0*/  ISETP.GE.AND P5, PT, R138, R227, PT ;  /* 0x000000e38a00720c */ /* 0x000fc40003fa6270 */
[----:B------:R-:W-:Y:S02]  /*152d0*/  ISETP.GE.AND P1, PT, R138, R225, PT ;  /* 0x000000e18a00720c */ /* 0x000fe40003f26270 */
[----:B------:R-:W-:Y:S02]  /*152e0*/  FSEL R16, R34, -INF , !P3 ;  /* 0xff80000022107808 */ /* 0x000fe40005800000 */
[----:B------:R-:W-:Y:S02]  /*152f0*/  ISETP.GE.AND P0, PT, R130, R227, PT ;  /* 0x000000e38200720c */ /* 0x000fe40003f06270 */
[----:B------:R-:W-:Y:S02]  /*15300*/  ISETP.GT.AND P4, PT, R3, R130, PT ;  /* 0x000000820300720c */ /* 0x000fe40003f84270 */
[----:B------:R-:W-:Y:S02]  /*15310*/  ISETP.GE.AND P3, PT, R136, R225, PT ;  /* 0x000000e18800720c */ /* 0x000fe40003f66270 */
[----:B------:R-:W-:-:S02]  /*15320*/  FSEL R11, R11, -INF , !P5 ;  /* 0xff8000000b0b7808 */ /* 0x000fc40006800000 */
[----:B------:R-:W-:Y:S02]  /*15330*/  FSEL R16, R16, -INF , !P1 ;  /* 0xff80000010107808 */ /* 0x000fe40004800000 */
[----:B------:R-:W-:Y:S02]  /*15340*/  FSEL R39, R25, -INF , !P0 ;  /* 0xff80000019277808 */ /* 0x000fe40004000000 */
[C---:B------:R-:W-:Y:S02]  /*15350*/  ISETP.GE.AND P5, PT, R10.reuse, R227, PT ;  /* 0x000000e30a00720c */ /* 0x040fe40003fa6270 */
[----:B------:R-:W-:Y:S02]  /*15360*/  ISETP.GE.AND P1, PT, R10, R225, PT ;  /* 0x000000e10a00720c */ /* 0x000fe40003f26270 */
[----:B------:R-:W-:Y:S02]  /*15370*/  FSEL R27, R27, -INF , !P4 ;  /* 0xff8000001b1b7808 */ /* 0x000fe40006000000 */
[----:B------:R-:W-:-:S02]  /*15380*/  ISETP.GT.AND P0, PT, R3, R128, PT ;  /* 0x000000800300720c */ /* 0x000fc40003f04270 */
[----:B------:R-:W-:Y:S02]  /*15390*/  FSEL R10, R35, -INF , !P3 ;  /* 0xff800000230a7808 */ /* 0x000fe40005800000 */
[----:B------:R-:W-:Y:S02]  /*153a0*/  ISETP.GT.AND P4, PT, R3, R126, PT ;  /* 0x0000007e0300720c */ /* 0x000fe40003f84270 */
[----:B------:R-:W-:Y:S02]  /*153b0*/  ISETP.GE.AND P3, PT, R8, R227, PT ;  /* 0x000000e30800720c */ /* 0x000fe40003f66270 */
[----:B------:R-:W-:Y:S02]  /*153c0*/  FSEL R22, R22, -INF , !P0 ;  /* 0xff80000016167808 */ /* 0x000fe40004000000 */
[----:B------:R-:W-:Y:S02]  /*153d0*/  ISETP.GE.AND P0, PT, R126, R225, PT ;  /* 0x000000e17e00720c */ /* 0x000fe40003f06270 */
[----:B------:R-:W-:-:S02]  /*153e0*/  FSEL R23, R23, -INF , !P4 ;  /* 0xff80000017177808 */ /* 0x000fc40006000000 */
[----:B------:R-:W-:Y:S02]  /*153f0*/  FSEL R13, R29, -INF , !P3 ;  /* 0xff8000001d0d7808 */ /* 0x000fe40005800000 */
[----:B------:R-:W-:Y:S02]  /*15400*/  ISETP.GT.AND P3, PT, R3, R134, PT ;  /* 0x000000860300720c */ /* 0x000fe40003f64270 */
[----:B------:R-:W-:Y:S02]  /*15410*/  FSEL R36, R23, -INF , !P0 ;  /* 0xff80000017247808 */ /* 0x000fe40004000000 */
[----:B------:R-:W-:Y:S02]  /*15420*/  ISETP.GE.AND P0, PT, R122, R227, PT ;  /* 0x000000e37a00720c */ /* 0x000fe40003f06270 */
[----:B------:R-:W-:Y:S02]  /*15430*/  FSEL R26, R26, -INF , !P3 ;  /* 0xff8000001a1a7808 */ /* 0x000fe40005800000 */
[----:B------:R-:W-:-:S02]  /*15440*/  ISETP.GT.AND P4, PT, R3, R122, PT ;  /* 0x0000007a0300720c */ /* 0x000fc40003f84270 */
[----:B------:R-:W-:Y:S02]  /*15450*/  ISETP.GE.AND P3, PT, R130, R225, PT ;  /* 0x000000e18200720c */ /* 0x000fe40003f66270 */
[----:B------:R-:W-:Y:S02]  /*15460*/  FSEL R165, R165, -INF , !P0 ;  /* 0xff800000a5a57808 */ /* 0x000fe40004000000 */
[----:B------:R-:W-:Y:S02]  /*15470*/  FSEL R19, R19, -INF , !P4 ;  /* 0xff80000013137808 */ /* 0x000fe40006000000 */
[----:B------:R-:W-:Y:S02]  /*15480*/  ISETP.GT.AND P0, PT, R3, R120, PT ;  /* 0x000000780300720c */ /* 0x000fe40003f04270 */
[----:B------:R-:W-:Y:S02]  /*15490*/  FSEL R38, R27, -INF , !P3 ;  /* 0xff8000001b267808 */ /* 0x000fe40005800000 */
[----:B------:R-:W-:-:S02]  /*154a0*/  ISETP.GT.AND P4, PT, R3, R86, PT ;  /* 0x000000560300720c */ /* 0x000fc40003f84270 */
[----:B------:R-:W-:Y:S02]  /*154b0*/  ISETP.GE.AND P3, PT, R126, R227, PT ;  /* 0x000000e37e00720c */ /* 0x000fe40003f66270 */
[----:B------:R-:W-:Y:S02]  /*154c0*/  FSEL R14, R14, -INF , !P0 ;  /* 0xff8000000e0e7808 */ /* 0x000fe40004000000 */
[----:B------:R-:W-:Y:S02]  /*154d0*/  ISETP.GE.AND P0, PT, R86, R225, PT ;  /* 0x000000e15600720c */ /* 0x000fe40003f06270 */
[----:B------:R-:W-:Y:S02]  /*154e0*/  FSEL R15, R15, -INF , !P4 ;  /* 0xff8000000f0f7808 */ /* 0x000fe40006000000 */
[----:B------:R-:W-:Y:S02]  /*154f0*/  FSEL R37, R37, -INF , !P3 ;  /* 0xff80000025257808 */ /* 0x000fe40005800000 */
[----:B------:R-:W-:-:S02]  /*15500*/  ISETP.GT.AND P3, PT, R3, R124, PT ;  /* 0x0000007c0300720c */ /* 0x000fc40003f64270 */
[----:B------:R-:W-:Y:S02]  /*15510*/  FSEL R166, R15, -INF , !P0 ;  /* 0xff8000000fa67808 */ /* 0x000fe40004000000 */
[----:B------:R-:W-:Y:S02]  /*15520*/  ISETP.GE.AND P0, PT, R82, R227, PT ;  /* 0x000000e35200720c */ /* 0x000fe40003f06270 */
[----:B------:R-:W-:Y:S02]  /*15530*/  FSEL R18, R18, -INF , !P3 ;  /* 0xff80000012127808 */ /* 0x000fe40005800000 */
[----:B------:R-:W-:Y:S02]  /*15540*/  ISETP.GT.AND P4, PT, R3, R82, PT ;  /* 0x000000520300720c */ /* 0x000fe40003f84270 */
[----:B------:R-:W-:Y:S02]  /*15550*/  ISETP.GE.AND P3, PT, R122, R225, PT ;  /* 0x000000e17a00720c */ /* 0x000fe40003f66270 */
[----:B------:R-:W-:-:S02]  /*15560*/  FSEL R183, R117, -INF , !P0 ;  /* 0xff80000075b77808 */ /* 0x000fc40004000000 */
[----:B------:R-:W-:Y:S02]  /*15570*/  FSEL R8, R30, -INF , !P1 ;  /* 0xff8000001e087808 */ /* 0x000fe40004800000 */
[----:B------:R-:W-:Y:S02]  /*15580*/  FSEL R119, R119, -INF , !P4 ;  /* 0xff80000077777808 */ /* 0x000fe40006000000 */
[----:B------:R-:W-:Y:S02]  /*15590*/  ISETP.GT.AND P0, PT, R3, R80, PT ;  /* 0x000000500300720c */ /* 0x000fe40003f04270 */
[----:B------:R-:W-:Y:S02]  /*155a0*/  ISETP.GE.AND P1, PT, R134, R225, PT ;  /* 0x000000e18600720c */ /* 0x000fe40003f26270 */
[----:B------:R-:W-:Y:S02]  /*155b0*/  FSEL R168, R19, -INF , !P3 ;  /* 0xff80000013a87808 */ /* 0x000fe40005800000 */
[----:B------:R-:W-:-:S02]  /*155c0*/  ISETP.GT.AND P4, PT, R3, R78, PT ;  /* 0x0000004e0300720c */ /* 0x000fc40003f84270 */
[----:B------:R-:W-:Y:S02]  /*155d0*/  ISETP.GE.AND P3, PT, R86, R227, PT ;  /* 0x000000e35600720c */ /* 0x000fe40003f66270 */
[----:B------:R-:W-:Y:S02]  /*155e0*/  FSEL R114, R114, -INF , !P0 ;  /* 0xff80000072727808 */ /* 0x000fe40004000000 */
[----:B------:R-:W-:Y:S02]  /*155f0*/  FSEL R17, R33, -INF , !P5 ;  /* 0xff80000021117808 */ /* 0x000fe40006800000 */
[----:B------:R-:W-:Y:S02]  /*15600*/  FSEL R44, R26, -INF , !P1 ;  /* 0xff8000001a2c7808 */ /* 0x000fe40004800000 */
[----:B------:R-:W-:Y:S02]  /*15610*/  ISETP.GE.AND P0, PT, R78, R225, PT ;  /* 0x000000e14e00720c */ /* 0x000fe40003f06270 */
[----:B------:R-:W-:-:S02]  /*15620*/  FSEL R115, R115, -INF , !P4 ;  /* 0xff80000073737808 */ /* 0x000fc40006000000 */
[----:B------:R-:W-:Y:S02]  /*15630*/  ISETP.GE.AND P5, PT, R134, R227, PT ;  /* 0x000000e38600720c */ /* 0x000fe40003fa6270 */
[----:B------:R-:W-:Y:S02]  /*15640*/  ISETP.GE.AND P1, PT, R128, R225, PT ;  /* 0x000000e18000720c */ /* 0x000fe40003f26270 */
[----:B------:R-:W-:Y:S02]  /*15650*/  FSEL R167, R167, -INF , !P3 ;  /* 0xff800000a7a77808 */ /* 0x000fe40005800000 */
[----:B------:R-:W-:Y:S02]  /*15660*/  ISETP.GT.AND P3, PT, R3, R84, PT ;  /* 0x000000540300720c */ /* 0x000fe40003f64270 */
[----:B------:R-:W-:Y:S02]  /*15670*/  FSEL R188, R115, -INF , !P0 ;  /* 0xff80000073bc7808 */ /* 0x000fe40004000000 */
[----:B------:R-:W-:-:S02]  /*15680*/  FSEL R45, R45, -INF , !P5 ;  /* 0xff8000002d2d7808 */ /* 0x000fc40006800000 */
[----:B------:R-:W-:Y:S02]  /*15690*/  FSEL R46, R22, -INF , !P1 ;  /* 0xff800000162e7808 */ /* 0x000fe40004800000 */
[-C--:B------:R-:W-:Y:S02]  /*156a0*/  ISETP.GE.AND P0, PT, R74, R227.reuse, PT ;  /* 0x000000e34a00720c */ /* 0x080fe40003f06270 */
[----:B------:R-:W-:Y:S02]  /*156b0*/  ISETP.GE.AND P5, PT, R128, R227, PT ;  /* 0x000000e38000720c */ /* 0x000fe40003fa6270 */
[----:B------:R-:W-:Y:S02]  /*156c0*/  ISETP.GE.AND P1, PT, R124, R225, PT ;  /* 0x000000e17c00720c */ /* 0x000fe40003f26270 */
[----:B------:R-:W-:Y:S02]  /*156d0*/  FSEL R118, R118, -INF , !P3 ;  /* 0xff80000076767808 */ /* 0x000fe40005800000 */
[----:B------:R-:W-:-:S02]  /*156e0*/  ISETP.GT.AND P4, PT, R3, R74, PT ;  /* 0x0000004a0300720c */ /* 0x000fc40003f84270 */
[----:B------:R-:W-:Y:S02]  /*156f0*/  ISETP.GE.AND P3, PT, R82, R225, PT ;  /* 0x000000e15200720c */ /* 0x000fe40003f66270 */
[----:B------:R-:W-:Y:S02]  /*15700*/  FSEL R173, R109, -INF , !P0 ;  /* 0xff8000006dad7808 */ /* 0x000fe40004000000 */
[----:B------:R-:W-:Y:S02]  /*15710*/  FSEL R43, R43, -INF , !P5 ;  /* 0xff8000002b2b7808 */ /* 0x000fe40006800000 */
[----:B------:R-:W-:Y:S02]  /*15720*/  FSEL R170, R18, -INF , !P1 ;  /* 0xff80000012aa7808 */ /* 0x000fe40004800000 */
[----:B------:R-:W-:Y:S02]  /*15730*/  FSEL R111, R111, -INF , !P4 ;  /* 0xff8000006f6f7808 */ /* 0x000fe40006000000 */
[----:B------:R-:W-:-:S02]  /*15740*/  ISETP.GT.AND P0, PT, R3, R70, PT ;  /* 0x000000460300720c */ /* 0x000fc40003f04270 */
[----:B------:R-:W-:Y:S02]  /*15750*/  ISETP.GE.AND P5, PT, R124, R227, PT ;  /* 0x000000e37c00720c */ /* 0x000fe40003fa6270 */
[----:B------:R-:W-:Y:S02]  /*15760*/  ISETP.GE.AND P1, PT, R120, R225, PT ;  /* 0x000000e17800720c */ /* 0x000fe40003f26270 */
[----:B------:R-:W-:Y:S02]  /*15770*/  FSEL R176, R119, -INF , !P3 ;  /* 0xff80000077b07808 */ /* 0x000fe40005800000 */
[----:B------:R-:W-:Y:S02]  /*15780*/  ISETP.GT.AND P4, PT, R3, R68, PT ;  /* 0x000000440300720c */ /* 0x000fe40003f84270 */
[----:B------:R-:W-:Y:S02]  /*15790*/  ISETP.GE.AND P3, PT, R78, R227, PT ;  /* 0x000000e34e00720c */ /* 0x000fe40003f66270 */
[----:B------:R-:W-:-:S02]  /*157a0*/  FSEL R106, R106, -INF , !P0 ;  /* 0xff8000006a6a7808 */ /* 0x000fc40004000000 */
[----:B------:R-:W-:Y:S02]  /*157b0*/  FSEL R163, R163, -INF , !P5 ;  /* 0xff800000a3a37808 */ /* 0x000fe40006800000 */
[----:B------:R-:W-:Y:S02]  /*157c0*/  FSEL R164, R14, -INF , !P1 ;  /* 0xff8000000ea47808 */ /* 0x000fe40004800000 */
[----:B------:R-:W-:Y:S02]  /*157d0*/  ISETP.GE.AND P0, PT, R68, R225, PT ;  /* 0x000000e14400720c */ /* 0x000fe40003f06270 */
[----:B------:R-:W-:Y:S02]  /*157e0*/  FSEL R107, R107, -INF , !P4 ;  /* 0xff8000006b6b7808 */ /* 0x000fe40006000000 */
[----:B------:R-:W-:Y:S02]  /*157f0*/  ISETP.GE.AND P5, PT, R120, R227, PT ;  /* 0x000000e37800720c */ /* 0x000fe40003fa6270 */
        /* <DEDUP_REMOVED lines=8> */
[-C--:B------:R-:W-:Y:S02]  /*15880*/  ISETP.GE.AND P1, PT, R80, R225.reuse, PT ;  /* 0x000000e15000720c */ /* 0x080fe40003f26270 */
[----:B------:R-:W-:Y:S02]  /*15890*/  FSEL R110, R110, -INF , !P3 ;  /* 0xff8000006e6e7808 */ /* 0x000fe40005800000 */
[----:B------:R-:W-:Y:S02]  /*158a0*/  ISETP.GT.AND P4, PT, R3, R58, PT ;  /* 0x0000003a0300720c */ /* 0x000fe40003f84270 */
[----:B------:R-:W-:Y:S02]  /*158b0*/  ISETP.GE.AND P3, PT, R74, R225, PT ;  /* 0x000000e14a00720c */ /* 0x000fe40003f66270 */
[----:B------:R-:W-:-:S02]  /*158c0*/  FSEL R157, R101, -INF , !P0 ;  /* 0xff800000659d7808 */ /* 0x000fc40004000000 */
[----:B------:R-:W-:Y:S02]  /*158d0*/  FSEL R185, R116, -INF , !P5 ;  /* 0xff80000074b97808 */ /* 0x000fe40006800000 */
[----:B------:R-:W-:Y:S02]  /*158e0*/  FSEL R174, R114, -INF , !P1 ;  /* 0xff80000072ae7808 */ /* 0x000fe40004800000 */
[----:B------:R-:W-:Y:S02]  /*158f0*/  FSEL R103, R103, -INF , !P4 ;  /* 0xff80000067677808 */ /* 0x000fe40006000000 */
[----:B------:R-:W-:Y:S02]  /*15900*/  ISETP.GT.AND P0, PT, R3, R56, PT ;  /* 0x000000380300720c */ /* 0x000fe40003f04270 */
[----:B------:R-:W-:Y:S02]  /*15910*/  ISETP.GE.AND P5, PT, R80, R227, PT ;  /* 0x000000e35000720c */ /* 0x000fe40003fa6270 */
[----:B------:R-:W-:-:S02]  /*15920*/  ISETP.GE.AND P1, PT, R76, R225, PT ;  /* 0x000000e14c00720c */ /* 0x000fc40003f26270 */
[----:B------:R-:W-:Y:S02]  /*15930*/  FSEL R182, R111, -INF , !P3 ;  /* 0xff8000006fb67808 */ /* 0x000fe40005800000 */
[----:B------:R-:W-:Y:S02]  /*15940*/  ISETP.GT.AND P4, PT, R3, R54, PT ;  /* 0x000000360300720c */ /* 0x000fe40003f84270 */
[----:B------:R-:W-:Y:S02]  /*15950*/  ISETP.GE.AND P3, PT, R68, R227, PT ;  /* 0x000000e34400720c */ /* 0x000fe40003f66270 */
[----:B------:R-:W-:Y:S02]  /*15960*/  FSEL R98, R98, -INF , !P0 ;  /* 0xff80000062627808 */ /* 0x000fe40004000000 */
[----:B------:R-:W-:Y:S02]  /*15970*/  FSEL R179, R112, -INF , !P5 ;  /* 0xff80000070b37808 */ /* 0x000fe40006800000 */
[----:B------:R-:W-:-:S02]  /*15980*/  FSEL R184, R110, -INF , !P1 ;  /* 0xff8000006eb87808 */ /* 0x000fc40004800000 */
[----:B------:R-:W-:Y:S02]  /*15990*/  ISETP.GE.AND P0, PT, R54, R225, PT ;  /* 0x000000e13600720c */ /* 0x000fe40003f06270 */
[----:B------:R-:W-:Y:S02]  /*159a0*/  FSEL R99, R99, -INF , !P4 ;  /* 0xff80000063637808 */ /* 0x000fe40006000000 */
[----:B------:R-:W-:Y:S02]  /*159b0*/  ISETP.GE.AND P5, PT, R76, R227, PT ;  /* 0x000000e34c00720c */ /* 0x000fe40003fa6270 */
[----:B------:R-:W-:Y:S02]  /*159c0*/  ISETP.GE.AND P1, PT, R70, R225, PT ;  /* 0x000000e14600720c */ /* 0x000fe40003f26270 */
[----:B------:R-:W-:Y:S02]  /*159d0*/  FSEL R169, R105, -INF , !P3 ;  /* 0xff80000069a97808 */ /* 0x000fe40005800000 */
[----:B------:R-:W-:-:S02]  /*159e0*/  ISETP.GT.AND P3, PT, R3, R62, PT ;  /* 0x0000003e0300720c */ /* 0x000fc40003f64270 */
[----:B------:R-:W-:Y:S02]  /*159f0*/  FSEL R156, R99, -INF , !P0 ;  /* 0xff800000639c7808 */ /* 0x000fe40004000000 */
[----:B------:R-:W-:Y:S02]  /*15a00*/  FSEL R175, R108, -INF , !P5 ;  /* 0xff8000006caf7808 */ /* 0x000fe40006800000 */
[----:B------:R-:W-:Y:S02]  /*15a10*/  FSEL R178, R106, -INF , !P1 ;  /* 0xff8000006ab27808 */ /* 0x000fe40004800000 */
[-C--:B------:R-:W-:Y:S02]  /*15a20*/  ISETP.GE.AND P0, PT, R48, R227.reuse, PT ;  /* 0x000000e33000720c */ /* 0x080fe40003f06270 */
[----:B------:R-:W-:Y:S02]  /*15a30*/  ISETP.GE.AND P5, PT, R70, R227, PT ;  /* 0x000000e34600720c */ /* 0x000fe40003fa6270 */
[----:B------:R-:W-:-:S02]  /*15a40*/  ISETP.GE.AND P1, PT, R62, R225, PT ;  /* 0x000000e13e00720c */ /* 0x000fc40003f26270 */
[----:B------:R-:W-:Y:S02]  /*15a50*/  FSEL R102, R102, -INF , !P3 ;  /* 0xff80000066667808 */ /* 0x000fe40005800000 */
[----:B------:R-:W-:Y:S02]  /*15a60*/  ISETP.GE.AND P3, PT, R58, R225, PT ;  /* 0x000000e13a00720c */ /* 0x000fe40003f66270 */
[----:B------:R-:W-:Y:S02]  /*15a70*/  FSEL R149, R93, -INF , !P0 ;  /* 0xff8000005d957808 */ /* 0x000fe40004000000 */
[----:B------:R-:W-:Y:S02]  /*15a80*/  FSEL R171, R104, -INF , !P5 ;  /* 0xff80000068ab7808 */ /* 0x000fe40006800000 */
[----:B------:R-:W-:Y:S02]  /*15a90*/  FSEL R162, R102, -INF , !P1 ;  /* 0xff80000066a27808 */ /* 0x000fe40004800000 */
[----:B------:R-:W-:-:S02]  /*15aa0*/  ISETP.GT.AND P0, PT, R3, R4, PT ;  /* 0x000000040300720c */ /* 0x000fc40003f04270 */
[----:B------:R-:W-:Y:S02]  /*15ab0*/  ISETP.GE.AND P5, PT, R62, R227, PT ;  /* 0x000000e33e00720c */ /* 0x000fe40003fa6270 */
[----:B------:R-:W-:Y:S02]  /*15ac0*/  ISETP.GE.AND P1, PT, R56, R225, PT ;  /* 0x000000e13800720c */ /* 0x000fe40003f26270 */
[----:B------:R-:W-:Y:S02]  /*15ad0*/  FSEL R160, R103, -INF , !P3 ;  /* 0xff80000067a07808 */ /* 0x000fe40005800000 */
[----:B------:R-:W-:Y:S02]  /*15ae0*/  ISETP.GE.AND P3, PT, R54, R227, PT ;  /* 0x000000e33600720c */ /* 0x000fe40003f66270 */
[----:B------:R-:W-:Y:S02]  /*15af0*/  ISETP.GT.AND P4, PT, R3, R50, PT ;  /* 0x000000320300720c */ /* 0x000fe40003f84270 */
[----:B------:R-:W-:-:S02]  /*15b00*/  FSEL R91, R91, -INF , !P0 ;  /* 0xff8000005b5b7808 */ /* 0x000fc40004000000 */
[----:B------:R-:W-:Y:S02]  /*15b10*/  FSEL R159, R100, -INF , !P5 ;  /* 0xff800000649f7808 */ /* 0x000fe40006800000 */
[----:B------:R-:W-:Y:S02]  /*15b20*/  FSEL R158, R98, -INF , !P1 ;  /* 0xff800000629e7808 */ /* 0x000fe40004800000 */
[----:B------:R-:W-:Y:S02]  /*15b30*/  ISETP.GT.AND P0, PT, R42, R203, PT ;  /* 0x000000cb2a00720c */ /* 0x000fe40003f04270 */
[----:B------:R-:W-:Y:S02]  /*15b40*/  ISETP.GE.AND P5, PT, R56, R227, PT ;  /* 0x000000e33800720c */ /* 0x000fe40003fa6270 */
[----:B------:R-:W-:Y:S02]  /*15b50*/  ISETP.GE.AND P1, PT, R50, R225, PT ;  /* 0x000000e13200720c */ /* 0x000fe40003f26270 */
[----:B------:R-:W-:-:S02]  /*15b60*/  FSEL R153, R97, -INF , !P3 ;  /* 0xff80000061997808 */ /* 0x000fc40005800000 */
[----:B------:R-:W-:Y:S02]  /*15b70*/  FSEL R94, R94, -INF , !P4 ;  /* 0xff8000005e5e7808 */ /* 0x000fe40006000000 */
[----:B------:R-:W-:Y:S02]  /*15b80*/  ISETP.GT.AND P3, PT, R3, R48, PT ;  /* 0x000000300300720c */ /* 0x000fe40003f64270 */
[----:B------:R-:W-:Y:S02]  /*15b90*/  FSEL R155, R96, -INF , !P5 ;  /* 0xff800000609b7808 */ /* 0x000fe40006800000 */
        /* <DEDUP_REMOVED lines=10> */
[C---:B------:R-:W-:Y:S02]  /*15c40*/  ISETP.GE.AND P4, PT, R4.reuse, R227, PT ;  /* 0x000000e30400720c */ /* 0x040fe40003f86270 */
[----:B------:R-:W-:Y:S02]  /*15c50*/  ISETP.GE.AND P1, PT, R4, R225, PT ;  /* 0x000000e10400720c */ /* 0x000fe40003f26270 */
[----:B------:R-:W-:Y:S02]  /*15c60*/  FSEL R144, R88, -INF , !P5 ;  /* 0xff80000058907808 */ /* 0x000fe40006800000 */
[----:B------:R-:W-:Y:S02]  /*15c70*/  VIMNMX R228, PT, PT, RZ, R228, !PT ;  /* 0x000000e4ffe47248 */ /* 0x000fe40007fe0100 */
        /* <DEDUP_REMOVED lines=17> */
.L_x_2579:
[----:B------:R-:W2:Y:S01]  /*15d90*/  LD.E R23, desc[UR6][R132.64+0x170] ;  /* 0x0001700684177980 */ /* 0x000ea2000c101900 */
[----:B------:R-:W-:Y:S02]  /*15da0*/  IADD3 R18, PT, PT, R53, -0x100, RZ ;  /* 0xffffff0035127810 */ /* 0x000fe40007ffe0ff */
        /* <DEDUP_REMOVED lines=30> */
[----:B------:R-:W-:-:S02]  /*15f90*/  ISETP.NE.AND P1, PT, R23, RZ, PT ;  /* 0x000000ff1700720c */ /* 0x000fc40003f25270 */
[----:B------:R-:W-:-:S05]  /*15fa0*/  LOP3.LUT R15, RZ, R23, RZ, 0x33, !PT ;  /* 0x00000017ff0f7212 */ /* 0x000fca00078e33ff */
[----:B------:R-:W-:Y:S02]  /*15fb0*/  @P4 VIADD R14, R14, 0x1 ;  /* 0x000000010e0e4836 */ /* 0x000fe40000000000 */
[----:B------:R-:W-:Y:S02]  /*15fc0*/  @P5 IADD3 R19, PT, PT, R19, 0x1, RZ ;  /* 0x0000000113135810 */ /* 0x000fe40007ffe0ff */
        /* <DEDUP_REMOVED lines=24> */
.L_x_2580:
[----:B------:R-:W-:Y:S05]  /*16150*/  BSYNC.RECONVERGENT B0 ;  /* 0x0000000000007941 */ /* 0x000fea0003800200 */
.L_x_2578:
        /* <DEDUP_REMOVED lines=107> */
.L_x_2577:
[----:B------:R-:W-:Y:S05]  /*16810*/  BSYNC.RECONVERGENT B1 ;  /* 0x0000000000017941 */ /* 0x000fea0003800200 */
.L_x_2576:
[----:B------:R-:W2:Y:S01]  /*16820*/  LD.E R147, desc[UR6][R132.64+0xdc] ;  /* 0x0000dc0684937980 */ /* 0x000ea2000c101900 */
[----:B-1----:R-:W-:Y:S01]  /*16830*/  FMNMX3.FTZ R19, R72, R28, R32, !PT ;  /* 0x0000001c48137276 */ /* 0x002fe20007810020 */
        /* <DEDUP_REMOVED lines=48> */
[----:B------:R-:W4:Y:S04]  /*16b40*/  LDSM.16.MT88.4 R92, [R137+0x10000] ;  /* 0x01000000895c783b */ /* 0x000f280000004200 */
[----:B------:R-:W5:Y:S01]  /*16b50*/  LDSM.16.MT88.4 R76, [R47+0x10000] ;  /* 0x010000002f4c783b */ /* 0x000f620000004200 */
[----:B-1----:R-:W-:-:S02]  /*16b60*/  FMNMX.FTZ R3, R4, R3, !PT ;  /* 0x0000000304037209 */ /* 0x002fc40007810000 */
        /* <DEDUP_REMOVED lines=34> */
[--C-:B------:R-:W-:Y:S01]  /*16d90*/  FFMA.FTZ R51, R45, R147, -R146.reuse ;  /* 0x000000932d337223 */ /* 0x100fe20000010892 */
[----:B--2---:R-:W-:Y:S01]  /*16da0*/  F2FP.BF16.F32.PACK_AB R69, R138, R139 ;  /* 0x0000008b8a45723e */ /* 0x004fe200000010ff */
[----:B------:R-:W2:Y:S01]  /*16db0*/  LDSM.16.MT88.4 R16, [R137+0x10800] ;  /* 0x010800008910783b */ /* 0x000ea20000004200 */
[----:B------:R-:W5:Y:S01]  /*16dc0*/  MUFU.EX2 R140, R140 ;  /* 0x0000008c008c7308 */ /* 0x000f620000000800 */
[-CC-:B------:R-:W-:Y:S01]  /*16dd0*/  FFMA.FTZ R46, R43, R147.reuse, -R146.reuse ;  /* 0x000000932b2e7223 */ /* 0x180fe20000010892 */
[-CC-:B------:R-:W-:Y:S01]  /*16de0*/  FFMA.FTZ R48, R38, R147.reuse, -R145.reuse ;  /* 0x0000009326307223 */ /* 0x180fe20000010891 */
[----:B------:R-:W-:Y:S01]  /*16df0*/  LDSM.16.MT88.4 R28, [R148+0x10800] ;  /* 0x01080000941c783b */ /* 0x000fe20000004200 */
[----:B------:R-:W-:Y:S01]  /*16e00*/  MUFU.EX2 R136, R136 ;  /* 0x0000008800887308 */ /* 0x000fe20000000800 */
[--C-:B------:R-:W-:Y:S01]  /*16e10*/  FFMA.FTZ R50, R39, R147, -R146.reuse ;  /* 0x0000009327327223 */ /* 0x100fe20000010892 */
[----:B----4-:R-:W-:Y:S01]  /*16e20*/  F2FP.BF16.F32.PACK_AB R71, R62, R63 ;  /* 0x0000003f3e47723e */ /* 0x010fe200000010ff */
[----:B------:R-:W-:Y:S01]  /*16e30*/  LDSM.16.MT88.4 R24, [R137+0xc800] ;  /* 0x00c800008918783b */ /* 0x000fe20000004200 */
[----:B------:R-:W4:Y:S01]  /*16e40*/  MUFU.EX2 R67, R67 ;  /* 0x0000004300437308 */ /* 0x000f220000000800 */
[-CC-:B------:R-:W-:Y:S01]  /*16e50*/  FFMA.FTZ R45, R37, R147.reuse, -R146.reuse ;  /* 0x00000093252d7223 */ /* 0x180fe20000010892 */
[-CC-:B------:R-:W-:Y:S01]  /*16e60*/  FFMA.FTZ R43, R36, R147.reuse, -R145.reuse ;  /* 0x00000093242b7223 */ /* 0x180fe20000010891 */
[----:B------:R-:W-:Y:S01]  /*16e70*/  LDSM.16.MT88.4 R20, [R47+0xc800] ;  /* 0x00c800002f14783b */ /* 0x000fe20000004200 */
[----:B------:R-:W-:Y:S01]  /*16e80*/  MUFU.EX2 R59, R59 ;  /* 0x0000003b003b7308 */ /* 0x000fe20000000800 */
[--C-:B------:R-:W-:Y:S01]  /*16e90*/  FFMA.FTZ R187, R163, R147, -R146.reuse ;  /* 0x00000093a3bb7223 */ /* 0x100fe20000010892 */
[----:B-----5:R-:W-:Y:S01]  /*16ea0*/  F2FP.BF16.F32.PACK_AB R68, R140, R141 ;  /* 0x0000008d8c44723e */ /* 0x020fe200000010ff */
[----:B------:R-:W-:Y:S01]  /*16eb0*/  LDSM.16.MT88.4 R36, [R41+0x11000] ;  /* 0x011000002924783b */ /* 0x000fe20000004200 */
[----:B------:R-:W-:Y:S01]  /*16ec0*/  MUFU.EX2 R56, R56 ;  /* 0x0000003800387308 */ /* 0x000fe20000000800 */
[-CC-:B------:R-:W-:Y:S01]  /*16ed0*/  FFMA.FTZ R161, R170, R147.reuse, -R145.reuse ;  /* 0x00000093aaa17223 */ /* 0x180fe20000010891 */
[-CC-:B------:R-:W-:Y:S01]  /*16ee0*/  FFMA.FTZ R170, R166, R147.reuse, -R145.reuse ;  /* 0x00000093a6aa7223 */ /* 0x180fe20000010891 */
[-CC-:B------:R-:W-:Y:S01]  /*16ef0*/  FFMA.FTZ R186, R177, R147.reuse, -R146.reuse ;  /* 0x00000093b1ba7223 */ /* 0x180fe20000010892 */
[----:B------:R-:W-:Y:S01]  /*16f00*/  MUFU.EX2 R55, R55 ;  /* 0x0000003700377308 */ /* 0x000fe20000000800 */
[-CC-:B------:R-:W-:Y:S01]  /*16f10*/  FFMA.FTZ R177, R167, R147.reuse, -R146.reuse ;  /* 0x00000093a7b17223 */ /* 0x180fe20000010892 */
[----:B----4-:R-:W-:Y:S01]  /*16f20*/  F2FP.BF16.F32.PACK_AB R70, R67, R136 ;  /* 0x000000884346723e */ /* 0x010fe200000010ff */
[-C--:B------:R-:W-:Y:S01]  /*16f30*/  FFMA.FTZ R171, R171, R147.reuse, -R146 ;  /* 0x00000093abab7223 */ /* 0x080fe20000010892 */
[----:B------:R-:W-:Y:S01]  /*16f40*/  MUFU.EX2 R61, R61 ;  /* 0x0000003d003d7308 */ /* 0x000fe20000000800 */
[-CC-:B------:R-:W-:Y:S01]  /*16f50*/  FFMA.FTZ R172, R172, R147.reuse, -R145.reuse ;  /* 0x00000093acac7223 */ /* 0x180fe20000010891 */
[-CC-:B------:R-:W-:Y:S01]  /*16f60*/  FFMA.FTZ R160, R160, R147.reuse, -R145.reuse ;  /* 0x00000093a0a07223 */ /* 0x180fe20000010891 */
[-CC-:B------:R-:W-:Y:S01]  /*16f70*/  FFMA.FTZ R158, R158, R147.reuse, -R145.reuse ;  /* 0x000000939e9e7223 */ /* 0x180fe20000010891 */
[----:B------:R-:W4:Y:S01]  /*16f80*/  MUFU.EX2 R58, R58 ;  /* 0x0000003a003a7308 */ /* 0x000f220000000800 */
[C---:B------:R-:W-:Y:S01]  /*16f90*/  HMMA.16816.F32.BF16 R104, R68.reuse, R100, RZ ;  /* 0x000000644468723c */ /* 0x040fe200000418ff */
[----:B------:R-:W-:Y:S01]  /*16fa0*/  FFMA.FTZ R233, R142, R147, -R145 ;  /* 0x000000938ee97223 */ /* 0x000fe20000010891 */
[----:B------:R-:W-:Y:S01]  /*16fb0*/  FADD.FTZ R138, R139, R138 ;  /* 0x0000008a8b8a7221 */ /* 0x000fe20000010000 */
[----:B------:R-:W-:Y:S01]  /*16fc0*/  MUFU.EX2 R57, R57 ;  /* 0x0000003900397308 */ /* 0x000fe20000000800 */
[----:B------:R-:W-:Y:S01]  /*16fd0*/  FADD.FTZ R141, R141, R140 ;  /* 0x0000008c8d8d7221 */ /* 0x000fe20000010000 */
[----:B------:R-:W-:Y:S01]  /*16fe0*/  ISETP.GT.AND P0, PT, R42, R203, PT ;  /* 0x000000cb2a00720c */ /* 0x000fe20003f04270 */
[----:B------:R-:W-:Y:S01]  /*16ff0*/  FADD.FTZ R63, R63, R138 ;  /* 0x0000008a3f3f7221 */ /* 0x000fe20000010000 */
[----:B------:R-:W5:Y:S01]  /*17000*/  MUFU.EX2 R54, R54 ;  /* 0x0000003600367308 */ /* 0x000f620000000800 */
[C---:B------:R-:W-:Y:S02]  /*17010*/  HMMA.16816.F32.BF16 R100, R68.reuse, R102, RZ ;  /* 0x000000664464723c */ /* 0x040fe400000418ff */
[----:B------:R-:W-:Y:S01]  /*17020*/  FADD.FTZ R62, R62, R63 ;  /* 0x0000003f3e3e7221 */ /* 0x000fe20000010000 */
[----:B------:R-:W3:Y:S04]  /*17030*/  MUFU.EX2 R52, R52 ;  /* 0x0000003400347308 */ /* 0x000ee80000000800 */
[----:B------:R-:W-:Y:S01]  /*17040*/  MUFU.EX2 R49, R49 ;  /* 0x0000003100317308 */ /* 0x000fe20000000800 */
[C---:B------:R-:W-:Y:S03]  /*17050*/  HMMA.16816.F32.BF16 R120, R68.reuse, R116, RZ ;  /* 0x000000744478723c */ /* 0x040fe600000418ff */
        /* <DEDUP_REMOVED lines=20> */
[-CC-:B----4-:R-:W-:Y:S01]  /*171a0*/  FFMA.FTZ R177, R180, R147.reuse, -R145.reuse ;  /* 0x00000093b4b17223 */ /* 0x190fe20000010891 */
        /* <DEDUP_REMOVED lines=13> */
[----:B------:R-:W-:-:S02]  /*17280*/  F2FP.BF16.F32.PACK_AB R4, R58, R61 ;  /* 0x0000003d3a04723e */ /* 0x000fc400000010ff */
[----:B------:R-:W-:Y:S01]  /*17290*/  F2FP.BF16.F32.PACK_AB R5, R56, R59 ;  /* 0x0000003b3805723e */ /* 0x000fe200000010ff */
[----:B------:R-:W-:-:S04]  /*172a0*/  FADD.FTZ R59, R59, R62 ;  /* 0x0000003e3b3b7221 */ /* 0x000fc80000010000 */
[----:B------:R-:W-:Y:S01]  /*172b0*/  HMMA.16816.F32.BF16 R68, R68, R6, RZ ;  /* 0x000000064444723c */ /* 0x000fe200000418ff */
[----:B-----5:R-:W-:Y:S01]  /*172c0*/  F2FP.BF16.F32.PACK_AB R6, R54, R57 ;  /* 0x000000393606723e */ /* 0x020fe200000010ff */
[----:B------:R-:W-:Y:S01]  /*172d0*/  FADD.FTZ R56, R56, R59 ;  /* 0x0000003b38387221 */ /* 0x000fe20000010000 */
[----:B---3--:R-:W-:-:S03]  /*172e0*/  F2FP.BF16.F32.PACK_AB R7, R52, R55 ;  /* 0x000000373407723e */ /* 0x008fc600000010ff */
[----:B------:R-:W-:-:S04]  /*172f0*/  FADD.FTZ R55, R55, R56 ;  /* 0x0000003837377221 */ /* 0x000fc80000010000 */
[----:B------:R-:W-:Y:S01]  /*17300*/  HMMA.16816.F32.BF16 R104, R4, R8, R104 ;  /* 0x000000080468723c */ /* 0x000fe20000041868 */
[----:B------:R-:W-:-:S07]  /*17310*/  FADD.FTZ R52, R52, R55 ;  /* 0x0000003734347221 */ /* 0x000fce0000010000 */
[C---:B------:R-:W-:Y:S01]  /*17320*/  HMMA.16816.F32.BF16 R100, R4.reuse, R10, R100 ;  /* 0x0000000a0464723c */ /* 0x040fe20000041864 */
[----:B------:R-:W1:Y:S07]  /*17330*/  LDSM.16.MT88.4 R8, [R41+0x10800] ;  /* 0x010800002908783b */ /* 0x000e6e0000004200 */
[C---:B------:R-:W-:Y:S08]  /*17340*/  HMMA.16816.F32.BF16 R80, R4.reuse, R12, R80 ;  /* 0x0000000c0450723c */ /* 0x040ff00000041850 */
[C---:B------:R-:W-:Y:S01]  /*17350*/  HMMA.16816.F32.BF16 R76, R4.reuse, R14, R76 ;  /* 0x0000000e044c723c */ /* 0x040fe2000004184c */
[----:B------:R-:W3:Y:S07]  /*17360*/  LDSM.16.MT88.4 R12, [R137+0x11000] ;  /* 0x01100000890c783b */ /* 0x000eee0000004200 */
[C---:B------:R-:W-:Y:S08]  /*17370*/  HMMA.16816.F32.BF16 R120, R4.reuse, R32, R120 ;  /* 0x000000200478723c */ /* 0x040ff00000041878 */
[C---:B------:R-:W-:Y:S01]  /*17380*/  HMMA.16816.F32.BF16 R116, R4.reuse, R34, R116 ;  /* 0x000000220474723c */ /* 0x040fe20000041874 */
[----:B------:R-:W4:Y:S07]  /*17390*/  LDSM.16.MT88.4 R32, [R148+0xd000] ;  /* 0x00d000009420783b */ /* 0x000f2e0000004200 */
        /* <DEDUP_REMOVED lines=19> */
[C---:B---3--:R-:W-:Y:S01]  /*174d0*/  HMMA.16816.F32.BF16 R96, R4.reuse, R12, R96 ;  /* 0x0000000c0460723c */ /* 0x048fe20000041860 */
[-CC-:B------:R-:W-:Y:S01]  /*174e0*/  FFMA.FTZ R13, R168, R147.reuse, -R145.reuse ;  /* 0x00000093a80d7223 */ /* 0x180fe20000010891 */
[-C--:B------:R-:W-:Y:S01]  /*174f0*/  FFMA.FTZ R12, R164, R147.reuse, -R145 ;  /* 0x00000093a40c7223 */ /* 0x080fe20000010891 */
[----:B------:R-:W-:Y:S02]  /*17500*/  FFMA.FTZ R168, R165, R147, -R146 ;  /* 0x00000093a5a87223 */ /* 0x000fe40000010892 */
[----:B------:R-:W-:Y:S03]  /*17510*/  MUFU.EX2 R164, R13 ;  /* 0x0000000d00a47308 */ /* 0x000fe60000000800 */
[C---:B----4-:R-:W-:Y:S01]  /*17520*/  HMMA.16816.F32.BF16 R120, R4.reuse, R32, R120 ;  /* 0x000000200478723c */ /* 0x050fe20000041878 */
[----:B------:R3:W-:Y:S04]  /*17530*/  MUFU.EX2 R163, R12 ;  /* 0x0000000c00a37308 */ /* 0x0007e80000000800 */
[----:B------:R-:W-:Y:S03]  /*17540*/  MUFU.EX2 R165, R187 ;  /* 0x000000bb00a57308 */ /* 0x000fe60000000800 */
[C---:B------:R-:W-:Y:S01]  /*17550*/  HMMA.16816.F32.BF16 R116, R4.reuse, R34, R116 ;  /* 0x000000220474723c */ /* 0x040fe20000041874 */
[----:B------:R-:W4:Y:S01]  /*17560*/  LDSM.16.MT88.4 R32, [R148+0xd800] ;  /* 0x00d800009420783b */ /* 0x000f220000004200 */
[----:B------:R-:W4:Y:S06]  /*17570*/  MUFU.EX2 R168, R168 ;  /* 0x000000a800a87308 */ /* 0x000f2c0000000800 */
[C---:B------:R-:W-:Y:S01]  /*17580*/  HMMA.16816.F32.BF16 R92, R4.reuse, R14, R92 ;  /* 0x0000000e045c723c */ /* 0x040fe2000004185c */
[----:B---3--:R-:W3:Y:S07]  /*17590*/  LDSM.16.MT88.4 R12, [R137+0x11800] ;  /* 0x01180000890c783b */ /* 0x008eee0000004200 */
        /* <DEDUP_REMOVED lines=14> */
[----:B------:R-:W5:Y:S07]  /*17680*/  LDSM.16.MT88.4 R20, [R47+0xd800] ;  /* 0x00d800002f14783b */ /* 0x000f6e0000004200 */
[C---:B------:R-:W-:Y:S08]  /*17690*/  HMMA.16816.F32.BF16 R72, R4.reuse, R36, R72 ;  /* 0x000000240448723c */ /* 0x040ff00000041848 */
[----:B------:R-:W-:Y:S01]  /*176a0*/  HMMA.16816.F32.BF16 R68, R4, R38, R68 ;  /* 0x000000260444723c */ /* 0x000fe20000041844 */
[----:B----4-:R-:W-:Y:S01]  /*176b0*/  F2FP.BF16.F32.PACK_AB R4, R168, R165 ;  /* 0x000000a5a804723e */ /* 0x010fe200000010ff */
[----:B------:R-:W-:Y:S01]  /*176c0*/  LDSM.16.MT88.4 R36, [R47+0x12000] ;  /* 0x012000002f24783b */ /* 0x000fe20000004200 */
[----:B------:R-:W-:-:S02]  /*176d0*/  F2FP.BF16.F32.PACK_AB R5, R164, R161 ;  /* 0x000000a1a405723e */ /* 0x000fc400000010ff */
[----:B------:R-:W-:Y:S02]  /*176e0*/  F2FP.BF16.F32.PACK_AB R6, R166, R167 ;  /* 0x000000a7a606723e */ /* 0x000fe400000010ff */
[----:B------:R-:W-:-:S07]  /*176f0*/  F2FP.BF16.F32.PACK_AB R7, R170, R163 ;  /* 0x000000a3aa07723e */ /* 0x000fce00000010ff */
[C---:B------:R-:W-:Y:S08]  /*17700*/  HMMA.16816.F32.BF16 R120, R4.reuse, R32, R120 ;  /* 0x000000200478723c */ /* 0x040ff00000041878 */
[C---:B------:R-:W-:Y:S01]  /*17710*/  HMMA.16816.F32.BF16 R116, R4.reuse, R34, R116 ;  /* 0x000000220474723c */ /* 0x040fe20000041874 */
[----:B------:R-:W4:Y:S07]  /*17720*/  LDSM.16.MT88.4 R32, [R41+0x11800] ;  /* 0x011800002920783b */ /* 0x000f2e0000004200 */
[----:B---3--:R-:W-:Y:S01]  /*17730*/  HMMA.16816.F32.BF16 R96, R4, R12, R96 ;  /* 0x0000000c0460723c */ /* 0x008fe20000041860 */
        /* <DEDUP_REMOVED lines=9> */
[----:B------:R1:W4:Y:S01]  /*177d0*/  MUFU.EX2 R179, R8 ;  /* 0x0000000800b37308 */ /* 0x0003220000000800 */
[----:B---3--:R-:W3:Y:S03]  /*177e0*/  LDSM.16.MT88.4 R12, [R41+0xe000] ;  /* 0x00e00000290c783b */ /* 0x008ee60000004200 */
[----:B------:R-:W4:Y:S03]  /*177f0*/  MUFU.EX2 R183, R183 ;  /* 0x000000b700b77308 */ /* 0x000f260000000800 */
[C---:B------:R-:W-:Y:S01]  /*17800*/  HMMA.16816.F32.BF16 R76, R4.reuse, R10, R76 ;  /* 0x0000000a044c723c */ /* 0x040fe2000004184c */
[----:B------:R-:W4:Y:S01]  /*17810*/  MUFU.EX2 R181, R181 ;  /* 0x000000b500b57308 */ /* 0x000f220000000800 */
[----:B-1----:R-:W1:Y:S06]  /*17820*/  LDSM.16.MT88.4 R8, [R137+0x12000] ;  /* 0x012000008908783b */ /* 0x002e6c0000004200 */
        /* <DEDUP_REMOVED lines=12> */
[C---:B----4-:R-:W-:Y:S08]  /*178f0*/  HMMA.16816.F32.BF16 R72, R4.reuse, R32, R72 ;  /* 0x000000200448723c */ /* 0x050ff00000041848 */
[----:B------:R-:W-:Y:S01]  /*17900*/  HMMA.16816.F32.BF16 R68, R4, R34, R68 ;  /* 0x000000220444723c */ /* 0x000fe20000041844 */
        /* <DEDUP_REMOVED lines=9> */
[-C--:B------:R-:W-:Y:S01]  /*179a0*/  FFMA.FTZ R8, R184, R147.reuse, -R145 ;  /* 0x00000093b8087223 */ /* 0x080fe20000010891 */
[----:B------:R-:W-:-:S03]  /*179b0*/  FFMA.FTZ R184, R175, R147, -R146 ;  /* 0x00000093afb87223 */ /* 0x000fc60000010892 */
[----:B------:R1:W-:Y:S03]  /*179c0*/  MUFU.EX2 R182, R8 ;  /* 0x0000000800b67308 */ /* 0x0003e60000000800 */
[C---:B------:R-:W-:Y:S08]  /*179d0*/  HMMA.16816.F32.BF16 R92, R4.reuse, R10, R92 ;  /* 0x0000000a045c723c */ /* 0x040ff0000004185c */
[C---:B--2---:R-:W-:Y:S01]  /*179e0*/  HMMA.16816.F32.BF16 R112, R4.reuse, R16, R112 ;  /* 0x000000100470723c */ /* 0x044fe20000041870 */
        /* <DEDUP_REMOVED lines=9> */
[----:B------:R-:W2:Y:S02]  /*17a80*/  MUFU.EX2 R178, R178 ;  /* 0x000000b200b27308 */ /* 0x000ea40000000800 */
[C---:B-----5:R-:W-:Y:S02]  /*17a90*/  HMMA.16816.F32.BF16 R128, R4.reuse, R20, R128 ;  /* 0x000000140480723c */ /* 0x060fe40000041880 */
[----:B------:R4:W-:Y:S04]  /*17aa0*/  MUFU.EX2 R36, R171 ;  /* 0x000000ab00247308 */ /* 0x0009e80000000800 */
[----:B------:R-:W5:Y:S02]  /*17ab0*/  MUFU.EX2 R37, R37 ;  /* 0x0000002500257308 */ /* 0x000f640000000800 */
[C---:B------:R-:W-:Y:S01]  /*17ac0*/  HMMA.16816.F32.BF16 R124, R4.reuse, R22, R124 ;  /* 0x00000016047c723c */ /* 0x040fe2000004187c */
[----:B------:R-:W1:Y:S01]  /*17ad0*/  LDSM.16.MT88.4 R20, [R47+0xe800] ;  /* 0x00e800002f14783b */ /* 0x000e620000004200 */
[----:B------:R-:W-:Y:S06]  /*17ae0*/  MUFU.EX2 R155, R155 ;  /* 0x0000009b009b7308 */ /* 0x000fec0000000800 */
[----:B------:R-:W-:Y:S01]  /*17af0*/  HMMA.16816.F32.BF16 R76, R4, R38, R76 ;  /* 0x00000026044c723c */ /* 0x000fe2000004184c */
[----:B------:R-:W5:Y:S01]  /*17b00*/  MUFU.EX2 R38, R172 ;  /* 0x000000ac00267308 */ /* 0x000f620000000800 */
[-C--:B------:R-:W-:Y:S01]  /*17b10*/  FFMA.FTZ R39, R162, R147.reuse, -R145 ;  /* 0x00000093a2277223 */ /* 0x080fe20000010891 */
[-CC-:B------:R-:W-:Y:S01]  /*17b20*/  FFMA.FTZ R162, R157, R147.reuse, -R146.reuse ;  /* 0x000000939da27223 */ /* 0x180fe20000010892 */
[-CC-:B----4-:R-:W-:Y:S01]  /*17b30*/  FFMA.FTZ R171, R159, R147.reuse, -R146.reuse ;  /* 0x000000939fab7223 */ /* 0x190fe20000010892 */
[----:B------:R-:W-:-:S02]  /*17b40*/  FFMA.FTZ R159, R153, R147, -R146 ;  /* 0x00000093999f7223 */ /* 0x000fc40000010892 */
[----:B------:R-:W-:Y:S01]  /*17b50*/  MUFU.EX2 R153, R169 ;  /* 0x000000a900997308 */ /* 0x000fe20000000800 */
[C---:B------:R-:W-:Y:S03]  /*17b60*/  HMMA.16816.F32.BF16 R120, R4.reuse, R28, R120 ;  /* 0x0000001c0478723c */ /* 0x040fe60000041878 */
[----:B------:R-:W-:Y:S04]  /*17b70*/  MUFU.EX2 R39, R39 ;  /* 0x0000002700277308 */ /* 0x000fe80000000800 */
[----:B------:R-:W-:Y:S01]  /*17b80*/  MUFU.EX2 R157, R171 ;  /* 0x000000ab009d7308 */ /* 0x000fe20000000800 */
[C---:B------:R-:W-:Y:S01]  /*17b90*/  HMMA.16816.F32.BF16 R116, R4.reuse, R30, R116 ;  /* 0x0000001e0474723c */ /* 0x040fe20000041874 */
[----:B------:R-:W-:Y:S02]  /*17ba0*/  LDSM.16.MT88.4 R28, [R148+0x12800] ;  /* 0x01280000941c783b */ /* 0x000fe40000004200 */
[----:B------:R-:W4:Y:S04]  /*17bb0*/  MUFU.EX2 R162, R162 ;  /* 0x000000a200a27308 */ /* 0x000f280000000800 */
[----:B------:R-:W4:Y:S01]  /*17bc0*/  MUFU.EX2 R156, R159 ;  /* 0x0000009f009c7308 */ /* 0x000f220000000800 */
[C---:B------:R-:W-:Y:S08]  /*17bd0*/  HMMA.16816.F32.BF16 R88, R4.reuse, R24, R88 ;  /* 0x000000180458723c */ /* 0x040ff00000041858 */
[C---:B------:R-:W-:Y:S01]  /*17be0*/  HMMA.16816.F32.BF16 R84, R4.reuse, R26, R84 ;  /* 0x0000001a0454723c */ /* 0x040fe20000041854 */
[----:B------:R-:W-:Y:S07]  /*17bf0*/  LDSM.16.MT88.4 R24, [R137+0xe800] ;  /* 0x00e800008918783b */ /* 0x000fee0000004200 */
[C---:B------:R-:W-:Y:S01]  /*17c00*/  HMMA.16816.F32.BF16 R108, R4.reuse, R18, R108 ;  /* 0x00000012046c723c */ /* 0x040fe2000004186c */
[----:B------:R-:W4:Y:S07]  /*17c10*/  LDSM.16.MT88.4 R16, [R137+0x12800] ;  /* 0x012800008910783b */ /* 0x000f2e0000004200 */
[C---:B---3--:R-:W-:Y:S08]  /*17c20*/  HMMA.16816.F32.BF16 R72, R4.reuse, R12, R72 ;  /* 0x0000000c0448723c */ /* 0x048ff00000041848 */
[----:B------:R-:W-:Y:S01]  /*17c30*/  HMMA.16816.F32.BF16 R68, R4, R14, R68 ;  /* 0x0000000e0444723c */ /* 0x000fe20000041844 */
[----:B--2---:R-:W-:Y:S01]  /*17c40*/  F2FP.BF16.F32.PACK_AB R4, R178, R173 ;  /* 0x000000adb204723e */ /* 0x004fe200000010ff */
[----:B------:R-:W2:Y:S01]  /*17c50*/  LDSM.16.MT88.4 R12, [R47+0x12800] ;  /* 0x012800002f0c783b */ /* 0x000ea20000004200 */
[----:B------:R-:W-:-:S02]  /*17c60*/  F2FP.BF16.F32.PACK_AB R5, R185, R182 ;  /* 0x000000b6b905723e */ /* 0x000fc400000010ff */
[----:B-----5:R-:W-:Y:S02]  /*17c70*/  F2FP.BF16.F32.PACK_AB R6, R37, R36 ;  /* 0x000000242506723e */ /* 0x020fe400000010ff */
[----:B------:R-:W-:-:S07]  /*17c80*/  F2FP.BF16.F32.PACK_AB R7, R38, R175 ;  /* 0x000000af2607723e */ /* 0x000fce00000010ff */
[C---:B-1----:R-:W-:Y:S08]  /*17c90*/  HMMA.16816.F32.BF16 R104, R4.reuse, R8, R104 ;  /* 0x000000080468723c */ /* 0x042ff00000041868 */
[C---:B------:R-:W-:Y:S01]  /*17ca0*/  HMMA.16816.F32.BF16 R100, R4.reuse, R10, R100 ;  /* 0x0000000a0464723c */ /* 0x040fe20000041864 */
[----:B------:R-:W1:Y:S07]  /*17cb0*/  LDSM.16.MT88.4 R8, [R41+0x12800] ;  /* 0x012800002908783b */ /* 0x000e6e0000004200 */
[C---:B------:R-:W-:Y:S08]  /*17cc0*/  HMMA.16816.F32.BF16 R112, R4.reuse, R20, R112 ;  /* 0x000000140470723c */ /* 0x040ff00000041870 */
[C---:B------:R-:W-:Y:S01]  /*17cd0*/  HMMA.16816.F32.BF16 R108, R4.reuse, R22, R108 ;  /* 0x00000016046c723c */ /* 0x040fe2000004186c */
[----:B------:R-:W3:Y:S07]  /*17ce0*/  LDSM.16.MT88.4 R20, [R47+0xf000] ;  /* 0x00f000002f14783b */ /* 0x000eee0000004200 */
[C---:B----4-:R-:W-:Y:S08]  /*17cf0*/  HMMA.16816.F32.BF16 R96, R4.reuse, R16, R96 ;  /* 0x000000100460723c */ /* 0x050ff00000041860 */
        /* <DEDUP_REMOVED lines=10> */
[----:B------:R-:W-:Y:S07]  /*17da0*/  LDSM.16.MT88.4 R32, [R148+0xf000] ;  /* 0x00f000009420783b */ /* 0x000fee0000004200 */
[C---:B------:R-:W-:Y:S08]  /*17db0*/  HMMA.16816.F32.BF16 R88, R4.reuse, R28, R88 ;  /* 0x0000001c0458723c */ /* 0x040ff00000041858 */
[C---:B------:R-:W-:Y:S01]  /*17dc0*/  HMMA.16816.F32.BF16 R84, R4.reuse, R30, R84 ;  /* 0x0000001e0454723c */ /* 0x040fe20000041854 */
[----:B------:R-:W4:Y:S07]  /*17dd0*/  LDSM.16.MT88.4 R28, [R148+0x13000] ;  /* 0x01300000941c783b */ /* 0x000f2e0000004200 */
        /* <DEDUP_REMOVED lines=36> */
[----:B---3--:R-:W-:Y:S01]  /*18020*/  HMMA.16816.F32.BF16 R72, R4, R20, R72 ;  /* 0x000000140448723c */ /* 0x008fe20000041848 */
[----:B------:R-:W-:Y:S01]  /*18030*/  FADD.FTZ R20, R136, R141 ;  /* 0x0000008d88147221 */ /* 0x000fe20000010000 */
[----:B------:R-:W-:Y:S01]  /*18040*/  FADD.FTZ R21, R49, R52 ;  /* 0x0000003431157221 */ /* 0x000fe20000010000 */
[----:B------:R-:W3:Y:S02]  /*18050*/  MUFU.EX2 R27, R27 ;  /* 0x0000001b001b7308 */ /* 0x000ee40000000800 */
[----:B------:R-:W-:Y:S01]  /*18060*/  FADD.FTZ R20, R67, R20 ;  /* 0x0000001443147221 */ /* 0x000fe20000010000 */
[----:B------:R-:W-:-:S02]  /*18070*/  FADD.FTZ R21, R48, R21 ;  /* 0x0000001530157221 */ /* 0x000fc40000010000 */
[----:B------:R-:W-:Y:S01]  /*18080*/  HMMA.16816.F32.BF16 R120, R4, R32, R120 ;  /* 0x000000200478723c */ /* 0x000fe20000041878 */
        /* <DEDUP_REMOVED lines=9> */
[----:B------:R-:W-:Y:S01]  /*18120*/  HMMA.16816.F32.BF16 R68, R4, R22, R68 ;  /* 0x000000160444723c */ /* 0x000fe20000041844 */
[----:B---3--:R-:W-:Y:S01]  /*18130*/  F2FP.BF16.F32.PACK_AB R4, R28, R27 ;  /* 0x0000001b1c04723e */ /* 0x008fe200000010ff */
        /* <DEDUP_REMOVED lines=9> */
[----:B-1----:R-:W-:Y:S01]  /*181d0*/  HMMA.16816.F32.BF16 R128, R4, R8, R128 ;  /* 0x000000080480723c */ /* 0x002fe20000041880 */
[----:B------:R-:W-:-:S04]  /*181e0*/  FADD.FTZ R22, R45, R22 ;  /* 0x000000162d167221 */ /* 0x000fc80000010000 */
[----:B------:R-:W-:-:S03]  /*181f0*/  FADD.FTZ R165, R165, R22 ;  /* 0x00000016a5a57221 */ /* 0x000fc60000010000 */
[----:B------:R-:W-:Y:S01]  /*18200*/  HMMA.16816.F32.BF16 R124, R4, R10, R124 ;  /* 0x0000000a047c723c */ /* 0x000fe2000004187c */
[----:B------:R-:W1:Y:S01]  /*18210*/  LDSM.16.MT88.4 R8, [R47+0x13800] ;  /* 0x013800002f08783b */ /* 0x000e620000004200 */
[----:B------:R-:W-:-:S04]  /*18220*/  FADD.FTZ R168, R168, R165 ;  /* 0x000000a5a8a87221 */ /* 0x000fc80000010000 */
[----:B------:R-:W-:Y:S02]  /*18230*/  FADD.FTZ R21, R167, R168 ;  /* 0x000000a8a7157221 */ /* 0x000fe40000010000 */
        /* <DEDUP_REMOVED lines=53> */
[----:B------:R-:W-:-:S04]  /*18590*/  DEPBAR.LE SB0, 0x0 ;  /* 0x000080000000791a */ /* 0x000fc80000000000 */
[----:B------:R-:W-:Y:S01]  /*185a0*/  ISETP.NE.AND.EX P3, PT, R223, RZ, PT, P3 ;  /* 0x000000ffdf00720c */ /* 0x000fe20003f65330 */
[----:B------:R-:W-:Y:S05]  /*185b0*/  WARPSYNC.ALL ;  /* 0x0000000000007948 */ /* 0x000fea0003800000 */
[----:B------:R-:W-:Y:S01]  /*185c0*/  BSSY.RECONVERGENT B0, `(.L_x_2583) ;  /* 0x0000049000007945 */ /* 0x000fe20003800200 */
[----:B------:R-:W-:Y:S06]  /*185d0*/  BAR.SYNC.DEFER_BLOCKING 0x0 ;  /* 0x0000000000007b1d */ /* 0x000fec0000010000 */
[----:B------:R-:W-:Y:S05]  /*185e0*/  @!P3 BRA `(.L_x_2584) ;  /* 0x0000000000f8b947 */ /* 0x000fea0003800000 */
[----:B------:R-:W2:Y:S01]  /*185f0*/  LD.E R7, desc[UR6][R132.64+0x170] ;  /* 0x0001700684077980 */ /* 0x000ea2000c101900 */
[C---:B------:R-:W-:Y:S01]  /*18600*/  VIADD R6, R53.reuse, 0xffffff00 ;  /* 0xffffff0035067836 */ /* 0x040fe20000000000 */
[----:B------:R-:W-:-:S04]  /*18610*/  IADD3 R4, PT, PT, R53, -0x80, RZ ;  /* 0xffffff8035047810 */ /* 0x000fc80007ffe0ff */
[----:B------:R-:W-:Y:S02]  /*18620*/  IABS R10, R4 ;  /* 0x00000004000a7213 */ /* 0x000fe40000000000 */
        /* <DEDUP_REMOVED lines=13> */
[----:B------:R-:W-:-:S06]  /*18700*/  IMAD.HI.U32 R13, R15, R13, R14 ;  /* 0x0000000d0f0d7227 */ /* 0x000fcc00078e000e */
        /* <DEDUP_REMOVED lines=44> */
.L_x_2584:
        /* <DEDUP_REMOVED lines=8> */
.L_x_2585:
[----:B------:R-:W-:Y:S05]  /*18a50*/  BSYNC.RECONVERGENT B0 ;  /* 0x0000000000007941 */ /* 0x000fea0003800200 */
.L_x_2583:
[C---:B------:R-:W-:Y:S01]  /*18a60*/  IMAD.SHL.U32 R7, R206.reuse, 0x20, RZ ;  /* 0x00000020ce077824 */ /* 0x040fe200078e00ff */
[----:B------:R-:W-:Y:S01]  /*18a70*/  SHF.L.U64.HI R4, R206, 0x5, R207 ;  /* 0x00000005ce047819 */ /* 0x000fe200000102cf */
[----:B------:R-:W-:Y:S01]  /*18a80*/  IMAD.SHL.U32 R199, R196, 0x20, RZ ;  /* 0x00000020c4c77824 */ /* 0x000fe200078e00ff */
[-C--:B------:R-:W-:Y:S01]  /*18a90*/  ISETP.GE.AND P1, PT, R198, R217.reuse, PT ;  /* 0x000000d9c600720c */ /* 0x080fe20003f26270 */
[----:B------:R-:W-:Y:S01]  /*18aa0*/  IMAD.MOV.U32 R62, RZ, RZ, 0x20 ;  /* 0x00000020ff3e7424 */ /* 0x000fe200078e00ff */
[----:B------:R-:W-:Y:S01]  /*18ab0*/  IADD3 R8, P4, PT, R7, R210, RZ ;  /* 0x000000d207087210 */ /* 0x000fe20007f9e0ff */
[----:B------:R-:W-:Y:S01]  /*18ac0*/  VIADD R187, R66, UR8 ;  /* 0x0000000842bb7c36 */ /* 0x000fe20008000000 */
[----:B------:R-:W-:Y:S01]  /*18ad0*/  ISETP.GE.AND P0, PT, R224, R217, PT ;  /* 0x000000d9e000720c */ /* 0x000fe20003f06270 */
[----:B------:R-:W-:Y:S01]  /*18ae0*/  BSSY.RECONVERGENT B1, `(.L_x_2586) ;  /* 0x00001fa000017945 */ /* 0x000fe20003800200 */
[----:B------:R-:W-:Y:S01]  /*18af0*/  SHF.R.U32.HI R197, RZ, 0x1, R196 ;  /* 0x00000001ffc57819 */ /* 0x000fe200000116c4 */
[----:B------:R-:W-:Y:S01]  /*18b00*/  IMAD.X R9, R4, 0x1, R211, P4 ;  /* 0x0000000104097824 */ /* 0x000fe200020e06d3 */
[----:B------:R-:W-:-:S02]  /*18b10*/  IADD3 R10, P4, PT, R8, R7, RZ ;  /* 0x00000007080a7210 */ /* 0x000fc40007f9e0ff */
[----:B------:R-:W-:Y:S02]  /*18b20*/  LOP3.LUT R5, R197, 0x8, RZ, 0xc0, !PT ;  /* 0x00000008c5057812 */ /* 0x000fe400078ec0ff */
[----:B------:R-:W-:Y:S01]  /*18b30*/  LOP3.LUT R199, R199, 0x7c00, RZ, 0xc0, !PT ;  /* 0x00007c00c7c77812 */ /* 0x000fe200078ec0ff */
[----:B------:R-:W-:Y:S01]  /*18b40*/  IMAD.X R11, R9, 0x1, R4, P4 ;  /* 0x00000001090b7824 */ /* 0x000fe200020e0604 */
[-C--:B------:R-:W-:Y:S01]  /*18b50*/  IADD3 R12, P4, PT, R10, R7.reuse, RZ ;  /* 0x000000070a0c7210 */ /* 0x080fe20007f9e0ff */
[----:B------:R-:W-:Y:S01]  /*18b60*/  @!PT LDS RZ, [RZ] ;  /* 0x00000000fffff984 */ /* 0x000fe20000000800 */
[----:B------:R-:W-:Y:S01]  /*18b70*/  @!PT LDS RZ, [RZ] ;  /* 0x00000000fffff984 */ /* 0x000fe20000000800 */
[----:B------:R-:W-:Y:S01]  /*18b80*/  @!PT LDS RZ, [RZ] ;  /* 0x00000000fffff984 */ /* 0x000fe20000000800 */
[----:B------:R-:W-:Y:S01]  /*18b90*/  @!P1 LDGSTS.E.BYPASS.LTC128B.128 [R65+0xc000], desc[UR6][R210.64] ;  /* 0x0c000000d2419fae */ /* 0x000fe2000b981a06 */
[--C-:B------:R-:W-:Y:S02]  /*18ba0*/  LOP3.LUT R5, R5, 0x1c0, R40.reuse, 0xf8, !PT ;  /* 0x000001c005057812 */ /* 0x100fe400078ef828 */
[----:B------:R-:W-:Y:S01]  /*18bb0*/  LOP3.LUT R40, R199, 0x200, R40, 0xf8, !PT ;  /* 0x00000200c7287812 */ /* 0x000fe200078ef828 */
[----:B------:R-:W-:Y:S01]  /*18bc0*/  @P1 STS.128 [R65+0xc000], RZ ;  /* 0x00c000ff41001388 */ /* 0x000fe20000000c00 */
[----:B------:R-:W-:Y:S01]  /*18bd0*/  IMAD.X R13, R11, 0x1, R4, P4 ;  /* 0x000000010b0d7824 */ /* 0x000fe200020e0604 */
[----:B------:R-:W-:-:S02]  /*18be0*/  IADD3 R14, P4, PT, R12, R7, RZ ;  /* 0x000000070c0e7210 */ /* 0x000fc40007f9e0ff */
[----:B------:R-:W-:Y:S01]  /*18bf0*/  @!PT LDS RZ, [RZ] ;  /* 0x00000000fffff984 */ /* 0x000fe20000000800 */
[----:B------:R-:W-:Y:S01]  /*18c00*/  @!PT LDS RZ, [RZ] ;  /* 0x00000000fffff984 */ /* 0x000fe20000000800 */
[----:B------:R-:W-:Y:S01]  /*18c10*/  @!PT LDS RZ, [RZ] ;  /* 0x00000000fffff984 */ /* 0x000fe20000000800 */
[----:B------:R-:W-:Y:S01]  /*18c20*/  @!P0 LDGSTS.E.BYPASS.LTC128B.128 [R65+0x10000], desc[UR6][R210.64+0x80] ;  /* 0x10000080d2418fae */ /* 0x000fe2000b981a06 */
[----:B------:R-:W-:Y:S02]  /*18c30*/  LOP3.LUT R5, R40, R5, R198, 0xf6, !PT ;  /* 0x0000000528057212 */ /* 0x000fe400078ef6c6 */
[----:B------:R-:W-:Y:S01]  /*18c40*/  IMAD.X R15, R13, 0x1, R4, P4 ;  /* 0x000000010d0f7824 */ /* 0x000fe200020e0604 */
[----:B------:R-:W-:Y:S01]  /*18c50*/  @P0 STS.128 [R65+0x10000], RZ ;  /* 0x010000ff41000388 */ /* 0x000fe20000000c00 */
[----:B------:R-:W-:Y:S02]  /*18c60*/  LEA R185, R5, UR8, 0x1 ;  /* 0x0000000805b97c11 */ /* 0x000fe4000f8e08ff */
[----:B------:R-:W-:Y:S01]  /*18c70*/  SEL R62, R62, 0xffffffe0, !P6 ;  /* 0xffffffe03e3e7807 */ /* 0x000fe20007000000 */
[----:B------:R-:W-:Y:S01]  /*18c80*/  @!PT LDS RZ, [RZ] ;  /* 0x00000000fffff984 */ /* 0x000fe20000000800 */
[----:B------:R-:W-:Y:S01]  /*18c90*/  @!PT LDS RZ, [RZ] ;  /* 0x00000000fffff984 */ /* 0x000fe20000000800 */
[----:B------:R-:W-:Y:S01]  /*18ca0*/  @!PT LDS RZ, [RZ] ;  /* 0x00000000fffff984 */ /* 0x000fe20000000800 */
[----:B------:R-:W-:Y:S02]  /*18cb0*/  @!P1 LDGSTS.E.BYPASS.LTC128B.128 [R65+0xc800], desc[UR6][R8.64] ;  /* 0x0c80000008419fae */ /* 0x000fe4000b981a06 */
[----:B------:R-:W-:Y:S01]  /*18cc0*/  IMAD.IADD R236, R185, 0x1, R60 ;  /* 0x00000001b9ec7824 */ /* 0x000fe200078e023c */
[----:B------:R-:W-:Y:S01]  /*18cd0*/  IADD3 R61, PT, PT, R187, R62, RZ ;  /* 0x0000003ebb3d7210 */ /* 0x000fe20007ffe0ff */
[----:B------:R-:W-:Y:S01]  /*18ce0*/  @P1 STS.128 [R65+0xc800], RZ ;  /* 0x00c800ff41001388 */ /* 0x000fe20000000c00 */
[----:B------:R-:W-:-:S02]  /*18cf0*/  IMAD.IADD R48, R185, 0x1, R62 ;  /* 0x00000001b9307824 */ /* 0x000fc400078e023e */
[----:B------:R-:W-:Y:S01]  /*18d00*/  IMAD.IADD R200, R62, 0x1, R236 ;  /* 0x000000013ec87824 */ /* 0x000fe200078e02ec */
        /* <DEDUP_REMOVED lines=19> */
[----:B-1----:R-:W-:-:S03]  /*18e40*/  IADD3 R8, P4, PT, R14, R7, RZ ;  /* 0x000000070e087210 */ /* 0x002fc60007f9e0ff */
[----:B------:R-:W-:Y:S01]  /*18e50*/  @P1 STS.128 [R65+0xd800], RZ ;  /* 0x00d800ff41001388 */ /* 0x000fe20000000c00 */
[----:B------:R-:W-:-:S03]  /*18e60*/  IADD3 R6, P5, PT, R8, R7, RZ ;  /* 0x0000000708067210 */ /* 0x000fc60007fbe0ff */
[----:B------:R-:W-:Y:S01]  /*18e70*/  @!PT LDS RZ, [RZ] ;  /* 0x00000000fffff984 */ /* 0x000fe20000000800 */
[----:B------:R-:W-:Y:S01]  /*18e80*/  @!PT LDS RZ, [RZ] ;  /* 0x00000000fffff984 */ /* 0x000fe20000000800 */
[----:B------:R-:W-:Y:S01]  /*18e90*/  @!PT LDS RZ, [RZ] ;  /* 0x00000000fffff984 */ /* 0x000fe20000000800 */
[----:B------:R-:W-:Y:S01]  /*18ea0*/  @!P0 LDGSTS.E.BYPASS.LTC128B.128 [R65+0x11800], desc[UR6][R12.64+0x80] ;  /* 0x118000800c418fae */ /* 0x000fe2000b981a06 */
[--C-:B------:R-:W-:Y:S01]  /*18eb0*/  IMAD.X R9, R15, 0x1, R4.reuse, P4 ;  /* 0x000000010f097824 */ /* 0x100fe200020e0604 */
[----:B------:R-:W-:Y:S02]  /*18ec0*/  IADD3 R16, P4, PT, R6, R7, RZ ;  /* 0x0000000706107210 */ /* 0x000fe40007f9e0ff */
[----:B------:R-:W-:Y:S01]  /*18ed0*/  @P0 STS.128 [R65+0x11800], RZ ;  /* 0x011800ff41000388 */ /* 0x000fe20000000c00 */
[----:B------:R-:W-:-:S03]  /*18ee0*/  IMAD.X R7, R9, 0x1, R4, P5 ;  /* 0x0000000109077824 */ /* 0x000fc600028e0604 */
[----:B------:R-:W-:Y:S01]  /*18ef0*/  @!PT LDS RZ, [RZ] ;  /* 0x00000000fffff984 */ /* 0x000fe20000000800 */
[----:B------:R-:W-:Y:S01]  /*18f00*/  @!PT LDS RZ, [RZ] ;  /* 0x00000000fffff984 */ /* 0x000fe20000000800 */
[----:B------:R-:W-:Y:S01]  /*18f10*/  @!PT LDS RZ, [RZ] ;  /* 0x00000000fffff984 */ /* 0x000fe20000000800 */
[----:B------:R-:W-:Y:S01]  /*18f20*/  @!P1 LDGSTS.E.BYPASS.LTC128B.128 [R65+0xe000], desc[UR6][R14.64] ;  /* 0x0e0000000e419fae */ /* 0x000fe2000b981a06 */
[----:B------:R-:W-:Y:S01]  /*18f30*/  IMAD.X R17, R7, 0x1, R4, P4 ;  /* 0x0000000107117824 */ /* 0x000fe200020e0604 */
[----:B--2---:R-:W-:Y:S01]  /*18f40*/  @!P0 MOV R10, R14 ;  /* 0x0000000e000a8202 */ /* 0x004fe20000000f00 */
[----:B------:R-:W-:Y:S01]  /*18f50*/  @!P0 IMAD.MOV.U32 R11, RZ, RZ, R15 ;  /* 0x000000ffff0b8224 */ /* 0x000fe200078e000f */
        /* <DEDUP_REMOVED lines=19> */
[----:B------:R2:W-:Y:S04]  /*19090*/  @!P1 LDGSTS.E.BYPASS.LTC128B.128 [R65+0xf000], desc[UR6][R6.64] ;  /* 0x0f00000006419fae */ /* 0x0005e8000b981a06 */
[----:B------:R-:W-:Y:S01]  /*190a0*/  @P1 STS.128 [R65+0xf000], RZ ;  /* 0x00f000ff41001388 */ /* 0x000fe20000000c00 */
[----:B-1----:R-:W-:Y:S01]  /*190b0*/  @!P0 MOV R8, R6 ;  /* 0x0000000600088202 */ /* 0x002fe20000000f00 */
[----:B------:R-:W-:-:S05]  /*190c0*/  @!P0 IMAD.MOV.U32 R9, RZ, RZ, R7 ;  /* 0x000000ffff098224 */ /* 0x000fca00078e0007 */
        /* <DEDUP_REMOVED lines=14> */
[----:B------:R1:W-:Y:S04]  /*191b0*/  @P0 STS.128 [R65+0x13800], RZ ;  /* 0x013800ff41000388 */ /* 0x0003e80000000c00 */
[----:B------:R-:W-:Y:S04]  /*191c0*/  LDSM.16.M88.4 R136, [R185] ;  /* 0x00000000b988783b */ /* 0x000fe80000000200 */
[----:B--2---:R-:W2:Y:S04]  /*191d0*/  LDSM.16.M88.4 R4, [R66+UR8+0x5000] ;  /* 0x005000084204783b */ /* 0x004ea80008000200 */
[----:B------:R-:W-:Y:S04]  /*191e0*/  LDSM.16.M88.4 R48, [R48] ;  /* 0x000000003030783b */ /* 0x000fe80000000200 */
[----:B------:R-:W-:Y:S04]  /*191f0*/  LDSM.16.M88.4 R28, [R61+0x5000] ;  /* 0x005000003d1c783b */ /* 0x000fe80000000200 */
[----:B------:R-:W3:Y:S01]  /*19200*/  LDSM.16.M88.4 R20, [R66+UR8+0x4000] ;  /* 0x004000084214783b */ /* 0x000ee20008000200 */
[----:B-1----:R-:W-:-:S03]  /*19210*/  IMAD.IADD R65, R187, 0x1, R60 ;  /* 0x00000001bb417824 */ /* 0x002fc600078e023c */
[----:B------:R-:W1:Y:S01]  /*19220*/  LDSM.16.M88.4 R12, [R66+UR8+0x4800] ;  /* 0x00480008420c783b */ /* 0x000e620008000200 */
[----:B------:R-:W-:-:S03]  /*19230*/  IMAD.IADD R67, R62, 0x1, R65 ;  /* 0x000000013e437824 */ /* 0x000fc600078e0241 */
[----:B------:R-:W4:Y:S04]  /*19240*/  LDSM.16.M88.4 R168, [R66+UR8+0x5800] ;  /* 0x0058000842a8783b */ /* 0x000f280008000200 */
[----:B------:R-:W5:Y:S04]  /*19250*/  LDSM.16.M88.4 R160, [R66+UR8+0x6000] ;  /* 0x0060000842a0783b */ /* 0x000f680008000200 */
[----:B------:R-:W5:Y:S04]  /*19260*/  LDSM.16.M88.4 R152, [R66+UR8+0x6800] ;  /* 0x006800084298783b */ /* 0x000f680008000200 */
[----:B------:R-:W5:Y:S04]  /*19270*/  LDSM.16.M88.4 R144, [R66+UR8+0x7000] ;  /* 0x007000084290783b */ /* 0x000f680008000200 */
[----:B------:R-:W5:Y:S01]  /*19280*/  LDSM.16.M88.4 R56, [R66+UR8+0x7800] ;  /* 0x007800084238783b */ /* 0x000f620008000200 */
[C---:B--2---:R-:W-:Y:S03]  /*19290*/  HMMA.16816.F32.BF16 R8, R136.reuse, R4, RZ ;  /* 0x000000048808723c */ /* 0x044fe600000418ff */
[----:B------:R-:W2:Y:S04]  /*192a0*/  LDSM.16.M88.4 R44, [R61+0x4000] ;  /* 0x004000003d2c783b */ /* 0x000ea80000000200 */
[----:B------:R-:W2:Y:S01]  /*192b0*/  LDSM.16.M88.4 R40, [R61+0x4800] ;  /* 0x004800003d28783b */ /* 0x000ea20000000200 */
[C---:B------:R-:W-:Y:S03]  /*192c0*/  HMMA.16816.F32.BF16 R4, R136.reuse, R6, RZ ;  /* 0x000000068804723c */ /* 0x040fe600000418ff */
[----:B------:R-:W2:Y:S04]  /*192d0*/  LDSM.16.M88.4 R32, [R61+0x5800] ;  /* 0x005800003d20783b */ /* 0x000ea80000000200 */
[----:B------:R-:W2:Y:S01]  /*192e0*/  LDSM.16.M88.4 R36, [R61+0x6000] ;  /* 0x006000003d24783b */ /* 0x000ea20000000200 */
[----:B---3--:R-:W-:Y:S03]  /*192f0*/  HMMA.16816.F32.BF16 R24, R136, R20, RZ ;  /* 0x000000148818723c */ /* 0x008fe600000418ff */
[----:B------:R-:W-:Y:S04]  /*19300*/  LDSM.16.M88.4 R52, [R61+0x6800] ;  /* 0x006800003d34783b */ /* 0x000fe80000000200 */
[----:B------:R-:W-:Y:S01]  /*19310*/  LDSM.16.M88.4 R176, [R67+0x4000] ;  /* 0x0040000043b0783b */ /* 0x000fe20000000200 */
[C---:B------:R-:W-:Y:S03]  /*19320*/  HMMA.16816.F32.BF16 R8, R48.reuse, R28, R8 ;  /* 0x0000001c3008723c */ /* 0x040fe60000041808 */
[----:B------:R-:W-:Y:S04]  /*19330*/  LDSM.16.M88.4 R180, [R185+0x2000] ;  /* 0x00200000b9b4783b */ /* 0x000fe80000000200 */
[----:B------:R-:W-:Y:S01]  /*19340*/  LDSM.16.M88.4 R188, [R66+UR8+0xb000] ;  /* 0x00b0000842bc783b */ /* 0x000fe20008000200 */
[----:B------:R-:W-:Y:S03]  /*19350*/  HMMA.16816.F32.BF16 R4, R48, R30, R4 ;  /* 0x0000001e3004723c */ /* 0x000fe60000041804 */
[----:B------:R-:W3:Y:S04]  /*19360*/  LDSM.16.M88.4 R28, [R61+0x7000] ;  /* 0x007000003d1c783b */ /* 0x000ee80000000200 */
[----:B------:R-:W0:Y:S01]  /*19370*/  LDGDEPBAR ;  /* 0x00000000000079af */ /* 0x000e220000000000 */
[C---:B-1----:R-:W-:Y:S08]  /*19380*/  HMMA.16816.F32.BF16 R16, R136.reuse, R12, RZ ;  /* 0x0000000c8810723c */ /* 0x042ff000000418ff */
        /* <DEDUP_REMOVED lines=35> */
[----:B------:R-:W1:Y:S04]  /*195c0*/  LDSM.16.M88.4 R48, [R65+0x6800] ;  /* 0x006800004130783b */ /* 0x000e680000000200 */
        /* <DEDUP_REMOVED lines=10> */
[C---:B---3--:R-:W-:Y:S08]  /*19670*/  HMMA.16816.F32.BF16 R164, R32.reuse, R28, R164 ;  /* 0x0000001c20a4723c */ /* 0x048ff000000418a4 */
[C---:B------:R-:W-:Y:S01]  /*19680*/  HMMA.16816.F32.BF16 R160, R32.reuse, R30, R160 ;  /* 0x0000001e20a0723c */ /* 0x040fe200000418a0 */
[----:B------:R-:W3:Y:S07]  /*19690*/  LDSM.16.M88.4 R28, [R67+0x5000] ;  /* 0x00500000431c783b */ /* 0x000eee0000000200 */
[C---:B-----5:R-:W-:Y:S08]  /*196a0*/  HMMA.16816.F32.BF16 R172, R32.reuse, R52, R172 ;  /* 0x0000003420ac723c */ /* 0x060ff000000418ac */
[C---:B------:R-:W-:Y:S01]  /*196b0*/  HMMA.16816.F32.BF16 R168, R32.reuse, R54, R168 ;  /* 0x0000003620a8723c */ /* 0x040fe200000418a8 */
[----:B------:R-:W4:Y:S07]  /*196c0*/  LDSM.16.M88.4 R52, [R67+0x6000] ;  /* 0x006000004334783b */ /* 0x000f2e0000000200 */
[C---:B-1----:R-:W-:Y:S08]  /*196d0*/  HMMA.16816.F32.BF16 R156, R32.reuse, R48, R156 ;  /* 0x00000030209c723c */ /* 0x042ff0000004189c */
[C---:B------:R-:W-:Y:S01]  /*196e0*/  HMMA.16816.F32.BF16 R152, R32.reuse, R50, R152 ;  /* 0x000000322098723c */ /* 0x040fe20000041898 */
[----:B------:R-:W1:Y:S07]  /*196f0*/  LDSM.16.M88.4 R48, [R67+0x6800] ;  /* 0x006800004330783b */ /* 0x000e6e0000000200 */
[C---:B--2---:R-:W-:Y:S08]  /*19700*/  HMMA.16816.F32.BF16 R148, R32.reuse, R44, R148 ;  /* 0x0000002c2094723c */ /* 0x044ff00000041894 */
[C---:B------:R-:W-:Y:S01]  /*19710*/  HMMA.16816.F32.BF16 R144, R32.reuse, R46, R144 ;  /* 0x0000002e2090723c */ /* 0x040fe20000041890 */
[----:B------:R-:W-:Y:S07]  /*19720*/  LDSM.16.M88.4 R44, [R67+0x7000] ;  /* 0x00700000432c783b */ /* 0x000fee0000000200 */
[C---:B------:R-:W-:Y:S08]  /*19730*/  HMMA.16816.F32.BF16 R140, R32.reuse, R40, R140 ;  /* 0x00000028208c723c */ /* 0x040ff0000004188c */
[----:B------:R-:W-:Y:S01]  /*19740*/  HMMA.16816.F32.BF16 R136, R32, R42, R136 ;  /* 0x0000002a2088723c */ /* 0x000fe20000041888 */
[----:B------:R-:W2:Y:S04]  /*19750*/  LDSM.16.M88.4 R32, [R66+UR8+0x8000] ;  /* 0x008000084220783b */ /* 0x000ea80008000200 */
[----:B------:R-:W5:Y:S03]  /*19760*/  LDSM.16.M88.4 R40, [R67+0x7800] ;  /* 0x007800004328783b */ /* 0x000f660000000200 */
[C---:B---3--:R-:W-:Y:S08]  /*19770*/  HMMA.16816.F32.BF16 R8, R36.reuse, R28, R8 ;  /* 0x0000001c2408723c */ /* 0x048ff00000041808 */
[C---:B------:R-:W-:Y:S01]  /*19780*/  HMMA.16816.F32.BF16 R4, R36.reuse, R30, R4 ;  /* 0x0000001e2404723c */ /* 0x040fe20000041804 */
[----:B------:R-:W3:Y:S07]  /*19790*/  LDSM.16.M88.4 R28, [R66+UR8+0x8800] ;  /* 0x00880008421c783b */ /* 0x000eee0008000200 */
[C---:B------:R-:W-:Y:S08]  /*197a0*/  HMMA.16816.F32.BF16 R24, R36.reuse, R176, R24 ;  /* 0x000000b02418723c */ /* 0x040ff00000041818 */
[C---:B------:R-:W-:Y:S08]  /*197b0*/  HMMA.16816.F32.BF16 R20, R36.reuse, R178, R20 ;  /* 0x000000b22414723c */ /* 0x040ff00000041814 */
[C---:B------:R-:W-:Y:S08]  /*197c0*/  HMMA.16816.F32.BF16 R16, R36.reuse, R60, R16 ;  /* 0x0000003c2410723c */ /* 0x040ff00000041810 */
[C---:B------:R-:W-:Y:S08]  /*197d0*/  HMMA.16816.F32.BF16 R12, R36.reuse, R62, R12 ;  /* 0x0000003e240c723c */ /* 0x040ff0000004180c */
[C---:B----4-:R-:W-:Y:S08]  /*197e0*/  HMMA.16816.F32.BF16 R164, R36.reuse, R52, R164 ;  /* 0x0000003424a4723c */ /* 0x050ff000000418a4 */
[C---:B------:R-:W-:Y:S01]  /*197f0*/  HMMA.16816.F32.BF16 R160, R36.reuse, R54, R160 ;  /* 0x0000003624a0723c */ /* 0x040fe200000418a0 */
[----:B------:R-:W4:Y:S07]  /*19800*/  LDSM.16.M88.4 R52, [R66+UR8+0x9000] ;  /* 0x009000084234783b */ /* 0x000f2e0008000200 */
[C---:B-1----:R-:W-:Y:S08]  /*19810*/  HMMA.16816.F32.BF16 R156, R36.reuse, R48, R156 ;  /* 0x00000030249c723c */ /* 0x042ff0000004189c */
[----:B------:R-:W-:Y:S01]  /*19820*/  HMMA.16816.F32.BF16 R152, R36, R50, R152 ;  /* 0x000000322498723c */ /* 0x000fe20000041898 */
[----:B------:R-:W1:Y:S07]  /*19830*/  LDSM.16.M88.4 R48, [R66+UR8+0x9800] ;  /* 0x009800084230783b */ /* 0x000e6e0008000200 */
[----:B--2---:R-:W-:Y:S01]  /*19840*/  HMMA.16816.F32.BF16 R24, R180, R32, R24 ;  /* 0x00000020b418723c */ /* 0x004fe20000041818 */
[----:B------:R-:W-:-:S04]  /*19850*/  MOV R32, 0x20 ;  /* 0x0000002000207802 */ /* 0x000fc80000000f00 */
[----:B------:R-:W-:-:S03]  /*19860*/  SEL R32, R32, 0xffffffe0, !P6 ;  /* 0xffffffe020207807 */ /* 0x000fc60007000000 */
[C---:B-----5:R-:W-:Y:S02]  /*19870*/  HMMA.16816.F32.BF16 R140, R36.reuse, R40, R140 ;  /* 0x00000028248c723c */ /* 0x060fe4000004188c */
[--C-:B------:R-:W-:Y:S02]  /*19880*/  IMAD.IADD R40, R185, 0x1, R32.reuse ;  /* 0x00000001b9287824 */ /* 0x100fe400078e0220 */
[----:B------:R-:W-:Y:S02]  /*19890*/  IMAD.IADD R192, R187, 0x1, R32 ;  /* 0x00000001bbc07824 */ /* 0x000fe400078e0220 */
[----:B------:R-:W-:Y:S02]  /*198a0*/  LDSM.16.M88.4 R184, [R66+UR8+0xb800] ;  /* 0x00b8000842b8783b */ /* 0x000fe40008000200 */
[C---:B------:R-:W-:Y:S02]  /*198b0*/  HMMA.16816.F32.BF16 R172, R36.reuse, R56, R172 ;  /* 0x0000003824ac723c */ /* 0x040fe400000418ac */
[----:B------:R-:W-:Y:S04]  /*198c0*/  LDSM.16.M88.4 R176, [R192+0x8000] ;  /* 0x00800000c0b0783b */ /* 0x000fe80000000200 */
[----:B------:R-:W-:Y:S02]  /*198d0*/  LDSM.16.M88.4 R60, [R192+0x8800] ;  /* 0x00880000c03c783b */ /* 0x000fe40000000200 */
[C---:B------:R-:W-:Y:S02]  /*198e0*/  HMMA.16816.F32.BF16 R168, R36.reuse, R58, R168 ;  /* 0x0000003a24a8723c */ /* 0x040fe400000418a8 */
[----:B------:R-:W-:Y:S06]  /*198f0*/  LDSM.16.M88.4 R56, [R192+0xa000] ;  /* 0x00a00000c038783b */ /* 0x000fec0000000200 */
[C---:B------:R-:W-:Y:S08]  /*19900*/  HMMA.16816.F32.BF16 R148, R36.reuse, R44, R148 ;  /* 0x0000002c2494723c */ /* 0x040ff00000041894 */
[C---:B------:R-:W-:Y:S01]  /*19910*/  HMMA.16816.F32.BF16 R144, R36.reuse, R46, R144 ;  /* 0x0000002e2490723c */ /* 0x040fe20000041890 */
[----:B------:R-:W2:Y:S07]  /*19920*/  LDSM.16.M88.4 R44, [R66+UR8+0xa000] ;  /* 0x00a00008422c783b */ /* 0x000eae0008000200 */
[----:B------:R-:W-:Y:S01]  /*19930*/  HMMA.16816.F32.BF16 R136, R36, R42, R136 ;  /* 0x0000002a2488723c */ /* 0x000fe20000041888 */
[----:B------:R5:W2:Y:S04]  /*19940*/  LDSM.16.M88.4 R36, [R66+UR8+0xa800] ;  /* 0x00a800084224783b */ /* 0x000aa80008000200 */
[----:B------:R-:W-:Y:S03]  /*19950*/  LDSM.16.M88.4 R40, [R40+0x2000] ;  /* 0x002000002828783b */ /* 0x000fe60000000200 */
[C---:B------:R-:W-:Y:S01]  /*19960*/  HMMA.16816.F32.BF16 R20, R180.reuse, R34, R20 ;  /* 0x00000022b414723c */ /* 0x040fe20000041814 */
[----:B------:R-:W2:Y:S07]  /*19970*/  LDSM.16.M88.4 R32, [R192+0x9000] ;  /* 0x00900000c020783b */ /* 0x000eae0000000200 */
[C---:B---3--:R-:W-:Y:S08]  /*19980*/  HMMA.16816.F32.BF16 R16, R180.reuse, R28, R16 ;  /* 0x0000001cb410723c */ /* 0x048ff00000041810 */
[----:B------:R-:W-:Y:S01]  /*19990*/  HMMA.16816.F32.BF16 R12, R180, R30, R12 ;  /* 0x0000001eb40c723c */ /* 0x000fe2000004180c */
[----:B------:R-:W3:Y:S01]  /*199a0*/  LDSM.16.M88.4 R28, [R192+0x9800] ;  /* 0x00980000c01c783b */ /* 0x000ee20000000200 */
[----:B-----5:R-:W-:-:S05]  /*199b0*/  VIADD R66, R64, 0xfffffffe ;  /* 0xfffffffe40427836 */ /* 0x020fca0000000000 */
[----:B------:R-:W-:Y:S01]  /*199c0*/  ISETP.GT.AND P4, PT, R66, R203, PT ;  /* 0x000000cb4200720c */ /* 0x000fe20003f84270 */
[C---:B----4-:R-:W-:Y:S08]  /*199d0*/  HMMA.16816.F32.BF16 R8, R180.reuse, R52, R8 ;  /* 0x00000034b408723c */ /* 0x050ff00000041808 */
[C---:B------:R-:W-:Y:S01]  /*199e0*/  HMMA.16816.F32.BF16 R4, R180.reuse, R54, R4 ;  /* 0x00000036b404723c */ /* 0x040fe20000041804 */
[----:B------:R-:W4:Y:S07]  /*199f0*/  LDSM.16.M88.4 R52, [R192+0xa800] ;  /* 0x00a80000c034783b */ /* 0x000f2e0000000200 */
[C---:B-1----:R-:W-:Y:S08]  /*19a00*/  HMMA.16816.F32.BF16 R172, R180.reuse, R48, R172 ;  /* 0x00000030b4ac723c */ /* 0x042ff000000418ac */
[C---:B------:R-:W-:Y:S01]  /*19a10*/  HMMA.16816.F32.BF16 R168, R180.reuse, R50, R168 ;  /* 0x00000032b4a8723c */ /* 0x040fe200000418a8 */
[----:B------:R-:W1:Y:S07]  /*19a20*/  LDSM.16.M88.4 R48, [R192+0xb000] ;  /* 0x00b00000c030783b */ /* 0x000e6e0000000200 */
[C---:B--2---:R-:W-:Y:S08]  /*19a30*/  HMMA.16816.F32.BF16 R164, R180.reuse, R44, R164 ;  /* 0x0000002cb4a4723c */ /* 0x044ff000000418a4 */
[C---:B------:R-:W-:Y:S01]  /*19a40*/  HMMA.16816.F32.BF16 R160, R180.reuse, R46, R160 ;  /* 0x0000002eb4a0723c */ /* 0x040fe200000418a0 */
[----:B------:R-:W2:Y:S04]  /*19a50*/  LDSM.16.M88.4 R44, [R192+0xb800] ;  /* 0x00b80000c02c783b */ /* 0x000ea80000000200 */
[----:B------:R-:W-:Y:S03]  /*19a60*/  LDSM.16.M88.4 R192, [R65+0x9800] ;  /* 0x0098000041c0783b */ /* 0x000fe60000000200 */
[C---:B------:R-:W-:Y:S08]  /*19a70*/  HMMA.16816.F32.BF16 R156, R180.reuse, R36, R156 ;  /* 0x00000024b49c723c */ /* 0x040ff0000004189c */
[----:B------:R-:W-:Y:S01]  /*19a80*/  HMMA.16816.F32.BF16 R152, R180, R38, R152 ;  /* 0x00000026b498723c */ /* 0x000fe20000041898 */
[----:B------:R-:W5:Y:S07]  /*19a90*/  LDSM.16.M88.4 R36, [R65+0x8000] ;  /* 0x008000004124783b */ /* 0x000f6e0000000200 */
[C---:B------:R-:W-:Y:S08]  /*19aa0*/  HMMA.16816.F32.BF16 R8, R40.reuse, R32, R8 ;  /* 0x000000202808723c */ /* 0x040ff00000041808 */
[C---:B------:R-:W-:Y:S01]  /*19ab0*/  HMMA.16816.F32.BF16 R4, R40.reuse, R34, R4 ;  /* 0x000000222804723c */ /* 0x040fe20000041804 */
[----:B------:R-:W5:Y:S07]  /*19ac0*/  LDSM.16.M88.4 R32, [R65+0x8800] ;  /* 0x008800004120783b */ /* 0x000f6e0000000200 */
[C---:B---3--:R-:W-:Y:S08]  /*19ad0*/  HMMA.16816.F32.BF16 R172, R40.reuse, R28, R172 ;  /* 0x0000001c28ac723c */ /* 0x048ff000000418ac */
[----:B------:R-:W-:Y:S01]  /*19ae0*/  HMMA.16816.F32.BF16 R168, R40, R30, R168 ;  /* 0x0000001e28a8723c */ /* 0x000fe200000418a8 */
[----:B------:R-:W3:Y:S07]  /*19af0*/  LDSM.16.M88.4 R28, [R65+0x9000] ;  /* 0x00900000411c783b */ /* 0x000eee0000000200 */
[C---:B------:R-:W-:Y:S08]  /*19b00*/  HMMA.16816.F32.BF16 R148, R180.reuse, R188, R148 ;  /* 0x000000bcb494723c */ /* 0x040ff00000041894 */
[C---:B------:R-:W-:Y:S01]  /*19b10*/  HMMA.16816.F32.BF16 R144, R180.reuse, R190, R144 ;  /* 0x000000beb490723c */ /* 0x040fe20000041890 */
[----:B------:R-:W3:Y:S07]  /*19b20*/  LDSM.16.M88.4 R188, [R65+0xa000] ;  /* 0x00a0000041bc783b */ /* 0x000eee0000000200 */
[C---:B------:R-:W-:Y:S08]  /*19b30*/  HMMA.16816.F32.BF16 R140, R180.reuse, R184, R140 ;  /* 0x000000b8b48c723c */ /* 0x040ff0000004188c */
[----:B------:R-:W-:Y:S01]  /*19b40*/  HMMA.16816.F32.BF16 R136, R180, R186, R136 ;  /* 0x000000bab488723c */ /* 0x000fe20000041888 */
[----:B------:R-:W3:Y:S04]  /*19b50*/  LDSM.16.M88.4 R184, [R65+0xa800] ;  /* 0x00a8000041b8783b */ /* 0x000ee80000000200 */
[----:B------:R-:W3:Y:S03]  /*19b60*/  LDSM.16.M88.4 R180, [R65+0xb000] ;  /* 0x00b0000041b4783b */ /* 0x000ee60000000200 */
        /* <DEDUP_REMOVED lines=18> */
[----:B------:R-:W2:Y:S03]  /*19c90*/  LDSM.16.M88.4 R40, [R67+0xa000] ;  /* 0x00a000004328783b */ /* 0x000ea60000000200 */
[C---:B-----5:R-:W-:Y:S08]  /*19ca0*/  HMMA.16816.F32.BF16 R24, R236.reuse, R36, R24 ;  /* 0x00000024ec18723c */ /* 0x060ff00000041818 */
[C---:B------:R-:W-:Y:S01]  /*19cb0*/  HMMA.16816.F32.BF16 R20, R236.reuse, R38, R20 ;  /* 0x00000026ec14723c */ /* 0x040fe20000041814 */
[----:B------:R-:W5:Y:S07]  /*19cc0*/  LDSM.16.M88.4 R36, [R67+0xa800] ;  /* 0x00a800004324783b */ /* 0x000f6e0000000200 */
[C---:B------:R-:W-:Y:S08]  /*19cd0*/  HMMA.16816.F32.BF16 R16, R236.reuse, R32, R16 ;  /* 0x00000020ec10723c */ /* 0x040ff00000041810 */
[C---:B------:R-:W-:Y:S01]  /*19ce0*/  HMMA.16816.F32.BF16 R12, R236.reuse, R34, R12 ;  /* 0x00000022ec0c723c */ /* 0x040fe2000004180c */
[----:B------:R-:W5:Y:S07]  /*19cf0*/  LDSM.16.M88.4 R32, [R67+0xb000] ;  /* 0x00b000004320783b */ /* 0x000f6e0000000200 */
[C---:B---3--:R-:W-:Y:S08]  /*19d00*/  HMMA.16816.F32.BF16 R8, R236.reuse, R28, R8 ;  /* 0x0000001cec08723c */ /* 0x048ff00000041808 */
[----:B------:R-:W-:Y:S01]  /*19d10*/  HMMA.16816.F32.BF16 R4, R236, R30, R4 ;  /* 0x0000001eec04723c */ /* 0x000fe20000041804 */
[----:B------:R-:W3:Y:S01]  /*19d20*/  LDSM.16.M88.4 R28, [R67+0xb800] ;  /* 0x00b80000431c783b */ /* 0x000ee20000000200 */
[----:B------:R-:W-:-:S06]  /*19d30*/  DEPBAR.LE SB0, 0x0 ;  /* 0x000080000000791a */ /* 0x000fcc0000000000 */
        /* <DEDUP_REMOVED lines=10> */
[C---:B------:R-:W-:Y:S08]  /*19de0*/  HMMA.16816.F32.BF16 R24, R60.reuse, R56, R24 ;  /* 0x000000383c18723c */ /* 0x040ff00000041818 */
[C---:B------:R-:W-:Y:S08]  /*19df0*/  HMMA.16816.F32.BF16 R20, R60.reuse, R58, R20 ;  /* 0x0000003a3c14723c */ /* 0x040ff00000041814 */
[C---:B----4-:R-:W-:Y:S08]  /*19e00*/  HMMA.16816.F32.BF16 R16, R60.reuse, R52, R16 ;  /* 0x000000343c10723c */ /* 0x050ff00000041810 */
[C---:B------:R-:W-:Y:S08]  /*19e10*/  HMMA.16816.F32.BF16 R12, R60.reuse, R54, R12 ;  /* 0x000000363c0c723c */ /* 0x040ff0000004180c */
[C---:B-1----:R-:W-:Y:S08]  /*19e20*/  HMMA.16816.F32.BF16 R8, R60.reuse, R48, R8 ;  /* 0x000000303c08723c */ /* 0x042ff00000041808 */
[C---:B------:R-:W-:Y:S08]  /*19e30*/  HMMA.16816.F32.BF16 R4, R60.reuse, R50, R4 ;  /* 0x000000323c04723c */ /* 0x040ff00000041804 */
[C---:B--2---:R-:W-:Y:S08]  /*19e40*/  HMMA.16816.F32.BF16 R172, R60.reuse, R44, R172 ;  /* 0x0000002c3cac723c */ /* 0x044ff000000418ac */
[C---:B------:R-:W-:Y:S08]  /*19e50*/  HMMA.16816.F32.BF16 R168, R60.reuse, R46, R168 ;  /* 0x0000002e3ca8723c */ /* 0x040ff000000418a8 */
[C---:B------:R-:W-:Y:S08]  /*19e60*/  HMMA.16816.F32.BF16 R164, R60.reuse, R40, R164 ;  /* 0x000000283ca4723c */ /* 0x040ff000000418a4 */
[C---:B------:R-:W-:Y:S08]  /*19e70*/  HMMA.16816.F32.BF16 R160, R60.reuse, R42, R160 ;  /* 0x0000002a3ca0723c */ /* 0x040ff000000418a0 */
[C---:B-----5:R-:W-:Y:S08]  /*19e80*/  HMMA.16816.F32.BF16 R156, R60.reuse, R36, R156 ;  /* 0x000000243c9c723c */ /* 0x060ff0000004189c */
[C---:B------:R-:W-:Y:S08]  /*19e90*/  HMMA.16816.F32.BF16 R152, R60.reuse, R38, R152 ;  /* 0x000000263c98723c */ /* 0x040ff00000041898 */
[C---:B------:R-:W-:Y:S08]  /*19ea0*/  HMMA.16816.F32.BF16 R148, R60.reuse, R32, R148 ;  /* 0x000000203c94723c */ /* 0x040ff00000041894 */
[C---:B------:R-:W-:Y:S08]  /*19eb0*/  HMMA.16816.F32.BF16 R144, R60.reuse, R34, R144 ;  /* 0x000000223c90723c */ /* 0x040ff00000041890 */
[C---:B---3--:R-:W-:Y:S08]  /*19ec0*/  HMMA.16816.F32.BF16 R140, R60.reuse, R28, R140 ;  /* 0x0000001c3c8c723c */ /* 0x048ff0000004188c */
[----:B------:R-:W-:Y:S01]  /*19ed0*/  HMMA.16816.F32.BF16 R136, R60, R30, R136 ;  /* 0x0000001e3c88723c */ /* 0x000fe20000041888 */
[----:B------:R-:W-:Y:S06]  /*19ee0*/  BAR.SYNC.DEFER_BLOCKING 0x0 ;  /* 0x0000000000007b1d */ /* 0x000fec0000010000 */
[----:B------:R-:W-:-:S13]  /*19ef0*/  @!P4 BRA `(.L_x_2587) ;  /* 0x0000000800e0c947 */ /* 0x000fda0003800000 */
[----:B------:R-:W-:Y:S04]  /*19f00*/  BSSY.RECONVERGENT B0, `(.L_x_2588) ;  /* 0x0000049000007945 */ /* 0x000fe80003800200 */
[----:B------:R-:W-:Y:S05]  /*19f10*/  @!P3 BRA `(.L_x_2589) ;  /* 0x0000000000fcb947 */ /* 0x000fea0003800000 */
[----:B------:R-:W2:Y:S01]  /*19f20*/  LD.E R37, desc[UR6][R132.64+0x170] ;  /* 0x0001700684257980 */ /* 0x000ea2000c101900 */
[----:B------:R-:W-:Y:S01]  /*19f30*/  SHF.L.U32 R34, R66, 0x7, RZ ;  /* 0x0000000742227819 */ /* 0x000fe200000006ff */
[----:B------:R-:W-:-:S03]  /*19f40*/  IMAD.SHL.U32 R32, R64, 0x80, RZ ;  /* 0x0000008040207824 */ /* 0x000fc600078e00ff */
[----:B------:R-:W-:Y:S02]  /*19f50*/  IABS R30, R34 ;  /* 0x00000022001e7213 */ /* 0x000fe40000000000 */
[----:B------:R-:W-:Y:S02]  /*19f60*/  IADD3 R32, PT, PT, R32, -0x180, RZ ;  /* 0xfffffe8020207810 */ /* 0x000fe40007ffe0ff */
[-C--:B--2---:R-:W-:Y:S02]  /*19f70*/  IABS R31, R37.reuse ;  /* 0x00000025001f7213 */ /* 0x084fe40000000000 */
[-C--:B------:R-:W-:Y:S02]  /*19f80*/  IABS R29, R37.reuse ;  /* 0x00000025001d7213 */ /* 0x080fe40000000000 */
[----:B------:R-:W1:Y:S01]  /*19f90*/  I2F.RP R33, R31 ;  /* 0x0000001f00217306 */ /* 0x000e620000209400 */
[----:B------:R-:W-:Y:S02]  /*19fa0*/  LOP3.LUT R34, R34, R37, RZ, 0x3c, !PT ;  /* 0x0000002522227212 */ /* 0x000fe400078e3cff */
        /* <DEDUP_REMOVED lines=54> */
.L_x_2589:
        /* <DEDUP_REMOVED lines=8> */
.L_x_2590:
[----:B------:R-:W-:Y:S05]  /*1a390*/  BSYNC.RECONVERGENT B0 ;  /* 0x0000000000007941 */ /* 0x000fea0003800200 */
.L_x_2588:
[----:B------:R-:W-:Y:S01]  /*1a3a0*/  LOP3.LUT R29, R219, 0x1c0, RZ, 0xc0, !PT ;  /* 0x000001c0db1d7812 */ /* 0x000fe200078ec0ff */
[C---:B------:R-:W-:Y:S01]  /*1a3b0*/  IMAD.SHL.U32 R28, R204.reuse, 0x20, RZ ;  /* 0x00000020cc1c7824 */ /* 0x040fe200078e00ff */
[C---:B------:R-:W-:Y:S01]  /*1a3c0*/  LEA R34, P3, R204.reuse, R208, 0x5 ;  /* 0x000000d0cc227211 */ /* 0x040fe200078628ff */
[----:B------:R-:W-:Y:S01]  /*1a3d0*/  @!P1 IMAD.MOV.U32 R36, RZ, RZ, R208 ;  /* 0x000000ffff249224 */ /* 0x000fe200078e00d0 */
[----:B------:R-:W-:Y:S01]  /*1a3e0*/  LOP3.LUT R29, R29, 0x38, R196, 0xf8, !PT ;  /* 0x000000381d1d7812 */ /* 0x000fe200078ef8c4 */
[----:B------:R-:W-:Y:S01]  /*1a3f0*/  @!P1 IMAD.MOV.U32 R37, RZ, RZ, R209 ;  /* 0x000000ffff259224 */ /* 0x000fe200078e00d1 */
[C-C-:B------:R-:W-:Y:S02]  /*1a400*/  LEA.HI.X R35, R204.reuse, R209, R205.reuse, 0x5, P3 ;  /* 0x000000d1cc237211 */ /* 0x140fe400018f2ccd */
[----:B------:R-:W-:Y:S02]  /*1a410*/  LOP3.LUT R30, R29, R198, RZ, 0x3c, !PT ;  /* 0x000000c61d1e7212 */ /* 0x000fe400078e3cff */
[----:B------:R-:W-:-:S02]  /*1a420*/  SHF.L.U64.HI R29, R204, 0x5, R205 ;  /* 0x00000005cc1d7819 */ /* 0x000fc400000102cd */
[----:B------:R-:W-:Y:S02]  /*1a430*/  LOP3.LUT R30, R30, 0x1e00, R219, 0xf8, !PT ;  /* 0x00001e001e1e7812 */ /* 0x000fe400078ef8db */
[----:B------:R-:W-:Y:S02]  /*1a440*/  IADD3 R32, P3, PT, R28, R34, RZ ;  /* 0x000000221c207210 */ /* 0x000fe40007f7e0ff */
[----:B------:R-:W-:-:S03]  /*1a450*/  LEA R30, R30, UR8, 0x1 ;  /* 0x000000081e1e7c11 */ /* 0x000fc6000f8e08ff */
[----:B------:R-:W-:Y:S01]  /*1a460*/  IMAD.X R33, R29, 0x1, R35, P3 ;  /* 0x000000011d217824 */ /* 0x000fe200018e0623 */
[-C--:B------:R-:W-:Y:S01]  /*1a470*/  IADD3 R38, P3, PT, R32, R28.reuse, RZ ;  /* 0x0000001c20267210 */ /* 0x080fe20007f7e0ff */
[----:B------:R-:W-:Y:S01]  /*1a480*/  @!PT LDS RZ, [RZ] ;  /* 0x00000000fffff984 */ /* 0x000fe20000000800 */
[----:B------:R-:W-:Y:S01]  /*1a490*/  @!PT LDS RZ, [RZ] ;  /* 0x00000000fffff984 */ /* 0x000fe20000000800 */
[----:B------:R-:W-:Y:S01]  /*1a4a0*/  @!PT LDS RZ, [RZ] ;  /* 0x00000000fffff984 */ /* 0x000fe20000000800 */
[----:B------:R1:W-:Y:S04]  /*1a4b0*/  @!P1 LDGSTS.E.BYPASS.LTC128B.128 [R30+0x4000], desc[UR6][R36.64] ;  /* 0x04000000241e9fae */ /* 0x0003e8000b981a06 */
        /* <DEDUP_REMOVED lines=17> */
[----:B------:R3:W-:Y:S01]  /*1a5d0*/  @!P0 LDGSTS.E.BYPASS.LTC128B.128 [R30+0x8800], desc[UR6][R34.64+0x80] ;  /* 0x08800080221e8fae */ /* 0x0007e2000b981a06 */
[----:B-1----:R-:W-:-:S03]  /*1a5e0*/  IADD3 R36, P3, PT, R40, R28, RZ ;  /* 0x0000001c28247210 */ /* 0x002fc60007f7e0ff */
[----:B------:R2:W-:Y:S04]  /*1a5f0*/  @P0 STS.128 [R30+0x8800], RZ ;  /* 0x008800ff1e000388 */ /* 0x0005e80000000c00 */
[----:B------:R-:W-:Y:S01]  /*1a600*/  @!PT LDS RZ, [RZ] ;  /* 0x00000000fffff984 */ /* 0x000fe20000000800 */
[----:B------:R-:W-:Y:S01]  /*1a610*/  @!PT LDS RZ, [RZ] ;  /* 0x00000000fffff984 */ /* 0x000fe20000000800 */
[----:B------:R-:W-:Y:S01]  /*1a620*/  @!PT LDS RZ, [RZ] ;  /* 0x00000000fffff984 */ /* 0x000fe20000000800 */
[----:B------:R-:W-:Y:S01]  /*1a630*/  @!P1 LDGSTS.E.BYPASS.LTC128B.128 [R30+0x5000], desc[UR6][R32.64] ;  /* 0x05000000201e9fae */ /* 0x000fe2000b981a06 */
[----:B------:R-:W-:-:S03]  /*1a640*/  IMAD.X R37, R41, 0x1, R29, P3 ;  /* 0x0000000129257824 */ /* 0x000fc600018e061d */
        /* <DEDUP_REMOVED lines=10> */
[----:B---3--:R-:W-:-:S03]  /*1a6f0*/  IADD3 R34, P4, PT, R36, R28, RZ ;  /* 0x0000001c24227210 */ /* 0x008fc60007f9e0ff */
[----:B------:R2:W-:Y:S01]  /*1a700*/  @P1 STS.128 [R30+0x5800], RZ ;  /* 0x005800ff1e001388 */ /* 0x0005e20000000c00 */
[----:B------:R-:W-:Y:S01]  /*1a710*/  IADD3 R28, P3, PT, R34, R28, RZ ;  /* 0x0000001c221c7210 */ /* 0x000fe20007f7e0ff */
[----:B------:R-:W-:-:S05]  /*1a720*/  IMAD.X R35, R37, 0x1, R29, P4 ;  /* 0x0000000125237824 */ /* 0x000fca00020e061d */
[----:B------:R-:W-:Y:S01]  /*1a730*/  IADD3.X R29, PT, PT, R35, R29, RZ, P3, !PT ;  /* 0x0000001d231d7210 */ /* 0x000fe20001ffe4ff */
        /* <DEDUP_REMOVED lines=21> */
[----:B-1----:R-:W-:-:S03]  /*1a890*/  @!P0 IMAD.MOV.U32 R32, RZ, RZ, R36 ;  /* 0x000000ffff208224 */ /* 0x002fc600078e0024 */
        /* <DEDUP_REMOVED lines=30> */
.L_x_2587:
[----:B------:R-:W-:Y:S05]  /*1aa80*/  BSYNC.RECONVERGENT B1 ;  /* 0x0000000000017941 */ /* 0x000fea0003800200 */
.L_x_2586:
[----:B------:R-:W3:Y:S01]  /*1aa90*/  LD.E R65, desc[UR6][R132.64+0xdc] ;  /* 0x0000dc0684417980 */ /* 0x000ee2000c101900 */
[----:B--2---:R-:W-:-:S04]  /*1aaa0*/  IMAD R28, R64, 0x80, R135 ;  /* 0x00000080401c7824 */ /* 0x004fc800078e0287 */
[C---:B------:R-:W-:Y:S02]  /*1aab0*/  VIADD R29, R28.reuse, 0xffffff00 ;  /* 0xffffff001c1d7836 */ /* 0x040fe40000000000 */
[----:B------:R-:W-:-:S03]  /*1aac0*/  VIADD R30, R28, 0xffffff01 ;  /* 0xffffff011c1e7836 */ /* 0x000fc60000000000 */
[C---:B------:R-:W-:Y:S02]  /*1aad0*/  ISETP.GE.AND P0, PT, R29.reuse, R228, PT ;  /* 0x000000e41d00720c */ /* 0x040fe40003f06270 */
[C---:B------:R-:W-:Y:S02]  /*1aae0*/  ISETP.GE.AND P1, PT, R29.reuse, R226, PT ;  /* 0x000000e21d00720c */ /* 0x040fe40003f26270 */
[----:B------:R-:W-:Y:S02]  /*1aaf0*/  ISETP.GE.AND P3, PT, R30, R228, PT ;  /* 0x000000e41e00720c */ /* 0x000fe40003f66270 */
[----:B------:R-:W-:Y:S02]  /*1ab00*/  FSEL R31, R24, -INF , P0 ;  /* 0xff800000181f7808 */ /* 0x000fe40000000000 */
[----:B------:R-:W-:Y:S02]  /*1ab10*/  FSEL R24, R26, -INF , P1 ;  /* 0xff8000001a187808 */ /* 0x000fe40000800000 */
[----:B------:R-:W-:-:S02]  /*1ab20*/  ISETP.GE.AND P5, PT, R29, R227, PT ;  /* 0x000000e31d00720c */ /* 0x000fc40003fa6270 */
[----:B------:R-:W-:Y:S02]  /*1ab30*/  ISETP.GE.AND P4, PT, R29, R225, PT ;  /* 0x000000e11d00720c */ /* 0x000fe40003f86270 */
[----:B------:R-:W-:Y:S02]  /*1ab40*/  ISETP.GE.AND P1, PT, R30, R226, PT ;  /* 0x000000e21e00720c */ /* 0x000fe40003f26270 */
[----:B------:R-:W-:Y:S01]  /*1ab50*/  FSEL R29, R25, -INF , P3 ;  /* 0xff800000191d7808 */ /* 0x000fe20001800000 */
[----:B------:R-:W-:Y:S01]  /*1ab60*/  VIADD R25, R28, 0xffffff08 ;  /* 0xffffff081c197836 */ /* 0x000fe20000000000 */
[C---:B------:R-:W-:Y:S02]  /*1ab70*/  ISETP.GE.AND P0, PT, R30.reuse, R227, PT ;  /* 0x000000e31e00720c */ /* 0x040fe40003f06270 */
[----:B------:R-:W-:Y:S01]  /*1ab80*/  ISETP.GE.AND P3, PT, R30, R225, PT ;  /* 0x000000e11e00720c */ /* 0x000fe20003f66270 */
[----:B------:R-:W-:Y:S01]  /*1ab90*/  VIADD R30, R28, 0xffffff09 ;  /* 0xffffff091c1e7836 */ /* 0x000fe20000000000 */
[----:B------:R-:W-:-:S02]  /*1aba0*/  FSEL R27, R27, -INF , P1 ;  /* 0xff8000001b1b7808 */ /* 0x000fc40000800000 */
[----:B------:R-:W-:Y:S02]  /*1abb0*/  FSEL R31, R31, -INF , !P5 ;  /* 0xff8000001f1f7808 */ /* 0x000fe40006800000 */
[----:B------:R-:W-:Y:S02]  /*1abc0*/  FSEL R24, R24, -INF , !P4 ;  /* 0xff80000018187808 */ /* 0x000fe40006000000 */
[----:B------:R-:W-:Y:S02]  /*1abd0*/  FSEL R29, R29, -INF , !P0 ;  /* 0xff8000001d1d7808 */ /* 0x000fe40004000000 */
[C---:B------:R-:W-:Y:S02]  /*1abe0*/  ISETP.GE.AND P1, PT, R25.reuse, R228, PT ;  /* 0x000000e41900720c */ /* 0x040fe40003f26270 */
[C---:B------:R-:W-:Y:S02]  /*1abf0*/  ISETP.GE.AND P5, PT, R25.reuse, R227, PT ;  /* 0x000000e31900720c */ /* 0x040fe40003fa6270 */
[----:B------:R-:W-:-:S02]  /*1ac00*/  ISETP.GE.AND P0, PT, R25, R226, PT ;  /* 0x000000e21900720c */ /* 0x000fc40003f06270 */
[----:B------:R-:W-:Y:S02]  /*1ac10*/  ISETP.GE.AND P4, PT, R25, R225, PT ;  /* 0x000000e11900720c */ /* 0x000fe40003f86270 */
[----:B------:R-:W-:Y:S02]  /*1ac20*/  FSEL R25, R27, -INF , !P3 ;  /* 0xff8000001b197808 */ /* 0x000fe40005800000 */
[----:B------:R-:W-:Y:S02]  /*1ac30*/  ISETP.GE.AND P3, PT, R30, R228, PT ;  /* 0x000000e41e00720c */ /* 0x000fe40003f66270 */
[----:B------:R-:W-:Y:S02]  /*1ac40*/  FSEL R26, R22, -INF , P0 ;  /* 0xff800000161a7808 */ /* 0x000fe40000000000 */
[----:B------:R-:W-:Y:S01]  /*1ac50*/  FSEL R33, R20, -INF , P1 ;  /* 0xff80000014217808 */ /* 0x000fe20000800000 */
[----:B------:R-:W-:Y:S01]  /*1ac60*/  VIADD R20, R28, 0xffffff11 ;  /* 0xffffff111c147836 */ /* 0x000fe20000000000 */
[----:B------:R-:W-:-:S02]  /*1ac70*/  ISETP.GE.AND P0, PT, R30, R226, PT ;  /* 0x000000e21e00720c */ /* 0x000fc40003f06270 */
[----:B------:R-:W-:Y:S01]  /*1ac80*/  FSEL R27, R21, -INF , P3 ;  /* 0xff800000151b7808 */ /* 0x000fe20001800000 */
[----:B------:R-:W-:Y:S01]  /*1ac90*/  VIADD R21, R28, 0xffffff10 ;  /* 0xffffff101c157836 */ /* 0x000fe20000000000 */
[C---:B------:R-:W-:Y:S02]  /*1aca0*/  ISETP.GE.AND P1, PT, R30.reuse, R227, PT ;  /* 0x000000e31e00720c */ /* 0x040fe40003f26270 */
[----:B------:R-:W-:Y:S02]  /*1acb0*/  ISETP.GE.AND P3, PT, R30, R225, PT ;  /* 0x000000e11e00720c */ /* 0x000fe40003f66270 */
[----:B------:R-:W-:Y:S02]  /*1acc0*/  FSEL R22, R23, -INF , P0 ;  /* 0xff80000017167808 */ /* 0x000fe40000000000 */
[----:B------:R-:W-:Y:S02]  /*1acd0*/  FSEL R27, R27, -INF , !P1 ;  /* 0xff8000001b1b7808 */ /* 0x000fe40004800000 */
[----:B------:R-:W-:-:S02]  /*1ace0*/  FSEL R33, R33, -INF , !P5 ;  /* 0xff80000021217808 */ /* 0x000fc40006800000 */
[----:B------:R-:W-:Y:S02]  /*1acf0*/  FSEL R23, R26, -INF , !P4 ;  /* 0xff8000001a177808 */ /* 0x000fe40006000000 */
[C---:B------:R-:W-:Y:S02]  /*1ad00*/  ISETP.GE.AND P1, PT, R21.reuse, R226, PT ;  /* 0x000000e21500720c */ /* 0x040fe40003f26270 */
[C---:B------:R-:W-:Y:S02]  /*1ad10*/  ISETP.GE.AND P0, PT, R21.reuse, R228, PT ;  /* 0x000000e41500720c */ /* 0x040fe40003f06270 */
[C---:B------:R-:W-:Y:S02]  /*1ad20*/  ISETP.GE.AND P5, PT, R21.reuse, R227, PT ;  /* 0x000000e31500720c */ /* 0x040fe40003fa6270 */
[----:B------:R-:W-:Y:S02]  /*1ad30*/  ISETP.GE.AND P4, PT, R21, R225, PT ;  /* 0x000000e11500720c */ /* 0x000fe40003f86270 */
[----:B------:R-:W-:-:S02]  /*1ad40*/  FSEL R21, R22, -INF , !P3 ;  /* 0xff80000016157808 */ /* 0x000fc40005800000 */
[----:B------:R-:W-:Y:S02]  /*1ad50*/  ISETP.GE.AND P3, PT, R20, R228, PT ;  /* 0x000000e41400720c */ /* 0x000fe40003f66270 */
[----:B------:R-:W-:Y:S02]  /*1ad60*/  FSEL R18, R18, -INF , P1 ;  /* 0xff80000012127808 */ /* 0x000fe40000800000 */
[----:B------:R-:W-:Y:S02]  /*1ad70*/  ISETP.GE.AND P1, PT, R20, R226, PT ;  /* 0x000000e21400720c */ /* 0x000fe40003f26270 */
[----:B------:R-:W-:Y:S01]  /*1ad80*/  FSEL R234, R16, -INF , P0 ;  /* 0xff80000010ea7808 */ /* 0x000fe20000000000 */
[C---:B------:R-:W-:Y:S01]  /*1ad90*/  VIADD R16, R28.reuse, 0xffffff19 ;  /* 0xffffff191c107836 */ /* 0x040fe20000000000 */
[----:B------:R-:W-:Y:S01]  /*1ada0*/  FSEL R230, R17, -INF , P3 ;  /* 0xff80000011e67808 */ /* 0x000fe20001800000 */
[----:B------:R-:W-:Y:S01]  /*1adb0*/  VIADD R17, R28, 0xffffff18 ;  /* 0xffffff181c117836 */ /* 0x000fe20000000000 */
[----:B------:R-:W-:-:S02]  /*1adc0*/  ISETP.GE.AND P0, PT, R20, R227, PT ;  /* 0x000000e31400720c */ /* 0x000fc40003f06270 */
[----:B------:R-:W-:Y:S02]  /*1add0*/  ISETP.GE.AND P3, PT, R20, R225, PT ;  /* 0x000000e11400720c */ /* 0x000fe40003f66270 */
[----:B------:R-:W-:Y:S02]  /*1ade0*/  FSEL R19, R19, -INF , P1 ;  /* 0xff80000013137808 */ /* 0x000fe40000800000 */
[----:B------:R-:W-:Y:S02]  /*1adf0*/  FSEL R230, R230, -INF , !P0 ;  /* 0xff800000e6e67808 */ /* 0x000fe40004000000 */
[----:B------:R-:W-:Y:S02]  /*1ae00*/  ISETP.GE.AND P0, PT, R17, R226, PT ;  /* 0x000000e21100720c */ /* 0x000fe40003f06270 */
[----:B------:R-:W-:Y:S02]  /*1ae10*/  FSEL R194, R19, -INF , !P3 ;  /* 0xff80000013c27808 */ /* 0x000fe40005800000 */
[----:B------:R-:W-:-:S02]  /*1ae20*/  ISETP.GE.AND P1, PT, R17, R228, PT ;  /* 0x000000e41100720c */ /* 0x000fc40003f26270 */
[----:B------:R-:W-:Y:S02]  /*1ae30*/  ISETP.GE.AND P3, PT, R16, R228, PT ;  /* 0x000000e41000720c */ /* 0x000fe40003f66270 */
[----:B------:R-:W-:Y:S02]  /*1ae40*/  FSEL R14, R14, -INF , P0 ;  /* 0xff8000000e0e7808 */ /* 0x000fe40000000000 */
[----:B------:R-:W-:Y:S01]  /*1ae50*/  FSEL R232, R12, -INF , P1 ;  /* 0xff8000000ce87808 */ /* 0x000fe20000800000 */
[----:B------:R-:W-:Y:S01]  /*1ae60*/  VIADD R12, R28, 0xffffff21 ;  /* 0xffffff211c0c7836 */ /* 0x000fe20000000000 */
[----:B------:R-:W-:Y:S02]  /*1ae70*/  ISETP.GE.AND P0, PT, R16, R226, PT ;  /* 0x000000e21000720c */ /* 0x000fe40003f06270 */
        /* <DEDUP_REMOVED lines=11> */
[----:B------:R-:W-:Y:S02]  /*1af30*/  ISETP.GE.AND P1, PT, R12, R226, PT ;  /* 0x000000e20c00720c */ /* 0x000fe40003f26270 */
[----:B------:R-:W-:Y:S02]  /*1af40*/  FSEL R186, R8, -INF , P0 ;  /* 0xff80000008ba7808 */ /* 0x000fe40000000000 */
[----:B------:R-:W-:Y:S01]  /*1af50*/  FSEL R184, R9, -INF , P3 ;  /* 0xff80000009b87808 */ /* 0x000fe20001800000 */
[----:B------:R-:W-:Y:S01]  /*1af60*/  VIADD R9, R28, 0xffffff28 ;  /* 0xffffff281c097836 */ /* 0x000fe20000000000 */
[----:B------:R-:W-:Y:S01]  /*1af70*/  ISETP.GE.AND P0, PT, R12, R227, PT ;  /* 0x000000e30c00720c */ /* 0x000fe20003f06270 */
        /* <DEDUP_REMOVED lines=160> */
[----:B------:R-:W-:Y:S02]  /*1b980*/  FMNMX3.FTZ R6, R134, R31, R29, !PT ;  /* 0x0000001f86067276 */ /* 0x000fe4000781001d */
[----:B------:R-:W-:Y:S02]  /*1b990*/  FSEL R171, R148, -INF , !P5 ;  /* 0xff80000094ab7808 */ /* 0x000fe40006800000 */
[----:B------:R-:W-:Y:S02]  /*1b9a0*/  FSEL R163, R150, -INF , !P4 ;  /* 0xff80000096a37808 */ /* 0x000fe40006000000 */
[----:B------:R-:W-:-:S02]  /*1b9b0*/  ISETP.GE.AND P5, PT, R5, R227, PT ;  /* 0x000000e30500720c */ /* 0x000fc40003fa6270 */
[----:B------:R-:W-:Y:S01]  /*1b9c0*/  ISETP.GE.AND P4, PT, R5, R225, PT ;  /* 0x000000e10500720c */ /* 0x000fe20003f86270 */
[----:B------:R-:W-:Y:S01]  /*1b9d0*/  VIADD R5, R28, 0xffffff70 ;  /* 0xffffff701c057836 */ /* 0x000fe20000000000 */
[----:B------:R-:W-:Y:S02]  /*1b9e0*/  FSEL R144, R144, -INF , P1 ;  /* 0xff80000090907808 */ /* 0x000fe40000800000 */
[----:B------:R-:W-:Y:S02]  /*1b9f0*/  FSEL R146, R146, -INF , P0 ;  /* 0xff80000092927808 */ /* 0x000fe40000000000 */
[C---:B------:R-:W-:Y:S02]  /*1ba00*/  ISETP.GE.AND P1, PT, R4.reuse, R227, PT ;  /* 0x000000e30400720c */ /* 0x040fe40003f26270 */
[----:B------:R-:W-:Y:S02]  /*1ba10*/  ISETP.GE.AND P0, PT, R4, R226, PT ;  /* 0x000000e20400720c */ /* 0x000fe40003f06270 */
[----:B------:R-:W-:-:S02]  /*1ba20*/  FSEL R145, R145, -INF , P3 ;  /* 0xff80000091917808 */ /* 0x000fc40001800000 */
[----:B------:R-:W-:Y:S02]  /*1ba30*/  FMNMX3.FTZ R7, R6, R33, R27, !PT ;  /* 0x0000002106077276 */ /* 0x000fe4000781001b */
[----:B------:R-:W-:Y:S02]  /*1ba40*/  FMNMX3.FTZ R6, R3, R24, R25, !PT ;  /* 0x0000001803067276 */ /* 0x000fe40007810019 */
[----:B------:R-:W-:Y:S02]  /*1ba50*/  FSEL R147, R147, -INF , P0 ;  /* 0xff80000093937808 */ /* 0x000fe40000000000 */
[----:B------:R-:W-:Y:S02]  /*1ba60*/  FSEL R167, R144, -INF , !P5 ;  /* 0xff80000090a77808 */ /* 0x000fe40006800000 */
[----:B------:R-:W-:Y:S02]  /*1ba70*/  FSEL R159, R146, -INF , !P4 ;  /* 0xff800000929f7808 */ /* 0x000fe40006000000 */
[----:B------:R-:W-:-:S02]  /*1ba80*/  FSEL R165, R145, -INF , !P1 ;  /* 0xff80000091a57808 */ /* 0x000fc40004800000 */
[C---:B------:R-:W-:Y:S02]  /*1ba90*/  ISETP.GE.AND P0, PT, R5.reuse, R228, PT ;  /* 0x000000e40500720c */ /* 0x040fe40003f06270 */
[C---:B------:R-:W-:Y:S02]  /*1baa0*/  ISETP.GE.AND P5, PT, R5.reuse, R227, PT ;  /* 0x000000e30500720c */ /* 0x040fe40003fa6270 */
[C---:B------:R-:W-:Y:S02]  /*1bab0*/  ISETP.GE.AND P1, PT, R5.reuse, R226, PT ;  /* 0x000000e20500720c */ /* 0x040fe40003f26270 */
[----:B------:R-:W-:Y:S02]  /*1bac0*/  ISETP.GE.AND P4, PT, R5, R225, PT ;  /* 0x000000e10500720c */ /* 0x000fe40003f86270 */
[----:B------:R-:W-:Y:S02]  /*1bad0*/  FMNMX3.FTZ R5, R6, R23, R21, !PT ;  /* 0x0000001706057276 */ /* 0x000fe40007810015 */
[----:B------:R-:W-:Y:S01]  /*1bae0*/  ISETP.GE.AND P3, PT, R4, R225, PT ;  /* 0x000000e10400720c */ /* 0x000fe20003f66270 */
[----:B------:R-:W-:Y:S01]  /*1baf0*/  VIADD R4, R28, 0xffffff71 ;  /* 0xffffff711c047836 */ /* 0x000fe20000000000 */
[----:B------:R-:W-:-:S02]  /*1bb00*/  FMNMX3.FTZ R7, R7, R234, R230, !PT ;  /* 0x000000ea07077276 */ /* 0x000fc400078100e6 */
[----:B------:R-:W-:Y:S02]  /*1bb10*/  FMNMX3.FTZ R5, R5, R200, R194, !PT ;  /* 0x000000c805057276 */ /* 0x000fe400078100c2 */
[----:B------:R-:W-:Y:S02]  /*1bb20*/  FSEL R157, R147, -INF , !P3 ;  /* 0xff800000939d7808 */ /* 0x000fe40005800000 */
[----:B------:R-:W-:Y:S02]  /*1bb30*/  ISETP.GE.AND P3, PT, R4, R228, PT ;  /* 0x000000e40400720c */ /* 0x000fe40003f66270 */
[----:B------:R-:W-:Y:S02]  /*1bb40*/  FMNMX3.FTZ R7, R7, R232, R202, !PT ;  /* 0x000000e807077276 */ /* 0x000fe400078100ca */
[----:B------:R-:W-:Y:S02]  /*1bb50*/  FMNMX3.FTZ R5, R5, R192, R190, !PT ;  /* 0x000000c005057276 */ /* 0x000fe400078100be */
[----:B------:R-:W-:-:S02]  /*1bb60*/  FSEL R140, R140, -INF , P0 ;  /* 0xff8000008c8c7808 */ /* 0x000fc40000000000 */
[----:B------:R-:W-:Y:S02]  /*1bb70*/  FSEL R142, R142, -INF , P1 ;  /* 0xff8000008e8e7808 */ /* 0x000fe40000800000 */
[----:B------:R-:W-:Y:S02]  /*1bb80*/  FSEL R149, R141, -INF , P3 ;  /* 0xff8000008d957808 */ /* 0x000fe40001800000 */
[C---:B------:R-:W-:Y:S02]  /*1bb90*/  ISETP.GE.AND P0, PT, R4.reuse, R227, PT ;  /* 0x000000e30400720c */ /* 0x040fe40003f06270 */
[C---:B------:R-:W-:Y:S02]  /*1bba0*/  ISETP.GE.AND P1, PT, R4.reuse, R226, PT ;  /* 0x000000e20400720c */ /* 0x040fe40003f26270 */
[----:B------:R-:W-:Y:S02]  /*1bbb0*/  FMNMX3.FTZ R7, R7, R186, R184, !PT ;  /* 0x000000ba07077276 */ /* 0x000fe400078100b8 */
        /* <DEDUP_REMOVED lines=8> */
[----:B------:R-:W-:-:S02]  /*1bc40*/  FMNMX3.FTZ R5, R8, R251, R249, !PT ;  /* 0x000000fb08057276 */ /* 0x000fc400078100f9 */
[----:B------:R-:W-:Y:S02]  /*1bc50*/  FSEL R151, R140, -INF , !P5 ;  /* 0xff8000008c977808 */ /* 0x000fe40006800000 */
[----:B------:R-:W-:Y:S02]  /*1bc60*/  FSEL R149, R149, -INF , !P0 ;  /* 0xff80000095957808 */ /* 0x000fe40004000000 */
[----:B------:R-:W-:Y:S02]  /*1bc70*/  FSEL R136, R136, -INF , P1 ;  /* 0xff80000088887808 */ /* 0x000fe40000800000 */
[C---:B------:R-:W-:Y:S02]  /*1bc80*/  ISETP.GE.AND P0, PT, R4.reuse, R227, PT ;  /* 0x000000e30400720c */ /* 0x040fe40003f06270 */
[C---:B------:R-:W-:Y:S02]  /*1bc90*/  ISETP.GE.AND P5, PT, R4.reuse, R226, PT ;  /* 0x000000e20400720c */ /* 0x040fe40003fa6270 */
[----:B------:R-:W-:-:S02]  /*1bca0*/  ISETP.GE.AND P1, PT, R4, R225, PT ;  /* 0x000000e10400720c */ /* 0x000fc40003f26270 */
[----:B------:R-:W-:Y:S02]  /*1bcb0*/  FMNMX3.FTZ R6, R6, R201, R195, !PT ;  /* 0x000000c906067276 */ /* 0x000fe400078100c3 */
[----:B------:R-:W-:Y:S02]  /*1bcc0*/  FMNMX3.FTZ R4, R5, R170, R168, !PT ;  /* 0x000000aa05047276 */ /* 0x000fe400078100a8 */
[----:B------:R-:W-:Y:S02]  /*1bcd0*/  FMNMX3.FTZ R6, R6, R245, R243, !PT ;  /* 0x000000f506067276 */ /* 0x000fe400078100f3 */
[----:B------:R-:W-:Y:S02]  /*1bce0*/  FMNMX3.FTZ R4, R4, R239, R237, !PT ;  /* 0x000000ef04047276 */ /* 0x000fe400078100ed */
[----:B------:R-:W-:Y:S02]  /*1bcf0*/  FMNMX3.FTZ R6, R6, R247, R241, !PT ;  /* 0x000000f706067276 */ /* 0x000fe400078100f1 */
[----:B------:R-:W-:Y:S01]  /*1bd00*/  FMNMX3.FTZ R4, R4, R231, R229, !PT ;  /* 0x000000e704047276 */ /* 0x000fe200078100e5 */
        /* <DEDUP_REMOVED lines=8> */
[----:B------:R-:W-:Y:S02]  /*1bd90*/  ISETP.GE.AND P5, PT, R28, R227, PT ;  /* 0x000000e31c00720c */ /* 0x000fe40003fa6270 */
[----:B------:R-:W-:Y:S02]  /*1bda0*/  FSEL R137, R137, -INF , P0 ;  /* 0xff80000089897808 */ /* 0x000fe40000000000 */
[----:B------:R-:W-:Y:S02]  /*1bdb0*/  FMNMX3.FTZ R6, R6, R171, R169, !PT ;  /* 0x000000ab06067276 */ /* 0x000fe400078100a9 */
[----:B------:R-:W-:Y:S02]  /*1bdc0*/  ISETP.GE.AND P0, PT, R28, R226, PT ;  /* 0x000000e21c00720c */ /* 0x000fe40003f06270 */
[----:B------:R-:W-:Y:S02]  /*1bdd0*/  FMNMX3.FTZ R4, R4, R163, R161, !PT ;  /* 0x000000a304047276 */ /* 0x000fe400078100a1 */
[----:B------:R-:W-:-:S02]  /*1bde0*/  FSEL R145, R137, -INF , !P5 ;  /* 0xff80000089917808 */ /* 0x000fc40006800000 */
[----:B------:R-:W-:Y:S02]  /*1bdf0*/  FMNMX3.FTZ R6, R6, R167, R165, !PT ;  /* 0x000000a706067276 */ /* 0x000fe400078100a5 */
        /* <DEDUP_REMOVED lines=10> */
[----:B------:R-:W-:-:S03]  /*1bea0*/  FMNMX3.FTZ R4, R4, R139, R137, !PT ;  /* 0x0000008b04047276 */ /* 0x000fc60007810089 */
[----:B------:R-:W1:Y:S04]  /*1beb0*/  SHFL.BFLY PT, R7, R6, 0x2, 0x1f ;  /* 0x0c401f0006077f89 */ /* 0x000e6800000e0000 */
[----:B------:R-:W2:Y:S01]  /*1bec0*/  SHFL.BFLY PT, R5, R4, 0x2, 0x1f ;  /* 0x0c401f0004057f89 */ /* 0x000ea200000e0000 */
[----:B------:R-:W4:Y:S01]  /*1bed0*/  S2UR UR4, SR_CgaCtaId ;  /* 0x00000000000479c3 */ /* 0x000f220000008800 */
[----:B------:R-:W-:Y:S01]  /*1bee0*/  UMOV UR8, 0x400 ;  /* 0x0000040000087882 */ /* 0x000fe20000000000 */
[----:B-1----:R-:W-:Y:S02]  /*1bef0*/  FMNMX.FTZ R7, R6, R7, !PT ;  /* 0x0000000706077209 */ /* 0x002fe40007810000 */
[----:B--2---:R-:W-:-:S03]  /*1bf00*/  FMNMX.FTZ R5, R4, R5, !PT ;  /* 0x0000000504057209 */ /* 0x004fc60007810000 */
[----:B------:R-:W1:Y:S04]  /*1bf10*/  SHFL.BFLY PT, R138, R7, 0x1, 0x1f ;  /* 0x0c201f00078a7f89 */ /* 0x000e6800000e0000 */
[----:B------:R-:W2:Y:S01]  /*1bf20*/  SHFL.BFLY PT, R136, R5, 0x1, 0x1f ;  /* 0x0c201f0005887f89 */ /* 0x000ea200000e0000 */
[----:B----4-:R-:W-:-:S06]  /*1bf30*/  ULEA UR8, UR4, UR8, 0x18 ;  /* 0x0000000804087291 */ /* 0x010fcc000f8ec0ff */
[----:B------:R-:W-:Y:S02]  /*1bf40*/  LEA R2, R2, UR8, 0x1 ;  /* 0x0000000802027c11 */ /* 0x000fe4000f8e08ff */
[----:B------:R-:W-:-:S03]  /*1bf50*/  SEL R155, R0, 0xffffffe0, !P6 ;  /* 0xffffffe0009b7807 */ /* 0x000fc60007000000 */
[C---:B------:R-:W-:Y:S01]  /*1bf60*/  VIADD R16, R2.reuse, 0xc000 ;  /* 0x0000c00002107836 */ /* 0x040fe20000000000 */
[----:B------:R-:W-:Y:S01]  /*1bf70*/  LDSM.16.MT88.4 R12, [R2+0xc000] ;  /* 0x00c00000020c783b */ /* 0x000fe20000004200 */
[----:B------:R-:W-:Y:S02]  /*1bf80*/  VIADD R156, R2, 0xc040 ;  /* 0x0000c040029c7836 */ /* 0x000fe40000000000 */
[----:B------:R-:W-:Y:S01]  /*1bf90*/  @P2 VIADD R156, R16, 0xffffffc0 ;  /* 0xffffffc0109c2836 */ /* 0x000fe20000000000 */
[----:B------:R-:W-:Y:S01]  /*1bfa0*/  LDSM.16.MT88.4 R44, [R2+0x10000] ;  /* 0x01000000022c783b */ /* 0x000fe20000004200 */
[----:B------:R-:W-:Y:S01]  /*1bfb0*/  IMAD.IADD R0, R155, 0x1, R2 ;  /* 0x000000019b007824 */ /* 0x000fe200078e0202 */
[----:B-1----:R-:W-:Y:S01]  /*1bfc0*/  FMNMX.FTZ R138, R7, R138, !PT ;  /* 0x0000008a078a7209 */ /* 0x002fe20007810000 */
[----:B------:R-:W-:Y:S01]  /*1bfd0*/  IMAD.IADD R155, R155, 0x1, R156 ;  /* 0x000000019b9b7824 */ /* 0x000fe200078e029c */
[----:B------:R-:W-:Y:S01]  /*1bfe0*/  LDSM.16.MT88.4 R60, [R156+0x4000] ;  /* 0x004000009c3c783b */ /* 0x000fe20000004200 */
[----:B--2---:R-:W-:-:S02]  /*1bff0*/  FMNMX.FTZ R136, R5, R136, !PT ;  /* 0x0000008805887209 */ /* 0x004fc40007810000 */
[----:B------:R-:W-:Y:S01]  /*1c000*/  FSETP.NEU.FTZ.AND P1, PT, R138, -INF , PT ;  /* 0xff8000008a00780b */ /* 0x000fe20003f3d000 */
[----:B------:R-:W1:Y:S01]  /*1c010*/  LDSM.16.MT88.4 R36, [R155] ;  /* 0x000000009b24783b */ /* 0x000e620000004200 */
[----:B------:R-:W-:Y:S01]  /*1c020*/  FSETP.NEU.FTZ.AND P0, PT, R136, -INF , PT ;  /* 0xff8000008800780b */ /* 0x000fe20003f1d000 */
[C---:B---3--:R-:W-:Y:S01]  /*1c030*/  FMUL.FTZ R144, R65.reuse, R138 ;  /* 0x0000008a41907220 */ /* 0x048fe20000410000 */
[----:B------:R-:W-:Y:S01]  /*1c040*/  FMUL.FTZ R140, R65, R136 ;  /* 0x00000088418c7220 */ /* 0x000fe20000410000 */
[----:B------:R-:W-:Y:S01]  /*1c050*/  FSEL R5, R138, RZ, P1 ;  /* 0x000000ff8a057208 */ /* 0x000fe20000800000 */
[----:B------:R-:W-:Y:S01]  /*1c060*/  LDSM.16.MT88.4 R52, [R0+0x10000] ;  /* 0x010000000034783b */ /* 0x000fe20000004200 */
[----:B------:R-:W-:Y:S02]  /*1c070*/  FSEL R4, R136, RZ, P0 ;  /* 0x000000ff88047208 */ /* 0x000fe40000000000 */
[----:B------:R-:W-:Y:S01]  /*1c080*/  FSEL R144, R144, RZ, P1 ;  /* 0x000000ff90907208 */ /* 0x000fe20000800000 */
[----:B------:R-:W-:Y:S01]  /*1c090*/  FADD.FTZ R8, R134, -R5 ;  /* 0x8000000586087221 */ /* 0x000fe20000010000 */
[----:B------:R-:W-:Y:S01]  /*1c0a0*/  FSEL R140, R140, RZ, P0 ;  /* 0x000000ff8c8c7208 */ /* 0x000fe20000000000 */
[----:B------:R-:W-:-:S02]  /*1c0b0*/  FADD.FTZ R4, R3, -R4 ;  /* 0x8000000403047221 */ /* 0x000fc40000010000 */
[-CC-:B------:R-:W-:Y:S01]  /*1c0c0*/  FFMA.FTZ R142, R31, R65.reuse, -R144.reuse ;  /* 0x000000411f8e7223 */ /* 0x180fe20000010890 */
[-CC-:B------:R-:W-:Y:S01]  /*1c0d0*/  FFMA.FTZ R67, R29, R65.reuse, -R144.reuse ;  /* 0x000000411d437223 */ /* 0x180fe20000010890 */
[C---:B------:R-:W-:Y:S01]  /*1c0e0*/  FMUL.FTZ R154, R65.reuse, R8 ;  /* 0x00000008419a7220 */ /* 0x040fe20000410000 */
[----:B------:R-:W-:Y:S01]  /*1c0f0*/  FMUL.FTZ R152, R65, R4 ;  /* 0x0000000441987220 */ /* 0x000fe20000410000 */
[-CC-:B------:R-:W-:Y:S01]  /*1c100*/  FFMA.FTZ R153, R33, R65.reuse, -R144.reuse ;  /* 0x0000004121997223 */ /* 0x180fe20000010890 */
[-C--:B------:R-:W-:Y:S01]  /*1c110*/  FFMA.FTZ R150, R27, R65.reuse, -R144 ;  /* 0x000000411b967223 */ /* 0x080fe20000010890 */
[-CC-:B------:R-:W-:Y:S01]  /*1c120*/  FFMA.FTZ R148, R24, R65.reuse, -R140.reuse ;  /* 0x0000004118947223 */ /* 0x180fe2000001088c */
[-CC-:B------:R-:W-:Y:S01]  /*1c130*/  FFMA.FTZ R146, R25, R65.reuse, -R140.reuse ;  /* 0x0000004119927223 */ /* 0x180fe2000001088c */
[----:B------:R-:W2:Y:S01]  /*1c140*/  LDSM.16.MT88.4 R28, [R156] ;  /* 0x000000009c1c783b */ /* 0x000ea20000004200 */
[-CC-:B------:R-:W-:Y:S01]  /*1c150*/  FFMA.FTZ R6, R23, R65.reuse, -R140.reuse ;  /* 0x0000004117067223 */ /* 0x180fe2000001088c */
[----:B------:R-:W-:Y:S01]  /*1c160*/  FFMA.FTZ R9, R21, R65, -R140 ;  /* 0x0000004115097223 */ /* 0x000fe2000001088c */
[----:B------:R-:W3:Y:S01]  /*1c170*/  MUFU.EX2 R154, R154 ;  /* 0x0000009a009a7308 */ /* 0x000ee20000000800 */
[----:B------:R-:W4:Y:S03]  /*1c180*/  LDSM.16.MT88.4 R20, [R0+0xc000] ;  /* 0x00c000000014783b */ /* 0x000f260000004200 */
[----:B------:R-:W5:Y:S04]  /*1c190*/  MUFU.EX2 R152, R152 ;  /* 0x0000009800987308 */ /* 0x000f680000000800 */
[----:B------:R-:W-:Y:S04]  /*1c1a0*/  MUFU.EX2 R142, R142 ;  /* 0x0000008e008e7308 */ /* 0x000fe80000000800 */
[----:B------:R-:W1:Y:S04]  /*1c1b0*/  MUFU.EX2 R67, R67 ;  /* 0x0000004300437308 */ /* 0x000e680000000800 */
[----:B------:R-:W-:Y:S04]  /*1c1c0*/  MUFU.EX2 R153, R153 ;  /* 0x0000009900997308 */ /* 0x000fe80000000800 */
[----:B------:R-:W-:Y:S04]  /*1c1d0*/  MUFU.EX2 R150, R150 ;  /* 0x0000009600967308 */ /* 0x000fe80000000800 */
[----:B------:R-:W-:Y:S04]  /*1c1e0*/  MUFU.EX2 R148, R148 ;  /* 0x0000009400947308 */ /* 0x000fe80000000800 */
[----:B------:R-:W2:Y:S04]  /*1c1f0*/  MUFU.EX2 R146, R146 ;  /* 0x0000009200927308 */ /* 0x000ea80000000800 */
[----:B------:R4:W-:Y:S04]  /*1c200*/  MUFU.EX2 R134, R6 ;  /* 0x0000000600867308 */ /* 0x0009e80000000800 */
[----:B------:R-:W4:Y:S01]  /*1c210*/  MUFU.EX2 R3, R9 ;  /* 0x0000000900037308 */ /* 0x000f220000000800 */
[-C--:B---3--:R-:W-:Y:S01]  /*1c220*/  FMUL.FTZ R48, R88, R154.reuse ;  /* 0x0000009a58307220 */ /* 0x088fe20000410000 */
[----:B------:R-:W-:Y:S01]  /*1c230*/  FMUL.FTZ R49, R89, R154 ;  /* 0x0000009a59317220 */ /* 0x000fe20000410000 */
[-C--:B-----5:R-:W-:Y:S01]  /*1c240*/  FMUL.FTZ R50, R90, R152.reuse ;  /* 0x000000985a327220 */ /* 0x0a0fe20000410000 */
[----:B------:R-:W-:Y:S01]  /*1c250*/  FMUL.FTZ R51, R91, R152 ;  /* 0x000000985b337220 */ /* 0x000fe20000410000 */
[----:B-1----:R-:W-:Y:S01]  /*1c260*/  F2FP.BF16.F32.PACK_AB R4, R67, R142 ;  /* 0x0000008e4304723e */ /* 0x002fe200000010ff */
[----:B------:R-:W-:Y:S01]  /*1c270*/  FMUL.FTZ R32, R104, R154 ;  /* 0x0000009a68207220 */ /* 0x000fe20000410000 */
[----:B--2---:R-:W-:Y:S01]  /*1c280*/  F2FP.BF16.F32.PACK_AB R5, R146, R148 ;  /* 0x000000949205723e */ /* 0x004fe200000010ff */
[----:B------:R-:W-:Y:S01]  /*1c290*/  FMUL.FTZ R33, R105, R154 ;  /* 0x0000009a69217220 */ /* 0x000fe20000410000 */
[-C--:B------:R-:W-:Y:S01]  /*1c2a0*/  FMUL.FTZ R34, R106, R152.reuse ;  /* 0x000000986a227220 */ /* 0x080fe20000410000 */
[----:B----4-:R-:W-:Y:S01]  /*1c2b0*/  F2FP.BF16.F32.PACK_AB R6, R150, R153 ;  /* 0x000000999606723e */ /* 0x010fe200000010ff */
[----:B------:R-:W-:Y:S01]  /*1c2c0*/  FMUL.FTZ R35, R107, R152 ;  /* 0x000000986b237220 */ /* 0x000fe20000410000 */
[----:B------:R-:W1:Y:S01]  /*1c2d0*/  LDSM.16.MT88.4 R88, [R155+0x4000] ;  /* 0x004000009b58783b */ /* 0x000e620000004200 */
[----:B------:R-:W-:Y:S01]  /*1c2e0*/  FMUL.FTZ R100, R100, R154 ;  /* 0x0000009a64647220 */ /* 0x000fe20000410000 */
[----:B------:R-:W-:Y:S01]  /*1c2f0*/  F2FP.BF16.F32.PACK_AB R7, R3, R134 ;  /* 0x000000860307723e */ /* 0x000fe200000010ff */
[----:B------:R-:W-:Y:S01]  /*1c300*/  FMUL.FTZ R101, R101, R154 ;  /* 0x0000009a65657220 */ /* 0x000fe20000410000 */
[-C--:B------:R-:W-:Y:S01]  /*1c310*/  FMUL.FTZ R102, R102, R152.reuse ;  /* 0x0000009866667220 */ /* 0x080fe20000410000 */
[----:B------:R-:W-:-:S04]  /*1c320*/  FMUL.FTZ R103, R103, R152 ;  /* 0x0000009867677220 */ /* 0x000fc80000410000 */
[----:B------:R-:W-:Y:S01]  /*1c330*/  HMMA.16816.F32.BF16 R32, R4, R36, R32 ;  /* 0x000000240420723c */ /* 0x000fe20000041820 */
[-C--:B------:R-:W-:Y:S01]  /*1c340*/  FMUL.FTZ R24, R112, R154.reuse ;  /* 0x0000009a70187220 */ /* 0x080fe20000410000 */
[----:B------:R-:W-:Y:S01]  /*1c350*/  FMUL.FTZ R25, R113, R154 ;  /* 0x0000009a71197220 */ /* 0x000fe20000410000 */
[----:B------:R-:W-:-:S05]  /*1c360*/  FMUL.FTZ R26, R114, R152 ;  /* 0x00000098721a7220 */ /* 0x000fca0000410000 */
[C---:B------:R-:W-:Y:S01]  /*1c370*/  HMMA.16816.F32.BF16 R36, R4.reuse, R38, R100 ;  /* 0x000000260424723c */ /* 0x040fe20000041864 */
[----:B------:R-:W2:Y:S01]  /*1c380*/  LDSM.16.MT88.4 R100, [R2+0xc800] ;  /* 0x00c800000264783b */ /* 0x000ea20000004200 */
        /* <DEDUP_REMOVED lines=14> */
[-CC-:B------:R-:W-:Y:S01]  /*1c470*/  FFMA.FTZ R115, R234, R65.reuse, -R144.reuse ;  /* 0x00000041ea737223 */ /* 0x180fe20000010890 */
[C---:B------:R-:W-:Y:S01]  /*1c480*/  HMMA.16816.F32.BF16 R28, R4.reuse, R30, R108 ;  /* 0x0000001e041c723c */ /* 0x040fe2000004186c */
[-CC-:B------:R-:W-:Y:S01]  /*1c490*/  FFMA.FTZ R110, R230, R65.reuse, -R144.reuse ;  /* 0x00000041e66e7223 */ /* 0x180fe20000010890 */
[-CC-:B------:R-:W-:Y:S01]  /*1c4a0*/  FFMA.FTZ R111, R232, R65.reuse, -R144.reuse ;  /* 0x00000041e86f7223 */ /* 0x180fe20000010890 */
[-C--:B------:R-:W-:Y:S01]  /*1c4b0*/  FFMA.FTZ R108, R202, R65.reuse, -R144 ;  /* 0x00000041ca6c7223 */ /* 0x080fe20000010890 */
[-CC-:B------:R-:W-:Y:S01]  /*1c4c0*/  FFMA.FTZ R114, R200, R65.reuse, -R140.reuse ;  /* 0x00000041c8727223 */ /* 0x180fe2000001088c */
[-CC-:B------:R-:W-:Y:S01]  /*1c4d0*/  FFMA.FTZ R113, R194, R65.reuse, -R140.reuse ;  /* 0x00000041c2717223 */ /* 0x180fe2000001088c */
[-CC-:B------:R-:W-:Y:S01]  /*1c4e0*/  FFMA.FTZ R112, R192, R65.reuse, -R140.reuse ;  /* 0x00000041c0707223 */ /* 0x180fe2000001088c */
[-C--:B------:R-:W-:Y:S01]  /*1c4f0*/  FFMA.FTZ R109, R190, R65.reuse, -R140 ;  /* 0x00000041be6d7223 */ /* 0x080fe2000001088c */
[C---:B------:R-:W-:Y:S01]  /*1c500*/  HMMA.16816.F32.BF16 R8, R4.reuse, R12, R8 ;  /* 0x0000000c0408723c */ /* 0x040fe20000041808 */
[----:B------:R-:W-:Y:S04]  /*1c510*/  MUFU.EX2 R115, R115 ;  /* 0x0000007300737308 */ /* 0x000fe80000000800 */
[----:B------:R-:W3:Y:S03]  /*1c520*/  MUFU.EX2 R110, R110 ;  /* 0x0000006e006e7308 */ /* 0x000ee60000000800 */
[C---:B------:R-:W-:Y:S01]  /*1c530*/  HMMA.16816.F32.BF16 R12, R4.reuse, R14, R124 ;  /* 0x0000000e040c723c */ /* 0x040fe2000004187c */
[----:B------:R-:W-:Y:S04]  /*1c540*/  MUFU.EX2 R111, R111 ;  /* 0x0000006f006f7308 */ /* 0x000fe80000000800 */
[----:B------:R-:W-:Y:S04]  /*1c550*/  MUFU.EX2 R108, R108 ;  /* 0x0000006c006c7308 */ /* 0x000fe80000000800 */
[----:B------:R-:W-:Y:S04]  /*1c560*/  MUFU.EX2 R114, R114 ;  /* 0x0000007200727308 */ /* 0x000fe80000000800 */
[----:B------:R-:W4:Y:S04]  /*1c570*/  MUFU.EX2 R113, R113 ;  /* 0x0000007100717308 */ /* 0x000f280000000800 */
[----:B------:R-:W-:Y:S01]  /*1c580*/  MUFU.EX2 R112, R112 ;  /* 0x0000007000707308 */ /* 0x000fe20000000800 */
[-C--:B------:R-:W-:Y:S01]  /*1c590*/  FMUL.FTZ R16, R120, R154.reuse ;  /* 0x0000009a78107220 */ /* 0x080fe20000410000 */
[----:B------:R-:W-:Y:S01]  /*1c5a0*/  FMUL.FTZ R17, R121, R154 ;  /* 0x0000009a79117220 */ /* 0x000fe20000410000 */
[-C--:B------:R-:W-:Y:S01]  /*1c5b0*/  FMUL.FTZ R18, R122, R152.reuse ;  /* 0x000000987a127220 */ /* 0x080fe20000410000 */
[----:B------:R-:W5:Y:S01]  /*1c5c0*/  MUFU.EX2 R109, R109 ;  /* 0x0000006d006d7308 */ /* 0x000f620000000800 */
[----:B------:R-:W-:Y:S01]  /*1c5d0*/  FMUL.FTZ R19, R123, R152 ;  /* 0x000000987b137220 */ /* 0x000fe20000410000 */
        /* <DEDUP_REMOVED lines=33> */
[----:B------:R-:W2:Y:S04]  /*1c7f0*/  LDSM.16.MT88.4 R68, [R156+0x4800] ;  /* 0x004800009c44783b */ /* 0x000ea80000004200 */
[----:B------:R-:W2:Y:S03]  /*1c800*/  LDSM.16.MT88.4 R96, [R0+0xc800] ;  /* 0x00c800000060783b */ /* 0x000ea60000004200 */
[C---:B------:R-:W-:Y:S01]  /*1c810*/  HMMA.16816.F32.BF16 R40, R4.reuse, R44, R40 ;  /* 0x0000002c0428723c */ /* 0x040fe20000041828 */
[----:B------:R-:W-:Y:S07]  /*1c820*/  LDSM.16.MT88.4 R80, [R155+0x800] ;  /* 0x000800009b50783b */ /* 0x000fee0000004200 */
[C---:B------:R-:W-:Y:S01]  /*1c830*/  HMMA.16816.F32.BF16 R48, R4.reuse, R52, R48 ;  /* 0x000000340430723c */ /* 0x040fe20000041830 */
[-CC-:B------:R-:W-:Y:S01]  /*1c840*/  FFMA.FTZ R158, R184, R65.reuse, -R144.reuse ;  /* 0x00000041b89e7223 */ /* 0x180fe20000010890 */
        /* <DEDUP_REMOVED lines=8> */
[-C--:B------:R-:W-:Y:S01]  /*1c8d0*/  FFMA.FTZ R251, R251, R65.reuse, -R140 ;  /* 0x00000041fbfb7223 */ /* 0x080fe2000001088c */
[-CC-:B------:R-:W-:Y:S01]  /*1c8e0*/  FFMA.FTZ R172, R172, R65.reuse, -R144.reuse ;  /* 0x00000041acac7223 */ /* 0x180fe20000010890 */
[-CC-:B------:R-:W-:Y:S01]  /*1c8f0*/  FFMA.FTZ R245, R245, R65.reuse, -R144.reuse ;  /* 0x00000041f5f57223 */ /* 0x180fe20000010890 */
[-C--:B------:R-:W-:Y:S01]  /*1c900*/  FFMA.FTZ R247, R247, R65.reuse, -R144 ;  /* 0x00000041f7f77223 */ /* 0x080fe20000010890 */
[-C--:B------:R-:W-:Y:S01]  /*1c910*/  FFMA.FTZ R237, R237, R65.reuse, -R140 ;  /* 0x00000041eded7223 */ /* 0x080fe2000001088c */
[-C--:B------:R-:W-:Y:S01]  /*1c920*/  FFMA.FTZ R191, R191, R65.reuse, -R144 ;  /* 0x00000041bfbf7223 */ /* 0x080fe20000010890 */
[C---:B------:R-:W-:Y:S01]  /*1c930*/  HMMA.16816.F32.BF16 R20, R4.reuse, R22, R116 ;  /* 0x000000160414723c */ /* 0x040fe20000041874 */
[-CC-:B------:R-:W-:Y:S01]  /*1c940*/  FFMA.FTZ R185, R185, R65.reuse, -R140.reuse ;  /* 0x00000041b9b97223 */ /* 0x180fe2000001088c */
[-C--:B------:R-:W-:Y:S01]  /*1c950*/  FFMA.FTZ R181, R181, R65.reuse, -R140 ;  /* 0x00000041b5b57223 */ /* 0x080fe2000001088c */
[-C--:B------:R-:W-:Y:S01]  /*1c960*/  FFMA.FTZ R190, R167, R65.reuse, -R144 ;  /* 0x00000041a7be7223 */ /* 0x080fe20000010890 */
[-CC-:B------:R-:W-:Y:S01]  /*1c970*/  FFMA.FTZ R194, R163, R65.reuse, -R140.reuse ;  /* 0x00000041a3c27223 */ /* 0x180fe2000001088c */
[-C--:B------:R-:W-:Y:S01]  /*1c980*/  FFMA.FTZ R192, R157, R65.reuse, -R140 ;  /* 0x000000419dc07223 */ /* 0x080fe2000001088c */
[-CC-:B------:R-:W-:Y:S01]  /*1c990*/  FFMA.FTZ R171, R171, R65.reuse, -R144.reuse ;  /* 0x00000041abab7223 */ /* 0x180fe20000010890 */
[-C--:B------:R-:W-:Y:S01]  /*1c9a0*/  FFMA.FTZ R165, R165, R65.reuse, -R144 ;  /* 0x00000041a5a57223 */ /* 0x080fe20000010890 */
[----:B------:R-:W-:Y:S01]  /*1c9b0*/  HMMA.16816.F32.BF16 R44, R4, R46, R92 ;  /* 0x0000002e042c723c */ /* 0x000fe2000004185c */
[----:B------:R-:W2:Y:S01]  /*1c9c0*/  LDSM.16.MT88.4 R92, [R156+0x800] ;  /* 0x000800009c5c783b */ /* 0x000ea20000004200 */
[----:B------:R-:W-:-:S03]  /*1c9d0*/  FFMA.FTZ R161, R161, R65, -R140 ;  /* 0x00000041a1a17223 */ /* 0x000fc6000001088c */
[----:B------:R-:W-:Y:S03]  /*1c9e0*/  LDSM.16.MT88.4 R124, [R2+0xf800] ;  /* 0x00f80000027c783b */ /* 0x000fe60000004200 */
[C---:B------:R-:W-:Y:S01]  /*1c9f0*/  HMMA.16816.F32.BF16 R52, R4.reuse, R54, R84 ;  /* 0x000000360434723c */ /* 0x040fe20000041854 */
[----:B------:R-:W-:Y:S07]  /*1ca00*/  LDSM.16.MT88.4 R84, [R0+0x10800] ;  /* 0x010800000054783b */ /* 0x000fee0000004200 */
[C---:B------:R-:W-:Y:S01]  /*1ca10*/  HMMA.16816.F32.BF16 R60, R4.reuse, R62, R76 ;  /* 0x0000003e043c723c */ /* 0x040fe2000004184c */
[----:B------:R-:W2:Y:S07]  /*1ca20*/  LDSM.16.MT88.4 R76, [R2+0x10800] ;  /* 0x01080000024c783b */ /* 0x000eae0000004200 */
[----:B-1----:R-:W-:Y:S01]  /*1ca30*/  HMMA.16816.F32.BF16 R72, R4, R88, R72 ;  /* 0x000000580448723c */ /* 0x002fe20000041848 */
[----:B---3--:R-:W-:-:S02]  /*1ca40*/  F2FP.BF16.F32.PACK_AB R88, R110, R115 ;  /* 0x000000736e58723e */ /* 0x008fc400000010ff */
[----:B----4-:R-:W-:-:S05]  /*1ca50*/  F2FP.BF16.F32.PACK_AB R89, R113, R114 ;  /* 0x000000727159723e */ /* 0x010fca00000010ff */
[----:B------:R-:W-:Y:S01]  /*1ca60*/  HMMA.16816.F32.BF16 R4, R4, R90, R104 ;  /* 0x0000005a0404723c */ /* 0x000fe20000041868 */
[----:B------:R-:W-:Y:S01]  /*1ca70*/  F2FP.BF16.F32.PACK_AB R90, R108, R111 ;  /* 0x0000006f6c5a723e */ /* 0x000fe200000010ff */
[-C--:B------:R-:W-:Y:S01]  /*1ca80*/  FFMA.FTZ R117, R186, R65.reuse, -R144 ;  /* 0x00000041ba757223 */ /* 0x080fe20000010890 */
[----:B-----5:R-:W-:Y:S01]  /*1ca90*/  F2FP.BF16.F32.PACK_AB R91, R109, R112 ;  /* 0x000000706d5b723e */ /* 0x020fe200000010ff */
[----:B------:R-:W-:Y:S01]  /*1caa0*/  FFMA.FTZ R116, R180, R65, -R140 ;  /* 0x00000041b4747223 */ /* 0x000fe2000001088c */
[----:B------:R-:W-:Y:S01]  /*1cab0*/  MUFU.EX2 R158, R158 ;  /* 0x0000009e009e7308 */ /* 0x000fe20000000800 */
[----:B------:R-:W-:Y:S04]  /*1cac0*/  LDSM.16.MT88.4 R104, [R2+0xd000] ;  /* 0x00d000000268783b */ /* 0x000fe80000004200 */
        /* <DEDUP_REMOVED lines=9> */
[----:B------:R-:W4:Y:S06]  /*1cb60*/  MUFU.EX2 R117, R117 ;  /* 0x0000007500757308 */ /* 0x000f2c0000000800 */
[C---:B------:R-:W-:Y:S01]  /*1cb70*/  HMMA.16816.F32.BF16 R24, R88.reuse, R92, R24 ;  /* 0x0000005c5818723c */ /* 0x040fe20000041818 */
[----:B------:R-:W-:Y:S07]  /*1cb80*/  MUFU.EX2 R173, R173 ;  /* 0x000000ad00ad7308 */ /* 0x000fee0000000800 */
[C---:B------:R-:W-:Y:S01]  /*1cb90*/  HMMA.16816.F32.BF16 R28, R88.reuse, R94, R28 ;  /* 0x0000005e581c723c */ /* 0x040fe2000004181c */
[----:B------:R-:W5:Y:S01]  /*1cba0*/  MUFU.EX2 R160, R160 ;  /* 0x000000a000a07308 */ /* 0x000f620000000800 */
[----:B------:R-:W-:Y:S06]  /*1cbb0*/  LDSM.16.MT88.4 R92, [R156+0x1000] ;  /* 0x001000009c5c783b */ /* 0x000fec0000004200 */
[C---:B------:R-:W-:Y:S01]  /*1cbc0*/  HMMA.16816.F32.BF16 R32, R88.reuse, R80, R32 ;  /* 0x000000505820723c */ /* 0x040fe20000041820 */
[----:B------:R-:W-:Y:S07]  /*1cbd0*/  MUFU.EX2 R116, R116 ;  /* 0x0000007400747308 */ /* 0x000fee0000000800 */
[C---:B------:R-:W-:Y:S01]  /*1cbe0*/  HMMA.16816.F32.BF16 R36, R88.reuse, R82, R36 ;  /* 0x000000525824723c */ /* 0x040fe20000041824 */
[----:B------:R-:W2:Y:S01]  /*1cbf0*/  MUFU.EX2 R177, R178 ;  /* 0x000000b200b17308 */ /* 0x000ea20000000800 */
[----:B------:R-:W-:Y:S06]  /*1cc00*/  LDSM.16.MT88.4 R80, [R0+0x11000] ;  /* 0x011000000050783b */ /* 0x000fec0000004200 */
[C---:B------:R-:W-:Y:S01]  /*1cc10*/  HMMA.16816.F32.BF16 R40, R88.reuse, R76, R40 ;  /* 0x0000004c5828723c */ /* 0x040fe20000041828 */
[----:B------:R-:W-:Y:S07]  /*1cc20*/  MUFU.EX2 R175, R175 ;  /* 0x000000af00af7308 */ /* 0x000fee0000000800 */
[C---:B------:R-:W-:Y:S01]  /*1cc30*/  HMMA.16816.F32.BF16 R44, R88.reuse, R78, R44 ;  /* 0x0000004e582c723c */ /* 0x040fe2000004182c */
[----:B------:R-:W3:Y:S01]  /*1cc40*/  LDSM.16.MT88.4 R76, [R155+0x1000] ;  /* 0x001000009b4c783b */ /* 0x000ee20000004200 */
[----:B------:R-:W2:Y:S06]  /*1cc50*/  MUFU.EX2 R162, R162 ;  /* 0x000000a200a27308 */ /* 0x000eac0000000800 */
[C---:B------:R-:W-:Y:S08]  /*1cc60*/  HMMA.16816.F32.BF16 R48, R88.reuse, R84, R48 ;  /* 0x000000545830723c */ /* 0x040ff00000041830 */
[C---:B------:R-:W-:Y:S08]  /*1cc70*/  HMMA.16816.F32.BF16 R52, R88.reuse, R86, R52 ;  /* 0x000000565834723c */ /* 0x040ff00000041834 */
[C---:B-1----:R-:W-:Y:S08]  /*1cc80*/  HMMA.16816.F32.BF16 R72, R88.reuse, R100, R72 ;  /* 0x000000645848723c */ /* 0x042ff00000041848 */
[----:B------:R-:W-:Y:S01]  /*1cc90*/  HMMA.16816.F32.BF16 R4, R88, R102, R4 ;  /* 0x000000665804723c */ /* 0x000fe20000041804 */
[----:B------:R-:W1:Y:S01]  /*1cca0*/  LDSM.16.MT88.4 R88, [R156+0x5000] ;  /* 0x005000009c58783b */ /* 0x000e620000004200 */
[----:B----4-:R-:W-:-:S02]  /*1ccb0*/  F2FP.BF16.F32.PACK_AB R84, R158, R117 ;  /* 0x000000759e54723e */ /* 0x010fc400000010ff */
[----:B-----5:R-:W-:Y:S01]  /*1ccc0*/  F2FP.BF16.F32.PACK_AB R86, R160, R173 ;  /* 0x000000ada056723e */ /* 0x020fe200000010ff */
[--C-:B------:R-:W-:Y:S01]  /*1ccd0*/  FFMA.FTZ R119, R249, R65, -R140.reuse ;  /* 0x00000041f9777223 */ /* 0x100fe2000001088c */
[----:B--2---:R-:W-:Y:S02]  /*1cce0*/  F2FP.BF16.F32.PACK_AB R85, R177, R116 ;  /* 0x00000074b155723e */ /* 0x004fe400000010ff */
[----:B------:R-:W-:Y:S01]  /*1ccf0*/  F2FP.BF16.F32.PACK_AB R87, R162, R175 ;  /* 0x000000afa257723e */ /* 0x000fe200000010ff */
[-CC-:B------:R-:W-:Y:S01]  /*1cd00*/  FFMA.FTZ R118, R170, R65.reuse, -R140.reuse ;  /* 0x00000041aa767223 */ /* 0x180fe2000001088c */
[----:B------:R-:W-:Y:S01]  /*1cd10*/  MUFU.EX2 R166, R166 ;  /* 0x000000a600a67308 */ /* 0x000fe20000000800 */
[----:B------:R-:W-:Y:S04]  /*1cd20*/  LDSM.16.MT88.4 R100, [R2+0xd800] ;  /* 0x00d800000264783b */ /* 0x000fe80000004200 */
[C---:B------:R-:W-:Y:S08]  /*1cd30*/  HMMA.16816.F32.BF16 R40, R84.reuse, R68, R40 ;  /* 0x000000445428723c */ /* 0x040ff00000041828 */
[C---:B------:R-:W-:Y:S01]  /*1cd40*/  HMMA.16816.F32.BF16 R44, R84.reuse, R70, R44 ;  /* 0x00000046542c723c */ /* 0x040fe2000004182c */
[----:B------:R-:W2:Y:S07]  /*1cd50*/  LDSM.16.MT88.4 R68, [R155+0x5000] ;  /* 0x005000009b44783b */ /* 0x000eae0000004200 */
[C---:B---3--:R-:W-:Y:S08]  /*1cd60*/  HMMA.16816.F32.BF16 R16, R84.reuse, R96, R16 ;  /* 0x000000605410723c */ /* 0x048ff00000041810 */
[----:B------:R-:W-:Y:S01]  /*1cd70*/  HMMA.16816.F32.BF16 R20, R84, R98, R20 ;  /* 0x000000625414723c */ /* 0x000fe20000041814 */
[----:B------:R-:W3:Y:S01]  /*1cd80*/  LDSM.16.MT88.4 R96, [R0+0xd800] ;  /* 0x00d800000060783b */ /* 0x000ee20000004200 */
[----:B------:R-:W-:-:S06]  /*1cd90*/  FFMA.FTZ R249, R168, R65, -R140 ;  /* 0x00000041a8f97223 */ /* 0x000fcc000001088c */
[C---:B------:R-:W-:Y:S08]  /*1cda0*/  HMMA.16816.F32.BF16 R32, R84.reuse, R76, R32 ;  /* 0x0000004c5420723c */ /* 0x040ff00000041820 */
[C---:B------:R-:W-:Y:S01]  /*1cdb0*/  HMMA.16816.F32.BF16 R36, R84.reuse, R78, R36 ;  /* 0x0000004e5424723c */ /* 0x040fe20000041824 */
[----:B------:R-:W4:Y:S07]  /*1cdc0*/  LDSM.16.MT88.4 R76, [R2+0x11800] ;  /* 0x01180000024c783b */ /* 0x000f2e0000004200 */
[C---:B-1----:R-:W-:Y:S08]  /*1cdd0*/  HMMA.16816.F32.BF16 R56, R84.reuse, R88, R56 ;  /* 0x000000585438723c */ /* 0x042ff00000041838 */
[C---:B------:R-:W-:Y:S01]  /*1cde0*/  HMMA.16816.F32.BF16 R60, R84.reuse, R90, R60 ;  /* 0x0000005a543c723c */ /* 0x040fe2000004183c */
[----:B------:R-:W1:Y:S01]  /*1cdf0*/  LDSM.16.MT88.4 R88, [R0+0x11800] ;  /* 0x011800000058783b */ /* 0x000e620000004200 */
[----:B------:R-:W-:Y:S06]  /*1ce00*/  MUFU.EX2 R164, R164 ;  /* 0x000000a400a47308 */ /* 0x000fec0000000800 */
[C---:B------:R-:W-:Y:S01]  /*1ce10*/  HMMA.16816.F32.BF16 R8, R84.reuse, R104, R8 ;  /* 0x000000685408723c */ /* 0x040fe20000041808 */
[----:B------:R-:W-:Y:S01]  /*1ce20*/  FFMA.FTZ R104, R201, R65, -R144 ;  /* 0x00000041c9687223 */ /* 0x000fe20000010890 */
[----:B------:R-:W-:Y:S04]  /*1ce30*/  MUFU.EX2 R251, R251 ;  /* 0x000000fb00fb7308 */ /* 0x000fe80000000800 */
[----:B------:R-:W5:Y:S02]  /*1ce40*/  MUFU.EX2 R201, R172 ;  /* 0x000000ac00c97308 */ /* 0x000f640000000800 */
[C---:B------:R-:W-:Y:S02]  /*1ce50*/  HMMA.16816.F32.BF16 R48, R84.reuse, R80, R48 ;  /* 0x000000505430723c */ /* 0x040fe40000041830 */
[----:B------:R2:W-:Y:S04]  /*1ce60*/  MUFU.EX2 R195, R104 ;  /* 0x0000006800c37308 */ /* 0x0005e80000000800 */
[----:B------:R-:W3:Y:S02]  /*1ce70*/  MUFU.EX2 R170, R119 ;  /* 0x0000007700aa7308 */ /* 0x000ee40000000800 */
[C---:B------:R-:W-:Y:S01]  /*1ce80*/  HMMA.16816.F32.BF16 R52, R84.reuse, R82, R52 ;  /* 0x000000525434723c */ /* 0x040fe20000041834 */
[----:B------:R-:W1:Y:S01]  /*1ce90*/  LDSM.16.MT88.4 R80, [R155+0x1800] ;  /* 0x001800009b50783b */ /* 0x000e620000004200 */
[----:B------:R-:W-:Y:S04]  /*1cea0*/  MUFU.EX2 R168, R118 ;  /* 0x0000007600a87308 */ /* 0x000fe80000000800 */
[----:B------:R-:W4:Y:S02]  /*1ceb0*/  MUFU.EX2 R249, R249 ;  /* 0x000000f900f97308 */ /* 0x000f240000000800 */
[C---:B------:R-:W-:Y:S01]  /*1cec0*/  HMMA.16816.F32.BF16 R12, R84.reuse, R106, R12 ;  /* 0x0000006a540c723c */ /* 0x040fe2000004180c */
[----:B--2---:R-:W2:Y:S07]  /*1ced0*/  LDSM.16.MT88.4 R104, [R156+0x5800] ;  /* 0x005800009c68783b */ /* 0x004eae0000004200 */
[----:B------:R-:W-:Y:S01]  /*1cee0*/  HMMA.16816.F32.BF16 R72, R84, R68, R72 ;  /* 0x000000445448723c */ /* 0x000fe20000041848 */
[----:B-----5:R-:W-:-:S02]  /*1cef0*/  F2FP.BF16.F32.PACK_AB R68, R201, R166 ;  /* 0x000000a6c944723e */ /* 0x020fc400000010ff */
[----:B---3--:R-:W-:-:S05]  /*1cf00*/  F2FP.BF16.F32.PACK_AB R69, R170, R251 ;  /* 0x000000fbaa45723e */ /* 0x008fca00000010ff */
[----:B------:R-:W-:Y:S01]  /*1cf10*/  HMMA.16816.F32.BF16 R4, R84, R70, R4 ;  /* 0x000000465404723c */ /* 0x000fe20000041804 */
[----:B------:R-:W-:Y:S02]  /*1cf20*/  F2FP.BF16.F32.PACK_AB R70, R164, R195 ;  /* 0x000000c3a446723e */ /* 0x000fe400000010ff */
[----:B----4-:R-:W-:-:S05]  /*1cf30*/  F2FP.BF16.F32.PACK_AB R71, R249, R168 ;  /* 0x000000a8f947723e */ /* 0x010fca00000010ff */
[C---:B------:R-:W-:Y:S08]  /*1cf40*/  HMMA.16816.F32.BF16 R24, R84.reuse, R92, R24 ;  /* 0x0000005c5418723c */ /* 0x040ff00000041818 */
[----:B------:R-:W-:Y:S01]  /*1cf50*/  HMMA.16816.F32.BF16 R28, R84, R94, R28 ;  /* 0x0000005e541c723c */ /* 0x000fe2000004181c */
[----:B------:R-:W3:Y:S01]  /*1cf60*/  LDSM.16.MT88.4 R92, [R156+0x1800] ;  /* 0x001800009c5c783b */ /* 0x000ee20000004200 */
[----:B------:R-:W-:-:S06]  /*1cf70*/  FFMA.FTZ R172, R243, R65, -R144 ;  /* 0x00000041f3ac7223 */ /* 0x000fcc0000010890 */
[C---:B------:R-:W-:Y:S08]  /*1cf80*/  HMMA.16816.F32.BF16 R16, R68.reuse, R96, R16 ;  /* 0x000000604410723c */ /* 0x040ff00000041810 */
[C---:B------:R-:W-:Y:S01]  /*1cf90*/  HMMA.16816.F32.BF16 R20, R68.reuse, R98, R20 ;  /* 0x000000624414723c */ /* 0x040fe20000041814 */
[----:B------:R-:W4:Y:S07]  /*1cfa0*/  LDSM.16.MT88.4 R96, [R155+0x5800] ;  /* 0x005800009b60783b */ /* 0x000f2e0000004200 */
[C---:B------:R-:W-:Y:S08]  /*1cfb0*/  HMMA.16816.F32.BF16 R40, R68.reuse, R76, R40 ;  /* 0x0000004c4428723c */ /* 0x040ff00000041828 */
[C---:B------:R-:W-:Y:S01]  /*1cfc0*/  HMMA.16816.F32.BF16 R44, R68.reuse, R78, R44 ;  /* 0x0000004e442c723c */ /* 0x040fe2000004182c */
[----:B------:R-:W-:Y:S07]  /*1cfd0*/  LDSM.16.MT88.4 R76, [R2+0x12000] ;  /* 0x01200000024c783b */ /* 0x000fee0000004200 */
[C---:B-1----:R-:W-:Y:S08]  /*1cfe0*/  HMMA.16816.F32.BF16 R48, R68.reuse, R88, R48 ;  /* 0x000000584430723c */ /* 0x042ff00000041830 */
[----:B------:R-:W-:Y:S01]  /*1cff0*/  HMMA.16816.F32.BF16 R52, R68, R90, R52 ;  /* 0x0000005a4434723c */ /* 0x000fe20000041834 */
[----:B------:R-:W1:Y:S01]  /*1d000*/  LDSM.16.MT88.4 R88, [R2+0xe000] ;  /* 0x00e000000258783b */ /* 0x000e620000004200 */
[-C--:B------:R-:W-:Y:S01]  /*1d010*/  FFMA.FTZ R174, R241, R65.reuse, -R144 ;  /* 0x00000041f1ae7223 */ /* 0x080fe20000010890 */
[-CC-:B------:R-:W-:Y:S01]  /*1d020*/  FFMA.FTZ R178, R239, R65.reuse, -R140.reuse ;  /* 0x00000041efb27223 */ /* 0x180fe2000001088c */
[----:B------:R-:W-:-:S04]  /*1d030*/  FFMA.FTZ R176, R229, R65, -R140 ;  /* 0x00000041e5b07223 */ /* 0x000fc8000001088c */
[C---:B------:R-:W-:Y:S08]  /*1d040*/  HMMA.16816.F32.BF16 R32, R68.reuse, R80, R32 ;  /* 0x000000504420723c */ /* 0x040ff00000041820 */
[C---:B------:R-:W-:Y:S01]  /*1d050*/  HMMA.16816.F32.BF16 R36, R68.reuse, R82, R36 ;  /* 0x000000524424723c */ /* 0x040fe20000041824 */
[----:B------:R-:W5:Y:S01]  /*1d060*/  LDSM.16.MT88.4 R80, [R155+0x2000] ;  /* 0x002000009b50783b */ /* 0x000f620000004200 */
[----:B------:R-:W-:Y:S03]  /*1d070*/  MUFU.EX2 R243, R245 ;  /* 0x000000f500f37308 */ /* 0x000fe60000000800 */
[----:B------:R-:W-:Y:S03]  /*1d080*/  LDSM.16.MT88.4 R84, [R0+0x12000] ;  /* 0x012000000054783b */ /* 0x000fe60000004200 */
[C---:B--2---:R-:W-:Y:S01]  /*1d090*/  HMMA.16816.F32.BF16 R56, R68.reuse, R104, R56 ;  /* 0x000000684438723c */ /* 0x044fe20000041838 */
[----:B------:R-:W-:Y:S01]  /*1d0a0*/  FFMA.FTZ R104, R231, R65, -R140 ;  /* 0x00000041e7687223 */ /* 0x000fe2000001088c */
[----:B------:R-:W2:Y:S04]  /*1d0b0*/  MUFU.EX2 R172, R172 ;  /* 0x000000ac00ac7308 */ /* 0x000ea80000000800 */
[----:B------:R-:W-:Y:S02]  /*1d0c0*/  MUFU.EX2 R241, R247 ;  /* 0x000000f700f17308 */ /* 0x000fe40000000800 */
[C---:B------:R-:W-:Y:S02]  /*1d0d0*/  HMMA.16816.F32.BF16 R8, R68.reuse, R100, R8 ;  /* 0x000000644408723c */ /* 0x040fe40000041808 */
[----:B------:R-:W1:Y:S04]  /*1d0e0*/  MUFU.EX2 R174, R174 ;  /* 0x000000ae00ae7308 */ /* 0x000e680000000800 */
[----:B------:R-:W-:Y:S02]  /*1d0f0*/  MUFU.EX2 R178, R178 ;  /* 0x000000b200b27308 */ /* 0x000fe40000000800 */
[C---:B------:R-:W-:Y:S01]  /*1d100*/  HMMA.16816.F32.BF16 R12, R68.reuse, R102, R12 ;  /* 0x00000066440c723c */ /* 0x040fe2000004180c */
[----:B------:R-:W5:Y:S01]  /*1d110*/  LDSM.16.MT88.4 R100, [R0+0xe000] ;  /* 0x00e000000064783b */ /* 0x000f620000004200 */
[----:B------:R-:W1:Y:S04]  /*1d120*/  MUFU.EX2 R231, R237 ;  /* 0x000000ed00e77308 */ /* 0x000e680000000800 */
[----:B------:R-:W-:Y:S04]  /*1d130*/  MUFU.EX2 R229, R104 ;  /* 0x0000006800e57308 */ /* 0x000fe80000000800 */
[----:B------:R-:W1:Y:S01]  /*1d140*/  MUFU.EX2 R176, R176 ;  /* 0x000000b000b07308 */ /* 0x000e620000000800 */
[C---:B---3--:R-:W-:Y:S08]  /*1d150*/  HMMA.16816.F32.BF16 R24, R68.reuse, R92, R24 ;  /* 0x0000005c4418723c */ /* 0x048ff00000041818 */
[C---:B------:R-:W-:Y:S01]  /*1d160*/  HMMA.16816.F32.BF16 R28, R68.reuse, R94, R28 ;  /* 0x0000005e441c723c */ /* 0x040fe2000004181c */
[----:B------:R-:W3:Y:S07]  /*1d170*/  LDSM.16.MT88.4 R92, [R156+0x2000] ;  /* 0x002000009c5c783b */ /* 0x000eee0000004200 */
[C---:B------:R-:W-:Y:S08]  /*1d180*/  HMMA.16816.F32.BF16 R60, R68.reuse, R106, R60 ;  /* 0x0000006a443c723c */ /* 0x040ff0000004183c */
[C---:B----4-:R-:W-:Y:S08]  /*1d190*/  HMMA.16816.F32.BF16 R72, R68.reuse, R96, R72 ;  /* 0x000000604448723c */ /* 0x050ff00000041848 */
[----:B------:R-:W-:Y:S01]  /*1d1a0*/  HMMA.16816.F32.BF16 R4, R68, R98, R4 ;  /* 0x000000624404723c */ /* 0x000fe20000041804 */
[----:B--2---:R-:W-:Y:S01]  /*1d1b0*/  F2FP.BF16.F32.PACK_AB R68, R172, R243 ;  /* 0x000000f3ac44723e */ /* 0x004fe200000010ff */
[--C-:B------:R-:W-:Y:S01]  /*1d1c0*/  FFMA.FTZ R180, R193, R65, -R144.reuse ;  /* 0x00000041c1b47223 */ /* 0x100fe20000010890 */
[----:B-1----:R-:W-:Y:S01]  /*1d1d0*/  F2FP.BF16.F32.PACK_AB R70, R174, R241 ;  /* 0x000000f1ae46723e */ /* 0x002fe200000010ff */
[-C--:B------:R-:W-:Y:S01]  /*1d1e0*/  FFMA.FTZ R182, R187, R65.reuse, -R144 ;  /* 0x00000041bbb67223 */ /* 0x080fe20000010890 */
[----:B------:R-:W-:Y:S01]  /*1d1f0*/  F2FP.BF16.F32.PACK_AB R69, R231, R178 ;  /* 0x000000b2e745723e */ /* 0x000fe200000010ff */
[--C-:B------:R-:W-:Y:S01]  /*1d200*/  FFMA.FTZ R184, R183, R65, -R140.reuse ;  /* 0x00000041b7b87223 */ /* 0x100fe2000001088c */
[----:B------:R-:W-:Y:S01]  /*1d210*/  F2FP.BF16.F32.PACK_AB R71, R176, R229 ;  /* 0x000000e5b047723e */ /* 0x000fe200000010ff */
        /* <DEDUP_REMOVED lines=11> */
[----:B------:R-:W4:Y:S01]  /*1d2d0*/  LDSM.16.MT88.4 R80, [R2+0x12800] ;  /* 0x012800000250783b */ /* 0x000f220000004200 */
[----:B------:R-:W-:Y:S06]  /*1d2e0*/  MUFU.EX2 R180, R180 ;  /* 0x000000b400b47308 */ /* 0x000fec0000000800 */
[C---:B------:R-:W-:Y:S01]  /*1d2f0*/  HMMA.16816.F32.BF16 R16, R68.reuse, R100, R16 ;  /* 0x000000644410723c */ /* 0x040fe20000041810 */
[----:B------:R-:W5:Y:S04]  /*1d300*/  MUFU.EX2 R189, R191 ;  /* 0x000000bf00bd7308 */ /* 0x000f680000000800 */
[----:B------:R1:W-:Y:S03]  /*1d310*/  MUFU.EX2 R187, R104 ;  /* 0x0000006800bb7308 */ /* 0x0003e60000000800 */
[C---:B------:R-:W-:Y:S01]  /*1d320*/  HMMA.16816.F32.BF16 R20, R68.reuse, R102, R20 ;  /* 0x000000664414723c */ /* 0x040fe20000041814 */
[----:B------:R-:W4:Y:S01]  /*1d330*/  LDSM.16.MT88.4 R100, [R2+0xe800] ;  /* 0x00e800000264783b */ /* 0x000f220000004200 */
[----:B------:R-:W-:Y:S04]  /*1d340*/  MUFU.EX2 R182, R182 ;  /* 0x000000b600b67308 */ /* 0x000fe80000000800 */
[----:B------:R-:W-:Y:S04]  /*1d350*/  MUFU.EX2 R183, R185 ;  /* 0x000000b900b77308 */ /* 0x000fe80000000800 */
[----:B------:R-:W5:Y:S04]  /*1d360*/  MUFU.EX2 R184, R184 ;  /* 0x000000b800b87308 */ /* 0x000f680000000800 */
[----:B------:R-:W-:Y:S04]  /*1d370*/  MUFU.EX2 R179, R181 ;  /* 0x000000b500b37308 */ /* 0x000fe80000000800 */
[----:B------:R-:W4:Y:S01]  /*1d380*/  MUFU.EX2 R186, R186 ;  /* 0x000000ba00ba7308 */ /* 0x000f220000000800 */
[C---:B---3--:R-:W-:Y:S01]  /*1d390*/  HMMA.16816.F32.BF16 R24, R68.reuse, R92, R24 ;  /* 0x0000005c4418723c */ /* 0x048fe20000041818 */
[----:B-1----:R-:W-:Y:S07]  /*1d3a0*/  LDSM.16.MT88.4 R104, [R0+0x12800] ;  /* 0x012800000068783b */ /* 0x002fee0000004200 */
[C---:B------:R-:W-:Y:S01]  /*1d3b0*/  HMMA.16816.F32.BF16 R28, R68.reuse, R94, R28 ;  /* 0x0000005e441c723c */ /* 0x040fe2000004181c */
[----:B------:R-:W-:Y:S07]  /*1d3c0*/  LDSM.16.MT88.4 R92, [R156+0x2800] ;  /* 0x002800009c5c783b */ /* 0x000fee0000004200 */
[C---:B------:R-:W-:Y:S08]  /*1d3d0*/  HMMA.16816.F32.BF16 R48, R68.reuse, R84, R48 ;  /* 0x000000544430723c */ /* 0x040ff00000041830 */
[C---:B------:R-:W-:Y:S01]  /*1d3e0*/  HMMA.16816.F32.BF16 R52, R68.reuse, R86, R52 ;  /* 0x000000564434723c */ /* 0x040fe20000041834 */
[----:B------:R-:W1:Y:S07]  /*1d3f0*/  LDSM.16.MT88.4 R84, [R155+0x2800] ;  /* 0x002800009b54783b */ /* 0x000e6e0000004200 */
[C---:B------:R-:W-:Y:S08]  /*1d400*/  HMMA.16816.F32.BF16 R56, R68.reuse, R88, R56 ;  /* 0x000000584438723c */ /* 0x040ff00000041838 */
[C---:B------:R-:W-:Y:S01]  /*1d410*/  HMMA.16816.F32.BF16 R60, R68.reuse, R90, R60 ;  /* 0x0000005a443c723c */ /* 0x040fe2000004183c */
[----:B------:R-:W-:Y:S07]  /*1d420*/  LDSM.16.MT88.4 R88, [R155+0x3000] ;  /* 0x003000009b58783b */ /* 0x000fee0000004200 */
[----:B--2---:R-:W-:Y:S01]  /*1d430*/  HMMA.16816.F32.BF16 R72, R68, R76, R72 ;  /* 0x0000004c4448723c */ /* 0x004fe20000041848 */
[----:B-----5:R-:W-:-:S02]  /*1d440*/  F2FP.BF16.F32.PACK_AB R76, R189, R180 ;  /* 0x000000b4bd4c723e */ /* 0x020fc400000010ff */
[----:B------:R-:W-:-:S05]  /*1d450*/  F2FP.BF16.F32.PACK_AB R77, R184, R183 ;  /* 0x000000b7b84d723e */ /* 0x000fca00000010ff */
[----:B------:R-:W-:Y:S01]  /*1d460*/  HMMA.16816.F32.BF16 R4, R68, R78, R4 ;  /* 0x0000004e4404723c */ /* 0x000fe20000041804 */
[----:B------:R-:W2:Y:S01]  /*1d470*/  LDSM.16.MT88.4 R68, [R156+0x6800] ;  /* 0x006800009c44783b */ /* 0x000ea20000004200 */
[----:B------:R-:W-:Y:S02]  /*1d480*/  F2FP.BF16.F32.PACK_AB R78, R182, R187 ;  /* 0x000000bbb64e723e */ /* 0x000fe400000010ff */
[----:B----4-:R-:W-:-:S07]  /*1d490*/  F2FP.BF16.F32.PACK_AB R79, R186, R179 ;  /* 0x000000b3ba4f723e */ /* 0x010fce00000010ff */
[C---:B------:R-:W-:Y:S08]  /*1d4a0*/  HMMA.16816.F32.BF16 R40, R76.reuse, R80, R40 ;  /* 0x000000504c28723c */ /* 0x040ff00000041828 */
[----:B------:R-:W-:Y:S01]  /*1d4b0*/  HMMA.16816.F32.BF16 R44, R76, R82, R44 ;  /* 0x000000524c2c723c */ /* 0x000fe2000004182c */
[----:B------:R-:W3:Y:S01]  /*1d4c0*/  LDSM.16.MT88.4 R80, [R155+0x6800] ;  /* 0x006800009b50783b */ /* 0x000ee20000004200 */
[----:B------:R-:W-:-:S06]  /*1d4d0*/  FFMA.FTZ R188, R169, R65, -R144 ;  /* 0x00000041a9bc7223 */ /* 0x000fcc0000010890 */
[----:B------:R-:W-:Y:S01]  /*1d4e0*/  HMMA.16816.F32.BF16 R8, R76, R100, R8 ;  /* 0x000000644c08723c */ /* 0x000fe20000041808 */
[----:B------:R-:W-:-:S07]  /*1d4f0*/  FFMA.FTZ R118, R159, R65, -R140 ;  /* 0x000000419f767223 */ /* 0x000fce000001088c */
[C---:B------:R-:W-:Y:S01]  /*1d500*/  HMMA.16816.F32.BF16 R12, R76.reuse, R102, R12 ;  /* 0x000000664c0c723c */ /* 0x040fe2000004180c */
[----:B------:R-:W4:Y:S01]  /*1d510*/  LDSM.16.MT88.4 R100, [R2+0xf000] ;  /* 0x00f000000264783b */ /* 0x000f220000004200 */
[----:B------:R-:W-:Y:S04]  /*1d520*/  MUFU.EX2 R169, R171 ;  /* 0x000000ab00a97308 */ /* 0x000fe80000000800 */
[----:B------:R-:W5:Y:S02]  /*1d530*/  MUFU.EX2 R188, R188 ;  /* 0x000000bc00bc7308 */ /* 0x000f640000000800 */
[C---:B-1----:R-:W-:Y:S02]  /*1d540*/  HMMA.16816.F32.BF16 R32, R76.reuse, R84, R32 ;  /* 0x000000544c20723c */ /* 0x042fe40000041820 */
[----:B------:R-:W-:Y:S04]  /*1d550*/  MUFU.EX2 R190, R190 ;  /* 0x000000be00be7308 */ /* 0x000fe80000000800 */
[----:B------:R-:W1:Y:S02]  /*1d560*/  MUFU.EX2 R163, R165 ;  /* 0x000000a500a37308 */ /* 0x000e640000000800 */
[C---:B--2---:R-:W-:Y:S02]  /*1d570*/  HMMA.16816.F32.BF16 R56, R76.reuse, R68, R56 ;  /* 0x000000444c38723c */ /* 0x044fe40000041838 */
[----:B------:R-:W-:Y:S04]  /*1d580*/  MUFU.EX2 R194, R194 ;  /* 0x000000c200c27308 */ /* 0x000fe80000000800 */
[----:B------:R-:W2:Y:S02]  /*1d590*/  MUFU.EX2 R159, R161 ;  /* 0x000000a1009f7308 */ /* 0x000ea40000000800 */
[C---:B------:R-:W-:Y:S01]  /*1d5a0*/  HMMA.16816.F32.BF16 R60, R76.reuse, R70, R60 ;  /* 0x000000464c3c723c */ /* 0x040fe2000004183c */
[----:B------:R-:W4:Y:S01]  /*1d5b0*/  LDSM.16.MT88.4 R68, [R156+0x7000] ;  /* 0x007000009c44783b */ /* 0x000f220000004200 */
[----:B------:R-:W-:Y:S04]  /*1d5c0*/  MUFU.EX2 R157, R118 ;  /* 0x00000076009d7308 */ /* 0x000fe80000000800 */
[----:B------:R-:W2:Y:S02]  /*1d5d0*/  MUFU.EX2 R192, R192 ;  /* 0x000000c000c07308 */ /* 0x000ea40000000800 */
[C---:B------:R-:W-:Y:S01]  /*1d5e0*/  HMMA.16816.F32.BF16 R36, R76.reuse, R86, R36 ;  /* 0x000000564c24723c */ /* 0x040fe20000041824 */
[----:B------:R-:W4:Y:S07]  /*1d5f0*/  LDSM.16.MT88.4 R84, [R2+0x13000] ;  /* 0x013000000254783b */ /* 0x000f2e0000004200 */
[----:B------:R-:W-:Y:S01]  /*1d600*/  HMMA.16816.F32.BF16 R16, R76, R96, R16 ;  /* 0x000000604c10723c */ /* 0x000fe20000041810 */
[----:B------:R-:W-:-:S07]  /*1d610*/  FFMA.FTZ R142, R235, R154, R142 ;  /* 0x0000009aeb8e7223 */ /* 0x000fce000001008e */
[----:B------:R-:W-:Y:S01]  /*1d620*/  HMMA.16816.F32.BF16 R20, R76, R98, R20 ;  /* 0x000000624c14723c */ /* 0x000fe20000041814 */
[----:B------:R-:W-:-:S07]  /*1d630*/  FFMA.FTZ R233, R233, R152, R148 ;  /* 0x00000098e9e97223 */ /* 0x000fce0000010094 */
[C---:B------:R-:W-:Y:S08]  /*1d640*/  HMMA.16816.F32.BF16 R24, R76.reuse, R92, R24 ;  /* 0x0000005c4c18723c */ /* 0x040ff00000041818 */
[C---:B------:R-:W-:Y:S08]  /*1d650*/  HMMA.16816.F32.BF16 R28, R76.reuse, R94, R28 ;  /* 0x0000005e4c1c723c */ /* 0x040ff0000004181c */
[C---:B------:R-:W-:Y:S08]  /*1d660*/  HMMA.16816.F32.BF16 R48, R76.reuse, R104, R48 ;  /* 0x000000684c30723c */ /* 0x040ff00000041830 */
[C---:B------:R-:W-:Y:S08]  /*1d670*/  HMMA.16816.F32.BF16 R52, R76.reuse, R106, R52 ;  /* 0x0000006a4c34723c */ /* 0x040ff00000041834 */
[C---:B---3--:R-:W-:Y:S08]  /*1d680*/  HMMA.16816.F32.BF16 R72, R76.reuse, R80, R72 ;  /* 0x000000504c48723c */ /* 0x048ff00000041848 */
[----:B------:R-:W-:Y:S01]  /*1d690*/  HMMA.16816.F32.BF16 R4, R76, R82, R4 ;  /* 0x000000524c04723c */ /* 0x000fe20000041804 */
[----:B-----5:R-:W-:Y:S01]  /*1d6a0*/  F2FP.BF16.F32.PACK_AB R76, R188, R169 ;  /* 0x000000a9bc4c723e */ /* 0x020fe200000010ff */
[-CC-:B------:R-:W-:Y:S01]  /*1d6b0*/  FFMA.FTZ R202, R143, R65.reuse, -R140.reuse ;  /* 0x000000418fca7223 */ /* 0x180fe2000001088c */
[----:B-1----:R-:W-:Y:S01]  /*1d6c0*/  F2FP.BF16.F32.PACK_AB R78, R163, R190 ;  /* 0x000000bea34e723e */ /* 0x002fe200000010ff */
[-C--:B------:R-:W-:Y:S01]  /*1d6d0*/  FFMA.FTZ R141, R141, R65.reuse, -R140 ;  /* 0x000000418d8d7223 */ /* 0x080fe2000001088c */
[----:B--2---:R-:W-:Y:S01]  /*1d6e0*/  F2FP.BF16.F32.PACK_AB R77, R159, R194 ;  /* 0x000000c29f4d723e */ /* 0x004fe200000010ff */
[----:B------:R-:W-:Y:S01]  /*1d6f0*/  FFMA.FTZ R200, R149, R65, -R144 ;  /* 0x0000004195c87223 */ /* 0x000fe20000010890 */
[----:B------:R-:W-:Y:S01]  /*1d700*/  F2FP.BF16.F32.PACK_AB R79, R192, R157 ;  /* 0x0000009dc04f723e */ /* 0x000fe200000010ff */
[----:B------:R-:W-:Y:S01]  /*1d710*/  FADD.FTZ R142, R67, R142 ;  /* 0x0000008e438e7221 */ /* 0x000fe20000010000 */
[----:B------:R-:W-:Y:S01]  /*1d720*/  FADD.FTZ R233, R146, R233 ;  /* 0x000000e992e97221 */ /* 0x000fe20000010000 */
[-CC-:B------:R-:W-:Y:S01]  /*1d730*/  FFMA.FTZ R151, R151, R65.reuse, -R144.reuse ;  /* 0x0000004197977223 */ /* 0x180fe20000010890 */
[-CC-:B------:R-:W-:Y:S01]  /*1d740*/  FFMA.FTZ R147, R147, R65.reuse, -R144.reuse ;  /* 0x0000004193937223 */ /* 0x180fe20000010890 */
[-C--:B------:R-:W-:Y:S01]  /*1d750*/  FFMA.FTZ R145, R145, R65.reuse, -R144 ;  /* 0x0000004191917223 */ /* 0x080fe20000010890 */
[----:B------:R-:W1:Y:S01]  /*1d760*/  LDSM.16.MT88.4 R96, [R0+0xf000] ;  /* 0x00f000000060783b */ /* 0x000e620000004200 */
[C---:B------:R-:W-:Y:S01]  /*1d770*/  HMMA.16816.F32.BF16 R32, R76.reuse, R88, R32 ;  /* 0x000000584c20723c */ /* 0x040fe20000041820 */
[-CC-:B------:R-:W-:Y:S01]  /*1d780*/  FFMA.FTZ R88, R139, R65.reuse, -R140.reuse ;  /* 0x000000418b587223 */ /* 0x180fe2000001088c */
[----:B------:R-:W-:Y:S01]  /*1d790*/  FFMA.FTZ R140, R137, R65, -R140 ;  /* 0x00000041898c7223 */ /* 0x000fe2000001088c */
[----:B------:R-:W-:Y:S01]  /*1d7a0*/  FADD.FTZ R153, R153, R142 ;  /* 0x0000008e99997221 */ /* 0x000fe20000010000 */
[----:B------:R-:W-:Y:S01]  /*1d7b0*/  FADD.FTZ R134, R134, R233 ;  /* 0x000000e986867221 */ /* 0x000fe20000010000 */
[----:B------:R-:W-:Y:S01]  /*1d7c0*/  MUFU.EX2 R149, R151 ;  /* 0x0000009700957308 */ /* 0x000fe20000000800 */
[----:B------:R-:W-:Y:S02]  /*1d7d0*/  LDSM.16.MT88.4 R104, [R0+0x13000] ;  /* 0x013000000068783b */ /* 0x000fe40000004200 */
[C---:B----4-:R-:W-:Y:S01]  /*1d7e0*/  HMMA.16816.F32.BF16 R8, R76.reuse, R100, R8 ;  /* 0x000000644c08723c */ /* 0x050fe20000041808 */
[----:B------:R-:W2:Y:S01]  /*1d7f0*/  MUFU.EX2 R200, R200 ;  /* 0x000000c800c87308 */ /* 0x000ea20000000800 */
[----:B------:R-:W-:Y:S01]  /*1d800*/  FADD.FTZ R150, R150, R153 ;  /* 0x0000009996967221 */ /* 0x000fe20000010000 */
[----:B------:R-:W3:Y:S02]  /*1d810*/  LDSM.16.MT88.4 R92, [R156+0x3000] ;  /* 0x003000009c5c783b */ /* 0x000ee40000004200 */
[----:B------:R-:W-:Y:S01]  /*1d820*/  MUFU.EX2 R144, R147 ;  /* 0x0000009300907308 */ /* 0x000fe20000000800 */
[----:B------:R-:W-:Y:S01]  /*1d830*/  FADD.FTZ R3, R3, R134 ;  /* 0x0000008603037221 */ /* 0x000fe20000010000 */
[----:B------:R-:W4:Y:S02]  /*1d840*/  LDSM.16.MT88.4 R80, [R155+0x7000] ;  /* 0x007000009b50783b */ /* 0x000f240000004200 */
[----:B------:R-:W-:Y:S04]  /*1d850*/  MUFU.EX2 R143, R145 ;  /* 0x00000091008f7308 */ /* 0x000fe80000000800 */
[----:B------:R-:W-:Y:S04]  /*1d860*/  MUFU.EX2 R202, R202 ;  /* 0x000000ca00ca7308 */ /* 0x000fe80000000800 */
[----:B------:R-:W5:Y:S04]  /*1d870*/  MUFU.EX2 R139, R141 ;  /* 0x0000008d008b7308 */ /* 0x000f680000000800 */
[----:B------:R-:W-:Y:S04]  /*1d880*/  MUFU.EX2 R65, R88 ;  /* 0x0000005800417308 */ /* 0x000fe80000000800 */
[----:B------:R-:W1:Y:S01]  /*1d890*/  MUFU.EX2 R140, R140 ;  /* 0x0000008c008c7308 */ /* 0x000e620000000800 */
[----:B------:R-:W-:Y:S01]  /*1d8a0*/  FADD.FTZ R115, R115, R150 ;  /* 0x0000009673737221 */ /* 0x000fe20000010000 */
[----:B------:R-:W-:Y:S01]  /*1d8b0*/  FADD.FTZ R114, R114, R3 ;  /* 0x0000000372727221 */ /* 0x000fe20000010000 */
[----:B------:R-:W-:Y:S02]  /*1d8c0*/  HMMA.16816.F32.BF16 R56, R76, R68, R56 ;  /* 0x000000444c38723c */ /* 0x000fe40000041838 */
[----:B------:R-:W-:Y:S01]  /*1d8d0*/  FADD.FTZ R110, R110, R115 ;  /* 0x000000736e6e7221 */ /* 0x000fe20000010000 */
[----:B------:R-:W-:Y:S01]  /*1d8e0*/  FADD.FTZ R113, R113, R114 ;  /* 0x0000007271717221 */ /* 0x000fe20000010000 */
[----:B--2---:R-:W-:-:S02]  /*1d8f0*/  F2FP.BF16.F32.PACK_AB R68, R200, R149 ;  /* 0x00000095c844723e */ /* 0x004fc400000010ff */
[----:B-----5:R-:W-:Y:S02]  /*1d900*/  F2FP.BF16.F32.PACK_AB R69, R139, R202 ;  /* 0x000000ca8b45723e */ /* 0x020fe400000010ff */
[C---:B------:R-:W-:Y:S01]  /*1d910*/  HMMA.16816.F32.BF16 R60, R76.reuse, R70, R60 ;  /* 0x000000464c3c723c */ /* 0x040fe2000004183c */
[----:B------:R-:W-:Y:S01]  /*1d920*/  F2FP.BF16.F32.PACK_AB R70, R143, R144 ;  /* 0x000000908f46723e */ /* 0x000fe200000010ff */
[----:B------:R-:W-:Y:S01]  /*1d930*/  FADD.FTZ R111, R111, R110 ;  /* 0x0000006e6f6f7221 */ /* 0x000fe20000010000 */
[----:B-1----:R-:W-:Y:S01]  /*1d940*/  F2FP.BF16.F32.PACK_AB R71, R140, R65 ;  /* 0x000000418c47723e */ /* 0x002fe200000010ff */
[----:B------:R-:W-:Y:S02]  /*1d950*/  FADD.FTZ R112, R112, R113 ;  /* 0x0000007170707221 */ /* 0x000fe40000010000 */
[----:B------:R-:W-:Y:S02]  /*1d960*/  FADD.FTZ R108, R108, R111 ;  /* 0x0000006f6c6c7221 */ /* 0x000fe40000010000 */
[----:B------:R-:W-:Y:S01]  /*1d970*/  FADD.FTZ R109, R109, R112 ;  /* 0x000000706d6d7221 */ /* 0x000fe20000010000 */
[----:B------:R-:W-:Y:S01]  /*1d980*/  HMMA.16816.F32.BF16 R40, R76, R84, R40 ;  /* 0x000000544c28723c */ /* 0x000fe20000041828 */
[----:B------:R-:W-:-:S07]  /*1d990*/  FADD.FTZ R3, R117, R108 ;  /* 0x0000006c75037221 */ /* 0x000fce0000010000 */
[----:B------:R-:W-:Y:S01]  /*1d9a0*/  HMMA.16816.F32.BF16 R44, R76, R86, R44 ;  /* 0x000000564c2c723c */ /* 0x000fe2000004182c */
[----:B------:R-:W-:Y:S01]  /*1d9b0*/  LDSM.16.MT88.4 R84, [R0+0xf800] ;  /* 0x00f800000054783b */ /* 0x000fe20000004200 */
[----:B------:R-:W-:-:S06]  /*1d9c0*/  FADD.FTZ R158, R158, R3 ;  /* 0x000000039e9e7221 */ /* 0x000fcc0000010000 */
[----:B------:R-:W-:Y:S01]  /*1d9d0*/  HMMA.16816.F32.BF16 R128, R68, R124, R8 ;  /* 0x0000007c4480723c */ /* 0x000fe20000041808 */
[----:B------:R1:W-:Y:S01]  /*1d9e0*/  LDSM.16.MT88.4 R8, [R0+0x13800] ;  /* 0x013800000008783b */ /* 0x0003e20000004200 */
[----:B------:R-:W-:-:S04]  /*1d9f0*/  FADD.FTZ R173, R173, R158 ;  /* 0x0000009eadad7221 */ /* 0x000fc80000010000 */
[----:B------:R-:W-:Y:S01]  /*1da00*/  FADD.FTZ R173, R160, R173 ;  /* 0x000000ada0ad7221 */ /* 0x000fe20000010000 */
[----:B-1----:R-:W-:-:S04]  /*1da10*/  FADD.FTZ R0, R116, R109 ;  /* 0x0000006d74007221 */ /* 0x002fc80000010000 */
        /* <DEDUP_REMOVED lines=9> */
[----:B------:R-:W-:Y:S01]  /*1dab0*/  HMMA.16816.F32.BF16 R12, R76, R102, R12 ;  /* 0x000000664c0c723c */ /* 0x000fe2000004180c */
[----:B------:R-:W-:Y:S01]  /*1dac0*/  FADD.FTZ R164, R164, R195 ;  /* 0x000000c3a4a47221 */ /* 0x000fe20000010000 */
[----:B------:R-:W-:Y:S01]  /*1dad0*/  LDSM.16.MT88.4 R100, [R155+0x3800] ;  /* 0x003800009b64783b */ /* 0x000fe20000004200 */
[----:B------:R-:W-:Y:S02]  /*1dae0*/  FADD.FTZ R249, R249, R168 ;  /* 0x000000a8f9f97221 */ /* 0x000fe40000010000 */
[----:B------:R-:W-:Y:S01]  /*1daf0*/  FADD.FTZ R243, R243, R164 ;  /* 0x000000a4f3f37221 */ /* 0x000fe20000010000 */
[----:B------:R-:W-:Y:S01]  /*1db00*/  LDSM.16.MT88.4 R152, [R155+0x7800] ;  /* 0x007800009b98783b */ /* 0x000fe20000004200 */
[----:B------:R-:W-:Y:S02]  /*1db10*/  FADD.FTZ R178, R178, R249 ;  /* 0x000000f9b2b27221 */ /* 0x000fe40000010000 */
[----:B------:R-:W-:-:S02]  /*1db20*/  FADD.FTZ R172, R172, R243 ;  /* 0x000000f3acac7221 */ /* 0x000fc40000010000 */
[----:B------:R-:W-:Y:S02]  /*1db30*/  FADD.FTZ R178, R231, R178 ;  /* 0x000000b2e7b27221 */ /* 0x000fe40000010000 */
[----:B------:R-:W-:Y:S02]  /*1db40*/  FADD.FTZ R241, R241, R172 ;  /* 0x000000acf1f17221 */ /* 0x000fe40000010000 */
[----:B------:R-:W-:Y:S02]  /*1db50*/  FADD.FTZ R229, R229, R178 ;  /* 0x000000b2e5e57221 */ /* 0x000fe40000010000 */
[----:B------:R-:W-:Y:S02]  /*1db60*/  FADD.FTZ R241, R174, R241 ;  /* 0x000000f1aef17221 */ /* 0x000fe40000010000 */
[----:B------:R-:W-:Y:S01]  /*1db70*/  FADD.FTZ R176, R176, R229 ;  /* 0x000000e5b0b07221 */ /* 0x000fe20000010000 */
[----:B------:R-:W-:Y:S01]  /*1db80*/  HMMA.16816.F32.BF16 R16, R76, R96, R16 ;  /* 0x000000604c10723c */ /* 0x000fe20000041810 */
[----:B------:R-:W-:-:S02]  /*1db90*/  FADD.FTZ R180, R180, R241 ;  /* 0x000000f1b4b47221 */ /* 0x000fc40000010000 */
[----:B------:R-:W-:-:S05]  /*1dba0*/  FADD.FTZ R183, R183, R176 ;  /* 0x000000b0b7b77221 */ /* 0x000fca0000010000 */
[----:B------:R-:W-:Y:S01]  /*1dbb0*/  HMMA.16816.F32.BF16 R20, R76, R98, R20 ;  /* 0x000000624c14723c */ /* 0x000fe20000041814 */
[----:B------:R-:W-:Y:S01]  /*1dbc0*/  FADD.FTZ R180, R189, R180 ;  /* 0x000000b4bdb47221 */ /* 0x000fe20000010000 */
[----:B------:R-:W-:-:S06]  /*1dbd0*/  FADD.FTZ R184, R184, R183 ;  /* 0x000000b7b8b87221 */ /* 0x000fcc0000010000 */
[C---:B---3--:R-:W-:Y:S08]  /*1dbe0*/  HMMA.16816.F32.BF16 R24, R76.reuse, R92, R24 ;  /* 0x0000005c4c18723c */ /* 0x048ff00000041818 */
[C---:B------:R-:W-:Y:S01]  /*1dbf0*/  HMMA.16816.F32.BF16 R28, R76.reuse, R94, R28 ;  /* 0x0000005e4c1c723c */ /* 0x040fe2000004181c */
[----:B------:R-:W1:Y:S07]  /*1dc00*/  LDSM.16.MT88.4 R92, [R2+0x13800] ;  /* 0x01380000025c783b */ /* 0x000e6e0000004200 */
[C---:B------:R-:W-:Y:S08]  /*1dc10*/  HMMA.16816.F32.BF16 R36, R76.reuse, R90, R36 ;  /* 0x0000005a4c24723c */ /* 0x040ff00000041824 */
[C---:B------:R-:W-:Y:S08]  /*1dc20*/  HMMA.16816.F32.BF16 R48, R76.reuse, R104, R48 ;  /* 0x000000684c30723c */ /* 0x040ff00000041830 */
[C---:B------:R-:W-:Y:S08]  /*1dc30*/  HMMA.16816.F32.BF16 R52, R76.reuse, R106, R52 ;  /* 0x0000006a4c34723c */ /* 0x040ff00000041834 */
[C---:B----4-:R-:W-:Y:S08]  /*1dc40*/  HMMA.16816.F32.BF16 R72, R76.reuse, R80, R72 ;  /* 0x000000504c48723c */ /* 0x050ff00000041848 */
[----:B------:R-:W-:Y:S01]  /*1dc50*/  HMMA.16816.F32.BF16 R4, R76, R82, R4 ;  /* 0x000000524c04723c */ /* 0x000fe20000041804 */
[----:B------:R-:W2:Y:S07]  /*1dc60*/  LDSM.16.MT88.4 R76, [R156+0x7800] ;  /* 0x007800009c4c783b */ /* 0x000eae0000004200 */
        /* <DEDUP_REMOVED lines=19> */
[----:B-1----:R-:W-:Y:S02]  /*1dda0*/  HMMA.16816.F32.BF16 R96, R68, R92, R40 ;  /* 0x0000005c4460723c */ /* 0x002fe40000041828 */
[----:B------:R-:W-:Y:S01]  /*1ddb0*/  FADD.FTZ R144, R144, R149 ;  /* 0x0000009590907221 */ /* 0x000fe20000010000 */
[----:B------:R-:W-:Y:S01]  /*1ddc0*/  FADD.FTZ R65, R65, R202 ;  /* 0x000000ca41417221 */ /* 0x000fe20000010000 */
[----:B------:R-:W-:-:S04]  /*1ddd0*/  IMAD.MOV.U32 R3, RZ, RZ, R136 ;  /* 0x000000ffff037224 */ /* 0x000fc800078e0088 */
[----:B------:R-:W-:Y:S01]  /*1dde0*/  HMMA.16816.F32.BF16 R120, R68, R84, R16 ;  /* 0x000000544478723c */ /* 0x000fe20000041810 */
[----:B------:R-:W-:Y:S02]  /*1ddf0*/  IMAD.MOV.U32 R134, RZ, RZ, R138 ;  /* 0x000000ffff867224 */ /* 0x000fe400078e008a */
[----:B------:R-:W-:Y:S01]  /*1de00*/  FADD.FTZ R235, R143, R144 ;  /* 0x000000908feb7221 */ /* 0x000fe20000010000 */
[----:B------:R-:W-:-:S04]  /*1de10*/  @P0 IMAD.MOV.U32 R3, RZ, RZ, R136 ;  /* 0x000000ffff030224 */ /* 0x000fc800078e0088 */
[----:B------:R-:W-:Y:S01]  /*1de20*/  HMMA.16816.F32.BF16 R116, R68, R86, R20 ;  /* 0x000000564474723c */ /* 0x000fe20000041814 */
[----:B------:R-:W-:Y:S02]  /*1de30*/  @P0 IMAD.MOV.U32 R134, RZ, RZ, R138 ;  /* 0x000000ffff860224 */ /* 0x000fe400078e008a */
[----:B------:R-:W-:Y:S01]  /*1de40*/  FADD.FTZ R233, R140, R65 ;  /* 0x000000418ce97221 */ /* 0x000fe20000010000 */
[----:B------:R-:W-:-:S04]  /*1de50*/  IMAD.MOV.U32 R42, RZ, RZ, R66 ;  /* 0x000000ffff2a7224 */ /* 0x000fc800078e0042 */
[----:B--2---:R-:W-:Y:S01]  /*1de60*/  HMMA.16816.F32.BF16 R80, R68, R76, R56 ;  /* 0x0000004c4450723c */ /* 0x004fe20000041838 */
[----:B------:R-:W-:-:S07]  /*1de70*/  @P0 VIADD R64, R64, 0xfffffffd ;  /* 0xfffffffd40400836 */ /* 0x000fce0000000000 */
        /* <DEDUP_REMOVED lines=12> */
.L_x_2582:
[----:B------:R-:W-:-:S07]  /*1df40*/  IADD3 R64, PT, PT, R42, -0x1, RZ ;  /* 0xffffffff2a407810 */ /* 0x000fce0007ffe0ff */
.L_x_2591:
[----:B------:R-:W-:Y:S05]  /*1df50*/  BSYNC B2 ;  /* 0x0000000000027941 */ /* 0x000fea0003800000 */
.L_x_2581:
[----:B------:R-:W-:-:S13]  /*1df60*/  ISETP.GE.AND P0, PT, R64, R203, PT ;  /* 0x000000cb4000720c */ /* 0x000fda0003f06270 */
[----:B------:R-:W-:Y:S05]  /*1df70*/  @!P0 BRA `(.L_x_2592) ;  /* 0x0000005c00448947 */ /* 0x000fea0003800000 */
[----:B------:R-:W-:Y:S01]  /*1df80*/  IMAD.SHL.U32 R4, R64, 0x80, RZ ;  /* 0x0000008040047824 */ /* 0x000fe200078e00ff */
[----:B------:R-:W-:Y:S01]  /*1df90*/  ISETP.NE.U32.AND P3, PT, R222, RZ, PT ;  /* 0x000000ffde00720c */ /* 0x000fe20003f65070 */
[----:B------:R-:W-:Y:S01]  /*1dfa0*/  IMAD.MOV.U32 R2, RZ, RZ, R3 ;  /* 0x000000ffff027224 */ /* 0x000fe200078e0003 */
[----:B------:R-:W-:Y:S01]  /*1dfb0*/  MOV R0, R134 ;  /* 0x0000008600007202 */ /* 0x000fe20000000f00 */
[----:B------:R-:W-:Y:S01]  /*1dfc0*/  VIADD R230, R64, 0x1 ;  /* 0x0000000140e67836 */ /* 0x000fe20000000000 */
[----:B------:R-:W-:Y:S02]  /*1dfd0*/  ISETP.NE.AND.EX P3, PT, R223, RZ, PT, P3 ;  /* 0x000000ffdf00720c */ /* 0x000fe40003f65330 */
[C---:B------:R-:W-:Y:S02]  /*1dfe0*/  LOP3.LUT R231, R4.reuse, 0x40, R135, 0xfe, !PT ;  /* 0x0000004004e77812 */ /* 0x040fe400078efe87 */
[----:B------:R-:W-:-:S09]  /*1dff0*/  IADD3 R229, PT, PT, R4, 0x80, RZ ;  /* 0x0000008004e57810 */ /* 0x000fd20007ffe0ff */
.L_x_2599:
[----:B------:R-:W1:Y:S01]  /*1e000*/  S2R R196, SR_TID.X ;  /* 0x0000000000c47919 */ /* 0x000e620000002100 */
[----:B------:R-:W2:Y:S01]  /*1e010*/  LDC.64 R4, c[0x0][0x358] ;  /* 0x0000d600ff047b82 */ /* 0x000ea20000000a00 */
[----:B------:R-:W-:Y:S04]  /*1e020*/  DEPBAR.LE SB0, 0x0 ;  /* 0x000080000000791a */ /* 0x000fe80000000000 */
[----:B------:R-:W-:Y:S05]  /*1e030*/  WARPSYNC.ALL ;  /* 0x0000000000007948 */ /* 0x000fea0003800000 */
[----:B------:R-:W-:Y:S01]  /*1e040*/  BAR.SYNC.DEFER_BLOCKING 0x0 ;  /* 0x0000000000007b1d */ /* 0x000fe20000010000 */
[----:B------:R-:W-:Y:S02]  /*1e050*/  @!P3 IMAD.MOV.U32 R3, RZ, RZ, RZ ;  /* 0x000000ffff03b224 */ /* 0x000fe400078e00ff */
[----:B------:R-:W-:Y:S03]  /*1e060*/  IMAD.MOV.U32 R6, RZ, RZ, R210 ;  /* 0x000000ffff067224 */ /* 0x000fe600078e00d2 */
[----:B------:R-:W-:Y:S02]  /*1e070*/  @!P3 IADD3 R3, P0, PT, RZ, -R3, RZ ;  /* 0x80000003ff03b210 */ /* 0x000fe40007f1e0ff */
[----:B--2---:R-:W-:Y:S02]  /*1e080*/  @!P3 R2UR UR4, R4 ;  /* 0x000000000404b2ca */ /* 0x004fe400000e0000 */
[----:B------:R-:W-:Y:S01]  /*1e090*/  @!P3 R2UR UR5, R5 ;  /* 0x000000000505b2ca */ /* 0x000fe200000e0000 */
[C---:B-1----:R-:W-:Y:S02]  /*1e0a0*/  IMAD.SHL.U32 R219, R196.reuse, 0x8, RZ ;  /* 0x00000008c4db7824 */ /* 0x042fe400078e00ff */
[----:B------:R-:W-:Y:S01]  /*1e0b0*/  IMAD.SHL.U32 R202, R196, 0x40, RZ ;  /* 0x00000040c4ca7824 */ /* 0x000fe200078e00ff */
[----:B------:R-:W-:Y:S02]  /*1e0c0*/  BSSY.RECONVERGENT B0, `(.L_x_2593) ;  /* 0x0000050000007945 */ /* 0x000fe40003800200 */
[----:B------:R-:W-:Y:S07]  /*1e0d0*/  LOP3.LUT R198, R219, 0x38, RZ, 0xc0, !PT ;  /* 0x00000038dbc67812 */ /* 0x000fee00078ec0ff */
[----:B------:R-:W2:Y:S02]  /*1e0e0*/  @!P3 LD.E R8, desc[UR4][R132.64+0x40] ;  /* 0x000040048408b980 */ /* 0x000ea4000c101900 */
[----:B--2---:R-:W-:Y:S04]  /*1e0f0*/  @!P3 IMAD.SHL.U32 R8, R8, 0x80, RZ ;  /* 0x000000800808b824 */ /* 0x004fe800078e00ff */
[----:B------:R-:W-:Y:S05]  /*1e100*/  @!P3 IMAD.X R8, RZ, RZ, ~R8, P0 ;  /* 0x000000ffff08b224 */ /* 0x000fea00000e0e08 */
[----:B------:R-:W-:Y:S04]  /*1e110*/  @!P3 SHF.R.S64 R3, R3, 0x1f, R8 ;  /* 0x0000001f0303b819 */ /* 0x000fe80000001008 */
[----:B------:R-:W-:Y:S01]  /*1e120*/  @!P3 IADD3 R210, P0, PT, R210, R3, RZ ;  /* 0x00000003d2d2b210 */ /* 0x000fe20007f1e0ff */
[----:B------:R-:W-:Y:S03]  /*1e130*/  IMAD.MOV.U32 R3, RZ, RZ, R211 ;  /* 0x000000ffff037224 */ /* 0x000fe600078e00d3 */
[----:B------:R-:W-:Y:S01]  /*1e140*/  @!P3 LEA.HI.X.SX32 R211, R8, R211, 0x1, P0 ;  /* 0x000000d308d3b211 */ /* 0x000fe200000f0eff */
[----:B------:R-:W-:Y:S08]  /*1e150*/  @!P3 BRA `(.L_x_2594) ;  /* 0x000000040018b947 */ /* 0x000ff00003800000 */
[C---:B------:R-:W-:Y:S02]  /*1e160*/  R2UR UR4, R4.reuse ;  /* 0x00000000040472ca */ /* 0x040fe400000e0000 */
[C---:B------:R-:W-:Y:S02]  /*1e170*/  R2UR UR5, R5.reuse ;  /* 0x00000000050572ca */ /* 0x040fe400000e0000 */
[C---:B------:R-:W-:Y:S02]  /*1e180*/  R2UR UR14, R4.reuse ;  /* 0x00000000040e72ca */ /* 0x040fe400000e0000 */
[C---:B------:R-:W-:Y:S02]  /*1e190*/  R2UR UR15, R5.reuse ;  /* 0x00000000050f72ca */ /* 0x040fe400000e0000 */
[C---:B------:R-:W-:Y:S02]  /*1e1a0*/  R2UR UR12, R4.reuse ;  /* 0x00000000040c72ca */ /* 0x040fe400000e0000 */
[C---:B------:R-:W-:Y:S02]  /*1e1b0*/  R2UR UR13, R5.reuse ;  /* 0x00000000050d72ca */ /* 0x040fe400000e0000 */
[----:B------:R-:W-:Y:S02]  /*1e1c0*/  R2UR UR10, R4 ;  /* 0x00000000040a72ca */ /* 0x000fe400000e0000 */
[----:B------:R-:W-:Y:S01]  /*1e1d0*/  R2UR UR11, R5 ;  /* 0x00000000050b72ca */ /* 0x000fe200000e0000 */
[----:B------:R-:W2:Y:S04]  /*1e1e0*/  LD.E R14, desc[UR4][R132.64+0x170] ;  /* 0x00017004840e7980 */ /* 0x000ea8000c101900 */
[----:B------:R-:W3:Y:S08]  /*1e1f0*/  LD.E.64 R16, desc[UR4][R132.64+0x40] ;  /* 0x0000400484107980 */ /* 0x000ef0000c101b00 */
[----:B------:R-:W4:Y:S01]  /*1e200*/  LD.E.64 R18, desc[UR10][R132.64+0x28] ;  /* 0x0000280a84127980 */ /* 0x000f22000c101b00 */
[-C--:B--2---:R-:W-:Y:S02]  /*1e210*/  IABS R11, R14.reuse ;  /* 0x0000000e000b7213 */ /* 0x084fe40000000000 */
[-C--:B------:R-:W-:Y:S02]  /*1e220*/  IABS R9, R14.reuse ;  /* 0x0000000e00097213 */ /* 0x080fe40000000000 */
[----:B------:R-:W1:Y:S03]  /*1e230*/  I2F.RP R10, R11 ;  /* 0x0000000b000a7306 */ /* 0x000e660000209400 */
[----:B------:R-:W-:Y:S07]  /*1e240*/  IMAD.MOV R9, RZ, RZ, -R9 ;  /* 0x000000ffff097224 */ /* 0x000fee00078e0a09 */
[----:B-1----:R-:W1:Y:S02]  /*1e250*/  MUFU.RCP R7, R10 ;  /* 0x0000000a00077308 */ /* 0x002e640000001000 */
[----:B-1----:R-:W-:Y:S01]  /*1e260*/  VIADD R12, R7, 0xffffffe ;  /* 0x0ffffffe070c7836 */ /* 0x002fe20000000000 */
[----:B------:R-:W-:Y:S01]  /*1e270*/  IABS R10, R229 ;  /* 0x000000e5000a7213 */ /* 0x000fe20000000000 */
[----:B------:R-:W-:Y:S06]  /*1e280*/  VIADD R7, R229, 0xffffff80 ;  /* 0xffffff80e5077836 */ /* 0x000fec0000000000 */
[----:B------:R-:W1:Y:S02]  /*1e290*/  F2I.FTZ.U32.TRUNC.NTZ R13, R12 ;  /* 0x0000000c000d7305 */ /* 0x000e64000021f000 */
[--C-:B-1----:R-:W-:Y:S02]  /*1e2a0*/  IMAD.MOV R8, RZ, RZ, -R13.reuse ;  /* 0x000000ffff087224 */ /* 0x102fe400078e0a0d */
[----:B------:R-:W-:Y:S02]  /*1e2b0*/  IMAD.MOV.U32 R12, RZ, RZ, RZ ;  /* 0x000000ffff0c7224 */ /* 0x000fe400078e00ff */
[----:B------:R-:W-:Y:S01]  /*1e2c0*/  IMAD R15, R8, R11, RZ ;  /* 0x0000000b080f7224 */ /* 0x000fe200078e02ff */
[----:B------:R-:W-:Y:S02]  /*1e2d0*/  IABS R8, R7 ;  /* 0x0000000700087213 */ /* 0x000fe40000000000 */
[-C--:B------:R-:W-:Y:S01]  /*1e2e0*/  LOP3.LUT R7, R7, R14.reuse, RZ, 0x3c, !PT ;  /* 0x0000000e07077212 */ /* 0x080fe200078e3cff */
[----:B------:R-:W-:Y:S03]  /*1e2f0*/  IMAD.HI.U32 R13, R13, R15, R12 ;  /* 0x0000000f0d0d7227 */ /* 0x000fe600078e000c */
        /* <DEDUP_REMOVED lines=9> */
[----:B------:R-:W-:Y:S02]  /*1e390*/  @!P2 IMAD.IADD R10, R10, 0x1, -R11 ;  /* 0x000000010a0aa824 */ /* 0x000fe400078e0a0b */
[----:B------:R-:W-:Y:S01]  /*1e3a0*/  @!P1 VIADD R12, R12, 0x1 ;  /* 0x000000010c0c9836 */ /* 0x000fe20000000000 */
        /* <DEDUP_REMOVED lines=8> */
[----:B------:R-:W-:Y:S02]  /*1e430*/  @!P0 IMAD.MOV R12, RZ, RZ, -R12 ;  /* 0x000000ffff0c8224 */ /* 0x000fe400078e0a0c */
[----:B------:R-:W-:Y:S03]  /*1e440*/  @!P1 IMAD.MOV R13, RZ, RZ, -R13 ;  /* 0x000000ffff0d9224 */ /* 0x000fe600078e0a0d */
[C---:B------:R-:W-:Y:S02]  /*1e450*/  SEL R9, R7.reuse, R12, !P2 ;  /* 0x0000000c07097207 */ /* 0x040fe40005000000 */
[----:B------:R-:W-:Y:S02]  /*1e460*/  SEL R13, R7, R13, !P2 ;  /* 0x0000000d070d7207 */ /* 0x000fe40005000000 */
[-C--:B------:R-:W-:Y:S02]  /*1e470*/  LEA R22, P1, R9, R220.reuse, 0x2 ;  /* 0x000000dc09167211 */ /* 0x080fe400078210ff */
[----:B------:R-:W-:Y:S02]  /*1e480*/  LEA R20, P0, R13, R220, 0x2 ;  /* 0x000000dc0d147211 */ /* 0x000fe400078010ff */
[-C--:B------:R-:W-:Y:S01]  /*1e490*/  LEA.HI.X.SX32 R23, R9, R221.reuse, 0x2, P1 ;  /* 0x000000dd09177211 */ /* 0x080fe200008f16ff */
[C---:B------:R-:W-:Y:S01]  /*1e4a0*/  IMAD.IADD R9, R13.reuse, 0x1, -R9 ;  /* 0x000000010d097824 */ /* 0x040fe200078e0a09 */
[----:B------:R-:W-:Y:S03]  /*1e4b0*/  LEA.HI.X.SX32 R21, R13, R221, 0x2, P0 ;  /* 0x000000dd0d157211 */ /* 0x000fe600000f16ff */
[----:B------:R-:W-:Y:S01]  /*1e4c0*/  IMAD R14, R14, R9, -0x80 ;  /* 0xffffff800e0e7424 */ /* 0x000fe200078e0209 */
[----:B------:R-:W2:Y:S03]  /*1e4d0*/  LD.E R8, desc[UR14][R22.64] ;  /* 0x0000000e16087980 */ /* 0x000ea6000c101900 */
[-C--:B---3--:R-:W-:Y:S01]  /*1e4e0*/  IMAD R9, R17, R14.reuse, RZ ;  /* 0x0000000e11097224 */ /* 0x088fe200078e02ff */
[----:B------:R-:W2:Y:S01]  /*1e4f0*/  LD.E R7, desc[UR12][R20.64] ;  /* 0x0000000c14077980 */ /* 0x000ea2000c101900 */
[----:B------:R-:W-:Y:S01]  /*1e500*/  SHF.R.S32.HI R10, RZ, 0x1f, R14 ;  /* 0x0000001fff0a7819 */ /* 0x000fe2000001140e */
[C---:B------:R-:W-:Y:S04]  /*1e510*/  IMAD.WIDE.U32 R14, R16.reuse, R14, RZ ;  /* 0x0000000e100e7225 */ /* 0x040fe800078e00ff */
[----:B------:R-:W-:Y:S04]  /*1e520*/  IMAD R9, R16, R10, R9 ;  /* 0x0000000a10097224 */ /* 0x000fe800078e0209 */
[----:B------:R-:W-:Y:S02]  /*1e530*/  IMAD.IADD R15, R15, 0x1, R9 ;  /* 0x000000010f0f7824 */ /* 0x000fe400078e0209 */
[----:B--2---:R-:W-:Y:S04]  /*1e540*/  IMAD.IADD R7, R8, 0x1, -R7 ;  /* 0x0000000108077824 */ /* 0x004fe800078e0a07 */
[----:B----4-:R-:W-:Y:S01]  /*1e550*/  IMAD R9, R19, R7, RZ ;  /* 0x0000000713097224 */ /* 0x010fe200078e02ff */
[----:B------:R-:W-:Y:S01]  /*1e560*/  SHF.R.S32.HI R8, RZ, 0x1f, R7 ;  /* 0x0000001fff087819 */ /* 0x000fe20000011407 */
[----:B------:R-:W-:Y:S04]  /*1e570*/  IMAD.WIDE.U32 R14, R7, R18, R14 ;  /* 0x00000012070e7225 */ /* 0x000fe800078e000e */
[----:B------:R-:W-:Y:S01]  /*1e580*/  IMAD R9, R18, R8, R9 ;  /* 0x0000000812097224 */ /* 0x000fe200078e0209 */
[C---:B------:R-:W-:Y:S03]  /*1e590*/  LEA R210, P0, R14.reuse, R6, 0x1 ;  /* 0x000000060ed27211 */ /* 0x040fe600078008ff */
[----:B------:R-:W-:Y:S05]  /*1e5a0*/  IMAD.IADD R9, R15, 0x1, R9 ;  /* 0x000000010f097824 */ /* 0x000fea00078e0209 */
[----:B------:R-:W-:Y:S02]  /*1e5b0*/  LEA.HI.X R211, R14, R3, R9, 0x1, P0 ;  /* 0x000000030ed37211 */ /* 0x000fe400000f0c09 */
.L_x_2594:
[----:B------:R-:W-:Y:S05]  /*1e5c0*/  BSYNC.RECONVERGENT B0 ;  /* 0x0000000000007941 */ /* 0x000fea0003800200 */
.L_x_2593:
[----:B------:R-:W1:Y:S01]  /*1e5d0*/  S2UR UR9, SR_CgaCtaId ;  /* 0x00000000000979c3 */ /* 0x000e620000008800 */
[CC--:B------:R-:W-:Y:S01]  /*1e5e0*/  ISETP.GE.AND P4, PT, R198.reuse, R217.reuse, PT ;  /* 0x000000d9c600720c */ /* 0x0c0fe20003f86270 */
[----:B------:R-:W-:Y:S01]  /*1e5f0*/  UMOV UR10, 0x400 ;  /* 0x00000400000a7882 */ /* 0x000fe20000000000 */
[----:B------:R-:W-:Y:S01]  /*1e600*/  LOP3.LUT R224, R198, 0x40, RZ, 0xfc, !PT ;  /* 0x00000040c6e07812 */ /* 0x000fe200078efcff */
[C---:B------:R-:W-:Y:S01]  /*1e610*/  IMAD.SHL.U32 R199, R196.reuse, 0x20, RZ ;  /* 0x00000020c4c77824 */ /* 0x040fe200078e00ff */
[----:B------:R-:W-:Y:S01]  /*1e620*/  LOP3.LUT R7, R196, 0x38, RZ, 0xc0, !PT ;  /* 0x00000038c4077812 */ /* 0x000fe200078ec0ff */
[----:B------:R-:W-:Y:S01]  /*1e630*/  IMAD.MOV.U32 R160, RZ, RZ, 0x40 ;  /* 0x00000040ffa07424 */ /* 0x000fe200078e00ff */
[----:B------:R-:W-:Y:S01]  /*1e640*/  ISETP.GE.AND P1, PT, R224, R217, PT ;  /* 0x000000d9e000720c */ /* 0x000fe20003f26270 */
[----:B------:R-:W-:Y:S01]  /*1e650*/  IMAD.MOV.U32 R200, RZ, RZ, 0x20 ;  /* 0x00000020ffc87424 */ /* 0x000fe200078e00ff */
[C---:B------:R-:W-:Y:S01]  /*1e660*/  LOP3.LUT R6, R219.reuse, 0x1c0, RZ, 0xc0, !PT ;  /* 0x000001c0db067812 */ /* 0x040fe200078ec0ff */
[----:B------:R-:W-:Y:S01]  /*1e670*/  VIADD R230, R230, 0xffffffff ;  /* 0xffffffffe6e67836 */ /* 0x000fe20000000000 */
[----:B------:R-:W-:Y:S01]  /*1e680*/  LOP3.LUT R237, R219, 0x1e00, RZ, 0xc0, !PT ;  /* 0x00001e00dbed7812 */ /* 0x000fe200078ec0ff */
[----:B------:R-:W2:Y:S01]  /*1e690*/  LDCU.64 UR4, c[0x0][0x358] ;  /* 0x00006b00ff0477ac */ /* 0x000ea20008000a00 */
[----:B------:R-:W-:Y:S01]  /*1e6a0*/  LOP3.LUT R6, R198, R6, R7, 0x1e, !PT ;  /* 0x00000006c6067212 */ /* 0x000fe200078e1e07 */
[----:B------:R-:W-:Y:S01]  /*1e6b0*/  BSSY.RECONVERGENT B1, `(.L_x_2595) ;  /* 0x000021a000017945 */ /* 0x000fe20003800200 */
[----:B------:R-:W-:Y:S02]  /*1e6c0*/  @!P4 R2UR UR28, R4 ;  /* 0x00000000041cc2ca */ /* 0x000fe400000e0000 */
[----:B------:R-:W-:Y:S02]  /*1e6d0*/  @!P4 R2UR UR29, R5 ;  /* 0x00000000051dc2ca */ /* 0x000fe400000e0000 */
[----:B------:R-:W-:Y:S02]  /*1e6e0*/  LOP3.LUT R3, R202, 0x1c0, RZ, 0xc0, !PT ;  /* 0x000001c0ca037812 */ /* 0x000fe400078ec0ff */
[----:B------:R-:W-:Y:S02]  /*1e6f0*/  LOP3.LUT R237, R6, R237, RZ, 0xfc, !PT ;  /* 0x000000ed06ed7212 */ /* 0x000fe400078efcff */
[----:B------:R-:W-:Y:S01]  /*1e700*/  LOP3.LUT R3, R3, 0x8, R196, 0xf8, !PT ;  /* 0x0000000803037812 */ /* 0x000fe200078ef8c4 */
[----:B-1----:R-:W-:Y:S01]  /*1e710*/  ULEA UR8, UR9, UR10, 0x18 ;  /* 0x0000000a09087291 */ /* 0x002fe2000f8ec0ff */
[----:B------:R-:W-:Y:S02]  /*1e720*/  @!P1 R2UR UR26, R4 ;  /* 0x00000000041a92ca */ /* 0x000fe400000e0000 */
[----:B------:R-:W-:Y:S02]  /*1e730*/  @!P1 R2UR UR27, R5 ;  /* 0x00000000051b92ca */ /* 0x000fe400000e0000 */
[----:B------:R-:W-:Y:S02]  /*1e740*/  LOP3.LUT R184, R202, 0x400, RZ, 0xc0, !PT ;  /* 0x00000400cab87812 */ /* 0x000fe400078ec0ff */
[----:B------:R-:W-:Y:S02]  /*1e750*/  LEA R237, R237, UR8, 0x1 ;  /* 0x00000008eded7c11 */ /* 0x000fe4000f8e08ff */
[----:B------:R-:W-:Y:S02]  /*1e760*/  LOP3.LUT R3, R3, R198, RZ, 0x3c, !PT ;  /* 0x000000c603037212 */ /* 0x000fe400078e3cff */
[----:B------:R-:W-:Y:S01]  /*1e770*/  @!P4 R2UR UR24, R4 ;  /* 0x000000000418c2ca */ /* 0x000fe200000e0000 */
[----:B------:R-:W-:Y:S01]  /*1e780*/  @!PT LDS RZ, [RZ] ;  /* 0x00000000fffff984 */ /* 0x000fe20000000800 */
[----:B------:R-:W-:Y:S01]  /*1e790*/  @!PT LDS RZ, [RZ] ;  /* 0x00000000fffff984 */ /* 0x000fe20000000800 */
[----:B------:R-:W-:Y:S01]  /*1e7a0*/  @!PT LDS RZ, [RZ] ;  /* 0x00000000fffff984 */ /* 0x000fe20000000800 */
[----:B------:R-:W-:Y:S01]  /*1e7b0*/  @!P4 LDGSTS.E.BYPASS.LTC128B.128 [R237+0xc000], desc[UR28][R210.64] ;  /* 0x0c000000d2edcfae */ /* 0x000fe2000b981a1c */
[----:B------:R-:W-:Y:S01]  /*1e7c0*/  @!P4 R2UR UR25, R5 ;  /* 0x000000000519c2ca */ /* 0x000fe200000e0000 */
[----:B------:R-:W-:Y:S01]  /*1e7d0*/  IMAD R184, R3, 0x2, R184 ;  /* 0x0000000203b87824 */ /* 0x000fe200078e02b8 */
[C---:B------:R-:W-:Y:S01]  /*1e7e0*/  SHF.L.U64.HI R6, R206.reuse, 0x5, R207 ;  /* 0x00000005ce067819 */ /* 0x040fe200000102cf */
[----:B------:R-:W-:Y:S01]  /*1e7f0*/  IMAD.SHL.U32 R3, R206, 0x20, RZ ;  /* 0x00000020ce037824 */ /* 0x000fe200078e00ff */
[----:B------:R-:W-:Y:S01]  /*1e800*/  @P4 STS.128 [R237+0xc000], RZ ;  /* 0x00c000ffed004388 */ /* 0x000fe20000000c00 */
[----:B------:R-:W-:Y:S01]  /*1e810*/  @!P1 R2UR UR22, R4 ;  /* 0x00000000041692ca */ /* 0x000fe200000e0000 */
[----:B------:R-:W-:Y:S01]  /*1e820*/  VIADD R183, R184, UR8 ;  /* 0x00000008b8b77c36 */ /* 0x000fe20008000000 */
[----:B------:R-:W-:Y:S02]  /*1e830*/  @!P1 R2UR UR23, R5 ;  /* 0x00000000051792ca */ /* 0x000fe400000e0000 */
[----:B------:R-:W-:Y:S01]  /*1e840*/  @!PT LDS RZ, [RZ] ;  /* 0x00000000fffff984 */ /* 0x000fe20000000800 */
[----:B------:R-:W-:Y:S01]  /*1e850*/  @!PT LDS RZ, [RZ] ;  /* 0x00000000fffff984 */ /* 0x000fe20000000800 */
[----:B------:R-:W-:Y:S01]  /*1e860*/  @!PT LDS RZ, [RZ] ;  /* 0x00000000fffff984 */ /* 0x000fe20000000800 */
[----:B------:R-:W-:Y:S01]  /*1e870*/  @!P1 LDGSTS.E.BYPASS.LTC128B.128 [R237+0x10000], desc[UR26][R210.64+0x80] ;  /* 0x10000080d2ed9fae */ /* 0x000fe2000b981a1a */
[----:B------:R-:W-:Y:S02]  /*1e880*/  IADD3 R12, P0, PT, R3, R210, RZ ;  /* 0x000000d2030c7210 */ /* 0x000fe40007f1e0ff */
[----:B------:R-:W-:Y:S02]  /*1e890*/  @!P4 R2UR UR20, R4 ;  /* 0x000000000414c2ca */ /* 0x000fe400000e0000 */
[----:B------:R-:W-:Y:S01]  /*1e8a0*/  @P1 STS.128 [R237+0x10000], RZ ;  /* 0x010000ffed001388 */ /* 0x000fe20000000c00 */
[C---:B------:R-:W-:Y:S01]  /*1e8b0*/  @!P4 R2UR UR21, R5.reuse ;  /* 0x000000000515c2ca */ /* 0x040fe200000e0000 */
[----:B------:R-:W-:Y:S01]  /*1e8c0*/  IMAD.X R13, R6, 0x1, R211, P0 ;  /* 0x00000001060d7824 */ /* 0x000fe200000e06d3 */
[-C--:B------:R-:W-:Y:S02]  /*1e8d0*/  IADD3 R10, P0, PT, R12, R3.reuse, RZ ;  /* 0x000000030c0a7210 */ /* 0x080fe40007f1e0ff */
[C---:B------:R-:W-:Y:S02]  /*1e8e0*/  @!P1 R2UR UR18, R4.reuse ;  /* 0x00000000041292ca */ /* 0x040fe400000e0000 */
[----:B------:R-:W-:Y:S01]  /*1e8f0*/  @!PT LDS RZ, [RZ] ;  /* 0x00000000fffff984 */ /* 0x000fe20000000800 */
[----:B------:R-:W-:Y:S01]  /*1e900*/  @!PT LDS RZ, [RZ] ;  /* 0x00000000fffff984 */ /* 0x000fe20000000800 */
[----:B------:R-:W-:Y:S01]  /*1e910*/  @!PT LDS RZ, [RZ] ;  /* 0x00000000fffff984 */ /* 0x000fe20000000800 */
[----:B------:R-:W-:Y:S01]  /*1e920*/  @!P4 LDGSTS.E.BYPASS.LTC128B.128 [R237+0xc800], desc[UR24][R12.64] ;  /* 0x0c8000000cedcfae */ /* 0x000fe2000b981a18 */
[----:B------:R-:W-:Y:S01]  /*1e930*/  @!P1 R2UR UR19, R5 ;  /* 0x00000000051392ca */ /* 0x000fe200000e0000 */
[--C-:B------:R-:W-:Y:S01]  /*1e940*/  IMAD.X R11, R13, 0x1, R6.reuse, P0 ;  /* 0x000000010d0b7824 */ /* 0x100fe200000e0606 */
[----:B------:R-:W-:Y:S02]  /*1e950*/  @!P4 R2UR UR16, R4 ;  /* 0x000000000410c2ca */ /* 0x000fe400000e0000 */
[----:B------:R-:W-:Y:S01]  /*1e960*/  @P4 STS.128 [R237+0xc800], RZ ;  /* 0x00c800ffed004388 */ /* 0x000fe20000000c00 */
[C---:B------:R-:W-:Y:S02]  /*1e970*/  @!P4 R2UR UR17, R5.reuse ;  /* 0x000000000511c2ca */ /* 0x040fe400000e0000 */
[-C--:B------:R-:W-:Y:S02]  /*1e980*/  IADD3 R8, P0, PT, R10, R3.reuse, RZ ;  /* 0x000000030a087210 */ /* 0x080fe40007f1e0ff */
[----:B------:R-:W-:Y:S01]  /*1e990*/  @!PT LDS RZ, [RZ] ;  /* 0x00000000fffff984 */ /* 0x000fe20000000800 */
[----:B------:R-:W-:Y:S01]  /*1e9a0*/  @!PT LDS RZ, [RZ] ;  /* 0x00000000fffff984 */ /* 0x000fe20000000800 */
[----:B------:R-:W-:Y:S01]  /*1e9b0*/  @!PT LDS RZ, [RZ] ;  /* 0x00000000fffff984 */ /* 0x000fe20000000800 */
[----:B------:R-:W-:Y:S01]  /*1e9c0*/  @!P1 LDGSTS.E.BYPASS.LTC128B.128 [R237+0x10800], desc[UR22][R12.64+0x80] ;  /* 0x108000800ced9fae */ /* 0x000fe2000b981a16 */
[C---:B------:R-:W-:Y:S02]  /*1e9d0*/  @!P1 R2UR UR14, R4.reuse ;  /* 0x00000000040e92ca */ /* 0x040fe400000e0000 */
[----:B------:R-:W-:Y:S02]  /*1e9e0*/  @!P1 R2UR UR15, R5 ;  /* 0x00000000050f92ca */ /* 0x000fe400000e0000 */
[----:B------:R-:W-:Y:S01]  /*1e9f0*/  @P1 STS.128 [R237+0x10800], RZ ;  /* 0x010800ffed001388 */ /* 0x000fe20000000c00 */
[--C-:B------:R-:W-:Y:S01]  /*1ea00*/  IMAD.X R9, R11, 0x1, R6.reuse, P0 ;  /* 0x000000010b097824 */ /* 0x100fe200000e0606 */
[C---:B------:R-:W-:Y:S03]  /*1ea10*/  @!P4 R2UR UR12, R4.reuse ;  /* 0x00000000040cc2ca */ /* 0x040fe600000e0000 */
[----:B------:R-:W-:Y:S01]  /*1ea20*/  @!PT LDS RZ, [RZ] ;  /* 0x00000000fffff984 */ /* 0x000fe20000000800 */
[----:B------:R-:W-:Y:S01]  /*1ea30*/  @!PT LDS RZ, [RZ] ;  /* 0x00000000fffff984 */ /* 0x000fe20000000800 */
[----:B------:R-:W-:Y:S01]  /*1ea40*/  @!PT LDS RZ, [RZ] ;  /* 0x00000000fffff984 */ /* 0x000fe20000000800 */
[----:B------:R-:W-:Y:S01]  /*1ea50*/  @!P4 LDGSTS.E.BYPASS.LTC128B.128 [R237+0xd000], desc[UR20][R10.64] ;  /* 0x0d0000000aedcfae */ /* 0x000fe2000b981a14 */
[C---:B------:R-:W-:Y:S02]  /*1ea60*/  @!P4 R2UR UR13, R5.reuse ;  /* 0x00000000050dc2ca */ /* 0x040fe400000e0000 */
[C---:B------:R-:W-:Y:S02]  /*1ea70*/  @!P1 R2UR UR40, R4.reuse ;  /* 0x00000000042892ca */ /* 0x040fe400000e0000 */
[----:B------:R-:W-:Y:S01]  /*1ea80*/  @P4 STS.128 [R237+0xd000], RZ ;  /* 0x00d000ffed004388 */ /* 0x000fe20000000c00 */
[C---:B------:R-:W-:Y:S02]  /*1ea90*/  @!P4 R2UR UR38, R4.reuse ;  /* 0x000000000426c2ca */ /* 0x040fe400000e0000 */
[C---:B------:R-:W-:Y:S02]  /*1eaa0*/  @!P1 R2UR UR36, R4.reuse ;  /* 0x00000000042492ca */ /* 0x040fe400000e0000 */
[----:B------:R-:W-:Y:S01]  /*1eab0*/  @!PT LDS RZ, [RZ] ;  /* 0x00000000fffff984 */ /* 0x000fe20000000800 */
[----:B------:R-:W-:Y:S01]  /*1eac0*/  @!PT LDS RZ, [RZ] ;  /* 0x00000000fffff984 */ /* 0x000fe20000000800 */
[----:B------:R-:W-:Y:S01]  /*1ead0*/  @!PT LDS RZ, [RZ] ;  /* 0x00000000fffff984 */ /* 0x000fe20000000800 */
[----:B------:R1:W-:Y:S01]  /*1eae0*/  @!P1 LDGSTS.E.BYPASS.LTC128B.128 [R237+0x11000], desc[UR18][R10.64+0x80] ;  /* 0x110000800aed9fae */ /* 0x0003e2000b981a12 */
[C---:B------:R-:W-:Y:S02]  /*1eaf0*/  @!P4 R2UR UR34, R4.reuse ;  /* 0x000000000422c2ca */ /* 0x040fe400000e0000 */
[C---:B------:R-:W-:Y:S02]  /*1eb00*/  @!P1 R2UR UR32, R4.reuse ;  /* 0x00000000042092ca */ /* 0x040fe400000e0000 */
[----:B------:R-:W-:Y:S01]  /*1eb10*/  @P1 STS.128 [R237+0x11000], RZ ;  /* 0x011000ffed001388 */ /* 0x000fe20000000c00 */
[C---:B------:R-:W-:Y:S02]  /*1eb20*/  @!P4 R2UR UR30, R4.reuse ;  /* 0x00000000041ec2ca */ /* 0x040fe400000e0000 */
[----:B------:R-:W-:Y:S02]  /*1eb30*/  @!P1 R2UR UR10, R4 ;  /* 0x00000000040a92ca */ /* 0x000fe400000e0000 */
[----:B------:R-:W-:Y:S01]  /*1eb40*/  @!PT LDS RZ, [RZ] ;  /* 0x00000000fffff984 */ /* 0x000fe20000000800 */
[----:B------:R-:W-:Y:S01]  /*1eb50*/  @!PT LDS RZ, [RZ] ;  /* 0x00000000fffff984 */ /* 0x000fe20000000800 */
[----:B------:R-:W-:Y:S01]  /*1eb60*/  @!PT LDS RZ, [RZ] ;  /* 0x00000000fffff984 */ /* 0x000fe20000000800 */
[----:B------:R-:W-:Y:S01]  /*1eb70*/  @!P4 LDGSTS.E.BYPASS.LTC128B.128 [R237+0xd800], desc[UR16][R8.64] ;  /* 0x0d80000008edcfae */ /* 0x000fe2000b981a10 */
[-C--:B------:R-:W-:Y:S02]  /*1eb80*/  IADD3 R4, P0, PT, R8, R3.reuse, RZ ;  /* 0x0000000308047210 */ /* 0x080fe40007f1e0ff */
        /* <DEDUP_REMOVED lines=12> */
[----:B------:R-:W-:Y:S01]  /*1ec50*/  @!P1 R2UR UR11, R5 ;  /* 0x00000000050b92ca */ /* 0x000fe200000e0000 */
[----:B------:R-:W-:Y:S01]  /*1ec60*/  IMAD.X R5, R9, 0x1, R6, P0 ;  /* 0x0000000109057824 */ /* 0x000fe200000e0606 */
[----:B------:R-:W-:Y:S02]  /*1ec70*/  SHF.R.U32.HI R197, RZ, 0x1, R196 ;  /* 0x00000001ffc57819 */ /* 0x000fe400000116c4 */
[-C--:B-1----:R-:W-:Y:S02]  /*1ec80*/  IADD3 R10, P0, PT, R4, R3.reuse, RZ ;  /* 0x00000003040a7210 */ /* 0x082fe40007f1e0ff */
[----:B------:R-:W-:Y:S01]  /*1ec90*/  @!PT LDS RZ, [RZ] ;  /* 0x00000000fffff984 */ /* 0x000fe20000000800 */
[----:B------:R-:W-:Y:S01]  /*1eca0*/  @!PT LDS RZ, [RZ] ;  /* 0x00000000fffff984 */ /* 0x000fe20000000800 */
[----:B------:R-:W-:Y:S01]  /*1ecb0*/  @!PT LDS RZ, [RZ] ;  /* 0x00000000fffff984 */ /* 0x000fe20000000800 */
[----:B------:R-:W-:Y:S01]  /*1ecc0*/  @!P4 LDGSTS.E.BYPASS.LTC128B.128 [R237+0xe000], desc[UR12][R4.64] ;  /* 0x0e00000004edcfae */ /* 0x000fe2000b981a0c */
[----:B------:R-:W-:Y:S02]  /*1ecd0*/  LOP3.LUT R201, R197, 0x8, RZ, 0xc0, !PT ;  /* 0x00000008c5c97812 */ /* 0x000fe400078ec0ff */
[----:B------:R-:W-:Y:S02]  /*1ece0*/  IMAD.X R11, R5, 0x1, R6, P0 ;  /* 0x00000001050b7824 */ /* 0x000fe400000e0606 */
[----:B------:R-:W-:Y:S01]  /*1ecf0*/  @P4 STS.128 [R237+0xe000], RZ ;  /* 0x00e000ffed004388 */ /* 0x000fe20000000c00 */
[----:B------:R-:W-:Y:S02]  /*1ed00*/  LOP3.LUT R199, R199, 0x7c00, RZ, 0xc0, !PT ;  /* 0x00007c00c7c77812 */ /* 0x000fe400078ec0ff */
[----:B------:R-:W-:Y:S02]  /*1ed10*/  LOP3.LUT R201, R201, 0x1c0, R202, 0xf8, !PT ;  /* 0x000001c0c9c97812 */ /* 0x000fe400078ef8ca */
[----:B------:R-:W-:Y:S01]  /*1ed20*/  @!PT LDS RZ, [RZ] ;  /* 0x00000000fffff984 */ /* 0x000fe20000000800 */
[----:B------:R-:W-:Y:S01]  /*1ed30*/  @!PT LDS RZ, [RZ] ;  /* 0x00000000fffff984 */ /* 0x000fe20000000800 */
[----:B------:R-:W-:Y:S01]  /*1ed40*/  @!PT LDS RZ, [RZ] ;  /* 0x00000000fffff984 */ /* 0x000fe20000000800 */
[----:B------:R1:W-:Y:S01]  /*1ed50*/  @!P1 LDGSTS.E.BYPASS.LTC128B.128 [R237+0x12000], desc[UR40][R4.64+0x80] ;  /* 0x1200008004ed9fae */ /* 0x0003e2000b981a28 */
[----:B------:R-:W-:Y:S02]  /*1ed60*/  LOP3.LUT P2, RZ, R196, 0x4, RZ, 0xc0, !PT ;  /* 0x00000004c4ff7812 */ /* 0x000fe4000784c0ff */
[----:B------:R-:W-:Y:S02]  /*1ed70*/  LOP3.LUT R201, R201, R198, RZ, 0x3c, !PT ;  /* 0x000000c6c9c97212 */ /* 0x000fe400078e3cff */
[----:B------:R-:W-:Y:S01]  /*1ed80*/  @P1 STS.128 [R237+0x12000], RZ ;  /* 0x012000ffed001388 */ /* 0x000fe20000000c00 */
[----:B------:R-:W-:Y:S02]  /*1ed90*/  SEL R160, R160, 0xffffffc0, !P2 ;  /* 0xffffffc0a0a07807 */ /* 0x000fe40005000000 */
[-C--:B---3--:R-:W-:Y:S02]  /*1eda0*/  IADD3 R8, P0, PT, R10, R3.reuse, RZ ;  /* 0x000000030a087210 */ /* 0x088fe40007f1e0ff */
[----:B------:R-:W-:Y:S01]  /*1edb0*/  @!PT LDS RZ, [RZ] ;  /* 0x00000000fffff984 */ /* 0x000fe20000000800 */
[----:B------:R-:W-:Y:S01]  /*1edc0*/  @!PT LDS RZ, [RZ] ;  /* 0x00000000fffff984 */ /* 0x000fe20000000800 */
[----:B------:R-:W-:Y:S01]  /*1edd0*/  @!PT LDS RZ, [RZ] ;  /* 0x00000000fffff984 */ /* 0x000fe20000000800 */
[----:B------:R-:W-:Y:S05]  /*1ede0*/  @!P4 LDGSTS.E.BYPASS.LTC128B.128 [R237+0xe800], desc[UR38][R10.64] ;  /* 0x0e8000000aedcfae */ /* 0x000fea000b981a26 */
[----:B------:R-:W-:Y:S01]  /*1edf0*/  @P4 STS.128 [R237+0xe800], RZ ;  /* 0x00e800ffed004388 */ /* 0x000fe20000000c00 */
[----:B------:R-:W-:Y:S01]  /*1ee00*/  IMAD.X R9, R11, 0x1, R6, P0 ;  /* 0x000000010b097824 */ /* 0x000fe200000e0606 */
[----:B------:R-:W-:Y:S01]  /*1ee10*/  IADD3 R12, P0, PT, R8, R3, RZ ;  /* 0x00000003080c7210 */ /* 0x000fe20007f1e0ff */
[----:B------:R-:W-:Y:S02]  /*1ee20*/  IMAD.IADD R3, R183, 0x1, R160 ;  /* 0x00000001b7037824 */ /* 0x000fe400078e02a0 */
[----:B------:R-:W-:Y:S01]  /*1ee30*/  @!PT LDS RZ, [RZ] ;  /* 0x00000000fffff984 */ /* 0x000fe20000000800 */
[----:B------:R-:W-:Y:S01]  /*1ee40*/  @!PT LDS RZ, [RZ] ;  /* 0x00000000fffff984 */ /* 0x000fe20000000800 */
[----:B------:R-:W-:Y:S01]  /*1ee50*/  @!PT LDS RZ, [RZ] ;  /* 0x00000000fffff984 */ /* 0x000fe20000000800 */
[----:B------:R-:W-:Y:S02]  /*1ee60*/  @!P1 LDGSTS.E.BYPASS.LTC128B.128 [R237+0x12800], desc[UR36][R10.64+0x80] ;  /* 0x128000800aed9fae */ /* 0x000fe4000b981a24 */
[----:B------:R-:W-:Y:S03]  /*1ee70*/  IMAD.X R13, R9, 0x1, R6, P0 ;  /* 0x00000001090d7824 */ /* 0x000fe600000e0606 */
[----:B------:R-:W-:Y:S01]  /*1ee80*/  @P1 STS.128 [R237+0x12800], RZ ;  /* 0x012800ffed001388 */ /* 0x000fe20000000c00 */
[----:B------:R-:W-:Y:S04]  /*1ee90*/  LOP3.LUT P0, RZ, R196, 0x2, RZ, 0xc0, !PT ;  /* 0x00000002c4ff7812 */ /* 0x000fe8000780c0ff */
[----:B------:R-:W-:Y:S01]  /*1eea0*/  @!PT LDS RZ, [RZ] ;  /* 0x00000000fffff984 */ /* 0x000fe20000000800 */
[----:B------:R-:W-:Y:S01]  /*1eeb0*/  @!PT LDS RZ, [RZ] ;  /* 0x00000000fffff984 */ /* 0x000fe20000000800 */
[----:B------:R-:W-:Y:S01]  /*1eec0*/  @!PT LDS RZ, [RZ] ;  /* 0x00000000fffff984 */ /* 0x000fe20000000800 */
[----:B------:R-:W-:Y:S01]  /*1eed0*/  @!P4 LDGSTS.E.BYPASS.LTC128B.128 [R237+0xf000], desc[UR34][R8.64] ;  /* 0x0f00000008edcfae */ /* 0x000fe2000b981a22 */
[----:B------:R-:W-:Y:S02]  /*1eee0*/  SEL R200, R200, 0xffffffe0, !P0 ;  /* 0xffffffe0c8c87807 */ /* 0x000fe40004000000 */
[----:B-1----:R-:W-:Y:S02]  /*1eef0*/  LOP3.LUT R4, R199, 0x200, R202, 0xf8, !PT ;  /* 0x00000200c7047812 */ /* 0x002fe400078ef8ca */
[----:B------:R-:W-:Y:S01]  /*1ef00*/  @P4 STS.128 [R237+0xf000], RZ ;  /* 0x00f000ffed004388 */ /* 0x000fe20000000c00 */
[----:B------:R-:W-:Y:S01]  /*1ef10*/  ISETP.GT.AND P0, PT, R230, R203, PT ;  /* 0x000000cbe600720c */ /* 0x000fe20003f04270 */
[C-C-:B------:R-:W-:Y:S01]  /*1ef20*/  IMAD.IADD R134, R183.reuse, 0x1, R200.reuse ;  /* 0x00000001b7867824 */ /* 0x140fe200078e02c8 */
[----:B------:R-:W-:Y:S02]  /*1ef30*/  LOP3.LUT R181, R4, R201, RZ, 0xfc, !PT ;  /* 0x000000c904b57212 */ /* 0x000fe400078efcff */
[----:B------:R-:W-:Y:S01]  /*1ef40*/  @!PT LDS RZ, [RZ] ;  /* 0x00000000fffff984 */ /* 0x000fe20000000800 */
[----:B------:R-:W-:Y:S01]  /*1ef50*/  @!PT LDS RZ, [RZ] ;  /* 0x00000000fffff984 */ /* 0x000fe20000000800 */
[----:B------:R-:W-:Y:S01]  /*1ef60*/  @!PT LDS RZ, [RZ] ;  /* 0x00000000fffff984 */ /* 0x000fe20000000800 */
[----:B------:R1:W-:Y:S01]  /*1ef70*/  @!P1 LDGSTS.E.BYPASS.LTC128B.128 [R237+0x13000], desc[UR32][R8.64+0x80] ;  /* 0x1300008008ed9fae */ /* 0x0003e2000b981a20 */
[--C-:B------:R-:W-:Y:S01]  /*1ef80*/  IMAD.IADD R192, R183, 0x1, R200.reuse ;  /* 0x00000001b7c07824 */ /* 0x100fe200078e02c8 */
[----:B------:R-:W-:Y:S03]  /*1ef90*/  LEA R181, R181, UR8, 0x1 ;  /* 0x00000008b5b57c11 */ /* 0x000fe6000f8e08ff */
[----:B------:R-:W-:Y:S05]  /*1efa0*/  @P1 STS.128 [R237+0x13000], RZ ;  /* 0x013000ffed001388 */ /* 0x000fea0000000c00 */
[----:B------:R-:W-:Y:S01]  /*1efb0*/  @!PT LDS RZ, [RZ] ;  /* 0x00000000fffff984 */ /* 0x000fe20000000800 */
[----:B------:R-:W-:Y:S01]  /*1efc0*/  @!PT LDS RZ, [RZ] ;  /* 0x00000000fffff984 */ /* 0x000fe20000000800 */
[----:B------:R-:W-:Y:S01]  /*1efd0*/  @!PT LDS RZ, [RZ] ;  /* 0x00000000fffff984 */ /* 0x000fe20000000800 */
[----:B------:R-:W-:Y:S01]  /*1efe0*/  @!P4 LDGSTS.E.BYPASS.LTC128B.128 [R237+0xf800], desc[UR30][R12.64] ;  /* 0x0f8000000cedcfae */ /* 0x000fe2000b981a1e */
[C---:B------:R-:W-:Y:S02]  /*1eff0*/  IMAD.IADD R140, R181.reuse, 0x1, R200 ;  /* 0x00000001b58c7824 */ /* 0x040fe400078e02c8 */
[C---:B------:R-:W-:Y:S02]  /*1f000*/  IMAD.IADD R185, R181.reuse, 0x1, R160 ;  /* 0x00000001b5b97824 */ /* 0x040fe400078e02a0 */
[----:B------:R-:W-:Y:S02]  /*1f010*/  @P4 STS.128 [R237+0xf800], RZ ;  /* 0x00f800ffed004388 */ /* 0x000fe40000000c00 */
[C---:B------:R-:W-:Y:S03]  /*1f020*/  IMAD.IADD R135, R200.reuse, 0x1, R185 ;  /* 0x00000001c8877824 */ /* 0x040fe600078e02b9 */
[----:B------:R-:W-:Y:S01]  /*1f030*/  @!PT LDS RZ, [RZ] ;  /* 0x00000000fffff984 */ /* 0x000fe20000000800 */
[----:B------:R-:W-:Y:S01]  /*1f040*/  @!PT LDS RZ, [RZ] ;  /* 0x00000000fffff984 */ /* 0x000fe20000000800 */
[----:B------:R-:W-:Y:S01]  /*1f050*/  @!PT LDS RZ, [RZ] ;  /* 0x00000000fffff984 */ /* 0x000fe20000000800 */
[----:B------:R3:W-:Y:S05]  /*1f060*/  @!P1 LDGSTS.E.BYPASS.LTC128B.128 [R237+0x13800], desc[UR10][R12.64+0x80] ;  /* 0x138000800ced9fae */ /* 0x0007ea000b981a0a */
[----:B------:R-:W-:Y:S05]  /*1f070*/  @P1 STS.128 [R237+0x13800], RZ ;  /* 0x013800ffed001388 */ /* 0x000fea0000000c00 */
[----:B------:R-:W-:Y:S05]  /*1f080*/  LDSM.16.M88.4 R64, [R181] ;  /* 0x00000000b540783b */ /* 0x000fea0000000200 */
[----:B-1----:R-:W1:Y:S05]  /*1f090*/  LDSM.16.M88.4 R8, [R184+UR8+0x4000] ;  /* 0x00400008b808783b */ /* 0x002e6a0008000200 */
[----:B------:R-:W3:Y:S05]  /*1f0a0*/  LDSM.16.M88.4 R16, [R184+UR8+0x4800] ;  /* 0x00480008b810783b */ /* 0x000eea0008000200 */
[----:B------:R-:W4:Y:S05]  /*1f0b0*/  LDSM.16.M88.4 R24, [R184+UR8+0x5000] ;  /* 0x00500008b818783b */ /* 0x000f2a0008000200 */
[----:B------:R-:W0:Y:S05]  /*1f0c0*/  LDGDEPBAR ;  /* 0x00000000000079af */ /* 0x000e2a0000000000 */
[----:B------:R-:W5:Y:S05]  /*1f0d0*/  LDSM.16.M88.4 R32, [R184+UR8+0x5800] ;  /* 0x00580008b820783b */ /* 0x000f6a0008000200 */
[----:B------:R-:W2:Y:S05]  /*1f0e0*/  LDSM.16.M88.4 R40, [R184+UR8+0x6000] ;  /* 0x00600008b828783b */ /* 0x000eaa0008000200 */
[----:B------:R-:W2:Y:S05]  /*1f0f0*/  LDSM.16.M88.4 R48, [R184+UR8+0x6800] ;  /* 0x00680008b830783b */ /* 0x000eaa0008000200 */
[----:B------:R-:W2:Y:S05]  /*1f100*/  LDSM.16.M88.4 R56, [R184+UR8+0x7000] ;  /* 0x00700008b838783b */ /* 0x000eaa0008000200 */
[----:B------:R-:W2:Y:S01]  /*1f110*/  LDSM.16.M88.4 R136, [R184+UR8+0x7800] ;  /* 0x00780008b888783b */ /* 0x000ea20008000200 */
[C---:B-1----:R-:W-:Y:S04]  /*1f120*/  HMMA.16816.F32.BF16 R4, R64.reuse, R8, RZ ;  /* 0x000000084004723c */ /* 0x042fe800000418ff */
[----:B------:R-:W-:Y:S04]  /*1f130*/  LDSM.16.M88.4 R140, [R140] ;  /* 0x000000008c8c783b */ /* 0x000fe80000000200 */
[C---:B------:R-:W-:Y:S01]  /*1f140*/  HMMA.16816.F32.BF16 R8, R64.reuse, R10, RZ ;  /* 0x0000000a4008723c */ /* 0x040fe200000418ff */
[----:B------:R-:W1:Y:S05]  /*1f150*/  LDSM.16.M88.4 R144, [R134+0x4000] ;  /* 0x004000008690783b */ /* 0x000e6a0000000200 */
[----:B------:R-:W1:Y:S02]  /*1f160*/  LDSM.16.M88.4 R148, [R134+0x4800] ;  /* 0x004800008694783b */ /* 0x000e640000000200 */
[C---:B---3--:R-:W-:Y:S03]  /*1f170*/  HMMA.16816.F32.BF16 R12, R64.reuse, R16, RZ ;  /* 0x00000010400c723c */ /* 0x048fe600000418ff */
[----:B------:R-:W-:Y:S05]  /*1f180*/  LDSM.16.M88.4 R152, [R134+0x5800] ;  /* 0x005800008698783b */ /* 0x000fea0000000200 */
[C---:B------:R-:W-:Y:S01]  /*1f190*/  HMMA.16816.F32.BF16 R16, R64.reuse, R18, RZ ;  /* 0x000000124010723c */ /* 0x040fe200000418ff */
[----:B------:R-:W-:Y:S05]  /*1f1a0*/  LDSM.16.M88.4 R156, [R134+0x6800] ;  /* 0x00680000869c783b */ /* 0x000fea0000000200 */
[----:B------:R-:W-:Y:S02]  /*1f1b0*/  LDSM.16.M88.4 R160, [R134+0x7000] ;  /* 0x0070000086a0783b */ /* 0x000fe40000000200 */
[C---:B----4-:R-:W-:Y:S03]  /*1f1c0*/  HMMA.16816.F32.BF16 R20, R64.reuse, R24, RZ ;  /* 0x000000184014723c */ /* 0x050fe600000418ff */
[----:B------:R-:W-:Y:S05]  /*1f1d0*/  LDSM.16.M88.4 R164, [R134+0x7800] ;  /* 0x0078000086a4783b */ /* 0x000fea0000000200 */
[C---:B------:R-:W-:Y:S01]  /*1f1e0*/  HMMA.16816.F32.BF16 R24, R64.reuse, R26, RZ ;  /* 0x0000001a4018723c */ /* 0x040fe200000418ff */
[----:B------:R-:W-:Y:S05]  /*1f1f0*/  LDSM.16.M88.4 R168, [R185] ;  /* 0x00000000b9a8783b */ /* 0x000fea0000000200 */
[----:B------:R-:W-:Y:S02]  /*1f200*/  LDSM.16.M88.4 R172, [R3+0x4000] ;  /* 0x0040000003ac783b */ /* 0x000fe40000000200 */
[C---:B-----5:R-:W-:Y:S03]  /*1f210*/  HMMA.16816.F32.BF16 R28, R64.reuse, R32, RZ ;  /* 0x00000020401c723c */ /* 0x060fe600000418ff */
[----:B------:R-:W-:Y:S05]  /*1f220*/  LDSM.16.M88.4 R176, [R3+0x4800] ;  /* 0x0048000003b0783b */ /* 0x000fea0000000200 */
[C---:B------:R-:W-:Y:S01]  /*1f230*/  HMMA.16816.F32.BF16 R32, R64.reuse, R34, RZ ;  /* 0x000000224020723c */ /* 0x040fe200000418ff */
[----:B------:R-:W-:Y:S07]  /*1f240*/  LDSM.16.M88.4 R188, [R3+0x8000] ;  /* 0x0080000003bc783b */ /* 0x000fee0000000200 */
        /* <DEDUP_REMOVED lines=11> */
[----:B------:R1:W3:Y:S07]  /*1f300*/  LDSM.16.M88.4 R144, [R134+0x6000] ;  /* 0x006000008690783b */ /* 0x0002ee0000000200 */
[C---:B------:R-:W-:Y:S08]  /*1f310*/  HMMA.16816.F32.BF16 R12, R140.reuse, R148, R12 ;  /* 0x000000948c0c723c */ /* 0x040ff0000004180c */
[C---:B------:R-:W-:Y:S01]  /*1f320*/  HMMA.16816.F32.BF16 R16, R140.reuse, R150, R16 ;  /* 0x000000968c10723c */ /* 0x040fe20000041810 */
[----:B------:R-:W4:Y:S02]  /*1f330*/  LDSM.16.M88.4 R148, [R3+0x5000] ;  /* 0x005000000394783b */ /* 0x000f240000000200 */
[----:B-1----:R-:W-:Y:S05]  /*1f340*/  IMAD.IADD R134, R200, 0x1, R3 ;  /* 0x00000001c8867824 */ /* 0x002fea00078e0203 */
[C---:B--2---:R-:W-:Y:S08]  /*1f350*/  HMMA.16816.F32.BF16 R20, R140.reuse, R136, R20 ;  /* 0x000000888c14723c */ /* 0x044ff00000041814 */
[C---:B------:R-:W-:Y:S01]  /*1f360*/  HMMA.16816.F32.BF16 R24, R140.reuse, R138, R24 ;  /* 0x0000008a8c18723c */ /* 0x040fe20000041818 */
[----:B------:R-:W1:Y:S07]  /*1f370*/  LDSM.16.M88.4 R136, [R3+0x5800] ;  /* 0x005800000388783b */ /* 0x000e6e0000000200 */
[C---:B------:R-:W-:Y:S08]  /*1f380*/  HMMA.16816.F32.BF16 R28, R140.reuse, R152, R28 ;  /* 0x000000988c1c723c */ /* 0x040ff0000004181c */
[C---:B------:R-:W-:Y:S01]  /*1f390*/  HMMA.16816.F32.BF16 R32, R140.reuse, R154, R32 ;  /* 0x0000009a8c20723c */ /* 0x040fe20000041820 */
[----:B------:R-:W-:Y:S07]  /*1f3a0*/  LDSM.16.M88.4 R152, [R135] ;  /* 0x000000008798783b */ /* 0x000fee0000000200 */
        /* <DEDUP_REMOVED lines=11> */
[----:B------:R-:W3:Y:S05]  /*1f460*/  LDSM.16.M88.4 R140, [R3+0x6800] ;  /* 0x00680000038c783b */ /* 0x000eea0000000200 */
[----:B------:R-:W-:Y:S02]  /*1f470*/  LDSM.16.M88.4 R164, [R134+0x6000] ;  /* 0x0060000086a4783b */ /* 0x000fe40000000200 */
[C---:B------:R-:W-:Y:S08]  /*1f480*/  HMMA.16816.F32.BF16 R4, R168.reuse, R172, R4 ;  /* 0x000000aca804723c */ /* 0x040ff00000041804 */
[C---:B------:R-:W-:Y:S01]  /*1f490*/  HMMA.16816.F32.BF16 R8, R168.reuse, R174, R8 ;  /* 0x000000aea808723c */ /* 0x040fe20000041808 */
[----:B------:R-:W-:Y:S07]  /*1f4a0*/  LDSM.16.M88.4 R172, [R184+UR8+0x8800] ;  /* 0x00880008b8ac783b */ /* 0x000fee0008000200 */
[C---:B------:R-:W-:Y:S08]  /*1f4b0*/  HMMA.16816.F32.BF16 R12, R168.reuse, R176, R12 ;  /* 0x000000b0a80c723c */ /* 0x040ff0000004180c */
[C---:B------:R-:W-:Y:S01]  /*1f4c0*/  HMMA.16816.F32.BF16 R16, R168.reuse, R178, R16 ;  /* 0x000000b2a810723c */ /* 0x040fe20000041810 */
[----:B------:R-:W-:Y:S07]  /*1f4d0*/  LDSM.16.M88.4 R176, [R192+0x9000] ;  /* 0x00900000c0b0783b */ /* 0x000fee0000000200 */
        /* <DEDUP_REMOVED lines=13> */
[C---:B------:R-:W-:Y:S01]  /*1f5b0*/  HMMA.16816.F32.BF16 R56, R168.reuse, R150, R56 ;  /* 0x00000096a838723c */ /* 0x040fe20000041838 */
[----:B------:R-:W4:Y:S07]  /*1f5c0*/  LDSM.16.M88.4 R148, [R134+0x6800] ;  /* 0x006800008694783b */ /* 0x000f2e0000000200 */
[C---:B-1----:R-:W-:Y:S08]  /*1f5d0*/  HMMA.16816.F32.BF16 R60, R168.reuse, R136, R60 ;  /* 0x00000088a83c723c */ /* 0x042ff0000004183c */
[----:B------:R-:W-:Y:S01]  /*1f5e0*/  HMMA.16816.F32.BF16 R64, R168, R138, R64 ;  /* 0x0000008aa840723c */ /* 0x000fe20000041840 */
[----:B------:R-:W1:Y:S05]  /*1f5f0*/  LDSM.16.M88.4 R136, [R134+0x7000] ;  /* 0x007000008688783b */ /* 0x000e6a0000000200 */
[----:B------:R-:W-:Y:S02]  /*1f600*/  LDSM.16.M88.4 R168, [R184+UR8+0x8000] ;  /* 0x00800008b8a8783b */ /* 0x000fe40008000200 */
        /* <DEDUP_REMOVED lines=8> */
[----:B------:R-:W-:Y:S07]  /*1f690*/  LDSM.16.M88.4 R144, [R184+UR8+0x9800] ;  /* 0x00980008b890783b */ /* 0x000fee0008000200 */
[C---:B---3--:R-:W-:Y:S08]  /*1f6a0*/  HMMA.16816.F32.BF16 R28, R152.reuse, R140, R28 ;  /* 0x0000008c981c723c */ /* 0x048ff0000004181c */
[C---:B------:R-:W-:Y:S01]  /*1f6b0*/  HMMA.16816.F32.BF16 R32, R152.reuse, R142, R32 ;  /* 0x0000008e9820723c */ /* 0x040fe20000041820 */
[----:B------:R-:W2:Y:S07]  /*1f6c0*/  LDSM.16.M88.4 R140, [R184+UR8+0x9000] ;  /* 0x00900008b88c783b */ /* 0x000eae0008000200 */
[C---:B------:R-:W-:Y:S08]  /*1f6d0*/  HMMA.16816.F32.BF16 R36, R152.reuse, R164, R36 ;  /* 0x000000a49824723c */ /* 0x040ff00000041824 */
[C---:B------:R-:W-:Y:S01]  /*1f6e0*/  HMMA.16816.F32.BF16 R40, R152.reuse, R166, R40 ;  /* 0x000000a69828723c */ /* 0x040fe20000041828 */
[----:B------:R-:W3:Y:S07]  /*1f6f0*/  LDSM.16.M88.4 R164, [R184+UR8+0xa000] ;  /* 0x00a00008b8a4783b */ /* 0x000eee0008000200 */
[C---:B----4-:R-:W-:Y:S08]  /*1f700*/  HMMA.16816.F32.BF16 R44, R152.reuse, R148, R44 ;  /* 0x00000094982c723c */ /* 0x050ff0000004182c */
[C---:B------:R-:W-:Y:S01]  /*1f710*/  HMMA.16816.F32.BF16 R48, R152.reuse, R150, R48 ;  /* 0x000000969830723c */ /* 0x040fe20000041830 */
[----:B------:R-:W4:Y:S07]  /*1f720*/  LDSM.16.M88.4 R148, [R184+UR8+0xa800] ;  /* 0x00a80008b894783b */ /* 0x000f2e0008000200 */
[C---:B-1----:R-:W-:Y:S08]  /*1f730*/  HMMA.16816.F32.BF16 R52, R152.reuse, R136, R52 ;  /* 0x000000889834723c */ /* 0x042ff00000041834 */
[C---:B------:R-:W-:Y:S01]  /*1f740*/  HMMA.16816.F32.BF16 R56, R152.reuse, R138, R56 ;  /* 0x0000008a9838723c */ /* 0x040fe20000041838 */
[----:B------:R-:W1:Y:S07]  /*1f750*/  LDSM.16.M88.4 R136, [R184+UR8+0xb000] ;  /* 0x00b00008b888783b */ /* 0x000e6e0008000200 */
[C---:B-----5:R-:W-:Y:S03]  /*1f760*/  HMMA.16816.F32.BF16 R60, R152.reuse, R156, R60 ;  /* 0x0000009c983c723c */ /* 0x060fe6000004183c */
[----:B------:R-:W-:Y:S02]  /*1f770*/  IMAD.IADD R156, R181, 0x1, R200 ;  /* 0x00000001b59c7824 */ /* 0x000fe400078e02c8 */
[----:B------:R-:W-:Y:S03]  /*1f780*/  LDSM.16.M88.4 R180, [R192+0x9800] ;  /* 0x00980000c0b4783b */ /* 0x000fe60000000200 */
[----:B------:R-:W-:Y:S02]  /*1f790*/  HMMA.16816.F32.BF16 R64, R152, R158, R64 ;  /* 0x0000009e9840723c */ /* 0x000fe40000041840 */
[----:B------:R-:W5:Y:S05]  /*1f7a0*/  LDSM.16.M88.4 R152, [R184+UR8+0xb800] ;  /* 0x00b80008b898783b */ /* 0x000f6a0008000200 */
[----:B------:R-:W-:Y:S01]  /*1f7b0*/  LDSM.16.M88.4 R156, [R156+0x2000] ;  /* 0x002000009c9c783b */ /* 0x000fe20000000200 */
[C---:B------:R-:W-:Y:S04]  /*1f7c0*/  HMMA.16816.F32.BF16 R4, R160.reuse, R168, R4 ;  /* 0x000000a8a004723c */ /* 0x040fe80000041804 */
[----:B------:R-:W-:Y:S04]  /*1f7d0*/  LDSM.16.M88.4 R184, [R185+0x2000] ;  /* 0x00200000b9b8783b */ /* 0x000fe80000000200 */
        /* <DEDUP_REMOVED lines=16> */
[----:B------:R-:W4:Y:S05]  /*1f8e0*/  LDSM.16.M88.4 R148, [R192+0xb800] ;  /* 0x00b80000c094783b */ /* 0x000f2a0000000200 */
[----:B------:R-:W-:Y:S02]  /*1f8f0*/  LDSM.16.M88.4 R192, [R134+0xb000] ;  /* 0x00b0000086c0783b */ /* 0x000fe40000000200 */
[C---:B-1----:R-:W-:Y:S08]  /*1f900*/  HMMA.16816.F32.BF16 R52, R160.reuse, R136, R52 ;  /* 0x00000088a034723c */ /* 0x042ff00000041834 */
[C---:B------:R-:W-:Y:S01]  /*1f910*/  HMMA.16816.F32.BF16 R56, R160.reuse, R138, R56 ;  /* 0x0000008aa038723c */ /* 0x040fe20000041838 */
[----:B------:R-:W1:Y:S07]  /*1f920*/  LDSM.16.M88.4 R136, [R3+0x8800] ;  /* 0x008800000388783b */ /* 0x000e6e0000000200 */
[C---:B-----5:R-:W-:Y:S08]  /*1f930*/  HMMA.16816.F32.BF16 R60, R160.reuse, R152, R60 ;  /* 0x00000098a03c723c */ /* 0x060ff0000004183c */
[----:B------:R-:W-:Y:S01]  /*1f940*/  HMMA.16816.F32.BF16 R64, R160, R154, R64 ;  /* 0x0000009aa040723c */ /* 0x000fe20000041840 */
[----:B------:R-:W5:Y:S05]  /*1f950*/  LDSM.16.M88.4 R152, [R3+0x9000] ;  /* 0x009000000398783b */ /* 0x000f6a0000000200 */
[----:B------:R-:W-:Y:S02]  /*1f960*/  LDSM.16.M88.4 R160, [R3+0xb800] ;  /* 0x00b8000003a0783b */ /* 0x000fe40000000200 */
        /* <DEDUP_REMOVED lines=20> */
[----:B------:R-:W-:Y:S07]  /*1fab0*/  LDSM.16.M88.4 R164, [R135+0x2000] ;  /* 0x0020000087a4783b */ /* 0x000fee0000000200 */
[C---:B----4-:R-:W-:Y:S08]  /*1fac0*/  HMMA.16816.F32.BF16 R60, R156.reuse, R148, R60 ;  /* 0x000000949c3c723c */ /* 0x050ff0000004183c */
[----:B------:R-:W-:Y:S01]  /*1fad0*/  HMMA.16816.F32.BF16 R64, R156, R150, R64 ;  /* 0x000000969c40723c */ /* 0x000fe20000041840 */
[----:B------:R-:W3:Y:S05]  /*1fae0*/  LDSM.16.M88.4 R148, [R3+0xa800] ;  /* 0x00a800000394783b */ /* 0x000eea0000000200 */
[----:B------:R-:W4:Y:S02]  /*1faf0*/  LDSM.16.M88.4 R156, [R3+0xb000] ;  /* 0x00b00000039c783b */ /* 0x000f240000000200 */
[C---:B------:R-:W-:Y:S08]  /*1fb00*/  HMMA.16816.F32.BF16 R4, R184.reuse, R188, R4 ;  /* 0x000000bcb804723c */ /* 0x040ff00000041804 */
[C---:B------:R-:W-:Y:S01]  /*1fb10*/  HMMA.16816.F32.BF16 R8, R184.reuse, R190, R8 ;  /* 0x000000beb808723c */ /* 0x040fe20000041808 */
[----:B------:R-:W-:Y:S07]  /*1fb20*/  LDSM.16.M88.4 R188, [R134+0xa800] ;  /* 0x00a8000086bc783b */ /* 0x000fee0000000200 */
[C---:B-1----:R-:W-:Y:S08]  /*1fb30*/  HMMA.16816.F32.BF16 R12, R184.reuse, R136, R12 ;  /* 0x00000088b80c723c */ /* 0x042ff0000004180c */
[C---:B------:R-:W-:Y:S01]  /*1fb40*/  HMMA.16816.F32.BF16 R16, R184.reuse, R138, R16 ;  /* 0x0000008ab810723c */ /* 0x040fe20000041810 */
[----:B------:R-:W1:Y:S07]  /*1fb50*/  LDSM.16.M88.4 R136, [R134+0x8800] ;  /* 0x008800008688783b */ /* 0x000e6e0000000200 */
[C---:B-----5:R-:W-:Y:S08]  /*1fb60*/  HMMA.16816.F32.BF16 R20, R184.reuse, R152, R20 ;  /* 0x00000098b814723c */ /* 0x060ff00000041814 */
[C---:B------:R-:W-:Y:S01]  /*1fb70*/  HMMA.16816.F32.BF16 R24, R184.reuse, R154, R24 ;  /* 0x0000009ab818723c */ /* 0x040fe20000041818 */
[----:B------:R-:W5:Y:S01]  /*1fb80*/  LDSM.16.M88.4 R152, [R134+0xb800] ;  /* 0x00b800008698783b */ /* 0x000f620000000200 */
[----:B------:R-:W-:Y:S04]  /*1fb90*/  DEPBAR.LE SB0, 0x0 ;  /* 0x000080000000791a */ /* 0x000fe80000000000 */
[----:B------:R-:W-:Y:S02]  /*1fba0*/  BAR.SYNC.DEFER_BLOCKING 0x0 ;  /* 0x0000000000007b1d */ /* 0x000fe40000010000 */
[C---:B--2---:R-:W-:Y:S08]  /*1fbb0*/  HMMA.16816.F32.BF16 R28, R184.reuse, R140, R28 ;  /* 0x0000008cb81c723c */ /* 0x044ff0000004181c */
[C---:B------:R-:W-:Y:S08]  /*1fbc0*/  HMMA.16816.F32.BF16 R32, R184.reuse, R142, R32 ;  /* 0x0000008eb820723c */ /* 0x040ff00000041820 */
[C---:B------:R-:W-:Y:S08]  /*1fbd0*/  HMMA.16816.F32.BF16 R36, R184.reuse, R144, R36 ;  /* 0x00000090b824723c */ /* 0x040ff00000041824 */
[C---:B------:R-:W-:Y:S08]  /*1fbe0*/  HMMA.16816.F32.BF16 R40, R184.reuse, R146, R40 ;  /* 0x00000092b828723c */ /* 0x040ff00000041828 */
[C---:B---3--:R-:W-:Y:S08]  /*1fbf0*/  HMMA.16816.F32.BF16 R44, R184.reuse, R148, R44 ;  /* 0x00000094b82c723c */ /* 0x048ff0000004182c */
[C---:B------:R-:W-:Y:S08]  /*1fc00*/  HMMA.16816.F32.BF16 R48, R184.reuse, R150, R48 ;  /* 0x00000096b830723c */ /* 0x040ff00000041830 */
[C---:B----4-:R-:W-:Y:S08]  /*1fc10*/  HMMA.16816.F32.BF16 R52, R184.reuse, R156, R52 ;  /* 0x0000009cb834723c */ /* 0x050ff00000041834 */
[C---:B------:R-:W-:Y:S08]  /*1fc20*/  HMMA.16816.F32.BF16 R56, R184.reuse, R158, R56 ;  /* 0x0000009eb838723c */ /* 0x040ff00000041838 */
[C---:B------:R-:W-:Y:S08]  /*1fc30*/  HMMA.16816.F32.BF16 R60, R184.reuse, R160, R60 ;  /* 0x000000a0b83c723c */ /* 0x040ff0000004183c */
[----:B------:R-:W-:Y:S08]  /*1fc40*/  HMMA.16816.F32.BF16 R64, R184, R162, R64 ;  /* 0x000000a2b840723c */ /* 0x000ff00000041840 */
[C---:B------:R-:W-:Y:S08]  /*1fc50*/  HMMA.16816.F32.BF16 R4, R164.reuse, R168, R4 ;  /* 0x000000a8a404723c */ /* 0x040ff00000041804 */
[C---:B------:R-:W-:Y:S08]  /*1fc60*/  HMMA.16816.F32.BF16 R8, R164.reuse, R170, R8 ;  /* 0x000000aaa408723c */ /* 0x040ff00000041808 */
[C---:B-1----:R-:W-:Y:S08]  /*1fc70*/  HMMA.16816.F32.BF16 R12, R164.reuse, R136, R12 ;  /* 0x00000088a40c723c */ /* 0x042ff0000004180c */
        /* <DEDUP_REMOVED lines=11> */
[C---:B-----5:R-:W-:Y:S08]  /*1fd30*/  HMMA.16816.F32.BF16 R60, R164.reuse, R152, R60 ;  /* 0x00000098a43c723c */ /* 0x060ff0000004183c */
        /* <DEDUP_REMOVED lines=80> */
.L_x_2598:
[----:B------:R-:W-:Y:S05]  /*20240*/  BSYNC.RECONVERGENT B0 ;  /* 0x0000000000007941 */ /* 0x000fea0003800200 */
.L_x_2597:
        /* <DEDUP_REMOVED lines=96> */
.L_x_2596:
[----:B------:R-:W-:Y:S05]  /*20850*/  BSYNC.RECONVERGENT B1 ;  /* 0x0000000000017941 */ /* 0x000fea0003800200 */
.L_x_2595:
[----:B-1----:R-:W2:Y:S01]  /*20860*/  LD.E R135, desc[UR4][R132.64+0xdc] ;  /* 0x0000dc0484877980 */ /* 0x002ea2000c101900 */
[----:B------:R-:W-:Y:S01]  /*20870*/  VIADD R148, R231, 0xffffffc1 ;  /* 0xffffffc1e7947836 */ /* 0x000fe20000000000 */
[----:B------:R-:W-:Y:S01]  /*20880*/  LOP3.LUT R201, R201, 0x200, R202, 0xf8, !PT ;  /* 0x00000200c9c97812 */ /* 0x000fe200078ef8ca */
[C---:B------:R-:W-:Y:S02]  /*20890*/  VIADD R134, R231.reuse, 0xffffffc9 ;  /* 0xffffffc9e7867836 */ /* 0x040fe40000000000 */
[C---:B------:R-:W-:Y:S01]  /*208a0*/  VIADD R145, R231.reuse, 0xffffffc0 ;  /* 0xffffffc0e7917836 */ /* 0x040fe20000000000 */
[C---:B------:R-:W-:Y:S01]  /*208b0*/  ISETP.GE.AND P4, PT, R148.reuse, R228, PT ;  /* 0x000000e49400720c */ /* 0x040fe20003f86270 */
[C---:B------:R-:W-:Y:S01]  /*208c0*/  VIADD R136, R231.reuse, 0xffffffc8 ;  /* 0xffffffc8e7887836 */ /* 0x040fe20000000000 */
[----:B------:R-:W-:Y:S01]  /*208d0*/  ISETP.GE.AND P0, PT, R148, R226, PT ;  /* 0x000000e29400720c */ /* 0x000fe20003f06270 */
[----:B------:R-:W-:Y:S01]  /*208e0*/  VIADD R144, R231, 0xffffffd0 ;  /* 0xffffffd0e7907836 */ /* 0x000fe20000000000 */
[----:B------:R-:W-:Y:S01]  /*208f0*/  FSEL R147, R5, -INF , P4 ;  /* 0xff80000005937808 */ /* 0x000fe20002000000 */
[C---:B------:R-:W-:Y:S01]  /*20900*/  VIADD R141, R231.reuse, 0xffffffe1 ;  /* 0xffffffe1e78d7836 */ /* 0x040fe20000000000 */
[C---:B------:R-:W-:Y:S01]  /*20910*/  ISETP.GE.AND P4, PT, R134.reuse, R228, PT ;  /* 0x000000e48600720c */ /* 0x040fe20003f86270 */
[----:B------:R-:W-:Y:S01]  /*20920*/  VIADD R3, R231, 0xffffffe9 ;  /* 0xffffffe9e7037836 */ /* 0x000fe20000000000 */
[-C--:B------:R-:W-:Y:S01]  /*20930*/  ISETP.GE.AND P1, PT, R145, R226.reuse, PT ;  /* 0x000000e29100720c */ /* 0x080fe20003f26270 */
[----:B------:R-:W-:Y:S01]  /*20940*/  VIADD R143, R231, 0xffffffe0 ;  /* 0xffffffe0e78f7836 */ /* 0x000fe20000000000 */
[----:B------:R-:W-:Y:S01]  /*20950*/  FSEL R5, R7, -INF , P0 ;  /* 0xff80000007057808 */ /* 0x000fe20000000000 */
[C---:B------:R-:W-:Y:S01]  /*20960*/  VIADD R140, R231.reuse, 0xfffffff1 ;  /* 0xfffffff1e78c7836 */ /* 0x040fe20000000000 */
[-C--:B------:R-:W-:Y:S01]  /*20970*/  ISETP.GE.AND P0, PT, R134, R226.reuse, PT ;  /* 0x000000e28600720c */ /* 0x080fe20003f06270 */
[C---:B------:R-:W-:Y:S01]  /*20980*/  VIADD R142, R231.reuse, 0xfffffff0 ;  /* 0xfffffff0e78e7836 */ /* 0x040fe20000000000 */
[----:B------:R-:W-:Y:S01]  /*20990*/  FSEL R139, R6, -INF , P1 ;  /* 0xff800000068b7808 */ /* 0x000fe20000800000 */
[----:B------:R-:W-:Y:S01]  /*209a0*/  VIADD R6, R231, 0xfffffff9 ;  /* 0xfffffff9e7067836 */ /* 0x000fe20000000000 */
[----:B------:R-:W-:Y:S01]  /*209b0*/  FSEL R7, R9, -INF , P4 ;  /* 0xff80000009077808 */ /* 0x000fe20002000000 */
[----:B------:R-:W-:Y:S01]  /*209c0*/  VIADD R146, R231, 0x1 ;  /* 0x00000001e7927836 */ /* 0x000fe20000000000 */
[----:B------:R-:W-:Y:S01]  /*209d0*/  ISETP.GE.AND P1, PT, R136, R226, PT ;  /* 0x000000e28800720c */ /* 0x000fe20003f26270 */
[----:B------:R-:W-:Y:S01]  /*209e0*/  VIADD R229, R229, 0xffffff80 ;  /* 0xffffff80e5e57836 */ /* 0x000fe20000000000 */
[-C--:B------:R-:W-:Y:S02]  /*209f0*/  ISETP.GE.AND P5, PT, R145, R228.reuse, PT ;  /* 0x000000e49100720c */ /* 0x080fe40003fa6270 */
[----:B------:R-:W-:Y:S01]  /*20a00*/  FSEL R9, R11, -INF , P0 ;  /* 0xff8000000b097808 */ /* 0x000fe20000000000 */
[C---:B------:R-:W-:Y:S01]  /*20a10*/  VIADD R11, R231.reuse, 0xffffffd1 ;  /* 0xffffffd1e70b7836 */ /* 0x040fe20000000000 */
[----:B------:R-:W-:Y:S01]  /*20a20*/  FSEL R138, R10, -INF , P1 ;  /* 0xff8000000a8a7808 */ /* 0x000fe20000800000 */
[C---:B------:R-:W-:Y:S01]  /*20a30*/  VIADD R10, R231.reuse, 0xffffffd8 ;  /* 0xffffffd8e70a7836 */ /* 0x040fe20000000000 */
[----:B------:R-:W-:Y:S01]  /*20a40*/  FSEL R149, R4, -INF , P5 ;  /* 0xff80000004957808 */ /* 0x000fe20002800000 */
[----:B------:R-:W-:Y:S01]  /*20a50*/  VIADD R4, R231, 0xffffffd9 ;  /* 0xffffffd9e7047836 */ /* 0x000fe20000000000 */
[----:B------:R-:W-:Y:S02]  /*20a60*/  ISETP.GE.AND P5, PT, R136, R228, PT ;  /* 0x000000e48800720c */ /* 0x000fe40003fa6270 */
[-C--:B------:R-:W-:Y:S02]  /*20a70*/  ISETP.GE.AND P1, PT, R144, R226.reuse, PT ;  /* 0x000000e29000720c */ /* 0x080fe40003f26270 */
[C---:B------:R-:W-:Y:S02]  /*20a80*/  ISETP.GE.AND P0, PT, R11.reuse, R226, PT ;  /* 0x000000e20b00720c */ /* 0x040fe40003f06270 */
[-C--:B------:R-:W-:Y:S02]  /*20a90*/  ISETP.GE.AND P4, PT, R11, R228.reuse, PT ;  /* 0x000000e40b00720c */ /* 0x080fe40003f86270 */
[----:B------:R-:W-:Y:S01]  /*20aa0*/  FSEL R150, R8, -INF , P5 ;  /* 0xff80000008967808 */ /* 0x000fe20002800000 */
[----:B------:R-:W-:Y:S01]  /*20ab0*/  VIADD R8, R231, 0xffffffe8 ;  /* 0xffffffe8e7087836 */ /* 0x000fe20000000000 */
[----:B------:R-:W-:Y:S02]  /*20ac0*/  FSEL R137, R14, -INF , P1 ;  /* 0xff8000000e897808 */ /* 0x000fe40000800000 */
[----:B------:R-:W-:Y:S02]  /*20ad0*/  FSEL R14, R15, -INF , P0 ;  /* 0xff8000000f0e7808 */ /* 0x000fe40000000000 */
[----:B------:R-:W-:Y:S02]  /*20ae0*/  ISETP.GE.AND P5, PT, R144, R228, PT ;  /* 0x000000e49000720c */ /* 0x000fe40003fa6270 */
[----:B------:R-:W-:Y:S02]  /*20af0*/  FSEL R151, R13, -INF , P4 ;  /* 0xff8000000d977808 */ /* 0x000fe40002000000 */
[C---:B------:R-:W-:Y:S02]  /*20b00*/  ISETP.GE.AND P0, PT, R4.reuse, R226, PT ;  /* 0x000000e20400720c */ /* 0x040fe40003f06270 */
[-C--:B------:R-:W-:Y:S02]  /*20b10*/  ISETP.GE.AND P4, PT, R4, R228.reuse, PT ;  /* 0x000000e40400720c */ /* 0x080fe40003f86270 */
[----:B------:R-:W-:Y:S02]  /*20b20*/  FSEL R152, R12, -INF , P5 ;  /* 0xff8000000c987808 */ /* 0x000fe40002800000 */
[----:B------:R-:W-:Y:S02]  /*20b30*/  FSEL R12, R19, -INF , P0 ;  /* 0xff800000130c7808 */ /* 0x000fe40000000000 */
[----:B------:R-:W-:Y:S02]  /*20b40*/  FSEL R190, R17, -INF , P4 ;  /* 0xff80000011be7808 */ /* 0x000fe40002000000 */
[C---:B------:R-:W-:Y:S02]  /*20b50*/  ISETP.GE.AND P4, PT, R141.reuse, R228, PT ;  /* 0x000000e48d00720c */ /* 0x040fe40003f86270 */
[----:B------:R-:W-:Y:S02]  /*20b60*/  ISETP.GE.AND P0, PT, R141, R226, PT ;  /* 0x000000e28d00720c */ /* 0x000fe40003f06270 */
[-C--:B------:R-:W-:Y:S02]  /*20b70*/  ISETP.GE.AND P5, PT, R10, R228.reuse, PT ;  /* 0x000000e40a00720c */ /* 0x080fe40003fa6270 */
[----:B------:R-:W-:Y:S02]  /*20b80*/  FSEL R23, R23, -INF , P0 ;  /* 0xff80000017177808 */ /* 0x000fe40000000000 */
[----:B------:R-:W-:Y:S01]  /*20b90*/  FSEL R186, R21, -INF , P4 ;  /* 0xff80000015ba7808 */ /* 0x000fe20002000000 */
[----:B------:R-:W-:Y:S01]  /*20ba0*/  VIADD R21, R231, 0x9 ;  /* 0x00000009e7157836 */ /* 0x000fe20000000000 */
[C---:B------:R-:W-:Y:S02]  /*20bb0*/  ISETP.GE.AND P4, PT, R3.reuse, R228, PT ;  /* 0x000000e40300720c */ /* 0x040fe40003f86270 */
[----:B------:R-:W-:Y:S02]  /*20bc0*/  ISETP.GE.AND P0, PT, R3, R226, PT ;  /* 0x000000e20300720c */ /* 0x000fe40003f06270 */
[----:B------:R-:W-:Y:S01]  /*20bd0*/  FSEL R192, R16, -INF , P5 ;  /* 0xff80000010c07808 */ /* 0x000fe20002800000 */
[----:B------:R-:W-:Y:S01]  /*20be0*/  VIADD R16, R231, 0x29 ;  /* 0x00000029e7107836 */ /* 0x000fe20000000000 */
[----:B------:R-:W-:Y:S02]  /*20bf0*/  FSEL R27, R27, -INF , P0 ;  /* 0xff8000001b1b7808 */ /* 0x000fe40000000000 */
[----:B------:R-:W-:Y:S02]  /*20c00*/  ISETP.GE.AND P5, PT, R143, R228, PT ;  /* 0x000000e48f00720c */ /* 0x000fe40003fa6270 */
[----:B------:R-:W-:Y:S01]  /*20c10*/  FSEL R184, R25, -INF , P4 ;  /* 0xff80000019b87808 */ /* 0x000fe20002000000 */
[C---:B------:R-:W-:Y:S01]  /*20c20*/  VIADD R25, R231.reuse, 0x38 ;  /* 0x00000038e7197836 */ /* 0x040fe20000000000 */
[C---:B------:R-:W-:Y:S02]  /*20c30*/  ISETP.GE.AND P0, PT, R140.reuse, R226, PT ;  /* 0x000000e28c00720c */ /* 0x040fe40003f06270 */
[-C--:B------:R-:W-:Y:S02]  /*20c40*/  ISETP.GE.AND P4, PT, R140, R228.reuse, PT ;  /* 0x000000e48c00720c */ /* 0x080fe40003f86270 */
[----:B------:R-:W-:Y:S01]  /*20c50*/  FSEL R188, R20, -INF , P5 ;  /* 0xff80000014bc7808 */ /* 0x000fe20002800000 */
[----:B------:R-:W-:Y:S01]  /*20c60*/  VIADD R20, R231, 0x19 ;  /* 0x00000019e7147836 */ /* 0x000fe20000000000 */
[----:B------:R-:W-:Y:S02]  /*20c70*/  FSEL R31, R31, -INF , P0 ;  /* 0xff8000001f1f7808 */ /* 0x000fe40000000000 */
[----:B------:R-:W-:Y:S01]  /*20c80*/  FSEL R243, R29, -INF , P4 ;  /* 0xff8000001df37808 */ /* 0x000fe20002000000 */
[C---:B------:R-:W-:Y:S01]  /*20c90*/  VIADD R29, R231.reuse, 0x28 ;  /* 0x00000028e71d7836 */ /* 0x040fe20000000000 */
[-C--:B------:R-:W-:Y:S02]  /*20ca0*/  ISETP.GE.AND P5, PT, R8, R228.reuse, PT ;  /* 0x000000e40800720c */ /* 0x080fe40003fa6270 */
[C---:B------:R-:W-:Y:S02]  /*20cb0*/  ISETP.GE.AND P4, PT, R6.reuse, R228, PT ;  /* 0x000000e40600720c */ /* 0x040fe40003f86270 */
[-C--:B------:R-:W-:Y:S02]  /*20cc0*/  ISETP.GE.AND P0, PT, R6, R226.reuse, PT ;  /* 0x000000e20600720c */ /* 0x080fe40003f06270 */
[----:B------:R-:W-:Y:S02]  /*20cd0*/  ISETP.GE.AND P1, PT, R10, R226, PT ;  /* 0x000000e20a00720c */ /* 0x000fe40003f26270 */
[----:B------:R-:W-:Y:S01]  /*20ce0*/  FSEL R187, R24, -INF , P5 ;  /* 0xff80000018bb7808 */ /* 0x000fe20002800000 */
[----:B------:R-:W-:Y:S01]  /*20cf0*/  VIADD R24, R231, 0xfffffff8 ;  /* 0xfffffff8e7187836 */ /* 0x000fe20000000000 */
[----:B------:R-:W-:Y:S02]  /*20d00*/  FSEL R35, R35, -INF , P0 ;  /* 0xff80000023237808 */ /* 0x000fe40000000000 */
[----:B------:R-:W-:Y:S02]  /*20d10*/  ISETP.GE.AND P5, PT, R142, R228, PT ;  /* 0x000000e48e00720c */ /* 0x000fe40003fa6270 */
[----:B------:R-:W-:Y:S01]  /*20d20*/  FSEL R172, R33, -INF , P4 ;  /* 0xff80000021ac7808 */ /* 0x000fe20002000000 */
[C---:B------:R-:W-:Y:S01]  /*20d30*/  VIADD R33, R231.reuse, 0x8 ;  /* 0x00000008e7217836 */ /* 0x040fe20000000000 */
[----:B------:R-:W-:Y:S02]  /*20d40*/  FSEL R18, R18, -INF , P1 ;  /* 0xff80000012127808 */ /* 0x000fe40000800000 */
[-C--:B------:R-:W-:Y:S02]  /*20d50*/  ISETP.GE.AND P0, PT, R231, R226.reuse, PT ;  /* 0x000000e2e700720c */ /* 0x080fe40003f06270 */
[----:B------:R-:W-:Y:S02]  /*20d60*/  ISETP.GE.AND P1, PT, R143, R226, PT ;  /* 0x000000e28f00720c */ /* 0x000fe40003f26270 */
[----:B------:R-:W-:Y:S01]  /*20d70*/  FSEL R180, R28, -INF , P5 ;  /* 0xff8000001cb47808 */ /* 0x000fe20002800000 */
[C---:B------:R-:W-:Y:S01]  /*20d80*/  VIADD R28, R231.reuse, 0x10 ;  /* 0x00000010e71c7836 */ /* 0x040fe20000000000 */
[----:B------:R-:W-:Y:S01]  /*20d90*/  FSEL R245, R38, -INF , P0 ;  /* 0xff80000026f57808 */ /* 0x000fe20000000000 */
[----:B------:R-:W-:Y:S01]  /*20da0*/  VIADD R38, R231, 0x30 ;  /* 0x00000030e7267836 */ /* 0x000fe20000000000 */
[-C--:B------:R-:W-:Y:S02]  /*20db0*/  ISETP.GE.AND P5, PT, R24, R228.reuse, PT ;  /* 0x000000e41800720c */ /* 0x080fe40003fa6270 */
[----:B------:R-:W-:Y:S02]  /*20dc0*/  FSEL R22, R22, -INF , P1 ;  /* 0xff80000016167808 */ /* 0x000fe40000800000 */
[----:B------:R-:W-:Y:S02]  /*20dd0*/  ISETP.GE.AND P0, PT, R33, R228, PT ;  /* 0x000000e42100720c */ /* 0x000fe40003f06270 */
[-C--:B------:R-:W-:Y:S02]  /*20de0*/  ISETP.GE.AND P1, PT, R8, R226.reuse, PT ;  /* 0x000000e20800720c */ /* 0x080fe40003f26270 */
[----:B------:R-:W-:Y:S01]  /*20df0*/  FSEL R168, R32, -INF , P5 ;  /* 0xff80000020a87808 */ /* 0x000fe20002800000 */
[----:B------:R-:W-:Y:S01]  /*20e00*/  VIADD R32, R231, 0x18 ;  /* 0x00000018e7207836 */ /* 0x000fe20000000000 */
[C---:B------:R-:W-:Y:S02]  /*20e10*/  ISETP.GE.AND P6, PT, R145.reuse, R227, PT ;  /* 0x000000e39100720c */ /* 0x040fe40003fc6270 */
[-C--:B------:R-:W-:Y:S01]  /*20e20*/  ISETP.GE.AND P5, PT, R145, R225.reuse, PT ;  /* 0x000000e19100720c */ /* 0x080fe20003fa6270 */
[C---:B------:R-:W-:Y:S01]  /*20e30*/  VIADD R145, R231.reuse, 0x11 ;  /* 0x00000011e7917836 */ /* 0x040fe20000000000 */
[----:B------:R-:W-:Y:S01]  /*20e40*/  FSEL R174, R40, -INF , P0 ;  /* 0xff80000028ae7808 */ /* 0x000fe20000000000 */
[----:B------:R-:W-:Y:S01]  /*20e50*/  VIADD R40, R231, 0x21 ;  /* 0x00000021e7287836 */ /* 0x000fe20000000000 */
[----:B------:R-:W-:Y:S02]  /*20e60*/  FSEL R26, R26, -INF , P1 ;  /* 0xff8000001a1a7808 */ /* 0x000fe40000800000 */
[-C--:B------:R-:W-:Y:S02]  /*20e70*/  ISETP.GE.AND P0, PT, R21, R226.reuse, PT ;  /* 0x000000e21500720c */ /* 0x080fe40003f06270 */
[----:B------:R-:W-:Y:S02]  /*20e80*/  ISETP.GE.AND P1, PT, R142, R226, PT ;  /* 0x000000e28e00720c */ /* 0x000fe40003f26270 */
[----:B------:R-:W-:Y:S02]  /*20e90*/  FSEL R43, R43, -INF , P0 ;  /* 0xff8000002b2b7808 */ /* 0x000fe40000000000 */
[----:B------:R-:W-:Y:S02]  /*20ea0*/  FSEL R30, R30, -INF , P1 ;  /* 0xff8000001e1e7808 */ /* 0x000fe40000800000 */
[----:B------:R-:W-:Y:S02]  /*20eb0*/  ISETP.GE.AND P0, PT, R145, R228, PT ;  /* 0x000000e49100720c */ /* 0x000fe40003f06270 */
[----:B------:R-:W-:Y:S02]  /*20ec0*/  ISETP.GE.AND P1, PT, R24, R226, PT ;  /* 0x000000e21800720c */ /* 0x000fe40003f26270 */
[----:B------:R-:W-:Y:S02]  /*20ed0*/  FSEL R193, R45, -INF , P0 ;  /* 0xff8000002dc17808 */ /* 0x000fe40000000000 */
[----:B------:R-:W-:Y:S02]  /*20ee0*/  FSEL R34, R34, -INF , P1 ;  /* 0xff80000022227808 */ /* 0x000fe40000800000 */
[-C--:B------:R-:W-:Y:S02]  /*20ef0*/  ISETP.GE.AND P0, PT, R32, R228.reuse, PT ;  /* 0x000000e42000720c */ /* 0x080fe40003f06270 */
[C---:B------:R-:W-:Y:S02]  /*20f00*/  ISETP.GE.AND P1, PT, R231.reuse, R228, PT ;  /* 0x000000e4e700720c */ /* 0x040fe40003f26270 */
[----:B------:R-:W-:Y:S02]  /*20f10*/  FSEL R48, R48, -INF , P0 ;  /* 0xff80000030307808 */ /* 0x000fe40000000000 */
[-C--:B------:R-:W-:Y:S02]  /*20f20*/  ISETP.GE.AND P0, PT, R20, R226.reuse, PT ;  /* 0x000000e21400720c */ /* 0x080fe40003f06270 */
[----:B------:R-:W-:Y:S01]  /*20f30*/  FSEL R178, R36, -INF , P1 ;  /* 0xff80000024b27808 */ /* 0x000fe20000800000 */
[----:B------:R-:W-:Y:S01]  /*20f40*/  VIADD R36, R231, 0x39 ;  /* 0x00000039e7247836 */ /* 0x000fe20000000000 */
[C---:B------:R-:W-:Y:S02]  /*20f50*/  ISETP.GE.AND P1, PT, R146.reuse, R226, PT ;  /* 0x000000e29200720c */ /* 0x040fe40003f26270 */
[-C--:B------:R-:W-:Y:S02]  /*20f60*/  ISETP.GE.AND P4, PT, R146, R228.reuse, PT ;  /* 0x000000e49200720c */ /* 0x080fe40003f86270 */
[----:B------:R-:W-:Y:S02]  /*20f70*/  FSEL R51, R51, -INF , P0 ;  /* 0xff80000033337808 */ /* 0x000fe40000000000 */
[----:B------:R-:W-:Y:S02]  /*20f80*/  FSEL R39, R39, -INF , P1 ;  /* 0xff80000027277808 */ /* 0x000fe40000800000 */
[----:B------:R-:W-:Y:S02]  /*20f90*/  ISETP.GE.AND P0, PT, R40, R228, PT ;  /* 0x000000e42800720c */ /* 0x000fe40003f06270 */
[----:B------:R-:W-:Y:S01]  /*20fa0*/  FSEL R176, R37, -INF , P4 ;  /* 0xff80000025b07808 */ /* 0x000fe20002000000 */
[----:B------:R-:W-:Y:S01]  /*20fb0*/  VIADD R37, R231, 0x31 ;  /* 0x00000031e7257836 */ /* 0x000fe20000000000 */
[----:B------:R-:W-:Y:S02]  /*20fc0*/  ISETP.GE.AND P1, PT, R33, R226, PT ;  /* 0x000000e22100720c */ /* 0x000fe40003f26270 */
[-C--:B------:R-:W-:Y:S02]  /*20fd0*/  ISETP.GE.AND P4, PT, R21, R228.reuse, PT ;  /* 0x000000e41500720c */ /* 0x080fe40003f86270 */
[----:B------:R-:W-:Y:S02]  /*20fe0*/  FSEL R53, R53, -INF , P0 ;  /* 0xff80000035357808 */ /* 0x000fe40000000000 */
[-C--:B------:R-:W-:Y:S02]  /*20ff0*/  ISETP.GE.AND P0, PT, R29, R228.reuse, PT ;  /* 0x000000e41d00720c */ /* 0x080fe40003f06270 */
[----:B------:R-:W-:Y:S02]  /*21000*/  FSEL R42, R42, -INF , P1 ;  /* 0xff8000002a2a7808 */ /* 0x000fe40000800000 */
[C---:B------:R-:W-:Y:S02]  /*21010*/  ISETP.GE.AND P1, PT, R28.reuse, R228, PT ;  /* 0x000000e41c00720c */ /* 0x040fe40003f26270 */
[----:B------:R-:W-:Y:S01]  /*21020*/  FSEL R249, R41, -INF , P4 ;  /* 0xff80000029f97808 */ /* 0x000fe20002000000 */
[----:B------:R-:W-:Y:S01]  /*21030*/  VIADD R41, R231, 0x20 ;  /* 0x00000020e7297836 */ /* 0x000fe20000000000 */
[-C--:B------:R-:W-:Y:S02]  /*21040*/  ISETP.GE.AND P4, PT, R28, R226.reuse, PT ;  /* 0x000000e21c00720c */ /* 0x080fe40003f86270 */
[----:B------:R-:W-:Y:S02]  /*21050*/  FSEL R56, R56, -INF , P0 ;  /* 0xff80000038387808 */ /* 0x000fe40000000000 */
[----:B------:R-:W-:Y:S02]  /*21060*/  FSEL R195, R44, -INF , P1 ;  /* 0xff8000002cc37808 */ /* 0x000fe40000800000 */
[-C--:B------:R-:W-:Y:S02]  /*21070*/  ISETP.GE.AND P0, PT, R16, R226.reuse, PT ;  /* 0x000000e21000720c */ /* 0x080fe40003f06270 */
[----:B------:R-:W-:Y:S02]  /*21080*/  FSEL R46, R46, -INF , P4 ;  /* 0xff8000002e2e7808 */ /* 0x000fe40002000000 */
[----:B------:R-:W-:Y:S02]  /*21090*/  ISETP.GE.AND P1, PT, R145, R226, PT ;  /* 0x000000e29100720c */ /* 0x000fe40003f26270 */
[-C--:B------:R-:W-:Y:S02]  /*210a0*/  ISETP.GE.AND P4, PT, R20, R228.reuse, PT ;  /* 0x000000e41400720c */ /* 0x080fe40003f86270 */
[----:B------:R-:W-:Y:S02]  /*210b0*/  FSEL R161, R59, -INF , P0 ;  /* 0xff8000003ba17808 */ /* 0x000fe40000000000 */
[----:B------:R-:W-:Y:S02]  /*210c0*/  FSEL R47, R47, -INF , P1 ;  /* 0xff8000002f2f7808 */ /* 0x000fe40000800000 */
[----:B------:R-:W-:Y:S02]  /*210d0*/  ISETP.GE.AND P0, PT, R38, R228, PT ;  /* 0x000000e42600720c */ /* 0x000fe40003f06270 */
[-C--:B------:R-:W-:Y:S02]  /*210e0*/  ISETP.GE.AND P1, PT, R32, R226.reuse, PT ;  /* 0x000000e22000720c */ /* 0x080fe40003f26270 */
[----:B------:R-:W-:Y:S02]  /*210f0*/  FSEL R49, R49, -INF , P4 ;  /* 0xff80000031317808 */ /* 0x000fe40002000000 */
        /* <DEDUP_REMOVED lines=18> */
[-C--:B------:R-:W-:Y:S02]  /*21220*/  ISETP.GE.AND P4, PT, R25, R228.reuse, PT ;  /* 0x000000e41900720c */ /* 0x080fe40003f86270 */
[----:B------:R-:W-:Y:S02]  /*21230*/  FSEL R245, R245, -INF , !P0 ;  /* 0xff800000f5f57808 */ /* 0x000fe40004000000 */
[----:B------:R-:W-:Y:S02]  /*21240*/  FSEL R58, R58, -INF , P1 ;  /* 0xff8000003a3a7808 */ /* 0x000fe40000800000 */
[-C--:B------:R-:W-:Y:S02]  /*21250*/  ISETP.GE.AND P0, PT, R136, R227.reuse, PT ;  /* 0x000000e38800720c */ /* 0x080fe40003f06270 */
[-C--:B------:R-:W-:Y:S02]  /*21260*/  ISETP.GE.AND P1, PT, R37, R228.reuse, PT ;  /* 0x000000e42500720c */ /* 0x080fe40003f26270 */
[----:B------:R-:W-:Y:S02]  /*21270*/  FSEL R155, R64, -INF , P4 ;  /* 0xff800000409b7808 */ /* 0x000fe40002000000 */
[CC--:B------:R-:W-:Y:S01]  /*21280*/  ISETP.GE.AND P4, PT, R231.reuse, R227.reuse, PT ;  /* 0x000000e3e700720c */ /* 0x0c0fe20003f86270 */
[----:B------:R-:W-:Y:S01]  /*21290*/  VIADD R231, R231, 0xffffff80 ;  /* 0xffffff80e7e77836 */ /* 0x000fe20000000000 */
[----:B------:R-:W-:Y:S02]  /*212a0*/  FSEL R15, R150, -INF , !P0 ;  /* 0xff800000960f7808 */ /* 0x000fe40004000000 */
[----:B------:R-:W-:Y:S02]  /*212b0*/  FSEL R61, R61, -INF , P1 ;  /* 0xff8000003d3d7808 */ /* 0x000fe40000800000 */
[-C--:B------:R-:W-:Y:S02]  /*212c0*/  ISETP.GE.AND P0, PT, R11, R227.reuse, PT ;  /* 0x000000e30b00720c */ /* 0x080fe40003f06270 */
[----:B------:R-:W-:Y:S02]  /*212d0*/  ISETP.GE.AND P1, PT, R36, R228, PT ;  /* 0x000000e42400720c */ /* 0x000fe40003f26270 */
[----:B------:R-:W-:Y:S02]  /*212e0*/  FSEL R178, R178, -INF , !P4 ;  /* 0xff800000b2b27808 */ /* 0x000fe40006000000 */
[----:B------:R-:W-:Y:S02]  /*212f0*/  FSEL R19, R149, -INF , !P6 ;  /* 0xff80000095137808 */ /* 0x000fe40007000000 */
[----:B------:R-:W-:Y:S02]  /*21300*/  ISETP.GE.AND P6, PT, R134, R227, PT ;  /* 0x000000e38600720c */ /* 0x000fe40003fc6270 */
[----:B------:R-:W-:Y:S02]  /*21310*/  ISETP.GE.AND P4, PT, R148, R225, PT ;  /* 0x000000e19400720c */ /* 0x000fe40003f86270 */
[----:B------:R-:W-:Y:S02]  /*21320*/  FSEL R57, R151, -INF , !P0 ;  /* 0xff80000097397808 */ /* 0x000fe40004000000 */
[----:B------:R-:W-:Y:S02]  /*21330*/  FSEL R156, R65, -INF , P1 ;  /* 0xff800000419c7808 */ /* 0x000fe40000800000 */
[----:B------:R-:W-:Y:S02]  /*21340*/  ISETP.GE.AND P0, PT, R10, R227, PT ;  /* 0x000000e30a00720c */ /* 0x000fe40003f06270 */
[----:B------:R-:W-:Y:S02]  /*21350*/  FSEL R13, R7, -INF , !P6 ;  /* 0xff800000070d7808 */ /* 0x000fe40007000000 */
[----:B------:R-:W-:Y:S02]  /*21360*/  ISETP.GE.AND P1, PT, R25, R226, PT ;  /* 0x000000e21900720c */ /* 0x000fe40003f26270 */
[----:B------:R-:W-:Y:S02]  /*21370*/  FSEL R5, R5, -INF , !P4 ;  /* 0xff80000005057808 */ /* 0x000fe40006000000 */
[-C--:B------:R-:W-:Y:S02]  /*21380*/  ISETP.GE.AND P6, PT, R136, R225.reuse, PT ;  /* 0x000000e18800720c */ /* 0x080fe40003fc6270 */
[-C--:B------:R-:W-:Y:S02]  /*21390*/  ISETP.GE.AND P4, PT, R144, R225.reuse, PT ;  /* 0x000000e19000720c */ /* 0x080fe40003f86270 */
[----:B------:R-:W-:Y:S02]  /*213a0*/  FSEL R192, R192, -INF , !P0 ;  /* 0xff800000c0c07808 */ /* 0x000fe40004000000 */
[----:B------:R-:W-:Y:S02]  /*213b0*/  FSEL R45, R66, -INF , P1 ;  /* 0xff800000422d7808 */ /* 0x000fe40000800000 */
[----:B------:R-:W-:Y:S02]  /*213c0*/  ISETP.GE.AND P0, PT, R11, R225, PT ;  /* 0x000000e10b00720c */ /* 0x000fe40003f06270 */
[----:B------:R-:W-:Y:S02]  /*213d0*/  FSEL R11, R138, -INF , !P6 ;  /* 0xff8000008a0b7808 */ /* 0x000fe40007000000 */
[----:B------:R-:W-:Y:S02]  /*213e0*/  FSEL R66, R137, -INF , !P4 ;  /* 0xff80000089427808 */ /* 0x000fe40006000000 */
[-C--:B------:R-:W-:Y:S02]  /*213f0*/  ISETP.GE.AND P6, PT, R141, R227.reuse, PT ;  /* 0x000000e38d00720c */ /* 0x080fe40003fc6270 */
[-C--:B------:R-:W-:Y:S02]  /*21400*/  ISETP.GE.AND P4, PT, R3, R227.reuse, PT ;  /* 0x000000e30300720c */ /* 0x080fe40003f86270 */
[----:B------:R-:W-:Y:S02]  /*21410*/  FSEL R7, R139, -INF , !P5 ;  /* 0xff8000008b077808 */ /* 0x000fe40006800000 */
[-C--:B------:R-:W-:Y:S02]  /*21420*/  ISETP.GE.AND P5, PT, R4, R227.reuse, PT ;  /* 0x000000e30400720c */ /* 0x080fe40003fa6270 */
[----:B------:R-:W-:Y:S02]  /*21430*/  FSEL R186, R186, -INF , !P6 ;  /* 0xff800000baba7808 */ /* 0x000fe40007000000 */
[----:B------:R-:W-:Y:S02]  /*21440*/  FSEL R184, R184, -INF , !P4 ;  /* 0xff800000b8b87808 */ /* 0x000fe40006000000 */
[-C--:B------:R-:W-:Y:S02]  /*21450*/  ISETP.GE.AND P1, PT, R148, R227.reuse, PT ;  /* 0x000000e39400720c */ /* 0x080fe40003f26270 */
[-C--:B------:R-:W-:Y:S02]  /*21460*/  ISETP.GE.AND P6, PT, R8, R227.reuse, PT ;  /* 0x000000e30800720c */ /* 0x080fe40003fc6270 */
[-C--:B------:R-:W-:Y:S02]  /*21470*/  ISETP.GE.AND P4, PT, R142, R227.reuse, PT ;  /* 0x000000e38e00720c */ /* 0x080fe40003f86270 */
[----:B------:R-:W-:Y:S02]  /*21480*/  FSEL R190, R190, -INF , !P5 ;  /* 0xff800000bebe7808 */ /* 0x000fe40006800000 */
[----:B------:R-:W-:Y:S02]  /*21490*/  ISETP.GE.AND P5, PT, R143, R227, PT ;  /* 0x000000e38f00720c */ /* 0x000fe40003fa6270 */
[----:B------:R-:W-:Y:S02]  /*214a0*/  FSEL R17, R147, -INF , !P1 ;  /* 0xff80000093117808 */ /* 0x000fe40004800000 */
[----:B------:R-:W-:Y:S02]  /*214b0*/  FSEL R187, R187, -INF , !P6 ;  /* 0xff800000bbbb7808 */ /* 0x000fe40007000000 */
[----:B------:R-:W-:Y:S02]  /*214c0*/  FSEL R180, R180, -INF , !P4 ;  /* 0xff800000b4b47808 */ /* 0x000fe40006000000 */
[-C--:B------:R-:W-:Y:S02]  /*214d0*/  ISETP.GE.AND P6, PT, R141, R225.reuse, PT ;  /* 0x000000e18d00720c */ /* 0x080fe40003fc6270 */
[-C--:B------:R-:W-:Y:S02]  /*214e0*/  ISETP.GE.AND P4, PT, R3, R225.reuse, PT ;  /* 0x000000e10300720c */ /* 0x080fe40003f86270 */
[----:B------:R-:W-:Y:S02]  /*214f0*/  FSEL R188, R188, -INF , !P5 ;  /* 0xff800000bcbc7808 */ /* 0x000fe40006800000 */
[----:B------:R-:W-:Y:S02]  /*21500*/  ISETP.GE.AND P5, PT, R4, R225, PT ;  /* 0x000000e10400720c */ /* 0x000fe40003fa6270 */
[----:B------:R-:W-:Y:S02]  /*21510*/  ISETP.GE.AND P1, PT, R144, R227, PT ;  /* 0x000000e39000720c */ /* 0x000fe40003f26270 */
[----:B------:R-:W-:Y:S02]  /*21520*/  FMNMX3.FTZ R4, R0, R19, R17, !PT ;  /* 0x0000001300047276 */ /* 0x000fe40007810011 */
[----:B------:R-:W-:Y:S02]  /*21530*/  FSEL R189, R23, -INF , !P6 ;  /* 0xff80000017bd7808 */ /* 0x000fe40007000000 */
[----:B------:R-:W-:Y:S02]  /*21540*/  FSEL R162, R27, -INF , !P4 ;  /* 0xff8000001ba27808 */ /* 0x000fe40006000000 */
[-C--:B------:R-:W-:Y:S02]  /*21550*/  ISETP.GE.AND P6, PT, R142, R225.reuse, PT ;  /* 0x000000e18e00720c */ /* 0x080fe40003fc6270 */
[----:B------:R-:W-:Y:S02]  /*21560*/  ISETP.GE.AND P4, PT, R6, R225, PT ;  /* 0x000000e10600720c */ /* 0x000fe40003f86270 */
[----:B------:R-:W-:Y:S02]  /*21570*/  FMNMX3.FTZ R4, R4, R15, R13, !PT ;  /* 0x0000000f04047276 */ /* 0x000fe4000781000d */
[----:B------:R-:W-:Y:S02]  /*21580*/  FSEL R59, R152, -INF , !P1 ;  /* 0xff800000983b7808 */ /* 0x000fe40004800000 */
[----:B------:R-:W-:Y:S02]  /*21590*/  ISETP.GE.AND P1, PT, R134, R225, PT ;  /* 0x000000e18600720c */ /* 0x000fe40003f26270 */
[----:B------:R-:W-:Y:S02]  /*215a0*/  FSEL R166, R30, -INF , !P6 ;  /* 0xff8000001ea67808 */ /* 0x000fe40007000000 */
[----:B------:R-:W-:Y:S02]  /*215b0*/  FSEL R247, R35, -INF , !P4 ;  /* 0xff80000023f77808 */ /* 0x000fe40006000000 */
[C---:B------:R-:W-:Y:S02]  /*215c0*/  ISETP.GE.AND P6, PT, R21.reuse, R227, PT ;  /* 0x000000e31500720c */ /* 0x040fe40003fc6270 */
[----:B------:R-:W-:Y:S02]  /*215d0*/  ISETP.GE.AND P4, PT, R21, R225, PT ;  /* 0x000000e11500720c */ /* 0x000fe40003f86270 */
[----:B------:R-:W-:Y:S02]  /*215e0*/  FMNMX3.FTZ R21, R4, R59, R57, !PT ;  /* 0x0000003b04157276 */ /* 0x000fe40007810039 */
[----:B------:R-:W-:Y:S02]  /*215f0*/  FSEL R9, R9, -INF , !P1 ;  /* 0xff80000009097808 */ /* 0x000fe40004800000 */
[----:B------:R-:W-:Y:S02]  /*21600*/  FMNMX3.FTZ R4, R2, R7, R5, !PT ;  /* 0x0000000702047276 */ /* 0x000fe40007810005 */
[----:B------:R-:W-:Y:S02]  /*21610*/  ISETP.GE.AND P1, PT, R10, R225, PT ;  /* 0x000000e10a00720c */ /* 0x000fe40003f26270 */
[----:B------:R-:W-:Y:S02]  /*21620*/  FSEL R64, R14, -INF , !P0 ;  /* 0xff8000000e407808 */ /* 0x000fe40004000000 */
[----:B------:R-:W-:Y:S02]  /*21630*/  FMNMX3.FTZ R3, R4, R11, R9, !PT ;  /* 0x0000000b04037276 */ /* 0x000fe40007810009 */
[----:B------:R-:W-:Y:S02]  /*21640*/  FSEL R67, R18, -INF , !P1 ;  /* 0xff80000012437808 */ /* 0x000fe40004800000 */
[----:B------:R-:W-:Y:S02]  /*21650*/  FMNMX3.FTZ R21, R21, R192, R190, !PT ;  /* 0x000000c015157276 */ /* 0x000fe400078100be */
[----:B------:R-:W-:Y:S02]  /*21660*/  ISETP.GE.AND P0, PT, R143, R225, PT ;  /* 0x000000e18f00720c */ /* 0x000fe40003f06270 */
[-C--:B------:R-:W-:Y:S02]  /*21670*/  ISETP.GE.AND P1, PT, R140, R227.reuse, PT ;  /* 0x000000e38c00720c */ /* 0x080fe40003f26270 */
[----:B------:R-:W-:Y:S02]  /*21680*/  FSEL R65, R12, -INF , !P5 ;  /* 0xff8000000c417808 */ /* 0x000fe40006800000 */
[----:B------:R-:W-:Y:S02]  /*21690*/  FMNMX3.FTZ R4, R3, R66, R64, !PT ;  /* 0x0000004203047276 */ /* 0x000fe40007810040 */
[----:B------:R-:W-:Y:S02]  /*216a0*/  FMNMX3.FTZ R21, R21, R188, R186, !PT ;  /* 0x000000bc15157276 */ /* 0x000fe400078100ba */
[----:B------:R-:W-:Y:S02]  /*216b0*/  FSEL R182, R22, -INF , !P0 ;  /* 0xff80000016b67808 */ /* 0x000fe40004000000 */
[----:B------:R-:W-:Y:S02]  /*216c0*/  FSEL R243, R243, -INF , !P1 ;  /* 0xff800000f3f37808 */ /* 0x000fe40004800000 */
[-C--:B------:R-:W-:Y:S02]  /*216d0*/  ISETP.GE.AND P1, PT, R24, R227.reuse, PT ;  /* 0x000000e31800720c */ /* 0x080fe40003f26270 */
[----:B------:R-:W-:Y:S02]  /*216e0*/  ISETP.GE.AND P0, PT, R6, R227, PT ;  /* 0x000000e30600720c */ /* 0x000fe40003f06270 */
[----:B------:R-:W-:Y:S02]  /*216f0*/  ISETP.GE.AND P5, PT, R8, R225, PT ;  /* 0x000000e10800720c */ /* 0x000fe40003fa6270 */
[----:B------:R-:W-:Y:S02]  /*21700*/  FMNMX3.FTZ R4, R4, R67, R65, !PT ;  /* 0x0000004304047276 */ /* 0x000fe40007810041 */
[----:B------:R-:W-:Y:S02]  /*21710*/  FMNMX3.FTZ R21, R21, R187, R184, !PT ;  /* 0x000000bb15157276 */ /* 0x000fe400078100b8 */
[----:B------:R-:W-:Y:S02]  /*21720*/  FSEL R168, R168, -INF , !P1 ;  /* 0xff800000a8a87808 */ /* 0x000fe40004800000 */
[----:B------:R-:W-:Y:S02]  /*21730*/  FSEL R172, R172, -INF , !P0 ;  /* 0xff800000acac7808 */ /* 0x000fe40004000000 */
[----:B------:R-:W-:Y:S02]  /*21740*/  ISETP.GE.AND P1, PT, R140, R225, PT ;  /* 0x000000e18c00720c */ /* 0x000fe40003f26270 */
[----:B------:R-:W-:Y:S02]  /*21750*/  FSEL R164, R26, -INF , !P5 ;  /* 0xff8000001aa47808 */ /* 0x000fe40006800000 */
[----:B------:R-:W-:Y:S02]  /*21760*/  ISETP.GE.AND P0, PT, R146, R227, PT ;  /* 0x000000e39200720c */ /* 0x000fe40003f06270 */
[----:B------:R-:W-:Y:S02]  /*21770*/  FMNMX3.FTZ R3, R4, R182, R189, !PT ;  /* 0x000000b604037276 */ /* 0x000fe400078100bd */
[----:B------:R-:W-:Y:S02]  /*21780*/  FMNMX3.FTZ R21, R21, R180, R243, !PT ;  /* 0x000000b415157276 */ /* 0x000fe400078100f3 */
[----:B------:R-:W-:Y:S02]  /*21790*/  ISETP.GE.AND P5, PT, R24, R225, PT ;  /* 0x000000e11800720c */ /* 0x000fe40003fa6270 */
[----:B------:R-:W-:Y:S02]  /*217a0*/  FSEL R170, R31, -INF , !P1 ;  /* 0xff8000001faa7808 */ /* 0x000fe40004800000 */
[----:B------:R-:W-:Y:S02]  /*217b0*/  FSEL R176, R176, -INF , !P0 ;  /* 0xff800000b0b07808 */ /* 0x000fe40004000000 */
[----:B------:R-:W-:Y:S02]  /*217c0*/  FMNMX3.FTZ R3, R3, R164, R162, !PT ;  /* 0x000000a403037276 */ /* 0x000fe400078100a2 */
[-C--:B------:R-:W-:Y:S02]  /*217d0*/  ISETP.GE.AND P0, PT, R33, R227.reuse, PT ;  /* 0x000000e32100720c */ /* 0x080fe40003f06270 */
[----:B------:R-:W-:Y:S02]  /*217e0*/  FSEL R249, R249, -INF , !P6 ;  /* 0xff800000f9f97808 */ /* 0x000fe40007000000 */
[----:B------:R-:W-:Y:S02]  /*217f0*/  FMNMX3.FTZ R21, R21, R168, R172, !PT ;  /* 0x000000a815157276 */ /* 0x000fe400078100ac */
[----:B------:R-:W-:Y:S02]  /*21800*/  ISETP.GE.AND P6, PT, R28, R227, PT ;  /* 0x000000e31c00720c */ /* 0x000fe40003fc6270 */
[----:B------:R-:W-:Y:S02]  /*21810*/  FSEL R251, R34, -INF , !P5 ;  /* 0xff80000022fb7808 */ /* 0x000fe40006800000 */
[----:B------:R-:W-:Y:S02]  /*21820*/  ISETP.GE.AND P1, PT, R146, R225, PT ;  /* 0x000000e19200720c */ /* 0x000fe40003f26270 */
[----:B------:R-:W-:Y:S02]  /*21830*/  ISETP.GE.AND P5, PT, R145, R227, PT ;  /* 0x000000e39100720c */ /* 0x000fe40003fa6270 */
        /* <DEDUP_REMOVED lines=38> */
[----:B------:R-:W-:Y:S02]  /*21aa0*/  ISETP.GE.AND P0, PT, R37, R227, PT ;  /* 0x000000e32500720c */ /* 0x000fe40003f06270 */
[----:B------:R-:W-:Y:S02]  /*21ab0*/  FSEL R169, R169, -INF , !P6 ;  /* 0xff800000a9a97808 */ /* 0x000fe40007000000 */
[----:B------:R-:W-:Y:S02]  /*21ac0*/  FMNMX3.FTZ R6, R6, R175, R173, !PT ;  /* 0x000000af06067276 */ /* 0x000fe400078100ad */
[----:B------:R-:W-:Y:S02]  /*21ad0*/  FSEL R167, R54, -INF , !P4 ;  /* 0xff80000036a77808 */ /* 0x000fe40006000000 */
[----:B------:R-:W-:Y:S02]  /*21ae0*/  FSEL R159, R60, -INF , !P5 ;  /* 0xff8000003c9f7808 */ /* 0x000fe40006800000 */
[----:B------:R-:W-:Y:S02]  /*21af0*/  ISETP.GE.AND P4, PT, R36, R227, PT ;  /* 0x000000e32400720c */ /* 0x000fe40003f86270 */
[-C--:B------:R-:W-:Y:S02]  /*21b00*/  ISETP.GE.AND P6, PT, R29, R225.reuse, PT ;  /* 0x000000e11d00720c */ /* 0x080fe40003fc6270 */
[----:B------:R-:W-:Y:S02]  /*21b10*/  FSEL R165, R55, -INF , !P1 ;  /* 0xff80000037a57808 */ /* 0x000fe40004800000 */
[----:B------:R-:W-:Y:S02]  /*21b20*/  ISETP.GE.AND P5, PT, R16, R225, PT ;  /* 0x000000e11000720c */ /* 0x000fe40003fa6270 */
[----:B------:R-:W-:Y:S02]  /*21b30*/  FMNMX3.FTZ R4, R4, R179, R177, !PT ;  /* 0x000000b304047276 */ /* 0x000fe400078100b1 */
[----:B------:R-:W-:Y:S02]  /*21b40*/  FSEL R157, R61, -INF , !P0 ;  /* 0xff8000003d9d7808 */ /* 0x000fe40004000000 */
[----:B------:R-:W-:Y:S02]  /*21b50*/  ISETP.GE.AND P1, PT, R25, R227, PT ;  /* 0x000000e31900720c */ /* 0x000fe40003f26270 */
[----:B------:R-:W-:Y:S02]  /*21b60*/  FMNMX3.FTZ R6, R6, R171, R169, !PT ;  /* 0x000000ab06067276 */ /* 0x000fe400078100a9 */
[----:B------:R-:W-:Y:S02]  /*21b70*/  FSEL R156, R156, -INF , !P4 ;  /* 0xff8000009c9c7808 */ /* 0x000fe40006000000 */
[-C--:B------:R-:W-:Y:S02]  /*21b80*/  ISETP.GE.AND P0, PT, R38, R225.reuse, PT ;  /* 0x000000e12600720c */ /* 0x080fe40003f06270 */
[----:B------:R-:W-:Y:S02]  /*21b90*/  ISETP.GE.AND P4, PT, R37, R225, PT ;  /* 0x000000e12500720c */ /* 0x000fe40003f86270 */
[----:B------:R-:W-:Y:S02]  /*21ba0*/  FSEL R163, R58, -INF , !P6 ;  /* 0xff8000003aa37808 */ /* 0x000fe40007000000 */
[----:B------:R-:W-:Y:S02]  /*21bb0*/  FSEL R161, R161, -INF , !P5 ;  /* 0xff800000a1a17808 */ /* 0x000fe40006800000 */
[----:B------:R-:W-:Y:S02]  /*21bc0*/  FMNMX3.FTZ R4, R4, R167, R165, !PT ;  /* 0x000000a704047276 */ /* 0x000fe400078100a5 */
[----:B------:R-:W-:Y:S02]  /*21bd0*/  FSEL R155, R155, -INF , !P1 ;  /* 0xff8000009b9b7808 */ /* 0x000fe40004800000 */
[----:B------:R-:W-:Y:S02]  /*21be0*/  FMNMX3.FTZ R6, R6, R159, R157, !PT ;  /* 0x0000009f06067276 */ /* 0x000fe4000781009d */
[-C--:B------:R-:W-:Y:S02]  /*21bf0*/  ISETP.GE.AND P1, PT, R36, R225.reuse, PT ;  /* 0x000000e12400720c */ /* 0x080fe40003f26270 */
[----:B------:R-:W-:Y:S02]  /*21c00*/  FSEL R154, R62, -INF , !P0 ;  /* 0xff8000003e9a7808 */ /* 0x000fe40004000000 */
[----:B------:R-:W-:Y:S02]  /*21c10*/  FSEL R152, R63, -INF , !P4 ;  /* 0xff8000003f987808 */ /* 0x000fe40006000000 */
[----:B------:R-:W-:Y:S02]  /*21c20*/  ISETP.GE.AND P6, PT, R25, R225, PT ;  /* 0x000000e11900720c */ /* 0x000fe40003fc6270 */
[----:B------:R-:W-:Y:S02]  /*21c30*/  FMNMX3.FTZ R3, R4, R163, R161, !PT ;  /* 0x000000a304037276 */ /* 0x000fe400078100a1 */
[----:B------:R-:W-:Y:S02]  /*21c40*/  FMNMX3.FTZ R8, R6, R155, R156, !PT ;  /* 0x0000009b06087276 */ /* 0x000fe4000781009c */
[----:B------:R-:W-:Y:S02]  /*21c50*/  FSEL R136, R44, -INF , !P1 ;  /* 0xff8000002c887808 */ /* 0x000fe40004800000 */
[----:B------:R-:W-:Y:S01]  /*21c60*/  FSEL R137, R45, -INF , !P6 ;  /* 0xff8000002d897808 */ /* 0x000fe20007000000 */
[----:B------:R-:W1:Y:S01]  /*21c70*/  SHFL.BFLY PT, R23, R8, 0x2, 0x1f ;  /* 0x0c401f0008177f89 */ /* 0x000e6200000e0000 */
[----:B------:R-:W-:Y:S02]  /*21c80*/  FMNMX3.FTZ R3, R3, R154, R152, !PT ;  /* 0x0000009a03037276 */ /* 0x000fe40007810098 */
[----:B------:R-:W-:Y:S02]  /*21c90*/  LEA R139, R201, UR8, 0x1 ;  /* 0x00000008c98b7c11 */ /* 0x000fe4000f8e08ff */
[----:B------:R-:W-:Y:S03]  /*21ca0*/  FMNMX3.FTZ R6, R3, R137, R136, !PT ;  /* 0x0000008903067276 */ /* 0x000fe60007810088 */
[----:B------:R-:W-:Y:S01]  /*21cb0*/  IMAD.IADD R138, R200, 0x1, R139 ;  /* 0x00000001c88a7824 */ /* 0x000fe200078e028b */
[----:B------:R-:W-:Y:S01]  /*21cc0*/  LDSM.16.MT88.4 R44, [R139+0x10000] ;  /* 0x010000008b2c783b */ /* 0x000fe20000004200 */
[C---:B------:R-:W-:Y:S07]  /*21cd0*/  VIADD R145, R139.reuse, 0xc040 ;  /* 0x0000c0408b917836 */ /* 0x040fee0000000000 */
[----:B------:R-:W3:Y:S08]  /*21ce0*/  SHFL.BFLY PT, R3, R6, 0x2, 0x1f ;  /* 0x0c401f0006037f89 */ /* 0x000ef000000e0000 */
[----:B------:R-:W-:Y:S01]  /*21cf0*/  LDSM.16.MT88.4 R52, [R138+0x10000] ;  /* 0x010000008a34783b */ /* 0x000fe20000004200 */
[----:B-1----:R-:W-:Y:S01]  /*21d00*/  FMNMX.FTZ R21, R8, R23, !PT ;  /* 0x0000001708157209 */ /* 0x002fe20007810000 */
[----:B------:R-:W-:Y:S06]  /*21d10*/  VIADD R8, R139, 0xc000 ;  /* 0x0000c0008b087836 */ /* 0x000fec0000000000 */
[----:B------:R-:W1:Y:S01]  /*21d20*/  SHFL.BFLY PT, R134, R21, 0x1, 0x1f ;  /* 0x0c201f0015867f89 */ /* 0x000e6200000e0000 */
[----:B------:R-:W-:Y:S04]  /*21d30*/  @P2 VIADD R145, R8, 0xffffffc0 ;  /* 0xffffffc008912836 */ /* 0x000fe80000000000 */
[----:B------:R-:W-:Y:S03]  /*21d40*/  IMAD.IADD R200, R200, 0x1, R145 ;  /* 0x00000001c8c87824 */ /* 0x000fe600078e0291 */
[----:B------:R-:W-:Y:S01]  /*21d50*/  LDSM.16.MT88.4 R28, [R145] ;  /* 0x00000000911c783b */ /* 0x000fe20000004200 */
[----:B---3--:R-:W-:Y:S07]  /*21d60*/  FMNMX.FTZ R4, R6, R3, !PT ;  /* 0x0000000306047209 */ /* 0x008fee0007810000 */
[----:B------:R-:W-:Y:S08]  /*21d70*/  LDSM.16.MT88.4 R36, [R200] ;  /* 0x00000000c824783b */ /* 0x000ff00000004200 */
[----:B------:R-:W3:Y:S01]  /*21d80*/  SHFL.BFLY PT, R3, R4, 0x1, 0x1f ;  /* 0x0c201f0004037f89 */ /* 0x000ee200000e0000 */
[----:B-1----:R-:W-:Y:S07]  /*21d90*/  FMNMX.FTZ R134, R21, R134, !PT ;  /* 0x0000008615867209 */ /* 0x002fee0007810000 */
[----:B------:R-:W-:Y:S01]  /*21da0*/  LDSM.16.MT88.4 R20, [R138+0xc000] ;  /* 0x00c000008a14783b */ /* 0x000fe20000004200 */
[----:B------:R-:W-:Y:S01]  /*21db0*/  FSETP.NEU.FTZ.AND P1, PT, R134, -INF , PT ;  /* 0xff8000008600780b */ /* 0x000fe20003f3d000 */
[----:B--2---:R-:W-:Y:S05]  /*21dc0*/  FMUL.FTZ R160, R135, R134 ;  /* 0x0000008687a07220 */ /* 0x004fea0000410000 */
[----:B------:R-:W-:Y:S01]  /*21dd0*/  FSEL R160, R160, RZ, P1 ;  /* 0x000000ffa0a07208 */ /* 0x000fe20000800000 */
[----:B------:R-:W-:Y:S04]  /*21de0*/  LDSM.16.MT88.4 R60, [R145+0x4000] ;  /* 0x00400000913c783b */ /* 0x000fe80000004200 */
[-CC-:B------:R-:W-:Y:S01]  /*21df0*/  FFMA.FTZ R147, R15, R135.reuse, -R160.reuse ;  /* 0x000000870f937223 */ /* 0x180fe200000108a0 */
[-CC-:B------:R-:W-:Y:S01]  /*21e00*/  FFMA.FTZ R144, R13, R135.reuse, -R160.reuse ;  /* 0x000000870d907223 */ /* 0x180fe200000108a0 */
[-CC-:B------:R-:W-:Y:S01]  /*21e10*/  FFMA.FTZ R149, R19, R135.reuse, -R160.reuse ;  /* 0x0000008713957223 */ /* 0x180fe200000108a0 */
[-CC-:B------:R-:W-:Y:S01]  /*21e20*/  FFMA.FTZ R148, R17, R135.reuse, -R160.reuse ;  /* 0x0000008711947223 */ /* 0x180fe200000108a0 */
[----:B------:R-:W1:Y:S01]  /*21e30*/  LDSM.16.MT88.4 R12, [R139+0xc000] ;  /* 0x00c000008b0c783b */ /* 0x000e620000004200 */
[--C-:B------:R-:W-:Y:S01]  /*21e40*/  FFMA.FTZ R186, R186, R135, -R160.reuse ;  /* 0x00000087baba7223 */ /* 0x100fe200000108a0 */
[----:B------:R-:W-:Y:S01]  /*21e50*/  MUFU.EX2 R147, R147 ;  /* 0x0000009300937308 */ /* 0x000fe20000000800 */
[----:B---3--:R-:W-:Y:S01]  /*21e60*/  FMNMX.FTZ R3, R4, R3, !PT ;  /* 0x0000000304037209 */ /* 0x008fe20007810000 */
[-CC-:B------:R-:W-:Y:S01]  /*21e70*/  FFMA.FTZ R201, R168, R135.reuse, -R160.reuse ;  /* 0x00000087a8c97223 */ /* 0x180fe200000108a0 */
[--C-:B------:R-:W-:Y:S07]  /*21e80*/  FFMA.FTZ R180, R180, R135, -R160.reuse ;  /* 0x00000087b4b47223 */ /* 0x100fee00000108a0 */
[----:B------:R-:W-:Y:S01]  /*21e90*/  MUFU.EX2 R149, R149 ;  /* 0x0000009500957308 */ /* 0x000fe20000000800 */
[----:B------:R-:W-:Y:S01]  /*21ea0*/  FSETP.NEU.FTZ.AND P0, PT, R3, -INF , PT ;  /* 0xff8000000300780b */ /* 0x000fe20003f1d000 */
[----:B------:R-:W-:Y:S01]  /*21eb0*/  FMUL.FTZ R158, R135, R3 ;  /* 0x00000003879e7220 */ /* 0x000fe20000410000 */
[-CC-:B------:R-:W-:Y:S07]  /*21ec0*/  FFMA.FTZ R174, R174, R135.reuse, -R160.reuse ;  /* 0x00000087aeae7223 */ /* 0x180fee00000108a0 */
[----:B------:R-:W2:Y:S01]  /*21ed0*/  MUFU.EX2 R148, R148 ;  /* 0x0000009400947308 */ /* 0x000ea20000000800 */
[-CC-:B------:R-:W-:Y:S01]  /*21ee0*/  FFMA.FTZ R249, R249, R135.reuse, -R160.reuse ;  /* 0x00000087f9f97223 */ /* 0x180fe200000108a0 */
[-CC-:B------:R-:W-:Y:S01]  /*21ef0*/  FFMA.FTZ R193, R193, R135.reuse, -R160.reuse ;  /* 0x00000087c1c17223 */ /* 0x180fe200000108a0 */
[----:B------:R-:W-:Y:S07]  /*21f00*/  FSEL R158, R158, RZ, P0 ;  /* 0x000000ff9e9e7208 */ /* 0x000fee0000000000 */
[----:B------:R-:W3:Y:S01]  /*21f10*/  MUFU.EX2 R144, R144 ;  /* 0x0000009000907308 */ /* 0x000ee20000000800 */
[-CC-:B------:R-:W-:Y:S01]  /*21f20*/  FFMA.FTZ R194, R169, R135.reuse, -R160.reuse ;  /* 0x00000087a9c27223 */ /* 0x180fe200000108a0 */
[-CC-:B------:R-:W-:Y:S01]  /*21f30*/  FFMA.FTZ R175, R175, R135.reuse, -R160.reuse ;  /* 0x00000087afaf7223 */ /* 0x180fe200000108a0 */
[-C--:B------:R-:W-:Y:S01]  /*21f40*/  FFMA.FTZ R171, R171, R135.reuse, -R160 ;  /* 0x00000087abab7223 */ /* 0x080fe200000108a0 */
[-CC-:B------:R-:W-:Y:S01]  /*21f50*/  FFMA.FTZ R151, R7, R135.reuse, -R158.reuse ;  /* 0x0000008707977223 */ /* 0x180fe2000001089e */
[-CC-:B------:R-:W-:Y:S01]  /*21f60*/  FFMA.FTZ R150, R5, R135.reuse, -R158.reuse ;  /* 0x0000008705967223 */ /* 0x180fe2000001089e */
[----:B------:R-:W-:Y:S01]  /*21f70*/  FSEL R7, R134, RZ, P1 ;  /* 0x000000ff86077208 */ /* 0x000fe20000800000 */
[-CC-:B------:R-:W-:Y:S01]  /*21f80*/  FFMA.FTZ R146, R11, R135.reuse, -R158.reuse ;  /* 0x000000870b927223 */ /* 0x180fe2000001089e */
[----:B------:R-:W-:Y:S01]  /*21f90*/  FSEL R5, R3, RZ, P0 ;  /* 0x000000ff03057208 */ /* 0x000fe20000000000 */
[----:B------:R-:W-:Y:S01]  /*21fa0*/  FFMA.FTZ R153, R9, R135, -R158 ;  /* 0x0000008709997223 */ /* 0x000fe2000001089e */
[----:B------:R-:W-:Y:S01]  /*21fb0*/  MUFU.EX2 R151, R151 ;  /* 0x0000009700977308 */ /* 0x000fe20000000800 */
[----:B------:R-:W-:Y:S01]  /*21fc0*/  FADD.FTZ R0, -R7, R0 ;  /* 0x0000000007007221 */ /* 0x000fe20000010100 */
[----:B--2---:R-:W-:Y:S01]  /*21fd0*/  F2FP.BF16.F32.PACK_AB R140, R148, R149 ;  /* 0x00000095948c723e */ /* 0x004fe200000010ff */
[----:B------:R-:W-:Y:S07]  /*21fe0*/  FADD.FTZ R2, -R5, R2 ;  /* 0x0000000205027221 */ /* 0x000fee0000010100 */
[----:B------:R-:W2:Y:S01]  /*21ff0*/  MUFU.EX2 R150, R150 ;  /* 0x0000009600967308 */ /* 0x000ea20000000800 */
[C---:B------:R-:W-:Y:S01]  /*22000*/  FMUL.FTZ R6, R135.reuse, R0 ;  /* 0x0000000087067220 */ /* 0x040fe20000410000 */
[----:B---3--:R-:W-:Y:S01]  /*22010*/  F2FP.BF16.F32.PACK_AB R142, R144, R147 ;  /* 0x00000093908e723e */ /* 0x008fe200000010ff */
[----:B------:R-:W-:Y:S07]  /*22020*/  FMUL.FTZ R7, R135, R2 ;  /* 0x0000000287077220 */ /* 0x000fee0000410000 */
[----:B------:R-:W-:Y:S01]  /*22030*/  MUFU.EX2 R146, R146 ;  /* 0x0000009200927308 */ /* 0x000fe20000000800 */
[-CC-:B------:R-:W-:Y:S01]  /*22040*/  FFMA.FTZ R162, R162, R135.reuse, -R158.reuse ;  /* 0x00000087a2a27223 */ /* 0x180fe2000001089e */
[-CC-:B------:R-:W-:Y:S01]  /*22050*/  FFMA.FTZ R182, R182, R135.reuse, -R158.reuse ;  /* 0x00000087b6b67223 */ /* 0x180fe2000001089e */
[-CC-:B------:R-:W-:Y:S07]  /*22060*/  FFMA.FTZ R237, R237, R135.reuse, -R158.reuse ;  /* 0x00000087eded7223 */ /* 0x180fee000001089e */
[----:B------:R-:W3:Y:S01]  /*22070*/  MUFU.EX2 R2, R6 ;  /* 0x0000000600027308 */ /* 0x000ee20000000800 */
[-CC-:B------:R-:W-:Y:S01]  /*22080*/  FFMA.FTZ R241, R241, R135.reuse, -R158.reuse ;  /* 0x00000087f1f17223 */ /* 0x180fe2000001089e */
[-CC-:B------:R-:W-:Y:S01]  /*22090*/  FFMA.FTZ R183, R183, R135.reuse, -R158.reuse ;  /* 0x00000087b7b77223 */ /* 0x180fe2000001089e */
[-CC-:B------:R-:W-:Y:S07]  /*220a0*/  FFMA.FTZ R179, R179, R135.reuse, -R158.reuse ;  /* 0x00000087b3b37223 */ /* 0x180fee000001089e */
[----:B------:R-:W4:Y:S01]  /*220b0*/  MUFU.EX2 R0, R7 ;  /* 0x0000000700007308 */ /* 0x000f220000000800 */
[--C-:B------:R-:W-:Y:S01]  /*220c0*/  FFMA.FTZ R232, R165, R135, -R158.reuse ;  /* 0x00000087a5e87223 */ /* 0x100fe2000001089e */
[----:B--2---:R-:W-:Y:S01]  /*220d0*/  F2FP.BF16.F32.PACK_AB R141, R150, R151 ;  /* 0x00000097968d723e */ /* 0x004fe200000010ff */
[-CC-:B------:R-:W-:Y:S07]  /*220e0*/  FFMA.FTZ R202, R163, R135.reuse, -R158.reuse ;  /* 0x00000087a3ca7223 */ /* 0x180fee000001089e */
[----:B------:R-:W2:Y:S01]  /*220f0*/  MUFU.EX2 R153, R153 ;  /* 0x0000009900997308 */ /* 0x000ea20000000800 */
[-CC-:B------:R-:W-:Y:S01]  /*22100*/  FFMA.FTZ R161, R161, R135.reuse, -R158.reuse ;  /* 0x00000087a1a17223 */ /* 0x180fe2000001089e */
[-C--:B------:R-:W-:Y:S01]  /*22110*/  FFMA.FTZ R167, R167, R135.reuse, -R158 ;  /* 0x00000087a7a77223 */ /* 0x080fe2000001089e */
[-CC-:B------:R-:W-:Y:S01]  /*22120*/  FFMA.FTZ R159, R159, R135.reuse, -R160.reuse ;  /* 0x000000879f9f7223 */ /* 0x180fe200000108a0 */
[-CC-:B------:R-:W-:Y:S01]  /*22130*/  FFMA.FTZ R234, R157, R135.reuse, -R160.reuse ;  /* 0x000000879dea7223 */ /* 0x180fe200000108a0 */
[----:B------:R-:W-:Y:S01]  /*22140*/  FFMA.FTZ R155, R155, R135, -R160 ;  /* 0x000000879b9b7223 */ /* 0x000fe200000108a0 */
[C---:B---3--:R-:W-:Y:S01]  /*22150*/  FMUL.FTZ R4, R2.reuse, R128 ;  /* 0x0000008002047220 */ /* 0x048fe20000410000 */
[C---:B------:R-:W-:Y:S01]  /*22160*/  FMUL.FTZ R5, R2.reuse, R129 ;  /* 0x0000008102057220 */ /* 0x040fe20000410000 */
[C---:B------:R-:W-:Y:S01]  /*22170*/  FMUL.FTZ R8, R2.reuse, R124 ;  /* 0x0000007c02087220 */ /* 0x040fe20000410000 */
[----:B------:R-:W-:Y:S01]  /*22180*/  FMUL.FTZ R9, R2, R125 ;  /* 0x0000007d02097220 */ /* 0x000fe20000410000 */
[C---:B----4-:R-:W-:Y:S01]  /*22190*/  FMUL.FTZ R6, R0.reuse, R130 ;  /* 0x0000008200067220 */ /* 0x050fe20000410000 */
[C---:B------:R-:W-:Y:S01]  /*221a0*/  FMUL.FTZ R7, R0.reuse, R131 ;  /* 0x0000008300077220 */ /* 0x040fe20000410000 */
        /* <DEDUP_REMOVED lines=8> */
[----:B------:R-:W-:Y:S01]  /*22230*/  FMUL.FTZ R25, R2, R109 ;  /* 0x0000006d02197220 */ /* 0x000fe20000410000 */
[C---:B-1----:R-:W-:Y:S01]  /*22240*/  HMMA.16816.F32.BF16 R4, R140.reuse, R12, R4 ;  /* 0x0000000c8c04723c */ /* 0x042fe20000041804 */
[----:B------:R-:W-:Y:S01]  /*22250*/  MUFU.EX2 R162, R162 ;  /* 0x000000a200a27308 */ /* 0x000fe20000000800 */
[----:B------:R-:W-:Y:S03]  /*22260*/  LDSM.16.MT88.4 R116, [R138+0xf800] ;  /* 0x00f800008a74783b */ /* 0x000fe60000004200 */
[C---:B------:R-:W-:Y:S01]  /*22270*/  FMUL.FTZ R26, R0.reuse, R110 ;  /* 0x0000006e001a7220 */ /* 0x040fe20000410000 */
[----:B------:R-:W-:Y:S01]  /*22280*/  FMUL.FTZ R27, R0, R111 ;  /* 0x0000006f001b7220 */ /* 0x000fe20000410000 */
[C---:B------:R-:W-:Y:S01]  /*22290*/  FMUL.FTZ R32, R2.reuse, R100 ;  /* 0x0000006402207220 */ /* 0x040fe20000410000 */
[C---:B------:R-:W-:Y:S03]  /*222a0*/  HMMA.16816.F32.BF16 R8, R140.reuse, R14, R8 ;  /* 0x0000000e8c08723c */ /* 0x040fe60000041808 */
[----:B------:R-:W-:Y:S01]  /*222b0*/  MUFU.EX2 R201, R201 ;  /* 0x000000c900c97308 */ /* 0x000fe20000000800 */
[C---:B------:R-:W-:Y:S01]  /*222c0*/  FMUL.FTZ R12, R2.reuse, R120 ;  /* 0x00000078020c7220 */ /* 0x040fe20000410000 */
[----:B------:R-:W-:Y:S01]  /*222d0*/  FMUL.FTZ R13, R2, R121 ;  /* 0x00000079020d7220 */ /* 0x000fe20000410000 */
[C---:B------:R-:W-:Y:S01]  /*222e0*/  FMUL.FTZ R14, R0.reuse, R122 ;  /* 0x0000007a000e7220 */ /* 0x040fe20000410000 */
[----:B------:R-:W-:Y:S01]  /*222f0*/  FMUL.FTZ R15, R0, R123 ;  /* 0x0000007b000f7220 */ /* 0x000fe20000410000 */
[----:B------:R-:W-:Y:S01]  /*22300*/  FMUL.FTZ R33, R2, R101 ;  /* 0x0000006502217220 */ /* 0x000fe20000410000 */
[C---:B------:R-:W-:Y:S01]  /*22310*/  FMUL.FTZ R34, R0.reuse, R102 ;  /* 0x0000006600227220 */ /* 0x040fe20000410000 */
[----:B------:R-:W-:Y:S01]  /*22320*/  FMUL.FTZ R35, R0, R103 ;  /* 0x0000006700237220 */ /* 0x000fe20000410000 */
[C---:B------:R-:W-:Y:S01]  /*22330*/  FMUL.FTZ R40, R2.reuse, R92 ;  /* 0x0000005c02287220 */ /* 0x040fe20000410000 */
[----:B------:R-:W-:Y:S01]  /*22340*/  LDSM.16.MT88.4 R100, [R145+0x5000] ;  /* 0x005000009164783b */ /* 0x000fe20000004200 */
[----:B------:R-:W-:Y:S01]  /*22350*/  FMUL.FTZ R41, R2, R93 ;  /* 0x0000005d02297220 */ /* 0x000fe20000410000 */
[C---:B------:R-:W-:Y:S01]  /*22360*/  HMMA.16816.F32.BF16 R12, R140.reuse, R20, R12 ;  /* 0x000000148c0c723c */ /* 0x040fe2000004180c */
[----:B------:R-:W-:Y:S02]  /*22370*/  MUFU.EX2 R174, R174 ;  /* 0x000000ae00ae7308 */ /* 0x000fe40000000800 */
[C---:B------:R-:W-:Y:S01]  /*22380*/  FMUL.FTZ R42, R0.reuse, R94 ;  /* 0x0000005e002a7220 */ /* 0x040fe20000410000 */
[----:B------:R-:W-:Y:S01]  /*22390*/  FMUL.FTZ R43, R0, R95 ;  /* 0x0000005f002b7220 */ /* 0x000fe20000410000 */
[C---:B------:R-:W-:Y:S01]  /*223a0*/  FMUL.FTZ R48, R2.reuse, R84 ;  /* 0x0000005402307220 */ /* 0x040fe20000410000 */
[----:B------:R-:W-:Y:S01]  /*223b0*/  LDSM.16.MT88.4 R92, [R139+0x10800] ;  /* 0x010800008b5c783b */ /* 0x000fe20000004200 */
[C---:B------:R-:W-:Y:S01]  /*223c0*/  FMUL.FTZ R49, R2.reuse, R85 ;  /* 0x0000005502317220 */ /* 0x040fe20000410000 */
[C---:B------:R-:W-:Y:S03]  /*223d0*/  HMMA.16816.F32.BF16 R16, R140.reuse, R22, R16 ;  /* 0x000000168c10723c */ /* 0x040fe60000041810 */
[----:B------:R-:W-:Y:S01]  /*223e0*/  MUFU.EX2 R237, R237 ;  /* 0x000000ed00ed7308 */ /* 0x000fe20000000800 */
[C---:B------:R-:W-:Y:S01]  /*223f0*/  FMUL.FTZ R20, R2.reuse, R112 ;  /* 0x0000007002147220 */ /* 0x040fe20000410000 */
[----:B------:R-:W-:Y:S01]  /*22400*/  FMUL.FTZ R21, R2, R113 ;  /* 0x0000007102157220 */ /* 0x000fe20000410000 */
[C---:B------:R-:W-:Y:S01]  /*22410*/  FMUL.FTZ R22, R0.reuse, R114 ;  /* 0x0000007200167220 */ /* 0x040fe20000410000 */
[C---:B------:R-:W-:Y:S01]  /*22420*/  FMUL.FTZ R23, R0.reuse, R115 ;  /* 0x0000007300177220 */ /* 0x040fe20000410000 */
[C---:B------:R-:W-:Y:S01]  /*22430*/  FMUL.FTZ R50, R0.reuse, R86 ;  /* 0x0000005600327220 */ /* 0x040fe20000410000 */
[----:B------:R-:W-:Y:S01]  /*22440*/  FMUL.FTZ R51, R0, R87 ;  /* 0x0000005700337220 */ /* 0x000fe20000410000 */
[----:B------:R-:W-:Y:S01]  /*22450*/  FMUL.FTZ R56, R2, R76 ;  /* 0x0000004c02387220 */ /* 0x000fe20000410000 */
[----:B------:R-:W1:Y:S01]  /*22460*/  LDSM.16.MT88.4 R84, [R200+0x4000] ;  /* 0x00400000c854783b */ /* 0x000e620000004200 */
[----:B------:R-:W-:Y:S01]  /*22470*/  FMUL.FTZ R58, R0, R78 ;  /* 0x0000004e003a7220 */ /* 0x000fe20000410000 */
[----:B------:R-:W-:Y:S01]  /*22480*/  FMUL.FTZ R24, R2, R108 ;  /* 0x0000006c02187220 */ /* 0x000fe20000410000 */
[C---:B------:R-:W-:Y:S01]  /*22490*/  HMMA.16816.F32.BF16 R20, R140.reuse, R28, R20 ;  /* 0x0000001c8c14723c */ /* 0x040fe20000041814 */
[----:B------:R-:W-:Y:S02]  /*224a0*/  MUFU.EX2 R169, R171 ;  /* 0x000000ab00a97308 */ /* 0x000fe40000000800 */
[-CC-:B------:R-:W-:Y:S01]  /*224b0*/  FFMA.FTZ R108, R189, R135.reuse, -R158.reuse ;  /* 0x00000087bd6c7223 */ /* 0x180fe2000001089e */
[-CC-:B------:R-:W-:Y:S01]  /*224c0*/  FFMA.FTZ R113, R66, R135.reuse, -R158.reuse ;  /* 0x0000008742717223 */ /* 0x180fe2000001089e */
[-CC-:B------:R-:W-:Y:S01]  /*224d0*/  FFMA.FTZ R114, R64, R135.reuse, -R158.reuse ;  /* 0x0000008740727223 */ /* 0x180fe2000001089e */
[-CC-:B------:R-:W-:Y:S01]  /*224e0*/  FFMA.FTZ R112, R67, R135.reuse, -R158.reuse ;  /* 0x0000008743707223 */ /* 0x180fe2000001089e */
[----:B------:R-:W-:Y:S01]  /*224f0*/  FFMA.FTZ R115, R65, R135, -R158 ;  /* 0x0000008741737223 */ /* 0x000fe2000001089e */
[C---:B------:R-:W-:Y:S03]  /*22500*/  HMMA.16816.F32.BF16 R24, R140.reuse, R30, R24 ;  /* 0x0000001e8c18723c */ /* 0x040fe60000041818 */
[----:B------:R2:W-:Y:S01]  /*22510*/  MUFU.EX2 R189, R182 ;  /* 0x000000b600bd7308 */ /* 0x0005e20000000800 */
        /* <DEDUP_REMOVED lines=15> */
[C---:B------:R-:W-:Y:S01]  /*22610*/  FMUL.FTZ R64, R2.reuse, R68 ;  /* 0x0000004402407220 */ /* 0x040fe20000410000 */
[----:B------:R-:W-:Y:S01]  /*22620*/  FMUL.FTZ R65, R2, R69 ;  /* 0x0000004502417220 */ /* 0x000fe20000410000 */
[C---:B------:R-:W-:Y:S03]  /*22630*/  HMMA.16816.F32.BF16 R32, R140.reuse, R38, R32 ;  /* 0x000000268c20723c */ /* 0x040fe60000041820 */
[----:B------:R-:W4:Y:S01]  /*22640*/  MUFU.EX2 R106, R106 ;  /* 0x0000006a006a7308 */ /* 0x000f220000000800 */
[C---:B------:R-:W-:Y:S01]  /*22650*/  FMUL.FTZ R38, R0.reuse, R98 ;  /* 0x0000006200267220 */ /* 0x040fe20000410000 */
[C---:B------:R-:W-:Y:S01]  /*22660*/  FMUL.FTZ R39, R0.reuse, R99 ;  /* 0x0000006300277220 */ /* 0x040fe20000410000 */
[C---:B------:R-:W-:Y:S01]  /*22670*/  FMUL.FTZ R66, R0.reuse, R70 ;  /* 0x0000004600427220 */ /* 0x040fe20000410000 */
[----:B------:R-:W-:Y:S01]  /*22680*/  LDSM.16.MT88.4 R96, [R138+0x10800] ;  /* 0x010800008a60783b */ /* 0x000fe20000004200 */
[----:B------:R-:W-:Y:S01]  /*22690*/  FMUL.FTZ R67, R0, R71 ;  /* 0x0000004700437220 */ /* 0x000fe20000410000 */
[-CC-:B--2---:R-:W-:Y:S01]  /*226a0*/  FFMA.FTZ R182, R245, R135.reuse, -R158.reuse ;  /* 0x00000087f5b67223 */ /* 0x184fe2000001089e */
[-C--:B------:R-:W-:Y:S01]  /*226b0*/  FFMA.FTZ R190, R177, R135.reuse, -R158 ;  /* 0x00000087b1be7223 */ /* 0x080fe2000001089e */
[----:B------:R-:W-:Y:S01]  /*226c0*/  FFMA.FTZ R192, R173, R135, -R160 ;  /* 0x00000087adc07223 */ /* 0x000fe200000108a0 */
[C---:B------:R-:W-:Y:S01]  /*226d0*/  HMMA.16816.F32.BF16 R36, R140.reuse, R44, R36 ;  /* 0x0000002c8c24723c */ /* 0x040fe20000041824 */
[----:B------:R-:W-:Y:S02]  /*226e0*/  MUFU.EX2 R104, R104 ;  /* 0x0000006800687308 */ /* 0x000fe40000000800 */
[C---:B------:R-:W-:Y:S01]  /*226f0*/  FMUL.FTZ R44, R2.reuse, R88 ;  /* 0x00000058022c7220 */ /* 0x040fe20000410000 */
[----:B------:R-:W-:Y:S01]  /*22700*/  FMUL.FTZ R45, R2, R89 ;  /* 0x00000059022d7220 */ /* 0x000fe20000410000 */
[----:B----4-:R-:W-:Y:S06]  /*22710*/  F2FP.BF16.F32.PACK_AB R68, R106, R105 ;  /* 0x000000696a44723e */ /* 0x010fec00000010ff */
[----:B------:R-:W-:Y:S01]  /*22720*/  MUFU.EX2 R182, R182 ;  /* 0x000000b600b67308 */ /* 0x000fe20000000800 */
[----:B------:R-:W-:Y:S01]  /*22730*/  FFMA.FTZ R154, R154, R135, -R158 ;  /* 0x000000879a9a7223 */ /* 0x000fe2000001089e */
[C---:B------:R-:W-:Y:S08]  /*22740*/  HMMA.16816.F32.BF16 R40, R140.reuse, R46, R40 ;  /* 0x0000002e8c28723c */ /* 0x040ff00000041828 */
[----:B------:R-:W2:Y:S01]  /*22750*/  MUFU.EX2 R107, R107 ;  /* 0x0000006b006b7308 */ /* 0x000ea20000000800 */
[C---:B------:R-:W-:Y:S01]  /*22760*/  FMUL.FTZ R46, R0.reuse, R90 ;  /* 0x0000005a002e7220 */ /* 0x040fe20000410000 */
[C---:B------:R-:W-:Y:S01]  /*22770*/  FMUL.FTZ R47, R0.reuse, R91 ;  /* 0x0000005b002f7220 */ /* 0x040fe20000410000 */
[----:B------:R-:W-:Y:S01]  /*22780*/  FFMA.FTZ R151, R0, R233, R151 ;  /* 0x000000e900977223 */ /* 0x000fe20000010097 */
[----:B------:R-:W-:Y:S06]  /*22790*/  LDSM.16.MT88.4 R88, [R200+0x800] ;  /* 0x00080000c858783b */ /* 0x000fec0000004200 */
[----:B------:R-:W-:Y:S01]  /*227a0*/  MUFU.EX2 R113, R113 ;  /* 0x0000007100717308 */ /* 0x000fe20000000800 */
[----:B------:R-:W-:Y:S01]  /*227b0*/  FFMA.FTZ R149, R2, R235, R149 ;  /* 0x000000eb02957223 */ /* 0x000fe20000010095 */
[----:B------:R-:W-:Y:S01]  /*227c0*/  FADD.FTZ R151, R150, R151 ;  /* 0x0000009796977221 */ /* 0x000fe20000010000 */
[----:B------:R-:W-:Y:S01]  /*227d0*/  ISETP.GT.AND P0, PT, R230, R203, PT ;  /* 0x000000cbe600720c */ /* 0x000fe20003f04270 */
[C---:B------:R-:W-:Y:S06]  /*227e0*/  HMMA.16816.F32.BF16 R44, R140.reuse, R52, R44 ;  /* 0x000000348c2c723c */ /* 0x040fec000004182c */
[----:B------:R-:W4:Y:S01]  /*227f0*/  MUFU.EX2 R114, R114 ;  /* 0x0000007200727308 */ /* 0x000f220000000800 */
[C---:B------:R-:W-:Y:S01]  /*22800*/  FMUL.FTZ R52, R2.reuse, R80 ;  /* 0x0000005002347220 */ /* 0x040fe20000410000 */
[----:B------:R-:W-:Y:S01]  /*22810*/  FMUL.FTZ R53, R2, R81 ;  /* 0x0000005102357220 */ /* 0x000fe20000410000 */
[----:B--2---:R-:W-:Y:S07]  /*22820*/  F2FP.BF16.F32.PACK_AB R70, R107, R104 ;  /* 0x000000686b46723e */ /* 0x004fee00000010ff */
[----:B------:R-:W-:Y:S01]  /*22830*/  MUFU.EX2 R112, R112 ;  /* 0x0000007000707308 */ /* 0x000fe20000000800 */
[----:B------:R-:W-:Y:S01]  /*22840*/  FADD.FTZ R148, R148, R149 ;  /* 0x0000009594947221 */ /* 0x000fe20000010000 */
[C---:B------:R-:W-:Y:S08]  /*22850*/  HMMA.16816.F32.BF16 R48, R140.reuse, R54, R48 ;  /* 0x000000368c30723c */ /* 0x040ff00000041830 */
[----:B------:R-:W2:Y:S01]  /*22860*/  MUFU.EX2 R115, R115 ;  /* 0x0000007300737308 */ /* 0x000ea20000000800 */
[C---:B------:R-:W-:Y:S01]  /*22870*/  FMUL.FTZ R54, R0.reuse, R82 ;  /* 0x0000005200367220 */ /* 0x040fe20000410000 */
[----:B------:R-:W-:Y:S01]  /*22880*/  FMUL.FTZ R55, R0, R83 ;  /* 0x0000005300377220 */ /* 0x000fe20000410000 */
[----:B------:R-:W-:Y:S01]  /*22890*/  FADD.FTZ R147, R147, R148 ;  /* 0x0000009493937221 */ /* 0x000fe20000010000 */
[----:B------:R-:W5:Y:S01]  /*228a0*/  LDSM.16.MT88.4 R80, [R138+0xc800] ;  /* 0x00c800008a50783b */ /* 0x000f620000004200 */
[----:B----4-:R-:W-:Y:S05]  /*228b0*/  F2FP.BF16.F32.PACK_AB R69, R114, R113 ;  /* 0x000000717245723e */ /* 0x010fea00000010ff */
[----:B------:R-:W-:Y:S01]  /*228c0*/  MUFU.EX2 R245, R249 ;  /* 0x000000f900f57308 */ /* 0x000fe20000000800 */
[----:B------:R-:W-:Y:S01]  /*228d0*/  FADD.FTZ R144, R144, R147 ;  /* 0x0000009390907221 */ /* 0x000fe20000010000 */
[C---:B------:R-:W-:Y:S08]  /*228e0*/  HMMA.16816.F32.BF16 R52, R140.reuse, R60, R52 ;  /* 0x0000003c8c34723c */ /* 0x040ff00000041834 */
[----:B------:R-:W-:Y:S01]  /*228f0*/  MUFU.EX2 R177, R179 ;  /* 0x000000b300b17308 */ /* 0x000fe20000000800 */
[C---:B------:R-:W-:Y:S01]  /*22900*/  FMUL.FTZ R60, R2.reuse, R72 ;  /* 0x00000048023c7220 */ /* 0x040fe20000410000 */
[----:B------:R-:W-:Y:S01]  /*22910*/  FMUL.FTZ R61, R2, R73 ;  /* 0x00000049023d7220 */ /* 0x000fe20000410000 */
[----:B--2---:R-:W-:Y:S07]  /*22920*/  F2FP.BF16.F32.PACK_AB R71, R115, R112 ;  /* 0x000000707347723e */ /* 0x004fee00000010ff */
[----:B------:R-:W-:Y:S01]  /*22930*/  MUFU.EX2 R190, R190 ;  /* 0x000000be00be7308 */ /* 0x000fe20000000800 */
[----:B------:R-:W-:Y:S01]  /*22940*/  IMAD.MOV.U32 R2, RZ, RZ, R3 ;  /* 0x000000ffff027224 */ /* 0x000fe200078e0003 */
[C---:B------:R-:W-:Y:S08]  /*22950*/  HMMA.16816.F32.BF16 R56, R140.reuse, R62, R56 ;  /* 0x0000003e8c38723c */ /* 0x040ff00000041838 */
[----:B------:R-:W-:Y:S01]  /*22960*/  MUFU.EX2 R173, R175 ;  /* 0x000000af00ad7308 */ /* 0x000fe20000000800 */
[C---:B------:R-:W-:Y:S01]  /*22970*/  FMUL.FTZ R62, R0.reuse, R74 ;  /* 0x0000004a003e7220 */ /* 0x040fe20000410000 */
[----:B------:R-:W-:Y:S01]  /*22980*/  FMUL.FTZ R63, R0, R75 ;  /* 0x0000004b003f7220 */ /* 0x000fe20000410000 */
[----:B------:R-:W-:Y:S01]  /*22990*/  FADD.FTZ R0, R146, R151 ;  /* 0x0000009792007221 */ /* 0x000fe20000010000 */
[----:B------:R-:W2:Y:S06]  /*229a0*/  LDSM.16.MT88.4 R72, [R145+0x800] ;  /* 0x000800009148783b */ /* 0x000eac0000004200 */
[----:B------:R-:W-:Y:S01]  /*229b0*/  MUFU.EX2 R192, R192 ;  /* 0x000000c000c07308 */ /* 0x000fe20000000800 */
[----:B------:R-:W-:Y:S01]  /*229c0*/  FADD.FTZ R0, R153, R0 ;  /* 0x0000000099007221 */ /* 0x000fe20000010000 */
[C---:B-1----:R-:W-:Y:S08]  /*229d0*/  HMMA.16816.F32.BF16 R60, R140.reuse, R84, R60 ;  /* 0x000000548c3c723c */ /* 0x042ff0000004183c */
[----:B------:R-:W-:Y:S10]  /*229e0*/  MUFU.EX2 R194, R194 ;  /* 0x000000c200c27308 */ /* 0x000ff40000000800 */
        /* <DEDUP_REMOVED lines=17> */
[C---:B-----5:R-:W-:Y:S01]  /*22b00*/  HMMA.16816.F32.BF16 R12, R68.reuse, R80, R12 ;  /* 0x00000050440c723c */ /* 0x060fe2000004180c */
[----:B---3--:R-:W-:Y:S08]  /*22b10*/  LDSM.16.MT88.4 R108, [R145+0x3800] ;  /* 0x00380000916c783b */ /* 0x008ff00000004200 */
[----:B------:R-:W3:Y:S10]  /*22b20*/  MUFU.EX2 R140, R140 ;  /* 0x0000008c008c7308 */ /* 0x000ef40000000800 */
[----:B------:R-:W5:Y:S01]  /*22b30*/  MUFU.EX2 R143, R143 ;  /* 0x0000008f008f7308 */ /* 0x000f620000000800 */
[C---:B------:R-:W-:Y:S01]  /*22b40*/  HMMA.16816.F32.BF16 R16, R68.reuse, R82, R16 ;  /* 0x000000524410723c */ /* 0x040fe20000041810 */
[----:B------:R-:W-:Y:S08]  /*22b50*/  LDSM.16.MT88.4 R80, [R138+0xd000] ;  /* 0x00d000008a50783b */ /* 0x000ff00000004200 */
[----:B------:R-:W-:Y:S01]  /*22b60*/  MUFU.EX2 R184, R184 ;  /* 0x000000b800b87308 */ /* 0x000fe20000000800 */
[--C-:B----4-:R-:W-:Y:S09]  /*22b70*/  FFMA.FTZ R186, R185, R135, -R160.reuse ;  /* 0x00000087b9ba7223 */ /* 0x110ff200000108a0 */
[----:B------:R-:W-:Y:S01]  /*22b80*/  MUFU.EX2 R181, R183 ;  /* 0x000000b700b57308 */ /* 0x000fe20000000800 */
[C---:B--2---:R-:W-:Y:S09]  /*22b90*/  HMMA.16816.F32.BF16 R20, R68.reuse, R72, R20 ;  /* 0x000000484414723c */ /* 0x044ff20000041814 */
[----:B------:R-:W-:Y:S10]  /*22ba0*/  MUFU.EX2 R186, R186 ;  /* 0x000000ba00ba7308 */ /* 0x000ff40000000800 */
[----:B------:R-:W-:Y:S01]  /*22bb0*/  MUFU.EX2 R188, R188 ;  /* 0x000000bc00bc7308 */ /* 0x000fe20000000800 */
[C---:B------:R-:W-:Y:S01]  /*22bc0*/  HMMA.16816.F32.BF16 R24, R68.reuse, R74, R24 ;  /* 0x0000004a4418723c */ /* 0x040fe20000041818 */
[----:B------:R-:W2:Y:S08]  /*22bd0*/  LDSM.16.MT88.4 R72, [R200+0x4800] ;  /* 0x00480000c848783b */ /* 0x000eb00000004200 */
[----:B------:R-:W-:Y:S10]  /*22be0*/  MUFU.EX2 R202, R202 ;  /* 0x000000ca00ca7308 */ /* 0x000ff40000000800 */
[----:B------:R-:W-:Y:S01]  /*22bf0*/  MUFU.EX2 R161, R161 ;  /* 0x000000a100a17308 */ /* 0x000fe20000000800 */
[C---:B------:R-:W-:Y:S09]  /*22c00*/  HMMA.16816.F32.BF16 R28, R68.reuse, R88, R28 ;  /* 0x00000058441c723c */ /* 0x040ff2000004181c */
[----:B------:R-:W-:Y:S10]  /*22c10*/  MUFU.EX2 R157, R159 ;  /* 0x0000009f009d7308 */ /* 0x000ff40000000800 */
[----:B------:R-:W-:Y:S01]  /*22c20*/  MUFU.EX2 R234, R234 ;  /* 0x000000ea00ea7308 */ /* 0x000fe20000000800 */
[C---:B------:R-:W-:Y:S01]  /*22c30*/  HMMA.16816.F32.BF16 R32, R68.reuse, R90, R32 ;  /* 0x0000005a4420723c */ /* 0x040fe20000041820 */
[----:B------:R-:W4:Y:S08]  /*22c40*/  LDSM.16.MT88.4 R88, [R145+0x1000] ;  /* 0x001000009158783b */ /* 0x000f300000004200 */
[----:B------:R-:W-:Y:S01]  /*22c50*/  MUFU.EX2 R155, R155 ;  /* 0x0000009b009b7308 */ /* 0x000fe20000000800 */
[C---:B------:R-:W-:Y:S08]  /*22c60*/  HMMA.16816.F32.BF16 R36, R68.reuse, R92, R36 ;  /* 0x0000005c4424723c */ /* 0x040ff00000041824 */
[C---:B------:R-:W-:Y:S01]  /*22c70*/  HMMA.16816.F32.BF16 R40, R68.reuse, R94, R40 ;  /* 0x0000005e4428723c */ /* 0x040fe20000041828 */
[----:B------:R-:W4:Y:S07]  /*22c80*/  LDSM.16.MT88.4 R92, [R200+0x1000] ;  /* 0x00100000c85c783b */ /* 0x000f2e0000004200 */
        /* <DEDUP_REMOVED lines=9> */
[----:B------:R-:W-:Y:S02]  /*22d20*/  F2FP.BF16.F32.PACK_AB R68, R187, R142 ;  /* 0x0000008ebb44723e */ /* 0x000fe400000010ff */
[----:B---3--:R-:W-:Y:S02]  /*22d30*/  F2FP.BF16.F32.PACK_AB R70, R140, R141 ;  /* 0x0000008d8c46723e */ /* 0x008fe400000010ff */
[----:B------:R-:W-:Y:S02]  /*22d40*/  F2FP.BF16.F32.PACK_AB R69, R164, R189 ;  /* 0x000000bda445723e */ /* 0x000fe400000010ff */
[----:B-----5:R-:W-:Y:S07]  /*22d50*/  F2FP.BF16.F32.PACK_AB R71, R162, R143 ;  /* 0x0000008fa247723e */ /* 0x020fee00000010ff */
[C---:B------:R-:W-:Y:S08]  /*22d60*/  HMMA.16816.F32.BF16 R4, R68.reuse, R76, R4 ;  /* 0x0000004c4404723c */ /* 0x040ff00000041804 */
[C---:B------:R-:W-:Y:S01]  /*22d70*/  HMMA.16816.F32.BF16 R8, R68.reuse, R78, R8 ;  /* 0x0000004e4408723c */ /* 0x040fe20000041808 */
[----:B------:R-:W3:Y:S07]  /*22d80*/  LDSM.16.MT88.4 R76, [R139+0xd800] ;  /* 0x00d800008b4c783b */ /* 0x000eee0000004200 */
[C---:B------:R-:W-:Y:S08]  /*22d90*/  HMMA.16816.F32.BF16 R12, R68.reuse, R80, R12 ;  /* 0x00000050440c723c */ /* 0x040ff0000004180c */
[C---:B------:R-:W-:Y:S01]  /*22da0*/  HMMA.16816.F32.BF16 R16, R68.reuse, R82, R16 ;  /* 0x000000524410723c */ /* 0x040fe20000041810 */
[----:B------:R-:W5:Y:S07]  /*22db0*/  LDSM.16.MT88.4 R80, [R138+0xd800] ;  /* 0x00d800008a50783b */ /* 0x000f6e0000004200 */
[C---:B----4-:R-:W-:Y:S08]  /*22dc0*/  HMMA.16816.F32.BF16 R20, R68.reuse, R88, R20 ;  /* 0x000000584414723c */ /* 0x050ff00000041814 */
        /* <DEDUP_REMOVED lines=9> */
[----:B----4-:R-:W-:Y:S07]  /*22e60*/  LDSM.16.MT88.4 R92, [R139+0x11800] ;  /* 0x011800008b5c783b */ /* 0x010fee0000004200 */
[C---:B------:R-:W-:Y:S01]  /*22e70*/  HMMA.16816.F32.BF16 R40, R68.reuse, R98, R40 ;  /* 0x000000624428723c */ /* 0x040fe20000041828 */
[----:B------:R-:W-:Y:S07]  /*22e80*/  LDSM.16.MT88.4 R96, [R138+0x11800] ;  /* 0x011800008a60783b */ /* 0x000fee0000004200 */
[C---:B-1----:R-:W-:Y:S03]  /*22e90*/  HMMA.16816.F32.BF16 R44, R68.reuse, R84, R44 ;  /* 0x00000054442c723c */ /* 0x042fe6000004182c */
[-C--:B------:R-:W-:Y:S02]  /*22ea0*/  FFMA.FTZ R84, R243, R135.reuse, -R160 ;  /* 0x00000087f3547223 */ /* 0x080fe400000108a0 */
[----:B------:R1:W-:Y:S03]  /*22eb0*/  MUFU.EX2 R243, R180 ;  /* 0x000000b400f37308 */ /* 0x0003e60000000800 */
[C---:B------:R-:W-:Y:S07]  /*22ec0*/  HMMA.16816.F32.BF16 R48, R68.reuse, R86, R48 ;  /* 0x000000564430723c */ /* 0x040fee0000041830 */
[----:B------:R4:W3:Y:S01]  /*22ed0*/  MUFU.EX2 R168, R84 ;  /* 0x0000005400a87308 */ /* 0x0008e20000000800 */
[C---:B------:R-:W-:Y:S03]  /*22ee0*/  HMMA.16816.F32.BF16 R52, R68.reuse, R100, R52 ;  /* 0x000000644434723c */ /* 0x040fe60000041834 */
[-CC-:B------:R-:W-:Y:S01]  /*22ef0*/  FFMA.FTZ R101, R170, R135.reuse, -R158.reuse ;  /* 0x00000087aa657223 */ /* 0x180fe2000001089e */
[-CC-:B------:R-:W-:Y:S01]  /*22f00*/  FFMA.FTZ R170, R247, R135.reuse, -R158.reuse ;  /* 0x00000087f7aa7223 */ /* 0x180fe2000001089e */
[-CC-:B------:R-:W-:Y:S01]  /*22f10*/  FFMA.FTZ R100, R251, R135.reuse, -R158.reuse ;  /* 0x00000087fb647223 */ /* 0x180fe2000001089e */
[----:B-1----:R-:W-:Y:S01]  /*22f20*/  FFMA.FTZ R180, R239, R135, -R158 ;  /* 0x00000087efb47223 */ /* 0x002fe2000001089e */
[----:B----4-:R-:W1:Y:S01]  /*22f30*/  LDSM.16.MT88.4 R84, [R145+0x1800] ;  /* 0x001800009154783b */ /* 0x010e620000004200 */
[C---:B------:R-:W-:Y:S01]  /*22f40*/  HMMA.16816.F32.BF16 R56, R68.reuse, R102, R56 ;  /* 0x000000664438723c */ /* 0x040fe20000041838 */
[----:B------:R-:W4:Y:S10]  /*22f50*/  MUFU.EX2 R251, R101 ;  /* 0x0000006500fb7308 */ /* 0x000f340000000800 */
[----:B------:R-:W-:Y:S01]  /*22f60*/  MUFU.EX2 R247, R100 ;  /* 0x0000006400f77308 */ /* 0x000fe20000000800 */
[C---:B--2---:R-:W-:Y:S09]  /*22f70*/  HMMA.16816.F32.BF16 R60, R68.reuse, R72, R60 ;  /* 0x00000048443c723c */ /* 0x044ff2000004183c */
[----:B------:R-:W2:Y:S10]  /*22f80*/  MUFU.EX2 R170, R170 ;  /* 0x000000aa00aa7308 */ /* 0x000eb40000000800 */
[----:B------:R-:W-:Y:S01]  /*22f90*/  MUFU.EX2 R239, R241 ;  /* 0x000000f100ef7308 */ /* 0x000fe20000000800 */
[----:B------:R-:W-:Y:S01]  /*22fa0*/  HMMA.16816.F32.BF16 R64, R68, R74, R64 ;  /* 0x0000004a4440723c */ /* 0x000fe20000041840 */
[----:B------:R-:W1:Y:S08]  /*22fb0*/  LDSM.16.MT88.4 R72, [R145+0x5800] ;  /* 0x005800009148783b */ /* 0x000e700000004200 */
[----:B------:R-:W-:Y:S01]  /*22fc0*/  MUFU.EX2 R180, R180 ;  /* 0x000000b400b47308 */ /* 0x000fe20000000800 */
[----:B---3--:R-:W-:Y:S02]  /*22fd0*/  F2FP.BF16.F32.PACK_AB R68, R168, R243 ;  /* 0x000000f3a844723e */ /* 0x008fe400000010ff */
[----:B------:R-:W-:Y:S02]  /*22fe0*/  F2FP.BF16.F32.PACK_AB R70, R166, R201 ;  /* 0x000000c9a646723e */ /* 0x000fe400000010ff */
[----:B----4-:R-:W-:Y:S02]  /*22ff0*/  F2FP.BF16.F32.PACK_AB R69, R251, R172 ;  /* 0x000000acfb45723e */ /* 0x010fe400000010ff */
[----:B--2---:R-:W-:Y:S01]  /*23000*/  F2FP.BF16.F32.PACK_AB R71, R170, R247 ;  /* 0x000000f7aa47723e */ /* 0x004fe200000010ff */
[----:B------:R-:W-:Y:S06]  /*23010*/  LDSM.16.MT88.4 R100, [R138+0x12000] ;  /* 0x012000008a64783b */ /* 0x000fec0000004200 */
[C---:B------:R-:W-:Y:S08]  /*23020*/  HMMA.16816.F32.BF16 R4, R68.reuse, R76, R4 ;  /* 0x0000004c4404723c */ /* 0x040ff00000041804 */
[C---:B------:R-:W-:Y:S01]  /*23030*/  HMMA.16816.F32.BF16 R8, R68.reuse, R78, R8 ;  /* 0x0000004e4408723c */ /* 0x040fe20000041808 */
[----:B------:R-:W2:Y:S07]  /*23040*/  LDSM.16.MT88.4 R76, [R200+0x5800] ;  /* 0x00580000c84c783b */ /* 0x000eae0000004200 */
        /* <DEDUP_REMOVED lines=196> */
.L_x_2592:
[----:B------:R-:W1:Y:S01]  /*23c90*/  LDC.64 R10, c[0x0][0x358] ;  /* 0x0000d600ff0a7b82 */ /* 0x000e620000000a00 */
[----:B------:R-:W-:Y:S01]  /*23ca0*/  IMAD.MOV.U32 R4, RZ, RZ, 0x20 ;  /* 0x00000020ff047424 */ /* 0x000fe200078e00ff */
[----:B-1----:R-:W-:Y:S02]  /*23cb0*/  R2UR UR4, R10 ;  /* 0x000000000a0472ca */ /* 0x002fe400000e0000 */
[----:B------:R-:W-:-:S13]  /*23cc0*/  R2UR UR5, R11 ;  /* 0x000000000b0572ca */ /* 0x000fda00000e0000 */
        /* <DEDUP_REMOVED lines=10> */
.L_x_2615:
        /* <DEDUP_REMOVED lines=109> */
[----:B------:R-:W-:Y:S01]  /*24440*/  FMUL.FTZ R74, R8, R74 ;  /* 0x0000004a084a7220 */ /* 0x000fe20000410000 */
[----:B------:R-:W-:Y:S01]  /*24450*/  F2FP.BF16.F32.PACK_AB R98, R99, R98 ;  /* 0x000000626362723e */ /* 0x000fe200000010ff */
[----:B------:R-:W-:Y:S01]  /*24460*/  STS [R19], R116 ;  /* 0x0000007413007388 */ /* 0x000fe20000000800 */
[----:B------:R-:W-:Y:S01]  /*24470*/  R2UR UR4, R10 ;  /* 0x000000000a0472ca */ /* 0x000fe200000e0000 */
[C---:B------:R-:W-:Y:S01]  /*24480*/  FMUL.FTZ R75, R8.reuse, R75 ;  /* 0x0000004b084b7220 */ /* 0x040fe20000410000 */
[----:B------:R-:W-:Y:S01]  /*24490*/  R2UR UR5, R11 ;  /* 0x000000000b0572ca */ /* 0x000fe200000e0000 */
[----:B------:R-:W-:Y:S01]  /*244a0*/  STS [R19+0x400], R118 ;  /* 0x0004007613007388 */ /* 0x000fe20000000800 */
[----:B------:R-:W-:Y:S01]  /*244b0*/  F2FP.BF16.F32.PACK_AB R92, R93, R92 ;  /* 0x0000005c5d5c723e */ /* 0x000fe200000010ff */
[C---:B------:R-:W-:Y:S01]  /*244c0*/  FMUL.FTZ R70, R8.reuse, R70 ;  /* 0x0000004608467220 */ /* 0x040fe20000410000 */
[----:B------:R-:W-:Y:S01]  /*244d0*/  F2FP.BF16.F32.PACK_AB R94, R95, R94 ;  /* 0x0000005e5f5e723e */ /* 0x000fe200000010ff */
[----:B------:R-:W-:Y:S01]  /*244e0*/  STS [R17], R112 ;  /* 0x0000007011007388 */ /* 0x000fe20000000800 */
[----:B------:R-:W-:Y:S01]  /*244f0*/  FMUL.FTZ R71, R8, R71 ;  /* 0x0000004708477220 */ /* 0x000fe20000410000 */
[----:B------:R-:W-:-:S02]  /*24500*/  F2FP.BF16.F32.PACK_AB R88, R89, R88 ;  /* 0x000000585958723e */ /* 0x000fc400000010ff */
[----:B------:R-:W-:Y:S01]  /*24510*/  STS [R17+0x400], R114 ;  /* 0x0004007211007388 */ /* 0x000fe20000000800 */
[----:B------:R-:W-:Y:S02]  /*24520*/  F2FP.BF16.F32.PACK_AB R90, R91, R90 ;  /* 0x0000005a5b5a723e */ /* 0x000fe400000010ff */
        /* <DEDUP_REMOVED lines=14> */
[----:B------:R-:W-:-:S03]  /*24610*/  F2FP.BF16.F32.PACK_AB R70, R71, R70 ;  /* 0x000000464746723e */ /* 0x000fc600000010ff */
        /* <DEDUP_REMOVED lines=18> */
[----:B------:R-:W-:-:S02]  /*24740*/  R2UR UR12, R10 ;  /* 0x000000000a0c72ca */ /* 0x000fc400000e0000 */
[----:B------:R-:W-:-:S13]  /*24750*/  R2UR UR13, R11 ;  /* 0x000000000b0d72ca */ /* 0x000fda00000e0000 */
[----:B------:R-:W2:Y:S01]  /*24760*/  LD.E.64 R44, desc[UR12][R132.64+0x88] ;  /* 0x0000880c842c7980 */ /* 0x000ea2000c101b00 */
[----:B----4-:R-:W-:-:S13]  /*24770*/  ISETP.NE.AND P2, PT, R0, RZ, PT ;  /* 0x000000ff0000720c */ /* 0x010fda0003f45270 */
[C---:B------:R-:W-:Y:S02]  /*24780*/  @!P2 R2UR UR10, R10.reuse ;  /* 0x000000000a0aa2ca */ /* 0x040fe400000e0000 */
[C---:B------:R-:W-:Y:S02]  /*24790*/  @!P2 R2UR UR11, R11.reuse ;  /* 0x000000000b0ba2ca */ /* 0x040fe400000e0000 */
[----:B------:R-:W-:Y:S02]  /*247a0*/  @!P2 R2UR UR4, R10 ;  /* 0x000000000a04a2ca */ /* 0x000fe400000e0000 */
[----:B------:R-:W-:-:S09]  /*247b0*/  @!P2 R2UR UR5, R11 ;  /* 0x000000000b05a2ca */ /* 0x000fd200000e0000 */
[----:B------:R-:W4:Y:S04]  /*247c0*/  @!P2 LD.E R0, desc[UR10][R132.64+0x60] ;  /* 0x0000600a8400a980 */ /* 0x000f28000c101900 */
[----:B------:R-:W3:Y:S01]  /*247d0*/  @!P2 LD.E R2, desc[UR4][R132.64+0xb4] ;  /* 0x0000b4048402a980 */ /* 0x000ee2000c101900 */
[----:B------:R-:W-:Y:S02]  /*247e0*/  ISETP.NE.AND P0, PT, R218, -0x1, PT ;  /* 0xffffffffda00780c */ /* 0x000fe40003f05270 */
[C---:B------:R-:W-:Y:S02]  /*247f0*/  R2UR UR4, R10.reuse ;  /* 0x000000000a0472ca */ /* 0x040fe400000e0000 */
[----:B------:R-:W-:Y:S01]  /*24800*/  R2UR UR5, R11 ;  /* 0x000000000b0572ca */ /* 0x000fe200000e0000 */
[----:B------:R-:W1:Y:S08]  /*24810*/  @P5 MUFU.LG2 R7, R7 ;  /* 0x0000000700075308 */ /* 0x000e700000000c00 */
[----:B------:R-:W-:-:S02]  /*24820*/  @!P0 R2UR UR10, R10 ;  /* 0x000000000a0a82ca */ /* 0x000fc400000e0000 */
[----:B------:R-:W-:Y:S01]  /*24830*/  @!P0 R2UR UR11, R11 ;  /* 0x000000000b0b82ca */ /* 0x000fe200000e0000 */
[----:B------:R1:W1:Y:S01]  /*24840*/  @P1 MUFU.LG2 R4, R9 ;  /* 0x0000000900041308 */ /* 0x0002620000000c00 */
[----:B------:R1:W5:Y:S01]  /*24850*/  LD.E.64 R48, desc[UR4][R132.64+0x90] ;  /* 0x0000900484307980 */ /* 0x000362000c101b00 */
[----:B------:R-:W-:Y:S01]  /*24860*/  BSSY.RECONVERGENT B0, `(.L_x_2601) ;  /* 0x0000010000007945 */ /* 0x000fe20003800200 */
[----:B--2---:R-:W-:-:S09]  /*24870*/  @P0 IMAD.WIDE.U32 R46, R44, R218, RZ ;  /* 0x000000da2c2e0225 */ /* 0x004fd200078e00ff */
[----:B------:R2:W5:Y:S01]  /*24880*/  @!P0 LD.E.64 R52, desc[UR10][R132.64+0x80] ;  /* 0x0000800a84348980 */ /* 0x000562000c101b00 */
[----:B----4-:R-:W-:Y:S02]  /*24890*/  @!P2 IMAD R5, R0, R214, R213 ;  /* 0x000000d60005a224 */ /* 0x010fe400078e02d5 */
[----:B------:R-:W-:Y:S02]  /*248a0*/  @P0 IMAD R0, R45, R218, RZ ;  /* 0x000000da2d000224 */ /* 0x000fe400078e02ff */
[----:B---3--:R-:W-:Y:S01]  /*248b0*/  @!P2 IMAD R2, R5, R2, RZ ;  /* 0x000000020502a224 */ /* 0x008fe200078e02ff */
[----:B-12---:R-:W-:Y:S06]  /*248c0*/  @!P2 BRA `(.L_x_2602) ;  /* 0x000000000024a947 */ /* 0x006fec0003800000 */
[C---:B------:R-:W-:Y:S02]  /*248d0*/  @!P0 R2UR UR4, R10.reuse ;  /* 0x000000000a0482ca */ /* 0x040fe400000e0000 */
[C---:B------:R-:W-:Y:S02]  /*248e0*/  @!P0 R2UR UR5, R11.reuse ;  /* 0x000000000b0582ca */ /* 0x040fe400000e0000 */
[----:B------:R-:W-:Y:S02]  /*248f0*/  R2UR UR10, R10 ;  /* 0x000000000a0a72ca */ /* 0x000fe400000e0000 */
[----:B------:R-:W-:-:S09]  /*24900*/  R2UR UR11, R11 ;  /* 0x000000000b0b72ca */ /* 0x000fd200000e0000 */
[----:B------:R-:W2:Y:S04]  /*24910*/  @!P0 LD.E R5, desc[UR4][R132.64+0xb4] ;  /* 0x0000b40484058980 */ /* 0x000ea8000c101900 */
[----:B------:R-:W3:Y:S01]  /*24920*/  LD.E R2, desc[UR10][R132.64+0xd4] ;  /* 0x0000d40a84027980 */ /* 0x000ee2000c101900 */
[----:B--2---:R-:W-:Y:S02]  /*24930*/  @!P0 IMAD R218, R5, R214, RZ ;  /* 0x000000d605da8224 */ /* 0x004fe400078e02ff */
[----:B---3--:R-:W-:-:S04]  /*24940*/  IMAD R5, R2, R213, RZ ;  /* 0x000000d502057224 */ /* 0x008fc800078e02ff */
[----:B------:R-:W-:Y:S02]  /*24950*/  IMAD.IADD R2, R5, 0x1, R218 ;  /* 0x0000000105027824 */ /* 0x000fe400078e02da */
.L_x_2602:
[----:B------:R-:W-:Y:S05]  /*24960*/  BSYNC.RECONVERGENT B0 ;  /* 0x0000000000007941 */ /* 0x000fea0003800200 */
.L_x_2601:
[----:B------:R-:W-:Y:S01]  /*24970*/  R2UR UR10, R10 ;  /* 0x000000000a0a72ca */ /* 0x000fe200000e0000 */
[----:B------:R-:W-:Y:S01]  /*24980*/  @P1 FMUL.FTZ R4, R4, 0.69314718246459960938 ;  /* 0x3f31721804041820 */ /* 0x000fe20000410000 */
[----:B------:R-:W-:Y:S01]  /*24990*/  R2UR UR11, R11 ;  /* 0x000000000b0b72ca */ /* 0x000fe200000e0000 */
[----:B------:R-:W-:Y:S01]  /*249a0*/  IMAD.MOV.U32 R9, RZ, RZ, 0x7f800000 ;  /* 0x7f800000ff097424 */ /* 0x000fe200078e00ff */
[----:B------:R-:W-:Y:S01]  /*249b0*/  R2UR UR4, R10 ;  /* 0x000000000a0472ca */ /* 0x000fe200000e0000 */
[----:B------:R-:W-:Y:S01]  /*249c0*/  @P5 FMUL.FTZ R7, R7, 0.69314718246459960938 ;  /* 0x3f31721807075820 */ /* 0x000fe20000410000 */
[----:B------:R-:W-:Y:S01]  /*249d0*/  R2UR UR5, R11 ;  /* 0x000000000b0572ca */ /* 0x000fe200000e0000 */
[C---:B-----5:R-:W-:Y:S01]  /*249e0*/  @P1 FFMA.FTZ R9, R6.reuse, R3, R4 ;  /* 0x0000000306091223 */ /* 0x060fe20000010004 */
[----:B------:R-:W-:Y:S01]  /*249f0*/  LOP3.LUT R5, R219, 0x1c0, RZ, 0xc0, !PT ;  /* 0x000001c0db057812 */ /* 0x000fe200078ec0ff */
[----:B------:R-:W-:Y:S02]  /*24a00*/  IMAD.MOV.U32 R40, RZ, RZ, 0x7f800000 ;  /* 0x7f800000ff287424 */ /* 0x000fe400078e00ff */
[----:B------:R-:W-:Y:S01]  /*24a10*/  @P5 FFMA.FTZ R40, R6, R134, R7 ;  /* 0x0000008606285223 */ /* 0x000fe20000010007 */
[----:B------:R-:W-:Y:S01]  /*24a20*/  LOP3.LUT P1, RZ, R196, 0x3, RZ, 0xc0, !PT ;  /* 0x00000003c4ff7812 */ /* 0x000fe2000782c0ff */
[----:B------:R-:W-:Y:S01]  /*24a30*/  IMAD.SHL.U32 R215, R215, 0x40, RZ ;  /* 0x00000040d7d77824 */ /* 0x000fe200078e00ff */
[----:B------:R-:W-:Y:S01]  /*24a40*/  LOP3.LUT R5, R5, 0x38, R196, 0xf8, !PT ;  /* 0x0000003805057812 */ /* 0x000fe200078ef8c4 */
[----:B------:R1:W5:Y:S01]  /*24a50*/  LD.E.64 R50, desc[UR10][R132.64+0x70] ;  /* 0x0000700a84327980 */ /* 0x000362000c101b00 */
[----:B------:R-:W-:-:S02]  /*24a60*/  LOP3.LUT R197, R197, 0x30, RZ, 0xc0, !PT ;  /* 0x00000030c5c57812 */ /* 0x000fc400078ec0ff */
[----:B------:R-:W-:Y:S01]  /*24a70*/  LOP3.LUT R12, R5, R198, RZ, 0x3c, !PT ;  /* 0x000000c6050c7212 */ /* 0x000fe200078e3cff */
[----:B------:R1:W5:Y:S01]  /*24a80*/  LD.E.64 R54, desc[UR4][R132.64+0xa0] ;  /* 0x0000a00484367980 */ /* 0x000362000c101b00 */
[----:B------:R-:W-:Y:S05]  /*24a90*/  WARPSYNC.ALL ;  /* 0x0000000000007948 */ /* 0x000fea0003800000 */
[----:B------:R-:W-:Y:S02]  /*24aa0*/  LOP3.LUT R12, R12, 0x1e00, R219, 0xf8, !PT ;  /* 0x00001e000c0c7812 */ /* 0x000fe400078ef8db */
[----:B------:R-:W-:Y:S02]  /*24ab0*/  SHF.R.U32.HI R8, RZ, 0x2, R196 ;  /* 0x00000002ff087819 */ /* 0x000fe400000116c4 */
[----:B------:R-:W-:Y:S01]  /*24ac0*/  LEA R3, R12, UR8, 0x1 ;  /* 0x000000080c037c11 */ /* 0x000fe2000f8e08ff */
[----:B------:R-:W-:Y:S01]  /*24ad0*/  BAR.SYNC.DEFER_BLOCKING 0x0 ;  /* 0x0000000000007b1d */ /* 0x000fe20000010000 */
[----:B------:R-:W-:-:S05]  /*24ae0*/  LOP3.LUT R8, R197, 0x7, R8, 0xf8, !PT ;  /* 0x00000007c5087812 */ /* 0x000fca00078ef808 */
        /* <DEDUP_REMOVED lines=10> */
[----:B-1----:R-:W-:Y:S02]  /*24b90*/  IMAD.IADD R3, R216, 0x1, -R215 ;  /* 0x00000001d8037824 */ /* 0x002fe400078e0ad7 */
[----:B------:R-:W-:-:S03]  /*24ba0*/  VIADD R42, R8, 0x8 ;  /* 0x00000008082a7836 */ /* 0x000fc60000000000 */
[-C--:B------:R-:W-:Y:S02]  /*24bb0*/  ISETP.GE.AND P3, PT, R8, R3.reuse, PT ;  /* 0x000000030800720c */ /* 0x080fe40003f66270 */
[----:B------:R-:W-:Y:S01]  /*24bc0*/  ISETP.GE.AND P2, PT, R42, R3, PT ;  /* 0x000000032a00720c */ /* 0x000fe20003f46270 */
[----:B------:R-:W-:-:S05]  /*24bd0*/  IMAD.IADD R3, R215, 0x1, R2 ;  /* 0x00000001d7037824 */ /* 0x000fca00078e0202 */
[----:B------:R-:W-:-:S04]  /*24be0*/  IADD3 R8, P1, PT, R8, R3, RZ ;  /* 0x0000000308087210 */ /* 0x000fc80007f3e0ff */
[----:B------:R-:W-:Y:S02]  /*24bf0*/  LEA.HI.X.SX32 R3, R3, RZ, 0x1, P1 ;  /* 0x000000ff03037211 */ /* 0x000fe400008f0eff */
[C---:B------:R-:W-:Y:S02]  /*24c00*/  @!P3 R2UR UR10, R10.reuse ;  /* 0x000000000a0ab2ca */ /* 0x040fe400000e0000 */
[C---:B------:R-:W-:Y:S02]  /*24c10*/  @!P3 R2UR UR11, R11.reuse ;  /* 0x000000000b0bb2ca */ /* 0x040fe400000e0000 */
[----:B------:R-:W-:Y:S02]  /*24c20*/  @!P2 R2UR UR4, R10 ;  /* 0x000000000a04a2ca */ /* 0x000fe400000e0000 */
[----:B------:R-:W-:Y:S02]  /*24c30*/  @!P2 R2UR UR5, R11 ;  /* 0x000000000b05a2ca */ /* 0x000fe400000e0000 */
[----:B-----5:R-:W-:-:S04]  /*24c40*/  LEA R2, P1, R8, R54, 0x2 ;  /* 0x0000003608027211 */ /* 0x020fc800078210ff */
[----:B------:R-:W-:-:S05]  /*24c50*/  LEA.HI.X R3, R8, R55, R3, 0x2, P1 ;  /* 0x0000003708037211 */ /* 0x000fca00008f1403 */
[----:B------:R1:W-:Y:S04]  /*24c60*/  @!P3 ST.E desc[UR10][R2.64], R40 ;  /* 0x000000280200b985 */ /* 0x0003e8000c10190a */
[----:B------:R1:W-:Y:S02]  /*24c70*/  @!P2 ST.E desc[UR4][R2.64+0x20], R9 ;  /* 0x000020090200a985 */ /* 0x0003e4000c101904 */
.L_x_2604:
[----:B------:R-:W-:Y:S05]  /*24c80*/  BSYNC.RECONVERGENT B0 ;  /* 0x0000000000007941 */ /* 0x000fea0003800200 */
.L_x_2603:
[----:B-1----:R-:W-:Y:S01]  /*24c90*/  SHF.R.U32.HI R3, RZ, 0x3, R196 ;  /* 0x00000003ff037819 */ /* 0x002fe200000116c4 */
[----:B------:R-:W-:Y:S01]  /*24ca0*/  IMAD.IADD R216, R216, 0x1, -R215 ;  /* 0x00000001d8d87824 */ /* 0x000fe200078e0ad7 */
[----:B------:R-:W-:Y:S01]  /*24cb0*/  R2UR UR4, R10 ;  /* 0x000000000a0472ca */ /* 0x000fe200000e0000 */
[-C--:B------:R-:W-:Y:S01]  /*24cc0*/  @!P0 IMAD R2, R53, R214.reuse, RZ ;  /* 0x000000d635028224 */ /* 0x080fe200078e02ff */
[----:B------:R-:W-:Y:S01]  /*24cd0*/  R2UR UR5, R11 ;  /* 0x000000000b0572ca */ /* 0x000fe200000e0000 */
[C---:B------:R-:W-:Y:S01]  /*24ce0*/  VIADD R40, R3.reuse, 0x10 ;  /* 0x0000001003287836 */ /* 0x040fe20000000000 */
[C---:B------:R-:W-:Y:S01]  /*24cf0*/  IADD3 R9, PT, PT, R3.reuse, 0x20, RZ ;  /* 0x0000002003097810 */ /* 0x040fe20007ffe0ff */
[C---:B------:R-:W-:Y:S01]  /*24d00*/  VIADD R8, R3.reuse, 0x30 ;  /* 0x0000003003087836 */ /* 0x040fe20000000000 */
[----:B------:R-:W-:Y:S01]  /*24d10*/  MOV R199, RZ ;  /* 0x000000ff00c77202 */ /* 0x000fe20000000f00 */
[----:B------:R-:W-:Y:S01]  /*24d20*/  @!P0 IMAD.WIDE.U32 R52, R52, R214, RZ ;  /* 0x000000d634348225 */ /* 0x000fe200078e00ff */
[----:B------:R-:W-:-:S02]  /*24d30*/  ISETP.GE.AND P5, PT, R3, R216, PT ;  /* 0x000000d80300720c */ /* 0x000fc40003fa6270 */
[----:B------:R-:W-:Y:S01]  /*24d40*/  ISETP.GE.AND P3, PT, R40, R216, PT ;  /* 0x000000d82800720c */ /* 0x000fe20003f66270 */
[----:B------:R-:W-:Y:S01]  /*24d50*/  IMAD.WIDE.U32 R40, R215, R44, R198 ;  /* 0x0000002cd7287225 */ /* 0x000fe200078e00c6 */
[-C--:B------:R-:W-:Y:S02]  /*24d60*/  ISETP.GE.AND P2, PT, R9, R216.reuse, PT ;  /* 0x000000d80900720c */ /* 0x080fe40003f46270 */
[----:B------:R-:W-:Y:S01]  /*24d70*/  ISETP.GE.AND P1, PT, R8, R216, PT ;  /* 0x000000d80800720c */ /* 0x000fe20003f26270 */
[----:B------:R-:W-:Y:S01]  /*24d80*/  @!P0 IMAD.MOV.U32 R8, RZ, RZ, R52 ;  /* 0x000000ffff088224 */ /* 0x000fe200078e0034 */
[----:B------:R1:W5:Y:S01]  /*24d90*/  LD.E R133, desc[UR4][R132.64+0xc0] ;  /* 0x0000c00484857980 */ /* 0x000362000c101900 */
[----:B------:R-:W-:Y:S01]  /*24da0*/  IMAD R9, R49, R213, RZ ;  /* 0x000000d531097224 */ /* 0x000fe200078e02ff */
[----:B------:R-:W-:Y:S01]  /*24db0*/  @!P0 IADD3 R2, PT, PT, R53, R2, RZ ;  /* 0x0000000235028210 */ /* 0x000fe20007ffe0ff */
[----:B------:R-:W-:Y:S01]  /*24dc0*/  IMAD R215, R45, R215, RZ ;  /* 0x000000d72dd77224 */ /* 0x000fe200078e02ff */
[----:B------:R-:W-:Y:S01]  /*24dd0*/  @P0 IADD3 R2, PT, PT, R47, R0, RZ ;  /* 0x000000002f020210 */ /* 0x000fe20007ffe0ff */
[----:B------:R-:W-:Y:S01]  /*24de0*/  IMAD.WIDE.U32 R48, R48, R213, RZ ;  /* 0x000000d530307225 */ /* 0x000fe200078e00ff */
[----:B------:R-:W-:Y:S03]  /*24df0*/  BSSY.RECONVERGENT B0, `(.L_x_2605) ;  /* 0x0000014000007945 */ /* 0x000fe60003800200 */
[----:B------:R-:W-:Y:S01]  /*24e00*/  @P0 IMAD.MOV.U32 R8, RZ, RZ, R46 ;  /* 0x000000ffff080224 */ /* 0x000fe200078e002e */
[----:B------:R-:W-:Y:S01]  /*24e10*/  IADD3 R9, PT, PT, R49, R9, RZ ;  /* 0x0000000931097210 */ /* 0x000fe20007ffe0ff */
[----:B------:R-:W-:-:S03]  /*24e20*/  IMAD.IADD R215, R41, 0x1, R215 ;  /* 0x0000000129d77824 */ /* 0x000fc600078e02d7 */
[----:B------:R-:W-:-:S04]  /*24e30*/  IADD3 R40, P4, P0, R48, R40, R8 ;  /* 0x0000002830287210 */ /* 0x000fc8000789e008 */
[----:B------:R-:W-:Y:S01]  /*24e40*/  IADD3.X R41, PT, PT, R9, R215, R2, P4, P0 ;  /* 0x000000d709297210 */ /* 0x000fe200027e0402 */
[----:B------:R-:W-:Y:S08]  /*24e50*/  @P5 BRA `(.L_x_2606) ;  /* 0x0000000000345947 */ /* 0x000ff00003800000 */
[----:B-----5:R-:W-:Y:S01]  /*24e60*/  ISETP.GE.AND P5, PT, R198, R133, PT ;  /* 0x00000085c600720c */ /* 0x020fe20003fa6270 */
[----:B------:R-:W-:Y:S01]  /*24e70*/  IMAD R0, R45, R3, RZ ;  /* 0x000000032d007224 */ /* 0x000fe200078e02ff */
[----:B------:R-:W-:Y:S01]  /*24e80*/  ISETP.GE.AND P4, PT, R224, R133, PT ;  /* 0x00000085e000720c */ /* 0x000fe20003f86270 */
[----:B------:R-:W-:-:S04]  /*24e90*/  IMAD.WIDE.U32 R8, R3, R44, R40 ;  /* 0x0000002c03087225 */ /* 0x000fc800078e0028 */
[----:B------:R-:W-:Y:S01]  /*24ea0*/  IMAD.IADD R9, R9, 0x1, R0 ;  /* 0x0000000109097824 */ /* 0x000fe200078e0200 */
[----:B------:R-:W-:-:S04]  /*24eb0*/  LEA R42, P0, R8, R50, 0x1 ;  /* 0x00000032082a7211 */ /* 0x000fc800078008ff */
[----:B------:R-:W-:Y:S02]  /*24ec0*/  LEA.HI.X R43, R8, R51, R9, 0x1, P0 ;  /* 0x00000033082b7211 */ /* 0x000fe400000f0c09 */
[C---:B------:R-:W-:Y:S02]  /*24ed0*/  @!P5 R2UR UR8, R10.reuse ;  /* 0x000000000a08d2ca */ /* 0x040fe400000e0000 */
[C---:B------:R-:W-:Y:S02]  /*24ee0*/  @!P5 R2UR UR9, R11.reuse ;  /* 0x000000000b09d2ca */ /* 0x040fe400000e0000 */
[----:B------:R-:W-:Y:S02]  /*24ef0*/  @!P4 R2UR UR4, R10 ;  /* 0x000000000a04c2ca */ /* 0x000fe400000e0000 */
[----:B------:R-:W-:-:S09]  /*24f00*/  @!P4 R2UR UR5, R11 ;  /* 0x000000000b05c2ca */ /* 0x000fd200000e0000 */
[----:B--2---:R2:W-:Y:S04]  /*24f10*/  @!P5 ST.E.128 desc[UR8][R42.64], R36 ;  /* 0x000000242a00d985 */ /* 0x0045e8000c101d08 */
[----:B------:R2:W-:Y:S02]  /*24f20*/  @!P4 ST.E.128 desc[UR4][R42.64+0x80], R20 ;  /* 0x000080142a00c985 */ /* 0x0005e4000c101d04 */
.L_x_2606:
[----:B------:R-:W-:Y:S05]  /*24f30*/  BSYNC.RECONVERGENT B0 ;  /* 0x0000000000007941 */ /* 0x000fea0003800200 */
.L_x_2605:
[----:B------:R-:W-:Y:S04]  /*24f40*/  BSSY.RECONVERGENT B0, `(.L_x_2607) ;  /* 0x0000014000007945 */ /* 0x000fe80003800200 */
[----:B------:R-:W-:Y:S05]  /*24f50*/  @P3 BRA `(.L_x_2608) ;  /* 0x0000000000483947 */ /* 0x000fea0003800000 */
[----:B--2---:R-:W-:Y:S01]  /*24f60*/  IADD3 R21, P3, PT, R3, 0x10, RZ ;  /* 0x0000001003157810 */ /* 0x004fe20007f7e0ff */
[----:B------:R-:W-:Y:S01]  /*24f70*/  IMAD.MOV.U32 R22, RZ, RZ, R40 ;  /* 0x000000ffff167224 */ /* 0x000fe200078e0028 */
[-C--:B-----5:R-:W-:Y:S01]  /*24f80*/  ISETP.GE.AND P4, PT, R198, R133.reuse, PT ;  /* 0x00000085c600720c */ /* 0x0a0fe20003f86270 */
[----:B------:R-:W-:Y:S01]  /*24f90*/  IMAD.MOV.U32 R23, RZ, RZ, R41 ;  /* 0x000000ffff177224 */ /* 0x000fe200078e0029 */
[----:B------:R-:W-:Y:S01]  /*24fa0*/  ISETP.GE.AND P0, PT, R224, R133, PT ;  /* 0x00000085e000720c */ /* 0x000fe20003f06270 */
[----:B------:R-:W-:Y:S02]  /*24fb0*/  IMAD.X R9, RZ, RZ, RZ, P3 ;  /* 0x000000ffff097224 */ /* 0x000fe400018e06ff */
[----:B------:R-:W-:-:S04]  /*24fc0*/  IMAD.WIDE.U32 R22, R44, R21, R22 ;  /* 0x000000152c167225 */ /* 0x000fc800078e0016 */
[----:B------:R-:W-:Y:S01]  /*24fd0*/  IMAD R9, R9, R44, RZ ;  /* 0x0000002c09097224 */ /* 0x000fe200078e02ff */
[----:B------:R-:W-:-:S03]  /*24fe0*/  LEA R8, P3, R22, R50, 0x1 ;  /* 0x0000003216087211 */ /* 0x000fc600078608ff */
[----:B------:R-:W-:Y:S01]  /*24ff0*/  IMAD R9, R45, R21, R9 ;  /* 0x000000152d097224 */ /* 0x000fe200078e0209 */
[C---:B------:R-:W-:Y:S02]  /*25000*/  @!P4 R2UR UR8, R10.reuse ;  /* 0x000000000a08c2ca */ /* 0x040fe400000e0000 */
[----:B------:R-:W-:Y:S01]  /*25010*/  @!P4 R2UR UR9, R11 ;  /* 0x000000000b09c2ca */ /* 0x000fe200000e0000 */
[----:B------:R-:W-:Y:S01]  /*25020*/  IMAD.IADD R9, R23, 0x1, R9 ;  /* 0x0000000117097824 */ /* 0x000fe200078e0209 */
[----:B------:R-:W-:Y:S02]  /*25030*/  @!P0 R2UR UR4, R10 ;  /* 0x000000000a0482ca */ /* 0x000fe400000e0000 */
[----:B------:R-:W-:Y:S02]  /*25040*/  @!P0 R2UR UR5, R11 ;  /* 0x000000000b0582ca */ /* 0x000fe400000e0000 */
[----:B------:R-:W-:-:S07]  /*25050*/  LEA.HI.X R9, R22, R51, R9, 0x1, P3 ;  /* 0x0000003316097211 */ /* 0x000fce00018f0c09 */
[----:B---3--:R2:W-:Y:S04]  /*25060*/  @!P4 ST.E.128 desc[UR8][R8.64], R32 ;  /* 0x000000200800c985 */ /* 0x0085e8000c101d08 */
[----:B------:R2:W-:Y:S02]  /*25070*/  @!P0 ST.E.128 desc[UR4][R8.64+0x80], R16 ;  /* 0x0000801008008985 */ /* 0x0005e4000c101d04 */
.L_x_2608:
[----:B------:R-:W-:Y:S05]  /*25080*/  BSYNC.RECONVERGENT B0 ;  /* 0x0000000000007941 */ /* 0x000fea0003800200 */
.L_x_2607:
        /* <DEDUP_REMOVED lines=18> */
[----:B----4-:R2:W-:Y:S04]  /*251b0*/  @!P3 ST.E.128 desc[UR8][R8.64], R28 ;  /* 0x0000001c0800b985 */ /* 0x0105e8000c101d08 */
[----:B------:R2:W-:Y:S02]  /*251c0*/  @!P0 ST.E.128 desc[UR4][R8.64+0x80], R12 ;  /* 0x0000800c08008985 */ /* 0x0005e4000c101d04 */
.L_x_2610:
[----:B------:R-:W-:Y:S05]  /*251d0*/  BSYNC.RECONVERGENT B0 ;  /* 0x0000000000007941 */ /* 0x000fea0003800200 */
.L_x_2609:
[----:B------:R-:W-:-:S04]  /*251e0*/  MOV R213, 0x0 ;  /* 0x0000000000d57802 */ /* 0x000fc80000000f00 */
[----:B-12345:R-:W-:Y:S05]  /*251f0*/  @P1 RET.REL.NODEC R212 `(_ZN5flash24flash_fwd_splitkv_kernelI23Flash_fwd_kernel_traitsILi128ELi64ELi128ELi4ELb0ELb0EN7cutlass10bfloat16_tE19Flash_kernel_traitsILi128ELi64ELi128ELi4ES3_EELb0ELb1ELb0ELb0ELb0ELb0ELb0ELb1EEEvNS_16Flash_fwd_paramsE) ;  /* 0xfffffdacd4801950 */ /* 0x03efea0003c3ffff */
[----:B------:R-:W-:Y:S01]  /*25200*/  IADD3 R3, P0, PT, R3, 0x30, RZ ;  /* 0x0000003003037810 */ /* 0x000fe20007f1e0ff */
[----:B------:R-:W-:Y:S01]  /*25210*/  IMAD.MOV.U32 R12, RZ, RZ, R40 ;  /* 0x000000ffff0c7224 */ /* 0x000fe200078e0028 */
[----:B------:R-:W-:Y:S02]  /*25220*/  ISETP.GE.AND P1, PT, R198, R133, PT ;  /* 0x00000085c600720c */ /* 0x000fe40003f26270 */
[----:B------:R-:W-:Y:S01]  /*25230*/  MOV R13, R41 ;  /* 0x00000029000d7202 */ /* 0x000fe20000000f00 */
[----:B------:R-:W-:Y:S01]  /*25240*/  IMAD.X R9, RZ, RZ, RZ, P0 ;  /* 0x000000ffff097224 */ /* 0x000fe200000e06ff */
[----:B------:R-:W-:Y:S02]  /*25250*/  ISETP.GE.AND P0, PT, R224, R133, PT ;  /* 0x00000085e000720c */ /* 0x000fe40003f06270 */
[----:B------:R-:W-:Y:S01]  /*25260*/  MOV R213, 0x0 ;  /* 0x0000000000d57802 */ /* 0x000fe20000000f00 */
[----:B------:R-:W-:Y:S02]  /*25270*/  IMAD R9, R9, R44, RZ ;  /* 0x0000002c09097224 */ /* 0x000fe400078e02ff */
[----:B------:R-:W-:-:S04]  /*25280*/  IMAD.WIDE.U32 R12, R44, R3, R12 ;  /* 0x000000032c0c7225 */ /* 0x000fc800078e000c */
[----:B------:R-:W-:Y:S01]  /*25290*/  IMAD R9, R45, R3, R9 ;  /* 0x000000032d097224 */ /* 0x000fe200078e0209 */
[----:B------:R-:W-:Y:S02]  /*252a0*/  @!P1 R2UR UR4, R10 ;  /* 0x000000000a0492ca */ /* 0x000fe400000e0000 */
[----:B------:R-:W-:Y:S01]  /*252b0*/  @!P1 R2UR UR5, R11 ;  /* 0x000000000b0592ca */ /* 0x000fe200000e0000 */
[----:B------:R-:W-:Y:S01]  /*252c0*/  IMAD.IADD R9, R13, 0x1, R9 ;  /* 0x000000010d097824 */ /* 0x000fe200078e0209 */
[----:B------:R-:W-:-:S04]  /*252d0*/  LEA R2, P2, R12, R50, 0x1 ;  /* 0x000000320c027211 */ /* 0x000fc800078408ff */
[----:B------:R-:W-:-:S07]  /*252e0*/  LEA.HI.X R3, R12, R51, R9, 0x1, P2 ;  /* 0x000000330c037211 */ /* 0x000fce00010f0c09 */
[----:B------:R1:W-:Y:S02]  /*252f0*/  @!P1 ST.E.128 desc[UR4][R2.64], R24 ;  /* 0x0000001802009985 */ /* 0x0003e4000c101d04 */
[----:B-1----:R-:W-:Y:S05]  /*25300*/  @P0 RET.REL.NODEC R212 `(_ZN5flash24flash_fwd_splitkv_kernelI23Flash_fwd_kernel_traitsILi128ELi64ELi128ELi4ELb0ELb0EN7cutlass10bfloat16_tE19Flash_kernel_traitsILi128ELi64ELi128ELi4ES3_EELb0ELb1ELb0ELb0ELb0ELb0ELb0ELb1EEEvNS_16Flash_fwd_paramsE) ;  /* 0xfffffdacd43c0950 */ /* 0x002fea0003c3ffff */
[----:B------:R-:W-:Y:S01]  /*25310*/  R2UR UR4, R10 ;  /* 0x000000000a0472ca */ /* 0x000fe200000e0000 */
[----:B------:R-:W-:Y:S01]  /*25320*/  IMAD.MOV.U32 R213, RZ, RZ, 0x0 ;  /* 0x00000000ffd57424 */ /* 0x000fe200078e00ff */
[----:B------:R-:W-:-:S13]  /*25330*/  R2UR UR5, R11 ;  /* 0x000000000b0572ca */ /* 0x000fda00000e0000 */
[----:B------:R1:W-:Y:S02]  /*25340*/  ST.E.128 desc[UR4][R2.64+0x80], R4 ;  /* 0x0000800402007985 */ /* 0x0003e4000c101d04 */
[----:B-1----:R-:W-:Y:S05]  /*25350*/  RET.REL.NODEC R212 `(_ZN5flash24flash_fwd_splitkv_kernelI23Flash_fwd_kernel_traitsILi128ELi64ELi128ELi4ELb0ELb0EN7cutlass10bfloat16_tE19Flash_kernel_traitsILi128ELi64ELi128ELi4ES3_EELb0ELb1ELb0ELb0ELb0ELb0ELb0ELb1EEEvNS_16Flash_fwd_paramsE) ;  /* 0xfffffdacd4287950 */ /* 0x002fea0003c3ffff */
.L_x_2600:
[----:B------:R-:W-:Y:S01]  /*25360*/  MOV R5, 0x2 ;  /* 0x0000000200057802 */ /* 0x000fe20000000f00 */
[----:B------:R-:W-:Y:S01]  /*25370*/  IMAD.MOV.U32 R0, RZ, RZ, 0x1f ;  /* 0x0000001fff007424 */ /* 0x000fe200078e00ff */
[----:B------:R-:W-:-:S07]  /*25380*/  MOV R2, 0xffffffff ;  /* 0xffffffff00027802 */ /* 0x000fce0000000f00 */
[----:B-1---5:R-:W-:Y:S05]  /*25390*/  WARPSYNC.COLLECTIVE R2, `(.L_x_2611) ;  /* 0x0000000002087348 */ /* 0x022fea0003c00000 */
[----:B------:R2:W3:Y:S02]  /*253a0*/  SHFL.BFLY P0, R12, R235, R5, R0 ;  /* 0x0c000005eb0c7389 */ /* 0x0004e40000000000 */
[----:B-123-5:R-:W-:Y:S05]  /*253b0*/  ENDCOLLECTIVE ;  /* 0x000000000000791b */ /* 0x02efea0003800000 */
.L_x_2611:
[----:B------:R-:W-:Y:S02]  /*253c0*/  IMAD.MOV.U32 R8, RZ, RZ, R12 ;  /* 0x000000ffff087224 */ /* 0x000fe400078e000c */
[----:B------:R-:W-:Y:S02]  /*253d0*/  IMAD.MOV.U32 R5, RZ, RZ, 0x1 ;  /* 0x00000001ff057424 */ /* 0x000fe400078e00ff */
[----:B------:R-:W-:-:S05]  /*253e0*/  FADD.FTZ R8, R8, R235 ;  /* 0x000000eb08087221 */ /* 0x000fca0000010000 */
[----:B------:R-:W-:-:S07]  /*253f0*/  MOV R235, R8 ;  /* 0x0000000800eb7202 */ /* 0x000fce0000000f00 */
[----:B------:R-:W-:Y:S05]  /*25400*/  WARPSYNC.COLLECTIVE R2, `(.L_x_2612) ;  /* 0x0000000002087348 */ /* 0x000fea0003c00000 */
[----:B------:R1:W2:Y:S02]  /*25410*/  SHFL.BFLY P0, R12, R235, R5, R0 ;  /* 0x0c000005eb0c7389 */ /* 0x0002a40000000000 */
[----:B-12---:R-:W-:Y:S05]  /*25420*/  ENDCOLLECTIVE ;  /* 0x000000000000791b */ /* 0x006fea0003800000 */
.L_x_2612:
[----:B------:R-:W-:Y:S01]  /*25430*/  MOV R235, R233 ;  /* 0x000000e900eb7202 */ /* 0x000fe20000000f00 */
[----:B------:R-:W-:Y:S01]  /*25440*/  IMAD.MOV.U32 R5, RZ, RZ, 0x2 ;  /* 0x00000002ff057424 */ /* 0x000fe200078e00ff */
[----:B------:R-:W-:-:S07]  /*25450*/  MOV R7, R12 ;  /* 0x0000000c00077202 */ /* 0x000fce0000000f00 */
[----:B------:R-:W-:Y:S05]  /*25460*/  WARPSYNC.COLLECTIVE R2, `(.L_x_2613) ;  /* 0x0000000002087348 */ /* 0x000fea0003c00000 */
[----:B------:R1:W2:Y:S02]  /*25470*/  SHFL.BFLY P0, R12, R235, R5, R0 ;  /* 0x0c000005eb0c7389 */ /* 0x0002a40000000000 */
[----:B-12---:R-:W-:Y:S05]  /*25480*/  ENDCOLLECTIVE ;  /* 0x000000000000791b */ /* 0x006fea0003800000 */
.L_x_2613:
[----:B------:R-:W-:Y:S01]  /*25490*/  FADD.FTZ R7, R8, R7 ;  /* 0x0000000708077221 */ /* 0x000fe20000010000 */
[----:B------:R-:W-:Y:S01]  /*254a0*/  FADD.FTZ R9, R12, R233 ;  /* 0x000000e90c097221 */ /* 0x000fe20000010000 */
[----:B------:R-:W-:-:S04]  /*254b0*/  MOV R5, 0x1 ;  /* 0x0000000100057802 */ /* 0x000fc80000000f00 */
[----:B------:R-:W-:-:S07]  /*254c0*/  MOV R235, R9 ;  /* 0x0000000900eb7202 */ /* 0x000fce0000000f00 */
[----:B------:R-:W-:Y:S05]  /*254d0*/  WARPSYNC.COLLECTIVE R2, `(.L_x_2614) ;  /* 0x0000000002087348 */ /* 0x000fea0003c00000 */
[----:B------:R1:W2:Y:S02]  /*254e0*/  SHFL.BFLY P0, R12, R235, R5, R0 ;  /* 0x0c000005eb0c7389 */ /* 0x0002a40000000000 */
[----:B-12---:R-:W-:Y:S05]  /*254f0*/  ENDCOLLECTIVE ;  /* 0x000000000000791b */ /* 0x006fea0003800000 */
.L_x_2614:
[----:B------:R-:W-:Y:S05]  /*25500*/  BRA `(.L_x_2615) ;  /* 0xffffffe800187947 */ /* 0x000fea000383ffff */
.L_x_2616:
        /* <DEDUP_REMOVED lines=15> */
.L_x_14876:


//--------------------- .text._ZN5flash24flash_fwd_splitkv_kernelI23Flash_fwd_kernel_traitsILi128ELi64ELi128ELi4ELb0ELb0EN7cutlass10bfloat16_tE19Flash_kernel_traitsILi128ELi64ELi128ELi4ES3_EELb0ELb1ELb0ELb0ELb0ELb1ELb0ELb1EEEvNS_16Flash_fwd_paramsE --------------------------
	.section	.text._ZN5flash24flash_fwd_splitkv_kernelI23Flash_fwd_kernel_traitsILi128ELi64ELi128ELi4ELb0ELb0EN7cutlass10bfloat16_tE19Flash_kernel_traitsILi128ELi64ELi128ELi4ES3_EELb0ELb1ELb0ELb0ELb0ELb1ELb0ELb1EEEvNS_16Flash_fwd_paramsE,"ax",@progbits
	.align	128
        .global         _ZN5flash24flash_fwd_splitkv_kernelI23Flash_fwd_kernel_traitsILi128ELi64ELi128ELi4ELb0ELb0EN7cutlass10bfloat16_tE19Flash_kernel_traitsILi128ELi64ELi128ELi4ES3_EELb0ELb1ELb0ELb0ELb0ELb1ELb0ELb1EEEvNS_16Flash_fwd_paramsE
        .type           _ZN5flash24flash_fwd_splitkv_kernelI23Flash_fwd_kernel_traitsILi128ELi64ELi128ELi4ELb0ELb0EN7cutlass10bfloat16_tE19Flash_kernel_traitsILi128ELi64ELi128ELi4ES3_EELb0ELb1ELb0ELb0ELb0ELb1ELb0ELb1EEEvNS_16Flash_fwd_paramsE,@function
        .size           _ZN5flash24flash_fwd_splitkv_kernelI23Flash_fwd_kernel_traitsILi128ELi64ELi128ELi4ELb0ELb0EN7cutlass10bfloat16_tE19Flash_kernel_traitsILi128ELi64ELi128ELi4ES3_EELb0ELb1ELb0ELb0ELb0ELb1ELb0ELb1EEEvNS_16Flash_fwd_paramsE,(.L_x_14877 - _ZN5flash24flash_fwd_splitkv_kernelI23Flash_fwd_kernel_traitsILi128ELi64ELi128ELi4ELb0ELb0EN7cutlass10bfloat16_tE19Flash_kernel_traitsILi128ELi64ELi128ELi4ES3_EELb0ELb1ELb0ELb0ELb0ELb1ELb0ELb1EEEvNS_16Flash_fwd_paramsE)
        .other          _ZN5flash24flash_fwd_splitkv_kernelI23Flash_fwd_kernel_traitsILi128ELi64ELi128ELi4ELb0ELb0EN7cutlass10bfloat16_tE19Flash_kernel_traitsILi128ELi64ELi128ELi4ES3_EELb0ELb1ELb0ELb0ELb0ELb1ELb0ELb1EEEvNS_16Flash_fwd_paramsE,@"STO_CUDA_ENTRY STV_DEFAULT"
_ZN5flash24flash_fwd_splitkv_kernelI23Flash_fwd_kernel_traitsILi128ELi64ELi128ELi4ELb0ELb0EN7cutlass10bfloat16_tE19Flash_kernel_traitsILi128ELi64ELi128ELi4ES3_EELb0ELb1ELb0ELb0ELb0ELb1ELb0ELb1EEEvNS_16Flash_fwd_paramsE:
.text._ZN5flash24flash_fwd_splitkv_kernelI23Flash_fwd_kernel_traitsILi128ELi64ELi128ELi4ELb0ELb0EN7cutlass10bfloat16_tE19Flash_kernel_traitsILi128ELi64ELi128ELi4ES3_EELb0ELb1ELb0ELb0ELb0ELb1ELb0ELb1EEEvNS_16Flash_fwd_paramsE:
[----:B------:R-:W-:Y:S01]  /*0000*/  LDC R1, c[0x0][0x37c] ;  /* 0x0000df00ff017b82 */ /* 0x000fe20000000800 */
[----:B------:R-:W1:Y:S07]  /*0010*/  S2R R227, SR_CTAID.X ;  /* 0x0000000000e37919 */ /* 0x000e6e0000002500 */
[----:B------:R-:W2:Y:S01]  /*0020*/  LDC.64 R132, c[0x0][0x348] ;  /* 0x0000d200ff847b82 */ /* 0x000ea20000000a00 */
[----:B------:R-:W-:Y:S01]  /*0030*/  BSSY.RECONVERGENT B4, `(.L_x_2617) ;  /* 0x0000005000047945 */ /* 0x000fe20003800200 */
[----:B------:R-:W-:Y:S01]  /*0040*/  MOV R224, 0x80 ;  /* 0x0000008000e07802 */ /* 0x000fe20000000f00 */
[----:B------:R-:W3:Y:S01]  /*0050*/  S2R R226, SR_CTAID.Y ;  /* 0x0000000000e27919 */ /* 0x000ee20000002600 */
[----:B------:R-:W4:Y:S05]  /*0060*/  S2R R225, SR_CTAID.Z ;  /* 0x0000000000e17919 */ /* 0x000f2a0000002700 */
[----:B-1234-:R-:W-:Y:S05]  /*0070*/  CALL.REL.NOINC `($_ZN5flash24flash_fwd_splitkv_kernelI23Flash_fwd_kernel_traitsILi128ELi64ELi128ELi4ELb0ELb0EN7cutlass10bfloat16_tE19Flash_kernel_traitsILi128ELi64ELi128ELi4ES3_EELb0ELb1ELb0ELb0ELb0ELb1ELb0ELb1EEEvNS_16Flash_fwd_paramsE$_ZN5flash30compute_attn_1rowblock_splitkvI23Flash_fwd_kernel_traitsILi128ELi64ELi128ELi4ELb0ELb0EN7cutlass10bfloat16_tE19Flash_kernel_traitsILi128ELi64ELi128ELi4ES3_EELb0ELb1ELb0ELb0ELb0ELb1ELb0ELb1ENS_16Flash_fwd_paramsEEEvRKT8_iiiii) ;  /* 0x0000000000087944 */ /* 0x01efea0003c00000 */
[----:B------:R-:W-:Y:S05]  /*0080*/  BSYNC.RECONVERGENT B4 ;  /* 0x0000000000047941 */ /* 0x000fea0003800200 */
.L_x_2617:
[----:B------:R-:W-:Y:S05]  /*0090*/  EXIT ;  /* 0x000000000000794d */ /* 0x000fea0003800000 */
        .type           $_ZN5flash24flash_fwd_splitkv_kernelI23Flash_fwd_kernel_traitsILi128ELi64ELi128ELi4ELb0ELb0EN7cutlass10bfloat16_tE19Flash_kernel_traitsILi128ELi64ELi128ELi4ES3_EELb0ELb1ELb0ELb0ELb0ELb1ELb0ELb1EEEvNS_16Flash_fwd_paramsE$_ZN5flash30compute_attn_1rowblock_splitkvI23Flash_fwd_kernel_traitsILi128ELi64ELi128ELi4ELb0ELb0EN7cutlass10bfloat16_tE19Flash_kernel_traitsILi128ELi64ELi128ELi4ES3_EELb0ELb1ELb0ELb0ELb0ELb1ELb0ELb1ENS_16Flash_fwd_paramsEEEvRKT8_iiiii,@function
        .size           $_ZN5flash24flash_fwd_splitkv_kernelI23Flash_fwd_kernel_traitsILi128ELi64ELi128ELi4ELb0ELb0EN7cutlass10bfloat16_tE19Flash_kernel_traitsILi128ELi64ELi128ELi4ES3_EELb0ELb1ELb0ELb0ELb0ELb1ELb0ELb1EEEvNS_16Flash_fwd_paramsE$_ZN5flash30compute_attn_1rowblock_splitkvI23Flash_fwd_kernel_traitsILi128ELi64ELi128ELi4ELb0ELb0EN7cutlass10bfloat16_tE19Flash_kernel_traitsILi128ELi64ELi128ELi4ES3_EELb0ELb1ELb0ELb0ELb0ELb1ELb0ELb1ENS_16Flash_fwd_paramsEEEvRKT8_iiiii,(.L_x_14877 - $_ZN5flash24flash_fwd_splitkv_kernelI23Flash_fwd_kernel_traitsILi128ELi64ELi128ELi4ELb0ELb0EN7cutlass10bfloat16_tE19Flash_kernel_traitsILi128ELi64ELi128ELi4ES3_EELb0ELb1ELb0ELb0ELb0ELb1ELb0ELb1EEEvNS_16Flash_fwd_paramsE$_ZN5flash30compute_attn_1rowblock_splitkvI23Flash_fwd_kernel_traitsILi128ELi64ELi128ELi4ELb0ELb0EN7cutlass10bfloat16_tE19Flash_kernel_traitsILi128ELi64ELi128ELi4ES3_EELb0ELb1ELb0ELb0ELb0ELb1ELb0ELb1ENS_16Flash_fwd_paramsEEEvRKT8_iiiii)
$_ZN5flash24flash_fwd_splitkv_kernelI23Flash_fwd_kernel_traitsILi128ELi64ELi128ELi4ELb0ELb0EN7cutlass10bfloat16_tE19Flash_kernel_traitsILi128ELi64ELi128ELi4ES3_EELb0ELb1ELb0ELb0ELb0ELb1ELb0ELb1EEEvNS_16Flash_fwd_paramsE$_ZN5flash30compute_attn_1rowblock_splitkvI23Flash_fwd_kernel_traitsILi128ELi64ELi128ELi4ELb0ELb0EN7cutlass10bfloat16_tE19Flash_kernel_traitsILi128ELi64ELi128ELi4ES3_EELb0ELb1ELb0ELb0ELb0ELb1ELb0ELb1ENS_16Flash_fwd_paramsEEEvRKT8_iiiii:
        /* <DEDUP_REMOVED lines=38> */
.L_x_2619:
[----:B------:R-:W-:Y:S05]  /*0300*/  BSYNC.RECONVERGENT B0 ;  /* 0x0000000000007941 */ /* 0x000fea0003800200 */
.L_x_2618:
[----:B------:R-:W-:Y:S04]  /*0310*/  BSSY.RECONVERGENT B0, `(.L_x_2620) ;  /* 0x0000007000007945 */ /* 0x000fe80003800200 */
[----:B------:R-:W-:Y:S05]  /*0320*/  @!P3 BRA `(.L_x_2621) ;  /* 0x000000000014b947 */ /* 0x000fea0003800000 */
[----:B-----5:R-:W3:Y:S02]  /*0330*/  LD.E.U8 R2, desc[UR6][R132.64+0x1b2] ;  /* 0x0001b20684027980 */ /* 0x020ee4000c101100 */
[----:B---3--:R-:W-:-:S13]  /*0340*/  ISETP.NE.AND P1, PT, R2, RZ, PT ;  /* 0x000000ff0200720c */ /* 0x008fda0003f25270 */
[----:B------:R-:W3:Y:S02]  /*0350*/  @P1 LD.E R9, desc[UR6][R10.64+0x4] ;  /* 0x000004060a091980 */ /* 0x000ee4000c101900 */
[----:B---3--:R-:W-:-:S06]  /*0360*/  @P1 IADD3 R2, PT, PT, R9, -R14, RZ ;  /* 0x8000000e09021210 */ /* 0x008fcc0007ffe0ff */
[----:B------:R3:W5:Y:S02]  /*0370*/  @!P1 LD.E R2, desc[UR6][R10.64] ;  /* 0x000000060a029980 */ /* 0x000764000c101900 */
.L_x_2621:
[----:B------:R-:W-:Y:S05]  /*0380*/  BSYNC.RECONVERGENT B0 ;  /* 0x0000000000007941 */ /* 0x000fea0003800200 */
.L_x_2620:
        /* <DEDUP_REMOVED lines=9> */
.L_x_2623:
[----:B------:R-:W4:Y:S01]  /*0420*/  LD.E.64 R4, desc[UR6][R132.64+0x108] ;  /* 0x0001080684047980 */ /* 0x000f22000c101b00 */
[----:B------:R-:W-:Y:S01]  /*0430*/  BSSY.RECONVERGENT B0, `(.L_x_2625) ;  /* 0x0000006000007945 */ /* 0x000fe20003800200 */
[----:B------:R-:W-:Y:S01]  /*0440*/  IMAD.MOV.U32 R2, RZ, RZ, RZ ;  /* 0x000000ffff027224 */ /* 0x000fe200078e00ff */
[----:B----4-:R-:W-:-:S04]  /*0450*/  ISETP.NE.U32.AND P0, PT, R4, RZ, PT ;  /* 0x000000ff0400720c */ /* 0x010fc80003f05070 */
[----:B------:R-:W-:-:S13]  /*0460*/  ISETP.NE.AND.EX P0, PT, R5, RZ, PT, P0 ;  /* 0x000000ff0500720c */ /* 0x000fda0003f05300 */
[----:B------:R-:W-:Y:S05]  /*0470*/  @!P0 BRA `(.L_x_2626) ;  /* 0x0000000000048947 */ /* 0x000fea0003800000 */
[----:B------:R4:W5:Y:S02]  /*0480*/  LD.E R2, desc[UR6][R132.64+0xbc] ;  /* 0x0000bc0684027980 */ /* 0x000964000c101900 */
.L_x_2626:
[----:B------:R-:W-:Y:S05]  /*0490*/  BSYNC.RECONVERGENT B0 ;  /* 0x0000000000007941 */ /* 0x000fea0003800200 */
.L_x_2625:
[----:B-----5:R-:W-:Y:S02]  /*04a0*/  IADD3 R67, PT, PT, R75, R2, RZ ;  /* 0x000000024b437210 */ /* 0x020fe40007ffe0ff */
.L_x_2624:
[----:B------:R-:W-:Y:S05]  /*04b0*/  BSYNC.RECONVERGENT B1 ;  /* 0x0000000000017941 */ /* 0x000fea0003800200 */
.L_x_2622:
[----:B------:R-:W-:Y:S01]  /*04c0*/  IMAD.SHL.U32 R79, R227, 0x40, RZ ;  /* 0x00000040e34f7824 */ /* 0x000fe200078e00ff */
[----:B------:R-:W-:Y:S01]  /*04d0*/  MOV R4, R224 ;  /* 0x000000e000047202 */ /* 0x000fe20000000f00 */
[----:B------:R-:W-:-:S03]  /*04e0*/  IMAD.MOV.U32 R5, RZ, RZ, 0x0 ;  /* 0x00000000ff057424 */ /* 0x000fc600078e00ff */
[----:B------:R-:W-:-:S13]  /*04f0*/  ISETP.GT.AND P0, PT, R228, R79, PT ;  /* 0x0000004fe400720c */ /* 0x000fda0003f04270 */
[----:B-1234-:R-:W-:Y:S05]  /*0500*/  @!P0 RET.REL.NODEC R4 `(_ZN5flash24flash_fwd_splitkv_kernelI23Flash_fwd_kernel_traitsILi128ELi64ELi128ELi4ELb0ELb0EN7cutlass10bfloat16_tE19Flash_kernel_traitsILi128ELi64ELi128ELi4ES3_EELb0ELb1ELb0ELb0ELb0ELb1ELb0ELb1EEEvNS_16Flash_fwd_paramsE) ;  /* 0xfffffff804bc8950 */ /* 0x01efea0003c3ffff */
        /* <DEDUP_REMOVED lines=75> */
.L_x_2629:
[----:B------:R-:W-:Y:S05]  /*09c0*/  BSYNC.RECONVERGENT B0 ;  /* 0x0000000000007941 */ /* 0x000fea0003800200 */
.L_x_2628:
        /* <DEDUP_REMOVED lines=17> */
.L_x_2631:
[----:B------:R-:W-:Y:S05]  /*0ae0*/  BSYNC.RECONVERGENT B0 ;  /* 0x0000000000007941 */ /* 0x000fea0003800200 */
.L_x_2630:
        /* <DEDUP_REMOVED lines=20> */
.L_x_2633:
[----:B------:R-:W-:Y:S05]  /*0c30*/  BSYNC.RECONVERGENT B0 ;  /* 0x0000000000007941 */ /* 0x000fea0003800200 */
.L_x_2632:
        /* <DEDUP_REMOVED lines=24> */
.L_x_2635:
[----:B------:R-:W-:Y:S05]  /*0dc0*/  BSYNC.RECONVERGENT B0 ;  /* 0x0000000000007941 */ /* 0x000fea0003800200 */
.L_x_2634:
[----:B------:R-:W-:Y:S01]  /*0dd0*/  MOV R225, 0x0 ;  /* 0x0000000000e17802 */ /* 0x000fe20000000f00 */
[----:B------:R-:W-:Y:S04]  /*0de0*/  @!P5 ST.E desc[UR6][R16.64], R4 ;  /* 0x000000041000d985 */ /* 0x000fe8000c101906 */
[----:B------:R-:W-:Y:S04]  /*0df0*/  @!P4 ST.E desc[UR6][R16.64+0x40], R2 ;  /* 0x000040021000c985 */ /* 0x000fe8000c101906 */
[----:B------:R1:W-:Y:S02]  /*0e00*/  @!P3 ST.E desc[UR6][R16.64+0x80], R0 ;  /* 0x000080001000b985 */ /* 0x0003e4000c101906 */
[----:B-1----:R-:W-:Y:S05]  /*0e10*/  @P6 RET.REL.NODEC R224 `(_ZN5flash24flash_fwd_splitkv_kernelI23Flash_fwd_kernel_traitsILi128ELi64ELi128ELi4ELb0ELb0EN7cutlass10bfloat16_tE19Flash_kernel_traitsILi128ELi64ELi128ELi4ES3_EELb0ELb1ELb0ELb0ELb0ELb1ELb0ELb1EEEvNS_16Flash_fwd_paramsE) ;  /* 0xfffffff0e0786950 */ /* 0x002fea0003c3ffff */
[----:B------:R-:W-:Y:S02]  /*0e20*/  MOV R3, 0x7f800000 ;  /* 0x7f80000000037802 */ /* 0x000fe40000000f00 */
[----:B------:R-:W-:-:S03]  /*0e30*/  MOV R225, 0x0 ;  /* 0x0000000000e17802 */ /* 0x000fc60000000f00 */
[----:B------:R1:W-:Y:S02]  /*0e40*/  ST.E desc[UR6][R16.64+0xc0], R3 ;  /* 0x0000c00310007985 */ /* 0x0003e4000c101906 */
[----:B-1----:R-:W-:Y:S05]  /*0e50*/  RET.REL.NODEC R224 `(_ZN5flash24flash_fwd_splitkv_kernelI23Flash_fwd_kernel_traitsILi128ELi64ELi128ELi4ELb0ELb0EN7cutlass10bfloat16_tE19Flash_kernel_traitsILi128ELi64ELi128ELi4ES3_EELb0ELb1ELb0ELb0ELb0ELb1ELb0ELb1EEEvNS_16Flash_fwd_paramsE) ;  /* 0xfffffff0e0687950 */ /* 0x002fea0003c3ffff */
.L_x_2627:
        /* <DEDUP_REMOVED lines=103> */
.L_x_2637:
        /* <DEDUP_REMOVED lines=81> */
.L_x_2638:
[----:B------:R-:W-:Y:S05]  /*19e0*/  BSYNC.RECONVERGENT B0 ;  /* 0x0000000000007941 */ /* 0x000fea0003800200 */
.L_x_2636:
        /* <DEDUP_REMOVED lines=207> */
.L_x_2740:
        /* <DEDUP_REMOVED lines=19> */
.L_x_2641:
[----:B------:R-:W-:Y:S05]  /*2810*/  BSYNC.RECONVERGENT B0 ;  /* 0x0000000000007941 */ /* 0x000fea0003800200 */
.L_x_2640:
        /* <DEDUP_REMOVED lines=12> */
.L_x_2643:
[----:B------:R-:W-:Y:S05]  /*28e0*/  BSYNC.RECONVERGENT B0 ;  /* 0x0000000000007941 */ /* 0x000fea0003800200 */
.L_x_2642:
        /* <DEDUP_REMOVED lines=12> */
.L_x_2645:
[----:B------:R-:W-:Y:S05]  /*29b0*/  BSYNC.RECONVERGENT B0 ;  /* 0x0000000000007941 */ /* 0x000fea0003800200 */
.L_x_2644:
        /* <DEDUP_REMOVED lines=8> */
[----:B--23--:R-:W-:Y:S02]  /*2a40*/  IMAD R2, R125, 0x60, RZ ;  /* 0x000000607d027824 */ /* 0x00cfe400078e02ff */
[----:B------:R-:W-:Y:S03]  /*2a50*/  IMAD.WIDE.U32 R18, R218, 0x60, R88 ;  /* 0x00000060da127825 */ /* 0x000fe600078e0058 */
[----:B------:R-:W-:Y:S01]  /*2a60*/  IADD3 R25, PT, PT, R25, R2, RZ ;  /* 0x0000000219197210 */ /* 0x000fe20007ffe0ff */
[----:B------:R-:W-:Y:S04]  /*2a70*/  IMAD R2, R219, 0x60, RZ ;  /* 0x00000060db027824 */ /* 0x000fe800078e02ff */
[----:B-1----:R-:W2:Y:S01]  /*2a80*/  @!P2 LD.E.128 R20, desc[UR6][R24.64] ;  /* 0x000000061814a980 */ /* 0x002ea2000c101d00 */
[----:B------:R-:W-:Y:S05]  /*2a90*/  IADD3 R19, PT, PT, R19, R2, RZ ;  /* 0x0000000213137210 */ /* 0x000fea0007ffe0ff */
[----:B--2---:R4:W-:Y:S04]  /*2aa0*/  @!P2 ST.E.128 desc[UR6][R18.64], R20 ;  /* 0x000000141200a985 */ /* 0x0049e8000c101d06 */
[----:B------:R-:W2:Y:S04]  /*2ab0*/  @!P1 LD.E.128 R4, desc[UR6][R24.64+0x80] ;  /* 0x0000800618049980 */ /* 0x000ea8000c101d00 */
[----:B--2---:R4:W-:Y:S02]  /*2ac0*/  @!P1 ST.E.128 desc[UR6][R18.64+0x80], R4 ;  /* 0x0000800412009985 */ /* 0x0049e4000c101d06 */
.L_x_2647:
[----:B------:R-:W-:Y:S05]  /*2ad0*/  BSYNC.RECONVERGENT B0 ;  /* 0x0000000000007941 */ /* 0x000fea0003800200 */
.L_x_2646:
[----:B------:R-:W-:Y:S04]  /*2ae0*/  BSSY.RECONVERGENT B0, `(.L_x_2648) ;  /* 0x000000c000007945 */ /* 0x000fe80003800200 */
[----:B------:R-:W-:Y:S05]  /*2af0*/  @P5 BRA `(.L_x_2649) ;  /* 0x0000000000285947 */ /* 0x000fea0003800000 */
[----:B------:R-:W-:Y:S02]  /*2b00*/  ISETP.GE.AND P2, PT, R14, R229, PT ;  /* 0x000000e50e00720c */ /* 0x000fe40003f46270 */
[C---:B----4-:R-:W-:Y:S04]  /*2b10*/  LEA R18, P1, R124.reuse, R80, 0x7 ;  /* 0x000000507c127211 */ /* 0x050fe800078238ff */
[----:B------:R-:W-:Y:S02]  /*2b20*/  LEA.HI.X R19, R124, R81, R125, 0x7, P1 ;  /* 0x000000517c137211 */ /* 0x000fe400008f3c7d */
[C---:B--23--:R-:W-:Y:S04]  /*2b30*/  LEA R2, P1, R218.reuse, R88, 0x7 ;  /* 0x00000058da027211 */ /* 0x04cfe800078238ff */
[----:B------:R-:W-:Y:S01]  /*2b40*/  LEA.HI.X R3, R218, R89, R219, 0x7, P1 ;  /* 0x00000059da037211 */ /* 0x000fe200008f3cdb */
[----:B-1----:R-:W2:Y:S01]  /*2b50*/  @!P2 LD.E.128 R20, desc[UR6][R18.64] ;  /* 0x000000061214a980 */ /* 0x002ea2000c101d00 */
[----:B------:R-:W-:Y:S03]  /*2b60*/  ISETP.GE.AND P1, PT, R9, R229, PT ;  /* 0x000000e50900720c */ /* 0x000fe60003f26270 */
[----:B--2---:R1:W-:Y:S10]  /*2b70*/  @!P2 ST.E.128 desc[UR6][R2.64], R20 ;  /* 0x000000140200a985 */ /* 0x0043f4000c101d06 */
[----:B------:R-:W2:Y:S04]  /*2b80*/  @!P1 LD.E.128 R4, desc[UR6][R18.64+0x80] ;  /* 0x0000800612049980 */ /* 0x000ea8000c101d00 */
[----:B--2---:R1:W-:Y:S02]  /*2b90*/  @!P1 ST.E.128 desc[UR6][R2.64+0x80], R4 ;  /* 0x0000800402009985 */ /* 0x0043e4000c101d06 */
.L_x_2649:
[----:B------:R-:W-:Y:S05]  /*2ba0*/  BSYNC.RECONVERGENT B0 ;  /* 0x0000000000007941 */ /* 0x000fea0003800200 */
.L_x_2648:
[C---:B------:R-:W-:Y:S01]  /*2bb0*/  ISETP.GE.AND P4, PT, R112.reuse, R99, PT ;  /* 0x000000637000720c */ /* 0x040fe20003f86270 */
[----:B------:R-:W-:Y:S03]  /*2bc0*/  BSSY.RECONVERGENT B0, `(.L_x_2650) ;  /* 0x0000011000007945 */ /* 0x000fe60003800200 */
[----:B------:R-:W-:Y:S11]  /*2bd0*/  ISETP.GE.AND P4, PT, R112, R101, !P4 ;  /* 0x000000657000720c */ /* 0x000ff60006786270 */
[----:B------:R-:W-:Y:S02]  /*2be0*/  @!UPT UIADD3 URZ, UPT, UPT, URZ, URZ, URZ ;  /* 0x000000fffffff290 */ /* 0x000fe4000fffe0ff */
[----:B------:R-:W-:Y:S05]  /*2bf0*/  @!P4 BRA `(.L_x_2651) ;  /* 0x000000000034c947 */ /* 0x000fea0003800000 */
[-C--:B------:R-:W-:Y:S01]  /*2c00*/  ISETP.GE.AND P1, PT, R14, R229.reuse, PT ;  /* 0x000000e50e00720c */ /* 0x080fe20003f26270 */
[----:B------:R-:W-:Y:S04]  /*2c10*/  IMAD.WIDE.U32 R24, R124, 0xa0, R80 ;  /* 0x000000a07c187825 */ /* 0x000fe800078e0050 */
[----:B-123--:R-:W-:Y:S02]  /*2c20*/  IMAD R2, R125, 0xa0, RZ ;  /* 0x000000a07d027824 */ /* 0x00efe400078e02ff */
[----:B----4-:R-:W-:Y:S03]  /*2c30*/  IMAD.WIDE.U32 R18, R218, 0xa0, R88 ;  /* 0x000000a0da127825 */ /* 0x010fe600078e0058 */
        /* <DEDUP_REMOVED lines=9> */
.L_x_2651:
[----:B------:R-:W-:Y:S05]  /*2cd0*/  BSYNC.RECONVERGENT B0 ;  /* 0x0000000000007941 */ /* 0x000fea0003800200 */
.L_x_2650:
        /* <DEDUP_REMOVED lines=18> */
.L_x_2653:
[----:B------:R-:W-:Y:S05]  /*2e00*/  BSYNC.RECONVERGENT B0 ;  /* 0x0000000000007941 */ /* 0x000fea0003800200 */
.L_x_2652:
        /* <DEDUP_REMOVED lines=18> */
.L_x_2655:
[----:B------:R-:W-:Y:S05]  /*2f30*/  BSYNC.RECONVERGENT B0 ;  /* 0x0000000000007941 */ /* 0x000fea0003800200 */
.L_x_2654:
[----:B-123--:R-:W2:Y:S01]  /*2f40*/  LD.E R2, desc[UR6][R132.64+0x130] ;  /* 0x0001300684027980 */ /* 0x00eea2000c101900 */
[----:B------:R-:W-:Y:S01]  /*2f50*/  UMOV UR4, URZ ;  /* 0x000000ff00047c82 */ /* 0x000fe20008000000 */
[----:B------:R-:W-:Y:S01]  /*2f60*/  BSSY.RECONVERGENT B2, `(.L_x_2656) ;  /* 0x00009cf000027945 */ /* 0x000fe20003800200 */
[----:B------:R-:W-:Y:S01]  /*2f70*/  IADD3 R3, P1, PT, RZ, -UR4, RZ ;  /* 0x80000004ff037c10 */ /* 0x000fe2000ff3e0ff */
[----:B------:R-:W-:Y:S01]  /*2f80*/  IMAD.MOV.U32 R118, RZ, RZ, R100 ;  /* 0x000000ffff767224 */ /* 0x000fe200078e0064 */
[----:B------:R-:W3:Y:S01]  /*2f90*/  LD.E R13, desc[UR6][R132.64+0xd0] ;  /* 0x0000d006840d7980 */ /* 0x000ee2000c101900 */
[----:B------:R-:W-:Y:S02]  /*2fa0*/  VIADD R98, R98, 0xffffffff ;  /* 0xffffffff62627836 */ /* 0x000fe40000000000 */
        /* <DEDUP_REMOVED lines=19> */
.L_x_2659:
[----:B------:R-:W-:Y:S05]  /*30e0*/  BSYNC.RECONVERGENT B0 ;  /* 0x0000000000007941 */ /* 0x000fea0003800200 */
.L_x_2658:
[----:B------:R-:W-:Y:S01]  /*30f0*/  ISETP.NE.AND P0, PT, R52, RZ, PT ;  /* 0x000000ff3400720c */ /* 0x000fe20003f05270 */
[----:B------:R-:W-:Y:S11]  /*3100*/  BSSY.RECONVERGENT B0, `(.L_x_2660) ;  /* 0x000000f000007945 */ /* 0x000ff60003800200 */
[----:B------:R-:W-:Y:S01]  /*3110*/  @!UPT UIADD3 URZ, UPT, UPT, URZ, URZ, URZ ;  /* 0x000000fffffff290 */ /* 0x000fe2000fffe0ff */
[----:B------:R-:W-:Y:S05]  /*3120*/  @!P0 BRA `(.L_x_2661) ;  /* 0x0000000000308947 */ /* 0x000fea0003800000 */
        /* <DEDUP_REMOVED lines=12> */
.L_x_2661:
[----:B------:R-:W-:Y:S05]  /*31f0*/  BSYNC.RECONVERGENT B0 ;  /* 0x0000000000007941 */ /* 0x000fea0003800200 */
.L_x_2660:
[----:B------:R-:W-:Y:S01]  /*3200*/  ISETP.NE.AND P0, PT, R0, RZ, PT ;  /* 0x000000ff0000720c */ /* 0x000fe20003f05270 */
[----:B------:R-:W-:Y:S11]  /*3210*/  BSSY.RECONVERGENT B0, `(.L_x_2662) ;  /* 0x000000d000007945 */ /* 0x000ff60003800200 */
[----:B------:R-:W-:Y:S01]  /*3220*/  @!UPT UIADD3 URZ, UPT, UPT, URZ, URZ, URZ ;  /* 0x000000fffffff290 */ /* 0x000fe2000fffe0ff */
[----:B------:R-:W-:Y:S05]  /*3230*/  @P0 BRA `(.L_x_2663) ;  /* 0x0000000000280947 */ /* 0x000fea0003800000 */
[----:B------:R-:W-:Y:S02]  /*3240*/  ISETP.GE.AND P1, PT, R14, R229, PT ;  /* 0x000000e50e00720c */ /* 0x000fe40003f26270 */
[C---:B----4-:R-:W-:Y:S04]  /*3250*/  LEA R18, P0, R126.reuse, R10, 0x6 ;  /* 0x0000000a7e127211 */ /* 0x050fe800078030ff */
        /* <DEDUP_REMOVED lines=8> */
.L_x_2663:
[----:B------:R-:W-:Y:S05]  /*32e0*/  BSYNC.RECONVERGENT B0 ;  /* 0x0000000000007941 */ /* 0x000fea0003800200 */
.L_x_2662:
[----:B------:R-:W-:Y:S04]  /*32f0*/  BSSY.RECONVERGENT B0, `(.L_x_2664) ;  /* 0x000000e000007945 */ /* 0x000fe80003800200 */
[----:B------:R-:W-:Y:S05]  /*3300*/  @P6 BRA `(.L_x_2665) ;  /* 0x0000000000306947 */ /* 0x000fea0003800000 */
        /* <DEDUP_REMOVED lines=12> */
.L_x_2665:
[----:B------:R-:W-:Y:S05]  /*33d0*/  BSYNC.RECONVERGENT B0 ;  /* 0x0000000000007941 */ /* 0x000fea0003800200 */
.L_x_2664:
        /* <DEDUP_REMOVED lines=12> */
.L_x_2667:
[----:B------:R-:W-:Y:S05]  /*34a0*/  BSYNC.RECONVERGENT B0 ;  /* 0x0000000000007941 */ /* 0x000fea0003800200 */
.L_x_2666:
        /* <DEDUP_REMOVED lines=14> */
.L_x_2669:
[----:B------:R-:W-:Y:S05]  /*3590*/  BSYNC.RECONVERGENT B0 ;  /* 0x0000000000007941 */ /* 0x000fea0003800200 */
.L_x_2668:
        /* <DEDUP_REMOVED lines=14> */
.L_x_2671:
[----:B------:R-:W-:Y:S05]  /*3680*/  BSYNC.RECONVERGENT B0 ;  /* 0x0000000000007941 */ /* 0x000fea0003800200 */
.L_x_2670:
        /* <DEDUP_REMOVED lines=16> */
.L_x_2657:
        /* <DEDUP_REMOVED lines=60> */
.L_x_2677:
[----:B------:R-:W-:Y:S05]  /*3b50*/  BSYNC.RECONVERGENT B0 ;  /* 0x0000000000007941 */ /* 0x000fea0003800200 */
.L_x_2676:
        /* <DEDUP_REMOVED lines=49> */
.L_x_2675:
[----:B------:R-:W-:Y:S05]  /*3e70*/  BSYNC.RECONVERGENT B1 ;  /* 0x0000000000017941 */ /* 0x000fea0003800200 */
.L_x_2674:
        /* <DEDUP_REMOVED lines=63> */
.L_x_2681:
[----:B------:R-:W-:Y:S05]  /*4270*/  BSYNC.RECONVERGENT B0 ;  /* 0x0000000000007941 */ /* 0x000fea0003800200 */
.L_x_2680:
        /* <DEDUP_REMOVED lines=49> */
.L_x_2679:
[----:B------:R-:W-:Y:S05]  /*4590*/  BSYNC.RECONVERGENT B1 ;  /* 0x0000000000017941 */ /* 0x000fea0003800200 */
.L_x_2678:
[----:B------:R-:W-:Y:S01]  /*45a0*/  ISETP.NE.AND P0, PT, R113, RZ, PT ;  /* 0x000000ff7100720c */ /* 0x000fe20003f05270 */
[----:B------:R-:W-:Y:S11]  /*45b0*/  BSSY.RECONVERGENT B1, `(.L_x_2682) ;  /* 0x000006d000017945 */ /* 0x000ff60003800200 */
[----:B------:R-:W-:Y:S01]  /*45c0*/  @!UPT UIADD3 URZ, UPT, UPT, URZ, URZ, URZ ;  /* 0x000000fffffff290 */ /* 0x000fe2000fffe0ff */
[----:B------:R-:W-:Y:S05]  /*45d0*/  @!P0 BRA `(.L_x_2683) ;  /* 0x0000000400a88947 */ /* 0x000fea0003800000 */
        /* <DEDUP_REMOVED lines=58> */
.L_x_2685:
[----:B------:R-:W-:Y:S05]  /*4980*/  BSYNC.RECONVERGENT B0 ;  /* 0x0000000000007941 */ /* 0x000fea0003800200 */
.L_x_2684:
        /* <DEDUP_REMOVED lines=47> */
.L_x_2683:
[----:B------:R-:W-:Y:S05]  /*4c80*/  BSYNC.RECONVERGENT B1 ;  /* 0x0000000000017941 */ /* 0x000fea0003800200 */
.L_x_2682:
        /* <DEDUP_REMOVED lines=62> */
.L_x_2689:
[----:B------:R-:W-:Y:S05]  /*5070*/  BSYNC.RECONVERGENT B0 ;  /* 0x0000000000007941 */ /* 0x000fea0003800200 */
.L_x_2688:
        /* <DEDUP_REMOVED lines=47> */
.L_x_2687:
[----:B------:R-:W-:Y:S05]  /*5370*/  BSYNC.RECONVERGENT B1 ;  /* 0x0000000000017941 */ /* 0x000fea0003800200 */
.L_x_2686:
[----:B------:R-:W-:Y:S04]  /*5380*/  BSSY.RECONVERGENT B1, `(.L_x_2690) ;  /* 0x000006a000017945 */ /* 0x000fe80003800200 */
[----:B------:R-:W-:Y:S05]  /*5390*/  @P5 BRA `(.L_x_2691) ;  /* 0x0000000400a05947 */ /* 0x000fea0003800000 */
        /* <DEDUP_REMOVED lines=56> */
.L_x_2693:
[----:B------:R-:W-:Y:S05]  /*5720*/  BSYNC.RECONVERGENT B0 ;  /* 0x0000000000007941 */ /* 0x000fea0003800200 */
.L_x_2692:
        /* <DEDUP_REMOVED lines=47> */
.L_x_2691:
[----:B------:R-:W-:Y:S05]  /*5a20*/  BSYNC.RECONVERGENT B1 ;  /* 0x0000000000017941 */ /* 0x000fea0003800200 */
.L_x_2690:
        /* <DEDUP_REMOVED lines=62> */
.L_x_2697:
[----:B------:R-:W-:Y:S05]  /*5e10*/  BSYNC.RECONVERGENT B0 ;  /* 0x0000000000007941 */ /* 0x000fea0003800200 */
.L_x_2696:
        /* <DEDUP_REMOVED lines=47> */
.L_x_2695:
[----:B------:R-:W-:Y:S05]  /*6110*/  BSYNC.RECONVERGENT B1 ;  /* 0x0000000000017941 */ /* 0x000fea0003800200 */
.L_x_2694:
        /* <DEDUP_REMOVED lines=60> */
.L_x_2701:
[----:B------:R-:W-:Y:S05]  /*64e0*/  BSYNC.RECONVERGENT B0 ;  /* 0x0000000000007941 */ /* 0x000fea0003800200 */
.L_x_2700:
        /* <DEDUP_REMOVED lines=47> */
.L_x_2699:
[----:B------:R-:W-:Y:S05]  /*67e0*/  BSYNC.RECONVERGENT B1 ;  /* 0x0000000000017941 */ /* 0x000fea0003800200 */
.L_x_2698:
        /* <DEDUP_REMOVED lines=60> */
.L_x_2705:
[----:B------:R-:W-:Y:S05]  /*6bb0*/  BSYNC.RECONVERGENT B0 ;  /* 0x0000000000007941 */ /* 0x000fea0003800200 */
.L_x_2704:
        /* <DEDUP_REMOVED lines=47> */
.L_x_2703:
[----:B------:R-:W-:Y:S05]  /*6eb0*/  BSYNC.RECONVERGENT B1 ;  /* 0x0000000000017941 */ /* 0x000fea0003800200 */
.L_x_2702:
[----:B------:R-:W3:Y:S02]  /*6ec0*/  LD.E R3, desc[UR6][R132.64+0xd0] ;  /* 0x0000d00684037980 */ /* 0x000ee4000c101900 */
[----:B---3--:R-:W-:Y:S05]  /*6ed0*/  IMAD.U32 R3, R3, -0x40, RZ ;  /* 0xffffffc003037824 */ /* 0x008fea00078e00ff */
[C---:B------:R-:W-:Y:S02]  /*6ee0*/  LEA R16, P1, R3.reuse, R16, 0x1 ;  /* 0x0000001003107211 */ /* 0x040fe400078208ff */
[C---:B------:R-:W-:Y:S02]  /*6ef0*/  LEA R54, P0, R3.reuse, R54, 0x1 ;  /* 0x0000003603367211 */ /* 0x040fe400078008ff */
[C---:B------:R-:W-:Y:S02]  /*6f00*/  LEA.HI.X.SX32 R17, R3.reuse, R17, 0x1, P1 ;  /* 0x0000001103117211 */ /* 0x040fe400008f0eff */
[----:B------:R-:W-:Y:S01]  /*6f10*/  LEA.HI.X.SX32 R55, R3, R55, 0x1, P0 ;  /* 0x0000003703377211 */ /* 0x000fe200000f0eff */
[----:B------:R-:W-:Y:S05]  /*6f20*/  BRA `(.L_x_2672) ;  /* 0x0000005c00487947 */ /* 0x000fea0003800000 */
.L_x_2673:
        /* <DEDUP_REMOVED lines=95> */
.L_x_2709:
[----:B------:R-:W-:Y:S05]  /*7520*/  BSYNC.RECONVERGENT B0 ;  /* 0x0000000000007941 */ /* 0x000fea0003800200 */
.L_x_2708:
        /* <DEDUP_REMOVED lines=88> */
.L_x_2707:
[----:B------:R-:W-:Y:S05]  /*7ab0*/  BSYNC.RECONVERGENT B1 ;  /* 0x0000000000017941 */ /* 0x000fea0003800200 */
.L_x_2706:
        /* <DEDUP_REMOVED lines=97> */
.L_x_2713:
[----:B------:R-:W-:Y:S05]  /*80d0*/  BSYNC.RECONVERGENT B0 ;  /* 0x0000000000007941 */ /* 0x000fea0003800200 */
.L_x_2712:
        /* <DEDUP_REMOVED lines=88> */
.L_x_2711:
[----:B------:R-:W-:Y:S05]  /*8660*/  BSYNC.RECONVERGENT B1 ;  /* 0x0000000000017941 */ /* 0x000fea0003800200 */
.L_x_2710:
[----:B------:R-:W-:Y:S01]  /*8670*/  ISETP.NE.AND P0, PT, R113, RZ, PT ;  /* 0x000000ff7100720c */ /* 0x000fe20003f05270 */
[----:B------:R-:W-:Y:S11]  /*8680*/  BSSY.RECONVERGENT B1, `(.L_x_2714) ;  /* 0x00000b9000017945 */ /* 0x000ff60003800200 */
[----:B------:R-:W-:Y:S01]  /*8690*/  @!UPT UIADD3 URZ, UPT, UPT, URZ, URZ, URZ ;  /* 0x000000fffffff290 */ /* 0x000fe2000fffe0ff */
[----:B------:R-:W-:Y:S05]  /*86a0*/  @!P0 BRA `(.L_x_2715) ;  /* 0x0000000800d88947 */ /* 0x000fea0003800000 */
        /* <DEDUP_REMOVED lines=92> */
.L_x_2717:
[----:B------:R-:W-:Y:S05]  /*8c70*/  BSYNC.RECONVERGENT B0 ;  /* 0x0000000000007941 */ /* 0x000fea0003800200 */
.L_x_2716:
        /* <DEDUP_REMOVED lines=89> */
.L_x_2715:
[----:B------:R-:W-:Y:S05]  /*9210*/  BSYNC.RECONVERGENT B1 ;  /* 0x0000000000017941 */ /* 0x000fea0003800200 */
.L_x_2714:
        /* <DEDUP_REMOVED lines=96> */
.L_x_2721:
[----:B------:R-:W-:Y:S05]  /*9820*/  BSYNC.RECONVERGENT B0 ;  /* 0x0000000000007941 */ /* 0x000fea0003800200 */
.L_x_2720:
        /* <DEDUP_REMOVED lines=88> */
.L_x_2719:
[----:B------:R-:W-:Y:S05]  /*9db0*/  BSYNC.RECONVERGENT B1 ;  /* 0x0000000000017941 */ /* 0x000fea0003800200 */
.L_x_2718:
[----:B------:R-:W-:Y:S04]  /*9dc0*/  BSSY.RECONVERGENT B1, `(.L_x_2722) ;  /* 0x00000b7000017945 */ /* 0x000fe80003800200 */
[----:B------:R-:W-:Y:S05]  /*9dd0*/  @P5 BRA `(.L_x_2723) ;  /* 0x0000000800d45947 */ /* 0x000fea0003800000 */
        /* <DEDUP_REMOVED lines=92> */
.L_x_2725:
[----:B------:R-:W-:Y:S05]  /*a3a0*/  BSYNC.RECONVERGENT B0 ;  /* 0x0000000000007941 */ /* 0x000fea0003800200 */
.L_x_2724:
        /* <DEDUP_REMOVED lines=88> */
.L_x_2723:
[----:B------:R-:W-:Y:S05]  /*a930*/  BSYNC.RECONVERGENT B1 ;  /* 0x0000000000017941 */ /* 0x000fea0003800200 */
.L_x_2722:
        /* <DEDUP_REMOVED lines=97> */
.L_x_2729:
[----:B------:R-:W-:Y:S05]  /*af50*/  BSYNC.RECONVERGENT B0 ;  /* 0x0000000000007941 */ /* 0x000fea0003800200 */
.L_x_2728:
        /* <DEDUP_REMOVED lines=86> */
.L_x_2727:
[----:B------:R-:W-:Y:S05]  /*b4c0*/  BSYNC.RECONVERGENT B1 ;  /* 0x0000000000017941 */ /* 0x000fea0003800200 */
.L_x_2726:
        /* <DEDUP_REMOVED lines=97> */
.L_x_2733:
[----:B------:R-:W-:Y:S05]  /*bae0*/  BSYNC.RECONVERGENT B0 ;  /* 0x0000000000007941 */ /* 0x000fea0003800200 */
.L_x_2732:
        /* <DEDUP_REMOVED lines=86> */
.L_x_2731:
[----:B------:R-:W-:Y:S05]  /*c050*/  BSYNC.RECONVERGENT B1 ;  /* 0x0000000000017941 */ /* 0x000fea0003800200 */
.L_x_2730:
        /* <DEDUP_REMOVED lines=97> */
.L_x_2737:
[----:B------:R-:W-:Y:S05]  /*c670*/  BSYNC.RECONVERGENT B0 ;  /* 0x0000000000007941 */ /* 0x000fea0003800200 */
.L_x_2736:
        /* <DEDUP_REMOVED lines=86> */
.L_x_2735:
[----:B------:R-:W-:Y:S05]  /*cbe0*/  BSYNC.RECONVERGENT B1 ;  /* 0x0000000000017941 */ /* 0x000fea0003800200 */
.L_x_2734:
[----:B------:R-:W3:Y:S02]  /*cbf0*/  LD.E R3, desc[UR6][R132.64+0xd0] ;  /* 0x0000d00684037980 */ /* 0x000ee4000c101900 */
[----:B---3--:R-:W-:Y:S05]  /*cc00*/  IMAD.U32 R3, R3, -0x40, RZ ;  /* 0xffffffc003037824 */ /* 0x008fea00078e00ff */
[C---:B------:R-:W-:Y:S02]  /*cc10*/  LEA R84, P1, R3.reuse, R84, 0x1 ;  /* 0x0000005403547211 */ /* 0x040fe400078208ff */
[C---:B------:R-:W-:Y:S02]  /*cc20*/  LEA R82, P0, R3.reuse, R82, 0x1 ;  /* 0x0000005203527211 */ /* 0x040fe400078008ff */
[C---:B------:R-:W-:Y:S02]  /*cc30*/  LEA.HI.X.SX32 R85, R3.reuse, R85, 0x1, P1 ;  /* 0x0000005503557211 */ /* 0x040fe400008f0eff */
[----:B------:R-:W-:Y:S09]  /*cc40*/  LEA.HI.X.SX32 R83, R3, R83, 0x1, P0 ;  /* 0x0000005303537211 */ /* 0x000ff200000f0eff */
.L_x_2672:
[----:B------:R-:W-:Y:S05]  /*cc50*/  BSYNC.RECONVERGENT B2 ;  /* 0x0000000000027941 */ /* 0x000fea0003800200 */
.L_x_2656:
        /* <DEDUP_REMOVED lines=101> */
.L_x_2739:
[----:B------:R-:W-:Y:S05]  /*d2b0*/  BSYNC.RECONVERGENT B0 ;  /* 0x0000000000007941 */ /* 0x000fea0003800200 */
.L_x_2738:
[----:B------:R-:W-:Y:S11]  /*d2c0*/  ISETP.GT.AND P0, PT, R98, R73, PT ;  /* 0x000000496200720c */ /* 0x000ff60003f04270 */
[----:B------:R-:W-:Y:S02]  /*d2d0*/  @!UPT UIADD3 URZ, UPT, UPT, URZ, URZ, URZ ;  /* 0x000000fffffff290 */ /* 0x000fe4000fffe0ff */
[----:B------:R-:W-:Y:S05]  /*d2e0*/  @P0 BRA `(.L_x_2740) ;  /* 0xffffff5000fc0947 */ /* 0x000fea000383ffff */
.L_x_2639:
        /* <DEDUP_REMOVED lines=34> */
.L_x_2744:
[----:B------:R-:W-:Y:S05]  /*d510*/  BSYNC.RECONVERGENT B0 ;  /* 0x0000000000007941 */ /* 0x000fea0003800200 */
.L_x_2743:
        /* <DEDUP_REMOVED lines=14> */
.L_x_2746:
[----:B------:R-:W-:Y:S05]  /*d600*/  BSYNC.RECONVERGENT B0 ;  /* 0x0000000000007941 */ /* 0x000fea0003800200 */
.L_x_2745:
        /* <DEDUP_REMOVED lines=16> */
.L_x_2748:
[----:B------:R-:W-:Y:S05]  /*d710*/  BSYNC.RECONVERGENT B0 ;  /* 0x0000000000007941 */ /* 0x000fea0003800200 */
.L_x_2747:
        /* <DEDUP_REMOVED lines=16> */
.L_x_2742:
        /* <DEDUP_REMOVED lines=84> */
.L_x_2756:
[----:B------:R-:W-:Y:S05]  /*dd60*/  BSYNC.RECONVERGENT B0 ;  /* 0x0000000000007941 */ /* 0x000fea0003800200 */
.L_x_2755:
[----:B-----5:R-:W-:Y:S01]  /*dd70*/  IMAD.MOV.U32 R6, RZ, RZ, R18 ;  /* 0x000000ffff067224 */ /* 0x020fe200078e0012 */
[----:B------:R-:W-:Y:S01]  /*dd80*/  MOV R4, R16 ;  /* 0x0000001000047202 */ /* 0x000fe20000000f00 */
[----:B------:R-:W-:Y:S01]  /*dd90*/  IMAD.MOV.U32 R7, RZ, RZ, R19 ;  /* 0x000000ffff077224 */ /* 0x000fe200078e0013 */
[----:B------:R-:W-:Y:S02]  /*dda0*/  MOV R5, R17 ;  /* 0x0000001100057202 */ /* 0x000fe40000000f00 */
.L_x_2754:
[----:B------:R-:W-:Y:S05]  /*ddb0*/  BSYNC.RECONVERGENT B1 ;  /* 0x0000000000017941 */ /* 0x000fea0003800200 */
.L_x_2753:
        /* <DEDUP_REMOVED lines=48> */
.L_x_2758:
[----:B------:R-:W-:Y:S05]  /*e0c0*/  BSYNC.RECONVERGENT B0 ;  /* 0x0000000000007941 */ /* 0x000fea0003800200 */
.L_x_2757:
[----:B-----5:R3:W-:Y:S02]  /*e0d0*/  STS.128 [R65+0x2000], R16 ;  /* 0x0020001041007388 */ /* 0x0207e40000000c00 */
.L_x_2752:
[----:B------:R-:W-:Y:S05]  /*e0e0*/  BSYNC.RECONVERGENT B2 ;  /* 0x0000000000027941 */ /* 0x000fea0003800200 */
.L_x_2751:
        /* <DEDUP_REMOVED lines=60> */
.L_x_2764:
[----:B------:R-:W-:Y:S05]  /*e4b0*/  BSYNC.RECONVERGENT B0 ;  /* 0x0000000000007941 */ /* 0x000fea0003800200 */
.L_x_2763:
[----:B-----5:R1:W-:Y:S02]  /*e4c0*/  STS.128 [R65+0x800], R16 ;  /* 0x0008001041007388 */ /* 0x0203e40000000c00 */
.L_x_2762:
[----:B------:R-:W-:Y:S05]  /*e4d0*/  BSYNC.RECONVERGENT B1 ;  /* 0x0000000000017941 */ /* 0x000fea0003800200 */
.L_x_2761:
        /* <DEDUP_REMOVED lines=53> */
.L_x_2766:
[----:B------:R-:W-:Y:S05]  /*e830*/  BSYNC.RECONVERGENT B0 ;  /* 0x0000000000007941 */ /* 0x000fea0003800200 */
.L_x_2765:
[----:B-----5:R3:W-:Y:S02]  /*e840*/  STS.128 [R65+0x2800], R16 ;  /* 0x0028001041007388 */ /* 0x0207e40000000c00 */
.L_x_2760:
[----:B------:R-:W-:Y:S05]  /*e850*/  BSYNC.RECONVERGENT B2 ;  /* 0x0000000000027941 */ /* 0x000fea0003800200 */
.L_x_2759:
        /* <DEDUP_REMOVED lines=61> */
.L_x_2772:
[----:B------:R-:W-:Y:S05]  /*ec30*/  BSYNC.RECONVERGENT B0 ;  /* 0x0000000000007941 */ /* 0x000fea0003800200 */
.L_x_2771:
[----:B-----5:R1:W-:Y:S02]  /*ec40*/  STS.128 [R65+0x1000], R16 ;  /* 0x0010001041007388 */ /* 0x0203e40000000c00 */
.L_x_2770:
[----:B------:R-:W-:Y:S05]  /*ec50*/  BSYNC.RECONVERGENT B1 ;  /* 0x0000000000017941 */ /* 0x000fea0003800200 */
.L_x_2769:
        /* <DEDUP_REMOVED lines=53> */
.L_x_2774:
[----:B------:R-:W-:Y:S05]  /*efb0*/  BSYNC.RECONVERGENT B0 ;  /* 0x0000000000007941 */ /* 0x000fea0003800200 */
.L_x_2773:
[----:B-----5:R1:W-:Y:S02]  /*efc0*/  STS.128 [R65+0x3000], R16 ;  /* 0x0030001041007388 */ /* 0x0203e40000000c00 */
.L_x_2768:
[----:B------:R-:W-:Y:S05]  /*efd0*/  BSYNC.RECONVERGENT B2 ;  /* 0x0000000000027941 */ /* 0x000fea0003800200 */
.L_x_2767:
        /* <DEDUP_REMOVED lines=64> */
.L_x_2778:
[----:B------:R-:W-:Y:S05]  /*f3e0*/  BSYNC.RECONVERGENT B0 ;  /* 0x0000000000007941 */ /* 0x000fea0003800200 */
.L_x_2777:
[----:B-----5:R1:W-:Y:S02]  /*f3f0*/  STS.128 [R65+0x1800], R16 ;  /* 0x0018001041007388 */ /* 0x0203e40000000c00 */
.L_x_2776:
[----:B------:R-:W-:Y:S05]  /*f400*/  BSYNC.RECONVERGENT B1 ;  /* 0x0000000000017941 */ /* 0x000fea0003800200 */
.L_x_2775:
        /* <DEDUP_REMOVED lines=55> */
.L_x_2780:
[----:B------:R-:W-:Y:S05]  /*f780*/  BSYNC.RECONVERGENT B0 ;  /* 0x0000000000007941 */ /* 0x000fea0003800200 */
.L_x_2779:
[----:B-----5:R1:W-:Y:S01]  /*f790*/  STS.128 [R65+0x3800], R16 ;  /* 0x0038001041007388 */ /* 0x0203e20000000c00 */
[----:B------:R-:W-:Y:S05]  /*f7a0*/  BRA `(.L_x_2749) ;  /* 0x0000002c00947947 */ /* 0x000fea0003800000 */
.L_x_2750:
        /* <DEDUP_REMOVED lines=97> */
.L_x_2785:
[----:B------:R-:W-:Y:S05]  /*fdc0*/  BSYNC.RECONVERGENT B0 ;  /* 0x0000000000007941 */ /* 0x000fea0003800200 */
.L_x_2784:
[----:B------:R-:W-:Y:S05]  /*fdd0*/  BSYNC.RECONVERGENT B1 ;  /* 0x0000000000017941 */ /* 0x000fea0003800200 */
.L_x_2783:
        /* <DEDUP_REMOVED lines=87> */
.L_x_2787:
[----:B------:R-:W-:Y:S05]  /*10350*/  BSYNC.RECONVERGENT B0 ;  /* 0x0000000000007941 */ /* 0x000fea0003800200 */
.L_x_2786:
[----:B-----5:R4:W-:Y:S02]  /*10360*/  STS.128 [R65+0x2000], R24 ;  /* 0x0020001841007388 */ /* 0x0209e40000000c00 */
.L_x_2782:
[----:B------:R-:W-:Y:S05]  /*10370*/  BSYNC.RECONVERGENT B2 ;  /* 0x0000000000027941 */ /* 0x000fea0003800200 */
.L_x_2781:
        /* <DEDUP_REMOVED lines=91> */
.L_x_2793:
[----:B------:R-:W-:Y:S05]  /*10930*/  BSYNC.RECONVERGENT B0 ;  /* 0x0000000000007941 */ /* 0x000fea0003800200 */
.L_x_2792:
[----:B-----5:R4:W-:Y:S02]  /*10940*/  STS.128 [R65+0x800], R24 ;  /* 0x0008001841007388 */ /* 0x0209e40000000c00 */
.L_x_2791:
[----:B------:R-:W-:Y:S05]  /*10950*/  BSYNC.RECONVERGENT B1 ;  /* 0x0000000000017941 */ /* 0x000fea0003800200 */
.L_x_2790:
        /* <DEDUP_REMOVED lines=86> */
.L_x_2795:
[----:B------:R-:W-:Y:S05]  /*10ec0*/  BSYNC.RECONVERGENT B0 ;  /* 0x0000000000007941 */ /* 0x000fea0003800200 */
.L_x_2794:
[----:B-----5:R4:W-:Y:S02]  /*10ed0*/  STS.128 [R65+0x2800], R24 ;  /* 0x0028001841007388 */ /* 0x0209e40000000c00 */
.L_x_2789:
[----:B------:R-:W-:Y:S05]  /*10ee0*/  BSYNC.RECONVERGENT B2 ;  /* 0x0000000000027941 */ /* 0x000fea0003800200 */
.L_x_2788:
        /* <DEDUP_REMOVED lines=94> */
.L_x_2801:
[----:B------:R-:W-:Y:S05]  /*114d0*/  BSYNC.RECONVERGENT B0 ;  /* 0x0000000000007941 */ /* 0x000fea0003800200 */
.L_x_2800:
[----:B-----5:R4:W-:Y:S02]  /*114e0*/  STS.128 [R65+0x1000], R24 ;  /* 0x0010001841007388 */ /* 0x0209e40000000c00 */
.L_x_2799:
[----:B------:R-:W-:Y:S05]  /*114f0*/  BSYNC.RECONVERGENT B1 ;  /* 0x0000000000017941 */ /* 0x000fea0003800200 */
.L_x_2798:
        /* <DEDUP_REMOVED lines=84> */
.L_x_2803:
[----:B------:R-:W-:Y:S05]  /*11a40*/  BSYNC.RECONVERGENT B0 ;  /* 0x0000000000007941 */ /* 0x000fea0003800200 */
.L_x_2802:
[----:B-----5:R4:W-:Y:S02]  /*11a50*/  STS.128 [R65+0x3000], R24 ;  /* 0x0030001841007388 */ /* 0x0209e40000000c00 */
.L_x_2797:
[----:B------:R-:W-:Y:S05]  /*11a60*/  BSYNC.RECONVERGENT B2 ;  /* 0x0000000000027941 */ /* 0x000fea0003800200 */
.L_x_2796:
        /* <DEDUP_REMOVED lines=95> */
.L_x_2807:
[----:B------:R-:W-:Y:S05]  /*12060*/  BSYNC.RECONVERGENT B0 ;  /* 0x0000000000007941 */ /* 0x000fea0003800200 */
.L_x_2806:
[----:B-----5:R1:W-:Y:S02]  /*12070*/  STS.128 [R65+0x1800], R24 ;  /* 0x0018001841007388 */ /* 0x0203e40000000c00 */
.L_x_2805:
[----:B------:R-:W-:Y:S05]  /*12080*/  BSYNC.RECONVERGENT B1 ;  /* 0x0000000000017941 */ /* 0x000fea0003800200 */
.L_x_2804:
        /* <DEDUP_REMOVED lines=85> */
.L_x_2809:
[----:B------:R-:W-:Y:S05]  /*125e0*/  BSYNC.RECONVERGENT B0 ;  /* 0x0000000000007941 */ /* 0x000fea0003800200 */
.L_x_2808:
[----:B-----5:R1:W-:Y:S02]  /*125f0*/  STS.128 [R65+0x3800], R4 ;  /* 0x0038000441007388 */ /* 0x0203e40000000c00 */
.L_x_2749:
[----:B------:R-:W-:Y:S05]  /*12600*/  BSYNC.RECONVERGENT B3 ;  /* 0x0000000000037941 */ /* 0x000fea0003800200 */
.L_x_2741:
[----:B-123--:R-:W-:Y:S01]  /*12610*/  IMAD.IADD R5, R67, 0x1, -R70 ;  /* 0x0000000143057824 */ /* 0x00efe200078e0a46 */
[----:B------:R-:W-:Y:S01]  /*12620*/  BSSY.RECONVERGENT B0, `(.L_x_2810) ;  /* 0x0000017000007945 */ /* 0x000fe20003800200 */
[C---:B------:R-:W-:Y:S02]  /*12630*/  VIADD R4, R122.reuse, 0x40 ;  /* 0x000000407a047836 */ /* 0x040fe40000000000 */
[C---:B----4-:R-:W-:Y:S01]  /*12640*/  VIADD R2, R122.reuse, 0x50 ;  /* 0x000000507a027836 */ /* 0x050fe20000000000 */
        /* <DEDUP_REMOVED lines=20> */
.L_x_2811:
[----:B------:R-:W-:Y:S05]  /*12790*/  BSYNC.RECONVERGENT B0 ;  /* 0x0000000000007941 */ /* 0x000fea0003800200 */
.L_x_2810:
[----:B-1----:R-:W-:Y:S01]  /*127a0*/  LEA R6, P1, R68, R220, 0x1 ;  /* 0x000000dc44067211 */ /* 0x002fe200078208ff */
        /* <DEDUP_REMOVED lines=17> */
.L_x_2813:
[----:B------:R-:W-:Y:S05]  /*128c0*/  BSYNC.RECONVERGENT B0 ;  /* 0x0000000000007941 */ /* 0x000fea0003800200 */
.L_x_2812:
        /* <DEDUP_REMOVED lines=16> */
.L_x_2815:
[----:B------:R-:W-:Y:S05]  /*129d0*/  BSYNC.RECONVERGENT B0 ;  /* 0x0000000000007941 */ /* 0x000fea0003800200 */
.L_x_2814:
        /* <DEDUP_REMOVED lines=18> */
.L_x_2817:
[----:B------:R-:W-:Y:S05]  /*12b00*/  BSYNC.RECONVERGENT B0 ;  /* 0x0000000000007941 */ /* 0x000fea0003800200 */
.L_x_2816:
[----:B------:R-:W-:Y:S01]  /*12b10*/  BSSY.RECONVERGENT B0, `(.L_x_2818) ;  /* 0x0000014000007945 */ /* 0x000fe20003800200 */
[----:B------:R-:W-:-:S03]  /*12b20*/  ISETP.GE.AND P1, PT, R122, R5, PT ;  /* 0x000000057a00720c */ /* 0x000fc60003f26270 */
[----:B------:R-:W-:Y:S10]  /*12b30*/  @P3 BRA `(.L_x_2819) ;  /* 0x0000000000443947 */ /* 0x000ff40003800000 */
[----:B--23-5:R-:W-:Y:S01]  /*12b40*/  MOV R10, R6 ;  /* 0x00000006000a7202 */ /* 0x02cfe20000000f00 */
        /* <DEDUP_REMOVED lines=16> */
.L_x_2819:
[----:B------:R-:W-:Y:S05]  /*12c50*/  BSYNC.RECONVERGENT B0 ;  /* 0x0000000000007941 */ /* 0x000fea0003800200 */
.L_x_2818:
[----:B------:R-:W-:Y:S04]  /*12c60*/  BSSY.RECONVERGENT B0, `(.L_x_2820) ;  /* 0x0000010000007945 */ /* 0x000fe80003800200 */
[----:B------:R-:W-:Y:S05]  /*12c70*/  @P2 BRA `(.L_x_2821) ;  /* 0x0000000000382947 */ /* 0x000fea0003800000 */
[-C--:B-----5:R-:W-:Y:S02]  /*12c80*/  ISETP.GE.AND P3, PT, R14, R229.reuse, PT ;  /* 0x000000e50e00720c */ /* 0x0a0fe40003f66270 */
[----:B------:R-:W-:Y:S02]  /*12c90*/  ISETP.GE.AND P2, PT, R9, R229, PT ;  /* 0x000000e50900720c */ /* 0x000fe40003f46270 */
[----:B--234-:R-:W-:-:S04]  /*12ca0*/  LEA R10, P4, R216, R6, 0x7 ;  /* 0x00000006d80a7211 */ /* 0x01cfc800078838ff */
        /* <DEDUP_REMOVED lines=11> */
.L_x_2821:
[----:B------:R-:W-:Y:S05]  /*12d60*/  BSYNC.RECONVERGENT B0 ;  /* 0x0000000000007941 */ /* 0x000fea0003800200 */
.L_x_2820:
[----:B------:R-:W-:Y:S04]  /*12d70*/  BSSY.RECONVERGENT B0, `(.L_x_2822) ;  /* 0x0000013000007945 */ /* 0x000fe80003800200 */
[----:B------:R-:W-:Y:S05]  /*12d80*/  @P0 BRA `(.L_x_2823) ;  /* 0x0000000000440947 */ /* 0x000fea0003800000 */
[----:B--2345:R-:W-:Y:S01]  /*12d90*/  MOV R10, R6 ;  /* 0x00000006000a7202 */ /* 0x03cfe20000000f00 */
        /* <DEDUP_REMOVED lines=16> */
.L_x_2823:
[----:B------:R-:W-:Y:S05]  /*12ea0*/  BSYNC.RECONVERGENT B0 ;  /* 0x0000000000007941 */ /* 0x000fea0003800200 */
.L_x_2822:
        /* <DEDUP_REMOVED lines=17> */
.L_x_2825:
[----:B------:R-:W-:Y:S05]  /*12fc0*/  BSYNC.RECONVERGENT B0 ;  /* 0x0000000000007941 */ /* 0x000fea0003800200 */
.L_x_2824:
[----:B------:R-:W0:Y:S01]  /*12fd0*/  LDGDEPBAR ;  /* 0x00000000000079af */ /* 0x000e220000000000 */
[----:B------:R-:W-:Y:S03]  /*12fe0*/  BSSY.RECONVERGENT B0, `(.L_x_2826) ;  /* 0x0000017000007945 */ /* 0x000fe60003800200 */
[----:B-----5:R1:W5:Y:S04]  /*12ff0*/  LD.E R42, desc[UR6][R132.64+0x184] ;  /* 0x00018406842a7980 */ /* 0x020368000c101900 */
[----:B------:R1:W5:Y:S01]  /*13000*/  LD.E R3, desc[UR6][R132.64+0x188] ;  /* 0x0001880684037980 */ /* 0x000362000c101900 */
[----:B------:R-:W-:-:S04]  /*13010*/  DEPBAR.LE SB0, 0x0 ;  /* 0x000080000000791a */ /* 0x000fc80000000000 */
[----:B------:R-:W-:Y:S06]  /*13020*/  BAR.SYNC.DEFER_BLOCKING 0x0 ;  /* 0x0000000000007b1d */ /* 0x000fec0000010000 */
[----:B------:R-:W-:Y:S05]  /*13030*/  @P6 BRA `(.L_x_2827) ;  /* 0x00000000003c6947 */ /* 0x000fea0003800000 */
[-C--:B------:R-:W-:Y:S02]  /*13040*/  ISETP.GE.AND P1, PT, R14, R229.reuse, PT ;  /* 0x000000e50e00720c */ /* 0x080fe40003f26270 */
        /* <DEDUP_REMOVED lines=14> */
.L_x_2827:
[----:B------:R1:W-:Y:S04]  /*13130*/  STS.128 [R65+0xc000], RZ ;  /* 0x00c000ff41007388 */ /* 0x0003e80000000c00 */
[----:B------:R1:W-:Y:S02]  /*13140*/  STS.128 [R65+0x10000], RZ ;  /* 0x010000ff41007388 */ /* 0x0003e40000000c00 */
.L_x_2828:
[----:B------:R-:W-:Y:S05]  /*13150*/  BSYNC.RECONVERGENT B0 ;  /* 0x0000000000007941 */ /* 0x000fea0003800200 */
.L_x_2826:
[-C--:B------:R-:W-:Y:S01]  /*13160*/  ISETP.GE.AND P2, PT, R30, R5.reuse, PT ;  /* 0x000000051e00720c */ /* 0x080fe20003f46270 */
[----:B------:R-:W2:Y:S01]  /*13170*/  S2R R208, SR_TID.X ;  /* 0x0000000000d07919 */ /* 0x000ea20000002100 */
[----:B-1----:R-:W-:Y:S01]  /*13180*/  LEA R6, P1, R66, R222, 0x1 ;  /* 0x000000de42067211 */ /* 0x002fe200078208ff */
[----:B------:R-:W-:Y:S01]  /*13190*/  BSSY.RECONVERGENT B0, `(.L_x_2829) ;  /* 0x0000016000007945 */ /* 0x000fe20003800200 */
[-C--:B------:R-:W-:Y:S02]  /*131a0*/  ISETP.GE.AND P3, PT, R38, R5.reuse, PT ;  /* 0x000000052600720c */ /* 0x080fe40003f66270 */
        /* <DEDUP_REMOVED lines=20> */
.L_x_2830:
[----:B------:R-:W-:Y:S05]  /*132f0*/  BSYNC.RECONVERGENT B0 ;  /* 0x0000000000007941 */ /* 0x000fea0003800200 */
.L_x_2829:
[----:B------:R1:W-:Y:S01]  /*13300*/  @P3 STS.128 [R65+0xd000], RZ ;  /* 0x00d000ff41003388 */ /* 0x0003e20000000c00 */
[----:B------:R-:W-:Y:S03]  /*13310*/  BSSY.RECONVERGENT B0, `(.L_x_2831) ;  /* 0x0000011000007945 */ /* 0x000fe60003800200 */
[----:B------:R1:W-:Y:S01]  /*13320*/  @P3 STS.128 [R65+0x11000], RZ ;  /* 0x011000ff41003388 */ /* 0x0003e20000000c00 */
[----:B------:R-:W-:Y:S05]  /*13330*/  @P3 BRA `(.L_x_2832) ;  /* 0x0000000000383947 */ /* 0x000fea0003800000 */
[-C--:B------:R-:W-:Y:S02]  /*13340*/  ISETP.GE.AND P2, PT, R14, R229.reuse, PT ;  /* 0x000000e50e00720c */ /* 0x080fe40003f46270 */
        /* <DEDUP_REMOVED lines=13> */
.L_x_2832:
[----:B------:R-:W-:Y:S05]  /*13420*/  BSYNC.RECONVERGENT B0 ;  /* 0x0000000000007941 */ /* 0x000fea0003800200 */
.L_x_2831:
        /* <DEDUP_REMOVED lines=19> */
.L_x_2834:
[----:B------:R-:W-:Y:S05]  /*13560*/  BSYNC.RECONVERGENT B0 ;  /* 0x0000000000007941 */ /* 0x000fea0003800200 */
.L_x_2833:
        /* <DEDUP_REMOVED lines=21> */
.L_x_2836:
[----:B------:R-:W-:Y:S05]  /*136c0*/  BSYNC.RECONVERGENT B0 ;  /* 0x0000000000007941 */ /* 0x000fea0003800200 */
.L_x_2835:
        /* <DEDUP_REMOVED lines=18> */
.L_x_2838:
[----:B------:R-:W-:Y:S05]  /*137f0*/  BSYNC.RECONVERGENT B0 ;  /* 0x0000000000007941 */ /* 0x000fea0003800200 */
.L_x_2837:
        /* <DEDUP_REMOVED lines=21> */
.L_x_2840:
[----:B------:R-:W-:Y:S05]  /*13950*/  BSYNC.RECONVERGENT B0 ;  /* 0x0000000000007941 */ /* 0x000fea0003800200 */
.L_x_2839:
        /* <DEDUP_REMOVED lines=19> */
.L_x_2842:
[----:B------:R-:W-:Y:S05]  /*13a90*/  BSYNC.RECONVERGENT B0 ;  /* 0x0000000000007941 */ /* 0x000fea0003800200 */
.L_x_2841:
[----:B------:R-:W3:Y:S01]  /*13aa0*/  S2UR UR8, SR_CgaCtaId ;  /* 0x00000000000879c3 */ /* 0x000ee20000008800 */
[----:B--2---:R-:W-:Y:S01]  /*13ab0*/  SHF.R.U32.HI R209, RZ, 0x1, R208 ;  /* 0x00000001ffd17819 */ /* 0x004fe200000116d0 */
[C---:B------:R-:W-:Y:S01]  /*13ac0*/  IMAD.SHL.U32 R40, R208.reuse, 0x40, RZ ;  /* 0x00000040d0287824 */ /* 0x040fe200078e00ff */
[C---:B-1----:R-:W-:Y:S01]  /*13ad0*/  LOP3.LUT R5, R208.reuse, 0x8, RZ, 0xc0, !PT ;  /* 0x00000008d0057812 */ /* 0x042fe200078ec0ff */
[C---:B------:R-:W-:Y:S01]  /*13ae0*/  IMAD.SHL.U32 R211, R208.reuse, 0x20, RZ ;  /* 0x00000020d0d37824 */ /* 0x040fe200078e00ff */
[----:B------:R-:W-:Y:S01]  /*13af0*/  LOP3.LUT R41, R209, 0x8, RZ, 0xc0, !PT ;  /* 0x00000008d1297812 */ /* 0x000fe200078ec0ff */
[----:B------:R-:W-:Y:S01]  /*13b00*/  IMAD.SHL.U32 R231, R208, 0x8, RZ ;  /* 0x00000008d0e77824 */ /* 0x000fe200078e00ff */
[--C-:B------:R-:W-:Y:S01]  /*13b10*/  LOP3.LUT R5, R5, 0x1c0, R40.reuse, 0xf8, !PT ;  /* 0x000001c005057812 */ /* 0x100fe200078ef828 */
[----:B------:R-:W-:Y:S01]  /*13b20*/  UMOV UR4, 0x400 ;  /* 0x0000040000047882 */ /* 0x000fe20000000000 */
[----:B------:R-:W-:Y:S01]  /*13b30*/  LOP3.LUT R211, R211, 0x7c00, RZ, 0xc0, !PT ;  /* 0x00007c00d3d37812 */ /* 0x000fe200078ec0ff */
[----:B------:R-:W-:Y:S01]  /*13b40*/  IMAD.MOV.U32 R184, RZ, RZ, 0x20 ;  /* 0x00000020ffb87424 */ /* 0x000fe200078e00ff */
[----:B------:R-:W-:Y:S01]  /*13b50*/  LOP3.LUT R210, R231, 0x38, RZ, 0xc0, !PT ;  /* 0x00000038e7d27812 */ /* 0x000fe200078ec0ff */
[----:B------:R-:W-:Y:S01]  /*13b60*/  IMAD.MOV.U32 R66, RZ, RZ, 0x40 ;  /* 0x00000040ff427424 */ /* 0x000fe200078e00ff */
[--C-:B------:R-:W-:Y:S01]  /*13b70*/  LOP3.LUT R41, R41, 0x1c0, R40.reuse, 0xf8, !PT ;  /* 0x000001c029297812 */ /* 0x100fe200078ef828 */
[----:B------:R-:W0:Y:S01]  /*13b80*/  LDGDEPBAR ;  /* 0x00000000000079af */ /* 0x000e220000000000 */
[----:B------:R-:W-:-:S02]  /*13b90*/  LOP3.LUT R0, R211, 0x200, R40, 0xf8, !PT ;  /* 0x00000200d3007812 */ /* 0x000fc400078ef828 */
[-C--:B------:R-:W-:Y:S02]  /*13ba0*/  LOP3.LUT R41, R41, R210.reuse, RZ, 0x3c, !PT ;  /* 0x000000d229297212 */ /* 0x080fe400078e3cff */
[----:B------:R-:W-:Y:S02]  /*13bb0*/  LOP3.LUT R2, R40, 0x400, RZ, 0xc0, !PT ;  /* 0x0000040028027812 */ /* 0x000fe400078ec0ff */
[----:B------:R-:W-:Y:S02]  /*13bc0*/  LOP3.LUT R5, R5, R210, RZ, 0x3c, !PT ;  /* 0x000000d205057212 */ /* 0x000fe400078e3cff */
[----:B------:R-:W-:Y:S01]  /*13bd0*/  LOP3.LUT R137, R0, R41, RZ, 0xfc, !PT ;  /* 0x0000002900897212 */ /* 0x000fe200078efcff */
[----:B---3--:R-:W-:Y:S01]  /*13be0*/  ULEA UR8, UR8, UR4, 0x18 ;  /* 0x0000000408087291 */ /* 0x008fe2000f8ec0ff */
[C---:B------:R-:W-:Y:S01]  /*13bf0*/  LOP3.LUT P6, RZ, R208.reuse, 0x2, RZ, 0xc0, !PT ;  /* 0x00000002d0ff7812 */ /* 0x040fe200078cc0ff */
[----:B------:R-:W-:Y:S01]  /*13c00*/  IMAD R2, R5, 0x2, R2 ;  /* 0x0000000205027824 */ /* 0x000fe200078e0202 */
[----:B------:R-:W-:Y:S01]  /*13c10*/  LOP3.LUT P2, RZ, R208, 0x4, RZ, 0xc0, !PT ;  /* 0x00000004d0ff7812 */ /* 0x000fe2000784c0ff */
[----:B------:R-:W2:Y:S01]  /*13c20*/  LD.E R0, desc[UR6][R132.64+0x18c] ;  /* 0x00018c0684007980 */ /* 0x000ea2000c101900 */
[----:B------:R-:W-:Y:S01]  /*13c30*/  SEL R52, R184, 0xffffffe0, !P6 ;  /* 0xffffffe0b8347807 */ /* 0x000fe20007000000 */
[----:B------:R-:W-:Y:S01]  /*13c40*/  VIADD R43, R2, UR8 ;  /* 0x00000008022b7c36 */ /* 0x000fe20008000000 */
[----:B------:R-:W-:-:S02]  /*13c50*/  LEA R137, R137, UR8, 0x1 ;  /* 0x0000000889897c11 */ /* 0x000fc4000f8e08ff */
[----:B------:R-:W-:Y:S01]  /*13c60*/  LDSM.16.M88.4 R12, [R2+UR8+0x4000] ;  /* 0x00400008020c783b */ /* 0x000fe20008000200 */
[--C-:B------:R-:W-:Y:S02]  /*13c70*/  IMAD.IADD R54, R43, 0x1, R52.reuse ;  /* 0x000000012b367824 */ /* 0x100fe400078e0234 */
[C---:B------:R-:W-:Y:S01]  /*13c80*/  IMAD.IADD R136, R137.reuse, 0x1, R52 ;  /* 0x0000000189887824 */ /* 0x040fe200078e0234 */
[----:B------:R-:W1:Y:S04]  /*13c90*/  LDSM.16.M88.4 R48, [R137] ;  /* 0x000000008930783b */ /* 0x000e680000000200 */
[----:B------:R-:W3:Y:S04]  /*13ca0*/  LDSM.16.M88.4 R88, [R2+UR8+0x5800] ;  /* 0x005800080258783b */ /* 0x000ee80008000200 */
[----:B------:R-:W4:Y:S04]  /*13cb0*/  LDSM.16.M88.4 R96, [R2+UR8+0x5000] ;  /* 0x005000080260783b */ /* 0x000f280008000200 */
[----:B------:R-:W4:Y:S04]  /*13cc0*/  LDSM.16.M88.4 R4, [R2+UR8+0x4800] ;  /* 0x004800080204783b */ /* 0x000f280008000200 */
[----:B------:R-:W4:Y:S04]  /*13cd0*/  LDSM.16.M88.4 R80, [R2+UR8+0x6000] ;  /* 0x006000080250783b */ /* 0x000f280008000200 */
[----:B------:R-:W4:Y:S04]  /*13ce0*/  LDSM.16.M88.4 R72, [R2+UR8+0x6800] ;  /* 0x006800080248783b */ /* 0x000f280008000200 */
[----:B------:R-:W4:Y:S04]  /*13cf0*/  LDSM.16.M88.4 R60, [R2+UR8+0x7000] ;  /* 0x00700008023c783b */ /* 0x000f280008000200 */
[----:B------:R-:W4:Y:S04]  /*13d00*/  LDSM.16.M88.4 R120, [R2+UR8+0x7800] ;  /* 0x007800080278783b */ /* 0x000f280008000200 */
[----:B------:R-:W-:Y:S04]  /*13d10*/  LDSM.16.M88.4 R28, [R136] ;  /* 0x00000000881c783b */ /* 0x000fe80000000200 */
[----:B------:R-:W4:Y:S04]  /*13d20*/  LDSM.16.M88.4 R116, [R54+0x4000] ;  /* 0x004000003674783b */ /* 0x000f280000000200 */
[----:B------:R-:W4:Y:S01]  /*13d30*/  LDSM.16.M88.4 R108, [R54+0x5800] ;  /* 0x00580000366c783b */ /* 0x000f220000000200 */
[----:B------:R-:W-:Y:S01]  /*13d40*/  SEL R66, R66, 0xffffffc0, !P2 ;  /* 0xffffffc042427807 */ /* 0x000fe20005000000 */
[----:B-1----:R-:W-:Y:S02]  /*13d50*/  HMMA.16816.F32.BF16 R16, R48, R12, RZ ;  /* 0x0000000c3010723c */ /* 0x002fe400000418ff */
[----:B------:R-:W1:Y:S02]  /*13d60*/  LDSM.16.M88.4 R20, [R54+0x5000] ;  /* 0x005000003614783b */ /* 0x000e640000000200 */
[----:B------:R-:W-:-:S02]  /*13d70*/  IMAD.IADD R55, R137, 0x1, R66 ;  /* 0x0000000189377824 */ /* 0x000fc400078e0242 */
[----:B------:R-:W-:Y:S01]  /*13d80*/  IMAD.IADD R43, R43, 0x1, R66 ;  /* 0x000000012b2b7824 */ /* 0x000fe200078e0242 */
[----:B------:R-:W1:Y:S01]  /*13d90*/  LDSM.16.M88.4 R112, [R54+0x4800] ;  /* 0x004800003670783b */ /* 0x000e620000000200 */
[C---:B---3--:R-:W-:Y:S03]  /*13da0*/  HMMA.16816.F32.BF16 R92, R48.reuse, R88, RZ ;  /* 0x00000058305c723c */ /* 0x048fe600000418ff */
[----:B------:R-:W3:Y:S04]  /*13db0*/  LDSM.16.M88.4 R104, [R54+0x6000] ;  /* 0x006000003668783b */ /* 0x000ee80000000200 */
[----:B------:R-:W3:Y:S01]  /*13dc0*/  LDSM.16.M88.4 R44, [R54+0x6800] ;  /* 0x00680000362c783b */ /* 0x000ee20000000200 */
[C---:B------:R-:W-:Y:S03]  /*13dd0*/  HMMA.16816.F32.BF16 R12, R48.reuse, R14, RZ ;  /* 0x0000000e300c723c */ /* 0x040fe600000418ff */
[----:B------:R-:W3:Y:S04]  /*13de0*/  LDSM.16.M88.4 R36, [R54+0x7000] ;  /* 0x007000003624783b */ /* 0x000ee80000000200 */
[----:B------:R-:W3:Y:S01]  /*13df0*/  LDSM.16.M88.4 R32, [R54+0x7800] ;  /* 0x007800003620783b */ /* 0x000ee20000000200 */
[C---:B------:R-:W-:Y:S03]  /*13e00*/  HMMA.16816.F32.BF16 R88, R48.reuse, R90, RZ ;  /* 0x0000005a3058723c */ /* 0x040fe600000418ff */
[----:B------:R-:W-:Y:S04]  /*13e10*/  LDSM.16.M88.4 R128, [R55] ;  /* 0x000000003780783b */ /* 0x000fe80000000200 */
[----:B------:R-:W3:Y:S01]  /*13e20*/  LDSM.16.M88.4 R24, [R43+0x4000] ;  /* 0x004000002b18783b */ /* 0x000ee20000000200 */
[C---:B----4-:R-:W-:Y:S03]  /*13e30*/  HMMA.16816.F32.BF16 R100, R48.reuse, R96, RZ ;  /* 0x000000603064723c */ /* 0x050fe600000418ff */
[----:B------:R-:W4:Y:S05]  /*13e40*/  LDSM.16.M88.4 R124, [R43+0x5000] ;  /* 0x005000002b7c783b */ /* 0x000f2a0000000200 */
        /* <DEDUP_REMOVED lines=11> */
[----:B------:R-:W4:Y:S07]  /*13f00*/  LDSM.16.M88.4 R120, [R43+0x5800] ;  /* 0x005800002b78783b */ /* 0x000f2e0000000200 */
[C---:B------:R-:W-:Y:S08]  /*13f10*/  HMMA.16816.F32.BF16 R16, R28.reuse, R116, R16 ;  /* 0x000000741c10723c */ /* 0x040ff00000041810 */
[C---:B------:R-:W-:Y:S01]  /*13f20*/  HMMA.16816.F32.BF16 R12, R28.reuse, R118, R12 ;  /* 0x000000761c0c723c */ /* 0x040fe2000004180c */
[C---:B------:R-:W-:Y:S01]  /*13f30*/  IMAD.IADD R135, R52.reuse, 0x1, R55 ;  /* 0x0000000134877824 */ /* 0x040fe200078e0237 */
[----:B------:R-:W-:Y:S06]  /*13f40*/  LDSM.16.M88.4 R116, [R43+0x6000] ;  /* 0x006000002b74783b */ /* 0x000fec0000000200 */
[C---:B------:R-:W-:Y:S08]  /*13f50*/  HMMA.16816.F32.BF16 R92, R28.reuse, R108, R92 ;  /* 0x0000006c1c5c723c */ /* 0x040ff0000004185c */
[C---:B------:R-:W-:Y:S01]  /*13f60*/  HMMA.16816.F32.BF16 R88, R28.reuse, R110, R88 ;  /* 0x0000006e1c58723c */ /* 0x040fe20000041858 */
[----:B------:R-:W4:Y:S07]  /*13f70*/  LDSM.16.M88.4 R108, [R43+0x7000] ;  /* 0x007000002b6c783b */ /* 0x000f2e0000000200 */
[C---:B-1----:R-:W-:Y:S08]  /*13f80*/  HMMA.16816.F32.BF16 R100, R28.reuse, R20, R100 ;  /* 0x000000141c64723c */ /* 0x042ff00000041864 */
[----:B------:R-:W-:Y:S01]  /*13f90*/  HMMA.16816.F32.BF16 R96, R28, R22, R96 ;  /* 0x000000161c60723c */ /* 0x000fe20000041860 */
[----:B------:R-:W1:Y:S01]  /*13fa0*/  LDSM.16.M88.4 R20, [R43+0x4800] ;  /* 0x004800002b14783b */ /* 0x000e620000000200 */
[----:B------:R-:W-:-:S06]  /*13fb0*/  IMAD.IADD R134, R52, 0x1, R43 ;  /* 0x0000000134867824 */ /* 0x000fcc00078e022b */
        /* <DEDUP_REMOVED lines=8> */
[----:B------:R-:W-:Y:S07]  /*14040*/  LDSM.16.M88.4 R44, [R135] ;  /* 0x00000000872c783b */ /* 0x000fee0000000200 */
[C---:B------:R-:W-:Y:S08]  /*14050*/  HMMA.16816.F32.BF16 R68, R28.reuse, R36, R68 ;  /* 0x000000241c44723c */ /* 0x040ff00000041844 */
[C---:B------:R-:W-:Y:S01]  /*14060*/  HMMA.16816.F32.BF16 R60, R28.reuse, R38, R60 ;  /* 0x000000261c3c723c */ /* 0x040fe2000004183c */
[----:B------:R-:W3:Y:S07]  /*14070*/  LDSM.16.M88.4 R36, [R134+0x4000] ;  /* 0x004000008624783b */ /* 0x000eee0000000200 */
[C---:B------:R-:W-:Y:S08]  /*14080*/  HMMA.16816.F32.BF16 R56, R28.reuse, R32, R56 ;  /* 0x000000201c38723c */ /* 0x040ff00000041838 */
[----:B------:R-:W-:Y:S01]  /*14090*/  HMMA.16816.F32.BF16 R48, R28, R34, R48 ;  /* 0x000000221c30723c */ /* 0x000fe20000041830 */
[----:B------:R-:W2:Y:S04]  /*140a0*/  LDSM.16.M88.4 R28, [R134+0x5000] ;  /* 0x00500000861c783b */ /* 0x000ea80000000200 */
[----:B------:R-:W-:Y:S03]  /*140b0*/  LDSM.16.M88.4 R32, [R134+0x4800] ;  /* 0x004800008620783b */ /* 0x000fe60000000200 */
[C---:B------:R-:W-:Y:S08]  /*140c0*/  HMMA.16816.F32.BF16 R16, R128.reuse, R24, R16 ;  /* 0x000000188010723c */ /* 0x040ff00000041810 */
[C---:B------:R-:W-:Y:S01]  /*140d0*/  HMMA.16816.F32.BF16 R12, R128.reuse, R26, R12 ;  /* 0x0000001a800c723c */ /* 0x040fe2000004180c */
[----:B------:R-:W2:Y:S07]  /*140e0*/  LDSM.16.M88.4 R24, [R134+0x5800] ;  /* 0x005800008618783b */ /* 0x000eae0000000200 */
[C---:B----4-:R-:W-:Y:S08]  /*140f0*/  HMMA.16816.F32.BF16 R100, R128.reuse, R124, R100 ;  /* 0x0000007c8064723c */ /* 0x050ff00000041864 */
[C---:B------:R-:W-:Y:S01]  /*14100*/  HMMA.16816.F32.BF16 R96, R128.reuse, R126, R96 ;  /* 0x0000007e8060723c */ /* 0x040fe20000041860 */
[----:B------:R-:W-:Y:S07]  /*14110*/  LDSM.16.M88.4 R124, [R2+UR8+0xb000] ;  /* 0x00b00008027c783b */ /* 0x000fee0008000200 */
[C---:B------:R-:W-:Y:S08]  /*14120*/  HMMA.16816.F32.BF16 R92, R128.reuse, R120, R92 ;  /* 0x00000078805c723c */ /* 0x040ff0000004185c */
[C---:B------:R-:W-:Y:S01]  /*14130*/  HMMA.16816.F32.BF16 R88, R128.reuse, R122, R88 ;  /* 0x0000007a8058723c */ /* 0x040fe20000041858 */
[----:B------:R-:W-:Y:S07]  /*14140*/  LDSM.16.M88.4 R120, [R2+UR8+0xb800] ;  /* 0x00b800080278783b */ /* 0x000fee0008000200 */
[C---:B------:R-:W-:Y:S08]  /*14150*/  HMMA.16816.F32.BF16 R68, R128.reuse, R108, R68 ;  /* 0x0000006c8044723c */ /* 0x040ff00000041844 */
[C---:B------:R-:W-:Y:S01]  /*14160*/  HMMA.16816.F32.BF16 R60, R128.reuse, R110, R60 ;  /* 0x0000006e803c723c */ /* 0x040fe2000004183c */
[----:B------:R-:W4:Y:S07]  /*14170*/  LDSM.16.M88.4 R108, [R134+0x6800] ;  /* 0x00680000866c783b */ /* 0x000f2e0000000200 */
[C---:B-1----:R-:W-:Y:S08]  /*14180*/  HMMA.16816.F32.BF16 R8, R128.reuse, R20, R8 ;  /* 0x000000148008723c */ /* 0x042ff00000041808 */
[----:B------:R-:W-:Y:S01]  /*14190*/  HMMA.16816.F32.BF16 R4, R128, R22, R4 ;  /* 0x000000168004723c */ /* 0x000fe20000041804 */
[----:B------:R-:W1:Y:S07]  /*141a0*/  LDSM.16.M88.4 R20, [R134+0x6000] ;  /* 0x006000008614783b */ /* 0x000e6e0000000200 */
[C---:B---3--:R-:W-:Y:S08]  /*141b0*/  HMMA.16816.F32.BF16 R16, R44.reuse, R36, R16 ;  /* 0x000000242c10723c */ /* 0x048ff00000041810 */
[C---:B------:R-:W-:Y:S01]  /*141c0*/  HMMA.16816.F32.BF16 R12, R44.reuse, R38, R12 ;  /* 0x000000262c0c723c */ /* 0x040fe2000004180c */
[----:B------:R-:W-:Y:S07]  /*141d0*/  LDSM.16.M88.4 R36, [R2+UR8+0x8800] ;  /* 0x008800080224783b */ /* 0x000fee0008000200 */
[C---:B--2---:R-:W-:Y:S08]  /*141e0*/  HMMA.16816.F32.BF16 R100, R44.reuse, R28, R100 ;  /* 0x0000001c2c64723c */ /* 0x044ff00000041864 */
[C---:B------:R-:W-:Y:S01]  /*141f0*/  HMMA.16816.F32.BF16 R96, R44.reuse, R30, R96 ;  /* 0x0000001e2c60723c */ /* 0x040fe20000041860 */
[----:B------:R-:W-:Y:S07]  /*14200*/  LDSM.16.M88.4 R28, [R137+0x2000] ;  /* 0x00200000891c783b */ /* 0x000fee0000000200 */
[C---:B------:R-:W-:Y:S08]  /*14210*/  HMMA.16816.F32.BF16 R92, R44.reuse, R24, R92 ;  /* 0x000000182c5c723c */ /* 0x040ff0000004185c */
[----:B------:R-:W-:Y:S01]  /*14220*/  HMMA.16816.F32.BF16 R88, R44, R26, R88 ;  /* 0x0000001a2c58723c */ /* 0x000fe20000041858 */
[----:B------:R-:W2:Y:S07]  /*14230*/  LDSM.16.M88.4 R24, [R134+0x7800] ;  /* 0x007800008618783b */ /* 0x000eae0000000200 */
[C---:B------:R-:W-:Y:S08]  /*14240*/  HMMA.16816.F32.BF16 R76, R128.reuse, R112, R76 ;  /* 0x00000070804c723c */ /* 0x040ff0000004184c */
[C---:B------:R-:W-:Y:S01]  /*14250*/  HMMA.16816.F32.BF16 R72, R128.reuse, R114, R72 ;  /* 0x000000728048723c */ /* 0x040fe20000041848 */
[----:B------:R-:W3:Y:S07]  /*14260*/  LDSM.16.M88.4 R112, [R134+0x7000] ;  /* 0x007000008670783b */ /* 0x000eee0000000200 */
[C---:B------:R-:W-:Y:S08]  /*14270*/  HMMA.16816.F32.BF16 R84, R128.reuse, R116, R84 ;  /* 0x000000748054723c */ /* 0x040ff00000041854 */
[C---:B------:R-:W-:Y:S08]  /*14280*/  HMMA.16816.F32.BF16 R80, R128.reuse, R118, R80 ;  /* 0x000000768050723c */ /* 0x040ff00000041850 */
[C---:B------:R-:W-:Y:S08]  /*14290*/  HMMA.16816.F32.BF16 R56, R128.reuse, R104, R56 ;  /* 0x000000688038723c */ /* 0x040ff00000041838 */
[----:B------:R-:W-:Y:S01]  /*142a0*/  HMMA.16816.F32.BF16 R48, R128, R106, R48 ;  /* 0x0000006a8030723c */ /* 0x000fe20000041830 */
[----:B------:R-:W-:Y:S04]  /*142b0*/  LDSM.16.M88.4 R104, [R2+UR8+0xa000] ;  /* 0x00a000080268783b */ /* 0x000fe80008000200 */
[----:B------:R-:W-:Y:S03]  /*142c0*/  LDSM.16.M88.4 R128, [R54+0x9000] ;  /* 0x009000003680783b */ /* 0x000fe60000000200 */
        /* <DEDUP_REMOVED lines=9> */
[C---:B--2---:R-:W-:Y:S08]  /*14360*/  HMMA.16816.F32.BF16 R56, R44.reuse, R24, R56 ;  /* 0x000000182c38723c */ /* 0x044ff00000041838 */
[----:B------:R-:W-:Y:S01]  /*14370*/  HMMA.16816.F32.BF16 R116, R44, R26, R48 ;  /* 0x0000001a2c74723c */ /* 0x000fe20000041830 */
[----:B------:R-:W-:Y:S04]  /*14380*/  LDSM.16.M88.4 R48, [R136+0x2000] ;  /* 0x002000008830783b */ /* 0x000fe80000000200 */
[----:B------:R-:W2:Y:S03]  /*14390*/  LDSM.16.M88.4 R24, [R54+0x8800] ;  /* 0x008800003618783b */ /* 0x000ea60000000200 */
[C---:B------:R-:W-:Y:S08]  /*143a0*/  HMMA.16816.F32.BF16 R8, R28.reuse, R36, R8 ;  /* 0x000000241c08723c */ /* 0x040ff00000041808 */
[----:B------:R-:W-:Y:S01]  /*143b0*/  HMMA.16816.F32.BF16 R4, R28, R38, R4 ;  /* 0x000000261c04723c */ /* 0x000fe20000041804 */
[----:B------:R-:W2:Y:S07]  /*143c0*/  LDSM.16.M88.4 R36, [R54+0x9800] ;  /* 0x009800003624783b */ /* 0x000eae0000000200 */
[C---:B---3--:R-:W-:Y:S08]  /*143d0*/  HMMA.16816.F32.BF16 R68, R44.reuse, R112, R68 ;  /* 0x000000702c44723c */ /* 0x048ff00000041844 */
[----:B------:R-:W-:Y:S01]  /*143e0*/  HMMA.16816.F32.BF16 R60, R44, R114, R60 ;  /* 0x000000722c3c723c */ /* 0x000fe2000004183c */
[----:B------:R-:W3:Y:S04]  /*143f0*/  LDSM.16.M88.4 R112, [R2+UR8+0xa800] ;  /* 0x00a800080270783b */ /* 0x000ee80008000200 */
[----:B------:R-:W3:Y:S03]  /*14400*/  LDSM.16.M88.4 R44, [R54+0x8000] ;  /* 0x00800000362c783b */ /* 0x000ee60000000200 */
[C---:B------:R-:W-:Y:S08]  /*14410*/  HMMA.16816.F32.BF16 R100, R28.reuse, R32, R100 ;  /* 0x000000201c64723c */ /* 0x040ff00000041864 */
[C---:B------:R-:W-:Y:S01]  /*14420*/  HMMA.16816.F32.BF16 R96, R28.reuse, R34, R96 ;  /* 0x000000221c60723c */ /* 0x040fe20000041860 */
[----:B------:R-:W3:Y:S07]  /*14430*/  LDSM.16.M88.4 R32, [R54+0xa000] ;  /* 0x00a000003620783b */ /* 0x000eee0000000200 */
[C---:B----4-:R-:W-:Y:S08]  /*14440*/  HMMA.16816.F32.BF16 R92, R28.reuse, R108, R92 ;  /* 0x0000006c1c5c723c */ /* 0x050ff0000004185c */
[C---:B------:R-:W-:Y:S01]  /*14450*/  HMMA.16816.F32.BF16 R88, R28.reuse, R110, R88 ;  /* 0x0000006e1c58723c */ /* 0x040fe20000041858 */
[----:B------:R-:W-:Y:S07]  /*14460*/  LDSM.16.M88.4 R108, [R55+0x2000] ;  /* 0x00200000376c783b */ /* 0x000fee0000000200 */
[C---:B-1----:R-:W-:Y:S08]  /*14470*/  HMMA.16816.F32.BF16 R16, R28.reuse, R20, R16 ;  /* 0x000000141c10723c */ /* 0x042ff00000041810 */
[----:B------:R-:W-:Y:S01]  /*14480*/  HMMA.16816.F32.BF16 R12, R28, R22, R12 ;  /* 0x000000161c0c723c */ /* 0x000fe2000004180c */
[----:B------:R-:W1:Y:S07]  /*14490*/  LDSM.16.M88.4 R20, [R54+0xa800] ;  /* 0x00a800003614783b */ /* 0x000e6e0000000200 */
[C---:B--2---:R-:W-:Y:S08]  /*144a0*/  HMMA.16816.F32.BF16 R8, R48.reuse, R24, R8 ;  /* 0x000000183008723c */ /* 0x044ff00000041808 */
[C---:B------:R-:W-:Y:S01]  /*144b0*/  HMMA.16816.F32.BF16 R4, R48.reuse, R26, R4 ;  /* 0x0000001a3004723c */ /* 0x040fe20000041804 */
[----:B------:R-:W2:Y:S07]  /*144c0*/  LDSM.16.M88.4 R24, [R43+0x9000] ;  /* 0x009000002b18783b */ /* 0x000eae0000000200 */
[C---:B------:R-:W-:Y:S08]  /*144d0*/  HMMA.16816.F32.BF16 R92, R48.reuse, R36, R92 ;  /* 0x00000024305c723c */ /* 0x040ff0000004185c */
[----:B------:R-:W-:Y:S01]  /*144e0*/  HMMA.16816.F32.BF16 R88, R48, R38, R88 ;  /* 0x000000263058723c */ /* 0x000fe20000041858 */
[----:B------:R-:W4:Y:S07]  /*144f0*/  LDSM.16.M88.4 R36, [R43+0xa000] ;  /* 0x00a000002b24783b */ /* 0x000f2e0000000200 */
[C---:B------:R-:W-:Y:S08]  /*14500*/  HMMA.16816.F32.BF16 R84, R28.reuse, R104, R84 ;  /* 0x000000681c54723c */ /* 0x040ff00000041854 */
[C---:B------:R-:W-:Y:S01]  /*14510*/  HMMA.16816.F32.BF16 R80, R28.reuse, R106, R80 ;  /* 0x0000006a1c50723c */ /* 0x040fe20000041850 */
[----:B------:R-:W-:Y:S07]  /*14520*/  LDSM.16.M88.4 R104, [R54+0xb000] ;  /* 0x00b000003668783b */ /* 0x000fee0000000200 */
[C---:B---3--:R-:W-:Y:S08]  /*14530*/  HMMA.16816.F32.BF16 R76, R28.reuse, R112, R76 ;  /* 0x000000701c4c723c */ /* 0x048ff0000004184c */
[----:B------:R-:W-:Y:S01]  /*14540*/  HMMA.16816.F32.BF16 R72, R28, R114, R72 ;  /* 0x000000721c48723c */ /* 0x000fe20000041848 */
[----:B------:R-:W-:Y:S07]  /*14550*/  LDSM.16.M88.4 R112, [R54+0xb800] ;  /* 0x00b800003670783b */ /* 0x000fee0000000200 */
[C---:B------:R-:W-:Y:S08]  /*14560*/  HMMA.16816.F32.BF16 R16, R48.reuse, R44, R16 ;  /* 0x0000002c3010723c */ /* 0x040ff00000041810 */
[----:B------:R-:W-:Y:S01]  /*14570*/  HMMA.16816.F32.BF16 R12, R48, R46, R12 ;  /* 0x0000002e300c723c */ /* 0x000fe2000004180c */
[----:B------:R-:W3:Y:S07]  /*14580*/  LDSM.16.M88.4 R44, [R43+0x8000] ;  /* 0x008000002b2c783b */ /* 0x000eee0000000200 */
[C---:B------:R-:W-:Y:S08]  /*14590*/  HMMA.16816.F32.BF16 R68, R28.reuse, R124, R68 ;  /* 0x0000007c1c44723c */ /* 0x040ff00000041844 */
[C---:B------:R-:W-:Y:S08]  /*145a0*/  HMMA.16816.F32.BF16 R60, R28.reuse, R126, R60 ;  /* 0x0000007e1c3c723c */ /* 0x040ff0000004183c */
[C---:B------:R-:W-:Y:S08]  /*145b0*/  HMMA.16816.F32.BF16 R56, R28.reuse, R120, R56 ;  /* 0x000000781c38723c */ /* 0x040ff00000041838 */
[----:B------:R-:W-:Y:S01]  /*145c0*/  HMMA.16816.F32.BF16 R116, R28, R122, R116 ;  /* 0x0000007a1c74723c */ /* 0x000fe20000041874 */
[----:B------:R-:W3:Y:S04]  /*145d0*/  LDSM.16.M88.4 R28, [R43+0x8800] ;  /* 0x008800002b1c783b */ /* 0x000ee80000000200 */
[----:B------:R-:W-:Y:S03]  /*145e0*/  LDSM.16.M88.4 R120, [R43+0x9800] ;  /* 0x009800002b78783b */ /* 0x000fe60000000200 */
[C---:B------:R-:W-:Y:S08]  /*145f0*/  HMMA.16816.F32.BF16 R100, R48.reuse, R128, R100 ;  /* 0x000000803064723c */ /* 0x040ff00000041864 */
[C---:B------:R-:W-:Y:S08]  /*14600*/  HMMA.16816.F32.BF16 R96, R48.reuse, R130, R96 ;  /* 0x000000823060723c */ /* 0x040ff00000041860 */
[C---:B------:R-:W-:Y:S08]  /*14610*/  HMMA.16816.F32.BF16 R84, R48.reuse, R32, R84 ;  /* 0x000000203054723c */ /* 0x040ff00000041854 */
        /* <DEDUP_REMOVED lines=8> */
[C---:B----4-:R-:W-:Y:S08]  /*146a0*/  HMMA.16816.F32.BF16 R84, R108.reuse, R36, R84 ;  /* 0x000000246c54723c */ /* 0x050ff00000041854 */
[C---:B------:R-:W-:Y:S01]  /*146b0*/  HMMA.16816.F32.BF16 R80, R108.reuse, R38, R80 ;  /* 0x000000266c50723c */ /* 0x040fe20000041850 */
[----:B------:R-:W4:Y:S07]  /*146c0*/  LDSM.16.M88.4 R36, [R43+0xb800] ;  /* 0x00b800002b24783b */ /* 0x000f2e0000000200 */
[C---:B---3--:R-:W-:Y:S08]  /*146d0*/  HMMA.16816.F32.BF16 R16, R108.reuse, R44, R16 ;  /* 0x0000002c6c10723c */ /* 0x048ff00000041810 */
[C---:B------:R-:W-:Y:S01]  /*146e0*/  HMMA.16816.F32.BF16 R12, R108.reuse, R46, R12 ;  /* 0x0000002e6c0c723c */ /* 0x040fe2000004180c */
[----:B------:R-:W-:Y:S07]  /*146f0*/  LDSM.16.M88.4 R44, [R134+0x9000] ;  /* 0x00900000862c783b */ /* 0x000fee0000000200 */
[C---:B------:R-:W-:Y:S08]  /*14700*/  HMMA.16816.F32.BF16 R8, R108.reuse, R28, R8 ;  /* 0x0000001c6c08723c */ /* 0x040ff00000041808 */
[----:B------:R-:W-:Y:S01]  /*14710*/  HMMA.16816.F32.BF16 R4, R108, R30, R4 ;  /* 0x0000001e6c04723c */ /* 0x000fe20000041804 */
[----:B------:R-:W3:Y:S07]  /*14720*/  LDSM.16.M88.4 R28, [R134+0x8800] ;  /* 0x00880000861c783b */ /* 0x000eee0000000200 */
[C---:B------:R-:W-:Y:S08]  /*14730*/  HMMA.16816.F32.BF16 R68, R48.reuse, R104, R68 ;  /* 0x000000683044723c */ /* 0x040ff00000041844 */
[C---:B------:R-:W-:Y:S01]  /*14740*/  HMMA.16816.F32.BF16 R60, R48.reuse, R106, R60 ;  /* 0x0000006a303c723c */ /* 0x040fe2000004183c */
[----:B------:R-:W-:Y:S07]  /*14750*/  LDSM.16.M88.4 R104, [R43+0xa800] ;  /* 0x00a800002b68783b */ /* 0x000fee0000000200 */
[C---:B------:R-:W-:Y:S08]  /*14760*/  HMMA.16816.F32.BF16 R56, R48.reuse, R112, R56 ;  /* 0x000000703038723c */ /* 0x040ff00000041838 */
[----:B------:R-:W-:Y:S08]  /*14770*/  HMMA.16816.F32.BF16 R116, R48, R114, R116 ;  /* 0x000000723074723c */ /* 0x000ff00000041874 */
        /* <DEDUP_REMOVED lines=9> */
[C---:B------:R-:W-:Y:S08]  /*14810*/  HMMA.16816.F32.BF16 R92, R108.reuse, R120, R92 ;  /* 0x000000786c5c723c */ /* 0x040ff0000004185c */
[----:B------:R-:W-:Y:S08]  /*14820*/  HMMA.16816.F32.BF16 R88, R108, R122, R88 ;  /* 0x0000007a6c58723c */ /* 0x000ff00000041858 */
[C---:B---3--:R-:W-:Y:S08]  /*14830*/  HMMA.16816.F32.BF16 R8, R20.reuse, R28, R8 ;  /* 0x0000001c1408723c */ /* 0x048ff00000041808 */
[C---:B------:R-:W-:Y:S01]  /*14840*/  HMMA.16816.F32.BF16 R4, R20.reuse, R30, R4 ;  /* 0x0000001e1404723c */ /* 0x040fe20000041804 */
[----:B------:R-:W3:Y:S07]  /*14850*/  LDSM.16.M88.4 R28, [R134+0xa800] ;  /* 0x00a80000861c783b */ /* 0x000eee0000000200 */
[C---:B-1----:R-:W-:Y:S08]  /*14860*/  HMMA.16816.F32.BF16 R92, R20.reuse, R32, R92 ;  /* 0x00000020145c723c */ /* 0x042ff0000004185c */
[----:B------:R-:W-:Y:S01]  /*14870*/  HMMA.16816.F32.BF16 R88, R20, R34, R88 ;  /* 0x000000221458723c */ /* 0x000fe20000041858 */
[----:B------:R-:W1:Y:S07]  /*14880*/  LDSM.16.M88.4 R32, [R134+0xb800] ;  /* 0x00b800008620783b */ /* 0x000e6e0000000200 */
[----:B------:R-:W-:Y:S08]  /*14890*/  HMMA.16816.F32.BF16 R72, R108, R106, R72 ;  /* 0x0000006a6c48723c */ /* 0x000ff00000041848 */
[----:B--2---:R-:W-:Y:S01]  /*148a0*/  HMMA.16816.F32.BF16 R84, R20, R24, R84 ;  /* 0x000000181454723c */ /* 0x004fe20000041854 */
[----:B------:R-:W-:-:S07]  /*148b0*/  LOP3.LUT R24, R209, 0x1f0, RZ, 0xc0, !PT ;  /* 0x000001f0d1187812 */ /* 0x000fce00078ec0ff */
[----:B----4-:R-:W-:Y:S01]  /*148c0*/  HMMA.16816.F32.BF16 R68, R20, R36, R68 ;  /* 0x000000241444723c */ /* 0x010fe20000041844 */
[----:B------:R-:W-:-:S07]  /*148d0*/  SHF.R.U32.HI R37, RZ, 0x2, R208 ;  /* 0x00000002ff257819 */ /* 0x000fce00000116d0 */
[----:B------:R-:W-:Y:S01]  /*148e0*/  HMMA.16816.F32.BF16 R100, R20, R44, R100 ;  /* 0x0000002c1464723c */ /* 0x000fe20000041864 */
[----:B------:R-:W-:Y:S02]  /*148f0*/  LOP3.LUT R24, R24, 0x7, R37, 0xf8, !PT ;  /* 0x0000000718187812 */ /* 0x000fe400078ef825 */
[----:B-----5:R-:W-:-:S05]  /*14900*/  IADD3 R3, PT, PT, R3, R67, -R228 ;  /* 0x0000004303037210 */ /* 0x020fca0007ffe8e4 */
[----:B------:R-:W-:Y:S01]  /*14910*/  HMMA.16816.F32.BF16 R76, R108, R104, R76 ;  /* 0x000000686c4c723c */ /* 0x000fe2000004184c */
[----:B------:R-:W-:Y:S01]  /*14920*/  IADD3 R37, PT, PT, R67, -R228, -R42 ;  /* 0x800000e443257210 */ /* 0x000fe20007ffe82a */
[----:B------:R-:W-:Y:S02]  /*14930*/  IMAD R24, R227, 0x40, R24 ;  /* 0x00000040e3187824 */ /* 0x000fe400078e0218 */
[-C--:B------:R-:W-:Y:S01]  /*14940*/  FMUL.FTZ R16, R16, R0.reuse ;  /* 0x0000000010107220 */ /* 0x080fe20000410000 */
[-C--:B------:R-:W-:Y:S01]  /*14950*/  FMUL.FTZ R13, R13, R0.reuse ;  /* 0x000000000d0d7220 */ /* 0x080fe20000410000 */
[-C--:B------:R-:W-:Y:S01]  /*14960*/  FMUL.FTZ R17, R17, R0.reuse ;  /* 0x0000000011117220 */ /* 0x080fe20000410000 */
[C---:B------:R-:W-:Y:S01]  /*14970*/  IMAD.IADD R240, R24.reuse, 0x1, R37 ;  /* 0x0000000118f07824 */ /* 0x040fe200078e0225 */
[----:B------:R-:W-:Y:S01]  /*14980*/  HMMA.16816.F32.BF16 R80, R20, R26, R80 ;  /* 0x0000001a1450723c */ /* 0x000fe20000041850 */
[----:B------:R-:W-:Y:S02]  /*14990*/  IMAD.IADD R24, R24, 0x1, R3 ;  /* 0x0000000118187824 */ /* 0x000fe400078e0203 */
[----:B------:R-:W-:Y:S01]  /*149a0*/  FMUL.FTZ R12, R12, R0 ;  /* 0x000000000c0c7220 */ /* 0x000fe20000410000 */
[----:B------:R-:W-:-:S04]  /*149b0*/  VIADD R42, R64, 0xffffffff ;  /* 0xffffffff402a7836 */ /* 0x000fc80000000000 */
[C---:B------:R-:W-:Y:S01]  /*149c0*/  HMMA.16816.F32.BF16 R96, R20.reuse, R46, R96 ;  /* 0x0000002e1460723c */ /* 0x040fe20000041860 */
[----:B------:R-:W-:Y:S01]  /*149d0*/  IMAD.SHL.U32 R3, R208, 0x2, RZ ;  /* 0x00000002d0037824 */ /* 0x000fe200078e00ff */
[--C-:B------:R-:W-:Y:S01]  /*149e0*/  VIADDMNMX R239, R24, 0x1, R67.reuse, PT ;  /* 0x0000000118ef7846 */ /* 0x100fe20003800143 */
[-C--:B------:R-:W-:Y:S01]  /*149f0*/  FMUL.FTZ R43, R100, R0.reuse ;  /* 0x00000000642b7220 */ /* 0x080fe20000410000 */
[----:B------:R-:W-:Y:S01]  /*14a00*/  VIADDMNMX R237, R24, 0x9, R67, PT ;  /* 0x0000000918ed7846 */ /* 0x000fe20003800143 */
[----:B------:R-:W-:Y:S02]  /*14a10*/  IMAD.SHL.U32 R24, R42, 0x80, RZ ;  /* 0x000000802a187824 */ /* 0x000fe400078e00ff */
[-C--:B------:R-:W-:Y:S01]  /*14a20*/  FMUL.FTZ R8, R8, R0.reuse ;  /* 0x0000000008087220 */ /* 0x080fe20000410000 */
[-C--:B------:R-:W-:Y:S01]  /*14a30*/  FMUL.FTZ R5, R5, R0.reuse ;  /* 0x0000000005057220 */ /* 0x080fe20000410000 */
[----:B---3--:R-:W-:Y:S01]  /*14a40*/  HMMA.16816.F32.BF16 R72, R20, R30, R72 ;  /* 0x0000001e1448723c */ /* 0x008fe20000041848 */
[----:B------:R-:W2:Y:S01]  /*14a50*/  MUFU.TANH R16, R16 ;  /* 0x0000001000107308 */ /* 0x000ea20000002400 */
[----:B------:R-:W-:Y:S01]  /*14a60*/  LOP3.LUT R67, R3, 0x6, RZ, 0xc0, !PT ;  /* 0x0000000603437812 */ /* 0x000fe200078ec0ff */
[----:B------:R-:W-:-:S05]  /*14a70*/  FMUL.FTZ R44, R101, R0 ;  /* 0x00000000652c7220 */ /* 0x000fca0000410000 */
[C---:B------:R-:W-:Y:S01]  /*14a80*/  HMMA.16816.F32.BF16 R60, R20.reuse, R38, R60 ;  /* 0x00000026143c723c */ /* 0x040fe2000004183c */
[----:B------:R-:W3:Y:S01]  /*14a90*/  MUFU.TANH R13, R13 ;  /* 0x0000000d000d7308 */ /* 0x000ee20000002400 */
[----:B------:R-:W-:Y:S01]  /*14aa0*/  LOP3.LUT R128, R24, R67, RZ, 0xfc, !PT ;  /* 0x0000004318807212 */ /* 0x000fe200078efcff */
[-C--:B------:R-:W-:Y:S01]  /*14ab0*/  FMUL.FTZ R27, R92, R0.reuse ;  /* 0x000000005c1b7220 */ /* 0x080fe20000410000 */
[-C--:B------:R-:W-:Y:S01]  /*14ac0*/  FMUL.FTZ R4, R4, R0.reuse ;  /* 0x0000000004047220 */ /* 0x080fe20000410000 */
[-C--:B------:R-:W-:Y:S01]  /*14ad0*/  FMUL.FTZ R9, R9, R0.reuse ;  /* 0x0000000009097220 */ /* 0x080fe20000410000 */
[-C--:B------:R-:W-:Y:S01]  /*14ae0*/  FMUL.FTZ R89, R89, R0.reuse ;  /* 0x0000000059597220 */ /* 0x080fe20000410000 */
[----:B------:R-:W-:Y:S01]  /*14af0*/  FMUL.FTZ R18, R18, R0 ;  /* 0x0000000012127220 */ /* 0x000fe20000410000 */
[----:B-1----:R-:W-:Y:S01]  /*14b00*/  HMMA.16816.F32.BF16 R56, R20, R32, R56 ;  /* 0x000000201438723c */ /* 0x002fe20000041838 */
[----:B------:R-:W1:Y:S01]  /*14b10*/  MUFU.TANH R17, R17 ;  /* 0x0000001100117308 */ /* 0x000e620000002400 */
[----:B------:R-:W-:-:S02]  /*14b20*/  VIADD R122, R128, 0x9 ;  /* 0x00000009807a7836 */ /* 0x000fc40000000000 */
[-C--:B------:R-:W-:Y:S01]  /*14b30*/  FMUL.FTZ R15, R15, R0.reuse ;  /* 0x000000000f0f7220 */ /* 0x080fe20000410000 */
[-C--:B------:R-:W-:Y:S01]  /*14b40*/  FMUL.FTZ R10, R10, R0.reuse ;  /* 0x000000000a0a7220 */ /* 0x080fe20000410000 */
[-C--:B------:R-:W-:Y:S01]  /*14b50*/  FMUL.FTZ R11, R11, R0.reuse ;  /* 0x000000000b0b7220 */ /* 0x080fe20000410000 */
[----:B------:R-:W-:Y:S01]  /*14b60*/  FMUL.FTZ R7, R7, R0 ;  /* 0x0000000007077220 */ /* 0x000fe20000410000 */
[----:B------:R-:W-:-:S04]  /*14b70*/  DEPBAR.LE SB0, 0x0 ;  /* 0x000080000000791a */ /* 0x000fc80000000000 */
[----:B------:R-:W4:Y:S01]  /*14b80*/  MUFU.TANH R12, R12 ;  /* 0x0000000c000c7308 */ /* 0x000f220000002400 */
[----:B------:R-:W-:Y:S01]  /*14b90*/  HMMA.16816.F32.BF16 R76, R20, R28, R76 ;  /* 0x0000001c144c723c */ /* 0x000fe2000004184c */
[----:B------:R-:W-:Y:S01]  /*14ba0*/  FMUL.FTZ R29, R93, R0 ;  /* 0x000000005d1d7220 */ /* 0x000fe20000410000 */
[----:B------:R-:W-:-:S05]  /*14bb0*/  VIADD R126, R128, 0x1 ;  /* 0x00000001807e7836 */ /* 0x000fca0000000000 */
[----:B------:R-:W4:Y:S01]  /*14bc0*/  MUFU.TANH R43, R43 ;  /* 0x0000002b002b7308 */ /* 0x000f220000002400 */
[----:B------:R-:W-:Y:S01]  /*14bd0*/  HMMA.16816.F32.BF16 R116, R20, R34, R116 ;  /* 0x000000221474723c */ /* 0x000fe20000041874 */
[-C--:B------:R-:W-:Y:S01]  /*14be0*/  FMUL.FTZ R31, R88, R0.reuse ;  /* 0x00000000581f7220 */ /* 0x080fe20000410000 */
[----:B------:R-:W-:Y:S02]  /*14bf0*/  VIADD R124, R128, 0x8 ;  /* 0x00000008807c7836 */ /* 0x000fe40000000000 */
[----:B------:R-:W-:-:S03]  /*14c00*/  FMUL.FTZ R80, R80, R0 ;  /* 0x0000000050507220 */ /* 0x000fc60000410000 */
[----:B------:R-:W4:Y:S01]  /*14c10*/  MUFU.TANH R8, R8 ;  /* 0x0000000800087308 */ /* 0x000f220000002400 */
[----:B------:R-:W-:-:S07]  /*14c20*/  FMUL.FTZ R85, R85, R0 ;  /* 0x0000000055557220 */ /* 0x000fce0000410000 */
[----:B------:R-:W4:Y:S01]  /*14c30*/  MUFU.TANH R5, R5 ;  /* 0x0000000500057308 */ /* 0x000f220000002400 */
[----:B------:R-:W-:Y:S01]  /*14c40*/  FMUL.FTZ R26, R97, R0 ;  /* 0x00000000611a7220 */ /* 0x000fe20000410000 */
[----:B------:R-:W-:Y:S01]  /*14c50*/  VIADD R110, R128, 0x20 ;  /* 0x00000020806e7836 */ /* 0x000fe20000000000 */
[----:B------:R-:W-:-:S05]  /*14c60*/  ISETP.GT.AND P5, PT, R240, R128, PT ;  /* 0x00000080f000720c */ /* 0x000fca0003fa4270 */
[----:B------:R-:W4:Y:S01]  /*14c70*/  MUFU.TANH R29, R29 ;  /* 0x0000001d001d7308 */ /* 0x000f220000002400 */
[----:B------:R-:W-:Y:S01]  /*14c80*/  ISETP.GT.AND P0, PT, R240, R122, PT ;  /* 0x0000007af000720c */ /* 0x000fe20003f04270 */
[----:B------:R-:W-:Y:S01]  /*14c90*/  FMUL.FTZ R25, R96, R0 ;  /* 0x0000000060197220 */ /* 0x000fe20000410000 */
[----:B------:R-:W-:Y:S01]  /*14ca0*/  ISETP.GT.AND P4, PT, R240, R126, PT ;  /* 0x0000007ef000720c */ /* 0x000fe20003f84270 */
[----:B------:R-:W-:-:S04]  /*14cb0*/  VIADD R120, R128, 0x10 ;  /* 0x0000001080787836 */ /* 0x000fc80000000000 */
[----:B------:R-:W4:Y:S01]  /*14cc0*/  MUFU.TANH R44, R44 ;  /* 0x0000002c002c7308 */ /* 0x000f220000002400 */
[----:B------:R-:W-:Y:S02]  /*14cd0*/  VIADD R112, R128, 0x19 ;  /* 0x0000001980707836 */ /* 0x000fe40000000000 */
[----:B------:R-:W-:Y:S01]  /*14ce0*/  FMUL.FTZ R73, R73, R0 ;  /* 0x0000000049497220 */ /* 0x000fe20000410000 */
[----:B------:R-:W-:-:S04]  /*14cf0*/  ISETP.GT.AND P1, PT, R240, R124, PT ;  /* 0x0000007cf000720c */ /* 0x000fc80003f24270 */
[----:B------:R-:W4:Y:S01]  /*14d00*/  MUFU.TANH R27, R27 ;  /* 0x0000001b001b7308 */ /* 0x000f220000002400 */
[-C--:B------:R-:W-:Y:S01]  /*14d10*/  FMUL.FTZ R81, R81, R0.reuse ;  /* 0x0000000051517220 */ /* 0x080fe20000410000 */
[----:B------:R-:W-:Y:S01]  /*14d20*/  FMUL.FTZ R72, R72, R0 ;  /* 0x0000000048487220 */ /* 0x000fe20000410000 */
[----:B--2---:R-:W-:Y:S01]  /*14d30*/  FSEL R33, R16, -INF , !P5 ;  /* 0xff80000010217808 */ /* 0x004fe20006800000 */
[----:B------:R-:W-:Y:S01]  /*14d40*/  VIADD R106, R128, 0x31 ;  /* 0x00000031806a7836 */ /* 0x000fe20000000000 */
[----:B---3--:R-:W-:-:S03]  /*14d50*/  FSEL R23, R13, -INF , !P0 ;  /* 0xff8000000d177808 */ /* 0x008fc60004000000 */
[----:B------:R-:W2:Y:S01]  /*14d60*/  MUFU.TANH R4, R4 ;  /* 0x0000000400047308 */ /* 0x000ea20000002400 */
[----:B-1----:R-:W-:Y:S02]  /*14d70*/  FSEL R16, R17, -INF , !P4 ;  /* 0xff80000011107808 */ /* 0x002fe40006000000 */
[----:B------:R-:W-:-:S05]  /*14d80*/  ISETP.GT.AND P0, PT, R240, R110, PT ;  /* 0x0000006ef000720c */ /* 0x000fca0003f04270 */
[----:B------:R-:W1:Y:S01]  /*14d90*/  MUFU.TANH R179, R80 ;  /* 0x0000005000b37308 */ /* 0x000e620000002400 */
[----:B----4-:R-:W-:Y:S01]  /*14da0*/  FSEL R17, R12, -INF , !P1 ;  /* 0xff8000000c117808 */ /* 0x010fe20004800000 */
[----:B------:R-:W-:Y:S01]  /*14db0*/  FMUL.FTZ R84, R84, R0 ;  /* 0x0000000054547220 */ /* 0x000fe20000410000 */
[----:B------:R-:W-:-:S05]  /*14dc0*/  VIADD R38, R128, 0x21 ;  /* 0x0000002180267836 */ /* 0x000fca0000000000 */
[----:B------:R-:W3:Y:S01]  /*14dd0*/  MUFU.TANH R9, R9 ;  /* 0x0000000900097308 */ /* 0x000ee20000002400 */
[----:B------:R-:W-:Y:S01]  /*14de0*/  VIADD R36, R128, 0x30 ;  /* 0x0000003080247836 */ /* 0x000fe20000000000 */
[----:B------:R-:W-:Y:S01]  /*14df0*/  ISETP.GT.AND P3, PT, R240, R120, PT ;  /* 0x00000078f000720c */ /* 0x000fe20003f64270 */
[----:B------:R-:W-:Y:S01]  /*14e00*/  FMUL.FTZ R56, R56, R0 ;  /* 0x0000000038387220 */ /* 0x000fe20000410000 */
[----:B------:R-:W-:-:S04]  /*14e10*/  ISETP.GT.AND P1, PT, R240, R112, PT ;  /* 0x00000070f000720c */ /* 0x000fc80003f24270 */
[----:B------:R-:W4:Y:S01]  /*14e20*/  MUFU.TANH R31, R31 ;  /* 0x0000001f001f7308 */ /* 0x000f220000002400 */
[-C--:B------:R-:W-:Y:S01]  /*14e30*/  FMUL.FTZ R21, R19, R0.reuse ;  /* 0x0000000013157220 */ /* 0x080fe20000410000 */
[----:B------:R-:W-:-:S06]  /*14e40*/  FMUL.FTZ R19, R14, R0 ;  /* 0x000000000e137220 */ /* 0x000fcc0000410000 */
[----:B------:R-:W4:Y:S01]  /*14e50*/  MUFU.TANH R183, R85 ;  /* 0x0000005500b77308 */ /* 0x000f220000002400 */
[-C--:B------:R-:W-:Y:S01]  /*14e60*/  FMUL.FTZ R68, R68, R0.reuse ;  /* 0x0000000044447220 */ /* 0x080fe20000410000 */
[----:B------:R-:W-:Y:S01]  /*14e70*/  FSEL R45, R43, -INF , !P0 ;  /* 0xff8000002b2d7808 */ /* 0x000fe20004000000 */
[----:B------:R-:W-:Y:S01]  /*14e80*/  FMUL.FTZ R61, R61, R0 ;  /* 0x000000003d3d7220 */ /* 0x000fe20000410000 */
[----:B------:R-:W-:-:S04]  /*14e90*/  VIADD R14, R128, 0x18 ;  /* 0x00000018800e7836 */ /* 0x000fc80000000000 */
[----:B------:R-:W4:Y:S01]  /*14ea0*/  MUFU.TANH R26, R26 ;  /* 0x0000001a001a7308 */ /* 0x000f220000002400 */
[----:B------:R-:W-:Y:S01]  /*14eb0*/  VIADD R88, R128, 0x48 ;  /* 0x0000004880587836 */ /* 0x000fe20000000000 */
[----:B------:R-:W-:Y:S01]  /*14ec0*/  ISETP.GT.AND P0, PT, R240, R106, PT ;  /* 0x0000006af000720c */ /* 0x000fe20003f04270 */
[----:B------:R-:W-:-:S05]  /*14ed0*/  VIADD R114, R128, 0x11 ;  /* 0x0000001180727836 */ /* 0x000fca0000000000 */
[----:B------:R-:W4:Y:S01]  /*14ee0*/  MUFU.TANH R169, R73 ;  /* 0x0000004900a97308 */ /* 0x000f220000002400 */
[----:B------:R-:W-:Y:S01]  /*14ef0*/  FMUL.FTZ R175, R76, R0 ;  /* 0x000000004caf7220 */ /* 0x000fe20000410000 */
[----:B------:R-:W-:Y:S01]  /*14f00*/  FSEL R12, R8, -INF , !P3 ;  /* 0xff800000080c7808 */ /* 0x000fe20005800000 */
[----:B------:R-:W-:Y:S01]  /*14f10*/  VIADD R104, R128, 0x38 ;  /* 0x0000003880687836 */ /* 0x000fe20000000000 */
[----:B------:R-:W-:-:S04]  /*14f20*/  FSEL R13, R5, -INF , !P1 ;  /* 0xff800000050d7808 */ /* 0x000fc80004800000 */
[----:B------:R-:W4:Y:S01]  /*14f30*/  MUFU.TANH R25, R25 ;  /* 0x0000001900197308 */ /* 0x000f220000002400 */
[----:B------:R-:W-:Y:S02]  /*14f40*/  VIADD R92, R128, 0x41 ;  /* 0x00000041805c7836 */ /* 0x000fe40000000000 */
[----:B------:R-:W-:Y:S01]  /*14f50*/  FMUL.FTZ R77, R77, R0 ;  /* 0x000000004d4d7220 */ /* 0x000fe20000410000 */
[----:B------:R-:W-:Y:S01]  /*14f60*/  ISETP.GT.AND P3, PT, R240, R38, PT ;  /* 0x00000026f000720c */ /* 0x000fe20003f64270 */
[----:B------:R-:W-:-:S03]  /*14f70*/  FMUL.FTZ R116, R116, R0 ;  /* 0x0000000074747220 */ /* 0x000fc60000410000 */
[----:B------:R-:W4:Y:S01]  /*14f80*/  MUFU.TANH R181, R81 ;  /* 0x0000005100b57308 */ /* 0x000f220000002400 */
[----:B------:R-:W-:Y:S01]  /*14f90*/  ISETP.GT.AND P1, PT, R240, R36, PT ;  /* 0x00000024f000720c */ /* 0x000fe20003f24270 */
[----:B------:R-:W-:-:S06]  /*14fa0*/  FMUL.FTZ R57, R57, R0 ;  /* 0x0000000039397220 */ /* 0x000fcc0000410000 */
[----:B------:R-:W4:Y:S01]  /*14fb0*/  MUFU.TANH R171, R72 ;  /* 0x0000004800ab7308 */ /* 0x000f220000002400 */
[----:B------:R-:W-:Y:S01]  /*14fc0*/  FSEL R29, R29, -INF , !P0 ;  /* 0xff8000001d1d7808 */ /* 0x000fe20004000000 */
[----:B------:R-:W-:Y:S01]  /*14fd0*/  VIADD R108, R128, 0x29 ;  /* 0x00000029806c7836 */ /* 0x000fe20000000000 */
[----:B------:R-:W-:Y:S01]  /*14fe0*/  ISETP.GT.AND P4, PT, R240, R14, PT ;  /* 0x0000000ef000720c */ /* 0x000fe20003f84270 */
[----:B------:R-:W-:-:S04]  /*14ff0*/  VIADD R50, R128, 0x59 ;  /* 0x0000005980327836 */ /* 0x000fc80000000000 */
[----:B------:R2:W4:Y:S01]  /*15000*/  MUFU.TANH R185, R84 ;  /* 0x0000005400b97308 */ /* 0x0005220000002400 */
[----:B------:R-:W-:Y:S01]  /*15010*/  ISETP.GT.AND P0, PT, R240, R88, PT ;  /* 0x00000058f000720c */ /* 0x000fe20003f04270 */
[----:B------:R-:W-:Y:S01]  /*15020*/  VIADD R46, R128, 0x28 ;  /* 0x00000028802e7836 */ /* 0x000fe20000000000 */
[----:B------:R-:W-:-:S05]  /*15030*/  ISETP.GT.AND P5, PT, R240, R114, PT ;  /* 0x00000072f000720c */ /* 0x000fca0003fa4270 */
[----:B------:R-:W4:Y:S01]  /*15040*/  MUFU.TANH R151, R56 ;  /* 0x0000003800977308 */ /* 0x000f220000002400 */
[----:B------:R-:W-:Y:S01]  /*15050*/  FSEL R43, R44, -INF , !P3 ;  /* 0xff8000002c2b7808 */ /* 0x000fe20005800000 */
[----:B------:R-:W-:Y:S01]  /*15060*/  VIADD R54, R128, 0x58 ;  /* 0x0000005880367836 */ /* 0x000fe20000000000 */
[----:B------:R-:W-:-:S05]  /*15070*/  FSEL R27, R27, -INF , !P1 ;  /* 0xff8000001b1b7808 */ /* 0x000fca0004800000 */
[----:B------:R-:W4:Y:S01]  /*15080*/  MUFU.TANH R165, R89 ;  /* 0x0000005900a57308 */ /* 0x000f220000002400 */
[----:B------:R-:W-:Y:S01]  /*15090*/  FMUL.FTZ R60, R60, R0 ;  /* 0x000000003c3c7220 */ /* 0x000fe20000410000 */
[----:B--2---:R-:W-:Y:S01]  /*150a0*/  VIADD R84, R128, 0x49 ;  /* 0x0000004980547836 */ /* 0x004fe20000000000 */
[----:B------:R-:W-:-:S05]  /*150b0*/  ISETP.GT.AND P3, PT, R240, R104, PT ;  /* 0x00000068f000720c */ /* 0x000fca0003f64270 */
[----:B------:R-:W2:Y:S01]  /*150c0*/  MUFU.TANH R159, R68 ;  /* 0x00000044009f7308 */ /* 0x000ea20000002400 */
[----:B------:R-:W-:Y:S01]  /*150d0*/  ISETP.GT.AND P1, PT, R240, R92, PT ;  /* 0x0000005cf000720c */ /* 0x000fe20003f24270 */
[----:B------:R-:W-:-:S06]  /*150e0*/  FMUL.FTZ R69, R69, R0 ;  /* 0x0000000045457220 */ /* 0x000fcc0000410000 */
[----:B------:R-:W2:Y:S01]  /*150f0*/  MUFU.TANH R153, R61 ;  /* 0x0000003d00997308 */ /* 0x000ea20000002400 */
[----:B------:R-:W-:Y:S01]  /*15100*/  FSEL R8, R4, -INF , !P4 ;  /* 0xff80000004087808 */ /* 0x000fe20006000000 */
[----:B------:R-:W-:Y:S01]  /*15110*/  FMUL.FTZ R117, R117, R0 ;  /* 0x0000000075757220 */ /* 0x000fe20000410000 */
[----:B-1----:R-:W-:Y:S01]  /*15120*/  FSEL R179, R179, -INF , !P0 ;  /* 0xff800000b3b37808 */ /* 0x002fe20004000000 */
[----:B------:R-:W-:-:S04]  /*15130*/  VIADD R96, R128, 0x40 ;  /* 0x0000004080607836 */ /* 0x000fc80000000000 */
[----:B------:R-:W1:Y:S01]  /*15140*/  MUFU.TANH R173, R77 ;  /* 0x0000004d00ad7308 */ /* 0x000e620000002400 */
[C---:B------:R-:W-:Y:S01]  /*15150*/  VIADD R28, R128.reuse, 0x70 ;  /* 0x00000070801c7836 */ /* 0x040fe20000000000 */
[----:B---3--:R-:W-:Y:S01]  /*15160*/  FSEL R9, R9, -INF , !P5 ;  /* 0xff80000009097808 */ /* 0x008fe20006800000 */
[----:B------:R-:W-:Y:S01]  /*15170*/  VIADD R100, R128, 0x39 ;  /* 0x0000003980647836 */ /* 0x000fe20000000000 */
[----:B------:R-:W-:-:S04]  /*15180*/  ISETP.GT.AND P4, PT, R240, R108, PT ;  /* 0x0000006cf000720c */ /* 0x000fc80003f84270 */
[----:B------:R-:W3:Y:S01]  /*15190*/  MUFU.TANH R143, R116 ;  /* 0x00000074008f7308 */ /* 0x000ee20000002400 */
[----:B------:R-:W-:Y:S01]  /*151a0*/  ISETP.GT.AND P0, PT, R240, R50, PT ;  /* 0x00000032f000720c */ /* 0x000fe20003f04270 */
[----:B------:R-:W-:Y:S01]  /*151b0*/  VIADD R48, R128, 0x60 ;  /* 0x0000006080307836 */ /* 0x000fe20000000000 */
[----:B------:R-:W-:-:S05]  /*151c0*/  ISETP.GT.AND P5, PT, R240, R46, PT ;  /* 0x0000002ef000720c */ /* 0x000fca0003fa4270 */
[----:B------:R-:W3:Y:S01]  /*151d0*/  MUFU.TANH R175, R175 ;  /* 0x000000af00af7308 */ /* 0x000ee20000002400 */
[----:B----4-:R-:W-:Y:S01]  /*151e0*/  FSEL R31, R31, -INF , !P3 ;  /* 0xff8000001f1f7808 */ /* 0x010fe20005800000 */
[----:B------:R-:W-:Y:S01]  /*151f0*/  VIADD R30, R128, 0x69 ;  /* 0x00000069801e7836 */ /* 0x000fe20000000000 */
[----:B------:R-:W-:-:S05]  /*15200*/  FSEL R183, R183, -INF , !P1 ;  /* 0xff800000b7b77808 */ /* 0x000fca0004800000 */
[----:B------:R-:W-:Y:S01]  /*15210*/  MUFU.TANH R18, R18 ;  /* 0x0000001200127308 */ /* 0x000fe20000002400 */
[C---:B------:R-:W-:Y:S02]  /*15220*/  ISETP.GT.AND P3, PT, R240.reuse, R84, PT ;  /* 0x00000054f000720c */ /* 0x040fe40003f64270 */
[----:B------:R-:W-:-:S05]  /*15230*/  ISETP.GT.AND P1, PT, R240, R54, PT ;  /* 0x00000036f000720c */ /* 0x000fca0003f24270 */
[----:B------:R-:W4:Y:S01]  /*15240*/  MUFU.TANH R149, R57 ;  /* 0x0000003900957308 */ /* 0x000f220000002400 */
[----:B------:R-:W-:Y:S01]  /*15250*/  FSEL R37, R26, -INF , !P4 ;  /* 0xff8000001a257808 */ /* 0x000fe20006000000 */
[C---:B------:R-:W-:Y:S01]  /*15260*/  VIADD R76, R128.reuse, 0x51 ;  /* 0x00000051804c7836 */ /* 0x040fe20000000000 */
[----:B------:R-:W-:Y:S01]  /*15270*/  FSEL R169, R169, -INF , !P0 ;  /* 0xff800000a9a97808 */ /* 0x000fe20004000000 */
[----:B------:R-:W-:-:S04]  /*15280*/  VIADD R20, R128, 0x78 ;  /* 0x0000007880147836 */ /* 0x000fc80000000000 */
[----:B------:R-:W4:Y:S01]  /*15290*/  MUFU.TANH R155, R60 ;  /* 0x0000003c009b7308 */ /* 0x000f220000002400 */
[----:B------:R-:W-:Y:S01]  /*152a0*/  FSEL R25, R25, -INF , !P5 ;  /* 0xff80000019197808 */ /* 0x000fe20006800000 */
[----:B------:R-:W-:Y:S01]  /*152b0*/  VIADD R80, R128, 0x50 ;  /* 0x0000005080507836 */ /* 0x000fe20000000000 */
[C---:B------:R-:W-:Y:S02]  /*152c0*/  ISETP.GT.AND P4, PT, R240.reuse, R96, PT ;  /* 0x00000060f000720c */ /* 0x040fe40003f84270 */
[----:B------:R-:W-:-:S03]  /*152d0*/  ISETP.GT.AND P0, PT, R240, R28, PT ;  /* 0x0000001cf000720c */ /* 0x000fc60003f04270 */
[----:B------:R-:W4:Y:S01]  /*152e0*/  MUFU.TANH R157, R69 ;  /* 0x00000045009d7308 */ /* 0x000f220000002400 */
[----:B------:R-:W-:Y:S01]  /*152f0*/  ISETP.GT.AND P5, PT, R240, R100, PT ;  /* 0x00000064f000720c */ /* 0x000fe20003fa4270 */
[----:B------:R-:W-:Y:S01]  /*15300*/  VIADD R22, R128, 0x71 ;  /* 0x0000007180167836 */ /* 0x000fe20000000000 */
[----:B------:R-:W-:Y:S01]  /*15310*/  FSEL R181, R181, -INF , !P3 ;  /* 0xff800000b5b57808 */ /* 0x000fe20005800000 */
[----:B------:R-:W-:Y:S01]  /*15320*/  VIADD R3, R240, 0x8 ;  /* 0x00000008f0037836 */ /* 0x000fe20000000000 */
[----:B------:R-:W-:-:S03]  /*15330*/  FSEL R171, R171, -INF , !P1 ;  /* 0xff800000abab7808 */ /* 0x000fc60004800000 */
[----:B------:R-:W4:Y:S01]  /*15340*/  MUFU.TANH R142, R117 ;  /* 0x00000075008e7308 */ /* 0x000f220000002400 */
[C---:B------:R-:W-:Y:S02]  /*15350*/  ISETP.GT.AND P3, PT, R240.reuse, R48, PT ;  /* 0x00000030f000720c */ /* 0x040fe40003f64270 */
[----:B------:R-:W-:-:S05]  /*15360*/  ISETP.GT.AND P1, PT, R240, R30, PT ;  /* 0x0000001ef000720c */ /* 0x000fca0003f24270 */
[----:B------:R-:W4:Y:S01]  /*15370*/  MUFU.TANH R21, R21 ;  /* 0x0000001500157308 */ /* 0x000f220000002400 */
[----:B------:R-:W-:Y:S01]  /*15380*/  FSEL R185, R185, -INF , !P4 ;  /* 0xff800000b9b97808 */ /* 0x000fe20006000000 */
[----:B------:R-:W-:Y:S01]  /*15390*/  VIADD R32, R128, 0x68 ;  /* 0x0000006880207836 */ /* 0x000fe20000000000 */
[----:B------:R-:W-:-:S05]  /*153a0*/  FSEL R151, R151, -INF , !P0 ;  /* 0xff80000097977808 */ /* 0x000fca0004000000 */
[----:B------:R4:W4:Y:S01]  /*153b0*/  MUFU.TANH R5, R19 ;  /* 0x0000001300057308 */ /* 0x0009220000002400 */
[----:B------:R-:W-:Y:S01]  /*153c0*/  FSEL R165, R165, -INF , !P5 ;  /* 0xff800000a5a57808 */ /* 0x000fe20006800000 */
[----:B------:R-:W-:Y:S01]  /*153d0*/  VIADD R34, R128, 0x61 ;  /* 0x0000006180227836 */ /* 0x000fe20000000000 */
[C---:B------:R-:W-:Y:S02]  /*153e0*/  ISETP.GT.AND P4, PT, R240.reuse, R76, PT ;  /* 0x0000004cf000720c */ /* 0x040fe40003f84270 */
[----:B------:R-:W-:Y:S01]  /*153f0*/  ISETP.GT.AND P0, PT, R240, R20, PT ;  /* 0x00000014f000720c */ /* 0x000fe20003f04270 */
[----:B------:R-:W-:Y:S01]  /*15400*/  VIADD R56, R128, 0x79 ;  /* 0x0000007980387836 */ /* 0x000fe20000000000 */
[----:B------:R-:W-:Y:S01]  /*15410*/  ISETP.GT.AND P5, PT, R240, R80, PT ;  /* 0x00000050f000720c */ /* 0x000fe20003fa4270 */
[----:B------:R-:W4:Y:S01]  /*15420*/  MUFU.TANH R15, R15 ;  /* 0x0000000f000f7308 */ /* 0x000f220000002400 */
[----:B--2---:R-:W-:Y:S02]  /*15430*/  FSEL R159, R159, -INF , !P3 ;  /* 0xff8000009f9f7808 */ /* 0x004fe40005800000 */
[----:B------:R-:W-:-:S02]  /*15440*/  FSEL R153, R153, -INF , !P1 ;  /* 0xff80000099997808 */ /* 0x000fc40004800000 */
[C---:B------:R-:W-:Y:S02]  /*15450*/  ISETP.GT.AND P3, PT, R240.reuse, R22, PT ;  /* 0x00000016f000720c */ /* 0x040fe40003f64270 */
[----:B------:R-:W-:Y:S02]  /*15460*/  ISETP.GT.AND P1, PT, R3, R128, PT ;  /* 0x000000800300720c */ /* 0x000fe40003f24270 */
[----:B-1----:R-:W-:Y:S02]  /*15470*/  FSEL R173, R173, -INF , !P4 ;  /* 0xff800000adad7808 */ /* 0x002fe40006000000 */
[----:B---3--:R-:W-:Y:S02]  /*15480*/  FSEL R143, R143, -INF , !P0 ;  /* 0xff8000008f8f7808 */ /* 0x008fe40004000000 */
[----:B------:R-:W-:Y:S02]  /*15490*/  FSEL R175, R175, -INF , !P5 ;  /* 0xff800000afaf7808 */ /* 0x000fe40006800000 */
[----:B------:R-:W-:-:S02]  /*154a0*/  ISETP.GT.AND P4, PT, R240, R32, PT ;  /* 0x00000020f000720c */ /* 0x000fc40003f84270 */
[----:B------:R-:W-:Y:S02]  /*154b0*/  ISETP.GE.AND P0, PT, R126, R239, PT ;  /* 0x000000ef7e00720c */ /* 0x000fe40003f06270 */
[----:B------:R-:W-:Y:S02]  /*154c0*/  ISETP.GT.AND P5, PT, R240, R34, PT ;  /* 0x00000022f000720c */ /* 0x000fe40003fa4270 */
[----:B----4-:R-:W-:Y:S02]  /*154d0*/  FSEL R149, R149, -INF , !P3 ;  /* 0xff80000095957808 */ /* 0x010fe40005800000 */
[----:B------:R-:W-:Y:S02]  /*154e0*/  FSEL R18, R18, -INF , !P1 ;  /* 0xff80000012127808 */ /* 0x000fe40004800000 */
[----:B------:R-:W-:Y:S02]  /*154f0*/  ISETP.GT.AND P3, PT, R240, R56, PT ;  /* 0x00000038f000720c */ /* 0x000fe40003f64270 */
[----:B------:R-:W-:-:S02]  /*15500*/  ISETP.GT.AND P1, PT, R3, R126, PT ;  /* 0x0000007e0300720c */ /* 0x000fc40003f24270 */
[----:B------:R-:W-:Y:S02]  /*15510*/  FSEL R155, R155, -INF , !P4 ;  /* 0xff8000009b9b7808 */ /* 0x000fe40006000000 */
[----:B------:R-:W-:Y:S01]  /*15520*/  FSEL R19, R16, -INF , !P0 ;  /* 0xff80000010137808 */ /* 0x000fe20004000000 */
[----:B------:R-:W1:Y:S01]  /*15530*/  MUFU.TANH R10, R10 ;  /* 0x0000000a000a7308 */ /* 0x000e620000002400 */
[----:B------:R-:W-:Y:S02]  /*15540*/  FSEL R157, R157, -INF , !P5 ;  /* 0xff8000009d9d7808 */ /* 0x000fe40006800000 */
[C---:B------:R-:W-:Y:S02]  /*15550*/  ISETP.GE.AND P4, PT, R128.reuse, R237, PT ;  /* 0x000000ed8000720c */ /* 0x040fe40003f86270 */
[----:B------:R-:W-:Y:S02]  /*15560*/  ISETP.GT.AND P0, PT, R3, R124, PT ;  /* 0x0000007c0300720c */ /* 0x000fe40003f04270 */
[----:B------:R-:W-:-:S02]  /*15570*/  ISETP.GE.AND P5, PT, R128, R239, PT ;  /* 0x000000ef8000720c */ /* 0x000fc40003fa6270 */
[----:B------:R-:W-:Y:S02]  /*15580*/  FSEL R142, R142, -INF , !P3 ;  /* 0xff8000008e8e7808 */ /* 0x000fe40005800000 */
[----:B------:R-:W-:Y:S02]  /*15590*/  FSEL R21, R21, -INF , !P1 ;  /* 0xff80000015157808 */ /* 0x000fe40004800000 */
[-C--:B------:R-:W-:Y:S02]  /*155a0*/  ISETP.GE.AND P3, PT, R126, R237.reuse, PT ;  /* 0x000000ed7e00720c */ /* 0x080fe40003f66270 */
[----:B------:R-:W-:Y:S02]  /*155b0*/  FSEL R18, R18, -INF , !P4 ;  /* 0xff80000012127808 */ /* 0x000fe40006000000 */
[----:B------:R-:W-:Y:S02]  /*155c0*/  FSEL R5, R5, -INF , !P0 ;  /* 0xff80000005057808 */ /* 0x000fe40004000000 */
[----:B------:R-:W-:Y:S01]  /*155d0*/  FSEL R4, R33, -INF , !P5 ;  /* 0xff80000021047808 */ /* 0x000fe20006800000 */
[----:B------:R-:W-:Y:S01]  /*155e0*/  FMUL.FTZ R33, R6, R0 ;  /* 0x0000000006217220 */ /* 0x000fe20000410000 */
[----:B------:R-:W-:-:S02]  /*155f0*/  ISETP.GE.AND P4, PT, R124, R237, PT ;  /* 0x000000ed7c00720c */ /* 0x000fc40003f86270 */
[----:B------:R-:W-:Y:S02]  /*15600*/  ISETP.GT.AND P0, PT, R3, R122, PT ;  /* 0x0000007a0300720c */ /* 0x000fe40003f04270 */
[----:B------:R-:W-:Y:S02]  /*15610*/  ISETP.GE.AND P1, PT, R122, R239, PT ;  /* 0x000000ef7a00720c */ /* 0x000fe40003f26270 */
[----:B------:R-:W-:Y:S02]  /*15620*/  FSEL R26, R21, -INF , !P3 ;  /* 0xff800000151a7808 */ /* 0x000fe40005800000 */
[----:B------:R2:W3:Y:S01]  /*15630*/  MUFU.TANH R21, R11 ;  /* 0x0000000b00157308 */ /* 0x0004e20000002400 */
[----:B------:R-:W-:Y:S02]  /*15640*/  FSEL R16, R5, -INF , !P4 ;  /* 0xff80000005107808 */ /* 0x000fe40006000000 */
[----:B------:R-:W-:Y:S02]  /*15650*/  FSEL R6, R15, -INF , !P0 ;  /* 0xff8000000f067808 */ /* 0x000fe40004000000 */
[----:B------:R-:W-:Y:S01]  /*15660*/  FSEL R5, R23, -INF , !P1 ;  /* 0xff80000017057808 */ /* 0x000fe20004800000 */
[----:B------:R-:W-:-:S02]  /*15670*/  FMUL.FTZ R23, R102, R0 ;  /* 0x0000000066177220 */ /* 0x000fc40000410000 */
[----:B------:R-:W4:Y:S01]  /*15680*/  MUFU.TANH R15, R33 ;  /* 0x00000021000f7308 */ /* 0x000f220000002400 */
[----:B------:R-:W-:Y:S02]  /*15690*/  ISETP.GE.AND P5, PT, R124, R239, PT ;  /* 0x000000ef7c00720c */ /* 0x000fe40003fa6270 */
[----:B------:R-:W-:Y:S02]  /*156a0*/  ISETP.GT.AND P1, PT, R3, R120, PT ;  /* 0x000000780300720c */ /* 0x000fe40003f24270 */
[----:B------:R-:W-:-:S03]  /*156b0*/  FSEL R17, R17, -INF , !P5 ;  /* 0xff80000011117808 */ /* 0x000fc60006800000 */
[----:B------:R-:W4:Y:S01]  /*156c0*/  MUFU.TANH R7, R7 ;  /* 0x0000000700077308 */ /* 0x000f220000002400 */
[C---:B------:R-:W-:Y:S02]  /*156d0*/  ISETP.GE.AND P5, PT, R120.reuse, R239, PT ;  /* 0x000000ef7800720c */ /* 0x040fe40003fa6270 */
[----:B------:R-:W-:Y:S02]  /*156e0*/  ISETP.GE.AND P4, PT, R120, R237, PT ;  /* 0x000000ed7800720c */ /* 0x000fe40003f86270 */
[----:B------:R-:W-:-:S03]  /*156f0*/  ISETP.GE.AND P0, PT, R114, R239, PT ;  /* 0x000000ef7200720c */ /* 0x000fc60003f06270 */
[----:B------:R-:W4:Y:S01]  /*15700*/  MUFU.TANH R23, R23 ;  /* 0x0000001700177308 */ /* 0x000f220000002400 */
[----:B-1----:R-:W-:Y:S02]  /*15710*/  FSEL R10, R10, -INF , !P1 ;  /* 0xff8000000a0a7808 */ /* 0x002fe40004800000 */
[----:B------:R-:W-:Y:S02]  /*15720*/  ISETP.GT.AND P1, PT, R3, R114, PT ;  /* 0x000000720300720c */ /* 0x000fe40003f24270 */
[----:B------:R-:W-:Y:S02]  /*15730*/  ISETP.GE.AND P3, PT, R122, R237, PT ;  /* 0x000000ed7a00720c */ /* 0x000fe40003f66270 */
[----:B--2---:R-:W-:Y:S02]  /*15740*/  FSEL R11, R12, -INF , !P5 ;  /* 0xff8000000c0b7808 */ /* 0x004fe40006800000 */
[----:B------:R-:W-:Y:S02]  /*15750*/  FSEL R10, R10, -INF , !P4 ;  /* 0xff8000000a0a7808 */ /* 0x000fe40006000000 */
[----:B------:R-:W-:-:S02]  /*15760*/  FSEL R9, R9, -INF , !P0 ;  /* 0xff80000009097808 */ /* 0x000fc40004000000 */
[C---:B------:R-:W-:Y:S02]  /*15770*/  ISETP.GE.AND P5, PT, R14.reuse, R239, PT ;  /* 0x000000ef0e00720c */ /* 0x040fe40003fa6270 */
[----:B------:R-:W-:Y:S02]  /*15780*/  ISETP.GE.AND P4, PT, R14, R237, PT ;  /* 0x000000ed0e00720c */ /* 0x000fe40003f86270 */
[----:B------:R-:W-:Y:S02]  /*15790*/  ISETP.GT.AND P0, PT, R3, R14, PT ;  /* 0x0000000e0300720c */ /* 0x000fe40003f04270 */
[----:B---3--:R-:W-:Y:S02]  /*157a0*/  FSEL R14, R21, -INF , !P1 ;  /* 0xff800000150e7808 */ /* 0x008fe40004800000 */
[----:B------:R-:W-:Y:S01]  /*157b0*/  ISETP.GE.AND P1, PT, R112, R239, PT ;  /* 0x000000ef7000720c */ /* 0x000fe20003f26270 */
[----:B------:R-:W-:Y:S01]  /*157c0*/  FMUL.FTZ R21, R103, R0 ;  /* 0x0000000067157220 */ /* 0x000fe20000410000 */
[----:B------:R-:W-:-:S02]  /*157d0*/  FSEL R6, R6, -INF , !P3 ;  /* 0xff80000006067808 */ /* 0x000fc40005800000 */
[----:B------:R-:W-:Y:S02]  /*157e0*/  ISETP.GE.AND P3, PT, R114, R237, PT ;  /* 0x000000ed7200720c */ /* 0x000fe40003f66270 */
[----:B----4-:R-:W-:Y:S02]  /*157f0*/  FSEL R12, R15, -INF , !P0 ;  /* 0xff8000000f0c7808 */ /* 0x010fe40004000000 */
[----:B------:R-:W-:Y:S02]  /*15800*/  ISETP.GT.AND P0, PT, R3, R112, PT ;  /* 0x000000700300720c */ /* 0x000fe40003f04270 */
[----:B------:R-:W-:Y:S02]  /*15810*/  FSEL R13, R13, -INF , !P1 ;  /* 0xff8000000d0d7808 */ /* 0x000fe40004800000 */
[----:B------:R-:W-:Y:S02]  /*15820*/  FSEL R15, R8, -INF , !P5 ;  /* 0xff800000080f7808 */ /* 0x000fe40006800000 */
[----:B------:R-:W-:-:S02]  /*15830*/  ISETP.GT.AND P1, PT, R3, R110, PT ;  /* 0x0000006e0300720c */ /* 0x000fc40003f24270 */
[----:B------:R-:W-:Y:S02]  /*15840*/  FSEL R14, R14, -INF , !P3 ;  /* 0xff8000000e0e7808 */ /* 0x000fe40005800000 */
[----:B------:R-:W-:Y:S01]  /*15850*/  FSEL R8, R12, -INF , !P4 ;  /* 0xff8000000c087808 */ /* 0x000fe20006000000 */
[----:B------:R-:W1:Y:S01]  /*15860*/  MUFU.TANH R21, R21 ;  /* 0x0000001500157308 */ /* 0x000e620000002400 */
[-C--:B------:R-:W-:Y:S02]  /*15870*/  ISETP.GE.AND P3, PT, R112, R237.reuse, PT ;  /* 0x000000ed7000720c */ /* 0x080fe40003f66270 */
[----:B------:R-:W-:Y:S01]  /*15880*/  FSEL R12, R7, -INF , !P0 ;  /* 0xff800000070c7808 */ /* 0x000fe20004000000 */
[----:B------:R-:W-:Y:S01]  /*15890*/  FMUL.FTZ R33, R98, R0 ;  /* 0x0000000062217220 */ /* 0x000fe20000410000 */
[----:B------:R-:W-:Y:S02]  /*158a0*/  ISETP.GE.AND P4, PT, R110, R237, PT ;  /* 0x000000ed6e00720c */ /* 0x000fe40003f86270 */
[----:B------:R-:W-:-:S02]  /*158b0*/  FSEL R23, R23, -INF , !P1 ;  /* 0xff80000017177808 */ /* 0x000fc40004800000 */
[----:B------:R-:W-:Y:S02]  /*158c0*/  FSEL R12, R12, -INF , !P3 ;  /* 0xff8000000c0c7808 */ /* 0x000fe40005800000 */
[C---:B------:R-:W-:Y:S02]  /*158d0*/  ISETP.GE.AND P0, PT, R38.reuse, R239, PT ;  /* 0x000000ef2600720c */ /* 0x040fe40003f06270 */
[----:B------:R-:W-:Y:S02]  /*158e0*/  ISETP.GE.AND P3, PT, R38, R237, PT ;  /* 0x000000ed2600720c */ /* 0x000fe40003f66270 */
[----:B------:R-:W-:Y:S02]  /*158f0*/  ISETP.GT.AND P1, PT, R3, R38, PT ;  /* 0x000000260300720c */ /* 0x000fe40003f24270 */
[----:B------:R-:W-:Y:S01]  /*15900*/  FSEL R38, R23, -INF , !P4 ;  /* 0xff80000017267808 */ /* 0x000fe20006000000 */
[-C--:B------:R-:W-:Y:S01]  /*15910*/  FMUL.FTZ R23, R94, R0.reuse ;  /* 0x000000005e177220 */ /* 0x080fe20000410000 */
[----:B------:R-:W2:Y:S01]  /*15920*/  MUFU.TANH R33, R33 ;  /* 0x0000002100217308 */ /* 0x000ea20000002400 */
[----:B------:R-:W-:Y:S01]  /*15930*/  FMUL.FTZ R7, R99, R0 ;  /* 0x0000000063077220 */ /* 0x000fe20000410000 */
[----:B------:R-:W-:-:S02]  /*15940*/  ISETP.GE.AND P5, PT, R110, R239, PT ;  /* 0x000000ef6e00720c */ /* 0x000fc40003fa6270 */
[----:B------:R-:W-:-:S04]  /*15950*/  FSEL R43, R43, -INF , !P0 ;  /* 0xff8000002b2b7808 */ /* 0x000fc80004000000 */
[----:B------:R-:W3:Y:S01]  /*15960*/  MUFU.TANH R23, R23 ;  /* 0x0000001700177308 */ /* 0x000ee20000002400 */
[----:B------:R-:W-:Y:S02]  /*15970*/  FSEL R45, R45, -INF , !P5 ;  /* 0xff8000002d2d7808 */ /* 0x000fe40006800000 */
[C---:B------:R-:W-:Y:S02]  /*15980*/  ISETP.GE.AND P5, PT, R46.reuse, R239, PT ;  /* 0x000000ef2e00720c */ /* 0x040fe40003fa6270 */
[----:B------:R-:W-:-:S03]  /*15990*/  ISETP.GE.AND P4, PT, R46, R237, PT ;  /* 0x000000ed2e00720c */ /* 0x000fc60003f86270 */
[----:B------:R-:W4:Y:S01]  /*159a0*/  MUFU.TANH R7, R7 ;  /* 0x0000000700077308 */ /* 0x000f220000002400 */
[----:B------:R-:W-:Y:S02]  /*159b0*/  ISETP.GT.AND P0, PT, R3, R46, PT ;  /* 0x0000002e0300720c */ /* 0x000fe40003f04270 */
[----:B-1----:R-:W-:Y:S01]  /*159c0*/  FSEL R46, R21, -INF , !P1 ;  /* 0xff800000152e7808 */ /* 0x002fe20004800000 */
[-C--:B------:R-:W-:Y:S01]  /*159d0*/  FMUL.FTZ R21, R95, R0.reuse ;  /* 0x000000005f157220 */ /* 0x080fe20000410000 */
[----:B------:R-:W-:Y:S02]  /*159e0*/  ISETP.GE.AND P1, PT, R108, R239, PT ;  /* 0x000000ef6c00720c */ /* 0x000fe40003f26270 */
[----:B------:R-:W-:Y:S01]  /*159f0*/  FSEL R39, R25, -INF , !P5 ;  /* 0xff80000019277808 */ /* 0x000fe20006800000 */
[----:B------:R-:W-:Y:S01]  /*15a00*/  FMUL.FTZ R25, R90, R0 ;  /* 0x000000005a197220 */ /* 0x000fe20000410000 */
[----:B--2---:R-:W-:Y:S01]  /*15a10*/  FSEL R33, R33, -INF , !P0 ;  /* 0xff80000021217808 */ /* 0x004fe20004000000 */
[----:B------:R-:W1:Y:S01]  /*15a20*/  MUFU.TANH R21, R21 ;  /* 0x0000001500157308 */ /* 0x000e620000002400 */
[----:B------:R-:W-:-:S02]  /*15a30*/  FSEL R37, R37, -INF , !P1 ;  /* 0xff80000025257808 */ /* 0x000fc40004800000 */
[C---:B------:R-:W-:Y:S02]  /*15a40*/  ISETP.GT.AND P1, PT, R3.reuse, R36, PT ;  /* 0x000000240300720c */ /* 0x040fe40003f24270 */
[----:B------:R-:W-:Y:S02]  /*15a50*/  ISETP.GT.AND P0, PT, R3, R108, PT ;  /* 0x0000006c0300720c */ /* 0x000fe40003f04270 */
[----:B------:R-:W-:Y:S01]  /*15a60*/  FSEL R44, R33, -INF , !P4 ;  /* 0xff800000212c7808 */ /* 0x000fe20006000000 */
[----:B------:R-:W2:Y:S01]  /*15a70*/  MUFU.TANH R25, R25 ;  /* 0x0000001900197308 */ /* 0x000ea20000002400 */
[C---:B------:R-:W-:Y:S02]  /*15a80*/  ISETP.GE.AND P4, PT, R36.reuse, R237, PT ;  /* 0x000000ed2400720c */ /* 0x040fe40003f86270 */
[----:B---3--:R-:W-:Y:S02]  /*15a90*/  FSEL R23, R23, -INF , !P1 ;  /* 0xff80000017177808 */ /* 0x008fe40004800000 */
[----:B------:R-:W-:-:S02]  /*15aa0*/  ISETP.GE.AND P5, PT, R36, R239, PT ;  /* 0x000000ef2400720c */ /* 0x000fc40003fa6270 */
[----:B----4-:R-:W-:Y:S01]  /*15ab0*/  FSEL R36, R7, -INF , !P0 ;  /* 0xff80000007247808 */ /* 0x010fe20004000000 */
[-C--:B------:R-:W-:Y:S01]  /*15ac0*/  FMUL.FTZ R7, R91, R0.reuse ;  /* 0x000000005b077220 */ /* 0x080fe20000410000 */
[----:B------:R-:W-:Y:S01]  /*15ad0*/  FSEL R164, R23, -INF , !P4 ;  /* 0xff80000017a47808 */ /* 0x000fe20006000000 */
[----:B------:R-:W-:Y:S01]  /*15ae0*/  FMUL.FTZ R23, R86, R0 ;  /* 0x0000000056177220 */ /* 0x000fe20000410000 */
[----:B------:R-:W-:Y:S02]  /*15af0*/  ISETP.GT.AND P1, PT, R3, R106, PT ;  /* 0x0000006a0300720c */ /* 0x000fe40003f24270 */
[----:B------:R-:W-:Y:S01]  /*15b00*/  ISETP.GE.AND P0, PT, R106, R239, PT ;  /* 0x000000ef6a00720c */ /* 0x000fe20003f06270 */
[----:B------:R-:W3:Y:S01]  /*15b10*/  MUFU.TANH R7, R7 ;  /* 0x0000000700077308 */ /* 0x000ee20000002400 */
[----:B-1----:R-:W-:Y:S01]  /*15b20*/  FSEL R166, R21, -INF , !P1 ;  /* 0xff80000015a67808 */ /* 0x002fe20004800000 */
[----:B------:R-:W-:Y:S01]  /*15b30*/  FMUL.FTZ R21, R87, R0 ;  /* 0x0000000057157220 */ /* 0x000fe20000410000 */
[----:B------:R-:W-:-:S05]  /*15b40*/  FSEL R163, R29, -INF , !P0 ;  /* 0xff8000001da37808 */ /* 0x000fca0004000000 */
[----:B------:R-:W1:Y:S01]  /*15b50*/  MUFU.TANH R23, R23 ;  /* 0x0000001700177308 */ /* 0x000e620000002400 */
[----:B------:R-:W-:Y:S02]  /*15b60*/  ISETP.GT.AND P0, PT, R3, R104, PT ;  /* 0x000000680300720c */ /* 0x000fe40003f04270 */
[----:B------:R-:W-:Y:S02]  /*15b70*/  ISETP.GE.AND P4, PT, R104, R237, PT ;  /* 0x000000ed6800720c */ /* 0x000fe40003f86270 */
[----:B--2---:R-:W-:Y:S02]  /*15b80*/  FSEL R25, R25, -INF , !P0 ;  /* 0xff80000019197808 */ /* 0x004fe40004000000 */
[----:B------:R-:W-:Y:S01]  /*15b90*/  ISETP.GE.AND P1, PT, R100, R239, PT ;  /* 0x000000ef6400720c */ /* 0x000fe20003f26270 */
[----:B------:R-:W2:Y:S01]  /*15ba0*/  MUFU.TANH R21, R21 ;  /* 0x0000001500157308 */ /* 0x000ea20000002400 */
[----:B------:R-:W-:Y:S01]  /*15bb0*/  FSEL R162, R25, -INF , !P4 ;  /* 0xff80000019a27808 */ /* 0x000fe20006000000 */
[----:B------:R-:W-:Y:S01]  /*15bc0*/  FMUL.FTZ R25, R82, R0 ;  /* 0x0000000052197220 */ /* 0x000fe20000410000 */
[----:B------:R-:W-:-:S02]  /*15bd0*/  ISETP.GT.AND P0, PT, R3, R100, PT ;  /* 0x000000640300720c */ /* 0x000fc40003f04270 */
[----:B------:R-:W-:Y:S02]  /*15be0*/  FSEL R165, R165, -INF , !P1 ;  /* 0xff800000a5a57808 */ /* 0x000fe40004800000 */
[----:B------:R-:W-:Y:S02]  /*15bf0*/  ISETP.GT.AND P1, PT, R3, R96, PT ;  /* 0x000000600300720c */ /* 0x000fe40003f24270 */
[----:B---3--:R-:W-:Y:S01]  /*15c00*/  FSEL R186, R7, -INF , !P0 ;  /* 0xff80000007ba7808 */ /* 0x008fe20004000000 */
[----:B------:R-:W-:Y:S01]  /*15c10*/  FMUL.FTZ R7, R83, R0 ;  /* 0x0000000053077220 */ /* 0x000fe20000410000 */
[----:B------:R-:W-:Y:S01]  /*15c20*/  ISETP.GE.AND P4, PT, R96, R237, PT ;  /* 0x000000ed6000720c */ /* 0x000fe20003f86270 */
[----:B------:R-:W3:Y:S01]  /*15c30*/  MUFU.TANH R25, R25 ;  /* 0x0000001900197308 */ /* 0x000ee20000002400 */
[----:B-1----:R-:W-:Y:S02]  /*15c40*/  FSEL R23, R23, -INF , !P1 ;  /* 0xff80000017177808 */ /* 0x002fe40004800000 */
[----:B------:R-:W-:-:S02]  /*15c50*/  ISETP.GT.AND P1, PT, R3, R92, PT ;  /* 0x0000005c0300720c */ /* 0x000fc40003f24270 */
[----:B------:R-:W-:Y:S01]  /*15c60*/  FSEL R182, R23, -INF , !P4 ;  /* 0xff80000017b67808 */ /* 0x000fe20006000000 */
[-C--:B------:R-:W-:Y:S02]  /*15c70*/  FMUL.FTZ R23, R78, R0.reuse ;  /* 0x000000004e177220 */ /* 0x080fe40000410000 */
[----:B------:R-:W1:Y:S01]  /*15c80*/  MUFU.TANH R7, R7 ;  /* 0x0000000700077308 */ /* 0x000e620000002400 */
[----:B------:R-:W-:Y:S02]  /*15c90*/  FSEL R177, R27, -INF , !P5 ;  /* 0xff8000001bb17808 */ /* 0x000fe40006800000 */
[----:B--2---:R-:W-:Y:S01]  /*15ca0*/  FSEL R176, R21, -INF , !P1 ;  /* 0xff80000015b07808 */ /* 0x004fe20004800000 */
[----:B------:R-:W-:Y:S01]  /*15cb0*/  FMUL.FTZ R21, R79, R0 ;  /* 0x000000004f157220 */ /* 0x000fe20000410000 */
[-C--:B------:R-:W-:Y:S02]  /*15cc0*/  ISETP.GE.AND P5, PT, R104, R239.reuse, PT ;  /* 0x000000ef6800720c */ /* 0x080fe40003fa6270 */
[----:B------:R-:W-:Y:S01]  /*15cd0*/  ISETP.GE.AND P0, PT, R92, R239, PT ;  /* 0x000000ef5c00720c */ /* 0x000fe20003f06270 */
[----:B------:R-:W2:Y:S01]  /*15ce0*/  MUFU.TANH R23, R23 ;  /* 0x0000001700177308 */ /* 0x000ea20000002400 */
[----:B------:R-:W-:-:S02]  /*15cf0*/  FSEL R167, R31, -INF , !P5 ;  /* 0xff8000001fa77808 */ /* 0x000fc40006800000 */
[----:B------:R-:W-:Y:S02]  /*15d00*/  FSEL R183, R183, -INF , !P0 ;  /* 0xff800000b7b77808 */ /* 0x000fe40004000000 */
[----:B------:R-:W-:Y:S02]  /*15d10*/  ISETP.GE.AND P5, PT, R96, R239, PT ;  /* 0x000000ef6000720c */ /* 0x000fe40003fa6270 */
[----:B------:R-:W-:Y:S01]  /*15d20*/  ISETP.GT.AND P0, PT, R3, R88, PT ;  /* 0x000000580300720c */ /* 0x000fe20003f04270 */
[----:B------:R-:W4:Y:S01]  /*15d30*/  MUFU.TANH R21, R21 ;  /* 0x0000001500157308 */ /* 0x000f220000002400 */
[----:B------:R-:W-:Y:S02]  /*15d40*/  FSEL R46, R46, -INF , !P3 ;  /* 0xff8000002e2e7808 */ /* 0x000fe40005800000 */
[----:B------:R-:W-:Y:S02]  /*15d50*/  ISETP.GE.AND P3, PT, R108, R237, PT ;  /* 0x000000ed6c00720c */ /* 0x000fe40003f66270 */
[----:B------:R-:W-:-:S02]  /*15d60*/  FSEL R185, R185, -INF , !P5 ;  /* 0xff800000b9b97808 */ /* 0x000fc40006800000 */
[----:B---3--:R-:W-:Y:S01]  /*15d70*/  FSEL R25, R25, -INF , !P0 ;  /* 0xff80000019197808 */ /* 0x008fe20004000000 */
[----:B------:R-:W-:Y:S01]  /*15d80*/  FMUL.FTZ R74, R74, R0 ;  /* 0x000000004a4a7220 */ /* 0x000fe20000410000 */
[-C--:B------:R-:W-:Y:S02]  /*15d90*/  ISETP.GE.AND P5, PT, R88, R239.reuse, PT ;  /* 0x000000ef5800720c */ /* 0x080fe40003fa6270 */
[----:B------:R-:W-:Y:S02]  /*15da0*/  ISETP.GE.AND P1, PT, R84, R239, PT ;  /* 0x000000ef5400720c */ /* 0x000fe40003f26270 */
[----:B------:R-:W-:Y:S02]  /*15db0*/  ISETP.GT.AND P0, PT, R3, R84, PT ;  /* 0x000000540300720c */ /* 0x000fe40003f04270 */
[----:B------:R-:W-:Y:S02]  /*15dc0*/  FSEL R36, R36, -INF , !P3 ;  /* 0xff80000024247808 */ /* 0x000fe40005800000 */
[----:B------:R-:W-:-:S02]  /*15dd0*/  ISETP.GE.AND P3, PT, R106, R237, PT ;  /* 0x000000ed6a00720c */ /* 0x000fc40003f66270 */
[----:B------:R-:W-:Y:S02]  /*15de0*/  FSEL R179, R179, -INF , !P5 ;  /* 0xff800000b3b37808 */ /* 0x000fe40006800000 */
[----:B------:R-:W-:Y:S02]  /*15df0*/  FSEL R181, R181, -INF , !P1 ;  /* 0xff800000b5b57808 */ /* 0x000fe40004800000 */
[----:B-1----:R-:W-:Y:S01]  /*15e00*/  FSEL R188, R7, -INF , !P0 ;  /* 0xff80000007bc7808 */ /* 0x002fe20004000000 */
[----:B------:R-:W-:Y:S01]  /*15e10*/  FMUL.FTZ R75, R75, R0 ;  /* 0x000000004b4b7220 */ /* 0x000fe20000410000 */
[----:B------:R-:W-:Y:S01]  /*15e20*/  ISETP.GE.AND P5, PT, R80, R239, PT ;  /* 0x000000ef5000720c */ /* 0x000fe20003fa6270 */
[----:B------:R-:W1:Y:S01]  /*15e30*/  MUFU.TANH R7, R74 ;  /* 0x0000004a00077308 */ /* 0x000e620000002400 */
[----:B------:R-:W-:Y:S02]  /*15e40*/  ISETP.GT.AND P1, PT, R3, R80, PT ;  /* 0x000000500300720c */ /* 0x000fe40003f24270 */
[----:B------:R-:W-:-:S02]  /*15e50*/  FSEL R166, R166, -INF , !P3 ;  /* 0xff800000a6a67808 */ /* 0x000fc40005800000 */
[-C--:B------:R-:W-:Y:S02]  /*15e60*/  ISETP.GE.AND P3, PT, R100, R237.reuse, PT ;  /* 0x000000ed6400720c */ /* 0x080fe40003f66270 */
[----:B--2---:R-:W-:Y:S02]  /*15e70*/  FSEL R180, R23, -INF , !P1 ;  /* 0xff80000017b47808 */ /* 0x004fe40004800000 */
[----:B------:R-:W-:Y:S01]  /*15e80*/  FSEL R175, R175, -INF , !P5 ;  /* 0xff800000afaf7808 */ /* 0x000fe20006800000 */
[----:B------:R-:W2:Y:S01]  /*15e90*/  MUFU.TANH R23, R75 ;  /* 0x0000004b00177308 */ /* 0x000ea20000002400 */
[----:B------:R-:W-:Y:S01]  /*15ea0*/  ISETP.GT.AND P5, PT, R3, R76, PT ;  /* 0x0000004c0300720c */ /* 0x000fe20003fa4270 */
[----:B------:R-:W-:Y:S01]  /*15eb0*/  FMUL.FTZ R70, R70, R0 ;  /* 0x0000000046467220 */ /* 0x000fe20000410000 */
[----:B------:R-:W-:Y:S02]  /*15ec0*/  FSEL R186, R186, -INF , !P3 ;  /* 0xff800000baba7808 */ /* 0x000fe40005800000 */
[----:B------:R-:W-:-:S02]  /*15ed0*/  ISETP.GE.AND P3, PT, R92, R237, PT ;  /* 0x000000ed5c00720c */ /* 0x000fc40003f66270 */
[----:B------:R-:W-:Y:S02]  /*15ee0*/  ISETP.GE.AND P0, PT, R76, R239, PT ;  /* 0x000000ef4c00720c */ /* 0x000fe40003f06270 */
[----:B----4-:R-:W-:Y:S02]  /*15ef0*/  FSEL R178, R21, -INF , !P5 ;  /* 0xff80000015b27808 */ /* 0x010fe40006800000 */
[----:B------:R-:W3:Y:S01]  /*15f00*/  MUFU.TANH R21, R70 ;  /* 0x0000004600157308 */ /* 0x000ee20000002400 */
[----:B------:R-:W-:Y:S02]  /*15f10*/  FSEL R176, R176, -INF , !P3 ;  /* 0xff800000b0b07808 */ /* 0x000fe40005800000 */
[----:B------:R-:W-:Y:S02]  /*15f20*/  FSEL R173, R173, -INF , !P0 ;  /* 0xff800000adad7808 */ /* 0x000fe40004000000 */
[-C--:B------:R-:W-:Y:S02]  /*15f30*/  ISETP.GE.AND P4, PT, R88, R237.reuse, PT ;  /* 0x000000ed5800720c */ /* 0x080fe40003f86270 */
[----:B------:R-:W-:-:S02]  /*15f40*/  ISETP.GE.AND P3, PT, R84, R237, PT ;  /* 0x000000ed5400720c */ /* 0x000fc40003f66270 */
[----:B------:R-:W-:Y:S02]  /*15f50*/  ISETP.GT.AND P0, PT, R3, R54, PT ;  /* 0x000000360300720c */ /* 0x000fe40003f04270 */
[----:B------:R-:W-:Y:S02]  /*15f60*/  FSEL R172, R25, -INF , !P4 ;  /* 0xff80000019ac7808 */ /* 0x000fe40006000000 */
[----:B------:R-:W-:Y:S02]  /*15f70*/  FSEL R188, R188, -INF , !P3 ;  /* 0xff800000bcbc7808 */ /* 0x000fe40005800000 */
[----:B-1----:R-:W-:Y:S01]  /*15f80*/  FSEL R174, R7, -INF , !P0 ;  /* 0xff80000007ae7808 */ /* 0x002fe20004000000 */
[----:B------:R-:W-:Y:S01]  /*15f90*/  FMUL.FTZ R71, R71, R0 ;  /* 0x0000000047477220 */ /* 0x000fe20000410000 */
[-C--:B------:R-:W-:Y:S02]  /*15fa0*/  ISETP.GE.AND P4, PT, R80, R237.reuse, PT ;  /* 0x000000ed5000720c */ /* 0x080fe40003f86270 */
[----:B------:R-:W-:-:S02]  /*15fb0*/  ISETP.GE.AND P3, PT, R76, R237, PT ;  /* 0x000000ed4c00720c */ /* 0x000fc40003f66270 */
[----:B------:R-:W-:Y:S01]  /*15fc0*/  ISETP.GT.AND P0, PT, R3, R50, PT ;  /* 0x000000320300720c */ /* 0x000fe20003f04270 */
[----:B------:R-:W1:Y:S01]  /*15fd0*/  MUFU.TANH R7, R71 ;  /* 0x0000004700077308 */ /* 0x000e620000002400 */
[----:B------:R-:W-:Y:S02]  /*15fe0*/  FSEL R180, R180, -INF , !P4 ;  /* 0xff800000b4b47808 */ /* 0x000fe40006000000 */
[----:B------:R-:W-:Y:S02]  /*15ff0*/  FSEL R178, R178, -INF , !P3 ;  /* 0xff800000b2b27808 */ /* 0x000fe40005800000 */
[----:B--2---:R-:W-:Y:S01]  /*16000*/  FSEL R23, R23, -INF , !P0 ;  /* 0xff80000017177808 */ /* 0x004fe20004000000 */
[----:B------:R-:W-:Y:S01]  /*16010*/  FMUL.FTZ R62, R62, R0 ;  /* 0x000000003e3e7220 */ /* 0x000fe20000410000 */
[-C--:B------:R-:W-:Y:S02]  /*16020*/  ISETP.GE.AND P4, PT, R54, R237.reuse, PT ;  /* 0x000000ed3600720c */ /* 0x080fe40003f86270 */
[----:B------:R-:W-:-:S02]  /*16030*/  ISETP.GE.AND P3, PT, R50, R237, PT ;  /* 0x000000ed3200720c */ /* 0x000fc40003f66270 */
[----:B------:R-:W-:Y:S02]  /*16040*/  ISETP.GT.AND P0, PT, R3, R48, PT ;  /* 0x000000300300720c */ /* 0x000fe40003f04270 */
[----:B------:R-:W-:Y:S02]  /*16050*/  ISETP.GE.AND P1, PT, R54, R239, PT ;  /* 0x000000ef3600720c */ /* 0x000fe40003f26270 */
[----:B------:R-:W-:Y:S02]  /*16060*/  FSEL R174, R174, -INF , !P4 ;  /* 0xff800000aeae7808 */ /* 0x000fe40006000000 */
[----:B------:R-:W-:Y:S02]  /*16070*/  FSEL R170, R23, -INF , !P3 ;  /* 0xff80000017aa7808 */ /* 0x000fe40005800000 */
[----:B---3--:R-:W-:Y:S01]  /*16080*/  FSEL R21, R21, -INF , !P0 ;  /* 0xff80000015157808 */ /* 0x008fe20004000000 */
[----:B------:R-:W2:Y:S01]  /*16090*/  MUFU.TANH R23, R62 ;  /* 0x0000003e00177308 */ /* 0x000ea20000002400 */
[----:B------:R-:W-:Y:S01]  /*160a0*/  ISETP.GE.AND P4, PT, R48, R237, PT ;  /* 0x000000ed3000720c */ /* 0x000fe20003f86270 */
[----:B------:R-:W-:Y:S01]  /*160b0*/  FMUL.FTZ R63, R63, R0 ;  /* 0x000000003f3f7220 */ /* 0x000fe20000410000 */
[----:B------:R-:W-:-:S02]  /*160c0*/  FSEL R171, R171, -INF , !P1 ;  /* 0xff800000abab7808 */ /* 0x000fc40004800000 */
[----:B------:R-:W-:Y:S02]  /*160d0*/  ISETP.GE.AND P1, PT, R48, R239, PT ;  /* 0x000000ef3000720c */ /* 0x000fe40003f26270 */
[----:B------:R-:W-:Y:S02]  /*160e0*/  FSEL R160, R21, -INF , !P4 ;  /* 0xff80000015a07808 */ /* 0x000fe40006000000 */
[----:B------:R-:W3:Y:S01]  /*160f0*/  MUFU.TANH R21, R63 ;  /* 0x0000003f00157308 */ /* 0x000ee20000002400 */
[----:B------:R-:W-:Y:S02]  /*16100*/  FSEL R159, R159, -INF , !P1 ;  /* 0xff8000009f9f7808 */ /* 0x000fe40004800000 */
[----:B------:R-:W-:Y:S01]  /*16110*/  ISETP.GT.AND P1, PT, R3, R34, PT ;  /* 0x000000220300720c */ /* 0x000fe20003f24270 */
[----:B------:R-:W-:Y:S01]  /*16120*/  FMUL.FTZ R58, R58, R0 ;  /* 0x000000003a3a7220 */ /* 0x000fe20000410000 */
[----:B------:R-:W-:Y:S02]  /*16130*/  ISETP.GE.AND P3, PT, R34, R237, PT ;  /* 0x000000ed2200720c */ /* 0x000fe40003f66270 */
[----:B-1----:R-:W-:-:S02]  /*16140*/  FSEL R7, R7, -INF , !P1 ;  /* 0xff80000007077808 */ /* 0x002fc40004800000 */
[C---:B------:R-:W-:Y:S02]  /*16150*/  ISETP.GE.AND P0, PT, R32.reuse, R239, PT ;  /* 0x000000ef2000720c */ /* 0x040fe40003f06270 */
[----:B------:R-:W-:Y:S02]  /*16160*/  ISETP.GT.AND P1, PT, R3, R32, PT ;  /* 0x000000200300720c */ /* 0x000fe40003f24270 */
[----:B------:R-:W-:Y:S02]  /*16170*/  FSEL R158, R7, -INF , !P3 ;  /* 0xff800000079e7808 */ /* 0x000fe40005800000 */
[----:B------:R-:W-:Y:S01]  /*16180*/  FSEL R155, R155, -INF , !P0 ;  /* 0xff8000009b9b7808 */ /* 0x000fe20004000000 */
[----:B------:R-:W1:Y:S01]  /*16190*/  MUFU.TANH R7, R58 ;  /* 0x0000003a00077308 */ /* 0x000e620000002400 */
[----:B--2---:R-:W-:Y:S01]  /*161a0*/  FSEL R23, R23, -INF , !P1 ;  /* 0xff80000017177808 */ /* 0x004fe20004800000 */
[----:B------:R-:W-:Y:S01]  /*161b0*/  FMUL.FTZ R59, R59, R0 ;  /* 0x000000003b3b7220 */ /* 0x000fe20000410000 */
[----:B------:R-:W-:-:S02]  /*161c0*/  ISETP.GE.AND P4, PT, R32, R237, PT ;  /* 0x000000ed2000720c */ /* 0x000fc40003f86270 */
[----:B------:R-:W-:Y:S02]  /*161d0*/  ISETP.GT.AND P0, PT, R3, R30, PT ;  /* 0x0000001e0300720c */ /* 0x000fe40003f04270 */
[----:B------:R-:W-:Y:S02]  /*161e0*/  FSEL R156, R23, -INF , !P4 ;  /* 0xff800000179c7808 */ /* 0x000fe40006000000 */
[----:B---3--:R-:W-:Y:S01]  /*161f0*/  FSEL R21, R21, -INF , !P0 ;  /* 0xff80000015157808 */ /* 0x008fe20004000000 */
[----:B------:R-:W2:Y:S01]  /*16200*/  MUFU.TANH R23, R59 ;  /* 0x0000003b00177308 */ /* 0x000ea20000002400 */
[----:B------:R-:W-:Y:S01]  /*16210*/  ISETP.GE.AND P3, PT, R30, R237, PT ;  /* 0x000000ed1e00720c */ /* 0x000fe20003f66270 */
[----:B------:R-:W-:-:S03]  /*16220*/  FMUL.FTZ R118, R118, R0 ;  /* 0x0000000076767220 */ /* 0x000fc60000410000 */
[----:B------:R-:W-:-:S03]  /*16230*/  FSEL R154, R21, -INF , !P3 ;  /* 0xff800000159a7808 */ /* 0x000fc60005800000 */
[----:B------:R-:W3:Y:S01]  /*16240*/  MUFU.TANH R21, R118 ;  /* 0x0000007600157308 */ /* 0x000ee20000002400 */
[----:B------:R-:W-:Y:S01]  /*16250*/  ISETP.GT.AND P0, PT, R3, R28, PT ;  /* 0x0000001c0300720c */ /* 0x000fe20003f04270 */
[----:B------:R-:W-:Y:S01]  /*16260*/  FMUL.FTZ R0, R119, R0 ;  /* 0x0000000077007220 */ /* 0x000fe20000410000 */
[----:B------:R-:W-:Y:S02]  /*16270*/  ISETP.GE.AND P5, PT, R50, R239, PT ;  /* 0x000000ef3200720c */ /* 0x000fe40003fa6270 */
[----:B-1----:R-:W-:Y:S02]  /*16280*/  FSEL R7, R7, -INF , !P0 ;  /* 0xff80000007077808 */ /* 0x002fe40004000000 */
[----:B------:R-:W-:Y:S01]  /*16290*/  ISETP.GT.AND P0, PT, R3, R22, PT ;  /* 0x000000160300720c */ /* 0x000fe20003f04270 */
[----:B------:R-:W1:Y:S01]  /*162a0*/  MUFU.TANH R0, R0 ;  /* 0x0000000000007308 */ /* 0x000e620000002400 */
[----:B------:R-:W-:Y:S02]  /*162b0*/  FSEL R169, R169, -INF , !P5 ;  /* 0xff800000a9a97808 */ /* 0x000fe40006800000 */
[----:B--2---:R-:W-:-:S02]  /*162c0*/  FSEL R23, R23, -INF , !P0 ;  /* 0xff80000017177808 */ /* 0x004fc40004000000 */
[----:B------:R-:W-:Y:S02]  /*162d0*/  ISETP.GT.AND P0, PT, R3, R20, PT ;  /* 0x000000140300720c */ /* 0x000fe40003f04270 */
[-C--:B------:R-:W-:Y:S02]  /*162e0*/  ISETP.GE.AND P5, PT, R34, R239.reuse, PT ;  /* 0x000000ef2200720c */ /* 0x080fe40003fa6270 */
[----:B------:R-:W-:Y:S02]  /*162f0*/  ISETP.GE.AND P1, PT, R28, R239, PT ;  /* 0x000000ef1c00720c */ /* 0x000fe40003f26270 */
[----:B---3--:R-:W-:Y:S02]  /*16300*/  FSEL R21, R21, -INF , !P0 ;  /* 0xff80000015157808 */ /* 0x008fe40004000000 */
[----:B------:R-:W-:Y:S02]  /*16310*/  FSEL R157, R157, -INF , !P5 ;  /* 0xff8000009d9d7808 */ /* 0x000fe40006800000 */
[----:B------:R-:W-:-:S02]  /*16320*/  ISETP.GT.AND P0, PT, R42, R215, PT ;  /* 0x000000d72a00720c */ /* 0x000fc40003f04270 */
[-C--:B------:R-:W-:Y:S02]  /*16330*/  ISETP.GE.AND P5, PT, R30, R239.reuse, PT ;  /* 0x000000ef1e00720c */ /* 0x080fe40003fa6270 */
[----:B------:R-:W-:Y:S02]  /*16340*/  FSEL R151, R151, -INF , !P1 ;  /* 0xff80000097977808 */ /* 0x000fe40004800000 */
[----:B------:R-:W-:Y:S02]  /*16350*/  ISETP.GE.AND P1, PT, R20, R239, PT ;  /* 0x000000ef1400720c */ /* 0x000fe40003f26270 */
[----:B------:R-:W-:Y:S02]  /*16360*/  FSEL R153, R153, -INF , !P5 ;  /* 0xff80000099997808 */ /* 0x000fe40006800000 */
[----:B------:R-:W-:Y:S02]  /*16370*/  ISETP.GE.AND P4, PT, R28, R237, PT ;  /* 0x000000ed1c00720c */ /* 0x000fe40003f86270 */
[----:B------:R-:W-:-:S02]  /*16380*/  ISETP.GE.AND P5, PT, R22, R239, PT ;  /* 0x000000ef1600720c */ /* 0x000fc40003fa6270 */
[-C--:B------:R-:W-:Y:S02]  /*16390*/  ISETP.GE.AND P3, PT, R22, R237.reuse, PT ;  /* 0x000000ed1600720c */ /* 0x080fe40003f66270 */
[----:B------:R-:W-:Y:S02]  /*163a0*/  FSEL R143, R143, -INF , !P1 ;  /* 0xff8000008f8f7808 */ /* 0x000fe40004800000 */
[----:B------:R-:W-:Y:S02]  /*163b0*/  ISETP.GT.AND P1, PT, R3, R56, PT ;  /* 0x000000380300720c */ /* 0x000fe40003f24270 */
[----:B------:R-:W-:Y:S02]  /*163c0*/  FSEL R152, R7, -INF , !P4 ;  /* 0xff80000007987808 */ /* 0x000fe40006000000 */
[----:B------:R-:W-:Y:S02]  /*163d0*/  FSEL R149, R149, -INF , !P5 ;  /* 0xff80000095957808 */ /* 0x000fe40006800000 */
[----:B------:R-:W-:Y:S01]  /*163e0*/  FSEL R150, R23, -INF , !P3 ;  /* 0xff80000017967808 */ /* 0x000fe20005800000 */
[----:B------:R-:W-:Y:S01]  /*163f0*/  BSSY.RECONVERGENT B1, `(.L_x_2843) ;  /* 0x00000c2000017945 */ /* 0x000fe20003800200 */
[----:B------:R-:W-:Y:S01]  /*16400*/  BAR.SYNC.DEFER_BLOCKING 0x0 ;  /* 0x0000000000007b1d */ /* 0x000fe20000010000 */
[----:B------:R-:W-:-:S02]  /*16410*/  ISETP.GE.AND P4, PT, R20, R237, PT ;  /* 0x000000ed1400720c */ /* 0x000fc40003f86270 */
[C---:B------:R-:W-:Y:S02]  /*16420*/  ISETP.GE.AND P5, PT, R56.reuse, R239, PT ;  /* 0x000000ef3800720c */ /* 0x040fe40003fa6270 */
[----:B------:R-:W-:Y:S02]  /*16430*/  ISETP.GE.AND P3, PT, R56, R237, PT ;  /* 0x000000ed3800720c */ /* 0x000fe40003f66270 */
[----:B-1----:R-:W-:Y:S02]  /*16440*/  FSEL R0, R0, -INF , !P1 ;  /* 0xff80000000007808 */ /* 0x002fe40004800000 */
[----:B------:R-:W-:Y:S02]  /*16450*/  LOP3.LUT R236, R210, 0x40, RZ, 0xfc, !PT ;  /* 0x00000040d2ec7812 */ /* 0x000fe400078efcff */
[----:B------:R-:W-:Y:S02]  /*16460*/  VIMNMX R240, PT, PT, RZ, R240, !PT ;  /* 0x000000f0fff07248 */ /* 0x000fe40007fe0100 */
[----:B------:R-:W-:-:S02]  /*16470*/  VIMNMX R238, PT, PT, RZ, R3, !PT ;  /* 0x00000003ffee7248 */ /* 0x000fc40007fe0100 */
        /* <DEDUP_REMOVED lines=17> */
.L_x_2846:
        /* <DEDUP_REMOVED lines=60> */
.L_x_2847:
[----:B------:R-:W-:Y:S05]  /*16950*/  BSYNC.RECONVERGENT B0 ;  /* 0x0000000000007941 */ /* 0x000fea0003800200 */
.L_x_2845:
        /* <DEDUP_REMOVED lines=107> */
.L_x_2844:
[----:B------:R-:W-:Y:S05]  /*17010*/  BSYNC.RECONVERGENT B1 ;  /* 0x0000000000017941 */ /* 0x000fea0003800200 */
.L_x_2843:
        /* <DEDUP_REMOVED lines=92> */
[----:B------:R-:W-:Y:S01]  /*175e0*/  LDSM.16.MT88.4 R24, [R137+0xc800] ;  /* 0x00c800008918783b */ /* 0x000fe20000004200 */
[----:B------:R-:W2:Y:S01]  /*175f0*/  MUFU.EX2 R138, R138 ;  /* 0x0000008a008a7308 */ /* 0x000ea20000000800 */
[-CC-:B------:R-:W-:Y:S01]  /*17600*/  FFMA.FTZ R49, R38, R147.reuse, -R145.reuse ;  /* 0x0000009326317223 */ /* 0x180fe20000010891 */
[-CC-:B------:R-:W-:Y:S01]  /*17610*/  FFMA.FTZ R44, R44, R147.reuse, -R145.reuse ;  /* 0x000000932c2c7223 */ /* 0x180fe20000010891 */
[-CC-:B------:R-:W-:Y:S01]  /*17620*/  FFMA.FTZ R46, R39, R147.reuse, -R144.reuse ;  /* 0x00000093272e7223 */ /* 0x180fe20000010890 */
[----:B------:R-:W-:Y:S01]  /*17630*/  MUFU.EX2 R135, R135 ;  /* 0x0000008700877308 */ /* 0x000fe20000000800 */
[--C-:B------:R-:W-:Y:S01]  /*17640*/  FFMA.FTZ R45, R37, R147, -R144.reuse ;  /* 0x00000093252d7223 */ /* 0x100fe20000010890 */
        /* <DEDUP_REMOVED lines=15> */
[--C-:B------:R-:W-:Y:S01]  /*17740*/  FFMA.FTZ R177, R177, R147, -R144.reuse ;  /* 0x00000093b1b17223 */ /* 0x100fe20000010890 */
[----:B----4-:R-:W-:Y:S01]  /*17750*/  F2FP.BF16.F32.PACK_AB R70, R62, R135 ;  /* 0x000000873e46723e */ /* 0x010fe200000010ff */
[-CC-:B------:R-:W-:Y:S01]  /*17760*/  FFMA.FTZ R186, R179, R147.reuse, -R144.reuse ;  /* 0x00000093b3ba7223 */ /* 0x180fe20000010890 */
[----:B------:R-:W-:Y:S01]  /*17770*/  MUFU.EX2 R61, R61 ;  /* 0x0000003d003d7308 */ /* 0x000fe20000000800 */
[-CC-:B------:R-:W-:Y:S01]  /*17780*/  FFMA.FTZ R174, R174, R147.reuse, -R145.reuse ;  /* 0x00000093aeae7223 */ /* 0x180fe20000010891 */
[-CC-:B------:R-:W-:Y:S01]  /*17790*/  FFMA.FTZ R175, R175, R147.reuse, -R144.reuse ;  /* 0x00000093afaf7223 */ /* 0x180fe20000010890 */
[-C--:B------:R-:W-:Y:S01]  /*177a0*/  FFMA.FTZ R171, R171, R147.reuse, -R144 ;  /* 0x00000093abab7223 */ /* 0x080fe20000010890 */
[----:B------:R-:W2:Y:S01]  /*177b0*/  MUFU.EX2 R58, R58 ;  /* 0x0000003a003a7308 */ /* 0x000ea20000000800 */
[C---:B------:R-:W-:Y:S01]  /*177c0*/  HMMA.16816.F32.BF16 R104, R68.reuse, R100, RZ ;  /* 0x000000644468723c */ /* 0x040fe200000418ff */
[-CC-:B------:R-:W-:Y:S01]  /*177d0*/  FFMA.FTZ R170, R170, R147.reuse, -R145.reuse ;  /* 0x00000093aaaa7223 */ /* 0x180fe20000010891 */
[-CC-:B------:R-:W-:Y:S01]  /*177e0*/  FFMA.FTZ R156, R156, R147.reuse, -R145.reuse ;  /* 0x000000939c9c7223 */ /* 0x180fe20000010891 */
[----:B------:R-:W-:Y:S01]  /*177f0*/  MUFU.EX2 R57, R57 ;  /* 0x0000003900397308 */ /* 0x000fe20000000800 */
[----:B------:R-:W-:Y:S01]  /*17800*/  FFMA.FTZ R245, R140, R147, -R145 ;  /* 0x000000938cf57223 */ /* 0x000fe20000010891 */
[----:B------:R-:W-:Y:S01]  /*17810*/  FADD.FTZ R136, R139, R136 ;  /* 0x000000888b887221 */ /* 0x000fe20000010000 */
[----:B------:R-:W-:Y:S01]  /*17820*/  FADD.FTZ R138, R141, R138 ;  /* 0x0000008a8d8a7221 */ /* 0x000fe20000010000 */
[----:B------:R-:W4:Y:S01]  /*17830*/  MUFU.EX2 R54, R54 ;  /* 0x0000003600367308 */ /* 0x000f220000000800 */
[C---:B------:R-:W-:Y:S01]  /*17840*/  HMMA.16816.F32.BF16 R100, R68.reuse, R102, RZ ;  /* 0x000000664464723c */ /* 0x040fe200000418ff */
[----:B------:R-:W-:Y:S01]  /*17850*/  FADD.FTZ R63, R63, R136 ;  /* 0x000000883f3f7221 */ /* 0x000fe20000010000 */
[----:B------:R-:W-:Y:S01]  /*17860*/  FADD.FTZ R135, R135, R138 ;  /* 0x0000008a87877221 */ /* 0x000fe20000010000 */
[----:B------:R-:W3:Y:S01]  /*17870*/  MUFU.EX2 R52, R52 ;  /* 0x0000003400347308 */ /* 0x000ee20000000800 */
[----:B------:R-:W-:Y:S01]  /*17880*/  ISETP.GT.AND P0, PT, R42, R215, PT ;  /* 0x000000d72a00720c */ /* 0x000fe20003f04270 */
        /* <DEDUP_REMOVED lines=15> */
[C---:B------:R-:W-:Y:S03]  /*17980*/  HMMA.16816.F32.BF16 R96, R68.reuse, R92, RZ ;  /* 0x0000005c4460723c */ /* 0x040fe600000418ff */
[----:B------:R-:W-:Y:S04]  /*17990*/  MUFU.EX2 R164, R164 ;  /* 0x000000a400a47308 */ /* 0x000fe80000000800 */
[----:B------:R-:W-:Y:S01]  /*179a0*/  MUFU.EX2 R162, R162 ;  /* 0x000000a200a27308 */ /* 0x000fe20000000800 */
[C---:B-----5:R-:W-:Y:S03]  /*179b0*/  HMMA.16816.F32.BF16 R80, R68.reuse, R76, RZ ;  /* 0x0000004c4450723c */ /* 0x060fe600000418ff */
[----:B------:R5:W-:Y:S04]  /*179c0*/  MUFU.EX2 R163, R177 ;  /* 0x000000b100a37308 */ /* 0x000be80000000800 */
[----:B------:R-:W3:Y:S01]  /*179d0*/  MUFU.EX2 R168, R168 ;  /* 0x000000a800a87308 */ /* 0x000ee20000000800 */
[C---:B------:R-:W-:Y:S03]  /*179e0*/  HMMA.16816.F32.BF16 R116, R68.reuse, R118, RZ ;  /* 0x000000764474723c */ /* 0x040fe600000418ff */
[----:B------:R-:W-:Y:S04]  /*179f0*/  MUFU.EX2 R166, R166 ;  /* 0x000000a600a67308 */ /* 0x000fe80000000800 */
[----:B------:R-:W3:Y:S01]  /*17a00*/  MUFU.EX2 R165, R165 ;  /* 0x000000a500a57308 */ /* 0x000ee20000000800 */
[----:B------:R-:W-:Y:S01]  /*17a10*/  HMMA.16816.F32.BF16 R84, R68, R86, RZ ;  /* 0x000000564454723c */ /* 0x000fe200000418ff */
[-CC-:B-----5:R-:W-:Y:S01]  /*17a20*/  FFMA.FTZ R177, R182, R147.reuse, -R145.reuse ;  /* 0x00000093b6b17223 */ /* 0x1a0fe20000010891 */
[-C--:B------:R-:W-:Y:S01]  /*17a30*/  FFMA.FTZ R182, R185, R147.reuse, -R144 ;  /* 0x00000093b9b67223 */ /* 0x080fe20000010890 */
[----:B------:R-:W5:Y:S01]  /*17a40*/  MUFU.EX2 R167, R167 ;  /* 0x000000a700a77308 */ /* 0x000f620000000800 */
        /* <DEDUP_REMOVED lines=49> */
[----:B------:R-:W5:Y:S01]  /*17d60*/  LDSM.16.MT88.4 R20, [R47+0xd000] ;  /* 0x00d000002f14783b */ /* 0x000f620000004200 */
[----:B------:R-:W-:-:S02]  /*17d70*/  F2FP.BF16.F32.PACK_AB R4, R50, R51 ;  /* 0x000000333204723e */ /* 0x000fc400000010ff */
[----:B------:R-:W-:Y:S02]  /*17d80*/  F2FP.BF16.F32.PACK_AB R5, R48, R49 ;  /* 0x000000313005723e */ /* 0x000fe400000010ff */
        /* <DEDUP_REMOVED lines=43> */
[----:B------:R1:W2:Y:S01]  /*18040*/  MUFU.EX2 R179, R8 ;  /* 0x0000000800b37308 */ /* 0x0002a20000000800 */
[----:B---3--:R-:W3:Y:S03]  /*18050*/  LDSM.16.MT88.4 R12, [R41+0xe000] ;  /* 0x00e00000290c783b */ /* 0x008ee60000004200 */
[----:B------:R-:W2:Y:S03]  /*18060*/  MUFU.EX2 R183, R183 ;  /* 0x000000b700b77308 */ /* 0x000ea60000000800 */
[C---:B------:R-:W-:Y:S01]  /*18070*/  HMMA.16816.F32.BF16 R76, R4.reuse, R10, R76 ;  /* 0x0000000a044c723c */ /* 0x040fe2000004184c */
[----:B------:R-:W2:Y:S01]  /*18080*/  MUFU.EX2 R181, R181 ;  /* 0x000000b500b57308 */ /* 0x000ea20000000800 */
[----:B-1----:R-:W1:Y:S06]  /*18090*/  LDSM.16.MT88.4 R8, [R137+0x12000] ;  /* 0x012000008908783b */ /* 0x002e6c0000004200 */
[C---:B----4-:R-:W-:Y:S08]  /*180a0*/  HMMA.16816.F32.BF16 R104, R4.reuse, R16, R104 ;  /* 0x000000100468723c */ /* 0x050ff00000041868 */
[C---:B------:R-:W-:Y:S01]  /*180b0*/  HMMA.16816.F32.BF16 R100, R4.reuse, R18, R100 ;  /* 0x000000120464723c */ /* 0x040fe20000041864 */
[----:B------:R-:W-:Y:S07]  /*180c0*/  LDSM.16.MT88.4 R16, [R47+0xe000] ;  /* 0x00e000002f10783b */ /* 0x000fee0000004200 */
[C---:B-----5:R-:W-:Y:S08]  /*180d0*/  HMMA.16816.F32.BF16 R88, R4.reuse, R28, R88 ;  /* 0x0000001c0458723c */ /* 0x060ff00000041858 */
        /* <DEDUP_REMOVED lines=8> */
[C---:B--2---:R-:W-:Y:S08]  /*18160*/  HMMA.16816.F32.BF16 R72, R4.reuse, R32, R72 ;  /* 0x000000200448723c */ /* 0x044ff00000041848 */
        /* <DEDUP_REMOVED lines=18> */
[----:B------:R-:W-:Y:S01]  /*18290*/  MUFU.EX2 R36, R171 ;  /* 0x000000ab00247308 */ /* 0x000fe20000000800 */
[-CC-:B------:R-:W-:Y:S01]  /*182a0*/  FFMA.FTZ R169, R158, R147.reuse, -R145.reuse ;  /* 0x000000939ea97223 */ /* 0x180fe20000010891 */
[-CC-:B------:R-:W-:Y:S01]  /*182b0*/  FFMA.FTZ R158, R157, R147.reuse, -R144.reuse ;  /* 0x000000939d9e7223 */ /* 0x180fe20000010890 */
[----:B-1----:R-:W1:Y:S02]  /*182c0*/  LDSM.16.MT88.4 R8, [R41+0xe800] ;  /* 0x00e800002908783b */ /* 0x002e640000004200 */
[----:B------:R-:W3:Y:S01]  /*182d0*/  MUFU.EX2 R37, R37 ;  /* 0x0000002500257308 */ /* 0x000ee20000000800 */
[----:B------:R-:W-:Y:S01]  /*182e0*/  HMMA.16816.F32.BF16 R76, R4, R38, R76 ;  /* 0x00000026044c723c */ /* 0x000fe2000004184c */
[-CC-:B------:R-:W-:Y:S01]  /*182f0*/  FFMA.FTZ R38, R160, R147.reuse, -R145.reuse ;  /* 0x00000093a0267223 */ /* 0x180fe20000010891 */
[-C--:B------:R-:W-:Y:S01]  /*18300*/  FFMA.FTZ R160, R155, R147.reuse, -R144 ;  /* 0x000000939ba07223 */ /* 0x080fe20000010890 */
[----:B------:R5:W3:Y:S01]  /*18310*/  MUFU.EX2 R39, R170 ;  /* 0x000000aa00277308 */ /* 0x000ae20000000800 */
[----:B------:R-:W-:-:S03]  /*18320*/  FFMA.FTZ R155, R154, R147, -R145 ;  /* 0x000000939a9b7223 */ /* 0x000fc60000010891 */
[----:B------:R-:W-:Y:S01]  /*18330*/  MUFU.EX2 R38, R38 ;  /* 0x0000002600267308 */ /* 0x000fe20000000800 */
[C---:B----4-:R-:W-:Y:S03]  /*18340*/  HMMA.16816.F32.BF16 R120, R4.reuse, R28, R120 ;  /* 0x0000001c0478723c */ /* 0x050fe60000041878 */
[----:B------:R-:W-:Y:S04]  /*18350*/  MUFU.EX2 R169, R169 ;  /* 0x000000a900a97308 */ /* 0x000fe80000000800 */
[----:B------:R-:W-:Y:S01]  /*18360*/  MUFU.EX2 R158, R158 ;  /* 0x0000009e009e7308 */ /* 0x000fe20000000800 */
[C---:B------:R-:W-:Y:S01]  /*18370*/  HMMA.16816.F32.BF16 R116, R4.reuse, R30, R116 ;  /* 0x0000001e0474723c */ /* 0x040fe20000041874 */
[----:B------:R-:W-:Y:S01]  /*18380*/  LDSM.16.MT88.4 R28, [R146+0x12800] ;  /* 0x01280000921c783b */ /* 0x000fe20000004200 */
[-CC-:B-----5:R-:W-:Y:S01]  /*18390*/  FFMA.FTZ R170, R159, R147.reuse, -R144.reuse ;  /* 0x000000939faa7223 */ /* 0x1a0fe20000010890 */
[----:B------:R-:W-:Y:S01]  /*183a0*/  FFMA.FTZ R159, R153, R147, -R144 ;  /* 0x00000093999f7223 */ /* 0x000fe20000010890 */
[----:B------:R-:W-:Y:S04]  /*183b0*/  MUFU.EX2 R155, R155 ;  /* 0x0000009b009b7308 */ /* 0x000fe80000000800 */
[C---:B------:R-:W-:Y:S01]  /*183c0*/  HMMA.16816.F32.BF16 R88, R4.reuse, R24, R88 ;  /* 0x000000180458723c */ /* 0x040fe20000041858 */
[----:B------:R-:W4:Y:S04]  /*183d0*/  MUFU.EX2 R157, R170 ;  /* 0x000000aa009d7308 */ /* 0x000f280000000800 */
[----:B------:R-:W-:Y:S03]  /*183e0*/  MUFU.EX2 R153, R160 ;  /* 0x000000a000997308 */ /* 0x000fe60000000800 */
[C---:B------:R-:W-:Y:S01]  /*183f0*/  HMMA.16816.F32.BF16 R84, R4.reuse, R26, R84 ;  /* 0x0000001a0454723c */ /* 0x040fe20000041854 */
[----:B------:R-:W-:Y:S01]  /*18400*/  LDSM.16.MT88.4 R24, [R137+0xe800] ;  /* 0x00e800008918783b */ /* 0x000fe20000004200 */
[----:B------:R-:W5:Y:S06]  /*18410*/  MUFU.EX2 R154, R159 ;  /* 0x0000009f009a7308 */ /* 0x000f6c0000000800 */
        /* <DEDUP_REMOVED lines=134> */
[----:B------:R-:W-:Y:S02]  /*18c80*/  FADD.FTZ R158, R158, R157 ;  /* 0x0000009d9e9e7221 */ /* 0x000fe40000010000 */
        /* <DEDUP_REMOVED lines=84> */
.L_x_2851:
        /* <DEDUP_REMOVED lines=8> */
.L_x_2852:
[----:B------:R-:W-:Y:S05]  /*19250*/  BSYNC.RECONVERGENT B0 ;  /* 0x0000000000007941 */ /* 0x000fea0003800200 */
.L_x_2850:
[----:B------:R-:W-:Y:S02]  /*19260*/  SHF.L.U32 R7, R218, 0x5, RZ ;  /* 0x00000005da077819 */ /* 0x000fe400000006ff */
[-C--:B------:R-:W-:Y:S02]  /*19270*/  ISETP.GE.AND P1, PT, R210, R229.reuse, PT ;  /* 0x000000e5d200720c */ /* 0x080fe40003f26270 */
[----:B------:R-:W-:Y:S02]  /*19280*/  ISETP.GE.AND P0, PT, R236, R229, PT ;  /* 0x000000e5ec00720c */ /* 0x000fe40003f06270 */
[----:B------:R-:W-:Y:S02]  /*19290*/  SHF.L.U64.HI R4, R218, 0x5, R219 ;  /* 0x00000005da047819 */ /* 0x000fe400000102db */
[----:B------:R-:W-:Y:S02]  /*192a0*/  IADD3 R8, P4, PT, R7, R222, RZ ;  /* 0x000000de07087210 */ /* 0x000fe40007f9e0ff */
[----:B------:R-:W-:-:S02]  /*192b0*/  SHF.R.U32.HI R209, RZ, 0x1, R208 ;  /* 0x00000001ffd17819 */ /* 0x000fc400000116d0 */
[----:B------:R-:W-:Y:S02]  /*192c0*/  IADD3.X R9, PT, PT, R4, R223, RZ, P4, !PT ;  /* 0x000000df04097210 */ /* 0x000fe400027fe4ff */
[-C--:B------:R-:W-:Y:S01]  /*192d0*/  IADD3 R10, P4, PT, R8, R7.reuse, RZ ;  /* 0x00000007080a7210 */ /* 0x080fe20007f9e0ff */
[----:B------:R-:W-:Y:S01]  /*192e0*/  @!PT LDS RZ, [RZ] ;  /* 0x00000000fffff984 */ /* 0x000fe20000000800 */
[----:B------:R-:W-:Y:S01]  /*192f0*/  @!PT LDS RZ, [RZ] ;  /* 0x00000000fffff984 */ /* 0x000fe20000000800 */
[----:B------:R-:W-:Y:S01]  /*19300*/  @!PT LDS RZ, [RZ] ;  /* 0x00000000fffff984 */ /* 0x000fe20000000800 */
[----:B------:R-:W-:Y:S01]  /*19310*/  @!P1 LDGSTS.E.BYPASS.LTC128B.128 [R65+0xc000], desc[UR6][R222.64] ;  /* 0x0c000000de419fae */ /* 0x000fe2000b981a06 */
[----:B------:R-:W-:Y:S02]  /*19320*/  SHF.L.U32 R211, R208, 0x5, RZ ;  /* 0x00000005d0d37819 */ /* 0x000fe400000006ff */
[-C--:B------:R-:W-:Y:S01]  /*19330*/  IADD3.X R11, PT, PT, R9, R4.reuse, RZ, P4, !PT ;  /* 0x00000004090b7210 */ /* 0x080fe200027fe4ff */
[----:B------:R-:W-:Y:S01]  /*19340*/  @P1 STS.128 [R65+0xc000], RZ ;  /* 0x00c000ff41001388 */ /* 0x000fe20000000c00 */
[----:B------:R-:W-:Y:S02]  /*19350*/  IADD3 R12, P4, PT, R10, R7, RZ ;  /* 0x000000070a0c7210 */ /* 0x000fe40007f9e0ff */
[----:B------:R-:W-:Y:S01]  /*19360*/  LOP3.LUT R5, R209, 0x8, RZ, 0xc0, !PT ;  /* 0x00000008d1057812 */ /* 0x000fe200078ec0ff */
[----:B------:R-:W-:Y:S01]  /*19370*/  @!PT LDS RZ, [RZ] ;  /* 0x00000000fffff984 */ /* 0x000fe20000000800 */
[----:B------:R-:W-:Y:S01]  /*19380*/  @!PT LDS RZ, [RZ] ;  /* 0x00000000fffff984 */ /* 0x000fe20000000800 */
[----:B------:R-:W-:Y:S01]  /*19390*/  @!PT LDS RZ, [RZ] ;  /* 0x00000000fffff984 */ /* 0x000fe20000000800 */
[----:B------:R-:W-:Y:S01]  /*193a0*/  @!P0 LDGSTS.E.BYPASS.LTC128B.128 [R65+0x10000], desc[UR6][R222.64+0x80] ;  /* 0x10000080de418fae */ /* 0x000fe2000b981a06 */
[----:B------:R-:W-:-:S02]  /*193b0*/  IADD3.X R13, PT, PT, R11, R4, RZ, P4, !PT ;  /* 0x000000040b0d7210 */ /* 0x000fc400027fe4ff */
[----:B------:R-:W-:Y:S01]  /*193c0*/  IADD3 R14, P4, PT, R12, R7, RZ ;  /* 0x000000070c0e7210 */ /* 0x000fe20007f9e0ff */
[----:B------:R-:W-:Y:S01]  /*193d0*/  @P0 STS.128 [R65+0x10000], RZ ;  /* 0x010000ff41000388 */ /* 0x000fe20000000c00 */
[----:B------:R-:W-:Y:S02]  /*193e0*/  LOP3.LUT R211, R211, 0x7c00, RZ, 0xc0, !PT ;  /* 0x00007c00d3d37812 */ /* 0x000fe400078ec0ff */
[----:B------:R-:W-:Y:S01]  /*193f0*/  IADD3.X R15, PT, PT, R13, R4, RZ, P4, !PT ;  /* 0x000000040d0f7210 */ /* 0x000fe200027fe4ff */
[----:B------:R-:W-:Y:S01]  /*19400*/  @!PT LDS RZ, [RZ] ;  /* 0x00000000fffff984 */ /* 0x000fe20000000800 */
[----:B------:R-:W-:Y:S01]  /*19410*/  @!PT LDS RZ, [RZ] ;  /* 0x00000000fffff984 */ /* 0x000fe20000000800 */
[----:B------:R-:W-:Y:S01]  /*19420*/  @!PT LDS RZ, [RZ] ;  /* 0x00000000fffff984 */ /* 0x000fe20000000800 */
[----:B------:R-:W-:Y:S01]  /*19430*/  @!P1 LDGSTS.E.BYPASS.LTC128B.128 [R65+0xc800], desc[UR6][R8.64] ;  /* 0x0c80000008419fae */ /* 0x000fe2000b981a06 */
[--C-:B------:R-:W-:Y:S02]  /*19440*/  LOP3.LUT R5, R5, 0x1c0, R40.reuse, 0xf8, !PT ;  /* 0x000001c005057812 */ /* 0x100fe400078ef828 */
[----:B------:R-:W-:Y:S01]  /*19450*/  LOP3.LUT R40, R211, 0x200, R40, 0xf8, !PT ;  /* 0x00000200d3287812 */ /* 0x000fe200078ef828 */
[----:B------:R-:W-:Y:S01]  /*19460*/  @P1 STS.128 [R65+0xc800], RZ ;  /* 0x00c800ff41001388 */ /* 0x000fe20000000c00 */
[----:B------:R-:W-:-:S02]  /*19470*/  MOV R135, 0x20 ;  /* 0x0000002000877802 */ /* 0x000fc40000000f00 */
[----:B------:R-:W-:Y:S01]  /*19480*/  LOP3.LUT R5, R40, R5, R210, 0xf6, !PT ;  /* 0x0000000528057212 */ /* 0x000fe200078ef6d2 */
[----:B------:R-:W-:Y:S01]  /*19490*/  @!PT LDS RZ, [RZ] ;  /* 0x00000000fffff984 */ /* 0x000fe20000000800 */
[----:B------:R-:W-:Y:S01]  /*194a0*/  @!PT LDS RZ, [RZ] ;  /* 0x00000000fffff984 */ /* 0x000fe20000000800 */
[----:B------:R-:W-:Y:S01]  /*194b0*/  @!PT LDS RZ, [RZ] ;  /* 0x00000000fffff984 */ /* 0x000fe20000000800 */
[----:B------:R1:W-:Y:S01]  /*194c0*/  @!P0 LDGSTS.E.BYPASS.LTC128B.128 [R65+0x10800], desc[UR6][R8.64+0x80] ;  /* 0x1080008008418fae */ /* 0x0003e2000b981a06 */
[----:B------:R-:W-:Y:S02]  /*194d0*/  SEL R135, R135, 0xffffffe0, !P6 ;  /* 0xffffffe087877807 */ /* 0x000fe40007000000 */
[----:B------:R-:W-:Y:S01]  /*194e0*/  LEA R185, R5, UR8, 0x1 ;  /* 0x0000000805b97c11 */ /* 0x000fe2000f8e08ff */
[----:B------:R-:W-:Y:S01]  /*194f0*/  @P0 STS.128 [R65+0x10800], RZ ;  /* 0x010800ff41000388 */ /* 0x000fe20000000c00 */
[----:B------:R-:W-:Y:S02]  /*19500*/  IADD3 R187, PT, PT, R2, UR8, RZ ;  /* 0x0000000802bb7c10 */ /* 0x000fe4000fffe0ff */
[----:B------:R-:W-:Y:S01]  /*19510*/  IADD3 R36, PT, PT, R185, R135, RZ ;  /* 0x00000087b9247210 */ /* 0x000fe20007ffe0ff */
        /* <DEDUP_REMOVED lines=21> */
[-C--:B------:R-:W-:Y:S02]  /*19670*/  IADD3.X R9, PT, PT, R15, R4.reuse, RZ, P4, !PT ;  /* 0x000000040f097210 */ /* 0x080fe400027fe4ff */
[----:B------:R-:W-:Y:S01]  /*19680*/  IADD3 R16, P4, PT, R6, R7, RZ ;  /* 0x0000000706107210 */ /* 0x000fe20007f9e0ff */
[----:B------:R-:W-:Y:S01]  /*19690*/  @P0 STS.128 [R65+0x11800], RZ ;  /* 0x011800ff41000388 */ /* 0x000fe20000000c00 */
[----:B------:R-:W-:-:S03]  /*196a0*/  IADD3.X R7, PT, PT, R9, R4, RZ, P5, !PT ;  /* 0x0000000409077210 */ /* 0x000fc60002ffe4ff */
[----:B------:R-:W-:Y:S01]  /*196b0*/  @!PT LDS RZ, [RZ] ;  /* 0x00000000fffff984 */ /* 0x000fe20000000800 */
[----:B------:R-:W-:Y:S01]  /*196c0*/  @!PT LDS RZ, [RZ] ;  /* 0x00000000fffff984 */ /* 0x000fe20000000800 */
[----:B------:R-:W-:Y:S01]  /*196d0*/  @!PT LDS RZ, [RZ] ;  /* 0x00000000fffff984 */ /* 0x000fe20000000800 */
[----:B------:R-:W-:Y:S01]  /*196e0*/  @!P1 LDGSTS.E.BYPASS.LTC128B.128 [R65+0xe000], desc[UR6][R14.64] ;  /* 0x0e0000000e419fae */ /* 0x000fe2000b981a06 */
[----:B------:R-:W-:Y:S02]  /*196f0*/  IADD3.X R17, PT, PT, R7, R4, RZ, P4, !PT ;  /* 0x0000000407117210 */ /* 0x000fe400027fe4ff */
[----:B--2---:R-:W-:Y:S01]  /*19700*/  @!P0 MOV R10, R14 ;  /* 0x0000000e000a8202 */ /* 0x004fe20000000f00 */
[----:B------:R-:W-:Y:S01]  /*19710*/  @P1 STS.128 [R65+0xe000], RZ ;  /* 0x00e000ff41001388 */ /* 0x000fe20000000c00 */
[----:B------:R-:W-:-:S05]  /*19720*/  @!P0 MOV R11, R15 ;  /* 0x0000000f000b8202 */ /* 0x000fca0000000f00 */
        /* <DEDUP_REMOVED lines=20> */
[----:B-1----:R-:W-:-:S02]  /*19870*/  @!P0 MOV R8, R6 ;  /* 0x0000000600088202 */ /* 0x002fc40000000f00 */
        /* <DEDUP_REMOVED lines=17> */
[----:B------:R-:W4:Y:S04]  /*19990*/  LDSM.16.M88.4 R20, [R2+UR8+0x4000] ;  /* 0x004000080214783b */ /* 0x000f280008000200 */
[----:B------:R-:W1:Y:S04]  /*199a0*/  LDSM.16.M88.4 R12, [R2+UR8+0x4800] ;  /* 0x00480008020c783b */ /* 0x000e680008000200 */
[----:B--2---:R-:W2:Y:S04]  /*199b0*/  LDSM.16.M88.4 R4, [R2+UR8+0x5000] ;  /* 0x005000080204783b */ /* 0x004ea80008000200 */
[----:B------:R-:W5:Y:S04]  /*199c0*/  LDSM.16.M88.4 R148, [R2+UR8+0x5800] ;  /* 0x005800080294783b */ /* 0x000f680008000200 */
[----:B------:R-:W5:Y:S04]  /*199d0*/  LDSM.16.M88.4 R140, [R2+UR8+0x6000] ;  /* 0x00600008028c783b */ /* 0x000f680008000200 */
[----:B------:R-:W5:Y:S04]  /*199e0*/  LDSM.16.M88.4 R60, [R2+UR8+0x6800] ;  /* 0x00680008023c783b */ /* 0x000f680008000200 */
[----:B------:R-:W5:Y:S04]  /*199f0*/  LDSM.16.M88.4 R52, [R2+UR8+0x7000] ;  /* 0x007000080234783b */ /* 0x000f680008000200 */
[----:B------:R-:W5:Y:S04]  /*19a00*/  LDSM.16.M88.4 R28, [R2+UR8+0x7800] ;  /* 0x00780008021c783b */ /* 0x000f680008000200 */
[----:B---3--:R-:W3:Y:S01]  /*19a10*/  LD.E R65, desc[UR6][R132.64+0x18c] ;  /* 0x00018c0684417980 */ /* 0x008ee2000c101900 */
[----:B------:R-:W-:-:S03]  /*19a20*/  IADD3 R172, PT, PT, R187, R135, RZ ;  /* 0x00000087bbac7210 */ /* 0x000fc60007ffe0ff */
[----:B------:R-:W-:Y:S04]  /*19a30*/  LDSM.16.M88.4 R36, [R36] ;  /* 0x000000002424783b */ /* 0x000fe80000000200 */
[----:B------:R-:W5:Y:S01]  /*19a40*/  LDSM.16.M88.4 R40, [R172+0x4000] ;  /* 0x00400000ac28783b */ /* 0x000f620000000200 */
[----:B----4-:R-:W-:Y:S03]  /*19a50*/  HMMA.16816.F32.BF16 R24, R44, R20, RZ ;  /* 0x000000142c18723c */ /* 0x010fe600000418ff */
[----:B------:R-:W4:Y:S01]  /*19a60*/  LDSM.16.M88.4 R32, [R172+0x4800] ;  /* 0x00480000ac20783b */ /* 0x000f220000000200 */
[----:B------:R-:W-:-:S03]  /*19a70*/  IADD3 R186, PT, PT, R185, R66, RZ ;  /* 0x00000042b9ba7210 */ /* 0x000fc60007ffe0ff */
[----:B------:R-:W-:Y:S01]  /*19a80*/  LDSM.16.M88.4 R168, [R172+0x5000] ;  /* 0x00500000aca8783b */ /* 0x000fe20000000200 */
[C---:B-1----:R-:W-:Y:S03]  /*19a90*/  HMMA.16816.F32.BF16 R16, R44.reuse, R12, RZ ;  /* 0x0000000c2c10723c */ /* 0x042fe600000418ff */
[----:B------:R-:W-:Y:S04]  /*19aa0*/  LDSM.16.M88.4 R164, [R172+0x5800] ;  /* 0x00580000aca4783b */ /* 0x000fe80000000200 */
[----:B------:R-:W-:Y:S01]  /*19ab0*/  LDSM.16.M88.4 R160, [R172+0x6000] ;  /* 0x00600000aca0783b */ /* 0x000fe20000000200 */
[C---:B--2---:R-:W-:Y:S03]  /*19ac0*/  HMMA.16816.F32.BF16 R8, R44.reuse, R4, RZ ;  /* 0x000000042c08723c */ /* 0x044fe600000418ff */
[----:B------:R-:W-:Y:S04]  /*19ad0*/  LDSM.16.M88.4 R156, [R172+0x7000] ;  /* 0x00700000ac9c783b */ /* 0x000fe80000000200 */
[----:B------:R-:W0:Y:S01]  /*19ae0*/  LDGDEPBAR ;  /* 0x00000000000079af */ /* 0x000e220000000000 */
[C---:B-----5:R-:W-:Y:S08]  /*19af0*/  HMMA.16816.F32.BF16 R152, R44.reuse, R148, RZ ;  /* 0x000000942c98723c */ /* 0x060ff000000418ff */
[C---:B------:R-:W-:Y:S08]  /*19b00*/  HMMA.16816.F32.BF16 R144, R44.reuse, R140, RZ ;  /* 0x0000008c2c90723c */ /* 0x040ff000000418ff */
[C---:B------:R-:W-:Y:S08]  /*19b10*/  HMMA.16816.F32.BF16 R136, R44.reuse, R60, RZ ;  /* 0x0000003c2c88723c */ /* 0x040ff000000418ff */
[C---:B------:R-:W-:Y:S08]  /*19b20*/  HMMA.16816.F32.BF16 R56, R44.reuse, R52, RZ ;  /* 0x000000342c38723c */ /* 0x040ff000000418ff */
[C---:B------:R-:W-:Y:S08]  /*19b30*/  HMMA.16816.F32.BF16 R20, R44.reuse, R22, RZ ;  /* 0x000000162c14723c */ /* 0x040ff000000418ff */
[----:B------:R-:W-:Y:S01]  /*19b40*/  HMMA.16816.F32.BF16 R48, R44, R28, RZ ;  /* 0x0000001c2c30723c */ /* 0x000fe200000418ff */
[----:B------:R-:W-:Y:S01]  /*19b50*/  IADD3 R66, PT, PT, R187, R66, RZ ;  /* 0x00000042bb427210 */ /* 0x000fe20007ffe0ff */
[----:B------:R-:W-:Y:S06]  /*19b60*/  LDSM.16.M88.4 R176, [R186] ;  /* 0x00000000bab0783b */ /* 0x000fec0000000200 */
        /* <DEDUP_REMOVED lines=17> */
[----:B------:R-:W4:Y:S07]  /*19c80*/  LDSM.16.M88.4 R32, [R66+0x4000] ;  /* 0x004000004220783b */ /* 0x000f2e0000000200 */
[C---:B-1----:R-:W-:Y:S08]  /*19c90*/  HMMA.16816.F32.BF16 R136, R36.reuse, R28, R136 ;  /* 0x0000001c2488723c */ /* 0x042ff00000041888 */
[C---:B------:R-:W-:Y:S01]  /*19ca0*/  HMMA.16816.F32.BF16 R60, R36.reuse, R30, R60 ;  /* 0x0000001e243c723c */ /* 0x040fe2000004183c */
[----:B------:R-:W1:Y:S07]  /*19cb0*/  LDSM.16.M88.4 R28, [R66+0x4800] ;  /* 0x00480000421c783b */ /* 0x000e6e0000000200 */
[C---:B--2---:R-:W-:Y:S08]  /*19cc0*/  HMMA.16816.F32.BF16 R48, R36.reuse, R40, R48 ;  /* 0x000000282430723c */ /* 0x044ff00000041830 */
[----:B------:R-:W-:Y:S01]  /*19cd0*/  HMMA.16816.F32.BF16 R44, R36, R42, R44 ;  /* 0x0000002a242c723c */ /* 0x000fe2000004182c */
[----:B------:R-:W-:Y:S07]  /*19ce0*/  LDSM.16.M88.4 R40, [R188] ;  /* 0x00000000bc28783b */ /* 0x000fee0000000200 */
[C---:B----4-:R-:W-:Y:S08]  /*19cf0*/  HMMA.16816.F32.BF16 R24, R176.reuse, R32, R24 ;  /* 0x00000020b018723c */ /* 0x050ff00000041818 */
        /* <DEDUP_REMOVED lines=13> */
[----:B------:R-:W4:Y:S04]  /*19dd0*/  LDSM.16.M88.4 R36, [R135+0x4000] ;  /* 0x004000008724783b */ /* 0x000f280000000200 */
[----:B------:R-:W5:Y:S03]  /*19de0*/  LDSM.16.M88.4 R156, [R66+0x7800] ;  /* 0x00780000429c783b */ /* 0x000f660000000200 */
        /* <DEDUP_REMOVED lines=8> */
[C---:B----4-:R-:W-:Y:S08]  /*19e70*/  HMMA.16816.F32.BF16 R24, R40.reuse, R36, R24 ;  /* 0x000000242818723c */ /* 0x050ff00000041818 */
[----:B------:R-:W-:Y:S01]  /*19e80*/  HMMA.16816.F32.BF16 R20, R40, R38, R20 ;  /* 0x000000262814723c */ /* 0x000fe20000041814 */
[----:B------:R-:W4:Y:S07]  /*19e90*/  LDSM.16.M88.4 R36, [R135+0x7000] ;  /* 0x007000008724783b */ /* 0x000f2e0000000200 */
[C---:B------:R-:W-:Y:S08]  /*19ea0*/  HMMA.16816.F32.BF16 R136, R176.reuse, R164, R136 ;  /* 0x000000a4b088723c */ /* 0x040ff00000041888 */
[C---:B------:R-:W-:Y:S01]  /*19eb0*/  HMMA.16816.F32.BF16 R60, R176.reuse, R166, R60 ;  /* 0x000000a6b03c723c */ /* 0x040fe2000004183c */
[----:B------:R-:W3:Y:S07]  /*19ec0*/  LDSM.16.M88.4 R164, [R135+0x5800] ;  /* 0x0058000087a4783b */ /* 0x000eee0000000200 */
[C---:B-----5:R-:W-:Y:S08]  /*19ed0*/  HMMA.16816.F32.BF16 R48, R176.reuse, R156, R48 ;  /* 0x0000009cb030723c */ /* 0x060ff00000041830 */
[C---:B------:R-:W-:Y:S01]  /*19ee0*/  HMMA.16816.F32.BF16 R44, R176.reuse, R158, R44 ;  /* 0x0000009eb02c723c */ /* 0x040fe2000004182c */
[----:B------:R-:W5:Y:S07]  /*19ef0*/  LDSM.16.M88.4 R156, [R135+0x6000] ;  /* 0x00600000879c783b */ /* 0x000f6e0000000200 */
[C---:B------:R-:W-:Y:S08]  /*19f00*/  HMMA.16816.F32.BF16 R56, R176.reuse, R160, R56 ;  /* 0x000000a0b038723c */ /* 0x040ff00000041838 */
[----:B------:R-:W-:Y:S01]  /*19f10*/  HMMA.16816.F32.BF16 R52, R176, R162, R52 ;  /* 0x000000a2b034723c */ /* 0x000fe20000041834 */
[----:B------:R-:W-:Y:S07]  /*19f20*/  LDSM.16.M88.4 R160, [R185+0x2000] ;  /* 0x00200000b9a0783b */ /* 0x000fee0000000200 */
[C---:B-1----:R-:W-:Y:S08]  /*19f30*/  HMMA.16816.F32.BF16 R8, R40.reuse, R28, R8 ;  /* 0x0000001c2808723c */ /* 0x042ff00000041808 */
[----:B------:R-:W-:Y:S01]  /*19f40*/  HMMA.16816.F32.BF16 R4, R40, R30, R4 ;  /* 0x0000001e2804723c */ /* 0x000fe20000041804 */
[----:B------:R-:W1:Y:S07]  /*19f50*/  LDSM.16.M88.4 R28, [R2+UR8+0x8000] ;  /* 0x00800008021c783b */ /* 0x000e6e0008000200 */
[C---:B------:R-:W-:Y:S08]  /*19f60*/  HMMA.16816.F32.BF16 R152, R176.reuse, R172, R152 ;  /* 0x000000acb098723c */ /* 0x040ff00000041898 */
[C---:B------:R-:W-:Y:S08]  /*19f70*/  HMMA.16816.F32.BF16 R148, R176.reuse, R174, R148 ;  /* 0x000000aeb094723c */ /* 0x040ff00000041894 */
[----:B------:R-:W-:Y:S08]  /*19f80*/  HMMA.16816.F32.BF16 R144, R176, R168, R144 ;  /* 0x000000a8b090723c */ /* 0x000ff00000041890 */
[C---:B--2---:R-:W-:Y:S08]  /*19f90*/  HMMA.16816.F32.BF16 R136, R40.reuse, R32, R136 ;  /* 0x000000202888723c */ /* 0x044ff00000041888 */
[C---:B------:R-:W-:Y:S01]  /*19fa0*/  HMMA.16816.F32.BF16 R60, R40.reuse, R34, R60 ;  /* 0x00000022283c723c */ /* 0x040fe2000004183c */
[----:B------:R-:W2:Y:S07]  /*19fb0*/  LDSM.16.M88.4 R32, [R2+UR8+0x8800] ;  /* 0x008800080220783b */ /* 0x000eae0008000200 */
[C---:B----4-:R-:W-:Y:S08]  /*19fc0*/  HMMA.16816.F32.BF16 R56, R40.reuse, R36, R56 ;  /* 0x000000242838723c */ /* 0x050ff00000041838 */
[C---:B------:R-:W-:Y:S01]  /*19fd0*/  HMMA.16816.F32.BF16 R52, R40.reuse, R38, R52 ;  /* 0x000000262834723c */ /* 0x040fe20000041834 */
[----:B------:R-:W4:Y:S07]  /*19fe0*/  LDSM.16.M88.4 R36, [R2+UR8+0x9000] ;  /* 0x009000080224783b */ /* 0x000f2e0008000200 */
[----:B---3--:R-:W-:Y:S01]  /*19ff0*/  HMMA.16816.F32.BF16 R152, R40, R164, R152 ;  /* 0x000000a42898723c */ /* 0x008fe20000041898 */
[----:B------:R-:W-:-:S04]  /*1a000*/  MOV R164, 0x20 ;  /* 0x0000002000a47802 */ /* 0x000fc80000000f00 */
[----:B------:R-:W-:-:S04]  /*1a010*/  SEL R180, R164, 0xffffffe0, !P6 ;  /* 0xffffffe0a4b47807 */ /* 0x000fc80007000000 */
[-C--:B------:R-:W-:Y:S02]  /*1a020*/  IADD3 R168, PT, PT, R185, R180.reuse, RZ ;  /* 0x000000b4b9a87210 */ /* 0x080fe40007ffe0ff */
[----:B------:R-:W-:Y:S01]  /*1a030*/  IADD3 R180, PT, PT, R187, R180, RZ ;  /* 0x000000b4bbb47210 */ /* 0x000fe20007ffe0ff */
[----:B------:R-:W-:Y:S01]  /*1a040*/  HMMA.16816.F32.BF16 R148, R40, R166, R148 ;  /* 0x000000a62894723c */ /* 0x000fe20000041894 */
[----:B------:R-:W3:Y:S07]  /*1a050*/  LDSM.16.M88.4 R164, [R135+0x7800] ;  /* 0x0078000087a4783b */ /* 0x000eee0000000200 */
[----:B------:R-:W-:Y:S01]  /*1a060*/  HMMA.16816.F32.BF16 R140, R176, R170, R140 ;  /* 0x000000aab08c723c */ /* 0x000fe2000004188c */
[----:B------:R-:W-:Y:S07]  /*1a070*/  LDSM.16.M88.4 R168, [R168+0x2000] ;  /* 0x00200000a8a8783b */ /* 0x000fee0000000200 */
[----:B-----5:R-:W-:Y:S01]  /*1a080*/  HMMA.16816.F32.BF16 R172, R40, R156, R144 ;  /* 0x0000009c28ac723c */ /* 0x020fe20000041890 */
[----:B------:R-:W5:Y:S07]  /*1a090*/  LDSM.16.M88.4 R144, [R180+0x8000] ;  /* 0x00800000b490783b */ /* 0x000f6e0000000200 */
        /* <DEDUP_REMOVED lines=8> */
[----:B----4-:R-:W-:Y:S01]  /*1a120*/  HMMA.16816.F32.BF16 R32, R160, R36, R8 ;  /* 0x00000024a020723c */ /* 0x010fe20000041808 */
[----:B------:R-:W2:Y:S07]  /*1a130*/  LDSM.16.M88.4 R8, [R66+0x8800] ;  /* 0x008800004208783b */ /* 0x000eae0000000200 */
[C---:B---3--:R-:W-:Y:S08]  /*1a140*/  HMMA.16816.F32.BF16 R48, R40.reuse, R164, R48 ;  /* 0x000000a42830723c */ /* 0x048ff00000041830 */
[----:B------:R-:W-:Y:S01]  /*1a150*/  HMMA.16816.F32.BF16 R44, R40, R166, R44 ;  /* 0x000000a6282c723c */ /* 0x000fe2000004182c */
[----:B------:R-:W-:Y:S04]  /*1a160*/  LDSM.16.M88.4 R164, [R188+0x2000] ;  /* 0x00200000bca4783b */ /* 0x000fe80000000200 */
[----:B------:R-:W3:Y:S03]  /*1a170*/  LDSM.16.M88.4 R40, [R135+0x8000] ;  /* 0x008000008728783b */ /* 0x000ee60000000200 */
[C---:B-----5:R-:W-:Y:S08]  /*1a180*/  HMMA.16816.F32.BF16 R20, R168.reuse, R146, R20 ;  /* 0x00000092a814723c */ /* 0x060ff00000041814 */
        /* <DEDUP_REMOVED lines=9> */
[----:B------:R-:W5:Y:S07]  /*1a220*/  LDSM.16.M88.4 R24, [R2+UR8+0x9800] ;  /* 0x009800080218783b */ /* 0x000f6e0008000200 */
[C---:B--2---:R-:W-:Y:S08]  /*1a230*/  HMMA.16816.F32.BF16 R144, R156.reuse, R8, R144 ;  /* 0x000000089c90723c */ /* 0x044ff00000041890 */
[----:B------:R-:W-:Y:S01]  /*1a240*/  HMMA.16816.F32.BF16 R12, R156, R10, R12 ;  /* 0x0000000a9c0c723c */ /* 0x000fe2000004180c */
[----:B------:R-:W-:Y:S07]  /*1a250*/  LDSM.16.M88.4 R8, [R2+UR8+0xa000] ;  /* 0x00a000080208783b */ /* 0x000fee0008000200 */
        /* <DEDUP_REMOVED lines=35> */
[----:B------:R-:W4:Y:S04]  /*1a490*/  LDSM.16.M88.4 R24, [R2+UR8+0xa800] ;  /* 0x00a800080218783b */ /* 0x000f280008000200 */
[----:B------:R-:W-:Y:S03]  /*1a4a0*/  HMMA.16816.F32.BF16 R40, R164, R32, R40 ;  /* 0x00000020a428723c */ /* 0x000fe60000041828 */
[----:B------:R-:W1:Y:S05]  /*1a4b0*/  MUFU.TANH R32, R13 ;  /* 0x0000000d00207308 */ /* 0x000e6a0000002400 */
[----:B-----5:R-:W-:Y:S03]  /*1a4c0*/  HMMA.16816.F32.BF16 R152, R156, R20, R152 ;  /* 0x000000149c98723c */ /* 0x020fe60000041898 */
[----:B------:R-:W1:Y:S05]  /*1a4d0*/  MUFU.TANH R33, R14 ;  /* 0x0000000e00217308 */ /* 0x000e6a0000002400 */
[----:B------:R-:W-:Y:S01]  /*1a4e0*/  HMMA.16816.F32.BF16 R148, R168, R18, R148 ;  /* 0x00000012a894723c */ /* 0x000fe20000041894 */
[----:B------:R-:W5:Y:S02]  /*1a4f0*/  LDSM.16.M88.4 R16, [R2+UR8+0xb000] ;  /* 0x00b000080210783b */ /* 0x000f640008000200 */
        /* <DEDUP_REMOVED lines=26> */
[----:B------:R-:W2:Y:S07]  /*1a6a0*/  LDSM.16.M88.4 R12, [R2+UR8+0xb800] ;  /* 0x00b80008020c783b */ /* 0x000eae0008000200 */
        /* <DEDUP_REMOVED lines=8> */
[----:B------:R3:W5:Y:S07]  /*1a730*/  LDSM.16.M88.4 R16, [R66+0xb800] ;  /* 0x00b800004210783b */ /* 0x00076e0000000200 */
        /* <DEDUP_REMOVED lines=11> */
[----:B---3--:R-:W-:Y:S01]  /*1a7f0*/  IADD3 R66, PT, PT, R64, -0x2, RZ ;  /* 0xfffffffe40427810 */ /* 0x008fe20007ffe0ff */
[-C--:B------:R-:W-:Y:S01]  /*1a800*/  FMUL.FTZ R176, R176, R65.reuse ;  /* 0x00000041b0b07220 */ /* 0x080fe20000410000 */
[-C--:B------:R-:W-:Y:S01]  /*1a810*/  FMUL.FTZ R177, R177, R65.reuse ;  /* 0x00000041b1b17220 */ /* 0x080fe20000410000 */
[-C--:B------:R-:W-:Y:S01]  /*1a820*/  FMUL.FTZ R178, R178, R65.reuse ;  /* 0x00000041b2b27220 */ /* 0x080fe20000410000 */
[-C--:B------:R-:W-:Y:S01]  /*1a830*/  FMUL.FTZ R179, R179, R65.reuse ;  /* 0x00000041b3b37220 */ /* 0x080fe20000410000 */
[-C--:B------:R-:W-:Y:S01]  /*1a840*/  FMUL.FTZ R40, R40, R65.reuse ;  /* 0x0000004128287220 */ /* 0x080fe20000410000 */
[----:B------:R-:W-:Y:S01]  /*1a850*/  HMMA.16816.F32.BF16 R44, R168, R22, R44 ;  /* 0x00000016a82c723c */ /* 0x000fe2000004182c */
[-C--:B------:R-:W-:Y:S01]  /*1a860*/  FMUL.FTZ R2, R173, R65.reuse ;  /* 0x00000041ad027220 */ /* 0x080fe20000410000 */
[-C--:B------:R-:W-:Y:S01]  /*1a870*/  FMUL.FTZ R12, R140, R65.reuse ;  /* 0x000000418c0c7220 */ /* 0x080fe20000410000 */
[----:B------:R-:W-:Y:S01]  /*1a880*/  FMUL.FTZ R13, R141, R65 ;  /* 0x000000418d0d7220 */ /* 0x000fe20000410000 */
[----:B------:R-:W3:Y:S01]  /*1a890*/  MUFU.TANH R37, R37 ;  /* 0x0000002500257308 */ /* 0x000ee20000002400 */
[----:B------:R-:W-:-:S07]  /*1a8a0*/  DEPBAR.LE SB0, 0x0 ;  /* 0x000080000000791a */ /* 0x000fce0000000000 */
[C---:B-----5:R-:W-:Y:S08]  /*1a8b0*/  HMMA.16816.F32.BF16 R48, R156.reuse, R16, R48 ;  /* 0x000000109c30723c */ /* 0x060ff00000041830 */
        /* <DEDUP_REMOVED lines=47> */
[----:B------:R-:W4:Y:S08]  /*1abb0*/  MUFU.TANH R178, R178 ;  /* 0x000000b200b27308 */ /* 0x000f300000002400 */
        /* <DEDUP_REMOVED lines=46> */
[----:B------:R1:W1:Y:S08]  /*1aea0*/  MUFU.TANH R51, R44 ;  /* 0x0000002c00337308 */ /* 0x0002700000002400 */
[----:B------:R-:W1:Y:S08]  /*1aeb0*/  MUFU.TANH R45, R45 ;  /* 0x0000002d002d7308 */ /* 0x000e700000002400 */
        /* <DEDUP_REMOVED lines=8> */
[----:B-1----:R-:W-:Y:S01]  /*1af40*/  SHF.L.U32 R50, R66, 0x7, RZ ;  /* 0x0000000742327819 */ /* 0x002fe200000006ff */
[----:B------:R-:W-:Y:S02]  /*1af50*/  IMAD.SHL.U32 R46, R64, 0x80, RZ ;  /* 0x00000080402e7824 */ /* 0x000fe400078e00ff */
[----:B------:R-:W3:Y:S01]  /*1af60*/  LD.E.64 R60, desc[UR6][R132.64+0x20] ;  /* 0x00002006843c7980 */ /* 0x000ee2000c101b00 */
[----:B------:R-:W-:Y:S02]  /*1af70*/  IABS R22, R50 ;  /* 0x0000003200167213 */ /* 0x000fe40000000000 */
[----:B------:R-:W-:Y:S02]  /*1af80*/  IADD3 R46, PT, PT, R46, -0x180, RZ ;  /* 0xfffffe802e2e7810 */ /* 0x000fe40007ffe0ff */
[-C--:B--2---:R-:W-:Y:S02]  /*1af90*/  IABS R44, R57.reuse ;  /* 0x00000039002c7213 */ /* 0x084fe40000000000 */
[----:B------:R-:W-:-:S02]  /*1afa0*/  IABS R7, R57 ;  /* 0x0000003900077213 */ /* 0x000fc40000000000 */
[----:B------:R-:W1:Y:S01]  /*1afb0*/  I2F.RP R6, R44 ;  /* 0x0000002c00067306 */ /* 0x000e620000209400 */
[----:B------:R-:W-:Y:S02]  /*1afc0*/  LOP3.LUT R50, R50, R57, RZ, 0x3c, !PT ;  /* 0x0000003932327212 */ /* 0x000fe400078e3cff */
[----:B------:R-:W-:-:S05]  /*1afd0*/  IMAD.MOV R7, RZ, RZ, -R7 ;  /* 0x000000ffff077224 */ /* 0x000fca00078e0a07 */
[----:B-1----:R-:W1:Y:S02]  /*1afe0*/  MUFU.RCP R58, R6 ;  /* 0x00000006003a7308 */ /* 0x002e640000001000 */
[----:B-1----:R-:W-:Y:S01]  /*1aff0*/  VIADD R58, R58, 0xffffffe ;  /* 0x0ffffffe3a3a7836 */ /* 0x002fe20000000000 */
[----:B------:R-:W-:Y:S02]  /*1b000*/  IABS R6, R46 ;  /* 0x0000002e00067213 */ /* 0x000fe40000000000 */
[----:B------:R-:W-:-:S03]  /*1b010*/  LOP3.LUT R46, R46, R57, RZ, 0x3c, !PT ;  /* 0x000000392e2e7212 */ /* 0x000fc600078e3cff */
[----:B------:R-:W1:Y:S02]  /*1b020*/  F2I.FTZ.U32.TRUNC.NTZ R59, R58 ;  /* 0x0000003a003b7305 */ /* 0x000e64000021f000 */
[----:B-1----:R-:W-:Y:S02]  /*1b030*/  IMAD.MOV R55, RZ, RZ, -R59 ;  /* 0x000000ffff377224 */ /* 0x002fe400078e0a3b */
[----:B------:R-:W-:Y:S02]  /*1b040*/  IMAD.MOV.U32 R58, RZ, RZ, RZ ;  /* 0x000000ffff3a7224 */ /* 0x000fe400078e00ff */
[----:B------:R-:W-:-:S04]  /*1b050*/  IMAD R55, R55, R44, RZ ;  /* 0x0000002c37377224 */ /* 0x000fc800078e02ff */
        /* <DEDUP_REMOVED lines=12> */
[-C--:B------:R-:W-:Y:S01]  /*1b120*/  @!P4 IADD3 R7, PT, PT, R7, -R44.reuse, RZ ;  /* 0x8000002c0707c210 */ /* 0x080fe20007ffe0ff */
[----:B------:R-:W2:Y:S01]  /*1b130*/  LD.E.64 R58, desc[UR6][R132.64+0x38] ;  /* 0x00003806843a7980 */ /* 0x000ea2000c101b00 */
[----:B------:R-:W-:Y:S02]  /*1b140*/  ISETP.GE.AND P4, PT, R50, RZ, PT ;  /* 0x000000ff3200720c */ /* 0x000fe40003f86270 */
[----:B------:R-:W-:-:S07]  /*1b150*/  ISETP.GE.U32.AND P5, PT, R7, R44, PT ;  /* 0x0000002c0700720c */ /* 0x000fce0003fa6070 */
[----:B------:R-:W-:Y:S02]  /*1b160*/  @P3 IADD3 R48, PT, PT, R48, 0x1, RZ ;  /* 0x0000000130303810 */ /* 0x000fe40007ffe0ff */
[----:B------:R-:W-:Y:S02]  /*1b170*/  ISETP.GE.AND P3, PT, R46, RZ, PT ;  /* 0x000000ff2e00720c */ /* 0x000fe40003f66270 */
[----:B------:R-:W-:Y:S02]  /*1b180*/  @!P4 IADD3 R48, PT, PT, -R48, RZ, RZ ;  /* 0x000000ff3030c210 */ /* 0x000fe40007ffe1ff */
[----:B------:R-:W-:Y:S02]  /*1b190*/  @P5 IADD3 R55, PT, PT, R55, 0x1, RZ ;  /* 0x0000000137375810 */ /* 0x000fe40007ffe0ff */
[----:B------:R-:W-:-:S07]  /*1b1a0*/  ISETP.NE.AND P5, PT, R57, RZ, PT ;  /* 0x000000ff3900720c */ /* 0x000fce0003fa5270 */
[----:B------:R-:W-:-:S05]  /*1b1b0*/  @!P3 IMAD.MOV R55, RZ, RZ, -R55 ;  /* 0x000000ffff37b224 */ /* 0x000fca00078e0a37 */
        /* <DEDUP_REMOVED lines=22> */
.L_x_2856:
        /* <DEDUP_REMOVED lines=8> */
.L_x_2857:
[----:B------:R-:W-:Y:S05]  /*1b3a0*/  BSYNC.RECONVERGENT B0 ;  /* 0x0000000000007941 */ /* 0x000fea0003800200 */
.L_x_2855:
        /* <DEDUP_REMOVED lines=36> */
[----:B--2---:R-:W-:-:S03]  /*1b5f0*/  IADD3 R58, P3, PT, R62, R6, RZ ;  /* 0x000000063e3a7210 */ /* 0x004fc60007f7e0ff */
        /* <DEDUP_REMOVED lines=16> */
[----:B----4-:R-:W-:-:S03]  /*1b700*/  IADD3 R56, P4, PT, R58, R6, RZ ;  /* 0x000000063a387210 */ /* 0x010fc60007f9e0ff */
[----:B------:R3:W-:Y:S01]  /*1b710*/  @P1 STS.128 [R22+0x5800], RZ ;  /* 0x005800ff16001388 */ /* 0x0007e20000000c00 */
[----:B------:R-:W-:Y:S01]  /*1b720*/  IADD3 R6, P3, PT, R56, R6, RZ ;  /* 0x0000000638067210 */ /* 0x000fe20007f7e0ff */
[----:B------:R-:W-:-:S05]  /*1b730*/  IMAD.X R57, R59, 0x1, R7, P4 ;  /* 0x000000013b397824 */ /* 0x000fca00020e0607 */
[----:B------:R-:W-:Y:S01]  /*1b740*/  IADD3.X R7, PT, PT, R57, R7, RZ, P3, !PT ;  /* 0x0000000739077210 */ /* 0x000fe20001ffe4ff */
        /* <DEDUP_REMOVED lines=52> */
.L_x_2854:
[----:B------:R-:W-:Y:S05]  /*1ba90*/  BSYNC.RECONVERGENT B1 ;  /* 0x0000000000017941 */ /* 0x000fea0003800200 */
.L_x_2853:
[----:B---3--:R-:W-:-:S04]  /*1baa0*/  IMAD R54, R64, 0x80, R67 ;  /* 0x0000008040367824 */ /* 0x008fc800078e0243 */
[C---:B------:R-:W-:Y:S02]  /*1bab0*/  VIADD R6, R54.reuse, 0xffffff00 ;  /* 0xffffff0036067836 */ /* 0x040fe40000000000 */
[C---:B------:R-:W-:Y:S02]  /*1bac0*/  VIADD R7, R54.reuse, 0xffffff01 ;  /* 0xffffff0136077836 */ /* 0x040fe40000000000 */
[----:B------:R-:W-:Y:S01]  /*1bad0*/  VIADD R22, R54, 0xffffff09 ;  /* 0xffffff0936167836 */ /* 0x000fe20000000000 */
[----:B------:R-:W-:Y:S01]  /*1bae0*/  ISETP.GE.AND P0, PT, R6, R240, PT ;  /* 0x000000f00600720c */ /* 0x000fe20003f06270 */
[----:B------:R-:W-:Y:S01]  /*1baf0*/  VIADD R55, R54, 0xffffff10 ;  /* 0xffffff1036377836 */ /* 0x000fe20000000000 */
[----:B------:R-:W-:Y:S01]  /*1bb00*/  ISETP.GE.AND P4, PT, R6, R239, PT ;  /* 0x000000ef0600720c */ /* 0x000fe20003f86270 */
[----:B------:R-:W-:Y:S01]  /*1bb10*/  VIADD R56, R54, 0xffffff11 ;  /* 0xffffff1136387836 */ /* 0x000fe20000000000 */
[----:B------:R-:W-:Y:S02]  /*1bb20*/  ISETP.GE.AND P1, PT, R6, R238, PT ;  /* 0x000000ee0600720c */ /* 0x000fe40003f26270 */
[----:B-1----:R-:W-:-:S02]  /*1bb30*/  FSEL R46, R176, -INF , P0 ;  /* 0xff800000b02e7808 */ /* 0x002fc40000000000 */
[----:B------:R-:W-:Y:S01]  /*1bb40*/  ISETP.GE.AND P5, PT, R6, R237, PT ;  /* 0x000000ed0600720c */ /* 0x000fe20003fa6270 */
[----:B------:R-:W-:Y:S01]  /*1bb50*/  VIADD R6, R54, 0xffffff08 ;  /* 0xffffff0836067836 */ /* 0x000fe20000000000 */
[C---:B------:R-:W-:Y:S02]  /*1bb60*/  ISETP.GE.AND P0, PT, R7.reuse, R240, PT ;  /* 0x000000f00700720c */ /* 0x040fe40003f06270 */
[----:B------:R-:W-:Y:S02]  /*1bb70*/  FSEL R44, R178, -INF , P1 ;  /* 0xff800000b22c7808 */ /* 0x000fe40000800000 */
[----:B------:R-:W-:Y:S02]  /*1bb80*/  FSEL R46, R46, -INF , !P4 ;  /* 0xff8000002e2e7808 */ /* 0x000fe40006000000 */
[C---:B------:R-:W-:Y:S02]  /*1bb90*/  ISETP.GE.AND P3, PT, R7.reuse, R239, PT ;  /* 0x000000ef0700720c */ /* 0x040fe40003f66270 */
[----:B------:R-:W-:-:S02]  /*1bba0*/  ISETP.GE.AND P4, PT, R7, R238, PT ;  /* 0x000000ee0700720c */ /* 0x000fc40003f86270 */
[----:B------:R-:W-:Y:S02]  /*1bbb0*/  ISETP.GE.AND P1, PT, R7, R237, PT ;  /* 0x000000ed0700720c */ /* 0x000fe40003f26270 */
[----:B------:R-:W-:Y:S02]  /*1bbc0*/  FSEL R7, R177, -INF , P0 ;  /* 0xff800000b1077808 */ /* 0x000fe40000000000 */
[-C--:B------:R-:W-:Y:S02]  /*1bbd0*/  ISETP.GE.AND P0, PT, R6, R240.reuse, PT ;  /* 0x000000f00600720c */ /* 0x080fe40003f06270 */
[----:B------:R-:W-:Y:S02]  /*1bbe0*/  FSEL R44, R44, -INF , !P5 ;  /* 0xff8000002c2c7808 */ /* 0x000fe40006800000 */
[----:B------:R-:W-:Y:S02]  /*1bbf0*/  FSEL R50, R181, -INF , P0 ;  /* 0xff800000b5327808 */ /* 0x000fe40000000000 */
[----:B------:R-:W-:-:S02]  /*1bc00*/  ISETP.GE.AND P0, PT, R22, R240, PT ;  /* 0x000000f01600720c */ /* 0x000fc40003f06270 */
[----:B------:R-:W-:Y:S02]  /*1bc10*/  ISETP.GE.AND P5, PT, R6, R239, PT ;  /* 0x000000ef0600720c */ /* 0x000fe40003fa6270 */
[----:B------:R-:W-:Y:S02]  /*1bc20*/  FSEL R7, R7, -INF , !P3 ;  /* 0xff80000007077808 */ /* 0x000fe40005800000 */
[----:B------:R-:W-:Y:S02]  /*1bc30*/  FSEL R48, R182, -INF , P0 ;  /* 0xff800000b6307808 */ /* 0x000fe40000000000 */
[----:B------:R-:W-:Y:S02]  /*1bc40*/  ISETP.GE.AND P3, PT, R6, R238, PT ;  /* 0x000000ee0600720c */ /* 0x000fe40003f66270 */
[----:B------:R-:W-:Y:S02]  /*1bc50*/  FSEL R50, R50, -INF , !P5 ;  /* 0xff80000032327808 */ /* 0x000fe40006800000 */
[----:B------:R-:W-:-:S02]  /*1bc60*/  ISETP.GE.AND P0, PT, R55, R240, PT ;  /* 0x000000f03700720c */ /* 0x000fc40003f06270 */
[C---:B------:R-:W-:Y:S02]  /*1bc70*/  ISETP.GE.AND P5, PT, R22.reuse, R238, PT ;  /* 0x000000ee1600720c */ /* 0x040fe40003fa6270 */
[----:B------:R-:W-:Y:S02]  /*1bc80*/  FSEL R183, R183, -INF , P3 ;  /* 0xff800000b7b77808 */ /* 0x000fe40001800000 */
[----:B------:R-:W-:Y:S02]  /*1bc90*/  FSEL R37, R37, -INF , P0 ;  /* 0xff80000025257808 */ /* 0x000fe40000000000 */
[----:B------:R-:W-:Y:S02]  /*1bca0*/  ISETP.GE.AND P3, PT, R22, R237, PT ;  /* 0x000000ed1600720c */ /* 0x000fe40003f66270 */
[----:B------:R-:W-:Y:S02]  /*1bcb0*/  FSEL R36, R36, -INF , P5 ;  /* 0xff80000024247808 */ /* 0x000fe40002800000 */
[----:B------:R-:W-:-:S02]  /*1bcc0*/  ISETP.GE.AND P0, PT, R56, R240, PT ;  /* 0x000000f03800720c */ /* 0x000fc40003f06270 */
[----:B------:R-:W-:Y:S02]  /*1bcd0*/  FSEL R179, R179, -INF , P4 ;  /* 0xff800000b3b37808 */ /* 0x000fe40002000000 */
[----:B------:R-:W-:Y:S02]  /*1bce0*/  ISETP.GE.AND P4, PT, R6, R237, PT ;  /* 0x000000ed0600720c */ /* 0x000fe40003f86270 */
[----:B------:R-:W-:Y:S02]  /*1bcf0*/  FSEL R36, R36, -INF , !P3 ;  /* 0xff80000024247808 */ /* 0x000fe40005800000 */
[----:B------:R-:W-:Y:S02]  /*1bd00*/  FSEL R144, R144, -INF , P0 ;  /* 0xff80000090907808 */ /* 0x000fe40000000000 */
[----:B------:R-:W-:Y:S02]  /*1bd10*/  ISETP.GE.AND P3, PT, R56, R239, PT ;  /* 0x000000ef3800720c */ /* 0x000fe40003f66270 */
[----:B------:R-:W-:-:S02]  /*1bd20*/  FSEL R6, R179, -INF , !P1 ;  /* 0xff800000b3067808 */ /* 0x000fc40004800000 */
[-C--:B------:R-:W-:Y:S02]  /*1bd30*/  ISETP.GE.AND P1, PT, R22, R239.reuse, PT ;  /* 0x000000ef1600720c */ /* 0x080fe40003f26270 */
[----:B------:R-:W-:Y:S02]  /*1bd40*/  FSEL R22, R183, -INF , !P4 ;  /* 0xff800000b7167808 */ /* 0x000fe40006000000 */
[----:B------:R-:W-:Y:S02]  /*1bd50*/  FSEL R183, R144, -INF , !P3 ;  /* 0xff80000090b77808 */ /* 0x000fe40005800000 */
[----:B------:R-:W2:Y:S01]  /*1bd60*/  LD.E R144, desc[UR6][R132.64+0xdc] ;  /* 0x0000dc0684907980 */ /* 0x000ea2000c101900 */
[----:B------:R-:W-:Y:S02]  /*1bd70*/  FSEL R48, R48, -INF , !P1 ;  /* 0xff80000030307808 */ /* 0x000fe40004800000 */
[C---:B------:R-:W-:Y:S02]  /*1bd80*/  ISETP.GE.AND P1, PT, R55.reuse, R238, PT ;  /* 0x000000ee3700720c */ /* 0x040fe40003f26270 */
[----:B------:R-:W-:-:S02]  /*1bd90*/  ISETP.GE.AND P4, PT, R55, R239, PT ;  /* 0x000000ef3700720c */ /* 0x000fc40003f86270 */
[-C--:B------:R-:W-:Y:S01]  /*1bda0*/  ISETP.GE.AND P5, PT, R55, R237.reuse, PT ;  /* 0x000000ed3700720c */ /* 0x080fe20003fa6270 */
[----:B------:R-:W-:Y:S01]  /*1bdb0*/  VIADD R55, R54, 0xffffff18 ;  /* 0xffffff1836377836 */ /* 0x000fe20000000000 */
[----:B------:R-:W-:Y:S02]  /*1bdc0*/  FSEL R145, R145, -INF , P1 ;  /* 0xff80000091917808 */ /* 0x000fe40000800000 */
[----:B------:R-:W-:Y:S02]  /*1bdd0*/  ISETP.GE.AND P1, PT, R56, R238, PT ;  /* 0x000000ee3800720c */ /* 0x000fe40003f26270 */
[----:B------:R-:W-:Y:S02]  /*1bde0*/  ISETP.GE.AND P0, PT, R55, R240, PT ;  /* 0x000000f03700720c */ /* 0x000fe40003f06270 */
[----:B------:R-:W-:Y:S01]  /*1bdf0*/  FSEL R177, R38, -INF , P1 ;  /* 0xff80000026b17808 */ /* 0x000fe20000800000 */
[C---:B------:R-:W-:Y:S01]  /*1be00*/  VIADD R38, R54.reuse, 0xffffff19 ;  /* 0xffffff1936267836 */ /* 0x040fe20000000000 */
[----:B------:R-:W-:Y:S01]  /*1be10*/  FSEL R187, R37, -INF , !P4 ;  /* 0xff80000025bb7808 */ /* 0x000fe20006000000 */
[----:B------:R-:W-:Y:S01]  /*1be20*/  VIADD R37, R54, 0xffffff20 ;  /* 0xffffff2036257836 */ /* 0x000fe20000000000 */
[----:B------:R-:W-:-:S02]  /*1be30*/  ISETP.GE.AND P4, PT, R56, R237, PT ;  /* 0x000000ed3800720c */ /* 0x000fc40003f86270 */
[----:B------:R-:W-:Y:S02]  /*1be40*/  FSEL R39, R39, -INF , P0 ;  /* 0xff80000027277808 */ /* 0x000fe40000000000 */
[C---:B------:R-:W-:Y:S02]  /*1be50*/  ISETP.GE.AND P0, PT, R38.reuse, R240, PT ;  /* 0x000000f02600720c */ /* 0x040fe40003f06270 */
[----:B------:R-:W-:Y:S02]  /*1be60*/  FSEL R177, R177, -INF , !P4 ;  /* 0xff800000b1b17808 */ /* 0x000fe40006000000 */
[----:B------:R-:W-:Y:S02]  /*1be70*/  ISETP.GE.AND P3, PT, R55, R238, PT ;  /* 0x000000ee3700720c */ /* 0x000fe40003f66270 */
[----:B------:R-:W-:Y:S02]  /*1be80*/  ISETP.GE.AND P4, PT, R38, R239, PT ;  /* 0x000000ef2600720c */ /* 0x000fe40003f86270 */
[----:B------:R-:W-:-:S02]  /*1be90*/  FSEL R32, R32, -INF , P0 ;  /* 0xff80000020207808 */ /* 0x000fc40000000000 */
[----:B------:R-:W-:Y:S02]  /*1bea0*/  FSEL R179, R145, -INF , !P5 ;  /* 0xff80000091b37808 */ /* 0x000fe40006800000 */
[----:B------:R-:W-:Y:S02]  /*1beb0*/  ISETP.GE.AND P5, PT, R55, R239, PT ;  /* 0x000000ef3700720c */ /* 0x000fe40003fa6270 */
[----:B------:R-:W-:Y:S02]  /*1bec0*/  FSEL R33, R33, -INF , P3 ;  /* 0xff80000021217808 */ /* 0x000fe40001800000 */
[----:B------:R-:W-:Y:S01]  /*1bed0*/  FSEL R181, R32, -INF , !P4 ;  /* 0xff80000020b57808 */ /* 0x000fe20006000000 */
[----:B------:R-:W-:Y:S01]  /*1bee0*/  VIADD R32, R54, 0xffffff21 ;  /* 0xffffff2136207836 */ /* 0x000fe20000000000 */
[----:B------:R-:W-:Y:S02]  /*1bef0*/  ISETP.GE.AND P1, PT, R55, R237, PT ;  /* 0x000000ed3700720c */ /* 0x000fe40003f26270 */
[----:B------:R-:W-:-:S02]  /*1bf00*/  ISETP.GE.AND P3, PT, R38, R238, PT ;  /* 0x000000ee2600720c */ /* 0x000fc40003f66270 */
[----:B------:R-:W-:Y:S02]  /*1bf10*/  ISETP.GE.AND P0, PT, R37, R240, PT ;  /* 0x000000f02500720c */ /* 0x000fe40003f06270 */
[----:B------:R-:W-:Y:S02]  /*1bf20*/  FSEL R185, R39, -INF , !P5 ;  /* 0xff80000027b97808 */ /* 0x000fe40006800000 */
[----:B------:R-:W-:Y:S02]  /*1bf30*/  ISETP.GE.AND P5, PT, R38, R237, PT ;  /* 0x000000ed2600720c */ /* 0x000fe40003fa6270 */
[----:B------:R-:W-:Y:S01]  /*1bf40*/  FSEL R173, R33, -INF , !P1 ;  /* 0xff80000021ad7808 */ /* 0x000fe20004800000 */
[----:B------:R-:W-:Y:S01]  /*1bf50*/  VIADD R33, R54, 0xffffff28 ;  /* 0xffffff2836217836 */ /* 0x000fe20000000000 */
[----:B------:R-:W-:Y:S02]  /*1bf60*/  FSEL R146, R146, -INF , P3 ;  /* 0xff80000092927808 */ /* 0x000fe40001800000 */
[----:B------:R-:W-:-:S02]  /*1bf70*/  FSEL R40, R40, -INF , P0 ;  /* 0xff80000028287808 */ /* 0x000fc40000000000 */
[C---:B------:R-:W-:Y:S02]  /*1bf80*/  ISETP.GE.AND P1, PT, R37.reuse, R239, PT ;  /* 0x000000ef2500720c */ /* 0x040fe40003f26270 */
[C---:B------:R-:W-:Y:S02]  /*1bf90*/  ISETP.GE.AND P4, PT, R37.reuse, R238, PT ;  /* 0x000000ee2500720c */ /* 0x040fe40003f86270 */
[----:B------:R-:W-:Y:S02]  /*1bfa0*/  ISETP.GE.AND P0, PT, R32, R240, PT ;  /* 0x000000f02000720c */ /* 0x000fe40003f06270 */
[----:B------:R-:W-:Y:S02]  /*1bfb0*/  FSEL R175, R146, -INF , !P5 ;  /* 0xff80000092af7808 */ /* 0x000fe40006800000 */
[----:B------:R-:W-:Y:S02]  /*1bfc0*/  ISETP.GE.AND P3, PT, R37, R237, PT ;  /* 0x000000ed2500720c */ /* 0x000fe40003f66270 */
[----:B------:R-:W-:-:S02]  /*1bfd0*/  ISETP.GE.AND P5, PT, R32, R239, PT ;  /* 0x000000ef2000720c */ /* 0x000fc40003fa6270 */
[----:B------:R-:W-:Y:S02]  /*1bfe0*/  FSEL R171, R40, -INF , !P1 ;  /* 0xff80000028ab7808 */ /* 0x000fe40004800000 */
[----:B------:R-:W-:Y:S02]  /*1bff0*/  FSEL R35, R35, -INF , P4 ;  /* 0xff80000023237808 */ /* 0x000fe40002000000 */
[----:B------:R-:W-:Y:S02]  /*1c000*/  FSEL R34, R34, -INF , P0 ;  /* 0xff80000022227808 */ /* 0x000fe40000000000 */
[C---:B------:R-:W-:Y:S02]  /*1c010*/  ISETP.GE.AND P1, PT, R32.reuse, R238, PT ;  /* 0x000000ee2000720c */ /* 0x040fe40003f26270 */
[----:B------:R-:W-:Y:S02]  /*1c020*/  ISETP.GE.AND P0, PT, R33, R240, PT ;  /* 0x000000f02100720c */ /* 0x000fe40003f06270 */
[----:B------:R-:W-:Y:S01]  /*1c030*/  ISETP.GE.AND P4, PT, R32, R237, PT ;  /* 0x000000ed2000720c */ /* 0x000fe20003f86270 */
[----:B------:R-:W-:Y:S01]  /*1c040*/  VIADD R32, R54, 0xffffff29 ;  /* 0xffffff2936207836 */ /* 0x000fe20000000000 */
[----:B------:R-:W-:-:S02]  /*1c050*/  FSEL R155, R35, -INF , !P3 ;  /* 0xff800000239b7808 */ /* 0x000fc40005800000 */
[----:B------:R-:W-:Y:S02]  /*1c060*/  FSEL R169, R34, -INF , !P5 ;  /* 0xff80000022a97808 */ /* 0x000fe40006800000 */
[----:B------:R-:W-:Y:S02]  /*1c070*/  ISETP.GE.AND P3, PT, R33, R239, PT ;  /* 0x000000ef2100720c */ /* 0x000fe40003f66270 */
[----:B------:R-:W-:Y:S02]  /*1c080*/  FSEL R41, R41, -INF , P1 ;  /* 0xff80000029297808 */ /* 0x000fe40000800000 */
[----:B------:R-:W-:Y:S02]  /*1c090*/  ISETP.GE.AND P5, PT, R33, R238, PT ;  /* 0x000000ee2100720c */ /* 0x000fe40003fa6270 */
[----:B------:R-:W-:Y:S02]  /*1c0a0*/  FSEL R42, R42, -INF , P0 ;  /* 0xff8000002a2a7808 */ /* 0x000fe40000000000 */
[----:B------:R-:W-:-:S02]  /*1c0b0*/  FSEL R157, R41, -INF , !P4 ;  /* 0xff800000299d7808 */ /* 0x000fc40006000000 */
[----:B------:R-:W-:Y:S02]  /*1c0c0*/  FSEL R153, R42, -INF , !P3 ;  /* 0xff8000002a997808 */ /* 0x000fe40005800000 */
[----:B------:R-:W-:Y:S02]  /*1c0d0*/  FSEL R182, R29, -INF , P5 ;  /* 0xff8000001db67808 */ /* 0x000fe40002800000 */
[C---:B------:R-:W-:Y:S02]  /*1c0e0*/  ISETP.GE.AND P0, PT, R32.reuse, R240, PT ;  /* 0x000000f02000720c */ /* 0x040fe40003f06270 */
[C---:B------:R-:W-:Y:S02]  /*1c0f0*/  ISETP.GE.AND P4, PT, R32.reuse, R239, PT ;  /* 0x000000ef2000720c */ /* 0x040fe40003f86270 */
[C---:B------:R-:W-:Y:S02]  /*1c100*/  ISETP.GE.AND P3, PT, R32.reuse, R238, PT ;  /* 0x000000ee2000720c */ /* 0x040fe40003f66270 */
[-C--:B------:R-:W-:Y:S01]  /*1c110*/  ISETP.GE.AND P5, PT, R32, R237.reuse, PT ;  /* 0x000000ed2000720c */ /* 0x080fe20003fa6270 */
[----:B------:R-:W-:Y:S01]  /*1c120*/  VIADD R32, R54, 0xffffff30 ;  /* 0xffffff3036207836 */ /* 0x000fe20000000000 */
[----:B------:R-:W-:-:S02]  /*1c130*/  ISETP.GE.AND P1, PT, R33, R237, PT ;  /* 0x000000ed2100720c */ /* 0x000fc40003f26270 */
[----:B------:R-:W-:Y:S02]  /*1c140*/  FSEL R28, R28, -INF , P0 ;  /* 0xff8000001c1c7808 */ /* 0x000fe40000000000 */
[----:B------:R-:W-:Y:S01]  /*1c150*/  ISETP.GE.AND P0, PT, R32, R240, PT ;  /* 0x000000f02000720c */ /* 0x000fe20003f06270 */
[----:B------:R-:W-:Y:S01]  /*1c160*/  VIADD R29, R54, 0xffffff31 ;  /* 0xffffff31361d7836 */ /* 0x000fe20000000000 */
[----:B------:R-:W-:Y:S02]  /*1c170*/  FSEL R182, R182, -INF , !P1 ;  /* 0xff800000b6b67808 */ /* 0x000fe40004800000 */
[----:B------:R-:W-:Y:S02]  /*1c180*/  FSEL R178, R28, -INF , !P4 ;  /* 0xff8000001cb27808 */ /* 0x000fe40006000000 */
[----:B------:R-:W-:Y:S02]  /*1c190*/  ISETP.GE.AND P1, PT, R32, R239, PT ;  /* 0x000000ef2000720c */ /* 0x000fe40003f26270 */
[----:B------:R-:W-:-:S02]  /*1c1a0*/  FSEL R43, R43, -INF , P3 ;  /* 0xff8000002b2b7808 */ /* 0x000fc40001800000 */
[----:B------:R-:W-:Y:S02]  /*1c1b0*/  ISETP.GE.AND P4, PT, R32, R238, PT ;  /* 0x000000ee2000720c */ /* 0x000fe40003f86270 */
[----:B------:R-:W-:Y:S02]  /*1c1c0*/  FSEL R147, R147, -INF , P0 ;  /* 0xff80000093937808 */ /* 0x000fe40000000000 */
[----:B------:R-:W-:Y:S02]  /*1c1d0*/  FSEL R180, R43, -INF , !P5 ;  /* 0xff8000002bb47808 */ /* 0x000fe40006800000 */
[----:B------:R-:W-:Y:S02]  /*1c1e0*/  FSEL R167, R147, -INF , !P1 ;  /* 0xff80000093a77808 */ /* 0x000fe40004800000 */
[----:B------:R-:W-:Y:S02]  /*1c1f0*/  FSEL R31, R31, -INF , P4 ;  /* 0xff8000001f1f7808 */ /* 0x000fe40002000000 */
[----:B------:R-:W-:-:S02]  /*1c200*/  ISETP.GE.AND P0, PT, R29, R240, PT ;  /* 0x000000f01d00720c */ /* 0x000fc40003f06270 */
[C---:B------:R-:W-:Y:S02]  /*1c210*/  ISETP.GE.AND P5, PT, R29.reuse, R239, PT ;  /* 0x000000ef1d00720c */ /* 0x040fe40003fa6270 */
[C---:B------:R-:W-:Y:S02]  /*1c220*/  ISETP.GE.AND P1, PT, R29.reuse, R238, PT ;  /* 0x000000ee1d00720c */ /* 0x040fe40003f26270 */
[-C--:B------:R-:W-:Y:S01]  /*1c230*/  ISETP.GE.AND P4, PT, R29, R237.reuse, PT ;  /* 0x000000ed1d00720c */ /* 0x080fe20003f86270 */
[----:B------:R-:W-:Y:S01]  /*1c240*/  VIADD R29, R54, 0xffffff38 ;  /* 0xffffff38361d7836 */ /* 0x000fe20000000000 */
[----:B------:R-:W-:Y:S01]  /*1c250*/  ISETP.GE.AND P3, PT, R32, R237, PT ;  /* 0x000000ed2000720c */ /* 0x000fe20003f66270 */
[----:B------:R-:W-:Y:S01]  /*1c260*/  VIADD R28, R54, 0xffffff39 ;  /* 0xffffff39361c7836 */ /* 0x000fe20000000000 */
[----:B------:R-:W-:Y:S02]  /*1c270*/  FSEL R30, R30, -INF , P0 ;  /* 0xff8000001e1e7808 */ /* 0x000fe40000000000 */
[----:B------:R-:W-:-:S02]  /*1c280*/  ISETP.GE.AND P0, PT, R29, R240, PT ;  /* 0x000000f01d00720c */ /* 0x000fc40003f06270 */
[----:B------:R-:W-:Y:S02]  /*1c290*/  FSEL R159, R31, -INF , !P3 ;  /* 0xff8000001f9f7808 */ /* 0x000fe40005800000 */
[----:B------:R-:W-:Y:S02]  /*1c2a0*/  FSEL R152, R152, -INF , P1 ;  /* 0xff80000098987808 */ /* 0x000fe40000800000 */
[----:B------:R-:W-:Y:S02]  /*1c2b0*/  FSEL R161, R30, -INF , !P5 ;  /* 0xff8000001ea17808 */ /* 0x000fe40006800000 */
        /* <DEDUP_REMOVED lines=24> */
[----:B------:R-:W-:-:S02]  /*1c440*/  FSEL R172, R172, -INF , P4 ;  /* 0xff800000acac7808 */ /* 0x000fc40002000000 */
[----:B------:R-:W-:Y:S02]  /*1c450*/  FSEL R2, R2, -INF , P0 ;  /* 0xff80000002027808 */ /* 0x000fe40000000000 */
[----:B------:R-:W-:Y:S02]  /*1c460*/  ISETP.GE.AND P0, PT, R29, R240, PT ;  /* 0x000000f01d00720c */ /* 0x000fe40003f06270 */
[----:B------:R-:W-:Y:S02]  /*1c470*/  FSEL R204, R151, -INF , !P5 ;  /* 0xff80000097cc7808 */ /* 0x000fe40006800000 */
[----:B------:R-:W-:Y:S02]  /*1c480*/  FSEL R252, R154, -INF , !P1 ;  /* 0xff8000009afc7808 */ /* 0x000fe40004800000 */
[C---:B------:R-:W-:Y:S02]  /*1c490*/  ISETP.GE.AND P5, PT, R28.reuse, R239, PT ;  /* 0x000000ef1c00720c */ /* 0x040fe40003fa6270 */
[----:B------:R-:W-:-:S02]  /*1c4a0*/  ISETP.GE.AND P1, PT, R28, R238, PT ;  /* 0x000000ee1c00720c */ /* 0x000fc40003f26270 */
[----:B------:R-:W-:Y:S01]  /*1c4b0*/  ISETP.GE.AND P4, PT, R28, R237, PT ;  /* 0x000000ed1c00720c */ /* 0x000fe20003f86270 */
[----:B------:R-:W-:Y:S01]  /*1c4c0*/  VIADD R28, R54, 0xffffff49 ;  /* 0xffffff49361c7836 */ /* 0x000fe20000000000 */
[----:B------:R-:W-:Y:S02]  /*1c4d0*/  FSEL R244, R172, -INF , !P3 ;  /* 0xff800000acf47808 */ /* 0x000fe40005800000 */
[----:B------:R-:W-:Y:S02]  /*1c4e0*/  ISETP.GE.AND P3, PT, R29, R239, PT ;  /* 0x000000ef1d00720c */ /* 0x000fe40003f66270 */
[----:B------:R-:W-:Y:S02]  /*1c4f0*/  FSEL R12, R12, -INF , P0 ;  /* 0xff8000000c0c7808 */ /* 0x000fe40000000000 */
[----:B------:R-:W-:Y:S02]  /*1c500*/  ISETP.GE.AND P0, PT, R28, R240, PT ;  /* 0x000000f01c00720c */ /* 0x000fe40003f06270 */
[----:B------:R-:W-:Y:S01]  /*1c510*/  FSEL R248, R12, -INF , !P3 ;  /* 0xff8000000cf87808 */ /* 0x000fe20005800000 */
[----:B------:R-:W-:Y:S01]  /*1c520*/  VIADD R12, R54, 0xffffff50 ;  /* 0xffffff50360c7836 */ /* 0x000fe20000000000 */
[----:B------:R-:W-:-:S02]  /*1c530*/  FSEL R174, R174, -INF , P1 ;  /* 0xff800000aeae7808 */ /* 0x000fc40000800000 */
[----:B------:R-:W-:Y:S01]  /*1c540*/  FSEL R250, R2, -INF , !P5 ;  /* 0xff80000002fa7808 */ /* 0x000fe20006800000 */
[----:B------:R-:W-:Y:S01]  /*1c550*/  VIADD R2, R54, 0xffffff51 ;  /* 0xffffff5136027836 */ /* 0x000fe20000000000 */
[-C--:B------:R-:W-:Y:S02]  /*1c560*/  ISETP.GE.AND P5, PT, R29, R238.reuse, PT ;  /* 0x000000ee1d00720c */ /* 0x080fe40003fa6270 */
[----:B------:R-:W-:Y:S02]  /*1c570*/  FSEL R13, R13, -INF , P0 ;  /* 0xff8000000d0d7808 */ /* 0x000fe40000000000 */
[----:B------:R-:W-:Y:S02]  /*1c580*/  ISETP.GE.AND P3, PT, R28, R238, PT ;  /* 0x000000ee1c00720c */ /* 0x000fe40003f66270 */
[----:B------:R-:W-:Y:S02]  /*1c590*/  ISETP.GE.AND P0, PT, R12, R240, PT ;  /* 0x000000f00c00720c */ /* 0x000fe40003f06270 */
[----:B------:R-:W-:-:S02]  /*1c5a0*/  FSEL R242, R174, -INF , !P4 ;  /* 0xff800000aef27808 */ /* 0x000fc40006000000 */
[----:B------:R-:W-:Y:S02]  /*1c5b0*/  ISETP.GE.AND P1, PT, R29, R237, PT ;  /* 0x000000ed1d00720c */ /* 0x000fe40003f26270 */
[----:B------:R-:W-:Y:S02]  /*1c5c0*/  ISETP.GE.AND P4, PT, R28, R239, PT ;  /* 0x000000ef1c00720c */ /* 0x000fe40003f86270 */
[----:B------:R-:W-:Y:S02]  /*1c5d0*/  FSEL R24, R24, -INF , P5 ;  /* 0xff80000018187808 */ /* 0x000fe40002800000 */
[----:B------:R-:W-:Y:S02]  /*1c5e0*/  ISETP.GE.AND P5, PT, R28, R237, PT ;  /* 0x000000ed1c00720c */ /* 0x000fe40003fa6270 */
[----:B------:R-:W-:Y:S02]  /*1c5f0*/  FSEL R25, R25, -INF , P3 ;  /* 0xff80000019197808 */ /* 0x000fe40001800000 */
[----:B------:R-:W-:-:S02]  /*1c600*/  FSEL R136, R136, -INF , P0 ;  /* 0xff80000088887808 */ /* 0x000fc40000000000 */
[----:B------:R-:W-:Y:S02]  /*1c610*/  ISETP.GE.AND P0, PT, R2, R240, PT ;  /* 0x000000f00200720c */ /* 0x000fe40003f06270 */
[----:B------:R-:W-:Y:S02]  /*1c620*/  FSEL R214, R24, -INF , !P1 ;  /* 0xff80000018d67808 */ /* 0x000fe40004800000 */
[----:B------:R-:W-:Y:S02]  /*1c630*/  FSEL R246, R13, -INF , !P4 ;  /* 0xff8000000df67808 */ /* 0x000fe40006000000 */
[C---:B------:R-:W-:Y:S02]  /*1c640*/  ISETP.GE.AND P1, PT, R12.reuse, R239, PT ;  /* 0x000000ef0c00720c */ /* 0x040fe40003f26270 */
[C---:B------:R-:W-:Y:S02]  /*1c650*/  ISETP.GE.AND P4, PT, R12.reuse, R238, PT ;  /* 0x000000ee0c00720c */ /* 0x040fe40003f86270 */
[----:B------:R-:W-:Y:S01]  /*1c660*/  ISETP.GE.AND P3, PT, R12, R237, PT ;  /* 0x000000ed0c00720c */ /* 0x000fe20003f66270 */
[----:B------:R-:W-:Y:S01]  /*1c670*/  VIADD R12, R54, 0xffffff58 ;  /* 0xffffff58360c7836 */ /* 0x000fe20000000000 */
[----:B------:R-:W-:-:S02]  /*1c680*/  FSEL R212, R25, -INF , !P5 ;  /* 0xff80000019d47808 */ /* 0x000fc40006800000 */
[----:B------:R-:W-:Y:S02]  /*1c690*/  ISETP.GE.AND P5, PT, R2, R239, PT ;  /* 0x000000ef0200720c */ /* 0x000fe40003fa6270 */
[----:B------:R-:W-:Y:S02]  /*1c6a0*/  FSEL R26, R26, -INF , P0 ;  /* 0xff8000001a1a7808 */ /* 0x000fe40000000000 */
[----:B------:R-:W-:Y:S02]  /*1c6b0*/  FSEL R200, R136, -INF , !P1 ;  /* 0xff80000088c87808 */ /* 0x000fe40004800000 */
[----:B------:R-:W-:Y:S02]  /*1c6c0*/  FSEL R27, R27, -INF , P4 ;  /* 0xff8000001b1b7808 */ /* 0x000fe40002000000 */
[C---:B------:R-:W-:Y:S02]  /*1c6d0*/  ISETP.GE.AND P1, PT, R2.reuse, R238, PT ;  /* 0x000000ee0200720c */ /* 0x040fe40003f26270 */
[----:B------:R-:W-:Y:S01]  /*1c6e0*/  ISETP.GE.AND P4, PT, R2, R237, PT ;  /* 0x000000ed0200720c */ /* 0x000fe20003f86270 */
[----:B------:R-:W-:Y:S01]  /*1c6f0*/  VIADD R2, R54, 0xffffff59 ;  /* 0xffffff5936027836 */ /* 0x000fe20000000000 */
[----:B------:R-:W-:-:S02]  /*1c700*/  FSEL R198, R26, -INF , !P5 ;  /* 0xff8000001ac67808 */ /* 0x000fc40006800000 */
[C---:B------:R-:W-:Y:S02]  /*1c710*/  ISETP.GE.AND P0, PT, R12.reuse, R240, PT ;  /* 0x000000f00c00720c */ /* 0x040fe40003f06270 */
[C---:B------:R-:W-:Y:S02]  /*1c720*/  ISETP.GE.AND P5, PT, R12.reuse, R238, PT ;  /* 0x000000ee0c00720c */ /* 0x040fe40003fa6270 */
[----:B------:R-:W-:Y:S02]  /*1c730*/  FSEL R192, R27, -INF , !P3 ;  /* 0xff8000001bc07808 */ /* 0x000fe40005800000 */
[----:B------:R-:W-:Y:S02]  /*1c740*/  ISETP.GE.AND P3, PT, R12, R239, PT ;  /* 0x000000ef0c00720c */ /* 0x000fe40003f66270 */
[----:B------:R-:W-:Y:S02]  /*1c750*/  FSEL R20, R20, -INF , P1 ;  /* 0xff80000014147808 */ /* 0x000fe40000800000 */
[----:B------:R-:W-:-:S02]  /*1c760*/  FSEL R21, R21, -INF , P0 ;  /* 0xff80000015157808 */ /* 0x000fc40000000000 */
[----:B------:R-:W-:Y:S01]  /*1c770*/  FSEL R188, R9, -INF , P5 ;  /* 0xff80000009bc7808 */ /* 0x000fe20002800000 */
[----:B------:R-:W-:Y:S01]  /*1c780*/  VIADD R9, R54, 0xffffff60 ;  /* 0xffffff6036097836 */ /* 0x000fe20000000000 */
[----:B------:R-:W-:Y:S02]  /*1c790*/  ISETP.GE.AND P0, PT, R2, R240, PT ;  /* 0x000000f00200720c */ /* 0x000fe40003f06270 */
[----:B------:R-:W-:Y:S02]  /*1c7a0*/  FSEL R190, R20, -INF , !P4 ;  /* 0xff80000014be7808 */ /* 0x000fe40006000000 */
        /* <DEDUP_REMOVED lines=8> */
[----:B------:R-:W-:Y:S01]  /*1c830*/  FSEL R194, R8, -INF , !P4 ;  /* 0xff80000008c27808 */ /* 0x000fe20006000000 */
[----:B------:R-:W-:Y:S01]  /*1c840*/  VIADD R8, R54, 0xffffff68 ;  /* 0xffffff6836087836 */ /* 0x000fe20000000000 */
[----:B------:R-:W-:-:S02]  /*1c850*/  FSEL R10, R10, -INF , P0 ;  /* 0xff8000000a0a7808 */ /* 0x000fc40000000000 */
[C---:B------:R-:W-:Y:S02]  /*1c860*/  ISETP.GE.AND P4, PT, R9.reuse, R238, PT ;  /* 0x000000ee0900720c */ /* 0x040fe40003f86270 */
[----:B------:R-:W-:Y:S02]  /*1c870*/  ISETP.GE.AND P0, PT, R2, R240, PT ;  /* 0x000000f00200720c */ /* 0x000fe40003f06270 */
[----:B------:R-:W-:Y:S02]  /*1c880*/  FSEL R188, R188, -INF , !P1 ;  /* 0xff800000bcbc7808 */ /* 0x000fe40004800000 */
[C---:B------:R-:W-:Y:S02]  /*1c890*/  ISETP.GE.AND P1, PT, R9.reuse, R239, PT ;  /* 0x000000ef0900720c */ /* 0x040fe40003f26270 */
[----:B------:R-:W-:Y:S02]  /*1c8a0*/  FSEL R14, R14, -INF , P3 ;  /* 0xff8000000e0e7808 */ /* 0x000fe40001800000 */
[----:B------:R-:W-:-:S02]  /*1c8b0*/  ISETP.GE.AND P3, PT, R9, R237, PT ;  /* 0x000000ed0900720c */ /* 0x000fc40003f66270 */
[----:B------:R-:W-:Y:S02]  /*1c8c0*/  FSEL R16, R16, -INF , P4 ;  /* 0xff80000010107808 */ /* 0x000fe40002000000 */
[----:B------:R-:W-:Y:S02]  /*1c8d0*/  FSEL R11, R11, -INF , P0 ;  /* 0xff8000000b0b7808 */ /* 0x000fe40000000000 */
[----:B------:R-:W-:Y:S02]  /*1c8e0*/  ISETP.GE.AND P0, PT, R8, R240, PT ;  /* 0x000000f00800720c */ /* 0x000fe40003f06270 */
[----:B------:R-:W-:Y:S02]  /*1c8f0*/  FSEL R186, R14, -INF , !P5 ;  /* 0xff8000000eba7808 */ /* 0x000fe40006800000 */
[----:B------:R-:W-:Y:S02]  /*1c900*/  FSEL R176, R10, -INF , !P1 ;  /* 0xff8000000ab07808 */ /* 0x000fe40004800000 */
[----:B------:R-:W-:-:S02]  /*1c910*/  ISETP.GE.AND P5, PT, R2, R239, PT ;  /* 0x000000ef0200720c */ /* 0x000fc40003fa6270 */
[C---:B------:R-:W-:Y:S02]  /*1c920*/  ISETP.GE.AND P1, PT, R2.reuse, R238, PT ;  /* 0x000000ee0200720c */ /* 0x040fe40003f26270 */
[----:B------:R-:W-:Y:S01]  /*1c930*/  ISETP.GE.AND P4, PT, R2, R237, PT ;  /* 0x000000ed0200720c */ /* 0x000fe20003f86270 */
[----:B------:R-:W-:Y:S01]  /*1c940*/  VIADD R2, R54, 0xffffff69 ;  /* 0xffffff6936027836 */ /* 0x000fe20000000000 */
[----:B------:R-:W-:Y:S02]  /*1c950*/  FSEL R168, R16, -INF , !P3 ;  /* 0xff80000010a87808 */ /* 0x000fe40005800000 */
[----:B------:R-:W-:Y:S02]  /*1c960*/  ISETP.GE.AND P3, PT, R8, R239, PT ;  /* 0x000000ef0800720c */ /* 0x000fe40003f66270 */
[----:B------:R-:W-:Y:S02]  /*1c970*/  FSEL R4, R4, -INF , P0 ;  /* 0xff80000004047808 */ /* 0x000fe40000000000 */
[----:B------:R-:W-:-:S02]  /*1c980*/  FSEL R15, R15, -INF , P1 ;  /* 0xff8000000f0f7808 */ /* 0x000fc40000800000 */
[----:B------:R-:W-:Y:S02]  /*1c990*/  ISETP.GE.AND P1, PT, R8, R238, PT ;  /* 0x000000ee0800720c */ /* 0x000fe40003f26270 */
[----:B------:R-:W-:Y:S02]  /*1c9a0*/  ISETP.GE.AND P0, PT, R2, R240, PT ;  /* 0x000000f00200720c */ /* 0x000fe40003f06270 */
[----:B------:R-:W-:Y:S01]  /*1c9b0*/  FSEL R172, R4, -INF , !P3 ;  /* 0xff80000004ac7808 */ /* 0x000fe20005800000 */
[----:B------:R-:W-:Y:S01]  /*1c9c0*/  VIADD R4, R54, 0xffffff70 ;  /* 0xffffff7036047836 */ /* 0x000fe20000000000 */
[----:B------:R-:W-:Y:S02]  /*1c9d0*/  FSEL R174, R11, -INF , !P5 ;  /* 0xff8000000bae7808 */ /* 0x000fe40006800000 */
[----:B------:R-:W-:Y:S02]  /*1c9e0*/  FSEL R166, R15, -INF , !P4 ;  /* 0xff8000000fa67808 */ /* 0x000fe40006000000 */
[----:B------:R-:W-:-:S02]  /*1c9f0*/  ISETP.GE.AND P5, PT, R8, R237, PT ;  /* 0x000000ed0800720c */ /* 0x000fc40003fa6270 */
[C---:B------:R-:W-:Y:S02]  /*1ca00*/  ISETP.GE.AND P4, PT, R2.reuse, R239, PT ;  /* 0x000000ef0200720c */ /* 0x040fe40003f86270 */
[----:B------:R-:W-:Y:S02]  /*1ca10*/  ISETP.GE.AND P3, PT, R2, R238, PT ;  /* 0x000000ee0200720c */ /* 0x000fe40003f66270 */
[----:B------:R-:W-:Y:S02]  /*1ca20*/  FSEL R19, R19, -INF , P1 ;  /* 0xff80000013137808 */ /* 0x000fe40000800000 */
[----:B------:R-:W-:Y:S02]  /*1ca30*/  FSEL R17, R17, -INF , P0 ;  /* 0xff80000011117808 */ /* 0x000fe40000000000 */
[----:B------:R-:W-:Y:S02]  /*1ca40*/  ISETP.GE.AND P0, PT, R4, R240, PT ;  /* 0x000000f00400720c */ /* 0x000fe40003f06270 */
[----:B------:R-:W-:-:S02]  /*1ca50*/  FMNMX3.FTZ R9, R134, R46, R7, !PT ;  /* 0x0000002e86097276 */ /* 0x000fc40007810007 */
[----:B------:R-:W-:Y:S02]  /*1ca60*/  FSEL R164, R19, -INF , !P5 ;  /* 0xff80000013a47808 */ /* 0x000fe40006800000 */
[----:B------:R-:W-:Y:S02]  /*1ca70*/  FSEL R18, R18, -INF , P3 ;  /* 0xff80000012127808 */ /* 0x000fe40001800000 */
[----:B------:R-:W-:Y:S02]  /*1ca80*/  FSEL R170, R17, -INF , !P4 ;  /* 0xff80000011aa7808 */ /* 0x000fe40006000000 */
[C---:B------:R-:W-:Y:S02]  /*1ca90*/  ISETP.GE.AND P5, PT, R4.reuse, R239, PT ;  /* 0x000000ef0400720c */ /* 0x040fe40003fa6270 */
[C---:B------:R-:W-:Y:S02]  /*1caa0*/  ISETP.GE.AND P3, PT, R4.reuse, R238, PT ;  /* 0x000000ee0400720c */ /* 0x040fe40003f66270 */
[----:B------:R-:W-:-:S02]  /*1cab0*/  ISETP.GE.AND P4, PT, R4, R237, PT ;  /* 0x000000ed0400720c */ /* 0x000fc40003f86270 */
[----:B------:R-:W-:Y:S02]  /*1cac0*/  FMNMX3.FTZ R4, R9, R50, R48, !PT ;  /* 0x0000003209047276 */ /* 0x000fe40007810030 */
[----:B------:R-:W-:Y:S02]  /*1cad0*/  FSEL R160, R5, -INF , P0 ;  /* 0xff80000005a07808 */ /* 0x000fe40000000000 */
        /* <DEDUP_REMOVED lines=11> */
[----:B------:R-:W-:Y:S01]  /*1cb90*/  ISETP.GE.AND P1, PT, R2, R237, PT ;  /* 0x000000ed0200720c */ /* 0x000fe20003f26270 */
[----:B------:R-:W-:Y:S01]  /*1cba0*/  VIADD R2, R54, 0xffffff71 ;  /* 0xffffff7136027836 */ /* 0x000fe20000000000 */
[----:B------:R-:W-:Y:S02]  /*1cbb0*/  FMNMX3.FTZ R5, R5, R202, R165, !PT ;  /* 0x000000ca05057276 */ /* 0x000fe400078100a5 */
[----:B------:R-:W-:Y:S02]  /*1cbc0*/  FMNMX3.FTZ R4, R4, R159, R206, !PT ;  /* 0x0000009f04047276 */ /* 0x000fe400078100ce */
[----:B------:R-:W-:Y:S02]  /*1cbd0*/  FSEL R162, R18, -INF , !P1 ;  /* 0xff80000012a27808 */ /* 0x000fe40004800000 */
[----:B------:R-:W-:-:S02]  /*1cbe0*/  FSEL R160, R160, -INF , !P5 ;  /* 0xff800000a0a07808 */ /* 0x000fc40006800000 */
[----:B------:R-:W-:Y:S02]  /*1cbf0*/  FSEL R52, R52, -INF , P3 ;  /* 0xff80000034347808 */ /* 0x000fe40001800000 */
[----:B------:R-:W-:Y:S02]  /*1cc00*/  FMNMX3.FTZ R5, R5, R252, R250, !PT ;  /* 0x000000fc05057276 */ /* 0x000fe400078100fa */
[C---:B------:R-:W-:Y:S02]  /*1cc10*/  ISETP.GE.AND P1, PT, R2.reuse, R240, PT ;  /* 0x000000f00200720c */ /* 0x040fe40003f26270 */
        /* <DEDUP_REMOVED lines=13> */
[C---:B------:R-:W-:Y:S02]  /*1ccf0*/  ISETP.GE.AND P0, PT, R2.reuse, R239, PT ;  /* 0x000000ef0200720c */ /* 0x040fe40003f06270 */
[----:B------:R-:W-:Y:S02]  /*1cd00*/  FSEL R51, R51, -INF , P1 ;  /* 0xff80000033337808 */ /* 0x000fe40000800000 */
[----:B------:R-:W-:Y:S02]  /*1cd10*/  FMNMX3.FTZ R11, R5, R196, R194, !PT ;  /* 0x000000c4050b7276 */ /* 0x000fe400078100c2 */
[----:B------:R-:W-:Y:S02]  /*1cd20*/  FMNMX3.FTZ R5, R9, R192, R190, !PT ;  /* 0x000000c009057276 */ /* 0x000fe400078100be */
[----:B------:R-:W-:Y:S02]  /*1cd30*/  FSEL R49, R49, -INF , P5 ;  /* 0xff80000031317808 */ /* 0x000fe40002800000 */
[----:B------:R-:W-:-:S02]  /*1cd40*/  ISETP.GE.AND P5, PT, R2, R238, PT ;  /* 0x000000ee0200720c */ /* 0x000fc40003fa6270 */
[----:B------:R-:W-:Y:S02]  /*1cd50*/  FSEL R156, R51, -INF , !P0 ;  /* 0xff800000339c7808 */ /* 0x000fe40004000000 */
[C---:B------:R-:W-:Y:S02]  /*1cd60*/  ISETP.GE.AND P0, PT, R54.reuse, R240, PT ;  /* 0x000000f03600720c */ /* 0x040fe40003f06270 */
[----:B------:R-:W-:Y:S02]  /*1cd70*/  FMNMX3.FTZ R5, R5, R188, R186, !PT ;  /* 0x000000bc05057276 */ /* 0x000fe400078100ba */
[----:B------:R-:W-:Y:S02]  /*1cd80*/  FSEL R53, R53, -INF , P5 ;  /* 0xff80000035357808 */ /* 0x000fe40002800000 */
[----:B------:R-:W-:Y:S02]  /*1cd90*/  ISETP.GE.AND P5, PT, R54, R239, PT ;  /* 0x000000ef3600720c */ /* 0x000fe40003fa6270 */
[----:B------:R-:W-:-:S02]  /*1cda0*/  FSEL R45, R45, -INF , P0 ;  /* 0xff8000002d2d7808 */ /* 0x000fc40000000000 */
[----:B------:R-:W-:Y:S02]  /*1cdb0*/  ISETP.GE.AND P0, PT, R54, R238, PT ;  /* 0x000000ee3600720c */ /* 0x000fe40003f06270 */
[----:B------:R-:W-:Y:S02]  /*1cdc0*/  FMNMX3.FTZ R5, R5, R168, R166, !PT ;  /* 0x000000a805057276 */ /* 0x000fe400078100a6 */
[----:B------:R-:W-:Y:S02]  /*1cdd0*/  FSEL R154, R45, -INF , !P5 ;  /* 0xff8000002d9a7808 */ /* 0x000fe40006800000 */
[-C--:B------:R-:W-:Y:S02]  /*1cde0*/  ISETP.GE.AND P1, PT, R2, R237.reuse, PT ;  /* 0x000000ed0200720c */ /* 0x080fe40003f26270 */
        /* <DEDUP_REMOVED lines=21> */
[----:B----4-:R-:W-:-:S06]  /*1cf40*/  ULEA UR8, UR4, UR8, 0x18 ;  /* 0x0000000804087291 */ /* 0x010fcc000f8ec0ff */
[----:B------:R-:W-:Y:S02]  /*1cf50*/  LEA R0, R0, UR8, 0x1 ;  /* 0x0000000800007c11 */ /* 0x000fe4000f8e08ff */
[----:B-1----:R-:W-:-:S03]  /*1cf60*/  FMNMX.FTZ R2, R5, R2, !PT ;  /* 0x0000000205027209 */ /* 0x002fc60007810000 */
[----:B------:R-:W-:Y:S01]  /*1cf70*/  VIADD R16, R0, 0xc000 ;  /* 0x0000c00000107836 */ /* 0x000fe20000000000 */
[----:B------:R-:W-:Y:S02]  /*1cf80*/  SEL R149, R184, 0xffffffe0, !P6 ;  /* 0xffffffe0b8957807 */ /* 0x000fe40007000000 */
[----:B---3--:R-:W-:Y:S01]  /*1cf90*/  FMNMX.FTZ R65, R4, R65, !PT ;  /* 0x0000004104417209 */ /* 0x008fe20007810000 */
[----:B------:R-:W-:Y:S01]  /*1cfa0*/  VIADD R151, R0, 0xc040 ;  /* 0x0000c04000977836 */ /* 0x000fe20000000000 */
[C---:B------:R-:W-:Y:S01]  /*1cfb0*/  FSETP.NEU.FTZ.AND P0, PT, R2.reuse, -INF , PT ;  /* 0xff8000000200780b */ /* 0x040fe20003f1d000 */
[----:B------:R-:W-:Y:S03]  /*1cfc0*/  LDSM.16.MT88.4 R12, [R0+0xc000] ;  /* 0x00c00000000c783b */ /* 0x000fe60000004200 */
[----:B------:R-:W-:Y:S01]  /*1cfd0*/  FSEL R4, R2, RZ, P0 ;  /* 0x000000ff02047208 */ /* 0x000fe20000000000 */
[----:B--2---:R-:W-:Y:S01]  /*1cfe0*/  FMUL.FTZ R137, R144, R2 ;  /* 0x0000000290897220 */ /* 0x004fe20000410000 */
[----:B------:R-:W-:Y:S01]  /*1cff0*/  FSETP.NEU.FTZ.AND P1, PT, R65, -INF , PT ;  /* 0xff8000004100780b */ /* 0x000fe20003f3d000 */
[----:B------:R-:W-:-:S02]  /*1d000*/  @P2 VIADD R151, R16, 0xffffffc0 ;  /* 0xffffffc010972836 */ /* 0x000fc40000000000 */
[----:B------:R-:W-:Y:S01]  /*1d010*/  FADD.FTZ R3, R3, -R4 ;  /* 0x8000000403037221 */ /* 0x000fe20000010000 */
[----:B------:R-:W-:Y:S02]  /*1d020*/  FSEL R5, R65, RZ, P1 ;  /* 0x000000ff41057208 */ /* 0x000fe40000800000 */
[----:B------:R-:W-:Y:S01]  /*1d030*/  FSEL R137, R137, RZ, P0 ;  /* 0x000000ff89897208 */ /* 0x000fe20000000000 */
[C---:B------:R-:W-:Y:S01]  /*1d040*/  FMUL.FTZ R145, R144.reuse, R3 ;  /* 0x0000000390917220 */ /* 0x040fe20000410000 */
[C---:B------:R-:W-:Y:S02]  /*1d050*/  IMAD.IADD R3, R149.reuse, 0x1, R0 ;  /* 0x0000000195037824 */ /* 0x040fe400078e0200 */
[----:B------:R-:W-:Y:S01]  /*1d060*/  FMUL.FTZ R141, R144, R65 ;  /* 0x00000041908d7220 */ /* 0x000fe20000410000 */
[----:B------:R-:W-:Y:S02]  /*1d070*/  IMAD.IADD R149, R149, 0x1, R151 ;  /* 0x0000000195957824 */ /* 0x000fe400078e0297 */
[----:B------:R-:W-:Y:S01]  /*1d080*/  FADD.FTZ R5, R134, -R5 ;  /* 0x8000000586057221 */ /* 0x000fe20000010000 */
[-CC-:B------:R-:W-:Y:S01]  /*1d090*/  FFMA.FTZ R134, R36, R144.reuse, -R137.reuse ;  /* 0x0000009024867223 */ /* 0x180fe20000010889 */
[-CC-:B------:R-:W-:Y:S01]  /*1d0a0*/  FFMA.FTZ R136, R44, R144.reuse, -R137.reuse ;  /* 0x000000902c887223 */ /* 0x180fe20000010889 */
[-CC-:B------:R-:W-:Y:S01]  /*1d0b0*/  FFMA.FTZ R135, R6, R144.reuse, -R137.reuse ;  /* 0x0000009006877223 */ /* 0x180fe20000010889 */
[----:B------:R-:W1:Y:S01]  /*1d0c0*/  LDSM.16.MT88.4 R36, [R149] ;  /* 0x000000009524783b */ /* 0x000e620000004200 */
[----:B------:R-:W-:Y:S01]  /*1d0d0*/  FSEL R141, R141, RZ, P1 ;  /* 0x000000ff8d8d7208 */ /* 0x000fe20000800000 */
[----:B------:R-:W-:Y:S01]  /*1d0e0*/  FMUL.FTZ R147, R144, R5 ;  /* 0x0000000590937220 */ /* 0x000fe20000410000 */
[-C--:B------:R-:W-:Y:S01]  /*1d0f0*/  FFMA.FTZ R143, R22, R144.reuse, -R137 ;  /* 0x00000090168f7223 */ /* 0x080fe20000010889 */
[----:B------:R-:W2:Y:S02]  /*1d100*/  LDSM.16.MT88.4 R28, [R151] ;  /* 0x00000000971c783b */ /* 0x000ea40000004200 */
[-CC-:B------:R-:W-:Y:S01]  /*1d110*/  FFMA.FTZ R142, R46, R144.reuse, -R141.reuse ;  /* 0x000000902e8e7223 */ /* 0x180fe2000001088d */
[-CC-:B------:R-:W-:Y:S01]  /*1d120*/  FFMA.FTZ R140, R7, R144.reuse, -R141.reuse ;  /* 0x00000090078c7223 */ /* 0x180fe2000001088d */
[-CC-:B------:R-:W-:Y:S01]  /*1d130*/  FFMA.FTZ R139, R50, R144.reuse, -R141.reuse ;  /* 0x00000090328b7223 */ /* 0x180fe2000001088d */
[----:B------:R-:W-:Y:S01]  /*1d140*/  FFMA.FTZ R138, R48, R144, -R141 ;  /* 0x00000090308a7223 */ /* 0x000fe2000001088d */
[----:B------:R-:W3:Y:S01]  /*1d150*/  MUFU.EX2 R147, R147 ;  /* 0x0000009300937308 */ /* 0x000ee20000000800 */
[----:B------:R-:W4:Y:S03]  /*1d160*/  LDSM.16.MT88.4 R20, [R3+0xc000] ;  /* 0x00c000000314783b */ /* 0x000f260000004200 */
[----:B------:R-:W5:Y:S01]  /*1d170*/  MUFU.EX2 R145, R145 ;  /* 0x0000009100917308 */ /* 0x000f620000000800 */
[----:B------:R-:W4:Y:S03]  /*1d180*/  LDSM.16.MT88.4 R44, [R0+0x10000] ;  /* 0x01000000002c783b */ /* 0x000f260000004200 */
[----:B------:R-:W-:Y:S01]  /*1d190*/  MUFU.EX2 R142, R142 ;  /* 0x0000008e008e7308 */ /* 0x000fe20000000800 */
[----:B------:R-:W4:Y:S03]  /*1d1a0*/  LDSM.16.MT88.4 R52, [R3+0x10000] ;  /* 0x010000000334783b */ /* 0x000f260000004200 */
[----:B------:R-:W5:Y:S01]  /*1d1b0*/  MUFU.EX2 R140, R140 ;  /* 0x0000008c008c7308 */ /* 0x000f620000000800 */
[----:B------:R-:W4:Y:S03]  /*1d1c0*/  LDSM.16.MT88.4 R60, [R151+0x4000] ;  /* 0x00400000973c783b */ /* 0x000f260000004200 */
[----:B------:R-:W-:Y:S04]  /*1d1d0*/  MUFU.EX2 R139, R139 ;  /* 0x0000008b008b7308 */ /* 0x000fe80000000800 */
[----:B------:R-:W1:Y:S04]  /*1d1e0*/  MUFU.EX2 R138, R138 ;  /* 0x0000008a008a7308 */ /* 0x000e680000000800 */
[----:B------:R-:W-:Y:S04]  /*1d1f0*/  MUFU.EX2 R136, R136 ;  /* 0x0000008800887308 */ /* 0x000fe80000000800 */
[----:B------:R-:W2:Y:S04]  /*1d200*/  MUFU.EX2 R135, R135 ;  /* 0x0000008700877308 */ /* 0x000ea80000000800 */
[----:B------:R-:W-:Y:S04]  /*1d210*/  MUFU.EX2 R143, R143 ;  /* 0x0000008f008f7308 */ /* 0x000fe80000000800 */
[----:B------:R-:W4:Y:S01]  /*1d220*/  MUFU.EX2 R134, R134 ;  /* 0x0000008600867308 */ /* 0x000f220000000800 */
[-C--:B---3--:R-:W-:Y:S01]  /*1d230*/  FMUL.FTZ R48, R88, R147.reuse ;  /* 0x0000009358307220 */ /* 0x088fe20000410000 */
[----:B------:R-:W-:Y:S01]  /*1d240*/  FMUL.FTZ R49, R89, R147 ;  /* 0x0000009359317220 */ /* 0x000fe20000410000 */
[-C--:B-----5:R-:W-:Y:S01]  /*1d250*/  FMUL.FTZ R50, R90, R145.reuse ;  /* 0x000000915a327220 */ /* 0x0a0fe20000410000 */
[----:B------:R-:W-:Y:S01]  /*1d260*/  FMUL.FTZ R51, R91, R145 ;  /* 0x000000915b337220 */ /* 0x000fe20000410000 */
[----:B------:R-:W-:Y:S01]  /*1d270*/  F2FP.BF16.F32.PACK_AB R4, R140, R142 ;  /* 0x0000008e8c04723e */ /* 0x000fe200000010ff */
[----:B------:R-:W-:Y:S01]  /*1d280*/  FMUL.FTZ R32, R104, R147 ;  /* 0x0000009368207220 */ /* 0x000fe20000410000 */
[----:B-1----:R-:W-:Y:S01]  /*1d290*/  F2FP.BF16.F32.PACK_AB R6, R138, R139 ;  /* 0x0000008b8a06723e */ /* 0x002fe200000010ff */
[----:B------:R-:W-:Y:S01]  /*1d2a0*/  FMUL.FTZ R33, R105, R147 ;  /* 0x0000009369217220 */ /* 0x000fe20000410000 */
[----:B--2---:R-:W-:Y:S01]  /*1d2b0*/  F2FP.BF16.F32.PACK_AB R5, R135, R136 ;  /* 0x000000888705723e */ /* 0x004fe200000010ff */
[-C--:B------:R-:W-:Y:S01]  /*1d2c0*/  FMUL.FTZ R34, R106, R145.reuse ;  /* 0x000000916a227220 */ /* 0x080fe20000410000 */
[----:B------:R-:W-:Y:S01]  /*1d2d0*/  FMUL.FTZ R35, R107, R145 ;  /* 0x000000916b237220 */ /* 0x000fe20000410000 */
[----:B------:R-:W1:Y:S01]  /*1d2e0*/  LDSM.16.MT88.4 R88, [R149+0x4000] ;  /* 0x004000009558783b */ /* 0x000e620000004200 */
[----:B------:R-:W-:Y:S01]  /*1d2f0*/  FMUL.FTZ R100, R100, R147 ;  /* 0x0000009364647220 */ /* 0x000fe20000410000 */
[----:B----4-:R-:W-:Y:S01]  /*1d300*/  F2FP.BF16.F32.PACK_AB R7, R134, R143 ;  /* 0x0000008f8607723e */ /* 0x010fe200000010ff */
        /* <DEDUP_REMOVED lines=36> */
[C---:B------:R-:W-:Y:S01]  /*1d550*/  HMMA.16816.F32.BF16 R8, R4.reuse, R12, R8 ;  /* 0x0000000c0408723c */ /* 0x040fe20000041808 */
[----:B------:R-:W-:Y:S01]  /*1d560*/  MUFU.EX2 R115, R115 ;  /* 0x0000007300737308 */ /* 0x000fe20000000800 */
[----:B------:R-:W3:Y:S03]  /*1d570*/  LDSM.16.MT88.4 R68, [R151+0x4800] ;  /* 0x004800009744783b */ /* 0x000ee60000004200 */
[----:B------:R-:W4:Y:S03]  /*1d580*/  MUFU.EX2 R110, R110 ;  /* 0x0000006e006e7308 */ /* 0x000f260000000800 */
[C---:B------:R-:W-:Y:S01]  /*1d590*/  HMMA.16816.F32.BF16 R12, R4.reuse, R14, R124 ;  /* 0x0000000e040c723c */ /* 0x040fe2000004187c */
[----:B------:R-:W-:Y:S04]  /*1d5a0*/  MUFU.EX2 R111, R111 ;  /* 0x0000006f006f7308 */ /* 0x000fe80000000800 */
[----:B------:R-:W-:Y:S04]  /*1d5b0*/  MUFU.EX2 R108, R108 ;  /* 0x0000006c006c7308 */ /* 0x000fe80000000800 */
[----:B------:R-:W-:Y:S04]  /*1d5c0*/  MUFU.EX2 R114, R114 ;  /* 0x0000007200727308 */ /* 0x000fe80000000800 */
[----:B------:R-:W5:Y:S04]  /*1d5d0*/  MUFU.EX2 R113, R113 ;  /* 0x0000007100717308 */ /* 0x000f680000000800 */
[----:B------:R-:W-:Y:S01]  /*1d5e0*/  MUFU.EX2 R112, R112 ;  /* 0x0000007000707308 */ /* 0x000fe20000000800 */
[-C--:B------:R-:W-:Y:S01]  /*1d5f0*/  FMUL.FTZ R16, R120, R147.reuse ;  /* 0x0000009378107220 */ /* 0x080fe20000410000 */
[----:B------:R-:W-:Y:S01]  /*1d600*/  FMUL.FTZ R17, R121, R147 ;  /* 0x0000009379117220 */ /* 0x000fe20000410000 */
[-C--:B------:R-:W-:Y:S01]  /*1d610*/  FMUL.FTZ R18, R122, R145.reuse ;  /* 0x000000917a127220 */ /* 0x080fe20000410000 */
[----:B------:R-:W2:Y:S01]  /*1d620*/  MUFU.EX2 R109, R109 ;  /* 0x0000006d006d7308 */ /* 0x000ea20000000800 */
        /* <DEDUP_REMOVED lines=30> */
[----:B------:R-:W3:Y:S04]  /*1d810*/  LDSM.16.MT88.4 R96, [R3+0xc800] ;  /* 0x00c800000360783b */ /* 0x000ee80000004200 */
[----:B------:R-:W-:Y:S03]  /*1d820*/  LDSM.16.MT88.4 R80, [R149+0x800] ;  /* 0x000800009550783b */ /* 0x000fe60000004200 */
[C---:B------:R-:W-:Y:S08]  /*1d830*/  HMMA.16816.F32.BF16 R40, R4.reuse, R44, R40 ;  /* 0x0000002c0428723c */ /* 0x040ff00000041828 */
[C---:B------:R-:W-:Y:S01]  /*1d840*/  HMMA.16816.F32.BF16 R48, R4.reuse, R52, R48 ;  /* 0x000000340430723c */ /* 0x040fe20000041830 */
[-CC-:B------:R-:W-:Y:S01]  /*1d850*/  FFMA.FTZ R169, R169, R144.reuse, -R141.reuse ;  /* 0x00000090a9a97223 */ /* 0x180fe2000001088d */
[-C--:B------:R-:W-:Y:S01]  /*1d860*/  FFMA.FTZ R184, R202, R144.reuse, -R141 ;  /* 0x00000090cab87223 */ /* 0x080fe2000001088d */
[-CC-:B------:R-:W-:Y:S01]  /*1d870*/  FFMA.FTZ R163, R163, R144.reuse, -R137.reuse ;  /* 0x00000090a3a37223 */ /* 0x180fe20000010889 */
[-C--:B------:R-:W-:Y:S01]  /*1d880*/  FFMA.FTZ R204, R204, R144.reuse, -R137 ;  /* 0x00000090cccc7223 */ /* 0x080fe20000010889 */
[-C--:B------:R-:W-:Y:S01]  /*1d890*/  FFMA.FTZ R167, R167, R144.reuse, -R141 ;  /* 0x00000090a7a77223 */ /* 0x080fe2000001088d */
[-C--:B------:R-:W-:Y:S01]  /*1d8a0*/  FFMA.FTZ R173, R244, R144.reuse, -R137 ;  /* 0x00000090f4ad7223 */ /* 0x080fe20000010889 */
[-CC-:B------:R-:W-:Y:S01]  /*1d8b0*/  FFMA.FTZ R252, R252, R144.reuse, -R141.reuse ;  /* 0x00000090fcfc7223 */ /* 0x180fe2000001088d */
[C---:B------:R-:W-:Y:S01]  /*1d8c0*/  HMMA.16816.F32.BF16 R56, R4.reuse, R60, R56 ;  /* 0x0000003c0438723c */ /* 0x040fe20000041838 */
[-C--:B------:R-:W-:Y:S01]  /*1d8d0*/  FFMA.FTZ R248, R248, R144.reuse, -R141 ;  /* 0x00000090f8f87223 */ /* 0x080fe2000001088d */
[-C--:B------:R-:W-:Y:S01]  /*1d8e0*/  FFMA.FTZ R242, R242, R144.reuse, -R137 ;  /* 0x00000090f2f27223 */ /* 0x080fe20000010889 */
[-CC-:B------:R-:W-:Y:S01]  /*1d8f0*/  FFMA.FTZ R175, R200, R144.reuse, -R141.reuse ;  /* 0x00000090c8af7223 */ /* 0x180fe2000001088d */
[-C--:B------:R-:W-:Y:S01]  /*1d900*/  FFMA.FTZ R177, R194, R144.reuse, -R141 ;  /* 0x00000090c2b17223 */ /* 0x080fe2000001088d */
[-CC-:B------:R-:W-:Y:S01]  /*1d910*/  FFMA.FTZ R179, R192, R144.reuse, -R137.reuse ;  /* 0x00000090c0b37223 */ /* 0x180fe20000010889 */
[-CC-:B------:R-:W-:Y:S01]  /*1d920*/  FFMA.FTZ R181, R188, R144.reuse, -R137.reuse ;  /* 0x00000090bcb57223 */ /* 0x180fe20000010889 */
[-C--:B------:R-:W-:Y:S01]  /*1d930*/  FFMA.FTZ R186, R186, R144.reuse, -R137 ;  /* 0x00000090baba7223 */ /* 0x080fe20000010889 */
[C---:B------:R-:W-:Y:S01]  /*1d940*/  HMMA.16816.F32.BF16 R20, R4.reuse, R22, R116 ;  /* 0x000000160414723c */ /* 0x040fe20000041874 */
[-C--:B------:R-:W-:Y:S01]  /*1d950*/  FFMA.FTZ R198, R198, R144.reuse, -R141 ;  /* 0x00000090c6c67223 */ /* 0x080fe2000001088d */
[-C--:B------:R-:W-:Y:S01]  /*1d960*/  FFMA.FTZ R190, R190, R144.reuse, -R137 ;  /* 0x00000090bebe7223 */ /* 0x080fe20000010889 */
[-CC-:B------:R-:W-:Y:S01]  /*1d970*/  FFMA.FTZ R183, R174, R144.reuse, -R141.reuse ;  /* 0x00000090aeb77223 */ /* 0x180fe2000001088d */
[-C--:B------:R-:W-:Y:S01]  /*1d980*/  FFMA.FTZ R185, R172, R144.reuse, -R141 ;  /* 0x00000090acb97223 */ /* 0x080fe2000001088d */
[-CC-:B------:R-:W-:Y:S01]  /*1d990*/  FFMA.FTZ R189, R168, R144.reuse, -R137.reuse ;  /* 0x00000090a8bd7223 */ /* 0x180fe20000010889 */
[-C--:B------:R-:W-:Y:S01]  /*1d9a0*/  FFMA.FTZ R187, R162, R144.reuse, -R137 ;  /* 0x00000090a2bb7223 */ /* 0x080fe20000010889 */
[-CC-:B------:R-:W-:Y:S01]  /*1d9b0*/  FFMA.FTZ R176, R176, R144.reuse, -R141.reuse ;  /* 0x00000090b0b07223 */ /* 0x180fe2000001088d */
[----:B------:R-:W-:Y:S01]  /*1d9c0*/  HMMA.16816.F32.BF16 R44, R4, R46, R92 ;  /* 0x0000002e042c723c */ /* 0x000fe2000004185c */
[----:B------:R-:W-:Y:S01]  /*1d9d0*/  LDSM.16.MT88.4 R92, [R151+0x800] ;  /* 0x00080000975c783b */ /* 0x000fe20000004200 */
[-C--:B------:R-:W-:Y:S01]  /*1d9e0*/  FFMA.FTZ R170, R170, R144.reuse, -R141 ;  /* 0x00000090aaaa7223 */ /* 0x080fe2000001088d */
[----:B------:R-:W-:-:S02]  /*1d9f0*/  FFMA.FTZ R166, R166, R144, -R137 ;  /* 0x00000090a6a67223 */ /* 0x000fc40000010889 */
[----:B------:R-:W-:Y:S03]  /*1da00*/  LDSM.16.MT88.4 R124, [R0+0xf800] ;  /* 0x00f80000007c783b */ /* 0x000fe60000004200 */
[C---:B------:R-:W-:Y:S01]  /*1da10*/  HMMA.16816.F32.BF16 R52, R4.reuse, R54, R84 ;  /* 0x000000360434723c */ /* 0x040fe20000041854 */
[----:B------:R-:W3:Y:S07]  /*1da20*/  LDSM.16.MT88.4 R84, [R3+0x10800] ;  /* 0x010800000354783b */ /* 0x000eee0000004200 */
[C---:B------:R-:W-:Y:S01]  /*1da30*/  HMMA.16816.F32.BF16 R60, R4.reuse, R62, R76 ;  /* 0x0000003e043c723c */ /* 0x040fe2000004184c */
[----:B------:R-:W3:Y:S07]  /*1da40*/  LDSM.16.MT88.4 R76, [R0+0x10800] ;  /* 0x01080000004c783b */ /* 0x000eee0000004200 */
[----:B-1----:R-:W-:Y:S01]  /*1da50*/  HMMA.16816.F32.BF16 R72, R4, R88, R72 ;  /* 0x000000580448723c */ /* 0x002fe20000041848 */
[----:B----4-:R-:W-:-:S02]  /*1da60*/  F2FP.BF16.F32.PACK_AB R88, R110, R115 ;  /* 0x000000736e58723e */ /* 0x010fc400000010ff */
[----:B-----5:R-:W-:-:S05]  /*1da70*/  F2FP.BF16.F32.PACK_AB R89, R113, R114 ;  /* 0x000000727159723e */ /* 0x020fca00000010ff */
[----:B------:R-:W-:Y:S01]  /*1da80*/  HMMA.16816.F32.BF16 R4, R4, R90, R104 ;  /* 0x0000005a0404723c */ /* 0x000fe20000041868 */
[----:B------:R-:W-:Y:S01]  /*1da90*/  F2FP.BF16.F32.PACK_AB R90, R108, R111 ;  /* 0x0000006f6c5a723e */ /* 0x000fe200000010ff */
[----:B------:R-:W-:Y:S01]  /*1daa0*/  FFMA.FTZ R117, R155, R144, -R137 ;  /* 0x000000909b757223 */ /* 0x000fe20000010889 */
[----:B--2---:R-:W-:Y:S01]  /*1dab0*/  F2FP.BF16.F32.PACK_AB R91, R109, R112 ;  /* 0x000000706d5b723e */ /* 0x004fe200000010ff */
[-C--:B------:R-:W-:Y:S01]  /*1dac0*/  FFMA.FTZ R116, R171, R144.reuse, -R141 ;  /* 0x00000090ab747223 */ /* 0x080fe2000001088d */
[-C--:B------:R-:W-:Y:S01]  /*1dad0*/  FFMA.FTZ R118, R182, R144.reuse, -R137 ;  /* 0x00000090b6767223 */ /* 0x080fe20000010889 */
[----:B------:R-:W-:Y:S04]  /*1dae0*/  LDSM.16.MT88.4 R104, [R0+0xd000] ;  /* 0x00d000000068783b */ /* 0x000fe80000004200 */
[C---:B------:R-:W-:Y:S08]  /*1daf0*/  HMMA.16816.F32.BF16 R8, R88.reuse, R100, R8 ;  /* 0x000000645808723c */ /* 0x040ff00000041808 */
[C---:B------:R-:W-:Y:S01]  /*1db00*/  HMMA.16816.F32.BF16 R12, R88.reuse, R102, R12 ;  /* 0x00000066580c723c */ /* 0x040fe2000004180c */
[----:B------:R-:W1:Y:S07]  /*1db10*/  LDSM.16.MT88.4 R100, [R149+0x4800] ;  /* 0x004800009564783b */ /* 0x000e6e0000004200 */
[----:B---3--:R-:W-:Y:S01]  /*1db20*/  HMMA.16816.F32.BF16 R56, R88, R68, R56 ;  /* 0x000000445838723c */ /* 0x008fe20000041838 */
[----:B------:R-:W-:-:S04]  /*1db30*/  FFMA.FTZ R68, R178, R144, -R141 ;  /* 0x00000090b2447223 */ /* 0x000fc8000001088d */
[----:B------:R2:W-:Y:S03]  /*1db40*/  MUFU.EX2 R155, R68 ;  /* 0x00000044009b7308 */ /* 0x0005e60000000800 */
[C---:B------:R-:W-:Y:S01]  /*1db50*/  HMMA.16816.F32.BF16 R60, R88.reuse, R70, R60 ;  /* 0x00000046583c723c */ /* 0x040fe2000004183c */
[----:B--2---:R-:W2:Y:S07]  /*1db60*/  LDSM.16.MT88.4 R68, [R0+0x11000] ;  /* 0x011000000044783b */ /* 0x004eae0000004200 */
[C---:B------:R-:W-:Y:S08]  /*1db70*/  HMMA.16816.F32.BF16 R16, R88.reuse, R96, R16 ;  /* 0x000000605810723c */ /* 0x040ff00000041810 */
[C---:B------:R-:W-:Y:S01]  /*1db80*/  HMMA.16816.F32.BF16 R20, R88.reuse, R98, R20 ;  /* 0x000000625814723c */ /* 0x040fe20000041814 */
[----:B------:R-:W3:Y:S07]  /*1db90*/  LDSM.16.MT88.4 R96, [R3+0xd000] ;  /* 0x00d000000360783b */ /* 0x000eee0000004200 */
[C---:B------:R-:W-:Y:S01]  /*1dba0*/  HMMA.16816.F32.BF16 R48, R88.reuse, R84, R48 ;  /* 0x000000545830723c */ /* 0x040fe20000041830 */
[-CC-:B------:R-:W-:Y:S01]  /*1dbb0*/  FFMA.FTZ R85, R157, R144.reuse, -R137.reuse ;  /* 0x000000909d557223 */ /* 0x180fe20000010889 */
[-C--:B------:R-:W-:Y:S01]  /*1dbc0*/  FFMA.FTZ R157, R180, R144.reuse, -R137 ;  /* 0x00000090b49d7223 */ /* 0x080fe20000010889 */
[----:B------:R-:W-:Y:S05]  /*1dbd0*/  MUFU.EX2 R116, R116 ;  /* 0x0000007400747308 */ /* 0x000fea0000000800 */
[C---:B------:R-:W-:Y:S01]  /*1dbe0*/  HMMA.16816.F32.BF16 R32, R88.reuse, R80, R32 ;  /* 0x000000505820723c */ /* 0x040fe20000041820 */
[----:B------:R-:W-:Y:S01]  /*1dbf0*/  FFMA.FTZ R80, R153, R144, -R141 ;  /* 0x0000009099507223 */ /* 0x000fe2000001088d */
[----:B------:R-:W-:Y:S06]  /*1dc00*/  MUFU.EX2 R117, R117 ;  /* 0x0000007500757308 */ /* 0x000fec0000000800 */
[C---:B------:R-:W-:Y:S01]  /*1dc10*/  HMMA.16816.F32.BF16 R24, R88.reuse, R92, R24 ;  /* 0x0000005c5818723c */ /* 0x040fe20000041818 */
[----:B------:R-:W4:Y:S07]  /*1dc20*/  MUFU.EX2 R153, R169 ;  /* 0x000000a900997308 */ /* 0x000f2e0000000800 */
[C---:B------:R-:W-:Y:S01]  /*1dc30*/  HMMA.16816.F32.BF16 R28, R88.reuse, R94, R28 ;  /* 0x0000005e581c723c */ /* 0x040fe2000004181c */
[----:B------:R5:W2:Y:S01]  /*1dc40*/  MUFU.EX2 R178, R80 ;  /* 0x0000005000b27308 */ /* 0x000aa20000000800 */
[----:B------:R-:W-:Y:S06]  /*1dc50*/  LDSM.16.MT88.4 R92, [R151+0x1000] ;  /* 0x00100000975c783b */ /* 0x000fec0000004200 */
[C---:B------:R-:W-:Y:S01]  /*1dc60*/  HMMA.16816.F32.BF16 R36, R88.reuse, R82, R36 ;  /* 0x000000525824723c */ /* 0x040fe20000041824 */
[----:B------:R-:W3:Y:S07]  /*1dc70*/  MUFU.EX2 R182, R85 ;  /* 0x0000005500b67308 */ /* 0x000eee0000000800 */
[C---:B------:R-:W-:Y:S01]  /*1dc80*/  HMMA.16816.F32.BF16 R40, R88.reuse, R76, R40 ;  /* 0x0000004c5828723c */ /* 0x040fe20000041828 */
[----:B------:R3:W-:Y:S01]  /*1dc90*/  MUFU.EX2 R180, R118 ;  /* 0x0000007600b47308 */ /* 0x0007e20000000800 */
[----:B-----5:R-:W-:Y:S06]  /*1dca0*/  LDSM.16.MT88.4 R80, [R3+0x11000] ;  /* 0x011000000350783b */ /* 0x020fec0000004200 */
[C---:B------:R-:W-:Y:S01]  /*1dcb0*/  HMMA.16816.F32.BF16 R44, R88.reuse, R78, R44 ;  /* 0x0000004e582c723c */ /* 0x040fe2000004182c */
[----:B------:R-:W5:Y:S01]  /*1dcc0*/  LDSM.16.MT88.4 R76, [R149+0x1000] ;  /* 0x00100000954c783b */ /* 0x000f620000004200 */
[----:B------:R-:W3:Y:S06]  /*1dcd0*/  MUFU.EX2 R157, R157 ;  /* 0x0000009d009d7308 */ /* 0x000eec0000000800 */
[C---:B------:R-:W-:Y:S08]  /*1dce0*/  HMMA.16816.F32.BF16 R52, R88.reuse, R86, R52 ;  /* 0x000000565834723c */ /* 0x040ff00000041834 */
[C---:B-1----:R-:W-:Y:S08]  /*1dcf0*/  HMMA.16816.F32.BF16 R72, R88.reuse, R100, R72 ;  /* 0x000000645848723c */ /* 0x042ff00000041848 */
[----:B------:R-:W-:Y:S01]  /*1dd00*/  HMMA.16816.F32.BF16 R4, R88, R102, R4 ;  /* 0x000000665804723c */ /* 0x000fe20000041804 */
[----:B------:R-:W1:Y:S01]  /*1dd10*/  LDSM.16.MT88.4 R88, [R151+0x5000] ;  /* 0x005000009758783b */ /* 0x000e620000004200 */
[----:B----4-:R-:W-:-:S02]  /*1dd20*/  F2FP.BF16.F32.PACK_AB R84, R153, R116 ;  /* 0x000000749954723e */ /* 0x010fc400000010ff */
[----:B--2---:R-:W-:Y:S02]  /*1dd30*/  F2FP.BF16.F32.PACK_AB R86, R155, R178 ;  /* 0x000000b29b56723e */ /* 0x004fe400000010ff */
[----:B---3--:R-:W-:Y:S01]  /*1dd40*/  F2FP.BF16.F32.PACK_AB R85, R182, R117 ;  /* 0x00000075b655723e */ /* 0x008fe200000010ff */
[----:B------:R-:W-:Y:S01]  /*1dd50*/  FFMA.FTZ R118, R159, R144, -R137 ;  /* 0x000000909f767223 */ /* 0x000fe20000010889 */
[----:B------:R-:W-:Y:S01]  /*1dd60*/  F2FP.BF16.F32.PACK_AB R87, R157, R180 ;  /* 0x000000b49d57723e */ /* 0x000fe200000010ff */
[----:B------:R-:W-:Y:S01]  /*1dd70*/  MUFU.EX2 R184, R184 ;  /* 0x000000b800b87308 */ /* 0x000fe20000000800 */
[----:B------:R-:W-:Y:S05]  /*1dd80*/  LDSM.16.MT88.4 R100, [R0+0xd800] ;  /* 0x00d800000064783b */ /* 0x000fea0000004200 */
        /* <DEDUP_REMOVED lines=9> */
[C---:B-1----:R-:W-:Y:S08]  /*1de20*/  HMMA.16816.F32.BF16 R56, R84.reuse, R88, R56 ;  /* 0x000000585438723c */ /* 0x042ff00000041838 */
[C---:B------:R-:W-:Y:S01]  /*1de30*/  HMMA.16816.F32.BF16 R60, R84.reuse, R90, R60 ;  /* 0x0000005a543c723c */ /* 0x040fe2000004183c */
[----:B------:R-:W1:Y:S07]  /*1de40*/  LDSM.16.MT88.4 R88, [R3+0x11800] ;  /* 0x011800000358783b */ /* 0x000e6e0000004200 */
[C---:B------:R-:W-:Y:S01]  /*1de50*/  HMMA.16816.F32.BF16 R8, R84.reuse, R104, R8 ;  /* 0x000000685408723c */ /* 0x040fe20000041808 */
[-C--:B------:R-:W-:Y:S01]  /*1de60*/  FFMA.FTZ R104, R165, R144.reuse, -R141 ;  /* 0x00000090a5687223 */ /* 0x080fe2000001088d */
[-C--:B------:R-:W-:Y:S01]  /*1de70*/  FFMA.FTZ R165, R206, R144.reuse, -R137 ;  /* 0x00000090cea57223 */ /* 0x080fe20000010889 */
[----:B------:R-:W-:Y:S01]  /*1de80*/  FFMA.FTZ R105, R161, R144, -R141 ;  /* 0x00000090a1697223 */ /* 0x000fe2000001088d */
[----:B------:R-:W-:Y:S04]  /*1de90*/  MUFU.EX2 R206, R118 ;  /* 0x0000007600ce7308 */ /* 0x000fe80000000800 */
[C---:B------:R-:W-:Y:S01]  /*1dea0*/  HMMA.16816.F32.BF16 R48, R84.reuse, R80, R48 ;  /* 0x000000505430723c */ /* 0x040fe20000041830 */
[----:B------:R-:W-:Y:S04]  /*1deb0*/  MUFU.EX2 R161, R167 ;  /* 0x000000a700a17308 */ /* 0x000fe80000000800 */
[----:B------:R-:W5:Y:S03]  /*1dec0*/  MUFU.EX2 R202, R105 ;  /* 0x0000006900ca7308 */ /* 0x000f660000000800 */
[C---:B------:R-:W-:Y:S01]  /*1ded0*/  HMMA.16816.F32.BF16 R52, R84.reuse, R82, R52 ;  /* 0x000000525434723c */ /* 0x040fe20000041834 */
[----:B------:R-:W1:Y:S01]  /*1dee0*/  LDSM.16.MT88.4 R80, [R149+0x1800] ;  /* 0x001800009550783b */ /* 0x000e620000004200 */
[----:B------:R2:W-:Y:S04]  /*1def0*/  MUFU.EX2 R159, R104 ;  /* 0x00000068009f7308 */ /* 0x0005e80000000800 */
[----:B------:R-:W3:Y:S04]  /*1df00*/  MUFU.EX2 R165, R165 ;  /* 0x000000a500a57308 */ /* 0x000ee80000000800 */
[----:B------:R-:W-:Y:S01]  /*1df10*/  MUFU.EX2 R163, R163 ;  /* 0x000000a300a37308 */ /* 0x000fe20000000800 */
[C---:B------:R-:W-:Y:S03]  /*1df20*/  HMMA.16816.F32.BF16 R12, R84.reuse, R106, R12 ;  /* 0x0000006a540c723c */ /* 0x040fe6000004180c */
[----:B------:R-:W4:Y:S01]  /*1df30*/  MUFU.EX2 R204, R204 ;  /* 0x000000cc00cc7308 */ /* 0x000f220000000800 */
[----:B--2---:R-:W2:Y:S04]  /*1df40*/  LDSM.16.MT88.4 R104, [R151+0x5800] ;  /* 0x005800009768783b */ /* 0x004ea80000004200 */
        /* <DEDUP_REMOVED lines=20> */
[----:B------:R-:W-:-:S05]  /*1e090*/  FFMA.FTZ R171, R212, R144, -R137 ;  /* 0x00000090d4ab7223 */ /* 0x000fca0000010889 */
[C---:B------:R-:W-:Y:S08]  /*1e0a0*/  HMMA.16816.F32.BF16 R32, R68.reuse, R80, R32 ;  /* 0x000000504420723c */ /* 0x040ff00000041820 */
[C---:B------:R-:W-:Y:S01]  /*1e0b0*/  HMMA.16816.F32.BF16 R36, R68.reuse, R82, R36 ;  /* 0x000000524424723c */ /* 0x040fe20000041824 */
[----:B------:R-:W5:Y:S01]  /*1e0c0*/  LDSM.16.MT88.4 R80, [R149+0x2000] ;  /* 0x002000009550783b */ /* 0x000f620000004200 */
[----:B------:R-:W-:Y:S03]  /*1e0d0*/  MUFU.EX2 R250, R252 ;  /* 0x000000fc00fa7308 */ /* 0x000fe60000000800 */
[----:B------:R-:W5:Y:S03]  /*1e0e0*/  LDSM.16.MT88.4 R84, [R3+0x12000] ;  /* 0x012000000354783b */ /* 0x000f660000004200 */
        /* <DEDUP_REMOVED lines=10> */
[----:B------:R1:W-:Y:S04]  /*1e190*/  MUFU.EX2 R212, R104 ;  /* 0x0000006800d47308 */ /* 0x0003e80000000800 */
        /* <DEDUP_REMOVED lines=8> */
[----:B-1----:R-:W-:Y:S01]  /*1e220*/  FFMA.FTZ R104, R196, R144, -R141 ;  /* 0x00000090c4687223 */ /* 0x002fe2000001088d */
[----:B------:R-:W-:-:S02]  /*1e230*/  F2FP.BF16.F32.PACK_AB R70, R169, R246 ;  /* 0x000000f6a946723e */ /* 0x000fc400000010ff */
[----:B------:R-:W-:Y:S02]  /*1e240*/  F2FP.BF16.F32.PACK_AB R69, R214, R173 ;  /* 0x000000add645723e */ /* 0x000fe400000010ff */
[----:B------:R-:W-:Y:S01]  /*1e250*/  F2FP.BF16.F32.PACK_AB R71, R171, R212 ;  /* 0x000000d4ab47723e */ /* 0x000fe200000010ff */
[----:B------:R-:W-:Y:S01]  /*1e260*/  MUFU.EX2 R175, R175 ;  /* 0x000000af00af7308 */ /* 0x000fe20000000800 */
[----:B------:R-:W-:Y:S05]  /*1e270*/  LDSM.16.MT88.4 R96, [R3+0xe800] ;  /* 0x00e800000360783b */ /* 0x000fea0000004200 */
        /* <DEDUP_REMOVED lines=8> */
[----:B------:R-:W4:Y:S07]  /*1e300*/  LDSM.16.MT88.4 R80, [R0+0x12800] ;  /* 0x012800000050783b */ /* 0x000f2e0000004200 */
[C---:B------:R-:W-:Y:S08]  /*1e310*/  HMMA.16816.F32.BF16 R48, R68.reuse, R84, R48 ;  /* 0x000000544430723c */ /* 0x040ff00000041830 */
[C---:B------:R-:W-:Y:S01]  /*1e320*/  HMMA.16816.F32.BF16 R52, R68.reuse, R86, R52 ;  /* 0x000000564434723c */ /* 0x040fe20000041834 */
[----:B------:R-:W5:Y:S01]  /*1e330*/  LDSM.16.MT88.4 R84, [R149+0x2800] ;  /* 0x002800009554783b */ /* 0x000f620000004200 */
[----:B------:R-:W2:Y:S04]  /*1e340*/  MUFU.EX2 R196, R198 ;  /* 0x000000c600c47308 */ /* 0x000ea80000000800 */
[----:B------:R3:W-:Y:S02]  /*1e350*/  MUFU.EX2 R194, R104 ;  /* 0x0000006800c27308 */ /* 0x0007e40000000800 */
[C---:B------:R-:W-:Y:S02]  /*1e360*/  HMMA.16816.F32.BF16 R16, R68.reuse, R100, R16 ;  /* 0x000000644410723c */ /* 0x040fe40000041810 */
[----:B------:R-:W-:Y:S04]  /*1e370*/  MUFU.EX2 R177, R177 ;  /* 0x000000b100b17308 */ /* 0x000fe80000000800 */
[----:B------:R-:W-:Y:S02]  /*1e380*/  MUFU.EX2 R179, R179 ;  /* 0x000000b300b37308 */ /* 0x000fe40000000800 */
[C---:B------:R-:W-:Y:S01]  /*1e390*/  HMMA.16816.F32.BF16 R20, R68.reuse, R102, R20 ;  /* 0x000000664414723c */ /* 0x040fe20000041814 */
[----:B------:R-:W5:Y:S01]  /*1e3a0*/  LDSM.16.MT88.4 R100, [R0+0xe800] ;  /* 0x00e800000064783b */ /* 0x000f620000004200 */
[----:B------:R-:W4:Y:S03]  /*1e3b0*/  MUFU.EX2 R188, R190 ;  /* 0x000000be00bc7308 */ /* 0x000f260000000800 */
[----:B---3--:R-:W-:Y:S01]  /*1e3c0*/  LDSM.16.MT88.4 R104, [R3+0x12800] ;  /* 0x012800000368783b */ /* 0x008fe20000004200 */
[----:B------:R-:W-:Y:S04]  /*1e3d0*/  MUFU.EX2 R181, R181 ;  /* 0x000000b500b57308 */ /* 0x000fe80000000800 */
[----:B------:R-:W3:Y:S01]  /*1e3e0*/  MUFU.EX2 R186, R186 ;  /* 0x000000ba00ba7308 */ /* 0x000ee20000000800 */
[C---:B------:R-:W-:Y:S08]  /*1e3f0*/  HMMA.16816.F32.BF16 R24, R68.reuse, R92, R24 ;  /* 0x0000005c4418723c */ /* 0x040ff00000041818 */
[C---:B------:R-:W-:Y:S01]  /*1e400*/  HMMA.16816.F32.BF16 R28, R68.reuse, R94, R28 ;  /* 0x0000005e441c723c */ /* 0x040fe2000004181c */
[----:B------:R-:W-:Y:S07]  /*1e410*/  LDSM.16.MT88.4 R92, [R151+0x2800] ;  /* 0x00280000975c783b */ /* 0x000fee0000004200 */
[C---:B-1----:R-:W-:Y:S08]  /*1e420*/  HMMA.16816.F32.BF16 R56, R68.reuse, R88, R56 ;  /* 0x000000584438723c */ /* 0x042ff00000041838 */
[----:B------:R-:W-:Y:S01]  /*1e430*/  HMMA.16816.F32.BF16 R60, R68, R90, R60 ;  /* 0x0000005a443c723c */ /* 0x000fe2000004183c */
[-C--:B------:R-:W-:Y:S01]  /*1e440*/  FFMA.FTZ R118, R164, R144.reuse, -R137 ;  /* 0x00000090a4767223 */ /* 0x080fe20000010889 */
[----:B------:R-:W-:Y:S01]  /*1e450*/  MUFU.EX2 R174, R176 ;  /* 0x000000b000ae7308 */ /* 0x000fe20000000800 */
[----:B------:R-:W-:Y:S01]  /*1e460*/  FFMA.FTZ R147, R247, R147, R142 ;  /* 0x00000093f7937223 */ /* 0x000fe2000001008e */
[----:B------:R-:W-:Y:S01]  /*1e470*/  FFMA.FTZ R136, R245, R145, R136 ;  /* 0x00000091f5887223 */ /* 0x000fe20000010088 */
[----:B------:R-:W-:-:S03]  /*1e480*/  FFMA.FTZ R160, R160, R144, -R141 ;  /* 0x00000090a0a07223 */ /* 0x000fc6000001088d */
[----:B--2---:R-:W-:Y:S01]  /*1e490*/  HMMA.16816.F32.BF16 R72, R68, R76, R72 ;  /* 0x0000004c4448723c */ /* 0x004fe20000041848 */
[----:B------:R-:W-:Y:S01]  /*1e4a0*/  F2FP.BF16.F32.PACK_AB R76, R196, R175 ;  /* 0x000000afc44c723e */ /* 0x000fe200000010ff */
[----:B------:R-:W1:Y:S01]  /*1e4b0*/  MUFU.EX2 R183, R183 ;  /* 0x000000b700b77308 */ /* 0x000e620000000800 */
[----:B----4-:R-:W-:Y:S01]  /*1e4c0*/  F2FP.BF16.F32.PACK_AB R77, R188, R179 ;  /* 0x000000b3bc4d723e */ /* 0x010fe200000010ff */
[-CC-:B------:R-:W-:Y:S01]  /*1e4d0*/  FFMA.FTZ R191, R158, R144.reuse, -R141.reuse ;  /* 0x000000909ebf7223 */ /* 0x180fe2000001088d */
[----:B------:R-:W-:-:S03]  /*1e4e0*/  FFMA.FTZ R156, R156, R144, -R141 ;  /* 0x000000909c9c7223 */ /* 0x000fc6000001088d */
[----:B------:R-:W-:Y:S01]  /*1e4f0*/  HMMA.16816.F32.BF16 R4, R68, R78, R4 ;  /* 0x0000004e4404723c */ /* 0x000fe20000041804 */
[----:B------:R-:W2:Y:S01]  /*1e500*/  LDSM.16.MT88.4 R68, [R151+0x6800] ;  /* 0x006800009744783b */ /* 0x000ea20000004200 */
[----:B------:R-:W-:Y:S02]  /*1e510*/  F2FP.BF16.F32.PACK_AB R78, R177, R194 ;  /* 0x000000c2b14e723e */ /* 0x000fe400000010ff */
[----:B---3--:R-:W-:Y:S01]  /*1e520*/  F2FP.BF16.F32.PACK_AB R79, R186, R181 ;  /* 0x000000b5ba4f723e */ /* 0x008fe200000010ff */
[----:B------:R-:W-:Y:S01]  /*1e530*/  MUFU.EX2 R185, R185 ;  /* 0x000000b900b97308 */ /* 0x000fe20000000800 */
[-CC-:B------:R-:W-:Y:S01]  /*1e540*/  FFMA.FTZ R193, R152, R144.reuse, -R137.reuse ;  /* 0x0000009098c17223 */ /* 0x180fe20000010889 */
[----:B------:R-:W-:Y:S01]  /*1e550*/  FFMA.FTZ R148, R148, R144, -R137 ;  /* 0x0000009094947223 */ /* 0x000fe20000010889 */
[----:B------:R-:W-:Y:S03]  /*1e560*/  LDSM.16.MT88.4 R88, [R149+0x3000] ;  /* 0x003000009558783b */ /* 0x000fe60000004200 */
        /* <DEDUP_REMOVED lines=8> */
[----:B------:R-:W5:Y:S01]  /*1e5f0*/  LDSM.16.MT88.4 R100, [R0+0xf000] ;  /* 0x00f000000064783b */ /* 0x000f620000004200 */
[----:B------:R-:W1:Y:S04]  /*1e600*/  MUFU.EX2 R168, R170 ;  /* 0x000000aa00a87308 */ /* 0x000e680000000800 */
[----:B------:R-:W-:Y:S02]  /*1e610*/  MUFU.EX2 R189, R189 ;  /* 0x000000bd00bd7308 */ /* 0x000fe40000000800 */
[C---:B--2---:R-:W-:Y:S02]  /*1e620*/  HMMA.16816.F32.BF16 R56, R76.reuse, R68, R56 ;  /* 0x000000444c38723c */ /* 0x044fe40000041838 */
[----:B------:R-:W2:Y:S04]  /*1e630*/  MUFU.EX2 R164, R166 ;  /* 0x000000a600a47308 */ /* 0x000ea80000000800 */
[----:B------:R-:W-:Y:S02]  /*1e640*/  MUFU.EX2 R162, R118 ;  /* 0x0000007600a27308 */ /* 0x000fe40000000800 */
[C---:B------:R-:W-:Y:S01]  /*1e650*/  HMMA.16816.F32.BF16 R60, R76.reuse, R70, R60 ;  /* 0x000000464c3c723c */ /* 0x040fe2000004183c */
[----:B------:R-:W5:Y:S01]  /*1e660*/  LDSM.16.MT88.4 R68, [R151+0x7000] ;  /* 0x007000009744783b */ /* 0x000f620000004200 */
[----:B------:R-:W4:Y:S06]  /*1e670*/  MUFU.EX2 R187, R187 ;  /* 0x000000bb00bb7308 */ /* 0x000f2c0000000800 */
[C---:B------:R-:W-:Y:S08]  /*1e680*/  HMMA.16816.F32.BF16 R24, R76.reuse, R92, R24 ;  /* 0x0000005c4c18723c */ /* 0x040ff00000041818 */
[C---:B------:R-:W-:Y:S01]  /*1e690*/  HMMA.16816.F32.BF16 R28, R76.reuse, R94, R28 ;  /* 0x0000005e4c1c723c */ /* 0x040fe2000004181c */
[----:B------:R-:W5:Y:S07]  /*1e6a0*/  LDSM.16.MT88.4 R92, [R151+0x3000] ;  /* 0x00300000975c783b */ /* 0x000f6e0000004200 */
[C---:B------:R-:W-:Y:S08]  /*1e6b0*/  HMMA.16816.F32.BF16 R16, R76.reuse, R96, R16 ;  /* 0x000000604c10723c */ /* 0x040ff00000041810 */
[C---:B------:R-:W-:Y:S08]  /*1e6c0*/  HMMA.16816.F32.BF16 R20, R76.reuse, R98, R20 ;  /* 0x000000624c14723c */ /* 0x040ff00000041814 */
[C---:B------:R-:W-:Y:S08]  /*1e6d0*/  HMMA.16816.F32.BF16 R48, R76.reuse, R104, R48 ;  /* 0x000000684c30723c */ /* 0x040ff00000041830 */
[C---:B------:R-:W-:Y:S01]  /*1e6e0*/  HMMA.16816.F32.BF16 R52, R76.reuse, R106, R52 ;  /* 0x0000006a4c34723c */ /* 0x040fe20000041834 */
[----:B------:R-:W-:Y:S01]  /*1e6f0*/  FADD.FTZ R140, R140, R147 ;  /* 0x000000938c8c7221 */ /* 0x000fe20000010000 */
[----:B------:R-:W-:Y:S01]  /*1e700*/  FADD.FTZ R136, R135, R136 ;  /* 0x0000008887887221 */ /* 0x000fe20000010000 */
[----:B------:R-:W-:Y:S01]  /*1e710*/  MUFU.EX2 R158, R160 ;  /* 0x000000a0009e7308 */ /* 0x000fe20000000800 */
[----:B------:R-:W5:Y:S04]  /*1e720*/  LDSM.16.MT88.4 R96, [R3+0xf000] ;  /* 0x00f000000360783b */ /* 0x000f680000004200 */
[C---:B---3--:R-:W-:Y:S08]  /*1e730*/  HMMA.16816.F32.BF16 R72, R76.reuse, R80, R72 ;  /* 0x000000504c48723c */ /* 0x048ff00000041848 */
[----:B------:R-:W-:Y:S01]  /*1e740*/  HMMA.16816.F32.BF16 R4, R76, R82, R4 ;  /* 0x000000524c04723c */ /* 0x000fe20000041804 */
[----:B-1----:R-:W-:Y:S01]  /*1e750*/  F2FP.BF16.F32.PACK_AB R76, R183, R174 ;  /* 0x000000aeb74c723e */ /* 0x002fe200000010ff */
[----:B------:R-:W-:Y:S01]  /*1e760*/  FADD.FTZ R139, R139, R140 ;  /* 0x0000008c8b8b7221 */ /* 0x000fe20000010000 */
[----:B------:R-:W-:Y:S01]  /*1e770*/  F2FP.BF16.F32.PACK_AB R78, R168, R185 ;  /* 0x000000b9a84e723e */ /* 0x000fe200000010ff */
[----:B------:R-:W-:Y:S01]  /*1e780*/  FADD.FTZ R143, R143, R136 ;  /* 0x000000888f8f7221 */ /* 0x000fe20000010000 */
[----:B--2---:R-:W-:Y:S01]  /*1e790*/  F2FP.BF16.F32.PACK_AB R77, R164, R189 ;  /* 0x000000bda44d723e */ /* 0x004fe200000010ff */
[----:B------:R-:W1:Y:S01]  /*1e7a0*/  MUFU.EX2 R191, R191 ;  /* 0x000000bf00bf7308 */ /* 0x000e620000000800 */
[----:B----4-:R-:W-:Y:S01]  /*1e7b0*/  F2FP.BF16.F32.PACK_AB R79, R187, R162 ;  /* 0x000000a2bb4f723e */ /* 0x010fe200000010ff */
[----:B------:R-:W2:Y:S02]  /*1e7c0*/  LDSM.16.MT88.4 R104, [R3+0x13000] ;  /* 0x013000000368783b */ /* 0x000ea40000004200 */
[----:B------:R-:W-:Y:S02]  /*1e7d0*/  MUFU.EX2 R193, R193 ;  /* 0x000000c100c17308 */ /* 0x000fe40000000800 */
[----:B------:R-:W3:Y:S02]  /*1e7e0*/  LDSM.16.MT88.4 R80, [R149+0x7000] ;  /* 0x007000009550783b */ /* 0x000ee40000004200 */
[----:B------:R-:W-:Y:S01]  /*1e7f0*/  HMMA.16816.F32.BF16 R40, R76, R84, R40 ;  /* 0x000000544c28723c */ /* 0x000fe20000041828 */
[-C--:B------:R-:W-:Y:S01]  /*1e800*/  FFMA.FTZ R84, R154, R144.reuse, -R141 ;  /* 0x000000909a547223 */ /* 0x080fe2000001088d */
[-CC-:B------:R-:W-:Y:S01]  /*1e810*/  FFMA.FTZ R154, R150, R144.reuse, -R137.reuse ;  /* 0x00000090969a7223 */ /* 0x180fe20000010889 */
[----:B------:R-:W-:Y:S01]  /*1e820*/  FFMA.FTZ R144, R146, R144, -R137 ;  /* 0x0000009092907223 */ /* 0x000fe20000010889 */
[----:B------:R-:W-:Y:S01]  /*1e830*/  MUFU.EX2 R141, R156 ;  /* 0x0000009c008d7308 */ /* 0x000fe20000000800 */
[----:B------:R-:W-:-:S03]  /*1e840*/  FADD.FTZ R138, R138, R139 ;  /* 0x0000008b8a8a7221 */ /* 0x000fc60000010000 */
[----:B------:R-:W-:Y:S01]  /*1e850*/  MUFU.EX2 R152, R84 ;  /* 0x0000005400987308 */ /* 0x000fe20000000800 */
[----:B-----5:R-:W-:Y:S03]  /*1e860*/  HMMA.16816.F32.BF16 R8, R76, R100, R8 ;  /* 0x000000644c08723c */ /* 0x020fe60000041808 */
[----:B------:R-:W4:Y:S01]  /*1e870*/  MUFU.EX2 R154, R154 ;  /* 0x0000009a009a7308 */ /* 0x000f220000000800 */
[----:B------:R-:W-:-:S03]  /*1e880*/  FADD.FTZ R143, R134, R143 ;  /* 0x0000008f868f7221 */ /* 0x000fc60000010000 */
[----:B------:R-:W-:Y:S04]  /*1e890*/  MUFU.EX2 R137, R148 ;  /* 0x0000009400897308 */ /* 0x000fe80000000800 */
[----:B------:R-:W5:Y:S01]  /*1e8a0*/  MUFU.EX2 R144, R144 ;  /* 0x0000009000907308 */ /* 0x000f620000000800 */
[----:B------:R-:W-:Y:S01]  /*1e8b0*/  FADD.FTZ R115, R115, R138 ;  /* 0x0000008a73737221 */ /* 0x000fe20000010000 */
[----:B------:R-:W-:Y:S01]  /*1e8c0*/  FADD.FTZ R114, R114, R143 ;  /* 0x0000008f72727221 */ /* 0x000fe20000010000 */
[----:B------:R-:W-:Y:S02]  /*1e8d0*/  HMMA.16816.F32.BF16 R56, R76, R68, R56 ;  /* 0x000000444c38723c */ /* 0x000fe40000041838 */
[----:B------:R-:W-:Y:S01]  /*1e8e0*/  FADD.FTZ R110, R110, R115 ;  /* 0x000000736e6e7221 */ /* 0x000fe20000010000 */
[----:B------:R-:W-:Y:S01]  /*1e8f0*/  FADD.FTZ R113, R113, R114 ;  /* 0x0000007271717221 */ /* 0x000fe20000010000 */
[----:B-1----:R-:W-:-:S02]  /*1e900*/  F2FP.BF16.F32.PACK_AB R68, R191, R158 ;  /* 0x0000009ebf44723e */ /* 0x002fc400000010ff */
[----:B----4-:R-:W-:Y:S02]  /*1e910*/  F2FP.BF16.F32.PACK_AB R69, R154, R193 ;  /* 0x000000c19a45723e */ /* 0x010fe400000010ff */
[C---:B------:R-:W-:Y:S01]  /*1e920*/  HMMA.16816.F32.BF16 R60, R76.reuse, R70, R60 ;  /* 0x000000464c3c723c */ /* 0x040fe2000004183c */
[----:B------:R-:W-:Y:S01]  /*1e930*/  F2FP.BF16.F32.PACK_AB R70, R152, R141 ;  /* 0x0000008d9846723e */ /* 0x000fe200000010ff */
[----:B------:R-:W-:Y:S01]  /*1e940*/  FADD.FTZ R111, R111, R110 ;  /* 0x0000006e6f6f7221 */ /* 0x000fe20000010000 */
[----:B-----5:R-:W-:Y:S01]  /*1e950*/  F2FP.BF16.F32.PACK_AB R71, R144, R137 ;  /* 0x000000899047723e */ /* 0x020fe200000010ff */
[----:B------:R-:W-:Y:S02]  /*1e960*/  FADD.FTZ R112, R112, R113 ;  /* 0x0000007170707221 */ /* 0x000fe40000010000 */
[----:B------:R-:W-:Y:S02]  /*1e970*/  FADD.FTZ R111, R108, R111 ;  /* 0x0000006f6c6f7221 */ /* 0x000fe40000010000 */
[----:B------:R-:W-:Y:S01]  /*1e980*/  FADD.FTZ R112, R109, R112 ;  /* 0x000000706d707221 */ /* 0x000fe20000010000 */
[C---:B------:R-:W-:Y:S08]  /*1e990*/  HMMA.16816.F32.BF16 R24, R76.reuse, R92, R24 ;  /* 0x0000005c4c18723c */ /* 0x040ff00000041818 */
[C---:B------:R-:W-:Y:S01]  /*1e9a0*/  HMMA.16816.F32.BF16 R28, R76.reuse, R94, R28 ;  /* 0x0000005e4c1c723c */ /* 0x040fe2000004181c */
[----:B------:R1:W4:Y:S07]  /*1e9b0*/  LDSM.16.MT88.4 R92, [R0+0x13800] ;  /* 0x01380000005c783b */ /* 0x00032e0000004200 */
[----:B------:R-:W-:Y:S01]  /*1e9c0*/  HMMA.16816.F32.BF16 R44, R76, R86, R44 ;  /* 0x000000564c2c723c */ /* 0x000fe2000004182c */
[----:B------:R-:W5:Y:S07]  /*1e9d0*/  LDSM.16.MT88.4 R84, [R3+0xf800] ;  /* 0x00f800000354783b */ /* 0x000f6e0000004200 */
[----:B------:R-:W-:Y:S01]  /*1e9e0*/  HMMA.16816.F32.BF16 R128, R68, R124, R8 ;  /* 0x0000007c4480723c */ /* 0x000fe20000041808 */
[----:B------:R2:W-:Y:S01]  /*1e9f0*/  LDSM.16.MT88.4 R8, [R3+0x13800] ;  /* 0x013800000308783b */ /* 0x0005e20000004200 */
[----:B-1----:R-:W-:-:S04]  /*1ea00*/  FADD.FTZ R0, R116, R111 ;  /* 0x0000006f74007221 */ /* 0x002fc80000010000 */
[----:B------:R-:W-:-:S04]  /*1ea10*/  FADD.FTZ R153, R153, R0 ;  /* 0x0000000099997221 */ /* 0x000fc80000010000 */
[----:B------:R-:W-:Y:S01]  /*1ea20*/  FADD.FTZ R178, R178, R153 ;  /* 0x00000099b2b27221 */ /* 0x000fe20000010000 */
[----:B--2---:R-:W-:-:S04]  /*1ea30*/  FADD.FTZ R3, R117, R112 ;  /* 0x0000007075037221 */ /* 0x004fc80000010000 */
        /* <DEDUP_REMOVED lines=9> */
[----:B------:R-:W-:Y:S01]  /*1ead0*/  HMMA.16816.F32.BF16 R12, R76, R102, R12 ;  /* 0x000000664c0c723c */ /* 0x000fe2000004180c */
[----:B------:R-:W-:Y:S01]  /*1eae0*/  LDSM.16.MT88.4 R100, [R149+0x3800] ;  /* 0x003800009564783b */ /* 0x000fe20000004200 */
        /* <DEDUP_REMOVED lines=12> */
[----:B------:R-:W-:-:S03]  /*1ebb0*/  FADD.FTZ R175, R175, R246 ;  /* 0x000000f6afaf7221 */ /* 0x000fc60000010000 */
[----:B------:R-:W-:Y:S02]  /*1ebc0*/  FADD.FTZ R179, R179, R212 ;  /* 0x000000d4b3b37221 */ /* 0x000fe40000010000 */
[----:B------:R-:W-:Y:S01]  /*1ebd0*/  HMMA.16816.F32.BF16 R20, R76, R98, R20 ;  /* 0x000000624c14723c */ /* 0x000fe20000041814 */
[----:B------:R-:W-:Y:S01]  /*1ebe0*/  FADD.FTZ R175, R196, R175 ;  /* 0x000000afc4af7221 */ /* 0x000fe20000010000 */
[----:B------:R-:W-:-:S06]  /*1ebf0*/  FADD.FTZ R188, R188, R179 ;  /* 0x000000b3bcbc7221 */ /* 0x000fcc0000010000 */
[C---:B------:R-:W-:Y:S08]  /*1ec00*/  HMMA.16816.F32.BF16 R32, R76.reuse, R88, R32 ;  /* 0x000000584c20723c */ /* 0x040ff00000041820 */
[C---:B------:R-:W-:Y:S08]  /*1ec10*/  HMMA.16816.F32.BF16 R36, R76.reuse, R90, R36 ;  /* 0x0000005a4c24723c */ /* 0x040ff00000041824 */
[C---:B------:R-:W-:Y:S08]  /*1ec20*/  HMMA.16816.F32.BF16 R48, R76.reuse, R104, R48 ;  /* 0x000000684c30723c */ /* 0x040ff00000041830 */
[C---:B------:R-:W-:Y:S08]  /*1ec30*/  HMMA.16816.F32.BF16 R52, R76.reuse, R106, R52 ;  /* 0x0000006a4c34723c */ /* 0x040ff00000041834 */
[C---:B---3--:R-:W-:Y:S08]  /*1ec40*/  HMMA.16816.F32.BF16 R72, R76.reuse, R80, R72 ;  /* 0x000000504c48723c */ /* 0x048ff00000041848 */
[----:B------:R-:W-:Y:S01]  /*1ec50*/  HMMA.16816.F32.BF16 R4, R76, R82, R4 ;  /* 0x000000524c04723c */ /* 0x000fe20000041804 */
[----:B------:R-:W1:Y:S07]  /*1ec60*/  LDSM.16.MT88.4 R76, [R151+0x7800] ;  /* 0x00780000974c783b */ /* 0x000e6e0000004200 */
[----:B------:R-:W-:Y:S01]  /*1ec70*/  HMMA.16816.F32.BF16 R124, R68, R126, R12 ;  /* 0x0000007e447c723c */ /* 0x000fe2000004180c */
[----:B------:R-:W2:Y:S04]  /*1ec80*/  LDSM.16.MT88.4 R12, [R151+0x3800] ;  /* 0x00380000970c783b */ /* 0x000ea80000004200 */
        /* <DEDUP_REMOVED lines=18> */
[----:B----4-:R-:W-:Y:S02]  /*1edb0*/  HMMA.16816.F32.BF16 R96, R68, R92, R40 ;  /* 0x0000005c4460723c */ /* 0x010fe40000041828 */
[----:B------:R-:W-:Y:S01]  /*1edc0*/  FADD.FTZ R141, R141, R158 ;  /* 0x0000009e8d8d7221 */ /* 0x000fe20000010000 */
[----:B------:R-:W-:Y:S01]  /*1edd0*/  FADD.FTZ R137, R137, R154 ;  /* 0x0000009a89897221 */ /* 0x000fe20000010000 */
[----:B------:R-:W-:-:S04]  /*1ede0*/  IMAD.MOV.U32 R3, RZ, RZ, R2 ;  /* 0x000000ffff037224 */ /* 0x000fc800078e0002 */
[----:B-----5:R-:W-:Y:S01]  /*1edf0*/  HMMA.16816.F32.BF16 R120, R68, R84, R16 ;  /* 0x000000544478723c */ /* 0x020fe20000041810 */
[----:B------:R-:W-:Y:S02]  /*1ee00*/  IMAD.MOV.U32 R134, RZ, RZ, R65 ;  /* 0x000000ffff867224 */ /* 0x000fe400078e0041 */
[----:B------:R-:W-:Y:S01]  /*1ee10*/  FADD.FTZ R247, R152, R141 ;  /* 0x0000008d98f77221 */ /* 0x000fe20000010000 */
[----:B------:R-:W-:-:S04]  /*1ee20*/  @P0 IMAD.MOV.U32 R3, RZ, RZ, R2 ;  /* 0x000000ffff030224 */ /* 0x000fc800078e0002 */
[----:B------:R-:W-:Y:S01]  /*1ee30*/  HMMA.16816.F32.BF16 R116, R68, R86, R20 ;  /* 0x000000564474723c */ /* 0x000fe20000041814 */
[----:B------:R-:W-:Y:S02]  /*1ee40*/  @P0 IMAD.MOV.U32 R134, RZ, RZ, R65 ;  /* 0x000000ffff860224 */ /* 0x000fe400078e0041 */
[----:B------:R-:W-:Y:S01]  /*1ee50*/  FADD.FTZ R245, R144, R137 ;  /* 0x0000008990f57221 */ /* 0x000fe20000010000 */
[----:B------:R-:W-:-:S04]  /*1ee60*/  IMAD.MOV.U32 R42, RZ, RZ, R66 ;  /* 0x000000ffff2a7224 */ /* 0x000fc800078e0042 */
[----:B-1----:R-:W-:Y:S01]  /*1ee70*/  HMMA.16816.F32.BF16 R80, R68, R76, R56 ;  /* 0x0000004c4450723c */ /* 0x002fe20000041838 */
[----:B------:R-:W-:-:S07]  /*1ee80*/  @P0 VIADD R64, R64, 0xfffffffd ;  /* 0xfffffffd40400836 */ /* 0x000fce0000000000 */
[C---:B------:R-:W-:Y:S08]  /*1ee90*/  HMMA.16816.F32.BF16 R104, R68.reuse, R100, R32 ;  /* 0x000000644468723c */ /* 0x040ff00000041820 */
[C---:B------:R-:W-:Y:S08]  /*1eea0*/  HMMA.16816.F32.BF16 R92, R68.reuse, R94, R44 ;  /* 0x0000005e445c723c */ /* 0x040ff0000004182c */
[C---:B------:R-:W-:Y:S08]  /*1eeb0*/  HMMA.16816.F32.BF16 R88, R68.reuse, R8, R48 ;  /* 0x000000084458723c */ /* 0x040ff00000041830 */
[C---:B------:R-:W-:Y:S08]  /*1eec0*/  HMMA.16816.F32.BF16 R84, R68.reuse, R10, R52 ;  /* 0x0000000a4454723c */ /* 0x040ff00000041834 */
[C---:B--2---:R-:W-:Y:S08]  /*1eed0*/  HMMA.16816.F32.BF16 R112, R68.reuse, R12, R24 ;  /* 0x0000000c4470723c */ /* 0x044ff00000041818 */
[C---:B------:R-:W-:Y:S08]  /*1eee0*/  HMMA.16816.F32.BF16 R108, R68.reuse, R14, R28 ;  /* 0x0000000e446c723c */ /* 0x040ff0000004181c */
[C---:B------:R-:W-:Y:S08]  /*1eef0*/  HMMA.16816.F32.BF16 R76, R68.reuse, R78, R60 ;  /* 0x0000004e444c723c */ /* 0x040ff0000004183c */
[C---:B------:R-:W-:Y:S08]  /*1ef00*/  HMMA.16816.F32.BF16 R100, R68.reuse, R102, R36 ;  /* 0x000000664464723c */ /* 0x040ff00000041824 */
[C---:B---3--:R-:W-:Y:S08]  /*1ef10*/  HMMA.16816.F32.BF16 R72, R68.reuse, R148, R72 ;  /* 0x000000944448723c */ /* 0x048ff00000041848 */
[----:B------:R-:W-:Y:S01]  /*1ef20*/  HMMA.16816.F32.BF16 R68, R68, R150, R4 ;  /* 0x000000964444723c */ /* 0x000fe20000041804 */
[----:B------:R-:W-:-:S04]  /*1ef30*/  NOP ;  /* 0x0000000000007918 */ /* 0x000fc80000000000 */
[----:B------:R-:W-:-:S15]  /*1ef40*/  @P0 BRA `(.L_x_2858) ;  /* 0x0000000000040947 */ /* 0x000fde0003800000 */
.L_x_2849:
[----:B------:R-:W-:-:S07]  /*1ef50*/  IADD3 R64, PT, PT, R42, -0x1, RZ ;  /* 0xffffffff2a407810 */ /* 0x000fce0007ffe0ff */
.L_x_2858:
[----:B------:R-:W-:Y:S05]  /*1ef60*/  BSYNC B2 ;  /* 0x0000000000027941 */ /* 0x000fea0003800000 */
.L_x_2848:
        /* <DEDUP_REMOVED lines=10> */
.L_x_2866:
        /* <DEDUP_REMOVED lines=92> */
.L_x_2861:
[----:B------:R-:W-:Y:S05]  /*1f5d0*/  BSYNC.RECONVERGENT B0 ;  /* 0x0000000000007941 */ /* 0x000fea0003800200 */
.L_x_2860:
[----:B------:R-:W1:Y:S01]  /*1f5e0*/  S2UR UR9, SR_CgaCtaId ;  /* 0x00000000000979c3 */ /* 0x000e620000008800 */
[CC--:B------:R-:W-:Y:S01]  /*1f5f0*/  ISETP.GE.AND P4, PT, R210.reuse, R229.reuse, PT ;  /* 0x000000e5d200720c */ /* 0x0c0fe20003f86270 */
[----:B------:R-:W-:Y:S01]  /*1f600*/  UMOV UR10, 0x400 ;  /* 0x00000400000a7882 */ /* 0x000fe20000000000 */
[----:B------:R-:W-:Y:S01]  /*1f610*/  LOP3.LUT R236, R210, 0x40, RZ, 0xfc, !PT ;  /* 0x00000040d2ec7812 */ /* 0x000fe200078efcff */
[C---:B------:R-:W-:Y:S01]  /*1f620*/  IMAD.SHL.U32 R211, R208.reuse, 0x20, RZ ;  /* 0x00000020d0d37824 */ /* 0x040fe200078e00ff */
[----:B------:R-:W-:Y:S01]  /*1f630*/  LOP3.LUT R7, R208, 0x38, RZ, 0xc0, !PT ;  /* 0x00000038d0077812 */ /* 0x000fe200078ec0ff */
[----:B------:R-:W2:Y:S01]  /*1f640*/  LDCU.64 UR4, c[0x0][0x358] ;  /* 0x00006b00ff0477ac */ /* 0x000ea20008000a00 */
[----:B------:R-:W-:Y:S01]  /*1f650*/  ISETP.GE.AND P1, PT, R236, R229, PT ;  /* 0x000000e5ec00720c */ /* 0x000fe20003f26270 */
[----:B------:R-:W-:Y:S01]  /*1f660*/  VIADD R242, R242, 0xffffffff ;  /* 0xfffffffff2f27836 */ /* 0x000fe20000000000 */
[C---:B------:R-:W-:Y:S01]  /*1f670*/  LOP3.LUT R6, R231.reuse, 0x1c0, RZ, 0xc0, !PT ;  /* 0x000001c0e7067812 */ /* 0x040fe200078ec0ff */
[----:B------:R-:W-:Y:S01]  /*1f680*/  BSSY.RECONVERGENT B1, `(.L_x_2862) ;  /* 0x000029e000017945 */ /* 0x000fe20003800200 */
[----:B------:R-:W-:Y:S02]  /*1f690*/  LOP3.LUT R249, R231, 0x1e00, RZ, 0xc0, !PT ;  /* 0x00001e00e7f97812 */ /* 0x000fe400078ec0ff */
[----:B------:R-:W-:Y:S02]  /*1f6a0*/  LOP3.LUT R6, R210, R6, R7, 0x1e, !PT ;  /* 0x00000006d2067212 */ /* 0x000fe400078e1e07 */
        /* <DEDUP_REMOVED lines=19> */
[----:B------:R-:W-:Y:S02]  /*1f7e0*/  IMAD.SHL.U32 R3, R218, 0x20, RZ ;  /* 0x00000020da037824 */ /* 0x000fe400078e00ff */
[----:B------:R-:W-:Y:S01]  /*1f7f0*/  @P4 STS.128 [R249+0xc000], RZ ;  /* 0x00c000fff9004388 */ /* 0x000fe20000000c00 */
[----:B------:R-:W-:Y:S01]  /*1f800*/  @!P1 R2UR UR22, R4 ;  /* 0x00000000041692ca */ /* 0x000fe200000e0000 */
[----:B------:R-:W-:Y:S01]  /*1f810*/  VIADD R183, R134, UR8 ;  /* 0x0000000886b77c36 */ /* 0x000fe20008000000 */
[----:B------:R-:W-:Y:S03]  /*1f820*/  @!P1 R2UR UR23, R5 ;  /* 0x00000000051792ca */ /* 0x000fe600000e0000 */
[----:B------:R-:W-:Y:S01]  /*1f830*/  @!PT LDS RZ, [RZ] ;  /* 0x00000000fffff984 */ /* 0x000fe20000000800 */
[----:B------:R-:W-:Y:S01]  /*1f840*/  @!PT LDS RZ, [RZ] ;  /* 0x00000000fffff984 */ /* 0x000fe20000000800 */
[----:B------:R-:W-:Y:S01]  /*1f850*/  @!PT LDS RZ, [RZ] ;  /* 0x00000000fffff984 */ /* 0x000fe20000000800 */
[----:B------:R-:W-:Y:S01]  /*1f860*/  @!P1 LDGSTS.E.BYPASS.LTC128B.128 [R249+0x10000], desc[UR26][R222.64+0x80] ;  /* 0x10000080def99fae */ /* 0x000fe2000b981a1a */
[----:B------:R-:W-:Y:S02]  /*1f870*/  IADD3 R12, P0, PT, R3, R222, RZ ;  /* 0x000000de030c7210 */ /* 0x000fe40007f1e0ff */
[----:B------:R-:W-:Y:S03]  /*1f880*/  @!P4 R2UR UR20, R4 ;  /* 0x000000000414c2ca */ /* 0x000fe600000e0000 */
[----:B------:R-:W-:Y:S01]  /*1f890*/  @P1 STS.128 [R249+0x10000], RZ ;  /* 0x010000fff9001388 */ /* 0x000fe20000000c00 */
[----:B------:R-:W-:Y:S02]  /*1f8a0*/  IADD3.X R13, PT, PT, R6, R223, RZ, P0, !PT ;  /* 0x000000df060d7210 */ /* 0x000fe400007fe4ff */
[C---:B------:R-:W-:Y:S02]  /*1f8b0*/  @!P4 R2UR UR21, R5.reuse ;  /* 0x000000000515c2ca */ /* 0x040fe400000e0000 */
[-C--:B------:R-:W-:Y:S01]  /*1f8c0*/  IADD3 R10, P0, PT, R12, R3.reuse, RZ ;  /* 0x000000030c0a7210 */ /* 0x080fe20007f1e0ff */
[----:B------:R-:W-:Y:S01]  /*1f8d0*/  @!PT LDS RZ, [RZ] ;  /* 0x00000000fffff984 */ /* 0x000fe20000000800 */
[----:B------:R-:W-:Y:S01]  /*1f8e0*/  @!PT LDS RZ, [RZ] ;  /* 0x00000000fffff984 */ /* 0x000fe20000000800 */
[----:B------:R-:W-:Y:S01]  /*1f8f0*/  @!PT LDS RZ, [RZ] ;  /* 0x00000000fffff984 */ /* 0x000fe20000000800 */
[----:B------:R-:W-:Y:S01]  /*1f900*/  @!P4 LDGSTS.E.BYPASS.LTC128B.128 [R249+0xc800], desc[UR24][R12.64] ;  /* 0x0c8000000cf9cfae */ /* 0x000fe2000b981a18 */
[C---:B------:R-:W-:Y:S02]  /*1f910*/  @!P1 R2UR UR18, R4.reuse ;  /* 0x00000000041292ca */ /* 0x040fe400000e0000 */
[----:B------:R-:W-:Y:S03]  /*1f920*/  @!P1 R2UR UR19, R5 ;  /* 0x00000000051392ca */ /* 0x000fe600000e0000 */
[----:B------:R-:W-:Y:S01]  /*1f930*/  @P4 STS.128 [R249+0xc800], RZ ;  /* 0x00c800fff9004388 */ /* 0x000fe20000000c00 */
[--C-:B------:R-:W-:Y:S01]  /*1f940*/  IMAD.X R11, R13, 0x1, R6.reuse, P0 ;  /* 0x000000010d0b7824 */ /* 0x100fe200000e0606 */
[----:B------:R-:W-:Y:S04]  /*1f950*/  @!P4 R2UR UR16, R4 ;  /* 0x000000000410c2ca */ /* 0x000fe800000e0000 */
[----:B------:R-:W-:Y:S01]  /*1f960*/  @!PT LDS RZ, [RZ] ;  /* 0x00000000fffff984 */ /* 0x000fe20000000800 */
[----:B------:R-:W-:Y:S01]  /*1f970*/  @!PT LDS RZ, [RZ] ;  /* 0x00000000fffff984 */ /* 0x000fe20000000800 */
[----:B------:R-:W-:Y:S01]  /*1f980*/  @!PT LDS RZ, [RZ] ;  /* 0x00000000fffff984 */ /* 0x000fe20000000800 */
[----:B------:R-:W-:Y:S01]  /*1f990*/  @!P1 LDGSTS.E.BYPASS.LTC128B.128 [R249+0x10800], desc[UR22][R12.64+0x80] ;  /* 0x108000800cf99fae */ /* 0x000fe2000b981a16 */
[C---:B------:R-:W-:Y:S02]  /*1f9a0*/  @!P4 R2UR UR17, R5.reuse ;  /* 0x000000000511c2ca */ /* 0x040fe400000e0000 */
[-C--:B------:R-:W-:Y:S03]  /*1f9b0*/  IADD3 R8, P0, PT, R10, R3.reuse, RZ ;  /* 0x000000030a087210 */ /* 0x080fe60007f1e0ff */
[----:B------:R-:W-:Y:S01]  /*1f9c0*/  @P1 STS.128 [R249+0x10800], RZ ;  /* 0x010800fff9001388 */ /* 0x000fe20000000c00 */
[C---:B------:R-:W-:Y:S02]  /*1f9d0*/  @!P1 R2UR UR14, R4.reuse ;  /* 0x00000000040e92ca */ /* 0x040fe400000e0000 */
[----:B------:R-:W-:Y:S03]  /*1f9e0*/  @!P1 R2UR UR15, R5 ;  /* 0x00000000050f92ca */ /* 0x000fe600000e0000 */
[----:B------:R-:W-:Y:S01]  /*1f9f0*/  @!PT LDS RZ, [RZ] ;  /* 0x00000000fffff984 */ /* 0x000fe20000000800 */
[----:B------:R-:W-:Y:S01]  /*1fa00*/  @!PT LDS RZ, [RZ] ;  /* 0x00000000fffff984 */ /* 0x000fe20000000800 */
[----:B------:R-:W-:Y:S01]  /*1fa10*/  @!PT LDS RZ, [RZ] ;  /* 0x00000000fffff984 */ /* 0x000fe20000000800 */
[----:B------:R-:W-:Y:S01]  /*1fa20*/  @!P4 LDGSTS.E.BYPASS.LTC128B.128 [R249+0xd000], desc[UR20][R10.64] ;  /* 0x0d0000000af9cfae */ /* 0x000fe2000b981a14 */
[-C--:B------:R-:W-:Y:S02]  /*1fa30*/  IADD3.X R9, PT, PT, R11, R6.reuse, RZ, P0, !PT ;  /* 0x000000060b097210 */ /* 0x080fe400007fe4ff */
[C---:B------:R-:W-:Y:S03]  /*1fa40*/  @!P4 R2UR UR12, R4.reuse ;  /* 0x00000000040cc2ca */ /* 0x040fe600000e0000 */
[----:B------:R-:W-:Y:S01]  /*1fa50*/  @P4 STS.128 [R249+0xd000], RZ ;  /* 0x00d000fff9004388 */ /* 0x000fe20000000c00 */
[C---:B------:R-:W-:Y:S02]  /*1fa60*/  @!P4 R2UR UR13, R5.reuse ;  /* 0x00000000050dc2ca */ /* 0x040fe400000e0000 */
[C---:B------:R-:W-:Y:S03]  /*1fa70*/  @!P1 R2UR UR40, R4.reuse ;  /* 0x00000000042892ca */ /* 0x040fe600000e0000 */
[----:B------:R-:W-:Y:S01]  /*1fa80*/  @!PT LDS RZ, [RZ] ;  /* 0x00000000fffff984 */ /* 0x000fe20000000800 */
[----:B------:R-:W-:Y:S01]  /*1fa90*/  @!PT LDS RZ, [RZ] ;  /* 0x00000000fffff984 */ /* 0x000fe20000000800 */
[----:B------:R-:W-:Y:S01]  /*1faa0*/  @!PT LDS RZ, [RZ] ;  /* 0x00000000fffff984 */ /* 0x000fe20000000800 */
[----:B------:R1:W-:Y:S01]  /*1fab0*/  @!P1 LDGSTS.E.BYPASS.LTC128B.128 [R249+0x11000], desc[UR18][R10.64+0x80] ;  /* 0x110000800af99fae */ /* 0x0003e2000b981a12 */
[C---:B------:R-:W-:Y:S02]  /*1fac0*/  @!P4 R2UR UR38, R4.reuse ;  /* 0x000000000426c2ca */ /* 0x040fe400000e0000 */
[C---:B------:R-:W-:Y:S03]  /*1fad0*/  @!P1 R2UR UR36, R4.reuse ;  /* 0x00000000042492ca */ /* 0x040fe600000e0000 */
[----:B------:R-:W-:Y:S01]  /*1fae0*/  @P1 STS.128 [R249+0x11000], RZ ;  /* 0x011000fff9001388 */ /* 0x000fe20000000c00 */
[C---:B------:R-:W-:Y:S02]  /*1faf0*/  @!P4 R2UR UR34, R4.reuse ;  /* 0x000000000422c2ca */ /* 0x040fe400000e0000 */
[C---:B------:R-:W-:Y:S03]  /*1fb00*/  @!P1 R2UR UR32, R4.reuse ;  /* 0x00000000042092ca */ /* 0x040fe600000e0000 */
[----:B------:R-:W-:Y:S01]  /*1fb10*/  @!PT LDS RZ, [RZ] ;  /* 0x00000000fffff984 */ /* 0x000fe20000000800 */
[----:B------:R-:W-:Y:S01]  /*1fb20*/  @!PT LDS RZ, [RZ] ;  /* 0x00000000fffff984 */ /* 0x000fe20000000800 */
[----:B------:R-:W-:Y:S01]  /*1fb30*/  @!PT LDS RZ, [RZ] ;  /* 0x00000000fffff984 */ /* 0x000fe20000000800 */
[----:B------:R-:W-:Y:S01]  /*1fb40*/  @!P4 LDGSTS.E.BYPASS.LTC128B.128 [R249+0xd800], desc[UR16][R8.64] ;  /* 0x0d80000008f9cfae */ /* 0x000fe2000b981a10 */
[C---:B------:R-:W-:Y:S02]  /*1fb50*/  @!P4 R2UR UR30, R4.reuse ;  /* 0x00000000041ec2ca */ /* 0x040fe400000e0000 */
[----:B------:R-:W-:Y:S03]  /*1fb60*/  @!P1 R2UR UR10, R4 ;  /* 0x00000000040a92ca */ /* 0x000fe600000e0000 */
[----:B------:R-:W-:Y:S01]  /*1fb70*/  @P4 STS.128 [R249+0xd800], RZ ;  /* 0x00d800fff9004388 */ /* 0x000fe20000000c00 */
[-C--:B------:R-:W-:Y:S02]  /*1fb80*/  IADD3 R4, P0, PT, R8, R3.reuse, RZ ;  /* 0x0000000308047210 */ /* 0x080fe40007f1e0ff */
        /* <DEDUP_REMOVED lines=9> */
[C---:B------:R-:W-:Y:S02]  /*1fc20*/  @!P1 R2UR UR33, R5.reuse ;  /* 0x00000000052192ca */ /* 0x040fe400000e0000 */
[C---:B------:R-:W-:Y:S02]  /*1fc30*/  @!P4 R2UR UR31, R5.reuse ;  /* 0x00000000051fc2ca */ /* 0x040fe400000e0000 */
[----:B------:R-:W-:Y:S01]  /*1fc40*/  @!P1 R2UR UR11, R5 ;  /* 0x00000000050b92ca */ /* 0x000fe200000e0000 */
[----:B------:R-:W-:Y:S01]  /*1fc50*/  IMAD.X R5, R9, 0x1, R6, P0 ;  /* 0x0000000109057824 */ /* 0x000fe200000e0606 */
[-C--:B-1----:R-:W-:Y:S02]  /*1fc60*/  IADD3 R10, P0, PT, R4, R3.reuse, RZ ;  /* 0x00000003040a7210 */ /* 0x082fe40007f1e0ff */
[----:B------:R-:W-:Y:S02]  /*1fc70*/  SHF.R.U32.HI R209, RZ, 0x1, R208 ;  /* 0x00000001ffd17819 */ /* 0x000fe400000116d0 */
[----:B------:R-:W-:Y:S01]  /*1fc80*/  @!PT LDS RZ, [RZ] ;  /* 0x00000000fffff984 */ /* 0x000fe20000000800 */
[----:B------:R-:W-:Y:S01]  /*1fc90*/  @!PT LDS RZ, [RZ] ;  /* 0x00000000fffff984 */ /* 0x000fe20000000800 */
[----:B------:R-:W-:Y:S01]  /*1fca0*/  @!PT LDS RZ, [RZ] ;  /* 0x00000000fffff984 */ /* 0x000fe20000000800 */
[----:B------:R-:W-:Y:S01]  /*1fcb0*/  @!P4 LDGSTS.E.BYPASS.LTC128B.128 [R249+0xe000], desc[UR12][R4.64] ;  /* 0x0e00000004f9cfae */ /* 0x000fe2000b981a0c */
[----:B------:R-:W-:Y:S02]  /*1fcc0*/  IADD3.X R11, PT, PT, R5, R6, RZ, P0, !PT ;  /* 0x00000006050b7210 */ /* 0x000fe400007fe4ff */
[----:B------:R-:W-:Y:S03]  /*1fcd0*/  LOP3.LUT R213, R209, 0x8, RZ, 0xc0, !PT ;  /* 0x00000008d1d57812 */ /* 0x000fe600078ec0ff */
[----:B------:R-:W-:Y:S01]  /*1fce0*/  @P4 STS.128 [R249+0xe000], RZ ;  /* 0x00e000fff9004388 */ /* 0x000fe20000000c00 */
[----:B------:R-:W-:Y:S02]  /*1fcf0*/  LOP3.LUT R211, R211, 0x7c00, RZ, 0xc0, !PT ;  /* 0x00007c00d3d37812 */ /* 0x000fe400078ec0ff */
[----:B------:R-:W-:Y:S03]  /*1fd00*/  LOP3.LUT R213, R213, 0x1c0, R214, 0xf8, !PT ;  /* 0x000001c0d5d57812 */ /* 0x000fe600078ef8d6 */
[----:B------:R-:W-:Y:S01]  /*1fd10*/  @!PT LDS RZ, [RZ] ;  /* 0x00000000fffff984 */ /* 0x000fe20000000800 */
[----:B------:R-:W-:Y:S01]  /*1fd20*/  @!PT LDS RZ, [RZ] ;  /* 0x00000000fffff984 */ /* 0x000fe20000000800 */
[----:B------:R-:W-:Y:S01]  /*1fd30*/  @!PT LDS RZ, [RZ] ;  /* 0x00000000fffff984 */ /* 0x000fe20000000800 */
[----:B------:R1:W-:Y:S01]  /*1fd40*/  @!P1 LDGSTS.E.BYPASS.LTC128B.128 [R249+0x12000], desc[UR40][R4.64+0x80] ;  /* 0x1200008004f99fae */ /* 0x0003e2000b981a28 */
[----:B------:R-:W-:Y:S02]  /*1fd50*/  MOV R212, 0x20 ;  /* 0x0000002000d47802 */ /* 0x000fe40000000f00 */
[-C--:B---3--:R-:W-:Y:S03]  /*1fd60*/  IADD3 R8, P0, PT, R10, R3.reuse, RZ ;  /* 0x000000030a087210 */ /* 0x088fe60007f1e0ff */
[----:B------:R-:W-:Y:S01]  /*1fd70*/  @P1 STS.128 [R249+0x12000], RZ ;  /* 0x012000fff9001388 */ /* 0x000fe20000000c00 */
[----:B------:R-:W-:Y:S02]  /*1fd80*/  LOP3.LUT R213, R213, R210, RZ, 0x3c, !PT ;  /* 0x000000d2d5d57212 */ /* 0x000fe400078e3cff */
[----:B------:R-:W-:Y:S03]  /*1fd90*/  IADD3.X R9, PT, PT, R11, R6, RZ, P0, !PT ;  /* 0x000000060b097210 */ /* 0x000fe600007fe4ff */
[----:B------:R-:W-:Y:S01]  /*1fda0*/  @!PT LDS RZ, [RZ] ;  /* 0x00000000fffff984 */ /* 0x000fe20000000800 */
[----:B------:R-:W-:Y:S01]  /*1fdb0*/  @!PT LDS RZ, [RZ] ;  /* 0x00000000fffff984 */ /* 0x000fe20000000800 */
[----:B------:R-:W-:Y:S01]  /*1fdc0*/  @!PT LDS RZ, [RZ] ;  /* 0x00000000fffff984 */ /* 0x000fe20000000800 */
[----:B------:R-:W-:Y:S01]  /*1fdd0*/  @!P4 LDGSTS.E.BYPASS.LTC128B.128 [R249+0xe800], desc[UR38][R10.64] ;  /* 0x0e8000000af9cfae */ /* 0x000fe2000b981a26 */
[----:B------:R-:W-:Y:S02]  /*1fde0*/  IADD3 R12, P0, PT, R8, R3, RZ ;  /* 0x00000003080c7210 */ /* 0x000fe40007f1e0ff */
[----:B------:R-:W-:Y:S03]  /*1fdf0*/  MOV R135, 0x40 ;  /* 0x0000004000877802 */ /* 0x000fe60000000f00 */
[----:B------:R-:W-:Y:S01]  /*1fe00*/  @P4 STS.128 [R249+0xe800], RZ ;  /* 0x00e800fff9004388 */ /* 0x000fe20000000c00 */
[C---:B------:R-:W-:Y:S01]  /*1fe10*/  LOP3.LUT P2, RZ, R208.reuse, 0x4, RZ, 0xc0, !PT ;  /* 0x00000004d0ff7812 */ /* 0x040fe2000784c0ff */
[----:B------:R-:W-:Y:S01]  /*1fe20*/  IMAD.X R13, R9, 0x1, R6, P0 ;  /* 0x00000001090d7824 */ /* 0x000fe200000e0606 */
        /* <DEDUP_REMOVED lines=8> */
[CC--:B------:R-:W-:Y:S03]  /*1feb0*/  IADD3 R202, PT, PT, R183.reuse, R212.reuse, RZ ;  /* 0x000000d4b7ca7210 */ /* 0x0c0fe60007ffe0ff */
[----:B------:R-:W-:Y:S01]  /*1fec0*/  @!PT LDS RZ, [RZ] ;  /* 0x00000000fffff984 */ /* 0x000fe20000000800 */
[----:B------:R-:W-:Y:S01]  /*1fed0*/  @!PT LDS RZ, [RZ] ;  /* 0x00000000fffff984 */ /* 0x000fe20000000800 */
[----:B------:R-:W-:Y:S01]  /*1fee0*/  @!PT LDS RZ, [RZ] ;  /* 0x00000000fffff984 */ /* 0x000fe20000000800 */
[----:B------:R-:W-:Y:S01]  /*1fef0*/  @!P4 LDGSTS.E.BYPASS.LTC128B.128 [R249+0xf000], desc[UR34][R8.64] ;  /* 0x0f00000008f9cfae */ /* 0x000fe2000b981a22 */
[----:B------:R-:W-:Y:S01]  /*1ff00*/  IMAD.IADD R3, R183, 0x1, R212 ;  /* 0x00000001b7037824 */ /* 0x000fe200078e02d4 */
[----:B-1----:R-:W-:Y:S04]  /*1ff10*/  LOP3.LUT R4, R211, 0x200, R214, 0xf8, !PT ;  /* 0x00000200d3047812 */ /* 0x002fe800078ef8d6 */
[----:B------:R-:W-:Y:S01]  /*1ff20*/  @P4 STS.128 [R249+0xf000], RZ ;  /* 0x00f000fff9004388 */ /* 0x000fe20000000c00 */
[----:B------:R-:W-:Y:S05]  /*1ff30*/  LOP3.LUT R181, R4, R213, RZ, 0xfc, !PT ;  /* 0x000000d504b57212 */ /* 0x000fea00078efcff */
[----:B------:R-:W-:Y:S01]  /*1ff40*/  @!PT LDS RZ, [RZ] ;  /* 0x00000000fffff984 */ /* 0x000fe20000000800 */
[----:B------:R-:W-:Y:S01]  /*1ff50*/  @!PT LDS RZ, [RZ] ;  /* 0x00000000fffff984 */ /* 0x000fe20000000800 */
[----:B------:R-:W-:Y:S01]  /*1ff60*/  @!PT LDS RZ, [RZ] ;  /* 0x00000000fffff984 */ /* 0x000fe20000000800 */
[----:B------:R1:W-:Y:S01]  /*1ff70*/  @!P1 LDGSTS.E.BYPASS.LTC128B.128 [R249+0x13000], desc[UR32][R8.64+0x80] ;  /* 0x1300008008f99fae */ /* 0x0003e2000b981a20 */
[----:B------:R-:W-:Y:S05]  /*1ff80*/  LEA R181, R181, UR8, 0x1 ;  /* 0x00000008b5b57c11 */ /* 0x000fea000f8e08ff */
        /* <DEDUP_REMOVED lines=13> */
[----:B-1----:R-:W1:Y:S06]  /*20060*/  LDSM.16.M88.4 R8, [R134+UR8+0x4000] ;  /* 0x004000088608783b */ /* 0x002e6c0008000200 */
[----:B------:R-:W3:Y:S06]  /*20070*/  LDSM.16.M88.4 R16, [R134+UR8+0x4800] ;  /* 0x004800088610783b */ /* 0x000eec0008000200 */
[----:B------:R-:W4:Y:S06]  /*20080*/  LDSM.16.M88.4 R24, [R134+UR8+0x5000] ;  /* 0x005000088618783b */ /* 0x000f2c0008000200 */
[----:B------:R-:W0:Y:S06]  /*20090*/  LDGDEPBAR ;  /* 0x00000000000079af */ /* 0x000e2c0000000000 */
[----:B------:R-:W5:Y:S06]  /*200a0*/  LDSM.16.M88.4 R32, [R134+UR8+0x5800] ;  /* 0x005800088620783b */ /* 0x000f6c0008000200 */
[----:B------:R-:W2:Y:S06]  /*200b0*/  LDSM.16.M88.4 R40, [R134+UR8+0x6000] ;  /* 0x006000088628783b */ /* 0x000eac0008000200 */
[----:B------:R-:W2:Y:S01]  /*200c0*/  LDSM.16.M88.4 R48, [R134+UR8+0x6800] ;  /* 0x006800088630783b */ /* 0x000ea20008000200 */
[C---:B-1----:R-:W-:Y:S05]  /*200d0*/  HMMA.16816.F32.BF16 R4, R64.reuse, R8, RZ ;  /* 0x000000084004723c */ /* 0x042fea00000418ff */
[----:B------:R-:W1:Y:S06]  /*200e0*/  LDSM.16.M88.4 R56, [R134+UR8+0x7000] ;  /* 0x007000088638783b */ /* 0x000e6c0008000200 */
[----:B------:R-:W1:Y:S01]  /*200f0*/  LDSM.16.M88.4 R136, [R134+UR8+0x7800] ;  /* 0x007800088688783b */ /* 0x000e620008000200 */
[C---:B------:R-:W-:Y:S05]  /*20100*/  HMMA.16816.F32.BF16 R8, R64.reuse, R10, RZ ;  /* 0x0000000a4008723c */ /* 0x040fea00000418ff */
[----:B------:R-:W-:Y:S03]  /*20110*/  LDSM.16.M88.4 R140, [R140] ;  /* 0x000000008c8c783b */ /* 0x000fe60000000200 */
[C---:B---3--:R-:W-:Y:S03]  /*20120*/  HMMA.16816.F32.BF16 R12, R64.reuse, R16, RZ ;  /* 0x00000010400c723c */ /* 0x048fe600000418ff */
[----:B------:R-:W3:Y:S05]  /*20130*/  LDSM.16.M88.4 R144, [R3+0x4000] ;  /* 0x004000000390783b */ /* 0x000eea0000000200 */
[C---:B------:R-:W-:Y:S01]  /*20140*/  HMMA.16816.F32.BF16 R16, R64.reuse, R18, RZ ;  /* 0x000000124010723c */ /* 0x040fe200000418ff */
[----:B------:R-:W3:Y:S06]  /*20150*/  LDSM.16.M88.4 R148, [R3+0x4800] ;  /* 0x004800000394783b */ /* 0x000eec0000000200 */
[----:B------:R-:W3:Y:S01]  /*20160*/  LDSM.16.M88.4 R152, [R3+0x5000] ;  /* 0x005000000398783b */ /* 0x000ee20000000200 */
[C---:B----4-:R-:W-:Y:S05]  /*20170*/  HMMA.16816.F32.BF16 R20, R64.reuse, R24, RZ ;  /* 0x000000184014723c */ /* 0x050fea00000418ff */
[----:B------:R-:W-:Y:S03]  /*20180*/  LDSM.16.M88.4 R156, [R3+0x6800] ;  /* 0x00680000039c783b */ /* 0x000fe60000000200 */
[C---:B------:R-:W-:Y:S03]  /*20190*/  HMMA.16816.F32.BF16 R24, R64.reuse, R26, RZ ;  /* 0x0000001a4018723c */ /* 0x040fe600000418ff */
[----:B------:R-:W-:Y:S05]  /*201a0*/  LDSM.16.M88.4 R160, [R3+0x7000] ;  /* 0x0070000003a0783b */ /* 0x000fea0000000200 */
[C---:B-----5:R-:W-:Y:S01]  /*201b0*/  HMMA.16816.F32.BF16 R28, R64.reuse, R32, RZ ;  /* 0x00000020401c723c */ /* 0x060fe200000418ff */
[----:B--2---:R-:W2:Y:S07]  /*201c0*/  LD.E R244, desc[UR4][R132.64+0x18c] ;  /* 0x00018c0484f47980 */ /* 0x004eae000c101900 */
[C---:B------:R-:W-:Y:S08]  /*201d0*/  HMMA.16816.F32.BF16 R32, R64.reuse, R34, RZ ;  /* 0x000000224020723c */ /* 0x040ff000000418ff */
[C---:B------:R-:W-:Y:S08]  /*201e0*/  HMMA.16816.F32.BF16 R36, R64.reuse, R40, RZ ;  /* 0x000000284024723c */ /* 0x040ff000000418ff */
[C---:B------:R-:W-:Y:S08]  /*201f0*/  HMMA.16816.F32.BF16 R40, R64.reuse, R42, RZ ;  /* 0x0000002a4028723c */ /* 0x040ff000000418ff */
[C---:B------:R-:W-:Y:S08]  /*20200*/  HMMA.16816.F32.BF16 R44, R64.reuse, R48, RZ ;  /* 0x00000030402c723c */ /* 0x040ff000000418ff */
[C---:B------:R-:W-:Y:S08]  /*20210*/  HMMA.16816.F32.BF16 R48, R64.reuse, R50, RZ ;  /* 0x000000324030723c */ /* 0x040ff000000418ff */
[C---:B-1----:R-:W-:Y:S08]  /*20220*/  HMMA.16816.F32.BF16 R52, R64.reuse, R56, RZ ;  /* 0x000000384034723c */ /* 0x042ff000000418ff */
[C---:B------:R-:W-:Y:S08]  /*20230*/  HMMA.16816.F32.BF16 R56, R64.reuse, R58, RZ ;  /* 0x0000003a4038723c */ /* 0x040ff000000418ff */
[C---:B------:R-:W-:Y:S08]  /*20240*/  HMMA.16816.F32.BF16 R60, R64.reuse, R136, RZ ;  /* 0x00000088403c723c */ /* 0x040ff000000418ff */
[----:B------:R-:W-:Y:S01]  /*20250*/  HMMA.16816.F32.BF16 R64, R64, R138, RZ ;  /* 0x0000008a4040723c */ /* 0x000fe200000418ff */
[----:B------:R-:W1:Y:S07]  /*20260*/  LDSM.16.M88.4 R136, [R3+0x5800] ;  /* 0x005800000388783b */ /* 0x000e6e0000000200 */
[C---:B---3--:R-:W-:Y:S08]  /*20270*/  HMMA.16816.F32.BF16 R4, R140.reuse, R144, R4 ;  /* 0x000000908c04723c */ /* 0x048ff00000041804 */
[C---:B------:R-:W-:Y:S01]  /*20280*/  HMMA.16816.F32.BF16 R8, R140.reuse, R146, R8 ;  /* 0x000000928c08723c */ /* 0x040fe20000041808 */
[----:B------:R-:W3:Y:S07]  /*20290*/  LDSM.16.M88.4 R144, [R3+0x6000] ;  /* 0x006000000390783b */ /* 0x000eee0000000200 */
[C---:B------:R-:W-:Y:S03]  /*202a0*/  HMMA.16816.F32.BF16 R12, R140.reuse, R148, R12 ;  /* 0x000000948c0c723c */ /* 0x040fe6000004180c */
[----:B------:R-:W-:Y:S04]  /*202b0*/  SEL R148, R135, 0xffffffc0, !P2 ;  /* 0xffffffc087947807 */ /* 0x000fe80005000000 */
[----:B------:R-:W-:Y:S01]  /*202c0*/  IADD3 R135, PT, PT, R183, R148, RZ ;  /* 0x00000094b7877210 */ /* 0x000fe20007ffe0ff */
[C---:B------:R-:W-:Y:S03]  /*202d0*/  HMMA.16816.F32.BF16 R16, R140.reuse, R150, R16 ;  /* 0x000000968c10723c */ /* 0x040fe60000041810 */
[C---:B------:R-:W-:Y:S01]  /*202e0*/  IMAD.IADD R201, R181.reuse, 0x1, R148 ;  /* 0x00000001b5c97824 */ /* 0x040fe200078e0294 */
[----:B------:R-:W-:Y:S03]  /*202f0*/  LDSM.16.M88.4 R168, [R135+0x4000] ;  /* 0x0040000087a8783b */ /* 0x000fe60000000200 */
[C---:B------:R-:W-:Y:S01]  /*20300*/  IMAD.IADD R200, R212.reuse, 0x1, R201 ;  /* 0x00000001d4c87824 */ /* 0x040fe200078e02c9 */
[C---:B------:R-:W-:Y:S02]  /*20310*/  HMMA.16816.F32.BF16 R20, R140.reuse, R152, R20 ;  /* 0x000000988c14723c */ /* 0x040fe40000041814 */
[----:B------:R4:W5:Y:S06]  /*20320*/  LDSM.16.M88.4 R148, [R3+0x7800] ;  /* 0x007800000394783b */ /* 0x00096c0000000200 */
[C---:B------:R-:W-:Y:S01]  /*20330*/  HMMA.16816.F32.BF16 R24, R140.reuse, R154, R24 ;  /* 0x0000009a8c18723c */ /* 0x040fe20000041818 */
[----:B------:R-:W5:Y:S06]  /*20340*/  LDSM.16.M88.4 R164, [R201] ;  /* 0x00000000c9a4783b */ /* 0x000f6c0000000200 */
[----:B------:R-:W5:Y:S01]  /*20350*/  LDSM.16.M88.4 R172, [R135+0x4800] ;  /* 0x0048000087ac783b */ /* 0x000f620000000200 */
[C---:B-1----:R-:W-:Y:S05]  /*20360*/  HMMA.16816.F32.BF16 R28, R140.reuse, R136, R28 ;  /* 0x000000888c1c723c */ /* 0x042fea000004181c */
[----:B------:R-:W1:Y:S03]  /*20370*/  LDSM.16.M88.4 R176, [R135+0x5000] ;  /* 0x0050000087b0783b */ /* 0x000e660000000200 */
[C---:B------:R-:W-:Y:S03]  /*20380*/  HMMA.16816.F32.BF16 R32, R140.reuse, R138, R32 ;  /* 0x0000008a8c20723c */ /* 0x040fe60000041820 */
[----:B------:R-:W1:Y:S01]  /*20390*/  LDSM.16.M88.4 R152, [R135+0x5800] ;  /* 0x005800008798783b */ /* 0x000e620000000200 */
[----:B----4-:R-:W-:Y:S04]  /*203a0*/  IADD3 R3, PT, PT, R212, R135, RZ ;  /* 0x00000087d4037210 */ /* 0x010fe80007ffe0ff */
[C---:B---3--:R-:W-:Y:S01]  /*203b0*/  HMMA.16816.F32.BF16 R36, R140.reuse, R144, R36 ;  /* 0x000000908c24723c */ /* 0x048fe20000041824 */
[----:B------:R-:W3:Y:S06]  /*203c0*/  LDSM.16.M88.4 R136, [R135+0x6000] ;  /* 0x006000008788783b */ /* 0x000eec0000000200 */
[----:B------:R-:W-:Y:S01]  /*203d0*/  LDSM.16.M88.4 R184, [R135+0x9800] ;  /* 0x0098000087b8783b */ /* 0x000fe20000000200 */
[C---:B------:R-:W-:Y:S05]  /*203e0*/  HMMA.16816.F32.BF16 R40, R140.reuse, R146, R40 ;  /* 0x000000928c28723c */ /* 0x040fea0000041828 */
[----:B------:R-:W4:Y:S03]  /*203f0*/  LDSM.16.M88.4 R144, [R135+0x6800] ;  /* 0x006800008790783b */ /* 0x000f260000000200 */
[C---:B------:R-:W-:Y:S03]  /*20400*/  HMMA.16816.F32.BF16 R44, R140.reuse, R156, R44 ;  /* 0x0000009c8c2c723c */ /* 0x040fe6000004182c */
[----:B------:R-:W-:Y:S05]  /*20410*/  LDSM.16.M88.4 R188, [R135+0xa000] ;  /* 0x00a0000087bc783b */ /* 0x000fea0000000200 */
[C---:B------:R-:W-:Y:S01]  /*20420*/  HMMA.16816.F32.BF16 R48, R140.reuse, R158, R48 ;  /* 0x0000009e8c30723c */ /* 0x040fe20000041830 */
[----:B------:R-:W-:Y:S06]  /*20430*/  LDSM.16.M88.4 R156, [R3+0x4800] ;  /* 0x00480000039c783b */ /* 0x000fec0000000200 */
[----:B------:R-:W-:Y:S01]  /*20440*/  LDSM.16.M88.4 R192, [R135+0xa800] ;  /* 0x00a8000087c0783b */ /* 0x000fe20000000200 */
[C---:B------:R-:W-:Y:S05]  /*20450*/  HMMA.16816.F32.BF16 R52, R140.reuse, R160, R52 ;  /* 0x000000a08c34723c */ /* 0x040fea0000041834 */
[----:B------:R-:W-:Y:S03]  /*20460*/  LDSM.16.M88.4 R196, [R135+0xb000] ;  /* 0x00b0000087c4783b */ /* 0x000fe60000000200 */
[C---:B------:R-:W-:Y:S03]  /*20470*/  HMMA.16816.F32.BF16 R56, R140.reuse, R162, R56 ;  /* 0x000000a28c38723c */ /* 0x040fe60000041838 */
[----:B------:R-:W-:Y:S05]  /*20480*/  LDSM.16.M88.4 R160, [R3+0x5000] ;  /* 0x0050000003a0783b */ /* 0x000fea0000000200 */
[C---:B-----5:R-:W-:Y:S01]  /*20490*/  HMMA.16816.F32.BF16 R60, R140.reuse, R148, R60 ;  /* 0x000000948c3c723c */ /* 0x060fe2000004183c */
[----:B------:R-:W-:Y:S07]  /*204a0*/  LDSM.16.M88.4 R204, [R3+0x8000] ;  /* 0x0080000003cc783b */ /* 0x000fee0000000200 */
[----:B------:R-:W-:Y:S01]  /*204b0*/  HMMA.16816.F32.BF16 R64, R140, R150, R64 ;  /* 0x000000968c40723c */ /* 0x000fe20000041840 */
[----:B------:R-:W5:Y:S06]  /*204c0*/  LDSM.16.M88.4 R140, [R135+0x7000] ;  /* 0x00700000878c783b */ /* 0x000f6c0000000200 */
[----:B------:R-:W5:Y:S01]  /*204d0*/  LDSM.16.M88.4 R148, [R135+0x7800] ;  /* 0x007800008794783b */ /* 0x000f620000000200 */
        /* <DEDUP_REMOVED lines=8> */
[----:B------:R-:W-:Y:S07]  /*20560*/  LDSM.16.M88.4 R176, [R134+UR8+0xb800] ;  /* 0x00b8000886b0783b */ /* 0x000fee0008000200 */
[C---:B------:R-:W-:Y:S08]  /*20570*/  HMMA.16816.F32.BF16 R28, R164.reuse, R152, R28 ;  /* 0x00000098a41c723c */ /* 0x040ff0000004181c */
[C---:B------:R-:W-:Y:S01]  /*20580*/  HMMA.16816.F32.BF16 R32, R164.reuse, R154, R32 ;  /* 0x0000009aa420723c */ /* 0x040fe20000041820 */
[----:B------:R-:W-:Y:S07]  /*20590*/  LDSM.16.M88.4 R152, [R3+0x4000] ;  /* 0x004000000398783b */ /* 0x000fee0000000200 */
[C---:B---3--:R-:W-:Y:S08]  /*205a0*/  HMMA.16816.F32.BF16 R36, R164.reuse, R136, R36 ;  /* 0x00000088a424723c */ /* 0x048ff00000041824 */
[C---:B------:R-:W-:Y:S01]  /*205b0*/  HMMA.16816.F32.BF16 R40, R164.reuse, R138, R40 ;  /* 0x0000008aa428723c */ /* 0x040fe20000041828 */
[----:B------:R-:W1:Y:S07]  /*205c0*/  LDSM.16.M88.4 R136, [R200] ;  /* 0x00000000c888783b */ /* 0x000e6e0000000200 */
[C---:B----4-:R-:W-:Y:S08]  /*205d0*/  HMMA.16816.F32.BF16 R44, R164.reuse, R144, R44 ;  /* 0x00000090a42c723c */ /* 0x050ff0000004182c */
[C---:B------:R-:W-:Y:S01]  /*205e0*/  HMMA.16816.F32.BF16 R48, R164.reuse, R146, R48 ;  /* 0x00000092a430723c */ /* 0x040fe20000041830 */
[----:B------:R-:W3:Y:S07]  /*205f0*/  LDSM.16.M88.4 R144, [R3+0x6800] ;  /* 0x006800000390783b */ /* 0x000eee0000000200 */
[C---:B-----5:R-:W-:Y:S08]  /*20600*/  HMMA.16816.F32.BF16 R52, R164.reuse, R140, R52 ;  /* 0x0000008ca434723c */ /* 0x060ff00000041834 */
[C---:B------:R-:W-:Y:S01]  /*20610*/  HMMA.16816.F32.BF16 R56, R164.reuse, R142, R56 ;  /* 0x0000008ea438723c */ /* 0x040fe20000041838 */
[----:B------:R-:W4:Y:S07]  /*20620*/  LDSM.16.M88.4 R140, [R3+0x7000] ;  /* 0x00700000038c783b */ /* 0x000f2e0000000200 */
[C---:B------:R-:W-:Y:S08]  /*20630*/  HMMA.16816.F32.BF16 R60, R164.reuse, R148, R60 ;  /* 0x00000094a43c723c */ /* 0x040ff0000004183c */
[----:B------:R-:W-:Y:S01]  /*20640*/  HMMA.16816.F32.BF16 R64, R164, R150, R64 ;  /* 0x00000096a440723c */ /* 0x000fe20000041840 */
[----:B------:R-:W5:Y:S06]  /*20650*/  LDSM.16.M88.4 R148, [R3+0x7800] ;  /* 0x007800000394783b */ /* 0x000f6c0000000200 */
[----:B------:R-:W-:Y:S01]  /*20660*/  LDSM.16.M88.4 R164, [R134+UR8+0xa000] ;  /* 0x00a0000886a4783b */ /* 0x000fe20008000200 */
[C---:B-1----:R-:W-:Y:S08]  /*20670*/  HMMA.16816.F32.BF16 R4, R136.reuse, R152, R4 ;  /* 0x000000988804723c */ /* 0x042ff00000041804 */
[C---:B------:R-:W-:Y:S01]  /*20680*/  HMMA.16816.F32.BF16 R8, R136.reuse, R154, R8 ;  /* 0x0000009a8808723c */ /* 0x040fe20000041808 */
[----:B------:R1:W-:Y:S07]  /*20690*/  LDSM.16.M88.4 R152, [R181+0x2000] ;  /* 0x00200000b598783b */ /* 0x0003ee0000000200 */
[C---:B------:R-:W-:Y:S08]  /*206a0*/  HMMA.16816.F32.BF16 R12, R136.reuse, R156, R12 ;  /* 0x0000009c880c723c */ /* 0x040ff0000004180c */
[C---:B------:R-:W-:Y:S01]  /*206b0*/  HMMA.16816.F32.BF16 R16, R136.reuse, R158, R16 ;  /* 0x0000009e8810723c */ /* 0x040fe20000041810 */
[----:B------:R-:W2:Y:S07]  /*206c0*/  LDSM.16.M88.4 R156, [R134+UR8+0x8000] ;  /* 0x00800008869c783b */ /* 0x000eae0008000200 */
[C---:B------:R-:W-:Y:S03]  /*206d0*/  HMMA.16816.F32.BF16 R20, R136.reuse, R160, R20 ;  /* 0x000000a08814723c */ /* 0x040fe60000041814 */
[----:B-1----:R-:W-:Y:S05]  /*206e0*/  IMAD.IADD R181, R181, 0x1, R212 ;  /* 0x00000001b5b57824 */ /* 0x002fea00078e02d4 */
[C---:B------:R-:W-:Y:S01]  /*206f0*/  HMMA.16816.F32.BF16 R24, R136.reuse, R162, R24 ;  /* 0x000000a28818723c */ /* 0x040fe20000041818 */
[----:B------:R-:W1:Y:S07]  /*20700*/  LDSM.16.M88.4 R160, [R134+UR8+0x8800] ;  /* 0x0088000886a0783b */ /* 0x000e6e0008000200 */
[C---:B------:R-:W-:Y:S08]  /*20710*/  HMMA.16816.F32.BF16 R28, R136.reuse, R168, R28 ;  /* 0x000000a8881c723c */ /* 0x040ff0000004181c */
[C---:B------:R-:W-:Y:S01]  /*20720*/  HMMA.16816.F32.BF16 R32, R136.reuse, R170, R32 ;  /* 0x000000aa8820723c */ /* 0x040fe20000041820 */
[----:B------:R-:W-:Y:S07]  /*20730*/  LDSM.16.M88.4 R168, [R134+UR8+0xa800] ;  /* 0x00a8000886a8783b */ /* 0x000fee0008000200 */
[C---:B------:R-:W-:Y:S08]  /*20740*/  HMMA.16816.F32.BF16 R36, R136.reuse, R172, R36 ;  /* 0x000000ac8824723c */ /* 0x040ff00000041824 */
[C---:B------:R-:W-:Y:S01]  /*20750*/  HMMA.16816.F32.BF16 R40, R136.reuse, R174, R40 ;  /* 0x000000ae8828723c */ /* 0x040fe20000041828 */
[----:B------:R-:W-:Y:S07]  /*20760*/  LDSM.16.M88.4 R172, [R134+UR8+0xb000] ;  /* 0x00b0000886ac783b */ /* 0x000fee0008000200 */
[C---:B---3--:R-:W-:Y:S08]  /*20770*/  HMMA.16816.F32.BF16 R44, R136.reuse, R144, R44 ;  /* 0x00000090882c723c */ /* 0x048ff0000004182c */
[C---:B------:R-:W-:Y:S01]  /*20780*/  HMMA.16816.F32.BF16 R48, R136.reuse, R146, R48 ;  /* 0x000000928830723c */ /* 0x040fe20000041830 */
[----:B------:R-:W3:Y:S07]  /*20790*/  LDSM.16.M88.4 R144, [R134+UR8+0x9000] ;  /* 0x009000088690783b */ /* 0x000eee0008000200 */
[C---:B----4-:R-:W-:Y:S08]  /*207a0*/  HMMA.16816.F32.BF16 R52, R136.reuse, R140, R52 ;  /* 0x0000008c8834723c */ /* 0x050ff00000041834 */
[C---:B------:R-:W-:Y:S01]  /*207b0*/  HMMA.16816.F32.BF16 R56, R136.reuse, R142, R56 ;  /* 0x0000008e8838723c */ /* 0x040fe20000041838 */
[----:B------:R-:W4:Y:S07]  /*207c0*/  LDSM.16.M88.4 R140, [R134+UR8+0x9800] ;  /* 0x00980008868c783b */ /* 0x000f2e0008000200 */
[C---:B-----5:R-:W-:Y:S08]  /*207d0*/  HMMA.16816.F32.BF16 R60, R136.reuse, R148, R60 ;  /* 0x00000094883c723c */ /* 0x060ff0000004183c */
[----:B------:R-:W-:Y:S01]  /*207e0*/  HMMA.16816.F32.BF16 R64, R136, R150, R64 ;  /* 0x000000968840723c */ /* 0x000fe20000041840 */
[----:B------:R-:W-:Y:S06]  /*207f0*/  LDSM.16.M88.4 R136, [R181+0x2000] ;  /* 0x00200000b588783b */ /* 0x000fec0000000200 */
[----:B------:R-:W5:Y:S01]  /*20800*/  LDSM.16.M88.4 R148, [R202+0x8000] ;  /* 0x00800000ca94783b */ /* 0x000f620000000200 */
[C---:B--2---:R-:W-:Y:S05]  /*20810*/  HMMA.16816.F32.BF16 R4, R152.reuse, R156, R4 ;  /* 0x0000009c9804723c */ /* 0x044fea0000041804 */
[----:B------:R-:W-:Y:S03]  /*20820*/  LDSM.16.M88.4 R180, [R135+0x9000] ;  /* 0x0090000087b4783b */ /* 0x000fe60000000200 */
[C---:B------:R-:W-:Y:S03]  /*20830*/  HMMA.16816.F32.BF16 R8, R152.reuse, R158, R8 ;  /* 0x0000009e9808723c */ /* 0x040fe60000041808 */
[----:B------:R-:W2:Y:S05]  /*20840*/  LDSM.16.M88.4 R156, [R202+0x8800] ;  /* 0x00880000ca9c783b */ /* 0x000eaa0000000200 */
[C---:B-1----:R-:W-:Y:S08]  /*20850*/  HMMA.16816.F32.BF16 R12, R152.reuse, R160, R12 ;  /* 0x000000a0980c723c */ /* 0x042ff0000004180c */
[C---:B------:R-:W-:Y:S01]  /*20860*/  HMMA.16816.F32.BF16 R16, R152.reuse, R162, R16 ;  /* 0x000000a29810723c */ /* 0x040fe20000041810 */
[----:B------:R-:W-:Y:S07]  /*20870*/  LDSM.16.M88.4 R160, [R202+0xa800] ;  /* 0x00a80000caa0783b */ /* 0x000fee0000000200 */
[C---:B---3--:R-:W-:Y:S08]  /*20880*/  HMMA.16816.F32.BF16 R20, R152.reuse, R144, R20 ;  /* 0x000000909814723c */ /* 0x048ff00000041814 */
        /* <DEDUP_REMOVED lines=17> */
[----:B------:R-:W4:Y:S01]  /*209a0*/  LDSM.16.M88.4 R176, [R135+0x8000] ;  /* 0x0080000087b0783b */ /* 0x000f220000000200 */
[C---:B-----5:R-:W-:Y:S05]  /*209b0*/  HMMA.16816.F32.BF16 R4, R136.reuse, R148, R4 ;  /* 0x000000948804723c */ /* 0x060fea0000041804 */
[----:B------:R-:W-:Y:S03]  /*209c0*/  LDSM.16.M88.4 R200, [R200+0x2000] ;  /* 0x00200000c8c8783b */ /* 0x000fe60000000200 */
[C---:B------:R-:W-:Y:S03]  /*209d0*/  HMMA.16816.F32.BF16 R8, R136.reuse, R150, R8 ;  /* 0x000000968808723c */ /* 0x040fe60000041808 */
[----:B------:R-:W5:Y:S05]  /*209e0*/  LDSM.16.M88.4 R148, [R135+0x8800] ;  /* 0x008800008794783b */ /* 0x000f6a0000000200 */
        /* <DEDUP_REMOVED lines=57> */
[----:B------:R3:W2:Y:S01]  /*20d80*/  MUFU.TANH R16, R138 ;  /* 0x0000008a00107308 */ /* 0x0006a20000002400 */
[C---:B-1----:R-:W-:Y:S09]  /*20d90*/  HMMA.16816.F32.BF16 R20, R200.reuse, R4, R20 ;  /* 0x00000004c814723c */ /* 0x042ff20000041814 */
[----:B------:R-:W1:Y:S01]  /*20da0*/  MUFU.TANH R136, R144 ;  /* 0x0000009000887308 */ /* 0x000e620000002400 */
        /* <DEDUP_REMOVED lines=10> */
[-C--:B---3--:R-:W-:Y:S01]  /*20e50*/  FMUL.FTZ R138, R24, R244.reuse ;  /* 0x000000f4188a7220 */ /* 0x088fe20000410000 */
        /* <DEDUP_REMOVED lines=17> */
[----:B------:R-:W2:Y:S02]  /*20f70*/  LDSM.16.M88.4 R4, [R3+0xb000] ;  /* 0x00b000000304783b */ /* 0x000ea40000000200 */
[-C--:B---3--:R-:W-:Y:S01]  /*20f80*/  FMUL.FTZ R138, R32, R244.reuse ;  /* 0x000000f4208a7220 */ /* 0x088fe20000410000 */
[-C--:B------:R-:W-:Y:S01]  /*20f90*/  FMUL.FTZ R33, R33, R244.reuse ;  /* 0x000000f421217220 */ /* 0x080fe20000410000 */
[-C--:B------:R-:W-:Y:S03]  /*20fa0*/  FMUL.FTZ R34, R34, R244.reuse ;  /* 0x000000f422227220 */ /* 0x080fe60000410000 */
[----:B------:R-:W3:Y:S01]  /*20fb0*/  MUFU.TANH R17, R17 ;  /* 0x0000001100117308 */ /* 0x000ee20000002400 */
        /* <DEDUP_REMOVED lines=9> */
[----:B------:R-:W1:Y:S01]  /*21050*/  MUFU.TANH R18, R18 ;  /* 0x0000001200127308 */ /* 0x000e620000002400 */
[-C--:B------:R-:W-:Y:S01]  /*21060*/  FMUL.FTZ R42, R43, R244.reuse ;  /* 0x000000f42b2a7220 */ /* 0x080fe20000410000 */
[C---:B-----5:R-:W-:Y:S08]  /*21070*/  HMMA.16816.F32.BF16 R44, R200.reuse, R8, R44 ;  /* 0x00000008c82c723c */ /* 0x060ff0000004182c */
[----:B------:R-:W1:Y:S01]  /*21080*/  MUFU.TANH R19, R19 ;  /* 0x0000001300137308 */ /* 0x000e620000002400 */
[C---:B------:R-:W-:Y:S01]  /*21090*/  HMMA.16816.F32.BF16 R48, R200.reuse, R10, R48 ;  /* 0x0000000ac830723c */ /* 0x040fe20000041830 */
[----:B------:R-:W5:Y:S01]  /*210a0*/  LDSM.16.M88.4 R8, [R3+0xb800] ;  /* 0x00b800000308783b */ /* 0x000f620000000200 */
[----:B------:R-:W-:Y:S07]  /*210b0*/  DEPBAR.LE SB0, 0x0 ;  /* 0x000080000000791a */ /* 0x000fee0000000000 */
[----:B------:R-:W1:Y:S01]  /*210c0*/  MUFU.TANH R20, R20 ;  /* 0x0000001400147308 */ /* 0x000e620000002400 */
[----:B------:R-:W-:Y:S01]  /*210d0*/  BAR.SYNC.DEFER_BLOCKING 0x0 ;  /* 0x0000000000007b1d */ /* 0x000fe20000010000 */
[C---:B--2---:R-:W-:Y:S05]  /*210e0*/  HMMA.16816.F32.BF16 R52, R200.reuse, R4, R52 ;  /* 0x00000004c834723c */ /* 0x044fea0000041834 */
[-C--:B------:R-:W-:Y:S03]  /*210f0*/  FMUL.FTZ R43, R44, R244.reuse ;  /* 0x000000f42c2b7220 */ /* 0x080fe60000410000 */
[----:B------:R-:W2:Y:S01]  /*21100*/  MUFU.TANH R21, R21 ;  /* 0x0000001500157308 */ /* 0x000ea20000002400 */
[-C--:B------:R-:W-:Y:S01]  /*21110*/  FMUL.FTZ R44, R45, R244.reuse ;  /* 0x000000f42d2c7220 */ /* 0x080fe20000410000 */
[C---:B------:R-:W-:Y:S03]  /*21120*/  HMMA.16816.F32.BF16 R56, R200.reuse, R6, R56 ;  /* 0x00000006c838723c */ /* 0x040fe60000041838 */
[-C--:B------:R-:W-:Y:S01]  /*21130*/  FMUL.FTZ R5, R49, R244.reuse ;  /* 0x000000f431057220 */ /* 0x080fe20000410000 */
[-C--:B------:R-:W-:Y:S01]  /*21140*/  FMUL.FTZ R45, R46, R244.reuse ;  /* 0x000000f42e2d7220 */ /* 0x080fe20000410000 */
[-C--:B------:R-:W-:Y:S03]  /*21150*/  FMUL.FTZ R4, R48, R244.reuse ;  /* 0x000000f430047220 */ /* 0x080fe60000410000 */
[----:B------:R-:W2:Y:S01]  /*21160*/  MUFU.TANH R22, R22 ;  /* 0x0000001600167308 */ /* 0x000ea20000002400 */
[-C--:B------:R-:W-:Y:S01]  /*21170*/  FMUL.FTZ R46, R47, R244.reuse ;  /* 0x000000f42f2e7220 */ /* 0x080fe20000410000 */
[-C--:B------:R-:W-:Y:S01]  /*21180*/  FMUL.FTZ R48, R51, R244.reuse ;  /* 0x000000f433307220 */ /* 0x080fe20000410000 */
[-C--:B------:R-:W-:Y:S01]  /*21190*/  FMUL.FTZ R47, R50, R244.reuse ;  /* 0x000000f4322f7220 */ /* 0x080fe20000410000 */
[-C--:B------:R-:W-:Y:S01]  /*211a0*/  FMUL.FTZ R49, R52, R244.reuse ;  /* 0x000000f434317220 */ /* 0x080fe20000410000 */
[-C--:B------:R-:W-:Y:S01]  /*211b0*/  FMUL.FTZ R52, R53, R244.reuse ;  /* 0x000000f435347220 */ /* 0x080fe20000410000 */
[-C--:B------:R-:W-:Y:S04]  /*211c0*/  FMUL.FTZ R51, R54, R244.reuse ;  /* 0x000000f436337220 */ /* 0x080fe80000410000 */
[----:B------:R-:W2:Y:S01]  /*211d0*/  MUFU.TANH R23, R23 ;  /* 0x0000001700177308 */ /* 0x000ea20000002400 */
[-C--:B------:R-:W-:Y:S01]  /*211e0*/  FMUL.FTZ R53, R55, R244.reuse ;  /* 0x000000f437357220 */ /* 0x080fe20000410000 */
[-C--:B------:R-:W-:Y:S01]  /*211f0*/  FMUL.FTZ R139, R57, R244.reuse ;  /* 0x000000f4398b7220 */ /* 0x080fe20000410000 */
[-C--:B-1----:R-:W-:Y:S01]  /*21200*/  FMUL.FTZ R138, R56, R244.reuse ;  /* 0x000000f4388a7220 */ /* 0x082fe20000410000 */
[-C--:B------:R-:W-:Y:S06]  /*21210*/  FMUL.FTZ R57, R58, R244.reuse ;  /* 0x000000f43a397220 */ /* 0x080fec0000410000 */
[----:B------:R-:W1:Y:S01]  /*21220*/  MUFU.TANH R25, R25 ;  /* 0x0000001900197308 */ /* 0x000e620000002400 */
[-C--:B------:R-:W-:Y:S01]  /*21230*/  FMUL.FTZ R59, R59, R244.reuse ;  /* 0x000000f43b3b7220 */ /* 0x080fe20000410000 */
[C---:B-----5:R-:W-:Y:S08]  /*21240*/  HMMA.16816.F32.BF16 R60, R200.reuse, R8, R60 ;  /* 0x00000008c83c723c */ /* 0x060ff0000004183c */
[----:B------:R-:W1:Y:S01]  /*21250*/  MUFU.TANH R26, R26 ;  /* 0x0000001a001a7308 */ /* 0x000e620000002400 */
[----:B------:R-:W-:Y:S09]  /*21260*/  HMMA.16816.F32.BF16 R64, R200, R10, R64 ;  /* 0x0000000ac840723c */ /* 0x000ff20000041840 */
[----:B------:R-:W1:Y:S01]  /*21270*/  MUFU.TANH R27, R27 ;  /* 0x0000001b001b7308 */ /* 0x000e620000002400 */
[-C--:B------:R-:W-:Y:S01]  /*21280*/  FMUL.FTZ R144, R60, R244.reuse ;  /* 0x000000f43c907220 */ /* 0x080fe20000410000 */
[-C--:B------:R-:W-:Y:S08]  /*21290*/  FMUL.FTZ R61, R61, R244.reuse ;  /* 0x000000f43d3d7220 */ /* 0x080ff00000410000 */
        /* <DEDUP_REMOVED lines=81> */
[C---:B------:R-:W-:Y:S02]  /*217b0*/  IMAD R8, R11.reuse, R9, R8 ;  /* 0x000000090b087224 */ /* 0x040fe400078e0208 */
        /* <DEDUP_REMOVED lines=10> */
[----:B------:R-:W-:Y:S07]  /*21860*/  ISETP.GE.U32.AND P6, PT, R3, R10, PT ;  /* 0x0000000a0300720c */ /* 0x000fee0003fc6070 */
        /* <DEDUP_REMOVED lines=30> */
.L_x_2865:
[----:B------:R-:W-:Y:S05]  /*21a50*/  BSYNC.RECONVERGENT B0 ;  /* 0x0000000000007941 */ /* 0x000fea0003800200 */
.L_x_2864:
        /* <DEDUP_REMOVED lines=96> */
.L_x_2863:
[----:B------:R-:W-:Y:S05]  /*22060*/  BSYNC.RECONVERGENT B1 ;  /* 0x0000000000017941 */ /* 0x000fea0003800200 */
.L_x_2862:
[C---:B------:R-:W-:Y:S01]  /*22070*/  ISETP.GE.AND P0, PT, R243.reuse, R240, PT ;  /* 0x000000f0f300720c */ /* 0x040fe20003f06270 */
[----:B------:R-:W-:Y:S01]  /*22080*/  VIADD R153, R243, 0xffffffc1 ;  /* 0xffffffc1f3997836 */ /* 0x000fe20000000000 */
[----:B------:R-:W-:Y:S01]  /*22090*/  LOP3.LUT R213, R213, 0x200, R214, 0xf8, !PT ;  /* 0x00000200d5d57812 */ /* 0x000fe200078ef8d6 */
[C---:B------:R-:W-:Y:S01]  /*220a0*/  VIADD R3, R243.reuse, 0xffffffc0 ;  /* 0xffffffc0f3037836 */ /* 0x040fe20000000000 */
[----:B-1----:R-:W-:Y:S01]  /*220b0*/  FSEL R178, R178, -INF , P0 ;  /* 0xff800000b2b27808 */ /* 0x002fe20000000000 */
[C---:B------:R-:W-:Y:S01]  /*220c0*/  VIADD R151, R243.reuse, 0xffffffc8 ;  /* 0xffffffc8f3977836 */ /* 0x040fe20000000000 */
[C---:B------:R-:W-:Y:S01]  /*220d0*/  ISETP.GE.AND P0, PT, R243.reuse, R238, PT ;  /* 0x000000eef300720c */ /* 0x040fe20003f06270 */
[----:B------:R-:W-:Y:S01]  /*220e0*/  VIADD R150, R243, 0xffffffc9 ;  /* 0xffffffc9f3967836 */ /* 0x000fe20000000000 */
[-C--:B------:R-:W-:Y:S01]  /*220f0*/  ISETP.GE.AND P1, PT, R3, R240.reuse, PT ;  /* 0x000000f00300720c */ /* 0x080fe20003f26270 */
[C---:B------:R-:W-:Y:S01]  /*22100*/  VIADD R147, R243.reuse, 0xffffffd0 ;  /* 0xffffffd0f3937836 */ /* 0x040fe20000000000 */
[----:B------:R-:W-:Y:S01]  /*22110*/  FSEL R207, R38, -INF , P0 ;  /* 0xff80000026cf7808 */ /* 0x000fe20000000000 */
[----:B------:R-:W-:Y:S01]  /*22120*/  VIADD R146, R243, 0xffffffd1 ;  /* 0xffffffd1f3927836 */ /* 0x000fe20000000000 */
[-C--:B------:R-:W-:Y:S01]  /*22130*/  ISETP.GE.AND P0, PT, R153, R240.reuse, PT ;  /* 0x000000f09900720c */ /* 0x080fe20003f06270 */
[C---:B------:R-:W-:Y:S01]  /*22140*/  VIADD R64, R243.reuse, 0xffffffd9 ;  /* 0xffffffd9f3407836 */ /* 0x040fe20000000000 */
[----:B------:R-:W-:Y:S01]  /*22150*/  FSEL R164, R134, -INF , P1 ;  /* 0xff80000086a47808 */ /* 0x000fe20000800000 */
[----:B------:R-:W-:Y:S01]  /*22160*/  VIADD R67, R243, 0xffffffe0 ;  /* 0xffffffe0f3437836 */ /* 0x000fe20000000000 */
[----:B------:R-:W-:Y:S01]  /*22170*/  FSEL R162, R135, -INF , P0 ;  /* 0xff80000087a27808 */ /* 0x000fe20000000000 */
[----:B------:R-:W-:Y:S01]  /*22180*/  VIADD R65, R243, 0xffffffe1 ;  /* 0xffffffe1f3417836 */ /* 0x000fe20000000000 */
[----:B------:R-:W3:Y:S01]  /*22190*/  LD.E R135, desc[UR4][R132.64+0xdc] ;  /* 0x0000dc0484877980 */ /* 0x000ee2000c101900 */
[-C--:B------:R-:W-:Y:S01]  /*221a0*/  ISETP.GE.AND P1, PT, R151, R240.reuse, PT ;  /* 0x000000f09700720c */ /* 0x080fe20003f26270 */
[C---:B------:R-:W-:Y:S01]  /*221b0*/  VIADD R145, R243.reuse, 0xffffffe8 ;  /* 0xffffffe8f3917836 */ /* 0x040fe20000000000 */
[-C--:B------:R-:W-:Y:S01]  /*221c0*/  ISETP.GE.AND P0, PT, R150, R240.reuse, PT ;  /* 0x000000f09600720c */ /* 0x080fe20003f06270 */
[C---:B------:R-:W-:Y:S01]  /*221d0*/  VIADD R66, R243.reuse, 0xffffffd8 ;  /* 0xffffffd8f3427836 */ /* 0x040fe20000000000 */
[----:B------:R-:W-:Y:S01]  /*221e0*/  FSEL R160, R136, -INF , P1 ;  /* 0xff80000088a07808 */ /* 0x000fe20000800000 */
[----:B------:R-:W-:Y:S01]  /*221f0*/  VIADD R58, R243, 0xfffffff9 ;  /* 0xfffffff9f33a7836 */ /* 0x000fe20000000000 */
[-C--:B------:R-:W-:Y:S01]  /*22200*/  ISETP.GE.AND P1, PT, R147, R240.reuse, PT ;  /* 0x000000f09300720c */ /* 0x080fe20003f26270 */
[C---:B--2---:R-:W-:Y:S01]  /*22210*/  VIADD R61, R243.reuse, 0xfffffff1 ;  /* 0xfffffff1f33d7836 */ /* 0x044fe20000000000 */
[----:B------:R-:W-:Y:S01]  /*22220*/  FSEL R159, R142, -INF , P0 ;  /* 0xff8000008e9f7808 */ /* 0x000fe20000000000 */
[C---:B------:R-:W-:Y:S01]  /*22230*/  VIADD R56, R243.reuse, 0x1 ;  /* 0x00000001f3387836 */ /* 0x040fe20000000000 */
[----:B------:R-:W-:Y:S01]  /*22240*/  ISETP.GE.AND P0, PT, R146, R240, PT ;  /* 0x000000f09200720c */ /* 0x000fe20003f06270 */
[C---:B------:R-:W-:Y:S01]  /*22250*/  VIADD R63, R243.reuse, 0xffffffe9 ;  /* 0xffffffe9f33f7836 */ /* 0x040fe20000000000 */
[----:B------:R-:W-:Y:S01]  /*22260*/  FSEL R158, R12, -INF , P1 ;  /* 0xff8000000c9e7808 */ /* 0x000fe20000800000 */
[----:B------:R-:W-:Y:S01]  /*22270*/  VIADD R60, R243, 0xfffffff8 ;  /* 0xfffffff8f33c7836 */ /* 0x000fe20000000000 */
[-C--:B------:R-:W-:Y:S01]  /*22280*/  ISETP.GE.AND P4, PT, R3, R238.reuse, PT ;  /* 0x000000ee0300720c */ /* 0x080fe20003f86270 */
[----:B------:R-:W-:Y:S01]  /*22290*/  VIADD R55, R243, 0x8 ;  /* 0x00000008f3377836 */ /* 0x000fe20000000000 */
[----:B------:R-:W-:Y:S01]  /*222a0*/  ISETP.GE.AND P1, PT, R153, R238, PT ;  /* 0x000000ee9900720c */ /* 0x000fe20003f26270 */
[----:B------:R-:W-:Y:S01]  /*222b0*/  VIADD R62, R243, 0xfffffff0 ;  /* 0xfffffff0f33e7836 */ /* 0x000fe20000000000 */
[----:B------:R-:W-:Y:S01]  /*222c0*/  FSEL R142, R13, -INF , P0 ;  /* 0xff8000000d8e7808 */ /* 0x000fe20000000000 */
[C---:B------:R-:W-:Y:S01]  /*222d0*/  VIADD R11, R243.reuse, 0x11 ;  /* 0x00000011f30b7836 */ /* 0x040fe20000000000 */
[----:B------:R-:W-:Y:S01]  /*222e0*/  FSEL R13, R140, -INF , P4 ;  /* 0xff8000008c0d7808 */ /* 0x000fe20002000000 */
[C---:B------:R-:W-:Y:S01]  /*222f0*/  VIADD R7, R243.reuse, 0x21 ;  /* 0x00000021f3077836 */ /* 0x040fe20000000000 */
[----:B------:R-:W-:Y:S01]  /*22300*/  ISETP.GE.AND P4, PT, R64, R240, PT ;  /* 0x000000f04000720c */ /* 0x000fe20003f86270 */
[----:B------:R-:W-:Y:S01]  /*22310*/  VIADD R54, R243, 0x9 ;  /* 0x00000009f3367836 */ /* 0x000fe20000000000 */
[----:B------:R-:W-:Y:S01]  /*22320*/  FSEL R141, R141, -INF , P1 ;  /* 0xff8000008d8d7808 */ /* 0x000fe20000800000 */
[----:B------:R-:W-:Y:S01]  /*22330*/  VIADD R9, R243, 0x19 ;  /* 0x00000019f3097836 */ /* 0x000fe20000000000 */
[----:B------:R-:W-:Y:S01]  /*22340*/  ISETP.GE.AND P1, PT, R151, R238, PT ;  /* 0x000000ee9700720c */ /* 0x000fe20003f26270 */
[----:B------:R-:W-:Y:S01]  /*22350*/  VIADD R6, R243, 0x28 ;  /* 0x00000028f3067836 */ /* 0x000fe20000000000 */
[----:B------:R-:W-:Y:S01]  /*22360*/  FSEL R190, R17, -INF , P4 ;  /* 0xff80000011be7808 */ /* 0x000fe20002000000 */
[----:B------:R-:W-:Y:S01]  /*22370*/  VIADD R50, R243, 0x10 ;  /* 0x00000010f3327836 */ /* 0x000fe20000000000 */
[-C--:B------:R-:W-:Y:S01]  /*22380*/  ISETP.GE.AND P4, PT, R67, R240.reuse, PT ;  /* 0x000000f04300720c */ /* 0x080fe20003f86270 */
[----:B------:R-:W-:Y:S01]  /*22390*/  VIADD R8, R243, 0x20 ;  /* 0x00000020f3087836 */ /* 0x000fe20000000000 */
[----:B------:R-:W-:Y:S01]  /*223a0*/  FSEL R140, R137, -INF , P1 ;  /* 0xff800000898c7808 */ /* 0x000fe20000800000 */
[----:B------:R-:W-:Y:S01]  /*223b0*/  VIADD R10, R243, 0x18 ;  /* 0x00000018f30a7836 */ /* 0x000fe20000000000 */
[----:B------:R-:W-:Y:S01]  /*223c0*/  ISETP.GE.AND P1, PT, R65, R240, PT ;  /* 0x000000f04100720c */ /* 0x000fe20003f26270 */
[----:B------:R-:W-:Y:S01]  /*223d0*/  VIADD R12, R243, 0x31 ;  /* 0x00000031f30c7836 */ /* 0x000fe20000000000 */
[----:B------:R-:W-:Y:S01]  /*223e0*/  FSEL R188, R20, -INF , P4 ;  /* 0xff80000014bc7808 */ /* 0x000fe20002000000 */
[----:B------:R-:W-:Y:S01]  /*223f0*/  VIADD R241, R241, 0xffffff80 ;  /* 0xffffff80f1f17836 */ /* 0x000fe20000000000 */
[----:B------:R-:W-:Y:S02]  /*22400*/  ISETP.GE.AND P4, PT, R146, R238, PT ;  /* 0x000000ee9200720c */ /* 0x000fe40003f86270 */
[----:B------:R-:W-:Y:S02]  /*22410*/  FSEL R186, R21, -INF , P1 ;  /* 0xff80000015ba7808 */ /* 0x000fe40000800000 */
[----:B------:R-:W-:Y:S02]  /*22420*/  ISETP.GE.AND P1, PT, R145, R240, PT ;  /* 0x000000f09100720c */ /* 0x000fe40003f26270 */
[----:B------:R-:W-:Y:S02]  /*22430*/  FSEL R38, R15, -INF , P4 ;  /* 0xff8000000f267808 */ /* 0x000fe40002000000 */
[-C--:B------:R-:W-:Y:S02]  /*22440*/  ISETP.GE.AND P4, PT, R66, R238.reuse, PT ;  /* 0x000000ee4200720c */ /* 0x080fe40003f86270 */
[----:B------:R-:W-:Y:S02]  /*22450*/  FSEL R24, R24, -INF , P1 ;  /* 0xff80000018187808 */ /* 0x000fe40000800000 */
[----:B------:R-:W-:Y:S02]  /*22460*/  ISETP.GE.AND P1, PT, R64, R238, PT ;  /* 0x000000ee4000720c */ /* 0x000fe40003f26270 */
[----:B------:R-:W-:Y:S02]  /*22470*/  ISETP.GE.AND P0, PT, R66, R240, PT ;  /* 0x000000f04200720c */ /* 0x000fe40003f06270 */
[----:B------:R-:W-:Y:S02]  /*22480*/  FSEL R20, R18, -INF , P4 ;  /* 0xff80000012147808 */ /* 0x000fe40002000000 */
[----:B------:R-:W-:Y:S02]  /*22490*/  FSEL R18, R19, -INF , P1 ;  /* 0xff80000013127808 */ /* 0x000fe40000800000 */
[-C--:B------:R-:W-:Y:S02]  /*224a0*/  ISETP.GE.AND P1, PT, R67, R238.reuse, PT ;  /* 0x000000ee4300720c */ /* 0x080fe40003f26270 */
[----:B------:R-:W-:Y:S01]  /*224b0*/  FSEL R192, R16, -INF , P0 ;  /* 0xff80000010c07808 */ /* 0x000fe20000000000 */
[----:B------:R-:W-:Y:S01]  /*224c0*/  VIADD R16, R243, 0x39 ;  /* 0x00000039f3107836 */ /* 0x000fe20000000000 */
[----:B------:R-:W-:Y:S02]  /*224d0*/  ISETP.GE.AND P0, PT, R150, R238, PT ;  /* 0x000000ee9600720c */ /* 0x000fe40003f06270 */
[----:B------:R-:W-:Y:S02]  /*224e0*/  FSEL R22, R22, -INF , P1 ;  /* 0xff80000016167808 */ /* 0x000fe40000800000 */
[----:B------:R-:W-:Y:S02]  /*224f0*/  ISETP.GE.AND P1, PT, R58, R240, PT ;  /* 0x000000f03a00720c */ /* 0x000fe40003f26270 */
[----:B------:R-:W-:Y:S02]  /*22500*/  FSEL R17, R143, -INF , P0 ;  /* 0xff8000008f117808 */ /* 0x000fe40000000000 */
[----:B------:R-:W-:Y:S02]  /*22510*/  ISETP.GE.AND P0, PT, R147, R238, PT ;  /* 0x000000ee9300720c */ /* 0x000fe40003f06270 */
[-C--:B------:R-:W-:Y:S02]  /*22520*/  ISETP.GE.AND P4, PT, R61, R240.reuse, PT ;  /* 0x000000f03d00720c */ /* 0x080fe40003f86270 */
[----:B------:R-:W-:Y:S02]  /*22530*/  FSEL R33, R33, -INF , P1 ;  /* 0xff80000021217808 */ /* 0x000fe40000800000 */
[----:B------:R-:W-:Y:S01]  /*22540*/  FSEL R134, R14, -INF , P0 ;  /* 0xff8000000e867808 */ /* 0x000fe20000000000 */
[----:B------:R-:W-:Y:S01]  /*22550*/  VIADD R14, R243, 0x30 ;  /* 0x00000030f30e7836 */ /* 0x000fe20000000000 */
[-C--:B------:R-:W-:Y:S02]  /*22560*/  ISETP.GE.AND P1, PT, R56, R240.reuse, PT ;  /* 0x000000f03800720c */ /* 0x080fe40003f26270 */
[-C--:B------:R-:W-:Y:S02]  /*22570*/  ISETP.GE.AND P0, PT, R63, R240.reuse, PT ;  /* 0x000000f03f00720c */ /* 0x080fe40003f06270 */
        /* <DEDUP_REMOVED lines=32> */
[-C--:B------:R-:W-:Y:S02]  /*22780*/  ISETP.GE.AND P4, PT, R9, R240.reuse, PT ;  /* 0x000000f00900720c */ /* 0x080fe40003f86270 */
[----:B------:R-:W-:Y:S02]  /*22790*/  FSEL R40, R40, -INF , P0 ;  /* 0xff80000028287808 */ /* 0x000fe40000000000 */
[-C--:B------:R-:W-:Y:S02]  /*227a0*/  ISETP.GE.AND P1, PT, R6, R240.reuse, PT ;  /* 0x000000f00600720c */ /* 0x080fe40003f26270 */
[-C--:B------:R-:W-:Y:S02]  /*227b0*/  ISETP.GE.AND P0, PT, R50, R240.reuse, PT ;  /* 0x000000f03200720c */ /* 0x080fe40003f06270 */
[----:B------:R-:W-:Y:S02]  /*227c0*/  FSEL R185, R5, -INF , P4 ;  /* 0xff80000005b97808 */ /* 0x000fe40002000000 */
[----:B------:R-:W-:Y:S02]  /*227d0*/  ISETP.GE.AND P4, PT, R8, R240, PT ;  /* 0x000000f00800720c */ /* 0x000fe40003f86270 */
[----:B------:R-:W-:Y:S02]  /*227e0*/  FSEL R138, R138, -INF , P1 ;  /* 0xff8000008a8a7808 */ /* 0x000fe40000800000 */
[----:B------:R-:W-:Y:S02]  /*227f0*/  FSEL R43, R43, -INF , P0 ;  /* 0xff8000002b2b7808 */ /* 0x000fe40000000000 */
[C---:B------:R-:W-:Y:S02]  /*22800*/  ISETP.GE.AND P1, PT, R10.reuse, R238, PT ;  /* 0x000000ee0a00720c */ /* 0x040fe40003f26270 */
[----:B------:R-:W-:Y:S02]  /*22810*/  ISETP.GE.AND P0, PT, R10, R240, PT ;  /* 0x000000f00a00720c */ /* 0x000fe40003f06270 */
[----:B------:R-:W-:Y:S02]  /*22820*/  ISETP.GE.AND P5, PT, R3, R237, PT ;  /* 0x000000ed0300720c */ /* 0x000fe40003fa6270 */
[----:B------:R-:W-:Y:S02]  /*22830*/  FSEL R49, R49, -INF , P4 ;  /* 0xff80000031317808 */ /* 0x000fe40002000000 */
[-C--:B------:R-:W-:Y:S01]  /*22840*/  ISETP.GE.AND P6, PT, R3, R239.reuse, PT ;  /* 0x000000ef0300720c */ /* 0x080fe20003fc6270 */
[----:B------:R-:W-:Y:S01]  /*22850*/  VIADD R3, R243, 0x29 ;  /* 0x00000029f3037836 */ /* 0x000fe20000000000 */
[----:B------:R-:W-:Y:S02]  /*22860*/  FSEL R47, R47, -INF , P1 ;  /* 0xff8000002f2f7808 */ /* 0x000fe40000800000 */
[----:B------:R-:W-:Y:S02]  /*22870*/  ISETP.GE.AND P4, PT, R11, R238, PT ;  /* 0x000000ee0b00720c */ /* 0x000fe40003f86270 */
[----:B------:R-:W-:Y:S02]  /*22880*/  ISETP.GE.AND P1, PT, R14, R240, PT ;  /* 0x000000f00e00720c */ /* 0x000fe40003f26270 */
[----:B------:R-:W-:Y:S01]  /*22890*/  FSEL R191, R4, -INF , P0 ;  /* 0xff80000004bf7808 */ /* 0x000fe20000000000 */
[----:B------:R-:W-:Y:S01]  /*228a0*/  VIADD R4, R243, 0x38 ;  /* 0x00000038f3047836 */ /* 0x000fe20000000000 */
[----:B------:R-:W-:Y:S02]  /*228b0*/  ISETP.GE.AND P0, PT, R54, R238, PT ;  /* 0x000000ee3600720c */ /* 0x000fe40003f06270 */
        /* <DEDUP_REMOVED lines=13> */
[----:B------:R-:W-:Y:S02]  /*22990*/  FSEL R53, R53, -INF , P1 ;  /* 0xff80000035357808 */ /* 0x000fe40000800000 */
[C---:B------:R-:W-:Y:S01]  /*229a0*/  ISETP.GE.AND P4, PT, R243.reuse, R237, PT ;  /* 0x000000edf300720c */ /* 0x040fe20003f86270 */
[----:B------:R-:W-:Y:S01]  /*229b0*/  VIADD R243, R243, 0xffffff80 ;  /* 0xffffff80f3f37836 */ /* 0x000fe20000000000 */
[----:B------:R-:W-:Y:S02]  /*229c0*/  FSEL R178, R178, -INF , !P0 ;  /* 0xff800000b2b27808 */ /* 0x000fe40004000000 */
[----:B------:R-:W-:Y:S02]  /*229d0*/  ISETP.GE.AND P1, PT, R4, R240, PT ;  /* 0x000000f00400720c */ /* 0x000fe40003f26270 */
[-C--:B------:R-:W-:Y:S02]  /*229e0*/  ISETP.GE.AND P0, PT, R8, R238.reuse, PT ;  /* 0x000000ee0800720c */ /* 0x080fe40003f06270 */
[----:B------:R-:W-:Y:S02]  /*229f0*/  FSEL R207, R207, -INF , !P4 ;  /* 0xff800000cfcf7808 */ /* 0x000fe40006000000 */
[-C--:B------:R-:W-:Y:S02]  /*22a00*/  ISETP.GE.AND P4, PT, R6, R238.reuse, PT ;  /* 0x000000ee0600720c */ /* 0x080fe40003f86270 */
[----:B------:R-:W-:Y:S02]  /*22a10*/  FSEL R155, R155, -INF , P1 ;  /* 0xff8000009b9b7808 */ /* 0x000fe40000800000 */
[----:B------:R-:W-:Y:S02]  /*22a20*/  ISETP.GE.AND P1, PT, R14, R238, PT ;  /* 0x000000ee0e00720c */ /* 0x000fe40003f26270 */
        /* <DEDUP_REMOVED lines=14> */
[----:B------:R-:W-:Y:S02]  /*22b10*/  FSEL R25, R164, -INF , !P6 ;  /* 0xff800000a4197808 */ /* 0x000fe40007000000 */
[----:B------:R-:W-:Y:S02]  /*22b20*/  FSEL R23, R162, -INF , !P4 ;  /* 0xff800000a2177808 */ /* 0x000fe40006000000 */
[-C--:B------:R-:W-:Y:S02]  /*22b30*/  ISETP.GE.AND P6, PT, R150, R239.reuse, PT ;  /* 0x000000ef9600720c */ /* 0x080fe40003fc6270 */
[----:B------:R-:W-:Y:S02]  /*22b40*/  FSEL R21, R160, -INF , !P1 ;  /* 0xff800000a0157808 */ /* 0x000fe40004800000 */
[-C--:B------:R-:W-:Y:S02]  /*22b50*/  ISETP.GE.AND P4, PT, R147, R239.reuse, PT ;  /* 0x000000ef9300720c */ /* 0x080fe40003f86270 */
[----:B------:R-:W-:Y:S02]  /*22b60*/  FSEL R136, R154, -INF , P0 ;  /* 0xff8000009a887808 */ /* 0x000fe40000000000 */
[----:B------:R-:W-:Y:S02]  /*22b70*/  ISETP.GE.AND P1, PT, R146, R239, PT ;  /* 0x000000ef9200720c */ /* 0x000fe40003f26270 */
[-C--:B------:R-:W-:Y:S02]  /*22b80*/  ISETP.GE.AND P0, PT, R153, R237.reuse, PT ;  /* 0x000000ed9900720c */ /* 0x080fe40003f06270 */
[----:B------:R-:W-:Y:S02]  /*22b90*/  FSEL R15, R159, -INF , !P6 ;  /* 0xff8000009f0f7808 */ /* 0x000fe40007000000 */
[----:B------:R-:W-:Y:S02]  /*22ba0*/  FSEL R13, R13, -INF , !P5 ;  /* 0xff8000000d0d7808 */ /* 0x000fe40006800000 */
[----:B------:R-:W-:Y:S02]  /*22bb0*/  ISETP.GE.AND P6, PT, R151, R237, PT ;  /* 0x000000ed9700720c */ /* 0x000fe40003fc6270 */
[----:B------:R-:W-:Y:S02]  /*22bc0*/  FSEL R59, R158, -INF , !P4 ;  /* 0xff8000009e3b7808 */ /* 0x000fe40006000000 */
[----:B------:R-:W-:Y:S02]  /*22bd0*/  ISETP.GE.AND P5, PT, R64, R239, PT ;  /* 0x000000ef4000720c */ /* 0x000fe40003fa6270 */
[----:B------:R-:W-:Y:S02]  /*22be0*/  FSEL R57, R142, -INF , !P1 ;  /* 0xff8000008e397808 */ /* 0x000fe40004800000 */
[----:B------:R-:W-:Y:S02]  /*22bf0*/  ISETP.GE.AND P4, PT, R150, R237, PT ;  /* 0x000000ed9600720c */ /* 0x000fe40003f86270 */
[----:B------:R-:W-:Y:S02]  /*22c00*/  FSEL R5, R141, -INF , !P0 ;  /* 0xff8000008d057808 */ /* 0x000fe40004000000 */
[----:B------:R-:W-:Y:S02]  /*22c10*/  ISETP.GE.AND P1, PT, R66, R239, PT ;  /* 0x000000ef4200720c */ /* 0x000fe40003f26270 */
[----:B------:R-:W-:Y:S02]  /*22c20*/  ISETP.GE.AND P0, PT, R147, R237, PT ;  /* 0x000000ed9300720c */ /* 0x000fe40003f06270 */
[----:B------:R-:W-:Y:S02]  /*22c30*/  FSEL R19, R140, -INF , !P6 ;  /* 0xff8000008c137808 */ /* 0x000fe40007000000 */
[----:B------:R-:W-:Y:S02]  /*22c40*/  FSEL R190, R190, -INF , !P5 ;  /* 0xff800000bebe7808 */ /* 0x000fe40006800000 */
[-C--:B------:R-:W-:Y:S02]  /*22c50*/  ISETP.GE.AND P5, PT, R67, R239.reuse, PT ;  /* 0x000000ef4300720c */ /* 0x080fe40003fa6270 */
[----:B------:R-:W-:Y:S02]  /*22c60*/  FSEL R17, R17, -INF , !P4 ;  /* 0xff80000011117808 */ /* 0x000fe40006000000 */
[----:B------:R-:W-:Y:S02]  /*22c70*/  ISETP.GE.AND P6, PT, R65, R239, PT ;  /* 0x000000ef4100720c */ /* 0x000fe40003fc6270 */
[-C--:B------:R-:W-:Y:S02]  /*22c80*/  ISETP.GE.AND P4, PT, R66, R237.reuse, PT ;  /* 0x000000ed4200720c */ /* 0x080fe40003f86270 */
[----:B------:R-:W-:Y:S02]  /*22c90*/  FSEL R192, R192, -INF , !P1 ;  /* 0xff800000c0c07808 */ /* 0x000fe40004800000 */
[----:B------:R-:W-:Y:S02]  /*22ca0*/  ISETP.GE.AND P1, PT, R146, R237, PT ;  /* 0x000000ed9200720c */ /* 0x000fe40003f26270 */
        /* <DEDUP_REMOVED lines=9> */
[----:B------:R-:W-:Y:S02]  /*22d40*/  ISETP.GE.AND P0, PT, R62, R239, PT ;  /* 0x000000ef3e00720c */ /* 0x000fe40003f06270 */
[----:B------:R-:W-:Y:S02]  /*22d50*/  FSEL R187, R24, -INF , !P6 ;  /* 0xff80000018bb7808 */ /* 0x000fe40007000000 */
[-C--:B------:R-:W-:Y:S02]  /*22d60*/  ISETP.GE.AND P6, PT, R65, R237.reuse, PT ;  /* 0x000000ed4100720c */ /* 0x080fe40003fc6270 */
[----:B------:R-:W-:Y:S02]  /*22d70*/  FSEL R182, R22, -INF , !P1 ;  /* 0xff80000016b67808 */ /* 0x000fe40004800000 */
[----:B------:R-:W-:Y:S02]  /*22d80*/  FSEL R65, R18, -INF , !P5 ;  /* 0xff80000012417808 */ /* 0x000fe40006800000 */
[----:B------:R-:W-:Y:S02]  /*22d90*/  FSEL R180, R28, -INF , !P0 ;  /* 0xff8000001cb47808 */ /* 0x000fe40004000000 */
[----:B------:R-:W-:Y:S02]  /*22da0*/  ISETP.GE.AND P5, PT, R145, R237, PT ;  /* 0x000000ed9100720c */ /* 0x000fe40003fa6270 */
[----:B------:R-:W-:Y:S02]  /*22db0*/  ISETP.GE.AND P1, PT, R58, R239, PT ;  /* 0x000000ef3a00720c */ /* 0x000fe40003f26270 */
[-C--:B------:R-:W-:Y:S02]  /*22dc0*/  ISETP.GE.AND P0, PT, R63, R237.reuse, PT ;  /* 0x000000ed3f00720c */ /* 0x080fe40003f06270 */
[----:B------:R-:W-:Y:S02]  /*22dd0*/  FSEL R189, R189, -INF , !P6 ;  /* 0xff800000bdbd7808 */ /* 0x000fe40007000000 */
[----:B------:R-:W-:Y:S02]  /*22de0*/  FSEL R201, R33, -INF , !P1 ;  /* 0xff80000021c97808 */ /* 0x000fe40004800000 */
[----:B------:R-:W-:Y:S02]  /*22df0*/  FSEL R164, R26, -INF , !P5 ;  /* 0xff8000001aa47808 */ /* 0x000fe40006800000 */
[-C--:B------:R-:W-:Y:S02]  /*22e00*/  ISETP.GE.AND P6, PT, R62, R237.reuse, PT ;  /* 0x000000ed3e00720c */ /* 0x080fe40003fc6270 */
[----:B------:R-:W-:Y:S02]  /*22e10*/  ISETP.GE.AND P5, PT, R60, R237, PT ;  /* 0x000000ed3c00720c */ /* 0x000fe40003fa6270 */
[----:B------:R-:W-:Y:S02]  /*22e20*/  ISETP.GE.AND P1, PT, R56, R239, PT ;  /* 0x000000ef3800720c */ /* 0x000fe40003f26270 */
[----:B------:R-:W-:Y:S02]  /*22e30*/  FSEL R162, R27, -INF , !P0 ;  /* 0xff8000001ba27808 */ /* 0x000fe40004000000 */
[----:B------:R-:W-:Y:S02]  /*22e40*/  FSEL R67, R20, -INF , !P4 ;  /* 0xff80000014437808 */ /* 0x000fe40006000000 */
[----:B------:R-:W-:Y:S02]  /*22e50*/  ISETP.GE.AND P0, PT, R58, R237, PT ;  /* 0x000000ed3a00720c */ /* 0x000fe40003f06270 */
[-C--:B------:R-:W-:Y:S02]  /*22e60*/  ISETP.GE.AND P4, PT, R61, R239.reuse, PT ;  /* 0x000000ef3d00720c */ /* 0x080fe40003f86270 */
[----:B------:R-:W-:Y:S02]  /*22e70*/  FSEL R176, R36, -INF , !P1 ;  /* 0xff80000024b07808 */ /* 0x000fe40004800000 */
[----:B------:R-:W-:Y:S02]  /*22e80*/  FSEL R166, R30, -INF , !P6 ;  /* 0xff8000001ea67808 */ /* 0x000fe40007000000 */
[----:B------:R-:W-:Y:S02]  /*22e90*/  FSEL R251, R34, -INF , !P5 ;  /* 0xff80000022fb7808 */ /* 0x000fe40006800000 */
[-C--:B------:R-:W-:Y:S02]  /*22ea0*/  ISETP.GE.AND P1, PT, R55, R239.reuse, PT ;  /* 0x000000ef3700720c */ /* 0x080fe40003f26270 */
[CC--:B------:R-:W-:Y:S02]  /*22eb0*/  ISETP.GE.AND P6, PT, R54.reuse, R239.reuse, PT ;  /* 0x000000ef3600720c */ /* 0x0c0fe40003fc6270 */
[----:B------:R-:W-:Y:S02]  /*22ec0*/  ISETP.GE.AND P5, PT, R11, R239, PT ;  /* 0x000000ef0b00720c */ /* 0x000fe40003fa6270 */
[----:B------:R-:W-:Y:S02]  /*22ed0*/  FSEL R170, R35, -INF , !P0 ;  /* 0xff80000023aa7808 */ /* 0x000fe40004000000 */
[----:B------:R-:W-:Y:S02]  /*22ee0*/  FSEL R205, R29, -INF , !P4 ;  /* 0xff8000001dcd7808 */ /* 0x000fe40006000000 */
[----:B------:R-:W-:Y:S02]  /*22ef0*/  ISETP.GE.AND P0, PT, R54, R237, PT ;  /* 0x000000ed3600720c */ /* 0x000fe40003f06270 */
[----:B------:R-:W-:Y:S02]  /*22f00*/  ISETP.GE.AND P4, PT, R60, R239, PT ;  /* 0x000000ef3c00720c */ /* 0x000fe40003f86270 */
[----:B------:R-:W-:Y:S02]  /*22f10*/  FSEL R174, R39, -INF , !P1 ;  /* 0xff80000027ae7808 */ /* 0x000fe40004800000 */
[----:B------:R-:W-:Y:S02]  /*22f20*/  FSEL R193, R44, -INF , !P5 ;  /* 0xff8000002cc17808 */ /* 0x000fe40006800000 */
[----:B------:R-:W-:Y:S02]  /*22f30*/  FSEL R249, R40, -INF , !P6 ;  /* 0xff80000028f97808 */ /* 0x000fe40007000000 */
[----:B------:R-:W-:Y:S02]  /*22f40*/  ISETP.GE.AND P1, PT, R55, R237, PT ;  /* 0x000000ed3700720c */ /* 0x000fe40003f26270 */
[-C--:B------:R-:W-:Y:S02]  /*22f50*/  ISETP.GE.AND P6, PT, R50, R239.reuse, PT ;  /* 0x000000ef3200720c */ /* 0x080fe40003fc6270 */
[----:B------:R-:W-:Y:S02]  /*22f60*/  FSEL R197, R42, -INF , !P0 ;  /* 0xff8000002ac57808 */ /* 0x000fe40004000000 */
[-C--:B------:R-:W-:Y:S02]  /*22f70*/  ISETP.GE.AND P5, PT, R9, R239.reuse, PT ;  /* 0x000000ef0900720c */ /* 0x080fe40003fa6270 */
[----:B------:R-:W-:Y:S02]  /*22f80*/  FSEL R168, R32, -INF , !P4 ;  /* 0xff80000020a87808 */ /* 0x000fe40006000000 */
[----:B------:R-:W-:Y:S02]  /*22f90*/  ISETP.GE.AND P0, PT, R7, R239, PT ;  /* 0x000000ef0700720c */ /* 0x000fe40003f06270 */
[----:B------:R-:W-:Y:S02]  /*22fa0*/  ISETP.GE.AND P4, PT, R61, R237, PT ;  /* 0x000000ed3d00720c */ /* 0x000fe40003f86270 */
[----:B------:R-:W-:Y:S02]  /*22fb0*/  FSEL R195, R43, -INF , !P6 ;  /* 0xff8000002bc37808 */ /* 0x000fe40007000000 */
[----:B------:R-:W-:Y:S02]  /*22fc0*/  FSEL R185, R185, -INF , !P5 ;  /* 0xff800000b9b97808 */ /* 0x000fe40006800000 */
[----:B------:R-:W-:Y:S02]  /*22fd0*/  FSEL R199, R41, -INF , !P1 ;  /* 0xff80000029c77808 */ /* 0x000fe40004800000 */
[----:B------:R-:W-:Y:S02]  /*22fe0*/  FSEL R173, R52, -INF , !P0 ;  /* 0xff80000034ad7808 */ /* 0x000fe40004000000 */
[C---:B------:R-:W-:Y:S02]  /*22ff0*/  ISETP.GE.AND P6, PT, R10.reuse, R239, PT ;  /* 0x000000ef0a00720c */ /* 0x040fe40003fc6270 */
[----:B------:R-:W-:Y:S02]  /*23000*/  ISETP.GE.AND P5, PT, R10, R237, PT ;  /* 0x000000ed0a00720c */ /* 0x000fe40003fa6270 */
[----:B------:R-:W-:Y:S02]  /*23010*/  ISETP.GE.AND P1, PT, R8, R239, PT ;  /* 0x000000ef0800720c */ /* 0x000fe40003f26270 */
[----:B------:R-:W-:Y:S02]  /*23020*/  FSEL R172, R31, -INF , !P4 ;  /* 0xff8000001fac7808 */ /* 0x000fe40006000000 */
[----:B------:R-:W-:Y:S02]  /*23030*/  FMNMX3.FTZ R10, R0, R25, R23, !PT ;  /* 0x00000019000a7276 */ /* 0x000fe40007810017 */
[----:B------:R-:W-:Y:S02]  /*23040*/  ISETP.GE.AND P0, PT, R8, R237, PT ;  /* 0x000000ed0800720c */ /* 0x000fe40003f06270 */
[----:B------:R-:W-:Y:S02]  /*23050*/  FMNMX3.FTZ R8, R2, R13, R5, !PT ;  /* 0x0000000d02087276 */ /* 0x000fe40007810005 */
[----:B------:R-:W-:Y:S02]  /*23060*/  ISETP.GE.AND P4, PT, R56, R237, PT ;  /* 0x000000ed3800720c */ /* 0x000fe40003f86270 */
[----:B------:R-:W-:Y:S02]  /*23070*/  FSEL R175, R49, -INF , !P1 ;  /* 0xff80000031af7808 */ /* 0x000fe40004800000 */
[----:B------:R-:W-:Y:S02]  /*23080*/  FMNMX3.FTZ R10, R10, R21, R15, !PT ;  /* 0x000000150a0a7276 */ /* 0x000fe4000781000f */
[----:B------:R-:W-:Y:S02]  /*23090*/  ISETP.GE.AND P1, PT, R9, R237, PT ;  /* 0x000000ed0900720c */ /* 0x000fe40003f26270 */
[----:B------:R-:W-:Y:S02]  /*230a0*/  FSEL R203, R37, -INF , !P4 ;  /* 0xff80000025cb7808 */ /* 0x000fe40006000000 */
[----:B------:R-:W-:Y:S02]  /*230b0*/  FMNMX3.FTZ R9, R8, R19, R17, !PT ;  /* 0x0000001308097276 */ /* 0x000fe40007810011 */
[-C--:B------:R-:W-:Y:S02]  /*230c0*/  ISETP.GE.AND P4, PT, R50, R237.reuse, PT ;  /* 0x000000ed3200720c */ /* 0x080fe40003f86270 */
        /* <DEDUP_REMOVED lines=29> */
[----:B------:R-:W-:Y:S02]  /*232a0*/  FSEL R177, R48, -INF , !P1 ;  /* 0xff80000030b17808 */ /* 0x000fe40004800000 */
[----:B------:R-:W-:Y:S02]  /*232b0*/  FMNMX3.FTZ R8, R8, R183, R181, !PT ;  /* 0x000000b708087276 */ /* 0x000fe400078100b5 */
[----:B------:R-:W-:Y:S02]  /*232c0*/  FSEL R167, R51, -INF , !P0 ;  /* 0xff80000033a77808 */ /* 0x000fe40004000000 */
[-C--:B------:R-:W-:Y:S02]  /*232d0*/  ISETP.GE.AND P1, PT, R12, R239.reuse, PT ;  /* 0x000000ef0c00720c */ /* 0x080fe40003f26270 */
[----:B------:R-:W-:Y:S02]  /*232e0*/  FSEL R159, R144, -INF , !P5 ;  /* 0xff800000909f7808 */ /* 0x000fe40006800000 */
[----:B------:R-:W-:Y:S02]  /*232f0*/  ISETP.GE.AND P0, PT, R16, R239, PT ;  /* 0x000000ef1000720c */ /* 0x000fe40003f06270 */
[----:B------:R-:W-:Y:S02]  /*23300*/  FMNMX3.FTZ R6, R6, R191, R185, !PT ;  /* 0x000000bf06067276 */ /* 0x000fe400078100b9 */
[----:B------:R-:W-:Y:S02]  /*23310*/  FSEL R165, R53, -INF , !P4 ;  /* 0xff80000035a57808 */ /* 0x000fe40006000000 */
[----:B------:R-:W-:Y:S02]  /*23320*/  FMNMX3.FTZ R8, R8, R179, R177, !PT ;  /* 0x000000b308087276 */ /* 0x000fe400078100b1 */
[----:B------:R-:W-:Y:S02]  /*23330*/  ISETP.GE.AND P5, PT, R3, R237, PT ;  /* 0x000000ed0300720c */ /* 0x000fe40003fa6270 */
[----:B------:R-:W-:Y:S02]  /*23340*/  FSEL R163, R163, -INF , !P6 ;  /* 0xff800000a3a37808 */ /* 0x000fe40007000000 */
[----:B------:R-:W-:Y:S02]  /*23350*/  FSEL R157, R157, -INF , !P1 ;  /* 0xff8000009d9d7808 */ /* 0x000fe40004800000 */
[----:B------:R-:W-:Y:S02]  /*23360*/  FSEL R156, R156, -INF , !P0 ;  /* 0xff8000009c9c7808 */ /* 0x000fe40004000000 */
[----:B------:R-:W-:Y:S02]  /*23370*/  ISETP.GE.AND P4, PT, R4, R239, PT ;  /* 0x000000ef0400720c */ /* 0x000fe40003f86270 */
[----:B------:R-:W-:Y:S02]  /*23380*/  FMNMX3.FTZ R6, R6, R175, R173, !PT ;  /* 0x000000af06067276 */ /* 0x000fe400078100ad */
[-C--:B------:R-:W-:Y:S02]  /*23390*/  ISETP.GE.AND P6, PT, R4, R237.reuse, PT ;  /* 0x000000ed0400720c */ /* 0x080fe40003fc6270 */
[-C--:B------:R-:W-:Y:S02]  /*233a0*/  ISETP.GE.AND P1, PT, R14, R237.reuse, PT ;  /* 0x000000ed0e00720c */ /* 0x080fe40003f26270 */
[----:B------:R-:W-:Y:S02]  /*233b0*/  ISETP.GE.AND P0, PT, R12, R237, PT ;  /* 0x000000ed0c00720c */ /* 0x000fe40003f06270 */
[----:B------:R-:W-:Y:S02]  /*233c0*/  FSEL R161, R161, -INF , !P5 ;  /* 0xff800000a1a17808 */ /* 0x000fe40006800000 */
[----:B------:R-:W-:Y:S02]  /*233d0*/  FMNMX3.FTZ R4, R8, R167, R165, !PT ;  /* 0x000000a708047276 */ /* 0x000fe400078100a5 */
[----:B------:R-:W-:Y:S02]  /*233e0*/  FSEL R155, R155, -INF , !P4 ;  /* 0xff8000009b9b7808 */ /* 0x000fe40006000000 */
[----:B------:R-:W-:Y:S02]  /*233f0*/  FMNMX3.FTZ R6, R6, R171, R169, !PT ;  /* 0x000000ab06067276 */ /* 0x000fe400078100a9 */
[----:B------:R-:W-:Y:S02]  /*23400*/  ISETP.GE.AND P4, PT, R16, R237, PT ;  /* 0x000000ed1000720c */ /* 0x000fe40003f86270 */
[----:B------:R-:W-:Y:S02]  /*23410*/  FSEL R154, R148, -INF , !P1 ;  /* 0xff800000949a7808 */ /* 0x000fe40004800000 */
[----:B------:R-:W-:Y:S02]  /*23420*/  FSEL R152, R149, -INF , !P0 ;  /* 0xff80000095987808 */ /* 0x000fe40004000000 */
[----:B------:R-:W-:Y:S02]  /*23430*/  FMNMX3.FTZ R3, R4, R163, R161, !PT ;  /* 0x000000a304037276 */ /* 0x000fe400078100a1 */
[----:B------:R-:W-:Y:S02]  /*23440*/  FMNMX3.FTZ R6, R6, R159, R157, !PT ;  /* 0x0000009f06067276 */ /* 0x000fe4000781009d */
[----:B------:R-:W-:Y:S02]  /*23450*/  FSEL R137, R137, -INF , !P6 ;  /* 0xff80000089897808 */ /* 0x000fe40007000000 */
[----:B------:R-:W-:Y:S02]  /*23460*/  FSEL R136, R136, -INF , !P4 ;  /* 0xff80000088887808 */ /* 0x000fe40006000000 */
[----:B------:R-:W-:Y:S02]  /*23470*/  FMNMX3.FTZ R3, R3, R154, R152, !PT ;  /* 0x0000009a03037276 */ /* 0x000fe40007810098 */
[----:B------:R-:W-:Y:S02]  /*23480*/  FMNMX3.FTZ R7, R6, R155, R156, !PT ;  /* 0x0000009b06077276 */ /* 0x000fe4000781009c */
[----:B------:R-:W-:Y:S02]  /*23490*/  FMNMX3.FTZ R6, R3, R137, R136, !PT ;  /* 0x0000008903067276 */ /* 0x000fe40007810088 */
[----:B------:R-:W-:Y:S01]  /*234a0*/  LEA R139, R213, UR8, 0x1 ;  /* 0x00000008d58b7c11 */ /* 0x000fe2000f8e08ff */
[----:B------:R-:W1:Y:S08]  /*234b0*/  SHFL.BFLY PT, R8, R7, 0x2, 0x1f ;  /* 0x0c401f0007087f89 */ /* 0x000e7000000e0000 */
[----:B------:R-:W2:Y:S01]  /*234c0*/  SHFL.BFLY PT, R3, R6, 0x2, 0x1f ;  /* 0x0c401f0006037f89 */ /* 0x000ea200000e0000 */
[----:B------:R-:W-:Y:S02]  /*234d0*/  IMAD.IADD R138, R212, 0x1, R139 ;  /* 0x00000001d48a7824 */ /* 0x000fe400078e028b */
[----:B------:R-:W-:Y:S05]  /*234e0*/  VIADD R145, R139, 0xc040 ;  /* 0x0000c0408b917836 */ /* 0x000fea0000000000 */
[----:B------:R-:W-:Y:S08]  /*234f0*/  LDSM.16.MT88.4 R44, [R139+0x10000] ;  /* 0x010000008b2c783b */ /* 0x000ff00000004200 */
[----:B------:R-:W-:Y:S01]  /*23500*/  LDSM.16.MT88.4 R52, [R138+0x10000] ;  /* 0x010000008a34783b */ /* 0x000fe20000004200 */
[----:B-1----:R-:W-:Y:S01]  /*23510*/  FMNMX.FTZ R9, R7, R8, !PT ;  /* 0x0000000807097209 */ /* 0x002fe20007810000 */
[----:B------:R-:W-:Y:S01]  /*23520*/  VIADD R8, R139, 0xc000 ;  /* 0x0000c0008b087836 */ /* 0x000fe20000000000 */
[----:B--2---:R-:W-:Y:S05]  /*23530*/  FMNMX.FTZ R4, R6, R3, !PT ;  /* 0x0000000306047209 */ /* 0x004fea0007810000 */
[----:B------:R-:W1:Y:S01]  /*23540*/  SHFL.BFLY PT, R134, R9, 0x1, 0x1f ;  /* 0x0c201f0009867f89 */ /* 0x000e6200000e0000 */
[----:B------:R-:W-:Y:S07]  /*23550*/  @P2 VIADD R145, R8, 0xffffffc0 ;  /* 0xffffffc008912836 */ /* 0x000fee0000000000 */
[----:B------:R-:W2:Y:S01]  /*23560*/  SHFL.BFLY PT, R3, R4, 0x1, 0x1f ;  /* 0x0c201f0004037f89 */ /* 0x000ea200000e0000 */
[----:B------:R-:W-:Y:S07]  /*23570*/  IMAD.IADD R212, R212, 0x1, R145 ;  /* 0x00000001d4d47824 */ /* 0x000fee00078e0291 */
[----:B------:R-:W-:Y:S08]  /*23580*/  LDSM.16.MT88.4 R28, [R145] ;  /* 0x00000000911c783b */ /* 0x000ff00000004200 */
[----:B------:R-:W-:Y:S01]  /*23590*/  LDSM.16.MT88.4 R36, [R212] ;  /* 0x00000000d424783b */ /* 0x000fe20000004200 */
[----:B-1----:R-:W-:Y:S07]  /*235a0*/  FMNMX.FTZ R134, R9, R134, !PT ;  /* 0x0000008609867209 */ /* 0x002fee0007810000 */
[----:B------:R-:W-:Y:S01]  /*235b0*/  LDSM.16.MT88.4 R60, [R145+0x4000] ;  /* 0x00400000913c783b */ /* 0x000fe20000004200 */
[----:B--2---:R-:W-:Y:S01]  /*235c0*/  FMNMX.FTZ R3, R4, R3, !PT ;  /* 0x0000000304037209 */ /* 0x004fe20007810000 */
[----:B---3--:R-:W-:Y:S01]  /*235d0*/  FMUL.FTZ R160, R135, R134 ;  /* 0x0000008687a07220 */ /* 0x008fe20000410000 */
[----:B------:R-:W-:Y:S02]  /*235e0*/  FSETP.NEU.FTZ.AND P1, PT, R134, -INF , PT ;  /* 0xff8000008600780b */ /* 0x000fe40003f3d000 */
[----:B------:R-:W-:Y:S01]  /*235f0*/  FSETP.NEU.FTZ.AND P0, PT, R3, -INF , PT ;  /* 0xff8000000300780b */ /* 0x000fe20003f1d000 */
[----:B------:R-:W-:Y:S01]  /*23600*/  FMUL.FTZ R158, R135, R3 ;  /* 0x00000003879e7220 */ /* 0x000fe20000410000 */
[----:B------:R-:W-:Y:S02]  /*23610*/  FSEL R160, R160, RZ, P1 ;  /* 0x000000ffa0a07208 */ /* 0x000fe40000800000 */
[----:B------:R-:W-:Y:S02]  /*23620*/  FSEL R7, R134, RZ, P1 ;  /* 0x000000ff86077208 */ /* 0x000fe40000800000 */
[----:B------:R-:W-:Y:S01]  /*23630*/  FSEL R158, R158, RZ, P0 ;  /* 0x000000ff9e9e7208 */ /* 0x000fe20000000000 */
[-CC-:B------:R-:W-:Y:S01]  /*23640*/  FFMA.FTZ R144, R15, R135.reuse, -R160.reuse ;  /* 0x000000870f907223 */ /* 0x180fe200000108a0 */
[-C--:B------:R-:W-:Y:S01]  /*23650*/  FFMA.FTZ R148, R23, R135.reuse, -R160 ;  /* 0x0000008717947223 */ /* 0x080fe200000108a0 */
[----:B------:R-:W-:Y:S01]  /*23660*/  FADD.FTZ R0, -R7, R0 ;  /* 0x0000000007007221 */ /* 0x000fe20000010100 */
[-C--:B------:R-:W-:Y:S01]  /*23670*/  FFMA.FTZ R147, R21, R135.reuse, -R160 ;  /* 0x0000008715937223 */ /* 0x080fe200000108a0 */
[-CC-:B------:R-:W-:Y:S01]  /*23680*/  FFMA.FTZ R151, R13, R135.reuse, -R158.reuse ;  /* 0x000000870d977223 */ /* 0x180fe2000001089e */
[-C--:B------:R-:W-:Y:S01]  /*23690*/  FFMA.FTZ R150, R5, R135.reuse, -R158 ;  /* 0x0000008705967223 */ /* 0x080fe2000001089e */
[----:B------:R-:W1:Y:S01]  /*236a0*/  LDSM.16.MT88.4 R12, [R139+0xc000] ;  /* 0x00c000008b0c783b */ /* 0x000e620000004200 */
[----:B------:R-:W-:Y:S01]  /*236b0*/  FSEL R5, R3, RZ, P0 ;  /* 0x000000ff03057208 */ /* 0x000fe20000000000 */
[-C--:B------:R-:W-:Y:S01]  /*236c0*/  FFMA.FTZ R149, R25, R135.reuse, -R160 ;  /* 0x0000008719957223 */ /* 0x080fe200000108a0 */
[-CC-:B------:R-:W-:Y:S01]  /*236d0*/  FFMA.FTZ R146, R19, R135.reuse, -R158.reuse ;  /* 0x0000008713927223 */ /* 0x180fe2000001089e */
[-C--:B------:R-:W-:Y:S01]  /*236e0*/  FFMA.FTZ R153, R17, R135.reuse, -R158 ;  /* 0x0000008711997223 */ /* 0x080fe2000001089e */
[----:B------:R-:W-:Y:S01]  /*236f0*/  FMUL.FTZ R6, R135, R0 ;  /* 0x0000000087067220 */ /* 0x000fe20000410000 */
[----:B------:R-:W-:Y:S01]  /*23700*/  FADD.FTZ R2, -R5, R2 ;  /* 0x0000000205027221 */ /* 0x000fe20000010100 */
[----:B------:R-:W-:Y:S01]  /*23710*/  MUFU.EX2 R148, R148 ;  /* 0x0000009400947308 */ /* 0x000fe20000000800 */
[----:B------:R-:W2:Y:S01]  /*23720*/  LDSM.16.MT88.4 R20, [R138+0xc000] ;  /* 0x00c000008a14783b */ /* 0x000ea20000004200 */
[-C--:B------:R-:W-:Y:S01]  /*23730*/  FFMA.FTZ R162, R162, R135.reuse, -R158 ;  /* 0x00000087a2a27223 */ /* 0x080fe2000001089e */
[----:B------:R-:W-:Y:S07]  /*23740*/  FMUL.FTZ R7, R135, R2 ;  /* 0x0000000287077220 */ /* 0x000fee0000410000 */
[----:B------:R-:W3:Y:S01]  /*23750*/  MUFU.EX2 R149, R149 ;  /* 0x0000009500957308 */ /* 0x000ee20000000800 */
[-C--:B------:R-:W-:Y:S01]  /*23760*/  FFMA.FTZ R186, R186, R135.reuse, -R160 ;  /* 0x00000087baba7223 */ /* 0x080fe200000108a0 */
[-CC-:B------:R-:W-:Y:S01]  /*23770*/  FFMA.FTZ R182, R182, R135.reuse, -R158.reuse ;  /* 0x00000087b6b67223 */ /* 0x180fe2000001089e */
[-CC-:B------:R-:W-:Y:S07]  /*23780*/  FFMA.FTZ R213, R251, R135.reuse, -R158.reuse ;  /* 0x00000087fbd57223 */ /* 0x180fee000001089e */
[----:B------:R-:W4:Y:S01]  /*23790*/  MUFU.EX2 R2, R6 ;  /* 0x0000000600027308 */ /* 0x000f220000000800 */
[-C--:B------:R-:W-:Y:S01]  /*237a0*/  FFMA.FTZ R170, R170, R135.reuse, -R158 ;  /* 0x00000087aaaa7223 */ /* 0x080fe2000001089e */
[-CC-:B------:R-:W-:Y:S01]  /*237b0*/  FFMA.FTZ R180, R180, R135.reuse, -R160.reuse ;  /* 0x00000087b4b47223 */ /* 0x180fe200000108a0 */
[-C--:B------:R-:W-:Y:S07]  /*237c0*/  FFMA.FTZ R174, R174, R135.reuse, -R160 ;  /* 0x00000087aeae7223 */ /* 0x080fee00000108a0 */
[----:B------:R-:W5:Y:S01]  /*237d0*/  MUFU.EX2 R0, R7 ;  /* 0x0000000700007308 */ /* 0x000f620000000800 */
[-C--:B------:R-:W-:Y:S01]  /*237e0*/  FFMA.FTZ R197, R197, R135.reuse, -R158 ;  /* 0x00000087c5c57223 */ /* 0x080fe2000001089e */
[-C--:B------:R-:W-:Y:S01]  /*237f0*/  FFMA.FTZ R249, R249, R135.reuse, -R160 ;  /* 0x00000087f9f97223 */ /* 0x080fe200000108a0 */
[-C--:B------:R-:W-:Y:S07]  /*23800*/  FFMA.FTZ R203, R203, R135.reuse, -R158 ;  /* 0x00000087cbcb7223 */ /* 0x080fee000001089e */
[----:B------:R-:W-:Y:S01]  /*23810*/  MUFU.EX2 R147, R147 ;  /* 0x0000009300937308 */ /* 0x000fe20000000800 */
[----:B------:R-:W-:Y:S01]  /*23820*/  FFMA.FTZ R193, R193, R135, -R160 ;  /* 0x00000087c1c17223 */ /* 0x000fe200000108a0 */
[----:B---3--:R-:W-:Y:S01]  /*23830*/  F2FP.BF16.F32.PACK_AB R140, R148, R149 ;  /* 0x00000095948c723e */ /* 0x008fe200000010ff */
[-CC-:B------:R-:W-:Y:S07]  /*23840*/  FFMA.FTZ R183, R183, R135.reuse, -R158.reuse ;  /* 0x00000087b7b77223 */ /* 0x180fee000001089e */
[----:B------:R-:W3:Y:S01]  /*23850*/  MUFU.EX2 R144, R144 ;  /* 0x0000009000907308 */ /* 0x000ee20000000800 */
[--C-:B------:R-:W-:Y:S01]  /*23860*/  FFMA.FTZ R179, R179, R135, -R158.reuse ;  /* 0x00000087b3b37223 */ /* 0x100fe2000001089e */
[C---:B----4-:R-:W-:Y:S01]  /*23870*/  FMUL.FTZ R4, R2.reuse, R128 ;  /* 0x0000008002047220 */ /* 0x050fe20000410000 */
[C---:B------:R-:W-:Y:S07]  /*23880*/  FMUL.FTZ R5, R2.reuse, R129 ;  /* 0x0000008102057220 */ /* 0x040fee0000410000 */
[----:B------:R-:W-:Y:S01]  /*23890*/  MUFU.EX2 R151, R151 ;  /* 0x0000009700977308 */ /* 0x000fe20000000800 */
[----:B------:R-:W-:Y:S01]  /*238a0*/  FMUL.FTZ R8, R2, R124 ;  /* 0x0000007c02087220 */ /* 0x000fe20000410000 */
[C---:B-----5:R-:W-:Y:S01]  /*238b0*/  FMUL.FTZ R6, R0.reuse, R130 ;  /* 0x0000008200067220 */ /* 0x060fe20000410000 */
[----:B------:R-:W-:Y:S07]  /*238c0*/  FMUL.FTZ R7, R0, R131 ;  /* 0x0000008300077220 */ /* 0x000fee0000410000 */
[----:B------:R-:W4:Y:S01]  /*238d0*/  MUFU.EX2 R150, R150 ;  /* 0x0000009600967308 */ /* 0x000f220000000800 */
[----:B------:R-:W-:Y:S01]  /*238e0*/  FMUL.FTZ R9, R2, R125 ;  /* 0x0000007d02097220 */ /* 0x000fe20000410000 */
[C---:B------:R-:W-:Y:S01]  /*238f0*/  FMUL.FTZ R10, R0.reuse, R126 ;  /* 0x0000007e000a7220 */ /* 0x040fe20000410000 */
[----:B------:R-:W-:Y:S07]  /*23900*/  FMUL.FTZ R11, R0, R127 ;  /* 0x0000007f000b7220 */ /* 0x000fee0000410000 */
[----:B------:R-:W-:Y:S01]  /*23910*/  MUFU.EX2 R146, R146 ;  /* 0x0000009200927308 */ /* 0x000fe20000000800 */
[----:B------:R-:W-:Y:S01]  /*23920*/  LDSM.16.MT88.4 R124, [R139+0xf800] ;  /* 0x00f800008b7c783b */ /* 0x000fe20000004200 */
[----:B---3--:R-:W-:Y:S01]  /*23930*/  F2FP.BF16.F32.PACK_AB R142, R144, R147 ;  /* 0x00000093908e723e */ /* 0x008fe200000010ff */
[C---:B------:R-:W-:Y:S07]  /*23940*/  FMUL.FTZ R16, R2.reuse, R116 ;  /* 0x0000007402107220 */ /* 0x040fee0000410000 */
[----:B------:R-:W3:Y:S01]  /*23950*/  MUFU.EX2 R153, R153 ;  /* 0x0000009900997308 */ /* 0x000ee20000000800 */
[----:B------:R-:W-:Y:S01]  /*23960*/  FMUL.FTZ R17, R2, R117 ;  /* 0x0000007502117220 */ /* 0x000fe20000410000 */
[C---:B------:R-:W-:Y:S01]  /*23970*/  FMUL.FTZ R18, R0.reuse, R118 ;  /* 0x0000007600127220 */ /* 0x040fe20000410000 */
[----:B------:R-:W-:Y:S01]  /*23980*/  FMUL.FTZ R19, R0, R119 ;  /* 0x0000007700137220 */ /* 0x000fe20000410000 */
[----:B------:R-:W-:Y:S01]  /*23990*/  FMUL.FTZ R25, R2, R109 ;  /* 0x0000006d02197220 */ /* 0x000fe20000410000 */
[----:B------:R-:W-:Y:S01]  /*239a0*/  LDSM.16.MT88.4 R116, [R138+0xf800] ;  /* 0x00f800008a74783b */ /* 0x000fe20000004200 */
[----:B----4-:R-:W-:Y:S01]  /*239b0*/  F2FP.BF16.F32.PACK_AB R141, R150, R151 ;  /* 0x00000097968d723e */ /* 0x010fe200000010ff */
[C---:B------:R-:W-:Y:S01]  /*239c0*/  FMUL.FTZ R26, R0.reuse, R110 ;  /* 0x0000006e001a7220 */ /* 0x040fe20000410000 */
[----:B------:R-:W-:Y:S01]  /*239d0*/  FMUL.FTZ R27, R0, R111 ;  /* 0x0000006f001b7220 */ /* 0x000fe20000410000 */
[C---:B------:R-:W-:Y:S01]  /*239e0*/  FMUL.FTZ R32, R2.reuse, R100 ;  /* 0x0000006402207220 */ /* 0x040fe20000410000 */
[----:B------:R-:W-:Y:S01]  /*239f0*/  FMUL.FTZ R33, R2, R101 ;  /* 0x0000006502217220 */ /* 0x000fe20000410000 */
[C---:B------:R-:W-:Y:S01]  /*23a00*/  FMUL.FTZ R34, R0.reuse, R102 ;  /* 0x0000006600227220 */ /* 0x040fe20000410000 */
[----:B------:R-:W-:Y:S01]  /*23a10*/  FMUL.FTZ R35, R0, R103 ;  /* 0x0000006700237220 */ /* 0x000fe20000410000 */
[C---:B------:R-:W-:Y:S01]  /*23a20*/  FMUL.FTZ R40, R2.reuse, R92 ;  /* 0x0000005c02287220 */ /* 0x040fe20000410000 */
[----:B---3--:R-:W-:Y:S01]  /*23a30*/  F2FP.BF16.F32.PACK_AB R143, R153, R146 ;  /* 0x00000092998f723e */ /* 0x008fe200000010ff */
[----:B------:R-:W-:Y:S01]  /*23a40*/  LDSM.16.MT88.4 R100, [R145+0x5000] ;  /* 0x005000009164783b */ /* 0x000fe20000004200 */
[----:B------:R-:W-:Y:S01]  /*23a50*/  FMUL.FTZ R41, R2, R93 ;  /* 0x0000005d02297220 */ /* 0x000fe20000410000 */
[C---:B------:R-:W-:Y:S01]  /*23a60*/  FMUL.FTZ R42, R0.reuse, R94 ;  /* 0x0000005e002a7220 */ /* 0x040fe20000410000 */
[----:B------:R-:W-:Y:S01]  /*23a70*/  FMUL.FTZ R43, R0, R95 ;  /* 0x0000005f002b7220 */ /* 0x000fe20000410000 */
[C---:B------:R-:W-:Y:S01]  /*23a80*/  FMUL.FTZ R48, R2.reuse, R84 ;  /* 0x0000005402307220 */ /* 0x040fe20000410000 */
        /* <DEDUP_REMOVED lines=9> */
[----:B------:R-:W1:Y:S01]  /*23b20*/  LDSM.16.MT88.4 R84, [R212+0x4000] ;  /* 0x00400000d454783b */ /* 0x000e620000004200 */
[C---:B------:R-:W-:Y:S01]  /*23b30*/  FMUL.FTZ R12, R2.reuse, R120 ;  /* 0x00000078020c7220 */ /* 0x040fe20000410000 */
[----:B------:R-:W-:Y:S01]  /*23b40*/  FMUL.FTZ R13, R2, R121 ;  /* 0x00000079020d7220 */ /* 0x000fe20000410000 */
[C---:B------:R-:W-:Y:S01]  /*23b50*/  FMUL.FTZ R14, R0.reuse, R122 ;  /* 0x0000007a000e7220 */ /* 0x040fe20000410000 */
[C---:B------:R-:W-:Y:S01]  /*23b60*/  FMUL.FTZ R15, R0.reuse, R123 ;  /* 0x0000007b000f7220 */ /* 0x040fe20000410000 */
[----:B------:R-:W-:Y:S01]  /*23b70*/  FMUL.FTZ R58, R0, R78 ;  /* 0x0000004e003a7220 */ /* 0x000fe20000410000 */
[C---:B------:R-:W-:Y:S01]  /*23b80*/  FMUL.FTZ R24, R2.reuse, R108 ;  /* 0x0000006c02187220 */ /* 0x040fe20000410000 */
[-C--:B------:R-:W-:Y:S01]  /*23b90*/  FFMA.FTZ R108, R189, R135.reuse, -R158 ;  /* 0x00000087bd6c7223 */ /* 0x080fe2000001089e */
[-C--:B------:R-:W-:Y:S01]  /*23ba0*/  FFMA.FTZ R194, R169, R135.reuse, -R160 ;  /* 0x00000087a9c27223 */ /* 0x080fe200000108a0 */
[-CC-:B------:R-:W-:Y:S01]  /*23bb0*/  FFMA.FTZ R198, R165, R135.reuse, -R158.reuse ;  /* 0x00000087a5c67223 */ /* 0x180fe2000001089e */
[-CC-:B------:R-:W-:Y:S01]  /*23bc0*/  FFMA.FTZ R196, R163, R135.reuse, -R158.reuse ;  /* 0x00000087a3c47223 */ /* 0x180fe2000001089e */
[C---:B--2---:R-:W-:Y:S01]  /*23bd0*/  HMMA.16816.F32.BF16 R12, R140.reuse, R20, R12 ;  /* 0x000000148c0c723c */ /* 0x044fe2000004180c */
[----:B------:R2:W-:Y:S02]  /*23be0*/  MUFU.EX2 R189, R182 ;  /* 0x000000b600bd7308 */ /* 0x0005e40000000800 */
[-C--:B------:R-:W-:Y:S01]  /*23bf0*/  FFMA.FTZ R161, R161, R135.reuse, -R158 ;  /* 0x00000087a1a17223 */ /* 0x080fe2000001089e */
[-CC-:B------:R-:W-:Y:S01]  /*23c00*/  FFMA.FTZ R175, R175, R135.reuse, -R160.reuse ;  /* 0x00000087afaf7223 */ /* 0x180fe200000108a0 */
[-C--:B------:R-:W-:Y:S01]  /*23c10*/  FFMA.FTZ R171, R171, R135.reuse, -R160 ;  /* 0x00000087abab7223 */ /* 0x080fe200000108a0 */
[-C--:B------:R-:W-:Y:S01]  /*23c20*/  FFMA.FTZ R167, R167, R135.reuse, -R158 ;  /* 0x00000087a7a77223 */ /* 0x080fe2000001089e */
        /* <DEDUP_REMOVED lines=43> */
[-C--:B------:R-:W-:Y:S01]  /*23ee0*/  FFMA.FTZ R192, R173, R135.reuse, -R160 ;  /* 0x00000087adc07223 */ /* 0x080fe200000108a0 */
[----:B------:R-:W-:Y:S01]  /*23ef0*/  LDSM.16.MT88.4 R96, [R138+0x10800] ;  /* 0x010800008a60783b */ /* 0x000fe20000004200 */
[----:B------:R-:W-:Y:S05]  /*23f00*/  FFMA.FTZ R154, R154, R135, -R158 ;  /* 0x000000879a9a7223 */ /* 0x000fea000001089e */
[----:B------:R-:W2:Y:S01]  /*23f10*/  MUFU.EX2 R106, R106 ;  /* 0x0000006a006a7308 */ /* 0x000ea20000000800 */
        /* <DEDUP_REMOVED lines=24> */
[----:B------:R-:W-:Y:S01]  /*240a0*/  FADD.FTZ R144, R144, R147 ;  /* 0x0000009390907221 */ /* 0x000fe20000010000 */
[C---:B------:R-:W-:Y:S08]  /*240b0*/  HMMA.16816.F32.BF16 R48, R140.reuse, R54, R48 ;  /* 0x000000368c30723c */ /* 0x040ff00000041830 */
        /* <DEDUP_REMOVED lines=95> */
[C---:B-1----:R-:W-:Y:S01]  /*246b0*/  HMMA.16816.F32.BF16 R44, R68.reuse, R84, R44 ;  /* 0x00000054442c723c */ /* 0x042fe2000004182c */
[----:B-----5:R-:W-:Y:S02]  /*246c0*/  LDSM.16.MT88.4 R92, [R139+0x11800] ;  /* 0x011800008b5c783b */ /* 0x020fe40000004200 */
[-C--:B------:R-:W-:Y:S02]  /*246d0*/  FFMA.FTZ R84, R205, R135.reuse, -R160 ;  /* 0x00000087cd547223 */ /* 0x080fe400000108a0 */
[----:B------:R1:W-:Y:S03]  /*246e0*/  MUFU.EX2 R205, R180 ;  /* 0x000000b400cd7308 */ /* 0x0003e60000000800 */
[C---:B------:R-:W-:Y:S07]  /*246f0*/  HMMA.16816.F32.BF16 R48, R68.reuse, R86, R48 ;  /* 0x000000564430723c */ /* 0x040fee0000041830 */
[----:B------:R5:W2:Y:S01]  /*24700*/  MUFU.EX2 R168, R84 ;  /* 0x0000005400a87308 */ /* 0x000aa20000000800 */
[C---:B------:R-:W-:Y:S03]  /*24710*/  HMMA.16816.F32.BF16 R52, R68.reuse, R100, R52 ;  /* 0x000000644434723c */ /* 0x040fe60000041834 */
[-CC-:B------:R-:W-:Y:S01]  /*24720*/  FFMA.FTZ R100, R172, R135.reuse, -R158.reuse ;  /* 0x00000087ac647223 */ /* 0x180fe2000001089e */
[----:B-1----:R-:W-:Y:S05]  /*24730*/  FFMA.FTZ R180, R199, R135, -R158 ;  /* 0x00000087c7b47223 */ /* 0x002fea000001089e */
[----:B------:R1:W-:Y:S01]  /*24740*/  MUFU.EX2 R172, R96 ;  /* 0x0000006000ac7308 */ /* 0x0003e20000000800 */
[C---:B------:R-:W-:Y:S09]  /*24750*/  HMMA.16816.F32.BF16 R56, R68.reuse, R102, R56 ;  /* 0x000000664438723c */ /* 0x040ff20000041838 */
[----:B------:R-:W3:Y:S01]  /*24760*/  MUFU.EX2 R251, R100 ;  /* 0x0000006400fb7308 */ /* 0x000ee20000000800 */
[----:B-----5:R-:W5:Y:S09]  /*24770*/  LDSM.16.MT88.4 R84, [R145+0x1800] ;  /* 0x001800009154783b */ /* 0x020f720000004200 */
[----:B------:R-:W-:Y:S01]  /*24780*/  MUFU.EX2 R199, R203 ;  /* 0x000000cb00c77308 */ /* 0x000fe20000000800 */
[C---:B----4-:R-:W-:Y:S09]  /*24790*/  HMMA.16816.F32.BF16 R60, R68.reuse, R72, R60 ;  /* 0x00000048443c723c */ /* 0x050ff2000004183c */
[----:B------:R-:W-:Y:S01]  /*247a0*/  MUFU.EX2 R180, R180 ;  /* 0x000000b400b47308 */ /* 0x000fe20000000800 */
[----:B-1----:R-:W1:Y:S01]  /*247b0*/  LDSM.16.MT88.4 R96, [R138+0x11800] ;  /* 0x011800008a60783b */ /* 0x002e620000004200 */
[----:B------:R-:W-:Y:S03]  /*247c0*/  HMMA.16816.F32.BF16 R64, R68, R74, R64 ;  /* 0x0000004a4440723c */ /* 0x000fe60000041840 */
[----:B--2---:R-:W-:Y:S04]  /*247d0*/  F2FP.BF16.F32.PACK_AB R68, R168, R205 ;  /* 0x000000cda844723e */ /* 0x004fe800000010ff */
[----:B------:R-:W2:Y:S01]  /*247e0*/  LDSM.16.MT88.4 R72, [R145+0x5800] ;  /* 0x005800009148783b */ /* 0x000ea20000004200 */
[----:B------:R-:W-:Y:S02]  /*247f0*/  F2FP.BF16.F32.PACK_AB R70, R166, R201 ;  /* 0x000000c9a646723e */ /* 0x000fe400000010ff */
[----:B---3--:R-:W-:Y:S02]  /*24800*/  F2FP.BF16.F32.PACK_AB R69, R251, R172 ;  /* 0x000000acfb45723e */ /* 0x008fe400000010ff */
[----:B------:R-:W-:Y:S03]  /*24810*/  F2FP.BF16.F32.PACK_AB R71, R170, R213 ;  /* 0x000000d5aa47723e */ /* 0x000fe600000010ff */
[----:B------:R-:W-:Y:S04]  /*24820*/  LDSM.16.MT88.4 R100, [R138+0x12000] ;  /* 0x012000008a64783b */ /* 0x000fe80000004200 */
[C---:B------:R-:W-:Y:S08]  /*24830*/  HMMA.16816.F32.BF16 R4, R68.reuse, R76, R4 ;  /* 0x0000004c4404723c */ /* 0x040ff00000041804 */
        /* <DEDUP_REMOVED lines=14> */
[C---:B-1----:R-:W-:Y:S03]  /*24920*/  HMMA.16816.F32.BF16 R44, R68.reuse, R96, R44 ;  /* 0x00000060442c723c */ /* 0x042fe6000004182c */
[-CC-:B------:R-:W-:Y:S01]  /*24930*/  FFMA.FTZ R96, R178, R135.reuse, -R160.reuse ;  /* 0x00000087b2607223 */ /* 0x180fe200000108a0 */
[-CC-:B------:R-:W-:Y:S03]  /*24940*/  FFMA.FTZ R178, R176, R135.reuse, -R160.reuse ;  /* 0x00000087b0b27223 */ /* 0x180fe600000108a0 */
[----:B------:R1:W-:Y:S01]  /*24950*/  MUFU.EX2 R176, R96 ;  /* 0x0000006000b07308 */ /* 0x0003e20000000800 */
[C---:B------:R-:W-:Y:S09]  /*24960*/  HMMA.16816.F32.BF16 R48, R68.reuse, R98, R48 ;  /* 0x000000624430723c */ /* 0x040ff20000041830 */
[----:B------:R-:W4:Y:S01]  /*24970*/  MUFU.EX2 R178, R178 ;  /* 0x000000b200b27308 */ /* 0x000f220000000800 */
[C---:B--2---:R-:W-:Y:S01]  /*24980*/  HMMA.16816.F32.BF16 R52, R68.reuse, R72, R52 ;  /* 0x000000484434723c */ /* 0x044fe20000041834 */
[----:B-1----:R-:W1:Y:S07]  /*24990*/  LDSM.16.MT88.4 R96, [R139+0x12000] ;  /* 0x012000008b60783b */ /* 0x002e6e0000004200 */
[C---:B------:R-:W-:Y:S01]  /*249a0*/  HMMA.16816.F32.BF16 R56, R68.reuse, R74, R56 ;  /* 0x0000004a4438723c */ /* 0x040fe20000041838 */
[----:B------:R-:W2:Y:S07]  /*249b0*/  LDSM.16.MT88.4 R72, [R145+0x6000] ;  /* 0x006000009148783b */ /* 0x000eae0000004200 */
[C---:B---3--:R-:W-:Y:S08]  /*249c0*/  HMMA.16816.F32.BF16 R60, R68.reuse, R76, R60 ;  /* 0x0000004c443c723c */ /* 0x048ff0000004183c */
[----:B------:R-:W-:Y:S01]  /*249d0*/  HMMA.16816.F32.BF16 R64, R68, R78, R64 ;  /* 0x0000004e4440723c */ /* 0x000fe20000041840 */
[----:B------:R-:W3:Y:S02]  /*249e0*/  LDSM.16.MT88.4 R76, [R212+0x6000] ;  /* 0x00600000d44c783b */ /* 0x000ee40000004200 */
        /* <DEDUP_REMOVED lines=171> */
.L_x_2859:
        /* <DEDUP_REMOVED lines=14> */
.L_x_2882:
        /* <DEDUP_REMOVED lines=191> */
.L_x_2869:
[----:B------:R-:W-:Y:S05]  /*26170*/  BSYNC.RECONVERGENT B0 ;  /* 0x0000000000007941 */ /* 0x000fea0003800200 */
.L_x_2868:
        /* <DEDUP_REMOVED lines=49> */
.L_x_2871:
[----:B------:R-:W-:Y:S05]  /*26490*/  BSYNC.RECONVERGENT B0 ;  /* 0x0000000000007941 */ /* 0x000fea0003800200 */
.L_x_2870:
        /* <DEDUP_REMOVED lines=42> */
.L_x_2873:
[----:B------:R-:W-:Y:S05]  /*26740*/  BSYNC.RECONVERGENT B0 ;  /* 0x0000000000007941 */ /* 0x000fea0003800200 */
.L_x_2872:
        /* <DEDUP_REMOVED lines=20> */
.L_x_2875:
[----:B------:R-:W-:Y:S05]  /*26890*/  BSYNC.RECONVERGENT B0 ;  /* 0x0000000000007941 */ /* 0x000fea0003800200 */
.L_x_2874:
        /* <DEDUP_REMOVED lines=20> */
.L_x_2877:
[----:B------:R-:W-:Y:S05]  /*269e0*/  BSYNC.RECONVERGENT B0 ;  /* 0x0000000000007941 */ /* 0x000fea0003800200 */
.L_x_2876:
[----:B------:R-:W-:-:S04]  /*269f0*/  MOV R225, 0x0 ;  /* 0x0000000000e17802 */ /* 0x000fc80000000f00 */
[----:B-12345:R-:W-:Y:S05]  /*26a00*/  @P1 RET.REL.NODEC R224 `(_ZN5flash24flash_fwd_splitkv_kernelI23Flash_fwd_kernel_traitsILi128ELi64ELi128ELi4ELb0ELb0EN7cutlass10bfloat16_tE19Flash_kernel_traitsILi128ELi64ELi128ELi4ES3_EELb0ELb1ELb0ELb0ELb0ELb1ELb0ELb1EEEvNS_16Flash_fwd_paramsE) ;  /* 0xfffffd94e07c1950 */ /* 0x03efea0003c3ffff */
        /* <DEDUP_REMOVED lines=16> */
[----:B-1----:R-:W-:Y:S05]  /*26b10*/  @P0 RET.REL.NODEC R224 `(_ZN5flash24flash_fwd_splitkv_kernelI23Flash_fwd_kernel_traitsILi128ELi64ELi128ELi4ELb0ELb0EN7cutlass10bfloat16_tE19Flash_kernel_traitsILi128ELi64ELi128ELi4ES3_EELb0ELb1ELb0ELb0ELb0ELb1ELb0ELb1EEEvNS_16Flash_fwd_paramsE) ;  /* 0xfffffd94e0380950 */ /* 0x002fea0003c3ffff */
[----:B------:R-:W-:Y:S01]  /*26b20*/  R2UR UR4, R10 ;  /* 0x000000000a0472ca */ /* 0x000fe200000e0000 */
[----:B------:R-:W-:Y:S01]  /*26b30*/  IMAD.MOV.U32 R225, RZ, RZ, 0x0 ;  /* 0x00000000ffe17424 */ /* 0x000fe200078e00ff */
[----:B------:R-:W-:-:S13]  /*26b40*/  R2UR UR5, R11 ;  /* 0x000000000b0572ca */ /* 0x000fda00000e0000 */
[----:B------:R1:W-:Y:S02]  /*26b50*/  ST.E.128 desc[UR4][R2.64+0x80], R4 ;  /* 0x0000800402007985 */ /* 0x0003e4000c101d04 */
[----:B-1----:R-:W-:Y:S05]  /*26b60*/  RET.REL.NODEC R224 `(_ZN5flash24flash_fwd_splitkv_kernelI23Flash_fwd_kernel_traitsILi128ELi64ELi128ELi4ELb0ELb0EN7cutlass10bfloat16_tE19Flash_kernel_traitsILi128ELi64ELi128ELi4ES3_EELb0ELb1ELb0ELb0ELb0ELb1ELb0ELb1EEEvNS_16Flash_fwd_paramsE) ;  /* 0xfffffd94e0247950 */ /* 0x002fea0003c3ffff */
.L_x_2867:
[----:B------:R-:W-:Y:S01]  /*26b70*/  MOV R5, 0x2 ;  /* 0x0000000200057802 */ /* 0x000fe20000000f00 */
[----:B------:R-:W-:Y:S01]  /*26b80*/  IMAD.MOV.U32 R0, RZ, RZ, 0x1f ;  /* 0x0000001fff007424 */ /* 0x000fe200078e00ff */
[----:B------:R-:W-:-:S07]  /*26b90*/  MOV R2, 0xffffffff ;  /* 0xffffffff00027802 */ /* 0x000fce0000000f00 */
[----:B-1---5:R-:W-:Y:S05]  /*26ba0*/  WARPSYNC.COLLECTIVE R2, `(.L_x_2878) ;  /* 0x0000000002087348 */ /* 0x022fea0003c00000 */
[----:B------:R2:W3:Y:S02]  /*26bb0*/  SHFL.BFLY P0, R12, R247, R5, R0 ;  /* 0x0c000005f70c7389 */ /* 0x0004e40000000000 */
[----:B-123-5:R-:W-:Y:S05]  /*26bc0*/  ENDCOLLECTIVE ;  /* 0x000000000000791b */ /* 0x02efea0003800000 */
.L_x_2878:
[----:B------:R-:W-:Y:S02]  /*26bd0*/  IMAD.MOV.U32 R8, RZ, RZ, R12 ;  /* 0x000000ffff087224 */ /* 0x000fe400078e000c */
[----:B------:R-:W-:Y:S02]  /*26be0*/  IMAD.MOV.U32 R5, RZ, RZ, 0x1 ;  /* 0x00000001ff057424 */ /* 0x000fe400078e00ff */
[----:B------:R-:W-:-:S05]  /*26bf0*/  FADD.FTZ R8, R8, R247 ;  /* 0x000000f708087221 */ /* 0x000fca0000010000 */
[----:B------:R-:W-:-:S07]  /*26c00*/  MOV R247, R8 ;  /* 0x0000000800f77202 */ /* 0x000fce0000000f00 */
[----:B------:R-:W-:Y:S05]  /*26c10*/  WARPSYNC.COLLECTIVE R2, `(.L_x_2879) ;  /* 0x0000000002087348 */ /* 0x000fea0003c00000 */
[----:B------:R1:W2:Y:S02]  /*26c20*/  SHFL.BFLY P0, R12, R247, R5, R0 ;  /* 0x0c000005f70c7389 */ /* 0x0002a40000000000 */
[----:B-12---:R-:W-:Y:S05]  /*26c30*/  ENDCOLLECTIVE ;  /* 0x000000000000791b */ /* 0x006fea0003800000 */
.L_x_2879:
[----:B------:R-:W-:Y:S01]  /*26c40*/  MOV R247, R245 ;  /* 0x000000f500f77202 */ /* 0x000fe20000000f00 */
[----:B------:R-:W-:Y:S01]  /*26c50*/  IMAD.MOV.U32 R5, RZ, RZ, 0x2 ;  /* 0x00000002ff057424 */ /* 0x000fe200078e00ff */
[----:B------:R-:W-:-:S07]  /*26c60*/  MOV R7, R12 ;  /* 0x0000000c00077202 */ /* 0x000fce0000000f00 */
[----:B------:R-:W-:Y:S05]  /*26c70*/  WARPSYNC.COLLECTIVE R2, `(.L_x_2880) ;  /* 0x0000000002087348 */ /* 0x000fea0003c00000 */
[----:B------:R1:W2:Y:S02]  /*26c80*/  SHFL.BFLY P0, R12, R247, R5, R0 ;  /* 0x0c000005f70c7389 */ /* 0x0002a40000000000 */
[----:B-12---:R-:W-:Y:S05]  /*26c90*/  ENDCOLLECTIVE ;  /* 0x000000000000791b */ /* 0x006fea0003800000 */
.L_x_2880:
[----:B------:R-:W-:Y:S01]  /*26ca0*/  FADD.FTZ R7, R8, R7 ;  /* 0x0000000708077221 */ /* 0x000fe20000010000 */
[----:B------:R-:W-:Y:S01]  /*26cb0*/  FADD.FTZ R9, R12, R245 ;  /* 0x000000f50c097221 */ /* 0x000fe20000010000 */
[----:B------:R-:W-:-:S04]  /*26cc0*/  MOV R5, 0x1 ;  /* 0x0000000100057802 */ /* 0x000fc80000000f00 */
[----:B------:R-:W-:-:S07]  /*26cd0*/  MOV R247, R9 ;  /* 0x0000000900f77202 */ /* 0x000fce0000000f00 */
[----:B------:R-:W-:Y:S05]  /*26ce0*/  WARPSYNC.COLLECTIVE R2, `(.L_x_2881) ;  /* 0x0000000002087348 */ /* 0x000fea0003c00000 */
[----:B------:R1:W2:Y:S02]  /*26cf0*/  SHFL.BFLY P0, R12, R247, R5, R0 ;  /* 0x0c000005f70c7389 */ /* 0x0002a40000000000 */
[----:B-12---:R-:W-:Y:S05]  /*26d00*/  ENDCOLLECTIVE ;  /* 0x000000000000791b */ /* 0x006fea0003800000 */
.L_x_2881:
[----:B------:R-:W-:Y:S05]  /*26d10*/  BRA `(.L_x_2882) ;  /* 0xffffffe800187947 */ /* 0x000fea000383ffff */
.L_x_2883:
        /* <DEDUP_REMOVED lines=14> */
.L_x_14877:


//--------------------- .text._ZN5flash24flash_fwd_splitkv_kernelI23Flash_fwd_kernel_traitsILi128ELi64ELi128ELi4ELb0ELb0EN7cutlass10bfloat16_tE19Flash_kernel_traitsILi128ELi64ELi128ELi4ES3_EELb0ELb1ELb0ELb0ELb0ELb0ELb1ELb0EEEvNS_16Flash_fwd_paramsE --------------------------
	.section	.text._ZN5flash24flash_fwd_splitkv_kernelI23Flash_fwd_kernel_traitsILi128ELi64ELi128ELi4ELb0ELb0EN7cutlass10bfloat16_tE19Flash_kernel_traitsILi128ELi64ELi128ELi4ES3_EELb0ELb1ELb0ELb0ELb0ELb0ELb1ELb0EEEvNS_16Flash_fwd_paramsE,"ax",@progbits
	.align	128
        .global         _ZN5flash24flash_fwd_splitkv_kernelI23Flash_fwd_kernel_traitsILi128ELi64ELi128ELi4ELb0ELb0EN7cutlass10bfloat16_tE19Flash_kernel_traitsILi128ELi64ELi128ELi4ES3_EELb0ELb1ELb0ELb0ELb0ELb0ELb1ELb0EEEvNS_16Flash_fwd_paramsE
        .type           _ZN5flash24flash_fwd_splitkv_kernelI23Flash_fwd_kernel_traitsILi128ELi64ELi128ELi4ELb0ELb0EN7cutlass10bfloat16_tE19Flash_kernel_traitsILi128ELi64ELi128ELi4ES3_EELb0ELb1ELb0ELb0ELb0ELb0ELb1ELb0EEEvNS_16Flash_fwd_paramsE,@function
        .size           _ZN5flash24flash_fwd_splitkv_kernelI23Flash_fwd_kernel_traitsILi128ELi64ELi128ELi4ELb0ELb0EN7cutlass10bfloat16_tE19Flash_kernel_traitsILi128ELi64ELi128ELi4ES3_EELb0ELb1ELb0ELb0ELb0ELb0ELb1ELb0EEEvNS_16Flash_fwd_paramsE,(.L_x_14878 - _ZN5flash24flash_fwd_splitkv_kernelI23Flash_fwd_kernel_traitsILi128ELi64ELi128ELi4ELb0ELb0EN7cutlass10bfloat16_tE19Flash_kernel_traitsILi128ELi64ELi128ELi4ES3_EELb0ELb1ELb0ELb0ELb0ELb0ELb1ELb0EEEvNS_16Flash_fwd_paramsE)
        .other          _ZN5flash24flash_fwd_splitkv_kernelI23Flash_fwd_kernel_traitsILi128ELi64ELi128ELi4ELb0ELb0EN7cutlass10bfloat16_tE19Flash_kernel_traitsILi128ELi64ELi128ELi4ES3_EELb0ELb1ELb0ELb0ELb0ELb0ELb1ELb0EEEvNS_16Flash_fwd_paramsE,@"STO_CUDA_ENTRY STV_DEFAULT"
_ZN5flash24flash_fwd_splitkv_kernelI23Flash_fwd_kernel_traitsILi128ELi64ELi128ELi4ELb0ELb0EN7cutlass10bfloat16_tE19Flash_kernel_traitsILi128ELi64ELi128ELi4ES3_EELb0ELb1ELb0ELb0ELb0ELb0ELb1ELb0EEEvNS_16Flash_fwd_paramsE:
.text._ZN5flash24flash_fwd_splitkv_kernelI23Flash_fwd_kernel_traitsILi128ELi64ELi128ELi4ELb0ELb0EN7cutlass10bfloat16_tE19Flash_kernel_traitsILi128ELi64ELi128ELi4ES3_EELb0ELb1ELb0ELb0ELb0ELb0ELb1ELb0EEEvNS_16Flash_fwd_paramsE:
        /* <DEDUP_REMOVED lines=29> */
[----:B-1----:R-:W-:Y:S05]  /*01d0*/  CALL.REL.NOINC `($_ZN5flash24flash_fwd_splitkv_kernelI23Flash_fwd_kernel_traitsILi128ELi64ELi128ELi4ELb0ELb0EN7cutlass10bfloat16_tE19Flash_kernel_traitsILi128ELi64ELi128ELi4ES3_EELb0ELb1ELb0ELb0ELb0ELb0ELb1ELb0EEEvNS_16Flash_fwd_paramsE$_ZN5flash30compute_attn_1rowblock_splitkvI23Flash_fwd_kernel_traitsILi128ELi64ELi128ELi4ELb0ELb0EN7cutlass10bfloat16_tE19Flash_kernel_traitsILi128ELi64ELi128ELi4ES3_EELb0ELb1ELb0ELb0ELb0ELb0ELb1ELb0ENS_16Flash_fwd_paramsEEEvRKT8_iiiii) ;  /* 0x0000000000087944 */ /* 0x002fea0003c00000 */
[----:B------:R-:W-:Y:S05]  /*01e0*/  BSYNC.RECONVERGENT B3 ;  /* 0x0000000000037941 */ /* 0x000fea0003800200 */
.L_x_2884:
[----:B------:R-:W-:Y:S05]  /*01f0*/  EXIT ;  /* 0x000000000000794d */ /* 0x000fea0003800000 */
        .type           $_ZN5flash24flash_fwd_splitkv_kernelI23Flash_fwd_kernel_traitsILi128ELi64ELi128ELi4ELb0ELb0EN7cutlass10bfloat16_tE19Flash_kernel_traitsILi128ELi64ELi128ELi4ES3_EELb0ELb1ELb0ELb0ELb0ELb0ELb1ELb0EEEvNS_16Flash_fwd_paramsE$_ZN5flash30compute_attn_1rowblock_splitkvI23Flash_fwd_kernel_traitsILi128ELi64ELi128ELi4ELb0ELb0EN7cutlass10bfloat16_tE19Flash_kernel_traitsILi128ELi64ELi128ELi4ES3_EELb0ELb1ELb0ELb0ELb0ELb0ELb1ELb0ENS_16Flash_fwd_paramsEEEvRKT8_iiiii,@function
        .size           $_ZN5flash24flash_fwd_splitkv_kernelI23Flash_fwd_kernel_traitsILi128ELi64ELi128ELi4ELb0ELb0EN7cutlass10bfloat16_tE19Flash_kernel_traitsILi128ELi64ELi128ELi4ES3_EELb0ELb1ELb0ELb0ELb0ELb0ELb1ELb0EEEvNS_16Flash_fwd_paramsE$_ZN5flash30compute_attn_1rowblock_splitkvI23Flash_fwd_kernel_traitsILi128ELi64ELi128ELi4ELb0ELb0EN7cutlass10bfloat16_tE19Flash_kernel_traitsILi128ELi64ELi128ELi4ES3_EELb0ELb1ELb0ELb0ELb0ELb0ELb1ELb0ENS_16Flash_fwd_paramsEEEvRKT8_iiiii,(.L_x_14878 - $_ZN5flash24flash_fwd_splitkv_kernelI23Flash_fwd_kernel_traitsILi128ELi64ELi128ELi4ELb0ELb0EN7cutlass10bfloat16_tE19Flash_kernel_traitsILi128ELi64ELi128ELi4ES3_EELb0ELb1ELb0ELb0ELb0ELb0ELb1ELb0EEEvNS_16Flash_fwd_paramsE$_ZN5flash30compute_attn_1rowblock_splitkvI23Flash_fwd_kernel_traitsILi128ELi64ELi128ELi4ELb0ELb0EN7cutlass10bfloat16_tE19Flash_kernel_traitsILi128ELi64ELi128ELi4ES3_EELb0ELb1ELb0ELb0ELb0ELb0ELb1ELb0ENS_16Flash_fwd_paramsEEEvRKT8_iiiii)
$_ZN5flash24flash_fwd_splitkv_kernelI23Flash_fwd_kernel_traitsILi128ELi64ELi128ELi4ELb0ELb0EN7cutlass10bfloat16_tE19Flash_kernel_traitsILi128ELi64ELi128ELi4ES3_EELb0ELb1ELb0ELb0ELb0ELb0ELb1ELb0EEEvNS_16Flash_fwd_paramsE$_ZN5flash30compute_attn_1rowblock_splitkvI23Flash_fwd_kernel_traitsILi128ELi64ELi128ELi4ELb0ELb0EN7cutlass10bfloat16_tE19Flash_kernel_traitsILi128ELi64ELi128ELi4ES3_EELb0ELb1ELb0ELb0ELb0ELb0ELb1ELb0ENS_16Flash_fwd_paramsEEEvRKT8_iiiii:
        /* <DEDUP_REMOVED lines=38> */
.L_x_2886:
[----:B------:R-:W-:Y:S05]  /*0460*/  BSYNC.RECONVERGENT B0 ;  /* 0x0000000000007941 */ /* 0x000fea0003800200 */
.L_x_2885:
[----:B------:R-:W-:Y:S04]  /*0470*/  BSSY.RECONVERGENT B0, `(.L_x_2887) ;  /* 0x0000007000007945 */ /* 0x000fe80003800200 */
[----:B------:R-:W-:Y:S05]  /*0480*/  @!P3 BRA `(.L_x_2888) ;  /* 0x000000000014b947 */ /* 0x000fea0003800000 */
[----:B------:R-:W3:Y:S02]  /*0490*/  LD.E.U8 R5, desc[UR4][R2.64+0x1b2] ;  /* 0x0001b20402057980 */ /* 0x000ee4000c101100 */
[----:B---3--:R-:W-:-:S13]  /*04a0*/  ISETP.NE.AND P1, PT, R5, RZ, PT ;  /* 0x000000ff0500720c */ /* 0x008fda0003f25270 */
[----:B------:R-:W3:Y:S02]  /*04b0*/  @P1 LD.E R8, desc[UR4][R16.64+0x4] ;  /* 0x0000040410081980 */ /* 0x000ee4000c101900 */
[----:B---3-5:R-:W-:-:S06]  /*04c0*/  @P1 IADD3 R47, PT, PT, R8, -R15, RZ ;  /* 0x8000000f082f1210 */ /* 0x028fcc0007ffe0ff */
[----:B------:R3:W5:Y:S02]  /*04d0*/  @!P1 LD.E R47, desc[UR4][R16.64] ;  /* 0x00000004102f9980 */ /* 0x000764000c101900 */
.L_x_2888:
[----:B------:R-:W-:Y:S05]  /*04e0*/  BSYNC.RECONVERGENT B0 ;  /* 0x0000000000007941 */ /* 0x000fea0003800200 */
.L_x_2887:
[----:B------:R-:W-:Y:S01]  /*04f0*/  BSSY.RECONVERGENT B1, `(.L_x_2889) ;  /* 0x0000011000017945 */ /* 0x000fe20003800200 */
[----:B-----5:R-:W-:-:S03]  /*0500*/  @P4 IADD3 R46, PT, PT, R6, -R9, RZ ;  /* 0x80000009062e4210 */ /* 0x020fc60007ffe0ff */
[----:B------:R-:W-:Y:S05]  /*0510*/  @!P0 BRA `(.L_x_2890) ;  /* 0x0000000000148947 */ /* 0x000fea0003800000 */
[----:B------:R-:W-:-:S05]  /*0520*/  IADD3 R6, P0, PT, R12, R4, RZ ;  /* 0x000000040c067210 */ /* 0x000fca0007f1e0ff */
[----:B------:R-:W-:-:S05]  /*0530*/  IMAD.X R7, R13, 0x1, R0, P0 ;  /* 0x000000010d077824 */ /* 0x000fca00000e0600 */
[----:B------:R-:W4:Y:S02]  /*0540*/  LD.E R47, desc[UR4][R6.64] ;  /* 0x00000004062f7980 */ /* 0x000f24000c101900 */
[----:B----4-:R-:W-:Y:S01]  /*0550*/  IADD3 R47, PT, PT, R47, -R14, RZ ;  /* 0x8000000e2f2f7210 */ /* 0x010fe20007ffe0ff */
[----:B------:R-:W-:Y:S05]  /*0560*/  BRA `(.L_x_2891) ;  /* 0x0000000000247947 */ /* 0x000fea0003800000 */
.L_x_2890:
[----:B------:R-:W4:Y:S01]  /*0570*/  LD.E.64 R6, desc[UR4][R2.64+0x108] ;  /* 0x0001080402067980 */ /* 0x000f22000c101b00 */
[----:B------:R-:W-:Y:S01]  /*0580*/  BSSY.RECONVERGENT B0, `(.L_x_2892) ;  /* 0x0000006000007945 */ /* 0x000fe20003800200 */
[----:B------:R-:W-:Y:S01]  /*0590*/  IMAD.MOV.U32 R5, RZ, RZ, RZ ;  /* 0x000000ffff057224 */ /* 0x000fe200078e00ff */
[----:B----4-:R-:W-:-:S04]  /*05a0*/  ISETP.NE.U32.AND P0, PT, R6, RZ, PT ;  /* 0x000000ff0600720c */ /* 0x010fc80003f05070 */
[----:B------:R-:W-:-:S13]  /*05b0*/  ISETP.NE.AND.EX P0, PT, R7, RZ, PT, P0 ;  /* 0x000000ff0700720c */ /* 0x000fda0003f05300 */
[----:B------:R-:W-:Y:S05]  /*05c0*/  @!P0 BRA `(.L_x_2893) ;  /* 0x0000000000048947 */ /* 0x000fea0003800000 */
[----:B------:R4:W5:Y:S02]  /*05d0*/  LD.E R5, desc[UR4][R2.64+0xbc] ;  /* 0x0000bc0402057980 */ /* 0x000964000c101900 */
.L_x_2893:
[----:B------:R-:W-:Y:S05]  /*05e0*/  BSYNC.RECONVERGENT B0 ;  /* 0x0000000000007941 */ /* 0x000fea0003800200 */
.L_x_2892:
[----:B-----5:R-:W-:Y:S02]  /*05f0*/  IADD3 R47, PT, PT, R5, R47, -R14 ;  /* 0x0000002f052f7210 */ /* 0x020fe40007ffe80e */
.L_x_2891:
[----:B------:R-:W-:Y:S05]  /*0600*/  BSYNC.RECONVERGENT B1 ;  /* 0x0000000000017941 */ /* 0x000fea0003800200 */
.L_x_2889:
[----:B------:R-:W-:Y:S01]  /*0610*/  IMAD.SHL.U32 R5, R219, 0x40, RZ ;  /* 0x00000040db057824 */ /* 0x000fe200078e00ff */
[----:B------:R-:W-:Y:S01]  /*0620*/  MOV R6, R218 ;  /* 0x000000da00067202 */ /* 0x000fe20000000f00 */
[----:B------:R-:W-:-:S03]  /*0630*/  IMAD.MOV.U32 R7, RZ, RZ, 0x0 ;  /* 0x00000000ff077424 */ /* 0x000fc600078e00ff */
[----:B------:R-:W-:-:S13]  /*0640*/  ISETP.GT.AND P0, PT, R46, R5, PT ;  /* 0x000000052e00720c */ /* 0x000fda0003f04270 */
[----:B-1234-:R-:W-:Y:S05]  /*0650*/  @!P0 RET.REL.NODEC R6 `(_ZN5flash24flash_fwd_splitkv_kernelI23Flash_fwd_kernel_traitsILi128ELi64ELi128ELi4ELb0ELb0EN7cutlass10bfloat16_tE19Flash_kernel_traitsILi128ELi64ELi128ELi4ES3_EELb0ELb1ELb0ELb0ELb0ELb0ELb1ELb0EEEvNS_16Flash_fwd_paramsE) ;  /* 0xfffffff806688950 */ /* 0x01efea0003c3ffff */
[----:B------:R-:W2:Y:S04]  /*0660*/  LD.E R6, desc[UR4][R2.64+0xb8] ;  /* 0x0000b80402067980 */ /* 0x000ea8000c101900 */
[----:B------:R-:W3:Y:S04]  /*0670*/  LD.E R11, desc[UR4][R2.64+0x188] ;  /* 0x00018804020b7980 */ /* 0x000ee8000c101900 */
[----:B------:R-:W4:Y:S01]  /*0680*/  LD.E R13, desc[UR4][R2.64+0x184] ;  /* 0x00018404020d7980 */ /* 0x000f22000c101900 */
        /* <DEDUP_REMOVED lines=8> */
[----:B------:R-:W-:Y:S01]  /*0710*/  IMAD.HI.U32 R12, R19, R12, R18 ;  /* 0x0000000c130c7227 */ /* 0x000fe200078e0012 */
[----:B------:R-:W1:Y:S03]  /*0720*/  S2R R197, SR_TID.X ;  /* 0x0000000000c57919 */ /* 0x000e660000002100 */
[----:B--2---:R-:W-:-:S05]  /*0730*/  VIADD R6, R6, 0x7f ;  /* 0x0000007f06067836 */ /* 0x004fca0000000000 */
[----:B------:R-:W-:-:S04]  /*0740*/  SHF.R.S32.HI R17, RZ, 0x1f, R6 ;  /* 0x0000001fff117819 */ /* 0x000fc80000011406 */
[----:B------:R-:W-:-:S04]  /*0750*/  LEA.HI R17, R17, R6, RZ, 0x7 ;  /* 0x0000000611117211 */ /* 0x000fc800078f38ff */
[----:B------:R-:W-:-:S05]  /*0760*/  LEA.HI.SX32 R17, R17, R10, 0x19 ;  /* 0x0000000a11117211 */ /* 0x000fca00078fcaff */
[----:B------:R-:W-:Y:S01]  /*0770*/  VIADD R17, R17, 0xffffffff ;  /* 0xffffffff11117836 */ /* 0x000fe20000000000 */
[----:B------:R-:W-:-:S04]  /*0780*/  IABS R6, R10 ;  /* 0x0000000a00067213 */ /* 0x000fc80000000000 */
[----:B------:R-:W-:Y:S01]  /*0790*/  IABS R7, R17 ;  /* 0x0000001100077213 */ /* 0x000fe20000000000 */
[----:B------:R-:W-:-:S04]  /*07a0*/  IMAD.MOV R6, RZ, RZ, -R6 ;  /* 0x000000ffff067224 */ /* 0x000fc800078e0a06 */
[----:B------:R-:W-:-:S04]  /*07b0*/  IMAD.HI.U32 R12, R12, R7, RZ ;  /* 0x000000070c0c7227 */ /* 0x000fc800078e00ff */
[----:B------:R-:W-:-:S05]  /*07c0*/  IMAD R7, R12, R6, R7 ;  /* 0x000000060c077224 */ /* 0x000fca00078e0207 */
[----:B------:R-:W-:-:S13]  /*07d0*/  ISETP.GT.U32.AND P1, PT, R8, R7, PT ;  /* 0x000000070800720c */ /* 0x000fda0003f24070 */
[----:B------:R-:W-:-:S05]  /*07e0*/  @!P1 IMAD.IADD R7, R7, 0x1, -R8 ;  /* 0x0000000107079824 */ /* 0x000fca00078e0a08 */
[----:B------:R-:W-:Y:S01]  /*07f0*/  ISETP.GE.U32.AND P2, PT, R7, R8, PT ;  /* 0x000000080700720c */ /* 0x000fe20003f46070 */
[----:B------:R-:W-:Y:S01]  /*0800*/  @!P1 VIADD R12, R12, 0x1 ;  /* 0x000000010c0c9836 */ /* 0x000fe20000000000 */
[----:B------:R-:W-:Y:S01]  /*0810*/  LOP3.LUT R17, R17, R10, RZ, 0x3c, !PT ;  /* 0x0000000a11117212 */ /* 0x000fe200078e3cff */
[----:B------:R-:W-:Y:S01]  /*0820*/  IMAD R8, R219, 0x40, -R46 ;  /* 0x00000040db087824 */ /* 0x000fe200078e0a2e */
[----:B------:R-:W-:Y:S02]  /*0830*/  ISETP.NE.AND P1, PT, R10, RZ, PT ;  /* 0x000000ff0a00720c */ /* 0x000fe40003f25270 */
[----:B------:R-:W-:-:S07]  /*0840*/  ISETP.GE.AND P0, PT, R17, RZ, PT ;  /* 0x000000ff1100720c */ /* 0x000fce0003f06270 */
[----:B------:R-:W-:-:S04]  /*0850*/  @P2 VIADD R12, R12, 0x1 ;  /* 0x000000010c0c2836 */ /* 0x000fc80000000000 */
[----:B------:R-:W-:Y:S02]  /*0860*/  IMAD.MOV.U32 R6, RZ, RZ, R12 ;  /* 0x000000ffff067224 */ /* 0x000fe400078e000c */
[----:B------:R-:W-:Y:S02]  /*0870*/  VIADD R12, R47, 0x7f ;  /* 0x0000007f2f0c7836 */ /* 0x000fe40000000000 */
[----:B----4-:R-:W-:-:S03]  /*0880*/  IMAD.IADD R16, R13, 0x1, R46 ;  /* 0x000000010d107824 */ /* 0x010fc600078e022e */
[----:B---3--:R-:W-:Y:S01]  /*0890*/  IADD3 R8, PT, PT, R11, R8, R12 ;  /* 0x000000080b087210 */ /* 0x008fe20007ffe00c */
[----:B------:R-:W-:Y:S01]  /*08a0*/  @!P0 IMAD.MOV R6, RZ, RZ, -R6 ;  /* 0x000000ffff068224 */ /* 0x000fe200078e0a06 */
[----:B------:R-:W-:Y:S02]  /*08b0*/  SHF.R.S32.HI R11, RZ, 0x1f, R12 ;  /* 0x0000001fff0b7819 */ /* 0x000fe4000001140c */
[----:B------:R-:W-:Y:S01]  /*08c0*/  IADD3 R13, PT, PT, -R16, R5, R47 ;  /* 0x00000005100d7210 */ /* 0x000fe20007ffe12f */
[----:B------:R-:W-:Y:S01]  /*08d0*/  VIADD R8, R8, 0x40 ;  /* 0x0000004008087836 */ /* 0x000fe20000000000 */
[----:B------:R-:W-:Y:S02]  /*08e0*/  @!P1 LOP3.LUT R6, RZ, R10, RZ, 0x33, !PT ;  /* 0x0000000aff069212 */ /* 0x000fe400078e33ff */
[----:B------:R-:W-:Y:S02]  /*08f0*/  LEA.HI R11, R11, R12, RZ, 0x7 ;  /* 0x0000000c0b0b7211 */ /* 0x000fe400078f38ff */
[----:B------:R-:W-:-:S02]  /*0900*/  SHF.R.S32.HI R10, RZ, 0x1f, R13 ;  /* 0x0000001fff0a7819 */ /* 0x000fc4000001140d */
[----:B------:R-:W-:Y:S01]  /*0910*/  SHF.R.S32.HI R7, RZ, 0x1f, R8 ;  /* 0x0000001fff077819 */ /* 0x000fe20000011408 */
[----:B------:R-:W-:Y:S01]  /*0920*/  IMAD R213, R6, UR8, RZ ;  /* 0x0000000806d57c24 */ /* 0x000fe2000f8e02ff */
[----:B------:R-:W-:Y:S02]  /*0930*/  SHF.R.S32.HI R11, RZ, 0x7, R11 ;  /* 0x00000007ff0b7819 */ /* 0x000fe4000001140b */
[----:B------:R-:W-:Y:S02]  /*0940*/  LEA.HI R10, R10, R13, RZ, 0x7 ;  /* 0x0000000d0a0a7211 */ /* 0x000fe400078f38ff */
[----:B------:R-:W-:Y:S02]  /*0950*/  LEA.HI R7, R7, R8, RZ, 0x7 ;  /* 0x0000000807077211 */ /* 0x000fe400078f38ff */
[----:B------:R-:W-:Y:S02]  /*0960*/  VIADDMNMX R11, R213, R6, R11, PT ;  /* 0x00000006d50b7246 */ /* 0x000fe4000380010b */
[----:B------:R-:W-:-:S02]  /*0970*/  SHF.R.S32.HI R10, RZ, 0x7, R10 ;  /* 0x00000007ff0a7819 */ /* 0x000fc4000001140a */
[----:B------:R-:W-:Y:S02]  /*0980*/  SHF.R.S32.HI R132, RZ, 0x7, R7 ;  /* 0x00000007ff847819 */ /* 0x000fe40000011407 */
[----:B------:R-:W-:Y:S02]  /*0990*/  VIMNMX R213, PT, PT, R213, R10, !PT ;  /* 0x0000000ad5d57248 */ /* 0x000fe40007fe0100 */
[----:B------:R-:W-:-:S04]  /*09a0*/  VIMNMX R132, PT, PT, R11, R132, PT ;  /* 0x000000840b847248 */ /* 0x000fc80003fe0100 */
[----:B------:R-:W-:-:S13]  /*09b0*/  ISETP.GE.AND P0, PT, R213, R132, PT ;  /* 0x00000084d500720c */ /* 0x000fda0003f06270 */
[----:B-1----:R-:W-:Y:S05]  /*09c0*/  @!P0 BRA `(.L_x_2894) ;  /* 0x0000000800648947 */ /* 0x002fea0003800000 */
[----:B------:R-:W2:Y:S04]  /*09d0*/  LD.E.64 R6, desc[UR4][R2.64+0xb0] ;  /* 0x0000b00402067980 */ /* 0x000ea8000c101b00 */
[----:B------:R-:W3:Y:S04]  /*09e0*/  LD.E R8, desc[UR4][R2.64+0x60] ;  /* 0x0000600402087980 */ /* 0x000ee8000c101900 */
[----:B------:R-:W4:Y:S01]  /*09f0*/  LD.E R4, desc[UR4][R2.64+0xcc] ;  /* 0x0000cc0402047980 */ /* 0x000f22000c101900 */
[----:B------:R-:W-:Y:S01]  /*0a00*/  IMAD.SHL.U32 R11, R197, 0x4, RZ ;  /* 0x00000004c50b7824 */ /* 0x000fe200078e00ff */
[----:B------:R-:W-:Y:S01]  /*0a10*/  SHF.R.U32.HI R9, RZ, 0x4, R197 ;  /* 0x00000004ff097819 */ /* 0x000fe200000116c5 */
[----:B------:R-:W-:Y:S01]  /*0a20*/  IMAD.IADD R46, R46, 0x1, -R5 ;  /* 0x000000012e2e7824 */ /* 0x000fe200078e0a05 */
[----:B------:R-:W5:Y:S02]  /*0a30*/  LD.E.64 R12, desc[UR4][R2.64+0xa8] ;  /* 0x0000a804020c7980 */ /* 0x000f64000c101b00 */
[----:B------:R-:W-:Y:S01]  /*0a40*/  LOP3.LUT R11, R11, 0x3c, RZ, 0xc0, !PT ;  /* 0x0000003c0b0b7812 */ /* 0x000fe200078ec0ff */
[C---:B------:R-:W-:Y:S01]  /*0a50*/  VIADD R17, R9.reuse, 0x8 ;  /* 0x0000000809117836 */ /* 0x040fe20000000000 */
[----:B------:R-:W-:Y:S01]  /*0a60*/  ISETP.GE.AND P3, PT, R9, R46, PT ;  /* 0x0000002e0900720c */ /* 0x000fe20003f66270 */
[----:B------:R-:W5:Y:S01]  /*0a70*/  LD.E R0, desc[UR4][R2.64+0xc0] ;  /* 0x0000c00402007980 */ /* 0x000f62000c101900 */
[----:B------:R-:W-:-:S03]  /*0a80*/  ISETP.NE.AND P6, PT, R11, RZ, PT ;  /* 0x000000ff0b00720c */ /* 0x000fc60003fc5270 */
[----:B------:R1:W5:Y:S01]  /*0a90*/  LD.E.64 R14, desc[UR4][R2.64+0x78] ;  /* 0x00007804020e7980 */ /* 0x000362000c101b00 */
[CC--:B------:R-:W-:Y:S01]  /*0aa0*/  ISETP.GE.AND P2, PT, R17.reuse, R46.reuse, PT ;  /* 0x0000002e1100720c */ /* 0x0c0fe20003f46270 */
[----:B------:R-:W-:Y:S01]  /*0ab0*/  BSSY.RECONVERGENT B0, `(.L_x_2895) ;  /* 0x0000015000007945 */ /* 0x000fe20003800200 */
[----:B------:R-:W-:Y:S01]  /*0ac0*/  ISETP.GE.OR P4, PT, R17, R46, P6 ;  /* 0x0000002e1100720c */ /* 0x000fe20003786670 */
[----:B------:R-:W-:Y:S01]  /*0ad0*/  VIADD R27, R9, 0x18 ;  /* 0x00000018091b7836 */ /* 0x000fe20000000000 */
[----:B------:R-:W-:Y:S01]  /*0ae0*/  LOP3.LUT R29, R11, 0x40, RZ, 0xfc, !PT ;  /* 0x000000400b1d7812 */ /* 0x000fe200078efcff */
[----:B-1----:R-:W-:Y:S02]  /*0af0*/  IMAD.SHL.U32 R2, R197, 0x8, RZ ;  /* 0x00000008c5027824 */ /* 0x002fe400078e00ff */
[----:B------:R-:W-:-:S03]  /*0b00*/  VIADD R3, R9, 0x10 ;  /* 0x0000001009037836 */ /* 0x000fc60000000000 */
[----:B------:R-:W-:Y:S02]  /*0b10*/  LOP3.LUT R17, R11, 0x1f80, R2, 0xf8, !PT ;  /* 0x00001f800b117812 */ /* 0x000fe400078ef802 */
[----:B------:R-:W-:Y:S01]  /*0b20*/  ISETP.GE.AND P0, PT, R3, R46, PT ;  /* 0x0000002e0300720c */ /* 0x000fe20003f06270 */
[----:B--2---:R-:W-:-:S04]  /*0b30*/  IMAD R6, R6, UR8, R225 ;  /* 0x0000000806067c24 */ /* 0x004fc8000f8e02e1 */
[----:B---3--:R-:W-:-:S04]  /*0b40*/  IMAD R6, R6, R8, R223 ;  /* 0x0000000806067224 */ /* 0x008fc800078e02df */
[----:B------:R-:W-:-:S04]  /*0b50*/  IMAD R7, R7, R6, R5 ;  /* 0x0000000607077224 */ /* 0x000fc800078e0205 */
[----:B----4-:R-:W-:-:S05]  /*0b60*/  IMAD R4, R7, R4, RZ ;  /* 0x0000000407047224 */ /* 0x010fca00078e02ff */
        /* <DEDUP_REMOVED lines=9> */
.L_x_2896:
[----:B------:R-:W-:Y:S05]  /*0c00*/  BSYNC.RECONVERGENT B0 ;  /* 0x0000000000007941 */ /* 0x000fea0003800200 */
.L_x_2895:
        /* <DEDUP_REMOVED lines=12> */
.L_x_2898:
[----:B------:R-:W-:Y:S05]  /*0cd0*/  BSYNC.RECONVERGENT B0 ;  /* 0x0000000000007941 */ /* 0x000fea0003800200 */
.L_x_2897:
        /* <DEDUP_REMOVED lines=12> */
.L_x_2900:
[----:B------:R-:W-:Y:S05]  /*0da0*/  BSYNC.RECONVERGENT B0 ;  /* 0x0000000000007941 */ /* 0x000fea0003800200 */
.L_x_2899:
        /* <DEDUP_REMOVED lines=12> */
.L_x_2902:
[----:B------:R-:W-:Y:S05]  /*0e70*/  BSYNC.RECONVERGENT B0 ;  /* 0x0000000000007941 */ /* 0x000fea0003800200 */
.L_x_2901:
        /* <DEDUP_REMOVED lines=11> */
.L_x_2904:
[----:B------:R-:W-:Y:S05]  /*0f30*/  BSYNC.RECONVERGENT B0 ;  /* 0x0000000000007941 */ /* 0x000fea0003800200 */
.L_x_2903:
        /* <DEDUP_REMOVED lines=11> */
.L_x_2906:
[----:B------:R-:W-:Y:S05]  /*0ff0*/  BSYNC.RECONVERGENT B0 ;  /* 0x0000000000007941 */ /* 0x000fea0003800200 */
.L_x_2905:
        /* <DEDUP_REMOVED lines=12> */
.L_x_2908:
[----:B------:R-:W-:Y:S05]  /*10c0*/  BSYNC.RECONVERGENT B0 ;  /* 0x0000000000007941 */ /* 0x000fea0003800200 */
.L_x_2907:
        /* <DEDUP_REMOVED lines=15> */
.L_x_2910:
[----:B------:R-:W-:Y:S05]  /*11c0*/  BSYNC.RECONVERGENT B0 ;  /* 0x0000000000007941 */ /* 0x000fea0003800200 */
.L_x_2909:
        /* <DEDUP_REMOVED lines=20> */
[----:B-1----:R-:W-:Y:S05]  /*1310*/  @P6 RET.REL.NODEC R218 `(_ZN5flash24flash_fwd_splitkv_kernelI23Flash_fwd_kernel_traitsILi128ELi64ELi128ELi4ELb0ELb0EN7cutlass10bfloat16_tE19Flash_kernel_traitsILi128ELi64ELi128ELi4ES3_EELb0ELb1ELb0ELb0ELb0ELb0ELb1ELb0EEEvNS_16Flash_fwd_paramsE) ;  /* 0xffffffecda386950 */ /* 0x002fea0003c3ffff */
[----:B------:R-:W-:Y:S02]  /*1320*/  MOV R5, 0xff800000 ;  /* 0xff80000000057802 */ /* 0x000fe40000000f00 */
[----:B------:R-:W-:-:S03]  /*1330*/  MOV R219, 0x0 ;  /* 0x0000000000db7802 */ /* 0x000fc60000000f00 */
[----:B------:R1:W-:Y:S02]  /*1340*/  ST.E desc[UR4][R2.64+0xe0], R5 ;  /* 0x0000e00502007985 */ /* 0x0003e4000c101904 */
[----:B-1----:R-:W-:Y:S05]  /*1350*/  RET.REL.NODEC R218 `(_ZN5flash24flash_fwd_splitkv_kernelI23Flash_fwd_kernel_traitsILi128ELi64ELi128ELi4ELb0ELb0EN7cutlass10bfloat16_tE19Flash_kernel_traitsILi128ELi64ELi128ELi4ES3_EELb0ELb1ELb0ELb0ELb0ELb0ELb1ELb0EEEvNS_16Flash_fwd_paramsE) ;  /* 0xffffffecda287950 */ /* 0x002fea0003c3ffff */
.L_x_2894:
        /* <DEDUP_REMOVED lines=13> */
[----:B------:R-:W2:Y:S04]  /*1430*/  LD.E.64 R14, desc[UR4][R2.64+0x168] ;  /* 0x00016804020e7980 */ /* 0x000ea8000c101b00 */
[----:B------:R-:W3:Y:S01]  /*1440*/  LD.E R10, desc[UR4][R2.64+0x68] ;  /* 0x00006804020a7980 */ /* 0x000ee2000c101900 */
[----:B------:R-:W-:-:S03]  /*1450*/  LEA R42, R132, 0xffffff80, 0x7 ;  /* 0xffffff80842a7811 */ /* 0x000fc600078e38ff */
[----:B------:R-:W4:Y:S01]  /*1460*/  LD.E.64 R22, desc[UR4][R2.64+0x20] ;  /* 0x0000200402167980 */ /* 0x000f22000c101b00 */
[----:B------:R-:W-:-:S03]  /*1470*/  IABS R4, R42 ;  /* 0x0000002a00047213 */ /* 0x000fc60000000000 */
[----:B------:R-:W4:Y:S04]  /*1480*/  LD.E.64 R204, desc[UR4][R2.64+0x38] ;  /* 0x0000380402cc7980 */ /* 0x000f28000c101b00 */
[----:B------:R-:W4:Y:S04]  /*1490*/  LD.E.64 R18, desc[UR4][R2.64+0x50] ;  /* 0x0000500402127980 */ /* 0x000f28000c101b00 */
[----:B------:R-:W5:Y:S04]  /*14a0*/  LD.E.64 R20, desc[UR4][R2.64+0x58] ;  /* 0x0000580402147980 */ /* 0x000f68000c101b00 */
[----:B------:R-:W5:Y:S01]  /*14b0*/  LD.E.64 R206, desc[UR4][R2.64+0x40] ;  /* 0x0000400402ce7980 */ /* 0x000f62000c101b00 */
[----:B-1----:R-:W-:-:S04]  /*14c0*/  IABS R6, R13 ;  /* 0x0000000d00067213 */ /* 0x002fc80000000000 */
[----:B------:R-:W1:Y:S08]  /*14d0*/  I2F.RP R8, R6 ;  /* 0x0000000600087306 */ /* 0x000e700000209400 */
[----:B-1----:R-:W1:Y:S02]  /*14e0*/  MUFU.RCP R16, R8 ;  /* 0x0000000800107308 */ /* 0x002e640000001000 */
[----:B-1----:R-:W-:-:S06]  /*14f0*/  VIADD R16, R16, 0xffffffe ;  /* 0x0ffffffe10107836 */ /* 0x002fcc0000000000 */
[----:B------:R-:W1:Y:S01]  /*1500*/  F2I.FTZ.U32.TRUNC.NTZ R17, R16 ;  /* 0x0000001000117305 */ /* 0x000e62000021f000 */
[----:B------:R-:W-:Y:S01]  /*1510*/  IABS R0, R13 ;  /* 0x0000000d00007213 */ /* 0x000fe20000000000 */
[----:B-1----:R-:W-:Y:S01]  /*1520*/  IMAD.MOV R7, RZ, RZ, -R17 ;  /* 0x000000ffff077224 */ /* 0x002fe200078e0a11 */
[----:B------:R-:W-:-:S03]  /*1530*/  MOV R16, RZ ;  /* 0x000000ff00107202 */ /* 0x000fc60000000f00 */
[----:B------:R-:W-:-:S04]  /*1540*/  IMAD R7, R7, R6, RZ ;  /* 0x0000000607077224 */ /* 0x000fc800078e02ff */
        /* <DEDUP_REMOVED lines=19> */
[----:B------:R-:W-:-:S05]  /*1680*/  @!P3 LOP3.LUT R11, RZ, R13, RZ, 0x33, !PT ;  /* 0x0000000dff0bb212 */ /* 0x000fca00078e33ff */
[----:B------:R-:W-:-:S05]  /*1690*/  IMAD.WIDE R14, R11, 0x4, R226 ;  /* 0x000000040b0e7825 */ /* 0x000fca00078e02e2 */
[----:B------:R1:W2:Y:S01]  /*16a0*/  LD.E R0, desc[UR4][R14.64] ;  /* 0x000000040e007980 */ /* 0x0002a2000c101900 */
[----:B---3--:R-:W-:-:S04]  /*16b0*/  IABS R8, R10 ;  /* 0x0000000a00087213 */ /* 0x008fc80000000000 */
[----:B-----5:R-:W3:Y:S08]  /*16c0*/  I2F.RP R12, R8 ;  /* 0x00000008000c7306 */ /* 0x020ef00000209400 */
[----:B---3--:R-:W3:Y:S02]  /*16d0*/  MUFU.RCP R6, R12 ;  /* 0x0000000c00067308 */ /* 0x008ee40000001000 */
[----:B---3--:R-:W-:-:S06]  /*16e0*/  VIADD R6, R6, 0xffffffe ;  /* 0x0ffffffe06067836 */ /* 0x008fcc0000000000 */
[----:B------:R-:W3:Y:S01]  /*16f0*/  F2I.FTZ.U32.TRUNC.NTZ R25, R6 ;  /* 0x0000000600197305 */ /* 0x000ee2000021f000 */
[----:B------:R-:W-:Y:S01]  /*1700*/  IMAD.MOV.U32 R24, RZ, RZ, RZ ;  /* 0x000000ffff187224 */ /* 0x000fe200078e00ff */
[----:B------:R-:W-:Y:S02]  /*1710*/  IABS R7, R10 ;  /* 0x0000000a00077213 */ /* 0x000fe40000000000 */
[----:B---3--:R-:W-:-:S05]  /*1720*/  IADD3 R4, PT, PT, RZ, -R25, RZ ;  /* 0x80000019ff047210 */ /* 0x008fca0007ffe0ff */
[----:B-1----:R-:W-:Y:S01]  /*1730*/  IMAD R15, R4, R8, RZ ;  /* 0x00000008040f7224 */ /* 0x002fe200078e02ff */
[----:B------:R-:W-:-:S03]  /*1740*/  IABS R4, R223 ;  /* 0x000000df00047213 */ /* 0x000fc60000000000 */
[----:B------:R-:W-:Y:S01]  /*1750*/  IMAD.HI.U32 R15, R25, R15, R24 ;  /* 0x0000000f190f7227 */ /* 0x000fe200078e0018 */
[----:B------:R-:W-:-:S05]  /*1760*/  IADD3 R7, PT, PT, RZ, -R7, RZ ;  /* 0x80000007ff077210 */ /* 0x000fca0007ffe0ff */
[----:B------:R-:W-:-:S04]  /*1770*/  IMAD.HI.U32 R6, R15, R4, RZ ;  /* 0x000000040f067227 */ /* 0x000fc800078e00ff */
[----:B------:R-:W-:-:S05]  /*1780*/  IMAD R7, R6, R7, R4 ;  /* 0x0000000706077224 */ /* 0x000fca00078e0204 */
[----:B------:R-:W-:Y:S02]  /*1790*/  ISETP.GT.U32.AND P2, PT, R8, R7, PT ;  /* 0x000000070800720c */ /* 0x000fe40003f44070 */
[----:B------:R-:W-:-:S11]  /*17a0*/  IADD3 R4, PT, PT, -R11, RZ, RZ ;  /* 0x000000ff0b047210 */ /* 0x000fd60007ffe1ff */
[----:B------:R-:W-:-:S05]  /*17b0*/  @!P2 IMAD.IADD R7, R7, 0x1, -R8 ;  /* 0x000000010707a824 */ /* 0x000fca00078e0a08 */
[----:B------:R-:W-:Y:S02]  /*17c0*/  ISETP.GE.U32.AND P3, PT, R7, R8, PT ;  /* 0x000000080700720c */ /* 0x000fe40003f66070 */
[----:B------:R-:W-:Y:S01]  /*17d0*/  LOP3.LUT R11, R223, R10, RZ, 0x3c, !PT ;  /* 0x0000000adf0b7212 */ /* 0x000fe200078e3cff */
[----:B------:R-:W-:Y:S01]  /*17e0*/  @!P2 VIADD R6, R6, 0x1 ;  /* 0x000000010606a836 */ /* 0x000fe20000000000 */
[----:B------:R-:W-:Y:S02]  /*17f0*/  ISETP.NE.AND P2, PT, R10, RZ, PT ;  /* 0x000000ff0a00720c */ /* 0x000fe40003f45270 */
[----:B------:R-:W-:Y:S01]  /*1800*/  ISETP.GE.AND P1, PT, R11, RZ, PT ;  /* 0x000000ff0b00720c */ /* 0x000fe20003f26270 */
[----:B------:R-:W-:-:S06]  /*1810*/  IMAD R4, R13, R4, R42 ;  /* 0x000000040d047224 */ /* 0x000fcc00078e022a */
[----:B------:R-:W-:Y:S02]  /*1820*/  @P3 IADD3 R6, PT, PT, R6, 0x1, RZ ;  /* 0x0000000106063810 */ /* 0x000fe40007ffe0ff */
[----:B------:R-:W-:Y:S02]  /*1830*/  SHF.R.S32.HI R13, RZ, 0x1f, R4 ;  /* 0x0000001fff0d7819 */ /* 0x000fe40000011404 */
[----:B------:R-:W-:Y:S01]  /*1840*/  MOV R11, R6 ;  /* 0x00000006000b7202 */ /* 0x000fe20000000f00 */
[----:B----4-:R-:W-:-:S04]  /*1850*/  IMAD R6, R205, R4, RZ ;  /* 0x00000004cd067224 */ /* 0x010fc800078e02ff */
[----:B------:R-:W-:Y:S01]  /*1860*/  @!P1 IMAD.MOV R11, RZ, RZ, -R11 ;  /* 0x000000ffff0b9224 */ /* 0x000fe200078e0a0b */
[----:B------:R-:W-:Y:S01]  /*1870*/  @!P2 LOP3.LUT R11, RZ, R10, RZ, 0x33, !PT ;  /* 0x0000000aff0ba212 */ /* 0x000fe200078e33ff */
[----:B------:R-:W-:-:S03]  /*1880*/  IMAD R6, R204, R13, R6 ;  /* 0x0000000dcc067224 */ /* 0x000fc600078e0206 */
[----:B------:R-:W-:Y:S01]  /*1890*/  SHF.R.S32.HI R12, RZ, 0x1f, R11 ;  /* 0x0000001fff0c7819 */ /* 0x000fe2000001140b */
[----:B------:R-:W-:-:S04]  /*18a0*/  IMAD R15, R19, R11, RZ ;  /* 0x0000000b130f7224 */ /* 0x000fc800078e02ff */
[----:B------:R-:W-:Y:S01]  /*18b0*/  IMAD R12, R18, R12, R15 ;  /* 0x0000000c120c7224 */ /* 0x000fe200078e020f */
[----:B--2---:R-:W-:Y:S01]  /*18c0*/  SHF.R.S32.HI R7, RZ, 0x1f, R0 ;  /* 0x0000001fff077819 */ /* 0x004fe20000011400 */
[----:B------:R-:W-:-:S04]  /*18d0*/  IMAD R8, R23, R0, RZ ;  /* 0x0000000017087224 */ /* 0x000fc800078e02ff */
[C---:B------:R-:W-:Y:S02]  /*18e0*/  IMAD R8, R22.reuse, R7, R8 ;  /* 0x0000000716087224 */ /* 0x040fe400078e0208 */
[----:B------:R-:W-:-:S04]  /*18f0*/  IMAD.WIDE.U32 R22, R22, R0, RZ ;  /* 0x0000000016167225 */ /* 0x000fc800078e00ff */
[----:B------:R-:W-:Y:S02]  /*1900*/  IMAD.IADD R23, R23, 0x1, R8 ;  /* 0x0000000117177824 */ /* 0x000fe400078e0208 */
[----:B------:R-:W-:-:S05]  /*1910*/  IMAD.WIDE.U32 R22, R4, R204, R22 ;  /* 0x000000cc04167225 */ /* 0x000fca00078e0016 */
[----:B------:R-:W-:Y:S01]  /*1920*/  IADD3 R23, PT, PT, R23, R6, RZ ;  /* 0x0000000617177210 */ /* 0x000fe20007ffe0ff */
[-C--:B------:R-:W-:Y:S02]  /*1930*/  IMAD R6, R17, R0.reuse, RZ ;  /* 0x0000000011067224 */ /* 0x080fe400078e02ff */
[----:B------:R-:W-:-:S04]  /*1940*/  IMAD.WIDE.U32 R14, R16, R0, RZ ;  /* 0x00000000100e7225 */ /* 0x000fc800078e00ff */
[----:B------:R-:W-:Y:S02]  /*1950*/  IMAD R6, R16, R7, R6 ;  /* 0x0000000710067224 */ /* 0x000fe400078e0206 */
[----:B------:R-:W-:Y:S01]  /*1960*/  IMAD.WIDE.U32 R34, R11, R18, R22 ;  /* 0x000000120b227225 */ /* 0x000fe200078e0016 */
[----:B------:R-:W-:Y:S02]  /*1970*/  MOV R8, R14 ;  /* 0x0000000e00087202 */ /* 0x000fe40000000f00 */
[----:B------:R-:W-:Y:S01]  /*1980*/  IADD3 R6, PT, PT, R15, R6, RZ ;  /* 0x000000060f067210 */ /* 0x000fe20007ffe0ff */
[----:B------:R-:W-:Y:S01]  /*1990*/  IMAD.IADD R12, R35, 0x1, R12 ;  /* 0x00000001230c7824 */ /* 0x000fe200078e020c */
[----:B------:R-:W-:Y:S05]  /*19a0*/  BRA `(.L_x_2913) ;  /* 0x0000000400407947 */ /* 0x000fea0003800000 */
.L_x_2912:
[----:B------:R-:W2:Y:S01]  /*19b0*/  LD.E R10, desc[UR4][R2.64+0x68] ;  /* 0x00006804020a7980 */ /* 0x000ea2000c101900 */
[----:B------:R-:W-:-:S03]  /*19c0*/  ISETP.NE.AND P3, PT, R15, -0x1, PT ;  /* 0xffffffff0f00780c */ /* 0x000fc60003f65270 */
[----:B------:R-:W3:Y:S04]  /*19d0*/  LD.E.64 R204, desc[UR4][R2.64+0x38] ;  /* 0x0000380402cc7980 */ /* 0x000ee8000c101b00 */
[----:B------:R-:W4:Y:S04]  /*19e0*/  LD.E.64 R206, desc[UR4][R2.64+0x40] ;  /* 0x0000400402ce7980 */ /* 0x000f28000c101b00 */
[----:B------:R-:W4:Y:S04]  /*19f0*/  LD.E.64 R16, desc[UR4][R2.64+0x50] ;  /* 0x0000500402107980 */ /* 0x000f28000c101b00 */
[----:B------:R-:W4:Y:S04]  /*1a00*/  @!P3 LD.E.64 R22, desc[UR4][R2.64+0x20] ;  /* 0x000020040216b980 */ /* 0x000f28000c101b00 */
[----:B------:R-:W4:Y:S04]  /*1a10*/  @!P3 LD.E.64 R18, desc[UR4][R2.64+0x28] ;  /* 0x000028040212b980 */ /* 0x000f28000c101b00 */
[----:B------:R2:W5:Y:S01]  /*1a20*/  LD.E.64 R20, desc[UR4][R2.64+0x58] ;  /* 0x0000580402147980 */ /* 0x000562000c101b00 */
        /* <DEDUP_REMOVED lines=46> */
[----:B------:R-:W-:Y:S01]  /*1d10*/  @!P3 IMAD R0, R7, R206, R0 ;  /* 0x000000ce0700b224 */ /* 0x000fe200078e0200 */
[----:B------:R-:W-:Y:S01]  /*1d20*/  @!P1 IADD3 R8, PT, PT, -R8, RZ, RZ ;  /* 0x000000ff08089210 */ /* 0x000fe20007ffe1ff */
[----:B------:R-:W-:-:S02]  /*1d30*/  IMAD R4, R13, R204, R4 ;  /* 0x000000cc0d047224 */ /* 0x000fc400078e0204 */
[----:B------:R-:W-:Y:S01]  /*1d40*/  IMAD.WIDE.U32 R22, R204, R42, R22 ;  /* 0x0000002acc167225 */ /* 0x000fe200078e0016 */
[----:B------:R-:W-:-:S03]  /*1d50*/  @!P4 LOP3.LUT R8, RZ, R10, RZ, 0x33, !PT ;  /* 0x0000000aff08c212 */ /* 0x000fc600078e33ff */
[----:B------:R-:W-:Y:S01]  /*1d60*/  @!P3 IMAD.WIDE.U32 R6, R206, R14, RZ ;  /* 0x0000000ece06b225 */ /* 0x000fe200078e00ff */
[----:B------:R-:W-:Y:S02]  /*1d70*/  IADD3 R23, PT, PT, R23, R4, RZ ;  /* 0x0000000417177210 */ /* 0x000fe40007ffe0ff */
[----:B------:R-:W-:Y:S02]  /*1d80*/  SHF.R.S32.HI R4, RZ, 0x1f, R8 ;  /* 0x0000001fff047819 */ /* 0x000fe40000011408 */
[----:B------:R-:W-:Y:S01]  /*1d90*/  @!P3 IADD3 R25, PT, PT, R7, R0, RZ ;  /* 0x000000000719b210 */ /* 0x000fe20007ffe0ff */
[----:B------:R-:W-:Y:S01]  /*1da0*/  @!P3 IMAD R0, R19, R12, RZ ;  /* 0x0000000c1300b224 */ /* 0x000fe200078e02ff */
[----:B------:R-:W-:Y:S01]  /*1db0*/  @!P3 SHF.R.S32.HI R7, RZ, 0x1f, R12 ;  /* 0x0000001fff07b819 */ /* 0x000fe2000001140c */
[----:B------:R-:W-:Y:S01]  /*1dc0*/  IMAD R11, R17, R8, RZ ;  /* 0x00000008110b7224 */ /* 0x000fe200078e02ff */
[----:B------:R-:W-:Y:S01]  /*1dd0*/  @!P3 MOV R24, R6 ;  /* 0x000000060018b202 */ /* 0x000fe20000000f00 */
[----:B------:R-:W-:-:S02]  /*1de0*/  @P3 IMAD.IADD R14, R14, 0x1, R15 ;  /* 0x000000010e0e3824 */ /* 0x000fc400078e020f */
[----:B------:R-:W-:Y:S02]  /*1df0*/  @!P3 IMAD R0, R18, R7, R0 ;  /* 0x000000071200b224 */ /* 0x000fe400078e0200 */
[----:B------:R-:W-:Y:S02]  /*1e00*/  IMAD R11, R16, R4, R11 ;  /* 0x00000004100b7224 */ /* 0x000fe400078e020b */
[----:B------:R-:W-:-:S04]  /*1e10*/  @!P3 IMAD.WIDE.U32 R18, R18, R12, R24 ;  /* 0x0000000c1212b225 */ /* 0x000fc800078e0018 */
[----:B------:R-:W-:Y:S02]  /*1e20*/  @P3 IMAD R4, R207, R14, RZ ;  /* 0x0000000ecf043224 */ /* 0x000fe400078e02ff */
[----:B------:R-:W-:-:S04]  /*1e30*/  IMAD.WIDE.U32 R34, R16, R8, R22 ;  /* 0x0000000810227225 */ /* 0x000fc800078e0016 */
[----:B------:R-:W-:Y:S01]  /*1e40*/  @P3 IMAD.WIDE.U32 R14, R206, R14, RZ ;  /* 0x0000000ece0e3225 */ /* 0x000fe200078e00ff */
[----:B------:R-:W-:-:S03]  /*1e50*/  @!P3 MOV R8, R18 ;  /* 0x000000120008b202 */ /* 0x000fc60000000f00 */
[----:B------:R-:W-:Y:S01]  /*1e60*/  @!P3 IMAD.IADD R6, R19, 0x1, R0 ;  /* 0x000000011306b824 */ /* 0x000fe200078e0200 */
[----:B------:R-:W-:Y:S01]  /*1e70*/  IADD3 R12, PT, PT, R35, R11, RZ ;  /* 0x0000000b230c7210 */ /* 0x000fe20007ffe0ff */
[----:B------:R-:W-:Y:S01]  /*1e80*/  @P3 IMAD.IADD R6, R15, 0x1, R4 ;  /* 0x000000010f063824 */ /* 0x000fe200078e0204 */
[----:B------:R-:W-:Y:S02]  /*1e90*/  @P3 MOV R8, R14 ;  /* 0x0000000e00083202 */ /* 0x000fe40000000f00 */
[----:B------:R-:W-:Y:S02]  /*1ea0*/  MOV R4, R42 ;  /* 0x0000002a00047202 */ /* 0x000fe40000000f00 */
.L_x_2913:
[----:B------:R-:W-:Y:S05]  /*1eb0*/  BSYNC.RECONVERGENT B0 ;  /* 0x0000000000007941 */ /* 0x000fea0003800200 */
.L_x_2911:
        /* <DEDUP_REMOVED lines=9> */
[----:B--2---:R-:W-:-:S04]  /*1f50*/  @P2 IMAD.WIDE.U32 R14, R26, R9, RZ ;  /* 0x000000091a0e2225 */ /* 0x004fc800078e00ff */
[----:B------:R-:W-:Y:S02]  /*1f60*/  @P2 IMAD R0, R27, R9, RZ ;  /* 0x000000091b002224 */ /* 0x000fe400078e02ff */
[-C--:B----4-:R-:W-:Y:S02]  /*1f70*/  @!P2 IMAD R7, R23, R225.reuse, RZ ;  /* 0x000000e11707a224 */ /* 0x090fe400078e02ff */
[----:B------:R-:W-:-:S04]  /*1f80*/  @!P2 IMAD.WIDE.U32 R22, R22, R225, RZ ;  /* 0x000000e11616a225 */ /* 0x000fc800078e00ff */
[----:B------:R-:W-:Y:S02]  /*1f90*/  @P2 IMAD.MOV.U32 R22, RZ, RZ, R14 ;  /* 0x000000ffff162224 */ /* 0x000fe400078e000e */
[----:B------:R-:W-:Y:S01]  /*1fa0*/  @!P2 IMAD.IADD R7, R23, 0x1, R7 ;  /* 0x000000011707a824 */ /* 0x000fe200078e0207 */
[----:B------:R-:W-:Y:S02]  /*1fb0*/  @P2 IADD3 R7, PT, PT, R15, R0, RZ ;  /* 0x000000000f072210 */ /* 0x000fe40007ffe0ff */
[----:B------:R-:W-:Y:S01]  /*1fc0*/  IADD3 R22, P1, PT, R45, R22, RZ ;  /* 0x000000162d167210 */ /* 0x000fe20007f3e0ff */
[----:B---3--:R-:W-:Y:S01]  /*1fd0*/  IMAD R25, R17, R223, RZ ;  /* 0x000000df11197224 */ /* 0x008fe200078e02ff */
[----:B------:R-:W-:-:S03]  /*1fe0*/  SHF.R.S32.HI R0, RZ, 0x1f, R223 ;  /* 0x0000001fff007819 */ /* 0x000fc600000114df */
[----:B------:R-:W-:Y:S02]  /*1ff0*/  IMAD.X R23, RZ, RZ, R7, P1 ;  /* 0x000000ffff177224 */ /* 0x000fe400008e0607 */
[----:B------:R-:W-:Y:S02]  /*2000*/  IMAD R25, R16, R0, R25 ;  /* 0x0000000010197224 */ /* 0x000fe400078e0219 */
[----:B------:R-:W-:Y:S02]  /*2010*/  IMAD.WIDE.U32 R22, R223, R16, R22 ;  /* 0x00000010df167225 */ /* 0x000fe400078e0016 */
[----:B------:R1:W5:Y:S01]  /*2020*/  LD.E.64 R16, desc[UR4][R2.64+0x10] ;  /* 0x0000100402107980 */ /* 0x000362000c101b00 */
[----:B------:R-:W2:Y:S01]  /*2030*/  S2UR UR6, SR_CgaCtaId ;  /* 0x00000000000679c3 */ /* 0x000ea20000008800 */
[----:B------:R-:W-:Y:S02]  /*2040*/  IADD3 R208, PT, PT, -R5, R46, RZ ;  /* 0x0000002e05d07210 */ /* 0x000fe40007ffe1ff */
[----:B------:R-:W-:Y:S01]  /*2050*/  SHF.R.U32.HI R18, RZ, 0x3, R197 ;  /* 0x00000003ff127819 */ /* 0x000fe200000116c5 */
[----:B------:R-:W-:Y:S01]  /*2060*/  UMOV UR7, 0x400 ;  /* 0x0000040000077882 */ /* 0x000fe20000000000 */
[----:B------:R-:W-:-:S02]  /*2070*/  LOP3.LUT R14, R196, 0x1c0, RZ, 0xc0, !PT ;  /* 0x000001c0c40e7812 */ /* 0x000fc400078ec0ff */
[----:B------:R-:W-:Y:S02]  /*2080*/  ISETP.GE.AND P1, PT, R18, R208, PT ;  /* 0x000000d01200720c */ /* 0x000fe40003f26270 */
[----:B------:R-:W-:Y:S02]  /*2090*/  LOP3.LUT R203, R196, 0x1e00, RZ, 0xc0, !PT ;  /* 0x00001e00c4cb7812 */ /* 0x000fe400078ec0ff */
[----:B------:R-:W-:Y:S01]  /*20a0*/  LOP3.LUT R14, R14, 0x38, R197, 0xf8, !PT ;  /* 0x000000380e0e7812 */ /* 0x000fe200078ef8c5 */
[C---:B------:R-:W-:Y:S01]  /*20b0*/  VIADD R11, R18.reuse, 0x10 ;  /* 0x00000010120b7836 */ /* 0x040fe20000000000 */
[----:B------:R-:W-:Y:S01]  /*20c0*/  MOV R19, RZ ;  /* 0x000000ff00137202 */ /* 0x000fe20000000f00 */
[----:B------:R-:W-:Y:S01]  /*20d0*/  VIADD R9, R18, 0x20 ;  /* 0x0000002012097836 */ /* 0x000fe20000000000 */
[----:B------:R-:W-:Y:S01]  /*20e0*/  LOP3.LUT R203, R203, R14, R45, 0xf6, !PT ;  /* 0x0000000ecbcb7212 */ /* 0x000fe200078ef62d */
[----:B------:R-:W-:Y:S01]  /*20f0*/  BSSY.RECONVERGENT B0, `(.L_x_2914) ;  /* 0x000001f000007945 */ /* 0x000fe20003800200 */
[----:B--2---:R-:W-:Y:S01]  /*2100*/  ULEA UR6, UR6, UR7, 0x18 ;  /* 0x0000000706067291 */ /* 0x004fe2000f8ec0ff */
[----:B------:R-:W-:Y:S01]  /*2110*/  IADD3 R34, P2, PT, R45, R34, RZ ;  /* 0x000000222d227210 */ /* 0x000fe20007f5e0ff */
[----:B------:R-:W-:-:S04]  /*2120*/  IMAD.WIDE.U32 R30, R219, 0x40, R18 ;  /* 0x00000040db1e7825 */ /* 0x000fc800078e0012 */
[----:B------:R-:W-:Y:S01]  /*2130*/  IMAD.U32 R200, RZ, RZ, UR6 ;  /* 0x00000006ffc87e24 */ /* 0x000fe2000f8e00ff */
[-C--:B------:R-:W-:Y:S02]  /*2140*/  ISETP.GE.AND P3, PT, R11, R208.reuse, PT ;  /* 0x000000d00b00720c */ /* 0x080fe40003f66270 */
[----:B------:R-:W-:Y:S01]  /*2150*/  ISETP.GE.AND P4, PT, R9, R208, PT ;  /* 0x000000d00900720c */ /* 0x000fe20003f86270 */
[----:B------:R-:W-:Y:S01]  /*2160*/  IMAD R203, R203, 0x2, R200 ;  /* 0x00000002cbcb7824 */ /* 0x000fe200078e02c8 */
[----:B------:R-:W-:Y:S02]  /*2170*/  IADD3 R7, PT, PT, R18, 0x30, RZ ;  /* 0x0000003012077810 */ /* 0x000fe40007ffe0ff */
[----:B------:R-:W-:Y:S02]  /*2180*/  LOP3.LUT R43, R45, 0x40, RZ, 0xfc, !PT ;  /* 0x000000402d2b7812 */ /* 0x000fe400078efcff */
[----:B------:R-:W-:Y:S01]  /*2190*/  IADD3 R25, PT, PT, R23, R25, RZ ;  /* 0x0000001917197210 */ /* 0x000fe20007ffe0ff */
[----:B-1----:R-:W-:Y:S06]  /*21a0*/  @P1 BRA `(.L_x_2915) ;  /* 0x00000000004c1947 */ /* 0x002fec0003800000 */
        /* <DEDUP_REMOVED lines=19> */
.L_x_2915:
[----:B------:R-:W-:Y:S05]  /*22e0*/  BSYNC.RECONVERGENT B0 ;  /* 0x0000000000007941 */ /* 0x000fea0003800200 */
.L_x_2914:
[----:B------:R-:W-:Y:S01]  /*22f0*/  IMAD R0, R132, -0x80, R47 ;  /* 0xffffff8084007824 */ /* 0x000fe200078e022f */
[----:B------:R-:W-:Y:S01]  /*2300*/  BSSY.RECONVERGENT B0, `(.L_x_2916) ;  /* 0x000001a000007945 */ /* 0x000fe20003800200 */
[----:B------:R-:W-:-:S03]  /*2310*/  ISETP.GE.AND P1, PT, R7, R208, PT ;  /* 0x000000d00700720c */ /* 0x000fc60003f26270 */
        /* <DEDUP_REMOVED lines=24> */
.L_x_2917:
[----:B------:R-:W-:Y:S05]  /*24a0*/  BSYNC.RECONVERGENT B0 ;  /* 0x0000000000007941 */ /* 0x000fea0003800200 */
.L_x_2916:
[----:B------:R-:W-:Y:S01]  /*24b0*/  IADD3.X R35, PT, PT, RZ, R12, RZ, P2, !PT ;  /* 0x0000000cff237210 */ /* 0x000fe200017fe4ff */
[----:B------:R-:W-:Y:S01]  /*24c0*/  BSSY.RECONVERGENT B0, `(.L_x_2918) ;  /* 0x000001c000007945 */ /* 0x000fe20003800200 */
[C---:B------:R-:W-:Y:S01]  /*24d0*/  ISETP.GE.AND P6, PT, R18.reuse, R0, PT ;  /* 0x000000001200720c */ /* 0x040fe20003fc6270 */
[----:B------:R-:W-:Y:S01]  /*24e0*/  IMAD R12, R205, R18, RZ ;  /* 0x00000012cd0c7224 */ /* 0x000fe200078e02ff */
[----:B------:R-:W-:Y:S01]  /*24f0*/  ISETP.GE.AND P3, PT, R11, R0, PT ;  /* 0x000000000b00720c */ /* 0x000fe20003f66270 */
[----:B------:R-:W-:Y:S01]  /*2500*/  IMAD.WIDE.U32 R34, R18, R204, R34 ;  /* 0x000000cc12227225 */ /* 0x000fe200078e0022 */
[----:B------:R-:W-:Y:S11]  /*2510*/  @P4 BRA `(.L_x_2919) ;  /* 0x0000000000584947 */ /* 0x000ff60003800000 */
[----:B--2---:R-:W-:Y:S01]  /*2520*/  IADD3 R15, P2, PT, R30, 0x20, RZ ;  /* 0x000000201e0f7810 */ /* 0x004fe20007f5e0ff */
        /* <DEDUP_REMOVED lines=21> */
.L_x_2919:
[----:B------:R-:W-:Y:S05]  /*2680*/  BSYNC.RECONVERGENT B0 ;  /* 0x0000000000007941 */ /* 0x000fea0003800200 */
.L_x_2918:
        /* <DEDUP_REMOVED lines=9> */
[----:B--23--:R-:W-:Y:S02]  /*2720*/  IADD3 R15, P1, PT, R30, 0x30, RZ ;  /* 0x000000301e0f7810 */ /* 0x00cfe40007f3e0ff */
        /* <DEDUP_REMOVED lines=20> */
.L_x_2921:
[----:B------:R-:W-:Y:S05]  /*2870*/  BSYNC.RECONVERGENT B0 ;  /* 0x0000000000007941 */ /* 0x000fea0003800200 */
.L_x_2920:
[----:B------:R-:W-:Y:S04]  /*2880*/  BSSY.RECONVERGENT B0, `(.L_x_2922) ;  /* 0x0000010000007945 */ /* 0x000fe80003800200 */
[----:B------:R-:W-:Y:S05]  /*2890*/  @P6 BRA `(.L_x_2923) ;  /* 0x0000000000386947 */ /* 0x000fea0003800000 */
[-C--:B------:R-:W-:Y:S02]  /*28a0*/  ISETP.GE.AND P4, PT, R45, R224.reuse, PT ;  /* 0x000000e02d00720c */ /* 0x080fe40003f86270 */
[----:B------:R-:W-:-:S11]  /*28b0*/  ISETP.GE.AND P1, PT, R43, R224, PT ;  /* 0x000000e02b00720c */ /* 0x000fd60003f26270 */
[----:B--23--:R-:W-:Y:S02]  /*28c0*/  @!P4 IMAD.MOV.U32 R14, RZ, RZ, R214 ;  /* 0x000000ffff0ec224 */ /* 0x00cfe400078e00d6 */
        /* <DEDUP_REMOVED lines=11> */
.L_x_2923:
[----:B------:R-:W-:Y:S05]  /*2980*/  BSYNC.RECONVERGENT B0 ;  /* 0x0000000000007941 */ /* 0x000fea0003800200 */
.L_x_2922:
[----:B--23--:R-:W-:Y:S01]  /*2990*/  SHF.L.U64.HI R14, R204, 0x4, R205 ;  /* 0x00000004cc0e7819 */ /* 0x00cfe200000102cd */
        /* <DEDUP_REMOVED lines=20> */
.L_x_2925:
[----:B------:R-:W-:Y:S05]  /*2ae0*/  BSYNC.RECONVERGENT B0 ;  /* 0x0000000000007941 */ /* 0x000fea0003800200 */
.L_x_2924:
[----:B------:R-:W-:Y:S04]  /*2af0*/  BSSY.RECONVERGENT B0, `(.L_x_2926) ;  /* 0x0000010000007945 */ /* 0x000fe80003800200 */
        /* <DEDUP_REMOVED lines=15> */
.L_x_2927:
[----:B------:R-:W-:Y:S05]  /*2bf0*/  BSYNC.RECONVERGENT B0 ;  /* 0x0000000000007941 */ /* 0x000fea0003800200 */
.L_x_2926:
[----:B------:R-:W-:Y:S01]  /*2c00*/  BSSY.RECONVERGENT B0, `(.L_x_2928) ;  /* 0x0000013000007945 */ /* 0x000fe20003800200 */
[----:B------:R-:W-:Y:S01]  /*2c10*/  ISETP.GE.AND P5, PT, R25, R0, PT ;  /* 0x000000001900720c */ /* 0x000fe20003fa6270 */
[C---:B------:R-:W-:Y:S01]  /*2c20*/  VIADD R23, R18.reuse, 0x60 ;  /* 0x0000006012177836 */ /* 0x040fe20000000000 */
[----:B--23--:R-:W-:Y:S01]  /*2c30*/  IADD3 R15, PT, PT, R18, 0x70, RZ ;  /* 0x00000070120f7810 */ /* 0x00cfe20007ffe0ff */
        /* <DEDUP_REMOVED lines=15> */
.L_x_2929:
[----:B------:R-:W-:Y:S05]  /*2d30*/  BSYNC.RECONVERGENT B0 ;  /* 0x0000000000007941 */ /* 0x000fea0003800200 */
.L_x_2928:
[----:B------:R-:W-:Y:S01]  /*2d40*/  BSSY.RECONVERGENT B0, `(.L_x_2930) ;  /* 0x0000015000007945 */ /* 0x000fe20003800200 */
[-C--:B------:R-:W-:Y:S02]  /*2d50*/  ISETP.GE.AND P4, PT, R23, R0.reuse, PT ;  /* 0x000000001700720c */ /* 0x080fe40003f86270 */
[----:B------:R-:W-:Y:S01]  /*2d60*/  ISETP.GE.AND P3, PT, R15, R0, PT ;  /* 0x000000000f00720c */ /* 0x000fe20003f66270 */
[----:B------:R-:W-:-:S12]  /*2d70*/  @P1 BRA `(.L_x_2931) ;  /* 0x0000000000441947 */ /* 0x000fd80003800000 */
[----:B--2---:R-:W-:Y:S01]  /*2d80*/  MOV R28, R26 ;  /* 0x0000001a001c7202 */ /* 0x004fe20000000f00 */
        /* <DEDUP_REMOVED lines=16> */
.L_x_2931:
[----:B------:R-:W-:Y:S05]  /*2e90*/  BSYNC.RECONVERGENT B0 ;  /* 0x0000000000007941 */ /* 0x000fea0003800200 */
.L_x_2930:
[----:B------:R-:W-:Y:S04]  /*2ea0*/  BSSY.RECONVERGENT B0, `(.L_x_2932) ;  /* 0x0000010000007945 */ /* 0x000fe80003800200 */
[----:B------:R-:W-:Y:S05]  /*2eb0*/  @P5 BRA `(.L_x_2933) ;  /* 0x0000000000385947 */ /* 0x000fea0003800000 */
[-C--:B------:R-:W-:Y:S02]  /*2ec0*/  ISETP.GE.AND P2, PT, R45, R224.reuse, PT ;  /* 0x000000e02d00720c */ /* 0x080fe40003f46270 */
        /* <DEDUP_REMOVED lines=13> */
.L_x_2933:
[----:B------:R-:W-:Y:S05]  /*2fa0*/  BSYNC.RECONVERGENT B0 ;  /* 0x0000000000007941 */ /* 0x000fea0003800200 */
.L_x_2932:
[----:B------:R-:W-:Y:S04]  /*2fb0*/  BSSY.RECONVERGENT B0, `(.L_x_2934) ;  /* 0x0000013000007945 */ /* 0x000fe80003800200 */
[----:B------:R-:W-:Y:S05]  /*2fc0*/  @P4 BRA `(.L_x_2935) ;  /* 0x0000000000444947 */ /* 0x000fea0003800000 */
[----:B--234-:R-:W-:Y:S01]  /*2fd0*/  MOV R28, R26 ;  /* 0x0000001a001c7202 */ /* 0x01cfe20000000f00 */
        /* <DEDUP_REMOVED lines=16> */
.L_x_2935:
[----:B------:R-:W-:Y:S05]  /*30e0*/  BSYNC.RECONVERGENT B0 ;  /* 0x0000000000007941 */ /* 0x000fea0003800200 */
.L_x_2934:
        /* <DEDUP_REMOVED lines=17> */
.L_x_2937:
[----:B------:R-:W-:Y:S05]  /*3200*/  BSYNC.RECONVERGENT B0 ;  /* 0x0000000000007941 */ /* 0x000fea0003800200 */
.L_x_2936:
[----:B------:R-:W-:Y:S01]  /*3210*/  IABS R19, R10 ;  /* 0x0000000a00137213 */ /* 0x000fe20000000000 */
[----:B------:R1:W5:Y:S03]  /*3220*/  LD.E R44, desc[UR4][R2.64+0x184] ;  /* 0x00018404022c7980 */ /* 0x000366000c101900 */
[----:B------:R-:W2:Y:S01]  /*3230*/  I2F.RP R22, R19 ;  /* 0x0000001300167306 */ /* 0x000ea20000209400 */
[----:B------:R-:W-:Y:S01]  /*3240*/  IABS R14, R223 ;  /* 0x000000df000e7213 */ /* 0x000fe20000000000 */
[----:B------:R-:W-:Y:S01]  /*3250*/  IMAD R13, R13, R206, RZ ;  /* 0x000000ce0d0d7224 */ /* 0x000fe200078e02ff */
[----:B------:R-:W0:Y:S04]  /*3260*/  LDGDEPBAR ;  /* 0x00000000000079af */ /* 0x000e280000000000 */
[----:B------:R1:W5:Y:S01]  /*3270*/  LD.E R61, desc[UR4][R2.64+0x188] ;  /* 0x00018804023d7980 */ /* 0x000362000c101900 */
[----:B------:R-:W-:Y:S01]  /*3280*/  IMAD R217, R207, R18, RZ ;  /* 0x00000012cfd97224 */ /* 0x000fe200078e02ff */
[----:B--234-:R1:W2:Y:S01]  /*3290*/  MUFU.RCP R28, R22 ;  /* 0x00000016001c7308 */ /* 0x01c2a20000001000 */
[----:B------:R-:W-:-:S05]  /*32a0*/  DEPBAR.LE SB0, 0x0 ;  /* 0x000080000000791a */ /* 0x000fca0000000000 */
[----:B------:R-:W-:Y:S05]  /*32b0*/  WARPSYNC.ALL ;  /* 0x0000000000007948 */ /* 0x000fea0003800000 */
[----:B--2---:R-:W-:Y:S01]  /*32c0*/  VIADD R28, R28, 0xffffffe ;  /* 0x0ffffffe1c1c7836 */ /* 0x004fe20000000000 */
[----:B------:R-:W-:Y:S03]  /*32d0*/  BSSY.RECONVERGENT B0, `(.L_x_2938) ;  /* 0x0000039000007945 */ /* 0x000fe60003800200 */
[----:B------:R-:W2:Y:S02]  /*32e0*/  F2I.FTZ.U32.TRUNC.NTZ R29, R28 ;  /* 0x0000001c001d7305 */ /* 0x000ea4000021f000 */
[----:B--2---:R-:W-:Y:S01]  /*32f0*/  IMAD.MOV R12, RZ, RZ, -R29 ;  /* 0x000000ffff0c7224 */ /* 0x004fe200078e0a1d */
[----:B------:R-:W-:-:S03]  /*3300*/  MOV R28, RZ ;  /* 0x000000ff001c7202 */ /* 0x000fc60000000f00 */
[----:B-1----:R-:W-:Y:S01]  /*3310*/  IMAD R27, R12, R19, RZ ;  /* 0x000000130c1b7224 */ /* 0x002fe200078e02ff */
        /* <DEDUP_REMOVED lines=50> */
.L_x_2939:
[----:B------:R2:W-:Y:S04]  /*3640*/  STS.128 [R203+0xc000], RZ ;  /* 0x00c000ffcb007388 */ /* 0x0005e80000000c00 */
[----:B------:R2:W-:Y:S02]  /*3650*/  STS.128 [R203+0x10000], RZ ;  /* 0x010000ffcb007388 */ /* 0x0005e40000000c00 */
.L_x_2940:
[----:B------:R-:W-:Y:S05]  /*3660*/  BSYNC.RECONVERGENT B0 ;  /* 0x0000000000007941 */ /* 0x000fea0003800200 */
.L_x_2938:
[----:B------:R-:W-:Y:S01]  /*3670*/  ISETP.GE.AND P3, PT, R11, R0, PT ;  /* 0x000000000b00720c */ /* 0x000fe20003f66270 */
[----:B------:R-:W-:Y:S01]  /*3680*/  IMAD.SHL.U32 R202, R197, 0x40, RZ ;  /* 0x00000040c5ca7824 */ /* 0x000fe200078e00ff */
[----:B------:R-:W-:Y:S01]  /*3690*/  LEA R6, P2, R13, R216, 0x1 ;  /* 0x000000d80d067211 */ /* 0x000fe200078408ff */
[----:B------:R-:W-:Y:S01]  /*36a0*/  BSSY.RECONVERGENT B0, `(.L_x_2941) ;  /* 0x0000019000007945 */ /* 0x000fe20003800200 */
[----:B------:R-:W-:Y:S01]  /*36b0*/  SHF.R.U32.HI R198, RZ, 0x1, R197 ;  /* 0x00000001ffc67819 */ /* 0x000fe200000116c5 */
[----:B------:R-:W-:Y:S01]  /*36c0*/  IMAD.SHL.U32 R199, R197, 0x20, RZ ;  /* 0x00000020c5c77824 */ /* 0x000fe200078e00ff */
[-C--:B------:R-:W-:Y:S02]  /*36d0*/  ISETP.GE.AND P1, PT, R7, R0.reuse, PT ;  /* 0x000000000700720c */ /* 0x080fe40003f26270 */
[----:B------:R-:W-:Y:S02]  /*36e0*/  ISETP.GE.AND P6, PT, R5, R0, PT ;  /* 0x000000000500720c */ /* 0x000fe40003fc6270 */
[----:B------:R-:W-:-:S02]  /*36f0*/  LEA.HI.X R7, R13, R217, R4, 0x1, P2 ;  /* 0x000000d90d077211 */ /* 0x000fc400010f0c04 */
        /* <DEDUP_REMOVED lines=19> */
.L_x_2942:
[----:B------:R-:W-:Y:S05]  /*3830*/  BSYNC.RECONVERGENT B0 ;  /* 0x0000000000007941 */ /* 0x000fea0003800200 */
.L_x_2941:
        /* <DEDUP_REMOVED lines=18> */
.L_x_2944:
[----:B------:R-:W-:Y:S05]  /*3960*/  BSYNC.RECONVERGENT B0 ;  /* 0x0000000000007941 */ /* 0x000fea0003800200 */
.L_x_2943:
        /* <DEDUP_REMOVED lines=8> */
[----:B------:R-:W-:-:S02]  /*39f0*/  LOP3.LUT R5, R199, 0x200, R202, 0xf8, !PT ;  /* 0x00000200c7057812 */ /* 0x000fc400078ef8ca */
[-C--:B------:R-:W-:Y:S02]  /*3a00*/  LOP3.LUT R4, R4, R45.reuse, RZ, 0x3c, !PT ;  /* 0x0000002d04047212 */ /* 0x080fe400078e3cff */
[----:B------:R-:W-:Y:S01]  /*3a10*/  LOP3.LUT R40, R40, R45, RZ, 0x3c, !PT ;  /* 0x0000002d28287212 */ /* 0x000fe200078e3cff */
        /* <DEDUP_REMOVED lines=15> */
.L_x_2946:
[----:B------:R-:W-:Y:S05]  /*3b10*/  BSYNC.RECONVERGENT B0 ;  /* 0x0000000000007941 */ /* 0x000fea0003800200 */
.L_x_2945:
        /* <DEDUP_REMOVED lines=26> */
.L_x_2948:
[----:B------:R-:W-:Y:S05]  /*3cc0*/  BSYNC.RECONVERGENT B0 ;  /* 0x0000000000007941 */ /* 0x000fea0003800200 */
.L_x_2947:
        /* <DEDUP_REMOVED lines=18> */
.L_x_2950:
[----:B------:R-:W-:Y:S05]  /*3df0*/  BSYNC.RECONVERGENT B0 ;  /* 0x0000000000007941 */ /* 0x000fea0003800200 */
.L_x_2949:
        /* <DEDUP_REMOVED lines=21> */
.L_x_2952:
[----:B------:R-:W-:Y:S05]  /*3f50*/  BSYNC.RECONVERGENT B0 ;  /* 0x0000000000007941 */ /* 0x000fea0003800200 */
.L_x_2951:
[----:B------:R1:W-:Y:S01]  /*3f60*/  @P1 STS.128 [R203+0xf800], RZ ;  /* 0x00f800ffcb001388 */ /* 0x0003e20000000c00 */
[----:B------:R-:W-:Y:S03]  /*3f70*/  BSSY.RECONVERGENT B0, `(.L_x_2953) ;  /* 0x0000012000007945 */ /* 0x000fe60003800200 */
[----:B------:R1:W-:Y:S01]  /*3f80*/  @P1 STS.128 [R203+0x13800], RZ ;  /* 0x013800ffcb001388 */ /* 0x0003e20000000c00 */
[----:B------:R-:W-:Y:S05]  /*3f90*/  @P1 BRA `(.L_x_2954) ;  /* 0x00000000003c1947 */ /* 0x000fea0003800000 */
[-C--:B------:R-:W-:Y:S01]  /*3fa0*/  ISETP.GE.AND P2, PT, R45, R224.reuse, PT ;  /* 0x000000e02d00720c */ /* 0x080fe20003f46270 */
[----:B------:R-:W-:Y:S01]  /*3fb0*/  IMAD R0, R207, 0xc0, RZ ;  /* 0x000000c0cf007824 */ /* 0x000fe200078e02ff */
        /* <DEDUP_REMOVED lines=13> */
.L_x_2954:
[----:B------:R-:W-:Y:S05]  /*4090*/  BSYNC.RECONVERGENT B0 ;  /* 0x0000000000007941 */ /* 0x000fea0003800200 */
.L_x_2953:
[----:B------:R-:W-:Y:S01]  /*40a0*/  LDSM.16.M88.4 R76, [R117] ;  /* 0x00000000754c783b */ /* 0x000fe20000000200 */
[----:B------:R-:W-:Y:S01]  /*40b0*/  IMAD.MOV.U32 R201, RZ, RZ, 0x20 ;  /* 0x00000020ffc97424 */ /* 0x000fe200078e00ff */
[C---:B------:R-:W-:Y:S01]  /*40c0*/  LOP3.LUT P6, RZ, R197.reuse, 0x2, RZ, 0xc0, !PT ;  /* 0x00000002c5ff7812 */ /* 0x040fe200078cc0ff */
[----:B------:R-:W-:Y:S01]  /*40d0*/  IMAD.MOV.U32 R60, RZ, RZ, 0x40 ;  /* 0x00000040ff3c7424 */ /* 0x000fe200078e00ff */
[----:B------:R-:W2:Y:S01]  /*40e0*/  LDSM.16.M88.4 R20, [R137+0x4000] ;  /* 0x004000008914783b */ /* 0x000ea20000000200 */
[----:B------:R-:W-:Y:S01]  /*40f0*/  LOP3.LUT P2, RZ, R197, 0x4, RZ, 0xc0, !PT ;  /* 0x00000004c5ff7812 */ /* 0x000fe2000784c0ff */
[----:B------:R-:W-:Y:S01]  /*4100*/  BSSY.RECONVERGENT B1, `(.L_x_2955) ;  /* 0x0000197000017945 */ /* 0x000fe20003800200 */
[----:B------:R-:W-:Y:S01]  /*4110*/  SEL R0, R201, 0xffffffe0, !P6 ;  /* 0xffffffe0c9007807 */ /* 0x000fe20007000000 */
[----:B------:R-:W3:Y:S01]  /*4120*/  LDSM.16.M88.4 R12, [R137+0x4800] ;  /* 0x00480000890c783b */ /* 0x000ee20000000200 */
[----:B------:R-:W-:Y:S02]  /*4130*/  SEL R60, R60, 0xffffffc0, !P2 ;  /* 0xffffffc03c3c7807 */ /* 0x000fe40005000000 */
[----:B-----5:R-:W-:Y:S01]  /*4140*/  IADD3 R61, PT, PT, R61, R47, -R46 ;  /* 0x0000002f3d3d7210 */ /* 0x020fe20007ffe82e */
[----:B-1--4-:R-:W1:Y:S01]  /*4150*/  LDSM.16.M88.4 R4, [R137+0x5000] ;  /* 0x005000008904783b */ /* 0x012e620000000200 */
[----:B------:R-:W-:-:S02]  /*4160*/  IMAD.IADD R135, R117, 0x1, R0 ;  /* 0x0000000175877824 */ /* 0x000fc400078e0200 */
[----:B------:R-:W-:Y:S01]  /*4170*/  IMAD.IADD R134, R137, 0x1, R0 ;  /* 0x0000000189867824 */ /* 0x000fe200078e0200 */
[----:B------:R-:W4:Y:S01]  /*4180*/  LDSM.16.M88.4 R108, [R137+0x5800] ;  /* 0x00580000896c783b */ /* 0x000f220000000200 */
[--C-:B------:R-:W-:Y:S02]  /*4190*/  IMAD.IADD R141, R117, 0x1, R60.reuse ;  /* 0x00000001758d7824 */ /* 0x100fe400078e023c */
[----:B------:R-:W-:Y:S01]  /*41a0*/  IMAD.IADD R63, R137, 0x1, R60 ;  /* 0x00000001893f7824 */ /* 0x000fe200078e023c */
[----:B------:R-:W4:Y:S01]  /*41b0*/  LDSM.16.M88.4 R100, [R137+0x6000] ;  /* 0x006000008964783b */ /* 0x000f220000000200 */
[C---:B------:R-:W-:Y:S02]  /*41c0*/  IMAD.IADD R133, R0.reuse, 0x1, R141 ;  /* 0x0000000100857824 */ /* 0x040fe400078e028d */
[----:B------:R-:W-:Y:S01]  /*41d0*/  IMAD.IADD R62, R0, 0x1, R63 ;  /* 0x00000001003e7824 */ /* 0x000fe200078e023f */
[----:B------:R-:W4:Y:S04]  /*41e0*/  LDSM.16.M88.4 R92, [R137+0x6800] ;  /* 0x00680000895c783b */ /* 0x000f280000000200 */
[----:B------:R-:W4:Y:S04]  /*41f0*/  LDSM.16.M88.4 R84, [R137+0x7000] ;  /* 0x007000008954783b */ /* 0x000f280000000200 */
[----:B------:R-:W4:Y:S04]  /*4200*/  LDSM.16.M88.4 R28, [R137+0x7800] ;  /* 0x00780000891c783b */ /* 0x000f280000000200 */
[----:B------:R-:W-:Y:S04]  /*4210*/  LDSM.16.M88.4 R52, [R135] ;  /* 0x000000008734783b */ /* 0x000fe80000000200 */
[----:B------:R-:W4:Y:S01]  /*4220*/  LDSM.16.M88.4 R36, [R134+0x4000] ;  /* 0x004000008624783b */ /* 0x000f220000000200 */
[C---:B--2---:R-:W-:Y:S03]  /*4230*/  HMMA.16816.F32.BF16 R24, R76.reuse, R20, RZ ;  /* 0x000000144c18723c */ /* 0x044fe600000418ff */
[----:B------:R-:W2:Y:S04]  /*4240*/  LDSM.16.M88.4 R32, [R134+0x5000] ;  /* 0x005000008620783b */ /* 0x000ea80000000200 */
[----:B------:R-:W2:Y:S01]  /*4250*/  LDSM.16.M88.4 R48, [R134+0x4800] ;  /* 0x004800008630783b */ /* 0x000ea20000000200 */
[C---:B---3--:R-:W-:Y:S03]  /*4260*/  HMMA.16816.F32.BF16 R16, R76.reuse, R12, RZ ;  /* 0x0000000c4c10723c */ /* 0x048fe600000418ff */
[----:B------:R-:W-:Y:S04]  /*4270*/  LDSM.16.M88.4 R56, [R141] ;  /* 0x000000008d38783b */ /* 0x000fe80000000200 */
[----:B------:R-:W-:Y:S01]  /*4280*/  LDSM.16.M88.4 R72, [R134+0x6800] ;  /* 0x006800008648783b */ /* 0x000fe20000000200 */
[C---:B-1----:R-:W-:Y:S03]  /*4290*/  HMMA.16816.F32.BF16 R8, R76.reuse, R4, RZ ;  /* 0x000000044c08723c */ /* 0x042fe600000418ff */
[----:B------:R-:W-:Y:S04]  /*42a0*/  LDSM.16.M88.4 R68, [R134+0x7000] ;  /* 0x007000008644783b */ /* 0x000fe80000000200 */
[----:B------:R-:W-:Y:S01]  /*42b0*/  LDSM.16.M88.4 R64, [R134+0x7800] ;  /* 0x007800008640783b */ /* 0x000fe20000000200 */
[C---:B----4-:R-:W-:Y:S03]  /*42c0*/  HMMA.16816.F32.BF16 R112, R76.reuse, R108, RZ ;  /* 0x0000006c4c70723c */ /* 0x050fe600000418ff */
[----:B------:R-:W-:Y:S04]  /*42d0*/  LDSM.16.M88.4 R120, [R117+0x2000] ;  /* 0x002000007578783b */ /* 0x000fe80000000200 */
[----:B------:R-:W-:Y:S01]  /*42e0*/  LDSM.16.M88.4 R116, [R134+0x8000] ;  /* 0x008000008674783b */ /* 0x000fe20000000200 */
[C---:B------:R-:W-:Y:S03]  /*42f0*/  HMMA.16816.F32.BF16 R104, R76.reuse, R100, RZ ;  /* 0x000000644c68723c */ /* 0x040fe600000418ff */
        /* <DEDUP_REMOVED lines=20> */
[C---:B------:R-:W-:Y:S01]  /*4440*/  HMMA.16816.F32.BF16 R4, R52.reuse, R34, R4 ;  /* 0x000000223404723c */ /* 0x040fe20000041804 */
[----:B------:R-:W2:Y:S07]  /*4450*/  LDSM.16.M88.4 R32, [R63+0x4000] ;  /* 0x004000003f20783b */ /* 0x000eae0000000200 */
[C---:B------:R-:W-:Y:S08]  /*4460*/  HMMA.16816.F32.BF16 R16, R52.reuse, R48, R16 ;  /* 0x000000303410723c */ /* 0x040ff00000041810 */
[C---:B-1----:R-:W-:Y:S08]  /*4470*/  HMMA.16816.F32.BF16 R112, R52.reuse, R28, R112 ;  /* 0x0000001c3470723c */ /* 0x042ff00000041870 */
[C---:B------:R-:W-:Y:S01]  /*4480*/  HMMA.16816.F32.BF16 R108, R52.reuse, R30, R108 ;  /* 0x0000001e346c723c */ /* 0x040fe2000004186c */
[----:B------:R-:W1:Y:S07]  /*4490*/  LDSM.16.M88.4 R28, [R63+0x4800] ;  /* 0x004800003f1c783b */ /* 0x000e6e0000000200 */
[C---:B------:R-:W-:Y:S01]  /*44a0*/  HMMA.16816.F32.BF16 R12, R52.reuse, R50, R12 ;  /* 0x00000032340c723c */ /* 0x040fe2000004180c */
[----:B------:R-:W4:Y:S07]  /*44b0*/  LDSM.16.M88.4 R48, [R63+0x5800] ;  /* 0x005800003f30783b */ /* 0x000f2e0000000200 */
[C---:B---3--:R-:W-:Y:S08]  /*44c0*/  HMMA.16816.F32.BF16 R104, R52.reuse, R36, R104 ;  /* 0x000000243468723c */ /* 0x048ff00000041868 */
[----:B------:R-:W-:Y:S01]  /*44d0*/  HMMA.16816.F32.BF16 R100, R52, R38, R100 ;  /* 0x000000263464723c */ /* 0x000fe20000041864 */
[----:B------:R-:W-:Y:S07]  /*44e0*/  LDSM.16.M88.4 R36, [R63+0x5000] ;  /* 0x005000003f24783b */ /* 0x000fee0000000200 */
[C---:B--2---:R-:W-:Y:S08]  /*44f0*/  HMMA.16816.F32.BF16 R24, R56.reuse, R32, R24 ;  /* 0x000000203818723c */ /* 0x044ff00000041818 */
[C---:B------:R-:W-:Y:S01]  /*4500*/  HMMA.16816.F32.BF16 R20, R56.reuse, R34, R20 ;  /* 0x000000223814723c */ /* 0x040fe20000041814 */
[----:B------:R-:W-:Y:S07]  /*4510*/  LDSM.16.M88.4 R32, [R63+0x6000] ;  /* 0x006000003f20783b */ /* 0x000fee0000000200 */
[C---:B-1----:R-:W-:Y:S08]  /*4520*/  HMMA.16816.F32.BF16 R16, R56.reuse, R28, R16 ;  /* 0x0000001c3810723c */ /* 0x042ff00000041810 */
[----:B------:R-:W-:Y:S01]  /*4530*/  HMMA.16816.F32.BF16 R12, R56, R30, R12 ;  /* 0x0000001e380c723c */ /* 0x000fe2000004180c */
        /* <DEDUP_REMOVED lines=9> */
[----:B------:R-:W-:Y:S04]  /*45d0*/  LDSM.16.M88.4 R52, [R133] ;  /* 0x000000008534783b */ /* 0x000fe80000000200 */
[----:B------:R-:W-:Y:S03]  /*45e0*/  LDSM.16.M88.4 R64, [R63+0x7800] ;  /* 0x007800003f40783b */ /* 0x000fe60000000200 */
[C---:B----4-:R-:W-:Y:S08]  /*45f0*/  HMMA.16816.F32.BF16 R112, R56.reuse, R48, R112 ;  /* 0x000000303870723c */ /* 0x050ff00000041870 */
        /* <DEDUP_REMOVED lines=17> */
[C---:B---3--:R-:W-:Y:S08]  /*4710*/  HMMA.16816.F32.BF16 R88, R56.reuse, R36, R88 ;  /* 0x000000243858723c */ /* 0x048ff00000041858 */
[----:B------:R-:W-:Y:S01]  /*4720*/  HMMA.16816.F32.BF16 R84, R56, R38, R84 ;  /* 0x000000263854723c */ /* 0x000fe20000041854 */
[----:B------:R-:W3:Y:S07]  /*4730*/  LDSM.16.M88.4 R36, [R62+0x5800] ;  /* 0x005800003e24783b */ /* 0x000eee0000000200 */
[C---:B----4-:R-:W-:Y:S08]  /*4740*/  HMMA.16816.F32.BF16 R16, R52.reuse, R32, R16 ;  /* 0x000000203410723c */ /* 0x050ff00000041810 */
[C---:B------:R-:W-:Y:S01]  /*4750*/  HMMA.16816.F32.BF16 R12, R52.reuse, R34, R12 ;  /* 0x00000022340c723c */ /* 0x040fe2000004180c */
        /* <DEDUP_REMOVED lines=8> */
[----:B------:R-:W-:Y:S01]  /*47e0*/  HMMA.16816.F32.BF16 R76, R56, R66, R76 ;  /* 0x00000042384c723c */ /* 0x000fe2000004184c */
[----:B------:R-:W1:Y:S04]  /*47f0*/  LDSM.16.M88.4 R56, [R62+0x7800] ;  /* 0x007800003e38783b */ /* 0x000e680000000200 */
[----:B------:R-:W-:Y:S03]  /*4800*/  LDSM.16.M88.4 R64, [R134+0xa800] ;  /* 0x00a800008640783b */ /* 0x000fe60000000200 */
[C---:B---3--:R-:W-:Y:S08]  /*4810*/  HMMA.16816.F32.BF16 R112, R52.reuse, R36, R112 ;  /* 0x000000243470723c */ /* 0x048ff00000041870 */
[C---:B------:R-:W-:Y:S01]  /*4820*/  HMMA.16816.F32.BF16 R108, R52.reuse, R38, R108 ;  /* 0x00000026346c723c */ /* 0x040fe2000004186c */
[----:B------:R-:W3:Y:S07]  /*4830*/  LDSM.16.M88.4 R36, [R137+0x8000] ;  /* 0x008000008924783b */ /* 0x000eee0000000200 */
[C---:B----4-:R-:W-:Y:S08]  /*4840*/  HMMA.16816.F32.BF16 R96, R52.reuse, R32, R96 ;  /* 0x000000203460723c */ /* 0x050ff00000041860 */
        /* <DEDUP_REMOVED lines=14> */
[----:B------:R-:W3:Y:S04]  /*4930*/  LDSM.16.M88.4 R36, [R137+0xa800] ;  /* 0x00a800008924783b */ /* 0x000ee80000000200 */
[----:B------:R-:W-:Y:S03]  /*4940*/  LDSM.16.M88.4 R136, [R63+0x9800] ;  /* 0x009800003f88783b */ /* 0x000fe60000000200 */
[C---:B----4-:R-:W-:Y:S08]  /*4950*/  HMMA.16816.F32.BF16 R8, R120.reuse, R32, R8 ;  /* 0x000000207808723c */ /* 0x050ff00000041808 */
[----:B------:R-:W-:Y:S01]  /*4960*/  HMMA.16816.F32.BF16 R4, R120, R34, R4 ;  /* 0x000000227804723c */ /* 0x000fe20000041804 */
[----:B------:R-:W4:Y:S07]  /*4970*/  LDSM.16.M88.4 R32, [R134+0x8800] ;  /* 0x008800008620783b */ /* 0x000f2e0000000200 */
[C---:B--2---:R-:W-:Y:S08]  /*4980*/  HMMA.16816.F32.BF16 R24, R48.reuse, R116, R24 ;  /* 0x000000743018723c */ /* 0x044ff00000041818 */
[C---:B-1----:R-:W-:Y:S08]  /*4990*/  HMMA.16816.F32.BF16 R8, R48.reuse, R28, R8 ;  /* 0x0000001c3008723c */ /* 0x042ff00000041808 */
[----:B------:R-:W-:Y:S01]  /*49a0*/  HMMA.16816.F32.BF16 R4, R48, R30, R4 ;  /* 0x0000001e3004723c */ /* 0x000fe20000041804 */
[----:B------:R-:W1:Y:S07]  /*49b0*/  LDSM.16.M88.4 R28, [R63+0x9000] ;  /* 0x009000003f1c783b */ /* 0x000e6e0000000200 */
[C---:B------:R-:W-:Y:S08]  /*49c0*/  HMMA.16816.F32.BF16 R104, R120.reuse, R52, R104 ;  /* 0x000000347868723c */ /* 0x040ff00000041868 */
[C---:B------:R-:W-:Y:S01]  /*49d0*/  HMMA.16816.F32.BF16 R100, R120.reuse, R54, R100 ;  /* 0x000000367864723c */ /* 0x040fe20000041864 */
[----:B------:R-:W2:Y:S07]  /*49e0*/  LDSM.16.M88.4 R52, [R134+0xb800] ;  /* 0x00b800008634783b */ /* 0x000eae0000000200 */
[C---:B---3--:R-:W-:Y:S08]  /*49f0*/  HMMA.16816.F32.BF16 R96, R120.reuse, R36, R96 ;  /* 0x000000247860723c */ /* 0x048ff00000041860 */
[----:B------:R-:W-:Y:S01]  /*4a00*/  HMMA.16816.F32.BF16 R92, R120, R38, R92 ;  /* 0x00000026785c723c */ /* 0x000fe2000004185c */
[----:B------:R-:W3:Y:S07]  /*4a10*/  LDSM.16.M88.4 R36, [R63+0x8000] ;  /* 0x008000003f24783b */ /* 0x000eee0000000200 */
[C---:B----4-:R-:W-:Y:S08]  /*4a20*/  HMMA.16816.F32.BF16 R16, R48.reuse, R32, R16 ;  /* 0x000000203010723c */ /* 0x050ff00000041810 */
[C---:B------:R-:W-:Y:S01]  /*4a30*/  HMMA.16816.F32.BF16 R12, R48.reuse, R34, R12 ;  /* 0x00000022300c723c */ /* 0x040fe2000004180c */
[----:B------:R-:W4:Y:S07]  /*4a40*/  LDSM.16.M88.4 R32, [R63+0x8800] ;  /* 0x008800003f20783b */ /* 0x000f2e0000000200 */
[----:B------:R-:W-:Y:S01]  /*4a50*/  HMMA.16816.F32.BF16 R20, R48, R118, R20 ;  /* 0x000000763014723c */ /* 0x000fe20000041814 */
[----:B------:R-:W4:Y:S07]  /*4a60*/  LDSM.16.M88.4 R116, [R63+0xb800] ;  /* 0x00b800003f74783b */ /* 0x000f2e0000000200 */
[C---:B------:R-:W-:Y:S08]  /*4a70*/  HMMA.16816.F32.BF16 R80, R120.reuse, R124, R80 ;  /* 0x0000007c7850723c */ /* 0x040ff00000041850 */
[C---:B------:R-:W-:Y:S01]  /*4a80*/  HMMA.16816.F32.BF16 R76, R120.reuse, R126, R76 ;  /* 0x0000007e784c723c */ /* 0x040fe2000004184c */
[----:B------:R-:W-:Y:S07]  /*4a90*/  LDSM.16.M88.4 R124, [R63+0xa800] ;  /* 0x00a800003f7c783b */ /* 0x000fee0000000200 */
[C---:B------:R-:W-:Y:S08]  /*4aa0*/  HMMA.16816.F32.BF16 R88, R120.reuse, R128, R88 ;  /* 0x000000807858723c */ /* 0x040ff00000041858 */
[----:B------:R-:W-:Y:S01]  /*4ab0*/  HMMA.16816.F32.BF16 R84, R120, R130, R84 ;  /* 0x000000827854723c */ /* 0x000fe20000041854 */
[----:B------:R-:W4:Y:S04]  /*4ac0*/  LDSM.16.M88.4 R128, [R63+0xa000] ;  /* 0x00a000003f80783b */ /* 0x000f280000000200 */
[----:B------:R-:W4:Y:S03]  /*4ad0*/  LDSM.16.M88.4 R120, [R63+0xb000] ;  /* 0x00b000003f78783b */ /* 0x000f260000000200 */
[C---:B------:R-:W-:Y:S08]  /*4ae0*/  HMMA.16816.F32.BF16 R112, R48.reuse, R72, R112 ;  /* 0x000000483070723c */ /* 0x040ff00000041870 */
[----:B------:R-:W-:Y:S01]  /*4af0*/  HMMA.16816.F32.BF16 R108, R48, R74, R108 ;  /* 0x0000004a306c723c */ /* 0x000fe2000004186c */
[----:B------:R-:W-:Y:S07]  /*4b00*/  LDSM.16.M88.4 R72, [R133+0x2000] ;  /* 0x002000008548783b */ /* 0x000fee0000000200 */
[C---:B-1----:R-:W-:Y:S08]  /*4b10*/  HMMA.16816.F32.BF16 R8, R140.reuse, R28, R8 ;  /* 0x0000001c8c08723c */ /* 0x042ff00000041808 */
[----:B------:R-:W-:Y:S01]  /*4b20*/  HMMA.16816.F32.BF16 R4, R140, R30, R4 ;  /* 0x0000001e8c04723c */ /* 0x000fe20000041804 */
[----:B------:R-:W1:Y:S07]  /*4b30*/  LDSM.16.M88.4 R28, [R62+0xb800] ;  /* 0x00b800003e1c783b */ /* 0x000e6e0000000200 */
        /* <DEDUP_REMOVED lines=8> */
[----:B------:R-:W2:Y:S07]  /*4bc0*/  LDSM.16.M88.4 R64, [R62+0x8800] ;  /* 0x008800003e40783b */ /* 0x000eae0000000200 */
[C---:B------:R-:W-:Y:S08]  /*4bd0*/  HMMA.16816.F32.BF16 R88, R48.reuse, R56, R88 ;  /* 0x000000383058723c */ /* 0x040ff00000041858 */
[----:B------:R-:W-:Y:S01]  /*4be0*/  HMMA.16816.F32.BF16 R84, R48, R58, R84 ;  /* 0x0000003a3054723c */ /* 0x000fe20000041854 */
[----:B------:R-:W2:Y:S04]  /*4bf0*/  LDSM.16.M88.4 R56, [R62+0x9000] ;  /* 0x009000003e38783b */ /* 0x000ea80000000200 */
[----:B------:R-:W2:Y:S03]  /*4c00*/  LDSM.16.M88.4 R48, [R62+0xa000] ;  /* 0x00a000003e30783b */ /* 0x000ea60000000200 */
[C---:B---3--:R-:W-:Y:S08]  /*4c10*/  HMMA.16816.F32.BF16 R24, R140.reuse, R36, R24 ;  /* 0x000000248c18723c */ /* 0x048ff00000041818 */
[C---:B------:R-:W-:Y:S01]  /*4c20*/  HMMA.16816.F32.BF16 R20, R140.reuse, R38, R20 ;  /* 0x000000268c14723c */ /* 0x040fe20000041814 */
[----:B------:R-:W3:Y:S07]  /*4c30*/  LDSM.16.M88.4 R36, [R62+0xa800] ;  /* 0x00a800003e24783b */ /* 0x000eee0000000200 */
[C---:B----4-:R-:W-:Y:S08]  /*4c40*/  HMMA.16816.F32.BF16 R16, R140.reuse, R32, R16 ;  /* 0x000000208c10723c */ /* 0x050ff00000041810 */
[----:B------:R-:W-:Y:S01]  /*4c50*/  HMMA.16816.F32.BF16 R12, R140, R34, R12 ;  /* 0x000000228c0c723c */ /* 0x000fe2000004180c */
[----:B------:R-:W4:Y:S01]  /*4c60*/  LDSM.16.M88.4 R32, [R62+0xb000] ;  /* 0x00b000003e20783b */ /* 0x000f220000000200 */
[----:B------:R-:W-:-:S06]  /*4c70*/  DEPBAR.LE SB0, 0x0 ;  /* 0x000080000000791a */ /* 0x000fcc0000000000 */
[C---:B------:R-:W-:Y:S08]  /*4c80*/  HMMA.16816.F32.BF16 R80, R140.reuse, R116, R80 ;  /* 0x000000748c50723c */ /* 0x040ff00000041850 */
[C---:B------:R-:W-:Y:S08]  /*4c90*/  HMMA.16816.F32.BF16 R76, R140.reuse, R118, R76 ;  /* 0x000000768c4c723c */ /* 0x040ff0000004184c */
[----:B------:R-:W-:Y:S01]  /*4ca0*/  HMMA.16816.F32.BF16 R112, R140, R136, R112 ;  /* 0x000000888c70723c */ /* 0x000fe20000041870 */
[----:B------:R-:W-:-:S05]  /*4cb0*/  VIADD R136, R132, 0xffffffff ;  /* 0xffffffff84887836 */ /* 0x000fca0000000000 */
[----:B------:R-:W-:Y:S02]  /*4cc0*/  ISETP.GT.AND P1, PT, R136, R213, PT ;  /* 0x000000d58800720c */ /* 0x000fe40003f24270 */
[C---:B------:R-:W-:Y:S08]  /*4cd0*/  HMMA.16816.F32.BF16 R108, R140.reuse, R138, R108 ;  /* 0x0000008a8c6c723c */ /* 0x040ff0000004186c */
[C---:B------:R-:W-:Y:S08]  /*4ce0*/  HMMA.16816.F32.BF16 R104, R140.reuse, R128, R104 ;  /* 0x000000808c68723c */ /* 0x040ff00000041868 */
[C---:B------:R-:W-:Y:S08]  /*4cf0*/  HMMA.16816.F32.BF16 R100, R140.reuse, R130, R100 ;  /* 0x000000828c64723c */ /* 0x040ff00000041864 */
[C---:B------:R-:W-:Y:S08]  /*4d00*/  HMMA.16816.F32.BF16 R96, R140.reuse, R124, R96 ;  /* 0x0000007c8c60723c */ /* 0x040ff00000041860 */
[C---:B------:R-:W-:Y:S08]  /*4d10*/  HMMA.16816.F32.BF16 R92, R140.reuse, R126, R92 ;  /* 0x0000007e8c5c723c */ /* 0x040ff0000004185c */
[C---:B------:R-:W-:Y:S08]  /*4d20*/  HMMA.16816.F32.BF16 R88, R140.reuse, R120, R88 ;  /* 0x000000788c58723c */ /* 0x040ff00000041858 */
[----:B------:R-:W-:Y:S08]  /*4d30*/  HMMA.16816.F32.BF16 R84, R140, R122, R84 ;  /* 0x0000007a8c54723c */ /* 0x000ff00000041854 */
[----:B-1----:R-:W-:Y:S01]  /*4d40*/  HMMA.16816.F32.BF16 R80, R72, R28, R80 ;  /* 0x0000001c4850723c */ /* 0x002fe20000041850 */
[----:B------:R-:W-:-:S02]  /*4d50*/  SHF.R.U32.HI R28, RZ, 0x2, R197 ;  /* 0x00000002ff1c7819 */ /* 0x000fc400000116c5 */
[----:B------:R-:W-:-:S04]  /*4d60*/  LOP3.LUT R29, R198, 0x1f0, RZ, 0xc0, !PT ;  /* 0x000001f0c61d7812 */ /* 0x000fc800078ec0ff */
[----:B------:R-:W-:Y:S01]  /*4d70*/  LOP3.LUT R28, R29, 0x7, R28, 0xf8, !PT ;  /* 0x000000071d1c7812 */ /* 0x000fe200078ef81c */
[----:B------:R-:W-:Y:S01]  /*4d80*/  HMMA.16816.F32.BF16 R76, R72, R30, R76 ;  /* 0x0000001e484c723c */ /* 0x000fe2000004184c */
[----:B------:R-:W-:-:S03]  /*4d90*/  IADD3 R29, PT, PT, R47, -R46, -R44 ;  /* 0x8000002e2f1d7210 */ /* 0x000fc60007ffe82c */
[----:B------:R-:W-:-:S04]  /*4da0*/  IMAD R28, R219, 0x40, R28 ;  /* 0x00000040db1c7824 */ /* 0x000fc800078e021c */
[C---:B------:R-:W-:Y:S01]  /*4db0*/  IMAD.IADD R210, R28.reuse, 0x1, R29 ;  /* 0x000000011cd27824 */ /* 0x040fe200078e021d */
[----:B--2---:R-:W-:Y:S01]  /*4dc0*/  HMMA.16816.F32.BF16 R24, R72, R68, R24 ;  /* 0x000000444818723c */ /* 0x004fe20000041818 */
[----:B------:R-:W-:-:S03]  /*4dd0*/  IMAD.IADD R30, R28, 0x1, R61 ;  /* 0x000000011c1e7824 */ /* 0x000fc600078e023d */
[----:B------:R-:W-:Y:S02]  /*4de0*/  VIMNMX R212, PT, PT, RZ, R210, !PT ;  /* 0x000000d2ffd47248 */ /* 0x000fe40007fe0100 */
[C-C-:B------:R-:W-:Y:S02]  /*4df0*/  VIADDMNMX R211, R30.reuse, 0x1, R47.reuse, PT ;  /* 0x000000011ed37846 */ /* 0x140fe4000380012f */
[----:B------:R-:W-:Y:S01]  /*4e00*/  HMMA.16816.F32.BF16 R20, R72, R70, R20 ;  /* 0x000000464814723c */ /* 0x000fe20000041814 */
[----:B------:R-:W-:Y:S02]  /*4e10*/  VIADDMNMX R209, R30, 0x9, R47, PT ;  /* 0x000000091ed17846 */ /* 0x000fe4000380012f */
[----:B------:R-:W-:-:S05]  /*4e20*/  VIADDMNMX R210, R210, 0x8, RZ, !PT ;  /* 0x00000008d2d27846 */ /* 0x000fca00078001ff */
        /* <DEDUP_REMOVED lines=10> */
[C---:B----4-:R-:W-:Y:S08]  /*4ed0*/  HMMA.16816.F32.BF16 R88, R72.reuse, R32, R88 ;  /* 0x000000204858723c */ /* 0x050ff00000041858 */
[----:B------:R-:W-:Y:S01]  /*4ee0*/  HMMA.16816.F32.BF16 R84, R72, R34, R84 ;  /* 0x000000224854723c */ /* 0x000fe20000041854 */
[----:B------:R-:W-:Y:S01]  /*4ef0*/  LOP3.LUT R35, R202, 0x200, RZ, 0xc0, !PT ;  /* 0x00000200ca237812 */ /* 0x000fe200078ec0ff */
[----:B------:R-:W-:Y:S06]  /*4f00*/  BAR.SYNC.DEFER_BLOCKING 0x0 ;  /* 0x0000000000007b1d */ /* 0x000fec0000010000 */
[----:B------:R-:W-:-:S12]  /*4f10*/  @!P1 BRA `(.L_x_2956) ;  /* 0x0000000800d49947 */ /* 0x000fd80003800000 */
        /* <DEDUP_REMOVED lines=13> */
.L_x_2958:
[----:B------:R-:W2:Y:S01]  /*4ff0*/  LD.E R36, desc[UR4][R2.64+0x170] ;  /* 0x0001700402247980 */ /* 0x000ea2000c101900 */
[----:B------:R-:W-:Y:S02]  /*5000*/  LEA R33, R132, 0xffffff00, 0x7 ;  /* 0xffffff0084217811 */ /* 0x000fe400078e38ff */
        /* <DEDUP_REMOVED lines=15> */
[----:B------:R-:W2:Y:S04]  /*5100*/  LD.E.64 R38, desc[UR4][R2.64+0x20] ;  /* 0x0000200402267980 */ /* 0x000ea8000c101b00 */
        /* <DEDUP_REMOVED lines=12> */
[----:B------:R-:W-:Y:S02]  /*51d0*/  ISETP.GE.U32.AND P5, PT, R30, R31, PT ;  /* 0x0000001f1e00720c */ /* 0x000fe40003fa6070 */
[----:B------:R-:W-:-:S02]  /*51e0*/  ISETP.GE.AND P3, PT, R42, RZ, PT ;  /* 0x000000ff2a00720c */ /* 0x000fc40003f66270 */
[----:B------:R-:W-:-:S07]  /*51f0*/  LOP3.LUT R31, RZ, R36, RZ, 0x33, !PT ;  /* 0x00000024ff1f7212 */ /* 0x000fce00078e33ff */
[----:B------:R-:W-:Y:S02]  /*5200*/  @P4 IADD3 R32, PT, PT, R32, 0x1, RZ ;  /* 0x0000000120204810 */ /* 0x000fe40007ffe0ff */
[----:B------:R-:W-:Y:S01]  /*5210*/  @P5 VIADD R34, R34, 0x1 ;  /* 0x0000000122225836 */ /* 0x000fe20000000000 */
[----:B------:R-:W-:Y:S02]  /*5220*/  ISETP.NE.AND P4, PT, R36, RZ, PT ;  /* 0x000000ff2400720c */ /* 0x000fe40003f85270 */
        /* <DEDUP_REMOVED lines=24> */
.L_x_2959:
[----:B------:R-:W-:Y:S05]  /*53b0*/  BSYNC.RECONVERGENT B0 ;  /* 0x0000000000007941 */ /* 0x000fea0003800200 */
.L_x_2957:
[C---:B------:R-:W-:Y:S01]  /*53c0*/  IMAD.SHL.U32 R29, R204.reuse, 0x20, RZ ;  /* 0x00000020cc1d7824 */ /* 0x040fe200078e00ff */
[----:B------:R-:W-:Y:S02]  /*53d0*/  ISETP.GE.AND P3, PT, R45, R224, PT ;  /* 0x000000e02d00720c */ /* 0x000fe40003f66270 */
        /* <DEDUP_REMOVED lines=105> */
.L_x_2956:
[----:B------:R-:W-:Y:S05]  /*5a70*/  BSYNC.RECONVERGENT B1 ;  /* 0x0000000000017941 */ /* 0x000fea0003800200 */
.L_x_2955:
[----:B------:R-:W-:Y:S01]  /*5a80*/  IMAD.SHL.U32 R135, R197, 0x2, RZ ;  /* 0x00000002c5877824 */ /* 0x000fe200078e00ff */
[----:B------:R-:W2:Y:S04]  /*5a90*/  LD.E R141, desc[UR4][R2.64+0xdc] ;  /* 0x0000dc04028d7980 */ /* 0x000ea8000c101900 */
[----:B------:R-:W-:-:S05]  /*5aa0*/  LOP3.LUT R135, R135, 0x6, RZ, 0xc0, !PT ;  /* 0x0000000687877812 */ /* 0x000fca00078ec0ff */
[----:B------:R-:W-:-:S04]  /*5ab0*/  IMAD R68, R136, 0x80, R135 ;  /* 0x0000008088447824 */ /* 0x000fc800078e0287 */
[C---:B------:R-:W-:Y:S01]  /*5ac0*/  VIADD R67, R68.reuse, 0x1 ;  /* 0x0000000144437836 */ /* 0x040fe20000000000 */
[C---:B------:R-:W-:Y:S01]  /*5ad0*/  ISETP.GE.AND P1, PT, R68.reuse, R212, PT ;  /* 0x000000d44400720c */ /* 0x040fe20003f26270 */
[----:B------:R-:W-:-:S03]  /*5ae0*/  VIADD R66, R68, 0x8 ;  /* 0x0000000844427836 */ /* 0x000fc60000000000 */
[CC--:B------:R-:W-:Y:S01]  /*5af0*/  ISETP.GE.AND P4, PT, R67.reuse, R212.reuse, PT ;  /* 0x000000d44300720c */ /* 0x0c0fe20003f86270 */
[----:B------:R-:W-:Y:S01]  /*5b00*/  VIADD R65, R68, 0x9 ;  /* 0x0000000944417836 */ /* 0x000fe20000000000 */
[----:B------:R-:W-:Y:S02]  /*5b10*/  FSEL R24, R24, -INF , P1 ;  /* 0xff80000018187808 */ /* 0x000fe40000800000 */
[----:B------:R-:W-:Y:S02]  /*5b20*/  ISETP.GE.AND P1, PT, R67, R211, PT ;  /* 0x000000d34300720c */ /* 0x000fe40003f26270 */
[----:B------:R-:W-:Y:S02]  /*5b30*/  FSEL R25, R25, -INF , P4 ;  /* 0xff80000019197808 */ /* 0x000fe40002000000 */
[----:B------:R-:W-:Y:S02]  /*5b40*/  ISETP.GE.AND P4, PT, R66, R212, PT ;  /* 0x000000d44200720c */ /* 0x000fe40003f86270 */
[----:B-1----:R-:W-:-:S02]  /*5b50*/  FSEL R31, R25, -INF , !P1 ;  /* 0xff800000191f7808 */ /* 0x002fc40004800000 */
[CC--:B------:R-:W-:Y:S01]  /*5b60*/  ISETP.GE.AND P1, PT, R65.reuse, R212.reuse, PT ;  /* 0x000000d44100720c */ /* 0x0c0fe20003f26270 */
[----:B------:R-:W-:Y:S01]  /*5b70*/  VIADD R63, R68, 0x10 ;  /* 0x00000010443f7836 */ /* 0x000fe20000000000 */
[----:B------:R-:W-:Y:S01]  /*5b80*/  FSEL R33, R20, -INF , P4 ;  /* 0xff80000014217808 */ /* 0x000fe20002000000 */
[----:B------:R-:W-:Y:S01]  /*5b90*/  VIADD R62, R68, 0x11 ;  /* 0x00000011443e7836 */ /* 0x000fe20000000000 */
[----:B------:R-:W-:Y:S02]  /*5ba0*/  ISETP.GE.AND P4, PT, R65, R211, PT ;  /* 0x000000d34100720c */ /* 0x000fe40003f86270 */
[----:B------:R-:W-:Y:S02]  /*5bb0*/  FSEL R21, R21, -INF , P1 ;  /* 0xff80000015157808 */ /* 0x000fe40000800000 */
[----:B------:R-:W-:Y:S02]  /*5bc0*/  ISETP.GE.AND P1, PT, R63, R212, PT ;  /* 0x000000d43f00720c */ /* 0x000fe40003f26270 */
[----:B------:R-:W-:-:S02]  /*5bd0*/  FSEL R29, R21, -INF , !P4 ;  /* 0xff800000151d7808 */ /* 0x000fc40006000000 */
[-C--:B------:R-:W-:Y:S01]  /*5be0*/  ISETP.GE.AND P4, PT, R62, R212.reuse, PT ;  /* 0x000000d43e00720c */ /* 0x080fe20003f86270 */
[----:B------:R-:W-:Y:S01]  /*5bf0*/  VIADD R59, R68, 0x18 ;  /* 0x00000018443b7836 */ /* 0x000fe20000000000 */
[----:B------:R-:W-:Y:S01]  /*5c00*/  FSEL R25, R16, -INF , P1 ;  /* 0xff80000010197808 */ /* 0x000fe20000800000 */
[----:B------:R-:W-:Y:S01]  /*5c10*/  VIADD R53, R68, 0x19 ;  /* 0x0000001944357836 */ /* 0x000fe20000000000 */
[----:B------:R-:W-:Y:S02]  /*5c20*/  ISETP.GE.AND P1, PT, R62, R211, PT ;  /* 0x000000d33e00720c */ /* 0x000fe40003f26270 */
[----:B------:R-:W-:Y:S02]  /*5c30*/  FSEL R17, R17, -INF , P4 ;  /* 0xff80000011117808 */ /* 0x000fe40002000000 */
[----:B------:R-:W-:Y:S02]  /*5c40*/  ISETP.GE.AND P4, PT, R59, R212, PT ;  /* 0x000000d43b00720c */ /* 0x000fe40003f86270 */
[----:B------:R-:W-:-:S02]  /*5c50*/  FSEL R21, R17, -INF , !P1 ;  /* 0xff80000011157808 */ /* 0x000fc40004800000 */
        /* <DEDUP_REMOVED lines=20> */
[-C--:B------:R-:W-:Y:S02]  /*5da0*/  ISETP.GE.AND P4, PT, R38, R211.reuse, PT ;  /* 0x000000d32600720c */ /* 0x080fe40003f86270 */
[----:B------:R-:W-:Y:S02]  /*5db0*/  FSEL R5, R5, -INF , P1 ;  /* 0xff80000005057808 */ /* 0x000fe40000800000 */
[----:B------:R-:W-:Y:S02]  /*5dc0*/  ISETP.GE.AND P5, PT, R68, R211, PT ;  /* 0x000000d34400720c */ /* 0x000fe40003fa6270 */
[----:B------:R-:W-:-:S02]  /*5dd0*/  ISETP.GE.AND P1, PT, R44, R212, PT ;  /* 0x000000d42c00720c */ /* 0x000fc40003f26270 */
[----:B------:R-:W-:Y:S02]  /*5de0*/  FSEL R37, R5, -INF , !P4 ;  /* 0xff80000005257808 */ /* 0x000fe40006000000 */
[----:B------:R-:W-:Y:S02]  /*5df0*/  ISETP.GE.AND P4, PT, R36, R212, PT ;  /* 0x000000d42400720c */ /* 0x000fe40003f86270 */
[----:B------:R-:W-:Y:S01]  /*5e00*/  FSEL R24, R24, -INF , !P5 ;  /* 0xff80000018187808 */ /* 0x000fe20006800000 */
[----:B------:R-:W-:Y:S01]  /*5e10*/  VIADD R42, R68, 0x38 ;  /* 0x00000038442a7836 */ /* 0x000fe20000000000 */
[-C--:B------:R-:W-:Y:S01]  /*5e20*/  ISETP.GE.AND P5, PT, R66, R211.reuse, PT ;  /* 0x000000d34200720c */ /* 0x080fe20003fa6270 */
[----:B------:R-:W-:Y:S01]  /*5e30*/  VIADD R34, R68, 0x39 ;  /* 0x0000003944227836 */ /* 0x000fe20000000000 */
[----:B------:R-:W-:Y:S02]  /*5e40*/  FSEL R112, R112, -INF , P1 ;  /* 0xff80000070707808 */ /* 0x000fe40000800000 */
[----:B------:R-:W-:-:S02]  /*5e50*/  ISETP.GE.AND P1, PT, R36, R211, PT ;  /* 0x000000d32400720c */ /* 0x000fc40003f26270 */
[----:B------:R-:W-:Y:S02]  /*5e60*/  FSEL R113, R113, -INF , P4 ;  /* 0xff80000071717808 */ /* 0x000fe40002000000 */
[----:B------:R-:W-:Y:S02]  /*5e70*/  FSEL R33, R33, -INF , !P5 ;  /* 0xff80000021217808 */ /* 0x000fe40006800000 */
[-C--:B------:R-:W-:Y:S02]  /*5e80*/  ISETP.GE.AND P5, PT, R63, R211.reuse, PT ;  /* 0x000000d33f00720c */ /* 0x080fe40003fa6270 */
[-C--:B------:R-:W-:Y:S02]  /*5e90*/  ISETP.GE.AND P4, PT, R42, R212.reuse, PT ;  /* 0x000000d42a00720c */ /* 0x080fe40003f86270 */
[----:B------:R-:W-:Y:S02]  /*5ea0*/  FSEL R179, R113, -INF , !P1 ;  /* 0xff80000071b37808 */ /* 0x000fe40004800000 */
[----:B------:R-:W-:Y:S01]  /*5eb0*/  ISETP.GE.AND P1, PT, R34, R212, PT ;  /* 0x000000d42200720c */ /* 0x000fe20003f26270 */
[C---:B------:R-:W-:Y:S01]  /*5ec0*/  VIADD R32, R68.reuse, 0x40 ;  /* 0x0000004044207836 */ /* 0x040fe20000000000 */
[----:B------:R-:W-:Y:S01]  /*5ed0*/  FSEL R25, R25, -INF , !P5 ;  /* 0xff80000019197808 */ /* 0x000fe20006800000 */
[----:B------:R-:W-:Y:S01]  /*5ee0*/  VIADD R30, R68, 0x41 ;  /* 0x00000041441e7836 */ /* 0x000fe20000000000 */
[----:B------:R-:W-:-:S02]  /*5ef0*/  ISETP.GE.AND P5, PT, R59, R211, PT ;  /* 0x000000d33b00720c */ /* 0x000fc40003fa6270 */
[----:B------:R-:W-:Y:S02]  /*5f00*/  FSEL R108, R108, -INF , P4 ;  /* 0xff8000006c6c7808 */ /* 0x000fe40002000000 */
[-C--:B------:R-:W-:Y:S02]  /*5f10*/  ISETP.GE.AND P4, PT, R34, R211.reuse, PT ;  /* 0x000000d32200720c */ /* 0x080fe40003f86270 */
[----:B------:R-:W-:Y:S02]  /*5f20*/  FSEL R109, R109, -INF , P1 ;  /* 0xff8000006d6d7808 */ /* 0x000fe40000800000 */
[----:B------:R-:W-:Y:S02]  /*5f30*/  FSEL R17, R17, -INF , !P5 ;  /* 0xff80000011117808 */ /* 0x000fe40006800000 */
[----:B------:R-:W-:Y:S02]  /*5f40*/  ISETP.GE.AND P5, PT, R56, R211, PT ;  /* 0x000000d33800720c */ /* 0x000fe40003fa6270 */
[----:B------:R-:W-:-:S02]  /*5f50*/  ISETP.GE.AND P1, PT, R32, R212, PT ;  /* 0x000000d42000720c */ /* 0x000fc40003f26270 */
[----:B------:R-:W-:Y:S02]  /*5f60*/  FSEL R175, R109, -INF , !P4 ;  /* 0xff8000006daf7808 */ /* 0x000fe40006000000 */
[----:B------:R-:W-:Y:S01]  /*5f70*/  ISETP.GE.AND P4, PT, R30, R212, PT ;  /* 0x000000d41e00720c */ /* 0x000fe20003f86270 */
[C---:B------:R-:W-:Y:S01]  /*5f80*/  VIADD R28, R68.reuse, 0x48 ;  /* 0x00000048441c7836 */ /* 0x040fe20000000000 */
[----:B------:R-:W-:Y:S01]  /*5f90*/  FSEL R47, R47, -INF , !P5 ;  /* 0xff8000002f2f7808 */ /* 0x000fe20006800000 */
[----:B------:R-:W-:Y:S01]  /*5fa0*/  VIADD R20, R68, 0x49 ;  /* 0x0000004944147836 */ /* 0x000fe20000000000 */
[----:B------:R-:W-:Y:S02]  /*5fb0*/  FSEL R104, R104, -INF , P1 ;  /* 0xff80000068687808 */ /* 0x000fe40000800000 */
[-C--:B------:R-:W-:Y:S02]  /*5fc0*/  ISETP.GE.AND P5, PT, R46, R211.reuse, PT ;  /* 0x000000d32e00720c */ /* 0x080fe40003fa6270 */
[----:B------:R-:W-:-:S02]  /*5fd0*/  ISETP.GE.AND P1, PT, R30, R211, PT ;  /* 0x000000d31e00720c */ /* 0x000fc40003f26270 */
[----:B------:R-:W-:Y:S02]  /*5fe0*/  FSEL R105, R105, -INF , P4 ;  /* 0xff80000069697808 */ /* 0x000fe40002000000 */
[----:B------:R-:W-:Y:S02]  /*5ff0*/  FSEL R49, R4, -INF , !P5 ;  /* 0xff80000004317808 */ /* 0x000fe40006800000 */
[-C--:B------:R-:W-:Y:S02]  /*6000*/  ISETP.GE.AND P4, PT, R28, R212.reuse, PT ;  /* 0x000000d41c00720c */ /* 0x080fe40003f86270 */
[----:B------:R-:W-:Y:S02]  /*6010*/  FSEL R193, R105, -INF , !P1 ;  /* 0xff80000069c17808 */ /* 0x000fe40004800000 */
[----:B------:R-:W-:Y:S02]  /*6020*/  ISETP.GE.AND P5, PT, R44, R211, PT ;  /* 0x000000d32c00720c */ /* 0x000fe40003fa6270 */
[----:B------:R-:W-:Y:S01]  /*6030*/  ISETP.GE.AND P1, PT, R20, R212, PT ;  /* 0x000000d41400720c */ /* 0x000fe20003f26270 */
[----:B------:R-:W-:Y:S01]  /*6040*/  VIADD R16, R68, 0x50 ;  /* 0x0000005044107836 */ /* 0x000fe20000000000 */
[----:B------:R-:W-:Y:S01]  /*6050*/  FSEL R100, R100, -INF , P4 ;  /* 0xff80000064647808 */ /* 0x000fe20002000000 */
[----:B------:R-:W-:Y:S01]  /*6060*/  VIADD R12, R68, 0x51 ;  /* 0x00000051440c7836 */ /* 0x000fe20000000000 */
[----:B------:R-:W-:-:S02]  /*6070*/  FSEL R181, R112, -INF , !P5 ;  /* 0xff80000070b57808 */ /* 0x000fc40006800000 */
[-C--:B------:R-:W-:Y:S02]  /*6080*/  ISETP.GE.AND P4, PT, R20, R211.reuse, PT ;  /* 0x000000d31400720c */ /* 0x080fe40003f86270 */
[----:B------:R-:W-:Y:S02]  /*6090*/  FSEL R101, R101, -INF , P1 ;  /* 0xff80000065657808 */ /* 0x000fe40000800000 */
[----:B------:R-:W-:Y:S02]  /*60a0*/  ISETP.GE.AND P5, PT, R42, R211, PT ;  /* 0x000000d32a00720c */ /* 0x000fe40003fa6270 */
[----:B------:R-:W-:Y:S02]  /*60b0*/  ISETP.GE.AND P1, PT, R16, R212, PT ;  /* 0x000000d41000720c */ /* 0x000fe40003f26270 */
[----:B------:R-:W-:Y:S02]  /*60c0*/  FSEL R195, R101, -INF , !P4 ;  /* 0xff80000065c37808 */ /* 0x000fe40006000000 */
[----:B------:R-:W-:-:S02]  /*60d0*/  FSEL R177, R108, -INF , !P5 ;  /* 0xff8000006cb17808 */ /* 0x000fc40006800000 */
[----:B------:R-:W-:Y:S02]  /*60e0*/  ISETP.GE.AND P4, PT, R12, R212, PT ;  /* 0x000000d40c00720c */ /* 0x000fe40003f86270 */
[-C--:B------:R-:W-:Y:S01]  /*60f0*/  ISETP.GE.AND P5, PT, R32, R211.reuse, PT ;  /* 0x000000d32000720c */ /* 0x080fe20003fa6270 */
[----:B------:R-:W-:Y:S01]  /*6100*/  VIADD R8, R68, 0x58 ;  /* 0x0000005844087836 */ /* 0x000fe20000000000 */
[----:B------:R-:W-:Y:S01]  /*6110*/  FSEL R96, R96, -INF , P1 ;  /* 0xff80000060607808 */ /* 0x000fe20000800000 */
[----:B------:R-:W-:Y:S01]  /*6120*/  VIADD R50, R68, 0x59 ;  /* 0x0000005944327836 */ /* 0x000fe20000000000 */
[----:B------:R-:W-:Y:S02]  /*6130*/  ISETP.GE.AND P1, PT, R12, R211, PT ;  /* 0x000000d30c00720c */ /* 0x000fe40003f26270 */
[----:B------:R-:W-:Y:S02]  /*6140*/  FSEL R97, R97, -INF , P4 ;  /* 0xff80000061617808 */ /* 0x000fe40002000000 */
[----:B------:R-:W-:-:S02]  /*6150*/  FSEL R231, R104, -INF , !P5 ;  /* 0xff80000068e77808 */ /* 0x000fc40006800000 */
[-C--:B------:R-:W-:Y:S02]  /*6160*/  ISETP.GE.AND P5, PT, R28, R211.reuse, PT ;  /* 0x000000d31c00720c */ /* 0x080fe40003fa6270 */
[-C--:B------:R-:W-:Y:S02]  /*6170*/  ISETP.GE.AND P4, PT, R8, R212.reuse, PT ;  /* 0x000000d40800720c */ /* 0x080fe40003f86270 */
[----:B------:R-:W-:Y:S02]  /*6180*/  FSEL R233, R97, -INF , !P1 ;  /* 0xff80000061e97808 */ /* 0x000fe40004800000 */
[----:B------:R-:W-:Y:S02]  /*6190*/  ISETP.GE.AND P1, PT, R50, R212, PT ;  /* 0x000000d43200720c */ /* 0x000fe40003f26270 */
[----:B------:R-:W-:Y:S01]  /*61a0*/  FSEL R237, R100, -INF , !P5 ;  /* 0xff80000064ed7808 */ /* 0x000fe20006800000 */
[----:B------:R-:W-:Y:S01]  /*61b0*/  VIADD R48, R68, 0x60 ;  /* 0x0000006044307836 */ /* 0x000fe20000000000 */
[----:B------:R-:W-:Y:S01]  /*61c0*/  ISETP.GE.AND P5, PT, R16, R211, PT ;  /* 0x000000d31000720c */ /* 0x000fe20003fa6270 */
[----:B------:R-:W-:Y:S01]  /*61d0*/  VIADD R52, R68, 0x61 ;  /* 0x0000006144347836 */ /* 0x000fe20000000000 */
[----:B------:R-:W-:-:S02]  /*61e0*/  FSEL R92, R92, -INF , P4 ;  /* 0xff8000005c5c7808 */ /* 0x000fc40002000000 */
[-C--:B------:R-:W-:Y:S02]  /*61f0*/  ISETP.GE.AND P4, PT, R50, R211.reuse, PT ;  /* 0x000000d33200720c */ /* 0x080fe40003f86270 */
[----:B------:R-:W-:Y:S02]  /*6200*/  FSEL R93, R93, -INF , P1 ;  /* 0xff8000005d5d7808 */ /* 0x000fe40000800000 */
[----:B------:R-:W-:Y:S02]  /*6210*/  FSEL R235, R96, -INF , !P5 ;  /* 0xff80000060eb7808 */ /* 0x000fe40006800000 */
[----:B------:R-:W-:Y:S02]  /*6220*/  ISETP.GE.AND P5, PT, R8, R211, PT ;  /* 0x000000d30800720c */ /* 0x000fe40003fa6270 */
[----:B------:R-:W-:Y:S02]  /*6230*/  ISETP.GE.AND P1, PT, R48, R212, PT ;  /* 0x000000d43000720c */ /* 0x000fe40003f26270 */
[----:B------:R-:W-:-:S02]  /*6240*/  FSEL R191, R93, -INF , !P4 ;  /* 0xff8000005dbf7808 */ /* 0x000fc40006000000 */
[----:B------:R-:W-:Y:S01]  /*6250*/  ISETP.GE.AND P4, PT, R52, R212, PT ;  /* 0x000000d43400720c */ /* 0x000fe20003f86270 */
[----:B------:R-:W-:Y:S01]  /*6260*/  VIADD R54, R68, 0x68 ;  /* 0x0000006844367836 */ /* 0x000fe20000000000 */
[----:B------:R-:W-:Y:S01]  /*6270*/  FSEL R221, R92, -INF , !P5 ;  /* 0xff8000005cdd7808 */ /* 0x000fe20006800000 */
[----:B------:R-:W-:Y:S01]  /*6280*/  VIADD R55, R68, 0x69 ;  /* 0x0000006944377836 */ /* 0x000fe20000000000 */
[-C--:B------:R-:W-:Y:S02]  /*6290*/  ISETP.GE.AND P5, PT, R48, R211.reuse, PT ;  /* 0x000000d33000720c */ /* 0x080fe40003fa6270 */
[----:B------:R-:W-:Y:S02]  /*62a0*/  FSEL R88, R88, -INF , P1 ;  /* 0xff80000058587808 */ /* 0x000fe40000800000 */
[----:B------:R-:W-:Y:S02]  /*62b0*/  ISETP.GE.AND P1, PT, R52, R211, PT ;  /* 0x000000d33400720c */ /* 0x000fe40003f26270 */
[----:B------:R-:W-:-:S02]  /*62c0*/  FSEL R89, R89, -INF , P4 ;  /* 0xff80000059597808 */ /* 0x000fc40002000000 */
[----:B------:R-:W-:Y:S02]  /*62d0*/  FSEL R173, R88, -INF , !P5 ;  /* 0xff80000058ad7808 */ /* 0x000fe40006800000 */
[-C--:B------:R-:W-:Y:S02]  /*62e0*/  ISETP.GE.AND P5, PT, R54, R212.reuse, PT ;  /* 0x000000d43600720c */ /* 0x080fe40003fa6270 */
[----:B------:R-:W-:Y:S02]  /*62f0*/  FSEL R171, R89, -INF , !P1 ;  /* 0xff80000059ab7808 */ /* 0x000fe40004800000 */
[C---:B------:R-:W-:Y:S01]  /*6300*/  ISETP.GE.AND P1, PT, R55.reuse, R212, PT ;  /* 0x000000d43700720c */ /* 0x040fe20003f26270 */
[----:B------:R-:W-:Y:S01]  /*6310*/  VIADD R61, R68, 0x78 ;  /* 0x00000078443d7836 */ /* 0x000fe20000000000 */
[----:B------:R-:W-:Y:S01]  /*6320*/  FSEL R84, R84, -INF , P5 ;  /* 0xff80000054547808 */ /* 0x000fe20002800000 */
[----:B------:R-:W-:Y:S01]  /*6330*/  VIADD R57, R68, 0x70 ;  /* 0x0000007044397836 */ /* 0x000fe20000000000 */
[----:B------:R-:W-:-:S02]  /*6340*/  ISETP.GE.AND P5, PT, R55, R211, PT ;  /* 0x000000d33700720c */ /* 0x000fc40003fa6270 */
[----:B------:R-:W-:Y:S02]  /*6350*/  FSEL R85, R85, -INF , P1 ;  /* 0xff80000055557808 */ /* 0x000fe40000800000 */
[----:B------:R-:W-:Y:S02]  /*6360*/  ISETP.GE.AND P4, PT, R54, R211, PT ;  /* 0x000000d33600720c */ /* 0x000fe40003f86270 */
[----:B------:R-:W-:Y:S01]  /*6370*/  FSEL R167, R85, -INF , !P5 ;  /* 0xff80000055a77808 */ /* 0x000fe20006800000 */
[----:B------:R-:W-:Y:S01]  /*6380*/  VIADD R58, R68, 0x71 ;  /* 0x00000071443a7836 */ /* 0x000fe20000000000 */
[----:B------:R-:W-:Y:S02]  /*6390*/  FSEL R169, R84, -INF , !P4 ;  /* 0xff80000054a97808 */ /* 0x000fe40006000000 */
[-C--:B------:R-:W-:Y:S01]  /*63a0*/  ISETP.GE.AND P5, PT, R61, R212.reuse, PT ;  /* 0x000000d43d00720c */ /* 0x080fe20003fa6270 */
[----:B------:R-:W-:Y:S01]  /*63b0*/  VIADD R64, R68, 0x79 ;  /* 0x0000007944407836 */ /* 0x000fe20000000000 */
[----:B------:R-:W-:-:S02]  /*63c0*/  ISETP.GE.AND P4, PT, R57, R212, PT ;  /* 0x000000d43900720c */ /* 0x000fc40003f86270 */
[----:B------:R-:W-:Y:S02]  /*63d0*/  FSEL R76, R76, -INF , P5 ;  /* 0xff8000004c4c7808 */ /* 0x000fe40002800000 */
[----:B------:R-:W-:Y:S02]  /*63e0*/  FSEL R80, R80, -INF , P4 ;  /* 0xff80000050507808 */ /* 0x000fe40002000000 */
[----:B------:R-:W-:Y:S02]  /*63f0*/  ISETP.GE.AND P5, PT, R57, R211, PT ;  /* 0x000000d33900720c */ /* 0x000fe40003fa6270 */
[----:B------:R-:W-:Y:S02]  /*6400*/  ISETP.GE.AND P3, PT, R68, R210, PT ;  /* 0x000000d24400720c */ /* 0x000fe40003f66270 */
[-C--:B------:R-:W-:Y:S02]  /*6410*/  ISETP.GE.AND P1, PT, R58, R212.reuse, PT ;  /* 0x000000d43a00720c */ /* 0x080fe40003f26270 */
[----:B------:R-:W-:-:S02]  /*6420*/  ISETP.GE.AND P4, PT, R64, R212, PT ;  /* 0x000000d44000720c */ /* 0x000fc40003f86270 */
[----:B------:R-:W-:Y:S02]  /*6430*/  FSEL R157, R80, -INF , !P5 ;  /* 0xff800000509d7808 */ /* 0x000fe40006800000 */
[----:B------:R-:W-:Y:S02]  /*6440*/  FSEL R81, R81, -INF , P1 ;  /* 0xff80000051517808 */ /* 0x000fe40000800000 */
[----:B------:R-:W-:Y:S02]  /*6450*/  FSEL R4, R26, -INF , P3 ;  /* 0xff8000001a047808 */ /* 0x000fe40001800000 */
[----:B------:R-:W-:Y:S02]  /*6460*/  ISETP.GE.AND P5, PT, R61, R211, PT ;  /* 0x000000d33d00720c */ /* 0x000fe40003fa6270 */
[----:B------:R-:W-:Y:S02]  /*6470*/  ISETP.GE.AND P1, PT, R68, R209, PT ;  /* 0x000000d14400720c */ /* 0x000fe40003f26270 */
[----:B------:R-:W-:-:S02]  /*6480*/  FSEL R77, R77, -INF , P4 ;  /* 0xff8000004d4d7808 */ /* 0x000fc40002000000 */
[-C--:B------:R-:W-:Y:S02]  /*6490*/  ISETP.GE.AND P3, PT, R67, R210.reuse, PT ;  /* 0x000000d24300720c */ /* 0x080fe40003f66270 */
[----:B------:R-:W-:Y:S02]  /*64a0*/  ISETP.GE.AND P4, PT, R58, R211, PT ;  /* 0x000000d33a00720c */ /* 0x000fe40003f86270 */
[----:B------:R-:W-:Y:S02]  /*64b0*/  FSEL R153, R76, -INF , !P5 ;  /* 0xff8000004c997808 */ /* 0x000fe40006800000 */
[----:B------:R-:W-:Y:S02]  /*64c0*/  FSEL R4, R4, -INF , !P1 ;  /* 0xff80000004047808 */ /* 0x000fe40004800000 */
[----:B------:R-:W-:Y:S02]  /*64d0*/  FSEL R27, R27, -INF , P3 ;  /* 0xff8000001b1b7808 */ /* 0x000fe40001800000 */
[----:B------:R-:W-:-:S02]  /*64e0*/  ISETP.GE.AND P5, PT, R66, R210, PT ;  /* 0x000000d24200720c */ /* 0x000fc40003fa6270 */
[----:B------:R-:W-:Y:S02]  /*64f0*/  FSEL R155, R81, -INF , !P4 ;  /* 0xff800000519b7808 */ /* 0x000fe40006000000 */
[----:B------:R-:W-:Y:S02]  /*6500*/  ISETP.GE.AND P1, PT, R64, R211, PT ;  /* 0x000000d34000720c */ /* 0x000fe40003f26270 */
[----:B------:R-:W-:Y:S02]  /*6510*/  ISETP.GE.AND P3, PT, R65, R210, PT ;  /* 0x000000d24100720c */ /* 0x000fe40003f66270 */
[----:B------:R-:W-:Y:S02]  /*6520*/  ISETP.GE.AND P4, PT, R67, R209, PT ;  /* 0x000000d14300720c */ /* 0x000fe40003f86270 */
[----:B------:R-:W-:Y:S02]  /*6530*/  FSEL R5, R22, -INF , P5 ;  /* 0xff80000016057808 */ /* 0x000fe40002800000 */
[----:B------:R-:W-:-:S02]  /*6540*/  FSEL R151, R77, -INF , !P1 ;  /* 0xff8000004d977808 */ /* 0x000fc40004800000 */
[-C--:B------:R-:W-:Y:S02]  /*6550*/  ISETP.GE.AND P5, PT, R65, R209.reuse, PT ;  /* 0x000000d14100720c */ /* 0x080fe40003fa6270 */
[----:B------:R-:W-:Y:S02]  /*6560*/  FSEL R23, R23, -INF , P3 ;  /* 0xff80000017177808 */ /* 0x000fe40001800000 */
[----:B------:R-:W-:Y:S02]  /*6570*/  ISETP.GE.AND P1, PT, R66, R209, PT ;  /* 0x000000d14200720c */ /* 0x000fe40003f26270 */
[----:B------:R-:W-:Y:S02]  /*6580*/  FSEL R27, R27, -INF , !P4 ;  /* 0xff8000001b1b7808 */ /* 0x000fe40006000000 */
[-C--:B------:R-:W-:Y:S02]  /*6590*/  ISETP.GE.AND P4, PT, R63, R210.reuse, PT ;  /* 0x000000d23f00720c */ /* 0x080fe40003f86270 */
[----:B------:R-:W-:-:S02]  /*65a0*/  ISETP.GE.AND P3, PT, R62, R210, PT ;  /* 0x000000d23e00720c */ /* 0x000fc40003f66270 */
[----:B------:R-:W-:Y:S02]  /*65b0*/  FSEL R23, R23, -INF , !P5 ;  /* 0xff80000017177808 */ /* 0x000fe40006800000 */
[----:B------:R-:W-:Y:S02]  /*65c0*/  FSEL R5, R5, -INF , !P1 ;  /* 0xff80000005057808 */ /* 0x000fe40004800000 */
[----:B------:R-:W-:Y:S02]  /*65d0*/  ISETP.GE.AND P5, PT, R59, R210, PT ;  /* 0x000000d23b00720c */ /* 0x000fe40003fa6270 */
[-C--:B------:R-:W-:Y:S02]  /*65e0*/  ISETP.GE.AND P1, PT, R63, R209.reuse, PT ;  /* 0x000000d13f00720c */ /* 0x080fe40003f26270 */
[----:B------:R-:W-:Y:S02]  /*65f0*/  FSEL R9, R18, -INF , P4 ;  /* 0xff80000012097808 */ /* 0x000fe40002000000 */
[----:B------:R-:W-:-:S02]  /*6600*/  ISETP.GE.AND P4, PT, R62, R209, PT ;  /* 0x000000d13e00720c */ /* 0x000fc40003f86270 */
[----:B------:R-:W-:Y:S02]  /*6610*/  FSEL R19, R19, -INF , P3 ;  /* 0xff80000013137808 */ /* 0x000fe40001800000 */
[----:B------:R-:W-:Y:S02]  /*6620*/  ISETP.GE.AND P3, PT, R53, R210, PT ;  /* 0x000000d23500720c */ /* 0x000fe40003f66270 */
[----:B------:R-:W-:Y:S02]  /*6630*/  FSEL R14, R14, -INF , P5 ;  /* 0xff8000000e0e7808 */ /* 0x000fe40002800000 */
[----:B------:R-:W-:Y:S02]  /*6640*/  FSEL R9, R9, -INF , !P1 ;  /* 0xff80000009097808 */ /* 0x000fe40004800000 */
[-C--:B------:R-:W-:Y:S02]  /*6650*/  ISETP.GE.AND P5, PT, R53, R209.reuse, PT ;  /* 0x000000d13500720c */ /* 0x080fe40003fa6270 */
[----:B------:R-:W-:-:S02]  /*6660*/  ISETP.GE.AND P1, PT, R59, R209, PT ;  /* 0x000000d13b00720c */ /* 0x000fc40003f26270 */
[----:B------:R-:W-:Y:S02]  /*6670*/  FSEL R53, R19, -INF , !P4 ;  /* 0xff80000013357808 */ /* 0x000fe40006000000 */
[-C--:B------:R-:W-:Y:S02]  /*6680*/  ISETP.GE.AND P4, PT, R56, R210.reuse, PT ;  /* 0x000000d23800720c */ /* 0x080fe40003f86270 */
[----:B------:R-:W-:Y:S02]  /*6690*/  FSEL R18, R15, -INF , P3 ;  /* 0xff8000000f127808 */ /* 0x000fe40001800000 */
[----:B------:R-:W-:Y:S02]  /*66a0*/  ISETP.GE.AND P3, PT, R51, R210, PT ;  /* 0x000000d23300720c */ /* 0x000fe40003f66270 */
[----:B------:R-:W-:Y:S02]  /*66b0*/  FSEL R15, R14, -INF , !P1 ;  /* 0xff8000000e0f7808 */ /* 0x000fe40004800000 */
[----:B------:R-:W-:-:S02]  /*66c0*/  ISETP.GE.AND P1, PT, R56, R209, PT ;  /* 0x000000d13800720c */ /* 0x000fc40003f26270 */
[----:B------:R-:W-:Y:S02]  /*66d0*/  FSEL R10, R10, -INF , P4 ;  /* 0xff8000000a0a7808 */ /* 0x000fe40002000000 */
[----:B------:R-:W-:Y:S02]  /*66e0*/  ISETP.GE.AND P4, PT, R51, R209, PT ;  /* 0x000000d13300720c */ /* 0x000fe40003f86270 */
[----:B------:R-:W-:Y:S02]  /*66f0*/  FSEL R11, R11, -INF , P3 ;  /* 0xff8000000b0b7808 */ /* 0x000fe40001800000 */
[----:B------:R-:W-:Y:S02]  /*6700*/  FSEL R19, R18, -INF , !P5 ;  /* 0xff80000012137808 */ /* 0x000fe40006800000 */
[----:B------:R-:W-:Y:S02]  /*6710*/  ISETP.GE.AND P5, PT, R46, R210, PT ;  /* 0x000000d22e00720c */ /* 0x000fe40003fa6270 */
[----:B------:R-:W-:-:S02]  /*6720*/  FSEL R51, R10, -INF , !P1 ;  /* 0xff8000000a337808 */ /* 0x000fc40004800000 */
[-C--:B------:R-:W-:Y:S02]  /*6730*/  ISETP.GE.AND P3, PT, R38, R210.reuse, PT ;  /* 0x000000d22600720c */ /* 0x080fe40003f66270 */
[-C--:B------:R-:W-:Y:S02]  /*6740*/  ISETP.GE.AND P1, PT, R46, R209.reuse, PT ;  /* 0x000000d12e00720c */ /* 0x080fe40003f26270 */
[----:B------:R-:W-:Y:S02]  /*6750*/  FSEL R46, R11, -INF , !P4 ;  /* 0xff8000000b2e7808 */ /* 0x000fe40006000000 */
[----:B------:R-:W-:Y:S02]  /*6760*/  ISETP.GE.AND P4, PT, R44, R210, PT ;  /* 0x000000d22c00720c */ /* 0x000fe40003f86270 */
        /* <DEDUP_REMOVED lines=9> */
[----:B------:R-:W-:Y:S02]  /*6800*/  FSEL R115, R115, -INF , P3 ;  /* 0xff80000073737808 */ /* 0x000fe40001800000 */
[-C--:B------:R-:W-:Y:S02]  /*6810*/  ISETP.GE.AND P5, PT, R42, R210.reuse, PT ;  /* 0x000000d22a00720c */ /* 0x080fe40003fa6270 */
[----:B------:R-:W-:Y:S02]  /*6820*/  ISETP.GE.AND P3, PT, R34, R210, PT ;  /* 0x000000d22200720c */ /* 0x000fe40003f66270 */
[----:B------:R-:W-:Y:S02]  /*6830*/  FSEL R146, R114, -INF , !P1 ;  /* 0xff80000072927808 */ /* 0x000fe40004800000 */
[----:B------:R-:W-:-:S02]  /*6840*/  ISETP.GE.AND P1, PT, R42, R209, PT ;  /* 0x000000d12a00720c */ /* 0x000fc40003f26270 */
[----:B------:R-:W-:Y:S02]  /*6850*/  FSEL R110, R110, -INF , P5 ;  /* 0xff8000006e6e7808 */ /* 0x000fe40002800000 */
[----:B------:R-:W-:Y:S02]  /*6860*/  FSEL R251, R115, -INF , !P4 ;  /* 0xff80000073fb7808 */ /* 0x000fe40006000000 */
[----:B------:R-:W-:Y:S02]  /*6870*/  ISETP.GE.AND P5, PT, R34, R209, PT ;  /* 0x000000d12200720c */ /* 0x000fe40003fa6270 */
[----:B------:R-:W-:Y:S02]  /*6880*/  FSEL R111, R111, -INF , P3 ;  /* 0xff8000006f6f7808 */ /* 0x000fe40001800000 */
[-C--:B------:R-:W-:Y:S02]  /*6890*/  ISETP.GE.AND P4, PT, R32, R210.reuse, PT ;  /* 0x000000d22000720c */ /* 0x080fe40003f86270 */
[----:B------:R-:W-:-:S02]  /*68a0*/  ISETP.GE.AND P3, PT, R30, R210, PT ;  /* 0x000000d21e00720c */ /* 0x000fc40003f66270 */
[----:B------:R-:W-:Y:S02]  /*68b0*/  FSEL R247, R110, -INF , !P1 ;  /* 0xff8000006ef77808 */ /* 0x000fe40004800000 */
[-C--:B------:R-:W-:Y:S02]  /*68c0*/  ISETP.GE.AND P1, PT, R32, R209.reuse, PT ;  /* 0x000000d12000720c */ /* 0x080fe40003f26270 */
[----:B------:R-:W-:Y:S02]  /*68d0*/  FSEL R106, R106, -INF , P4 ;  /* 0xff8000006a6a7808 */ /* 0x000fe40002000000 */
[----:B------:R-:W-:Y:S02]  /*68e0*/  FSEL R249, R111, -INF , !P5 ;  /* 0xff8000006ff97808 */ /* 0x000fe40006800000 */
[----:B------:R-:W-:Y:S02]  /*68f0*/  ISETP.GE.AND P4, PT, R30, R209, PT ;  /* 0x000000d11e00720c */ /* 0x000fe40003f86270 */
[----:B------:R-:W-:-:S02]  /*6900*/  FSEL R107, R107, -INF , P3 ;  /* 0xff8000006b6b7808 */ /* 0x000fc40001800000 */
[----:B------:R-:W-:Y:S02]  /*6910*/  ISETP.GE.AND P5, PT, R28, R210, PT ;  /* 0x000000d21c00720c */ /* 0x000fe40003fa6270 */
[----:B------:R-:W-:Y:S02]  /*6920*/  FSEL R243, R106, -INF , !P1 ;  /* 0xff8000006af37808 */ /* 0x000fe40004800000 */
[----:B------:R-:W-:Y:S02]  /*6930*/  FMNMX3.FTZ R6, R24, R31, R33, !PT ;  /* 0x0000001f18067276 */ /* 0x000fe40007810021 */
[----:B------:R-:W-:Y:S02]  /*6940*/  ISETP.GE.AND P1, PT, R28, R209, PT ;  /* 0x000000d11c00720c */ /* 0x000fe40003f26270 */
[----:B------:R-:W-:Y:S02]  /*6950*/  FSEL R102, R102, -INF , P5 ;  /* 0xff80000066667808 */ /* 0x000fe40002800000 */
[----:B------:R-:W-:-:S02]  /*6960*/  FSEL R245, R107, -INF , !P4 ;  /* 0xff8000006bf57808 */ /* 0x000fc40006000000 */
[-C--:B------:R-:W-:Y:S02]  /*6970*/  ISETP.GE.AND P3, PT, R20, R210.reuse, PT ;  /* 0x000000d21400720c */ /* 0x080fe40003f66270 */
[----:B------:R-:W-:Y:S02]  /*6980*/  ISETP.GE.AND P4, PT, R16, R210, PT ;  /* 0x000000d21000720c */ /* 0x000fe40003f86270 */
[----:B------:R-:W-:Y:S02]  /*6990*/  FMNMX3.FTZ R6, R6, R29, R25, !PT ;  /* 0x0000001d06067276 */ /* 0x000fe40007810019 */
[----:B------:R-:W-:Y:S02]  /*69a0*/  FSEL R241, R102, -INF , !P1 ;  /* 0xff80000066f17808 */ /* 0x000fe40004800000 */
[----:B------:R-:W-:Y:S02]  /*69b0*/  ISETP.GE.AND P5, PT, R20, R209, PT ;  /* 0x000000d11400720c */ /* 0x000fe40003fa6270 */
[----:B------:R-:W-:-:S02]  /*69c0*/  FSEL R103, R103, -INF , P3 ;  /* 0xff80000067677808 */ /* 0x000fc40001800000 */
[----:B------:R-:W-:Y:S02]  /*69d0*/  ISETP.GE.AND P1, PT, R16, R209, PT ;  /* 0x000000d11000720c */ /* 0x000fe40003f26270 */
[----:B------:R-:W-:Y:S02]  /*69e0*/  FSEL R98, R98, -INF , P4 ;  /* 0xff80000062627808 */ /* 0x000fe40002000000 */
[----:B------:R-:W-:Y:S02]  /*69f0*/  FMNMX3.FTZ R6, R6, R21, R17, !PT ;  /* 0x0000001506067276 */ /* 0x000fe40007810011 */
[----:B------:R-:W-:Y:S02]  /*6a00*/  FSEL R239, R103, -INF , !P5 ;  /* 0xff80000067ef7808 */ /* 0x000fe40006800000 */
[----:B------:R-:W-:Y:S02]  /*6a10*/  FSEL R189, R98, -INF , !P1 ;  /* 0xff80000062bd7808 */ /* 0x000fe40004800000 */
[----:B------:R-:W-:-:S02]  /*6a20*/  ISETP.GE.AND P5, PT, R8, R210, PT ;  /* 0x000000d20800720c */ /* 0x000fc40003fa6270 */
[----:B------:R-:W-:Y:S02]  /*6a30*/  ISETP.GE.AND P1, PT, R8, R209, PT ;  /* 0x000000d10800720c */ /* 0x000fe40003f26270 */
[----:B------:R-:W-:Y:S02]  /*6a40*/  FMNMX3.FTZ R8, R6, R13, R47, !PT ;  /* 0x0000000d06087276 */ /* 0x000fe4000781002f */
[----:B------:R-:W-:-:S04]  /*6a50*/  FMNMX3.FTZ R6, R4, R27, R5, !PT ;  /* 0x0000001b04067276 */ /* 0x000fc80007810005 */
[----:B------:R-:W-:-:S04]  /*6a60*/  FMNMX3.FTZ R6, R6, R23, R9, !PT ;  /* 0x0000001706067276 */ /* 0x000fc80007810009 */
[----:B------:R-:W-:Y:S02]  /*6a70*/  FMNMX3.FTZ R6, R6, R53, R15, !PT ;  /* 0x0000003506067276 */ /* 0x000fe4000781000f */
[----:B------:R-:W-:Y:S02]  /*6a80*/  FMNMX3.FTZ R8, R8, R39, R49, !PT ;  /* 0x0000002708087276 */ /* 0x000fe40007810031 */
[----:B------:R-:W-:Y:S02]  /*6a90*/  FMNMX3.FTZ R7, R6, R19, R51, !PT ;  /* 0x0000001306077276 */ /* 0x000fe40007810033 */
[----:B------:R-:W-:Y:S02]  /*6aa0*/  FMNMX3.FTZ R8, R8, R37, R181, !PT ;  /* 0x0000002508087276 */ /* 0x000fe400078100b5 */
[----:B------:R-:W-:Y:S02]  /*6ab0*/  FMNMX3.FTZ R7, R7, R46, R38, !PT ;  /* 0x0000002e07077276 */ /* 0x000fe40007810026 */
[----:B------:R-:W-:-:S02]  /*6ac0*/  ISETP.GE.AND P3, PT, R12, R210, PT ;  /* 0x000000d20c00720c */ /* 0x000fc40003f66270 */
[----:B------:R-:W-:Y:S02]  /*6ad0*/  FMNMX3.FTZ R8, R8, R179, R177, !PT ;  /* 0x000000b308087276 */ /* 0x000fe400078100b1 */
[----:B------:R-:W-:Y:S02]  /*6ae0*/  FMNMX3.FTZ R6, R7, R36, R146, !PT ;  /* 0x0000002407067276 */ /* 0x000fe40007810092 */
[----:B------:R-:W-:Y:S02]  /*6af0*/  FSEL R99, R99, -INF , P3 ;  /* 0xff80000063637808 */ /* 0x000fe40001800000 */
[----:B------:R-:W-:Y:S02]  /*6b00*/  FMNMX3.FTZ R8, R8, R175, R231, !PT ;  /* 0x000000af08087276 */ /* 0x000fe400078100e7 */
[----:B------:R-:W-:Y:S02]  /*6b10*/  ISETP.GE.AND P3, PT, R50, R210, PT ;  /* 0x000000d23200720c */ /* 0x000fe40003f66270 */
[----:B------:R-:W-:-:S02]  /*6b20*/  FMNMX3.FTZ R6, R6, R251, R247, !PT ;  /* 0x000000fb06067276 */ /* 0x000fc400078100f7 */
[----:B------:R-:W-:Y:S02]  /*6b30*/  FMNMX3.FTZ R8, R8, R193, R237, !PT ;  /* 0x000000c108087276 */ /* 0x000fe400078100ed */
[----:B------:R-:W-:Y:S02]  /*6b40*/  ISETP.GE.AND P4, PT, R12, R209, PT ;  /* 0x000000d10c00720c */ /* 0x000fe40003f86270 */
[----:B------:R-:W-:Y:S02]  /*6b50*/  FSEL R94, R94, -INF , P5 ;  /* 0xff8000005e5e7808 */ /* 0x000fe40002800000 */
[----:B------:R-:W-:Y:S02]  /*6b60*/  FSEL R95, R95, -INF , P3 ;  /* 0xff8000005f5f7808 */ /* 0x000fe40001800000 */
[----:B------:R-:W-:Y:S02]  /*6b70*/  FMNMX3.FTZ R6, R6, R249, R243, !PT ;  /* 0x000000f906067276 */ /* 0x000fe400078100f3 */
[----:B------:R-:W-:-:S02]  /*6b80*/  ISETP.GE.AND P3, PT, R48, R210, PT ;  /* 0x000000d23000720c */ /* 0x000fc40003f66270 */
[----:B------:R-:W-:Y:S02]  /*6b90*/  FMNMX3.FTZ R8, R8, R195, R235, !PT ;  /* 0x000000c308087276 */ /* 0x000fe400078100eb */
[----:B------:R-:W-:Y:S02]  /*6ba0*/  FSEL R187, R99, -INF , !P4 ;  /* 0xff80000063bb7808 */ /* 0x000fe40006000000 */
[----:B------:R-:W-:Y:S02]  /*6bb0*/  FSEL R185, R94, -INF , !P1 ;  /* 0xff8000005eb97808 */ /* 0x000fe40004800000 */
[----:B------:R-:W-:Y:S02]  /*6bc0*/  FMNMX3.FTZ R6, R6, R245, R241, !PT ;  /* 0x000000f506067276 */ /* 0x000fe400078100f1 */
[-C--:B------:R-:W-:Y:S02]  /*6bd0*/  ISETP.GE.AND P5, PT, R50, R209.reuse, PT ;  /* 0x000000d13200720c */ /* 0x080fe40003fa6270 */
[----:B------:R-:W-:-:S02]  /*6be0*/  ISETP.GE.AND P4, PT, R48, R209, PT ;  /* 0x000000d13000720c */ /* 0x000fc40003f86270 */
[-C--:B------:R-:W-:Y:S02]  /*6bf0*/  ISETP.GE.AND P1, PT, R52, R210.reuse, PT ;  /* 0x000000d23400720c */ /* 0x080fe40003f26270 */
[----:B------:R-:W-:Y:S02]  /*6c00*/  FSEL R90, R90, -INF , P3 ;  /* 0xff8000005a5a7808 */ /* 0x000fe40001800000 */
[----:B------:R-:W-:Y:S02]  /*6c10*/  ISETP.GE.AND P3, PT, R54, R210, PT ;  /* 0x000000d23600720c */ /* 0x000fe40003f66270 */
[----:B------:R-:W-:Y:S02]  /*6c20*/  FMNMX3.FTZ R8, R8, R233, R221, !PT ;  /* 0x000000e908087276 */ /* 0x000fe400078100dd */
[----:B------:R-:W-:Y:S02]  /*6c30*/  FMNMX3.FTZ R6, R6, R239, R189, !PT ;  /* 0x000000ef06067276 */ /* 0x000fe400078100bd */
[----:B------:R-:W-:-:S02]  /*6c40*/  FSEL R183, R95, -INF , !P5 ;  /* 0xff8000005fb77808 */ /* 0x000fc40006800000 */
[----:B------:R-:W-:Y:S02]  /*6c50*/  FSEL R165, R90, -INF , !P4 ;  /* 0xff8000005aa57808 */ /* 0x000fe40006000000 */
[----:B------:R-:W-:Y:S02]  /*6c60*/  FSEL R91, R91, -INF , P1 ;  /* 0xff8000005b5b7808 */ /* 0x000fe40000800000 */
[-C--:B------:R-:W-:Y:S02]  /*6c70*/  ISETP.GE.AND P5, PT, R52, R209.reuse, PT ;  /* 0x000000d13400720c */ /* 0x080fe40003fa6270 */
[----:B------:R-:W-:Y:S02]  /*6c80*/  ISETP.GE.AND P4, PT, R54, R209, PT ;  /* 0x000000d13600720c */ /* 0x000fe40003f86270 */
[----:B------:R-:W-:Y:S02]  /*6c90*/  ISETP.GE.AND P1, PT, R55, R210, PT ;  /* 0x000000d23700720c */ /* 0x000fe40003f26270 */
[----:B------:R-:W-:-:S02]  /*6ca0*/  FSEL R86, R86, -INF , P3 ;  /* 0xff80000056567808 */ /* 0x000fc40001800000 */
[----:B------:R-:W-:Y:S02]  /*6cb0*/  ISETP.GE.AND P3, PT, R57, R210, PT ;  /* 0x000000d23900720c */ /* 0x000fe40003f66270 */
[----:B------:R-:W-:Y:S02]  /*6cc0*/  FMNMX3.FTZ R8, R8, R191, R173, !PT ;  /* 0x000000bf08087276 */ /* 0x000fe400078100ad */
[----:B------:R-:W-:Y:S02]  /*6cd0*/  FMNMX3.FTZ R6, R6, R187, R185, !PT ;  /* 0x000000bb06067276 */ /* 0x000fe400078100b9 */
[----:B------:R-:W-:Y:S02]  /*6ce0*/  FSEL R163, R91, -INF , !P5 ;  /* 0xff8000005ba37808 */ /* 0x000fe40006800000 */
[----:B------:R-:W-:Y:S02]  /*6cf0*/  FSEL R161, R86, -INF , !P4 ;  /* 0xff80000056a17808 */ /* 0x000fe40006000000 */
[----:B------:R-:W-:-:S02]  /*6d00*/  FSEL R87, R87, -INF , P1 ;  /* 0xff80000057577808 */ /* 0x000fc40000800000 */
[-C--:B------:R-:W-:Y:S02]  /*6d10*/  ISETP.GE.AND P5, PT, R55, R209.reuse, PT ;  /* 0x000000d13700720c */ /* 0x080fe40003fa6270 */
[----:B------:R-:W-:Y:S02]  /*6d20*/  ISETP.GE.AND P4, PT, R57, R209, PT ;  /* 0x000000d13900720c */ /* 0x000fe40003f86270 */
[-C--:B------:R-:W-:Y:S02]  /*6d30*/  ISETP.GE.AND P1, PT, R58, R210.reuse, PT ;  /* 0x000000d23a00720c */ /* 0x080fe40003f26270 */
[----:B------:R-:W-:Y:S02]  /*6d40*/  FSEL R82, R82, -INF , P3 ;  /* 0xff80000052527808 */ /* 0x000fe40001800000 */
[----:B------:R-:W-:Y:S02]  /*6d50*/  FMNMX3.FTZ R8, R8, R171, R169, !PT ;  /* 0x000000ab08087276 */ /* 0x000fe400078100a9 */
[----:B------:R-:W-:-:S02]  /*6d60*/  ISETP.GE.AND P3, PT, R61, R210, PT ;  /* 0x000000d23d00720c */ /* 0x000fc40003f66270 */
[----:B------:R-:W-:Y:S02]  /*6d70*/  FMNMX3.FTZ R6, R6, R183, R165, !PT ;  /* 0x000000b706067276 */ /* 0x000fe400078100a5 */
[----:B------:R-:W-:Y:S02]  /*6d80*/  FSEL R159, R87, -INF , !P5 ;  /* 0xff800000579f7808 */ /* 0x000fe40006800000 */
[----:B------:R-:W-:Y:S02]  /*6d90*/  FSEL R149, R82, -INF , !P4 ;  /* 0xff80000052957808 */ /* 0x000fe40006000000 */
[----:B------:R-:W-:Y:S02]  /*6da0*/  FMNMX3.FTZ R8, R8, R167, R157, !PT ;  /* 0x000000a708087276 */ /* 0x000fe4000781009d */
[----:B------:R-:W-:Y:S02]  /*6db0*/  FSEL R83, R83, -INF , P1 ;  /* 0xff80000053537808 */ /* 0x000fe40000800000 */
[----:B------:R-:W-:-:S02]  /*6dc0*/  ISETP.GE.AND P5, PT, R58, R209, PT ;  /* 0x000000d13a00720c */ /* 0x000fc40003fa6270 */
[----:B------:R-:W-:Y:S02]  /*6dd0*/  ISETP.GE.AND P4, PT, R61, R209, PT ;  /* 0x000000d13d00720c */ /* 0x000fe40003f86270 */
[----:B------:R-:W-:Y:S02]  /*6de0*/  ISETP.GE.AND P1, PT, R64, R210, PT ;  /* 0x000000d24000720c */ /* 0x000fe40003f26270 */
[----:B------:R-:W-:Y:S02]  /*6df0*/  FSEL R78, R78, -INF , P3 ;  /* 0xff8000004e4e7808 */ /* 0x000fe40001800000 */
[----:B------:R-:W-:Y:S02]  /*6e00*/  FMNMX3.FTZ R6, R6, R163, R161, !PT ;  /* 0x000000a306067276 */ /* 0x000fe400078100a1 */
[----:B------:R-:W-:Y:S02]  /*6e10*/  FMNMX3.FTZ R8, R8, R155, R153, !PT ;  /* 0x0000009b08087276 */ /* 0x000fe40007810099 */
[----:B------:R-:W-:-:S02]  /*6e20*/  ISETP.GE.AND P3, PT, R64, R209, PT ;  /* 0x000000d14000720c */ /* 0x000fc40003f66270 */
[----:B------:R-:W-:Y:S02]  /*6e30*/  FSEL R79, R79, -INF , P1 ;  /* 0xff8000004f4f7808 */ /* 0x000fe40000800000 */
[----:B------:R-:W-:Y:S02]  /*6e40*/  FSEL R147, R83, -INF , !P5 ;  /* 0xff80000053937808 */ /* 0x000fe40006800000 */
[----:B------:R-:W-:Y:S02]  /*6e50*/  FSEL R145, R78, -INF , !P4 ;  /* 0xff8000004e917808 */ /* 0x000fe40006000000 */
[----:B------:R-:W-:Y:S02]  /*6e60*/  FMNMX3.FTZ R6, R6, R159, R149, !PT ;  /* 0x0000009f06067276 */ /* 0x000fe40007810095 */
[----:B------:R-:W-:Y:S02]  /*6e70*/  FMNMX.FTZ R8, R151, R8, !PT ;  /* 0x0000000897087209 */ /* 0x000fe40007810000 */
[----:B------:R-:W-:-:S02]  /*6e80*/  FSEL R143, R79, -INF , !P3 ;  /* 0xff8000004f8f7808 */ /* 0x000fc40005800000 */
[----:B------:R-:W-:Y:S01]  /*6e90*/  FMNMX3.FTZ R6, R6, R147, R145, !PT ;  /* 0x0000009306067276 */ /* 0x000fe20007810091 */
[----:B------:R-:W1:Y:S03]  /*6ea0*/  SHFL.BFLY PT, R7, R8, 0x2, 0x1f ;  /* 0x0c401f0008077f89 */ /* 0x000e6600000e0000 */
[----:B------:R-:W-:-:S05]  /*6eb0*/  FMNMX.FTZ R11, R143, R6, !PT ;  /* 0x000000068f0b7209 */ /* 0x000fca0007810000 */
[----:B------:R-:W3:Y:S01]  /*6ec0*/  SHFL.BFLY PT, R6, R11, 0x2, 0x1f ;  /* 0x0c401f000b067f89 */ /* 0x000ee200000e0000 */
[----:B-1----:R-:W-:-:S05]  /*6ed0*/  FMNMX.FTZ R7, R8, R7, !PT ;  /* 0x0000000708077209 */ /* 0x002fca0007810000 */
[----:B------:R-:W1:Y:S01]  /*6ee0*/  SHFL.BFLY PT, R134, R7, 0x1, 0x1f ;  /* 0x0c201f0007867f89 */ /* 0x000e6200000e0000 */
[----:B---3--:R-:W-:-:S05]  /*6ef0*/  FMNMX.FTZ R6, R11, R6, !PT ;  /* 0x000000060b067209 */ /* 0x008fca0007810000 */
[----:B------:R-:W3:Y:S01]  /*6f00*/  SHFL.BFLY PT, R133, R6, 0x1, 0x1f ;  /* 0x0c201f0006857f89 */ /* 0x000ee200000e0000 */
[----:B------:R-:W-:-:S04]  /*6f10*/  IMAD.IADD R35, R35, 0x1, R40 ;  /* 0x0000000123237824 */ /* 0x000fc800078e0228 */
[----:B------:R-:W-:-:S04]  /*6f20*/  IMAD R67, R35, 0x2, R200 ;  /* 0x0000000223437824 */ /* 0x000fc800078e02c8 */
[--C-:B------:R-:W-:Y:S01]  /*6f30*/  IMAD.IADD R44, R60, 0x1, R67.reuse ;  /* 0x000000013c2c7824 */ /* 0x100fe200078e0243 */
[----:B------:R-:W-:Y:S01]  /*6f40*/  LDSM.16.MT88.4 R124, [R67+0xc000] ;  /* 0x00c00000437c783b */ /* 0x000fe20000004200 */
[C---:B------:R-:W-:Y:S01]  /*6f50*/  IMAD.IADD R140, R0.reuse, 0x1, R67 ;  /* 0x00000001008c7824 */ /* 0x040fe200078e0243 */
[----:B-1----:R-:W-:Y:S01]  /*6f60*/  FMNMX.FTZ R134, R7, R134, !PT ;  /* 0x0000008607867209 */ /* 0x002fe20007810000 */
[----:B------:R-:W-:-:S03]  /*6f70*/  IMAD.IADD R0, R0, 0x1, R44 ;  /* 0x0000000100007824 */ /* 0x000fc600078e022c */
[----:B------:R-:W-:Y:S01]  /*6f80*/  LDSM.16.MT88.4 R116, [R140+0xc000] ;  /* 0x00c000008c74783b */ /* 0x000fe20000004200 */
[----:B------:R-:W-:Y:S01]  /*6f90*/  FSETP.NEU.FTZ.AND P1, PT, R134, -INF , PT ;  /* 0xff8000008600780b */ /* 0x000fe20003f3d000 */
[----:B--2---:R-:W-:Y:S02]  /*6fa0*/  FMUL.FTZ R142, R141, R134 ;  /* 0x000000868d8e7220 */ /* 0x004fe40000410000 */
[----:B------:R-:W1:Y:S01]  /*6fb0*/  LDSM.16.MT88.4 R100, [R0+0xc000] ;  /* 0x00c000000064783b */ /* 0x000e620000004200 */
[----:B---3--:R-:W-:Y:S02]  /*6fc0*/  FMNMX.FTZ R133, R6, R133, !PT ;  /* 0x0000008506857209 */ /* 0x008fe40007810000 */
[----:B------:R-:W-:Y:S01]  /*6fd0*/  FSEL R142, R142, RZ, P1 ;  /* 0x000000ff8e8e7208 */ /* 0x000fe20000800000 */
[----:B------:R-:W2:Y:S01]  /*6fe0*/  LDSM.16.MT88.4 R84, [R140+0x10000] ;  /* 0x010000008c54783b */ /* 0x000ea20000004200 */
[----:B------:R-:W-:Y:S01]  /*6ff0*/  FSETP.NEU.FTZ.AND P1, PT, R133, -INF , PT ;  /* 0xff8000008500780b */ /* 0x000fe20003f3d000 */
[----:B------:R-:W-:-:S02]  /*7000*/  FMUL.FTZ R138, R141, R133 ;  /* 0x000000858d8a7220 */ /* 0x000fc40000410000 */
[----:B------:R-:W3:Y:S03]  /*7010*/  LDSM.16.MT88.4 R108, [R44+0xc000] ;  /* 0x00c000002c6c783b */ /* 0x000ee60000004200 */
[----:B------:R-:W-:Y:S01]  /*7020*/  FSEL R138, R138, RZ, P1 ;  /* 0x000000ff8a8a7208 */ /* 0x000fe20000800000 */
[----:B------:R-:W4:Y:S01]  /*7030*/  LDSM.16.MT88.4 R92, [R67+0x10000] ;  /* 0x01000000435c783b */ /* 0x000f220000004200 */
[-CC-:B------:R-:W-:Y:S01]  /*7040*/  FFMA.FTZ R139, R24, R141.reuse, -R142.reuse ;  /* 0x0000008d188b7223 */ /* 0x180fe2000001088e */
[-C--:B------:R-:W-:Y:S02]  /*7050*/  FFMA.FTZ R66, R31, R141.reuse, -R142 ;  /* 0x0000008d1f427223 */ /* 0x080fe4000001088e */
[-CC-:B------:R-:W-:Y:S01]  /*7060*/  FFMA.FTZ R137, R4, R141.reuse, -R138.reuse ;  /* 0x0000008d04897223 */ /* 0x180fe2000001088a */
[-C--:B------:R-:W-:Y:S01]  /*7070*/  FFMA.FTZ R63, R5, R141.reuse, -R138 ;  /* 0x0000008d053f7223 */ /* 0x080fe2000001088a */
[----:B------:R-:W5:Y:S01]  /*7080*/  LDSM.16.MT88.4 R76, [R44+0x10000] ;  /* 0x010000002c4c783b */ /* 0x000f620000004200 */
[-CC-:B------:R-:W-:Y:S01]  /*7090*/  FFMA.FTZ R65, R33, R141.reuse, -R142.reuse ;  /* 0x0000008d21417223 */ /* 0x180fe2000001088e */
[-C--:B------:R-:W-:Y:S01]  /*70a0*/  FFMA.FTZ R62, R29, R141.reuse, -R142 ;  /* 0x0000008d1d3e7223 */ /* 0x080fe2000001088e */
[-CC-:B------:R-:W-:Y:S01]  /*70b0*/  FFMA.FTZ R64, R27, R141.reuse, -R138.reuse ;  /* 0x0000008d1b407223 */ /* 0x180fe2000001088a */
[----:B------:R-:W5:Y:S01]  /*70c0*/  LDSM.16.MT88.4 R4, [R0+0x10000] ;  /* 0x010000000004783b */ /* 0x000f620000004200 */
[-CC-:B------:R-:W-:Y:S01]  /*70d0*/  FFMA.FTZ R58, R23, R141.reuse, -R138.reuse ;  /* 0x0000008d173a7223 */ /* 0x180fe2000001088a */
[----:B------:R-:W-:Y:S01]  /*70e0*/  MUFU.EX2 R139, R139 ;  /* 0x0000008b008b7308 */ /* 0x000fe20000000800 */
[-C--:B------:R-:W-:Y:S01]  /*70f0*/  FFMA.FTZ R59, R9, R141.reuse, -R138 ;  /* 0x0000008d093b7223 */ /* 0x080fe2000001088a */
[-CC-:B------:R-:W-:Y:S01]  /*7100*/  FFMA.FTZ R61, R25, R141.reuse, -R142.reuse ;  /* 0x0000008d193d7223 */ /* 0x180fe2000001088e */
[----:B------:R-:W5:Y:S01]  /*7110*/  LDSM.16.MT88.4 R8, [R0+0xc800] ;  /* 0x00c800000008783b */ /* 0x000f620000004200 */
[----:B------:R-:W1:Y:S01]  /*7120*/  MUFU.EX2 R66, R66 ;  /* 0x0000004200427308 */ /* 0x000e620000000800 */
[-CC-:B------:R-:W-:Y:S01]  /*7130*/  FFMA.FTZ R56, R21, R141.reuse, -R142.reuse ;  /* 0x0000008d15387223 */ /* 0x180fe2000001088e */
[-CC-:B------:R-:W-:Y:S01]  /*7140*/  FFMA.FTZ R57, R17, R141.reuse, -R142.reuse ;  /* 0x0000008d11397223 */ /* 0x180fe2000001088e */
[-C--:B------:R-:W-:Y:S01]  /*7150*/  FFMA.FTZ R52, R13, R141.reuse, -R142 ;  /* 0x0000008d0d347223 */ /* 0x080fe2000001088e */
[----:B------:R-:W-:Y:S01]  /*7160*/  MUFU.EX2 R65, R65 ;  /* 0x0000004100417308 */ /* 0x000fe20000000800 */
[-CC-:B------:R-:W-:Y:S01]  /*7170*/  FFMA.FTZ R54, R53, R141.reuse, -R138.reuse ;  /* 0x0000008d35367223 */ /* 0x180fe2000001088a */
[-CC-:B------:R-:W-:Y:S01]  /*7180*/  FFMA.FTZ R55, R15, R141.reuse, -R138.reuse ;  /* 0x0000008d0f377223 */ /* 0x180fe2000001088a */
[----:B------:R-:W-:Y:S01]  /*7190*/  FFMA.FTZ R50, R19, R141, -R138 ;  /* 0x0000008d13327223 */ /* 0x000fe2000001088a */
[----:B------:R-:W2:Y:S01]  /*71a0*/  MUFU.EX2 R62, R62 ;  /* 0x0000003e003e7308 */ /* 0x000ea20000000800 */
[----:B------:R-:W5:Y:S03]  /*71b0*/  LDSM.16.MT88.4 R12, [R44+0x10800] ;  /* 0x010800002c0c783b */ /* 0x000f660000004200 */
[----:B------:R-:W-:Y:S01]  /*71c0*/  MUFU.EX2 R137, R137 ;  /* 0x0000008900897308 */ /* 0x000fe20000000800 */
[----:B------:R-:W5:Y:S03]  /*71d0*/  LDSM.16.MT88.4 R32, [R140+0xc800] ;  /* 0x00c800008c20783b */ /* 0x000f660000004200 */
[----:B------:R-:W3:Y:S01]  /*71e0*/  MUFU.EX2 R64, R64 ;  /* 0x0000004000407308 */ /* 0x000ee20000000800 */
[----:B------:R-:W-:Y:S03]  /*71f0*/  LDSM.16.MT88.4 R28, [R140+0x10800] ;  /* 0x010800008c1c783b */ /* 0x000fe60000004200 */
[----:B------:R-:W-:Y:S04]  /*7200*/  MUFU.EX2 R63, R63 ;  /* 0x0000003f003f7308 */ /* 0x000fe80000000800 */
[----:B------:R-:W4:Y:S01]  /*7210*/  MUFU.EX2 R58, R58 ;  /* 0x0000003a003a7308 */ /* 0x000f220000000800 */
[----:B-1----:R-:W-:Y:S01]  /*7220*/  F2FP.BF16.F32.PACK_AB R68, R66, R139 ;  /* 0x0000008b4244723e */ /* 0x002fe200000010ff */
[----:B------:R-:W-:Y:S01]  /*7230*/  LDSM.16.MT88.4 R16, [R67+0x10800] ;  /* 0x010800004310783b */ /* 0x000fe20000004200 */
[----:B--2---:R-:W-:-:S02]  /*7240*/  F2FP.BF16.F32.PACK_AB R70, R62, R65 ;  /* 0x000000413e46723e */ /* 0x004fc400000010ff */
[----:B---3--:R-:W-:Y:S01]  /*7250*/  F2FP.BF16.F32.PACK_AB R69, R64, R137 ;  /* 0x000000894045723e */ /* 0x008fe200000010ff */
[----:B------:R-:W-:Y:S01]  /*7260*/  MUFU.EX2 R61, R61 ;  /* 0x0000003d003d7308 */ /* 0x000fe20000000800 */
[----:B------:R-:W-:Y:S03]  /*7270*/  LDSM.16.MT88.4 R24, [R67+0xc800] ;  /* 0x00c800004318783b */ /* 0x000fe60000004200 */
[----:B------:R-:W-:Y:S01]  /*7280*/  MUFU.EX2 R59, R59 ;  /* 0x0000003b003b7308 */ /* 0x000fe20000000800 */
[----:B------:R-:W-:Y:S01]  /*7290*/  LDSM.16.MT88.4 R20, [R44+0xc800] ;  /* 0x00c800002c14783b */ /* 0x000fe20000004200 */
[----:B----4-:R-:W-:Y:S02]  /*72a0*/  F2FP.BF16.F32.PACK_AB R71, R58, R63 ;  /* 0x0000003f3a47723e */ /* 0x010fe400000010ff */
[----:B------:R-:W1:Y:S04]  /*72b0*/  MUFU.EX2 R56, R56 ;  /* 0x0000003800387308 */ /* 0x000e680000000800 */
[----:B------:R-:W-:Y:S01]  /*72c0*/  MUFU.EX2 R57, R57 ;  /* 0x0000003900397308 */ /* 0x000fe20000000800 */
[C---:B------:R-:W-:Y:S03]  /*72d0*/  HMMA.16816.F32.BF16 R104, R68.reuse, R100, RZ ;  /* 0x000000644468723c */ /* 0x040fe600000418ff */
[----:B------:R-:W-:Y:S04]  /*72e0*/  MUFU.EX2 R52, R52 ;  /* 0x0000003400347308 */ /* 0x000fe80000000800 */
[----:B------:R-:W2:Y:S01]  /*72f0*/  MUFU.EX2 R54, R54 ;  /* 0x0000003600367308 */ /* 0x000ea20000000800 */
[C---:B------:R-:W-:Y:S03]  /*7300*/  HMMA.16816.F32.BF16 R100, R68.reuse, R102, RZ ;  /* 0x000000664464723c */ /* 0x040fe600000418ff */
[----:B------:R-:W-:Y:S04]  /*7310*/  MUFU.EX2 R55, R55 ;  /* 0x0000003700377308 */ /* 0x000fe80000000800 */
[----:B------:R-:W3:Y:S01]  /*7320*/  MUFU.EX2 R50, R50 ;  /* 0x0000003200327308 */ /* 0x000ee20000000800 */
[C---:B------:R-:W-:Y:S08]  /*7330*/  HMMA.16816.F32.BF16 R120, R68.reuse, R116, RZ ;  /* 0x000000744478723c */ /* 0x040ff000000418ff */
[C---:B------:R-:W-:Y:S08]  /*7340*/  HMMA.16816.F32.BF16 R88, R68.reuse, R84, RZ ;  /* 0x000000544458723c */ /* 0x040ff000000418ff */
        /* <DEDUP_REMOVED lines=11> */
[----:B-1----:R-:W-:-:S02]  /*7400*/  F2FP.BF16.F32.PACK_AB R4, R56, R61 ;  /* 0x0000003d3804723e */ /* 0x002fc400000010ff */
[----:B--2---:R-:W-:-:S05]  /*7410*/  F2FP.BF16.F32.PACK_AB R5, R54, R59 ;  /* 0x0000003b3605723e */ /* 0x004fca00000010ff */
[----:B------:R-:W-:Y:S01]  /*7420*/  HMMA.16816.F32.BF16 R68, R68, R6, RZ ;  /* 0x000000064444723c */ /* 0x000fe200000418ff */
[----:B------:R-:W-:Y:S02]  /*7430*/  F2FP.BF16.F32.PACK_AB R6, R52, R57 ;  /* 0x000000393406723e */ /* 0x000fe400000010ff */
[----:B---3--:R-:W-:-:S07]  /*7440*/  F2FP.BF16.F32.PACK_AB R7, R50, R55 ;  /* 0x000000373207723e */ /* 0x008fce00000010ff */
        /* <DEDUP_REMOVED lines=17> */
[----:B------:R-:W-:Y:S01]  /*7560*/  MUFU.EX2 R53, R53 ;  /* 0x0000003500357308 */ /* 0x000fe20000000800 */
[C---:B-1----:R-:W-:Y:S01]  /*7570*/  HMMA.16816.F32.BF16 R72, R4.reuse, R8, R72 ;  /* 0x000000080448723c */ /* 0x042fe20000041848 */
[----:B------:R-:W-:Y:S02]  /*7580*/  LDSM.16.MT88.4 R36, [R0+0x11000] ;  /* 0x011000000024783b */ /* 0x000fe40000004200 */
[----:B------:R-:W1:Y:S04]  /*7590*/  MUFU.EX2 R48, R48 ;  /* 0x0000003000307308 */ /* 0x000e680000000800 */
[----:B------:R-:W-:Y:S01]  /*75a0*/  MUFU.EX2 R49, R49 ;  /* 0x0000003100317308 */ /* 0x000fe20000000800 */
[C---:B------:R-:W-:Y:S01]  /*75b0*/  HMMA.16816.F32.BF16 R68, R4.reuse, R10, R68 ;  /* 0x0000000a0444723c */ /* 0x040fe20000041844 */
[----:B------:R-:W4:Y:S02]  /*75c0*/  LDSM.16.MT88.4 R8, [R44+0x11000] ;  /* 0x011000002c08783b */ /* 0x000f240000004200 */
[----:B------:R-:W5:Y:S04]  /*75d0*/  MUFU.EX2 R42, R42 ;  /* 0x0000002a002a7308 */ /* 0x000f680000000800 */
[----:B------:R-:W-:Y:S01]  /*75e0*/  MUFU.EX2 R51, R51 ;  /* 0x0000003300337308 */ /* 0x000fe20000000800 */
[C---:B------:R-:W-:Y:S03]  /*75f0*/  HMMA.16816.F32.BF16 R96, R4.reuse, R16, R96 ;  /* 0x000000100460723c */ /* 0x040fe60000041860 */
[----:B------:R-:W2:Y:S04]  /*7600*/  MUFU.EX2 R46, R46 ;  /* 0x0000002e002e7308 */ /* 0x000ea80000000800 */
[----:B------:R-:W-:Y:S04]  /*7610*/  MUFU.EX2 R47, R47 ;  /* 0x0000002f002f7308 */ /* 0x000fe80000000800 */
[----:B------:R-:W3:Y:S01]  /*7620*/  MUFU.EX2 R40, R40 ;  /* 0x0000002800287308 */ /* 0x000ee20000000800 */
        /* <DEDUP_REMOVED lines=10> */
[----:B-1----:R-:W-:Y:S01]  /*76d0*/  F2FP.BF16.F32.PACK_AB R4, R48, R53 ;  /* 0x000000353004723e */ /* 0x002fe200000010ff */
[----:B------:R-:W1:Y:S01]  /*76e0*/  LDSM.16.MT88.4 R20, [R44+0xd000] ;  /* 0x00d000002c14783b */ /* 0x000e620000004200 */
[----:B-----5:R-:W-:-:S02]  /*76f0*/  F2FP.BF16.F32.PACK_AB R6, R42, R49 ;  /* 0x000000312a06723e */ /* 0x020fc400000010ff */
[----:B--2---:R-:W-:Y:S02]  /*7700*/  F2FP.BF16.F32.PACK_AB R5, R46, R51 ;  /* 0x000000332e05723e */ /* 0x004fe400000010ff */
[----:B---3--:R-:W-:Y:S01]  /*7710*/  F2FP.BF16.F32.PACK_AB R7, R40, R47 ;  /* 0x0000002f2807723e */ /* 0x008fe200000010ff */
[----:B------:R-:W-:-:S06]  /*7720*/  FFMA.FTZ R152, R175, R141, -R142 ;  /* 0x0000008daf987223 */ /* 0x000fcc000001088e */
[----:B------:R-:W-:Y:S01]  /*7730*/  HMMA.16816.F32.BF16 R96, R4, R12, R96 ;  /* 0x0000000c0460723c */ /* 0x000fe20000041860 */
[-CC-:B------:R-:W-:Y:S01]  /*7740*/  FFMA.FTZ R13, R179, R141.reuse, -R142.reuse ;  /* 0x0000008db30d7223 */ /* 0x180fe2000001088e */
[----:B------:R-:W-:-:S03]  /*7750*/  FFMA.FTZ R12, R177, R141, -R142 ;  /* 0x0000008db10c7223 */ /* 0x000fc6000001088e */
[----:B------:R-:W-:Y:S03]  /*7760*/  MUFU.EX2 R177, R13 ;  /* 0x0000000d00b17308 */ /* 0x000fe60000000800 */
[C---:B------:R-:W-:Y:S01]  /*7770*/  HMMA.16816.F32.BF16 R120, R4.reuse, R32, R120 ;  /* 0x000000200478723c */ /* 0x040fe20000041878 */
[----:B------:R2:W-:Y:S07]  /*7780*/  MUFU.EX2 R175, R12 ;  /* 0x0000000c00af7308 */ /* 0x0005ee0000000800 */
[C---:B------:R-:W-:Y:S01]  /*7790*/  HMMA.16816.F32.BF16 R116, R4.reuse, R34, R116 ;  /* 0x000000220474723c */ /* 0x040fe20000041874 */
[----:B------:R-:W3:Y:S07]  /*77a0*/  LDSM.16.MT88.4 R32, [R140+0xd800] ;  /* 0x00d800008c20783b */ /* 0x000eee0000004200 */
[----:B------:R-:W-:Y:S01]  /*77b0*/  HMMA.16816.F32.BF16 R92, R4, R14, R92 ;  /* 0x0000000e045c723c */ /* 0x000fe2000004185c */
[----:B--2---:R-:W2:Y:S01]  /*77c0*/  LDSM.16.MT88.4 R12, [R67+0x11800] ;  /* 0x01180000430c783b */ /* 0x004ea20000004200 */
[-C--:B------:R-:W-:Y:S01]  /*77d0*/  FFMA.FTZ R144, R181, R141.reuse, -R142 ;  /* 0x0000008db5907223 */ /* 0x080fe2000001088e */
[-CC-:B------:R-:W-:Y:S01]  /*77e0*/  FFMA.FTZ R179, R146, R141.reuse, -R138.reuse ;  /* 0x0000008d92b37223 */ /* 0x180fe2000001088a */
[-CC-:B------:R-:W-:Y:S01]  /*77f0*/  FFMA.FTZ R150, R251, R141.reuse, -R138.reuse ;  /* 0x0000008dfb967223 */ /* 0x180fe2000001088a */
[-CC-:B------:R-:W-:Y:S01]  /*7800*/  FFMA.FTZ R148, R247, R141.reuse, -R138.reuse ;  /* 0x0000008df7947223 */ /* 0x180fe2000001088a */
[----:B------:R-:W-:-:S02]  /*7810*/  FFMA.FTZ R181, R249, R141, -R138 ;  /* 0x0000008df9b57223 */ /* 0x000fc4000001088a */
[C---:B----4-:R-:W-:Y:S01]  /*7820*/  HMMA.16816.F32.BF16 R80, R4.reuse, R8, R80 ;  /* 0x000000080450723c */ /* 0x050fe20000041850 */
[----:B------:R-:W4:Y:S07]  /*7830*/  MUFU.EX2 R144, R144 ;  /* 0x0000009000907308 */ /* 0x000f2e0000000800 */
        /* <DEDUP_REMOVED lines=22> */
[--C-:B------:R-:W-:Y:S01]  /*79a0*/  FFMA.FTZ R154, R195, R141, -R142.reuse ;  /* 0x0000008dc39a7223 */ /* 0x100fe2000001088e */
[----:B---3--:R-:W-:Y:S01]  /*79b0*/  F2FP.BF16.F32.PACK_AB R6, R146, R175 ;  /* 0x000000af9206723e */ /* 0x008fe200000010ff */
[--C-:B------:R-:W-:Y:S01]  /*79c0*/  FFMA.FTZ R231, R231, R141, -R142.reuse ;  /* 0x0000008de7e77223 */ /* 0x100fe2000001088e */
[----:B--2---:R-:W-:Y:S01]  /*79d0*/  F2FP.BF16.F32.PACK_AB R5, R150, R179 ;  /* 0x000000b39605723e */ /* 0x004fe200000010ff */
[-C--:B------:R-:W-:Y:S01]  /*79e0*/  FFMA.FTZ R152, R193, R141.reuse, -R142 ;  /* 0x0000008dc1987223 */ /* 0x080fe2000001088e */
[----:B------:R-:W-:Y:S01]  /*79f0*/  F2FP.BF16.F32.PACK_AB R7, R181, R148 ;  /* 0x00000094b507723e */ /* 0x000fe200000010ff */
[-CC-:B------:R-:W-:Y:S01]  /*7a00*/  FFMA.FTZ R156, R243, R141.reuse, -R138.reuse ;  /* 0x0000008df39c7223 */ /* 0x180fe2000001088a */
[-C--:B------:R-:W-:Y:S01]  /*7a10*/  FFMA.FTZ R158, R239, R141.reuse, -R138 ;  /* 0x0000008def9e7223 */ /* 0x080fe2000001088a */
[----:B------:R-:W-:Y:S04]  /*7a20*/  LDSM.16.MT88.4 R36, [R44+0x12000] ;  /* 0x012000002c24783b */ /* 0x000fe80000004200 */
[C---:B------:R-:W-:Y:S08]  /*7a30*/  HMMA.16816.F32.BF16 R120, R4.reuse, R32, R120 ;  /* 0x000000200478723c */ /* 0x040ff00000041878 */
[C---:B------:R-:W-:Y:S01]  /*7a40*/  HMMA.16816.F32.BF16 R116, R4.reuse, R34, R116 ;  /* 0x000000220474723c */ /* 0x040fe20000041874 */
[----:B------:R-:W2:Y:S07]  /*7a50*/  LDSM.16.MT88.4 R32, [R0+0x11800] ;  /* 0x011800000020783b */ /* 0x000eae0000004200 */
[----:B------:R-:W-:Y:S01]  /*7a60*/  HMMA.16816.F32.BF16 R96, R4, R12, R96 ;  /* 0x0000000c0460723c */ /* 0x000fe20000041860 */
[----:B------:R-:W-:-:S04]  /*7a70*/  FFMA.FTZ R12, R237, R141, -R142 ;  /* 0x0000008ded0c7223 */ /* 0x000fc8000001088e */
[----:B------:R3:W-:Y:S03]  /*7a80*/  MUFU.EX2 R195, R12 ;  /* 0x0000000c00c37308 */ /* 0x0007e60000000800 */
[C---:B------:R-:W-:Y:S01]  /*7a90*/  HMMA.16816.F32.BF16 R92, R4.reuse, R14, R92 ;  /* 0x0000000e045c723c */ /* 0x040fe2000004185c */
[----:B---3--:R-:W3:Y:S07]  /*7aa0*/  LDSM.16.MT88.4 R12, [R0+0xe000] ;  /* 0x00e00000000c783b */ /* 0x008eee0000004200 */
[----:B-----5:R-:W-:Y:S01]  /*7ab0*/  HMMA.16816.F32.BF16 R80, R4, R8, R80 ;  /* 0x000000080450723c */ /* 0x020fe20000041850 */
[----:B------:R4:W-:Y:S01]  /*7ac0*/  MUFU.EX2 R193, R231 ;  /* 0x000000e700c17308 */ /* 0x0009e20000000800 */
[----:B------:R-:W-:-:S06]  /*7ad0*/  FFMA.FTZ R237, R245, R141, -R138 ;  /* 0x0000008df5ed7223 */ /* 0x000fcc000001088a */
[C---:B------:R-:W-:Y:S01]  /*7ae0*/  HMMA.16816.F32.BF16 R76, R4.reuse, R10, R76 ;  /* 0x0000000a044c723c */ /* 0x040fe2000004184c */
[----:B------:R-:W5:Y:S01]  /*7af0*/  LDSM.16.MT88.4 R8, [R67+0x12000] ;  /* 0x012000004308783b */ /* 0x000f620000004200 */
[----:B----4-:R-:W-:Y:S01]  /*7b00*/  FFMA.FTZ R231, R241, R141, -R138 ;  /* 0x0000008df1e77223 */ /* 0x010fe2000001088a */
[----:B------:R-:W4:Y:S05]  /*7b10*/  MUFU.EX2 R152, R152 ;  /* 0x0000009800987308 */ /* 0x000f2a0000000800 */
[C---:B------:R-:W-:Y:S01]  /*7b20*/  HMMA.16816.F32.BF16 R104, R4.reuse, R16, R104 ;  /* 0x000000100468723c */ /* 0x040fe20000041868 */
[----:B------:R-:W3:Y:S04]  /*7b30*/  MUFU.EX2 R154, R154 ;  /* 0x0000009a009a7308 */ /* 0x000ee80000000800 */
[----:B------:R-:W-:Y:S03]  /*7b40*/  MUFU.EX2 R156, R156 ;  /* 0x0000009c009c7308 */ /* 0x000fe60000000800 */
[C---:B------:R-:W-:Y:S01]  /*7b50*/  HMMA.16816.F32.BF16 R100, R4.reuse, R18, R100 ;  /* 0x000000120464723c */ /* 0x040fe20000041864 */
[----:B------:R-:W-:Y:S01]  /*7b60*/  LDSM.16.MT88.4 R16, [R44+0xe000] ;  /* 0x00e000002c10783b */ /* 0x000fe20000004200 */
[----:B------:R-:W3:Y:S04]  /*7b70*/  MUFU.EX2 R237, R237 ;  /* 0x000000ed00ed7308 */ /* 0x000ee80000000800 */
[----:B------:R-:W-:Y:S04]  /*7b80*/  MUFU.EX2 R231, R231 ;  /* 0x000000e700e77308 */ /* 0x000fe80000000800 */
[----:B------:R-:W5:Y:S01]  /*7b90*/  MUFU.EX2 R158, R158 ;  /* 0x0000009e009e7308 */ /* 0x000f620000000800 */
        /* <DEDUP_REMOVED lines=11> */
[----:B----4-:R-:W-:Y:S01]  /*7c50*/  F2FP.BF16.F32.PACK_AB R4, R152, R193 ;  /* 0x000000c19804723e */ /* 0x010fe200000010ff */
[--C-:B------:R-:W-:Y:S01]  /*7c60*/  FFMA.FTZ R160, R235, R141, -R142.reuse ;  /* 0x0000008deba07223 */ /* 0x100fe2000001088e */
[----:B---3--:R-:W-:Y:S01]  /*7c70*/  F2FP.BF16.F32.PACK_AB R6, R154, R195 ;  /* 0x000000c39a06723e */ /* 0x008fe200000010ff */
[-C--:B------:R-:W-:Y:S01]  /*7c80*/  FFMA.FTZ R162, R221, R141.reuse, -R142 ;  /* 0x0000008ddda27223 */ /* 0x080fe2000001088e */
[----:B------:R-:W-:Y:S01]  /*7c90*/  F2FP.BF16.F32.PACK_AB R5, R237, R156 ;  /* 0x0000009ced05723e */ /* 0x000fe200000010ff */
[----:B------:R-:W-:Y:S01]  /*7ca0*/  FFMA.FTZ R164, R189, R141, -R138 ;  /* 0x0000008dbda47223 */ /* 0x000fe2000001088a */
[----:B-----5:R-:W-:Y:S01]  /*7cb0*/  F2FP.BF16.F32.PACK_AB R7, R158, R231 ;  /* 0x000000e79e07723e */ /* 0x020fe200000010ff */
[-CC-:B------:R-:W-:Y:S01]  /*7cc0*/  FFMA.FTZ R233, R233, R141.reuse, -R142.reuse ;  /* 0x0000008de9e97223 */ /* 0x180fe2000001088e */
[-C--:B------:R-:W-:Y:S01]  /*7cd0*/  FFMA.FTZ R191, R191, R141.reuse, -R142 ;  /* 0x0000008dbfbf7223 */ /* 0x080fe2000001088e */
[-CC-:B------:R-:W-:Y:S01]  /*7ce0*/  FFMA.FTZ R187, R187, R141.reuse, -R138.reuse ;  /* 0x0000008dbbbb7223 */ /* 0x180fe2000001088a */
[-CC-:B------:R-:W-:Y:S01]  /*7cf0*/  FFMA.FTZ R183, R183, R141.reuse, -R138.reuse ;  /* 0x0000008db7b77223 */ /* 0x180fe2000001088a */
[----:B------:R-:W-:Y:S02]  /*7d00*/  LDSM.16.MT88.4 R32, [R140+0xe800] ;  /* 0x00e800008c20783b */ /* 0x000fe40000004200 */
[C---:B------:R-:W-:Y:S08]  /*7d10*/  HMMA.16816.F32.BF16 R104, R4.reuse, R12, R104 ;  /* 0x0000000c0468723c */ /* 0x040ff00000041868 */
[C---:B------:R-:W-:Y:S01]  /*7d20*/  HMMA.16816.F32.BF16 R100, R4.reuse, R14, R100 ;  /* 0x0000000e0464723c */ /* 0x040fe20000041864 */
[----:B------:R-:W2:Y:S07]  /*7d30*/  LDSM.16.MT88.4 R12, [R0+0x12000] ;  /* 0x01200000000c783b */ /* 0x000eae0000004200 */
[C---:B------:R-:W-:Y:S08]  /*7d40*/  HMMA.16816.F32.BF16 R96, R4.reuse, R8, R96 ;  /* 0x000000080460723c */ /* 0x040ff00000041860 */
[C---:B------:R-:W-:Y:S01]  /*7d50*/  HMMA.16816.F32.BF16 R92, R4.reuse, R10, R92 ;  /* 0x0000000a045c723c */ /* 0x040fe2000004185c */
[----:B------:R-:W3:Y:S07]  /*7d60*/  LDSM.16.MT88.4 R8, [R0+0xe800] ;  /* 0x00e800000008783b */ /* 0x000eee0000004200 */
[C---:B------:R-:W-:Y:S01]  /*7d70*/  HMMA.16816.F32.BF16 R80, R4.reuse, R36, R80 ;  /* 0x000000240450723c */ /* 0x040fe20000041850 */
[----:B------:R-:W-:Y:S01]  /*7d80*/  FFMA.FTZ R36, R185, R141, -R138 ;  /* 0x0000008db9247223 */ /* 0x000fe2000001088a */
[----:B------:R-:W-:Y:S04]  /*7d90*/  MUFU.EX2 R160, R160 ;  /* 0x000000a000a07308 */ /* 0x000fe80000000800 */
[----:B------:R-:W4:Y:S02]  /*7da0*/  MUFU.EX2 R221, R233 ;  /* 0x000000e900dd7308 */ /* 0x000f240000000800 */
[C---:B------:R-:W-:Y:S02]  /*7db0*/  HMMA.16816.F32.BF16 R76, R4.reuse, R38, R76 ;  /* 0x00000026044c723c */ /* 0x040fe4000004184c */
[----:B------:R-:W-:Y:S04]  /*7dc0*/  MUFU.EX2 R162, R162 ;  /* 0x000000a200a27308 */ /* 0x000fe80000000800 */
[----:B------:R-:W5:Y:S04]  /*7dd0*/  MUFU.EX2 R189, R191 ;  /* 0x000000bf00bd7308 */ /* 0x000f680000000800 */
[----:B------:R-:W-:Y:S04]  /*7de0*/  MUFU.EX2 R164, R164 ;  /* 0x000000a400a47308 */ /* 0x000fe80000000800 */
[----:B------:R-:W3:Y:S04]  /*7df0*/  MUFU.EX2 R37, R187 ;  /* 0x000000bb00257308 */ /* 0x000ee80000000800 */
[----:B------:R-:W-:Y:S04]  /*7e00*/  MUFU.EX2 R36, R36 ;  /* 0x0000002400247308 */ /* 0x000fe80000000800 */
[----:B------:R-:W3:Y:S01]  /*7e10*/  MUFU.EX2 R39, R183 ;  /* 0x000000b700277308 */ /* 0x000ee20000000800 */
        /* <DEDUP_REMOVED lines=11> */
[----:B------:R-:W1:Y:S07]  /*7ed0*/  LDSM.16.MT88.4 R16, [R67+0x12800] ;  /* 0x012800004310783b */ /* 0x000e6e0000004200 */
[C---:B--2---:R-:W-:Y:S08]  /*7ee0*/  HMMA.16816.F32.BF16 R72, R4.reuse, R12, R72 ;  /* 0x0000000c0448723c */ /* 0x044ff00000041848 */
[----:B------:R-:W-:Y:S01]  /*7ef0*/  HMMA.16816.F32.BF16 R68, R4, R14, R68 ;  /* 0x0000000e0444723c */ /* 0x000fe20000041844 */
[----:B----4-:R-:W-:Y:S01]  /*7f00*/  F2FP.BF16.F32.PACK_AB R4, R221, R160 ;  /* 0x000000a0dd04723e */ /* 0x010fe200000010ff */
[----:B------:R-:W-:Y:S01]  /*7f10*/  LDSM.16.MT88.4 R12, [R44+0x12800] ;  /* 0x012800002c0c783b */ /* 0x000fe20000004200 */
[----:B-----5:R-:W-:-:S02]  /*7f20*/  F2FP.BF16.F32.PACK_AB R6, R189, R162 ;  /* 0x000000a2bd06723e */ /* 0x020fc400000010ff */
[----:B---3--:R-:W-:Y:S02]  /*7f30*/  F2FP.BF16.F32.PACK_AB R5, R37, R164 ;  /* 0x000000a42505723e */ /* 0x008fe400000010ff */
[----:B------:R-:W-:-:S07]  /*7f40*/  F2FP.BF16.F32.PACK_AB R7, R39, R36 ;  /* 0x000000242707723e */ /* 0x000fce00000010ff */
[C---:B------:R-:W-:Y:S08]  /*7f50*/  HMMA.16816.F32.BF16 R104, R4.reuse, R8, R104 ;  /* 0x000000080468723c */ /* 0x040ff00000041868 */
[C---:B------:R-:W-:Y:S01]  /*7f60*/  HMMA.16816.F32.BF16 R100, R4.reuse, R10, R100 ;  /* 0x0000000a0464723c */ /* 0x040fe20000041864 */
[----:B------:R-:W2:Y:S07]  /*7f70*/  LDSM.16.MT88.4 R8, [R0+0x12800] ;  /* 0x012800000008783b */ /* 0x000eae0000004200 */
[C---:B-1----:R-:W-:Y:S08]  /*7f80*/  HMMA.16816.F32.BF16 R112, R4.reuse, R20, R112 ;  /* 0x000000140470723c */ /* 0x042ff00000041870 */
[C---:B------:R-:W-:Y:S01]  /*7f90*/  HMMA.16816.F32.BF16 R108, R4.reuse, R22, R108 ;  /* 0x00000016046c723c */ /* 0x040fe2000004186c */
[----:B------:R-:W1:Y:S01]  /*7fa0*/  LDSM.16.MT88.4 R20, [R44+0xf000] ;  /* 0x00f000002c14783b */ /* 0x000e620000004200 */
[-CC-:B------:R-:W-:Y:S01]  /*7fb0*/  FFMA.FTZ R168, R171, R141.reuse, -R142.reuse ;  /* 0x0000008daba87223 */ /* 0x180fe2000001088e */
[-CC-:B------:R-:W-:Y:S01]  /*7fc0*/  FFMA.FTZ R166, R169, R141.reuse, -R142.reuse ;  /* 0x0000008da9a67223 */ /* 0x180fe2000001088e */
[-C--:B------:R-:W-:Y:S01]  /*7fd0*/  FFMA.FTZ R38, R173, R141.reuse, -R142 ;  /* 0x0000008dad267223 */ /* 0x080fe2000001088e */
[-C--:B------:R-:W-:Y:S01]  /*7fe0*/  FFMA.FTZ R170, R159, R141.reuse, -R138 ;  /* 0x0000008d9faa7223 */ /* 0x080fe2000001088a */
[----:B------:R3:W-:Y:S01]  /*7ff0*/  MUFU.EX2 R169, R168 ;  /* 0x000000a800a97308 */ /* 0x0007e20000000800 */
[-C--:B------:R-:W-:Y:S01]  /*8000*/  FFMA.FTZ R171, R167, R141.reuse, -R142 ;  /* 0x0000008da7ab7223 */ /* 0x080fe2000001088e */
[-CC-:B------:R-:W-:Y:S01]  /*8010*/  FFMA.FTZ R167, R165, R141.reuse, -R138.reuse ;  /* 0x0000008da5a77223 */ /* 0x180fe2000001088a */
[-CC-:B------:R-:W-:Y:S01]  /*8020*/  FFMA.FTZ R161, R161, R141.reuse, -R138.reuse ;  /* 0x0000008da1a17223 */ /* 0x180fe2000001088a */
[C---:B------:R-:W-:Y:S01]  /*8030*/  HMMA.16816.F32.BF16 R96, R4.reuse, R16, R96 ;  /* 0x000000100460723c */ /* 0x040fe20000041860 */
[----:B------:R-:W4:Y:S07]  /*8040*/  MUFU.EX2 R38, R38 ;  /* 0x0000002600267308 */ /* 0x000f2e0000000800 */
[----:B--2---:R-:W-:Y:S01]  /*8050*/  HMMA.16816.F32.BF16 R72, R4, R8, R72 ;  /* 0x000000080448723c */ /* 0x004fe20000041848 */
[----:B---3--:R-:W-:-:S07]  /*8060*/  FFMA.FTZ R168, R163, R141, -R138 ;  /* 0x0000008da3a87223 */ /* 0x008fce000001088a */
[C---:B------:R-:W-:Y:S01]  /*8070*/  HMMA.16816.F32.BF16 R68, R4.reuse, R10, R68 ;  /* 0x0000000a0444723c */ /* 0x040fe20000041844 */
[----:B------:R-:W2:Y:S01]  /*8080*/  LDSM.16.MT88.4 R8, [R44+0x13000] ;  /* 0x013000002c08783b */ /* 0x000ea20000004200 */
[----:B------:R-:W-:Y:S06]  /*8090*/  MUFU.EX2 R166, R166 ;  /* 0x000000a600a67308 */ /* 0x000fec0000000800 */
[C---:B------:R-:W-:Y:S01]  /*80a0*/  HMMA.16816.F32.BF16 R92, R4.reuse, R18, R92 ;  /* 0x00000012045c723c */ /* 0x040fe2000004185c */
[----:B------:R-:W3:Y:S01]  /*80b0*/  LDSM.16.MT88.4 R16, [R0+0xf000] ;  /* 0x00f000000010783b */ /* 0x000ee20000004200 */
[----:B------:R-:W5:Y:S06]  /*80c0*/  MUFU.EX2 R165, R171 ;  /* 0x000000ab00a57308 */ /* 0x000f6c0000000800 */
[C---:B------:R-:W-:Y:S01]  /*80d0*/  HMMA.16816.F32.BF16 R80, R4.reuse, R12, R80 ;  /* 0x0000000c0450723c */ /* 0x040fe20000041850 */
[----:B------:R-:W-:Y:S04]  /*80e0*/  MUFU.EX2 R163, R167 ;  /* 0x000000a700a37308 */ /* 0x000fe80000000800 */
[----:B------:R-:W1:Y:S03]  /*80f0*/  MUFU.EX2 R168, R168 ;  /* 0x000000a800a87308 */ /* 0x000e660000000800 */
[C---:B------:R-:W-:Y:S01]  /*8100*/  HMMA.16816.F32.BF16 R76, R4.reuse, R14, R76 ;  /* 0x0000000e044c723c */ /* 0x040fe2000004184c */
[----:B------:R-:W3:Y:S01]  /*8110*/  LDSM.16.MT88.4 R12, [R67+0x13000] ;  /* 0x01300000430c783b */ /* 0x000ee20000004200 */
[----:B------:R-:W-:Y:S04]  /*8120*/  MUFU.EX2 R159, R161 ;  /* 0x000000a1009f7308 */ /* 0x000fe80000000800 */
[----:B------:R-:W2:Y:S02]  /*8130*/  MUFU.EX2 R170, R170 ;  /* 0x000000aa00aa7308 */ /* 0x000ea40000000800 */
        /* <DEDUP_REMOVED lines=8> */
[----:B----4-:R-:W-:Y:S01]  /*81c0*/  F2FP.BF16.F32.PACK_AB R4, R169, R38 ;  /* 0x00000026a904723e */ /* 0x010fe200000010ff */
[----:B------:R-:W4:Y:S01]  /*81d0*/  LDSM.16.MT88.4 R32, [R140+0xf000] ;  /* 0x00f000008c20783b */ /* 0x000f220000004200 */
[----:B-----5:R-:W-:-:S02]  /*81e0*/  F2FP.BF16.F32.PACK_AB R6, R165, R166 ;  /* 0x000000a6a506723e */ /* 0x020fc400000010ff */
[----:B-1----:R-:W-:Y:S02]  /*81f0*/  F2FP.BF16.F32.PACK_AB R5, R168, R163 ;  /* 0x000000a3a805723e */ /* 0x002fe400000010ff */
[----:B--2---:R-:W-:-:S07]  /*8200*/  F2FP.BF16.F32.PACK_AB R7, R170, R159 ;  /* 0x0000009faa07723e */ /* 0x004fce00000010ff */
[C---:B------:R-:W-:Y:S08]  /*8210*/  HMMA.16816.F32.BF16 R112, R4.reuse, R20, R112 ;  /* 0x000000140470723c */ /* 0x040ff00000041870 */
[C---:B------:R-:W-:Y:S01]  /*8220*/  HMMA.16816.F32.BF16 R108, R4.reuse, R22, R108 ;  /* 0x00000016046c723c */ /* 0x040fe2000004186c */
[----:B------:R-:W1:Y:S07]  /*8230*/  LDSM.16.MT88.4 R20, [R0+0x13000] ;  /* 0x013000000014783b */ /* 0x000e6e0000004200 */
[C---:B------:R-:W-:Y:S08]  /*8240*/  HMMA.16816.F32.BF16 R80, R4.reuse, R8, R80 ;  /* 0x000000080450723c */ /* 0x040ff00000041850 */
[----:B------:R-:W-:Y:S01]  /*8250*/  HMMA.16816.F32.BF16 R76, R4, R10, R76 ;  /* 0x0000000a044c723c */ /* 0x000fe2000004184c */
[----:B------:R-:W2:Y:S01]  /*8260*/  LDSM.16.MT88.4 R8, [R67+0xf800] ;  /* 0x00f800004308783b */ /* 0x000ea20000004200 */
[----:B------:R-:W-:Y:S01]  /*8270*/  FFMA.FTZ R233, R151, R141, -R142 ;  /* 0x0000008d97e97223 */ /* 0x000fe2000001088e */
[----:B------:R-:W-:-:S05]  /*8280*/  FADD.FTZ R66, R139, R66 ;  /* 0x000000428b427221 */ /* 0x000fca0000010000 */
[----:B---3--:R-:W-:Y:S01]  /*8290*/  HMMA.16816.F32.BF16 R104, R4, R16, R104 ;  /* 0x000000100468723c */ /* 0x008fe20000041868 */
[----:B------:R-:W-:-:S07]  /*82a0*/  FADD.FTZ R64, R137, R64 ;  /* 0x0000004089407221 */ /* 0x000fce0000010000 */
[C---:B------:R-:W-:Y:S01]  /*82b0*/  HMMA.16816.F32.BF16 R100, R4.reuse, R18, R100 ;  /* 0x000000120464723c */ /* 0x040fe20000041864 */
[----:B------:R-:W3:Y:S07]  /*82c0*/  LDSM.16.MT88.4 R16, [R140+0xf800] ;  /* 0x00f800008c10783b */ /* 0x000eee0000004200 */
[C---:B------:R-:W-:Y:S08]  /*82d0*/  HMMA.16816.F32.BF16 R96, R4.reuse, R12, R96 ;  /* 0x0000000c0460723c */ /* 0x040ff00000041860 */
[----:B------:R-:W-:Y:S01]  /*82e0*/  HMMA.16816.F32.BF16 R92, R4, R14, R92 ;  /* 0x0000000e045c723c */ /* 0x000fe2000004185c */
[----:B------:R-:W5:Y:S01]  /*82f0*/  LDSM.16.MT88.4 R12, [R140+0x13800] ;  /* 0x013800008c0c783b */ /* 0x000f620000004200 */
[----:B------:R-:W-:-:S06]  /*8300*/  FADD.FTZ R65, R65, R66 ;  /* 0x0000004241417221 */ /* 0x000fcc0000010000 */
[----:B------:R-:W-:Y:S01]  /*8310*/  HMMA.16816.F32.BF16 R88, R4, R28, R88 ;  /* 0x0000001c0458723c */ /* 0x000fe20000041858 */
[-CC-:B------:R-:W-:Y:S01]  /*8320*/  FFMA.FTZ R28, R147, R141.reuse, -R138.reuse ;  /* 0x0000008d931c7223 */ /* 0x180fe2000001088a */
[----:B------:R-:W-:-:S06]  /*8330*/  FFMA.FTZ R29, R145, R141, -R138 ;  /* 0x0000008d911d7223 */ /* 0x000fcc000001088a */
[----:B------:R-:W-:Y:S01]  /*8340*/  HMMA.16816.F32.BF16 R84, R4, R30, R84 ;  /* 0x0000001e0454723c */ /* 0x000fe20000041854 */
[----:B------:R-:W-:Y:S01]  /*8350*/  FFMA.FTZ R30, R143, R141, -R138 ;  /* 0x0000008d8f1e7223 */ /* 0x000fe2000001088a */
[----:B------:R-:W-:-:S06]  /*8360*/  FADD.FTZ R63, R63, R64 ;  /* 0x000000403f3f7221 */ /* 0x000fcc0000010000 */
[----:B------:R-:W-:Y:S01]  /*8370*/  HMMA.16816.F32.BF16 R128, R4, R24, R128 ;  /* 0x000000180480723c */ /* 0x000fe20000041880 */
[-CC-:B------:R-:W-:Y:S01]  /*8380*/  FFMA.FTZ R24, R157, R141.reuse, -R142.reuse ;  /* 0x0000008d9d187223 */ /* 0x180fe2000001088e */
[----:B------:R-:W-:-:S06]  /*8390*/  FFMA.FTZ R25, R155, R141, -R142 ;  /* 0x0000008d9b197223 */ /* 0x000fcc000001088e */
[----:B------:R-:W-:Y:S01]  /*83a0*/  HMMA.16816.F32.BF16 R124, R4, R26, R124 ;  /* 0x0000001a047c723c */ /* 0x000fe2000004187c */
[-C--:B------:R-:W-:Y:S01]  /*83b0*/  FFMA.FTZ R26, R153, R141.reuse, -R142 ;  /* 0x0000008d991a7223 */ /* 0x080fe2000001088e */
[----:B------:R-:W-:Y:S01]  /*83c0*/  FFMA.FTZ R27, R149, R141, -R138 ;  /* 0x0000008d951b7223 */ /* 0x000fe2000001088a */
[----:B------:R-:W-:Y:S01]  /*83d0*/  MUFU.EX2 R24, R24 ;  /* 0x0000001800187308 */ /* 0x000fe20000000800 */
[----:B------:R-:W-:-:S03]  /*83e0*/  FADD.FTZ R62, R62, R65 ;  /* 0x000000413e3e7221 */ /* 0x000fc60000010000 */
[----:B------:R-:W2:Y:S01]  /*83f0*/  MUFU.EX2 R25, R25 ;  /* 0x0000001900197308 */ /* 0x000ea20000000800 */
[----:B------:R-:W-:-:S03]  /*8400*/  FADD.FTZ R58, R58, R63 ;  /* 0x0000003f3a3a7221 */ /* 0x000fc60000010000 */
[----:B------:R-:W-:Y:S04]  /*8410*/  MUFU.EX2 R26, R26 ;  /* 0x0000001a001a7308 */ /* 0x000fe80000000800 */
[----:B------:R-:W3:Y:S04]  /*8420*/  MUFU.EX2 R233, R233 ;  /* 0x000000e900e97308 */ /* 0x000ee80000000800 */
[----:B------:R-:W-:Y:S04]  /*8430*/  MUFU.EX2 R27, R27 ;  /* 0x0000001b001b7308 */ /* 0x000fe80000000800 */
[----:B------:R-:W5:Y:S04]  /*8440*/  MUFU.EX2 R28, R28 ;  /* 0x0000001c001c7308 */ /* 0x000f680000000800 */
[----:B------:R-:W-:Y:S04]  /*8450*/  MUFU.EX2 R29, R29 ;  /* 0x0000001d001d7308 */ /* 0x000fe80000000800 */
[----:B------:R-:W5:Y:S01]  /*8460*/  MUFU.EX2 R30, R30 ;  /* 0x0000001e001e7308 */ /* 0x000f620000000800 */
[----:B------:R-:W-:Y:S01]  /*8470*/  FADD.FTZ R61, R61, R62 ;  /* 0x0000003e3d3d7221 */ /* 0x000fe20000010000 */
[----:B------:R-:W-:Y:S01]  /*8480*/  FADD.FTZ R59, R59, R58 ;  /* 0x0000003a3b3b7221 */ /* 0x000fe20000010000 */
[----:B----4-:R-:W-:Y:S02]  /*8490*/  HMMA.16816.F32.BF16 R120, R4, R32, R120 ;  /* 0x000000200478723c */ /* 0x010fe40000041878 */
[----:B------:R-:W-:Y:S01]  /*84a0*/  FADD.FTZ R56, R56, R61 ;  /* 0x0000003d38387221 */ /* 0x000fe20000010000 */
[----:B------:R-:W-:-:S05]  /*84b0*/  FADD.FTZ R54, R54, R59 ;  /* 0x0000003b36367221 */ /* 0x000fca0000010000 */
[----:B------:R-:W-:Y:S01]  /*84c0*/  HMMA.16816.F32.BF16 R116, R4, R34, R116 ;  /* 0x000000220474723c */ /* 0x000fe20000041874 */
[----:B------:R-:W-:Y:S01]  /*84d0*/  FADD.FTZ R57, R57, R56 ;  /* 0x0000003839397221 */ /* 0x000fe20000010000 */
[----:B------:R-:W-:-:S06]  /*84e0*/  FADD.FTZ R55, R55, R54 ;  /* 0x0000003637377221 */ /* 0x000fcc0000010000 */
[----:B-1----:R-:W-:Y:S01]  /*84f0*/  HMMA.16816.F32.BF16 R72, R4, R20, R72 ;  /* 0x000000140448723c */ /* 0x002fe20000041848 */
[----:B------:R-:W-:Y:S01]  /*8500*/  FADD.FTZ R52, R52, R57 ;  /* 0x0000003934347221 */ /* 0x000fe20000010000 */
[----:B------:R-:W-:-:S06]  /*8510*/  FADD.FTZ R50, R50, R55 ;  /* 0x0000003732327221 */ /* 0x000fcc0000010000 */
[----:B------:R-:W-:Y:S01]  /*8520*/  HMMA.16816.F32.BF16 R68, R4, R22, R68 ;  /* 0x000000160444723c */ /* 0x000fe20000041844 */
[----:B--2---:R-:W-:Y:S02]  /*8530*/  F2FP.BF16.F32.PACK_AB R4, R25, R24 ;  /* 0x000000181904723e */ /* 0x004fe400000010ff */
[----:B---3--:R-:W-:Y:S02]  /*8540*/  F2FP.BF16.F32.PACK_AB R6, R233, R26 ;  /* 0x0000001ae906723e */ /* 0x008fe400000010ff */
[----:B-----5:R-:W-:Y:S02]  /*8550*/  F2FP.BF16.F32.PACK_AB R5, R28, R27 ;  /* 0x0000001b1c05723e */ /* 0x020fe400000010ff */
[----:B------:R-:W-:Y:S01]  /*8560*/  F2FP.BF16.F32.PACK_AB R7, R30, R29 ;  /* 0x0000001d1e07723e */ /* 0x000fe200000010ff */
[----:B------:R-:W-:Y:S01]  /*8570*/  FADD.FTZ R53, R53, R52 ;  /* 0x0000003435357221 */ /* 0x000fe20000010000 */
[----:B------:R-:W-:-:S05]  /*8580*/  FADD.FTZ R51, R51, R50 ;  /* 0x0000003233337221 */ /* 0x000fca0000010000 */
[----:B------:R-:W-:Y:S01]  /*8590*/  HMMA.16816.F32.BF16 R128, R4, R8, R128 ;  /* 0x000000080480723c */ /* 0x000fe20000041880 */
[----:B------:R-:W-:Y:S01]  /*85a0*/  FADD.FTZ R48, R48, R53 ;  /* 0x0000003530307221 */ /* 0x000fe20000010000 */
[----:B------:R-:W-:-:S06]  /*85b0*/  FADD.FTZ R46, R46, R51 ;  /* 0x000000332e2e7221 */ /* 0x000fcc0000010000 */
[----:B------:R-:W-:Y:S01]  /*85c0*/  HMMA.16816.F32.BF16 R124, R4, R10, R124 ;  /* 0x0000000a047c723c */ /* 0x000fe2000004187c */
[----:B------:R-:W1:Y:S01]  /*85d0*/  LDSM.16.MT88.4 R8, [R44+0x13800] ;  /* 0x013800002c08783b */ /* 0x000e620000004200 */
[----:B------:R-:W-:Y:S01]  /*85e0*/  FADD.FTZ R21, R49, R48 ;  /* 0x0000003031157221 */ /* 0x000fe20000010000 */
[----:B------:R-:W-:-:S05]  /*85f0*/  FADD.FTZ R47, R47, R46 ;  /* 0x0000002e2f2f7221 */ /* 0x000fca0000010000 */
[----:B------:R-:W-:Y:S01]  /*8600*/  HMMA.16816.F32.BF16 R120, R4, R16, R120 ;  /* 0x000000100478723c */ /* 0x000fe20000041878 */
[----:B------:R-:W-:Y:S01]  /*8610*/  FADD.FTZ R21, R42, R21 ;  /* 0x000000152a157221 */ /* 0x000fe20000010000 */
[----:B------:R-:W-:-:S06]  /*8620*/  FADD.FTZ R40, R40, R47 ;  /* 0x0000002f28287221 */ /* 0x000fcc0000010000 */
[C---:B------:R-:W-:Y:S01]  /*8630*/  HMMA.16816.F32.BF16 R116, R4.reuse, R18, R116 ;  /* 0x000000120474723c */ /* 0x040fe20000041874 */
[----:B------:R-:W2:Y:S07]  /*8640*/  LDSM.16.MT88.4 R16, [R67+0x13800] ;  /* 0x013800004310783b */ /* 0x000eae0000004200 */
[C---:B------:R-:W-:Y:S08]  /*8650*/  HMMA.16816.F32.BF16 R88, R4.reuse, R12, R88 ;  /* 0x0000000c0458723c */ /* 0x040ff00000041858 */
        /* <DEDUP_REMOVED lines=16> */
[----:B------:R-:W-:-:S03]  /*8760*/  FADD.FTZ R21, R231, R20 ;  /* 0x00000014e7157221 */ /* 0x000fc60000010000 */
[----:B------:R-:W-:Y:S01]  /*8770*/  FADD.FTZ R9, R154, R9 ;  /* 0x000000099a097221 */ /* 0x000fe20000010000 */
[----:B------:R-:W-:Y:S01]  /*8780*/  FADD.FTZ R21, R158, R21 ;  /* 0x000000159e157221 */ /* 0x000fe20000010000 */
[----:B--2---:R-:W-:Y:S02]  /*8790*/  HMMA.16816.F32.BF16 R96, R4, R16, R96 ;  /* 0x000000100460723c */ /* 0x004fe40000041860 */
[----:B------:R-:W-:Y:S01]  /*87a0*/  FADD.FTZ R160, R160, R9 ;  /* 0x00000009a0a07221 */ /* 0x000fe20000010000 */
[----:B------:R-:W-:-:S05]  /*87b0*/  FADD.FTZ R164, R164, R21 ;  /* 0x00000015a4a47221 */ /* 0x000fca0000010000 */
[----:B------:R-:W-:Y:S01]  /*87c0*/  HMMA.16816.F32.BF16 R92, R4, R18, R92 ;  /* 0x00000012045c723c */ /* 0x000fe2000004185c */
[----:B------:R-:W1:Y:S01]  /*87d0*/  LDSM.16.MT88.4 R16, [R0+0xf800] ;  /* 0x00f800000010783b */ /* 0x000e620000004200 */
[----:B------:R-:W-:Y:S01]  /*87e0*/  FADD.FTZ R221, R221, R160 ;  /* 0x000000a0dddd7221 */ /* 0x000fe20000010000 */
[----:B------:R-:W-:-:S05]  /*87f0*/  FADD.FTZ R37, R37, R164 ;  /* 0x000000a425257221 */ /* 0x000fca0000010000 */
[C---:B---3--:R-:W-:Y:S08]  /*8800*/  HMMA.16816.F32.BF16 R112, R4.reuse, R12, R112 ;  /* 0x0000000c0470723c */ /* 0x048ff00000041870 */
[----:B------:R-:W-:Y:S01]  /*8810*/  HMMA.16816.F32.BF16 R108, R4, R14, R108 ;  /* 0x0000000e046c723c */ /* 0x000fe2000004186c */
[----:B------:R2:W3:Y:S01]  /*8820*/  LDSM.16.MT88.4 R12, [R0+0x13800] ;  /* 0x01380000000c783b */ /* 0x0004e20000004200 */
[----:B------:R-:W-:-:S04]  /*8830*/  FADD.FTZ R162, R162, R221 ;  /* 0x000000dda2a27221 */ /* 0x000fc80000010000 */
        /* <DEDUP_REMOVED lines=17> */
[----:B------:R-:W-:Y:S01]  /*8950*/  HMMA.16816.F32.BF16 R76, R4, R10, R76 ;  /* 0x0000000a044c723c */ /* 0x000fe2000004184c */
[----:B------:R-:W-:Y:S01]  /*8960*/  BSSY B2, `(.L_x_2960) ;  /* 0x00005a5000027945 */ /* 0x000fe20003800000 */
[----:B------:R-:W-:Y:S01]  /*8970*/  FADD.FTZ R29, R29, R28 ;  /* 0x0000001c1d1d7221 */ /* 0x000fe20000010000 */
[----:B------:R-:W-:-:S05]  /*8980*/  FADD.FTZ R233, R233, R26 ;  /* 0x0000001ae9e97221 */ /* 0x000fca0000010000 */
[----:B-1----:R-:W-:Y:S01]  /*8990*/  HMMA.16816.F32.BF16 R104, R4, R16, R104 ;  /* 0x000000100468723c */ /* 0x002fe20000041868 */
[----:B------:R-:W-:-:S07]  /*89a0*/  FADD.FTZ R231, R30, R29 ;  /* 0x0000001d1ee77221 */ /* 0x000fce0000010000 */
[C---:B------:R-:W-:Y:S08]  /*89b0*/  HMMA.16816.F32.BF16 R100, R4.reuse, R18, R100 ;  /* 0x000000120464723c */ /* 0x040ff00000041864 */
[C---:B---3--:R-:W-:Y:S08]  /*89c0*/  HMMA.16816.F32.BF16 R72, R4.reuse, R12, R72 ;  /* 0x0000000c0448723c */ /* 0x048ff00000041848 */
        /* <DEDUP_REMOVED lines=9> */
[----:B------:R-:W-:-:S04]  /*8a60*/  VIADD R0, R132, 0xfffffffe ;  /* 0xfffffffe84007836 */ /* 0x000fc80000000000 */
[----:B------:R-:W-:-:S04]  /*8a70*/  IMAD.SHL.U32 R0, R0, 0x80, RZ ;  /* 0x0000008000007824 */ /* 0x000fc800078e00ff */
[----:B------:R-:W-:Y:S01]  /*8a80*/  VIADD R10, R0, 0x80 ;  /* 0x00000080000a7836 */ /* 0x000fe20000000000 */
[-C--:B--2---:R-:W-:Y:S02]  /*8a90*/  IABS R7, R11.reuse ;  /* 0x0000000b00077213 */ /* 0x084fe40000000000 */
[----:B------:R-:W-:Y:S02]  /*8aa0*/  IABS R5, R11 ;  /* 0x0000000b00057213 */ /* 0x000fe40000000000 */
[----:B------:R-:W1:Y:S03]  /*8ab0*/  I2F.RP R6, R7 ;  /* 0x0000000700067306 */ /* 0x000e660000209400 */
[----:B------:R-:W-:-:S05]  /*8ac0*/  IMAD.MOV R5, RZ, RZ, -R5 ;  /* 0x000000ffff057224 */ /* 0x000fca00078e0a05 */
[----:B-1----:R-:W1:Y:S02]  /*8ad0*/  MUFU.RCP R12, R6 ;  /* 0x00000006000c7308 */ /* 0x002e640000001000 */
[----:B-1----:R-:W-:Y:S01]  /*8ae0*/  VIADD R12, R12, 0xffffffe ;  /* 0x0ffffffe0c0c7836 */ /* 0x002fe20000000000 */
[----:B------:R-:W-:Y:S02]  /*8af0*/  IABS R6, R10 ;  /* 0x0000000a00067213 */ /* 0x000fe40000000000 */
[----:B------:R-:W-:-:S03]  /*8b00*/  LOP3.LUT R10, R10, R11, RZ, 0x3c, !PT ;  /* 0x0000000b0a0a7212 */ /* 0x000fc600078e3cff */
[----:B------:R-:W1:Y:S02]  /*8b10*/  F2I.FTZ.U32.TRUNC.NTZ R13, R12 ;  /* 0x0000000c000d7305 */ /* 0x000e64000021f000 */
[----:B-1----:R-:W-:Y:S02]  /*8b20*/  IADD3 R4, PT, PT, RZ, -R13, RZ ;  /* 0x8000000dff047210 */ /* 0x002fe40007ffe0ff */
        /* <DEDUP_REMOVED lines=49> */
.L_x_2963:
        /* <DEDUP_REMOVED lines=8> */
.L_x_2964:
[----:B------:R-:W-:Y:S05]  /*8ec0*/  BSYNC.RECONVERGENT B0 ;  /* 0x0000000000007941 */ /* 0x000fea0003800200 */
.L_x_2962:
[----:B------:R-:W-:Y:S01]  /*8ed0*/  SHF.R.U32.HI R198, RZ, 0x1, R197 ;  /* 0x00000001ffc67819 */ /* 0x000fe200000116c5 */
[----:B------:R-:W-:Y:S01]  /*8ee0*/  IMAD.SHL.U32 R199, R197, 0x20, RZ ;  /* 0x00000020c5c77824 */ /* 0x000fe200078e00ff */
[-C--:B------:R-:W-:Y:S01]  /*8ef0*/  ISETP.GE.AND P3, PT, R45, R224.reuse, PT ;  /* 0x000000e02d00720c */ /* 0x080fe20003f66270 */
[----:B------:R-:W-:Y:S01]  /*8f00*/  IMAD.IADD R189, R200, 0x1, R41 ;  /* 0x00000001c8bd7824 */ /* 0x000fe200078e0229 */
[----:B------:R-:W-:Y:S01]  /*8f10*/  LOP3.LUT R5, R198, 0x8, RZ, 0xc0, !PT ;  /* 0x00000008c6057812 */ /* 0x000fe200078ec0ff */
[----:B------:R-:W-:Y:S01]  /*8f20*/  IMAD.MOV.U32 R220, RZ, RZ, 0x20 ;  /* 0x00000020ffdc7424 */ /* 0x000fe200078e00ff */
[----:B------:R-:W-:Y:S01]  /*8f30*/  ISETP.GE.AND P1, PT, R43, R224, PT ;  /* 0x000000e02b00720c */ /* 0x000fe20003f26270 */
[----:B------:R-:W-:Y:S01]  /*8f40*/  BSSY.RECONVERGENT B1, `(.L_x_2965) ;  /* 0x00001f9000017945 */ /* 0x000fe20003800200 */
[----:B------:R-:W-:Y:S01]  /*8f50*/  LOP3.LUT R0, R5, 0x1c0, R202, 0xf8, !PT ;  /* 0x000001c005007812 */ /* 0x000fe200078ef8ca */
[C---:B------:R-:W-:Y:S01]  /*8f60*/  IMAD.SHL.U32 R5, R206.reuse, 0x20, RZ ;  /* 0x00000020ce057824 */ /* 0x040fe200078e00ff */
[----:B------:R-:W-:-:S02]  /*8f70*/  SHF.L.U64.HI R4, R206, 0x5, R207 ;  /* 0x00000005ce047819 */ /* 0x000fc400000102cf */
[----:B------:R-:W-:Y:S02]  /*8f80*/  LOP3.LUT R199, R199, 0x7c00, RZ, 0xc0, !PT ;  /* 0x00007c00c7c77812 */ /* 0x000fe400078ec0ff */
[----:B------:R-:W-:Y:S01]  /*8f90*/  IADD3 R6, P4, PT, R5, R216, RZ ;  /* 0x000000d805067210 */ /* 0x000fe20007f9e0ff */
[----:B------:R-:W-:Y:S01]  /*8fa0*/  @!PT LDS RZ, [RZ] ;  /* 0x00000000fffff984 */ /* 0x000fe20000000800 */
[----:B------:R-:W-:Y:S01]  /*8fb0*/  @!PT LDS RZ, [RZ] ;  /* 0x00000000fffff984 */ /* 0x000fe20000000800 */
[----:B------:R-:W-:Y:S01]  /*8fc0*/  @!PT LDS RZ, [RZ] ;  /* 0x00000000fffff984 */ /* 0x000fe20000000800 */
[----:B------:R-:W-:Y:S01]  /*8fd0*/  @!P3 LDGSTS.E.BYPASS.LTC128B.128 [R203+0xc000], desc[UR4][R216.64] ;  /* 0x0c000000d8cbbfae */ /* 0x000fe2000b981a04 */
[----:B------:R-:W-:Y:S02]  /*8fe0*/  LOP3.LUT R0, R0, R45, RZ, 0x3c, !PT ;  /* 0x0000002d00007212 */ /* 0x000fe400078e3cff */
[----:B------:R-:W-:Y:S01]  /*8ff0*/  LOP3.LUT R181, R199, 0x200, R202, 0xf8, !PT ;  /* 0x00000200c7b57812 */ /* 0x000fe200078ef8ca */
[----:B------:R-:W-:Y:S01]  /*9000*/  IMAD.X R7, R4, 0x1, R217, P4 ;  /* 0x0000000104077824 */ /* 0x000fe200020e06d9 */
[-C--:B------:R-:W-:Y:S01]  /*9010*/  IADD3 R8, P4, PT, R6, R5.reuse, RZ ;  /* 0x0000000506087210 */ /* 0x080fe20007f9e0ff */
[----:B------:R-:W-:Y:S01]  /*9020*/  @P3 STS.128 [R203+0xc000], RZ ;  /* 0x00c000ffcb003388 */ /* 0x000fe20000000c00 */
[----:B------:R-:W-:Y:S01]  /*9030*/  @!P1 IMAD.MOV.U32 R12, RZ, RZ, R6 ;  /* 0x000000ffff0c9224 */ /* 0x000fe200078e0006 */
[----:B------:R-:W-:Y:S01]  /*9040*/  LOP3.LUT R181, R181, R0, RZ, 0xfc, !PT ;  /* 0x00000000b5b57212 */ /* 0x000fe200078efcff */
[----:B------:R-:W-:Y:S01]  /*9050*/  @!P1 IMAD.MOV.U32 R13, RZ, RZ, R7 ;  /* 0x000000ffff0d9224 */ /* 0x000fe200078e0007 */
[----:B------:R-:W-:Y:S01]  /*9060*/  IADD3.X R9, PT, PT, R7, R4, RZ, P4, !PT ;  /* 0x0000000407097210 */ /* 0x000fe200027fe4ff */
[----:B------:R-:W-:Y:S01]  /*9070*/  @!PT LDS RZ, [RZ] ;  /* 0x00000000fffff984 */ /* 0x000fe20000000800 */
[----:B------:R-:W-:Y:S01]  /*9080*/  @!PT LDS RZ, [RZ] ;  /* 0x00000000fffff984 */ /* 0x000fe20000000800 */
[----:B------:R-:W-:Y:S01]  /*9090*/  @!PT LDS RZ, [RZ] ;  /* 0x00000000fffff984 */ /* 0x000fe20000000800 */
[----:B------:R-:W-:Y:S01]  /*90a0*/  @!P1 LDGSTS.E.BYPASS.LTC128B.128 [R203+0x10000], desc[UR4][R216.64+0x80] ;  /* 0x10000080d8cb9fae */ /* 0x000fe2000b981a04 */
[----:B------:R-:W-:Y:S01]  /*90b0*/  IADD3 R10, P4, PT, R8, R5, RZ ;  /* 0x00000005080a7210 */ /* 0x000fe20007f9e0ff */
[----:B------:R-:W-:Y:S01]  /*90c0*/  IMAD R181, R181, 0x2, R200 ;  /* 0x00000002b5b57824 */ /* 0x000fe200078e02c8 */
[----:B------:R-:W-:Y:S01]  /*90d0*/  SEL R220, R220, 0xffffffe0, !P6 ;  /* 0xffffffe0dcdc7807 */ /* 0x000fe20007000000 */
[----:B------:R-:W-:Y:S01]  /*90e0*/  @P1 STS.128 [R203+0x10000], RZ ;  /* 0x010000ffcb001388 */ /* 0x000fe20000000c00 */
[----:B------:R-:W-:-:S02]  /*90f0*/  IMAD.IADD R200, R189, 0x1, R60 ;  /* 0x00000001bdc87824 */ /* 0x000fc400078e023c */
[----:B------:R-:W-:Y:S01]  /*9100*/  IMAD.X R11, R9, 0x1, R4, P4 ;  /* 0x00000001090b7824 */ /* 0x000fe200020e0604 */
[----:B------:R-:W-:Y:S01]  /*9110*/  @!PT LDS RZ, [RZ] ;  /* 0x00000000fffff984 */ /* 0x000fe20000000800 */
[----:B------:R-:W-:Y:S01]  /*9120*/  @!PT LDS RZ, [RZ] ;  /* 0x00000000fffff984 */ /* 0x000fe20000000800 */
[----:B------:R-:W-:Y:S01]  /*9130*/  @!PT LDS RZ, [RZ] ;  /* 0x00000000fffff984 */ /* 0x000fe20000000800 */
[----:B------:R1:W-:Y:S01]  /*9140*/  @!P3 LDGSTS.E.BYPASS.LTC128B.128 [R203+0xc800], desc[UR4][R6.64] ;  /* 0x0c80000006cbbfae */ /* 0x0003e2000b981a04 */
[C-C-:B------:R-:W-:Y:S01]  /*9150*/  IMAD.IADD R48, R181.reuse, 0x1, R220.reuse ;  /* 0x00000001b5307824 */ /* 0x140fe200078e02dc */
[----:B------:R-:W-:Y:S01]  /*9160*/  IADD3 R192, PT, PT, R181, R60, RZ ;  /* 0x0000003cb5c07210 */ /* 0x000fe20007ffe0ff */
[----:B------:R-:W-:Y:S01]  /*9170*/  IMAD.IADD R61, R189, 0x1, R220 ;  /* 0x00000001bd3d7824 */ /* 0x000fe200078e02dc */
[----:B------:R-:W-:Y:S03]  /*9180*/  @P3 STS.128 [R203+0xc800], RZ ;  /* 0x00c800ffcb003388 */ /* 0x000fe60000000c00 */
[C---:B------:R-:W-:Y:S01]  /*9190*/  IMAD.IADD R221, R220.reuse, 0x1, R192 ;  /* 0x00000001dcdd7824 */ /* 0x040fe200078e02c0 */
[----:B------:R-:W-:Y:S01]  /*91a0*/  @!PT LDS RZ, [RZ] ;  /* 0x00000000fffff984 */ /* 0x000fe20000000800 */
[----:B------:R-:W-:Y:S01]  /*91b0*/  @!PT LDS RZ, [RZ] ;  /* 0x00000000fffff984 */ /* 0x000fe20000000800 */
[----:B------:R-:W-:Y:S01]  /*91c0*/  @!PT LDS RZ, [RZ] ;  /* 0x00000000fffff984 */ /* 0x000fe20000000800 */
[----:B------:R2:W-:Y:S01]  /*91d0*/  @!P1 LDGSTS.E.BYPASS.LTC128B.128 [R203+0x10800], desc[UR4][R12.64+0x80] ;  /* 0x108000800ccb9fae */ /* 0x0005e2000b981a04 */
[----:B------:R-:W-:-:S03]  /*91e0*/  IMAD.IADD R220, R220, 0x1, R200 ;  /* 0x00000001dcdc7824 */ /* 0x000fc600078e02c8 */
[----:B------:R-:W-:Y:S04]  /*91f0*/  @P1 STS.128 [R203+0x10800], RZ ;  /* 0x010800ffcb001388 */ /* 0x000fe80000000c00 */
        /* <DEDUP_REMOVED lines=285> */
[----:B------:R-:W-:-:S05]  /*a3d0*/  SHF.L.U32 R29, R136, 0x7, RZ ;  /* 0x00000007881d7819 */ /* 0x000fca00000006ff */
        /* <DEDUP_REMOVED lines=30> */
[----:B------:R-:W1:Y:S05]  /*a5c0*/  LDC.64 R40, c[0x0][0x348] ;  /* 0x0000d200ff287b82 */ /* 0x000e6a0000000a00 */
[----:B------:R-:W-:-:S02]  /*a5d0*/  @P0 IADD3 R38, PT, PT, R38, 0x1, RZ ;  /* 0x0000000126260810 */ /* 0x000fc40007ffe0ff */
[----:B------:R-:W-:Y:S02]  /*a5e0*/  ISETP.GE.AND P0, PT, R37, RZ, PT ;  /* 0x000000ff2500720c */ /* 0x000fe40003f06270 */
[----:B------:R-:W-:Y:S02]  /*a5f0*/  @!P4 IADD3 R38, PT, PT, -R38, RZ, RZ ;  /* 0x000000ff2626c210 */ /* 0x000fe40007ffe1ff */
[----:B------:R-:W-:Y:S02]  /*a600*/  @P5 IADD3 R39, PT, PT, R39, 0x1, RZ ;  /* 0x0000000127275810 */ /* 0x000fe40007ffe0ff */
[----:B------:R-:W-:-:S04]  /*a610*/  ISETP.NE.AND P5, PT, R42, RZ, PT ;  /* 0x000000ff2a00720c */ /* 0x000fc80003fa5270 */
[----:B------:R-:W-:-:S03]  /*a620*/  SEL R31, R28, R38, !P5 ;  /* 0x000000261c1f7207 */ /* 0x000fc60006800000 */
[----:B------:R-:W-:Y:S01]  /*a630*/  @!P0 IMAD.MOV R39, RZ, RZ, -R39 ;  /* 0x000000ffff278224 */ /* 0x000fe200078e0a27 */
[----:B-1----:R-:W2:Y:S04]  /*a640*/  LD.E.64 R36, desc[UR4][R40.64+0x38] ;  /* 0x0000380428247980 */ /* 0x002ea8000c101b00 */
        /* <DEDUP_REMOVED lines=22> */
.L_x_2968:
        /* <DEDUP_REMOVED lines=8> */
.L_x_2969:
[----:B------:R-:W-:Y:S05]  /*a830*/  BSYNC.RECONVERGENT B0 ;  /* 0x0000000000007941 */ /* 0x000fea0003800200 */
.L_x_2967:
[C---:B------:R-:W-:Y:S01]  /*a840*/  LEA R30, P0, R204.reuse, R214, 0x5 ;  /* 0x000000d6cc1e7211 */ /* 0x040fe200078028ff */
[C---:B------:R-:W-:Y:S01]  /*a850*/  IMAD.SHL.U32 R28, R204.reuse, 0x20, RZ ;  /* 0x00000020cc1c7824 */ /* 0x040fe200078e00ff */
[C-C-:B------:R-:W-:Y:S01]  /*a860*/  SHF.L.U64.HI R29, R204.reuse, 0x5, R205.reuse ;  /* 0x00000005cc1d7819 */ /* 0x140fe200000102cd */
[----:B------:R-:W-:Y:S01]  /*a870*/  @!PT LDS RZ, [RZ] ;  /* 0x00000000fffff984 */ /* 0x000fe20000000800 */
[----:B------:R-:W-:Y:S01]  /*a880*/  @!PT LDS RZ, [RZ] ;  /* 0x00000000fffff984 */ /* 0x000fe20000000800 */
[----:B------:R-:W-:Y:S01]  /*a890*/  @!PT LDS RZ, [RZ] ;  /* 0x00000000fffff984 */ /* 0x000fe20000000800 */
[----:B------:R-:W-:Y:S01]  /*a8a0*/  @!P3 LDGSTS.E.BYPASS.LTC128B.128 [R203+0x4000], desc[UR4][R214.64] ;  /* 0x04000000d6cbbfae */ /* 0x000fe2000b981a04 */
[----:B------:R-:W-:Y:S02]  /*a8b0*/  LEA.HI.X R31, R204, R215, R205, 0x5, P0 ;  /* 0x000000d7cc1f7211 */ /* 0x000fe400000f2ccd */
[----:B------:R-:W-:Y:S01]  /*a8c0*/  IADD3 R44, P0, PT, R28, R30, RZ ;  /* 0x0000001e1c2c7210 */ /* 0x000fe20007f1e0ff */
[----:B------:R1:W-:Y:S04]  /*a8d0*/  @P3 STS.128 [R203+0x4000], RZ ;  /* 0x004000ffcb003388 */ /* 0x0003e80000000c00 */
[----:B------:R-:W-:Y:S01]  /*a8e0*/  IMAD.X R45, R29, 0x1, R31, P0 ;  /* 0x000000011d2d7824 */ /* 0x000fe200000e061f */
[-C--:B------:R-:W-:Y:S01]  /*a8f0*/  IADD3 R42, P0, PT, R44, R28.reuse, RZ ;  /* 0x0000001c2c2a7210 */ /* 0x080fe20007f1e0ff */
[----:B------:R-:W-:Y:S01]  /*a900*/  @!PT LDS RZ, [RZ] ;  /* 0x00000000fffff984 */ /* 0x000fe20000000800 */
[----:B------:R-:W-:Y:S01]  /*a910*/  @!PT LDS RZ, [RZ] ;  /* 0x00000000fffff984 */ /* 0x000fe20000000800 */
[----:B------:R-:W-:Y:S01]  /*a920*/  @!PT LDS RZ, [RZ] ;  /* 0x00000000fffff984 */ /* 0x000fe20000000800 */
[----:B------:R-:W-:Y:S04]  /*a930*/  @!P1 LDGSTS.E.BYPASS.LTC128B.128 [R203+0x8000], desc[UR4][R214.64+0x80] ;  /* 0x08000080d6cb9fae */ /* 0x000fe8000b981a04 */
[----:B------:R1:W-:Y:S01]  /*a940*/  @P1 STS.128 [R203+0x8000], RZ ;  /* 0x008000ffcb001388 */ /* 0x0003e20000000c00 */
[----:B------:R-:W-:Y:S01]  /*a950*/  IMAD.X R43, R45, 0x1, R29, P0 ;  /* 0x000000012d2b7824 */ /* 0x000fe200000e061d */
[----:B------:R-:W-:-:S02]  /*a960*/  IADD3 R40, P0, PT, R42, R28, RZ ;  /* 0x0000001c2a287210 */ /* 0x000fc40007f1e0ff */
        /* <DEDUP_REMOVED lines=10> */
[----:B------:R2:W-:Y:S01]  /*aa10*/  @!P1 LDGSTS.E.BYPASS.LTC128B.128 [R203+0x8800], desc[UR4][R30.64+0x80] ;  /* 0x088000801ecb9fae */ /* 0x0005e2000b981a04 */
[-C--:B------:R-:W-:Y:S01]  /*aa20*/  IADD3 R36, P4, PT, R38, R28.reuse, RZ ;  /* 0x0000001c26247210 */ /* 0x080fe20007f9e0ff */
[--C-:B------:R-:W-:Y:S02]  /*aa30*/  IMAD.X R39, R41, 0x1, R29.reuse, P0 ;  /* 0x0000000129277824 */ /* 0x100fe400000e061d */
[----:B------:R1:W-:Y:S01]  /*aa40*/  @P1 STS.128 [R203+0x8800], RZ ;  /* 0x008800ffcb001388 */ /* 0x0003e20000000c00 */
[----:B------:R-:W-:Y:S01]  /*aa50*/  IADD3 R28, P0, PT, R36, R28, RZ ;  /* 0x0000001c241c7210 */ /* 0x000fe20007f1e0ff */
[--C-:B------:R-:W-:Y:S02]  /*aa60*/  IMAD.X R37, R39, 0x1, R29.reuse, P4 ;  /* 0x0000000127257824 */ /* 0x100fe400020e061d */
[----:B------:R-:W-:Y:S01]  /*aa70*/  @!PT LDS RZ, [RZ] ;  /* 0x00000000fffff984 */ /* 0x000fe20000000800 */
[----:B------:R-:W-:Y:S01]  /*aa80*/  @!PT LDS RZ, [RZ] ;  /* 0x00000000fffff984 */ /* 0x000fe20000000800 */
[----:B------:R-:W-:Y:S01]  /*aa90*/  @!PT LDS RZ, [RZ] ;  /* 0x00000000fffff984 */ /* 0x000fe20000000800 */
[----:B------:R-:W-:Y:S02]  /*aaa0*/  @!P3 LDGSTS.E.BYPASS.LTC128B.128 [R203+0x5000], desc[UR4][R44.64] ;  /* 0x050000002ccbbfae */ /* 0x000fe4000b981a04 */
[----:B------:R-:W-:-:S02]  /*aab0*/  IMAD.X R29, R37, 0x1, R29, P0 ;  /* 0x00000001251d7824 */ /* 0x000fc400000e061d */
        /* <DEDUP_REMOVED lines=65> */
.L_x_2966:
[----:B------:R-:W-:Y:S05]  /*aed0*/  BSYNC.RECONVERGENT B1 ;  /* 0x0000000000017941 */ /* 0x000fea0003800200 */
.L_x_2965:
[----:B------:R-:W2:Y:S01]  /*aee0*/  LD.E R137, desc[UR4][R2.64+0xdc] ;  /* 0x0000dc0402897980 */ /* 0x000ea2000c101900 */
[----:B-1----:R-:W-:-:S04]  /*aef0*/  IMAD R28, R132, 0x80, R135 ;  /* 0x00000080841c7824 */ /* 0x002fc800078e0287 */
        /* <DEDUP_REMOVED lines=46> */
[----:B------:R-:W-:Y:S01]  /*b1e0*/  VIADD R17, R28, 0xffffff18 ;  /* 0xffffff181c117836 */ /* 0x000fe20000000000 */
[----:B------:R-:W-:Y:S01]  /*b1f0*/  FSEL R232, R16, -INF , P1 ;  /* 0xff80000010e87808 */ /* 0x000fe20000800000 */
[----:B------:R-:W-:Y:S01]  /*b200*/  VIADD R16, R28, 0xffffff19 ;  /* 0xffffff191c107836 */ /* 0x000fe20000000000 */
[----:B------:R-:W-:-:S02]  /*b210*/  ISETP.GE.AND P1, PT, R20, R211, PT ;  /* 0x000000d31400720c */ /* 0x000fc40003f26270 */
[----:B------:R-:W-:Y:S02]  /*b220*/  ISETP.GE.AND P3, PT, R20, R209, PT ;  /* 0x000000d11400720c */ /* 0x000fe40003f66270 */
[----:B------:R-:W-:Y:S02]  /*b230*/  FSEL R19, R19, -INF , P0 ;  /* 0xff80000013137808 */ /* 0x000fe40000000000 */
[----:B------:R-:W-:Y:S02]  /*b240*/  ISETP.GE.AND P0, PT, R17, R212, PT ;  /* 0x000000d41100720c */ /* 0x000fe40003f06270 */
[----:B------:R-:W-:Y:S02]  /*b250*/  FSEL R222, R222, -INF , !P1 ;  /* 0xff800000dede7808 */ /* 0x000fe40004800000 */
        /* <DEDUP_REMOVED lines=185> */
[----:B------:R-:W-:Y:S02]  /*bdf0*/  FMNMX3.FTZ R6, R134, R31, R29, !PT ;  /* 0x0000001f86067276 */ /* 0x000fe4000781001d */
        /* <DEDUP_REMOVED lines=19> */
[----:B------:R-:W-:-:S02]  /*bf30*/  FMNMX3.FTZ R7, R6, R23, R21, !PT ;  /* 0x0000001706077276 */ /* 0x000fc40007810015 */
[----:B------:R-:W-:Y:S01]  /*bf40*/  ISETP.GE.AND P3, PT, R4, R209, PT ;  /* 0x000000d10400720c */ /* 0x000fe20003f66270 */
[----:B------:R-:W-:Y:S01]  /*bf50*/  VIADD R4, R28, 0xffffff71 ;  /* 0xffffff711c047836 */ /* 0x000fe20000000000 */
[----:B------:R-:W-:Y:S02]  /*bf60*/  FMNMX3.FTZ R5, R5, R230, R220, !PT ;  /* 0x000000e605057276 */ /* 0x000fe400078100dc */
[----:B------:R-:W-:Y:S02]  /*bf70*/  FMNMX3.FTZ R7, R7, R194, R192, !PT ;  /* 0x000000c207077276 */ /* 0x000fe400078100c0 */
[----:B------:R-:W-:Y:S02]  /*bf80*/  FSEL R161, R143, -INF , !P3 ;  /* 0xff8000008fa17808 */ /* 0x000fe40005800000 */
[----:B------:R-:W-:Y:S02]  /*bf90*/  ISETP.GE.AND P3, PT, R4, R212, PT ;  /* 0x000000d40400720c */ /* 0x000fe40003f66270 */
[----:B------:R-:W-:-:S02]  /*bfa0*/  FMNMX3.FTZ R5, R5, R184, R182, !PT ;  /* 0x000000b805057276 */ /* 0x000fc400078100b6 */
[----:B------:R-:W-:Y:S02]  /*bfb0*/  FMNMX3.FTZ R7, R7, R190, R188, !PT ;  /* 0x000000be07077276 */ /* 0x000fe400078100bc */
[----:B------:R-:W-:Y:S02]  /*bfc0*/  FSEL R32, R32, -INF , P0 ;  /* 0xff80000020207808 */ /* 0x000fe40000000000 */
[----:B------:R-:W-:Y:S02]  /*bfd0*/  FSEL R34, R34, -INF , P1 ;  /* 0xff80000022227808 */ /* 0x000fe40000800000 */
[----:B------:R-:W-:Y:S02]  /*bfe0*/  FSEL R33, R33, -INF , P3 ;  /* 0xff80000021217808 */ /* 0x000fe40001800000 */
[----:B------:R-:W-:Y:S02]  /*bff0*/  FMNMX3.FTZ R5, R5, R186, R180, !PT ;  /* 0x000000ba05057276 */ /* 0x000fe400078100b4 */
[----:B------:R-:W-:-:S02]  /*c000*/  ISETP.GE.AND P0, PT, R4, R211, PT ;  /* 0x000000d30400720c */ /* 0x000fc40003f06270 */
[C---:B------:R-:W-:Y:S02]  /*c010*/  ISETP.GE.AND P1, PT, R4.reuse, R210, PT ;  /* 0x000000d20400720c */ /* 0x040fe40003f26270 */
[----:B------:R-:W-:Y:S01]  /*c020*/  ISETP.GE.AND P3, PT, R4, R209, PT ;  /* 0x000000d10400720c */ /* 0x000fe20003f66270 */
[----:B------:R-:W-:Y:S01]  /*c030*/  VIADD R4, R28, 0xffffff78 ;  /* 0xffffff781c047836 */ /* 0x000fe20000000000 */
[----:B------:R-:W-:Y:S02]  /*c040*/  FMNMX3.FTZ R6, R7, R178, R176, !PT ;  /* 0x000000b207067276 */ /* 0x000fe400078100b0 */
[----:B------:R-:W-:Y:S02]  /*c050*/  FMNMX3.FTZ R5, R5, R174, R172, !PT ;  /* 0x000000ae05057276 */ /* 0x000fe400078100ac */
[----:B------:R-:W-:Y:S02]  /*c060*/  FMNMX3.FTZ R6, R6, R179, R177, !PT ;  /* 0x000000b306067276 */ /* 0x000fe400078100b1 */
[----:B------:R-:W-:-:S02]  /*c070*/  FSEL R35, R35, -INF , P1 ;  /* 0xff80000023237808 */ /* 0x000fc40000800000 */
[----:B------:R-:W-:Y:S02]  /*c080*/  ISETP.GE.AND P1, PT, R4, R212, PT ;  /* 0x000000d40400720c */ /* 0x000fe40003f26270 */
[----:B------:R-:W-:Y:S02]  /*c090*/  FMNMX3.FTZ R8, R5, R245, R164, !PT ;  /* 0x000000f505087276 */ /* 0x000fe400078100a4 */
[----:B------:R-:W-:Y:S02]  /*c0a0*/  FMNMX3.FTZ R5, R6, R251, R249, !PT ;  /* 0x000000fb06057276 */ /* 0x000fe400078100f9 */
[----:B------:R-:W-:Y:S02]  /*c0b0*/  FSEL R149, R32, -INF , !P5 ;  /* 0xff80000020957808 */ /* 0x000fe40006800000 */
[----:B------:R-:W-:Y:S02]  /*c0c0*/  FSEL R147, R33, -INF , !P0 ;  /* 0xff80000021937808 */ /* 0x000fe40004000000 */
[----:B------:R-:W-:-:S02]  /*c0d0*/  FSEL R64, R64, -INF , P1 ;  /* 0xff80000040407808 */ /* 0x000fc40000800000 */
[C---:B------:R-:W-:Y:S02]  /*c0e0*/  ISETP.GE.AND P0, PT, R4.reuse, R211, PT ;  /* 0x000000d30400720c */ /* 0x040fe40003f06270 */
[C---:B------:R-:W-:Y:S02]  /*c0f0*/  ISETP.GE.AND P5, PT, R4.reuse, R210, PT ;  /* 0x000000d20400720c */ /* 0x040fe40003fa6270 */
[----:B------:R-:W-:Y:S02]  /*c100*/  ISETP.GE.AND P1, PT, R4, R209, PT ;  /* 0x000000d10400720c */ /* 0x000fe40003f26270 */
[----:B------:R-:W-:Y:S02]  /*c110*/  FMNMX3.FTZ R4, R5, R170, R168, !PT ;  /* 0x000000aa05047276 */ /* 0x000fe400078100a8 */
[----:B------:R-:W-:Y:S02]  /*c120*/  FMNMX3.FTZ R8, R8, R243, R241, !PT ;  /* 0x000000f308087276 */ /* 0x000fe400078100f1 */
[----:B------:R-:W-:-:S02]  /*c130*/  FMNMX3.FTZ R4, R4, R237, R235, !PT ;  /* 0x000000ed04047276 */ /* 0x000fc400078100eb */
[----:B------:R-:W-:Y:S02]  /*c140*/  FMNMX3.FTZ R6, R8, R247, R239, !PT ;  /* 0x000000f708067276 */ /* 0x000fe400078100ef */
[----:B------:R-:W-:Y:S01]  /*c150*/  FMNMX3.FTZ R4, R4, R221, R203, !PT ;  /* 0x000000dd04047276 */ /* 0x000fe200078100cb */
[----:B------:R-:W-:Y:S01]  /*c160*/  VIADD R28, R28, 0xffffff79 ;  /* 0xffffff791c1c7836 */ /* 0x000fe20000000000 */
[----:B------:R-:W-:Y:S02]  /*c170*/  FMNMX3.FTZ R6, R6, R195, R193, !PT ;  /* 0x000000c306067276 */ /* 0x000fe400078100c1 */
[----:B------:R-:W-:Y:S02]  /*c180*/  FMNMX3.FTZ R4, R4, R187, R185, !PT ;  /* 0x000000bb04047276 */ /* 0x000fe400078100b9 */
[----:B------:R-:W-:Y:S02]  /*c190*/  FSEL R145, R64, -INF , !P0 ;  /* 0xff80000040917808 */ /* 0x000fe40004000000 */
[----:B------:R-:W-:-:S02]  /*c1a0*/  ISETP.GE.AND P0, PT, R28, R212, PT ;  /* 0x000000d41c00720c */ /* 0x000fc40003f06270 */
[----:B------:R-:W-:Y:S02]  /*c1b0*/  FMNMX3.FTZ R6, R6, R191, R189, !PT ;  /* 0x000000bf06067276 */ /* 0x000fe400078100bd */
[----:B------:R-:W-:Y:S02]  /*c1c0*/  FMNMX3.FTZ R4, R4, R183, R181, !PT ;  /* 0x000000b704047276 */ /* 0x000fe400078100b5 */
[----:B------:R-:W-:Y:S02]  /*c1d0*/  FSEL R66, R66, -INF , P5 ;  /* 0xff80000042427808 */ /* 0x000fe40002800000 */
[----:B------:R-:W-:Y:S02]  /*c1e0*/  ISETP.GE.AND P5, PT, R28, R211, PT ;  /* 0x000000d31c00720c */ /* 0x000fe40003fa6270 */
[----:B------:R-:W-:Y:S02]  /*c1f0*/  FSEL R65, R65, -INF , P0 ;  /* 0xff80000041417808 */ /* 0x000fe40000000000 */
[----:B------:R-:W-:-:S02]  /*c200*/  FMNMX3.FTZ R6, R6, R175, R173, !PT ;  /* 0x000000af06067276 */ /* 0x000fc400078100ad */
[----:B------:R-:W-:Y:S02]  /*c210*/  ISETP.GE.AND P0, PT, R28, R210, PT ;  /* 0x000000d21c00720c */ /* 0x000fe40003f06270 */
[----:B------:R-:W-:Y:S02]  /*c220*/  FMNMX3.FTZ R4, R4, R167, R165, !PT ;  /* 0x000000a704047276 */ /* 0x000fe400078100a5 */
[----:B------:R-:W-:Y:S02]  /*c230*/  FSEL R143, R65, -INF , !P5 ;  /* 0xff800000418f7808 */ /* 0x000fe40006800000 */
        /* <DEDUP_REMOVED lines=11> */
[----:B------:R-:W-:-:S03]  /*c2f0*/  FMNMX3.FTZ R4, R4, R139, R144, !PT ;  /* 0x0000008b04047276 */ /* 0x000fc60007810090 */
[----:B------:R-:W1:Y:S04]  /*c300*/  SHFL.BFLY PT, R7, R6, 0x2, 0x1f ;  /* 0x0c401f0006077f89 */ /* 0x000e6800000e0000 */
[----:B------:R-:W3:Y:S01]  /*c310*/  SHFL.BFLY PT, R5, R4, 0x2, 0x1f ;  /* 0x0c401f0004057f89 */ /* 0x000ee200000e0000 */
[----:B------:R-:W4:Y:S01]  /*c320*/  S2UR UR7, SR_CgaCtaId ;  /* 0x00000000000779c3 */ /* 0x000f220000008800 */
[----:B------:R-:W-:Y:S01]  /*c330*/  UMOV UR6, 0x400 ;  /* 0x0000040000067882 */ /* 0x000fe20000000000 */
[----:B-1----:R-:W-:Y:S02]  /*c340*/  FMNMX.FTZ R7, R6, R7, !PT ;  /* 0x0000000706077209 */ /* 0x002fe40007810000 */
[----:B---3--:R-:W-:-:S03]  /*c350*/  FMNMX.FTZ R5, R4, R5, !PT ;  /* 0x0000000504057209 */ /* 0x008fc60007810000 */
[----:B------:R-:W1:Y:S04]  /*c360*/  SHFL.BFLY PT, R140, R7, 0x1, 0x1f ;  /* 0x0c201f00078c7f89 */ /* 0x000e6800000e0000 */
[----:B------:R-:W3:Y:S01]  /*c370*/  SHFL.BFLY PT, R138, R5, 0x1, 0x1f ;  /* 0x0c201f00058a7f89 */ /* 0x000ee200000e0000 */
[----:B----4-:R-:W-:Y:S01]  /*c380*/  ULEA UR6, UR7, UR6, 0x18 ;  /* 0x0000000607067291 */ /* 0x010fe2000f8ec0ff */
[----:B------:R-:W-:Y:S02]  /*c390*/  LOP3.LUT R155, R0, 0x200, R202, 0xf8, !PT ;  /* 0x00000200009b7812 */ /* 0x000fe400078ef8ca */
[----:B------:R-:W-:-:S03]  /*c3a0*/  SEL R159, R201, 0xffffffe0, !P6 ;  /* 0xffffffe0c99f7807 */ /* 0x000fc60007000000 */
[----:B------:R-:W-:-:S04]  /*c3b0*/  IMAD.U32 R200, RZ, RZ, UR6 ;  /* 0x00000006ffc87e24 */ /* 0x000fc8000f8e00ff */
[----:B------:R-:W-:-:S04]  /*c3c0*/  IMAD R155, R155, 0x2, R200 ;  /* 0x000000029b9b7824 */ /* 0x000fc800078e02c8 */
[----:B------:R-:W-:Y:S01]  /*c3d0*/  IMAD.IADD R156, R159, 0x1, R155 ;  /* 0x000000019f9c7824 */ /* 0x000fe200078e029b */
[----:B------:R-:W-:Y:S01]  /*c3e0*/  LDSM.16.MT88.4 R12, [R155+0xc000] ;  /* 0x00c000009b0c783b */ /* 0x000fe20000004200 */
[----:B-1----:R-:W-:-:S03]  /*c3f0*/  FMNMX.FTZ R140, R7, R140, !PT ;  /* 0x0000008c078c7209 */ /* 0x002fc60007810000 */
[----:B------:R-:W1:Y:S01]  /*c400*/  LDSM.16.MT88.4 R52, [R156+0x10000] ;  /* 0x010000009c34783b */ /* 0x000e620000004200 */
[----:B---3--:R-:W-:-:S03]  /*c410*/  FMNMX.FTZ R138, R5, R138, !PT ;  /* 0x0000008a058a7209 */ /* 0x008fc60007810000 */
[----:B------:R-:W-:Y:S01]  /*c420*/  LDSM.16.MT88.4 R44, [R155+0x10000] ;  /* 0x010000009b2c783b */ /* 0x000fe20000004200 */
[----:B------:R-:W-:Y:S02]  /*c430*/  FSETP.NEU.FTZ.AND P1, PT, R140, -INF , PT ;  /* 0xff8000008c00780b */ /* 0x000fe40003f3d000 */
[----:B------:R-:W-:Y:S01]  /*c440*/  FSETP.NEU.FTZ.AND P0, PT, R138, -INF , PT ;  /* 0xff8000008a00780b */ /* 0x000fe20003f1d000 */
[C---:B--2---:R-:W-:Y:S01]  /*c450*/  FMUL.FTZ R142, R137.reuse, R140 ;  /* 0x0000008c898e7220 */ /* 0x044fe20000410000 */
[----:B------:R-:W-:Y:S01]  /*c460*/  FMUL.FTZ R150, R137, R138 ;  /* 0x0000008a89967220 */ /* 0x000fe20000410000 */
[----:B------:R-:W-:Y:S01]  /*c470*/  FSEL R5, R140, RZ, P1 ;  /* 0x000000ff8c057208 */ /* 0x000fe20000800000 */
[----:B------:R-:W-:Y:S01]  /*c480*/  LDSM.16.MT88.4 R64, [R155+0x10800] ;  /* 0x010800009b40783b */ /* 0x000fe20000004200 */
[----:B------:R-:W-:Y:S02]  /*c490*/  FSEL R4, R138, RZ, P0 ;  /* 0x000000ff8a047208 */ /* 0x000fe40000000000 */
[----:B------:R-:W-:Y:S01]  /*c4a0*/  FSEL R142, R142, RZ, P1 ;  /* 0x000000ff8e8e7208 */ /* 0x000fe20000800000 */
[----:B------:R-:W-:Y:S01]  /*c4b0*/  FADD.FTZ R8, R134, -R5 ;  /* 0x8000000586087221 */ /* 0x000fe20000010000 */
[----:B------:R-:W-:Y:S01]  /*c4c0*/  FSEL R150, R150, RZ, P0 ;  /* 0x000000ff96967208 */ /* 0x000fe20000000000 */
[----:B------:R-:W-:Y:S01]  /*c4d0*/  FADD.FTZ R4, R133, -R4 ;  /* 0x8000000485047221 */ /* 0x000fe20000010000 */
[----:B------:R-:W-:-:S02]  /*c4e0*/  VIADD R16, R155, 0xc000 ;  /* 0x0000c0009b107836 */ /* 0x000fc40000000000 */
[-CC-:B------:R-:W-:Y:S01]  /*c4f0*/  FFMA.FTZ R154, R31, R137.reuse, -R142.reuse ;  /* 0x000000891f9a7223 */ /* 0x180fe2000001088e */
[-CC-:B------:R-:W-:Y:S01]  /*c500*/  FFMA.FTZ R153, R29, R137.reuse, -R142.reuse ;  /* 0x000000891d997223 */ /* 0x180fe2000001088e */
[-CC-:B------:R-:W-:Y:S01]  /*c510*/  FFMA.FTZ R152, R37, R137.reuse, -R142.reuse ;  /* 0x0000008925987223 */ /* 0x180fe2000001088e */
[-C--:B------:R-:W-:Y:S01]  /*c520*/  FFMA.FTZ R151, R27, R137.reuse, -R142 ;  /* 0x000000891b977223 */ /* 0x080fe2000001088e */
[-CC-:B------:R-:W-:Y:S01]  /*c530*/  FFMA.FTZ R148, R24, R137.reuse, -R150.reuse ;  /* 0x0000008918947223 */ /* 0x180fe20000010896 */
[-CC-:B------:R-:W-:Y:S01]  /*c540*/  FFMA.FTZ R0, R25, R137.reuse, -R150.reuse ;  /* 0x0000008919007223 */ /* 0x180fe20000010896 */
[C---:B------:R-:W-:Y:S01]  /*c550*/  FMUL.FTZ R158, R137.reuse, R8 ;  /* 0x00000008899e7220 */ /* 0x040fe20000410000 */
[----:B------:R-:W-:Y:S01]  /*c560*/  FMUL.FTZ R157, R137, R4 ;  /* 0x00000004899d7220 */ /* 0x000fe20000410000 */
[-CC-:B------:R-:W-:Y:S01]  /*c570*/  FFMA.FTZ R6, R23, R137.reuse, -R150.reuse ;  /* 0x0000008917067223 */ /* 0x180fe20000010896 */
[----:B------:R-:W-:Y:S01]  /*c580*/  FFMA.FTZ R9, R21, R137, -R150 ;  /* 0x0000008915097223 */ /* 0x000fe20000010896 */
[----:B------:R-:W-:Y:S01]  /*c590*/  VIADD R160, R155, 0xc040 ;  /* 0x0000c0409ba07836 */ /* 0x000fe20000000000 */
[----:B------:R-:W-:Y:S01]  /*c5a0*/  MUFU.EX2 R154, R154 ;  /* 0x0000009a009a7308 */ /* 0x000fe20000000800 */
[----:B------:R-:W-:Y:S01]  /*c5b0*/  @P2 VIADD R160, R16, 0xffffffc0 ;  /* 0xffffffc010a02836 */ /* 0x000fe20000000000 */
[----:B------:R-:W-:Y:S02]  /*c5c0*/  LDSM.16.MT88.4 R20, [R156+0xc000] ;  /* 0x00c000009c14783b */ /* 0x000fe40000004200 */
[----:B------:R-:W2:Y:S02]  /*c5d0*/  MUFU.EX2 R153, R153 ;  /* 0x0000009900997308 */ /* 0x000ea40000000800 */
[----:B------:R-:W3:Y:S02]  /*c5e0*/  LDSM.16.MT88.4 R28, [R160] ;  /* 0x00000000a01c783b */ /* 0x000ee40000004200 */
[----:B------:R-:W-:Y:S04]  /*c5f0*/  MUFU.EX2 R152, R152 ;  /* 0x0000009800987308 */ /* 0x000fe80000000800 */
        /* <DEDUP_REMOVED lines=26> */
[C---:B------:R-:W-:Y:S01]  /*c7a0*/  HMMA.16816.F32.BF16 R48, R4.reuse, R52, R48 ;  /* 0x000000340430723c */ /* 0x040fe20000041830 */
[----:B------:R-:W-:Y:S01]  /*c7b0*/  LDSM.16.MT88.4 R96, [R155+0xc800] ;  /* 0x00c800009b60783b */ /* 0x000fe20000004200 */
[-C--:B------:R-:W-:Y:S01]  /*c7c0*/  FMUL.FTZ R24, R112, R158.reuse ;  /* 0x0000009e70187220 */ /* 0x080fe20000410000 */
[-C--:B------:R-:W-:Y:S01]  /*c7d0*/  FMUL.FTZ R25, R113, R158.reuse ;  /* 0x0000009e71197220 */ /* 0x080fe20000410000 */
[-C--:B------:R-:W-:Y:S01]  /*c7e0*/  FMUL.FTZ R26, R114, R157.reuse ;  /* 0x0000009d721a7220 */ /* 0x080fe20000410000 */
[-C--:B------:R-:W-:Y:S01]  /*c7f0*/  FMUL.FTZ R27, R115, R157.reuse ;  /* 0x0000009d731b7220 */ /* 0x080fe20000410000 */
[-C--:B------:R-:W-:Y:S01]  /*c800*/  FMUL.FTZ R108, R108, R158.reuse ;  /* 0x0000009e6c6c7220 */ /* 0x080fe20000410000 */
[-C--:B------:R-:W-:Y:S01]  /*c810*/  FMUL.FTZ R109, R109, R158.reuse ;  /* 0x0000009e6d6d7220 */ /* 0x080fe20000410000 */
[C---:B------:R-:W-:Y:S01]  /*c820*/  HMMA.16816.F32.BF16 R52, R4.reuse, R54, R84 ;  /* 0x000000360434723c */ /* 0x040fe20000041854 */
[----:B------:R-:W1:Y:S01]  /*c830*/  LDSM.16.MT88.4 R84, [R159+0x4000] ;  /* 0x004000009f54783b */ /* 0x000e620000004200 */
[-C--:B------:R-:W-:Y:S01]  /*c840*/  FMUL.FTZ R110, R110, R157.reuse ;  /* 0x0000009d6e6e7220 */ /* 0x080fe20000410000 */
[-C--:B------:R-:W-:Y:S01]  /*c850*/  FMUL.FTZ R111, R111, R157.reuse ;  /* 0x0000009d6f6f7220 */ /* 0x080fe20000410000 */
[-C--:B------:R-:W-:Y:S01]  /*c860*/  FMUL.FTZ R8, R128, R158.reuse ;  /* 0x0000009e80087220 */ /* 0x080fe20000410000 */
[-C--:B------:R-:W-:Y:S01]  /*c870*/  FMUL.FTZ R9, R129, R158.reuse ;  /* 0x0000009e81097220 */ /* 0x080fe20000410000 */
[-C--:B------:R-:W-:Y:S01]  /*c880*/  FMUL.FTZ R10, R130, R157.reuse ;  /* 0x0000009d820a7220 */ /* 0x080fe20000410000 */
[-C--:B------:R-:W-:Y:S01]  /*c890*/  FMUL.FTZ R11, R131, R157.reuse ;  /* 0x0000009d830b7220 */ /* 0x080fe20000410000 */
[C---:B------:R-:W-:Y:S01]  /*c8a0*/  HMMA.16816.F32.BF16 R24, R4.reuse, R28, R24 ;  /* 0x0000001c0418723c */ /* 0x040fe20000041818 */
        /* <DEDUP_REMOVED lines=18> */
[-C--:B------:R-:W-:Y:S01]  /*c9d0*/  FMUL.FTZ R101, R101, R158.reuse ;  /* 0x0000009e65657220 */ /* 0x080fe20000410000 */
[-C--:B------:R-:W-:Y:S01]  /*c9e0*/  FMUL.FTZ R102, R102, R157.reuse ;  /* 0x0000009d66667220 */ /* 0x080fe20000410000 */
[-C--:B------:R-:W-:Y:S01]  /*c9f0*/  FMUL.FTZ R103, R103, R157.reuse ;  /* 0x0000009d67677220 */ /* 0x080fe20000410000 */
[C---:B------:R-:W-:Y:S01]  /*ca00*/  HMMA.16816.F32.BF16 R8, R4.reuse, R12, R8 ;  /* 0x0000000c0408723c */ /* 0x040fe20000041808 */
[----:B------:R-:W-:Y:S01]  /*ca10*/  MUFU.EX2 R111, R111 ;  /* 0x0000006f006f7308 */ /* 0x000fe20000000800 */
[-C--:B------:R-:W-:Y:S01]  /*ca20*/  FMUL.FTZ R16, R120, R158.reuse ;  /* 0x0000009e78107220 */ /* 0x080fe20000410000 */
[-C--:B------:R-:W-:Y:S01]  /*ca30*/  FMUL.FTZ R17, R121, R158.reuse ;  /* 0x0000009e79117220 */ /* 0x080fe20000410000 */
[-C--:B------:R-:W-:Y:S01]  /*ca40*/  FMUL.FTZ R18, R122, R157.reuse ;  /* 0x0000009d7a127220 */ /* 0x080fe20000410000 */
[----:B------:R-:W3:Y:S01]  /*ca50*/  MUFU.EX2 R106, R106 ;  /* 0x0000006a006a7308 */ /* 0x000ee20000000800 */
[-C--:B------:R-:W-:Y:S01]  /*ca60*/  FMUL.FTZ R19, R123, R157.reuse ;  /* 0x0000009d7b137220 */ /* 0x080fe20000410000 */
[-C--:B------:R-:W-:Y:S01]  /*ca70*/  FMUL.FTZ R56, R80, R158.reuse ;  /* 0x0000009e50387220 */ /* 0x080fe20000410000 */
[C---:B------:R-:W-:Y:S01]  /*ca80*/  HMMA.16816.F32.BF16 R12, R4.reuse, R14, R124 ;  /* 0x0000000e040c723c */ /* 0x040fe2000004187c */
[----:B------:R-:W-:Y:S01]  /*ca90*/  MUFU.EX2 R107, R107 ;  /* 0x0000006b006b7308 */ /* 0x000fe20000000800 */
[-C--:B------:R-:W-:Y:S01]  /*caa0*/  FMUL.FTZ R57, R81, R158.reuse ;  /* 0x0000009e51397220 */ /* 0x080fe20000410000 */
[-C--:B------:R-:W-:Y:S01]  /*cab0*/  FMUL.FTZ R58, R82, R157.reuse ;  /* 0x0000009d523a7220 */ /* 0x080fe20000410000 */
[-C--:B------:R-:W-:Y:S01]  /*cac0*/  FMUL.FTZ R59, R83, R157.reuse ;  /* 0x0000009d533b7220 */ /* 0x080fe20000410000 */
        /* <DEDUP_REMOVED lines=8> */
[----:B------:R-:W4:Y:S01]  /*cb50*/  MUFU.EX2 R109, R109 ;  /* 0x0000006d006d7308 */ /* 0x000f220000000800 */
[-C--:B------:R-:W-:Y:S01]  /*cb60*/  FMUL.FTZ R94, R94, R157.reuse ;  /* 0x0000009d5e5e7220 */ /* 0x080fe20000410000 */
[-C--:B------:R-:W-:Y:S01]  /*cb70*/  FMUL.FTZ R95, R95, R157.reuse ;  /* 0x0000009d5f5f7220 */ /* 0x080fe20000410000 */
[-C--:B------:R-:W-:Y:S01]  /*cb80*/  FMUL.FTZ R76, R76, R158.reuse ;  /* 0x0000009e4c4c7220 */ /* 0x080fe20000410000 */
[----:B------:R-:W-:Y:S01]  /*cb90*/  MUFU.EX2 R108, R108 ;  /* 0x0000006c006c7308 */ /* 0x000fe20000000800 */
[-C--:B------:R-:W-:Y:S01]  /*cba0*/  FMUL.FTZ R77, R77, R158.reuse ;  /* 0x0000009e4d4d7220 */ /* 0x080fe20000410000 */
[-C--:B------:R-:W-:Y:S01]  /*cbb0*/  FMUL.FTZ R78, R78, R157.reuse ;  /* 0x0000009d4e4e7220 */ /* 0x080fe20000410000 */
[-C--:B------:R-:W-:Y:S01]  /*cbc0*/  FMUL.FTZ R79, R79, R157.reuse ;  /* 0x0000009d4f4f7220 */ /* 0x080fe20000410000 */
[----:B------:R-:W5:Y:S01]  /*cbd0*/  MUFU.EX2 R105, R105 ;  /* 0x0000006900697308 */ /* 0x000f620000000800 */
[C---:B--2---:R-:W-:Y:S01]  /*cbe0*/  HMMA.16816.F32.BF16 R32, R4.reuse, R36, R32 ;  /* 0x000000240420723c */ /* 0x044fe20000041820 */
[-C--:B------:R-:W-:Y:S01]  /*cbf0*/  FMUL.FTZ R72, R72, R158.reuse ;  /* 0x0000009e48487220 */ /* 0x080fe20000410000 */
[-C--:B------:R-:W-:Y:S01]  /*cc00*/  FMUL.FTZ R73, R73, R158.reuse ;  /* 0x0000009e49497220 */ /* 0x080fe20000410000 */
[-C--:B------:R-:W-:Y:S01]  /*cc10*/  FMUL.FTZ R74, R74, R157.reuse ;  /* 0x0000009d4a4a7220 */ /* 0x080fe20000410000 */
[-C--:B------:R-:W-:Y:S01]  /*cc20*/  FMUL.FTZ R75, R75, R157.reuse ;  /* 0x0000009d4b4b7220 */ /* 0x080fe20000410000 */
[----:B------:R-:W-:Y:S03]  /*cc30*/  LDSM.16.MT88.4 R88, [R160+0x800] ;  /* 0x00080000a058783b */ /* 0x000fe60000004200 */
[C---:B------:R-:W-:Y:S01]  /*cc40*/  HMMA.16816.F32.BF16 R36, R4.reuse, R38, R100 ;  /* 0x000000260424723c */ /* 0x040fe20000041864 */
[-C--:B------:R-:W-:Y:S01]  /*cc50*/  FMUL.FTZ R100, R68, R158.reuse ;  /* 0x0000009e44647220 */ /* 0x080fe20000410000 */
[-C--:B------:R-:W-:Y:S01]  /*cc60*/  FMUL.FTZ R101, R69, R158.reuse ;  /* 0x0000009e45657220 */ /* 0x080fe20000410000 */
[-C--:B------:R-:W-:Y:S01]  /*cc70*/  FMUL.FTZ R102, R70, R157.reuse ;  /* 0x0000009d46667220 */ /* 0x080fe20000410000 */
[----:B------:R-:W-:Y:S01]  /*cc80*/  FMUL.FTZ R103, R71, R157 ;  /* 0x0000009d47677220 */ /* 0x000fe20000410000 */
[----:B------:R-:W-:Y:S03]  /*cc90*/  LDSM.16.MT88.4 R80, [R156+0x10800] ;  /* 0x010800009c50783b */ /* 0x000fe60000004200 */
[C---:B------:R-:W-:Y:S01]  /*cca0*/  HMMA.16816.F32.BF16 R16, R4.reuse, R20, R16 ;  /* 0x000000140410723c */ /* 0x040fe20000041810 */
[----:B------:R-:W-:Y:S07]  /*ccb0*/  LDSM.16.MT88.4 R68, [R160+0x4800] ;  /* 0x00480000a044783b */ /* 0x000fee0000004200 */
[C---:B------:R-:W-:Y:S01]  /*ccc0*/  HMMA.16816.F32.BF16 R40, R4.reuse, R44, R40 ;  /* 0x0000002c0428723c */ /* 0x040fe20000041828 */
[-CC-:B------:R-:W-:Y:S01]  /*ccd0*/  FFMA.FTZ R115, R184, R137.reuse, -R142.reuse ;  /* 0x00000089b8737223 */ /* 0x180fe2000001088e */
[-CC-:B------:R-:W-:Y:S01]  /*cce0*/  FFMA.FTZ R112, R182, R137.reuse, -R142.reuse ;  /* 0x00000089b6707223 */ /* 0x180fe2000001088e */
[-CC-:B------:R-:W-:Y:S01]  /*ccf0*/  FFMA.FTZ R114, R186, R137.reuse, -R142.reuse ;  /* 0x00000089ba727223 */ /* 0x180fe2000001088e */
[-C--:B------:R-:W-:Y:S01]  /*cd00*/  FFMA.FTZ R113, R180, R137.reuse, -R142 ;  /* 0x00000089b4717223 */ /* 0x080fe2000001088e */
[-CC-:B------:R-:W-:Y:S01]  /*cd10*/  FFMA.FTZ R162, R177, R137.reuse, -R150.reuse ;  /* 0x00000089b1a27223 */ /* 0x180fe20000010896 */
[-C--:B------:R-:W-:Y:S01]  /*cd20*/  FFMA.FTZ R176, R176, R137.reuse, -R150 ;  /* 0x00000089b0b07223 */ /* 0x080fe20000010896 */
[-CC-:B------:R-:W-:Y:S01]  /*cd30*/  FFMA.FTZ R166, R174, R137.reuse, -R142.reuse ;  /* 0x00000089aea67223 */ /* 0x180fe2000001088e */
[C---:B------:R-:W-:Y:S01]  /*cd40*/  HMMA.16816.F32.BF16 R56, R4.reuse, R60, R56 ;  /* 0x0000003c0438723c */ /* 0x040fe20000041838 */
[-CC-:B------:R-:W-:Y:S01]  /*cd50*/  FFMA.FTZ R201, R245, R137.reuse, -R142.reuse ;  /* 0x00000089f5c97223 */ /* 0x180fe2000001088e */
[-C--:B------:R-:W-:Y:S01]  /*cd60*/  FFMA.FTZ R164, R164, R137.reuse, -R142 ;  /* 0x00000089a4a47223 */ /* 0x080fe2000001088e */
[-C--:B------:R-:W-:Y:S01]  /*cd70*/  FFMA.FTZ R251, R251, R137.reuse, -R150 ;  /* 0x00000089fbfb7223 */ /* 0x080fe20000010896 */
[-CC-:B------:R-:W-:Y:S01]  /*cd80*/  FFMA.FTZ R172, R172, R137.reuse, -R142.reuse ;  /* 0x00000089acac7223 */ /* 0x180fe2000001088e */
[-CC-:B------:R-:W-:Y:S01]  /*cd90*/  FFMA.FTZ R243, R243, R137.reuse, -R142.reuse ;  /* 0x00000089f3f37223 */ /* 0x180fe2000001088e */
[-C--:B------:R-:W-:Y:S01]  /*cda0*/  FFMA.FTZ R247, R247, R137.reuse, -R142 ;  /* 0x00000089f7f77223 */ /* 0x080fe2000001088e */
[-C--:B------:R-:W-:Y:S01]  /*cdb0*/  FFMA.FTZ R235, R235, R137.reuse, -R150 ;  /* 0x00000089ebeb7223 */ /* 0x080fe20000010896 */
[C---:B------:R-:W-:Y:S01]  /*cdc0*/  HMMA.16816.F32.BF16 R20, R4.reuse, R22, R116 ;  /* 0x000000160414723c */ /* 0x040fe20000041874 */
[-C--:B------:R-:W-:Y:S01]  /*cdd0*/  FFMA.FTZ R193, R193, R137.reuse, -R142 ;  /* 0x00000089c1c17223 */ /* 0x080fe2000001088e */
[-C--:B------:R-:W-:Y:S01]  /*cde0*/  FFMA.FTZ R185, R185, R137.reuse, -R150 ;  /* 0x00000089b9b97223 */ /* 0x080fe20000010896 */
[----:B------:R-:W-:Y:S01]  /*cdf0*/  FFMA.FTZ R154, R233, R158, R154 ;  /* 0x0000009ee99a7223 */ /* 0x000fe2000001009a */
[-CC-:B------:R-:W-:Y:S01]  /*ce00*/  FFMA.FTZ R188, R173, R137.reuse, -R142.reuse ;  /* 0x00000089adbc7223 */ /* 0x180fe2000001088e */
[-C--:B------:R-:W-:Y:S01]  /*ce10*/  FFMA.FTZ R190, R171, R137.reuse, -R142 ;  /* 0x00000089abbe7223 */ /* 0x080fe2000001088e */
[-CC-:B------:R-:W-:Y:S01]  /*ce20*/  FFMA.FTZ R194, R167, R137.reuse, -R150.reuse ;  /* 0x00000089a7c27223 */ /* 0x180fe20000010896 */
[-C--:B------:R-:W-:Y:S01]  /*ce30*/  FFMA.FTZ R192, R161, R137.reuse, -R150 ;  /* 0x00000089a1c07223 */ /* 0x080fe20000010896 */
[C---:B------:R-:W-:Y:S01]  /*ce40*/  HMMA.16816.F32.BF16 R44, R4.reuse, R46, R92 ;  /* 0x0000002e042c723c */ /* 0x040fe2000004185c */
[----:B------:R-:W2:Y:S01]  /*ce50*/  LDSM.16.MT88.4 R92, [R156+0xc800] ;  /* 0x00c800009c5c783b */ /* 0x000ea20000004200 */
[-CC-:B------:R-:W-:Y:S01]  /*ce60*/  FFMA.FTZ R175, R175, R137.reuse, -R142.reuse ;  /* 0x00000089afaf7223 */ /* 0x180fe2000001088e */
[-C--:B------:R-:W-:Y:S01]  /*ce70*/  FFMA.FTZ R169, R169, R137.reuse, -R142 ;  /* 0x00000089a9a97223 */ /* 0x080fe2000001088e */
[----:B------:R-:W-:Y:S01]  /*ce80*/  FFMA.FTZ R165, R165, R137, -R150 ;  /* 0x00000089a5a57223 */ /* 0x000fe20000010896 */
[----:B------:R-:W-:Y:S03]  /*ce90*/  LDSM.16.MT88.4 R124, [R155+0xf800] ;  /* 0x00f800009b7c783b */ /* 0x000fe60000004200 */
[C---:B------:R-:W-:Y:S01]  /*cea0*/  HMMA.16816.F32.BF16 R60, R4.reuse, R62, R76 ;  /* 0x0000003e043c723c */ /* 0x040fe2000004184c */
[----:B------:R-:W2:Y:S07]  /*ceb0*/  LDSM.16.MT88.4 R76, [R159+0x800] ;  /* 0x000800009f4c783b */ /* 0x000eae0000004200 */
[----:B-1----:R-:W-:Y:S01]  /*cec0*/  HMMA.16816.F32.BF16 R72, R4, R84, R72 ;  /* 0x000000540448723c */ /* 0x002fe20000041848 */
[----:B---3--:R-:W-:-:S02]  /*ced0*/  F2FP.BF16.F32.PACK_AB R84, R106, R111 ;  /* 0x0000006f6a54723e */ /* 0x008fc400000010ff */
[----:B----4-:R-:W-:-:S05]  /*cee0*/  F2FP.BF16.F32.PACK_AB R85, R109, R110 ;  /* 0x0000006e6d55723e */ /* 0x010fca00000010ff */
[----:B------:R-:W-:Y:S01]  /*cef0*/  HMMA.16816.F32.BF16 R4, R4, R86, R100 ;  /* 0x000000560404723c */ /* 0x000fe20000041864 */
[----:B------:R-:W-:Y:S01]  /*cf00*/  F2FP.BF16.F32.PACK_AB R86, R104, R107 ;  /* 0x0000006b6856723e */ /* 0x000fe200000010ff */
[-CC-:B------:R-:W-:Y:S01]  /*cf10*/  FFMA.FTZ R116, R178, R137.reuse, -R150.reuse ;  /* 0x00000089b2747223 */ /* 0x180fe20000010896 */
[----:B-----5:R-:W-:Y:S01]  /*cf20*/  F2FP.BF16.F32.PACK_AB R87, R105, R108 ;  /* 0x0000006c6957723e */ /* 0x020fe200000010ff */
        /* <DEDUP_REMOVED lines=21> */
[----:B------:R-:W3:Y:S01]  /*d080*/  MUFU.EX2 R179, R176 ;  /* 0x000000b000b37308 */ /* 0x000ee20000000800 */
[----:B------:R-:W-:Y:S06]  /*d090*/  LDSM.16.MT88.4 R76, [R156+0x11000] ;  /* 0x011000009c4c783b */ /* 0x000fec0000004200 */
[C---:B------:R-:W-:Y:S01]  /*d0a0*/  HMMA.16816.F32.BF16 R48, R84.reuse, R80, R48 ;  /* 0x000000505430723c */ /* 0x040fe20000041830 */
[----:B------:R-:W-:Y:S07]  /*d0b0*/  MUFU.EX2 R177, R117 ;  /* 0x0000007500b17308 */ /* 0x000fee0000000800 */
[C---:B------:R-:W-:Y:S01]  /*d0c0*/  HMMA.16816.F32.BF16 R52, R84.reuse, R82, R52 ;  /* 0x000000525434723c */ /* 0x040fe20000041834 */
[----:B------:R-:W2:Y:S07]  /*d0d0*/  MUFU.EX2 R162, R162 ;  /* 0x000000a200a27308 */ /* 0x000eae0000000800 */
[C---:B------:R-:W-:Y:S08]  /*d0e0*/  HMMA.16816.F32.BF16 R56, R84.reuse, R68, R56 ;  /* 0x000000445438723c */ /* 0x040ff00000041838 */
[C---:B------:R-:W-:Y:S08]  /*d0f0*/  HMMA.16816.F32.BF16 R60, R84.reuse, R70, R60 ;  /* 0x00000046543c723c */ /* 0x040ff0000004183c */
[C---:B-1----:R-:W-:Y:S08]  /*d100*/  HMMA.16816.F32.BF16 R72, R84.reuse, R96, R72 ;  /* 0x000000605448723c */ /* 0x042ff00000041848 */
[----:B------:R-:W-:Y:S01]  /*d110*/  HMMA.16816.F32.BF16 R4, R84, R98, R4 ;  /* 0x000000625404723c */ /* 0x000fe20000041804 */
[----:B------:R-:W1:Y:S01]  /*d120*/  LDSM.16.MT88.4 R84, [R160+0x5000] ;  /* 0x00500000a054783b */ /* 0x000e620000004200 */
[----:B----4-:R-:W-:-:S02]  /*d130*/  F2FP.BF16.F32.PACK_AB R80, R112, R115 ;  /* 0x000000737050723e */ /* 0x010fc400000010ff */
[----:B-----5:R-:W-:Y:S01]  /*d140*/  F2FP.BF16.F32.PACK_AB R82, R113, R114 ;  /* 0x000000727152723e */ /* 0x020fe200000010ff */
[----:B------:R-:W4:Y:S01]  /*d150*/  LDSM.16.MT88.4 R68, [R159+0x1000] ;  /* 0x001000009f44783b */ /* 0x000f220000004200 */
[----:B---3--:R-:W-:Y:S02]  /*d160*/  F2FP.BF16.F32.PACK_AB R81, R179, R116 ;  /* 0x00000074b351723e */ /* 0x008fe400000010ff */
[----:B--2---:R-:W-:Y:S01]  /*d170*/  F2FP.BF16.F32.PACK_AB R83, R162, R177 ;  /* 0x000000b1a253723e */ /* 0x004fe200000010ff */
[-CC-:B------:R-:W-:Y:S01]  /*d180*/  FFMA.FTZ R118, R249, R137.reuse, -R150.reuse ;  /* 0x00000089f9767223 */ /* 0x180fe20000010896 */
[-CC-:B------:R-:W-:Y:S01]  /*d190*/  FFMA.FTZ R117, R170, R137.reuse, -R150.reuse ;  /* 0x00000089aa757223 */ /* 0x180fe20000010896 */
[----:B------:R-:W-:Y:S01]  /*d1a0*/  MUFU.EX2 R166, R166 ;  /* 0x000000a600a67308 */ /* 0x000fe20000000800 */
[----:B------:R-:W-:Y:S03]  /*d1b0*/  LDSM.16.MT88.4 R96, [R155+0xd800] ;  /* 0x00d800009b60783b */ /* 0x000fe60000004200 */
[C---:B------:R-:W-:Y:S08]  /*d1c0*/  HMMA.16816.F32.BF16 R40, R80.reuse, R64, R40 ;  /* 0x000000405028723c */ /* 0x040ff00000041828 */
[C---:B------:R-:W-:Y:S01]  /*d1d0*/  HMMA.16816.F32.BF16 R44, R80.reuse, R66, R44 ;  /* 0x00000042502c723c */ /* 0x040fe2000004182c */
[----:B------:R-:W2:Y:S07]  /*d1e0*/  LDSM.16.MT88.4 R64, [R159+0x5000] ;  /* 0x005000009f40783b */ /* 0x000eae0000004200 */
[C---:B------:R-:W-:Y:S08]  /*d1f0*/  HMMA.16816.F32.BF16 R16, R80.reuse, R92, R16 ;  /* 0x0000005c5010723c */ /* 0x040ff00000041810 */
[----:B------:R-:W-:Y:S01]  /*d200*/  HMMA.16816.F32.BF16 R20, R80, R94, R20 ;  /* 0x0000005e5014723c */ /* 0x000fe20000041814 */
[----:B------:R-:W3:Y:S01]  /*d210*/  LDSM.16.MT88.4 R92, [R156+0xd800] ;  /* 0x00d800009c5c783b */ /* 0x000ee20000004200 */
[----:B------:R-:W-:-:S06]  /*d220*/  FFMA.FTZ R249, R168, R137, -R150 ;  /* 0x00000089a8f97223 */ /* 0x000fcc0000010896 */
[C---:B-1----:R-:W-:Y:S08]  /*d230*/  HMMA.16816.F32.BF16 R56, R80.reuse, R84, R56 ;  /* 0x000000545038723c */ /* 0x042ff00000041838 */
[C---:B------:R-:W-:Y:S01]  /*d240*/  HMMA.16816.F32.BF16 R60, R80.reuse, R86, R60 ;  /* 0x00000056503c723c */ /* 0x040fe2000004183c */
[----:B------:R-:W1:Y:S01]  /*d250*/  LDSM.16.MT88.4 R84, [R156+0x11800] ;  /* 0x011800009c54783b */ /* 0x000e620000004200 */
[----:B------:R-:W5:Y:S04]  /*d260*/  MUFU.EX2 R245, R172 ;  /* 0x000000ac00f57308 */ /* 0x000f680000000800 */
[----:B------:R-:W-:Y:S04]  /*d270*/  MUFU.EX2 R201, R201 ;  /* 0x000000c900c97308 */ /* 0x000fe80000000800 */
[----:B------:R-:W-:Y:S01]  /*d280*/  MUFU.EX2 R164, R164 ;  /* 0x000000a400a47308 */ /* 0x000fe20000000800 */
[C---:B------:R-:W-:Y:S03]  /*d290*/  HMMA.16816.F32.BF16 R8, R80.reuse, R100, R8 ;  /* 0x000000645008723c */ /* 0x040fe60000041808 */
[----:B------:R-:W-:Y:S04]  /*d2a0*/  MUFU.EX2 R251, R251 ;  /* 0x000000fb00fb7308 */ /* 0x000fe80000000800 */
[----:B------:R-:W3:Y:S01]  /*d2b0*/  MUFU.EX2 R170, R118 ;  /* 0x0000007600aa7308 */ /* 0x000ee20000000800 */
[C---:B------:R-:W-:Y:S01]  /*d2c0*/  HMMA.16816.F32.BF16 R12, R80.reuse, R102, R12 ;  /* 0x00000066500c723c */ /* 0x040fe2000004180c */
[----:B------:R-:W1:Y:S02]  /*d2d0*/  LDSM.16.MT88.4 R100, [R160+0x5800] ;  /* 0x00580000a064783b */ /* 0x000e640000004200 */
[----:B------:R-:W-:Y:S04]  /*d2e0*/  MUFU.EX2 R168, R117 ;  /* 0x0000007500a87308 */ /* 0x000fe80000000800 */
[----:B------:R-:W3:Y:S01]  /*d2f0*/  MUFU.EX2 R249, R249 ;  /* 0x000000f900f97308 */ /* 0x000ee20000000800 */
[C---:B----4-:R-:W-:Y:S08]  /*d300*/  HMMA.16816.F32.BF16 R32, R80.reuse, R68, R32 ;  /* 0x000000445020723c */ /* 0x050ff00000041820 */
[C---:B------:R-:W-:Y:S01]  /*d310*/  HMMA.16816.F32.BF16 R36, R80.reuse, R70, R36 ;  /* 0x000000465024723c */ /* 0x040fe20000041824 */
[----:B------:R-:W4:Y:S07]  /*d320*/  LDSM.16.MT88.4 R68, [R155+0x11800] ;  /* 0x011800009b44783b */ /* 0x000f2e0000004200 */
[C---:B------:R-:W-:Y:S08]  /*d330*/  HMMA.16816.F32.BF16 R48, R80.reuse, R76, R48 ;  /* 0x0000004c5030723c */ /* 0x040ff00000041830 */
[C---:B------:R-:W-:Y:S01]  /*d340*/  HMMA.16816.F32.BF16 R52, R80.reuse, R78, R52 ;  /* 0x0000004e5034723c */ /* 0x040fe20000041834 */
[----:B------:R-:W4:Y:S07]  /*d350*/  LDSM.16.MT88.4 R76, [R159+0x1800] ;  /* 0x001800009f4c783b */ /* 0x000f2e0000004200 */
[----:B--2---:R-:W-:Y:S01]  /*d360*/  HMMA.16816.F32.BF16 R72, R80, R64, R72 ;  /* 0x000000405048723c */ /* 0x004fe20000041848 */
[----:B-----5:R-:W-:-:S02]  /*d370*/  F2FP.BF16.F32.PACK_AB R64, R245, R166 ;  /* 0x000000a6f540723e */ /* 0x020fc400000010ff */
[----:B---3--:R-:W-:-:S05]  /*d380*/  F2FP.BF16.F32.PACK_AB R65, R170, R251 ;  /* 0x000000fbaa41723e */ /* 0x008fca00000010ff */
[----:B------:R-:W-:Y:S01]  /*d390*/  HMMA.16816.F32.BF16 R4, R80, R66, R4 ;  /* 0x000000425004723c */ /* 0x000fe20000041804 */
[----:B------:R-:W-:Y:S02]  /*d3a0*/  F2FP.BF16.F32.PACK_AB R66, R164, R201 ;  /* 0x000000c9a442723e */ /* 0x000fe400000010ff */
[----:B------:R-:W-:-:S05]  /*d3b0*/  F2FP.BF16.F32.PACK_AB R67, R249, R168 ;  /* 0x000000a8f943723e */ /* 0x000fca00000010ff */
[C---:B------:R-:W-:Y:S08]  /*d3c0*/  HMMA.16816.F32.BF16 R24, R80.reuse, R88, R24 ;  /* 0x000000585018723c */ /* 0x040ff00000041818 */
[----:B------:R-:W-:Y:S01]  /*d3d0*/  HMMA.16816.F32.BF16 R28, R80, R90, R28 ;  /* 0x0000005a501c723c */ /* 0x000fe2000004181c */
[----:B------:R-:W2:Y:S01]  /*d3e0*/  LDSM.16.MT88.4 R88, [R160+0x1800] ;  /* 0x00180000a058783b */ /* 0x000ea20000004200 */
[----:B------:R-:W-:-:S06]  /*d3f0*/  FFMA.FTZ R172, R241, R137, -R142 ;  /* 0x00000089f1ac7223 */ /* 0x000fcc000001088e */
[C---:B------:R-:W-:Y:S08]  /*d400*/  HMMA.16816.F32.BF16 R16, R64.reuse, R92, R16 ;  /* 0x0000005c4010723c */ /* 0x040ff00000041810 */
[C---:B------:R-:W-:Y:S01]  /*d410*/  HMMA.16816.F32.BF16 R20, R64.reuse, R94, R20 ;  /* 0x0000005e4014723c */ /* 0x040fe20000041814 */
[----:B------:R-:W3:Y:S07]  /*d420*/  LDSM.16.MT88.4 R92, [R159+0x5800] ;  /* 0x005800009f5c783b */ /* 0x000eee0000004200 */
[C---:B-1----:R-:W-:Y:S08]  /*d430*/  HMMA.16816.F32.BF16 R48, R64.reuse, R84, R48 ;  /* 0x000000544030723c */ /* 0x042ff00000041830 */
[----:B------:R-:W-:Y:S01]  /*d440*/  HMMA.16816.F32.BF16 R52, R64, R86, R52 ;  /* 0x000000564034723c */ /* 0x000fe20000041834 */
[----:B------:R-:W1:Y:S01]  /*d450*/  LDSM.16.MT88.4 R84, [R155+0xe000] ;  /* 0x00e000009b54783b */ /* 0x000e620000004200 */
[-C--:B------:R-:W-:Y:S01]  /*d460*/  FFMA.FTZ R174, R239, R137.reuse, -R142 ;  /* 0x00000089efae7223 */ /* 0x080fe2000001088e */
[-CC-:B------:R-:W-:Y:S01]  /*d470*/  FFMA.FTZ R178, R237, R137.reuse, -R150.reuse ;  /* 0x00000089edb27223 */ /* 0x180fe20000010896 */
[----:B------:R-:W-:-:S04]  /*d480*/  FFMA.FTZ R176, R203, R137, -R150 ;  /* 0x00000089cbb07223 */ /* 0x000fc80000010896 */
[C---:B------:R-:W-:Y:S01]  /*d490*/  HMMA.16816.F32.BF16 R56, R64.reuse, R100, R56 ;  /* 0x000000644038723c */ /* 0x040fe20000041838 */
[----:B------:R-:W-:Y:S01]  /*d4a0*/  FFMA.FTZ R100, R221, R137, -R150 ;  /* 0x00000089dd647223 */ /* 0x000fe20000010896 */
[----:B------:R-:W-:Y:S01]  /*d4b0*/  MUFU.EX2 R241, R243 ;  /* 0x000000f300f17308 */ /* 0x000fe20000000800 */
[----:B------:R-:W-:Y:S03]  /*d4c0*/  LDSM.16.MT88.4 R80, [R156+0x12000] ;  /* 0x012000009c50783b */ /* 0x000fe60000004200 */
[----:B------:R-:W5:Y:S02]  /*d4d0*/  MUFU.EX2 R172, R172 ;  /* 0x000000ac00ac7308 */ /* 0x000f640000000800 */
[C---:B----4-:R-:W-:Y:S02]  /*d4e0*/  HMMA.16816.F32.BF16 R40, R64.reuse, R68, R40 ;  /* 0x000000444028723c */ /* 0x050fe40000041828 */
[----:B------:R-:W-:Y:S04]  /*d4f0*/  MUFU.EX2 R239, R247 ;  /* 0x000000f700ef7308 */ /* 0x000fe80000000800 */
[----:B------:R-:W4:Y:S02]  /*d500*/  MUFU.EX2 R174, R174 ;  /* 0x000000ae00ae7308 */ /* 0x000f240000000800 */
[C---:B------:R-:W-:Y:S01]  /*d510*/  HMMA.16816.F32.BF16 R44, R64.reuse, R70, R44 ;  /* 0x00000046402c723c */ /* 0x040fe2000004182c */
[----:B------:R-:W1:Y:S01]  /*d520*/  LDSM.16.MT88.4 R68, [R155+0x12000] ;  /* 0x012000009b44783b */ /* 0x000e620000004200 */
[----:B------:R-:W-:Y:S04]  /*d530*/  MUFU.EX2 R178, R178 ;  /* 0x000000b200b27308 */ /* 0x000fe80000000800 */
[----:B------:R-:W4:Y:S02]  /*d540*/  MUFU.EX2 R221, R235 ;  /* 0x000000eb00dd7308 */ /* 0x000f240000000800 */
[C---:B------:R-:W-:Y:S02]  /*d550*/  HMMA.16816.F32.BF16 R8, R64.reuse, R96, R8 ;  /* 0x000000604008723c */ /* 0x040fe40000041808 */
[----:B------:R-:W-:Y:S04]  /*d560*/  MUFU.EX2 R203, R100 ;  /* 0x0000006400cb7308 */ /* 0x000fe80000000800 */
[----:B------:R-:W4:Y:S02]  /*d570*/  MUFU.EX2 R176, R176 ;  /* 0x000000b000b07308 */ /* 0x000f240000000800 */
[C---:B------:R-:W-:Y:S01]  /*d580*/  HMMA.16816.F32.BF16 R12, R64.reuse, R98, R12 ;  /* 0x00000062400c723c */ /* 0x040fe2000004180c */
[----:B------:R-:W-:Y:S07]  /*d590*/  LDSM.16.MT88.4 R96, [R156+0xe000] ;  /* 0x00e000009c60783b */ /* 0x000fee0000004200 */
[C---:B------:R-:W-:Y:S08]  /*d5a0*/  HMMA.16816.F32.BF16 R32, R64.reuse, R76, R32 ;  /* 0x0000004c4020723c */ /* 0x040ff00000041820 */
[C---:B------:R-:W-:Y:S01]  /*d5b0*/  HMMA.16816.F32.BF16 R36, R64.reuse, R78, R36 ;  /* 0x0000004e4024723c */ /* 0x040fe20000041824 */
[----:B------:R-:W1:Y:S07]  /*d5c0*/  LDSM.16.MT88.4 R76, [R159+0x2000] ;  /* 0x002000009f4c783b */ /* 0x000e6e0000004200 */
[C---:B--2---:R-:W-:Y:S08]  /*d5d0*/  HMMA.16816.F32.BF16 R24, R64.reuse, R88, R24 ;  /* 0x000000584018723c */ /* 0x044ff00000041818 */
[C---:B------:R-:W-:Y:S01]  /*d5e0*/  HMMA.16816.F32.BF16 R28, R64.reuse, R90, R28 ;  /* 0x0000005a401c723c */ /* 0x040fe2000004181c */
[----:B------:R-:W-:Y:S07]  /*d5f0*/  LDSM.16.MT88.4 R88, [R160+0x2000] ;  /* 0x00200000a058783b */ /* 0x000fee0000004200 */
[C---:B------:R-:W-:Y:S08]  /*d600*/  HMMA.16816.F32.BF16 R60, R64.reuse, R102, R60 ;  /* 0x00000066403c723c */ /* 0x040ff0000004183c */
[C---:B---3--:R-:W-:Y:S08]  /*d610*/  HMMA.16816.F32.BF16 R72, R64.reuse, R92, R72 ;  /* 0x0000005c4048723c */ /* 0x048ff00000041848 */
[----:B------:R-:W-:Y:S01]  /*d620*/  HMMA.16816.F32.BF16 R4, R64, R94, R4 ;  /* 0x0000005e4004723c */ /* 0x000fe20000041804 */
[----:B-----5:R-:W-:Y:S01]  /*d630*/  F2FP.BF16.F32.PACK_AB R64, R172, R241 ;  /* 0x000000f1ac40723e */ /* 0x020fe200000010ff */
[--C-:B------:R-:W-:Y:S01]  /*d640*/  FFMA.FTZ R180, R195, R137, -R142.reuse ;  /* 0x00000089c3b47223 */ /* 0x100fe2000001088e */
[----:B----4-:R-:W-:Y:S01]  /*d650*/  F2FP.BF16.F32.PACK_AB R66, R174, R239 ;  /* 0x000000efae42723e */ /* 0x010fe200000010ff */
[-C--:B------:R-:W-:Y:S01]  /*d660*/  FFMA.FTZ R182, R189, R137.reuse, -R142 ;  /* 0x00000089bdb67223 */ /* 0x080fe2000001088e */
[----:B------:R-:W-:Y:S01]  /*d670*/  F2FP.BF16.F32.PACK_AB R65, R221, R178 ;  /* 0x000000b2dd41723e */ /* 0x000fe200000010ff */
[--C-:B------:R-:W-:Y:S01]  /*d680*/  FFMA.FTZ R184, R187, R137, -R150.reuse ;  /* 0x00000089bbb87223 */ /* 0x100fe20000010896 */
[----:B------:R-:W-:Y:S01]  /*d690*/  F2FP.BF16.F32.PACK_AB R67, R176, R203 ;  /* 0x000000cbb043723e */ /* 0x000fe200000010ff */
[-C--:B------:R-:W-:Y:S01]  /*d6a0*/  FFMA.FTZ R186, R181, R137.reuse, -R150 ;  /* 0x00000089b5ba7223 */ /* 0x080fe20000010896 */
[-C--:B------:R-:W-:Y:S01]  /*d6b0*/  FFMA.FTZ R100, R191, R137.reuse, -R142 ;  /* 0x00000089bf647223 */ /* 0x080fe2000001088e */
[----:B------:R-:W-:Y:S04]  /*d6c0*/  LDSM.16.MT88.4 R92, [R156+0xe800] ;  /* 0x00e800009c5c783b */ /* 0x000fe80000004200 */
        /* <DEDUP_REMOVED lines=9> */
[----:B------:R-:W-:Y:S06]  /*d760*/  MUFU.EX2 R180, R180 ;  /* 0x000000b400b47308 */ /* 0x000fec0000000800 */
[C---:B-1----:R-:W-:Y:S01]  /*d770*/  HMMA.16816.F32.BF16 R56, R64.reuse, R84, R56 ;  /* 0x000000544038723c */ /* 0x042fe20000041838 */
[----:B------:R-:W-:Y:S01]  /*d780*/  FFMA.FTZ R84, R183, R137, -R150 ;  /* 0x00000089b7547223 */ /* 0x000fe20000010896 */
[----:B------:R-:W1:Y:S04]  /*d790*/  MUFU.EX2 R191, R193 ;  /* 0x000000c100bf7308 */ /* 0x000e680000000800 */
[----:B------:R4:W-:Y:S04]  /*d7a0*/  MUFU.EX2 R189, R100 ;  /* 0x0000006400bd7308 */ /* 0x0009e80000000800 */
[----:B------:R-:W-:Y:S01]  /*d7b0*/  MUFU.EX2 R182, R182 ;  /* 0x000000b600b67308 */ /* 0x000fe20000000800 */
[C---:B------:R-:W-:Y:S03]  /*d7c0*/  HMMA.16816.F32.BF16 R48, R64.reuse, R80, R48 ;  /* 0x000000504030723c */ /* 0x040fe60000041830 */
[----:B------:R-:W-:Y:S04]  /*d7d0*/  MUFU.EX2 R184, R184 ;  /* 0x000000b800b87308 */ /* 0x000fe80000000800 */
[----:B------:R-:W5:Y:S01]  /*d7e0*/  MUFU.EX2 R183, R185 ;  /* 0x000000b900b77308 */ /* 0x000f620000000800 */
[C---:B------:R-:W-:Y:S01]  /*d7f0*/  HMMA.16816.F32.BF16 R52, R64.reuse, R82, R52 ;  /* 0x000000524034723c */ /* 0x040fe20000041834 */
[----:B------:R-:W3:Y:S02]  /*d800*/  LDSM.16.MT88.4 R80, [R159+0x2800] ;  /* 0x002800009f50783b */ /* 0x000ee40000004200 */
[----:B------:R-:W-:Y:S02]  /*d810*/  MUFU.EX2 R181, R84 ;  /* 0x0000005400b57308 */ /* 0x000fe40000000800 */
[----:B----4-:R-:W-:Y:S02]  /*d820*/  LDSM.16.MT88.4 R100, [R156+0x12800] ;  /* 0x012800009c64783b */ /* 0x010fe40000004200 */
[----:B------:R-:W4:Y:S01]  /*d830*/  MUFU.EX2 R186, R186 ;  /* 0x000000ba00ba7308 */ /* 0x000f220000000800 */
[C---:B------:R-:W-:Y:S08]  /*d840*/  HMMA.16816.F32.BF16 R16, R64.reuse, R96, R16 ;  /* 0x000000604010723c */ /* 0x040ff00000041810 */
[C---:B------:R-:W-:Y:S01]  /*d850*/  HMMA.16816.F32.BF16 R20, R64.reuse, R98, R20 ;  /* 0x000000624014723c */ /* 0x040fe20000041814 */
[----:B------:R-:W3:Y:S07]  /*d860*/  LDSM.16.MT88.4 R96, [R155+0xe800] ;  /* 0x00e800009b60783b */ /* 0x000eee0000004200 */
[----:B--2---:R-:W-:Y:S01]  /*d870*/  HMMA.16816.F32.BF16 R72, R64, R68, R72 ;  /* 0x000000444048723c */ /* 0x004fe20000041848 */
[----:B-1----:R-:W-:-:S02]  /*d880*/  F2FP.BF16.F32.PACK_AB R68, R191, R180 ;  /* 0x000000b4bf44723e */ /* 0x002fc400000010ff */
[----:B-----5:R-:W-:-:S05]  /*d890*/  F2FP.BF16.F32.PACK_AB R69, R183, R184 ;  /* 0x000000b8b745723e */ /* 0x020fca00000010ff */
[----:B------:R-:W-:Y:S01]  /*d8a0*/  HMMA.16816.F32.BF16 R4, R64, R70, R4 ;  /* 0x000000464004723c */ /* 0x000fe20000041804 */
[----:B------:R-:W-:Y:S02]  /*d8b0*/  F2FP.BF16.F32.PACK_AB R70, R182, R189 ;  /* 0x000000bdb646723e */ /* 0x000fe400000010ff */
[----:B----4-:R-:W-:-:S05]  /*d8c0*/  F2FP.BF16.F32.PACK_AB R71, R186, R181 ;  /* 0x000000b5ba47723e */ /* 0x010fca00000010ff */
[C---:B------:R-:W-:Y:S08]  /*d8d0*/  HMMA.16816.F32.BF16 R24, R64.reuse, R88, R24 ;  /* 0x000000584018723c */ /* 0x040ff00000041818 */
[C---:B------:R-:W-:Y:S01]  /*d8e0*/  HMMA.16816.F32.BF16 R28, R64.reuse, R90, R28 ;  /* 0x0000005a401c723c */ /* 0x040fe2000004181c */
[----:B------:R-:W1:Y:S07]  /*d8f0*/  LDSM.16.MT88.4 R88, [R160+0x2800] ;  /* 0x00280000a058783b */ /* 0x000e6e0000004200 */
[----:B------:R-:W-:Y:S01]  /*d900*/  HMMA.16816.F32.BF16 R60, R64, R86, R60 ;  /* 0x00000056403c723c */ /* 0x000fe2000004183c */
[----:B------:R-:W2:Y:S01]  /*d910*/  LDSM.16.MT88.4 R64, [R160+0x6800] ;  /* 0x00680000a040783b */ /* 0x000ea20000004200 */
[----:B------:R-:W-:Y:S01]  /*d920*/  FFMA.FTZ R157, R231, R157, R148 ;  /* 0x0000009de79d7223 */ /* 0x000fe20000010094 */
[----:B------:R-:W-:Y:S01]  /*d930*/  FADD.FTZ R153, R153, R154 ;  /* 0x0000009a99997221 */ /* 0x000fe20000010000 */
[----:B------:R-:W-:Y:S01]  /*d940*/  FFMA.FTZ R117, R163, R137, -R150 ;  /* 0x00000089a3757223 */ /* 0x000fe20000010896 */
        /* <DEDUP_REMOVED lines=14> */
[----:B------:R-:W-:-:S03]  /*da30*/  FADD.FTZ R106, R106, R111 ;  /* 0x0000006f6a6a7221 */ /* 0x000fc60000010000 */
[----:B------:R-:W-:Y:S02]  /*da40*/  FADD.FTZ R109, R109, R110 ;  /* 0x0000006e6d6d7221 */ /* 0x000fe40000010000 */
[----:B------:R-:W-:Y:S01]  /*da50*/  HMMA.16816.F32.BF16 R8, R68, R96, R8 ;  /* 0x000000604408723c */ /* 0x000fe20000041808 */
[----:B------:R-:W-:Y:S01]  /*da60*/  FADD.FTZ R107, R107, R106 ;  /* 0x0000006a6b6b7221 */ /* 0x000fe20000010000 */
[----:B------:R-:W-:-:S06]  /*da70*/  FADD.FTZ R108, R108, R109 ;  /* 0x0000006d6c6c7221 */ /* 0x000fcc0000010000 */
[C---:B------:R-:W-:Y:S01]  /*da80*/  HMMA.16816.F32.BF16 R12, R68.reuse, R98, R12 ;  /* 0x00000062440c723c */ /* 0x040fe2000004180c */
[----:B------:R-:W5:Y:S01]  /*da90*/  LDSM.16.MT88.4 R96, [R155+0xf000] ;  /* 0x00f000009b60783b */ /* 0x000f620000004200 */
[----:B------:R-:W-:Y:S01]  /*daa0*/  FADD.FTZ R104, R104, R107 ;  /* 0x0000006b68687221 */ /* 0x000fe20000010000 */
[----:B------:R-:W-:Y:S01]  /*dab0*/  FADD.FTZ R105, R105, R108 ;  /* 0x0000006c69697221 */ /* 0x000fe20000010000 */
[----:B------:R-:W-:Y:S02]  /*dac0*/  MUFU.EX2 R173, R175 ;  /* 0x000000af00ad7308 */ /* 0x000fe40000000800 */
[----:B------:R-:W-:Y:S02]  /*dad0*/  FADD.FTZ R115, R115, R104 ;  /* 0x0000006873737221 */ /* 0x000fe40000010000 */
[----:B------:R-:W-:Y:S01]  /*dae0*/  HMMA.16816.F32.BF16 R16, R68, R92, R16 ;  /* 0x0000005c4410723c */ /* 0x000fe20000041810 */
[----:B------:R-:W4:Y:S01]  /*daf0*/  MUFU.EX2 R188, R188 ;  /* 0x000000bc00bc7308 */ /* 0x000f220000000800 */
[----:B------:R-:W-:-:S03]  /*db00*/  FADD.FTZ R0, R116, R105 ;  /* 0x0000006974007221 */ /* 0x000fc60000010000 */
[----:B------:R-:W-:Y:S03]  /*db10*/  MUFU.EX2 R190, R190 ;  /* 0x000000be00be7308 */ /* 0x000fe60000000800 */
[C---:B------:R-:W-:Y:S01]  /*db20*/  HMMA.16816.F32.BF16 R20, R68.reuse, R94, R20 ;  /* 0x0000005e4414723c */ /* 0x040fe20000041814 */
[----:B------:R-:W5:Y:S01]  /*db30*/  LDSM.16.MT88.4 R92, [R156+0xf000] ;  /* 0x00f000009c5c783b */ /* 0x000f620000004200 */
[----:B------:R-:W4:Y:S04]  /*db40*/  MUFU.EX2 R167, R169 ;  /* 0x000000a900a77308 */ /* 0x000f280000000800 */
[----:B------:R-:W-:Y:S02]  /*db50*/  MUFU.EX2 R194, R194 ;  /* 0x000000c200c27308 */ /* 0x000fe40000000800 */
[C---:B-1----:R-:W-:Y:S02]  /*db60*/  HMMA.16816.F32.BF16 R24, R68.reuse, R88, R24 ;  /* 0x000000584418723c */ /* 0x042fe40000041818 */
[----:B------:R-:W1:Y:S04]  /*db70*/  MUFU.EX2 R163, R165 ;  /* 0x000000a500a37308 */ /* 0x000e680000000800 */
[----:B------:R-:W-:Y:S02]  /*db80*/  MUFU.EX2 R161, R117 ;  /* 0x0000007500a17308 */ /* 0x000fe40000000800 */
[C---:B------:R-:W-:Y:S01]  /*db90*/  HMMA.16816.F32.BF16 R28, R68.reuse, R90, R28 ;  /* 0x0000005a441c723c */ /* 0x040fe2000004181c */
[----:B------:R-:W5:Y:S01]  /*dba0*/  LDSM.16.MT88.4 R88, [R160+0x3000] ;  /* 0x00300000a058783b */ /* 0x000f620000004200 */
[----:B------:R-:W1:Y:S06]  /*dbb0*/  MUFU.EX2 R192, R192 ;  /* 0x000000c000c07308 */ /* 0x000e6c0000000800 */
[----:B------:R-:W-:Y:S01]  /*dbc0*/  HMMA.16816.F32.BF16 R48, R68, R100, R48 ;  /* 0x000000644430723c */ /* 0x000fe20000041830 */
[----:B------:R-:W-:Y:S01]  /*dbd0*/  FADD.FTZ R115, R112, R115 ;  /* 0x0000007370737221 */ /* 0x000fe20000010000 */
[----:B------:R-:W-:-:S06]  /*dbe0*/  FADD.FTZ R0, R179, R0 ;  /* 0x00000000b3007221 */ /* 0x000fcc0000010000 */
        /* <DEDUP_REMOVED lines=14> */
[----:B-1----:R-:W-:Y:S02]  /*dcd0*/  F2FP.BF16.F32.PACK_AB R69, R163, R194 ;  /* 0x000000c2a345723e */ /* 0x002fe400000010ff */
[----:B------:R-:W-:Y:S01]  /*dce0*/  F2FP.BF16.F32.PACK_AB R71, R192, R161 ;  /* 0x000000a1c047723e */ /* 0x000fe200000010ff */
[----:B------:R-:W-:Y:S01]  /*dcf0*/  FADD.FTZ R166, R166, R113 ;  /* 0x00000071a6a67221 */ /* 0x000fe20000010000 */
[----:B------:R-:W-:Y:S01]  /*dd00*/  FADD.FTZ R251, R251, R162 ;  /* 0x000000a2fbfb7221 */ /* 0x000fe20000010000 */
[-C--:B------:R-:W-:Y:S01]  /*dd10*/  FFMA.FTZ R202, R147, R137.reuse, -R142 ;  /* 0x0000008993ca7223 */ /* 0x080fe2000001088e */
[-C--:B------:R-:W-:Y:S01]  /*dd20*/  FFMA.FTZ R144, R144, R137.reuse, -R150 ;  /* 0x0000008990907223 */ /* 0x080fe20000010896 */
[----:B------:R-:W-:Y:S01]  /*dd30*/  FADD.FTZ R166, R245, R166 ;  /* 0x000000a6f5a67221 */ /* 0x000fe20000010000 */
[----:B------:R-:W-:Y:S01]  /*dd40*/  FADD.FTZ R251, R170, R251 ;  /* 0x000000fbaafb7221 */ /* 0x000fe20000010000 */
[----:B------:R-:W-:Y:S01]  /*dd50*/  HMMA.16816.F32.BF16 R40, R68, R80, R40 ;  /* 0x000000504428723c */ /* 0x000fe20000041828 */
[-CC-:B------:R-:W-:Y:S01]  /*dd60*/  FFMA.FTZ R149, R149, R137.reuse, -R142.reuse ;  /* 0x0000008995957223 */ /* 0x180fe2000001088e */
[-CC-:B------:R-:W-:Y:S01]  /*dd70*/  FFMA.FTZ R145, R145, R137.reuse, -R142.reuse ;  /* 0x0000008991917223 */ /* 0x180fe2000001088e */
[-C--:B------:R-:W-:Y:S01]  /*dd80*/  FFMA.FTZ R143, R143, R137.reuse, -R142 ;  /* 0x000000898f8f7223 */ /* 0x080fe2000001088e */
[-CC-:B------:R-:W-:Y:S01]  /*dd90*/  FFMA.FTZ R80, R141, R137.reuse, -R150.reuse ;  /* 0x000000898d507223 */ /* 0x180fe20000010896 */
[----:B------:R-:W-:-:S03]  /*dda0*/  FFMA.FTZ R81, R146, R137, -R150 ;  /* 0x0000008992517223 */ /* 0x000fc60000010896 */
[C---:B------:R-:W-:Y:S01]  /*ddb0*/  HMMA.16816.F32.BF16 R44, R68.reuse, R82, R44 ;  /* 0x00000052442c723c */ /* 0x040fe2000004182c */
[----:B------:R-:W-:Y:S01]  /*ddc0*/  FFMA.FTZ R82, R139, R137, -R150 ;  /* 0x000000898b527223 */ /* 0x000fe20000010896 */
[----:B------:R-:W-:Y:S01]  /*ddd0*/  FADD.FTZ R201, R201, R166 ;  /* 0x000000a6c9c97221 */ /* 0x000fe20000010000 */
[----:B------:R-:W-:Y:S01]  /*dde0*/  FADD.FTZ R168, R168, R251 ;  /* 0x000000fba8a87221 */ /* 0x000fe20000010000 */
[----:B------:R-:W-:Y:S02]  /*ddf0*/  MUFU.EX2 R147, R149 ;  /* 0x0000009500937308 */ /* 0x000fe40000000800 */
[----:B------:R-:W-:Y:S02]  /*de00*/  FADD.FTZ R164, R164, R201 ;  /* 0x000000c9a4a47221 */ /* 0x000fe40000010000 */
[----:B------:R-:W1:Y:S01]  /*de10*/  MUFU.EX2 R202, R202 ;  /* 0x000000ca00ca7308 */ /* 0x000e620000000800 */
[----:B-----5:R-:W-:Y:S01]  /*de20*/  HMMA.16816.F32.BF16 R8, R68, R96, R8 ;  /* 0x000000604408723c */ /* 0x020fe20000041808 */
        /* <DEDUP_REMOVED lines=25> */
[C---:B------:R-:W-:Y:S01]  /*dfc0*/  HMMA.16816.F32.BF16 R52, R68.reuse, R102, R52 ;  /* 0x000000664434723c */ /* 0x040fe20000041834 */
[----:B------:R-:W-:Y:S07]  /*dfd0*/  LDSM.16.MT88.4 R100, [R159+0x3800] ;  /* 0x003800009f64783b */ /* 0x000fee0000004200 */
[C---:B--2---:R-:W-:Y:S08]  /*dfe0*/  HMMA.16816.F32.BF16 R56, R68.reuse, R64, R56 ;  /* 0x000000404438723c */ /* 0x044ff00000041838 */
[C---:B------:R-:W-:Y:S01]  /*dff0*/  HMMA.16816.F32.BF16 R60, R68.reuse, R66, R60 ;  /* 0x00000042443c723c */ /* 0x040fe2000004183c */
[----:B------:R-:W-:Y:S07]  /*e000*/  LDSM.16.MT88.4 R64, [R156+0xf800] ;  /* 0x00f800009c40783b */ /* 0x000fee0000004200 */
[C---:B---3--:R-:W-:Y:S01]  /*e010*/  HMMA.16816.F32.BF16 R72, R68.reuse, R76, R72 ;  /* 0x0000004c4448723c */ /* 0x048fe20000041848 */
[----:B------:R-:W-:Y:S07]  /*e020*/  LDSM.16.MT88.4 R156, [R159+0x7800] ;  /* 0x007800009f9c783b */ /* 0x000fee0000004200 */
        /* <DEDUP_REMOVED lines=32> */
[----:B------:R-:W-:-:S04]  /*e230*/  IMAD.MOV.U32 R133, RZ, RZ, R138 ;  /* 0x000000ffff857224 */ /* 0x000fc800078e008a */
        /* <DEDUP_REMOVED lines=19> */
[----:B------:R-:W-:Y:S01]  /*e370*/  HMMA.16816.F32.BF16 R68, R68, R158, R4 ;  /* 0x0000009e4444723c */ /* 0x000fe20000041804 */
[----:B------:R-:W-:-:S04]  /*e380*/  NOP ;  /* 0x0000000000007918 */ /* 0x000fc80000000000 */
[----:B------:R-:W-:-:S15]  /*e390*/  @P0 BRA `(.L_x_2970) ;  /* 0x0000000000040947 */ /* 0x000fde0003800000 */
.L_x_2961:
[----:B------:R-:W-:-:S07]  /*e3a0*/  IADD3 R220, PT, PT, R136, -0x1, RZ ;  /* 0xffffffff88dc7810 */ /* 0x000fce0007ffe0ff */
.L_x_2970:
[----:B------:R-:W-:Y:S05]  /*e3b0*/  BSYNC B2 ;  /* 0x0000000000027941 */ /* 0x000fea0003800000 */
.L_x_2960:
        /* <DEDUP_REMOVED lines=10> */
.L_x_2978:
        /* <DEDUP_REMOVED lines=78> */
.L_x_2973:
[----:B------:R-:W-:Y:S05]  /*e940*/  BSYNC.RECONVERGENT B0 ;  /* 0x0000000000007941 */ /* 0x000fea0003800200 */
.L_x_2972:
[----:B------:R-:W1:Y:S01]  /*e950*/  S2UR UR6, SR_CgaCtaId ;  /* 0x00000000000679c3 */ /* 0x000e620000008800 */
[C---:B------:R-:W-:Y:S01]  /*e960*/  IMAD.SHL.U32 R196, R197.reuse, 0x8, RZ ;  /* 0x00000008c5c47824 */ /* 0x040fe200078e00ff */
[C---:B------:R-:W-:Y:S01]  /*e970*/  LOP3.LUT R40, R197.reuse, 0x38, RZ, 0xc0, !PT ;  /* 0x00000038c5287812 */ /* 0x040fe200078ec0ff */
[----:B------:R-:W-:Y:S01]  /*e980*/  UMOV UR7, 0x400 ;  /* 0x0000040000077882 */ /* 0x000fe20000000000 */
[----:B------:R-:W-:Y:S01]  /*e990*/  IMAD.SHL.U32 R203, R197, 0x40, RZ ;  /* 0x00000040c5cb7824 */ /* 0x000fe200078e00ff */
[----:B------:R-:W-:Y:S01]  /*e9a0*/  SHF.R.U32.HI R198, RZ, 0x1, R197 ;  /* 0x00000001ffc67819 */ /* 0x000fe200000116c5 */
[----:B------:R-:W-:Y:S01]  /*e9b0*/  IMAD.MOV.U32 R201, RZ, RZ, 0x20 ;  /* 0x00000020ffc97424 */ /* 0x000fe200078e00ff */
[----:B------:R-:W-:Y:S01]  /*e9c0*/  LOP3.LUT R133, R196, 0x38, RZ, 0xc0, !PT ;  /* 0x00000038c4857812 */ /* 0x000fe200078ec0ff */
[----:B------:R-:W-:Y:S01]  /*e9d0*/  VIADD R220, R220, 0xffffffff ;  /* 0xffffffffdcdc7836 */ /* 0x000fe20000000000 */
[C---:B------:R-:W-:Y:S01]  /*e9e0*/  LOP3.LUT R41, R196.reuse, 0x1c0, RZ, 0xc0, !PT ;  /* 0x000001c0c4297812 */ /* 0x040fe200078ec0ff */
[----:B------:R-:W-:Y:S01]  /*e9f0*/  BSSY.RECONVERGENT B1, `(.L_x_2974) ;  /* 0x0000201000017945 */ /* 0x000fe20003800200 */
        /* <DEDUP_REMOVED lines=84> */
[--C-:B------:R-:W-:Y:S02]  /*ef40*/  IMAD.X R47, R49, 0x1, R40.reuse, P0 ;  /* 0x00000001312f7824 */ /* 0x100fe400000e0628 */
[----:B------:R-:W-:Y:S01]  /*ef50*/  IMAD.MOV.U32 R135, RZ, RZ, 0x40 ;  /* 0x00000040ff877424 */ /* 0x000fe200078e00ff */
[----:B------:R-:W-:Y:S04]  /*ef60*/  @P1 STS.128 [R235+0x12000], RZ ;  /* 0x012000ffeb001388 */ /* 0x000fe80000000c00 */
[----:B------:R-:W-:Y:S01]  /*ef70*/  @!PT LDS RZ, [RZ] ;  /* 0x00000000fffff984 */ /* 0x000fe20000000800 */
[----:B------:R-:W-:Y:S01]  /*ef80*/  @!PT LDS RZ, [RZ] ;  /* 0x00000000fffff984 */ /* 0x000fe20000000800 */
[----:B------:R-:W-:Y:S01]  /*ef90*/  @!PT LDS RZ, [RZ] ;  /* 0x00000000fffff984 */ /* 0x000fe20000000800 */
[----:B------:R-:W-:Y:S01]  /*efa0*/  @!P4 LDGSTS.E.BYPASS.LTC128B.128 [R235+0xe800], desc[UR4][R46.64] ;  /* 0x0e8000002eebcfae */ /* 0x000fe2000b981a04 */
[----:B------:R-:W-:Y:S02]  /*efb0*/  SEL R135, R135, 0xffffffc0, !P2 ;  /* 0xffffffc087877807 */ /* 0x000fe40005000000 */
[-C--:B-1----:R-:W-:Y:S01]  /*efc0*/  IADD3 R44, P0, PT, R46, R41.reuse, RZ ;  /* 0x000000292e2c7210 */ /* 0x082fe20007f1e0ff */
[----:B------:R-:W-:Y:S02]  /*efd0*/  @P4 STS.128 [R235+0xe800], RZ ;  /* 0x00e800ffeb004388 */ /* 0x000fe40000000c00 */
[--C-:B------:R-:W-:Y:S02]  /*efe0*/  IMAD.IADD R184, R180, 0x1, R135.reuse ;  /* 0x00000001b4b87824 */ /* 0x100fe400078e0287 */
[----:B------:R-:W-:Y:S01]  /*eff0*/  @!PT LDS RZ, [RZ] ;  /* 0x00000000fffff984 */ /* 0x000fe20000000800 */
[----:B------:R-:W-:Y:S01]  /*f000*/  @!PT LDS RZ, [RZ] ;  /* 0x00000000fffff984 */ /* 0x000fe20000000800 */
[----:B------:R-:W-:Y:S01]  /*f010*/  @!PT LDS RZ, [RZ] ;  /* 0x00000000fffff984 */ /* 0x000fe20000000800 */
[----:B------:R-:W-:Y:S01]  /*f020*/  @!P1 LDGSTS.E.BYPASS.LTC128B.128 [R235+0x12800], desc[UR4][R46.64+0x80] ;  /* 0x128000802eeb9fae */ /* 0x000fe2000b981a04 */
[--C-:B------:R-:W-:Y:S01]  /*f030*/  IMAD.X R45, R47, 0x1, R40.reuse, P0 ;  /* 0x000000012f2d7824 */ /* 0x100fe200000e0628 */
[----:B------:R-:W-:Y:S01]  /*f040*/  IADD3 R42, P0, PT, R44, R41, RZ ;  /* 0x000000292c2a7210 */ /* 0x000fe20007f1e0ff */
[----:B------:R-:W-:Y:S01]  /*f050*/  IMAD.IADD R134, R186, 0x1, R135 ;  /* 0x00000001ba867824 */ /* 0x000fe200078e0287 */
        /* <DEDUP_REMOVED lines=14> */
[--C-:B------:R-:W-:Y:S02]  /*f140*/  IMAD.IADD R172, R180, 0x1, R201.reuse ;  /* 0x00000001b4ac7824 */ /* 0x100fe400078e02c9 */
[----:B------:R-:W-:Y:S01]  /*f150*/  @P1 STS.128 [R235+0x13000], RZ ;  /* 0x013000ffeb001388 */ /* 0x000fe20000000c00 */
[C-C-:B------:R-:W-:Y:S02]  /*f160*/  IMAD.IADD R133, R186.reuse, 0x1, R201.reuse ;  /* 0x00000001ba857824 */ /* 0x140fe400078e02c9 */
[C---:B------:R-:W-:Y:S01]  /*f170*/  IMAD.IADD R135, R201.reuse, 0x1, R184 ;  /* 0x00000001c9877824 */ /* 0x040fe200078e02b8 */
[----:B------:R-:W-:Y:S01]  /*f180*/  @!PT LDS RZ, [RZ] ;  /* 0x00000000fffff984 */ /* 0x000fe20000000800 */
[----:B------:R-:W-:Y:S01]  /*f190*/  @!PT LDS RZ, [RZ] ;  /* 0x00000000fffff984 */ /* 0x000fe20000000800 */
[----:B------:R-:W-:Y:S01]  /*f1a0*/  @!PT LDS RZ, [RZ] ;  /* 0x00000000fffff984 */ /* 0x000fe20000000800 */
[----:B------:R-:W-:Y:S01]  /*f1b0*/  @!P4 LDGSTS.E.BYPASS.LTC128B.128 [R235+0xf800], desc[UR4][R42.64] ;  /* 0x0f8000002aebcfae */ /* 0x000fe2000b981a04 */
[--C-:B------:R-:W-:Y:S03]  /*f1c0*/  IMAD.IADD R192, R186, 0x1, R201.reuse ;  /* 0x00000001bac07824 */ /* 0x100fe600078e02c9 */
        /* <DEDUP_REMOVED lines=19> */
[----:B------:R-:W-:Y:S01]  /*f300*/  LDSM.16.M88.4 R188, [R134+0x8000] ;  /* 0x0080000086bc783b */ /* 0x000fe20000000200 */
        /* <DEDUP_REMOVED lines=22> */
[----:B------:R1:W3:Y:S04]  /*f470*/  LDSM.16.M88.4 R136, [R133+0x5000] ;  /* 0x005000008588783b */ /* 0x0002e80000000200 */
[----:B------:R-:W4:Y:S03]  /*f480*/  LDSM.16.M88.4 R168, [R134+0x4000] ;  /* 0x0040000086a8783b */ /* 0x000f260000000200 */
[C---:B--2---:R-:W-:Y:S08]  /*f490*/  HMMA.16816.F32.BF16 R4, R172.reuse, R176, R4 ;  /* 0x000000b0ac04723c */ /* 0x044ff00000041804 */
[C---:B------:R-:W-:Y:S01]  /*f4a0*/  HMMA.16816.F32.BF16 R8, R172.reuse, R178, R8 ;  /* 0x000000b2ac08723c */ /* 0x040fe20000041808 */
[----:B------:R-:W2:Y:S07]  /*f4b0*/  LDSM.16.M88.4 R176, [R134+0x4800] ;  /* 0x0048000086b0783b */ /* 0x000eae0000000200 */
[C---:B------:R-:W-:Y:S03]  /*f4c0*/  HMMA.16816.F32.BF16 R12, R172.reuse, R140, R12 ;  /* 0x0000008cac0c723c */ /* 0x040fe6000004180c */
[----:B-1----:R-:W-:Y:S05]  /*f4d0*/  IMAD.IADD R133, R201, 0x1, R134 ;  /* 0x00000001c9857824 */ /* 0x002fea00078e0286 */
        /* <DEDUP_REMOVED lines=24> */
[C---:B--2---:R-:W-:Y:S08]  /*f660*/  HMMA.16816.F32.BF16 R12, R164.reuse, R176, R12 ;  /* 0x000000b0a40c723c */ /* 0x044ff0000004180c */
[C---:B------:R-:W-:Y:S01]  /*f670*/  HMMA.16816.F32.BF16 R16, R164.reuse, R178, R16 ;  /* 0x000000b2a410723c */ /* 0x040fe20000041810 */
[----:B------:R-:W-:Y:S07]  /*f680*/  LDSM.16.M88.4 R176, [R192+0x9000] ;  /* 0x00900000c0b0783b */ /* 0x000fee0000000200 */
[C---:B-1----:R-:W-:Y:S08]  /*f690*/  HMMA.16816.F32.BF16 R20, R164.reuse, R140, R20 ;  /* 0x0000008ca414723c */ /* 0x042ff00000041814 */
[C---:B------:R-:W-:Y:S01]  /*f6a0*/  HMMA.16816.F32.BF16 R24, R164.reuse, R142, R24 ;  /* 0x0000008ea418723c */ /* 0x040fe20000041818 */
[----:B------:R-:W1:Y:S07]  /*f6b0*/  LDSM.16.M88.4 R140, [R134+0x7000] ;  /* 0x00700000868c783b */ /* 0x000e6e0000000200 */
[C---:B---3--:R-:W-:Y:S08]  /*f6c0*/  HMMA.16816.F32.BF16 R28, R164.reuse, R136, R28 ;  /* 0x00000088a41c723c */ /* 0x048ff0000004181c */
        /* <DEDUP_REMOVED lines=210> */
.L_x_2977:
[----:B------:R-:W-:Y:S05]  /*103f0*/  BSYNC.RECONVERGENT B0 ;  /* 0x0000000000007941 */ /* 0x000fea0003800200 */
.L_x_2976:
        /* <DEDUP_REMOVED lines=96> */
.L_x_2975:
[----:B------:R-:W-:Y:S05]  /*10a00*/  BSYNC.RECONVERGENT B1 ;  /* 0x0000000000017941 */ /* 0x000fea0003800200 */
.L_x_2974:
        /* <DEDUP_REMOVED lines=29> */
[C---:B------:R-:W-:Y:S01]  /*10be0*/  ISETP.GE.AND P5, PT, R134.reuse, R212, PT ;  /* 0x000000d48600720c */ /* 0x040fe20003fa6270 */
        /* <DEDUP_REMOVED lines=172> */
[----:B------:R-:W-:Y:S02]  /*116b0*/  ISETP.GE.AND P6, PT, R141, R209, PT ;  /* 0x000000d18d00720c */ /* 0x000fe40003fc6270 */
[----:B------:R-:W-:Y:S02]  /*116c0*/  FMNMX3.FTZ R4, R4, R15, R13, !PT ;  /* 0x0000000f04047276 */ /* 0x000fe4000781000d */
[----:B------:R-:W-:Y:S02]  /*116d0*/  FSEL R59, R153, -INF , !P1 ;  /* 0xff800000993b7808 */ /* 0x000fe40004800000 */
[----:B------:R-:W-:Y:S02]  /*116e0*/  ISETP.GE.AND P1, PT, R133, R209, PT ;  /* 0x000000d18500720c */ /* 0x000fe40003f26270 */
[----:B------:R-:W-:Y:S02]  /*116f0*/  FSEL R188, R188, -INF , !P5 ;  /* 0xff800000bcbc7808 */ /* 0x000fe40006800000 */
[----:B------:R-:W-:Y:S02]  /*11700*/  ISETP.GE.AND P5, PT, R144, R211, PT ;  /* 0x000000d39000720c */ /* 0x000fe40003fa6270 */
[----:B------:R-:W-:Y:S02]  /*11710*/  FSEL R189, R23, -INF , !P6 ;  /* 0xff80000017bd7808 */ /* 0x000fe40007000000 */
[----:B------:R-:W-:Y:S02]  /*11720*/  FMNMX3.FTZ R23, R4, R59, R57, !PT ;  /* 0x0000003b04177276 */ /* 0x000fe40007810039 */
[----:B------:R-:W-:Y:S02]  /*11730*/  FSEL R9, R9, -INF , !P1 ;  /* 0xff80000009097808 */ /* 0x000fe40004800000 */
[----:B------:R-:W-:Y:S02]  /*11740*/  FMNMX3.FTZ R4, R132, R7, R17, !PT ;  /* 0x0000000784047276 */ /* 0x000fe40007810011 */
[-C--:B------:R-:W-:Y:S02]  /*11750*/  ISETP.GE.AND P1, PT, R10, R209.reuse, PT ;  /* 0x000000d10a00720c */ /* 0x080fe40003f26270 */
[----:B------:R-:W-:Y:S02]  /*11760*/  FSEL R186, R186, -INF , !P5 ;  /* 0xff800000baba7808 */ /* 0x000fe40006800000 */
[----:B------:R-:W-:Y:S02]  /*11770*/  FSEL R64, R14, -INF , !P0 ;  /* 0xff8000000e407808 */ /* 0x000fe40004000000 */
[-C--:B------:R-:W-:Y:S02]  /*11780*/  ISETP.GE.AND P5, PT, R5, R209.reuse, PT ;  /* 0x000000d10500720c */ /* 0x080fe40003fa6270 */
[----:B------:R-:W-:Y:S02]  /*11790*/  FMNMX3.FTZ R23, R23, R190, R188, !PT ;  /* 0x000000be17177276 */ /* 0x000fe400078100bc */
[----:B------:R-:W-:Y:S01]  /*117a0*/  ISETP.GE.AND P0, PT, R144, R209, PT ;  /* 0x000000d19000720c */ /* 0x000fe20003f06270 */
[----:B------:R-:W-:Y:S01]  /*117b0*/  VIADD R144, R138, 0xc040 ;  /* 0x0000c0408a907836 */ /* 0x000fe20000000000 */
[----:B------:R-:W-:Y:S02]  /*117c0*/  FMNMX3.FTZ R5, R4, R11, R9, !PT ;  /* 0x0000000b04057276 */ /* 0x000fe40007810009 */
[----:B------:R-:W-:Y:S02]  /*117d0*/  FSEL R67, R18, -INF , !P1 ;  /* 0xff80000012437808 */ /* 0x000fe40004800000 */
[-C--:B------:R-:W-:Y:S02]  /*117e0*/  ISETP.GE.AND P1, PT, R140, R211.reuse, PT ;  /* 0x000000d38c00720c */ /* 0x080fe40003f26270 */
[----:B------:R-:W-:Y:S02]  /*117f0*/  FMNMX3.FTZ R23, R23, R186, R184, !PT ;  /* 0x000000ba17177276 */ /* 0x000fe400078100b8 */
[----:B------:R-:W-:Y:S02]  /*11800*/  FSEL R65, R12, -INF , !P5 ;  /* 0xff8000000c417808 */ /* 0x000fe40006800000 */
[----:B------:R-:W-:Y:S02]  /*11810*/  FSEL R180, R22, -INF , !P0 ;  /* 0xff80000016b47808 */ /* 0x000fe40004000000 */
[----:B------:R-:W-:Y:S02]  /*11820*/  FMNMX3.FTZ R4, R5, R66, R64, !PT ;  /* 0x0000004205047276 */ /* 0x000fe40007810040 */
[----:B------:R-:W-:Y:S02]  /*11830*/  ISETP.GE.AND P0, PT, R6, R211, PT ;  /* 0x000000d30600720c */ /* 0x000fe40003f06270 */
[----:B------:R-:W-:Y:S02]  /*11840*/  FSEL R241, R241, -INF , !P1 ;  /* 0xff800000f1f17808 */ /* 0x000fe40004800000 */
[----:B------:R-:W-:Y:S02]  /*11850*/  ISETP.GE.AND P6, PT, R143, R209, PT ;  /* 0x000000d18f00720c */ /* 0x000fe40003fc6270 */
[----:B------:R-:W-:Y:S02]  /*11860*/  ISETP.GE.AND P1, PT, R25, R211, PT ;  /* 0x000000d31900720c */ /* 0x000fe40003f26270 */
[----:B------:R-:W-:Y:S02]  /*11870*/  FMNMX3.FTZ R23, R23, R187, R182, !PT ;  /* 0x000000bb17177276 */ /* 0x000fe400078100b6 */
[----:B------:R-:W-:Y:S02]  /*11880*/  ISETP.GE.AND P5, PT, R8, R209, PT ;  /* 0x000000d10800720c */ /* 0x000fe40003fa6270 */
[----:B------:R-:W-:Y:S02]  /*11890*/  FMNMX3.FTZ R4, R4, R67, R65, !PT ;  /* 0x0000004304047276 */ /* 0x000fe40007810041 */
[----:B------:R-:W-:Y:S02]  /*118a0*/  FSEL R172, R172, -INF , !P0 ;  /* 0xff800000acac7808 */ /* 0x000fe40004000000 */
[----:B------:R-:W-:Y:S02]  /*118b0*/  FSEL R166, R30, -INF , !P6 ;  /* 0xff8000001ea67808 */ /* 0x000fe40007000000 */
[-C--:B------:R-:W-:Y:S02]  /*118c0*/  ISETP.GE.AND P0, PT, R147, R211.reuse, PT ;  /* 0x000000d39300720c */ /* 0x080fe40003f06270 */
[----:B------:R-:W-:Y:S02]  /*118d0*/  FSEL R168, R168, -INF , !P1 ;  /* 0xff800000a8a87808 */ /* 0x000fe40004800000 */
[----:B------:R-:W-:Y:S02]  /*118e0*/  ISETP.GE.AND P6, PT, R24, R211, PT ;  /* 0x000000d31800720c */ /* 0x000fe40003fc6270 */
[----:B------:R-:W-:Y:S02]  /*118f0*/  FMNMX3.FTZ R23, R23, R178, R241, !PT ;  /* 0x000000b217177276 */ /* 0x000fe400078100f1 */
[-C--:B------:R-:W-:Y:S02]  /*11900*/  ISETP.GE.AND P1, PT, R140, R209.reuse, PT ;  /* 0x000000d18c00720c */ /* 0x080fe40003f26270 */
[----:B------:R-:W-:Y:S02]  /*11910*/  FSEL R164, R26, -INF , !P5 ;  /* 0xff8000001aa47808 */ /* 0x000fe40006800000 */
[----:B------:R-:W-:Y:S02]  /*11920*/  FSEL R162, R27, -INF , !P4 ;  /* 0xff8000001ba27808 */ /* 0x000fe40006000000 */
[----:B------:R-:W-:Y:S02]  /*11930*/  FMNMX3.FTZ R5, R4, R180, R189, !PT ;  /* 0x000000b404057276 */ /* 0x000fe400078100bd */
[----:B------:R-:W-:Y:S02]  /*11940*/  ISETP.GE.AND P5, PT, R25, R209, PT ;  /* 0x000000d11900720c */ /* 0x000fe40003fa6270 */
[----:B------:R-:W-:Y:S02]  /*11950*/  FSEL R174, R174, -INF , !P0 ;  /* 0xff800000aeae7808 */ /* 0x000fe40004000000 */
[----:B------:R-:W-:Y:S02]  /*11960*/  FSEL R247, R247, -INF , !P6 ;  /* 0xff800000f7f77808 */ /* 0x000fe40007000000 */
[----:B------:R-:W-:Y:S02]  /*11970*/  FMNMX3.FTZ R23, R23, R168, R172, !PT ;  /* 0x000000a817177276 */ /* 0x000fe400078100ac */
[-C--:B------:R-:W-:Y:S02]  /*11980*/  ISETP.GE.AND P0, PT, R142, R211.reuse, PT ;  /* 0x000000d38e00720c */ /* 0x080fe40003f06270 */
[----:B------:R-:W-:Y:S02]  /*11990*/  FSEL R170, R31, -INF , !P1 ;  /* 0xff8000001faa7808 */ /* 0x000fe40004800000 */
[----:B------:R-:W-:Y:S02]  /*119a0*/  ISETP.GE.AND P6, PT, R29, R211, PT ;  /* 0x000000d31d00720c */ /* 0x000fe40003fc6270 */
[----:B------:R-:W-:Y:S02]  /*119b0*/  ISETP.GE.AND P4, PT, R6, R209, PT ;  /* 0x000000d10600720c */ /* 0x000fe40003f86270 */
[----:B------:R-:W-:Y:S02]  /*119c0*/  FMNMX3.FTZ R5, R5, R164, R162, !PT ;  /* 0x000000a405057276 */ /* 0x000fe400078100a2 */
[----:B------:R-:W-:Y:S02]  /*119d0*/  FSEL R249, R34, -INF , !P5 ;  /* 0xff80000022f97808 */ /* 0x000fe40006800000 */
[----:B------:R-:W-:Y:S02]  /*119e0*/  ISETP.GE.AND P5, PT, R146, R211, PT ;  /* 0x000000d39200720c */ /* 0x000fe40003fa6270 */
[-C--:B------:R-:W-:Y:S02]  /*119f0*/  ISETP.GE.AND P1, PT, R147, R209.reuse, PT ;  /* 0x000000d19300720c */ /* 0x080fe40003f26270 */
[----:B------:R-:W-:Y:S02]  /*11a00*/  FSEL R251, R251, -INF , !P0 ;  /* 0xff800000fbfb7808 */ /* 0x000fe40004000000 */
[----:B------:R-:W-:Y:S02]  /*11a10*/  FMNMX3.FTZ R4, R23, R176, R174, !PT ;  /* 0x000000b017047276 */ /* 0x000fe400078100ae */
[----:B------:R-:W-:Y:S02]  /*11a20*/  FSEL R245, R35, -INF , !P4 ;  /* 0xff80000023f57808 */ /* 0x000fe40006000000 */
[----:B------:R-:W-:Y:S02]  /*11a30*/  FMNMX3.FTZ R6, R5, R166, R170, !PT ;  /* 0x000000a605067276 */ /* 0x000fe400078100aa */
[----:B------:R-:W-:Y:S02]  /*11a40*/  ISETP.GE.AND P0, PT, R142, R209, PT ;  /* 0x000000d18e00720c */ /* 0x000fe40003f06270 */
[----:B------:R-:W-:Y:S02]  /*11a50*/  FSEL R195, R195, -INF , !P6 ;  /* 0xff800000c3c37808 */ /* 0x000fe40007000000 */
[----:B------:R-:W-:Y:S02]  /*11a60*/  ISETP.GE.AND P6, PT, R33, R211, PT ;  /* 0x000000d32100720c */ /* 0x000fe40003fc6270 */
[----:B------:R-:W-:Y:S02]  /*11a70*/  FSEL R193, R193, -INF , !P5 ;  /* 0xff800000c1c17808 */ /* 0x000fe40006800000 */
[----:B------:R-:W-:Y:S02]  /*11a80*/  ISETP.GE.AND P4, PT, R24, R209, PT ;  /* 0x000000d11800720c */ /* 0x000fe40003f86270 */
[----:B------:R-:W-:Y:S02]  /*11a90*/  ISETP.GE.AND P5, PT, R20, R211, PT ;  /* 0x000000d31400720c */ /* 0x000fe40003fa6270 */
[----:B------:R-:W-:Y:S02]  /*11aa0*/  FSEL R239, R39, -INF , !P1 ;  /* 0xff80000027ef7808 */ /* 0x000fe40004800000 */
[----:B------:R-:W-:Y:S02]  /*11ab0*/  FMNMX3.FTZ R4, R4, R251, R247, !PT ;  /* 0x000000fb04047276 */ /* 0x000fe400078100f7 */
[----:B------:R-:W-:Y:S02]  /*11ac0*/  ISETP.GE.AND P1, PT, R29, R209, PT ;  /* 0x000000d11d00720c */ /* 0x000fe40003f26270 */
[----:B------:R-:W-:Y:S02]  /*11ad0*/  FSEL R237, R42, -INF , !P0 ;  /* 0xff8000002aed7808 */ /* 0x000fe40004000000 */
[----:B------:R-:W-:Y:S02]  /*11ae0*/  FMNMX3.FTZ R6, R6, R249, R245, !PT ;  /* 0x000000f906067276 */ /* 0x000fe400078100f5 */
[----:B------:R-:W-:Y:S02]  /*11af0*/  FSEL R191, R48, -INF , !P6 ;  /* 0xff80000030bf7808 */ /* 0x000fe40007000000 */
[----:B------:R-:W-:Y:S02]  /*11b00*/  ISETP.GE.AND P0, PT, R41, R211, PT ;  /* 0x000000d32900720c */ /* 0x000fe40003f06270 */
[----:B------:R-:W-:Y:S02]  /*11b10*/  ISETP.GE.AND P6, PT, R146, R209, PT ;  /* 0x000000d19200720c */ /* 0x000fe40003fc6270 */
[----:B------:R-:W-:Y:S02]  /*11b20*/  FSEL R235, R43, -INF , !P4 ;  /* 0xff8000002beb7808 */ /* 0x000fe40006000000 */
[----:B------:R-:W-:Y:S02]  /*11b30*/  FSEL R185, R49, -INF , !P5 ;  /* 0xff80000031b97808 */ /* 0x000fe40006800000 */
[----:B------:R-:W-:Y:S02]  /*11b40*/  ISETP.GE.AND P4, PT, R40, R211, PT ;  /* 0x000000d32800720c */ /* 0x000fe40003f86270 */
[----:B------:R-:W-:Y:S02]  /*11b50*/  FMNMX3.FTZ R4, R4, R195, R193, !PT ;  /* 0x000000c304047276 */ /* 0x000fe400078100c1 */
[----:B------:R-:W-:Y:S02]  /*11b60*/  FSEL R183, R46, -INF , !P1 ;  /* 0xff8000002eb77808 */ /* 0x000fe40004800000 */
[----:B------:R-:W-:Y:S02]  /*11b70*/  FMNMX3.FTZ R6, R6, R243, R239, !PT ;  /* 0x000000f306067276 */ /* 0x000fe400078100ef */
[----:B------:R-:W-:Y:S02]  /*11b80*/  FSEL R175, R52, -INF , !P0 ;  /* 0xff80000034af7808 */ /* 0x000fe40004000000 */
[----:B------:R-:W-:Y:S02]  /*11b90*/  ISETP.GE.AND P1, PT, R32, R211, PT ;  /* 0x000000d32000720c */ /* 0x000fe40003f26270 */
[-C--:B------:R-:W-:Y:S02]  /*11ba0*/  ISETP.GE.AND P0, PT, R20, R209.reuse, PT ;  /* 0x000000d11400720c */ /* 0x080fe40003f06270 */
[----:B------:R-:W-:Y:S02]  /*11bb0*/  FSEL R181, R47, -INF , !P6 ;  /* 0xff8000002fb57808 */ /* 0x000fe40007000000 */
[----:B------:R-:W-:Y:S02]  /*11bc0*/  ISETP.GE.AND P5, PT, R33, R209, PT ;  /* 0x000000d12100720c */ /* 0x000fe40003fa6270 */
[----:B------:R-:W-:Y:S02]  /*11bd0*/  FSEL R173, R53, -INF , !P4 ;  /* 0xff80000035ad7808 */ /* 0x000fe40006000000 */
[----:B------:R-:W-:Y:S02]  /*11be0*/  ISETP.GE.AND P6, PT, R16, R211, PT ;  /* 0x000000d31000720c */ /* 0x000fe40003fc6270 */
[----:B------:R-:W-:Y:S02]  /*11bf0*/  FMNMX3.FTZ R4, R4, R191, R185, !PT ;  /* 0x000000bf04047276 */ /* 0x000fe400078100b9 */
[----:B------:R-:W-:Y:S02]  /*11c00*/  FMNMX3.FTZ R6, R6, R237, R235, !PT ;  /* 0x000000ed06067276 */ /* 0x000fe400078100eb */
[----:B------:R-:W-:Y:S02]  /*11c10*/  FSEL R171, R56, -INF , !P1 ;  /* 0xff80000038ab7808 */ /* 0x000fe40004800000 */
[-C--:B------:R-:W-:Y:S02]  /*11c20*/  ISETP.GE.AND P4, PT, R41, R209.reuse, PT ;  /* 0x000000d12900720c */ /* 0x080fe40003f86270 */
[----:B------:R-:W-:Y:S02]  /*11c30*/  ISETP.GE.AND P1, PT, R40, R209, PT ;  /* 0x000000d12800720c */ /* 0x000fe40003f26270 */
[----:B------:R-:W-:Y:S02]  /*11c40*/  FSEL R179, R50, -INF , !P5 ;  /* 0xff80000032b37808 */ /* 0x000fe40006800000 */
[----:B------:R-:W-:Y:S02]  /*11c50*/  FSEL R177, R51, -INF , !P0 ;  /* 0xff80000033b17808 */ /* 0x000fe40004000000 */
[-C--:B------:R-:W-:Y:S02]  /*11c60*/  ISETP.GE.AND P5, PT, R38, R211.reuse, PT ;  /* 0x000000d32600720c */ /* 0x080fe40003fa6270 */
[----:B------:R-:W-:Y:S02]  /*11c70*/  ISETP.GE.AND P0, PT, R37, R211, PT ;  /* 0x000000d32500720c */ /* 0x000fe40003f06270 */
[----:B------:R-:W-:Y:S02]  /*11c80*/  FSEL R169, R169, -INF , !P6 ;  /* 0xff800000a9a97808 */ /* 0x000fe40007000000 */
[----:B------:R-:W-:Y:S02]  /*11c90*/  FMNMX3.FTZ R4, R4, R175, R173, !PT ;  /* 0x000000af04047276 */ /* 0x000fe400078100ad */
[----:B------:R-:W-:Y:S02]  /*11ca0*/  FMNMX3.FTZ R6, R6, R183, R181, !PT ;  /* 0x000000b706067276 */ /* 0x000fe400078100b5 */
[----:B------:R-:W-:Y:S02]  /*11cb0*/  FSEL R167, R54, -INF , !P4 ;  /* 0xff80000036a77808 */ /* 0x000fe40006000000 */
[----:B------:R-:W-:Y:S02]  /*11cc0*/  FSEL R165, R55, -INF , !P1 ;  /* 0xff80000037a57808 */ /* 0x000fe40004800000 */
[----:B------:R-:W-:Y:S01]  /*11cd0*/  FSEL R159, R60, -INF , !P5 ;  /* 0xff8000003c9f7808 */ /* 0x000fe20006800000 */
[----:B------:R-:W-:Y:S01]  /*11ce0*/  LDSM.16.MT88.4 R52, [R139+0x10000] ;  /* 0x010000008b34783b */ /* 0x000fe20000004200 */
[----:B------:R-:W-:Y:S02]  /*11cf0*/  FSEL R157, R61, -INF , !P0 ;  /* 0xff8000003d9d7808 */ /* 0x000fe40004000000 */
[-C--:B------:R-:W-:Y:S02]  /*11d00*/  ISETP.GE.AND P4, PT, R36, R211.reuse, PT ;  /* 0x000000d32400720c */ /* 0x080fe40003f86270 */
[----:B------:R-:W-:Y:S02]  /*11d10*/  ISETP.GE.AND P1, PT, R28, R211, PT ;  /* 0x000000d31c00720c */ /* 0x000fe40003f26270 */
[----:B------:R-:W-:Y:S02]  /*11d20*/  FMNMX3.FTZ R4, R4, R171, R169, !PT ;  /* 0x000000ab04047276 */ /* 0x000fe400078100a9 */
[-C--:B------:R-:W-:Y:S02]  /*11d30*/  ISETP.GE.AND P6, PT, R32, R209.reuse, PT ;  /* 0x000000d12000720c */ /* 0x080fe40003fc6270 */
[----:B------:R-:W-:Y:S02]  /*11d40*/  ISETP.GE.AND P5, PT, R16, R209, PT ;  /* 0x000000d11000720c */ /* 0x000fe40003fa6270 */
[----:B------:R-:W-:Y:S02]  /*11d50*/  FMNMX3.FTZ R6, R6, R179, R177, !PT ;  /* 0x000000b306067276 */ /* 0x000fe400078100b1 */
[----:B------:R-:W-:Y:S02]  /*11d60*/  FSEL R156, R156, -INF , !P4 ;  /* 0xff8000009c9c7808 */ /* 0x000fe40006000000 */
        /* <DEDUP_REMOVED lines=16> */
[----:B------:R-:W-:Y:S01]  /*11e70*/  FMNMX3.FTZ R5, R5, R154, R152, !PT ;  /* 0x0000009a05057276 */ /* 0x000fe20007810098 */
[----:B------:R-:W-:Y:S03]  /*11e80*/  LDSM.16.MT88.4 R44, [R138+0x10000] ;  /* 0x010000008a2c783b */ /* 0x000fe60000004200 */
[----:B------:R-:W-:Y:S05]  /*11e90*/  FMNMX3.FTZ R6, R5, R137, R136, !PT ;  /* 0x0000008905067276 */ /* 0x000fea0007810088 */
[----:B------:R-:W3:Y:S01]  /*11ea0*/  SHFL.BFLY PT, R5, R6, 0x2, 0x1f ;  /* 0x0c401f0006057f89 */ /* 0x000ee200000e0000 */
[----:B-1----:R-:W-:Y:S01]  /*11eb0*/  FMNMX.FTZ R23, R8, R25, !PT ;  /* 0x0000001908177209 */ /* 0x002fe20007810000 */
[----:B------:R-:W-:Y:S06]  /*11ec0*/  VIADD R8, R138, 0xc000 ;  /* 0x0000c0008a087836 */ /* 0x000fec0000000000 */
[----:B------:R-:W1:Y:S01]  /*11ed0*/  SHFL.BFLY PT, R134, R23, 0x1, 0x1f ;  /* 0x0c201f0017867f89 */ /* 0x000e6200000e0000 */
[----:B------:R-:W-:Y:S04]  /*11ee0*/  @P2 VIADD R144, R8, 0xffffffc0 ;  /* 0xffffffc008902836 */ /* 0x000fe80000000000 */
[----:B------:R-:W-:Y:S03]  /*11ef0*/  IMAD.IADD R201, R201, 0x1, R144 ;  /* 0x00000001c9c97824 */ /* 0x000fe600078e0290 */
[----:B------:R-:W-:Y:S08]  /*11f00*/  LDSM.16.MT88.4 R28, [R144] ;  /* 0x00000000901c783b */ /* 0x000ff00000004200 */
[----:B------:R-:W-:Y:S01]  /*11f10*/  LDSM.16.MT88.4 R36, [R201] ;  /* 0x00000000c924783b */ /* 0x000fe20000004200 */
[----:B---3--:R-:W-:Y:S07]  /*11f20*/  FMNMX.FTZ R4, R6, R5, !PT ;  /* 0x0000000506047209 */ /* 0x008fee0007810000 */
[----:B------:R-:W3:Y:S01]  /*11f30*/  SHFL.BFLY PT, R133, R4, 0x1, 0x1f ;  /* 0x0c201f0004857f89 */ /* 0x000ee200000e0000 */
[----:B-1----:R-:W-:Y:S07]  /*11f40*/  FMNMX.FTZ R134, R23, R134, !PT ;  /* 0x0000008617867209 */ /* 0x002fee0007810000 */
[----:B------:R-:W-:Y:S01]  /*11f50*/  LDSM.16.MT88.4 R60, [R144+0x4000] ;  /* 0x00400000903c783b */ /* 0x000fe20000004200 */
[----:B------:R-:W-:Y:S01]  /*11f60*/  FSETP.NEU.FTZ.AND P1, PT, R134, -INF , PT ;  /* 0xff8000008600780b */ /* 0x000fe20003f3d000 */
[----:B--2---:R-:W-:Y:S05]  /*11f70*/  FMUL.FTZ R160, R135, R134 ;  /* 0x0000008687a07220 */ /* 0x004fea0000410000 */
[----:B------:R-:W-:Y:S05]  /*11f80*/  FSEL R160, R160, RZ, P1 ;  /* 0x000000ffa0a07208 */ /* 0x000fea0000800000 */
[-CC-:B------:R-:W-:Y:S01]  /*11f90*/  FFMA.FTZ R146, R15, R135.reuse, -R160.reuse ;  /* 0x000000870f927223 */ /* 0x180fe200000108a0 */
[-CC-:B------:R-:W-:Y:S01]  /*11fa0*/  FFMA.FTZ R145, R13, R135.reuse, -R160.reuse ;  /* 0x000000870d917223 */ /* 0x180fe200000108a0 */
[-CC-:B------:R-:W-:Y:S01]  /*11fb0*/  FFMA.FTZ R147, R21, R135.reuse, -R160.reuse ;  /* 0x0000008715937223 */ /* 0x180fe200000108a0 */
[----:B------:R-:W1:Y:S01]  /*11fc0*/  LDSM.16.MT88.4 R12, [R138+0xc000] ;  /* 0x00c000008a0c783b */ /* 0x000e620000004200 */
[-CC-:B------:R-:W-:Y:S01]  /*11fd0*/  FFMA.FTZ R150, R19, R135.reuse, -R160.reuse ;  /* 0x0000008713967223 */ /* 0x180fe200000108a0 */
        /* <DEDUP_REMOVED lines=8> */
[----:B------:R-:W2:Y:S07]  /*12060*/  LDSM.16.MT88.4 R20, [R139+0xc000] ;  /* 0x00c000008b14783b */ /* 0x000eae0000004200 */
[----:B------:R-:W3:Y:S01]  /*12070*/  MUFU.EX2 R150, R150 ;  /* 0x0000009600967308 */ /* 0x000ee20000000800 */
[----:B------:R-:W-:Y:S01]  /*12080*/  FSEL R5, R133, RZ, P0 ;  /* 0x000000ff85057208 */ /* 0x000fe20000000000 */
[-CC-:B------:R-:W-:Y:S01]  /*12090*/  FFMA.FTZ R176, R176, R135.reuse, -R160.reuse ;  /* 0x00000087b0b07223 */ /* 0x180fe200000108a0 */
[----:B------:R-:W-:Y:S07]  /*120a0*/  FSEL R158, R158, RZ, P0 ;  /* 0x000000ff9e9e7208 */ /* 0x000fee0000000000 */
[----:B------:R-:W4:Y:S01]  /*120b0*/  MUFU.EX2 R145, R145 ;  /* 0x0000009100917308 */ /* 0x000f220000000800 */
[-C--:B------:R-:W-:Y:S01]  /*120c0*/  FFMA.FTZ R247, R247, R135.reuse, -R160 ;  /* 0x00000087f7f77223 */ /* 0x080fe200000108a0 */
[----:B------:R-:W-:Y:S01]  /*120d0*/  FADD.FTZ R4, -R5, R132 ;  /* 0x0000008405047221 */ /* 0x000fe20000010100 */
[-C--:B------:R-:W-:Y:S01]  /*120e0*/  FFMA.FTZ R193, R193, R135.reuse, -R160 ;  /* 0x00000087c1c17223 */ /* 0x080fe200000108a0 */
[-CC-:B------:R-:W-:Y:S01]  /*120f0*/  FFMA.FTZ R151, R7, R135.reuse, -R158.reuse ;  /* 0x0000008707977223 */ /* 0x180fe2000001089e */
[----:B------:R-:W-:Y:S01]  /*12100*/  FSEL R7, R134, RZ, P1 ;  /* 0x000000ff86077208 */ /* 0x000fe20000800000 */
[-CC-:B------:R-:W-:Y:S01]  /*12110*/  FFMA.FTZ R149, R17, R135.reuse, -R158.reuse ;  /* 0x0000008711957223 */ /* 0x180fe2000001089e */
[-CC-:B------:R-:W-:Y:S01]  /*12120*/  FFMA.FTZ R148, R11, R135.reuse, -R158.reuse ;  /* 0x000000870b947223 */ /* 0x180fe2000001089e */
[-CC-:B------:R-:W-:Y:S01]  /*12130*/  FFMA.FTZ R153, R9, R135.reuse, -R158.reuse ;  /* 0x0000008709997223 */ /* 0x180fe2000001089e */
[----:B------:R-:W-:Y:S01]  /*12140*/  FFMA.FTZ R162, R162, R135, -R158 ;  /* 0x00000087a2a27223 */ /* 0x000fe2000001089e */
[----:B------:R-:W-:Y:S01]  /*12150*/  FADD.FTZ R0, -R7, R0 ;  /* 0x0000000007007221 */ /* 0x000fe20000010100 */
[C---:B------:R-:W-:Y:S01]  /*12160*/  FMUL.FTZ R7, R135.reuse, R4 ;  /* 0x0000000487077220 */ /* 0x040fe20000410000 */
[----:B------:R-:W-:Y:S01]  /*12170*/  MUFU.EX2 R151, R151 ;  /* 0x0000009700977308 */ /* 0x000fe20000000800 */
[----:B---3--:R-:W-:Y:S01]  /*12180*/  F2FP.BF16.F32.PACK_AB R140, R150, R147 ;  /* 0x00000093968c723e */ /* 0x008fe200000010ff */
[----:B------:R-:W-:Y:S01]  /*12190*/  FMUL.FTZ R6, R135, R0 ;  /* 0x0000000087067220 */ /* 0x000fe20000410000 */
[----:B----4-:R-:W-:Y:S07]  /*121a0*/  F2FP.BF16.F32.PACK_AB R142, R145, R146 ;  /* 0x00000092918e723e */ /* 0x010fee00000010ff */
[----:B------:R-:W-:Y:S01]  /*121b0*/  MUFU.EX2 R153, R153 ;  /* 0x0000009900997308 */ /* 0x000fe20000000800 */
[-CC-:B------:R-:W-:Y:S01]  /*121c0*/  FFMA.FTZ R180, R180, R135.reuse, -R158.reuse ;  /* 0x00000087b4b47223 */ /* 0x180fe2000001089e */
[-CC-:B------:R-:W-:Y:S01]  /*121d0*/  FFMA.FTZ R235, R235, R135.reuse, -R158.reuse ;  /* 0x00000087ebeb7223 */ /* 0x180fe2000001089e */
[-C--:B------:R-:W-:Y:S07]  /*121e0*/  FFMA.FTZ R239, R239, R135.reuse, -R158 ;  /* 0x00000087efef7223 */ /* 0x080fee000001089e */
[----:B------:R-:W3:Y:S01]  /*121f0*/  MUFU.EX2 R132, R6 ;  /* 0x0000000600847308 */ /* 0x000ee20000000800 */
[-C--:B------:R-:W-:Y:S01]  /*12200*/  FFMA.FTZ R185, R185, R135.reuse, -R160 ;  /* 0x00000087b9b97223 */ /* 0x080fe200000108a0 */
[-C--:B------:R-:W-:Y:S01]  /*12210*/  FFMA.FTZ R179, R179, R135.reuse, -R158 ;  /* 0x00000087b3b37223 */ /* 0x080fe2000001089e */
[-C--:B------:R-:W-:Y:S07]  /*12220*/  FFMA.FTZ R192, R169, R135.reuse, -R160 ;  /* 0x00000087a9c07223 */ /* 0x080fee00000108a0 */
[----:B------:R-:W4:Y:S01]  /*12230*/  MUFU.EX2 R0, R7 ;  /* 0x0000000700007308 */ /* 0x000f220000000800 */
[-CC-:B------:R-:W-:Y:S01]  /*12240*/  FFMA.FTZ R202, R165, R135.reuse, -R158.reuse ;  /* 0x00000087a5ca7223 */ /* 0x180fe2000001089e */
[-CC-:B------:R-:W-:Y:S01]  /*12250*/  FFMA.FTZ R194, R163, R135.reuse, -R158.reuse ;  /* 0x00000087a3c27223 */ /* 0x180fe2000001089e */
[-C--:B------:R-:W-:Y:S07]  /*12260*/  FFMA.FTZ R161, R161, R135.reuse, -R158 ;  /* 0x00000087a1a17223 */ /* 0x080fee000001089e */
[----:B------:R-:W5:Y:S01]  /*12270*/  MUFU.EX2 R149, R149 ;  /* 0x0000009500957308 */ /* 0x000f620000000800 */
[-CC-:B------:R-:W-:Y:S01]  /*12280*/  FFMA.FTZ R175, R175, R135.reuse, -R160.reuse ;  /* 0x00000087afaf7223 */ /* 0x180fe200000108a0 */
[-C--:B------:R-:W-:Y:S01]  /*12290*/  FFMA.FTZ R171, R171, R135.reuse, -R160 ;  /* 0x00000087abab7223 */ /* 0x080fe200000108a0 */
[-C--:B------:R-:W-:Y:S07]  /*122a0*/  FFMA.FTZ R167, R167, R135.reuse, -R158 ;  /* 0x00000087a7a77223 */ /* 0x080fee000001089e */
[----:B------:R-:W1:Y:S01]  /*122b0*/  MUFU.EX2 R148, R148 ;  /* 0x0000009400947308 */ /* 0x000e620000000800 */
        /* <DEDUP_REMOVED lines=9> */
[----:B-----5:R-:W-:Y:S01]  /*12350*/  F2FP.BF16.F32.PACK_AB R141, R149, R151 ;  /* 0x00000097958d723e */ /* 0x020fe200000010ff */
[----:B------:R-:W-:Y:S01]  /*12360*/  LDSM.16.MT88.4 R124, [R138+0xf800] ;  /* 0x00f800008a7c783b */ /* 0x000fe20000004200 */
[C---:B------:R-:W-:Y:S01]  /*12370*/  FMUL.FTZ R16, R132.reuse, R116 ;  /* 0x0000007484107220 */ /* 0x040fe20000410000 */
[----:B------:R-:W-:Y:S01]  /*12380*/  FMUL.FTZ R17, R132, R117 ;  /* 0x0000007584117220 */ /* 0x000fe20000410000 */
[----:B-1----:R-:W-:Y:S01]  /*12390*/  F2FP.BF16.F32.PACK_AB R143, R153, R148 ;  /* 0x00000094998f723e */ /* 0x002fe200000010ff */
[C---:B------:R-:W-:Y:S01]  /*123a0*/  FMUL.FTZ R18, R0.reuse, R118 ;  /* 0x0000007600127220 */ /* 0x040fe20000410000 */
[----:B------:R-:W-:Y:S01]  /*123b0*/  FMUL.FTZ R19, R0, R119 ;  /* 0x0000007700137220 */ /* 0x000fe20000410000 */
[----:B------:R-:W-:Y:S01]  /*123c0*/  FMUL.FTZ R25, R132, R109 ;  /* 0x0000006d84197220 */ /* 0x000fe20000410000 */
[C---:B------:R-:W-:Y:S01]  /*123d0*/  FMUL.FTZ R26, R0.reuse, R110 ;  /* 0x0000006e001a7220 */ /* 0x040fe20000410000 */
[----:B------:R-:W-:Y:S01]  /*123e0*/  LDSM.16.MT88.4 R116, [R139+0xf800] ;  /* 0x00f800008b74783b */ /* 0x000fe20000004200 */
[----:B------:R-:W-:Y:S01]  /*123f0*/  FMUL.FTZ R27, R0, R111 ;  /* 0x0000006f001b7220 */ /* 0x000fe20000410000 */
[C---:B------:R-:W-:Y:S01]  /*12400*/  HMMA.16816.F32.BF16 R4, R140.reuse, R12, R4 ;  /* 0x0000000c8c04723c */ /* 0x040fe20000041804 */
[----:B------:R-:W-:Y:S04]  /*12410*/  MUFU.EX2 R176, R176 ;  /* 0x000000b000b07308 */ /* 0x000fe80000000800 */
[C---:B------:R-:W-:Y:S01]  /*12420*/  FMUL.FTZ R32, R132.reuse, R100 ;  /* 0x0000006484207220 */ /* 0x040fe20000410000 */
[----:B------:R-:W-:Y:S01]  /*12430*/  FMUL.FTZ R33, R132, R101 ;  /* 0x0000006584217220 */ /* 0x000fe20000410000 */
[----:B------:R-:W-:Y:S01]  /*12440*/  FMUL.FTZ R34, R0, R102 ;  /* 0x0000006600227220 */ /* 0x000fe20000410000 */
[C---:B------:R-:W-:Y:S03]  /*12450*/  HMMA.16816.F32.BF16 R8, R140.reuse, R14, R8 ;  /* 0x0000000e8c08723c */ /* 0x040fe60000041808 */
[----:B------:R-:W-:Y:S01]  /*12460*/  MUFU.EX2 R162, R162 ;  /* 0x000000a200a27308 */ /* 0x000fe20000000800 */
[C---:B------:R-:W-:Y:S01]  /*12470*/  FMUL.FTZ R12, R132.reuse, R120 ;  /* 0x00000078840c7220 */ /* 0x040fe20000410000 */
[----:B------:R-:W-:Y:S01]  /*12480*/  FMUL.FTZ R13, R132, R121 ;  /* 0x00000079840d7220 */ /* 0x000fe20000410000 */
[C---:B------:R-:W-:Y:S01]  /*12490*/  FMUL.FTZ R14, R0.reuse, R122 ;  /* 0x0000007a000e7220 */ /* 0x040fe20000410000 */
[C---:B------:R-:W-:Y:S01]  /*124a0*/  FMUL.FTZ R15, R0.reuse, R123 ;  /* 0x0000007b000f7220 */ /* 0x040fe20000410000 */
[----:B------:R-:W-:Y:S01]  /*124b0*/  FMUL.FTZ R35, R0, R103 ;  /* 0x0000006700237220 */ /* 0x000fe20000410000 */
[C---:B------:R-:W-:Y:S01]  /*124c0*/  FMUL.FTZ R40, R132.reuse, R92 ;  /* 0x0000005c84287220 */ /* 0x040fe20000410000 */
[----:B------:R-:W-:Y:S01]  /*124d0*/  LDSM.16.MT88.4 R100, [R144+0x5000] ;  /* 0x005000009064783b */ /* 0x000fe20000004200 */
[----:B------:R-:W-:Y:S01]  /*124e0*/  FMUL.FTZ R41, R132, R93 ;  /* 0x0000005d84297220 */ /* 0x000fe20000410000 */
[C---:B------:R-:W-:Y:S01]  /*124f0*/  FMUL.FTZ R42, R0.reuse, R94 ;  /* 0x0000005e002a7220 */ /* 0x040fe20000410000 */
[----:B------:R-:W-:Y:S01]  /*12500*/  FMUL.FTZ R43, R0, R95 ;  /* 0x0000005f002b7220 */ /* 0x000fe20000410000 */
[C---:B--2---:R-:W-:Y:S01]  /*12510*/  HMMA.16816.F32.BF16 R12, R140.reuse, R20, R12 ;  /* 0x000000148c0c723c */ /* 0x044fe2000004180c */
[----:B------:R-:W-:Y:S02]  /*12520*/  MUFU.EX2 R203, R203 ;  /* 0x000000cb00cb7308 */ /* 0x000fe40000000800 */
[C---:B------:R-:W-:Y:S01]  /*12530*/  FMUL.FTZ R48, R132.reuse, R84 ;  /* 0x0000005484307220 */ /* 0x040fe20000410000 */
[----:B------:R-:W-:Y:S01]  /*12540*/  LDSM.16.MT88.4 R92, [R138+0x10800] ;  /* 0x010800008a5c783b */ /* 0x000fe20000004200 */
[----:B------:R-:W-:Y:S01]  /*12550*/  FMUL.FTZ R49, R132, R85 ;  /* 0x0000005584317220 */ /* 0x000fe20000410000 */
[C---:B------:R-:W-:Y:S01]  /*12560*/  FMUL.FTZ R50, R0.reuse, R86 ;  /* 0x0000005600327220 */ /* 0x040fe20000410000 */
[----:B------:R-:W-:Y:S01]  /*12570*/  FMUL.FTZ R51, R0, R87 ;  /* 0x0000005700337220 */ /* 0x000fe20000410000 */
[C---:B------:R-:W-:Y:S03]  /*12580*/  HMMA.16816.F32.BF16 R16, R140.reuse, R22, R16 ;  /* 0x000000168c10723c */ /* 0x040fe60000041810 */
[----:B------:R-:W-:Y:S01]  /*12590*/  MUFU.EX2 R235, R235 ;  /* 0x000000eb00eb7308 */ /* 0x000fe20000000800 */
[C---:B------:R-:W-:Y:S01]  /*125a0*/  FMUL.FTZ R20, R132.reuse, R112 ;  /* 0x0000007084147220 */ /* 0x040fe20000410000 */
[----:B------:R-:W-:Y:S01]  /*125b0*/  FMUL.FTZ R21, R132, R113 ;  /* 0x0000007184157220 */ /* 0x000fe20000410000 */
[C---:B------:R-:W-:Y:S01]  /*125c0*/  FMUL.FTZ R22, R0.reuse, R114 ;  /* 0x0000007200167220 */ /* 0x040fe20000410000 */
[----:B------:R-:W-:Y:S01]  /*125d0*/  FMUL.FTZ R23, R0, R115 ;  /* 0x0000007300177220 */ /* 0x000fe20000410000 */
[----:B------:R-:W1:Y:S01]  /*125e0*/  LDSM.16.MT88.4 R84, [R201+0x4000] ;  /* 0x00400000c954783b */ /* 0x000e620000004200 */
[----:B------:R-:W-:Y:S01]  /*125f0*/  FMUL.FTZ R56, R132, R76 ;  /* 0x0000004c84387220 */ /* 0x000fe20000410000 */
[----:B------:R-:W-:Y:S01]  /*12600*/  FMUL.FTZ R58, R0, R78 ;  /* 0x0000004e003a7220 */ /* 0x000fe20000410000 */
[-CC-:B------:R-:W-:Y:S01]  /*12610*/  FFMA.FTZ R113, R66, R135.reuse, -R158.reuse ;  /* 0x0000008742717223 */ /* 0x180fe2000001089e */
[-CC-:B------:R-:W-:Y:S01]  /*12620*/  FFMA.FTZ R114, R64, R135.reuse, -R158.reuse ;  /* 0x0000008740727223 */ /* 0x180fe2000001089e */
[-CC-:B------:R-:W-:Y:S01]  /*12630*/  FFMA.FTZ R112, R67, R135.reuse, -R158.reuse ;  /* 0x0000008743707223 */ /* 0x180fe2000001089e */
[C---:B------:R-:W-:Y:S01]  /*12640*/  HMMA.16816.F32.BF16 R20, R140.reuse, R28, R20 ;  /* 0x0000001c8c14723c */ /* 0x040fe20000041814 */
[----:B------:R-:W-:Y:S02]  /*12650*/  MUFU.EX2 R169, R171 ;  /* 0x000000ab00a97308 */ /* 0x000fe40000000800 */
[C---:B------:R-:W-:Y:S01]  /*12660*/  FMUL.FTZ R24, R132.reuse, R108 ;  /* 0x0000006c84187220 */ /* 0x040fe20000410000 */
[----:B------:R-:W-:Y:S07]  /*12670*/  FFMA.FTZ R115, R65, R135, -R158 ;  /* 0x0000008741737223 */ /* 0x000fee000001089e */
[----:B------:R-:W-:Y:S01]  /*12680*/  MUFU.EX2 R113, R113 ;  /* 0x0000007100717308 */ /* 0x000fe20000000800 */
[C---:B------:R-:W-:Y:S01]  /*12690*/  FMUL.FTZ R64, R132.reuse, R68 ;  /* 0x0000004484407220 */ /* 0x040fe20000410000 */
[----:B------:R-:W-:Y:S01]  /*126a0*/  FMUL.FTZ R65, R132, R69 ;  /* 0x0000004584417220 */ /* 0x000fe20000410000 */
[C---:B------:R-:W-:Y:S01]  /*126b0*/  FMUL.FTZ R66, R0.reuse, R70 ;  /* 0x0000004600427220 */ /* 0x040fe20000410000 */
[----:B------:R-:W-:Y:S01]  /*126c0*/  FMUL.FTZ R67, R0, R71 ;  /* 0x0000004700437220 */ /* 0x000fe20000410000 */
[C---:B------:R-:W-:Y:S05]  /*126d0*/  HMMA.16816.F32.BF16 R24, R140.reuse, R30, R24 ;  /* 0x0000001e8c18723c */ /* 0x040fea0000041818 */
        /* <DEDUP_REMOVED lines=17> */
[--C-:B------:R-:W-:Y:S01]  /*127f0*/  FFMA.FTZ R108, R189, R135, -R158.reuse ;  /* 0x00000087bd6c7223 */ /* 0x100fe2000001089e */
[C---:B------:R-:W-:Y:S03]  /*12800*/  HMMA.16816.F32.BF16 R32, R140.reuse, R38, R32 ;  /* 0x000000268c20723c */ /* 0x040fe60000041820 */
[----:B------:R-:W2:Y:S01]  /*12810*/  MUFU.EX2 R106, R106 ;  /* 0x0000006a006a7308 */ /* 0x000ea20000000800 */
[C---:B------:R-:W-:Y:S01]  /*12820*/  FMUL.FTZ R38, R0.reuse, R98 ;  /* 0x0000006200267220 */ /* 0x040fe20000410000 */
[----:B------:R-:W-:Y:S01]  /*12830*/  FMUL.FTZ R39, R0, R99 ;  /* 0x0000006300277220 */ /* 0x000fe20000410000 */
[-C--:B------:R-:W-:Y:S01]  /*12840*/  FFMA.FTZ R188, R177, R135.reuse, -R158 ;  /* 0x00000087b1bc7223 */ /* 0x080fe2000001089e */
[----:B------:R-:W-:Y:S01]  /*12850*/  LDSM.16.MT88.4 R96, [R139+0x10800] ;  /* 0x010800008b60783b */ /* 0x000fe20000004200 */
[-CC-:B------:R-:W-:Y:S01]  /*12860*/  FFMA.FTZ R190, R173, R135.reuse, -R160.reuse ;  /* 0x00000087adbe7223 */ /* 0x180fe200000108a0 */
[-CC-:B------:R-:W-:Y:S01]  /*12870*/  FFMA.FTZ R230, R157, R135.reuse, -R160.reuse ;  /* 0x000000879de67223 */ /* 0x180fe200000108a0 */
[-C--:B------:R-:W-:Y:S01]  /*12880*/  FFMA.FTZ R155, R155, R135.reuse, -R160 ;  /* 0x000000879b9b7223 */ /* 0x080fe200000108a0 */
[--C-:B------:R-:W-:Y:S01]  /*12890*/  FFMA.FTZ R154, R154, R135, -R158.reuse ;  /* 0x000000879a9a7223 */ /* 0x100fe2000001089e */
[C---:B------:R-:W-:Y:S01]  /*128a0*/  HMMA.16816.F32.BF16 R36, R140.reuse, R44, R36 ;  /* 0x0000002c8c24723c */ /* 0x040fe20000041824 */
[----:B------:R-:W-:Y:S02]  /*128b0*/  MUFU.EX2 R104, R104 ;  /* 0x0000006800687308 */ /* 0x000fe40000000800 */
[C---:B------:R-:W-:Y:S01]  /*128c0*/  FMUL.FTZ R44, R132.reuse, R88 ;  /* 0x00000058842c7220 */ /* 0x040fe20000410000 */
[----:B------:R-:W-:Y:S01]  /*128d0*/  FMUL.FTZ R45, R132, R89 ;  /* 0x00000059842d7220 */ /* 0x000fe20000410000 */
[----:B--2---:R-:W-:Y:S06]  /*128e0*/  F2FP.BF16.F32.PACK_AB R68, R106, R105 ;  /* 0x000000696a44723e */ /* 0x004fec00000010ff */
[----:B------:R-:W2:Y:S01]  /*128f0*/  MUFU.EX2 R107, R107 ;  /* 0x0000006b006b7308 */ /* 0x000ea20000000800 */
[C---:B------:R-:W-:Y:S01]  /*12900*/  FFMA.FTZ R151, R0.reuse, R231, R151 ;  /* 0x000000e700977223 */ /* 0x040fe20000010097 */
[C---:B------:R-:W-:Y:S08]  /*12910*/  HMMA.16816.F32.BF16 R40, R140.reuse, R46, R40 ;  /* 0x0000002e8c28723c */ /* 0x040ff00000041828 */
[----:B------:R-:W-:Y:S01]  /*12920*/  MUFU.EX2 R112, R112 ;  /* 0x0000007000707308 */ /* 0x000fe20000000800 */
[C---:B------:R-:W-:Y:S01]  /*12930*/  FMUL.FTZ R46, R0.reuse, R90 ;  /* 0x0000005a002e7220 */ /* 0x040fe20000410000 */
[----:B------:R-:W-:Y:S01]  /*12940*/  FMUL.FTZ R47, R0, R91 ;  /* 0x0000005b002f7220 */ /* 0x000fe20000410000 */
[----:B------:R-:W-:Y:S01]  /*12950*/  FADD.FTZ R151, R149, R151 ;  /* 0x0000009795977221 */ /* 0x000fe20000010000 */
[----:B------:R-:W-:Y:S06]  /*12960*/  LDSM.16.MT88.4 R88, [R201+0x800] ;  /* 0x00080000c958783b */ /* 0x000fec0000004200 */
[----:B------:R-:W4:Y:S01]  /*12970*/  MUFU.EX2 R115, R115 ;  /* 0x0000007300737308 */ /* 0x000f220000000800 */
[----:B------:R-:W-:Y:S01]  /*12980*/  FFMA.FTZ R147, R132, R233, R147 ;  /* 0x000000e984937223 */ /* 0x000fe20000010093 */
[----:B------:R-:W-:Y:S01]  /*12990*/  ISETP.GT.AND P0, PT, R220, R213, PT ;  /* 0x000000d5dc00720c */ /* 0x000fe20003f04270 */
[C---:B------:R-:W-:Y:S07]  /*129a0*/  HMMA.16816.F32.BF16 R44, R140.reuse, R52, R44 ;  /* 0x000000348c2c723c */ /* 0x040fee000004182c */
[----:B------:R5:W-:Y:S01]  /*129b0*/  MUFU.EX2 R189, R180 ;  /* 0x000000b400bd7308 */ /* 0x000be20000000800 */
[C---:B------:R-:W-:Y:S01]  /*129c0*/  FMUL.FTZ R52, R132.reuse, R80 ;  /* 0x0000005084347220 */ /* 0x040fe20000410000 */
[----:B------:R-:W-:Y:S01]  /*129d0*/  FMUL.FTZ R53, R132, R81 ;  /* 0x0000005184357220 */ /* 0x000fe20000410000 */
[----:B--2---:R-:W-:Y:S07]  /*129e0*/  F2FP.BF16.F32.PACK_AB R70, R107, R104 ;  /* 0x000000686b46723e */ /* 0x004fee00000010ff */
[----:B------:R-:W-:Y:S01]  /*129f0*/  MUFU.EX2 R177, R179 ;  /* 0x000000b300b17308 */ /* 0x000fe20000000800 */
[----:B------:R-:W-:Y:S01]  /*12a00*/  FADD.FTZ R147, R150, R147 ;  /* 0x0000009396937221 */ /* 0x000fe20000010000 */
[C---:B------:R-:W-:Y:S08]  /*12a10*/  HMMA.16816.F32.BF16 R48, R140.reuse, R54, R48 ;  /* 0x000000368c30723c */ /* 0x040ff00000041830 */
[----:B------:R-:W-:Y:S01]  /*12a20*/  MUFU.EX2 R188, R188 ;  /* 0x000000bc00bc7308 */ /* 0x000fe20000000800 */
[C---:B------:R-:W-:Y:S01]  /*12a30*/  FMUL.FTZ R54, R0.reuse, R82 ;  /* 0x0000005200367220 */ /* 0x040fe20000410000 */
[----:B------:R-:W-:Y:S01]  /*12a40*/  FMUL.FTZ R55, R0, R83 ;  /* 0x0000005300377220 */ /* 0x000fe20000410000 */
[----:B----4-:R-:W-:Y:S01]  /*12a50*/  F2FP.BF16.F32.PACK_AB R71, R115, R112 ;  /* 0x000000707347723e */ /* 0x010fe200000010ff */
[----:B------:R-:W2:Y:S01]  /*12a60*/  LDSM.16.MT88.4 R80, [R139+0xc800] ;  /* 0x00c800008b50783b */ /* 0x000ea20000004200 */
[----:B-----5:R-:W-:Y:S05]  /*12a70*/  FFMA.FTZ R180, R243, R135, -R158 ;  /* 0x00000087f3b47223 */ /* 0x020fea000001089e */
        /* <DEDUP_REMOVED lines=29> */
[-CC-:B------:R-:W-:Y:S09]  /*12c50*/  FFMA.FTZ R186, R181, R135.reuse, -R158.reuse ;  /* 0x00000087b5ba7223 */ /* 0x180ff2000001089e */
[----:B------:R-:W-:Y:S01]  /*12c60*/  MUFU.EX2 R142, R142 ;  /* 0x0000008e008e7308 */ /* 0x000fe20000000800 */
[C---:B------:R-:W-:Y:S01]  /*12c70*/  HMMA.16816.F32.BF16 R8, R68.reuse, R78, R8 ;  /* 0x0000004e4408723c */ /* 0x040fe20000041808 */
[----:B------:R-:W-:Y:S08]  /*12c80*/  LDSM.16.MT88.4 R76, [R138+0xd000] ;  /* 0x00d000008a4c783b */ /* 0x000ff00000004200 */
[----:B------:R5:W1:Y:S10]  /*12c90*/  MUFU.EX2 R187, R184 ;  /* 0x000000b800bb7308 */ /* 0x000a740000000800 */
[----:B------:R-:W-:Y:S01]  /*12ca0*/  MUFU.EX2 R141, R141 ;  /* 0x0000008d008d7308 */ /* 0x000fe20000000800 */
[-C--:B---3--:R-:W-:Y:S01]  /*12cb0*/  FFMA.FTZ R108, R183, R135.reuse, -R158 ;  /* 0x00000087b76c7223 */ /* 0x088fe2000001089e */
[C---:B--2---:R-:W-:Y:S08]  /*12cc0*/  HMMA.16816.F32.BF16 R12, R68.reuse, R80, R12 ;  /* 0x00000050440c723c */ /* 0x044ff0000004180c */
[----:B------:R-:W2:Y:S10]  /*12cd0*/  MUFU.EX2 R140, R140 ;  /* 0x0000008c008c7308 */ /* 0x000eb40000000800 */
[----:B------:R3:W-:Y:S01]  /*12ce0*/  MUFU.EX2 R181, R108 ;  /* 0x0000006c00b57308 */ /* 0x0007e20000000800 */
[C---:B------:R-:W-:Y:S01]  /*12cf0*/  HMMA.16816.F32.BF16 R16, R68.reuse, R82, R16 ;  /* 0x000000524410723c */ /* 0x040fe20000041810 */
[----:B------:R-:W-:Y:S08]  /*12d00*/  LDSM.16.MT88.4 R80, [R139+0xd000] ;  /* 0x00d000008b50783b */ /* 0x000ff00000004200 */
[----:B------:R-:W2:Y:S01]  /*12d10*/  MUFU.EX2 R143, R143 ;  /* 0x0000008f008f7308 */ /* 0x000ea20000000800 */
[--C-:B-----5:R-:W-:Y:S09]  /*12d20*/  FFMA.FTZ R184, R191, R135, -R160.reuse ;  /* 0x00000087bfb87223 */ /* 0x120ff200000108a0 */
[----:B------:R-:W-:Y:S01]  /*12d30*/  MUFU.EX2 R182, R182 ;  /* 0x000000b600b67308 */ /* 0x000fe20000000800 */
[C---:B----4-:R-:W-:Y:S09]  /*12d40*/  HMMA.16816.F32.BF16 R20, R68.reuse, R72, R20 ;  /* 0x000000484414723c */ /* 0x050ff20000041814 */
[----:B------:R-:W-:Y:S01]  /*12d50*/  MUFU.EX2 R191, R193 ;  /* 0x000000c100bf7308 */ /* 0x000fe20000000800 */
[----:B---3--:R-:W-:Y:S09]  /*12d60*/  LDSM.16.MT88.4 R108, [R144+0x3800] ;  /* 0x00380000906c783b */ /* 0x008ff20000004200 */
[----:B------:R-:W-:Y:S01]  /*12d70*/  MUFU.EX2 R184, R184 ;  /* 0x000000b800b87308 */ /* 0x000fe20000000800 */
[C---:B------:R-:W-:Y:S09]  /*12d80*/  HMMA.16816.F32.BF16 R24, R68.reuse, R74, R24 ;  /* 0x0000004a4418723c */ /* 0x040ff20000041818 */
[----:B------:R-:W-:Y:S01]  /*12d90*/  MUFU.EX2 R183, R185 ;  /* 0x000000b900b77308 */ /* 0x000fe20000000800 */
[----:B------:R-:W3:Y:S09]  /*12da0*/  LDSM.16.MT88.4 R72, [R201+0x4800] ;  /* 0x00480000c948783b */ /* 0x000ef20000004200 */
        /* <DEDUP_REMOVED lines=20> */
[----:B--2---:R-:W-:Y:S02]  /*12ef0*/  F2FP.BF16.F32.PACK_AB R70, R140, R141 ;  /* 0x0000008d8c46723e */ /* 0x004fe400000010ff */
[----:B------:R-:W-:Y:S02]  /*12f00*/  F2FP.BF16.F32.PACK_AB R69, R164, R189 ;  /* 0x000000bda445723e */ /* 0x000fe400000010ff */
[----:B------:R-:W-:Y:S07]  /*12f10*/  F2FP.BF16.F32.PACK_AB R71, R162, R143 ;  /* 0x0000008fa247723e */ /* 0x000fee00000010ff */
[C---:B------:R-:W-:Y:S08]  /*12f20*/  HMMA.16816.F32.BF16 R4, R68.reuse, R76, R4 ;  /* 0x0000004c4404723c */ /* 0x040ff00000041804 */
[C---:B------:R-:W-:Y:S01]  /*12f30*/  HMMA.16816.F32.BF16 R8, R68.reuse, R78, R8 ;  /* 0x0000004e4408723c */ /* 0x040fe20000041808 */
[----:B------:R-:W2:Y:S07]  /*12f40*/  LDSM.16.MT88.4 R76, [R138+0xd800] ;  /* 0x00d800008a4c783b */ /* 0x000eae0000004200 */
[C---:B------:R-:W-:Y:S08]  /*12f50*/  HMMA.16816.F32.BF16 R12, R68.reuse, R80, R12 ;  /* 0x00000050440c723c */ /* 0x040ff0000004180c */
[C---:B------:R-:W-:Y:S01]  /*12f60*/  HMMA.16816.F32.BF16 R16, R68.reuse, R82, R16 ;  /* 0x000000524410723c */ /* 0x040fe20000041810 */
[----:B------:R-:W2:Y:S07]  /*12f70*/  LDSM.16.MT88.4 R80, [R139+0xd800] ;  /* 0x00d800008b50783b */ /* 0x000eae0000004200 */
[C---:B----4-:R-:W-:Y:S08]  /*12f80*/  HMMA.16816.F32.BF16 R20, R68.reuse, R88, R20 ;  /* 0x000000584414723c */ /* 0x050ff00000041814 */
[C---:B------:R-:W-:Y:S01]  /*12f90*/  HMMA.16816.F32.BF16 R24, R68.reuse, R90, R24 ;  /* 0x0000005a4418723c */ /* 0x040fe20000041818 */
[----:B------:R-:W-:Y:S07]  /*12fa0*/  LDSM.16.MT88.4 R88, [R201+0x1800] ;  /* 0x00180000c958783b */ /* 0x000fee0000004200 */
[C---:B-----5:R-:W-:Y:S03]  /*12fb0*/  HMMA.16816.F32.BF16 R28, R68.reuse, R92, R28 ;  /* 0x0000005c441c723c */ /* 0x060fe6000004181c */
        /* <DEDUP_REMOVED lines=13> */
[----:B------:R4:W5:Y:S01]  /*13090*/  MUFU.EX2 R168, R84 ;  /* 0x0000005400a87308 */ /* 0x0009620000000800 */
        /* <DEDUP_REMOVED lines=8> */
[----:B------:R2:W-:Y:S01]  /*13120*/  MUFU.EX2 R245, R100 ;  /* 0x0000006400f57308 */ /* 0x0005e20000000800 */
[C---:B---3--:R-:W-:Y:S09]  /*13130*/  HMMA.16816.F32.BF16 R60, R68.reuse, R72, R60 ;  /* 0x00000048443c723c */ /* 0x048ff2000004183c */
[----:B------:R-:W3:Y:S10]  /*13140*/  MUFU.EX2 R170, R170 ;  /* 0x000000aa00aa7308 */ /* 0x000ef40000000800 */
[----:B------:R-:W-:Y:S01]  /*13150*/  MUFU.EX2 R237, R239 ;  /* 0x000000ef00ed7308 */ /* 0x000fe20000000800 */
[----:B------:R-:W-:Y:S01]  /*13160*/  HMMA.16816.F32.BF16 R64, R68, R74, R64 ;  /* 0x0000004a4440723c */ /* 0x000fe20000041840 */
[----:B------:R-:W1:Y:S08]  /*13170*/  LDSM.16.MT88.4 R72, [R144+0x5800] ;  /* 0x005800009048783b */ /* 0x000e700000004200 */
[----:B------:R-:W-:Y:S01]  /*13180*/  MUFU.EX2 R178, R178 ;  /* 0x000000b200b27308 */ /* 0x000fe20000000800 */
[----:B-----5:R-:W-:Y:S01]  /*13190*/  F2FP.BF16.F32.PACK_AB R68, R168, R241 ;  /* 0x000000f1a844723e */ /* 0x020fe200000010ff */
[--C-:B--2---:R-:W-:Y:S01]  /*131a0*/  FFMA.FTZ R100, R174, R135, -R160.reuse ;  /* 0x00000087ae647223 */ /* 0x104fe200000108a0 */
[----:B------:R-:W-:Y:S01]  /*131b0*/  F2FP.BF16.F32.PACK_AB R70, R166, R203 ;  /* 0x000000cba646723e */ /* 0x000fe200000010ff */
[--C-:B------:R-:W-:Y:S01]  /*131c0*/  FFMA.FTZ R174, R251, R135, -R160.reuse ;  /* 0x00000087fbae7223 */ /* 0x100fe200000108a0 */
[----:B----4-:R-:W-:Y:S05]  /*131d0*/  F2FP.BF16.F32.PACK_AB R69, R249, R172 ;  /* 0x000000acf945723e */ /* 0x010fea00000010ff */
[----:B------:R2:W4:Y:S01]  /*131e0*/  MUFU.EX2 R251, R100 ;  /* 0x0000006400fb7308 */ /* 0x0005220000000800 */
[----:B---3--:R-:W-:Y:S01]  /*131f0*/  F2FP.BF16.F32.PACK_AB R71, R170, R245 ;  /* 0x000000f5aa47723e */ /* 0x008fe200000010ff */
[----:B------:R-:W-:Y:S08]  /*13200*/  FFMA.FTZ R160, R156, R135, -R160 ;  /* 0x000000879ca07223 */ /* 0x000ff000000108a0 */
[----:B------:R-:W3:Y:S01]  /*13210*/  MUFU.EX2 R174, R174 ;  /* 0x000000ae00ae7308 */ /* 0x000ee20000000800 */
[C---:B------:R-:W-:Y:S09]  /*13220*/  HMMA.16816.F32.BF16 R4, R68.reuse, R76, R4 ;  /* 0x0000004c4404723c */ /* 0x040ff20000041804 */
[----:B------:R-:W5:Y:S01]  /*13230*/  MUFU.EX2 R160, R160 ;  /* 0x000000a000a07308 */ /* 0x000f620000000800 */
[----:B--2---:R-:W-:Y:S01]  /*13240*/  LDSM.16.MT88.4 R100, [R139+0x12000] ;  /* 0x012000008b64783b */ /* 0x004fe20000004200 */
[C---:B------:R-:W-:Y:S07]  /*13250*/  HMMA.16816.F32.BF16 R8, R68.reuse, R78, R8 ;  /* 0x0000004e4408723c */ /* 0x040fee0000041808 */
[----:B------:R-:W2:Y:S01]  /*13260*/  LDSM.16.MT88.4 R76, [R201+0x5800] ;  /* 0x00580000c94c783b */ /* 0x000ea20000004200 */
[C---:B------:R-:W-:Y:S08]  /*13270*/  HMMA.16816.F32.BF16 R12, R68.reuse, R80, R12 ;  /* 0x00000050440c723c */ /* 0x040ff0000004180c */
[C---:B------:R-:W-:Y:S01]  /*13280*/  HMMA.16816.F32.BF16 R16, R68.reuse, R82, R16 ;  /* 0x000000524410723c */ /* 0x040fe20000041810 */
[----:B------:R-:W5:Y:S07]  /*13290*/  LDSM.16.MT88.4 R80, [R138+0xe000] ;  /* 0x00e000008a50783b */ /* 0x000f6e0000004200 */
        /* <DEDUP_REMOVED lines=15> */
[C---:B--2---:R-:W-:Y:S08]  /*13390*/  HMMA.16816.F32.BF16 R60, R68.reuse, R76, R60 ;  /* 0x0000004c443c723c */ /* 0x044ff0000004183c */
[----:B------:R-:W-:Y:S01]  /*133a0*/  HMMA.16816.F32.BF16 R64, R68, R78, R64 ;  /* 0x0000004e4440723c */ /* 0x000fe20000041840 */
[----:B------:R-:W2:Y:S02]  /*133b0*/  LDSM.16.MT88.4 R76, [R201+0x6000] ;  /* 0x00600000c94c783b */ /* 0x000ea40000004200 */
[----:B----4-:R-:W-:Y:S02]  /*133c0*/  F2FP.BF16.F32.PACK_AB R68, R251, R176 ;  /* 0x000000b0fb44723e */ /* 0x010fe400000010ff */
[----:B---3--:R-:W-:Y:S02]  /*133d0*/  F2FP.BF16.F32.PACK_AB R70, R243, R174 ;  /* 0x000000aef346723e */ /* 0x008fe400000010ff */
[----:B------:R-:W-:Y:S02]  /*133e0*/  F2FP.BF16.F32.PACK_AB R69, R237, R180 ;  /* 0x000000b4ed45723e */ /* 0x000fe400000010ff */
[----:B------:R-:W-:Y:S07]  /*133f0*/  F2FP.BF16.F32.PACK_AB R71, R235, R178 ;  /* 0x000000b2eb47723e */ /* 0x000fee00000010ff */
        /* <DEDUP_REMOVED lines=18> */
[C---:B------:R-:W-:Y:S08]  /*13520*/  HMMA.16816.F32.BF16 R52, R68.reuse, R72, R52 ;  /* 0x000000484434723c */ /* 0x040ff00000041834 */
[C---:B------:R-:W-:Y:S01]  /*13530*/  HMMA.16816.F32.BF16 R56, R68.reuse, R74, R56 ;  /* 0x0000004a4438723c */ /* 0x040fe20000041838 */
[----:B------:R-:W5:Y:S07]  /*13540*/  LDSM.16.MT88.4 R72, [R139+0x12800] ;  /* 0x012800008b48783b */ /* 0x000f6e0000004200 */
[C---:B--2---:R-:W-:Y:S08]  /*13550*/  HMMA.16816.F32.BF16 R60, R68.reuse, R76, R60 ;  /* 0x0000004c443c723c */ /* 0x044ff0000004183c */
[----:B------:R-:W-:Y:S01]  /*13560*/  HMMA.16816.F32.BF16 R64, R68, R78, R64 ;  /* 0x0000004e4440723c */ /* 0x000fe20000041840 */
[----:B------:R-:W2:Y:S02]  /*13570*/  LDSM.16.MT88.4 R76, [R201+0x6800] ;  /* 0x00680000c94c783b */ /* 0x000ea40000004200 */
[----:B------:R-:W-:Y:S02]  /*13580*/  F2FP.BF16.F32.PACK_AB R68, R191, R182 ;  /* 0x000000b6bf44723e */ /* 0x000fe400000010ff */
[----:B------:R-:W-:Y:S02]  /*13590*/  F2FP.BF16.F32.PACK_AB R70, R183, R184 ;  /* 0x000000b8b746723e */ /* 0x000fe400000010ff */
[----:B------:R-:W-:Y:S02]  /*135a0*/  F2FP.BF16.F32.PACK_AB R69, R186, R181 ;  /* 0x000000b5ba45723e */ /* 0x000fe400000010ff */
[----:B------:R-:W-:Y:S07]  /*135b0*/  F2FP.BF16.F32.PACK_AB R71, R188, R177 ;  /* 0x000000b1bc47723e */ /* 0x000fee00000010ff */
[C---:B---3--:R-:W-:Y:S08]  /*135c0*/  HMMA.16816.F32.BF16 R4, R68.reuse, R80, R4 ;  /* 0x000000504404723c */ /* 0x048ff00000041804 */
[C---:B------:R-:W-:Y:S01]  /*135d0*/  HMMA.16816.F32.BF16 R8, R68.reuse, R82, R8 ;  /* 0x000000524408723c */ /* 0x040fe20000041808 */
[----:B------:R-:W-:Y:S07]  /*135e0*/  LDSM.16.MT88.4 R80, [R139+0xf000] ;  /* 0x00f000008b50783b */ /* 0x000fee0000004200 */
[C---:B-1----:R-:W-:Y:S08]  /*135f0*/  HMMA.16816.F32.BF16 R12, R68.reuse, R84, R12 ;  /* 0x00000054440c723c */ /* 0x042ff0000004180c */
        /* <DEDUP_REMOVED lines=17> */
[C---:B--2---:R-:W-:Y:S08]  /*13710*/  HMMA.16816.F32.BF16 R60, R68.reuse, R76, R60 ;  /* 0x0000004c443c723c */ /* 0x044ff0000004183c */
        /* <DEDUP_REMOVED lines=75> */
[----:B------:R-:W-:Y:S01]  /*13bd0*/  FADD.FTZ R251, R251, R176 ;  /* 0x000000b0fbfb7221 */ /* 0x000fe20000010000 */
[----:B------:R-:W2:Y:S02]  /*13be0*/  LDSM.16.MT88.4 R4, [R201+0x7800] ;  /* 0x00780000c904783b */ /* 0x000ea40000004200 */
        /* <DEDUP_REMOVED lines=37> */
.L_x_2971:
[----:B------:R1:W5:Y:S01]  /*13e40*/  LD.E R5, desc[UR4][R2.64+0xd8] ;  /* 0x0000d80402057980 */ /* 0x000362000c101900 */
[----:B------:R-:W-:Y:S01]  /*13e50*/  UMOV UR6, 0xffffffff ;  /* 0xffffffff00067882 */ /* 0x000fe20000000000 */
[----:B------:R-:W-:Y:S02]  /*13e60*/  MOV R4, 0x20 ;  /* 0x0000002000047802 */ /* 0x000fe40000000f00 */
[----:B------:R-:W-:Y:S01]  /*13e70*/  MOV R0, 0x40 ;  /* 0x0000004000007802 */ /* 0x000fe20000000f00 */
        /* <DEDUP_REMOVED lines=8> */
.L_x_3000:
        /* <DEDUP_REMOVED lines=51> */
[C---:B------:R-:W-:Y:S01]  /*14230*/  FMUL.FTZ R131, R9.reuse, R131 ;  /* 0x0000008309837220 */ /* 0x040fe20000410000 */
        /* <DEDUP_REMOVED lines=67> */
[----:B------:R1:W-:Y:S04]  /*14670*/  STS.64 [R15+0x4000], R72 ;  /* 0x004000480f007388 */ /* 0x0003e80000000a00 */
[----:B------:R-:W-:Y:S04]  /*14680*/  STS.64 [R15+0x4800], R74 ;  /* 0x0048004a0f007388 */ /* 0x000fe80000000a00 */
[----:B------:R1:W-:Y:S04]  /*14690*/  STS.64 [R4+0x4000], R68 ;  /* 0x0040004404007388 */ /* 0x0003e80000000a00 */
[----:B------:R1:W-:Y:S04]  /*146a0*/  STS.64 [R4+0x4800], R70 ;  /* 0x0048004604007388 */ /* 0x0003e80000000a00 */
[----:B------:R-:W4:Y:S04]  /*146b0*/  LD.E.64 R16, desc[UR4][R2.64+0xb0] ;  /* 0x0000b00402107980 */ /* 0x000f28000c101b00 */
[----:B------:R-:W4:Y:S01]  /*146c0*/  LD.E R14, desc[UR4][R2.64+0x60] ;  /* 0x00006004020e7980 */ /* 0x000f22000c101900 */
[----:B------:R-:W1:Y:S03]  /*146d0*/  @P1 MUFU.LG2 R7, R7 ;  /* 0x0000000700071308 */ /* 0x000e660000000c00 */
[----:B--2---:R2:W5:Y:S01]  /*146e0*/  LD.E R0, desc[UR4][R2.64+0xcc] ;  /* 0x0000cc0402007980 */ /* 0x004562000c101900 */
[----:B---3--:R-:W-:-:S02]  /*146f0*/  SHF.L.U32 R80, R197, 0x2, RZ ;  /* 0x00000002c5507819 */ /* 0x008fc400000006ff */
[----:B------:R-:W-:Y:S01]  /*14700*/  LOP3.LUT R8, R8, 0x10, RZ, 0xc0, !PT ;  /* 0x0000001008087812 */ /* 0x000fe200078ec0ff */
[----:B----4-:R2:W5:Y:S01]  /*14710*/  LD.E.64 R78, desc[UR4][R2.64+0x78] ;  /* 0x00007804024e7980 */ /* 0x010562000c101b00 */
[----:B------:R-:W3:Y:S01]  /*14720*/  @P0 MUFU.LG2 R6, R6 ;  /* 0x0000000600060308 */ /* 0x000ee20000000c00 */
[----:B------:R-:W-:Y:S02]  /*14730*/  LOP3.LUT R9, R80, 0x1f8, RZ, 0xc0, !PT ;  /* 0x000001f850097812 */ /* 0x000fe400078ec0ff */
[----:B------:R2:W5:Y:S01]  /*14740*/  LD.E.64 R76, desc[UR4][R2.64+0xa8] ;  /* 0x0000a804024c7980 */ /* 0x000562000c101b00 */
[----:B-1----:R-:W-:Y:S02]  /*14750*/  SHF.L.U32 R72, R219, 0x6, RZ ;  /* 0x00000006db487819 */ /* 0x002fe400000006ff */
[----:B------:R-:W-:Y:S02]  /*14760*/  LOP3.LUT R9, R9, 0x38, R198, 0x78, !PT ;  /* 0x0000003809097812 */ /* 0x000fe400078e78c6 */
[----:B------:R-:W-:-:S02]  /*14770*/  MOV R68, 0xff800000 ;  /* 0xff80000000447802 */ /* 0x000fc40000000f00 */
[----:B------:R-:W-:Y:S01]  /*14780*/  LEA R9, R9, R8, 0x2 ;  /* 0x0000000809097211 */ /* 0x000fe200078e10ff */
[----:B------:R-:W-:Y:S01]  /*14790*/  @P1 FMUL.FTZ R4, R7, 0.69314718246459960938 ;  /* 0x3f31721807041820 */ /* 0x000fe20000410000 */
[----:B------:R-:W-:Y:S02]  /*147a0*/  MOV R70, 0xff800000 ;  /* 0xff80000000467802 */ /* 0x000fe40000000f00 */
[----:B------:R-:W-:Y:S01]  /*147b0*/  IADD3 R200, PT, PT, R200, R9, RZ ;  /* 0x00000009c8c87210 */ /* 0x000fe20007ffe0ff */
[----:B------:R-:W-:Y:S01]  /*147c0*/  BAR.SYNC.DEFER_BLOCKING 0x0 ;  /* 0x0000000000007b1d */ /* 0x000fe20000010000 */
[----:B-----5:R-:W-:Y:S01]  /*147d0*/  @P1 FFMA.FTZ R70, R5, R134, R4 ;  /* 0x0000008605461223 */ /* 0x020fe20000010004 */
[----:B------:R-:W-:Y:S01]  /*147e0*/  LOP3.LUT R198, R198, 0x30, RZ, 0xc0, !PT ;  /* 0x00000030c6c67812 */ /* 0x000fe200078ec0ff */
[----:B---3--:R-:W-:Y:S01]  /*147f0*/  @P0 FMUL.FTZ R6, R6, 0.69314718246459960938 ;  /* 0x3f31721806060820 */ /* 0x008fe20000410000 */
[----:B------:R-:W-:-:S03]  /*14800*/  SHF.R.U32.HI R69, RZ, 0x2, R197 ;  /* 0x00000002ff457819 */ /* 0x000fc600000116c5 */
[----:B------:R-:W-:Y:S01]  /*14810*/  @P0 FFMA.FTZ R68, R5, R133, R6 ;  /* 0x0000008505440223 */ /* 0x000fe20000010006 */
[----:B------:R-:W-:Y:S01]  /*14820*/  LOP3.LUT P0, RZ, R197, 0x3, RZ, 0xc0, !PT ;  /* 0x00000003c5ff7812 */ /* 0x000fe2000780c0ff */
[----:B------:R-:W-:Y:S01]  /*14830*/  BSSY.RECONVERGENT B0, `(.L_x_2980) ;  /* 0x000001f000007945 */ /* 0x000fe20003800200 */
[----:B------:R-:W-:Y:S01]  /*14840*/  LOP3.LUT R69, R198, 0x7, R69, 0xf8, !PT ;  /* 0x00000007c6457812 */ /* 0x000fe200078ef845 */
[----:B------:R2:W1:Y:S04]  /*14850*/  LDS.128 R64, [R200] ;  /* 0x00000000c8407984 */ /* 0x0004680000000c00 */
[----:B------:R2:W3:Y:S04]  /*14860*/  LDS.128 R60, [R200+0x800] ;  /* 0x00080000c83c7984 */ /* 0x0004e80000000c00 */
        /* <DEDUP_REMOVED lines=13> */
[----:B------:R-:W-:-:S04]  /*14940*/  IMAD R14, R16, R14, R223 ;  /* 0x0000000e100e7224 */ /* 0x000fc800078e02df */
[----:B------:R-:W-:Y:S02]  /*14950*/  IMAD R72, R17, R14, R72 ;  /* 0x0000000e11487224 */ /* 0x000fe400078e0248 */
[----:B------:R2:W1:Y:S04]  /*14960*/  LDS.128 R16, [R200+0x6000] ;  /* 0x00600000c8107984 */ /* 0x0004680000000c00 */
[----:B------:R2:W1:Y:S01]  /*14970*/  LDS.128 R12, [R200+0x6800] ;  /* 0x00680000c80c7984 */ /* 0x0004620000000c00 */
[----:B---34-:R-:W-:Y:S05]  /*14980*/  @P0 BRA `(.L_x_2981) ;  /* 0x0000000000240947 */ /* 0x018fea0003800000 */
        /* <DEDUP_REMOVED lines=9> */
.L_x_2981:
[----:B------:R-:W-:Y:S05]  /*14a20*/  BSYNC.RECONVERGENT B0 ;  /* 0x0000000000007941 */ /* 0x000fea0003800200 */
.L_x_2980:
[----:B------:R-:W-:Y:S01]  /*14a30*/  SHF.R.U32.HI R197, RZ, 0x4, R197 ;  /* 0x00000004ffc57819 */ /* 0x000fe200000116c5 */
[----:B--2---:R2:W5:Y:S01]  /*14a40*/  LD.E R2, desc[UR4][R2.64+0xc0] ;  /* 0x0000c00402027980 */ /* 0x004562000c101900 */
        /* <DEDUP_REMOVED lines=12> */
[----:B---3--:R-:W-:Y:S02]  /*14b10*/  P2R R68, PR, RZ, 0x4 ;  /* 0x00000004ff447803 */ /* 0x008fe40000000000 */
[----:B------:R-:W-:-:S02]  /*14b20*/  IADD3 R73, P2, PT, R71, R0, RZ ;  /* 0x0000000047497210 */ /* 0x000fc40007f5e0ff */
[----:B------:R-:W-:Y:S01]  /*14b30*/  ISETP.GE.AND P6, PT, R69, R208, PT ;  /* 0x000000d04500720c */ /* 0x000fe20003fc6270 */
[C---:B------:R-:W-:Y:S01]  /*14b40*/  VIADD R69, R197.reuse, 0x30 ;  /* 0x00000030c5457836 */ /* 0x040fe20000000000 */
[----:B------:R-:W-:Y:S01]  /*14b50*/  LEA.HI.X.SX32 R0, R0, RZ, 0x1, P2 ;  /* 0x000000ff00007211 */ /* 0x000fe200010f0eff */
[----:B--2---:R-:W-:-:S05]  /*14b60*/  VIADD R3, R197, 0x28 ;  /* 0x00000028c5037836 */ /* 0x004fca0000000000 */
[----:B------:R-:W-:Y:S02]  /*14b70*/  ISETP.GE.AND P5, PT, R3, R208, PT ;  /* 0x000000d00300720c */ /* 0x000fe40003fa6270 */
[----:B------:R-:W-:-:S04]  /*14b80*/  LOP3.LUT R3, R80, 0x3c, RZ, 0xc0, !PT ;  /* 0x0000003c50037812 */ /* 0x000fc800078ec0ff */
[----:B------:R-:W-:Y:S01]  /*14b90*/  LOP3.LUT R71, R3, 0x40, RZ, 0xfc, !PT ;  /* 0x0000004003477812 */ /* 0x000fe200078efcff */
[----:B------:R-:W-:Y:S06]  /*14ba0*/  @P3 BRA `(.L_x_2983) ;  /* 0x0000000000183947 */ /* 0x000fec0003800000 */
[----:B------:R-:W-:Y:S02]  /*14bb0*/  LEA R74, P2, R73, R78, 0x2 ;  /* 0x0000004e494a7211 */ /* 0x000fe400078410ff */
[-C--:B-----5:R-:W-:Y:S02]  /*14bc0*/  ISETP.GE.AND P3, PT, R3, R2.reuse, PT ;  /* 0x000000020300720c */ /* 0x0a0fe40003f66270 */
[----:B------:R-:W-:Y:S02]  /*14bd0*/  LEA.HI.X R75, R73, R79, R0, 0x2, P2 ;  /* 0x0000004f494b7211 */ /* 0x000fe400010f1400 */
[----:B------:R-:W-:-:S09]  /*14be0*/  ISETP.GE.AND P2, PT, R71, R2, PT ;  /* 0x000000024700720c */ /* 0x000fd20003f46270 */
[----:B-1----:R2:W-:Y:S04]  /*14bf0*/  @!P3 ST.E.128 desc[UR4][R74.64], R64 ;  /* 0x000000404a00b985 */ /* 0x0025e8000c101d04 */
[----:B------:R2:W-:Y:S02]  /*14c00*/  @!P2 ST.E.128 desc[UR4][R74.64+0x100], R32 ;  /* 0x000100204a00a985 */ /* 0x0005e4000c101d04 */
.L_x_2983:
[----:B------:R-:W-:Y:S05]  /*14c10*/  BSYNC.RECONVERGENT B0 ;  /* 0x0000000000007941 */ /* 0x000fea0003800200 */
.L_x_2982:
        /* <DEDUP_REMOVED lines=9> */
[----:B------:R3:W-:Y:S01]  /*14cb0*/  @!P3 ST.E.128 desc[UR4][R34.64+0x1000], R60 ;  /* 0x0010003c2200b985 */ /* 0x0007e2000c101d04 */
[----:B------:R-:W-:-:S05]  /*14cc0*/  @!P2 LEA.HI.X R33, R73, R79, R0, 0x2, P1 ;  /* 0x0000004f4921a211 */ /* 0x000fca00008f1400 */
[----:B------:R3:W-:Y:S04]  /*14cd0*/  @!P2 ST.E.128 desc[UR4][R32.64+0x1100], R28 ;  /* 0x0011001c2000a985 */ /* 0x0007e8000c101d04 */
.L_x_2985:
[----:B------:R-:W-:Y:S05]  /*14ce0*/  BSYNC.RECONVERGENT B0 ;  /* 0x0000000000007941 */ /* 0x000fea0003800200 */
.L_x_2984:
[----:B------:R-:W-:Y:S01]  /*14cf0*/  BSSY.RECONVERGENT B0, `(.L_x_2986) ;  /* 0x000000b000007945 */ /* 0x000fe20003800200 */
[----:B------:R-:W-:-:S03]  /*14d00*/  ISETP.GE.AND P3, PT, R197, R208, PT ;  /* 0x000000d0c500720c */ /* 0x000fc60003f66270 */
[----:B------:R-:W-:Y:S10]  /*14d10*/  @P0 BRA `(.L_x_2987) ;  /* 0x0000000000200947 */ /* 0x000ff40003800000 */
        /* <DEDUP_REMOVED lines=8> */
.L_x_2987:
[----:B------:R-:W-:Y:S05]  /*14da0*/  BSYNC.RECONVERGENT B0 ;  /* 0x0000000000007941 */ /* 0x000fea0003800200 */
.L_x_2986:
[----:B------:R-:W-:Y:S01]  /*14db0*/  ISETP.NE.AND P0, PT, R68, RZ, PT ;  /* 0x000000ff4400720c */ /* 0x000fe20003f05270 */
[----:B------:R-:W-:-:S12]  /*14dc0*/  BSSY.RECONVERGENT B0, `(.L_x_2988) ;  /* 0x000000a000007945 */ /* 0x000fd80003800200 */
[----:B------:R-:W-:Y:S05]  /*14dd0*/  @P0 BRA `(.L_x_2989) ;  /* 0x0000000000200947 */ /* 0x000fea0003800000 */
        /* <DEDUP_REMOVED lines=8> */
.L_x_2989:
[----:B------:R-:W-:Y:S05]  /*14e60*/  BSYNC.RECONVERGENT B0 ;  /* 0x0000000000007941 */ /* 0x000fea0003800200 */
.L_x_2988:
        /* <DEDUP_REMOVED lines=10> */
.L_x_2991:
[----:B------:R-:W-:Y:S05]  /*14f10*/  BSYNC.RECONVERGENT B0 ;  /* 0x0000000000007941 */ /* 0x000fea0003800200 */
.L_x_2990:
        /* <DEDUP_REMOVED lines=10> */
.L_x_2993:
[----:B------:R-:W-:Y:S05]  /*14fc0*/  BSYNC.RECONVERGENT B0 ;  /* 0x0000000000007941 */ /* 0x000fea0003800200 */
.L_x_2992:
        /* <DEDUP_REMOVED lines=10> */
.L_x_2995:
[----:B------:R-:W-:Y:S05]  /*15070*/  BSYNC.RECONVERGENT B0 ;  /* 0x0000000000007941 */ /* 0x000fea0003800200 */
.L_x_2994:
[----:B------:R-:W-:-:S04]  /*15080*/  MOV R219, 0x0 ;  /* 0x0000000000db7802 */ /* 0x000fc80000000f00 */
[----:B-12345:R-:W-:Y:S05]  /*15090*/  @P3 RET.REL.NODEC R218 `(_ZN5flash24flash_fwd_splitkv_kernelI23Flash_fwd_kernel_traitsILi128ELi64ELi128ELi4ELb0ELb0EN7cutlass10bfloat16_tE19Flash_kernel_traitsILi128ELi64ELi128ELi4ES3_EELb0ELb1ELb0ELb0ELb0ELb0ELb1ELb0EEEvNS_16Flash_fwd_paramsE) ;  /* 0xfffffeacdad83950 */ /* 0x03efea0003c3ffff */
[-C--:B------:R-:W-:Y:S01]  /*150a0*/  ISETP.GE.AND P2, PT, R3, R2.reuse, PT ;  /* 0x000000020300720c */ /* 0x080fe20003f46270 */
[----:B------:R-:W-:Y:S01]  /*150b0*/  IMAD.MOV.U32 R219, RZ, RZ, 0x0 ;  /* 0x00000000ffdb7424 */ /* 0x000fe200078e00ff */
[----:B------:R-:W-:-:S11]  /*150c0*/  ISETP.GE.AND P0, PT, R71, R2, PT ;  /* 0x000000024700720c */ /* 0x000fd60003f06270 */
[----:B------:R-:W-:-:S04]  /*150d0*/  @!P2 LEA R8, P1, R73, R78, 0x2 ;  /* 0x0000004e4908a211 */ /* 0x000fc800078210ff */
[----:B------:R-:W-:-:S05]  /*150e0*/  @!P2 LEA.HI.X R9, R73, R79, R0, 0x2, P1 ;  /* 0x0000004f4909a211 */ /* 0x000fca00008f1400 */
[----:B------:R1:W-:Y:S02]  /*150f0*/  @!P2 ST.E.128 desc[UR4][R8.64+0x7000], R36 ;  /* 0x007000240800a985 */ /* 0x0003e4000c101d04 */
[----:B-1----:R-:W-:Y:S05]  /*15100*/  @P0 RET.REL.NODEC R218 `(_ZN5flash24flash_fwd_splitkv_kernelI23Flash_fwd_kernel_traitsILi128ELi64ELi128ELi4ELb0ELb0EN7cutlass10bfloat16_tE19Flash_kernel_traitsILi128ELi64ELi128ELi4ES3_EELb0ELb1ELb0ELb0ELb0ELb0ELb1ELb0EEEvNS_16Flash_fwd_paramsE) ;  /* 0xfffffeacdabc0950 */ /* 0x002fea0003c3ffff */
[----:B------:R-:W-:Y:S01]  /*15110*/  LEA R2, P0, R73, R78, 0x2 ;  /* 0x0000004e49027211 */ /* 0x000fe200078010ff */
[----:B------:R-:W-:-:S03]  /*15120*/  IMAD.MOV.U32 R219, RZ, RZ, 0x0 ;  /* 0x00000000ffdb7424 */ /* 0x000fc600078e00ff */
[----:B------:R-:W-:-:S05]  /*15130*/  LEA.HI.X R3, R73, R79, R0, 0x2, P0 ;  /* 0x0000004f49037211 */ /* 0x000fca00000f1400 */
[----:B------:R1:W-:Y:S02]  /*15140*/  ST.E.128 desc[UR4][R2.64+0x7100], R4 ;  /* 0x0071000402007985 */ /* 0x0003e4000c101d04 */
[----:B-1----:R-:W-:Y:S05]  /*15150*/  RET.REL.NODEC R218 `(_ZN5flash24flash_fwd_splitkv_kernelI23Flash_fwd_kernel_traitsILi128ELi64ELi128ELi4ELb0ELb0EN7cutlass10bfloat16_tE19Flash_kernel_traitsILi128ELi64ELi128ELi4ES3_EELb0ELb1ELb0ELb0ELb0ELb0ELb1ELb0EEEvNS_16Flash_fwd_paramsE) ;  /* 0xfffffeacdaa87950 */ /* 0x002fea0003c3ffff */
.L_x_2979:
[----:B------:R-:W-:Y:S01]  /*15160*/  MOV R9, 0x2 ;  /* 0x0000000200097802 */ /* 0x000fe20000000f00 */
[----:B------:R-:W-:Y:S01]  /*15170*/  IMAD.MOV.U32 R6, RZ, RZ, 0x1f ;  /* 0x0000001fff067424 */ /* 0x000fe200078e00ff */
[----:B------:R-:W-:-:S07]  /*15180*/  MOV R8, 0xffffffff ;  /* 0xffffffff00087802 */ /* 0x000fce0000000f00 */
[----:B-1---5:R-:W-:Y:S05]  /*15190*/  WARPSYNC.COLLECTIVE R8, `(.L_x_2996) ;  /* 0x0000000008087348 */ /* 0x022fea0003c00000 */
[----:B------:R2:W3:Y:S02]  /*151a0*/  SHFL.BFLY P0, R12, R233, R9, R6 ;  /* 0x0c000009e90c7389 */ /* 0x0004e40000000006 */
[----:B-123-5:R-:W-:Y:S05]  /*151b0*/  ENDCOLLECTIVE ;  /* 0x000000000000791b */ /* 0x02efea0003800000 */
.L_x_2996:
[----:B------:R-:W-:Y:S02]  /*151c0*/  IMAD.MOV.U32 R10, RZ, RZ, R12 ;  /* 0x000000ffff0a7224 */ /* 0x000fe400078e000c */
[----:B------:R-:W-:Y:S02]  /*151d0*/  IMAD.MOV.U32 R9, RZ, RZ, 0x1 ;  /* 0x00000001ff097424 */ /* 0x000fe400078e00ff */
[----:B------:R-:W-:-:S05]  /*151e0*/  FADD.FTZ R10, R10, R233 ;  /* 0x000000e90a0a7221 */ /* 0x000fca0000010000 */
[----:B------:R-:W-:-:S07]  /*151f0*/  MOV R233, R10 ;  /* 0x0000000a00e97202 */ /* 0x000fce0000000f00 */
[----:B------:R-:W-:Y:S05]  /*15200*/  WARPSYNC.COLLECTIVE R8, `(.L_x_2997) ;  /* 0x0000000008087348 */ /* 0x000fea0003c00000 */
[----:B------:R1:W2:Y:S02]  /*15210*/  SHFL.BFLY P0, R12, R233, R9, R6 ;  /* 0x0c000009e90c7389 */ /* 0x0002a40000000006 */
[----:B-12---:R-:W-:Y:S05]  /*15220*/  ENDCOLLECTIVE ;  /* 0x000000000000791b */ /* 0x006fea0003800000 */
.L_x_2997:
[----:B------:R-:W-:Y:S01]  /*15230*/  MOV R233, R231 ;  /* 0x000000e700e97202 */ /* 0x000fe20000000f00 */
[----:B------:R-:W-:Y:S01]  /*15240*/  IMAD.MOV.U32 R9, RZ, RZ, 0x2 ;  /* 0x00000002ff097424 */ /* 0x000fe200078e00ff */
[----:B------:R-:W-:-:S07]  /*15250*/  MOV R7, R12 ;  /* 0x0000000c00077202 */ /* 0x000fce0000000f00 */
[----:B------:R-:W-:Y:S05]  /*15260*/  WARPSYNC.COLLECTIVE R8, `(.L_x_2998) ;  /* 0x0000000008087348 */ /* 0x000fea0003c00000 */
[----:B------:R1:W2:Y:S02]  /*15270*/  SHFL.BFLY P0, R12, R233, R9, R6 ;  /* 0x0c000009e90c7389 */ /* 0x0002a40000000006 */
[----:B-12---:R-:W-:Y:S05]  /*15280*/  ENDCOLLECTIVE ;  /* 0x000000000000791b */ /* 0x006fea0003800000 */
.L_x_2998:
[----:B------:R-:W-:Y:S01]  /*15290*/  FADD.FTZ R7, R10, R7 ;  /* 0x000000070a077221 */ /* 0x000fe20000010000 */
[----:B------:R-:W-:Y:S01]  /*152a0*/  FADD.FTZ R11, R12, R231 ;  /* 0x000000e70c0b7221 */ /* 0x000fe20000010000 */
[----:B------:R-:W-:-:S04]  /*152b0*/  MOV R9, 0x1 ;  /* 0x0000000100097802 */ /* 0x000fc80000000f00 */
[----:B------:R-:W-:-:S07]  /*152c0*/  MOV R233, R11 ;  /* 0x0000000b00e97202 */ /* 0x000fce0000000f00 */
[----:B------:R-:W-:Y:S05]  /*152d0*/  WARPSYNC.COLLECTIVE R8, `(.L_x_2999) ;  /* 0x0000000008087348 */ /* 0x000fea0003c00000 */
[----:B------:R1:W2:Y:S02]  /*152e0*/  SHFL.BFLY P0, R12, R233, R9, R6 ;  /* 0x0c000009e90c7389 */ /* 0x0002a40000000006 */
[----:B-12---:R-:W-:Y:S05]  /*152f0*/  ENDCOLLECTIVE ;  /* 0x000000000000791b */ /* 0x006fea0003800000 */
.L_x_2999:
[----:B------:R-:W-:Y:S05]  /*15300*/  BRA `(.L_x_3000) ;  /* 0xffffffe800fc7947 */ /* 0x000fea000383ffff */
.L_x_3001:
        /* <DEDUP_REMOVED lines=15> */
.L_x_14878:


//--------------------- .text._ZN5flash24flash_fwd_splitkv_kernelI23Flash_fwd_kernel_traitsILi128ELi64ELi128ELi4ELb0ELb0EN7cutlass10bfloat16_tE19Flash_kernel_traitsILi128ELi64ELi128ELi4ES3_EELb0ELb1ELb0ELb0ELb0ELb1ELb1ELb0EEEvNS_16Flash_fwd_paramsE --------------------------
	.section	.text._ZN5flash24flash_fwd_splitkv_kernelI23Flash_fwd_kernel_traitsILi128ELi64ELi128ELi4ELb0ELb0EN7cutlass10bfloat16_tE19Flash_kernel_traitsILi128ELi64ELi128ELi4ES3_EELb0ELb1ELb0ELb0ELb0ELb1ELb1ELb0EEEvNS_16Flash_fwd_paramsE,"ax",@progbits
	.align	128
        .global         _ZN5flash24flash_fwd_splitkv_kernelI23Flash_fwd_kernel_traitsILi128ELi64ELi128ELi4ELb0ELb0EN7cutlass10bfloat16_tE19Flash_kernel_traitsILi128ELi64ELi128ELi4ES3_EELb0ELb1ELb0ELb0ELb0ELb1ELb1ELb0EEEvNS_16Flash_fwd_paramsE
        .type           _ZN5flash24flash_fwd_splitkv_kernelI23Flash_fwd_kernel_traitsILi128ELi64ELi128ELi4ELb0ELb0EN7cutlass10bfloat16_tE19Flash_kernel_traitsILi128ELi64ELi128ELi4ES3_EELb0ELb1ELb0ELb0ELb0ELb1ELb1ELb0EEEvNS_16Flash_fwd_paramsE,@function
        .size           _ZN5flash24flash_fwd_splitkv_kernelI23Flash_fwd_kernel_traitsILi128ELi64ELi128ELi4ELb0ELb0EN7cutlass10bfloat16_tE19Flash_kernel_traitsILi128ELi64ELi128ELi4ES3_EELb0ELb1ELb0ELb0ELb0ELb1ELb1ELb0EEEvNS_16Flash_fwd_paramsE,(.L_x_14879 - _ZN5flash24flash_fwd_splitkv_kernelI23Flash_fwd_kernel_traitsILi128ELi64ELi128ELi4ELb0ELb0EN7cutlass10bfloat16_tE19Flash_kernel_traitsILi128ELi64ELi128ELi4ES3_EELb0ELb1ELb0ELb0ELb0ELb1ELb1ELb0EEEvNS_16Flash_fwd_paramsE)
        .other          _ZN5flash24flash_fwd_splitkv_kernelI23Flash_fwd_kernel_traitsILi128ELi64ELi128ELi4ELb0ELb0EN7cutlass10bfloat16_tE19Flash_kernel_traitsILi128ELi64ELi128ELi4ES3_EELb0ELb1ELb0ELb0ELb0ELb1ELb1ELb0EEEvNS_16Flash_fwd_paramsE,@"STO_CUDA_ENTRY STV_DEFAULT"
_ZN5flash24flash_fwd_splitkv_kernelI23Flash_fwd_kernel_traitsILi128ELi64ELi128ELi4ELb0ELb0EN7cutlass10bfloat16_tE19Flash_kernel_traitsILi128ELi64ELi128ELi4ES3_EELb0ELb1ELb0ELb0ELb0ELb1ELb1ELb0EEEvNS_16Flash_fwd_paramsE:
.text._ZN5flash24flash_fwd_splitkv_kernelI23Flash_fwd_kernel_traitsILi128ELi64ELi128ELi4ELb0ELb0EN7cutlass10bfloat16_tE19Flash_kernel_traitsILi128ELi64ELi128ELi4ES3_EELb0ELb1ELb0ELb0ELb0ELb1ELb1ELb0EEEvNS_16Flash_fwd_paramsE:
        /* <DEDUP_REMOVED lines=29> */
[----:B-1----:R-:W-:Y:S05]  /*01d0*/  CALL.REL.NOINC `($_ZN5flash24flash_fwd_splitkv_kernelI23Flash_fwd_kernel_traitsILi128ELi64ELi128ELi4ELb0ELb0EN7cutlass10bfloat16_tE19Flash_kernel_traitsILi128ELi64ELi128ELi4ES3_EELb0ELb1ELb0ELb0ELb0ELb1ELb1ELb0EEEvNS_16Flash_fwd_paramsE$_ZN5flash30compute_attn_1rowblock_splitkvI23Flash_fwd_kernel_traitsILi128ELi64ELi128ELi4ELb0ELb0EN7cutlass10bfloat16_tE19Flash_kernel_traitsILi128ELi64ELi128ELi4ES3_EELb0ELb1ELb0ELb0ELb0ELb1ELb1ELb0ENS_16Flash_fwd_paramsEEEvRKT8_iiiii) ;  /* 0x0000000000087944 */ /* 0x002fea0003c00000 */
[----:B------:R-:W-:Y:S05]  /*01e0*/  BSYNC.RECONVERGENT B3 ;  /* 0x0000000000037941 */ /* 0x000fea0003800200 */
.L_x_3002:
[----:B------:R-:W-:Y:S05]  /*01f0*/  EXIT ;  /* 0x000000000000794d */ /* 0x000fea0003800000 */
        .type           $_ZN5flash24flash_fwd_splitkv_kernelI23Flash_fwd_kernel_traitsILi128ELi64ELi128ELi4ELb0ELb0EN7cutlass10bfloat16_tE19Flash_kernel_traitsILi128ELi64ELi128ELi4ES3_EELb0ELb1ELb0ELb0ELb0ELb1ELb1ELb0EEEvNS_16Flash_fwd_paramsE$_ZN5flash30compute_attn_1rowblock_splitkvI23Flash_fwd_kernel_traitsILi128ELi64ELi128ELi4ELb0ELb0EN7cutlass10bfloat16_tE19Flash_kernel_traitsILi128ELi64ELi128ELi4ES3_EELb0ELb1ELb0ELb0ELb0ELb1ELb1ELb0ENS_16Flash_fwd_paramsEEEvRKT8_iiiii,@function
        .size           $_ZN5flash24flash_fwd_splitkv_kernelI23Flash_fwd_kernel_traitsILi128ELi64ELi128ELi4ELb0ELb0EN7cutlass10bfloat16_tE19Flash_kernel_traitsILi128ELi64ELi128ELi4ES3_EELb0ELb1ELb0ELb0ELb0ELb1ELb1ELb0EEEvNS_16Flash_fwd_paramsE$_ZN5flash30compute_attn_1rowblock_splitkvI23Flash_fwd_kernel_traitsILi128ELi64ELi128ELi4ELb0ELb0EN7cutlass10bfloat16_tE19Flash_kernel_traitsILi128ELi64ELi128ELi4ES3_EELb0ELb1ELb0ELb0ELb0ELb1ELb1ELb0ENS_16Flash_fwd_paramsEEEvRKT8_iiiii,(.L_x_14879 - $_ZN5flash24flash_fwd_splitkv_kernelI23Flash_fwd_kernel_traitsILi128ELi64ELi128ELi4ELb0ELb0EN7cutlass10bfloat16_tE19Flash_kernel_traitsILi128ELi64ELi128ELi4ES3_EELb0ELb1ELb0ELb0ELb0ELb1ELb1ELb0EEEvNS_16Flash_fwd_paramsE$_ZN5flash30compute_attn_1rowblock_splitkvI23Flash_fwd_kernel_traitsILi128ELi64ELi128ELi4ELb0ELb0EN7cutlass10bfloat16_tE19Flash_kernel_traitsILi128ELi64ELi128ELi4ES3_EELb0ELb1ELb0ELb0ELb0ELb1ELb1ELb0ENS_16Flash_fwd_paramsEEEvRKT8_iiiii)
$_ZN5flash24flash_fwd_splitkv_kernelI23Flash_fwd_kernel_traitsILi128ELi64ELi128ELi4ELb0ELb0EN7cutlass10bfloat16_tE19Flash_kernel_traitsILi128ELi64ELi128ELi4ES3_EELb0ELb1ELb0ELb0ELb0ELb1ELb1ELb0EEEvNS_16Flash_fwd_paramsE$_ZN5flash30compute_attn_1rowblock_splitkvI23Flash_fwd_kernel_traitsILi128ELi64ELi128ELi4ELb0ELb0EN7cutlass10bfloat16_tE19Flash_kernel_traitsILi128ELi64ELi128ELi4ES3_EELb0ELb1ELb0ELb0ELb0ELb1ELb1ELb0ENS_16Flash_fwd_paramsEEEvRKT8_iiiii:
        /* <DEDUP_REMOVED lines=23> */
[----:B------:R-:W-:-:S05]  /*0370*/  @P1 IADD3 R20, P0, PT, R14, R6, RZ ;  /* 0x000000060e141210 */ /* 0x000fca0007f1e0ff */
[----:B------:R-:W-:Y:S02]  /*0380*/  @P1 IMAD.X R21, R15, 0x1, R4, P0 ;  /* 0x000000010f151824 */ /* 0x000fe400000e0604 */
[----:B------:R-:W-:Y:S01]  /*0390*/  IMAD.MOV.U32 R15, RZ, RZ, RZ ;  /* 0x000000ffff0f7224 */ /* 0x000fe200078e00ff */
[----:B------:R-:W-:Y:S01]  /*03a0*/  ISETP.NE.U32.AND P0, PT, R12, RZ, PT ;  /* 0x000000ff0c00720c */ /* 0x000fe20003f05070 */
[----:B------:R-:W-:Y:S04]  /*03b0*/  BSSY.RECONVERGENT B0, `(.L_x_3003) ;  /* 0x000000b000007945 */ /* 0x000fe80003800200 */
        /* <DEDUP_REMOVED lines=10> */
.L_x_3004:
[----:B------:R-:W-:Y:S05]  /*0460*/  BSYNC.RECONVERGENT B0 ;  /* 0x0000000000007941 */ /* 0x000fea0003800200 */
.L_x_3003:
[----:B------:R-:W-:Y:S04]  /*0470*/  BSSY.RECONVERGENT B0, `(.L_x_3005) ;  /* 0x0000007000007945 */ /* 0x000fe80003800200 */
[----:B------:R-:W-:Y:S05]  /*0480*/  @!P3 BRA `(.L_x_3006) ;  /* 0x000000000014b947 */ /* 0x000fea0003800000 */
[----:B-----5:R-:W3:Y:S02]  /*0490*/  LD.E.U8 R0, desc[UR4][R2.64+0x1b2] ;  /* 0x0001b20402007980 */ /* 0x020ee4000c101100 */
[----:B---3--:R-:W-:-:S13]  /*04a0*/  ISETP.NE.AND P1, PT, R0, RZ, PT ;  /* 0x000000ff0000720c */ /* 0x008fda0003f25270 */
[----:B------:R-:W3:Y:S02]  /*04b0*/  @P1 LD.E R5, desc[UR4][R18.64+0x4] ;  /* 0x0000040412051980 */ /* 0x000ee4000c101900 */
[----:B---3--:R-:W-:-:S06]  /*04c0*/  @P1 IADD3 R0, PT, PT, R5, -R16, RZ ;  /* 0x8000001005001210 */ /* 0x008fcc0007ffe0ff */
[----:B------:R3:W5:Y:S02]  /*04d0*/  @!P1 LD.E R0, desc[UR4][R18.64] ;  /* 0x0000000412009980 */ /* 0x000764000c101900 */
.L_x_3006:
[----:B------:R-:W-:Y:S05]  /*04e0*/  BSYNC.RECONVERGENT B0 ;  /* 0x0000000000007941 */ /* 0x000fea0003800200 */
.L_x_3005:
        /* <DEDUP_REMOVED lines=8> */
.L_x_3008:
[----:B------:R-:W4:Y:S01]  /*0570*/  LD.E.64 R12, desc[UR4][R2.64+0x108] ;  /* 0x00010804020c7980 */ /* 0x000f22000c101b00 */
[----:B------:R-:W-:Y:S01]  /*0580*/  BSSY.RECONVERGENT B0, `(.L_x_3010) ;  /* 0x0000006000007945 */ /* 0x000fe20003800200 */
[----:B------:R-:W-:Y:S01]  /*0590*/  IMAD.MOV.U32 R121, RZ, RZ, RZ ;  /* 0x000000ffff797224 */ /* 0x000fe200078e00ff */
[----:B----4-:R-:W-:-:S04]  /*05a0*/  ISETP.NE.U32.AND P0, PT, R12, RZ, PT ;  /* 0x000000ff0c00720c */ /* 0x010fc80003f05070 */
[----:B------:R-:W-:-:S13]  /*05b0*/  ISETP.NE.AND.EX P0, PT, R13, RZ, PT, P0 ;  /* 0x000000ff0d00720c */ /* 0x000fda0003f05300 */
[----:B------:R-:W-:Y:S05]  /*05c0*/  @!P0 BRA `(.L_x_3011) ;  /* 0x0000000000048947 */ /* 0x000fea0003800000 */
[----:B------:R4:W5:Y:S02]  /*05d0*/  LD.E R121, desc[UR4][R2.64+0xbc] ;  /* 0x0000bc0402797980 */ /* 0x000964000c101900 */
.L_x_3011:
[----:B------:R-:W-:Y:S05]  /*05e0*/  BSYNC.RECONVERGENT B0 ;  /* 0x0000000000007941 */ /* 0x000fea0003800200 */
.L_x_3010:
[----:B-----5:R-:W-:Y:S02]  /*05f0*/  IADD3 R121, PT, PT, R121, R0, -R15 ;  /* 0x0000000079797210 */ /* 0x020fe40007ffe80f */
.L_x_3009:
[----:B------:R-:W-:Y:S05]  /*0600*/  BSYNC.RECONVERGENT B1 ;  /* 0x0000000000017941 */ /* 0x000fea0003800200 */
.L_x_3007:
[----:B------:R-:W-:Y:S01]  /*0610*/  IMAD.SHL.U32 R5, R231, 0x40, RZ ;  /* 0x00000040e7057824 */ /* 0x000fe200078e00ff */
[----:B------:R-:W-:Y:S01]  /*0620*/  MOV R12, R230 ;  /* 0x000000e6000c7202 */ /* 0x000fe20000000f00 */
[----:B------:R-:W-:-:S03]  /*0630*/  IMAD.MOV.U32 R13, RZ, RZ, 0x0 ;  /* 0x00000000ff0d7424 */ /* 0x000fc600078e00ff */
[----:B------:R-:W-:-:S13]  /*0640*/  ISETP.GT.AND P0, PT, R46, R5, PT ;  /* 0x000000052e00720c */ /* 0x000fda0003f04270 */
[----:B-1234-:R-:W-:Y:S05]  /*0650*/  @!P0 RET.REL.NODEC R12 `(_ZN5flash24flash_fwd_splitkv_kernelI23Flash_fwd_kernel_traitsILi128ELi64ELi128ELi4ELb0ELb0EN7cutlass10bfloat16_tE19Flash_kernel_traitsILi128ELi64ELi128ELi4ES3_EELb0ELb1ELb0ELb0ELb0ELb1ELb1ELb0EEEvNS_16Flash_fwd_paramsE) ;  /* 0xfffffff80c688950 */ /* 0x01efea0003c3ffff */
        /* <DEDUP_REMOVED lines=90> */
.L_x_3014:
[----:B------:R-:W-:Y:S05]  /*0c00*/  BSYNC.RECONVERGENT B0 ;  /* 0x0000000000007941 */ /* 0x000fea0003800200 */
.L_x_3013:
        /* <DEDUP_REMOVED lines=12> */
.L_x_3016:
[----:B------:R-:W-:Y:S05]  /*0cd0*/  BSYNC.RECONVERGENT B0 ;  /* 0x0000000000007941 */ /* 0x000fea0003800200 */
.L_x_3015:
        /* <DEDUP_REMOVED lines=12> */
.L_x_3018:
[----:B------:R-:W-:Y:S05]  /*0da0*/  BSYNC.RECONVERGENT B0 ;  /* 0x0000000000007941 */ /* 0x000fea0003800200 */
.L_x_3017:
        /* <DEDUP_REMOVED lines=12> */
.L_x_3020:
[----:B------:R-:W-:Y:S05]  /*0e70*/  BSYNC.RECONVERGENT B0 ;  /* 0x0000000000007941 */ /* 0x000fea0003800200 */
.L_x_3019:
        /* <DEDUP_REMOVED lines=11> */
.L_x_3022:
[----:B------:R-:W-:Y:S05]  /*0f30*/  BSYNC.RECONVERGENT B0 ;  /* 0x0000000000007941 */ /* 0x000fea0003800200 */
.L_x_3021:
        /* <DEDUP_REMOVED lines=11> */
.L_x_3024:
[----:B------:R-:W-:Y:S05]  /*0ff0*/  BSYNC.RECONVERGENT B0 ;  /* 0x0000000000007941 */ /* 0x000fea0003800200 */
.L_x_3023:
        /* <DEDUP_REMOVED lines=12> */
.L_x_3026:
[----:B------:R-:W-:Y:S05]  /*10c0*/  BSYNC.RECONVERGENT B0 ;  /* 0x0000000000007941 */ /* 0x000fea0003800200 */
.L_x_3025:
        /* <DEDUP_REMOVED lines=15> */
.L_x_3028:
[----:B------:R-:W-:Y:S05]  /*11c0*/  BSYNC.RECONVERGENT B0 ;  /* 0x0000000000007941 */ /* 0x000fea0003800200 */
.L_x_3027:
        /* <DEDUP_REMOVED lines=20> */
[----:B-1----:R-:W-:Y:S05]  /*1310*/  @P6 RET.REL.NODEC R230 `(_ZN5flash24flash_fwd_splitkv_kernelI23Flash_fwd_kernel_traitsILi128ELi64ELi128ELi4ELb0ELb0EN7cutlass10bfloat16_tE19Flash_kernel_traitsILi128ELi64ELi128ELi4ES3_EELb0ELb1ELb0ELb0ELb0ELb1ELb1ELb0EEEvNS_16Flash_fwd_paramsE) ;  /* 0xffffffece6386950 */ /* 0x002fea0003c3ffff */
[----:B------:R-:W-:Y:S02]  /*1320*/  MOV R5, 0xff800000 ;  /* 0xff80000000057802 */ /* 0x000fe40000000f00 */
[----:B------:R-:W-:-:S03]  /*1330*/  MOV R231, 0x0 ;  /* 0x0000000000e77802 */ /* 0x000fc60000000f00 */
[----:B------:R1:W-:Y:S02]  /*1340*/  ST.E desc[UR4][R2.64+0xe0], R5 ;  /* 0x0000e00502007985 */ /* 0x0003e4000c101904 */
[----:B-1----:R-:W-:Y:S05]  /*1350*/  RET.REL.NODEC R230 `(_ZN5flash24flash_fwd_splitkv_kernelI23Flash_fwd_kernel_traitsILi128ELi64ELi128ELi4ELb0ELb0EN7cutlass10bfloat16_tE19Flash_kernel_traitsILi128ELi64ELi128ELi4ES3_EELb0ELb1ELb0ELb0ELb0ELb1ELb1ELb0EEEvNS_16Flash_fwd_paramsE) ;  /* 0xffffffece6287950 */ /* 0x002fea0003c3ffff */
.L_x_3012:
        /* <DEDUP_REMOVED lines=13> */
[----:B-----5:R-:W3:Y:S04]  /*1430*/  LD.E.64 R14, desc[UR4][R2.64+0x168] ;  /* 0x00016804020e7980 */ /* 0x020ee8000c101b00 */
        /* <DEDUP_REMOVED lines=64> */
[----:B--2---:R-:W-:Y:S01]  /*1840*/  SHF.R.S32.HI R11, RZ, 0x1f, R4 ;  /* 0x0000001fff0b7819 */ /* 0x004fe20000011404 */
[-C--:B------:R-:W-:Y:S02]  /*1850*/  IMAD R8, R19, R4.reuse, RZ ;  /* 0x0000000413087224 */ /* 0x080fe400078e02ff */
[----:B------:R-:W-:Y:S01]  /*1860*/  IMAD.WIDE.U32 R20, R18, R4, RZ ;  /* 0x0000000412147225 */ /* 0x000fe200078e00ff */
[----:B------:R-:W-:-:S03]  /*1870*/  MOV R19, R7 ;  /* 0x0000000700137202 */ /* 0x000fc60000000f00 */
[----:B------:R-:W-:Y:S02]  /*1880*/  IMAD R8, R18, R11, R8 ;  /* 0x0000000b12087224 */ /* 0x000fe400078e0208 */
[----:B------:R-:W-:Y:S02]  /*1890*/  IMAD R7, R217, R6, RZ ;  /* 0x00000006d9077224 */ /* 0x000fe400078e02ff */
[----:B------:R-:W-:Y:S02]  /*18a0*/  IMAD.IADD R21, R21, 0x1, R8 ;  /* 0x0000000115157824 */ /* 0x000fe400078e0208 */
[----:B------:R-:W-:Y:S01]  /*18b0*/  @!P1 IMAD.MOV R19, RZ, RZ, -R19 ;  /* 0x000000ffff139224 */ /* 0x000fe200078e0a13 */
[----:B------:R-:W-:Y:S01]  /*18c0*/  @!P2 LOP3.LUT R19, RZ, R12, RZ, 0x33, !PT ;  /* 0x0000000cff13a212 */ /* 0x000fe200078e33ff */
[----:B------:R-:W-:Y:S02]  /*18d0*/  IMAD R7, R216, R13, R7 ;  /* 0x0000000dd8077224 */ /* 0x000fe400078e0207 */
[----:B------:R-:W-:Y:S01]  /*18e0*/  IMAD.WIDE.U32 R20, R6, R216, R20 ;  /* 0x000000d806147225 */ /* 0x000fe200078e0014 */
[----:B------:R-:W-:-:S04]  /*18f0*/  SHF.R.S32.HI R8, RZ, 0x1f, R19 ;  /* 0x0000001fff087819 */ /* 0x000fc80000011413 */
[----:B------:R-:W-:Y:S01]  /*1900*/  IADD3 R21, PT, PT, R21, R7, RZ ;  /* 0x0000000715157210 */ /* 0x000fe20007ffe0ff */
[----:B------:R-:W-:-:S04]  /*1910*/  IMAD R7, R17, R19, RZ ;  /* 0x0000001311077224 */ /* 0x000fc800078e02ff */
[----:B------:R-:W-:Y:S02]  /*1920*/  IMAD R8, R16, R8, R7 ;  /* 0x0000000810087224 */ /* 0x000fe400078e0207 */
[----:B---3--:R-:W-:Y:S02]  /*1930*/  IMAD R7, R15, R4, RZ ;  /* 0x000000040f077224 */ /* 0x008fe400078e02ff */
[----:B------:R-:W-:-:S04]  /*1940*/  IMAD.WIDE.U32 R36, R19, R16, R20 ;  /* 0x0000001013247225 */ /* 0x000fc800078e0014 */
[----:B------:R-:W-:-:S04]  /*1950*/  IMAD.WIDE.U32 R16, R14, R4, RZ ;  /* 0x000000040e107225 */ /* 0x000fc800078e00ff */
[----:B------:R-:W-:Y:S01]  /*1960*/  IMAD R7, R14, R11, R7 ;  /* 0x0000000b0e077224 */ /* 0x000fe200078e0207 */
[----:B------:R-:W-:Y:S01]  /*1970*/  MOV R10, R16 ;  /* 0x00000010000a7202 */ /* 0x000fe20000000f00 */
[----:B------:R-:W-:-:S03]  /*1980*/  IMAD.IADD R14, R37, 0x1, R8 ;  /* 0x00000001250e7824 */ /* 0x000fc600078e0208 */
[----:B------:R-:W-:Y:S01]  /*1990*/  IADD3 R8, PT, PT, R17, R7, RZ ;  /* 0x0000000711087210 */ /* 0x000fe20007ffe0ff */
[----:B------:R-:W-:Y:S05]  /*19a0*/  BRA `(.L_x_3031) ;  /* 0x0000000400387947 */ /* 0x000fea0003800000 */
.L_x_3030:
[----:B------:R-:W1:Y:S01]  /*19b0*/  LD.E R12, desc[UR4][R2.64+0x68] ;  /* 0x00006804020c7980 */ /* 0x000e62000c101900 */
[----:B------:R-:W-:-:S03]  /*19c0*/  ISETP.NE.AND P3, PT, R16, -0x1, PT ;  /* 0xffffffff1000780c */ /* 0x000fc60003f65270 */
[----:B------:R-:W2:Y:S04]  /*19d0*/  LD.E.64 R216, desc[UR4][R2.64+0x38] ;  /* 0x0000380402d87980 */ /* 0x000ea8000c101b00 */
[----:B------:R-:W3:Y:S04]  /*19e0*/  LD.E.64 R218, desc[UR4][R2.64+0x40] ;  /* 0x0000400402da7980 */ /* 0x000ee8000c101b00 */
[----:B------:R-:W4:Y:S04]  /*19f0*/  LD.E.64 R18, desc[UR4][R2.64+0x50] ;  /* 0x0000500402127980 */ /* 0x000f28000c101b00 */
[----:B------:R-:W3:Y:S04]  /*1a00*/  @!P3 LD.E.64 R24, desc[UR4][R2.64+0x20] ;  /* 0x000020040218b980 */ /* 0x000ee8000c101b00 */
[----:B------:R-:W4:Y:S04]  /*1a10*/  @!P3 LD.E.64 R20, desc[UR4][R2.64+0x28] ;  /* 0x000028040214b980 */ /* 0x000f28000c101b00 */
[----:B------:R1:W5:Y:S01]  /*1a20*/  LD.E.64 R22, desc[UR4][R2.64+0x58] ;  /* 0x0000580402167980 */ /* 0x000362000c101b00 */
[----:B------:R-:W-:Y:S01]  /*1a30*/  IMAD.MOV.U32 R26, RZ, RZ, RZ ;  /* 0x000000ffff1a7224 */ /* 0x000fe200078e00ff */
[----:B------:R-:W-:-:S02]  /*1a40*/  IABS R10, R235 ;  /* 0x000000eb000a7213 */ /* 0x000fc40000000000 */
[----:B------:R-:W-:Y:S02]  /*1a50*/  LEA R42, R0, 0xffffff80, 0x7 ;  /* 0xffffff80002a7811 */ /* 0x000fe400078e38ff */
[----:B------:R-:W-:Y:S02]  /*1a60*/  CS2R R238, SRZ ;  /* 0x0000000000ee7805 */ /* 0x000fe4000001ff00 */
[----:B-1----:R-:W-:-:S04]  /*1a70*/  IABS R6, R12 ;  /* 0x0000000c00067213 */ /* 0x002fc80000000000 */
[----:B------:R-:W1:Y:S08]  /*1a80*/  I2F.RP R13, R6 ;  /* 0x00000006000d7306 */ /* 0x000e700000209400 */
[----:B-1----:R-:W1:Y:S02]  /*1a90*/  MUFU.RCP R8, R13 ;  /* 0x0000000d00087308 */ /* 0x002e640000001000 */
[----:B-1----:R-:W-:-:S06]  /*1aa0*/  IADD3 R8, PT, PT, R8, 0xffffffe, RZ ;  /* 0x0ffffffe08087810 */ /* 0x002fcc0007ffe0ff */
        /* <DEDUP_REMOVED lines=13> */
[----:B------:R-:W-:Y:S02]  /*1b80*/  @!P2 IMAD.IADD R7, R7, 0x1, -R6 ;  /* 0x000000010707a824 */ /* 0x000fe400078e0a06 */
        /* <DEDUP_REMOVED lines=9> */
[----:B------:R-:W-:-:S02]  /*1c20*/  ISETP.NE.AND P4, PT, R12, RZ, PT ;  /* 0x000000ff0c00720c */ /* 0x000fc40003f85270 */
[----:B------:R-:W-:Y:S01]  /*1c30*/  @!P2 IADD3 R8, PT, PT, R8, 0x1, RZ ;  /* 0x000000010808a810 */ /* 0x000fe20007ffe0ff */
[----:B------:R-:W-:Y:S01]  /*1c40*/  @P3 IMAD.WIDE.U32 R24, R216, R10, RZ ;  /* 0x0000000ad8183225 */ /* 0x000fe200078e00ff */
[----:B------:R-:W-:-:S03]  /*1c50*/  @!P3 IADD3 R11, PT, PT, R27, R11, RZ ;  /* 0x0000000b1b0bb210 */ /* 0x000fc60007ffe0ff */
[C---:B------:R-:W-:Y:S01]  /*1c60*/  @P3 IMAD R4, R217.reuse, R10, RZ ;  /* 0x0000000ad9043224 */ /* 0x040fe200078e02ff */
[----:B------:R-:W-:Y:S01]  /*1c70*/  @!P3 MOV R10, R26 ;  /* 0x0000001a000ab202 */ /* 0x000fe20000000f00 */
[----:B------:R-:W-:Y:S01]  /*1c80*/  IMAD R6, R217, R42, RZ ;  /* 0x0000002ad9067224 */ /* 0x000fe200078e02ff */
[----:B------:R-:W-:Y:S01]  /*1c90*/  @P3 MOV R10, R24 ;  /* 0x00000018000a3202 */ /* 0x000fe20000000f00 */
[----:B------:R-:W-:Y:S01]  /*1ca0*/  @P3 IMAD.IADD R11, R25, 0x1, R4 ;  /* 0x00000001190b3824 */ /* 0x000fe200078e0204 */
[----:B------:R-:W-:Y:S01]  /*1cb0*/  SHF.R.S32.HI R13, RZ, 0x1f, R42 ;  /* 0x0000001fff0d7819 */ /* 0x000fe2000001142a */
[----:B------:R-:W-:Y:S01]  /*1cc0*/  @!P3 IMAD R4, R219, R15, RZ ;  /* 0x0000000fdb04b224 */ /* 0x000fe200078e02ff */
[----:B------:R-:W-:Y:S01]  /*1cd0*/  @!P3 SHF.R.S32.HI R7, RZ, 0x1f, R15 ;  /* 0x0000001fff07b819 */ /* 0x000fe2000001140f */
[----:B------:R-:W-:Y:S02]  /*1ce0*/  @P5 VIADD R8, R8, 0x1 ;  /* 0x0000000108085836 */ /* 0x000fe40000000000 */
[----:B------:R-:W-:-:S02]  /*1cf0*/  IMAD R6, R13, R216, R6 ;  /* 0x000000d80d067224 */ /* 0x000fc400078e0206 */
[----:B------:R-:W-:Y:S01]  /*1d00*/  IMAD.WIDE.U32 R10, R216, R42, R10 ;  /* 0x0000002ad80a7225 */ /* 0x000fe200078e000a */
[----:B------:R-:W-:-:S03]  /*1d10*/  @!P1 IADD3 R8, PT, PT, -R8, RZ, RZ ;  /* 0x000000ff08089210 */ /* 0x000fc60007ffe1ff */
[----:B------:R-:W-:Y:S02]  /*1d20*/  @!P3 IMAD R4, R7, R218, R4 ;  /* 0x000000da0704b224 */ /* 0x000fe400078e0204 */
[----:B------:R-:W-:Y:S01]  /*1d30*/  @!P3 IMAD.WIDE.U32 R24, R218, R15, RZ ;  /* 0x0000000fda18b225 */ /* 0x000fe200078e00ff */
[----:B------:R-:W-:Y:S02]  /*1d40*/  @!P4 LOP3.LUT R8, RZ, R12, RZ, 0x33, !PT ;  /* 0x0000000cff08c212 */ /* 0x000fe400078e33ff */
[----:B------:R-:W-:Y:S01]  /*1d50*/  IADD3 R17, PT, PT, R11, R6, RZ ;  /* 0x000000060b117210 */ /* 0x000fe20007ffe0ff */
[----:B------:R-:W-:Y:S01]  /*1d60*/  @P3 IMAD.IADD R15, R15, 0x1, R16 ;  /* 0x000000010f0f3824 */ /* 0x000fe200078e0210 */
[----:B------:R-:W-:Y:S01]  /*1d70*/  @!P3 IADD3 R25, PT, PT, R25, R4, RZ ;  /* 0x000000041919b210 */ /* 0x000fe20007ffe0ff */
[----:B----4-:R-:W-:Y:S01]  /*1d80*/  @!P3 IMAD R4, R21, R14, RZ ;  /* 0x0000000e1504b224 */ /* 0x010fe200078e02ff */
[----:B------:R-:W-:Y:S01]  /*1d90*/  @!P3 SHF.R.S32.HI R7, RZ, 0x1f, R14 ;  /* 0x0000001fff07b819 */ /* 0x000fe2000001140e */
[----:B------:R-:W-:Y:S01]  /*1da0*/  IMAD R11, R19, R8, RZ ;  /* 0x00000008130b7224 */ /* 0x000fe200078e02ff */
[----:B------:R-:W-:-:S02]  /*1db0*/  MOV R16, R10 ;  /* 0x0000000a00107202 */ /* 0x000fc40000000f00 */
[----:B------:R-:W-:Y:S01]  /*1dc0*/  SHF.R.S32.HI R6, RZ, 0x1f, R8 ;  /* 0x0000001fff067819 */ /* 0x000fe20000011408 */
[C---:B------:R-:W-:Y:S02]  /*1dd0*/  @!P3 IMAD R4, R20.reuse, R7, R4 ;  /* 0x000000071404b224 */ /* 0x040fe400078e0204 */
        /* <DEDUP_REMOVED lines=10> */
[----:B------:R-:W-:Y:S02]  /*1e80*/  MOV R6, R42 ;  /* 0x0000002a00067202 */ /* 0x000fe40000000f00 */
.L_x_3031:
[----:B------:R-:W-:Y:S05]  /*1e90*/  BSYNC.RECONVERGENT B0 ;  /* 0x0000000000007941 */ /* 0x000fea0003800200 */
.L_x_3029:
        /* <DEDUP_REMOVED lines=66> */
.L_x_3033:
[----:B------:R-:W-:Y:S05]  /*22c0*/  BSYNC.RECONVERGENT B0 ;  /* 0x0000000000007941 */ /* 0x000fea0003800200 */
.L_x_3032:
        /* <DEDUP_REMOVED lines=27> */
.L_x_3035:
[----:B------:R-:W-:Y:S05]  /*2480*/  BSYNC.RECONVERGENT B0 ;  /* 0x0000000000007941 */ /* 0x000fea0003800200 */
.L_x_3034:
        /* <DEDUP_REMOVED lines=29> */
.L_x_3037:
[----:B------:R-:W-:Y:S05]  /*2660*/  BSYNC.RECONVERGENT B0 ;  /* 0x0000000000007941 */ /* 0x000fea0003800200 */
.L_x_3036:
        /* <DEDUP_REMOVED lines=9> */
[----:B-1----:R-:W-:Y:S02]  /*2700*/  IADD3 R16, P1, PT, R32, 0x30, RZ ;  /* 0x0000003020107810 */ /* 0x002fe40007f3e0ff */
[----:B------:R-:W-:Y:S02]  /*2710*/  MOV R25, R27 ;  /* 0x0000001b00197202 */ /* 0x000fe40000000f00 */
[----:B------:R-:W-:Y:S01]  /*2720*/  ISETP.GE.AND P4, PT, R45, R236, PT ;  /* 0x000000ec2d00720c */ /* 0x000fe20003f86270 */
[----:B------:R-:W-:Y:S02]  /*2730*/  IMAD.X R15, RZ, RZ, R33, P1 ;  /* 0x000000ffff0f7224 */ /* 0x000fe400008e0621 */
[----:B------:R-:W-:-:S04]  /*2740*/  IMAD.WIDE.U32 R24, R28, R16, R24 ;  /* 0x000000101c187225 */ /* 0x000fc800078e0018 */
[----:B------:R-:W-:-:S04]  /*2750*/  IMAD R15, R15, R28, RZ ;  /* 0x0000001c0f0f7224 */ /* 0x000fc800078e02ff */
[----:B------:R-:W-:Y:S01]  /*2760*/  IMAD R15, R29, R16, R15 ;  /* 0x000000101d0f7224 */ /* 0x000fe200078e020f */
[----:B------:R-:W-:-:S03]  /*2770*/  LEA R16, P1, R24, R30, 0x1 ;  /* 0x0000001e18107211 */ /* 0x000fc600078208ff */
        /* <DEDUP_REMOVED lines=13> */
.L_x_3039:
[----:B------:R-:W-:Y:S05]  /*2850*/  BSYNC.RECONVERGENT B0 ;  /* 0x0000000000007941 */ /* 0x000fea0003800200 */
.L_x_3038:
[----:B------:R-:W-:Y:S04]  /*2860*/  BSSY.RECONVERGENT B0, `(.L_x_3040) ;  /* 0x0000010000007945 */ /* 0x000fe80003800200 */
        /* <DEDUP_REMOVED lines=15> */
.L_x_3041:
[----:B------:R-:W-:Y:S05]  /*2960*/  BSYNC.RECONVERGENT B0 ;  /* 0x0000000000007941 */ /* 0x000fea0003800200 */
.L_x_3040:
        /* <DEDUP_REMOVED lines=21> */
.L_x_3043:
[----:B------:R-:W-:Y:S05]  /*2ac0*/  BSYNC.RECONVERGENT B0 ;  /* 0x0000000000007941 */ /* 0x000fea0003800200 */
.L_x_3042:
        /* <DEDUP_REMOVED lines=16> */
.L_x_3045:
[----:B------:R-:W-:Y:S05]  /*2bd0*/  BSYNC.RECONVERGENT B0 ;  /* 0x0000000000007941 */ /* 0x000fea0003800200 */
.L_x_3044:
[----:B------:R-:W-:Y:S01]  /*2be0*/  BSSY.RECONVERGENT B0, `(.L_x_3046) ;  /* 0x0000013000007945 */ /* 0x000fe20003800200 */
[----:B------:R-:W-:Y:S01]  /*2bf0*/  ISETP.GE.AND P5, PT, R25, R4, PT ;  /* 0x000000041900720c */ /* 0x000fe20003fa6270 */
[C---:B-1-34-:R-:W-:Y:S01]  /*2c00*/  VIADD R17, R20.reuse, 0x60 ;  /* 0x0000006014117836 */ /* 0x05afe20000000000 */
        /* <DEDUP_REMOVED lines=16> */
.L_x_3047:
[----:B------:R-:W-:Y:S05]  /*2d10*/  BSYNC.RECONVERGENT B0 ;  /* 0x0000000000007941 */ /* 0x000fea0003800200 */
.L_x_3046:
        /* <DEDUP_REMOVED lines=21> */
.L_x_3049:
[----:B------:R-:W-:Y:S05]  /*2e70*/  BSYNC.RECONVERGENT B0 ;  /* 0x0000000000007941 */ /* 0x000fea0003800200 */
.L_x_3048:
        /* <DEDUP_REMOVED lines=16> */
.L_x_3051:
[----:B------:R-:W-:Y:S05]  /*2f80*/  BSYNC.RECONVERGENT B0 ;  /* 0x0000000000007941 */ /* 0x000fea0003800200 */
.L_x_3050:
        /* <DEDUP_REMOVED lines=19> */
.L_x_3053:
[----:B------:R-:W-:Y:S05]  /*30c0*/  BSYNC.RECONVERGENT B0 ;  /* 0x0000000000007941 */ /* 0x000fea0003800200 */
.L_x_3052:
        /* <DEDUP_REMOVED lines=17> */
.L_x_3055:
[----:B------:R-:W-:Y:S05]  /*31e0*/  BSYNC.RECONVERGENT B0 ;  /* 0x0000000000007941 */ /* 0x000fea0003800200 */
.L_x_3054:
[----:B------:R-:W-:Y:S01]  /*31f0*/  IABS R21, R12 ;  /* 0x0000000c00157213 */ /* 0x000fe20000000000 */
[----:B------:R2:W5:Y:S03]  /*3200*/  LD.E R44, desc[UR4][R2.64+0x184] ;  /* 0x00018404022c7980 */ /* 0x000566000c101900 */
[----:B------:R-:W1:Y:S01]  /*3210*/  I2F.RP R24, R21 ;  /* 0x0000001500187306 */ /* 0x000e620000209400 */
[----:B------:R-:W-:Y:S01]  /*3220*/  IABS R16, R235 ;  /* 0x000000eb00107213 */ /* 0x000fe20000000000 */
[----:B------:R-:W-:Y:S01]  /*3230*/  IMAD R13, R13, R218, RZ ;  /* 0x000000da0d0d7224 */ /* 0x000fe200078e02ff */
[----:B------:R-:W0:Y:S04]  /*3240*/  LDGDEPBAR ;  /* 0x00000000000079af */ /* 0x000e280000000000 */
[----:B------:R2:W5:Y:S01]  /*3250*/  LD.E R125, desc[UR4][R2.64+0x188] ;  /* 0x00018804027d7980 */ /* 0x000562000c101900 */
[----:B------:R-:W-:Y:S01]  /*3260*/  IMAD R229, R219, R20, RZ ;  /* 0x00000014dbe57224 */ /* 0x000fe200078e02ff */
[----:B-1-34-:R2:W1:Y:S01]  /*3270*/  MUFU.RCP R28, R24 ;  /* 0x00000018001c7308 */ /* 0x01a4620000001000 */
[----:B------:R-:W-:-:S05]  /*3280*/  DEPBAR.LE SB0, 0x0 ;  /* 0x000080000000791a */ /* 0x000fca0000000000 */
[----:B------:R-:W-:Y:S05]  /*3290*/  WARPSYNC.ALL ;  /* 0x0000000000007948 */ /* 0x000fea0003800000 */
[----:B-1----:R-:W-:Y:S01]  /*32a0*/  VIADD R28, R28, 0xffffffe ;  /* 0x0ffffffe1c1c7836 */ /* 0x002fe20000000000 */
[----:B------:R-:W-:Y:S03]  /*32b0*/  BSSY.RECONVERGENT B0, `(.L_x_3056) ;  /* 0x0000039000007945 */ /* 0x000fe60003800200 */
        /* <DEDUP_REMOVED lines=54> */
.L_x_3057:
[----:B------:R3:W-:Y:S04]  /*3620*/  STS.128 [R183+0xc000], RZ ;  /* 0x00c000ffb7007388 */ /* 0x0007e80000000c00 */
[----:B------:R3:W-:Y:S02]  /*3630*/  STS.128 [R183+0x10000], RZ ;  /* 0x010000ffb7007388 */ /* 0x0007e40000000c00 */
.L_x_3058:
[----:B------:R-:W-:Y:S05]  /*3640*/  BSYNC.RECONVERGENT B0 ;  /* 0x0000000000007941 */ /* 0x000fea0003800200 */
.L_x_3056:
        /* <DEDUP_REMOVED lines=28> */
.L_x_3060:
[----:B------:R-:W-:Y:S05]  /*3810*/  BSYNC.RECONVERGENT B0 ;  /* 0x0000000000007941 */ /* 0x000fea0003800200 */
.L_x_3059:
        /* <DEDUP_REMOVED lines=18> */
.L_x_3062:
[----:B------:R-:W-:Y:S05]  /*3940*/  BSYNC.RECONVERGENT B0 ;  /* 0x0000000000007941 */ /* 0x000fea0003800200 */
.L_x_3061:
        /* <DEDUP_REMOVED lines=26> */
.L_x_3064:
[----:B------:R-:W-:Y:S05]  /*3af0*/  BSYNC.RECONVERGENT B0 ;  /* 0x0000000000007941 */ /* 0x000fea0003800200 */
.L_x_3063:
        /* <DEDUP_REMOVED lines=26> */
.L_x_3066:
[----:B------:R-:W-:Y:S05]  /*3ca0*/  BSYNC.RECONVERGENT B0 ;  /* 0x0000000000007941 */ /* 0x000fea0003800200 */
.L_x_3065:
        /* <DEDUP_REMOVED lines=18> */
.L_x_3068:
[----:B------:R-:W-:Y:S05]  /*3dd0*/  BSYNC.RECONVERGENT B0 ;  /* 0x0000000000007941 */ /* 0x000fea0003800200 */
.L_x_3067:
        /* <DEDUP_REMOVED lines=21> */
.L_x_3070:
[----:B------:R-:W-:Y:S05]  /*3f30*/  BSYNC.RECONVERGENT B0 ;  /* 0x0000000000007941 */ /* 0x000fea0003800200 */
.L_x_3069:
        /* <DEDUP_REMOVED lines=19> */
.L_x_3072:
[----:B------:R-:W-:Y:S05]  /*4070*/  BSYNC.RECONVERGENT B0 ;  /* 0x0000000000007941 */ /* 0x000fea0003800200 */
.L_x_3071:
[----:B------:R-:W-:Y:S01]  /*4080*/  LDSM.16.M88.4 R76, [R130] ;  /* 0x00000000824c783b */ /* 0x000fe20000000200 */
[----:B------:R-:W-:Y:S02]  /*4090*/  LOP3.LUT P6, RZ, R209, 0x2, RZ, 0xc0, !PT ;  /* 0x00000002d1ff7812 */ /* 0x000fe400078cc0ff */
[----:B------:R-:W-:Y:S01]  /*40a0*/  MOV R180, 0x20 ;  /* 0x0000002000b47802 */ /* 0x000fe20000000f00 */
[----:B--2---:R-:W2:Y:S03]  /*40b0*/  LDSM.16.M88.4 R36, [R124+0x4000] ;  /* 0x004000007c24783b */ /* 0x004ea60000000200 */
[----:B------:R-:W-:Y:S01]  /*40c0*/  SEL R47, R180, 0xffffffe0, !P6 ;  /* 0xffffffe0b42f7807 */ /* 0x000fe20007000000 */
[----:B------:R-:W3:Y:S03]  /*40d0*/  LDSM.16.M88.4 R28, [R124+0x4800] ;  /* 0x004800007c1c783b */ /* 0x000ee60000000200 */
[-C--:B------:R-:W-:Y:S01]  /*40e0*/  IADD3 R126, PT, PT, R130, R47.reuse, RZ ;  /* 0x0000002f827e7210 */ /* 0x080fe20007ffe0ff */
[----:B------:R-:W4:Y:S01]  /*40f0*/  LDSM.16.M88.4 R20, [R124+0x5000] ;  /* 0x005000007c14783b */ /* 0x000f220000000200 */
[----:B------:R-:W-:-:S03]  /*4100*/  IADD3 R122, PT, PT, R124, R47, RZ ;  /* 0x0000002f7c7a7210 */ /* 0x000fc60007ffe0ff */
[----:B------:R-:W4:Y:S04]  /*4110*/  LDSM.16.M88.4 R12, [R124+0x5800] ;  /* 0x005800007c0c783b */ /* 0x000f280000000200 */
[----:B-1----:R-:W1:Y:S04]  /*4120*/  LDSM.16.M88.4 R4, [R124+0x6000] ;  /* 0x006000007c04783b */ /* 0x002e680000000200 */
[----:B------:R-:W1:Y:S04]  /*4130*/  LDSM.16.M88.4 R92, [R124+0x6800] ;  /* 0x006800007c5c783b */ /* 0x000e680000000200 */
[----:B------:R-:W1:Y:S04]  /*4140*/  LDSM.16.M88.4 R84, [R124+0x7000] ;  /* 0x007000007c54783b */ /* 0x000e680000000200 */
[----:B------:R-:W1:Y:S04]  /*4150*/  LDSM.16.M88.4 R52, [R124+0x7800] ;  /* 0x007800007c34783b */ /* 0x000e680000000200 */
[----:B------:R-:W-:Y:S04]  /*4160*/  LDSM.16.M88.4 R112, [R126] ;  /* 0x000000007e70783b */ /* 0x000fe80000000200 */
[----:B------:R-:W1:Y:S04]  /*4170*/  LDSM.16.M88.4 R64, [R122+0x4000] ;  /* 0x004000007a40783b */ /* 0x000e680000000200 */
[----:B------:R-:W4:Y:S01]  /*4180*/  LD.E R123, desc[UR4][R2.64+0x18c] ;  /* 0x00018c04027b7980 */ /* 0x000f22000c101900 */
[----:B--2---:R-:W-:Y:S03]  /*4190*/  HMMA.16816.F32.BF16 R48, R76, R36, RZ ;  /* 0x000000244c30723c */ /* 0x004fe600000418ff */
[----:B------:R-:W2:Y:S01]  /*41a0*/  LDSM.16.M88.4 R60, [R122+0x4800] ;  /* 0x004800007a3c783b */ /* 0x000ea20000000200 */
[----:B------:R-:W-:-:S02]  /*41b0*/  LOP3.LUT P2, RZ, R209, 0x4, RZ, 0xc0, !PT ;  /* 0x00000004d1ff7812 */ /* 0x000fc4000784c0ff */
[----:B------:R-:W-:Y:S01]  /*41c0*/  MOV R169, 0x40 ;  /* 0x0000004000a97802 */ /* 0x000fe20000000f00 */
[----:B------:R-:W2:Y:S01]  /*41d0*/  LDSM.16.M88.4 R56, [R122+0x5000] ;  /* 0x005000007a38783b */ /* 0x000ea20000000200 */
[C---:B------:R-:W-:Y:S02]  /*41e0*/  HMMA.16816.F32.BF16 R36, R76.reuse, R38, RZ ;  /* 0x000000264c24723c */ /* 0x040fe400000418ff */
[----:B------:R-:W-:Y:S01]  /*41f0*/  SEL R169, R169, 0xffffffc0, !P2 ;  /* 0xffffffc0a9a97807 */ /* 0x000fe20005000000 */
[----:B------:R-:W-:Y:S03]  /*4200*/  LDSM.16.M88.4 R100, [R122+0x7800] ;  /* 0x007800007a64783b */ /* 0x000fe60000000200 */
[-C--:B------:R-:W-:Y:S01]  /*4210*/  IADD3 R128, PT, PT, R130, R169.reuse, RZ ;  /* 0x000000a982807210 */ /* 0x080fe20007ffe0ff */
[----:B------:R-:W-:Y:S01]  /*4220*/  LDSM.16.M88.4 R116, [R122+0x6000] ;  /* 0x006000007a74783b */ /* 0x000fe20000000200 */
[----:B------:R-:W-:Y:S01]  /*4230*/  IADD3 R120, PT, PT, R124, R169, RZ ;  /* 0x000000a97c787210 */ /* 0x000fe20007ffe0ff */
[C---:B---3--:R-:W-:Y:S02]  /*4240*/  HMMA.16816.F32.BF16 R32, R76.reuse, R28, RZ ;  /* 0x0000001c4c20723c */ /* 0x048fe400000418ff */
[----:B------:R-:W-:Y:S04]  /*4250*/  LDSM.16.M88.4 R72, [R128] ;  /* 0x000000008048783b */ /* 0x000fe80000000200 */
[----:B------:R-:W-:Y:S02]  /*4260*/  LDSM.16.M88.4 R68, [R120+0x4000] ;  /* 0x004000007844783b */ /* 0x000fe40000000200 */
[C---:B----4-:R-:W-:Y:S02]  /*4270*/  HMMA.16816.F32.BF16 R24, R76.reuse, R20, RZ ;  /* 0x000000144c18723c */ /* 0x050fe400000418ff */
[----:B------:R-:W-:Y:S04]  /*4280*/  LDSM.16.M88.4 R108, [R122+0x6800] ;  /* 0x006800007a6c783b */ /* 0x000fe80000000200 */
[----:B------:R-:W-:Y:S02]  /*4290*/  LDSM.16.M88.4 R104, [R122+0x7000] ;  /* 0x007000007a68783b */ /* 0x000fe40000000200 */
[C---:B------:R-:W-:Y:S02]  /*42a0*/  HMMA.16816.F32.BF16 R16, R76.reuse, R12, RZ ;  /* 0x0000000c4c10723c */ /* 0x040fe400000418ff */
[----:B------:R-:W0:Y:S06]  /*42b0*/  LDGDEPBAR ;  /* 0x00000000000079af */ /* 0x000e2c0000000000 */
        /* <DEDUP_REMOVED lines=20> */
[----:B------:R-:W4:Y:S07]  /*4400*/  LDSM.16.M88.4 R56, [R120+0x5800] ;  /* 0x005800007838783b */ /* 0x000f2e0000000200 */
[C---:B-1----:R-:W-:Y:S08]  /*4410*/  HMMA.16816.F32.BF16 R16, R112.reuse, R52, R16 ;  /* 0x000000347010723c */ /* 0x042ff00000041810 */
[C---:B------:R-:W-:Y:S01]  /*4420*/  HMMA.16816.F32.BF16 R12, R112.reuse, R54, R12 ;  /* 0x00000036700c723c */ /* 0x040fe2000004180c */
[----:B------:R-:W1:Y:S07]  /*4430*/  LDSM.16.M88.4 R52, [R120+0x6000] ;  /* 0x006000007834783b */ /* 0x000e6e0000000200 */
[C---:B------:R-:W-:Y:S08]  /*4440*/  HMMA.16816.F32.BF16 R80, R112.reuse, R100, R80 ;  /* 0x000000647050723c */ /* 0x040ff00000041850 */
[----:B------:R-:W-:Y:S01]  /*4450*/  HMMA.16816.F32.BF16 R76, R112, R102, R76 ;  /* 0x00000066704c723c */ /* 0x000fe2000004184c */
[----:B------:R-:W-:Y:S07]  /*4460*/  LDSM.16.M88.4 R100, [R120+0x7800] ;  /* 0x007800007864783b */ /* 0x000fee0000000200 */
[C---:B------:R-:W-:Y:S08]  /*4470*/  HMMA.16816.F32.BF16 R48, R72.reuse, R68, R48 ;  /* 0x000000444830723c */ /* 0x040ff00000041830 */
[C---:B------:R-:W-:Y:S01]  /*4480*/  HMMA.16816.F32.BF16 R36, R72.reuse, R70, R36 ;  /* 0x000000464824723c */ /* 0x040fe20000041824 */
[----:B------:R-:W1:Y:S07]  /*4490*/  LDSM.16.M88.4 R68, [R120+0x6800] ;  /* 0x006800007844783b */ /* 0x000e6e0000000200 */
[C---:B---3--:R-:W-:Y:S08]  /*44a0*/  HMMA.16816.F32.BF16 R32, R72.reuse, R64, R32 ;  /* 0x000000404820723c */ /* 0x048ff00000041820 */
[----:B------:R-:W-:Y:S01]  /*44b0*/  HMMA.16816.F32.BF16 R28, R72, R66, R28 ;  /* 0x00000042481c723c */ /* 0x000fe2000004181c */
[----:B------:R-:W3:Y:S07]  /*44c0*/  LDSM.16.M88.4 R64, [R120+0x7000] ;  /* 0x007000007840783b */ /* 0x000eee0000000200 */
[C---:B------:R-:W-:Y:S08]  /*44d0*/  HMMA.16816.F32.BF16 R8, R112.reuse, R116, R8 ;  /* 0x000000747008723c */ /* 0x040ff00000041808 */
[C---:B------:R-:W-:Y:S08]  /*44e0*/  HMMA.16816.F32.BF16 R4, R112.reuse, R118, R4 ;  /* 0x000000767004723c */ /* 0x040ff00000041804 */
[C---:B------:R-:W-:Y:S08]  /*44f0*/  HMMA.16816.F32.BF16 R96, R112.reuse, R108, R96 ;  /* 0x0000006c7060723c */ /* 0x040ff00000041860 */
[C---:B------:R-:W-:Y:S08]  /*4500*/  HMMA.16816.F32.BF16 R92, R112.reuse, R110, R92 ;  /* 0x0000006e705c723c */ /* 0x040ff0000004185c */
[C---:B------:R-:W-:Y:S08]  /*4510*/  HMMA.16816.F32.BF16 R88, R112.reuse, R104, R88 ;  /* 0x000000687058723c */ /* 0x040ff00000041858 */
[----:B------:R-:W-:Y:S01]  /*4520*/  HMMA.16816.F32.BF16 R84, R112, R106, R84 ;  /* 0x0000006a7054723c */ /* 0x000fe20000041854 */
[C---:B------:R-:W-:Y:S01]  /*4530*/  IADD3 R117, PT, PT, R47.reuse, R128, RZ ;  /* 0x000000802f757210 */ /* 0x040fe20007ffe0ff */
[----:B------:R-:W-:Y:S01]  /*4540*/  LDSM.16.M88.4 R104, [R130+0x2000] ;  /* 0x002000008268783b */ /* 0x000fe20000000200 */
[----:B------:R-:W-:-:S05]  /*4550*/  IADD3 R116, PT, PT, R47, R120, RZ ;  /* 0x000000782f747210 */ /* 0x000fca0007ffe0ff */
[C---:B--2---:R-:W-:Y:S08]  /*4560*/  HMMA.16816.F32.BF16 R24, R72.reuse, R60, R24 ;  /* 0x0000003c4818723c */ /* 0x044ff00000041818 */
[C---:B------:R-:W-:Y:S01]  /*4570*/  HMMA.16816.F32.BF16 R20, R72.reuse, R62, R20 ;  /* 0x0000003e4814723c */ /* 0x040fe20000041814 */
[----:B------:R-:W-:Y:S07]  /*4580*/  LDSM.16.M88.4 R60, [R117] ;  /* 0x00000000753c783b */ /* 0x000fee0000000200 */
        /* <DEDUP_REMOVED lines=8> */
[----:B------:R-:W4:Y:S07]  /*4610*/  LDSM.16.M88.4 R68, [R116+0x5000] ;  /* 0x005000007444783b */ /* 0x000f2e0000000200 */
[C---:B---3--:R-:W-:Y:S08]  /*4620*/  HMMA.16816.F32.BF16 R88, R72.reuse, R64, R88 ;  /* 0x000000404858723c */ /* 0x048ff00000041858 */
[C---:B------:R-:W-:Y:S01]  /*4630*/  HMMA.16816.F32.BF16 R84, R72.reuse, R66, R84 ;  /* 0x000000424854723c */ /* 0x040fe20000041854 */
[----:B------:R-:W-:Y:S07]  /*4640*/  LDSM.16.M88.4 R64, [R116+0x5800] ;  /* 0x005800007440783b */ /* 0x000fee0000000200 */
[C---:B------:R-:W-:Y:S08]  /*4650*/  HMMA.16816.F32.BF16 R80, R72.reuse, R100, R80 ;  /* 0x000000644850723c */ /* 0x040ff00000041850 */
[----:B------:R-:W-:Y:S01]  /*4660*/  HMMA.16816.F32.BF16 R76, R72, R102, R76 ;  /* 0x00000066484c723c */ /* 0x000fe2000004184c */
[----:B------:R-:W3:Y:S04]  /*4670*/  LDSM.16.M88.4 R72, [R116+0x6000] ;  /* 0x006000007448783b */ /* 0x000ee80000000200 */
[----:B------:R-:W3:Y:S03]  /*4680*/  LDSM.16.M88.4 R100, [R124+0x8000] ;  /* 0x008000007c64783b */ /* 0x000ee60000000200 */
[C---:B--2---:R-:W-:Y:S08]  /*4690*/  HMMA.16816.F32.BF16 R48, R60.reuse, R56, R48 ;  /* 0x000000383c30723c */ /* 0x044ff00000041830 */
[C---:B------:R-:W-:Y:S01]  /*46a0*/  HMMA.16816.F32.BF16 R36, R60.reuse, R58, R36 ;  /* 0x0000003a3c24723c */ /* 0x040fe20000041824 */
[----:B------:R-:W2:Y:S07]  /*46b0*/  LDSM.16.M88.4 R56, [R116+0x6800] ;  /* 0x006800007438783b */ /* 0x000eae0000000200 */
[C---:B-1----:R-:W-:Y:S08]  /*46c0*/  HMMA.16816.F32.BF16 R32, R60.reuse, R52, R32 ;  /* 0x000000343c20723c */ /* 0x042ff00000041820 */
[C---:B------:R-:W-:Y:S01]  /*46d0*/  HMMA.16816.F32.BF16 R28, R60.reuse, R54, R28 ;  /* 0x000000363c1c723c */ /* 0x040fe2000004181c */
[----:B------:R-:W1:Y:S07]  /*46e0*/  LDSM.16.M88.4 R52, [R116+0x7000] ;  /* 0x007000007434783b */ /* 0x000e6e0000000200 */
[C---:B----4-:R-:W-:Y:S08]  /*46f0*/  HMMA.16816.F32.BF16 R24, R60.reuse, R68, R24 ;  /* 0x000000443c18723c */ /* 0x050ff00000041818 */
[C---:B------:R-:W-:Y:S01]  /*4700*/  HMMA.16816.F32.BF16 R20, R60.reuse, R70, R20 ;  /* 0x000000463c14723c */ /* 0x040fe20000041814 */
[----:B------:R-:W-:Y:S07]  /*4710*/  LDSM.16.M88.4 R68, [R126+0x2000] ;  /* 0x002000007e44783b */ /* 0x000fee0000000200 */
[C---:B---3--:R-:W-:Y:S01]  /*4720*/  HMMA.16816.F32.BF16 R108, R60.reuse, R72, R8 ;  /* 0x000000483c6c723c */ /* 0x048fe20000041808 */
[----:B------:R-:W3:Y:S07]  /*4730*/  LDSM.16.M88.4 R8, [R122+0x8000] ;  /* 0x008000007a08783b */ /* 0x000eee0000000200 */
[C---:B------:R-:W-:Y:S08]  /*4740*/  HMMA.16816.F32.BF16 R16, R60.reuse, R64, R16 ;  /* 0x000000403c10723c */ /* 0x040ff00000041810 */
[C---:B------:R-:W-:Y:S01]  /*4750*/  HMMA.16816.F32.BF16 R12, R60.reuse, R66, R12 ;  /* 0x000000423c0c723c */ /* 0x040fe2000004180c */
[----:B------:R-:W4:Y:S07]  /*4760*/  LDSM.16.M88.4 R64, [R116+0x7800] ;  /* 0x007800007440783b */ /* 0x000f2e0000000200 */
[----:B------:R-:W-:Y:S01]  /*4770*/  HMMA.16816.F32.BF16 R4, R60, R74, R4 ;  /* 0x0000004a3c04723c */ /* 0x000fe20000041804 */
[----:B------:R-:W-:Y:S07]  /*4780*/  LDSM.16.M88.4 R72, [R128+0x2000] ;  /* 0x002000008048783b */ /* 0x000fee0000000200 */
[C---:B------:R-:W-:Y:S01]  /*4790*/  HMMA.16816.F32.BF16 R112, R104.reuse, R100, R48 ;  /* 0x000000646870723c */ /* 0x040fe20000041830 */
[----:B------:R-:W4:Y:S07]  /*47a0*/  LDSM.16.M88.4 R48, [R120+0x8000] ;  /* 0x008000007830783b */ /* 0x000f2e0000000200 */
        /* <DEDUP_REMOVED lines=10> */
[----:B------:R-:W-:Y:S07]  /*4850*/  LDSM.16.M88.4 R8, [R120+0x8800] ;  /* 0x008800007808783b */ /* 0x000fee0000000200 */
[C---:B----4-:R-:W-:Y:S08]  /*4860*/  HMMA.16816.F32.BF16 R80, R60.reuse, R64, R80 ;  /* 0x000000403c50723c */ /* 0x050ff00000041850 */
[----:B------:R-:W-:Y:S01]  /*4870*/  HMMA.16816.F32.BF16 R76, R60, R66, R76 ;  /* 0x000000423c4c723c */ /* 0x000fe2000004184c */
[----:B------:R-:W-:Y:S04]  /*4880*/  LDSM.16.M88.4 R64, [R117+0x2000] ;  /* 0x002000007540783b */ /* 0x000fe80000000200 */
[----:B------:R-:W3:Y:S03]  /*4890*/  LDSM.16.M88.4 R60, [R116+0x8000] ;  /* 0x00800000743c783b */ /* 0x000ee60000000200 */
[C---:B------:R-:W-:Y:S08]  /*48a0*/  HMMA.16816.F32.BF16 R112, R72.reuse, R48, R112 ;  /* 0x000000304870723c */ /* 0x040ff00000041870 */
[----:B------:R-:W-:Y:S01]  /*48b0*/  HMMA.16816.F32.BF16 R36, R72, R50, R36 ;  /* 0x000000324824723c */ /* 0x000fe20000041824 */
[----:B------:R-:W4:Y:S07]  /*48c0*/  LDSM.16.M88.4 R48, [R124+0x9800] ;  /* 0x009800007c30783b */ /* 0x000f2e0000000200 */
[C---:B--2---:R-:W-:Y:S08]  /*48d0*/  HMMA.16816.F32.BF16 R32, R104.reuse, R56, R32 ;  /* 0x000000386820723c */ /* 0x044ff00000041820 */
[C---:B------:R-:W-:Y:S08]  /*48e0*/  HMMA.16816.F32.BF16 R28, R104.reuse, R58, R28 ;  /* 0x0000003a681c723c */ /* 0x040ff0000004181c */
[C---:B-1----:R-:W-:Y:S08]  /*48f0*/  HMMA.16816.F32.BF16 R24, R104.reuse, R52, R24 ;  /* 0x000000346818723c */ /* 0x042ff00000041818 */
[----:B------:R-:W-:Y:S01]  /*4900*/  HMMA.16816.F32.BF16 R20, R104, R54, R20 ;  /* 0x000000366814723c */ /* 0x000fe20000041814 */
[----:B------:R-:W1:Y:S07]  /*4910*/  LDSM.16.M88.4 R52, [R122+0x9000] ;  /* 0x009000007a34783b */ /* 0x000e6e0000000200 */
[C---:B------:R-:W-:Y:S01]  /*4920*/  HMMA.16816.F32.BF16 R56, R68.reuse, R100, R32 ;  /* 0x000000644438723c */ /* 0x040fe20000041820 */
[----:B------:R-:W2:Y:S07]  /*4930*/  LDSM.16.M88.4 R32, [R116+0x8800] ;  /* 0x008800007420783b */ /* 0x000eae0000000200 */
[----:B------:R-:W-:Y:S08]  /*4940*/  HMMA.16816.F32.BF16 R28, R68, R102, R28 ;  /* 0x00000066441c723c */ /* 0x000ff0000004181c */
[C---:B---3--:R-:W-:Y:S08]  /*4950*/  HMMA.16816.F32.BF16 R112, R64.reuse, R60, R112 ;  /* 0x0000003c4070723c */ /* 0x048ff00000041870 */
[----:B------:R-:W-:Y:S08]  /*4960*/  HMMA.16816.F32.BF16 R36, R64, R62, R36 ;  /* 0x0000003e4024723c */ /* 0x000ff00000041824 */
[----:B----4-:R-:W-:Y:S01]  /*4970*/  HMMA.16816.F32.BF16 R60, R104, R48, R16 ;  /* 0x00000030683c723c */ /* 0x010fe20000041810 */
[----:B------:R-:W3:Y:S07]  /*4980*/  LDSM.16.M88.4 R16, [R120+0x9000] ;  /* 0x009000007810783b */ /* 0x000eee0000000200 */
[C---:B------:R-:W-:Y:S08]  /*4990*/  HMMA.16816.F32.BF16 R56, R72.reuse, R8, R56 ;  /* 0x000000084838723c */ /* 0x040ff00000041838 */
[----:B------:R-:W-:Y:S01]  /*49a0*/  HMMA.16816.F32.BF16 R28, R72, R10, R28 ;  /* 0x0000000a481c723c */ /* 0x000fe2000004181c */
[----:B------:R-:W4:Y:S07]  /*49b0*/  LDSM.16.M88.4 R8, [R124+0xa000] ;  /* 0x00a000007c08783b */ /* 0x000f2e0000000200 */
[C---:B-1----:R-:W-:Y:S01]  /*49c0*/  HMMA.16816.F32.BF16 R100, R68.reuse, R52, R24 ;  /* 0x000000344464723c */ /* 0x042fe20000041818 */
[----:B------:R-:W1:Y:S07]  /*49d0*/  LDSM.16.M88.4 R24, [R116+0x9000] ;  /* 0x009000007418783b */ /* 0x000e6e0000000200 */
[----:B------:R-:W-:Y:S08]  /*49e0*/  HMMA.16816.F32.BF16 R20, R68, R54, R20 ;  /* 0x000000364414723c */ /* 0x000ff00000041814 */
[C---:B--2---:R-:W-:Y:S08]  /*49f0*/  HMMA.16816.F32.BF16 R56, R64.reuse, R32, R56 ;  /* 0x000000204038723c */ /* 0x044ff00000041838 */
[----:B------:R-:W-:Y:S01]  /*4a00*/  HMMA.16816.F32.BF16 R28, R64, R34, R28 ;  /* 0x00000022401c723c */ /* 0x000fe2000004181c */
[----:B------:R-:W2:Y:S07]  /*4a10*/  LDSM.16.M88.4 R32, [R122+0x9800] ;  /* 0x009800007a20783b */ /* 0x000eae0000000200 */
[C---:B---3--:R-:W-:Y:S08]  /*4a20*/  HMMA.16816.F32.BF16 R100, R72.reuse, R16, R100 ;  /* 0x000000104864723c */ /* 0x048ff00000041864 */
[----:B------:R-:W-:Y:S01]  /*4a30*/  HMMA.16816.F32.BF16 R20, R72, R18, R20 ;  /* 0x000000124814723c */ /* 0x000fe20000041814 */
[----:B------:R-:W3:Y:S01]  /*4a40*/  LDSM.16.M88.4 R16, [R124+0xa800] ;  /* 0x00a800007c10783b */ /* 0x000ee20000000200 */
        /* <DEDUP_REMOVED lines=8> */
[----:B------:R-:W1:Y:S01]  /*4ad0*/  MUFU.TANH R119, R37 ;  /* 0x0000002500777308 */ /* 0x000e620000002400 */
[C---:B------:R-:W-:Y:S01]  /*4ae0*/  HMMA.16816.F32.BF16 R12, R104.reuse, R50, R12 ;  /* 0x00000032680c723c */ /* 0x040fe2000004180c */
[----:B------:R-:W-:Y:S06]  /*4af0*/  LDSM.16.M88.4 R48, [R116+0x9800] ;  /* 0x009800007430783b */ /* 0x000fec0000000200 */
[----:B------:R-:W1:Y:S01]  /*4b00*/  MUFU.TANH R115, R36 ;  /* 0x0000002400737308 */ /* 0x000e620000002400 */
[C---:B----4-:R-:W-:Y:S07]  /*4b10*/  HMMA.16816.F32.BF16 R108, R104.reuse, R8, R108 ;  /* 0x00000008686c723c */ /* 0x050fee000004186c */
[----:B------:R-:W4:Y:S01]  /*4b20*/  MUFU.TANH R114, R38 ;  /* 0x0000002600727308 */ /* 0x000f220000002400 */
[----:B------:R-:W-:Y:S01]  /*4b30*/  HMMA.16816.F32.BF16 R4, R104, R10, R4 ;  /* 0x0000000a6804723c */ /* 0x000fe20000041804 */
[----:B------:R-:W-:Y:S06]  /*4b40*/  LDSM.16.M88.4 R8, [R122+0xa000] ;  /* 0x00a000007a08783b */ /* 0x000fec0000000200 */
[----:B------:R2:W1:Y:S02]  /*4b50*/  MUFU.TANH R52, R39 ;  /* 0x0000002700347308 */ /* 0x0004640000002400 */
[----:B--2---:R-:W2:Y:S01]  /*4b60*/  LDSM.16.M88.4 R36, [R120+0x9800] ;  /* 0x009800007824783b */ /* 0x004ea20000000200 */
        /* <DEDUP_REMOVED lines=9> */
[----:B------:R-:W-:Y:S03]  /*4c00*/  LDSM.16.M88.4 R32, [R116+0xa000] ;  /* 0x00a000007420783b */ /* 0x000fe60000000200 */
[C---:B---3--:R-:W-:Y:S08]  /*4c10*/  HMMA.16816.F32.BF16 R96, R104.reuse, R16, R96 ;  /* 0x000000106860723c */ /* 0x048ff00000041860 */
[----:B------:R-:W-:Y:S01]  /*4c20*/  HMMA.16816.F32.BF16 R92, R104, R18, R92 ;  /* 0x00000012685c723c */ /* 0x000fe2000004185c */
[----:B------:R-:W3:Y:S01]  /*4c30*/  LDSM.16.M88.4 R16, [R122+0xa800] ;  /* 0x00a800007a10783b */ /* 0x000ee20000000200 */
[-C--:B------:R-:W-:Y:S01]  /*4c40*/  FMUL.FTZ R53, R58, R123.reuse ;  /* 0x0000007b3a357220 */ /* 0x080fe20000410000 */
[-C--:B------:R-:W-:Y:S01]  /*4c50*/  FMUL.FTZ R54, R59, R123.reuse ;  /* 0x0000007b3b367220 */ /* 0x080fe20000410000 */
[----:B------:R-:W1:Y:S04]  /*4c60*/  MUFU.TANH R58, R28 ;  /* 0x0000001c003a7308 */ /* 0x000e680000002400 */
[----:B--2---:R-:W-:Y:S04]  /*4c70*/  HMMA.16816.F32.BF16 R12, R72, R38, R12 ;  /* 0x00000026480c723c */ /* 0x004fe8000004180c */
[----:B------:R-:W2:Y:S04]  /*4c80*/  MUFU.TANH R126, R29 ;  /* 0x0000001d007e7308 */ /* 0x000ea80000002400 */
[----:B------:R-:W-:Y:S04]  /*4c90*/  HMMA.16816.F32.BF16 R4, R68, R10, R4 ;  /* 0x0000000a4404723c */ /* 0x000fe80000041804 */
[----:B------:R-:W1:Y:S04]  /*4ca0*/  MUFU.TANH R55, R30 ;  /* 0x0000001e00377308 */ /* 0x000e680000002400 */
[----:B------:R-:W-:Y:S04]  /*4cb0*/  HMMA.16816.F32.BF16 R60, R72, R36, R60 ;  /* 0x00000024483c723c */ /* 0x000fe8000004183c */
[----:B------:R4:W1:Y:S04]  /*4cc0*/  MUFU.TANH R59, R31 ;  /* 0x0000001f003b7308 */ /* 0x0008680000002400 */
[----:B------:R-:W-:Y:S01]  /*4cd0*/  HMMA.16816.F32.BF16 R108, R68, R8, R108 ;  /* 0x00000008446c723c */ /* 0x000fe2000004186c */
[----:B------:R-:W2:Y:S04]  /*4ce0*/  LDSM.16.M88.4 R8, [R120+0xa800] ;  /* 0x00a800007808783b */ /* 0x000ea80000000200 */
[----:B----4-:R-:W4:Y:S01]  /*4cf0*/  LDSM.16.M88.4 R28, [R124+0xb000] ;  /* 0x00b000007c1c783b */ /* 0x010f220000000200 */
[-C--:B------:R-:W-:Y:S01]  /*4d00*/  FMUL.FTZ R20, R20, R123.reuse ;  /* 0x0000007b14147220 */ /* 0x080fe20000410000 */
[-C--:B------:R-:W-:Y:S01]  /*4d10*/  FMUL.FTZ R21, R21, R123.reuse ;  /* 0x0000007b15157220 */ /* 0x080fe20000410000 */
[-C--:B------:R-:W-:Y:S01]  /*4d20*/  FMUL.FTZ R22, R22, R123.reuse ;  /* 0x0000007b16167220 */ /* 0x080fe20000410000 */
[-C--:B------:R-:W-:Y:S01]  /*4d30*/  FMUL.FTZ R23, R23, R123.reuse ;  /* 0x0000007b17177220 */ /* 0x080fe20000410000 */
[----:B------:R-:W-:Y:S01]  /*4d40*/  HMMA.16816.F32.BF16 R12, R64, R50, R12 ;  /* 0x00000032400c723c */ /* 0x000fe2000004180c */
[-C--:B------:R-:W-:Y:S01]  /*4d50*/  FMUL.FTZ R36, R102, R123.reuse ;  /* 0x0000007b66247220 */ /* 0x080fe20000410000 */
[----:B------:R-:W2:Y:S06]  /*4d60*/  MUFU.TANH R38, R22 ;  /* 0x0000001600267308 */ /* 0x000eac0000002400 */
[----:B-1----:R-:W-:Y:S02]  /*4d70*/  HMMA.16816.F32.BF16 R4, R72, R26, R4 ;  /* 0x0000001a4804723c */ /* 0x002fe40000041804 */
[----:B------:R-:W1:Y:S06]  /*4d80*/  MUFU.TANH R102, R20 ;  /* 0x0000001400667308 */ /* 0x000e6c0000002400 */
[----:B------:R-:W-:Y:S02]  /*4d90*/  HMMA.16816.F32.BF16 R60, R64, R48, R60 ;  /* 0x00000030403c723c */ /* 0x000fe4000004183c */
[----:B------:R-:W1:Y:S06]  /*4da0*/  MUFU.TANH R48, R21 ;  /* 0x0000001500307308 */ /* 0x000e6c0000002400 */
[----:B------:R-:W-:Y:S01]  /*4db0*/  HMMA.16816.F32.BF16 R108, R72, R24, R108 ;  /* 0x00000018486c723c */ /* 0x000fe2000004186c */
[----:B------:R-:W-:Y:S01]  /*4dc0*/  LDSM.16.M88.4 R24, [R116+0xa800] ;  /* 0x00a800007418783b */ /* 0x000fe20000000200 */
[----:B------:R2:W1:Y:S06]  /*4dd0*/  MUFU.TANH R39, R23 ;  /* 0x0000001700277308 */ /* 0x00046c0000002400 */
[----:B---3--:R-:W-:Y:S01]  /*4de0*/  HMMA.16816.F32.BF16 R96, R68, R16, R96 ;  /* 0x000000104460723c */ /* 0x008fe20000041860 */
[----:B--2---:R-:W2:Y:S01]  /*4df0*/  LDSM.16.M88.4 R20, [R124+0xb800] ;  /* 0x00b800007c14783b */ /* 0x004ea20000000200 */
[-C--:B------:R-:W-:Y:S01]  /*4e00*/  FMUL.FTZ R12, R12, R123.reuse ;  /* 0x0000007b0c0c7220 */ /* 0x080fe20000410000 */
[-C--:B------:R-:W-:Y:S01]  /*4e10*/  FMUL.FTZ R13, R13, R123.reuse ;  /* 0x0000007b0d0d7220 */ /* 0x080fe20000410000 */
[----:B------:R-:W-:-:S04]  /*4e20*/  FMUL.FTZ R37, R103, R123 ;  /* 0x0000007b67257220 */ /* 0x000fc80000410000 */
[C---:B------:R-:W-:Y:S01]  /*4e30*/  HMMA.16816.F32.BF16 R4, R64.reuse, R34, R4 ;  /* 0x000000224004723c */ /* 0x040fe20000041804 */
[-C--:B------:R-:W-:Y:S01]  /*4e40*/  FMUL.FTZ R49, R60, R123.reuse ;  /* 0x0000007b3c317220 */ /* 0x080fe20000410000 */
[-C--:B------:R-:W-:Y:S01]  /*4e50*/  FMUL.FTZ R103, R61, R123.reuse ;  /* 0x0000007b3d677220 */ /* 0x080fe20000410000 */
[-C--:B------:R-:W-:Y:S01]  /*4e60*/  FMUL.FTZ R60, R62, R123.reuse ;  /* 0x0000007b3e3c7220 */ /* 0x080fe20000410000 */
[-C--:B------:R-:W-:Y:S01]  /*4e70*/  FMUL.FTZ R61, R63, R123.reuse ;  /* 0x0000007b3f3d7220 */ /* 0x080fe20000410000 */
[----:B------:R-:W3:Y:S03]  /*4e80*/  MUFU.TANH R62, R12 ;  /* 0x0000000c003e7308 */ /* 0x000ee60000002400 */
[----:B------:R-:W-:Y:S01]  /*4e90*/  HMMA.16816.F32.BF16 R108, R64, R32, R108 ;  /* 0x00000020406c723c */ /* 0x000fe2000004186c */
[-C--:B------:R-:W-:Y:S01]  /*4ea0*/  FMUL.FTZ R32, R14, R123.reuse ;  /* 0x0000007b0e207220 */ /* 0x080fe20000410000 */
[----:B------:R-:W-:-:S03]  /*4eb0*/  FMUL.FTZ R33, R15, R123 ;  /* 0x0000007b0f217220 */ /* 0x000fc60000410000 */
[----:B------:R1:W1:Y:S03]  /*4ec0*/  MUFU.TANH R63, R13 ;  /* 0x0000000d003f7308 */ /* 0x0002660000002400 */
[----:B------:R-:W-:Y:S08]  /*4ed0*/  HMMA.16816.F32.BF16 R96, R72, R8, R96 ;  /* 0x000000084860723c */ /* 0x000ff00000041860 */
[C---:B----4-:R-:W-:Y:S01]  /*4ee0*/  HMMA.16816.F32.BF16 R88, R104.reuse, R28, R88 ;  /* 0x0000001c6858723c */ /* 0x050fe20000041858 */
[----:B-1----:R-:W1:Y:S07]  /*4ef0*/  LDSM.16.M88.4 R12, [R122+0xb000] ;  /* 0x00b000007a0c783b */ /* 0x002e6e0000000200 */
[----:B------:R-:W-:Y:S01]  /*4f00*/  HMMA.16816.F32.BF16 R84, R104, R30, R84 ;  /* 0x0000001e6854723c */ /* 0x000fe20000041854 */
[----:B------:R-:W4:Y:S01]  /*4f10*/  LDSM.16.M88.4 R28, [R122+0xb800] ;  /* 0x00b800007a1c783b */ /* 0x000f220000000200 */
[-C--:B------:R-:W-:Y:S01]  /*4f20*/  FMUL.FTZ R4, R4, R123.reuse ;  /* 0x0000007b04047220 */ /* 0x080fe20000410000 */
[-C--:B------:R-:W-:Y:S01]  /*4f30*/  FMUL.FTZ R5, R5, R123.reuse ;  /* 0x0000007b05057220 */ /* 0x080fe20000410000 */
[----:B------:R-:W-:-:S04]  /*4f40*/  FMUL.FTZ R34, R110, R123 ;  /* 0x0000007b6e227220 */ /* 0x000fc80000410000 */
[----:B--2---:R-:W-:Y:S01]  /*4f50*/  HMMA.16816.F32.BF16 R80, R104, R20, R80 ;  /* 0x000000146850723c */ /* 0x004fe20000041850 */
[----:B------:R-:W2:Y:S01]  /*4f60*/  MUFU.TANH R110, R4 ;  /* 0x00000004006e7308 */ /* 0x000ea20000002400 */
[-C--:B------:R-:W-:Y:S01]  /*4f70*/  FMUL.FTZ R20, R6, R123.reuse ;  /* 0x0000007b06147220 */ /* 0x080fe20000410000 */
[----:B------:R-:W-:-:S05]  /*4f80*/  FMUL.FTZ R21, R7, R123 ;  /* 0x0000007b07157220 */ /* 0x000fca0000410000 */
[----:B------:R-:W-:Y:S01]  /*4f90*/  HMMA.16816.F32.BF16 R96, R64, R24, R96 ;  /* 0x000000184060723c */ /* 0x000fe20000041860 */
[----:B------:R3:W1:Y:S07]  /*4fa0*/  MUFU.TANH R24, R5 ;  /* 0x0000000500187308 */ /* 0x00066e0000002400 */
[----:B------:R-:W-:Y:S01]  /*4fb0*/  HMMA.16816.F32.BF16 R92, R68, R18, R92 ;  /* 0x00000012445c723c */ /* 0x000fe2000004185c */
[----:B------:R-:W2:Y:S07]  /*4fc0*/  LDSM.16.M88.4 R16, [R120+0xb000] ;  /* 0x00b000007810783b */ /* 0x000eae0000000200 */
[----:B------:R-:W-:Y:S01]  /*4fd0*/  HMMA.16816.F32.BF16 R76, R104, R22, R76 ;  /* 0x00000016684c723c */ /* 0x000fe2000004184c */
[----:B---3--:R-:W3:Y:S07]  /*4fe0*/  LDSM.16.M88.4 R4, [R120+0xb800] ;  /* 0x00b800007804783b */ /* 0x008eee0000000200 */
[----:B-1----:R-:W-:Y:S08]  /*4ff0*/  HMMA.16816.F32.BF16 R88, R68, R12, R88 ;  /* 0x0000000c4458723c */ /* 0x002ff00000041858 */
[----:B------:R-:W-:Y:S01]  /*5000*/  HMMA.16816.F32.BF16 R92, R72, R10, R92 ;  /* 0x0000000a485c723c */ /* 0x000fe2000004185c */
[----:B------:R-:W1:Y:S07]  /*5010*/  LDSM.16.M88.4 R8, [R116+0xb000] ;  /* 0x00b000007408783b */ /* 0x000e6e0000000200 */
[C---:B------:R-:W-:Y:S01]  /*5020*/  HMMA.16816.F32.BF16 R84, R68.reuse, R14, R84 ;  /* 0x0000000e4454723c */ /* 0x040fe20000041854 */
[----:B------:R-:W1:Y:S07]  /*5030*/  LDSM.16.M88.4 R12, [R116+0xb800] ;  /* 0x00b80000740c783b */ /* 0x000e6e0000000200 */
[C---:B----4-:R-:W-:Y:S01]  /*5040*/  HMMA.16816.F32.BF16 R80, R68.reuse, R28, R80 ;  /* 0x0000001c4450723c */ /* 0x050fe20000041850 */
[----:B------:R-:W-:Y:S01]  /*5050*/  IADD3 R132, PT, PT, R0, -0x1, RZ ;  /* 0xffffffff00847810 */ /* 0x000fe20007ffe0ff */
        /* <DEDUP_REMOVED lines=10> */
[----:B-----5:R-:W-:Y:S01]  /*5100*/  IADD3 R125, PT, PT, R125, R121, -R46 ;  /* 0x000000797d7d7210 */ /* 0x020fe20007ffe82e */
[----:B------:R-:W-:-:S04]  /*5110*/  DEPBAR.LE SB0, 0x0 ;  /* 0x000080000000791a */ /* 0x000fc80000000000 */
[C---:B--2---:R-:W-:Y:S08]  /*5120*/  HMMA.16816.F32.BF16 R88, R72.reuse, R16, R88 ;  /* 0x000000104858723c */ /* 0x044ff00000041858 */
[C---:B------:R-:W-:Y:S08]  /*5130*/  HMMA.16816.F32.BF16 R84, R72.reuse, R18, R84 ;  /* 0x000000124854723c */ /* 0x040ff00000041854 */
[C---:B---3--:R-:W-:Y:S08]  /*5140*/  HMMA.16816.F32.BF16 R80, R72.reuse, R4, R80 ;  /* 0x000000044850723c */ /* 0x048ff00000041850 */
[----:B------:R-:W-:Y:S08]  /*5150*/  HMMA.16816.F32.BF16 R76, R72, R6, R76 ;  /* 0x00000006484c723c */ /* 0x000ff0000004184c */
[C---:B------:R-:W-:Y:S08]  /*5160*/  HMMA.16816.F32.BF16 R92, R64.reuse, R26, R92 ;  /* 0x0000001a405c723c */ /* 0x040ff0000004185c */
[C---:B-1----:R-:W-:Y:S08]  /*5170*/  HMMA.16816.F32.BF16 R88, R64.reuse, R8, R88 ;  /* 0x000000084058723c */ /* 0x042ff00000041858 */
[C---:B------:R-:W-:Y:S08]  /*5180*/  HMMA.16816.F32.BF16 R84, R64.reuse, R10, R84 ;  /* 0x0000000a4054723c */ /* 0x040ff00000041854 */
        /* <DEDUP_REMOVED lines=23> */
[----:B------:R-:W-:Y:S01]  /*5300*/  SHF.R.U32.HI R9, RZ, 0x2, R209 ;  /* 0x00000002ff097819 */ /* 0x000fe200000116d1 */
[-C--:B------:R-:W-:Y:S01]  /*5310*/  FMUL.FTZ R76, R76, R123.reuse ;  /* 0x0000007b4c4c7220 */ /* 0x080fe20000410000 */
[----:B------:R-:W-:Y:S01]  /*5320*/  LOP3.LUT R30, R210, 0x1f0, RZ, 0xc0, !PT ;  /* 0x000001f0d21e7812 */ /* 0x000fe200078ec0ff */
[----:B------:R-:W-:Y:S01]  /*5330*/  FMUL.FTZ R77, R77, R123 ;  /* 0x0000007b4d4d7220 */ /* 0x000fe20000410000 */
[----:B------:R-:W-:Y:S01]  /*5340*/  ISETP.GT.AND P1, PT, R132, R225, PT ;  /* 0x000000e18400720c */ /* 0x000fe20003f24270 */
[----:B------:R-:W1:Y:S01]  /*5350*/  MUFU.TANH R118, R118 ;  /* 0x0000007600767308 */ /* 0x000e620000002400 */
[----:B------:R-:W-:-:S02]  /*5360*/  LOP3.LUT R30, R30, 0x7, R9, 0xf8, !PT ;  /* 0x000000071e1e7812 */ /* 0x000fc400078ef809 */
[----:B------:R-:W-:Y:S02]  /*5370*/  IADD3 R9, PT, PT, R121, -R46, -R44 ;  /* 0x8000002e79097210 */ /* 0x000fe40007ffe82c */
[----:B------:R-:W-:-:S03]  /*5380*/  LEA R30, R231, R30, 0x6 ;  /* 0x0000001ee71e7211 */ /* 0x000fc600078e30ff */
[----:B------:R-:W2:Y:S01]  /*5390*/  MUFU.TANH R112, R112 ;  /* 0x0000007000707308 */ /* 0x000ea20000002400 */
[----:B------:R-:W-:-:S07]  /*53a0*/  IADD3 R222, PT, PT, R30, R9, RZ ;  /* 0x000000091ede7210 */ /* 0x000fce0007ffe0ff */
        /* <DEDUP_REMOVED lines=43> */
[----:B------:R-:W1:Y:S08]  /*5660*/  MUFU.TANH R28, R28 ;  /* 0x0000001c001c7308 */ /* 0x000e700000002400 */
[----:B------:R-:W1:Y:S01]  /*5670*/  MUFU.TANH R64, R64 ;  /* 0x0000004000407308 */ /* 0x000e620000002400 */
[----:B------:R-:W-:Y:S01]  /*5680*/  IADD3 R44, PT, PT, R30, R125, RZ ;  /* 0x0000007d1e2c7210 */ /* 0x000fe20007ffe0ff */
[----:B------:R-:W-:Y:S01]  /*5690*/  BSSY.RECONVERGENT B1, `(.L_x_3073) ;  /* 0x00000bd000017945 */ /* 0x000fe20003800200 */
[----:B------:R-:W-:-:S02]  /*56a0*/  VIMNMX R224, PT, PT, RZ, R222, !PT ;  /* 0x000000deffe07248 */ /* 0x000fc40007fe0100 */
[C-C-:B------:R-:W-:Y:S02]  /*56b0*/  VIADDMNMX R223, R44.reuse, 0x1, R121.reuse, PT ;  /* 0x000000012cdf7846 */ /* 0x140fe40003800179 */
[----:B------:R-:W-:Y:S02]  /*56c0*/  VIADDMNMX R221, R44, 0x9, R121, PT ;  /* 0x000000092cdd7846 */ /* 0x000fe40003800179 */
[----:B------:R-:W-:Y:S02]  /*56d0*/  LOP3.LUT R69, R182, 0x200, RZ, 0xc0, !PT ;  /* 0x00000200b6457812 */ /* 0x000fe400078ec0ff */
[----:B------:R-:W-:Y:S01]  /*56e0*/  VIADDMNMX R222, R222, 0x8, RZ, !PT ;  /* 0x00000008dede7846 */ /* 0x000fe200078001ff */
[----:B------:R-:W-:Y:S06]  /*56f0*/  BAR.SYNC.DEFER_BLOCKING 0x0 ;  /* 0x0000000000007b1d */ /* 0x000fec0000010000 */
[----:B--234-:R-:W-:Y:S05]  /*5700*/  @!P1 BRA `(.L_x_3074) ;  /* 0x0000000800d49947 */ /* 0x01cfea0003800000 */
        /* <DEDUP_REMOVED lines=13> */
.L_x_3076:
[----:B------:R-:W2:Y:S01]  /*57e0*/  LD.E R46, desc[UR4][R2.64+0x170] ;  /* 0x00017004022e7980 */ /* 0x000ea2000c101900 */
[----:B------:R-:W-:Y:S02]  /*57f0*/  LEA R29, R0, 0xffffff00, 0x7 ;  /* 0xffffff00001d7811 */ /* 0x000fe400078e38ff */
[----:B------:R-:W-:Y:S01]  /*5800*/  IABS R19, R42 ;  /* 0x0000002a00137213 */ /* 0x000fe20000000000 */
[----:B------:R-:W3:Y:S01]  /*5810*/  LD.E.64 R66, desc[UR4][R2.64+0x20] ;  /* 0x0000200402427980 */ /* 0x000ee2000c101b00 */
[----:B------:R-:W-:Y:S02]  /*5820*/  IABS R9, R29 ;  /* 0x0000001d00097213 */ /* 0x000fe40000000000 */
[-C--:B--2---:R-:W-:Y:S02]  /*5830*/  IABS R23, R46.reuse ;  /* 0x0000002e00177213 */ /* 0x084fe40000000000 */
[-C--:B------:R-:W-:Y:S02]  /*5840*/  IABS R30, R46.reuse ;  /* 0x0000002e001e7213 */ /* 0x080fe40000000000 */
[----:B------:R-:W2:Y:S01]  /*5850*/  I2F.RP R25, R23 ;  /* 0x0000001700197306 */ /* 0x000ea20000209400 */
[----:B------:R-:W-:-:S02]  /*5860*/  LOP3.LUT R29, R29, R46, RZ, 0x3c, !PT ;  /* 0x0000002e1d1d7212 */ /* 0x000fc400078e3cff */
[----:B------:R-:W-:Y:S01]  /*5870*/  IMAD.MOV R30, RZ, RZ, -R30 ;  /* 0x000000ffff1e7224 */ /* 0x000fe200078e0a1e */
[----:B------:R-:W-:-:S04]  /*5880*/  LOP3.LUT R42, R42, R46, RZ, 0x3c, !PT ;  /* 0x0000002e2a2a7212 */ /* 0x000fc800078e3cff */
[----:B--2---:R-:W2:Y:S02]  /*5890*/  MUFU.RCP R50, R25 ;  /* 0x0000001900327308 */ /* 0x004ea40000001000 */
[----:B--2---:R-:W-:-:S06]  /*58a0*/  VIADD R50, R50, 0xffffffe ;  /* 0x0ffffffe32327836 */ /* 0x004fcc0000000000 */
[----:B------:R-:W2:Y:S02]  /*58b0*/  F2I.FTZ.U32.TRUNC.NTZ R51, R50 ;  /* 0x0000003200337305 */ /* 0x000ea4000021f000 */
[----:B--2---:R-:W-:Y:S01]  /*58c0*/  IMAD.MOV R44, RZ, RZ, -R51 ;  /* 0x000000ffff2c7224 */ /* 0x004fe200078e0a33 */
[----:B------:R-:W-:-:S03]  /*58d0*/  MOV R50, RZ ;  /* 0x000000ff00327202 */ /* 0x000fc60000000f00 */
        /* <DEDUP_REMOVED lines=44> */
.L_x_3077:
[----:B------:R-:W-:Y:S05]  /*5ba0*/  BSYNC.RECONVERGENT B0 ;  /* 0x0000000000007941 */ /* 0x000fea0003800200 */
.L_x_3075:
[C---:B------:R-:W-:Y:S01]  /*5bb0*/  IMAD.SHL.U32 R9, R216.reuse, 0x20, RZ ;  /* 0x00000020d8097824 */ /* 0x040fe200078e00ff */
[----:B------:R-:W-:Y:S02]  /*5bc0*/  ISETP.GE.AND P3, PT, R45, R236, PT ;  /* 0x000000ec2d00720c */ /* 0x000fe40003f66270 */
[----:B------:R-:W-:Y:S02]  /*5bd0*/  SHF.L.U64.HI R30, R216, 0x5, R217 ;  /* 0x00000005d81e7819 */ /* 0x000fe400000102d9 */
[----:B------:R-:W-:Y:S02]  /*5be0*/  IADD3 R50, P4, PT, R9, R226, RZ ;  /* 0x000000e209327210 */ /* 0x000fe40007f9e0ff */
[----:B------:R-:W-:-:S03]  /*5bf0*/  ISETP.GE.AND P1, PT, R43, R236, PT ;  /* 0x000000ec2b00720c */ /* 0x000fc60003f26270 */
[----:B------:R-:W-:Y:S01]  /*5c00*/  IMAD.X R51, R30, 0x1, R227, P4 ;  /* 0x000000011e337824 */ /* 0x000fe200020e06e3 */
[----:B-1----:R-:W-:-:S03]  /*5c10*/  IADD3 R76, P4, PT, R50, R9, RZ ;  /* 0x00000009324c7210 */ /* 0x002fc60007f9e0ff */
        /* <DEDUP_REMOVED lines=100> */
.L_x_3074:
[----:B------:R-:W-:Y:S05]  /*6260*/  BSYNC.RECONVERGENT B1 ;  /* 0x0000000000017941 */ /* 0x000fea0003800200 */
.L_x_3073:
[----:B------:R-:W-:Y:S01]  /*6270*/  IMAD.SHL.U32 R135, R209, 0x2, RZ ;  /* 0x00000002d1877824 */ /* 0x000fe200078e00ff */
[----:B------:R-:W3:Y:S04]  /*6280*/  LD.E R139, desc[UR4][R2.64+0xdc] ;  /* 0x0000dc04028b7980 */ /* 0x000ee8000c101900 */
[----:B------:R-:W-:-:S05]  /*6290*/  LOP3.LUT R135, R135, 0x6, RZ, 0xc0, !PT ;  /* 0x0000000687877812 */ /* 0x000fca00078ec0ff */
[----:B------:R-:W-:-:S05]  /*62a0*/  IMAD R93, R132, 0x80, R135 ;  /* 0x00000080845d7824 */ /* 0x000fca00078e0287 */
[CC--:B------:R-:W-:Y:S01]  /*62b0*/  ISETP.GE.AND P3, PT, R93.reuse, R224.reuse, PT ;  /* 0x000000e05d00720c */ /* 0x0c0fe20003f66270 */
[C---:B------:R-:W-:Y:S01]  /*62c0*/  VIADD R92, R93.reuse, 0x1 ;  /* 0x000000015d5c7836 */ /* 0x040fe20000000000 */
[CC--:B------:R-:W-:Y:S01]  /*62d0*/  ISETP.GE.AND P4, PT, R93.reuse, R223.reuse, PT ;  /* 0x000000df5d00720c */ /* 0x0c0fe20003f86270 */
[----:B------:R-:W-:Y:S01]  /*62e0*/  VIADD R91, R93, 0x8 ;  /* 0x000000085d5b7836 */ /* 0x000fe20000000000 */
[----:B--2---:R-:W-:Y:S02]  /*62f0*/  FSEL R67, R117, -INF , P3 ;  /* 0xff80000075437808 */ /* 0x004fe40001800000 */
[-C--:B------:R-:W-:Y:S02]  /*6300*/  ISETP.GE.AND P3, PT, R92, R224.reuse, PT ;  /* 0x000000e05c00720c */ /* 0x080fe40003f66270 */
[----:B------:R-:W-:Y:S02]  /*6310*/  FSEL R67, R67, -INF , !P4 ;  /* 0xff80000043437808 */ /* 0x000fe40006000000 */
[----:B------:R-:W-:Y:S01]  /*6320*/  ISETP.GE.AND P4, PT, R91, R224, PT ;  /* 0x000000e05b00720c */ /* 0x000fe20003f86270 */
[C---:B------:R-:W-:Y:S01]  /*6330*/  VIADD R89, R93.reuse, 0x9 ;  /* 0x000000095d597836 */ /* 0x040fe20000000000 */
[----:B-1----:R-:W-:Y:S01]  /*6340*/  FSEL R30, R118, -INF , P3 ;  /* 0xff800000761e7808 */ /* 0x002fe20001800000 */
[----:B------:R-:W-:Y:S01]  /*6350*/  VIADD R88, R93, 0x10 ;  /* 0x000000105d587836 */ /* 0x000fe20000000000 */
[----:B------:R-:W-:-:S02]  /*6360*/  ISETP.GE.AND P3, PT, R91, R223, PT ;  /* 0x000000df5b00720c */ /* 0x000fc40003f66270 */
[----:B------:R-:W-:Y:S02]  /*6370*/  FSEL R65, R115, -INF , P4 ;  /* 0xff80000073417808 */ /* 0x000fe40002000000 */
        /* <DEDUP_REMOVED lines=18> */
[----:B------:R-:W-:Y:S01]  /*64a0*/  ISETP.GE.AND P3, PT, R80, R224, PT ;  /* 0x000000e05000720c */ /* 0x000fe20003f66270 */
[C---:B------:R-:W-:Y:S01]  /*64b0*/  VIADD R44, R93.reuse, 0x21 ;  /* 0x000000215d2c7836 */ /* 0x040fe20000000000 */
[----:B------:R-:W-:Y:S01]  /*64c0*/  FSEL R9, R126, -INF , P4 ;  /* 0xff8000007e097808 */ /* 0x000fe20002000000 */
[----:B------:R-:W-:Y:S01]  /*64d0*/  VIADD R79, R93, 0x28 ;  /* 0x000000285d4f7836 */ /* 0x000fe20000000000 */
[----:B------:R-:W-:-:S02]  /*64e0*/  ISETP.GE.AND P4, PT, R80, R223, PT ;  /* 0x000000df5000720c */ /* 0x000fc40003f86270 */
[----:B------:R-:W-:Y:S02]  /*64f0*/  FSEL R51, R100, -INF , P3 ;  /* 0xff80000064337808 */ /* 0x000fe40001800000 */
[-C--:B------:R-:W-:Y:S02]  /*6500*/  ISETP.GE.AND P3, PT, R44, R224.reuse, PT ;  /* 0x000000e02c00720c */ /* 0x080fe40003f66270 */
[----:B------:R-:W-:Y:S02]  /*6510*/  FSEL R51, R51, -INF , !P4 ;  /* 0xff80000033337808 */ /* 0x000fe40006000000 */
[----:B------:R-:W-:Y:S01]  /*6520*/  ISETP.GE.AND P4, PT, R79, R224, PT ;  /* 0x000000e04f00720c */ /* 0x000fe20003f86270 */
        /* <DEDUP_REMOVED lines=26> */
[C---:B------:R-:W-:Y:S01]  /*66d0*/  ISETP.GE.AND P3, PT, R70.reuse, R224, PT ;  /* 0x000000e04600720c */ /* 0x040fe20003f66270 */
[----:B------:R-:W-:Y:S01]  /*66e0*/  VIADD R66, R93, 0x41 ;  /* 0x000000415d427836 */ /* 0x000fe20000000000 */
[----:B------:R-:W-:Y:S01]  /*66f0*/  FSEL R29, R29, -INF , !P5 ;  /* 0xff8000001d1d7808 */ /* 0x000fe20006800000 */
[----:B------:R-:W-:Y:S01]  /*6700*/  VIADD R46, R93, 0x48 ;  /* 0x000000485d2e7836 */ /* 0x000fe20000000000 */
[----:B------:R-:W-:Y:S02]  /*6710*/  FSEL R63, R63, -INF , P4 ;  /* 0xff8000003f3f7808 */ /* 0x000fe40002000000 */
[-C--:B------:R-:W-:Y:S02]  /*6720*/  ISETP.GE.AND P5, PT, R87, R223.reuse, PT ;  /* 0x000000df5700720c */ /* 0x080fe40003fa6270 */
[----:B------:R-:W-:Y:S02]  /*6730*/  ISETP.GE.AND P4, PT, R70, R223, PT ;  /* 0x000000df4600720c */ /* 0x000fe40003f86270 */
[----:B------:R-:W-:-:S02]  /*6740*/  FSEL R108, R108, -INF , P3 ;  /* 0xff8000006c6c7808 */ /* 0x000fc40001800000 */
        /* <DEDUP_REMOVED lines=17> */
[C---:B------:R-:W-:Y:S01]  /*6860*/  VIADD R58, R93.reuse, 0x51 ;  /* 0x000000515d3a7836 */ /* 0x040fe20000000000 */
        /* <DEDUP_REMOVED lines=29> */
[----:B------:R-:W-:Y:S02]  /*6a40*/  ISETP.GE.AND P5, PT, R58, R223, PT ;  /* 0x000000df3a00720c */ /* 0x000fe40003fa6270 */
[-C--:B------:R-:W-:Y:S02]  /*6a50*/  ISETP.GE.AND P3, PT, R62, R224.reuse, PT ;  /* 0x000000e03e00720c */ /* 0x080fe40003f66270 */
[----:B------:R-:W-:Y:S02]  /*6a60*/  FSEL R173, R11, -INF , !P4 ;  /* 0xff8000000bad7808 */ /* 0x000fe40006000000 */
[----:B------:R-:W-:Y:S01]  /*6a70*/  ISETP.GE.AND P4, PT, R63, R224, PT ;  /* 0x000000e03f00720c */ /* 0x000fe20003f86270 */
[----:B------:R-:W-:Y:S01]  /*6a80*/  VIADD R24, R93, 0x69 ;  /* 0x000000695d187836 */ /* 0x000fe20000000000 */
[----:B------:R-:W-:Y:S01]  /*6a90*/  FSEL R203, R27, -INF , !P5 ;  /* 0xff8000001bcb7808 */ /* 0x000fe20006800000 */
[----:B------:R-:W-:Y:S01]  /*6aa0*/  VIADD R83, R93, 0x70 ;  /* 0x000000705d537836 */ /* 0x000fe20000000000 */
[----:B------:R-:W-:-:S02]  /*6ab0*/  FSEL R171, R22, -INF , P3 ;  /* 0xff80000016ab7808 */ /* 0x000fc40001800000 */
[-C--:B------:R-:W-:Y:S02]  /*6ac0*/  ISETP.GE.AND P5, PT, R48, R223.reuse, PT ;  /* 0x000000df3000720c */ /* 0x080fe40003fa6270 */
[----:B------:R-:W-:Y:S02]  /*6ad0*/  ISETP.GE.AND P3, PT, R63, R223, PT ;  /* 0x000000df3f00720c */ /* 0x000fe40003f66270 */
[----:B------:R-:W-:Y:S02]  /*6ae0*/  FSEL R13, R13, -INF , P4 ;  /* 0xff8000000d0d7808 */ /* 0x000fe40002000000 */
[----:B------:R-:W-:Y:S02]  /*6af0*/  FSEL R193, R18, -INF , !P5 ;  /* 0xff80000012c17808 */ /* 0x000fe40006800000 */
[----:B------:R-:W-:Y:S02]  /*6b00*/  ISETP.GE.AND P4, PT, R24, R224, PT ;  /* 0x000000e01800720c */ /* 0x000fe40003f86270 */
[----:B------:R-:W-:-:S02]  /*6b10*/  FSEL R167, R13, -INF , !P3 ;  /* 0xff8000000da77808 */ /* 0x000fc40005800000 */
[-C--:B------:R-:W-:Y:S02]  /*6b20*/  ISETP.GE.AND P5, PT, R62, R223.reuse, PT ;  /* 0x000000df3e00720c */ /* 0x080fe40003fa6270 */
[----:B------:R-:W-:Y:S01]  /*6b30*/  ISETP.GE.AND P3, PT, R83, R224, PT ;  /* 0x000000e05300720c */ /* 0x000fe20003f66270 */
[----:B------:R-:W-:Y:S01]  /*6b40*/  VIADD R90, R93, 0x79 ;  /* 0x000000795d5a7836 */ /* 0x000fe20000000000 */
[----:B------:R-:W-:Y:S01]  /*6b50*/  FSEL R31, R31, -INF , P4 ;  /* 0xff8000001f1f7808 */ /* 0x000fe20002000000 */
[----:B------:R-:W-:Y:S01]  /*6b60*/  VIADD R86, R93, 0x71 ;  /* 0x000000715d567836 */ /* 0x000fe20000000000 */
[----:B------:R-:W-:Y:S01]  /*6b70*/  FSEL R171, R171, -INF , !P5 ;  /* 0xff800000abab7808 */ /* 0x000fe20006800000 */
[----:B------:R-:W-:Y:S01]  /*6b80*/  VIADD R22, R93, 0x78 ;  /* 0x000000785d167836 */ /* 0x000fe20000000000 */
[----:B------:R-:W-:Y:S02]  /*6b90*/  ISETP.GE.AND P4, PT, R83, R223, PT ;  /* 0x000000df5300720c */ /* 0x000fe40003f86270 */
[----:B------:R-:W-:-:S02]  /*6ba0*/  FSEL R68, R68, -INF , P3 ;  /* 0xff80000044447808 */ /* 0x000fc40001800000 */
[----:B------:R-:W-:Y:S02]  /*6bb0*/  ISETP.GE.AND P5, PT, R24, R223, PT ;  /* 0x000000df1800720c */ /* 0x000fe40003fa6270 */
[----:B------:R-:W-:Y:S02]  /*6bc0*/  FSEL R155, R68, -INF , !P4 ;  /* 0xff800000449b7808 */ /* 0x000fe40006000000 */
[----:B------:R-:W-:Y:S02]  /*6bd0*/  FSEL R165, R31, -INF , !P5 ;  /* 0xff8000001fa57808 */ /* 0x000fe40006800000 */
[-C--:B------:R-:W-:Y:S02]  /*6be0*/  ISETP.GE.AND P4, PT, R90, R224.reuse, PT ;  /* 0x000000e05a00720c */ /* 0x080fe40003f86270 */
[-C--:B------:R-:W-:Y:S02]  /*6bf0*/  ISETP.GE.AND P3, PT, R86, R224.reuse, PT ;  /* 0x000000e05600720c */ /* 0x080fe40003f66270 */
[----:B------:R-:W-:-:S02]  /*6c00*/  ISETP.GE.AND P5, PT, R22, R224, PT ;  /* 0x000000e01600720c */ /* 0x000fc40003fa6270 */
[----:B------:R-:W-:Y:S02]  /*6c10*/  ISETP.GE.AND P1, PT, R93, R222, PT ;  /* 0x000000de5d00720c */ /* 0x000fe40003f26270 */
[----:B------:R-:W-:Y:S02]  /*6c20*/  FSEL R85, R85, -INF , P4 ;  /* 0xff80000055557808 */ /* 0x000fe40002000000 */
[----:B------:R-:W-:Y:S02]  /*6c30*/  FSEL R15, R15, -INF , P3 ;  /* 0xff8000000f0f7808 */ /* 0x000fe40001800000 */
[----:B------:R-:W-:Y:S02]  /*6c40*/  FSEL R82, R82, -INF , P5 ;  /* 0xff80000052527808 */ /* 0x000fe40002800000 */
[----:B------:R-:W-:Y:S02]  /*6c50*/  ISETP.GE.AND P4, PT, R22, R223, PT ;  /* 0x000000df1600720c */ /* 0x000fe40003f86270 */
[----:B------:R-:W-:-:S02]  /*6c60*/  ISETP.GE.AND P3, PT, R93, R221, PT ;  /* 0x000000dd5d00720c */ /* 0x000fc40003f66270 */
[-C--:B------:R-:W-:Y:S02]  /*6c70*/  ISETP.GE.AND P5, PT, R86, R223.reuse, PT ;  /* 0x000000df5600720c */ /* 0x080fe40003fa6270 */
[----:B------:R-:W-:Y:S02]  /*6c80*/  FSEL R18, R112, -INF , P1 ;  /* 0xff80000070127808 */ /* 0x000fe40000800000 */
[----:B------:R-:W-:Y:S02]  /*6c90*/  ISETP.GE.AND P1, PT, R92, R222, PT ;  /* 0x000000de5c00720c */ /* 0x000fe40003f26270 */
[----:B------:R-:W-:Y:S02]  /*6ca0*/  FSEL R151, R82, -INF , !P4 ;  /* 0xff80000052977808 */ /* 0x000fe40006000000 */
[----:B------:R-:W-:Y:S02]  /*6cb0*/  FSEL R153, R15, -INF , !P5 ;  /* 0xff8000000f997808 */ /* 0x000fe40006800000 */
[----:B------:R-:W-:-:S02]  /*6cc0*/  ISETP.GE.AND P4, PT, R90, R223, PT ;  /* 0x000000df5a00720c */ /* 0x000fc40003f86270 */
[----:B------:R-:W-:Y:S02]  /*6cd0*/  FSEL R18, R18, -INF , !P3 ;  /* 0xff80000012127808 */ /* 0x000fe40005800000 */
[----:B------:R-:W-:Y:S02]  /*6ce0*/  ISETP.GE.AND P5, PT, R92, R221, PT ;  /* 0x000000dd5c00720c */ /* 0x000fe40003fa6270 */
[-C--:B------:R-:W-:Y:S02]  /*6cf0*/  ISETP.GE.AND P3, PT, R91, R222.reuse, PT ;  /* 0x000000de5b00720c */ /* 0x080fe40003f66270 */
[----:B------:R-:W-:Y:S02]  /*6d00*/  FSEL R57, R113, -INF , P1 ;  /* 0xff80000071397808 */ /* 0x000fe40000800000 */
[----:B------:R-:W-:Y:S02]  /*6d10*/  ISETP.GE.AND P1, PT, R89, R222, PT ;  /* 0x000000de5900720c */ /* 0x000fe40003f26270 */
[----:B------:R-:W-:-:S02]  /*6d20*/  FSEL R149, R85, -INF , !P4 ;  /* 0xff80000055957808 */ /* 0x000fc40006000000 */
[-C--:B------:R-:W-:Y:S02]  /*6d30*/  ISETP.GE.AND P4, PT, R91, R221.reuse, PT ;  /* 0x000000dd5b00720c */ /* 0x080fe40003f86270 */
[----:B------:R-:W-:Y:S02]  /*6d40*/  FSEL R31, R114, -INF , P3 ;  /* 0xff800000721f7808 */ /* 0x000fe40001800000 */
[----:B------:R-:W-:Y:S02]  /*6d50*/  FSEL R57, R57, -INF , !P5 ;  /* 0xff80000039397808 */ /* 0x000fe40006800000 */
[----:B------:R-:W-:Y:S02]  /*6d60*/  ISETP.GE.AND P5, PT, R89, R221, PT ;  /* 0x000000dd5900720c */ /* 0x000fe40003fa6270 */
[----:B------:R-:W-:Y:S02]  /*6d70*/  ISETP.GE.AND P3, PT, R88, R222, PT ;  /* 0x000000de5800720c */ /* 0x000fe40003f66270 */
[----:B------:R-:W-:-:S02]  /*6d80*/  FSEL R27, R52, -INF , P1 ;  /* 0xff800000341b7808 */ /* 0x000fc40000800000 */
[----:B------:R-:W-:Y:S02]  /*6d90*/  ISETP.GE.AND P1, PT, R87, R222, PT ;  /* 0x000000de5700720c */ /* 0x000fe40003f26270 */
[----:B------:R-:W-:Y:S02]  /*6da0*/  FSEL R31, R31, -INF , !P4 ;  /* 0xff8000001f1f7808 */ /* 0x000fe40006000000 */
[-C--:B------:R-:W-:Y:S02]  /*6db0*/  ISETP.GE.AND P4, PT, R88, R221.reuse, PT ;  /* 0x000000dd5800720c */ /* 0x080fe40003f86270 */
[----:B------:R-:W-:Y:S02]  /*6dc0*/  FSEL R11, R53, -INF , P3 ;  /* 0xff800000350b7808 */ /* 0x000fe40001800000 */
[----:B------:R-:W-:Y:S02]  /*6dd0*/  FSEL R27, R27, -INF , !P5 ;  /* 0xff8000001b1b7808 */ /* 0x000fe40006800000 */
[----:B------:R-:W-:-:S02]  /*6de0*/  ISETP.GE.AND P5, PT, R87, R221, PT ;  /* 0x000000dd5700720c */ /* 0x000fc40003fa6270 */
[-C--:B------:R-:W-:Y:S02]  /*6df0*/  ISETP.GE.AND P3, PT, R84, R222.reuse, PT ;  /* 0x000000de5400720c */ /* 0x080fe40003f66270 */
[----:B------:R-:W-:Y:S02]  /*6e00*/  FSEL R17, R54, -INF , P1 ;  /* 0xff80000036117808 */ /* 0x000fe40000800000 */
[----:B------:R-:W-:Y:S02]  /*6e10*/  ISETP.GE.AND P1, PT, R81, R222, PT ;  /* 0x000000de5100720c */ /* 0x000fe40003f26270 */
[----:B------:R-:W-:Y:S02]  /*6e20*/  FSEL R11, R11, -INF , !P4 ;  /* 0xff8000000b0b7808 */ /* 0x000fe40006000000 */
[----:B------:R-:W-:Y:S02]  /*6e30*/  ISETP.GE.AND P4, PT, R84, R221, PT ;  /* 0x000000dd5400720c */ /* 0x000fe40003f86270 */
[----:B------:R-:W-:-:S02]  /*6e40*/  FSEL R15, R55, -INF , P3 ;  /* 0xff800000370f7808 */ /* 0x000fc40001800000 */
        /* <DEDUP_REMOVED lines=10> */
[----:B------:R-:W-:Y:S02]  /*6ef0*/  FSEL R37, R37, -INF , P1 ;  /* 0xff80000025257808 */ /* 0x000fe40000800000 */
[----:B------:R-:W-:-:S02]  /*6f00*/  ISETP.GE.AND P3, PT, R79, R222, PT ;  /* 0x000000de4f00720c */ /* 0x000fc40003f66270 */
[----:B------:R-:W-:Y:S02]  /*6f10*/  ISETP.GE.AND P1, PT, R77, R222, PT ;  /* 0x000000de4d00720c */ /* 0x000fe40003f26270 */
[----:B------:R-:W-:Y:S02]  /*6f20*/  FSEL R44, R36, -INF , !P4 ;  /* 0xff800000242c7808 */ /* 0x000fe40006000000 */
[----:B------:R-:W-:Y:S02]  /*6f30*/  FSEL R36, R37, -INF , !P5 ;  /* 0xff80000025247808 */ /* 0x000fe40006800000 */
[-C--:B------:R-:W-:Y:S02]  /*6f40*/  ISETP.GE.AND P4, PT, R79, R221.reuse, PT ;  /* 0x000000dd4f00720c */ /* 0x080fe40003f86270 */
[----:B------:R-:W-:Y:S02]  /*6f50*/  FSEL R38, R38, -INF , P3 ;  /* 0xff80000026267808 */ /* 0x000fe40001800000 */
[----:B------:R-:W-:-:S02]  /*6f60*/  ISETP.GE.AND P5, PT, R77, R221, PT ;  /* 0x000000dd4d00720c */ /* 0x000fc40003fa6270 */
[----:B------:R-:W-:Y:S02]  /*6f70*/  FSEL R37, R39, -INF , P1 ;  /* 0xff80000027257808 */ /* 0x000fe40000800000 */
[-C--:B------:R-:W-:Y:S02]  /*6f80*/  ISETP.GE.AND P3, PT, R76, R222.reuse, PT ;  /* 0x000000de4c00720c */ /* 0x080fe40003f66270 */
[----:B------:R-:W-:Y:S02]  /*6f90*/  ISETP.GE.AND P1, PT, R74, R222, PT ;  /* 0x000000de4a00720c */ /* 0x000fe40003f26270 */
[----:B------:R-:W-:Y:S02]  /*6fa0*/  FSEL R39, R38, -INF , !P4 ;  /* 0xff80000026277808 */ /* 0x000fe40006000000 */
[----:B------:R-:W-:Y:S02]  /*6fb0*/  FSEL R37, R37, -INF , !P5 ;  /* 0xff80000025257808 */ /* 0x000fe40006800000 */
[----:B------:R-:W-:-:S02]  /*6fc0*/  ISETP.GE.AND P4, PT, R76, R221, PT ;  /* 0x000000dd4c00720c */ /* 0x000fc40003f86270 */
[----:B------:R-:W-:Y:S02]  /*6fd0*/  FSEL R60, R60, -INF , P3 ;  /* 0xff8000003c3c7808 */ /* 0x000fe40001800000 */
[----:B------:R-:W-:Y:S02]  /*6fe0*/  ISETP.GE.AND P5, PT, R74, R221, PT ;  /* 0x000000dd4a00720c */ /* 0x000fe40003fa6270 */
[----:B------:R-:W-:Y:S02]  /*6ff0*/  FSEL R61, R61, -INF , P1 ;  /* 0xff8000003d3d7808 */ /* 0x000fe40000800000 */
[-C--:B------:R-:W-:Y:S02]  /*7000*/  ISETP.GE.AND P3, PT, R73, R222.reuse, PT ;  /* 0x000000de4900720c */ /* 0x080fe40003f66270 */
[----:B------:R-:W-:Y:S02]  /*7010*/  ISETP.GE.AND P1, PT, R72, R222, PT ;  /* 0x000000de4800720c */ /* 0x000fe40003f26270 */
[----:B------:R-:W-:-:S02]  /*7020*/  FSEL R247, R60, -INF , !P4 ;  /* 0xff8000003cf77808 */ /* 0x000fc40006000000 */
[----:B------:R-:W-:Y:S02]  /*7030*/  FSEL R179, R61, -INF , !P5 ;  /* 0xff8000003db37808 */ /* 0x000fe40006800000 */
[-C--:B------:R-:W-:Y:S02]  /*7040*/  ISETP.GE.AND P4, PT, R73, R221.reuse, PT ;  /* 0x000000dd4900720c */ /* 0x080fe40003f86270 */
[----:B------:R-:W-:Y:S02]  /*7050*/  FSEL R32, R32, -INF , P3 ;  /* 0xff80000020207808 */ /* 0x000fe40001800000 */
        /* <DEDUP_REMOVED lines=27> */
[----:B------:R-:W-:Y:S02]  /*7210*/  FSEL R191, R16, -INF , !P4 ;  /* 0xff80000010bf7808 */ /* 0x000fe40006000000 */
[----:B------:R-:W-:Y:S02]  /*7220*/  FSEL R189, R26, -INF , !P5 ;  /* 0xff8000001abd7808 */ /* 0x000fe40006800000 */
[----:B------:R-:W-:Y:S02]  /*7230*/  FMNMX3.FTZ R16, R67, R30, R65, !PT ;  /* 0x0000001e43107276 */ /* 0x000fe40007810041 */
[----:B------:R-:W-:Y:S02]  /*7240*/  ISETP.GE.AND P5, PT, R48, R221, PT ;  /* 0x000000dd3000720c */ /* 0x000fe40003fa6270 */
[----:B------:R-:W-:Y:S02]  /*7250*/  FSEL R4, R4, -INF , P1 ;  /* 0xff80000004047808 */ /* 0x000fe40000800000 */
[----:B------:R-:W-:-:S02]  /*7260*/  FMNMX3.FTZ R16, R16, R29, R23, !PT ;  /* 0x0000001d10107276 */ /* 0x000fc40007810017 */
[----:B------:R-:W-:Y:S02]  /*7270*/  FSEL R185, R4, -INF , !P5 ;  /* 0xff80000004b97808 */ /* 0x000fe40006800000 */
[----:B------:R-:W-:Y:S02]  /*7280*/  FMNMX3.FTZ R4, R18, R57, R31, !PT ;  /* 0x0000003912047276 */ /* 0x000fe4000781001f */
[C---:B------:R-:W-:Y:S02]  /*7290*/  ISETP.GE.AND P3, PT, R75.reuse, R222, PT ;  /* 0x000000de4b00720c */ /* 0x040fe40003f66270 */
[----:B------:R-:W-:Y:S02]  /*72a0*/  FMNMX3.FTZ R16, R16, R25, R19, !PT ;  /* 0x0000001910107276 */ /* 0x000fe40007810013 */
[----:B------:R-:W-:Y:S02]  /*72b0*/  FMNMX3.FTZ R4, R4, R27, R11, !PT ;  /* 0x0000001b04047276 */ /* 0x000fe4000781000b */
[----:B------:R-:W-:-:S02]  /*72c0*/  ISETP.GE.AND P4, PT, R75, R221, PT ;  /* 0x000000dd4b00720c */ /* 0x000fc40003f86270 */
[----:B------:R-:W-:Y:S02]  /*72d0*/  FSEL R8, R8, -INF , P3 ;  /* 0xff80000008087808 */ /* 0x000fe40001800000 */
[----:B------:R-:W-:Y:S02]  /*72e0*/  FMNMX3.FTZ R21, R16, R9, R51, !PT ;  /* 0x0000000910157276 */ /* 0x000fe40007810033 */
[----:B------:R-:W-:Y:S02]  /*72f0*/  FMNMX3.FTZ R4, R4, R17, R15, !PT ;  /* 0x0000001104047276 */ /* 0x000fe4000781000f */
[----:B------:R-:W-:Y:S02]  /*7300*/  FSEL R187, R8, -INF , !P4 ;  /* 0xff80000008bb7808 */ /* 0x000fe40006000000 */
        /* <DEDUP_REMOVED lines=10> */
[----:B------:R-:W-:Y:S02]  /*73b0*/  ISETP.GE.AND P3, PT, R78, R222, PT ;  /* 0x000000de4e00720c */ /* 0x000fe40003f66270 */
[----:B------:R-:W-:Y:S02]  /*73c0*/  FMNMX3.FTZ R8, R8, R197, R205, !PT ;  /* 0x000000c508087276 */ /* 0x000fe400078100cd */
[----:B------:R-:W-:Y:S02]  /*73d0*/  FMNMX3.FTZ R4, R4, R213, R207, !PT ;  /* 0x000000d504047276 */ /* 0x000fe400078100cf */
[----:B------:R-:W-:-:S02]  /*73e0*/  ISETP.GE.AND P4, PT, R78, R221, PT ;  /* 0x000000dd4e00720c */ /* 0x000fc40003f86270 */
[-C--:B------:R-:W-:Y:S02]  /*73f0*/  ISETP.GE.AND P1, PT, R62, R222.reuse, PT ;  /* 0x000000de3e00720c */ /* 0x080fe40003f26270 */
[----:B------:R-:W-:Y:S02]  /*7400*/  FSEL R10, R10, -INF , P3 ;  /* 0xff8000000a0a7808 */ /* 0x000fe40001800000 */
[----:B------:R-:W-:Y:S02]  /*7410*/  ISETP.GE.AND P3, PT, R63, R222, PT ;  /* 0x000000de3f00720c */ /* 0x000fe40003f66270 */
[----:B------:R-:W-:Y:S02]  /*7420*/  FMNMX3.FTZ R8, R8, R203, R199, !PT ;  /* 0x000000cb08087276 */ /* 0x000fe400078100c7 */
[----:B------:R-:W-:Y:S02]  /*7430*/  FMNMX3.FTZ R4, R4, R201, R191, !PT ;  /* 0x000000c904047276 */ /* 0x000fe400078100bf */
[----:B------:R-:W-:-:S02]  /*7440*/  ISETP.GE.AND P5, PT, R62, R221, PT ;  /* 0x000000dd3e00720c */ /* 0x000fc40003fa6270 */
[----:B------:R-:W-:Y:S02]  /*7450*/  FSEL R163, R10, -INF , !P4 ;  /* 0xff8000000aa37808 */ /* 0x000fe40006000000 */
[----:B------:R-:W-:Y:S02]  /*7460*/  FSEL R5, R5, -INF , P1 ;  /* 0xff80000005057808 */ /* 0x000fe40000800000 */
[----:B------:R-:W-:Y:S02]  /*7470*/  ISETP.GE.AND P4, PT, R63, R221, PT ;  /* 0x000000dd3f00720c */ /* 0x000fe40003f86270 */
[-C--:B------:R-:W-:Y:S02]  /*7480*/  ISETP.GE.AND P1, PT, R24, R222.reuse, PT ;  /* 0x000000de1800720c */ /* 0x080fe40003f26270 */
[----:B------:R-:W-:Y:S02]  /*7490*/  FSEL R7, R7, -INF , P3 ;  /* 0xff80000007077808 */ /* 0x000fe40001800000 */
[----:B------:R-:W-:-:S02]  /*74a0*/  ISETP.GE.AND P3, PT, R83, R222, PT ;  /* 0x000000de5300720c */ /* 0x000fc40003f66270 */
[----:B------:R-:W-:Y:S02]  /*74b0*/  FMNMX3.FTZ R8, R8, R193, R173, !PT ;  /* 0x000000c108087276 */ /* 0x000fe400078100ad */
[----:B------:R-:W-:Y:S02]  /*74c0*/  FMNMX3.FTZ R4, R4, R189, R187, !PT ;  /* 0x000000bd04047276 */ /* 0x000fe400078100bb */
[----:B------:R-:W-:Y:S02]  /*74d0*/  FSEL R161, R5, -INF , !P5 ;  /* 0xff80000005a17808 */ /* 0x000fe40006800000 */
[----:B------:R-:W-:Y:S02]  /*74e0*/  ISETP.GE.AND P5, PT, R24, R221, PT ;  /* 0x000000dd1800720c */ /* 0x000fe40003fa6270 */
[----:B------:R-:W-:Y:S02]  /*74f0*/  FSEL R159, R7, -INF , !P4 ;  /* 0xff800000079f7808 */ /* 0x000fe40006000000 */
[----:B------:R-:W-:-:S02]  /*7500*/  FSEL R6, R6, -INF , P1 ;  /* 0xff80000006067808 */ /* 0x000fc40000800000 */
[----:B------:R-:W-:Y:S02]  /*7510*/  ISETP.GE.AND P4, PT, R83, R221, PT ;  /* 0x000000dd5300720c */ /* 0x000fe40003f86270 */
[-C--:B------:R-:W-:Y:S02]  /*7520*/  ISETP.GE.AND P1, PT, R86, R222.reuse, PT ;  /* 0x000000de5600720c */ /* 0x080fe40003f26270 */
[----:B------:R-:W-:Y:S02]  /*7530*/  FSEL R14, R14, -INF , P3 ;  /* 0xff8000000e0e7808 */ /* 0x000fe40001800000 */
[----:B------:R-:W-:Y:S02]  /*7540*/  FMNMX3.FTZ R8, R8, R171, R167, !PT ;  /* 0x000000ab08087276 */ /* 0x000fe400078100a7 */
[----:B------:R-:W-:Y:S02]  /*7550*/  ISETP.GE.AND P3, PT, R22, R222, PT ;  /* 0x000000de1600720c */ /* 0x000fe40003f66270 */
[----:B------:R-:W-:-:S02]  /*7560*/  FMNMX3.FTZ R4, R4, R185, R163, !PT ;  /* 0x000000b904047276 */ /* 0x000fc400078100a3 */
[----:B------:R-:W-:Y:S02]  /*7570*/  FSEL R157, R6, -INF , !P5 ;  /* 0xff800000069d7808 */ /* 0x000fe40006800000 */
[----:B------:R-:W-:Y:S02]  /*7580*/  FSEL R147, R14, -INF , !P4 ;  /* 0xff8000000e937808 */ /* 0x000fe40006000000 */
[----:B------:R-:W-:Y:S02]  /*7590*/  FMNMX3.FTZ R6, R8, R165, R155, !PT ;  /* 0x000000a508067276 */ /* 0x000fe4000781009b */
[----:B------:R-:W-:Y:S02]  /*75a0*/  FSEL R12, R12, -INF , P1 ;  /* 0xff8000000c0c7808 */ /* 0x000fe40000800000 */
[-C--:B------:R-:W-:Y:S02]  /*75b0*/  ISETP.GE.AND P5, PT, R86, R221.reuse, PT ;  /* 0x000000dd5600720c */ /* 0x080fe40003fa6270 */
[----:B------:R-:W-:-:S02]  /*75c0*/  ISETP.GE.AND P4, PT, R22, R221, PT ;  /* 0x000000dd1600720c */ /* 0x000fc40003f86270 */
[----:B------:R-:W-:Y:S02]  /*75d0*/  ISETP.GE.AND P1, PT, R90, R222, PT ;  /* 0x000000de5a00720c */ /* 0x000fe40003f26270 */
[----:B------:R-:W-:Y:S02]  /*75e0*/  FSEL R28, R28, -INF , P3 ;  /* 0xff8000001c1c7808 */ /* 0x000fe40001800000 */
[----:B------:R-:W-:Y:S02]  /*75f0*/  FMNMX3.FTZ R4, R4, R161, R159, !PT ;  /* 0x000000a104047276 */ /* 0x000fe4000781009f */
[----:B------:R-:W-:Y:S02]  /*7600*/  FMNMX3.FTZ R6, R6, R153, R151, !PT ;  /* 0x0000009906067276 */ /* 0x000fe40007810097 */
[----:B------:R-:W-:Y:S02]  /*7610*/  ISETP.GE.AND P3, PT, R90, R221, PT ;  /* 0x000000dd5a00720c */ /* 0x000fe40003f66270 */
[----:B------:R-:W-:-:S02]  /*7620*/  FSEL R64, R64, -INF , P1 ;  /* 0xff80000040407808 */ /* 0x000fc40000800000 */
[----:B------:R-:W-:Y:S02]  /*7630*/  FSEL R145, R12, -INF , !P5 ;  /* 0xff8000000c917808 */ /* 0x000fe40006800000 */
[----:B------:R-:W-:Y:S02]  /*7640*/  FSEL R143, R28, -INF , !P4 ;  /* 0xff8000001c8f7808 */ /* 0x000fe40006000000 */
[----:B------:R-:W-:Y:S02]  /*7650*/  FMNMX3.FTZ R4, R4, R157, R147, !PT ;  /* 0x0000009d04047276 */ /* 0x000fe40007810093 */
[----:B------:R-:W-:Y:S02]  /*7660*/  FMNMX.FTZ R6, R149, R6, !PT ;  /* 0x0000000695067209 */ /* 0x000fe40007810000 */
[----:B------:R-:W-:Y:S02]  /*7670*/  FSEL R141, R64, -INF , !P3 ;  /* 0xff800000408d7808 */ /* 0x000fe40005800000 */
[----:B------:R-:W-:Y:S01]  /*7680*/  FMNMX3.FTZ R4, R4, R145, R143, !PT ;  /* 0x0000009104047276 */ /* 0x000fe2000781008f */
[----:B------:R-:W1:Y:S03]  /*7690*/  SHFL.BFLY PT, R5, R6, 0x2, 0x1f ;  /* 0x0c401f0006057f89 */ /* 0x000e6600000e0000 */
[----:B------:R-:W-:-:S05]  /*76a0*/  FMNMX.FTZ R7, R141, R4, !PT ;  /* 0x000000048d077209 */ /* 0x000fca0007810000 */
[----:B------:R-:W2:Y:S01]  /*76b0*/  SHFL.BFLY PT, R4, R7, 0x2, 0x1f ;  /* 0x0c401f0007047f89 */ /* 0x000ea200000e0000 */
[----:B-1----:R-:W-:-:S05]  /*76c0*/  FMNMX.FTZ R5, R6, R5, !PT ;  /* 0x0000000506057209 */ /* 0x002fca0007810000 */
[----:B------:R-:W1:Y:S01]  /*76d0*/  SHFL.BFLY PT, R134, R5, 0x1, 0x1f ;  /* 0x0c201f0005867f89 */ /* 0x000e6200000e0000 */
[----:B--2---:R-:W-:-:S05]  /*76e0*/  FMNMX.FTZ R4, R7, R4, !PT ;  /* 0x0000000407047209 */ /* 0x004fca0007810000 */
[----:B------:R-:W2:Y:S01]  /*76f0*/  SHFL.BFLY PT, R133, R4, 0x1, 0x1f ;  /* 0x0c201f0004857f89 */ /* 0x000ea200000e0000 */
[----:B------:R-:W-:-:S04]  /*7700*/  IMAD.IADD R69, R69, 0x1, R40 ;  /* 0x0000000145457824 */ /* 0x000fc800078e0228 */
[----:B------:R-:W-:-:S04]  /*7710*/  IMAD R64, R69, 0x2, R212 ;  /* 0x0000000245407824 */ /* 0x000fc800078e02d4 */
[----:B------:R-:W-:Y:S01]  /*7720*/  IMAD.IADD R46, R169, 0x1, R64 ;  /* 0x00000001a92e7824 */ /* 0x000fe200078e0240 */
[----:B------:R-:W-:Y:S03]  /*7730*/  LDSM.16.MT88.4 R124, [R64+0xc000] ;  /* 0x00c00000407c783b */ /* 0x000fe60000004200 */
[----:B------:R-:W-:Y:S01]  /*7740*/  IMAD.IADD R40, R47, 0x1, R46 ;  /* 0x000000012f287824 */ /* 0x000fe200078e022e */
[----:B------:R-:W-:Y:S01]  /*7750*/  LDSM.16.MT88.4 R108, [R46+0xc000] ;  /* 0x00c000002e6c783b */ /* 0x000fe20000004200 */
[----:B-1----:R-:W-:-:S03]  /*7760*/  FMNMX.FTZ R134, R5, R134, !PT ;  /* 0x0000008605867209 */ /* 0x002fc60007810000 */
[----:B------:R-:W1:Y:S01]  /*7770*/  LDSM.16.MT88.4 R100, [R40+0xc000] ;  /* 0x00c000002864783b */ /* 0x000e620000004200 */
[----:B------:R-:W-:Y:S01]  /*7780*/  FSETP.NEU.FTZ.AND P1, PT, R134, -INF , PT ;  /* 0xff8000008600780b */ /* 0x000fe20003f3d000 */
[----:B---3--:R-:W-:Y:S01]  /*7790*/  FMUL.FTZ R142, R139, R134 ;  /* 0x000000868b8e7220 */ /* 0x008fe20000410000 */
[----:B--2---:R-:W-:Y:S01]  /*77a0*/  FMNMX.FTZ R133, R4, R133, !PT ;  /* 0x0000008504857209 */ /* 0x004fe20007810000 */
[----:B------:R-:W-:-:S03]  /*77b0*/  IMAD.IADD R140, R47, 0x1, R64 ;  /* 0x000000012f8c7824 */ /* 0x000fc600078e0240 */
[----:B------:R-:W-:Y:S01]  /*77c0*/  FSEL R142, R142, RZ, P1 ;  /* 0x000000ff8e8e7208 */ /* 0x000fe20000800000 */
[----:B------:R-:W-:Y:S01]  /*77d0*/  LDSM.16.MT88.4 R92, [R64+0x10000] ;  /* 0x01000000405c783b */ /* 0x000fe20000004200 */
[----:B------:R-:W-:Y:S01]  /*77e0*/  FSETP.NEU.FTZ.AND P1, PT, R133, -INF , PT ;  /* 0xff8000008500780b */ /* 0x000fe20003f3d000 */
[----:B------:R-:W-:Y:S02]  /*77f0*/  FMUL.FTZ R138, R139, R133 ;  /* 0x000000858b8a7220 */ /* 0x000fe40000410000 */
[----:B------:R-:W2:Y:S03]  /*7800*/  LDSM.16.MT88.4 R116, [R140+0xc000] ;  /* 0x00c000008c74783b */ /* 0x000ea60000004200 */
[----:B------:R-:W-:Y:S01]  /*7810*/  FSEL R138, R138, RZ, P1 ;  /* 0x000000ff8a8a7208 */ /* 0x000fe20000800000 */
[----:B------:R-:W3:Y:S01]  /*7820*/  LDSM.16.MT88.4 R84, [R140+0x10000] ;  /* 0x010000008c54783b */ /* 0x000ee20000004200 */
[-CC-:B------:R-:W-:Y:S01]  /*7830*/  FFMA.FTZ R137, R67, R139.reuse, -R142.reuse ;  /* 0x0000008b43897223 */ /* 0x180fe2000001088e */
[----:B------:R-:W-:-:S02]  /*7840*/  FFMA.FTZ R136, R30, R139, -R142 ;  /* 0x0000008b1e887223 */ /* 0x000fc4000001088e */
[----:B------:R-:W4:Y:S01]  /*7850*/  LDSM.16.MT88.4 R76, [R46+0x10000] ;  /* 0x010000002e4c783b */ /* 0x000f220000004200 */
[-CC-:B------:R-:W-:Y:S01]  /*7860*/  FFMA.FTZ R65, R65, R139.reuse, -R142.reuse ;  /* 0x0000008b41417223 */ /* 0x180fe2000001088e */
[-C--:B------:R-:W-:Y:S01]  /*7870*/  FFMA.FTZ R62, R29, R139.reuse, -R142 ;  /* 0x0000008b1d3e7223 */ /* 0x080fe2000001088e */
[-CC-:B------:R-:W-:Y:S01]  /*7880*/  FFMA.FTZ R67, R18, R139.reuse, -R138.reuse ;  /* 0x0000008b12437223 */ /* 0x180fe2000001088a */
[----:B------:R-:W5:Y:S01]  /*7890*/  LDSM.16.MT88.4 R4, [R40+0x10000] ;  /* 0x010000002804783b */ /* 0x000f620000004200 */
[-CC-:B------:R-:W-:Y:S01]  /*78a0*/  FFMA.FTZ R66, R57, R139.reuse, -R138.reuse ;  /* 0x0000008b39427223 */ /* 0x180fe2000001088a */
[-CC-:B------:R-:W-:Y:S01]  /*78b0*/  FFMA.FTZ R63, R31, R139.reuse, -R138.reuse ;  /* 0x0000008b1f3f7223 */ /* 0x180fe2000001088a */
[-C--:B------:R-:W-:Y:S01]  /*78c0*/  FFMA.FTZ R60, R27, R139.reuse, -R138 ;  /* 0x0000008b1b3c7223 */ /* 0x080fe2000001088a */
[----:B------:R-:W-:Y:S01]  /*78d0*/  MUFU.EX2 R137, R137 ;  /* 0x0000008900897308 */ /* 0x000fe20000000800 */
[-C--:B------:R-:W-:Y:S01]  /*78e0*/  FFMA.FTZ R54, R9, R139.reuse, -R142 ;  /* 0x0000008b09367223 */ /* 0x080fe2000001088e */
[-C--:B------:R-:W-:Y:S01]  /*78f0*/  FFMA.FTZ R59, R11, R139.reuse, -R138 ;  /* 0x0000008b0b3b7223 */ /* 0x080fe2000001088a */
[----:B------:R-:W-:Y:S01]  /*7900*/  LDSM.16.MT88.4 R32, [R140+0xc800] ;  /* 0x00c800008c20783b */ /* 0x000fe20000004200 */
[----:B------:R-:W1:Y:S03]  /*7910*/  MUFU.EX2 R136, R136 ;  /* 0x0000008800887308 */ /* 0x000e660000000800 */
[----:B------:R-:W5:Y:S01]  /*7920*/  LDSM.16.MT88.4 R8, [R40+0xc800] ;  /* 0x00c800002808783b */ /* 0x000f620000004200 */
[----:B------:R-:W-:Y:S04]  /*7930*/  MUFU.EX2 R65, R65 ;  /* 0x0000004100417308 */ /* 0x000fe80000000800 */
[----:B------:R-:W2:Y:S04]  /*7940*/  MUFU.EX2 R62, R62 ;  /* 0x0000003e003e7308 */ /* 0x000ea80000000800 */
[----:B------:R-:W-:Y:S01]  /*7950*/  MUFU.EX2 R67, R67 ;  /* 0x0000004300437308 */ /* 0x000fe20000000800 */
[-CC-:B------:R-:W-:Y:S01]  /*7960*/  FFMA.FTZ R61, R23, R139.reuse, -R142.reuse ;  /* 0x0000008b173d7223 */ /* 0x180fe2000001088e */
[-CC-:B------:R-:W-:Y:S01]  /*7970*/  FFMA.FTZ R58, R25, R139.reuse, -R142.reuse ;  /* 0x0000008b193a7223 */ /* 0x180fe2000001088e */
[-C--:B------:R-:W-:Y:S01]  /*7980*/  FFMA.FTZ R57, R19, R139.reuse, -R142 ;  /* 0x0000008b13397223 */ /* 0x080fe2000001088e */
[----:B------:R-:W3:Y:S01]  /*7990*/  MUFU.EX2 R66, R66 ;  /* 0x0000004200427308 */ /* 0x000ee20000000800 */
[-CC-:B------:R-:W-:Y:S01]  /*79a0*/  FFMA.FTZ R56, R17, R139.reuse, -R138.reuse ;  /* 0x0000008b11387223 */ /* 0x180fe2000001088a */
[-CC-:B------:R-:W-:Y:S01]  /*79b0*/  FFMA.FTZ R55, R15, R139.reuse, -R138.reuse ;  /* 0x0000008b0f377223 */ /* 0x180fe2000001088a */
[----:B------:R-:W-:Y:S01]  /*79c0*/  FFMA.FTZ R52, R13, R139, -R138 ;  /* 0x0000008b0d347223 */ /* 0x000fe2000001088a */
[----:B------:R-:W-:Y:S01]  /*79d0*/  MUFU.EX2 R63, R63 ;  /* 0x0000003f003f7308 */ /* 0x000fe20000000800 */
[----:B------:R-:W-:Y:S03]  /*79e0*/  LDSM.16.MT88.4 R28, [R140+0x10800] ;  /* 0x010800008c1c783b */ /* 0x000fe60000004200 */
[----:B------:R-:W4:Y:S01]  /*79f0*/  MUFU.EX2 R60, R60 ;  /* 0x0000003c003c7308 */ /* 0x000f220000000800 */
[----:B-1----:R-:W-:Y:S01]  /*7a00*/  F2FP.BF16.F32.PACK_AB R68, R136, R137 ;  /* 0x000000898844723e */ /* 0x002fe200000010ff */
[----:B------:R-:W1:Y:S01]  /*7a10*/  LDSM.16.MT88.4 R12, [R46+0x10800] ;  /* 0x010800002e0c783b */ /* 0x000e620000004200 */
[----:B--2---:R-:W-:-:S02]  /*7a20*/  F2FP.BF16.F32.PACK_AB R70, R62, R65 ;  /* 0x000000413e46723e */ /* 0x004fc400000010ff */
[----:B---3--:R-:W-:Y:S01]  /*7a30*/  F2FP.BF16.F32.PACK_AB R69, R66, R67 ;  /* 0x000000434245723e */ /* 0x008fe200000010ff */
[----:B------:R-:W-:Y:S01]  /*7a40*/  MUFU.EX2 R61, R61 ;  /* 0x0000003d003d7308 */ /* 0x000fe20000000800 */
[----:B------:R-:W-:Y:S03]  /*7a50*/  LDSM.16.MT88.4 R16, [R64+0x10800] ;  /* 0x010800004010783b */ /* 0x000fe60000004200 */
[----:B------:R-:W-:Y:S01]  /*7a60*/  MUFU.EX2 R54, R54 ;  /* 0x0000003600367308 */ /* 0x000fe20000000800 */
[----:B------:R-:W-:Y:S01]  /*7a70*/  LDSM.16.MT88.4 R24, [R64+0xc800] ;  /* 0x00c800004018783b */ /* 0x000fe20000004200 */
[----:B----4-:R-:W-:Y:S02]  /*7a80*/  F2FP.BF16.F32.PACK_AB R71, R60, R63 ;  /* 0x0000003f3c47723e */ /* 0x010fe400000010ff */
[----:B------:R-:W2:Y:S01]  /*7a90*/  MUFU.EX2 R58, R58 ;  /* 0x0000003a003a7308 */ /* 0x000ea20000000800 */
[----:B------:R-:W-:Y:S03]  /*7aa0*/  LDSM.16.MT88.4 R20, [R46+0xc800] ;  /* 0x00c800002e14783b */ /* 0x000fe60000004200 */
[----:B------:R-:W-:Y:S01]  /*7ab0*/  MUFU.EX2 R57, R57 ;  /* 0x0000003900397308 */ /* 0x000fe20000000800 */
[C---:B------:R-:W-:Y:S03]  /*7ac0*/  HMMA.16816.F32.BF16 R104, R68.reuse, R100, RZ ;  /* 0x000000644468723c */ /* 0x040fe600000418ff */
[----:B------:R-:W-:Y:S04]  /*7ad0*/  MUFU.EX2 R59, R59 ;  /* 0x0000003b003b7308 */ /* 0x000fe80000000800 */
[----:B------:R-:W3:Y:S01]  /*7ae0*/  MUFU.EX2 R56, R56 ;  /* 0x0000003800387308 */ /* 0x000ee20000000800 */
[C---:B------:R-:W-:Y:S03]  /*7af0*/  HMMA.16816.F32.BF16 R100, R68.reuse, R102, RZ ;  /* 0x000000664464723c */ /* 0x040fe600000418ff */
[----:B------:R-:W-:Y:S04]  /*7b00*/  MUFU.EX2 R55, R55 ;  /* 0x0000003700377308 */ /* 0x000fe80000000800 */
[----:B------:R-:W4:Y:S01]  /*7b10*/  MUFU.EX2 R52, R52 ;  /* 0x0000003400347308 */ /* 0x000f220000000800 */
        /* <DEDUP_REMOVED lines=12> */
[----:B-----5:R-:W-:Y:S01]  /*7be0*/  HMMA.16816.F32.BF16 R72, R68, R4, RZ ;  /* 0x000000044448723c */ /* 0x020fe200000418ff */
[----:B--2---:R-:W-:-:S02]  /*7bf0*/  F2FP.BF16.F32.PACK_AB R4, R58, R61 ;  /* 0x0000003d3a04723e */ /* 0x004fc400000010ff */
[----:B---3--:R-:W-:-:S05]  /*7c00*/  F2FP.BF16.F32.PACK_AB R5, R56, R59 ;  /* 0x0000003b3805723e */ /* 0x008fca00000010ff */
[----:B------:R-:W-:Y:S01]  /*7c10*/  HMMA.16816.F32.BF16 R68, R68, R6, RZ ;  /* 0x000000064444723c */ /* 0x000fe200000418ff */
[----:B------:R-:W-:Y:S02]  /*7c20*/  F2FP.BF16.F32.PACK_AB R6, R54, R57 ;  /* 0x000000393606723e */ /* 0x000fe400000010ff */
[----:B----4-:R-:W-:-:S07]  /*7c30*/  F2FP.BF16.F32.PACK_AB R7, R52, R55 ;  /* 0x000000373407723e */ /* 0x010fce00000010ff */
[C---:B------:R-:W-:Y:S08]  /*7c40*/  HMMA.16816.F32.BF16 R104, R4.reuse, R8, R104 ;  /* 0x000000080468723c */ /* 0x040ff00000041868 */
[----:B------:R-:W-:Y:S01]  /*7c50*/  HMMA.16816.F32.BF16 R100, R4, R10, R100 ;  /* 0x0000000a0464723c */ /* 0x000fe20000041864 */
[----:B------:R-:W2:Y:S01]  /*7c60*/  LDSM.16.MT88.4 R8, [R40+0x10800] ;  /* 0x010800002808783b */ /* 0x000ea20000004200 */
[-C--:B------:R-:W-:Y:S01]  /*7c70*/  FFMA.FTZ R53, R51, R139.reuse, -R142 ;  /* 0x0000008b33357223 */ /* 0x080fe2000001088e */
[----:B------:R-:W-:-:S05]  /*7c80*/  FFMA.FTZ R51, R44, R139, -R138 ;  /* 0x0000008b2c337223 */ /* 0x000fca000001088a */
[----:B-1----:R-:W-:Y:S01]  /*7c90*/  HMMA.16816.F32.BF16 R80, R4, R12, R80 ;  /* 0x0000000c0450723c */ /* 0x002fe20000041850 */
[----:B------:R-:W-:-:S04]  /*7ca0*/  FFMA.FTZ R12, R49, R139, -R142 ;  /* 0x0000008b310c7223 */ /* 0x000fc8000001088e */
[----:B------:R1:W-:Y:S03]  /*7cb0*/  MUFU.EX2 R44, R12 ;  /* 0x0000000c002c7308 */ /* 0x0003e60000000800 */
[C---:B------:R-:W-:Y:S08]  /*7cc0*/  HMMA.16816.F32.BF16 R120, R4.reuse, R32, R120 ;  /* 0x000000200478723c */ /* 0x040ff00000041878 */
[C---:B------:R-:W-:Y:S01]  /*7cd0*/  HMMA.16816.F32.BF16 R116, R4.reuse, R34, R116 ;  /* 0x000000220474723c */ /* 0x040fe20000041874 */
[----:B------:R-:W3:Y:S07]  /*7ce0*/  LDSM.16.MT88.4 R32, [R140+0xd000] ;  /* 0x00d000008c20783b */ /* 0x000eee0000004200 */
[C---:B------:R-:W-:Y:S01]  /*7cf0*/  HMMA.16816.F32.BF16 R76, R4.reuse, R14, R76 ;  /* 0x0000000e044c723c */ /* 0x040fe2000004184c */
[----:B-1----:R-:W1:Y:S01]  /*7d00*/  LDSM.16.MT88.4 R12, [R64+0x11000] ;  /* 0x01100000400c783b */ /* 0x002e620000004200 */
[-CC-:B------:R-:W-:Y:S01]  /*7d10*/  FFMA.FTZ R42, R42, R139.reuse, -R142.reuse ;  /* 0x0000008b2a2a7223 */ /* 0x180fe2000001088e */
[-C--:B------:R-:W-:Y:S01]  /*7d20*/  FFMA.FTZ R50, R50, R139.reuse, -R142 ;  /* 0x0000008b32327223 */ /* 0x080fe2000001088e */
[-CC-:B------:R-:W-:Y:S01]  /*7d30*/  FFMA.FTZ R48, R36, R139.reuse, -R138.reuse ;  /* 0x0000008b24307223 */ /* 0x180fe2000001088a */
[-CC-:B------:R-:W-:Y:S01]  /*7d40*/  FFMA.FTZ R47, R39, R139.reuse, -R138.reuse ;  /* 0x0000008b272f7223 */ /* 0x180fe2000001088a */
[----:B------:R4:W-:Y:S02]  /*7d50*/  MUFU.EX2 R49, R42 ;  /* 0x0000002a00317308 */ /* 0x0009e40000000800 */
[C---:B--2---:R-:W-:Y:S02]  /*7d60*/  HMMA.16816.F32.BF16 R72, R4.reuse, R8, R72 ;  /* 0x000000080448723c */ /* 0x044fe40000041848 */
[----:B------:R-:W-:Y:S06]  /*7d70*/  MUFU.EX2 R53, R53 ;  /* 0x0000003500357308 */ /* 0x000fec0000000800 */
[C---:B------:R-:W-:Y:S01]  /*7d80*/  HMMA.16816.F32.BF16 R68, R4.reuse, R10, R68 ;  /* 0x0000000a0444723c */ /* 0x040fe20000041844 */
[----:B------:R-:W2:Y:S01]  /*7d90*/  LDSM.16.MT88.4 R8, [R46+0x11000] ;  /* 0x011000002e08783b */ /* 0x000ea20000004200 */
[----:B----4-:R-:W-:Y:S01]  /*7da0*/  FFMA.FTZ R42, R37, R139, -R138 ;  /* 0x0000008b252a7223 */ /* 0x010fe2000001088a */
[----:B------:R-:W4:Y:S02]  /*7db0*/  MUFU.EX2 R50, R50 ;  /* 0x0000003200327308 */ /* 0x000f240000000800 */
[----:B------:R-:W-:Y:S02]  /*7dc0*/  LDSM.16.MT88.4 R36, [R40+0x11000] ;  /* 0x011000002824783b */ /* 0x000fe40000004200 */
[----:B------:R-:W-:Y:S01]  /*7dd0*/  MUFU.EX2 R51, R51 ;  /* 0x0000003300337308 */ /* 0x000fe20000000800 */
[C---:B------:R-:W-:Y:S03]  /*7de0*/  HMMA.16816.F32.BF16 R96, R4.reuse, R16, R96 ;  /* 0x000000100460723c */ /* 0x040fe60000041860 */
[----:B------:R-:W5:Y:S04]  /*7df0*/  MUFU.EX2 R48, R48 ;  /* 0x0000003000307308 */ /* 0x000f680000000800 */
[----:B------:R-:W-:Y:S04]  /*7e00*/  MUFU.EX2 R47, R47 ;  /* 0x0000002f002f7308 */ /* 0x000fe80000000800 */
[----:B------:R-:W3:Y:S01]  /*7e10*/  MUFU.EX2 R42, R42 ;  /* 0x0000002a002a7308 */ /* 0x000ee20000000800 */
        /* <DEDUP_REMOVED lines=10> */
[----:B------:R-:W2:Y:S01]  /*7ec0*/  LDSM.16.MT88.4 R20, [R46+0xd000] ;  /* 0x00d000002e14783b */ /* 0x000ea20000004200 */
[----:B----4-:R-:W-:-:S02]  /*7ed0*/  F2FP.BF16.F32.PACK_AB R4, R50, R53 ;  /* 0x000000353204723e */ /* 0x010fc400000010ff */
[----:B------:R-:W-:Y:S02]  /*7ee0*/  F2FP.BF16.F32.PACK_AB R6, R44, R49 ;  /* 0x000000312c06723e */ /* 0x000fe400000010ff */
[----:B-----5:R-:W-:Y:S02]  /*7ef0*/  F2FP.BF16.F32.PACK_AB R5, R48, R51 ;  /* 0x000000333005723e */ /* 0x020fe400000010ff */
[----:B---3--:R-:W-:-:S07]  /*7f00*/  F2FP.BF16.F32.PACK_AB R7, R42, R47 ;  /* 0x0000002f2a07723e */ /* 0x008fce00000010ff */
[----:B------:R-:W-:Y:S01]  /*7f10*/  HMMA.16816.F32.BF16 R120, R4, R32, R120 ;  /* 0x000000200478723c */ /* 0x000fe20000041878 */
[----:B------:R-:W-:-:S07]  /*7f20*/  FFMA.FTZ R146, R175, R139, -R142 ;  /* 0x0000008baf927223 */ /* 0x000fce000001088e */
[C---:B------:R-:W-:Y:S01]  /*7f30*/  HMMA.16816.F32.BF16 R116, R4.reuse, R34, R116 ;  /* 0x000000220474723c */ /* 0x040fe20000041874 */
[----:B------:R-:W3:Y:S07]  /*7f40*/  LDSM.16.MT88.4 R32, [R140+0xd800] ;  /* 0x00d800008c20783b */ /* 0x000eee0000004200 */
[----:B-1----:R-:W-:Y:S01]  /*7f50*/  HMMA.16816.F32.BF16 R96, R4, R12, R96 ;  /* 0x0000000c0460723c */ /* 0x002fe20000041860 */
[----:B------:R-:W-:-:S04]  /*7f60*/  FFMA.FTZ R12, R177, R139, -R142 ;  /* 0x0000008bb10c7223 */ /* 0x000fc8000001088e */
[----:B------:R1:W-:Y:S03]  /*7f70*/  MUFU.EX2 R175, R12 ;  /* 0x0000000c00af7308 */ /* 0x0003e60000000800 */
[C---:B------:R-:W-:Y:S01]  /*7f80*/  HMMA.16816.F32.BF16 R92, R4.reuse, R14, R92 ;  /* 0x0000000e045c723c */ /* 0x040fe2000004185c */
[-C--:B------:R-:W-:Y:S01]  /*7f90*/  FFMA.FTZ R144, R251, R139.reuse, -R142 ;  /* 0x0000008bfb907223 */ /* 0x080fe2000001088e */
[-CC-:B------:R-:W-:Y:S01]  /*7fa0*/  FFMA.FTZ R150, R179, R139.reuse, -R138.reuse ;  /* 0x0000008bb3967223 */ /* 0x180fe2000001088a */
[-CC-:B------:R-:W-:Y:S01]  /*7fb0*/  FFMA.FTZ R148, R245, R139.reuse, -R138.reuse ;  /* 0x0000008bf5947223 */ /* 0x180fe2000001088a */
[-C--:B------:R-:W-:Y:S01]  /*7fc0*/  FFMA.FTZ R181, R181, R139.reuse, -R138 ;  /* 0x0000008bb5b57223 */ /* 0x080fe2000001088a */
[----:B-1----:R-:W1:Y:S01]  /*7fd0*/  LDSM.16.MT88.4 R12, [R64+0x11800] ;  /* 0x01180000400c783b */ /* 0x002e620000004200 */
[-C--:B------:R-:W-:Y:S01]  /*7fe0*/  FFMA.FTZ R249, R249, R139.reuse, -R142 ;  /* 0x0000008bf9f97223 */ /* 0x080fe2000001088e */
[----:B------:R-:W-:Y:S01]  /*7ff0*/  FFMA.FTZ R247, R247, R139, -R138 ;  /* 0x0000008bf7f77223 */ /* 0x000fe2000001088a */
[C---:B--2---:R-:W-:Y:S01]  /*8000*/  HMMA.16816.F32.BF16 R80, R4.reuse, R8, R80 ;  /* 0x000000080450723c */ /* 0x044fe20000041850 */
[----:B------:R-:W-:Y:S07]  /*8010*/  MUFU.EX2 R144, R144 ;  /* 0x0000009000907308 */ /* 0x000fee0000000800 */
[C---:B------:R-:W-:Y:S01]  /*8020*/  HMMA.16816.F32.BF16 R76, R4.reuse, R10, R76 ;  /* 0x0000000a044c723c */ /* 0x040fe2000004184c */
[----:B------:R-:W2:Y:S01]  /*8030*/  LDSM.16.MT88.4 R8, [R46+0x11800] ;  /* 0x011800002e08783b */ /* 0x000ea20000004200 */
[----:B------:R-:W4:Y:S04]  /*8040*/  MUFU.EX2 R177, R249 ;  /* 0x000000f900b17308 */ /* 0x000f280000000800 */
[----:B------:R-:W5:Y:S04]  /*8050*/  MUFU.EX2 R146, R146 ;  /* 0x0000009200927308 */ /* 0x000f680000000800 */
[----:B------:R-:W-:Y:S04]  /*8060*/  MUFU.EX2 R179, R247 ;  /* 0x000000f700b37308 */ /* 0x000fe80000000800 */
[----:B------:R-:W3:Y:S04]  /*8070*/  MUFU.EX2 R150, R150 ;  /* 0x0000009600967308 */ /* 0x000ee80000000800 */
[----:B------:R-:W-:Y:S04]  /*8080*/  MUFU.EX2 R148, R148 ;  /* 0x0000009400947308 */ /* 0x000fe80000000800 */
[----:B------:R-:W1:Y:S01]  /*8090*/  MUFU.EX2 R181, R181 ;  /* 0x000000b500b57308 */ /* 0x000e620000000800 */
        /* <DEDUP_REMOVED lines=14> */
[----:B----4-:R-:W-:-:S02]  /*8180*/  F2FP.BF16.F32.PACK_AB R4, R177, R144 ;  /* 0x00000090b104723e */ /* 0x010fc400000010ff */
[----:B-----5:R-:W-:Y:S02]  /*8190*/  F2FP.BF16.F32.PACK_AB R6, R146, R175 ;  /* 0x000000af9206723e */ /* 0x020fe400000010ff */
[----:B---3--:R-:W-:Y:S02]  /*81a0*/  F2FP.BF16.F32.PACK_AB R5, R150, R179 ;  /* 0x000000b39605723e */ /* 0x008fe400000010ff */
[----:B-1----:R-:W-:-:S07]  /*81b0*/  F2FP.BF16.F32.PACK_AB R7, R181, R148 ;  /* 0x00000094b507723e */ /* 0x002fce00000010ff */
[C---:B------:R-:W-:Y:S08]  /*81c0*/  HMMA.16816.F32.BF16 R120, R4.reuse, R32, R120 ;  /* 0x000000200478723c */ /* 0x040ff00000041878 */
[C---:B------:R-:W-:Y:S01]  /*81d0*/  HMMA.16816.F32.BF16 R116, R4.reuse, R34, R116 ;  /* 0x000000220474723c */ /* 0x040fe20000041874 */
[----:B------:R-:W1:Y:S07]  /*81e0*/  LDSM.16.MT88.4 R32, [R40+0x11800] ;  /* 0x011800002820783b */ /* 0x000e6e0000004200 */
[C---:B------:R-:W-:Y:S08]  /*81f0*/  HMMA.16816.F32.BF16 R96, R4.reuse, R12, R96 ;  /* 0x0000000c0460723c */ /* 0x040ff00000041860 */
[----:B------:R-:W-:Y:S01]  /*8200*/  HMMA.16816.F32.BF16 R92, R4, R14, R92 ;  /* 0x0000000e045c723c */ /* 0x000fe2000004185c */
[----:B------:R-:W3:Y:S01]  /*8210*/  LDSM.16.MT88.4 R12, [R40+0xe000] ;  /* 0x00e00000280c783b */ /* 0x000ee20000004200 */
[----:B------:R-:W-:-:S06]  /*8220*/  FFMA.FTZ R152, R195, R139, -R142 ;  /* 0x0000008bc3987223 */ /* 0x000fcc000001088e */
[----:B--2---:R-:W-:Y:S01]  /*8230*/  HMMA.16816.F32.BF16 R80, R4, R8, R80 ;  /* 0x000000080450723c */ /* 0x004fe20000041850 */
[-C--:B------:R-:W-:Y:S01]  /*8240*/  FFMA.FTZ R154, R197, R139.reuse, -R142 ;  /* 0x0000008bc59a7223 */ /* 0x080fe2000001088e */
[----:B------:R-:W-:-:S06]  /*8250*/  FFMA.FTZ R156, R215, R139, -R138 ;  /* 0x0000008bd79c7223 */ /* 0x000fcc000001088a */
[C---:B------:R-:W-:Y:S01]  /*8260*/  HMMA.16816.F32.BF16 R76, R4.reuse, R10, R76 ;  /* 0x0000000a044c723c */ /* 0x040fe2000004184c */
[----:B------:R-:W2:Y:S01]  /*8270*/  LDSM.16.MT88.4 R8, [R64+0x12000] ;  /* 0x012000004008783b */ /* 0x000ea20000004200 */
[-C--:B------:R-:W-:Y:S01]  /*8280*/  FFMA.FTZ R158, R201, R139.reuse, -R138 ;  /* 0x0000008bc99e7223 */ /* 0x080fe2000001088a */
[-CC-:B------:R-:W-:Y:S01]  /*8290*/  FFMA.FTZ R243, R243, R139.reuse, -R142.reuse ;  /* 0x0000008bf3f37223 */ /* 0x180fe2000001088e */
[-C--:B------:R-:W-:Y:S01]  /*82a0*/  FFMA.FTZ R233, R233, R139.reuse, -R142 ;  /* 0x0000008be9e97223 */ /* 0x080fe2000001088e */
[-CC-:B------:R-:W-:Y:S01]  /*82b0*/  FFMA.FTZ R213, R213, R139.reuse, -R138.reuse ;  /* 0x0000008bd5d57223 */ /* 0x180fe2000001088a */
[----:B------:R-:W-:Y:S01]  /*82c0*/  FFMA.FTZ R36, R207, R139, -R138 ;  /* 0x0000008bcf247223 */ /* 0x000fe2000001088a */
[----:B------:R-:W-:Y:S01]  /*82d0*/  MUFU.EX2 R195, R243 ;  /* 0x000000f300c37308 */ /* 0x000fe20000000800 */
[C---:B------:R-:W-:Y:S03]  /*82e0*/  HMMA.16816.F32.BF16 R104, R4.reuse, R16, R104 ;  /* 0x000000100468723c */ /* 0x040fe60000041868 */
[----:B------:R-:W4:Y:S04]  /*82f0*/  MUFU.EX2 R152, R152 ;  /* 0x0000009800987308 */ /* 0x000f280000000800 */
[----:B------:R-:W-:Y:S01]  /*8300*/  MUFU.EX2 R197, R233 ;  /* 0x000000e900c57308 */ /* 0x000fe20000000800 */
[C---:B------:R-:W-:Y:S01]  /*8310*/  HMMA.16816.F32.BF16 R100, R4.reuse, R18, R100 ;  /* 0x000000120464723c */ /* 0x040fe20000041864 */
[----:B------:R-:W-:Y:S02]  /*8320*/  LDSM.16.MT88.4 R16, [R46+0xe000] ;  /* 0x00e000002e10783b */ /* 0x000fe40000004200 */
[----:B------:R-:W5:Y:S04]  /*8330*/  MUFU.EX2 R154, R154 ;  /* 0x0000009a009a7308 */ /* 0x000f680000000800 */
[----:B------:R-:W-:Y:S04]  /*8340*/  MUFU.EX2 R156, R156 ;  /* 0x0000009c009c7308 */ /* 0x000fe80000000800 */
[----:B------:R-:W3:Y:S04]  /*8350*/  MUFU.EX2 R207, R213 ;  /* 0x000000d500cf7308 */ /* 0x000ee80000000800 */
[----:B------:R1:W-:Y:S04]  /*8360*/  MUFU.EX2 R201, R36 ;  /* 0x0000002400c97308 */ /* 0x0003e80000000800 */
[----:B------:R-:W2:Y:S01]  /*8370*/  MUFU.EX2 R158, R158 ;  /* 0x0000009e009e7308 */ /* 0x000ea20000000800 */
[----:B-1----:R-:W1:Y:S01]  /*8380*/  LDSM.16.MT88.4 R36, [R46+0x12000] ;  /* 0x012000002e24783b */ /* 0x002e620000004200 */
        /* <DEDUP_REMOVED lines=10> */
[----:B------:R-:W-:Y:S01]  /*8430*/  HMMA.16816.F32.BF16 R68, R4, R34, R68 ;  /* 0x000000220444723c */ /* 0x000fe20000041844 */
[----:B----4-:R-:W-:Y:S01]  /*8440*/  F2FP.BF16.F32.PACK_AB R4, R152, R195 ;  /* 0x000000c39804723e */ /* 0x010fe200000010ff */
[--C-:B------:R-:W-:Y:S01]  /*8450*/  FFMA.FTZ R160, R205, R139, -R142.reuse ;  /* 0x0000008bcda07223 */ /* 0x100fe2000001088e */
[----:B-----5:R-:W-:Y:S01]  /*8460*/  F2FP.BF16.F32.PACK_AB R6, R154, R197 ;  /* 0x000000c59a06723e */ /* 0x020fe200000010ff */
[-C--:B------:R-:W-:Y:S01]  /*8470*/  FFMA.FTZ R162, R199, R139.reuse, -R142 ;  /* 0x0000008bc7a27223 */ /* 0x080fe2000001088e */
[----:B---3--:R-:W-:Y:S01]  /*8480*/  F2FP.BF16.F32.PACK_AB R5, R207, R156 ;  /* 0x0000009ccf05723e */ /* 0x008fe200000010ff */
[----:B------:R-:W-:Y:S01]  /*8490*/  FFMA.FTZ R164, R191, R139, -R138 ;  /* 0x0000008bbfa47223 */ /* 0x000fe2000001088a */
[----:B--2---:R-:W-:Y:S01]  /*84a0*/  F2FP.BF16.F32.PACK_AB R7, R158, R201 ;  /* 0x000000c99e07723e */ /* 0x004fe200000010ff */
        /* <DEDUP_REMOVED lines=11> */
[C---:B-1----:R-:W-:Y:S01]  /*8560*/  HMMA.16816.F32.BF16 R80, R4.reuse, R36, R80 ;  /* 0x000000240450723c */ /* 0x042fe20000041850 */
[----:B------:R-:W-:Y:S01]  /*8570*/  FFMA.FTZ R36, R187, R139, -R138 ;  /* 0x0000008bbb247223 */ /* 0x000fe2000001088a */
[----:B------:R-:W-:Y:S04]  /*8580*/  MUFU.EX2 R160, R160 ;  /* 0x000000a000a07308 */ /* 0x000fe80000000800 */
[----:B------:R-:W1:Y:S02]  /*8590*/  MUFU.EX2 R199, R203 ;  /* 0x000000cb00c77308 */ /* 0x000e640000000800 */
[C---:B------:R-:W-:Y:S02]  /*85a0*/  HMMA.16816.F32.BF16 R76, R4.reuse, R38, R76 ;  /* 0x00000026044c723c */ /* 0x040fe4000004184c */
[----:B------:R-:W-:Y:S04]  /*85b0*/  MUFU.EX2 R162, R162 ;  /* 0x000000a200a27308 */ /* 0x000fe80000000800 */
[----:B------:R-:W4:Y:S04]  /*85c0*/  MUFU.EX2 R191, R193 ;  /* 0x000000c100bf7308 */ /* 0x000f280000000800 */
[----:B------:R-:W-:Y:S04]  /*85d0*/  MUFU.EX2 R164, R164 ;  /* 0x000000a400a47308 */ /* 0x000fe80000000800 */
[----:B------:R-:W5:Y:S04]  /*85e0*/  MUFU.EX2 R37, R189 ;  /* 0x000000bd00257308 */ /* 0x000f680000000800 */
        /* <DEDUP_REMOVED lines=14> */
[C---:B--2---:R-:W-:Y:S08]  /*86d0*/  HMMA.16816.F32.BF16 R72, R4.reuse, R12, R72 ;  /* 0x0000000c0448723c */ /* 0x044ff00000041848 */
[----:B------:R-:W-:Y:S01]  /*86e0*/  HMMA.16816.F32.BF16 R68, R4, R14, R68 ;  /* 0x0000000e0444723c */ /* 0x000fe20000041844 */
[----:B-1----:R-:W-:Y:S01]  /*86f0*/  F2FP.BF16.F32.PACK_AB R4, R199, R160 ;  /* 0x000000a0c704723e */ /* 0x002fe200000010ff */
[----:B------:R-:W-:Y:S01]  /*8700*/  LDSM.16.MT88.4 R12, [R46+0x12800] ;  /* 0x012800002e0c783b */ /* 0x000fe20000004200 */
[----:B----4-:R-:W-:-:S02]  /*8710*/  F2FP.BF16.F32.PACK_AB R6, R191, R162 ;  /* 0x000000a2bf06723e */ /* 0x010fc400000010ff */
[----:B-----5:R-:W-:Y:S02]  /*8720*/  F2FP.BF16.F32.PACK_AB R5, R37, R164 ;  /* 0x000000a42505723e */ /* 0x020fe400000010ff */
[----:B---3--:R-:W-:-:S07]  /*8730*/  F2FP.BF16.F32.PACK_AB R7, R39, R36 ;  /* 0x000000242707723e */ /* 0x008fce00000010ff */
[C---:B------:R-:W-:Y:S08]  /*8740*/  HMMA.16816.F32.BF16 R104, R4.reuse, R8, R104 ;  /* 0x000000080468723c */ /* 0x040ff00000041868 */
[C---:B------:R-:W-:Y:S01]  /*8750*/  HMMA.16816.F32.BF16 R100, R4.reuse, R10, R100 ;  /* 0x0000000a0464723c */ /* 0x040fe20000041864 */
[----:B------:R-:W1:Y:S07]  /*8760*/  LDSM.16.MT88.4 R8, [R40+0x12800] ;  /* 0x012800002808783b */ /* 0x000e6e0000004200 */
[C---:B------:R-:W-:Y:S08]  /*8770*/  HMMA.16816.F32.BF16 R112, R4.reuse, R20, R112 ;  /* 0x000000140470723c */ /* 0x040ff00000041870 */
[C---:B------:R-:W-:Y:S01]  /*8780*/  HMMA.16816.F32.BF16 R108, R4.reuse, R22, R108 ;  /* 0x00000016046c723c */ /* 0x040fe2000004186c */
[----:B------:R-:W2:Y:S01]  /*8790*/  LDSM.16.MT88.4 R20, [R46+0xf000] ;  /* 0x00f000002e14783b */ /* 0x000ea20000004200 */
        /* <DEDUP_REMOVED lines=9> */
[----:B------:R-:W-:Y:S07]  /*8830*/  MUFU.EX2 R38, R38 ;  /* 0x0000002600267308 */ /* 0x000fee0000000800 */
[----:B-1----:R-:W-:Y:S01]  /*8840*/  HMMA.16816.F32.BF16 R72, R4, R8, R72 ;  /* 0x000000080448723c */ /* 0x002fe20000041848 */
[----:B---3--:R-:W-:-:S07]  /*8850*/  FFMA.FTZ R170, R157, R139, -R138 ;  /* 0x0000008b9daa7223 */ /* 0x008fce000001088a */
[C---:B------:R-:W-:Y:S01]  /*8860*/  HMMA.16816.F32.BF16 R68, R4.reuse, R10, R68 ;  /* 0x0000000a0444723c */ /* 0x040fe20000041844 */
[----:B------:R-:W1:Y:S01]  /*8870*/  LDSM.16.MT88.4 R8, [R46+0x13000] ;  /* 0x013000002e08783b */ /* 0x000e620000004200 */
[----:B------:R-:W3:Y:S06]  /*8880*/  MUFU.EX2 R167, R171 ;  /* 0x000000ab00a77308 */ /* 0x000eec0000000800 */
[C---:B------:R-:W-:Y:S01]  /*8890*/  HMMA.16816.F32.BF16 R92, R4.reuse, R18, R92 ;  /* 0x00000012045c723c */ /* 0x040fe2000004185c */
[----:B------:R-:W4:Y:S01]  /*88a0*/  LDSM.16.MT88.4 R16, [R40+0xf000] ;  /* 0x00f000002810783b */ /* 0x000f220000004200 */
[----:B------:R-:W5:Y:S06]  /*88b0*/  MUFU.EX2 R166, R166 ;  /* 0x000000a600a67308 */ /* 0x000f6c0000000800 */
[C---:B------:R-:W-:Y:S01]  /*88c0*/  HMMA.16816.F32.BF16 R80, R4.reuse, R12, R80 ;  /* 0x0000000c0450723c */ /* 0x040fe20000041850 */
[----:B------:R-:W-:Y:S04]  /*88d0*/  MUFU.EX2 R161, R163 ;  /* 0x000000a300a17308 */ /* 0x000fe80000000800 */
[----:B------:R-:W2:Y:S03]  /*88e0*/  MUFU.EX2 R168, R168 ;  /* 0x000000a800a87308 */ /* 0x000ea60000000800 */
[C---:B------:R-:W-:Y:S01]  /*88f0*/  HMMA.16816.F32.BF16 R76, R4.reuse, R14, R76 ;  /* 0x0000000e044c723c */ /* 0x040fe2000004184c */
[----:B------:R-:W4:Y:S01]  /*8900*/  LDSM.16.MT88.4 R12, [R64+0x13000] ;  /* 0x01300000400c783b */ /* 0x000f220000004200 */
[----:B------:R-:W-:Y:S04]  /*8910*/  MUFU.EX2 R157, R159 ;  /* 0x0000009f009d7308 */ /* 0x000fe80000000800 */
[----:B------:R-:W1:Y:S02]  /*8920*/  MUFU.EX2 R170, R170 ;  /* 0x000000aa00aa7308 */ /* 0x000e640000000800 */
        /* <DEDUP_REMOVED lines=8> */
[----:B---3--:R-:W-:Y:S01]  /*89b0*/  F2FP.BF16.F32.PACK_AB R4, R167, R38 ;  /* 0x00000026a704723e */ /* 0x008fe200000010ff */
[----:B------:R-:W3:Y:S01]  /*89c0*/  LDSM.16.MT88.4 R32, [R140+0xf000] ;  /* 0x00f000008c20783b */ /* 0x000ee20000004200 */
[----:B-----5:R-:W-:-:S02]  /*89d0*/  F2FP.BF16.F32.PACK_AB R6, R166, R165 ;  /* 0x000000a5a606723e */ /* 0x020fc400000010ff */
[----:B--2---:R-:W-:Y:S02]  /*89e0*/  F2FP.BF16.F32.PACK_AB R5, R168, R161 ;  /* 0x000000a1a805723e */ /* 0x004fe400000010ff */
[----:B-1----:R-:W-:-:S07]  /*89f0*/  F2FP.BF16.F32.PACK_AB R7, R170, R157 ;  /* 0x0000009daa07723e */ /* 0x002fce00000010ff */
        /* <DEDUP_REMOVED lines=8> */
[----:B----4-:R-:W-:Y:S01]  /*8a80*/  HMMA.16816.F32.BF16 R104, R4, R16, R104 ;  /* 0x000000100468723c */ /* 0x010fe20000041868 */
[----:B------:R-:W-:-:S07]  /*8a90*/  FADD.FTZ R66, R67, R66 ;  /* 0x0000004243427221 */ /* 0x000fce0000010000 */
[C---:B------:R-:W-:Y:S01]  /*8aa0*/  HMMA.16816.F32.BF16 R100, R4.reuse, R18, R100 ;  /* 0x000000120464723c */ /* 0x040fe20000041864 */
[----:B------:R-:W4:Y:S07]  /*8ab0*/  LDSM.16.MT88.4 R16, [R140+0xf800] ;  /* 0x00f800008c10783b */ /* 0x000f2e0000004200 */
        /* <DEDUP_REMOVED lines=21> */
[----:B------:R-:W4:Y:S04]  /*8c10*/  MUFU.EX2 R245, R245 ;  /* 0x000000f500f57308 */ /* 0x000f280000000800 */
[----:B------:R-:W-:Y:S04]  /*8c20*/  MUFU.EX2 R27, R27 ;  /* 0x0000001b001b7308 */ /* 0x000fe80000000800 */
[----:B------:R-:W5:Y:S04]  /*8c30*/  MUFU.EX2 R28, R28 ;  /* 0x0000001c001c7308 */ /* 0x000f680000000800 */
[----:B------:R-:W-:Y:S04]  /*8c40*/  MUFU.EX2 R29, R29 ;  /* 0x0000001d001d7308 */ /* 0x000fe80000000800 */
[----:B------:R-:W5:Y:S01]  /*8c50*/  MUFU.EX2 R30, R30 ;  /* 0x0000001e001e7308 */ /* 0x000f620000000800 */
[----:B------:R-:W-:Y:S01]  /*8c60*/  FADD.FTZ R61, R61, R62 ;  /* 0x0000003e3d3d7221 */ /* 0x000fe20000010000 */
[----:B------:R-:W-:Y:S01]  /*8c70*/  FADD.FTZ R59, R59, R60 ;  /* 0x0000003c3b3b7221 */ /* 0x000fe20000010000 */
[----:B---3--:R-:W-:Y:S02]  /*8c80*/  HMMA.16816.F32.BF16 R120, R4, R32, R120 ;  /* 0x000000200478723c */ /* 0x008fe40000041878 */
        /* <DEDUP_REMOVED lines=10> */
[----:B----4-:R-:W-:Y:S02]  /*8d30*/  F2FP.BF16.F32.PACK_AB R6, R245, R26 ;  /* 0x0000001af506723e */ /* 0x010fe400000010ff */
        /* <DEDUP_REMOVED lines=68> */
[----:B------:R-:W-:Y:S01]  /*9180*/  FADD.FTZ R245, R245, R26 ;  /* 0x0000001af5f57221 */ /* 0x000fe20000010000 */
[----:B------:R-:W-:-:S06]  /*9190*/  FADD.FTZ R243, R30, R29 ;  /* 0x0000001d1ef37221 */ /* 0x000fcc0000010000 */
        /* <DEDUP_REMOVED lines=43> */
[----:B------:R-:W-:Y:S01]  /*9450*/  LOP3.LUT R4, RZ, R11, RZ, 0x33, !PT ;  /* 0x0000000bff047212 */ /* 0x000fe200078e33ff */
[----:B------:R-:W2:Y:S04]  /*9460*/  LD.E.64 R12, desc[UR4][R2.64+0x28] ;  /* 0x00002804020c7980 */ /* 0x000ea8000c101b00 */
        /* <DEDUP_REMOVED lines=28> */
.L_x_3081:
        /* <DEDUP_REMOVED lines=8> */
.L_x_3082:
[----:B------:R-:W-:Y:S05]  /*96b0*/  BSYNC.RECONVERGENT B0 ;  /* 0x0000000000007941 */ /* 0x000fea0003800200 */
.L_x_3080:
[----:B------:R-:W-:Y:S02]  /*96c0*/  SHF.R.U32.HI R210, RZ, 0x1, R209 ;  /* 0x00000001ffd27819 */ /* 0x000fe400000116d1 */
[----:B------:R-:W-:Y:S02]  /*96d0*/  SHF.L.U32 R211, R209, 0x5, RZ ;  /* 0x00000005d1d37819 */ /* 0x000fe400000006ff */
[----:B------:R-:W-:Y:S02]  /*96e0*/  LOP3.LUT R5, R210, 0x8, RZ, 0xc0, !PT ;  /* 0x00000008d2057812 */ /* 0x000fe400078ec0ff */
[-C--:B------:R-:W-:Y:S02]  /*96f0*/  ISETP.GE.AND P3, PT, R45, R236.reuse, PT ;  /* 0x000000ec2d00720c */ /* 0x080fe40003f66270 */
[----:B------:R-:W-:Y:S02]  /*9700*/  ISETP.GE.AND P1, PT, R43, R236, PT ;  /* 0x000000ec2b00720c */ /* 0x000fe40003f26270 */
[----:B------:R-:W-:-:S02]  /*9710*/  LOP3.LUT R4, R5, 0x1c0, R182, 0xf8, !PT ;  /* 0x000001c005047812 */ /* 0x000fc400078ef8b6 */
[----:B------:R-:W-:Y:S02]  /*9720*/  SHF.L.U32 R5, R218, 0x5, RZ ;  /* 0x00000005da057819 */ /* 0x000fe400000006ff */
[----:B------:R-:W-:Y:S02]  /*9730*/  LOP3.LUT R211, R211, 0x7c00, RZ, 0xc0, !PT ;  /* 0x00007c00d3d37812 */ /* 0x000fe400078ec0ff */
[----:B------:R-:W-:Y:S02]  /*9740*/  LOP3.LUT R181, R4, R45, RZ, 0x3c, !PT ;  /* 0x0000002d04b57212 */ /* 0x000fe400078e3cff */
[----:B------:R-:W-:Y:S01]  /*9750*/  SHF.L.U64.HI R4, R218, 0x5, R219 ;  /* 0x00000005da047819 */ /* 0x000fe200000102db */
        /* <DEDUP_REMOVED lines=8> */
[----:B------:R-:W-:Y:S01]  /*97e0*/  LOP3.LUT R7, R6, R181, RZ, 0xfc, !PT ;  /* 0x000000b506077212 */ /* 0x000fe200078efcff */
        /* <DEDUP_REMOVED lines=329> */
[----:B------:R-:W-:Y:S01]  /*ac80*/  IADD3 R132, PT, PT, R0, -0x2, RZ ;  /* 0xfffffffe00847810 */ /* 0x000fe20007ffe0ff */
        /* <DEDUP_REMOVED lines=116> */
[----:B------:R-:W-:Y:S01]  /*b3d0*/  SHF.L.U32 R22, R132, 0x7, RZ ;  /* 0x0000000784167819 */ /* 0x000fe200000006ff */
[----:B------:R-:W3:Y:S03]  /*b3e0*/  LDC.64 R62, c[0x0][0x348] ;  /* 0x0000d200ff3e7b82 */ /* 0x000ee60000000a00 */
[----:B-1----:R-:W-:Y:S01]  /*b3f0*/  IABS R44, R22 ;  /* 0x00000016002c7213 */ /* 0x002fe20000000000 */
[----:B------:R-:W-:Y:S01]  /*b400*/  VIADD R48, R22, 0xffffff80 ;  /* 0xffffff8016307836 */ /* 0x000fe20000000000 */
[----:B---3--:R-:W3:Y:S01]  /*b410*/  LD.E.64 R60, desc[UR4][R62.64+0x20] ;  /* 0x000020043e3c7980 */ /* 0x008ee2000c101b00 */
[-C--:B--2---:R-:W-:Y:S02]  /*b420*/  IABS R46, R57.reuse ;  /* 0x00000039002e7213 */ /* 0x084fe40000000000 */
[----:B------:R-:W-:-:S02]  /*b430*/  IABS R23, R57 ;  /* 0x0000003900177213 */ /* 0x000fc40000000000 */
[----:B------:R-:W1:Y:S01]  /*b440*/  I2F.RP R6, R46 ;  /* 0x0000002e00067306 */ /* 0x000e620000209400 */
[----:B------:R-:W-:Y:S02]  /*b450*/  LOP3.LUT R22, R22, R57, RZ, 0x3c, !PT ;  /* 0x0000003916167212 */ /* 0x000fe400078e3cff */
[----:B------:R-:W-:-:S05]  /*b460*/  IADD3 R23, PT, PT, RZ, -R23, RZ ;  /* 0x80000017ff177210 */ /* 0x000fca0007ffe0ff */
        /* <DEDUP_REMOVED lines=52> */
.L_x_3086:
        /* <DEDUP_REMOVED lines=8> */
.L_x_3087:
[----:B------:R-:W-:Y:S05]  /*b830*/  BSYNC.RECONVERGENT B0 ;  /* 0x0000000000007941 */ /* 0x000fea0003800200 */
.L_x_3085:
        /* <DEDUP_REMOVED lines=8> */
[----:B-1----:R-:W-:Y:S01]  /*b8c0*/  IADD3 R64, P0, PT, R6, R54, RZ ;  /* 0x0000003606407210 */ /* 0x002fe20007f1e0ff */
        /* <DEDUP_REMOVED lines=21> */
[----:B------:R-:W-:Y:S01]  /*ba20*/  IADD3 R56, P4, PT, R58, R6, RZ ;  /* 0x000000063a387210 */ /* 0x000fe20007f9e0ff */
[--C-:B------:R-:W-:Y:S02]  /*ba30*/  IMAD.X R59, R61, 0x1, R22.reuse, P0 ;  /* 0x000000013d3b7824 */ /* 0x100fe400000e0616 */
[----:B------:R2:W-:Y:S02]  /*ba40*/  @P1 STS.128 [R183+0x8800], RZ ;  /* 0x008800ffb7001388 */ /* 0x0005e40000000c00 */
[----:B------:R-:W-:Y:S02]  /*ba50*/  IMAD.X R57, R59, 0x1, R22, P4 ;  /* 0x000000013b397824 */ /* 0x000fe400020e0616 */
[----:B------:R-:W-:Y:S01]  /*ba60*/  @!PT LDS RZ, [RZ] ;  /* 0x00000000fffff984 */ /* 0x000fe20000000800 */
[----:B------:R-:W-:Y:S01]  /*ba70*/  @!PT LDS RZ, [RZ] ;  /* 0x00000000fffff984 */ /* 0x000fe20000000800 */
[----:B------:R-:W-:Y:S01]  /*ba80*/  @!PT LDS RZ, [RZ] ;  /* 0x00000000fffff984 */ /* 0x000fe20000000800 */
[----:B------:R3:W-:Y:S02]  /*ba90*/  @!P3 LDGSTS.E.BYPASS.LTC128B.128 [R183+0x5000], desc[UR4][R64.64] ;  /* 0x0500000040b7bfae */ /* 0x0007e4000b981a04 */
[----:B------:R-:W-:-:S02]  /*baa0*/  @!P1 IMAD.MOV.U32 R23, RZ, RZ, R57 ;  /* 0x000000ffff179224 */ /* 0x000fc400078e0039 */
        /* <DEDUP_REMOVED lines=66> */
.L_x_3084:
[----:B------:R-:W-:Y:S05]  /*bed0*/  BSYNC.RECONVERGENT B1 ;  /* 0x0000000000017941 */ /* 0x000fea0003800200 */
.L_x_3083:
[----:B--2---:R-:W-:Y:S01]  /*bee0*/  IMAD R54, R0, 0x80, R135 ;  /* 0x0000008000367824 */ /* 0x004fe200078e0287 */
[----:B-1----:R-:W2:Y:S03]  /*bef0*/  LD.E R146, desc[UR4][R2.64+0xdc] ;  /* 0x0000dc0402927980 */ /* 0x002ea6000c101900 */
        /* <DEDUP_REMOVED lines=9> */
[----:B------:R-:W-:Y:S02]  /*bf90*/  FSEL R48, R172, -INF , P0 ;  /* 0xff800000ac307808 */ /* 0x000fe40000000000 */
        /* <DEDUP_REMOVED lines=281> */
[----:B------:R-:W-:Y:S02]  /*d130*/  FMNMX3.FTZ R5, R5, R190, R188, !PT ;  /* 0x000000be05057276 */ /* 0x000fe400078100bc */
[----:B------:R-:W-:Y:S02]  /*d140*/  FSEL R49, R49, -INF , P5 ;  /* 0xff80000031317808 */ /* 0x000fe40002800000 */
[----:B------:R-:W-:Y:S02]  /*d150*/  ISETP.GE.AND P5, PT, R4, R222, PT ;  /* 0x000000de0400720c */ /* 0x000fe40003fa6270 */
[----:B------:R-:W-:Y:S02]  /*d160*/  FSEL R158, R51, -INF , !P0 ;  /* 0xff800000339e7808 */ /* 0x000fe40004000000 */
[----:B------:R-:W-:-:S02]  /*d170*/  FMNMX3.FTZ R7, R7, R244, R242, !PT ;  /* 0x000000f407077276 */ /* 0x000fc400078100f2 */
[C---:B------:R-:W-:Y:S02]  /*d180*/  ISETP.GE.AND P0, PT, R54.reuse, R224, PT ;  /* 0x000000e03600720c */ /* 0x040fe40003f06270 */
[----:B------:R-:W-:Y:S02]  /*d190*/  FMNMX3.FTZ R5, R5, R186, R184, !PT ;  /* 0x000000ba05057276 */ /* 0x000fe400078100b8 */
[----:B------:R-:W-:Y:S02]  /*d1a0*/  FSEL R53, R53, -INF , P5 ;  /* 0xff80000035357808 */ /* 0x000fe40002800000 */
[----:B------:R-:W-:Y:S02]  /*d1b0*/  FMNMX3.FTZ R7, R7, R198, R196, !PT ;  /* 0x000000c607077276 */ /* 0x000fe400078100c4 */
[----:B------:R-:W-:Y:S02]  /*d1c0*/  ISETP.GE.AND P5, PT, R54, R223, PT ;  /* 0x000000df3600720c */ /* 0x000fe40003fa6270 */
[----:B------:R-:W-:-:S02]  /*d1d0*/  FSEL R45, R45, -INF , P0 ;  /* 0xff8000002d2d7808 */ /* 0x000fc40000000000 */
[----:B------:R-:W-:Y:S02]  /*d1e0*/  ISETP.GE.AND P0, PT, R54, R222, PT ;  /* 0x000000de3600720c */ /* 0x000fe40003f06270 */
[----:B------:R-:W-:Y:S02]  /*d1f0*/  FMNMX3.FTZ R5, R5, R170, R168, !PT ;  /* 0x000000aa05057276 */ /* 0x000fe400078100a8 */
[----:B------:R-:W-:Y:S02]  /*d200*/  FMNMX3.FTZ R7, R7, R194, R192, !PT ;  /* 0x000000c207077276 */ /* 0x000fe400078100c0 */
[----:B------:R-:W-:Y:S02]  /*d210*/  FSEL R156, R45, -INF , !P5 ;  /* 0xff8000002d9c7808 */ /* 0x000fe40006800000 */
[-C--:B------:R-:W-:Y:S02]  /*d220*/  ISETP.GE.AND P1, PT, R4, R221.reuse, PT ;  /* 0x000000dd0400720c */ /* 0x080fe40003f26270 */
[----:B------:R-:W-:-:S02]  /*d230*/  ISETP.GE.AND P5, PT, R54, R221, PT ;  /* 0x000000dd3600720c */ /* 0x000fc40003fa6270 */
[----:B------:R-:W-:Y:S02]  /*d240*/  FSEL R47, R47, -INF , P0 ;  /* 0xff8000002f2f7808 */ /* 0x000fe40000000000 */
[----:B------:R-:W-:Y:S02]  /*d250*/  FSEL R154, R52, -INF , !P4 ;  /* 0xff800000349a7808 */ /* 0x000fe40006000000 */
[----:B------:R-:W-:Y:S02]  /*d260*/  FSEL R152, R49, -INF , !P3 ;  /* 0xff80000031987808 */ /* 0x000fe40005800000 */
[----:B------:R-:W-:Y:S02]  /*d270*/  FMNMX3.FTZ R5, R5, R166, R164, !PT ;  /* 0x000000a605057276 */ /* 0x000fe400078100a4 */
[----:B------:R-:W-:Y:S02]  /*d280*/  FMNMX3.FTZ R7, R7, R178, R176, !PT ;  /* 0x000000b207077276 */ /* 0x000fe400078100b0 */
[----:B------:R-:W-:-:S02]  /*d290*/  FSEL R150, R53, -INF , !P1 ;  /* 0xff80000035967808 */ /* 0x000fc40004800000 */
[----:B------:R-:W-:Y:S02]  /*d2a0*/  FSEL R148, R47, -INF , !P5 ;  /* 0xff8000002f947808 */ /* 0x000fe40006800000 */
        /* <DEDUP_REMOVED lines=14> */
[----:B------:R-:W-:Y:S02]  /*d390*/  LOP3.LUT R147, R181, 0x200, R182, 0xf8, !PT ;  /* 0x00000200b5937812 */ /* 0x000fe400078ef8b6 */
[----:B------:R-:W-:-:S03]  /*d3a0*/  SEL R180, R180, 0xffffffe0, !P6 ;  /* 0xffffffe0b4b47807 */ /* 0x000fc60007000000 */
[----:B------:R-:W-:Y:S01]  /*d3b0*/  IMAD.U32 R212, RZ, RZ, UR6 ;  /* 0x00000006ffd47e24 */ /* 0x000fe2000f8e00ff */
[----:B-1----:R-:W-:-:S04]  /*d3c0*/  FMNMX.FTZ R136, R5, R136, !PT ;  /* 0x0000008805887209 */ /* 0x002fc80007810000 */
[----:B------:R-:W-:Y:S02]  /*d3d0*/  FSETP.NEU.FTZ.AND P0, PT, R136, -INF , PT ;  /* 0xff8000008800780b */ /* 0x000fe40003f1d000 */
[----:B---3--:R-:W-:Y:S02]  /*d3e0*/  FMNMX.FTZ R137, R4, R137, !PT ;  /* 0x0000008904897209 */ /* 0x008fe40007810000 */
[----:B------:R-:W-:Y:S01]  /*d3f0*/  FSEL R4, R136, RZ, P0 ;  /* 0x000000ff88047208 */ /* 0x000fe20000000000 */
[----:B------:R-:W-:-:S04]  /*d400*/  IMAD R147, R147, 0x2, R212 ;  /* 0x0000000293937824 */ /* 0x000fc800078e02d4 */
[----:B------:R-:W-:Y:S01]  /*d410*/  FADD.FTZ R7, R133, -R4 ;  /* 0x8000000485077221 */ /* 0x000fe20000010000 */
[----:B------:R-:W-:Y:S01]  /*d420*/  IMAD.IADD R133, R180, 0x1, R147 ;  /* 0x00000001b4857824 */ /* 0x000fe200078e0293 */
[----:B------:R-:W-:Y:S01]  /*d430*/  FSETP.NEU.FTZ.AND P1, PT, R137, -INF , PT ;  /* 0xff8000008900780b */ /* 0x000fe20003f3d000 */
[C---:B--2---:R-:W-:Y:S01]  /*d440*/  FMUL.FTZ R145, R146.reuse, R137 ;  /* 0x0000008992917220 */ /* 0x044fe20000410000 */
[----:B------:R-:W-:Y:S01]  /*d450*/  FMUL.FTZ R139, R146, R136 ;  /* 0x00000088928b7220 */ /* 0x000fe20000410000 */
[----:B------:R-:W-:Y:S01]  /*d460*/  VIADD R16, R147, 0xc000 ;  /* 0x0000c00093107836 */ /* 0x000fe20000000000 */
[----:B------:R-:W1:Y:S01]  /*d470*/  LDSM.16.MT88.4 R52, [R133+0x10000] ;  /* 0x010000008534783b */ /* 0x000e620000004200 */
[----:B------:R-:W-:Y:S02]  /*d480*/  FSEL R5, R137, RZ, P1 ;  /* 0x000000ff89057208 */ /* 0x000fe40000800000 */
[----:B------:R-:W-:Y:S01]  /*d490*/  FSEL R145, R145, RZ, P1 ;  /* 0x000000ff91917208 */ /* 0x000fe20000800000 */
[----:B------:R-:W-:Y:S01]  /*d4a0*/  VIADD R157, R147, 0xc040 ;  /* 0x0000c040939d7836 */ /* 0x000fe20000000000 */
        /* <DEDUP_REMOVED lines=19> */
[----:B------:R-:W4:Y:S01]  /*d5e0*/  MUFU.EX2 R141, R141 ;  /* 0x0000008d008d7308 */ /* 0x000f220000000800 */
[----:B------:R-:W-:Y:S03]  /*d5f0*/  LDSM.16.MT88.4 R44, [R147+0x10000] ;  /* 0x01000000932c783b */ /* 0x000fe60000004200 */
        /* <DEDUP_REMOVED lines=79> */
[C---:B--2---:R-:W-:Y:S01]  /*daf0*/  HMMA.16816.F32.BF16 R32, R4.reuse, R36, R32 ;  /* 0x000000240420723c */ /* 0x044fe20000041820 */
        /* <DEDUP_REMOVED lines=8> */
[----:B------:R-:W-:Y:S01]  /*db80*/  MUFU.EX2 R108, R108 ;  /* 0x0000006c006c7308 */ /* 0x000fe20000000800 */
[-C--:B------:R-:W-:Y:S01]  /*db90*/  FMUL.FTZ R76, R76, R153.reuse ;  /* 0x000000994c4c7220 */ /* 0x080fe20000410000 */
[----:B------:R-:W-:Y:S01]  /*dba0*/  FMUL.FTZ R77, R77, R153 ;  /* 0x000000994d4d7220 */ /* 0x000fe20000410000 */
[-C--:B------:R-:W-:Y:S01]  /*dbb0*/  FMUL.FTZ R78, R78, R151.reuse ;  /* 0x000000974e4e7220 */ /* 0x080fe20000410000 */
[----:B------:R-:W4:Y:S01]  /*dbc0*/  MUFU.EX2 R105, R105 ;  /* 0x0000006900697308 */ /* 0x000f220000000800 */
[C---:B------:R-:W-:Y:S01]  /*dbd0*/  HMMA.16816.F32.BF16 R36, R4.reuse, R38, R100 ;  /* 0x000000260424723c */ /* 0x040fe20000041864 */
[----:B------:R-:W-:Y:S01]  /*dbe0*/  FMUL.FTZ R79, R79, R151 ;  /* 0x000000974f4f7220 */ /* 0x000fe20000410000 */
[-C--:B------:R-:W-:Y:S01]  /*dbf0*/  FMUL.FTZ R72, R72, R153.reuse ;  /* 0x0000009948487220 */ /* 0x080fe20000410000 */
[----:B------:R-:W-:Y:S01]  /*dc00*/  FMUL.FTZ R73, R73, R153 ;  /* 0x0000009949497220 */ /* 0x000fe20000410000 */
[-C--:B------:R-:W-:Y:S01]  /*dc10*/  FMUL.FTZ R74, R74, R151.reuse ;  /* 0x000000974a4a7220 */ /* 0x080fe20000410000 */
[----:B------:R-:W-:Y:S01]  /*dc20*/  FMUL.FTZ R75, R75, R151 ;  /* 0x000000974b4b7220 */ /* 0x000fe20000410000 */
[----:B------:R-:W5:Y:S01]  /*dc30*/  LDSM.16.MT88.4 R64, [R147+0x10800] ;  /* 0x010800009340783b */ /* 0x000f620000004200 */
[-C--:B------:R-:W-:Y:S01]  /*dc40*/  FMUL.FTZ R100, R68, R153.reuse ;  /* 0x0000009944647220 */ /* 0x080fe20000410000 */
[----:B------:R-:W-:Y:S01]  /*dc50*/  FMUL.FTZ R101, R69, R153 ;  /* 0x0000009945657220 */ /* 0x000fe20000410000 */
[-C--:B------:R-:W-:Y:S01]  /*dc60*/  FMUL.FTZ R102, R70, R151.reuse ;  /* 0x0000009746667220 */ /* 0x080fe20000410000 */
[----:B------:R-:W-:Y:S01]  /*dc70*/  FMUL.FTZ R103, R71, R151 ;  /* 0x0000009747677220 */ /* 0x000fe20000410000 */
[C---:B------:R-:W-:Y:S01]  /*dc80*/  HMMA.16816.F32.BF16 R16, R4.reuse, R20, R16 ;  /* 0x000000140410723c */ /* 0x040fe20000041810 */
[----:B------:R-:W-:Y:S04]  /*dc90*/  LDSM.16.MT88.4 R88, [R157+0x800] ;  /* 0x000800009d58783b */ /* 0x000fe80000004200 */
[----:B------:R-:W-:Y:S03]  /*dca0*/  LDSM.16.MT88.4 R80, [R133+0x10800] ;  /* 0x010800008550783b */ /* 0x000fe60000004200 */
[C---:B------:R-:W-:Y:S01]  /*dcb0*/  HMMA.16816.F32.BF16 R40, R4.reuse, R44, R40 ;  /* 0x0000002c0428723c */ /* 0x040fe20000041828 */
[----:B------:R-:W-:Y:S01]  /*dcc0*/  LDSM.16.MT88.4 R68, [R157+0x4800] ;  /* 0x004800009d44783b */ /* 0x000fe20000004200 */
[-CC-:B------:R-:W-:Y:S01]  /*dcd0*/  FFMA.FTZ R115, R179, R146.reuse, -R145.reuse ;  /* 0x00000092b3737223 */ /* 0x180fe20000010891 */
[-CC-:B------:R-:W-:Y:S01]  /*dce0*/  FFMA.FTZ R112, R177, R146.reuse, -R145.reuse ;  /* 0x00000092b1707223 */ /* 0x180fe20000010891 */
[-CC-:B------:R-:W-:Y:S01]  /*dcf0*/  FFMA.FTZ R114, R175, R146.reuse, -R145.reuse ;  /* 0x00000092af727223 */ /* 0x180fe20000010891 */
[-C--:B------:R-:W-:Y:S01]  /*dd00*/  FFMA.FTZ R113, R173, R146.reuse, -R145 ;  /* 0x00000092ad717223 */ /* 0x080fe20000010891 */
[-CC-:B------:R-:W-:Y:S01]  /*dd10*/  FFMA.FTZ R180, R161, R146.reuse, -R139.reuse ;  /* 0x00000092a1b47223 */ /* 0x180fe2000001088b */
[-CC-:B------:R-:W-:Y:S01]  /*dd20*/  FFMA.FTZ R159, R159, R146.reuse, -R139.reuse ;  /* 0x000000929f9f7223 */ /* 0x180fe2000001088b */
[C---:B------:R-:W-:Y:S01]  /*dd30*/  HMMA.16816.F32.BF16 R56, R4.reuse, R60, R56 ;  /* 0x0000003c0438723c */ /* 0x040fe20000041838 */
[-C--:B------:R-:W-:Y:S01]  /*dd40*/  FFMA.FTZ R169, R169, R146.reuse, -R139 ;  /* 0x00000092a9a97223 */ /* 0x080fe2000001088b */
[-CC-:B------:R-:W-:Y:S01]  /*dd50*/  FFMA.FTZ R167, R167, R146.reuse, -R145.reuse ;  /* 0x00000092a7a77223 */ /* 0x180fe20000010891 */
[-CC-:B------:R-:W-:Y:S01]  /*dd60*/  FFMA.FTZ R182, R200, R146.reuse, -R145.reuse ;  /* 0x00000092c8b67223 */ /* 0x180fe20000010891 */
[-C--:B------:R-:W-:Y:S01]  /*dd70*/  FFMA.FTZ R163, R163, R146.reuse, -R145 ;  /* 0x00000092a3a37223 */ /* 0x080fe20000010891 */
[-CC-:B------:R-:W-:Y:S01]  /*dd80*/  FFMA.FTZ R202, R202, R146.reuse, -R139.reuse ;  /* 0x00000092caca7223 */ /* 0x180fe2000001088b */
[-C--:B------:R-:W-:Y:S01]  /*dd90*/  FFMA.FTZ R252, R252, R146.reuse, -R139 ;  /* 0x00000092fcfc7223 */ /* 0x080fe2000001088b */
[-CC-:B------:R-:W-:Y:S01]  /*dda0*/  FFMA.FTZ R248, R248, R146.reuse, -R145.reuse ;  /* 0x00000092f8f87223 */ /* 0x180fe20000010891 */
[C---:B------:R-:W-:Y:S01]  /*ddb0*/  HMMA.16816.F32.BF16 R20, R4.reuse, R22, R116 ;  /* 0x000000160414723c */ /* 0x040fe20000041874 */
[-C--:B------:R-:W-:Y:S01]  /*ddc0*/  FFMA.FTZ R244, R244, R146.reuse, -R145 ;  /* 0x00000092f4f47223 */ /* 0x080fe20000010891 */
[-C--:B------:R-:W-:Y:S01]  /*ddd0*/  FFMA.FTZ R232, R232, R146.reuse, -R139 ;  /* 0x00000092e8e87223 */ /* 0x080fe2000001088b */
[-C--:B------:R-:W-:Y:S01]  /*dde0*/  FFMA.FTZ R181, R192, R146.reuse, -R145 ;  /* 0x00000092c0b57223 */ /* 0x080fe20000010891 */
[-CC-:B------:R-:W-:Y:S01]  /*ddf0*/  FFMA.FTZ R183, R190, R146.reuse, -R139.reuse ;  /* 0x00000092beb77223 */ /* 0x180fe2000001088b */
[-C--:B------:R-:W-:Y:S01]  /*de00*/  FFMA.FTZ R185, R184, R146.reuse, -R139 ;  /* 0x00000092b8b97223 */ /* 0x080fe2000001088b */
[-C--:B------:R-:W-:Y:S01]  /*de10*/  FFMA.FTZ R196, R196, R146.reuse, -R145 ;  /* 0x00000092c4c47223 */ /* 0x080fe20000010891 */
[-C--:B------:R-:W-:Y:S01]  /*de20*/  FFMA.FTZ R188, R188, R146.reuse, -R139 ;  /* 0x00000092bcbc7223 */ /* 0x080fe2000001088b */
[C---:B------:R-:W-:Y:S01]  /*de30*/  HMMA.16816.F32.BF16 R44, R4.reuse, R46, R92 ;  /* 0x0000002e042c723c */ /* 0x040fe2000004185c */
[----:B------:R-:W5:Y:S01]  /*de40*/  LDSM.16.MT88.4 R92, [R133+0xc800] ;  /* 0x00c80000855c783b */ /* 0x000f620000004200 */
[-CC-:B------:R-:W-:Y:S01]  /*de50*/  FFMA.FTZ R187, R176, R146.reuse, -R145.reuse ;  /* 0x00000092b0bb7223 */ /* 0x180fe20000010891 */
[-C--:B------:R-:W-:Y:S01]  /*de60*/  FFMA.FTZ R189, R174, R146.reuse, -R145 ;  /* 0x00000092aebd7223 */ /* 0x080fe20000010891 */
[-CC-:B------:R-:W-:Y:S01]  /*de70*/  FFMA.FTZ R193, R170, R146.reuse, -R139.reuse ;  /* 0x00000092aac17223 */ /* 0x180fe2000001088b */
[-C--:B------:R-:W-:Y:S01]  /*de80*/  FFMA.FTZ R191, R164, R146.reuse, -R139 ;  /* 0x00000092a4bf7223 */ /* 0x080fe2000001088b */
[-CC-:B------:R-:W-:Y:S01]  /*de90*/  FFMA.FTZ R178, R178, R146.reuse, -R145.reuse ;  /* 0x00000092b2b27223 */ /* 0x180fe20000010891 */
[-C--:B------:R-:W-:Y:S01]  /*dea0*/  FFMA.FTZ R172, R172, R146.reuse, -R145 ;  /* 0x00000092acac7223 */ /* 0x080fe20000010891 */
[----:B------:R-:W-:Y:S01]  /*deb0*/  HMMA.16816.F32.BF16 R60, R4, R62, R76 ;  /* 0x0000003e043c723c */ /* 0x000fe2000004184c */
[----:B------:R-:W5:Y:S01]  /*dec0*/  LDSM.16.MT88.4 R76, [R155+0x800] ;  /* 0x000800009b4c783b */ /* 0x000f620000004200 */
[----:B------:R-:W-:-:S03]  /*ded0*/  FFMA.FTZ R168, R168, R146, -R139 ;  /* 0x00000092a8a87223 */ /* 0x000fc6000001088b */
[----:B------:R-:W-:Y:S03]  /*dee0*/  LDSM.16.MT88.4 R124, [R147+0xf800] ;  /* 0x00f80000937c783b */ /* 0x000fe60000004200 */
[----:B-1----:R-:W-:Y:S01]  /*def0*/  HMMA.16816.F32.BF16 R72, R4, R84, R72 ;  /* 0x000000540448723c */ /* 0x002fe20000041848 */
[----:B---3--:R-:W-:Y:S02]  /*df00*/  F2FP.BF16.F32.PACK_AB R84, R106, R111 ;  /* 0x0000006f6a54723e */ /* 0x008fe400000010ff */
[----:B--2---:R-:W-:-:S05]  /*df10*/  F2FP.BF16.F32.PACK_AB R85, R109, R110 ;  /* 0x0000006e6d55723e */ /* 0x004fca00000010ff */
[----:B------:R-:W-:Y:S01]  /*df20*/  HMMA.16816.F32.BF16 R4, R4, R86, R100 ;  /* 0x000000560404723c */ /* 0x000fe20000041864 */
[----:B------:R-:W-:Y:S01]  /*df30*/  F2FP.BF16.F32.PACK_AB R86, R104, R107 ;  /* 0x0000006b6856723e */ /* 0x000fe200000010ff */
[----:B------:R-:W-:Y:S01]  /*df40*/  FFMA.FTZ R116, R171, R146, -R139 ;  /* 0x00000092ab747223 */ /* 0x000fe2000001088b */
[----:B----4-:R-:W-:Y:S01]  /*df50*/  F2FP.BF16.F32.PACK_AB R87, R105, R108 ;  /* 0x0000006c6957723e */ /* 0x010fe200000010ff */
[----:B------:R-:W-:Y:S01]  /*df60*/  MUFU.EX2 R115, R115 ;  /* 0x0000007300737308 */ /* 0x000fe20000000800 */
[----:B------:R-:W-:Y:S05]  /*df70*/  LDSM.16.MT88.4 R100, [R147+0xd000] ;  /* 0x00d000009364783b */ /* 0x000fea0000004200 */
[C---:B------:R-:W-:Y:S08]  /*df80*/  HMMA.16816.F32.BF16 R8, R84.reuse, R96, R8 ;  /* 0x000000605408723c */ /* 0x040ff00000041808 */
[C---:B------:R-:W-:Y:S01]  /*df90*/  HMMA.16816.F32.BF16 R12, R84.reuse, R98, R12 ;  /* 0x00000062540c723c */ /* 0x040fe2000004180c */
[----:B------:R-:W1:Y:S07]  /*dfa0*/  LDSM.16.MT88.4 R96, [R155+0x4800] ;  /* 0x004800009b60783b */ /* 0x000e6e0000004200 */
[C---:B-----5:R-:W-:Y:S08]  /*dfb0*/  HMMA.16816.F32.BF16 R40, R84.reuse, R64, R40 ;  /* 0x000000405428723c */ /* 0x060ff00000041828 */
        /* <DEDUP_REMOVED lines=19> */
[----:B------:R-:W3:Y:S07]  /*e0f0*/  MUFU.EX2 R159, R159 ;  /* 0x0000009f009f7308 */ /* 0x000eee0000000800 */
        /* <DEDUP_REMOVED lines=8> */
[----:B--2---:R-:W-:Y:S02]  /*e180*/  F2FP.BF16.F32.PACK_AB R81, R161, R116 ;  /* 0x00000074a151723e */ /* 0x004fe400000010ff */
[----:B---3--:R-:W-:Y:S01]  /*e190*/  F2FP.BF16.F32.PACK_AB R83, R159, R180 ;  /* 0x000000b49f53723e */ /* 0x008fe200000010ff */
[-C--:B------:R-:W-:Y:S01]  /*e1a0*/  FFMA.FTZ R169, R204, R146.reuse, -R139 ;  /* 0x00000092cca97223 */ /* 0x080fe2000001088b */
[----:B------:R-:W-:Y:S01]  /*e1b0*/  MUFU.EX2 R182, R182 ;  /* 0x000000b600b67308 */ /* 0x000fe20000000800 */
[----:B------:R-:W-:Y:S04]  /*e1c0*/  LDSM.16.MT88.4 R96, [R147+0xd800] ;  /* 0x00d800009360783b */ /* 0x000fe80000004200 */
[C---:B------:R-:W-:Y:S08]  /*e1d0*/  HMMA.16816.F32.BF16 R40, R80.reuse, R64, R40 ;  /* 0x000000405028723c */ /* 0x040ff00000041828 */
[C---:B------:R-:W-:Y:S01]  /*e1e0*/  HMMA.16816.F32.BF16 R44, R80.reuse, R66, R44 ;  /* 0x00000042502c723c */ /* 0x040fe2000004182c */
[----:B------:R-:W2:Y:S07]  /*e1f0*/  LDSM.16.MT88.4 R64, [R155+0x5000] ;  /* 0x005000009b40783b */ /* 0x000eae0000004200 */
[C---:B------:R-:W-:Y:S08]  /*e200*/  HMMA.16816.F32.BF16 R16, R80.reuse, R92, R16 ;  /* 0x0000005c5010723c */ /* 0x040ff00000041810 */
[C---:B------:R-:W-:Y:S01]  /*e210*/  HMMA.16816.F32.BF16 R20, R80.reuse, R94, R20 ;  /* 0x0000005e5014723c */ /* 0x040fe20000041814 */
[----:B------:R-:W3:Y:S07]  /*e220*/  LDSM.16.MT88.4 R92, [R133+0xd800] ;  /* 0x00d80000855c783b */ /* 0x000eee0000004200 */
[C---:B-1----:R-:W-:Y:S08]  /*e230*/  HMMA.16816.F32.BF16 R56, R80.reuse, R84, R56 ;  /* 0x000000545038723c */ /* 0x042ff00000041838 */
[C---:B------:R-:W-:Y:S01]  /*e240*/  HMMA.16816.F32.BF16 R60, R80.reuse, R86, R60 ;  /* 0x00000056503c723c */ /* 0x040fe2000004183c */
[----:B------:R-:W1:Y:S07]  /*e250*/  LDSM.16.MT88.4 R84, [R133+0x11800] ;  /* 0x011800008554783b */ /* 0x000e6e0000004200 */
[----:B------:R-:W-:Y:S01]  /*e260*/  HMMA.16816.F32.BF16 R8, R80, R100, R8 ;  /* 0x000000645008723c */ /* 0x000fe20000041808 */
[----:B------:R-:W-:-:S02]  /*e270*/  FFMA.FTZ R100, R165, R146, -R145 ;  /* 0x00000092a5647223 */ /* 0x000fc40000010891 */
[----:B------:R5:W-:Y:S04]  /*e280*/  MUFU.EX2 R165, R167 ;  /* 0x000000a700a57308 */ /* 0x000be80000000800 */
[----:B------:R4:W3:Y:S01]  /*e290*/  MUFU.EX2 R200, R100 ;  /* 0x0000006400c87308 */ /* 0x0008e20000000800 */
[----:B------:R-:W-:Y:S03]  /*e2a0*/  HMMA.16816.F32.BF16 R12, R80, R102, R12 ;  /* 0x00000066500c723c */ /* 0x000fe6000004180c */
[----:B------:R-:W-:Y:S01]  /*e2b0*/  MUFU.EX2 R163, R163 ;  /* 0x000000a300a37308 */ /* 0x000fe20000000800 */
[----:B-----5:R-:W-:-:S03]  /*e2c0*/  FFMA.FTZ R167, R250, R146, -R139 ;  /* 0x00000092faa77223 */ /* 0x020fc6000001088b */
[----:B------:R-:W-:Y:S04]  /*e2d0*/  MUFU.EX2 R204, R252 ;  /* 0x000000fc00cc7308 */ /* 0x000fe80000000800 */
[----:B------:R-:W-:Y:S01]  /*e2e0*/  MUFU.EX2 R202, R202 ;  /* 0x000000ca00ca7308 */ /* 0x000fe20000000800 */
[----:B----4-:R-:W4:Y:S03]  /*e2f0*/  LDSM.16.MT88.4 R100, [R157+0x5800] ;  /* 0x005800009d64783b */ /* 0x010f260000004200 */
[----:B------:R-:W5:Y:S04]  /*e300*/  MUFU.EX2 R169, R169 ;  /* 0x000000a900a97308 */ /* 0x000f680000000800 */
[----:B------:R-:W1:Y:S01]  /*e310*/  MUFU.EX2 R167, R167 ;  /* 0x000000a700a77308 */ /* 0x000e620000000800 */
[C---:B------:R-:W-:Y:S08]  /*e320*/  HMMA.16816.F32.BF16 R32, R80.reuse, R68, R32 ;  /* 0x000000445020723c */ /* 0x040ff00000041820 */
[C---:B------:R-:W-:Y:S01]  /*e330*/  HMMA.16816.F32.BF16 R36, R80.reuse, R70, R36 ;  /* 0x000000465024723c */ /* 0x040fe20000041824 */
[----:B------:R-:W4:Y:S07]  /*e340*/  LDSM.16.MT88.4 R68, [R147+0x11800] ;  /* 0x011800009344783b */ /* 0x000f2e0000004200 */
[C---:B------:R-:W-:Y:S08]  /*e350*/  HMMA.16816.F32.BF16 R48, R80.reuse, R76, R48 ;  /* 0x0000004c5030723c */ /* 0x040ff00000041830 */
[C---:B------:R-:W-:Y:S01]  /*e360*/  HMMA.16816.F32.BF16 R52, R80.reuse, R78, R52 ;  /* 0x0000004e5034723c */ /* 0x040fe20000041834 */
[----:B------:R-:W4:Y:S07]  /*e370*/  LDSM.16.MT88.4 R76, [R155+0x1800] ;  /* 0x001800009b4c783b */ /* 0x000f2e0000004200 */
[----:B--2---:R-:W-:Y:S01]  /*e380*/  HMMA.16816.F32.BF16 R72, R80, R64, R72 ;  /* 0x000000405048723c */ /* 0x004fe20000041848 */
[----:B---3--:R-:W-:-:S02]  /*e390*/  F2FP.BF16.F32.PACK_AB R64, R200, R165 ;  /* 0x000000a5c840723e */ /* 0x008fc400000010ff */
[----:B-----5:R-:W-:-:S05]  /*e3a0*/  F2FP.BF16.F32.PACK_AB R65, R169, R204 ;  /* 0x000000cca941723e */ /* 0x020fca00000010ff */
[----:B------:R-:W-:Y:S01]  /*e3b0*/  HMMA.16816.F32.BF16 R4, R80, R66, R4 ;  /* 0x000000425004723c */ /* 0x000fe20000041804 */
[----:B------:R-:W-:Y:S02]  /*e3c0*/  F2FP.BF16.F32.PACK_AB R66, R163, R182 ;  /* 0x000000b6a342723e */ /* 0x000fe400000010ff */
[----:B-1----:R-:W-:-:S05]  /*e3d0*/  F2FP.BF16.F32.PACK_AB R67, R202, R167 ;  /* 0x000000a7ca43723e */ /* 0x002fca00000010ff */
[C---:B------:R-:W-:Y:S08]  /*e3e0*/  HMMA.16816.F32.BF16 R24, R80.reuse, R88, R24 ;  /* 0x000000585018723c */ /* 0x040ff00000041818 */
[----:B------:R-:W-:Y:S01]  /*e3f0*/  HMMA.16816.F32.BF16 R28, R80, R90, R28 ;  /* 0x0000005a501c723c */ /* 0x000fe2000004181c */
[----:B------:R-:W1:Y:S01]  /*e400*/  LDSM.16.MT88.4 R88, [R157+0x1800] ;  /* 0x001800009d58783b */ /* 0x000e620000004200 */
[----:B------:R-:W-:-:S06]  /*e410*/  FFMA.FTZ R171, R246, R146, -R145 ;  /* 0x00000092f6ab7223 */ /* 0x000fcc0000010891 */
[C---:B------:R-:W-:Y:S08]  /*e420*/  HMMA.16816.F32.BF16 R16, R64.reuse, R92, R16 ;  /* 0x0000005c4010723c */ /* 0x040ff00000041810 */
[C---:B------:R-:W-:Y:S01]  /*e430*/  HMMA.16816.F32.BF16 R20, R64.reuse, R94, R20 ;  /* 0x0000005e4014723c */ /* 0x040fe20000041814 */
[----:B------:R-:W2:Y:S07]  /*e440*/  LDSM.16.MT88.4 R92, [R155+0x5800] ;  /* 0x005800009b5c783b */ /* 0x000eae0000004200 */
[C---:B------:R-:W-:Y:S08]  /*e450*/  HMMA.16816.F32.BF16 R48, R64.reuse, R84, R48 ;  /* 0x000000544030723c */ /* 0x040ff00000041830 */
[----:B------:R-:W-:Y:S01]  /*e460*/  HMMA.16816.F32.BF16 R52, R64, R86, R52 ;  /* 0x000000564034723c */ /* 0x000fe20000041834 */
[----:B------:R-:W3:Y:S01]  /*e470*/  LDSM.16.MT88.4 R84, [R147+0xe000] ;  /* 0x00e000009354783b */ /* 0x000ee20000004200 */
[-C--:B------:R-:W-:Y:S01]  /*e480*/  FFMA.FTZ R173, R242, R146.reuse, -R145 ;  /* 0x00000092f2ad7223 */ /* 0x080fe20000010891 */
[-CC-:B------:R-:W-:Y:S01]  /*e490*/  FFMA.FTZ R177, R234, R146.reuse, -R139.reuse ;  /* 0x00000092eab17223 */ /* 0x180fe2000001088b */
[----:B------:R-:W-:-:S04]  /*e4a0*/  FFMA.FTZ R175, R206, R146, -R139 ;  /* 0x00000092ceaf7223 */ /* 0x000fc8000001088b */
[C---:B----4-:R-:W-:Y:S01]  /*e4b0*/  HMMA.16816.F32.BF16 R56, R64.reuse, R100, R56 ;  /* 0x000000644038723c */ /* 0x050fe20000041838 */
[----:B------:R-:W-:Y:S01]  /*e4c0*/  FFMA.FTZ R100, R214, R146, -R139 ;  /* 0x00000092d6647223 */ /* 0x000fe2000001088b */
[----:B------:R-:W-:Y:S01]  /*e4d0*/  MUFU.EX2 R246, R248 ;  /* 0x000000f800f67308 */ /* 0x000fe20000000800 */
[----:B------:R-:W-:Y:S03]  /*e4e0*/  LDSM.16.MT88.4 R80, [R133+0x12000] ;  /* 0x012000008550783b */ /* 0x000fe60000004200 */
[----:B------:R-:W4:Y:S02]  /*e4f0*/  MUFU.EX2 R171, R171 ;  /* 0x000000ab00ab7308 */ /* 0x000f240000000800 */
[C---:B------:R-:W-:Y:S02]  /*e500*/  HMMA.16816.F32.BF16 R40, R64.reuse, R68, R40 ;  /* 0x000000444028723c */ /* 0x040fe40000041828 */
[----:B------:R-:W-:Y:S04]  /*e510*/  MUFU.EX2 R242, R244 ;  /* 0x000000f400f27308 */ /* 0x000fe80000000800 */
[----:B------:R-:W5:Y:S02]  /*e520*/  MUFU.EX2 R173, R173 ;  /* 0x000000ad00ad7308 */ /* 0x000f640000000800 */
[C---:B------:R-:W-:Y:S01]  /*e530*/  HMMA.16816.F32.BF16 R44, R64.reuse, R70, R44 ;  /* 0x00000046402c723c */ /* 0x040fe2000004182c */
[----:B------:R-:W3:Y:S01]  /*e540*/  LDSM.16.MT88.4 R68, [R147+0x12000] ;  /* 0x012000009344783b */ /* 0x000ee20000004200 */
[----:B------:R-:W-:Y:S04]  /*e550*/  MUFU.EX2 R177, R177 ;  /* 0x000000b100b17308 */ /* 0x000fe80000000800 */
[----:B------:R-:W5:Y:S02]  /*e560*/  MUFU.EX2 R214, R232 ;  /* 0x000000e800d67308 */ /* 0x000f640000000800 */
[C---:B------:R-:W-:Y:S02]  /*e570*/  HMMA.16816.F32.BF16 R8, R64.reuse, R96, R8 ;  /* 0x000000604008723c */ /* 0x040fe40000041808 */
[----:B------:R5:W-:Y:S04]  /*e580*/  MUFU.EX2 R206, R100 ;  /* 0x0000006400ce7308 */ /* 0x000be80000000800 */
[----:B------:R-:W5:Y:S02]  /*e590*/  MUFU.EX2 R175, R175 ;  /* 0x000000af00af7308 */ /* 0x000f640000000800 */
[C---:B------:R-:W-:Y:S01]  /*e5a0*/  HMMA.16816.F32.BF16 R12, R64.reuse, R98, R12 ;  /* 0x00000062400c723c */ /* 0x040fe2000004180c */
[----:B------:R-:W-:Y:S07]  /*e5b0*/  LDSM.16.MT88.4 R96, [R133+0xe000] ;  /* 0x00e000008560783b */ /* 0x000fee0000004200 */
[C---:B------:R-:W-:Y:S08]  /*e5c0*/  HMMA.16816.F32.BF16 R32, R64.reuse, R76, R32 ;  /* 0x0000004c4020723c */ /* 0x040ff00000041820 */
[C---:B------:R-:W-:Y:S01]  /*e5d0*/  HMMA.16816.F32.BF16 R36, R64.reuse, R78, R36 ;  /* 0x0000004e4024723c */ /* 0x040fe20000041824 */
[----:B------:R-:W3:Y:S07]  /*e5e0*/  LDSM.16.MT88.4 R76, [R155+0x2000] ;  /* 0x002000009b4c783b */ /* 0x000eee0000004200 */
[C---:B-1----:R-:W-:Y:S08]  /*e5f0*/  HMMA.16816.F32.BF16 R24, R64.reuse, R88, R24 ;  /* 0x000000584018723c */ /* 0x042ff00000041818 */
[C---:B------:R-:W-:Y:S01]  /*e600*/  HMMA.16816.F32.BF16 R28, R64.reuse, R90, R28 ;  /* 0x0000005a401c723c */ /* 0x040fe2000004181c */
[----:B------:R-:W-:Y:S07]  /*e610*/  LDSM.16.MT88.4 R88, [R157+0x2000] ;  /* 0x002000009d58783b */ /* 0x000fee0000004200 */
[C---:B------:R-:W-:Y:S08]  /*e620*/  HMMA.16816.F32.BF16 R60, R64.reuse, R102, R60 ;  /* 0x00000066403c723c */ /* 0x040ff0000004183c */
[C---:B--2---:R-:W-:Y:S08]  /*e630*/  HMMA.16816.F32.BF16 R72, R64.reuse, R92, R72 ;  /* 0x0000005c4048723c */ /* 0x044ff00000041848 */
[----:B------:R-:W-:Y:S01]  /*e640*/  HMMA.16816.F32.BF16 R4, R64, R94, R4 ;  /* 0x0000005e4004723c */ /* 0x000fe20000041804 */
[----:B----4-:R-:W-:Y:S01]  /*e650*/  F2FP.BF16.F32.PACK_AB R64, R171, R246 ;  /* 0x000000f6ab40723e */ /* 0x010fe200000010ff */
[--C-:B------:R-:W-:Y:S01]  /*e660*/  FFMA.FTZ R179, R198, R146, -R145.reuse ;  /* 0x00000092c6b37223 */ /* 0x100fe20000010891 */
[----:B-----5:R-:W-:Y:S01]  /*e670*/  F2FP.BF16.F32.PACK_AB R66, R173, R242 ;  /* 0x000000f2ad42723e */ /* 0x020fe200000010ff */
[----:B------:R-:W-:Y:S01]  /*e680*/  FFMA.FTZ R100, R194, R146, -R145 ;  /* 0x00000092c2647223 */ /* 0x000fe20000010891 */
[----:B------:R-:W-:-:S02]  /*e690*/  F2FP.BF16.F32.PACK_AB R65, R214, R177 ;  /* 0x000000b1d641723e */ /* 0x000fc400000010ff */
[----:B------:R-:W-:Y:S01]  /*e6a0*/  F2FP.BF16.F32.PACK_AB R67, R175, R206 ;  /* 0x000000ceaf43723e */ /* 0x000fe200000010ff */
[----:B------:R-:W-:Y:S01]  /*e6b0*/  MUFU.EX2 R181, R181 ;  /* 0x000000b500b57308 */ /* 0x000fe20000000800 */
[----:B------:R-:W-:Y:S05]  /*e6c0*/  LDSM.16.MT88.4 R92, [R133+0xe800] ;  /* 0x00e80000855c783b */ /* 0x000fea0000004200 */
[C---:B---3--:R-:W-:Y:S08]  /*e6d0*/  HMMA.16816.F32.BF16 R8, R64.reuse, R84, R8 ;  /* 0x000000544008723c */ /* 0x048ff00000041808 */
        /* <DEDUP_REMOVED lines=12> */
[----:B------:R4:W-:Y:S02]  /*e7a0*/  MUFU.EX2 R192, R100 ;  /* 0x0000006400c07308 */ /* 0x0009e40000000800 */
[C---:B------:R-:W-:Y:S02]  /*e7b0*/  HMMA.16816.F32.BF16 R48, R64.reuse, R80, R48 ;  /* 0x000000504030723c */ /* 0x040fe40000041830 */
[----:B------:R-:W-:Y:S04]  /*e7c0*/  MUFU.EX2 R183, R183 ;  /* 0x000000b700b77308 */ /* 0x000fe80000000800 */
[----:B------:R-:W5:Y:S02]  /*e7d0*/  MUFU.EX2 R186, R188 ;  /* 0x000000bc00ba7308 */ /* 0x000f640000000800 */
[C---:B------:R-:W-:Y:S01]  /*e7e0*/  HMMA.16816.F32.BF16 R52, R64.reuse, R82, R52 ;  /* 0x000000524034723c */ /* 0x040fe20000041834 */
[----:B------:R-:W3:Y:S01]  /*e7f0*/  LDSM.16.MT88.4 R80, [R155+0x2800] ;  /* 0x002800009b50783b */ /* 0x000ee20000004200 */
[----:B------:R-:W-:Y:S03]  /*e800*/  MUFU.EX2 R184, R84 ;  /* 0x0000005400b87308 */ /* 0x000fe60000000800 */
[----:B----4-:R-:W-:Y:S01]  /*e810*/  LDSM.16.MT88.4 R100, [R133+0x12800] ;  /* 0x012800008564783b */ /* 0x010fe20000004200 */
[----:B------:R-:W4:Y:S02]  /*e820*/  MUFU.EX2 R185, R185 ;  /* 0x000000b900b97308 */ /* 0x000f240000000800 */
        /* <DEDUP_REMOVED lines=21> */
[C---:B------:R-:W-:Y:S08]  /*e980*/  HMMA.16816.F32.BF16 R8, R68.reuse, R96, R8 ;  /* 0x000000604408723c */ /* 0x040ff00000041808 */
        /* <DEDUP_REMOVED lines=34> */
[-CC-:B------:R-:W-:Y:S01]  /*ebb0*/  FFMA.FTZ R158, R158, R146.reuse, -R145.reuse ;  /* 0x000000929e9e7223 */ /* 0x180fe20000010891 */
[-C--:B------:R-:W-:Y:S01]  /*ebc0*/  FFMA.FTZ R156, R156, R146.reuse, -R145 ;  /* 0x000000929c9c7223 */ /* 0x080fe20000010891 */
[C---:B------:R-:W-:Y:S01]  /*ebd0*/  HMMA.16816.F32.BF16 R40, R68.reuse, R80, R40 ;  /* 0x000000504428723c */ /* 0x040fe20000041828 */
        /* <DEDUP_REMOVED lines=53> */
[----:B------:R4:W5:Y:S04]  /*ef30*/  LDSM.16.MT88.4 R64, [R133+0xf800] ;  /* 0x00f800008540783b */ /* 0x0009680000004200 */
[----:B------:R-:W-:Y:S01]  /*ef40*/  LDSM.16.MT88.4 R152, [R155+0x7800] ;  /* 0x007800009b98783b */ /* 0x000fe20000004200 */
[----:B------:R-:W-:Y:S01]  /*ef50*/  HMMA.16816.F32.BF16 R124, R68, R126, R12 ;  /* 0x0000007e447c723c */ /* 0x000fe2000004180c */
[----:B------:R-:W-:-:S02]  /*ef60*/  FADD.FTZ R12, R116, R105 ;  /* 0x00000069740c7221 */ /* 0x000fc40000010000 */
[----:B------:R-:W5:Y:S02]  /*ef70*/  LDSM.16.MT88.4 R8, [R157+0x3800] ;  /* 0x003800009d08783b */ /* 0x000f640000004200 */
        /* <DEDUP_REMOVED lines=66> */
.L_x_3079:
[----:B------:R-:W-:-:S07]  /*f3a0*/  IADD3 R232, PT, PT, R132, -0x1, RZ ;  /* 0xffffffff84e87810 */ /* 0x000fce0007ffe0ff */
.L_x_3088:
[----:B------:R-:W-:Y:S05]  /*f3b0*/  BSYNC B2 ;  /* 0x0000000000027941 */ /* 0x000fea0003800000 */
.L_x_3078:
        /* <DEDUP_REMOVED lines=10> */
.L_x_3096:
        /* <DEDUP_REMOVED lines=78> */
.L_x_3091:
[----:B------:R-:W-:Y:S05]  /*f940*/  BSYNC.RECONVERGENT B0 ;  /* 0x0000000000007941 */ /* 0x000fea0003800200 */
.L_x_3090:
[----:B------:R-:W1:Y:S01]  /*f950*/  S2UR UR6, SR_CgaCtaId ;  /* 0x00000000000679c3 */ /* 0x000e620000008800 */
[C---:B------:R-:W-:Y:S01]  /*f960*/  SHF.L.U32 R208, R209.reuse, 0x3, RZ ;  /* 0x00000003d1d07819 */ /* 0x040fe200000006ff */
[----:B------:R-:W-:Y:S01]  /*f970*/  UMOV UR7, 0x400 ;  /* 0x0000040000077882 */ /* 0x000fe20000000000 */
[----:B------:R-:W-:Y:S01]  /*f980*/  LOP3.LUT R12, R209, 0x38, RZ, 0xc0, !PT ;  /* 0x00000038d10c7812 */ /* 0x000fe200078ec0ff */
[----:B------:R-:W-:Y:S01]  /*f990*/  BSSY.RECONVERGENT B1, `(.L_x_3092) ;  /* 0x0000287000017945 */ /* 0x000fe20003800200 */
[C---:B------:R-:W-:Y:S02]  /*f9a0*/  LOP3.LUT R133, R208.reuse, 0x38, RZ, 0xc0, !PT ;  /* 0x00000038d0857812 */ /* 0x040fe400078ec0ff */
[C---:B------:R-:W-:Y:S02]  /*f9b0*/  LOP3.LUT R13, R208.reuse, 0x1c0, RZ, 0xc0, !PT ;  /* 0x000001c0d00d7812 */ /* 0x040fe400078ec0ff */
[CC--:B------:R-:W-:Y:S02]  /*f9c0*/  ISETP.GE.AND P4, PT, R133.reuse, R236.reuse, PT ;  /* 0x000000ec8500720c */ /* 0x0c0fe40003f86270 */
[C---:B------:R-:W-:Y:S02]  /*f9d0*/  LOP3.LUT R12, R133.reuse, R13, R12, 0x1e, !PT ;  /* 0x0000000d850c7212 */ /* 0x040fe400078e1e0c */
[----:B------:R-:W-:Y:S02]  /*f9e0*/  LOP3.LUT R247, R208, 0x1e00, RZ, 0xc0, !PT ;  /* 0x00001e00d0f77812 */ /* 0x000fe400078ec0ff */
[----:B------:R-:W-:Y:S02]  /*f9f0*/  LOP3.LUT R13, R133, 0x40, RZ, 0xfc, !PT ;  /* 0x00000040850d7812 */ /* 0x000fe400078efcff */
[----:B------:R-:W-:Y:S02]  /*fa00*/  LOP3.LUT R247, R12, R247, RZ, 0xfc, !PT ;  /* 0x000000f70cf77212 */ /* 0x000fe400078efcff */
[----:B------:R-:W-:Y:S02]  /*fa10*/  ISETP.GE.AND P1, PT, R13, R236, PT ;  /* 0x000000ec0d00720c */ /* 0x000fe40003f26270 */
[C---:B------:R-:W-:Y:S02]  /*fa20*/  SHF.L.U32 R13, R218.reuse, 0x5, RZ ;  /* 0x00000005da0d7819 */ /* 0x040fe400000006ff */
[----:B------:R-:W-:Y:S01]  /*fa30*/  SHF.L.U64.HI R12, R218, 0x5, R219 ;  /* 0x00000005da0c7819 */ /* 0x000fe200000102db */
[----:B-1----:R-:W-:Y:S01]  /*fa40*/  ULEA UR6, UR6, UR7, 0x18 ;  /* 0x0000000706067291 */ /* 0x002fe2000f8ec0ff */
[----:B------:R-:W-:Y:S02]  /*fa50*/  IADD3 R14, P0, PT, R13, R228, RZ ;  /* 0x000000e40d0e7210 */ /* 0x000fe40007f1e0ff */
[----:B------:R-:W-:Y:S02]  /*fa60*/  SHF.L.U32 R215, R209, 0x6, RZ ;  /* 0x00000006d1d77819 */ /* 0x000fe400000006ff */
        /* <DEDUP_REMOVED lines=9> */
[----:B------:R-:W-:Y:S01]  /*fb00*/  @!P4 LDGSTS.E.BYPASS.LTC128B.128 [R247+0xc000], desc[UR4][R228.64] ;  /* 0x0c000000e4f7cfae */ /* 0x000fe2000b981a04 */
[--C-:B------:R-:W-:Y:S02]  /*fb10*/  SHF.R.U32.HI R210, RZ, 0x1, R209.reuse ;  /* 0x00000001ffd27819 */ /* 0x100fe400000116d1 */
[-C--:B------:R-:W-:Y:S03]  /*fb20*/  IADD3.X R17, PT, PT, R19, R12.reuse, RZ, P0, !PT ;  /* 0x0000000c13117210 */ /* 0x080fe600007fe4ff */
        /* <DEDUP_REMOVED lines=8> */
[----:B------:R-:W-:Y:S03]  /*fbb0*/  LOP3.LUT R214, R210, 0x8, RZ, 0xc0, !PT ;  /* 0x00000008d2d67812 */ /* 0x000fe600078ec0ff */
[----:B------:R-:W-:Y:S01]  /*fbc0*/  @P1 STS.128 [R247+0x10000], RZ ;  /* 0x010000fff7001388 */ /* 0x000fe20000000c00 */
[----:B------:R-:W-:Y:S02]  /*fbd0*/  LOP3.LUT R134, R134, 0x8, R209, 0xf8, !PT ;  /* 0x0000000886867812 */ /* 0x000fe400078ef8d1 */
[--C-:B------:R-:W-:Y:S03]  /*fbe0*/  LOP3.LUT R214, R214, 0x1c0, R215.reuse, 0xf8, !PT ;  /* 0x000001c0d6d67812 */ /* 0x100fe600078ef8d7 */
[----:B------:R-:W-:Y:S01]  /*fbf0*/  @!PT LDS RZ, [RZ] ;  /* 0x00000000fffff984 */ /* 0x000fe20000000800 */
[----:B------:R-:W-:Y:S01]  /*fc00*/  @!PT LDS RZ, [RZ] ;  /* 0x00000000fffff984 */ /* 0x000fe20000000800 */
[----:B------:R-:W-:Y:S01]  /*fc10*/  @!PT LDS RZ, [RZ] ;  /* 0x00000000fffff984 */ /* 0x000fe20000000800 */
[----:B------:R-:W-:Y:S01]  /*fc20*/  @!P4 LDGSTS.E.BYPASS.LTC128B.128 [R247+0xc800], desc[UR4][R14.64] ;  /* 0x0c8000000ef7cfae */ /* 0x000fe2000b981a04 */
[-C--:B------:R-:W-:Y:S02]  /*fc30*/  LOP3.LUT R134, R134, R133.reuse, RZ, 0x3c, !PT ;  /* 0x0000008586867212 */ /* 0x080fe400078e3cff */
[----:B------:R-:W-:Y:S03]  /*fc40*/  LOP3.LUT R214, R214, R133, RZ, 0x3c, !PT ;  /* 0x00000085d6d67212 */ /* 0x000fe600078e3cff */
[----:B------:R-:W-:Y:S01]  /*fc50*/  @P4 STS.128 [R247+0xc800], RZ ;  /* 0x00c800fff7004388 */ /* 0x000fe20000000c00 */
[----:B------:R-:W-:Y:S02]  /*fc60*/  LOP3.LUT R133, R215, 0x400, RZ, 0xc0, !PT ;  /* 0x00000400d7857812 */ /* 0x000fe400078ec0ff */
[----:B------:R-:W-:Y:S03]  /*fc70*/  MOV R213, 0x20 ;  /* 0x0000002000d57802 */ /* 0x000fe60000000f00 */
[----:B------:R-:W-:Y:S01]  /*fc80*/  @!PT LDS RZ, [RZ] ;  /* 0x00000000fffff984 */ /* 0x000fe20000000800 */
[----:B------:R-:W-:Y:S01]  /*fc90*/  @!PT LDS RZ, [RZ] ;  /* 0x00000000fffff984 */ /* 0x000fe20000000800 */
[----:B------:R-:W-:Y:S01]  /*fca0*/  @!PT LDS RZ, [RZ] ;  /* 0x00000000fffff984 */ /* 0x000fe20000000800 */
[----:B------:R1:W-:Y:S01]  /*fcb0*/  @!P1 LDGSTS.E.BYPASS.LTC128B.128 [R247+0x10800], desc[UR4][R14.64+0x80] ;  /* 0x108000800ef79fae */ /* 0x0003e2000b981a04 */
[----:B------:R-:W-:Y:S02]  /*fcc0*/  LEA R133, R134, R133, 0x1 ;  /* 0x0000008586857211 */ /* 0x000fe400078e08ff */
[----:B------:R-:W-:Y:S03]  /*fcd0*/  MOV R134, 0x40 ;  /* 0x0000004000867802 */ /* 0x000fe60000000f00 */
[----:B------:R-:W-:Y:S01]  /*fce0*/  @P1 STS.128 [R247+0x10800], RZ ;  /* 0x010800fff7001388 */ /* 0x000fe20000000c00 */
[----:B------:R-:W-:Y:S02]  /*fcf0*/  IADD3 R186, PT, PT, R212, R133, RZ ;  /* 0x00000085d4ba7210 */ /* 0x000fe40007ffe0ff */
[C---:B------:R-:W-:Y:S03]  /*fd00*/  LOP3.LUT P2, RZ, R209.reuse, 0x4, RZ, 0xc0, !PT ;  /* 0x00000004d1ff7812 */ /* 0x040fe6000784c0ff */
[----:B------:R-:W-:Y:S01]  /*fd10*/  @!PT LDS RZ, [RZ] ;  /* 0x00000000fffff984 */ /* 0x000fe20000000800 */
[----:B------:R-:W-:Y:S01]  /*fd20*/  @!PT LDS RZ, [RZ] ;  /* 0x00000000fffff984 */ /* 0x000fe20000000800 */
[----:B------:R-:W-:Y:S01]  /*fd30*/  @!PT LDS RZ, [RZ] ;  /* 0x00000000fffff984 */ /* 0x000fe20000000800 */
[----:B------:R-:W-:Y:S01]  /*fd40*/  @!P4 LDGSTS.E.BYPASS.LTC128B.128 [R247+0xd000], desc[UR4][R18.64] ;  /* 0x0d00000012f7cfae */ /* 0x000fe2000b981a04 */
[----:B------:R-:W-:Y:S05]  /*fd50*/  IADD3 R232, PT, PT, R232, -0x1, RZ ;  /* 0xffffffffe8e87810 */ /* 0x000fea0007ffe0ff */
        /* <DEDUP_REMOVED lines=31> */
[----:B------:R-:W-:Y:S01]  /*ff50*/  @!P1 LDGSTS.E.BYPASS.LTC128B.128 [R247+0x12000], desc[UR4][R20.64+0x80] ;  /* 0x1200008014f79fae */ /* 0x000fe2000b981a04 */
[----:B------:R-:W-:Y:S05]  /*ff60*/  SEL R135, R134, 0xffffffc0, !P2 ;  /* 0xffffffc086877807 */ /* 0x000fea0005000000 */
[----:B------:R-:W-:Y:S01]  /*ff70*/  @P1 STS.128 [R247+0x12000], RZ ;  /* 0x012000fff7001388 */ /* 0x000fe20000000c00 */
[-C--:B------:R-:W-:Y:S02]  /*ff80*/  IADD3 R200, PT, PT, R184, R135.reuse, RZ ;  /* 0x00000087b8c87210 */ /* 0x080fe40007ffe0ff */
[----:B------:R-:W-:Y:S03]  /*ff90*/  IADD3 R134, PT, PT, R186, R135, RZ ;  /* 0x00000087ba867210 */ /* 0x000fe60007ffe0ff */
        /* <DEDUP_REMOVED lines=22> */
[-C--:B------:R-:W-:Y:S03]  /*10100*/  IADD3 R172, PT, PT, R184, R213.reuse, RZ ;  /* 0x000000d5b8ac7210 */ /* 0x080fe60007ffe0ff */
[----:B------:R-:W-:Y:S01]  /*10110*/  @!PT LDS RZ, [RZ] ;  /* 0x00000000fffff984 */ /* 0x000fe20000000800 */
[----:B------:R-:W-:Y:S01]  /*10120*/  @!PT LDS RZ, [RZ] ;  /* 0x00000000fffff984 */ /* 0x000fe20000000800 */
[----:B------:R-:W-:Y:S01]  /*10130*/  @!PT LDS RZ, [RZ] ;  /* 0x00000000fffff984 */ /* 0x000fe20000000800 */
[----:B------:R-:W-:Y:S01]  /*10140*/  @!P1 LDGSTS.E.BYPASS.LTC128B.128 [R247+0x13000], desc[UR4][R16.64+0x80] ;  /* 0x1300008010f79fae */ /* 0x000fe2000b981a04 */
[CC--:B------:R-:W-:Y:S02]  /*10150*/  IADD3 R133, PT, PT, R186.reuse, R213.reuse, RZ ;  /* 0x000000d5ba857210 */ /* 0x0c0fe40007ffe0ff */
[C---:B------:R-:W-:Y:S03]  /*10160*/  IADD3 R201, PT, PT, R213.reuse, R200, RZ ;  /* 0x000000c8d5c97210 */ /* 0x040fe60007ffe0ff */
[----:B------:R-:W-:Y:S01]  /*10170*/  @P1 STS.128 [R247+0x13000], RZ ;  /* 0x013000fff7001388 */ /* 0x000fe20000000c00 */
[-C--:B------:R-:W-:Y:S05]  /*10180*/  IADD3 R135, PT, PT, R186, R213.reuse, RZ ;  /* 0x000000d5ba877210 */ /* 0x080fea0007ffe0ff */
        /* <DEDUP_REMOVED lines=33> */
[----:B------:R-:W3:Y:S06]  /*103a0*/  LD.E R242, desc[UR4][R2.64+0x18c] ;  /* 0x00018c0402f27980 */ /* 0x000eec000c101900 */
[----:B------:R-:W-:Y:S01]  /*103b0*/  LDSM.16.M88.4 R188, [R134+0xa000] ;  /* 0x00a0000086bc783b */ /* 0x000fe20000000200 */
[C---:B------:R-:W-:Y:S05]  /*103c0*/  HMMA.16816.F32.BF16 R32, R136.reuse, R154, RZ ;  /* 0x0000009a8820723c */ /* 0x040fea00000418ff */
[----:B------:R-:W-:Y:S03]  /*103d0*/  LDSM.16.M88.4 R152, [R133+0x7000] ;  /* 0x007000008598783b */ /* 0x000fe60000000200 */
[C---:B-----5:R-:W-:Y:S03]  /*103e0*/  HMMA.16816.F32.BF16 R36, R136.reuse, R156, RZ ;  /* 0x0000009c8824723c */ /* 0x060fe600000418ff */
[----:B------:R-:W-:Y:S06]  /*103f0*/  LDSM.16.M88.4 R192, [R134+0xa800] ;  /* 0x00a8000086c0783b */ /* 0x000fec0000000200 */
[----:B------:R-:W-:Y:S01]  /*10400*/  LDSM.16.M88.4 R196, [R134+0xb000] ;  /* 0x00b0000086c4783b */ /* 0x000fe20000000200 */
[C---:B------:R-:W-:Y:S05]  /*10410*/  HMMA.16816.F32.BF16 R40, R136.reuse, R158, RZ ;  /* 0x0000009e8828723c */ /* 0x040fea00000418ff */
[----:B------:R-:W-:Y:S03]  /*10420*/  LDSM.16.M88.4 R156, [R133+0x7800] ;  /* 0x00780000859c783b */ /* 0x000fe60000000200 */
[C---:B------:R-:W-:Y:S08]  /*10430*/  HMMA.16816.F32.BF16 R44, R136.reuse, R160, RZ ;  /* 0x000000a0882c723c */ /* 0x040ff000000418ff */
[C---:B------:R-:W-:Y:S01]  /*10440*/  HMMA.16816.F32.BF16 R48, R136.reuse, R162, RZ ;  /* 0x000000a28830723c */ /* 0x040fe200000418ff */
[----:B------:R-:W-:Y:S07]  /*10450*/  LDSM.16.M88.4 R160, [R200] ;  /* 0x00000000c8a0783b */ /* 0x000fee0000000200 */
[C---:B--2---:R-:W-:Y:S08]  /*10460*/  HMMA.16816.F32.BF16 R52, R136.reuse, R164, RZ ;  /* 0x000000a48834723c */ /* 0x044ff000000418ff */
[C---:B------:R-:W-:Y:S01]  /*10470*/  HMMA.16816.F32.BF16 R56, R136.reuse, R166, RZ ;  /* 0x000000a68838723c */ /* 0x040fe200000418ff */
[----:B------:R-:W-:Y:S07]  /*10480*/  LDSM.16.M88.4 R164, [R134+0x4000] ;  /* 0x0040000086a4783b */ /* 0x000fee0000000200 */
[C---:B------:R-:W-:Y:S08]  /*10490*/  HMMA.16816.F32.BF16 R60, R136.reuse, R168, RZ ;  /* 0x000000a8883c723c */ /* 0x040ff000000418ff */
[----:B------:R-:W-:Y:S01]  /*104a0*/  HMMA.16816.F32.BF16 R64, R136, R170, RZ ;  /* 0x000000aa8840723c */ /* 0x000fe200000418ff */
[----:B------:R2:W4:Y:S06]  /*104b0*/  LDSM.16.M88.4 R136, [R133+0x5800] ;  /* 0x005800008588783b */ /* 0x00052c0000000200 */
[----:B------:R-:W5:Y:S01]  /*104c0*/  LDSM.16.M88.4 R168, [R134+0x4800] ;  /* 0x0048000086a8783b */ /* 0x000f620000000200 */
[C---:B-1----:R-:W-:Y:S08]  /*104d0*/  HMMA.16816.F32.BF16 R4, R172.reuse, R176, R4 ;  /* 0x000000b0ac04723c */ /* 0x042ff00000041804 */
[C---:B------:R-:W-:Y:S01]  /*104e0*/  HMMA.16816.F32.BF16 R8, R172.reuse, R178, R8 ;  /* 0x000000b2ac08723c */ /* 0x040fe20000041808 */
[----:B------:R-:W1:Y:S07]  /*104f0*/  LDSM.16.M88.4 R176, [R134+0x5000] ;  /* 0x0050000086b0783b */ /* 0x000e6e0000000200 */
[C---:B------:R-:W-:Y:S03]  /*10500*/  HMMA.16816.F32.BF16 R12, R172.reuse, R180, R12 ;  /* 0x000000b4ac0c723c */ /* 0x040fe6000004180c */
[----:B--2---:R-:W-:Y:S05]  /*10510*/  IADD3 R133, PT, PT, R213, R134, RZ ;  /* 0x00000086d5857210 */ /* 0x004fea0007ffe0ff */
[C---:B------:R-:W-:Y:S01]  /*10520*/  HMMA.16816.F32.BF16 R16, R172.reuse, R182, R16 ;  /* 0x000000b6ac10723c */ /* 0x040fe20000041810 */
[----:B------:R-:W-:Y:S06]  /*10530*/  LDSM.16.M88.4 R180, [R134+0x9000] ;  /* 0x0090000086b4783b */ /* 0x000fec0000000200 */
[----:B------:R-:W-:Y:S01]  /*10540*/  LDSM.16.M88.4 R204, [R133+0x8000] ;  /* 0x0080000085cc783b */ /* 0x000fe20000000200 */
[C---:B------:R-:W-:Y:S08]  /*10550*/  HMMA.16816.F32.BF16 R20, R172.reuse, R140, R20 ;  /* 0x0000008cac14723c */ /* 0x040ff00000041814 */
[C---:B------:R-:W-:Y:S01]  /*10560*/  HMMA.16816.F32.BF16 R24, R172.reuse, R142, R24 ;  /* 0x0000008eac18723c */ /* 0x040fe20000041818 */
[----:B------:R-:W2:Y:S07]  /*10570*/  LDSM.16.M88.4 R140, [R134+0x5800] ;  /* 0x00580000868c783b */ /* 0x000eae0000000200 */
[C---:B----4-:R-:W-:Y:S08]  /*10580*/  HMMA.16816.F32.BF16 R28, R172.reuse, R136, R28 ;  /* 0x00000088ac1c723c */ /* 0x050ff0000004181c */
        /* <DEDUP_REMOVED lines=30> */
[C---:B------:R-:W-:Y:S08]  /*10770*/  HMMA.16816.F32.BF16 R44, R160.reuse, R144, R44 ;  /* 0x00000090a02c723c */ /* 0x040ff0000004182c */
        /* <DEDUP_REMOVED lines=14> */
[----:B------:R-:W3:Y:S07]  /*10860*/  LDSM.16.M88.4 R156, [R186+0x8000] ;  /* 0x00800000ba9c783b */ /* 0x000eee0000000200 */
        /* <DEDUP_REMOVED lines=16> */
[C---:B-1----:R-:W-:Y:S08]  /*10970*/  HMMA.16816.F32.BF16 R60, R136.reuse, R140, R60 ;  /* 0x0000008c883c723c */ /* 0x042ff0000004183c */
[----:B------:R-:W-:Y:S01]  /*10980*/  HMMA.16816.F32.BF16 R64, R136, R142, R64 ;  /* 0x0000008e8840723c */ /* 0x000fe20000041840 */
[----:B------:R-:W-:Y:S06]  /*10990*/  LDSM.16.M88.4 R136, [R184+0x2000] ;  /* 0x00200000b888783b */ /* 0x000fec0000000200 */
[----:B------:R-:W1:Y:S01]  /*109a0*/  LDSM.16.M88.4 R140, [R135+0x8000] ;  /* 0x00800000878c783b */ /* 0x000e620000000200 */
[C---:B---3--:R-:W-:Y:S05]  /*109b0*/  HMMA.16816.F32.BF16 R4, R152.reuse, R156, R4 ;  /* 0x0000009c9804723c */ /* 0x048fea0000041804 */
[----:B------:R-:W-:Y:S03]  /*109c0*/  LDSM.16.M88.4 R184, [R134+0x9800] ;  /* 0x0098000086b8783b */ /* 0x000fe60000000200 */
[C---:B------:R-:W-:Y:S03]  /*109d0*/  HMMA.16816.F32.BF16 R8, R152.reuse, R158, R8 ;  /* 0x0000009e9808723c */ /* 0x040fe60000041808 */
[----:B------:R-:W3:Y:S05]  /*109e0*/  LDSM.16.M88.4 R156, [R135+0x8800] ;  /* 0x00880000879c783b */ /* 0x000eea0000000200 */
        /* <DEDUP_REMOVED lines=8> */
[----:B------:R-:W4:Y:S07]  /*10a70*/  LDSM.16.M88.4 R148, [R135+0x9800] ;  /* 0x009800008794783b */ /* 0x000f2e0000000200 */
        /* <DEDUP_REMOVED lines=17> */
[C---:B---3--:R-:W-:Y:S08]  /*10b90*/  HMMA.16816.F32.BF16 R12, R136.reuse, R156, R12 ;  /* 0x0000009c880c723c */ /* 0x048ff0000004180c */
[C---:B------:R-:W-:Y:S01]  /*10ba0*/  HMMA.16816.F32.BF16 R16, R136.reuse, R158, R16 ;  /* 0x0000009e8810723c */ /* 0x040fe20000041810 */
[----:B------:R-:W3:Y:S07]  /*10bb0*/  LDSM.16.M88.4 R156, [R134+0xb800] ;  /* 0x00b80000869c783b */ /* 0x000eee0000000200 */
[C---:B--2---:R-:W-:Y:S08]  /*10bc0*/  HMMA.16816.F32.BF16 R20, R136.reuse, R144, R20 ;  /* 0x000000908814723c */ /* 0x044ff00000041814 */
[C---:B------:R-:W-:Y:S08]  /*10bd0*/  HMMA.16816.F32.BF16 R24, R136.reuse, R146, R24 ;  /* 0x000000928818723c */ /* 0x040ff00000041818 */
        /* <DEDUP_REMOVED lines=82> */
[----:B------:R-:W2:Y:S10]  /*11100*/  MUFU.TANH R32, R206 ;  /* 0x000000ce00207308 */ /* 0x000eb40000002400 */
        /* <DEDUP_REMOVED lines=47> */
[-C--:B------:R-:W-:Y:S07]  /*11400*/  FMUL.FTZ R59, R62, R242.reuse ;  /* 0x000000f23e3b7220 */ /* 0x080fee0000410000 */
[----:B------:R-:W1:Y:S01]  /*11410*/  MUFU.TANH R25, R25 ;  /* 0x0000001900197308 */ /* 0x000e620000002400 */
[-C--:B------:R-:W-:Y:S01]  /*11420*/  FMUL.FTZ R61, R61, R242.reuse ;  /* 0x000000f23d3d7220 */ /* 0x080fe20000410000 */
[-C--:B------:R-:W-:Y:S01]  /*11430*/  FMUL.FTZ R63, R63, R242.reuse ;  /* 0x000000f23f3f7220 */ /* 0x080fe20000410000 */
[-C--:B------:R-:W-:Y:S01]  /*11440*/  FMUL.FTZ R203, R64, R242.reuse ;  /* 0x000000f240cb7220 */ /* 0x080fe20000410000 */
[-C--:B------:R-:W-:Y:S06]  /*11450*/  FMUL.FTZ R65, R65, R242.reuse ;  /* 0x000000f241417220 */ /* 0x080fec0000410000 */
[----:B------:R-:W1:Y:S01]  /*11460*/  MUFU.TANH R26, R26 ;  /* 0x0000001a001a7308 */ /* 0x000e620000002400 */
[-C--:B------:R-:W-:Y:S01]  /*11470*/  FMUL.FTZ R66, R66, R242.reuse ;  /* 0x000000f242427220 */ /* 0x080fe20000410000 */
[-C--:B-----5:R-:W-:Y:S01]  /*11480*/  FMUL.FTZ R52, R58, R242.reuse ;  /* 0x000000f23a347220 */ /* 0x0a0fe20000410000 */
[----:B------:R-:W-:Y:S07]  /*11490*/  FMUL.FTZ R67, R67, R242 ;  /* 0x000000f243437220 */ /* 0x000fee0000410000 */
        /* <DEDUP_REMOVED lines=117> */
.L_x_3095:
[----:B------:R-:W-:Y:S05]  /*11bf0*/  BSYNC.RECONVERGENT B0 ;  /* 0x0000000000007941 */ /* 0x000fea0003800200 */
.L_x_3094:
        /* <DEDUP_REMOVED lines=45> */
[-C--:B---3--:R-:W-:Y:S03]  /*11ed0*/  IADD3 R8, P5, PT, R10, R5.reuse, RZ ;  /* 0x000000050a087210 */ /* 0x088fe60007fbe0ff */
        /* <DEDUP_REMOVED lines=50> */
.L_x_3093:
[----:B------:R-:W-:Y:S05]  /*12200*/  BSYNC.RECONVERGENT B1 ;  /* 0x0000000000017941 */ /* 0x000fea0003800200 */
.L_x_3092:
[C---:B------:R-:W-:Y:S01]  /*12210*/  VIADD R4, R234.reuse, 0xffffffc0 ;  /* 0xffffffc0ea047836 */ /* 0x040fe20000000000 */
[----:B------:R-:W3:Y:S01]  /*12220*/  LD.E R135, desc[UR4][R2.64+0xdc] ;  /* 0x0000dc0402877980 */ /* 0x000ee2000c101900 */
[C---:B------:R-:W-:Y:S01]  /*12230*/  VIADD R134, R234.reuse, 0xffffffc8 ;  /* 0xffffffc8ea867836 */ /* 0x040fe20000000000 */
[CC--:B------:R-:W-:Y:S01]  /*12240*/  ISETP.GE.AND P0, PT, R234.reuse, R224.reuse, PT ;  /* 0x000000e0ea00720c */ /* 0x0c0fe20003f06270 */
[----:B-1----:R-:W-:Y:S01]  /*12250*/  VIADD R67, R234, 0xffffffd0 ;  /* 0xffffffd0ea437836 */ /* 0x002fe20000000000 */
[-C--:B------:R-:W-:Y:S01]  /*12260*/  ISETP.GE.AND P1, PT, R4, R224.reuse, PT ;  /* 0x000000e00400720c */ /* 0x080fe20003f26270 */
[----:B------:R-:W-:Y:S01]  /*12270*/  VIADD R137, R234, 0xffffffc1 ;  /* 0xffffffc1ea897836 */ /* 0x000fe20000000000 */
[----:B------:R-:W-:Y:S01]  /*12280*/  FSEL R176, R244, -INF , P0 ;  /* 0xff800000f4b07808 */ /* 0x000fe20000000000 */
[C---:B------:R-:W-:Y:S01]  /*12290*/  VIADD R133, R234.reuse, 0xffffffc9 ;  /* 0xffffffc9ea857836 */ /* 0x040fe20000000000 */
[----:B------:R-:W-:Y:S01]  /*122a0*/  FSEL R141, R185, -INF , P1 ;  /* 0xff800000b98d7808 */ /* 0x000fe20000800000 */
[----:B------:R-:W-:Y:S01]  /*122b0*/  VIADD R66, R234, 0xffffffd1 ;  /* 0xffffffd1ea427836 */ /* 0x000fe20000000000 */
        /* <DEDUP_REMOVED lines=9> */
[C---:B------:R-:W-:Y:S01]  /*12350*/  VIADD R63, R234.reuse, 0xffffffe0 ;  /* 0xffffffe0ea3f7836 */ /* 0x040fe20000000000 */
[C---:B------:R-:W-:Y:S01]  /*12360*/  ISETP.GE.AND P0, PT, R137.reuse, R224, PT ;  /* 0x000000e08900720c */ /* 0x040fe20003f06270 */
[----:B------:R-:W-:Y:S01]  /*12370*/  VIADD R60, R234, 0xffffffe9 ;  /* 0xffffffe9ea3c7836 */ /* 0x000fe20000000000 */
[----:B------:R-:W-:Y:S01]  /*12380*/  FSEL R194, R194, -INF , P1 ;  /* 0xff800000c2c27808 */ /* 0x000fe20000800000 */
[C---:B--2---:R-:W-:Y:S01]  /*12390*/  VIADD R15, R234.reuse, 0xfffffff9 ;  /* 0xfffffff9ea0f7836 */ /* 0x044fe20000000000 */
[----:B------:R-:W-:Y:S01]  /*123a0*/  ISETP.GE.AND P1, PT, R137, R222, PT ;  /* 0x000000de8900720c */ /* 0x000fe20003f26270 */
[----:B------:R-:W-:Y:S01]  /*123b0*/  VIADD R58, R234, 0xfffffff0 ;  /* 0xfffffff0ea3a7836 */ /* 0x000fe20000000000 */
[----:B------:R-:W-:Y:S01]  /*123c0*/  FSEL R140, R188, -INF , P0 ;  /* 0xff800000bc8c7808 */ /* 0x000fe20000000000 */
[C---:B------:R-:W-:Y:S01]  /*123d0*/  VIADD R54, R234.reuse, 0xfffffff1 ;  /* 0xfffffff1ea367836 */ /* 0x040fe20000000000 */
[----:B------:R-:W-:Y:S01]  /*123e0*/  ISETP.GE.AND P0, PT, R133, R224, PT ;  /* 0x000000e08500720c */ /* 0x000fe20003f06270 */
[C---:B------:R-:W-:Y:S01]  /*123f0*/  VIADD R14, R234.reuse, 0x1 ;  /* 0x00000001ea0e7836 */ /* 0x040fe20000000000 */
[----:B------:R-:W-:Y:S01]  /*12400*/  FSEL R38, R189, -INF , P1 ;  /* 0xff800000bd267808 */ /* 0x000fe20000800000 */
[----:B------:R-:W-:Y:S01]  /*12410*/  VIADD R51, R234, 0xfffffff8 ;  /* 0xfffffff8ea337836 */ /* 0x000fe20000000000 */
[----:B------:R-:W-:Y:S01]  /*12420*/  ISETP.GE.AND P1, PT, R134, R222, PT ;  /* 0x000000de8600720c */ /* 0x000fe20003f26270 */
[----:B------:R-:W-:Y:S01]  /*12430*/  VIADD R13, R234, 0x8 ;  /* 0x00000008ea0d7836 */ /* 0x000fe20000000000 */
[----:B------:R-:W-:Y:S01]  /*12440*/  FSEL R192, R192, -INF , P0 ;  /* 0xff800000c0c07808 */ /* 0x000fe20000000000 */
[----:B------:R-:W-:Y:S01]  /*12450*/  VIADD R12, R234, 0x9 ;  /* 0x00000009ea0c7836 */ /* 0x000fe20000000000 */
[----:B------:R-:W-:Y:S01]  /*12460*/  ISETP.GE.AND P0, PT, R66, R224, PT ;  /* 0x000000e04200720c */ /* 0x000fe20003f06270 */
[----:B------:R-:W-:Y:S01]  /*12470*/  VIADD R11, R234, 0x10 ;  /* 0x00000010ea0b7836 */ /* 0x000fe20000000000 */
[----:B------:R-:W-:Y:S01]  /*12480*/  ISETP.GE.AND P4, PT, R4, R222, PT ;  /* 0x000000de0400720c */ /* 0x000fe20003f86270 */
[C---:B------:R-:W-:Y:S01]  /*12490*/  VIADD R10, R234.reuse, 0x11 ;  /* 0x00000011ea0a7836 */ /* 0x040fe20000000000 */
[----:B------:R-:W-:Y:S01]  /*124a0*/  FSEL R191, R191, -INF , P1 ;  /* 0xff800000bfbf7808 */ /* 0x000fe20000800000 */
[----:B------:R-:W-:Y:S01]  /*124b0*/  VIADD R6, R234, 0x21 ;  /* 0x00000021ea067836 */ /* 0x000fe20000000000 */
[-C--:B------:R-:W-:Y:S01]  /*124c0*/  ISETP.GE.AND P1, PT, R62, R224.reuse, PT ;  /* 0x000000e03e00720c */ /* 0x080fe20003f26270 */
[C---:B------:R-:W-:Y:S01]  /*124d0*/  VIADD R9, R234.reuse, 0x18 ;  /* 0x00000018ea097836 */ /* 0x040fe20000000000 */
[----:B------:R-:W-:Y:S01]  /*124e0*/  FSEL R195, R195, -INF , P0 ;  /* 0xff800000c3c37808 */ /* 0x000fe20000000000 */
[C---:B------:R-:W-:Y:S01]  /*124f0*/  VIADD R8, R234.reuse, 0x19 ;  /* 0x00000019ea087836 */ /* 0x040fe20000000000 */
[----:B------:R-:W-:Y:S01]  /*12500*/  FSEL R187, R187, -INF , P4 ;  /* 0xff800000bbbb7808 */ /* 0x000fe20002000000 */
[C---:B------:R-:W-:Y:S01]  /*12510*/  VIADD R5, R234.reuse, 0x28 ;  /* 0x00000028ea057836 */ /* 0x040fe20000000000 */
[-C--:B------:R-:W-:Y:S01]  /*12520*/  ISETP.GE.AND P0, PT, R65, R224.reuse, PT ;  /* 0x000000e04100720c */ /* 0x080fe20003f06270 */
[----:B------:R-:W-:Y:S01]  /*12530*/  VIADD R7, R234, 0x20 ;  /* 0x00000020ea077836 */ /* 0x000fe20000000000 */
[-C--:B------:R-:W-:Y:S01]  /*12540*/  ISETP.GE.AND P4, PT, R64, R224.reuse, PT ;  /* 0x000000e04000720c */ /* 0x080fe20003f86270 */
[----:B------:R-:W-:Y:S01]  /*12550*/  VIADD R233, R233, 0xffffff80 ;  /* 0xffffff80e9e97836 */ /* 0x000fe20000000000 */
        /* <DEDUP_REMOVED lines=10> */
[----:B------:R-:W-:Y:S01]  /*12600*/  FSEL R186, R20, -INF , P4 ;  /* 0xff80000014ba7808 */ /* 0x000fe20002000000 */
[----:B------:R-:W-:Y:S01]  /*12610*/  VIADD R20, R234, 0x30 ;  /* 0x00000030ea147836 */ /* 0x000fe20000000000 */
[-C--:B------:R-:W-:Y:S02]  /*12620*/  ISETP.GE.AND P4, PT, R66, R222.reuse, PT ;  /* 0x000000de4200720c */ /* 0x080fe40003f86270 */
[----:B------:R-:W-:Y:S02]  /*12630*/  FSEL R205, R205, -INF , P1 ;  /* 0xff800000cdcd7808 */ /* 0x000fe40000800000 */
[----:B------:R-:W-:Y:S02]  /*12640*/  ISETP.GE.AND P1, PT, R63, R222, PT ;  /* 0x000000de3f00720c */ /* 0x000fe40003f26270 */
[----:B------:R-:W-:Y:S02]  /*12650*/  FSEL R196, R196, -INF , P0 ;  /* 0xff800000c4c47808 */ /* 0x000fe40000000000 */
[----:B------:R-:W-:Y:S02]  /*12660*/  ISETP.GE.AND P0, PT, R60, R224, PT ;  /* 0x000000e03c00720c */ /* 0x000fe40003f06270 */
[----:B------:R-:W-:Y:S02]  /*12670*/  FSEL R197, R197, -INF , P4 ;  /* 0xff800000c5c57808 */ /* 0x000fe40002000000 */
[----:B------:R-:W-:Y:S02]  /*12680*/  ISETP.GE.AND P4, PT, R65, R222, PT ;  /* 0x000000de4100720c */ /* 0x000fe40003f86270 */
[----:B------:R-:W-:Y:S01]  /*12690*/  FSEL R180, R22, -INF , P1 ;  /* 0xff80000016b47808 */ /* 0x000fe20000800000 */
[----:B------:R-:W-:Y:S01]  /*126a0*/  VIADD R22, R234, 0x39 ;  /* 0x00000039ea167836 */ /* 0x000fe20000000000 */
        /* <DEDUP_REMOVED lines=43> */
[----:B------:R-:W-:Y:S01]  /*12960*/  FSEL R24, R16, -INF , P0 ;  /* 0xff80000010187808 */ /* 0x000fe20000000000 */
[----:B------:R-:W-:Y:S01]  /*12970*/  VIADD R16, R234, 0x38 ;  /* 0x00000038ea107836 */ /* 0x000fe20000000000 */
[----:B------:R-:W-:Y:S02]  /*12980*/  FSEL R185, R17, -INF , P4 ;  /* 0xff80000011b97808 */ /* 0x000fe40002000000 */
[----:B------:R-:W-:Y:S02]  /*12990*/  ISETP.GE.AND P0, PT, R12, R222, PT ;  /* 0x000000de0c00720c */ /* 0x000fe40003f06270 */
[----:B------:R-:W-:Y:S02]  /*129a0*/  ISETP.GE.AND P4, PT, R7, R224, PT ;  /* 0x000000e00700720c */ /* 0x000fe40003f86270 */
[----:B------:R-:W-:Y:S02]  /*129b0*/  FSEL R53, R53, -INF , P1 ;  /* 0xff80000035357808 */ /* 0x000fe40000800000 */
[-C--:B------:R-:W-:Y:S02]  /*129c0*/  ISETP.GE.AND P1, PT, R9, R222.reuse, PT ;  /* 0x000000de0900720c */ /* 0x080fe40003f26270 */
[C---:B------:R-:W-:Y:S02]  /*129d0*/  ISETP.GE.AND P6, PT, R4.reuse, R223, PT ;  /* 0x000000df0400720c */ /* 0x040fe40003fc6270 */
[----:B------:R-:W-:Y:S01]  /*129e0*/  ISETP.GE.AND P5, PT, R4, R221, PT ;  /* 0x000000dd0400720c */ /* 0x000fe20003fa6270 */
[----:B------:R-:W-:Y:S01]  /*129f0*/  VIADD R4, R234, 0x29 ;  /* 0x00000029ea047836 */ /* 0x000fe20000000000 */
[----:B------:R-:W-:Y:S02]  /*12a00*/  FSEL R42, R42, -INF , P0 ;  /* 0xff8000002a2a7808 */ /* 0x000fe40000000000 */
[----:B------:R-:W-:Y:S01]  /*12a10*/  FSEL R175, R18, -INF , P4 ;  /* 0xff80000012af7808 */ /* 0x000fe20002000000 */
[----:B------:R-:W-:Y:S01]  /*12a20*/  VIADD R18, R234, 0x31 ;  /* 0x00000031ea127836 */ /* 0x000fe20000000000 */
[-C--:B------:R-:W-:Y:S02]  /*12a30*/  ISETP.GE.AND P0, PT, R11, R222.reuse, PT ;  /* 0x000000de0b00720c */ /* 0x080fe40003f06270 */
[----:B------:R-:W-:Y:S02]  /*12a40*/  ISETP.GE.AND P4, PT, R10, R222, PT ;  /* 0x000000de0a00720c */ /* 0x000fe40003f86270 */
        /* <DEDUP_REMOVED lines=9> */
[----:B------:R-:W-:Y:S02]  /*12ae0*/  FSEL R176, R176, -INF , !P0 ;  /* 0xff800000b0b07808 */ /* 0x000fe40004000000 */
[-C--:B------:R-:W-:Y:S02]  /*12af0*/  ISETP.GE.AND P0, PT, R7, R222.reuse, PT ;  /* 0x000000de0700720c */ /* 0x080fe40003f06270 */
[-C--:B------:R-:W-:Y:S02]  /*12b00*/  ISETP.GE.AND P4, PT, R8, R222.reuse, PT ;  /* 0x000000de0800720c */ /* 0x080fe40003f86270 */
[----:B------:R-:W-:Y:S02]  /*12b10*/  FSEL R157, R207, -INF , P1 ;  /* 0xff800000cf9d7808 */ /* 0x000fe40000800000 */
[----:B------:R-:W-:Y:S02]  /*12b20*/  ISETP.GE.AND P1, PT, R6, R222, PT ;  /* 0x000000de0600720c */ /* 0x000fe40003f26270 */
[----:B------:R-:W-:Y:S02]  /*12b30*/  FSEL R48, R48, -INF , P4 ;  /* 0xff80000030307808 */ /* 0x000fe40002000000 */
[----:B------:R-:W-:Y:S02]  /*12b40*/  FSEL R167, R19, -INF , P0 ;  /* 0xff80000013a77808 */ /* 0x000fe40000000000 */
[-C--:B------:R-:W-:Y:S02]  /*12b50*/  ISETP.GE.AND P0, PT, R22, R224.reuse, PT ;  /* 0x000000e01600720c */ /* 0x080fe40003f06270 */
[C---:B------:R-:W-:Y:S01]  /*12b60*/  ISETP.GE.AND P4, PT, R234.reuse, R221, PT ;  /* 0x000000ddea00720c */ /* 0x040fe20003f86270 */
[----:B------:R-:W-:Y:S01]  /*12b70*/  VIADD R234, R234, 0xffffff80 ;  /* 0xffffff80eaea7836 */ /* 0x000fe20000000000 */
[----:B------:R-:W-:Y:S02]  /*12b80*/  FSEL R50, R50, -INF , P1 ;  /* 0xff80000032327808 */ /* 0x000fe40000800000 */
[----:B------:R-:W-:Y:S02]  /*12b90*/  ISETP.GE.AND P1, PT, R16, R224, PT ;  /* 0x000000e01000720c */ /* 0x000fe40003f26270 */
[----:B------:R-:W-:Y:S02]  /*12ba0*/  FSEL R207, R136, -INF , !P4 ;  /* 0xff80000088cf7808 */ /* 0x000fe40006000000 */
        /* <DEDUP_REMOVED lines=15> */
[----:B------:R-:W-:Y:S02]  /*12ca0*/  FSEL R137, R201, -INF , P1 ;  /* 0xff800000c9897808 */ /* 0x000fe40000800000 */
[----:B------:R-:W-:Y:S02]  /*12cb0*/  FSEL R31, R141, -INF , !P6 ;  /* 0xff8000008d1f7808 */ /* 0x000fe40007000000 */
[-C--:B------:R-:W-:Y:S02]  /*12cc0*/  ISETP.GE.AND P1, PT, R134, R223.reuse, PT ;  /* 0x000000df8600720c */ /* 0x080fe40003f26270 */
[-C--:B------:R-:W-:Y:S02]  /*12cd0*/  ISETP.GE.AND P6, PT, R133, R223.reuse, PT ;  /* 0x000000df8500720c */ /* 0x080fe40003fc6270 */
[----:B------:R-:W-:Y:S02]  /*12ce0*/  FSEL R27, R139, -INF , !P1 ;  /* 0xff8000008b1b7808 */ /* 0x000fe40004800000 */
[----:B------:R-:W-:Y:S02]  /*12cf0*/  FSEL R25, R192, -INF , !P6 ;  /* 0xff800000c0197808 */ /* 0x000fe40007000000 */
[----:B------:R-:W-:Y:S02]  /*12d00*/  ISETP.GE.AND P1, PT, R66, R223, PT ;  /* 0x000000df4200720c */ /* 0x000fe40003f26270 */
[----:B------:R-:W-:Y:S02]  /*12d10*/  ISETP.GE.AND P6, PT, R134, R221, PT ;  /* 0x000000dd8600720c */ /* 0x000fe40003fc6270 */
[----:B------:R-:W-:Y:S02]  /*12d20*/  FSEL R23, R187, -INF , !P5 ;  /* 0xff800000bb177808 */ /* 0x000fe40006800000 */
[-C--:B------:R-:W-:Y:S02]  /*12d30*/  ISETP.GE.AND P5, PT, R64, R223.reuse, PT ;  /* 0x000000df4000720c */ /* 0x080fe40003fa6270 */
[----:B------:R-:W-:Y:S02]  /*12d40*/  FSEL R57, R195, -INF , !P1 ;  /* 0xff800000c3397808 */ /* 0x000fe40004800000 */
[----:B------:R-:W-:Y:S02]  /*12d50*/  FSEL R19, R191, -INF , !P6 ;  /* 0xff800000bf137808 */ /* 0x000fe40007000000 */
[-C--:B------:R-:W-:Y:S02]  /*12d60*/  ISETP.GE.AND P1, PT, R65, R223.reuse, PT ;  /* 0x000000df4100720c */ /* 0x080fe40003f26270 */
[-C--:B------:R-:W-:Y:S02]  /*12d70*/  ISETP.GE.AND P6, PT, R62, R223.reuse, PT ;  /* 0x000000df3e00720c */ /* 0x080fe40003fc6270 */
[----:B------:R-:W-:Y:S02]  /*12d80*/  FSEL R188, R188, -INF , !P5 ;  /* 0xff800000bcbc7808 */ /* 0x000fe40006800000 */
[----:B------:R-:W-:Y:S02]  /*12d90*/  ISETP.GE.AND P5, PT, R63, R223, PT ;  /* 0x000000df3f00720c */ /* 0x000fe40003fa6270 */
        /* <DEDUP_REMOVED lines=9> */
[-C--:B------:R-:W-:Y:S02]  /*12e30*/  ISETP.GE.AND P1, PT, R63, R221.reuse, PT ;  /* 0x000000dd3f00720c */ /* 0x080fe40003f26270 */
[----:B------:R-:W-:Y:S02]  /*12e40*/  FSEL R187, R138, -INF , !P6 ;  /* 0xff8000008abb7808 */ /* 0x000fe40007000000 */
[-C--:B------:R-:W-:Y:S02]  /*12e50*/  ISETP.GE.AND P6, PT, R62, R221.reuse, PT ;  /* 0x000000dd3e00720c */ /* 0x080fe40003fc6270 */
[----:B------:R-:W-:Y:S02]  /*12e60*/  FSEL R59, R194, -INF , !P4 ;  /* 0xff800000c23b7808 */ /* 0x000fe40006000000 */
        /* <DEDUP_REMOVED lines=8> */
[----:B------:R-:W-:Y:S02]  /*12ef0*/  ISETP.GE.AND P4, PT, R65, R221, PT ;  /* 0x000000dd4100720c */ /* 0x000fe40003f86270 */
[----:B------:R-:W-:Y:S02]  /*12f00*/  FSEL R66, R196, -INF , !P0 ;  /* 0xff800000c4427808 */ /* 0x000fe40004000000 */
        /* <DEDUP_REMOVED lines=34> */
[----:B------:R-:W-:Y:S02]  /*13130*/  ISETP.GE.AND P6, PT, R10, R221, PT ;  /* 0x000000dd0a00720c */ /* 0x000fe40003fc6270 */
[----:B------:R-:W-:Y:S02]  /*13140*/  FMNMX3.FTZ R10, R0, R31, R29, !PT ;  /* 0x0000001f000a7276 */ /* 0x000fe4000781001d */
[----:B------:R-:W-:Y:S02]  /*13150*/  FSEL R172, R172, -INF , !P4 ;  /* 0xff800000acac7808 */ /* 0x000fe40006000000 */
[-C--:B------:R-:W-:Y:S02]  /*13160*/  ISETP.GE.AND P4, PT, R14, R221.reuse, PT ;  /* 0x000000dd0e00720c */ /* 0x080fe40003f86270 */
[----:B------:R-:W-:Y:S02]  /*13170*/  FSEL R193, R44, -INF , !P5 ;  /* 0xff8000002cc17808 */ /* 0x000fe40006800000 */
[----:B------:R-:W-:Y:S02]  /*13180*/  FSEL R170, R35, -INF , !P0 ;  /* 0xff80000023aa7808 */ /* 0x000fe40004000000 */
[----:B------:R-:W-:Y:S02]  /*13190*/  ISETP.GE.AND P0, PT, R12, R221, PT ;  /* 0x000000dd0c00720c */ /* 0x000fe40003f06270 */
[C---:B------:R-:W-:Y:S02]  /*131a0*/  ISETP.GE.AND P5, PT, R8.reuse, R223, PT ;  /* 0x000000df0800720c */ /* 0x040fe40003fa6270 */
[----:B------:R-:W-:Y:S02]  /*131b0*/  FSEL R175, R175, -INF , !P1 ;  /* 0xff800000afaf7808 */ /* 0x000fe40004800000 */
[----:B------:R-:W-:Y:S02]  /*131c0*/  ISETP.GE.AND P1, PT, R8, R221, PT ;  /* 0x000000dd0800720c */ /* 0x000fe40003f26270 */
[----:B------:R-:W-:Y:S02]  /*131d0*/  FMNMX3.FTZ R8, R10, R27, R25, !PT ;  /* 0x0000001b0a087276 */ /* 0x000fe40007810019 */
[----:B------:R-:W-:Y:S02]  /*131e0*/  FSEL R203, R37, -INF , !P4 ;  /* 0xff80000025cb7808 */ /* 0x000fe40006000000 */
[-C--:B------:R-:W-:Y:S02]  /*131f0*/  ISETP.GE.AND P4, PT, R11, R221.reuse, PT ;  /* 0x000000dd0b00720c */ /* 0x080fe40003f86270 */
[----:B------:R-:W-:Y:S02]  /*13200*/  FSEL R197, R42, -INF , !P0 ;  /* 0xff8000002ac57808 */ /* 0x000fe40004000000 */
[----:B------:R-:W-:Y:S02]  /*13210*/  FSEL R185, R185, -INF , !P5 ;  /* 0xff800000b9b97808 */ /* 0x000fe40006800000 */
[----:B------:R-:W-:Y:S02]  /*13220*/  ISETP.GE.AND P5, PT, R9, R221, PT ;  /* 0x000000dd0900720c */ /* 0x000fe40003fa6270 */
[----:B------:R-:W-:Y:S02]  /*13230*/  ISETP.GE.AND P0, PT, R6, R223, PT ;  /* 0x000000df0600720c */ /* 0x000fe40003f06270 */
[----:B------:R-:W-:Y:S02]  /*13240*/  FMNMX3.FTZ R9, R8, R59, R57, !PT ;  /* 0x0000003b08097276 */ /* 0x000fe40007810039 */
[----:B------:R-:W-:Y:S02]  /*13250*/  FMNMX3.FTZ R8, R132, R23, R21, !PT ;  /* 0x0000001784087276 */ /* 0x000fe40007810015 */
[----:B------:R-:W-:Y:S02]  /*13260*/  FSEL R183, R45, -INF , !P4 ;  /* 0xff8000002db77808 */ /* 0x000fe40006000000 */
[----:B------:R-:W-:Y:S02]  /*13270*/  FSEL R173, R49, -INF , !P0 ;  /* 0xff80000031ad7808 */ /* 0x000fe40004000000 */
[----:B------:R-:W-:Y:S02]  /*13280*/  ISETP.GE.AND P4, PT, R5, R223, PT ;  /* 0x000000df0500720c */ /* 0x000fe40003f86270 */
[----:B------:R-:W-:Y:S02]  /*13290*/  ISETP.GE.AND P0, PT, R7, R221, PT ;  /* 0x000000dd0700720c */ /* 0x000fe40003f06270 */
[----:B------:R-:W-:Y:S02]  /*132a0*/  FMNMX3.FTZ R7, R8, R19, R17, !PT ;  /* 0x0000001308077276 */ /* 0x000fe40007810011 */
[----:B------:R-:W-:Y:S02]  /*132b0*/  FSEL R171, R53, -INF , !P4 ;  /* 0xff80000035ab7808 */ /* 0x000fe40006000000 */
        /* <DEDUP_REMOVED lines=12> */
[----:B------:R-:W-:Y:S02]  /*13380*/  FSEL R179, R47, -INF , !P5 ;  /* 0xff8000002fb37808 */ /* 0x000fe40006800000 */
[----:B------:R-:W-:Y:S02]  /*13390*/  ISETP.GE.AND P5, PT, R20, R223, PT ;  /* 0x000000df1400720c */ /* 0x000fe40003fa6270 */
[----:B------:R-:W-:Y:S02]  /*133a0*/  FMNMX3.FTZ R9, R9, R178, R205, !PT ;  /* 0x000000b209097276 */ /* 0x000fe400078100cd */
[----:B------:R-:W-:Y:S02]  /*133b0*/  FMNMX3.FTZ R5, R5, R166, R172, !PT ;  /* 0x000000a605057276 */ /* 0x000fe400078100ac */
[----:B------:R-:W-:Y:S02]  /*133c0*/  FSEL R159, R159, -INF , !P5 ;  /* 0xff8000009f9f7808 */ /* 0x000fe40006800000 */
[----:B------:R-:W-:Y:S02]  /*133d0*/  FMNMX3.FTZ R9, R9, R168, R201, !PT ;  /* 0x000000a809097276 */ /* 0x000fe400078100c9 */
        /* <DEDUP_REMOVED lines=9> */
[----:B------:R-:W-:Y:S02]  /*13470*/  FSEL R167, R167, -INF , !P0 ;  /* 0xff800000a7a77808 */ /* 0x000fe40004000000 */
[-C--:B------:R-:W-:Y:S02]  /*13480*/  ISETP.GE.AND P0, PT, R22, R223.reuse, PT ;  /* 0x000000df1600720c */ /* 0x080fe40003f06270 */
[----:B------:R-:W-:Y:S02]  /*13490*/  ISETP.GE.AND P1, PT, R18, R223, PT ;  /* 0x000000df1200720c */ /* 0x000fe40003f26270 */
[----:B------:R-:W-:Y:S02]  /*134a0*/  FMNMX3.FTZ R6, R6, R191, R185, !PT ;  /* 0x000000bf06067276 */ /* 0x000fe400078100b9 */
[----:B------:R-:W-:Y:S02]  /*134b0*/  FSEL R165, R50, -INF , !P4 ;  /* 0xff80000032a57808 */ /* 0x000fe40006000000 */
[----:B------:R-:W-:Y:S02]  /*134c0*/  FMNMX3.FTZ R4, R4, R179, R177, !PT ;  /* 0x000000b304047276 */ /* 0x000fe400078100b1 */
[----:B------:R-:W-:Y:S02]  /*134d0*/  FSEL R157, R157, -INF , !P1 ;  /* 0xff8000009d9d7808 */ /* 0x000fe40004800000 */
[----:B------:R-:W-:Y:S02]  /*134e0*/  ISETP.GE.AND P4, PT, R16, R223, PT ;  /* 0x000000df1000720c */ /* 0x000fe40003f86270 */
[----:B------:R-:W-:Y:S02]  /*134f0*/  FSEL R156, R156, -INF , !P0 ;  /* 0xff8000009c9c7808 */ /* 0x000fe40004000000 */
[----:B------:R-:W-:Y:S02]  /*13500*/  FMNMX3.FTZ R6, R6, R175, R173, !PT ;  /* 0x000000af06067276 */ /* 0x000fe400078100ad */
[-C--:B------:R-:W-:Y:S02]  /*13510*/  ISETP.GE.AND P1, PT, R20, R221.reuse, PT ;  /* 0x000000dd1400720c */ /* 0x080fe40003f26270 */
[----:B------:R-:W-:Y:S02]  /*13520*/  FSEL R163, R52, -INF , !P6 ;  /* 0xff80000034a37808 */ /* 0x000fe40007000000 */
[----:B------:R-:W-:Y:S02]  /*13530*/  FSEL R161, R55, -INF , !P5 ;  /* 0xff80000037a17808 */ /* 0x000fe40006800000 */
[----:B------:R-:W-:Y:S02]  /*13540*/  ISETP.GE.AND P0, PT, R18, R221, PT ;  /* 0x000000dd1200720c */ /* 0x000fe40003f06270 */
        /* <DEDUP_REMOVED lines=14> */
[----:B------:R-:W-:Y:S01]  /*13630*/  LOP3.LUT R215, R214, 0x200, R215, 0xf8, !PT ;  /* 0x00000200d6d77812 */ /* 0x000fe200078ef8d7 */
[----:B------:R-:W1:Y:S08]  /*13640*/  SHFL.BFLY PT, R8, R7, 0x2, 0x1f ;  /* 0x0c401f0007087f89 */ /* 0x000e7000000e0000 */
[----:B------:R-:W2:Y:S01]  /*13650*/  SHFL.BFLY PT, R5, R6, 0x2, 0x1f ;  /* 0x0c401f0006057f89 */ /* 0x000ea200000e0000 */
[----:B------:R-:W-:Y:S04]  /*13660*/  IMAD R138, R215, 0x2, R212 ;  /* 0x00000002d78a7824 */ /* 0x000fe800078e02d4 */
[----:B------:R-:W-:Y:S03]  /*13670*/  IMAD.IADD R139, R213, 0x1, R138 ;  /* 0x00000001d58b7824 */ /* 0x000fe600078e028a */
[----:B------:R-:W-:Y:S01]  /*13680*/  LDSM.16.MT88.4 R12, [R138+0xc000] ;  /* 0x00c000008a0c783b */ /* 0x000fe20000004200 */
[C---:B------:R-:W-:Y:S07]  /*13690*/  VIADD R144, R138.reuse, 0xc040 ;  /* 0x0000c0408a907836 */ /* 0x040fee0000000000 */
[----:B------:R-:W-:Y:S08]  /*136a0*/  LDSM.16.MT88.4 R44, [R138+0x10000] ;  /* 0x010000008a2c783b */ /* 0x000ff00000004200 */
[----:B------:R-:W-:Y:S01]  /*136b0*/  LDSM.16.MT88.4 R52, [R139+0x10000] ;  /* 0x010000008b34783b */ /* 0x000fe20000004200 */
[----:B-1----:R-:W-:Y:S01]  /*136c0*/  FMNMX.FTZ R9, R7, R8, !PT ;  /* 0x0000000807097209 */ /* 0x002fe20007810000 */
[----:B------:R-:W-:Y:S01]  /*136d0*/  VIADD R8, R138, 0xc000 ;  /* 0x0000c0008a087836 */ /* 0x000fe20000000000 */
[----:B--2---:R-:W-:Y:S03]  /*136e0*/  FMNMX.FTZ R4, R6, R5, !PT ;  /* 0x0000000506047209 */ /* 0x004fe60007810000 */
[----:B------:R-:W-:Y:S02]  /*136f0*/  @P2 VIADD R144, R8, 0xffffffc0 ;  /* 0xffffffc008902836 */ /* 0x000fe40000000000 */
[----:B------:R-:W1:Y:S02]  /*13700*/  SHFL.BFLY PT, R134, R9, 0x1, 0x1f ;  /* 0x0c201f0009867f89 */ /* 0x000e6400000e0000 */
[----:B------:R-:W-:Y:S06]  /*13710*/  IMAD.IADD R213, R213, 0x1, R144 ;  /* 0x00000001d5d57824 */ /* 0x000fec00078e0290 */
[----:B------:R-:W2:Y:S08]  /*13720*/  SHFL.BFLY PT, R133, R4, 0x1, 0x1f ;  /* 0x0c201f0004857f89 */ /* 0x000eb000000e0000 */
[----:B------:R-:W-:Y:S08]  /*13730*/  LDSM.16.MT88.4 R36, [R213] ;  /* 0x00000000d524783b */ /* 0x000ff00000004200 */
[----:B------:R-:W-:Y:S01]  /*13740*/  LDSM.16.MT88.4 R60, [R144+0x4000] ;  /* 0x00400000903c783b */ /* 0x000fe20000004200 */
[----:B-1----:R-:W-:Y:S02]  /*13750*/  FMNMX.FTZ R134, R9, R134, !PT ;  /* 0x0000008609867209 */ /* 0x002fe40007810000 */
[----:B--2---:R-:W-:Y:S03]  /*13760*/  FMNMX.FTZ R133, R4, R133, !PT ;  /* 0x0000008504857209 */ /* 0x004fe60007810000 */
[----:B---3--:R-:W-:Y:S01]  /*13770*/  FMUL.FTZ R160, R135, R134 ;  /* 0x0000008687a07220 */ /* 0x008fe20000410000 */
        /* <DEDUP_REMOVED lines=12> */
[-CC-:B------:R-:W-:Y:S01]  /*13840*/  FFMA.FTZ R151, R23, R135.reuse, -R158.reuse ;  /* 0x0000008717977223 */ /* 0x180fe2000001089e */
[-C--:B------:R-:W-:Y:S01]  /*13850*/  FFMA.FTZ R149, R21, R135.reuse, -R158 ;  /* 0x0000008715957223 */ /* 0x080fe2000001089e */
[-CC-:B------:R-:W-:Y:S01]  /*13860*/  FFMA.FTZ R146, R27, R135.reuse, -R160.reuse ;  /* 0x000000871b927223 */ /* 0x180fe200000108a0 */
[-C--:B------:R-:W-:Y:S01]  /*13870*/  FFMA.FTZ R145, R25, R135.reuse, -R160 ;  /* 0x0000008719917223 */ /* 0x080fe200000108a0 */
        /* <DEDUP_REMOVED lines=20> */
[-CC-:B------:R-:W-:Y:S07]  /*139c0*/  FFMA.FTZ R193, R193, R135.reuse, -R160.reuse ;  /* 0x00000087c1c17223 */ /* 0x180fee00000108a0 */
[----:B------:R-:W5:Y:S01]  /*139d0*/  MUFU.EX2 R150, R150 ;  /* 0x0000009600967308 */ /* 0x000f620000000800 */
[-C--:B------:R-:W-:Y:S01]  /*139e0*/  FFMA.FTZ R185, R185, R135.reuse, -R160 ;  /* 0x00000087b9b97223 */ /* 0x080fe200000108a0 */
        /* <DEDUP_REMOVED lines=54> */
[-CC-:B------:R-:W-:Y:S01]  /*13d50*/  FFMA.FTZ R194, R163, R135.reuse, -R158.reuse ;  /* 0x00000087a3c27223 */ /* 0x180fe2000001089e */
[-C--:B------:R-:W-:Y:S01]  /*13d60*/  FFMA.FTZ R161, R161, R135.reuse, -R158 ;  /* 0x00000087a1a17223 */ /* 0x080fe2000001089e */
[-CC-:B------:R-:W-:Y:S01]  /*13d70*/  FFMA.FTZ R175, R175, R135.reuse, -R160.reuse ;  /* 0x00000087afaf7223 */ /* 0x180fe200000108a0 */
[-C--:B------:R-:W-:Y:S01]  /*13d80*/  FFMA.FTZ R171, R171, R135.reuse, -R160 ;  /* 0x00000087abab7223 */ /* 0x080fe200000108a0 */
[C---:B-1----:R-:W-:Y:S01]  /*13d90*/  HMMA.16816.F32.BF16 R12, R140.reuse, R20, R12 ;  /* 0x000000148c0c723c */ /* 0x042fe2000004180c */
[----:B------:R-:W-:Y:S02]  /*13da0*/  MUFU.EX2 R162, R162 ;  /* 0x000000a200a27308 */ /* 0x000fe40000000800 */
[-C--:B------:R-:W-:Y:S01]  /*13db0*/  FFMA.FTZ R167, R167, R135.reuse, -R158 ;  /* 0x00000087a7a77223 */ /* 0x080fe2000001089e */
[-CC-:B------:R-:W-:Y:S01]  /*13dc0*/  FFMA.FTZ R159, R159, R135.reuse, -R160.reuse ;  /* 0x000000879f9f7223 */ /* 0x180fe200000108a0 */
[-CC-:B------:R-:W-:Y:S01]  /*13dd0*/  FFMA.FTZ R198, R157, R135.reuse, -R160.reuse ;  /* 0x000000879dc67223 */ /* 0x180fe200000108a0 */
[-C--:B------:R-:W-:Y:S01]  /*13de0*/  FFMA.FTZ R155, R155, R135.reuse, -R160 ;  /* 0x000000879b9b7223 */ /* 0x080fe200000108a0 */
[--C-:B------:R-:W-:Y:S01]  /*13df0*/  FFMA.FTZ R154, R154, R135, -R158.reuse ;  /* 0x000000879a9a7223 */ /* 0x100fe2000001089e */
        /* <DEDUP_REMOVED lines=11> */
[C---:B------:R-:W-:Y:S01]  /*13eb0*/  FMUL.FTZ R65, R132.reuse, R69 ;  /* 0x0000004584417220 */ /* 0x040fe20000410000 */
[C---:B--2---:R-:W-:Y:S01]  /*13ec0*/  HMMA.16816.F32.BF16 R20, R140.reuse, R28, R20 ;  /* 0x0000001c8c14723c */ /* 0x044fe20000041814 */
[----:B------:R-:W-:Y:S02]  /*13ed0*/  MUFU.EX2 R113, R113 ;  /* 0x0000007100717308 */ /* 0x000fe40000000800 */
[----:B------:R-:W-:Y:S01]  /*13ee0*/  FMUL.FTZ R24, R132, R108 ;  /* 0x0000006c84187220 */ /* 0x000fe20000410000 */
[C---:B------:R-:W-:Y:S01]  /*13ef0*/  FMUL.FTZ R66, R0.reuse, R70 ;  /* 0x0000004600427220 */ /* 0x040fe20000410000 */
[----:B------:R-:W-:Y:S01]  /*13f00*/  FMUL.FTZ R67, R0, R71 ;  /* 0x0000004700437220 */ /* 0x000fe20000410000 */
[-C--:B------:R-:W-:Y:S01]  /*13f10*/  FFMA.FTZ R108, R189, R135.reuse, -R158 ;  /* 0x00000087bd6c7223 */ /* 0x080fe2000001089e */
[----:B------:R-:W-:Y:S01]  /*13f20*/  FMUL.FTZ R28, R132, R104 ;  /* 0x00000068841c7220 */ /* 0x000fe20000410000 */
[-CC-:B------:R-:W-:Y:S01]  /*13f30*/  FFMA.FTZ R104, R190, R135.reuse, -R160.reuse ;  /* 0x00000087be687223 */ /* 0x180fe200000108a0 */
[--C-:B------:R-:W-:Y:S01]  /*13f40*/  FFMA.FTZ R190, R173, R135, -R160.reuse ;  /* 0x00000087adbe7223 */ /* 0x100fe200000108a0 */
[C---:B------:R-:W-:Y:S01]  /*13f50*/  HMMA.16816.F32.BF16 R24, R140.reuse, R30, R24 ;  /* 0x0000001e8c18723c */ /* 0x040fe20000041818 */
[----:B------:R-:W1:Y:S02]  /*13f60*/  MUFU.EX2 R114, R114 ;  /* 0x0000007200727308 */ /* 0x000e640000000800 */
[----:B------:R-:W-:Y:S01]  /*13f70*/  FMUL.FTZ R29, R132, R105 ;  /* 0x00000069841d7220 */ /* 0x000fe20000410000 */
[C---:B------:R-:W-:Y:S01]  /*13f80*/  FMUL.FTZ R30, R0.reuse, R106 ;  /* 0x0000006a001e7220 */ /* 0x040fe20000410000 */
[C---:B------:R-:W-:Y:S01]  /*13f90*/  FMUL.FTZ R31, R0.reuse, R107 ;  /* 0x0000006b001f7220 */ /* 0x040fe20000410000 */
[--C-:B------:R-:W-:Y:S01]  /*13fa0*/  FFMA.FTZ R105, R59, R135, -R160.reuse ;  /* 0x000000873b697223 */ /* 0x100fe200000108a0 */
[----:B------:R-:W-:Y:S01]  /*13fb0*/  FMUL.FTZ R59, R0, R79 ;  /* 0x0000004f003b7220 */ /* 0x000fe20000410000 */
[--C-:B------:R-:W-:Y:S01]  /*13fc0*/  FFMA.FTZ R106, R57, R135, -R160.reuse ;  /* 0x00000087396a7223 */ /* 0x100fe200000108a0 */
[----:B------:R-:W-:Y:S01]  /*13fd0*/  FMUL.FTZ R57, R132, R77 ;  /* 0x0000004d84397220 */ /* 0x000fe20000410000 */
[----:B------:R-:W-:Y:S01]  /*13fe0*/  FFMA.FTZ R107, R188, R135, -R160 ;  /* 0x00000087bc6b7223 */ /* 0x000fe200000108a0 */
[----:B------:R-:W2:Y:S01]  /*13ff0*/  LDSM.16.MT88.4 R76, [R138+0xc800] ;  /* 0x00c800008a4c783b */ /* 0x000ea20000004200 */
[C---:B------:R-:W-:Y:S01]  /*14000*/  HMMA.16816.F32.BF16 R28, R140.reuse, R36, R28 ;  /* 0x000000248c1c723c */ /* 0x040fe2000004181c */
[----:B------:R-:W-:Y:S02]  /*14010*/  MUFU.EX2 R105, R105 ;  /* 0x0000006900697308 */ /* 0x000fe40000000800 */
[C---:B------:R-:W-:Y:S01]  /*14020*/  FMUL.FTZ R36, R132.reuse, R96 ;  /* 0x0000006084247220 */ /* 0x040fe20000410000 */
[----:B------:R-:W-:Y:S01]  /*14030*/  FMUL.FTZ R37, R132, R97 ;  /* 0x0000006184257220 */ /* 0x000fe20000410000 */
[----:B-1----:R-:W-:Y:S01]  /*14040*/  F2FP.BF16.F32.PACK_AB R69, R114, R113 ;  /* 0x000000717245723e */ /* 0x002fe200000010ff */
[--C-:B------:R-:W-:Y:S05]  /*14050*/  FFMA.FTZ R188, R177, R135, -R158.reuse ;  /* 0x00000087b1bc7223 */ /* 0x100fea000001089e */
[----:B------:R-:W1:Y:S01]  /*14060*/  MUFU.EX2 R106, R106 ;  /* 0x0000006a006a7308 */ /* 0x000e620000000800 */
[C---:B------:R-:W-:Y:S03]  /*14070*/  HMMA.16816.F32.BF16 R32, R140.reuse, R38, R32 ;  /* 0x000000268c20723c */ /* 0x040fe60000041820 */
[C---:B------:R-:W-:Y:S01]  /*14080*/  FMUL.FTZ R38, R0.reuse, R98 ;  /* 0x0000006200267220 */ /* 0x040fe20000410000 */
[C---:B------:R-:W-:Y:S05]  /*14090*/  FMUL.FTZ R39, R0.reuse, R99 ;  /* 0x0000006300277220 */ /* 0x040fea0000410000 */
[----:B------:R-:W-:Y:S01]  /*140a0*/  MUFU.EX2 R104, R104 ;  /* 0x0000006800687308 */ /* 0x000fe20000000800 */
[----:B------:R-:W-:Y:S01]  /*140b0*/  LDSM.16.MT88.4 R96, [R139+0x10800] ;  /* 0x010800008b60783b */ /* 0x000fe20000004200 */
[----:B------:R-:W-:Y:S01]  /*140c0*/  FFMA.FTZ R151, R0, R243, R151 ;  /* 0x000000f300977223 */ /* 0x000fe20000010097 */
[C---:B------:R-:W-:Y:S07]  /*140d0*/  FFMA.FTZ R147, R132.reuse, R245, R147 ;  /* 0x000000f584937223 */ /* 0x040fee0000010093 */
[----:B------:R-:W4:Y:S01]  /*140e0*/  MUFU.EX2 R107, R107 ;  /* 0x0000006b006b7308 */ /* 0x000f220000000800 */
[C---:B------:R-:W-:Y:S09]  /*140f0*/  HMMA.16816.F32.BF16 R36, R140.reuse, R44, R36 ;  /* 0x0000002c8c24723c */ /* 0x040ff20000041824 */
[----:B------:R-:W-:Y:S01]  /*14100*/  MUFU.EX2 R112, R112 ;  /* 0x0000007000707308 */ /* 0x000fe20000000800 */
[C---:B------:R-:W-:Y:S01]  /*14110*/  FMUL.FTZ R44, R132.reuse, R88 ;  /* 0x00000058842c7220 */ /* 0x040fe20000410000 */
[----:B------:R-:W-:Y:S01]  /*14120*/  FMUL.FTZ R45, R132, R89 ;  /* 0x00000059842d7220 */ /* 0x000fe20000410000 */
[----:B-1----:R-:W-:Y:S07]  /*14130*/  F2FP.BF16.F32.PACK_AB R68, R106, R105 ;  /* 0x000000696a44723e */ /* 0x002fee00000010ff */
[----:B------:R-:W1:Y:S01]  /*14140*/  MUFU.EX2 R115, R115 ;  /* 0x0000007300737308 */ /* 0x000e620000000800 */
[----:B------:R-:W-:Y:S01]  /*14150*/  FADD.FTZ R151, R149, R151 ;  /* 0x0000009795977221 */ /* 0x000fe20000010000 */
[C---:B------:R-:W-:Y:S08]  /*14160*/  HMMA.16816.F32.BF16 R40, R140.reuse, R46, R40 ;  /* 0x0000002e8c28723c */ /* 0x040ff00000041828 */
[----:B------:R5:W-:Y:S01]  /*14170*/  MUFU.EX2 R189, R180 ;  /* 0x000000b400bd7308 */ /* 0x000be20000000800 */
[C---:B------:R-:W-:Y:S01]  /*14180*/  FMUL.FTZ R46, R0.reuse, R90 ;  /* 0x0000005a002e7220 */ /* 0x040fe20000410000 */
[----:B------:R-:W-:Y:S01]  /*14190*/  FMUL.FTZ R47, R0, R91 ;  /* 0x0000005b002f7220 */ /* 0x000fe20000410000 */
[----:B----4-:R-:W-:Y:S01]  /*141a0*/  F2FP.BF16.F32.PACK_AB R70, R107, R104 ;  /* 0x000000686b46723e */ /* 0x010fe200000010ff */
[----:B------:R-:W-:Y:S06]  /*141b0*/  LDSM.16.MT88.4 R88, [R213+0x800] ;  /* 0x00080000d558783b */ /* 0x000fec0000004200 */
[----:B------:R-:W-:Y:S01]  /*141c0*/  MUFU.EX2 R197, R197 ;  /* 0x000000c500c57308 */ /* 0x000fe20000000800 */
[----:B------:R-:W-:Y:S01]  /*141d0*/  FADD.FTZ R147, R150, R147 ;  /* 0x0000009396937221 */ /* 0x000fe20000010000 */
[C---:B------:R-:W-:Y:S08]  /*141e0*/  HMMA.16816.F32.BF16 R44, R140.reuse, R52, R44 ;  /* 0x000000348c2c723c */ /* 0x040ff0000004182c */
[----:B------:R-:W-:Y:S01]  /*141f0*/  MUFU.EX2 R177, R179 ;  /* 0x000000b300b17308 */ /* 0x000fe20000000800 */
[C---:B------:R-:W-:Y:S01]  /*14200*/  FMUL.FTZ R52, R132.reuse, R80 ;  /* 0x0000005084347220 */ /* 0x040fe20000410000 */
[----:B------:R-:W-:Y:S01]  /*14210*/  FMUL.FTZ R53, R132, R81 ;  /* 0x0000005184357220 */ /* 0x000fe20000410000 */
[----:B-1----:R-:W-:Y:S01]  /*14220*/  F2FP.BF16.F32.PACK_AB R71, R115, R112 ;  /* 0x000000707347723e */ /* 0x002fe200000010ff */
[----:B-----5:R-:W-:Y:S06]  /*14230*/  FFMA.FTZ R180, R207, R135, -R158 ;  /* 0x00000087cfb47223 */ /* 0x020fec000001089e */
[----:B------:R-:W-:Y:S01]  /*14240*/  MUFU.EX2 R188, R188 ;  /* 0x000000bc00bc7308 */ /* 0x000fe20000000800 */
[C---:B------:R-:W-:Y:S03]  /*14250*/  HMMA.16816.F32.BF16 R48, R140.reuse, R54, R48 ;  /* 0x000000368c30723c */ /* 0x040fe60000041830 */
[C---:B------:R-:W-:Y:S01]  /*14260*/  FMUL.FTZ R54, R0.reuse, R82 ;  /* 0x0000005200367220 */ /* 0x040fe20000410000 */
[----:B------:R-:W-:Y:S05]  /*14270*/  FMUL.FTZ R55, R0, R83 ;  /* 0x0000005300377220 */ /* 0x000fea0000410000 */
[----:B------:R-:W-:Y:S01]  /*14280*/  MUFU.EX2 R180, R180 ;  /* 0x000000b400b47308 */ /* 0x000fe20000000800 */
[----:B------:R-:W1:Y:S09]  /*14290*/  LDSM.16.MT88.4 R80, [R139+0xc800] ;  /* 0x00c800008b50783b */ /* 0x000e720000004200 */
[----:B------:R-:W-:Y:S01]  /*142a0*/  MUFU.EX2 R207, R247 ;  /* 0x000000f700cf7308 */ /* 0x000fe20000000800 */
[C---:B------:R-:W-:Y:S09]  /*142b0*/  HMMA.16816.F32.BF16 R52, R140.reuse, R60, R52 ;  /* 0x0000003c8c34723c */ /* 0x040ff20000041834 */
[----:B------:R-:W-:Y:S01]  /*142c0*/  MUFU.EX2 R173, R175 ;  /* 0x000000af00ad7308 */ /* 0x000fe20000000800 */
[C---:B------:R-:W-:Y:S01]  /*142d0*/  FMUL.FTZ R60, R132.reuse, R72 ;  /* 0x00000048843c7220 */ /* 0x040fe20000410000 */
[----:B------:R-:W-:Y:S01]  /*142e0*/  FMUL.FTZ R61, R132, R73 ;  /* 0x00000049843d7220 */ /* 0x000fe20000410000 */
[----:B------:R-:W-:Y:S07]  /*142f0*/  IMAD.MOV.U32 R132, RZ, RZ, R133 ;  /* 0x000000ffff847224 */ /* 0x000fee00078e0085 */
[----:B------:R-:W-:Y:S01]  /*14300*/  MUFU.EX2 R190, R190 ;  /* 0x000000be00be7308 */ /* 0x000fe20000000800 */
[C---:B------:R-:W-:Y:S09]  /*14310*/  HMMA.16816.F32.BF16 R56, R140.reuse, R62, R56 ;  /* 0x0000003e8c38723c */ /* 0x040ff20000041838 */
[----:B------:R-:W-:Y:S01]  /*14320*/  MUFU.EX2 R169, R171 ;  /* 0x000000ab00a97308 */ /* 0x000fe20000000800 */
[C---:B------:R-:W-:Y:S01]  /*14330*/  FMUL.FTZ R62, R0.reuse, R74 ;  /* 0x0000004a003e7220 */ /* 0x040fe20000410000 */
[----:B------:R-:W-:Y:S01]  /*14340*/  FMUL.FTZ R63, R0, R75 ;  /* 0x0000004b003f7220 */ /* 0x000fe20000410000 */
[----:B------:R-:W-:Y:S01]  /*14350*/  FADD.FTZ R0, R146, R147 ;  /* 0x0000009392007221 */ /* 0x000fe20000010000 */
[----:B------:R-:W4:Y:S06]  /*14360*/  LDSM.16.MT88.4 R72, [R144+0x800] ;  /* 0x000800009048783b */ /* 0x000f2c0000004200 */
[----:B------:R-:W-:Y:S01]  /*14370*/  MUFU.EX2 R192, R192 ;  /* 0x000000c000c07308 */ /* 0x000fe20000000800 */
[----:B------:R-:W-:Y:S01]  /*14380*/  FADD.FTZ R0, R145, R0 ;  /* 0x0000000091007221 */ /* 0x000fe20000010000 */
[C---:B---3--:R-:W-:Y:S08]  /*14390*/  HMMA.16816.F32.BF16 R60, R140.reuse, R84, R60 ;  /* 0x000000548c3c723c */ /* 0x048ff0000004183c */
[----:B------:R-:W-:Y:S10]  /*143a0*/  MUFU.EX2 R165, R167 ;  /* 0x000000a700a57308 */ /* 0x000ff40000000800 */
        /* <DEDUP_REMOVED lines=11> */
[-CC-:B------:R-:W-:Y:S09]  /*14460*/  FFMA.FTZ R186, R181, R135.reuse, -R158.reuse ;  /* 0x00000087b5ba7223 */ /* 0x180ff2000001089e */
[----:B------:R-:W-:Y:S01]  /*14470*/  MUFU.EX2 R142, R142 ;  /* 0x0000008e008e7308 */ /* 0x000fe20000000800 */
[C---:B------:R-:W-:Y:S01]  /*14480*/  HMMA.16816.F32.BF16 R8, R68.reuse, R78, R8 ;  /* 0x0000004e4408723c */ /* 0x040fe20000041808 */
[----:B------:R-:W-:Y:S08]  /*14490*/  LDSM.16.MT88.4 R76, [R138+0xd000] ;  /* 0x00d000008a4c783b */ /* 0x000ff00000004200 */
[----:B------:R5:W3:Y:S10]  /*144a0*/  MUFU.EX2 R187, R184 ;  /* 0x000000b800bb7308 */ /* 0x000af40000000800 */
[----:B------:R-:W-:Y:S01]  /*144b0*/  MUFU.EX2 R141, R141 ;  /* 0x0000008d008d7308 */ /* 0x000fe20000000800 */
[-C--:B--2---:R-:W-:Y:S01]  /*144c0*/  FFMA.FTZ R108, R183, R135.reuse, -R158 ;  /* 0x00000087b76c7223 */ /* 0x084fe2000001089e */
[C---:B-1----:R-:W-:Y:S08]  /*144d0*/  HMMA.16816.F32.BF16 R12, R68.reuse, R80, R12 ;  /* 0x00000050440c723c */ /* 0x042ff0000004180c */
[----:B------:R-:W1:Y:S10]  /*144e0*/  MUFU.EX2 R140, R140 ;  /* 0x0000008c008c7308 */ /* 0x000e740000000800 */
[----:B------:R2:W-:Y:S01]  /*144f0*/  MUFU.EX2 R181, R108 ;  /* 0x0000006c00b57308 */ /* 0x0005e20000000800 */
[C---:B------:R-:W-:Y:S01]  /*14500*/  HMMA.16816.F32.BF16 R16, R68.reuse, R82, R16 ;  /* 0x000000524410723c */ /* 0x040fe20000041810 */
[----:B------:R-:W-:Y:S08]  /*14510*/  LDSM.16.MT88.4 R80, [R139+0xd000] ;  /* 0x00d000008b50783b */ /* 0x000ff00000004200 */
[----:B------:R-:W1:Y:S01]  /*14520*/  MUFU.EX2 R143, R143 ;  /* 0x0000008f008f7308 */ /* 0x000e620000000800 */
[--C-:B-----5:R-:W-:Y:S09]  /*14530*/  FFMA.FTZ R184, R191, R135, -R160.reuse ;  /* 0x00000087bfb87223 */ /* 0x120ff200000108a0 */
[----:B------:R-:W-:Y:S01]  /*14540*/  MUFU.EX2 R182, R182 ;  /* 0x000000b600b67308 */ /* 0x000fe20000000800 */
[C---:B----4-:R-:W-:Y:S09]  /*14550*/  HMMA.16816.F32.BF16 R20, R68.reuse, R72, R20 ;  /* 0x000000484414723c */ /* 0x050ff20000041814 */
[----:B------:R-:W-:Y:S01]  /*14560*/  MUFU.EX2 R191, R193 ;  /* 0x000000c100bf7308 */ /* 0x000fe20000000800 */
[----:B--2---:R-:W-:Y:S09]  /*14570*/  LDSM.16.MT88.4 R108, [R144+0x3800] ;  /* 0x00380000906c783b */ /* 0x004ff20000004200 */
[----:B------:R-:W-:Y:S01]  /*14580*/  MUFU.EX2 R184, R184 ;  /* 0x000000b800b87308 */ /* 0x000fe20000000800 */
[C---:B------:R-:W-:Y:S09]  /*14590*/  HMMA.16816.F32.BF16 R24, R68.reuse, R74, R24 ;  /* 0x0000004a4418723c */ /* 0x040ff20000041818 */
[----:B------:R-:W-:Y:S01]  /*145a0*/  MUFU.EX2 R183, R185 ;  /* 0x000000b900b77308 */ /* 0x000fe20000000800 */
[----:B------:R-:W2:Y:S09]  /*145b0*/  LDSM.16.MT88.4 R72, [R213+0x4800] ;  /* 0x00480000d548783b */ /* 0x000eb20000004200 */
[----:B------:R-:W-:Y:S01]  /*145c0*/  MUFU.EX2 R186, R186 ;  /* 0x000000ba00ba7308 */ /* 0x000fe20000000800 */
[C---:B------:R-:W-:Y:S09]  /*145d0*/  HMMA.16816.F32.BF16 R28, R68.reuse, R88, R28 ;  /* 0x00000058441c723c */ /* 0x040ff2000004181c */
[----:B------:R-:W-:Y:S10]  /*145e0*/  MUFU.EX2 R161, R161 ;  /* 0x000000a100a17308 */ /* 0x000ff40000000800 */
[----:B------:R-:W-:Y:S01]  /*145f0*/  MUFU.EX2 R157, R159 ;  /* 0x0000009f009d7308 */ /* 0x000fe20000000800 */
[C---:B------:R-:W-:Y:S01]  /*14600*/  HMMA.16816.F32.BF16 R32, R68.reuse, R90, R32 ;  /* 0x0000005a4420723c */ /* 0x040fe20000041820 */
[----:B------:R-:W4:Y:S08]  /*14610*/  LDSM.16.MT88.4 R88, [R144+0x1000] ;  /* 0x001000009058783b */ /* 0x000f300000004200 */
[----:B------:R-:W-:Y:S10]  /*14620*/  MUFU.EX2 R198, R198 ;  /* 0x000000c600c67308 */ /* 0x000ff40000000800 */
[----:B------:R-:W-:Y:S01]  /*14630*/  MUFU.EX2 R155, R155 ;  /* 0x0000009b009b7308 */ /* 0x000fe20000000800 */
        /* <DEDUP_REMOVED lines=12> */
[----:B------:R-:W-:Y:S02]  /*14700*/  F2FP.BF16.F32.PACK_AB R68, R187, R142 ;  /* 0x0000008ebb44723e */ /* 0x000fe400000010ff */
[----:B-1----:R-:W-:Y:S02]  /*14710*/  F2FP.BF16.F32.PACK_AB R70, R140, R141 ;  /* 0x0000008d8c46723e */ /* 0x002fe400000010ff */
        /* <DEDUP_REMOVED lines=8> */
[C---:B----4-:R-:W-:Y:S08]  /*147a0*/  HMMA.16816.F32.BF16 R20, R68.reuse, R88, R20 ;  /* 0x000000584414723c */ /* 0x050ff00000041814 */
[C---:B------:R-:W-:Y:S01]  /*147b0*/  HMMA.16816.F32.BF16 R24, R68.reuse, R90, R24 ;  /* 0x0000005a4418723c */ /* 0x040fe20000041818 */
[----:B------:R-:W-:Y:S07]  /*147c0*/  LDSM.16.MT88.4 R88, [R213+0x1800] ;  /* 0x00180000d558783b */ /* 0x000fee0000004200 */
[C---:B-----5:R-:W-:Y:S03]  /*147d0*/  HMMA.16816.F32.BF16 R28, R68.reuse, R92, R28 ;  /* 0x0000005c441c723c */ /* 0x060fe6000004181c */
        /* <DEDUP_REMOVED lines=9> */
[----:B----4-:R-:W-:Y:S02]  /*14870*/  LDSM.16.MT88.4 R92, [R138+0x11800] ;  /* 0x011800008a5c783b */ /* 0x010fe40000004200 */
[-C--:B------:R-:W-:Y:S02]  /*14880*/  FFMA.FTZ R84, R205, R135.reuse, -R160 ;  /* 0x00000087cd547223 */ /* 0x080fe400000108a0 */
[----:B------:R3:W-:Y:S03]  /*14890*/  MUFU.EX2 R205, R178 ;  /* 0x000000b200cd7308 */ /* 0x0007e60000000800 */
[C---:B------:R-:W-:Y:S07]  /*148a0*/  HMMA.16816.F32.BF16 R48, R68.reuse, R86, R48 ;  /* 0x000000564430723c */ /* 0x040fee0000041830 */
[----:B------:R4:W5:Y:S01]  /*148b0*/  MUFU.EX2 R168, R84 ;  /* 0x0000005400a87308 */ /* 0x0009620000000800 */
[C---:B------:R-:W-:Y:S03]  /*148c0*/  HMMA.16816.F32.BF16 R52, R68.reuse, R100, R52 ;  /* 0x000000644434723c */ /* 0x040fe60000041834 */
[-CC-:B------:R-:W-:Y:S01]  /*148d0*/  FFMA.FTZ R100, R172, R135.reuse, -R158.reuse ;  /* 0x00000087ac647223 */ /* 0x180fe2000001089e */
[-C--:B---3--:R-:W-:Y:S05]  /*148e0*/  FFMA.FTZ R178, R199, R135.reuse, -R158 ;  /* 0x00000087c7b27223 */ /* 0x088fea000001089e */
[----:B------:R3:W-:Y:S01]  /*148f0*/  MUFU.EX2 R172, R96 ;  /* 0x0000006000ac7308 */ /* 0x0007e20000000800 */
[C---:B------:R-:W-:Y:S09]  /*14900*/  HMMA.16816.F32.BF16 R56, R68.reuse, R102, R56 ;  /* 0x000000664438723c */ /* 0x040ff20000041838 */
[----:B------:R1:W5:Y:S01]  /*14910*/  MUFU.EX2 R249, R100 ;  /* 0x0000006400f97308 */ /* 0x0003620000000800 */
[----:B----4-:R-:W4:Y:S09]  /*14920*/  LDSM.16.MT88.4 R84, [R144+0x1800] ;  /* 0x001800009054783b */ /* 0x010f320000004200 */
[----:B------:R-:W-:Y:S01]  /*14930*/  MUFU.EX2 R199, R203 ;  /* 0x000000cb00c77308 */ /* 0x000fe20000000800 */
[C---:B--2---:R-:W-:Y:S09]  /*14940*/  HMMA.16816.F32.BF16 R60, R68.reuse, R72, R60 ;  /* 0x00000048443c723c */ /* 0x044ff2000004183c */
[----:B------:R-:W-:Y:S01]  /*14950*/  MUFU.EX2 R178, R178 ;  /* 0x000000b200b27308 */ /* 0x000fe20000000800 */
[----:B---3--:R-:W2:Y:S01]  /*14960*/  LDSM.16.MT88.4 R96, [R139+0x11800] ;  /* 0x011800008b60783b */ /* 0x008ea20000004200 */
[--C-:B-1----:R-:W-:Y:S01]  /*14970*/  FFMA.FTZ R100, R174, R135, -R160.reuse ;  /* 0x00000087ae647223 */ /* 0x102fe200000108a0 */
[----:B------:R-:W-:Y:S03]  /*14980*/  HMMA.16816.F32.BF16 R64, R68, R74, R64 ;  /* 0x0000004a4440723c */ /* 0x000fe60000041840 */
[----:B-----5:R-:W-:Y:S03]  /*14990*/  F2FP.BF16.F32.PACK_AB R68, R168, R205 ;  /* 0x000000cda844723e */ /* 0x020fe600000010ff */
[----:B------:R-:W1:Y:S01]  /*149a0*/  LDSM.16.MT88.4 R72, [R144+0x5800] ;  /* 0x005800009048783b */ /* 0x000e620000004200 */
[----:B------:R-:W-:Y:S01]  /*149b0*/  F2FP.BF16.F32.PACK_AB R70, R166, R201 ;  /* 0x000000c9a646723e */ /* 0x000fe200000010ff */
[--C-:B------:R-:W-:Y:S01]  /*149c0*/  FFMA.FTZ R174, R251, R135, -R160.reuse ;  /* 0x00000087fbae7223 */ /* 0x100fe200000108a0 */
[----:B------:R-:W-:Y:S01]  /*149d0*/  F2FP.BF16.F32.PACK_AB R69, R249, R172 ;  /* 0x000000acf945723e */ /* 0x000fe200000010ff */
[----:B------:R3:W5:Y:S01]  /*149e0*/  MUFU.EX2 R251, R100 ;  /* 0x0000006400fb7308 */ /* 0x0007620000000800 */
[----:B------:R-:W-:Y:S01]  /*149f0*/  F2FP.BF16.F32.PACK_AB R71, R170, R215 ;  /* 0x000000d7aa47723e */ /* 0x000fe200000010ff */
[----:B------:R-:W-:Y:S08]  /*14a00*/  FFMA.FTZ R160, R156, R135, -R160 ;  /* 0x000000879ca07223 */ /* 0x000ff000000108a0 */
[----:B------:R-:W5:Y:S01]  /*14a10*/  MUFU.EX2 R174, R174 ;  /* 0x000000ae00ae7308 */ /* 0x000f620000000800 */
[C---:B------:R-:W-:Y:S09]  /*14a20*/  HMMA.16816.F32.BF16 R4, R68.reuse, R76, R4 ;  /* 0x0000004c4404723c */ /* 0x040ff20000041804 */
[----:B------:R-:W5:Y:S01]  /*14a30*/  MUFU.EX2 R160, R160 ;  /* 0x000000a000a07308 */ /* 0x000f620000000800 */
[----:B---3--:R-:W-:Y:S01]  /*14a40*/  LDSM.16.MT88.4 R100, [R139+0x12000] ;  /* 0x012000008b64783b */ /* 0x008fe20000004200 */
[C---:B------:R-:W-:Y:S07]  /*14a50*/  HMMA.16816.F32.BF16 R8, R68.reuse, R78, R8 ;  /* 0x0000004e4408723c */ /* 0x040fee0000041808 */
[----:B------:R-:W3:Y:S01]  /*14a60*/  LDSM.16.MT88.4 R76, [R213+0x5800] ;  /* 0x00580000d54c783b */ /* 0x000ee20000004200 */
[C---:B------:R-:W-:Y:S08]  /*14a70*/  HMMA.16816.F32.BF16 R12, R68.reuse, R80, R12 ;  /* 0x00000050440c723c */ /* 0x040ff0000004180c */
        /* <DEDUP_REMOVED lines=12> */
[C---:B------:R-:W-:Y:S01]  /*14b40*/  HMMA.16816.F32.BF16 R48, R68.reuse, R98, R48 ;  /* 0x000000624430723c */ /* 0x040fe20000041830 */
[----:B------:R-:W2:Y:S07]  /*14b50*/  LDSM.16.MT88.4 R96, [R138+0x12000] ;  /* 0x012000008a60783b */ /* 0x000eae0000004200 */
[C---:B-1----:R-:W-:Y:S08]  /*14b60*/  HMMA.16816.F32.BF16 R52, R68.reuse, R72, R52 ;  /* 0x000000484434723c */ /* 0x042ff00000041834 */
[C---:B------:R-:W-:Y:S01]  /*14b70*/  HMMA.16816.F32.BF16 R56, R68.reuse, R74, R56 ;  /* 0x0000004a4438723c */ /* 0x040fe20000041838 */
[----:B------:R-:W1:Y:S07]  /*14b80*/  LDSM.16.MT88.4 R72, [R144+0x6000] ;  /* 0x006000009048783b */ /* 0x000e6e0000004200 */
[C---:B---3--:R-:W-:Y:S08]  /*14b90*/  HMMA.16816.F32.BF16 R60, R68.reuse, R76, R60 ;  /* 0x0000004c443c723c */ /* 0x048ff0000004183c */
[----:B------:R-:W-:Y:S01]  /*14ba0*/  HMMA.16816.F32.BF16 R64, R68, R78, R64 ;  /* 0x0000004e4440723c */ /* 0x000fe20000041840 */
[----:B------:R-:W3:Y:S02]  /*14bb0*/  LDSM.16.MT88.4 R76, [R213+0x6000] ;  /* 0x00600000d54c783b */ /* 0x000ee40000004200 */
[----:B-----5:R-:W-:Y:S02]  /*14bc0*/  F2FP.BF16.F32.PACK_AB R68, R251, R176 ;  /* 0x000000b0fb44723e */ /* 0x020fe400000010ff */
[----:B------:R-:W-:Y:S02]  /*14bd0*/  F2FP.BF16.F32.PACK_AB R70, R207, R174 ;  /* 0x000000aecf46723e */ /* 0x000fe400000010ff */
[----:B------:R-:W-:Y:S02]  /*14be0*/  F2FP.BF16.F32.PACK_AB R69, R199, R180 ;  /* 0x000000b4c745723e */ /* 0x000fe400000010ff */
[----:B------:R-:W-:Y:S07]  /*14bf0*/  F2FP.BF16.F32.PACK_AB R71, R197, R178 ;  /* 0x000000b2c547723e */ /* 0x000fee00000010ff */
        /* <DEDUP_REMOVED lines=28> */
[C---:B-----5:R-:W-:Y:S08]  /*14dc0*/  HMMA.16816.F32.BF16 R4, R68.reuse, R80, R4 ;  /* 0x000000504404723c */ /* 0x060ff00000041804 */
[C---:B------:R-:W-:Y:S01]  /*14dd0*/  HMMA.16816.F32.BF16 R8, R68.reuse, R82, R8 ;  /* 0x000000524408723c */ /* 0x040fe20000041808 */
[----:B------:R-:W-:Y:S07]  /*14de0*/  LDSM.16.MT88.4 R80, [R139+0xf000] ;  /* 0x00f000008b50783b */ /* 0x000fee0000004200 */
[C---:B----4-:R-:W-:Y:S08]  /*14df0*/  HMMA.16816.F32.BF16 R12, R68.reuse, R84, R12 ;  /* 0x00000054440c723c */ /* 0x050ff0000004180c */
        /* <DEDUP_REMOVED lines=132> */
.L_x_3089:
        /* <DEDUP_REMOVED lines=12> */
.L_x_3118:
        /* <DEDUP_REMOVED lines=178> */
.L_x_3099:
[----:B------:R-:W-:Y:S05]  /*16220*/  BSYNC.RECONVERGENT B0 ;  /* 0x0000000000007941 */ /* 0x000fea0003800200 */
.L_x_3098:
        /* <DEDUP_REMOVED lines=30> */
.L_x_3101:
[----:B------:R-:W-:Y:S05]  /*16410*/  BSYNC.RECONVERGENT B0 ;  /* 0x0000000000007941 */ /* 0x000fea0003800200 */
.L_x_3100:
        /* <DEDUP_REMOVED lines=12> */
.L_x_3103:
[----:B------:R-:W-:Y:S05]  /*164e0*/  BSYNC.RECONVERGENT B0 ;  /* 0x0000000000007941 */ /* 0x000fea0003800200 */
.L_x_3102:
        /* <DEDUP_REMOVED lines=11> */
.L_x_3105:
[----:B------:R-:W-:Y:S05]  /*165a0*/  BSYNC.RECONVERGENT B0 ;  /* 0x0000000000007941 */ /* 0x000fea0003800200 */
.L_x_3104:
        /* <DEDUP_REMOVED lines=11> */
.L_x_3107:
[----:B------:R-:W-:Y:S05]  /*16660*/  BSYNC.RECONVERGENT B0 ;  /* 0x0000000000007941 */ /* 0x000fea0003800200 */
.L_x_3106:
        /* <DEDUP_REMOVED lines=10> */
.L_x_3109:
[----:B------:R-:W-:Y:S05]  /*16710*/  BSYNC.RECONVERGENT B0 ;  /* 0x0000000000007941 */ /* 0x000fea0003800200 */
.L_x_3108:
        /* <DEDUP_REMOVED lines=10> */
.L_x_3111:
[----:B------:R-:W-:Y:S05]  /*167c0*/  BSYNC.RECONVERGENT B0 ;  /* 0x0000000000007941 */ /* 0x000fea0003800200 */
.L_x_3110:
        /* <DEDUP_REMOVED lines=10> */
.L_x_3113:
[----:B------:R-:W-:Y:S05]  /*16870*/  BSYNC.RECONVERGENT B0 ;  /* 0x0000000000007941 */ /* 0x000fea0003800200 */
.L_x_3112:
[----:B------:R-:W-:-:S04]  /*16880*/  MOV R231, 0x0 ;  /* 0x0000000000e77802 */ /* 0x000fc80000000f00 */
[----:B-12345:R-:W-:Y:S05]  /*16890*/  @P3 RET.REL.NODEC R230 `(_ZN5flash24flash_fwd_splitkv_kernelI23Flash_fwd_kernel_traitsILi128ELi64ELi128ELi4ELb0ELb0EN7cutlass10bfloat16_tE19Flash_kernel_traitsILi128ELi64ELi128ELi4ES3_EELb0ELb1ELb0ELb0ELb0ELb1ELb1ELb0EEEvNS_16Flash_fwd_paramsE) ;  /* 0xfffffe94e6d83950 */ /* 0x03efea0003c3ffff */
[-C--:B------:R-:W-:Y:S01]  /*168a0*/  ISETP.GE.AND P2, PT, R3, R2.reuse, PT ;  /* 0x000000020300720c */ /* 0x080fe20003f46270 */
[----:B------:R-:W-:Y:S01]  /*168b0*/  IMAD.MOV.U32 R231, RZ, RZ, 0x0 ;  /* 0x00000000ffe77424 */ /* 0x000fe200078e00ff */
[----:B------:R-:W-:-:S11]  /*168c0*/  ISETP.GE.AND P0, PT, R71, R2, PT ;  /* 0x000000024700720c */ /* 0x000fd60003f06270 */
[----:B------:R-:W-:-:S04]  /*168d0*/  @!P2 LEA R8, P1, R73, R78, 0x2 ;  /* 0x0000004e4908a211 */ /* 0x000fc800078210ff */
[----:B------:R-:W-:-:S05]  /*168e0*/  @!P2 LEA.HI.X R9, R73, R79, R0, 0x2, P1 ;  /* 0x0000004f4909a211 */ /* 0x000fca00008f1400 */
[----:B------:R1:W-:Y:S02]  /*168f0*/  @!P2 ST.E.128 desc[UR4][R8.64+0x7000], R36 ;  /* 0x007000240800a985 */ /* 0x0003e4000c101d04 */
[----:B-1----:R-:W-:Y:S05]  /*16900*/  @P0 RET.REL.NODEC R230 `(_ZN5flash24flash_fwd_splitkv_kernelI23Flash_fwd_kernel_traitsILi128ELi64ELi128ELi4ELb0ELb0EN7cutlass10bfloat16_tE19Flash_kernel_traitsILi128ELi64ELi128ELi4ES3_EELb0ELb1ELb0ELb0ELb0ELb1ELb1ELb0EEEvNS_16Flash_fwd_paramsE) ;  /* 0xfffffe94e6bc0950 */ /* 0x002fea0003c3ffff */
[----:B------:R-:W-:Y:S01]  /*16910*/  LEA R2, P0, R73, R78, 0x2 ;  /* 0x0000004e49027211 */ /* 0x000fe200078010ff */
[----:B------:R-:W-:-:S03]  /*16920*/  IMAD.MOV.U32 R231, RZ, RZ, 0x0 ;  /* 0x00000000ffe77424 */ /* 0x000fc600078e00ff */
[----:B------:R-:W-:-:S05]  /*16930*/  LEA.HI.X R3, R73, R79, R0, 0x2, P0 ;  /* 0x0000004f49037211 */ /* 0x000fca00000f1400 */
[----:B------:R1:W-:Y:S02]  /*16940*/  ST.E.128 desc[UR4][R2.64+0x7100], R4 ;  /* 0x0071000402007985 */ /* 0x0003e4000c101d04 */
[----:B-1----:R-:W-:Y:S05]  /*16950*/  RET.REL.NODEC R230 `(_ZN5flash24flash_fwd_splitkv_kernelI23Flash_fwd_kernel_traitsILi128ELi64ELi128ELi4ELb0ELb0EN7cutlass10bfloat16_tE19Flash_kernel_traitsILi128ELi64ELi128ELi4ES3_EELb0ELb1ELb0ELb0ELb0ELb1ELb1ELb0EEEvNS_16Flash_fwd_paramsE) ;  /* 0xfffffe94e6a87950 */ /* 0x002fea0003c3ffff */
.L_x_3097:
[----:B------:R-:W-:Y:S01]  /*16960*/  MOV R9, 0x2 ;  /* 0x0000000200097802 */ /* 0x000fe20000000f00 */
[----:B------:R-:W-:Y:S01]  /*16970*/  IMAD.MOV.U32 R6, RZ, RZ, 0x1f ;  /* 0x0000001fff067424 */ /* 0x000fe200078e00ff */
[----:B------:R-:W-:-:S07]  /*16980*/  MOV R8, 0xffffffff ;  /* 0xffffffff00087802 */ /* 0x000fce0000000f00 */
[----:B-1---5:R-:W-:Y:S05]  /*16990*/  WARPSYNC.COLLECTIVE R8, `(.L_x_3114) ;  /* 0x0000000008087348 */ /* 0x022fea0003c00000 */
[----:B------:R2:W3:Y:S02]  /*169a0*/  SHFL.BFLY P0, R12, R245, R9, R6 ;  /* 0x0c000009f50c7389 */ /* 0x0004e40000000006 */
[----:B-123-5:R-:W-:Y:S05]  /*169b0*/  ENDCOLLECTIVE ;  /* 0x000000000000791b */ /* 0x02efea0003800000 */
.L_x_3114:
[----:B------:R-:W-:Y:S02]  /*169c0*/  IMAD.MOV.U32 R10, RZ, RZ, R12 ;  /* 0x000000ffff0a7224 */ /* 0x000fe400078e000c */
[----:B------:R-:W-:Y:S02]  /*169d0*/  IMAD.MOV.U32 R9, RZ, RZ, 0x1 ;  /* 0x00000001ff097424 */ /* 0x000fe400078e00ff */
[----:B------:R-:W-:-:S05]  /*169e0*/  FADD.FTZ R10, R10, R245 ;  /* 0x000000f50a0a7221 */ /* 0x000fca0000010000 */
[----:B------:R-:W-:-:S07]  /*169f0*/  MOV R245, R10 ;  /* 0x0000000a00f57202 */ /* 0x000fce0000000f00 */
[----:B------:R-:W-:Y:S05]  /*16a00*/  WARPSYNC.COLLECTIVE R8, `(.L_x_3115) ;  /* 0x0000000008087348 */ /* 0x000fea0003c00000 */
[----:B------:R1:W2:Y:S02]  /*16a10*/  SHFL.BFLY P0, R12, R245, R9, R6 ;  /* 0x0c000009f50c7389 */ /* 0x0002a40000000006 */
[----:B-12---:R-:W-:Y:S05]  /*16a20*/  ENDCOLLECTIVE ;  /* 0x000000000000791b */ /* 0x006fea0003800000 */
.L_x_3115:
[----:B------:R-:W-:Y:S01]  /*16a30*/  MOV R245, R243 ;  /* 0x000000f300f57202 */ /* 0x000fe20000000f00 */
[----:B------:R-:W-:Y:S01]  /*16a40*/  IMAD.MOV.U32 R9, RZ, RZ, 0x2 ;  /* 0x00000002ff097424 */ /* 0x000fe200078e00ff */
[----:B------:R-:W-:-:S07]  /*16a50*/  MOV R7, R12 ;  /* 0x0000000c00077202 */ /* 0x000fce0000000f00 */
[----:B------:R-:W-:Y:S05]  /*16a60*/  WARPSYNC.COLLECTIVE R8, `(.L_x_3116) ;  /* 0x0000000008087348 */ /* 0x000fea0003c00000 */
[----:B------:R1:W2:Y:S02]  /*16a70*/  SHFL.BFLY P0, R12, R245, R9, R6 ;  /* 0x0c000009f50c7389 */ /* 0x0002a40000000006 */
[----:B-12---:R-:W-:Y:S05]  /*16a80*/  ENDCOLLECTIVE ;  /* 0x000000000000791b */ /* 0x006fea0003800000 */
.L_x_3116:
[----:B------:R-:W-:Y:S01]  /*16a90*/  FADD.FTZ R7, R10, R7 ;  /* 0x000000070a077221 */ /* 0x000fe20000010000 */
[----:B------:R-:W-:Y:S01]  /*16aa0*/  FADD.FTZ R11, R12, R243 ;  /* 0x000000f30c0b7221 */ /* 0x000fe20000010000 */
[----:B------:R-:W-:-:S04]  /*16ab0*/  MOV R9, 0x1 ;  /* 0x0000000100097802 */ /* 0x000fc80000000f00 */
[----:B------:R-:W-:-:S07]  /*16ac0*/  MOV R245, R11 ;  /* 0x0000000b00f57202 */ /* 0x000fce0000000f00 */
[----:B------:R-:W-:Y:S05]  /*16ad0*/  WARPSYNC.COLLECTIVE R8, `(.L_x_3117) ;  /* 0x0000000008087348 */ /* 0x000fea0003c00000 */
[----:B------:R1:W2:Y:S02]  /*16ae0*/  SHFL.BFLY P0, R12, R245, R9, R6 ;  /* 0x0c000009f50c7389 */ /* 0x0002a40000000006 */
[----:B-12---:R-:W-:Y:S05]  /*16af0*/  ENDCOLLECTIVE ;  /* 0x000000000000791b */ /* 0x006fea0003800000 */
.L_x_3117:
[----:B------:R-:W-:Y:S05]  /*16b00*/  BRA `(.L_x_3118) ;  /* 0xffffffe800fc7947 */ /* 0x000fea000383ffff */
.L_x_3119:
        /* <DEDUP_REMOVED lines=15> */
.L_x_14879:


//--------------------- .text._ZN5flash24flash_fwd_splitkv_kernelI23Flash_fwd_kernel_traitsILi128ELi64ELi128ELi4ELb0ELb0EN7cutlass10bfloat16_tE19Flash_kernel_traitsILi128ELi64ELi128ELi4ES3_EELb0ELb1ELb0ELb0ELb0ELb0ELb1ELb1EEEvNS_16Flash_fwd_paramsE --------------------------
	.section	.text._ZN5flash24flash_fwd_splitkv_kernelI23Flash_fwd_kernel_traitsILi128ELi64ELi128ELi4ELb0ELb0EN7cutlass10bfloat16_tE19Flash_kernel_traitsILi128ELi64ELi128ELi4ES3_EELb0ELb1ELb0ELb0ELb0ELb0ELb1ELb1EEEvNS_16Flash_fwd_paramsE,"ax",@progbits
	.align	128
        .global         _ZN5flash24flash_fwd_splitkv_kernelI23Flash_fwd_kernel_traitsILi128ELi64ELi128ELi4ELb0ELb0EN7cutlass10bfloat16_tE19Flash_kernel_traitsILi128ELi64ELi128ELi4ES3_EELb0ELb1ELb0ELb0ELb0ELb0ELb1ELb1EEEvNS_16Flash_fwd_paramsE
        .type           _ZN5flash24flash_fwd_splitkv_kernelI23Flash_fwd_kernel_traitsILi128ELi64ELi128ELi4ELb0ELb0EN7cutlass10bfloat16_tE19Flash_kernel_traitsILi128ELi64ELi128ELi4ES3_EELb0ELb1ELb0ELb0ELb0ELb0ELb1ELb1EEEvNS_16Flash_fwd_paramsE,@function
        .size           _ZN5flash24flash_fwd_splitkv_kernelI23Flash_fwd_kernel_traitsILi128ELi64ELi128ELi4ELb0ELb0EN7cutlass10bfloat16_tE19Flash_kernel_traitsILi128ELi64ELi128ELi4ES3_EELb0ELb1ELb0ELb0ELb0ELb0ELb1ELb1EEEvNS_16Flash_fwd_paramsE,(.L_x_14880 - _ZN5flash24flash_fwd_splitkv_kernelI23Flash_fwd_kernel_traitsILi128ELi64ELi128ELi4ELb0ELb0EN7cutlass10bfloat16_tE19Flash_kernel_traitsILi128ELi64ELi128ELi4ES3_EELb0ELb1ELb0ELb0ELb0ELb0ELb1ELb1EEEvNS_16Flash_fwd_paramsE)
        .other          _ZN5flash24flash_fwd_splitkv_kernelI23Flash_fwd_kernel_traitsILi128ELi64ELi128ELi4ELb0ELb0EN7cutlass10bfloat16_tE19Flash_kernel_traitsILi128ELi64ELi128ELi4ES3_EELb0ELb1ELb0ELb0ELb0ELb0ELb1ELb1EEEvNS_16Flash_fwd_paramsE,@"STO_CUDA_ENTRY STV_DEFAULT"
_ZN5flash24flash_fwd_splitkv_kernelI23Flash_fwd_kernel_traitsILi128ELi64ELi128ELi4ELb0ELb0EN7cutlass10bfloat16_tE19Flash_kernel_traitsILi128ELi64ELi128ELi4ES3_EELb0ELb1ELb0ELb0ELb0ELb0ELb1ELb1EEEvNS_16Flash_fwd_paramsE:
.text._ZN5flash24flash_fwd_splitkv_kernelI23Flash_fwd_kernel_traitsILi128ELi64ELi128ELi4ELb0ELb0EN7cutlass10bfloat16_tE19Flash_kernel_traitsILi128ELi64ELi128ELi4ES3_EELb0ELb1ELb0ELb0ELb0ELb0ELb1ELb1EEEvNS_16Flash_fwd_paramsE:
        /* <DEDUP_REMOVED lines=13> */
[----:B-1----:R-:W-:Y:S01]  /*00d0*/  IMAD.MOV R0, RZ, RZ, -R5 ;  /* 0x000000ffff007224 */ /* 0x002fe200078e0a05 */
[----:B------:R-:W-:-:S03]  /*00e0*/  MOV R4, RZ ;  /* 0x000000ff00047202 */ /* 0x000fc60000000f00 */
[----:B------:R-:W-:-:S04]  /*00f0*/  IMAD R7, R0, R3, RZ ;  /* 0x0000000300077224 */ /* 0x000fc800078e02ff */
[----:B------:R-:W-:-:S06]  /*0100*/  IMAD.HI.U32 R7, R5, R7, R4 ;  /* 0x0000000705077227 */ /* 0x000fcc00078e0004 */
[----:B---3--:R-:W-:Y:S02]  /*0110*/  IMAD.HI.U32 R219, R7, UR4, RZ ;  /* 0x0000000407db7c27 */ /* 0x008fe4000f8e00ff */
[----:B------:R-:W1:Y:S02]  /*0120*/  LDC R7, c[0x0][0x374] ;  /* 0x0000dd00ff077b82 */ /* 0x000e640000000800 */
        /* <DEDUP_REMOVED lines=10> */
[----:B------:R-:W-:Y:S05]  /*01d0*/  CALL.REL.NOINC `($_ZN5flash24flash_fwd_splitkv_kernelI23Flash_fwd_kernel_traitsILi128ELi64ELi128ELi4ELb0ELb0EN7cutlass10bfloat16_tE19Flash_kernel_traitsILi128ELi64ELi128ELi4ES3_EELb0ELb1ELb0ELb0ELb0ELb0ELb1ELb1EEEvNS_16Flash_fwd_paramsE$_ZN5flash30compute_attn_1rowblock_splitkvI23Flash_fwd_kernel_traitsILi128ELi64ELi128ELi4ELb0ELb0EN7cutlass10bfloat16_tE19Flash_kernel_traitsILi128ELi64ELi128ELi4ES3_EELb0ELb1ELb0ELb0ELb0ELb0ELb1ELb1ENS_16Flash_fwd_paramsEEEvRKT8_iiiii) ;  /* 0x0000000000087944 */ /* 0x000fea0003c00000 */
[----:B------:R-:W-:Y:S05]  /*01e0*/  BSYNC.RECONVERGENT B4 ;  /* 0x0000000000047941 */ /* 0x000fea0003800200 */
.L_x_3120:
[----:B------:R-:W-:Y:S05]  /*01f0*/  EXIT ;  /* 0x000000000000794d */ /* 0x000fea0003800000 */
        .type           $_ZN5flash24flash_fwd_splitkv_kernelI23Flash_fwd_kernel_traitsILi128ELi64ELi128ELi4ELb0ELb0EN7cutlass10bfloat16_tE19Flash_kernel_traitsILi128ELi64ELi128ELi4ES3_EELb0ELb1ELb0ELb0ELb0ELb0ELb1ELb1EEEvNS_16Flash_fwd_paramsE$_ZN5flash30compute_attn_1rowblock_splitkvI23Flash_fwd_kernel_traitsILi128ELi64ELi128ELi4ELb0ELb0EN7cutlass10bfloat16_tE19Flash_kernel_traitsILi128ELi64ELi128ELi4ES3_EELb0ELb1ELb0ELb0ELb0ELb0ELb1ELb1ENS_16Flash_fwd_paramsEEEvRKT8_iiiii,@function
        .size           $_ZN5flash24flash_fwd_splitkv_kernelI23Flash_fwd_kernel_traitsILi128ELi64ELi128ELi4ELb0ELb0EN7cutlass10bfloat16_tE19Flash_kernel_traitsILi128ELi64ELi128ELi4ES3_EELb0ELb1ELb0ELb0ELb0ELb0ELb1ELb1EEEvNS_16Flash_fwd_paramsE$_ZN5flash30compute_attn_1rowblock_splitkvI23Flash_fwd_kernel_traitsILi128ELi64ELi128ELi4ELb0ELb0EN7cutlass10bfloat16_tE19Flash_kernel_traitsILi128ELi64ELi128ELi4ES3_EELb0ELb1ELb0ELb0ELb0ELb0ELb1ELb1ENS_16Flash_fwd_paramsEEEvRKT8_iiiii,(.L_x_14880 - $_ZN5flash24flash_fwd_splitkv_kernelI23Flash_fwd_kernel_traitsILi128ELi64ELi128ELi4ELb0ELb0EN7cutlass10bfloat16_tE19Flash_kernel_traitsILi128ELi64ELi128ELi4ES3_EELb0ELb1ELb0ELb0ELb0ELb0ELb1ELb1EEEvNS_16Flash_fwd_paramsE$_ZN5flash30compute_attn_1rowblock_splitkvI23Flash_fwd_kernel_traitsILi128ELi64ELi128ELi4ELb0ELb0EN7cutlass10bfloat16_tE19Flash_kernel_traitsILi128ELi64ELi128ELi4ES3_EELb0ELb1ELb0ELb0ELb0ELb0ELb1ELb1ENS_16Flash_fwd_paramsEEEvRKT8_iiiii)
$_ZN5flash24flash_fwd_splitkv_kernelI23Flash_fwd_kernel_traitsILi128ELi64ELi128ELi4ELb0ELb0EN7cutlass10bfloat16_tE19Flash_kernel_traitsILi128ELi64ELi128ELi4ES3_EELb0ELb1ELb0ELb0ELb0ELb0ELb1ELb1EEEvNS_16Flash_fwd_paramsE$_ZN5flash30compute_attn_1rowblock_splitkvI23Flash_fwd_kernel_traitsILi128ELi64ELi128ELi4ELb0ELb0EN7cutlass10bfloat16_tE19Flash_kernel_traitsILi128ELi64ELi128ELi4ES3_EELb0ELb1ELb0ELb0ELb0ELb0ELb1ELb1ENS_16Flash_fwd_paramsEEEvRKT8_iiiii:
        /* <DEDUP_REMOVED lines=38> */
.L_x_3122:
[----:B------:R-:W-:Y:S05]  /*0460*/  BSYNC.RECONVERGENT B0 ;  /* 0x0000000000007941 */ /* 0x000fea0003800200 */
.L_x_3121:
[----:B------:R-:W-:Y:S04]  /*0470*/  BSSY.RECONVERGENT B0, `(.L_x_3123) ;  /* 0x0000007000007945 */ /* 0x000fe80003800200 */
[----:B------:R-:W-:Y:S05]  /*0480*/  @!P3 BRA `(.L_x_3124) ;  /* 0x000000000014b947 */ /* 0x000fea0003800000 */
[----:B------:R-:W3:Y:S02]  /*0490*/  LD.E.U8 R2, desc[UR4][R132.64+0x1b2] ;  /* 0x0001b20484027980 */ /* 0x000ee4000c101100 */
[----:B---3--:R-:W-:-:S13]  /*04a0*/  ISETP.NE.AND P1, PT, R2, RZ, PT ;  /* 0x000000ff0200720c */ /* 0x008fda0003f25270 */
[----:B------:R-:W3:Y:S02]  /*04b0*/  @P1 LD.E R2, desc[UR4][R10.64+0x4] ;  /* 0x000004040a021980 */ /* 0x000ee4000c101900 */
[----:B---3-5:R-:W-:-:S06]  /*04c0*/  @P1 IADD3 R75, PT, PT, R2, -R13, RZ ;  /* 0x8000000d024b1210 */ /* 0x028fcc0007ffe0ff */
[----:B------:R3:W5:Y:S02]  /*04d0*/  @!P1 LD.E R75, desc[UR4][R10.64] ;  /* 0x000000040a4b9980 */ /* 0x000764000c101900 */
.L_x_3124:
[----:B------:R-:W-:Y:S05]  /*04e0*/  BSYNC.RECONVERGENT B0 ;  /* 0x0000000000007941 */ /* 0x000fea0003800200 */
.L_x_3123:
[----:B------:R-:W-:Y:S01]  /*04f0*/  BSSY.RECONVERGENT B1, `(.L_x_3125) ;  /* 0x0000012000017945 */ /* 0x000fe20003800200 */
[----:B-----5:R-:W-:Y:S02]  /*0500*/  @P5 IADD3 R216, PT, PT, R5, -R0, RZ ;  /* 0x8000000005d85210 */ /* 0x020fe40007ffe0ff */
[----:B------:R-:W-:Y:S01]  /*0510*/  IADD3 R75, PT, PT, R75, -R12, RZ ;  /* 0x8000000c4b4b7210 */ /* 0x000fe20007ffe0ff */
[----:B------:R-:W-:Y:S05]  /*0520*/  @!P0 BRA `(.L_x_3126) ;  /* 0x0000000000148947 */ /* 0x000fea0003800000 */
[----:B------:R-:W-:-:S05]  /*0530*/  IADD3 R8, P0, PT, R8, R4, RZ ;  /* 0x0000000408087210 */ /* 0x000fca0007f1e0ff */
[----:B------:R-:W-:-:S05]  /*0540*/  IMAD.X R9, R9, 0x1, R3, P0 ;  /* 0x0000000109097824 */ /* 0x000fca00000e0603 */
[----:B------:R-:W4:Y:S02]  /*0550*/  LD.E R67, desc[UR4][R8.64] ;  /* 0x0000000408437980 */ /* 0x000f24000c101900 */
[----:B----4-:R-:W-:Y:S01]  /*0560*/  IADD3 R67, PT, PT, R67, -R12, RZ ;  /* 0x8000000c43437210 */ /* 0x010fe20007ffe0ff */
[----:B------:R-:W-:Y:S05]  /*0570*/  BRA `(.L_x_3127) ;  /* 0x0000000000247947 */ /* 0x000fea0003800000 */
.L_x_3126:
[----:B------:R-:W4:Y:S01]  /*0580*/  LD.E.64 R8, desc[UR4][R132.64+0x108] ;  /* 0x0001080484087980 */ /* 0x000f22000c101b00 */
[----:B------:R-:W-:Y:S01]  /*0590*/  BSSY.RECONVERGENT B0, `(.L_x_3128) ;  /* 0x0000006000007945 */ /* 0x000fe20003800200 */
[----:B------:R-:W-:Y:S01]  /*05a0*/  IMAD.MOV.U32 R2, RZ, RZ, RZ ;  /* 0x000000ffff027224 */ /* 0x000fe200078e00ff */
[----:B----4-:R-:W-:-:S04]  /*05b0*/  ISETP.NE.U32.AND P0, PT, R8, RZ, PT ;  /* 0x000000ff0800720c */ /* 0x010fc80003f05070 */
[----:B------:R-:W-:-:S13]  /*05c0*/  ISETP.NE.AND.EX P0, PT, R9, RZ, PT, P0 ;  /* 0x000000ff0900720c */ /* 0x000fda0003f05300 */
[----:B------:R-:W-:Y:S05]  /*05d0*/  @!P0 BRA `(.L_x_3129) ;  /* 0x0000000000048947 */ /* 0x000fea0003800000 */
[----:B------:R4:W5:Y:S02]  /*05e0*/  LD.E R2, desc[UR4][R132.64+0xbc] ;  /* 0x0000bc0484027980 */ /* 0x000964000c101900 */
.L_x_3129:
[----:B------:R-:W-:Y:S05]  /*05f0*/  BSYNC.RECONVERGENT B0 ;  /* 0x0000000000007941 */ /* 0x000fea0003800200 */
.L_x_3128:
[----:B-----5:R-:W-:Y:S02]  /*0600*/  IADD3 R67, PT, PT, R75, R2, RZ ;  /* 0x000000024b437210 */ /* 0x020fe40007ffe0ff */
.L_x_3127:
[----:B------:R-:W-:Y:S05]  /*0610*/  BSYNC.RECONVERGENT B1 ;  /* 0x0000000000017941 */ /* 0x000fea0003800200 */
.L_x_3125:
[----:B------:R-:W-:Y:S01]  /*0620*/  IMAD.SHL.U32 R77, R215, 0x40, RZ ;  /* 0x00000040d74d7824 */ /* 0x000fe200078e00ff */
[----:B------:R-:W-:Y:S01]  /*0630*/  MOV R8, R214 ;  /* 0x000000d600087202 */ /* 0x000fe20000000f00 */
[----:B------:R-:W-:-:S03]  /*0640*/  IMAD.MOV.U32 R9, RZ, RZ, 0x0 ;  /* 0x00000000ff097424 */ /* 0x000fc600078e00ff */
[----:B------:R-:W-:-:S13]  /*0650*/  ISETP.GT.AND P0, PT, R216, R77, PT ;  /* 0x0000004dd800720c */ /* 0x000fda0003f04270 */
[----:B-1234-:R-:W-:Y:S05]  /*0660*/  @!P0 RET.REL.NODEC R8 `(_ZN5flash24flash_fwd_splitkv_kernelI23Flash_fwd_kernel_traitsILi128ELi64ELi128ELi4ELb0ELb0EN7cutlass10bfloat16_tE19Flash_kernel_traitsILi128ELi64ELi128ELi4ES3_EELb0ELb1ELb0ELb0ELb0ELb0ELb1ELb1EEEvNS_16Flash_fwd_paramsE) ;  /* 0xfffffff808648950 */ /* 0x01efea0003c3ffff */
[----:B------:R-:W2:Y:S04]  /*0670*/  LD.E R5, desc[UR4][R132.64+0xb8] ;  /* 0x0000b80484057980 */ /* 0x000ea8000c101900 */
[----:B------:R-:W3:Y:S04]  /*0680*/  LD.E R8, desc[UR4][R132.64+0x188] ;  /* 0x0001880484087980 */ /* 0x000ee8000c101900 */
[----:B------:R-:W4:Y:S01]  /*0690*/  LD.E R9, desc[UR4][R132.64+0x184] ;  /* 0x0001840484097980 */ /* 0x000f22000c101900 */
[----:B------:R-:W-:-:S04]  /*06a0*/  IABS R6, R7 ;  /* 0x0000000700067213 */ /* 0x000fc80000000000 */
[----:B------:R-:W1:Y:S08]  /*06b0*/  I2F.RP R2, R6 ;  /* 0x0000000600027306 */ /* 0x000e700000209400 */
[----:B-1----:R-:W1:Y:S02]  /*06c0*/  MUFU.RCP R16, R2 ;  /* 0x0000000200107308 */ /* 0x002e640000001000 */
[----:B-1----:R-:W-:-:S06]  /*06d0*/  VIADD R16, R16, 0xffffffe ;  /* 0x0ffffffe10107836 */ /* 0x002fcc0000000000 */
[----:B------:R1:W5:Y:S01]  /*06e0*/  F2I.FTZ.U32.TRUNC.NTZ R17, R16 ;  /* 0x0000001000117305 */ /* 0x000362000021f000 */
[----:B------:R-:W-:Y:S01]  /*06f0*/  IABS R2, R7 ;  /* 0x0000000700027213 */ /* 0x000fe20000000000 */
[----:B-1----:R-:W-:-:S04]  /*0700*/  IMAD.MOV.U32 R16, RZ, RZ, RZ ;  /* 0x000000ffff107224 */ /* 0x002fc800078e00ff */
[----:B------:R-:W-:Y:S02]  /*0710*/  IMAD.MOV R2, RZ, RZ, -R2 ;  /* 0x000000ffff027224 */ /* 0x000fe400078e0a02 */
[----:B------:R-:W-:Y:S02]  /*0720*/  VIADD R11, R67, 0x7f ;  /* 0x0000007f430b7836 */ /* 0x000fe40000000000 */
[----:B--2---:R-:W-:-:S05]  /*0730*/  VIADD R5, R5, 0x7f ;  /* 0x0000007f05057836 */ /* 0x004fca0000000000 */
[----:B------:R-:W-:-:S04]  /*0740*/  SHF.R.S32.HI R14, RZ, 0x1f, R5 ;  /* 0x0000001fff0e7819 */ /* 0x000fc80000011405 */
[----:B------:R-:W-:Y:S01]  /*0750*/  LEA.HI R14, R14, R5, RZ, 0x7 ;  /* 0x000000050e0e7211 */ /* 0x000fe200078f38ff */
[----:B-----5:R-:W-:-:S03]  /*0760*/  IMAD.MOV R5, RZ, RZ, -R17 ;  /* 0x000000ffff057224 */ /* 0x020fc600078e0a11 */
[----:B------:R-:W-:Y:S01]  /*0770*/  LEA.HI.SX32 R14, R14, R7, 0x19 ;  /* 0x000000070e0e7211 */ /* 0x000fe200078fcaff */
[----:B------:R-:W-:-:S04]  /*0780*/  IMAD R10, R5, R6, RZ ;  /* 0x00000006050a7224 */ /* 0x000fc800078e02ff */
[----:B------:R-:W-:Y:S02]  /*0790*/  VIADD R14, R14, 0xffffffff ;  /* 0xffffffff0e0e7836 */ /* 0x000fe40000000000 */
[----:B------:R-:W-:-:S03]  /*07a0*/  IMAD.HI.U32 R10, R17, R10, R16 ;  /* 0x0000000a110a7227 */ /* 0x000fc600078e0010 */
[----:B------:R-:W-:-:S05]  /*07b0*/  IABS R5, R14 ;  /* 0x0000000e00057213 */ /* 0x000fca0000000000 */
[----:B------:R-:W-:-:S04]  /*07c0*/  IMAD.HI.U32 R10, R10, R5, RZ ;  /* 0x000000050a0a7227 */ /* 0x000fc800078e00ff */
[----:B------:R-:W-:-:S05]  /*07d0*/  IMAD R5, R10, R2, R5 ;  /* 0x000000020a057224 */ /* 0x000fca00078e0205 */
[----:B------:R-:W-:Y:S02]  /*07e0*/  ISETP.GT.U32.AND P1, PT, R6, R5, PT ;  /* 0x000000050600720c */ /* 0x000fe40003f24070 */
[----:B------:R-:W-:-:S11]  /*07f0*/  LOP3.LUT R14, R14, R7, RZ, 0x3c, !PT ;  /* 0x000000070e0e7212 */ /* 0x000fd600078e3cff */
[----:B------:R-:W-:-:S05]  /*0800*/  @!P1 IMAD.IADD R5, R5, 0x1, -R6 ;  /* 0x0000000105059824 */ /* 0x000fca00078e0a06 */
[----:B------:R-:W-:Y:S01]  /*0810*/  ISETP.GE.U32.AND P2, PT, R5, R6, PT ;  /* 0x000000060500720c */ /* 0x000fe20003f46070 */
[----:B------:R-:W-:Y:S01]  /*0820*/  @!P1 VIADD R10, R10, 0x1 ;  /* 0x000000010a0a9836 */ /* 0x000fe20000000000 */
[----:B------:R-:W-:Y:S02]  /*0830*/  ISETP.GE.AND P0, PT, R14, RZ, PT ;  /* 0x000000ff0e00720c */ /* 0x000fe40003f06270 */
[----:B------:R-:W-:Y:S01]  /*0840*/  ISETP.NE.AND P1, PT, R7, RZ, PT ;  /* 0x000000ff0700720c */ /* 0x000fe20003f25270 */
[----:B------:R-:W-:-:S08]  /*0850*/  IMAD R2, R215, 0x40, -R216 ;  /* 0x00000040d7027824 */ /* 0x000fd000078e0ad8 */
[----:B------:R-:W-:Y:S01]  /*0860*/  @P2 VIADD R10, R10, 0x1 ;  /* 0x000000010a0a2836 */ /* 0x000fe20000000000 */
[----:B---3--:R-:W-:-:S03]  /*0870*/  IADD3 R2, PT, PT, R8, R2, R11 ;  /* 0x0000000208027210 */ /* 0x008fc60007ffe00b */
[----:B------:R-:W-:Y:S02]  /*0880*/  IMAD.MOV.U32 R5, RZ, RZ, R10 ;  /* 0x000000ffff057224 */ /* 0x000fe400078e000a */
[----:B----4-:R-:W-:Y:S02]  /*0890*/  IMAD.IADD R10, R9, 0x1, R216 ;  /* 0x00000001090a7824 */ /* 0x010fe400078e02d8 */
[----:B------:R-:W-:Y:S01]  /*08a0*/  @!P0 IMAD.MOV R5, RZ, RZ, -R5 ;  /* 0x000000ffff058224 */ /* 0x000fe200078e0a05 */
[----:B------:R-:W-:Y:S01]  /*08b0*/  @!P1 LOP3.LUT R5, RZ, R7, RZ, 0x33, !PT ;  /* 0x00000007ff059212 */ /* 0x000fe200078e33ff */
[----:B------:R-:W-:Y:S01]  /*08c0*/  VIADD R7, R2, 0x40 ;  /* 0x0000004002077836 */ /* 0x000fe20000000000 */
[----:B------:R-:W-:Y:S02]  /*08d0*/  SHF.R.S32.HI R8, RZ, 0x1f, R11 ;  /* 0x0000001fff087819 */ /* 0x000fe4000001140b */
[----:B------:R-:W-:Y:S02]  /*08e0*/  IADD3 R10, PT, PT, -R10, R77, R67 ;  /* 0x0000004d0a0a7210 */ /* 0x000fe40007ffe143 */
[----:B------:R-:W-:-:S02]  /*08f0*/  LEA.HI R8, R8, R11, RZ, 0x7 ;  /* 0x0000000b08087211 */ /* 0x000fc400078f38ff */
[----:B------:R-:W-:Y:S02]  /*0900*/  SHF.R.S32.HI R9, RZ, 0x1f, R10 ;  /* 0x0000001fff097819 */ /* 0x000fe4000001140a */
[----:B------:R-:W-:Y:S01]  /*0910*/  SHF.R.S32.HI R6, RZ, 0x1f, R7 ;  /* 0x0000001fff067819 */ /* 0x000fe20000011407 */
[----:B------:R-:W-:Y:S01]  /*0920*/  IMAD R205, R5, UR8, RZ ;  /* 0x0000000805cd7c24 */ /* 0x000fe2000f8e02ff */
[----:B------:R-:W-:Y:S02]  /*0930*/  SHF.R.S32.HI R8, RZ, 0x7, R8 ;  /* 0x00000007ff087819 */ /* 0x000fe40000011408 */
[----:B------:R-:W-:Y:S02]  /*0940*/  LEA.HI R9, R9, R10, RZ, 0x7 ;  /* 0x0000000a09097211 */ /* 0x000fe400078f38ff */
[----:B------:R-:W-:Y:S02]  /*0950*/  LEA.HI R6, R6, R7, RZ, 0x7 ;  /* 0x0000000706067211 */ /* 0x000fe400078f38ff */
[----:B------:R-:W-:-:S02]  /*0960*/  VIADDMNMX R8, R205, R5, R8, PT ;  /* 0x00000005cd087246 */ /* 0x000fc40003800108 */
[----:B------:R-:W-:Y:S02]  /*0970*/  SHF.R.S32.HI R10, RZ, 0x7, R9 ;  /* 0x00000007ff0a7819 */ /* 0x000fe40000011409 */
[----:B------:R-:W-:Y:S01]  /*0980*/  SHF.R.S32.HI R5, RZ, 0x7, R6 ;  /* 0x00000007ff057819 */ /* 0x000fe20000011406 */
[----:B------:R-:W1:Y:S01]  /*0990*/  S2R R2, SR_TID.X ;  /* 0x0000000000027919 */ /* 0x000e620000002100 */
[----:B------:R-:W-:Y:S02]  /*09a0*/  VIMNMX R205, PT, PT, R205, R10, !PT ;  /* 0x0000000acdcd7248 */ /* 0x000fe40007fe0100 */
[----:B------:R-:W-:-:S04]  /*09b0*/  VIMNMX R64, PT, PT, R8, R5, PT ;  /* 0x0000000508407248 */ /* 0x000fc80003fe0100 */
[----:B------:R-:W-:-:S13]  /*09c0*/  ISETP.GE.AND P0, PT, R205, R64, PT ;  /* 0x00000040cd00720c */ /* 0x000fda0003f06270 */
[----:B------:R-:W-:Y:S05]  /*09d0*/  @!P0 BRA `(.L_x_3130) ;  /* 0x0000000800648947 */ /* 0x000fea0003800000 */
[----:B------:R-:W2:Y:S04]  /*09e0*/  LD.E.64 R4, desc[UR4][R132.64+0xb0] ;  /* 0x0000b00484047980 */ /* 0x000ea8000c101b00 */
[----:B------:R-:W3:Y:S04]  /*09f0*/  LD.E R7, desc[UR4][R132.64+0x60] ;  /* 0x0000600484077980 */ /* 0x000ee8000c101900 */
[----:B------:R-:W4:Y:S04]  /*0a00*/  LD.E R3, desc[UR4][R132.64+0xcc] ;  /* 0x0000cc0484037980 */ /* 0x000f28000c101900 */
[----:B------:R2:W5:Y:S04]  /*0a10*/  LD.E.64 R10, desc[UR4][R132.64+0xa8] ;  /* 0x0000a804840a7980 */ /* 0x000568000c101b00 */
[----:B------:R2:W5:Y:S04]  /*0a20*/  LD.E R0, desc[UR4][R132.64+0xc0] ;  /* 0x0000c00484007980 */ /* 0x000568000c101900 */
[----:B------:R2:W5:Y:S01]  /*0a30*/  LD.E.64 R12, desc[UR4][R132.64+0x78] ;  /* 0x00007804840c7980 */ /* 0x000562000c101b00 */
[----:B------:R-:W-:Y:S01]  /*0a40*/  IMAD.IADD R15, R216, 0x1, -R77 ;  /* 0x00000001d80f7824 */ /* 0x000fe200078e0a4d */
[----:B-1----:R-:W-:Y:S01]  /*0a50*/  SHF.R.U32.HI R6, RZ, 0x4, R2 ;  /* 0x00000004ff067819 */ /* 0x002fe20000011602 */
[----:B------:R-:W-:Y:S01]  /*0a60*/  IMAD.SHL.U32 R9, R2, 0x4, RZ ;  /* 0x0000000402097824 */ /* 0x000fe200078e00ff */
[----:B------:R-:W-:Y:S02]  /*0a70*/  BSSY.RECONVERGENT B0, `(.L_x_3131) ;  /* 0x000001a000007945 */ /* 0x000fe40003800200 */
[C---:B------:R-:W-:Y:S01]  /*0a80*/  ISETP.GE.AND P3, PT, R6.reuse, R15, PT ;  /* 0x0000000f0600720c */ /* 0x040fe20003f66270 */
[C---:B------:R-:W-:Y:S01]  /*0a90*/  VIADD R8, R6.reuse, 0x8 ;  /* 0x0000000806087836 */ /* 0x040fe20000000000 */
[----:B------:R-:W-:Y:S01]  /*0aa0*/  LOP3.LUT R9, R9, 0x3c, RZ, 0xc0, !PT ;  /* 0x0000003c09097812 */ /* 0x000fe200078ec0ff */
[----:B------:R-:W-:-:S03]  /*0ab0*/  VIADD R16, R6, 0x18 ;  /* 0x0000001806107836 */ /* 0x000fc60000000000 */
[C---:B------:R-:W-:Y:S02]  /*0ac0*/  ISETP.NE.AND P6, PT, R9.reuse, RZ, PT ;  /* 0x000000ff0900720c */ /* 0x040fe40003fc5270 */
[CC--:B------:R-:W-:Y:S02]  /*0ad0*/  ISETP.GE.AND P2, PT, R8.reuse, R15.reuse, PT ;  /* 0x0000000f0800720c */ /* 0x0c0fe40003f46270 */
[----:B------:R-:W-:Y:S02]  /*0ae0*/  ISETP.GE.OR P4, PT, R8, R15, P6 ;  /* 0x0000000f0800720c */ /* 0x000fe40003786670 */
[----:B------:R-:W-:Y:S01]  /*0af0*/  LOP3.LUT R19, R9, 0x40, RZ, 0xfc, !PT ;  /* 0x0000004009137812 */ /* 0x000fe200078efcff */
[----:B--2---:R-:W-:-:S04]  /*0b00*/  IMAD R4, R4, UR8, R219 ;  /* 0x0000000804047c24 */ /* 0x004fc8000f8e02db */
[----:B---3--:R-:W-:-:S04]  /*0b10*/  IMAD R4, R4, R7, R218 ;  /* 0x0000000704047224 */ /* 0x008fc800078e02da */
[----:B------:R-:W-:Y:S02]  /*0b20*/  IMAD R5, R5, R4, R77 ;  /* 0x0000000405057224 */ /* 0x000fe400078e024d */
[----:B------:R-:W-:Y:S02]  /*0b30*/  IMAD.SHL.U32 R4, R2, 0x8, RZ ;  /* 0x0000000802047824 */ /* 0x000fe400078e00ff */
[----:B----4-:R-:W-:Y:S02]  /*0b40*/  IMAD R3, R5, R3, RZ ;  /* 0x0000000305037224 */ /* 0x010fe400078e02ff */
[----:B------:R-:W-:Y:S01]  /*0b50*/  VIADD R2, R6, 0x10 ;  /* 0x0000001006027836 */ /* 0x000fe20000000000 */
[----:B------:R-:W-:-:S04]  /*0b60*/  LOP3.LUT R4, R9, 0x1f80, R4, 0xf8, !PT ;  /* 0x00001f8009047812 */ /* 0x000fc800078ef804 */
[C---:B------:R-:W-:Y:S02]  /*0b70*/  IADD3 R7, P1, PT, R3.reuse, R4, RZ ;  /* 0x0000000403077210 */ /* 0x040fe40007f3e0ff */
[----:B------:R-:W-:Y:S02]  /*0b80*/  ISETP.GE.AND P0, PT, R2, R15, PT ;  /* 0x0000000f0200720c */ /* 0x000fe40003f06270 */
[----:B------:R-:W-:Y:S01]  /*0b90*/  LEA.HI.X.SX32 R3, R3, RZ, 0x1, P1 ;  /* 0x000000ff03037211 */ /* 0x000fe200008f0eff */
[----:B------:R-:W-:Y:S10]  /*0ba0*/  @P3 BRA `(.L_x_3132) ;  /* 0x0000000000183947 */ /* 0x000ff40003800000 */
[-C--:B-----5:R-:W-:Y:S02]  /*0bb0*/  ISETP.GE.AND P5, PT, R9, R0.reuse, PT ;  /* 0x000000000900720c */ /* 0x0a0fe40003fa6270 */
[----:B------:R-:W-:Y:S02]  /*0bc0*/  ISETP.GE.AND P3, PT, R19, R0, PT ;  /* 0x000000001300720c */ /* 0x000fe40003f66270 */
[----:B------:R-:W-:-:S04]  /*0bd0*/  LEA R20, P1, R7, R12, 0x2 ;  /* 0x0000000c07147211 */ /* 0x000fc800078210ff */
[----:B------:R-:W-:-:S05]  /*0be0*/  LEA.HI.X R21, R7, R13, R3, 0x2, P1 ;  /* 0x0000000d07157211 */ /* 0x000fca00008f1403 */
[----:B------:R1:W-:Y:S04]  /*0bf0*/  @!P5 ST.E.128 desc[UR4][R20.64], RZ ;  /* 0x000000ff1400d985 */ /* 0x0003e8000c101d04 */
[----:B------:R1:W-:Y:S02]  /*0c00*/  @!P3 ST.E.128 desc[UR4][R20.64+0x100], RZ ;  /* 0x000100ff1400b985 */ /* 0x0003e4000c101d04 */
.L_x_3132:
[----:B------:R-:W-:Y:S05]  /*0c10*/  BSYNC.RECONVERGENT B0 ;  /* 0x0000000000007941 */ /* 0x000fea0003800200 */
.L_x_3131:
        /* <DEDUP_REMOVED lines=12> */
.L_x_3134:
[----:B------:R-:W-:Y:S05]  /*0ce0*/  BSYNC.RECONVERGENT B0 ;  /* 0x0000000000007941 */ /* 0x000fea0003800200 */
.L_x_3133:
        /* <DEDUP_REMOVED lines=12> */
.L_x_3136:
[----:B------:R-:W-:Y:S05]  /*0db0*/  BSYNC.RECONVERGENT B0 ;  /* 0x0000000000007941 */ /* 0x000fea0003800200 */
.L_x_3135:
[----:B------:R-:W-:Y:S01]  /*0dc0*/  BSSY.RECONVERGENT B0, `(.L_x_3137) ;  /* 0x000000c000007945 */ /* 0x000fe20003800200 */
[----:B------:R-:W-:Y:S02]  /*0dd0*/  ISETP.GE.AND P0, PT, R8, R15, PT ;  /* 0x0000000f0800720c */ /* 0x000fe40003f06270 */
[----:B------:R-:W-:Y:S01]  /*0de0*/  IADD3 R4, PT, PT, R6, 0x30, RZ ;  /* 0x0000003006047810 */ /* 0x000fe20007ffe0ff */
[----:B------:R-:W-:Y:S05]  /*0df0*/  @P1 BRA `(.L_x_3138) ;  /* 0x0000000000201947 */ /* 0x000fea0003800000 */
        /* <DEDUP_REMOVED lines=8> */
.L_x_3138:
[----:B------:R-:W-:Y:S05]  /*0e80*/  BSYNC.RECONVERGENT B0 ;  /* 0x0000000000007941 */ /* 0x000fea0003800200 */
.L_x_3137:
[----:B------:R-:W-:Y:S01]  /*0e90*/  BSSY.RECONVERGENT B0, `(.L_x_3139) ;  /* 0x000000b000007945 */ /* 0x000fe20003800200 */
[----:B------:R-:W-:-:S03]  /*0ea0*/  ISETP.GE.AND P1, PT, R4, R15, PT ;  /* 0x0000000f0400720c */ /* 0x000fc60003f26270 */
[----:B------:R-:W-:Y:S10]  /*0eb0*/  @P2 BRA `(.L_x_3140) ;  /* 0x0000000000202947 */ /* 0x000ff40003800000 */
[-C--:B-----5:R-:W-:Y:S02]  /*0ec0*/  ISETP.GE.AND P5, PT, R9, R0.reuse, PT ;  /* 0x000000000900720c */ /* 0x0a0fe40003fa6270 */
[----:B------:R-:W-:-:S11]  /*0ed0*/  ISETP.GE.AND P3, PT, R19, R0, PT ;  /* 0x000000001300720c */ /* 0x000fd60003f66270 */
[----:B--234-:R-:W-:-:S04]  /*0ee0*/  @!P5 LEA R22, P2, R7, R12, 0x2 ;  /* 0x0000000c0716d211 */ /* 0x01cfc800078410ff */
[C---:B------:R-:W-:Y:S02]  /*0ef0*/  @!P5 LEA.HI.X R23, R7.reuse, R13, R3, 0x2, P2 ;  /* 0x0000000d0717d211 */ /* 0x040fe400010f1403 */
[----:B-1----:R-:W-:-:S03]  /*0f00*/  @!P3 LEA R20, P2, R7, R12, 0x2 ;  /* 0x0000000c0714b211 */ /* 0x002fc600078410ff */
[----:B------:R1:W-:Y:S01]  /*0f10*/  @!P5 ST.E.128 desc[UR4][R22.64+0x4000], RZ ;  /* 0x004000ff1600d985 */ /* 0x0003e2000c101d04 */
[----:B------:R-:W-:-:S05]  /*0f20*/  @!P3 LEA.HI.X R21, R7, R13, R3, 0x2, P2 ;  /* 0x0000000d0715b211 */ /* 0x000fca00010f1403 */
[----:B------:R1:W-:Y:S04]  /*0f30*/  @!P3 ST.E.128 desc[UR4][R20.64+0x4100], RZ ;  /* 0x004100ff1400b985 */ /* 0x0003e8000c101d04 */
.L_x_3140:
[----:B------:R-:W-:Y:S05]  /*0f40*/  BSYNC.RECONVERGENT B0 ;  /* 0x0000000000007941 */ /* 0x000fea0003800200 */
.L_x_3139:
        /* <DEDUP_REMOVED lines=11> */
.L_x_3142:
[----:B------:R-:W-:Y:S05]  /*1000*/  BSYNC.RECONVERGENT B0 ;  /* 0x0000000000007941 */ /* 0x000fea0003800200 */
.L_x_3141:
        /* <DEDUP_REMOVED lines=12> */
.L_x_3144:
[----:B------:R-:W-:Y:S05]  /*10d0*/  BSYNC.RECONVERGENT B0 ;  /* 0x0000000000007941 */ /* 0x000fea0003800200 */
.L_x_3143:
        /* <DEDUP_REMOVED lines=15> */
.L_x_3146:
[----:B------:R-:W-:Y:S05]  /*11d0*/  BSYNC.RECONVERGENT B0 ;  /* 0x0000000000007941 */ /* 0x000fea0003800200 */
.L_x_3145:
        /* <DEDUP_REMOVED lines=20> */
[----:B--234-:R-:W-:Y:S05]  /*1320*/  @P6 RET.REL.NODEC R214 `(_ZN5flash24flash_fwd_splitkv_kernelI23Flash_fwd_kernel_traitsILi128ELi64ELi128ELi4ELb0ELb0EN7cutlass10bfloat16_tE19Flash_kernel_traitsILi128ELi64ELi128ELi4ES3_EELb0ELb1ELb0ELb0ELb0ELb0ELb1ELb1EEEvNS_16Flash_fwd_paramsE) ;  /* 0xffffffecd6346950 */ /* 0x01cfea0003c3ffff */
[----:B------:R-:W-:Y:S02]  /*1330*/  MOV R3, 0xff800000 ;  /* 0xff80000000037802 */ /* 0x000fe40000000f00 */
[----:B------:R-:W-:-:S03]  /*1340*/  MOV R215, 0x0 ;  /* 0x0000000000d77802 */ /* 0x000fc60000000f00 */
[----:B------:R1:W-:Y:S02]  /*1350*/  ST.E desc[UR4][R10.64+0xe0], R3 ;  /* 0x0000e0030a007985 */ /* 0x0003e4000c101904 */
[----:B-1----:R-:W-:Y:S05]  /*1360*/  RET.REL.NODEC R214 `(_ZN5flash24flash_fwd_splitkv_kernelI23Flash_fwd_kernel_traitsILi128ELi64ELi128ELi4ELb0ELb0EN7cutlass10bfloat16_tE19Flash_kernel_traitsILi128ELi64ELi128ELi4ES3_EELb0ELb1ELb0ELb0ELb0ELb0ELb1ELb1EEEvNS_16Flash_fwd_paramsE) ;  /* 0xffffffecd6247950 */ /* 0x002fea0003c3ffff */
.L_x_3130:
        /* <DEDUP_REMOVED lines=12> */
[----:B-----5:R-:W3:Y:S04]  /*1430*/  LD.E R11, desc[UR4][R132.64+0x170] ;  /* 0x00017004840b7980 */ /* 0x020ee8000c101900 */
[----:B------:R-:W4:Y:S04]  /*1440*/  LD.E.64 R12, desc[UR4][R132.64+0x168] ;  /* 0x00016804840c7980 */ /* 0x000f28000c101b00 */
[----:B--2---:R-:W2:Y:S01]  /*1450*/  LD.E R5, desc[UR4][R132.64+0x68] ;  /* 0x0000680484057980 */ /* 0x004ea2000c101900 */
[----:B------:R-:W-:-:S03]  /*1460*/  LEA R6, R64, 0xffffff80, 0x7 ;  /* 0xffffff8040067811 */ /* 0x000fc600078e38ff */
[----:B------:R-:W2:Y:S04]  /*1470*/  LD.E.64 R206, desc[UR4][R132.64+0x38] ;  /* 0x0000380484ce7980 */ /* 0x000ea8000c101b00 */
[----:B------:R-:W2:Y:S04]  /*1480*/  LD.E.64 R16, desc[UR4][R132.64+0x28] ;  /* 0x0000280484107980 */ /* 0x000ea8000c101b00 */
[----:B------:R-:W2:Y:S04]  /*1490*/  LD.E.64 R18, desc[UR4][R132.64+0x50] ;  /* 0x0000500484127980 */ /* 0x000ea8000c101b00 */
[----:B------:R-:W5:Y:S04]  /*14a0*/  LD.E.64 R26, desc[UR4][R132.64+0x58] ;  /* 0x00005804841a7980 */ /* 0x000f68000c101b00 */
[----:B------:R-:W5:Y:S01]  /*14b0*/  LD.E.64 R208, desc[UR4][R132.64+0x40] ;  /* 0x0000400484d07980 */ /* 0x000f62000c101b00 */
[----:B---3--:R-:W-:-:S04]  /*14c0*/  IABS R7, R11 ;  /* 0x0000000b00077213 */ /* 0x008fc80000000000 */
[----:B------:R-:W3:Y:S08]  /*14d0*/  I2F.RP R8, R7 ;  /* 0x0000000700087306 */ /* 0x000ef00000209400 */
[----:B---3--:R-:W3:Y:S02]  /*14e0*/  MUFU.RCP R14, R8 ;  /* 0x00000008000e7308 */ /* 0x008ee40000001000 */
[----:B---3--:R-:W-:-:S06]  /*14f0*/  VIADD R14, R14, 0xffffffe ;  /* 0x0ffffffe0e0e7836 */ /* 0x008fcc0000000000 */
[----:B------:R-:W3:Y:S01]  /*1500*/  F2I.FTZ.U32.TRUNC.NTZ R15, R14 ;  /* 0x0000000e000f7305 */ /* 0x000ee2000021f000 */
[----:B------:R-:W-:Y:S01]  /*1510*/  IABS R3, R11 ;  /* 0x0000000b00037213 */ /* 0x000fe20000000000 */
[----:B---3--:R-:W-:Y:S01]  /*1520*/  IMAD.MOV R4, RZ, RZ, -R15 ;  /* 0x000000ffff047224 */ /* 0x008fe200078e0a0f */
[----:B------:R-:W-:-:S03]  /*1530*/  MOV R14, RZ ;  /* 0x000000ff000e7202 */ /* 0x000fc60000000f00 */
[----:B------:R-:W-:Y:S01]  /*1540*/  IMAD R9, R4, R7, RZ ;  /* 0x0000000704097224 */ /* 0x000fe200078e02ff */
[----:B------:R-:W-:-:S03]  /*1550*/  IABS R4, R6 ;  /* 0x0000000600047213 */ /* 0x000fc60000000000 */
[----:B------:R-:W-:Y:S02]  /*1560*/  IMAD.HI.U32 R9, R15, R9, R14 ;  /* 0x000000090f097227 */ /* 0x000fe400078e000e */
[----:B------:R-:W3:Y:S02]  /*1570*/  LD.E.64 R14, desc[UR4][R132.64+0x20] ;  /* 0x00002004840e7980 */ /* 0x000ee4000c101b00 */
        /* <DEDUP_REMOVED lines=10> */
[-C--:B----4-:R-:W-:Y:S02]  /*1620*/  IMAD R3, R13, R219.reuse, RZ ;  /* 0x000000db0d037224 */ /* 0x090fe400078e02ff */
[----:B------:R-:W-:-:S04]  /*1630*/  IMAD.WIDE.U32 R12, R12, R219, RZ ;  /* 0x000000db0c0c7225 */ /* 0x000fc800078e00ff */
[----:B------:R-:W-:Y:S02]  /*1640*/  IMAD.IADD R3, R13, 0x1, R3 ;  /* 0x000000010d037824 */ /* 0x000fe400078e0203 */
[----:B------:R-:W-:Y:S02]  /*1650*/  @P0 IADD3 R10, PT, PT, R10, 0x1, RZ ;  /* 0x000000010a0a0810 */ /* 0x000fe40007ffe0ff */
[----:B------:R-:W-:Y:S02]  /*1660*/  LEA R220, P0, R12, R222, 0x2 ;  /* 0x000000de0cdc7211 */ /* 0x000fe400078010ff */
[----:B------:R-:W-:Y:S02]  /*1670*/  @!P1 IADD3 R10, PT, PT, -R10, RZ, RZ ;  /* 0x000000ff0a0a9210 */ /* 0x000fe40007ffe1ff */
[----:B------:R-:W-:Y:S02]  /*1680*/  LEA.HI.X R221, R12, R223, R3, 0x2, P0 ;  /* 0x000000df0cdd7211 */ /* 0x000fe400000f1403 */
[----:B------:R-:W-:-:S05]  /*1690*/  @!P2 LOP3.LUT R10, RZ, R11, RZ, 0x33, !PT ;  /* 0x0000000bff0aa212 */ /* 0x000fca00078e33ff */
[----:B------:R-:W-:-:S05]  /*16a0*/  IMAD.WIDE R22, R10, 0x4, R220 ;  /* 0x000000040a167825 */ /* 0x000fca00078e02dc */
[----:B------:R4:W3:Y:S01]  /*16b0*/  LD.E R3, desc[UR4][R22.64] ;  /* 0x0000000416037980 */ /* 0x0008e2000c101900 */
[----:B--2---:R-:W-:-:S04]  /*16c0*/  IABS R9, R5 ;  /* 0x0000000500097213 */ /* 0x004fc80000000000 */
[----:B------:R-:W2:Y:S08]  /*16d0*/  I2F.RP R20, R9 ;  /* 0x0000000900147306 */ /* 0x000eb00000209400 */
[----:B--2---:R-:W2:Y:S02]  /*16e0*/  MUFU.RCP R12, R20 ;  /* 0x00000014000c7308 */ /* 0x004ea40000001000 */
[----:B--2---:R-:W-:-:S06]  /*16f0*/  VIADD R12, R12, 0xffffffe ;  /* 0x0ffffffe0c0c7836 */ /* 0x004fcc0000000000 */
[----:B----4-:R-:W2:Y:S01]  /*1700*/  F2I.FTZ.U32.TRUNC.NTZ R23, R12 ;  /* 0x0000000c00177305 */ /* 0x010ea2000021f000 */
[----:B------:R-:W-:Y:S01]  /*1710*/  IMAD.MOV.U32 R22, RZ, RZ, RZ ;  /* 0x000000ffff167224 */ /* 0x000fe200078e00ff */
[----:B------:R-:W-:Y:S02]  /*1720*/  IABS R8, R218 ;  /* 0x000000da00087213 */ /* 0x000fe40000000000 */
[----:B------:R-:W-:Y:S02]  /*1730*/  IABS R7, R5 ;  /* 0x0000000500077213 */ /* 0x000fe40000000000 */
[----:B--2---:R-:W-:-:S05]  /*1740*/  IADD3 R4, PT, PT, RZ, -R23, RZ ;  /* 0x80000017ff047210 */ /* 0x004fca0007ffe0ff */
[----:B------:R-:W-:-:S04]  /*1750*/  IMAD R13, R4, R9, RZ ;  /* 0x00000009040d7224 */ /* 0x000fc800078e02ff */
[----:B------:R-:W-:Y:S01]  /*1760*/  IMAD.HI.U32 R13, R23, R13, R22 ;  /* 0x0000000d170d7227 */ /* 0x000fe200078e0016 */
[----:B------:R-:W-:-:S05]  /*1770*/  IADD3 R7, PT, PT, RZ, -R7, RZ ;  /* 0x80000007ff077210 */ /* 0x000fca0007ffe0ff */
[----:B------:R-:W-:-:S04]  /*1780*/  IMAD.HI.U32 R4, R13, R8, RZ ;  /* 0x000000080d047227 */ /* 0x000fc800078e00ff */
[----:B------:R-:W-:-:S05]  /*1790*/  IMAD R8, R4, R7, R8 ;  /* 0x0000000704087224 */ /* 0x000fca00078e0208 */
[----:B------:R-:W-:-:S13]  /*17a0*/  ISETP.GT.U32.AND P1, PT, R9, R8, PT ;  /* 0x000000080900720c */ /* 0x000fda0003f24070 */
[----:B------:R-:W-:-:S05]  /*17b0*/  @!P1 IMAD.IADD R8, R8, 0x1, -R9 ;  /* 0x0000000108089824 */ /* 0x000fca00078e0a09 */
[----:B------:R-:W-:Y:S01]  /*17c0*/  ISETP.GE.U32.AND P2, PT, R8, R9, PT ;  /* 0x000000090800720c */ /* 0x000fe20003f46070 */
[----:B------:R-:W-:Y:S01]  /*17d0*/  @!P1 VIADD R4, R4, 0x1 ;  /* 0x0000000104049836 */ /* 0x000fe20000000000 */
[----:B------:R-:W-:Y:S02]  /*17e0*/  IADD3 R10, PT, PT, -R10, RZ, RZ ;  /* 0x000000ff0a0a7210 */ /* 0x000fe40007ffe1ff */
[----:B------:R-:W-:Y:S02]  /*17f0*/  LOP3.LUT R9, R218, R5, RZ, 0x3c, !PT ;  /* 0x00000005da097212 */ /* 0x000fe400078e3cff */
[----:B------:R-:W-:Y:S01]  /*1800*/  ISETP.NE.AND P1, PT, R5, RZ, PT ;  /* 0x000000ff0500720c */ /* 0x000fe20003f25270 */
[----:B------:R-:W-:Y:S01]  /*1810*/  IMAD R6, R11, R10, R6 ;  /* 0x0000000a0b067224 */ /* 0x000fe200078e0206 */
[----:B------:R-:W-:-:S05]  /*1820*/  ISETP.GE.AND P0, PT, R9, RZ, PT ;  /* 0x000000ff0900720c */ /* 0x000fca0003f06270 */
[----:B------:R-:W-:-:S04]  /*1830*/  @P2 IADD3 R4, PT, PT, R4, 0x1, RZ ;  /* 0x0000000104042810 */ /* 0x000fc80007ffe0ff */
[----:B------:R-:W-:Y:S01]  /*1840*/  MOV R9, R4 ;  /* 0x0000000400097202 */ /* 0x000fe20000000f00 */
[----:B------:R-:W-:-:S04]  /*1850*/  IMAD R4, R207, R6, RZ ;  /* 0x00000006cf047224 */ /* 0x000fc800078e02ff */
[----:B------:R-:W-:Y:S01]  /*1860*/  @!P0 IMAD.MOV R9, RZ, RZ, -R9 ;  /* 0x000000ffff098224 */ /* 0x000fe200078e0a09 */
[----:B------:R-:W-:-:S05]  /*1870*/  @!P1 LOP3.LUT R9, RZ, R5, RZ, 0x33, !PT ;  /* 0x00000005ff099212 */ /* 0x000fca00078e33ff */
[----:B------:R-:W-:Y:S01]  /*1880*/  IMAD R11, R19, R9, RZ ;  /* 0x00000009130b7224 */ /* 0x000fe200078e02ff */
[----:B---3--:R-:W-:Y:S01]  /*1890*/  SHF.R.S32.HI R7, RZ, 0x1f, R3 ;  /* 0x0000001fff077819 */ /* 0x008fe20000011403 */
[-C--:B------:R-:W-:Y:S02]  /*18a0*/  IMAD R8, R15, R3.reuse, RZ ;  /* 0x000000030f087224 */ /* 0x080fe400078e02ff */
[----:B------:R-:W-:Y:S01]  /*18b0*/  IMAD.WIDE.U32 R12, R14, R3, RZ ;  /* 0x000000030e0c7225 */ /* 0x000fe200078e00ff */
[----:B------:R-:W-:-:S03]  /*18c0*/  SHF.R.S32.HI R15, RZ, 0x1f, R6 ;  /* 0x0000001fff0f7819 */ /* 0x000fc60000011406 */
[----:B------:R-:W-:-:S04]  /*18d0*/  IMAD R8, R14, R7, R8 ;  /* 0x000000070e087224 */ /* 0x000fc800078e0208 */
[----:B------:R-:W-:Y:S02]  /*18e0*/  IMAD.IADD R13, R13, 0x1, R8 ;  /* 0x000000010d0d7824 */ /* 0x000fe400078e0208 */
[----:B------:R-:W-:Y:S02]  /*18f0*/  IMAD R4, R206, R15, R4 ;  /* 0x0000000fce047224 */ /* 0x000fe400078e0204 */
[----:B------:R-:W-:Y:S01]  /*1900*/  IMAD.WIDE.U32 R12, R6, R206, R12 ;  /* 0x000000ce060c7225 */ /* 0x000fe200078e000c */
[----:B------:R-:W-:-:S04]  /*1910*/  SHF.R.S32.HI R8, RZ, 0x1f, R9 ;  /* 0x0000001fff087819 */ /* 0x000fc80000011409 */
[----:B------:R-:W-:Y:S01]  /*1920*/  IADD3 R13, PT, PT, R13, R4, RZ ;  /* 0x000000040d0d7210 */ /* 0x000fe20007ffe0ff */
[-C--:B------:R-:W-:Y:S02]  /*1930*/  IMAD R4, R17, R3.reuse, RZ ;  /* 0x0000000311047224 */ /* 0x080fe400078e02ff */
[----:B------:R-:W-:-:S04]  /*1940*/  IMAD.WIDE.U32 R20, R16, R3, RZ ;  /* 0x0000000310147225 */ /* 0x000fc800078e00ff */
[----:B------:R-:W-:-:S04]  /*1950*/  IMAD.WIDE.U32 R12, R9, R18, R12 ;  /* 0x00000012090c7225 */ /* 0x000fc800078e000c */
[----:B------:R-:W-:Y:S02]  /*1960*/  IMAD R7, R16, R7, R4 ;  /* 0x0000000710077224 */ /* 0x000fe400078e0204 */
[----:B------:R-:W-:Y:S01]  /*1970*/  IMAD R8, R18, R8, R11 ;  /* 0x0000000812087224 */ /* 0x000fe200078e020b */
[----:B------:R-:W-:Y:S02]  /*1980*/  MOV R4, R12 ;  /* 0x0000000c00047202 */ /* 0x000fe40000000f00 */
[----:B------:R-:W-:Y:S01]  /*1990*/  IADD3 R12, PT, PT, R21, R7, RZ ;  /* 0x00000007150c7210 */ /* 0x000fe20007ffe0ff */
[----:B------:R-:W-:Y:S01]  /*19a0*/  IMAD.IADD R3, R13, 0x1, R8 ;  /* 0x000000010d037824 */ /* 0x000fe200078e0208 */
[----:B------:R-:W-:Y:S05]  /*19b0*/  BRA `(.L_x_3149) ;  /* 0x0000000400387947 */ /* 0x000fea0003800000 */
.L_x_3148:
[----:B--2---:R-:W2:Y:S01]  /*19c0*/  LD.E R5, desc[UR4][R132.64+0x68] ;  /* 0x0000680484057980 */ /* 0x004ea2000c101900 */
[----:B------:R-:W-:-:S03]  /*19d0*/  ISETP.NE.AND P2, PT, R13, -0x1, PT ;  /* 0xffffffff0d00780c */ /* 0x000fc60003f45270 */
[----:B------:R-:W3:Y:S04]  /*19e0*/  LD.E.64 R206, desc[UR4][R132.64+0x38] ;  /* 0x0000380484ce7980 */ /* 0x000ee8000c101b00 */
[----:B------:R-:W4:Y:S04]  /*19f0*/  LD.E.64 R208, desc[UR4][R132.64+0x40] ;  /* 0x0000400484d07980 */ /* 0x000f28000c101b00 */
[----:B------:R-:W4:Y:S04]  /*1a00*/  LD.E.64 R16, desc[UR4][R132.64+0x50] ;  /* 0x0000500484107980 */ /* 0x000f28000c101b00 */
[----:B------:R-:W4:Y:S04]  /*1a10*/  @!P2 LD.E.64 R14, desc[UR4][R132.64+0x20] ;  /* 0x00002004840ea980 */ /* 0x000f28000c101b00 */
[----:B------:R-:W4:Y:S04]  /*1a20*/  @!P2 LD.E.64 R18, desc[UR4][R132.64+0x28] ;  /* 0x000028048412a980 */ /* 0x000f28000c101b00 */
[----:B------:R1:W5:Y:S01]  /*1a30*/  LD.E.64 R26, desc[UR4][R132.64+0x58] ;  /* 0x00005804841a7980 */ /* 0x000362000c101b00 */
[----:B------:R-:W-:Y:S01]  /*1a40*/  IMAD.MOV.U32 R20, RZ, RZ, RZ ;  /* 0x000000ffff147224 */ /* 0x000fe200078e00ff */
[----:B------:R-:W-:-:S02]  /*1a50*/  IABS R8, R218 ;  /* 0x000000da00087213 */ /* 0x000fc40000000000 */
[----:B------:R-:W-:Y:S02]  /*1a60*/  CS2R R220, SRZ ;  /* 0x0000000000dc7805 */ /* 0x000fe4000001ff00 */
[----:B--2---:R-:W-:-:S04]  /*1a70*/  IABS R4, R5 ;  /* 0x0000000500047213 */ /* 0x004fc80000000000 */
[----:B------:R-:W2:Y:S08]  /*1a80*/  I2F.RP R9, R4 ;  /* 0x0000000400097306 */ /* 0x000eb00000209400 */
[----:B--2---:R-:W2:Y:S02]  /*1a90*/  MUFU.RCP R6, R9 ;  /* 0x0000000900067308 */ /* 0x004ea40000001000 */
[----:B--2---:R-:W-:-:S06]  /*1aa0*/  IADD3 R6, PT, PT, R6, 0xffffffe, RZ ;  /* 0x0ffffffe06067810 */ /* 0x004fcc0007ffe0ff */
[----:B------:R-:W2:Y:S01]  /*1ab0*/  F2I.FTZ.U32.TRUNC.NTZ R21, R6 ;  /* 0x0000000600157305 */ /* 0x000ea2000021f000 */
[----:B------:R-:W-:Y:S02]  /*1ac0*/  IABS R7, R5 ;  /* 0x0000000500077213 */ /* 0x000fe40000000000 */
[----:B--2---:R-:W-:-:S05]  /*1ad0*/  IADD3 R3, PT, PT, RZ, -R21, RZ ;  /* 0x80000015ff037210 */ /* 0x004fca0007ffe0ff */
[----:B------:R-:W-:-:S04]  /*1ae0*/  IMAD R3, R3, R4, RZ ;  /* 0x0000000403037224 */ /* 0x000fc800078e02ff */
[----:B------:R-:W-:Y:S01]  /*1af0*/  IMAD.HI.U32 R3, R21, R3, R20 ;  /* 0x0000000315037227 */ /* 0x000fe200078e0014 */
[----:B------:R-:W-:-:S05]  /*1b00*/  IADD3 R7, PT, PT, RZ, -R7, RZ ;  /* 0x80000007ff077210 */ /* 0x000fca0007ffe0ff */
[----:B------:R-:W-:-:S04]  /*1b10*/  IMAD.HI.U32 R10, R3, R8, RZ ;  /* 0x00000008030a7227 */ /* 0x000fc800078e00ff */
[----:B------:R-:W-:-:S05]  /*1b20*/  IMAD R7, R10, R7, R8 ;  /* 0x000000070a077224 */ /* 0x000fca00078e0208 */
[----:B------:R-:W-:Y:S01]  /*1b30*/  ISETP.GT.U32.AND P1, PT, R4, R7, PT ;  /* 0x000000070400720c */ /* 0x000fe20003f24070 */
[-C--:B---3--:R-:W-:Y:S01]  /*1b40*/  @!P2 IMAD R3, R207, R12.reuse, RZ ;  /* 0x0000000ccf03a224 */ /* 0x088fe200078e02ff */
[----:B------:R-:W-:Y:S01]  /*1b50*/  @!P2 SHF.R.S32.HI R6, RZ, 0x1f, R12 ;  /* 0x0000001fff06a819 */ /* 0x000fe2000001140c */
[----:B------:R-:W-:Y:S01]  /*1b60*/  @!P2 IMAD.WIDE.U32 R20, R206, R12, RZ ;  /* 0x0000000cce14a225 */ /* 0x000fe200078e00ff */
[----:B-----5:R-:W-:-:S03]  /*1b70*/  @!P2 SHF.R.S32.HI R8, RZ, 0x1f, R11 ;  /* 0x0000001fff08a819 */ /* 0x020fc6000001140b */
[----:B------:R-:W-:Y:S01]  /*1b80*/  @!P2 IMAD R3, R6, R206, R3 ;  /* 0x000000ce0603a224 */ /* 0x000fe200078e0203 */
[----:B------:R-:W-:Y:S01]  /*1b90*/  @P2 IADD3 R6, PT, PT, R12, R13, RZ ;  /* 0x0000000d0c062210 */ /* 0x000fe20007ffe0ff */
[----:B----4-:R-:W-:-:S04]  /*1ba0*/  @!P2 IMAD R9, R15, R11, RZ ;  /* 0x0000000b0f09a224 */ /* 0x010fc800078e02ff */
[----:B------:R-:W-:Y:S02]  /*1bb0*/  @!P1 IMAD.IADD R7, R7, 0x1, -R4 ;  /* 0x0000000107079824 */ /* 0x000fe400078e0a04 */
[----:B------:R-:W-:-:S03]  /*1bc0*/  @!P2 IMAD.IADD R21, R21, 0x1, R3 ;  /* 0x000000011515a824 */ /* 0x000fc600078e0203 */
[----:B------:R-:W-:Y:S02]  /*1bd0*/  ISETP.GE.U32.AND P5, PT, R7, R4, PT ;  /* 0x000000040700720c */ /* 0x000fe40003fa6070 */
[----:B------:R-:W-:Y:S01]  /*1be0*/  LOP3.LUT R4, R218, R5, RZ, 0x3c, !PT ;  /* 0x00000005da047212 */ /* 0x000fe200078e3cff */
[C---:B------:R-:W-:Y:S02]  /*1bf0*/  @!P2 IMAD R9, R14.reuse, R8, R9 ;  /* 0x000000080e09a224 */ /* 0x040fe400078e0209 */
[----:B------:R-:W-:Y:S01]  /*1c00*/  @!P2 IMAD.WIDE.U32 R20, R14, R11, R20 ;  /* 0x0000000b0e14a225 */ /* 0x000fe200078e0014 */
[----:B------:R-:W-:-:S03]  /*1c10*/  ISETP.GE.AND P0, PT, R4, RZ, PT ;  /* 0x000000ff0400720c */ /* 0x000fc60003f06270 */
[----:B------:R-:W-:Y:S01]  /*1c20*/  @P2 IMAD.WIDE.U32 R14, R206, R6, RZ ;  /* 0x00000006ce0e2225 */ /* 0x000fe200078e00ff */
[----:B------:R-:W-:-:S03]  /*1c30*/  ISETP.NE.AND P3, PT, R5, RZ, PT ;  /* 0x000000ff0500720c */ /* 0x000fc60003f65270 */
[----:B------:R-:W-:Y:S01]  /*1c40*/  @P2 IMAD R3, R207, R6, RZ ;  /* 0x00000006cf032224 */ /* 0x000fe200078e02ff */
[----:B------:R-:W-:Y:S02]  /*1c50*/  @!P2 IADD3 R9, PT, PT, R21, R9, RZ ;  /* 0x000000091509a210 */ /* 0x000fe40007ffe0ff */
[----:B------:R-:W-:Y:S01]  /*1c60*/  @!P2 MOV R8, R20 ;  /* 0x000000140008a202 */ /* 0x000fe20000000f00 */
[----:B------:R-:W-:Y:S01]  /*1c70*/  @P2 IMAD.IADD R9, R15, 0x1, R3 ;  /* 0x000000010f092824 */ /* 0x000fe200078e0203 */
[----:B------:R-:W-:Y:S02]  /*1c80*/  @!P1 IADD3 R10, PT, PT, R10, 0x1, RZ ;  /* 0x000000010a0a9810 */ /* 0x000fe40007ffe0ff */
[----:B------:R-:W-:Y:S02]  /*1c90*/  LEA R6, R64, 0xffffff80, 0x7 ;  /* 0xffffff8040067811 */ /* 0x000fe400078e38ff */
[----:B------:R-:W-:Y:S01]  /*1ca0*/  @P2 MOV R8, R14 ;  /* 0x0000000e00082202 */ /* 0x000fe20000000f00 */
[----:B------:R-:W-:Y:S01]  /*1cb0*/  @!P2 IMAD R4, R209, R12, RZ ;  /* 0x0000000cd104a224 */ /* 0x000fe200078e02ff */
[----:B------:R-:W-:Y:S01]  /*1cc0*/  @!P2 SHF.R.S32.HI R3, RZ, 0x1f, R12 ;  /* 0x0000001fff03a819 */ /* 0x000fe2000001140c */
[----:B------:R-:W-:Y:S01]  /*1cd0*/  @P5 VIADD R10, R10, 0x1 ;  /* 0x000000010a0a5836 */ /* 0x000fe20000000000 */
[----:B------:R-:W-:Y:S01]  /*1ce0*/  SHF.R.S32.HI R15, RZ, 0x1f, R6 ;  /* 0x0000001fff0f7819 */ /* 0x000fe20000011406 */
[----:B------:R-:W-:-:S02]  /*1cf0*/  IMAD R7, R207, R6, RZ ;  /* 0x00000006cf077224 */ /* 0x000fc400078e02ff */
[----:B------:R-:W-:Y:S01]  /*1d00*/  IMAD.WIDE.U32 R20, R206, R6, R8 ;  /* 0x00000006ce147225 */ /* 0x000fe200078e0008 */
[----:B------:R-:W-:-:S03]  /*1d10*/  @!P0 IADD3 R10, PT, PT, -R10, RZ, RZ ;  /* 0x000000ff0a0a8210 */ /* 0x000fc60007ffe1ff */
[----:B------:R-:W-:Y:S02]  /*1d20*/  @!P2 IMAD R3, R3, R208, R4 ;  /* 0x000000d00303a224 */ /* 0x000fe400078e0204 */
[----:B------:R-:W-:Y:S01]  /*1d30*/  @!P2 IMAD.WIDE.U32 R8, R208, R12, RZ ;  /* 0x0000000cd008a225 */ /* 0x000fe200078e00ff */
[----:B------:R-:W-:-:S03]  /*1d40*/  @!P3 LOP3.LUT R10, RZ, R5, RZ, 0x33, !PT ;  /* 0x00000005ff0ab212 */ /* 0x000fc600078e33ff */
[----:B------:R-:W-:Y:S01]  /*1d50*/  IMAD R7, R15, R206, R7 ;  /* 0x000000ce0f077224 */ /* 0x000fe200078e0207 */
[----:B------:R-:W-:Y:S01]  /*1d60*/  @!P2 IADD3 R23, PT, PT, R9, R3, RZ ;  /* 0x000000030917a210 */ /* 0x000fe20007ffe0ff */
[----:B------:R-:W-:Y:S01]  /*1d70*/  @!P2 IMAD R4, R19, R11, RZ ;  /* 0x0000000b1304a224 */ /* 0x000fe200078e02ff */
[----:B------:R-:W-:Y:S02]  /*1d80*/  @!P2 SHF.R.S32.HI R3, RZ, 0x1f, R11 ;  /* 0x0000001fff03a819 */ /* 0x000fe4000001140b */
[----:B------:R-:W-:Y:S02]  /*1d90*/  @!P2 MOV R22, R8 ;  /* 0x000000080016a202 */ /* 0x000fe40000000f00 */
        /* <DEDUP_REMOVED lines=8> */
[-C--:B------:R-:W-:Y:S02]  /*1e20*/  @P2 IMAD R7, R209, R12.reuse, RZ ;  /* 0x0000000cd1072224 */ /* 0x080fe400078e02ff */
[----:B------:R-:W-:Y:S01]  /*1e30*/  @P2 IMAD.WIDE.U32 R16, R208, R12, RZ ;  /* 0x0000000cd0102225 */ /* 0x000fe200078e00ff */
[----:B------:R-:W-:Y:S02]  /*1e40*/  @!P2 MOV R20, R18 ;  /* 0x000000120014a202 */ /* 0x000fe40000000f00 */
[----:B------:R-:W-:Y:S01]  /*1e50*/  MOV R4, R10 ;  /* 0x0000000a00047202 */ /* 0x000fe20000000f00 */
[----:B------:R-:W-:Y:S01]  /*1e60*/  @!P2 IMAD.IADD R12, R19, 0x1, R3 ;  /* 0x00000001130ca824 */ /* 0x000fe200078e0203 */
[----:B------:R-:W-:Y:S01]  /*1e70*/  @P2 IADD3 R12, PT, PT, R17, R7, RZ ;  /* 0x00000007110c2210 */ /* 0x000fe20007ffe0ff */
[----:B------:R-:W-:Y:S01]  /*1e80*/  IMAD.IADD R3, R11, 0x1, R8 ;  /* 0x000000010b037824 */ /* 0x000fe200078e0208 */
[----:B-1----:R-:W-:-:S02]  /*1e90*/  @P2 MOV R20, R16 ;  /* 0x0000001000142202 */ /* 0x002fc40000000f00 */
.L_x_3149:
[----:B------:R-:W-:Y:S05]  /*1ea0*/  BSYNC.RECONVERGENT B0 ;  /* 0x0000000000007941 */ /* 0x000fea0003800200 */
.L_x_3147:
        /* <DEDUP_REMOVED lines=27> */
[C---:B------:R-:W-:Y:S02]  /*2060*/  LOP3.LUT R23, R65.reuse, 0x1c0, RZ, 0xc0, !PT ;  /* 0x000001c041177812 */ /* 0x040fe400078ec0ff */
[----:B------:R-:W-:-:S05]  /*2070*/  LOP3.LUT R14, R65, 0x38, RZ, 0xc0, !PT ;  /* 0x00000038410e7812 */ /* 0x000fca00078ec0ff */
[-C--:B------:R-:W-:Y:S02]  /*2080*/  @!P2 IADD3 R21, PT, PT, R21, -R10.reuse, RZ ;  /* 0x8000000a1515a210 */ /* 0x080fe40007ffe0ff */
[----:B------:R-:W-:Y:S02]  /*2090*/  LOP3.LUT R22, R23, 0x38, R2, 0xf8, !PT ;  /* 0x0000003817167812 */ /* 0x000fe400078ef802 */
[----:B------:R-:W-:Y:S02]  /*20a0*/  ISETP.GE.U32.AND P3, PT, R21, R10, PT ;  /* 0x0000000a1500720c */ /* 0x000fe40003f66070 */
[----:B------:R-:W-:Y:S02]  /*20b0*/  IADD3 R30, P1, PT, R14, R20, RZ ;  /* 0x000000140e1e7210 */ /* 0x000fe40007f3e0ff */
[----:B------:R-:W-:Y:S01]  /*20c0*/  LOP3.LUT R10, R218, R5, RZ, 0x3c, !PT ;  /* 0x00000005da0a7212 */ /* 0x000fe200078e3cff */
[-C--:B-----5:R-:W-:Y:S01]  /*20d0*/  IMAD R20, R15, R208.reuse, RZ ;  /* 0x000000d00f147224 */ /* 0x0a0fe200078e02ff */
[--C-:B------:R-:W-:Y:S01]  /*20e0*/  LOP3.LUT R22, R22, 0x38, R65.reuse, 0x78, !PT ;  /* 0x0000003816167812 */ /* 0x100fe200078e7841 */
[----:B------:R-:W-:Y:S01]  /*20f0*/  IMAD.X R31, RZ, RZ, R12, P1 ;  /* 0x000000ffff1f7224 */ /* 0x000fe200008e060c */
[----:B------:R-:W-:Y:S01]  /*2100*/  ISETP.GE.AND P1, PT, R10, RZ, PT ;  /* 0x000000ff0a00720c */ /* 0x000fe20003f26270 */
[----:B------:R-:W-:Y:S01]  /*2110*/  @!P2 VIADD R7, R7, 0x1 ;  /* 0x000000010707a836 */ /* 0x000fe20000000000 */
[----:B------:R-:W-:Y:S01]  /*2120*/  LOP3.LUT R65, R22, 0x1e00, R65, 0xf8, !PT ;  /* 0x00001e0016417812 */ /* 0x000fe200078ef841 */
[C---:B------:R-:W-:Y:S01]  /*2130*/  IMAD R20, R6.reuse, R209, R20 ;  /* 0x000000d106147224 */ /* 0x040fe200078e0214 */
[----:B------:R-:W-:Y:S01]  /*2140*/  ISETP.NE.AND P2, PT, R5, RZ, PT ;  /* 0x000000ff0500720c */ /* 0x000fe20003f45270 */
[----:B------:R-:W-:Y:S01]  /*2150*/  IMAD.WIDE.U32 R22, R6, R208, R30 ;  /* 0x000000d006167225 */ /* 0x000fe200078e001e */
[----:B------:R-:W-:-:S03]  /*2160*/  @P3 IADD3 R7, PT, PT, R7, 0x1, RZ ;  /* 0x0000000107073810 */ /* 0x000fc60007ffe0ff */
[----:B------:R-:W-:Y:S02]  /*2170*/  IMAD.IADD R23, R23, 0x1, R20 ;  /* 0x0000000117177824 */ /* 0x000fe400078e0214 */
[----:B------:R-:W-:-:S04]  /*2180*/  IMAD.MOV.U32 R6, RZ, RZ, R7 ;  /* 0x000000ffff067224 */ /* 0x000fc800078e0007 */
[----:B------:R-:W-:Y:S02]  /*2190*/  @!P1 IMAD.MOV R6, RZ, RZ, -R6 ;  /* 0x000000ffff069224 */ /* 0x000fe400078e0a06 */
[----:B------:R-:W-:Y:S02]  /*21a0*/  @!P2 LOP3.LUT R6, RZ, R5, RZ, 0x33, !PT ;  /* 0x00000005ff06a212 */ /* 0x000fe400078e33ff */
[----:B------:R-:W-:-:S03]  /*21b0*/  SHF.R.S32.HI R5, RZ, 0x1f, R218 ;  /* 0x0000001fff057819 */ /* 0x000fc600000114da */
[----:B------:R-:W-:Y:S01]  /*21c0*/  IMAD.WIDE.U32 R22, R6, R26, R22 ;  /* 0x0000001a06167225 */ /* 0x000fe200078e0016 */
[----:B------:R-:W1:Y:S01]  /*21d0*/  S2UR UR6, SR_CgaCtaId ;  /* 0x00000000000679c3 */ /* 0x000e620000008800 */
[----:B------:R-:W-:Y:S02]  /*21e0*/  SHF.R.U32.HI R124, RZ, 0x3, R2 ;  /* 0x00000003ff7c7819 */ /* 0x000fe40000011602 */
[----:B------:R-:W-:-:S03]  /*21f0*/  IMAD.MOV.U32 R125, RZ, RZ, RZ ;  /* 0x000000ffff7d7224 */ /* 0x000fc600078e00ff */
[-C--:B------:R-:W-:Y:S01]  /*2200*/  IMAD R213, R209, R124.reuse, RZ ;  /* 0x0000007cd1d57224 */ /* 0x080fe200078e02ff */
[----:B------:R-:W-:Y:S01]  /*2210*/  UMOV UR7, 0x400 ;  /* 0x0000040000077882 */ /* 0x000fe20000000000 */
[----:B------:R-:W-:Y:S02]  /*2220*/  IMAD R211, R207, R124, RZ ;  /* 0x0000007ccfd37224 */ /* 0x000fe400078e02ff */
[----:B------:R-:W-:Y:S02]  /*2230*/  IMAD.SHL.U32 R72, R2, 0x4, RZ ;  /* 0x0000000402487824 */ /* 0x000fe400078e00ff */
[----:B------:R-:W-:Y:S01]  /*2240*/  IMAD.SHL.U32 R53, R64, 0x80, RZ ;  /* 0x0000008040357824 */ /* 0x000fe200078e00ff */
[----:B------:R-:W-:Y:S01]  /*2250*/  SHF.L.U64.HI R71, R206, 0x4, R207 ;  /* 0x00000004ce477819 */ /* 0x000fe200000102cf */
[----:B------:R-:W-:Y:S01]  /*2260*/  IMAD.SHL.U32 R66, R208, 0x10, RZ ;  /* 0x00000010d0427824 */ /* 0x000fe200078e00ff */
[----:B------:R-:W-:Y:S01]  /*2270*/  SHF.L.U32 R68, R206, 0x4, RZ ;  /* 0x00000004ce447819 */ /* 0x000fe200000006ff */
[----:B-1----:R-:W-:Y:S01]  /*2280*/  ULEA UR6, UR6, UR7, 0x18 ;  /* 0x0000000706067291 */ /* 0x002fe2000f8ec0ff */
[----:B------:R-:W-:-:S02]  /*2290*/  SHF.L.U64.HI R69, R208, 0x4, R209 ;  /* 0x00000004d0457819 */ /* 0x000fc400000102d1 */
[----:B------:R-:W-:-:S03]  /*22a0*/  LOP3.LUT R72, R72, 0x1c, RZ, 0xc0, !PT ;  /* 0x0000001c48487812 */ /* 0x000fc600078ec0ff */
[----:B------:R-:W-:Y:S02]  /*22b0*/  LEA R65, R65, UR6, 0x1 ;  /* 0x0000000641417c11 */ /* 0x000fe4000f8e08ff */
[----:B------:R-:W-:Y:S01]  /*22c0*/  IADD3 R70, PT, PT, R53, -0x80, RZ ;  /* 0xffffff8035467810 */ /* 0x000fe20007ffe0ff */
[----:B--2---:R-:W-:-:S04]  /*22d0*/  @P0 IMAD.WIDE.U32 R20, R130, R0, RZ ;  /* 0x0000000082140225 */ /* 0x004fc800078e00ff */
[----:B------:R-:W-:Y:S02]  /*22e0*/  @P0 IMAD R12, R131, R0, RZ ;  /* 0x00000000830c0224 */ /* 0x000fe400078e02ff */
[-C--:B---3--:R-:W-:Y:S02]  /*22f0*/  @!P0 IMAD R10, R29, R219.reuse, RZ ;  /* 0x000000db1d0a8224 */ /* 0x088fe400078e02ff */
[----:B------:R-:W-:-:S03]  /*2300*/  @!P0 IMAD.WIDE.U32 R28, R28, R219, RZ ;  /* 0x000000db1c1c8225 */ /* 0x000fc600078e00ff */
[----:B------:R-:W-:Y:S02]  /*2310*/  @!P0 MOV R0, R28 ;  /* 0x0000001c00008202 */ /* 0x000fe40000000f00 */
[----:B------:R-:W-:Y:S01]  /*2320*/  @P0 MOV R0, R20 ;  /* 0x0000001400000202 */ /* 0x000fe20000000f00 */
[----:B------:R-:W-:Y:S02]  /*2330*/  @!P0 IMAD.IADD R10, R29, 0x1, R10 ;  /* 0x000000011d0a8824 */ /* 0x000fe400078e020a */
[----:B------:R-:W-:Y:S01]  /*2340*/  @P0 IMAD.IADD R10, R21, 0x1, R12 ;  /* 0x00000001150a0824 */ /* 0x000fe200078e020c */
[----:B------:R-:W-:Y:S01]  /*2350*/  IADD3 R28, P1, PT, R14, R0, RZ ;  /* 0x000000000e1c7210 */ /* 0x000fe20007f3e0ff */
[----:B------:R-:W-:Y:S01]  /*2360*/  IMAD R21, R27, R6, RZ ;  /* 0x000000061b157224 */ /* 0x000fe200078e02ff */
[----:B------:R-:W-:Y:S01]  /*2370*/  SHF.R.S32.HI R0, RZ, 0x1f, R6 ;  /* 0x0000001fff007819 */ /* 0x000fe20000011406 */
[----:B------:R-:W-:Y:S02]  /*2380*/  IMAD R7, R25, R218, RZ ;  /* 0x000000da19077224 */ /* 0x000fe400078e02ff */
[----:B------:R-:W-:-:S02]  /*2390*/  IMAD.X R29, RZ, RZ, R10, P1 ;  /* 0x000000ffff1d7224 */ /* 0x000fc400008e060a */
[----:B------:R-:W-:Y:S02]  /*23a0*/  IMAD R26, R0, R26, R21 ;  /* 0x0000001a001a7224 */ /* 0x000fe400078e0215 */
[----:B------:R-:W-:Y:S02]  /*23b0*/  IMAD R5, R24, R5, R7 ;  /* 0x0000000518057224 */ /* 0x000fe400078e0207 */
[----:B------:R-:W-:Y:S01]  /*23c0*/  IMAD.WIDE.U32 R28, R218, R24, R28 ;  /* 0x00000018da1c7225 */ /* 0x000fe200078e001c */
[----:B------:R-:W-:Y:S02]  /*23d0*/  IADD3 R24, P0, PT, R14, R4, RZ ;  /* 0x000000040e187210 */ /* 0x000fe40007f1e0ff */
[----:B------:R-:W-:Y:S02]  /*23e0*/  SHF.R.S32.HI R4, RZ, 0x1f, R75 ;  /* 0x0000001fff047819 */ /* 0x000fe4000001144b */
[----:B------:R-:W-:Y:S02]  /*23f0*/  IADD3 R23, PT, PT, R23, R26, RZ ;  /* 0x0000001a17177210 */ /* 0x000fe40007ffe0ff */
[----:B------:R-:W-:Y:S01]  /*2400*/  LEA.HI R4, R4, R75, RZ, 0x7 ;  /* 0x0000004b04047211 */ /* 0x000fe200078f38ff */
[----:B------:R-:W-:-:S03]  /*2410*/  IMAD.WIDE.U32 R22, R124, R208, R22 ;  /* 0x000000d07c167225 */ /* 0x000fc600078e0016 */
[----:B------:R-:W-:Y:S02]  /*2420*/  SHF.R.S32.HI R4, RZ, 0x7, R4 ;  /* 0x00000007ff047819 */ /* 0x000fe40000011404 */
[----:B------:R-:W-:Y:S02]  /*2430*/  IADD3.X R25, PT, PT, RZ, R3, RZ, P0, !PT ;  /* 0x00000003ff197210 */ /* 0x000fe400007fe4ff */
[----:B------:R-:W-:Y:S02]  /*2440*/  IADD3 R213, PT, PT, R23, R213, RZ ;  /* 0x000000d517d57210 */ /* 0x000fe40007ffe0ff */
[C---:B----4-:R-:W-:Y:S01]  /*2450*/  LEA R212, P0, R22.reuse, R16, 0x1 ;  /* 0x0000001016d47211 */ /* 0x050fe200078008ff */
[----:B------:R-:W-:Y:S01]  /*2460*/  IMAD.WIDE.U32 R20, R215, 0x40, R124 ;  /* 0x00000040d7147825 */ /* 0x000fe200078e007c */
[----:B------:R-:W-:Y:S02]  /*2470*/  VIMNMX R73, PT, PT, R205, R4, !PT ;  /* 0x00000004cd497248 */ /* 0x000fe40007fe0100 */
[----:B------:R-:W-:Y:S01]  /*2480*/  LEA.HI.X R213, R22, R17, R213, 0x1, P0 ;  /* 0x0000001116d57211 */ /* 0x000fe200000f0cd5 */
[----:B------:R-:W-:Y:S01]  /*2490*/  IMAD R3, R21, R130, RZ ;  /* 0x0000008215037224 */ /* 0x000fe200078e02ff */
[----:B------:R-:W-:Y:S01]  /*24a0*/  ISETP.GT.AND P0, PT, R64, R73, PT ;  /* 0x000000494000720c */ /* 0x000fe20003f04270 */
[----:B------:R-:W-:-:S02]  /*24b0*/  IMAD.IADD R29, R29, 0x1, R5 ;  /* 0x000000011d1d7824 */ /* 0x000fc400078e0205 */
[----:B------:R-:W-:Y:S02]  /*24c0*/  IMAD R3, R20, R131, R3 ;  /* 0x0000008314037224 */ /* 0x000fe400078e0203 */
[----:B------:R-:W-:-:S04]  /*24d0*/  IMAD.WIDE.U32 R24, R124, R206, R24 ;  /* 0x000000ce7c187225 */ /* 0x000fc800078e0018 */
[----:B------:R-:W-:Y:S01]  /*24e0*/  IMAD.WIDE.U32 R20, R20, R130, R28 ;  /* 0x0000008214147225 */ /* 0x000fe200078e001c */
[----:B------:R-:W-:-:S03]  /*24f0*/  LEA R210, P1, R24, R18, 0x1 ;  /* 0x0000001218d27211 */ /* 0x000fc600078208ff */
[----:B------:R-:W-:Y:S01]  /*2500*/  IMAD.IADD R211, R25, 0x1, R211 ;  /* 0x0000000119d37824 */ /* 0x000fe200078e02d3 */
[----:B------:R-:W-:Y:S01]  /*2510*/  LEA R122, P2, R20, R8, 0x1 ;  /* 0x00000008147a7211 */ /* 0x000fe200078408ff */
[----:B------:R-:W-:Y:S01]  /*2520*/  IMAD.IADD R3, R21, 0x1, R3 ;  /* 0x0000000115037824 */ /* 0x000fe200078e0203 */
[----:B------:R-:W-:Y:S02]  /*2530*/  LEA.HI R11, R11, R11, RZ, 0x1 ;  /* 0x0000000b0b0b7211 */ /* 0x000fe400078f08ff */
[----:B------:R-:W-:Y:S02]  /*2540*/  LEA.HI.X R211, R24, R19, R211, 0x1, P1 ;  /* 0x0000001318d37211 */ /* 0x000fe400008f0cd3 */
[----:B------:R-:W-:Y:S02]  /*2550*/  LEA.HI.X R123, R20, R9, R3, 0x1, P2 ;  /* 0x00000009147b7211 */ /* 0x000fe400010f0c03 */
[----:B------:R-:W-:Y:S01]  /*2560*/  LOP3.LUT R12, R14, 0x40, RZ, 0xfc, !PT ;  /* 0x000000400e0c7812 */ /* 0x000fe200078efcff */
[----:B------:R-:W-:Y:S06]  /*2570*/  @!P0 BRA `(.L_x_3150) ;  /* 0x000000b000d08947 */ /* 0x000fec0003800000 */
[----:B------:R-:W2:Y:S04]  /*2580*/  LD.E.64 R28, desc[UR4][R132.64+0x120] ;  /* 0x00012004841c7980 */ /* 0x000ea8000c101b00 */
[----:B------:R-:W3:Y:S04]  /*2590*/  LD.E.64 R8, desc[UR4][R132.64+0x118] ;  /* 0x0001180484087980 */ /* 0x000ee8000c101b00 */
[----:B------:R-:W4:Y:S04]  /*25a0*/  LD.E.64 R126, desc[UR4][R132.64+0x130] ;  /* 0x00013004847e7980 */ /* 0x000f28000c101b00 */
[----:B------:R-:W5:Y:S04]  /*25b0*/  LD.E.64 R128, desc[UR4][R132.64+0x128] ;  /* 0x0001280484807980 */ /* 0x000f68000c101b00 */
        /* <DEDUP_REMOVED lines=9> */
[C---:B------:R-:W-:Y:S01]  /*2650*/  VIADD R112, R124.reuse, 0x40 ;  /* 0x000000407c707836 */ /* 0x040fe20000000000 */
[C---:B------:R-:W-:Y:S01]  /*2660*/  IADD3 R118, PT, PT, R124.reuse, 0x10, RZ ;  /* 0x000000107c767810 */ /* 0x040fe20007ffe0ff */
[C---:B------:R-:W-:Y:S01]  /*2670*/  VIADD R108, R124.reuse, 0x60 ;  /* 0x000000607c6c7836 */ /* 0x040fe20000000000 */
[C---:B------:R-:W-:Y:S01]  /*2680*/  SHF.L.U32 R105, R11.reuse, 0x4, RZ ;  /* 0x000000040b697819 */ /* 0x040fe200000006ff */
[C---:B------:R-:W-:Y:S01]  /*2690*/  IMAD R104, R11.reuse, 0x30, RZ ;  /* 0x000000300b687824 */ /* 0x040fe200078e02ff */
[C---:B------:R-:W-:Y:S01]  /*26a0*/  SHF.L.U32 R99, R11.reuse, 0x6, RZ ;  /* 0x000000060b637819 */ /* 0x040fe200000006ff */
[C---:B------:R-:W-:Y:S01]  /*26b0*/  IMAD R103, R11.reuse, 0x50, RZ ;  /* 0x000000500b677824 */ /* 0x040fe200078e02ff */
[C---:B------:R-:W-:Y:S01]  /*26c0*/  IADD3 R114, PT, PT, R124.reuse, 0x30, RZ ;  /* 0x000000307c727810 */ /* 0x040fe20007ffe0ff */
[C---:B------:R-:W-:Y:S01]  /*26d0*/  IMAD R102, R11.reuse, 0x60, RZ ;  /* 0x000000600b667824 */ /* 0x040fe200078e02ff */
[C---:B------:R-:W-:Y:S01]  /*26e0*/  IADD3 R110, PT, PT, R124.reuse, 0x50, RZ ;  /* 0x000000507c6e7810 */ /* 0x040fe20007ffe0ff */
[C---:B------:R-:W-:Y:S01]  /*26f0*/  IMAD R101, R11.reuse, 0x70, RZ ;  /* 0x000000700b657824 */ /* 0x040fe200078e02ff */
[----:B------:R-:W-:Y:S01]  /*2700*/  IADD3 R106, PT, PT, R124, 0x70, RZ ;  /* 0x000000707c6a7810 */ /* 0x000fe20007ffe0ff */
[----:B------:R-:W-:Y:S01]  /*2710*/  IMAD.SHL.U32 R100, R11, 0x20, RZ ;  /* 0x000000200b647824 */ /* 0x000fe200078e00ff */
        /* <DEDUP_REMOVED lines=18> */
[----:B---3--:R-:W-:Y:S01]  /*2840*/  IMAD.WIDE.U32 R24, R219, R8, R14 ;  /* 0x00000008db187225 */ /* 0x008fe200078e000e */
[----:B------:R-:W-:-:S03]  /*2850*/  SHF.R.S32.HI R8, RZ, 0x1f, R70 ;  /* 0x0000001fff087819 */ /* 0x000fc60000011446 */
[----:B------:R-:W-:Y:S01]  /*2860*/  IMAD R7, R9, R219, RZ ;  /* 0x000000db09077224 */ /* 0x000fe200078e02ff */
[C---:B-----5:R-:W-:Y:S01]  /*2870*/  SHF.L.U64.HI R74, R128.reuse, 0x4, R129 ;  /* 0x00000004804a7819 */ /* 0x060fe20000010281 */
[----:B----4-:R-:W-:Y:S01]  /*2880*/  IMAD R9, R127, R70, RZ ;  /* 0x000000467f097224 */ /* 0x010fe200078e02ff */
[----:B------:R-:W-:Y:S01]  /*2890*/  SHF.L.U32 R89, R128, 0x4, RZ ;  /* 0x0000000480597819 */ /* 0x000fe200000006ff */
[----:B------:R-:W-:Y:S01]  /*28a0*/  IMAD.WIDE.U32 R28, R70, R126, R28 ;  /* 0x0000007e461c7225 */ /* 0x000fe200078e001c */
[----:B------:R-:W-:-:S03]  /*28b0*/  IADD3 R25, PT, PT, R25, R7, RZ ;  /* 0x0000000719197210 */ /* 0x000fc60007ffe0ff */
[----:B------:R-:W-:Y:S02]  /*28c0*/  IMAD R7, R129, R70, RZ ;  /* 0x0000004681077224 */ /* 0x000fe400078e02ff */
[-C--:B------:R-:W-:Y:S02]  /*28d0*/  IMAD R9, R126, R8.reuse, R9 ;  /* 0x000000087e097224 */ /* 0x080fe400078e0209 */
[----:B------:R-:W-:Y:S02]  /*28e0*/  IMAD R7, R128, R8, R7 ;  /* 0x0000000880077224 */ /* 0x000fe400078e0207 */
[----:B------:R-:W-:-:S04]  /*28f0*/  IMAD.WIDE.U32 R26, R70, R128, R24 ;  /* 0x00000080461a7225 */ /* 0x000fc800078e0018 */
[----:B------:R-:W-:Y:S01]  /*2900*/  IMAD.IADD R29, R29, 0x1, R9 ;  /* 0x000000011d1d7824 */ /* 0x000fe200078e0209 */
[----:B------:R-:W-:Y:S01]  /*2910*/  IADD3 R27, PT, PT, R27, R7, RZ ;  /* 0x000000071b1b7210 */ /* 0x000fe20007ffe0ff */
[-C--:B------:R-:W-:Y:S02]  /*2920*/  IMAD R17, R17, R6.reuse, RZ ;  /* 0x0000000611117224 */ /* 0x080fe400078e02ff */
[----:B------:R-:W-:Y:S02]  /*2930*/  IMAD R9, R23, R6, RZ ;  /* 0x0000000617097224 */ /* 0x000fe400078e02ff */
[-C--:B------:R-:W-:Y:S02]  /*2940*/  IMAD R7, R16, R0.reuse, R17 ;  /* 0x0000000010077224 */ /* 0x080fe400078e0211 */
[----:B------:R-:W-:Y:S01]  /*2950*/  IMAD R0, R22, R0, R9 ;  /* 0x0000000016007224 */ /* 0x000fe200078e0209 */
[----:B------:R-:W-:Y:S01]  /*2960*/  SHF.R.S32.HI R9, RZ, 0x1f, R75 ;  /* 0x0000001fff097819 */ /* 0x000fe2000001144b */
[----:B------:R-:W-:-:S04]  /*2970*/  IMAD.WIDE.U32 R24, R6, R16, R28 ;  /* 0x0000001006187225 */ /* 0x000fc800078e001c */
[----:B------:R-:W-:Y:S01]  /*2980*/  IMAD.WIDE.U32 R22, R6, R22, R26 ;  /* 0x0000001606167225 */ /* 0x000fe200078e001a */
[----:B------:R-:W-:-:S03]  /*2990*/  IADD3 R25, PT, PT, R25, R7, RZ ;  /* 0x0000000719197210 */ /* 0x000fc60007ffe0ff */
[----:B------:R-:W-:Y:S01]  /*29a0*/  IMAD.IADD R6, R70, 0x1, R13 ;  /* 0x0000000146067824 */ /* 0x000fe200078e020d */
[----:B------:R-:W-:Y:S01]  /*29b0*/  IADD3 R13, P0, PT, -R75, R124, RZ ;  /* 0x0000007c4b0d7210 */ /* 0x000fe20007f1e1ff */
[----:B------:R-:W-:Y:S02]  /*29c0*/  IMAD.IADD R23, R23, 0x1, R0 ;  /* 0x0000000117177824 */ /* 0x000fe400078e0200 */
[----:B------:R-:W-:Y:S01]  /*29d0*/  IMAD R17, R6, R11, RZ ;  /* 0x0000000b06117224 */ /* 0x000fe200078e02ff */
[----:B------:R-:W-:Y:S01]  /*29e0*/  IADD3.X R9, PT, PT, RZ, ~R9, RZ, P0, !PT ;  /* 0x80000009ff097210 */ /* 0x000fe200007fe4ff */
[----:B------:R-:W-:Y:S02]  /*29f0*/  IMAD R6, R124, R11, R72 ;  /* 0x0000000b7c067224 */ /* 0x000fe400078e0248 */
[----:B------:R-:W-:Y:S01]  /*2a00*/  IMAD.WIDE.U32 R24, R126, R13, R24 ;  /* 0x0000000d7e187225 */ /* 0x000fe200078e0018 */
[----:B------:R-:W-:Y:S02]  /*2a10*/  SHF.R.S32.HI R83, RZ, 0x1f, R17 ;  /* 0x0000001fff537819 */ /* 0x000fe40000011411 */
[----:B------:R-:W-:Y:S01]  /*2a20*/  IADD3 R16, P0, PT, R17, R6, RZ ;  /* 0x0000000611107210 */ /* 0x000fe20007f1e0ff */
[----:B------:R-:W-:Y:S01]  /*2a30*/  IMAD.IADD R0, R72, 0x1, R6 ;  /* 0x0000000148007824 */ /* 0x000fe200078e0206 */
[----:B------:R-:W-:Y:S01]  /*2a40*/  LEA R78, P1, R24, R20, 0x1 ;  /* 0x00000014184e7211 */ /* 0x000fe200078208ff */
[C---:B------:R-:W-:Y:S01]  /*2a50*/  IMAD R79, R9.reuse, R126, RZ ;  /* 0x0000007e094f7224 */ /* 0x040fe200078e02ff */
[----:B------:R-:W-:Y:S01]  /*2a60*/  LEA.HI.X.SX32 R7, R6, R83, 0x1, P0 ;  /* 0x0000005306077211 */ /* 0x000fe200000f0eff */
[----:B------:R-:W-:Y:S01]  /*2a70*/  IMAD R9, R9, R128, RZ ;  /* 0x0000008009097224 */ /* 0x000fe200078e02ff */
[----:B------:R-:W-:Y:S01]  /*2a80*/  IADD3 R82, P0, PT, R17, R0, RZ ;  /* 0x0000000011527210 */ /* 0x000fe20007f1e0ff */
[----:B------:R-:W-:-:S02]  /*2a90*/  IMAD R79, R127, R13, R79 ;  /* 0x0000000d7f4f7224 */ /* 0x000fc400078e024f */
[----:B------:R-:W-:Y:S01]  /*2aa0*/  IMAD R9, R129, R13, R9 ;  /* 0x0000000d81097224 */ /* 0x000fe200078e0209 */
[----:B------:R-:W-:Y:S01]  /*2ab0*/  LEA.HI.X.SX32 R83, R0, R83, 0x1, P0 ;  /* 0x0000005300537211 */ /* 0x000fe200000f0eff */
[----:B------:R-:W-:Y:S01]  /*2ac0*/  IMAD.WIDE.U32 R22, R128, R13, R22 ;  /* 0x0000000d80167225 */ /* 0x000fe200078e0016 */
[----:B------:R-:W-:Y:S02]  /*2ad0*/  SHF.L.U64.HI R0, R16, 0x1, R7 ;  /* 0x0000000110007819 */ /* 0x000fe40000010207 */
[----:B------:R-:W-:Y:S01]  /*2ae0*/  SHF.L.U64.HI R83, R82, 0x1, R83 ;  /* 0x0000000152537819 */ /* 0x000fe20000010253 */
[----:B------:R-:W-:Y:S01]  /*2af0*/  IMAD.IADD R79, R25, 0x1, R79 ;  /* 0x00000001194f7824 */ /* 0x000fe200078e024f */
[----:B------:R-:W-:Y:S01]  /*2b00*/  SHF.L.U32 R16, R16, 0x1, RZ ;  /* 0x0000000110107819 */ /* 0x000fe200000006ff */
[----:B------:R-:W-:Y:S01]  /*2b10*/  IMAD.SHL.U32 R82, R82, 0x2, RZ ;  /* 0x0000000252527824 */ /* 0x000fe200078e00ff */
[----:B------:R-:W-:Y:S02]  /*2b20*/  IADD3 R9, PT, PT, R23, R9, RZ ;  /* 0x0000000917097210 */ /* 0x000fe40007ffe0ff */
[----:B------:R-:W-:-:S02]  /*2b30*/  LEA R10, P0, R22, R18, 0x1 ;  /* 0x00000012160a7211 */ /* 0x000fc400078008ff */
[----:B------:R-:W-:Y:S02]  /*2b40*/  LEA.HI.X R79, R24, R21, R79, 0x1, P1 ;  /* 0x00000015184f7211 */ /* 0x000fe400008f0c4f */
[----:B------:R-:W-:Y:S02]  /*2b50*/  IADD3 R80, P3, PT, R4, R82, RZ ;  /* 0x0000005204507210 */ /* 0x000fe40007f7e0ff */
[----:B------:R-:W-:Y:S02]  /*2b60*/  LEA.HI.X R9, R22, R19, R9, 0x1, P0 ;  /* 0x0000001316097211 */ /* 0x000fe400000f0c09 */
[----:B------:R-:W-:Y:S01]  /*2b70*/  IADD3 R54, P1, PT, R4, R16, RZ ;  /* 0x0000001004367210 */ /* 0x000fe20007f3e0ff */
[----:B------:R-:W-:Y:S01]  /*2b80*/  IMAD.X R81, R5, 0x1, R83, P3 ;  /* 0x0000000105517824 */ /* 0x000fe200018e0653 */
[C---:B------:R-:W-:Y:S02]  /*2b90*/  IADD3 R82, P2, PT, R2.reuse, R82, RZ ;  /* 0x0000005202527210 */ /* 0x040fe40007f5e0ff */
[----:B------:R-:W-:-:S02]  /*2ba0*/  IADD3 R16, P0, PT, R2, R16, RZ ;  /* 0x0000001002107210 */ /* 0x000fc40007f1e0ff */
[-C--:B------:R-:W-:Y:S01]  /*2bb0*/  IADD3.X R55, PT, PT, R5, R0.reuse, RZ, P1, !PT ;  /* 0x0000000005377210 */ /* 0x080fe20000ffe4ff */
[C---:B------:R-:W-:Y:S01]  /*2bc0*/  IMAD.X R83, R3.reuse, 0x1, R83, P2 ;  /* 0x0000000103537824 */ /* 0x040fe200010e0653 */
[----:B------:R-:W-:-:S09]  /*2bd0*/  IADD3.X R17, PT, PT, R3, R0, RZ, P0, !PT ;  /* 0x0000000003117210 */ /* 0x000fd200007fe4ff */
.L_x_3251:
        /* <DEDUP_REMOVED lines=8> */
[----:B------:R-:W-:Y:S02]  /*2c60*/  ISETP.GE.AND P4, PT, R116, R97, !P1 ;  /* 0x000000617400720c */ /* 0x000fe40004f86270 */
        /* <DEDUP_REMOVED lines=10> */
.L_x_3152:
[----:B------:R-:W-:Y:S05]  /*2d10*/  BSYNC.RECONVERGENT B0 ;  /* 0x0000000000007941 */ /* 0x000fea0003800200 */
.L_x_3151:
        /* <DEDUP_REMOVED lines=12> */
.L_x_3154:
[----:B------:R-:W-:Y:S05]  /*2de0*/  BSYNC.RECONVERGENT B0 ;  /* 0x0000000000007941 */ /* 0x000fea0003800200 */
.L_x_3153:
[----:B------:R-:W-:Y:S04]  /*2df0*/  BSSY.RECONVERGENT B0, `(.L_x_3155) ;  /* 0x000000c000007945 */ /* 0x000fe80003800200 */
[----:B------:R-:W-:Y:S05]  /*2e00*/  @!P4 BRA `(.L_x_3156) ;  /* 0x000000000028c947 */ /* 0x000fea0003800000 */
        /* <DEDUP_REMOVED lines=10> */
.L_x_3156:
[----:B------:R-:W-:Y:S05]  /*2eb0*/  BSYNC.RECONVERGENT B0 ;  /* 0x0000000000007941 */ /* 0x000fea0003800200 */
.L_x_3155:
        /* <DEDUP_REMOVED lines=17> */
.L_x_3158:
[----:B------:R-:W-:Y:S05]  /*2fd0*/  BSYNC.RECONVERGENT B0 ;  /* 0x0000000000007941 */ /* 0x000fea0003800200 */
.L_x_3157:
        /* <DEDUP_REMOVED lines=12> */
.L_x_3160:
[----:B------:R-:W-:Y:S05]  /*30a0*/  BSYNC.RECONVERGENT B0 ;  /* 0x0000000000007941 */ /* 0x000fea0003800200 */
.L_x_3159:
        /* <DEDUP_REMOVED lines=18> */
.L_x_3162:
[----:B------:R-:W-:Y:S05]  /*31d0*/  BSYNC.RECONVERGENT B0 ;  /* 0x0000000000007941 */ /* 0x000fea0003800200 */
.L_x_3161:
        /* <DEDUP_REMOVED lines=18> */
.L_x_3164:
[----:B------:R-:W-:Y:S05]  /*3300*/  BSYNC.RECONVERGENT B0 ;  /* 0x0000000000007941 */ /* 0x000fea0003800200 */
.L_x_3163:
        /* <DEDUP_REMOVED lines=18> */
.L_x_3166:
[----:B------:R-:W-:Y:S05]  /*3430*/  BSYNC.RECONVERGENT B0 ;  /* 0x0000000000007941 */ /* 0x000fea0003800200 */
.L_x_3165:
        /* <DEDUP_REMOVED lines=28> */
.L_x_3170:
[----:B------:R-:W-:Y:S05]  /*3600*/  BSYNC.RECONVERGENT B0 ;  /* 0x0000000000007941 */ /* 0x000fea0003800200 */
.L_x_3169:
        /* <DEDUP_REMOVED lines=16> */
.L_x_3172:
[----:B------:R-:W-:Y:S05]  /*3710*/  BSYNC.RECONVERGENT B0 ;  /* 0x0000000000007941 */ /* 0x000fea0003800200 */
.L_x_3171:
[----:B------:R-:W-:Y:S01]  /*3720*/  ISETP.NE.AND P0, PT, R111, RZ, PT ;  /* 0x000000ff6f00720c */ /* 0x000fe20003f05270 */
[----:B------:R-:W-:Y:S11]  /*3730*/  BSSY.RECONVERGENT B0, `(.L_x_3173) ;  /* 0x000000d000007945 */ /* 0x000ff60003800200 */
[----:B------:R-:W-:Y:S01]  /*3740*/  @!UPT UIADD3 URZ, UPT, UPT, URZ, URZ, URZ ;  /* 0x000000fffffff290 */ /* 0x000fe2000fffe0ff */
[----:B------:R-:W-:Y:S05]  /*3750*/  @!P0 BRA `(.L_x_3174) ;  /* 0x0000000000288947 */ /* 0x000fea0003800000 */
        /* <DEDUP_REMOVED lines=10> */
.L_x_3174:
[----:B------:R-:W-:Y:S05]  /*3800*/  BSYNC.RECONVERGENT B0 ;  /* 0x0000000000007941 */ /* 0x000fea0003800200 */
.L_x_3173:
[----:B------:R-:W-:Y:S04]  /*3810*/  BSSY.RECONVERGENT B0, `(.L_x_3175) ;  /* 0x000000f000007945 */ /* 0x000fe80003800200 */
[----:B------:R-:W-:Y:S05]  /*3820*/  @P6 BRA `(.L_x_3176) ;  /* 0x0000000000346947 */ /* 0x000fea0003800000 */
        /* <DEDUP_REMOVED lines=13> */
.L_x_3176:
[----:B------:R-:W-:Y:S05]  /*3900*/  BSYNC.RECONVERGENT B0 ;  /* 0x0000000000007941 */ /* 0x000fea0003800200 */
.L_x_3175:
        /* <DEDUP_REMOVED lines=12> */
.L_x_3178:
[----:B------:R-:W-:Y:S05]  /*39d0*/  BSYNC.RECONVERGENT B0 ;  /* 0x0000000000007941 */ /* 0x000fea0003800200 */
.L_x_3177:
        /* <DEDUP_REMOVED lines=15> */
.L_x_3180:
[----:B------:R-:W-:Y:S05]  /*3ad0*/  BSYNC.RECONVERGENT B0 ;  /* 0x0000000000007941 */ /* 0x000fea0003800200 */
.L_x_3179:
        /* <DEDUP_REMOVED lines=15> */
.L_x_3182:
[----:B------:R-:W-:Y:S05]  /*3bd0*/  BSYNC.RECONVERGENT B0 ;  /* 0x0000000000007941 */ /* 0x000fea0003800200 */
.L_x_3181:
        /* <DEDUP_REMOVED lines=17> */
.L_x_3168:
        /* <DEDUP_REMOVED lines=59> */
.L_x_3188:
[----:B------:R-:W-:Y:S05]  /*40a0*/  BSYNC.RECONVERGENT B0 ;  /* 0x0000000000007941 */ /* 0x000fea0003800200 */
.L_x_3187:
        /* <DEDUP_REMOVED lines=49> */
.L_x_3186:
[----:B------:R-:W-:Y:S05]  /*43c0*/  BSYNC.RECONVERGENT B1 ;  /* 0x0000000000017941 */ /* 0x000fea0003800200 */
.L_x_3185:
        /* <DEDUP_REMOVED lines=63> */
.L_x_3192:
[----:B------:R-:W-:Y:S05]  /*47c0*/  BSYNC.RECONVERGENT B0 ;  /* 0x0000000000007941 */ /* 0x000fea0003800200 */
.L_x_3191:
        /* <DEDUP_REMOVED lines=49> */
.L_x_3190:
[----:B------:R-:W-:Y:S05]  /*4ae0*/  BSYNC.RECONVERGENT B1 ;  /* 0x0000000000017941 */ /* 0x000fea0003800200 */
.L_x_3189:
[----:B------:R-:W-:Y:S01]  /*4af0*/  ISETP.NE.AND P0, PT, R111, RZ, PT ;  /* 0x000000ff6f00720c */ /* 0x000fe20003f05270 */
[----:B------:R-:W-:Y:S11]  /*4b00*/  BSSY.RECONVERGENT B1, `(.L_x_3193) ;  /* 0x000006d000017945 */ /* 0x000ff60003800200 */
[----:B------:R-:W-:Y:S01]  /*4b10*/  @!UPT UIADD3 URZ, UPT, UPT, URZ, URZ, URZ ;  /* 0x000000fffffff290 */ /* 0x000fe2000fffe0ff */
[----:B------:R-:W-:Y:S05]  /*4b20*/  @!P0 BRA `(.L_x_3194) ;  /* 0x0000000400a88947 */ /* 0x000fea0003800000 */
[C---:B------:R-:W-:Y:S01]  /*4b30*/  LEA R26, P0, R11.reuse, R6, 0x5 ;  /* 0x000000060b1a7211 */ /* 0x040fe200078028ff */
[----:B------:R-:W-:Y:S01]  /*4b40*/  BSSY.RECONVERGENT B0, `(.L_x_3195) ;  /* 0x0000039000007945 */ /* 0x000fe20003800200 */
[C---:B------:R-:W-:Y:S02]  /*4b50*/  LEA R40, P1, R11.reuse, R38, 0x5 ;  /* 0x000000260b287211 */ /* 0x040fe400078228ff */
[C---:B------:R-:W-:Y:S02]  /*4b60*/  LEA.HI.X.SX32 R27, R11.reuse, R7, 0x5, P0 ;  /* 0x000000070b1b7211 */ /* 0x040fe400000f2eff */
[C---:B------:R-:W-:Y:S02]  /*4b70*/  LEA R56, P0, R128.reuse, R10, 0x6 ;  /* 0x0000000a80387211 */ /* 0x040fe400078030ff */
        /* <DEDUP_REMOVED lines=53> */
.L_x_3196:
[----:B------:R-:W-:Y:S05]  /*4ed0*/  BSYNC.RECONVERGENT B0 ;  /* 0x0000000000007941 */ /* 0x000fea0003800200 */
.L_x_3195:
        /* <DEDUP_REMOVED lines=47> */
.L_x_3194:
[----:B------:R-:W-:Y:S05]  /*51d0*/  BSYNC.RECONVERGENT B1 ;  /* 0x0000000000017941 */ /* 0x000fea0003800200 */
.L_x_3193:
[----:B------:R-:W-:Y:S04]  /*51e0*/  BSSY.RECONVERGENT B1, `(.L_x_3197) ;  /* 0x000006f000017945 */ /* 0x000fe80003800200 */
[----:B------:R-:W-:Y:S05]  /*51f0*/  @P6 BRA `(.L_x_3198) ;  /* 0x0000000400b46947 */ /* 0x000fea0003800000 */
[----:B------:R-:W-:Y:S01]  /*5200*/  IMAD.MOV.U32 R8, RZ, RZ, R10 ;  /* 0x000000ffff087224 */ /* 0x000fe200078e000a */
[-C--:B-----5:R-:W-:Y:S01]  /*5210*/  ISETP.GE.AND P6, PT, R14, R43.reuse, PT ;  /* 0x0000002b0e00720c */ /* 0x0a0fe20003fc6270 */
[----:B------:R-:W-:Y:S01]  /*5220*/  IMAD R5, R129, 0x60, RZ ;  /* 0x0000006081057824 */ /* 0x000fe200078e02ff */
[C---:B------:R-:W-:Y:S01]  /*5230*/  LEA R26, P0, R11.reuse, R6, 0x6 ;  /* 0x000000060b1a7211 */ /* 0x040fe200078030ff */
[----:B------:R-:W-:Y:S01]  /*5240*/  IMAD.WIDE.U32 R56, R128, 0x60, R8 ;  /* 0x0000006080387825 */ /* 0x000fe200078e0008 */
[----:B------:R-:W-:Y:S01]  /*5250*/  ISETP.GE.AND P1, PT, R12, R43, PT ;  /* 0x0000002b0c00720c */ /* 0x000fe20003f26270 */
[----:B------:R-:W-:Y:S01]  /*5260*/  BSSY.RECONVERGENT B0, `(.L_x_3199) ;  /* 0x0000037000007945 */ /* 0x000fe20003800200 */
[----:B------:R-:W-:Y:S01]  /*5270*/  LEA.HI.X.SX32 R27, R11, R7, 0x6, P0 ;  /* 0x000000070b1b7211 */ /* 0x000fe200000f36ff */
[----:B------:R-:W-:Y:S01]  /*5280*/  IMAD R3, R207, 0x60, RZ ;  /* 0x00000060cf037824 */ /* 0x000fe200078e02ff */
[----:B------:R-:W-:Y:S01]  /*5290*/  LEA R40, P0, R11, R38, 0x6 ;  /* 0x000000260b287211 */ /* 0x000fe200078030ff */
[----:B--2---:R-:W-:Y:S01]  /*52a0*/  IMAD.WIDE.U32 R44, R206, 0x60, R84 ;  /* 0x00000060ce2c7825 */ /* 0x004fe200078e0054 */
[----:B------:R-:W-:Y:S02]  /*52b0*/  IADD3 R57, PT, PT, R57, R5, RZ ;  /* 0x0000000539397210 */ /* 0x000fe40007ffe0ff */
        /* <DEDUP_REMOVED lines=49> */
.L_x_3200:
[----:B------:R-:W-:Y:S05]  /*55d0*/  BSYNC.RECONVERGENT B0 ;  /* 0x0000000000007941 */ /* 0x000fea0003800200 */
.L_x_3199:
        /* <DEDUP_REMOVED lines=47> */
.L_x_3198:
[----:B------:R-:W-:Y:S05]  /*58d0*/  BSYNC.RECONVERGENT B1 ;  /* 0x0000000000017941 */ /* 0x000fea0003800200 */
.L_x_3197:
[----:B------:R-:W-:Y:S04]  /*58e0*/  BSSY.RECONVERGENT B1, `(.L_x_3201) ;  /* 0x000006a000017945 */ /* 0x000fe80003800200 */
[----:B------:R-:W-:Y:S05]  /*58f0*/  @!P5 BRA `(.L_x_3202) ;  /* 0x0000000400a0d947 */ /* 0x000fea0003800000 */
[-C--:B-----5:R-:W-:Y:S01]  /*5900*/  ISETP.GE.AND P6, PT, R14, R43.reuse, PT ;  /* 0x0000002b0e00720c */ /* 0x0a0fe20003fc6270 */
[----:B------:R-:W-:Y:S01]  /*5910*/  BSSY.RECONVERGENT B0, `(.L_x_3203) ;  /* 0x0000037000007945 */ /* 0x000fe20003800200 */
[----:B------:R-:W-:Y:S01]  /*5920*/  LEA R56, P5, R128, R10, 0x7 ;  /* 0x0000000a80387211 */ /* 0x000fe200078a38ff */
[C---:B------:R-:W-:Y:S01]  /*5930*/  IMAD.WIDE R26, R11.reuse, 0x60, R6 ;  /* 0x000000600b1a7825 */ /* 0x040fe200078e0206 */
        /* <DEDUP_REMOVED lines=52> */
.L_x_3204:
[----:B------:R-:W-:Y:S05]  /*5c80*/  BSYNC.RECONVERGENT B0 ;  /* 0x0000000000007941 */ /* 0x000fea0003800200 */
.L_x_3203:
        /* <DEDUP_REMOVED lines=47> */
.L_x_3202:
[----:B------:R-:W-:Y:S05]  /*5f80*/  BSYNC.RECONVERGENT B1 ;  /* 0x0000000000017941 */ /* 0x000fea0003800200 */
.L_x_3201:
[----:B------:R-:W-:Y:S04]  /*5f90*/  BSSY.RECONVERGENT B1, `(.L_x_3205) ;  /* 0x000006f000017945 */ /* 0x000fe80003800200 */
[----:B------:R-:W-:Y:S05]  /*5fa0*/  @!P4 BRA `(.L_x_3206) ;  /* 0x0000000400b4c947 */ /* 0x000fea0003800000 */
[----:B------:R-:W-:Y:S01]  /*5fb0*/  IMAD.MOV.U32 R8, RZ, RZ, R10 ;  /* 0x000000ffff087224 */ /* 0x000fe200078e000a */
[-C--:B-----5:R-:W-:Y:S01]  /*5fc0*/  ISETP.GE.AND P5, PT, R14, R43.reuse, PT ;  /* 0x0000002b0e00720c */ /* 0x0a0fe20003fa6270 */
[----:B------:R-:W-:Y:S01]  /*5fd0*/  IMAD R5, R129, 0xa0, RZ ;  /* 0x000000a081057824 */ /* 0x000fe200078e02ff */
[C---:B------:R-:W-:Y:S01]  /*5fe0*/  LEA R26, P4, R11.reuse, R6, 0x7 ;  /* 0x000000060b1a7211 */ /* 0x040fe200078838ff */
        /* <DEDUP_REMOVED lines=57> */
.L_x_3208:
[----:B------:R-:W-:Y:S05]  /*6380*/  BSYNC.RECONVERGENT B0 ;  /* 0x0000000000007941 */ /* 0x000fea0003800200 */
.L_x_3207:
        /* <DEDUP_REMOVED lines=47> */
.L_x_3206:
[----:B------:R-:W-:Y:S05]  /*6680*/  BSYNC.RECONVERGENT B1 ;  /* 0x0000000000017941 */ /* 0x000fea0003800200 */
.L_x_3205:
[----:B------:R-:W-:Y:S04]  /*6690*/  BSSY.RECONVERGENT B1, `(.L_x_3209) ;  /* 0x000006d000017945 */ /* 0x000fe80003800200 */
[----:B------:R-:W-:Y:S05]  /*66a0*/  @!P3 BRA `(.L_x_3210) ;  /* 0x0000000400acb947 */ /* 0x000fea0003800000 */
[----:B------:R-:W-:Y:S01]  /*66b0*/  IMAD R5, R129, 0xc0, RZ ;  /* 0x000000c081057824 */ /* 0x000fe200078e02ff */
[-C--:B-----5:R-:W-:Y:S01]  /*66c0*/  ISETP.GE.AND P0, PT, R14, R43.reuse, PT ;  /* 0x0000002b0e00720c */ /* 0x0a0fe20003f06270 */
[----:B------:R-:W-:Y:S01]  /*66d0*/  IMAD R3, R207, 0xc0, RZ ;  /* 0x000000c0cf037824 */ /* 0x000fe200078e02ff */
[----:B------:R-:W-:Y:S01]  /*66e0*/  MOV R8, R10 ;  /* 0x0000000a00087202 */ /* 0x000fe20000000f00 */
[----:B--2---:R-:W-:Y:S01]  /*66f0*/  IMAD.WIDE.U32 R44, R206, 0xc0, R84 ;  /* 0x000000c0ce2c7825 */ /* 0x004fe200078e0054 */
[----:B------:R-:W-:Y:S01]  /*6700*/  BSSY.RECONVERGENT B0, `(.L_x_3211) ;  /* 0x0000036000007945 */ /* 0x000fe20003800200 */
[----:B------:R-:W-:Y:S02]  /*6710*/  ISETP.GE.AND P1, PT, R12, R43, PT ;  /* 0x0000002b0c00720c */ /* 0x000fe40003f26270 */
[----:B------:R-:W-:Y:S01]  /*6720*/  IMAD.WIDE.U32 R56, R128, 0xc0, R8 ;  /* 0x000000c080387825 */ /* 0x000fe200078e0008 */
[----:B------:R-:W-:Y:S03]  /*6730*/  IADD3 R45, PT, PT, R45, R3, RZ ;  /* 0x000000032d2d7210 */ /* 0x000fe60007ffe0ff */
[----:B------:R-:W-:Y:S01]  /*6740*/  IMAD.WIDE R26, R11, 0xa0, R6 ;  /* 0x000000a00b1a7825 */ /* 0x000fe200078e0206 */
        /* <DEDUP_REMOVED lines=49> */
.L_x_3212:
[----:B------:R-:W-:Y:S05]  /*6a60*/  BSYNC.RECONVERGENT B0 ;  /* 0x0000000000007941 */ /* 0x000fea0003800200 */
.L_x_3211:
        /* <DEDUP_REMOVED lines=47> */
.L_x_3210:
[----:B------:R-:W-:Y:S05]  /*6d60*/  BSYNC.RECONVERGENT B1 ;  /* 0x0000000000017941 */ /* 0x000fea0003800200 */
.L_x_3209:
[----:B------:R-:W-:Y:S04]  /*6d70*/  BSSY.RECONVERGENT B1, `(.L_x_3213) ;  /* 0x000006d000017945 */ /* 0x000fe80003800200 */
[----:B------:R-:W-:Y:S05]  /*6d80*/  @!P2 BRA `(.L_x_3214) ;  /* 0x0000000400aca947 */ /* 0x000fea0003800000 */
[----:B------:R-:W-:Y:S01]  /*6d90*/  IMAD R5, R129, 0xe0, RZ ;  /* 0x000000e081057824 */ /* 0x000fe200078e02ff */
[-C--:B-----5:R-:W-:Y:S01]  /*6da0*/  ISETP.GE.AND P0, PT, R14, R43.reuse, PT ;  /* 0x0000002b0e00720c */ /* 0x0a0fe20003f06270 */
[----:B------:R-:W-:Y:S01]  /*6db0*/  IMAD R3, R207, 0xe0, RZ ;  /* 0x000000e0cf037824 */ /* 0x000fe200078e02ff */
[----:B------:R-:W-:Y:S01]  /*6dc0*/  MOV R8, R10 ;  /* 0x0000000a00087202 */ /* 0x000fe20000000f00 */
[----:B--2-4-:R-:W-:Y:S01]  /*6dd0*/  IMAD.WIDE.U32 R36, R206, 0xe0, R84 ;  /* 0x000000e0ce247825 */ /* 0x014fe200078e0054 */
        /* <DEDUP_REMOVED lines=54> */
.L_x_3216:
[----:B------:R-:W-:Y:S05]  /*7140*/  BSYNC.RECONVERGENT B0 ;  /* 0x0000000000007941 */ /* 0x000fea0003800200 */
.L_x_3215:
        /* <DEDUP_REMOVED lines=47> */
.L_x_3214:
[----:B------:R-:W-:Y:S05]  /*7440*/  BSYNC.RECONVERGENT B1 ;  /* 0x0000000000017941 */ /* 0x000fea0003800200 */
.L_x_3213:
[----:B------:R-:W3:Y:S02]  /*7450*/  LD.E R3, desc[UR4][R132.64+0xd0] ;  /* 0x0000d00484037980 */ /* 0x000ee4000c101900 */
[----:B---3--:R-:W-:Y:S05]  /*7460*/  IMAD.U32 R3, R3, -0x40, RZ ;  /* 0xffffffc003037824 */ /* 0x008fea00078e00ff */
[C---:B------:R-:W-:Y:S02]  /*7470*/  LEA R16, P1, R3.reuse, R16, 0x1 ;  /* 0x0000001003107211 */ /* 0x040fe400078208ff */
[C---:B------:R-:W-:Y:S02]  /*7480*/  LEA R54, P0, R3.reuse, R54, 0x1 ;  /* 0x0000003603367211 */ /* 0x040fe400078008ff */
[C---:B------:R-:W-:Y:S02]  /*7490*/  LEA.HI.X.SX32 R17, R3.reuse, R17, 0x1, P1 ;  /* 0x0000001103117211 */ /* 0x040fe400008f0eff */
[----:B------:R-:W-:Y:S01]  /*74a0*/  LEA.HI.X.SX32 R55, R3, R55, 0x1, P0 ;  /* 0x0000003703377211 */ /* 0x000fe200000f0eff */
[----:B------:R-:W-:Y:S05]  /*74b0*/  BRA `(.L_x_3183) ;  /* 0x0000005c00587947 */ /* 0x000fea0003800000 */
.L_x_3184:
        /* <DEDUP_REMOVED lines=95> */
.L_x_3220:
[----:B------:R-:W-:Y:S05]  /*7ab0*/  BSYNC.RECONVERGENT B0 ;  /* 0x0000000000007941 */ /* 0x000fea0003800200 */
.L_x_3219:
        /* <DEDUP_REMOVED lines=88> */
.L_x_3218:
[----:B------:R-:W-:Y:S05]  /*8040*/  BSYNC.RECONVERGENT B1 ;  /* 0x0000000000017941 */ /* 0x000fea0003800200 */
.L_x_3217:
        /* <DEDUP_REMOVED lines=27> */
[----:B------:R-:W-:Y:S05]  /*8200*/  @!P0 IADD3 R42, P1, PT, R113, R82, RZ ;  /* 0x00000052712a8210 */ /* 0x000fea0007f3e0ff */
[----:B------:R-:W-:Y:S01]  /*8210*/  @!P0 IMAD.X R43, R136, 0x1, R83, P1 ;  /* 0x00000001882b8824 */ /* 0x000fe200008e0653 */
        /* <DEDUP_REMOVED lines=68> */
.L_x_3224:
[----:B------:R-:W-:Y:S05]  /*8660*/  BSYNC.RECONVERGENT B0 ;  /* 0x0000000000007941 */ /* 0x000fea0003800200 */
.L_x_3223:
        /* <DEDUP_REMOVED lines=88> */
.L_x_3222:
[----:B------:R-:W-:Y:S05]  /*8bf0*/  BSYNC.RECONVERGENT B1 ;  /* 0x0000000000017941 */ /* 0x000fea0003800200 */
.L_x_3221:
        /* <DEDUP_REMOVED lines=96> */
.L_x_3228:
[----:B------:R-:W-:Y:S05]  /*9200*/  BSYNC.RECONVERGENT B0 ;  /* 0x0000000000007941 */ /* 0x000fea0003800200 */
.L_x_3227:
        /* <DEDUP_REMOVED lines=89> */
.L_x_3226:
[----:B------:R-:W-:Y:S05]  /*97a0*/  BSYNC.RECONVERGENT B1 ;  /* 0x0000000000017941 */ /* 0x000fea0003800200 */
.L_x_3225:
[----:B------:R-:W-:Y:S04]  /*97b0*/  BSSY.RECONVERGENT B1, `(.L_x_3229) ;  /* 0x00000ba000017945 */ /* 0x000fe80003800200 */
[----:B------:R-:W-:Y:S05]  /*97c0*/  @P6 BRA `(.L_x_3230) ;  /* 0x0000000800e06947 */ /* 0x000fea0003800000 */
        /* <DEDUP_REMOVED lines=95> */
.L_x_3232:
[----:B------:R-:W-:Y:S05]  /*9dc0*/  BSYNC.RECONVERGENT B0 ;  /* 0x0000000000007941 */ /* 0x000fea0003800200 */
.L_x_3231:
        /* <DEDUP_REMOVED lines=88> */
.L_x_3230:
[----:B------:R-:W-:Y:S05]  /*a350*/  BSYNC.RECONVERGENT B1 ;  /* 0x0000000000017941 */ /* 0x000fea0003800200 */
.L_x_3229:
        /* <DEDUP_REMOVED lines=94> */
.L_x_3236:
[----:B------:R-:W-:Y:S05]  /*a940*/  BSYNC.RECONVERGENT B0 ;  /* 0x0000000000007941 */ /* 0x000fea0003800200 */
.L_x_3235:
        /* <DEDUP_REMOVED lines=88> */
.L_x_3234:
[----:B------:R-:W-:Y:S05]  /*aed0*/  BSYNC.RECONVERGENT B1 ;  /* 0x0000000000017941 */ /* 0x000fea0003800200 */
.L_x_3233:
        /* <DEDUP_REMOVED lines=98> */
.L_x_3240:
[----:B------:R-:W-:Y:S05]  /*b500*/  BSYNC.RECONVERGENT B0 ;  /* 0x0000000000007941 */ /* 0x000fea0003800200 */
.L_x_3239:
        /* <DEDUP_REMOVED lines=86> */
.L_x_3238:
[----:B------:R-:W-:Y:S05]  /*ba70*/  BSYNC.RECONVERGENT B1 ;  /* 0x0000000000017941 */ /* 0x000fea0003800200 */
.L_x_3237:
        /* <DEDUP_REMOVED lines=98> */
.L_x_3244:
[----:B------:R-:W-:Y:S05]  /*c0a0*/  BSYNC.RECONVERGENT B0 ;  /* 0x0000000000007941 */ /* 0x000fea0003800200 */
.L_x_3243:
        /* <DEDUP_REMOVED lines=86> */
.L_x_3242:
[----:B------:R-:W-:Y:S05]  /*c610*/  BSYNC.RECONVERGENT B1 ;  /* 0x0000000000017941 */ /* 0x000fea0003800200 */
.L_x_3241:
        /* <DEDUP_REMOVED lines=98> */
.L_x_3248:
[----:B------:R-:W-:Y:S05]  /*cc40*/  BSYNC.RECONVERGENT B0 ;  /* 0x0000000000007941 */ /* 0x000fea0003800200 */
.L_x_3247:
        /* <DEDUP_REMOVED lines=86> */
.L_x_3246:
[----:B------:R-:W-:Y:S05]  /*d1b0*/  BSYNC.RECONVERGENT B1 ;  /* 0x0000000000017941 */ /* 0x000fea0003800200 */
.L_x_3245:
[----:B------:R-:W3:Y:S02]  /*d1c0*/  LD.E R3, desc[UR4][R132.64+0xd0] ;  /* 0x0000d00484037980 */ /* 0x000ee4000c101900 */
[----:B---3--:R-:W-:Y:S05]  /*d1d0*/  IMAD.U32 R3, R3, -0x40, RZ ;  /* 0xffffffc003037824 */ /* 0x008fea00078e00ff */
[C---:B------:R-:W-:Y:S02]  /*d1e0*/  LEA R82, P1, R3.reuse, R82, 0x1 ;  /* 0x0000005203527211 */ /* 0x040fe400078208ff */
[C---:B------:R-:W-:Y:S02]  /*d1f0*/  LEA R80, P0, R3.reuse, R80, 0x1 ;  /* 0x0000005003507211 */ /* 0x040fe400078008ff */
[C---:B------:R-:W-:Y:S02]  /*d200*/  LEA.HI.X.SX32 R83, R3.reuse, R83, 0x1, P1 ;  /* 0x0000005303537211 */ /* 0x040fe400008f0eff */
[----:B------:R-:W-:Y:S09]  /*d210*/  LEA.HI.X.SX32 R81, R3, R81, 0x1, P0 ;  /* 0x0000005103517211 */ /* 0x000ff200000f0eff */
.L_x_3183:
[----:B------:R-:W-:Y:S05]  /*d220*/  BSYNC.RECONVERGENT B2 ;  /* 0x0000000000027941 */ /* 0x000fea0003800200 */
.L_x_3167:
        /* <DEDUP_REMOVED lines=101> */
.L_x_3250:
[----:B------:R-:W-:Y:S05]  /*d880*/  BSYNC.RECONVERGENT B0 ;  /* 0x0000000000007941 */ /* 0x000fea0003800200 */
.L_x_3249:
[----:B------:R-:W-:Y:S11]  /*d890*/  ISETP.GT.AND P0, PT, R96, R73, PT ;  /* 0x000000496000720c */ /* 0x000ff60003f04270 */
[----:B------:R-:W-:Y:S02]  /*d8a0*/  @!UPT UIADD3 URZ, UPT, UPT, URZ, URZ, URZ ;  /* 0x000000fffffff290 */ /* 0x000fe4000fffe0ff */
[----:B------:R-:W-:Y:S05]  /*d8b0*/  @P0 BRA `(.L_x_3251) ;  /* 0xffffff5000c80947 */ /* 0x000fea000383ffff */
.L_x_3150:
        /* <DEDUP_REMOVED lines=34> */
.L_x_3255:
[----:B------:R-:W-:Y:S05]  /*dae0*/  BSYNC.RECONVERGENT B0 ;  /* 0x0000000000007941 */ /* 0x000fea0003800200 */
.L_x_3254:
        /* <DEDUP_REMOVED lines=14> */
.L_x_3257:
[----:B------:R-:W-:Y:S05]  /*dbd0*/  BSYNC.RECONVERGENT B0 ;  /* 0x0000000000007941 */ /* 0x000fea0003800200 */
.L_x_3256:
        /* <DEDUP_REMOVED lines=16> */
.L_x_3259:
[----:B------:R-:W-:Y:S05]  /*dce0*/  BSYNC.RECONVERGENT B0 ;  /* 0x0000000000007941 */ /* 0x000fea0003800200 */
.L_x_3258:
        /* <DEDUP_REMOVED lines=16> */
.L_x_3253:
[----:B------:R-:W2:Y:S04]  /*ddf0*/  LD.E.64 R2, desc[UR4][R132.64+0xf0] ;  /* 0x0000f00484027980 */ /* 0x000ea8000c101b00 */
[----:B------:R-:W3:Y:S04]  /*de00*/  LD.E.U8 R0, desc[UR4][R132.64+0x1b3] ;  /* 0x0001b30484007980 */ /* 0x000ee8000c101100 */
[----:B------:R1:W5:Y:S04]  /*de10*/  LD.E.64 R34, desc[UR4][R132.64+0x148] ;  /* 0x0001480484227980 */ /* 0x000368000c101b00 */
[----:B------:R1:W5:Y:S01]  /*de20*/  LD.E.64 R32, desc[UR4][R132.64+0x150] ;  /* 0x0001500484207980 */ /* 0x000362000c101b00 */
[----:B--2---:R-:W-:-:S04]  /*de30*/  ISETP.NE.U32.AND P1, PT, R2, RZ, PT ;  /* 0x000000ff0200720c */ /* 0x004fc80003f25070 */
[----:B------:R-:W-:-:S13]  /*de40*/  ISETP.NE.AND.EX P1, PT, R3, RZ, PT, P1 ;  /* 0x000000ff0300720c */ /* 0x000fda0003f25310 */
[----:B------:R-:W-:Y:S01]  /*de50*/  @P1 LEA R8, P0, R219, R2, 0x2 ;  /* 0x00000002db081211 */ /* 0x000fe200078010ff */
[----:B------:R-:W-:-:S03]  /*de60*/  IMAD.MOV.U32 R2, RZ, RZ, RZ ;  /* 0x000000ffff027224 */ /* 0x000fc600078e00ff */
[----:B------:R-:W-:-:S05]  /*de70*/  @P1 LEA.HI.X R9, R219, R3, RZ, 0x2, P0 ;  /* 0x00000003db091211 */ /* 0x000fca00000f14ff */
[----:B------:R-:W2:Y:S01]  /*de80*/  @P1 LD.E R2, desc[UR4][R8.64] ;  /* 0x0000000408021980 */ /* 0x000ea2000c101900 */
[----:B------:R-:W-:-:S04]  /*de90*/  LEA.HI R3, R13, R13, RZ, 0x1 ;  /* 0x0000000d0d037211 */ /* 0x000fc800078f08ff */
[----:B------:R-:W-:Y:S02]  /*dea0*/  SHF.R.S32.HI R3, RZ, 0x1, R3 ;  /* 0x00000001ff037819 */ /* 0x000fe40000011403 */
[----:B---3--:R-:W-:-:S03]  /*deb0*/  ISETP.NE.AND P2, PT, R0, RZ, PT ;  /* 0x000000ff0000720c */ /* 0x008fc60003f45270 */
[----:B------:R-:W-:-:S04]  /*dec0*/  IMAD R7, R124, R3, R72 ;  /* 0x000000037c077224 */ /* 0x000fc800078e0248 */
[----:B------:R-:W-:Y:S02]  /*ded0*/  IMAD.IADD R5, R72, 0x1, R7 ;  /* 0x0000000148057824 */ /* 0x000fe400078e0207 */
[----:B------:R-:W-:Y:S01]  /*dee0*/  IMAD.SHL.U32 R29, R3, 0x10, RZ ;  /* 0x00000010031d7824 */ /* 0x000fe200078e00ff */
[----:B--2---:R-:W-:-:S05]  /*def0*/  IADD3 R2, PT, PT, R2, R75, R77 ;  /* 0x0000004b02027210 */ /* 0x004fca0007ffe04d */
        /* <DEDUP_REMOVED lines=42> */
[C---:B------:R-:W-:Y:S01]  /*e1a0*/  FMUL.FTZ R11, R0.reuse, R21 ;  /* 0x00000015000b7220 */ /* 0x040fe20000410000 */
        /* <DEDUP_REMOVED lines=10> */
[C---:B------:R-:W-:Y:S01]  /*e250*/  FFMA.FTZ R10, R27.reuse, R20, -R10 ;  /* 0x000000141b0a7223 */ /* 0x040fe2000001080a */
[----:B------:R-:W-:Y:S01]  /*e260*/  FMUL.FTZ R21, R26, R5 ;  /* 0x000000051a157220 */ /* 0x000fe20000410000 */
[----:B------:R-:W-:Y:S01]  /*e270*/  FFMA.FTZ R27, R27, R8, R2 ;  /* 0x000000081b1b7223 */ /* 0x000fe20000010002 */
        /* <DEDUP_REMOVED lines=11> */
.L_x_3267:
[----:B------:R-:W-:Y:S05]  /*e330*/  BSYNC.RECONVERGENT B0 ;  /* 0x0000000000007941 */ /* 0x000fea0003800200 */
.L_x_3266:
[----:B-----5:R-:W-:Y:S01]  /*e340*/  IMAD.MOV.U32 R6, RZ, RZ, R10 ;  /* 0x000000ffff067224 */ /* 0x020fe200078e000a */
[----:B------:R-:W-:Y:S01]  /*e350*/  MOV R4, R8 ;  /* 0x0000000800047202 */ /* 0x000fe20000000f00 */
[----:B------:R-:W-:Y:S01]  /*e360*/  IMAD.MOV.U32 R7, RZ, RZ, R11 ;  /* 0x000000ffff077224 */ /* 0x000fe200078e000b */
[----:B------:R-:W-:Y:S02]  /*e370*/  MOV R5, R9 ;  /* 0x0000000900057202 */ /* 0x000fe40000000f00 */
.L_x_3265:
[----:B------:R-:W-:Y:S05]  /*e380*/  BSYNC.RECONVERGENT B1 ;  /* 0x0000000000017941 */ /* 0x000fea0003800200 */
.L_x_3264:
        /* <DEDUP_REMOVED lines=48> */
.L_x_3269:
[----:B------:R-:W-:Y:S05]  /*e690*/  BSYNC.RECONVERGENT B0 ;  /* 0x0000000000007941 */ /* 0x000fea0003800200 */
.L_x_3268:
[----:B-----5:R3:W-:Y:S02]  /*e6a0*/  STS.128 [R65+0x2000], R8 ;  /* 0x0020000841007388 */ /* 0x0207e40000000c00 */
.L_x_3263:
[----:B------:R-:W-:Y:S05]  /*e6b0*/  BSYNC.RECONVERGENT B2 ;  /* 0x0000000000027941 */ /* 0x000fea0003800200 */
.L_x_3262:
        /* <DEDUP_REMOVED lines=60> */
.L_x_3275:
[----:B------:R-:W-:Y:S05]  /*ea80*/  BSYNC.RECONVERGENT B0 ;  /* 0x0000000000007941 */ /* 0x000fea0003800200 */
.L_x_3274:
[----:B-----5:R1:W-:Y:S02]  /*ea90*/  STS.128 [R65+0x800], R8 ;  /* 0x0008000841007388 */ /* 0x0203e40000000c00 */
.L_x_3273:
[----:B------:R-:W-:Y:S05]  /*eaa0*/  BSYNC.RECONVERGENT B1 ;  /* 0x0000000000017941 */ /* 0x000fea0003800200 */
.L_x_3272:
        /* <DEDUP_REMOVED lines=20> */
[C---:B------:R-:W-:Y:S01]  /*ebf0*/  IMAD.U32 R9, R8.reuse, 0x10000, RZ ;  /* 0x0001000008097824 */ /* 0x040fe200078e00ff */
[----:B------:R-:W-:Y:S02]  /*ec00*/  LOP3.LUT R24, R8, 0xffff0000, RZ, 0xc0, !PT ;  /* 0xffff000008187812 */ /* 0x000fe400078ec0ff */
[----:B------:R-:W-:-:S02]  /*ec10*/  SHF.L.U32 R27, R11, 0x10, RZ ;  /* 0x000000100b1b7819 */ /* 0x000fc400000006ff */
        /* <DEDUP_REMOVED lines=30> */
.L_x_3277:
[----:B------:R-:W-:Y:S05]  /*ee00*/  BSYNC.RECONVERGENT B0 ;  /* 0x0000000000007941 */ /* 0x000fea0003800200 */
.L_x_3276:
[----:B-----5:R3:W-:Y:S02]  /*ee10*/  STS.128 [R65+0x2800], R8 ;  /* 0x0028000841007388 */ /* 0x0207e40000000c00 */
.L_x_3271:
[----:B------:R-:W-:Y:S05]  /*ee20*/  BSYNC.RECONVERGENT B2 ;  /* 0x0000000000027941 */ /* 0x000fea0003800200 */
.L_x_3270:
        /* <DEDUP_REMOVED lines=61> */
.L_x_3283:
[----:B------:R-:W-:Y:S05]  /*f200*/  BSYNC.RECONVERGENT B0 ;  /* 0x0000000000007941 */ /* 0x000fea0003800200 */
.L_x_3282:
[----:B-----5:R1:W-:Y:S02]  /*f210*/  STS.128 [R65+0x1000], R8 ;  /* 0x0010000841007388 */ /* 0x0203e40000000c00 */
.L_x_3281:
[----:B------:R-:W-:Y:S05]  /*f220*/  BSYNC.RECONVERGENT B1 ;  /* 0x0000000000017941 */ /* 0x000fea0003800200 */
.L_x_3280:
        /* <DEDUP_REMOVED lines=53> */
.L_x_3285:
[----:B------:R-:W-:Y:S05]  /*f580*/  BSYNC.RECONVERGENT B0 ;  /* 0x0000000000007941 */ /* 0x000fea0003800200 */
.L_x_3284:
[----:B-----5:R1:W-:Y:S02]  /*f590*/  STS.128 [R65+0x3000], R8 ;  /* 0x0030000841007388 */ /* 0x0203e40000000c00 */
.L_x_3279:
[----:B------:R-:W-:Y:S05]  /*f5a0*/  BSYNC.RECONVERGENT B2 ;  /* 0x0000000000027941 */ /* 0x000fea0003800200 */
.L_x_3278:
        /* <DEDUP_REMOVED lines=35> */
[----:B---3--:R-:W-:Y:S02]  /*f7e0*/  LOP3.LUT R19, R2, 0xffff0000, RZ, 0xc0, !PT ;  /* 0xffff000002137812 */ /* 0x008fe400078ec0ff */
        /* <DEDUP_REMOVED lines=26> */
.L_x_3289:
[----:B------:R-:W-:Y:S05]  /*f990*/  BSYNC.RECONVERGENT B0 ;  /* 0x0000000000007941 */ /* 0x000fea0003800200 */
.L_x_3288:
[----:B-----5:R1:W-:Y:S02]  /*f9a0*/  STS.128 [R65+0x1800], R8 ;  /* 0x0018000841007388 */ /* 0x0203e40000000c00 */
.L_x_3287:
[----:B------:R-:W-:Y:S05]  /*f9b0*/  BSYNC.RECONVERGENT B1 ;  /* 0x0000000000017941 */ /* 0x000fea0003800200 */
.L_x_3286:
        /* <DEDUP_REMOVED lines=12> */
[----:B------:R-:W-:-:S03]  /*fa80*/  IADD3 R2, P0, PT, R32, R3, RZ ;  /* 0x0000000320027210 */ /* 0x000fc60007f1e0ff */
[----:B------:R-:W-:Y:S01]  /*fa90*/  IMAD.X R5, R35, 0x1, R7, P1 ;  /* 0x0000000123057824 */ /* 0x000fe200008e0607 */
[----:B------:R-:W-:-:S05]  /*faa0*/  IADD3.X R3, PT, PT, R33, R7, RZ, P0, !PT ;  /* 0x0000000721037210 */ /* 0x000fca00007fe4ff */
[----:B------:R-:W2:Y:S04]  /*fab0*/  LD.E.64 R4, desc[UR4][R4.64+0x40] ;  /* 0x0000400404047980 */ /* 0x000ea8000c101b00 */
[----:B------:R-:W3:Y:S01]  /*fac0*/  LD.E.64 R2, desc[UR4][R2.64+0x40] ;  /* 0x0000400402027980 */ /* 0x000ee2000c101b00 */
[C---:B-----5:R-:W-:Y:S01]  /*fad0*/  IMAD.U32 R7, R8.reuse, 0x10000, RZ ;  /* 0x0001000008077824 */ /* 0x060fe200078e00ff */
[----:B------:R-:W-:Y:S02]  /*fae0*/  LOP3.LUT R6, R8, 0xffff0000, RZ, 0xc0, !PT ;  /* 0xffff000008067812 */ /* 0x000fe400078ec0ff */
[C---:B------:R-:W-:Y:S02]  /*faf0*/  LOP3.LUT R0, R9.reuse, 0xffff0000, RZ, 0xc0, !PT ;  /* 0xffff000009007812 */ /* 0x040fe400078ec0ff */
[----:B------:R-:W-:Y:S01]  /*fb00*/  SHF.L.U32 R17, R9, 0x10, RZ ;  /* 0x0000001009117819 */ /* 0x000fe200000006ff */
[C---:B------:R-:W-:Y:S01]  /*fb10*/  IMAD.U32 R16, R10.reuse, 0x10000, RZ ;  /* 0x000100000a107824 */ /* 0x040fe200078e00ff */
[----:B------:R-:W-:-:S02]  /*fb20*/  LOP3.LUT R13, R10, 0xffff0000, RZ, 0xc0, !PT ;  /* 0xffff00000a0d7812 */ /* 0x000fc400078ec0ff */
[C---:B------:R-:W-:Y:S02]  /*fb30*/  LOP3.LUT R10, R11.reuse, 0xffff0000, RZ, 0xc0, !PT ;  /* 0xffff00000b0a7812 */ /* 0x040fe400078ec0ff */
[----:B------:R-:W-:Y:S01]  /*fb40*/  SHF.L.U32 R11, R11, 0x10, RZ ;  /* 0x000000100b0b7819 */ /* 0x000fe200000006ff */
[----:B--2---:R-:W-:Y:S01]  /*fb50*/  IMAD.U32 R9, R4, 0x10000, RZ ;  /* 0x0001000004097824 */ /* 0x004fe200078e00ff */
[----:B---3--:R-:W-:-:S03]  /*fb60*/  SHF.L.U32 R8, R2, 0x10, RZ ;  /* 0x0000001002087819 */ /* 0x008fc600000006ff */
[-C--:B------:R-:W-:Y:S01]  /*fb70*/  FMUL.FTZ R19, R6, R9.reuse ;  /* 0x0000000906137220 */ /* 0x080fe20000410000 */
[----:B------:R-:W-:Y:S02]  /*fb80*/  LOP3.LUT R18, R4, 0xffff0000, RZ, 0xc0, !PT ;  /* 0xffff000004127812 */ /* 0x000fe400078ec0ff */
[----:B------:R-:W-:Y:S01]  /*fb90*/  LOP3.LUT R2, R2, 0xffff0000, RZ, 0xc0, !PT ;  /* 0xffff000002027812 */ /* 0x000fe200078ec0ff */
[-C--:B------:R-:W-:Y:S01]  /*fba0*/  FMUL.FTZ R4, R6, R8.reuse ;  /* 0x0000000806047220 */ /* 0x080fe20000410000 */
[----:B------:R-:W-:Y:S01]  /*fbb0*/  FFMA.FTZ R19, R7, R8, R19 ;  /* 0x0000000807137223 */ /* 0x000fe20000010013 */
[----:B------:R-:W-:Y:S02]  /*fbc0*/  SHF.L.U32 R8, R5, 0x10, RZ ;  /* 0x0000001005087819 */ /* 0x000fe400000006ff */
[----:B------:R-:W-:Y:S01]  /*fbd0*/  FFMA.FTZ R4, R7, R9, -R4 ;  /* 0x0000000907047223 */ /* 0x000fe20000010804 */
[----:B------:R-:W-:Y:S01]  /*fbe0*/  FMUL.FTZ R6, R0, R2 ;  /* 0x0000000200067220 */ /* 0x000fe20000410000 */
[----:B------:R-:W-:-:S02]  /*fbf0*/  IMAD.U32 R7, R3, 0x10000, RZ ;  /* 0x0001000003077824 */ /* 0x000fc400078e00ff */
[-C--:B------:R-:W-:Y:S01]  /*fc00*/  FMUL.FTZ R0, R0, R18.reuse ;  /* 0x0000001200007220 */ /* 0x080fe20000410000 */
[----:B------:R-:W-:Y:S02]  /*fc10*/  LOP3.LUT R3, R3, 0xffff0000, RZ, 0xc0, !PT ;  /* 0xffff000003037812 */ /* 0x000fe400078ec0ff */
[----:B------:R-:W-:Y:S01]  /*fc20*/  LOP3.LUT R5, R5, 0xffff0000, RZ, 0xc0, !PT ;  /* 0xffff000005057812 */ /* 0x000fe200078ec0ff */
[C---:B------:R-:W-:Y:S01]  /*fc30*/  FFMA.FTZ R6, R17.reuse, R18, -R6 ;  /* 0x0000001211067223 */ /* 0x040fe20000010806 */
[----:B------:R-:W-:Y:S01]  /*fc40*/  FFMA.FTZ R17, R17, R2, R0 ;  /* 0x0000000211117223 */ /* 0x000fe20000010000 */
[C---:B------:R-:W-:Y:S01]  /*fc50*/  FMUL.FTZ R9, R13.reuse, R7 ;  /* 0x000000070d097220 */ /* 0x040fe20000410000 */
[-C--:B------:R-:W-:Y:S01]  /*fc60*/  FMUL.FTZ R2, R13, R8.reuse ;  /* 0x000000080d027220 */ /* 0x080fe20000410000 */
[C---:B------:R-:W-:Y:S01]  /*fc70*/  FMUL.FTZ R0, R10.reuse, R3 ;  /* 0x000000030a007220 */ /* 0x040fe20000410000 */
[----:B------:R-:W-:Y:S01]  /*fc80*/  FMUL.FTZ R10, R10, R5 ;  /* 0x000000050a0a7220 */ /* 0x000fe20000410000 */
        /* <DEDUP_REMOVED lines=9> */
.L_x_3291:
[----:B------:R-:W-:Y:S05]  /*fd20*/  BSYNC.RECONVERGENT B0 ;  /* 0x0000000000007941 */ /* 0x000fea0003800200 */
.L_x_3290:
[----:B-----5:R1:W-:Y:S01]  /*fd30*/  STS.128 [R65+0x3800], R8 ;  /* 0x0038000841007388 */ /* 0x0203e20000000c00 */
[----:B------:R-:W-:Y:S05]  /*fd40*/  BRA `(.L_x_3260) ;  /* 0x0000002c00907947 */ /* 0x000fea0003800000 */
.L_x_3261:
        /* <DEDUP_REMOVED lines=97> */
.L_x_3296:
[----:B------:R-:W-:Y:S05]  /*10360*/  BSYNC.RECONVERGENT B0 ;  /* 0x0000000000007941 */ /* 0x000fea0003800200 */
.L_x_3295:
[----:B------:R-:W-:Y:S05]  /*10370*/  BSYNC.RECONVERGENT B1 ;  /* 0x0000000000017941 */ /* 0x000fea0003800200 */
.L_x_3294:
        /* <DEDUP_REMOVED lines=87> */
.L_x_3298:
[----:B------:R-:W-:Y:S05]  /*108f0*/  BSYNC.RECONVERGENT B0 ;  /* 0x0000000000007941 */ /* 0x000fea0003800200 */
.L_x_3297:
[----:B-----5:R4:W-:Y:S02]  /*10900*/  STS.128 [R65+0x2000], R20 ;  /* 0x0020001441007388 */ /* 0x0209e40000000c00 */
.L_x_3293:
[----:B------:R-:W-:Y:S05]  /*10910*/  BSYNC.RECONVERGENT B2 ;  /* 0x0000000000027941 */ /* 0x000fea0003800200 */
.L_x_3292:
        /* <DEDUP_REMOVED lines=91> */
.L_x_3304:
[----:B------:R-:W-:Y:S05]  /*10ed0*/  BSYNC.RECONVERGENT B0 ;  /* 0x0000000000007941 */ /* 0x000fea0003800200 */
.L_x_3303:
[----:B-----5:R4:W-:Y:S02]  /*10ee0*/  STS.128 [R65+0x800], R20 ;  /* 0x0008001441007388 */ /* 0x0209e40000000c00 */
.L_x_3302:
[----:B------:R-:W-:Y:S05]  /*10ef0*/  BSYNC.RECONVERGENT B1 ;  /* 0x0000000000017941 */ /* 0x000fea0003800200 */
.L_x_3301:
        /* <DEDUP_REMOVED lines=86> */
.L_x_3306:
[----:B------:R-:W-:Y:S05]  /*11460*/  BSYNC.RECONVERGENT B0 ;  /* 0x0000000000007941 */ /* 0x000fea0003800200 */
.L_x_3305:
[----:B-----5:R4:W-:Y:S02]  /*11470*/  STS.128 [R65+0x2800], R20 ;  /* 0x0028001441007388 */ /* 0x0209e40000000c00 */
.L_x_3300:
[----:B------:R-:W-:Y:S05]  /*11480*/  BSYNC.RECONVERGENT B2 ;  /* 0x0000000000027941 */ /* 0x000fea0003800200 */
.L_x_3299:
        /* <DEDUP_REMOVED lines=94> */
.L_x_3312:
[----:B------:R-:W-:Y:S05]  /*11a70*/  BSYNC.RECONVERGENT B0 ;  /* 0x0000000000007941 */ /* 0x000fea0003800200 */
.L_x_3311:
[----:B-----5:R4:W-:Y:S02]  /*11a80*/  STS.128 [R65+0x1000], R20 ;  /* 0x0010001441007388 */ /* 0x0209e40000000c00 */
.L_x_3310:
[----:B------:R-:W-:Y:S05]  /*11a90*/  BSYNC.RECONVERGENT B1 ;  /* 0x0000000000017941 */ /* 0x000fea0003800200 */
.L_x_3309:
        /* <DEDUP_REMOVED lines=84> */
.L_x_3314:
[----:B------:R-:W-:Y:S05]  /*11fe0*/  BSYNC.RECONVERGENT B0 ;  /* 0x0000000000007941 */ /* 0x000fea0003800200 */
.L_x_3313:
[----:B-----5:R4:W-:Y:S02]  /*11ff0*/  STS.128 [R65+0x3000], R20 ;  /* 0x0030001441007388 */ /* 0x0209e40000000c00 */
.L_x_3308:
[----:B------:R-:W-:Y:S05]  /*12000*/  BSYNC.RECONVERGENT B2 ;  /* 0x0000000000027941 */ /* 0x000fea0003800200 */
.L_x_3307:
        /* <DEDUP_REMOVED lines=95> */
.L_x_3318:
[----:B------:R-:W-:Y:S05]  /*12600*/  BSYNC.RECONVERGENT B0 ;  /* 0x0000000000007941 */ /* 0x000fea0003800200 */
.L_x_3317:
[----:B-----5:R1:W-:Y:S02]  /*12610*/  STS.128 [R65+0x1800], R20 ;  /* 0x0018001441007388 */ /* 0x0203e40000000c00 */
.L_x_3316:
[----:B------:R-:W-:Y:S05]  /*12620*/  BSYNC.RECONVERGENT B1 ;  /* 0x0000000000017941 */ /* 0x000fea0003800200 */
.L_x_3315:
        /* <DEDUP_REMOVED lines=31> */
[----:B------:R-:W-:Y:S01]  /*12820*/  LOP3.LUT R4, R7, 0xffff0000, RZ, 0xc0, !PT ;  /* 0xffff000007047812 */ /* 0x000fe200078ec0ff */
[C---:B--2---:R-:W-:Y:S01]  /*12830*/  IMAD.U32 R25, R8.reuse, 0x10000, RZ ;  /* 0x0001000008197824 */ /* 0x044fe200078e00ff */
[----:B------:R-:W-:Y:S01]  /*12840*/  LOP3.LUT R7, R8, 0xffff0000, RZ, 0xc0, !PT ;  /* 0xffff000008077812 */ /* 0x000fe200078ec0ff */
[----:B------:R-:W-:Y:S01]  /*12850*/  IMAD.U32 R27, R10, 0x10000, RZ ;  /* 0x000100000a1b7824 */ /* 0x000fe200078e00ff */
[----:B------:R-:W-:-:S02]  /*12860*/  SHF.L.U32 R6, R9, 0x10, RZ ;  /* 0x0000001009067819 */ /* 0x000fc400000006ff */
[----:B------:R-:W-:Y:S02]  /*12870*/  LOP3.LUT R28, R9, 0xffff0000, RZ, 0xc0, !PT ;  /* 0xffff0000091c7812 */ /* 0x000fe400078ec0ff */
[----:B------:R-:W-:Y:S01]  /*12880*/  LOP3.LUT R9, R10, 0xffff0000, RZ, 0xc0, !PT ;  /* 0xffff00000a097812 */ /* 0x000fe200078ec0ff */
[----:B----4-:R-:W-:Y:S01]  /*12890*/  IMAD.U32 R32, R16, 0x10000, RZ ;  /* 0x0001000010207824 */ /* 0x010fe200078e00ff */
[C---:B------:R-:W-:Y:S01]  /*128a0*/  SHF.L.U32 R8, R11.reuse, 0x10, RZ ;  /* 0x000000100b087819 */ /* 0x040fe200000006ff */
[----:B------:R-:W-:Y:S01]  /*128b0*/  IMAD.U32 R34, R18, 0x10000, RZ ;  /* 0x0001000012227824 */ /* 0x000fe200078e00ff */
[----:B------:R-:W-:Y:S01]  /*128c0*/  LOP3.LUT R29, R11, 0xffff0000, RZ, 0xc0, !PT ;  /* 0xffff00000b1d7812 */ /* 0x000fe200078ec0ff */
[----:B------:R-:W-:Y:S01]  /*128d0*/  @P0 FADD.FTZ R32, -R32, -RZ ;  /* 0x800000ff20200221 */ /* 0x000fe20000010100 */
[----:B------:R-:W-:Y:S01]  /*128e0*/  LOP3.LUT R10, R16, 0xffff0000, RZ, 0xc0, !PT ;  /* 0xffff0000100a7812 */ /* 0x000fe200078ec0ff */
[----:B------:R-:W-:Y:S01]  /*128f0*/  @P0 FADD.FTZ R34, -R34, -RZ ;  /* 0x800000ff22220221 */ /* 0x000fe20000010100 */
[----:B------:R-:W-:Y:S01]  /*12900*/  SHF.L.U32 R11, R17, 0x10, RZ ;  /* 0x00000010110b7819 */ /* 0x000fe200000006ff */
[----:B------:R-:W-:Y:S01]  /*12910*/  FMUL.FTZ R32, R25, R32 ;  /* 0x0000002019207220 */ /* 0x000fe20000410000 */
        /* <DEDUP_REMOVED lines=8> */
[----:B------:R-:W-:Y:S01]  /*129a0*/  FMUL.FTZ R11, R6, R11 ;  /* 0x0000000b060b7220 */ /* 0x000fe20000410000 */
[----:B------:R-:W-:Y:S01]  /*129b0*/  @P0 FADD.FTZ R17, -R17, -RZ ;  /* 0x800000ff11110221 */ /* 0x000fe20000010100 */
[----:B------:R-:W-:Y:S01]  /*129c0*/  FMUL.FTZ R7, R7, R10 ;  /* 0x0000000a07077220 */ /* 0x000fe20000410000 */
[----:B------:R-:W-:Y:S01]  /*129d0*/  @P0 FADD.FTZ R18, -R18, -RZ ;  /* 0x800000ff12120221 */ /* 0x000fe20000010100 */
[----:B------:R-:W-:Y:S01]  /*129e0*/  FMUL.FTZ R16, R9, R16 ;  /* 0x0000001009107220 */ /* 0x000fe20000410000 */
[----:B------:R-:W-:Y:S01]  /*129f0*/  FMUL.FTZ R17, R8, R17 ;  /* 0x0000001108117220 */ /* 0x000fe20000410000 */
[----:B---3--:R-:W-:-:S02]  /*12a00*/  IMAD.U32 R9, R20, 0x10000, RZ ;  /* 0x0001000014097824 */ /* 0x008fc400078e00ff */
[----:B------:R-:W-:Y:S01]  /*12a10*/  FMUL.FTZ R29, R29, R18 ;  /* 0x000000121d1d7220 */ /* 0x000fe20000410000 */
[----:B------:R-:W-:Y:S01]  /*12a20*/  LOP3.LUT R8, R20, 0xffff0000, RZ, 0xc0, !PT ;  /* 0xffff000014087812 */ /* 0x000fe200078ec0ff */
[----:B------:R-:W-:Y:S01]  /*12a30*/  IMAD.U32 R19, R22, 0x10000, RZ ;  /* 0x0001000016137824 */ /* 0x000fe200078e00ff */
[C---:B------:R-:W-:Y:S01]  /*12a40*/  SHF.L.U32 R6, R21.reuse, 0x10, RZ ;  /* 0x0000001015067819 */ /* 0x040fe200000006ff */
[----:B------:R-:W-:Y:S01]  /*12a50*/  FMUL.FTZ R31, R28, R31 ;  /* 0x0000001f1c1f7220 */ /* 0x000fe20000410000 */
[----:B------:R-:W-:Y:S01]  /*12a60*/  LOP3.LUT R20, R21, 0xffff0000, RZ, 0xc0, !PT ;  /* 0xffff000015147812 */ /* 0x000fe200078ec0ff */
[----:B------:R-:W-:Y:S01]  /*12a70*/  FMUL.FTZ R34, R27, R34 ;  /* 0x000000221b227220 */ /* 0x000fe20000410000 */
[----:B------:R-:W-:Y:S01]  /*12a80*/  LOP3.LUT R18, R22, 0xffff0000, RZ, 0xc0, !PT ;  /* 0xffff000016127812 */ /* 0x000fe200078ec0ff */
[----:B------:R-:W-:Y:S01]  /*12a90*/  FFMA.FTZ R6, R24, R6, R11 ;  /* 0x0000000618067223 */ /* 0x000fe2000001000b */
[C---:B------:R-:W-:Y:S01]  /*12aa0*/  SHF.L.U32 R10, R23.reuse, 0x10, RZ ;  /* 0x00000010170a7819 */ /* 0x040fe200000006ff */
[----:B------:R-:W-:Y:S01]  /*12ab0*/  FFMA.FTZ R31, R0, R20, R31 ;  /* 0x00000014001f7223 */ /* 0x000fe2000001001f */
[----:B------:R-:W-:Y:S01]  /*12ac0*/  LOP3.LUT R22, R23, 0xffff0000, RZ, 0xc0, !PT ;  /* 0xffff000017167812 */ /* 0x000fe200078ec0ff */
        /* <DEDUP_REMOVED lines=10> */
.L_x_3320:
[----:B------:R-:W-:Y:S05]  /*12b70*/  BSYNC.RECONVERGENT B0 ;  /* 0x0000000000007941 */ /* 0x000fea0003800200 */
.L_x_3319:
[----:B-----5:R1:W-:Y:S02]  /*12b80*/  STS.128 [R65+0x3800], R4 ;  /* 0x0038000441007388 */ /* 0x0203e40000000c00 */
.L_x_3260:
[----:B------:R-:W-:Y:S05]  /*12b90*/  BSYNC.RECONVERGENT B3 ;  /* 0x0000000000037941 */ /* 0x000fea0003800200 */
.L_x_3252:
        /* <DEDUP_REMOVED lines=24> */
.L_x_3322:
[----:B------:R-:W-:Y:S05]  /*12d20*/  BSYNC.RECONVERGENT B0 ;  /* 0x0000000000007941 */ /* 0x000fea0003800200 */
.L_x_3321:
[----:B-1----:R-:W-:Y:S01]  /*12d30*/  LEA R6, P1, R68, R210, 0x1 ;  /* 0x000000d244067211 */ /* 0x002fe200078208ff */
[----:B------:R-:W-:Y:S01]  /*12d40*/  BSSY.RECONVERGENT B0, `(.L_x_3323) ;  /* 0x0000011000007945 */ /* 0x000fe20003800200 */
[----:B------:R-:W-:Y:S01]  /*12d50*/  ISETP.GE.AND P2, PT, R3, R5, PT ;  /* 0x000000050300720c */ /* 0x000fe20003f46270 */
[----:B------:R-:W-:Y:S01]  /*12d60*/  VIADD R0, R124, 0x60 ;  /* 0x000000607c007836 */ /* 0x000fe20000000000 */
[----:B------:R-:W-:Y:S01]  /*12d70*/  LEA.HI.X R7, R68, R211, R71, 0x1, P1 ;  /* 0x000000d344077211 */ /* 0x000fe200008f0c47 */
[----:B------:R-:W-:Y:S10]  /*12d80*/  @P0 BRA `(.L_x_3324) ;  /* 0x0000000000300947 */ /* 0x000ff40003800000 */
        /* <DEDUP_REMOVED lines=12> */
.L_x_3324:
[----:B------:R-:W-:Y:S05]  /*12e50*/  BSYNC.RECONVERGENT B0 ;  /* 0x0000000000007941 */ /* 0x000fea0003800200 */
.L_x_3323:
[----:B------:R-:W-:Y:S04]  /*12e60*/  BSSY.RECONVERGENT B0, `(.L_x_3325) ;  /* 0x0000010000007945 */ /* 0x000fe80003800200 */
        /* <DEDUP_REMOVED lines=15> */
.L_x_3326:
[----:B------:R-:W-:Y:S05]  /*12f60*/  BSYNC.RECONVERGENT B0 ;  /* 0x0000000000007941 */ /* 0x000fea0003800200 */
.L_x_3325:
[----:B------:R-:W-:Y:S01]  /*12f70*/  BSSY.RECONVERGENT B0, `(.L_x_3327) ;  /* 0x0000012000007945 */ /* 0x000fe20003800200 */
[----:B------:R-:W-:Y:S02]  /*12f80*/  ISETP.GE.AND P0, PT, R0, R5, PT ;  /* 0x000000050000720c */ /* 0x000fe40003f06270 */
[----:B------:R-:W-:Y:S01]  /*12f90*/  IADD3 R124, PT, PT, R124, 0x70, RZ ;  /* 0x000000707c7c7810 */ /* 0x000fe20007ffe0ff */
        /* <DEDUP_REMOVED lines=15> */
.L_x_3328:
[----:B------:R-:W-:Y:S05]  /*13090*/  BSYNC.RECONVERGENT B0 ;  /* 0x0000000000007941 */ /* 0x000fea0003800200 */
.L_x_3327:
[----:B------:R-:W-:Y:S01]  /*130a0*/  BSSY.RECONVERGENT B0, `(.L_x_3329) ;  /* 0x0000014000007945 */ /* 0x000fe20003800200 */
[----:B------:R-:W-:-:S03]  /*130b0*/  ISETP.GE.AND P1, PT, R124, R5, PT ;  /* 0x000000057c00720c */ /* 0x000fc60003f26270 */
[----:B------:R-:W-:Y:S10]  /*130c0*/  @P3 BRA `(.L_x_3330) ;  /* 0x0000000000443947 */ /* 0x000ff40003800000 */
[----:B--23--:R-:W-:Y:S01]  /*130d0*/  MOV R8, R6 ;  /* 0x0000000600087202 */ /* 0x00cfe20000000f00 */
        /* <DEDUP_REMOVED lines=16> */
.L_x_3330:
[----:B------:R-:W-:Y:S05]  /*131e0*/  BSYNC.RECONVERGENT B0 ;  /* 0x0000000000007941 */ /* 0x000fea0003800200 */
.L_x_3329:
        /* <DEDUP_REMOVED lines=16> */
.L_x_3332:
[----:B------:R-:W-:Y:S05]  /*132f0*/  BSYNC.RECONVERGENT B0 ;  /* 0x0000000000007941 */ /* 0x000fea0003800200 */
.L_x_3331:
[----:B------:R-:W-:Y:S04]  /*13300*/  BSSY.RECONVERGENT B0, `(.L_x_3333) ;  /* 0x0000013000007945 */ /* 0x000fe80003800200 */
[----:B------:R-:W-:Y:S05]  /*13310*/  @P0 BRA `(.L_x_3334) ;  /* 0x0000000000440947 */ /* 0x000fea0003800000 */
        /* <DEDUP_REMOVED lines=17> */
.L_x_3334:
[----:B------:R-:W-:Y:S05]  /*13430*/  BSYNC.RECONVERGENT B0 ;  /* 0x0000000000007941 */ /* 0x000fea0003800200 */
.L_x_3333:
[----:B------:R-:W-:Y:S04]  /*13440*/  BSSY.RECONVERGENT B0, `(.L_x_3335) ;  /* 0x0000011000007945 */ /* 0x000fe80003800200 */
        /* <DEDUP_REMOVED lines=16> */
.L_x_3336:
[----:B------:R-:W-:Y:S05]  /*13550*/  BSYNC.RECONVERGENT B0 ;  /* 0x0000000000007941 */ /* 0x000fea0003800200 */
.L_x_3335:
[----:B------:R-:W0:Y:S01]  /*13560*/  LDGDEPBAR ;  /* 0x00000000000079af */ /* 0x000e220000000000 */
[----:B------:R-:W-:Y:S03]  /*13570*/  BSSY.RECONVERGENT B0, `(.L_x_3337) ;  /* 0x0000017000007945 */ /* 0x000fe60003800200 */
[----:B------:R1:W5:Y:S04]  /*13580*/  LD.E R54, desc[UR4][R132.64+0x184] ;  /* 0x0001840484367980 */ /* 0x000368000c101900 */
        /* <DEDUP_REMOVED lines=19> */
.L_x_3338:
[----:B------:R1:W-:Y:S04]  /*136c0*/  STS.128 [R65+0xc000], RZ ;  /* 0x00c000ff41007388 */ /* 0x0003e80000000c00 */
[----:B------:R1:W-:Y:S02]  /*136d0*/  STS.128 [R65+0x10000], RZ ;  /* 0x010000ff41007388 */ /* 0x0003e40000000c00 */
.L_x_3339:
[----:B------:R-:W-:Y:S05]  /*136e0*/  BSYNC.RECONVERGENT B0 ;  /* 0x0000000000007941 */ /* 0x000fea0003800200 */
.L_x_3337:
        /* <DEDUP_REMOVED lines=25> */
.L_x_3341:
[----:B------:R-:W-:Y:S05]  /*13880*/  BSYNC.RECONVERGENT B0 ;  /* 0x0000000000007941 */ /* 0x000fea0003800200 */
.L_x_3340:
[----:B------:R1:W-:Y:S01]  /*13890*/  @P3 STS.128 [R65+0xd000], RZ ;  /* 0x00d000ff41003388 */ /* 0x0003e20000000c00 */
[----:B------:R-:W-:Y:S03]  /*138a0*/  BSSY.RECONVERGENT B0, `(.L_x_3342) ;  /* 0x0000011000007945 */ /* 0x000fe60003800200 */
[----:B------:R1:W-:Y:S01]  /*138b0*/  @P3 STS.128 [R65+0x11000], RZ ;  /* 0x011000ff41003388 */ /* 0x0003e20000000c00 */
        /* <DEDUP_REMOVED lines=15> */
.L_x_3343:
[----:B------:R-:W-:Y:S05]  /*139b0*/  BSYNC.RECONVERGENT B0 ;  /* 0x0000000000007941 */ /* 0x000fea0003800200 */
.L_x_3342:
        /* <DEDUP_REMOVED lines=19> */
.L_x_3345:
[----:B------:R-:W-:Y:S05]  /*13af0*/  BSYNC.RECONVERGENT B0 ;  /* 0x0000000000007941 */ /* 0x000fea0003800200 */
.L_x_3344:
        /* <DEDUP_REMOVED lines=21> */
.L_x_3347:
[----:B------:R-:W-:Y:S05]  /*13c50*/  BSYNC.RECONVERGENT B0 ;  /* 0x0000000000007941 */ /* 0x000fea0003800200 */
.L_x_3346:
        /* <DEDUP_REMOVED lines=18> */
.L_x_3349:
[----:B------:R-:W-:Y:S05]  /*13d80*/  BSYNC.RECONVERGENT B0 ;  /* 0x0000000000007941 */ /* 0x000fea0003800200 */
.L_x_3348:
        /* <DEDUP_REMOVED lines=21> */
.L_x_3351:
[----:B------:R-:W-:Y:S05]  /*13ee0*/  BSYNC.RECONVERGENT B0 ;  /* 0x0000000000007941 */ /* 0x000fea0003800200 */
.L_x_3350:
        /* <DEDUP_REMOVED lines=19> */
.L_x_3353:
[----:B------:R-:W-:Y:S05]  /*14020*/  BSYNC.RECONVERGENT B0 ;  /* 0x0000000000007941 */ /* 0x000fea0003800200 */
.L_x_3352:
        /* <DEDUP_REMOVED lines=21> */
[----:B---3--:R-:W-:Y:S01]  /*14180*/  ULEA UR6, UR6, UR7, 0x18 ;  /* 0x0000000706067291 */ /* 0x008fe2000f8ec0ff */
[C---:B------:R-:W-:Y:S01]  /*14190*/  LOP3.LUT P6, RZ, R196.reuse, 0x2, RZ, 0xc0, !PT ;  /* 0x00000002c4ff7812 */ /* 0x040fe200078cc0ff */
[----:B------:R-:W-:Y:S01]  /*141a0*/  IMAD R66, R5, 0x2, R66 ;  /* 0x0000000205427824 */ /* 0x000fe200078e0242 */
[----:B------:R-:W-:Y:S02]  /*141b0*/  LOP3.LUT P2, RZ, R196, 0x4, RZ, 0xc0, !PT ;  /* 0x00000004c4ff7812 */ /* 0x000fe4000784c0ff */
[----:B------:R-:W-:Y:S01]  /*141c0*/  SEL R52, R198, 0xffffffe0, !P6 ;  /* 0xffffffe0c6347807 */ /* 0x000fe20007000000 */
[----:B------:R-:W-:Y:S01]  /*141d0*/  VIADD R61, R66, UR6 ;  /* 0x00000006423d7c36 */ /* 0x000fe20008000000 */
[----:B------:R-:W-:-:S02]  /*141e0*/  LEA R121, R121, UR6, 0x1 ;  /* 0x0000000679797c11 */ /* 0x000fc4000f8e08ff */
[----:B------:R-:W-:Y:S01]  /*141f0*/  LDSM.16.M88.4 R36, [R66+UR6+0x4000] ;  /* 0x004000064224783b */ /* 0x000fe20008000200 */
[--C-:B------:R-:W-:Y:S01]  /*14200*/  IMAD.IADD R62, R61, 0x1, R52.reuse ;  /* 0x000000013d3e7824 */ /* 0x100fe200078e0234 */
[----:B------:R-:W-:Y:S01]  /*14210*/  SEL R60, R60, 0xffffffc0, !P2 ;  /* 0xffffffc03c3c7807 */ /* 0x000fe20005000000 */
[----:B------:R-:W-:Y:S01]  /*14220*/  IMAD.IADD R128, R121, 0x1, R52 ;  /* 0x0000000179807824 */ /* 0x000fe200078e0234 */
[----:B------:R-:W1:Y:S01]  /*14230*/  LDSM.16.M88.4 R92, [R121] ;  /* 0x00000000795c783b */ /* 0x000e620000000200 */
[----:B-----5:R-:W-:Y:S01]  /*14240*/  IADD3 R224, PT, PT, R2, R67, -R216 ;  /* 0x0000004302e07210 */ /* 0x020fe20007ffe8d8 */
[----:B------:R-:W-:Y:S01]  /*14250*/  VIADD R2, R64, 0xffffffff ;  /* 0xffffffff40027836 */ /* 0x000fe20000000000 */
[----:B------:R-:W-:Y:S01]  /*14260*/  IADD3 R54, PT, PT, R67, -R216, -R54 ;  /* 0x800000d843367210 */ /* 0x000fe20007ffe836 */
[----:B------:R-:W2:Y:S01]  /*14270*/  LDSM.16.M88.4 R28, [R66+UR6+0x4800] ;  /* 0x00480006421c783b */ /* 0x000ea20008000200 */
[--C-:B------:R-:W-:Y:S02]  /*14280*/  IMAD.IADD R129, R121, 0x1, R60.reuse ;  /* 0x0000000179817824 */ /* 0x100fe400078e023c */
[----:B------:R-:W-:Y:S01]  /*14290*/  IMAD.IADD R61, R61, 0x1, R60 ;  /* 0x000000013d3d7824 */ /* 0x000fe200078e023c */
[----:B----4-:R-:W3:Y:S01]  /*142a0*/  LDSM.16.M88.4 R20, [R66+UR6+0x5000] ;  /* 0x005000064214783b */ /* 0x010ee20008000200 */
[----:B------:R-:W-:Y:S01]  /*142b0*/  IMAD.IADD R63, R52, 0x1, R129 ;  /* 0x00000001343f7824 */ /* 0x000fe200078e0281 */
[----:B------:R-:W-:Y:S01]  /*142c0*/  ISETP.GT.AND P0, PT, R2, R205, PT ;  /* 0x000000cd0200720c */ /* 0x000fe20003f04270 */
        /* <DEDUP_REMOVED lines=12> */
[----:B------:R-:W-:Y:S04]  /*14390*/  LDSM.16.M88.4 R72, [R129] ;  /* 0x000000008148783b */ /* 0x000fe80000000200 */
[----:B------:R-:W-:Y:S01]  /*143a0*/  LDSM.16.M88.4 R116, [R62+0x6800] ;  /* 0x006800003e74783b */ /* 0x000fe20000000200 */
[C---:B---3--:R-:W-:Y:S03]  /*143b0*/  HMMA.16816.F32.BF16 R24, R92.reuse, R20, RZ ;  /* 0x000000145c18723c */ /* 0x048fe600000418ff */
[----:B------:R-:W-:Y:S04]  /*143c0*/  LDSM.16.M88.4 R88, [R62+0x7000] ;  /* 0x007000003e58783b */ /* 0x000fe80000000200 */
[----:B------:R-:W-:Y:S01]  /*143d0*/  LDSM.16.M88.4 R84, [R62+0x7800] ;  /* 0x007800003e54783b */ /* 0x000fe20000000200 */
[C---:B----4-:R-:W-:Y:S03]  /*143e0*/  HMMA.16816.F32.BF16 R16, R92.reuse, R12, RZ ;  /* 0x0000000c5c10723c */ /* 0x050fe600000418ff */
        /* <DEDUP_REMOVED lines=20> */
[----:B------:R-:W1:Y:S07]  /*14530*/  LDSM.16.M88.4 R56, [R61+0x4800] ;  /* 0x004800003d38783b */ /* 0x000e6e0000000200 */
[C---:B------:R-:W-:Y:S08]  /*14540*/  HMMA.16816.F32.BF16 R32, R80.reuse, R68, R32 ;  /* 0x000000445020723c */ /* 0x040ff00000041820 */
[C---:B--2---:R-:W-:Y:S08]  /*14550*/  HMMA.16816.F32.BF16 R16, R80.reuse, R44, R16 ;  /* 0x0000002c5010723c */ /* 0x044ff00000041810 */
[C---:B------:R-:W-:Y:S01]  /*14560*/  HMMA.16816.F32.BF16 R12, R80.reuse, R46, R12 ;  /* 0x0000002e500c723c */ /* 0x040fe2000004180c */
[----:B------:R-:W2:Y:S07]  /*14570*/  LDSM.16.M88.4 R44, [R61+0x5000] ;  /* 0x005000003d2c783b */ /* 0x000eae0000000200 */
        /* <DEDUP_REMOVED lines=20> */
[----:B------:R-:W-:Y:S03]  /*146c0*/  LDSM.16.M88.4 R84, [R62+0xb000] ;  /* 0x00b000003e54783b */ /* 0x000fe60000000200 */
[C---:B------:R-:W-:Y:S08]  /*146d0*/  HMMA.16816.F32.BF16 R40, R72.reuse, R76, R40 ;  /* 0x0000004c4828723c */ /* 0x040ff00000041828 */
[C---:B------:R-:W-:Y:S01]  /*146e0*/  HMMA.16816.F32.BF16 R36, R72.reuse, R78, R36 ;  /* 0x0000004e4824723c */ /* 0x040fe20000041824 */
[----:B------:R-:W-:Y:S07]  /*146f0*/  LDSM.16.M88.4 R76, [R55+0x4000] ;  /* 0x00400000374c783b */ /* 0x000fee0000000200 */
[C---:B---3--:R-:W-:Y:S08]  /*14700*/  HMMA.16816.F32.BF16 R16, R72.reuse, R48, R16 ;  /* 0x000000304810723c */ /* 0x048ff00000041810 */
[C---:B------:R-:W-:Y:S01]  /*14710*/  HMMA.16816.F32.BF16 R12, R72.reuse, R50, R12 ;  /* 0x00000032480c723c */ /* 0x040fe2000004180c */
[----:B------:R-:W3:Y:S07]  /*14720*/  LDSM.16.M88.4 R48, [R63] ;  /* 0x000000003f30783b */ /* 0x000eee0000000200 */
        /* <DEDUP_REMOVED lines=13> */
[C---:B---3--:R-:W-:Y:S08]  /*14800*/  HMMA.16816.F32.BF16 R40, R48.reuse, R76, R40 ;  /* 0x0000004c3028723c */ /* 0x048ff00000041828 */
[C---:B------:R-:W-:Y:S01]  /*14810*/  HMMA.16816.F32.BF16 R36, R48.reuse, R78, R36 ;  /* 0x0000004e3024723c */ /* 0x040fe20000041824 */
[----:B------:R-:W-:Y:S07]  /*14820*/  LDSM.16.M88.4 R76, [R55+0x7000] ;  /* 0x00700000374c783b */ /* 0x000fee0000000200 */
[C---:B------:R-:W-:Y:S08]  /*14830*/  HMMA.16816.F32.BF16 R32, R48.reuse, R68, R32 ;  /* 0x000000443020723c */ /* 0x040ff00000041820 */
[C---:B------:R-:W-:Y:S01]  /*14840*/  HMMA.16816.F32.BF16 R28, R48.reuse, R70, R28 ;  /* 0x00000046301c723c */ /* 0x040fe2000004181c */
[----:B------:R-:W3:Y:S07]  /*14850*/  LDSM.16.M88.4 R68, [R55+0x6800] ;  /* 0x006800003744783b */ /* 0x000eee0000000200 */
[C---:B-1----:R-:W-:Y:S08]  /*14860*/  HMMA.16816.F32.BF16 R24, R48.reuse, R56, R24 ;  /* 0x000000383018723c */ /* 0x042ff00000041818 */
[C---:B------:R-:W-:Y:S01]  /*14870*/  HMMA.16816.F32.BF16 R20, R48.reuse, R58, R20 ;  /* 0x0000003a3014723c */ /* 0x040fe20000041814 */
[----:B------:R-:W-:Y:S04]  /*14880*/  LDSM.16.M88.4 R56, [R121+0x2000] ;  /* 0x002000007938783b */ /* 0x000fe80000000200 */
[----:B------:R-:W-:Y:S03]  /*14890*/  LDSM.16.M88.4 R120, [R62+0x8800] ;  /* 0x008800003e78783b */ /* 0x000fe60000000200 */
[C---:B--2---:R-:W-:Y:S08]  /*148a0*/  HMMA.16816.F32.BF16 R16, R48.reuse, R44, R16 ;  /* 0x0000002c3010723c */ /* 0x044ff00000041810 */
[C---:B------:R-:W-:Y:S01]  /*148b0*/  HMMA.16816.F32.BF16 R12, R48.reuse, R46, R12 ;  /* 0x0000002e300c723c */ /* 0x040fe2000004180c */
[----:B------:R-:W1:Y:S07]  /*148c0*/  LDSM.16.M88.4 R44, [R66+UR6+0x8000] ;  /* 0x00800006422c783b */ /* 0x000e6e0008000200 */
[C---:B----4-:R-:W-:Y:S08]  /*148d0*/  HMMA.16816.F32.BF16 R8, R48.reuse, R72, R8 ;  /* 0x000000483008723c */ /* 0x050ff00000041808 */
[C---:B------:R-:W-:Y:S01]  /*148e0*/  HMMA.16816.F32.BF16 R4, R48.reuse, R74, R4 ;  /* 0x0000004a3004723c */ /* 0x040fe20000041804 */
[----:B------:R-:W2:Y:S07]  /*148f0*/  LDSM.16.M88.4 R72, [R66+UR6+0x8800] ;  /* 0x008800064248783b */ /* 0x000eae0008000200 */
[C---:B---3--:R-:W-:Y:S08]  /*14900*/  HMMA.16816.F32.BF16 R112, R48.reuse, R68, R112 ;  /* 0x000000443070723c */ /* 0x048ff00000041870 */
[C---:B------:R-:W-:Y:S01]  /*14910*/  HMMA.16816.F32.BF16 R108, R48.reuse, R70, R108 ;  /* 0x00000046306c723c */ /* 0x040fe2000004186c */
[----:B------:R-:W3:Y:S07]  /*14920*/  LDSM.16.M88.4 R68, [R66+UR6+0x9000] ;  /* 0x009000064244783b */ /* 0x000eee0008000200 */
[C---:B------:R-:W-:Y:S08]  /*14930*/  HMMA.16816.F32.BF16 R104, R48.reuse, R76, R104 ;  /* 0x0000004c3068723c */ /* 0x040ff00000041868 */
[C---:B------:R-:W-:Y:S01]  /*14940*/  HMMA.16816.F32.BF16 R100, R48.reuse, R78, R100 ;  /* 0x0000004e3064723c */ /* 0x040fe20000041864 */
[----:B------:R-:W4:Y:S07]  /*14950*/  LDSM.16.M88.4 R76, [R66+UR6+0x9800] ;  /* 0x00980006424c783b */ /* 0x000f2e0008000200 */
[C---:B------:R-:W-:Y:S08]  /*14960*/  HMMA.16816.F32.BF16 R96, R48.reuse, R80, R96 ;  /* 0x000000503060723c */ /* 0x040ff00000041860 */
[----:B------:R-:W-:Y:S01]  /*14970*/  HMMA.16816.F32.BF16 R92, R48, R82, R92 ;  /* 0x00000052305c723c */ /* 0x000fe2000004185c */
[----:B------:R-:W4:Y:S04]  /*14980*/  LDSM.16.M88.4 R48, [R66+UR6+0xa000] ;  /* 0x00a000064230783b */ /* 0x000f280008000200 */
[----:B------:R-:W-:Y:S03]  /*14990*/  LDSM.16.M88.4 R80, [R62+0xb800] ;  /* 0x00b800003e50783b */ /* 0x000fe60000000200 */
[C---:B-1----:R-:W-:Y:S08]  /*149a0*/  HMMA.16816.F32.BF16 R40, R56.reuse, R44, R40 ;  /* 0x0000002c3828723c */ /* 0x042ff00000041828 */
[C---:B------:R-:W-:Y:S01]  /*149b0*/  HMMA.16816.F32.BF16 R36, R56.reuse, R46, R36 ;  /* 0x0000002e3824723c */ /* 0x040fe20000041824 */
[----:B------:R-:W1:Y:S07]  /*149c0*/  LDSM.16.M88.4 R44, [R66+UR6+0xa800] ;  /* 0x00a80006422c783b */ /* 0x000e6e0008000200 */
[C---:B--2---:R-:W-:Y:S08]  /*149d0*/  HMMA.16816.F32.BF16 R32, R56.reuse, R72, R32 ;  /* 0x000000483820723c */ /* 0x044ff00000041820 */
[C---:B------:R-:W-:Y:S01]  /*149e0*/  HMMA.16816.F32.BF16 R28, R56.reuse, R74, R28 ;  /* 0x0000004a381c723c */ /* 0x040fe2000004181c */
[----:B------:R-:W2:Y:S07]  /*149f0*/  LDSM.16.M88.4 R72, [R66+UR6+0xb000] ;  /* 0x00b000064248783b */ /* 0x000eae0008000200 */
[C---:B---3--:R-:W-:Y:S08]  /*14a00*/  HMMA.16816.F32.BF16 R24, R56.reuse, R68, R24 ;  /* 0x000000443818723c */ /* 0x048ff00000041818 */
[C---:B------:R-:W-:Y:S01]  /*14a10*/  HMMA.16816.F32.BF16 R20, R56.reuse, R70, R20 ;  /* 0x000000463814723c */ /* 0x040fe20000041814 */
[----:B------:R-:W3:Y:S07]  /*14a20*/  LDSM.16.M88.4 R68, [R66+UR6+0xb800] ;  /* 0x00b800064244783b */ /* 0x000eee0008000200 */
[C---:B----4-:R-:W-:Y:S08]  /*14a30*/  HMMA.16816.F32.BF16 R16, R56.reuse, R76, R16 ;  /* 0x0000004c3810723c */ /* 0x050ff00000041810 */
[C---:B------:R-:W-:Y:S01]  /*14a40*/  HMMA.16816.F32.BF16 R12, R56.reuse, R78, R12 ;  /* 0x0000004e380c723c */ /* 0x040fe2000004180c */
[----:B------:R-:W-:Y:S04]  /*14a50*/  LDSM.16.M88.4 R76, [R128+0x2000] ;  /* 0x00200000804c783b */ /* 0x000fe80000000200 */
[----:B------:R-:W-:Y:S03]  /*14a60*/  LDSM.16.M88.4 R128, [R129+0x2000] ;  /* 0x002000008180783b */ /* 0x000fe60000000200 */
        /* <DEDUP_REMOVED lines=11> */
[----:B------:R-:W3:Y:S04]  /*14b20*/  LDSM.16.M88.4 R68, [R61+0x8800] ;  /* 0x008800003d44783b */ /* 0x000ee80000000200 */
[----:B------:R-:W3:Y:S03]  /*14b30*/  LDSM.16.M88.4 R56, [R61+0x9000] ;  /* 0x009000003d38783b */ /* 0x000ee60000000200 */
[C---:B----4-:R-:W-:Y:S08]  /*14b40*/  HMMA.16816.F32.BF16 R16, R76.reuse, R48, R16 ;  /* 0x000000304c10723c */ /* 0x050ff00000041810 */
[C---:B------:R-:W-:Y:S01]  /*14b50*/  HMMA.16816.F32.BF16 R12, R76.reuse, R50, R12 ;  /* 0x000000324c0c723c */ /* 0x040fe2000004180c */
[----:B------:R-:W4:Y:S07]  /*14b60*/  LDSM.16.M88.4 R48, [R61+0x9800] ;  /* 0x009800003d30783b */ /* 0x000f2e0000000200 */
[C---:B-1----:R-:W-:Y:S08]  /*14b70*/  HMMA.16816.F32.BF16 R8, R76.reuse, R44, R8 ;  /* 0x0000002c4c08723c */ /* 0x042ff00000041808 */
[C---:B------:R-:W-:Y:S01]  /*14b80*/  HMMA.16816.F32.BF16 R4, R76.reuse, R46, R4 ;  /* 0x0000002e4c04723c */ /* 0x040fe20000041804 */
[----:B------:R-:W1:Y:S07]  /*14b90*/  LDSM.16.M88.4 R44, [R61+0xa000] ;  /* 0x00a000003d2c783b */ /* 0x000e6e0000000200 */
[C---:B------:R-:W-:Y:S08]  /*14ba0*/  HMMA.16816.F32.BF16 R24, R76.reuse, R116, R24 ;  /* 0x000000744c18723c */ /* 0x040ff00000041818 */
        /* <DEDUP_REMOVED lines=10> */
[----:B------:R-:W-:Y:S07]  /*14c50*/  LDSM.16.M88.4 R88, [R63+0x2000] ;  /* 0x002000003f58783b */ /* 0x000fee0000000200 */
[C---:B------:R-:W-:Y:S08]  /*14c60*/  HMMA.16816.F32.BF16 R104, R76.reuse, R84, R104 ;  /* 0x000000544c68723c */ /* 0x040ff00000041868 */
[C---:B------:R-:W-:Y:S01]  /*14c70*/  HMMA.16816.F32.BF16 R100, R76.reuse, R86, R100 ;  /* 0x000000564c64723c */ /* 0x040fe20000041864 */
[----:B------:R-:W1:Y:S07]  /*14c80*/  LDSM.16.M88.4 R84, [R55+0x8000] ;  /* 0x008000003754783b */ /* 0x000e6e0000000200 */
[C---:B------:R-:W-:Y:S08]  /*14c90*/  HMMA.16816.F32.BF16 R96, R76.reuse, R80, R96 ;  /* 0x000000504c60723c */ /* 0x040ff00000041860 */
[----:B------:R-:W-:Y:S01]  /*14ca0*/  HMMA.16816.F32.BF16 R92, R76, R82, R92 ;  /* 0x000000524c5c723c */ /* 0x000fe2000004185c */
[----:B------:R-:W1:Y:S04]  /*14cb0*/  LDSM.16.M88.4 R80, [R55+0x8800] ;  /* 0x008800003750783b */ /* 0x000e680000000200 */
[----:B------:R-:W1:Y:S03]  /*14cc0*/  LDSM.16.M88.4 R76, [R55+0x9000] ;  /* 0x00900000374c783b */ /* 0x000e660000000200 */
        /* <DEDUP_REMOVED lines=8> */
[----:B------:R-:W3:Y:S07]  /*14d50*/  LDSM.16.M88.4 R56, [R55+0xa800] ;  /* 0x00a800003738783b */ /* 0x000eee0000000200 */
[C---:B----4-:R-:W-:Y:S08]  /*14d60*/  HMMA.16816.F32.BF16 R16, R128.reuse, R48, R16 ;  /* 0x000000308010723c */ /* 0x050ff00000041810 */
[C---:B------:R-:W-:Y:S01]  /*14d70*/  HMMA.16816.F32.BF16 R12, R128.reuse, R50, R12 ;  /* 0x00000032800c723c */ /* 0x040fe2000004180c */
[----:B------:R-:W4:Y:S07]  /*14d80*/  LDSM.16.M88.4 R48, [R55+0xb000] ;  /* 0x00b000003730783b */ /* 0x000f2e0000000200 */
[C---:B-1----:R-:W-:Y:S08]  /*14d90*/  HMMA.16816.F32.BF16 R8, R128.reuse, R44, R8 ;  /* 0x0000002c8008723c */ /* 0x042ff00000041808 */
[----:B------:R-:W-:Y:S01]  /*14da0*/  HMMA.16816.F32.BF16 R4, R128, R46, R4 ;  /* 0x0000002e8004723c */ /* 0x000fe20000041804 */
[----:B------:R-:W1:Y:S01]  /*14db0*/  LDSM.16.M88.4 R44, [R55+0xb800] ;  /* 0x00b80000372c783b */ /* 0x000e620000000200 */
[----:B------:R-:W-:-:S06]  /*14dc0*/  DEPBAR.LE SB0, 0x0 ;  /* 0x000080000000791a */ /* 0x000fcc0000000000 */
[C---:B------:R-:W-:Y:S08]  /*14dd0*/  HMMA.16816.F32.BF16 R96, R128.reuse, R116, R96 ;  /* 0x000000748060723c */ /* 0x040ff00000041860 */
[C---:B------:R-:W-:Y:S08]  /*14de0*/  HMMA.16816.F32.BF16 R112, R128.reuse, R124, R112 ;  /* 0x0000007c8070723c */ /* 0x040ff00000041870 */
[C---:B------:R-:W-:Y:S08]  /*14df0*/  HMMA.16816.F32.BF16 R108, R128.reuse, R126, R108 ;  /* 0x0000007e806c723c */ /* 0x040ff0000004186c */
[C---:B------:R-:W-:Y:S08]  /*14e00*/  HMMA.16816.F32.BF16 R104, R128.reuse, R120, R104 ;  /* 0x000000788068723c */ /* 0x040ff00000041868 */
[C---:B------:R-:W-:Y:S08]  /*14e10*/  HMMA.16816.F32.BF16 R100, R128.reuse, R122, R100 ;  /* 0x0000007a8064723c */ /* 0x040ff00000041864 */
[----:B------:R-:W-:Y:S08]  /*14e20*/  HMMA.16816.F32.BF16 R116, R128, R118, R92 ;  /* 0x000000768074723c */ /* 0x000ff0000004185c */
[----:B------:R-:W-:Y:S01]  /*14e30*/  HMMA.16816.F32.BF16 R92, R88, R84, R40 ;  /* 0x00000054585c723c */ /* 0x000fe20000041828 */
[----:B------:R-:W-:-:S02]  /*14e40*/  SHF.R.U32.HI R40, RZ, 0x2, R196 ;  /* 0x00000002ff287819 */ /* 0x000fc400000116c4 */
[----:B------:R-:W-:-:S04]  /*14e50*/  LOP3.LUT R41, R199, 0x1f0, RZ, 0xc0, !PT ;  /* 0x000001f0c7297812 */ /* 0x000fc800078ec0ff */
[----:B------:R-:W-:Y:S01]  /*14e60*/  LOP3.LUT R40, R41, 0x7, R40, 0xf8, !PT ;  /* 0x0000000729287812 */ /* 0x000fe200078ef828 */
[----:B------:R-:W-:Y:S04]  /*14e70*/  HMMA.16816.F32.BF16 R36, R88, R86, R36 ;  /* 0x000000565824723c */ /* 0x000fe80000041824 */
[----:B------:R-:W-:Y:S01]  /*14e80*/  IMAD R225, R215, 0x40, R40 ;  /* 0x00000040d7e17824 */ /* 0x000fe200078e0228 */
[----:B------:R-:W-:-:S03]  /*14e90*/  LOP3.LUT R40, R0, 0x40, RZ, 0xfc, !PT ;  /* 0x0000004000287812 */ /* 0x000fc600078efcff */
[C---:B------:R-:W-:Y:S01]  /*14ea0*/  IMAD.IADD R224, R225.reuse, 0x1, R224 ;  /* 0x00000001e1e07824 */ /* 0x040fe200078e02e0 */
[----:B------:R-:W-:Y:S01]  /*14eb0*/  HMMA.16816.F32.BF16 R32, R88, R80, R32 ;  /* 0x000000505820723c */ /* 0x000fe20000041820 */
[----:B------:R-:W-:-:S03]  /*14ec0*/  IMAD.IADD R225, R225, 0x1, R54 ;  /* 0x00000001e1e17824 */ /* 0x000fc600078e0236 */
[C-C-:B------:R-:W-:Y:S02]  /*14ed0*/  VIADDMNMX R226, R224.reuse, 0x1, R67.reuse, PT ;  /* 0x00000001e0e27846 */ /* 0x140fe40003800143 */
[----:B------:R-:W-:Y:S02]  /*14ee0*/  VIMNMX R227, PT, PT, RZ, R225, !PT ;  /* 0x000000e1ffe37248 */ /* 0x000fe40007fe0100 */
[----:B------:R-:W-:Y:S01]  /*14ef0*/  HMMA.16816.F32.BF16 R28, R88, R82, R28 ;  /* 0x00000052581c723c */ /* 0x000fe2000004181c */
[----:B------:R-:W-:Y:S02]  /*14f00*/  VIADDMNMX R224, R224, 0x9, R67, PT ;  /* 0x00000009e0e07846 */ /* 0x000fe40003800143 */
[----:B------:R-:W-:-:S05]  /*14f10*/  VIADDMNMX R225, R225, 0x8, RZ, !PT ;  /* 0x00000008e1e17846 */ /* 0x000fca00078001ff */
[C---:B------:R-:W-:Y:S08]  /*14f20*/  HMMA.16816.F32.BF16 R24, R88.reuse, R76, R24 ;  /* 0x0000004c5818723c */ /* 0x040ff00000041818 */
[C---:B------:R-:W-:Y:S08]  /*14f30*/  HMMA.16816.F32.BF16 R20, R88.reuse, R78, R20 ;  /* 0x0000004e5814723c */ /* 0x040ff00000041814 */
[C---:B--2---:R-:W-:Y:S08]  /*14f40*/  HMMA.16816.F32.BF16 R16, R88.reuse, R72, R16 ;  /* 0x000000485810723c */ /* 0x044ff00000041810 */
[C---:B------:R-:W-:Y:S08]  /*14f50*/  HMMA.16816.F32.BF16 R12, R88.reuse, R74, R12 ;  /* 0x0000004a580c723c */ /* 0x040ff0000004180c */
[C---:B---3--:R-:W-:Y:S08]  /*14f60*/  HMMA.16816.F32.BF16 R8, R88.reuse, R68, R8 ;  /* 0x000000445808723c */ /* 0x048ff00000041808 */
[C---:B------:R-:W-:Y:S08]  /*14f70*/  HMMA.16816.F32.BF16 R4, R88.reuse, R70, R4 ;  /* 0x000000465804723c */ /* 0x040ff00000041804 */
[C---:B------:R-:W-:Y:S08]  /*14f80*/  HMMA.16816.F32.BF16 R112, R88.reuse, R56, R112 ;  /* 0x000000385870723c */ /* 0x040ff00000041870 */
[C---:B------:R-:W-:Y:S08]  /*14f90*/  HMMA.16816.F32.BF16 R108, R88.reuse, R58, R108 ;  /* 0x0000003a586c723c */ /* 0x040ff0000004186c */
[C---:B----4-:R-:W-:Y:S08]  /*14fa0*/  HMMA.16816.F32.BF16 R104, R88.reuse, R48, R104 ;  /* 0x000000305868723c */ /* 0x050ff00000041868 */
[C---:B------:R-:W-:Y:S08]  /*14fb0*/  HMMA.16816.F32.BF16 R100, R88.reuse, R50, R100 ;  /* 0x000000325864723c */ /* 0x040ff00000041864 */
[C---:B-1----:R-:W-:Y:S08]  /*14fc0*/  HMMA.16816.F32.BF16 R96, R88.reuse, R44, R96 ;  /* 0x0000002c5860723c */ /* 0x042ff00000041860 */
        /* <DEDUP_REMOVED lines=17> */
.L_x_3357:
[----:B------:R-:W2:Y:S01]  /*150e0*/  LD.E R50, desc[UR4][R132.64+0x170] ;  /* 0x0001700484327980 */ /* 0x000ea2000c101900 */
[----:B------:R-:W-:Y:S01]  /*150f0*/  VIADD R47, R53, 0xffffff00 ;  /* 0xffffff00352f7836 */ /* 0x000fe20000000000 */
[----:B------:R-:W-:-:S04]  /*15100*/  SHF.L.U32 R49, R2, 0x7, RZ ;  /* 0x0000000702317819 */ /* 0x000fc800000006ff */
[----:B------:R-:W-:Y:S02]  /*15110*/  IABS R43, R49 ;  /* 0x00000031002b7213 */ /* 0x000fe40000000000 */
[-C--:B--2---:R-:W-:Y:S02]  /*15120*/  IABS R44, R50.reuse ;  /* 0x00000032002c7213 */ /* 0x084fe40000000000 */
[-C--:B------:R-:W-:Y:S02]  /*15130*/  IABS R42, R50.reuse ;  /* 0x00000032002a7213 */ /* 0x080fe40000000000 */
[----:B------:R-:W1:Y:S01]  /*15140*/  I2F.RP R45, R44 ;  /* 0x0000002c002d7306 */ /* 0x000e620000209400 */
[----:B------:R-:W-:Y:S02]  /*15150*/  LOP3.LUT R49, R49, R50, RZ, 0x3c, !PT ;  /* 0x0000003231317212 */ /* 0x000fe400078e3cff */
[----:B------:R-:W-:Y:S02]  /*15160*/  IADD3 R42, PT, PT, RZ, -R42, RZ ;  /* 0x8000002aff2a7210 */ /* 0x000fe40007ffe0ff */
        /* <DEDUP_REMOVED lines=14> */
[----:B------:R-:W-:Y:S01]  /*15250*/  IMAD R43, R48, R42, R43 ;  /* 0x0000002a302b7224 */ /* 0x000fe200078e022b */
[----:B------:R-:W-:Y:S02]  /*15260*/  LOP3.LUT R42, RZ, R50, RZ, 0x33, !PT ;  /* 0x00000032ff2a7212 */ /* 0x000fe400078e33ff */
        /* <DEDUP_REMOVED lines=9> */
[----:B------:R-:W-:-:S07]  /*15300*/  ISETP.NE.AND P1, PT, R50, RZ, PT ;  /* 0x000000ff3200720c */ /* 0x000fce0003f25270 */
        /* <DEDUP_REMOVED lines=26> */
.L_x_3358:
[----:B------:R-:W-:Y:S05]  /*154b0*/  BSYNC.RECONVERGENT B0 ;  /* 0x0000000000007941 */ /* 0x000fea0003800200 */
.L_x_3356:
        /* <DEDUP_REMOVED lines=35> */
[----:B------:R1:W-:Y:S02]  /*156f0*/  @P0 STS.128 [R65+0x8800], RZ ;  /* 0x008800ff41000388 */ /* 0x0003e40000000c00 */
[----:B------:R-:W-:-:S02]  /*15700*/  @!P0 IMAD.MOV.U32 R43, RZ, RZ, R49 ;  /* 0x000000ffff2b8224 */ /* 0x000fc400078e0031 */
        /* <DEDUP_REMOVED lines=70> */
.L_x_3355:
[----:B------:R-:W-:Y:S05]  /*15b70*/  BSYNC.RECONVERGENT B1 ;  /* 0x0000000000017941 */ /* 0x000fea0003800200 */
.L_x_3354:
        /* <DEDUP_REMOVED lines=9> */
[----:B-1----:R-:W-:Y:S02]  /*15c10*/  FSEL R44, R92, -INF , P3 ;  /* 0xff8000005c2c7808 */ /* 0x002fe40001800000 */
        /* <DEDUP_REMOVED lines=12> */
[----:B------:R-:W-:Y:S01]  /*15ce0*/  ISETP.GE.AND P0, PT, R74, R227, PT ;  /* 0x000000e34a00720c */ /* 0x000fe20003f06270 */
[C---:B------:R-:W-:Y:S01]  /*15cf0*/  VIADD R72, R80.reuse, 0x18 ;  /* 0x0000001850487836 */ /* 0x040fe20000000000 */
[CC--:B------:R-:W-:Y:S01]  /*15d00*/  ISETP.GE.AND P4, PT, R80.reuse, R226.reuse, PT ;  /* 0x000000e25000720c */ /* 0x0c0fe20003f86270 */
[----:B------:R-:W-:Y:S01]  /*15d10*/  VIADD R57, R80, 0x19 ;  /* 0x0000001950397836 */ /* 0x000fe20000000000 */
[----:B------:R-:W-:Y:S02]  /*15d20*/  FSEL R51, R32, -INF , P3 ;  /* 0xff80000020337808 */ /* 0x000fe40001800000 */
[----:B------:R-:W-:Y:S02]  /*15d30*/  ISETP.GE.AND P3, PT, R74, R226, PT ;  /* 0x000000e24a00720c */ /* 0x000fe40003f66270 */
[----:B------:R-:W-:Y:S02]  /*15d40*/  FSEL R33, R33, -INF , P0 ;  /* 0xff80000021217808 */ /* 0x000fe40000000000 */
[----:B------:R-:W-:-:S02]  /*15d50*/  FSEL R44, R44, -INF , !P4 ;  /* 0xff8000002c2c7808 */ /* 0x000fc40006000000 */
        /* <DEDUP_REMOVED lines=101> */
[C---:B------:R-:W-:Y:S02]  /*163b0*/  ISETP.GE.AND P3, PT, R71.reuse, R227, PT ;  /* 0x000000e34700720c */ /* 0x040fe40003f66270 */
[----:B------:R-:W-:Y:S01]  /*163c0*/  FSEL R233, R112, -INF , !P4 ;  /* 0xff80000070e97808 */ /* 0x000fe20006000000 */
[----:B------:R-:W-:Y:S01]  /*163d0*/  VIADD R75, R80, 0x71 ;  /* 0x00000071504b7836 */ /* 0x000fe20000000000 */
[-C--:B------:R-:W-:Y:S02]  /*163e0*/  ISETP.GE.AND P4, PT, R20, R226.reuse, PT ;  /* 0x000000e21400720c */ /* 0x080fe40003f86270 */
[----:B------:R-:W-:Y:S02]  /*163f0*/  FSEL R100, R100, -INF , P0 ;  /* 0xff80000064647808 */ /* 0x000fe40000000000 */
[----:B------:R-:W-:Y:S02]  /*16400*/  ISETP.GE.AND P0, PT, R71, R226, PT ;  /* 0x000000e24700720c */ /* 0x000fe40003f06270 */
[----:B------:R-:W-:-:S02]  /*16410*/  FSEL R101, R101, -INF , P3 ;  /* 0xff80000065657808 */ /* 0x000fc40001800000 */
[----:B------:R-:W-:Y:S01]  /*16420*/  FSEL R203, R108, -INF , !P4 ;  /* 0xff8000006ccb7808 */ /* 0x000fe20006000000 */
[----:B------:R-:W-:Y:S01]  /*16430*/  VIADD R77, R80, 0x78 ;  /* 0x00000078504d7836 */ /* 0x000fe20000000000 */
[-C--:B------:R-:W-:Y:S02]  /*16440*/  ISETP.GE.AND P4, PT, R12, R226.reuse, PT ;  /* 0x000000e20c00720c */ /* 0x080fe40003f86270 */
[----:B------:R-:W-:Y:S02]  /*16450*/  FSEL R169, R101, -INF , !P0 ;  /* 0xff80000065a97808 */ /* 0x000fe40004000000 */
[----:B------:R-:W-:Y:S01]  /*16460*/  ISETP.GE.AND P0, PT, R75, R227, PT ;  /* 0x000000e34b00720c */ /* 0x000fe20003f06270 */
[----:B------:R-:W-:Y:S01]  /*16470*/  VIADD R73, R80, 0x70 ;  /* 0x0000007050497836 */ /* 0x000fe20000000000 */
[----:B------:R-:W-:Y:S02]  /*16480*/  FSEL R175, R104, -INF , !P4 ;  /* 0xff80000068af7808 */ /* 0x000fe40006000000 */
[----:B------:R-:W-:-:S02]  /*16490*/  ISETP.GE.AND P4, PT, R70, R226, PT ;  /* 0x000000e24600720c */ /* 0x000fc40003f86270 */
[----:B------:R-:W-:Y:S02]  /*164a0*/  FSEL R97, R97, -INF , P0 ;  /* 0xff80000061617808 */ /* 0x000fe40000000000 */
[----:B------:R-:W-:Y:S02]  /*164b0*/  ISETP.GE.AND P1, PT, R80, R225, PT ;  /* 0x000000e15000720c */ /* 0x000fe40003f26270 */
[-C--:B------:R-:W-:Y:S02]  /*164c0*/  ISETP.GE.AND P0, PT, R77, R227.reuse, PT ;  /* 0x000000e34d00720c */ /* 0x080fe40003f06270 */
[----:B------:R-:W-:Y:S02]  /*164d0*/  FSEL R171, R100, -INF , !P4 ;  /* 0xff80000064ab7808 */ /* 0x000fe40006000000 */
[----:B------:R-:W-:Y:S02]  /*164e0*/  ISETP.GE.AND P4, PT, R73, R227, PT ;  /* 0x000000e34900720c */ /* 0x000fe40003f86270 */
[----:B------:R-:W-:-:S02]  /*164f0*/  FSEL R116, R116, -INF , P0 ;  /* 0xff80000074747808 */ /* 0x000fc40000000000 */
[----:B------:R-:W-:Y:S02]  /*16500*/  FSEL R4, R94, -INF , P1 ;  /* 0xff8000005e047808 */ /* 0x000fe40000800000 */
[-C--:B------:R-:W-:Y:S02]  /*16510*/  ISETP.GE.AND P0, PT, R81, R225.reuse, PT ;  /* 0x000000e15100720c */ /* 0x080fe40003f06270 */
[----:B------:R-:W-:Y:S02]  /*16520*/  ISETP.GE.AND P1, PT, R79, R225, PT ;  /* 0x000000e14f00720c */ /* 0x000fe40003f26270 */
[----:B------:R-:W-:Y:S02]  /*16530*/  FSEL R96, R96, -INF , P4 ;  /* 0xff80000060607808 */ /* 0x000fe40002000000 */
[C---:B------:R-:W-:Y:S01]  /*16540*/  ISETP.GE.AND P5, PT, R80.reuse, R224, PT ;  /* 0x000000e05000720c */ /* 0x040fe20003fa6270 */
[----:B------:R-:W-:Y:S01]  /*16550*/  VIADD R80, R80, 0x79 ;  /* 0x0000007950507836 */ /* 0x000fe20000000000 */
[----:B------:R-:W-:-:S02]  /*16560*/  ISETP.GE.AND P4, PT, R75, R226, PT ;  /* 0x000000e24b00720c */ /* 0x000fc40003f86270 */
[----:B------:R-:W-:Y:S02]  /*16570*/  FSEL R25, R95, -INF , P0 ;  /* 0xff8000005f197808 */ /* 0x000fe40000000000 */
[----:B------:R-:W-:Y:S02]  /*16580*/  FSEL R21, R38, -INF , P1 ;  /* 0xff80000026157808 */ /* 0x000fe40000800000 */
[----:B------:R-:W-:Y:S02]  /*16590*/  ISETP.GE.AND P3, PT, R73, R226, PT ;  /* 0x000000e24900720c */ /* 0x000fe40003f66270 */
[-C--:B------:R-:W-:Y:S02]  /*165a0*/  ISETP.GE.AND P0, PT, R78, R225.reuse, PT ;  /* 0x000000e14e00720c */ /* 0x080fe40003f06270 */
[----:B------:R-:W-:Y:S02]  /*165b0*/  ISETP.GE.AND P1, PT, R76, R225, PT ;  /* 0x000000e14c00720c */ /* 0x000fe40003f26270 */
[----:B------:R-:W-:-:S02]  /*165c0*/  FSEL R157, R97, -INF , !P4 ;  /* 0xff800000619d7808 */ /* 0x000fc40006000000 */
[----:B------:R-:W-:Y:S02]  /*165d0*/  FSEL R159, R96, -INF , !P3 ;  /* 0xff800000609f7808 */ /* 0x000fe40005800000 */
[----:B------:R-:W-:Y:S02]  /*165e0*/  ISETP.GE.AND P4, PT, R77, R226, PT ;  /* 0x000000e24d00720c */ /* 0x000fe40003f86270 */
[----:B------:R-:W-:Y:S02]  /*165f0*/  FSEL R5, R39, -INF , P0 ;  /* 0xff80000027057808 */ /* 0x000fe40000000000 */
[----:B------:R-:W-:Y:S02]  /*16600*/  FSEL R9, R34, -INF , P1 ;  /* 0xff80000022097808 */ /* 0x000fe40000800000 */
[----:B------:R-:W-:Y:S02]  /*16610*/  ISETP.GE.AND P3, PT, R80, R227, PT ;  /* 0x000000e35000720c */ /* 0x000fe40003f66270 */
[----:B------:R-:W-:-:S02]  /*16620*/  ISETP.GE.AND P0, PT, R74, R225, PT ;  /* 0x000000e14a00720c */ /* 0x000fc40003f06270 */
[----:B------:R-:W-:Y:S02]  /*16630*/  ISETP.GE.AND P1, PT, R72, R225, PT ;  /* 0x000000e14800720c */ /* 0x000fe40003f26270 */
[----:B------:R-:W-:Y:S02]  /*16640*/  FSEL R155, R116, -INF , !P4 ;  /* 0xff800000749b7808 */ /* 0x000fe40006000000 */
[----:B------:R-:W-:Y:S02]  /*16650*/  FSEL R117, R117, -INF , P3 ;  /* 0xff80000075757808 */ /* 0x000fe40001800000 */
[----:B------:R-:W-:Y:S02]  /*16660*/  ISETP.GE.AND P4, PT, R80, R226, PT ;  /* 0x000000e25000720c */ /* 0x000fe40003f86270 */
[----:B------:R-:W-:Y:S02]  /*16670*/  FSEL R35, R35, -INF , P0 ;  /* 0xff80000023237808 */ /* 0x000fe40000000000 */
[----:B------:R-:W-:-:S02]  /*16680*/  FSEL R17, R30, -INF , P1 ;  /* 0xff8000001e117808 */ /* 0x000fc40000800000 */
[-C--:B------:R-:W-:Y:S02]  /*16690*/  ISETP.GE.AND P0, PT, R57, R225.reuse, PT ;  /* 0x000000e13900720c */ /* 0x080fe40003f06270 */
[----:B------:R-:W-:Y:S02]  /*166a0*/  ISETP.GE.AND P1, PT, R69, R225, PT ;  /* 0x000000e14500720c */ /* 0x000fe40003f26270 */
[----:B------:R-:W-:Y:S02]  /*166b0*/  FSEL R153, R117, -INF , !P4 ;  /* 0xff80000075997808 */ /* 0x000fe40006000000 */
[----:B------:R-:W-:Y:S02]  /*166c0*/  ISETP.GE.AND P4, PT, R78, R224, PT ;  /* 0x000000e04e00720c */ /* 0x000fe40003f86270 */
[----:B------:R-:W-:Y:S02]  /*166d0*/  FSEL R13, R31, -INF , P0 ;  /* 0xff8000001f0d7808 */ /* 0x000fe40000000000 */
[----:B------:R-:W-:-:S02]  /*166e0*/  FSEL R26, R26, -INF , P1 ;  /* 0xff8000001a1a7808 */ /* 0x000fc40000800000 */
[-C--:B------:R-:W-:Y:S02]  /*166f0*/  ISETP.GE.AND P3, PT, R81, R224.reuse, PT ;  /* 0x000000e05100720c */ /* 0x080fe40003f66270 */
[-C--:B------:R-:W-:Y:S02]  /*16700*/  ISETP.GE.AND P0, PT, R68, R225.reuse, PT ;  /* 0x000000e14400720c */ /* 0x080fe40003f06270 */
[----:B------:R-:W-:Y:S02]  /*16710*/  ISETP.GE.AND P1, PT, R42, R225, PT ;  /* 0x000000e12a00720c */ /* 0x000fe40003f26270 */
[----:B------:R-:W-:Y:S02]  /*16720*/  FSEL R5, R5, -INF , !P4 ;  /* 0xff80000005057808 */ /* 0x000fe40006000000 */
[----:B------:R-:W-:Y:S02]  /*16730*/  FSEL R25, R25, -INF , !P3 ;  /* 0xff80000019197808 */ /* 0x000fe40005800000 */
        /* <DEDUP_REMOVED lines=8> */
[-C--:B------:R-:W-:Y:S02]  /*167c0*/  ISETP.GE.AND P4, PT, R68, R224.reuse, PT ;  /* 0x000000e04400720c */ /* 0x080fe40003f86270 */
[----:B------:R-:W-:Y:S02]  /*167d0*/  FSEL R23, R23, -INF , P0 ;  /* 0xff80000017177808 */ /* 0x000fe40000000000 */
[----:B------:R-:W-:Y:S02]  /*167e0*/  FSEL R18, R18, -INF , P1 ;  /* 0xff80000012127808 */ /* 0x000fe40000800000 */
[----:B------:R-:W-:Y:S02]  /*167f0*/  ISETP.GE.AND P3, PT, R57, R224, PT ;  /* 0x000000e03900720c */ /* 0x000fe40003f66270 */
[----:B------:R-:W-:-:S02]  /*16800*/  ISETP.GE.AND P0, PT, R61, R225, PT ;  /* 0x000000e13d00720c */ /* 0x000fc40003f06270 */
[----:B------:R-:W-:Y:S02]  /*16810*/  ISETP.GE.AND P1, PT, R58, R225, PT ;  /* 0x000000e13a00720c */ /* 0x000fe40003f26270 */
[----:B------:R-:W-:Y:S02]  /*16820*/  FSEL R38, R27, -INF , !P4 ;  /* 0xff8000001b267808 */ /* 0x000fe40006000000 */
        /* <DEDUP_REMOVED lines=25> */
[----:B------:R-:W-:Y:S02]  /*169c0*/  FSEL R7, R7, -INF , P0 ;  /* 0xff80000007077808 */ /* 0x000fe40000000000 */
[----:B------:R-:W-:Y:S02]  /*169d0*/  FMNMX3.FTZ R6, R44, R55, R59, !PT ;  /* 0x000000372c067276 */ /* 0x000fe4000781003b */
[----:B------:R-:W-:-:S02]  /*169e0*/  ISETP.GE.AND P3, PT, R32, R224, PT ;  /* 0x000000e02000720c */ /* 0x000fc40003f66270 */
[-C--:B------:R-:W-:Y:S02]  /*169f0*/  ISETP.GE.AND P0, PT, R24, R225.reuse, PT ;  /* 0x000000e11800720c */ /* 0x080fe40003f06270 */
[----:B------:R-:W-:Y:S02]  /*16a00*/  FSEL R114, R114, -INF , P1 ;  /* 0xff80000072727808 */ /* 0x000fe40000800000 */
[----:B------:R-:W-:Y:S02]  /*16a10*/  ISETP.GE.AND P1, PT, R20, R225, PT ;  /* 0x000000e11400720c */ /* 0x000fe40003f26270 */
[----:B------:R-:W-:Y:S02]  /*16a20*/  FMNMX3.FTZ R6, R6, R41, R51, !PT ;  /* 0x0000002906067276 */ /* 0x000fe40007810033 */
[----:B------:R-:W-:Y:S02]  /*16a30*/  FSEL R237, R7, -INF , !P3 ;  /* 0xff80000007ed7808 */ /* 0x000fe40005800000 */
[----:B------:R-:W-:-:S02]  /*16a40*/  FSEL R115, R115, -INF , P0 ;  /* 0xff80000073737808 */ /* 0x000fc40000000000 */
[-C--:B------:R-:W-:Y:S02]  /*16a50*/  ISETP.GE.AND P3, PT, R20, R224.reuse, PT ;  /* 0x000000e01400720c */ /* 0x080fe40003f66270 */
[----:B------:R-:W-:Y:S02]  /*16a60*/  ISETP.GE.AND P0, PT, R16, R225, PT ;  /* 0x000000e11000720c */ /* 0x000fe40003f06270 */
[----:B------:R-:W-:Y:S02]  /*16a70*/  FSEL R110, R110, -INF , P1 ;  /* 0xff8000006e6e7808 */ /* 0x000fe40000800000 */
[----:B------:R-:W-:Y:S02]  /*16a80*/  FSEL R4, R4, -INF , !P5 ;  /* 0xff80000004047808 */ /* 0x000fe40006800000 */
[----:B------:R-:W-:Y:S02]  /*16a90*/  FMNMX3.FTZ R6, R6, R33, R29, !PT ;  /* 0x0000002106067276 */ /* 0x000fe4000781001d */
[----:B------:R-:W-:-:S02]  /*16aa0*/  ISETP.GE.AND P5, PT, R79, R224, PT ;  /* 0x000000e04f00720c */ /* 0x000fc40003fa6270 */
[----:B------:R-:W-:Y:S02]  /*16ab0*/  FSEL R111, R111, -INF , P0 ;  /* 0xff8000006f6f7808 */ /* 0x000fe40000000000 */
[----:B------:R-:W-:Y:S02]  /*16ac0*/  FSEL R187, R110, -INF , !P3 ;  /* 0xff8000006ebb7808 */ /* 0x000fe40005800000 */
[C---:B------:R-:W-:Y:S02]  /*16ad0*/  ISETP.GE.AND P0, PT, R8.reuse, R225, PT ;  /* 0x000000e10800720c */ /* 0x040fe40003f06270 */
[----:B------:R-:W-:Y:S02]  /*16ae0*/  ISETP.GE.AND P3, PT, R8, R224, PT ;  /* 0x000000e00800720c */ /* 0x000fe40003f66270 */
[----:B------:R-:W-:Y:S02]  /*16af0*/  FMNMX3.FTZ R8, R6, R49, R45, !PT ;  /* 0x0000003106087276 */ /* 0x000fe4000781002d */
[----:B------:R-:W-:-:S02]  /*16b00*/  FSEL R21, R21, -INF , !P5 ;  /* 0xff80000015157808 */ /* 0x000fc40006800000 */
[-C--:B------:R-:W-:Y:S02]  /*16b10*/  ISETP.GE.AND P5, PT, R74, R224.reuse, PT ;  /* 0x000000e04a00720c */ /* 0x080fe40003fa6270 */
[----:B------:R-:W-:Y:S02]  /*16b20*/  FMNMX3.FTZ R8, R8, R43, R47, !PT ;  /* 0x0000002b08087276 */ /* 0x000fe4000781002f */
[----:B------:R-:W-:Y:S02]  /*16b30*/  FMNMX3.FTZ R6, R4, R25, R21, !PT ;  /* 0x0000001904067276 */ /* 0x000fe40007810015 */
[----:B------:R-:W-:Y:S02]  /*16b40*/  FSEL R57, R35, -INF , !P5 ;  /* 0xff80000023397808 */ /* 0x000fe40006800000 */
[----:B------:R-:W-:Y:S02]  /*16b50*/  FMNMX3.FTZ R8, R8, R37, R183, !PT ;  /* 0x0000002508087276 */ /* 0x000fe400078100b7 */
[----:B------:R-:W-:-:S02]  /*16b60*/  ISETP.GE.AND P5, PT, R69, R224, PT ;  /* 0x000000e04500720c */ /* 0x000fc40003fa6270 */
[----:B------:R-:W-:Y:S02]  /*16b70*/  FMNMX3.FTZ R6, R6, R5, R9, !PT ;  /* 0x0000000506067276 */ /* 0x000fe40007810009 */
[----:B------:R-:W-:Y:S02]  /*16b80*/  FMNMX3.FTZ R8, R8, R181, R179, !PT ;  /* 0x000000b508087276 */ /* 0x000fe400078100b3 */
[----:B------:R-:W-:Y:S02]  /*16b90*/  FSEL R42, R26, -INF , !P5 ;  /* 0xff8000001a2a7808 */ /* 0x000fe40006800000 */
[----:B------:R-:W-:Y:S02]  /*16ba0*/  FMNMX3.FTZ R6, R6, R57, R17, !PT ;  /* 0x0000003906067276 */ /* 0x000fe40007810011 */
[----:B------:R-:W-:Y:S02]  /*16bb0*/  ISETP.GE.AND P5, PT, R63, R224, PT ;  /* 0x000000e03f00720c */ /* 0x000fe40003fa6270 */
[----:B------:R-:W-:-:S02]  /*16bc0*/  FMNMX3.FTZ R8, R8, R177, R229, !PT ;  /* 0x000000b108087276 */ /* 0x000fc400078100e5 */
[----:B------:R-:W-:Y:S02]  /*16bd0*/  FMNMX3.FTZ R7, R6, R13, R42, !PT ;  /* 0x0000000d06077276 */ /* 0x000fe4000781002a */
[----:B------:R-:W-:Y:S02]  /*16be0*/  FSEL R39, R23, -INF , !P5 ;  /* 0xff80000017277808 */ /* 0x000fe40006800000 */
[----:B------:R-:W-:Y:S02]  /*16bf0*/  FMNMX3.FTZ R8, R8, R195, R235, !PT ;  /* 0x000000c308087276 */ /* 0x000fe400078100eb */
[----:B------:R-:W-:Y:S02]  /*16c00*/  ISETP.GE.AND P5, PT, R58, R224, PT ;  /* 0x000000e03a00720c */ /* 0x000fe40003fa6270 */
[----:B------:R-:W-:Y:S02]  /*16c10*/  FMNMX3.FTZ R6, R7, R38, R36, !PT ;  /* 0x0000002607067276 */ /* 0x000fe40007810024 */
[----:B------:R-:W-:-:S02]  /*16c20*/  FMNMX3.FTZ R8, R8, R201, R233, !PT ;  /* 0x000000c908087276 */ /* 0x000fc400078100e9 */
[----:B------:R-:W-:Y:S02]  /*16c30*/  FSEL R247, R14, -INF , !P5 ;  /* 0xff8000000ef77808 */ /* 0x000fe40006800000 */
[----:B------:R-:W-:Y:S02]  /*16c40*/  FMNMX3.FTZ R6, R6, R39, R251, !PT ;  /* 0x0000002706067276 */ /* 0x000fe400078100fb */
[----:B------:R-:W-:Y:S02]  /*16c50*/  ISETP.GE.AND P5, PT, R48, R224, PT ;  /* 0x000000e03000720c */ /* 0x000fe40003fa6270 */
[----:B------:R-:W-:Y:S02]  /*16c60*/  FMNMX3.FTZ R8, R8, R231, R203, !PT ;  /* 0x000000e708087276 */ /* 0x000fe400078100cb */
[----:B------:R-:W-:Y:S02]  /*16c70*/  FMNMX3.FTZ R6, R6, R249, R247, !PT ;  /* 0x000000f906067276 */ /* 0x000fe400078100f7 */
[----:B------:R-:W-:-:S02]  /*16c80*/  FSEL R241, R11, -INF , !P5 ;  /* 0xff8000000bf17808 */ /* 0x000fc40006800000 */
[-C--:B------:R-:W-:Y:S02]  /*16c90*/  ISETP.GE.AND P4, PT, R24, R224.reuse, PT ;  /* 0x000000e01800720c */ /* 0x080fe40003f86270 */
[----:B------:R-:W-:Y:S02]  /*16ca0*/  ISETP.GE.AND P5, PT, R28, R224, PT ;  /* 0x000000e01c00720c */ /* 0x000fe40003fa6270 */
[----:B------:R-:W-:Y:S02]  /*16cb0*/  FMNMX3.FTZ R8, R8, R193, R175, !PT ;  /* 0x000000c108087276 */ /* 0x000fe400078100af */
[----:B------:R-:W-:Y:S02]  /*16cc0*/  FMNMX3.FTZ R6, R6, R245, R243, !PT ;  /* 0x000000f506067276 */ /* 0x000fe400078100f3 */
[----:B------:R-:W-:Y:S02]  /*16cd0*/  FSEL R189, R115, -INF , !P4 ;  /* 0xff80000073bd7808 */ /* 0x000fe40006000000 */
[----:B------:R-:W-:-:S02]  /*16ce0*/  FSEL R191, R114, -INF , !P5 ;  /* 0xff80000072bf7808 */ /* 0x000fc40006800000 */
[----:B------:R-:W-:Y:S02]  /*16cf0*/  ISETP.GE.AND P4, PT, R12, R225, PT ;  /* 0x000000e10c00720c */ /* 0x000fe40003f86270 */
[-C--:B------:R-:W-:Y:S02]  /*16d00*/  ISETP.GE.AND P5, PT, R16, R224.reuse, PT ;  /* 0x000000e01000720c */ /* 0x080fe40003fa6270 */
[----:B------:R-:W-:Y:S02]  /*16d10*/  FMNMX3.FTZ R8, R8, R173, R171, !PT ;  /* 0x000000ad08087276 */ /* 0x000fe400078100ab */
[----:B------:R-:W-:Y:S02]  /*16d20*/  FMNMX3.FTZ R6, R6, R241, R239, !PT ;  /* 0x000000f106067276 */ /* 0x000fe400078100ef */
[----:B------:R-:W-:Y:S02]  /*16d30*/  ISETP.GE.AND P1, PT, R12, R224, PT ;  /* 0x000000e00c00720c */ /* 0x000fe40003f26270 */
[----:B------:R-:W-:-:S02]  /*16d40*/  FSEL R106, R106, -INF , P4 ;  /* 0xff8000006a6a7808 */ /* 0x000fc40002000000 */
[----:B------:R-:W-:Y:S02]  /*16d50*/  FSEL R107, R107, -INF , P0 ;  /* 0xff8000006b6b7808 */ /* 0x000fe40000000000 */
[----:B------:R-:W-:Y:S02]  /*16d60*/  FSEL R185, R111, -INF , !P5 ;  /* 0xff8000006fb97808 */ /* 0x000fe40006800000 */
[----:B------:R-:W-:Y:S02]  /*16d70*/  ISETP.GE.AND P0, PT, R71, R225, PT ;  /* 0x000000e14700720c */ /* 0x000fe40003f06270 */
[----:B------:R-:W-:Y:S02]  /*16d80*/  FMNMX3.FTZ R8, R8, R169, R159, !PT ;  /* 0x000000a908087276 */ /* 0x000fe4000781009f */
[----:B------:R-:W-:Y:S02]  /*16d90*/  ISETP.GE.AND P5, PT, R70, R225, PT ;  /* 0x000000e14600720c */ /* 0x000fe40003fa6270 */
[----:B------:R-:W-:-:S02]  /*16da0*/  FMNMX3.FTZ R6, R6, R237, R191, !PT ;  /* 0x000000ed06067276 */ /* 0x000fc400078100bf */
[----:B------:R-:W-:Y:S02]  /*16db0*/  FSEL R167, R106, -INF , !P1 ;  /* 0xff8000006aa77808 */ /* 0x000fe40004800000 */
[-C--:B------:R-:W-:Y:S02]  /*16dc0*/  ISETP.GE.AND P1, PT, R71, R224.reuse, PT ;  /* 0x000000e04700720c */ /* 0x080fe40003f26270 */
[----:B------:R-:W-:Y:S02]  /*16dd0*/  FSEL R165, R107, -INF , !P3 ;  /* 0xff8000006ba57808 */ /* 0x000fe40005800000 */
[----:B------:R-:W-:Y:S02]  /*16de0*/  FSEL R103, R103, -INF , P0 ;  /* 0xff80000067677808 */ /* 0x000fe40000000000 */
[----:B------:R-:W-:Y:S02]  /*16df0*/  FMNMX3.FTZ R10, R8, R157, R155, !PT ;  /* 0x0000009d080a7276 */ /* 0x000fe4000781009b */
[----:B------:R-:W-:-:S02]  /*16e00*/  ISETP.GE.AND P4, PT, R70, R224, PT ;  /* 0x000000e04600720c */ /* 0x000fc40003f86270 */
[----:B------:R-:W-:Y:S02]  /*16e10*/  ISETP.GE.AND P3, PT, R73, R225, PT ;  /* 0x000000e14900720c */ /* 0x000fe40003f66270 */
[----:B------:R-:W-:Y:S02]  /*16e20*/  FSEL R102, R102, -INF , P5 ;  /* 0xff80000066667808 */ /* 0x000fe40002800000 */
[----:B------:R-:W-:Y:S02]  /*16e30*/  FMNMX3.FTZ R6, R6, R189, R187, !PT ;  /* 0x000000bd06067276 */ /* 0x000fe400078100bb */
[----:B------:R-:W-:Y:S02]  /*16e40*/  ISETP.GE.AND P0, PT, R75, R225, PT ;  /* 0x000000e14b00720c */ /* 0x000fe40003f06270 */
[----:B------:R-:W-:Y:S02]  /*16e50*/  FSEL R161, R103, -INF , !P1 ;  /* 0xff80000067a17808 */ /* 0x000fe40004800000 */
[----:B------:R-:W-:-:S02]  /*16e60*/  FMNMX.FTZ R10, R153, R10, !PT ;  /* 0x0000000a990a7209 */ /* 0x000fc40007810000 */
[----:B------:R-:W-:Y:S02]  /*16e70*/  ISETP.GE.AND P5, PT, R73, R224, PT ;  /* 0x000000e04900720c */ /* 0x000fe40003fa6270 */
[----:B------:R-:W-:Y:S02]  /*16e80*/  FSEL R163, R102, -INF , !P4 ;  /* 0xff80000066a37808 */ /* 0x000fe40006000000 */
[----:B------:R-:W-:Y:S02]  /*16e90*/  ISETP.GE.AND P1, PT, R77, R225, PT ;  /* 0x000000e14d00720c */ /* 0x000fe40003f26270 */
[----:B------:R-:W-:Y:S02]  /*16ea0*/  FSEL R98, R98, -INF , P3 ;  /* 0xff80000062627808 */ /* 0x000fe40001800000 */
[----:B------:R-:W-:Y:S01]  /*16eb0*/  FMNMX3.FTZ R6, R6, R185, R167, !PT ;  /* 0x000000b906067276 */ /* 0x000fe200078100a7 */
[----:B------:R-:W1:Y:S01]  /*16ec0*/  SHFL.BFLY PT, R11, R10, 0x2, 0x1f ;  /* 0x0c401f000a0b7f89 */ /* 0x000e6200000e0000 */
[----:B------:R-:W-:-:S02]  /*16ed0*/  FSEL R99, R99, -INF , P0 ;  /* 0xff80000063637808 */ /* 0x000fc40000000000 */
[-C--:B------:R-:W-:Y:S02]  /*16ee0*/  ISETP.GE.AND P4, PT, R75, R224.reuse, PT ;  /* 0x000000e04b00720c */ /* 0x080fe40003f86270 */
[----:B------:R-:W-:Y:S02]  /*16ef0*/  ISETP.GE.AND P3, PT, R77, R224, PT ;  /* 0x000000e04d00720c */ /* 0x000fe40003f66270 */
[----:B------:R-:W-:Y:S02]  /*16f00*/  ISETP.GE.AND P0, PT, R80, R225, PT ;  /* 0x000000e15000720c */ /* 0x000fe40003f06270 */
[----:B------:R-:W-:Y:S02]  /*16f10*/  FSEL R118, R118, -INF , P1 ;  /* 0xff80000076767808 */ /* 0x000fe40000800000 */
[----:B------:R-:W-:Y:S02]  /*16f20*/  FSEL R151, R98, -INF , !P5 ;  /* 0xff80000062977808 */ /* 0x000fe40006800000 */
[----:B------:R-:W-:-:S02]  /*16f30*/  FMNMX3.FTZ R6, R6, R165, R163, !PT ;  /* 0x000000a506067276 */ /* 0x000fc400078100a3 */
[----:B------:R-:W-:Y:S02]  /*16f40*/  ISETP.GE.AND P1, PT, R80, R224, PT ;  /* 0x000000e05000720c */ /* 0x000fe40003f26270 */
[----:B------:R-:W-:Y:S02]  /*16f50*/  FSEL R119, R119, -INF , P0 ;  /* 0xff80000077777808 */ /* 0x000fe40000000000 */
[----:B------:R-:W-:Y:S02]  /*16f60*/  FSEL R149, R99, -INF , !P4 ;  /* 0xff80000063957808 */ /* 0x000fe40006000000 */
[----:B------:R-:W-:Y:S02]  /*16f70*/  FSEL R147, R118, -INF , !P3 ;  /* 0xff80000076937808 */ /* 0x000fe40005800000 */
[----:B------:R-:W-:Y:S02]  /*16f80*/  FMNMX3.FTZ R6, R6, R161, R151, !PT ;  /* 0x000000a106067276 */ /* 0x000fe40007810097 */
[----:B------:R-:W-:-:S02]  /*16f90*/  FSEL R145, R119, -INF , !P1 ;  /* 0xff80000077917808 */ /* 0x000fc40004800000 */
[----:B------:R-:W-:-:S04]  /*16fa0*/  FMNMX3.FTZ R6, R6, R149, R147, !PT ;  /* 0x0000009506067276 */ /* 0x000fc80007810093 */
[----:B------:R-:W-:-:S05]  /*16fb0*/  FMNMX.FTZ R8, R145, R6, !PT ;  /* 0x0000000691087209 */ /* 0x000fca0007810000 */
[----:B------:R-:W3:Y:S01]  /*16fc0*/  SHFL.BFLY PT, R7, R8, 0x2, 0x1f ;  /* 0x0c401f0008077f89 */ /* 0x000ee200000e0000 */
[----:B-1----:R-:W-:-:S05]  /*16fd0*/  FMNMX.FTZ R11, R10, R11, !PT ;  /* 0x0000000b0a0b7209 */ /* 0x002fca0007810000 */
[----:B------:R-:W1:Y:S01]  /*16fe0*/  SHFL.BFLY PT, R134, R11, 0x1, 0x1f ;  /* 0x0c201f000b867f89 */ /* 0x000e6200000e0000 */
[----:B------:R-:W-:Y:S01]  /*16ff0*/  IMAD.IADD R46, R46, 0x1, R3 ;  /* 0x000000012e2e7824 */ /* 0x000fe200078e0203 */
[----:B---3--:R-:W-:-:S05]  /*17000*/  FMNMX.FTZ R7, R8, R7, !PT ;  /* 0x0000000708077209 */ /* 0x008fca0007810000 */
[----:B------:R-:W3:Y:S01]  /*17010*/  SHFL.BFLY PT, R6, R7, 0x1, 0x1f ;  /* 0x0c201f0007067f89 */ /* 0x000ee200000e0000 */
[----:B-1----:R-:W-:Y:S02]  /*17020*/  FMNMX.FTZ R134, R11, R134, !PT ;  /* 0x000000860b867209 */ /* 0x002fe40007810000 */
[----:B------:R-:W-:Y:S02]  /*17030*/  LEA R137, R46, UR6, 0x1 ;  /* 0x000000062e897c11 */ /* 0x000fe4000f8e08ff */
[----:B------:R-:W-:Y:S01]  /*17040*/  FSETP.NEU.FTZ.AND P0, PT, R134, -INF , PT ;  /* 0xff8000008600780b */ /* 0x000fe20003f1d000 */
[----:B--2---:R-:W-:Y:S02]  /*17050*/  FMUL.FTZ R146, R143, R134 ;  /* 0x000000868f927220 */ /* 0x004fe40000410000 */
[--C-:B------:R-:W-:Y:S01]  /*17060*/  IMAD.IADD R46, R60, 0x1, R137.reuse ;  /* 0x000000013c2e7824 */ /* 0x100fe200078e0289 */
[----:B------:R-:W-:Y:S02]  /*17070*/  LDSM.16.MT88.4 R124, [R137+0xc000] ;  /* 0x00c00000897c783b */ /* 0x000fe40000004200 */
[----:B------:R-:W-:Y:S01]  /*17080*/  FSEL R146, R146, RZ, P0 ;  /* 0x000000ff92927208 */ /* 0x000fe20000000000 */
[C---:B------:R-:W-:Y:S01]  /*17090*/  IMAD.IADD R144, R52.reuse, 0x1, R137 ;  /* 0x0000000134907824 */ /* 0x040fe200078e0289 */
[----:B------:R-:W-:Y:S03]  /*170a0*/  LDSM.16.MT88.4 R108, [R46+0xc000] ;  /* 0x00c000002e6c783b */ /* 0x000fe60000004200 */
[----:B------:R-:W-:Y:S01]  /*170b0*/  FFMA.FTZ R63, R41, R143, -R146 ;  /* 0x0000008f293f7223 */ /* 0x000fe20000010892 */
[----:B------:R-:W-:Y:S01]  /*170c0*/  IMAD.IADD R41, R52, 0x1, R46 ;  /* 0x0000000134297824 */ /* 0x000fe200078e022e */
[----:B------:R-:W-:Y:S04]  /*170d0*/  LDSM.16.MT88.4 R116, [R144+0xc000] ;  /* 0x00c000009074783b */ /* 0x000fe80000004200 */
[----:B------:R-:W1:Y:S01]  /*170e0*/  LDSM.16.MT88.4 R100, [R41+0xc000] ;  /* 0x00c000002964783b */ /* 0x000e620000004200 */
[----:B---3--:R-:W-:-:S03]  /*170f0*/  FMNMX.FTZ R3, R7, R6, !PT ;  /* 0x0000000607037209 */ /* 0x008fc60007810000 */
[----:B------:R-:W2:Y:S01]  /*17100*/  LDSM.16.MT88.4 R84, [R144+0x10000] ;  /* 0x010000009054783b */ /* 0x000ea20000004200 */
[----:B------:R-:W-:Y:S01]  /*17110*/  FSETP.NEU.FTZ.AND P0, PT, R3, -INF , PT ;  /* 0xff8000000300780b */ /* 0x000fe20003f1d000 */
[----:B------:R-:W-:Y:S02]  /*17120*/  FMUL.FTZ R142, R143, R3 ;  /* 0x000000038f8e7220 */ /* 0x000fe40000410000 */
[----:B------:R-:W3:Y:S03]  /*17130*/  LDSM.16.MT88.4 R92, [R137+0x10000] ;  /* 0x01000000895c783b */ /* 0x000ee60000004200 */
[----:B------:R-:W-:Y:S01]  /*17140*/  FSEL R142, R142, RZ, P0 ;  /* 0x000000ff8e8e7208 */ /* 0x000fe20000000000 */
[----:B------:R-:W4:Y:S01]  /*17150*/  LDSM.16.MT88.4 R76, [R46+0x10000] ;  /* 0x010000002e4c783b */ /* 0x000f220000004200 */
[-CC-:B------:R-:W-:Y:S01]  /*17160*/  FFMA.FTZ R141, R44, R143.reuse, -R146.reuse ;  /* 0x0000008f2c8d7223 */ /* 0x180fe20000010892 */
[----:B------:R-:W-:-:S02]  /*17170*/  FFMA.FTZ R140, R55, R143, -R146 ;  /* 0x0000008f378c7223 */ /* 0x000fc40000010892 */
[-CC-:B------:R-:W-:Y:S01]  /*17180*/  FFMA.FTZ R139, R4, R143.reuse, -R142.reuse ;  /* 0x0000008f048b7223 */ /* 0x180fe2000001088e */
[-C--:B------:R-:W-:Y:S01]  /*17190*/  FFMA.FTZ R61, R5, R143.reuse, -R142 ;  /* 0x0000008f053d7223 */ /* 0x080fe2000001088e */
[-C--:B------:R-:W-:Y:S01]  /*171a0*/  FFMA.FTZ R136, R59, R143.reuse, -R146 ;  /* 0x0000008f3b887223 */ /* 0x080fe20000010892 */
[----:B------:R-:W5:Y:S01]  /*171b0*/  LDSM.16.MT88.4 R4, [R41+0x10000] ;  /* 0x010000002904783b */ /* 0x000f620000004200 */
[-CC-:B------:R-:W-:Y:S01]  /*171c0*/  FFMA.FTZ R138, R25, R143.reuse, -R142.reuse ;  /* 0x0000008f198a7223 */ /* 0x180fe2000001088e */
[-CC-:B------:R-:W-:Y:S01]  /*171d0*/  FFMA.FTZ R62, R21, R143.reuse, -R142.reuse ;  /* 0x0000008f153e7223 */ /* 0x180fe2000001088e */
[----:B------:R-:W-:Y:S01]  /*171e0*/  MUFU.EX2 R141, R141 ;  /* 0x0000008d008d7308 */ /* 0x000fe20000000800 */
[----:B------:R-:W-:-:S03]  /*171f0*/  FFMA.FTZ R44, R9, R143, -R142 ;  /* 0x0000008f092c7223 */ /* 0x000fc6000001088e */
[----:B------:R-:W1:Y:S01]  /*17200*/  MUFU.EX2 R140, R140 ;  /* 0x0000008c008c7308 */ /* 0x000e620000000800 */
[----:B------:R-:W5:Y:S03]  /*17210*/  LDSM.16.MT88.4 R8, [R41+0xc800] ;  /* 0x00c800002908783b */ /* 0x000f660000004200 */
[----:B------:R-:W-:Y:S04]  /*17220*/  MUFU.EX2 R136, R136 ;  /* 0x0000008800887308 */ /* 0x000fe80000000800 */
[----:B------:R-:W2:Y:S04]  /*17230*/  MUFU.EX2 R63, R63 ;  /* 0x0000003f003f7308 */ /* 0x000ea80000000800 */
[----:B------:R-:W-:Y:S04]  /*17240*/  MUFU.EX2 R139, R139 ;  /* 0x0000008b008b7308 */ /* 0x000fe80000000800 */
[----:B------:R-:W-:Y:S01]  /*17250*/  MUFU.EX2 R61, R61 ;  /* 0x0000003d003d7308 */ /* 0x000fe20000000800 */
[-CC-:B------:R-:W-:Y:S01]  /*17260*/  FFMA.FTZ R59, R51, R143.reuse, -R146.reuse ;  /* 0x0000008f333b7223 */ /* 0x180fe20000010892 */
[-CC-:B------:R-:W-:Y:S01]  /*17270*/  FFMA.FTZ R58, R33, R143.reuse, -R146.reuse ;  /* 0x0000008f213a7223 */ /* 0x180fe20000010892 */
[-CC-:B------:R-:W-:Y:S01]  /*17280*/  FFMA.FTZ R55, R29, R143.reuse, -R146.reuse ;  /* 0x0000008f1d377223 */ /* 0x180fe20000010892 */
[----:B------:R-:W3:Y:S01]  /*17290*/  MUFU.EX2 R138, R138 ;  /* 0x0000008a008a7308 */ /* 0x000ee20000000800 */
[-C--:B------:R-:W-:Y:S01]  /*172a0*/  FFMA.FTZ R54, R49, R143.reuse, -R146 ;  /* 0x0000008f31367223 */ /* 0x080fe20000010892 */
[-CC-:B------:R-:W-:Y:S01]  /*172b0*/  FFMA.FTZ R56, R57, R143.reuse, -R142.reuse ;  /* 0x0000008f39387223 */ /* 0x180fe2000001088e */
[--C-:B------:R-:W-:Y:S01]  /*172c0*/  FFMA.FTZ R52, R17, R143, -R142.reuse ;  /* 0x0000008f11347223 */ /* 0x100fe2000001088e */
[----:B------:R-:W4:Y:S01]  /*172d0*/  MUFU.EX2 R62, R62 ;  /* 0x0000003e003e7308 */ /* 0x000f220000000800 */
[----:B-1----:R-:W-:Y:S01]  /*172e0*/  F2FP.BF16.F32.PACK_AB R68, R140, R141 ;  /* 0x0000008d8c44723e */ /* 0x002fe200000010ff */
[----:B------:R-:W-:Y:S01]  /*172f0*/  FFMA.FTZ R51, R13, R143, -R142 ;  /* 0x0000008f0d337223 */ /* 0x000fe2000001088e */
[----:B--2---:R-:W-:Y:S01]  /*17300*/  F2FP.BF16.F32.PACK_AB R70, R63, R136 ;  /* 0x000000883f46723e */ /* 0x004fe200000010ff */
[----:B------:R-:W-:Y:S01]  /*17310*/  MUFU.EX2 R59, R59 ;  /* 0x0000003b003b7308 */ /* 0x000fe20000000800 */
[----:B------:R-:W1:Y:S03]  /*17320*/  LDSM.16.MT88.4 R12, [R46+0x10800] ;  /* 0x010800002e0c783b */ /* 0x000e660000004200 */
[----:B------:R-:W2:Y:S01]  /*17330*/  MUFU.EX2 R58, R58 ;  /* 0x0000003a003a7308 */ /* 0x000ea20000000800 */
[----:B------:R-:W1:Y:S01]  /*17340*/  LDSM.16.MT88.4 R32, [R144+0xc800] ;  /* 0x00c800009020783b */ /* 0x000e620000004200 */
[----:B---3--:R-:W-:-:S02]  /*17350*/  F2FP.BF16.F32.PACK_AB R69, R138, R139 ;  /* 0x0000008b8a45723e */ /* 0x008fc400000010ff */
[----:B------:R-:W-:Y:S01]  /*17360*/  MUFU.EX2 R55, R55 ;  /* 0x0000003700377308 */ /* 0x000fe20000000800 */
[----:B------:R-:W-:Y:S01]  /*17370*/  LDSM.16.MT88.4 R16, [R137+0x10800] ;  /* 0x010800008910783b */ /* 0x000fe20000004200 */
[----:B----4-:R-:W-:Y:S02]  /*17380*/  F2FP.BF16.F32.PACK_AB R71, R61, R62 ;  /* 0x0000003e3d47723e */ /* 0x010fe400000010ff */
[----:B------:R-:W-:Y:S01]  /*17390*/  MUFU.EX2 R54, R54 ;  /* 0x0000003600367308 */ /* 0x000fe20000000800 */
[----:B------:R-:W-:Y:S03]  /*173a0*/  LDSM.16.MT88.4 R28, [R144+0x10800] ;  /* 0x01080000901c783b */ /* 0x000fe60000004200 */
[----:B------:R-:W-:Y:S01]  /*173b0*/  MUFU.EX2 R57, R44 ;  /* 0x0000002c00397308 */ /* 0x000fe20000000800 */
[C---:B------:R-:W-:Y:S01]  /*173c0*/  HMMA.16816.F32.BF16 R104, R68.reuse, R100, RZ ;  /* 0x000000644468723c */ /* 0x040fe200000418ff */
[----:B------:R-:W-:Y:S02]  /*173d0*/  LDSM.16.MT88.4 R24, [R137+0xc800] ;  /* 0x00c800008918783b */ /* 0x000fe40000004200 */
[----:B------:R-:W3:Y:S02]  /*173e0*/  MUFU.EX2 R56, R56 ;  /* 0x0000003800387308 */ /* 0x000ee40000000800 */
[----:B------:R-:W-:Y:S02]  /*173f0*/  LDSM.16.MT88.4 R20, [R46+0xc800] ;  /* 0x00c800002e14783b */ /* 0x000fe40000004200 */
[----:B------:R-:W-:Y:S01]  /*17400*/  MUFU.EX2 R52, R52 ;  /* 0x0000003400347308 */ /* 0x000fe20000000800 */
[C---:B------:R-:W-:Y:S03]  /*17410*/  HMMA.16816.F32.BF16 R100, R68.reuse, R102, RZ ;  /* 0x000000664464723c */ /* 0x040fe600000418ff */
[----:B------:R-:W4:Y:S05]  /*17420*/  MUFU.EX2 R51, R51 ;  /* 0x0000003300337308 */ /* 0x000f2a0000000800 */
        /* <DEDUP_REMOVED lines=19> */
[C---:B------:R-:W-:Y:S01]  /*17560*/  HMMA.16816.F32.BF16 R100, R4.reuse, R10, R100 ;  /* 0x0000000a0464723c */ /* 0x040fe20000041864 */
[----:B------:R-:W2:Y:S07]  /*17570*/  LDSM.16.MT88.4 R8, [R41+0x10800] ;  /* 0x010800002908783b */ /* 0x000eae0000004200 */
[C---:B-1----:R-:W-:Y:S08]  /*17580*/  HMMA.16816.F32.BF16 R80, R4.reuse, R12, R80 ;  /* 0x0000000c0450723c */ /* 0x042ff00000041850 */
[C---:B------:R-:W-:Y:S01]  /*17590*/  HMMA.16816.F32.BF16 R76, R4.reuse, R14, R76 ;  /* 0x0000000e044c723c */ /* 0x040fe2000004184c */
[----:B------:R-:W1:Y:S07]  /*175a0*/  LDSM.16.MT88.4 R12, [R137+0x11000] ;  /* 0x01100000890c783b */ /* 0x000e6e0000004200 */
[C---:B------:R-:W-:Y:S08]  /*175b0*/  HMMA.16816.F32.BF16 R120, R4.reuse, R32, R120 ;  /* 0x000000200478723c */ /* 0x040ff00000041878 */
[C---:B------:R-:W-:Y:S01]  /*175c0*/  HMMA.16816.F32.BF16 R116, R4.reuse, R34, R116 ;  /* 0x000000220474723c */ /* 0x040fe20000041874 */
[----:B------:R-:W3:Y:S01]  /*175d0*/  LDSM.16.MT88.4 R32, [R144+0xd000] ;  /* 0x00d000009020783b */ /* 0x000ee20000004200 */
[-CC-:B------:R-:W-:Y:S01]  /*175e0*/  FFMA.FTZ R50, R45, R143.reuse, -R146.reuse ;  /* 0x0000008f2d327223 */ /* 0x180fe20000010892 */
[-CC-:B------:R-:W-:Y:S01]  /*175f0*/  FFMA.FTZ R49, R43, R143.reuse, -R146.reuse ;  /* 0x0000008f2b317223 */ /* 0x180fe20000010892 */
[-C--:B------:R-:W-:Y:S01]  /*17600*/  FFMA.FTZ R45, R47, R143.reuse, -R146 ;  /* 0x0000008f2f2d7223 */ /* 0x080fe20000010892 */
[-C--:B------:R-:W-:Y:S01]  /*17610*/  FFMA.FTZ R48, R42, R143.reuse, -R142 ;  /* 0x0000008f2a307223 */ /* 0x080fe2000001088e */
[-C--:B------:R-:W-:Y:S01]  /*17620*/  FFMA.FTZ R44, R37, R143.reuse, -R146 ;  /* 0x0000008f252c7223 */ /* 0x080fe20000010892 */
[-CC-:B------:R-:W-:Y:S01]  /*17630*/  FFMA.FTZ R47, R38, R143.reuse, -R142.reuse ;  /* 0x0000008f262f7223 */ /* 0x180fe2000001088e */
[-CC-:B------:R-:W-:Y:S01]  /*17640*/  FFMA.FTZ R43, R36, R143.reuse, -R142.reuse ;  /* 0x0000008f242b7223 */ /* 0x180fe2000001088e */
[----:B------:R-:W-:Y:S01]  /*17650*/  FFMA.FTZ R42, R39, R143, -R142 ;  /* 0x0000008f272a7223 */ /* 0x000fe2000001088e */
[----:B------:R-:W-:Y:S01]  /*17660*/  MUFU.EX2 R50, R50 ;  /* 0x0000003200327308 */ /* 0x000fe20000000800 */
[C---:B--2---:R-:W-:Y:S01]  /*17670*/  HMMA.16816.F32.BF16 R72, R4.reuse, R8, R72 ;  /* 0x000000080448723c */ /* 0x044fe20000041848 */
[----:B------:R-:W-:Y:S02]  /*17680*/  LDSM.16.MT88.4 R36, [R41+0x11000] ;  /* 0x011000002924783b */ /* 0x000fe40000004200 */
[----:B------:R-:W2:Y:S04]  /*17690*/  MUFU.EX2 R49, R49 ;  /* 0x0000003100317308 */ /* 0x000ea80000000800 */
[----:B------:R-:W-:Y:S01]  /*176a0*/  MUFU.EX2 R45, R45 ;  /* 0x0000002d002d7308 */ /* 0x000fe20000000800 */
[C---:B------:R-:W-:Y:S01]  /*176b0*/  HMMA.16816.F32.BF16 R68, R4.reuse, R10, R68 ;  /* 0x0000000a0444723c */ /* 0x040fe20000041844 */
[----:B------:R-:W4:Y:S02]  /*176c0*/  LDSM.16.MT88.4 R8, [R46+0x11000] ;  /* 0x011000002e08783b */ /* 0x000f240000004200 */
[----:B------:R-:W5:Y:S04]  /*176d0*/  MUFU.EX2 R44, R44 ;  /* 0x0000002c002c7308 */ /* 0x000f680000000800 */
[----:B------:R-:W-:Y:S01]  /*176e0*/  MUFU.EX2 R48, R48 ;  /* 0x0000003000307308 */ /* 0x000fe20000000800 */
[C---:B------:R-:W-:Y:S03]  /*176f0*/  HMMA.16816.F32.BF16 R96, R4.reuse, R16, R96 ;  /* 0x000000100460723c */ /* 0x040fe60000041860 */
[----:B------:R-:W1:Y:S04]  /*17700*/  MUFU.EX2 R47, R47 ;  /* 0x0000002f002f7308 */ /* 0x000e680000000800 */
        /* <DEDUP_REMOVED lines=12> */
[----:B--2---:R-:W-:Y:S01]  /*177d0*/  F2FP.BF16.F32.PACK_AB R4, R49, R50 ;  /* 0x000000323104723e */ /* 0x004fe200000010ff */
[----:B------:R-:W2:Y:S01]  /*177e0*/  LDSM.16.MT88.4 R20, [R46+0xd000] ;  /* 0x00d000002e14783b */ /* 0x000ea20000004200 */
[----:B-----5:R-:W-:-:S02]  /*177f0*/  F2FP.BF16.F32.PACK_AB R6, R44, R45 ;  /* 0x0000002d2c06723e */ /* 0x020fc400000010ff */
[----:B-1----:R-:W-:Y:S02]  /*17800*/  F2FP.BF16.F32.PACK_AB R5, R47, R48 ;  /* 0x000000302f05723e */ /* 0x002fe400000010ff */
        /* <DEDUP_REMOVED lines=11> */
[----:B-1----:R-:W1:Y:S01]  /*178c0*/  LDSM.16.MT88.4 R12, [R137+0x11800] ;  /* 0x01180000890c783b */ /* 0x002e620000004200 */
        /* <DEDUP_REMOVED lines=11> */
[----:B------:R-:W1:Y:S04]  /*17980*/  MUFU.EX2 R154, R154 ;  /* 0x0000009a009a7308 */ /* 0x000e680000000800 */
[----:B------:R-:W-:Y:S04]  /*17990*/  MUFU.EX2 R152, R152 ;  /* 0x0000009800987308 */ /* 0x000fe80000000800 */
[----:B------:R-:W1:Y:S01]  /*179a0*/  MUFU.EX2 R183, R183 ;  /* 0x000000b700b77308 */ /* 0x000e620000000800 */
        /* <DEDUP_REMOVED lines=11> */
[----:B------:R-:W2:Y:S07]  /*17a60*/  LDSM.16.MT88.4 R20, [R46+0xd800] ;  /* 0x00d800002e14783b */ /* 0x000eae0000004200 */
[C---:B------:R-:W-:Y:S08]  /*17a70*/  HMMA.16816.F32.BF16 R72, R4.reuse, R36, R72 ;  /* 0x000000240448723c */ /* 0x040ff00000041848 */
[----:B------:R-:W-:Y:S01]  /*17a80*/  HMMA.16816.F32.BF16 R68, R4, R38, R68 ;  /* 0x000000260444723c */ /* 0x000fe20000041844 */
[----:B----4-:R-:W-:Y:S01]  /*17a90*/  F2FP.BF16.F32.PACK_AB R4, R179, R148 ;  /* 0x00000094b304723e */ /* 0x010fe200000010ff */
[--C-:B------:R-:W-:Y:S01]  /*17aa0*/  FFMA.FTZ R158, R201, R143, -R146.reuse ;  /* 0x0000008fc99e7223 */ /* 0x100fe20000010892 */
[----:B---3--:R-:W-:Y:S01]  /*17ab0*/  F2FP.BF16.F32.PACK_AB R6, R150, R177 ;  /* 0x000000b19606723e */ /* 0x008fe200000010ff */
[--C-:B------:R-:W-:Y:S01]  /*17ac0*/  FFMA.FTZ R229, R229, R143, -R146.reuse ;  /* 0x0000008fe5e57223 */ /* 0x100fe20000010892 */
[----:B-1----:R-:W-:Y:S01]  /*17ad0*/  F2FP.BF16.F32.PACK_AB R5, R154, R181 ;  /* 0x000000b59a05723e */ /* 0x002fe200000010ff */
[-C--:B------:R-:W-:Y:S01]  /*17ae0*/  FFMA.FTZ R156, R195, R143.reuse, -R146 ;  /* 0x0000008fc39c7223 */ /* 0x080fe20000010892 */
[----:B------:R-:W-:Y:S01]  /*17af0*/  F2FP.BF16.F32.PACK_AB R7, R183, R152 ;  /* 0x00000098b707723e */ /* 0x000fe200000010ff */
[-CC-:B------:R-:W-:Y:S01]  /*17b00*/  FFMA.FTZ R160, R243, R143.reuse, -R142.reuse ;  /* 0x0000008ff3a07223 */ /* 0x180fe2000001088e */
[-C--:B------:R-:W-:Y:S01]  /*17b10*/  FFMA.FTZ R162, R237, R143.reuse, -R142 ;  /* 0x0000008feda27223 */ /* 0x080fe2000001088e */
[----:B------:R-:W-:Y:S04]  /*17b20*/  LDSM.16.MT88.4 R36, [R46+0x12000] ;  /* 0x012000002e24783b */ /* 0x000fe80000004200 */
[C---:B------:R-:W-:Y:S08]  /*17b30*/  HMMA.16816.F32.BF16 R120, R4.reuse, R32, R120 ;  /* 0x000000200478723c */ /* 0x040ff00000041878 */
[C---:B------:R-:W-:Y:S01]  /*17b40*/  HMMA.16816.F32.BF16 R116, R4.reuse, R34, R116 ;  /* 0x000000220474723c */ /* 0x040fe20000041874 */
[----:B------:R-:W1:Y:S07]  /*17b50*/  LDSM.16.MT88.4 R32, [R41+0x11800] ;  /* 0x011800002920783b */ /* 0x000e6e0000004200 */
        /* <DEDUP_REMOVED lines=45> */
[----:B------:R-:W1:Y:S07]  /*17e30*/  LDSM.16.MT88.4 R12, [R41+0x12000] ;  /* 0x01200000290c783b */ /* 0x000e6e0000004200 */
[C---:B------:R-:W-:Y:S08]  /*17e40*/  HMMA.16816.F32.BF16 R96, R4.reuse, R8, R96 ;  /* 0x000000080460723c */ /* 0x040ff00000041860 */
[C---:B------:R-:W-:Y:S01]  /*17e50*/  HMMA.16816.F32.BF16 R92, R4.reuse, R10, R92 ;  /* 0x0000000a045c723c */ /* 0x040fe2000004185c */
[----:B------:R-:W3:Y:S07]  /*17e60*/  LDSM.16.MT88.4 R8, [R41+0xe800] ;  /* 0x00e800002908783b */ /* 0x000eee0000004200 */
[C---:B------:R-:W-:Y:S01]  /*17e70*/  HMMA.16816.F32.BF16 R80, R4.reuse, R36, R80 ;  /* 0x000000240450723c */ /* 0x040fe20000041850 */
[----:B------:R-:W-:Y:S01]  /*17e80*/  FFMA.FTZ R36, R187, R143, -R142 ;  /* 0x0000008fbb247223 */ /* 0x000fe2000001088e */
[----:B------:R-:W-:Y:S06]  /*17e90*/  MUFU.EX2 R164, R164 ;  /* 0x000000a400a47308 */ /* 0x000fec0000000800 */
[C---:B--2---:R-:W-:Y:S01]  /*17ea0*/  HMMA.16816.F32.BF16 R128, R4.reuse, R20, R128 ;  /* 0x000000140480723c */ /* 0x044fe20000041880 */
[----:B------:R-:W2:Y:S04]  /*17eb0*/  MUFU.EX2 R203, R231 ;  /* 0x000000e700cb7308 */ /* 0x000ea80000000800 */
[----:B------:R-:W-:Y:S03]  /*17ec0*/  MUFU.EX2 R166, R166 ;  /* 0x000000a600a67308 */ /* 0x000fe60000000800 */
[C---:B------:R-:W-:Y:S01]  /*17ed0*/  HMMA.16816.F32.BF16 R124, R4.reuse, R22, R124 ;  /* 0x00000016047c723c */ /* 0x040fe2000004187c */
[----:B------:R-:W4:Y:S01]  /*17ee0*/  LDSM.16.MT88.4 R20, [R46+0xe800] ;  /* 0x00e800002e14783b */ /* 0x000f220000004200 */
[----:B------:R-:W5:Y:S04]  /*17ef0*/  MUFU.EX2 R191, R193 ;  /* 0x000000c100bf7308 */ /* 0x000f680000000800 */
[----:B------:R-:W-:Y:S02]  /*17f00*/  MUFU.EX2 R168, R168 ;  /* 0x000000a800a87308 */ /* 0x000fe40000000800 */
[C---:B------:R-:W-:Y:S02]  /*17f10*/  HMMA.16816.F32.BF16 R76, R4.reuse, R38, R76 ;  /* 0x00000026044c723c */ /* 0x040fe4000004184c */
        /* <DEDUP_REMOVED lines=13> */
[----:B------:R-:W-:Y:S01]  /*17ff0*/  HMMA.16816.F32.BF16 R68, R4, R14, R68 ;  /* 0x0000000e0444723c */ /* 0x000fe20000041844 */
[----:B--2---:R-:W-:Y:S01]  /*18000*/  F2FP.BF16.F32.PACK_AB R4, R203, R164 ;  /* 0x000000a4cb04723e */ /* 0x004fe200000010ff */
[----:B------:R-:W-:Y:S01]  /*18010*/  LDSM.16.MT88.4 R12, [R46+0x12800] ;  /* 0x012800002e0c783b */ /* 0x000fe20000004200 */
[----:B-----5:R-:W-:-:S02]  /*18020*/  F2FP.BF16.F32.PACK_AB R6, R191, R166 ;  /* 0x000000a6bf06723e */ /* 0x020fc400000010ff */
[----:B---3--:R-:W-:Y:S02]  /*18030*/  F2FP.BF16.F32.PACK_AB R5, R37, R168 ;  /* 0x000000a82505723e */ /* 0x008fe400000010ff */
[----:B------:R-:W-:-:S07]  /*18040*/  F2FP.BF16.F32.PACK_AB R7, R39, R36 ;  /* 0x000000242707723e */ /* 0x000fce00000010ff */
[C---:B------:R-:W-:Y:S08]  /*18050*/  HMMA.16816.F32.BF16 R104, R4.reuse, R8, R104 ;  /* 0x000000080468723c */ /* 0x040ff00000041868 */
[C---:B------:R-:W-:Y:S01]  /*18060*/  HMMA.16816.F32.BF16 R100, R4.reuse, R10, R100 ;  /* 0x0000000a0464723c */ /* 0x040fe20000041864 */
[----:B------:R-:W1:Y:S07]  /*18070*/  LDSM.16.MT88.4 R8, [R41+0x12800] ;  /* 0x012800002908783b */ /* 0x000e6e0000004200 */
[C---:B----4-:R-:W-:Y:S08]  /*18080*/  HMMA.16816.F32.BF16 R112, R4.reuse, R20, R112 ;  /* 0x000000140470723c */ /* 0x050ff00000041870 */
[----:B------:R-:W-:Y:S01]  /*18090*/  HMMA.16816.F32.BF16 R108, R4, R22, R108 ;  /* 0x00000016046c723c */ /* 0x000fe2000004186c */
[----:B------:R-:W2:Y:S01]  /*180a0*/  LDSM.16.MT88.4 R20, [R46+0xf000] ;  /* 0x00f000002e14783b */ /* 0x000ea20000004200 */
[-CC-:B------:R-:W-:Y:S01]  /*180b0*/  FFMA.FTZ R172, R173, R143.reuse, -R146.reuse ;  /* 0x0000008fadac7223 */ /* 0x180fe20000010892 */
[-CC-:B------:R-:W-:Y:S01]  /*180c0*/  FFMA.FTZ R173, R171, R143.reuse, -R146.reuse ;  /* 0x0000008fabad7223 */ /* 0x180fe20000010892 */
[-CC-:B------:R-:W-:Y:S01]  /*180d0*/  FFMA.FTZ R38, R175, R143.reuse, -R146.reuse ;  /* 0x0000008faf267223 */ /* 0x180fe20000010892 */
[-C--:B------:R-:W-:Y:S01]  /*180e0*/  FFMA.FTZ R170, R169, R143.reuse, -R146 ;  /* 0x0000008fa9aa7223 */ /* 0x080fe20000010892 */
[----:B------:R3:W-:Y:S01]  /*180f0*/  MUFU.EX2 R171, R172 ;  /* 0x000000ac00ab7308 */ /* 0x0007e20000000800 */
[-CC-:B------:R-:W-:Y:S01]  /*18100*/  FFMA.FTZ R174, R161, R143.reuse, -R142.reuse ;  /* 0x0000008fa1ae7223 */ /* 0x180fe2000001088e */
[-CC-:B------:R-:W-:Y:S01]  /*18110*/  FFMA.FTZ R167, R167, R143.reuse, -R142.reuse ;  /* 0x0000008fa7a77223 */ /* 0x180fe2000001088e */
[-CC-:B------:R-:W-:Y:S01]  /*18120*/  FFMA.FTZ R163, R163, R143.reuse, -R142.reuse ;  /* 0x0000008fa3a37223 */ /* 0x180fe2000001088e */
[----:B------:R-:W4:Y:S04]  /*18130*/  MUFU.EX2 R38, R38 ;  /* 0x0000002600267308 */ /* 0x000f280000000800 */
[----:B------:R-:W-:Y:S01]  /*18140*/  MUFU.EX2 R169, R173 ;  /* 0x000000ad00a97308 */ /* 0x000fe20000000800 */
[----:B---3--:R-:W-:-:S03]  /*18150*/  FFMA.FTZ R172, R165, R143, -R142 ;  /* 0x0000008fa5ac7223 */ /* 0x008fc6000001088e */
[----:B------:R-:W3:Y:S04]  /*18160*/  MUFU.EX2 R170, R170 ;  /* 0x000000aa00aa7308 */ /* 0x000ee80000000800 */
[----:B------:R-:W-:Y:S04]  /*18170*/  MUFU.EX2 R165, R167 ;  /* 0x000000a700a57308 */ /* 0x000fe80000000800 */
[----:B------:R-:W5:Y:S04]  /*18180*/  MUFU.EX2 R172, R172 ;  /* 0x000000ac00ac7308 */ /* 0x000f680000000800 */
[----:B------:R-:W-:Y:S04]  /*18190*/  MUFU.EX2 R161, R163 ;  /* 0x000000a300a17308 */ /* 0x000fe80000000800 */
[----:B------:R-:W2:Y:S01]  /*181a0*/  MUFU.EX2 R174, R174 ;  /* 0x000000ae00ae7308 */ /* 0x000ea20000000800 */
        /* <DEDUP_REMOVED lines=16> */
[----:B------:R-:W-:Y:S01]  /*182b0*/  HMMA.16816.F32.BF16 R76, R4, R14, R76 ;  /* 0x0000000e044c723c */ /* 0x000fe2000004184c */
[----:B------:R-:W1:Y:S01]  /*182c0*/  LDSM.16.MT88.4 R12, [R137+0x13000] ;  /* 0x01300000890c783b */ /* 0x000e620000004200 */
[----:B----4-:R-:W-:-:S02]  /*182d0*/  F2FP.BF16.F32.PACK_AB R4, R171, R38 ;  /* 0x00000026ab04723e */ /* 0x010fc400000010ff */
[----:B---3--:R-:W-:Y:S02]  /*182e0*/  F2FP.BF16.F32.PACK_AB R6, R170, R169 ;  /* 0x000000a9aa06723e */ /* 0x008fe400000010ff */
[----:B-----5:R-:W-:Y:S02]  /*182f0*/  F2FP.BF16.F32.PACK_AB R5, R172, R165 ;  /* 0x000000a5ac05723e */ /* 0x020fe400000010ff */
[----:B--2---:R-:W-:-:S07]  /*18300*/  F2FP.BF16.F32.PACK_AB R7, R174, R161 ;  /* 0x000000a1ae07723e */ /* 0x004fce00000010ff */
[C---:B------:R-:W-:Y:S08]  /*18310*/  HMMA.16816.F32.BF16 R112, R4.reuse, R20, R112 ;  /* 0x000000140470723c */ /* 0x040ff00000041870 */
[C---:B------:R-:W-:Y:S01]  /*18320*/  HMMA.16816.F32.BF16 R108, R4.reuse, R22, R108 ;  /* 0x00000016046c723c */ /* 0x040fe2000004186c */
[----:B------:R-:W2:Y:S07]  /*18330*/  LDSM.16.MT88.4 R20, [R41+0x13000] ;  /* 0x013000002914783b */ /* 0x000eae0000004200 */
[C---:B-1----:R-:W-:Y:S08]  /*18340*/  HMMA.16816.F32.BF16 R80, R4.reuse, R8, R80 ;  /* 0x000000080450723c */ /* 0x042ff00000041850 */
[----:B------:R-:W-:Y:S01]  /*18350*/  HMMA.16816.F32.BF16 R76, R4, R10, R76 ;  /* 0x0000000a044c723c */ /* 0x000fe2000004184c */
[----:B------:R-:W1:Y:S01]  /*18360*/  LDSM.16.MT88.4 R8, [R137+0xf800] ;  /* 0x00f800008908783b */ /* 0x000e620000004200 */
[----:B------:R-:W-:Y:S01]  /*18370*/  FFMA.FTZ R233, R153, R143, -R146 ;  /* 0x0000008f99e97223 */ /* 0x000fe20000010892 */
[----:B------:R-:W-:-:S05]  /*18380*/  FADD.FTZ R141, R141, R140 ;  /* 0x0000008c8d8d7221 */ /* 0x000fca0000010000 */
[----:B------:R-:W-:Y:S01]  /*18390*/  HMMA.16816.F32.BF16 R104, R4, R16, R104 ;  /* 0x000000100468723c */ /* 0x000fe20000041868 */
[----:B------:R-:W-:-:S07]  /*183a0*/  FADD.FTZ R139, R139, R138 ;  /* 0x0000008a8b8b7221 */ /* 0x000fce0000010000 */
[C---:B------:R-:W-:Y:S01]  /*183b0*/  HMMA.16816.F32.BF16 R100, R4.reuse, R18, R100 ;  /* 0x000000120464723c */ /* 0x040fe20000041864 */
[----:B------:R-:W3:Y:S07]  /*183c0*/  LDSM.16.MT88.4 R16, [R144+0xf800] ;  /* 0x00f800009010783b */ /* 0x000eee0000004200 */
[C---:B------:R-:W-:Y:S08]  /*183d0*/  HMMA.16816.F32.BF16 R96, R4.reuse, R12, R96 ;  /* 0x0000000c0460723c */ /* 0x040ff00000041860 */
[C---:B------:R-:W-:Y:S01]  /*183e0*/  HMMA.16816.F32.BF16 R92, R4.reuse, R14, R92 ;  /* 0x0000000e045c723c */ /* 0x040fe2000004185c */
[----:B------:R-:W4:Y:S07]  /*183f0*/  LDSM.16.MT88.4 R12, [R144+0x13800] ;  /* 0x01380000900c783b */ /* 0x000f2e0000004200 */
[----:B------:R-:W-:Y:S01]  /*18400*/  HMMA.16816.F32.BF16 R88, R4, R28, R88 ;  /* 0x0000001c0458723c */ /* 0x000fe20000041858 */
[-CC-:B------:R-:W-:Y:S01]  /*18410*/  FFMA.FTZ R28, R149, R143.reuse, -R142.reuse ;  /* 0x0000008f951c7223 */ /* 0x180fe2000001088e */
[----:B------:R-:W-:-:S06]  /*18420*/  FFMA.FTZ R29, R147, R143, -R142 ;  /* 0x0000008f931d7223 */ /* 0x000fcc000001088e */
[----:B------:R-:W-:Y:S01]  /*18430*/  HMMA.16816.F32.BF16 R84, R4, R30, R84 ;  /* 0x0000001e0454723c */ /* 0x000fe20000041854 */
[----:B------:R-:W-:-:S07]  /*18440*/  FFMA.FTZ R30, R145, R143, -R142 ;  /* 0x0000008f911e7223 */ /* 0x000fce000001088e */
[----:B------:R-:W-:Y:S01]  /*18450*/  HMMA.16816.F32.BF16 R128, R4, R24, R128 ;  /* 0x000000180480723c */ /* 0x000fe20000041880 */
[-CC-:B------:R-:W-:Y:S01]  /*18460*/  FFMA.FTZ R24, R159, R143.reuse, -R146.reuse ;  /* 0x0000008f9f187223 */ /* 0x180fe20000010892 */
[----:B------:R-:W-:-:S06]  /*18470*/  FFMA.FTZ R25, R157, R143, -R146 ;  /* 0x0000008f9d197223 */ /* 0x000fcc0000010892 */
[C---:B------:R-:W-:Y:S01]  /*18480*/  HMMA.16816.F32.BF16 R124, R4.reuse, R26, R124 ;  /* 0x0000001a047c723c */ /* 0x040fe2000004187c */
[-C--:B------:R-:W-:Y:S01]  /*18490*/  FFMA.FTZ R26, R155, R143.reuse, -R146 ;  /* 0x0000008f9b1a7223 */ /* 0x080fe20000010892 */
[----:B------:R-:W-:Y:S01]  /*184a0*/  FFMA.FTZ R27, R151, R143, -R142 ;  /* 0x0000008f971b7223 */ /* 0x000fe2000001088e */
[----:B------:R-:W-:Y:S05]  /*184b0*/  MUFU.EX2 R24, R24 ;  /* 0x0000001800187308 */ /* 0x000fea0000000800 */
[C---:B--2---:R-:W-:Y:S01]  /*184c0*/  HMMA.16816.F32.BF16 R72, R4.reuse, R20, R72 ;  /* 0x000000140448723c */ /* 0x044fe20000041848 */
[----:B------:R-:W-:Y:S01]  /*184d0*/  FADD.FTZ R20, R136, R141 ;  /* 0x0000008d88147221 */ /* 0x000fe20000010000 */
[----:B------:R-:W2:Y:S04]  /*184e0*/  MUFU.EX2 R25, R25 ;  /* 0x0000001900197308 */ /* 0x000ea80000000800 */
[----:B------:R-:W-:Y:S02]  /*184f0*/  MUFU.EX2 R26, R26 ;  /* 0x0000001a001a7308 */ /* 0x000fe40000000800 */
[----:B------:R-:W-:Y:S01]  /*18500*/  HMMA.16816.F32.BF16 R68, R4, R22, R68 ;  /* 0x000000160444723c */ /* 0x000fe20000041844 */
[----:B------:R-:W-:Y:S01]  /*18510*/  FADD.FTZ R22, R62, R139 ;  /* 0x0000008b3e167221 */ /* 0x000fe20000010000 */
[----:B------:R-:W5:Y:S01]  /*18520*/  MUFU.EX2 R233, R233 ;  /* 0x000000e900e97308 */ /* 0x000f620000000800 */
[----:B------:R-:W-:-:S03]  /*18530*/  FADD.FTZ R20, R63, R20 ;  /* 0x000000143f147221 */ /* 0x000fc60000010000 */
[----:B------:R-:W-:Y:S01]  /*18540*/  MUFU.EX2 R27, R27 ;  /* 0x0000001b001b7308 */ /* 0x000fe20000000800 */
[----:B------:R-:W-:-:S03]  /*18550*/  FADD.FTZ R22, R61, R22 ;  /* 0x000000163d167221 */ /* 0x000fc60000010000 */
[----:B------:R-:W1:Y:S04]  /*18560*/  MUFU.EX2 R28, R28 ;  /* 0x0000001c001c7308 */ /* 0x000e680000000800 */
[----:B------:R-:W-:Y:S04]  /*18570*/  MUFU.EX2 R29, R29 ;  /* 0x0000001d001d7308 */ /* 0x000fe80000000800 */
[----:B------:R-:W3:Y:S01]  /*18580*/  MUFU.EX2 R30, R30 ;  /* 0x0000001e001e7308 */ /* 0x000ee20000000800 */
[----:B------:R-:W-:Y:S01]  /*18590*/  FADD.FTZ R59, R59, R20 ;  /* 0x000000143b3b7221 */ /* 0x000fe20000010000 */
[----:B------:R-:W-:Y:S01]  /*185a0*/  FADD.FTZ R21, R57, R22 ;  /* 0x0000001639157221 */ /* 0x000fe20000010000 */
[----:B------:R-:W-:Y:S02]  /*185b0*/  HMMA.16816.F32.BF16 R120, R4, R32, R120 ;  /* 0x000000200478723c */ /* 0x000fe40000041878 */
[----:B------:R-:W-:Y:S01]  /*185c0*/  FADD.FTZ R58, R58, R59 ;  /* 0x0000003b3a3a7221 */ /* 0x000fe20000010000 */
[----:B------:R-:W-:-:S05]  /*185d0*/  FADD.FTZ R21, R56, R21 ;  /* 0x0000001538157221 */ /* 0x000fca0000010000 */
[----:B------:R-:W-:Y:S01]  /*185e0*/  HMMA.16816.F32.BF16 R116, R4, R34, R116 ;  /* 0x000000220474723c */ /* 0x000fe20000041874 */
[----:B--2---:R-:W-:Y:S01]  /*185f0*/  F2FP.BF16.F32.PACK_AB R4, R25, R24 ;  /* 0x000000181904723e */ /* 0x004fe200000010ff */
[----:B------:R-:W-:Y:S01]  /*18600*/  FADD.FTZ R55, R55, R58 ;  /* 0x0000003a37377221 */ /* 0x000fe20000010000 */
[----:B-----5:R-:W-:Y:S01]  /*18610*/  F2FP.BF16.F32.PACK_AB R6, R233, R26 ;  /* 0x0000001ae906723e */ /* 0x020fe200000010ff */
[----:B------:R-:W-:Y:S01]  /*18620*/  FADD.FTZ R52, R52, R21 ;  /* 0x0000001534347221 */ /* 0x000fe20000010000 */
[----:B-1----:R-:W-:Y:S02]  /*18630*/  F2FP.BF16.F32.PACK_AB R5, R28, R27 ;  /* 0x0000001b1c05723e */ /* 0x002fe400000010ff */
[----:B---3--:R-:W-:Y:S01]  /*18640*/  F2FP.BF16.F32.PACK_AB R7, R30, R29 ;  /* 0x0000001d1e07723e */ /* 0x008fe200000010ff */
[----:B------:R-:W-:Y:S01]  /*18650*/  FADD.FTZ R21, R54, R55 ;  /* 0x0000003736157221 */ /* 0x000fe20000010000 */
[----:B------:R-:W-:-:S03]  /*18660*/  FADD.FTZ R51, R51, R52 ;  /* 0x0000003433337221 */ /* 0x000fc60000010000 */
[----:B------:R-:W-:Y:S02]  /*18670*/  FADD.FTZ R20, R50, R21 ;  /* 0x0000001532147221 */ /* 0x000fe40000010000 */
[----:B------:R-:W-:Y:S01]  /*18680*/  HMMA.16816.F32.BF16 R128, R4, R8, R128 ;  /* 0x000000080480723c */ /* 0x000fe20000041880 */
[----:B------:R-:W-:Y:S01]  /*18690*/  FADD.FTZ R22, R48, R51 ;  /* 0x0000003330167221 */ /* 0x000fe20000010000 */
[----:B------:R-:W-:-:S06]  /*186a0*/  FADD.FTZ R20, R49, R20 ;  /* 0x0000001431147221 */ /* 0x000fcc0000010000 */
[----:B------:R-:W-:Y:S01]  /*186b0*/  HMMA.16816.F32.BF16 R124, R4, R10, R124 ;  /* 0x0000000a047c723c */ /* 0x000fe2000004187c */
[----:B------:R-:W1:Y:S01]  /*186c0*/  LDSM.16.MT88.4 R8, [R46+0x13800] ;  /* 0x013800002e08783b */ /* 0x000e620000004200 */
[----:B------:R-:W-:Y:S01]  /*186d0*/  FADD.FTZ R22, R47, R22 ;  /* 0x000000162f167221 */ /* 0x000fe20000010000 */
[----:B------:R-:W-:-:S03]  /*186e0*/  FADD.FTZ R21, R45, R20 ;  /* 0x000000142d157221 */ /* 0x000fc60000010000 */
[----:B------:R-:W-:Y:S02]  /*186f0*/  FADD.FTZ R43, R43, R22 ;  /* 0x000000162b2b7221 */ /* 0x000fe40000010000 */
[----:B------:R-:W-:Y:S01]  /*18700*/  HMMA.16816.F32.BF16 R120, R4, R16, R120 ;  /* 0x000000100478723c */ /* 0x000fe20000041878 */
[----:B------:R-:W-:Y:S01]  /*18710*/  FADD.FTZ R21, R44, R21 ;  /* 0x000000152c157221 */ /* 0x000fe20000010000 */
[----:B------:R-:W-:-:S06]  /*18720*/  FADD.FTZ R42, R42, R43 ;  /* 0x0000002b2a2a7221 */ /* 0x000fcc0000010000 */
[C---:B------:R-:W-:Y:S01]  /*18730*/  HMMA.16816.F32.BF16 R116, R4.reuse, R18, R116 ;  /* 0x000000120474723c */ /* 0x040fe20000041874 */
[----:B------:R-:W2:Y:S07]  /*18740*/  LDSM.16.MT88.4 R16, [R137+0x13800] ;  /* 0x013800008910783b */ /* 0x000eae0000004200 */
[C---:B----4-:R-:W-:Y:S08]  /*18750*/  HMMA.16816.F32.BF16 R88, R4.reuse, R12, R88 ;  /* 0x0000000c0458723c */ /* 0x050ff00000041858 */
        /* <DEDUP_REMOVED lines=84> */
[----:B------:R-:W-:Y:S02]  /*18ca0*/  IMAD.HI.U32 R11, R12, R9, RZ ;  /* 0x000000090c0b7227 */ /* 0x000fe400078e00ff */
[----:B------:R-:W2:Y:S02]  /*18cb0*/  LD.E.64 R12, desc[UR4][R132.64+0x28] ;  /* 0x00002804840c7980 */ /* 0x000ea4000c101b00 */
        /* <DEDUP_REMOVED lines=41> */
.L_x_3362:
        /* <DEDUP_REMOVED lines=8> */
.L_x_3363:
[----:B------:R-:W-:Y:S05]  /*18fd0*/  BSYNC.RECONVERGENT B0 ;  /* 0x0000000000007941 */ /* 0x000fea0003800200 */
.L_x_3361:
[----:B------:R-:W-:Y:S01]  /*18fe0*/  IMAD.SHL.U32 R5, R208, 0x20, RZ ;  /* 0x00000020d0057824 */ /* 0x000fe200078e00ff */
[-C--:B------:R-:W-:Y:S01]  /*18ff0*/  ISETP.GE.AND P1, PT, R0, R217.reuse, PT ;  /* 0x000000d90000720c */ /* 0x080fe20003f26270 */
[----:B------:R-:W-:Y:S01]  /*19000*/  IMAD.SHL.U32 R200, R196, 0x20, RZ ;  /* 0x00000020c4c87824 */ /* 0x000fe200078e00ff */
[----:B------:R-:W-:Y:S01]  /*19010*/  SHF.L.U64.HI R4, R208, 0x5, R209 ;  /* 0x00000005d0047819 */ /* 0x000fe200000102d1 */
[----:B------:R-:W-:Y:S01]  /*19020*/  VIADD R187, R66, UR6 ;  /* 0x0000000642bb7c36 */ /* 0x000fe20008000000 */
[----:B------:R-:W-:Y:S01]  /*19030*/  IADD3 R6, P4, PT, R5, R212, RZ ;  /* 0x000000d405067210 */ /* 0x000fe20007f9e0ff */
[----:B------:R-:W-:Y:S01]  /*19040*/  BSSY.RECONVERGENT B1, `(.L_x_3364) ;  /* 0x00001fb000017945 */ /* 0x000fe20003800200 */
[----:B------:R-:W-:Y:S02]  /*19050*/  ISETP.GE.AND P0, PT, R40, R217, PT ;  /* 0x000000d92800720c */ /* 0x000fe40003f06270 */
[----:B------:R-:W-:Y:S01]  /*19060*/  SHF.R.U32.HI R199, RZ, 0x1, R196 ;  /* 0x00000001ffc77819 */ /* 0x000fe200000116c4 */
[----:B------:R-:W-:Y:S01]  /*19070*/  IMAD.X R7, R4, 0x1, R213, P4 ;  /* 0x0000000104077824 */ /* 0x000fe200020e06d5 */
[----:B------:R-:W-:-:S02]  /*19080*/  IADD3 R12, P4, PT, R6, R5, RZ ;  /* 0x00000005060c7210 */ /* 0x000fc40007f9e0ff */
[----:B------:R-:W-:Y:S01]  /*19090*/  LOP3.LUT R2, R199, 0x8, RZ, 0xc0, !PT ;  /* 0x00000008c7027812 */ /* 0x000fe200078ec0ff */
        /* <DEDUP_REMOVED lines=8> */
[----:B------:R-:W-:Y:S02]  /*19120*/  LOP3.LUT R185, R200, 0x200, R135, 0xf8, !PT ;  /* 0x00000200c8b97812 */ /* 0x000fe400078ef887 */
[----:B------:R-:W-:Y:S01]  /*19130*/  MOV R62, 0x20 ;  /* 0x00000020003e7802 */ /* 0x000fe20000000f00 */
[----:B------:R-:W-:Y:S01]  /*19140*/  @!PT LDS RZ, [RZ] ;  /* 0x00000000fffff984 */ /* 0x000fe20000000800 */
[----:B------:R-:W-:Y:S01]  /*19150*/  @!PT LDS RZ, [RZ] ;  /* 0x00000000fffff984 */ /* 0x000fe20000000800 */
[----:B------:R-:W-:Y:S01]  /*19160*/  @!PT LDS RZ, [RZ] ;  /* 0x00000000fffff984 */ /* 0x000fe20000000800 */
[----:B------:R-:W-:Y:S01]  /*19170*/  @!P0 LDGSTS.E.BYPASS.LTC128B.128 [R65+0x10000], desc[UR4][R212.64+0x80] ;  /* 0x10000080d4418fae */ /* 0x000fe2000b981a04 */
[----:B------:R-:W-:Y:S01]  /*19180*/  IMAD.X R11, R13, 0x1, R4, P4 ;  /* 0x000000010d0b7824 */ /* 0x000fe200020e0604 */
[----:B------:R-:W-:-:S02]  /*19190*/  IADD3 R8, P4, PT, R10, R5, RZ ;  /* 0x000000050a087210 */ /* 0x000fc40007f9e0ff */
[----:B------:R-:W-:Y:S01]  /*191a0*/  @P0 STS.128 [R65+0x10000], RZ ;  /* 0x010000ff41000388 */ /* 0x000fe20000000c00 */
[----:B------:R-:W-:Y:S02]  /*191b0*/  SEL R62, R62, 0xffffffe0, !P6 ;  /* 0xffffffe03e3e7807 */ /* 0x000fe40007000000 */
[----:B------:R-:W-:Y:S01]  /*191c0*/  IMAD.X R9, R11, 0x1, R4, P4 ;  /* 0x000000010b097824 */ /* 0x000fe200020e0604 */
[----:B------:R-:W-:Y:S01]  /*191d0*/  @!PT LDS RZ, [RZ] ;  /* 0x00000000fffff984 */ /* 0x000fe20000000800 */
[----:B------:R-:W-:Y:S01]  /*191e0*/  @!PT LDS RZ, [RZ] ;  /* 0x00000000fffff984 */ /* 0x000fe20000000800 */
[----:B------:R-:W-:Y:S01]  /*191f0*/  @!PT LDS RZ, [RZ] ;  /* 0x00000000fffff984 */ /* 0x000fe20000000800 */
[----:B------:R-:W-:Y:S02]  /*19200*/  @!P1 LDGSTS.E.BYPASS.LTC128B.128 [R65+0xc800], desc[UR4][R6.64] ;  /* 0x0c80000006419fae */ /* 0x000fe4000b981a04 */
[----:B------:R-:W-:Y:S02]  /*19210*/  IMAD.IADD R61, R187, 0x1, R62 ;  /* 0x00000001bb3d7824 */ /* 0x000fe400078e023e */
        /* <DEDUP_REMOVED lines=19> */
[----:B------:R3:W-:Y:S01]  /*19350*/  @!P1 LDGSTS.E.BYPASS.LTC128B.128 [R65+0xd800], desc[UR4][R10.64] ;  /* 0x0d8000000a419fae */ /* 0x0007e2000b981a04 */
[----:B-1----:R-:W-:-:S03]  /*19360*/  LOP3.LUT R7, R2, 0x1c0, R135, 0xf8, !PT ;  /* 0x000001c002077812 */ /* 0x002fc600078ef887 */
[----:B------:R-:W-:Y:S01]  /*19370*/  @P1 STS.128 [R65+0xd800], RZ ;  /* 0x00d800ff41001388 */ /* 0x000fe20000000c00 */
[----:B------:R-:W-:Y:S02]  /*19380*/  IADD3 R6, P4, PT, R8, R5, RZ ;  /* 0x0000000508067210 */ /* 0x000fe40007f9e0ff */
[----:B------:R-:W-:-:S03]  /*19390*/  LOP3.LUT R2, R7, R0, RZ, 0x3c, !PT ;  /* 0x0000000007027212 */ /* 0x000fc600078e3cff */
[----:B------:R-:W-:Y:S01]  /*193a0*/  IMAD.X R7, R9, 0x1, R4, P4 ;  /* 0x0000000109077824 */ /* 0x000fe200020e0604 */
[----:B------:R-:W-:-:S04]  /*193b0*/  LOP3.LUT R185, R185, R2, RZ, 0xfc, !PT ;  /* 0x00000002b9b97212 */ /* 0x000fc800078efcff */
[----:B------:R-:W-:Y:S01]  /*193c0*/  LEA R185, R185, UR6, 0x1 ;  /* 0x00000006b9b97c11 */ /* 0x000fe2000f8e08ff */
[----:B--2---:R-:W-:Y:S02]  /*193d0*/  @!P0 IMAD.MOV.U32 R12, RZ, RZ, R10 ;  /* 0x000000ffff0c8224 */ /* 0x004fe400078e000a */
[----:B------:R-:W-:Y:S02]  /*193e0*/  @!P0 IMAD.MOV.U32 R13, RZ, RZ, R11 ;  /* 0x000000ffff0d8224 */ /* 0x000fe400078e000b */
[C---:B------:R-:W-:Y:S02]  /*193f0*/  IMAD.IADD R48, R185.reuse, 0x1, R62 ;  /* 0x00000001b9307824 */ /* 0x040fe400078e023e */
[----:B------:R-:W-:Y:S01]  /*19400*/  IMAD.IADD R236, R185, 0x1, R60 ;  /* 0x00000001b9ec7824 */ /* 0x000fe200078e023c */
[----:B------:R-:W-:Y:S01]  /*19410*/  @!PT LDS RZ, [RZ] ;  /* 0x00000000fffff984 */ /* 0x000fe20000000800 */
[----:B------:R-:W-:Y:S01]  /*19420*/  @!PT LDS RZ, [RZ] ;  /* 0x00000000fffff984 */ /* 0x000fe20000000800 */
[----:B------:R-:W-:Y:S01]  /*19430*/  @!PT LDS RZ, [RZ] ;  /* 0x00000000fffff984 */ /* 0x000fe20000000800 */
[----:B------:R-:W-:Y:S01]  /*19440*/  @!P0 LDGSTS.E.BYPASS.LTC128B.128 [R65+0x11800], desc[UR4][R12.64+0x80] ;  /* 0x118000800c418fae */ /* 0x000fe2000b981a04 */
[-C--:B---3--:R-:W-:Y:S02]  /*19450*/  IADD3 R10, P5, PT, R6, R5.reuse, RZ ;  /* 0x00000005060a7210 */ /* 0x088fe40007fbe0ff */
[----:B------:R-:W-:Y:S01]  /*19460*/  IMAD.IADD R202, R62, 0x1, R236 ;  /* 0x000000013eca7824 */ /* 0x000fe200078e02ec */
[----:B------:R-:W-:Y:S01]  /*19470*/  @P0 STS.128 [R65+0x11800], RZ ;  /* 0x011800ff41000388 */ /* 0x000fe20000000c00 */
[----:B------:R-:W-:Y:S01]  /*19480*/  IADD3 R16, P4, PT, R10, R5, RZ ;  /* 0x000000050a107210 */ /* 0x000fe20007f9e0ff */
[----:B------:R-:W-:-:S02]  /*19490*/  IMAD.X R11, R7, 0x1, R4, P5 ;  /* 0x00000001070b7824 */ /* 0x000fc400028e0604 */
[----:B------:R-:W-:Y:S01]  /*194a0*/  @!PT LDS RZ, [RZ] ;  /* 0x00000000fffff984 */ /* 0x000fe20000000800 */
[----:B------:R-:W-:Y:S01]  /*194b0*/  @!PT LDS RZ, [RZ] ;  /* 0x00000000fffff984 */ /* 0x000fe20000000800 */
[----:B------:R-:W-:Y:S01]  /*194c0*/  @!PT LDS RZ, [RZ] ;  /* 0x00000000fffff984 */ /* 0x000fe20000000800 */
[----:B------:R-:W-:Y:S02]  /*194d0*/  @!P1 LDGSTS.E.BYPASS.LTC128B.128 [R65+0xe000], desc[UR4][R8.64] ;  /* 0x0e00000008419fae */ /* 0x000fe4000b981a04 */
[----:B------:R-:W-:Y:S02]  /*194e0*/  IMAD.X R17, R11, 0x1, R4, P4 ;  /* 0x000000010b117824 */ /* 0x000fe400020e0604 */
        /* <DEDUP_REMOVED lines=37> */
[----:B-1----:R-:W1:Y:S04]  /*19740*/  LDSM.16.M88.4 R4, [R66+UR6+0x5000] ;  /* 0x005000064204783b */ /* 0x002e680008000200 */
[----:B------:R-:W-:Y:S04]  /*19750*/  LDSM.16.M88.4 R48, [R48] ;  /* 0x000000003030783b */ /* 0x000fe80000000200 */
[----:B------:R-:W-:Y:S04]  /*19760*/  LDSM.16.M88.4 R28, [R61+0x5000] ;  /* 0x005000003d1c783b */ /* 0x000fe80000000200 */
[----:B------:R-:W3:Y:S01]  /*19770*/  LDSM.16.M88.4 R20, [R66+UR6+0x4000] ;  /* 0x004000064214783b */ /* 0x000ee20008000200 */
[----:B--2---:R-:W-:-:S03]  /*19780*/  IMAD.IADD R65, R187, 0x1, R60 ;  /* 0x00000001bb417824 */ /* 0x004fc600078e023c */
[----:B------:R-:W2:Y:S04]  /*19790*/  LDSM.16.M88.4 R12, [R66+UR6+0x4800] ;  /* 0x00480006420c783b */ /* 0x000ea80008000200 */
[----:B------:R-:W4:Y:S01]  /*197a0*/  LDSM.16.M88.4 R168, [R66+UR6+0x5800] ;  /* 0x0058000642a8783b */ /* 0x000f220008000200 */
[----:B------:R-:W-:-:S03]  /*197b0*/  IADD3 R201, PT, PT, R62, R65, RZ ;  /* 0x000000413ec97210 */ /* 0x000fc60007ffe0ff */
[----:B------:R-:W5:Y:S04]  /*197c0*/  LDSM.16.M88.4 R160, [R66+UR6+0x6000] ;  /* 0x0060000642a0783b */ /* 0x000f680008000200 */
[----:B------:R-:W5:Y:S04]  /*197d0*/  LDSM.16.M88.4 R152, [R66+UR6+0x6800] ;  /* 0x006800064298783b */ /* 0x000f680008000200 */
[----:B------:R-:W5:Y:S04]  /*197e0*/  LDSM.16.M88.4 R144, [R66+UR6+0x7000] ;  /* 0x007000064290783b */ /* 0x000f680008000200 */
[----:B------:R-:W5:Y:S01]  /*197f0*/  LDSM.16.M88.4 R56, [R66+UR6+0x7800] ;  /* 0x007800064238783b */ /* 0x000f620008000200 */
[C---:B-1----:R-:W-:Y:S03]  /*19800*/  HMMA.16816.F32.BF16 R8, R136.reuse, R4, RZ ;  /* 0x000000048808723c */ /* 0x042fe600000418ff */
[----:B------:R-:W1:Y:S04]  /*19810*/  LDSM.16.M88.4 R44, [R61+0x4000] ;  /* 0x004000003d2c783b */ /* 0x000e680000000200 */
[----:B------:R-:W1:Y:S01]  /*19820*/  LDSM.16.M88.4 R40, [R61+0x4800] ;  /* 0x004800003d28783b */ /* 0x000e620000000200 */
[C---:B------:R-:W-:Y:S03]  /*19830*/  HMMA.16816.F32.BF16 R4, R136.reuse, R6, RZ ;  /* 0x000000068804723c */ /* 0x040fe600000418ff */
[----:B------:R-:W1:Y:S04]  /*19840*/  LDSM.16.M88.4 R32, [R61+0x5800] ;  /* 0x005800003d20783b */ /* 0x000e680000000200 */
[----:B------:R-:W1:Y:S01]  /*19850*/  LDSM.16.M88.4 R36, [R61+0x6000] ;  /* 0x006000003d24783b */ /* 0x000e620000000200 */
        /* <DEDUP_REMOVED lines=9> */
[C---:B--2---:R-:W-:Y:S08]  /*198f0*/  HMMA.16816.F32.BF16 R16, R136.reuse, R12, RZ ;  /* 0x0000000c8810723c */ /* 0x044ff000000418ff */
        /* <DEDUP_REMOVED lines=12> */
[----:B------:R-:W2:Y:S04]  /*199c0*/  LDSM.16.M88.4 R56, [R61+0x7800] ;  /* 0x007800003d38783b */ /* 0x000ea80000000200 */
[----:B------:R-:W-:Y:S03]  /*199d0*/  LDSM.16.M88.4 R60, [R201+0x4800] ;  /* 0x00480000c93c783b */ /* 0x000fe60000000200 */
        /* <DEDUP_REMOVED lines=8> */
[----:B------:R-:W1:Y:S04]  /*19a60*/  LDSM.16.M88.4 R32, [R236] ;  /* 0x00000000ec20783b */ /* 0x000e680000000200 */
        /* <DEDUP_REMOVED lines=10> */
[C---:B--2---:R-:W-:Y:S08]  /*19b10*/  HMMA.16816.F32.BF16 R140, R48.reuse, R56, R140 ;  /* 0x00000038308c723c */ /* 0x044ff0000004188c */
[----:B------:R-:W-:Y:S01]  /*19b20*/  HMMA.16816.F32.BF16 R136, R48, R58, R136 ;  /* 0x0000003a3088723c */ /* 0x000fe20000041888 */
[----:B------:R-:W2:Y:S04]  /*19b30*/  LDSM.16.M88.4 R48, [R65+0x6800] ;  /* 0x006800004130783b */ /* 0x000ea80000000200 */
[----:B------:R-:W-:Y:S03]  /*19b40*/  LDSM.16.M88.4 R56, [R201+0x5800] ;  /* 0x00580000c938783b */ /* 0x000fe60000000200 */
[C---:B-1----:R-:W-:Y:S08]  /*19b50*/  HMMA.16816.F32.BF16 R24, R32.reuse, R44, R24 ;  /* 0x0000002c2018723c */ /* 0x042ff00000041818 */
[C---:B------:R-:W-:Y:S01]  /*19b60*/  HMMA.16816.F32.BF16 R20, R32.reuse, R46, R20 ;  /* 0x0000002e2014723c */ /* 0x040fe20000041814 */
[----:B------:R-:W1:Y:S07]  /*19b70*/  LDSM.16.M88.4 R44, [R65+0x7000] ;  /* 0x00700000412c783b */ /* 0x000e6e0000000200 */
[C---:B------:R-:W-:Y:S08]  /*19b80*/  HMMA.16816.F32.BF16 R16, R32.reuse, R40, R16 ;  /* 0x000000282010723c */ /* 0x040ff00000041810 */
[C---:B------:R-:W-:Y:S01]  /*19b90*/  HMMA.16816.F32.BF16 R12, R32.reuse, R42, R12 ;  /* 0x0000002a200c723c */ /* 0x040fe2000004180c */
[----:B------:R-:W1:Y:S07]  /*19ba0*/  LDSM.16.M88.4 R40, [R65+0x7800] ;  /* 0x007800004128783b */ /* 0x000e6e0000000200 */
        /* <DEDUP_REMOVED lines=9> */
[C---:B--2---:R-:W-:Y:S08]  /*19c40*/  HMMA.16816.F32.BF16 R156, R32.reuse, R48, R156 ;  /* 0x00000030209c723c */ /* 0x044ff0000004189c */
[C---:B------:R-:W-:Y:S01]  /*19c50*/  HMMA.16816.F32.BF16 R152, R32.reuse, R50, R152 ;  /* 0x000000322098723c */ /* 0x040fe20000041898 */
[----:B------:R-:W2:Y:S07]  /*19c60*/  LDSM.16.M88.4 R48, [R201+0x6800] ;  /* 0x00680000c930783b */ /* 0x000eae0000000200 */
[C---:B-1----:R-:W-:Y:S08]  /*19c70*/  HMMA.16816.F32.BF16 R148, R32.reuse, R44, R148 ;  /* 0x0000002c2094723c */ /* 0x042ff00000041894 */
[C---:B------:R-:W-:Y:S01]  /*19c80*/  HMMA.16816.F32.BF16 R144, R32.reuse, R46, R144 ;  /* 0x0000002e2090723c */ /* 0x040fe20000041890 */
[----:B------:R-:W-:Y:S07]  /*19c90*/  LDSM.16.M88.4 R44, [R201+0x7000] ;  /* 0x00700000c92c783b */ /* 0x000fee0000000200 */
[C---:B------:R-:W-:Y:S08]  /*19ca0*/  HMMA.16816.F32.BF16 R140, R32.reuse, R40, R140 ;  /* 0x00000028208c723c */ /* 0x040ff0000004188c */
[----:B------:R-:W-:Y:S01]  /*19cb0*/  HMMA.16816.F32.BF16 R136, R32, R42, R136 ;  /* 0x0000002a2088723c */ /* 0x000fe20000041888 */
[----:B------:R-:W1:Y:S04]  /*19cc0*/  LDSM.16.M88.4 R32, [R66+UR6+0x8000] ;  /* 0x008000064220783b */ /* 0x000e680008000200 */
        /* <DEDUP_REMOVED lines=11> */
[C---:B--2---:R-:W-:Y:S08]  /*19d80*/  HMMA.16816.F32.BF16 R156, R36.reuse, R48, R156 ;  /* 0x00000030249c723c */ /* 0x044ff0000004189c */
[----:B------:R-:W-:Y:S01]  /*19d90*/  HMMA.16816.F32.BF16 R152, R36, R50, R152 ;  /* 0x000000322498723c */ /* 0x000fe20000041898 */
[----:B------:R-:W2:Y:S07]  /*19da0*/  LDSM.16.M88.4 R48, [R66+UR6+0x9800] ;  /* 0x009800064230783b */ /* 0x000eae0008000200 */
[----:B-1----:R-:W-:Y:S01]  /*19db0*/  HMMA.16816.F32.BF16 R24, R180, R32, R24 ;  /* 0x00000020b418723c */ /* 0x002fe20000041818 */
[----:B------:R-:W-:-:S05]  /*19dc0*/  IMAD.MOV.U32 R32, RZ, RZ, 0x20 ;  /* 0x00000020ff207424 */ /* 0x000fca00078e00ff */
[----:B------:R-:W-:Y:S02]  /*19dd0*/  SEL R32, R32, 0xffffffe0, !P6 ;  /* 0xffffffe020207807 */ /* 0x000fe40007000000 */
[C---:B-----5:R-:W-:Y:S03]  /*19de0*/  HMMA.16816.F32.BF16 R140, R36.reuse, R40, R140 ;  /* 0x00000028248c723c */ /* 0x060fe6000004188c */
[--C-:B------:R-:W-:Y:S02]  /*19df0*/  IMAD.IADD R40, R185, 0x1, R32.reuse ;  /* 0x00000001b9287824 */ /* 0x100fe400078e0220 */
[----:B------:R-:W-:Y:S02]  /*19e00*/  IMAD.IADD R192, R187, 0x1, R32 ;  /* 0x00000001bbc07824 */ /* 0x000fe400078e0220 */
[----:B------:R-:W-:Y:S01]  /*19e10*/  LDSM.16.M88.4 R184, [R66+UR6+0xb800] ;  /* 0x00b8000642b8783b */ /* 0x000fe20008000200 */
[C---:B------:R-:W-:Y:S03]  /*19e20*/  HMMA.16816.F32.BF16 R172, R36.reuse, R56, R172 ;  /* 0x0000003824ac723c */ /* 0x040fe600000418ac */
[----:B------:R-:W-:Y:S04]  /*19e30*/  LDSM.16.M88.4 R176, [R192+0x8000] ;  /* 0x00800000c0b0783b */ /* 0x000fe80000000200 */
[----:B------:R-:W-:Y:S01]  /*19e40*/  LDSM.16.M88.4 R60, [R192+0x8800] ;  /* 0x00880000c03c783b */ /* 0x000fe20000000200 */
[C---:B------:R-:W-:Y:S03]  /*19e50*/  HMMA.16816.F32.BF16 R168, R36.reuse, R58, R168 ;  /* 0x0000003a24a8723c */ /* 0x040fe600000418a8 */
[----:B------:R-:W-:Y:S05]  /*19e60*/  LDSM.16.M88.4 R56, [R192+0xa000] ;  /* 0x00a00000c038783b */ /* 0x000fea0000000200 */
[C---:B------:R-:W-:Y:S08]  /*19e70*/  HMMA.16816.F32.BF16 R148, R36.reuse, R44, R148 ;  /* 0x0000002c2494723c */ /* 0x040ff00000041894 */
[C---:B------:R-:W-:Y:S01]  /*19e80*/  HMMA.16816.F32.BF16 R144, R36.reuse, R46, R144 ;  /* 0x0000002e2490723c */ /* 0x040fe20000041890 */
[----:B------:R-:W1:Y:S07]  /*19e90*/  LDSM.16.M88.4 R44, [R66+UR6+0xa000] ;  /* 0x00a00006422c783b */ /* 0x000e6e0008000200 */
[----:B------:R-:W-:Y:S01]  /*19ea0*/  HMMA.16816.F32.BF16 R136, R36, R42, R136 ;  /* 0x0000002a2488723c */ /* 0x000fe20000041888 */
[----:B------:R5:W1:Y:S04]  /*19eb0*/  LDSM.16.M88.4 R36, [R66+UR6+0xa800] ;  /* 0x00a800064224783b */ /* 0x000a680008000200 */
[----:B------:R-:W-:Y:S03]  /*19ec0*/  LDSM.16.M88.4 R40, [R40+0x2000] ;  /* 0x002000002828783b */ /* 0x000fe60000000200 */
[C---:B------:R-:W-:Y:S01]  /*19ed0*/  HMMA.16816.F32.BF16 R20, R180.reuse, R34, R20 ;  /* 0x00000022b414723c */ /* 0x040fe20000041814 */
[----:B------:R-:W1:Y:S07]  /*19ee0*/  LDSM.16.M88.4 R32, [R192+0x9000] ;  /* 0x00900000c020783b */ /* 0x000e6e0000000200 */
        /* <DEDUP_REMOVED lines=8> */
[C---:B--2---:R-:W-:Y:S08]  /*19f70*/  HMMA.16816.F32.BF16 R172, R180.reuse, R48, R172 ;  /* 0x00000030b4ac723c */ /* 0x044ff000000418ac */
[C---:B------:R-:W-:Y:S01]  /*19f80*/  HMMA.16816.F32.BF16 R168, R180.reuse, R50, R168 ;  /* 0x00000032b4a8723c */ /* 0x040fe200000418a8 */
[----:B------:R-:W2:Y:S07]  /*19f90*/  LDSM.16.M88.4 R48, [R192+0xb000] ;  /* 0x00b00000c030783b */ /* 0x000eae0000000200 */
[C---:B-1----:R-:W-:Y:S08]  /*19fa0*/  HMMA.16816.F32.BF16 R164, R180.reuse, R44, R164 ;  /* 0x0000002cb4a4723c */ /* 0x042ff000000418a4 */
[C---:B------:R-:W-:Y:S01]  /*19fb0*/  HMMA.16816.F32.BF16 R160, R180.reuse, R46, R160 ;  /* 0x0000002eb4a0723c */ /* 0x040fe200000418a0 */
[----:B------:R-:W1:Y:S04]  /*19fc0*/  LDSM.16.M88.4 R44, [R192+0xb800] ;  /* 0x00b80000c02c783b */ /* 0x000e680000000200 */
        /* <DEDUP_REMOVED lines=34> */
[----:B------:R-:W1:Y:S04]  /*1a1f0*/  LDSM.16.M88.4 R44, [R201+0x9800] ;  /* 0x00980000c92c783b */ /* 0x000e680000000200 */
[----:B------:R-:W1:Y:S03]  /*1a200*/  LDSM.16.M88.4 R40, [R201+0xa000] ;  /* 0x00a00000c928783b */ /* 0x000e660000000200 */
        /* <DEDUP_REMOVED lines=24> */
[C---:B--2---:R-:W-:Y:S08]  /*1a390*/  HMMA.16816.F32.BF16 R8, R60.reuse, R48, R8 ;  /* 0x000000303c08723c */ /* 0x044ff00000041808 */
[C---:B------:R-:W-:Y:S08]  /*1a3a0*/  HMMA.16816.F32.BF16 R4, R60.reuse, R50, R4 ;  /* 0x000000323c04723c */ /* 0x040ff00000041804 */
[C---:B-1----:R-:W-:Y:S08]  /*1a3b0*/  HMMA.16816.F32.BF16 R172, R60.reuse, R44, R172 ;  /* 0x0000002c3cac723c */ /* 0x042ff000000418ac */
        /* <DEDUP_REMOVED lines=76> */
.L_x_3367:
        /* <DEDUP_REMOVED lines=8> */
.L_x_3368:
[----:B------:R-:W-:Y:S05]  /*1a900*/  BSYNC.RECONVERGENT B0 ;  /* 0x0000000000007941 */ /* 0x000fea0003800200 */
.L_x_3366:
[----:B------:R-:W-:Y:S01]  /*1a910*/  LOP3.LUT R29, R197, 0x1c0, RZ, 0xc0, !PT ;  /* 0x000001c0c51d7812 */ /* 0x000fe200078ec0ff */
[----:B------:R-:W-:Y:S01]  /*1a920*/  @!P1 IMAD.MOV.U32 R34, RZ, RZ, R210 ;  /* 0x000000ffff229224 */ /* 0x000fe200078e00d2 */
[C---:B------:R-:W-:Y:S01]  /*1a930*/  LEA R32, P3, R206.reuse, R210, 0x5 ;  /* 0x000000d2ce207211 */ /* 0x040fe200078628ff */
[----:B------:R-:W-:Y:S01]  /*1a940*/  @!P1 IMAD.MOV.U32 R35, RZ, RZ, R211 ;  /* 0x000000ffff239224 */ /* 0x000fe200078e00d3 */
[----:B------:R-:W-:Y:S02]  /*1a950*/  LOP3.LUT R29, R29, 0x38, R196, 0xf8, !PT ;  /* 0x000000381d1d7812 */ /* 0x000fe400078ef8c4 */
[C---:B------:R-:W-:Y:S02]  /*1a960*/  LEA.HI.X R33, R206.reuse, R211, R207, 0x5, P3 ;  /* 0x000000d3ce217211 */ /* 0x040fe400018f2ccf */
[----:B------:R-:W-:Y:S01]  /*1a970*/  LOP3.LUT R28, R29, R0, RZ, 0x3c, !PT ;  /* 0x000000001d1c7212 */ /* 0x000fe200078e3cff */
[----:B------:R-:W-:-:S03]  /*1a980*/  IMAD.SHL.U32 R0, R206, 0x20, RZ ;  /* 0x00000020ce007824 */ /* 0x000fc600078e00ff */
[----:B------:R-:W-:Y:S02]  /*1a990*/  LOP3.LUT R29, R28, 0x1e00, R197, 0xf8, !PT ;  /* 0x00001e001c1d7812 */ /* 0x000fe400078ef8c5 */
[----:B------:R-:W-:Y:S02]  /*1a9a0*/  SHF.L.U64.HI R28, R206, 0x5, R207 ;  /* 0x00000005ce1c7819 */ /* 0x000fe400000102cf */
        /* <DEDUP_REMOVED lines=100> */
.L_x_3365:
[----:B------:R-:W-:Y:S05]  /*1aff0*/  BSYNC.RECONVERGENT B1 ;  /* 0x0000000000017941 */ /* 0x000fea0003800200 */
.L_x_3364:
[----:B--2---:R-:W-:-:S04]  /*1b000*/  IMAD R29, R64, 0x80, R67 ;  /* 0x00000080401d7824 */ /* 0x004fc800078e0243 */
[C---:B------:R-:W-:Y:S02]  /*1b010*/  VIADD R28, R29.reuse, 0xffffff00 ;  /* 0xffffff001d1c7836 */ /* 0x040fe40000000000 */
[----:B------:R-:W-:-:S03]  /*1b020*/  VIADD R0, R29, 0xffffff01 ;  /* 0xffffff011d007836 */ /* 0x000fc60000000000 */
[C---:B------:R-:W-:Y:S02]  /*1b030*/  ISETP.GE.AND P0, PT, R28.reuse, R225, PT ;  /* 0x000000e11c00720c */ /* 0x040fe40003f06270 */
[-C--:B------:R-:W-:Y:S02]  /*1b040*/  ISETP.GE.AND P1, PT, R28, R227.reuse, PT ;  /* 0x000000e31c00720c */ /* 0x080fe40003f26270 */
[----:B------:R-:W-:Y:S02]  /*1b050*/  ISETP.GE.AND P3, PT, R0, R227, PT ;  /* 0x000000e30000720c */ /* 0x000fe40003f66270 */
[----:B------:R-:W-:Y:S02]  /*1b060*/  FSEL R26, R26, -INF , P0 ;  /* 0xff8000001a1a7808 */ /* 0x000fe40000000000 */
[C---:B------:R-:W-:Y:S02]  /*1b070*/  ISETP.GE.AND P5, PT, R28.reuse, R226, PT ;  /* 0x000000e21c00720c */ /* 0x040fe40003fa6270 */
[----:B------:R-:W-:-:S02]  /*1b080*/  ISETP.GE.AND P4, PT, R28, R224, PT ;  /* 0x000000e01c00720c */ /* 0x000fc40003f86270 */
[----:B------:R-:W-:Y:S02]  /*1b090*/  ISETP.GE.AND P0, PT, R0, R225, PT ;  /* 0x000000e10000720c */ /* 0x000fe40003f06270 */
[----:B------:R-:W-:Y:S01]  /*1b0a0*/  FSEL R28, R24, -INF , P1 ;  /* 0xff800000181c7808 */ /* 0x000fe20000800000 */
[----:B------:R-:W-:Y:S01]  /*1b0b0*/  VIADD R24, R29, 0xffffff08 ;  /* 0xffffff081d187836 */ /* 0x000fe20000000000 */
[C---:B------:R-:W-:Y:S02]  /*1b0c0*/  ISETP.GE.AND P1, PT, R0.reuse, R226, PT ;  /* 0x000000e20000720c */ /* 0x040fe40003f26270 */
[----:B------:R-:W-:Y:S02]  /*1b0d0*/  FSEL R30, R25, -INF , P3 ;  /* 0xff800000191e7808 */ /* 0x000fe40001800000 */
        /* <DEDUP_REMOVED lines=16> */
[C---:B------:R-:W-:Y:S02]  /*1b1e0*/  ISETP.GE.AND P0, PT, R0.reuse, R226, PT ;  /* 0x000000e20000720c */ /* 0x040fe40003f06270 */
[----:B------:R-:W-:Y:S02]  /*1b1f0*/  FSEL R21, R21, -INF , P3 ;  /* 0xff80000015157808 */ /* 0x000fe40001800000 */
[----:B------:R-:W-:Y:S01]  /*1b200*/  ISETP.GE.AND P3, PT, R0, R224, PT ;  /* 0x000000e00000720c */ /* 0x000fe20003f66270 */
[----:B------:R-:W-:Y:S01]  /*1b210*/  VIADD R0, R29, 0xffffff11 ;  /* 0xffffff111d007836 */ /* 0x000fe20000000000 */
        /* <DEDUP_REMOVED lines=14> */
[----:B------:R-:W-:Y:S02]  /*1b300*/  FSEL R17, R17, -INF , P3 ;  /* 0xff80000011117808 */ /* 0x000fe40001800000 */
[----:B------:R-:W-:-:S02]  /*1b310*/  ISETP.GE.AND P1, PT, R0, R226, PT ;  /* 0x000000e20000720c */ /* 0x000fc40003f26270 */
[----:B------:R-:W-:Y:S01]  /*1b320*/  ISETP.GE.AND P3, PT, R0, R224, PT ;  /* 0x000000e00000720c */ /* 0x000fe20003f66270 */
[----:B------:R-:W-:Y:S01]  /*1b330*/  VIADD R0, R29, 0xffffff19 ;  /* 0xffffff191d007836 */ /* 0x000fe20000000000 */
[----:B------:R-:W-:Y:S02]  /*1b340*/  FSEL R19, R19, -INF , P0 ;  /* 0xff80000013137808 */ /* 0x000fe40000000000 */
[----:B------:R-:W-:Y:S02]  /*1b350*/  FSEL R203, R17, -INF , !P1 ;  /* 0xff80000011cb7808 */ /* 0x000fe40004800000 */
[----:B------:R-:W-:Y:S02]  /*1b360*/  FSEL R193, R19, -INF , !P3 ;  /* 0xff80000013c17808 */ /* 0x000fe40005800000 */
[C---:B------:R-:W-:Y:S02]  /*1b370*/  ISETP.GE.AND P0, PT, R16.reuse, R227, PT ;  /* 0x000000e31000720c */ /* 0x040fe40003f06270 */
[----:B------:R-:W-:-:S02]  /*1b380*/  ISETP.GE.AND P1, PT, R16, R225, PT ;  /* 0x000000e11000720c */ /* 0x000fc40003f26270 */
[----:B------:R-:W-:Y:S02]  /*1b390*/  ISETP.GE.AND P3, PT, R0, R227, PT ;  /* 0x000000e30000720c */ /* 0x000fe40003f66270 */
[----:B------:R-:W-:Y:S02]  /*1b3a0*/  FSEL R229, R12, -INF , P0 ;  /* 0xff8000000ce57808 */ /* 0x000fe40000000000 */
[----:B------:R-:W-:Y:S02]  /*1b3b0*/  FSEL R14, R14, -INF , P1 ;  /* 0xff8000000e0e7808 */ /* 0x000fe40000800000 */
[----:B------:R-:W-:Y:S01]  /*1b3c0*/  FSEL R201, R13, -INF , P3 ;  /* 0xff8000000dc97808 */ /* 0x000fe20001800000 */
[----:B------:R-:W-:Y:S01]  /*1b3d0*/  VIADD R13, R29, 0xffffff20 ;  /* 0xffffff201d0d7836 */ /* 0x000fe20000000000 */
[C---:B------:R-:W-:Y:S02]  /*1b3e0*/  ISETP.GE.AND P0, PT, R0.reuse, R225, PT ;  /* 0x000000e10000720c */ /* 0x040fe40003f06270 */
[----:B------:R-:W-:-:S02]  /*1b3f0*/  ISETP.GE.AND P1, PT, R0, R226, PT ;  /* 0x000000e20000720c */ /* 0x000fc40003f26270 */
[----:B------:R-:W-:Y:S02]  /*1b400*/  ISETP.GE.AND P3, PT, R0, R224, PT ;  /* 0x000000e00000720c */ /* 0x000fe40003f66270 */
[----:B------:R-:W2:Y:S01]  /*1b410*/  LD.E R0, desc[UR4][R132.64+0xdc] ;  /* 0x0000dc0484007980 */ /* 0x000ea2000c101900 */
[----:B------:R-:W-:Y:S01]  /*1b420*/  FSEL R15, R15, -INF , P0 ;  /* 0xff8000000f0f7808 */ /* 0x000fe20000000000 */
[----:B------:R-:W-:Y:S01]  /*1b430*/  VIADD R12, R29, 0xffffff21 ;  /* 0xffffff211d0c7836 */ /* 0x000fe20000000000 */
        /* <DEDUP_REMOVED lines=203> */
[----:B------:R-:W-:Y:S02]  /*1c0f0*/  ISETP.GE.AND P3, PT, R4, R227, PT ;  /* 0x000000e30400720c */ /* 0x000fe40003f66270 */
[----:B------:R-:W-:Y:S02]  /*1c100*/  FMNMX3.FTZ R7, R8, R187, R181, !PT ;  /* 0x000000bb08077276 */ /* 0x000fe400078100b5 */
[----:B------:R-:W-:Y:S02]  /*1c110*/  FMNMX3.FTZ R5, R5, R246, R244, !PT ;  /* 0x000000f605057276 */ /* 0x000fe400078100f4 */
[----:B------:R-:W-:Y:S02]  /*1c120*/  FSEL R148, R140, -INF , P0 ;  /* 0xff8000008c947808 */ /* 0x000fe40000000000 */
[----:B------:R-:W-:-:S02]  /*1c130*/  FSEL R140, R142, -INF , P1 ;  /* 0xff8000008e8c7808 */ /* 0x000fc40000800000 */
[----:B------:R-:W-:Y:S02]  /*1c140*/  FSEL R141, R141, -INF , P3 ;  /* 0xff8000008d8d7808 */ /* 0x000fe40001800000 */
[C---:B------:R-:W-:Y:S02]  /*1c150*/  ISETP.GE.AND P0, PT, R4.reuse, R226, PT ;  /* 0x000000e20400720c */ /* 0x040fe40003f06270 */
[C---:B------:R-:W-:Y:S02]  /*1c160*/  ISETP.GE.AND P1, PT, R4.reuse, R225, PT ;  /* 0x000000e10400720c */ /* 0x040fe40003f26270 */
[----:B------:R-:W-:Y:S01]  /*1c170*/  ISETP.GE.AND P3, PT, R4, R224, PT ;  /* 0x000000e00400720c */ /* 0x000fe20003f66270 */
[----:B------:R-:W-:Y:S01]  /*1c180*/  VIADD R4, R29, 0xffffff78 ;  /* 0xffffff781d047836 */ /* 0x000fe20000000000 */
[----:B------:R-:W-:Y:S02]  /*1c190*/  FMNMX3.FTZ R7, R7, R173, R252, !PT ;  /* 0x000000ad07077276 */ /* 0x000fe400078100fc */
        /* <DEDUP_REMOVED lines=16> */
[----:B------:R-:W-:Y:S02]  /*1c2a0*/  ISETP.GE.AND P0, PT, R29, R227, PT ;  /* 0x000000e31d00720c */ /* 0x000fe40003f06270 */
[----:B------:R-:W-:Y:S02]  /*1c2b0*/  FMNMX3.FTZ R7, R7, R194, R192, !PT ;  /* 0x000000c207077276 */ /* 0x000fe400078100c0 */
[----:B------:R-:W-:Y:S02]  /*1c2c0*/  FMNMX3.FTZ R5, R5, R182, R180, !PT ;  /* 0x000000b605057276 */ /* 0x000fe400078100b4 */
[----:B------:R-:W-:Y:S02]  /*1c2d0*/  FSEL R138, R138, -INF , P5 ;  /* 0xff8000008a8a7808 */ /* 0x000fe40002800000 */
[----:B------:R-:W-:-:S02]  /*1c2e0*/  ISETP.GE.AND P5, PT, R29, R226, PT ;  /* 0x000000e21d00720c */ /* 0x000fc40003fa6270 */
[----:B------:R-:W-:Y:S02]  /*1c2f0*/  FSEL R137, R137, -INF , P0 ;  /* 0xff80000089897808 */ /* 0x000fe40000000000 */
[----:B------:R-:W-:Y:S02]  /*1c300*/  FMNMX3.FTZ R7, R7, R190, R188, !PT ;  /* 0x000000be07077276 */ /* 0x000fe400078100bc */
[----:B------:R-:W-:Y:S02]  /*1c310*/  ISETP.GE.AND P0, PT, R29, R225, PT ;  /* 0x000000e11d00720c */ /* 0x000fe40003f06270 */
[----:B------:R-:W-:Y:S02]  /*1c320*/  FMNMX3.FTZ R5, R5, R164, R162, !PT ;  /* 0x000000a405057276 */ /* 0x000fe400078100a2 */
[----:B------:R-:W-:Y:S02]  /*1c330*/  FSEL R142, R137, -INF , !P5 ;  /* 0xff800000898e7808 */ /* 0x000fe40006800000 */
[----:B------:R-:W-:-:S02]  /*1c340*/  ISETP.GE.AND P1, PT, R4, R224, PT ;  /* 0x000000e00400720c */ /* 0x000fc40003f26270 */
        /* <DEDUP_REMOVED lines=13> */
[----:B------:R-:W1:Y:S04]  /*1c420*/  SHFL.BFLY PT, R6, R5, 0x2, 0x1f ;  /* 0x0c401f0005067f89 */ /* 0x000e6800000e0000 */
[----:B------:R-:W3:Y:S01]  /*1c430*/  SHFL.BFLY PT, R4, R7, 0x2, 0x1f ;  /* 0x0c401f0007047f89 */ /* 0x000ee200000e0000 */
[----:B------:R-:W4:Y:S01]  /*1c440*/  S2UR UR6, SR_CgaCtaId ;  /* 0x00000000000679c3 */ /* 0x000f220000008800 */
[----:B-1----:R-:W-:Y:S02]  /*1c450*/  FMNMX.FTZ R6, R5, R6, !PT ;  /* 0x0000000605067209 */ /* 0x002fe40007810000 */
[----:B---3--:R-:W-:-:S03]  /*1c460*/  FMNMX.FTZ R4, R7, R4, !PT ;  /* 0x0000000407047209 */ /* 0x008fc60007810000 */
[----:B------:R-:W1:Y:S04]  /*1c470*/  SHFL.BFLY PT, R65, R6, 0x1, 0x1f ;  /* 0x0c201f0006417f89 */ /* 0x000e6800000e0000 */
[----:B------:R-:W3:Y:S01]  /*1c480*/  SHFL.BFLY PT, R137, R4, 0x1, 0x1f ;  /* 0x0c201f0004897f89 */ /* 0x000ee200000e0000 */
[----:B------:R-:W-:Y:S02]  /*1c490*/  UMOV UR7, 0x400 ;  /* 0x0000040000077882 */ /* 0x000fe40000000000 */
[----:B----4-:R-:W-:Y:S01]  /*1c4a0*/  ULEA UR6, UR6, UR7, 0x18 ;  /* 0x0000000706067291 */ /* 0x010fe2000f8ec0ff */
[----:B------:R-:W-:-:S05]  /*1c4b0*/  LOP3.LUT R149, R2, 0x200, R135, 0xf8, !PT ;  /* 0x0000020002957812 */ /* 0x000fca00078ef887 */
[----:B------:R-:W-:Y:S02]  /*1c4c0*/  LEA R149, R149, UR6, 0x1 ;  /* 0x0000000695957c11 */ /* 0x000fe4000f8e08ff */
[----:B-1----:R-:W-:Y:S02]  /*1c4d0*/  FMNMX.FTZ R65, R6, R65, !PT ;  /* 0x0000004106417209 */ /* 0x002fe40007810000 */
[----:B---3--:R-:W-:-:S03]  /*1c4e0*/  FMNMX.FTZ R137, R4, R137, !PT ;  /* 0x0000008904897209 */ /* 0x008fc60007810000 */
[----:B--2---:R-:W-:Y:S01]  /*1c4f0*/  FMUL.FTZ R4, R0, R65 ;  /* 0x0000004100047220 */ /* 0x004fe20000410000 */
[----:B------:R-:W-:Y:S01]  /*1c500*/  FSETP.NEU.FTZ.AND P0, PT, R65, -INF , PT ;  /* 0xff8000004100780b */ /* 0x000fe20003f1d000 */
[C---:B------:R-:W-:Y:S01]  /*1c510*/  VIADD R16, R149.reuse, 0xc000 ;  /* 0x0000c00095107836 */ /* 0x040fe20000000000 */
[----:B------:R-:W-:Y:S01]  /*1c520*/  SEL R155, R198, 0xffffffe0, !P6 ;  /* 0xffffffe0c69b7807 */ /* 0x000fe20007000000 */
[----:B------:R-:W-:Y:S01]  /*1c530*/  VIADD R156, R149, 0xc040 ;  /* 0x0000c040959c7836 */ /* 0x000fe20000000000 */
[----:B------:R-:W-:Y:S01]  /*1c540*/  FSEL R135, R4, RZ, P0 ;  /* 0x000000ff04877208 */ /* 0x000fe20000000000 */
[----:B------:R-:W-:Y:S01]  /*1c550*/  LDSM.16.MT88.4 R12, [R149+0xc000] ;  /* 0x00c00000950c783b */ /* 0x000fe20000004200 */
[----:B------:R-:W-:Y:S01]  /*1c560*/  FSEL R4, R65, RZ, P0 ;  /* 0x000000ff41047208 */ /* 0x000fe20000000000 */
[----:B------:R-:W-:Y:S02]  /*1c570*/  @P2 VIADD R156, R16, 0xffffffc0 ;  /* 0xffffffc0109c2836 */ /* 0x000fe40000000000 */
[----:B------:R-:W-:Y:S02]  /*1c580*/  LDSM.16.MT88.4 R44, [R149+0x10000] ;  /* 0x01000000952c783b */ /* 0x000fe40000004200 */
[----:B------:R-:W-:Y:S01]  /*1c590*/  FADD.FTZ R153, R3, -R4 ;  /* 0x8000000403997221 */ /* 0x000fe20000010000 */
[----:B------:R-:W-:Y:S01]  /*1c5a0*/  IMAD.IADD R3, R155, 0x1, R149 ;  /* 0x000000019b037824 */ /* 0x000fe200078e0295 */
[----:B------:R-:W-:Y:S01]  /*1c5b0*/  FSETP.NEU.FTZ.AND P1, PT, R137, -INF , PT ;  /* 0xff8000008900780b */ /* 0x000fe20003f3d000 */
[----:B------:R-:W-:-:S02]  /*1c5c0*/  IMAD.IADD R155, R155, 0x1, R156 ;  /* 0x000000019b9b7824 */ /* 0x000fc400078e029c */
[C---:B------:R-:W-:Y:S01]  /*1c5d0*/  FMUL.FTZ R139, R0.reuse, R137 ;  /* 0x00000089008b7220 */ /* 0x040fe20000410000 */
[----:B------:R-:W-:Y:S01]  /*1c5e0*/  FMUL.FTZ R153, R0, R153 ;  /* 0x0000009900997220 */ /* 0x000fe20000410000 */
[-CC-:B------:R-:W-:Y:S01]  /*1c5f0*/  FFMA.FTZ R150, R26, R0.reuse, -R135.reuse ;  /* 0x000000001a967223 */ /* 0x180fe20000010887 */
[-CC-:B------:R-:W-:Y:S01]  /*1c600*/  FFMA.FTZ R2, R24, R0.reuse, -R135.reuse ;  /* 0x0000000018027223 */ /* 0x180fe20000010887 */
[----:B------:R-:W1:Y:S01]  /*1c610*/  LDSM.16.MT88.4 R36, [R155] ;  /* 0x000000009b24783b */ /* 0x000e620000004200 */
[----:B------:R-:W-:Y:S02]  /*1c620*/  FSEL R5, R137, RZ, P1 ;  /* 0x000000ff89057208 */ /* 0x000fe40000800000 */
[----:B------:R-:W-:Y:S01]  /*1c630*/  FSEL R139, R139, RZ, P1 ;  /* 0x000000ff8b8b7208 */ /* 0x000fe20000800000 */
[-CC-:B------:R-:W-:Y:S01]  /*1c640*/  FFMA.FTZ R151, R20, R0.reuse, -R135.reuse ;  /* 0x0000000014977223 */ /* 0x180fe20000010887 */
[-C--:B------:R-:W-:Y:S01]  /*1c650*/  FFMA.FTZ R6, R22, R0.reuse, -R135 ;  /* 0x0000000016067223 */ /* 0x080fe20000010887 */
[----:B------:R-:W-:Y:S01]  /*1c660*/  FADD.FTZ R5, R134, -R5 ;  /* 0x8000000586057221 */ /* 0x000fe20000010000 */
[----:B------:R-:W-:Y:S01]  /*1c670*/  MUFU.EX2 R153, R153 ;  /* 0x0000009900997308 */ /* 0x000fe20000000800 */
[-CC-:B------:R-:W-:Y:S01]  /*1c680*/  FFMA.FTZ R147, R30, R0.reuse, -R139.reuse ;  /* 0x000000001e937223 */ /* 0x180fe2000001088b */
[-CC-:B------:R-:W-:Y:S01]  /*1c690*/  FFMA.FTZ R145, R28, R0.reuse, -R139.reuse ;  /* 0x000000001c917223 */ /* 0x180fe2000001088b */
[----:B------:R-:W-:Y:S01]  /*1c6a0*/  FMUL.FTZ R154, R0, R5 ;  /* 0x00000005009a7220 */ /* 0x000fe20000410000 */
[-CC-:B------:R-:W-:Y:S01]  /*1c6b0*/  FFMA.FTZ R136, R25, R0.reuse, -R139.reuse ;  /* 0x0000000019887223 */ /* 0x180fe2000001088b */
[----:B------:R-:W-:Y:S01]  /*1c6c0*/  FFMA.FTZ R152, R32, R0, -R139 ;  /* 0x0000000020987223 */ /* 0x000fe2000001088b */
[----:B------:R-:W2:Y:S01]  /*1c6d0*/  LDSM.16.MT88.4 R28, [R156] ;  /* 0x000000009c1c783b */ /* 0x000ea20000004200 */
[----:B------:R-:W-:Y:S03]  /*1c6e0*/  MUFU.EX2 R147, R147 ;  /* 0x0000009300937308 */ /* 0x000fe60000000800 */
[----:B------:R-:W3:Y:S01]  /*1c6f0*/  LDSM.16.MT88.4 R20, [R3+0xc000] ;  /* 0x00c000000314783b */ /* 0x000ee20000004200 */
[----:B------:R-:W4:Y:S03]  /*1c700*/  MUFU.EX2 R154, R154 ;  /* 0x0000009a009a7308 */ /* 0x000f260000000800 */
[----:B------:R-:W5:Y:S01]  /*1c710*/  LDSM.16.MT88.4 R52, [R3+0x10000] ;  /* 0x010000000334783b */ /* 0x000f620000004200 */
[----:B------:R-:W1:Y:S03]  /*1c720*/  MUFU.EX2 R136, R136 ;  /* 0x0000008800887308 */ /* 0x000e660000000800 */
[----:B------:R-:W5:Y:S01]  /*1c730*/  LDSM.16.MT88.4 R60, [R156+0x4000] ;  /* 0x004000009c3c783b */ /* 0x000f620000004200 */
[----:B------:R-:W-:Y:S04]  /*1c740*/  MUFU.EX2 R152, R152 ;  /* 0x0000009800987308 */ /* 0x000fe80000000800 */
[----:B------:R-:W-:Y:S04]  /*1c750*/  MUFU.EX2 R145, R145 ;  /* 0x0000009100917308 */ /* 0x000fe80000000800 */
[----:B------:R-:W-:Y:S04]  /*1c760*/  MUFU.EX2 R150, R150 ;  /* 0x0000009600967308 */ /* 0x000fe80000000800 */
[----:B------:R-:W2:Y:S04]  /*1c770*/  MUFU.EX2 R2, R2 ;  /* 0x0000000200027308 */ /* 0x000ea80000000800 */
[----:B------:R3:W-:Y:S04]  /*1c780*/  MUFU.EX2 R134, R6 ;  /* 0x0000000600867308 */ /* 0x0007e80000000800 */
[----:B------:R-:W3:Y:S01]  /*1c790*/  MUFU.EX2 R151, R151 ;  /* 0x0000009700977308 */ /* 0x000ee20000000800 */
[-C--:B----4-:R-:W-:Y:S01]  /*1c7a0*/  FMUL.FTZ R48, R88, R154.reuse ;  /* 0x0000009a58307220 */ /* 0x090fe20000410000 */
[----:B------:R-:W-:Y:S01]  /*1c7b0*/  FMUL.FTZ R49, R89, R154 ;  /* 0x0000009a59317220 */ /* 0x000fe20000410000 */
[-C--:B------:R-:W-:Y:S01]  /*1c7c0*/  FMUL.FTZ R50, R90, R153.reuse ;  /* 0x000000995a327220 */ /* 0x080fe20000410000 */
[-C--:B------:R-:W-:Y:S01]  /*1c7d0*/  FMUL.FTZ R51, R91, R153.reuse ;  /* 0x000000995b337220 */ /* 0x080fe20000410000 */
[----:B-1----:R-:W-:Y:S01]  /*1c7e0*/  F2FP.BF16.F32.PACK_AB R4, R147, R136 ;  /* 0x000000889304723e */ /* 0x002fe200000010ff */
[----:B------:R-:W-:Y:S01]  /*1c7f0*/  FMUL.FTZ R32, R104, R154 ;  /* 0x0000009a68207220 */ /* 0x000fe20000410000 */
[----:B--2---:R-:W-:Y:S01]  /*1c800*/  F2FP.BF16.F32.PACK_AB R5, R2, R150 ;  /* 0x000000960205723e */ /* 0x004fe200000010ff */
[----:B------:R-:W-:Y:S01]  /*1c810*/  FMUL.FTZ R33, R105, R154 ;  /* 0x0000009a69217220 */ /* 0x000fe20000410000 */
[-C--:B------:R-:W-:Y:S01]  /*1c820*/  FMUL.FTZ R34, R106, R153.reuse ;  /* 0x000000996a227220 */ /* 0x080fe20000410000 */
[----:B---3--:R-:W-:Y:S01]  /*1c830*/  F2FP.BF16.F32.PACK_AB R6, R145, R152 ;  /* 0x000000989106723e */ /* 0x008fe200000010ff */
[-C--:B------:R-:W-:Y:S01]  /*1c840*/  FMUL.FTZ R35, R107, R153.reuse ;  /* 0x000000996b237220 */ /* 0x080fe20000410000 */
        /* <DEDUP_REMOVED lines=23> */
[----:B------:R-:W-:Y:S01]  /*1c9c0*/  FMUL.FTZ R125, R125, R154 ;  /* 0x0000009a7d7d7220 */ /* 0x000fe20000410000 */
[-C--:B------:R-:W-:Y:S01]  /*1c9d0*/  FMUL.FTZ R126, R126, R153.reuse ;  /* 0x000000997e7e7220 */ /* 0x080fe20000410000 */
[-C--:B------:R-:W-:Y:S01]  /*1c9e0*/  FMUL.FTZ R127, R127, R153.reuse ;  /* 0x000000997f7f7220 */ /* 0x080fe20000410000 */
        /* <DEDUP_REMOVED lines=8> */
[----:B------:R-:W-:Y:S01]  /*1ca70*/  FFMA.FTZ R109, R189, R0, -R135 ;  /* 0x00000000bd6d7223 */ /* 0x000fe20000010887 */
        /* <DEDUP_REMOVED lines=10> */
[-C--:B------:R-:W-:Y:S01]  /*1cb20*/  FMUL.FTZ R17, R121, R154.reuse ;  /* 0x0000009a79117220 */ /* 0x080fe20000410000 */
[-C--:B------:R-:W-:Y:S01]  /*1cb30*/  FMUL.FTZ R18, R122, R153.reuse ;  /* 0x000000997a127220 */ /* 0x080fe20000410000 */
[----:B------:R-:W2:Y:S01]  /*1cb40*/  MUFU.EX2 R109, R109 ;  /* 0x0000006d006d7308 */ /* 0x000ea20000000800 */
        /* <DEDUP_REMOVED lines=38> */
[C---:B-----5:R-:W-:Y:S01]  /*1cdb0*/  HMMA.16816.F32.BF16 R48, R4.reuse, R52, R48 ;  /* 0x000000340430723c */ /* 0x060fe20000041830 */
        /* <DEDUP_REMOVED lines=9> */
[-CC-:B------:R-:W-:Y:S01]  /*1ce50*/  FFMA.FTZ R246, R246, R0.reuse, -R135.reuse ;  /* 0x00000000f6f67223 */ /* 0x180fe20000010887 */
[-C--:B------:R-:W-:Y:S01]  /*1ce60*/  FFMA.FTZ R167, R250, R0.reuse, -R135 ;  /* 0x00000000faa77223 */ /* 0x080fe20000010887 */
[-CC-:B------:R-:W-:Y:S01]  /*1ce70*/  FFMA.FTZ R252, R252, R0.reuse, -R139.reuse ;  /* 0x00000000fcfc7223 */ /* 0x180fe2000001088b */
[-C--:B------:R-:W-:Y:S01]  /*1ce80*/  FFMA.FTZ R171, R238, R0.reuse, -R139 ;  /* 0x00000000eeab7223 */ /* 0x080fe2000001088b */
[-C--:B------:R-:W-:Y:S01]  /*1ce90*/  FFMA.FTZ R175, R228, R0.reuse, -R135 ;  /* 0x00000000e4af7223 */ /* 0x080fe20000010887 */
[-CC-:B------:R-:W-:Y:S01]  /*1cea0*/  FFMA.FTZ R240, R240, R0.reuse, -R139.reuse ;  /* 0x00000000f0f07223 */ /* 0x180fe2000001088b */
[C---:B------:R-:W-:Y:S01]  /*1ceb0*/  HMMA.16816.F32.BF16 R20, R4.reuse, R22, R116 ;  /* 0x000000160414723c */ /* 0x040fe20000041874 */
[-C--:B------:R-:W-:Y:S01]  /*1cec0*/  FFMA.FTZ R242, R242, R0.reuse, -R139 ;  /* 0x00000000f2f27223 */ /* 0x080fe2000001088b */
[-C--:B------:R-:W-:Y:S01]  /*1ced0*/  FFMA.FTZ R232, R232, R0.reuse, -R135 ;  /* 0x00000000e8e87223 */ /* 0x080fe20000010887 */
[-C--:B------:R-:W-:Y:S01]  /*1cee0*/  FFMA.FTZ R192, R192, R0.reuse, -R139 ;  /* 0x00000000c0c07223 */ /* 0x080fe2000001088b */
[-C--:B------:R-:W-:Y:S01]  /*1cef0*/  FFMA.FTZ R184, R184, R0.reuse, -R135 ;  /* 0x00000000b8b87223 */ /* 0x080fe20000010887 */
[-C--:B------:R-:W-:Y:S01]  /*1cf00*/  FFMA.FTZ R189, R168, R0.reuse, -R139 ;  /* 0x00000000a8bd7223 */ /* 0x080fe2000001088b */
[-CC-:B------:R-:W-:Y:S01]  /*1cf10*/  FFMA.FTZ R193, R164, R0.reuse, -R135.reuse ;  /* 0x00000000a4c17223 */ /* 0x180fe20000010887 */
[-C--:B------:R-:W-:Y:S01]  /*1cf20*/  FFMA.FTZ R191, R158, R0.reuse, -R135 ;  /* 0x000000009ebf7223 */ /* 0x080fe20000010887 */
[C---:B------:R-:W-:Y:S01]  /*1cf30*/  HMMA.16816.F32.BF16 R44, R4.reuse, R46, R92 ;  /* 0x0000002e042c723c */ /* 0x040fe2000004185c */
[----:B------:R-:W5:Y:S01]  /*1cf40*/  LDSM.16.MT88.4 R92, [R156+0x800] ;  /* 0x000800009c5c783b */ /* 0x000f620000004200 */
[-CC-:B------:R-:W-:Y:S01]  /*1cf50*/  FFMA.FTZ R172, R172, R0.reuse, -R139.reuse ;  /* 0x00000000acac7223 */ /* 0x180fe2000001088b */
[-C--:B------:R-:W-:Y:S01]  /*1cf60*/  FFMA.FTZ R166, R166, R0.reuse, -R139 ;  /* 0x00000000a6a67223 */ /* 0x080fe2000001088b */
[----:B------:R-:W-:Y:S01]  /*1cf70*/  FFMA.FTZ R162, R162, R0, -R135 ;  /* 0x00000000a2a27223 */ /* 0x000fe20000010887 */
[----:B------:R-:W-:Y:S03]  /*1cf80*/  LDSM.16.MT88.4 R124, [R149+0xf800] ;  /* 0x00f80000957c783b */ /* 0x000fe60000004200 */
[C---:B------:R-:W-:Y:S01]  /*1cf90*/  HMMA.16816.F32.BF16 R52, R4.reuse, R54, R84 ;  /* 0x000000360434723c */ /* 0x040fe20000041854 */
[----:B------:R-:W-:Y:S07]  /*1cfa0*/  LDSM.16.MT88.4 R84, [R3+0x10800] ;  /* 0x010800000354783b */ /* 0x000fee0000004200 */
[C---:B------:R-:W-:Y:S01]  /*1cfb0*/  HMMA.16816.F32.BF16 R60, R4.reuse, R62, R76 ;  /* 0x0000003e043c723c */ /* 0x040fe2000004184c */
[----:B------:R-:W5:Y:S07]  /*1cfc0*/  LDSM.16.MT88.4 R76, [R149+0x10800] ;  /* 0x01080000954c783b */ /* 0x000f6e0000004200 */
[----:B-1----:R-:W-:Y:S01]  /*1cfd0*/  HMMA.16816.F32.BF16 R72, R4, R88, R72 ;  /* 0x000000580448723c */ /* 0x002fe20000041848 */
[----:B---3--:R-:W-:-:S02]  /*1cfe0*/  F2FP.BF16.F32.PACK_AB R88, R110, R115 ;  /* 0x000000736e58723e */ /* 0x008fc400000010ff */
[----:B----4-:R-:W-:-:S05]  /*1cff0*/  F2FP.BF16.F32.PACK_AB R89, R113, R114 ;  /* 0x000000727159723e */ /* 0x010fca00000010ff */
[----:B------:R-:W-:Y:S01]  /*1d000*/  HMMA.16816.F32.BF16 R4, R4, R90, R104 ;  /* 0x0000005a0404723c */ /* 0x000fe20000041868 */
[----:B------:R-:W-:Y:S01]  /*1d010*/  F2FP.BF16.F32.PACK_AB R90, R108, R111 ;  /* 0x0000006f6c5a723e */ /* 0x000fe200000010ff */
[----:B------:R-:W-:Y:S01]  /*1d020*/  FFMA.FTZ R116, R185, R0, -R139 ;  /* 0x00000000b9747223 */ /* 0x000fe2000001088b */
[----:B--2---:R-:W-:Y:S01]  /*1d030*/  F2FP.BF16.F32.PACK_AB R91, R109, R112 ;  /* 0x000000706d5b723e */ /* 0x004fe200000010ff */
[-CC-:B------:R-:W-:Y:S01]  /*1d040*/  FFMA.FTZ R117, R179, R0.reuse, -R135.reuse ;  /* 0x00000000b3757223 */ /* 0x180fe20000010887 */
[----:B------:R-:W-:Y:S01]  /*1d050*/  FFMA.FTZ R118, R178, R0, -R135 ;  /* 0x00000000b2767223 */ /* 0x000fe20000010887 */
[----:B------:R-:W-:Y:S01]  /*1d060*/  MUFU.EX2 R157, R157 ;  /* 0x0000009d009d7308 */ /* 0x000fe20000000800 */
[----:B------:R-:W-:Y:S03]  /*1d070*/  LDSM.16.MT88.4 R104, [R149+0xd000] ;  /* 0x00d000009568783b */ /* 0x000fe60000004200 */
        /* <DEDUP_REMOVED lines=10> */
[C---:B-----5:R-:W-:Y:S01]  /*1d120*/  HMMA.16816.F32.BF16 R24, R88.reuse, R92, R24 ;  /* 0x0000005c5818723c */ /* 0x060fe20000041818 */
        /* <DEDUP_REMOVED lines=12> */
[----:B------:R-:W3:Y:S01]  /*1d1f0*/  MUFU.EX2 R161, R161 ;  /* 0x000000a100a17308 */ /* 0x000ee20000000800 */
[----:B------:R-:W-:Y:S06]  /*1d200*/  LDSM.16.MT88.4 R76, [R155+0x1000] ;  /* 0x001000009b4c783b */ /* 0x000fec0000004200 */
[C---:B------:R-:W-:Y:S08]  /*1d210*/  HMMA.16816.F32.BF16 R48, R88.reuse, R84, R48 ;  /* 0x000000545830723c */ /* 0x040ff00000041830 */
[C---:B------:R-:W-:Y:S08]  /*1d220*/  HMMA.16816.F32.BF16 R52, R88.reuse, R86, R52 ;  /* 0x000000565834723c */ /* 0x040ff00000041834 */
[C---:B-1----:R-:W-:Y:S08]  /*1d230*/  HMMA.16816.F32.BF16 R72, R88.reuse, R100, R72 ;  /* 0x000000645848723c */ /* 0x042ff00000041848 */
[----:B------:R-:W-:Y:S01]  /*1d240*/  HMMA.16816.F32.BF16 R4, R88, R102, R4 ;  /* 0x000000665804723c */ /* 0x000fe20000041804 */
[----:B------:R-:W1:Y:S01]  /*1d250*/  LDSM.16.MT88.4 R88, [R156+0x5000] ;  /* 0x005000009c58783b */ /* 0x000e620000004200 */
[----:B----4-:R-:W-:-:S02]  /*1d260*/  F2FP.BF16.F32.PACK_AB R84, R157, R116 ;  /* 0x000000749d54723e */ /* 0x010fc400000010ff */
[----:B-----5:R-:W-:Y:S01]  /*1d270*/  F2FP.BF16.F32.PACK_AB R86, R159, R174 ;  /* 0x000000ae9f56723e */ /* 0x020fe200000010ff */
[----:B------:R-:W-:Y:S01]  /*1d280*/  FFMA.FTZ R244, R248, R0, -R135 ;  /* 0x00000000f8f47223 */ /* 0x000fe20000010887 */
[----:B--2---:R-:W-:Y:S01]  /*1d290*/  F2FP.BF16.F32.PACK_AB R85, R178, R117 ;  /* 0x00000075b255723e */ /* 0x004fe200000010ff */
[----:B------:R-:W-:Y:S01]  /*1d2a0*/  MUFU.EX2 R165, R165 ;  /* 0x000000a500a57308 */ /* 0x000fe20000000800 */
[----:B---3--:R-:W-:Y:S01]  /*1d2b0*/  F2FP.BF16.F32.PACK_AB R87, R161, R176 ;  /* 0x000000b0a157723e */ /* 0x008fe200000010ff */
[----:B------:R-:W-:Y:S06]  /*1d2c0*/  LDSM.16.MT88.4 R100, [R149+0xd800] ;  /* 0x00d800009564783b */ /* 0x000fec0000004200 */
        /* <DEDUP_REMOVED lines=8> */
[----:B------:R-:W1:Y:S01]  /*1d350*/  LDSM.16.MT88.4 R88, [R3+0x11800] ;  /* 0x011800000358783b */ /* 0x000e620000004200 */
[----:B------:R-:W-:Y:S06]  /*1d360*/  MUFU.EX2 R163, R163 ;  /* 0x000000a300a37308 */ /* 0x000fec0000000800 */
[C---:B------:R-:W-:Y:S01]  /*1d370*/  HMMA.16816.F32.BF16 R8, R84.reuse, R104, R8 ;  /* 0x000000685408723c */ /* 0x040fe20000041808 */
[----:B------:R-:W-:Y:S01]  /*1d380*/  FFMA.FTZ R104, R204, R0, -R139 ;  /* 0x00000000cc687223 */ /* 0x000fe2000001088b */
[----:B------:R-:W-:Y:S04]  /*1d390*/  MUFU.EX2 R246, R246 ;  /* 0x000000f600f67308 */ /* 0x000fe80000000800 */
[----:B------:R-:W4:Y:S02]  /*1d3a0*/  MUFU.EX2 R204, R252 ;  /* 0x000000fc00cc7308 */ /* 0x000f240000000800 */
[C---:B------:R-:W-:Y:S02]  /*1d3b0*/  HMMA.16816.F32.BF16 R32, R84.reuse, R76, R32 ;  /* 0x0000004c5420723c */ /* 0x040fe40000041820 */
[----:B------:R5:W-:Y:S04]  /*1d3c0*/  MUFU.EX2 R202, R104 ;  /* 0x0000006800ca7308 */ /* 0x000be80000000800 */
[----:B------:R-:W3:Y:S02]  /*1d3d0*/  MUFU.EX2 R169, R169 ;  /* 0x000000a900a97308 */ /* 0x000ee40000000800 */
[C---:B------:R-:W-:Y:S01]  /*1d3e0*/  HMMA.16816.F32.BF16 R36, R84.reuse, R78, R36 ;  /* 0x0000004e5424723c */ /* 0x040fe20000041824 */
[----:B------:R-:W1:Y:S01]  /*1d3f0*/  LDSM.16.MT88.4 R76, [R149+0x11800] ;  /* 0x01180000954c783b */ /* 0x000e620000004200 */
[----:B------:R-:W-:Y:S04]  /*1d400*/  MUFU.EX2 R167, R167 ;  /* 0x000000a700a77308 */ /* 0x000fe80000000800 */
[----:B------:R-:W3:Y:S02]  /*1d410*/  MUFU.EX2 R244, R244 ;  /* 0x000000f400f47308 */ /* 0x000ee40000000800 */
[C---:B------:R-:W-:Y:S01]  /*1d420*/  HMMA.16816.F32.BF16 R12, R84.reuse, R106, R12 ;  /* 0x0000006a540c723c */ /* 0x040fe2000004180c */
[----:B-----5:R-:W5:Y:S07]  /*1d430*/  LDSM.16.MT88.4 R104, [R156+0x5800] ;  /* 0x005800009c68783b */ /* 0x020f6e0000004200 */
[C---:B------:R-:W-:Y:S08]  /*1d440*/  HMMA.16816.F32.BF16 R48, R84.reuse, R80, R48 ;  /* 0x000000505430723c */ /* 0x040ff00000041830 */
[C---:B------:R-:W-:Y:S01]  /*1d450*/  HMMA.16816.F32.BF16 R52, R84.reuse, R82, R52 ;  /* 0x000000525434723c */ /* 0x040fe20000041834 */
[----:B------:R-:W5:Y:S07]  /*1d460*/  LDSM.16.MT88.4 R80, [R155+0x1800] ;  /* 0x001800009b50783b */ /* 0x000f6e0000004200 */
[----:B--2---:R-:W-:Y:S01]  /*1d470*/  HMMA.16816.F32.BF16 R72, R84, R68, R72 ;  /* 0x000000445448723c */ /* 0x004fe20000041848 */
[----:B----4-:R-:W-:-:S02]  /*1d480*/  F2FP.BF16.F32.PACK_AB R68, R204, R165 ;  /* 0x000000a5cc44723e */ /* 0x010fc400000010ff */
        /* <DEDUP_REMOVED lines=14> */
[----:B------:R-:W-:-:S06]  /*1d570*/  FFMA.FTZ R177, R234, R0, -R135 ;  /* 0x00000000eab17223 */ /* 0x000fcc0000010887 */
[C---:B------:R-:W-:Y:S01]  /*1d580*/  HMMA.16816.F32.BF16 R40, R68.reuse, R76, R40 ;  /* 0x0000004c4428723c */ /* 0x040fe20000041828 */
[----:B------:R-:W-:Y:S01]  /*1d590*/  MUFU.EX2 R238, R240 ;  /* 0x000000f000ee7308 */ /* 0x000fe20000000800 */
[----:B------:R-:W-:Y:S06]  /*1d5a0*/  LDSM.16.MT88.4 R84, [R3+0x12000] ;  /* 0x012000000354783b */ /* 0x000fec0000004200 */
[C---:B------:R-:W-:Y:S01]  /*1d5b0*/  HMMA.16816.F32.BF16 R44, R68.reuse, R78, R44 ;  /* 0x0000004e442c723c */ /* 0x040fe2000004182c */
[----:B------:R-:W4:Y:S01]  /*1d5c0*/  LDSM.16.MT88.4 R76, [R149+0x12000] ;  /* 0x01200000954c783b */ /* 0x000f220000004200 */
[----:B------:R-:W1:Y:S06]  /*1d5d0*/  MUFU.EX2 R171, R171 ;  /* 0x000000ab00ab7308 */ /* 0x000e6c0000000800 */
[C---:B-----5:R-:W-:Y:S01]  /*1d5e0*/  HMMA.16816.F32.BF16 R56, R68.reuse, R104, R56 ;  /* 0x000000684438723c */ /* 0x060fe20000041838 */
[----:B------:R-:W-:Y:S01]  /*1d5f0*/  FFMA.FTZ R104, R230, R0, -R135 ;  /* 0x00000000e6687223 */ /* 0x000fe20000010887 */
[----:B------:R-:W-:Y:S04]  /*1d600*/  MUFU.EX2 R236, R242 ;  /* 0x000000f200ec7308 */ /* 0x000fe80000000800 */
[----:B------:R-:W5:Y:S02]  /*1d610*/  MUFU.EX2 R173, R173 ;  /* 0x000000ad00ad7308 */ /* 0x000f640000000800 */
[C---:B------:R-:W-:Y:S02]  /*1d620*/  HMMA.16816.F32.BF16 R8, R68.reuse, R100, R8 ;  /* 0x000000644408723c */ /* 0x040fe40000041808 */
[----:B------:R-:W-:Y:S04]  /*1d630*/  MUFU.EX2 R177, R177 ;  /* 0x000000b100b17308 */ /* 0x000fe80000000800 */
[----:B------:R-:W5:Y:S02]  /*1d640*/  MUFU.EX2 R230, R232 ;  /* 0x000000e800e67308 */ /* 0x000f640000000800 */
[C---:B------:R-:W-:Y:S01]  /*1d650*/  HMMA.16816.F32.BF16 R12, R68.reuse, R102, R12 ;  /* 0x00000066440c723c */ /* 0x040fe2000004180c */
[----:B------:R-:W-:Y:S01]  /*1d660*/  LDSM.16.MT88.4 R100, [R3+0xe000] ;  /* 0x00e000000364783b */ /* 0x000fe20000004200 */
[----:B------:R-:W-:Y:S04]  /*1d670*/  MUFU.EX2 R228, R104 ;  /* 0x0000006800e47308 */ /* 0x000fe80000000800 */
[----:B------:R-:W4:Y:S02]  /*1d680*/  MUFU.EX2 R175, R175 ;  /* 0x000000af00af7308 */ /* 0x000f240000000800 */
[C---:B------:R-:W-:Y:S08]  /*1d690*/  HMMA.16816.F32.BF16 R32, R68.reuse, R80, R32 ;  /* 0x000000504420723c */ /* 0x040ff00000041820 */
[C---:B------:R-:W-:Y:S01]  /*1d6a0*/  HMMA.16816.F32.BF16 R36, R68.reuse, R82, R36 ;  /* 0x000000524424723c */ /* 0x040fe20000041824 */
[----:B------:R-:W4:Y:S07]  /*1d6b0*/  LDSM.16.MT88.4 R80, [R155+0x2000] ;  /* 0x002000009b50783b */ /* 0x000f2e0000004200 */
[C---:B--2---:R-:W-:Y:S08]  /*1d6c0*/  HMMA.16816.F32.BF16 R24, R68.reuse, R92, R24 ;  /* 0x0000005c4418723c */ /* 0x044ff00000041818 */
[C---:B------:R-:W-:Y:S01]  /*1d6d0*/  HMMA.16816.F32.BF16 R28, R68.reuse, R94, R28 ;  /* 0x0000005e441c723c */ /* 0x040fe2000004181c */
[----:B------:R-:W-:Y:S07]  /*1d6e0*/  LDSM.16.MT88.4 R92, [R156+0x2000] ;  /* 0x002000009c5c783b */ /* 0x000fee0000004200 */
[C---:B------:R-:W-:Y:S08]  /*1d6f0*/  HMMA.16816.F32.BF16 R60, R68.reuse, R106, R60 ;  /* 0x0000006a443c723c */ /* 0x040ff0000004183c */
[C---:B---3--:R-:W-:Y:S08]  /*1d700*/  HMMA.16816.F32.BF16 R72, R68.reuse, R96, R72 ;  /* 0x000000604448723c */ /* 0x048ff00000041848 */
[----:B------:R-:W-:Y:S01]  /*1d710*/  HMMA.16816.F32.BF16 R4, R68, R98, R4 ;  /* 0x000000624404723c */ /* 0x000fe20000041804 */
[----:B-1----:R-:W-:Y:S01]  /*1d720*/  F2FP.BF16.F32.PACK_AB R68, R171, R238 ;  /* 0x000000eeab44723e */ /* 0x002fe200000010ff */
[--C-:B------:R-:W-:Y:S01]  /*1d730*/  FFMA.FTZ R179, R194, R0, -R139.reuse ;  /* 0x00000000c2b37223 */ /* 0x100fe2000001088b */
[----:B-----5:R-:W-:Y:S01]  /*1d740*/  F2FP.BF16.F32.PACK_AB R70, R173, R236 ;  /* 0x000000ecad46723e */ /* 0x020fe200000010ff */
[-C--:B------:R-:W-:Y:S01]  /*1d750*/  FFMA.FTZ R181, R188, R0.reuse, -R139 ;  /* 0x00000000bcb57223 */ /* 0x080fe2000001088b */
[----:B------:R-:W-:Y:S01]  /*1d760*/  F2FP.BF16.F32.PACK_AB R69, R230, R177 ;  /* 0x000000b1e645723e */ /* 0x000fe200000010ff */
[--C-:B------:R-:W-:Y:S01]  /*1d770*/  FFMA.FTZ R183, R186, R0, -R135.reuse ;  /* 0x00000000bab77223 */ /* 0x100fe20000010887 */
[----:B----4-:R-:W-:Y:S01]  /*1d780*/  F2FP.BF16.F32.PACK_AB R71, R175, R228 ;  /* 0x000000e4af47723e */ /* 0x010fe200000010ff */
[-C--:B------:R-:W-:Y:S01]  /*1d790*/  FFMA.FTZ R185, R180, R0.reuse, -R135 ;  /* 0x00000000b4b97223 */ /* 0x080fe20000010887 */
[-C--:B------:R-:W-:Y:S01]  /*1d7a0*/  FFMA.FTZ R104, R190, R0.reuse, -R139 ;  /* 0x00000000be687223 */ /* 0x080fe2000001088b */
        /* <DEDUP_REMOVED lines=13> */
[----:B------:R-:W1:Y:S06]  /*1d880*/  MUFU.EX2 R190, R192 ;  /* 0x000000c000be7308 */ /* 0x000e6c0000000800 */
[C---:B------:R-:W-:Y:S01]  /*1d890*/  HMMA.16816.F32.BF16 R16, R68.reuse, R100, R16 ;  /* 0x000000644410723c */ /* 0x040fe20000041810 */
[----:B------:R4:W-:Y:S04]  /*1d8a0*/  MUFU.EX2 R188, R104 ;  /* 0x0000006800bc7308 */ /* 0x0009e80000000800 */
[----:B------:R-:W-:Y:S03]  /*1d8b0*/  MUFU.EX2 R181, R181 ;  /* 0x000000b500b57308 */ /* 0x000fe60000000800 */
[C---:B------:R-:W-:Y:S01]  /*1d8c0*/  HMMA.16816.F32.BF16 R20, R68.reuse, R102, R20 ;  /* 0x000000664414723c */ /* 0x040fe20000041814 */
[----:B------:R-:W5:Y:S01]  /*1d8d0*/  LDSM.16.MT88.4 R100, [R149+0xe800] ;  /* 0x00e800009564783b */ /* 0x000f620000004200 */
[----:B------:R-:W-:Y:S04]  /*1d8e0*/  MUFU.EX2 R183, R183 ;  /* 0x000000b700b77308 */ /* 0x000fe80000000800 */
[----:B------:R-:W3:Y:S01]  /*1d8f0*/  MUFU.EX2 R182, R184 ;  /* 0x000000b800b67308 */ /* 0x000ee20000000800 */
[----:B----4-:R-:W-:Y:S03]  /*1d900*/  LDSM.16.MT88.4 R104, [R3+0x12800] ;  /* 0x012800000368783b */ /* 0x010fe60000004200 */
[----:B------:R4:W-:Y:S04]  /*1d910*/  MUFU.EX2 R180, R88 ;  /* 0x0000005800b47308 */ /* 0x0009e80000000800 */
[----:B------:R-:W3:Y:S01]  /*1d920*/  MUFU.EX2 R185, R185 ;  /* 0x000000b900b97308 */ /* 0x000ee20000000800 */
[C---:B------:R-:W-:Y:S08]  /*1d930*/  HMMA.16816.F32.BF16 R24, R68.reuse, R92, R24 ;  /* 0x0000005c4418723c */ /* 0x040ff00000041818 */
[C---:B------:R-:W-:Y:S01]  /*1d940*/  HMMA.16816.F32.BF16 R28, R68.reuse, R94, R28 ;  /* 0x0000005e441c723c */ /* 0x040fe2000004181c */
[----:B------:R-:W-:Y:S07]  /*1d950*/  LDSM.16.MT88.4 R92, [R156+0x2800] ;  /* 0x002800009c5c783b */ /* 0x000fee0000004200 */
[C---:B------:R-:W-:Y:S08]  /*1d960*/  HMMA.16816.F32.BF16 R48, R68.reuse, R84, R48 ;  /* 0x000000544430723c */ /* 0x040ff00000041830 */
[C---:B------:R-:W-:Y:S01]  /*1d970*/  HMMA.16816.F32.BF16 R52, R68.reuse, R86, R52 ;  /* 0x000000564434723c */ /* 0x040fe20000041834 */
[----:B------:R-:W5:Y:S07]  /*1d980*/  LDSM.16.MT88.4 R84, [R155+0x2800] ;  /* 0x002800009b54783b */ /* 0x000f6e0000004200 */
[C---:B------:R-:W-:Y:S01]  /*1d990*/  HMMA.16816.F32.BF16 R60, R68.reuse, R90, R60 ;  /* 0x0000005a443c723c */ /* 0x040fe2000004183c */
[----:B----4-:R-:W-:Y:S07]  /*1d9a0*/  LDSM.16.MT88.4 R88, [R155+0x3000] ;  /* 0x003000009b58783b */ /* 0x010fee0000004200 */
[----:B--2---:R-:W-:Y:S01]  /*1d9b0*/  HMMA.16816.F32.BF16 R72, R68, R76, R72 ;  /* 0x0000004c4448723c */ /* 0x004fe20000041848 */
[----:B-1----:R-:W-:-:S02]  /*1d9c0*/  F2FP.BF16.F32.PACK_AB R76, R190, R179 ;  /* 0x000000b3be4c723e */ /* 0x002fc400000010ff */
[----:B---3--:R-:W-:-:S05]  /*1d9d0*/  F2FP.BF16.F32.PACK_AB R77, R182, R183 ;  /* 0x000000b7b64d723e */ /* 0x008fca00000010ff */
[----:B------:R-:W-:Y:S01]  /*1d9e0*/  HMMA.16816.F32.BF16 R4, R68, R78, R4 ;  /* 0x0000004e4404723c */ /* 0x000fe20000041804 */
[----:B------:R-:W1:Y:S01]  /*1d9f0*/  LDSM.16.MT88.4 R68, [R156+0x6800] ;  /* 0x006800009c44783b */ /* 0x000e620000004200 */
[----:B------:R-:W-:Y:S02]  /*1da00*/  F2FP.BF16.F32.PACK_AB R78, R181, R188 ;  /* 0x000000bcb54e723e */ /* 0x000fe400000010ff */
[----:B------:R-:W-:-:S07]  /*1da10*/  F2FP.BF16.F32.PACK_AB R79, R185, R180 ;  /* 0x000000b4b94f723e */ /* 0x000fce00000010ff */
[C---:B------:R-:W-:Y:S08]  /*1da20*/  HMMA.16816.F32.BF16 R40, R76.reuse, R80, R40 ;  /* 0x000000504c28723c */ /* 0x040ff00000041828 */
[----:B------:R-:W-:Y:S01]  /*1da30*/  HMMA.16816.F32.BF16 R44, R76, R82, R44 ;  /* 0x000000524c2c723c */ /* 0x000fe2000004182c */
[----:B------:R-:W2:Y:S01]  /*1da40*/  LDSM.16.MT88.4 R80, [R155+0x6800] ;  /* 0x006800009b50783b */ /* 0x000ea20000004200 */
[----:B------:R-:W-:-:S06]  /*1da50*/  FFMA.FTZ R187, R170, R0, -R139 ;  /* 0x00000000aabb7223 */ /* 0x000fcc000001088b */
[----:B-----5:R-:W-:Y:S01]  /*1da60*/  HMMA.16816.F32.BF16 R8, R76, R100, R8 ;  /* 0x000000644c08723c */ /* 0x020fe20000041808 */
[----:B------:R-:W-:-:S07]  /*1da70*/  FFMA.FTZ R118, R160, R0, -R135 ;  /* 0x00000000a0767223 */ /* 0x000fce0000010887 */
[C---:B------:R-:W-:Y:S01]  /*1da80*/  HMMA.16816.F32.BF16 R12, R76.reuse, R102, R12 ;  /* 0x000000664c0c723c */ /* 0x040fe2000004180c */
[----:B------:R-:W3:Y:S01]  /*1da90*/  LDSM.16.MT88.4 R100, [R149+0xf000] ;  /* 0x00f000009564783b */ /* 0x000ee20000004200 */
[----:B------:R-:W-:Y:S04]  /*1daa0*/  MUFU.EX2 R170, R172 ;  /* 0x000000ac00aa7308 */ /* 0x000fe80000000800 */
[----:B------:R-:W4:Y:S02]  /*1dab0*/  MUFU.EX2 R187, R187 ;  /* 0x000000bb00bb7308 */ /* 0x000f240000000800 */
[C---:B------:R-:W-:Y:S02]  /*1dac0*/  HMMA.16816.F32.BF16 R32, R76.reuse, R84, R32 ;  /* 0x000000544c20723c */ /* 0x040fe40000041820 */
[----:B------:R-:W-:Y:S04]  /*1dad0*/  MUFU.EX2 R189, R189 ;  /* 0x000000bd00bd7308 */ /* 0x000fe80000000800 */
[----:B------:R-:W5:Y:S02]  /*1dae0*/  MUFU.EX2 R164, R166 ;  /* 0x000000a600a47308 */ /* 0x000f640000000800 */
[C---:B------:R-:W-:Y:S01]  /*1daf0*/  HMMA.16816.F32.BF16 R36, R76.reuse, R86, R36 ;  /* 0x000000564c24723c */ /* 0x040fe20000041824 */
[----:B------:R-:W-:Y:S01]  /*1db00*/  LDSM.16.MT88.4 R84, [R149+0x13000] ;  /* 0x013000009554783b */ /* 0x000fe20000004200 */
[----:B------:R-:W-:Y:S04]  /*1db10*/  MUFU.EX2 R193, R193 ;  /* 0x000000c100c17308 */ /* 0x000fe80000000800 */
[----:B------:R-:W5:Y:S02]  /*1db20*/  MUFU.EX2 R160, R162 ;  /* 0x000000a200a07308 */ /* 0x000f640000000800 */
[C---:B-1----:R-:W-:Y:S02]  /*1db30*/  HMMA.16816.F32.BF16 R56, R76.reuse, R68, R56 ;  /* 0x000000444c38723c */ /* 0x042fe40000041838 */
[----:B------:R-:W-:Y:S04]  /*1db40*/  MUFU.EX2 R158, R118 ;  /* 0x00000076009e7308 */ /* 0x000fe80000000800 */
[----:B------:R-:W1:Y:S02]  /*1db50*/  MUFU.EX2 R191, R191 ;  /* 0x000000bf00bf7308 */ /* 0x000e640000000800 */
[C---:B------:R-:W-:Y:S01]  /*1db60*/  HMMA.16816.F32.BF16 R60, R76.reuse, R70, R60 ;  /* 0x000000464c3c723c */ /* 0x040fe2000004183c */
[----:B------:R-:W3:Y:S07]  /*1db70*/  LDSM.16.MT88.4 R68, [R156+0x7000] ;  /* 0x007000009c44783b */ /* 0x000eee0000004200 */
        /* <DEDUP_REMOVED lines=8> */
[C---:B--2---:R-:W-:Y:S08]  /*1dc00*/  HMMA.16816.F32.BF16 R72, R76.reuse, R80, R72 ;  /* 0x000000504c48723c */ /* 0x044ff00000041848 */
[----:B------:R-:W-:Y:S01]  /*1dc10*/  HMMA.16816.F32.BF16 R4, R76, R82, R4 ;  /* 0x000000524c04723c */ /* 0x000fe20000041804 */
[----:B----4-:R-:W-:Y:S01]  /*1dc20*/  F2FP.BF16.F32.PACK_AB R76, R187, R170 ;  /* 0x000000aabb4c723e */ /* 0x010fe200000010ff */
[----:B------:R-:W-:Y:S01]  /*1dc30*/  FFMA.FTZ R195, R146, R0, -R139 ;  /* 0x0000000092c37223 */ /* 0x000fe2000001088b */
[----:B-----5:R-:W-:Y:S01]  /*1dc40*/  F2FP.BF16.F32.PACK_AB R78, R164, R189 ;  /* 0x000000bda44e723e */ /* 0x020fe200000010ff */
[----:B------:R-:W-:Y:S01]  /*1dc50*/  FADD.FTZ R147, R147, R136 ;  /* 0x0000008893937221 */ /* 0x000fe20000010000 */
[----:B------:R-:W-:Y:S01]  /*1dc60*/  F2FP.BF16.F32.PACK_AB R77, R160, R193 ;  /* 0x000000c1a04d723e */ /* 0x000fe200000010ff */
[----:B------:R-:W-:Y:S01]  /*1dc70*/  FADD.FTZ R153, R2, R153 ;  /* 0x0000009902997221 */ /* 0x000fe20000010000 */
[----:B-1----:R-:W-:Y:S01]  /*1dc80*/  F2FP.BF16.F32.PACK_AB R79, R191, R158 ;  /* 0x0000009ebf4f723e */ /* 0x002fe200000010ff */
[-CC-:B------:R-:W-:Y:S01]  /*1dc90*/  FFMA.FTZ R148, R148, R0.reuse, -R139.reuse ;  /* 0x0000000094947223 */ /* 0x180fe2000001088b */
[-CC-:B------:R-:W-:Y:S01]  /*1dca0*/  FFMA.FTZ R144, R144, R0.reuse, -R139.reuse ;  /* 0x0000000090907223 */ /* 0x180fe2000001088b */
[-C--:B------:R-:W-:Y:S01]  /*1dcb0*/  FFMA.FTZ R142, R142, R0.reuse, -R139 ;  /* 0x000000008e8e7223 */ /* 0x080fe2000001088b */
[----:B------:R-:W1:Y:S03]  /*1dcc0*/  LDSM.16.MT88.4 R96, [R3+0xf000] ;  /* 0x00f000000360783b */ /* 0x000e660000004200 */
[C---:B------:R-:W-:Y:S01]  /*1dcd0*/  HMMA.16816.F32.BF16 R32, R76.reuse, R88, R32 ;  /* 0x000000584c20723c */ /* 0x040fe20000041820 */
[-CC-:B------:R-:W-:Y:S01]  /*1dce0*/  FFMA.FTZ R88, R140, R0.reuse, -R135.reuse ;  /* 0x000000008c587223 */ /* 0x180fe20000010887 */
[-CC-:B------:R-:W-:Y:S01]  /*1dcf0*/  FFMA.FTZ R89, R143, R0.reuse, -R135.reuse ;  /* 0x000000008f597223 */ /* 0x180fe20000010887 */
[----:B------:R-:W-:Y:S04]  /*1dd00*/  LDSM.16.MT88.4 R104, [R3+0x13000] ;  /* 0x013000000368783b */ /* 0x000fe80000004200 */
[----:B------:R-:W2:Y:S01]  /*1dd10*/  LDSM.16.MT88.4 R92, [R156+0x3000] ;  /* 0x003000009c5c783b */ /* 0x000ea20000004200 */
[C---:B------:R-:W-:Y:S01]  /*1dd20*/  HMMA.16816.F32.BF16 R36, R76.reuse, R90, R36 ;  /* 0x0000005a4c24723c */ /* 0x040fe20000041824 */
[-CC-:B------:R-:W-:Y:S01]  /*1dd30*/  FFMA.FTZ R90, R138, R0.reuse, -R135.reuse ;  /* 0x000000008a5a7223 */ /* 0x180fe20000010887 */
[----:B------:R-:W-:Y:S01]  /*1dd40*/  FFMA.FTZ R135, R141, R0, -R135 ;  /* 0x000000008d877223 */ /* 0x000fe20000010887 */
[----:B------:R-:W-:Y:S01]  /*1dd50*/  FADD.FTZ R152, R152, R147 ;  /* 0x0000009398987221 */ /* 0x000fe20000010000 */
[----:B------:R-:W-:Y:S01]  /*1dd60*/  FADD.FTZ R134, R134, R153 ;  /* 0x0000009986867221 */ /* 0x000fe20000010000 */
[----:B------:R-:W-:Y:S01]  /*1dd70*/  MUFU.EX2 R146, R148 ;  /* 0x0000009400927308 */ /* 0x000fe20000000800 */
[----:B------:R-:W4:Y:S02]  /*1dd80*/  LDSM.16.MT88.4 R80, [R155+0x7000] ;  /* 0x007000009b50783b */ /* 0x000f240000004200 */
[----:B---3--:R-:W-:Y:S01]  /*1dd90*/  HMMA.16816.F32.BF16 R8, R76, R100, R8 ;  /* 0x000000644c08723c */ /* 0x008fe20000041808 */
[----:B------:R-:W3:Y:S01]  /*1dda0*/  MUFU.EX2 R195, R195 ;  /* 0x000000c300c37308 */ /* 0x000ee20000000800 */
[----:B------:R-:W-:-:S03]  /*1ddb0*/  FADD.FTZ R152, R145, R152 ;  /* 0x0000009891987221 */ /* 0x000fc60000010000 */
[----:B------:R-:W-:Y:S01]  /*1ddc0*/  MUFU.EX2 R139, R144 ;  /* 0x00000090008b7308 */ /* 0x000fe20000000800 */
[----:B------:R-:W-:-:S03]  /*1ddd0*/  FADD.FTZ R151, R151, R134 ;  /* 0x0000008697977221 */ /* 0x000fc60000010000 */
        /* <DEDUP_REMOVED lines=10> */
[----:B---3--:R-:W-:-:S02]  /*1de80*/  F2FP.BF16.F32.PACK_AB R68, R195, R146 ;  /* 0x00000092c344723e */ /* 0x008fc400000010ff */
        /* <DEDUP_REMOVED lines=46> */
[C---:B--2---:R-:W-:Y:S08]  /*1e170*/  HMMA.16816.F32.BF16 R24, R76.reuse, R92, R24 ;  /* 0x0000005c4c18723c */ /* 0x044ff00000041818 */
[C---:B------:R-:W-:Y:S01]  /*1e180*/  HMMA.16816.F32.BF16 R28, R76.reuse, R94, R28 ;  /* 0x0000005e4c1c723c */ /* 0x040fe2000004181c */
[----:B------:R-:W1:Y:S07]  /*1e190*/  LDSM.16.MT88.4 R92, [R149+0x13800] ;  /* 0x01380000955c783b */ /* 0x000e6e0000004200 */
        /* <DEDUP_REMOVED lines=50> */
.L_x_3360:
[----:B------:R-:W-:-:S07]  /*1e4c0*/  IADD3 R64, PT, PT, R2, -0x1, RZ ;  /* 0xffffffff02407810 */ /* 0x000fce0007ffe0ff */
.L_x_3369:
[----:B------:R-:W-:Y:S05]  /*1e4d0*/  BSYNC B2 ;  /* 0x0000000000027941 */ /* 0x000fea0003800000 */
.L_x_3359:
        /* <DEDUP_REMOVED lines=10> */
.L_x_3377:
[----:B------:R-:W1:Y:S01]  /*1e580*/  S2R R196, SR_TID.X ;  /* 0x0000000000c47919 */ /* 0x000e620000002100 */
[----:B------:R-:W-:Y:S04]  /*1e590*/  DEPBAR.LE SB0, 0x0 ;  /* 0x000080000000791a */ /* 0x000fe80000000000 */
[----:B------:R-:W-:Y:S05]  /*1e5a0*/  WARPSYNC.ALL ;  /* 0x0000000000007948 */ /* 0x000fea0003800000 */
[----:B------:R-:W-:Y:S01]  /*1e5b0*/  BAR.SYNC.DEFER_BLOCKING 0x0 ;  /* 0x0000000000007b1d */ /* 0x000fe20000010000 */
        /* <DEDUP_REMOVED lines=8> */
[----:B------:R-:W-:Y:S02]  /*1e640*/  @!P3 IADD3 R212, P0, PT, R212, R3, RZ ;  /* 0x00000003d4d4b210 */ /* 0x000fe40007f1e0ff */
[-C--:B------:R-:W-:Y:S02]  /*1e650*/  MOV R3, R213.reuse ;  /* 0x000000d500037202 */ /* 0x080fe40000000f00 */
[----:B------:R-:W-:Y:S01]  /*1e660*/  @!P3 LEA.HI.X.SX32 R213, R6, R213, 0x1, P0 ;  /* 0x000000d506d5b211 */ /* 0x000fe200000f0eff */
[----:B-1----:R-:W-:Y:S08]  /*1e670*/  @!P3 BRA `(.L_x_3372) ;  /* 0x0000000000f8b947 */ /* 0x002ff00003800000 */
[----:B------:R-:W2:Y:S01]  /*1e680*/  LD.E R6, desc[UR4][R132.64+0x170] ;  /* 0x0001700484067980 */ /* 0x000ea2000c101900 */
[----:B------:R-:W-:Y:S02]  /*1e690*/  IABS R9, R229 ;  /* 0x000000e500097213 */ /* 0x000fe40000000000 */
[-C--:B--2---:R-:W-:Y:S02]  /*1e6a0*/  IABS R10, R6.reuse ;  /* 0x00000006000a7213 */ /* 0x084fe40000000000 */
[----:B------:R-:W-:Y:S02]  /*1e6b0*/  IABS R8, R6 ;  /* 0x0000000600087213 */ /* 0x000fe40000000000 */
        /* <DEDUP_REMOVED lines=23> */
[----:B------:R-:W-:Y:S01]  /*1e830*/  ISETP.GE.U32.AND P5, PT, R7, R10, PT ;  /* 0x0000000a0700720c */ /* 0x000fe20003fa6070 */
        /* <DEDUP_REMOVED lines=10> */
[----:B------:R-:W-:Y:S01]  /*1e8e0*/  SEL R5, R5, R12, !P1 ;  /* 0x0000000c05057207 */ /* 0x000fe20004800000 */
[----:B------:R-:W2:Y:S01]  /*1e8f0*/  LD.E.64 R10, desc[UR4][R132.64+0x40] ;  /* 0x00004004840a7980 */ /* 0x000ea2000c101b00 */
[-C--:B------:R-:W-:Y:S02]  /*1e900*/  LEA R18, P1, R7, R220.reuse, 0x2 ;  /* 0x000000dc07127211 */ /* 0x080fe400078210ff */
[----:B------:R-:W-:Y:S02]  /*1e910*/  LEA R16, P0, R5, R220, 0x2 ;  /* 0x000000dc05107211 */ /* 0x000fe400078010ff */
[-C--:B------:R-:W-:Y:S01]  /*1e920*/  LEA.HI.X.SX32 R19, R7, R221.reuse, 0x2, P1 ;  /* 0x000000dd07137211 */ /* 0x080fe200008f16ff */
[C---:B------:R-:W-:Y:S01]  /*1e930*/  IMAD.IADD R7, R5.reuse, 0x1, -R7 ;  /* 0x0000000105077824 */ /* 0x040fe200078e0a07 */
[----:B------:R-:W-:Y:S01]  /*1e940*/  LEA.HI.X.SX32 R17, R5, R221, 0x2, P0 ;  /* 0x000000dd05117211 */ /* 0x000fe200000f16ff */
[----:B------:R-:W3:Y:S02]  /*1e950*/  LD.E.64 R12, desc[UR4][R132.64+0x28] ;  /* 0x00002804840c7980 */ /* 0x000ee4000c101b00 */
[----:B------:R-:W-:Y:S04]  /*1e960*/  IMAD R7, R6, R7, -0x80 ;  /* 0xffffff8006077424 */ /* 0x000fe800078e0207 */
[----:B------:R-:W4:Y:S01]  /*1e970*/  LD.E R9, desc[UR4][R18.64] ;  /* 0x0000000412097980 */ /* 0x000f22000c101900 */
[----:B------:R-:W-:Y:S03]  /*1e980*/  SHF.R.S32.HI R6, RZ, 0x1f, R7 ;  /* 0x0000001fff067819 */ /* 0x000fe60000011407 */
        /* <DEDUP_REMOVED lines=13> */
.L_x_3372:
[----:B------:R-:W-:Y:S05]  /*1ea60*/  BSYNC.RECONVERGENT B0 ;  /* 0x0000000000007941 */ /* 0x000fea0003800200 */
.L_x_3371:
[----:B------:R-:W1:Y:S01]  /*1ea70*/  S2UR UR7, SR_CgaCtaId ;  /* 0x00000000000779c3 */ /* 0x000e620000008800 */
[C---:B------:R-:W-:Y:S01]  /*1ea80*/  IMAD.SHL.U32 R197, R196.reuse, 0x8, RZ ;  /* 0x00000008c4c57824 */ /* 0x040fe200078e00ff */
[----:B------:R-:W-:Y:S01]  /*1ea90*/  LOP3.LUT R6, R196, 0x38, RZ, 0xc0, !PT ;  /* 0x00000038c4067812 */ /* 0x000fe200078ec0ff */
[----:B------:R-:W-:Y:S01]  /*1eaa0*/  UMOV UR9, 0x400 ;  /* 0x0000040000097882 */ /* 0x000fe20000000000 */
[----:B------:R-:W-:Y:S01]  /*1eab0*/  IMAD.SHL.U32 R7, R208, 0x20, RZ ;  /* 0x00000020d0077824 */ /* 0x000fe200078e00ff */
[----:B------:R-:W-:Y:S01]  /*1eac0*/  SHF.R.U32.HI R199, RZ, 0x1, R196 ;  /* 0x00000001ffc77819 */ /* 0x000fe200000116c4 */
[C---:B------:R-:W-:Y:S01]  /*1ead0*/  IMAD.SHL.U32 R203, R196.reuse, 0x40, RZ ;  /* 0x00000040c4cb7824 */ /* 0x040fe200078e00ff */
[C---:B------:R-:W-:Y:S01]  /*1eae0*/  LOP3.LUT R3, R197.reuse, 0x38, RZ, 0xc0, !PT ;  /* 0x00000038c5037812 */ /* 0x040fe200078ec0ff */
[----:B------:R-:W-:Y:S01]  /*1eaf0*/  IMAD.SHL.U32 R200, R196, 0x20, RZ ;  /* 0x00000020c4c87824 */ /* 0x000fe200078e00ff */
[----:B------:R-:W-:Y:S01]  /*1eb00*/  LOP3.LUT R4, R197, 0x1c0, RZ, 0xc0, !PT ;  /* 0x000001c0c5047812 */ /* 0x000fe200078ec0ff */
[----:B------:R-:W-:Y:S01]  /*1eb10*/  IMAD.MOV.U32 R161, RZ, RZ, 0x40 ;  /* 0x00000040ffa17424 */ /* 0x000fe200078e00ff */
[----:B------:R-:W-:Y:S01]  /*1eb20*/  ISETP.GE.AND P1, PT, R3, R217, PT ;  /* 0x000000d90300720c */ /* 0x000fe20003f26270 */
[----:B------:R-:W-:Y:S01]  /*1eb30*/  VIADD R228, R228, 0xffffffff ;  /* 0xffffffffe4e47836 */ /* 0x000fe20000000000 */
[----:B------:R-:W-:Y:S01]  /*1eb40*/  LOP3.LUT R235, R197, 0x1e00, RZ, 0xc0, !PT ;  /* 0x00001e00c5eb7812 */ /* 0x000fe200078ec0ff */
[----:B------:R-:W-:Y:S01]  /*1eb50*/  BSSY.RECONVERGENT B1, `(.L_x_3373) ;  /* 0x00001fd000017945 */ /* 0x000fe20003800200 */
        /* <DEDUP_REMOVED lines=21> */
[----:B------:R-:W-:Y:S02]  /*1ecb0*/  LOP3.LUT R4, R4, R3, RZ, 0x3c, !PT ;  /* 0x0000000304047212 */ /* 0x000fe400078e3cff */
[----:B------:R-:W-:Y:S01]  /*1ecc0*/  LOP3.LUT R200, R200, 0x7c00, RZ, 0xc0, !PT ;  /* 0x00007c00c8c87812 */ /* 0x000fe200078ec0ff */
[----:B------:R-:W-:Y:S01]  /*1ecd0*/  @!PT LDS RZ, [RZ] ;  /* 0x00000000fffff984 */ /* 0x000fe20000000800 */
[----:B------:R-:W-:Y:S01]  /*1ece0*/  @!PT LDS RZ, [RZ] ;  /* 0x00000000fffff984 */ /* 0x000fe20000000800 */
[----:B------:R-:W-:Y:S01]  /*1ecf0*/  @!PT LDS RZ, [RZ] ;  /* 0x00000000fffff984 */ /* 0x000fe20000000800 */
[----:B------:R-:W-:Y:S01]  /*1ed00*/  @!P0 LDGSTS.E.BYPASS.LTC128B.128 [R235+0x10000], desc[UR4][R212.64+0x80] ;  /* 0x10000080d4eb8fae */ /* 0x000fe2000b981a04 */
[--C-:B------:R-:W-:Y:S01]  /*1ed10*/  IMAD.X R13, R15, 0x1, R6.reuse, P2 ;  /* 0x000000010f0d7824 */ /* 0x100fe200010e0606 */
[----:B------:R-:W-:Y:S01]  /*1ed20*/  LOP3.LUT R202, R202, 0x1c0, R203, 0xf8, !PT ;  /* 0x000001c0caca7812 */ /* 0x000fe200078ef8cb */
[----:B------:R-:W-:Y:S01]  /*1ed30*/  IMAD R185, R4, 0x2, R185 ;  /* 0x0000000204b97824 */ /* 0x000fe200078e02b9 */
[----:B------:R-:W-:Y:S01]  /*1ed40*/  @P0 STS.128 [R235+0x10000], RZ ;  /* 0x010000ffeb000388 */ /* 0x000fe20000000c00 */
[----:B------:R-:W-:Y:S02]  /*1ed50*/  IADD3 R4, P2, PT, R12, R7, RZ ;  /* 0x000000070c047210 */ /* 0x000fe40007f5e0ff */
[----:B------:R-:W-:Y:S01]  /*1ed60*/  LOP3.LUT R202, R202, R3, RZ, 0x3c, !PT ;  /* 0x00000003caca7212 */ /* 0x000fe200078e3cff */
[----:B------:R-:W-:Y:S01]  /*1ed70*/  @!PT LDS RZ, [RZ] ;  /* 0x00000000fffff984 */ /* 0x000fe20000000800 */
[----:B------:R-:W-:Y:S01]  /*1ed80*/  @!PT LDS RZ, [RZ] ;  /* 0x00000000fffff984 */ /* 0x000fe20000000800 */
[----:B------:R-:W-:Y:S01]  /*1ed90*/  @!PT LDS RZ, [RZ] ;  /* 0x00000000fffff984 */ /* 0x000fe20000000800 */
[----:B------:R-:W-:Y:S01]  /*1eda0*/  @!P1 LDGSTS.E.BYPASS.LTC128B.128 [R235+0xc800], desc[UR4][R8.64] ;  /* 0x0c80000008eb9fae */ /* 0x000fe2000b981a04 */
[----:B------:R-:W-:Y:S02]  /*1edb0*/  VIADD R182, R185, UR6 ;  /* 0x00000006b9b67c36 */ /* 0x000fe40008000000 */
[--C-:B------:R-:W-:Y:S01]  /*1edc0*/  IMAD.X R5, R13, 0x1, R6.reuse, P2 ;  /* 0x000000010d057824 */ /* 0x100fe200010e0606 */
[----:B------:R-:W-:Y:S01]  /*1edd0*/  @P1 STS.128 [R235+0xc800], RZ ;  /* 0x00c800ffeb001388 */ /* 0x000fe20000000c00 */
[-C--:B------:R-:W-:Y:S03]  /*1ede0*/  IADD3 R10, P2, PT, R4, R7.reuse, RZ ;  /* 0x00000007040a7210 */ /* 0x080fe60007f5e0ff */
[----:B------:R-:W-:Y:S01]  /*1edf0*/  @!PT LDS RZ, [RZ] ;  /* 0x00000000fffff984 */ /* 0x000fe20000000800 */
[----:B------:R-:W-:Y:S01]  /*1ee00*/  @!PT LDS RZ, [RZ] ;  /* 0x00000000fffff984 */ /* 0x000fe20000000800 */
[----:B------:R-:W-:Y:S01]  /*1ee10*/  @!PT LDS RZ, [RZ] ;  /* 0x00000000fffff984 */ /* 0x000fe20000000800 */
[----:B------:R1:W-:Y:S02]  /*1ee20*/  @!P0 LDGSTS.E.BYPASS.LTC128B.128 [R235+0x10800], desc[UR4][R8.64+0x80] ;  /* 0x1080008008eb8fae */ /* 0x0003e4000b981a04 */
[--C-:B------:R-:W-:Y:S02]  /*1ee30*/  IMAD.X R11, R5, 0x1, R6.reuse, P2 ;  /* 0x00000001050b7824 */ /* 0x100fe400010e0606 */
        /* <DEDUP_REMOVED lines=48> */
[----:B------:R-:W-:Y:S01]  /*1f140*/  @P1 STS.128 [R235+0xf000], RZ ;  /* 0x00f000ffeb001388 */ /* 0x000fe20000000c00 */
[----:B------:R-:W-:Y:S03]  /*1f150*/  LOP3.LUT R5, R200, 0x200, R203, 0xf8, !PT ;  /* 0x00000200c8057812 */ /* 0x000fe600078ef8cb */
[----:B------:R-:W-:Y:S01]  /*1f160*/  @!PT LDS RZ, [RZ] ;  /* 0x00000000fffff984 */ /* 0x000fe20000000800 */
[----:B------:R-:W-:Y:S01]  /*1f170*/  @!PT LDS RZ, [RZ] ;  /* 0x00000000fffff984 */ /* 0x000fe20000000800 */
[----:B------:R-:W-:Y:S01]  /*1f180*/  @!PT LDS RZ, [RZ] ;  /* 0x00000000fffff984 */ /* 0x000fe20000000800 */
[----:B------:R1:W-:Y:S01]  /*1f190*/  @!P0 LDGSTS.E.BYPASS.LTC128B.128 [R235+0x13000], desc[UR4][R8.64+0x80] ;  /* 0x1300008008eb8fae */ /* 0x0003e2000b981a04 */
[----:B------:R-:W-:Y:S01]  /*1f1a0*/  LOP3.LUT R180, R5, R202, RZ, 0xfc, !PT ;  /* 0x000000ca05b47212 */ /* 0x000fe200078efcff */
[----:B------:R-:W-:Y:S01]  /*1f1b0*/  IMAD.X R5, R9, 0x1, R6, P2 ;  /* 0x0000000109057824 */ /* 0x000fe200010e0606 */
[----:B------:R-:W-:Y:S01]  /*1f1c0*/  LOP3.LUT P2, RZ, R196, 0x4, RZ, 0xc0, !PT ;  /* 0x00000004c4ff7812 */ /* 0x000fe2000784c0ff */
[----:B------:R-:W-:Y:S01]  /*1f1d0*/  @P0 STS.128 [R235+0x13000], RZ ;  /* 0x013000ffeb000388 */ /* 0x000fe20000000c00 */
[----:B------:R-:W-:Y:S02]  /*1f1e0*/  LEA R180, R180, UR6, 0x1 ;  /* 0x00000006b4b47c11 */ /* 0x000fe4000f8e08ff */
[----:B------:R-:W-:Y:S01]  /*1f1f0*/  SEL R161, R161, 0xffffffc0, !P2 ;  /* 0xffffffc0a1a17807 */ /* 0x000fe20005000000 */
[----:B------:R-:W-:Y:S01]  /*1f200*/  @!PT LDS RZ, [RZ] ;  /* 0x00000000fffff984 */ /* 0x000fe20000000800 */
[----:B------:R-:W-:Y:S01]  /*1f210*/  @!PT LDS RZ, [RZ] ;  /* 0x00000000fffff984 */ /* 0x000fe20000000800 */
[----:B------:R-:W-:Y:S01]  /*1f220*/  @!PT LDS RZ, [RZ] ;  /* 0x00000000fffff984 */ /* 0x000fe20000000800 */
[----:B------:R-:W-:Y:S04]  /*1f230*/  @!P1 LDGSTS.E.BYPASS.LTC128B.128 [R235+0xf800], desc[UR4][R4.64] ;  /* 0x0f80000004eb9fae */ /* 0x000fe8000b981a04 */
[----:B------:R-:W-:Y:S01]  /*1f240*/  @P1 STS.128 [R235+0xf800], RZ ;  /* 0x00f800ffeb001388 */ /* 0x000fe20000000c00 */
[--C-:B------:R-:W-:Y:S02]  /*1f250*/  IMAD.IADD R184, R180, 0x1, R161.reuse ;  /* 0x00000001b4b87824 */ /* 0x100fe400078e02a1 */
[----:B------:R-:W-:Y:S01]  /*1f260*/  IMAD.IADD R134, R182, 0x1, R161 ;  /* 0x00000001b6867824 */ /* 0x000fe200078e02a1 */
[----:B------:R-:W-:Y:S01]  /*1f270*/  @!PT LDS RZ, [RZ] ;  /* 0x00000000fffff984 */ /* 0x000fe20000000800 */
[----:B------:R-:W-:Y:S01]  /*1f280*/  @!PT LDS RZ, [RZ] ;  /* 0x00000000fffff984 */ /* 0x000fe20000000800 */
[----:B------:R-:W-:Y:S01]  /*1f290*/  @!PT LDS RZ, [RZ] ;  /* 0x00000000fffff984 */ /* 0x000fe20000000800 */
[----:B------:R2:W-:Y:S04]  /*1f2a0*/  @!P0 LDGSTS.E.BYPASS.LTC128B.128 [R235+0x13800], desc[UR4][R4.64+0x80] ;  /* 0x1380008004eb8fae */ /* 0x0005e8000b981a04 */
[----:B------:R-:W-:Y:S01]  /*1f2b0*/  @P0 STS.128 [R235+0x13800], RZ ;  /* 0x013800ffeb000388 */ /* 0x000fe20000000c00 */
[----:B------:R-:W-:Y:S03]  /*1f2c0*/  LOP3.LUT P0, RZ, R196, 0x2, RZ, 0xc0, !PT ;  /* 0x00000002c4ff7812 */ /* 0x000fe6000780c0ff */
[----:B------:R-:W-:Y:S01]  /*1f2d0*/  LDSM.16.M88.4 R64, [R180] ;  /* 0x00000000b440783b */ /* 0x000fe20000000200 */
[----:B------:R-:W-:Y:S02]  /*1f2e0*/  SEL R201, R198, 0xffffffe0, !P0 ;  /* 0xffffffe0c6c97807 */ /* 0x000fe40004000000 */
[----:B------:R-:W-:Y:S01]  /*1f2f0*/  ISETP.GT.AND P0, PT, R228, R205, PT ;  /* 0x000000cde400720c */ /* 0x000fe20003f04270 */
[----:B-1----:R-:W2:Y:S02]  /*1f300*/  LDSM.16.M88.4 R8, [R185+UR6+0x4000] ;  /* 0x00400006b908783b */ /* 0x002ea40008000200 */
[--C-:B------:R-:W-:Y:S02]  /*1f310*/  IMAD.IADD R140, R180, 0x1, R201.reuse ;  /* 0x00000001b48c7824 */ /* 0x100fe400078e02c9 */
[----:B------:R-:W1:Y:S01]  /*1f320*/  LDSM.16.M88.4 R16, [R185+UR6+0x4800] ;  /* 0x00480006b910783b */ /* 0x000e620008000200 */
[C-C-:B------:R-:W-:Y:S02]  /*1f330*/  IMAD.IADD R135, R182.reuse, 0x1, R201.reuse ;  /* 0x00000001b6877824 */ /* 0x140fe400078e02c9 */
[C---:B------:R-:W-:Y:S01]  /*1f340*/  IMAD.IADD R204, R201.reuse, 0x1, R184 ;  /* 0x00000001c9cc7824 */ /* 0x040fe200078e02b8 */
[----:B------:R-:W3:Y:S01]  /*1f350*/  LDSM.16.M88.4 R24, [R185+UR6+0x5000] ;  /* 0x00500006b918783b */ /* 0x000ee20008000200 */
[--C-:B------:R-:W-:Y:S03]  /*1f360*/  IMAD.IADD R192, R182, 0x1, R201.reuse ;  /* 0x00000001b6c07824 */ /* 0x100fe600078e02c9 */
        /* <DEDUP_REMOVED lines=11> */
[----:B------:R-:W-:Y:S04]  /*1f420*/  LDSM.16.M88.4 R152, [R135+0x5800] ;  /* 0x005800008798783b */ /* 0x000fe80000000200 */
[----:B------:R-:W-:Y:S01]  /*1f430*/  LDSM.16.M88.4 R156, [R135+0x6800] ;  /* 0x00680000879c783b */ /* 0x000fe20000000200 */
[C---:B-1----:R-:W-:Y:S03]  /*1f440*/  HMMA.16816.F32.BF16 R12, R64.reuse, R16, RZ ;  /* 0x00000010400c723c */ /* 0x042fe600000418ff */
[----:B------:R-:W-:Y:S04]  /*1f450*/  LDSM.16.M88.4 R160, [R135+0x7000] ;  /* 0x0070000087a0783b */ /* 0x000fe80000000200 */
[----:B------:R-:W-:Y:S01]  /*1f460*/  LDSM.16.M88.4 R164, [R135+0x7800] ;  /* 0x0078000087a4783b */ /* 0x000fe20000000200 */
[C---:B------:R-:W-:Y:S03]  /*1f470*/  HMMA.16816.F32.BF16 R16, R64.reuse, R18, RZ ;  /* 0x000000124010723c */ /* 0x040fe600000418ff */
[----:B------:R-:W-:Y:S04]  /*1f480*/  LDSM.16.M88.4 R168, [R184] ;  /* 0x00000000b8a8783b */ /* 0x000fe80000000200 */
[----:B------:R-:W-:Y:S01]  /*1f490*/  LDSM.16.M88.4 R172, [R134+0x4000] ;  /* 0x0040000086ac783b */ /* 0x000fe20000000200 */
[C---:B---3--:R-:W-:Y:S03]  /*1f4a0*/  HMMA.16816.F32.BF16 R20, R64.reuse, R24, RZ ;  /* 0x000000184014723c */ /* 0x048fe600000418ff */
[----:B------:R-:W-:Y:S04]  /*1f4b0*/  LDSM.16.M88.4 R176, [R134+0x4800] ;  /* 0x0048000086b0783b */ /* 0x000fe80000000200 */
[----:B------:R-:W-:Y:S01]  /*1f4c0*/  LDSM.16.M88.4 R188, [R134+0x8000] ;  /* 0x0080000086bc783b */ /* 0x000fe20000000200 */
[C---:B------:R-:W-:Y:S08]  /*1f4d0*/  HMMA.16816.F32.BF16 R24, R64.reuse, R26, RZ ;  /* 0x0000001a4018723c */ /* 0x040ff000000418ff */
        /* <DEDUP_REMOVED lines=13> */
[----:B------:R2:W3:Y:S07]  /*1f5b0*/  LDSM.16.M88.4 R144, [R135+0x6000] ;  /* 0x006000008790783b */ /* 0x0004ee0000000200 */
[C---:B------:R-:W-:Y:S08]  /*1f5c0*/  HMMA.16816.F32.BF16 R12, R140.reuse, R148, R12 ;  /* 0x000000948c0c723c */ /* 0x040ff0000004180c */
[C---:B------:R-:W-:Y:S01]  /*1f5d0*/  HMMA.16816.F32.BF16 R16, R140.reuse, R150, R16 ;  /* 0x000000968c10723c */ /* 0x040fe20000041810 */
[----:B------:R-:W4:Y:S02]  /*1f5e0*/  LDSM.16.M88.4 R148, [R134+0x5000] ;  /* 0x005000008694783b */ /* 0x000f240000000200 */
[----:B--2---:R-:W-:Y:S05]  /*1f5f0*/  IMAD.IADD R135, R201, 0x1, R134 ;  /* 0x00000001c9877824 */ /* 0x004fea00078e0286 */
[C---:B-1----:R-:W-:Y:S08]  /*1f600*/  HMMA.16816.F32.BF16 R20, R140.reuse, R136, R20 ;  /* 0x000000888c14723c */ /* 0x042ff00000041814 */
        /* <DEDUP_REMOVED lines=41> */
[----:B------:R-:W1:Y:S04]  /*1f8a0*/  LDSM.16.M88.4 R136, [R135+0x7000] ;  /* 0x007000008788783b */ /* 0x000e680000000200 */
[----:B------:R-:W-:Y:S03]  /*1f8b0*/  LDSM.16.M88.4 R168, [R185+UR6+0x8000] ;  /* 0x00800006b9a8783b */ /* 0x000fe60008000200 */
        /* <DEDUP_REMOVED lines=24> */
[----:B------:R-:W-:Y:S01]  /*1fa40*/  HMMA.16816.F32.BF16 R64, R152, R158, R64 ;  /* 0x0000009e9840723c */ /* 0x000fe20000041840 */
[----:B------:R-:W5:Y:S04]  /*1fa50*/  LDSM.16.M88.4 R152, [R185+UR6+0xb800] ;  /* 0x00b80006b998783b */ /* 0x000f680008000200 */
        /* <DEDUP_REMOVED lines=19> */
[----:B------:R-:W4:Y:S04]  /*1fb90*/  LDSM.16.M88.4 R148, [R192+0xb800] ;  /* 0x00b80000c094783b */ /* 0x000f280000000200 */
[----:B------:R-:W-:Y:S03]  /*1fba0*/  LDSM.16.M88.4 R192, [R135+0xb000] ;  /* 0x00b0000087c0783b */ /* 0x000fe60000000200 */
[C---:B-1----:R-:W-:Y:S08]  /*1fbb0*/  HMMA.16816.F32.BF16 R52, R160.reuse, R136, R52 ;  /* 0x00000088a034723c */ /* 0x042ff00000041834 */
[C---:B------:R-:W-:Y:S01]  /*1fbc0*/  HMMA.16816.F32.BF16 R56, R160.reuse, R138, R56 ;  /* 0x0000008aa038723c */ /* 0x040fe20000041838 */
[----:B------:R-:W1:Y:S07]  /*1fbd0*/  LDSM.16.M88.4 R136, [R134+0x8800] ;  /* 0x008800008688783b */ /* 0x000e6e0000000200 */
        /* <DEDUP_REMOVED lines=27> */
[----:B------:R-:W3:Y:S04]  /*1fd90*/  LDSM.16.M88.4 R148, [R134+0xa800] ;  /* 0x00a800008694783b */ /* 0x000ee80000000200 */
[----:B------:R-:W4:Y:S03]  /*1fda0*/  LDSM.16.M88.4 R156, [R134+0xb000] ;  /* 0x00b00000869c783b */ /* 0x000f260000000200 */
        /* <DEDUP_REMOVED lines=41> */
[----:B------:R-:W-:Y:S02]  /*20040*/  LOP3.LUT R134, R3, 0x40, RZ, 0xfc, !PT ;  /* 0x0000004003867812 */ /* 0x000fe400078efcff */
[----:B------:R-:W-:Y:S02]  /*20050*/  ISETP.NE.AND.EX P3, PT, R223, RZ, PT, P3 ;  /* 0x000000ffdf00720c */ /* 0x000fe40003f65330 */
[----:B------:R-:W-:Y:S11]  /*20060*/  ISETP.GE.AND P1, PT, R3, R217, PT ;  /* 0x000000d90300720c */ /* 0x000ff60003f26270 */
[----:B------:R-:W2:Y:S01]  /*20070*/  @!P3 LD.E R136, desc[UR4][R132.64+0x38] ;  /* 0x000038048488b980 */ /* 0x000ea2000c101900 */
[----:B------:R-:W-:Y:S05]  /*20080*/  @!P3 IMAD.MOV.U32 R135, RZ, RZ, RZ ;  /* 0x000000ffff87b224 */ /* 0x000fea00078e00ff */
[----:B------:R-:W-:Y:S01]  /*20090*/  @!P3 IADD3 R135, P0, PT, RZ, -R135, RZ ;  /* 0x80000087ff87b210 */ /* 0x000fe20007f1e0ff */
[----:B--2---:R-:W-:Y:S04]  /*200a0*/  @!P3 IMAD.SHL.U32 R136, R136, 0x80, RZ ;  /* 0x000000808888b824 */ /* 0x004fe800078e00ff */
[----:B------:R-:W-:Y:S01]  /*200b0*/  @!P3 IMAD.X R136, RZ, RZ, ~R136, P0 ;  /* 0x000000ffff88b224 */ /* 0x000fe200000e0e88 */
[----:B------:R-:W-:Y:S01]  /*200c0*/  ISETP.GE.AND P0, PT, R134, R217, PT ;  /* 0x000000d98600720c */ /* 0x000fe20003f06270 */
[----:B------:R-:W-:Y:S03]  /*200d0*/  IMAD.SHL.U32 R134, R206, 0x20, RZ ;  /* 0x00000020ce867824 */ /* 0x000fe600078e00ff */
        /* <DEDUP_REMOVED lines=67> */
.L_x_3376:
[----:B------:R-:W-:Y:S05]  /*20510*/  BSYNC.RECONVERGENT B0 ;  /* 0x0000000000007941 */ /* 0x000fea0003800200 */
.L_x_3375:
        /* <DEDUP_REMOVED lines=96> */
.L_x_3374:
[----:B------:R-:W-:Y:S05]  /*20b20*/  BSYNC.RECONVERGENT B1 ;  /* 0x0000000000017941 */ /* 0x000fea0003800200 */
.L_x_3373:
[----:B-1----:R-:W2:Y:S01]  /*20b30*/  LD.E R135, desc[UR4][R132.64+0xdc] ;  /* 0x0000dc0484877980 */ /* 0x002ea2000c101900 */
[----:B------:R-:W-:Y:S01]  /*20b40*/  VIADD R148, R230, 0xffffffc1 ;  /* 0xffffffc1e6947836 */ /* 0x000fe20000000000 */
[----:B------:R-:W-:Y:S01]  /*20b50*/  LOP3.LUT R202, R202, 0x200, R203, 0xf8, !PT ;  /* 0x00000200caca7812 */ /* 0x000fe200078ef8cb */
[C---:B------:R-:W-:Y:S02]  /*20b60*/  VIADD R134, R230.reuse, 0xffffffc9 ;  /* 0xffffffc9e6867836 */ /* 0x040fe40000000000 */
[----:B------:R-:W-:Y:S01]  /*20b70*/  VIADD R145, R230, 0xffffffc0 ;  /* 0xffffffc0e6917836 */ /* 0x000fe20000000000 */
[----:B------:R-:W-:Y:S01]  /*20b80*/  ISETP.GE.AND P4, PT, R148, R227, PT ;  /* 0x000000e39400720c */ /* 0x000fe20003f86270 */
[----:B------:R-:W-:Y:S01]  /*20b90*/  VIADD R136, R230, 0xffffffc8 ;  /* 0xffffffc8e6887836 */ /* 0x000fe20000000000 */
[----:B------:R-:W-:Y:S01]  /*20ba0*/  ISETP.GE.AND P0, PT, R148, R225, PT ;  /* 0x000000e19400720c */ /* 0x000fe20003f06270 */
[C---:B------:R-:W-:Y:S01]  /*20bb0*/  VIADD R144, R230.reuse, 0xffffffd0 ;  /* 0xffffffd0e6907836 */ /* 0x040fe20000000000 */
[----:B------:R-:W-:Y:S01]  /*20bc0*/  FSEL R147, R5, -INF , P4 ;  /* 0xff80000005937808 */ /* 0x000fe20002000000 */
[----:B------:R-:W-:Y:S01]  /*20bd0*/  VIADD R141, R230, 0xffffffe1 ;  /* 0xffffffe1e68d7836 */ /* 0x000fe20000000000 */
[----:B------:R-:W-:Y:S01]  /*20be0*/  ISETP.GE.AND P4, PT, R134, R227, PT ;  /* 0x000000e38600720c */ /* 0x000fe20003f86270 */
[C---:B------:R-:W-:Y:S01]  /*20bf0*/  VIADD R3, R230.reuse, 0xffffffe9 ;  /* 0xffffffe9e6037836 */ /* 0x040fe20000000000 */
[-C--:B------:R-:W-:Y:S01]  /*20c00*/  ISETP.GE.AND P1, PT, R145, R225.reuse, PT ;  /* 0x000000e19100720c */ /* 0x080fe20003f26270 */
[C---:B------:R-:W-:Y:S01]  /*20c10*/  VIADD R143, R230.reuse, 0xffffffe0 ;  /* 0xffffffe0e68f7836 */ /* 0x040fe20000000000 */
[----:B------:R-:W-:Y:S01]  /*20c20*/  FSEL R5, R7, -INF , P0 ;  /* 0xff80000007057808 */ /* 0x000fe20000000000 */
[----:B------:R-:W-:Y:S01]  /*20c30*/  VIADD R140, R230, 0xfffffff1 ;  /* 0xfffffff1e68c7836 */ /* 0x000fe20000000000 */
[-C--:B------:R-:W-:Y:S01]  /*20c40*/  ISETP.GE.AND P0, PT, R134, R225.reuse, PT ;  /* 0x000000e18600720c */ /* 0x080fe20003f06270 */
[----:B------:R-:W-:Y:S01]  /*20c50*/  VIADD R142, R230, 0xfffffff0 ;  /* 0xfffffff0e68e7836 */ /* 0x000fe20000000000 */
[----:B------:R-:W-:Y:S01]  /*20c60*/  FSEL R139, R6, -INF , P1 ;  /* 0xff800000068b7808 */ /* 0x000fe20000800000 */
[C---:B------:R-:W-:Y:S01]  /*20c70*/  VIADD R6, R230.reuse, 0xfffffff9 ;  /* 0xfffffff9e6067836 */ /* 0x040fe20000000000 */
[----:B------:R-:W-:Y:S01]  /*20c80*/  FSEL R7, R9, -INF , P4 ;  /* 0xff80000009077808 */ /* 0x000fe20002000000 */
[----:B------:R-:W-:Y:S01]  /*20c90*/  VIADD R146, R230, 0x1 ;  /* 0x00000001e6927836 */ /* 0x000fe20000000000 */
[----:B------:R-:W-:Y:S01]  /*20ca0*/  ISETP.GE.AND P1, PT, R136, R225, PT ;  /* 0x000000e18800720c */ /* 0x000fe20003f26270 */
[----:B------:R-:W-:Y:S01]  /*20cb0*/  VIADD R229, R229, 0xffffff80 ;  /* 0xffffff80e5e57836 */ /* 0x000fe20000000000 */
[-C--:B------:R-:W-:Y:S02]  /*20cc0*/  ISETP.GE.AND P5, PT, R145, R227.reuse, PT ;  /* 0x000000e39100720c */ /* 0x080fe40003fa6270 */
[----:B------:R-:W-:Y:S01]  /*20cd0*/  FSEL R9, R11, -INF , P0 ;  /* 0xff8000000b097808 */ /* 0x000fe20000000000 */
[----:B------:R-:W-:Y:S01]  /*20ce0*/  VIADD R11, R230, 0xffffffd1 ;  /* 0xffffffd1e60b7836 */ /* 0x000fe20000000000 */
[----:B------:R-:W-:Y:S01]  /*20cf0*/  FSEL R138, R10, -INF , P1 ;  /* 0xff8000000a8a7808 */ /* 0x000fe20000800000 */
[----:B------:R-:W-:Y:S01]  /*20d00*/  VIADD R10, R230, 0xffffffd8 ;  /* 0xffffffd8e60a7836 */ /* 0x000fe20000000000 */
        /* <DEDUP_REMOVED lines=10> */
[----:B------:R-:W-:Y:S02]  /*20db0*/  FSEL R151, R13, -INF , P4 ;  /* 0xff8000000d977808 */ /* 0x000fe40002000000 */
[----:B------:R-:W-:Y:S02]  /*20dc0*/  ISETP.GE.AND P5, PT, R144, R227, PT ;  /* 0x000000e39000720c */ /* 0x000fe40003fa6270 */
        /* <DEDUP_REMOVED lines=14> */
[C---:B------:R-:W-:Y:S01]  /*20eb0*/  VIADD R16, R230.reuse, 0x29 ;  /* 0x00000029e6107836 */ /* 0x040fe20000000000 */
[----:B------:R-:W-:Y:S02]  /*20ec0*/  FSEL R27, R27, -INF , P0 ;  /* 0xff8000001b1b7808 */ /* 0x000fe40000000000 */
[----:B------:R-:W-:Y:S02]  /*20ed0*/  ISETP.GE.AND P5, PT, R143, R227, PT ;  /* 0x000000e38f00720c */ /* 0x000fe40003fa6270 */
[----:B------:R-:W-:Y:S01]  /*20ee0*/  FSEL R182, R25, -INF , P4 ;  /* 0xff80000019b67808 */ /* 0x000fe20002000000 */
[----:B------:R-:W-:Y:S01]  /*20ef0*/  VIADD R25, R230, 0x38 ;  /* 0x00000038e6197836 */ /* 0x000fe20000000000 */
[C---:B------:R-:W-:Y:S02]  /*20f00*/  ISETP.GE.AND P0, PT, R140.reuse, R225, PT ;  /* 0x000000e18c00720c */ /* 0x040fe40003f06270 */
[-C--:B------:R-:W-:Y:S02]  /*20f10*/  ISETP.GE.AND P4, PT, R140, R227.reuse, PT ;  /* 0x000000e38c00720c */ /* 0x080fe40003f86270 */
[----:B------:R-:W-:Y:S01]  /*20f20*/  FSEL R186, R20, -INF , P5 ;  /* 0xff80000014ba7808 */ /* 0x000fe20002800000 */
[C---:B------:R-:W-:Y:S01]  /*20f30*/  VIADD R20, R230.reuse, 0x19 ;  /* 0x00000019e6147836 */ /* 0x040fe20000000000 */
[----:B------:R-:W-:Y:S02]  /*20f40*/  FSEL R31, R31, -INF , P0 ;  /* 0xff8000001f1f7808 */ /* 0x000fe40000000000 */
[----:B------:R-:W-:Y:S01]  /*20f50*/  FSEL R241, R29, -INF , P4 ;  /* 0xff8000001df17808 */ /* 0x000fe20002000000 */
[----:B------:R-:W-:Y:S01]  /*20f60*/  VIADD R29, R230, 0x28 ;  /* 0x00000028e61d7836 */ /* 0x000fe20000000000 */
        /* <DEDUP_REMOVED lines=9> */
[----:B------:R-:W-:Y:S01]  /*21000*/  VIADD R33, R230, 0x8 ;  /* 0x00000008e6217836 */ /* 0x000fe20000000000 */
[----:B------:R-:W-:Y:S02]  /*21010*/  FSEL R18, R18, -INF , P1 ;  /* 0xff80000012127808 */ /* 0x000fe40000800000 */
[-C--:B------:R-:W-:Y:S02]  /*21020*/  ISETP.GE.AND P0, PT, R230, R225.reuse, PT ;  /* 0x000000e1e600720c */ /* 0x080fe40003f06270 */
[----:B------:R-:W-:Y:S02]  /*21030*/  ISETP.GE.AND P1, PT, R143, R225, PT ;  /* 0x000000e18f00720c */ /* 0x000fe40003f26270 */
[----:B------:R-:W-:Y:S01]  /*21040*/  FSEL R178, R28, -INF , P5 ;  /* 0xff8000001cb27808 */ /* 0x000fe20002800000 */
[----:B------:R-:W-:Y:S01]  /*21050*/  VIADD R28, R230, 0x10 ;  /* 0x00000010e61c7836 */ /* 0x000fe20000000000 */
[----:B------:R-:W-:Y:S01]  /*21060*/  FSEL R243, R38, -INF , P0 ;  /* 0xff80000026f37808 */ /* 0x000fe20000000000 */
[----:B------:R-:W-:Y:S01]  /*21070*/  VIADD R38, R230, 0x30 ;  /* 0x00000030e6267836 */ /* 0x000fe20000000000 */
[-C--:B------:R-:W-:Y:S02]  /*21080*/  ISETP.GE.AND P5, PT, R24, R227.reuse, PT ;  /* 0x000000e31800720c */ /* 0x080fe40003fa6270 */
[----:B------:R-:W-:Y:S02]  /*21090*/  FSEL R22, R22, -INF , P1 ;  /* 0xff80000016167808 */ /* 0x000fe40000800000 */
[----:B------:R-:W-:Y:S02]  /*210a0*/  ISETP.GE.AND P0, PT, R33, R227, PT ;  /* 0x000000e32100720c */ /* 0x000fe40003f06270 */
[-C--:B------:R-:W-:Y:S02]  /*210b0*/  ISETP.GE.AND P1, PT, R8, R225.reuse, PT ;  /* 0x000000e10800720c */ /* 0x080fe40003f26270 */
[----:B------:R-:W-:Y:S01]  /*210c0*/  FSEL R168, R32, -INF , P5 ;  /* 0xff80000020a87808 */ /* 0x000fe20002800000 */
[C---:B------:R-:W-:Y:S01]  /*210d0*/  VIADD R32, R230.reuse, 0x18 ;  /* 0x00000018e6207836 */ /* 0x040fe20000000000 */
[C---:B------:R-:W-:Y:S02]  /*210e0*/  ISETP.GE.AND P6, PT, R145.reuse, R226, PT ;  /* 0x000000e29100720c */ /* 0x040fe40003fc6270 */
[-C--:B------:R-:W-:Y:S01]  /*210f0*/  ISETP.GE.AND P5, PT, R145, R224.reuse, PT ;  /* 0x000000e09100720c */ /* 0x080fe20003fa6270 */
[----:B------:R-:W-:Y:S01]  /*21100*/  VIADD R145, R230, 0x11 ;  /* 0x00000011e6917836 */ /* 0x000fe20000000000 */
        /* <DEDUP_REMOVED lines=12> */
[----:B------:R-:W-:Y:S02]  /*211d0*/  ISETP.GE.AND P1, PT, R230, R227, PT ;  /* 0x000000e3e600720c */ /* 0x000fe40003f26270 */
        /* <DEDUP_REMOVED lines=96> */
[----:B------:R-:W-:Y:S02]  /*217e0*/  FMNMX3.FTZ R4, R0, R19, R17, !PT ;  /* 0x0000001300047276 */ /* 0x000fe40007810011 */
[----:B------:R-:W-:Y:S02]  /*217f0*/  ISETP.GE.AND P1, PT, R144, R226, PT ;  /* 0x000000e29000720c */ /* 0x000fe40003f26270 */
[----:B------:R-:W-:Y:S02]  /*21800*/  FSEL R189, R23, -INF , !P6 ;  /* 0xff80000017bd7808 */ /* 0x000fe40007000000 */
[----:B------:R-:W-:Y:S02]  /*21810*/  FSEL R162, R27, -INF , !P4 ;  /* 0xff8000001ba27808 */ /* 0x000fe40006000000 */
[-C--:B------:R-:W-:Y:S02]  /*21820*/  ISETP.GE.AND P6, PT, R142, R224.reuse, PT ;  /* 0x000000e08e00720c */ /* 0x080fe40003fc6270 */
[-C--:B------:R-:W-:Y:S02]  /*21830*/  ISETP.GE.AND P4, PT, R6, R224.reuse, PT ;  /* 0x000000e00600720c */ /* 0x080fe40003f86270 */
[----:B------:R-:W-:Y:S02]  /*21840*/  FMNMX3.FTZ R4, R4, R15, R13, !PT ;  /* 0x0000000f04047276 */ /* 0x000fe4000781000d */
[----:B------:R-:W-:Y:S02]  /*21850*/  FSEL R59, R152, -INF , !P1 ;  /* 0xff800000983b7808 */ /* 0x000fe40004800000 */
[----:B------:R-:W-:Y:S02]  /*21860*/  ISETP.GE.AND P1, PT, R134, R224, PT ;  /* 0x000000e08600720c */ /* 0x000fe40003f26270 */
[----:B------:R-:W-:Y:S02]  /*21870*/  FSEL R166, R30, -INF , !P6 ;  /* 0xff8000001ea67808 */ /* 0x000fe40007000000 */
[----:B------:R-:W-:Y:S02]  /*21880*/  FSEL R245, R35, -INF , !P4 ;  /* 0xff80000023f57808 */ /* 0x000fe40006000000 */
[C---:B------:R-:W-:Y:S02]  /*21890*/  ISETP.GE.AND P6, PT, R21.reuse, R226, PT ;  /* 0x000000e21500720c */ /* 0x040fe40003fc6270 */
[-C--:B------:R-:W-:Y:S02]  /*218a0*/  ISETP.GE.AND P4, PT, R21, R224.reuse, PT ;  /* 0x000000e01500720c */ /* 0x080fe40003f86270 */
[----:B------:R-:W-:Y:S02]  /*218b0*/  FMNMX3.FTZ R21, R4, R59, R57, !PT ;  /* 0x0000003b04157276 */ /* 0x000fe40007810039 */
[----:B------:R-:W-:Y:S02]  /*218c0*/  FSEL R9, R9, -INF , !P1 ;  /* 0xff80000009097808 */ /* 0x000fe40004800000 */
[----:B------:R-:W-:Y:S02]  /*218d0*/  FMNMX3.FTZ R4, R2, R7, R5, !PT ;  /* 0x0000000702047276 */ /* 0x000fe40007810005 */
[----:B------:R-:W-:Y:S02]  /*218e0*/  ISETP.GE.AND P1, PT, R10, R224, PT ;  /* 0x000000e00a00720c */ /* 0x000fe40003f26270 */
[----:B------:R-:W-:Y:S02]  /*218f0*/  FSEL R64, R14, -INF , !P0 ;  /* 0xff8000000e407808 */ /* 0x000fe40004000000 */
[----:B------:R-:W-:Y:S02]  /*21900*/  FMNMX3.FTZ R21, R21, R190, R188, !PT ;  /* 0x000000be15157276 */ /* 0x000fe400078100bc */
[----:B------:R-:W-:Y:S02]  /*21910*/  ISETP.GE.AND P0, PT, R143, R224, PT ;  /* 0x000000e08f00720c */ /* 0x000fe40003f06270 */
[----:B------:R-:W-:Y:S02]  /*21920*/  FMNMX3.FTZ R3, R4, R11, R9, !PT ;  /* 0x0000000b04037276 */ /* 0x000fe40007810009 */
[----:B------:R-:W-:Y:S02]  /*21930*/  FSEL R67, R18, -INF , !P1 ;  /* 0xff80000012437808 */ /* 0x000fe40004800000 */
[----:B------:R-:W-:Y:S02]  /*21940*/  ISETP.GE.AND P1, PT, R140, R226, PT ;  /* 0x000000e28c00720c */ /* 0x000fe40003f26270 */
[----:B------:R-:W-:Y:S02]  /*21950*/  FMNMX3.FTZ R21, R21, R186, R184, !PT ;  /* 0x000000ba15157276 */ /* 0x000fe400078100b8 */
[----:B------:R-:W-:Y:S02]  /*21960*/  FSEL R65, R12, -INF , !P5 ;  /* 0xff8000000c417808 */ /* 0x000fe40006800000 */
[----:B------:R-:W-:Y:S02]  /*21970*/  FSEL R180, R22, -INF , !P0 ;  /* 0xff80000016b47808 */ /* 0x000fe40004000000 */
[----:B------:R-:W-:Y:S02]  /*21980*/  FMNMX3.FTZ R4, R3, R66, R64, !PT ;  /* 0x0000004203047276 */ /* 0x000fe40007810040 */
[-C--:B------:R-:W-:Y:S02]  /*21990*/  ISETP.GE.AND P0, PT, R6, R226.reuse, PT ;  /* 0x000000e20600720c */ /* 0x080fe40003f06270 */
[----:B------:R-:W-:Y:S02]  /*219a0*/  FSEL R241, R241, -INF , !P1 ;  /* 0xff800000f1f17808 */ /* 0x000fe40004800000 */
[----:B------:R-:W-:Y:S02]  /*219b0*/  ISETP.GE.AND P1, PT, R24, R226, PT ;  /* 0x000000e21800720c */ /* 0x000fe40003f26270 */
[----:B------:R-:W-:Y:S02]  /*219c0*/  FMNMX3.FTZ R21, R21, R187, R182, !PT ;  /* 0x000000bb15157276 */ /* 0x000fe400078100b6 */
[----:B------:R-:W-:Y:S02]  /*219d0*/  ISETP.GE.AND P5, PT, R8, R224, PT ;  /* 0x000000e00800720c */ /* 0x000fe40003fa6270 */
[----:B------:R-:W-:Y:S02]  /*219e0*/  FMNMX3.FTZ R4, R4, R67, R65, !PT ;  /* 0x0000004304047276 */ /* 0x000fe40007810041 */
[----:B------:R-:W-:Y:S02]  /*219f0*/  FSEL R172, R172, -INF , !P0 ;  /* 0xff800000acac7808 */ /* 0x000fe40004000000 */
[----:B------:R-:W-:Y:S02]  /*21a00*/  ISETP.GE.AND P0, PT, R146, R226, PT ;  /* 0x000000e29200720c */ /* 0x000fe40003f06270 */
[----:B------:R-:W-:Y:S02]  /*21a10*/  FSEL R168, R168, -INF , !P1 ;  /* 0xff800000a8a87808 */ /* 0x000fe40004800000 */
[----:B------:R-:W-:Y:S02]  /*21a20*/  FMNMX3.FTZ R21, R21, R178, R241, !PT ;  /* 0x000000b215157276 */ /* 0x000fe400078100f1 */
[----:B------:R-:W-:Y:S02]  /*21a30*/  ISETP.GE.AND P1, PT, R140, R224, PT ;  /* 0x000000e08c00720c */ /* 0x000fe40003f26270 */
[----:B------:R-:W-:Y:S02]  /*21a40*/  FSEL R164, R26, -INF , !P5 ;  /* 0xff8000001aa47808 */ /* 0x000fe40006800000 */
[----:B------:R-:W-:Y:S02]  /*21a50*/  FMNMX3.FTZ R3, R4, R180, R189, !PT ;  /* 0x000000b404037276 */ /* 0x000fe400078100bd */
[----:B------:R-:W-:Y:S02]  /*21a60*/  ISETP.GE.AND P5, PT, R24, R224, PT ;  /* 0x000000e01800720c */ /* 0x000fe40003fa6270 */
[----:B------:R-:W-:Y:S02]  /*21a70*/  FSEL R174, R174, -INF , !P0 ;  /* 0xff800000aeae7808 */ /* 0x000fe40004000000 */
        /* <DEDUP_REMOVED lines=8> */
[----:B------:R-:W-:Y:S02]  /*21b00*/  ISETP.GE.AND P1, PT, R146, R224, PT ;  /* 0x000000e09200720c */ /* 0x000fe40003f26270 */
[----:B------:R-:W-:Y:S02]  /*21b10*/  FSEL R251, R251, -INF , !P0 ;  /* 0xff800000fbfb7808 */ /* 0x000fe40004000000 */
[----:B------:R-:W-:Y:S02]  /*21b20*/  FMNMX3.FTZ R4, R21, R176, R174, !PT ;  /* 0x000000b015047276 */ /* 0x000fe400078100ae */
[----:B------:R-:W-:Y:S02]  /*21b30*/  ISETP.GE.AND P0, PT, R33, R224, PT ;  /* 0x000000e02100720c */ /* 0x000fe40003f06270 */
[----:B------:R-:W-:Y:S02]  /*21b40*/  FMNMX3.FTZ R6, R3, R166, R170, !PT ;  /* 0x000000a603067276 */ /* 0x000fe400078100aa */
[----:B------:R-:W-:Y:S02]  /*21b50*/  FSEL R195, R195, -INF , !P6 ;  /* 0xff800000c3c37808 */ /* 0x000fe40007000000 */
[-C--:B------:R-:W-:Y:S02]  /*21b60*/  ISETP.GE.AND P6, PT, R32, R226.reuse, PT ;  /* 0x000000e22000720c */ /* 0x080fe40003fc6270 */
        /* <DEDUP_REMOVED lines=12> */
[-C--:B------:R-:W-:Y:S02]  /*21c30*/  ISETP.GE.AND P4, PT, R40, R226.reuse, PT ;  /* 0x000000e22800720c */ /* 0x080fe40003f86270 */
        /* <DEDUP_REMOVED lines=18> */
[-C--:B------:R-:W-:Y:S02]  /*21d60*/  ISETP.GE.AND P0, PT, R37, R226.reuse, PT ;  /* 0x000000e22500720c */ /* 0x080fe40003f06270 */
[----:B------:R-:W-:Y:S02]  /*21d70*/  FSEL R169, R169, -INF , !P6 ;  /* 0xff800000a9a97808 */ /* 0x000fe40007000000 */
[----:B------:R-:W-:Y:S02]  /*21d80*/  FMNMX3.FTZ R4, R4, R175, R173, !PT ;  /* 0x000000af04047276 */ /* 0x000fe400078100ad */
[----:B------:R-:W-:Y:S02]  /*21d90*/  FMNMX3.FTZ R6, R6, R183, R181, !PT ;  /* 0x000000b706067276 */ /* 0x000fe400078100b5 */
[----:B------:R-:W-:Y:S02]  /*21da0*/  FSEL R167, R54, -INF , !P4 ;  /* 0xff80000036a77808 */ /* 0x000fe40006000000 */
[----:B------:R-:W-:Y:S02]  /*21db0*/  FSEL R165, R55, -INF , !P1 ;  /* 0xff80000037a57808 */ /* 0x000fe40004800000 */
[----:B------:R-:W-:Y:S02]  /*21dc0*/  FSEL R159, R60, -INF , !P5 ;  /* 0xff8000003c9f7808 */ /* 0x000fe40006800000 */
[----:B------:R-:W-:Y:S02]  /*21dd0*/  FSEL R157, R61, -INF , !P0 ;  /* 0xff8000003d9d7808 */ /* 0x000fe40004000000 */
[-C--:B------:R-:W-:Y:S02]  /*21de0*/  ISETP.GE.AND P4, PT, R36, R226.reuse, PT ;  /* 0x000000e22400720c */ /* 0x080fe40003f86270 */
[----:B------:R-:W-:Y:S02]  /*21df0*/  ISETP.GE.AND P1, PT, R25, R226, PT ;  /* 0x000000e21900720c */ /* 0x000fe40003f26270 */
[----:B------:R-:W-:Y:S02]  /*21e00*/  FMNMX3.FTZ R4, R4, R171, R169, !PT ;  /* 0x000000ab04047276 */ /* 0x000fe400078100a9 */
[-C--:B------:R-:W-:Y:S02]  /*21e10*/  ISETP.GE.AND P6, PT, R29, R224.reuse, PT ;  /* 0x000000e01d00720c */ /* 0x080fe40003fc6270 */
[-C--:B------:R-:W-:Y:S02]  /*21e20*/  ISETP.GE.AND P5, PT, R16, R224.reuse, PT ;  /* 0x000000e01000720c */ /* 0x080fe40003fa6270 */
[----:B------:R-:W-:Y:S02]  /*21e30*/  FMNMX3.FTZ R6, R6, R179, R177, !PT ;  /* 0x000000b306067276 */ /* 0x000fe400078100b1 */
[----:B------:R-:W-:Y:S02]  /*21e40*/  FSEL R156, R156, -INF , !P4 ;  /* 0xff8000009c9c7808 */ /* 0x000fe40006000000 */
[----:B------:R-:W-:Y:S02]  /*21e50*/  FSEL R155, R155, -INF , !P1 ;  /* 0xff8000009b9b7808 */ /* 0x000fe40004800000 */
[----:B------:R-:W-:Y:S02]  /*21e60*/  FMNMX3.FTZ R3, R4, R159, R157, !PT ;  /* 0x0000009f04037276 */ /* 0x000fe4000781009d */
[-C--:B------:R-:W-:Y:S02]  /*21e70*/  ISETP.GE.AND P0, PT, R38, R224.reuse, PT ;  /* 0x000000e02600720c */ /* 0x080fe40003f06270 */
[-C--:B------:R-:W-:Y:S02]  /*21e80*/  ISETP.GE.AND P4, PT, R37, R224.reuse, PT ;  /* 0x000000e02500720c */ /* 0x080fe40003f86270 */
[----:B------:R-:W-:Y:S02]  /*21e90*/  FSEL R163, R58, -INF , !P6 ;  /* 0xff8000003aa37808 */ /* 0x000fe40007000000 */
[----:B------:R-:W-:Y:S02]  /*21ea0*/  FSEL R161, R161, -INF , !P5 ;  /* 0xff800000a1a17808 */ /* 0x000fe40006800000 */
[----:B------:R-:W-:Y:S02]  /*21eb0*/  FMNMX3.FTZ R4, R6, R167, R165, !PT ;  /* 0x000000a706047276 */ /* 0x000fe400078100a5 */
[----:B------:R-:W-:Y:S02]  /*21ec0*/  FMNMX3.FTZ R8, R3, R155, R156, !PT ;  /* 0x0000009b03087276 */ /* 0x000fe4000781009c */
[-C--:B------:R-:W-:Y:S02]  /*21ed0*/  ISETP.GE.AND P1, PT, R36, R224.reuse, PT ;  /* 0x000000e02400720c */ /* 0x080fe40003f26270 */
[----:B------:R-:W-:Y:S01]  /*21ee0*/  FSEL R154, R62, -INF , !P0 ;  /* 0xff8000003e9a7808 */ /* 0x000fe20004000000 */
[----:B------:R-:W1:Y:S01]  /*21ef0*/  SHFL.BFLY PT, R23, R8, 0x2, 0x1f ;  /* 0x0c401f0008177f89 */ /* 0x000e6200000e0000 */
[----:B------:R-:W-:Y:S02]  /*21f00*/  FSEL R152, R63, -INF , !P4 ;  /* 0xff8000003f987808 */ /* 0x000fe40006000000 */
[----:B------:R-:W-:Y:S02]  /*21f10*/  ISETP.GE.AND P6, PT, R25, R224, PT ;  /* 0x000000e01900720c */ /* 0x000fe40003fc6270 */
[----:B------:R-:W-:Y:S02]  /*21f20*/  FMNMX3.FTZ R3, R4, R163, R161, !PT ;  /* 0x000000a304037276 */ /* 0x000fe400078100a1 */
[----:B------:R-:W-:Y:S02]  /*21f30*/  FSEL R136, R44, -INF , !P1 ;  /* 0xff8000002c887808 */ /* 0x000fe40004800000 */
[----:B------:R-:W-:Y:S02]  /*21f40*/  FSEL R137, R45, -INF , !P6 ;  /* 0xff8000002d897808 */ /* 0x000fe40007000000 */
[----:B------:R-:W-:Y:S02]  /*21f50*/  FMNMX3.FTZ R3, R3, R154, R152, !PT ;  /* 0x0000009a03037276 */ /* 0x000fe40007810098 */
[----:B------:R-:W-:Y:S02]  /*21f60*/  LEA R138, R202, UR6, 0x1 ;  /* 0x00000006ca8a7c11 */ /* 0x000fe4000f8e08ff */
[----:B------:R-:W-:Y:S03]  /*21f70*/  FMNMX3.FTZ R6, R3, R137, R136, !PT ;  /* 0x0000008903067276 */ /* 0x000fe60007810088 */
[C---:B------:R-:W-:Y:S01]  /*21f80*/  IMAD.IADD R139, R201.reuse, 0x1, R138 ;  /* 0x00000001c98b7824 */ /* 0x040fe200078e028a */
[----:B------:R-:W-:Y:S01]  /*21f90*/  LDSM.16.MT88.4 R44, [R138+0x10000] ;  /* 0x010000008a2c783b */ /* 0x000fe20000004200 */
[----:B------:R-:W-:Y:S07]  /*21fa0*/  VIADD R144, R138, 0xc040 ;  /* 0x0000c0408a907836 */ /* 0x000fee0000000000 */
[----:B------:R-:W3:Y:S08]  /*21fb0*/  SHFL.BFLY PT, R3, R6, 0x2, 0x1f ;  /* 0x0c401f0006037f89 */ /* 0x000ef000000e0000 */
[----:B------:R-:W-:Y:S01]  /*21fc0*/  LDSM.16.MT88.4 R52, [R139+0x10000] ;  /* 0x010000008b34783b */ /* 0x000fe20000004200 */
[----:B-1----:R-:W-:Y:S01]  /*21fd0*/  FMNMX.FTZ R21, R8, R23, !PT ;  /* 0x0000001708157209 */ /* 0x002fe20007810000 */
[----:B------:R-:W-:Y:S04]  /*21fe0*/  VIADD R8, R138, 0xc000 ;  /* 0x0000c0008a087836 */ /* 0x000fe80000000000 */
[----:B------:R-:W-:Y:S02]  /*21ff0*/  @P2 VIADD R144, R8, 0xffffffc0 ;  /* 0xffffffc008902836 */ /* 0x000fe40000000000 */
[----:B------:R-:W1:Y:S02]  /*22000*/  SHFL.BFLY PT, R134, R21, 0x1, 0x1f ;  /* 0x0c201f0015867f89 */ /* 0x000e6400000e0000 */
[----:B------:R-:W-:Y:S06]  /*22010*/  IMAD.IADD R201, R201, 0x1, R144 ;  /* 0x00000001c9c97824 */ /* 0x000fec00078e0290 */
[----:B------:R-:W-:Y:S01]  /*22020*/  LDSM.16.MT88.4 R28, [R144] ;  /* 0x00000000901c783b */ /* 0x000fe20000004200 */
[----:B---3--:R-:W-:Y:S07]  /*22030*/  FMNMX.FTZ R4, R6, R3, !PT ;  /* 0x0000000306047209 */ /* 0x008fee0007810000 */
[----:B------:R-:W-:Y:S08]  /*22040*/  LDSM.16.MT88.4 R36, [R201] ;  /* 0x00000000c924783b */ /* 0x000ff00000004200 */
[----:B------:R-:W3:Y:S01]  /*22050*/  SHFL.BFLY PT, R3, R4, 0x1, 0x1f ;  /* 0x0c201f0004037f89 */ /* 0x000ee200000e0000 */
[----:B-1----:R-:W-:Y:S07]  /*22060*/  FMNMX.FTZ R134, R21, R134, !PT ;  /* 0x0000008615867209 */ /* 0x002fee0007810000 */
[----:B------:R-:W-:Y:S01]  /*22070*/  LDSM.16.MT88.4 R60, [R144+0x4000] ;  /* 0x00400000903c783b */ /* 0x000fe20000004200 */
[----:B------:R-:W-:Y:S01]  /*22080*/  FSETP.NEU.FTZ.AND P1, PT, R134, -INF , PT ;  /* 0xff8000008600780b */ /* 0x000fe20003f3d000 */
[----:B--2---:R-:W-:Y:S06]  /*22090*/  FMUL.FTZ R160, R135, R134 ;  /* 0x0000008687a07220 */ /* 0x004fec0000410000 */
[----:B------:R-:W-:Y:S01]  /*220a0*/  LDSM.16.MT88.4 R20, [R139+0xc000] ;  /* 0x00c000008b14783b */ /* 0x000fe20000004200 */
[----:B------:R-:W-:Y:S05]  /*220b0*/  FSEL R160, R160, RZ, P1 ;  /* 0x000000ffa0a07208 */ /* 0x000fea0000800000 */
[-CC-:B------:R-:W-:Y:S01]  /*220c0*/  FFMA.FTZ R146, R15, R135.reuse, -R160.reuse ;  /* 0x000000870f927223 */ /* 0x180fe200000108a0 */
[-CC-:B------:R-:W-:Y:S01]  /*220d0*/  FFMA.FTZ R145, R13, R135.reuse, -R160.reuse ;  /* 0x000000870d917223 */ /* 0x180fe200000108a0 */
[-CC-:B------:R-:W-:Y:S01]  /*220e0*/  FFMA.FTZ R147, R19, R135.reuse, -R160.reuse ;  /* 0x0000008713937223 */ /* 0x180fe200000108a0 */
[----:B------:R-:W1:Y:S01]  /*220f0*/  LDSM.16.MT88.4 R12, [R138+0xc000] ;  /* 0x00c000008a0c783b */ /* 0x000e620000004200 */
[-CC-:B------:R-:W-:Y:S01]  /*22100*/  FFMA.FTZ R150, R17, R135.reuse, -R160.reuse ;  /* 0x0000008711967223 */ /* 0x180fe200000108a0 */
[--C-:B------:R-:W-:Y:S01]  /*22110*/  FFMA.FTZ R184, R184, R135, -R160.reuse ;  /* 0x00000087b8b87223 */ /* 0x100fe200000108a0 */
[----:B---3--:R-:W-:Y:S01]  /*22120*/  FMNMX.FTZ R3, R4, R3, !PT ;  /* 0x0000000304037209 */ /* 0x008fe20007810000 */
[----:B------:R-:W-:Y:S01]  /*22130*/  MUFU.EX2 R146, R146 ;  /* 0x0000009200927308 */ /* 0x000fe20000000800 */
[-CC-:B------:R-:W-:Y:S01]  /*22140*/  FFMA.FTZ R203, R168, R135.reuse, -R160.reuse ;  /* 0x00000087a8cb7223 */ /* 0x180fe200000108a0 */
[--C-:B------:R-:W-:Y:S01]  /*22150*/  FFMA.FTZ R178, R178, R135, -R160.reuse ;  /* 0x00000087b2b27223 */ /* 0x100fe200000108a0 */
[----:B------:R-:W-:Y:S01]  /*22160*/  FSETP.NEU.FTZ.AND P0, PT, R3, -INF , PT ;  /* 0xff8000000300780b */ /* 0x000fe20003f1d000 */
[----:B------:R-:W-:Y:S06]  /*22170*/  FMUL.FTZ R158, R135, R3 ;  /* 0x00000003879e7220 */ /* 0x000fec0000410000 */
[----:B------:R-:W-:Y:S01]  /*22180*/  MUFU.EX2 R147, R147 ;  /* 0x0000009300937308 */ /* 0x000fe20000000800 */
[-CC-:B------:R-:W-:Y:S01]  /*22190*/  FFMA.FTZ R176, R176, R135.reuse, -R160.reuse ;  /* 0x00000087b0b07223 */ /* 0x180fe200000108a0 */
[-CC-:B------:R-:W-:Y:S01]  /*221a0*/  FFMA.FTZ R247, R247, R135.reuse, -R160.reuse ;  /* 0x00000087f7f77223 */ /* 0x180fe200000108a0 */
[-CC-:B------:R-:W-:Y:S01]  /*221b0*/  FFMA.FTZ R193, R193, R135.reuse, -R160.reuse ;  /* 0x00000087c1c17223 */ /* 0x180fe200000108a0 */
[----:B------:R-:W-:Y:S06]  /*221c0*/  FSEL R158, R158, RZ, P0 ;  /* 0x000000ff9e9e7208 */ /* 0x000fec0000000000 */
[----:B------:R-:W2:Y:S01]  /*221d0*/  MUFU.EX2 R150, R150 ;  /* 0x0000009600967308 */ /* 0x000ea20000000800 */
        /* <DEDUP_REMOVED lines=8> */
[-C--:B------:R-:W-:Y:S01]  /*22260*/  FFMA.FTZ R153, R9, R135.reuse, -R158 ;  /* 0x0000008709997223 */ /* 0x080fe2000001089e */
[----:B------:R-:W3:Y:S01]  /*22270*/  MUFU.EX2 R145, R145 ;  /* 0x0000009100917308 */ /* 0x000ee20000000800 */
[----:B------:R-:W-:Y:S01]  /*22280*/  FADD.FTZ R0, -R7, R0 ;  /* 0x0000000007007221 */ /* 0x000fe20000010100 */
[----:B------:R-:W-:Y:S01]  /*22290*/  FFMA.FTZ R162, R162, R135, -R158 ;  /* 0x00000087a2a27223 */ /* 0x000fe2000001089e */
[----:B------:R-:W-:Y:S07]  /*222a0*/  FADD.FTZ R2, -R5, R2 ;  /* 0x0000000205027221 */ /* 0x000fee0000010100 */
[----:B------:R-:W-:Y:S01]  /*222b0*/  MUFU.EX2 R151, R151 ;  /* 0x0000009700977308 */ /* 0x000fe20000000800 */
[C---:B------:R-:W-:Y:S01]  /*222c0*/  FMUL.FTZ R6, R135.reuse, R0 ;  /* 0x0000000087067220 */ /* 0x040fe20000410000 */
[----:B--2---:R-:W-:Y:S01]  /*222d0*/  F2FP.BF16.F32.PACK_AB R140, R150, R147 ;  /* 0x00000093968c723e */ /* 0x004fe200000010ff */
[----:B------:R-:W-:Y:S07]  /*222e0*/  FMUL.FTZ R7, R135, R2 ;  /* 0x0000000287077220 */ /* 0x000fee0000410000 */
[----:B------:R-:W2:Y:S01]  /*222f0*/  MUFU.EX2 R149, R149 ;  /* 0x0000009500957308 */ /* 0x000ea20000000800 */
[-CC-:B------:R-:W-:Y:S01]  /*22300*/  FFMA.FTZ R180, R180, R135.reuse, -R158.reuse ;  /* 0x00000087b4b47223 */ /* 0x180fe2000001089e */
[-CC-:B------:R-:W-:Y:S01]  /*22310*/  FFMA.FTZ R235, R235, R135.reuse, -R158.reuse ;  /* 0x00000087ebeb7223 */ /* 0x180fe2000001089e */
[-CC-:B------:R-:W-:Y:S07]  /*22320*/  FFMA.FTZ R239, R239, R135.reuse, -R158.reuse ;  /* 0x00000087efef7223 */ /* 0x180fee000001089e */
[----:B------:R-:W4:Y:S01]  /*22330*/  MUFU.EX2 R2, R6 ;  /* 0x0000000600027308 */ /* 0x000f220000000800 */
[-CC-:B------:R-:W-:Y:S01]  /*22340*/  FFMA.FTZ R179, R179, R135.reuse, -R158.reuse ;  /* 0x00000087b3b37223 */ /* 0x180fe2000001089e */
[----:B---3--:R-:W-:Y:S01]  /*22350*/  F2FP.BF16.F32.PACK_AB R142, R145, R146 ;  /* 0x00000092918e723e */ /* 0x008fe200000010ff */
[-CC-:B------:R-:W-:Y:S07]  /*22360*/  FFMA.FTZ R202, R165, R135.reuse, -R158.reuse ;  /* 0x00000087a5ca7223 */ /* 0x180fee000001089e */
[----:B------:R-:W3:Y:S01]  /*22370*/  MUFU.EX2 R0, R7 ;  /* 0x0000000700007308 */ /* 0x000ee20000000800 */
[-CC-:B------:R-:W-:Y:S01]  /*22380*/  FFMA.FTZ R194, R163, R135.reuse, -R158.reuse ;  /* 0x00000087a3c27223 */ /* 0x180fe2000001089e */
[-C--:B------:R-:W-:Y:S01]  /*22390*/  FFMA.FTZ R161, R161, R135.reuse, -R158 ;  /* 0x00000087a1a17223 */ /* 0x080fe2000001089e */
[-C--:B------:R-:W-:Y:S07]  /*223a0*/  FFMA.FTZ R171, R171, R135.reuse, -R160 ;  /* 0x00000087abab7223 */ /* 0x080fee00000108a0 */
[----:B------:R-:W-:Y:S01]  /*223b0*/  MUFU.EX2 R148, R148 ;  /* 0x0000009400947308 */ /* 0x000fe20000000800 */
[----:B------:R-:W-:Y:S01]  /*223c0*/  FFMA.FTZ R167, R167, R135, -R158 ;  /* 0x00000087a7a77223 */ /* 0x000fe2000001089e */
[----:B--2---:R-:W-:Y:S01]  /*223d0*/  F2FP.BF16.F32.PACK_AB R141, R149, R151 ;  /* 0x00000097958d723e */ /* 0x004fe200000010ff */
[-CC-:B------:R-:W-:Y:S07]  /*223e0*/  FFMA.FTZ R159, R159, R135.reuse, -R160.reuse ;  /* 0x000000879f9f7223 */ /* 0x180fee00000108a0 */
[----:B------:R-:W2:Y:S01]  /*223f0*/  MUFU.EX2 R153, R153 ;  /* 0x0000009900997308 */ /* 0x000ea20000000800 */
[----:B------:R-:W-:Y:S01]  /*22400*/  FFMA.FTZ R204, R157, R135, -R160 ;  /* 0x000000879dcc7223 */ /* 0x000fe200000108a0 */
[C---:B----4-:R-:W-:Y:S01]  /*22410*/  FMUL.FTZ R4, R2.reuse, R128 ;  /* 0x0000008002047220 */ /* 0x050fe20000410000 */
[C---:B------:R-:W-:Y:S01]  /*22420*/  FMUL.FTZ R5, R2.reuse, R129 ;  /* 0x0000008102057220 */ /* 0x040fe20000410000 */
[C---:B------:R-:W-:Y:S01]  /*22430*/  FMUL.FTZ R8, R2.reuse, R124 ;  /* 0x0000007c02087220 */ /* 0x040fe20000410000 */
[----:B------:R-:W-:Y:S01]  /*22440*/  FMUL.FTZ R9, R2, R125 ;  /* 0x0000007d02097220 */ /* 0x000fe20000410000 */
[C---:B---3--:R-:W-:Y:S01]  /*22450*/  FMUL.FTZ R6, R0.reuse, R130 ;  /* 0x0000008200067220 */ /* 0x048fe20000410000 */
[C---:B------:R-:W-:Y:S01]  /*22460*/  FMUL.FTZ R7, R0.reuse, R131 ;  /* 0x0000008300077220 */ /* 0x040fe20000410000 */
[C---:B------:R-:W-:Y:S01]  /*22470*/  FMUL.FTZ R10, R0.reuse, R126 ;  /* 0x0000007e000a7220 */ /* 0x040fe20000410000 */
[----:B------:R-:W-:Y:S01]  /*22480*/  FMUL.FTZ R11, R0, R127 ;  /* 0x0000007f000b7220 */ /* 0x000fe20000410000 */
[C---:B------:R-:W-:Y:S01]  /*22490*/  FMUL.FTZ R16, R2.reuse, R116 ;  /* 0x0000007402107220 */ /* 0x040fe20000410000 */
[----:B------:R-:W-:Y:S01]  /*224a0*/  LDSM.16.MT88.4 R124, [R138+0xf800] ;  /* 0x00f800008a7c783b */ /* 0x000fe20000004200 */
[----:B------:R-:W-:Y:S01]  /*224b0*/  FMUL.FTZ R17, R2, R117 ;  /* 0x0000007502117220 */ /* 0x000fe20000410000 */
[C---:B------:R-:W-:Y:S01]  /*224c0*/  FMUL.FTZ R18, R0.reuse, R118 ;  /* 0x0000007600127220 */ /* 0x040fe20000410000 */
[----:B--2---:R-:W-:Y:S01]  /*224d0*/  F2FP.BF16.F32.PACK_AB R143, R153, R148 ;  /* 0x00000094998f723e */ /* 0x004fe200000010ff */
[----:B------:R-:W-:Y:S01]  /*224e0*/  FMUL.FTZ R19, R0, R119 ;  /* 0x0000007700137220 */ /* 0x000fe20000410000 */
[----:B------:R-:W-:Y:S01]  /*224f0*/  FMUL.FTZ R25, R2, R109 ;  /* 0x0000006d02197220 */ /* 0x000fe20000410000 */
[C---:B------:R-:W-:Y:S01]  /*22500*/  FMUL.FTZ R26, R0.reuse, R110 ;  /* 0x0000006e001a7220 */ /* 0x040fe20000410000 */
[----:B------:R-:W-:Y:S01]  /*22510*/  FMUL.FTZ R27, R0, R111 ;  /* 0x0000006f001b7220 */ /* 0x000fe20000410000 */
[----:B------:R-:W-:Y:S01]  /*22520*/  LDSM.16.MT88.4 R116, [R139+0xf800] ;  /* 0x00f800008b74783b */ /* 0x000fe20000004200 */
[C---:B------:R-:W-:Y:S01]  /*22530*/  FMUL.FTZ R32, R2.reuse, R100 ;  /* 0x0000006402207220 */ /* 0x040fe20000410000 */
[C---:B-1----:R-:W-:Y:S01]  /*22540*/  HMMA.16816.F32.BF16 R4, R140.reuse, R12, R4 ;  /* 0x0000000c8c04723c */ /* 0x042fe20000041804 */
[----:B------:R-:W-:Y:S04]  /*22550*/  MUFU.EX2 R176, R176 ;  /* 0x000000b000b07308 */ /* 0x000fe80000000800 */
[----:B------:R-:W-:Y:S01]  /*22560*/  FMUL.FTZ R33, R2, R101 ;  /* 0x0000006502217220 */ /* 0x000fe20000410000 */
[C---:B------:R-:W-:Y:S01]  /*22570*/  FMUL.FTZ R34, R0.reuse, R102 ;  /* 0x0000006600227220 */ /* 0x040fe20000410000 */
[----:B------:R-:W-:Y:S01]  /*22580*/  FMUL.FTZ R35, R0, R103 ;  /* 0x0000006700237220 */ /* 0x000fe20000410000 */
[C---:B------:R-:W-:Y:S01]  /*22590*/  HMMA.16816.F32.BF16 R8, R140.reuse, R14, R8 ;  /* 0x0000000e8c08723c */ /* 0x040fe20000041808 */
[----:B------:R-:W-:Y:S02]  /*225a0*/  LDSM.16.MT88.4 R100, [R144+0x5000] ;  /* 0x005000009064783b */ /* 0x000fe40000004200 */
[----:B------:R-:W-:Y:S01]  /*225b0*/  MUFU.EX2 R162, R162 ;  /* 0x000000a200a27308 */ /* 0x000fe20000000800 */
        /* <DEDUP_REMOVED lines=8> */
[C---:B------:R-:W-:Y:S01]  /*22640*/  FMUL.FTZ R48, R2.reuse, R84 ;  /* 0x0000005402307220 */ /* 0x040fe20000410000 */
[----:B------:R-:W-:Y:S01]  /*22650*/  LDSM.16.MT88.4 R92, [R138+0x10800] ;  /* 0x010800008a5c783b */ /* 0x000fe20000004200 */
[C---:B------:R-:W-:Y:S01]  /*22660*/  HMMA.16816.F32.BF16 R12, R140.reuse, R20, R12 ;  /* 0x000000148c0c723c */ /* 0x040fe2000004180c */
[----:B------:R-:W-:Y:S02]  /*22670*/  MUFU.EX2 R203, R203 ;  /* 0x000000cb00cb7308 */ /* 0x000fe40000000800 */
[----:B------:R-:W-:Y:S01]  /*22680*/  FMUL.FTZ R49, R2, R85 ;  /* 0x0000005502317220 */ /* 0x000fe20000410000 */
[C---:B------:R-:W-:Y:S01]  /*22690*/  FMUL.FTZ R50, R0.reuse, R86 ;  /* 0x0000005600327220 */ /* 0x040fe20000410000 */
[----:B------:R-:W-:Y:S01]  /*226a0*/  FMUL.FTZ R51, R0, R87 ;  /* 0x0000005700337220 */ /* 0x000fe20000410000 */
[C---:B------:R-:W-:Y:S01]  /*226b0*/  FMUL.FTZ R56, R2.reuse, R76 ;  /* 0x0000004c02387220 */ /* 0x040fe20000410000 */
[----:B------:R-:W1:Y:S01]  /*226c0*/  LDSM.16.MT88.4 R84, [R201+0x4000] ;  /* 0x00400000c954783b */ /* 0x000e620000004200 */
[C---:B------:R-:W-:Y:S03]  /*226d0*/  HMMA.16816.F32.BF16 R16, R140.reuse, R22, R16 ;  /* 0x000000168c10723c */ /* 0x040fe60000041810 */
[----:B------:R-:W-:Y:S01]  /*226e0*/  MUFU.EX2 R235, R235 ;  /* 0x000000eb00eb7308 */ /* 0x000fe20000000800 */
[C---:B------:R-:W-:Y:S01]  /*226f0*/  FMUL.FTZ R20, R2.reuse, R112 ;  /* 0x0000007002147220 */ /* 0x040fe20000410000 */
[----:B------:R-:W-:Y:S01]  /*22700*/  FMUL.FTZ R21, R2, R113 ;  /* 0x0000007102157220 */ /* 0x000fe20000410000 */
[C---:B------:R-:W-:Y:S01]  /*22710*/  FMUL.FTZ R22, R0.reuse, R114 ;  /* 0x0000007200167220 */ /* 0x040fe20000410000 */
[C---:B------:R-:W-:Y:S01]  /*22720*/  FMUL.FTZ R23, R0.reuse, R115 ;  /* 0x0000007300177220 */ /* 0x040fe20000410000 */
[----:B------:R-:W-:Y:S01]  /*22730*/  FMUL.FTZ R58, R0, R78 ;  /* 0x0000004e003a7220 */ /* 0x000fe20000410000 */
[-CC-:B------:R-:W-:Y:S01]  /*22740*/  FFMA.FTZ R113, R66, R135.reuse, -R158.reuse ;  /* 0x0000008742717223 */ /* 0x180fe2000001089e */
[-CC-:B------:R-:W-:Y:S01]  /*22750*/  FFMA.FTZ R114, R64, R135.reuse, -R158.reuse ;  /* 0x0000008740727223 */ /* 0x180fe2000001089e */
[-CC-:B------:R-:W-:Y:S01]  /*22760*/  FFMA.FTZ R112, R67, R135.reuse, -R158.reuse ;  /* 0x0000008743707223 */ /* 0x180fe2000001089e */
[--C-:B------:R-:W-:Y:S01]  /*22770*/  FFMA.FTZ R115, R65, R135, -R158.reuse ;  /* 0x0000008741737223 */ /* 0x100fe2000001089e */
[C---:B------:R-:W-:Y:S01]  /*22780*/  FMUL.FTZ R64, R2.reuse, R68 ;  /* 0x0000004402407220 */ /* 0x040fe20000410000 */
[C---:B------:R-:W-:Y:S01]  /*22790*/  HMMA.16816.F32.BF16 R20, R140.reuse, R28, R20 ;  /* 0x0000001c8c14723c */ /* 0x040fe20000041814 */
[----:B------:R-:W-:Y:S02]  /*227a0*/  MUFU.EX2 R113, R113 ;  /* 0x0000007100717308 */ /* 0x000fe40000000800 */
[C---:B------:R-:W-:Y:S01]  /*227b0*/  FMUL.FTZ R24, R2.reuse, R108 ;  /* 0x0000006c02187220 */ /* 0x040fe20000410000 */
[----:B------:R-:W-:Y:S01]  /*227c0*/  FMUL.FTZ R65, R2, R69 ;  /* 0x0000004502417220 */ /* 0x000fe20000410000 */
[C---:B------:R-:W-:Y:S01]  /*227d0*/  FMUL.FTZ R66, R0.reuse, R70 ;  /* 0x0000004600427220 */ /* 0x040fe20000410000 */
[----:B------:R-:W-:Y:S01]  /*227e0*/  FMUL.FTZ R67, R0, R71 ;  /* 0x0000004700437220 */ /* 0x000fe20000410000 */
[-C--:B------:R-:W-:Y:S01]  /*227f0*/  FFMA.FTZ R108, R189, R135.reuse, -R158 ;  /* 0x00000087bd6c7223 */ /* 0x080fe2000001089e */
[-C--:B------:R-:W-:Y:S01]  /*22800*/  FFMA.FTZ R155, R155, R135.reuse, -R160 ;  /* 0x000000879b9b7223 */ /* 0x080fe200000108a0 */
[----:B------:R-:W-:Y:S01]  /*22810*/  FFMA.FTZ R154, R154, R135, -R158 ;  /* 0x000000879a9a7223 */ /* 0x000fe2000001089e */
[C---:B------:R-:W-:Y:S01]  /*22820*/  HMMA.16816.F32.BF16 R24, R140.reuse, R30, R24 ;  /* 0x0000001e8c18723c */ /* 0x040fe20000041818 */
[----:B------:R-:W2:Y:S02]  /*22830*/  MUFU.EX2 R114, R114 ;  /* 0x0000007200727308 */ /* 0x000ea40000000800 */
        /* <DEDUP_REMOVED lines=18> */
[----:B------:R-:W2:Y:S01]  /*22960*/  MUFU.EX2 R106, R106 ;  /* 0x0000006a006a7308 */ /* 0x000ea20000000800 */
[C---:B------:R-:W-:Y:S01]  /*22970*/  FMUL.FTZ R38, R0.reuse, R98 ;  /* 0x0000006200267220 */ /* 0x040fe20000410000 */
[C---:B------:R-:W-:Y:S01]  /*22980*/  FMUL.FTZ R39, R0.reuse, R99 ;  /* 0x0000006300277220 */ /* 0x040fe20000410000 */
[----:B------:R-:W-:Y:S01]  /*22990*/  FFMA.FTZ R190, R173, R135, -R160 ;  /* 0x00000087adbe7223 */ /* 0x000fe200000108a0 */
[----:B------:R-:W-:Y:S06]  /*229a0*/  LDSM.16.MT88.4 R96, [R139+0x10800] ;  /* 0x010800008b60783b */ /* 0x000fec0000004200 */
[----:B------:R-:W-:Y:S01]  /*229b0*/  MUFU.EX2 R104, R104 ;  /* 0x0000006800687308 */ /* 0x000fe20000000800 */
[----:B------:R-:W-:Y:S01]  /*229c0*/  FFMA.FTZ R151, R0, R231, R151 ;  /* 0x000000e700977223 */ /* 0x000fe20000010097 */
[----:B------:R-:W-:Y:S01]  /*229d0*/  FFMA.FTZ R147, R2, R233, R147 ;  /* 0x000000e902937223 */ /* 0x000fe20000010093 */
        /* <DEDUP_REMOVED lines=13> */
[----:B------:R-:W-:Y:S01]  /*22ab0*/  LDSM.16.MT88.4 R88, [R201+0x800] ;  /* 0x00080000c958783b */ /* 0x000fe20000004200 */
[----:B----4-:R-:W-:Y:S05]  /*22ac0*/  F2FP.BF16.F32.PACK_AB R70, R107, R104 ;  /* 0x000000686b46723e */ /* 0x010fea00000010ff */
[----:B------:R4:W-:Y:S01]  /*22ad0*/  MUFU.EX2 R189, R180 ;  /* 0x000000b400bd7308 */ /* 0x0009e20000000800 */
[C---:B------:R-:W-:Y:S09]  /*22ae0*/  HMMA.16816.F32.BF16 R44, R140.reuse, R52, R44 ;  /* 0x000000348c2c723c */ /* 0x040ff2000004182c */
[----:B------:R-:W-:Y:S01]  /*22af0*/  MUFU.EX2 R177, R179 ;  /* 0x000000b300b17308 */ /* 0x000fe20000000800 */
[C---:B------:R-:W-:Y:S01]  /*22b00*/  FMUL.FTZ R52, R2.reuse, R80 ;  /* 0x0000005002347220 */ /* 0x040fe20000410000 */
[----:B------:R-:W-:Y:S01]  /*22b10*/  FMUL.FTZ R53, R2, R81 ;  /* 0x0000005102357220 */ /* 0x000fe20000410000 */
[----:B--2---:R-:W-:Y:S07]  /*22b20*/  F2FP.BF16.F32.PACK_AB R71, R115, R112 ;  /* 0x000000707347723e */ /* 0x004fee00000010ff */
[----:B------:R-:W-:Y:S01]  /*22b30*/  MUFU.EX2 R188, R188 ;  /* 0x000000bc00bc7308 */ /* 0x000fe20000000800 */
[C---:B------:R-:W-:Y:S09]  /*22b40*/  HMMA.16816.F32.BF16 R48, R140.reuse, R54, R48 ;  /* 0x000000368c30723c */ /* 0x040ff20000041830 */
[----:B------:R-:W-:Y:S01]  /*22b50*/  MUFU.EX2 R173, R175 ;  /* 0x000000af00ad7308 */ /* 0x000fe20000000800 */
[C---:B------:R-:W-:Y:S01]  /*22b60*/  FMUL.FTZ R54, R0.reuse, R82 ;  /* 0x0000005200367220 */ /* 0x040fe20000410000 */
[----:B------:R-:W-:Y:S01]  /*22b70*/  FMUL.FTZ R55, R0, R83 ;  /* 0x0000005300377220 */ /* 0x000fe20000410000 */
[----:B----4-:R-:W-:Y:S01]  /*22b80*/  FFMA.FTZ R180, R243, R135, -R158 ;  /* 0x00000087f3b47223 */ /* 0x010fe2000001089e */
[----:B------:R-:W2:Y:S06]  /*22b90*/  LDSM.16.MT88.4 R80, [R139+0xc800] ;  /* 0x00c800008b50783b */ /* 0x000eac0000004200 */
[----:B------:R-:W-:Y:S01]  /*22ba0*/  MUFU.EX2 R243, R247 ;  /* 0x000000f700f37308 */ /* 0x000fe20000000800 */
[C---:B------:R-:W-:Y:S09]  /*22bb0*/  HMMA.16816.F32.BF16 R52, R140.reuse, R60, R52 ;  /* 0x0000003c8c34723c */ /* 0x040ff20000041834 */
[----:B------:R-:W-:Y:S01]  /*22bc0*/  MUFU.EX2 R180, R180 ;  /* 0x000000b400b47308 */ /* 0x000fe20000000800 */
[C---:B------:R-:W-:Y:S01]  /*22bd0*/  FMUL.FTZ R60, R2.reuse, R72 ;  /* 0x00000048023c7220 */ /* 0x040fe20000410000 */
[----:B------:R-:W-:Y:S08]  /*22be0*/  FMUL.FTZ R61, R2, R73 ;  /* 0x00000049023d7220 */ /* 0x000ff00000410000 */
[----:B------:R-:W-:Y:S01]  /*22bf0*/  MUFU.EX2 R190, R190 ;  /* 0x000000be00be7308 */ /* 0x000fe20000000800 */
[----:B------:R-:W-:Y:S01]  /*22c00*/  FADD.FTZ R2, R148, R151 ;  /* 0x0000009794027221 */ /* 0x000fe20000010000 */
[C---:B------:R-:W-:Y:S08]  /*22c10*/  HMMA.16816.F32.BF16 R56, R140.reuse, R62, R56 ;  /* 0x0000003e8c38723c */ /* 0x040ff00000041838 */
[----:B------:R-:W-:Y:S01]  /*22c20*/  MUFU.EX2 R169, R171 ;  /* 0x000000ab00a97308 */ /* 0x000fe20000000800 */
[C---:B------:R-:W-:Y:S01]  /*22c30*/  FMUL.FTZ R62, R0.reuse, R74 ;  /* 0x0000004a003e7220 */ /* 0x040fe20000410000 */
[----:B------:R-:W-:Y:S08]  /*22c40*/  FMUL.FTZ R63, R0, R75 ;  /* 0x0000004b003f7220 */ /* 0x000ff00000410000 */
[----:B------:R-:W-:Y:S01]  /*22c50*/  MUFU.EX2 R192, R192 ;  /* 0x000000c000c07308 */ /* 0x000fe20000000800 */
[----:B------:R-:W4:Y:S01]  /*22c60*/  LDSM.16.MT88.4 R72, [R144+0x800] ;  /* 0x000800009048783b */ /* 0x000f220000004200 */
[----:B------:R-:W-:Y:S01]  /*22c70*/  FADD.FTZ R0, R146, R147 ;  /* 0x0000009392007221 */ /* 0x000fe20000010000 */
[----:B------:R-:W-:Y:S07]  /*22c80*/  FADD.FTZ R2, R153, R2 ;  /* 0x0000000299027221 */ /* 0x000fee0000010000 */
        /* <DEDUP_REMOVED lines=227> */
[----:B------:R-:W-:Y:S01]  /*23ac0*/  FADD.FTZ R5, R105, R0 ;  /* 0x0000000069057221 */ /* 0x000fe20000010000 */
[----:B------:R-:W-:Y:S02]  /*23ad0*/  IMAD.MOV.U32 R2, RZ, RZ, R3 ;  /* 0x000000ffff027224 */ /* 0x000fe400078e0003 */
        /* <DEDUP_REMOVED lines=72> */
.L_x_3370:
        /* <DEDUP_REMOVED lines=11> */
.L_x_3399:
[----:B---34-:R-:W-:Y:S01]  /*24010*/  FADD.FTZ R9, R9, R12 ;  /* 0x0000000c09097221 */ /* 0x018fe20000010000 */
[----:B------:R-:W-:Y:S01]  /*24020*/  FSETP.NE.FTZ.AND P1, PT, R14, RZ, PT ;  /* 0x000000ff0e00720b */ /* 0x000fe20003f35000 */
[----:B------:R-:W2:Y:S01]  /*24030*/  MUFU.RCP R10, R14 ;  /* 0x0000000e000a7308 */ /* 0x000ea20000001000 */
[C---:B------:R-:W-:Y:S01]  /*24040*/  SHF.L.U32 R5, R196.reuse, 0x4, RZ ;  /* 0x00000004c4057819 */ /* 0x040fe200000006ff */
[----:B------:R-:W-:Y:S05]  /*24050*/  WARPSYNC.ALL ;  /* 0x0000000000007948 */ /* 0x000fea0003800000 */
[----:B------:R-:W-:Y:S01]  /*24060*/  FSETP.NE.FTZ.AND P0, PT, R9, RZ, PT ;  /* 0x000000ff0900720b */ /* 0x000fe20003f15000 */
[----:B------:R-:W3:Y:S01]  /*24070*/  MUFU.RCP R8, R9 ;  /* 0x0000000900087308 */ /* 0x000ee20000001000 */
[----:B------:R-:W-:-:S02]  /*24080*/  SHF.L.U32 R13, R196, 0x1, RZ ;  /* 0x00000001c40d7819 */ /* 0x000fc400000006ff */
[----:B------:R-:W-:Y:S02]  /*24090*/  LOP3.LUT R6, R5, 0x1c0, RZ, 0xc0, !PT ;  /* 0x000001c005067812 */ /* 0x000fe400078ec0ff */
[--C-:B------:R-:W-:Y:S02]  /*240a0*/  LOP3.LUT R7, R200, 0x6, R13.reuse, 0xf8, !PT ;  /* 0x00000006c8077812 */ /* 0x100fe400078ef80d */
[----:B------:R-:W-:Y:S01]  /*240b0*/  LOP3.LUT R6, R6, 0x38, R13, 0xf8, !PT ;  /* 0x0000003806067812 */ /* 0x000fe200078ef80d */
[----:B------:R-:W4:Y:S01]  /*240c0*/  @P1 MUFU.LG2 R11, R14 ;  /* 0x0000000e000b1308 */ /* 0x000f220000000c00 */
[----:B------:R-:W-:Y:S02]  /*240d0*/  MOV R0, 0xff800000 ;  /* 0xff80000000007802 */ /* 0x000fe40000000f00 */
[----:B--2---:R-:W-:Y:S02]  /*240e0*/  FSEL R10, R10, 1, P1 ;  /* 0x3f8000000a0a7808 */ /* 0x004fe40000800000 */
[----:B------:R-:W-:-:S03]  /*240f0*/  LOP3.LUT R6, R7, R6, RZ, 0xfc, !PT ;  /* 0x0000000607067212 */ /* 0x000fc600078efcff */
        /* <DEDUP_REMOVED lines=10> */
[----:B----4-:R-:W-:Y:S01]  /*241a0*/  @P1 FMUL.FTZ R11, R11, 0.69314718246459960938 ;  /* 0x3f3172180b0b1820 */ /* 0x010fe20000410000 */
[C---:B------:R-:W-:Y:S01]  /*241b0*/  FMUL.FTZ R112, R10.reuse, R112 ;  /* 0x000000700a707220 */ /* 0x040fe20000410000 */
[C---:B------:R-:W-:Y:S01]  /*241c0*/  FMUL.FTZ R113, R10.reuse, R113 ;  /* 0x000000710a717220 */ /* 0x040fe20000410000 */
[----:B------:R-:W-:Y:S01]  /*241d0*/  FMUL.FTZ R108, R10, R108 ;  /* 0x0000006c0a6c7220 */ /* 0x000fe20000410000 */
[----:B-----5:R-:W-:Y:S01]  /*241e0*/  @P1 FFMA.FTZ R0, R4, R134, R11 ;  /* 0x0000008604001223 */ /* 0x020fe2000001000b */
[----:B------:R-:W-:Y:S01]  /*241f0*/  MOV R134, 0xff800000 ;  /* 0xff80000000867802 */ /* 0x000fe20000000f00 */
[C---:B------:R-:W-:Y:S01]  /*24200*/  FMUL.FTZ R109, R10.reuse, R109 ;  /* 0x0000006d0a6d7220 */ /* 0x040fe20000410000 */
[C---:B------:R-:W-:Y:S01]  /*24210*/  FMUL.FTZ R104, R10.reuse, R104 ;  /* 0x000000680a687220 */ /* 0x040fe20000410000 */
[----:B--2---:R-:W-:Y:S01]  /*24220*/  @P0 FMUL.FTZ R9, R9, 0.69314718246459960938 ;  /* 0x3f31721809090820 */ /* 0x004fe20000410000 */
        /* <DEDUP_REMOVED lines=96> */
[----:B------:R1:W-:Y:S04]  /*24830*/  STS.64 [R198+0x4800], R70 ;  /* 0x00480046c6007388 */ /* 0x0003e80000000a00 */
[----:B--2---:R-:W2:Y:S04]  /*24840*/  LD.E.64 R8, desc[UR4][R132.64+0xb0] ;  /* 0x0000b00484087980 */ /* 0x004ea8000c101b00 */
[----:B------:R-:W2:Y:S04]  /*24850*/  LD.E R13, desc[UR4][R132.64+0x60] ;  /* 0x00006004840d7980 */ /* 0x000ea8000c101900 */
[----:B------:R2:W5:Y:S01]  /*24860*/  LD.E R3, desc[UR4][R132.64+0xcc] ;  /* 0x0000cc0484037980 */ /* 0x000562000c101900 */
[----:B------:R-:W-:Y:S01]  /*24870*/  IMAD.SHL.U32 R2, R196, 0x4, RZ ;  /* 0x00000004c4027824 */ /* 0x000fe200078e00ff */
[----:B------:R-:W-:-:S02]  /*24880*/  LOP3.LUT R5, R5, 0x10, RZ, 0xc0, !PT ;  /* 0x0000001005057812 */ /* 0x000fc400078ec0ff */
[----:B---3--:R3:W5:Y:S01]  /*24890*/  LD.E.64 R76, desc[UR4][R132.64+0x78] ;  /* 0x00007804844c7980 */ /* 0x008762000c101b00 */
[----:B------:R-:W-:Y:S02]  /*248a0*/  SHF.L.U32 R215, R215, 0x6, RZ ;  /* 0x00000006d7d77819 */ /* 0x000fe400000006ff */
[----:B------:R-:W-:Y:S01]  /*248b0*/  LOP3.LUT R6, R2, 0x1f8, RZ, 0xc0, !PT ;  /* 0x000001f802067812 */ /* 0x000fe200078ec0ff */
[----:B----4-:R3:W5:Y:S01]  /*248c0*/  LD.E.64 R74, desc[UR4][R132.64+0xa8] ;  /* 0x0000a804844a7980 */ /* 0x010762000c101b00 */
[----:B------:R-:W-:Y:S02]  /*248d0*/  LOP3.LUT R4, R199, 0x30, RZ, 0xc0, !PT ;  /* 0x00000030c7047812 */ /* 0x000fe400078ec0ff */
[----:B------:R-:W-:Y:S02]  /*248e0*/  LOP3.LUT R6, R6, 0x38, R199, 0x78, !PT ;  /* 0x0000003806067812 */ /* 0x000fe400078e78c7 */
[----:B------:R-:W-:Y:S01]  /*248f0*/  SHF.R.U32.HI R73, RZ, 0x2, R196 ;  /* 0x00000002ff497819 */ /* 0x000fe200000116c4 */
[----:B------:R-:W-:Y:S01]  /*24900*/  BAR.SYNC.DEFER_BLOCKING 0x0 ;  /* 0x0000000000007b1d */ /* 0x000fe20000010000 */
[----:B------:R-:W-:Y:S01]  /*24910*/  LOP3.LUT P0, RZ, R196, 0x3, RZ, 0xc0, !PT ;  /* 0x00000003c4ff7812 */ /* 0x000fe2000780c0ff */
[----:B-1----:R-:W-:Y:S01]  /*24920*/  IMAD R68, R6, 0x4, R5 ;  /* 0x0000000406447824 */ /* 0x002fe200078e0205 */
[----:B------:R-:W-:-:S04]  /*24930*/  LOP3.LUT R73, R4, 0x7, R73, 0xf8, !PT ;  /* 0x0000000704497812 */ /* 0x000fc800078ef849 */
[----:B------:R3:W1:Y:S04]  /*24940*/  LDS.128 R64, [R68+UR6] ;  /* 0x0000000644407984 */ /* 0x0006680008000c00 */
        /* <DEDUP_REMOVED lines=15> */
[----:B------:R-:W-:Y:S02]  /*24a40*/  IMAD R8, R8, R13, R218 ;  /* 0x0000000d08087224 */ /* 0x000fe400078e02da */
[----:B------:R3:W2:Y:S02]  /*24a50*/  LDS.128 R12, [R68+UR6+0x6800] ;  /* 0x00680006440c7984 */ /* 0x0006a40008000c00 */
[----:B------:R-:W-:Y:S02]  /*24a60*/  IMAD R70, R9, R8, R215 ;  /* 0x0000000809467224 */ /* 0x000fe400078e02d7 */
[----:B------:R3:W1:Y:S01]  /*24a70*/  LDS.128 R8, [R68+UR6+0x7000] ;  /* 0x0070000644087984 */ /* 0x0006620008000c00 */
[----:B----4-:R-:W-:Y:S05]  /*24a80*/  @P0 BRA `(.L_x_3380) ;  /* 0x0000000000280947 */ /* 0x010fea0003800000 */
[----:B---3--:R-:W-:Y:S01]  /*24a90*/  IMAD.IADD R68, R216, 0x1, -R215 ;  /* 0x00000001d8447824 */ /* 0x008fe200078e0ad7 */
        /* <DEDUP_REMOVED lines=9> */
.L_x_3380:
[----:B------:R-:W-:Y:S05]  /*24b30*/  BSYNC.RECONVERGENT B0 ;  /* 0x0000000000007941 */ /* 0x000fea0003800200 */
.L_x_3379:
[----:B---3--:R3:W5:Y:S01]  /*24b40*/  LD.E R132, desc[UR4][R132.64+0xc0] ;  /* 0x0000c00484847980 */ /* 0x008762000c101900 */
[----:B------:R-:W-:Y:S01]  /*24b50*/  SHF.R.U32.HI R196, RZ, 0x4, R196 ;  /* 0x00000004ffc47819 */ /* 0x000fe200000116c4 */
[----:B------:R-:W-:Y:S01]  /*24b60*/  IMAD.IADD R215, R216, 0x1, -R215 ;  /* 0x00000001d8d77824 */ /* 0x000fe200078e0ad7 */
[----:B------:R-:W-:Y:S01]  /*24b70*/  LOP3.LUT R197, R197, 0x1f80, RZ, 0xc0, !PT ;  /* 0x00001f80c5c57812 */ /* 0x000fe200078ec0ff */
[----:B-----5:R-:W-:Y:S01]  /*24b80*/  IMAD R3, R70, R3, RZ ;  /* 0x0000000346037224 */ /* 0x020fe200078e02ff */
[----:B------:R-:W-:Y:S01]  /*24b90*/  BSSY.RECONVERGENT B0, `(.L_x_3381) ;  /* 0x000001a000007945 */ /* 0x000fe20003800200 */
[C---:B----4-:R-:W-:Y:S01]  /*24ba0*/  VIADD R0, R196.reuse, 0x8 ;  /* 0x00000008c4007836 */ /* 0x050fe20000000000 */
        /* <DEDUP_REMOVED lines=22> */
[----:B-1----:R3:W-:Y:S04]  /*24d10*/  @!P3 ST.E.128 desc[UR4][R74.64], R64 ;  /* 0x000000404a00b985 */ /* 0x0027e8000c101d04 */
[----:B------:R3:W-:Y:S02]  /*24d20*/  @!P2 ST.E.128 desc[UR4][R74.64+0x100], R32 ;  /* 0x000100204a00a985 */ /* 0x0007e4000c101d04 */
.L_x_3382:
[----:B------:R-:W-:Y:S05]  /*24d30*/  BSYNC.RECONVERGENT B0 ;  /* 0x0000000000007941 */ /* 0x000fea0003800200 */
.L_x_3381:
[----:B------:R-:W-:Y:S01]  /*24d40*/  BSSY.RECONVERGENT B0, `(.L_x_3383) ;  /* 0x000000c000007945 */ /* 0x000fe20003800200 */
[----:B------:R-:W-:Y:S02]  /*24d50*/  ISETP.GE.AND P4, PT, R0, R215, PT ;  /* 0x000000d70000720c */ /* 0x000fe40003f86270 */
[----:B------:R-:W-:Y:S01]  /*24d60*/  IADD3 R196, PT, PT, R196, 0x38, RZ ;  /* 0x00000038c4c47810 */ /* 0x000fe20007ffe0ff */
[----:B------:R-:W-:Y:S05]  /*24d70*/  @P1 BRA `(.L_x_3384) ;  /* 0x0000000000201947 */ /* 0x000fea0003800000 */
        /* <DEDUP_REMOVED lines=8> */
.L_x_3384:
[----:B------:R-:W-:Y:S05]  /*24e00*/  BSYNC.RECONVERGENT B0 ;  /* 0x0000000000007941 */ /* 0x000fea0003800200 */
.L_x_3383:
[----:B------:R-:W-:Y:S01]  /*24e10*/  BSSY.RECONVERGENT B0, `(.L_x_3385) ;  /* 0x000000b000007945 */ /* 0x000fe20003800200 */
[----:B------:R-:W-:-:S03]  /*24e20*/  ISETP.GE.AND P3, PT, R196, R215, PT ;  /* 0x000000d7c400720c */ /* 0x000fc60003f66270 */
[----:B------:R-:W-:Y:S10]  /*24e30*/  @P0 BRA `(.L_x_3386) ;  /* 0x0000000000200947 */ /* 0x000ff40003800000 */
        /* <DEDUP_REMOVED lines=8> */
.L_x_3386:
[----:B------:R-:W-:Y:S05]  /*24ec0*/  BSYNC.RECONVERGENT B0 ;  /* 0x0000000000007941 */ /* 0x000fea0003800200 */
.L_x_3385:
[----:B------:R-:W-:Y:S01]  /*24ed0*/  ISETP.NE.AND P0, PT, R68, RZ, PT ;  /* 0x000000ff4400720c */ /* 0x000fe20003f05270 */
[----:B------:R-:W-:-:S12]  /*24ee0*/  BSSY.RECONVERGENT B0, `(.L_x_3387) ;  /* 0x000000a000007945 */ /* 0x000fd80003800200 */
        /* <DEDUP_REMOVED lines=9> */
.L_x_3388:
[----:B------:R-:W-:Y:S05]  /*24f80*/  BSYNC.RECONVERGENT B0 ;  /* 0x0000000000007941 */ /* 0x000fea0003800200 */
.L_x_3387:
        /* <DEDUP_REMOVED lines=10> */
.L_x_3390:
[----:B------:R-:W-:Y:S05]  /*25030*/  BSYNC.RECONVERGENT B0 ;  /* 0x0000000000007941 */ /* 0x000fea0003800200 */
.L_x_3389:
        /* <DEDUP_REMOVED lines=9> */
[----:B--2---:R1:W-:Y:S02]  /*250d0*/  @!P1 ST.E.128 desc[UR4][R16.64+0x5100], R12 ;  /* 0x0051000c10009985 */ /* 0x0043e4000c101d04 */
.L_x_3392:
[----:B------:R-:W-:Y:S05]  /*250e0*/  BSYNC.RECONVERGENT B0 ;  /* 0x0000000000007941 */ /* 0x000fea0003800200 */
.L_x_3391:
[----:B------:R-:W-:Y:S04]  /*250f0*/  BSSY.RECONVERGENT B0, `(.L_x_3393) ;  /* 0x000000a000007945 */ /* 0x000fe80003800200 */
[----:B------:R-:W-:Y:S05]  /*25100*/  @P4 BRA `(.L_x_3394) ;  /* 0x0000000000204947 */ /* 0x000fea0003800000 */
[-C--:B------:R-:W-:Y:S02]  /*25110*/  ISETP.GE.AND P4, PT, R69, R132.reuse, PT ;  /* 0x000000844500720c */ /* 0x080fe40003f86270 */
[----:B------:R-:W-:-:S11]  /*25120*/  ISETP.GE.AND P1, PT, R71, R132, PT ;  /* 0x000000844700720c */ /* 0x000fd60003f26270 */
[CC--:B-12---:R-:W-:Y:S02]  /*25130*/  @!P4 LEA R14, P2, R73.reuse, R76.reuse, 0x2 ;  /* 0x0000004c490ec211 */ /* 0x0c6fe400078410ff */
[C---:B------:R-:W-:Y:S02]  /*25140*/  @!P1 LEA R12, P0, R73.reuse, R76, 0x2 ;  /* 0x0000004c490c9211 */ /* 0x040fe400078010ff */
[CCC-:B------:R-:W-:Y:S02]  /*25150*/  @!P4 LEA.HI.X R15, R73.reuse, R77.reuse, R3.reuse, 0x2, P2 ;  /* 0x0000004d490fc211 */ /* 0x1c0fe400010f1403 */
[----:B------:R-:W-:-:S03]  /*25160*/  @!P1 LEA.HI.X R13, R73, R77, R3, 0x2, P0 ;  /* 0x0000004d490d9211 */ /* 0x000fc600000f1403 */
[----:B------:R1:W-:Y:S04]  /*25170*/  @!P4 ST.E.128 desc[UR4][R14.64+0x6000], R40 ;  /* 0x006000280e00c985 */ /* 0x0003e8000c101d04 */
[----:B------:R1:W-:Y:S02]  /*25180*/  @!P1 ST.E.128 desc[UR4][R12.64+0x6100], R8 ;  /* 0x006100080c009985 */ /* 0x0003e4000c101d04 */
.L_x_3394:
[----:B------:R-:W-:Y:S05]  /*25190*/  BSYNC.RECONVERGENT B0 ;  /* 0x0000000000007941 */ /* 0x000fea0003800200 */
.L_x_3393:
[----:B------:R-:W-:-:S04]  /*251a0*/  MOV R215, 0x0 ;  /* 0x0000000000d77802 */ /* 0x000fc80000000f00 */
[----:B-1234-:R-:W-:Y:S05]  /*251b0*/  @P3 RET.REL.NODEC R214 `(_ZN5flash24flash_fwd_splitkv_kernelI23Flash_fwd_kernel_traitsILi128ELi64ELi128ELi4ELb0ELb0EN7cutlass10bfloat16_tE19Flash_kernel_traitsILi128ELi64ELi128ELi4ES3_EELb0ELb1ELb0ELb0ELb0ELb0ELb1ELb1EEEvNS_16Flash_fwd_paramsE) ;  /* 0xfffffdacd6903950 */ /* 0x01efea0003c3ffff */
[-C--:B------:R-:W-:Y:S01]  /*251c0*/  ISETP.GE.AND P2, PT, R69, R132.reuse, PT ;  /* 0x000000844500720c */ /* 0x080fe20003f46270 */
[----:B------:R-:W-:Y:S01]  /*251d0*/  IMAD.MOV.U32 R215, RZ, RZ, 0x0 ;  /* 0x00000000ffd77424 */ /* 0x000fe200078e00ff */
[----:B------:R-:W-:-:S11]  /*251e0*/  ISETP.GE.AND P0, PT, R71, R132, PT ;  /* 0x000000844700720c */ /* 0x000fd60003f06270 */
[----:B------:R-:W-:-:S04]  /*251f0*/  @!P2 LEA R8, P1, R73, R76, 0x2 ;  /* 0x0000004c4908a211 */ /* 0x000fc800078210ff */
[----:B------:R-:W-:-:S05]  /*25200*/  @!P2 LEA.HI.X R9, R73, R77, R3, 0x2, P1 ;  /* 0x0000004d4909a211 */ /* 0x000fca00008f1403 */
[----:B------:R1:W-:Y:S02]  /*25210*/  @!P2 ST.E.128 desc[UR4][R8.64+0x7000], R36 ;  /* 0x007000240800a985 */ /* 0x0003e4000c101d04 */
[----:B-1----:R-:W-:Y:S05]  /*25220*/  @P0 RET.REL.NODEC R214 `(_ZN5flash24flash_fwd_splitkv_kernelI23Flash_fwd_kernel_traitsILi128ELi64ELi128ELi4ELb0ELb0EN7cutlass10bfloat16_tE19Flash_kernel_traitsILi128ELi64ELi128ELi4ES3_EELb0ELb1ELb0ELb0ELb0ELb0ELb1ELb1EEEvNS_16Flash_fwd_paramsE) ;  /* 0xfffffdacd6740950 */ /* 0x002fea0003c3ffff */
[----:B------:R-:W-:Y:S01]  /*25230*/  LEA R2, P0, R73, R76, 0x2 ;  /* 0x0000004c49027211 */ /* 0x000fe200078010ff */
[----:B------:R-:W-:-:S03]  /*25240*/  IMAD.MOV.U32 R215, RZ, RZ, 0x0 ;  /* 0x00000000ffd77424 */ /* 0x000fc600078e00ff */
[----:B------:R-:W-:-:S05]  /*25250*/  LEA.HI.X R3, R73, R77, R3, 0x2, P0 ;  /* 0x0000004d49037211 */ /* 0x000fca00000f1403 */
[----:B------:R1:W-:Y:S02]  /*25260*/  ST.E.128 desc[UR4][R2.64+0x7100], R4 ;  /* 0x0071000402007985 */ /* 0x0003e4000c101d04 */
[----:B-1----:R-:W-:Y:S05]  /*25270*/  RET.REL.NODEC R214 `(_ZN5flash24flash_fwd_splitkv_kernelI23Flash_fwd_kernel_traitsILi128ELi64ELi128ELi4ELb0ELb0EN7cutlass10bfloat16_tE19Flash_kernel_traitsILi128ELi64ELi128ELi4ES3_EELb0ELb1ELb0ELb0ELb0ELb0ELb1ELb1EEEvNS_16Flash_fwd_paramsE) ;  /* 0xfffffdacd6607950 */ /* 0x002fea0003c3ffff */
.L_x_3378:
[----:B------:R-:W-:Y:S01]  /*25280*/  MOV R5, 0x2 ;  /* 0x0000000200057802 */ /* 0x000fe20000000f00 */
[----:B------:R-:W-:Y:S01]  /*25290*/  IMAD.MOV.U32 R6, RZ, RZ, -0x1 ;  /* 0xffffffffff067424 */ /* 0x000fe200078e00ff */
[----:B------:R-:W-:-:S07]  /*252a0*/  MOV R0, 0x1f ;  /* 0x0000001f00007802 */ /* 0x000fce0000000f00 */
[----:B-1---5:R-:W-:Y:S05]  /*252b0*/  WARPSYNC.COLLECTIVE R6, `(.L_x_3395) ;  /* 0x0000000006087348 */ /* 0x022fea0003c00000 */
[----:B------:R2:W3:Y:S02]  /*252c0*/  SHFL.BFLY P0, R10, R233, R5, R0 ;  /* 0x0c000005e90a7389 */ /* 0x0004e40000000000 */
[----:B-123-5:R-:W-:Y:S05]  /*252d0*/  ENDCOLLECTIVE ;  /* 0x000000000000791b */ /* 0x02efea0003800000 */
.L_x_3395:
[----:B------:R-:W-:Y:S02]  /*252e0*/  MOV R8, R10 ;  /* 0x0000000a00087202 */ /* 0x000fe40000000f00 */
[----:B------:R-:W-:-:S03]  /*252f0*/  MOV R5, 0x1 ;  /* 0x0000000100057802 */ /* 0x000fc60000000f00 */
[----:B------:R-:W-:-:S04]  /*25300*/  FADD.FTZ R8, R8, R233 ;  /* 0x000000e908087221 */ /* 0x000fc80000010000 */
[----:B------:R-:W-:-:S07]  /*25310*/  IMAD.MOV.U32 R233, RZ, RZ, R8 ;  /* 0x000000ffffe97224 */ /* 0x000fce00078e0008 */
[----:B------:R-:W-:Y:S05]  /*25320*/  WARPSYNC.COLLECTIVE R6, `(.L_x_3396) ;  /* 0x0000000006087348 */ /* 0x000fea0003c00000 */
[----:B------:R1:W2:Y:S02]  /*25330*/  SHFL.BFLY P0, R10, R233, R5, R0 ;  /* 0x0c000005e90a7389 */ /* 0x0002a40000000000 */
[----:B-12---:R-:W-:Y:S05]  /*25340*/  ENDCOLLECTIVE ;  /* 0x000000000000791b */ /* 0x006fea0003800000 */
.L_x_3396:
[----:B------:R-:W-:Y:S01]  /*25350*/  MOV R233, R231 ;  /* 0x000000e700e97202 */ /* 0x000fe20000000f00 */
[----:B------:R-:W-:Y:S01]  /*25360*/  IMAD.MOV.U32 R7, RZ, RZ, R10 ;  /* 0x000000ffff077224 */ /* 0x000fe200078e000a */
[----:B------:R-:W-:-:S03]  /*25370*/  MOV R5, 0x2 ;  /* 0x0000000200057802 */ /* 0x000fc60000000f00 */
[----:B------:R-:W-:-:S07]  /*25380*/  FADD.FTZ R14, R8, R7 ;  /* 0x00000007080e7221 */ /* 0x000fce0000010000 */
[----:B------:R-:W-:Y:S05]  /*25390*/  WARPSYNC.COLLECTIVE R6, `(.L_x_3397) ;  /* 0x0000000006087348 */ /* 0x000fea0003c00000 */
[----:B------:R1:W2:Y:S02]  /*253a0*/  SHFL.BFLY P0, R10, R233, R5, R0 ;  /* 0x0c000005e90a7389 */ /* 0x0002a40000000000 */
[----:B-12---:R-:W-:Y:S05]  /*253b0*/  ENDCOLLECTIVE ;  /* 0x000000000000791b */ /* 0x006fea0003800000 */
.L_x_3397:
[----:B------:R-:W-:Y:S01]  /*253c0*/  FADD.FTZ R9, R10, R231 ;  /* 0x000000e70a097221 */ /* 0x000fe20000010000 */
[----:B------:R-:W-:-:S03]  /*253d0*/  MOV R5, 0x1 ;  /* 0x0000000100057802 */ /* 0x000fc60000000f00 */
[----:B------:R-:W-:-:S07]  /*253e0*/  IMAD.MOV.U32 R233, RZ, RZ, R9 ;  /* 0x000000ffffe97224 */ /* 0x000fce00078e0009 */
[----:B------:R-:W-:Y:S05]  /*253f0*/  WARPSYNC.COLLECTIVE R6, `(.L_x_3398) ;  /* 0x0000000006087348 */ /* 0x000fea0003c00000 */
[----:B------:R1:W2:Y:S02]  /*25400*/  SHFL.BFLY P0, R10, R233, R5, R0 ;  /* 0x0c000005e90a7389 */ /* 0x0002a40000000000 */
[----:B-12---:R-:W-:Y:S05]  /*25410*/  ENDCOLLECTIVE ;  /* 0x000000000000791b */ /* 0x006fea0003800000 */
.L_x_3398:
[----:B------:R-:W-:Y:S01]  /*25420*/  MOV R12, R10 ;  /* 0x0000000a000c7202 */ /* 0x000fe20000000f00 */
[----:B------:R-:W-:Y:S06]  /*25430*/  BRA `(.L_x_3399) ;  /* 0xffffffe800f47947 */ /* 0x000fec000383ffff */
.L_x_3400:
        /* <DEDUP_REMOVED lines=12> */
.L_x_14880:


//--------------------- .text._ZN5flash24flash_fwd_splitkv_kernelI23Flash_fwd_kernel_traitsILi128ELi64ELi128ELi4ELb0ELb0EN7cutlass10bfloat16_tE19Flash_kernel_traitsILi128ELi64ELi128ELi4ES3_EELb0ELb1ELb0ELb0ELb0ELb1ELb1ELb1EEEvNS_16Flash_fwd_paramsE --------------------------
	.section	.text._ZN5flash24flash_fwd_splitkv_kernelI23Flash_fwd_kernel_traitsILi128ELi64ELi128ELi4ELb0ELb0EN7cutlass10bfloat16_tE19Flash_kernel_traitsILi128ELi64ELi128ELi4ES3_EELb0ELb1ELb0ELb0ELb0ELb1ELb1ELb1EEEvNS_16Flash_fwd_paramsE,"ax",@progbits
	.align	128
        .global         _ZN5flash24flash_fwd_splitkv_kernelI23Flash_fwd_kernel_traitsILi128ELi64ELi128ELi4ELb0ELb0EN7cutlass10bfloat16_tE19Flash_kernel_traitsILi128ELi64ELi128ELi4ES3_EELb0ELb1ELb0ELb0ELb0ELb1ELb1ELb1EEEvNS_16Flash_fwd_paramsE
        .type           _ZN5flash24flash_fwd_splitkv_kernelI23Flash_fwd_kernel_traitsILi128ELi64ELi128ELi4ELb0ELb0EN7cutlass10bfloat16_tE19Flash_kernel_traitsILi128ELi64ELi128ELi4ES3_EELb0ELb1ELb0ELb0ELb0ELb1ELb1ELb1EEEvNS_16Flash_fwd_paramsE,@function
        .size           _ZN5flash24flash_fwd_splitkv_kernelI23Flash_fwd_kernel_traitsILi128ELi64ELi128ELi4ELb0ELb0EN7cutlass10bfloat16_tE19Flash_kernel_traitsILi128ELi64ELi128ELi4ES3_EELb0ELb1ELb0ELb0ELb0ELb1ELb1ELb1EEEvNS_16Flash_fwd_paramsE,(.L_x_14881 - _ZN5flash24flash_fwd_splitkv_kernelI23Flash_fwd_kernel_traitsILi128ELi64ELi128ELi4ELb0ELb0EN7cutlass10bfloat16_tE19Flash_kernel_traitsILi128ELi64ELi128ELi4ES3_EELb0ELb1ELb0ELb0ELb0ELb1ELb1ELb1EEEvNS_16Flash_fwd_paramsE)
        .other          _ZN5flash24flash_fwd_splitkv_kernelI23Flash_fwd_kernel_traitsILi128ELi64ELi128ELi4ELb0ELb0EN7cutlass10bfloat16_tE19Flash_kernel_traitsILi128ELi64ELi128ELi4ES3_EELb0ELb1ELb0ELb0ELb0ELb1ELb1ELb1EEEvNS_16Flash_fwd_paramsE,@"STO_CUDA_ENTRY STV_DEFAULT"
_ZN5flash24flash_fwd_splitkv_kernelI23Flash_fwd_kernel_traitsILi128ELi64ELi128ELi4ELb0ELb0EN7cutlass10bfloat16_tE19Flash_kernel_traitsILi128ELi64ELi128ELi4ES3_EELb0ELb1ELb0ELb0ELb0ELb1ELb1ELb1EEEvNS_16Flash_fwd_paramsE:
.text._ZN5flash24flash_fwd_splitkv_kernelI23Flash_fwd_kernel_traitsILi128ELi64ELi128ELi4ELb0ELb0EN7cutlass10bfloat16_tE19Flash_kernel_traitsILi128ELi64ELi128ELi4ES3_EELb0ELb1ELb0ELb0ELb0ELb1ELb1ELb1EEEvNS_16Flash_fwd_paramsE:
        /* <DEDUP_REMOVED lines=29> */
[----:B------:R-:W-:Y:S05]  /*01d0*/  CALL.REL.NOINC `($_ZN5flash24flash_fwd_splitkv_kernelI23Flash_fwd_kernel_traitsILi128ELi64ELi128ELi4ELb0ELb0EN7cutlass10bfloat16_tE19Flash_kernel_traitsILi128ELi64ELi128ELi4ES3_EELb0ELb1ELb0ELb0ELb0ELb1ELb1ELb1EEEvNS_16Flash_fwd_paramsE$_ZN5flash30compute_attn_1rowblock_splitkvI23Flash_fwd_kernel_traitsILi128ELi64ELi128ELi4ELb0ELb0EN7cutlass10bfloat16_tE19Flash_kernel_traitsILi128ELi64ELi128ELi4ES3_EELb0ELb1ELb0ELb0ELb0ELb1ELb1ELb1ENS_16Flash_fwd_paramsEEEvRKT8_iiiii) ;  /* 0x0000000000087944 */ /* 0x000fea0003c00000 */
[----:B------:R-:W-:Y:S05]  /*01e0*/  BSYNC.RECONVERGENT B4 ;  /* 0x0000000000047941 */ /* 0x000fea0003800200 */
.L_x_3401:
[----:B------:R-:W-:Y:S05]  /*01f0*/  EXIT ;  /* 0x000000000000794d */ /* 0x000fea0003800000 */
        .type           $_ZN5flash24flash_fwd_splitkv_kernelI23Flash_fwd_kernel_traitsILi128ELi64ELi128ELi4ELb0ELb0EN7cutlass10bfloat16_tE19Flash_kernel_traitsILi128ELi64ELi128ELi4ES3_EELb0ELb1ELb0ELb0ELb0ELb1ELb1ELb1EEEvNS_16Flash_fwd_paramsE$_ZN5flash30compute_attn_1rowblock_splitkvI23Flash_fwd_kernel_traitsILi128ELi64ELi128ELi4ELb0ELb0EN7cutlass10bfloat16_tE19Flash_kernel_traitsILi128ELi64ELi128ELi4ES3_EELb0ELb1ELb0ELb0ELb0ELb1ELb1ELb1ENS_16Flash_fwd_paramsEEEvRKT8_iiiii,@function
        .size           $_ZN5flash24flash_fwd_splitkv_kernelI23Flash_fwd_kernel_traitsILi128ELi64ELi128ELi4ELb0ELb0EN7cutlass10bfloat16_tE19Flash_kernel_traitsILi128ELi64ELi128ELi4ES3_EELb0ELb1ELb0ELb0ELb0ELb1ELb1ELb1EEEvNS_16Flash_fwd_paramsE$_ZN5flash30compute_attn_1rowblock_splitkvI23Flash_fwd_kernel_traitsILi128ELi64ELi128ELi4ELb0ELb0EN7cutlass10bfloat16_tE19Flash_kernel_traitsILi128ELi64ELi128ELi4ES3_EELb0ELb1ELb0ELb0ELb0ELb1ELb1ELb1ENS_16Flash_fwd_paramsEEEvRKT8_iiiii,(.L_x_14881 - $_ZN5flash24flash_fwd_splitkv_kernelI23Flash_fwd_kernel_traitsILi128ELi64ELi128ELi4ELb0ELb0EN7cutlass10bfloat16_tE19Flash_kernel_traitsILi128ELi64ELi128ELi4ES3_EELb0ELb1ELb0ELb0ELb0ELb1ELb1ELb1EEEvNS_16Flash_fwd_paramsE$_ZN5flash30compute_attn_1rowblock_splitkvI23Flash_fwd_kernel_traitsILi128ELi64ELi128ELi4ELb0ELb0EN7cutlass10bfloat16_tE19Flash_kernel_traitsILi128ELi64ELi128ELi4ES3_EELb0ELb1ELb0ELb0ELb0ELb1ELb1ELb1ENS_16Flash_fwd_paramsEEEvRKT8_iiiii)
$_ZN5flash24flash_fwd_splitkv_kernelI23Flash_fwd_kernel_traitsILi128ELi64ELi128ELi4ELb0ELb0EN7cutlass10bfloat16_tE19Flash_kernel_traitsILi128ELi64ELi128ELi4ES3_EELb0ELb1ELb0ELb0ELb0ELb1ELb1ELb1EEEvNS_16Flash_fwd_paramsE$_ZN5flash30compute_attn_1rowblock_splitkvI23Flash_fwd_kernel_traitsILi128ELi64ELi128ELi4ELb0ELb0EN7cutlass10bfloat16_tE19Flash_kernel_traitsILi128ELi64ELi128ELi4ES3_EELb0ELb1ELb0ELb0ELb0ELb1ELb1ELb1ENS_16Flash_fwd_paramsEEEvRKT8_iiiii:
        /* <DEDUP_REMOVED lines=38> */
.L_x_3403:
[----:B------:R-:W-:Y:S05]  /*0460*/  BSYNC.RECONVERGENT B0 ;  /* 0x0000000000007941 */ /* 0x000fea0003800200 */
.L_x_3402:
[----:B------:R-:W-:Y:S04]  /*0470*/  BSSY.RECONVERGENT B0, `(.L_x_3404) ;  /* 0x0000007000007945 */ /* 0x000fe80003800200 */
[----:B------:R-:W-:Y:S05]  /*0480*/  @!P3 BRA `(.L_x_3405) ;  /* 0x000000000014b947 */ /* 0x000fea0003800000 */
[----:B------:R-:W3:Y:S02]  /*0490*/  LD.E.U8 R2, desc[UR4][R132.64+0x1b2] ;  /* 0x0001b20484027980 */ /* 0x000ee4000c101100 */
[----:B---3--:R-:W-:-:S13]  /*04a0*/  ISETP.NE.AND P1, PT, R2, RZ, PT ;  /* 0x000000ff0200720c */ /* 0x008fda0003f25270 */
[----:B------:R-:W3:Y:S02]  /*04b0*/  @P1 LD.E R2, desc[UR4][R10.64+0x4] ;  /* 0x000004040a021980 */ /* 0x000ee4000c101900 */
[----:B---3-5:R-:W-:-:S06]  /*04c0*/  @P1 IADD3 R75, PT, PT, R2, -R13, RZ ;  /* 0x8000000d024b1210 */ /* 0x028fcc0007ffe0ff */
[----:B------:R3:W5:Y:S02]  /*04d0*/  @!P1 LD.E R75, desc[UR4][R10.64] ;  /* 0x000000040a4b9980 */ /* 0x000764000c101900 */
.L_x_3405:
[----:B------:R-:W-:Y:S05]  /*04e0*/  BSYNC.RECONVERGENT B0 ;  /* 0x0000000000007941 */ /* 0x000fea0003800200 */
.L_x_3404:
        /* <DEDUP_REMOVED lines=9> */
.L_x_3407:
[----:B------:R-:W4:Y:S01]  /*0580*/  LD.E.64 R8, desc[UR4][R132.64+0x108] ;  /* 0x0001080484087980 */ /* 0x000f22000c101b00 */
[----:B------:R-:W-:Y:S01]  /*0590*/  BSSY.RECONVERGENT B0, `(.L_x_3409) ;  /* 0x0000006000007945 */ /* 0x000fe20003800200 */
[----:B------:R-:W-:Y:S01]  /*05a0*/  IMAD.MOV.U32 R2, RZ, RZ, RZ ;  /* 0x000000ffff027224 */ /* 0x000fe200078e00ff */
[----:B----4-:R-:W-:-:S04]  /*05b0*/  ISETP.NE.U32.AND P0, PT, R8, RZ, PT ;  /* 0x000000ff0800720c */ /* 0x010fc80003f05070 */
[----:B------:R-:W-:-:S13]  /*05c0*/  ISETP.NE.AND.EX P0, PT, R9, RZ, PT, P0 ;  /* 0x000000ff0900720c */ /* 0x000fda0003f05300 */
[----:B------:R-:W-:Y:S05]  /*05d0*/  @!P0 BRA `(.L_x_3410) ;  /* 0x0000000000048947 */ /* 0x000fea0003800000 */
[----:B------:R4:W5:Y:S02]  /*05e0*/  LD.E R2, desc[UR4][R132.64+0xbc] ;  /* 0x0000bc0484027980 */ /* 0x000964000c101900 */
.L_x_3410:
[----:B------:R-:W-:Y:S05]  /*05f0*/  BSYNC.RECONVERGENT B0 ;  /* 0x0000000000007941 */ /* 0x000fea0003800200 */
.L_x_3409:
[----:B-----5:R-:W-:Y:S02]  /*0600*/  IADD3 R67, PT, PT, R75, R2, RZ ;  /* 0x000000024b437210 */ /* 0x020fe40007ffe0ff */
.L_x_3408:
[----:B------:R-:W-:Y:S05]  /*0610*/  BSYNC.RECONVERGENT B1 ;  /* 0x0000000000017941 */ /* 0x000fea0003800200 */
.L_x_3406:
[----:B------:R-:W-:Y:S01]  /*0620*/  IMAD.SHL.U32 R77, R227, 0x40, RZ ;  /* 0x00000040e34d7824 */ /* 0x000fe200078e00ff */
[----:B------:R-:W-:Y:S01]  /*0630*/  MOV R8, R226 ;  /* 0x000000e200087202 */ /* 0x000fe20000000f00 */
[----:B------:R-:W-:-:S03]  /*0640*/  IMAD.MOV.U32 R9, RZ, RZ, 0x0 ;  /* 0x00000000ff097424 */ /* 0x000fc600078e00ff */
[----:B------:R-:W-:-:S13]  /*0650*/  ISETP.GT.AND P0, PT, R228, R77, PT ;  /* 0x0000004de400720c */ /* 0x000fda0003f04270 */
[----:B-1234-:R-:W-:Y:S05]  /*0660*/  @!P0 RET.REL.NODEC R8 `(_ZN5flash24flash_fwd_splitkv_kernelI23Flash_fwd_kernel_traitsILi128ELi64ELi128ELi4ELb0ELb0EN7cutlass10bfloat16_tE19Flash_kernel_traitsILi128ELi64ELi128ELi4ES3_EELb0ELb1ELb0ELb0ELb0ELb1ELb1ELb1EEEvNS_16Flash_fwd_paramsE) ;  /* 0xfffffff808648950 */ /* 0x01efea0003c3ffff */
        /* <DEDUP_REMOVED lines=90> */
.L_x_3413:
[----:B------:R-:W-:Y:S05]  /*0c10*/  BSYNC.RECONVERGENT B0 ;  /* 0x0000000000007941 */ /* 0x000fea0003800200 */
.L_x_3412:
        /* <DEDUP_REMOVED lines=12> */
.L_x_3415:
[----:B------:R-:W-:Y:S05]  /*0ce0*/  BSYNC.RECONVERGENT B0 ;  /* 0x0000000000007941 */ /* 0x000fea0003800200 */
.L_x_3414:
        /* <DEDUP_REMOVED lines=12> */
.L_x_3417:
[----:B------:R-:W-:Y:S05]  /*0db0*/  BSYNC.RECONVERGENT B0 ;  /* 0x0000000000007941 */ /* 0x000fea0003800200 */
.L_x_3416:
        /* <DEDUP_REMOVED lines=12> */
.L_x_3419:
[----:B------:R-:W-:Y:S05]  /*0e80*/  BSYNC.RECONVERGENT B0 ;  /* 0x0000000000007941 */ /* 0x000fea0003800200 */
.L_x_3418:
        /* <DEDUP_REMOVED lines=11> */
.L_x_3421:
[----:B------:R-:W-:Y:S05]  /*0f40*/  BSYNC.RECONVERGENT B0 ;  /* 0x0000000000007941 */ /* 0x000fea0003800200 */
.L_x_3420:
        /* <DEDUP_REMOVED lines=11> */
.L_x_3423:
[----:B------:R-:W-:Y:S05]  /*1000*/  BSYNC.RECONVERGENT B0 ;  /* 0x0000000000007941 */ /* 0x000fea0003800200 */
.L_x_3422:
        /* <DEDUP_REMOVED lines=12> */
.L_x_3425:
[----:B------:R-:W-:Y:S05]  /*10d0*/  BSYNC.RECONVERGENT B0 ;  /* 0x0000000000007941 */ /* 0x000fea0003800200 */
.L_x_3424:
        /* <DEDUP_REMOVED lines=15> */
.L_x_3427:
[----:B------:R-:W-:Y:S05]  /*11d0*/  BSYNC.RECONVERGENT B0 ;  /* 0x0000000000007941 */ /* 0x000fea0003800200 */
.L_x_3426:
        /* <DEDUP_REMOVED lines=20> */
[----:B--234-:R-:W-:Y:S05]  /*1320*/  @P6 RET.REL.NODEC R226 `(_ZN5flash24flash_fwd_splitkv_kernelI23Flash_fwd_kernel_traitsILi128ELi64ELi128ELi4ELb0ELb0EN7cutlass10bfloat16_tE19Flash_kernel_traitsILi128ELi64ELi128ELi4ES3_EELb0ELb1ELb0ELb0ELb0ELb1ELb1ELb1EEEvNS_16Flash_fwd_paramsE) ;  /* 0xffffffece2346950 */ /* 0x01cfea0003c3ffff */
[----:B------:R-:W-:Y:S02]  /*1330*/  MOV R3, 0xff800000 ;  /* 0xff80000000037802 */ /* 0x000fe40000000f00 */
[----:B------:R-:W-:-:S03]  /*1340*/  MOV R227, 0x0 ;  /* 0x0000000000e37802 */ /* 0x000fc60000000f00 */
[----:B------:R1:W-:Y:S02]  /*1350*/  ST.E desc[UR4][R10.64+0xe0], R3 ;  /* 0x0000e0030a007985 */ /* 0x0003e4000c101904 */
[----:B-1----:R-:W-:Y:S05]  /*1360*/  RET.REL.NODEC R226 `(_ZN5flash24flash_fwd_splitkv_kernelI23Flash_fwd_kernel_traitsILi128ELi64ELi128ELi4ELb0ELb0EN7cutlass10bfloat16_tE19Flash_kernel_traitsILi128ELi64ELi128ELi4ES3_EELb0ELb1ELb0ELb0ELb0ELb1ELb1ELb1EEEvNS_16Flash_fwd_paramsE) ;  /* 0xffffffece2247950 */ /* 0x002fea0003c3ffff */
.L_x_3411:
        /* <DEDUP_REMOVED lines=101> */
.L_x_3429:
        /* <DEDUP_REMOVED lines=78> */
.L_x_3430:
[----:B------:R-:W-:Y:S05]  /*1ea0*/  BSYNC.RECONVERGENT B0 ;  /* 0x0000000000007941 */ /* 0x000fea0003800200 */
.L_x_3428:
        /* <DEDUP_REMOVED lines=211> */
.L_x_3532:
        /* <DEDUP_REMOVED lines=19> */
.L_x_3433:
[----:B------:R-:W-:Y:S05]  /*2d10*/  BSYNC.RECONVERGENT B0 ;  /* 0x0000000000007941 */ /* 0x000fea0003800200 */
.L_x_3432:
        /* <DEDUP_REMOVED lines=12> */
.L_x_3435:
[----:B------:R-:W-:Y:S05]  /*2de0*/  BSYNC.RECONVERGENT B0 ;  /* 0x0000000000007941 */ /* 0x000fea0003800200 */
.L_x_3434:
        /* <DEDUP_REMOVED lines=12> */
.L_x_3437:
[----:B------:R-:W-:Y:S05]  /*2eb0*/  BSYNC.RECONVERGENT B0 ;  /* 0x0000000000007941 */ /* 0x000fea0003800200 */
.L_x_3436:
[----:B------:R-:W-:Y:S01]  /*2ec0*/  ISETP.LT.OR P6, PT, R114, R97, P6 ;  /* 0x000000617200720c */ /* 0x000fe200037c1670 */
[----:B------:R-:W-:Y:S01]  /*2ed0*/  BSSY.RECONVERGENT B0, `(.L_x_3438) ;  /* 0x0000010000007945 */ /* 0x000fe20003800200 */
[C---:B------:R-:W-:Y:S04]  /*2ee0*/  ISETP.GE.AND P5, PT, R112.reuse, R95, PT ;  /* 0x0000005f7000720c */ /* 0x040fe80003fa6270 */
[----:B------:R-:W-:Y:S07]  /*2ef0*/  ISETP.GE.AND P5, PT, R112, R97, !P5 ;  /* 0x000000617000720c */ /* 0x000fee0006fa6270 */
        /* <DEDUP_REMOVED lines=13> */
.L_x_3439:
[----:B------:R-:W-:Y:S05]  /*2fd0*/  BSYNC.RECONVERGENT B0 ;  /* 0x0000000000007941 */ /* 0x000fea0003800200 */
.L_x_3438:
[----:B------:R-:W-:Y:S04]  /*2fe0*/  BSSY.RECONVERGENT B0, `(.L_x_3440) ;  /* 0x000000c000007945 */ /* 0x000fe80003800200 */
[----:B------:R-:W-:Y:S05]  /*2ff0*/  @!P5 BRA `(.L_x_3441) ;  /* 0x000000000028d947 */ /* 0x000fea0003800000 */
        /* <DEDUP_REMOVED lines=10> */
.L_x_3441:
[----:B------:R-:W-:Y:S05]  /*30a0*/  BSYNC.RECONVERGENT B0 ;  /* 0x0000000000007941 */ /* 0x000fea0003800200 */
.L_x_3440:
        /* <DEDUP_REMOVED lines=18> */
.L_x_3443:
[----:B------:R-:W-:Y:S05]  /*31d0*/  BSYNC.RECONVERGENT B0 ;  /* 0x0000000000007941 */ /* 0x000fea0003800200 */
.L_x_3442:
        /* <DEDUP_REMOVED lines=18> */
.L_x_3445:
[----:B------:R-:W-:Y:S05]  /*3300*/  BSYNC.RECONVERGENT B0 ;  /* 0x0000000000007941 */ /* 0x000fea0003800200 */
.L_x_3444:
        /* <DEDUP_REMOVED lines=18> */
.L_x_3447:
[----:B------:R-:W-:Y:S05]  /*3430*/  BSYNC.RECONVERGENT B0 ;  /* 0x0000000000007941 */ /* 0x000fea0003800200 */
.L_x_3446:
        /* <DEDUP_REMOVED lines=20> */
[--C-:B------:R-:W-:Y:S05]  /*3580*/  @!P0 IMAD.MOV.U32 R8, RZ, RZ, R10.reuse ;  /* 0x000000ffff088224 */ /* 0x100fea00078e000a */
[----:B----4-:R-:W2:Y:S04]  /*3590*/  @!P0 LD.E.128 R20, desc[UR4][R8.64] ;  /* 0x0000000408148980 */ /* 0x010ea8000c101d00 */
[----:B--2---:R1:W-:Y:S01]  /*35a0*/  @!P0 ST.E.128 desc[UR4][R84.64], R20 ;  /* 0x0000001454008985 */ /* 0x0043e2000c101d04 */
[----:B------:R-:W-:Y:S11]  /*35b0*/  ISETP.GE.AND P0, PT, R12, R229, PT ;  /* 0x000000e50c00720c */ /* 0x000ff60003f06270 */
[----:B------:R-:W-:Y:S02]  /*35c0*/  @!UPT UIADD3 URZ, UPT, UPT, URZ, URZ, URZ ;  /* 0x000000fffffff290 */ /* 0x000fe4000fffe0ff */
[----:B------:R-:W-:Y:S05]  /*35d0*/  @!P0 IMAD.MOV.U32 R8, RZ, RZ, R10 ;  /* 0x000000ffff088224 */ /* 0x000fea00078e000a */
[----:B------:R-:W2:Y:S04]  /*35e0*/  @!P0 LD.E.128 R4, desc[UR4][R8.64+0x80] ;  /* 0x0000800408048980 */ /* 0x000ea8000c101d00 */
[----:B--2---:R1:W-:Y:S02]  /*35f0*/  @!P0 ST.E.128 desc[UR4][R84.64+0x80], R4 ;  /* 0x0000800454008985 */ /* 0x0043e4000c101d04 */
.L_x_3451:
[----:B------:R-:W-:Y:S05]  /*3600*/  BSYNC.RECONVERGENT B0 ;  /* 0x0000000000007941 */ /* 0x000fea0003800200 */
.L_x_3450:
        /* <DEDUP_REMOVED lines=16> */
.L_x_3453:
[----:B------:R-:W-:Y:S05]  /*3710*/  BSYNC.RECONVERGENT B0 ;  /* 0x0000000000007941 */ /* 0x000fea0003800200 */
.L_x_3452:
        /* <DEDUP_REMOVED lines=14> */
.L_x_3455:
[----:B------:R-:W-:Y:S05]  /*3800*/  BSYNC.RECONVERGENT B0 ;  /* 0x0000000000007941 */ /* 0x000fea0003800200 */
.L_x_3454:
[----:B------:R-:W-:Y:S04]  /*3810*/  BSSY.RECONVERGENT B0, `(.L_x_3456) ;  /* 0x000000f000007945 */ /* 0x000fe80003800200 */
[----:B------:R-:W-:Y:S05]  /*3820*/  @P6 BRA `(.L_x_3457) ;  /* 0x0000000000346947 */ /* 0x000fea0003800000 */
[----:B------:R-:W-:Y:S01]  /*3830*/  MOV R8, R10 ;  /* 0x0000000a00087202 */ /* 0x000fe20000000f00 */
[----:B------:R-:W-:Y:S01]  /*3840*/  IMAD R0, R129, 0x60, RZ ;  /* 0x0000006081007824 */ /* 0x000fe200078e02ff */
[-C--:B------:R-:W-:Y:S01]  /*3850*/  ISETP.GE.AND P1, PT, R14, R229.reuse, PT ;  /* 0x000000e50e00720c */ /* 0x080fe20003f26270 */
[----:B--23--:R-:W-:Y:S01]  /*3860*/  IMAD.WIDE.U32 R2, R218, 0x60, R84 ;  /* 0x00000060da027825 */ /* 0x00cfe200078e0054 */
[----:B------:R-:W-:Y:S03]  /*3870*/  ISETP.GE.AND P0, PT, R12, R229, PT ;  /* 0x000000e50c00720c */ /* 0x000fe60003f06270 */
[----:B----4-:R-:W-:Y:S05]  /*3880*/  IMAD.WIDE.U32 R18, R128, 0x60, R8 ;  /* 0x0000006080127825 */ /* 0x010fea00078e0008 */
[----:B------:R-:W-:Y:S01]  /*3890*/  IADD3 R19, PT, PT, R19, R0, RZ ;  /* 0x0000000013137210 */ /* 0x000fe20007ffe0ff */
[----:B------:R-:W-:Y:S04]  /*38a0*/  IMAD R0, R219, 0x60, RZ ;  /* 0x00000060db007824 */ /* 0x000fe800078e02ff */
[----:B-1----:R-:W2:Y:S01]  /*38b0*/  @!P1 LD.E.128 R20, desc[UR4][R18.64] ;  /* 0x0000000412149980 */ /* 0x002ea2000c101d00 */
[----:B------:R-:W-:Y:S05]  /*38c0*/  IADD3 R3, PT, PT, R3, R0, RZ ;  /* 0x0000000003037210 */ /* 0x000fea0007ffe0ff */
[----:B--2---:R1:W-:Y:S04]  /*38d0*/  @!P1 ST.E.128 desc[UR4][R2.64], R20 ;  /* 0x0000001402009985 */ /* 0x0043e8000c101d04 */
[----:B------:R-:W2:Y:S04]  /*38e0*/  @!P0 LD.E.128 R4, desc[UR4][R18.64+0x80] ;  /* 0x0000800412048980 */ /* 0x000ea8000c101d00 */
[----:B--2---:R1:W-:Y:S02]  /*38f0*/  @!P0 ST.E.128 desc[UR4][R2.64+0x80], R4 ;  /* 0x0000800402008985 */ /* 0x0043e4000c101d04 */
.L_x_3457:
[----:B------:R-:W-:Y:S05]  /*3900*/  BSYNC.RECONVERGENT B0 ;  /* 0x0000000000007941 */ /* 0x000fea0003800200 */
.L_x_3456:
[----:B------:R-:W-:Y:S04]  /*3910*/  BSSY.RECONVERGENT B0, `(.L_x_3458) ;  /* 0x000000c000007945 */ /* 0x000fe80003800200 */
[----:B------:R-:W-:Y:S05]  /*3920*/  @!P5 BRA `(.L_x_3459) ;  /* 0x000000000028d947 */ /* 0x000fea0003800000 */
        /* <DEDUP_REMOVED lines=10> */
.L_x_3459:
[----:B------:R-:W-:Y:S05]  /*39d0*/  BSYNC.RECONVERGENT B0 ;  /* 0x0000000000007941 */ /* 0x000fea0003800200 */
.L_x_3458:
[----:B------:R-:W-:Y:S04]  /*39e0*/  BSSY.RECONVERGENT B0, `(.L_x_3460) ;  /* 0x000000f000007945 */ /* 0x000fe80003800200 */
[----:B------:R-:W-:Y:S05]  /*39f0*/  @!P4 BRA `(.L_x_3461) ;  /* 0x000000000034c947 */ /* 0x000fea0003800000 */
[----:B------:R-:W-:Y:S01]  /*3a00*/  MOV R8, R10 ;  /* 0x0000000a00087202 */ /* 0x000fe20000000f00 */
[----:B------:R-:W-:Y:S01]  /*3a10*/  IMAD R0, R129, 0xa0, RZ ;  /* 0x000000a081007824 */ /* 0x000fe200078e02ff */
[-C--:B------:R-:W-:Y:S01]  /*3a20*/  ISETP.GE.AND P1, PT, R14, R229.reuse, PT ;  /* 0x000000e50e00720c */ /* 0x080fe20003f26270 */
[----:B-123--:R-:W-:Y:S01]  /*3a30*/  IMAD.WIDE.U32 R2, R218, 0xa0, R84 ;  /* 0x000000a0da027825 */ /* 0x00efe200078e0054 */
[----:B------:R-:W-:Y:S03]  /*3a40*/  ISETP.GE.AND P0, PT, R12, R229, PT ;  /* 0x000000e50c00720c */ /* 0x000fe60003f06270 */
[----:B----4-:R-:W-:Y:S05]  /*3a50*/  IMAD.WIDE.U32 R18, R128, 0xa0, R8 ;  /* 0x000000a080127825 */ /* 0x010fea00078e0008 */
[----:B------:R-:W-:Y:S01]  /*3a60*/  IADD3 R19, PT, PT, R19, R0, RZ ;  /* 0x0000000013137210 */ /* 0x000fe20007ffe0ff */
[----:B------:R-:W-:Y:S04]  /*3a70*/  IMAD R0, R219, 0xa0, RZ ;  /* 0x000000a0db007824 */ /* 0x000fe800078e02ff */
[----:B------:R-:W2:Y:S01]  /*3a80*/  @!P1 LD.E.128 R20, desc[UR4][R18.64] ;  /* 0x0000000412149980 */ /* 0x000ea2000c101d00 */
[----:B------:R-:W-:Y:S05]  /*3a90*/  IADD3 R3, PT, PT, R3, R0, RZ ;  /* 0x0000000003037210 */ /* 0x000fea0007ffe0ff */
[----:B--2---:R1:W-:Y:S04]  /*3aa0*/  @!P1 ST.E.128 desc[UR4][R2.64], R20 ;  /* 0x0000001402009985 */ /* 0x0043e8000c101d04 */
[----:B------:R-:W2:Y:S04]  /*3ab0*/  @!P0 LD.E.128 R4, desc[UR4][R18.64+0x80] ;  /* 0x0000800412048980 */ /* 0x000ea8000c101d00 */
[----:B--2---:R1:W-:Y:S02]  /*3ac0*/  @!P0 ST.E.128 desc[UR4][R2.64+0x80], R4 ;  /* 0x0000800402008985 */ /* 0x0043e4000c101d04 */
.L_x_3461:
[----:B------:R-:W-:Y:S05]  /*3ad0*/  BSYNC.RECONVERGENT B0 ;  /* 0x0000000000007941 */ /* 0x000fea0003800200 */
.L_x_3460:
        /* <DEDUP_REMOVED lines=15> */
.L_x_3463:
[----:B------:R-:W-:Y:S05]  /*3bd0*/  BSYNC.RECONVERGENT B0 ;  /* 0x0000000000007941 */ /* 0x000fea0003800200 */
.L_x_3462:
[----:B------:R-:W-:Y:S05]  /*3be0*/  @!P2 BRA `(.L_x_3464) ;  /* 0x000000940090a947 */ /* 0x000fea0003800000 */
[----:B------:R-:W-:Y:S01]  /*3bf0*/  IMAD R0, R129, 0xe0, RZ ;  /* 0x000000e081007824 */ /* 0x000fe200078e02ff */
[----:B------:R-:W-:Y:S01]  /*3c00*/  MOV R8, R10 ;  /* 0x0000000a00087202 */ /* 0x000fe20000000f00 */
[----:B-123--:R-:W-:Y:S01]  /*3c10*/  IMAD.WIDE.U32 R2, R218, 0xe0, R84 ;  /* 0x000000e0da027825 */ /* 0x00efe200078e0054 */
[-C--:B------:R-:W-:Y:S03]  /*3c20*/  ISETP.GE.AND P0, PT, R14, R229.reuse, PT ;  /* 0x000000e50e00720c */ /* 0x080fe60003f06270 */
[----:B----4-:R-:W-:Y:S05]  /*3c30*/  IMAD.WIDE.U32 R18, R128, 0xe0, R8 ;  /* 0x000000e080127825 */ /* 0x010fea00078e0008 */
        /* <DEDUP_REMOVED lines=11> */
.L_x_3449:
        /* <DEDUP_REMOVED lines=16> */
[----:B----4-:R-:W2:Y:S08]  /*3df0*/  LD.E.128 R20, desc[UR4][R8.64] ;  /* 0x0000000408147980 */ /* 0x010eb0000c101d00 */
        /* <DEDUP_REMOVED lines=43> */
.L_x_3469:
[----:B------:R-:W-:Y:S05]  /*40b0*/  BSYNC.RECONVERGENT B0 ;  /* 0x0000000000007941 */ /* 0x000fea0003800200 */
.L_x_3468:
[----:B------:R-:W-:Y:S11]  /*40c0*/  ISETP.GE.AND P0, PT, R12, R43, PT ;  /* 0x0000002b0c00720c */ /* 0x000ff60003f06270 */
[----:B------:R-:W-:Y:S02]  /*40d0*/  @!UPT UIADD3 URZ, UPT, UPT, URZ, URZ, URZ ;  /* 0x000000fffffff290 */ /* 0x000fe4000fffe0ff */
[----:B------:R-:W-:Y:S05]  /*40e0*/  @P0 BRA `(.L_x_3467) ;  /* 0x0000000000b80947 */ /* 0x000fea0003800000 */
[----:B------:R-:W-:Y:S02]  /*40f0*/  ISETP.GE.AND P0, PT, R12, R13, PT ;  /* 0x0000000d0c00720c */ /* 0x000fe40003f06270 */
[----:B------:R-:W-:Y:S05]  /*4100*/  MOV R8, R10 ;  /* 0x0000000a00087202 */ /* 0x000fea0000000f00 */
[----:B--2-4-:R-:W2:Y:S08]  /*4110*/  LD.E.128 R20, desc[UR4][R8.64+0x80] ;  /* 0x0000800408147980 */ /* 0x014eb0000c101d00 */
        /* <DEDUP_REMOVED lines=43> */
.L_x_3467:
[----:B------:R-:W-:Y:S05]  /*43d0*/  BSYNC.RECONVERGENT B1 ;  /* 0x0000000000017941 */ /* 0x000fea0003800200 */
.L_x_3466:
        /* <DEDUP_REMOVED lines=63> */
.L_x_3473:
[----:B------:R-:W-:Y:S05]  /*47d0*/  BSYNC.RECONVERGENT B0 ;  /* 0x0000000000007941 */ /* 0x000fea0003800200 */
.L_x_3472:
        /* <DEDUP_REMOVED lines=49> */
.L_x_3471:
[----:B------:R-:W-:Y:S05]  /*4af0*/  BSYNC.RECONVERGENT B1 ;  /* 0x0000000000017941 */ /* 0x000fea0003800200 */
.L_x_3470:
        /* <DEDUP_REMOVED lines=62> */
.L_x_3477:
[----:B------:R-:W-:Y:S05]  /*4ee0*/  BSYNC.RECONVERGENT B0 ;  /* 0x0000000000007941 */ /* 0x000fea0003800200 */
.L_x_3476:
        /* <DEDUP_REMOVED lines=47> */
.L_x_3475:
[----:B------:R-:W-:Y:S05]  /*51e0*/  BSYNC.RECONVERGENT B1 ;  /* 0x0000000000017941 */ /* 0x000fea0003800200 */
.L_x_3474:
        /* <DEDUP_REMOVED lines=63> */
.L_x_3481:
[----:B------:R-:W-:Y:S05]  /*55e0*/  BSYNC.RECONVERGENT B0 ;  /* 0x0000000000007941 */ /* 0x000fea0003800200 */
.L_x_3480:
        /* <DEDUP_REMOVED lines=47> */
.L_x_3479:
[----:B------:R-:W-:Y:S05]  /*58e0*/  BSYNC.RECONVERGENT B1 ;  /* 0x0000000000017941 */ /* 0x000fea0003800200 */
.L_x_3478:
        /* <DEDUP_REMOVED lines=58> */
.L_x_3485:
[----:B------:R-:W-:Y:S05]  /*5c90*/  BSYNC.RECONVERGENT B0 ;  /* 0x0000000000007941 */ /* 0x000fea0003800200 */
.L_x_3484:
        /* <DEDUP_REMOVED lines=47> */
.L_x_3483:
[----:B------:R-:W-:Y:S05]  /*5f90*/  BSYNC.RECONVERGENT B1 ;  /* 0x0000000000017941 */ /* 0x000fea0003800200 */
.L_x_3482:
        /* <DEDUP_REMOVED lines=63> */
.L_x_3489:
[----:B------:R-:W-:Y:S05]  /*6390*/  BSYNC.RECONVERGENT B0 ;  /* 0x0000000000007941 */ /* 0x000fea0003800200 */
.L_x_3488:
        /* <DEDUP_REMOVED lines=47> */
.L_x_3487:
[----:B------:R-:W-:Y:S05]  /*6690*/  BSYNC.RECONVERGENT B1 ;  /* 0x0000000000017941 */ /* 0x000fea0003800200 */
.L_x_3486:
        /* <DEDUP_REMOVED lines=61> */
.L_x_3493:
[----:B------:R-:W-:Y:S05]  /*6a70*/  BSYNC.RECONVERGENT B0 ;  /* 0x0000000000007941 */ /* 0x000fea0003800200 */
.L_x_3492:
        /* <DEDUP_REMOVED lines=47> */
.L_x_3491:
[----:B------:R-:W-:Y:S05]  /*6d70*/  BSYNC.RECONVERGENT B1 ;  /* 0x0000000000017941 */ /* 0x000fea0003800200 */
.L_x_3490:
        /* <DEDUP_REMOVED lines=61> */
.L_x_3497:
[----:B------:R-:W-:Y:S05]  /*7150*/  BSYNC.RECONVERGENT B0 ;  /* 0x0000000000007941 */ /* 0x000fea0003800200 */
.L_x_3496:
        /* <DEDUP_REMOVED lines=47> */
.L_x_3495:
[----:B------:R-:W-:Y:S05]  /*7450*/  BSYNC.RECONVERGENT B1 ;  /* 0x0000000000017941 */ /* 0x000fea0003800200 */
.L_x_3494:
[----:B------:R-:W3:Y:S02]  /*7460*/  LD.E R3, desc[UR4][R132.64+0xd0] ;  /* 0x0000d00484037980 */ /* 0x000ee4000c101900 */
[----:B---3--:R-:W-:Y:S05]  /*7470*/  IMAD.U32 R3, R3, -0x40, RZ ;  /* 0xffffffc003037824 */ /* 0x008fea00078e00ff */
[C---:B------:R-:W-:Y:S02]  /*7480*/  LEA R16, P1, R3.reuse, R16, 0x1 ;  /* 0x0000001003107211 */ /* 0x040fe400078208ff */
[C---:B------:R-:W-:Y:S02]  /*7490*/  LEA R54, P0, R3.reuse, R54, 0x1 ;  /* 0x0000003603367211 */ /* 0x040fe400078008ff */
[C---:B------:R-:W-:Y:S02]  /*74a0*/  LEA.HI.X.SX32 R17, R3.reuse, R17, 0x1, P1 ;  /* 0x0000001103117211 */ /* 0x040fe400008f0eff */
[----:B------:R-:W-:Y:S01]  /*74b0*/  LEA.HI.X.SX32 R55, R3, R55, 0x1, P0 ;  /* 0x0000003703377211 */ /* 0x000fe200000f0eff */
[----:B------:R-:W-:Y:S05]  /*74c0*/  BRA `(.L_x_3464) ;  /* 0x0000005c00587947 */ /* 0x000fea0003800000 */
.L_x_3465:
        /* <DEDUP_REMOVED lines=95> */
.L_x_3501:
[----:B------:R-:W-:Y:S05]  /*7ac0*/  BSYNC.RECONVERGENT B0 ;  /* 0x0000000000007941 */ /* 0x000fea0003800200 */
.L_x_3500:
        /* <DEDUP_REMOVED lines=88> */
.L_x_3499:
[----:B------:R-:W-:Y:S05]  /*8050*/  BSYNC.RECONVERGENT B1 ;  /* 0x0000000000017941 */ /* 0x000fea0003800200 */
.L_x_3498:
        /* <DEDUP_REMOVED lines=97> */
.L_x_3505:
[----:B------:R-:W-:Y:S05]  /*8670*/  BSYNC.RECONVERGENT B0 ;  /* 0x0000000000007941 */ /* 0x000fea0003800200 */
.L_x_3504:
        /* <DEDUP_REMOVED lines=88> */
.L_x_3503:
[----:B------:R-:W-:Y:S05]  /*8c00*/  BSYNC.RECONVERGENT B1 ;  /* 0x0000000000017941 */ /* 0x000fea0003800200 */
.L_x_3502:
        /* <DEDUP_REMOVED lines=96> */
.L_x_3509:
[----:B------:R-:W-:Y:S05]  /*9210*/  BSYNC.RECONVERGENT B0 ;  /* 0x0000000000007941 */ /* 0x000fea0003800200 */
.L_x_3508:
        /* <DEDUP_REMOVED lines=89> */
.L_x_3507:
[----:B------:R-:W-:Y:S05]  /*97b0*/  BSYNC.RECONVERGENT B1 ;  /* 0x0000000000017941 */ /* 0x000fea0003800200 */
.L_x_3506:
        /* <DEDUP_REMOVED lines=97> */
.L_x_3513:
[----:B------:R-:W-:Y:S05]  /*9dd0*/  BSYNC.RECONVERGENT B0 ;  /* 0x0000000000007941 */ /* 0x000fea0003800200 */
.L_x_3512:
        /* <DEDUP_REMOVED lines=88> */
.L_x_3511:
[----:B------:R-:W-:Y:S05]  /*a360*/  BSYNC.RECONVERGENT B1 ;  /* 0x0000000000017941 */ /* 0x000fea0003800200 */
.L_x_3510:
        /* <DEDUP_REMOVED lines=94> */
.L_x_3517:
[----:B------:R-:W-:Y:S05]  /*a950*/  BSYNC.RECONVERGENT B0 ;  /* 0x0000000000007941 */ /* 0x000fea0003800200 */
.L_x_3516:
        /* <DEDUP_REMOVED lines=88> */
.L_x_3515:
[----:B------:R-:W-:Y:S05]  /*aee0*/  BSYNC.RECONVERGENT B1 ;  /* 0x0000000000017941 */ /* 0x000fea0003800200 */
.L_x_3514:
        /* <DEDUP_REMOVED lines=98> */
.L_x_3521:
[----:B------:R-:W-:Y:S05]  /*b510*/  BSYNC.RECONVERGENT B0 ;  /* 0x0000000000007941 */ /* 0x000fea0003800200 */
.L_x_3520:
        /* <DEDUP_REMOVED lines=86> */
.L_x_3519:
[----:B------:R-:W-:Y:S05]  /*ba80*/  BSYNC.RECONVERGENT B1 ;  /* 0x0000000000017941 */ /* 0x000fea0003800200 */
.L_x_3518:
        /* <DEDUP_REMOVED lines=98> */
.L_x_3525:
[----:B------:R-:W-:Y:S05]  /*c0b0*/  BSYNC.RECONVERGENT B0 ;  /* 0x0000000000007941 */ /* 0x000fea0003800200 */
.L_x_3524:
        /* <DEDUP_REMOVED lines=86> */
.L_x_3523:
[----:B------:R-:W-:Y:S05]  /*c620*/  BSYNC.RECONVERGENT B1 ;  /* 0x0000000000017941 */ /* 0x000fea0003800200 */
.L_x_3522:
        /* <DEDUP_REMOVED lines=98> */
.L_x_3529:
[----:B------:R-:W-:Y:S05]  /*cc50*/  BSYNC.RECONVERGENT B0 ;  /* 0x0000000000007941 */ /* 0x000fea0003800200 */
.L_x_3528:
        /* <DEDUP_REMOVED lines=86> */
.L_x_3527:
[----:B------:R-:W-:Y:S05]  /*d1c0*/  BSYNC.RECONVERGENT B1 ;  /* 0x0000000000017941 */ /* 0x000fea0003800200 */
.L_x_3526:
[----:B------:R-:W3:Y:S02]  /*d1d0*/  LD.E R3, desc[UR4][R132.64+0xd0] ;  /* 0x0000d00484037980 */ /* 0x000ee4000c101900 */
[----:B---3--:R-:W-:Y:S05]  /*d1e0*/  IMAD.U32 R3, R3, -0x40, RZ ;  /* 0xffffffc003037824 */ /* 0x008fea00078e00ff */
[C---:B------:R-:W-:Y:S02]  /*d1f0*/  LEA R82, P1, R3.reuse, R82, 0x1 ;  /* 0x0000005203527211 */ /* 0x040fe400078208ff */
[C---:B------:R-:W-:Y:S02]  /*d200*/  LEA R80, P0, R3.reuse, R80, 0x1 ;  /* 0x0000005003507211 */ /* 0x040fe400078008ff */
[C---:B------:R-:W-:Y:S02]  /*d210*/  LEA.HI.X.SX32 R83, R3.reuse, R83, 0x1, P1 ;  /* 0x0000005303537211 */ /* 0x040fe400008f0eff */
[----:B------:R-:W-:Y:S09]  /*d220*/  LEA.HI.X.SX32 R81, R3, R81, 0x1, P0 ;  /* 0x0000005103517211 */ /* 0x000ff200000f0eff */
.L_x_3464:
[----:B------:R-:W-:Y:S05]  /*d230*/  BSYNC.RECONVERGENT B2 ;  /* 0x0000000000027941 */ /* 0x000fea0003800200 */
.L_x_3448:
        /* <DEDUP_REMOVED lines=101> */
.L_x_3531:
[----:B------:R-:W-:Y:S05]  /*d890*/  BSYNC.RECONVERGENT B0 ;  /* 0x0000000000007941 */ /* 0x000fea0003800200 */
.L_x_3530:
[----:B------:R-:W-:Y:S11]  /*d8a0*/  ISETP.GT.AND P0, PT, R96, R73, PT ;  /* 0x000000496000720c */ /* 0x000ff60003f04270 */
[----:B------:R-:W-:Y:S02]  /*d8b0*/  @!UPT UIADD3 URZ, UPT, UPT, URZ, URZ, URZ ;  /* 0x000000fffffff290 */ /* 0x000fe4000fffe0ff */
[----:B------:R-:W-:Y:S05]  /*d8c0*/  @P0 BRA `(.L_x_3532) ;  /* 0xffffff5000c40947 */ /* 0x000fea000383ffff */
.L_x_3431:
        /* <DEDUP_REMOVED lines=34> */
.L_x_3536:
[----:B------:R-:W-:Y:S05]  /*daf0*/  BSYNC.RECONVERGENT B0 ;  /* 0x0000000000007941 */ /* 0x000fea0003800200 */
.L_x_3535:
        /* <DEDUP_REMOVED lines=14> */
.L_x_3538:
[----:B------:R-:W-:Y:S05]  /*dbe0*/  BSYNC.RECONVERGENT B0 ;  /* 0x0000000000007941 */ /* 0x000fea0003800200 */
.L_x_3537:
        /* <DEDUP_REMOVED lines=16> */
.L_x_3540:
[----:B------:R-:W-:Y:S05]  /*dcf0*/  BSYNC.RECONVERGENT B0 ;  /* 0x0000000000007941 */ /* 0x000fea0003800200 */
.L_x_3539:
        /* <DEDUP_REMOVED lines=16> */
.L_x_3534:
        /* <DEDUP_REMOVED lines=84> */
.L_x_3548:
[----:B------:R-:W-:Y:S05]  /*e340*/  BSYNC.RECONVERGENT B0 ;  /* 0x0000000000007941 */ /* 0x000fea0003800200 */
.L_x_3547:
[----:B-----5:R-:W-:Y:S01]  /*e350*/  IMAD.MOV.U32 R6, RZ, RZ, R10 ;  /* 0x000000ffff067224 */ /* 0x020fe200078e000a */
[----:B------:R-:W-:Y:S01]  /*e360*/  MOV R4, R8 ;  /* 0x0000000800047202 */ /* 0x000fe20000000f00 */
[----:B------:R-:W-:Y:S01]  /*e370*/  IMAD.MOV.U32 R7, RZ, RZ, R11 ;  /* 0x000000ffff077224 */ /* 0x000fe200078e000b */
[----:B------:R-:W-:Y:S02]  /*e380*/  MOV R5, R9 ;  /* 0x0000000900057202 */ /* 0x000fe40000000f00 */
.L_x_3546:
[----:B------:R-:W-:Y:S05]  /*e390*/  BSYNC.RECONVERGENT B1 ;  /* 0x0000000000017941 */ /* 0x000fea0003800200 */
.L_x_3545:
        /* <DEDUP_REMOVED lines=48> */
.L_x_3550:
[----:B------:R-:W-:Y:S05]  /*e6a0*/  BSYNC.RECONVERGENT B0 ;  /* 0x0000000000007941 */ /* 0x000fea0003800200 */
.L_x_3549:
[----:B-----5:R3:W-:Y:S02]  /*e6b0*/  STS.128 [R65+0x2000], R8 ;  /* 0x0020000841007388 */ /* 0x0207e40000000c00 */
.L_x_3544:
[----:B------:R-:W-:Y:S05]  /*e6c0*/  BSYNC.RECONVERGENT B2 ;  /* 0x0000000000027941 */ /* 0x000fea0003800200 */
.L_x_3543:
        /* <DEDUP_REMOVED lines=60> */
.L_x_3556:
[----:B------:R-:W-:Y:S05]  /*ea90*/  BSYNC.RECONVERGENT B0 ;  /* 0x0000000000007941 */ /* 0x000fea0003800200 */
.L_x_3555:
[----:B-----5:R1:W-:Y:S02]  /*eaa0*/  STS.128 [R65+0x800], R8 ;  /* 0x0008000841007388 */ /* 0x0203e40000000c00 */
.L_x_3554:
[----:B------:R-:W-:Y:S05]  /*eab0*/  BSYNC.RECONVERGENT B1 ;  /* 0x0000000000017941 */ /* 0x000fea0003800200 */
.L_x_3553:
        /* <DEDUP_REMOVED lines=53> */
.L_x_3558:
[----:B------:R-:W-:Y:S05]  /*ee10*/  BSYNC.RECONVERGENT B0 ;  /* 0x0000000000007941 */ /* 0x000fea0003800200 */
.L_x_3557:
[----:B-----5:R3:W-:Y:S02]  /*ee20*/  STS.128 [R65+0x2800], R8 ;  /* 0x0028000841007388 */ /* 0x0207e40000000c00 */
.L_x_3552:
[----:B------:R-:W-:Y:S05]  /*ee30*/  BSYNC.RECONVERGENT B2 ;  /* 0x0000000000027941 */ /* 0x000fea0003800200 */
.L_x_3551:
        /* <DEDUP_REMOVED lines=61> */
.L_x_3564:
[----:B------:R-:W-:Y:S05]  /*f210*/  BSYNC.RECONVERGENT B0 ;  /* 0x0000000000007941 */ /* 0x000fea0003800200 */
.L_x_3563:
[----:B-----5:R1:W-:Y:S02]  /*f220*/  STS.128 [R65+0x1000], R8 ;  /* 0x0010000841007388 */ /* 0x0203e40000000c00 */
.L_x_3562:
[----:B------:R-:W-:Y:S05]  /*f230*/  BSYNC.RECONVERGENT B1 ;  /* 0x0000000000017941 */ /* 0x000fea0003800200 */
.L_x_3561:
        /* <DEDUP_REMOVED lines=53> */
.L_x_3566:
[----:B------:R-:W-:Y:S05]  /*f590*/  BSYNC.RECONVERGENT B0 ;  /* 0x0000000000007941 */ /* 0x000fea0003800200 */
.L_x_3565:
[----:B-----5:R1:W-:Y:S02]  /*f5a0*/  STS.128 [R65+0x3000], R8 ;  /* 0x0030000841007388 */ /* 0x0203e40000000c00 */
.L_x_3560:
[----:B------:R-:W-:Y:S05]  /*f5b0*/  BSYNC.RECONVERGENT B2 ;  /* 0x0000000000027941 */ /* 0x000fea0003800200 */
.L_x_3559:
        /* <DEDUP_REMOVED lines=62> */
.L_x_3570:
[----:B------:R-:W-:Y:S05]  /*f9a0*/  BSYNC.RECONVERGENT B0 ;  /* 0x0000000000007941 */ /* 0x000fea0003800200 */
.L_x_3569:
[----:B-----5:R1:W-:Y:S02]  /*f9b0*/  STS.128 [R65+0x1800], R8 ;  /* 0x0018000841007388 */ /* 0x0203e40000000c00 */
.L_x_3568:
[----:B------:R-:W-:Y:S05]  /*f9c0*/  BSYNC.RECONVERGENT B1 ;  /* 0x0000000000017941 */ /* 0x000fea0003800200 */
.L_x_3567:
        /* <DEDUP_REMOVED lines=54> */
.L_x_3572:
[----:B------:R-:W-:Y:S05]  /*fd30*/  BSYNC.RECONVERGENT B0 ;  /* 0x0000000000007941 */ /* 0x000fea0003800200 */
.L_x_3571:
[----:B-----5:R1:W-:Y:S01]  /*fd40*/  STS.128 [R65+0x3800], R8 ;  /* 0x0038000841007388 */ /* 0x0203e20000000c00 */
[----:B------:R-:W-:Y:S05]  /*fd50*/  BRA `(.L_x_3541) ;  /* 0x0000002c00907947 */ /* 0x000fea0003800000 */
.L_x_3542:
        /* <DEDUP_REMOVED lines=97> */
.L_x_3577:
[----:B------:R-:W-:Y:S05]  /*10370*/  BSYNC.RECONVERGENT B0 ;  /* 0x0000000000007941 */ /* 0x000fea0003800200 */
.L_x_3576:
[----:B------:R-:W-:Y:S05]  /*10380*/  BSYNC.RECONVERGENT B1 ;  /* 0x0000000000017941 */ /* 0x000fea0003800200 */
.L_x_3575:
        /* <DEDUP_REMOVED lines=87> */
.L_x_3579:
[----:B------:R-:W-:Y:S05]  /*10900*/  BSYNC.RECONVERGENT B0 ;  /* 0x0000000000007941 */ /* 0x000fea0003800200 */
.L_x_3578:
[----:B-----5:R4:W-:Y:S02]  /*10910*/  STS.128 [R65+0x2000], R20 ;  /* 0x0020001441007388 */ /* 0x0209e40000000c00 */
.L_x_3574:
[----:B------:R-:W-:Y:S05]  /*10920*/  BSYNC.RECONVERGENT B2 ;  /* 0x0000000000027941 */ /* 0x000fea0003800200 */
.L_x_3573:
        /* <DEDUP_REMOVED lines=91> */
.L_x_3585:
[----:B------:R-:W-:Y:S05]  /*10ee0*/  BSYNC.RECONVERGENT B0 ;  /* 0x0000000000007941 */ /* 0x000fea0003800200 */
.L_x_3584:
[----:B-----5:R4:W-:Y:S02]  /*10ef0*/  STS.128 [R65+0x800], R20 ;  /* 0x0008001441007388 */ /* 0x0209e40000000c00 */
.L_x_3583:
[----:B------:R-:W-:Y:S05]  /*10f00*/  BSYNC.RECONVERGENT B1 ;  /* 0x0000000000017941 */ /* 0x000fea0003800200 */
.L_x_3582:
        /* <DEDUP_REMOVED lines=86> */
.L_x_3587:
[----:B------:R-:W-:Y:S05]  /*11470*/  BSYNC.RECONVERGENT B0 ;  /* 0x0000000000007941 */ /* 0x000fea0003800200 */
.L_x_3586:
[----:B-----5:R4:W-:Y:S02]  /*11480*/  STS.128 [R65+0x2800], R20 ;  /* 0x0028001441007388 */ /* 0x0209e40000000c00 */
.L_x_3581:
[----:B------:R-:W-:Y:S05]  /*11490*/  BSYNC.RECONVERGENT B2 ;  /* 0x0000000000027941 */ /* 0x000fea0003800200 */
.L_x_3580:
        /* <DEDUP_REMOVED lines=94> */
.L_x_3593:
[----:B------:R-:W-:Y:S05]  /*11a80*/  BSYNC.RECONVERGENT B0 ;  /* 0x0000000000007941 */ /* 0x000fea0003800200 */
.L_x_3592:
[----:B-----5:R4:W-:Y:S02]  /*11a90*/  STS.128 [R65+0x1000], R20 ;  /* 0x0010001441007388 */ /* 0x0209e40000000c00 */
.L_x_3591:
[----:B------:R-:W-:Y:S05]  /*11aa0*/  BSYNC.RECONVERGENT B1 ;  /* 0x0000000000017941 */ /* 0x000fea0003800200 */
.L_x_3590:
        /* <DEDUP_REMOVED lines=84> */
.L_x_3595:
[----:B------:R-:W-:Y:S05]  /*11ff0*/  BSYNC.RECONVERGENT B0 ;  /* 0x0000000000007941 */ /* 0x000fea0003800200 */
.L_x_3594:
[----:B-----5:R4:W-:Y:S02]  /*12000*/  STS.128 [R65+0x3000], R20 ;  /* 0x0030001441007388 */ /* 0x0209e40000000c00 */
.L_x_3589:
[----:B------:R-:W-:Y:S05]  /*12010*/  BSYNC.RECONVERGENT B2 ;  /* 0x0000000000027941 */ /* 0x000fea0003800200 */
.L_x_3588:
        /* <DEDUP_REMOVED lines=95> */
.L_x_3599:
[----:B------:R-:W-:Y:S05]  /*12610*/  BSYNC.RECONVERGENT B0 ;  /* 0x0000000000007941 */ /* 0x000fea0003800200 */
.L_x_3598:
[----:B-----5:R1:W-:Y:S02]  /*12620*/  STS.128 [R65+0x1800], R20 ;  /* 0x0018001441007388 */ /* 0x0203e40000000c00 */
.L_x_3597:
[----:B------:R-:W-:Y:S05]  /*12630*/  BSYNC.RECONVERGENT B1 ;  /* 0x0000000000017941 */ /* 0x000fea0003800200 */
.L_x_3596:
        /* <DEDUP_REMOVED lines=84> */
.L_x_3601:
[----:B------:R-:W-:Y:S05]  /*12b80*/  BSYNC.RECONVERGENT B0 ;  /* 0x0000000000007941 */ /* 0x000fea0003800200 */
.L_x_3600:
[----:B-----5:R1:W-:Y:S02]  /*12b90*/  STS.128 [R65+0x3800], R4 ;  /* 0x0038000441007388 */ /* 0x0203e40000000c00 */
.L_x_3541:
[----:B------:R-:W-:Y:S05]  /*12ba0*/  BSYNC.RECONVERGENT B3 ;  /* 0x0000000000037941 */ /* 0x000fea0003800200 */
.L_x_3533:
        /* <DEDUP_REMOVED lines=24> */
.L_x_3603:
[----:B------:R-:W-:Y:S05]  /*12d30*/  BSYNC.RECONVERGENT B0 ;  /* 0x0000000000007941 */ /* 0x000fea0003800200 */
.L_x_3602:
        /* <DEDUP_REMOVED lines=18> */
.L_x_3605:
[----:B------:R-:W-:Y:S05]  /*12e60*/  BSYNC.RECONVERGENT B0 ;  /* 0x0000000000007941 */ /* 0x000fea0003800200 */
.L_x_3604:
        /* <DEDUP_REMOVED lines=16> */
.L_x_3607:
[----:B------:R-:W-:Y:S05]  /*12f70*/  BSYNC.RECONVERGENT B0 ;  /* 0x0000000000007941 */ /* 0x000fea0003800200 */
.L_x_3606:
        /* <DEDUP_REMOVED lines=18> */
.L_x_3609:
[----:B------:R-:W-:Y:S05]  /*130a0*/  BSYNC.RECONVERGENT B0 ;  /* 0x0000000000007941 */ /* 0x000fea0003800200 */
.L_x_3608:
        /* <DEDUP_REMOVED lines=20> */
.L_x_3611:
[----:B------:R-:W-:Y:S05]  /*131f0*/  BSYNC.RECONVERGENT B0 ;  /* 0x0000000000007941 */ /* 0x000fea0003800200 */
.L_x_3610:
        /* <DEDUP_REMOVED lines=16> */
.L_x_3613:
[----:B------:R-:W-:Y:S05]  /*13300*/  BSYNC.RECONVERGENT B0 ;  /* 0x0000000000007941 */ /* 0x000fea0003800200 */
.L_x_3612:
        /* <DEDUP_REMOVED lines=19> */
.L_x_3615:
[----:B------:R-:W-:Y:S05]  /*13440*/  BSYNC.RECONVERGENT B0 ;  /* 0x0000000000007941 */ /* 0x000fea0003800200 */
.L_x_3614:
        /* <DEDUP_REMOVED lines=17> */
.L_x_3617:
[----:B------:R-:W-:Y:S05]  /*13560*/  BSYNC.RECONVERGENT B0 ;  /* 0x0000000000007941 */ /* 0x000fea0003800200 */
.L_x_3616:
        /* <DEDUP_REMOVED lines=22> */
.L_x_3619:
[----:B------:R1:W-:Y:S04]  /*136d0*/  STS.128 [R65+0xc000], RZ ;  /* 0x00c000ff41007388 */ /* 0x0003e80000000c00 */
[----:B------:R1:W-:Y:S02]  /*136e0*/  STS.128 [R65+0x10000], RZ ;  /* 0x010000ff41007388 */ /* 0x0003e40000000c00 */
.L_x_3620:
[----:B------:R-:W-:Y:S05]  /*136f0*/  BSYNC.RECONVERGENT B0 ;  /* 0x0000000000007941 */ /* 0x000fea0003800200 */
.L_x_3618:
        /* <DEDUP_REMOVED lines=25> */
.L_x_3622:
[----:B------:R-:W-:Y:S05]  /*13890*/  BSYNC.RECONVERGENT B0 ;  /* 0x0000000000007941 */ /* 0x000fea0003800200 */
.L_x_3621:
        /* <DEDUP_REMOVED lines=18> */
.L_x_3624:
[----:B------:R-:W-:Y:S05]  /*139c0*/  BSYNC.RECONVERGENT B0 ;  /* 0x0000000000007941 */ /* 0x000fea0003800200 */
.L_x_3623:
        /* <DEDUP_REMOVED lines=19> */
.L_x_3626:
[----:B------:R-:W-:Y:S05]  /*13b00*/  BSYNC.RECONVERGENT B0 ;  /* 0x0000000000007941 */ /* 0x000fea0003800200 */
.L_x_3625:
        /* <DEDUP_REMOVED lines=21> */
.L_x_3628:
[----:B------:R-:W-:Y:S05]  /*13c60*/  BSYNC.RECONVERGENT B0 ;  /* 0x0000000000007941 */ /* 0x000fea0003800200 */
.L_x_3627:
        /* <DEDUP_REMOVED lines=18> */
.L_x_3630:
[----:B------:R-:W-:Y:S05]  /*13d90*/  BSYNC.RECONVERGENT B0 ;  /* 0x0000000000007941 */ /* 0x000fea0003800200 */
.L_x_3629:
        /* <DEDUP_REMOVED lines=21> */
.L_x_3632:
[----:B------:R-:W-:Y:S05]  /*13ef0*/  BSYNC.RECONVERGENT B0 ;  /* 0x0000000000007941 */ /* 0x000fea0003800200 */
.L_x_3631:
        /* <DEDUP_REMOVED lines=19> */
.L_x_3634:
[----:B------:R-:W-:Y:S05]  /*14030*/  BSYNC.RECONVERGENT B0 ;  /* 0x0000000000007941 */ /* 0x000fea0003800200 */
.L_x_3633:
[----:B------:R-:W2:Y:S01]  /*14040*/  S2UR UR6, SR_CgaCtaId ;  /* 0x00000000000679c3 */ /* 0x000ea20000008800 */
[----:B-1----:R-:W-:Y:S01]  /*14050*/  SHF.R.U32.HI R211, RZ, 0x1, R208 ;  /* 0x00000001ffd37819 */ /* 0x002fe200000116d0 */
[----:B------:R-:W-:Y:S01]  /*14060*/  UMOV UR7, 0x400 ;  /* 0x0000040000077882 */ /* 0x000fe20000000000 */
[C---:B------:R-:W-:Y:S01]  /*14070*/  SHF.L.U32 R135, R208.reuse, 0x6, RZ ;  /* 0x00000006d0877819 */ /* 0x040fe200000006ff */
[----:B------:R-:W3:Y:S01]  /*14080*/  LD.E R118, desc[UR4][R132.64+0x18c] ;  /* 0x00018c0484767980 */ /* 0x000ee2000c101900 */
[C---:B------:R-:W-:Y:S02]  /*14090*/  SHF.L.U32 R212, R208.reuse, 0x5, RZ ;  /* 0x00000005d0d47819 */ /* 0x040fe400000006ff */
[C---:B------:R-:W-:Y:S01]  /*140a0*/  SHF.L.U32 R209, R208.reuse, 0x3, RZ ;  /* 0x00000003d0d17819 */ /* 0x040fe200000006ff */
[----:B------:R-:W0:Y:S01]  /*140b0*/  LDGDEPBAR ;  /* 0x00000000000079af */ /* 0x000e220000000000 */
[----:B------:R-:W-:Y:S02]  /*140c0*/  LOP3.LUT R4, R211, 0x8, RZ, 0xc0, !PT ;  /* 0x00000008d3047812 */ /* 0x000fe400078ec0ff */
[----:B------:R-:W-:-:S02]  /*140d0*/  LOP3.LUT R2, R208, 0x8, RZ, 0xc0, !PT ;  /* 0x00000008d0027812 */ /* 0x000fc400078ec0ff */
[----:B------:R-:W-:Y:S02]  /*140e0*/  LOP3.LUT R212, R212, 0x7c00, RZ, 0xc0, !PT ;  /* 0x00007c00d4d47812 */ /* 0x000fe400078ec0ff */
[----:B------:R-:W-:Y:S02]  /*140f0*/  LOP3.LUT R0, R209, 0x38, RZ, 0xc0, !PT ;  /* 0x00000038d1007812 */ /* 0x000fe400078ec0ff */
[--C-:B------:R-:W-:Y:S02]  /*14100*/  LOP3.LUT R3, R4, 0x1c0, R135.reuse, 0xf8, !PT ;  /* 0x000001c004037812 */ /* 0x100fe400078ef887 */
[--C-:B------:R-:W-:Y:S02]  /*14110*/  LOP3.LUT R5, R2, 0x1c0, R135.reuse, 0xf8, !PT ;  /* 0x000001c002057812 */ /* 0x100fe400078ef887 */
[----:B------:R-:W-:Y:S02]  /*14120*/  LOP3.LUT R4, R212, 0x200, R135, 0xf8, !PT ;  /* 0x00000200d4047812 */ /* 0x000fe400078ef887 */
[----:B------:R-:W-:Y:S01]  /*14130*/  LOP3.LUT R3, R3, R0, RZ, 0x3c, !PT ;  /* 0x0000000003037212 */ /* 0x000fe200078e3cff */
[----:B--2---:R-:W-:Y:S01]  /*14140*/  ULEA UR6, UR6, UR7, 0x18 ;  /* 0x0000000706067291 */ /* 0x004fe2000f8ec0ff */
[----:B------:R-:W-:-:S02]  /*14150*/  LOP3.LUT R2, R135, 0x400, RZ, 0xc0, !PT ;  /* 0x0000040087027812 */ /* 0x000fc400078ec0ff */
[----:B------:R-:W-:Y:S02]  /*14160*/  LOP3.LUT R5, R5, R0, RZ, 0x3c, !PT ;  /* 0x0000000005057212 */ /* 0x000fe400078e3cff */
[----:B------:R-:W-:Y:S02]  /*14170*/  LOP3.LUT R121, R4, R3, RZ, 0xfc, !PT ;  /* 0x0000000304797212 */ /* 0x000fe400078efcff */
[----:B------:R-:W-:Y:S02]  /*14180*/  LEA R2, R5, R2, 0x1 ;  /* 0x0000000205027211 */ /* 0x000fe400078e08ff */
[----:B------:R-:W-:Y:S02]  /*14190*/  LEA R121, R121, UR6, 0x1 ;  /* 0x0000000679797c11 */ /* 0x000fe4000f8e08ff */
[----:B------:R-:W-:Y:S01]  /*141a0*/  MOV R210, 0x20 ;  /* 0x0000002000d27802 */ /* 0x000fe20000000f00 */
[----:B-----5:R-:W-:Y:S01]  /*141b0*/  LDSM.16.M88.4 R24, [R2+UR6+0x4000] ;  /* 0x004000060218783b */ /* 0x020fe20008000200 */
[----:B------:R-:W-:-:S02]  /*141c0*/  LOP3.LUT P6, RZ, R208, 0x2, RZ, 0xc0, !PT ;  /* 0x00000002d0ff7812 */ /* 0x000fc400078cc0ff */
[----:B------:R-:W-:Y:S01]  /*141d0*/  IADD3 R117, PT, PT, R2, UR6, RZ ;  /* 0x0000000602757c10 */ /* 0x000fe2000fffe0ff */
[----:B------:R-:W1:Y:S01]  /*141e0*/  LDSM.16.M88.4 R32, [R121] ;  /* 0x000000007920783b */ /* 0x000e620000000200 */
[----:B------:R-:W-:-:S03]  /*141f0*/  SEL R52, R210, 0xffffffe0, !P6 ;  /* 0xffffffe0d2347807 */ /* 0x000fc60007000000 */
[----:B------:R-:W2:Y:S01]  /*14200*/  LDSM.16.M88.4 R88, [R2+UR6+0x4800] ;  /* 0x004800060258783b */ /* 0x000ea20008000200 */
[-C--:B------:R-:W-:Y:S02]  /*14210*/  IADD3 R120, PT, PT, R121, R52.reuse, RZ ;  /* 0x0000003479787210 */ /* 0x080fe40007ffe0ff */
[----:B------:R-:W-:Y:S01]  /*14220*/  IADD3 R116, PT, PT, R117, R52, RZ ;  /* 0x0000003475747210 */ /* 0x000fe20007ffe0ff */
[----:B------:R-:W2:Y:S04]  /*14230*/  LDSM.16.M88.4 R80, [R2+UR6+0x5000] ;  /* 0x005000060250783b */ /* 0x000ea80008000200 */
[----:B------:R-:W2:Y:S04]  /*14240*/  LDSM.16.M88.4 R72, [R2+UR6+0x5800] ;  /* 0x005800060248783b */ /* 0x000ea80008000200 */
[----:B------:R-:W2:Y:S04]  /*14250*/  LDSM.16.M88.4 R60, [R2+UR6+0x6000] ;  /* 0x00600006023c783b */ /* 0x000ea80008000200 */
[----:B----4-:R-:W4:Y:S04]  /*14260*/  LDSM.16.M88.4 R48, [R2+UR6+0x6800] ;  /* 0x006800060230783b */ /* 0x010f280008000200 */
[----:B------:R-:W4:Y:S04]  /*14270*/  LDSM.16.M88.4 R40, [R2+UR6+0x7000] ;  /* 0x007000060228783b */ /* 0x000f280008000200 */
[----:B------:R-:W4:Y:S04]  /*14280*/  LDSM.16.M88.4 R16, [R2+UR6+0x7800] ;  /* 0x007800060210783b */ /* 0x000f280008000200 */
[----:B------:R-:W-:Y:S04]  /*14290*/  LDSM.16.M88.4 R96, [R120] ;  /* 0x000000007860783b */ /* 0x000fe80000000200 */
[----:B------:R-:W4:Y:S01]  /*142a0*/  LDSM.16.M88.4 R4, [R116+0x4000] ;  /* 0x004000007404783b */ /* 0x000f220000000200 */
[C---:B-1----:R-:W-:Y:S03]  /*142b0*/  HMMA.16816.F32.BF16 R12, R32.reuse, R24, RZ ;  /* 0x00000018200c723c */ /* 0x042fe600000418ff */
[----:B---3--:R-:W1:Y:S04]  /*142c0*/  LDSM.16.M88.4 R8, [R116+0x5000] ;  /* 0x005000007408783b */ /* 0x008e680000000200 */
[----:B------:R-:W-:Y:S01]  /*142d0*/  LDSM.16.M88.4 R20, [R116+0x4800] ;  /* 0x004800007414783b */ /* 0x000fe20000000200 */
[C---:B--2---:R-:W-:Y:S03]  /*142e0*/  HMMA.16816.F32.BF16 R92, R32.reuse, R88, RZ ;  /* 0x00000058205c723c */ /* 0x044fe600000418ff */
[----:B------:R-:W-:Y:S04]  /*142f0*/  LDSM.16.M88.4 R108, [R116+0x6800] ;  /* 0x00680000746c783b */ /* 0x000fe80000000200 */
[----:B------:R-:W-:Y:S01]  /*14300*/  LDSM.16.M88.4 R104, [R116+0x7000] ;  /* 0x007000007468783b */ /* 0x000fe20000000200 */
[----:B------:R-:W-:Y:S03]  /*14310*/  HMMA.16816.F32.BF16 R84, R32, R80, RZ ;  /* 0x000000502054723c */ /* 0x000fe600000418ff */
[----:B------:R-:W-:Y:S01]  /*14320*/  LDSM.16.M88.4 R100, [R116+0x7800] ;  /* 0x007800007464783b */ /* 0x000fe20000000200 */
[----:B------:R-:W-:-:S02]  /*14330*/  MOV R66, 0x40 ;  /* 0x0000004000427802 */ /* 0x000fc40000000f00 */
[----:B------:R-:W-:Y:S01]  /*14340*/  LOP3.LUT P2, RZ, R208, 0x4, RZ, 0xc0, !PT ;  /* 0x00000004d0ff7812 */ /* 0x000fe2000784c0ff */
[----:B------:R-:W-:Y:S01]  /*14350*/  LDSM.16.M88.4 R112, [R116+0x8000] ;  /* 0x008000007470783b */ /* 0x000fe20000000200 */
[C---:B------:R-:W-:Y:S08]  /*14360*/  HMMA.16816.F32.BF16 R76, R32.reuse, R72, RZ ;  /* 0x00000048204c723c */ /* 0x040ff000000418ff */
[C---:B------:R-:W-:Y:S08]  /*14370*/  HMMA.16816.F32.BF16 R68, R32.reuse, R60, RZ ;  /* 0x0000003c2044723c */ /* 0x040ff000000418ff */
[C---:B----4-:R-:W-:Y:S08]  /*14380*/  HMMA.16816.F32.BF16 R56, R32.reuse, R48, RZ ;  /* 0x000000302038723c */ /* 0x050ff000000418ff */
        /* <DEDUP_REMOVED lines=12> */
[----:B------:R-:W-:Y:S01]  /*14450*/  HMMA.16816.F32.BF16 R24, R96, R6, R24 ;  /* 0x000000066018723c */ /* 0x000fe20000041818 */
[----:B------:R-:W3:Y:S01]  /*14460*/  LDSM.16.M88.4 R4, [R116+0x6000] ;  /* 0x006000007404783b */ /* 0x000ee20000000200 */
[----:B------:R-:W-:-:S04]  /*14470*/  SEL R66, R66, 0xffffffc0, !P2 ;  /* 0xffffffc042427807 */ /* 0x000fc80005000000 */
[-C--:B------:R-:W-:Y:S02]  /*14480*/  IADD3 R123, PT, PT, R121, R66.reuse, RZ ;  /* 0x00000042797b7210 */ /* 0x080fe40007ffe0ff */
[----:B------:R-:W-:Y:S01]  /*14490*/  IADD3 R117, PT, PT, R117, R66, RZ ;  /* 0x0000004275757210 */ /* 0x000fe20007ffe0ff */
[C---:B-1----:R-:W-:Y:S04]  /*144a0*/  HMMA.16816.F32.BF16 R84, R96.reuse, R8, R84 ;  /* 0x000000086054723c */ /* 0x042fe80000041854 */
[----:B------:R-:W-:Y:S04]  /*144b0*/  LDSM.16.M88.4 R28, [R117+0x4000] ;  /* 0x00400000751c783b */ /* 0x000fe80000000200 */
[C---:B------:R-:W-:Y:S01]  /*144c0*/  HMMA.16816.F32.BF16 R80, R96.reuse, R10, R80 ;  /* 0x0000000a6050723c */ /* 0x040fe20000041850 */
[----:B------:R-:W-:Y:S07]  /*144d0*/  LDSM.16.M88.4 R8, [R123] ;  /* 0x000000007b08783b */ /* 0x000fee0000000200 */
[C---:B--2---:R-:W-:Y:S08]  /*144e0*/  HMMA.16816.F32.BF16 R76, R96.reuse, R16, R76 ;  /* 0x00000010604c723c */ /* 0x044ff0000004184c */
[C---:B------:R-:W-:Y:S01]  /*144f0*/  HMMA.16816.F32.BF16 R72, R96.reuse, R18, R72 ;  /* 0x000000126048723c */ /* 0x040fe20000041848 */
[----:B------:R-:W1:Y:S07]  /*14500*/  LDSM.16.M88.4 R16, [R117+0x4800] ;  /* 0x004800007510783b */ /* 0x000e6e0000000200 */
[C---:B------:R-:W-:Y:S08]  /*14510*/  HMMA.16816.F32.BF16 R92, R96.reuse, R20, R92 ;  /* 0x00000014605c723c */ /* 0x040ff0000004185c */
[C---:B------:R-:W-:Y:S01]  /*14520*/  HMMA.16816.F32.BF16 R88, R96.reuse, R22, R88 ;  /* 0x000000166058723c */ /* 0x040fe20000041858 */
[----:B------:R-:W-:Y:S07]  /*14530*/  LDSM.16.M88.4 R20, [R117+0x5000] ;  /* 0x005000007514783b */ /* 0x000fee0000000200 */
[C---:B---3--:R-:W-:Y:S08]  /*14540*/  HMMA.16816.F32.BF16 R68, R96.reuse, R4, R68 ;  /* 0x000000046044723c */ /* 0x048ff00000041844 */
[C---:B------:R-:W-:Y:S01]  /*14550*/  HMMA.16816.F32.BF16 R60, R96.reuse, R6, R60 ;  /* 0x00000006603c723c */ /* 0x040fe2000004183c */
[----:B------:R-:W2:Y:S07]  /*14560*/  LDSM.16.M88.4 R4, [R117+0x5800] ;  /* 0x005800007504783b */ /* 0x000eae0000000200 */
[C---:B------:R-:W-:Y:S08]  /*14570*/  HMMA.16816.F32.BF16 R56, R96.reuse, R108, R56 ;  /* 0x0000006c6038723c */ /* 0x040ff00000041838 */
[C---:B------:R-:W-:Y:S08]  /*14580*/  HMMA.16816.F32.BF16 R48, R96.reuse, R110, R48 ;  /* 0x0000006e6030723c */ /* 0x040ff00000041830 */
[C---:B------:R-:W-:Y:S08]  /*14590*/  HMMA.16816.F32.BF16 R44, R96.reuse, R104, R44 ;  /* 0x00000068602c723c */ /* 0x040ff0000004182c */
[C---:B------:R-:W-:Y:S08]  /*145a0*/  HMMA.16816.F32.BF16 R40, R96.reuse, R106, R40 ;  /* 0x0000006a6028723c */ /* 0x040ff00000041828 */
[C---:B------:R-:W-:Y:S08]  /*145b0*/  HMMA.16816.F32.BF16 R36, R96.reuse, R100, R36 ;  /* 0x000000646024723c */ /* 0x040ff00000041824 */
[----:B------:R-:W-:Y:S01]  /*145c0*/  HMMA.16816.F32.BF16 R32, R96, R102, R32 ;  /* 0x000000666020723c */ /* 0x000fe20000041820 */
[----:B------:R-:W3:Y:S01]  /*145d0*/  LDSM.16.M88.4 R96, [R117+0x6000] ;  /* 0x006000007560783b */ /* 0x000ee20000000200 */
[----:B------:R-:W-:-:S02]  /*145e0*/  IADD3 R122, PT, PT, R52, R123, RZ ;  /* 0x0000007b347a7210 */ /* 0x000fc40007ffe0ff */
[----:B------:R-:W-:Y:S01]  /*145f0*/  IADD3 R119, PT, PT, R52, R117, RZ ;  /* 0x0000007534777210 */ /* 0x000fe20007ffe0ff */
[----:B------:R-:W-:Y:S03]  /*14600*/  LDSM.16.M88.4 R100, [R117+0x7800] ;  /* 0x007800007564783b */ /* 0x000fe60000000200 */
[C---:B-1----:R-:W-:Y:S01]  /*14610*/  HMMA.16816.F32.BF16 R92, R8.reuse, R16, R92 ;  /* 0x00000010085c723c */ /* 0x042fe2000004185c */
[----:B------:R-:W-:Y:S04]  /*14620*/  LDSM.16.M88.4 R108, [R121+0x2000] ;  /* 0x00200000796c783b */ /* 0x000fe80000000200 */
[----:B------:R-:W-:Y:S03]  /*14630*/  LDSM.16.M88.4 R104, [R2+UR6+0x8800] ;  /* 0x008800060268783b */ /* 0x000fe60008000200 */
[C---:B------:R-:W-:Y:S01]  /*14640*/  HMMA.16816.F32.BF16 R88, R8.reuse, R18, R88 ;  /* 0x000000120858723c */ /* 0x040fe20000041858 */
[----:B------:R-:W1:Y:S07]  /*14650*/  LDSM.16.M88.4 R16, [R117+0x6800] ;  /* 0x006800007510783b */ /* 0x000e6e0000000200 */
[C---:B------:R-:W-:Y:S08]  /*14660*/  HMMA.16816.F32.BF16 R12, R8.reuse, R28, R12 ;  /* 0x0000001c080c723c */ /* 0x040ff0000004180c */
[C---:B------:R-:W-:Y:S01]  /*14670*/  HMMA.16816.F32.BF16 R24, R8.reuse, R30, R24 ;  /* 0x0000001e0818723c */ /* 0x040fe20000041818 */
[----:B------:R-:W4:Y:S07]  /*14680*/  LDSM.16.M88.4 R28, [R117+0x7000] ;  /* 0x00700000751c783b */ /* 0x000f2e0000000200 */
[C---:B--2---:R-:W-:Y:S08]  /*14690*/  HMMA.16816.F32.BF16 R76, R8.reuse, R4, R76 ;  /* 0x00000004084c723c */ /* 0x044ff0000004184c */
[C---:B------:R-:W-:Y:S01]  /*146a0*/  HMMA.16816.F32.BF16 R72, R8.reuse, R6, R72 ;  /* 0x000000060848723c */ /* 0x040fe20000041848 */
[----:B------:R-:W-:Y:S07]  /*146b0*/  LDSM.16.M88.4 R4, [R122] ;  /* 0x000000007a04783b */ /* 0x000fee0000000200 */
[C---:B---3--:R-:W-:Y:S08]  /*146c0*/  HMMA.16816.F32.BF16 R68, R8.reuse, R96, R68 ;  /* 0x000000600844723c */ /* 0x048ff00000041844 */
[C---:B------:R-:W-:Y:S01]  /*146d0*/  HMMA.16816.F32.BF16 R60, R8.reuse, R98, R60 ;  /* 0x00000062083c723c */ /* 0x040fe2000004183c */
[----:B------:R-:W2:Y:S07]  /*146e0*/  LDSM.16.M88.4 R96, [R119+0x4800] ;  /* 0x004800007760783b */ /* 0x000eae0000000200 */
[C---:B------:R-:W-:Y:S08]  /*146f0*/  HMMA.16816.F32.BF16 R84, R8.reuse, R20, R84 ;  /* 0x000000140854723c */ /* 0x040ff00000041854 */
[C---:B------:R-:W-:Y:S01]  /*14700*/  HMMA.16816.F32.BF16 R80, R8.reuse, R22, R80 ;  /* 0x000000160850723c */ /* 0x040fe20000041850 */
[----:B------:R-:W3:Y:S07]  /*14710*/  LDSM.16.M88.4 R20, [R119+0x4000] ;  /* 0x004000007714783b */ /* 0x000eee0000000200 */
[C---:B-1----:R-:W-:Y:S08]  /*14720*/  HMMA.16816.F32.BF16 R56, R8.reuse, R16, R56 ;  /* 0x000000100838723c */ /* 0x042ff00000041838 */
[C---:B------:R-:W-:Y:S01]  /*14730*/  HMMA.16816.F32.BF16 R48, R8.reuse, R18, R48 ;  /* 0x000000120830723c */ /* 0x040fe20000041830 */
[----:B------:R-:W1:Y:S07]  /*14740*/  LDSM.16.M88.4 R16, [R119+0x5000] ;  /* 0x005000007710783b */ /* 0x000e6e0000000200 */
[C---:B----4-:R-:W-:Y:S08]  /*14750*/  HMMA.16816.F32.BF16 R44, R8.reuse, R28, R44 ;  /* 0x0000001c082c723c */ /* 0x050ff0000004182c */
[C---:B------:R-:W-:Y:S01]  /*14760*/  HMMA.16816.F32.BF16 R40, R8.reuse, R30, R40 ;  /* 0x0000001e0828723c */ /* 0x040fe20000041828 */
[----:B------:R-:W-:Y:S07]  /*14770*/  LDSM.16.M88.4 R28, [R119+0x5800] ;  /* 0x00580000771c783b */ /* 0x000fee0000000200 */
[C---:B------:R-:W-:Y:S08]  /*14780*/  HMMA.16816.F32.BF16 R36, R8.reuse, R100, R36 ;  /* 0x000000640824723c */ /* 0x040ff00000041824 */
[----:B------:R-:W-:Y:S01]  /*14790*/  HMMA.16816.F32.BF16 R32, R8, R102, R32 ;  /* 0x000000660820723c */ /* 0x000fe20000041820 */
[----:B------:R-:W4:Y:S04]  /*147a0*/  LDSM.16.M88.4 R8, [R119+0x6000] ;  /* 0x006000007708783b */ /* 0x000f280000000200 */
[----:B------:R-:W-:Y:S03]  /*147b0*/  LDSM.16.M88.4 R100, [R2+UR6+0x9000] ;  /* 0x009000060264783b */ /* 0x000fe60008000200 */
[C---:B--2---:R-:W-:Y:S08]  /*147c0*/  HMMA.16816.F32.BF16 R92, R4.reuse, R96, R92 ;  /* 0x00000060045c723c */ /* 0x044ff0000004185c */
[C---:B------:R-:W-:Y:S01]  /*147d0*/  HMMA.16816.F32.BF16 R88, R4.reuse, R98, R88 ;  /* 0x000000620458723c */ /* 0x040fe20000041858 */
[----:B------:R-:W2:Y:S07]  /*147e0*/  LDSM.16.M88.4 R96, [R2+UR6+0x8000] ;  /* 0x008000060260783b */ /* 0x000eae0008000200 */
[C---:B---3--:R-:W-:Y:S08]  /*147f0*/  HMMA.16816.F32.BF16 R12, R4.reuse, R20, R12 ;  /* 0x00000014040c723c */ /* 0x048ff0000004180c */
[C---:B------:R-:W-:Y:S01]  /*14800*/  HMMA.16816.F32.BF16 R24, R4.reuse, R22, R24 ;  /* 0x000000160418723c */ /* 0x040fe20000041818 */
[----:B------:R-:W3:Y:S07]  /*14810*/  LDSM.16.M88.4 R20, [R119+0x6800] ;  /* 0x006800007714783b */ /* 0x000eee0000000200 */
        /* <DEDUP_REMOVED lines=8> */
[----:B------:R-:W4:Y:S07]  /*148a0*/  LDSM.16.M88.4 R28, [R120+0x2000] ;  /* 0x00200000781c783b */ /* 0x000f2e0000000200 */
[C---:B--2---:R-:W-:Y:S08]  /*148b0*/  HMMA.16816.F32.BF16 R12, R108.reuse, R96, R12 ;  /* 0x000000606c0c723c */ /* 0x044ff0000004180c */
[----:B------:R-:W-:Y:S01]  /*148c0*/  HMMA.16816.F32.BF16 R24, R108, R98, R24 ;  /* 0x000000626c18723c */ /* 0x000fe20000041818 */
[----:B------:R-:W2:Y:S07]  /*148d0*/  LDSM.16.M88.4 R96, [R2+UR6+0x9800] ;  /* 0x009800060260783b */ /* 0x000eae0008000200 */
[C---:B---3--:R-:W-:Y:S08]  /*148e0*/  HMMA.16816.F32.BF16 R56, R4.reuse, R20, R56 ;  /* 0x000000140438723c */ /* 0x048ff00000041838 */
[C---:B------:R-:W-:Y:S01]  /*148f0*/  HMMA.16816.F32.BF16 R48, R4.reuse, R22, R48 ;  /* 0x000000160430723c */ /* 0x040fe20000041830 */
[----:B------:R-:W-:Y:S07]  /*14900*/  LDSM.16.M88.4 R20, [R123+0x2000] ;  /* 0x002000007b14783b */ /* 0x000fee0000000200 */
[C---:B-1----:R-:W-:Y:S08]  /*14910*/  HMMA.16816.F32.BF16 R44, R4.reuse, R16, R44 ;  /* 0x00000010042c723c */ /* 0x042ff0000004182c */
[----:B------:R-:W-:Y:S01]  /*14920*/  HMMA.16816.F32.BF16 R40, R4, R18, R40 ;  /* 0x000000120428723c */ /* 0x000fe20000041828 */
[----:B------:R-:W1:Y:S07]  /*14930*/  LDSM.16.M88.4 R16, [R117+0x8000] ;  /* 0x008000007510783b */ /* 0x000e6e0000000200 */
[C---:B------:R-:W-:Y:S08]  /*14940*/  HMMA.16816.F32.BF16 R92, R108.reuse, R104, R92 ;  /* 0x000000686c5c723c */ /* 0x040ff0000004185c */
[----:B------:R-:W-:Y:S01]  /*14950*/  HMMA.16816.F32.BF16 R88, R108, R106, R88 ;  /* 0x0000006a6c58723c */ /* 0x000fe20000041858 */
[----:B------:R-:W3:Y:S07]  /*14960*/  LDSM.16.M88.4 R104, [R116+0x8800] ;  /* 0x008800007468783b */ /* 0x000eee0000000200 */
[C---:B----4-:R-:W-:Y:S08]  /*14970*/  HMMA.16816.F32.BF16 R36, R4.reuse, R8, R36 ;  /* 0x000000080424723c */ /* 0x050ff00000041824 */
[----:B------:R-:W-:Y:S01]  /*14980*/  HMMA.16816.F32.BF16 R32, R4, R10, R32 ;  /* 0x0000000a0420723c */ /* 0x000fe20000041820 */
[----:B------:R-:W-:Y:S04]  /*14990*/  LDSM.16.M88.4 R8, [R122+0x2000] ;  /* 0x002000007a08783b */ /* 0x000fe80000000200 */
[----:B------:R-:W4:Y:S03]  /*149a0*/  LDSM.16.M88.4 R4, [R119+0x8000] ;  /* 0x008000007704783b */ /* 0x000f260000000200 */
[----:B------:R-:W-:Y:S08]  /*149b0*/  HMMA.16816.F32.BF16 R12, R28, R112, R12 ;  /* 0x000000701c0c723c */ /* 0x000ff0000004180c */
[C---:B------:R-:W-:Y:S08]  /*149c0*/  HMMA.16816.F32.BF16 R84, R108.reuse, R100, R84 ;  /* 0x000000646c54723c */ /* 0x040ff00000041854 */
[----:B------:R-:W-:Y:S08]  /*149d0*/  HMMA.16816.F32.BF16 R80, R108, R102, R80 ;  /* 0x000000666c50723c */ /* 0x000ff00000041850 */
[----:B------:R-:W-:Y:S08]  /*149e0*/  HMMA.16816.F32.BF16 R24, R28, R114, R24 ;  /* 0x000000721c18723c */ /* 0x000ff00000041818 */
[----:B--2---:R-:W-:Y:S01]  /*149f0*/  HMMA.16816.F32.BF16 R100, R108, R96, R76 ;  /* 0x000000606c64723c */ /* 0x004fe2000004184c */
[----:B------:R-:W2:Y:S07]  /*14a00*/  LDSM.16.M88.4 R76, [R117+0x8800] ;  /* 0x00880000754c783b */ /* 0x000eae0000000200 */
[C---:B-1----:R-:W-:Y:S08]  /*14a10*/  HMMA.16816.F32.BF16 R12, R20.reuse, R16, R12 ;  /* 0x00000010140c723c */ /* 0x042ff0000004180c */
[----:B------:R-:W-:Y:S01]  /*14a20*/  HMMA.16816.F32.BF16 R24, R20, R18, R24 ;  /* 0x000000121418723c */ /* 0x000fe20000041818 */
[----:B------:R-:W1:Y:S07]  /*14a30*/  LDSM.16.M88.4 R16, [R2+UR6+0xa000] ;  /* 0x00a000060210783b */ /* 0x000e6e0008000200 */
[C---:B---3--:R-:W-:Y:S01]  /*14a40*/  HMMA.16816.F32.BF16 R112, R28.reuse, R104, R92 ;  /* 0x000000681c70723c */ /* 0x048fe2000004185c */
[----:B------:R-:W-:Y:S07]  /*14a50*/  LDSM.16.M88.4 R92, [R119+0x8800] ;  /* 0x00880000775c783b */ /* 0x000fee0000000200 */
[----:B------:R-:W-:Y:S08]  /*14a60*/  HMMA.16816.F32.BF16 R88, R28, R106, R88 ;  /* 0x0000006a1c58723c */ /* 0x000ff00000041858 */
[C---:B----4-:R-:W-:Y:S08]  /*14a70*/  HMMA.16816.F32.BF16 R12, R8.reuse, R4, R12 ;  /* 0x00000004080c723c */ /* 0x050ff0000004180c */
[----:B------:R-:W-:Y:S01]  /*14a80*/  HMMA.16816.F32.BF16 R24, R8, R6, R24 ;  /* 0x000000060818723c */ /* 0x000fe20000041818 */
[----:B------:R-:W3:Y:S07]  /*14a90*/  LDSM.16.M88.4 R4, [R116+0x9000] ;  /* 0x009000007404783b */ /* 0x000eee0000000200 */
[C---:B--2---:R-:W-:Y:S08]  /*14aa0*/  HMMA.16816.F32.BF16 R112, R20.reuse, R76, R112 ;  /* 0x0000004c1470723c */ /* 0x044ff00000041870 */
[----:B------:R-:W-:Y:S01]  /*14ab0*/  HMMA.16816.F32.BF16 R88, R20, R78, R88 ;  /* 0x0000004e1458723c */ /* 0x000fe20000041858 */
[----:B------:R-:W2:Y:S01]  /*14ac0*/  LDSM.16.M88.4 R76, [R2+UR6+0xa800] ;  /* 0x00a80006024c783b */ /* 0x000ea20008000200 */
[-C--:B------:R-:W-:Y:S01]  /*14ad0*/  FMUL.FTZ R12, R12, R118.reuse ;  /* 0x000000760c0c7220 */ /* 0x080fe20000410000 */
[-C--:B------:R-:W-:Y:S01]  /*14ae0*/  FMUL.FTZ R120, R13, R118.reuse ;  /* 0x000000760d787220 */ /* 0x080fe20000410000 */
[-C--:B------:R-:W-:Y:S01]  /*14af0*/  FMUL.FTZ R104, R14, R118.reuse ;  /* 0x000000760e687220 */ /* 0x080fe20000410000 */
[-C--:B------:R-:W-:Y:S01]  /*14b00*/  FMUL.FTZ R106, R15, R118.reuse ;  /* 0x000000760f6a7220 */ /* 0x080fe20000410000 */
[----:B------:R4:W2:Y:S02]  /*14b10*/  MUFU.TANH R105, R12 ;  /* 0x0000000c00697308 */ /* 0x0008a40000002400 */
[C---:B-1----:R-:W-:Y:S08]  /*14b20*/  HMMA.16816.F32.BF16 R68, R108.reuse, R16, R68 ;  /* 0x000000106c44723c */ /* 0x042ff00000041844 */
[C---:B------:R-:W-:Y:S01]  /*14b30*/  HMMA.16816.F32.BF16 R60, R108.reuse, R18, R60 ;  /* 0x000000126c3c723c */ /* 0x040fe2000004183c */
[----:B------:R-:W-:Y:S04]  /*14b40*/  LDSM.16.M88.4 R16, [R116+0x9800] ;  /* 0x009800007410783b */ /* 0x000fe80000000200 */
[----:B----4-:R-:W1:Y:S03]  /*14b50*/  LDSM.16.M88.4 R12, [R117+0x9000] ;  /* 0x00900000750c783b */ /* 0x010e660000000200 */
[----:B------:R-:W-:Y:S08]  /*14b60*/  HMMA.16816.F32.BF16 R72, R108, R98, R72 ;  /* 0x000000626c48723c */ /* 0x000ff00000041848 */
[C---:B---3--:R-:W-:Y:S01]  /*14b70*/  HMMA.16816.F32.BF16 R96, R28.reuse, R4, R84 ;  /* 0x000000041c60723c */ /* 0x048fe20000041854 */
[----:B------:R-:W3:Y:S07]  /*14b80*/  LDSM.16.M88.4 R84, [R119+0x9000] ;  /* 0x009000007754783b */ /* 0x000eee0000000200 */
[----:B------:R-:W-:Y:S01]  /*14b90*/  HMMA.16816.F32.BF16 R80, R28, R6, R80 ;  /* 0x000000061c50723c */ /* 0x000fe20000041850 */
[----:B------:R-:W4:Y:S07]  /*14ba0*/  LDSM.16.M88.4 R4, [R117+0x9800] ;  /* 0x009800007504783b */ /* 0x000f2e0000000200 */
[C---:B--2---:R-:W-:Y:S08]  /*14bb0*/  HMMA.16816.F32.BF16 R56, R108.reuse, R76, R56 ;  /* 0x0000004c6c38723c */ /* 0x044ff00000041838 */
[----:B------:R-:W-:Y:S01]  /*14bc0*/  HMMA.16816.F32.BF16 R48, R108, R78, R48 ;  /* 0x0000004e6c30723c */ /* 0x000fe20000041830 */
[----:B------:R-:W2:Y:S07]  /*14bd0*/  LDSM.16.M88.4 R76, [R116+0xa000] ;  /* 0x00a00000744c783b */ /* 0x000eae0000000200 */
[C---:B-1----:R-:W-:Y:S08]  /*14be0*/  HMMA.16816.F32.BF16 R96, R20.reuse, R12, R96 ;  /* 0x0000000c1460723c */ /* 0x042ff00000041860 */
[----:B------:R-:W-:Y:S01]  /*14bf0*/  HMMA.16816.F32.BF16 R80, R20, R14, R80 ;  /* 0x0000000e1450723c */ /* 0x000fe20000041850 */
[----:B------:R-:W1:Y:S07]  /*14c00*/  LDSM.16.M88.4 R12, [R2+UR6+0xb000] ;  /* 0x00b00006020c783b */ /* 0x000e6e0008000200 */
[C---:B------:R-:W-:Y:S08]  /*14c10*/  HMMA.16816.F32.BF16 R100, R28.reuse, R16, R100 ;  /* 0x000000101c64723c */ /* 0x040ff00000041864 */
[----:B------:R-:W-:Y:S01]  /*14c20*/  HMMA.16816.F32.BF16 R72, R28, R18, R72 ;  /* 0x000000121c48723c */ /* 0x000fe20000041848 */
[----:B------:R-:W1:Y:S07]  /*14c30*/  LDSM.16.M88.4 R16, [R117+0xa000] ;  /* 0x00a000007510783b */ /* 0x000e6e0000000200 */
[C---:B---3--:R-:W-:Y:S08]  /*14c40*/  HMMA.16816.F32.BF16 R96, R8.reuse, R84, R96 ;  /* 0x000000540860723c */ /* 0x048ff00000041860 */
[----:B------:R-:W-:Y:S08]  /*14c50*/  HMMA.16816.F32.BF16 R80, R8, R86, R80 ;  /* 0x000000560850723c */ /* 0x000ff00000041850 */
[C---:B----4-:R-:W-:Y:S08]  /*14c60*/  HMMA.16816.F32.BF16 R100, R20.reuse, R4, R100 ;  /* 0x000000041464723c */ /* 0x050ff00000041864 */
[----:B------:R-:W-:Y:S01]  /*14c70*/  HMMA.16816.F32.BF16 R72, R20, R6, R72 ;  /* 0x000000061448723c */ /* 0x000fe20000041848 */
[----:B------:R-:W3:Y:S07]  /*14c80*/  LDSM.16.M88.4 R4, [R116+0xa800] ;  /* 0x00a800007404783b */ /* 0x000eee0000000200 */
[C---:B--2---:R-:W-:Y:S01]  /*14c90*/  HMMA.16816.F32.BF16 R84, R28.reuse, R76, R68 ;  /* 0x0000004c1c54723c */ /* 0x044fe20000041844 */
[----:B------:R-:W2:Y:S07]  /*14ca0*/  LDSM.16.M88.4 R68, [R119+0xa000] ;  /* 0x00a000007744783b */ /* 0x000eae0000000200 */
[----:B------:R-:W-:Y:S01]  /*14cb0*/  HMMA.16816.F32.BF16 R60, R28, R78, R60 ;  /* 0x0000004e1c3c723c */ /* 0x000fe2000004183c */
[-C--:B------:R-:W-:Y:S01]  /*14cc0*/  FMUL.FTZ R24, R24, R118.reuse ;  /* 0x0000007618187220 */ /* 0x080fe20000410000 */
[-C--:B------:R-:W-:Y:S01]  /*14cd0*/  FMUL.FTZ R25, R25, R118.reuse ;  /* 0x0000007619197220 */ /* 0x080fe20000410000 */
[-C--:B------:R-:W-:Y:S01]  /*14ce0*/  FMUL.FTZ R26, R26, R118.reuse ;  /* 0x000000761a1a7220 */ /* 0x080fe20000410000 */
[-C--:B------:R-:W-:Y:S01]  /*14cf0*/  FMUL.FTZ R27, R27, R118.reuse ;  /* 0x000000761b1b7220 */ /* 0x080fe20000410000 */
[----:B------:R-:W4:Y:S01]  /*14d00*/  MUFU.TANH R107, R24 ;  /* 0x00000018006b7308 */ /* 0x000f220000002400 */
[----:B------:R-:W-:Y:S02]  /*14d10*/  LDSM.16.M88.4 R76, [R116+0xb000] ;  /* 0x00b00000744c783b */ /* 0x000fe40000000200 */
[----:B------:R-:W-:Y:S05]  /*14d20*/  HMMA.16816.F32.BF16 R112, R8, R92, R112 ;  /* 0x0000005c0870723c */ /* 0x000fea0000041870 */
[----:B------:R-:W2:Y:S08]  /*14d30*/  MUFU.TANH R121, R25 ;  /* 0x0000001900797308 */ /* 0x000eb00000002400 */
[----:B------:R-:W2:Y:S01]  /*14d40*/  MUFU.TANH R92, R26 ;  /* 0x0000001a005c7308 */ /* 0x000ea20000002400 */
[C---:B-1----:R-:W-:Y:S07]  /*14d50*/  HMMA.16816.F32.BF16 R44, R108.reuse, R12, R44 ;  /* 0x0000000c6c2c723c */ /* 0x042fee000004182c */
[----:B------:R1:W1:Y:S01]  /*14d60*/  MUFU.TANH R93, R27 ;  /* 0x0000001b005d7308 */ /* 0x0002620000002400 */
[----:B------:R-:W-:Y:S01]  /*14d70*/  HMMA.16816.F32.BF16 R40, R108, R14, R40 ;  /* 0x0000000e6c28723c */ /* 0x000fe20000041828 */
[----:B------:R-:W-:Y:S07]  /*14d80*/  LDSM.16.M88.4 R12, [R2+UR6+0xb800] ;  /* 0x00b80006020c783b */ /* 0x000fee0008000200 */
[C---:B------:R-:W-:Y:S01]  /*14d90*/  HMMA.16816.F32.BF16 R84, R20.reuse, R16, R84 ;  /* 0x000000101454723c */ /* 0x040fe20000041854 */
[----:B-1----:R-:W1:Y:S07]  /*14da0*/  LDSM.16.M88.4 R24, [R119+0x9800] ;  /* 0x009800007718783b */ /* 0x002e6e0000000200 */
[----:B------:R-:W-:Y:S01]  /*14db0*/  HMMA.16816.F32.BF16 R60, R20, R18, R60 ;  /* 0x00000012143c723c */ /* 0x000fe2000004183c */
[----:B------:R-:W-:Y:S07]  /*14dc0*/  LDSM.16.M88.4 R16, [R119+0xa800] ;  /* 0x00a800007710783b */ /* 0x000fee0000000200 */
[C---:B---3--:R-:W-:Y:S08]  /*14dd0*/  HMMA.16816.F32.BF16 R56, R28.reuse, R4, R56 ;  /* 0x000000041c38723c */ /* 0x048ff00000041838 */
[----:B------:R-:W-:Y:S01]  /*14de0*/  HMMA.16816.F32.BF16 R48, R28, R6, R48 ;  /* 0x000000061c30723c */ /* 0x000fe20000041830 */
[----:B------:R-:W3:Y:S07]  /*14df0*/  LDSM.16.M88.4 R4, [R117+0xb000] ;  /* 0x00b000007504783b */ /* 0x000eee0000000200 */
[C---:B--2---:R-:W-:Y:S08]  /*14e00*/  HMMA.16816.F32.BF16 R84, R8.reuse, R68, R84 ;  /* 0x000000440854723c */ /* 0x044ff00000041854 */
[C---:B------:R-:W-:Y:S01]  /*14e10*/  HMMA.16816.F32.BF16 R60, R8.reuse, R70, R60 ;  /* 0x00000046083c723c */ /* 0x040fe2000004183c */
[----:B------:R-:W2:Y:S07]  /*14e20*/  LDSM.16.M88.4 R68, [R116+0xb800] ;  /* 0x00b800007444783b */ /* 0x000eae0000000200 */
[C---:B------:R-:W-:Y:S08]  /*14e30*/  HMMA.16816.F32.BF16 R88, R8.reuse, R94, R88 ;  /* 0x0000005e0858723c */ /* 0x040ff00000041858 */
[C---:B-1----:R-:W-:Y:S08]  /*14e40*/  HMMA.16816.F32.BF16 R72, R8.reuse, R26, R72 ;  /* 0x0000001a0848723c */ /* 0x042ff00000041848 */
[----:B------:R-:W-:Y:S01]  /*14e50*/  HMMA.16816.F32.BF16 R100, R8, R24, R100 ;  /* 0x000000180864723c */ /* 0x000fe20000041864 */
[----:B------:R-:W1:Y:S07]  /*14e60*/  LDSM.16.M88.4 R24, [R117+0xa800] ;  /* 0x00a800007518783b */ /* 0x000e6e0000000200 */
[----:B------:R-:W-:Y:S08]  /*14e70*/  HMMA.16816.F32.BF16 R36, R108, R12, R36 ;  /* 0x0000000c6c24723c */ /* 0x000ff00000041824 */
[----:B------:R-:W-:Y:S08]  /*14e80*/  HMMA.16816.F32.BF16 R44, R28, R76, R44 ;  /* 0x0000004c1c2c723c */ /* 0x000ff0000004182c */
[----:B------:R-:W-:Y:S01]  /*14e90*/  HMMA.16816.F32.BF16 R32, R108, R14, R32 ;  /* 0x0000000e6c20723c */ /* 0x000fe20000041820 */
[----:B------:R-:W4:Y:S07]  /*14ea0*/  LDSM.16.M88.4 R12, [R117+0xb800] ;  /* 0x00b80000750c783b */ /* 0x000f2e0000000200 */
        /* <DEDUP_REMOVED lines=21> */
[C---:B---3--:R-:W-:Y:S07]  /*15000*/  HMMA.16816.F32.BF16 R44, R20.reuse, R4, R44 ;  /* 0x00000004142c723c */ /* 0x048fee000004182c */
[----:B------:R-:W3:Y:S01]  /*15010*/  MUFU.TANH R123, R73 ;  /* 0x00000049007b7308 */ /* 0x000ee20000002400 */
[----:B------:R-:W-:Y:S01]  /*15020*/  HMMA.16816.F32.BF16 R40, R20, R6, R40 ;  /* 0x000000061428723c */ /* 0x000fe20000041828 */
[----:B------:R-:W-:Y:S06]  /*15030*/  LDSM.16.M88.4 R4, [R119+0xb800] ;  /* 0x00b800007704783b */ /* 0x000fec0000000200 */
[----:B------:R-:W1:Y:S01]  /*15040*/  MUFU.TANH R102, R74 ;  /* 0x0000004a00667308 */ /* 0x000e620000002400 */
[C---:B--2---:R-:W-:Y:S07]  /*15050*/  HMMA.16816.F32.BF16 R36, R28.reuse, R68, R36 ;  /* 0x000000441c24723c */ /* 0x044fee0000041824 */
[----:B------:R2:W1:Y:S01]  /*15060*/  MUFU.TANH R103, R75 ;  /* 0x0000004b00677308 */ /* 0x0004620000002400 */
[----:B------:R-:W-:Y:S01]  /*15070*/  HMMA.16816.F32.BF16 R32, R28, R70, R32 ;  /* 0x000000461c20723c */ /* 0x000fe20000041820 */
[----:B--2---:R-:W2:Y:S07]  /*15080*/  LDSM.16.M88.4 R72, [R119+0xb000] ;  /* 0x00b000007748783b */ /* 0x004eae0000000200 */
[C---:B-1----:R-:W-:Y:S08]  /*15090*/  HMMA.16816.F32.BF16 R56, R20.reuse, R24, R56 ;  /* 0x000000181438723c */ /* 0x042ff00000041838 */
        /* <DEDUP_REMOVED lines=8> */
[----:B----4-:R-:W-:Y:S01]  /*15120*/  HMMA.16816.F32.BF16 R36, R20, R12, R36 ;  /* 0x0000000c1424723c */ /* 0x010fe20000041824 */
[-C--:B------:R-:W-:Y:S01]  /*15130*/  FMUL.FTZ R60, R60, R118.reuse ;  /* 0x000000763c3c7220 */ /* 0x080fe20000410000 */
[----:B------:R-:W-:Y:S01]  /*15140*/  FMUL.FTZ R61, R61, R118 ;  /* 0x000000763d3d7220 */ /* 0x000fe20000410000 */
[----:B------:R-:W1:Y:S01]  /*15150*/  MUFU.TANH R120, R120 ;  /* 0x0000007800787308 */ /* 0x000e620000002400 */
[----:B------:R-:W-:Y:S01]  /*15160*/  IADD3 R54, PT, PT, R54, R67, -R228 ;  /* 0x0000004336367210 */ /* 0x000fe20007ffe8e4 */
[----:B------:R-:W-:-:S04]  /*15170*/  DEPBAR.LE SB0, 0x0 ;  /* 0x000080000000791a */ /* 0x000fc80000000000 */
[----:B------:R-:W-:Y:S08]  /*15180*/  HMMA.16816.F32.BF16 R32, R20, R14, R32 ;  /* 0x0000000e1420723c */ /* 0x000ff00000041820 */
[C---:B------:R-:W-:Y:S08]  /*15190*/  HMMA.16816.F32.BF16 R56, R8.reuse, R16, R56 ;  /* 0x000000100838723c */ /* 0x040ff00000041838 */
[C---:B--2---:R-:W-:Y:S08]  /*151a0*/  HMMA.16816.F32.BF16 R40, R8.reuse, R74, R40 ;  /* 0x0000004a0828723c */ /* 0x044ff00000041828 */
[C---:B------:R-:W-:Y:S08]  /*151b0*/  HMMA.16816.F32.BF16 R48, R8.reuse, R18, R48 ;  /* 0x000000120830723c */ /* 0x040ff00000041830 */
[C---:B------:R-:W-:Y:S08]  /*151c0*/  HMMA.16816.F32.BF16 R44, R8.reuse, R72, R44 ;  /* 0x00000048082c723c */ /* 0x040ff0000004182c */
[C---:B------:R-:W-:Y:S08]  /*151d0*/  HMMA.16816.F32.BF16 R36, R8.reuse, R4, R36 ;  /* 0x000000040824723c */ /* 0x040ff00000041824 */
[----:B------:R-:W-:Y:S01]  /*151e0*/  HMMA.16816.F32.BF16 R32, R8, R6, R32 ;  /* 0x000000060820723c */ /* 0x000fe20000041820 */
        /* <DEDUP_REMOVED lines=27> */
[-C--:B------:R-:W-:Y:S01]  /*153a0*/  FMUL.FTZ R30, R35, R118.reuse ;  /* 0x00000076231e7220 */ /* 0x080fe20000410000 */
[-C--:B------:R-:W-:Y:S01]  /*153b0*/  FMUL.FTZ R36, R36, R118.reuse ;  /* 0x0000007624247220 */ /* 0x080fe20000410000 */
[-C--:B------:R-:W-:Y:S01]  /*153c0*/  FMUL.FTZ R37, R37, R118.reuse ;  /* 0x0000007625257220 */ /* 0x080fe20000410000 */
[----:B------:R-:W-:Y:S01]  /*153d0*/  FMUL.FTZ R33, R33, R118 ;  /* 0x0000007621217220 */ /* 0x000fe20000410000 */
[----:B------:R-:W-:-:S02]  /*153e0*/  ISETP.GT.AND P0, PT, R40, R217, PT ;  /* 0x000000d92800720c */ /* 0x000fc40003f04270 */
[----:B------:R-:W-:Y:S01]  /*153f0*/  LOP3.LUT R10, R7, 0x7, R10, 0xf8, !PT ;  /* 0x00000007070a7812 */ /* 0x000fe200078ef80a */
[----:B------:R-:W2:Y:S03]  /*15400*/  MUFU.TANH R104, R104 ;  /* 0x0000006800687308 */ /* 0x000ea60000002400 */
[----:B------:R-:W-:Y:S02]  /*15410*/  LEA R237, R227, R10, 0x6 ;  /* 0x0000000ae3ed7211 */ /* 0x000fe400078e30ff */
[----:B------:R-:W-:-:S03]  /*15420*/  IADD3 R10, PT, PT, R67, -R228, -R55 ;  /* 0x800000e4430a7210 */ /* 0x000fc60007ffe837 */
[----:B------:R-:W4:Y:S01]  /*15430*/  MUFU.TANH R106, R106 ;  /* 0x0000006a006a7308 */ /* 0x000f220000002400 */
[----:B------:R-:W-:-:S07]  /*15440*/  IADD3 R236, PT, PT, R237, R54, RZ ;  /* 0x00000036edec7210 */ /* 0x000fce0007ffe0ff */
[----:B------:R-:W1:Y:S01]  /*15450*/  MUFU.TANH R112, R112 ;  /* 0x0000007000707308 */ /* 0x000e620000002400 */
[----:B------:R-:W-:-:S07]  /*15460*/  IADD3 R237, PT, PT, R237, R10, RZ ;  /* 0x0000000aeded7210 */ /* 0x000fce0007ffe0ff */
        /* <DEDUP_REMOVED lines=46> */
[----:B------:R-:W1:Y:S08]  /*15750*/  MUFU.TANH R8, R8 ;  /* 0x0000000800087308 */ /* 0x000e700000002400 */
[----:B------:R-:W1:Y:S08]  /*15760*/  MUFU.TANH R32, R32 ;  /* 0x0000002000207308 */ /* 0x000e700000002400 */
[----:B------:R1:W1:Y:S08]  /*15770*/  MUFU.TANH R75, R33 ;  /* 0x00000021004b7308 */ /* 0x0002700000002400 */
[----:B------:R-:W1:Y:S08]  /*15780*/  MUFU.TANH R20, R20 ;  /* 0x0000001400147308 */ /* 0x000e700000002400 */
[----:B------:R-:W1:Y:S01]  /*15790*/  MUFU.TANH R30, R30 ;  /* 0x0000001e001e7308 */ /* 0x000e620000002400 */
[----:B------:R-:W-:Y:S01]  /*157a0*/  BSSY.RECONVERGENT B1, `(.L_x_3635) ;  /* 0x00000bf000017945 */ /* 0x000fe20003800200 */
[----:B------:R-:W-:-:S02]  /*157b0*/  VIADDMNMX R238, R236, 0x1, R67, PT ;  /* 0x00000001ecee7846 */ /* 0x000fc40003800143 */
[----:B------:R-:W-:Y:S02]  /*157c0*/  VIMNMX R239, PT, PT, RZ, R237, !PT ;  /* 0x000000edffef7248 */ /* 0x000fe40007fe0100 */
[----:B------:R-:W-:Y:S02]  /*157d0*/  VIADDMNMX R236, R236, 0x9, R67, PT ;  /* 0x00000009ecec7846 */ /* 0x000fe40003800143 */
[----:B------:R-:W-:Y:S02]  /*157e0*/  LOP3.LUT R22, R135, 0x200, RZ, 0xc0, !PT ;  /* 0x0000020087167812 */ /* 0x000fe400078ec0ff */
        /* <DEDUP_REMOVED lines=17> */
.L_x_3638:
[----:B------:R-:W2:Y:S01]  /*15900*/  LD.E R35, desc[UR4][R132.64+0x170] ;  /* 0x0001700484237980 */ /* 0x000ea2000c101900 */
[----:B------:R-:W-:Y:S01]  /*15910*/  VIADD R27, R53, 0xffffff00 ;  /* 0xffffff00351b7836 */ /* 0x000fe20000000000 */
[----:B------:R-:W-:-:S04]  /*15920*/  SHF.L.U32 R34, R40, 0x7, RZ ;  /* 0x0000000728227819 */ /* 0x000fc800000006ff */
[----:B------:R-:W-:Y:S02]  /*15930*/  IABS R7, R27 ;  /* 0x0000001b00077213 */ /* 0x000fe40000000000 */
[----:B------:R-:W-:Y:S02]  /*15940*/  IABS R9, R34 ;  /* 0x0000002200097213 */ /* 0x000fe40000000000 */
[-C--:B--2---:R-:W-:Y:S02]  /*15950*/  IABS R21, R35.reuse ;  /* 0x0000002300157213 */ /* 0x084fe40000000000 */
[-C--:B------:R-:W-:Y:S02]  /*15960*/  IABS R10, R35.reuse ;  /* 0x00000023000a7213 */ /* 0x080fe40000000000 */
[----:B------:R-:W2:Y:S01]  /*15970*/  I2F.RP R23, R21 ;  /* 0x0000001500177306 */ /* 0x000ea20000209400 */
[----:B------:R-:W-:Y:S02]  /*15980*/  LOP3.LUT R27, R27, R35, RZ, 0x3c, !PT ;  /* 0x000000231b1b7212 */ /* 0x000fe400078e3cff */
[----:B------:R-:W-:-:S02]  /*15990*/  IADD3 R10, PT, PT, RZ, -R10, RZ ;  /* 0x8000000aff0a7210 */ /* 0x000fc40007ffe0ff */
[----:B------:R-:W-:-:S04]  /*159a0*/  LOP3.LUT R34, R34, R35, RZ, 0x3c, !PT ;  /* 0x0000002322227212 */ /* 0x000fc800078e3cff */
[----:B------:R-:W-:Y:S01]  /*159b0*/  ISETP.GE.AND P3, PT, R34, RZ, PT ;  /* 0x000000ff2200720c */ /* 0x000fe20003f66270 */
[----:B--2---:R-:W2:Y:S02]  /*159c0*/  MUFU.RCP R38, R23 ;  /* 0x0000001700267308 */ /* 0x004ea40000001000 */
[----:B--2---:R-:W-:-:S06]  /*159d0*/  VIADD R38, R38, 0xffffffe ;  /* 0x0ffffffe26267836 */ /* 0x004fcc0000000000 */
        /* <DEDUP_REMOVED lines=17> */
[----:B------:R-:W-:Y:S01]  /*15af0*/  ISETP.GE.U32.AND P5, PT, R10, R21, PT ;  /* 0x000000150a00720c */ /* 0x000fe20003fa6070 */
[----:B------:R-:W3:Y:S01]  /*15b00*/  LD.E.64 R36, desc[UR4][R132.64+0x38] ;  /* 0x0000380484247980 */ /* 0x000ee2000c101b00 */
        /* <DEDUP_REMOVED lines=18> */
[----:B------:R-:W-:-:S04]  /*15c30*/  IMAD R9, R36, R34, R9 ;  /* 0x0000002224097224 */ /* 0x000fc800078e0209 */
[----:B------:R-:W-:Y:S01]  /*15c40*/  IMAD.IADD R45, R45, 0x1, R9 ;  /* 0x000000012d2d7824 */ /* 0x000fe200078e0209 */
[----:B----4-:R-:W-:-:S04]  /*15c50*/  IADD3 R7, PT, PT, R10, -R7, RZ ;  /* 0x800000070a077210 */ /* 0x010fc80007ffe0ff */
[----:B------:R-:W-:Y:S01]  /*15c60*/  SHF.R.S32.HI R10, RZ, 0x1f, R7 ;  /* 0x0000001fff0a7819 */ /* 0x000fe20000011407 */
[----:B--2---:R-:W-:Y:S02]  /*15c70*/  IMAD R9, R39, R7, RZ ;  /* 0x0000000727097224 */ /* 0x004fe400078e02ff */
[----:B------:R-:W-:-:S04]  /*15c80*/  IMAD.WIDE.U32 R34, R7, R38, R44 ;  /* 0x0000002607227225 */ /* 0x000fc800078e002c */
[----:B------:R-:W-:Y:S01]  /*15c90*/  IMAD R9, R38, R10, R9 ;  /* 0x0000000a26097224 */ /* 0x000fe200078e0209 */
[----:B------:R-:W-:-:S04]  /*15ca0*/  LEA R222, P0, R34, R222, 0x1 ;  /* 0x000000de22de7211 */ /* 0x000fc800078008ff */
[----:B------:R-:W-:-:S04]  /*15cb0*/  IADD3 R9, PT, PT, R35, R9, RZ ;  /* 0x0000000923097210 */ /* 0x000fc80007ffe0ff */
[----:B------:R-:W-:Y:S02]  /*15cc0*/  LEA.HI.X R223, R34, R223, R9, 0x1, P0 ;  /* 0x000000df22df7211 */ /* 0x000fe400000f0c09 */
.L_x_3639:
[----:B------:R-:W-:Y:S05]  /*15cd0*/  BSYNC.RECONVERGENT B0 ;  /* 0x0000000000007941 */ /* 0x000fea0003800200 */
.L_x_3637:
        /* <DEDUP_REMOVED lines=28> */
[----:B-1----:R-:W-:Y:S01]  /*15ea0*/  IADD3 R36, P4, PT, R38, R7, RZ ;  /* 0x0000000726247210 */ /* 0x002fe20007f9e0ff */
        /* <DEDUP_REMOVED lines=78> */
.L_x_3636:
[----:B------:R-:W-:Y:S05]  /*16390*/  BSYNC.RECONVERGENT B1 ;  /* 0x0000000000017941 */ /* 0x000fea0003800200 */
.L_x_3635:
[----:B------:R-:W-:Y:S01]  /*163a0*/  IMAD.SHL.U32 R67, R208, 0x2, RZ ;  /* 0x00000002d0437824 */ /* 0x000fe200078e00ff */
[----:B------:R-:W3:Y:S04]  /*163b0*/  LD.E R145, desc[UR4][R132.64+0xdc] ;  /* 0x0000dc0484917980 */ /* 0x000ee8000c101900 */
        /* <DEDUP_REMOVED lines=9> */
[----:B-1----:R-:W-:Y:S02]  /*16450*/  FSEL R33, R120, -INF , P0 ;  /* 0xff80000078217808 */ /* 0x002fe40000000000 */
[----:B------:R-:W-:Y:S02]  /*16460*/  ISETP.GE.AND P0, PT, R79, R239, PT ;  /* 0x000000ef4f00720c */ /* 0x000fe40003f06270 */
[----:B------:R-:W-:-:S02]  /*16470*/  FSEL R33, R33, -INF , !P3 ;  /* 0xff80000021217808 */ /* 0x000fc40005800000 */
[-C--:B------:R-:W-:Y:S01]  /*16480*/  ISETP.GE.AND P3, PT, R55, R239.reuse, PT ;  /* 0x000000ef3700720c */ /* 0x080fe20003f66270 */
[----:B------:R-:W-:Y:S01]  /*16490*/  VIADD R77, R87, 0x10 ;  /* 0x00000010574d7836 */ /* 0x000fe20000000000 */
[----:B--2---:R-:W-:Y:S01]  /*164a0*/  FSEL R35, R107, -INF , P0 ;  /* 0xff8000006b237808 */ /* 0x004fe20000000000 */
[----:B------:R-:W-:Y:S01]  /*164b0*/  VIADD R76, R87, 0x11 ;  /* 0x00000011574c7836 */ /* 0x000fe20000000000 */
[----:B------:R-:W-:Y:S02]  /*164c0*/  ISETP.GE.AND P0, PT, R55, R238, PT ;  /* 0x000000ee3700720c */ /* 0x000fe40003f06270 */
[----:B------:R-:W-:Y:S02]  /*164d0*/  FSEL R7, R121, -INF , P3 ;  /* 0xff80000079077808 */ /* 0x000fe40001800000 */
[----:B------:R-:W-:Y:S02]  /*164e0*/  ISETP.GE.AND P3, PT, R77, R239, PT ;  /* 0x000000ef4d00720c */ /* 0x000fe40003f66270 */
[----:B------:R-:W-:-:S02]  /*164f0*/  FSEL R7, R7, -INF , !P0 ;  /* 0xff80000007077808 */ /* 0x000fc40004000000 */
[-C--:B------:R-:W-:Y:S01]  /*16500*/  ISETP.GE.AND P0, PT, R76, R239.reuse, PT ;  /* 0x000000ef4c00720c */ /* 0x080fe20003f06270 */
[C---:B------:R-:W-:Y:S01]  /*16510*/  VIADD R74, R87.reuse, 0x18 ;  /* 0x00000018574a7836 */ /* 0x040fe20000000000 */
[----:B------:R-:W-:Y:S01]  /*16520*/  FSEL R27, R112, -INF , P3 ;  /* 0xff800000701b7808 */ /* 0x000fe20001800000 */
        /* <DEDUP_REMOVED lines=41> */
[-C--:B------:R-:W-:Y:S02]  /*167c0*/  ISETP.GE.AND P0, PT, R46, R238.reuse, PT ;  /* 0x000000ee2e00720c */ /* 0x080fe40003f06270 */
[----:B------:R-:W-:Y:S02]  /*167d0*/  FSEL R123, R123, -INF , P3 ;  /* 0xff8000007b7b7808 */ /* 0x000fe40001800000 */
        /* <DEDUP_REMOVED lines=16> */
[C---:B------:R-:W-:Y:S01]  /*168e0*/  VIADD R54, R87.reuse, 0x50 ;  /* 0x0000005057367836 */ /* 0x040fe20000000000 */
        /* <DEDUP_REMOVED lines=33> */
[C---:B------:R-:W-:Y:S01]  /*16b00*/  VIADD R60, R87.reuse, 0x68 ;  /* 0x00000068573c7836 */ /* 0x040fe20000000000 */
        /* <DEDUP_REMOVED lines=12> */
[----:B------:R-:W-:-:S02]  /*16bd0*/  FSEL R243, R243, -INF , !P4 ;  /* 0xff800000f3f37808 */ /* 0x000fc40006000000 */
[----:B------:R-:W-:Y:S02]  /*16be0*/  FSEL R15, R15, -INF , P0 ;  /* 0xff8000000f0f7808 */ /* 0x000fe40000000000 */
[-C--:B------:R-:W-:Y:S02]  /*16bf0*/  ISETP.GE.AND P4, PT, R54, R238.reuse, PT ;  /* 0x000000ee3600720c */ /* 0x080fe40003f86270 */
[----:B------:R-:W-:Y:S02]  /*16c00*/  ISETP.GE.AND P0, PT, R56, R238, PT ;  /* 0x000000ee3800720c */ /* 0x000fe40003f06270 */
[----:B------:R-:W-:Y:S01]  /*16c10*/  FSEL R31, R31, -INF , P3 ;  /* 0xff8000001f1f7808 */ /* 0x000fe20001800000 */
[----:B------:R-:W-:Y:S01]  /*16c20*/  VIADD R78, R87, 0x78 ;  /* 0x00000078574e7836 */ /* 0x000fe20000000000 */
[----:B------:R-:W-:Y:S02]  /*16c30*/  FSEL R207, R207, -INF , !P4 ;  /* 0xff800000cfcf7808 */ /* 0x000fe40006000000 */
[----:B------:R-:W-:-:S02]  /*16c40*/  FSEL R171, R31, -INF , !P0 ;  /* 0xff8000001fab7808 */ /* 0x000fc40004000000 */
[-C--:B------:R-:W-:Y:S02]  /*16c50*/  ISETP.GE.AND P4, PT, R59, R238.reuse, PT ;  /* 0x000000ee3b00720c */ /* 0x080fe40003f86270 */
[-C--:B------:R-:W-:Y:S01]  /*16c60*/  ISETP.GE.AND P0, PT, R61, R239.reuse, PT ;  /* 0x000000ef3d00720c */ /* 0x080fe20003f06270 */
[----:B------:R-:W-:Y:S01]  /*16c70*/  VIADD R57, R87, 0x70 ;  /* 0x0000007057397836 */ /* 0x000fe20000000000 */
[----:B------:R-:W-:Y:S02]  /*16c80*/  FSEL R201, R201, -INF , !P4 ;  /* 0xff800000c9c97808 */ /* 0x000fe40006000000 */
[----:B------:R-:W-:Y:S02]  /*16c90*/  FSEL R72, R72, -INF , P0 ;  /* 0xff80000048487808 */ /* 0x000fe40000000000 */
[----:B------:R-:W-:Y:S02]  /*16ca0*/  ISETP.GE.AND P4, PT, R68, R238, PT ;  /* 0x000000ee4400720c */ /* 0x000fe40003f86270 */
[----:B------:R-:W-:-:S02]  /*16cb0*/  ISETP.GE.AND P0, PT, R78, R239, PT ;  /* 0x000000ef4e00720c */ /* 0x000fc40003f06270 */
[----:B------:R-:W-:Y:S02]  /*16cc0*/  FSEL R177, R13, -INF , !P4 ;  /* 0xff8000000db17808 */ /* 0x000fe40006000000 */
[----:B------:R-:W-:Y:S02]  /*16cd0*/  ISETP.GE.AND P3, PT, R57, R239, PT ;  /* 0x000000ef3900720c */ /* 0x000fe40003f66270 */
[----:B------:R-:W-:Y:S02]  /*16ce0*/  FSEL R32, R32, -INF , P0 ;  /* 0xff80000020207808 */ /* 0x000fe40000000000 */
[-C--:B------:R-:W-:Y:S02]  /*16cf0*/  ISETP.GE.AND P1, PT, R87, R237.reuse, PT ;  /* 0x000000ed5700720c */ /* 0x080fe40003f26270 */
[----:B------:R-:W-:Y:S02]  /*16d00*/  ISETP.GE.AND P4, PT, R60, R238, PT ;  /* 0x000000ee3c00720c */ /* 0x000fe40003f86270 */
[----:B------:R-:W-:-:S02]  /*16d10*/  ISETP.GE.AND P0, PT, R86, R237, PT ;  /* 0x000000ed5600720c */ /* 0x000fc40003f06270 */
[----:B------:R-:W-:Y:S01]  /*16d20*/  FSEL R11, R11, -INF , P3 ;  /* 0xff8000000b0b7808 */ /* 0x000fe20001800000 */
[----:B------:R-:W-:Y:S01]  /*16d30*/  VIADD R84, R87, 0x79 ;  /* 0x0000007957547836 */ /* 0x000fe20000000000 */
[----:B------:R-:W-:Y:S02]  /*16d40*/  FSEL R173, R15, -INF , !P4 ;  /* 0xff8000000fad7808 */ /* 0x000fe40006000000 */
[-C--:B------:R-:W-:Y:S02]  /*16d50*/  ISETP.GE.AND P3, PT, R61, R238.reuse, PT ;  /* 0x000000ee3d00720c */ /* 0x080fe40003f66270 */
[----:B------:R-:W-:Y:S02]  /*16d60*/  FSEL R104, R104, -INF , P1 ;  /* 0xff80000068687808 */ /* 0x000fe40000800000 */
[----:B------:R-:W-:Y:S02]  /*16d70*/  FSEL R106, R106, -INF , P0 ;  /* 0xff8000006a6a7808 */ /* 0x000fe40000000000 */
[----:B------:R-:W-:-:S02]  /*16d80*/  ISETP.GE.AND P4, PT, R57, R238, PT ;  /* 0x000000ee3900720c */ /* 0x000fc40003f86270 */
[-C--:B------:R-:W-:Y:S02]  /*16d90*/  ISETP.GE.AND P1, PT, R79, R237.reuse, PT ;  /* 0x000000ed4f00720c */ /* 0x080fe40003f26270 */
[----:B------:R-:W-:Y:S02]  /*16da0*/  ISETP.GE.AND P0, PT, R55, R237, PT ;  /* 0x000000ed3700720c */ /* 0x000fe40003f06270 */
[----:B------:R-:W-:Y:S02]  /*16db0*/  FSEL R159, R72, -INF , !P3 ;  /* 0xff800000489f7808 */ /* 0x000fe40005800000 */
[----:B------:R-:W-:Y:S02]  /*16dc0*/  FSEL R161, R11, -INF , !P4 ;  /* 0xff8000000ba17808 */ /* 0x000fe40006000000 */
[----:B------:R-:W-:Y:S02]  /*16dd0*/  ISETP.GE.AND P3, PT, R78, R238, PT ;  /* 0x000000ee4e00720c */ /* 0x000fe40003f66270 */
[----:B------:R-:W-:-:S02]  /*16de0*/  FSEL R31, R92, -INF , P1 ;  /* 0xff8000005c1f7808 */ /* 0x000fc40000800000 */
[----:B------:R-:W-:Y:S02]  /*16df0*/  FSEL R29, R93, -INF , P0 ;  /* 0xff8000005d1d7808 */ /* 0x000fe40000000000 */
[----:B------:R-:W-:Y:S02]  /*16e00*/  ISETP.GE.AND P4, PT, R84, R239, PT ;  /* 0x000000ef5400720c */ /* 0x000fe40003f86270 */
[-C--:B------:R-:W-:Y:S02]  /*16e10*/  ISETP.GE.AND P1, PT, R77, R237.reuse, PT ;  /* 0x000000ed4d00720c */ /* 0x080fe40003f26270 */
[----:B------:R-:W-:Y:S02]  /*16e20*/  ISETP.GE.AND P0, PT, R76, R237, PT ;  /* 0x000000ed4c00720c */ /* 0x000fe40003f06270 */
[----:B------:R-:W-:Y:S02]  /*16e30*/  FSEL R157, R32, -INF , !P3 ;  /* 0xff800000209d7808 */ /* 0x000fe40005800000 */
[----:B------:R-:W-:-:S02]  /*16e40*/  FSEL R75, R75, -INF , P4 ;  /* 0xff8000004b4b7808 */ /* 0x000fc40002000000 */
[----:B------:R-:W-:Y:S02]  /*16e50*/  ISETP.GE.AND P3, PT, R84, R238, PT ;  /* 0x000000ee5400720c */ /* 0x000fe40003f66270 */
[----:B------:R-:W-:Y:S02]  /*16e60*/  FSEL R11, R94, -INF , P1 ;  /* 0xff8000005e0b7808 */ /* 0x000fe40000800000 */
[----:B------:R-:W-:Y:S02]  /*16e70*/  FSEL R19, R95, -INF , P0 ;  /* 0xff8000005f137808 */ /* 0x000fe40000000000 */
[-C--:B------:R-:W-:Y:S02]  /*16e80*/  ISETP.GE.AND P1, PT, R74, R237.reuse, PT ;  /* 0x000000ed4a00720c */ /* 0x080fe40003f26270 */
[----:B------:R-:W-:Y:S02]  /*16e90*/  ISETP.GE.AND P0, PT, R73, R237, PT ;  /* 0x000000ed4900720c */ /* 0x000fe40003f06270 */
[----:B------:R-:W-:-:S02]  /*16ea0*/  FSEL R155, R75, -INF , !P3 ;  /* 0xff8000004b9b7808 */ /* 0x000fc40005800000 */
        /* <DEDUP_REMOVED lines=12> */
[-C--:B------:R-:W-:Y:S02]  /*16f70*/  ISETP.GE.AND P3, PT, R69, R236.reuse, PT ;  /* 0x000000ec4500720c */ /* 0x080fe40003f66270 */
[----:B------:R-:W-:Y:S02]  /*16f80*/  FSEL R80, R80, -INF , P1 ;  /* 0xff80000050507808 */ /* 0x000fe40000800000 */
[----:B------:R-:W-:Y:S02]  /*16f90*/  FSEL R81, R81, -INF , P0 ;  /* 0xff80000051517808 */ /* 0x000fe40000000000 */
[----:B------:R-:W-:Y:S02]  /*16fa0*/  ISETP.GE.AND P4, PT, R86, R236, PT ;  /* 0x000000ec5600720c */ /* 0x000fe40003f86270 */
[-C--:B------:R-:W-:Y:S02]  /*16fb0*/  ISETP.GE.AND P1, PT, R39, R237.reuse, PT ;  /* 0x000000ed2700720c */ /* 0x080fe40003f26270 */
[----:B------:R-:W-:-:S02]  /*16fc0*/  ISETP.GE.AND P0, PT, R37, R237, PT ;  /* 0x000000ed2500720c */ /* 0x000fc40003f06270 */
[----:B------:R-:W-:Y:S02]  /*16fd0*/  FSEL R49, R49, -INF , !P3 ;  /* 0xff80000031317808 */ /* 0x000fe40005800000 */
        /* <DEDUP_REMOVED lines=11> */
[----:B------:R-:W-:Y:S02]  /*17090*/  ISETP.GE.AND P4, PT, R73, R236, PT ;  /* 0x000000ec4900720c */ /* 0x000fe40003f86270 */
[----:B------:R-:W-:Y:S02]  /*170a0*/  FSEL R102, R102, -INF , P1 ;  /* 0xff80000066667808 */ /* 0x000fe40000800000 */
[-C--:B------:R-:W-:Y:S02]  /*170b0*/  ISETP.GE.AND P1, PT, R41, R237.reuse, PT ;  /* 0x000000ed2900720c */ /* 0x080fe40003f26270 */
[----:B------:R-:W-:Y:S02]  /*170c0*/  FSEL R185, R103, -INF , !P3 ;  /* 0xff80000067b97808 */ /* 0x000fe40005800000 */
[----:B------:R-:W-:Y:S02]  /*170d0*/  FSEL R13, R13, -INF , !P4 ;  /* 0xff8000000d0d7808 */ /* 0x000fe40006000000 */
[----:B------:R-:W-:-:S02]  /*170e0*/  ISETP.GE.AND P3, PT, R44, R237, PT ;  /* 0x000000ed2c00720c */ /* 0x000fc40003f66270 */
[-C--:B------:R-:W-:Y:S02]  /*170f0*/  ISETP.GE.AND P4, PT, R45, R236.reuse, PT ;  /* 0x000000ec2d00720c */ /* 0x080fe40003f86270 */
[----:B------:R-:W-:Y:S02]  /*17100*/  FSEL R24, R24, -INF , P1 ;  /* 0xff80000018187808 */ /* 0x000fe40000800000 */
[-C--:B------:R-:W-:Y:S02]  /*17110*/  ISETP.GE.AND P1, PT, R44, R236.reuse, PT ;  /* 0x000000ec2c00720c */ /* 0x080fe40003f26270 */
[----:B------:R-:W-:Y:S02]  /*17120*/  FSEL R16, R16, -INF , P3 ;  /* 0xff80000010107808 */ /* 0x000fe40001800000 */
[----:B------:R-:W-:Y:S02]  /*17130*/  FSEL R39, R80, -INF , !P4 ;  /* 0xff80000050277808 */ /* 0x000fe40006000000 */
[----:B------:R-:W-:-:S02]  /*17140*/  ISETP.GE.AND P4, PT, R37, R236, PT ;  /* 0x000000ec2500720c */ /* 0x000fc40003f86270 */
[----:B------:R-:W-:Y:S02]  /*17150*/  ISETP.GE.AND P0, PT, R34, R237, PT ;  /* 0x000000ed2200720c */ /* 0x000fe40003f06270 */
[----:B------:R-:W-:Y:S02]  /*17160*/  FSEL R213, R16, -INF , !P1 ;  /* 0xff80000010d57808 */ /* 0x000fe40004800000 */
[-C--:B------:R-:W-:Y:S02]  /*17170*/  ISETP.GE.AND P5, PT, R87, R236.reuse, PT ;  /* 0x000000ec5700720c */ /* 0x080fe40003fa6270 */
[----:B------:R-:W-:Y:S02]  /*17180*/  FMNMX3.FTZ R16, R10, R33, R35, !PT ;  /* 0x000000210a107276 */ /* 0x000fe40007810023 */
[----:B------:R-:W-:Y:S02]  /*17190*/  FSEL R183, R83, -INF , !P4 ;  /* 0xff80000053b77808 */ /* 0x000fe40006000000 */
[----:B------:R-:W-:-:S02]  /*171a0*/  ISETP.GE.AND P4, PT, R41, R236, PT ;  /* 0x000000ec2900720c */ /* 0x000fc40003f86270 */
[----:B------:R-:W-:Y:S02]  /*171b0*/  FSEL R25, R25, -INF , P0 ;  /* 0xff80000019197808 */ /* 0x000fe40000000000 */
[----:B------:R-:W-:Y:S02]  /*171c0*/  ISETP.GE.AND P0, PT, R47, R237, PT ;  /* 0x000000ed2f00720c */ /* 0x000fe40003f06270 */
[----:B------:R-:W-:Y:S02]  /*171d0*/  FSEL R32, R104, -INF , !P5 ;  /* 0xff80000068207808 */ /* 0x000fe40006800000 */
[----:B------:R-:W-:Y:S02]  /*171e0*/  FMNMX3.FTZ R16, R16, R7, R27, !PT ;  /* 0x0000000710107276 */ /* 0x000fe4000781001b */
[----:B------:R-:W-:Y:S02]  /*171f0*/  ISETP.GE.AND P5, PT, R79, R236, PT ;  /* 0x000000ec4f00720c */ /* 0x000fe40003fa6270 */
[----:B------:R-:W-:-:S02]  /*17200*/  FSEL R241, R24, -INF , !P4 ;  /* 0xff80000018f17808 */ /* 0x000fc40006000000 */
[-C--:B------:R-:W-:Y:S02]  /*17210*/  ISETP.GE.AND P4, PT, R47, R236.reuse, PT ;  /* 0x000000ec2f00720c */ /* 0x080fe40003f86270 */
[----:B------:R-:W-:Y:S02]  /*17220*/  FSEL R17, R17, -INF , P0 ;  /* 0xff80000011117808 */ /* 0x000fe40000000000 */
[----:B------:R-:W-:Y:S02]  /*17230*/  FMNMX3.FTZ R16, R16, R23, R21, !PT ;  /* 0x0000001710107276 */ /* 0x000fe40007810015 */
[----:B------:R-:W-:Y:S02]  /*17240*/  FSEL R31, R31, -INF , !P5 ;  /* 0xff8000001f1f7808 */ /* 0x000fe40006800000 */
[----:B------:R-:W-:Y:S02]  /*17250*/  ISETP.GE.AND P1, PT, R58, R237, PT ;  /* 0x000000ed3a00720c */ /* 0x000fe40003f26270 */
[----:B------:R-:W-:-:S02]  /*17260*/  ISETP.GE.AND P5, PT, R76, R236, PT ;  /* 0x000000ec4c00720c */ /* 0x000fc40003fa6270 */
[----:B------:R-:W-:Y:S02]  /*17270*/  FSEL R203, R17, -INF , !P4 ;  /* 0xff80000011cb7808 */ /* 0x000fe40006000000 */
[----:B------:R-:W-:Y:S02]  /*17280*/  FMNMX3.FTZ R17, R16, R9, R38, !PT ;  /* 0x0000000910117276 */ /* 0x000fe40007810026 */
[----:B------:R-:W-:Y:S02]  /*17290*/  FMNMX3.FTZ R16, R32, R55, R31, !PT ;  /* 0x0000003720107276 */ /* 0x000fe4000781001f */
[----:B------:R-:W-:Y:S02]  /*172a0*/  ISETP.GE.AND P0, PT, R58, R236, PT ;  /* 0x000000ec3a00720c */ /* 0x000fe40003f06270 */
[----:B------:R-:W-:Y:S02]  /*172b0*/  FSEL R26, R26, -INF , P1 ;  /* 0xff8000001a1a7808 */ /* 0x000fe40000800000 */
[----:B------:R-:W-:-:S02]  /*172c0*/  FSEL R19, R19, -INF , !P5 ;  /* 0xff80000013137808 */ /* 0x000fc40006800000 */
[-C--:B------:R-:W-:Y:S02]  /*172d0*/  ISETP.GE.AND P5, PT, R71, R236.reuse, PT ;  /* 0x000000ec4700720c */ /* 0x080fe40003fa6270 */
[----:B------:R-:W-:Y:S02]  /*172e0*/  FMNMX3.FTZ R16, R16, R29, R11, !PT ;  /* 0x0000001d10107276 */ /* 0x000fe4000781000b */
[----:B------:R-:W-:Y:S02]  /*172f0*/  FSEL R191, R26, -INF , !P0 ;  /* 0xff8000001abf7808 */ /* 0x000fe40004000000 */
[----:B------:R-:W-:Y:S02]  /*17300*/  ISETP.GE.AND P0, PT, R68, R237, PT ;  /* 0x000000ed4400720c */ /* 0x000fe40003f06270 */
[----:B------:R-:W-:Y:S02]  /*17310*/  FSEL R45, R90, -INF , !P5 ;  /* 0xff8000005a2d7808 */ /* 0x000fe40006800000 */
[----:B------:R-:W-:-:S02]  /*17320*/  ISETP.GE.AND P5, PT, R62, R236, PT ;  /* 0x000000ec3e00720c */ /* 0x000fc40003fa6270 */
[----:B------:R-:W-:Y:S02]  /*17330*/  FMNMX3.FTZ R16, R16, R19, R15, !PT ;  /* 0x0000001310107276 */ /* 0x000fe4000781000f */
[----:B------:R-:W-:Y:S02]  /*17340*/  FSEL R169, R12, -INF , P0 ;  /* 0xff8000000ca97808 */ /* 0x000fe40000000000 */
[----:B------:R-:W-:Y:S02]  /*17350*/  FMNMX3.FTZ R12, R17, R51, R36, !PT ;  /* 0x00000033110c7276 */ /* 0x000fe40007810024 */
[----:B------:R-:W-:Y:S02]  /*17360*/  FSEL R37, R81, -INF , !P5 ;  /* 0xff80000051257808 */ /* 0x000fe40006800000 */
[----:B------:R-:W-:Y:S02]  /*17370*/  FMNMX3.FTZ R16, R16, R13, R45, !PT ;  /* 0x0000000d10107276 */ /* 0x000fe4000781002d */
[----:B------:R-:W-:-:S02]  /*17380*/  ISETP.GE.AND P5, PT, R50, R236, PT ;  /* 0x000000ec3200720c */ /* 0x000fc40003fa6270 */
[----:B------:R-:W-:Y:S02]  /*17390*/  FMNMX3.FTZ R12, R12, R43, R146, !PT ;  /* 0x0000002b0c0c7276 */ /* 0x000fe40007810092 */
[----:B------:R-:W-:Y:S02]  /*173a0*/  FMNMX3.FTZ R16, R16, R49, R39, !PT ;  /* 0x0000003110107276 */ /* 0x000fe40007810027 */
[----:B------:R-:W-:Y:S02]  /*173b0*/  FSEL R247, R102, -INF , !P5 ;  /* 0xff80000066f77808 */ /* 0x000fe40006800000 */
[-C--:B------:R-:W-:Y:S02]  /*173c0*/  ISETP.GE.AND P4, PT, R59, R237.reuse, PT ;  /* 0x000000ed3b00720c */ /* 0x080fe40003f86270 */
[----:B------:R-:W-:Y:S02]  /*173d0*/  ISETP.GE.AND P5, PT, R34, R236, PT ;  /* 0x000000ec2200720c */ /* 0x000fe40003fa6270 */
[----:B------:R-:W-:-:S02]  /*173e0*/  ISETP.GE.AND P3, PT, R54, R237, PT ;  /* 0x000000ed3600720c */ /* 0x000fc40003f66270 */
[----:B------:R-:W-:Y:S02]  /*173f0*/  FMNMX3.FTZ R12, R12, R251, R181, !PT ;  /* 0x000000fb0c0c7276 */ /* 0x000fe400078100b5 */
[----:B------:R-:W-:Y:S02]  /*17400*/  FMNMX3.FTZ R16, R16, R37, R249, !PT ;  /* 0x0000002510107276 */ /* 0x000fe400078100f9 */
[----:B------:R-:W-:Y:S02]  /*17410*/  ISETP.GE.AND P1, PT, R63, R237, PT ;  /* 0x000000ed3f00720c */ /* 0x000fe40003f26270 */
[----:B------:R-:W-:Y:S02]  /*17420*/  FSEL R48, R48, -INF , P4 ;  /* 0xff80000030307808 */ /* 0x000fe40002000000 */
[----:B------:R-:W-:Y:S02]  /*17430*/  FSEL R215, R25, -INF , !P5 ;  /* 0xff80000019d77808 */ /* 0x000fe40006800000 */
[----:B------:R-:W-:-:S02]  /*17440*/  ISETP.GE.AND P4, PT, R68, R236, PT ;  /* 0x000000ec4400720c */ /* 0x000fc40003f86270 */
[----:B------:R-:W-:Y:S02]  /*17450*/  ISETP.GE.AND P5, PT, R54, R236, PT ;  /* 0x000000ec3600720c */ /* 0x000fe40003fa6270 */
[----:B------:R-:W-:Y:S02]  /*17460*/  FSEL R18, R18, -INF , P3 ;  /* 0xff80000012127808 */ /* 0x000fe40001800000 */
[----:B------:R-:W-:Y:S02]  /*17470*/  FMNMX3.FTZ R12, R12, R179, R245, !PT ;  /* 0x000000b30c0c7276 */ /* 0x000fe400078100f5 */
[----:B------:R-:W-:Y:S02]  /*17480*/  FMNMX3.FTZ R16, R16, R183, R247, !PT ;  /* 0x000000b710107276 */ /* 0x000fe400078100f7 */
[----:B------:R-:W-:Y:S02]  /*17490*/  FSEL R28, R28, -INF , P1 ;  /* 0xff8000001c1c7808 */ /* 0x000fe40000800000 */
[----:B------:R-:W-:-:S02]  /*174a0*/  ISETP.GE.AND P1, PT, R70, R237, PT ;  /* 0x000000ed4600720c */ /* 0x000fc40003f26270 */
[----:B------:R-:W-:Y:S02]  /*174b0*/  FSEL R169, R169, -INF , !P4 ;  /* 0xff800000a9a97808 */ /* 0x000fe40006000000 */
[----:B------:R-:W-:Y:S02]  /*174c0*/  FSEL R193, R18, -INF , !P5 ;  /* 0xff80000012c17808 */ /* 0x000fe40006800000 */
[----:B------:R-:W-:Y:S02]  /*174d0*/  ISETP.GE.AND P4, PT, R56, R237, PT ;  /* 0x000000ed3800720c */ /* 0x000fe40003f86270 */
[----:B------:R-:W-:Y:S02]  /*174e0*/  FMNMX3.FTZ R12, R12, R197, R243, !PT ;  /* 0x000000c50c0c7276 */ /* 0x000fe400078100f3 */
[----:B------:R-:W-:Y:S02]  /*174f0*/  ISETP.GE.AND P5, PT, R63, R236, PT ;  /* 0x000000ec3f00720c */ /* 0x000fe40003fa6270 */
[----:B------:R-:W-:-:S02]  /*17500*/  FMNMX3.FTZ R16, R16, R185, R241, !PT ;  /* 0x000000b910107276 */ /* 0x000fc400078100f1 */
[-C--:B------:R-:W-:Y:S02]  /*17510*/  ISETP.GE.AND P3, PT, R59, R236.reuse, PT ;  /* 0x000000ec3b00720c */ /* 0x080fe40003f66270 */
[----:B------:R-:W-:Y:S02]  /*17520*/  FSEL R14, R14, -INF , P1 ;  /* 0xff8000000e0e7808 */ /* 0x000fe40000800000 */
[----:B------:R-:W-:Y:S02]  /*17530*/  ISETP.GE.AND P1, PT, R56, R236, PT ;  /* 0x000000ec3800720c */ /* 0x000fe40003f26270 */
[----:B------:R-:W-:Y:S02]  /*17540*/  FMNMX3.FTZ R12, R12, R199, R207, !PT ;  /* 0x000000c70c0c7276 */ /* 0x000fe400078100cf */
[----:B------:R-:W-:Y:S02]  /*17550*/  FSEL R4, R4, -INF , P4 ;  /* 0xff80000004047808 */ /* 0x000fe40002000000 */
[----:B------:R-:W-:-:S02]  /*17560*/  FSEL R187, R28, -INF , !P5 ;  /* 0xff8000001cbb7808 */ /* 0x000fc40006800000 */
[----:B------:R-:W-:Y:S02]  /*17570*/  FMNMX3.FTZ R16, R16, R215, R213, !PT ;  /* 0x000000d710107276 */ /* 0x000fe400078100d5 */
[----:B------:R-:W-:Y:S02]  /*17580*/  ISETP.GE.AND P5, PT, R60, R237, PT ;  /* 0x000000ed3c00720c */ /* 0x000fe40003fa6270 */
[----:B------:R-:W-:Y:S02]  /*17590*/  FSEL R189, R48, -INF , !P3 ;  /* 0xff80000030bd7808 */ /* 0x000fe40005800000 */
[----:B------:R-:W-:Y:S02]  /*175a0*/  ISETP.GE.AND P3, PT, R70, R236, PT ;  /* 0x000000ec4600720c */ /* 0x000fe40003f66270 */
[----:B------:R-:W-:Y:S02]  /*175b0*/  FMNMX3.FTZ R12, R12, R205, R201, !PT ;  /* 0x000000cd0c0c7276 */ /* 0x000fe400078100c9 */
[----:B------:R-:W-:-:S02]  /*175c0*/  FSEL R163, R4, -INF , !P1 ;  /* 0xff80000004a37808 */ /* 0x000fc40004800000 */
[----:B------:R-:W-:Y:S02]  /*175d0*/  FMNMX3.FTZ R4, R16, R203, R193, !PT ;  /* 0x000000cb10047276 */ /* 0x000fe400078100c1 */
[----:B------:R-:W-:Y:S02]  /*175e0*/  ISETP.GE.AND P0, PT, R60, R236, PT ;  /* 0x000000ec3c00720c */ /* 0x000fe40003f06270 */
[----:B------:R-:W-:Y:S02]  /*175f0*/  FSEL R5, R5, -INF , P5 ;  /* 0xff80000005057808 */ /* 0x000fe40002800000 */
[----:B------:R-:W-:Y:S02]  /*17600*/  FSEL R167, R14, -INF , !P3 ;  /* 0xff8000000ea77808 */ /* 0x000fe40005800000 */
[----:B------:R-:W-:Y:S02]  /*17610*/  FMNMX3.FTZ R12, R12, R195, R177, !PT ;  /* 0x000000c30c0c7276 */ /* 0x000fe400078100b1 */
[----:B------:R-:W-:-:S02]  /*17620*/  ISETP.GE.AND P3, PT, R57, R237, PT ;  /* 0x000000ed3900720c */ /* 0x000fc40003f66270 */
[----:B------:R-:W-:Y:S02]  /*17630*/  FMNMX3.FTZ R4, R4, R191, R189, !PT ;  /* 0x000000bf04047276 */ /* 0x000fe400078100bd */
[----:B------:R-:W-:Y:S02]  /*17640*/  FSEL R165, R5, -INF , !P0 ;  /* 0xff80000005a57808 */ /* 0x000fe40004000000 */
[----:B------:R-:W-:Y:S02]  /*17650*/  ISETP.GE.AND P0, PT, R61, R237, PT ;  /* 0x000000ed3d00720c */ /* 0x000fe40003f06270 */
[----:B------:R-:W-:Y:S02]  /*17660*/  FMNMX3.FTZ R12, R12, R175, R173, !PT ;  /* 0x000000af0c0c7276 */ /* 0x000fe400078100ad */
[----:B------:R-:W-:Y:S02]  /*17670*/  ISETP.GE.AND P5, PT, R57, R236, PT ;  /* 0x000000ec3900720c */ /* 0x000fe40003fa6270 */
[----:B------:R-:W-:-:S02]  /*17680*/  ISETP.GE.AND P1, PT, R78, R237, PT ;  /* 0x000000ed4e00720c */ /* 0x000fc40003f26270 */
[----:B------:R-:W-:Y:S02]  /*17690*/  FSEL R6, R6, -INF , P3 ;  /* 0xff80000006067808 */ /* 0x000fe40001800000 */
[----:B------:R-:W-:Y:S02]  /*176a0*/  FMNMX3.FTZ R4, R4, R187, R169, !PT ;  /* 0x000000bb04047276 */ /* 0x000fe400078100a9 */
[----:B------:R-:W-:Y:S02]  /*176b0*/  FSEL R151, R8, -INF , P0 ;  /* 0xff80000008977808 */ /* 0x000fe40000000000 */
[----:B------:R-:W-:Y:S02]  /*176c0*/  FMNMX3.FTZ R8, R12, R171, R161, !PT ;  /* 0x000000ab0c087276 */ /* 0x000fe400078100a1 */
[-C--:B------:R-:W-:Y:S02]  /*176d0*/  ISETP.GE.AND P4, PT, R61, R236.reuse, PT ;  /* 0x000000ec3d00720c */ /* 0x080fe40003f86270 */
[----:B------:R-:W-:-:S02]  /*176e0*/  ISETP.GE.AND P3, PT, R78, R236, PT ;  /* 0x000000ec4e00720c */ /* 0x000fc40003f66270 */
[----:B------:R-:W-:Y:S02]  /*176f0*/  ISETP.GE.AND P0, PT, R84, R237, PT ;  /* 0x000000ed5400720c */ /* 0x000fe40003f06270 */
[----:B------:R-:W-:Y:S02]  /*17700*/  FSEL R20, R20, -INF , P1 ;  /* 0xff80000014147808 */ /* 0x000fe40000800000 */
[----:B------:R-:W-:Y:S02]  /*17710*/  FSEL R153, R6, -INF , !P5 ;  /* 0xff80000006997808 */ /* 0x000fe40006800000 */
        /* <DEDUP_REMOVED lines=17> */
[----:B------:R-:W-:-:S05]  /*17830*/  IMAD.IADD R22, R22, 0x1, R3 ;  /* 0x0000000116167824 */ /* 0x000fca00078e0203 */
[----:B------:R-:W-:-:S05]  /*17840*/  LEA R139, R22, UR6, 0x1 ;  /* 0x00000006168b7c11 */ /* 0x000fca000f8e08ff */
[----:B------:R-:W-:Y:S01]  /*17850*/  IMAD.IADD R47, R66, 0x1, R139 ;  /* 0x00000001422f7824 */ /* 0x000fe200078e028b */
[----:B------:R-:W-:Y:S01]  /*17860*/  LDSM.16.MT88.4 R124, [R139+0xc000] ;  /* 0x00c000008b7c783b */ /* 0x000fe20000004200 */
[----:B-1----:R-:W-:Y:S02]  /*17870*/  FMNMX.FTZ R134, R17, R134, !PT ;  /* 0x0000008611867209 */ /* 0x002fe40007810000 */
[----:B------:R-:W-:Y:S01]  /*17880*/  IMAD.IADD R41, R52, 0x1, R47 ;  /* 0x0000000134297824 */ /* 0x000fe200078e022f */
[----:B------:R-:W-:Y:S01]  /*17890*/  LDSM.16.MT88.4 R108, [R47+0xc000] ;  /* 0x00c000002f6c783b */ /* 0x000fe20000004200 */
[----:B------:R-:W-:Y:S01]  /*178a0*/  FSETP.NEU.FTZ.AND P0, PT, R134, -INF , PT ;  /* 0xff8000008600780b */ /* 0x000fe20003f1d000 */
[----:B---3--:R-:W-:Y:S02]  /*178b0*/  FMUL.FTZ R144, R145, R134 ;  /* 0x0000008691907220 */ /* 0x008fe40000410000 */
[----:B------:R-:W1:Y:S01]  /*178c0*/  LDSM.16.MT88.4 R100, [R41+0xc000] ;  /* 0x00c000002964783b */ /* 0x000e620000004200 */
[----:B--2---:R-:W-:-:S02]  /*178d0*/  FMNMX.FTZ R3, R5, R4, !PT ;  /* 0x0000000405037209 */ /* 0x004fc40007810000 */
[----:B------:R-:W-:Y:S01]  /*178e0*/  FSEL R144, R144, RZ, P0 ;  /* 0x000000ff90907208 */ /* 0x000fe20000000000 */
[----:B------:R-:W-:Y:S01]  /*178f0*/  IMAD.IADD R142, R52, 0x1, R139 ;  /* 0x00000001348e7824 */ /* 0x000fe200078e028b */
[----:B------:R-:W-:Y:S01]  /*17900*/  FSETP.NEU.FTZ.AND P0, PT, R3, -INF , PT ;  /* 0xff8000000300780b */ /* 0x000fe20003f1d000 */
[----:B------:R-:W-:Y:S01]  /*17910*/  FMUL.FTZ R140, R145, R3 ;  /* 0x00000003918c7220 */ /* 0x000fe20000410000 */
[----:B------:R-:W-:Y:S01]  /*17920*/  LDSM.16.MT88.4 R92, [R139+0x10000] ;  /* 0x010000008b5c783b */ /* 0x000fe20000004200 */
[----:B------:R-:W-:-:S03]  /*17930*/  FFMA.FTZ R62, R7, R145, -R144 ;  /* 0x00000091073e7223 */ /* 0x000fc60000010890 */
[----:B------:R-:W-:Y:S01]  /*17940*/  FSEL R140, R140, RZ, P0 ;  /* 0x000000ff8c8c7208 */ /* 0x000fe20000000000 */
[----:B------:R-:W2:Y:S01]  /*17950*/  LDSM.16.MT88.4 R116, [R142+0xc000] ;  /* 0x00c000008e74783b */ /* 0x000ea20000004200 */
[-CC-:B------:R-:W-:Y:S01]  /*17960*/  FFMA.FTZ R143, R10, R145.reuse, -R144.reuse ;  /* 0x000000910a8f7223 */ /* 0x180fe20000010890 */
[-CC-:B------:R-:W-:Y:S02]  /*17970*/  FFMA.FTZ R138, R33, R145.reuse, -R144.reuse ;  /* 0x00000091218a7223 */ /* 0x180fe40000010890 */
[----:B------:R-:W3:Y:S01]  /*17980*/  LDSM.16.MT88.4 R84, [R142+0x10000] ;  /* 0x010000008e54783b */ /* 0x000ee20000004200 */
[-C--:B------:R-:W-:Y:S01]  /*17990*/  FFMA.FTZ R137, R35, R145.reuse, -R144 ;  /* 0x0000009123897223 */ /* 0x080fe20000010890 */
[-CC-:B------:R-:W-:Y:S02]  /*179a0*/  FFMA.FTZ R141, R32, R145.reuse, -R140.reuse ;  /* 0x00000091208d7223 */ /* 0x180fe4000001088c */
[----:B------:R-:W4:Y:S01]  /*179b0*/  LDSM.16.MT88.4 R76, [R47+0x10000] ;  /* 0x010000002f4c783b */ /* 0x000f220000004200 */
[-CC-:B------:R-:W-:Y:S01]  /*179c0*/  FFMA.FTZ R136, R55, R145.reuse, -R140.reuse ;  /* 0x0000009137887223 */ /* 0x180fe2000001088c */
[-CC-:B------:R-:W-:Y:S01]  /*179d0*/  FFMA.FTZ R63, R31, R145.reuse, -R140.reuse ;  /* 0x000000911f3f7223 */ /* 0x180fe2000001088c */
[-C--:B------:R-:W-:Y:S01]  /*179e0*/  FFMA.FTZ R60, R29, R145.reuse, -R140 ;  /* 0x000000911d3c7223 */ /* 0x080fe2000001088c */
[----:B------:R-:W5:Y:S01]  /*179f0*/  LDSM.16.MT88.4 R4, [R41+0x10000] ;  /* 0x010000002904783b */ /* 0x000f620000004200 */
[----:B------:R-:W-:Y:S01]  /*17a00*/  MUFU.EX2 R143, R143 ;  /* 0x0000008f008f7308 */ /* 0x000fe20000000800 */
[-C--:B------:R-:W-:Y:S01]  /*17a10*/  FFMA.FTZ R54, R9, R145.reuse, -R144 ;  /* 0x0000009109367223 */ /* 0x080fe20000010890 */
[----:B------:R-:W-:-:S02]  /*17a20*/  FFMA.FTZ R59, R11, R145, -R140 ;  /* 0x000000910b3b7223 */ /* 0x000fc4000001088c */
[----:B------:R-:W-:Y:S01]  /*17a30*/  MUFU.EX2 R62, R62 ;  /* 0x0000003e003e7308 */ /* 0x000fe20000000800 */
[----:B------:R-:W5:Y:S03]  /*17a40*/  LDSM.16.MT88.4 R8, [R41+0xc800] ;  /* 0x00c800002908783b */ /* 0x000f660000004200 */
[----:B------:R-:W1:Y:S01]  /*17a50*/  MUFU.EX2 R138, R138 ;  /* 0x0000008a008a7308 */ /* 0x000e620000000800 */
[-CC-:B------:R-:W-:Y:S01]  /*17a60*/  FFMA.FTZ R61, R27, R145.reuse, -R144.reuse ;  /* 0x000000911b3d7223 */ /* 0x180fe20000010890 */
[-CC-:B------:R-:W-:Y:S01]  /*17a70*/  FFMA.FTZ R58, R23, R145.reuse, -R144.reuse ;  /* 0x00000091173a7223 */ /* 0x180fe20000010890 */
[-C--:B------:R-:W-:Y:S01]  /*17a80*/  FFMA.FTZ R57, R21, R145.reuse, -R144 ;  /* 0x0000009115397223 */ /* 0x080fe20000010890 */
[----:B------:R-:W2:Y:S01]  /*17a90*/  MUFU.EX2 R137, R137 ;  /* 0x0000008900897308 */ /* 0x000ea20000000800 */
[-CC-:B------:R-:W-:Y:S01]  /*17aa0*/  FFMA.FTZ R56, R19, R145.reuse, -R140.reuse ;  /* 0x0000009113387223 */ /* 0x180fe2000001088c */
[-CC-:B------:R-:W-:Y:S01]  /*17ab0*/  FFMA.FTZ R52, R13, R145.reuse, -R140.reuse ;  /* 0x000000910d347223 */ /* 0x180fe2000001088c */
[----:B------:R-:W-:Y:S01]  /*17ac0*/  LDSM.16.MT88.4 R32, [R142+0xc800] ;  /* 0x00c800008e20783b */ /* 0x000fe20000004200 */
[----:B------:R-:W-:Y:S01]  /*17ad0*/  MUFU.EX2 R141, R141 ;  /* 0x0000008d008d7308 */ /* 0x000fe20000000800 */
[----:B------:R-:W-:-:S02]  /*17ae0*/  FFMA.FTZ R55, R15, R145, -R140 ;  /* 0x000000910f377223 */ /* 0x000fc4000001088c */
[----:B------:R-:W5:Y:S01]  /*17af0*/  LDSM.16.MT88.4 R12, [R47+0x10800] ;  /* 0x010800002f0c783b */ /* 0x000f620000004200 */
[----:B------:R-:W3:Y:S03]  /*17b00*/  MUFU.EX2 R136, R136 ;  /* 0x0000008800887308 */ /* 0x000ee60000000800 */
[----:B------:R-:W-:Y:S01]  /*17b10*/  LDSM.16.MT88.4 R28, [R142+0x10800] ;  /* 0x010800008e1c783b */ /* 0x000fe20000004200 */
        /* <DEDUP_REMOVED lines=8> */
[----:B------:R-:W1:Y:S01]  /*17ba0*/  MUFU.EX2 R58, R58 ;  /* 0x0000003a003a7308 */ /* 0x000e620000000800 */
[----:B------:R-:W-:Y:S01]  /*17bb0*/  LDSM.16.MT88.4 R20, [R47+0xc800] ;  /* 0x00c800002f14783b */ /* 0x000fe20000004200 */
[----:B----4-:R-:W-:Y:S02]  /*17bc0*/  F2FP.BF16.F32.PACK_AB R71, R60, R63 ;  /* 0x0000003f3c47723e */ /* 0x010fe400000010ff */
[----:B------:R-:W-:Y:S04]  /*17bd0*/  MUFU.EX2 R57, R57 ;  /* 0x0000003900397308 */ /* 0x000fe80000000800 */
        /* <DEDUP_REMOVED lines=20> */
[----:B-1----:R-:W-:-:S02]  /*17d20*/  F2FP.BF16.F32.PACK_AB R4, R58, R61 ;  /* 0x0000003d3a04723e */ /* 0x002fc400000010ff */
[----:B--2---:R-:W-:-:S05]  /*17d30*/  F2FP.BF16.F32.PACK_AB R5, R56, R59 ;  /* 0x0000003b3805723e */ /* 0x004fca00000010ff */
[----:B------:R-:W-:Y:S01]  /*17d40*/  HMMA.16816.F32.BF16 R68, R68, R6, RZ ;  /* 0x000000064444723c */ /* 0x000fe200000418ff */
[----:B------:R-:W-:Y:S02]  /*17d50*/  F2FP.BF16.F32.PACK_AB R6, R54, R57 ;  /* 0x000000393606723e */ /* 0x000fe400000010ff */
[----:B---3--:R-:W-:-:S07]  /*17d60*/  F2FP.BF16.F32.PACK_AB R7, R52, R55 ;  /* 0x000000373407723e */ /* 0x008fce00000010ff */
[C---:B------:R-:W-:Y:S08]  /*17d70*/  HMMA.16816.F32.BF16 R104, R4.reuse, R8, R104 ;  /* 0x000000080468723c */ /* 0x040ff00000041868 */
[----:B------:R-:W-:Y:S01]  /*17d80*/  HMMA.16816.F32.BF16 R100, R4, R10, R100 ;  /* 0x0000000a0464723c */ /* 0x000fe20000041864 */
[----:B------:R-:W1:Y:S01]  /*17d90*/  LDSM.16.MT88.4 R8, [R41+0x10800] ;  /* 0x010800002908783b */ /* 0x000e620000004200 */
[----:B------:R-:W-:-:S06]  /*17da0*/  FFMA.FTZ R48, R49, R145, -R140 ;  /* 0x0000009131307223 */ /* 0x000fcc000001088c */
[----:B------:R-:W-:Y:S01]  /*17db0*/  HMMA.16816.F32.BF16 R80, R4, R12, R80 ;  /* 0x0000000c0450723c */ /* 0x000fe20000041850 */
[-C--:B------:R-:W-:Y:S01]  /*17dc0*/  FFMA.FTZ R13, R43, R145.reuse, -R144 ;  /* 0x000000912b0d7223 */ /* 0x080fe20000010890 */
        /* <DEDUP_REMOVED lines=8> */
[-CC-:B------:R-:W-:Y:S01]  /*17e50*/  FFMA.FTZ R50, R51, R145.reuse, -R144.reuse ;  /* 0x0000009133327223 */ /* 0x180fe20000010890 */
[-C--:B------:R-:W-:Y:S01]  /*17e60*/  FFMA.FTZ R46, R36, R145.reuse, -R144 ;  /* 0x00000091242e7223 */ /* 0x080fe20000010890 */
[-CC-:B------:R-:W-:Y:S01]  /*17e70*/  FFMA.FTZ R44, R39, R145.reuse, -R140.reuse ;  /* 0x00000091272c7223 */ /* 0x180fe2000001088c */
[-C--:B------:R-:W-:Y:S01]  /*17e80*/  FFMA.FTZ R43, R37, R145.reuse, -R140 ;  /* 0x00000091252b7223 */ /* 0x080fe2000001088c */
[----:B------:R-:W-:-:S02]  /*17e90*/  FFMA.FTZ R38, R38, R145, -R144 ;  /* 0x0000009126267223 */ /* 0x000fc40000010890 */
[C---:B-1----:R-:W-:Y:S02]  /*17ea0*/  HMMA.16816.F32.BF16 R72, R4.reuse, R8, R72 ;  /* 0x000000080448723c */ /* 0x042fe40000041848 */
[----:B------:R1:W-:Y:S06]  /*17eb0*/  MUFU.EX2 R51, R38 ;  /* 0x0000002600337308 */ /* 0x0003ec0000000800 */
[C---:B------:R-:W-:Y:S01]  /*17ec0*/  HMMA.16816.F32.BF16 R68, R4.reuse, R10, R68 ;  /* 0x0000000a0444723c */ /* 0x040fe20000041844 */
[----:B------:R-:W4:Y:S01]  /*17ed0*/  LDSM.16.MT88.4 R8, [R47+0x11000] ;  /* 0x011000002f08783b */ /* 0x000f220000004200 */
[----:B------:R-:W5:Y:S04]  /*17ee0*/  MUFU.EX2 R50, R50 ;  /* 0x0000003200327308 */ /* 0x000f680000000800 */
[----:B------:R-:W3:Y:S01]  /*17ef0*/  MUFU.EX2 R46, R46 ;  /* 0x0000002e002e7308 */ /* 0x000ee20000000800 */
[----:B-1----:R-:W-:Y:S03]  /*17f00*/  LDSM.16.MT88.4 R36, [R41+0x11000] ;  /* 0x011000002924783b */ /* 0x002fe60000004200 */
[----:B------:R-:W1:Y:S01]  /*17f10*/  MUFU.EX2 R48, R48 ;  /* 0x0000003000307308 */ /* 0x000e620000000800 */
[C---:B------:R-:W-:Y:S03]  /*17f20*/  HMMA.16816.F32.BF16 R96, R4.reuse, R16, R96 ;  /* 0x000000100460723c */ /* 0x040fe60000041860 */
[----:B------:R-:W-:Y:S04]  /*17f30*/  MUFU.EX2 R44, R44 ;  /* 0x0000002c002c7308 */ /* 0x000fe80000000800 */
[----:B------:R-:W2:Y:S01]  /*17f40*/  MUFU.EX2 R43, R43 ;  /* 0x0000002b002b7308 */ /* 0x000ea20000000800 */
        /* <DEDUP_REMOVED lines=11> */
[----:B-----5:R-:W-:-:S02]  /*18000*/  F2FP.BF16.F32.PACK_AB R4, R50, R51 ;  /* 0x000000333204723e */ /* 0x020fc400000010ff */
[----:B---3--:R-:W-:Y:S02]  /*18010*/  F2FP.BF16.F32.PACK_AB R6, R45, R46 ;  /* 0x0000002e2d06723e */ /* 0x008fe400000010ff */
[----:B-1----:R-:W-:Y:S02]  /*18020*/  F2FP.BF16.F32.PACK_AB R5, R48, R49 ;  /* 0x000000313005723e */ /* 0x002fe400000010ff */
[----:B--2---:R-:W-:-:S07]  /*18030*/  F2FP.BF16.F32.PACK_AB R7, R43, R44 ;  /* 0x0000002c2b07723e */ /* 0x004fce00000010ff */
[----:B------:R-:W-:Y:S01]  /*18040*/  HMMA.16816.F32.BF16 R120, R4, R32, R120 ;  /* 0x000000200478723c */ /* 0x000fe20000041878 */
[----:B------:R-:W-:-:S07]  /*18050*/  FFMA.FTZ R148, R179, R145, -R144 ;  /* 0x00000091b3947223 */ /* 0x000fce0000010890 */
[C---:B------:R-:W-:Y:S01]  /*18060*/  HMMA.16816.F32.BF16 R116, R4.reuse, R34, R116 ;  /* 0x000000220474723c */ /* 0x040fe20000041874 */
[----:B------:R-:W1:Y:S07]  /*18070*/  LDSM.16.MT88.4 R32, [R142+0xd800] ;  /* 0x00d800008e20783b */ /* 0x000e6e0000004200 */
[----:B------:R-:W-:Y:S01]  /*18080*/  HMMA.16816.F32.BF16 R96, R4, R12, R96 ;  /* 0x0000000c0460723c */ /* 0x000fe20000041860 */
[----:B------:R-:W-:-:S04]  /*18090*/  FFMA.FTZ R12, R181, R145, -R144 ;  /* 0x00000091b50c7223 */ /* 0x000fc80000010890 */
[----:B------:R2:W-:Y:S03]  /*180a0*/  MUFU.EX2 R179, R12 ;  /* 0x0000000c00b37308 */ /* 0x0005e60000000800 */
[C---:B------:R-:W-:Y:S01]  /*180b0*/  HMMA.16816.F32.BF16 R92, R4.reuse, R14, R92 ;  /* 0x0000000e045c723c */ /* 0x040fe2000004185c */
[-C--:B------:R-:W-:Y:S01]  /*180c0*/  FFMA.FTZ R146, R146, R145.reuse, -R144 ;  /* 0x0000009192927223 */ /* 0x080fe20000010890 */
[-CC-:B------:R-:W-:Y:S01]  /*180d0*/  FFMA.FTZ R152, R183, R145.reuse, -R140.reuse ;  /* 0x00000091b7987223 */ /* 0x180fe2000001088c */
[-CC-:B------:R-:W-:Y:S01]  /*180e0*/  FFMA.FTZ R150, R247, R145.reuse, -R140.reuse ;  /* 0x00000091f7967223 */ /* 0x180fe2000001088c */
[-C--:B------:R-:W-:Y:S01]  /*180f0*/  FFMA.FTZ R185, R185, R145.reuse, -R140 ;  /* 0x00000091b9b97223 */ /* 0x080fe2000001088c */
[----:B--2---:R-:W2:Y:S01]  /*18100*/  LDSM.16.MT88.4 R12, [R139+0x11800] ;  /* 0x011800008b0c783b */ /* 0x004ea20000004200 */
[-C--:B------:R-:W-:Y:S01]  /*18110*/  FFMA.FTZ R251, R251, R145.reuse, -R144 ;  /* 0x00000091fbfb7223 */ /* 0x080fe20000010890 */
[----:B------:R-:W-:Y:S01]  /*18120*/  FFMA.FTZ R249, R249, R145, -R140 ;  /* 0x00000091f9f97223 */ /* 0x000fe2000001088c */
[C---:B----4-:R-:W-:Y:S01]  /*18130*/  HMMA.16816.F32.BF16 R80, R4.reuse, R8, R80 ;  /* 0x000000080450723c */ /* 0x050fe20000041850 */
[----:B------:R-:W-:Y:S07]  /*18140*/  MUFU.EX2 R146, R146 ;  /* 0x0000009200927308 */ /* 0x000fee0000000800 */
[C---:B------:R-:W-:Y:S01]  /*18150*/  HMMA.16816.F32.BF16 R76, R4.reuse, R10, R76 ;  /* 0x0000000a044c723c */ /* 0x040fe2000004184c */
[----:B------:R-:W3:Y:S01]  /*18160*/  LDSM.16.MT88.4 R8, [R47+0x11800] ;  /* 0x011800002f08783b */ /* 0x000ee20000004200 */
[----:B------:R-:W4:Y:S04]  /*18170*/  MUFU.EX2 R181, R251 ;  /* 0x000000fb00b57308 */ /* 0x000f280000000800 */
[----:B------:R-:W5:Y:S04]  /*18180*/  MUFU.EX2 R148, R148 ;  /* 0x0000009400947308 */ /* 0x000f680000000800 */
[----:B------:R-:W-:Y:S04]  /*18190*/  MUFU.EX2 R183, R249 ;  /* 0x000000f900b77308 */ /* 0x000fe80000000800 */
[----:B------:R-:W1:Y:S04]  /*181a0*/  MUFU.EX2 R152, R152 ;  /* 0x0000009800987308 */ /* 0x000e680000000800 */
[----:B------:R-:W-:Y:S04]  /*181b0*/  MUFU.EX2 R150, R150 ;  /* 0x0000009600967308 */ /* 0x000fe80000000800 */
[----:B------:R-:W2:Y:S01]  /*181c0*/  MUFU.EX2 R185, R185 ;  /* 0x000000b900b97308 */ /* 0x000ea20000000800 */
[C---:B------:R-:W-:Y:S08]  /*181d0*/  HMMA.16816.F32.BF16 R104, R4.reuse, R16, R104 ;  /* 0x000000100468723c */ /* 0x040ff00000041868 */
        /* <DEDUP_REMOVED lines=13> */
[----:B----4-:R-:W-:-:S02]  /*182b0*/  F2FP.BF16.F32.PACK_AB R4, R181, R146 ;  /* 0x00000092b504723e */ /* 0x010fc400000010ff */
[----:B-----5:R-:W-:Y:S02]  /*182c0*/  F2FP.BF16.F32.PACK_AB R6, R148, R179 ;  /* 0x000000b39406723e */ /* 0x020fe400000010ff */
        /* <DEDUP_REMOVED lines=8> */
[----:B------:R-:W-:-:S06]  /*18350*/  FFMA.FTZ R154, R197, R145, -R144 ;  /* 0x00000091c59a7223 */ /* 0x000fcc0000010890 */
[----:B---3--:R-:W-:Y:S01]  /*18360*/  HMMA.16816.F32.BF16 R80, R4, R8, R80 ;  /* 0x000000080450723c */ /* 0x008fe20000041850 */
[-C--:B------:R-:W-:Y:S01]  /*18370*/  FFMA.FTZ R156, R199, R145.reuse, -R144 ;  /* 0x00000091c79c7223 */ /* 0x080fe20000010890 */
[----:B------:R-:W-:-:S06]  /*18380*/  FFMA.FTZ R158, R241, R145, -R140 ;  /* 0x00000091f19e7223 */ /* 0x000fcc000001088c */
[C---:B------:R-:W-:Y:S01]  /*18390*/  HMMA.16816.F32.BF16 R76, R4.reuse, R10, R76 ;  /* 0x0000000a044c723c */ /* 0x040fe2000004184c */
[----:B------:R-:W3:Y:S01]  /*183a0*/  LDSM.16.MT88.4 R8, [R139+0x12000] ;  /* 0x012000008b08783b */ /* 0x000ee20000004200 */
        /* <DEDUP_REMOVED lines=13> */
[----:B------:R-:W2:Y:S04]  /*18480*/  MUFU.EX2 R213, R215 ;  /* 0x000000d700d57308 */ /* 0x000ea80000000800 */
[----:B------:R1:W-:Y:S04]  /*18490*/  MUFU.EX2 R203, R36 ;  /* 0x0000002400cb7308 */ /* 0x0003e80000000800 */
[----:B------:R-:W3:Y:S01]  /*184a0*/  MUFU.EX2 R160, R160 ;  /* 0x000000a000a07308 */ /* 0x000ee20000000800 */
        /* <DEDUP_REMOVED lines=16> */
[----:B--2---:R-:W-:Y:S01]  /*185b0*/  F2FP.BF16.F32.PACK_AB R5, R213, R158 ;  /* 0x0000009ed505723e */ /* 0x004fe200000010ff */
[----:B------:R-:W-:Y:S01]  /*185c0*/  FFMA.FTZ R166, R193, R145, -R140 ;  /* 0x00000091c1a67223 */ /* 0x000fe2000001088c */
[----:B---3--:R-:W-:Y:S01]  /*185d0*/  F2FP.BF16.F32.PACK_AB R7, R160, R203 ;  /* 0x000000cba007723e */ /* 0x008fe200000010ff */
        /* <DEDUP_REMOVED lines=48> */
[-C--:B------:R-:W-:Y:S01]  /*188e0*/  FFMA.FTZ R168, R173, R145.reuse, -R144 ;  /* 0x00000091ada87223 */ /* 0x080fe20000010890 */
[-CC-:B------:R-:W-:Y:S01]  /*188f0*/  FFMA.FTZ R170, R167, R145.reuse, -R140.reuse ;  /* 0x00000091a7aa7223 */ /* 0x180fe2000001088c */
[-C--:B------:R-:W-:Y:S01]  /*18900*/  FFMA.FTZ R172, R163, R145.reuse, -R140 ;  /* 0x00000091a3ac7223 */ /* 0x080fe2000001088c */
[-CC-:B------:R-:W-:Y:S01]  /*18910*/  FFMA.FTZ R174, R171, R145.reuse, -R144.reuse ;  /* 0x00000091abae7223 */ /* 0x180fe20000010890 */
[-C--:B------:R-:W-:Y:S01]  /*18920*/  FFMA.FTZ R175, R175, R145.reuse, -R144 ;  /* 0x00000091afaf7223 */ /* 0x080fe20000010890 */
[-CC-:B------:R-:W-:Y:S01]  /*18930*/  FFMA.FTZ R171, R169, R145.reuse, -R140.reuse ;  /* 0x00000091a9ab7223 */ /* 0x180fe2000001088c */
[----:B------:R-:W-:Y:S01]  /*18940*/  FFMA.FTZ R165, R165, R145, -R140 ;  /* 0x00000091a5a57223 */ /* 0x000fe2000001088c */
[C---:B------:R-:W-:Y:S01]  /*18950*/  HMMA.16816.F32.BF16 R96, R4.reuse, R16, R96 ;  /* 0x000000100460723c */ /* 0x040fe20000041860 */
[----:B------:R-:W-:Y:S07]  /*18960*/  MUFU.EX2 R38, R38 ;  /* 0x0000002600267308 */ /* 0x000fee0000000800 */
[C---:B-1----:R-:W-:Y:S08]  /*18970*/  HMMA.16816.F32.BF16 R72, R4.reuse, R8, R72 ;  /* 0x000000080448723c */ /* 0x042ff00000041848 */
[C---:B------:R-:W-:Y:S01]  /*18980*/  HMMA.16816.F32.BF16 R68, R4.reuse, R10, R68 ;  /* 0x0000000a0444723c */ /* 0x040fe20000041844 */
[----:B------:R-:W1:Y:S01]  /*18990*/  LDSM.16.MT88.4 R8, [R47+0x13000] ;  /* 0x013000002f08783b */ /* 0x000e620000004200 */
[----:B------:R-:W3:Y:S06]  /*189a0*/  MUFU.EX2 R173, R175 ;  /* 0x000000af00ad7308 */ /* 0x000eec0000000800 */
[C---:B------:R-:W-:Y:S01]  /*189b0*/  HMMA.16816.F32.BF16 R92, R4.reuse, R18, R92 ;  /* 0x00000012045c723c */ /* 0x040fe2000004185c */
[----:B------:R-:W4:Y:S01]  /*189c0*/  LDSM.16.MT88.4 R16, [R41+0xf000] ;  /* 0x00f000002910783b */ /* 0x000f220000004200 */
[----:B------:R-:W-:Y:S06]  /*189d0*/  MUFU.EX2 R168, R168 ;  /* 0x000000a800a87308 */ /* 0x000fec0000000800 */
[C---:B------:R-:W-:Y:S01]  /*189e0*/  HMMA.16816.F32.BF16 R80, R4.reuse, R12, R80 ;  /* 0x0000000c0450723c */ /* 0x040fe20000041850 */
[----:B------:R-:W5:Y:S04]  /*189f0*/  MUFU.EX2 R169, R174 ;  /* 0x000000ae00a97308 */ /* 0x000f680000000800 */
[----:B------:R-:W-:Y:S03]  /*18a00*/  MUFU.EX2 R167, R171 ;  /* 0x000000ab00a77308 */ /* 0x000fe60000000800 */
[C---:B------:R-:W-:Y:S01]  /*18a10*/  HMMA.16816.F32.BF16 R76, R4.reuse, R14, R76 ;  /* 0x0000000e044c723c */ /* 0x040fe2000004184c */
[----:B------:R-:W4:Y:S01]  /*18a20*/  LDSM.16.MT88.4 R12, [R139+0x13000] ;  /* 0x013000008b0c783b */ /* 0x000f220000004200 */
[----:B------:R-:W2:Y:S04]  /*18a30*/  MUFU.EX2 R170, R170 ;  /* 0x000000aa00aa7308 */ /* 0x000ea80000000800 */
[----:B------:R-:W-:Y:S02]  /*18a40*/  MUFU.EX2 R163, R165 ;  /* 0x000000a500a37308 */ /* 0x000fe40000000800 */
[C---:B------:R-:W-:Y:S02]  /*18a50*/  HMMA.16816.F32.BF16 R88, R4.reuse, R28, R88 ;  /* 0x0000001c0458723c */ /* 0x040fe40000041858 */
[----:B------:R-:W1:Y:S06]  /*18a60*/  MUFU.EX2 R172, R172 ;  /* 0x000000ac00ac7308 */ /* 0x000e6c0000000800 */
        /* <DEDUP_REMOVED lines=18> */
[----:B------:R-:W-:-:S06]  /*18b90*/  FFMA.FTZ R245, R155, R145, -R144 ;  /* 0x000000919bf57223 */ /* 0x000fcc0000010890 */
[----:B----4-:R-:W-:Y:S01]  /*18ba0*/  HMMA.16816.F32.BF16 R104, R4, R16, R104 ;  /* 0x000000100468723c */ /* 0x010fe20000041868 */
[----:B------:R-:W-:Y:S01]  /*18bb0*/  FADD.FTZ R138, R143, R138 ;  /* 0x0000008a8f8a7221 */ /* 0x000fe20000010000 */
[----:B------:R-:W-:-:S06]  /*18bc0*/  FADD.FTZ R136, R141, R136 ;  /* 0x000000888d887221 */ /* 0x000fcc0000010000 */
        /* <DEDUP_REMOVED lines=186> */
.L_x_3643:
        /* <DEDUP_REMOVED lines=8> */
.L_x_3644:
[----:B------:R-:W-:Y:S05]  /*197f0*/  BSYNC.RECONVERGENT B0 ;  /* 0x0000000000007941 */ /* 0x000fea0003800200 */
.L_x_3642:
[-C--:B------:R-:W-:Y:S02]  /*19800*/  ISETP.GE.AND P1, PT, R0, R229.reuse, PT ;  /* 0x000000e50000720c */ /* 0x080fe40003f26270 */
[----:B------:R-:W-:Y:S02]  /*19810*/  SHF.L.U32 R5, R220, 0x5, RZ ;  /* 0x00000005dc057819 */ /* 0x000fe400000006ff */
[----:B------:R-:W-:Y:S02]  /*19820*/  ISETP.GE.AND P0, PT, R42, R229, PT ;  /* 0x000000e52a00720c */ /* 0x000fe40003f06270 */
[----:B------:R-:W-:Y:S02]  /*19830*/  SHF.L.U64.HI R4, R220, 0x5, R221 ;  /* 0x00000005dc047819 */ /* 0x000fe400000102dd */
[----:B------:R-:W-:Y:S02]  /*19840*/  IADD3 R12, P4, PT, R5, R224, RZ ;  /* 0x000000e0050c7210 */ /* 0x000fe40007f9e0ff */
[----:B------:R-:W-:-:S02]  /*19850*/  SHF.R.U32.HI R211, RZ, 0x1, R208 ;  /* 0x00000001ffd37819 */ /* 0x000fc400000116d0 */
[----:B------:R-:W-:Y:S01]  /*19860*/  IADD3.X R13, PT, PT, R4, R225, RZ, P4, !PT ;  /* 0x000000e1040d7210 */ /* 0x000fe200027fe4ff */
[----:B------:R-:W-:Y:S01]  /*19870*/  @!PT LDS RZ, [RZ] ;  /* 0x00000000fffff984 */ /* 0x000fe20000000800 */
[----:B------:R-:W-:Y:S01]  /*19880*/  @!PT LDS RZ, [RZ] ;  /* 0x00000000fffff984 */ /* 0x000fe20000000800 */
[----:B------:R-:W-:Y:S01]  /*19890*/  @!PT LDS RZ, [RZ] ;  /* 0x00000000fffff984 */ /* 0x000fe20000000800 */
[----:B------:R-:W-:Y:S01]  /*198a0*/  @!P1 LDGSTS.E.BYPASS.LTC128B.128 [R65+0xc000], desc[UR4][R224.64] ;  /* 0x0c000000e0419fae */ /* 0x000fe2000b981a04 */
[-C--:B------:R-:W-:Y:S02]  /*198b0*/  IADD3 R14, P4, PT, R12, R5.reuse, RZ ;  /* 0x000000050c0e7210 */ /* 0x080fe40007f9e0ff */
[----:B------:R-:W-:Y:S01]  /*198c0*/  LOP3.LUT R6, R211, 0x8, RZ, 0xc0, !PT ;  /* 0x00000008d3067812 */ /* 0x000fe200078ec0ff */
[----:B------:R-:W-:Y:S01]  /*198d0*/  @P1 STS.128 [R65+0xc000], RZ ;  /* 0x00c000ff41001388 */ /* 0x000fe20000000c00 */
[----:B------:R-:W-:Y:S02]  /*198e0*/  IADD3.X R15, PT, PT, R13, R4, RZ, P4, !PT ;  /* 0x000000040d0f7210 */ /* 0x000fe400027fe4ff */
[----:B------:R-:W-:Y:S01]  /*198f0*/  IADD3 R10, P4, PT, R14, R5, RZ ;  /* 0x000000050e0a7210 */ /* 0x000fe20007f9e0ff */
[----:B------:R-:W-:Y:S01]  /*19900*/  @!PT LDS RZ, [RZ] ;  /* 0x00000000fffff984 */ /* 0x000fe20000000800 */
[----:B------:R-:W-:Y:S01]  /*19910*/  @!PT LDS RZ, [RZ] ;  /* 0x00000000fffff984 */ /* 0x000fe20000000800 */
[----:B------:R-:W-:Y:S01]  /*19920*/  @!PT LDS RZ, [RZ] ;  /* 0x00000000fffff984 */ /* 0x000fe20000000800 */
[----:B------:R-:W-:Y:S01]  /*19930*/  @!P0 LDGSTS.E.BYPASS.LTC128B.128 [R65+0x10000], desc[UR4][R224.64+0x80] ;  /* 0x10000080e0418fae */ /* 0x000fe2000b981a04 */
[----:B------:R-:W-:-:S02]  /*19940*/  LOP3.LUT R7, R6, 0x1c0, R135, 0xf8, !PT ;  /* 0x000001c006077812 */ /* 0x000fc400078ef887 */
[-C--:B------:R-:W-:Y:S01]  /*19950*/  IADD3.X R11, PT, PT, R15, R4.reuse, RZ, P4, !PT ;  /* 0x000000040f0b7210 */ /* 0x080fe200027fe4ff */
[----:B------:R-:W-:Y:S01]  /*19960*/  @P0 STS.128 [R65+0x10000], RZ ;  /* 0x010000ff41000388 */ /* 0x000fe20000000c00 */
[-C--:B------:R-:W-:Y:S02]  /*19970*/  IADD3 R8, P4, PT, R10, R5.reuse, RZ ;  /* 0x000000050a087210 */ /* 0x080fe40007f9e0ff */
[----:B------:R-:W-:Y:S01]  /*19980*/  SHF.L.U32 R212, R208, 0x5, RZ ;  /* 0x00000005d0d47819 */ /* 0x000fe200000006ff */
[----:B------:R-:W-:Y:S01]  /*19990*/  @!PT LDS RZ, [RZ] ;  /* 0x00000000fffff984 */ /* 0x000fe20000000800 */
[----:B------:R-:W-:Y:S01]  /*199a0*/  @!PT LDS RZ, [RZ] ;  /* 0x00000000fffff984 */ /* 0x000fe20000000800 */
[----:B------:R-:W-:Y:S01]  /*199b0*/  @!PT LDS RZ, [RZ] ;  /* 0x00000000fffff984 */ /* 0x000fe20000000800 */
[----:B------:R-:W-:Y:S01]  /*199c0*/  @!P1 LDGSTS.E.BYPASS.LTC128B.128 [R65+0xc800], desc[UR4][R12.64] ;  /* 0x0c8000000c419fae */ /* 0x000fe2000b981a04 */
[----:B------:R-:W-:Y:S02]  /*199d0*/  IADD3.X R9, PT, PT, R11, R4, RZ, P4, !PT ;  /* 0x000000040b097210 */ /* 0x000fe400027fe4ff */
[----:B------:R-:W-:Y:S01]  /*199e0*/  IADD3 R6, P4, PT, R8, R5, RZ ;  /* 0x0000000508067210 */ /* 0x000fe20007f9e0ff */
[----:B------:R-:W-:Y:S01]  /*199f0*/  @P1 STS.128 [R65+0xc800], RZ ;  /* 0x00c800ff41001388 */ /* 0x000fe20000000c00 */
[----:B------:R-:W-:-:S02]  /*19a00*/  LOP3.LUT R184, R7, R0, RZ, 0x3c, !PT ;  /* 0x0000000007b87212 */ /* 0x000fc400078e3cff */
[----:B------:R-:W-:Y:S01]  /*19a10*/  LOP3.LUT R212, R212, 0x7c00, RZ, 0xc0, !PT ;  /* 0x00007c00d4d47812 */ /* 0x000fe200078ec0ff */
[----:B------:R-:W-:Y:S01]  /*19a20*/  @!PT LDS RZ, [RZ] ;  /* 0x00000000fffff984 */ /* 0x000fe20000000800 */
[----:B------:R-:W-:Y:S01]  /*19a30*/  @!PT LDS RZ, [RZ] ;  /* 0x00000000fffff984 */ /* 0x000fe20000000800 */
[----:B------:R-:W-:Y:S01]  /*19a40*/  @!PT LDS RZ, [RZ] ;  /* 0x00000000fffff984 */ /* 0x000fe20000000800 */
[----:B------:R1:W-:Y:S01]  /*19a50*/  @!P0 LDGSTS.E.BYPASS.LTC128B.128 [R65+0x10800], desc[UR4][R12.64+0x80] ;  /* 0x108000800c418fae */ /* 0x0003e2000b981a04 */
[----:B------:R-:W-:Y:S02]  /*19a60*/  IADD3.X R7, PT, PT, R9, R4, RZ, P4, !PT ;  /* 0x0000000409077210 */ /* 0x000fe400027fe4ff */
[----:B------:R-:W-:Y:S01]  /*19a70*/  LOP3.LUT R187, R212, 0x200, R135, 0xf8, !PT ;  /* 0x00000200d4bb7812 */ /* 0x000fe200078ef887 */
[----:B------:R-:W-:Y:S01]  /*19a80*/  @P0 STS.128 [R65+0x10800], RZ ;  /* 0x010800ff41000388 */ /* 0x000fe20000000c00 */
[----:B------:R-:W-:Y:S02]  /*19a90*/  MOV R185, 0x20 ;  /* 0x0000002000b97802 */ /* 0x000fe40000000f00 */
[----:B------:R-:W-:Y:S01]  /*19aa0*/  LOP3.LUT R187, R187, R184, RZ, 0xfc, !PT ;  /* 0x000000b8bbbb7212 */ /* 0x000fe200078efcff */
[----:B------:R-:W-:Y:S01]  /*19ab0*/  @!PT LDS RZ, [RZ] ;  /* 0x00000000fffff984 */ /* 0x000fe20000000800 */
[----:B------:R-:W-:Y:S01]  /*19ac0*/  @!PT LDS RZ, [RZ] ;  /* 0x00000000fffff984 */ /* 0x000fe20000000800 */
[----:B------:R-:W-:Y:S01]  /*19ad0*/  @!PT LDS RZ, [RZ] ;  /* 0x00000000fffff984 */ /* 0x000fe20000000800 */
[----:B------:R-:W-:Y:S01]  /*19ae0*/  @!P1 LDGSTS.E.BYPASS.LTC128B.128 [R65+0xd000], desc[UR4][R14.64] ;  /* 0x0d0000000e419fae */ /* 0x000fe2000b981a04 */
[----:B------:R-:W-:-:S02]  /*19af0*/  SEL R185, R185, 0xffffffe0, !P6 ;  /* 0xffffffe0b9b97807 */ /* 0x000fc40007000000 */
        /* <DEDUP_REMOVED lines=12> */
[----:B------:R2:W-:Y:S01]  /*19bc0*/  @!P1 LDGSTS.E.BYPASS.LTC128B.128 [R65+0xd800], desc[UR4][R10.64] ;  /* 0x0d8000000a419fae */ /* 0x0005e2000b981a04 */
[----:B-1----:R-:W-:-:S03]  /*19bd0*/  @!P0 MOV R12, R10 ;  /* 0x0000000a000c8202 */ /* 0x002fc60000000f00 */
[----:B------:R-:W-:Y:S01]  /*19be0*/  @P1 STS.128 [R65+0xd800], RZ ;  /* 0x00d800ff41001388 */ /* 0x000fe20000000c00 */
[----:B------:R-:W-:-:S05]  /*19bf0*/  @!P0 MOV R13, R11 ;  /* 0x0000000b000d8202 */ /* 0x000fca0000000f00 */
        /* <DEDUP_REMOVED lines=50> */
[----:B------:R-:W5:Y:S04]  /*19f20*/  LDSM.16.M88.4 R20, [R2+UR6+0x4000] ;  /* 0x004000060214783b */ /* 0x000f680008000200 */
[----:B-1----:R-:W3:Y:S04]  /*19f30*/  LDSM.16.M88.4 R12, [R2+UR6+0x4800] ;  /* 0x00480006020c783b */ /* 0x002ee80008000200 */
[----:B--2---:R-:W1:Y:S04]  /*19f40*/  LDSM.16.M88.4 R4, [R2+UR6+0x5000] ;  /* 0x005000060204783b */ /* 0x004e680008000200 */
[----:B------:R-:W2:Y:S04]  /*19f50*/  LDSM.16.M88.4 R148, [R2+UR6+0x5800] ;  /* 0x005800060294783b */ /* 0x000ea80008000200 */
[----:B------:R-:W2:Y:S04]  /*19f60*/  LDSM.16.M88.4 R140, [R2+UR6+0x6000] ;  /* 0x00600006028c783b */ /* 0x000ea80008000200 */
[----:B------:R-:W2:Y:S04]  /*19f70*/  LDSM.16.M88.4 R60, [R2+UR6+0x6800] ;  /* 0x00680006023c783b */ /* 0x000ea80008000200 */
[----:B------:R-:W2:Y:S04]  /*19f80*/  LDSM.16.M88.4 R52, [R2+UR6+0x7000] ;  /* 0x007000060234783b */ /* 0x000ea80008000200 */
[----:B------:R-:W2:Y:S04]  /*19f90*/  LDSM.16.M88.4 R28, [R2+UR6+0x7800] ;  /* 0x00780006021c783b */ /* 0x000ea80008000200 */
[----:B----4-:R-:W4:Y:S01]  /*19fa0*/  LD.E R65, desc[UR4][R132.64+0x18c] ;  /* 0x00018c0484417980 */ /* 0x010f22000c101900 */
[----:B------:R-:W-:-:S03]  /*19fb0*/  IADD3 R172, PT, PT, R189, R185, RZ ;  /* 0x000000b9bdac7210 */ /* 0x000fc60007ffe0ff */
[----:B------:R-:W-:Y:S04]  /*19fc0*/  LDSM.16.M88.4 R36, [R36] ;  /* 0x000000002424783b */ /* 0x000fe80000000200 */
[----:B------:R-:W2:Y:S01]  /*19fd0*/  LDSM.16.M88.4 R40, [R172+0x4000] ;  /* 0x00400000ac28783b */ /* 0x000ea20000000200 */
[----:B-----5:R-:W-:Y:S03]  /*19fe0*/  HMMA.16816.F32.BF16 R24, R44, R20, RZ ;  /* 0x000000142c18723c */ /* 0x020fe600000418ff */
[----:B------:R-:W5:Y:S01]  /*19ff0*/  LDSM.16.M88.4 R32, [R172+0x4800] ;  /* 0x00480000ac20783b */ /* 0x000f620000000200 */
[----:B------:R-:W-:-:S03]  /*1a000*/  IADD3 R186, PT, PT, R187, R66, RZ ;  /* 0x00000042bbba7210 */ /* 0x000fc60007ffe0ff */
[----:B------:R-:W-:Y:S01]  /*1a010*/  LDSM.16.M88.4 R168, [R172+0x5000] ;  /* 0x00500000aca8783b */ /* 0x000fe20000000200 */
[C---:B---3--:R-:W-:Y:S03]  /*1a020*/  HMMA.16816.F32.BF16 R16, R44.reuse, R12, RZ ;  /* 0x0000000c2c10723c */ /* 0x048fe600000418ff */
[----:B------:R-:W-:Y:S04]  /*1a030*/  LDSM.16.M88.4 R164, [R172+0x5800] ;  /* 0x00580000aca4783b */ /* 0x000fe80000000200 */
[----:B------:R-:W-:Y:S01]  /*1a040*/  LDSM.16.M88.4 R160, [R172+0x6000] ;  /* 0x00600000aca0783b */ /* 0x000fe20000000200 */
[C---:B-1----:R-:W-:Y:S03]  /*1a050*/  HMMA.16816.F32.BF16 R8, R44.reuse, R4, RZ ;  /* 0x000000042c08723c */ /* 0x042fe600000418ff */
[----:B------:R-:W-:Y:S04]  /*1a060*/  LDSM.16.M88.4 R156, [R172+0x7000] ;  /* 0x00700000ac9c783b */ /* 0x000fe80000000200 */
[----:B------:R-:W0:Y:S01]  /*1a070*/  LDGDEPBAR ;  /* 0x00000000000079af */ /* 0x000e220000000000 */
[C---:B--2---:R-:W-:Y:S08]  /*1a080*/  HMMA.16816.F32.BF16 R152, R44.reuse, R148, RZ ;  /* 0x000000942c98723c */ /* 0x044ff000000418ff */
        /* <DEDUP_REMOVED lines=20> */
[C---:B-----5:R-:W-:Y:S01]  /*1a1d0*/  HMMA.16816.F32.BF16 R16, R36.reuse, R32, R16 ;  /* 0x000000202410723c */ /* 0x060fe20000041810 */
        /* <DEDUP_REMOVED lines=39> */
[----:B------:R-:W4:Y:S07]  /*1a450*/  LDSM.16.M88.4 R164, [R185+0x5800] ;  /* 0x00580000b9a4783b */ /* 0x000f2e0000000200 */
        /* <DEDUP_REMOVED lines=15> */
[C---:B---3--:R-:W-:Y:S08]  /*1a550*/  HMMA.16816.F32.BF16 R56, R40.reuse, R36, R56 ;  /* 0x000000242838723c */ /* 0x048ff00000041838 */
[C---:B------:R-:W-:Y:S01]  /*1a560*/  HMMA.16816.F32.BF16 R52, R40.reuse, R38, R52 ;  /* 0x000000262834723c */ /* 0x040fe20000041834 */
[----:B------:R-:W3:Y:S07]  /*1a570*/  LDSM.16.M88.4 R36, [R2+UR6+0x9000] ;  /* 0x009000060224783b */ /* 0x000eee0008000200 */
[----:B----4-:R-:W-:Y:S01]  /*1a580*/  HMMA.16816.F32.BF16 R152, R40, R164, R152 ;  /* 0x000000a42898723c */ /* 0x010fe20000041898 */
[----:B------:R-:W-:-:S04]  /*1a590*/  MOV R164, 0x20 ;  /* 0x0000002000a47802 */ /* 0x000fc80000000f00 */
[----:B------:R-:W-:-:S04]  /*1a5a0*/  SEL R180, R164, 0xffffffe0, !P6 ;  /* 0xffffffe0a4b47807 */ /* 0x000fc80007000000 */
[-C--:B------:R-:W-:Y:S02]  /*1a5b0*/  IADD3 R168, PT, PT, R187, R180.reuse, RZ ;  /* 0x000000b4bba87210 */ /* 0x080fe40007ffe0ff */
[----:B------:R-:W-:Y:S01]  /*1a5c0*/  IADD3 R180, PT, PT, R189, R180, RZ ;  /* 0x000000b4bdb47210 */ /* 0x000fe20007ffe0ff */
[----:B------:R-:W-:Y:S01]  /*1a5d0*/  HMMA.16816.F32.BF16 R148, R40, R166, R148 ;  /* 0x000000a62894723c */ /* 0x000fe20000041894 */
[----:B------:R-:W4:Y:S07]  /*1a5e0*/  LDSM.16.M88.4 R164, [R185+0x7800] ;  /* 0x00780000b9a4783b */ /* 0x000f2e0000000200 */
        /* <DEDUP_REMOVED lines=14> */
[C---:B----4-:R-:W-:Y:S08]  /*1a6d0*/  HMMA.16816.F32.BF16 R48, R40.reuse, R164, R48 ;  /* 0x000000a42830723c */ /* 0x050ff00000041830 */
        /* <DEDUP_REMOVED lines=224> */
[----:B-1----:R-:W-:Y:S02]  /*1b4e0*/  IMAD.SHL.U32 R46, R64, 0x80, RZ ;  /* 0x00000080402e7824 */ /* 0x002fe400078e00ff */
[----:B------:R-:W3:Y:S03]  /*1b4f0*/  LD.E.64 R60, desc[UR4][R132.64+0x20] ;  /* 0x00002004843c7980 */ /* 0x000ee6000c101b00 */
[----:B------:R-:W-:Y:S02]  /*1b500*/  IADD3 R46, PT, PT, R46, -0x180, RZ ;  /* 0xfffffe802e2e7810 */ /* 0x000fe40007ffe0ff */
[-C--:B--2---:R-:W-:Y:S02]  /*1b510*/  IABS R44, R55.reuse ;  /* 0x00000037002c7213 */ /* 0x084fe40000000000 */
[----:B------:R-:W-:-:S02]  /*1b520*/  IABS R22, R55 ;  /* 0x0000003700167213 */ /* 0x000fc40000000000 */
[----:B------:R-:W1:Y:S03]  /*1b530*/  I2F.RP R6, R44 ;  /* 0x0000002c00067306 */ /* 0x000e660000209400 */
[----:B------:R-:W-:-:S05]  /*1b540*/  IMAD.MOV R22, RZ, RZ, -R22 ;  /* 0x000000ffff167224 */ /* 0x000fca00078e0a16 */
        /* <DEDUP_REMOVED lines=54> */
.L_x_3648:
        /* <DEDUP_REMOVED lines=8> */
.L_x_3649:
[----:B------:R-:W-:Y:S05]  /*1b930*/  BSYNC.RECONVERGENT B0 ;  /* 0x0000000000007941 */ /* 0x000fea0003800200 */
.L_x_3647:
[----:B------:R-:W-:Y:S01]  /*1b940*/  LOP3.LUT R23, R209, 0x1c0, RZ, 0xc0, !PT ;  /* 0x000001c0d1177812 */ /* 0x000fe200078ec0ff */
[----:B------:R-:W-:Y:S01]  /*1b950*/  @!P1 IMAD.MOV.U32 R58, RZ, RZ, R222 ;  /* 0x000000ffff3a9224 */ /* 0x000fe200078e00de */
[C---:B------:R-:W-:Y:S01]  /*1b960*/  LEA R56, P3, R218.reuse, R222, 0x5 ;  /* 0x000000deda387211 */ /* 0x040fe200078628ff */
[----:B------:R-:W-:Y:S01]  /*1b970*/  @!P1 IMAD.MOV.U32 R59, RZ, RZ, R223 ;  /* 0x000000ffff3b9224 */ /* 0x000fe200078e00df */
[----:B------:R-:W-:Y:S02]  /*1b980*/  LOP3.LUT R23, R23, 0x38, R208, 0xf8, !PT ;  /* 0x0000003817177812 */ /* 0x000fe400078ef8d0 */
[C-C-:B------:R-:W-:Y:S02]  /*1b990*/  LEA.HI.X R57, R218.reuse, R223, R219.reuse, 0x5, P3 ;  /* 0x000000dfda397211 */ /* 0x140fe400018f2cdb */
[----:B------:R-:W-:Y:S01]  /*1b9a0*/  LOP3.LUT R22, R23, R0, RZ, 0x3c, !PT ;  /* 0x0000000017167212 */ /* 0x000fe200078e3cff */
[C---:B------:R-:W-:Y:S01]  /*1b9b0*/  IMAD.SHL.U32 R0, R218.reuse, 0x20, RZ ;  /* 0x00000020da007824 */ /* 0x040fe200078e00ff */
        /* <DEDUP_REMOVED lines=102> */
.L_x_3646:
[----:B------:R-:W-:Y:S05]  /*1c020*/  BSYNC.RECONVERGENT B1 ;  /* 0x0000000000017941 */ /* 0x000fea0003800200 */
.L_x_3645:
[----:B------:R-:W-:Y:S01]  /*1c030*/  IMAD R0, R64, 0x80, R67 ;  /* 0x0000008040007824 */ /* 0x000fe200078e0243 */
[----:B------:R-:W2:Y:S03]  /*1c040*/  LD.E R142, desc[UR4][R132.64+0xdc] ;  /* 0x0000dc04848e7980 */ /* 0x000ea6000c101900 */
[C---:B------:R-:W-:Y:S02]  /*1c050*/  VIADD R6, R0.reuse, 0xffffff00 ;  /* 0xffffff0000067836 */ /* 0x040fe40000000000 */
[C---:B---3--:R-:W-:Y:S02]  /*1c060*/  VIADD R22, R0.reuse, 0xffffff01 ;  /* 0xffffff0100167836 */ /* 0x048fe40000000000 */
        /* <DEDUP_REMOVED lines=53> */
[C---:B------:R-:W-:Y:S02]  /*1c3c0*/  ISETP.GE.AND P3, PT, R54.reuse, R237, PT ;  /* 0x000000ed3600720c */ /* 0x040fe40003f66270 */
        /* <DEDUP_REMOVED lines=88> */
[C---:B------:R-:W-:Y:S02]  /*1c950*/  ISETP.GE.AND P5, PT, R28.reuse, R238, PT ;  /* 0x000000ee1c00720c */ /* 0x040fe40003fa6270 */
[----:B------:R-:W-:Y:S02]  /*1c960*/  FSEL R161, R149, -INF , !P1 ;  /* 0xff80000095a17808 */ /* 0x000fe40004800000 */
[----:B------:R-:W-:Y:S02]  /*1c970*/  FSEL R151, R151, -INF , P4 ;  /* 0xff80000097977808 */ /* 0x000fe40002000000 */
[----:B------:R-:W-:Y:S02]  /*1c980*/  FSEL R153, R153, -INF , P0 ;  /* 0xff80000099997808 */ /* 0x000fe40000000000 */
[----:B------:R-:W-:Y:S02]  /*1c990*/  ISETP.GE.AND P1, PT, R28, R237, PT ;  /* 0x000000ed1c00720c */ /* 0x000fe40003f26270 */
[----:B------:R-:W-:-:S02]  /*1c9a0*/  ISETP.GE.AND P0, PT, R29, R239, PT ;  /* 0x000000ef1d00720c */ /* 0x000fc40003f06270 */
[----:B------:R-:W-:Y:S01]  /*1c9b0*/  ISETP.GE.AND P4, PT, R28, R236, PT ;  /* 0x000000ec1c00720c */ /* 0x000fe20003f86270 */
[----:B------:R-:W-:Y:S01]  /*1c9c0*/  VIADD R28, R0, 0xffffff48 ;  /* 0xffffff48001c7836 */ /* 0x000fe20000000000 */
[----:B------:R-:W-:Y:S02]  /*1c9d0*/  FSEL R202, R151, -INF , !P3 ;  /* 0xff80000097ca7808 */ /* 0x000fe40005800000 */
[----:B------:R-:W-:Y:S02]  /*1c9e0*/  FSEL R248, R153, -INF , !P5 ;  /* 0xff80000099f87808 */ /* 0x000fe40006800000 */
[C---:B------:R-:W-:Y:S02]  /*1c9f0*/  ISETP.GE.AND P3, PT, R29.reuse, R238, PT ;  /* 0x000000ee1d00720c */ /* 0x040fe40003f66270 */
[----:B------:R-:W-:Y:S02]  /*1ca00*/  FSEL R154, R154, -INF , P1 ;  /* 0xff8000009a9a7808 */ /* 0x000fe40000800000 */
[----:B------:R-:W-:-:S02]  /*1ca10*/  ISETP.GE.AND P5, PT, R29, R237, PT ;  /* 0x000000ed1d00720c */ /* 0x000fc40003fa6270 */
[----:B------:R-:W-:Y:S02]  /*1ca20*/  FSEL R2, R2, -INF , P0 ;  /* 0xff80000002027808 */ /* 0x000fe40000000000 */
[----:B------:R-:W-:Y:S02]  /*1ca30*/  FSEL R240, R154, -INF , !P4 ;  /* 0xff8000009af07808 */ /* 0x000fe40006000000 */
[----:B------:R-:W-:Y:S02]  /*1ca40*/  FSEL R246, R2, -INF , !P3 ;  /* 0xff80000002f67808 */ /* 0x000fe40005800000 */
[----:B------:R-:W-:Y:S02]  /*1ca50*/  FSEL R172, R172, -INF , P5 ;  /* 0xff800000acac7808 */ /* 0x000fe40002800000 */
[C---:B------:R-:W-:Y:S02]  /*1ca60*/  ISETP.GE.AND P0, PT, R28.reuse, R239, PT ;  /* 0x000000ef1c00720c */ /* 0x040fe40003f06270 */
[----:B------:R-:W-:-:S02]  /*1ca70*/  ISETP.GE.AND P4, PT, R28, R238, PT ;  /* 0x000000ee1c00720c */ /* 0x000fc40003f86270 */
[C---:B------:R-:W-:Y:S02]  /*1ca80*/  ISETP.GE.AND P3, PT, R28.reuse, R237, PT ;  /* 0x000000ed1c00720c */ /* 0x040fe40003f66270 */
[-C--:B------:R-:W-:Y:S01]  /*1ca90*/  ISETP.GE.AND P5, PT, R28, R236.reuse, PT ;  /* 0x000000ec1c00720c */ /* 0x080fe20003fa6270 */
[----:B------:R-:W-:Y:S01]  /*1caa0*/  VIADD R28, R0, 0xffffff49 ;  /* 0xffffff49001c7836 */ /* 0x000fe20000000000 */
[----:B------:R-:W-:Y:S01]  /*1cab0*/  FSEL R12, R12, -INF , P0 ;  /* 0xff8000000c0c7808 */ /* 0x000fe20000000000 */
[----:B------:R-:W-:Y:S01]  /*1cac0*/  VIADD R2, R0, 0xffffff50 ;  /* 0xffffff5000027836 */ /* 0x000fe20000000000 */
[----:B------:R-:W-:Y:S02]  /*1cad0*/  ISETP.GE.AND P1, PT, R29, R236, PT ;  /* 0x000000ec1d00720c */ /* 0x000fe40003f26270 */
[----:B------:R-:W-:Y:S02]  /*1cae0*/  ISETP.GE.AND P0, PT, R28, R239, PT ;  /* 0x000000ef1c00720c */ /* 0x000fe40003f06270 */
[----:B------:R-:W-:-:S02]  /*1caf0*/  FSEL R24, R24, -INF , P3 ;  /* 0xff80000018187808 */ /* 0x000fc40001800000 */
[----:B------:R-:W-:Y:S02]  /*1cb00*/  FSEL R13, R13, -INF , P0 ;  /* 0xff8000000d0d7808 */ /* 0x000fe40000000000 */
[----:B------:R-:W-:Y:S02]  /*1cb10*/  ISETP.GE.AND P0, PT, R2, R239, PT ;  /* 0x000000ef0200720c */ /* 0x000fe40003f06270 */
[----:B------:R-:W-:Y:S02]  /*1cb20*/  FSEL R216, R172, -INF , !P1 ;  /* 0xff800000acd87808 */ /* 0x000fe40004800000 */
[----:B------:R-:W-:Y:S02]  /*1cb30*/  ISETP.GE.AND P1, PT, R28, R238, PT ;  /* 0x000000ee1c00720c */ /* 0x000fe40003f26270 */
[----:B------:R-:W-:Y:S01]  /*1cb40*/  FSEL R244, R12, -INF , !P4 ;  /* 0xff8000000cf47808 */ /* 0x000fe20006000000 */
[----:B------:R-:W-:Y:S01]  /*1cb50*/  VIADD R12, R0, 0xffffff51 ;  /* 0xffffff51000c7836 */ /* 0x000fe20000000000 */
[----:B------:R-:W-:-:S02]  /*1cb60*/  ISETP.GE.AND P4, PT, R28, R237, PT ;  /* 0x000000ed1c00720c */ /* 0x000fc40003f86270 */
[----:B------:R-:W-:Y:S02]  /*1cb70*/  FSEL R214, R24, -INF , !P5 ;  /* 0xff80000018d67808 */ /* 0x000fe40006800000 */
[----:B------:R-:W-:Y:S02]  /*1cb80*/  ISETP.GE.AND P5, PT, R2, R238, PT ;  /* 0x000000ee0200720c */ /* 0x000fe40003fa6270 */
[----:B------:R-:W-:Y:S02]  /*1cb90*/  FSEL R136, R136, -INF , P0 ;  /* 0xff80000088887808 */ /* 0x000fe40000000000 */
[----:B------:R-:W-:Y:S02]  /*1cba0*/  FSEL R242, R13, -INF , !P1 ;  /* 0xff8000000df27808 */ /* 0x000fe40004800000 */
[----:B------:R-:W-:Y:S02]  /*1cbb0*/  ISETP.GE.AND P3, PT, R28, R236, PT ;  /* 0x000000ec1c00720c */ /* 0x000fe40003f66270 */
[----:B------:R-:W-:-:S02]  /*1cbc0*/  ISETP.GE.AND P1, PT, R2, R237, PT ;  /* 0x000000ed0200720c */ /* 0x000fc40003f26270 */
[----:B------:R-:W-:Y:S02]  /*1cbd0*/  FSEL R25, R25, -INF , P4 ;  /* 0xff80000019197808 */ /* 0x000fe40002000000 */
[----:B------:R-:W-:Y:S01]  /*1cbe0*/  ISETP.GE.AND P4, PT, R2, R236, PT ;  /* 0x000000ec0200720c */ /* 0x000fe20003f86270 */
[----:B------:R-:W-:Y:S01]  /*1cbf0*/  VIADD R2, R0, 0xffffff58 ;  /* 0xffffff5800027836 */ /* 0x000fe20000000000 */
[----:B------:R-:W-:Y:S02]  /*1cc00*/  FSEL R198, R136, -INF , !P5 ;  /* 0xff80000088c67808 */ /* 0x000fe40006800000 */
[C---:B------:R-:W-:Y:S02]  /*1cc10*/  ISETP.GE.AND P0, PT, R12.reuse, R239, PT ;  /* 0x000000ef0c00720c */ /* 0x040fe40003f06270 */
[----:B------:R-:W-:Y:S02]  /*1cc20*/  ISETP.GE.AND P5, PT, R12, R237, PT ;  /* 0x000000ed0c00720c */ /* 0x000fe40003fa6270 */
[----:B------:R-:W-:-:S02]  /*1cc30*/  FSEL R206, R25, -INF , !P3 ;  /* 0xff80000019ce7808 */ /* 0x000fc40005800000 */
[----:B------:R-:W-:Y:S02]  /*1cc40*/  FSEL R27, R27, -INF , P1 ;  /* 0xff8000001b1b7808 */ /* 0x000fe40000800000 */
[C---:B------:R-:W-:Y:S02]  /*1cc50*/  ISETP.GE.AND P3, PT, R12.reuse, R238, PT ;  /* 0x000000ee0c00720c */ /* 0x040fe40003f66270 */
[----:B------:R-:W-:Y:S01]  /*1cc60*/  ISETP.GE.AND P1, PT, R12, R236, PT ;  /* 0x000000ec0c00720c */ /* 0x000fe20003f26270 */
[----:B------:R-:W-:Y:S01]  /*1cc70*/  VIADD R12, R0, 0xffffff59 ;  /* 0xffffff59000c7836 */ /* 0x000fe20000000000 */
[----:B------:R-:W-:Y:S02]  /*1cc80*/  FSEL R26, R26, -INF , P0 ;  /* 0xff8000001a1a7808 */ /* 0x000fe40000000000 */
[----:B------:R-:W-:Y:S02]  /*1cc90*/  FSEL R20, R20, -INF , P5 ;  /* 0xff80000014147808 */ /* 0x000fe40002800000 */
[----:B------:R-:W-:-:S02]  /*1cca0*/  ISETP.GE.AND P0, PT, R2, R239, PT ;  /* 0x000000ef0200720c */ /* 0x000fc40003f06270 */
[----:B------:R-:W-:Y:S02]  /*1ccb0*/  FSEL R190, R27, -INF , !P4 ;  /* 0xff8000001bbe7808 */ /* 0x000fe40006000000 */
[----:B------:R-:W-:Y:S02]  /*1ccc0*/  FSEL R188, R20, -INF , !P1 ;  /* 0xff80000014bc7808 */ /* 0x000fe40004800000 */
[----:B------:R-:W-:Y:S02]  /*1ccd0*/  ISETP.GE.AND P4, PT, R2, R238, PT ;  /* 0x000000ee0200720c */ /* 0x000fe40003f86270 */
[----:B------:R-:W-:Y:S02]  /*1cce0*/  FSEL R21, R21, -INF , P0 ;  /* 0xff80000015157808 */ /* 0x000fe40000000000 */
[----:B------:R-:W-:Y:S02]  /*1ccf0*/  ISETP.GE.AND P1, PT, R12, R239, PT ;  /* 0x000000ef0c00720c */ /* 0x000fe40003f26270 */
[----:B------:R-:W-:-:S02]  /*1cd00*/  FSEL R196, R26, -INF , !P3 ;  /* 0xff8000001ac47808 */ /* 0x000fc40005800000 */
[-C--:B------:R-:W-:Y:S02]  /*1cd10*/  ISETP.GE.AND P3, PT, R2, R237.reuse, PT ;  /* 0x000000ed0200720c */ /* 0x080fe40003f66270 */
[----:B------:R-:W-:Y:S02]  /*1cd20*/  ISETP.GE.AND P0, PT, R12, R238, PT ;  /* 0x000000ee0c00720c */ /* 0x000fe40003f06270 */
[----:B------:R-:W-:Y:S02]  /*1cd30*/  FSEL R194, R21, -INF , !P4 ;  /* 0xff80000015c27808 */ /* 0x000fe40006000000 */
[----:B------:R-:W-:Y:S02]  /*1cd40*/  FSEL R8, R8, -INF , P1 ;  /* 0xff80000008087808 */ /* 0x000fe40000800000 */
[----:B------:R-:W-:Y:S02]  /*1cd50*/  ISETP.GE.AND P4, PT, R12, R237, PT ;  /* 0x000000ed0c00720c */ /* 0x000fe40003f86270 */
[----:B------:R-:W-:Y:S01]  /*1cd60*/  ISETP.GE.AND P5, PT, R2, R236, PT ;  /* 0x000000ec0200720c */ /* 0x000fe20003fa6270 */
[----:B------:R-:W-:Y:S01]  /*1cd70*/  VIADD R2, R0, 0xffffff60 ;  /* 0xffffff6000027836 */ /* 0x000fe20000000000 */
[----:B------:R-:W-:-:S02]  /*1cd80*/  FSEL R9, R9, -INF , P3 ;  /* 0xff80000009097808 */ /* 0x000fc40001800000 */
[----:B------:R-:W-:Y:S01]  /*1cd90*/  FSEL R192, R8, -INF , !P0 ;  /* 0xff80000008c07808 */ /* 0x000fe20004000000 */
[----:B------:R-:W-:Y:S01]  /*1cda0*/  VIADD R8, R0, 0xffffff61 ;  /* 0xffffff6100087836 */ /* 0x000fe20000000000 */
[----:B------:R-:W-:Y:S02]  /*1cdb0*/  ISETP.GE.AND P3, PT, R12, R236, PT ;  /* 0x000000ec0c00720c */ /* 0x000fe40003f66270 */
[----:B------:R-:W-:Y:S02]  /*1cdc0*/  FSEL R14, R14, -INF , P4 ;  /* 0xff8000000e0e7808 */ /* 0x000fe40002000000 */
[C---:B------:R-:W-:Y:S02]  /*1cdd0*/  ISETP.GE.AND P1, PT, R2.reuse, R239, PT ;  /* 0x000000ef0200720c */ /* 0x040fe40003f26270 */
[----:B------:R-:W-:Y:S02]  /*1cde0*/  ISETP.GE.AND P0, PT, R2, R237, PT ;  /* 0x000000ed0200720c */ /* 0x000fe40003f06270 */
[----:B------:R-:W-:-:S02]  /*1cdf0*/  FSEL R182, R14, -INF , !P3 ;  /* 0xff8000000eb67808 */ /* 0x000fc40005800000 */
[----:B------:R-:W-:Y:S02]  /*1ce00*/  ISETP.GE.AND P3, PT, R8, R239, PT ;  /* 0x000000ef0800720c */ /* 0x000fe40003f66270 */
[----:B------:R-:W-:Y:S02]  /*1ce10*/  FSEL R186, R9, -INF , !P5 ;  /* 0xff80000009ba7808 */ /* 0x000fe40006800000 */
[C---:B------:R-:W-:Y:S02]  /*1ce20*/  ISETP.GE.AND P5, PT, R2.reuse, R238, PT ;  /* 0x000000ee0200720c */ /* 0x040fe40003fa6270 */
[----:B------:R-:W-:Y:S01]  /*1ce30*/  ISETP.GE.AND P4, PT, R2, R236, PT ;  /* 0x000000ec0200720c */ /* 0x000fe20003f86270 */
[----:B------:R-:W-:Y:S01]  /*1ce40*/  VIADD R2, R0, 0xffffff68 ;  /* 0xffffff6800027836 */ /* 0x000fe20000000000 */
[----:B------:R-:W-:Y:S02]  /*1ce50*/  FSEL R10, R10, -INF , P1 ;  /* 0xff8000000a0a7808 */ /* 0x000fe40000800000 */
[----:B------:R-:W-:-:S02]  /*1ce60*/  FSEL R16, R16, -INF , P0 ;  /* 0xff80000010107808 */ /* 0x000fc40000000000 */
[C---:B------:R-:W-:Y:S02]  /*1ce70*/  ISETP.GE.AND P1, PT, R8.reuse, R238, PT ;  /* 0x000000ee0800720c */ /* 0x040fe40003f26270 */
[----:B------:R-:W-:Y:S02]  /*1ce80*/  ISETP.GE.AND P0, PT, R8, R237, PT ;  /* 0x000000ed0800720c */ /* 0x000fe40003f06270 */
[----:B------:R-:W-:Y:S02]  /*1ce90*/  FSEL R15, R15, -INF , P3 ;  /* 0xff8000000f0f7808 */ /* 0x000fe40001800000 */
[----:B------:R-:W-:Y:S02]  /*1cea0*/  FSEL R166, R16, -INF , !P4 ;  /* 0xff80000010a67808 */ /* 0x000fe40006000000 */
[----:B------:R-:W-:Y:S02]  /*1ceb0*/  FSEL R172, R15, -INF , !P1 ;  /* 0xff8000000fac7808 */ /* 0x000fe40004800000 */
[----:B------:R-:W-:-:S02]  /*1cec0*/  FSEL R11, R11, -INF , P0 ;  /* 0xff8000000b0b7808 */ /* 0x000fc40000000000 */
[----:B------:R-:W-:Y:S02]  /*1ced0*/  FSEL R174, R10, -INF , !P5 ;  /* 0xff8000000aae7808 */ /* 0x000fe40006800000 */
[C---:B------:R-:W-:Y:S02]  /*1cee0*/  ISETP.GE.AND P4, PT, R2.reuse, R239, PT ;  /* 0x000000ef0200720c */ /* 0x040fe40003f86270 */
[C---:B------:R-:W-:Y:S02]  /*1cef0*/  ISETP.GE.AND P3, PT, R2.reuse, R238, PT ;  /* 0x000000ee0200720c */ /* 0x040fe40003f66270 */
[C---:B------:R-:W-:Y:S02]  /*1cf00*/  ISETP.GE.AND P1, PT, R2.reuse, R237, PT ;  /* 0x000000ed0200720c */ /* 0x040fe40003f26270 */
[-C--:B------:R-:W-:Y:S01]  /*1cf10*/  ISETP.GE.AND P0, PT, R2, R236.reuse, PT ;  /* 0x000000ec0200720c */ /* 0x080fe20003f06270 */
[----:B------:R-:W-:Y:S01]  /*1cf20*/  VIADD R2, R0, 0xffffff69 ;  /* 0xffffff6900027836 */ /* 0x000fe20000000000 */
[----:B------:R-:W-:-:S04]  /*1cf30*/  ISETP.GE.AND P5, PT, R8, R236, PT ;  /* 0x000000ec0800720c */ /* 0x000fc80003fa6270 */
[----:B------:R-:W-:Y:S02]  /*1cf40*/  FSEL R164, R11, -INF , !P5 ;  /* 0xff8000000ba47808 */ /* 0x000fe40006800000 */
[----:B------:R-:W-:Y:S02]  /*1cf50*/  ISETP.GE.AND P5, PT, R2, R239, PT ;  /* 0x000000ef0200720c */ /* 0x000fe40003fa6270 */
[----:B------:R-:W-:Y:S02]  /*1cf60*/  FSEL R4, R4, -INF , P4 ;  /* 0xff80000004047808 */ /* 0x000fe40002000000 */
[----:B------:R-:W-:Y:S02]  /*1cf70*/  FSEL R168, R5, -INF , P5 ;  /* 0xff80000005a87808 */ /* 0x000fe40002800000 */
[----:B------:R-:W-:Y:S01]  /*1cf80*/  FMNMX3.FTZ R5, R134, R46, R23, !PT ;  /* 0x0000002e86057276 */ /* 0x000fe20007810017 */
[----:B------:R-:W-:Y:S01]  /*1cf90*/  VIADD R8, R0, 0xffffff70 ;  /* 0xffffff7000087836 */ /* 0x000fe20000000000 */
[----:B------:R-:W-:-:S02]  /*1cfa0*/  FSEL R170, R4, -INF , !P3 ;  /* 0xff80000004aa7808 */ /* 0x000fc40005800000 */
[C---:B------:R-:W-:Y:S02]  /*1cfb0*/  ISETP.GE.AND P4, PT, R2.reuse, R238, PT ;  /* 0x000000ee0200720c */ /* 0x040fe40003f86270 */
[----:B------:R-:W-:Y:S02]  /*1cfc0*/  FSEL R19, R19, -INF , P1 ;  /* 0xff80000013137808 */ /* 0x000fe40000800000 */
[----:B------:R-:W-:Y:S02]  /*1cfd0*/  ISETP.GE.AND P3, PT, R2, R237, PT ;  /* 0x000000ed0200720c */ /* 0x000fe40003f66270 */
[----:B------:R-:W-:Y:S02]  /*1cfe0*/  FMNMX3.FTZ R4, R5, R52, R48, !PT ;  /* 0x0000003405047276 */ /* 0x000fe40007810030 */
[----:B------:R-:W-:Y:S02]  /*1cff0*/  FMNMX3.FTZ R5, R3, R44, R6, !PT ;  /* 0x0000002c03057276 */ /* 0x000fe40007810006 */
[----:B------:R-:W-:-:S02]  /*1d000*/  FSEL R162, R19, -INF , !P0 ;  /* 0xff80000013a27808 */ /* 0x000fc40004000000 */
[----:B------:R-:W-:Y:S02]  /*1d010*/  FSEL R18, R18, -INF , P3 ;  /* 0xff80000012127808 */ /* 0x000fe40001800000 */
        /* <DEDUP_REMOVED lines=17> */
[----:B------:R-:W-:-:S02]  /*1d130*/  FSEL R17, R17, -INF , P0 ;  /* 0xff80000011117808 */ /* 0x000fc40000000000 */
[----:B------:R-:W-:Y:S02]  /*1d140*/  ISETP.GE.AND P1, PT, R2, R239, PT ;  /* 0x000000ef0200720c */ /* 0x000fe40003f26270 */
[----:B------:R-:W-:Y:S02]  /*1d150*/  FMNMX3.FTZ R5, R5, R252, R204, !PT ;  /* 0x000000fc05057276 */ /* 0x000fe400078100cc */
[----:B------:R-:W-:Y:S02]  /*1d160*/  FMNMX3.FTZ R4, R4, R165, R163, !PT ;  /* 0x000000a504047276 */ /* 0x000fe400078100a3 */
[----:B------:R-:W-:Y:S02]  /*1d170*/  FSEL R158, R17, -INF , !P5 ;  /* 0xff800000119e7808 */ /* 0x000fe40006800000 */
[----:B------:R-:W-:Y:S02]  /*1d180*/  FSEL R50, R50, -INF , P3 ;  /* 0xff80000032327808 */ /* 0x000fe40001800000 */
[----:B------:R-:W-:-:S02]  /*1d190*/  ISETP.GE.AND P0, PT, R2, R238, PT ;  /* 0x000000ee0200720c */ /* 0x000fc40003f06270 */
[C---:B------:R-:W-:Y:S02]  /*1d1a0*/  ISETP.GE.AND P5, PT, R2.reuse, R237, PT ;  /* 0x000000ed0200720c */ /* 0x040fe40003fa6270 */
[----:B------:R-:W-:Y:S01]  /*1d1b0*/  ISETP.GE.AND P3, PT, R2, R236, PT ;  /* 0x000000ec0200720c */ /* 0x000fe20003f66270 */
[----:B------:R-:W-:Y:S01]  /*1d1c0*/  VIADD R2, R0, 0xffffff78 ;  /* 0xffffff7800027836 */ /* 0x000fe20000000000 */
[----:B------:R-:W-:Y:S02]  /*1d1d0*/  FSEL R156, R7, -INF , P1 ;  /* 0xff800000079c7808 */ /* 0x000fe40000800000 */
[----:B------:R-:W-:Y:S02]  /*1d1e0*/  FMNMX3.FTZ R5, R5, R250, R202, !PT ;  /* 0x000000fa05057276 */ /* 0x000fe400078100ca */
[----:B------:R-:W-:Y:S02]  /*1d1f0*/  FMNMX3.FTZ R7, R4, R200, R161, !PT ;  /* 0x000000c804077276 */ /* 0x000fe400078100a1 */
[----:B------:R-:W-:-:S02]  /*1d200*/  FMNMX3.FTZ R5, R5, R240, R216, !PT ;  /* 0x000000f005057276 */ /* 0x000fc400078100d8 */
[----:B------:R-:W-:Y:S02]  /*1d210*/  FMNMX3.FTZ R7, R7, R248, R246, !PT ;  /* 0x000000f807077276 */ /* 0x000fe400078100f6 */
[----:B------:R-:W-:Y:S02]  /*1d220*/  ISETP.GE.AND P1, PT, R2, R239, PT ;  /* 0x000000ef0200720c */ /* 0x000fe40003f26270 */
[----:B------:R-:W-:Y:S01]  /*1d230*/  FMNMX3.FTZ R5, R5, R214, R206, !PT ;  /* 0x000000d605057276 */ /* 0x000fe200078100ce */
[----:B------:R-:W-:Y:S01]  /*1d240*/  VIADD R0, R0, 0xffffff79 ;  /* 0xffffff7900007836 */ /* 0x000fe20000000000 */
[----:B------:R-:W-:Y:S02]  /*1d250*/  FSEL R156, R156, -INF , !P0 ;  /* 0xff8000009c9c7808 */ /* 0x000fe40004000000 */
[----:B------:R-:W-:Y:S02]  /*1d260*/  FMNMX3.FTZ R7, R7, R244, R242, !PT ;  /* 0x000000f407077276 */ /* 0x000fe400078100f2 */
[----:B------:R-:W-:-:S02]  /*1d270*/  ISETP.GE.AND P0, PT, R2, R238, PT ;  /* 0x000000ee0200720c */ /* 0x000fc40003f06270 */
[----:B------:R-:W-:Y:S02]  /*1d280*/  FSEL R51, R51, -INF , P1 ;  /* 0xff80000033337808 */ /* 0x000fe40000800000 */
[----:B------:R-:W-:Y:S02]  /*1d290*/  FMNMX3.FTZ R5, R5, R190, R188, !PT ;  /* 0x000000be05057276 */ /* 0x000fe400078100bc */
[----:B------:R-:W-:Y:S02]  /*1d2a0*/  FSEL R49, R49, -INF , P5 ;  /* 0xff80000031317808 */ /* 0x000fe40002800000 */
[----:B------:R-:W-:Y:S02]  /*1d2b0*/  FMNMX3.FTZ R7, R7, R198, R196, !PT ;  /* 0x000000c607077276 */ /* 0x000fe400078100c4 */
[----:B------:R-:W-:Y:S02]  /*1d2c0*/  ISETP.GE.AND P5, PT, R2, R237, PT ;  /* 0x000000ed0200720c */ /* 0x000fe40003fa6270 */
[----:B------:R-:W-:-:S02]  /*1d2d0*/  FSEL R154, R51, -INF , !P0 ;  /* 0xff800000339a7808 */ /* 0x000fc40004000000 */
[C---:B------:R-:W-:Y:S02]  /*1d2e0*/  ISETP.GE.AND P0, PT, R0.reuse, R239, PT ;  /* 0x000000ef0000720c */ /* 0x040fe40003f06270 */
[----:B------:R-:W-:Y:S02]  /*1d2f0*/  FMNMX3.FTZ R5, R5, R186, R182, !PT ;  /* 0x000000ba05057276 */ /* 0x000fe400078100b6 */
[----:B------:R-:W-:Y:S02]  /*1d300*/  FMNMX3.FTZ R7, R7, R194, R192, !PT ;  /* 0x000000c207077276 */ /* 0x000fe400078100c0 */
[----:B------:R-:W-:Y:S02]  /*1d310*/  FSEL R53, R53, -INF , P5 ;  /* 0xff80000035357808 */ /* 0x000fe40002800000 */
        /* <DEDUP_REMOVED lines=30> */
[----:B------:R-:W-:-:S03]  /*1d500*/  SEL R24, R210, 0xffffffe0, !P6 ;  /* 0xffffffe0d2187807 */ /* 0x000fc60007000000 */
[----:B------:R-:W-:Y:S01]  /*1d510*/  VIADD R16, R143, 0xc000 ;  /* 0x0000c0008f107836 */ /* 0x000fe20000000000 */
[----:B------:R-:W-:Y:S01]  /*1d520*/  LDSM.16.MT88.4 R12, [R143+0xc000] ;  /* 0x00c000008f0c783b */ /* 0x000fe20000004200 */
[----:B-1----:R-:W-:Y:S02]  /*1d530*/  FMNMX.FTZ R0, R5, R0, !PT ;  /* 0x0000000005007209 */ /* 0x002fe40007810000 */
[----:B---3--:R-:W-:-:S03]  /*1d540*/  FMNMX.FTZ R2, R7, R2, !PT ;  /* 0x0000000207027209 */ /* 0x008fc60007810000 */
[----:B--2---:R-:W-:Y:S01]  /*1d550*/  FMUL.FTZ R4, R142, R0 ;  /* 0x000000008e047220 */ /* 0x004fe20000410000 */
[----:B------:R-:W-:Y:S01]  /*1d560*/  FSETP.NEU.FTZ.AND P0, PT, R0, -INF , PT ;  /* 0xff8000000000780b */ /* 0x000fe20003f1d000 */
[----:B------:R-:W-:Y:S01]  /*1d570*/  VIADD R153, R143, 0xc040 ;  /* 0x0000c0408f997836 */ /* 0x000fe20000000000 */
[----:B------:R-:W-:Y:S01]  /*1d580*/  FSETP.NEU.FTZ.AND P1, PT, R2, -INF , PT ;  /* 0xff8000000200780b */ /* 0x000fe20003f3d000 */
[----:B------:R-:W-:Y:S01]  /*1d590*/  @P2 VIADD R153, R16, 0xffffffc0 ;  /* 0xffffffc010992836 */ /* 0x000fe20000000000 */
[----:B------:R-:W-:Y:S02]  /*1d5a0*/  FSEL R135, R4, RZ, P0 ;  /* 0x000000ff04877208 */ /* 0x000fe40000000000 */
[----:B------:R-:W-:Y:S01]  /*1d5b0*/  FSEL R5, R2, RZ, P1 ;  /* 0x000000ff02057208 */ /* 0x000fe20000800000 */
[----:B------:R-:W-:Y:S02]  /*1d5c0*/  IMAD.IADD R151, R24, 0x1, R153 ;  /* 0x0000000118977824 */ /* 0x000fe400078e0299 */
[----:B------:R-:W-:Y:S01]  /*1d5d0*/  FMUL.FTZ R141, R142, R2 ;  /* 0x000000028e8d7220 */ /* 0x000fe20000410000 */
[----:B------:R-:W-:Y:S01]  /*1d5e0*/  LDSM.16.MT88.4 R28, [R153] ;  /* 0x00000000991c783b */ /* 0x000fe20000004200 */
[----:B------:R-:W-:Y:S01]  /*1d5f0*/  FADD.FTZ R5, R134, -R5 ;  /* 0x8000000586057221 */ /* 0x000fe20000010000 */
[----:B------:R-:W-:-:S02]  /*1d600*/  FFMA.FTZ R134, R36, R142, -R135 ;  /* 0x0000008e24867223 */ /* 0x000fc40000010887 */
[----:B------:R-:W-:Y:S01]  /*1d610*/  LDSM.16.MT88.4 R60, [R153+0x4000] ;  /* 0x00400000993c783b */ /* 0x000fe20000004200 */
[----:B------:R-:W-:-:S03]  /*1d620*/  FSEL R4, R0, RZ, P0 ;  /* 0x000000ff00047208 */ /* 0x000fc60000000000 */
[----:B------:R-:W1:Y:S01]  /*1d630*/  LDSM.16.MT88.4 R36, [R151] ;  /* 0x000000009724783b */ /* 0x000e620000004200 */
[----:B------:R-:W-:Y:S01]  /*1d640*/  FSEL R141, R141, RZ, P1 ;  /* 0x000000ff8d8d7208 */ /* 0x000fe20000800000 */
[----:B------:R-:W-:Y:S01]  /*1d650*/  FADD.FTZ R147, R3, -R4 ;  /* 0x8000000403937221 */ /* 0x000fe20000010000 */
[----:B------:R-:W-:Y:S01]  /*1d660*/  FMUL.FTZ R149, R142, R5 ;  /* 0x000000058e957220 */ /* 0x000fe20000410000 */
[-CC-:B------:R-:W-:Y:S01]  /*1d670*/  FFMA.FTZ R136, R44, R142.reuse, -R135.reuse ;  /* 0x0000008e2c887223 */ /* 0x180fe20000010887 */
[-C--:B------:R-:W-:Y:S01]  /*1d680*/  FFMA.FTZ R65, R6, R142.reuse, -R135 ;  /* 0x0000008e06417223 */ /* 0x080fe20000010887 */
[----:B------:R-:W-:Y:S01]  /*1d690*/  FMUL.FTZ R147, R142, R147 ;  /* 0x000000938e937220 */ /* 0x000fe20000410000 */
[-CC-:B------:R-:W-:Y:S01]  /*1d6a0*/  FFMA.FTZ R140, R46, R142.reuse, -R141.reuse ;  /* 0x0000008e2e8c7223 */ /* 0x180fe2000001088d */
[-CC-:B------:R-:W-:Y:S01]  /*1d6b0*/  FFMA.FTZ R139, R23, R142.reuse, -R141.reuse ;  /* 0x0000008e178b7223 */ /* 0x180fe2000001088d */
[-CC-:B------:R-:W-:Y:S01]  /*1d6c0*/  FFMA.FTZ R138, R52, R142.reuse, -R141.reuse ;  /* 0x0000008e348a7223 */ /* 0x180fe2000001088d */
[-C--:B------:R-:W-:Y:S01]  /*1d6d0*/  FFMA.FTZ R137, R48, R142.reuse, -R141 ;  /* 0x0000008e30897223 */ /* 0x080fe2000001088d */
[----:B------:R-:W-:Y:S01]  /*1d6e0*/  FFMA.FTZ R145, R22, R142, -R135 ;  /* 0x0000008e16917223 */ /* 0x000fe20000010887 */
[----:B------:R-:W2:Y:S04]  /*1d6f0*/  MUFU.EX2 R149, R149 ;  /* 0x0000009500957308 */ /* 0x000ea80000000800 */
[----:B------:R-:W-:Y:S01]  /*1d700*/  MUFU.EX2 R134, R134 ;  /* 0x0000008600867308 */ /* 0x000fe20000000800 */
[----:B------:R-:W-:Y:S01]  /*1d710*/  IMAD.IADD R3, R24, 0x1, R143 ;  /* 0x0000000118037824 */ /* 0x000fe200078e028f */
[----:B------:R-:W-:Y:S02]  /*1d720*/  LDSM.16.MT88.4 R44, [R143+0x10000] ;  /* 0x010000008f2c783b */ /* 0x000fe40000004200 */
[----:B------:R-:W3:Y:S02]  /*1d730*/  MUFU.EX2 R147, R147 ;  /* 0x0000009300937308 */ /* 0x000ee40000000800 */
[----:B------:R-:W4:Y:S02]  /*1d740*/  LDSM.16.MT88.4 R20, [R3+0xc000] ;  /* 0x00c000000314783b */ /* 0x000f240000004200 */
[----:B------:R-:W-:Y:S02]  /*1d750*/  MUFU.EX2 R140, R140 ;  /* 0x0000008c008c7308 */ /* 0x000fe40000000800 */
[----:B------:R-:W5:Y:S02]  /*1d760*/  LDSM.16.MT88.4 R52, [R3+0x10000] ;  /* 0x010000000334783b */ /* 0x000f640000004200 */
[----:B------:R-:W1:Y:S04]  /*1d770*/  MUFU.EX2 R139, R139 ;  /* 0x0000008b008b7308 */ /* 0x000e680000000800 */
[----:B------:R-:W-:Y:S04]  /*1d780*/  MUFU.EX2 R138, R138 ;  /* 0x0000008a008a7308 */ /* 0x000fe80000000800 */
[----:B------:R-:W1:Y:S04]  /*1d790*/  MUFU.EX2 R137, R137 ;  /* 0x0000008900897308 */ /* 0x000e680000000800 */
[----:B------:R-:W-:Y:S04]  /*1d7a0*/  MUFU.EX2 R136, R136 ;  /* 0x0000008800887308 */ /* 0x000fe80000000800 */
[----:B------:R-:W4:Y:S04]  /*1d7b0*/  MUFU.EX2 R65, R65 ;  /* 0x0000004100417308 */ /* 0x000f280000000800 */
[----:B------:R-:W4:Y:S01]  /*1d7c0*/  MUFU.EX2 R145, R145 ;  /* 0x0000009100917308 */ /* 0x000f220000000800 */
[-C--:B--2---:R-:W-:Y:S01]  /*1d7d0*/  FMUL.FTZ R48, R88, R149.reuse ;  /* 0x0000009558307220 */ /* 0x084fe20000410000 */
[----:B------:R-:W-:Y:S01]  /*1d7e0*/  FMUL.FTZ R49, R89, R149 ;  /* 0x0000009559317220 */ /* 0x000fe20000410000 */
[-C--:B---3--:R-:W-:Y:S01]  /*1d7f0*/  FMUL.FTZ R50, R90, R147.reuse ;  /* 0x000000935a327220 */ /* 0x088fe20000410000 */
[----:B------:R-:W-:Y:S01]  /*1d800*/  FMUL.FTZ R51, R91, R147 ;  /* 0x000000935b337220 */ /* 0x000fe20000410000 */
[----:B-1----:R-:W-:Y:S01]  /*1d810*/  F2FP.BF16.F32.PACK_AB R4, R139, R140 ;  /* 0x0000008c8b04723e */ /* 0x002fe200000010ff */
[-C--:B------:R-:W-:Y:S01]  /*1d820*/  FMUL.FTZ R32, R104, R149.reuse ;  /* 0x0000009568207220 */ /* 0x080fe20000410000 */
[----:B------:R-:W-:Y:S01]  /*1d830*/  F2FP.BF16.F32.PACK_AB R6, R137, R138 ;  /* 0x0000008a8906723e */ /* 0x000fe200000010ff */
        /* <DEDUP_REMOVED lines=51> */
[----:B------:R-:W2:Y:S04]  /*1db70*/  MUFU.EX2 R113, R113 ;  /* 0x0000007100717308 */ /* 0x000ea80000000800 */
[----:B------:R-:W-:Y:S01]  /*1db80*/  MUFU.EX2 R112, R112 ;  /* 0x0000007000707308 */ /* 0x000fe20000000800 */
[-C--:B------:R-:W-:Y:S01]  /*1db90*/  FMUL.FTZ R16, R120, R149.reuse ;  /* 0x0000009578107220 */ /* 0x080fe20000410000 */
[----:B------:R-:W-:Y:S01]  /*1dba0*/  FMUL.FTZ R17, R121, R149 ;  /* 0x0000009579117220 */ /* 0x000fe20000410000 */
[-C--:B------:R-:W-:Y:S01]  /*1dbb0*/  FMUL.FTZ R18, R122, R147.reuse ;  /* 0x000000937a127220 */ /* 0x080fe20000410000 */
[----:B------:R-:W3:Y:S01]  /*1dbc0*/  MUFU.EX2 R109, R109 ;  /* 0x0000006d006d7308 */ /* 0x000ee20000000800 */
        /* <DEDUP_REMOVED lines=33> */
[C---:B-----5:R-:W-:Y:S01]  /*1dde0*/  HMMA.16816.F32.BF16 R48, R4.reuse, R52, R48 ;  /* 0x000000340430723c */ /* 0x060fe20000041830 */
[-CC-:B------:R-:W-:Y:S01]  /*1ddf0*/  FFMA.FTZ R167, R167, R142.reuse, -R141.reuse ;  /* 0x0000008ea7a77223 */ /* 0x180fe2000001088d */
[-CC-:B------:R-:W-:Y:S01]  /*1de00*/  FFMA.FTZ R165, R165, R142.reuse, -R141.reuse ;  /* 0x0000008ea5a57223 */ /* 0x180fe2000001088d */
[-CC-:B------:R-:W-:Y:S01]  /*1de10*/  FFMA.FTZ R184, R200, R142.reuse, -R141.reuse ;  /* 0x0000008ec8b87223 */ /* 0x180fe2000001088d */
[-C--:B------:R-:W-:Y:S01]  /*1de20*/  FFMA.FTZ R161, R161, R142.reuse, -R141 ;  /* 0x0000008ea1a17223 */ /* 0x080fe2000001088d */
[-CC-:B------:R-:W-:Y:S01]  /*1de30*/  FFMA.FTZ R202, R202, R142.reuse, -R135.reuse ;  /* 0x0000008ecaca7223 */ /* 0x180fe20000010887 */
[-C--:B------:R-:W-:Y:S01]  /*1de40*/  FFMA.FTZ R252, R252, R142.reuse, -R135 ;  /* 0x0000008efcfc7223 */ /* 0x080fe20000010887 */
[-C--:B------:R-:W-:Y:S01]  /*1de50*/  FFMA.FTZ R171, R242, R142.reuse, -R141 ;  /* 0x0000008ef2ab7223 */ /* 0x080fe2000001088d */
[C---:B------:R-:W-:Y:S01]  /*1de60*/  HMMA.16816.F32.BF16 R56, R4.reuse, R60, R56 ;  /* 0x0000003c0438723c */ /* 0x040fe20000041838 */
[-CC-:B------:R-:W-:Y:S01]  /*1de70*/  FFMA.FTZ R175, R240, R142.reuse, -R135.reuse ;  /* 0x0000008ef0af7223 */ /* 0x180fe20000010887 */
[-C--:B------:R-:W-:Y:S01]  /*1de80*/  FFMA.FTZ R173, R206, R142.reuse, -R135 ;  /* 0x0000008ecead7223 */ /* 0x080fe20000010887 */
[-CC-:B------:R-:W-:Y:S01]  /*1de90*/  FFMA.FTZ R248, R248, R142.reuse, -R141.reuse ;  /* 0x0000008ef8f87223 */ /* 0x180fe2000001088d */
[-C--:B------:R-:W-:Y:S01]  /*1dea0*/  FFMA.FTZ R244, R244, R142.reuse, -R141 ;  /* 0x0000008ef4f47223 */ /* 0x080fe2000001088d */
        /* <DEDUP_REMOVED lines=9> */
[-C--:B------:R-:W-:Y:S01]  /*1df40*/  FFMA.FTZ R187, R170, R142.reuse, -R141 ;  /* 0x0000008eaabb7223 */ /* 0x080fe2000001088d */
[-CC-:B------:R-:W-:Y:S01]  /*1df50*/  FFMA.FTZ R191, R166, R142.reuse, -R135.reuse ;  /* 0x0000008ea6bf7223 */ /* 0x180fe20000010887 */
[C---:B------:R-:W-:Y:S01]  /*1df60*/  HMMA.16816.F32.BF16 R44, R4.reuse, R46, R92 ;  /* 0x0000002e042c723c */ /* 0x040fe2000004185c */
[----:B------:R-:W-:Y:S01]  /*1df70*/  LDSM.16.MT88.4 R92, [R153+0x800] ;  /* 0x00080000995c783b */ /* 0x000fe20000004200 */
[-C--:B------:R-:W-:Y:S01]  /*1df80*/  FFMA.FTZ R189, R160, R142.reuse, -R135 ;  /* 0x0000008ea0bd7223 */ /* 0x080fe20000010887 */
[-CC-:B------:R-:W-:Y:S01]  /*1df90*/  FFMA.FTZ R174, R174, R142.reuse, -R141.reuse ;  /* 0x0000008eaeae7223 */ /* 0x180fe2000001088d */
[-C--:B------:R-:W-:Y:S01]  /*1dfa0*/  FFMA.FTZ R168, R168, R142.reuse, -R141 ;  /* 0x0000008ea8a87223 */ /* 0x080fe2000001088d */
[----:B------:R-:W-:Y:S01]  /*1dfb0*/  FFMA.FTZ R164, R164, R142, -R135 ;  /* 0x0000008ea4a47223 */ /* 0x000fe20000010887 */
[----:B------:R-:W-:Y:S02]  /*1dfc0*/  LDSM.16.MT88.4 R124, [R143+0xf800] ;  /* 0x00f800008f7c783b */ /* 0x000fe40000004200 */
[C---:B------:R-:W-:Y:S02]  /*1dfd0*/  HMMA.16816.F32.BF16 R52, R4.reuse, R54, R84 ;  /* 0x000000360434723c */ /* 0x040fe40000041854 */
[----:B------:R-:W5:Y:S06]  /*1dfe0*/  LDSM.16.MT88.4 R84, [R3+0x10800] ;  /* 0x010800000354783b */ /* 0x000f6c0000004200 */
[C---:B------:R-:W-:Y:S01]  /*1dff0*/  HMMA.16816.F32.BF16 R60, R4.reuse, R62, R76 ;  /* 0x0000003e043c723c */ /* 0x040fe2000004184c */
[----:B------:R-:W5:Y:S07]  /*1e000*/  LDSM.16.MT88.4 R76, [R143+0x10800] ;  /* 0x010800008f4c783b */ /* 0x000f6e0000004200 */
[----:B-1----:R-:W-:Y:S01]  /*1e010*/  HMMA.16816.F32.BF16 R72, R4, R88, R72 ;  /* 0x000000580448723c */ /* 0x002fe20000041848 */
[----:B----4-:R-:W-:-:S02]  /*1e020*/  F2FP.BF16.F32.PACK_AB R88, R110, R115 ;  /* 0x000000736e58723e */ /* 0x010fc400000010ff */
[----:B--2---:R-:W-:-:S05]  /*1e030*/  F2FP.BF16.F32.PACK_AB R89, R113, R114 ;  /* 0x000000727159723e */ /* 0x004fca00000010ff */
[----:B------:R-:W-:Y:S01]  /*1e040*/  HMMA.16816.F32.BF16 R4, R4, R90, R104 ;  /* 0x0000005a0404723c */ /* 0x000fe20000041868 */
[----:B------:R-:W-:Y:S01]  /*1e050*/  F2FP.BF16.F32.PACK_AB R90, R108, R111 ;  /* 0x0000006f6c5a723e */ /* 0x000fe200000010ff */
[----:B------:R-:W-:Y:S01]  /*1e060*/  FFMA.FTZ R117, R157, R142, -R135 ;  /* 0x0000008e9d757223 */ /* 0x000fe20000010887 */
[----:B---3--:R-:W-:Y:S01]  /*1e070*/  F2FP.BF16.F32.PACK_AB R91, R109, R112 ;  /* 0x000000706d5b723e */ /* 0x008fe200000010ff */
[-C--:B------:R-:W-:Y:S01]  /*1e080*/  FFMA.FTZ R116, R169, R142.reuse, -R141 ;  /* 0x0000008ea9747223 */ /* 0x080fe2000001088d */
        /* <DEDUP_REMOVED lines=9> */
[----:B--2---:R-:W2:Y:S07]  /*1e120*/  LDSM.16.MT88.4 R68, [R143+0x11000] ;  /* 0x011000008f44783b */ /* 0x004eae0000004200 */
[C---:B------:R-:W-:Y:S08]  /*1e130*/  HMMA.16816.F32.BF16 R16, R88.reuse, R96, R16 ;  /* 0x000000605810723c */ /* 0x040ff00000041810 */
[C---:B------:R-:W-:Y:S01]  /*1e140*/  HMMA.16816.F32.BF16 R20, R88.reuse, R98, R20 ;  /* 0x000000625814723c */ /* 0x040fe20000041814 */
[----:B------:R-:W3:Y:S07]  /*1e150*/  LDSM.16.MT88.4 R96, [R3+0xd000] ;  /* 0x00d000000360783b */ /* 0x000eee0000004200 */
[C---:B-----5:R-:W-:Y:S01]  /*1e160*/  HMMA.16816.F32.BF16 R48, R88.reuse, R84, R48 ;  /* 0x000000545830723c */ /* 0x060fe20000041830 */
        /* <DEDUP_REMOVED lines=9> */
[----:B------:R-:W5:Y:S01]  /*1e200*/  MUFU.EX2 R176, R80 ;  /* 0x0000005000b07308 */ /* 0x000f620000000800 */
[----:B------:R-:W-:Y:S06]  /*1e210*/  LDSM.16.MT88.4 R92, [R153+0x1000] ;  /* 0x00100000995c783b */ /* 0x000fec0000004200 */
[C---:B------:R-:W-:Y:S01]  /*1e220*/  HMMA.16816.F32.BF16 R36, R88.reuse, R82, R36 ;  /* 0x000000525824723c */ /* 0x040fe20000041824 */
[----:B------:R-:W2:Y:S07]  /*1e230*/  MUFU.EX2 R180, R85 ;  /* 0x0000005500b47308 */ /* 0x000eae0000000800 */
[C---:B------:R-:W-:Y:S01]  /*1e240*/  HMMA.16816.F32.BF16 R40, R88.reuse, R76, R40 ;  /* 0x0000004c5828723c */ /* 0x040fe20000041828 */
[----:B------:R-:W-:Y:S07]  /*1e250*/  MUFU.EX2 R178, R118 ;  /* 0x0000007600b27308 */ /* 0x000fee0000000800 */
[C---:B------:R-:W-:Y:S01]  /*1e260*/  HMMA.16816.F32.BF16 R44, R88.reuse, R78, R44 ;  /* 0x0000004e582c723c */ /* 0x040fe2000004182c */
[----:B------:R-:W3:Y:S07]  /*1e270*/  MUFU.EX2 R159, R159 ;  /* 0x0000009f009f7308 */ /* 0x000eee0000000800 */
        /* <DEDUP_REMOVED lines=9> */
[----:B------:R-:W2:Y:S01]  /*1e310*/  LDSM.16.MT88.4 R80, [R3+0x11000] ;  /* 0x011000000350783b */ /* 0x000ea20000004200 */
[-C--:B------:R-:W-:Y:S01]  /*1e320*/  FFMA.FTZ R167, R204, R142.reuse, -R135 ;  /* 0x0000008ecca77223 */ /* 0x080fe20000010887 */
[----:B------:R-:W-:Y:S02]  /*1e330*/  MUFU.EX2 R184, R184 ;  /* 0x000000b800b87308 */ /* 0x000fe40000000800 */
[----:B------:R-:W-:Y:S02]  /*1e340*/  LDSM.16.MT88.4 R100, [R143+0xd800] ;  /* 0x00d800008f64783b */ /* 0x000fe40000004200 */
[C---:B------:R-:W-:Y:S08]  /*1e350*/  HMMA.16816.F32.BF16 R40, R84.reuse, R68, R40 ;  /* 0x000000445428723c */ /* 0x040ff00000041828 */
[C---:B------:R-:W-:Y:S01]  /*1e360*/  HMMA.16816.F32.BF16 R44, R84.reuse, R70, R44 ;  /* 0x00000046542c723c */ /* 0x040fe2000004182c */
[----:B------:R-:W3:Y:S07]  /*1e370*/  LDSM.16.MT88.4 R68, [R151+0x5000] ;  /* 0x005000009744783b */ /* 0x000eee0000004200 */
[C---:B------:R-:W-:Y:S08]  /*1e380*/  HMMA.16816.F32.BF16 R16, R84.reuse, R96, R16 ;  /* 0x000000605410723c */ /* 0x040ff00000041810 */
[C---:B------:R-:W-:Y:S01]  /*1e390*/  HMMA.16816.F32.BF16 R20, R84.reuse, R98, R20 ;  /* 0x000000625414723c */ /* 0x040fe20000041814 */
[----:B------:R-:W5:Y:S07]  /*1e3a0*/  LDSM.16.MT88.4 R96, [R3+0xd800] ;  /* 0x00d800000360783b */ /* 0x000f6e0000004200 */
[C---:B-1----:R-:W-:Y:S08]  /*1e3b0*/  HMMA.16816.F32.BF16 R56, R84.reuse, R88, R56 ;  /* 0x000000585438723c */ /* 0x042ff00000041838 */
[C---:B------:R-:W-:Y:S01]  /*1e3c0*/  HMMA.16816.F32.BF16 R60, R84.reuse, R90, R60 ;  /* 0x0000005a543c723c */ /* 0x040fe2000004183c */
[----:B------:R-:W1:Y:S07]  /*1e3d0*/  LDSM.16.MT88.4 R88, [R3+0x11800] ;  /* 0x011800000358783b */ /* 0x000e6e0000004200 */
[----:B------:R-:W-:Y:S01]  /*1e3e0*/  HMMA.16816.F32.BF16 R8, R84, R104, R8 ;  /* 0x000000685408723c */ /* 0x000fe20000041808 */
[----:B------:R-:W-:-:S02]  /*1e3f0*/  FFMA.FTZ R104, R163, R142, -R141 ;  /* 0x0000008ea3687223 */ /* 0x000fc4000001088d */
[----:B------:R4:W-:Y:S04]  /*1e400*/  MUFU.EX2 R163, R165 ;  /* 0x000000a500a37308 */ /* 0x0009e80000000800 */
[----:B------:R2:W5:Y:S01]  /*1e410*/  MUFU.EX2 R200, R104 ;  /* 0x0000006800c87308 */ /* 0x0005620000000800 */
[----:B------:R-:W-:Y:S03]  /*1e420*/  HMMA.16816.F32.BF16 R12, R84, R106, R12 ;  /* 0x0000006a540c723c */ /* 0x000fe6000004180c */
[----:B------:R-:W-:Y:S01]  /*1e430*/  MUFU.EX2 R161, R161 ;  /* 0x000000a100a17308 */ /* 0x000fe20000000800 */
[----:B----4-:R-:W-:-:S03]  /*1e440*/  FFMA.FTZ R165, R250, R142, -R135 ;  /* 0x0000008efaa57223 */ /* 0x010fc60000010887 */
[----:B------:R-:W-:Y:S04]  /*1e450*/  MUFU.EX2 R204, R252 ;  /* 0x000000fc00cc7308 */ /* 0x000fe80000000800 */
[----:B------:R-:W-:Y:S01]  /*1e460*/  MUFU.EX2 R202, R202 ;  /* 0x000000ca00ca7308 */ /* 0x000fe20000000800 */
[----:B--2---:R-:W2:Y:S03]  /*1e470*/  LDSM.16.MT88.4 R104, [R153+0x5800] ;  /* 0x005800009968783b */ /* 0x004ea60000004200 */
[----:B------:R-:W4:Y:S04]  /*1e480*/  MUFU.EX2 R167, R167 ;  /* 0x000000a700a77308 */ /* 0x000f280000000800 */
[----:B------:R-:W1:Y:S01]  /*1e490*/  MUFU.EX2 R165, R165 ;  /* 0x000000a500a57308 */ /* 0x000e620000000800 */
[C---:B------:R-:W-:Y:S08]  /*1e4a0*/  HMMA.16816.F32.BF16 R32, R84.reuse, R76, R32 ;  /* 0x0000004c5420723c */ /* 0x040ff00000041820 */
[C---:B------:R-:W-:Y:S01]  /*1e4b0*/  HMMA.16816.F32.BF16 R36, R84.reuse, R78, R36 ;  /* 0x0000004e5424723c */ /* 0x040fe20000041824 */
[----:B------:R-:W2:Y:S07]  /*1e4c0*/  LDSM.16.MT88.4 R76, [R143+0x11800] ;  /* 0x011800008f4c783b */ /* 0x000eae0000004200 */
[C---:B------:R-:W-:Y:S08]  /*1e4d0*/  HMMA.16816.F32.BF16 R48, R84.reuse, R80, R48 ;  /* 0x000000505430723c */ /* 0x040ff00000041830 */
[C---:B------:R-:W-:Y:S01]  /*1e4e0*/  HMMA.16816.F32.BF16 R52, R84.reuse, R82, R52 ;  /* 0x000000525434723c */ /* 0x040fe20000041834 */
[----:B------:R-:W2:Y:S07]  /*1e4f0*/  LDSM.16.MT88.4 R80, [R151+0x1800] ;  /* 0x001800009750783b */ /* 0x000eae0000004200 */
[----:B---3--:R-:W-:Y:S01]  /*1e500*/  HMMA.16816.F32.BF16 R72, R84, R68, R72 ;  /* 0x000000445448723c */ /* 0x008fe20000041848 */
[----:B-----5:R-:W-:-:S02]  /*1e510*/  F2FP.BF16.F32.PACK_AB R68, R200, R163 ;  /* 0x000000a3c844723e */ /* 0x020fc400000010ff */
[----:B----4-:R-:W-:-:S05]  /*1e520*/  F2FP.BF16.F32.PACK_AB R69, R167, R204 ;  /* 0x000000cca745723e */ /* 0x010fca00000010ff */
        /* <DEDUP_REMOVED lines=9> */
[----:B------:R-:W3:Y:S07]  /*1e5c0*/  LDSM.16.MT88.4 R96, [R151+0x5800] ;  /* 0x005800009760783b */ /* 0x000eee0000004200 */
[C---:B------:R-:W-:Y:S08]  /*1e5d0*/  HMMA.16816.F32.BF16 R48, R68.reuse, R88, R48 ;  /* 0x000000584430723c */ /* 0x040ff00000041830 */
[C---:B------:R-:W-:Y:S01]  /*1e5e0*/  HMMA.16816.F32.BF16 R52, R68.reuse, R90, R52 ;  /* 0x0000005a4434723c */ /* 0x040fe20000041834 */
[----:B------:R-:W4:Y:S01]  /*1e5f0*/  LDSM.16.MT88.4 R88, [R143+0xe000] ;  /* 0x00e000008f58783b */ /* 0x000f220000004200 */
[----:B------:R-:W-:Y:S03]  /*1e600*/  MUFU.EX2 R246, R248 ;  /* 0x000000f800f67308 */ /* 0x000fe60000000800 */
[----:B------:R-:W-:Y:S03]  /*1e610*/  LDSM.16.MT88.4 R84, [R3+0x12000] ;  /* 0x012000000354783b */ /* 0x000fe60000004200 */
[C---:B--2---:R-:W-:Y:S01]  /*1e620*/  HMMA.16816.F32.BF16 R56, R68.reuse, R104, R56 ;  /* 0x000000684438723c */ /* 0x044fe20000041838 */
[----:B------:R-:W-:Y:S01]  /*1e630*/  FFMA.FTZ R104, R214, R142, -R135 ;  /* 0x0000008ed6687223 */ /* 0x000fe20000010887 */
[----:B------:R-:W2:Y:S04]  /*1e640*/  MUFU.EX2 R169, R169 ;  /* 0x000000a900a97308 */ /* 0x000ea80000000800 */
[----:B------:R-:W-:Y:S02]  /*1e650*/  MUFU.EX2 R242, R244 ;  /* 0x000000f400f27308 */ /* 0x000fe40000000800 */
[C---:B------:R-:W-:Y:S02]  /*1e660*/  HMMA.16816.F32.BF16 R40, R68.reuse, R76, R40 ;  /* 0x0000004c4428723c */ /* 0x040fe40000041828 */
[----:B------:R-:W5:Y:S04]  /*1e670*/  MUFU.EX2 R171, R171 ;  /* 0x000000ab00ab7308 */ /* 0x000f680000000800 */
[----:B------:R-:W-:Y:S02]  /*1e680*/  MUFU.EX2 R175, R175 ;  /* 0x000000af00af7308 */ /* 0x000fe40000000800 */
[C---:B------:R-:W-:Y:S01]  /*1e690*/  HMMA.16816.F32.BF16 R44, R68.reuse, R78, R44 ;  /* 0x0000004e442c723c */ /* 0x040fe2000004182c */
[----:B------:R-:W4:Y:S01]  /*1e6a0*/  LDSM.16.MT88.4 R76, [R143+0x12000] ;  /* 0x012000008f4c783b */ /* 0x000f220000004200 */
[----:B------:R-:W5:Y:S04]  /*1e6b0*/  MUFU.EX2 R214, R216 ;  /* 0x000000d800d67308 */ /* 0x000f680000000800 */
[----:B------:R5:W-:Y:S02]  /*1e6c0*/  MUFU.EX2 R206, R104 ;  /* 0x0000006800ce7308 */ /* 0x000be40000000800 */
[C---:B------:R-:W-:Y:S02]  /*1e6d0*/  HMMA.16816.F32.BF16 R8, R68.reuse, R100, R8 ;  /* 0x000000644408723c */ /* 0x040fe40000041808 */
[----:B------:R-:W5:Y:S06]  /*1e6e0*/  MUFU.EX2 R173, R173 ;  /* 0x000000ad00ad7308 */ /* 0x000f6c0000000800 */
[C---:B------:R-:W-:Y:S01]  /*1e6f0*/  HMMA.16816.F32.BF16 R12, R68.reuse, R102, R12 ;  /* 0x00000066440c723c */ /* 0x040fe2000004180c */
[----:B------:R-:W-:Y:S07]  /*1e700*/  LDSM.16.MT88.4 R100, [R3+0xe000] ;  /* 0x00e000000364783b */ /* 0x000fee0000004200 */
[C---:B------:R-:W-:Y:S08]  /*1e710*/  HMMA.16816.F32.BF16 R32, R68.reuse, R80, R32 ;  /* 0x000000504420723c */ /* 0x040ff00000041820 */
[C---:B------:R-:W-:Y:S01]  /*1e720*/  HMMA.16816.F32.BF16 R36, R68.reuse, R82, R36 ;  /* 0x000000524424723c */ /* 0x040fe20000041824 */
[----:B------:R-:W4:Y:S07]  /*1e730*/  LDSM.16.MT88.4 R80, [R151+0x2000] ;  /* 0x002000009750783b */ /* 0x000f2e0000004200 */
[C---:B-1----:R-:W-:Y:S08]  /*1e740*/  HMMA.16816.F32.BF16 R24, R68.reuse, R92, R24 ;  /* 0x0000005c4418723c */ /* 0x042ff00000041818 */
[C---:B------:R-:W-:Y:S01]  /*1e750*/  HMMA.16816.F32.BF16 R28, R68.reuse, R94, R28 ;  /* 0x0000005e441c723c */ /* 0x040fe2000004181c */
[----:B------:R-:W-:Y:S07]  /*1e760*/  LDSM.16.MT88.4 R92, [R153+0x2000] ;  /* 0x00200000995c783b */ /* 0x000fee0000004200 */
[C---:B------:R-:W-:Y:S08]  /*1e770*/  HMMA.16816.F32.BF16 R60, R68.reuse, R106, R60 ;  /* 0x0000006a443c723c */ /* 0x040ff0000004183c */
[C---:B---3--:R-:W-:Y:S08]  /*1e780*/  HMMA.16816.F32.BF16 R72, R68.reuse, R96, R72 ;  /* 0x000000604448723c */ /* 0x048ff00000041848 */
[----:B------:R-:W-:Y:S01]  /*1e790*/  HMMA.16816.F32.BF16 R4, R68, R98, R4 ;  /* 0x000000624404723c */ /* 0x000fe20000041804 */
[----:B--2---:R-:W-:Y:S01]  /*1e7a0*/  F2FP.BF16.F32.PACK_AB R68, R169, R246 ;  /* 0x000000f6a944723e */ /* 0x004fe200000010ff */
[----:B-----5:R-:W-:Y:S01]  /*1e7b0*/  FFMA.FTZ R104, R194, R142, -R141 ;  /* 0x0000008ec2687223 */ /* 0x020fe2000001088d */
[----:B------:R-:W-:-:S02]  /*1e7c0*/  F2FP.BF16.F32.PACK_AB R70, R171, R242 ;  /* 0x000000f2ab46723e */ /* 0x000fc400000010ff */
[----:B------:R-:W-:Y:S02]  /*1e7d0*/  F2FP.BF16.F32.PACK_AB R69, R214, R175 ;  /* 0x000000afd645723e */ /* 0x000fe400000010ff */
[----:B------:R-:W-:Y:S01]  /*1e7e0*/  F2FP.BF16.F32.PACK_AB R71, R173, R206 ;  /* 0x000000cead47723e */ /* 0x000fe200000010ff */
[----:B------:R-:W-:Y:S01]  /*1e7f0*/  MUFU.EX2 R177, R177 ;  /* 0x000000b100b17308 */ /* 0x000fe20000000800 */
[----:B------:R-:W-:Y:S05]  /*1e800*/  LDSM.16.MT88.4 R96, [R3+0xe800] ;  /* 0x00e800000360783b */ /* 0x000fea0000004200 */
[C---:B----4-:R-:W-:Y:S08]  /*1e810*/  HMMA.16816.F32.BF16 R8, R68.reuse, R88, R8 ;  /* 0x000000584408723c */ /* 0x050ff00000041808 */
        /* <DEDUP_REMOVED lines=10> */
[----:B------:R-:W4:Y:S01]  /*1e8c0*/  LDSM.16.MT88.4 R84, [R151+0x2800] ;  /* 0x002800009754783b */ /* 0x000f220000004200 */
[----:B------:R-:W5:Y:S06]  /*1e8d0*/  MUFU.EX2 R194, R196 ;  /* 0x000000c400c27308 */ /* 0x000f6c0000000800 */
[C---:B-1----:R-:W-:Y:S01]  /*1e8e0*/  HMMA.16816.F32.BF16 R56, R68.reuse, R88, R56 ;  /* 0x000000584438723c */ /* 0x042fe20000041838 */
[----:B------:R-:W-:Y:S01]  /*1e8f0*/  FFMA.FTZ R88, R186, R142, -R135 ;  /* 0x0000008eba587223 */ /* 0x000fe20000010887 */
[----:B------:R1:W-:Y:S04]  /*1e900*/  MUFU.EX2 R192, R104 ;  /* 0x0000006800c07308 */ /* 0x0003e80000000800 */
[----:B------:R-:W-:Y:S04]  /*1e910*/  MUFU.EX2 R179, R179 ;  /* 0x000000b300b37308 */ /* 0x000fe80000000800 */
[----:B------:R-:W-:Y:S04]  /*1e920*/  MUFU.EX2 R181, R181 ;  /* 0x000000b500b57308 */ /* 0x000fe80000000800 */
[----:B------:R-:W3:Y:S04]  /*1e930*/  MUFU.EX2 R186, R188 ;  /* 0x000000bc00ba7308 */ /* 0x000ee80000000800 */
[----:B------:R-:W-:Y:S01]  /*1e940*/  MUFU.EX2 R183, R183 ;  /* 0x000000b700b77308 */ /* 0x000fe20000000800 */
[C---:B------:R-:W-:Y:S01]  /*1e950*/  HMMA.16816.F32.BF16 R16, R68.reuse, R100, R16 ;  /* 0x000000644410723c */ /* 0x040fe20000041810 */
[----:B-1----:R-:W-:Y:S02]  /*1e960*/  LDSM.16.MT88.4 R104, [R3+0x12800] ;  /* 0x012800000368783b */ /* 0x002fe40000004200 */
[----:B------:R-:W1:Y:S05]  /*1e970*/  MUFU.EX2 R182, R88 ;  /* 0x0000005800b67308 */ /* 0x000e6a0000000800 */
[C---:B------:R-:W-:Y:S01]  /*1e980*/  HMMA.16816.F32.BF16 R20, R68.reuse, R102, R20 ;  /* 0x000000664414723c */ /* 0x040fe20000041814 */
[----:B------:R-:W4:Y:S07]  /*1e990*/  LDSM.16.MT88.4 R100, [R143+0xe800] ;  /* 0x00e800008f64783b */ /* 0x000f2e0000004200 */
[----:B--2---:R-:W-:Y:S01]  /*1e9a0*/  HMMA.16816.F32.BF16 R72, R68, R76, R72 ;  /* 0x0000004c4448723c */ /* 0x004fe20000041848 */
[----:B-----5:R-:W-:-:S02]  /*1e9b0*/  F2FP.BF16.F32.PACK_AB R76, R194, R177 ;  /* 0x000000b1c24c723e */ /* 0x020fc400000010ff */
[----:B---3--:R-:W-:-:S05]  /*1e9c0*/  F2FP.BF16.F32.PACK_AB R77, R186, R181 ;  /* 0x000000b5ba4d723e */ /* 0x008fca00000010ff */
[----:B------:R-:W-:Y:S01]  /*1e9d0*/  HMMA.16816.F32.BF16 R4, R68, R78, R4 ;  /* 0x0000004e4404723c */ /* 0x000fe20000041804 */
[----:B------:R-:W-:Y:S02]  /*1e9e0*/  F2FP.BF16.F32.PACK_AB R78, R179, R192 ;  /* 0x000000c0b34e723e */ /* 0x000fe400000010ff */
[----:B-1----:R-:W-:-:S05]  /*1e9f0*/  F2FP.BF16.F32.PACK_AB R79, R183, R182 ;  /* 0x000000b6b74f723e */ /* 0x002fca00000010ff */
[C---:B------:R-:W-:Y:S08]  /*1ea00*/  HMMA.16816.F32.BF16 R24, R68.reuse, R92, R24 ;  /* 0x0000005c4418723c */ /* 0x040ff00000041818 */
[C---:B------:R-:W-:Y:S01]  /*1ea10*/  HMMA.16816.F32.BF16 R28, R68.reuse, R94, R28 ;  /* 0x0000005e441c723c */ /* 0x040fe2000004181c */
[----:B------:R-:W-:Y:S07]  /*1ea20*/  LDSM.16.MT88.4 R92, [R153+0x2800] ;  /* 0x00280000995c783b */ /* 0x000fee0000004200 */
[----:B------:R-:W-:Y:S01]  /*1ea30*/  HMMA.16816.F32.BF16 R60, R68, R90, R60 ;  /* 0x0000005a443c723c */ /* 0x000fe2000004183c */
[----:B------:R-:W1:Y:S04]  /*1ea40*/  LDSM.16.MT88.4 R68, [R153+0x6800] ;  /* 0x006800009944783b */ /* 0x000e680000004200 */
[----:B------:R-:W-:Y:S03]  /*1ea50*/  LDSM.16.MT88.4 R88, [R151+0x3000] ;  /* 0x003000009758783b */ /* 0x000fe60000004200 */
[C---:B------:R-:W-:Y:S08]  /*1ea60*/  HMMA.16816.F32.BF16 R40, R76.reuse, R80, R40 ;  /* 0x000000504c28723c */ /* 0x040ff00000041828 */
[C---:B------:R-:W-:Y:S01]  /*1ea70*/  HMMA.16816.F32.BF16 R44, R76.reuse, R82, R44 ;  /* 0x000000524c2c723c */ /* 0x040fe2000004182c */
[----:B------:R-:W2:Y:S07]  /*1ea80*/  LDSM.16.MT88.4 R80, [R151+0x6800] ;  /* 0x006800009750783b */ /* 0x000eae0000004200 */
[C---:B----4-:R-:W-:Y:S08]  /*1ea90*/  HMMA.16816.F32.BF16 R32, R76.reuse, R84, R32 ;  /* 0x000000544c20723c */ /* 0x050ff00000041820 */
[C---:B------:R-:W-:Y:S01]  /*1eaa0*/  HMMA.16816.F32.BF16 R36, R76.reuse, R86, R36 ;  /* 0x000000564c24723c */ /* 0x040fe20000041824 */
[----:B------:R-:W3:Y:S01]  /*1eab0*/  LDSM.16.MT88.4 R84, [R143+0x13000] ;  /* 0x013000008f54783b */ /* 0x000ee20000004200 */
[-C--:B------:R-:W-:Y:S01]  /*1eac0*/  FFMA.FTZ R118, R162, R142.reuse, -R135 ;  /* 0x0000008ea2767223 */ /* 0x080fe20000010887 */
[----:B------:R-:W-:Y:S04]  /*1ead0*/  MUFU.EX2 R172, R174 ;  /* 0x000000ae00ac7308 */ /* 0x000fe80000000800 */
[----:B------:R-:W4:Y:S01]  /*1eae0*/  MUFU.EX2 R185, R185 ;  /* 0x000000b900b97308 */ /* 0x000f220000000800 */
[C---:B------:R-:W-:Y:S03]  /*1eaf0*/  HMMA.16816.F32.BF16 R8, R76.reuse, R100, R8 ;  /* 0x000000644c08723c */ /* 0x040fe60000041808 */
[----:B------:R-:W-:Y:S04]  /*1eb00*/  MUFU.EX2 R187, R187 ;  /* 0x000000bb00bb7308 */ /* 0x000fe80000000800 */
[----:B------:R-:W5:Y:S01]  /*1eb10*/  MUFU.EX2 R166, R168 ;  /* 0x000000a800a67308 */ /* 0x000f620000000800 */
[C---:B------:R-:W-:Y:S01]  /*1eb20*/  HMMA.16816.F32.BF16 R12, R76.reuse, R102, R12 ;  /* 0x000000664c0c723c */ /* 0x040fe2000004180c */
[----:B------:R-:W3:Y:S02]  /*1eb30*/  LDSM.16.MT88.4 R100, [R143+0xf000] ;  /* 0x00f000008f64783b */ /* 0x000ee40000004200 */
[----:B------:R-:W-:Y:S04]  /*1eb40*/  MUFU.EX2 R191, R191 ;  /* 0x000000bf00bf7308 */ /* 0x000fe80000000800 */
[----:B------:R-:W5:Y:S01]  /*1eb50*/  MUFU.EX2 R162, R164 ;  /* 0x000000a400a27308 */ /* 0x000f620000000800 */
[C---:B------:R-:W-:Y:S03]  /*1eb60*/  HMMA.16816.F32.BF16 R16, R76.reuse, R96, R16 ;  /* 0x000000604c10723c */ /* 0x040fe60000041810 */
[----:B------:R-:W-:Y:S04]  /*1eb70*/  MUFU.EX2 R160, R118 ;  /* 0x0000007600a07308 */ /* 0x000fe80000000800 */
[----:B------:R-:W5:Y:S01]  /*1eb80*/  MUFU.EX2 R189, R189 ;  /* 0x000000bd00bd7308 */ /* 0x000f620000000800 */
[C---:B------:R-:W-:Y:S01]  /*1eb90*/  HMMA.16816.F32.BF16 R20, R76.reuse, R98, R20 ;  /* 0x000000624c14723c */ /* 0x040fe20000041814 */
[----:B------:R-:W3:Y:S07]  /*1eba0*/  LDSM.16.MT88.4 R96, [R3+0xf000] ;  /* 0x00f000000360783b */ /* 0x000eee0000004200 */
[C---:B-1----:R-:W-:Y:S08]  /*1ebb0*/  HMMA.16816.F32.BF16 R56, R76.reuse, R68, R56 ;  /* 0x000000444c38723c */ /* 0x042ff00000041838 */
[C---:B------:R-:W-:Y:S01]  /*1ebc0*/  HMMA.16816.F32.BF16 R60, R76.reuse, R70, R60 ;  /* 0x000000464c3c723c */ /* 0x040fe2000004183c */
[----:B------:R-:W1:Y:S07]  /*1ebd0*/  LDSM.16.MT88.4 R68, [R153+0x7000] ;  /* 0x007000009944783b */ /* 0x000e6e0000004200 */
[C---:B------:R-:W-:Y:S08]  /*1ebe0*/  HMMA.16816.F32.BF16 R24, R76.reuse, R92, R24 ;  /* 0x0000005c4c18723c */ /* 0x040ff00000041818 */
[----:B------:R-:W-:Y:S01]  /*1ebf0*/  HMMA.16816.F32.BF16 R28, R76, R94, R28 ;  /* 0x0000005e4c1c723c */ /* 0x000fe2000004181c */
[----:B------:R-:W-:Y:S01]  /*1ec00*/  FFMA.FTZ R140, R245, R149, R140 ;  /* 0x00000095f58c7223 */ /* 0x000fe2000001008c */
[----:B------:R-:W-:Y:S01]  /*1ec10*/  FFMA.FTZ R136, R243, R147, R136 ;  /* 0x00000093f3887223 */ /* 0x000fe20000010088 */
[-CC-:B------:R-:W-:Y:S01]  /*1ec20*/  FFMA.FTZ R158, R158, R142.reuse, -R141.reuse ;  /* 0x0000008e9e9e7223 */ /* 0x180fe2000001088d */
[----:B------:R-:W-:-:S04]  /*1ec30*/  FFMA.FTZ R193, R156, R142, -R141 ;  /* 0x0000008e9cc17223 */ /* 0x000fc8000001088d */
[C---:B------:R-:W-:Y:S08]  /*1ec40*/  HMMA.16816.F32.BF16 R48, R76.reuse, R104, R48 ;  /* 0x000000684c30723c */ /* 0x040ff00000041830 */
[C---:B------:R-:W-:Y:S08]  /*1ec50*/  HMMA.16816.F32.BF16 R52, R76.reuse, R106, R52 ;  /* 0x0000006a4c34723c */ /* 0x040ff00000041834 */
[C---:B--2---:R-:W-:Y:S08]  /*1ec60*/  HMMA.16816.F32.BF16 R72, R76.reuse, R80, R72 ;  /* 0x000000504c48723c */ /* 0x044ff00000041848 */
[----:B------:R-:W-:Y:S01]  /*1ec70*/  HMMA.16816.F32.BF16 R4, R76, R82, R4 ;  /* 0x000000524c04723c */ /* 0x000fe20000041804 */
[----:B----4-:R-:W-:Y:S01]  /*1ec80*/  F2FP.BF16.F32.PACK_AB R76, R185, R172 ;  /* 0x000000acb94c723e */ /* 0x010fe200000010ff */
[-CC-:B------:R-:W-:Y:S01]  /*1ec90*/  FFMA.FTZ R154, R154, R142.reuse, -R141.reuse ;  /* 0x0000008e9a9a7223 */ /* 0x180fe2000001088d */
[----:B-----5:R-:W-:Y:S01]  /*1eca0*/  F2FP.BF16.F32.PACK_AB R78, R166, R187 ;  /* 0x000000bba64e723e */ /* 0x020fe200000010ff */
[-C--:B------:R-:W-:Y:S01]  /*1ecb0*/  FFMA.FTZ R152, R152, R142.reuse, -R141 ;  /* 0x0000008e98987223 */ /* 0x080fe2000001088d */
[----:B------:R-:W-:Y:S01]  /*1ecc0*/  F2FP.BF16.F32.PACK_AB R77, R162, R191 ;  /* 0x000000bfa24d723e */ /* 0x000fe200000010ff */
[--C-:B------:R-:W-:Y:S01]  /*1ecd0*/  FFMA.FTZ R195, R150, R142, -R135.reuse ;  /* 0x0000008e96c37223 */ /* 0x100fe20000010887 */
[----:B------:R-:W-:Y:S01]  /*1ece0*/  F2FP.BF16.F32.PACK_AB R79, R189, R160 ;  /* 0x000000a0bd4f723e */ /* 0x000fe200000010ff */
[-CC-:B------:R-:W-:Y:S01]  /*1ecf0*/  FFMA.FTZ R148, R148, R142.reuse, -R135.reuse ;  /* 0x0000008e94947223 */ /* 0x180fe20000010887 */
[----:B------:R-:W-:Y:S01]  /*1ed00*/  FADD.FTZ R139, R139, R140 ;  /* 0x0000008c8b8b7221 */ /* 0x000fe20000010000 */
[----:B------:R-:W-:Y:S01]  /*1ed10*/  FADD.FTZ R136, R65, R136 ;  /* 0x0000008841887221 */ /* 0x000fe20000010000 */
[----:B------:R-:W-:Y:S01]  /*1ed20*/  MUFU.EX2 R156, R158 ;  /* 0x0000009e009c7308 */ /* 0x000fe20000000800 */
[----:B------:R-:W-:Y:S02]  /*1ed30*/  LDSM.16.MT88.4 R104, [R3+0x13000] ;  /* 0x013000000368783b */ /* 0x000fe40000004200 */
[C---:B---3--:R-:W-:Y:S01]  /*1ed40*/  HMMA.16816.F32.BF16 R40, R76.reuse, R84, R40 ;  /* 0x000000544c28723c */ /* 0x048fe20000041828 */
[----:B------:R-:W2:Y:S01]  /*1ed50*/  MUFU.EX2 R193, R193 ;  /* 0x000000c100c17308 */ /* 0x000ea20000000800 */
[----:B------:R-:W-:Y:S04]  /*1ed60*/  LDSM.16.MT88.4 R92, [R153+0x3000] ;  /* 0x00300000995c783b */ /* 0x000fe80000004200 */
[----:B------:R-:W-:Y:S02]  /*1ed70*/  LDSM.16.MT88.4 R80, [R151+0x7000] ;  /* 0x007000009750783b */ /* 0x000fe40000004200 */
[C---:B------:R-:W-:Y:S02]  /*1ed80*/  HMMA.16816.F32.BF16 R44, R76.reuse, R86, R44 ;  /* 0x000000564c2c723c */ /* 0x040fe4000004182c */
[----:B------:R-:W3:Y:S06]  /*1ed90*/  LDSM.16.MT88.4 R84, [R3+0xf800] ;  /* 0x00f800000354783b */ /* 0x000eec0000004200 */
[C---:B------:R-:W-:Y:S01]  /*1eda0*/  HMMA.16816.F32.BF16 R32, R76.reuse, R88, R32 ;  /* 0x000000584c20723c */ /* 0x040fe20000041820 */
[-CC-:B------:R-:W-:Y:S01]  /*1edb0*/  FFMA.FTZ R88, R146, R142.reuse, -R135.reuse ;  /* 0x0000008e92587223 */ /* 0x180fe20000010887 */
[----:B------:R-:W-:Y:S01]  /*1edc0*/  FFMA.FTZ R142, R144, R142, -R135 ;  /* 0x0000008e908e7223 */ /* 0x000fe20000010887 */
[----:B------:R-:W-:Y:S01]  /*1edd0*/  FADD.FTZ R138, R138, R139 ;  /* 0x0000008b8a8a7221 */ /* 0x000fe20000010000 */
[----:B------:R-:W-:Y:S01]  /*1ede0*/  FADD.FTZ R145, R145, R136 ;  /* 0x0000008891917221 */ /* 0x000fe20000010000 */
[----:B------:R-:W-:Y:S03]  /*1edf0*/  MUFU.EX2 R141, R154 ;  /* 0x0000009a008d7308 */ /* 0x000fe60000000800 */
[----:B------:R-:W-:Y:S01]  /*1ee00*/  HMMA.16816.F32.BF16 R8, R76, R100, R8 ;  /* 0x000000644c08723c */ /* 0x000fe20000041808 */
[----:B------:R-:W-:Y:S01]  /*1ee10*/  MUFU.EX2 R152, R152 ;  /* 0x0000009800987308 */ /* 0x000fe20000000800 */
[----:B------:R-:W-:-:S03]  /*1ee20*/  FADD.FTZ R138, R137, R138 ;  /* 0x0000008a898a7221 */ /* 0x000fc60000010000 */
[----:B------:R-:W-:Y:S01]  /*1ee30*/  MUFU.EX2 R195, R195 ;  /* 0x000000c300c37308 */ /* 0x000fe20000000800 */
[----:B------:R-:W-:-:S03]  /*1ee40*/  FADD.FTZ R145, R134, R145 ;  /* 0x0000009186917221 */ /* 0x000fc60000010000 */
[----:B------:R-:W4:Y:S01]  /*1ee50*/  MUFU.EX2 R146, R148 ;  /* 0x0000009400927308 */ /* 0x000f220000000800 */
[C---:B------:R-:W-:Y:S03]  /*1ee60*/  HMMA.16816.F32.BF16 R16, R76.reuse, R96, R16 ;  /* 0x000000604c10723c */ /* 0x040fe60000041810 */
[----:B------:R-:W-:Y:S04]  /*1ee70*/  MUFU.EX2 R135, R88 ;  /* 0x0000005800877308 */ /* 0x000fe80000000800 */
[----:B------:R-:W5:Y:S01]  /*1ee80*/  MUFU.EX2 R142, R142 ;  /* 0x0000008e008e7308 */ /* 0x000f620000000800 */
[----:B------:R-:W-:Y:S01]  /*1ee90*/  FADD.FTZ R115, R115, R138 ;  /* 0x0000008a73737221 */ /* 0x000fe20000010000 */
[----:B------:R-:W-:Y:S01]  /*1eea0*/  FADD.FTZ R114, R114, R145 ;  /* 0x0000009172727221 */ /* 0x000fe20000010000 */
[----:B-1----:R-:W-:Y:S02]  /*1eeb0*/  HMMA.16816.F32.BF16 R56, R76, R68, R56 ;  /* 0x000000444c38723c */ /* 0x002fe40000041838 */
[----:B------:R-:W-:Y:S01]  /*1eec0*/  FADD.FTZ R110, R110, R115 ;  /* 0x000000736e6e7221 */ /* 0x000fe20000010000 */
[----:B------:R-:W-:Y:S01]  /*1eed0*/  FADD.FTZ R113, R113, R114 ;  /* 0x0000007271717221 */ /* 0x000fe20000010000 */
[----:B--2---:R-:W-:-:S02]  /*1eee0*/  F2FP.BF16.F32.PACK_AB R68, R193, R156 ;  /* 0x0000009cc144723e */ /* 0x004fc400000010ff */
[----:B----4-:R-:W-:Y:S02]  /*1eef0*/  F2FP.BF16.F32.PACK_AB R69, R146, R195 ;  /* 0x000000c39245723e */ /* 0x010fe400000010ff */
[----:B------:R-:W-:Y:S01]  /*1ef00*/  HMMA.16816.F32.BF16 R60, R76, R70, R60 ;  /* 0x000000464c3c723c */ /* 0x000fe2000004183c */
[----:B------:R-:W-:Y:S01]  /*1ef10*/  F2FP.BF16.F32.PACK_AB R70, R152, R141 ;  /* 0x0000008d9846723e */ /* 0x000fe200000010ff */
[----:B------:R-:W-:Y:S01]  /*1ef20*/  FADD.FTZ R111, R111, R110 ;  /* 0x0000006e6f6f7221 */ /* 0x000fe20000010000 */
[----:B-----5:R-:W-:Y:S01]  /*1ef30*/  F2FP.BF16.F32.PACK_AB R71, R142, R135 ;  /* 0x000000878e47723e */ /* 0x020fe200000010ff */
[----:B------:R-:W-:Y:S02]  /*1ef40*/  FADD.FTZ R112, R112, R113 ;  /* 0x0000007170707221 */ /* 0x000fe40000010000 */
[----:B------:R-:W-:Y:S02]  /*1ef50*/  FADD.FTZ R111, R108, R111 ;  /* 0x0000006f6c6f7221 */ /* 0x000fe40000010000 */
[----:B------:R-:W-:-:S02]  /*1ef60*/  FADD.FTZ R112, R109, R112 ;  /* 0x000000706d707221 */ /* 0x000fc40000010000 */
[C---:B------:R-:W-:Y:S01]  /*1ef70*/  HMMA.16816.F32.BF16 R128, R68.reuse, R124, R8 ;  /* 0x0000007c4480723c */ /* 0x040fe20000041808 */
[----:B------:R1:W-:Y:S07]  /*1ef80*/  LDSM.16.MT88.4 R8, [R3+0x13800] ;  /* 0x013800000308783b */ /* 0x0003ee0000004200 */
[----:B---3--:R-:W-:Y:S01]  /*1ef90*/  HMMA.16816.F32.BF16 R120, R68, R84, R16 ;  /* 0x000000544478723c */ /* 0x008fe20000041810 */
[----:B------:R-:W-:-:S04]  /*1efa0*/  FADD.FTZ R16, R116, R111 ;  /* 0x0000006f74107221 */ /* 0x000fc80000010000 */
[----:B------:R-:W-:Y:S01]  /*1efb0*/  FADD.FTZ R155, R155, R16 ;  /* 0x000000109b9b7221 */ /* 0x000fe20000010000 */
[----:B-1----:R-:W-:-:S04]  /*1efc0*/  FADD.FTZ R3, R117, R112 ;  /* 0x0000007075037221 */ /* 0x002fc80000010000 */
        /* <DEDUP_REMOVED lines=30> */
[C---:B------:R-:W-:Y:S01]  /*1f1b0*/  HMMA.16816.F32.BF16 R28, R76.reuse, R94, R28 ;  /* 0x0000005e4c1c723c */ /* 0x040fe2000004181c */
[----:B------:R-:W1:Y:S07]  /*1f1c0*/  LDSM.16.MT88.4 R92, [R143+0x13800] ;  /* 0x013800008f5c783b */ /* 0x000e6e0000004200 */
[C---:B------:R-:W-:Y:S08]  /*1f1d0*/  HMMA.16816.F32.BF16 R36, R76.reuse, R90, R36 ;  /* 0x0000005a4c24723c */ /* 0x040ff00000041824 */
[C---:B------:R-:W-:Y:S08]  /*1f1e0*/  HMMA.16816.F32.BF16 R48, R76.reuse, R104, R48 ;  /* 0x000000684c30723c */ /* 0x040ff00000041830 */
[C---:B------:R-:W-:Y:S08]  /*1f1f0*/  HMMA.16816.F32.BF16 R52, R76.reuse, R106, R52 ;  /* 0x0000006a4c34723c */ /* 0x040ff00000041834 */
[C---:B------:R-:W-:Y:S08]  /*1f200*/  HMMA.16816.F32.BF16 R72, R76.reuse, R80, R72 ;  /* 0x000000504c48723c */ /* 0x040ff00000041848 */
        /* <DEDUP_REMOVED lines=29> */
[----:B--2---:R-:W-:Y:S01]  /*1f3e0*/  HMMA.16816.F32.BF16 R80, R68, R76, R56 ;  /* 0x0000004c4450723c */ /* 0x004fe20000041838 */
[----:B------:R-:W-:Y:S02]  /*1f3f0*/  @P0 IMAD.MOV.U32 R134, RZ, RZ, R2 ;  /* 0x000000ffff860224 */ /* 0x000fe400078e0002 */
[----:B------:R-:W-:Y:S01]  /*1f400*/  FADD.FTZ R243, R142, R135 ;  /* 0x000000878ef37221 */ /* 0x000fe20000010000 */
[----:B------:R-:W-:-:S04]  /*1f410*/  IMAD.MOV.U32 R40, RZ, RZ, R66 ;  /* 0x000000ffff287224 */ /* 0x000fc800078e0042 */
[----:B------:R-:W-:Y:S01]  /*1f420*/  HMMA.16816.F32.BF16 R104, R68, R100, R32 ;  /* 0x000000644468723c */ /* 0x000fe20000041820 */
[----:B------:R-:W-:-:S07]  /*1f430*/  @P0 VIADD R64, R64, 0xfffffffd ;  /* 0xfffffffd40400836 */ /* 0x000fce0000000000 */
        /* <DEDUP_REMOVED lines=11> */
.L_x_3641:
[----:B------:R-:W-:-:S07]  /*1f4f0*/  IADD3 R64, PT, PT, R40, -0x1, RZ ;  /* 0xffffffff28407810 */ /* 0x000fce0007ffe0ff */
.L_x_3650:
[----:B------:R-:W-:Y:S05]  /*1f500*/  BSYNC B2 ;  /* 0x0000000000027941 */ /* 0x000fea0003800000 */
.L_x_3640:
        /* <DEDUP_REMOVED lines=10> */
.L_x_3658:
        /* <DEDUP_REMOVED lines=78> */
.L_x_3653:
[----:B------:R-:W-:Y:S05]  /*1fa90*/  BSYNC.RECONVERGENT B0 ;  /* 0x0000000000007941 */ /* 0x000fea0003800200 */
.L_x_3652:
[----:B------:R-:W1:Y:S01]  /*1faa0*/  S2UR UR7, SR_CgaCtaId ;  /* 0x00000000000779c3 */ /* 0x000e620000008800 */
[C---:B------:R-:W-:Y:S01]  /*1fab0*/  SHF.L.U32 R209, R208.reuse, 0x3, RZ ;  /* 0x00000003d0d17819 */ /* 0x040fe200000006ff */
[----:B------:R-:W-:Y:S01]  /*1fac0*/  UMOV UR9, 0x400 ;  /* 0x0000040000097882 */ /* 0x000fe20000000000 */
[----:B------:R-:W-:Y:S01]  /*1fad0*/  LOP3.LUT R6, R208, 0x38, RZ, 0xc0, !PT ;  /* 0x00000038d0067812 */ /* 0x000fe200078ec0ff */
[----:B------:R-:W-:Y:S01]  /*1fae0*/  BSSY.RECONVERGENT B1, `(.L_x_3654) ;  /* 0x0000287000017945 */ /* 0x000fe20003800200 */
[C---:B------:R-:W-:Y:S02]  /*1faf0*/  LOP3.LUT R3, R209.reuse, 0x38, RZ, 0xc0, !PT ;  /* 0x00000038d1037812 */ /* 0x040fe400078ec0ff */
[----:B------:R-:W-:Y:S02]  /*1fb00*/  LOP3.LUT R4, R209, 0x1c0, RZ, 0xc0, !PT ;  /* 0x000001c0d1047812 */ /* 0x000fe400078ec0ff */
[----:B------:R-:W-:Y:S02]  /*1fb10*/  ISETP.GE.AND P1, PT, R3, R229, PT ;  /* 0x000000e50300720c */ /* 0x000fe40003f26270 */
[----:B------:R-:W-:Y:S02]  /*1fb20*/  LOP3.LUT R247, R209, 0x1e00, RZ, 0xc0, !PT ;  /* 0x00001e00d1f77812 */ /* 0x000fe400078ec0ff */
[C---:B------:R-:W-:Y:S02]  /*1fb30*/  LOP3.LUT R6, R3.reuse, R4, R6, 0x1e, !PT ;  /* 0x0000000403067212 */ /* 0x040fe400078e1e06 */
        /* <DEDUP_REMOVED lines=9> */
[----:B------:R-:W-:Y:S02]  /*1fbd0*/  LEA R247, R247, UR6, 0x1 ;  /* 0x00000006f7f77c11 */ /* 0x000fe4000f8e08ff */
[-C--:B------:R-:W-:Y:S02]  /*1fbe0*/  IADD3 R14, P2, PT, R8, R7.reuse, RZ ;  /* 0x00000007080e7210 */ /* 0x080fe40007f5e0ff */
[----:B------:R-:W-:Y:S01]  /*1fbf0*/  LOP3.LUT R5, R215, 0x1c0, RZ, 0xc0, !PT ;  /* 0x000001c0d7057812 */ /* 0x000fe200078ec0ff */
[----:B------:R-:W-:Y:S01]  /*1fc00*/  @!PT LDS RZ, [RZ] ;  /* 0x00000000fffff984 */ /* 0x000fe20000000800 */
[----:B------:R-:W-:Y:S01]  /*1fc10*/  @!PT LDS RZ, [RZ] ;  /* 0x00000000fffff984 */ /* 0x000fe20000000800 */
[----:B------:R-:W-:Y:S01]  /*1fc20*/  @!PT LDS RZ, [RZ] ;  /* 0x00000000fffff984 */ /* 0x000fe20000000800 */
[----:B------:R-:W-:Y:S01]  /*1fc30*/  @!P1 LDGSTS.E.BYPASS.LTC128B.128 [R247+0xc000], desc[UR4][R224.64] ;  /* 0x0c000000e0f79fae */ /* 0x000fe2000b981a04 */
[-C--:B------:R-:W-:Y:S02]  /*1fc40*/  IADD3.X R15, PT, PT, R9, R6.reuse, RZ, P2, !PT ;  /* 0x00000006090f7210 */ /* 0x080fe400017fe4ff */
[----:B------:R-:W-:Y:S03]  /*1fc50*/  IADD3 R12, P2, PT, R14, R7, RZ ;  /* 0x000000070e0c7210 */ /* 0x000fe60007f5e0ff */
[----:B------:R-:W-:Y:S01]  /*1fc60*/  @P1 STS.128 [R247+0xc000], RZ ;  /* 0x00c000fff7001388 */ /* 0x000fe20000000c00 */
[--C-:B------:R-:W-:Y:S02]  /*1fc70*/  LOP3.LUT R4, R5, 0x8, R208.reuse, 0xf8, !PT ;  /* 0x0000000805047812 */ /* 0x100fe400078ef8d0 */
[-C--:B------:R-:W-:Y:S03]  /*1fc80*/  IADD3.X R13, PT, PT, R15, R6.reuse, RZ, P2, !PT ;  /* 0x000000060f0d7210 */ /* 0x080fe600017fe4ff */
[----:B------:R-:W-:Y:S01]  /*1fc90*/  @!PT LDS RZ, [RZ] ;  /* 0x00000000fffff984 */ /* 0x000fe20000000800 */
[----:B------:R-:W-:Y:S01]  /*1fca0*/  @!PT LDS RZ, [RZ] ;  /* 0x00000000fffff984 */ /* 0x000fe20000000800 */
[----:B------:R-:W-:Y:S01]  /*1fcb0*/  @!PT LDS RZ, [RZ] ;  /* 0x00000000fffff984 */ /* 0x000fe20000000800 */
[----:B------:R-:W-:Y:S01]  /*1fcc0*/  @!P0 LDGSTS.E.BYPASS.LTC128B.128 [R247+0x10000], desc[UR4][R224.64+0x80] ;  /* 0x10000080e0f78fae */ /* 0x000fe2000b981a04 */
[----:B------:R-:W-:Y:S02]  /*1fcd0*/  LOP3.LUT R135, R215, 0x400, RZ, 0xc0, !PT ;  /* 0x00000400d7877812 */ /* 0x000fe400078ec0ff */
[----:B------:R-:W-:Y:S03]  /*1fce0*/  LOP3.LUT R4, R4, R3, RZ, 0x3c, !PT ;  /* 0x0000000304047212 */ /* 0x000fe600078e3cff */
[----:B------:R-:W-:Y:S01]  /*1fcf0*/  @P0 STS.128 [R247+0x10000], RZ ;  /* 0x010000fff7000388 */ /* 0x000fe20000000c00 */
[----:B------:R-:W-:Y:S02]  /*1fd00*/  SHF.R.U32.HI R211, RZ, 0x1, R208 ;  /* 0x00000001ffd37819 */ /* 0x000fe400000116d0 */
[----:B------:R-:W-:Y:S03]  /*1fd10*/  LEA R135, R4, R135, 0x1 ;  /* 0x0000008704877211 */ /* 0x000fe600078e08ff */
[----:B------:R-:W-:Y:S01]  /*1fd20*/  @!PT LDS RZ, [RZ] ;  /* 0x00000000fffff984 */ /* 0x000fe20000000800 */
[----:B------:R-:W-:Y:S01]  /*1fd30*/  @!PT LDS RZ, [RZ] ;  /* 0x00000000fffff984 */ /* 0x000fe20000000800 */
[----:B------:R-:W-:Y:S01]  /*1fd40*/  @!PT LDS RZ, [RZ] ;  /* 0x00000000fffff984 */ /* 0x000fe20000000800 */
[----:B------:R-:W-:Y:S01]  /*1fd50*/  @!P1 LDGSTS.E.BYPASS.LTC128B.128 [R247+0xc800], desc[UR4][R8.64] ;  /* 0x0c80000008f79fae */ /* 0x000fe2000b981a04 */
[-C--:B------:R-:W-:Y:S02]  /*1fd60*/  IADD3 R4, P2, PT, R12, R7.reuse, RZ ;  /* 0x000000070c047210 */ /* 0x080fe40007f5e0ff */
[----:B------:R-:W-:Y:S03]  /*1fd70*/  SHF.L.U32 R212, R208, 0x5, RZ ;  /* 0x00000005d0d47819 */ /* 0x000fe600000006ff */
[----:B------:R-:W-:Y:S01]  /*1fd80*/  @P1 STS.128 [R247+0xc800], RZ ;  /* 0x00c800fff7001388 */ /* 0x000fe20000000c00 */
[-C--:B------:R-:W-:Y:S02]  /*1fd90*/  IADD3.X R5, PT, PT, R13, R6.reuse, RZ, P2, !PT ;  /* 0x000000060d057210 */ /* 0x080fe400017fe4ff */
[----:B------:R-:W-:Y:S03]  /*1fda0*/  IADD3 R10, P2, PT, R4, R7, RZ ;  /* 0x00000007040a7210 */ /* 0x000fe60007f5e0ff */
[----:B------:R-:W-:Y:S01]  /*1fdb0*/  @!PT LDS RZ, [RZ] ;  /* 0x00000000fffff984 */ /* 0x000fe20000000800 */
[----:B------:R-:W-:Y:S01]  /*1fdc0*/  @!PT LDS RZ, [RZ] ;  /* 0x00000000fffff984 */ /* 0x000fe20000000800 */
[----:B------:R-:W-:Y:S01]  /*1fdd0*/  @!PT LDS RZ, [RZ] ;  /* 0x00000000fffff984 */ /* 0x000fe20000000800 */
[----:B------:R1:W-:Y:S01]  /*1fde0*/  @!P0 LDGSTS.E.BYPASS.LTC128B.128 [R247+0x10800], desc[UR4][R8.64+0x80] ;  /* 0x1080008008f78fae */ /* 0x0003e2000b981a04 */
[----:B------:R-:W-:Y:S02]  /*1fdf0*/  LOP3.LUT R214, R211, 0x8, RZ, 0xc0, !PT ;  /* 0x00000008d3d67812 */ /* 0x000fe400078ec0ff */
[-C--:B------:R-:W-:Y:S03]  /*1fe00*/  IADD3.X R11, PT, PT, R5, R6.reuse, RZ, P2, !PT ;  /* 0x00000006050b7210 */ /* 0x080fe600017fe4ff */
[----:B------:R-:W-:Y:S01]  /*1fe10*/  @P0 STS.128 [R247+0x10800], RZ ;  /* 0x010800fff7000388 */ /* 0x000fe20000000c00 */
[----:B------:R-:W-:Y:S02]  /*1fe20*/  LOP3.LUT R212, R212, 0x7c00, RZ, 0xc0, !PT ;  /* 0x00007c00d4d47812 */ /* 0x000fe400078ec0ff */
        /* <DEDUP_REMOVED lines=8> */
[----:B------:R-:W-:Y:S05]  /*1feb0*/  IADD3 R240, PT, PT, R240, -0x1, RZ ;  /* 0xfffffffff0f07810 */ /* 0x000fea0007ffe0ff */
        /* <DEDUP_REMOVED lines=11> */
[----:B------:R-:W-:Y:S05]  /*1ff70*/  IADD3.X R9, PT, PT, R11, R6, RZ, P2, !PT ;  /* 0x000000060b097210 */ /* 0x000fea00017fe4ff */
        /* <DEDUP_REMOVED lines=31> */
[----:B------:R-:W-:Y:S02]  /*20170*/  IADD3 R4, P2, PT, R8, R7, RZ ;  /* 0x0000000708047210 */ /* 0x000fe40007f5e0ff */
[----:B------:R-:W-:Y:S03]  /*20180*/  LOP3.LUT R180, R5, R214, RZ, 0xfc, !PT ;  /* 0x000000d605b47212 */ /* 0x000fe600078efcff */
[----:B------:R-:W-:Y:S01]  /*20190*/  @!PT LDS RZ, [RZ] ;  /* 0x00000000fffff984 */ /* 0x000fe20000000800 */
[----:B------:R-:W-:Y:S01]  /*201a0*/  @!PT LDS RZ, [RZ] ;  /* 0x00000000fffff984 */ /* 0x000fe20000000800 */
[----:B------:R-:W-:Y:S01]  /*201b0*/  @!PT LDS RZ, [RZ] ;  /* 0x00000000fffff984 */ /* 0x000fe20000000800 */
[----:B------:R1:W-:Y:S01]  /*201c0*/  @!P0 LDGSTS.E.BYPASS.LTC128B.128 [R247+0x13000], desc[UR4][R8.64+0x80] ;  /* 0x1300008008f78fae */ /* 0x0003e2000b981a04 */
[----:B------:R-:W-:Y:S02]  /*201d0*/  IADD3.X R5, PT, PT, R9, R6, RZ, P2, !PT ;  /* 0x0000000609057210 */ /* 0x000fe400017fe4ff */
[----:B------:R-:W-:Y:S03]  /*201e0*/  LEA R180, R180, UR6, 0x1 ;  /* 0x00000006b4b47c11 */ /* 0x000fe6000f8e08ff */
[----:B------:R-:W-:Y:S01]  /*201f0*/  @P0 STS.128 [R247+0x13000], RZ ;  /* 0x013000fff7000388 */ /* 0x000fe20000000c00 */
[C---:B------:R-:W-:Y:S05]  /*20200*/  LOP3.LUT P2, RZ, R208.reuse, 0x4, RZ, 0xc0, !PT ;  /* 0x00000004d0ff7812 */ /* 0x040fea000784c0ff */
        /* <DEDUP_REMOVED lines=9> */
[----:B------:R-:W-:Y:S01]  /*202a0*/  @P0 STS.128 [R247+0x13800], RZ ;  /* 0x013800fff7000388 */ /* 0x000fe20000000c00 */
[----:B------:R-:W-:Y:S05]  /*202b0*/  LOP3.LUT P0, RZ, R208, 0x2, RZ, 0xc0, !PT ;  /* 0x00000002d0ff7812 */ /* 0x000fea000780c0ff */
[----:B------:R-:W-:Y:S01]  /*202c0*/  LDSM.16.M88.4 R64, [R180] ;  /* 0x00000000b440783b */ /* 0x000fe20000000200 */
[----:B------:R-:W-:Y:S02]  /*202d0*/  SEL R213, R210, 0xffffffe0, !P0 ;  /* 0xffffffe0d2d57807 */ /* 0x000fe40004000000 */
[----:B------:R-:W-:Y:S02]  /*202e0*/  ISETP.GT.AND P0, PT, R240, R217, PT ;  /* 0x000000d9f000720c */ /* 0x000fe40003f04270 */
[-C--:B------:R-:W-:Y:S01]  /*202f0*/  IADD3 R140, PT, PT, R180, R213.reuse, RZ ;  /* 0x000000d5b48c7210 */ /* 0x080fe20007ffe0ff */
[----:B-1----:R-:W2:Y:S01]  /*20300*/  LDSM.16.M88.4 R8, [R135+UR6+0x4000] ;  /* 0x004000068708783b */ /* 0x002ea20008000200 */
[CC--:B------:R-:W-:Y:S02]  /*20310*/  IADD3 R134, PT, PT, R182.reuse, R213.reuse, RZ ;  /* 0x000000d5b6867210 */ /* 0x0c0fe40007ffe0ff */
[----:B------:R-:W-:Y:S03]  /*20320*/  IADD3 R202, PT, PT, R182, R213, RZ ;  /* 0x000000d5b6ca7210 */ /* 0x000fe60007ffe0ff */
        /* <DEDUP_REMOVED lines=21> */
[----:B------:R-:W3:Y:S07]  /*20480*/  LD.E R244, desc[UR4][R132.64+0x18c] ;  /* 0x00018c0484f47980 */ /* 0x000eee000c101900 */
[C---:B------:R-:W-:Y:S08]  /*20490*/  HMMA.16816.F32.BF16 R32, R64.reuse, R34, RZ ;  /* 0x000000224020723c */ /* 0x040ff000000418ff */
[C---:B-----5:R-:W-:Y:S08]  /*204a0*/  HMMA.16816.F32.BF16 R36, R64.reuse, R40, RZ ;  /* 0x000000284024723c */ /* 0x060ff000000418ff */
[C---:B------:R-:W-:Y:S08]  /*204b0*/  HMMA.16816.F32.BF16 R40, R64.reuse, R42, RZ ;  /* 0x0000002a4028723c */ /* 0x040ff000000418ff */
[C---:B------:R-:W-:Y:S08]  /*204c0*/  HMMA.16816.F32.BF16 R44, R64.reuse, R48, RZ ;  /* 0x00000030402c723c */ /* 0x040ff000000418ff */
[C---:B------:R-:W-:Y:S08]  /*204d0*/  HMMA.16816.F32.BF16 R48, R64.reuse, R50, RZ ;  /* 0x000000324030723c */ /* 0x040ff000000418ff */
[C---:B--2---:R-:W-:Y:S08]  /*204e0*/  HMMA.16816.F32.BF16 R52, R64.reuse, R56, RZ ;  /* 0x000000384034723c */ /* 0x044ff000000418ff */
[C---:B------:R-:W-:Y:S08]  /*204f0*/  HMMA.16816.F32.BF16 R56, R64.reuse, R58, RZ ;  /* 0x0000003a4038723c */ /* 0x040ff000000418ff */
[C---:B------:R-:W-:Y:S08]  /*20500*/  HMMA.16816.F32.BF16 R60, R64.reuse, R136, RZ ;  /* 0x00000088403c723c */ /* 0x040ff000000418ff */
[----:B------:R-:W-:Y:S01]  /*20510*/  HMMA.16816.F32.BF16 R64, R64, R138, RZ ;  /* 0x0000008a4040723c */ /* 0x000fe200000418ff */
[----:B------:R-:W2:Y:S07]  /*20520*/  LDSM.16.M88.4 R136, [R134+0x5800] ;  /* 0x005800008688783b */ /* 0x000eae0000000200 */
[C---:B-1----:R-:W-:Y:S08]  /*20530*/  HMMA.16816.F32.BF16 R4, R140.reuse, R144, R4 ;  /* 0x000000908c04723c */ /* 0x042ff00000041804 */
[C---:B------:R-:W-:Y:S01]  /*20540*/  HMMA.16816.F32.BF16 R8, R140.reuse, R146, R8 ;  /* 0x000000928c08723c */ /* 0x040fe20000041808 */
[----:B------:R-:W1:Y:S07]  /*20550*/  LDSM.16.M88.4 R144, [R134+0x6000] ;  /* 0x006000008690783b */ /* 0x000e6e0000000200 */
[C---:B------:R-:W-:Y:S01]  /*20560*/  HMMA.16816.F32.BF16 R12, R140.reuse, R148, R12 ;  /* 0x000000948c0c723c */ /* 0x040fe2000004180c */
[----:B------:R-:W-:Y:S04]  /*20570*/  MOV R148, 0x40 ;  /* 0x0000004000947802 */ /* 0x000fe80000000f00 */
[----:B------:R-:W-:Y:S03]  /*20580*/  SEL R149, R148, 0xffffffc0, !P2 ;  /* 0xffffffc094957807 */ /* 0x000fe60005000000 */
[C---:B------:R-:W-:Y:S03]  /*20590*/  HMMA.16816.F32.BF16 R16, R140.reuse, R150, R16 ;  /* 0x000000968c10723c */ /* 0x040fe60000041810 */
[-C--:B------:R-:W-:Y:S02]  /*205a0*/  IADD3 R200, PT, PT, R180, R149.reuse, RZ ;  /* 0x00000095b4c87210 */ /* 0x080fe40007ffe0ff */
[----:B------:R-:W-:Y:S02]  /*205b0*/  IADD3 R216, PT, PT, R182, R149, RZ ;  /* 0x00000095b6d87210 */ /* 0x000fe40007ffe0ff */
[----:B------:R4:W5:Y:S01]  /*205c0*/  LDSM.16.M88.4 R148, [R134+0x7800] ;  /* 0x007800008694783b */ /* 0x0009620000000200 */
[C---:B------:R-:W-:Y:S03]  /*205d0*/  HMMA.16816.F32.BF16 R20, R140.reuse, R152, R20 ;  /* 0x000000988c14723c */ /* 0x040fe60000041814 */
[C---:B------:R-:W-:Y:S02]  /*205e0*/  IADD3 R201, PT, PT, R213.reuse, R200, RZ ;  /* 0x000000c8d5c97210 */ /* 0x040fe40007ffe0ff */
[----:B------:R-:W-:Y:S03]  /*205f0*/  LDSM.16.M88.4 R164, [R200] ;  /* 0x00000000c8a4783b */ /* 0x000fe60000000200 */
[C---:B------:R-:W-:Y:S03]  /*20600*/  HMMA.16816.F32.BF16 R24, R140.reuse, R154, R24 ;  /* 0x0000009a8c18723c */ /* 0x040fe60000041818 */
[----:B------:R-:W5:Y:S05]  /*20610*/  LDSM.16.M88.4 R168, [R216+0x4000] ;  /* 0x00400000d8a8783b */ /* 0x000f6a0000000200 */
[C---:B--2---:R-:W-:Y:S01]  /*20620*/  HMMA.16816.F32.BF16 R28, R140.reuse, R136, R28 ;  /* 0x000000888c1c723c */ /* 0x044fe2000004181c */
[----:B------:R-:W2:Y:S02]  /*20630*/  LDSM.16.M88.4 R172, [R216+0x4800] ;  /* 0x00480000d8ac783b */ /* 0x000ea40000000200 */
[----:B----4-:R-:W-:Y:S04]  /*20640*/  IADD3 R134, PT, PT, R213, R216, RZ ;  /* 0x000000d8d5867210 */ /* 0x010fe80007ffe0ff */
[----:B------:R-:W4:Y:S01]  /*20650*/  LDSM.16.M88.4 R176, [R216+0x5000] ;  /* 0x00500000d8b0783b */ /* 0x000f220000000200 */
[C---:B------:R-:W-:Y:S05]  /*20660*/  HMMA.16816.F32.BF16 R32, R140.reuse, R138, R32 ;  /* 0x0000008a8c20723c */ /* 0x040fea0000041820 */
[----:B------:R-:W4:Y:S03]  /*20670*/  LDSM.16.M88.4 R152, [R216+0x5800] ;  /* 0x00580000d898783b */ /* 0x000f260000000200 */
[C---:B-1----:R-:W-:Y:S03]  /*20680*/  HMMA.16816.F32.BF16 R36, R140.reuse, R144, R36 ;  /* 0x000000908c24723c */ /* 0x042fe60000041824 */
[----:B------:R-:W1:Y:S05]  /*20690*/  LDSM.16.M88.4 R136, [R216+0x6000] ;  /* 0x00600000d888783b */ /* 0x000e6a0000000200 */
[C---:B------:R-:W-:Y:S01]  /*206a0*/  HMMA.16816.F32.BF16 R40, R140.reuse, R146, R40 ;  /* 0x000000928c28723c */ /* 0x040fe20000041828 */
[----:B------:R-:W1:Y:S06]  /*206b0*/  LDSM.16.M88.4 R144, [R216+0x6800] ;  /* 0x00680000d890783b */ /* 0x000e6c0000000200 */
[----:B------:R-:W-:Y:S01]  /*206c0*/  LDSM.16.M88.4 R184, [R216+0x9800] ;  /* 0x00980000d8b8783b */ /* 0x000fe20000000200 */
[C---:B------:R-:W-:Y:S05]  /*206d0*/  HMMA.16816.F32.BF16 R44, R140.reuse, R156, R44 ;  /* 0x0000009c8c2c723c */ /* 0x040fea000004182c */
[----:B------:R-:W-:Y:S03]  /*206e0*/  LDSM.16.M88.4 R188, [R216+0xa000] ;  /* 0x00a00000d8bc783b */ /* 0x000fe60000000200 */
[C---:B------:R-:W-:Y:S03]  /*206f0*/  HMMA.16816.F32.BF16 R48, R140.reuse, R158, R48 ;  /* 0x0000009e8c30723c */ /* 0x040fe60000041830 */
[----:B------:R-:W-:Y:S05]  /*20700*/  LDSM.16.M88.4 R156, [R134+0x4800] ;  /* 0x00480000869c783b */ /* 0x000fea0000000200 */
[C---:B------:R-:W-:Y:S01]  /*20710*/  HMMA.16816.F32.BF16 R52, R140.reuse, R160, R52 ;  /* 0x000000a08c34723c */ /* 0x040fe20000041834 */
[----:B------:R-:W-:Y:S06]  /*20720*/  LDSM.16.M88.4 R192, [R216+0xa800] ;  /* 0x00a80000d8c0783b */ /* 0x000fec0000000200 */
[----:B------:R-:W-:Y:S01]  /*20730*/  LDSM.16.M88.4 R196, [R216+0xb000] ;  /* 0x00b00000d8c4783b */ /* 0x000fe20000000200 */
[C---:B------:R-:W-:Y:S05]  /*20740*/  HMMA.16816.F32.BF16 R56, R140.reuse, R162, R56 ;  /* 0x000000a28c38723c */ /* 0x040fea0000041838 */
[----:B------:R-:W-:Y:S03]  /*20750*/  LDSM.16.M88.4 R160, [R134+0x5000] ;  /* 0x0050000086a0783b */ /* 0x000fe60000000200 */
[C---:B-----5:R-:W-:Y:S03]  /*20760*/  HMMA.16816.F32.BF16 R60, R140.reuse, R148, R60 ;  /* 0x000000948c3c723c */ /* 0x060fe6000004183c */
[----:B------:R-:W-:Y:S05]  /*20770*/  LDSM.16.M88.4 R204, [R134+0x8000] ;  /* 0x0080000086cc783b */ /* 0x000fea0000000200 */
[----:B------:R-:W-:Y:S01]  /*20780*/  HMMA.16816.F32.BF16 R64, R140, R150, R64 ;  /* 0x000000968c40723c */ /* 0x000fe20000041840 */
[----:B------:R-:W5:Y:S06]  /*20790*/  LDSM.16.M88.4 R140, [R216+0x7000] ;  /* 0x00700000d88c783b */ /* 0x000f6c0000000200 */
[----:B------:R-:W5:Y:S01]  /*207a0*/  LDSM.16.M88.4 R148, [R216+0x7800] ;  /* 0x00780000d894783b */ /* 0x000f620000000200 */
[C---:B------:R-:W-:Y:S08]  /*207b0*/  HMMA.16816.F32.BF16 R4, R164.reuse, R168, R4 ;  /* 0x000000a8a404723c */ /* 0x040ff00000041804 */
[C---:B------:R-:W-:Y:S01]  /*207c0*/  HMMA.16816.F32.BF16 R8, R164.reuse, R170, R8 ;  /* 0x000000aaa408723c */ /* 0x040fe20000041808 */
[----:B------:R-:W-:Y:S07]  /*207d0*/  LDSM.16.M88.4 R168, [R134+0x5800] ;  /* 0x0058000086a8783b */ /* 0x000fee0000000200 */
[C---:B--2---:R-:W-:Y:S08]  /*207e0*/  HMMA.16816.F32.BF16 R12, R164.reuse, R172, R12 ;  /* 0x000000aca40c723c */ /* 0x044ff0000004180c */
[C---:B------:R-:W-:Y:S01]  /*207f0*/  HMMA.16816.F32.BF16 R16, R164.reuse, R174, R16 ;  /* 0x000000aea410723c */ /* 0x040fe20000041810 */
[----:B------:R-:W-:Y:S07]  /*20800*/  LDSM.16.M88.4 R172, [R134+0x6000] ;  /* 0x0060000086ac783b */ /* 0x000fee0000000200 */
[C---:B----4-:R-:W-:Y:S08]  /*20810*/  HMMA.16816.F32.BF16 R20, R164.reuse, R176, R20 ;  /* 0x000000b0a414723c */ /* 0x050ff00000041814 */
[C---:B------:R-:W-:Y:S01]  /*20820*/  HMMA.16816.F32.BF16 R24, R164.reuse, R178, R24 ;  /* 0x000000b2a418723c */ /* 0x040fe20000041818 */
[----:B------:R-:W-:Y:S07]  /*20830*/  LDSM.16.M88.4 R176, [R135+UR6+0xb800] ;  /* 0x00b8000687b0783b */ /* 0x000fee0008000200 */
[C---:B------:R-:W-:Y:S08]  /*20840*/  HMMA.16816.F32.BF16 R28, R164.reuse, R152, R28 ;  /* 0x00000098a41c723c */ /* 0x040ff0000004181c */
[C---:B------:R-:W-:Y:S01]  /*20850*/  HMMA.16816.F32.BF16 R32, R164.reuse, R154, R32 ;  /* 0x0000009aa420723c */ /* 0x040fe20000041820 */
[----:B------:R-:W-:Y:S07]  /*20860*/  LDSM.16.M88.4 R152, [R134+0x4000] ;  /* 0x004000008698783b */ /* 0x000fee0000000200 */
[C---:B-1----:R-:W-:Y:S08]  /*20870*/  HMMA.16816.F32.BF16 R36, R164.reuse, R136, R36 ;  /* 0x00000088a424723c */ /* 0x042ff00000041824 */
[C---:B------:R-:W-:Y:S01]  /*20880*/  HMMA.16816.F32.BF16 R40, R164.reuse, R138, R40 ;  /* 0x0000008aa428723c */ /* 0x040fe20000041828 */
[----:B------:R-:W1:Y:S07]  /*20890*/  LDSM.16.M88.4 R136, [R201] ;  /* 0x00000000c988783b */ /* 0x000e6e0000000200 */
[C---:B------:R-:W-:Y:S08]  /*208a0*/  HMMA.16816.F32.BF16 R44, R164.reuse, R144, R44 ;  /* 0x00000090a42c723c */ /* 0x040ff0000004182c */
[C---:B------:R-:W-:Y:S01]  /*208b0*/  HMMA.16816.F32.BF16 R48, R164.reuse, R146, R48 ;  /* 0x00000092a430723c */ /* 0x040fe20000041830 */
[----:B------:R-:W2:Y:S07]  /*208c0*/  LDSM.16.M88.4 R144, [R134+0x6800] ;  /* 0x006800008690783b */ /* 0x000eae0000000200 */
        /* <DEDUP_REMOVED lines=12> */
[----:B------:R-:W3:Y:S07]  /*20990*/  LDSM.16.M88.4 R156, [R135+UR6+0x8000] ;  /* 0x00800006879c783b */ /* 0x000eee0008000200 */
[C---:B------:R-:W-:Y:S03]  /*209a0*/  HMMA.16816.F32.BF16 R20, R136.reuse, R160, R20 ;  /* 0x000000a08814723c */ /* 0x040fe60000041814 */
[----:B-1----:R-:W-:Y:S05]  /*209b0*/  IADD3 R180, PT, PT, R180, R213, RZ ;  /* 0x000000d5b4b47210 */ /* 0x002fea0007ffe0ff */
        /* <DEDUP_REMOVED lines=11> */
[C---:B----4-:R-:W-:Y:S08]  /*20a70*/  HMMA.16816.F32.BF16 R52, R136.reuse, R140, R52 ;  /* 0x0000008c8834723c */ /* 0x050ff00000041834 */
[C---:B------:R-:W-:Y:S01]  /*20a80*/  HMMA.16816.F32.BF16 R56, R136.reuse, R142, R56 ;  /* 0x0000008e8838723c */ /* 0x040fe20000041838 */
[----:B------:R-:W4:Y:S07]  /*20a90*/  LDSM.16.M88.4 R140, [R135+UR6+0x9800] ;  /* 0x00980006878c783b */ /* 0x000f2e0008000200 */
[C---:B-----5:R-:W-:Y:S08]  /*20aa0*/  HMMA.16816.F32.BF16 R60, R136.reuse, R148, R60 ;  /* 0x00000094883c723c */ /* 0x060ff0000004183c */
[----:B------:R-:W-:Y:S01]  /*20ab0*/  HMMA.16816.F32.BF16 R64, R136, R150, R64 ;  /* 0x000000968840723c */ /* 0x000fe20000041840 */
[----:B------:R-:W-:Y:S06]  /*20ac0*/  LDSM.16.M88.4 R136, [R180+0x2000] ;  /* 0x00200000b488783b */ /* 0x000fec0000000200 */
[----:B------:R-:W5:Y:S01]  /*20ad0*/  LDSM.16.M88.4 R148, [R202+0x8000] ;  /* 0x00800000ca94783b */ /* 0x000f620000000200 */
[C---:B---3--:R-:W-:Y:S05]  /*20ae0*/  HMMA.16816.F32.BF16 R4, R152.reuse, R156, R4 ;  /* 0x0000009c9804723c */ /* 0x048fea0000041804 */
[----:B------:R-:W-:Y:S03]  /*20af0*/  LDSM.16.M88.4 R180, [R216+0x9000] ;  /* 0x00900000d8b4783b */ /* 0x000fe60000000200 */
[C---:B------:R-:W-:Y:S03]  /*20b00*/  HMMA.16816.F32.BF16 R8, R152.reuse, R158, R8 ;  /* 0x0000009e9808723c */ /* 0x040fe60000041808 */
[----:B------:R-:W3:Y:S05]  /*20b10*/  LDSM.16.M88.4 R156, [R202+0x8800] ;  /* 0x00880000ca9c783b */ /* 0x000eea0000000200 */
[C---:B-1----:R-:W-:Y:S08]  /*20b20*/  HMMA.16816.F32.BF16 R12, R152.reuse, R160, R12 ;  /* 0x000000a0980c723c */ /* 0x042ff0000004180c */
[C---:B------:R-:W-:Y:S01]  /*20b30*/  HMMA.16816.F32.BF16 R16, R152.reuse, R162, R16 ;  /* 0x000000a29810723c */ /* 0x040fe20000041810 */
[----:B------:R-:W-:Y:S07]  /*20b40*/  LDSM.16.M88.4 R160, [R202+0xa800] ;  /* 0x00a80000caa0783b */ /* 0x000fee0000000200 */
[C---:B--2---:R-:W-:Y:S08]  /*20b50*/  HMMA.16816.F32.BF16 R20, R152.reuse, R144, R20 ;  /* 0x000000909814723c */ /* 0x044ff00000041814 */
        /* <DEDUP_REMOVED lines=16> */
[----:B------:R-:W2:Y:S06]  /*20c60*/  LDSM.16.M88.4 R152, [R202+0xa000] ;  /* 0x00a00000ca98783b */ /* 0x000eac0000000200 */
[----:B------:R-:W4:Y:S01]  /*20c70*/  LDSM.16.M88.4 R176, [R216+0x8000] ;  /* 0x00800000d8b0783b */ /* 0x000f220000000200 */
[C---:B-----5:R-:W-:Y:S05]  /*20c80*/  HMMA.16816.F32.BF16 R4, R136.reuse, R148, R4 ;  /* 0x000000948804723c */ /* 0x060fea0000041804 */
[----:B------:R-:W-:Y:S03]  /*20c90*/  LDSM.16.M88.4 R200, [R201+0x2000] ;  /* 0x00200000c9c8783b */ /* 0x000fe60000000200 */
[C---:B------:R-:W-:Y:S03]  /*20ca0*/  HMMA.16816.F32.BF16 R8, R136.reuse, R150, R8 ;  /* 0x000000968808723c */ /* 0x040fe60000041808 */
[----:B------:R-:W5:Y:S05]  /*20cb0*/  LDSM.16.M88.4 R148, [R216+0x8800] ;  /* 0x00880000d894783b */ /* 0x000f6a0000000200 */
[C---:B---3--:R-:W-:Y:S08]  /*20cc0*/  HMMA.16816.F32.BF16 R12, R136.reuse, R156, R12 ;  /* 0x0000009c880c723c */ /* 0x048ff0000004180c */
[C---:B------:R-:W-:Y:S01]  /*20cd0*/  HMMA.16816.F32.BF16 R16, R136.reuse, R158, R16 ;  /* 0x0000009e8810723c */ /* 0x040fe20000041810 */
[----:B------:R-:W3:Y:S07]  /*20ce0*/  LDSM.16.M88.4 R156, [R216+0xb800] ;  /* 0x00b80000d89c783b */ /* 0x000eee0000000200 */
        /* <DEDUP_REMOVED lines=104> */
[----:B------:R5:W4:Y:S01]  /*21370*/  LDSM.16.M88.4 R8, [R134+0xb800] ;  /* 0x00b800008608783b */ /* 0x000b220000000200 */
        /* <DEDUP_REMOVED lines=20> */
[-C--:B-1----:R-:W-:Y:S01]  /*214c0*/  FMUL.FTZ R138, R57, R244.reuse ;  /* 0x000000f4398a7220 */ /* 0x082fe20000410000 */
[-C--:B-----5:R-:W-:Y:S01]  /*214d0*/  FMUL.FTZ R134, R56, R244.reuse ;  /* 0x000000f438867220 */ /* 0x0a0fe20000410000 */
[-C--:B------:R-:W-:Y:S06]  /*214e0*/  FMUL.FTZ R57, R58, R244.reuse ;  /* 0x000000f43a397220 */ /* 0x080fec0000410000 */
[----:B------:R-:W1:Y:S01]  /*214f0*/  MUFU.TANH R25, R25 ;  /* 0x0000001900197308 */ /* 0x000e620000002400 */
[-C--:B------:R-:W-:Y:S01]  /*21500*/  FMUL.FTZ R59, R59, R244.reuse ;  /* 0x000000f43b3b7220 */ /* 0x080fe20000410000 */
[C---:B----4-:R-:W-:Y:S08]  /*21510*/  HMMA.16816.F32.BF16 R60, R200.reuse, R8, R60 ;  /* 0x00000008c83c723c */ /* 0x050ff0000004183c */
[----:B------:R-:W4:Y:S01]  /*21520*/  MUFU.TANH R26, R26 ;  /* 0x0000001a001a7308 */ /* 0x000f220000002400 */
        /* <DEDUP_REMOVED lines=129> */
.L_x_3657:
[----:B------:R-:W-:Y:S05]  /*21d40*/  BSYNC.RECONVERGENT B0 ;  /* 0x0000000000007941 */ /* 0x000fea0003800200 */
.L_x_3656:
        /* <DEDUP_REMOVED lines=96> */
.L_x_3655:
[----:B------:R-:W-:Y:S05]  /*22350*/  BSYNC.RECONVERGENT B1 ;  /* 0x0000000000017941 */ /* 0x000fea0003800200 */
.L_x_3654:
[C---:B------:R-:W-:Y:S01]  /*22360*/  VIADD R3, R242.reuse, 0xffffffc0 ;  /* 0xffffffc0f2037836 */ /* 0x040fe20000000000 */
[CC--:B------:R-:W-:Y:S01]  /*22370*/  ISETP.GE.AND P0, PT, R242.reuse, R239.reuse, PT ;  /* 0x000000eff200720c */ /* 0x0c0fe20003f06270 */
[----:B------:R-:W-:Y:S01]  /*22380*/  VIADD R154, R242, 0xffffffc1 ;  /* 0xffffffc1f29a7836 */ /* 0x000fe20000000000 */
[----:B------:R-:W-:Y:S01]  /*22390*/  LOP3.LUT R214, R214, 0x200, R215, 0xf8, !PT ;  /* 0x00000200d6d67812 */ /* 0x000fe200078ef8d7 */
[C---:B------:R-:W-:Y:S01]  /*223a0*/  VIADD R151, R242.reuse, 0xffffffc8 ;  /* 0xffffffc8f2977836 */ /* 0x040fe20000000000 */
[----:B------:R-:W-:Y:S01]  /*223b0*/  ISETP.GE.AND P1, PT, R3, R239, PT ;  /* 0x000000ef0300720c */ /* 0x000fe20003f26270 */
[----:B------:R-:W-:Y:S01]  /*223c0*/  VIADD R150, R242, 0xffffffc9 ;  /* 0xffffffc9f2967836 */ /* 0x000fe20000000000 */
[----:B-1----:R-:W-:Y:S01]  /*223d0*/  FSEL R176, R176, -INF , P0 ;  /* 0xff800000b0b07808 */ /* 0x002fe20000000000 */
[C---:B------:R-:W-:Y:S01]  /*223e0*/  VIADD R147, R242.reuse, 0xffffffd0 ;  /* 0xffffffd0f2937836 */ /* 0x040fe20000000000 */
[----:B------:R-:W-:Y:S01]  /*223f0*/  FSEL R164, R135, -INF , P1 ;  /* 0xff80000087a47808 */ /* 0x000fe20000800000 */
[C---:B------:R-:W-:Y:S01]  /*22400*/  VIADD R146, R242.reuse, 0xffffffd1 ;  /* 0xffffffd1f2927836 */ /* 0x040fe20000000000 */
[----:B------:R-:W3:Y:S01]  /*22410*/  LD.E R135, desc[UR4][R132.64+0xdc] ;  /* 0x0000dc0484877980 */ /* 0x000ee2000c101900 */
[C---:B------:R-:W-:Y:S01]  /*22420*/  ISETP.GE.AND P0, PT, R242.reuse, R237, PT ;  /* 0x000000edf200720c */ /* 0x040fe20003f06270 */
[C---:B------:R-:W-:Y:S01]  /*22430*/  VIADD R64, R242.reuse, 0xffffffd9 ;  /* 0xffffffd9f2407836 */ /* 0x040fe20000000000 */
[-C--:B------:R-:W-:Y:S01]  /*22440*/  ISETP.GE.AND P1, PT, R151, R239.reuse, PT ;  /* 0x000000ef9700720c */ /* 0x080fe20003f26270 */
[----:B------:R-:W-:Y:S01]  /*22450*/  VIADD R67, R242, 0xffffffe0 ;  /* 0xffffffe0f2437836 */ /* 0x000fe20000000000 */
        /* <DEDUP_REMOVED lines=8> */
[-C--:B------:R-:W-:Y:S01]  /*224e0*/  ISETP.GE.AND P0, PT, R150, R239.reuse, PT ;  /* 0x000000ef9600720c */ /* 0x080fe20003f06270 */
[C---:B--2---:R-:W-:Y:S01]  /*224f0*/  VIADD R61, R242.reuse, 0xfffffff1 ;  /* 0xfffffff1f23d7836 */ /* 0x044fe20000000000 */
[-C--:B------:R-:W-:Y:S01]  /*22500*/  ISETP.GE.AND P1, PT, R147, R239.reuse, PT ;  /* 0x000000ef9300720c */ /* 0x080fe20003f26270 */
[C---:B------:R-:W-:Y:S01]  /*22510*/  VIADD R56, R242.reuse, 0x1 ;  /* 0x00000001f2387836 */ /* 0x040fe20000000000 */
[----:B------:R-:W-:Y:S01]  /*22520*/  FSEL R159, R143, -INF , P0 ;  /* 0xff8000008f9f7808 */ /* 0x000fe20000000000 */
[----:B------:R-:W-:Y:S01]  /*22530*/  VIADD R63, R242, 0xffffffe9 ;  /* 0xffffffe9f23f7836 */ /* 0x000fe20000000000 */
[----:B------:R-:W-:Y:S01]  /*22540*/  ISETP.GE.AND P0, PT, R146, R239, PT ;  /* 0x000000ef9200720c */ /* 0x000fe20003f06270 */
[----:B------:R-:W-:Y:S01]  /*22550*/  VIADD R60, R242, 0xfffffff8 ;  /* 0xfffffff8f23c7836 */ /* 0x000fe20000000000 */
[----:B------:R-:W-:Y:S01]  /*22560*/  FSEL R158, R12, -INF , P1 ;  /* 0xff8000000c9e7808 */ /* 0x000fe20000800000 */
[C---:B------:R-:W-:Y:S01]  /*22570*/  VIADD R55, R242.reuse, 0x8 ;  /* 0x00000008f2377836 */ /* 0x040fe20000000000 */
[-C--:B------:R-:W-:Y:S01]  /*22580*/  ISETP.GE.AND P4, PT, R3, R237.reuse, PT ;  /* 0x000000ed0300720c */ /* 0x080fe20003f86270 */
[----:B------:R-:W-:Y:S01]  /*22590*/  VIADD R62, R242, 0xfffffff0 ;  /* 0xfffffff0f23e7836 */ /* 0x000fe20000000000 */
[----:B------:R-:W-:Y:S01]  /*225a0*/  ISETP.GE.AND P1, PT, R154, R237, PT ;  /* 0x000000ed9a00720c */ /* 0x000fe20003f26270 */
[C---:B------:R-:W-:Y:S01]  /*225b0*/  VIADD R11, R242.reuse, 0x11 ;  /* 0x00000011f20b7836 */ /* 0x040fe20000000000 */
[----:B------:R-:W-:Y:S01]  /*225c0*/  FSEL R143, R13, -INF , P0 ;  /* 0xff8000000d8f7808 */ /* 0x000fe20000000000 */
[----:B------:R-:W-:Y:S01]  /*225d0*/  VIADD R7, R242, 0x21 ;  /* 0x00000021f2077836 */ /* 0x000fe20000000000 */
[----:B------:R-:W-:Y:S01]  /*225e0*/  FSEL R13, R140, -INF , P4 ;  /* 0xff8000008c0d7808 */ /* 0x000fe20002000000 */
[----:B------:R-:W-:Y:S01]  /*225f0*/  VIADD R54, R242, 0x9 ;  /* 0x00000009f2367836 */ /* 0x000fe20000000000 */
[----:B------:R-:W-:Y:S01]  /*22600*/  ISETP.GE.AND P4, PT, R64, R239, PT ;  /* 0x000000ef4000720c */ /* 0x000fe20003f86270 */
[----:B------:R-:W-:Y:S01]  /*22610*/  VIADD R9, R242, 0x19 ;  /* 0x00000019f2097836 */ /* 0x000fe20000000000 */
[----:B------:R-:W-:Y:S01]  /*22620*/  FSEL R142, R142, -INF , P1 ;  /* 0xff8000008e8e7808 */ /* 0x000fe20000800000 */
[C---:B------:R-:W-:Y:S01]  /*22630*/  VIADD R6, R242.reuse, 0x28 ;  /* 0x00000028f2067836 */ /* 0x040fe20000000000 */
[----:B------:R-:W-:Y:S01]  /*22640*/  ISETP.GE.AND P1, PT, R151, R237, PT ;  /* 0x000000ed9700720c */ /* 0x000fe20003f26270 */
[C---:B------:R-:W-:Y:S01]  /*22650*/  VIADD R52, R242.reuse, 0x10 ;  /* 0x00000010f2347836 */ /* 0x040fe20000000000 */
[----:B------:R-:W-:Y:S01]  /*22660*/  FSEL R188, R17, -INF , P4 ;  /* 0xff80000011bc7808 */ /* 0x000fe20002000000 */
[C---:B------:R-:W-:Y:S01]  /*22670*/  VIADD R8, R242.reuse, 0x20 ;  /* 0x00000020f2087836 */ /* 0x040fe20000000000 */
[-C--:B------:R-:W-:Y:S01]  /*22680*/  ISETP.GE.AND P4, PT, R67, R239.reuse, PT ;  /* 0x000000ef4300720c */ /* 0x080fe20003f86270 */
[C---:B------:R-:W-:Y:S01]  /*22690*/  VIADD R10, R242.reuse, 0x18 ;  /* 0x00000018f20a7836 */ /* 0x040fe20000000000 */
[----:B------:R-:W-:Y:S01]  /*226a0*/  FSEL R141, R137, -INF , P1 ;  /* 0xff800000898d7808 */ /* 0x000fe20000800000 */
[----:B------:R-:W-:Y:S01]  /*226b0*/  VIADD R12, R242, 0x31 ;  /* 0x00000031f20c7836 */ /* 0x000fe20000000000 */
[----:B------:R-:W-:Y:S01]  /*226c0*/  ISETP.GE.AND P1, PT, R65, R239, PT ;  /* 0x000000ef4100720c */ /* 0x000fe20003f26270 */
[----:B------:R-:W-:Y:S01]  /*226d0*/  VIADD R241, R241, 0xffffff80 ;  /* 0xffffff80f1f17836 */ /* 0x000fe20000000000 */
[----:B------:R-:W-:Y:S02]  /*226e0*/  FSEL R186, R20, -INF , P4 ;  /* 0xff80000014ba7808 */ /* 0x000fe40002000000 */
        /* <DEDUP_REMOVED lines=92> */
[----:B------:R-:W-:Y:S02]  /*22cb0*/  ISETP.GE.AND P1, PT, R4, R239, PT ;  /* 0x000000ef0400720c */ /* 0x000fe40003f26270 */
[----:B------:R-:W-:Y:S02]  /*22cc0*/  FSEL R176, R176, -INF , !P0 ;  /* 0xff800000b0b07808 */ /* 0x000fe40004000000 */
        /* <DEDUP_REMOVED lines=24> */
[----:B------:R-:W-:Y:S02]  /*22e50*/  ISETP.GE.AND P1, PT, R146, R238, PT ;  /* 0x000000ee9200720c */ /* 0x000fe40003f26270 */
[----:B------:R-:W-:Y:S02]  /*22e60*/  FSEL R136, R153, -INF , P0 ;  /* 0xff80000099887808 */ /* 0x000fe40000000000 */
[-C--:B------:R-:W-:Y:S02]  /*22e70*/  ISETP.GE.AND P0, PT, R154, R236.reuse, PT ;  /* 0x000000ec9a00720c */ /* 0x080fe40003f06270 */
[----:B------:R-:W-:Y:S02]  /*22e80*/  FSEL R15, R159, -INF , !P6 ;  /* 0xff8000009f0f7808 */ /* 0x000fe40007000000 */
[----:B------:R-:W-:Y:S02]  /*22e90*/  FSEL R13, R13, -INF , !P5 ;  /* 0xff8000000d0d7808 */ /* 0x000fe40006800000 */
[----:B------:R-:W-:Y:S02]  /*22ea0*/  ISETP.GE.AND P6, PT, R151, R236, PT ;  /* 0x000000ec9700720c */ /* 0x000fe40003fc6270 */
[----:B------:R-:W-:Y:S02]  /*22eb0*/  FSEL R59, R158, -INF , !P4 ;  /* 0xff8000009e3b7808 */ /* 0x000fe40006000000 */
[----:B------:R-:W-:Y:S02]  /*22ec0*/  ISETP.GE.AND P5, PT, R64, R238, PT ;  /* 0x000000ee4000720c */ /* 0x000fe40003fa6270 */
[----:B------:R-:W-:Y:S02]  /*22ed0*/  ISETP.GE.AND P4, PT, R150, R236, PT ;  /* 0x000000ec9600720c */ /* 0x000fe40003f86270 */
[----:B------:R-:W-:Y:S02]  /*22ee0*/  FSEL R57, R143, -INF , !P1 ;  /* 0xff8000008f397808 */ /* 0x000fe40004800000 */
        /* <DEDUP_REMOVED lines=62> */
[C---:B------:R-:W-:Y:S02]  /*232d0*/  ISETP.GE.AND P6, PT, R10.reuse, R238, PT ;  /* 0x000000ee0a00720c */ /* 0x040fe40003fc6270 */
[----:B------:R-:W-:Y:S02]  /*232e0*/  ISETP.GE.AND P5, PT, R10, R236, PT ;  /* 0x000000ec0a00720c */ /* 0x000fe40003fa6270 */
[----:B------:R-:W-:Y:S02]  /*232f0*/  ISETP.GE.AND P1, PT, R8, R238, PT ;  /* 0x000000ee0800720c */ /* 0x000fe40003f26270 */
[----:B------:R-:W-:Y:S02]  /*23300*/  FSEL R173, R51, -INF , !P0 ;  /* 0xff80000033ad7808 */ /* 0x000fe40004000000 */
[----:B------:R-:W-:Y:S02]  /*23310*/  FSEL R172, R31, -INF , !P4 ;  /* 0xff8000001fac7808 */ /* 0x000fe40006000000 */
[----:B------:R-:W-:Y:S02]  /*23320*/  FMNMX3.FTZ R10, R0, R25, R23, !PT ;  /* 0x00000019000a7276 */ /* 0x000fe40007810017 */
[-C--:B------:R-:W-:Y:S02]  /*23330*/  ISETP.GE.AND P0, PT, R8, R236.reuse, PT ;  /* 0x000000ec0800720c */ /* 0x080fe40003f06270 */
[----:B------:R-:W-:Y:S02]  /*23340*/  FMNMX3.FTZ R8, R2, R13, R5, !PT ;  /* 0x0000000d02087276 */ /* 0x000fe40007810005 */
[-C--:B------:R-:W-:Y:S02]  /*23350*/  ISETP.GE.AND P4, PT, R56, R236.reuse, PT ;  /* 0x000000ec3800720c */ /* 0x080fe40003f86270 */
[----:B------:R-:W-:Y:S02]  /*23360*/  FSEL R175, R49, -INF , !P1 ;  /* 0xff80000031af7808 */ /* 0x000fe40004800000 */
[----:B------:R-:W-:Y:S02]  /*23370*/  FMNMX3.FTZ R10, R10, R21, R15, !PT ;  /* 0x000000150a0a7276 */ /* 0x000fe4000781000f */
[-C--:B------:R-:W-:Y:S02]  /*23380*/  ISETP.GE.AND P1, PT, R9, R236.reuse, PT ;  /* 0x000000ec0900720c */ /* 0x080fe40003f26270 */
        /* <DEDUP_REMOVED lines=30> */
[-C--:B------:R-:W-:Y:S02]  /*23570*/  ISETP.GE.AND P5, PT, R14, R238.reuse, PT ;  /* 0x000000ee0e00720c */ /* 0x080fe40003fa6270 */
        /* <DEDUP_REMOVED lines=18> */
[-C--:B------:R-:W-:Y:S02]  /*236a0*/  ISETP.GE.AND P0, PT, R12, R236.reuse, PT ;  /* 0x000000ec0c00720c */ /* 0x080fe40003f06270 */
        /* <DEDUP_REMOVED lines=18> */
[C---:B------:R-:W-:Y:S05]  /*237d0*/  VIADD R144, R138.reuse, 0xc040 ;  /* 0x0000c0408a907836 */ /* 0x040fea0000000000 */
        /* <DEDUP_REMOVED lines=51> */
[--C-:B------:R-:W-:Y:S01]  /*23b10*/  FFMA.FTZ R193, R193, R135, -R160.reuse ;  /* 0x00000087c1c17223 */ /* 0x100fe200000108a0 */
[----:B---3--:R-:W-:Y:S01]  /*23b20*/  F2FP.BF16.F32.PACK_AB R140, R150, R147 ;  /* 0x00000093968c723e */ /* 0x008fe200000010ff */
[-C--:B------:R-:W-:Y:S07]  /*23b30*/  FFMA.FTZ R185, R185, R135.reuse, -R160 ;  /* 0x00000087b9b97223 */ /* 0x080fee00000108a0 */
[----:B------:R-:W3:Y:S01]  /*23b40*/  MUFU.EX2 R145, R145 ;  /* 0x0000009100917308 */ /* 0x000ee20000000800 */
[----:B------:R-:W-:Y:S01]  /*23b50*/  FFMA.FTZ R179, R179, R135, -R158 ;  /* 0x00000087b3b37223 */ /* 0x000fe2000001089e */
        /* <DEDUP_REMOVED lines=49> */
[-C--:B------:R-:W-:Y:S01]  /*23e70*/  FFMA.FTZ R192, R169, R135.reuse, -R160 ;  /* 0x00000087a9c07223 */ /* 0x080fe200000108a0 */
[-CC-:B------:R-:W-:Y:S01]  /*23e80*/  FFMA.FTZ R196, R165, R135.reuse, -R158.reuse ;  /* 0x00000087a5c47223 */ /* 0x180fe2000001089e */
[-CC-:B------:R-:W-:Y:S01]  /*23e90*/  FFMA.FTZ R194, R163, R135.reuse, -R158.reuse ;  /* 0x00000087a3c27223 */ /* 0x180fe2000001089e */
[-C--:B------:R-:W-:Y:S01]  /*23ea0*/  FFMA.FTZ R161, R161, R135.reuse, -R158 ;  /* 0x00000087a1a17223 */ /* 0x080fe2000001089e */
[-CC-:B------:R-:W-:Y:S01]  /*23eb0*/  FFMA.FTZ R175, R175, R135.reuse, -R160.reuse ;  /* 0x00000087afaf7223 */ /* 0x180fe200000108a0 */
[C---:B--2---:R-:W-:Y:S01]  /*23ec0*/  HMMA.16816.F32.BF16 R12, R140.reuse, R20, R12 ;  /* 0x000000148c0c723c */ /* 0x044fe2000004180c */
[----:B------:R-:W-:Y:S02]  /*23ed0*/  MUFU.EX2 R162, R162 ;  /* 0x000000a200a27308 */ /* 0x000fe40000000800 */
[-C--:B------:R-:W-:Y:S01]  /*23ee0*/  FFMA.FTZ R171, R171, R135.reuse, -R160 ;  /* 0x00000087abab7223 */ /* 0x080fe200000108a0 */
[-C--:B------:R-:W-:Y:S01]  /*23ef0*/  FFMA.FTZ R167, R167, R135.reuse, -R158 ;  /* 0x00000087a7a77223 */ /* 0x080fe2000001089e */
[-CC-:B------:R-:W-:Y:S01]  /*23f00*/  FFMA.FTZ R159, R159, R135.reuse, -R160.reuse ;  /* 0x000000879f9f7223 */ /* 0x180fe200000108a0 */
        /* <DEDUP_REMOVED lines=14> */
[C---:B------:R-:W-:Y:S01]  /*23ff0*/  HMMA.16816.F32.BF16 R20, R140.reuse, R28, R20 ;  /* 0x0000001c8c14723c */ /* 0x040fe20000041814 */
[----:B------:R-:W-:Y:S02]  /*24000*/  MUFU.EX2 R113, R113 ;  /* 0x0000007100717308 */ /* 0x000fe40000000800 */
[----:B------:R-:W-:Y:S01]  /*24010*/  FMUL.FTZ R24, R2, R108 ;  /* 0x0000006c02187220 */ /* 0x000fe20000410000 */
[C---:B------:R-:W-:Y:S01]  /*24020*/  FMUL.FTZ R66, R0.reuse, R70 ;  /* 0x0000004600427220 */ /* 0x040fe20000410000 */
[----:B------:R-:W-:Y:S01]  /*24030*/  FMUL.FTZ R67, R0, R71 ;  /* 0x0000004700437220 */ /* 0x000fe20000410000 */
[-CC-:B------:R-:W-:Y:S01]  /*24040*/  FFMA.FTZ R108, R189, R135.reuse, -R158.reuse ;  /* 0x00000087bd6c7223 */ /* 0x180fe2000001089e */
[-C--:B------:R-:W-:Y:S01]  /*24050*/  FFMA.FTZ R154, R154, R135.reuse, -R158 ;  /* 0x000000879a9a7223 */ /* 0x080fe2000001089e */
[----:B------:R-:W-:Y:S01]  /*24060*/  FMUL.FTZ R28, R2, R104 ;  /* 0x00000068021c7220 */ /* 0x000fe20000410000 */
[--C-:B------:R-:W-:Y:S01]  /*24070*/  FFMA.FTZ R104, R190, R135, -R160.reuse ;  /* 0x00000087be687223 */ /* 0x100fe200000108a0 */
[C---:B------:R-:W-:Y:S01]  /*24080*/  HMMA.16816.F32.BF16 R24, R140.reuse, R30, R24 ;  /* 0x0000001e8c18723c */ /* 0x040fe20000041818 */
[----:B------:R-:W2:Y:S02]  /*24090*/  MUFU.EX2 R114, R114 ;  /* 0x0000007200727308 */ /* 0x000ea40000000800 */
        /* <DEDUP_REMOVED lines=8> */
[----:B------:R-:W3:Y:S01]  /*24120*/  LDSM.16.MT88.4 R76, [R138+0xc800] ;  /* 0x00c800008a4c783b */ /* 0x000ee20000004200 */
[C---:B------:R-:W-:Y:S01]  /*24130*/  HMMA.16816.F32.BF16 R28, R140.reuse, R36, R28 ;  /* 0x000000248c1c723c */ /* 0x040fe2000004181c */
[----:B------:R-:W-:Y:S02]  /*24140*/  MUFU.EX2 R105, R105 ;  /* 0x0000006900697308 */ /* 0x000fe40000000800 */
[C---:B------:R-:W-:Y:S01]  /*24150*/  FMUL.FTZ R36, R2.reuse, R96 ;  /* 0x0000006002247220 */ /* 0x040fe20000410000 */
[----:B------:R-:W-:Y:S01]  /*24160*/  FMUL.FTZ R37, R2, R97 ;  /* 0x0000006102257220 */ /* 0x000fe20000410000 */
[----:B--2---:R-:W-:Y:S01]  /*24170*/  F2FP.BF16.F32.PACK_AB R69, R114, R113 ;  /* 0x000000717245723e */ /* 0x004fe200000010ff */
[-C--:B------:R-:W-:Y:S01]  /*24180*/  FFMA.FTZ R188, R177, R135.reuse, -R158 ;  /* 0x00000087b1bc7223 */ /* 0x080fe2000001089e */
[----:B------:R-:W-:Y:S01]  /*24190*/  FFMA.FTZ R190, R173, R135, -R160 ;  /* 0x00000087adbe7223 */ /* 0x000fe200000108a0 */
[C---:B------:R-:W-:Y:S03]  /*241a0*/  HMMA.16816.F32.BF16 R32, R140.reuse, R38, R32 ;  /* 0x000000268c20723c */ /* 0x040fe60000041820 */
[----:B------:R-:W2:Y:S01]  /*241b0*/  MUFU.EX2 R106, R106 ;  /* 0x0000006a006a7308 */ /* 0x000ea20000000800 */
[C---:B------:R-:W-:Y:S01]  /*241c0*/  FMUL.FTZ R38, R0.reuse, R98 ;  /* 0x0000006200267220 */ /* 0x040fe20000410000 */
[C---:B------:R-:W-:Y:S08]  /*241d0*/  FMUL.FTZ R39, R0.reuse, R99 ;  /* 0x0000006300277220 */ /* 0x040ff00000410000 */
[----:B------:R-:W-:Y:S01]  /*241e0*/  MUFU.EX2 R104, R104 ;  /* 0x0000006800687308 */ /* 0x000fe20000000800 */
[----:B------:R-:W-:Y:S01]  /*241f0*/  LDSM.16.MT88.4 R96, [R139+0x10800] ;  /* 0x010800008b60783b */ /* 0x000fe20000004200 */
[----:B------:R-:W-:Y:S01]  /*24200*/  FFMA.FTZ R151, R0, R243, R151 ;  /* 0x000000f300977223 */ /* 0x000fe20000010097 */
[----:B------:R-:W-:Y:S07]  /*24210*/  FFMA.FTZ R147, R2, R245, R147 ;  /* 0x000000f502937223 */ /* 0x000fee0000010093 */
[----:B------:R-:W4:Y:S01]  /*24220*/  MUFU.EX2 R107, R107 ;  /* 0x0000006b006b7308 */ /* 0x000f220000000800 */
[----:B------:R-:W-:Y:S01]  /*24230*/  ISETP.GT.AND P0, PT, R240, R217, PT ;  /* 0x000000d9f000720c */ /* 0x000fe20003f04270 */
[C---:B------:R-:W-:Y:S08]  /*24240*/  HMMA.16816.F32.BF16 R36, R140.reuse, R44, R36 ;  /* 0x0000002c8c24723c */ /* 0x040ff00000041824 */
[----:B------:R-:W-:Y:S01]  /*24250*/  MUFU.EX2 R112, R112 ;  /* 0x0000007000707308 */ /* 0x000fe20000000800 */
[C---:B------:R-:W-:Y:S01]  /*24260*/  FMUL.FTZ R44, R2.reuse, R88 ;  /* 0x00000058022c7220 */ /* 0x040fe20000410000 */
[----:B------:R-:W-:Y:S01]  /*24270*/  FMUL.FTZ R45, R2, R89 ;  /* 0x00000059022d7220 */ /* 0x000fe20000410000 */
[----:B--2---:R-:W-:Y:S07]  /*24280*/  F2FP.BF16.F32.PACK_AB R68, R106, R105 ;  /* 0x000000696a44723e */ /* 0x004fee00000010ff */
[----:B------:R-:W2:Y:S01]  /*24290*/  MUFU.EX2 R115, R115 ;  /* 0x0000007300737308 */ /* 0x000ea20000000800 */
        /* <DEDUP_REMOVED lines=13> */
[----:B--2---:R-:W-:Y:S01]  /*24370*/  F2FP.BF16.F32.PACK_AB R71, R115, R112 ;  /* 0x000000707347723e */ /* 0x004fe200000010ff */
[----:B-----5:R-:W-:Y:S06]  /*24380*/  FFMA.FTZ R180, R207, R135, -R158 ;  /* 0x00000087cfb47223 */ /* 0x020fec000001089e */
[----:B------:R-:W-:Y:S01]  /*24390*/  MUFU.EX2 R188, R188 ;  /* 0x000000bc00bc7308 */ /* 0x000fe20000000800 */
[C---:B------:R-:W-:Y:S03]  /*243a0*/  HMMA.16816.F32.BF16 R48, R140.reuse, R54, R48 ;  /* 0x000000368c30723c */ /* 0x040fe60000041830 */
[C---:B------:R-:W-:Y:S01]  /*243b0*/  FMUL.FTZ R54, R0.reuse, R82 ;  /* 0x0000005200367220 */ /* 0x040fe20000410000 */
[----:B------:R-:W-:Y:S05]  /*243c0*/  FMUL.FTZ R55, R0, R83 ;  /* 0x0000005300377220 */ /* 0x000fea0000410000 */
[----:B------:R-:W-:Y:S01]  /*243d0*/  MUFU.EX2 R180, R180 ;  /* 0x000000b400b47308 */ /* 0x000fe20000000800 */
[----:B------:R-:W2:Y:S09]  /*243e0*/  LDSM.16.MT88.4 R80, [R139+0xc800] ;  /* 0x00c800008b50783b */ /* 0x000eb20000004200 */
[----:B------:R-:W-:Y:S01]  /*243f0*/  MUFU.EX2 R207, R247 ;  /* 0x000000f700cf7308 */ /* 0x000fe20000000800 */
[C---:B------:R-:W-:Y:S09]  /*24400*/  HMMA.16816.F32.BF16 R52, R140.reuse, R60, R52 ;  /* 0x0000003c8c34723c */ /* 0x040ff20000041834 */
[----:B------:R-:W-:Y:S01]  /*24410*/  MUFU.EX2 R173, R175 ;  /* 0x000000af00ad7308 */ /* 0x000fe20000000800 */
[C---:B------:R-:W-:Y:S01]  /*24420*/  FMUL.FTZ R60, R2.reuse, R72 ;  /* 0x00000048023c7220 */ /* 0x040fe20000410000 */
[----:B------:R-:W-:Y:S01]  /*24430*/  FMUL.FTZ R61, R2, R73 ;  /* 0x00000049023d7220 */ /* 0x000fe20000410000 */
[----:B------:R-:W-:Y:S07]  /*24440*/  FADD.FTZ R2, R148, R151 ;  /* 0x0000009794027221 */ /* 0x000fee0000010000 */
        /* <DEDUP_REMOVED lines=9> */
[----:B------:R-:W-:Y:S01]  /*244e0*/  FADD.FTZ R0, R145, R0 ;  /* 0x0000000091007221 */ /* 0x000fe20000010000 */
[C---:B-1----:R-:W-:Y:S07]  /*244f0*/  HMMA.16816.F32.BF16 R60, R140.reuse, R84, R60 ;  /* 0x000000548c3c723c */ /* 0x042fee000004183c */
        /* <DEDUP_REMOVED lines=77> */
[----:B----4-:R-:W-:Y:S02]  /*249d0*/  LDSM.16.MT88.4 R92, [R138+0x11800] ;  /* 0x011800008a5c783b */ /* 0x010fe40000004200 */
[-C--:B------:R-:W-:Y:S02]  /*249e0*/  FFMA.FTZ R84, R205, R135.reuse, -R160 ;  /* 0x00000087cd547223 */ /* 0x080fe400000108a0 */
[----:B------:R1:W-:Y:S03]  /*249f0*/  MUFU.EX2 R205, R178 ;  /* 0x000000b200cd7308 */ /* 0x0003e60000000800 */
[C---:B------:R-:W-:Y:S07]  /*24a00*/  HMMA.16816.F32.BF16 R48, R68.reuse, R86, R48 ;  /* 0x000000564430723c */ /* 0x040fee0000041830 */
[----:B------:R4:W5:Y:S01]  /*24a10*/  MUFU.EX2 R168, R84 ;  /* 0x0000005400a87308 */ /* 0x0009620000000800 */
[C---:B------:R-:W-:Y:S03]  /*24a20*/  HMMA.16816.F32.BF16 R52, R68.reuse, R100, R52 ;  /* 0x000000644434723c */ /* 0x040fe60000041834 */
[-CC-:B------:R-:W-:Y:S01]  /*24a30*/  FFMA.FTZ R100, R172, R135.reuse, -R158.reuse ;  /* 0x00000087ac647223 */ /* 0x180fe2000001089e */
[-C--:B-1----:R-:W-:Y:S05]  /*24a40*/  FFMA.FTZ R178, R199, R135.reuse, -R158 ;  /* 0x00000087c7b27223 */ /* 0x082fea000001089e */
[----:B------:R1:W-:Y:S01]  /*24a50*/  MUFU.EX2 R172, R96 ;  /* 0x0000006000ac7308 */ /* 0x0003e20000000800 */
[C---:B------:R-:W-:Y:S09]  /*24a60*/  HMMA.16816.F32.BF16 R56, R68.reuse, R102, R56 ;  /* 0x000000664438723c */ /* 0x040ff20000041838 */
[----:B------:R2:W5:Y:S01]  /*24a70*/  MUFU.EX2 R249, R100 ;  /* 0x0000006400f97308 */ /* 0x0005620000000800 */
[----:B----4-:R-:W4:Y:S09]  /*24a80*/  LDSM.16.MT88.4 R84, [R144+0x1800] ;  /* 0x001800009054783b */ /* 0x010f320000004200 */
[----:B------:R-:W-:Y:S01]  /*24a90*/  MUFU.EX2 R199, R203 ;  /* 0x000000cb00c77308 */ /* 0x000fe20000000800 */
[C---:B---3--:R-:W-:Y:S09]  /*24aa0*/  HMMA.16816.F32.BF16 R60, R68.reuse, R72, R60 ;  /* 0x00000048443c723c */ /* 0x048ff2000004183c */
[----:B------:R-:W-:Y:S01]  /*24ab0*/  MUFU.EX2 R178, R178 ;  /* 0x000000b200b27308 */ /* 0x000fe20000000800 */
[----:B-1----:R-:W1:Y:S01]  /*24ac0*/  LDSM.16.MT88.4 R96, [R139+0x11800] ;  /* 0x011800008b60783b */ /* 0x002e620000004200 */
[--C-:B--2---:R-:W-:Y:S01]  /*24ad0*/  FFMA.FTZ R100, R174, R135, -R160.reuse ;  /* 0x00000087ae647223 */ /* 0x104fe200000108a0 */
[----:B------:R-:W-:Y:S03]  /*24ae0*/  HMMA.16816.F32.BF16 R64, R68, R74, R64 ;  /* 0x0000004a4440723c */ /* 0x000fe60000041840 */
[----:B-----5:R-:W-:Y:S03]  /*24af0*/  F2FP.BF16.F32.PACK_AB R68, R168, R205 ;  /* 0x000000cda844723e */ /* 0x020fe600000010ff */
[----:B------:R-:W2:Y:S01]  /*24b00*/  LDSM.16.MT88.4 R72, [R144+0x5800] ;  /* 0x005800009048783b */ /* 0x000ea20000004200 */
        /* <DEDUP_REMOVED lines=28> */
[C---:B------:R-:W-:Y:S01]  /*24cd0*/  HMMA.16816.F32.BF16 R56, R68.reuse, R74, R56 ;  /* 0x0000004a4438723c */ /* 0x040fe20000041838 */
[----:B------:R-:W2:Y:S07]  /*24ce0*/  LDSM.16.MT88.4 R72, [R144+0x6000] ;  /* 0x006000009048783b */ /* 0x000eae0000004200 */
        /* <DEDUP_REMOVED lines=22> */
[C---:B------:R-:W-:Y:S08]  /*24e50*/  HMMA.16816.F32.BF16 R44, R68.reuse, R100, R44 ;  /* 0x00000064442c723c */ /* 0x040ff0000004182c */
[C---:B------:R-:W-:Y:S01]  /*24e60*/  HMMA.16816.F32.BF16 R48, R68.reuse, R102, R48 ;  /* 0x000000664430723c */ /* 0x040fe20000041830 */
[----:B------:R-:W-:Y:S07]  /*24e70*/  LDSM.16.MT88.4 R100, [R144+0x6800] ;  /* 0x006800009064783b */ /* 0x000fee0000004200 */
[C---:B--2---:R-:W-:Y:S08]  /*24e80*/  HMMA.16816.F32.BF16 R52, R68.reuse, R72, R52 ;  /* 0x000000484434723c */ /* 0x044ff00000041834 */
[C---:B------:R-:W-:Y:S01]  /*24e90*/  HMMA.16816.F32.BF16 R56, R68.reuse, R74, R56 ;  /* 0x0000004a4438723c */ /* 0x040fe20000041838 */
[----:B------:R-:W2:Y:S07]  /*24ea0*/  LDSM.16.MT88.4 R72, [R139+0x12800] ;  /* 0x012800008b48783b */ /* 0x000eae0000004200 */
        /* <DEDUP_REMOVED lines=142> */
.L_x_3651:
        /* <DEDUP_REMOVED lines=11> */
.L_x_3680:
        /* <DEDUP_REMOVED lines=178> */
.L_x_3661:
[----:B------:R-:W-:Y:S05]  /*26360*/  BSYNC.RECONVERGENT B0 ;  /* 0x0000000000007941 */ /* 0x000fea0003800200 */
.L_x_3660:
        /* <DEDUP_REMOVED lines=31> */
.L_x_3663:
[----:B------:R-:W-:Y:S05]  /*26560*/  BSYNC.RECONVERGENT B0 ;  /* 0x0000000000007941 */ /* 0x000fea0003800200 */
.L_x_3662:
        /* <DEDUP_REMOVED lines=12> */
.L_x_3665:
[----:B------:R-:W-:Y:S05]  /*26630*/  BSYNC.RECONVERGENT B0 ;  /* 0x0000000000007941 */ /* 0x000fea0003800200 */
.L_x_3664:
        /* <DEDUP_REMOVED lines=11> */
.L_x_3667:
[----:B------:R-:W-:Y:S05]  /*266f0*/  BSYNC.RECONVERGENT B0 ;  /* 0x0000000000007941 */ /* 0x000fea0003800200 */
.L_x_3666:
        /* <DEDUP_REMOVED lines=11> */
.L_x_3669:
[----:B------:R-:W-:Y:S05]  /*267b0*/  BSYNC.RECONVERGENT B0 ;  /* 0x0000000000007941 */ /* 0x000fea0003800200 */
.L_x_3668:
        /* <DEDUP_REMOVED lines=10> */
.L_x_3671:
[----:B------:R-:W-:Y:S05]  /*26860*/  BSYNC.RECONVERGENT B0 ;  /* 0x0000000000007941 */ /* 0x000fea0003800200 */
.L_x_3670:
        /* <DEDUP_REMOVED lines=10> */
.L_x_3673:
[----:B------:R-:W-:Y:S05]  /*26910*/  BSYNC.RECONVERGENT B0 ;  /* 0x0000000000007941 */ /* 0x000fea0003800200 */
.L_x_3672:
        /* <DEDUP_REMOVED lines=10> */
.L_x_3675:
[----:B------:R-:W-:Y:S05]  /*269c0*/  BSYNC.RECONVERGENT B0 ;  /* 0x0000000000007941 */ /* 0x000fea0003800200 */
.L_x_3674:
[----:B------:R-:W-:-:S04]  /*269d0*/  MOV R227, 0x0 ;  /* 0x0000000000e37802 */ /* 0x000fc80000000f00 */
[----:B-1234-:R-:W-:Y:S05]  /*269e0*/  @P3 RET.REL.NODEC R226 `(_ZN5flash24flash_fwd_splitkv_kernelI23Flash_fwd_kernel_traitsILi128ELi64ELi128ELi4ELb0ELb0EN7cutlass10bfloat16_tE19Flash_kernel_traitsILi128ELi64ELi128ELi4ES3_EELb0ELb1ELb0ELb0ELb0ELb1ELb1ELb1EEEvNS_16Flash_fwd_paramsE) ;  /* 0xfffffd94e2843950 */ /* 0x01efea0003c3ffff */
[-C--:B------:R-:W-:Y:S01]  /*269f0*/  ISETP.GE.AND P2, PT, R69, R132.reuse, PT ;  /* 0x000000844500720c */ /* 0x080fe20003f46270 */
[----:B------:R-:W-:Y:S01]  /*26a00*/  IMAD.MOV.U32 R227, RZ, RZ, 0x0 ;  /* 0x00000000ffe37424 */ /* 0x000fe200078e00ff */
[----:B------:R-:W-:-:S11]  /*26a10*/  ISETP.GE.AND P0, PT, R71, R132, PT ;  /* 0x000000844700720c */ /* 0x000fd60003f06270 */
[----:B------:R-:W-:-:S04]  /*26a20*/  @!P2 LEA R8, P1, R73, R76, 0x2 ;  /* 0x0000004c4908a211 */ /* 0x000fc800078210ff */
[----:B------:R-:W-:-:S05]  /*26a30*/  @!P2 LEA.HI.X R9, R73, R77, R3, 0x2, P1 ;  /* 0x0000004d4909a211 */ /* 0x000fca00008f1403 */
[----:B------:R1:W-:Y:S02]  /*26a40*/  @!P2 ST.E.128 desc[UR4][R8.64+0x7000], R36 ;  /* 0x007000240800a985 */ /* 0x0003e4000c101d04 */
[----:B-1----:R-:W-:Y:S05]  /*26a50*/  @P0 RET.REL.NODEC R226 `(_ZN5flash24flash_fwd_splitkv_kernelI23Flash_fwd_kernel_traitsILi128ELi64ELi128ELi4ELb0ELb0EN7cutlass10bfloat16_tE19Flash_kernel_traitsILi128ELi64ELi128ELi4ES3_EELb0ELb1ELb0ELb0ELb0ELb1ELb1ELb1EEEvNS_16Flash_fwd_paramsE) ;  /* 0xfffffd94e2680950 */ /* 0x002fea0003c3ffff */
[----:B------:R-:W-:Y:S01]  /*26a60*/  LEA R2, P0, R73, R76, 0x2 ;  /* 0x0000004c49027211 */ /* 0x000fe200078010ff */
[----:B------:R-:W-:-:S03]  /*26a70*/  IMAD.MOV.U32 R227, RZ, RZ, 0x0 ;  /* 0x00000000ffe37424 */ /* 0x000fc600078e00ff */
[----:B------:R-:W-:-:S05]  /*26a80*/  LEA.HI.X R3, R73, R77, R3, 0x2, P0 ;  /* 0x0000004d49037211 */ /* 0x000fca00000f1403 */
[----:B------:R1:W-:Y:S02]  /*26a90*/  ST.E.128 desc[UR4][R2.64+0x7100], R4 ;  /* 0x0071000402007985 */ /* 0x0003e4000c101d04 */
[----:B-1----:R-:W-:Y:S05]  /*26aa0*/  RET.REL.NODEC R226 `(_ZN5flash24flash_fwd_splitkv_kernelI23Flash_fwd_kernel_traitsILi128ELi64ELi128ELi4ELb0ELb0EN7cutlass10bfloat16_tE19Flash_kernel_traitsILi128ELi64ELi128ELi4ES3_EELb0ELb1ELb0ELb0ELb0ELb1ELb1ELb1EEEvNS_16Flash_fwd_paramsE) ;  /* 0xfffffd94e2547950 */ /* 0x002fea0003c3ffff */
.L_x_3659:
[----:B------:R-:W-:Y:S01]  /*26ab0*/  MOV R5, 0x2 ;  /* 0x0000000200057802 */ /* 0x000fe20000000f00 */
[----:B------:R-:W-:Y:S01]  /*26ac0*/  IMAD.MOV.U32 R6, RZ, RZ, -0x1 ;  /* 0xffffffffff067424 */ /* 0x000fe200078e00ff */
[----:B------:R-:W-:-:S07]  /*26ad0*/  MOV R0, 0x1f ;  /* 0x0000001f00007802 */ /* 0x000fce0000000f00 */
[----:B-1---5:R-:W-:Y:S05]  /*26ae0*/  WARPSYNC.COLLECTIVE R6, `(.L_x_3676) ;  /* 0x0000000006087348 */ /* 0x022fea0003c00000 */
[----:B------:R2:W3:Y:S02]  /*26af0*/  SHFL.BFLY P0, R10, R245, R5, R0 ;  /* 0x0c000005f50a7389 */ /* 0x0004e40000000000 */
[----:B-123-5:R-:W-:Y:S05]  /*26b00*/  ENDCOLLECTIVE ;  /* 0x000000000000791b */ /* 0x02efea0003800000 */
.L_x_3676:
[----:B------:R-:W-:Y:S02]  /*26b10*/  MOV R8, R10 ;  /* 0x0000000a00087202 */ /* 0x000fe40000000f00 */
[----:B------:R-:W-:-:S03]  /*26b20*/  MOV R5, 0x1 ;  /* 0x0000000100057802 */ /* 0x000fc60000000f00 */
[----:B------:R-:W-:-:S04]  /*26b30*/  FADD.FTZ R8, R8, R245 ;  /* 0x000000f508087221 */ /* 0x000fc80000010000 */
[----:B------:R-:W-:-:S07]  /*26b40*/  IMAD.MOV.U32 R245, RZ, RZ, R8 ;  /* 0x000000fffff57224 */ /* 0x000fce00078e0008 */
[----:B------:R-:W-:Y:S05]  /*26b50*/  WARPSYNC.COLLECTIVE R6, `(.L_x_3677) ;  /* 0x0000000006087348 */ /* 0x000fea0003c00000 */
[----:B------:R1:W2:Y:S02]  /*26b60*/  SHFL.BFLY P0, R10, R245, R5, R0 ;  /* 0x0c000005f50a7389 */ /* 0x0002a40000000000 */
[----:B-12---:R-:W-:Y:S05]  /*26b70*/  ENDCOLLECTIVE ;  /* 0x000000000000791b */ /* 0x006fea0003800000 */
.L_x_3677:
[----:B------:R-:W-:Y:S01]  /*26b80*/  MOV R245, R243 ;  /* 0x000000f300f57202 */ /* 0x000fe20000000f00 */
[----:B------:R-:W-:Y:S01]  /*26b90*/  IMAD.MOV.U32 R7, RZ, RZ, R10 ;  /* 0x000000ffff077224 */ /* 0x000fe200078e000a */
[----:B------:R-:W-:-:S03]  /*26ba0*/  MOV R5, 0x2 ;  /* 0x0000000200057802 */ /* 0x000fc60000000f00 */
[----:B------:R-:W-:-:S07]  /*26bb0*/  FADD.FTZ R14, R8, R7 ;  /* 0x00000007080e7221 */ /* 0x000fce0000010000 */
[----:B------:R-:W-:Y:S05]  /*26bc0*/  WARPSYNC.COLLECTIVE R6, `(.L_x_3678) ;  /* 0x0000000006087348 */ /* 0x000fea0003c00000 */
[----:B------:R1:W2:Y:S02]  /*26bd0*/  SHFL.BFLY P0, R10, R245, R5, R0 ;  /* 0x0c000005f50a7389 */ /* 0x0002a40000000000 */
[----:B-12---:R-:W-:Y:S05]  /*26be0*/  ENDCOLLECTIVE ;  /* 0x000000000000791b */ /* 0x006fea0003800000 */
.L_x_3678:
[----:B------:R-:W-:Y:S01]  /*26bf0*/  FADD.FTZ R9, R10, R243 ;  /* 0x000000f30a097221 */ /* 0x000fe20000010000 */
[----:B------:R-:W-:-:S03]  /*26c00*/  MOV R5, 0x1 ;  /* 0x0000000100057802 */ /* 0x000fc60000000f00 */
[----:B------:R-:W-:-:S07]  /*26c10*/  IMAD.MOV.U32 R245, RZ, RZ, R9 ;  /* 0x000000fffff57224 */ /* 0x000fce00078e0009 */
[----:B------:R-:W-:Y:S05]  /*26c20*/  WARPSYNC.COLLECTIVE R6, `(.L_x_3679) ;  /* 0x0000000006087348 */ /* 0x000fea0003c00000 */
[----:B------:R1:W2:Y:S02]  /*26c30*/  SHFL.BFLY P0, R10, R245, R5, R0 ;  /* 0x0c000005f50a7389 */ /* 0x0002a40000000000 */
[----:B-12---:R-:W-:Y:S05]  /*26c40*/  ENDCOLLECTIVE ;  /* 0x000000000000791b */ /* 0x006fea0003800000 */
.L_x_3679:
[----:B------:R-:W-:Y:S01]  /*26c50*/  MOV R12, R10 ;  /* 0x0000000a000c7202 */ /* 0x000fe20000000f00 */
[----:B------:R-:W-:Y:S06]  /*26c60*/  BRA `(.L_x_3680) ;  /* 0xffffffe800f47947 */ /* 0x000fec000383ffff */
.L_x_3681:
        /* <DEDUP_REMOVED lines=9> */
.L_x_14881:


//--------------------- .text._ZN5flash24flash_fwd_splitkv_kernelI23Flash_fwd_kernel_traitsILi128ELi64ELi128ELi4ELb0ELb0EN7cutlass10bfloat16_tE19Flash_kernel_traitsILi128ELi64ELi128ELi4ES3_EELb0ELb0ELb0ELb1ELb1ELb0ELb0ELb0EEEvNS_16Flash_fwd_paramsE --------------------------
	.section	.text._ZN5flash24flash_fwd_splitkv_kernelI23Flash_fwd_kernel_traitsILi128ELi64ELi128ELi4ELb0ELb0EN7cutlass10bfloat16_tE19Flash_kernel_traitsILi128ELi64ELi128ELi4ES3_EELb0ELb0ELb0ELb1ELb1ELb0ELb0ELb0EEEvNS_16Flash_fwd_paramsE,"ax",@progbits
	.align	128
        .global         _ZN5flash24flash_fwd_splitkv_kernelI23Flash_fwd_kernel_traitsILi128ELi64ELi128ELi4ELb0ELb0EN7cutlass10bfloat16_tE19Flash_kernel_traitsILi128ELi64ELi128ELi4ES3_EELb0ELb0ELb0ELb1ELb1ELb0ELb0ELb0EEEvNS_16Flash_fwd_paramsE
        .type           _ZN5flash24flash_fwd_splitkv_kernelI23Flash_fwd_kernel_traitsILi128ELi64ELi128ELi4ELb0ELb0EN7cutlass10bfloat16_tE19Flash_kernel_traitsILi128ELi64ELi128ELi4ES3_EELb0ELb0ELb0ELb1ELb1ELb0ELb0ELb0EEEvNS_16Flash_fwd_paramsE,@function
        .size           _ZN5flash24flash_fwd_splitkv_kernelI23Flash_fwd_kernel_traitsILi128ELi64ELi128ELi4ELb0ELb0EN7cutlass10bfloat16_tE19Flash_kernel_traitsILi128ELi64ELi128ELi4ES3_EELb0ELb0ELb0ELb1ELb1ELb0ELb0ELb0EEEvNS_16Flash_fwd_paramsE,(.L_x_14882 - _ZN5flash24flash_fwd_splitkv_kernelI23Flash_fwd_kernel_traitsILi128ELi64ELi128ELi4ELb0ELb0EN7cutlass10bfloat16_tE19Flash_kernel_traitsILi128ELi64ELi128ELi4ES3_EELb0ELb0ELb0ELb1ELb1ELb0ELb0ELb0EEEvNS_16Flash_fwd_paramsE)
        .other          _ZN5flash24flash_fwd_splitkv_kernelI23Flash_fwd_kernel_traitsILi128ELi64ELi128ELi4ELb0ELb0EN7cutlass10bfloat16_tE19Flash_kernel_traitsILi128ELi64ELi128ELi4ES3_EELb0ELb0ELb0ELb1ELb1ELb0ELb0ELb0EEEvNS_16Flash_fwd_paramsE,@"STO_CUDA_ENTRY STV_DEFAULT"
_ZN5flash24flash_fwd_splitkv_kernelI23Flash_fwd_kernel_traitsILi128ELi64ELi128ELi4ELb0ELb0EN7cutlass10bfloat16_tE19Flash_kernel_traitsILi128ELi64ELi128ELi4ES3_EELb0ELb0ELb0ELb1ELb1ELb0ELb0ELb0EEEvNS_16Flash_fwd_paramsE:
.text._ZN5flash24flash_fwd_splitkv_kernelI23Flash_fwd_kernel_traitsILi128ELi64ELi128ELi4ELb0ELb0EN7cutlass10bfloat16_tE19Flash_kernel_traitsILi128ELi64ELi128ELi4ES3_EELb0ELb0ELb0ELb1ELb1ELb0ELb0ELb0EEEvNS_16Flash_fwd_paramsE:
[----:B------:R-:W-:Y:S01]  /*0000*/  LDC R1, c[0x0][0x37c] ;  /* 0x0000df00ff017b82 */ /* 0x000fe20000000800 */
[----:B------:R-:W1:Y:S07]  /*0010*/  S2R R221, SR_CTAID.X ;  /* 0x0000000000dd7919 */ /* 0x000e6e0000002500 */
[----:B------:R-:W2:Y:S01]  /*0020*/  LDC.64 R2, c[0x0][0x348] ;  /* 0x0000d200ff027b82 */ /* 0x000ea20000000a00 */
[----:B------:R-:W-:Y:S01]  /*0030*/  BSSY.RECONVERGENT B2, `(.L_x_3682) ;  /* 0x0000005000027945 */ /* 0x000fe20003800200 */
[----:B------:R-:W-:Y:S01]  /*0040*/  MOV R218, 0x80 ;  /* 0x0000008000da7802 */ /* 0x000fe20000000f00 */
[----:B------:R-:W3:Y:S01]  /*0050*/  S2R R220, SR_CTAID.Y ;  /* 0x0000000000dc7919 */ /* 0x000ee20000002600 */
[----:B------:R-:W4:Y:S05]  /*0060*/  S2R R219, SR_CTAID.Z ;  /* 0x0000000000db7919 */ /* 0x000f2a0000002700 */
[----:B-1234-:R-:W-:Y:S05]  /*0070*/  CALL.REL.NOINC `($_ZN5flash24flash_fwd_splitkv_kernelI23Flash_fwd_kernel_traitsILi128ELi64ELi128ELi4ELb0ELb0EN7cutlass10bfloat16_tE19Flash_kernel_traitsILi128ELi64ELi128ELi4ES3_EELb0ELb0ELb0ELb1ELb1ELb0ELb0ELb0EEEvNS_16Flash_fwd_paramsE$_ZN5flash30compute_attn_1rowblock_splitkvI23Flash_fwd_kernel_traitsILi128ELi64ELi128ELi4ELb0ELb0EN7cutlass10bfloat16_tE19Flash_kernel_traitsILi128ELi64ELi128ELi4ES3_EELb0ELb0ELb0ELb1ELb1ELb0ELb0ELb0ENS_16Flash_fwd_paramsEEEvRKT8_iiiii) ;  /* 0x0000000000087944 */ /* 0x01efea0003c00000 */
[----:B------:R-:W-:Y:S05]  /*0080*/  BSYNC.RECONVERGENT B2 ;  /* 0x0000000000027941 */ /* 0x000fea0003800200 */
.L_x_3682:
[----:B------:R-:W-:Y:S05]  /*0090*/  EXIT ;  /* 0x000000000000794d */ /* 0x000fea0003800000 */
        .type           $_ZN5flash24flash_fwd_splitkv_kernelI23Flash_fwd_kernel_traitsILi128ELi64ELi128ELi4ELb0ELb0EN7cutlass10bfloat16_tE19Flash_kernel_traitsILi128ELi64ELi128ELi4ES3_EELb0ELb0ELb0ELb1ELb1ELb0ELb0ELb0EEEvNS_16Flash_fwd_paramsE$_ZN5flash30compute_attn_1rowblock_splitkvI23Flash_fwd_kernel_traitsILi128ELi64ELi128ELi4ELb0ELb0EN7cutlass10bfloat16_tE19Flash_kernel_traitsILi128ELi64ELi128ELi4ES3_EELb0ELb0ELb0ELb1ELb1ELb0ELb0ELb0ENS_16Flash_fwd_paramsEEEvRKT8_iiiii,@function
        .size           $_ZN5flash24flash_fwd_splitkv_kernelI23Flash_fwd_kernel_traitsILi128ELi64ELi128ELi4ELb0ELb0EN7cutlass10bfloat16_tE19Flash_kernel_traitsILi128ELi64ELi128ELi4ES3_EELb0ELb0ELb0ELb1ELb1ELb0ELb0ELb0EEEvNS_16Flash_fwd_paramsE$_ZN5flash30compute_attn_1rowblock_splitkvI23Flash_fwd_kernel_traitsILi128ELi64ELi128ELi4ELb0ELb0EN7cutlass10bfloat16_tE19Flash_kernel_traitsILi128ELi64ELi128ELi4ES3_EELb0ELb0ELb0ELb1ELb1ELb0ELb0ELb0ENS_16Flash_fwd_paramsEEEvRKT8_iiiii,(.L_x_14882 - $_ZN5flash24flash_fwd_splitkv_kernelI23Flash_fwd_kernel_traitsILi128ELi64ELi128ELi4ELb0ELb0EN7cutlass10bfloat16_tE19Flash_kernel_traitsILi128ELi64ELi128ELi4ES3_EELb0ELb0ELb0ELb1ELb1ELb0ELb0ELb0EEEvNS_16Flash_fwd_paramsE$_ZN5flash30compute_attn_1rowblock_splitkvI23Flash_fwd_kernel_traitsILi128ELi64ELi128ELi4ELb0ELb0EN7cutlass10bfloat16_tE19Flash_kernel_traitsILi128ELi64ELi128ELi4ES3_EELb0ELb0ELb0ELb1ELb1ELb0ELb0ELb0ENS_16Flash_fwd_paramsEEEvRKT8_iiiii)
$_ZN5flash24flash_fwd_splitkv_kernelI23Flash_fwd_kernel_traitsILi128ELi64ELi128ELi4ELb0ELb0EN7cutlass10bfloat16_tE19Flash_kernel_traitsILi128ELi64ELi128ELi4ES3_EELb0ELb0ELb0ELb1ELb1ELb0ELb0ELb0EEEvNS_16Flash_fwd_paramsE$_ZN5flash30compute_attn_1rowblock_splitkvI23Flash_fwd_kernel_traitsILi128ELi64ELi128ELi4ELb0ELb0EN7cutlass10bfloat16_tE19Flash_kernel_traitsILi128ELi64ELi128ELi4ES3_EELb0ELb0ELb0ELb1ELb1ELb0ELb0ELb0ENS_16Flash_fwd_paramsEEEvRKT8_iiiii:
[----:B------:R-:W1:Y:S02]  /*00a0*/  LDCU.64 UR4, c[0x0][0x358] ;  /* 0x00006b00ff0477ac */ /* 0x000e640008000a00 */
[----:B-1----:R-:W2:Y:S04]  /*00b0*/  LD.E.64 R10, desc[UR4][R2.64+0xf0] ;  /* 0x0000f004020a7980 */ /* 0x002ea8000c101b00 */
[----:B------:R-:W3:Y:S01]  /*00c0*/  LD.E.64 R8, desc[UR4][R2.64+0xf8] ;  /* 0x0000f80402087980 */ /* 0x000ee2000c101b00 */
[----:B------:R-:W-:-:S03]  /*00d0*/  IMAD.MOV.U32 R7, RZ, RZ, RZ ;  /* 0x000000ffff077224 */ /* 0x000fc600078e00ff */
[----:B------:R1:W5:Y:S04]  /*00e0*/  LD.E R225, desc[UR4][R2.64+0xb4] ;  /* 0x0000b40402e17980 */ /* 0x000368000c101900 */
[----:B------:R1:W5:Y:S01]  /*00f0*/  LD.E R4, desc[UR4][R2.64+0xb8] ;  /* 0x0000b80402047980 */ /* 0x000362000c101900 */
[----:B--2---:R-:W-:Y:S02]  /*0100*/  ISETP.NE.U32.AND P1, PT, R10, RZ, PT ;  /* 0x000000ff0a00720c */ /* 0x004fe40003f25070 */
[----:B---3--:R-:W-:Y:S02]  /*0110*/  ISETP.NE.U32.AND P0, PT, R8, RZ, PT ;  /* 0x000000ff0800720c */ /* 0x008fe40003f05070 */
[----:B------:R-:W-:Y:S02]  /*0120*/  ISETP.NE.AND.EX P1, PT, R11, RZ, PT, P1 ;  /* 0x000000ff0b00720c */ /* 0x000fe40003f25310 */
[----:B------:R-:W-:-:S11]  /*0130*/  ISETP.NE.AND.EX P0, PT, R9, RZ, PT, P0 ;  /* 0x000000ff0900720c */ /* 0x000fd60003f05300 */
[----:B------:R-:W-:-:S04]  /*0140*/  @P1 IMAD.WIDE.U32 R10, R220, 0x4, R10 ;  /* 0x00000004dc0a1825 */ /* 0x000fc800078e000a */
[----:B------:R-:W-:Y:S01]  /*0150*/  @P0 IMAD.WIDE.U32 R8, R220, 0x4, R8 ;  /* 0x00000004dc080825 */ /* 0x000fe200078e0008 */
[----:B------:R-:W2:Y:S04]  /*0160*/  @P1 LD.E R7, desc[UR4][R10.64] ;  /* 0x000000040a071980 */ /* 0x000ea8000c101900 */
[----:B------:R-:W2:Y:S01]  /*0170*/  @P0 LD.E R0, desc[UR4][R8.64] ;  /* 0x0000000408000980 */ /* 0x000ea2000c101900 */
[----:B------:R-:W-:Y:S01]  /*0180*/  BSSY.RECONVERGENT B1, `(.L_x_3683) ;  /* 0x000000c000017945 */ /* 0x000fe20003800200 */
[----:B--2---:R-:W-:-:S03]  /*0190*/  @P0 IMAD.IADD R5, R0, 0x1, -R7 ;  /* 0x0000000100050824 */ /* 0x004fc600078e0a07 */
[----:B-1----:R-:W-:Y:S05]  /*01a0*/  @P0 BRA `(.L_x_3684) ;  /* 0x0000000000240947 */ /* 0x002fea0003800000 */
[----:B------:R-:W2:Y:S01]  /*01b0*/  LD.E.64 R8, desc[UR4][R2.64+0x108] ;  /* 0x0001080402087980 */ /* 0x000ea2000c101b00 */
[----:B------:R-:W-:Y:S01]  /*01c0*/  BSSY.RECONVERGENT B0, `(.L_x_3685) ;  /* 0x0000006000007945 */ /* 0x000fe20003800200 */
[----:B------:R-:W-:Y:S01]  /*01d0*/  IMAD.MOV.U32 R5, RZ, RZ, RZ ;  /* 0x000000ffff057224 */ /* 0x000fe200078e00ff */
[----:B--2---:R-:W-:-:S04]  /*01e0*/  ISETP.NE.U32.AND P0, PT, R8, RZ, PT ;  /* 0x000000ff0800720c */ /* 0x004fc80003f05070 */
[----:B------:R-:W-:-:S13]  /*01f0*/  ISETP.NE.AND.EX P0, PT, R9, RZ, PT, P0 ;  /* 0x000000ff0900720c */ /* 0x000fda0003f05300 */
[----:B------:R-:W-:Y:S05]  /*0200*/  @!P0 BRA `(.L_x_3686) ;  /* 0x0000000000048947 */ /* 0x000fea0003800000 */
[----:B------:R1:W5:Y:S02]  /*0210*/  LD.E R5, desc[UR4][R2.64+0xbc] ;  /* 0x0000bc0402057980 */ /* 0x000364000c101900 */
.L_x_3686:
[----:B------:R-:W-:Y:S05]  /*0220*/  BSYNC.RECONVERGENT B0 ;  /* 0x0000000000007941 */ /* 0x000fea0003800200 */
.L_x_3685:
[----:B-----5:R-:W-:Y:S02]  /*0230*/  IADD3 R5, PT, PT, R5, R4, -R7 ;  /* 0x0000000405057210 */ /* 0x020fe40007ffe807 */
.L_x_3684:
[----:B------:R-:W-:Y:S05]  /*0240*/  BSYNC.RECONVERGENT B1 ;  /* 0x0000000000017941 */ /* 0x000fea0003800200 */
.L_x_3683:
[----:B------:R-:W-:Y:S01]  /*0250*/  IMAD.SHL.U32 R0, R221, 0x40, RZ ;  /* 0x00000040dd007824 */ /* 0x000fe200078e00ff */
[----:B------:R-:W-:Y:S01]  /*0260*/  MOV R8, R218 ;  /* 0x000000da00087202 */ /* 0x000fe20000000f00 */
[----:B------:R-:W-:-:S03]  /*0270*/  IMAD.MOV.U32 R9, RZ, RZ, 0x0 ;  /* 0x00000000ff097424 */ /* 0x000fc600078e00ff */
[----:B-----5:R-:W-:-:S13]  /*0280*/  ISETP.GT.AND P0, PT, R225, R0, PT ;  /* 0x00000000e100720c */ /* 0x020fda0003f04270 */
[----:B-1----:R-:W-:Y:S05]  /*0290*/  @!P0 RET.REL.NODEC R8 `(_ZN5flash24flash_fwd_splitkv_kernelI23Flash_fwd_kernel_traitsILi128ELi64ELi128ELi4ELb0ELb0EN7cutlass10bfloat16_tE19Flash_kernel_traitsILi128ELi64ELi128ELi4ES3_EELb0ELb0ELb0ELb1ELb1ELb0ELb0ELb0EEEvNS_16Flash_fwd_paramsE) ;  /* 0xfffffffc08588950 */ /* 0x002fea0003c3ffff */
[----:B------:R-:W-:Y:S01]  /*02a0*/  VIADD R9, R4, 0x7f ;  /* 0x0000007f04097836 */ /* 0x000fe20000000000 */
[----:B------:R-:W1:Y:S01]  /*02b0*/  S2R R198, SR_TID.X ;  /* 0x0000000000c67919 */ /* 0x000e620000002100 */
[----:B------:R-:W-:-:S03]  /*02c0*/  VIADD R5, R5, 0x7f ;  /* 0x0000007f05057836 */ /* 0x000fc60000000000 */
[----:B------:R-:W-:Y:S02]  /*02d0*/  SHF.R.S32.HI R6, RZ, 0x1f, R9 ;  /* 0x0000001fff067819 */ /* 0x000fe40000011409 */
[----:B------:R-:W-:Y:S02]  /*02e0*/  SHF.R.S32.HI R4, RZ, 0x1f, R5 ;  /* 0x0000001fff047819 */ /* 0x000fe40000011405 */
[----:B------:R-:W-:Y:S02]  /*02f0*/  LEA.HI R6, R6, R9, RZ, 0x7 ;  /* 0x0000000906067211 */ /* 0x000fe400078f38ff */
[----:B------:R-:W-:Y:S02]  /*0300*/  LEA.HI R4, R4, R5, RZ, 0x7 ;  /* 0x0000000504047211 */ /* 0x000fe400078f38ff */
[----:B------:R-:W-:Y:S02]  /*0310*/  SHF.R.S32.HI R6, RZ, 0x7, R6 ;  /* 0x00000007ff067819 */ /* 0x000fe40000011406 */
[----:B------:R-:W-:-:S04]  /*0320*/  SHF.R.S32.HI R5, RZ, 0x7, R4 ;  /* 0x00000007ff057819 */ /* 0x000fc80000011404 */
[----:B------:R-:W-:-:S04]  /*0330*/  VIMNMX R132, PT, PT, R6, R5, PT ;  /* 0x0000000506847248 */ /* 0x000fc80003fe0100 */
[----:B------:R-:W-:-:S13]  /*0340*/  ISETP.GT.AND P0, PT, R132, RZ, PT ;  /* 0x000000ff8400720c */ /* 0x000fda0003f04270 */
[----:B-1----:R-:W-:Y:S05]  /*0350*/  @P0 BRA `(.L_x_3687) ;  /* 0x0000000400180947 */ /* 0x002fea0003800000 */
[----:B------:R-:W2:Y:S04]  /*0360*/  LD.E.64 R6, desc[UR4][R2.64+0x88] ;  /* 0x0000880402067980 */ /* 0x000ea8000c101b00 */
[----:B------:R-:W3:Y:S04]  /*0370*/  LD.E.64 R14, desc[UR4][R2.64+0x80] ;  /* 0x00008004020e7980 */ /* 0x000ee8000c101b00 */
[----:B------:R-:W4:Y:S04]  /*0380*/  LD.E.64 R12, desc[UR4][R2.64+0x90] ;  /* 0x00009004020c7980 */ /* 0x000f28000c101b00 */
[----:B------:R-:W5:Y:S04]  /*0390*/  LD.E R8, desc[UR4][R2.64+0x60] ;  /* 0x0000600402087980 */ /* 0x000f68000c101900 */
[----:B------:R-:W5:Y:S04]  /*03a0*/  LD.E.64 R4, desc[UR4][R2.64+0x70] ;  /* 0x0000700402047980 */ /* 0x000f68000c101b00 */
[----:B------:R4:W5:Y:S01]  /*03b0*/  LD.E.64 R10, desc[UR4][R2.64+0xa0] ;  /* 0x0000a004020a7980 */ /* 0x000962000c101b00 */
[----:B------:R-:W-:-:S02]  /*03c0*/  IMAD.SHL.U32 R9, R198, 0x8, RZ ;  /* 0x00000008c6097824 */ /* 0x000fc400078e00ff */
[----:B------:R-:W-:-:S03]  /*03d0*/  IMAD.MOV.U32 R17, RZ, RZ, RZ ;  /* 0x000000ffff117224 */ /* 0x000fc600078e00ff */
[----:B------:R-:W-:Y:S01]  /*03e0*/  LOP3.LUT R16, R9, 0x38, RZ, 0xc0, !PT ;  /* 0x0000003809107812 */ /* 0x000fe200078ec0ff */
[----:B--2---:R-:W-:-:S04]  /*03f0*/  IMAD R9, R7, R0, RZ ;  /* 0x0000000007097224 */ /* 0x004fc800078e02ff */
[----:B------:R-:W-:-:S04]  /*0400*/  IMAD.WIDE.U32 R16, R0, R6, R16 ;  /* 0x0000000600107225 */ /* 0x000fc800078e0010 */
[----:B------:R-:W-:Y:S02]  /*0410*/  IMAD.IADD R17, R17, 0x1, R9 ;  /* 0x0000000111117824 */ /* 0x000fe400078e0209 */
[-C--:B---3--:R-:W-:Y:S02]  /*0420*/  IMAD R9, R15, R220.reuse, RZ ;  /* 0x000000dc0f097224 */ /* 0x088fe400078e02ff */
[----:B------:R-:W-:-:S04]  /*0430*/  IMAD.WIDE.U32 R14, R14, R220, R16 ;  /* 0x000000dc0e0e7225 */ /* 0x000fc800078e0010 */
[----:B------:R-:W-:Y:S02]  /*0440*/  IMAD.IADD R15, R15, 0x1, R9 ;  /* 0x000000010f0f7824 */ /* 0x000fe400078e0209 */
[-C--:B----4-:R-:W-:Y:S02]  /*0450*/  IMAD R2, R13, R219.reuse, RZ ;  /* 0x000000db0d027224 */ /* 0x090fe400078e02ff */
[----:B------:R-:W-:-:S04]  /*0460*/  IMAD.WIDE.U32 R12, R12, R219, R14 ;  /* 0x000000db0c0c7225 */ /* 0x000fc800078e000e */
[----:B-----5:R-:W-:Y:S01]  /*0470*/  IMAD R219, R8, R220, R219 ;  /* 0x000000dc08db7224 */ /* 0x020fe200078e02db */
[----:B------:R-:W-:Y:S01]  /*0480*/  IADD3 R13, PT, PT, R13, R2, RZ ;  /* 0x000000020d0d7210 */ /* 0x000fe20007ffe0ff */
[C---:B------:R-:W-:Y:S01]  /*0490*/  IMAD.IADD R9, R225.reuse, 0x1, -R0 ;  /* 0x00000001e1097824 */ /* 0x040fe200078e0a00 */
[----:B------:R-:W-:Y:S01]  /*04a0*/  SHF.R.U32.HI R2, RZ, 0x3, R198 ;  /* 0x00000003ff027819 */ /* 0x000fe200000116c6 */
[----:B------:R-:W-:Y:S01]  /*04b0*/  IMAD R225, R225, R219, R0 ;  /* 0x000000dbe1e17224 */ /* 0x000fe200078e0200 */
[----:B------:R-:W-:Y:S01]  /*04c0*/  LOP3.LUT P4, R198, R198, 0x7, RZ, 0xc0, !PT ;  /* 0x00000007c6c67812 */ /* 0x000fe2000788c0ff */
[----:B------:R-:W-:Y:S02]  /*04d0*/  IMAD.SHL.U32 R15, R6, 0x20, RZ ;  /* 0x00000020060f7824 */ /* 0x000fe400078e00ff */
[-C--:B------:R-:W-:Y:S01]  /*04e0*/  IMAD R3, R7, R2.reuse, RZ ;  /* 0x0000000207037224 */ /* 0x080fe200078e02ff */
[----:B------:R-:W-:Y:S01]  /*04f0*/  ISETP.GE.OR P4, PT, R2, R9, P4 ;  /* 0x000000090200720c */ /* 0x000fe20002786670 */
[----:B------:R-:W-:-:S04]  /*0500*/  IMAD.WIDE.U32 R12, R6, R2, R12 ;  /* 0x00000002060c7225 */ /* 0x000fc800078e000c */
[C---:B------:R-:W-:Y:S01]  /*0510*/  VIADD R8, R2.reuse, 0x10 ;  /* 0x0000001002087836 */ /* 0x040fe20000000000 */
[----:B------:R-:W-:Y:S01]  /*0520*/  IADD3 R3, PT, PT, R13, R3, RZ ;  /* 0x000000030d037210 */ /* 0x000fe20007ffe0ff */
[----:B------:R-:W-:Y:S01]  /*0530*/  VIADD R0, R2, 0x20 ;  /* 0x0000002002007836 */ /* 0x000fe20000000000 */
[C---:B------:R-:W-:Y:S01]  /*0540*/  IADD3 R13, P0, PT, R225.reuse, R2, RZ ;  /* 0x00000002e10d7210 */ /* 0x040fe20007f1e0ff */
[----:B------:R-:W-:Y:S01]  /*0550*/  IMAD.MOV.U32 R219, RZ, RZ, 0x0 ;  /* 0x00000000ffdb7424 */ /* 0x000fe200078e00ff */
[C---:B------:R-:W-:Y:S02]  /*0560*/  LEA R4, P1, R12.reuse, R4, 0x1 ;  /* 0x000000040c047211 */ /* 0x040fe400078208ff */
[----:B------:R-:W-:Y:S02]  /*0570*/  LEA.HI.X.SX32 R225, R225, RZ, 0x1, P0 ;  /* 0x000000ffe1e17211 */ /* 0x000fe400000f0eff */
[----:B------:R-:W-:Y:S02]  /*0580*/  LEA R10, P0, R13, R10, 0x2 ;  /* 0x0000000a0d0a7211 */ /* 0x000fe400078010ff */
[----:B------:R-:W-:-:S02]  /*0590*/  LEA.HI.X R5, R12, R5, R3, 0x1, P1 ;  /* 0x000000050c057211 */ /* 0x000fc400008f0c03 */
[----:B------:R-:W-:Y:S02]  /*05a0*/  LEA.HI.X R11, R13, R11, R225, 0x2, P0 ;  /* 0x0000000b0d0b7211 */ /* 0x000fe400000f14e1 */
[C---:B------:R-:W-:Y:S01]  /*05b0*/  SHF.L.U64.HI R3, R6.reuse, 0x5, R7 ;  /* 0x0000000506037819 */ /* 0x040fe20000010207 */
[----:B------:R-:W-:Y:S01]  /*05c0*/  ST.E.128 desc[UR4][R4.64], RZ ;  /* 0x000000ff04007985 */ /* 0x000fe2000c101d04 */
[-C--:B------:R-:W-:Y:S02]  /*05d0*/  IADD3 R18, P0, PT, R15, R4.reuse, RZ ;  /* 0x000000040f127210 */ /* 0x080fe40007f1e0ff */
[----:B------:R-:W-:Y:S01]  /*05e0*/  LEA R16, P1, R6, R4, 0x6 ;  /* 0x0000000406107211 */ /* 0x000fe200078230ff */
[----:B------:R-:W-:Y:S01]  /*05f0*/  ST.E.128 desc[UR4][R4.64+0x80], RZ ;  /* 0x000080ff04007985 */ /* 0x000fe2000c101d04 */
[-C--:B------:R-:W-:Y:S01]  /*0600*/  ISETP.GE.AND P3, PT, R8, R9.reuse, PT ;  /* 0x000000090800720c */ /* 0x080fe20003f66270 */
[----:B------:R-:W-:Y:S01]  /*0610*/  IMAD.X R19, R3, 0x1, R5, P0 ;  /* 0x0000000103137824 */ /* 0x000fe200000e0605 */
[----:B------:R-:W-:-:S02]  /*0620*/  ISETP.GE.AND P2, PT, R0, R9, PT ;  /* 0x000000090000720c */ /* 0x000fc40003f46270 */
[----:B------:R-:W-:Y:S02]  /*0630*/  LEA.HI.X R17, R6, R5, R7, 0x6, P1 ;  /* 0x0000000506117211 */ /* 0x000fe400008f3407 */
[----:B------:R-:W-:Y:S01]  /*0640*/  IADD3 R14, P0, PT, R16, R15, RZ ;  /* 0x0000000f100e7210 */ /* 0x000fe20007f1e0ff */
[----:B------:R-:W-:Y:S01]  /*0650*/  ST.E.128 desc[UR4][R18.64], RZ ;  /* 0x000000ff12007985 */ /* 0x000fe2000c101d04 */
[----:B------:R-:W-:Y:S02]  /*0660*/  IADD3 R2, PT, PT, R2, 0x30, RZ ;  /* 0x0000003002027810 */ /* 0x000fe40007ffe0ff */
[C---:B------:R-:W-:Y:S01]  /*0670*/  ISETP.NE.OR P3, PT, R198.reuse, RZ, P3 ;  /* 0x000000ffc600720c */ /* 0x040fe20001f65670 */
[----:B------:R-:W-:Y:S01]  /*0680*/  IMAD.X R15, R17, 0x1, R3, P0 ;  /* 0x00000001110f7824 */ /* 0x000fe200000e0603 */
[----:B------:R-:W-:Y:S01]  /*0690*/  ISETP.NE.OR P2, PT, R198, RZ, P2 ;  /* 0x000000ffc600720c */ /* 0x000fe20001745670 */
[----:B------:R-:W-:Y:S01]  /*06a0*/  ST.E.128 desc[UR4][R18.64+0x80], RZ ;  /* 0x000080ff12007985 */ /* 0x000fe2000c101d04 */
[----:B------:R-:W-:-:S02]  /*06b0*/  ISETP.GE.AND P0, PT, R2, R9, PT ;  /* 0x000000090200720c */ /* 0x000fc40003f06270 */
[----:B------:R-:W-:Y:S01]  /*06c0*/  @!P4 MOV R13, 0x7f800000 ;  /* 0x7f800000000dc802 */ /* 0x000fe20000000f00 */
[----:B------:R-:W-:Y:S01]  /*06d0*/  ST.E.128 desc[UR4][R16.64], RZ ;  /* 0x000000ff10007985 */ /* 0x000fe2000c101d04 */
[----:B------:R-:W-:-:S03]  /*06e0*/  ISETP.NE.OR P0, PT, R198, RZ, P0 ;  /* 0x000000ffc600720c */ /* 0x000fc60000705670 */
[----:B------:R-:W-:Y:S02]  /*06f0*/  ST.E.128 desc[UR4][R16.64+0x80], RZ ;  /* 0x000080ff10007985 */ /* 0x000fe4000c101d04 */
[----:B------:R-:W-:Y:S02]  /*0700*/  @!P3 IMAD.MOV.U32 R7, RZ, RZ, 0x7f800000 ;  /* 0x7f800000ff07b424 */ /* 0x000fe400078e00ff */
[----:B------:R-:W-:Y:S01]  /*0710*/  @!P2 IMAD.MOV.U32 R3, RZ, RZ, 0x7f800000 ;  /* 0x7f800000ff03a424 */ /* 0x000fe200078e00ff */
[----:B------:R-:W-:Y:S04]  /*0720*/  ST.E.128 desc[UR4][R14.64], RZ ;  /* 0x000000ff0e007985 */ /* 0x000fe8000c101d04 */
[----:B------:R-:W-:Y:S04]  /*0730*/  ST.E.128 desc[UR4][R14.64+0x80], RZ ;  /* 0x000080ff0e007985 */ /* 0x000fe8000c101d04 */
[----:B------:R-:W-:Y:S04]  /*0740*/  @!P4 ST.E desc[UR4][R10.64], R13 ;  /* 0x0000000d0a00c985 */ /* 0x000fe8000c101904 */
[----:B------:R-:W-:Y:S04]  /*0750*/  @!P3 ST.E desc[UR4][R10.64+0x40], R7 ;  /* 0x000040070a00b985 */ /* 0x000fe8000c101904 */
[----:B------:R1:W-:Y:S02]  /*0760*/  @!P2 ST.E desc[UR4][R10.64+0x80], R3 ;  /* 0x000080030a00a985 */ /* 0x0003e4000c101904 */
[----:B-1----:R-:W-:Y:S05]  /*0770*/  @P0 RET.REL.NODEC R218 `(_ZN5flash24flash_fwd_splitkv_kernelI23Flash_fwd_kernel_traitsILi128ELi64ELi128ELi4ELb0ELb0EN7cutlass10bfloat16_tE19Flash_kernel_traitsILi128ELi64ELi128ELi4ES3_EELb0ELb0ELb0ELb1ELb1ELb0ELb0ELb0EEEvNS_16Flash_fwd_paramsE) ;  /* 0xfffffff8da200950 */ /* 0x002fea0003c3ffff */
[----:B------:R-:W-:Y:S02]  /*0780*/  MOV R3, 0x7f800000 ;  /* 0x7f80000000037802 */ /* 0x000fe40000000f00 */
[----:B------:R-:W-:-:S03]  /*0790*/  MOV R219, 0x0 ;  /* 0x0000000000db7802 */ /* 0x000fc60000000f00 */
[----:B------:R1:W-:Y:S02]  /*07a0*/  ST.E desc[UR4][R10.64+0xc0], R3 ;  /* 0x0000c0030a007985 */ /* 0x0003e4000c101904 */
[----:B-1----:R-:W-:Y:S05]  /*07b0*/  RET.REL.NODEC R218 `(_ZN5flash24flash_fwd_splitkv_kernelI23Flash_fwd_kernel_traitsILi128ELi64ELi128ELi4ELb0ELb0EN7cutlass10bfloat16_tE19Flash_kernel_traitsILi128ELi64ELi128ELi4ES3_EELb0ELb0ELb0ELb1ELb1ELb0ELb0ELb0EEEvNS_16Flash_fwd_paramsE) ;  /* 0xfffffff8da107950 */ /* 0x002fea0003c3ffff */
.L_x_3687:
[----:B------:R-:W2:Y:S04]  /*07c0*/  LD.E.64 R4, desc[UR4][R2.64+0x158] ;  /* 0x0001580402047980 */ /* 0x000ea8000c101b00 */
[----:B------:R-:W3:Y:S01]  /*07d0*/  LD.E.64 R230, desc[UR4][R2.64+0x160] ;  /* 0x0001600402e67980 */ /* 0x000ee2000c101b00 */
[----:B------:R-:W-:Y:S01]  /*07e0*/  IMAD.MOV.U32 R6, RZ, RZ, R220 ;  /* 0x000000ffff067224 */ /* 0x000fe200078e00dc */
[----:B------:R-:W-:Y:S01]  /*07f0*/  BSSY.RECONVERGENT B0, `(.L_x_3688) ;  /* 0x00000a5000007945 */ /* 0x000fe20003800200 */
[----:B--2---:R-:W-:-:S04]  /*0800*/  ISETP.NE.U32.AND P0, PT, R4, RZ, PT ;  /* 0x000000ff0400720c */ /* 0x004fc80003f05070 */
[----:B------:R-:W-:-:S13]  /*0810*/  ISETP.NE.AND.EX P0, PT, R5, RZ, PT, P0 ;  /* 0x000000ff0500720c */ /* 0x000fda0003f05300 */
[----:B------:R-:W-:-:S05]  /*0820*/  @P0 IMAD.WIDE.U32 R4, R220, 0x4, R4 ;  /* 0x00000004dc040825 */ /* 0x000fca00078e0004 */
[----:B------:R1:W5:Y:S01]  /*0830*/  @P0 LD.E R6, desc[UR4][R4.64] ;  /* 0x0000000404060980 */ /* 0x000362000c101900 */
[----:B---3--:R-:W-:-:S04]  /*0840*/  ISETP.NE.U32.AND P0, PT, R230, RZ, PT ;  /* 0x000000ffe600720c */ /* 0x008fc80003f05070 */
[----:B------:R-:W-:-:S13]  /*0850*/  ISETP.NE.AND.EX P0, PT, R231, RZ, PT, P0 ;  /* 0x000000ffe700720c */ /* 0x000fda0003f05300 */
        /* <DEDUP_REMOVED lines=14> */
[----:B-----5:R-:W1:Y:S08]  /*0940*/  I2F.RP R6, R5 ;  /* 0x0000000500067306 */ /* 0x020e700000209400 */
        /* <DEDUP_REMOVED lines=21> */
[----:B------:R-:W-:Y:S02]  /*0aa0*/  @P0 IADD3 R7, PT, PT, R7, 0x1, RZ ;  /* 0x0000000107070810 */ /* 0x000fe40007ffe0ff */
[----:B------:R-:W-:Y:S02]  /*0ab0*/  IADD3 R227, PT, PT, R5, R0, RZ ;  /* 0x0000000005e37210 */ /* 0x000fe40007ffe0ff */
[----:B------:R-:W-:Y:S01]  /*0ac0*/  LEA R226, P0, R4, R230, 0x2 ;  /* 0x000000e604e27211 */ /* 0x000fe200078010ff */
[----:B------:R-:W-:-:S03]  /*0ad0*/  IMAD.MOV.U32 R8, RZ, RZ, R7 ;  /* 0x000000ffff087224 */ /* 0x000fc600078e0007 */
[----:B------:R-:W-:Y:S01]  /*0ae0*/  LEA.HI.X R227, R4, R231, R227, 0x2, P0 ;  /* 0x000000e704e37211 */ /* 0x000fe200000f14e3 */
[----:B------:R-:W-:Y:S01]  /*0af0*/  @!P1 IMAD.MOV R8, RZ, RZ, -R8 ;  /* 0x000000ffff089224 */ /* 0x000fe200078e0a08 */
        /* <DEDUP_REMOVED lines=27> */
[----:B------:R-:W-:Y:S01]  /*0cb0*/  IMAD.MOV.U32 R11, RZ, RZ, R4 ;  /* 0x000000ffff0b7224 */ /* 0x000fe200078e0004 */
[----:B------:R-:W-:Y:S01]  /*0cc0*/  SHF.R.S32.HI R7, RZ, 0x1f, R9 ;  /* 0x0000001fff077819 */ /* 0x000fe20000011409 */
[----:B------:R-:W-:-:S03]  /*0cd0*/  IMAD R4, R81, R9, RZ ;  /* 0x0000000951047224 */ /* 0x000fc600078e02ff */
[----:B------:R-:W-:Y:S02]  /*0ce0*/  @!P0 IADD3 R11, PT, PT, -R11, RZ, RZ ;  /* 0x000000ff0b0b8210 */ /* 0x000fe40007ffe1ff */
[----:B------:R-:W-:Y:S01]  /*0cf0*/  @!P1 LOP3.LUT R11, RZ, R14, RZ, 0x33, !PT ;  /* 0x0000000eff0b9212 */ /* 0x000fe200078e33ff */
[----:B------:R-:W-:-:S04]  /*0d00*/  IMAD R4, R80, R7, R4 ;  /* 0x0000000750047224 */ /* 0x000fc800078e0204 */
        /* <DEDUP_REMOVED lines=12> */
[----:B------:R-:W-:-:S04]  /*0dd0*/  IMAD.WIDE.U32 R10, R12, R0, RZ ;  /* 0x000000000c0a7225 */ /* 0x000fc800078e00ff */
[----:B------:R-:W-:Y:S01]  /*0de0*/  IMAD R4, R12, R5, R4 ;  /* 0x000000050c047224 */ /* 0x000fe200078e0204 */
[----:B------:R-:W-:Y:S01]  /*0df0*/  MOV R12, R10 ;  /* 0x0000000a000c7202 */ /* 0x000fe20000000f00 */
[----:B------:R-:W-:Y:S01]  /*0e00*/  IMAD.MOV.U32 R8, RZ, RZ, R16 ;  /* 0x000000ffff087224 */ /* 0x000fe200078e0010 */
[----:B------:R-:W-:Y:S02]  /*0e10*/  IADD3 R6, PT, PT, R17, R6, RZ ;  /* 0x0000000611067210 */ /* 0x000fe40007ffe0ff */
[----:B------:R-:W-:Y:S01]  /*0e20*/  IADD3 R10, PT, PT, R11, R4, RZ ;  /* 0x000000040b0a7210 */ /* 0x000fe20007ffe0ff */
[----:B------:R-:W-:Y:S05]  /*0e30*/  BRA `(.L_x_3690) ;  /* 0x0000000400007947 */ /* 0x000fea0003800000 */
.L_x_3689:
[----:B------:R-:W2:Y:S04]  /*0e40*/  LD.E R14, desc[UR4][R2.64+0x68] ;  /* 0x00006804020e7980 */ /* 0x000ea8000c101900 */
[----:B------:R-:W3:Y:S01]  /*0e50*/  LD.E.64 R80, desc[UR4][R2.64+0x38] ;  /* 0x0000380402507980 */ /* 0x000ee2000c101b00 */
[----:B------:R-:W-:-:S03]  /*0e60*/  MOV R86, R2 ;  /* 0x0000000200567202 */ /* 0x000fc60000000f00 */
[----:B------:R-:W4:Y:S01]  /*0e70*/  LD.E.64 R10, desc[UR4][R2.64+0x20] ;  /* 0x00002004020a7980 */ /* 0x000f22000c101b00 */
[----:B------:R-:W-:-:S05]  /*0e80*/  MOV R87, R3 ;  /* 0x0000000300577202 */ /* 0x000fca0000000f00 */
[----:B------:R-:W3:Y:S04]  /*0e90*/  LD.E.64 R88, desc[UR4][R86.64+0x40] ;  /* 0x0000400456587980 */ /* 0x000ee8000c101b00 */
[----:B------:R-:W3:Y:S04]  /*0ea0*/  LD.E.64 R16, desc[UR4][R86.64+0x50] ;  /* 0x0000500456107980 */ /* 0x000ee8000c101b00 */
[----:B------:R-:W3:Y:S04]  /*0eb0*/  LD.E.64 R12, desc[UR4][R86.64+0x28] ;  /* 0x00002804560c7980 */ /* 0x000ee8000c101b00 */
[----:B------:R2:W5:Y:S01]  /*0ec0*/  LD.E.64 R28, desc[UR4][R86.64+0x58] ;  /* 0x00005804561c7980 */ /* 0x000562000c101b00 */
[----:B------:R-:W-:Y:S01]  /*0ed0*/  IMAD.MOV.U32 R18, RZ, RZ, RZ ;  /* 0x000000ffff127224 */ /* 0x000fe200078e00ff */
[----:B-1----:R-:W-:-:S02]  /*0ee0*/  IABS R5, R219 ;  /* 0x000000db00057213 */ /* 0x002fc40000000000 */
[----:B------:R-:W-:Y:S02]  /*0ef0*/  CS2R R226, SRZ ;  /* 0x0000000000e27805 */ /* 0x000fe4000001ff00 */
[----:B------:R-:W-:Y:S02]  /*0f00*/  LEA R223, R132, 0xffffff80, 0x7 ;  /* 0xffffff8084df7811 */ /* 0x000fe400078e38ff */
[-C--:B--2---:R-:W-:Y:S02]  /*0f10*/  IABS R0, R14.reuse ;  /* 0x0000000e00007213 */ /* 0x084fe40000000000 */
[----:B------:R-:W-:Y:S02]  /*0f20*/  IABS R9, R14 ;  /* 0x0000000e00097213 */ /* 0x000fe40000000000 */
[----:B------:R-:W1:Y:S02]  /*0f30*/  I2F.RP R15, R0 ;  /* 0x00000000000f7306 */ /* 0x000e640000209400 */
[----:B------:R-:W-:Y:S01]  /*0f40*/  IADD3 R9, PT, PT, RZ, -R9, RZ ;  /* 0x80000009ff097210 */ /* 0x000fe20007ffe0ff */
[----:B----45:R-:W-:-:S05]  /*0f50*/  IMAD R11, R11, R6, RZ ;  /* 0x000000060b0b7224 */ /* 0x030fca00078e02ff */
[----:B-1----:R-:W1:Y:S02]  /*0f60*/  MUFU.RCP R8, R15 ;  /* 0x0000000f00087308 */ /* 0x002e640000001000 */
[----:B-1----:R-:W-:-:S06]  /*0f70*/  VIADD R8, R8, 0xffffffe ;  /* 0x0ffffffe08087836 */ /* 0x002fcc0000000000 */
[----:B------:R-:W1:Y:S02]  /*0f80*/  F2I.FTZ.U32.TRUNC.NTZ R19, R8 ;  /* 0x0000000800137305 */ /* 0x000e64000021f000 */
[----:B-1----:R-:W-:Y:S01]  /*0f90*/  IADD3 R4, PT, PT, RZ, -R19, RZ ;  /* 0x80000013ff047210 */ /* 0x002fe20007ffe0ff */
[----:B---3--:R-:W-:-:S04]  /*0fa0*/  IMAD R8, R81, R7, RZ ;  /* 0x0000000751087224 */ /* 0x008fc800078e02ff */
[----:B------:R-:W-:-:S04]  /*0fb0*/  IMAD R4, R4, R0, RZ ;  /* 0x0000000004047224 */ /* 0x000fc800078e02ff */
[----:B------:R-:W-:-:S04]  /*0fc0*/  IMAD.HI.U32 R4, R19, R4, R18 ;  /* 0x0000000413047227 */ /* 0x000fc800078e0012 */
[----:B------:R-:W-:-:S04]  /*0fd0*/  IMAD.WIDE.U32 R18, R80, R7, RZ ;  /* 0x0000000750127225 */ /* 0x000fc800078e00ff */
[----:B------:R-:W-:-:S04]  /*0fe0*/  IMAD.HI.U32 R4, R4, R5, RZ ;  /* 0x0000000504047227 */ /* 0x000fc800078e00ff */
[----:B------:R-:W-:Y:S01]  /*0ff0*/  IMAD R9, R4, R9, R5 ;  /* 0x0000000904097224 */ /* 0x000fe200078e0205 */
[----:B------:R-:W-:-:S04]  /*1000*/  SHF.R.S32.HI R5, RZ, 0x1f, R7 ;  /* 0x0000001fff057819 */ /* 0x000fc80000011407 */
[----:B------:R-:W-:Y:S01]  /*1010*/  ISETP.GT.U32.AND P1, PT, R0, R9, PT ;  /* 0x000000090000720c */ /* 0x000fe20003f24070 */
[----:B------:R-:W-:-:S04]  /*1020*/  IMAD R8, R80, R5, R8 ;  /* 0x0000000550087224 */ /* 0x000fc800078e0208 */
[----:B------:R-:W-:-:S08]  /*1030*/  IMAD.IADD R19, R19, 0x1, R8 ;  /* 0x0000000113137824 */ /* 0x000fd000078e0208 */
[-C--:B------:R-:W-:Y:S02]  /*1040*/  @!P1 IADD3 R9, PT, PT, R9, -R0.reuse, RZ ;  /* 0x8000000009099210 */ /* 0x080fe40007ffe0ff */
[----:B------:R-:W-:Y:S02]  /*1050*/  @!P1 IADD3 R4, PT, PT, R4, 0x1, RZ ;  /* 0x0000000104049810 */ /* 0x000fe40007ffe0ff */
[----:B------:R-:W-:Y:S02]  /*1060*/  ISETP.GE.U32.AND P2, PT, R9, R0, PT ;  /* 0x000000000900720c */ /* 0x000fe40003f46070 */
[----:B------:R-:W-:Y:S02]  /*1070*/  LOP3.LUT R9, R219, R14, RZ, 0x3c, !PT ;  /* 0x0000000edb097212 */ /* 0x000fe400078e3cff */
[----:B------:R-:W-:Y:S02]  /*1080*/  SHF.R.S32.HI R0, RZ, 0x1f, R6 ;  /* 0x0000001fff007819 */ /* 0x000fe40000011406 */
[----:B------:R-:W-:-:S02]  /*1090*/  ISETP.GE.AND P0, PT, R9, RZ, PT ;  /* 0x000000ff0900720c */ /* 0x000fc40003f06270 */
[----:B------:R-:W-:Y:S01]  /*10a0*/  ISETP.NE.AND P1, PT, R14, RZ, PT ;  /* 0x000000ff0e00720c */ /* 0x000fe20003f25270 */
[C---:B------:R-:W-:Y:S02]  /*10b0*/  IMAD R8, R10.reuse, R0, R11 ;  /* 0x000000000a087224 */ /* 0x040fe400078e020b */
[----:B------:R-:W-:-:S04]  /*10c0*/  IMAD.WIDE.U32 R10, R10, R6, R18 ;  /* 0x000000060a0a7225 */ /* 0x000fc800078e0012 */
[----:B------:R-:W-:Y:S01]  /*10d0*/  @P2 VIADD R4, R4, 0x1 ;  /* 0x0000000104042836 */ /* 0x000fe20000000000 */
[----:B------:R-:W-:Y:S01]  /*10e0*/  IADD3 R11, PT, PT, R11, R8, RZ ;  /* 0x000000080b0b7210 */ /* 0x000fe20007ffe0ff */
[----:B------:R-:W-:-:S03]  /*10f0*/  IMAD.WIDE.U32 R18, R88, R7, RZ ;  /* 0x0000000758127225 */ /* 0x000fc600078e00ff */
[----:B------:R-:W-:Y:S01]  /*1100*/  MOV R9, R4 ;  /* 0x0000000400097202 */ /* 0x000fe20000000f00 */
[----:B------:R-:W-:Y:S02]  /*1110*/  IMAD R4, R89, R7, RZ ;  /* 0x0000000759047224 */ /* 0x000fe400078e02ff */
[----:B------:R-:W-:Y:S01]  /*1120*/  IMAD R8, R81, R223, RZ ;  /* 0x000000df51087224 */ /* 0x000fe200078e02ff */
[----:B------:R-:W-:Y:S01]  /*1130*/  @!P0 IADD3 R9, PT, PT, -R9, RZ, RZ ;  /* 0x000000ff09098210 */ /* 0x000fe20007ffe1ff */
[----:B------:R-:W-:Y:S01]  /*1140*/  IMAD R4, R88, R5, R4 ;  /* 0x0000000558047224 */ /* 0x000fe200078e0204 */
[----:B------:R-:W-:Y:S01]  /*1150*/  @!P1 LOP3.LUT R9, RZ, R14, RZ, 0x33, !PT ;  /* 0x0000000eff099212 */ /* 0x000fe200078e33ff */
[----:B------:R-:W-:-:S03]  /*1160*/  IMAD.WIDE.U32 R10, R80, R223, R10 ;  /* 0x000000df500a7225 */ /* 0x000fc600078e000a */
[----:B------:R-:W-:Y:S01]  /*1170*/  IADD3 R19, PT, PT, R19, R4, RZ ;  /* 0x0000000413137210 */ /* 0x000fe20007ffe0ff */
[----:B------:R-:W-:Y:S01]  /*1180*/  IMAD.IADD R11, R11, 0x1, R8 ;  /* 0x000000010b0b7824 */ /* 0x000fe200078e0208 */
[----:B------:R-:W-:Y:S01]  /*1190*/  SHF.R.S32.HI R4, RZ, 0x1f, R9 ;  /* 0x0000001fff047819 */ /* 0x000fe20000011409 */
[-C--:B------:R-:W-:Y:S02]  /*11a0*/  IMAD R7, R17, R9.reuse, RZ ;  /* 0x0000000911077224 */ /* 0x080fe400078e02ff */
[----:B------:R-:W-:Y:S02]  /*11b0*/  IMAD R5, R13, R6, RZ ;  /* 0x000000060d057224 */ /* 0x000fe400078e02ff */
[----:B------:R-:W-:-:S04]  /*11c0*/  IMAD.WIDE.U32 R8, R16, R9, R10 ;  /* 0x0000000910087225 */ /* 0x000fc800078e000a */
[----:B------:R-:W-:Y:S01]  /*11d0*/  IMAD R4, R16, R4, R7 ;  /* 0x0000000410047224 */ /* 0x000fe200078e0207 */
[----:B------:R-:W-:Y:S01]  /*11e0*/  MOV R7, RZ ;  /* 0x000000ff00077202 */ /* 0x000fe20000000f00 */
[C---:B------:R-:W-:Y:S02]  /*11f0*/  IMAD R5, R12.reuse, R0, R5 ;  /* 0x000000000c057224 */ /* 0x040fe400078e0205 */
[----:B------:R-:W-:Y:S01]  /*1200*/  IMAD.WIDE.U32 R12, R12, R6, R18 ;  /* 0x000000060c0c7225 */ /* 0x000fe200078e0012 */
[----:B------:R-:W-:Y:S02]  /*1210*/  IADD3 R6, PT, PT, R9, R4, RZ ;  /* 0x0000000409067210 */ /* 0x000fe40007ffe0ff */
[----:B------:R-:W-:Y:S01]  /*1220*/  MOV R9, R223 ;  /* 0x000000df00097202 */ /* 0x000fe20000000f00 */
[----:B------:R-:W-:Y:S02]  /*1230*/  IMAD.IADD R10, R13, 0x1, R5 ;  /* 0x000000010d0a7824 */ /* 0x000fe400078e0205 */
.L_x_3690:
[----:B------:R-:W-:Y:S05]  /*1240*/  BSYNC.RECONVERGENT B0 ;  /* 0x0000000000007941 */ /* 0x000fea0003800200 */
.L_x_3688:
[----:B------:R-:W2:Y:S04]  /*1250*/  LD.E.64 R26, desc[UR4][R86.64+0x18] ;  /* 0x00001804561a7980 */ /* 0x000ea8000c101b00 */
[----:B------:R-:W3:Y:S04]  /*1260*/  LD.E.64 R22, desc[UR4][R86.64+0x8] ;  /* 0x0000080456167980 */ /* 0x000ee8000c101b00 */
[----:B------:R-:W4:Y:S04]  /*1270*/  LD.E.64 R18, desc[UR4][R86.64+0x48] ;  /* 0x0000480456127980 */ /* 0x000f28000c101b00 */
[----:B------:R-:W5:Y:S04]  /*1280*/  LD.E.64 R20, desc[UR4][R86.64+0x30] ;  /* 0x0000300456147980 */ /* 0x000f68000c101b00 */
[----:B------:R-:W4:Y:S04]  /*1290*/  LD.E.64 R16, desc[UR4][R86.64] ;  /* 0x0000000456107980 */ /* 0x000f28000c101b00 */
[----:B------:R-:W4:Y:S01]  /*12a0*/  LD.E.64 R4, desc[UR4][R86.64+0x10] ;  /* 0x0000100456047980 */ /* 0x000f22000c101b00 */
[-C--:B------:R-:W-:Y:S01]  /*12b0*/  IABS R13, R14.reuse ;  /* 0x0000000e000d7213 */ /* 0x080fe20000000000 */
[----:B------:R-:W-:Y:S01]  /*12c0*/  IMAD.MOV.U32 R30, RZ, RZ, RZ ;  /* 0x000000ffff1e7224 */ /* 0x000fe200078e00ff */
[----:B------:R-:W-:Y:S01]  /*12d0*/  IABS R15, R14 ;  /* 0x0000000e000f7213 */ /* 0x000fe20000000000 */
[----:B------:R-:W-:Y:S01]  /*12e0*/  IMAD R7, R7, R88, RZ ;  /* 0x0000005807077224 */ /* 0x000fe200078e02ff */
[----:B------:R-:W1:Y:S01]  /*12f0*/  I2F.RP R25, R13 ;  /* 0x0000000d00197306 */ /* 0x000e620000209400 */
[----:B------:R-:W-:Y:S01]  /*1300*/  IMAD.MOV.U32 R197, RZ, RZ, RZ ;  /* 0x000000ffffc57224 */ /* 0x000fe200078e00ff */
[----:B------:R-:W1:Y:S01]  /*1310*/  S2UR UR6, SR_CgaCtaId ;  /* 0x00000000000679c3 */ /* 0x000e620000008800 */
[----:B------:R-:W-:Y:S01]  /*1320*/  IMAD.MOV R15, RZ, RZ, -R15 ;  /* 0x000000ffff0f7224 */ /* 0x000fe200078e0a0f */
[----:B------:R-:W-:Y:S01]  /*1330*/  UMOV UR7, 0x400 ;  /* 0x0000040000077882 */ /* 0x000fe20000000000 */
[----:B------:R-:W-:Y:S01]  /*1340*/  IMAD R7, R9, R89, R7 ;  /* 0x0000005909077224 */ /* 0x000fe200078e0207 */
[C---:B------:R-:W-:Y:S01]  /*1350*/  SHF.L.U64.HI R211, R80.reuse, 0x5, R81 ;  /* 0x0000000550d37819 */ /* 0x040fe20000010251 */
[----:B------:R-:W-:Y:S01]  /*1360*/  IMAD.SHL.U32 R210, R80, 0x20, RZ ;  /* 0x0000002050d27824 */ /* 0x000fe200078e00ff */
[C-C-:B------:R-:W-:Y:S01]  /*1370*/  SHF.L.U64.HI R209, R88.reuse, 0x5, R89.reuse ;  /* 0x0000000558d17819 */ /* 0x140fe20000010259 */
[----:B------:R-:W-:Y:S01]  /*1380*/  IMAD.SHL.U32 R208, R88, 0x20, RZ ;  /* 0x0000002058d07824 */ /* 0x000fe200078e00ff */
[----:B------:R-:W-:Y:S01]  /*1390*/  SHF.R.U32.HI R201, RZ, 0x1, R198 ;  /* 0x00000001ffc97819 */ /* 0x000fe200000116c6 */
[----:B------:R-:W-:Y:S01]  /*13a0*/  IMAD.SHL.U32 R85, R198, 0x40, RZ ;  /* 0x00000040c6557824 */ /* 0x000fe200078e00ff */
[----:B------:R-:W-:Y:S01]  /*13b0*/  SHF.L.U64.HI R135, R88, 0x4, R89 ;  /* 0x0000000458877819 */ /* 0x000fe20000010259 */
[----:B------:R-:W-:Y:S01]  /*13c0*/  IMAD.SHL.U32 R200, R198, 0x20, RZ ;  /* 0x00000020c6c87824 */ /* 0x000fe200078e00ff */
[----:B------:R-:W-:Y:S01]  /*13d0*/  SHF.L.U64.HI R213, R80, 0x4, R81 ;  /* 0x0000000450d57819 */ /* 0x000fe20000010251 */
[----:B-1----:R-:W1:Y:S01]  /*13e0*/  MUFU.RCP R24, R25 ;  /* 0x0000001900187308 */ /* 0x002e620000001000 */
[----:B------:R-:W-:-:S02]  /*13f0*/  IMAD.MOV.U32 R84, RZ, RZ, 0x40 ;  /* 0x00000040ff547424 */ /* 0x000fc400078e00ff */
[----:B------:R-:W-:Y:S01]  /*1400*/  LOP3.LUT R200, R200, 0x7c00, RZ, 0xc0, !PT ;  /* 0x00007c00c8c87812 */ /* 0x000fe200078ec0ff */
[----:B------:R-:W-:Y:S01]  /*1410*/  IMAD.SHL.U32 R212, R80, 0x10, RZ ;  /* 0x0000001050d47824 */ /* 0x000fe200078e00ff */
[----:B------:R-:W-:-:S06]  /*1420*/  ULEA UR6, UR6, UR7, 0x18 ;  /* 0x0000000706067291 */ /* 0x000fcc000f8ec0ff */
[----:B------:R-:W-:Y:S02]  /*1430*/  IMAD.U32 R199, RZ, RZ, UR6 ;  /* 0x00000006ffc77e24 */ /* 0x000fe4000f8e00ff */
[----:B-1----:R-:W-:-:S04]  /*1440*/  VIADD R24, R24, 0xffffffe ;  /* 0x0ffffffe18187836 */ /* 0x002fc80000000000 */
[----:B------:R-:W1:Y:S02]  /*1450*/  F2I.FTZ.U32.TRUNC.NTZ R31, R24 ;  /* 0x00000018001f7305 */ /* 0x000e64000021f000 */
[----:B-1----:R-:W-:-:S04]  /*1460*/  IMAD.MOV R0, RZ, RZ, -R31 ;  /* 0x000000ffff007224 */ /* 0x002fc800078e0a1f */
[----:B------:R-:W-:Y:S01]  /*1470*/  IMAD R11, R0, R13, RZ ;  /* 0x0000000d000b7224 */ /* 0x000fe200078e02ff */
[----:B------:R-:W-:-:S03]  /*1480*/  IABS R0, R219 ;  /* 0x000000db00007213 */ /* 0x000fc60000000000 */
[----:B------:R-:W-:-:S06]  /*1490*/  IMAD.HI.U32 R11, R31, R11, R30 ;  /* 0x0000000b1f0b7227 */ /* 0x000fcc00078e001e */
[----:B------:R-:W-:-:S04]  /*14a0*/  IMAD.HI.U32 R11, R11, R0, RZ ;  /* 0x000000000b0b7227 */ /* 0x000fc800078e00ff */
[----:B------:R-:W-:Y:S02]  /*14b0*/  IMAD R24, R11, R15, R0 ;  /* 0x0000000f0b187224 */ /* 0x000fe400078e0200 */
[----:B------:R-:W-:-:S03]  /*14c0*/  IMAD.SHL.U32 R0, R198, 0x8, RZ ;  /* 0x00000008c6007824 */ /* 0x000fc600078e00ff */
[----:B------:R-:W-:Y:S02]  /*14d0*/  ISETP.GT.U32.AND P2, PT, R13, R24, PT ;  /* 0x000000180d00720c */ /* 0x000fe40003f44070 */
[----:B------:R-:W-:-:S04]  /*14e0*/  LOP3.LUT R196, R0, 0x38, RZ, 0xc0, !PT ;  /* 0x0000003800c47812 */ /* 0x000fc800078ec0ff */
[----:B------:R-:W-:-:S07]  /*14f0*/  IADD3 R12, P0, PT, R196, R12, RZ ;  /* 0x0000000cc40c7210 */ /* 0x000fce0007f1e0ff */
[----:B------:R-:W-:Y:S01]  /*1500*/  @!P2 IMAD.IADD R24, R24, 0x1, -R13 ;  /* 0x000000011818a824 */ /* 0x000fe200078e0a0d */
[----:B------:R-:W-:-:S04]  /*1510*/  @!P2 IADD3 R11, PT, PT, R11, 0x1, RZ ;  /* 0x000000010b0ba810 */ /* 0x000fc80007ffe0ff */
[----:B------:R-:W-:Y:S02]  /*1520*/  ISETP.GE.U32.AND P3, PT, R24, R13, PT ;  /* 0x0000000d1800720c */ /* 0x000fe40003f66070 */
[----:B------:R-:W-:-:S04]  /*1530*/  LOP3.LUT R13, R219, R14, RZ, 0x3c, !PT ;  /* 0x0000000edb0d7212 */ /* 0x000fc800078e3cff */
[----:B------:R-:W-:Y:S01]  /*1540*/  ISETP.GE.AND P1, PT, R13, RZ, PT ;  /* 0x000000ff0d00720c */ /* 0x000fe20003f26270 */
[----:B------:R-:W-:Y:S01]  /*1550*/  IMAD.X R13, RZ, RZ, R10, P0 ;  /* 0x000000ffff0d7224 */ /* 0x000fe200000e060a */
[----:B------:R-:W-:Y:S02]  /*1560*/  ISETP.NE.AND P0, PT, R14, RZ, PT ;  /* 0x000000ff0e00720c */ /* 0x000fe40003f05270 */
[----:B------:R-:W-:Y:S01]  /*1570*/  SHF.R.U32.HI R10, RZ, 0x3, R198 ;  /* 0x00000003ff0a7819 */ /* 0x000fe200000116c6 */
[----:B------:R-:W-:Y:S01]  /*1580*/  IMAD.WIDE.U32 R12, R9, R88, R12 ;  /* 0x00000058090c7225 */ /* 0x000fe200078e000c */
[----:B------:R-:W-:-:S03]  /*1590*/  LOP3.LUT R9, R0, 0x1c0, RZ, 0xc0, !PT ;  /* 0x000001c000097812 */ /* 0x000fc600078ec0ff */
[----:B------:R-:W-:Y:S01]  /*15a0*/  @P3 VIADD R11, R11, 0x1 ;  /* 0x000000010b0b3836 */ /* 0x000fe20000000000 */
[----:B------:R-:W-:Y:S01]  /*15b0*/  LOP3.LUT R9, R9, 0x38, R198, 0xf8, !PT ;  /* 0x0000003809097812 */ /* 0x000fe200078ef8c6 */
[----:B------:R-:W-:Y:S02]  /*15c0*/  IMAD.IADD R13, R13, 0x1, R7 ;  /* 0x000000010d0d7824 */ /* 0x000fe400078e0207 */
[----:B------:R-:W-:Y:S01]  /*15d0*/  @!P1 IMAD.MOV R11, RZ, RZ, -R11 ;  /* 0x000000ffff0b9224 */ /* 0x000fe200078e0a0b */
[----:B------:R-:W-:Y:S02]  /*15e0*/  LOP3.LUT R9, R9, R196, RZ, 0x3c, !PT ;  /* 0x000000c409097212 */ /* 0x000fe400078e3cff */
[----:B------:R-:W-:Y:S02]  /*15f0*/  @!P0 LOP3.LUT R11, RZ, R14, RZ, 0x33, !PT ;  /* 0x0000000eff0b8212 */ /* 0x000fe400078e33ff */
[----:B------:R-:W-:Y:S02]  /*1600*/  IADD3 R14, P0, PT, R196, R8, RZ ;  /* 0x00000008c40e7210 */ /* 0x000fe40007f1e0ff */
[----:B------:R-:W-:Y:S01]  /*1610*/  SHF.R.S32.HI R8, RZ, 0x1f, R11 ;  /* 0x0000001fff087819 */ /* 0x000fe2000001140b */
[----:B------:R-:W-:Y:S01]  /*1620*/  IMAD R7, R29, R11, RZ ;  /* 0x0000000b1d077224 */ /* 0x000fe200078e02ff */
[----:B------:R-:W-:Y:S01]  /*1630*/  LOP3.LUT R0, R9, 0x1e00, R0, 0xf8, !PT ;  /* 0x00001e0009007812 */ /* 0x000fe200078ef800 */
[----:B------:R-:W-:-:S02]  /*1640*/  IMAD.X R15, RZ, RZ, R6, P0 ;  /* 0x000000ffff0f7224 */ /* 0x000fc400000e0606 */
[----:B------:R-:W-:Y:S02]  /*1650*/  IMAD R7, R8, R28, R7 ;  /* 0x0000001c08077224 */ /* 0x000fe400078e0207 */
[----:B------:R-:W-:Y:S02]  /*1660*/  IMAD R8, R81, R10, RZ ;  /* 0x0000000a51087224 */ /* 0x000fe400078e02ff */
[----:B------:R-:W-:-:S04]  /*1670*/  IMAD.WIDE.U32 R14, R10, R80, R14 ;  /* 0x000000500a0e7225 */ /* 0x000fc800078e000e */
[----:B------:R-:W-:Y:S01]  /*1680*/  IMAD.WIDE.U32 R12, R11, R28, R12 ;  /* 0x0000001c0b0c7225 */ /* 0x000fe200078e000c */
[----:B------:R-:W-:-:S03]  /*1690*/  IADD3 R215, PT, PT, R15, R8, RZ ;  /* 0x000000080fd77210 */ /* 0x000fc60007ffe0ff */
[----:B------:R-:W-:Y:S02]  /*16a0*/  IMAD.MOV.U32 R11, RZ, RZ, RZ ;  /* 0x000000ffff0b7224 */ /* 0x000fe400078e00ff */
[----:B------:R-:W-:Y:S02]  /*16b0*/  IMAD.IADD R7, R13, 0x1, R7 ;  /* 0x000000010d077824 */ /* 0x000fe400078e0207 */
[----:B------:R-:W-:Y:S01]  /*16c0*/  IMAD R229, R0, 0x2, R199 ;  /* 0x0000000200e57824 */ /* 0x000fe200078e02c7 */
[----:B------:R-:W-:Y:S01]  /*16d0*/  LOP3.LUT R0, R85, 0x400, RZ, 0xc0, !PT ;  /* 0x0000040055007812 */ /* 0x000fe200078ec0ff */
[-C--:B--2---:R-:W-:Y:S02]  /*16e0*/  IMAD R6, R27, R220.reuse, RZ ;  /* 0x000000dc1b067224 */ /* 0x084fe400078e02ff */
[----:B------:R-:W-:Y:S01]  /*16f0*/  IMAD.WIDE.U32 R26, R26, R220, R196 ;  /* 0x000000dc1a1a7225 */ /* 0x000fe200078e00c4 */
[----:B---3--:R-:W-:-:S03]  /*1700*/  LEA R214, P0, R14, R22, 0x1 ;  /* 0x000000160ed67211 */ /* 0x008fc600078008ff */
[----:B------:R-:W-:Y:S01]  /*1710*/  IMAD.IADD R27, R27, 0x1, R6 ;  /* 0x000000011b1b7824 */ /* 0x000fe200078e0206 */
[----:B------:R-:W-:Y:S01]  /*1720*/  LEA.HI.X R215, R14, R23, R215, 0x1, P0 ;  /* 0x000000170ed77211 */ /* 0x000fe200000f0cd7 */
[----:B------:R-:W-:Y:S01]  /*1730*/  IMAD.WIDE.U32 R22, R221, 0x40, R10 ;  /* 0x00000040dd167825 */ /* 0x000fe200078e000a */
[----:B-----5:R-:W-:-:S03]  /*1740*/  SHF.L.U64.HI R13, R20, 0x5, R21 ;  /* 0x00000005140d7819 */ /* 0x020fc60000010215 */
[----:B----4-:R-:W-:Y:S01]  /*1750*/  IMAD R8, R19, R219, RZ ;  /* 0x000000db13087224 */ /* 0x010fe200078e02ff */
[----:B------:R-:W-:Y:S01]  /*1760*/  SHF.L.U64.HI R19, R20, 0x4, R21 ;  /* 0x0000000414137819 */ /* 0x000fe20000010215 */
[----:B------:R-:W-:-:S04]  /*1770*/  IMAD.WIDE.U32 R24, R219, R18, R26 ;  /* 0x00000012db187225 */ /* 0x000fc800078e001a */
[----:B------:R-:W-:Y:S02]  /*1780*/  IMAD.MOV.U32 R6, RZ, RZ, R12 ;  /* 0x000000ffff067224 */ /* 0x000fe400078e000c */
[C---:B------:R-:W-:Y:S02]  /*1790*/  IMAD.SHL.U32 R12, R20.reuse, 0x20, RZ ;  /* 0x00000020140c7824 */ /* 0x040fe400078e00ff */
[----:B------:R-:W-:Y:S02]  /*17a0*/  IMAD R9, R23, R20, RZ ;  /* 0x0000001417097224 */ /* 0x000fe400078e02ff */
[C---:B------:R-:W-:Y:S02]  /*17b0*/  IMAD.SHL.U32 R18, R20.reuse, 0x10, RZ ;  /* 0x0000001014127824 */ /* 0x040fe400078e00ff */
[----:B------:R-:W-:Y:S02]  /*17c0*/  IMAD.IADD R25, R25, 0x1, R8 ;  /* 0x0000000119197824 */ /* 0x000fe400078e0208 */
[----:B------:R-:W-:-:S04]  /*17d0*/  IMAD.WIDE.U32 R12, R20, R22, R12 ;  /* 0x00000016140c7225 */ /* 0x000fc800078e000c */
[----:B------:R-:W-:Y:S01]  /*17e0*/  IMAD R9, R21, R22, R9 ;  /* 0x0000001615097224 */ /* 0x000fe200078e0209 */
[--C-:B------:R-:W-:Y:S01]  /*17f0*/  IADD3 R21, P1, P0, R24, R12, R18.reuse ;  /* 0x0000000c18157210 */ /* 0x100fe2000783e012 */
[----:B------:R-:W-:Y:S01]  /*1800*/  IMAD.WIDE.U32 R26, R20, R22, R18 ;  /* 0x00000016141a7225 */ /* 0x000fe200078e0012 */
[----:B------:R-:W-:Y:S02]  /*1810*/  IADD3 R15, P2, PT, R24, R12, RZ ;  /* 0x0000000c180f7210 */ /* 0x000fe40007f5e0ff */
[----:B------:R-:W-:Y:S01]  /*1820*/  IADD3 R13, PT, PT, R9, R13, RZ ;  /* 0x0000000d090d7210 */ /* 0x000fe20007ffe0ff */
[----:B------:R-:W-:Y:S01]  /*1830*/  IMAD.WIDE.U32 R22, R20, R22, R24 ;  /* 0x0000001614167225 */ /* 0x000fe200078e0018 */
[----:B------:R-:W-:Y:S02]  /*1840*/  IADD3 R11, P3, PT, R24, R26, RZ ;  /* 0x0000001a180b7210 */ /* 0x000fe40007f7e0ff */
[----:B------:R-:W-:Y:S01]  /*1850*/  IADD3.X R19, PT, PT, R25, R13, R19, P1, P0 ;  /* 0x0000000d19137210 */ /* 0x000fe20000fe0413 */
[----:B------:R-:W-:Y:S01]  /*1860*/  IMAD.IADD R23, R23, 0x1, R9 ;  /* 0x0000000117177824 */ /* 0x000fe200078e0209 */
[----:B------:R-:W-:Y:S01]  /*1870*/  LEA R24, P4, R22, R16, 0x1 ;  /* 0x0000001016187211 */ /* 0x000fe200078808ff */
[----:B------:R-:W-:Y:S01]  /*1880*/  IMAD.X R13, R13, 0x1, R25, P2 ;  /* 0x000000010d0d7824 */ /* 0x000fe200010e0619 */
[----:B------:R-:W-:Y:S01]  /*1890*/  IADD3.X R9, PT, PT, R25, R9, R27, P3, !PT ;  /* 0x0000000919097210 */ /* 0x000fe20001ffe41b */
[----:B------:R-:W-:Y:S01]  /*18a0*/  IMAD.WIDE.U32 R216, R10, R88, R6 ;  /* 0x000000580ad87225 */ /* 0x000fe200078e0006 */
[----:B------:R-:W-:-:S02]  /*18b0*/  LEA.HI.X R25, R22, R17, R23, 0x1, P4 ;  /* 0x0000001116197211 */ /* 0x000fc400020f0c17 */
[-C--:B------:R-:W-:Y:S01]  /*18c0*/  LEA R22, P2, R11, R16.reuse, 0x1 ;  /* 0x000000100b167211 */ /* 0x080fe200078408ff */
[----:B------:R-:W-:Y:S01]  /*18d0*/  IMAD.MOV.U32 R197, RZ, RZ, 0x20 ;  /* 0x00000020ffc57424 */ /* 0x000fe200078e00ff */
[-C--:B------:R-:W-:Y:S01]  /*18e0*/  LEA R8, P1, R15, R16.reuse, 0x1 ;  /* 0x000000100f087211 */ /* 0x080fe200078208ff */
[----:B------:R-:W-:Y:S01]  /*18f0*/  @!PT LDS RZ, [RZ] ;  /* 0x00000000fffff984 */ /* 0x000fe20000000800 */
[----:B------:R-:W-:Y:S01]  /*1900*/  @!PT LDS RZ, [RZ] ;  /* 0x00000000fffff984 */ /* 0x000fe20000000800 */
[----:B------:R-:W-:Y:S01]  /*1910*/  @!PT LDS RZ, [RZ] ;  /* 0x00000000fffff984 */ /* 0x000fe20000000800 */
[----:B------:R-:W-:Y:S01]  /*1920*/  LDGSTS.E.BYPASS.LTC128B.128 [R229], desc[UR4][R24.64] ;  /* 0x0000000018e57fae */ /* 0x000fe2000b981a04 */
[----:B------:R-:W-:Y:S02]  /*1930*/  LEA R12, P0, R21, R16, 0x1 ;  /* 0x00000010150c7211 */ /* 0x000fe400078008ff */
[-C--:B------:R-:W-:Y:S01]  /*1940*/  LEA.HI.X R23, R11, R17.reuse, R9, 0x1, P2 ;  /* 0x000000110b177211 */ /* 0x080fe200010f0c09 */
[----:B------:R-:W-:Y:S01]  /*1950*/  LDGSTS.E.BYPASS.LTC128B.128 [R229+0x2000], desc[UR4][R24.64+0x80] ;  /* 0x0200008018e57fae */ /* 0x000fe2000b981a04 */
[-C--:B------:R-:W-:Y:S02]  /*1960*/  LEA.HI.X R9, R15, R17.reuse, R13, 0x1, P1 ;  /* 0x000000110f097211 */ /* 0x080fe400008f0c0d */
[----:B------:R-:W-:Y:S01]  /*1970*/  LEA.HI.X R13, R21, R17, R19, 0x1, P0 ;  /* 0x00000011150d7211 */ /* 0x000fe200000f0c13 */
[----:B------:R-:W-:Y:S01]  /*1980*/  LDGSTS.E.BYPASS.LTC128B.128 [R229+0x800], desc[UR4][R22.64] ;  /* 0x0080000016e57fae */ /* 0x000fe2000b981a04 */
[----:B------:R-:W-:-:S02]  /*1990*/  IADD3 R14, P0, PT, R210, R214, RZ ;  /* 0x000000d6d20e7210 */ /* 0x000fc40007f1e0ff */
[----:B------:R-:W-:Y:S01]  /*19a0*/  LOP3.LUT R7, R85, 0x1c0, RZ, 0xc0, !PT ;  /* 0x000001c055077812 */ /* 0x000fe200078ec0ff */
[----:B------:R-:W-:Y:S02]  /*19b0*/  LDGSTS.E.BYPASS.LTC128B.128 [R229+0x2800], desc[UR4][R22.64+0x80] ;  /* 0x0280008016e57fae */ /* 0x000fe4000b981a04 */
[----:B------:R-:W-:Y:S01]  /*19c0*/  IMAD.X R15, R211, 0x1, R215, P0 ;  /* 0x00000001d30f7824 */ /* 0x000fe200000e06d7 */
[-C--:B------:R-:W-:Y:S01]  /*19d0*/  IADD3 R16, P0, PT, R14, R210.reuse, RZ ;  /* 0x000000d20e107210 */ /* 0x080fe20007f1e0ff */
[----:B------:R-:W-:Y:S01]  /*19e0*/  LDGSTS.E.BYPASS.LTC128B.128 [R229+0x1000], desc[UR4][R8.64] ;  /* 0x0100000008e57fae */ /* 0x000fe2000b981a04 */
[----:B------:R-:W-:Y:S02]  /*19f0*/  LOP3.LUT R7, R7, 0x8, R198, 0xf8, !PT ;  /* 0x0000000807077812 */ /* 0x000fe400078ef8c6 */
[----:B------:R-:W-:Y:S01]  /*1a00*/  IADD3.X R17, PT, PT, R15, R211, RZ, P0, !PT ;  /* 0x000000d30f117210 */ /* 0x000fe200007fe4ff */
[----:B------:R1:W-:Y:S01]  /*1a10*/  LDGSTS.E.BYPASS.LTC128B.128 [R229+0x3000], desc[UR4][R8.64+0x80] ;  /* 0x0300008008e57fae */ /* 0x0003e2000b981a04 */
[----:B------:R-:W-:-:S02]  /*1a20*/  IADD3 R20, P0, PT, R16, R210, RZ ;  /* 0x000000d210147210 */ /* 0x000fc40007f1e0ff */
[----:B------:R-:W-:Y:S01]  /*1a30*/  LOP3.LUT R7, R7, R196, RZ, 0x3c, !PT ;  /* 0x000000c407077212 */ /* 0x000fe200078e3cff */
[----:B------:R-:W-:Y:S02]  /*1a40*/  LDGSTS.E.BYPASS.LTC128B.128 [R229+0x1800], desc[UR4][R12.64] ;  /* 0x018000000ce57fae */ /* 0x000fe4000b981a04 */
[----:B------:R-:W-:Y:S01]  /*1a50*/  IMAD.X R21, R17, 0x1, R211, P0 ;  /* 0x0000000111157824 */ /* 0x000fe200000e06d3 */
[----:B------:R-:W-:Y:S01]  /*1a60*/  IADD3 R18, P0, PT, R20, R210, RZ ;  /* 0x000000d214127210 */ /* 0x000fe20007f1e0ff */
[----:B------:R2:W-:Y:S01]  /*1a70*/  LDGSTS.E.BYPASS.LTC128B.128 [R229+0x3800], desc[UR4][R12.64+0x80] ;  /* 0x038000800ce57fae */ /* 0x0005e2000b981a04 */
[----:B------:R-:W-:-:S03]  /*1a80*/  IMAD R0, R7, 0x2, R0 ;  /* 0x0000000207007824 */ /* 0x000fc600078e0200 */
[----:B------:R-:W-:Y:S01]  /*1a90*/  IMAD.X R19, R21, 0x1, R211, P0 ;  /* 0x0000000115137824 */ /* 0x000fe200000e06d3 */
[----:B------:R-:W-:Y:S01]  /*1aa0*/  LDGSTS.E.BYPASS.LTC128B.128 [R229+0x4000], desc[UR4][R214.64] ;  /* 0x04000000d6e57fae */ /* 0x000fe2000b981a04 */
[----:B------:R-:W-:-:S03]  /*1ab0*/  IADD3 R79, PT, PT, R199, R0, RZ ;  /* 0x00000000c74f7210 */ /* 0x000fc60007ffe0ff */
[----:B------:R-:W-:Y:S04]  /*1ac0*/  LDGSTS.E.BYPASS.LTC128B.128 [R229+0x8000], desc[UR4][R214.64+0x80] ;  /* 0x08000080d6e57fae */ /* 0x000fe8000b981a04 */
[----:B------:R-:W-:Y:S04]  /*1ad0*/  LDGSTS.E.BYPASS.LTC128B.128 [R229+0x4800], desc[UR4][R14.64] ;  /* 0x048000000ee57fae */ /* 0x000fe8000b981a04 */
[----:B------:R-:W-:Y:S01]  /*1ae0*/  LDGSTS.E.BYPASS.LTC128B.128 [R229+0x8800], desc[UR4][R14.64+0x80] ;  /* 0x088000800ee57fae */ /* 0x000fe2000b981a04 */
[----:B-1----:R-:W-:-:S03]  /*1af0*/  IMAD R9, R89, R10, RZ ;  /* 0x0000000a59097224 */ /* 0x002fc600078e02ff */
[----:B------:R-:W-:Y:S02]  /*1b00*/  LDGSTS.E.BYPASS.LTC128B.128 [R229+0x5000], desc[UR4][R16.64] ;  /* 0x0500000010e57fae */ /* 0x000fe4000b981a04 */
[----:B------:R-:W-:Y:S02]  /*1b10*/  IADD3 R9, PT, PT, R217, R9, RZ ;  /* 0x00000009d9097210 */ /* 0x000fe40007ffe0ff */
[----:B------:R-:W-:Y:S01]  /*1b20*/  LDGSTS.E.BYPASS.LTC128B.128 [R229+0x9000], desc[UR4][R16.64+0x80] ;  /* 0x0900008010e57fae */ /* 0x000fe2000b981a04 */
[----:B--2---:R-:W-:-:S03]  /*1b30*/  IADD3 R12, P0, PT, R18, R210, RZ ;  /* 0x000000d2120c7210 */ /* 0x004fc60007f1e0ff */
[----:B------:R-:W-:Y:S02]  /*1b40*/  LDGSTS.E.BYPASS.LTC128B.128 [R229+0x5800], desc[UR4][R20.64] ;  /* 0x0580000014e57fae */ /* 0x000fe4000b981a04 */
[--C-:B------:R-:W-:Y:S01]  /*1b50*/  IMAD.X R13, R19, 0x1, R211.reuse, P0 ;  /* 0x00000001130d7824 */ /* 0x100fe200000e06d3 */
[-C--:B------:R-:W-:Y:S01]  /*1b60*/  IADD3 R24, P0, PT, R12, R210.reuse, RZ ;  /* 0x000000d20c187210 */ /* 0x080fe20007f1e0ff */
[----:B------:R-:W-:Y:S04]  /*1b70*/  LDGSTS.E.BYPASS.LTC128B.128 [R229+0x9800], desc[UR4][R20.64+0x80] ;  /* 0x0980008014e57fae */ /* 0x000fe8000b981a04 */
[--C-:B------:R-:W-:Y:S01]  /*1b80*/  IMAD.X R25, R13, 0x1, R211.reuse, P0 ;  /* 0x000000010d197824 */ /* 0x100fe200000e06d3 */
[----:B------:R-:W-:Y:S01]  /*1b90*/  IADD3 R22, P0, PT, R24, R210, RZ ;  /* 0x000000d218167210 */ /* 0x000fe20007f1e0ff */
[----:B------:R-:W-:Y:S04]  /*1ba0*/  LDGSTS.E.BYPASS.LTC128B.128 [R229+0x6000], desc[UR4][R18.64] ;  /* 0x0600000012e57fae */ /* 0x000fe8000b981a04 */
[----:B------:R-:W-:Y:S01]  /*1bb0*/  LDGSTS.E.BYPASS.LTC128B.128 [R229+0xa000], desc[UR4][R18.64+0x80] ;  /* 0x0a00008012e57fae */ /* 0x000fe2000b981a04 */
[----:B------:R-:W-:Y:S01]  /*1bc0*/  IMAD.X R23, R25, 0x1, R211, P0 ;  /* 0x0000000119177824 */ /* 0x000fe200000e06d3 */
[----:B------:R-:W-:-:S02]  /*1bd0*/  LEA R217, P0, R216, R4, 0x1 ;  /* 0x00000004d8d97211 */ /* 0x000fc400078008ff */
[----:B------:R-:W-:Y:S02]  /*1be0*/  LDGSTS.E.BYPASS.LTC128B.128 [R229+0x6800], desc[UR4][R12.64] ;  /* 0x068000000ce57fae */ /* 0x000fe4000b981a04 */
[----:B------:R-:W-:Y:S01]  /*1bf0*/  LEA.HI.X R216, R216, R5, R9, 0x1, P0 ;  /* 0x00000005d8d87211 */ /* 0x000fe200000f0c09 */
[----:B------:R-:W-:Y:S01]  /*1c00*/  IMAD.MOV.U32 R4, RZ, RZ, R217 ;  /* 0x000000ffff047224 */ /* 0x000fe200078e00d9 */
[----:B------:R1:W-:Y:S01]  /*1c10*/  LDGSTS.E.BYPASS.LTC128B.128 [R229+0xa800], desc[UR4][R12.64+0x80] ;  /* 0x0a8000800ce57fae */ /* 0x0003e2000b981a04 */
[----:B------:R-:W-:Y:S02]  /*1c20*/  IADD3 R8, P0, PT, R208, R217, RZ ;  /* 0x000000d9d0087210 */ /* 0x000fe40007f1e0ff */
[--C-:B------:R-:W-:Y:S01]  /*1c30*/  IMAD.MOV.U32 R5, RZ, RZ, R216.reuse ;  /* 0x000000ffff057224 */ /* 0x100fe200078e00d8 */
[----:B------:R2:W-:Y:S02]  /*1c40*/  LDGSTS.E.BYPASS.LTC128B.128 [R229+0x7000], desc[UR4][R24.64] ;  /* 0x0700000018e57fae */ /* 0x0005e4000b981a04 */
[----:B------:R-:W-:-:S02]  /*1c50*/  IMAD.X R9, R209, 0x1, R216, P0 ;  /* 0x00000001d1097824 */ /* 0x000fc400000e06d8 */
[----:B------:R2:W-:Y:S04]  /*1c60*/  LDGSTS.E.BYPASS.LTC128B.128 [R229+0xb000], desc[UR4][R24.64+0x80] ;  /* 0x0b00008018e57fae */ /* 0x0005e8000b981a04 */
[----:B------:R2:W-:Y:S04]  /*1c70*/  LDGSTS.E.BYPASS.LTC128B.128 [R229+0x7800], desc[UR4][R22.64] ;  /* 0x0780000016e57fae */ /* 0x0005e8000b981a04 */
[----:B------:R2:W-:Y:S04]  /*1c80*/  LDGSTS.E.BYPASS.LTC128B.128 [R229+0xb800], desc[UR4][R22.64+0x80] ;  /* 0x0b80008016e57fae */ /* 0x0005e8000b981a04 */
[----:B------:R-:W0:Y:S01]  /*1c90*/  LDGDEPBAR ;  /* 0x00000000000079af */ /* 0x000e220000000000 */
[----:B-1----:R-:W-:-:S05]  /*1ca0*/  IADD3 R12, P0, PT, R8, R208, RZ ;  /* 0x000000d0080c7210 */ /* 0x002fca0007f1e0ff */
[----:B------:R-:W-:Y:S01]  /*1cb0*/  IMAD.X R13, R9, 0x1, R209, P0 ;  /* 0x00000001090d7824 */ /* 0x000fe200000e06d1 */
[----:B------:R-:W-:-:S04]  /*1cc0*/  IADD3 R10, P0, PT, R12, R208, RZ ;  /* 0x000000d00c0a7210 */ /* 0x000fc80007f1e0ff */
[----:B------:R-:W-:Y:S02]  /*1cd0*/  IADD3.X R11, PT, PT, R13, R209, RZ, P0, !PT ;  /* 0x000000d10d0b7210 */ /* 0x000fe400007fe4ff */
[----:B------:R-:W-:Y:S01]  /*1ce0*/  IADD3 R6, P0, PT, R10, R208, RZ ;  /* 0x000000d00a067210 */ /* 0x000fe20007f1e0ff */
[----:B------:R-:W-:-:S12]  /*1cf0*/  DEPBAR.LE SB0, 0x0 ;  /* 0x000080000000791a */ /* 0x000fd80000000000 */
[----:B------:R-:W-:Y:S05]  /*1d00*/  WARPSYNC.ALL ;  /* 0x0000000000007948 */ /* 0x000fea0003800000 */
[----:B------:R-:W-:Y:S01]  /*1d10*/  BAR.SYNC.DEFER_BLOCKING 0x0 ;  /* 0x0000000000007b1d */ /* 0x000fe20000010000 */
[----:B------:R-:W-:-:S05]  /*1d20*/  IMAD.X R7, R11, 0x1, R209, P0 ;  /* 0x000000010b077824 */ /* 0x000fca00000e06d1 */
[----:B------:R-:W-:Y:S01]  /*1d30*/  BSSY.RECONVERGENT B1, `(.L_x_3691) ;  /* 0x0000164000017945 */ /* 0x000fe20003800200 */
[----:B------:R-:W-:Y:S01]  /*1d40*/  @!PT LDS RZ, [RZ] ;  /* 0x00000000fffff984 */ /* 0x000fe20000000800 */
[----:B------:R-:W-:Y:S01]  /*1d50*/  @!PT LDS RZ, [RZ] ;  /* 0x00000000fffff984 */ /* 0x000fe20000000800 */
[----:B------:R-:W-:Y:S01]  /*1d60*/  @!PT LDS RZ, [RZ] ;  /* 0x00000000fffff984 */ /* 0x000fe20000000800 */
[----:B------:R-:W-:Y:S04]  /*1d70*/  LDGSTS.E.BYPASS.LTC128B.128 [R229+0xc000], desc[UR4][R4.64] ;  /* 0x0c00000004e57fae */ /* 0x000fe8000b981a04 */
[----:B------:R1:W-:Y:S04]  /*1d80*/  LDGSTS.E.BYPASS.LTC128B.128 [R229+0x10000], desc[UR4][R4.64+0x80] ;  /* 0x1000008004e57fae */ /* 0x0003e8000b981a04 */
[----:B------:R-:W-:Y:S04]  /*1d90*/  LDGSTS.E.BYPASS.LTC128B.128 [R229+0xc800], desc[UR4][R8.64] ;  /* 0x0c80000008e57fae */ /* 0x000fe8000b981a04 */
[----:B------:R3:W-:Y:S04]  /*1da0*/  LDGSTS.E.BYPASS.LTC128B.128 [R229+0x10800], desc[UR4][R8.64+0x80] ;  /* 0x1080008008e57fae */ /* 0x0007e8000b981a04 */
[----:B------:R-:W-:Y:S04]  /*1db0*/  LDGSTS.E.BYPASS.LTC128B.128 [R229+0xd000], desc[UR4][R12.64] ;  /* 0x0d0000000ce57fae */ /* 0x000fe8000b981a04 */
[----:B------:R4:W-:Y:S04]  /*1dc0*/  LDGSTS.E.BYPASS.LTC128B.128 [R229+0x11000], desc[UR4][R12.64+0x80] ;  /* 0x110000800ce57fae */ /* 0x0009e8000b981a04 */
[----:B------:R-:W-:Y:S04]  /*1dd0*/  LDGSTS.E.BYPASS.LTC128B.128 [R229+0xd800], desc[UR4][R10.64] ;  /* 0x0d8000000ae57fae */ /* 0x000fe8000b981a04 */
[----:B------:R-:W-:Y:S01]  /*1de0*/  LDGSTS.E.BYPASS.LTC128B.128 [R229+0x11800], desc[UR4][R10.64+0x80] ;  /* 0x118000800ae57fae */ /* 0x000fe2000b981a04 */
[----:B-1----:R-:W-:-:S03]  /*1df0*/  LOP3.LUT R4, R201, 0x8, RZ, 0xc0, !PT ;  /* 0x00000008c9047812 */ /* 0x002fc600078ec0ff */
[----:B------:R-:W-:Y:S01]  /*1e00*/  LDGSTS.E.BYPASS.LTC128B.128 [R229+0xe000], desc[UR4][R6.64] ;  /* 0x0e00000006e57fae */ /* 0x000fe2000b981a04 */
[----:B------:R-:W-:-:S03]  /*1e10*/  LOP3.LUT R83, R4, 0x1c0, R85, 0xf8, !PT ;  /* 0x000001c004537812 */ /* 0x000fc600078ef855 */
[----:B------:R1:W-:Y:S01]  /*1e20*/  LDGSTS.E.BYPASS.LTC128B.128 [R229+0x12000], desc[UR4][R6.64+0x80] ;  /* 0x1200008006e57fae */ /* 0x0003e2000b981a04 */
[----:B------:R-:W-:Y:S02]  /*1e30*/  LOP3.LUT R4, R200, 0x200, R85, 0xf8, !PT ;  /* 0x00000200c8047812 */ /* 0x000fe400078ef855 */
[----:B---3--:R-:W-:Y:S02]  /*1e40*/  IADD3 R8, P0, PT, R6, R208, RZ ;  /* 0x000000d006087210 */ /* 0x008fe40007f1e0ff */
[----:B------:R-:W-:-:S03]  /*1e50*/  LOP3.LUT R83, R83, R196, RZ, 0x3c, !PT ;  /* 0x000000c453537212 */ /* 0x000fc600078e3cff */
[--C-:B------:R-:W-:Y:S01]  /*1e60*/  IMAD.X R9, R7, 0x1, R209.reuse, P0 ;  /* 0x0000000107097824 */ /* 0x100fe200000e06d1 */
[-C--:B------:R-:W-:Y:S02]  /*1e70*/  IADD3 R14, P0, PT, R8, R208.reuse, RZ ;  /* 0x000000d0080e7210 */ /* 0x080fe40007f1e0ff */
[----:B------:R-:W-:Y:S02]  /*1e80*/  LOP3.LUT R4, R4, R83, RZ, 0xfc, !PT ;  /* 0x0000005304047212 */ /* 0x000fe400078efcff */
[----:B------:R-:W-:Y:S01]  /*1e90*/  LDGSTS.E.BYPASS.LTC128B.128 [R229+0xe800], desc[UR4][R8.64] ;  /* 0x0e80000008e57fae */ /* 0x000fe2000b981a04 */
[----:B------:R-:W-:Y:S01]  /*1ea0*/  IMAD.X R15, R9, 0x1, R209, P0 ;  /* 0x00000001090f7824 */ /* 0x000fe200000e06d1 */
[----:B----4-:R-:W-:Y:S01]  /*1eb0*/  IADD3 R12, P0, PT, R14, R208, RZ ;  /* 0x000000d00e0c7210 */ /* 0x010fe20007f1e0ff */
[----:B------:R-:W-:Y:S01]  /*1ec0*/  IMAD R61, R4, 0x2, R199 ;  /* 0x00000002043d7824 */ /* 0x000fe200078e02c7 */
[----:B------:R3:W-:Y:S02]  /*1ed0*/  LDGSTS.E.BYPASS.LTC128B.128 [R229+0x12800], desc[UR4][R8.64+0x80] ;  /* 0x1280008008e57fae */ /* 0x0007e4000b981a04 */
[----:B------:R-:W-:Y:S01]  /*1ee0*/  R2P PR, R198, 0x6 ;  /* 0x00000006c6007804 */ /* 0x000fe20000000000 */
[----:B------:R-:W-:Y:S01]  /*1ef0*/  IMAD.X R13, R15, 0x1, R209, P0 ;  /* 0x000000010f0d7824 */ /* 0x000fe200000e06d1 */
[----:B------:R-:W-:Y:S01]  /*1f00*/  LDGSTS.E.BYPASS.LTC128B.128 [R229+0xf000], desc[UR4][R14.64] ;  /* 0x0f0000000ee57fae */ /* 0x000fe2000b981a04 */
[----:B------:R-:W-:-:S02]  /*1f10*/  ISETP.NE.AND P4, PT, R132, 0x1, PT ;  /* 0x000000018400780c */ /* 0x000fc40003f85270 */
[----:B------:R-:W-:Y:S01]  /*1f20*/  SEL R82, R197, 0xffffffe0, !P1 ;  /* 0xffffffe0c5527807 */ /* 0x000fe20004800000 */
[----:B------:R-:W-:Y:S01]  /*1f30*/  LDGSTS.E.BYPASS.LTC128B.128 [R229+0x13000], desc[UR4][R14.64+0x80] ;  /* 0x130000800ee57fae */ /* 0x000fe2000b981a04 */
[----:B------:R-:W-:-:S03]  /*1f40*/  SEL R84, R84, 0xffffffc0, !P2 ;  /* 0xffffffc054547807 */ /* 0x000fc60005000000 */
[----:B------:R-:W-:Y:S01]  /*1f50*/  LDGSTS.E.BYPASS.LTC128B.128 [R229+0xf800], desc[UR4][R12.64] ;  /* 0x0f8000000ce57fae */ /* 0x000fe2000b981a04 */
[----:B------:R-:W-:Y:S01]  /*1f60*/  IMAD.IADD R78, R82, 0x1, R61 ;  /* 0x00000001524e7824 */ /* 0x000fe200078e023d */
[----:B------:R-:W-:Y:S01]  /*1f70*/  IADD3 R91, PT, PT, R84, R79, RZ ;  /* 0x0000004f545b7210 */ /* 0x000fe20007ffe0ff */
[----:B------:R-:W-:Y:S01]  /*1f80*/  IMAD.IADD R76, R82, 0x1, R79 ;  /* 0x00000001524c7824 */ /* 0x000fe200078e024f */
[----:B------:R4:W-:Y:S01]  /*1f90*/  LDGSTS.E.BYPASS.LTC128B.128 [R229+0x13800], desc[UR4][R12.64+0x80] ;  /* 0x138000800ce57fae */ /* 0x0009e2000b981a04 */
[----:B------:R-:W-:Y:S02]  /*1fa0*/  IMAD.IADD R77, R84, 0x1, R61 ;  /* 0x00000001544d7824 */ /* 0x000fe400078e023d */
[C---:B------:R-:W-:Y:S01]  /*1fb0*/  IMAD.IADD R0, R82.reuse, 0x1, R91 ;  /* 0x0000000152007824 */ /* 0x040fe200078e025b */
[----:B------:R-:W-:Y:S01]  /*1fc0*/  LDSM.16.M88.4 R100, [R61] ;  /* 0x000000003d64783b */ /* 0x000fe20000000200 */
[----:B------:R-:W-:-:S03]  /*1fd0*/  IMAD.IADD R90, R82, 0x1, R77 ;  /* 0x00000001525a7824 */ /* 0x000fc600078e024d */
[----:B-1----:R-:W4:Y:S04]  /*1fe0*/  LDSM.16.M88.4 R4, [R79+0x4000] ;  /* 0x004000004f04783b */ /* 0x002f280000000200 */
[----:B---3--:R-:W1:Y:S04]  /*1ff0*/  LDSM.16.M88.4 R8, [R79+0x4800] ;  /* 0x004800004f08783b */ /* 0x008e680000000200 */
[----:B------:R-:W3:Y:S04]  /*2000*/  LDSM.16.M88.4 R144, [R79+0x5000] ;  /* 0x005000004f90783b */ /* 0x000ee80000000200 */
[----:B------:R-:W5:Y:S04]  /*2010*/  LDSM.16.M88.4 R136, [R79+0x5800] ;  /* 0x005800004f88783b */ /* 0x000f680000000200 */
[----:B------:R-:W5:Y:S04]  /*2020*/  LDSM.16.M88.4 R124, [R79+0x6000] ;  /* 0x006000004f7c783b */ /* 0x000f680000000200 */
[----:B------:R-:W5:Y:S04]  /*2030*/  LDSM.16.M88.4 R116, [R79+0x6800] ;  /* 0x006800004f74783b */ /* 0x000f680000000200 */
[----:B------:R-:W5:Y:S04]  /*2040*/  LDSM.16.M88.4 R108, [R79+0x7000] ;  /* 0x007000004f6c783b */ /* 0x000f680000000200 */
[----:B--2---:R-:W2:Y:S04]  /*2050*/  LDSM.16.M88.4 R20, [R79+0x7800] ;  /* 0x007800004f14783b */ /* 0x004ea80000000200 */
[----:B------:R-:W-:Y:S04]  /*2060*/  LDSM.16.M88.4 R40, [R78] ;  /* 0x000000004e28783b */ /* 0x000fe80000000200 */
[----:B------:R-:W2:Y:S01]  /*2070*/  LDSM.16.M88.4 R24, [R76+0x4000] ;  /* 0x004000004c18783b */ /* 0x000ea20000000200 */
[C---:B----4-:R-:W-:Y:S03]  /*2080*/  HMMA.16816.F32.BF16 R12, R100.reuse, R4, RZ ;  /* 0x00000004640c723c */ /* 0x050fe600000418ff */
[----:B------:R-:W4:Y:S04]  /*2090*/  LDSM.16.M88.4 R32, [R76+0x4800] ;  /* 0x004800004c20783b */ /* 0x000f280000000200 */
[----:B------:R-:W4:Y:S01]  /*20a0*/  LDSM.16.M88.4 R28, [R76+0x5000] ;  /* 0x005000004c1c783b */ /* 0x000f220000000200 */
[C---:B------:R-:W-:Y:S03]  /*20b0*/  HMMA.16816.F32.BF16 R4, R100.reuse, R6, RZ ;  /* 0x000000066404723c */ /* 0x040fe600000418ff */
[----:B------:R-:W-:Y:S04]  /*20c0*/  LDSM.16.M88.4 R48, [R76+0x7800] ;  /* 0x007800004c30783b */ /* 0x000fe80000000200 */
[----:B------:R-:W-:Y:S01]  /*20d0*/  LDSM.16.M88.4 R44, [R77] ;  /* 0x000000004d2c783b */ /* 0x000fe20000000200 */
[C---:B-1----:R-:W-:Y:S03]  /*20e0*/  HMMA.16816.F32.BF16 R16, R100.reuse, R8, RZ ;  /* 0x000000086410723c */ /* 0x042fe600000418ff */
[----:B------:R-:W-:Y:S04]  /*20f0*/  LDSM.16.M88.4 R36, [R91+0x4000] ;  /* 0x004000005b24783b */ /* 0x000fe80000000200 */
[----:B------:R-:W-:Y:S01]  /*2100*/  LDSM.16.M88.4 R56, [R76+0x6800] ;  /* 0x006800004c38783b */ /* 0x000fe20000000200 */
[C---:B---3--:R-:W-:Y:S03]  /*2110*/  HMMA.16816.F32.BF16 R148, R100.reuse, R144, RZ ;  /* 0x000000906494723c */ /* 0x048fe600000418ff */
[----:B------:R-:W-:Y:S04]  /*2120*/  LDSM.16.M88.4 R52, [R76+0x7000] ;  /* 0x007000004c34783b */ /* 0x000fe80000000200 */
[----:B------:R-:W-:Y:S01]  /*2130*/  LDSM.16.M88.4 R64, [R61+0x2000] ;  /* 0x002000003d40783b */ /* 0x000fe20000000200 */
[C---:B-----5:R-:W-:Y:S03]  /*2140*/  HMMA.16816.F32.BF16 R140, R100.reuse, R136, RZ ;  /* 0x00000088648c723c */ /* 0x060fe600000418ff */
        /* <DEDUP_REMOVED lines=16> */
[C---:B------:R-:W-:Y:S08]  /*2250*/  HMMA.16816.F32.BF16 R12, R40.reuse, R24, R12 ;  /* 0x00000018280c723c */ /* 0x040ff0000004180c */
[C---:B------:R-:W-:Y:S01]  /*2260*/  HMMA.16816.F32.BF16 R4, R40.reuse, R26, R4 ;  /* 0x0000001a2804723c */ /* 0x040fe20000041804 */
[----:B------:R-:W2:Y:S07]  /*2270*/  LDSM.16.M88.4 R24, [R76+0x6000] ;  /* 0x006000004c18783b */ /* 0x000eae0000000200 */
[C---:B----4-:R-:W-:Y:S08]  /*2280*/  HMMA.16816.F32.BF16 R16, R40.reuse, R32, R16 ;  /* 0x000000202810723c */ /* 0x050ff00000041810 */
[C---:B------:R-:W-:Y:S01]  /*2290*/  HMMA.16816.F32.BF16 R8, R40.reuse, R34, R8 ;  /* 0x000000222808723c */ /* 0x040fe20000041808 */
[----:B------:R-:W3:Y:S07]  /*22a0*/  LDSM.16.M88.4 R32, [R91+0x4800] ;  /* 0x004800005b20783b */ /* 0x000eee0000000200 */
[C---:B------:R-:W-:Y:S08]  /*22b0*/  HMMA.16816.F32.BF16 R148, R40.reuse, R28, R148 ;  /* 0x0000001c2894723c */ /* 0x040ff00000041894 */
        /* <DEDUP_REMOVED lines=9> */
[----:B------:R-:W-:Y:S01]  /*2350*/  HMMA.16816.F32.BF16 R100, R40, R50, R100 ;  /* 0x000000322864723c */ /* 0x000fe20000041864 */
[----:B------:R-:W-:Y:S07]  /*2360*/  LDSM.16.M88.4 R48, [R91+0x7800] ;  /* 0x007800005b30783b */ /* 0x000fee0000000200 */
[C---:B------:R-:W-:Y:S08]  /*2370*/  HMMA.16816.F32.BF16 R12, R44.reuse, R36, R12 ;  /* 0x000000242c0c723c */ /* 0x040ff0000004180c */
[C---:B------:R-:W-:Y:S01]  /*2380*/  HMMA.16816.F32.BF16 R4, R44.reuse, R38, R4 ;  /* 0x000000262c04723c */ /* 0x040fe20000041804 */
[----:B------:R-:W4:Y:S07]  /*2390*/  LDSM.16.M88.4 R36, [R91+0x6800] ;  /* 0x006800005b24783b */ /* 0x000f2e0000000200 */
[C---:B---3--:R-:W-:Y:S08]  /*23a0*/  HMMA.16816.F32.BF16 R16, R44.reuse, R32, R16 ;  /* 0x000000202c10723c */ /* 0x048ff00000041810 */
[C---:B------:R-:W-:Y:S01]  /*23b0*/  HMMA.16816.F32.BF16 R8, R44.reuse, R34, R8 ;  /* 0x000000222c08723c */ /* 0x040fe20000041808 */
[----:B------:R-:W-:Y:S07]  /*23c0*/  LDSM.16.M88.4 R32, [R90] ;  /* 0x000000005a20783b */ /* 0x000fee0000000200 */
[C---:B-1----:R-:W-:Y:S08]  /*23d0*/  HMMA.16816.F32.BF16 R148, R44.reuse, R20, R148 ;  /* 0x000000142c94723c */ /* 0x042ff00000041894 */
[C---:B------:R-:W-:Y:S01]  /*23e0*/  HMMA.16816.F32.BF16 R144, R44.reuse, R22, R144 ;  /* 0x000000162c90723c */ /* 0x040fe20000041890 */
[----:B------:R-:W1:Y:S07]  /*23f0*/  LDSM.16.M88.4 R20, [R91+0x7000] ;  /* 0x007000005b14783b */ /* 0x000e6e0000000200 */
[C---:B------:R-:W-:Y:S08]  /*2400*/  HMMA.16816.F32.BF16 R140, R44.reuse, R28, R140 ;  /* 0x0000001c2c8c723c */ /* 0x040ff0000004188c */
[C---:B------:R-:W-:Y:S01]  /*2410*/  HMMA.16816.F32.BF16 R136, R44.reuse, R30, R136 ;  /* 0x0000001e2c88723c */ /* 0x040fe20000041888 */
[----:B------:R-:W3:Y:S07]  /*2420*/  LDSM.16.M88.4 R28, [R0+0x4000] ;  /* 0x00400000001c783b */ /* 0x000eee0000000200 */
[C---:B--2---:R-:W-:Y:S08]  /*2430*/  HMMA.16816.F32.BF16 R128, R44.reuse, R24, R128 ;  /* 0x000000182c80723c */ /* 0x044ff00000041880 */
[----:B------:R-:W-:Y:S01]  /*2440*/  HMMA.16816.F32.BF16 R124, R44, R26, R124 ;  /* 0x0000001a2c7c723c */ /* 0x000fe2000004187c */
[----:B------:R-:W2:Y:S07]  /*2450*/  LDSM.16.M88.4 R24, [R0+0x4800] ;  /* 0x004800000018783b */ /* 0x000eae0000000200 */
[C---:B------:R-:W-:Y:S08]  /*2460*/  HMMA.16816.F32.BF16 R120, R40.reuse, R56, R120 ;  /* 0x000000382878723c */ /* 0x040ff00000041878 */
[C---:B------:R-:W-:Y:S01]  /*2470*/  HMMA.16816.F32.BF16 R116, R40.reuse, R58, R116 ;  /* 0x0000003a2874723c */ /* 0x040fe20000041874 */
[----:B------:R-:W-:Y:S07]  /*2480*/  LDSM.16.M88.4 R56, [R0+0x6800] ;  /* 0x006800000038783b */ /* 0x000fee0000000200 */
[C---:B------:R-:W-:Y:S08]  /*2490*/  HMMA.16816.F32.BF16 R112, R40.reuse, R52, R112 ;  /* 0x000000342870723c */ /* 0x040ff00000041870 */
[----:B------:R-:W-:Y:S01]  /*24a0*/  HMMA.16816.F32.BF16 R108, R40, R54, R108 ;  /* 0x00000036286c723c */ /* 0x000fe2000004186c */
[----:B------:R-:W5:Y:S04]  /*24b0*/  LDSM.16.M88.4 R40, [R0+0x5000] ;  /* 0x005000000028783b */ /* 0x000f680000000200 */
[----:B------:R-:W-:Y:S03]  /*24c0*/  LDSM.16.M88.4 R52, [R0+0x7000] ;  /* 0x007000000034783b */ /* 0x000fe60000000200 */
[C---:B----4-:R-:W-:Y:S08]  /*24d0*/  HMMA.16816.F32.BF16 R120, R44.reuse, R36, R120 ;  /* 0x000000242c78723c */ /* 0x050ff00000041878 */
[C---:B------:R-:W-:Y:S01]  /*24e0*/  HMMA.16816.F32.BF16 R116, R44.reuse, R38, R116 ;  /* 0x000000262c74723c */ /* 0x040fe20000041874 */
[----:B------:R-:W4:Y:S07]  /*24f0*/  LDSM.16.M88.4 R36, [R0+0x5800] ;  /* 0x005800000024783b */ /* 0x000f2e0000000200 */
[C---:B-1----:R-:W-:Y:S08]  /*2500*/  HMMA.16816.F32.BF16 R112, R44.reuse, R20, R112 ;  /* 0x000000142c70723c */ /* 0x042ff00000041870 */
[C---:B------:R-:W-:Y:S01]  /*2510*/  HMMA.16816.F32.BF16 R108, R44.reuse, R22, R108 ;  /* 0x000000162c6c723c */ /* 0x040fe2000004186c */
        /* <DEDUP_REMOVED lines=8> */
[C---:B--2---:R-:W-:Y:S08]  /*25a0*/  HMMA.16816.F32.BF16 R16, R32.reuse, R24, R16 ;  /* 0x000000182010723c */ /* 0x044ff00000041810 */
[C---:B------:R-:W-:Y:S01]  /*25b0*/  HMMA.16816.F32.BF16 R8, R32.reuse, R26, R8 ;  /* 0x0000001a2008723c */ /* 0x040fe20000041808 */
[----:B------:R-:W2:Y:S07]  /*25c0*/  LDSM.16.M88.4 R24, [R79+0x8800] ;  /* 0x008800004f18783b */ /* 0x000eae0000000200 */
[C---:B-----5:R-:W-:Y:S08]  /*25d0*/  HMMA.16816.F32.BF16 R148, R32.reuse, R40, R148 ;  /* 0x000000282094723c */ /* 0x060ff00000041894 */
[C---:B------:R-:W-:Y:S01]  /*25e0*/  HMMA.16816.F32.BF16 R144, R32.reuse, R42, R144 ;  /* 0x0000002a2090723c */ /* 0x040fe20000041890 */
[----:B------:R-:W5:Y:S07]  /*25f0*/  LDSM.16.M88.4 R40, [R79+0x9800] ;  /* 0x009800004f28783b */ /* 0x000f6e0000000200 */
        /* <DEDUP_REMOVED lines=19> */
[C---:B--2---:R-:W-:Y:S08]  /*2730*/  HMMA.16816.F32.BF16 R16, R64.reuse, R24, R16 ;  /* 0x000000184010723c */ /* 0x044ff00000041810 */
[C---:B------:R-:W-:Y:S01]  /*2740*/  HMMA.16816.F32.BF16 R8, R64.reuse, R26, R8 ;  /* 0x0000001a4008723c */ /* 0x040fe20000041808 */
[----:B------:R-:W2:Y:S07]  /*2750*/  LDSM.16.M88.4 R24, [R76+0x9800] ;  /* 0x009800004c18783b */ /* 0x000eae0000000200 */
[C---:B------:R-:W-:Y:S08]  /*2760*/  HMMA.16816.F32.BF16 R148, R64.reuse, R44, R148 ;  /* 0x0000002c4094723c */ /* 0x040ff00000041894 */
[C---:B------:R-:W-:Y:S01]  /*2770*/  HMMA.16816.F32.BF16 R144, R64.reuse, R46, R144 ;  /* 0x0000002e4090723c */ /* 0x040fe20000041890 */
[----:B------:R-:W2:Y:S07]  /*2780*/  LDSM.16.M88.4 R44, [R76+0xa800] ;  /* 0x00a800004c2c783b */ /* 0x000eae0000000200 */
[C---:B-----5:R-:W-:Y:S08]  /*2790*/  HMMA.16816.F32.BF16 R140, R64.reuse, R40, R140 ;  /* 0x00000028408c723c */ /* 0x060ff0000004188c */
[C---:B------:R-:W-:Y:S01]  /*27a0*/  HMMA.16816.F32.BF16 R136, R64.reuse, R42, R136 ;  /* 0x0000002a4088723c */ /* 0x040fe20000041888 */
[----:B------:R-:W5:Y:S07]  /*27b0*/  LDSM.16.M88.4 R40, [R76+0xb000] ;  /* 0x00b000004c28783b */ /* 0x000f6e0000000200 */
[C---:B----4-:R-:W-:Y:S08]  /*27c0*/  HMMA.16816.F32.BF16 R128, R64.reuse, R36, R128 ;  /* 0x000000244080723c */ /* 0x050ff00000041880 */
[C---:B------:R-:W-:Y:S01]  /*27d0*/  HMMA.16816.F32.BF16 R124, R64.reuse, R38, R124 ;  /* 0x00000026407c723c */ /* 0x040fe2000004187c */
[----:B------:R-:W4:Y:S04]  /*27e0*/  LDSM.16.M88.4 R36, [R76+0xb800] ;  /* 0x00b800004c24783b */ /* 0x000f280000000200 */
[----:B------:R-:W-:Y:S03]  /*27f0*/  LDSM.16.M88.4 R76, [R91+0x9800] ;  /* 0x009800005b4c783b */ /* 0x000fe60000000200 */
[C---:B-1----:R-:W-:Y:S08]  /*2800*/  HMMA.16816.F32.BF16 R120, R64.reuse, R20, R120 ;  /* 0x000000144078723c */ /* 0x042ff00000041878 */
[----:B------:R-:W-:Y:S01]  /*2810*/  HMMA.16816.F32.BF16 R116, R64, R22, R116 ;  /* 0x000000164074723c */ /* 0x000fe20000041874 */
[----:B------:R-:W1:Y:S07]  /*2820*/  LDSM.16.M88.4 R20, [R91+0x8000] ;  /* 0x008000005b14783b */ /* 0x000e6e0000000200 */
[C---:B---3--:R-:W-:Y:S08]  /*2830*/  HMMA.16816.F32.BF16 R148, R32.reuse, R28, R148 ;  /* 0x0000001c2094723c */ /* 0x048ff00000041894 */
[C---:B------:R-:W-:Y:S01]  /*2840*/  HMMA.16816.F32.BF16 R144, R32.reuse, R30, R144 ;  /* 0x0000001e2090723c */ /* 0x040fe20000041890 */
[----:B------:R-:W3:Y:S07]  /*2850*/  LDSM.16.M88.4 R28, [R91+0x8800] ;  /* 0x008800005b1c783b */ /* 0x000eee0000000200 */
[C---:B--2---:R-:W-:Y:S08]  /*2860*/  HMMA.16816.F32.BF16 R140, R32.reuse, R24, R140 ;  /* 0x00000018208c723c */ /* 0x044ff0000004188c */
[----:B------:R-:W-:Y:S01]  /*2870*/  HMMA.16816.F32.BF16 R136, R32, R26, R136 ;  /* 0x0000001a2088723c */ /* 0x000fe20000041888 */
        /* <DEDUP_REMOVED lines=23> */
[C---:B----4-:R-:W-:Y:S08]  /*29f0*/  HMMA.16816.F32.BF16 R104, R32.reuse, R36, R104 ;  /* 0x000000242068723c */ /* 0x050ff00000041868 */
        /* <DEDUP_REMOVED lines=9> */
[C---:B--2---:R-:W-:Y:S08]  /*2a90*/  HMMA.16816.F32.BF16 R148, R56.reuse, R24, R148 ;  /* 0x000000183894723c */ /* 0x044ff00000041894 */
[----:B------:R-:W-:Y:S01]  /*2aa0*/  HMMA.16816.F32.BF16 R144, R56, R26, R144 ;  /* 0x0000001a3890723c */ /* 0x000fe20000041890 */
[----:B------:R2:W4:Y:S01]  /*2ab0*/  LDSM.16.M88.4 R24, [R0+0xb800] ;  /* 0x00b800000018783b */ /* 0x0005220000000200 */
[----:B------:R-:W-:-:S06]  /*2ac0*/  DEPBAR.LE SB0, 0x0 ;  /* 0x000080000000791a */ /* 0x000fcc0000000000 */
[C---:B------:R-:W-:Y:S08]  /*2ad0*/  HMMA.16816.F32.BF16 R140, R56.reuse, R76, R140 ;  /* 0x0000004c388c723c */ /* 0x040ff0000004188c */
[C---:B------:R-:W-:Y:S08]  /*2ae0*/  HMMA.16816.F32.BF16 R136, R56.reuse, R78, R136 ;  /* 0x0000004e3888723c */ /* 0x040ff00000041888 */
[----:B------:R-:W-:Y:S01]  /*2af0*/  HMMA.16816.F32.BF16 R128, R56, R72, R128 ;  /* 0x000000483880723c */ /* 0x000fe20000041880 */
[----:B--2---:R-:W-:-:S07]  /*2b00*/  IMAD.SHL.U32 R0, R88, 0x10, RZ ;  /* 0x0000001058007824 */ /* 0x004fce00078e00ff */
[C---:B------:R-:W-:Y:S08]  /*2b10*/  HMMA.16816.F32.BF16 R124, R56.reuse, R74, R124 ;  /* 0x0000004a387c723c */ /* 0x040ff0000004187c */
[C---:B------:R-:W-:Y:S08]  /*2b20*/  HMMA.16816.F32.BF16 R120, R56.reuse, R68, R120 ;  /* 0x000000443878723c */ /* 0x040ff00000041878 */
[C---:B------:R-:W-:Y:S08]  /*2b30*/  HMMA.16816.F32.BF16 R116, R56.reuse, R70, R116 ;  /* 0x000000463874723c */ /* 0x040ff00000041874 */
[C---:B------:R-:W-:Y:S08]  /*2b40*/  HMMA.16816.F32.BF16 R112, R56.reuse, R64, R112 ;  /* 0x000000403870723c */ /* 0x040ff00000041870 */
[C---:B------:R-:W-:Y:S08]  /*2b50*/  HMMA.16816.F32.BF16 R108, R56.reuse, R66, R108 ;  /* 0x00000042386c723c */ /* 0x040ff0000004186c */
[C---:B------:R-:W-:Y:S08]  /*2b60*/  HMMA.16816.F32.BF16 R104, R56.reuse, R60, R104 ;  /* 0x0000003c3868723c */ /* 0x040ff00000041868 */
[----:B------:R-:W-:Y:S08]  /*2b70*/  HMMA.16816.F32.BF16 R100, R56, R62, R100 ;  /* 0x0000003e3864723c */ /* 0x000ff00000041864 */
        /* <DEDUP_REMOVED lines=16> */
[----:B------:R-:W-:Y:S06]  /*2c80*/  BAR.SYNC.DEFER_BLOCKING 0x0 ;  /* 0x0000000000007b1d */ /* 0x000fec0000010000 */
[----:B------:R-:W-:-:S13]  /*2c90*/  @!P4 BRA `(.L_x_3692) ;  /* 0x0000000400b4c947 */ /* 0x000fda0003800000 */
        /* <DEDUP_REMOVED lines=13> */
.L_x_3694:
[----:B------:R-:W2:Y:S01]  /*2d70*/  LD.E R28, desc[UR4][R2.64+0x170] ;  /* 0x00017004021c7980 */ /* 0x000ea2000c101900 */
[C---:B------:R-:W-:Y:S02]  /*2d80*/  LEA R25, R132.reuse, 0xffffff00, 0x7 ;  /* 0xffffff0084197811 */ /* 0x040fe400078e38ff */
[----:B------:R-:W-:-:S04]  /*2d90*/  LEA R27, R132, 0xffffff80, 0x7 ;  /* 0xffffff80841b7811 */ /* 0x000fc800078e38ff */
[----:B------:R-:W-:Y:S02]  /*2da0*/  IABS R22, R27 ;  /* 0x0000001b00167213 */ /* 0x000fe40000000000 */
[-C--:B--2---:R-:W-:Y:S02]  /*2db0*/  IABS R23, R28.reuse ;  /* 0x0000001c00177213 */ /* 0x084fe40000000000 */
[-C--:B------:R-:W-:Y:S02]  /*2dc0*/  IABS R21, R28.reuse ;  /* 0x0000001c00157213 */ /* 0x080fe40000000000 */
[----:B------:R-:W1:Y:S01]  /*2dd0*/  I2F.RP R24, R23 ;  /* 0x0000001700187306 */ /* 0x000e620000209400 */
[----:B------:R-:W-:Y:S02]  /*2de0*/  LOP3.LUT R27, R27, R28, RZ, 0x3c, !PT ;  /* 0x0000001c1b1b7212 */ /* 0x000fe400078e3cff */
[----:B------:R-:W-:Y:S02]  /*2df0*/  IMAD.MOV R21, RZ, RZ, -R21 ;  /* 0x000000ffff157224 */ /* 0x000fe400078e0a15 */
[----:B------:R-:W-:-:S03]  /*2e00*/  ISETP.GE.AND P3, PT, R27, RZ, PT ;  /* 0x000000ff1b00720c */ /* 0x000fc60003f66270 */
        /* <DEDUP_REMOVED lines=24> */
[----:B------:R-:W-:-:S09]  /*2f90*/  ISETP.NE.AND P1, PT, R28, RZ, PT ;  /* 0x000000ff1c00720c */ /* 0x000fd20003f25270 */
[----:B------:R-:W-:Y:S02]  /*2fa0*/  @P5 IADD3 R24, PT, PT, R24, 0x1, RZ ;  /* 0x0000000118185810 */ /* 0x000fe40007ffe0ff */
[----:B------:R-:W-:-:S03]  /*2fb0*/  @P6 VIADD R26, R26, 0x1 ;  /* 0x000000011a1a6836 */ /* 0x000fc60000000000 */
        /* <DEDUP_REMOVED lines=24> */
.L_x_3695:
[----:B------:R-:W-:Y:S05]  /*3140*/  BSYNC.RECONVERGENT B0 ;  /* 0x0000000000007941 */ /* 0x000fea0003800200 */
.L_x_3693:
[C---:B------:R-:W-:Y:S01]  /*3150*/  LEA R30, P0, R212.reuse, R214, 0x1 ;  /* 0x000000d6d41e7211 */ /* 0x040fe200078008ff */
[----:B------:R-:W-:Y:S01]  /*3160*/  @!PT LDS RZ, [RZ] ;  /* 0x00000000fffff984 */ /* 0x000fe20000000800 */
[----:B------:R-:W-:Y:S01]  /*3170*/  @!PT LDS RZ, [RZ] ;  /* 0x00000000fffff984 */ /* 0x000fe20000000800 */
[----:B------:R-:W-:Y:S01]  /*3180*/  @!PT LDS RZ, [RZ] ;  /* 0x00000000fffff984 */ /* 0x000fe20000000800 */
[----:B------:R1:W-:Y:S03]  /*3190*/  LDGSTS.E.BYPASS.LTC128B.128 [R229+0x4000], desc[UR4][R214.64] ;  /* 0x04000000d6e57fae */ /* 0x0003e6000b981a04 */
[----:B------:R-:W-:Y:S01]  /*31a0*/  LEA.HI.X R31, R212, R215, R213, 0x1, P0 ;  /* 0x000000d7d41f7211 */ /* 0x000fe200000f0cd5 */
[----:B------:R1:W-:Y:S01]  /*31b0*/  LDGSTS.E.BYPASS.LTC128B.128 [R229+0x8000], desc[UR4][R214.64+0x80] ;  /* 0x08000080d6e57fae */ /* 0x0003e2000b981a04 */
[----:B------:R-:W-:-:S03]  /*31c0*/  IADD3 R28, P0, PT, R30, R210, RZ ;  /* 0x000000d21e1c7210 */ /* 0x000fc60007f1e0ff */
[----:B------:R1:W-:Y:S02]  /*31d0*/  LDGSTS.E.BYPASS.LTC128B.128 [R229+0x4800], desc[UR4][R30.64] ;  /* 0x048000001ee57fae */ /* 0x0003e4000b981a04 */
[--C-:B------:R-:W-:Y:S01]  /*31e0*/  IMAD.X R29, R31, 0x1, R211.reuse, P0 ;  /* 0x000000011f1d7824 */ /* 0x100fe200000e06d3 */
[-C--:B------:R-:W-:Y:S01]  /*31f0*/  IADD3 R26, P0, PT, R28, R210.reuse, RZ ;  /* 0x000000d21c1a7210 */ /* 0x080fe20007f1e0ff */
[----:B------:R1:W-:Y:S04]  /*3200*/  LDGSTS.E.BYPASS.LTC128B.128 [R229+0x8800], desc[UR4][R30.64+0x80] ;  /* 0x088000801ee57fae */ /* 0x0003e8000b981a04 */
        /* <DEDUP_REMOVED lines=10> */
[----:B------:R-:W-:Y:S01]  /*32b0*/  IADD3 R32, P0, PT, R20, R210, RZ ;  /* 0x000000d214207210 */ /* 0x000fe20007f1e0ff */
        /* <DEDUP_REMOVED lines=11> */
.L_x_3692:
[----:B------:R-:W-:Y:S05]  /*3370*/  BSYNC.RECONVERGENT B1 ;  /* 0x0000000000017941 */ /* 0x000fea0003800200 */
.L_x_3691:
        /* <DEDUP_REMOVED lines=58> */
[----:B------:R-:W1:Y:S04]  /*3720*/  LDSM.16.MT88.4 R20, [R166+0x10000] ;  /* 0x01000000a614783b */ /* 0x000e680000004200 */
        /* <DEDUP_REMOVED lines=14> */
[----:B------:R-:W2:Y:S01]  /*3810*/  LDSM.16.MT88.4 R12, [R153+0x10000] ;  /* 0x01000000990c783b */ /* 0x000ea20000004200 */
        /* <DEDUP_REMOVED lines=47> */
[-CC-:B------:R-:W-:Y:S01]  /*3b10*/  FFMA.FTZ R183, R122, R174.reuse, -R172.reuse ;  /* 0x000000ae7ab77223 */ /* 0x180fe200000108ac */
[-CC-:B------:R-:W-:Y:S01]  /*3b20*/  FFMA.FTZ R186, R123, R174.reuse, -R172.reuse ;  /* 0x000000ae7bba7223 */ /* 0x180fe200000108ac */
[----:B------:R-:W4:Y:S01]  /*3b30*/  MUFU.EX2 R160, R160 ;  /* 0x000000a000a07308 */ /* 0x000f220000000800 */
[C---:B------:R-:W-:Y:S01]  /*3b40*/  HMMA.16816.F32.BF16 R64, R4.reuse, R60, RZ ;  /* 0x0000003c0440723c */ /* 0x040fe200000418ff */
[----:B---3--:R-:W-:Y:S01]  /*3b50*/  F2FP.BF16.F32.PACK_AB R97, R158, R159 ;  /* 0x0000009f9e61723e */ /* 0x008fe200000010ff */
[-CC-:B------:R-:W-:Y:S01]  /*3b60*/  FFMA.FTZ R185, R120, R174.reuse, -R173.reuse ;  /* 0x000000ae78b97223 */ /* 0x180fe200000108ad */
[----:B------:R-:W-:Y:S01]  /*3b70*/  MUFU.EX2 R156, R156 ;  /* 0x0000009c009c7308 */ /* 0x000fe20000000800 */
[-CC-:B------:R-:W-:Y:S01]  /*3b80*/  FFMA.FTZ R188, R121, R174.reuse, -R173.reuse ;  /* 0x000000ae79bc7223 */ /* 0x180fe200000108ad */
[-CC-:B------:R-:W-:Y:S01]  /*3b90*/  FFMA.FTZ R184, R118, R174.reuse, -R172.reuse ;  /* 0x000000ae76b87223 */ /* 0x180fe200000108ac */
[-CC-:B------:R-:W-:Y:S01]  /*3ba0*/  FFMA.FTZ R187, R116, R174.reuse, -R173.reuse ;  /* 0x000000ae74bb7223 */ /* 0x180fe200000108ad */
[----:B------:R-:W3:Y:S01]  /*3bb0*/  MUFU.EX2 R155, R155 ;  /* 0x0000009b009b7308 */ /* 0x000ee20000000800 */
[C---:B------:R-:W-:Y:S01]  /*3bc0*/  HMMA.16816.F32.BF16 R56, R4.reuse, R52, RZ ;  /* 0x000000340438723c */ /* 0x040fe200000418ff */
[-CC-:B------:R-:W-:Y:S01]  /*3bd0*/  FFMA.FTZ R190, R117, R174.reuse, -R173.reuse ;  /* 0x000000ae75be7223 */ /* 0x180fe200000108ad */
[----:B------:R-:W-:Y:S01]  /*3be0*/  LDSM.16.MT88.4 R120, [R166+0x12800] ;  /* 0x01280000a678783b */ /* 0x000fe20000004200 */
[----:B------:R-:W5:Y:S01]  /*3bf0*/  MUFU.EX2 R157, R157 ;  /* 0x0000009d009d7308 */ /* 0x000f620000000800 */
[-CC-:B------:R-:W-:Y:S01]  /*3c00*/  FFMA.FTZ R189, R119, R174.reuse, -R172.reuse ;  /* 0x000000ae77bd7223 */ /* 0x180fe200000108ac */
[----:B----4-:R-:W-:Y:S01]  /*3c10*/  F2FP.BF16.F32.PACK_AB R96, R160, R161 ;  /* 0x000000a1a060723e */ /* 0x010fe200000010ff */
[-CC-:B------:R-:W-:Y:S01]  /*3c20*/  FFMA.FTZ R191, R110, R174.reuse, -R172.reuse ;  /* 0x000000ae6ebf7223 */ /* 0x180fe200000108ac */
[----:B------:R-:W-:Y:S01]  /*3c30*/  MUFU.EX2 R150, R150 ;  /* 0x0000009600967308 */ /* 0x000fe20000000800 */
[C---:B------:R-:W-:Y:S01]  /*3c40*/  HMMA.16816.F32.BF16 R48, R4.reuse, R44, RZ ;  /* 0x0000002c0430723c */ /* 0x040fe200000418ff */
[-CC-:B------:R-:W-:Y:S01]  /*3c50*/  FFMA.FTZ R192, R108, R174.reuse, -R173.reuse ;  /* 0x000000ae6cc07223 */ /* 0x180fe200000108ad */
[-CC-:B------:R-:W-:Y:S01]  /*3c60*/  FFMA.FTZ R193, R109, R174.reuse, -R173.reuse ;  /* 0x000000ae6dc17223 */ /* 0x180fe200000108ad */
[----:B------:R-:W-:Y:S01]  /*3c70*/  MUFU.EX2 R151, R151 ;  /* 0x0000009700977308 */ /* 0x000fe20000000800 */
[--C-:B------:R-:W-:Y:S01]  /*3c80*/  FFMA.FTZ R194, R111, R174, -R172.reuse ;  /* 0x000000ae6fc27223 */ /* 0x100fe200000108ac */
[----:B---3--:R-:W-:Y:S01]  /*3c90*/  F2FP.BF16.F32.PACK_AB R98, R155, R156 ;  /* 0x0000009c9b62723e */ /* 0x008fe200000010ff */
[--C-:B------:R-:W-:Y:S01]  /*3ca0*/  FFMA.FTZ R195, R106, R174, -R172.reuse ;  /* 0x000000ae6ac37223 */ /* 0x100fe200000108ac */
[----:B------:R-:W-:Y:S01]  /*3cb0*/  MUFU.EX2 R146, R146 ;  /* 0x0000009200927308 */ /* 0x000fe20000000800 */
[C---:B------:R-:W-:Y:S01]  /*3cc0*/  HMMA.16816.F32.BF16 R40, R4.reuse, R36, RZ ;  /* 0x000000240428723c */ /* 0x040fe200000418ff */
[----:B-----5:R-:W-:Y:S01]  /*3cd0*/  F2FP.BF16.F32.PACK_AB R99, R157, R154 ;  /* 0x0000009a9d63723e */ /* 0x020fe200000010ff */
[-CC-:B------:R-:W-:Y:S01]  /*3ce0*/  FFMA.FTZ R202, R107, R174.reuse, -R172.reuse ;  /* 0x000000ae6bca7223 */ /* 0x180fe200000108ac */
[----:B------:R-:W-:Y:S01]  /*3cf0*/  MUFU.EX2 R148, R148 ;  /* 0x0000009400947308 */ /* 0x000fe20000000800 */
[-C--:B------:R-:W-:Y:S01]  /*3d00*/  FFMA.FTZ R203, R102, R174.reuse, -R172 ;  /* 0x000000ae66cb7223 */ /* 0x080fe200000108ac */
[-CC-:B------:R-:W-:Y:S01]  /*3d10*/  FFMA.FTZ R204, R104, R174.reuse, -R173.reuse ;  /* 0x000000ae68cc7223 */ /* 0x180fe200000108ad */
[-CC-:B------:R-:W-:Y:S01]  /*3d20*/  FFMA.FTZ R205, R105, R174.reuse, -R173.reuse ;  /* 0x000000ae69cd7223 */ /* 0x180fe200000108ad */
[----:B------:R-:W-:Y:S01]  /*3d30*/  MUFU.EX2 R149, R149 ;  /* 0x0000009500957308 */ /* 0x000fe20000000800 */
[C---:B------:R-:W-:Y:S01]  /*3d40*/  HMMA.16816.F32.BF16 R32, R4.reuse, R28, RZ ;  /* 0x0000001c0420723c */ /* 0x040fe200000418ff */
[-CC-:B------:R-:W-:Y:S01]  /*3d50*/  FFMA.FTZ R100, R100, R174.reuse, -R173.reuse ;  /* 0x000000ae64647223 */ /* 0x180fe200000108ad */
[-C--:B------:R-:W-:Y:S01]  /*3d60*/  FFMA.FTZ R101, R101, R174.reuse, -R173 ;  /* 0x000000ae65657223 */ /* 0x080fe200000108ad */
[----:B------:R-:W-:Y:S01]  /*3d70*/  MUFU.EX2 R144, R144 ;  /* 0x0000009000907308 */ /* 0x000fe20000000800 */
[----:B------:R-:W-:Y:S01]  /*3d80*/  FADD.FTZ R168, R168, R167 ;  /* 0x000000a7a8a87221 */ /* 0x000fe20000010000 */
[----:B------:R-:W-:Y:S01]  /*3d90*/  FADD.FTZ R170, R170, R169 ;  /* 0x000000a9aaaa7221 */ /* 0x000fe20000010000 */
[----:B------:R-:W-:Y:S01]  /*3da0*/  LDSM.16.MT88.4 R104, [R166+0x13800] ;  /* 0x01380000a668783b */ /* 0x000fe20000004200 */
[----:B------:R-:W-:Y:S01]  /*3db0*/  MUFU.EX2 R147, R147 ;  /* 0x0000009300937308 */ /* 0x000fe20000000800 */
[C---:B-1----:R-:W-:Y:S01]  /*3dc0*/  HMMA.16816.F32.BF16 R24, R4.reuse, R20, RZ ;  /* 0x000000140418723c */ /* 0x042fe200000418ff */
[----:B------:R-:W-:Y:S01]  /*3dd0*/  FADD.FTZ R163, R163, R168 ;  /* 0x000000a8a3a37221 */ /* 0x000fe20000010000 */
[----:B------:R-:W-:Y:S01]  /*3de0*/  FADD.FTZ R165, R165, R170 ;  /* 0x000000aaa5a57221 */ /* 0x000fe20000010000 */
[----:B------:R1:W-:Y:S01]  /*3df0*/  MUFU.EX2 R145, R175 ;  /* 0x000000af00917308 */ /* 0x0003e20000000800 */
[----:B------:R-:W-:Y:S01]  /*3e00*/  LDSM.16.MT88.4 R124, [R171+0xf800] ;  /* 0x00f80000ab7c783b */ /* 0x000fe20000004200 */
[----:B------:R-:W-:Y:S01]  /*3e10*/  FADD.FTZ R162, R162, R163 ;  /* 0x000000a3a2a27221 */ /* 0x000fe20000010000 */
[----:B------:R-:W-:Y:S01]  /*3e20*/  FADD.FTZ R164, R164, R165 ;  /* 0x000000a5a4a47221 */ /* 0x000fe20000010000 */
[----:B------:R-:W-:Y:S01]  /*3e30*/  MUFU.EX2 R142, R142 ;  /* 0x0000008e008e7308 */ /* 0x000fe20000000800 */
[C---:B--2---:R-:W-:Y:S03]  /*3e40*/  HMMA.16816.F32.BF16 R16, R4.reuse, R12, RZ ;  /* 0x0000000c0410723c */ /* 0x044fe600000418ff */
[----:B------:R-:W-:Y:S04]  /*3e50*/  MUFU.EX2 R143, R143 ;  /* 0x0000008f008f7308 */ /* 0x000fe80000000800 */
[----:B------:R-:W-:Y:S01]  /*3e60*/  MUFU.EX2 R138, R138 ;  /* 0x0000008a008a7308 */ /* 0x000fe20000000800 */
[----:B------:R-:W-:Y:S01]  /*3e70*/  HMMA.16816.F32.BF16 R60, R4, R62, RZ ;  /* 0x0000003e043c723c */ /* 0x000fe200000418ff */
[----:B-1----:R-:W-:-:S02]  /*3e80*/  FFMA.FTZ R175, R130, R174, -R172 ;  /* 0x000000ae82af7223 */ /* 0x002fc400000108ac */
        /* <DEDUP_REMOVED lines=23> */
[----:B------:R-:W-:Y:S01]  /*4000*/  HMMA.16816.F32.BF16 R4, R4, R70, RZ ;  /* 0x000000460404723c */ /* 0x000fe200000418ff */
[----:B------:R-:W1:Y:S02]  /*4010*/  LDSM.16.MT88.4 R68, [R153+0x10800] ;  /* 0x010800009944783b */ /* 0x000e640000004200 */
[----:B------:R-:W-:Y:S04]  /*4020*/  MUFU.EX2 R185, R185 ;  /* 0x000000b900b97308 */ /* 0x000fe80000000800 */
[----:B------:R-:W-:Y:S01]  /*4030*/  MUFU.EX2 R188, R188 ;  /* 0x000000bc00bc7308 */ /* 0x000fe20000000800 */
[C---:B------:R-:W-:Y:S03]  /*4040*/  HMMA.16816.F32.BF16 R32, R96.reuse, R76, R32 ;  /* 0x0000004c6020723c */ /* 0x040fe60000041820 */
[----:B------:R-:W-:Y:S04]  /*4050*/  MUFU.EX2 R187, R187 ;  /* 0x000000bb00bb7308 */ /* 0x000fe80000000800 */
[----:B------:R-:W-:Y:S01]  /*4060*/  MUFU.EX2 R190, R190 ;  /* 0x000000be00be7308 */ /* 0x000fe20000000800 */
[C---:B------:R-:W-:Y:S01]  /*4070*/  HMMA.16816.F32.BF16 R28, R96.reuse, R78, R28 ;  /* 0x0000004e601c723c */ /* 0x040fe2000004181c */
[----:B------:R-:W2:Y:S02]  /*4080*/  LDSM.16.MT88.4 R76, [R152+0x10800] ;  /* 0x01080000984c783b */ /* 0x000ea40000004200 */
[----:B------:R-:W-:Y:S04]  /*4090*/  MUFU.EX2 R189, R189 ;  /* 0x000000bd00bd7308 */ /* 0x000fe80000000800 */
[----:B------:R-:W-:Y:S01]  /*40a0*/  MUFU.EX2 R191, R191 ;  /* 0x000000bf00bf7308 */ /* 0x000fe20000000800 */
[C---:B------:R-:W-:Y:S03]  /*40b0*/  HMMA.16816.F32.BF16 R24, R96.reuse, R72, R24 ;  /* 0x000000486018723c */ /* 0x040fe60000041818 */
[----:B------:R-:W-:Y:S04]  /*40c0*/  MUFU.EX2 R192, R192 ;  /* 0x000000c000c07308 */ /* 0x000fe80000000800 */
[----:B------:R-:W-:Y:S01]  /*40d0*/  MUFU.EX2 R193, R193 ;  /* 0x000000c100c17308 */ /* 0x000fe20000000800 */
[C---:B------:R-:W-:Y:S01]  /*40e0*/  HMMA.16816.F32.BF16 R20, R96.reuse, R74, R20 ;  /* 0x0000004a6014723c */ /* 0x040fe20000041814 */
[----:B------:R-:W-:Y:S02]  /*40f0*/  LDSM.16.MT88.4 R72, [R171+0xd000] ;  /* 0x00d00000ab48783b */ /* 0x000fe40000004200 */
[----:B------:R-:W-:Y:S04]  /*4100*/  MUFU.EX2 R194, R194 ;  /* 0x000000c200c27308 */ /* 0x000fe80000000800 */
[----:B------:R-:W-:Y:S01]  /*4110*/  MUFU.EX2 R195, R195 ;  /* 0x000000c300c37308 */ /* 0x000fe20000000800 */
[C---:B------:R-:W-:Y:S03]  /*4120*/  HMMA.16816.F32.BF16 R64, R96.reuse, R92, R64 ;  /* 0x0000005c6040723c */ /* 0x040fe60000041840 */
[----:B------:R-:W3:Y:S04]  /*4130*/  MUFU.EX2 R202, R202 ;  /* 0x000000ca00ca7308 */ /* 0x000ee80000000800 */
[----:B------:R-:W-:Y:S01]  /*4140*/  MUFU.EX2 R203, R203 ;  /* 0x000000cb00cb7308 */ /* 0x000fe20000000800 */
[C---:B-1----:R-:W-:Y:S03]  /*4150*/  HMMA.16816.F32.BF16 R16, R96.reuse, R68, R16 ;  /* 0x000000446010723c */ /* 0x042fe60000041810 */
[----:B------:R-:W-:Y:S04]  /*4160*/  MUFU.EX2 R204, R204 ;  /* 0x000000cc00cc7308 */ /* 0x000fe80000000800 */
[----:B------:R-:W1:Y:S01]  /*4170*/  MUFU.EX2 R205, R205 ;  /* 0x000000cd00cd7308 */ /* 0x000e620000000800 */
[----:B------:R-:W-:Y:S01]  /*4180*/  HMMA.16816.F32.BF16 R12, R96, R70, R12 ;  /* 0x00000046600c723c */ /* 0x000fe2000004180c */
[----:B------:R-:W4:Y:S01]  /*4190*/  LDSM.16.MT88.4 R68, [R171+0x11000] ;  /* 0x01100000ab44783b */ /* 0x000f220000004200 */
[----:B---3--:R-:W-:-:S06]  /*41a0*/  F2FP.BF16.F32.PACK_AB R117, R202, R195 ;  /* 0x000000c3ca75723e */ /* 0x008fcc00000010ff */
[----:B--2---:R-:W-:Y:S01]  /*41b0*/  HMMA.16816.F32.BF16 R8, R96, R76, R8 ;  /* 0x0000004c6008723c */ /* 0x004fe20000041808 */
[----:B------:R-:W-:Y:S02]  /*41c0*/  F2FP.BF16.F32.PACK_AB R76, R149, R148 ;  /* 0x00000094954c723e */ /* 0x000fe400000010ff */
[----:B------:R-:W-:Y:S02]  /*41d0*/  F2FP.BF16.F32.PACK_AB R77, R151, R150 ;  /* 0x00000096974d723e */ /* 0x000fe400000010ff */
[----:B-1----:R-:W-:-:S03]  /*41e0*/  F2FP.BF16.F32.PACK_AB R116, R205, R204 ;  /* 0x000000cccd74723e */ /* 0x002fc600000010ff */
[----:B------:R-:W-:Y:S01]  /*41f0*/  HMMA.16816.F32.BF16 R4, R96, R78, R4 ;  /* 0x0000004e6004723c */ /* 0x000fe20000041804 */
[----:B------:R-:W-:Y:S02]  /*4200*/  F2FP.BF16.F32.PACK_AB R78, R147, R144 ;  /* 0x00000090934e723e */ /* 0x000fe400000010ff */
[----:B------:R-:W-:-:S05]  /*4210*/  F2FP.BF16.F32.PACK_AB R79, R145, R146 ;  /* 0x00000092914f723e */ /* 0x000fca00000010ff */
        /* <DEDUP_REMOVED lines=10> */
[----:B------:R-:W2:Y:S04]  /*42c0*/  LDSM.16.MT88.4 R80, [R153+0xd000] ;  /* 0x00d000009950783b */ /* 0x000ea80000004200 */
[----:B------:R-:W3:Y:S03]  /*42d0*/  LDSM.16.MT88.4 R96, [R153+0x11000] ;  /* 0x011000009960783b */ /* 0x000ee60000004200 */
[C---:B----4-:R-:W-:Y:S08]  /*42e0*/  HMMA.16816.F32.BF16 R32, R76.reuse, R68, R32 ;  /* 0x000000444c20723c */ /* 0x050ff00000041820 */
[C---:B------:R-:W-:Y:S01]  /*42f0*/  HMMA.16816.F32.BF16 R28, R76.reuse, R70, R28 ;  /* 0x000000464c1c723c */ /* 0x040fe2000004181c */
[----:B------:R-:W4:Y:S07]  /*4300*/  LDSM.16.MT88.4 R68, [R152+0x11000] ;  /* 0x011000009844783b */ /* 0x000f2e0000004200 */
[C---:B------:R-:W-:Y:S08]  /*4310*/  HMMA.16816.F32.BF16 R64, R76.reuse, R72, R64 ;  /* 0x000000484c40723c */ /* 0x040ff00000041840 */
[C---:B------:R-:W-:Y:S01]  /*4320*/  HMMA.16816.F32.BF16 R60, R76.reuse, R74, R60 ;  /* 0x0000004a4c3c723c */ /* 0x040fe2000004183c */
[----:B------:R-:W5:Y:S07]  /*4330*/  LDSM.16.MT88.4 R72, [R171+0xd800] ;  /* 0x00d80000ab48783b */ /* 0x000f6e0000004200 */
[C---:B-1----:R-:W-:Y:S08]  /*4340*/  HMMA.16816.F32.BF16 R56, R76.reuse, R84, R56 ;  /* 0x000000544c38723c */ /* 0x042ff00000041838 */
[C---:B------:R-:W-:Y:S01]  /*4350*/  HMMA.16816.F32.BF16 R52, R76.reuse, R86, R52 ;  /* 0x000000564c34723c */ /* 0x040fe20000041834 */
[----:B------:R-:W-:Y:S07]  /*4360*/  LDSM.16.MT88.4 R84, [R153+0xd800] ;  /* 0x00d800009954783b */ /* 0x000fee0000004200 */
[C---:B--2---:R-:W-:Y:S08]  /*4370*/  HMMA.16816.F32.BF16 R48, R76.reuse, R80, R48 ;  /* 0x000000504c30723c */ /* 0x044ff00000041830 */
        /* <DEDUP_REMOVED lines=8> */
[C---:B---3--:R-:W-:Y:S08]  /*4400*/  HMMA.16816.F32.BF16 R16, R76.reuse, R96, R16 ;  /* 0x000000604c10723c */ /* 0x048ff00000041810 */
[C---:B------:R-:W-:Y:S01]  /*4410*/  HMMA.16816.F32.BF16 R12, R76.reuse, R98, R12 ;  /* 0x000000624c0c723c */ /* 0x040fe2000004180c */
[----:B------:R-:W1:Y:S07]  /*4420*/  LDSM.16.MT88.4 R96, [R166+0x11800] ;  /* 0x01180000a660783b */ /* 0x000e6e0000004200 */
[----:B----4-:R-:W-:Y:S01]  /*4430*/  HMMA.16816.F32.BF16 R8, R76, R68, R8 ;  /* 0x000000444c08723c */ /* 0x010fe20000041808 */
[----:B------:R-:W-:-:S02]  /*4440*/  F2FP.BF16.F32.PACK_AB R68, R141, R140 ;  /* 0x0000008c8d44723e */ /* 0x000fc400000010ff */
[----:B------:R-:W-:-:S05]  /*4450*/  F2FP.BF16.F32.PACK_AB R69, R143, R142 ;  /* 0x0000008e8f45723e */ /* 0x000fca00000010ff */
[----:B------:R-:W-:Y:S01]  /*4460*/  HMMA.16816.F32.BF16 R4, R76, R70, R4 ;  /* 0x000000464c04723c */ /* 0x000fe20000041804 */
[----:B------:R-:W2:Y:S01]  /*4470*/  LDSM.16.MT88.4 R76, [R153+0x11800] ;  /* 0x01180000994c783b */ /* 0x000ea20000004200 */
[----:B------:R-:W-:Y:S02]  /*4480*/  F2FP.BF16.F32.PACK_AB R70, R137, R136 ;  /* 0x000000888946723e */ /* 0x000fe400000010ff */
[----:B------:R-:W-:-:S07]  /*4490*/  F2FP.BF16.F32.PACK_AB R71, R139, R138 ;  /* 0x0000008a8b47723e */ /* 0x000fce00000010ff */
[C---:B-----5:R-:W-:Y:S08]  /*44a0*/  HMMA.16816.F32.BF16 R64, R68.reuse, R72, R64 ;  /* 0x000000484440723c */ /* 0x060ff00000041840 */
[C---:B------:R-:W-:Y:S01]  /*44b0*/  HMMA.16816.F32.BF16 R60, R68.reuse, R74, R60 ;  /* 0x0000004a443c723c */ /* 0x040fe2000004183c */
[----:B------:R-:W3:Y:S07]  /*44c0*/  LDSM.16.MT88.4 R72, [R152+0x11800] ;  /* 0x011800009848783b */ /* 0x000eee0000004200 */
        /* <DEDUP_REMOVED lines=16> */
[C---:B------:R-:W-:Y:S01]  /*45d0*/  HMMA.16816.F32.BF16 R44, R68.reuse, R86, R44 ;  /* 0x00000056442c723c */ /* 0x040fe2000004182c */
[----:B------:R-:W-:Y:S07]  /*45e0*/  LDSM.16.MT88.4 R84, [R153+0xe000] ;  /* 0x00e000009954783b */ /* 0x000fee0000004200 */
[C---:B---3--:R-:W-:Y:S08]  /*45f0*/  HMMA.16816.F32.BF16 R8, R68.reuse, R72, R8 ;  /* 0x000000484408723c */ /* 0x048ff00000041808 */
[----:B------:R-:W-:Y:S01]  /*4600*/  HMMA.16816.F32.BF16 R4, R68, R74, R4 ;  /* 0x0000004a4404723c */ /* 0x000fe20000041804 */
[----:B------:R-:W-:Y:S01]  /*4610*/  F2FP.BF16.F32.PACK_AB R68, R180, R177 ;  /* 0x000000b1b444723e */ /* 0x000fe200000010ff */
[----:B------:R-:W3:Y:S01]  /*4620*/  LDSM.16.MT88.4 R72, [R153+0x12000] ;  /* 0x012000009948783b */ /* 0x000ee20000004200 */
[----:B------:R-:W-:-:S02]  /*4630*/  F2FP.BF16.F32.PACK_AB R69, R178, R175 ;  /* 0x000000afb245723e */ /* 0x000fc400000010ff */
[----:B------:R-:W-:Y:S02]  /*4640*/  F2FP.BF16.F32.PACK_AB R70, R182, R179 ;  /* 0x000000b3b646723e */ /* 0x000fe400000010ff */
[----:B------:R-:W-:-:S07]  /*4650*/  F2FP.BF16.F32.PACK_AB R71, R181, R176 ;  /* 0x000000b0b547723e */ /* 0x000fce00000010ff */
[C---:B-1----:R-:W-:Y:S08]  /*4660*/  HMMA.16816.F32.BF16 R32, R68.reuse, R76, R32 ;  /* 0x0000004c4420723c */ /* 0x042ff00000041820 */
[C---:B------:R-:W-:Y:S01]  /*4670*/  HMMA.16816.F32.BF16 R28, R68.reuse, R78, R28 ;  /* 0x0000004e441c723c */ /* 0x040fe2000004181c */
[----:B------:R-:W1:Y:S07]  /*4680*/  LDSM.16.MT88.4 R76, [R152+0x12000] ;  /* 0x01200000984c783b */ /* 0x000e6e0000004200 */
[C---:B------:R-:W-:Y:S08]  /*4690*/  HMMA.16816.F32.BF16 R24, R68.reuse, R96, R24 ;  /* 0x000000604418723c */ /* 0x040ff00000041818 */
[C---:B------:R-:W-:Y:S01]  /*46a0*/  HMMA.16816.F32.BF16 R20, R68.reuse, R98, R20 ;  /* 0x000000624414723c */ /* 0x040fe20000041814 */
[----:B------:R-:W4:Y:S07]  /*46b0*/  LDSM.16.MT88.4 R96, [R152+0xe800] ;  /* 0x00e800009860783b */ /* 0x000f2e0000004200 */
[C---:B--2---:R-:W-:Y:S08]  /*46c0*/  HMMA.16816.F32.BF16 R40, R68.reuse, R92, R40 ;  /* 0x0000005c4428723c */ /* 0x044ff00000041828 */
[C---:B------:R-:W-:Y:S01]  /*46d0*/  HMMA.16816.F32.BF16 R36, R68.reuse, R94, R36 ;  /* 0x0000005e4424723c */ /* 0x040fe20000041824 */
[----:B------:R-:W2:Y:S07]  /*46e0*/  LDSM.16.MT88.4 R92, [R171+0x12800] ;  /* 0x01280000ab5c783b */ /* 0x000eae0000004200 */
[----:B---3--:R-:W-:Y:S01]  /*46f0*/  HMMA.16816.F32.BF16 R16, R68, R72, R16 ;  /* 0x000000484410723c */ /* 0x008fe20000041810 */
[----:B------:R-:W-:-:S02]  /*4700*/  F2FP.BF16.F32.PACK_AB R72, R188, R185 ;  /* 0x000000b9bc48723e */ /* 0x000fc400000010ff */
[----:B------:R-:W-:-:S05]  /*4710*/  F2FP.BF16.F32.PACK_AB R73, R186, R183 ;  /* 0x000000b7ba49723e */ /* 0x000fca00000010ff */
[----:B------:R-:W-:Y:S01]  /*4720*/  HMMA.16816.F32.BF16 R12, R68, R74, R12 ;  /* 0x0000004a440c723c */ /* 0x000fe2000004180c */
[----:B------:R-:W-:Y:S02]  /*4730*/  F2FP.BF16.F32.PACK_AB R74, R190, R187 ;  /* 0x000000bbbe4a723e */ /* 0x000fe400000010ff */
[----:B------:R-:W-:-:S05]  /*4740*/  F2FP.BF16.F32.PACK_AB R75, R189, R184 ;  /* 0x000000b8bd4b723e */ /* 0x000fca00000010ff */
[C---:B-1----:R-:W-:Y:S08]  /*4750*/  HMMA.16816.F32.BF16 R8, R68.reuse, R76, R8 ;  /* 0x0000004c4408723c */ /* 0x042ff00000041808 */
[----:B------:R-:W-:Y:S01]  /*4760*/  HMMA.16816.F32.BF16 R4, R68, R78, R4 ;  /* 0x0000004e4404723c */ /* 0x000fe20000041804 */
[----:B------:R-:W1:Y:S07]  /*4770*/  LDSM.16.MT88.4 R76, [R152+0x12800] ;  /* 0x01280000984c783b */ /* 0x000e6e0000004200 */
[C---:B----4-:R-:W-:Y:S08]  /*4780*/  HMMA.16816.F32.BF16 R40, R72.reuse, R96, R40 ;  /* 0x000000604828723c */ /* 0x050ff00000041828 */
[C---:B------:R-:W-:Y:S01]  /*4790*/  HMMA.16816.F32.BF16 R36, R72.reuse, R98, R36 ;  /* 0x000000624824723c */ /* 0x040fe20000041824 */
[----:B------:R-:W-:Y:S07]  /*47a0*/  LDSM.16.MT88.4 R96, [R152+0xf000] ;  /* 0x00f000009860783b */ /* 0x000fee0000004200 */
[----:B------:R-:W-:Y:S01]  /*47b0*/  HMMA.16816.F32.BF16 R24, R72, R120, R24 ;  /* 0x000000784818723c */ /* 0x000fe20000041818 */
[-CC-:B------:R-:W-:Y:S01]  /*47c0*/  FFMA.FTZ R120, R114, R174.reuse, -R172.reuse ;  /* 0x000000ae72787223 */ /* 0x180fe200000108ac */
[----:B------:R-:W-:-:S05]  /*47d0*/  FFMA.FTZ R121, R115, R174, -R172 ;  /* 0x000000ae73797223 */ /* 0x000fca00000108ac */
[----:B------:R-:W-:Y:S01]  /*47e0*/  MUFU.EX2 R120, R120 ;  /* 0x0000007800787308 */ /* 0x000fe20000000800 */
[----:B------:R-:W-:Y:S01]  /*47f0*/  HMMA.16816.F32.BF16 R20, R72, R122, R20 ;  /* 0x0000007a4814723c */ /* 0x000fe20000041814 */
[-CC-:B------:R-:W-:Y:S01]  /*4800*/  FFMA.FTZ R122, R112, R174.reuse, -R173.reuse ;  /* 0x000000ae707a7223 */ /* 0x180fe200000108ad */
[-C--:B------:R-:W-:Y:S01]  /*4810*/  FFMA.FTZ R123, R113, R174.reuse, -R173 ;  /* 0x000000ae717b7223 */ /* 0x080fe200000108ad */
[----:B------:R-:W-:Y:S01]  /*4820*/  MUFU.EX2 R121, R121 ;  /* 0x0000007900797308 */ /* 0x000fe20000000800 */
[----:B------:R-:W-:Y:S01]  /*4830*/  FFMA.FTZ R174, R103, R174, -R172 ;  /* 0x000000ae67ae7223 */ /* 0x000fe200000108ac */
[----:B------:R-:W-:Y:S02]  /*4840*/  LDSM.16.MT88.4 R112, [R153+0x13800] ;  /* 0x013800009970783b */ /* 0x000fe40000004200 */
[----:B------:R-:W-:Y:S01]  /*4850*/  MUFU.EX2 R122, R122 ;  /* 0x0000007a007a7308 */ /* 0x000fe20000000800 */
[C---:B------:R-:W-:Y:S03]  /*4860*/  HMMA.16816.F32.BF16 R64, R68.reuse, R80, R64 ;  /* 0x000000504440723c */ /* 0x040fe60000041840 */
[----:B------:R-:W-:Y:S04]  /*4870*/  MUFU.EX2 R123, R123 ;  /* 0x0000007b007b7308 */ /* 0x000fe80000000800 */
[----:B------:R-:W-:Y:S01]  /*4880*/  MUFU.EX2 R173, R100 ;  /* 0x0000006400ad7308 */ /* 0x000fe20000000800 */
[C---:B------:R-:W-:Y:S01]  /*4890*/  HMMA.16816.F32.BF16 R60, R68.reuse, R82, R60 ;  /* 0x00000052443c723c */ /* 0x040fe2000004183c */
[----:B------:R-:W3:Y:S02]  /*48a0*/  LDSM.16.MT88.4 R80, [R166+0xe800] ;  /* 0x00e80000a650783b */ /* 0x000ee40000004200 */
[----:B------:R-:W4:Y:S04]  /*48b0*/  MUFU.EX2 R172, R101 ;  /* 0x0000006500ac7308 */ /* 0x000f280000000800 */
[----:B------:R-:W5:Y:S01]  /*48c0*/  MUFU.EX2 R174, R174 ;  /* 0x000000ae00ae7308 */ /* 0x000f620000000800 */
[C---:B------:R-:W-:Y:S08]  /*48d0*/  HMMA.16816.F32.BF16 R56, R68.reuse, R88, R56 ;  /* 0x000000584438723c */ /* 0x040ff00000041838 */
[----:B------:R-:W-:Y:S01]  /*48e0*/  HMMA.16816.F32.BF16 R52, R68, R90, R52 ;  /* 0x0000005a4434723c */ /* 0x000fe20000041834 */
[----:B------:R-:W-:Y:S01]  /*48f0*/  LDSM.16.MT88.4 R88, [R153+0xe800] ;  /* 0x00e800009958783b */ /* 0x000fe20000004200 */
[----:B----4-:R-:W-:-:S02]  /*4900*/  F2FP.BF16.F32.PACK_AB R118, R172, R173 ;  /* 0x000000adac76723e */ /* 0x010fc400000010ff */
[----:B-----5:R-:W-:-:S04]  /*4910*/  F2FP.BF16.F32.PACK_AB R119, R174, R203 ;  /* 0x000000cbae77723e */ /* 0x020fc800000010ff */
[C---:B------:R-:W-:Y:S08]  /*4920*/  HMMA.16816.F32.BF16 R48, R68.reuse, R84, R48 ;  /* 0x000000544430723c */ /* 0x040ff00000041830 */
[----:B------:R-:W-:Y:S01]  /*4930*/  HMMA.16816.F32.BF16 R44, R68, R86, R44 ;  /* 0x00000056442c723c */ /* 0x000fe2000004182c */
[----:B------:R-:W4:Y:S04]  /*4940*/  LDSM.16.MT88.4 R68, [R153+0x12800] ;  /* 0x012800009944783b */ /* 0x000f280000004200 */
[----:B------:R-:W-:Y:S03]  /*4950*/  LDSM.16.MT88.4 R84, [R171+0xe800] ;  /* 0x00e80000ab54783b */ /* 0x000fe60000004200 */
[C---:B--2---:R-:W-:Y:S08]  /*4960*/  HMMA.16816.F32.BF16 R32, R72.reuse, R92, R32 ;  /* 0x0000005c4820723c */ /* 0x044ff00000041820 */
[C---:B------:R-:W-:Y:S01]  /*4970*/  HMMA.16816.F32.BF16 R28, R72.reuse, R94, R28 ;  /* 0x0000005e481c723c */ /* 0x040fe2000004181c */
[----:B------:R-:W2:Y:S07]  /*4980*/  LDSM.16.MT88.4 R92, [R171+0x13000] ;  /* 0x01300000ab5c783b */ /* 0x000eae0000004200 */
[----:B-1----:R-:W-:Y:S01]  /*4990*/  HMMA.16816.F32.BF16 R8, R72, R76, R8 ;  /* 0x0000004c4808723c */ /* 0x002fe20000041808 */
[----:B------:R-:W-:-:S02]  /*49a0*/  F2FP.BF16.F32.PACK_AB R76, R123, R122 ;  /* 0x0000007a7b4c723e */ /* 0x000fc400000010ff */
[----:B------:R-:W-:-:S05]  /*49b0*/  F2FP.BF16.F32.PACK_AB R77, R121, R120 ;  /* 0x00000078794d723e */ /* 0x000fca00000010ff */
[----:B------:R-:W-:Y:S01]  /*49c0*/  HMMA.16816.F32.BF16 R4, R72, R78, R4 ;  /* 0x0000004e4804723c */ /* 0x000fe20000041804 */
[----:B------:R-:W-:Y:S02]  /*49d0*/  F2FP.BF16.F32.PACK_AB R78, R193, R192 ;  /* 0x000000c0c14e723e */ /* 0x000fe400000010ff */
[----:B------:R-:W-:-:S05]  /*49e0*/  F2FP.BF16.F32.PACK_AB R79, R194, R191 ;  /* 0x000000bfc24f723e */ /* 0x000fca00000010ff */
[----:B---3--:R-:W-:Y:S08]  /*49f0*/  HMMA.16816.F32.BF16 R56, R72, R80, R56 ;  /* 0x000000504838723c */ /* 0x008ff00000041838 */
[C---:B------:R-:W-:Y:S08]  /*4a00*/  HMMA.16816.F32.BF16 R40, R76.reuse, R96, R40 ;  /* 0x000000604c28723c */ /* 0x040ff00000041828 */
[----:B------:R-:W-:Y:S01]  /*4a10*/  HMMA.16816.F32.BF16 R36, R76, R98, R36 ;  /* 0x000000624c24723c */ /* 0x000fe20000041824 */
[----:B------:R-:W1:Y:S07]  /*4a20*/  LDSM.16.MT88.4 R96, [R171+0x13800] ;  /* 0x01380000ab60783b */ /* 0x000e6e0000004200 */
[C---:B----4-:R-:W-:Y:S08]  /*4a30*/  HMMA.16816.F32.BF16 R16, R72.reuse, R68, R16 ;  /* 0x000000444810723c */ /* 0x050ff00000041810 */
[----:B------:R-:W-:Y:S01]  /*4a40*/  HMMA.16816.F32.BF16 R12, R72, R70, R12 ;  /* 0x00000046480c723c */ /* 0x000fe2000004180c */
[----:B------:R-:W3:Y:S07]  /*4a50*/  LDSM.16.MT88.4 R68, [R166+0x13000] ;  /* 0x01300000a644783b */ /* 0x000eee0000004200 */
[C---:B--2---:R-:W-:Y:S08]  /*4a60*/  HMMA.16816.F32.BF16 R32, R76.reuse, R92, R32 ;  /* 0x0000005c4c20723c */ /* 0x044ff00000041820 */
[----:B------:R-:W-:Y:S08]  /*4a70*/  HMMA.16816.F32.BF16 R28, R76, R94, R28 ;  /* 0x0000005e4c1c723c */ /* 0x000ff0000004181c */
[C---:B------:R-:W-:Y:S01]  /*4a80*/  HMMA.16816.F32.BF16 R52, R72.reuse, R82, R52 ;  /* 0x000000524834723c */ /* 0x040fe20000041834 */
[----:B------:R-:W2:Y:S07]  /*4a90*/  LDSM.16.MT88.4 R80, [R166+0xf000] ;  /* 0x00f00000a650783b */ /* 0x000eae0000004200 */
[C---:B------:R-:W-:Y:S08]  /*4aa0*/  HMMA.16816.F32.BF16 R64, R72.reuse, R84, R64 ;  /* 0x000000544840723c */ /* 0x040ff00000041840 */
[C---:B------:R-:W-:Y:S01]  /*4ab0*/  HMMA.16816.F32.BF16 R60, R72.reuse, R86, R60 ;  /* 0x00000056483c723c */ /* 0x040fe2000004183c */
[----:B------:R-:W-:Y:S07]  /*4ac0*/  LDSM.16.MT88.4 R84, [R171+0xf000] ;  /* 0x00f00000ab54783b */ /* 0x000fee0000004200 */
[C---:B------:R-:W-:Y:S08]  /*4ad0*/  HMMA.16816.F32.BF16 R48, R72.reuse, R88, R48 ;  /* 0x000000584830723c */ /* 0x040ff00000041830 */
[----:B------:R-:W-:Y:S01]  /*4ae0*/  HMMA.16816.F32.BF16 R44, R72, R90, R44 ;  /* 0x0000005a482c723c */ /* 0x000fe2000004182c */
[----:B------:R-:W4:Y:S04]  /*4af0*/  LDSM.16.MT88.4 R72, [R153+0x13000] ;  /* 0x013000009948783b */ /* 0x000f280000004200 */
[----:B------:R-:W5:Y:S03]  /*4b00*/  LDSM.16.MT88.4 R88, [R153+0xf000] ;  /* 0x00f000009958783b */ /* 0x000f660000004200 */
[C---:B-1----:R-:W-:Y:S08]  /*4b10*/  HMMA.16816.F32.BF16 R92, R116.reuse, R96, R32 ;  /* 0x00000060745c723c */ /* 0x042ff00000041820 */
        /* <DEDUP_REMOVED lines=26> */
[----:B----4-:R-:W-:Y:S08]  /*4cc0*/  HMMA.16816.F32.BF16 R16, R76, R72, R16 ;  /* 0x000000484c10723c */ /* 0x010ff00000041810 */
[C---:B------:R-:W-:Y:S08]  /*4cd0*/  HMMA.16816.F32.BF16 R100, R116.reuse, R104, R24 ;  /* 0x000000687464723c */ /* 0x040ff00000041818 */
[----:B------:R-:W-:Y:S01]  /*4ce0*/  HMMA.16816.F32.BF16 R104, R116, R106, R20 ;  /* 0x0000006a7468723c */ /* 0x000fe20000041814 */
[----:B------:R-:W-:Y:S01]  /*4cf0*/  FADD.FTZ R20, R138, R143 ;  /* 0x0000008f8a147221 */ /* 0x000fe20000010000 */
[----:B------:R-:W-:-:S03]  /*4d00*/  FADD.FTZ R22, R136, R141 ;  /* 0x0000008d88167221 */ /* 0x000fc60000010000 */
[----:B------:R-:W-:Y:S01]  /*4d10*/  FADD.FTZ R20, R139, R20 ;  /* 0x000000148b147221 */ /* 0x000fe20000010000 */
[----:B------:R-:W-:Y:S02]  /*4d20*/  FADD.FTZ R22, R137, R22 ;  /* 0x0000001689167221 */ /* 0x000fe40000010000 */
[----:B------:R-:W-:Y:S01]  /*4d30*/  HMMA.16816.F32.BF16 R12, R76, R74, R12 ;  /* 0x0000004a4c0c723c */ /* 0x000fe2000004180c */
[----:B------:R-:W-:Y:S01]  /*4d40*/  FADD.FTZ R21, R175, R20 ;  /* 0x00000014af157221 */ /* 0x000fe20000010000 */
[----:B------:R-:W-:Y:S01]  /*4d50*/  FADD.FTZ R177, R177, R22 ;  /* 0x00000016b1b17221 */ /* 0x000fe20000010000 */
[----:B------:R-:W2:Y:S02]  /*4d60*/  LDSM.16.MT88.4 R72, [R166+0xf800] ;  /* 0x00f80000a648783b */ /* 0x000ea40000004200 */
[----:B------:R-:W-:Y:S01]  /*4d70*/  FADD.FTZ R21, R178, R21 ;  /* 0x00000015b2157221 */ /* 0x000fe20000010000 */
[----:B------:R-:W-:Y:S02]  /*4d80*/  FADD.FTZ R180, R180, R177 ;  /* 0x000000b1b4b47221 */ /* 0x000fe40000010000 */
[----:B------:R-:W-:Y:S01]  /*4d90*/  HMMA.16816.F32.BF16 R108, R116, R112, R16 ;  /* 0x00000070746c723c */ /* 0x000fe20000041810 */
[----:B------:R-:W-:Y:S01]  /*4da0*/  FADD.FTZ R16, R176, R21 ;  /* 0x00000015b0107221 */ /* 0x000fe20000010000 */
[----:B------:R-:W-:-:S03]  /*4db0*/  FADD.FTZ R179, R179, R180 ;  /* 0x000000b4b3b37221 */ /* 0x000fc60000010000 */
[----:B------:R-:W-:Y:S01]  /*4dc0*/  FADD.FTZ R16, R181, R16 ;  /* 0x00000010b5107221 */ /* 0x000fe20000010000 */
[----:B------:R-:W-:Y:S02]  /*4dd0*/  FADD.FTZ R182, R182, R179 ;  /* 0x000000b3b6b67221 */ /* 0x000fe40000010000 */
[----:B-----5:R-:W-:Y:S02]  /*4de0*/  HMMA.16816.F32.BF16 R48, R76, R88, R48 ;  /* 0x000000584c30723c */ /* 0x020fe40000041830 */
[----:B------:R-:W-:-:S04]  /*4df0*/  FADD.FTZ R185, R185, R182 ;  /* 0x000000b6b9b97221 */ /* 0x000fc80000010000 */
[----:B------:R-:W-:Y:S02]  /*4e00*/  FADD.FTZ R188, R188, R185 ;  /* 0x000000b9bcbc7221 */ /* 0x000fe40000010000 */
[C---:B------:R-:W-:Y:S01]  /*4e10*/  HMMA.16816.F32.BF16 R44, R76.reuse, R90, R44 ;  /* 0x0000005a4c2c723c */ /* 0x040fe2000004182c */
[----:B------:R-:W-:Y:S07]  /*4e20*/  LDSM.16.MT88.4 R88, [R152+0xf800] ;  /* 0x00f800009858783b */ /* 0x000fee0000004200 */
[C---:B-1----:R-:W-:Y:S08]  /*4e30*/  HMMA.16816.F32.BF16 R8, R76.reuse, R80, R8 ;  /* 0x000000504c08723c */ /* 0x042ff00000041808 */
[----:B------:R-:W-:Y:S01]  /*4e40*/  HMMA.16816.F32.BF16 R4, R76, R82, R4 ;  /* 0x000000524c04723c */ /* 0x000fe20000041804 */
[----:B------:R-:W1:Y:S04]  /*4e50*/  LDSM.16.MT88.4 R80, [R153+0xf800] ;  /* 0x00f800009950783b */ /* 0x000e680000004200 */
[----:B------:R-:W3:Y:S03]  /*4e60*/  LDSM.16.MT88.4 R152, [R152+0x13800] ;  /* 0x013800009898783b */ /* 0x000ee60000004200 */
[----:B------:R-:W-:Y:S01]  /*4e70*/  HMMA.16816.F32.BF16 R112, R116, R114, R12 ;  /* 0x000000727470723c */ /* 0x000fe2000004180c */
[----:B------:R-:W-:-:S04]  /*4e80*/  FADD.FTZ R13, R183, R16 ;  /* 0x00000010b70d7221 */ /* 0x000fc80000010000 */
[----:B------:R-:W-:-:S03]  /*4e90*/  FADD.FTZ R13, R186, R13 ;  /* 0x0000000dba0d7221 */ /* 0x000fc60000010000 */
        /* <DEDUP_REMOVED lines=20> */
[----:B-1----:R-:W-:Y:S01]  /*4fe0*/  HMMA.16816.F32.BF16 R76, R116, R80, R48 ;  /* 0x00000050744c723c */ /* 0x002fe20000041830 */
[----:B------:R-:W-:Y:S01]  /*4ff0*/  FADD.FTZ R203, R203, R202 ;  /* 0x000000cacbcb7221 */ /* 0x000fe20000010000 */
[----:B------:R-:W-:-:S03]  /*5000*/  FADD.FTZ R173, R173, R204 ;  /* 0x000000ccadad7221 */ /* 0x000fc60000010000 */
[----:B------:R-:W-:Y:S01]  /*5010*/  FADD.FTZ R233, R174, R203 ;  /* 0x000000cbaee97221 */ /* 0x000fe20000010000 */
[----:B------:R-:W-:Y:S02]  /*5020*/  FADD.FTZ R235, R172, R173 ;  /* 0x000000adaceb7221 */ /* 0x000fe40000010000 */
[C---:B------:R-:W-:Y:S08]  /*5030*/  HMMA.16816.F32.BF16 R84, R116.reuse, R88, R40 ;  /* 0x000000587454723c */ /* 0x040ff00000041828 */
[C---:B------:R-:W-:Y:S08]  /*5040*/  HMMA.16816.F32.BF16 R124, R116.reuse, R126, R60 ;  /* 0x0000007e747c723c */ /* 0x040ff0000004183c */
[C---:B------:R-:W-:Y:S08]  /*5050*/  HMMA.16816.F32.BF16 R72, R116.reuse, R74, R52 ;  /* 0x0000004a7448723c */ /* 0x040ff00000041834 */
[C---:B------:R-:W-:Y:S08]  /*5060*/  HMMA.16816.F32.BF16 R80, R116.reuse, R82, R44 ;  /* 0x000000527450723c */ /* 0x040ff0000004182c */
[C---:B------:R-:W-:Y:S08]  /*5070*/  HMMA.16816.F32.BF16 R88, R116.reuse, R90, R36 ;  /* 0x0000005a7458723c */ /* 0x040ff00000041824 */
[C---:B---3--:R-:W-:Y:S08]  /*5080*/  HMMA.16816.F32.BF16 R120, R116.reuse, R152, R8 ;  /* 0x000000987478723c */ /* 0x048ff00000041808 */
        /* <DEDUP_REMOVED lines=11> */
.L_x_3703:
        /* <DEDUP_REMOVED lines=78> */
.L_x_3698:
[----:B------:R-:W-:Y:S05]  /*5620*/  BSYNC.RECONVERGENT B0 ;  /* 0x0000000000007941 */ /* 0x000fea0003800200 */
.L_x_3697:
[----:B------:R-:W1:Y:S01]  /*5630*/  S2UR UR6, SR_CgaCtaId ;  /* 0x00000000000679c3 */ /* 0x000e620000008800 */
[C---:B------:R-:W-:Y:S01]  /*5640*/  IMAD.SHL.U32 R41, R198.reuse, 0x8, RZ ;  /* 0x00000008c6297824 */ /* 0x040fe200078e00ff */
[----:B------:R-:W-:Y:S01]  /*5650*/  LOP3.LUT R40, R198, 0x38, RZ, 0xc0, !PT ;  /* 0x00000038c6287812 */ /* 0x000fe200078ec0ff */
[----:B------:R-:W-:Y:S01]  /*5660*/  UMOV UR7, 0x400 ;  /* 0x0000040000077882 */ /* 0x000fe20000000000 */
[----:B------:R-:W-:Y:S01]  /*5670*/  IMAD.MOV.U32 R44, RZ, RZ, R217 ;  /* 0x000000ffff2c7224 */ /* 0x000fe200078e00d9 */
[----:B------:R-:W-:Y:S01]  /*5680*/  IADD3 R42, P0, PT, R206, R217, RZ ;  /* 0x000000d9ce2a7210 */ /* 0x000fe20007f1e0ff */
[--C-:B------:R-:W-:Y:S01]  /*5690*/  IMAD.MOV.U32 R45, RZ, RZ, R216.reuse ;  /* 0x000000ffff2d7224 */ /* 0x100fe200078e00d8 */
[--C-:B------:R-:W-:Y:S01]  /*56a0*/  LOP3.LUT R43, R40, 0x1c0, R41.reuse, 0xf8, !PT ;  /* 0x000001c0282b7812 */ /* 0x100fe200078ef829 */
[----:B------:R-:W-:Y:S01]  /*56b0*/  IMAD.SHL.U32 R205, R198, 0x40, RZ ;  /* 0x00000040c6cd7824 */ /* 0x000fe200078e00ff */
[----:B------:R-:W-:Y:S01]  /*56c0*/  LOP3.LUT R196, R41, 0x38, RZ, 0xc0, !PT ;  /* 0x0000003829c47812 */ /* 0x000fe200078ec0ff */
[----:B------:R-:W-:Y:S01]  /*56d0*/  VIADD R222, R222, 0x1 ;  /* 0x00000001dede7836 */ /* 0x000fe20000000000 */
[----:B------:R-:W-:Y:S01]  /*56e0*/  LOP3.LUT R132, R198, 0x8, RZ, 0xc0, !PT ;  /* 0x00000008c6847812 */ /* 0x000fe200078ec0ff */
[----:B------:R-:W-:Y:S01]  /*56f0*/  BSSY.RECONVERGENT B1, `(.L_x_3699) ;  /* 0x000017c000017945 */ /* 0x000fe20003800200 */
[----:B------:R-:W-:Y:S01]  /*5700*/  LOP3.LUT R40, R43, R196, RZ, 0x3c, !PT ;  /* 0x000000c42b287212 */ /* 0x000fe200078e3cff */
[----:B------:R-:W-:Y:S01]  /*5710*/  IMAD.X R43, R207, 0x1, R216, P0 ;  /* 0x00000001cf2b7824 */ /* 0x000fe200000e06d8 */
[-C--:B------:R-:W-:Y:S02]  /*5720*/  IADD3 R50, P0, PT, R42, R208.reuse, RZ ;  /* 0x000000d02a327210 */ /* 0x080fe40007f1e0ff */
[----:B------:R-:W-:Y:S02]  /*5730*/  LOP3.LUT R40, R40, 0x1e00, R41, 0xf8, !PT ;  /* 0x00001e0028287812 */ /* 0x000fe400078ef829 */
[----:B------:R-:W-:Y:S01]  /*5740*/  SHF.R.U32.HI R201, RZ, 0x1, R198 ;  /* 0x00000001ffc97819 */ /* 0x000fe200000116c6 */
[----:B------:R-:W-:Y:S01]  /*5750*/  IMAD.X R51, R43, 0x1, R209, P0 ;  /* 0x000000012b337824 */ /* 0x000fe200000e06d1 */
[-C--:B------:R-:W-:Y:S02]  /*5760*/  IADD3 R48, P0, PT, R50, R208.reuse, RZ ;  /* 0x000000d032307210 */ /* 0x080fe40007f1e0ff */
[----:B------:R-:W-:Y:S01]  /*5770*/  LOP3.LUT R133, R132, 0x1c0, R205, 0xf8, !PT ;  /* 0x000001c084857812 */ /* 0x000fe200078ef8cd */
[----:B-1----:R-:W-:Y:S01]  /*5780*/  ULEA UR6, UR6, UR7, 0x18 ;  /* 0x0000000706067291 */ /* 0x002fe2000f8ec0ff */
[----:B------:R-:W-:Y:S01]  /*5790*/  LOP3.LUT R132, R201, 0x8, RZ, 0xc0, !PT ;  /* 0x00000008c9847812 */ /* 0x000fe200078ec0ff */
[--C-:B------:R-:W-:Y:S01]  /*57a0*/  IMAD.X R49, R51, 0x1, R209.reuse, P0 ;  /* 0x0000000133317824 */ /* 0x100fe200000e06d1 */
[----:B------:R-:W-:Y:S02]  /*57b0*/  IADD3 R46, P0, PT, R48, R208, RZ ;  /* 0x000000d0302e7210 */ /* 0x000fe40007f1e0ff */
[-C--:B------:R-:W-:Y:S01]  /*57c0*/  LOP3.LUT R133, R133, R196.reuse, RZ, 0x3c, !PT ;  /* 0x000000c485857212 */ /* 0x080fe200078e3cff */
[----:B------:R-:W-:Y:S01]  /*57d0*/  IMAD.U32 R199, RZ, RZ, UR6 ;  /* 0x00000006ffc77e24 */ /* 0x000fe2000f8e00ff */
[----:B------:R-:W-:Y:S01]  /*57e0*/  LOP3.LUT R186, R205, 0x400, RZ, 0xc0, !PT ;  /* 0x00000400cdba7812 */ /* 0x000fe200078ec0ff */
[----:B------:R-:W-:Y:S01]  /*57f0*/  IMAD.X R47, R49, 0x1, R209, P0 ;  /* 0x00000001312f7824 */ /* 0x000fe200000e06d1 */
[----:B------:R-:W-:Y:S01]  /*5800*/  LOP3.LUT R135, R132, 0x1c0, R205, 0xf8, !PT ;  /* 0x000001c084877812 */ /* 0x000fe200078ef8cd */
[----:B------:R-:W-:Y:S01]  /*5810*/  IMAD R229, R40, 0x2, R199 ;  /* 0x0000000228e57824 */ /* 0x000fe200078e02c7 */
[C---:B------:R-:W-:Y:S01]  /*5820*/  LOP3.LUT P2, RZ, R198.reuse, 0x4, RZ, 0xc0, !PT ;  /* 0x00000004c6ff7812 */ /* 0x040fe2000784c0ff */
[----:B------:R-:W-:Y:S01]  /*5830*/  IMAD.SHL.U32 R40, R198, 0x20, RZ ;  /* 0x00000020c6287824 */ /* 0x000fe200078e00ff */
[----:B------:R-:W-:Y:S01]  /*5840*/  LOP3.LUT R136, R135, R196, RZ, 0x3c, !PT ;  /* 0x000000c487887212 */ /* 0x000fe200078e3cff */
[----:B------:R-:W-:Y:S01]  /*5850*/  IMAD R186, R133, 0x2, R186 ;  /* 0x0000000285ba7824 */ /* 0x000fe200078e02ba */
[----:B------:R-:W-:Y:S01]  /*5860*/  @!PT LDS RZ, [RZ] ;  /* 0x00000000fffff984 */ /* 0x000fe20000000800 */
[----:B------:R-:W-:Y:S01]  /*5870*/  @!PT LDS RZ, [RZ] ;  /* 0x00000000fffff984 */ /* 0x000fe20000000800 */
[----:B------:R-:W-:Y:S01]  /*5880*/  @!PT LDS RZ, [RZ] ;  /* 0x00000000fffff984 */ /* 0x000fe20000000800 */
[----:B------:R-:W-:Y:S02]  /*5890*/  LDGSTS.E.BYPASS.LTC128B.128 [R229+0xc000], desc[UR4][R44.64] ;  /* 0x0c0000002ce57fae */ /* 0x000fe4000b981a04 */
[----:B------:R-:W-:Y:S01]  /*58a0*/  LOP3.LUT R200, R40, 0x7c00, RZ, 0xc0, !PT ;  /* 0x00007c0028c87812 */ /* 0x000fe200078ec0ff */
[----:B------:R-:W-:Y:S02]  /*58b0*/  IMAD.IADD R186, R199, 0x1, R186 ;  /* 0x00000001c7ba7824 */ /* 0x000fe400078e02ba */
[----:B------:R1:W-:Y:S01]  /*58c0*/  LDGSTS.E.BYPASS.LTC128B.128 [R229+0x10000], desc[UR4][R44.64+0x80] ;  /* 0x100000802ce57fae */ /* 0x0003e2000b981a04 */
[----:B------:R-:W-:Y:S04]  /*58d0*/  LOP3.LUT R133, R200, 0x200, R205, 0xf8, !PT ;  /* 0x00000200c8857812 */ /* 0x000fe800078ef8cd */
[----:B------:R-:W-:Y:S01]  /*58e0*/  LDGSTS.E.BYPASS.LTC128B.128 [R229+0xc800], desc[UR4][R42.64] ;  /* 0x0c8000002ae57fae */ /* 0x000fe2000b981a04 */
[----:B------:R-:W-:Y:S04]  /*58f0*/  LOP3.LUT R132, R133, R136, RZ, 0xfc, !PT ;  /* 0x0000008885847212 */ /* 0x000fe800078efcff */
[----:B------:R2:W-:Y:S01]  /*5900*/  LDGSTS.E.BYPASS.LTC128B.128 [R229+0x10800], desc[UR4][R42.64+0x80] ;  /* 0x108000802ae57fae */ /* 0x0005e2000b981a04 */
[----:B------:R-:W-:Y:S04]  /*5910*/  IMAD R188, R132, 0x2, R199 ;  /* 0x0000000284bc7824 */ /* 0x000fe800078e02c7 */
        /* <DEDUP_REMOVED lines=8> */
[-C--:B--2---:R-:W-:Y:S04]  /*59a0*/  IADD3 R42, P0, PT, R44, R208.reuse, RZ ;  /* 0x000000d02c2a7210 */ /* 0x084fe80007f1e0ff */
        /* <DEDUP_REMOVED lines=239> */
[----:B------:R-:W2:Y:S04]  /*68a0*/  LD.E R143, desc[UR4][R2.64+0x170] ;  /* 0x00017004028f7980 */ /* 0x000ea8000c101900 */
[----:B------:R-:W-:Y:S01]  /*68b0*/  IABS R133, R140 ;  /* 0x0000008c00857213 */ /* 0x000fe20000000000 */
[----:B------:R-:W3:Y:S01]  /*68c0*/  LD.E.64 R146, desc[UR4][R2.64+0x20] ;  /* 0x0000200402927980 */ /* 0x000ee2000c101b00 */
[-C--:B--2---:R-:W-:Y:S02]  /*68d0*/  IABS R138, R143.reuse ;  /* 0x0000008f008a7213 */ /* 0x084fe40000000000 */
[-C--:B------:R-:W-:Y:S02]  /*68e0*/  IABS R134, R143.reuse ;  /* 0x0000008f00867213 */ /* 0x080fe40000000000 */
[----:B------:R-:W1:Y:S01]  /*68f0*/  I2F.RP R139, R138 ;  /* 0x0000008a008b7306 */ /* 0x000e620000209400 */
[-C--:B------:R-:W-:Y:S02]  /*6900*/  LOP3.LUT R140, R140, R143.reuse, RZ, 0x3c, !PT ;  /* 0x0000008f8c8c7212 */ /* 0x080fe400078e3cff */
        /* <DEDUP_REMOVED lines=55> */
.L_x_3702:
[----:B------:R-:W-:Y:S05]  /*6c80*/  BSYNC.RECONVERGENT B0 ;  /* 0x0000000000007941 */ /* 0x000fea0003800200 */
.L_x_3701:
[----:B------:R-:W-:Y:S01]  /*6c90*/  @!PT LDS RZ, [RZ] ;  /* 0x00000000fffff984 */ /* 0x000fe20000000800 */
[----:B------:R-:W-:Y:S01]  /*6ca0*/  @!PT LDS RZ, [RZ] ;  /* 0x00000000fffff984 */ /* 0x000fe20000000800 */
[----:B------:R-:W-:Y:S01]  /*6cb0*/  @!PT LDS RZ, [RZ] ;  /* 0x00000000fffff984 */ /* 0x000fe20000000800 */
[----:B------:R1:W-:Y:S01]  /*6cc0*/  LDGSTS.E.BYPASS.LTC128B.128 [R229+0x4000], desc[UR4][R214.64] ;  /* 0x04000000d6e57fae */ /* 0x0003e2000b981a04 */
[C---:B------:R-:W-:Y:S03]  /*6cd0*/  LEA R146, P0, R212.reuse, R214, 0x1 ;  /* 0x000000d6d4927211 */ /* 0x040fe600078008ff */
[----:B------:R1:W-:Y:S01]  /*6ce0*/  LDGSTS.E.BYPASS.LTC128B.128 [R229+0x8000], desc[UR4][R214.64+0x80] ;  /* 0x08000080d6e57fae */ /* 0x0003e2000b981a04 */
[----:B------:R-:W-:Y:S02]  /*6cf0*/  LEA.HI.X R147, R212, R215, R213, 0x1, P0 ;  /* 0x000000d7d4937211 */ /* 0x000fe400000f0cd5 */
[-C--:B------:R-:W-:Y:S03]  /*6d00*/  IADD3 R144, P0, PT, R146, R210.reuse, RZ ;  /* 0x000000d292907210 */ /* 0x080fe60007f1e0ff */
[----:B------:R1:W-:Y:S02]  /*6d10*/  LDGSTS.E.BYPASS.LTC128B.128 [R229+0x4800], desc[UR4][R146.64] ;  /* 0x0480000092e57fae */ /* 0x0003e4000b981a04 */
[--C-:B------:R-:W-:Y:S01]  /*6d20*/  IMAD.X R145, R147, 0x1, R211.reuse, P0 ;  /* 0x0000000193917824 */ /* 0x100fe200000e06d3 */
[-C--:B------:R-:W-:Y:S01]  /*6d30*/  IADD3 R142, P0, PT, R144, R210.reuse, RZ ;  /* 0x000000d2908e7210 */ /* 0x080fe20007f1e0ff */
[----:B------:R1:W-:Y:S04]  /*6d40*/  LDGSTS.E.BYPASS.LTC128B.128 [R229+0x8800], desc[UR4][R146.64+0x80] ;  /* 0x0880008092e57fae */ /* 0x0003e8000b981a04 */
[----:B------:R1:W-:Y:S01]  /*6d50*/  LDGSTS.E.BYPASS.LTC128B.128 [R229+0x5000], desc[UR4][R144.64] ;  /* 0x0500000090e57fae */ /* 0x0003e2000b981a04 */
[--C-:B------:R-:W-:Y:S01]  /*6d60*/  IMAD.X R143, R145, 0x1, R211.reuse, P0 ;  /* 0x00000001918f7824 */ /* 0x100fe200000e06d3 */
[-C--:B------:R-:W-:Y:S02]  /*6d70*/  IADD3 R140, P0, PT, R142, R210.reuse, RZ ;  /* 0x000000d28e8c7210 */ /* 0x080fe40007f1e0ff */
[----:B------:R1:W-:Y:S03]  /*6d80*/  LDGSTS.E.BYPASS.LTC128B.128 [R229+0x9000], desc[UR4][R144.64+0x80] ;  /* 0x0900008090e57fae */ /* 0x0003e6000b981a04 */
[--C-:B------:R-:W-:Y:S01]  /*6d90*/  IMAD.X R141, R143, 0x1, R211.reuse, P0 ;  /* 0x000000018f8d7824 */ /* 0x100fe200000e06d3 */
[----:B------:R1:W-:Y:S01]  /*6da0*/  LDGSTS.E.BYPASS.LTC128B.128 [R229+0x5800], desc[UR4][R142.64] ;  /* 0x058000008ee57fae */ /* 0x0003e2000b981a04 */
[-C--:B------:R-:W-:Y:S03]  /*6db0*/  IADD3 R138, P0, PT, R140, R210.reuse, RZ ;  /* 0x000000d28c8a7210 */ /* 0x080fe60007f1e0ff */
[----:B------:R1:W-:Y:S02]  /*6dc0*/  LDGSTS.E.BYPASS.LTC128B.128 [R229+0x9800], desc[UR4][R142.64+0x80] ;  /* 0x098000808ee57fae */ /* 0x0003e4000b981a04 */
[--C-:B------:R-:W-:Y:S01]  /*6dd0*/  IMAD.X R139, R141, 0x1, R211.reuse, P0 ;  /* 0x000000018d8b7824 */ /* 0x100fe200000e06d3 */
[-C--:B------:R-:W-:Y:S01]  /*6de0*/  IADD3 R134, P0, PT, R138, R210.reuse, RZ ;  /* 0x000000d28a867210 */ /* 0x080fe20007f1e0ff */
[----:B------:R1:W-:Y:S04]  /*6df0*/  LDGSTS.E.BYPASS.LTC128B.128 [R229+0x6000], desc[UR4][R140.64] ;  /* 0x060000008ce57fae */ /* 0x0003e8000b981a04 */
[----:B------:R1:W-:Y:S01]  /*6e00*/  LDGSTS.E.BYPASS.LTC128B.128 [R229+0xa000], desc[UR4][R140.64+0x80] ;  /* 0x0a0000808ce57fae */ /* 0x0003e2000b981a04 */
[--C-:B------:R-:W-:Y:S01]  /*6e10*/  IMAD.X R135, R139, 0x1, R211.reuse, P0 ;  /* 0x000000018b877824 */ /* 0x100fe200000e06d3 */
[----:B------:R-:W-:Y:S02]  /*6e20*/  IADD3 R132, P0, PT, R134, R210, RZ ;  /* 0x000000d286847210 */ /* 0x000fe40007f1e0ff */
[----:B------:R1:W-:Y:S03]  /*6e30*/  LDGSTS.E.BYPASS.LTC128B.128 [R229+0x6800], desc[UR4][R138.64] ;  /* 0x068000008ae57fae */ /* 0x0003e6000b981a04 */
[----:B------:R-:W-:Y:S01]  /*6e40*/  IMAD.X R133, R135, 0x1, R211, P0 ;  /* 0x0000000187857824 */ /* 0x000fe200000e06d3 */
[----:B------:R1:W-:Y:S04]  /*6e50*/  LDGSTS.E.BYPASS.LTC128B.128 [R229+0xa800], desc[UR4][R138.64+0x80] ;  /* 0x0a8000808ae57fae */ /* 0x0003e8000b981a04 */
[----:B------:R1:W-:Y:S04]  /*6e60*/  LDGSTS.E.BYPASS.LTC128B.128 [R229+0x7000], desc[UR4][R134.64] ;  /* 0x0700000086e57fae */ /* 0x0003e8000b981a04 */
[----:B------:R1:W-:Y:S04]  /*6e70*/  LDGSTS.E.BYPASS.LTC128B.128 [R229+0xb000], desc[UR4][R134.64+0x80] ;  /* 0x0b00008086e57fae */ /* 0x0003e8000b981a04 */
[----:B------:R1:W-:Y:S04]  /*6e80*/  LDGSTS.E.BYPASS.LTC128B.128 [R229+0x7800], desc[UR4][R132.64] ;  /* 0x0780000084e57fae */ /* 0x0003e8000b981a04 */
[----:B------:R1:W-:Y:S04]  /*6e90*/  LDGSTS.E.BYPASS.LTC128B.128 [R229+0xb800], desc[UR4][R132.64+0x80] ;  /* 0x0b80008084e57fae */ /* 0x0003e8000b981a04 */
[----:B------:R-:W0:Y:S02]  /*6ea0*/  LDGDEPBAR ;  /* 0x00000000000079af */ /* 0x000e240000000000 */
.L_x_3700:
[----:B------:R-:W-:Y:S05]  /*6eb0*/  BSYNC.RECONVERGENT B1 ;  /* 0x0000000000017941 */ /* 0x000fea0003800200 */
.L_x_3699:
        /* <DEDUP_REMOVED lines=547> */
.L_x_3696:
        /* <DEDUP_REMOVED lines=10> */
.L_x_3711:
[----:B----4-:R-:W-:Y:S01]  /*9190*/  FADD.FTZ R4, R9, R10 ;  /* 0x0000000a09047221 */ /* 0x010fe20000010000 */
[----:B------:R-:W2:Y:S01]  /*91a0*/  MUFU.RCP R0, R7 ;  /* 0x0000000700007308 */ /* 0x000ea20000001000 */
[C---:B------:R-:W-:Y:S02]  /*91b0*/  SHF.L.U32 R8, R198.reuse, 0x4, RZ ;  /* 0x00000004c6087819 */ /* 0x040fe400000006ff */
[----:B------:R-:W-:Y:S02]  /*91c0*/  SHF.L.U32 R5, R198, 0x1, RZ ;  /* 0x00000001c6057819 */ /* 0x000fe400000006ff */
[----:B------:R-:W-:Y:S02]  /*91d0*/  FSETP.NE.FTZ.AND P1, PT, R7, RZ, PT ;  /* 0x000000ff0700720b */ /* 0x000fe40003f35000 */
[----:B------:R-:W-:Y:S01]  /*91e0*/  FSETP.NE.FTZ.AND P0, PT, R4, RZ, PT ;  /* 0x000000ff0400720b */ /* 0x000fe20003f15000 */
[----:B---3--:R-:W3:Y:S01]  /*91f0*/  MUFU.RCP R9, R4 ;  /* 0x0000000400097308 */ /* 0x008ee20000001000 */
        /* <DEDUP_REMOVED lines=48> */
[----:B------:R-:W-:Y:S01]  /*9500*/  SEL R0, R0, 0xfffffff0, !P2 ;  /* 0xfffffff000007807 */ /* 0x000fe20005000000 */
[C---:B------:R-:W-:Y:S01]  /*9510*/  FMUL.FTZ R74, R9.reuse, R74 ;  /* 0x0000004a094a7220 */ /* 0x040fe20000410000 */
[----:B------:R-:W-:Y:S01]  /*9520*/  FMUL.FTZ R75, R9, R75 ;  /* 0x0000004b094b7220 */ /* 0x000fe20000410000 */
[----:B------:R-:W-:Y:S01]  /*9530*/  IADD3 R13, PT, PT, R199, 0x40, RZ ;  /* 0x00000040c70d7810 */ /* 0x000fe20007ffe0ff */
[C---:B------:R-:W-:Y:S01]  /*9540*/  FMUL.FTZ R78, R9.reuse, R78 ;  /* 0x0000004e094e7220 */ /* 0x040fe20000410000 */
[C---:B------:R-:W-:Y:S01]  /*9550*/  FMUL.FTZ R79, R9.reuse, R79 ;  /* 0x0000004f094f7220 */ /* 0x040fe20000410000 */
[----:B------:R-:W-:Y:S01]  /*9560*/  IADD3 R11, PT, PT, R8, R199, RZ ;  /* 0x000000c7080b7210 */ /* 0x000fe20007ffe0ff */
[----:B------:R-:W-:Y:S01]  /*9570*/  FMUL.FTZ R82, R9, R82 ;  /* 0x0000005209527220 */ /* 0x000fe20000410000 */
[----:B------:R-:W-:Y:S01]  /*9580*/  @P4 IADD3 R13, PT, PT, R199, -0x40, RZ ;  /* 0xffffffc0c70d4810 */ /* 0x000fe20007ffe0ff */
[----:B------:R-:W-:Y:S01]  /*9590*/  FMUL.FTZ R83, R9, R83 ;  /* 0x0000005309537220 */ /* 0x000fe20000410000 */
[----:B------:R-:W-:Y:S01]  /*95a0*/  F2FP.BF16.F32.PACK_AB R128, R129, R128 ;  /* 0x000000808180723e */ /* 0x000fe200000010ff */
[----:B------:R-:W-:Y:S01]  /*95b0*/  FMUL.FTZ R86, R9, R86 ;  /* 0x0000005609567220 */ /* 0x000fe20000410000 */
[----:B------:R-:W-:Y:S01]  /*95c0*/  F2FP.BF16.F32.PACK_AB R130, R131, R130 ;  /* 0x000000828382723e */ /* 0x000fe200000010ff */
[----:B------:R-:W-:Y:S01]  /*95d0*/  FMUL.FTZ R87, R9, R87 ;  /* 0x0000005709577220 */ /* 0x000fe20000410000 */
[----:B------:R-:W-:Y:S01]  /*95e0*/  F2FP.BF16.F32.PACK_AB R124, R125, R124 ;  /* 0x0000007c7d7c723e */ /* 0x000fe200000010ff */
[----:B------:R-:W-:Y:S01]  /*95f0*/  FMUL.FTZ R90, R9, R90 ;  /* 0x0000005a095a7220 */ /* 0x000fe20000410000 */
[----:B------:R-:W-:Y:S01]  /*9600*/  F2FP.BF16.F32.PACK_AB R126, R127, R126 ;  /* 0x0000007e7f7e723e */ /* 0x000fe200000010ff */
[C---:B------:R-:W-:Y:S01]  /*9610*/  FMUL.FTZ R91, R9.reuse, R91 ;  /* 0x0000005b095b7220 */ /* 0x040fe20000410000 */
[C---:B------:R-:W-:Y:S01]  /*9620*/  IADD3 R5, PT, PT, R0.reuse, R199, RZ ;  /* 0x000000c700057210 */ /* 0x040fe20007ffe0ff */
        /* <DEDUP_REMOVED lines=9> */
[----:B------:R-:W-:Y:S01]  /*96c0*/  IADD3 R15, PT, PT, R0, R11, RZ ;  /* 0x0000000b000f7210 */ /* 0x000fe20007ffe0ff */
[----:B------:R-:W-:Y:S01]  /*96d0*/  FMUL.FTZ R103, R9, R103 ;  /* 0x0000006709677220 */ /* 0x000fe20000410000 */
[----:B------:R-:W-:Y:S01]  /*96e0*/  IADD3 R17, PT, PT, R8, R13, RZ ;  /* 0x0000000d08117210 */ /* 0x000fe20007ffe0ff */
[----:B------:R-:W-:Y:S01]  /*96f0*/  STS [R199], R128 ;  /* 0x00000080c7007388 */ /* 0x000fe20000000800 */
[----:B------:R-:W-:Y:S01]  /*9700*/  F2FP.BF16.F32.PACK_AB R76, R77, R76 ;  /* 0x0000004c4d4c723e */ /* 0x000fe200000010ff */
[----:B------:R-:W-:Y:S01]  /*9710*/  FMUL.FTZ R106, R9, R106 ;  /* 0x0000006a096a7220 */ /* 0x000fe20000410000 */
[----:B------:R-:W-:Y:S01]  /*9720*/  F2FP.BF16.F32.PACK_AB R78, R79, R78 ;  /* 0x0000004e4f4e723e */ /* 0x000fe200000010ff */
[----:B------:R-:W-:Y:S01]  /*9730*/  STS [R199+0x400], R130 ;  /* 0x00040082c7007388 */ /* 0x000fe20000000800 */
[----:B------:R-:W-:Y:S01]  /*9740*/  F2FP.BF16.F32.PACK_AB R80, R81, R80 ;  /* 0x000000505150723e */ /* 0x000fe200000010ff */
[----:B------:R-:W-:Y:S01]  /*9750*/  FMUL.FTZ R107, R9, R107 ;  /* 0x0000006b096b7220 */ /* 0x000fe20000410000 */
[----:B------:R-:W-:Y:S01]  /*9760*/  F2FP.BF16.F32.PACK_AB R82, R83, R82 ;  /* 0x000000525352723e */ /* 0x000fe200000010ff */
[----:B------:R-:W-:Y:S01]  /*9770*/  STS [R5], R124 ;  /* 0x0000007c05007388 */ /* 0x000fe20000000800 */
[C---:B------:R-:W-:Y:S01]  /*9780*/  IADD3 R19, PT, PT, R0.reuse, R13, RZ ;  /* 0x0000000d00137210 */ /* 0x040fe20007ffe0ff */
[----:B------:R-:W-:Y:S01]  /*9790*/  FMUL.FTZ R110, R9, R110 ;  /* 0x0000006e096e7220 */ /* 0x000fe20000410000 */
[----:B------:R-:W-:Y:S01]  /*97a0*/  F2FP.BF16.F32.PACK_AB R84, R85, R84 ;  /* 0x000000545554723e */ /* 0x000fe200000010ff */
[----:B------:R-:W-:Y:S01]  /*97b0*/  STS [R5+0x400], R126 ;  /* 0x0004007e05007388 */ /* 0x000fe20000000800 */
[----:B------:R-:W-:Y:S01]  /*97c0*/  F2FP.BF16.F32.PACK_AB R86, R87, R86 ;  /* 0x000000565756723e */ /* 0x000fe200000010ff */
[----:B------:R-:W-:Y:S01]  /*97d0*/  FMUL.FTZ R111, R9, R111 ;  /* 0x0000006f096f7220 */ /* 0x000fe20000410000 */
[----:B------:R-:W-:Y:S01]  /*97e0*/  F2FP.BF16.F32.PACK_AB R88, R89, R88 ;  /* 0x000000585958723e */ /* 0x000fe200000010ff */
[----:B------:R-:W-:Y:S01]  /*97f0*/  STS [R11], R68 ;  /* 0x000000440b007388 */ /* 0x000fe20000000800 */
[----:B------:R-:W-:Y:S01]  /*9800*/  F2FP.BF16.F32.PACK_AB R90, R91, R90 ;  /* 0x0000005a5b5a723e */ /* 0x000fe200000010ff */
[C---:B------:R-:W-:Y:S01]  /*9810*/  FMUL.FTZ R114, R9.reuse, R114 ;  /* 0x0000007209727220 */ /* 0x040fe20000410000 */
[----:B------:R-:W-:Y:S01]  /*9820*/  IADD3 R21, PT, PT, R0, R17, RZ ;  /* 0x0000001100157210 */ /* 0x000fe20007ffe0ff */
[----:B------:R-:W-:Y:S01]  /*9830*/  STS [R11+0x400], R70 ;  /* 0x000400460b007388 */ /* 0x000fe20000000800 */
[----:B------:R-:W-:Y:S01]  /*9840*/  FMUL.FTZ R115, R9, R115 ;  /* 0x0000007309737220 */ /* 0x000fe20000410000 */
[----:B------:R-:W-:Y:S01]  /*9850*/  F2FP.BF16.F32.PACK_AB R92, R93, R92 ;  /* 0x0000005c5d5c723e */ /* 0x000fe200000010ff */
[----:B------:R-:W-:Y:S01]  /*9860*/  FMUL.FTZ R122, R9, R122 ;  /* 0x0000007a097a7220 */ /* 0x000fe20000410000 */
[----:B------:R-:W-:Y:S01]  /*9870*/  F2FP.BF16.F32.PACK_AB R94, R95, R94 ;  /* 0x0000005e5f5e723e */ /* 0x000fe200000010ff */
[----:B------:R-:W-:Y:S01]  /*9880*/  STS [R15], R72 ;  /* 0x000000480f007388 */ /* 0x000fe20000000800 */
[C---:B------:R-:W-:Y:S01]  /*9890*/  FMUL.FTZ R123, R9.reuse, R123 ;  /* 0x0000007b097b7220 */ /* 0x040fe20000410000 */
[----:B------:R-:W-:Y:S01]  /*98a0*/  FMUL.FTZ R118, R9, R118 ;  /* 0x0000007609767220 */ /* 0x000fe20000410000 */
[----:B------:R-:W-:Y:S01]  /*98b0*/  F2FP.BF16.F32.PACK_AB R96, R97, R96 ;  /* 0x000000606160723e */ /* 0x000fe200000010ff */
        /* <DEDUP_REMOVED lines=39> */
[----:B------:R-:W3:Y:S04]  /*9b30*/  LD.E.U8 R0, desc[UR4][R2.64+0x1c8] ;  /* 0x0001c80402007980 */ /* 0x000ee8000c101100 */
[----:B--2---:R-:W2:Y:S04]  /*9b40*/  LD.E.64 R10, desc[UR4][R2.64+0x80] ;  /* 0x00008004020a7980 */ /* 0x004ea8000c101b00 */
[----:B------:R-:W4:Y:S04]  /*9b50*/  LD.E.64 R50, desc[UR4][R2.64+0x90] ;  /* 0x0000900402327980 */ /* 0x000f28000c101b00 */
[----:B------:R-:W4:Y:S04]  /*9b60*/  LD.E.64 R46, desc[UR4][R2.64+0x88] ;  /* 0x00008804022e7980 */ /* 0x000f28000c101b00 */
[----:B------:R-:W4:Y:S01]  /*9b70*/  LD.E.64 R44, desc[UR4][R2.64+0x70] ;  /* 0x00007004022c7980 */ /* 0x000f22000c101b00 */
[----:B------:R-:W-:Y:S05]  /*9b80*/  WARPSYNC.ALL ;  /* 0x0000000000007948 */ /* 0x000fea0003800000 */
[----:B------:R-:W5:Y:S01]  /*9b90*/  LD.E.64 R48, desc[UR4][R2.64+0xa0] ;  /* 0x0000a00402307980 */ /* 0x000f62000c101b00 */
[----:B------:R-:W-:-:S02]  /*9ba0*/  SHF.L.U32 R42, R221, 0x6, RZ ;  /* 0x00000006dd2a7819 */ /* 0x000fc400000006ff */
[----:B------:R-:W-:Y:S02]  /*9bb0*/  MOV R197, RZ ;  /* 0x000000ff00c57202 */ /* 0x000fe40000000f00 */
[----:B---3--:R-:W-:-:S13]  /*9bc0*/  ISETP.NE.AND P2, PT, R0, RZ, PT ;  /* 0x000000ff0000720c */ /* 0x008fda0003f45270 */
[----:B------:R-:W3:Y:S04]  /*9bd0*/  @!P2 LD.E R41, desc[UR4][R2.64+0x60] ;  /* 0x000060040229a980 */ /* 0x000ee8000c101900 */
[----:B------:R-:W3:Y:S04]  /*9be0*/  @P2 LD.E R0, desc[UR4][R2.64+0xd4] ;  /* 0x0000d40402002980 */ /* 0x000ee8000c101900 */
[----:B------:R-:W3:Y:S04]  /*9bf0*/  @!P2 LD.E R40, desc[UR4][R2.64+0xb4] ;  /* 0x0000b4040228a980 */ /* 0x000ee8000c101900 */
[----:B------:R1:W3:Y:S01]  /*9c00*/  @P2 LD.E R5, desc[UR4][R2.64+0xb4] ;  /* 0x0000b40402052980 */ /* 0x0002e2000c101900 */
[----:B------:R-:W-:Y:S01]  /*9c10*/  BAR.SYNC.DEFER_BLOCKING 0x0 ;  /* 0x0000000000007b1d */ /* 0x000fe20000010000 */
[----:B--2---:R-:W-:-:S04]  /*9c20*/  IMAD.WIDE.U32 R14, R10, R220, RZ ;  /* 0x000000dc0a0e7225 */ /* 0x004fc800078e00ff */
[-C--:B----4-:R-:W-:Y:S02]  /*9c30*/  IMAD R9, R51, R219.reuse, RZ ;  /* 0x000000db33097224 */ /* 0x090fe400078e02ff */
[----:B------:R-:W-:Y:S02]  /*9c40*/  IMAD R8, R11, R220, RZ ;  /* 0x000000dc0b087224 */ /* 0x000fe400078e02ff */
[----:B------:R-:W-:-:S04]  /*9c50*/  IMAD.WIDE.U32 R50, R50, R219, RZ ;  /* 0x000000db32327225 */ /* 0x000fc800078e00ff */
[----:B------:R-:W-:-:S04]  /*9c60*/  IMAD.WIDE.U32 R12, R42, R46, R196 ;  /* 0x0000002e2a0c7225 */ /* 0x000fc800078e00c4 */
[----:B------:R-:W-:Y:S01]  /*9c70*/  IMAD R10, R47, R42, RZ ;  /* 0x0000002a2f0a7224 */ /* 0x000fe200078e02ff */
[----:B------:R-:W-:Y:S02]  /*9c80*/  IADD3 R8, PT, PT, R15, R8, RZ ;  /* 0x000000080f087210 */ /* 0x000fe40007ffe0ff */
[----:B------:R-:W-:Y:S02]  /*9c90*/  IADD3 R9, PT, PT, R51, R9, RZ ;  /* 0x0000000933097210 */ /* 0x000fe40007ffe0ff */
[----:B------:R-:W-:Y:S02]  /*9ca0*/  SHF.R.U32.HI R11, RZ, 0x2, R198 ;  /* 0x00000002ff0b7819 */ /* 0x000fe400000116c6 */
[----:B------:R-:W-:Y:S01]  /*9cb0*/  IADD3 R10, PT, PT, R13, R10, RZ ;  /* 0x0000000a0d0a7210 */ /* 0x000fe20007ffe0ff */
[----:B------:R2:W4:Y:S01]  /*9cc0*/  LDS.128 R32, [R229+0x800] ;  /* 0x00080000e5207984 */ /* 0x0005220000000c00 */
[----:B------:R-:W-:Y:S02]  /*9cd0*/  IADD3 R50, P4, P3, R50, R12, R14 ;  /* 0x0000000c32327210 */ /* 0x000fe40007b9e00e */
[----:B-1----:R-:W-:Y:S01]  /*9ce0*/  LOP3.LUT R2, R201, 0x30, RZ, 0xc0, !PT ;  /* 0x00000030c9027812 */ /* 0x002fe200078ec0ff */
[----:B------:R2:W1:Y:S01]  /*9cf0*/  LDS.128 R12, [R229] ;  /* 0x00000000e50c7984 */ /* 0x0004620000000c00 */
[----:B------:R-:W-:-:S02]  /*9d00*/  IADD3.X R51, PT, PT, R9, R10, R8, P4, P3 ;  /* 0x0000000a09337210 */ /* 0x000fc400027e6408 */
[----:B------:R-:W-:Y:S01]  /*9d10*/  LOP3.LUT R2, R2, 0x7, R11, 0xf8, !PT ;  /* 0x0000000702027812 */ /* 0x000fe200078ef80b */
[----:B------:R2:W1:Y:S04]  /*9d20*/  LDS.128 R20, [R229+0x2800] ;  /* 0x00280000e5147984 */ /* 0x0004680000000c00 */
[----:B------:R2:W1:Y:S04]  /*9d30*/  LDS.128 R8, [R229+0x2000] ;  /* 0x00200000e5087984 */ /* 0x0004680000000c00 */
[----:B------:R2:W1:Y:S04]  /*9d40*/  LDS.128 R28, [R229+0x1000] ;  /* 0x00100000e51c7984 */ /* 0x0004680000000c00 */
[----:B------:R2:W1:Y:S04]  /*9d50*/  LDS.128 R16, [R229+0x3000] ;  /* 0x00300000e5107984 */ /* 0x0004680000000c00 */
[----:B------:R2:W1:Y:S04]  /*9d60*/  LDS.128 R24, [R229+0x1800] ;  /* 0x00180000e5187984 */ /* 0x0004680000000c00 */
[----:B------:R2:W1:Y:S01]  /*9d70*/  LDS.128 R36, [R229+0x3800] ;  /* 0x00380000e5247984 */ /* 0x0004620000000c00 */
[----:B------:R-:W4:Y:S01]  /*9d80*/  @P1 MUFU.LG2 R3, R7 ;  /* 0x0000000700031308 */ /* 0x000f220000000c00 */
[----:B------:R-:W-:-:S02]  /*9d90*/  LOP3.LUT P3, RZ, R198, 0x3, RZ, 0xc0, !PT ;  /* 0x00000003c6ff7812 */ /* 0x000fc4000786c0ff */
[----:B------:R-:W-:-:S05]  /*9da0*/  SHF.R.U32.HI R198, RZ, 0x3, R198 ;  /* 0x00000003ffc67819 */ /* 0x000fca00000116c6 */
[----:B------:R-:W2:Y:S01]  /*9db0*/  @P0 MUFU.LG2 R4, R4 ;  /* 0x0000000400040308 */ /* 0x000ea20000000c00 */
[----:B------:R-:W-:-:S04]  /*9dc0*/  IMAD.WIDE.U32 R50, R198, R46, R50 ;  /* 0x0000002ec6327225 */ /* 0x000fc800078e0032 */
[----:B------:R-:W-:Y:S02]  /*9dd0*/  IMAD R198, R47, R198, RZ ;  /* 0x000000c62fc67224 */ /* 0x000fe400078e02ff */
[----:B----4-:R-:W-:Y:S01]  /*9de0*/  @P1 FMUL.FTZ R3, R3, 0.69314718246459960938 ;  /* 0x3f31721803031820 */ /* 0x010fe20000410000 */
[----:B------:R-:W-:Y:S02]  /*9df0*/  MOV R7, 0x7f800000 ;  /* 0x7f80000000077802 */ /* 0x000fe40000000f00 */
[----:B------:R-:W-:Y:S01]  /*9e00*/  IADD3 R198, PT, PT, R51, R198, RZ ;  /* 0x000000c633c67210 */ /* 0x000fe20007ffe0ff */
[----:B-----5:R-:W-:Y:S01]  /*9e10*/  @P1 FFMA.FTZ R7, R6, R134, R3 ;  /* 0x0000008606071223 */ /* 0x020fe20000010003 */
[----:B------:R-:W-:Y:S01]  /*9e20*/  LEA R44, P1, R50, R44, 0x1 ;  /* 0x0000002c322c7211 */ /* 0x000fe200078208ff */
[----:B------:R-:W-:Y:S01]  /*9e30*/  BSSY.RECONVERGENT B0, `(.L_x_3705) ;  /* 0x000001a000007945 */ /* 0x000fe20003800200 */
[----:B------:R-:W-:Y:S01]  /*9e40*/  SHF.L.U32 R3, R46, 0x5, RZ ;  /* 0x000000052e037819 */ /* 0x000fe200000006ff */
[----:B--2---:R-:W-:Y:S01]  /*9e50*/  @P0 FMUL.FTZ R43, R4, 0.69314718246459960938 ;  /* 0x3f317218042b0820 */ /* 0x004fe20000410000 */
[----:B------:R-:W-:-:S02]  /*9e60*/  LEA.HI.X R45, R50, R45, R198, 0x1, P1 ;  /* 0x0000002d322d7211 */ /* 0x000fc400008f0cc6 */
[CC--:B------:R-:W-:Y:S02]  /*9e70*/  LEA R50, P1, R46.reuse, R44.reuse, 0x6 ;  /* 0x0000002c2e327211 */ /* 0x0c0fe400078230ff */
[----:B------:R-:W-:Y:S02]  /*9e80*/  IADD3 R52, P4, PT, R3, R44, RZ ;  /* 0x0000002c03347210 */ /* 0x000fe40007f9e0ff */
[C-C-:B------:R-:W-:Y:S02]  /*9e90*/  SHF.L.U64.HI R4, R46.reuse, 0x5, R47.reuse ;  /* 0x000000052e047819 */ /* 0x140fe4000001022f */
[----:B------:R-:W-:Y:S01]  /*9ea0*/  LEA.HI.X R51, R46, R45, R47, 0x6, P1 ;  /* 0x0000002d2e337211 */ /* 0x000fe200008f342f */
[----:B---3--:R-:W-:Y:S02]  /*9eb0*/  @!P2 IMAD R41, R41, R220, R219 ;  /* 0x000000dc2929a224 */ /* 0x008fe400078e02db */
[----:B------:R-:W-:Y:S02]  /*9ec0*/  @P2 IMAD R0, R0, R219, RZ ;  /* 0x000000db00002224 */ /* 0x000fe400078e02ff */
[----:B------:R-:W-:Y:S01]  /*9ed0*/  @!P2 IMAD R41, R41, R40, RZ ;  /* 0x000000282929a224 */ /* 0x000fe200078e02ff */
[----:B------:R-:W-:Y:S01]  /*9ee0*/  MOV R40, 0x7f800000 ;  /* 0x7f80000000287802 */ /* 0x000fe20000000f00 */
[----:B------:R-:W-:Y:S01]  /*9ef0*/  @P0 FFMA.FTZ R40, R6, R133, R43 ;  /* 0x0000008506280223 */ /* 0x000fe2000001002b */
[----:B------:R-:W-:Y:S01]  /*9f00*/  @P2 IMAD R41, R5, R220, R0 ;  /* 0x000000dc05292224 */ /* 0x000fe200078e0200 */
[----:B-1----:R-:W-:Y:S06]  /*9f10*/  @P3 BRA `(.L_x_3706) ;  /* 0x00000000002c3947 */ /* 0x002fec0003800000 */
[----:B------:R-:W-:Y:S02]  /*9f20*/  IMAD.IADD R41, R42, 0x1, R41 ;  /* 0x000000012a297824 */ /* 0x000fe400078e0229 */
[----:B------:R-:W-:Y:S02]  /*9f30*/  IMAD.IADD R225, R225, 0x1, -R42 ;  /* 0x00000001e1e17824 */ /* 0x000fe400078e0a2a */
[C---:B------:R-:W-:Y:S01]  /*9f40*/  VIADD R0, R2.reuse, 0x8 ;  /* 0x0000000802007836 */ /* 0x040fe20000000000 */
[C---:B------:R-:W-:Y:S02]  /*9f50*/  IADD3 R5, P0, PT, R2.reuse, R41, RZ ;  /* 0x0000002902057210 */ /* 0x040fe40007f1e0ff */
[-C--:B------:R-:W-:Y:S02]  /*9f60*/  ISETP.GE.AND P2, PT, R2, R225.reuse, PT ;  /* 0x000000e10200720c */ /* 0x080fe40003f46270 */
[----:B------:R-:W-:Y:S02]  /*9f70*/  ISETP.GE.AND P1, PT, R0, R225, PT ;  /* 0x000000e10000720c */ /* 0x000fe40003f26270 */
[----:B------:R-:W-:-:S02]  /*9f80*/  LEA.HI.X.SX32 R41, R41, RZ, 0x1, P0 ;  /* 0x000000ff29297211 */ /* 0x000fc400000f0eff */
[----:B------:R-:W-:-:S04]  /*9f90*/  LEA R42, P0, R5, R48, 0x2 ;  /* 0x00000030052a7211 */ /* 0x000fc800078010ff */
[----:B------:R-:W-:-:S05]  /*9fa0*/  LEA.HI.X R43, R5, R49, R41, 0x2, P0 ;  /* 0x00000031052b7211 */ /* 0x000fca00000f1429 */
[----:B------:R1:W-:Y:S04]  /*9fb0*/  @!P2 ST.E desc[UR4][R42.64], R7 ;  /* 0x000000072a00a985 */ /* 0x0003e8000c101904 */
[----:B------:R1:W-:Y:S02]  /*9fc0*/  @!P1 ST.E desc[UR4][R42.64+0x20], R40 ;  /* 0x000020282a009985 */ /* 0x0003e4000c101904 */
.L_x_3706:
[----:B------:R-:W-:Y:S05]  /*9fd0*/  BSYNC.RECONVERGENT B0 ;  /* 0x0000000000007941 */ /* 0x000fea0003800200 */
.L_x_3705:
[----:B------:R-:W-:Y:S01]  /*9fe0*/  IADD3 R2, P0, PT, R50, R3, RZ ;  /* 0x0000000332027210 */ /* 0x000fe20007f1e0ff */
[----:B------:R-:W-:Y:S01]  /*9ff0*/  IMAD.X R53, R4, 0x1, R45, P4 ;  /* 0x0000000104357824 */ /* 0x000fe200020e062d */
[----:B------:R-:W-:Y:S01]  /*a000*/  ST.E.128 desc[UR4][R44.64], R12 ;  /* 0x0000000c2c007985 */ /* 0x000fe2000c101d04 */
[----:B------:R-:W-:Y:S01]  /*a010*/  IMAD.MOV.U32 R219, RZ, RZ, 0x0 ;  /* 0x00000000ffdb7424 */ /* 0x000fe200078e00ff */
[----:B------:R-:W-:Y:S02]  /*a020*/  IADD3.X R3, PT, PT, R51, R4, RZ, P0, !PT ;  /* 0x0000000433037210 */ /* 0x000fe400007fe4ff */
[----:B------:R-:W-:Y:S04]  /*a030*/  ST.E.128 desc[UR4][R44.64+0x80], R8 ;  /* 0x000080082c007985 */ /* 0x000fe8000c101d04 */
[----:B------:R-:W-:Y:S04]  /*a040*/  ST.E.128 desc[UR4][R52.64], R32 ;  /* 0x0000002034007985 */ /* 0x000fe8000c101d04 */
[----:B------:R-:W-:Y:S04]  /*a050*/  ST.E.128 desc[UR4][R52.64+0x80], R20 ;  /* 0x0000801434007985 */ /* 0x000fe8000c101d04 */
[----:B------:R-:W-:Y:S04]  /*a060*/  ST.E.128 desc[UR4][R50.64], R28 ;  /* 0x0000001c32007985 */ /* 0x000fe8000c101d04 */
[----:B------:R-:W-:Y:S04]  /*a070*/  ST.E.128 desc[UR4][R50.64+0x80], R16 ;  /* 0x0000801032007985 */ /* 0x000fe8000c101d04 */
[----:B------:R-:W-:Y:S04]  /*a080*/  ST.E.128 desc[UR4][R2.64], R24 ;  /* 0x0000001802007985 */ /* 0x000fe8000c101d04 */
[----:B------:R1:W-:Y:S02]  /*a090*/  ST.E.128 desc[UR4][R2.64+0x80], R36 ;  /* 0x0000802402007985 */ /* 0x0003e4000c101d04 */
[----:B-1----:R-:W-:Y:S05]  /*a0a0*/  RET.REL.NODEC R218 `(_ZN5flash24flash_fwd_splitkv_kernelI23Flash_fwd_kernel_traitsILi128ELi64ELi128ELi4ELb0ELb0EN7cutlass10bfloat16_tE19Flash_kernel_traitsILi128ELi64ELi128ELi4ES3_EELb0ELb0ELb0ELb1ELb1ELb0ELb0ELb0EEEvNS_16Flash_fwd_paramsE) ;  /* 0xffffff5cdad47950 */ /* 0x002fea0003c3ffff */
.L_x_3704:
[----:B------:R-:W-:Y:S01]  /*a0b0*/  MOV R5, 0x2 ;  /* 0x0000000200057802 */ /* 0x000fe20000000f00 */
[----:B------:R-:W-:Y:S01]  /*a0c0*/  IMAD.MOV.U32 R0, RZ, RZ, 0x1f ;  /* 0x0000001fff007424 */ /* 0x000fe200078e00ff */
[----:B------:R-:W-:-:S07]  /*a0d0*/  MOV R4, 0xffffffff ;  /* 0xffffffff00047802 */ /* 0x000fce0000000f00 */
[----:B-1---5:R-:W-:Y:S05]  /*a0e0*/  WARPSYNC.COLLECTIVE R4, `(.L_x_3707) ;  /* 0x0000000004087348 */ /* 0x022fea0003c00000 */
[----:B------:R2:W3:Y:S02]  /*a0f0*/  SHFL.BFLY P0, R10, R235, R5, R0 ;  /* 0x0c000005eb0a7389 */ /* 0x0004e40000000000 */
[----:B-123-5:R-:W-:Y:S05]  /*a100*/  ENDCOLLECTIVE ;  /* 0x000000000000791b */ /* 0x02efea0003800000 */
.L_x_3707:
[----:B------:R-:W-:Y:S02]  /*a110*/  IMAD.MOV.U32 R8, RZ, RZ, R10 ;  /* 0x000000ffff087224 */ /* 0x000fe400078e000a */
[----:B------:R-:W-:Y:S02]  /*a120*/  IMAD.MOV.U32 R5, RZ, RZ, 0x1 ;  /* 0x00000001ff057424 */ /* 0x000fe400078e00ff */
[----:B------:R-:W-:-:S05]  /*a130*/  FADD.FTZ R8, R8, R235 ;  /* 0x000000eb08087221 */ /* 0x000fca0000010000 */
[----:B------:R-:W-:-:S07]  /*a140*/  MOV R235, R8 ;  /* 0x0000000800eb7202 */ /* 0x000fce0000000f00 */
[----:B------:R-:W-:Y:S05]  /*a150*/  WARPSYNC.COLLECTIVE R4, `(.L_x_3708) ;  /* 0x0000000004087348 */ /* 0x000fea0003c00000 */
[----:B------:R1:W2:Y:S02]  /*a160*/  SHFL.BFLY P0, R10, R235, R5, R0 ;  /* 0x0c000005eb0a7389 */ /* 0x0002a40000000000 */
[----:B-12---:R-:W-:Y:S05]  /*a170*/  ENDCOLLECTIVE ;  /* 0x000000000000791b */ /* 0x006fea0003800000 */
.L_x_3708:
[----:B------:R-:W-:Y:S01]  /*a180*/  MOV R235, R233 ;  /* 0x000000e900eb7202 */ /* 0x000fe20000000f00 */
[----:B------:R-:W-:Y:S01]  /*a190*/  IMAD.MOV.U32 R5, RZ, RZ, 0x2 ;  /* 0x00000002ff057424 */ /* 0x000fe200078e00ff */
[----:B------:R-:W-:-:S07]  /*a1a0*/  MOV R7, R10 ;  /* 0x0000000a00077202 */ /* 0x000fce0000000f00 */
[----:B------:R-:W-:Y:S05]  /*a1b0*/  WARPSYNC.COLLECTIVE R4, `(.L_x_3709) ;  /* 0x0000000004087348 */ /* 0x000fea0003c00000 */
[----:B------:R1:W2:Y:S02]  /*a1c0*/  SHFL.BFLY P0, R10, R235, R5, R0 ;  /* 0x0c000005eb0a7389 */ /* 0x0002a40000000000 */
[----:B-12---:R-:W-:Y:S05]  /*a1d0*/  ENDCOLLECTIVE ;  /* 0x000000000000791b */ /* 0x006fea0003800000 */
.L_x_3709:
[----:B------:R-:W-:Y:S01]  /*a1e0*/  FADD.FTZ R7, R8, R7 ;  /* 0x0000000708077221 */ /* 0x000fe20000010000 */
[----:B------:R-:W-:Y:S01]  /*a1f0*/  FADD.FTZ R9, R10, R233 ;  /* 0x000000e90a097221 */ /* 0x000fe20000010000 */
[----:B------:R-:W-:-:S04]  /*a200*/  MOV R5, 0x1 ;  /* 0x0000000100057802 */ /* 0x000fc80000000f00 */
[----:B------:R-:W-:-:S07]  /*a210*/  MOV R235, R9 ;  /* 0x0000000900eb7202 */ /* 0x000fce0000000f00 */
[----:B------:R-:W-:Y:S05]  /*a220*/  WARPSYNC.COLLECTIVE R4, `(.L_x_3710) ;  /* 0x0000000004087348 */ /* 0x000fea0003c00000 */
[----:B------:R1:W2:Y:S02]  /*a230*/  SHFL.BFLY P0, R10, R235, R5, R0 ;  /* 0x0c000005eb0a7389 */ /* 0x0002a40000000000 */
[----:B-12---:R-:W-:Y:S05]  /*a240*/  ENDCOLLECTIVE ;  /* 0x000000000000791b */ /* 0x006fea0003800000 */
.L_x_3710:
[----:B------:R-:W-:Y:S05]  /*a250*/  BRA `(.L_x_3711) ;  /* 0xffffffec00cc7947 */ /* 0x000fea000383ffff */
.L_x_3712:
        /* <DEDUP_REMOVED lines=10> */
.L_x_14882:


//--------------------- .text._ZN5flash24flash_fwd_splitkv_kernelI23Flash_fwd_kernel_traitsILi128ELi64ELi128ELi4ELb0ELb0EN7cutlass10bfloat16_tE19Flash_kernel_traitsILi128ELi64ELi128ELi4ES3_EELb0ELb0ELb0ELb1ELb1ELb1ELb0ELb0EEEvNS_16Flash_fwd_paramsE --------------------------
	.section	.text._ZN5flash24flash_fwd_splitkv_kernelI23Flash_fwd_kernel_traitsILi128ELi64ELi128ELi4ELb0ELb0EN7cutlass10bfloat16_tE19Flash_kernel_traitsILi128ELi64ELi128ELi4ES3_EELb0ELb0ELb0ELb1ELb1ELb1ELb0ELb0EEEvNS_16Flash_fwd_paramsE,"ax",@progbits
	.align	128
        .global         _ZN5flash24flash_fwd_splitkv_kernelI23Flash_fwd_kernel_traitsILi128ELi64ELi128ELi4ELb0ELb0EN7cutlass10bfloat16_tE19Flash_kernel_traitsILi128ELi64ELi128ELi4ES3_EELb0ELb0ELb0ELb1ELb1ELb1ELb0ELb0EEEvNS_16Flash_fwd_paramsE
        .type           _ZN5flash24flash_fwd_splitkv_kernelI23Flash_fwd_kernel_traitsILi128ELi64ELi128ELi4ELb0ELb0EN7cutlass10bfloat16_tE19Flash_kernel_traitsILi128ELi64ELi128ELi4ES3_EELb0ELb0ELb0ELb1ELb1ELb1ELb0ELb0EEEvNS_16Flash_fwd_paramsE,@function
        .size           _ZN5flash24flash_fwd_splitkv_kernelI23Flash_fwd_kernel_traitsILi128ELi64ELi128ELi4ELb0ELb0EN7cutlass10bfloat16_tE19Flash_kernel_traitsILi128ELi64ELi128ELi4ES3_EELb0ELb0ELb0ELb1ELb1ELb1ELb0ELb0EEEvNS_16Flash_fwd_paramsE,(.L_x_14883 - _ZN5flash24flash_fwd_splitkv_kernelI23Flash_fwd_kernel_traitsILi128ELi64ELi128ELi4ELb0ELb0EN7cutlass10bfloat16_tE19Flash_kernel_traitsILi128ELi64ELi128ELi4ES3_EELb0ELb0ELb0ELb1ELb1ELb1ELb0ELb0EEEvNS_16Flash_fwd_paramsE)
        .other          _ZN5flash24flash_fwd_splitkv_kernelI23Flash_fwd_kernel_traitsILi128ELi64ELi128ELi4ELb0ELb0EN7cutlass10bfloat16_tE19Flash_kernel_traitsILi128ELi64ELi128ELi4ES3_EELb0ELb0ELb0ELb1ELb1ELb1ELb0ELb0EEEvNS_16Flash_fwd_paramsE,@"STO_CUDA_ENTRY STV_DEFAULT"
_ZN5flash24flash_fwd_splitkv_kernelI23Flash_fwd_kernel_traitsILi128ELi64ELi128ELi4ELb0ELb0EN7cutlass10bfloat16_tE19Flash_kernel_traitsILi128ELi64ELi128ELi4ES3_EELb0ELb0ELb0ELb1ELb1ELb1ELb0ELb0EEEvNS_16Flash_fwd_paramsE:
.text._ZN5flash24flash_fwd_splitkv_kernelI23Flash_fwd_kernel_traitsILi128ELi64ELi128ELi4ELb0ELb0EN7cutlass10bfloat16_tE19Flash_kernel_traitsILi128ELi64ELi128ELi4ES3_EELb0ELb0ELb0ELb1ELb1ELb1ELb0ELb0EEEvNS_16Flash_fwd_paramsE:
[----:B------:R-:W-:Y:S01]  /*0000*/  LDC R1, c[0x0][0x37c] ;  /* 0x0000df00ff017b82 */ /* 0x000fe20000000800 */
[----:B------:R-:W1:Y:S07]  /*0010*/  S2R R231, SR_CTAID.X ;  /* 0x0000000000e77919 */ /* 0x000e6e0000002500 */
[----:B------:R-:W2:Y:S01]  /*0020*/  LDC.64 R2, c[0x0][0x348] ;  /* 0x0000d200ff027b82 */ /* 0x000ea20000000a00 */
[----:B------:R-:W-:Y:S01]  /*0030*/  BSSY.RECONVERGENT B2, `(.L_x_3713) ;  /* 0x0000005000027945 */ /* 0x000fe20003800200 */
[----:B------:R-:W-:Y:S01]  /*0040*/  MOV R228, 0x80 ;  /* 0x0000008000e47802 */ /* 0x000fe20000000f00 */
[----:B------:R-:W3:Y:S01]  /*0050*/  S2R R230, SR_CTAID.Y ;  /* 0x0000000000e67919 */ /* 0x000ee20000002600 */
[----:B------:R-:W4:Y:S05]  /*0060*/  S2R R229, SR_CTAID.Z ;  /* 0x0000000000e57919 */ /* 0x000f2a0000002700 */
[----:B-1234-:R-:W-:Y:S05]  /*0070*/  CALL.REL.NOINC `($_ZN5flash24flash_fwd_splitkv_kernelI23Flash_fwd_kernel_traitsILi128ELi64ELi128ELi4ELb0ELb0EN7cutlass10bfloat16_tE19Flash_kernel_traitsILi128ELi64ELi128ELi4ES3_EELb0ELb0ELb0ELb1ELb1ELb1ELb0ELb0EEEvNS_16Flash_fwd_paramsE$_ZN5flash30compute_attn_1rowblock_splitkvI23Flash_fwd_kernel_traitsILi128ELi64ELi128ELi4ELb0ELb0EN7cutlass10bfloat16_tE19Flash_kernel_traitsILi128ELi64ELi128ELi4ES3_EELb0ELb0ELb0ELb1ELb1ELb1ELb0ELb0ENS_16Flash_fwd_paramsEEEvRKT8_iiiii) ;  /* 0x0000000000087944 */ /* 0x01efea0003c00000 */
[----:B------:R-:W-:Y:S05]  /*0080*/  BSYNC.RECONVERGENT B2 ;  /* 0x0000000000027941 */ /* 0x000fea0003800200 */
.L_x_3713:
[----:B------:R-:W-:Y:S05]  /*0090*/  EXIT ;  /* 0x000000000000794d */ /* 0x000fea0003800000 */
        .type           $_ZN5flash24flash_fwd_splitkv_kernelI23Flash_fwd_kernel_traitsILi128ELi64ELi128ELi4ELb0ELb0EN7cutlass10bfloat16_tE19Flash_kernel_traitsILi128ELi64ELi128ELi4ES3_EELb0ELb0ELb0ELb1ELb1ELb1ELb0ELb0EEEvNS_16Flash_fwd_paramsE$_ZN5flash30compute_attn_1rowblock_splitkvI23Flash_fwd_kernel_traitsILi128ELi64ELi128ELi4ELb0ELb0EN7cutlass10bfloat16_tE19Flash_kernel_traitsILi128ELi64ELi128ELi4ES3_EELb0ELb0ELb0ELb1ELb1ELb1ELb0ELb0ENS_16Flash_fwd_paramsEEEvRKT8_iiiii,@function
        .size           $_ZN5flash24flash_fwd_splitkv_kernelI23Flash_fwd_kernel_traitsILi128ELi64ELi128ELi4ELb0ELb0EN7cutlass10bfloat16_tE19Flash_kernel_traitsILi128ELi64ELi128ELi4ES3_EELb0ELb0ELb0ELb1ELb1ELb1ELb0ELb0EEEvNS_16Flash_fwd_paramsE$_ZN5flash30compute_attn_1rowblock_splitkvI23Flash_fwd_kernel_traitsILi128ELi64ELi128ELi4ELb0ELb0EN7cutlass10bfloat16_tE19Flash_kernel_traitsILi128ELi64ELi128ELi4ES3_EELb0ELb0ELb0ELb1ELb1ELb1ELb0ELb0ENS_16Flash_fwd_paramsEEEvRKT8_iiiii,(.L_x_14883 - $_ZN5flash24flash_fwd_splitkv_kernelI23Flash_fwd_kernel_traitsILi128ELi64ELi128ELi4ELb0ELb0EN7cutlass10bfloat16_tE19Flash_kernel_traitsILi128ELi64ELi128ELi4ES3_EELb0ELb0ELb0ELb1ELb1ELb1ELb0ELb0EEEvNS_16Flash_fwd_paramsE$_ZN5flash30compute_attn_1rowblock_splitkvI23Flash_fwd_kernel_traitsILi128ELi64ELi128ELi4ELb0ELb0EN7cutlass10bfloat16_tE19Flash_kernel_traitsILi128ELi64ELi128ELi4ES3_EELb0ELb0ELb0ELb1ELb1ELb1ELb0ELb0ENS_16Flash_fwd_paramsEEEvRKT8_iiiii)
$_ZN5flash24flash_fwd_splitkv_kernelI23Flash_fwd_kernel_traitsILi128ELi64ELi128ELi4ELb0ELb0EN7cutlass10bfloat16_tE19Flash_kernel_traitsILi128ELi64ELi128ELi4ES3_EELb0ELb0ELb0ELb1ELb1ELb1ELb0ELb0EEEvNS_16Flash_fwd_paramsE$_ZN5flash30compute_attn_1rowblock_splitkvI23Flash_fwd_kernel_traitsILi128ELi64ELi128ELi4ELb0ELb0EN7cutlass10bfloat16_tE19Flash_kernel_traitsILi128ELi64ELi128ELi4ES3_EELb0ELb0ELb0ELb1ELb1ELb1ELb0ELb0ENS_16Flash_fwd_paramsEEEvRKT8_iiiii:
        /* <DEDUP_REMOVED lines=24> */
.L_x_3717:
[----:B------:R-:W-:Y:S05]  /*0220*/  BSYNC.RECONVERGENT B0 ;  /* 0x0000000000007941 */ /* 0x000fea0003800200 */
.L_x_3716:
[----:B-----5:R-:W-:Y:S02]  /*0230*/  IADD3 R5, PT, PT, R5, R4, -R7 ;  /* 0x0000000405057210 */ /* 0x020fe40007ffe807 */
.L_x_3715:
[----:B------:R-:W-:Y:S05]  /*0240*/  BSYNC.RECONVERGENT B1 ;  /* 0x0000000000017941 */ /* 0x000fea0003800200 */
.L_x_3714:
[----:B------:R-:W-:Y:S01]  /*0250*/  IMAD.SHL.U32 R0, R231, 0x40, RZ ;  /* 0x00000040e7007824 */ /* 0x000fe200078e00ff */
[----:B------:R-:W-:Y:S01]  /*0260*/  MOV R8, R228 ;  /* 0x000000e400087202 */ /* 0x000fe20000000f00 */
[----:B------:R-:W-:-:S03]  /*0270*/  IMAD.MOV.U32 R9, RZ, RZ, 0x0 ;  /* 0x00000000ff097424 */ /* 0x000fc600078e00ff */
[----:B-----5:R-:W-:-:S13]  /*0280*/  ISETP.GT.AND P0, PT, R235, R0, PT ;  /* 0x00000000eb00720c */ /* 0x020fda0003f04270 */
[----:B-1----:R-:W-:Y:S05]  /*0290*/  @!P0 RET.REL.NODEC R8 `(_ZN5flash24flash_fwd_splitkv_kernelI23Flash_fwd_kernel_traitsILi128ELi64ELi128ELi4ELb0ELb0EN7cutlass10bfloat16_tE19Flash_kernel_traitsILi128ELi64ELi128ELi4ES3_EELb0ELb0ELb0ELb1ELb1ELb1ELb0ELb0EEEvNS_16Flash_fwd_paramsE) ;  /* 0xfffffffc08588950 */ /* 0x002fea0003c3ffff */
        /* <DEDUP_REMOVED lines=31> */
[C-C-:B------:R-:W-:Y:S01]  /*0490*/  IMAD.IADD R9, R235.reuse, 0x1, -R0.reuse ;  /* 0x00000001eb097824 */ /* 0x140fe200078e0a00 */
        /* <DEDUP_REMOVED lines=29> */
[----:B------:R-:W-:Y:S01]  /*0670*/  ISETP.NE.OR P3, PT, R143, RZ, P3 ;  /* 0x000000ff8f00720c */ /* 0x000fe20001f65670 */
        /* <DEDUP_REMOVED lines=15> */
[----:B-1----:R-:W-:Y:S05]  /*0770*/  @P0 RET.REL.NODEC R228 `(_ZN5flash24flash_fwd_splitkv_kernelI23Flash_fwd_kernel_traitsILi128ELi64ELi128ELi4ELb0ELb0EN7cutlass10bfloat16_tE19Flash_kernel_traitsILi128ELi64ELi128ELi4ES3_EELb0ELb0ELb0ELb1ELb1ELb1ELb0ELb0EEEvNS_16Flash_fwd_paramsE) ;  /* 0xfffffff8e4200950 */ /* 0x002fea0003c3ffff */
[----:B------:R-:W-:Y:S02]  /*0780*/  MOV R3, 0x7f800000 ;  /* 0x7f80000000037802 */ /* 0x000fe40000000f00 */
[----:B------:R-:W-:-:S03]  /*0790*/  MOV R229, 0x0 ;  /* 0x0000000000e57802 */ /* 0x000fc60000000f00 */
[----:B------:R1:W-:Y:S02]  /*07a0*/  ST.E desc[UR4][R10.64+0xc0], R3 ;  /* 0x0000c0030a007985 */ /* 0x0003e4000c101904 */
[----:B-1----:R-:W-:Y:S05]  /*07b0*/  RET.REL.NODEC R228 `(_ZN5flash24flash_fwd_splitkv_kernelI23Flash_fwd_kernel_traitsILi128ELi64ELi128ELi4ELb0ELb0EN7cutlass10bfloat16_tE19Flash_kernel_traitsILi128ELi64ELi128ELi4ES3_EELb0ELb0ELb0ELb1ELb1ELb1ELb0ELb0EEEvNS_16Flash_fwd_paramsE) ;  /* 0xfffffff8e4107950 */ /* 0x002fea0003c3ffff */
.L_x_3718:
        /* <DEDUP_REMOVED lines=104> */
.L_x_3720:
        /* <DEDUP_REMOVED lines=64> */
.L_x_3721:
[----:B------:R-:W-:Y:S05]  /*1240*/  BSYNC.RECONVERGENT B0 ;  /* 0x0000000000007941 */ /* 0x000fea0003800200 */
.L_x_3719:
[----:B------:R-:W2:Y:S04]  /*1250*/  LD.E.64 R26, desc[UR4][R120.64+0x18] ;  /* 0x00001804781a7980 */ /* 0x000ea8000c101b00 */
[----:B------:R-:W3:Y:S04]  /*1260*/  LD.E.64 R18, desc[UR4][R120.64+0x48] ;  /* 0x0000480478127980 */ /* 0x000ee8000c101b00 */
[----:B------:R-:W4:Y:S04]  /*1270*/  LD.E.64 R20, desc[UR4][R120.64+0x30] ;  /* 0x0000300478147980 */ /* 0x000f28000c101b00 */
[----:B------:R-:W5:Y:S04]  /*1280*/  LD.E.64 R22, desc[UR4][R120.64+0x8] ;  /* 0x0000080478167980 */ /* 0x000f68000c101b00 */
[----:B------:R-:W5:Y:S04]  /*1290*/  LD.E.64 R16, desc[UR4][R120.64] ;  /* 0x0000000478107980 */ /* 0x000f68000c101b00 */
[----:B------:R-:W5:Y:S01]  /*12a0*/  LD.E.64 R4, desc[UR4][R120.64+0x10] ;  /* 0x0000100478047980 */ /* 0x000f62000c101b00 */
[----:B------:R-:W-:-:S04]  /*12b0*/  IABS R13, R14 ;  /* 0x0000000e000d7213 */ /* 0x000fc80000000000 */
[----:B------:R-:W1:Y:S08]  /*12c0*/  I2F.RP R25, R13 ;  /* 0x0000000d00197306 */ /* 0x000e700000209400 */
[----:B-1----:R-:W1:Y:S02]  /*12d0*/  MUFU.RCP R24, R25 ;  /* 0x0000001900187308 */ /* 0x002e640000001000 */
[----:B-1----:R-:W-:-:S06]  /*12e0*/  IADD3 R24, PT, PT, R24, 0xffffffe, RZ ;  /* 0x0ffffffe18187810 */ /* 0x002fcc0007ffe0ff */
        /* <DEDUP_REMOVED lines=10> */
[----:B------:R-:W-:Y:S01]  /*1390*/  ISETP.GT.U32.AND P2, PT, R13, R24, PT ;  /* 0x000000180d00720c */ /* 0x000fe20003f44070 */
[----:B------:R-:W-:-:S05]  /*13a0*/  IMAD.SHL.U32 R0, R143, 0x8, RZ ;  /* 0x000000088f007824 */ /* 0x000fca00078e00ff */
[----:B------:R-:W-:-:S07]  /*13b0*/  LOP3.LUT R140, R0, 0x38, RZ, 0xc0, !PT ;  /* 0x00000038008c7812 */ /* 0x000fce00078ec0ff */
[-C--:B------:R-:W-:Y:S02]  /*13c0*/  @!P2 IADD3 R24, PT, PT, R24, -R13.reuse, RZ ;  /* 0x8000000d1818a210 */ /* 0x080fe40007ffe0ff */
[----:B------:R-:W-:Y:S02]  /*13d0*/  IADD3 R12, P0, PT, R140, R12, RZ ;  /* 0x0000000c8c0c7210 */ /* 0x000fe40007f1e0ff */
[----:B------:R-:W-:Y:S02]  /*13e0*/  ISETP.GE.U32.AND P3, PT, R24, R13, PT ;  /* 0x0000000d1800720c */ /* 0x000fe40003f66070 */
[----:B------:R-:W-:-:S04]  /*13f0*/  LOP3.LUT R13, R229, R14, RZ, 0x3c, !PT ;  /* 0x0000000ee50d7212 */ /* 0x000fc800078e3cff */
[----:B------:R-:W-:Y:S02]  /*1400*/  ISETP.GE.AND P1, PT, R13, RZ, PT ;  /* 0x000000ff0d00720c */ /* 0x000fe40003f26270 */
[----:B------:R-:W-:Y:S02]  /*1410*/  IADD3.X R13, PT, PT, RZ, R10, RZ, P0, !PT ;  /* 0x0000000aff0d7210 */ /* 0x000fe400007fe4ff */
[----:B------:R-:W-:Y:S01]  /*1420*/  ISETP.NE.AND P0, PT, R14, RZ, PT ;  /* 0x000000ff0e00720c */ /* 0x000fe20003f05270 */
[----:B------:R-:W-:Y:S02]  /*1430*/  @!P2 VIADD R11, R11, 0x1 ;  /* 0x000000010b0ba836 */ /* 0x000fe40000000000 */
[----:B------:R-:W-:-:S03]  /*1440*/  IMAD R7, R7, R122, RZ ;  /* 0x0000007a07077224 */ /* 0x000fc600078e02ff */
[----:B------:R-:W-:Y:S01]  /*1450*/  @P3 IADD3 R11, PT, PT, R11, 0x1, RZ ;  /* 0x000000010b0b3810 */ /* 0x000fe20007ffe0ff */
[C---:B------:R-:W-:Y:S01]  /*1460*/  IMAD R7, R9.reuse, R123, R7 ;  /* 0x0000007b09077224 */ /* 0x040fe200078e0207 */
[----:B------:R-:W-:Y:S01]  /*1470*/  LOP3.LUT R10, R0, 0x1c0, RZ, 0xc0, !PT ;  /* 0x000001c0000a7812 */ /* 0x000fe200078ec0ff */
[----:B------:R-:W-:-:S04]  /*1480*/  IMAD.WIDE.U32 R12, R9, R122, R12 ;  /* 0x0000007a090c7225 */ /* 0x000fc800078e000c */
[----:B------:R-:W-:Y:S01]  /*1490*/  @!P1 IMAD.MOV R11, RZ, RZ, -R11 ;  /* 0x000000ffff0b9224 */ /* 0x000fe200078e0a0b */
[----:B------:R-:W-:Y:S02]  /*14a0*/  @!P0 LOP3.LUT R11, RZ, R14, RZ, 0x33, !PT ;  /* 0x0000000eff0b8212 */ /* 0x000fe400078e33ff */
[----:B------:R-:W-:Y:S01]  /*14b0*/  IADD3 R24, P0, PT, R140, R8, RZ ;  /* 0x000000088c187210 */ /* 0x000fe20007f1e0ff */
[----:B------:R-:W-:Y:S01]  /*14c0*/  IMAD.MOV.U32 R141, RZ, RZ, RZ ;  /* 0x000000ffff8d7224 */ /* 0x000fe200078e00ff */
[----:B------:R-:W-:Y:S02]  /*14d0*/  IADD3 R15, PT, PT, R13, R7, RZ ;  /* 0x000000070d0f7210 */ /* 0x000fe40007ffe0ff */
[----:B------:R-:W-:Y:S01]  /*14e0*/  IADD3.X R25, PT, PT, RZ, R6, RZ, P0, !PT ;  /* 0x00000006ff197210 */ /* 0x000fe200007fe4ff */
[----:B------:R-:W-:Y:S01]  /*14f0*/  IMAD R7, R29, R11, RZ ;  /* 0x0000000b1d077224 */ /* 0x000fe200078e02ff */
[----:B------:R-:W-:Y:S01]  /*1500*/  MOV R14, R12 ;  /* 0x0000000c000e7202 */ /* 0x000fe20000000f00 */
[----:B------:R-:W1:Y:S01]  /*1510*/  S2UR UR6, SR_CgaCtaId ;  /* 0x00000000000679c3 */ /* 0x000e620000008800 */
[----:B------:R-:W-:-:S02]  /*1520*/  SHF.R.S32.HI R8, RZ, 0x1f, R11 ;  /* 0x0000001fff087819 */ /* 0x000fc4000001140b */
[--C-:B------:R-:W-:Y:S02]  /*1530*/  LOP3.LUT R9, R10, 0x38, R143.reuse, 0xf8, !PT ;  /* 0x000000380a097812 */ /* 0x100fe400078ef88f */
[----:B------:R-:W-:Y:S02]  /*1540*/  SHF.R.U32.HI R12, RZ, 0x3, R143 ;  /* 0x00000003ff0c7819 */ /* 0x000fe4000001168f */
[----:B------:R-:W-:Y:S01]  /*1550*/  MOV R13, RZ ;  /* 0x000000ff000d7202 */ /* 0x000fe20000000f00 */
[----:B------:R-:W-:Y:S01]  /*1560*/  IMAD.WIDE.U32 R14, R11, R28, R14 ;  /* 0x0000001c0b0e7225 */ /* 0x000fe200078e000e */
[----:B------:R-:W-:-:S03]  /*1570*/  LOP3.LUT R9, R9, R140, RZ, 0x3c, !PT ;  /* 0x0000008c09097212 */ /* 0x000fc600078e3cff */
[----:B------:R-:W-:Y:S01]  /*1580*/  IMAD R7, R8, R28, R7 ;  /* 0x0000001c08077224 */ /* 0x000fe200078e0207 */
[----:B------:R-:W-:Y:S01]  /*1590*/  LOP3.LUT R9, R9, 0x1e00, R0, 0xf8, !PT ;  /* 0x00001e0009097812 */ /* 0x000fe200078ef800 */
[----:B------:R-:W-:-:S03]  /*15a0*/  IMAD.WIDE.U32 R10, R231, 0x40, R12 ;  /* 0x00000040e70a7825 */ /* 0x000fc600078e000c */
[----:B------:R-:W-:Y:S01]  /*15b0*/  IADD3 R7, PT, PT, R15, R7, RZ ;  /* 0x000000070f077210 */ /* 0x000fe20007ffe0ff */
[----:B------:R-:W-:Y:S02]  /*15c0*/  IMAD R8, R43, R12, RZ ;  /* 0x0000000c2b087224 */ /* 0x000fe400078e02ff */
[----:B------:R-:W-:-:S05]  /*15d0*/  IMAD.WIDE.U32 R24, R12, R42, R24 ;  /* 0x0000002a0c187225 */ /* 0x000fca00078e0018 */
[----:B------:R-:W-:Y:S01]  /*15e0*/  IADD3 R225, PT, PT, R25, R8, RZ ;  /* 0x0000000819e17210 */ /* 0x000fe20007ffe0ff */
[----:B------:R-:W-:Y:S02]  /*15f0*/  UMOV UR7, 0x400 ;  /* 0x0000040000077882 */ /* 0x000fe40000000000 */
[----:B-1----:R-:W-:Y:S01]  /*1600*/  ULEA UR6, UR6, UR7, 0x18 ;  /* 0x0000000706067291 */ /* 0x002fe2000f8ec0ff */
[C---:B------:R-:W-:Y:S02]  /*1610*/  SHF.L.U32 R220, R42.reuse, 0x5, RZ ;  /* 0x000000052adc7819 */ /* 0x040fe400000006ff */
[----:B------:R-:W-:-:S03]  /*1620*/  SHF.L.U64.HI R221, R42, 0x5, R43 ;  /* 0x000000052add7819 */ /* 0x000fc6000001022b */
[----:B------:R-:W-:-:S05]  /*1630*/  IMAD.U32 R208, RZ, RZ, UR6 ;  /* 0x00000006ffd07e24 */ /* 0x000fca000f8e00ff */
[----:B------:R-:W-:Y:S01]  /*1640*/  LEA R239, R9, R208, 0x1 ;  /* 0x000000d009ef7211 */ /* 0x000fe200078e08ff */
[C---:B------:R-:W-:Y:S01]  /*1650*/  IMAD.SHL.U32 R218, R122.reuse, 0x20, RZ ;  /* 0x000000207ada7824 */ /* 0x040fe200078e00ff */
[----:B------:R-:W-:Y:S01]  /*1660*/  SHF.L.U64.HI R219, R122, 0x5, R123 ;  /* 0x000000057adb7819 */ /* 0x000fe2000001027b */
[-C--:B--2---:R-:W-:Y:S02]  /*1670*/  IMAD R6, R27, R230.reuse, RZ ;  /* 0x000000e61b067224 */ /* 0x084fe400078e02ff */
[----:B------:R-:W-:-:S04]  /*1680*/  IMAD.WIDE.U32 R26, R26, R230, R140 ;  /* 0x000000e61a1a7225 */ /* 0x000fc800078e008c */
[----:B------:R-:W-:Y:S02]  /*1690*/  IMAD.IADD R27, R27, 0x1, R6 ;  /* 0x000000011b1b7824 */ /* 0x000fe400078e0206 */
[----:B---3--:R-:W-:Y:S02]  /*16a0*/  IMAD R0, R19, R229, RZ ;  /* 0x000000e513007224 */ /* 0x008fe400078e02ff */
[----:B------:R-:W-:Y:S01]  /*16b0*/  IMAD.WIDE.U32 R28, R229, R18, R26 ;  /* 0x00000012e51c7225 */ /* 0x000fe200078e001a */
[----:B------:R-:W-:Y:S02]  /*16c0*/  MOV R6, R14 ;  /* 0x0000000e00067202 */ /* 0x000fe40000000f00 */
[C-C-:B----4-:R-:W-:Y:S01]  /*16d0*/  SHF.L.U64.HI R15, R20.reuse, 0x5, R21.reuse ;  /* 0x00000005140f7819 */ /* 0x150fe20000010215 */
[C---:B------:R-:W-:Y:S01]  /*16e0*/  IMAD.SHL.U32 R14, R20.reuse, 0x20, RZ ;  /* 0x00000020140e7824 */ /* 0x040fe200078e00ff */
[C---:B------:R-:W-:Y:S01]  /*16f0*/  SHF.L.U64.HI R27, R20.reuse, 0x4, R21 ;  /* 0x00000004141b7819 */ /* 0x040fe20000010215 */
[----:B------:R-:W-:Y:S01]  /*1700*/  IMAD R11, R11, R20, RZ ;  /* 0x000000140b0b7224 */ /* 0x000fe200078e02ff */
[----:B------:R-:W-:-:S02]  /*1710*/  SHF.L.U32 R26, R20, 0x4, RZ ;  /* 0x00000004141a7819 */ /* 0x000fc400000006ff */
[----:B------:R-:W-:Y:S01]  /*1720*/  IADD3 R29, PT, PT, R29, R0, RZ ;  /* 0x000000001d1d7210 */ /* 0x000fe20007ffe0ff */
[----:B------:R-:W-:Y:S01]  /*1730*/  IMAD.WIDE.U32 R14, R20, R10, R14 ;  /* 0x0000000a140e7225 */ /* 0x000fe200078e000e */
[----:B-----5:R-:W-:-:S03]  /*1740*/  LEA R224, P0, R24, R22, 0x1 ;  /* 0x0000001618e07211 */ /* 0x020fc600078008ff */
[-C--:B------:R-:W-:Y:S02]  /*1750*/  IMAD R11, R21, R10.reuse, R11 ;  /* 0x0000000a150b7224 */ /* 0x080fe400078e020b */
[----:B------:R-:W-:Y:S01]  /*1760*/  IMAD.WIDE.U32 R30, R20, R10, R26 ;  /* 0x0000000a141e7225 */ /* 0x000fe200078e001a */
[----:B------:R-:W-:-:S03]  /*1770*/  LEA.HI.X R225, R24, R23, R225, 0x1, P0 ;  /* 0x0000001718e17211 */ /* 0x000fc600000f0ce1 */
[----:B------:R-:W-:Y:S01]  /*1780*/  IMAD.WIDE.U32 R20, R20, R10, R28 ;  /* 0x0000000a14147225 */ /* 0x000fe200078e001c */
[----:B------:R-:W-:-:S03]  /*1790*/  IADD3 R23, P1, P0, R28, R14, R26 ;  /* 0x0000000e1c177210 */ /* 0x000fc6000783e01a */
[----:B------:R-:W-:Y:S01]  /*17a0*/  IMAD.IADD R15, R11, 0x1, R15 ;  /* 0x000000010b0f7824 */ /* 0x000fe200078e020f */
[C---:B------:R-:W-:Y:S02]  /*17b0*/  IADD3 R19, P2, PT, R28.reuse, R14, RZ ;  /* 0x0000000e1c137210 */ /* 0x040fe40007f5e0ff */
[----:B------:R-:W-:Y:S02]  /*17c0*/  IADD3 R13, P3, PT, R28, R30, RZ ;  /* 0x0000001e1c0d7210 */ /* 0x000fe40007f7e0ff */
[----:B------:R-:W-:Y:S02]  /*17d0*/  IADD3 R25, PT, PT, R21, R11, RZ ;  /* 0x0000000b15197210 */ /* 0x000fe40007ffe0ff */
[----:B------:R-:W-:Y:S02]  /*17e0*/  IADD3.X R21, PT, PT, R29, R15, R27, P1, P0 ;  /* 0x0000000f1d157210 */ /* 0x000fe40000fe041b */
[----:B------:R-:W-:Y:S02]  /*17f0*/  IADD3.X R15, PT, PT, R15, R29, RZ, P2, !PT ;  /* 0x0000001d0f0f7210 */ /* 0x000fe400017fe4ff */
[----:B------:R-:W-:-:S02]  /*1800*/  IADD3.X R11, PT, PT, R29, R11, R31, P3, !PT ;  /* 0x0000000b1d0b7210 */ /* 0x000fc40001ffe41f */
[-C--:B------:R-:W-:Y:S02]  /*1810*/  LEA R26, P2, R13, R16.reuse, 0x1 ;  /* 0x000000100d1a7211 */ /* 0x080fe400078408ff */
[-C--:B------:R-:W-:Y:S02]  /*1820*/  LEA R10, P0, R23, R16.reuse, 0x1 ;  /* 0x00000010170a7211 */ /* 0x080fe400078008ff */
[-C--:B------:R-:W-:Y:S02]  /*1830*/  LEA.HI.X R27, R13, R17.reuse, R11, 0x1, P2 ;  /* 0x000000110d1b7211 */ /* 0x080fe400010f0c0b */
[----:B------:R-:W-:Y:S02]  /*1840*/  LEA.HI.X R11, R23, R17, R21, 0x1, P0 ;  /* 0x00000011170b7211 */ /* 0x000fe400000f0c15 */
[----:B------:R-:W-:Y:S02]  /*1850*/  LEA R8, P1, R19, R16, 0x1 ;  /* 0x0000001013087211 */ /* 0x000fe400078208ff */
[----:B------:R-:W-:-:S02]  /*1860*/  IADD3 R14, P0, PT, R220, R224, RZ ;  /* 0x000000e0dc0e7210 */ /* 0x000fc40007f1e0ff */
[-C--:B------:R-:W-:Y:S02]  /*1870*/  LEA.HI.X R9, R19, R17.reuse, R15, 0x1, P1 ;  /* 0x0000001113097211 */ /* 0x080fe400008f0c0f */
[----:B------:R-:W-:Y:S01]  /*1880*/  LEA R24, P4, R20, R16, 0x1 ;  /* 0x0000001014187211 */ /* 0x000fe200078808ff */
[----:B------:R-:W-:Y:S01]  /*1890*/  IMAD.X R15, R221, 0x1, R225, P0 ;  /* 0x00000001dd0f7824 */ /* 0x000fe200000e06e1 */
[-C--:B------:R-:W-:Y:S02]  /*18a0*/  IADD3 R16, P0, PT, R14, R220.reuse, RZ ;  /* 0x000000dc0e107210 */ /* 0x080fe40007f1e0ff */
[----:B------:R-:W-:Y:S02]  /*18b0*/  LEA.HI.X R25, R20, R17, R25, 0x1, P4 ;  /* 0x0000001114197211 */ /* 0x000fe400020f0c19 */
[-C--:B------:R-:W-:Y:S02]  /*18c0*/  IADD3.X R17, PT, PT, R15, R221.reuse, RZ, P0, !PT ;  /* 0x000000dd0f117210 */ /* 0x080fe400007fe4ff */
[-C--:B------:R-:W-:Y:S01]  /*18d0*/  IADD3 R20, P0, PT, R16, R220.reuse, RZ ;  /* 0x000000dc10147210 */ /* 0x080fe20007f1e0ff */
[----:B------:R-:W-:Y:S01]  /*18e0*/  @!PT LDS RZ, [RZ] ;  /* 0x00000000fffff984 */ /* 0x000fe20000000800 */
[----:B------:R-:W-:Y:S01]  /*18f0*/  @!PT LDS RZ, [RZ] ;  /* 0x00000000fffff984 */ /* 0x000fe20000000800 */
[----:B------:R-:W-:Y:S01]  /*1900*/  @!PT LDS RZ, [RZ] ;  /* 0x00000000fffff984 */ /* 0x000fe20000000800 */
[----:B------:R-:W-:Y:S03]  /*1910*/  LDGSTS.E.BYPASS.LTC128B.128 [R239], desc[UR4][R24.64] ;  /* 0x0000000018ef7fae */ /* 0x000fe6000b981a04 */
[----:B------:R-:W-:Y:S01]  /*1920*/  IADD3.X R21, PT, PT, R17, R221, RZ, P0, !PT ;  /* 0x000000dd11157210 */ /* 0x000fe200007fe4ff */
[----:B------:R-:W-:Y:S01]  /*1930*/  LDGSTS.E.BYPASS.LTC128B.128 [R239+0x2000], desc[UR4][R24.64+0x80] ;  /* 0x0200008018ef7fae */ /* 0x000fe2000b981a04 */
[----:B------:R-:W-:-:S03]  /*1940*/  IADD3 R18, P0, PT, R20, R220, RZ ;  /* 0x000000dc14127210 */ /* 0x000fc60007f1e0ff */
[----:B------:R-:W-:Y:S04]  /*1950*/  LDGSTS.E.BYPASS.LTC128B.128 [R239+0x800], desc[UR4][R26.64] ;  /* 0x008000001aef7fae */ /* 0x000fe8000b981a04 */
[----:B------:R-:W-:Y:S01]  /*1960*/  LDGSTS.E.BYPASS.LTC128B.128 [R239+0x2800], desc[UR4][R26.64+0x80] ;  /* 0x028000801aef7fae */ /* 0x000fe2000b981a04 */
[----:B------:R-:W-:-:S03]  /*1970*/  IMAD.X R19, R21, 0x1, R221, P0 ;  /* 0x0000000115137824 */ /* 0x000fc600000e06dd */
[----:B------:R-:W-:Y:S04]  /*1980*/  LDGSTS.E.BYPASS.LTC128B.128 [R239+0x1000], desc[UR4][R8.64] ;  /* 0x0100000008ef7fae */ /* 0x000fe8000b981a04 */
[----:B------:R-:W-:Y:S04]  /*1990*/  LDGSTS.E.BYPASS.LTC128B.128 [R239+0x3000], desc[UR4][R8.64+0x80] ;  /* 0x0300008008ef7fae */ /* 0x000fe8000b981a04 */
[----:B------:R-:W-:Y:S04]  /*19a0*/  LDGSTS.E.BYPASS.LTC128B.128 [R239+0x1800], desc[UR4][R10.64] ;  /* 0x018000000aef7fae */ /* 0x000fe8000b981a04 */
[----:B------:R1:W-:Y:S04]  /*19b0*/  LDGSTS.E.BYPASS.LTC128B.128 [R239+0x3800], desc[UR4][R10.64+0x80] ;  /* 0x038000800aef7fae */ /* 0x0003e8000b981a04 */
[----:B------:R2:W-:Y:S04]  /*19c0*/  LDGSTS.E.BYPASS.LTC128B.128 [R239+0x4000], desc[UR4][R224.64] ;  /* 0x04000000e0ef7fae */ /* 0x0005e8000b981a04 */
[----:B------:R2:W-:Y:S04]  /*19d0*/  LDGSTS.E.BYPASS.LTC128B.128 [R239+0x8000], desc[UR4][R224.64+0x80] ;  /* 0x08000080e0ef7fae */ /* 0x0005e8000b981a04 */
[----:B------:R2:W-:Y:S04]  /*19e0*/  LDGSTS.E.BYPASS.LTC128B.128 [R239+0x4800], desc[UR4][R14.64] ;  /* 0x048000000eef7fae */ /* 0x0005e8000b981a04 */
[----:B------:R2:W-:Y:S04]  /*19f0*/  LDGSTS.E.BYPASS.LTC128B.128 [R239+0x8800], desc[UR4][R14.64+0x80] ;  /* 0x088000800eef7fae */ /* 0x0005e8000b981a04 */
[----:B------:R2:W-:Y:S04]  /*1a00*/  LDGSTS.E.BYPASS.LTC128B.128 [R239+0x5000], desc[UR4][R16.64] ;  /* 0x0500000010ef7fae */ /* 0x0005e8000b981a04 */
[----:B------:R2:W-:Y:S01]  /*1a10*/  LDGSTS.E.BYPASS.LTC128B.128 [R239+0x9000], desc[UR4][R16.64+0x80] ;  /* 0x0900008010ef7fae */ /* 0x0005e2000b981a04 */
[----:B-1----:R-:W-:-:S03]  /*1a20*/  IADD3 R10, P0, PT, R18, R220, RZ ;  /* 0x000000dc120a7210 */ /* 0x002fc60007f1e0ff */
[----:B------:R2:W-:Y:S01]  /*1a30*/  LDGSTS.E.BYPASS.LTC128B.128 [R239+0x5800], desc[UR4][R20.64] ;  /* 0x0580000014ef7fae */ /* 0x0005e2000b981a04 */
[----:B------:R-:W-:-:S03]  /*1a40*/  IADD3.X R11, PT, PT, R19, R221, RZ, P0, !PT ;  /* 0x000000dd130b7210 */ /* 0x000fc600007fe4ff */
[----:B------:R2:W-:Y:S01]  /*1a50*/  LDGSTS.E.BYPASS.LTC128B.128 [R239+0x9800], desc[UR4][R20.64+0x80] ;  /* 0x0980008014ef7fae */ /* 0x0005e2000b981a04 */
[----:B------:R-:W-:-:S03]  /*1a60*/  IADD3 R24, P0, PT, R10, R220, RZ ;  /* 0x000000dc0a187210 */ /* 0x000fc60007f1e0ff */
[----:B------:R2:W-:Y:S01]  /*1a70*/  LDGSTS.E.BYPASS.LTC128B.128 [R239+0x6000], desc[UR4][R18.64] ;  /* 0x0600000012ef7fae */ /* 0x0005e2000b981a04 */
[----:B------:R-:W-:Y:S02]  /*1a80*/  IADD3.X R25, PT, PT, R11, R221, RZ, P0, !PT ;  /* 0x000000dd0b197210 */ /* 0x000fe400007fe4ff */
[----:B------:R-:W-:Y:S01]  /*1a90*/  IADD3 R22, P0, PT, R24, R220, RZ ;  /* 0x000000dc18167210 */ /* 0x000fe20007f1e0ff */
[----:B------:R2:W-:Y:S04]  /*1aa0*/  LDGSTS.E.BYPASS.LTC128B.128 [R239+0xa000], desc[UR4][R18.64+0x80] ;  /* 0x0a00008012ef7fae */ /* 0x0005e8000b981a04 */
[----:B------:R-:W-:Y:S01]  /*1ab0*/  IMAD.X R23, R25, 0x1, R221, P0 ;  /* 0x0000000119177824 */ /* 0x000fe200000e06dd */
[----:B------:R2:W-:Y:S04]  /*1ac0*/  LDGSTS.E.BYPASS.LTC128B.128 [R239+0x6800], desc[UR4][R10.64] ;  /* 0x068000000aef7fae */ /* 0x0005e8000b981a04 */
[----:B------:R2:W-:Y:S04]  /*1ad0*/  LDGSTS.E.BYPASS.LTC128B.128 [R239+0xa800], desc[UR4][R10.64+0x80] ;  /* 0x0a8000800aef7fae */ /* 0x0005e8000b981a04 */
[----:B------:R2:W-:Y:S04]  /*1ae0*/  LDGSTS.E.BYPASS.LTC128B.128 [R239+0x7000], desc[UR4][R24.64] ;  /* 0x0700000018ef7fae */ /* 0x0005e8000b981a04 */
[----:B------:R2:W-:Y:S04]  /*1af0*/  LDGSTS.E.BYPASS.LTC128B.128 [R239+0xb000], desc[UR4][R24.64+0x80] ;  /* 0x0b00008018ef7fae */ /* 0x0005e8000b981a04 */
[----:B------:R2:W-:Y:S04]  /*1b00*/  LDGSTS.E.BYPASS.LTC128B.128 [R239+0x7800], desc[UR4][R22.64] ;  /* 0x0780000016ef7fae */ /* 0x0005e8000b981a04 */
[----:B------:R2:W-:Y:S04]  /*1b10*/  LDGSTS.E.BYPASS.LTC128B.128 [R239+0xb800], desc[UR4][R22.64+0x80] ;  /* 0x0b80008016ef7fae */ /* 0x0005e8000b981a04 */
[----:B------:R-:W0:Y:S01]  /*1b20*/  LDGDEPBAR ;  /* 0x00000000000079af */ /* 0x000e220000000000 */
[----:B------:R-:W-:-:S04]  /*1b30*/  IMAD.WIDE.U32 R6, R12, R122, R6 ;  /* 0x0000007a0c067225 */ /* 0x000fc800078e0006 */
[----:B------:R-:W-:Y:S01]  /*1b40*/  IMAD R9, R123, R12, RZ ;  /* 0x0000000c7b097224 */ /* 0x000fe200078e02ff */
[----:B------:R-:W-:-:S04]  /*1b50*/  LEA R227, P0, R6, R4, 0x1 ;  /* 0x0000000406e37211 */ /* 0x000fc800078008ff */
[----:B------:R-:W-:-:S04]  /*1b60*/  IADD3 R9, PT, PT, R7, R9, RZ ;  /* 0x0000000907097210 */ /* 0x000fc80007ffe0ff */
[----:B------:R-:W-:Y:S02]  /*1b70*/  LEA.HI.X R226, R6, R5, R9, 0x1, P0 ;  /* 0x0000000506e27211 */ /* 0x000fe400000f0c09 */
[----:B------:R-:W-:Y:S01]  /*1b80*/  IADD3 R4, P0, PT, R218, R227, RZ ;  /* 0x000000e3da047210 */ /* 0x000fe20007f1e0ff */
[----:B------:R-:W-:-:S12]  /*1b90*/  DEPBAR.LE SB0, 0x0 ;  /* 0x000080000000791a */ /* 0x000fd80000000000 */
[----:B------:R-:W-:Y:S05]  /*1ba0*/  WARPSYNC.ALL ;  /* 0x0000000000007948 */ /* 0x000fea0003800000 */
[----:B------:R-:W-:Y:S02]  /*1bb0*/  SHF.L.U32 R119, R143, 0x6, RZ ;  /* 0x000000068f777819 */ /* 0x000fe400000006ff */
[----:B------:R-:W-:Y:S02]  /*1bc0*/  IADD3.X R5, PT, PT, R219, R226, RZ, P0, !PT ;  /* 0x000000e2db057210 */ /* 0x000fe400007fe4ff */
[----:B--2---:R-:W-:Y:S02]  /*1bd0*/  IADD3 R14, P0, PT, R4, R218, RZ ;  /* 0x000000da040e7210 */ /* 0x004fe40007f1e0ff */
[----:B------:R-:W-:-:S02]  /*1be0*/  LOP3.LUT R0, R119, 0x1c0, RZ, 0xc0, !PT ;  /* 0x000001c077007812 */ /* 0x000fc400078ec0ff */
[----:B------:R-:W-:Y:S02]  /*1bf0*/  IADD3.X R15, PT, PT, R5, R219, RZ, P0, !PT ;  /* 0x000000db050f7210 */ /* 0x000fe400007fe4ff */
[----:B------:R-:W-:Y:S02]  /*1c00*/  IADD3 R8, P0, PT, R14, R218, RZ ;  /* 0x000000da0e087210 */ /* 0x000fe40007f1e0ff */
[----:B------:R-:W-:Y:S02]  /*1c10*/  LOP3.LUT R7, R0, 0x8, R143, 0xf8, !PT ;  /* 0x0000000800077812 */ /* 0x000fe400078ef88f */
[----:B------:R-:W-:Y:S01]  /*1c20*/  LOP3.LUT R125, R119, 0x400, RZ, 0xc0, !PT ;  /* 0x00000400777d7812 */ /* 0x000fe200078ec0ff */
[----:B------:R-:W-:Y:S01]  /*1c30*/  IMAD.X R9, R15, 0x1, R219, P0 ;  /* 0x000000010f097824 */ /* 0x000fe200000e06db */
[----:B------:R-:W-:Y:S02]  /*1c40*/  LOP3.LUT R0, R7, R140, RZ, 0x3c, !PT ;  /* 0x0000008c07007212 */ /* 0x000fe400078e3cff */
[----:B------:R-:W-:Y:S01]  /*1c50*/  IADD3 R12, P0, PT, R8, R218, RZ ;  /* 0x000000da080c7210 */ /* 0x000fe20007f1e0ff */
[----:B------:R-:W-:Y:S01]  /*1c60*/  IMAD.MOV.U32 R6, RZ, RZ, R227 ;  /* 0x000000ffff067224 */ /* 0x000fe200078e00e3 */
[----:B------:R-:W-:-:S02]  /*1c70*/  SHF.R.U32.HI R210, RZ, 0x1, R143 ;  /* 0x00000001ffd27819 */ /* 0x000fc4000001168f */
[----:B------:R-:W-:Y:S01]  /*1c80*/  MOV R7, R226 ;  /* 0x000000e200077202 */ /* 0x000fe20000000f00 */
[----:B------:R-:W-:Y:S01]  /*1c90*/  BAR.SYNC.DEFER_BLOCKING 0x0 ;  /* 0x0000000000007b1d */ /* 0x000fe20000010000 */
[----:B------:R-:W-:Y:S02]  /*1ca0*/  LEA R125, R0, R125, 0x1 ;  /* 0x0000007d007d7211 */ /* 0x000fe400078e08ff */
[----:B------:R-:W-:Y:S02]  /*1cb0*/  IADD3.X R13, PT, PT, R9, R219, RZ, P0, !PT ;  /* 0x000000db090d7210 */ /* 0x000fe400007fe4ff */
[----:B------:R-:W-:Y:S02]  /*1cc0*/  SHF.L.U32 R209, R143, 0x5, RZ ;  /* 0x000000058fd17819 */ /* 0x000fe400000006ff */
[----:B------:R-:W-:Y:S02]  /*1cd0*/  LOP3.LUT R0, R210, 0x8, RZ, 0xc0, !PT ;  /* 0x00000008d2007812 */ /* 0x000fe400078ec0ff */
[----:B------:R-:W-:-:S02]  /*1ce0*/  IADD3 R10, P0, PT, R12, R218, RZ ;  /* 0x000000da0c0a7210 */ /* 0x000fc40007f1e0ff */
[----:B------:R-:W-:-:S03]  /*1cf0*/  LOP3.LUT R209, R209, 0x7c00, RZ, 0xc0, !PT ;  /* 0x00007c00d1d17812 */ /* 0x000fc600078ec0ff */
[----:B------:R-:W-:Y:S01]  /*1d00*/  IMAD.X R11, R13, 0x1, R219, P0 ;  /* 0x000000010d0b7824 */ /* 0x000fe200000e06db */
        /* <DEDUP_REMOVED lines=8> */
[----:B------:R-:W-:Y:S04]  /*1d90*/  LDGSTS.E.BYPASS.LTC128B.128 [R239+0x11000], desc[UR4][R14.64+0x80] ;  /* 0x110000800eef7fae */ /* 0x000fe8000b981a04 */
[----:B------:R-:W-:Y:S04]  /*1da0*/  LDGSTS.E.BYPASS.LTC128B.128 [R239+0xd800], desc[UR4][R8.64] ;  /* 0x0d80000008ef7fae */ /* 0x000fe8000b981a04 */
[----:B------:R3:W-:Y:S01]  /*1db0*/  LDGSTS.E.BYPASS.LTC128B.128 [R239+0x11800], desc[UR4][R8.64+0x80] ;  /* 0x1180008008ef7fae */ /* 0x0007e2000b981a04 */
[----:B-1----:R-:W-:-:S03]  /*1dc0*/  LOP3.LUT R7, R0, 0x1c0, R119, 0xf8, !PT ;  /* 0x000001c000077812 */ /* 0x002fc600078ef877 */
[----:B------:R-:W-:Y:S01]  /*1dd0*/  LDGSTS.E.BYPASS.LTC128B.128 [R239+0xe000], desc[UR4][R12.64] ;  /* 0x0e0000000cef7fae */ /* 0x000fe2000b981a04 */
[----:B------:R-:W-:Y:S02]  /*1de0*/  IADD3 R6, P0, PT, R10, R218, RZ ;  /* 0x000000da0a067210 */ /* 0x000fe40007f1e0ff */
[----:B------:R-:W-:Y:S01]  /*1df0*/  LOP3.LUT R118, R7, R140, RZ, 0x3c, !PT ;  /* 0x0000008c07767212 */ /* 0x000fe200078e3cff */
[----:B------:R1:W-:Y:S01]  /*1e00*/  LDGSTS.E.BYPASS.LTC128B.128 [R239+0x12000], desc[UR4][R12.64+0x80] ;  /* 0x120000800cef7fae */ /* 0x0003e2000b981a04 */
[----:B------:R-:W-:Y:S02]  /*1e10*/  IADD3.X R7, PT, PT, R11, R219, RZ, P0, !PT ;  /* 0x000000db0b077210 */ /* 0x000fe400007fe4ff */
[----:B--2---:R-:W-:Y:S01]  /*1e20*/  LOP3.LUT R5, R209, 0x200, R119, 0xf8, !PT ;  /* 0x00000200d1057812 */ /* 0x004fe200078ef877 */
[----:B------:R-:W-:Y:S03]  /*1e30*/  LDGSTS.E.BYPASS.LTC128B.128 [R239+0xe800], desc[UR4][R10.64] ;  /* 0x0e8000000aef7fae */ /* 0x000fe6000b981a04 */
[----:B------:R-:W-:Y:S01]  /*1e40*/  LOP3.LUT R5, R5, R118, RZ, 0xfc, !PT ;  /* 0x0000007605057212 */ /* 0x000fe200078efcff */
[----:B------:R-:W-:Y:S01]  /*1e50*/  LDGSTS.E.BYPASS.LTC128B.128 [R239+0x12800], desc[UR4][R10.64+0x80] ;  /* 0x128000800aef7fae */ /* 0x000fe2000b981a04 */
[----:B------:R-:W-:-:S03]  /*1e60*/  IADD3 R125, PT, PT, R208, R125, RZ ;  /* 0x0000007dd07d7210 */ /* 0x000fc60007ffe0ff */
[----:B------:R-:W-:Y:S01]  /*1e70*/  IMAD R128, R5, 0x2, R208 ;  /* 0x0000000205807824 */ /* 0x000fe200078e02d0 */
[----:B------:R-:W-:Y:S04]  /*1e80*/  LDGSTS.E.BYPASS.LTC128B.128 [R239+0xf000], desc[UR4][R6.64] ;  /* 0x0f00000006ef7fae */ /* 0x000fe8000b981a04 */
[----:B------:R2:W-:Y:S01]  /*1e90*/  LDGSTS.E.BYPASS.LTC128B.128 [R239+0x13000], desc[UR4][R6.64+0x80] ;  /* 0x1300008006ef7fae */ /* 0x0005e2000b981a04 */
[----:B---3--:R-:W-:-:S04]  /*1ea0*/  IADD3 R8, P0, PT, R6, R218, RZ ;  /* 0x000000da06087210 */ /* 0x008fc80007f1e0ff */
[----:B------:R-:W-:-:S05]  /*1eb0*/  IADD3.X R9, PT, PT, R7, R219, RZ, P0, !PT ;  /* 0x000000db07097210 */ /* 0x000fca00007fe4ff */
[----:B------:R-:W-:Y:S04]  /*1ec0*/  LDGSTS.E.BYPASS.LTC128B.128 [R239+0xf800], desc[UR4][R8.64] ;  /* 0x0f80000008ef7fae */ /* 0x000fe8000b981a04 */
[----:B------:R3:W-:Y:S04]  /*1ed0*/  LDGSTS.E.BYPASS.LTC128B.128 [R239+0x13800], desc[UR4][R8.64+0x80] ;  /* 0x1380008008ef7fae */ /* 0x0007e8000b981a04 */
[----:B------:R-:W-:Y:S04]  /*1ee0*/  LDSM.16.M88.4 R72, [R128] ;  /* 0x000000008048783b */ /* 0x000fe80000000200 */
[----:B------:R-:W4:Y:S04]  /*1ef0*/  LDSM.16.M88.4 R36, [R125+0x4000] ;  /* 0x004000007d24783b */ /* 0x000f280000000200 */
[----:B------:R-:W5:Y:S04]  /*1f00*/  LDSM.16.M88.4 R28, [R125+0x4800] ;  /* 0x004800007d1c783b */ /* 0x000f680000000200 */
[----:B------:R-:W3:Y:S04]  /*1f10*/  LDSM.16.M88.4 R20, [R125+0x5000] ;  /* 0x005000007d14783b */ /* 0x000ee80000000200 */
[----:B-1----:R-:W1:Y:S04]  /*1f20*/  LDSM.16.M88.4 R12, [R125+0x5800] ;  /* 0x005800007d0c783b */ /* 0x002e680000000200 */
[----:B--2---:R-:W2:Y:S04]  /*1f30*/  LDSM.16.M88.4 R4, [R125+0x6000] ;  /* 0x006000007d04783b */ /* 0x004ea80000000200 */
[----:B------:R-:W2:Y:S04]  /*1f40*/  LDSM.16.M88.4 R88, [R125+0x6800] ;  /* 0x006800007d58783b */ /* 0x000ea80000000200 */
[----:B------:R-:W2:Y:S04]  /*1f50*/  LDSM.16.M88.4 R80, [R125+0x7000] ;  /* 0x007000007d50783b */ /* 0x000ea80000000200 */
[----:B------:R-:W2:Y:S04]  /*1f60*/  LDSM.16.M88.4 R48, [R125+0x7800] ;  /* 0x007800007d30783b */ /* 0x000ea80000000200 */
[----:B------:R-:W2:Y:S01]  /*1f70*/  LD.E R0, desc[UR4][R120.64+0x18c] ;  /* 0x00018c0478007980 */ /* 0x000ea2000c101900 */
[----:B------:R-:W-:-:S02]  /*1f80*/  R2P PR, R143, 0x6 ;  /* 0x000000068f007804 */ /* 0x000fc40000000000 */
[----:B------:R-:W-:Y:S01]  /*1f90*/  MOV R142, 0x20 ;  /* 0x00000020008e7802 */ /* 0x000fe20000000f00 */
[----:B------:R-:W0:Y:S03]  /*1fa0*/  LDGDEPBAR ;  /* 0x00000000000079af */ /* 0x000e260000000000 */
[----:B------:R-:W-:-:S04]  /*1fb0*/  SEL R116, R142, 0xffffffe0, !P1 ;  /* 0xffffffe08e747807 */ /* 0x000fc80004800000 */
[C---:B------:R-:W-:Y:S01]  /*1fc0*/  IADD3 R124, PT, PT, R116.reuse, R125, RZ ;  /* 0x0000007d747c7210 */ /* 0x040fe20007ffe0ff */
[----:B------:R-:W-:-:S04]  /*1fd0*/  IMAD.IADD R126, R116, 0x1, R128 ;  /* 0x00000001747e7824 */ /* 0x000fc800078e0280 */
[----:B------:R-:W-:Y:S04]  /*1fe0*/  LDSM.16.M88.4 R60, [R124+0x4000] ;  /* 0x004000007c3c783b */ /* 0x000fe80000000200 */
[----:B------:R-:W2:Y:S04]  /*1ff0*/  LDSM.16.M88.4 R108, [R126] ;  /* 0x000000007e6c783b */ /* 0x000ea80000000200 */
[----:B------:R-:W2:Y:S04]  /*2000*/  LDSM.16.M88.4 R56, [R124+0x4800] ;  /* 0x004800007c38783b */ /* 0x000ea80000000200 */
[----:B------:R-:W2:Y:S01]  /*2010*/  LDSM.16.M88.4 R52, [R124+0x5000] ;  /* 0x005000007c34783b */ /* 0x000ea20000000200 */
[----:B------:R-:W-:Y:S01]  /*2020*/  MOV R117, 0x40 ;  /* 0x0000004000757802 */ /* 0x000fe20000000f00 */
[----:B----4-:R-:W-:Y:S02]  /*2030*/  HMMA.16816.F32.BF16 R44, R72, R36, RZ ;  /* 0x00000024482c723c */ /* 0x010fe400000418ff */
[----:B------:R-:W-:Y:S01]  /*2040*/  LDSM.16.M88.4 R112, [R124+0x6000] ;  /* 0x006000007c70783b */ /* 0x000fe20000000200 */
[----:B------:R-:W-:-:S03]  /*2050*/  SEL R117, R117, 0xffffffc0, !P2 ;  /* 0xffffffc075757807 */ /* 0x000fc60005000000 */
[----:B------:R-:W-:Y:S01]  /*2060*/  LDSM.16.M88.4 R104, [R124+0x6800] ;  /* 0x006800007c68783b */ /* 0x000fe20000000200 */
[C---:B------:R-:W-:Y:S01]  /*2070*/  IADD3 R41, PT, PT, R117.reuse, R125, RZ ;  /* 0x0000007d75297210 */ /* 0x040fe20007ffe0ff */
[----:B------:R-:W-:Y:S01]  /*2080*/  IMAD.IADD R127, R117, 0x1, R128 ;  /* 0x00000001757f7824 */ /* 0x000fe200078e0280 */
[C---:B-----5:R-:W-:Y:S01]  /*2090*/  HMMA.16816.F32.BF16 R32, R72.reuse, R28, RZ ;  /* 0x0000001c4820723c */ /* 0x060fe200000418ff */
[----:B------:R-:W-:Y:S04]  /*20a0*/  LDSM.16.M88.4 R96, [R124+0x7800] ;  /* 0x007800007c60783b */ /* 0x000fe80000000200 */
[----:B------:R-:W-:Y:S03]  /*20b0*/  LDSM.16.M88.4 R68, [R127] ;  /* 0x000000007f44783b */ /* 0x000fe60000000200 */
[C---:B---3--:R-:W-:Y:S01]  /*20c0*/  HMMA.16816.F32.BF16 R24, R72.reuse, R20, RZ ;  /* 0x000000144818723c */ /* 0x048fe200000418ff */
[----:B------:R-:W3:Y:S04]  /*20d0*/  LDSM.16.M88.4 R64, [R41+0x4000] ;  /* 0x004000002940783b */ /* 0x000ee80000000200 */
[----:B------:R-:W-:Y:S03]  /*20e0*/  LDSM.16.M88.4 R100, [R124+0x7000] ;  /* 0x007000007c64783b */ /* 0x000fe60000000200 */
[C---:B-1----:R-:W-:Y:S08]  /*20f0*/  HMMA.16816.F32.BF16 R16, R72.reuse, R12, RZ ;  /* 0x0000000c4810723c */ /* 0x042ff000000418ff */
[C---:B--2---:R-:W-:Y:S08]  /*2100*/  HMMA.16816.F32.BF16 R8, R72.reuse, R4, RZ ;  /* 0x000000044808723c */ /* 0x044ff000000418ff */
        /* <DEDUP_REMOVED lines=15> */
[C---:B------:R-:W-:Y:S08]  /*2200*/  HMMA.16816.F32.BF16 R32, R108.reuse, R56, R32 ;  /* 0x000000386c20723c */ /* 0x040ff00000041820 */
[C---:B------:R-:W-:Y:S01]  /*2210*/  HMMA.16816.F32.BF16 R28, R108.reuse, R58, R28 ;  /* 0x0000003a6c1c723c */ /* 0x040fe2000004181c */
[----:B------:R-:W4:Y:S07]  /*2220*/  LDSM.16.M88.4 R56, [R41+0x5000] ;  /* 0x005000002938783b */ /* 0x000f2e0000000200 */
[C---:B------:R-:W-:Y:S08]  /*2230*/  HMMA.16816.F32.BF16 R24, R108.reuse, R52, R24 ;  /* 0x000000346c18723c */ /* 0x040ff00000041818 */
[----:B------:R-:W-:Y:S01]  /*2240*/  HMMA.16816.F32.BF16 R20, R108, R54, R20 ;  /* 0x000000366c14723c */ /* 0x000fe20000041814 */
[----:B------:R-:W5:Y:S07]  /*2250*/  LDSM.16.M88.4 R52, [R41+0x5800] ;  /* 0x005800002934783b */ /* 0x000f6e0000000200 */
[C---:B---3--:R-:W-:Y:S08]  /*2260*/  HMMA.16816.F32.BF16 R44, R68.reuse, R64, R44 ;  /* 0x00000040442c723c */ /* 0x048ff0000004182c */
[----:B------:R-:W-:Y:S01]  /*2270*/  HMMA.16816.F32.BF16 R36, R68, R66, R36 ;  /* 0x000000424424723c */ /* 0x000fe20000041824 */
[----:B------:R-:W3:Y:S07]  /*2280*/  LDSM.16.M88.4 R64, [R41+0x6800] ;  /* 0x006800002940783b */ /* 0x000eee0000000200 */
[C---:B-1----:R-:W-:Y:S08]  /*2290*/  HMMA.16816.F32.BF16 R16, R108.reuse, R48, R16 ;  /* 0x000000306c10723c */ /* 0x042ff00000041810 */
[C---:B------:R-:W-:Y:S01]  /*22a0*/  HMMA.16816.F32.BF16 R12, R108.reuse, R50, R12 ;  /* 0x000000326c0c723c */ /* 0x040fe2000004180c */
[----:B------:R-:W1:Y:S07]  /*22b0*/  LDSM.16.M88.4 R48, [R41+0x6000] ;  /* 0x006000002930783b */ /* 0x000e6e0000000200 */
[----:B------:R-:W-:Y:S01]  /*22c0*/  HMMA.16816.F32.BF16 R8, R108, R112, R8 ;  /* 0x000000706c08723c */ /* 0x000fe20000041808 */
[C---:B------:R-:W-:Y:S01]  /*22d0*/  IADD3 R113, PT, PT, R116.reuse, R127, RZ ;  /* 0x0000007f74717210 */ /* 0x040fe20007ffe0ff */
[----:B------:R-:W-:-:S06]  /*22e0*/  IMAD.IADD R112, R116, 0x1, R41 ;  /* 0x0000000174707824 */ /* 0x000fcc00078e0229 */
[C---:B------:R-:W-:Y:S08]  /*22f0*/  HMMA.16816.F32.BF16 R92, R108.reuse, R104, R92 ;  /* 0x000000686c5c723c */ /* 0x040ff0000004185c */
[C---:B------:R-:W-:Y:S08]  /*2300*/  HMMA.16816.F32.BF16 R88, R108.reuse, R106, R88 ;  /* 0x0000006a6c58723c */ /* 0x040ff00000041858 */
[C---:B------:R-:W-:Y:S08]  /*2310*/  HMMA.16816.F32.BF16 R76, R108.reuse, R96, R76 ;  /* 0x000000606c4c723c */ /* 0x040ff0000004184c */
[----:B------:R-:W-:Y:S01]  /*2320*/  HMMA.16816.F32.BF16 R72, R108, R98, R72 ;  /* 0x000000626c48723c */ /* 0x000fe20000041848 */
[----:B------:R-:W-:Y:S07]  /*2330*/  LDSM.16.M88.4 R96, [R41+0x7800] ;  /* 0x007800002960783b */ /* 0x000fee0000000200 */
[C---:B--2---:R-:W-:Y:S08]  /*2340*/  HMMA.16816.F32.BF16 R32, R68.reuse, R60, R32 ;  /* 0x0000003c4420723c */ /* 0x044ff00000041820 */
[C---:B------:R-:W-:Y:S01]  /*2350*/  HMMA.16816.F32.BF16 R28, R68.reuse, R62, R28 ;  /* 0x0000003e441c723c */ /* 0x040fe2000004181c */
[----:B------:R-:W2:Y:S07]  /*2360*/  LDSM.16.M88.4 R60, [R41+0x7000] ;  /* 0x00700000293c783b */ /* 0x000eae0000000200 */
[C---:B----4-:R-:W-:Y:S08]  /*2370*/  HMMA.16816.F32.BF16 R24, R68.reuse, R56, R24 ;  /* 0x000000384418723c */ /* 0x050ff00000041818 */
[C---:B------:R-:W-:Y:S01]  /*2380*/  HMMA.16816.F32.BF16 R20, R68.reuse, R58, R20 ;  /* 0x0000003a4414723c */ /* 0x040fe20000041814 */
[----:B------:R-:W-:Y:S07]  /*2390*/  LDSM.16.M88.4 R56, [R113] ;  /* 0x000000007138783b */ /* 0x000fee0000000200 */
[C---:B-----5:R-:W-:Y:S08]  /*23a0*/  HMMA.16816.F32.BF16 R16, R68.reuse, R52, R16 ;  /* 0x000000344410723c */ /* 0x060ff00000041810 */
[C---:B------:R-:W-:Y:S01]  /*23b0*/  HMMA.16816.F32.BF16 R12, R68.reuse, R54, R12 ;  /* 0x00000036440c723c */ /* 0x040fe2000004180c */
[----:B------:R-:W4:Y:S07]  /*23c0*/  LDSM.16.M88.4 R52, [R112+0x4000] ;  /* 0x004000007034783b */ /* 0x000f2e0000000200 */
[C---:B---3--:R-:W-:Y:S08]  /*23d0*/  HMMA.16816.F32.BF16 R92, R68.reuse, R64, R92 ;  /* 0x00000040445c723c */ /* 0x048ff0000004185c */
[----:B------:R-:W-:Y:S01]  /*23e0*/  HMMA.16816.F32.BF16 R88, R68, R66, R88 ;  /* 0x000000424458723c */ /* 0x000fe20000041858 */
[----:B------:R-:W3:Y:S07]  /*23f0*/  LDSM.16.M88.4 R64, [R112+0x5000] ;  /* 0x005000007040783b */ /* 0x000eee0000000200 */
[C---:B------:R-:W-:Y:S08]  /*2400*/  HMMA.16816.F32.BF16 R4, R108.reuse, R114, R4 ;  /* 0x000000726c04723c */ /* 0x040ff00000041804 */
[C---:B------:R-:W-:Y:S08]  /*2410*/  HMMA.16816.F32.BF16 R84, R108.reuse, R100, R84 ;  /* 0x000000646c54723c */ /* 0x040ff00000041854 */
[----:B------:R-:W-:Y:S01]  /*2420*/  HMMA.16816.F32.BF16 R80, R108, R102, R80 ;  /* 0x000000666c50723c */ /* 0x000fe20000041850 */
[----:B------:R-:W-:Y:S07]  /*2430*/  LDSM.16.M88.4 R100, [R125+0x8000] ;  /* 0x008000007d64783b */ /* 0x000fee0000000200 */
[C---:B-1----:R-:W-:Y:S08]  /*2440*/  HMMA.16816.F32.BF16 R8, R68.reuse, R48, R8 ;  /* 0x000000304408723c */ /* 0x042ff00000041808 */
[C---:B------:R-:W-:Y:S01]  /*2450*/  HMMA.16816.F32.BF16 R4, R68.reuse, R50, R4 ;  /* 0x000000324404723c */ /* 0x040fe20000041804 */
[----:B------:R-:W-:Y:S07]  /*2460*/  LDSM.16.M88.4 R48, [R112+0x4800] ;  /* 0x004800007030783b */ /* 0x000fee0000000200 */
[C---:B--2---:R-:W-:Y:S08]  /*2470*/  HMMA.16816.F32.BF16 R84, R68.reuse, R60, R84 ;  /* 0x0000003c4454723c */ /* 0x044ff00000041854 */
[C---:B------:R-:W-:Y:S01]  /*2480*/  HMMA.16816.F32.BF16 R80, R68.reuse, R62, R80 ;  /* 0x0000003e4450723c */ /* 0x040fe20000041850 */
[----:B------:R-:W-:Y:S07]  /*2490*/  LDSM.16.M88.4 R60, [R112+0x5800] ;  /* 0x00580000703c783b */ /* 0x000fee0000000200 */
[C---:B------:R-:W-:Y:S08]  /*24a0*/  HMMA.16816.F32.BF16 R76, R68.reuse, R96, R76 ;  /* 0x00000060444c723c */ /* 0x040ff0000004184c */
[----:B------:R-:W-:Y:S01]  /*24b0*/  HMMA.16816.F32.BF16 R72, R68, R98, R72 ;  /* 0x000000624448723c */ /* 0x000fe20000041848 */
[----:B------:R-:W1:Y:S07]  /*24c0*/  LDSM.16.M88.4 R68, [R112+0x6000] ;  /* 0x006000007044783b */ /* 0x000e6e0000000200 */
[C---:B----4-:R-:W-:Y:S08]  /*24d0*/  HMMA.16816.F32.BF16 R44, R56.reuse, R52, R44 ;  /* 0x00000034382c723c */ /* 0x050ff0000004182c */
[C---:B------:R-:W-:Y:S01]  /*24e0*/  HMMA.16816.F32.BF16 R36, R56.reuse, R54, R36 ;  /* 0x000000363824723c */ /* 0x040fe20000041824 */
[----:B------:R-:W2:Y:S07]  /*24f0*/  LDSM.16.M88.4 R52, [R112+0x6800] ;  /* 0x006800007034783b */ /* 0x000eae0000000200 */
[C---:B---3--:R-:W-:Y:S01]  /*2500*/  HMMA.16816.F32.BF16 R96, R56.reuse, R64, R24 ;  /* 0x000000403860723c */ /* 0x048fe20000041818 */
[----:B------:R-:W3:Y:S07]  /*2510*/  LDSM.16.M88.4 R24, [R128+0x2000] ;  /* 0x002000008018783b */ /* 0x000eee0000000200 */
[C---:B------:R-:W-:Y:S01]  /*2520*/  HMMA.16816.F32.BF16 R20, R56.reuse, R66, R20 ;  /* 0x000000423814723c */ /* 0x040fe20000041814 */
[----:B------:R-:W-:Y:S07]  /*2530*/  LDSM.16.M88.4 R64, [R124+0x8000] ;  /* 0x008000007c40783b */ /* 0x000fee0000000200 */
[C---:B-1----:R-:W-:Y:S01]  /*2540*/  HMMA.16816.F32.BF16 R104, R56.reuse, R68, R8 ;  /* 0x000000443868723c */ /* 0x042fe20000041808 */
[----:B------:R-:W-:Y:S07]  /*2550*/  LDSM.16.M88.4 R8, [R126+0x2000] ;  /* 0x002000007e08783b */ /* 0x000fee0000000200 */
[C---:B--2---:R-:W-:Y:S08]  /*2560*/  HMMA.16816.F32.BF16 R92, R56.reuse, R52, R92 ;  /* 0x00000034385c723c */ /* 0x044ff0000004185c */
[C---:B------:R-:W-:Y:S01]  /*2570*/  HMMA.16816.F32.BF16 R88, R56.reuse, R54, R88 ;  /* 0x000000363858723c */ /* 0x040fe20000041858 */
[----:B------:R-:W1:Y:S07]  /*2580*/  LDSM.16.M88.4 R52, [R125+0x8800] ;  /* 0x008800007d34783b */ /* 0x000e6e0000000200 */
[C---:B------:R-:W-:Y:S08]  /*2590*/  HMMA.16816.F32.BF16 R32, R56.reuse, R48, R32 ;  /* 0x000000303820723c */ /* 0x040ff00000041820 */
[C---:B------:R-:W-:Y:S01]  /*25a0*/  HMMA.16816.F32.BF16 R28, R56.reuse, R50, R28 ;  /* 0x00000032381c723c */ /* 0x040fe2000004181c */
[----:B------:R-:W2:Y:S07]  /*25b0*/  LDSM.16.M88.4 R48, [R112+0x7000] ;  /* 0x007000007030783b */ /* 0x000eae0000000200 */
[C---:B------:R-:W-:Y:S08]  /*25c0*/  HMMA.16816.F32.BF16 R16, R56.reuse, R60, R16 ;  /* 0x0000003c3810723c */ /* 0x040ff00000041810 */
[C---:B------:R-:W-:Y:S01]  /*25d0*/  HMMA.16816.F32.BF16 R12, R56.reuse, R62, R12 ;  /* 0x0000003e380c723c */ /* 0x040fe2000004180c */
[----:B------:R-:W4:Y:S07]  /*25e0*/  LDSM.16.M88.4 R60, [R112+0x7800] ;  /* 0x00780000703c783b */ /* 0x000f2e0000000200 */
[----:B------:R-:W-:Y:S01]  /*25f0*/  HMMA.16816.F32.BF16 R4, R56, R70, R4 ;  /* 0x000000463804723c */ /* 0x000fe20000041804 */
[----:B------:R-:W-:Y:S07]  /*2600*/  LDSM.16.M88.4 R68, [R41+0x8000] ;  /* 0x008000002944783b */ /* 0x000fee0000000200 */
[C---:B---3--:R-:W-:Y:S01]  /*2610*/  HMMA.16816.F32.BF16 R108, R24.reuse, R100, R44 ;  /* 0x00000064186c723c */ /* 0x048fe2000004182c */
[----:B------:R-:W3:Y:S07]  /*2620*/  LDSM.16.M88.4 R44, [R127+0x2000] ;  /* 0x002000007f2c783b */ /* 0x000eee0000000200 */
[C---:B------:R-:W-:Y:S01]  /*2630*/  HMMA.16816.F32.BF16 R36, R24.reuse, R102, R36 ;  /* 0x000000661824723c */ /* 0x040fe20000041824 */
[----:B------:R-:W5:Y:S07]  /*2640*/  LDSM.16.M88.4 R100, [R124+0x8800] ;  /* 0x008800007c64783b */ /* 0x000f6e0000000200 */
[----:B-1----:R-:W-:Y:S08]  /*2650*/  HMMA.16816.F32.BF16 R32, R24, R52, R32 ;  /* 0x000000341820723c */ /* 0x002ff00000041820 */
[C---:B------:R-:W-:Y:S08]  /*2660*/  HMMA.16816.F32.BF16 R108, R8.reuse, R64, R108 ;  /* 0x00000040086c723c */ /* 0x040ff0000004186c */
[----:B------:R-:W-:Y:S01]  /*2670*/  HMMA.16816.F32.BF16 R36, R8, R66, R36 ;  /* 0x000000420824723c */ /* 0x000fe20000041824 */
[----:B------:R-:W-:Y:S07]  /*2680*/  LDSM.16.M88.4 R64, [R125+0x9800] ;  /* 0x009800007d40783b */ /* 0x000fee0000000200 */
[----:B------:R-:W-:Y:S01]  /*2690*/  HMMA.16816.F32.BF16 R28, R24, R54, R28 ;  /* 0x00000036181c723c */ /* 0x000fe2000004181c */
[----:B------:R-:W1:Y:S07]  /*26a0*/  LDSM.16.M88.4 R52, [R41+0x8800] ;  /* 0x008800002934783b */ /* 0x000e6e0000000200 */
[C---:B--2---:R-:W-:Y:S08]  /*26b0*/  HMMA.16816.F32.BF16 R84, R56.reuse, R48, R84 ;  /* 0x000000303854723c */ /* 0x044ff00000041854 */
[C---:B------:R-:W-:Y:S01]  /*26c0*/  HMMA.16816.F32.BF16 R80, R56.reuse, R50, R80 ;  /* 0x000000323850723c */ /* 0x040fe20000041850 */
[----:B------:R-:W-:Y:S07]  /*26d0*/  LDSM.16.M88.4 R48, [R113+0x2000] ;  /* 0x002000007130783b */ /* 0x000fee0000000200 */
[C---:B----4-:R-:W-:Y:S08]  /*26e0*/  HMMA.16816.F32.BF16 R76, R56.reuse, R60, R76 ;  /* 0x0000003c384c723c */ /* 0x050ff0000004184c */
[----:B------:R-:W-:Y:S01]  /*26f0*/  HMMA.16816.F32.BF16 R72, R56, R62, R72 ;  /* 0x0000003e3848723c */ /* 0x000fe20000041848 */
[----:B------:R-:W2:Y:S04]  /*2700*/  LDSM.16.M88.4 R60, [R112+0x8000] ;  /* 0x00800000703c783b */ /* 0x000ea80000000200 */
[----:B------:R-:W4:Y:S03]  /*2710*/  LDSM.16.M88.4 R56, [R125+0x9000] ;  /* 0x009000007d38783b */ /* 0x000f260000000200 */
[C---:B---3--:R-:W-:Y:S08]  /*2720*/  HMMA.16816.F32.BF16 R108, R44.reuse, R68, R108 ;  /* 0x000000442c6c723c */ /* 0x048ff0000004186c */
[----:B------:R-:W-:Y:S08]  /*2730*/  HMMA.16816.F32.BF16 R36, R44, R70, R36 ;  /* 0x000000462c24723c */ /* 0x000ff00000041824 */
[C---:B-----5:R-:W-:Y:S01]  /*2740*/  HMMA.16816.F32.BF16 R68, R8.reuse, R100, R32 ;  /* 0x000000640844723c */ /* 0x060fe20000041820 */
[----:B------:R-:W3:Y:S07]  /*2750*/  LDSM.16.M88.4 R32, [R112+0x8800] ;  /* 0x008800007020783b */ /* 0x000eee0000000200 */
[----:B------:R-:W-:-:S12]  /*2760*/  HMMA.16816.F32.BF16 R28, R8, R102, R28 ;  /* 0x00000066081c723c */ /* 0x000fd8000004181c */
[C---:B-1----:R-:W-:Y:S08]  /*2770*/  HMMA.16816.F32.BF16 R68, R44.reuse, R52, R68 ;  /* 0x000000342c44723c */ /* 0x042ff00000041844 */
[----:B------:R-:W-:Y:S01]  /*2780*/  HMMA.16816.F32.BF16 R28, R44, R54, R28 ;  /* 0x000000362c1c723c */ /* 0x000fe2000004181c */
[----:B------:R-:W-:Y:S07]  /*2790*/  LDSM.16.M88.4 R52, [R125+0xa000] ;  /* 0x00a000007d34783b */ /* 0x000fee0000000200 */
[----:B--2---:R-:W-:Y:S08]  /*27a0*/  HMMA.16816.F32.BF16 R36, R48, R62, R36 ;  /* 0x0000003e3024723c */ /* 0x004ff00000041824 */
[C---:B----4-:R-:W-:Y:S08]  /*27b0*/  HMMA.16816.F32.BF16 R96, R24.reuse, R56, R96 ;  /* 0x000000381860723c */ /* 0x050ff00000041860 */
[----:B------:R-:W-:Y:S01]  /*27c0*/  HMMA.16816.F32.BF16 R20, R24, R58, R20 ;  /* 0x0000003a1814723c */ /* 0x000fe20000041814 */
[----:B------:R-:W1:Y:S07]  /*27d0*/  LDSM.16.M88.4 R56, [R124+0x9000] ;  /* 0x009000007c38783b */ /* 0x000e6e0000000200 */
[C---:B---3--:R-:W-:Y:S08]  /*27e0*/  HMMA.16816.F32.BF16 R68, R48.reuse, R32, R68 ;  /* 0x000000203044723c */ /* 0x048ff00000041844 */
[C---:B------:R-:W-:Y:S01]  /*27f0*/  HMMA.16816.F32.BF16 R28, R48.reuse, R34, R28 ;  /* 0x00000022301c723c */ /* 0x040fe2000004181c */
[----:B------:R-:W2:Y:S01]  /*2800*/  LDSM.16.M88.4 R32, [R124+0x9800] ;  /* 0x009800007c20783b */ /* 0x000ea20000000200 */
[-C--:B------:R-:W-:Y:S01]  /*2810*/  FMUL.FTZ R36, R36, R0.reuse ;  /* 0x0000000024247220 */ /* 0x080fe20000410000 */
[-C--:B------:R-:W-:Y:S01]  /*2820*/  FMUL.FTZ R37, R37, R0.reuse ;  /* 0x0000000025257220 */ /* 0x080fe20000410000 */
[-C--:B------:R-:W-:Y:S01]  /*2830*/  FMUL.FTZ R38, R38, R0.reuse ;  /* 0x0000000026267220 */ /* 0x080fe20000410000 */
[-C--:B------:R-:W-:Y:S01]  /*2840*/  FMUL.FTZ R39, R39, R0.reuse ;  /* 0x0000000027277220 */ /* 0x080fe20000410000 */
[----:B------:R-:W3:Y:S02]  /*2850*/  MUFU.TANH R128, R36 ;  /* 0x0000002400807308 */ /* 0x000ee40000002400 */
[----:B------:R-:W-:Y:S06]  /*2860*/  HMMA.16816.F32.BF16 R108, R48, R60, R108 ;  /* 0x0000003c306c723c */ /* 0x000fec000004186c */
[----:B------:R-:W4:Y:S02]  /*2870*/  MUFU.TANH R131, R37 ;  /* 0x0000002500837308 */ /* 0x000f240000002400 */
[C---:B------:R-:W-:Y:S01]  /*2880*/  HMMA.16816.F32.BF16 R60, R24.reuse, R64, R16 ;  /* 0x00000040183c723c */ /* 0x040fe20000041810 */
[----:B------:R-:W5:Y:S05]  /*2890*/  LDSM.16.M88.4 R16, [R41+0x9000] ;  /* 0x009000002910783b */ /* 0x000f6a0000000200 */
[----:B------:R-:W1:Y:S02]  /*28a0*/  MUFU.TANH R64, R38 ;  /* 0x0000002600407308 */ /* 0x000e640000002400 */
[----:B------:R-:W-:Y:S06]  /*28b0*/  HMMA.16816.F32.BF16 R12, R24, R66, R12 ;  /* 0x00000042180c723c */ /* 0x000fec000004180c */
[----:B------:R3:W1:Y:S02]  /*28c0*/  MUFU.TANH R130, R39 ;  /* 0x0000002700827308 */ /* 0x0006640000002400 */
[----:B---3--:R-:W3:Y:S01]  /*28d0*/  LDSM.16.M88.4 R36, [R41+0x9800] ;  /* 0x009800002924783b */ /* 0x008ee20000000200 */
[C---:B-1----:R-:W-:Y:S08]  /*28e0*/  HMMA.16816.F32.BF16 R100, R8.reuse, R56, R96 ;  /* 0x000000380864723c */ /* 0x042ff00000041860 */
[----:B------:R-:W-:Y:S01]  /*28f0*/  HMMA.16816.F32.BF16 R20, R8, R58, R20 ;  /* 0x0000003a0814723c */ /* 0x000fe20000041814 */
[----:B------:R-:W1:Y:S01]  /*2900*/  LDSM.16.M88.4 R56, [R112+0x9800] ;  /* 0x009800007038783b */ /* 0x000e620000000200 */
[-C--:B------:R-:W-:Y:S01]  /*2910*/  FMUL.FTZ R28, R28, R0.reuse ;  /* 0x000000001c1c7220 */ /* 0x080fe20000410000 */
[----:B------:R-:W-:-:S02]  /*2920*/  FMUL.FTZ R29, R29, R0 ;  /* 0x000000001d1d7220 */ /* 0x000fc40000410000 */
[----:B------:R-:W4:Y:S03]  /*2930*/  LDSM.16.M88.4 R96, [R112+0x9000] ;  /* 0x009000007060783b */ /* 0x000f260000000200 */
[C---:B--2---:R-:W-:Y:S08]  /*2940*/  HMMA.16816.F32.BF16 R60, R8.reuse, R32, R60 ;  /* 0x00000020083c723c */ /* 0x044ff0000004183c */
[----:B------:R-:W-:Y:S01]  /*2950*/  HMMA.16816.F32.BF16 R12, R8, R34, R12 ;  /* 0x00000022080c723c */ /* 0x000fe2000004180c */
[----:B------:R-:W2:Y:S01]  /*2960*/  MUFU.TANH R193, R28 ;  /* 0x0000001c00c17308 */ /* 0x000ea20000002400 */
[-C--:B------:R-:W-:Y:S01]  /*2970*/  FMUL.FTZ R198, R30, R0.reuse ;  /* 0x000000001ec67220 */ /* 0x080fe20000410000 */
[-C--:B------:R-:W-:Y:S01]  /*2980*/  FMUL.FTZ R192, R31, R0.reuse ;  /* 0x000000001fc07220 */ /* 0x080fe20000410000 */
[----:B------:R-:W-:Y:S04]  /*2990*/  LDSM.16.M88.4 R32, [R41+0xa000] ;  /* 0x00a000002920783b */ /* 0x000fe80000000200 */
[C---:B-----5:R-:W-:Y:S01]  /*29a0*/  HMMA.16816.F32.BF16 R100, R44.reuse, R16, R100 ;  /* 0x000000102c64723c */ /* 0x060fe20000041864 */
[----:B------:R5:W1:Y:S07]  /*29b0*/  MUFU.TANH R195, R29 ;  /* 0x0000001d00c37308 */ /* 0x000a6e0000002400 */
[C---:B------:R-:W-:Y:S01]  /*29c0*/  HMMA.16816.F32.BF16 R20, R44.reuse, R18, R20 ;  /* 0x000000122c14723c */ /* 0x040fe20000041814 */
[----:B------:R-:W2:Y:S07]  /*29d0*/  LDSM.16.M88.4 R16, [R125+0xa800] ;  /* 0x00a800007d10783b */ /* 0x000eae0000000200 */
[C---:B---3--:R-:W-:Y:S01]  /*29e0*/  HMMA.16816.F32.BF16 R60, R44.reuse, R36, R60 ;  /* 0x000000242c3c723c */ /* 0x048fe2000004183c */
[----:B-----5:R-:W3:Y:S07]  /*29f0*/  LDSM.16.M88.4 R28, [R124+0xa000] ;  /* 0x00a000007c1c783b */ /* 0x020eee0000000200 */
[----:B------:R-:W-:Y:S01]  /*2a00*/  HMMA.16816.F32.BF16 R12, R44, R38, R12 ;  /* 0x000000262c0c723c */ /* 0x000fe2000004180c */
[----:B------:R-:W-:Y:S07]  /*2a10*/  LDSM.16.M88.4 R36, [R125+0xb000] ;  /* 0x00b000007d24783b */ /* 0x000fee0000000200 */
[----:B------:R-:W-:Y:S08]  /*2a20*/  HMMA.16816.F32.BF16 R104, R24, R52, R104 ;  /* 0x000000341868723c */ /* 0x000ff00000041868 */
[C---:B-1----:R-:W-:Y:S08]  /*2a30*/  HMMA.16816.F32.BF16 R60, R48.reuse, R56, R60 ;  /* 0x00000038303c723c */ /* 0x042ff0000004183c */
[----:B------:R-:W-:Y:S01]  /*2a40*/  HMMA.16816.F32.BF16 R56, R48, R58, R12 ;  /* 0x0000003a3038723c */ /* 0x000fe2000004180c */
[----:B------:R-:W1:Y:S07]  /*2a50*/  LDSM.16.M88.4 R12, [R124+0xa800] ;  /* 0x00a800007c0c783b */ /* 0x000e6e0000000200 */
[----:B------:R-:W-:Y:S01]  /*2a60*/  HMMA.16816.F32.BF16 R4, R24, R54, R4 ;  /* 0x000000361804723c */ /* 0x000fe20000041804 */
[----:B------:R-:W-:Y:S07]  /*2a70*/  LDSM.16.M88.4 R52, [R112+0xa000] ;  /* 0x00a000007034783b */ /* 0x000fee0000000200 */
[----:B----4-:R-:W-:Y:S08]  /*2a80*/  HMMA.16816.F32.BF16 R20, R48, R98, R20 ;  /* 0x000000623014723c */ /* 0x010ff00000041814 */
[----:B--2---:R-:W-:Y:S08]  /*2a90*/  HMMA.16816.F32.BF16 R92, R24, R16, R92 ;  /* 0x00000010185c723c */ /* 0x004ff0000004185c */
[----:B---3--:R-:W-:Y:S08]  /*2aa0*/  HMMA.16816.F32.BF16 R104, R8, R28, R104 ;  /* 0x0000001c0868723c */ /* 0x008ff00000041868 */
[----:B------:R-:W-:Y:S01]  /*2ab0*/  HMMA.16816.F32.BF16 R88, R24, R18, R88 ;  /* 0x000000121858723c */ /* 0x000fe20000041858 */
[----:B------:R-:W2:Y:S07]  /*2ac0*/  LDSM.16.M88.4 R16, [R41+0xa800] ;  /* 0x00a800002910783b */ /* 0x000eae0000000200 */
[----:B------:R-:W-:Y:S01]  /*2ad0*/  HMMA.16816.F32.BF16 R4, R8, R30, R4 ;  /* 0x0000001e0804723c */ /* 0x000fe20000041804 */
[-C--:B------:R-:W-:Y:S01]  /*2ae0*/  FMUL.FTZ R20, R20, R0.reuse ;  /* 0x0000000014147220 */ /* 0x080fe20000410000 */
[-C--:B------:R-:W-:Y:S01]  /*2af0*/  FMUL.FTZ R21, R21, R0.reuse ;  /* 0x0000000015157220 */ /* 0x080fe20000410000 */
[-C--:B------:R-:W-:Y:S01]  /*2b00*/  FMUL.FTZ R22, R22, R0.reuse ;  /* 0x0000000016167220 */ /* 0x080fe20000410000 */
[----:B------:R-:W-:Y:S01]  /*2b10*/  FMUL.FTZ R23, R23, R0 ;  /* 0x0000000017177220 */ /* 0x000fe20000410000 */
[----:B------:R-:W3:Y:S01]  /*2b20*/  MUFU.TANH R187, R20 ;  /* 0x0000001400bb7308 */ /* 0x000ee20000002400 */
[----:B------:R-:W-:Y:S02]  /*2b30*/  LDSM.16.M88.4 R28, [R124+0xb000] ;  /* 0x00b000007c1c783b */ /* 0x000fe40000000200 */
[----:B------:R-:W-:Y:S05]  /*2b40*/  HMMA.16816.F32.BF16 R104, R44, R32, R104 ;  /* 0x000000202c68723c */ /* 0x000fea0000041868 */
[----:B------:R-:W4:Y:S03]  /*2b50*/  MUFU.TANH R185, R21 ;  /* 0x0000001500b97308 */ /* 0x000f260000002400 */
[----:B-1----:R-:W-:Y:S05]  /*2b60*/  HMMA.16816.F32.BF16 R92, R8, R12, R92 ;  /* 0x0000000c085c723c */ /* 0x002fea000004185c */
[----:B------:R-:W1:Y:S03]  /*2b70*/  MUFU.TANH R190, R22 ;  /* 0x0000001600be7308 */ /* 0x000e660000002400 */
[----:B------:R-:W-:Y:S01]  /*2b80*/  HMMA.16816.F32.BF16 R32, R44, R34, R4 ;  /* 0x000000222c20723c */ /* 0x000fe20000041804 */
[----:B------:R-:W5:Y:S04]  /*2b90*/  LDSM.16.M88.4 R4, [R125+0xb800] ;  /* 0x00b800007d04783b */ /* 0x000f680000000200 */
[----:B------:R3:W1:Y:S01]  /*2ba0*/  MUFU.TANH R186, R23 ;  /* 0x0000001700ba7308 */ /* 0x0006620000002400 */
[----:B------:R-:W-:Y:S02]  /*2bb0*/  LDSM.16.M88.4 R124, [R124+0xb800] ;  /* 0x00b800007c7c783b */ /* 0x000fe40000000200 */
[----:B------:R-:W-:Y:S02]  /*2bc0*/  HMMA.16816.F32.BF16 R88, R8, R14, R88 ;  /* 0x0000000e0858723c */ /* 0x000fe40000041858 */
[----:B------:R-:W-:Y:S04]  /*2bd0*/  LDSM.16.M88.4 R12, [R41+0xb000] ;  /* 0x00b00000290c783b */ /* 0x000fe80000000200 */
[----:B---3--:R-:W3:Y:S02]  /*2be0*/  LDSM.16.M88.4 R20, [R112+0xa800] ;  /* 0x00a800007014783b */ /* 0x008ee40000000200 */
[----:B--2---:R-:W-:-:S12]  /*2bf0*/  HMMA.16816.F32.BF16 R92, R44, R16, R92 ;  /* 0x000000102c5c723c */ /* 0x004fd8000004185c */
[----:B------:R-:W-:Y:S01]  /*2c00*/  HMMA.16816.F32.BF16 R88, R44, R18, R88 ;  /* 0x000000122c58723c */ /* 0x000fe20000041858 */
[----:B------:R-:W-:Y:S04]  /*2c10*/  LDSM.16.M88.4 R16, [R112+0xb000] ;  /* 0x00b000007010783b */ /* 0x000fe80000000200 */
[----:B------:R-:W-:Y:S03]  /*2c20*/  LDSM.16.M88.4 R112, [R112+0xb800] ;  /* 0x00b800007070783b */ /* 0x000fe60000000200 */
[C---:B------:R-:W-:Y:S08]  /*2c30*/  HMMA.16816.F32.BF16 R84, R24.reuse, R36, R84 ;  /* 0x000000241854723c */ /* 0x040ff00000041854 */
[C---:B------:R-:W-:Y:S08]  /*2c40*/  HMMA.16816.F32.BF16 R80, R24.reuse, R38, R80 ;  /* 0x000000261850723c */ /* 0x040ff00000041850 */
[----:B-----5:R-:W-:Y:S08]  /*2c50*/  HMMA.16816.F32.BF16 R76, R24, R4, R76 ;  /* 0x00000004184c723c */ /* 0x020ff0000004184c */
[C---:B---3--:R-:W-:Y:S08]  /*2c60*/  HMMA.16816.F32.BF16 R92, R48.reuse, R20, R92 ;  /* 0x00000014305c723c */ /* 0x048ff0000004185c */
[C---:B------:R-:W-:Y:S01]  /*2c70*/  HMMA.16816.F32.BF16 R88, R48.reuse, R22, R88 ;  /* 0x000000163058723c */ /* 0x040fe20000041858 */
[----:B------:R-:W2:Y:S07]  /*2c80*/  LDSM.16.M88.4 R20, [R41+0xb800] ;  /* 0x00b800002914783b */ /* 0x000eae0000000200 */
[----:B------:R-:W-:Y:S01]  /*2c90*/  HMMA.16816.F32.BF16 R100, R48, R96, R100 ;  /* 0x000000603064723c */ /* 0x000fe20000041864 */
[----:B------:R-:W-:-:S07]  /*2ca0*/  FMUL.FTZ R129, R108, R0 ;  /* 0x000000006c817220 */ /* 0x000fce0000410000 */
[----:B------:R-:W-:Y:S08]  /*2cb0*/  HMMA.16816.F32.BF16 R72, R24, R6, R72 ;  /* 0x000000061848723c */ /* 0x000ff00000041848 */
[C---:B------:R-:W-:Y:S08]  /*2cc0*/  HMMA.16816.F32.BF16 R84, R8.reuse, R28, R84 ;  /* 0x0000001c0854723c */ /* 0x040ff00000041854 */
[C---:B------:R-:W-:Y:S08]  /*2cd0*/  HMMA.16816.F32.BF16 R80, R8.reuse, R30, R80 ;  /* 0x0000001e0850723c */ /* 0x040ff00000041850 */
[----:B------:R-:W-:Y:S08]  /*2ce0*/  HMMA.16816.F32.BF16 R76, R8, R124, R76 ;  /* 0x0000007c084c723c */ /* 0x000ff0000004184c */
        /* <DEDUP_REMOVED lines=24> */
[----:B------:R-:W-:Y:S01]  /*2e70*/  FMUL.FTZ R91, R91, R0 ;  /* 0x000000005b5b7220 */ /* 0x000fe20000410000 */
[----:B------:R-:W-:Y:S01]  /*2e80*/  HMMA.16816.F32.BF16 R80, R44, R14, R80 ;  /* 0x0000000e2c50723c */ /* 0x000fe20000041850 */
[----:B------:R-:W-:Y:S01]  /*2e90*/  ISETP.NE.AND P4, PT, R40, 0x1, PT ;  /* 0x000000012800780c */ /* 0x000fe20003f85270 */
[----:B------:R-:W3:Y:S01]  /*2ea0*/  MUFU.TANH R198, R198 ;  /* 0x000000c600c67308 */ /* 0x000ee20000002400 */
[----:B------:R-:W-:-:S05]  /*2eb0*/  DEPBAR.LE SB0, 0x0 ;  /* 0x000080000000791a */ /* 0x000fca0000000000 */
[C---:B--2---:R-:W-:Y:S08]  /*2ec0*/  HMMA.16816.F32.BF16 R76, R44.reuse, R20, R76 ;  /* 0x000000142c4c723c */ /* 0x044ff0000004184c */
[----:B------:R-:W-:Y:S08]  /*2ed0*/  HMMA.16816.F32.BF16 R72, R44, R22, R72 ;  /* 0x000000162c48723c */ /* 0x000ff00000041848 */
[C---:B------:R-:W-:Y:S08]  /*2ee0*/  HMMA.16816.F32.BF16 R84, R48.reuse, R16, R84 ;  /* 0x000000103054723c */ /* 0x040ff00000041854 */
        /* <DEDUP_REMOVED lines=33> */
[----:B------:R-:W2:Y:S08]  /*3100*/  MUFU.TANH R129, R129 ;  /* 0x0000008100817308 */ /* 0x000eb00000002400 */
[----:B------:R-:W1:Y:S08]  /*3110*/  MUFU.TANH R109, R109 ;  /* 0x0000006d006d7308 */ /* 0x000e700000002400 */
[----:B------:R-:W1:Y:S08]  /*3120*/  MUFU.TANH R108, R108 ;  /* 0x0000006c006c7308 */ /* 0x000e700000002400 */
[----:B------:R-:W1:Y:S08]  /*3130*/  MUFU.TANH R110, R110 ;  /* 0x0000006e006e7308 */ /* 0x000e700000002400 */
[----:B------:R1:W1:Y:S08]  /*3140*/  MUFU.TANH R191, R68 ;  /* 0x0000004400bf7308 */ /* 0x0002700000002400 */
[----:B------:R1:W1:Y:S08]  /*3150*/  MUFU.TANH R189, R69 ;  /* 0x0000004500bd7308 */ /* 0x0002700000002400 */
[----:B------:R1:W1:Y:S08]  /*3160*/  MUFU.TANH R194, R70 ;  /* 0x0000004600c27308 */ /* 0x0002700000002400 */
[----:B------:R1:W1:Y:S08]  /*3170*/  MUFU.TANH R196, R71 ;  /* 0x0000004700c47308 */ /* 0x0002700000002400 */
[----:B------:R-:W1:Y:S08]  /*3180*/  MUFU.TANH R192, R192 ;  /* 0x000000c000c07308 */ /* 0x000e700000002400 */
[----:B------:R1:W1:Y:S08]  /*3190*/  MUFU.TANH R157, R100 ;  /* 0x00000064009d7308 */ /* 0x0002700000002400 */
        /* <DEDUP_REMOVED lines=42> */
[----:B------:R1:W1:Y:S01]  /*3440*/  MUFU.TANH R138, R75 ;  /* 0x0000004b008a7308 */ /* 0x0002620000002400 */
[----:B------:R-:W-:Y:S01]  /*3450*/  BSSY.RECONVERGENT B1, `(.L_x_3722) ;  /* 0x0000074000017945 */ /* 0x000fe20003800200 */
[----:B------:R-:W-:-:S02]  /*3460*/  SHF.L.U64.HI R41, R122, 0x4, R123 ;  /* 0x000000047a297819 */ /* 0x000fc4000001027b */
[----:B------:R-:W-:Y:S02]  /*3470*/  SHF.L.U32 R0, R122, 0x4, RZ ;  /* 0x000000047a007819 */ /* 0x000fe400000006ff */
[C---:B------:R-:W-:Y:S02]  /*3480*/  SHF.L.U64.HI R223, R42.reuse, 0x4, R43 ;  /* 0x000000042adf7819 */ /* 0x040fe4000001022b */
[----:B------:R-:W-:Y:S01]  /*3490*/  SHF.L.U32 R222, R42, 0x4, RZ ;  /* 0x000000042ade7819 */ /* 0x000fe200000006ff */
        /* <DEDUP_REMOVED lines=15> */
.L_x_3725:
[----:B------:R-:W2:Y:S01]  /*3590*/  LD.E R12, desc[UR4][R2.64+0x170] ;  /* 0x00017004020c7980 */ /* 0x000ea2000c101900 */
[C---:B------:R-:W-:Y:S02]  /*35a0*/  LEA R9, R40.reuse, 0xffffff00, 0x7 ;  /* 0xffffff0028097811 */ /* 0x040fe400078e38ff */
[----:B------:R-:W-:-:S04]  /*35b0*/  LEA R11, R40, 0xffffff80, 0x7 ;  /* 0xffffff80280b7811 */ /* 0x000fc800078e38ff */
[----:B------:R-:W-:Y:S02]  /*35c0*/  IABS R6, R11 ;  /* 0x0000000b00067213 */ /* 0x000fe40000000000 */
[-C--:B--2---:R-:W-:Y:S02]  /*35d0*/  IABS R7, R12.reuse ;  /* 0x0000000c00077213 */ /* 0x084fe40000000000 */
[-C--:B------:R-:W-:Y:S02]  /*35e0*/  IABS R5, R12.reuse ;  /* 0x0000000c00057213 */ /* 0x080fe40000000000 */
[----:B------:R-:W2:Y:S01]  /*35f0*/  I2F.RP R8, R7 ;  /* 0x0000000700087306 */ /* 0x000ea20000209400 */
[----:B------:R-:W-:Y:S02]  /*3600*/  LOP3.LUT R11, R11, R12, RZ, 0x3c, !PT ;  /* 0x0000000c0b0b7212 */ /* 0x000fe400078e3cff */
[----:B------:R-:W-:Y:S02]  /*3610*/  IMAD.MOV R5, RZ, RZ, -R5 ;  /* 0x000000ffff057224 */ /* 0x000fe400078e0a05 */
[----:B------:R-:W-:-:S03]  /*3620*/  ISETP.GE.AND P3, PT, R11, RZ, PT ;  /* 0x000000ff0b00720c */ /* 0x000fc60003f66270 */
[----:B--2---:R-:W2:Y:S02]  /*3630*/  MUFU.RCP R14, R8 ;  /* 0x00000008000e7308 */ /* 0x004ea40000001000 */
[----:B--2---:R-:W-:-:S06]  /*3640*/  VIADD R14, R14, 0xffffffe ;  /* 0x0ffffffe0e0e7836 */ /* 0x004fcc0000000000 */
[----:B------:R-:W2:Y:S02]  /*3650*/  F2I.FTZ.U32.TRUNC.NTZ R15, R14 ;  /* 0x0000000e000f7305 */ /* 0x000ea4000021f000 */
[----:B--2---:R-:W-:Y:S01]  /*3660*/  IMAD.MOV R4, RZ, RZ, -R15 ;  /* 0x000000ffff047224 */ /* 0x004fe200078e0a0f */
        /* <DEDUP_REMOVED lines=47> */
.L_x_3726:
[----:B------:R-:W-:Y:S05]  /*3960*/  BSYNC.RECONVERGENT B0 ;  /* 0x0000000000007941 */ /* 0x000fea0003800200 */
.L_x_3724:
        /* <DEDUP_REMOVED lines=34> */
.L_x_3723:
[----:B------:R-:W-:Y:S05]  /*3b90*/  BSYNC.RECONVERGENT B1 ;  /* 0x0000000000017941 */ /* 0x000fea0003800200 */
.L_x_3722:
[----:B------:R-:W3:Y:S01]  /*3ba0*/  LD.E R137, desc[UR4][R2.64+0xdc] ;  /* 0x0000dc0402897980 */ /* 0x000ee2000c101900 */
[----:B-12---:R-:W-:Y:S02]  /*3bb0*/  FMNMX3.FTZ R7, R108, R110, R64, !PT ;  /* 0x0000006e6c077276 */ /* 0x006fe40007810040 */
        /* <DEDUP_REMOVED lines=35> */
[----:B------:R-:W-:Y:S01]  /*3df0*/  IADD3 R47, PT, PT, R117, R144, RZ ;  /* 0x00000090752f7210 */ /* 0x000fe20007ffe0ff */
[----:B------:R-:W-:Y:S03]  /*3e00*/  LDSM.16.MT88.4 R92, [R144+0x10000] ;  /* 0x01000000905c783b */ /* 0x000fe60000004200 */
        /* <DEDUP_REMOVED lines=15> */
[----:B--2---:R-:W-:Y:S02]  /*3f00*/  FMNMX.FTZ R134, R5, R134, !PT ;  /* 0x0000008605867209 */ /* 0x004fe40007810000 */
[----:B------:R-:W-:Y:S01]  /*3f10*/  FSETP.NEU.FTZ.AND P0, PT, R133, -INF , PT ;  /* 0xff8000008500780b */ /* 0x000fe20003f1d000 */
        /* <DEDUP_REMOVED lines=8> */
[----:B------:R-:W-:Y:S01]  /*3fa0*/  IADD3 R64, PT, PT, R116, R144, RZ ;  /* 0x0000009074407210 */ /* 0x000fe20007ffe0ff */
        /* <DEDUP_REMOVED lines=8> */
[----:B------:R-:W2:Y:S01]  /*4030*/  LDSM.16.MT88.4 R108, [R47+0xc000] ;  /* 0x00c000002f6c783b */ /* 0x000ea20000004200 */
[-CC-:B------:R-:W-:Y:S01]  /*4040*/  FFMA.FTZ R57, R194, R137.reuse, -R135.reuse ;  /* 0x00000089c2397223 */ /* 0x180fe20000010887 */
[-CC-:B------:R-:W-:Y:S01]  /*4050*/  FFMA.FTZ R56, R196, R137.reuse, -R135.reuse ;  /* 0x00000089c4387223 */ /* 0x180fe20000010887 */
[----:B------:R-:W3:Y:S01]  /*4060*/  MUFU.EX2 R65, R65 ;  /* 0x0000004100417308 */ /* 0x000ee20000000800 */
[----:B------:R-:W4:Y:S01]  /*4070*/  LDSM.16.MT88.4 R84, [R64+0x10000] ;  /* 0x010000004054783b */ /* 0x000f220000004200 */
[-CC-:B------:R-:W-:Y:S01]  /*4080*/  FFMA.FTZ R53, R198, R137.reuse, -R135.reuse ;  /* 0x00000089c6357223 */ /* 0x180fe20000010887 */
[-CC-:B------:R-:W-:Y:S01]  /*4090*/  FFMA.FTZ R59, R191, R137.reuse, -R136.reuse ;  /* 0x00000089bf3b7223 */ /* 0x180fe20000010888 */
[----:B------:R-:W-:Y:S01]  /*40a0*/  MUFU.EX2 R61, R61 ;  /* 0x0000003d003d7308 */ /* 0x000fe20000000800 */
[-CC-:B------:R-:W-:Y:S01]  /*40b0*/  FFMA.FTZ R58, R189, R137.reuse, -R136.reuse ;  /* 0x00000089bd3a7223 */ /* 0x180fe20000010888 */
[-CC-:B------:R-:W-:Y:S01]  /*40c0*/  FFMA.FTZ R55, R193, R137.reuse, -R136.reuse ;  /* 0x00000089c1377223 */ /* 0x180fe20000010888 */
[-CC-:B------:R-:W-:Y:S01]  /*40d0*/  FFMA.FTZ R54, R195, R137.reuse, -R136.reuse ;  /* 0x00000089c3367223 */ /* 0x180fe20000010888 */
[----:B------:R-:W5:Y:S01]  /*40e0*/  MUFU.EX2 R60, R60 ;  /* 0x0000003c003c7308 */ /* 0x000f620000000800 */
[-CC-:B------:R-:W-:Y:S01]  /*40f0*/  FFMA.FTZ R52, R192, R137.reuse, -R135.reuse ;  /* 0x00000089c0347223 */ /* 0x180fe20000010887 */
[----:B------:R-:W4:Y:S01]  /*4100*/  LDSM.16.MT88.4 R16, [R64+0x10800] ;  /* 0x010800004010783b */ /* 0x000f220000004200 */
[-CC-:B------:R-:W-:Y:S01]  /*4110*/  FFMA.FTZ R49, R184, R137.reuse, -R135.reuse ;  /* 0x00000089b8317223 */ /* 0x180fe20000010887 */
[----:B------:R-:W-:Y:S01]  /*4120*/  MUFU.EX2 R132, R132 ;  /* 0x0000008400847308 */ /* 0x000fe20000000800 */
[-CC-:B------:R-:W-:Y:S01]  /*4130*/  FFMA.FTZ R48, R188, R137.reuse, -R135.reuse ;  /* 0x00000089bc307223 */ /* 0x180fe20000010887 */
[----:B---3--:R-:W-:Y:S01]  /*4140*/  F2FP.BF16.F32.PACK_AB R69, R65, R66 ;  /* 0x000000424145723e */ /* 0x008fe200000010ff */
[----:B------:R-:W-:Y:S01]  /*4150*/  LDSM.16.MT88.4 R28, [R64+0xc800] ;  /* 0x00c80000401c783b */ /* 0x000fe20000004200 */
[----:B------:R-:W3:Y:S01]  /*4160*/  MUFU.EX2 R67, R67 ;  /* 0x0000004300437308 */ /* 0x000ee20000000800 */
[-CC-:B------:R-:W-:Y:S01]  /*4170*/  FFMA.FTZ R44, R190, R137.reuse, -R135.reuse ;  /* 0x00000089be2c7223 */ /* 0x180fe20000010887 */
[-CC-:B------:R-:W-:Y:S01]  /*4180*/  FFMA.FTZ R51, R157, R137.reuse, -R136.reuse ;  /* 0x000000899d337223 */ /* 0x180fe20000010888 */
[-CC-:B------:R-:W-:Y:S01]  /*4190*/  FFMA.FTZ R50, R183, R137.reuse, -R136.reuse ;  /* 0x00000089b7327223 */ /* 0x180fe20000010888 */
[----:B------:R-:W-:Y:S01]  /*41a0*/  MUFU.EX2 R63, R63 ;  /* 0x0000003f003f7308 */ /* 0x000fe20000000800 */
[--C-:B------:R-:W-:Y:S01]  /*41b0*/  FFMA.FTZ R46, R187, R137, -R136.reuse ;  /* 0x00000089bb2e7223 */ /* 0x100fe20000010888 */
[----:B-----5:R-:W-:Y:S01]  /*41c0*/  F2FP.BF16.F32.PACK_AB R71, R60, R61 ;  /* 0x0000003d3c47723e */ /* 0x020fe200000010ff */
[-CC-:B------:R-:W-:Y:S01]  /*41d0*/  FFMA.FTZ R45, R185, R137.reuse, -R136.reuse ;  /* 0x00000089b92d7223 */ /* 0x180fe20000010888 */
[----:B------:R-:W5:Y:S01]  /*41e0*/  MUFU.EX2 R62, R62 ;  /* 0x0000003e003e7308 */ /* 0x000f620000000800 */
        /* <DEDUP_REMOVED lines=12> */
[--C-:B------:R-:W-:Y:S01]  /*42b0*/  FFMA.FTZ R170, R170, R137, -R135.reuse ;  /* 0x00000089aaaa7223 */ /* 0x100fe20000010887 */
[----:B-----5:R-:W-:Y:S01]  /*42c0*/  F2FP.BF16.F32.PACK_AB R70, R62, R63 ;  /* 0x0000003f3e46723e */ /* 0x020fe200000010ff */
[-CC-:B------:R-:W-:Y:S01]  /*42d0*/  FFMA.FTZ R175, R175, R137.reuse, -R136.reuse ;  /* 0x00000089afaf7223 */ /* 0x180fe20000010888 */
[----:B------:R-:W-:Y:S01]  /*42e0*/  MUFU.EX2 R59, R59 ;  /* 0x0000003b003b7308 */ /* 0x000fe20000000800 */
[-C--:B------:R-:W-:Y:S01]  /*42f0*/  FFMA.FTZ R167, R167, R137.reuse, -R136 ;  /* 0x00000089a7a77223 */ /* 0x080fe20000010888 */
[-CC-:B------:R-:W-:Y:S01]  /*4300*/  FFMA.FTZ R168, R168, R137.reuse, -R135.reuse ;  /* 0x00000089a8a87223 */ /* 0x180fe20000010887 */
[-CC-:B------:R-:W-:Y:S01]  /*4310*/  FFMA.FTZ R156, R156, R137.reuse, -R135.reuse ;  /* 0x000000899c9c7223 */ /* 0x180fe20000010887 */
[----:B------:R-:W3:Y:S01]  /*4320*/  MUFU.EX2 R58, R58 ;  /* 0x0000003a003a7308 */ /* 0x000ee20000000800 */
[C---:B------:R-:W-:Y:S01]  /*4330*/  HMMA.16816.F32.BF16 R96, R68.reuse, R92, RZ ;  /* 0x0000005c4460723c */ /* 0x040fe200000418ff */
[-C--:B------:R-:W-:Y:S01]  /*4340*/  FFMA.FTZ R154, R154, R137.reuse, -R135 ;  /* 0x000000899a9a7223 */ /* 0x080fe20000010887 */
[----:B------:R-:W-:Y:S01]  /*4350*/  FADD.FTZ R66, R66, R65 ;  /* 0x0000004142427221 */ /* 0x000fe20000010000 */
[----:B------:R-:W-:Y:S01]  /*4360*/  MUFU.EX2 R55, R55 ;  /* 0x0000003700377308 */ /* 0x000fe20000000800 */
[----:B------:R-:W-:Y:S01]  /*4370*/  FADD.FTZ R132, R132, R67 ;  /* 0x0000004384847221 */ /* 0x000fe20000010000 */
[----:B------:R-:W-:Y:S01]  /*4380*/  FFMA.FTZ R243, R138, R137, -R135 ;  /* 0x000000898af37223 */ /* 0x000fe20000010887 */
[----:B------:R-:W-:Y:S01]  /*4390*/  FADD.FTZ R61, R61, R66 ;  /* 0x000000423d3d7221 */ /* 0x000fe20000010000 */
[----:B------:R-:W5:Y:S01]  /*43a0*/  MUFU.EX2 R54, R54 ;  /* 0x0000003600367308 */ /* 0x000f620000000800 */
[----:B------:R-:W-:Y:S01]  /*43b0*/  HMMA.16816.F32.BF16 R92, R68, R94, RZ ;  /* 0x0000005e445c723c */ /* 0x000fe200000418ff */
[----:B------:R-:W-:Y:S01]  /*43c0*/  FADD.FTZ R63, R63, R132 ;  /* 0x000000843f3f7221 */ /* 0x000fe20000010000 */
[----:B------:R-:W-:Y:S01]  /*43d0*/  FADD.FTZ R60, R60, R61 ;  /* 0x0000003d3c3c7221 */ /* 0x000fe20000010000 */
[----:B------:R-:W5:Y:S02]  /*43e0*/  MUFU.EX2 R52, R52 ;  /* 0x0000003400347308 */ /* 0x000f640000000800 */
[----:B------:R-:W-:-:S02]  /*43f0*/  FADD.FTZ R62, R62, R63 ;  /* 0x0000003f3e3e7221 */ /* 0x000fc40000010000 */
[----:B------:R-:W-:Y:S01]  /*4400*/  MUFU.EX2 R49, R49 ;  /* 0x0000003100317308 */ /* 0x000fe20000000800 */
[C---:B------:R-:W-:Y:S03]  /*4410*/  HMMA.16816.F32.BF16 R128, R68.reuse, R124, RZ ;  /* 0x0000007c4480723c */ /* 0x040fe600000418ff */
[----:B------:R-:W-:Y:S04]  /*4420*/  MUFU.EX2 R48, R48 ;  /* 0x0000003000307308 */ /* 0x000fe80000000800 */
[----:B------:R-:W-:Y:S01]  /*4430*/  MUFU.EX2 R44, R44 ;  /* 0x0000002c002c7308 */ /* 0x000fe20000000800 */
[C---:B-1----:R-:W-:Y:S03]  /*4440*/  HMMA.16816.F32.BF16 R120, R68.reuse, R116, RZ ;  /* 0x000000744478723c */ /* 0x042fe600000418ff */
[----:B------:R-:W-:Y:S04]  /*4450*/  MUFU.EX2 R51, R51 ;  /* 0x0000003300337308 */ /* 0x000fe80000000800 */
[----:B------:R-:W1:Y:S01]  /*4460*/  MUFU.EX2 R50, R50 ;  /* 0x0000003200327308 */ /* 0x000e620000000800 */
[C---:B--2---:R-:W-:Y:S03]  /*4470*/  HMMA.16816.F32.BF16 R112, R68.reuse, R108, RZ ;  /* 0x0000006c4470723c */ /* 0x044fe600000418ff */
[----:B------:R-:W-:Y:S04]  /*4480*/  MUFU.EX2 R46, R46 ;  /* 0x0000002e002e7308 */ /* 0x000fe80000000800 */
[----:B------:R-:W2:Y:S01]  /*4490*/  MUFU.EX2 R45, R45 ;  /* 0x0000002d002d7308 */ /* 0x000ea20000000800 */
[C---:B------:R-:W-:Y:S03]  /*44a0*/  HMMA.16816.F32.BF16 R104, R68.reuse, R100, RZ ;  /* 0x000000644468723c */ /* 0x040fe600000418ff */
[----:B------:R-:W2:Y:S04]  /*44b0*/  MUFU.EX2 R43, R43 ;  /* 0x0000002b002b7308 */ /* 0x000ea80000000800 */
[----:B------:R3:W-:Y:S01]  /*44c0*/  MUFU.EX2 R159, R166 ;  /* 0x000000a6009f7308 */ /* 0x0007e20000000800 */
[C---:B----4-:R-:W-:Y:S03]  /*44d0*/  HMMA.16816.F32.BF16 R88, R68.reuse, R84, RZ ;  /* 0x000000544458723c */ /* 0x050fe600000418ff */
[----:B------:R-:W-:Y:S04]  /*44e0*/  MUFU.EX2 R157, R157 ;  /* 0x0000009d009d7308 */ /* 0x000fe80000000800 */
[----:B------:R-:W-:Y:S01]  /*44f0*/  MUFU.EX2 R160, R160 ;  /* 0x000000a000a07308 */ /* 0x000fe20000000800 */
[----:B------:R-:W-:Y:S03]  /*4500*/  HMMA.16816.F32.BF16 R80, R68, R76, RZ ;  /* 0x0000004c4450723c */ /* 0x000fe600000418ff */
[----:B------:R-:W-:Y:S01]  /*4510*/  MUFU.EX2 R161, R183 ;  /* 0x000000b700a17308 */ /* 0x000fe20000000800 */
[----:B---3--:R-:W-:-:S03]  /*4520*/  FFMA.FTZ R166, R162, R137, -R135 ;  /* 0x00000089a2a67223 */ /* 0x008fc60000010887 */
[----:B------:R-:W3:Y:S01]  /*4530*/  MUFU.EX2 R164, R164 ;  /* 0x000000a400a47308 */ /* 0x000ee20000000800 */
[C---:B------:R-:W-:Y:S03]  /*4540*/  HMMA.16816.F32.BF16 R124, R68.reuse, R126, RZ ;  /* 0x0000007e447c723c */ /* 0x040fe600000418ff */
[----:B------:R-:W-:Y:S04]  /*4550*/  MUFU.EX2 R163, R163 ;  /* 0x000000a300a37308 */ /* 0x000fe80000000800 */
[----:B------:R4:W3:Y:S01]  /*4560*/  MUFU.EX2 R162, R173 ;  /* 0x000000ad00a27308 */ /* 0x0008e20000000800 */
[C---:B------:R-:W-:Y:S03]  /*4570*/  HMMA.16816.F32.BF16 R116, R68.reuse, R118, RZ ;  /* 0x000000764474723c */ /* 0x040fe600000418ff */
[----:B------:R-:W3:Y:S04]  /*4580*/  MUFU.EX2 R166, R166 ;  /* 0x000000a600a67308 */ /* 0x000ee80000000800 */
[----:B------:R-:W-:Y:S01]  /*4590*/  MUFU.EX2 R170, R170 ;  /* 0x000000aa00aa7308 */ /* 0x000fe20000000800 */
[----:B------:R-:W-:Y:S03]  /*45a0*/  HMMA.16816.F32.BF16 R108, R68, R110, RZ ;  /* 0x0000006e446c723c */ /* 0x000fe600000418ff */
[----:B------:R-:W-:Y:S01]  /*45b0*/  MUFU.EX2 R175, R175 ;  /* 0x000000af00af7308 */ /* 0x000fe20000000800 */
[-CC-:B----4-:R-:W-:Y:S01]  /*45c0*/  FFMA.FTZ R173, R172, R137.reuse, -R135.reuse ;  /* 0x00000089acad7223 */ /* 0x190fe20000010887 */
[-C--:B------:R-:W-:Y:S01]  /*45d0*/  FFMA.FTZ R172, R176, R137.reuse, -R135 ;  /* 0x00000089b0ac7223 */ /* 0x080fe20000010887 */
[----:B------:R-:W-:-:S02]  /*45e0*/  FFMA.FTZ R176, R179, R137, -R136 ;  /* 0x00000089b3b07223 */ /* 0x000fc40000010888 */
[C---:B------:R-:W-:Y:S01]  /*45f0*/  HMMA.16816.F32.BF16 R100, R68.reuse, R102, RZ ;  /* 0x000000664464723c */ /* 0x040fe200000418ff */
[-C--:B------:R-:W-:Y:S01]  /*4600*/  FFMA.FTZ R179, R181, R137.reuse, -R136 ;  /* 0x00000089b5b37223 */ /* 0x080fe20000010888 */
[----:B------:R-:W-:Y:S01]  /*4610*/  FFMA.FTZ R181, R180, R137, -R135 ;  /* 0x00000089b4b57223 */ /* 0x000fe20000010887 */
[----:B------:R-:W-:Y:S04]  /*4620*/  MUFU.EX2 R173, R173 ;  /* 0x000000ad00ad7308 */ /* 0x000fe80000000800 */
[----:B------:R-:W-:Y:S01]  /*4630*/  MUFU.EX2 R172, R172 ;  /* 0x000000ac00ac7308 */ /* 0x000fe20000000800 */
[C---:B------:R-:W-:Y:S03]  /*4640*/  HMMA.16816.F32.BF16 R84, R68.reuse, R86, RZ ;  /* 0x000000564454723c */ /* 0x040fe600000418ff */
[----:B------:R-:W4:Y:S04]  /*4650*/  MUFU.EX2 R176, R176 ;  /* 0x000000b000b07308 */ /* 0x000f280000000800 */
[----:B------:R-:W-:Y:S01]  /*4660*/  MUFU.EX2 R179, R179 ;  /* 0x000000b300b37308 */ /* 0x000fe20000000800 */
[C---:B------:R-:W-:Y:S03]  /*4670*/  HMMA.16816.F32.BF16 R76, R68.reuse, R78, RZ ;  /* 0x0000004e444c723c */ /* 0x040fe600000418ff */
[----:B------:R-:W-:Y:S04]  /*4680*/  MUFU.EX2 R181, R181 ;  /* 0x000000b500b57308 */ /* 0x000fe80000000800 */
[----:B------:R-:W-:Y:S01]  /*4690*/  MUFU.EX2 R156, R156 ;  /* 0x0000009c009c7308 */ /* 0x000fe20000000800 */
[----:B------:R-:W-:Y:S01]  /*46a0*/  HMMA.16816.F32.BF16 R72, R68, R4, RZ ;  /* 0x000000044448723c */ /* 0x000fe200000418ff */
[----:B------:R-:W-:Y:S01]  /*46b0*/  F2FP.BF16.F32.PACK_AB R4, R58, R59 ;  /* 0x0000003b3a04723e */ /* 0x000fe200000010ff */
        /* <DEDUP_REMOVED lines=8> */
[----:B------:R-:W-:Y:S01]  /*4740*/  F2FP.BF16.F32.PACK_AB R7, R52, R53 ;  /* 0x000000353407723e */ /* 0x000fe200000010ff */
[----:B------:R-:W-:Y:S01]  /*4750*/  FADD.FTZ R56, R56, R57 ;  /* 0x0000003938387221 */ /* 0x000fe20000010000 */
[----:B------:R-:W-:-:S03]  /*4760*/  FADD.FTZ R55, R55, R58 ;  /* 0x0000003a37377221 */ /* 0x000fc60000010000 */
[----:B------:R-:W-:Y:S01]  /*4770*/  FADD.FTZ R53, R53, R56 ;  /* 0x0000003835357221 */ /* 0x000fe20000010000 */
[----:B------:R-:W-:Y:S01]  /*4780*/  FADD.FTZ R54, R54, R55 ;  /* 0x0000003736367221 */ /* 0x000fe20000010000 */
[----:B------:R-:W-:Y:S02]  /*4790*/  HMMA.16816.F32.BF16 R96, R4, R8, R96 ;  /* 0x000000080460723c */ /* 0x000fe40000041860 */
[----:B------:R-:W-:-:S06]  /*47a0*/  FADD.FTZ R52, R52, R53 ;  /* 0x0000003534347221 */ /* 0x000fcc0000010000 */
[C---:B------:R-:W-:Y:S01]  /*47b0*/  HMMA.16816.F32.BF16 R92, R4.reuse, R10, R92 ;  /* 0x0000000a045c723c */ /* 0x040fe2000004185c */
[----:B------:R-:W5:Y:S07]  /*47c0*/  LDSM.16.MT88.4 R8, [R42+0x10800] ;  /* 0x010800002a08783b */ /* 0x000f6e0000004200 */
[C---:B------:R-:W-:Y:S08]  /*47d0*/  HMMA.16816.F32.BF16 R128, R4.reuse, R32, R128 ;  /* 0x000000200480723c */ /* 0x040ff00000041880 */
[C---:B------:R-:W-:Y:S01]  /*47e0*/  HMMA.16816.F32.BF16 R124, R4.reuse, R34, R124 ;  /* 0x00000022047c723c */ /* 0x040fe2000004187c */
[----:B------:R-:W3:Y:S07]  /*47f0*/  LDSM.16.MT88.4 R32, [R144+0xd000] ;  /* 0x00d000009020783b */ /* 0x000eee0000004200 */
[C---:B------:R-:W-:Y:S08]  /*4800*/  HMMA.16816.F32.BF16 R80, R4.reuse, R12, R80 ;  /* 0x0000000c0450723c */ /* 0x040ff00000041850 */
[C---:B------:R-:W-:Y:S01]  /*4810*/  HMMA.16816.F32.BF16 R76, R4.reuse, R14, R76 ;  /* 0x0000000e044c723c */ /* 0x040fe2000004184c */
[----:B------:R-:W4:Y:S07]  /*4820*/  LDSM.16.MT88.4 R12, [R64+0x11000] ;  /* 0x01100000400c783b */ /* 0x000f2e0000004200 */
[C---:B------:R-:W-:Y:S08]  /*4830*/  HMMA.16816.F32.BF16 R88, R4.reuse, R16, R88 ;  /* 0x000000100458723c */ /* 0x040ff00000041858 */
[C---:B-----5:R-:W-:Y:S08]  /*4840*/  HMMA.16816.F32.BF16 R72, R4.reuse, R8, R72 ;  /* 0x000000080448723c */ /* 0x060ff00000041848 */
[C---:B------:R-:W-:Y:S01]  /*4850*/  HMMA.16816.F32.BF16 R68, R4.reuse, R10, R68 ;  /* 0x0000000a0444723c */ /* 0x040fe20000041844 */
[----:B------:R-:W5:Y:S07]  /*4860*/  LDSM.16.MT88.4 R8, [R47+0x11000] ;  /* 0x011000002f08783b */ /* 0x000f6e0000004200 */
        /* <DEDUP_REMOVED lines=11> */
[----:B-1----:R-:W-:-:S02]  /*4920*/  F2FP.BF16.F32.PACK_AB R4, R50, R51 ;  /* 0x000000333204723e */ /* 0x002fc400000010ff */
[----:B------:R-:W-:Y:S02]  /*4930*/  F2FP.BF16.F32.PACK_AB R5, R48, R49 ;  /* 0x000000313005723e */ /* 0x000fe400000010ff */
[----:B--2---:R-:W-:Y:S02]  /*4940*/  F2FP.BF16.F32.PACK_AB R6, R45, R46 ;  /* 0x0000002e2d06723e */ /* 0x004fe400000010ff */
[----:B------:R-:W-:-:S07]  /*4950*/  F2FP.BF16.F32.PACK_AB R7, R43, R44 ;  /* 0x0000002c2b07723e */ /* 0x000fce00000010ff */
[C---:B---3--:R-:W-:Y:S08]  /*4960*/  HMMA.16816.F32.BF16 R128, R4.reuse, R32, R128 ;  /* 0x000000200480723c */ /* 0x048ff00000041880 */
[C---:B------:R-:W-:Y:S01]  /*4970*/  HMMA.16816.F32.BF16 R124, R4.reuse, R34, R124 ;  /* 0x00000022047c723c */ /* 0x040fe2000004187c */
[----:B------:R-:W1:Y:S07]  /*4980*/  LDSM.16.MT88.4 R32, [R144+0xd800] ;  /* 0x00d800009020783b */ /* 0x000e6e0000004200 */
[C---:B----4-:R-:W-:Y:S08]  /*4990*/  HMMA.16816.F32.BF16 R88, R4.reuse, R12, R88 ;  /* 0x0000000c0458723c */ /* 0x050ff00000041858 */
[C---:B------:R-:W-:Y:S01]  /*49a0*/  HMMA.16816.F32.BF16 R84, R4.reuse, R14, R84 ;  /* 0x0000000e0454723c */ /* 0x040fe20000041854 */
[----:B------:R-:W2:Y:S07]  /*49b0*/  LDSM.16.MT88.4 R12, [R64+0x11800] ;  /* 0x01180000400c783b */ /* 0x000eae0000004200 */
[C---:B-----5:R-:W-:Y:S08]  /*49c0*/  HMMA.16816.F32.BF16 R80, R4.reuse, R8, R80 ;  /* 0x000000080450723c */ /* 0x060ff00000041850 */
        /* <DEDUP_REMOVED lines=14> */
[----:B------:R-:W-:Y:S01]  /*4ab0*/  HMMA.16816.F32.BF16 R72, R4, R36, R72 ;  /* 0x000000240448723c */ /* 0x000fe20000041848 */
[-C--:B------:R-:W-:Y:S01]  /*4ac0*/  FFMA.FTZ R36, R177, R137.reuse, -R136 ;  /* 0x00000089b1247223 */ /* 0x080fe20000010888 */
[----:B------:R-:W-:-:S03]  /*4ad0*/  FFMA.FTZ R177, R178, R137, -R135 ;  /* 0x00000089b2b17223 */ /* 0x000fc60000010887 */
[----:B------:R1:W5:Y:S03]  /*4ae0*/  MUFU.EX2 R178, R36 ;  /* 0x0000002400b27308 */ /* 0x0003660000000800 */
[----:B------:R-:W-:Y:S01]  /*4af0*/  HMMA.16816.F32.BF16 R68, R4, R38, R68 ;  /* 0x000000260444723c */ /* 0x000fe20000041844 */
[----:B------:R-:W-:Y:S01]  /*4b00*/  F2FP.BF16.F32.PACK_AB R4, R164, R161 ;  /* 0x000000a1a404723e */ /* 0x000fe200000010ff */
[----:B------:R-:W5:Y:S01]  /*4b10*/  MUFU.EX2 R177, R177 ;  /* 0x000000b100b17308 */ /* 0x000f620000000800 */
[----:B------:R-:W-:Y:S02]  /*4b20*/  F2FP.BF16.F32.PACK_AB R5, R160, R157 ;  /* 0x0000009da005723e */ /* 0x000fe400000010ff */
[----:B------:R-:W-:Y:S02]  /*4b30*/  F2FP.BF16.F32.PACK_AB R6, R162, R163 ;  /* 0x000000a3a206723e */ /* 0x000fe400000010ff */
[----:B------:R-:W-:Y:S01]  /*4b40*/  F2FP.BF16.F32.PACK_AB R7, R166, R159 ;  /* 0x0000009fa607723e */ /* 0x000fe200000010ff */
[----:B-1----:R-:W-:Y:S06]  /*4b50*/  LDSM.16.MT88.4 R36, [R47+0x12000] ;  /* 0x012000002f24783b */ /* 0x002fec0000004200 */
[C---:B------:R-:W-:Y:S08]  /*4b60*/  HMMA.16816.F32.BF16 R128, R4.reuse, R32, R128 ;  /* 0x000000200480723c */ /* 0x040ff00000041880 */
[C---:B------:R-:W-:Y:S01]  /*4b70*/  HMMA.16816.F32.BF16 R124, R4.reuse, R34, R124 ;  /* 0x00000022047c723c */ /* 0x040fe2000004187c */
[----:B------:R-:W1:Y:S07]  /*4b80*/  LDSM.16.MT88.4 R32, [R42+0x11800] ;  /* 0x011800002a20783b */ /* 0x000e6e0000004200 */
[C---:B--2---:R-:W-:Y:S08]  /*4b90*/  HMMA.16816.F32.BF16 R88, R4.reuse, R12, R88 ;  /* 0x0000000c0458723c */ /* 0x044ff00000041858 */
[C---:B------:R-:W-:Y:S01]  /*4ba0*/  HMMA.16816.F32.BF16 R84, R4.reuse, R14, R84 ;  /* 0x0000000e0454723c */ /* 0x040fe20000041854 */
[----:B------:R-:W2:Y:S07]  /*4bb0*/  LDSM.16.MT88.4 R12, [R144+0x12000] ;  /* 0x01200000900c783b */ /* 0x000eae0000004200 */
[C---:B---3--:R-:W-:Y:S08]  /*4bc0*/  HMMA.16816.F32.BF16 R80, R4.reuse, R8, R80 ;  /* 0x000000080450723c */ /* 0x048ff00000041850 */
[C---:B------:R-:W-:Y:S01]  /*4bd0*/  HMMA.16816.F32.BF16 R76, R4.reuse, R10, R76 ;  /* 0x0000000a044c723c */ /* 0x040fe2000004184c */
[----:B------:R-:W3:Y:S07]  /*4be0*/  LDSM.16.MT88.4 R8, [R64+0x12000] ;  /* 0x012000004008783b */ /* 0x000eee0000004200 */
        /* <DEDUP_REMOVED lines=68> */
[----:B------:R-:W-:Y:S02]  /*5030*/  F2FP.BF16.F32.PACK_AB R6, R37, R36 ;  /* 0x000000242506723e */ /* 0x000fe400000010ff */
[----:B-----5:R-:W-:-:S07]  /*5040*/  F2FP.BF16.F32.PACK_AB R7, R38, R171 ;  /* 0x000000ab2607723e */ /* 0x020fce00000010ff */
        /* <DEDUP_REMOVED lines=92> */
[----:B------:R-:W-:-:S03]  /*5610*/  FADD.FTZ R172, R172, R21 ;  /* 0x00000015acac7221 */ /* 0x000fc60000010000 */
[----:B------:R-:W-:Y:S01]  /*5620*/  FADD.FTZ R179, R179, R20 ;  /* 0x00000014b3b37221 */ /* 0x000fe20000010000 */
[----:B------:R-:W-:Y:S01]  /*5630*/  FADD.FTZ R177, R177, R172 ;  /* 0x000000acb1b17221 */ /* 0x000fe20000010000 */
[----:B--2---:R-:W-:Y:S02]  /*5640*/  HMMA.16816.F32.BF16 R96, R4, R12, R96 ;  /* 0x0000000c0460723c */ /* 0x004fe40000041860 */
[----:B------:R-:W-:-:S06]  /*5650*/  FADD.FTZ R178, R178, R179 ;  /* 0x000000b3b2b27221 */ /* 0x000fcc0000010000 */
[C---:B------:R-:W-:Y:S01]  /*5660*/  HMMA.16816.F32.BF16 R92, R4.reuse, R14, R92 ;  /* 0x0000000e045c723c */ /* 0x040fe2000004185c */
[----:B------:R-:W2:Y:S07]  /*5670*/  LDSM.16.MT88.4 R12, [R47+0xf800] ;  /* 0x00f800002f0c783b */ /* 0x000eae0000004200 */
        /* <DEDUP_REMOVED lines=46> */
.L_x_3734:
        /* <DEDUP_REMOVED lines=78> */
.L_x_3729:
[----:B------:R-:W-:Y:S05]  /*5e40*/  BSYNC.RECONVERGENT B0 ;  /* 0x0000000000007941 */ /* 0x000fea0003800200 */
.L_x_3728:
[----:B------:R-:W1:Y:S01]  /*5e50*/  S2UR UR6, SR_CgaCtaId ;  /* 0x00000000000679c3 */ /* 0x000e620000008800 */
[C---:B------:R-:W-:Y:S01]  /*5e60*/  SHF.L.U32 R12, R143.reuse, 0x3, RZ ;  /* 0x000000038f0c7819 */ /* 0x040fe200000006ff */
[----:B------:R-:W-:Y:S01]  /*5e70*/  UMOV UR7, 0x400 ;  /* 0x0000040000077882 */ /* 0x000fe20000000000 */
[----:B------:R-:W-:Y:S01]  /*5e80*/  LOP3.LUT R13, R143, 0x38, RZ, 0xc0, !PT ;  /* 0x000000388f0d7812 */ /* 0x000fe200078ec0ff */
[----:B------:R-:W-:Y:S01]  /*5e90*/  BSSY.RECONVERGENT B1, `(.L_x_3730) ;  /* 0x0000204000017945 */ /* 0x000fe20003800200 */
[----:B------:R-:W-:Y:S02]  /*5ea0*/  LOP3.LUT R140, R12, 0x38, RZ, 0xc0, !PT ;  /* 0x000000380c8c7812 */ /* 0x000fe400078ec0ff */
[--C-:B------:R-:W-:Y:S02]  /*5eb0*/  LOP3.LUT R13, R13, 0x1c0, R12.reuse, 0xf8, !PT ;  /* 0x000001c00d0d7812 */ /* 0x100fe400078ef80c */
[-C--:B------:R-:W-:Y:S02]  /*5ec0*/  MOV R16, R227.reuse ;  /* 0x000000e300107202 */ /* 0x080fe40000000f00 */
[----:B------:R-:W-:Y:S02]  /*5ed0*/  LOP3.LUT R13, R13, R140, RZ, 0x3c, !PT ;  /* 0x0000008c0d0d7212 */ /* 0x000fe400078e3cff */
[-C--:B------:R-:W-:Y:S02]  /*5ee0*/  MOV R17, R226.reuse ;  /* 0x000000e200117202 */ /* 0x080fe40000000f00 */
[----:B------:R-:W-:Y:S02]  /*5ef0*/  LOP3.LUT R13, R13, 0x1e00, R12, 0xf8, !PT ;  /* 0x00001e000d0d7812 */ /* 0x000fe400078ef80c */
[----:B------:R-:W-:Y:S02]  /*5f00*/  IADD3 R14, P0, PT, R215, R227, RZ ;  /* 0x000000e3d70e7210 */ /* 0x000fe40007f1e0ff */
[----:B------:R-:W-:Y:S02]  /*5f10*/  SHF.L.U32 R213, R143, 0x6, RZ ;  /* 0x000000068fd57819 */ /* 0x000fe400000006ff */
[----:B------:R-:W-:Y:S02]  /*5f20*/  IADD3.X R15, PT, PT, R217, R226, RZ, P0, !PT ;  /* 0x000000e2d90f7210 */ /* 0x000fe400007fe4ff */
[-C--:B------:R-:W-:Y:S01]  /*5f30*/  IADD3 R22, P0, PT, R14, R218.reuse, RZ ;  /* 0x000000da0e167210 */ /* 0x080fe20007f1e0ff */
[----:B-1----:R-:W-:Y:S01]  /*5f40*/  ULEA UR6, UR6, UR7, 0x18 ;  /* 0x0000000706067291 */ /* 0x002fe2000f8ec0ff */
[----:B------:R-:W-:Y:S02]  /*5f50*/  LOP3.LUT R132, R143, 0x8, RZ, 0xc0, !PT ;  /* 0x000000088f847812 */ /* 0x000fe400078ec0ff */
[-C--:B------:R-:W-:Y:S02]  /*5f60*/  IADD3.X R23, PT, PT, R15, R219.reuse, RZ, P0, !PT ;  /* 0x000000db0f177210 */ /* 0x080fe400007fe4ff */
[----:B------:R-:W-:Y:S02]  /*5f70*/  IADD3 R20, P0, PT, R22, R218, RZ ;  /* 0x000000da16147210 */ /* 0x000fe40007f1e0ff */
[----:B------:R-:W-:Y:S02]  /*5f80*/  MOV R208, UR6 ;  /* 0x0000000600d07c02 */ /* 0x000fe40008000f00 */
[-C--:B------:R-:W-:Y:S02]  /*5f90*/  IADD3.X R21, PT, PT, R23, R219.reuse, RZ, P0, !PT ;  /* 0x000000db17157210 */ /* 0x080fe400007fe4ff */
        /* <DEDUP_REMOVED lines=8> */
[----:B------:R-:W-:Y:S02]  /*6020*/  LOP3.LUT R135, R132, 0x1c0, R213, 0xf8, !PT ;  /* 0x000001c084877812 */ /* 0x000fe400078ef8d5 */
[----:B------:R-:W-:Y:S02]  /*6030*/  LOP3.LUT R209, R12, 0x7c00, RZ, 0xc0, !PT ;  /* 0x00007c000cd17812 */ /* 0x000fe400078ec0ff */
[----:B------:R-:W-:Y:S01]  /*6040*/  LOP3.LUT R133, R213, 0x400, RZ, 0xc0, !PT ;  /* 0x00000400d5857812 */ /* 0x000fe200078ec0ff */
[----:B------:R1:W-:Y:S01]  /*6050*/  LDGSTS.E.BYPASS.LTC128B.128 [R239+0x10000], desc[UR4][R16.64+0x80] ;  /* 0x1000008010ef7fae */ /* 0x0003e2000b981a04 */
        /* <DEDUP_REMOVED lines=14> */
[----:B------:R-:W-:Y:S01]  /*6140*/  LDGSTS.E.BYPASS.LTC128B.128 [R239+0xd000], desc[UR4][R22.64] ;  /* 0x0d00000016ef7fae */ /* 0x000fe2000b981a04 */
[-C--:B-1----:R-:W-:Y:S04]  /*6150*/  IADD3 R16, P0, PT, R18, R218.reuse, RZ ;  /* 0x000000da12107210 */ /* 0x082fe80007f1e0ff */
[-C--:B------:R-:W-:Y:S03]  /*6160*/  IADD3.X R17, PT, PT, R19, R219.reuse, RZ, P0, !PT ;  /* 0x000000db13117210 */ /* 0x080fe600007fe4ff */
[----:B------:R-:W-:Y:S08]  /*6170*/  LDGSTS.E.BYPASS.LTC128B.128 [R239+0x11000], desc[UR4][R22.64+0x80] ;  /* 0x1100008016ef7fae */ /* 0x000ff0000b981a04 */
[----:B------:R-:W-:Y:S01]  /*6180*/  LDGSTS.E.BYPASS.LTC128B.128 [R239+0xd800], desc[UR4][R20.64] ;  /* 0x0d80000014ef7fae */ /* 0x000fe2000b981a04 */
[-C--:B--2---:R-:W-:Y:S04]  /*6190*/  IADD3 R14, P0, PT, R16, R218.reuse, RZ ;  /* 0x000000da100e7210 */ /* 0x084fe80007f1e0ff */
        /* <DEDUP_REMOVED lines=376> */
[-C--:B------:R-:W-:Y:S02]  /*7920*/  LOP3.LUT R13, R13, R15.reuse, RZ, 0x3c, !PT ;  /* 0x0000000f0d0d7212 */ /* 0x080fe400078e3cff */
        /* <DEDUP_REMOVED lines=35> */
[C---:B-1----:R-:W-:Y:S01]  /*7b60*/  LEA R20, P0, R11.reuse, R236, 0x2 ;  /* 0x000000ec0b147211 */ /* 0x042fe200078010ff */
        /* <DEDUP_REMOVED lines=19> */
.L_x_3733:
[----:B------:R-:W-:Y:S05]  /*7ca0*/  BSYNC.RECONVERGENT B0 ;  /* 0x0000000000007941 */ /* 0x000fea0003800200 */
.L_x_3732:
[----:B------:R-:W-:Y:S01]  /*7cb0*/  @!PT LDS RZ, [RZ] ;  /* 0x00000000fffff984 */ /* 0x000fe20000000800 */
[----:B------:R-:W-:Y:S01]  /*7cc0*/  @!PT LDS RZ, [RZ] ;  /* 0x00000000fffff984 */ /* 0x000fe20000000800 */
[----:B------:R-:W-:Y:S01]  /*7cd0*/  @!PT LDS RZ, [RZ] ;  /* 0x00000000fffff984 */ /* 0x000fe20000000800 */
[----:B------:R2:W-:Y:S01]  /*7ce0*/  LDGSTS.E.BYPASS.LTC128B.128 [R239+0x4000], desc[UR4][R224.64] ;  /* 0x04000000e0ef7fae */ /* 0x0005e2000b981a04 */
[C---:B------:R-:W-:Y:S03]  /*7cf0*/  LEA R22, P0, R222.reuse, R224, 0x1 ;  /* 0x000000e0de167211 */ /* 0x040fe600078008ff */
[----:B------:R2:W-:Y:S01]  /*7d00*/  LDGSTS.E.BYPASS.LTC128B.128 [R239+0x8000], desc[UR4][R224.64+0x80] ;  /* 0x08000080e0ef7fae */ /* 0x0005e2000b981a04 */
[----:B------:R-:W-:Y:S02]  /*7d10*/  LEA.HI.X R23, R222, R225, R223, 0x1, P0 ;  /* 0x000000e1de177211 */ /* 0x000fe400000f0cdf */
[-C--:B-1----:R-:W-:Y:S03]  /*7d20*/  IADD3 R20, P0, PT, R22, R220.reuse, RZ ;  /* 0x000000dc16147210 */ /* 0x082fe60007f1e0ff */
        /* <DEDUP_REMOVED lines=26> */
.L_x_3731:
[----:B------:R-:W-:Y:S05]  /*7ed0*/  BSYNC.RECONVERGENT B1 ;  /* 0x0000000000017941 */ /* 0x000fea0003800200 */
.L_x_3730:
[----:B------:R-:W3:Y:S01]  /*7ee0*/  LD.E R135, desc[UR4][R2.64+0xdc] ;  /* 0x0000dc0402877980 */ /* 0x000ee2000c101900 */
[----:B--2---:R-:W-:Y:S02]  /*7ef0*/  FMNMX3.FTZ R4, R141, R150, R151, !PT ;  /* 0x000000968d047276 */ /* 0x004fe40007810097 */
        /* <DEDUP_REMOVED lines=145> */
[-C--:B------:R-:W-:Y:S01]  /*8810*/  FFMA.FTZ R179, R179, R135.reuse, -R154 ;  /* 0x00000087b3b37223 */ /* 0x080fe2000001089a */
[--C-:B------:R-:W-:Y:S01]  /*8820*/  FFMA.FTZ R185, R185, R135, -R152.reuse ;  /* 0x00000087b9b97223 */ /* 0x100fe20000010898 */
[C---:B------:R-:W-:Y:S04]  /*8830*/  HMMA.16816.F32.BF16 R12, R128.reuse, R20, R12 ;  /* 0x00000014800c723c */ /* 0x040fe8000004180c */
[----:B------:R-:W-:Y:S01]  /*8840*/  MUFU.EX2 R169, R169 ;  /* 0x000000a900a97308 */ /* 0x000fe20000000800 */
[C---:B------:R-:W-:Y:S01]  /*8850*/  FMUL.FTZ R20, R132.reuse, R112 ;  /* 0x0000007084147220 */ /* 0x040fe20000410000 */
[----:B------:R-:W-:Y:S01]  /*8860*/  FMUL.FTZ R21, R132, R113 ;  /* 0x0000007184157220 */ /* 0x000fe20000410000 */
[-C--:B------:R-:W-:Y:S01]  /*8870*/  FFMA.FTZ R112, R156, R135.reuse, -R152 ;  /* 0x000000879c707223 */ /* 0x080fe20000010898 */
[--C-:B------:R-:W-:Y:S06]  /*8880*/  FFMA.FTZ R156, R162, R135, -R154.reuse ;  /* 0x00000087a29c7223 */ /* 0x100fec000001089a */
[----:B------:R-:W-:Y:S01]  /*8890*/  MUFU.EX2 R179, R179 ;  /* 0x000000b300b37308 */ /* 0x000fe20000000800 */
[C---:B------:R-:W-:Y:S03]  /*88a0*/  HMMA.16816.F32.BF16 R16, R128.reuse, R22, R16 ;  /* 0x000000168010723c */ /* 0x040fe60000041810 */
[C---:B------:R-:W-:Y:S01]  /*88b0*/  FMUL.FTZ R22, R0.reuse, R114 ;  /* 0x0000007200167220 */ /* 0x040fe20000410000 */
[----:B------:R-:W-:Y:S05]  /*88c0*/  FMUL.FTZ R23, R0, R115 ;  /* 0x0000007300177220 */ /* 0x000fea0000410000 */
[----:B------:R-:W-:Y:S01]  /*88d0*/  MUFU.EX2 R112, R112 ;  /* 0x0000007000707308 */ /* 0x000fe20000000800 */
[-C--:B------:R-:W-:Y:S01]  /*88e0*/  FFMA.FTZ R114, R164, R135.reuse, -R154 ;  /* 0x00000087a4727223 */ /* 0x080fe2000001089a */
[-CC-:B------:R-:W-:Y:S01]  /*88f0*/  FFMA.FTZ R113, R178, R135.reuse, -R152.reuse ;  /* 0x00000087b2717223 */ /* 0x180fe20000010898 */
[-C--:B------:R-:W-:Y:S07]  /*8900*/  FFMA.FTZ R115, R182, R135.reuse, -R152 ;  /* 0x00000087b6737223 */ /* 0x080fee0000010898 */
[----:B------:R-:W-:Y:S01]  /*8910*/  MUFU.EX2 R156, R156 ;  /* 0x0000009c009c7308 */ /* 0x000fe20000000800 */
[--C-:B------:R-:W-:Y:S01]  /*8920*/  FFMA.FTZ R164, R166, R135, -R154.reuse ;  /* 0x00000087a6a47223 */ /* 0x100fe2000001089a */
[C---:B------:R-:W-:Y:S08]  /*8930*/  HMMA.16816.F32.BF16 R20, R128.reuse, R28, R20 ;  /* 0x0000001c8014723c */ /* 0x040ff00000041814 */
[----:B------:R-:W-:Y:S01]  /*8940*/  MUFU.EX2 R114, R114 ;  /* 0x0000007200727308 */ /* 0x000fe20000000800 */
[C---:B------:R-:W-:Y:S01]  /*8950*/  FMUL.FTZ R28, R132.reuse, R104 ;  /* 0x00000068841c7220 */ /* 0x040fe20000410000 */
[----:B------:R-:W-:Y:S01]  /*8960*/  FMUL.FTZ R29, R132, R105 ;  /* 0x00000069841d7220 */ /* 0x000fe20000410000 */
[-CC-:B------:R-:W-:Y:S07]  /*8970*/  FFMA.FTZ R105, R160, R135.reuse, -R154.reuse ;  /* 0x00000087a0697223 */ /* 0x180fee000001089a */
[----:B------:R-:W2:Y:S01]  /*8980*/  MUFU.EX2 R113, R113 ;  /* 0x0000007100717308 */ /* 0x000ea20000000800 */
[--C-:B------:R-:W-:Y:S01]  /*8990*/  FFMA.FTZ R104, R192, R135, -R154.reuse ;  /* 0x00000087c0687223 */ /* 0x100fe2000001089a */
[C---:B------:R-:W-:Y:S08]  /*89a0*/  HMMA.16816.F32.BF16 R24, R128.reuse, R30, R24 ;  /* 0x0000001e8018723c */ /* 0x040ff00000041818 */
[----:B------:R-:W-:Y:S01]  /*89b0*/  MUFU.EX2 R115, R115 ;  /* 0x0000007300737308 */ /* 0x000fe20000000800 */
[C---:B------:R-:W-:Y:S01]  /*89c0*/  FMUL.FTZ R30, R0.reuse, R106 ;  /* 0x0000006a001e7220 */ /* 0x040fe20000410000 */
[----:B------:R-:W-:Y:S01]  /*89d0*/  FMUL.FTZ R31, R0, R107 ;  /* 0x0000006b001f7220 */ /* 0x000fe20000410000 */
[-C--:B------:R-:W-:Y:S07]  /*89e0*/  FFMA.FTZ R107, R188, R135.reuse, -R154 ;  /* 0x00000087bc6b7223 */ /* 0x080fee000001089a */
[----:B------:R-:W3:Y:S01]  /*89f0*/  MUFU.EX2 R105, R105 ;  /* 0x0000006900697308 */ /* 0x000ee20000000800 */
[-CC-:B------:R-:W-:Y:S01]  /*8a00*/  FFMA.FTZ R106, R186, R135.reuse, -R152.reuse ;  /* 0x00000087ba6a7223 */ /* 0x180fe20000010898 */
[-C--:B------:R-:W-:Y:S01]  /*8a10*/  FFMA.FTZ R160, R167, R135.reuse, -R152 ;  /* 0x00000087a7a07223 */ /* 0x080fe20000010898 */
[----:B------:R-:W-:Y:S07]  /*8a20*/  FFMA.FTZ R166, R181, R135, -R154 ;  /* 0x00000087b5a67223 */ /* 0x000fee000001089a */
[----:B------:R-:W-:Y:S01]  /*8a30*/  MUFU.EX2 R104, R104 ;  /* 0x0000006800687308 */ /* 0x000fe20000000800 */
[C---:B----4-:R-:W-:Y:S03]  /*8a40*/  HMMA.16816.F32.BF16 R28, R128.reuse, R36, R28 ;  /* 0x00000024801c723c */ /* 0x050fe6000004181c */
[C---:B------:R-:W-:Y:S01]  /*8a50*/  FMUL.FTZ R36, R132.reuse, R96 ;  /* 0x0000006084247220 */ /* 0x040fe20000410000 */
[----:B------:R-:W-:Y:S01]  /*8a60*/  FMUL.FTZ R37, R132, R97 ;  /* 0x0000006184257220 */ /* 0x000fe20000410000 */
[----:B--2---:R-:W-:Y:S04]  /*8a70*/  F2FP.BF16.F32.PACK_AB R69, R113, R112 ;  /* 0x000000707145723e */ /* 0x004fe800000010ff */
[----:B------:R-:W2:Y:S01]  /*8a80*/  MUFU.EX2 R107, R107 ;  /* 0x0000006b006b7308 */ /* 0x000ea20000000800 */
[----:B------:R-:W-:Y:S01]  /*8a90*/  FFMA.FTZ R187, R187, R135, -R152 ;  /* 0x00000087bbbb7223 */ /* 0x000fe20000010898 */
[C---:B------:R-:W-:Y:S08]  /*8aa0*/  HMMA.16816.F32.BF16 R32, R128.reuse, R38, R32 ;  /* 0x000000268020723c */ /* 0x040ff00000041820 */
[----:B------:R-:W4:Y:S01]  /*8ab0*/  MUFU.EX2 R106, R106 ;  /* 0x0000006a006a7308 */ /* 0x000f220000000800 */
[C---:B------:R-:W-:Y:S01]  /*8ac0*/  FMUL.FTZ R38, R0.reuse, R98 ;  /* 0x0000006200267220 */ /* 0x040fe20000410000 */
[----:B------:R-:W-:Y:S01]  /*8ad0*/  FMUL.FTZ R39, R0, R99 ;  /* 0x0000006300277220 */ /* 0x000fe20000410000 */
[----:B---3--:R-:W-:Y:S01]  /*8ae0*/  F2FP.BF16.F32.PACK_AB R68, R105, R114 ;  /* 0x000000726944723e */ /* 0x008fe200000010ff */
[----:B------:R-:W-:Y:S06]  /*8af0*/  LDSM.16.MT88.4 R96, [R146+0x10800] ;  /* 0x010800009260783b */ /* 0x000fec0000004200 */
[----:B------:R3:W-:Y:S01]  /*8b00*/  MUFU.EX2 R167, R170 ;  /* 0x000000aa00a77308 */ /* 0x0007e20000000800 */
[-C--:B------:R-:W-:Y:S01]  /*8b10*/  FFMA.FTZ R252, R252, R135.reuse, -R154 ;  /* 0x00000087fcfc7223 */ /* 0x080fe2000001089a */
[-C--:B------:R-:W-:Y:S01]  /*8b20*/  FFMA.FTZ R178, R171, R135.reuse, -R152 ;  /* 0x00000087abb27223 */ /* 0x080fe20000010898 */
[----:B------:R-:W-:Y:S01]  /*8b30*/  FFMA.FTZ R177, R177, R135, -R154 ;  /* 0x00000087b1b17223 */ /* 0x000fe2000001089a */
[C---:B------:R-:W-:Y:S06]  /*8b40*/  HMMA.16816.F32.BF16 R36, R128.reuse, R44, R36 ;  /* 0x0000002c8024723c */ /* 0x040fec0000041824 */
[----:B------:R-:W-:Y:S01]  /*8b50*/  MUFU.EX2 R160, R160 ;  /* 0x000000a000a07308 */ /* 0x000fe20000000800 */
[C---:B------:R-:W-:Y:S01]  /*8b60*/  FMUL.FTZ R44, R132.reuse, R88 ;  /* 0x00000058842c7220 */ /* 0x040fe20000410000 */
[----:B------:R-:W-:Y:S01]  /*8b70*/  FMUL.FTZ R45, R132, R89 ;  /* 0x00000059842d7220 */ /* 0x000fe20000410000 */
[----:B--2---:R-:W-:Y:S07]  /*8b80*/  F2FP.BF16.F32.PACK_AB R70, R104, R107 ;  /* 0x0000006b6846723e */ /* 0x004fee00000010ff */
[----:B------:R-:W-:Y:S01]  /*8b90*/  MUFU.EX2 R164, R164 ;  /* 0x000000a400a47308 */ /* 0x000fe20000000800 */
[----:B----4-:R-:W-:Y:S01]  /*8ba0*/  F2FP.BF16.F32.PACK_AB R71, R115, R106 ;  /* 0x0000006a7347723e */ /* 0x010fe200000010ff */
[C---:B------:R-:W-:Y:S08]  /*8bb0*/  HMMA.16816.F32.BF16 R40, R128.reuse, R46, R40 ;  /* 0x0000002e8028723c */ /* 0x040ff00000041828 */
[----:B------:R-:W-:Y:S01]  /*8bc0*/  MUFU.EX2 R181, R252 ;  /* 0x000000fc00b57308 */ /* 0x000fe20000000800 */
[C---:B------:R-:W-:Y:S01]  /*8bd0*/  FMUL.FTZ R46, R0.reuse, R90 ;  /* 0x0000005a002e7220 */ /* 0x040fe20000410000 */
[----:B------:R-:W-:Y:S01]  /*8be0*/  FMUL.FTZ R47, R0, R91 ;  /* 0x0000005b002f7220 */ /* 0x000fe20000410000 */
[-C--:B---3--:R-:W-:Y:S01]  /*8bf0*/  FFMA.FTZ R170, R183, R135.reuse, -R152 ;  /* 0x00000087b7aa7223 */ /* 0x088fe20000010898 */
[----:B------:R-:W-:Y:S06]  /*8c00*/  LDSM.16.MT88.4 R88, [R144+0x800] ;  /* 0x000800009058783b */ /* 0x000fec0000004200 */
[----:B------:R2:W-:Y:S01]  /*8c10*/  MUFU.EX2 R183, R187 ;  /* 0x000000bb00b77308 */ /* 0x0005e20000000800 */
[-C--:B------:R-:W-:Y:S01]  /*8c20*/  FFMA.FTZ R172, R248, R135.reuse, -R154 ;  /* 0x00000087f8ac7223 */ /* 0x080fe2000001089a */
[-CC-:B------:R-:W-:Y:S01]  /*8c30*/  FFMA.FTZ R176, R175, R135.reuse, -R152.reuse ;  /* 0x00000087afb07223 */ /* 0x180fe20000010898 */
        /* <DEDUP_REMOVED lines=13> */
[----:B------:R-:W3:Y:S01]  /*8d10*/  LDSM.16.MT88.4 R76, [R146+0xc800] ;  /* 0x00c80000924c783b */ /* 0x000ee20000004200 */
[----:B--2---:R-:W-:Y:S01]  /*8d20*/  FFMA.FTZ R187, R159, R135, -R152 ;  /* 0x000000879fbb7223 */ /* 0x004fe20000010898 */
        /* <DEDUP_REMOVED lines=13> */
[-C--:B------:R-:W-:Y:S01]  /*8e00*/  FFMA.FTZ R184, R206, R135.reuse, -R152 ;  /* 0x00000087ceb87223 */ /* 0x080fe20000010898 */
[-C--:B------:R-:W-:Y:S07]  /*8e10*/  FFMA.FTZ R182, R204, R135.reuse, -R154 ;  /* 0x00000087ccb67223 */ /* 0x080fee000001089a */
[----:B------:R-:W-:Y:S01]  /*8e20*/  MUFU.EX2 R171, R171 ;  /* 0x000000ab00ab7308 */ /* 0x000fe20000000800 */
[-CC-:B------:R-:W-:Y:S01]  /*8e30*/  FFMA.FTZ R159, R157, R135.reuse, -R152.reuse ;  /* 0x000000879d9f7223 */ /* 0x180fe20000010898 */
[C---:B-1----:R-:W-:Y:S08]  /*8e40*/  HMMA.16816.F32.BF16 R60, R128.reuse, R80, R60 ;  /* 0x00000050803c723c */ /* 0x042ff0000004183c */
        /* <DEDUP_REMOVED lines=13> */
[-CC-:B------:R-:W-:Y:S01]  /*8f20*/  FFMA.FTZ R198, R197, R135.reuse, -R152.reuse ;  /* 0x00000087c5c67223 */ /* 0x180fe20000010898 */
[-C--:B------:R-:W-:Y:S01]  /*8f30*/  FFMA.FTZ R193, R193, R135.reuse, -R152 ;  /* 0x00000087c1c17223 */ /* 0x080fe20000010898 */
[-CC-:B------:R-:W-:Y:S07]  /*8f40*/  FFMA.FTZ R249, R249, R135.reuse, -R154.reuse ;  /* 0x00000087f9f97223 */ /* 0x180fee000001089a */
[----:B------:R-:W-:Y:S01]  /*8f50*/  MUFU.EX2 R182, R182 ;  /* 0x000000b600b67308 */ /* 0x000fe20000000800 */
[C---:B---3--:R-:W-:Y:S09]  /*8f60*/  HMMA.16816.F32.BF16 R4, R68.reuse, R76, R4 ;  /* 0x0000004c4404723c */ /* 0x048ff20000041804 */
[----:B------:R-:W-:Y:S01]  /*8f70*/  MUFU.EX2 R157, R251 ;  /* 0x000000fb009d7308 */ /* 0x000fe20000000800 */
[----:B------:R-:W-:Y:S01]  /*8f80*/  FFMA.FTZ R194, R194, R135, -R154 ;  /* 0x00000087c2c27223 */ /* 0x000fe2000001089a */
[----:B------:R-:W-:Y:S08]  /*8f90*/  FFMA.FTZ R153, R0, R243, R153 ;  /* 0x000000f300997223 */ /* 0x000ff00000010099 */
[----:B------:R-:W-:Y:S01]  /*8fa0*/  MUFU.EX2 R159, R159 ;  /* 0x0000009f009f7308 */ /* 0x000fe20000000800 */
[C---:B------:R-:W-:Y:S01]  /*8fb0*/  HMMA.16816.F32.BF16 R8, R68.reuse, R78, R8 ;  /* 0x0000004e4408723c */ /* 0x040fe20000041808 */
[----:B------:R-:W1:Y:S08]  /*8fc0*/  LDSM.16.MT88.4 R76, [R211+0x4800] ;  /* 0x00480000d34c783b */ /* 0x000e700000004200 */
[----:B------:R-:W-:Y:S01]  /*8fd0*/  MUFU.EX2 R186, R186 ;  /* 0x000000ba00ba7308 */ /* 0x000fe20000000800 */
[----:B------:R-:W-:Y:S01]  /*8fe0*/  FADD.FTZ R153, R151, R153 ;  /* 0x0000009997997221 */ /* 0x000fe20000010000 */
        /* <DEDUP_REMOVED lines=8> */
[----:B------:R-:W3:Y:S08]  /*9070*/  LDSM.16.MT88.4 R84, [R141+0xd000] ;  /* 0x00d000008d54783b */ /* 0x000ef00000004200 */
        /* <DEDUP_REMOVED lines=21> */
[----:B------:R-:W-:Y:S04]  /*91d0*/  FADD.FTZ R107, R107, R114 ;  /* 0x000000726b6b7221 */ /* 0x000fe80000010000 */
[----:B------:R-:W-:Y:S01]  /*91e0*/  FADD.FTZ R104, R104, R107 ;  /* 0x0000006b68687221 */ /* 0x000fe20000010000 */
[C---:B------:R-:W-:Y:S03]  /*91f0*/  HMMA.16816.F32.BF16 R36, R68.reuse, R96, R36 ;  /* 0x000000604424723c */ /* 0x040fe60000041824 */
[-C--:B------:R-:W-:Y:S01]  /*9200*/  FFMA.FTZ R96, R163, R135.reuse, -R152 ;  /* 0x00000087a3607223 */ /* 0x080fe20000010898 */
[-CC-:B------:R-:W-:Y:S01]  /*9210*/  FFMA.FTZ R163, R174, R135.reuse, -R154.reuse ;  /* 0x00000087aea37223 */ /* 0x180fe2000001089a */
[----:B------:R-:W-:Y:S02]  /*9220*/  FFMA.FTZ R174, R173, R135, -R154 ;  /* 0x00000087adae7223 */ /* 0x000fe4000001089a */
[----:B------:R4:W5:Y:S01]  /*9230*/  MUFU.EX2 R162, R96 ;  /* 0x0000006000a27308 */ /* 0x0009620000000800 */
[C---:B------:R-:W-:Y:S09]  /*9240*/  HMMA.16816.F32.BF16 R40, R68.reuse, R98, R40 ;  /* 0x000000624428723c */ /* 0x040ff20000041828 */
[----:B------:R-:W3:Y:S10]  /*9250*/  MUFU.EX2 R163, R163 ;  /* 0x000000a300a37308 */ /* 0x000ef40000000800 */
[----:B------:R-:W-:Y:S01]  /*9260*/  MUFU.EX2 R173, R244 ;  /* 0x000000f400ad7308 */ /* 0x000fe20000000800 */
[C---:B------:R-:W-:Y:S09]  /*9270*/  HMMA.16816.F32.BF16 R44, R68.reuse, R100, R44 ;  /* 0x00000064442c723c */ /* 0x040ff2000004182c */
[----:B------:R-:W3:Y:S01]  /*9280*/  MUFU.EX2 R174, R174 ;  /* 0x000000ae00ae7308 */ /* 0x000ee20000000800 */
[----:B----4-:R-:W-:Y:S01]  /*9290*/  LDSM.16.MT88.4 R96, [R141+0x11000] ;  /* 0x011000008d60783b */ /* 0x010fe20000004200 */
[C---:B------:R-:W-:Y:S07]  /*92a0*/  HMMA.16816.F32.BF16 R48, R68.reuse, R102, R48 ;  /* 0x000000664430723c */ /* 0x040fee0000041830 */
[----:B------:R-:W-:Y:S01]  /*92b0*/  LDSM.16.MT88.4 R100, [R144+0x5800] ;  /* 0x005800009064783b */ /* 0x000fe20000004200 */
[C---:B--2---:R-:W-:Y:S08]  /*92c0*/  HMMA.16816.F32.BF16 R52, R68.reuse, R72, R52 ;  /* 0x000000484434723c */ /* 0x044ff00000041834 */
[C---:B------:R-:W-:Y:S01]  /*92d0*/  HMMA.16816.F32.BF16 R56, R68.reuse, R74, R56 ;  /* 0x0000004a4438723c */ /* 0x040fe20000041838 */
[----:B------:R-:W2:Y:S07]  /*92e0*/  LDSM.16.MT88.4 R72, [R144+0x1000] ;  /* 0x001000009048783b */ /* 0x000eae0000004200 */
[C---:B-1----:R-:W-:Y:S08]  /*92f0*/  HMMA.16816.F32.BF16 R60, R68.reuse, R76, R60 ;  /* 0x0000004c443c723c */ /* 0x042ff0000004183c */
[----:B------:R-:W-:Y:S01]  /*9300*/  HMMA.16816.F32.BF16 R64, R68, R78, R64 ;  /* 0x0000004e4440723c */ /* 0x000fe20000041840 */
[----:B------:R-:W1:Y:S02]  /*9310*/  LDSM.16.MT88.4 R76, [R144+0x5000] ;  /* 0x00500000904c783b */ /* 0x000e640000004200 */
[----:B------:R-:W-:Y:S01]  /*9320*/  F2FP.BF16.F32.PACK_AB R68, R158, R165 ;  /* 0x000000a59e44723e */ /* 0x000fe200000010ff */
[----:B------:R-:W-:Y:S01]  /*9330*/  FADD.FTZ R165, R165, R104 ;  /* 0x00000068a5a57221 */ /* 0x000fe20000010000 */
[----:B-----5:R-:W-:Y:S01]  /*9340*/  F2FP.BF16.F32.PACK_AB R69, R162, R169 ;  /* 0x000000a9a245723e */ /* 0x020fe200000010ff */
[----:B------:R-:W-:Y:S01]  /*9350*/  FADD.FTZ R169, R169, R0 ;  /* 0x00000000a9a97221 */ /* 0x000fe20000010000 */
[----:B---3--:R-:W-:Y:S01]  /*9360*/  F2FP.BF16.F32.PACK_AB R70, R163, R156 ;  /* 0x0000009ca346723e */ /* 0x008fe200000010ff */
        /* <DEDUP_REMOVED lines=95> */
[C---:B------:R-:W-:Y:S01]  /*9960*/  F2FP.BF16.F32.PACK_AB R68, R180.reuse, R161 ;  /* 0x000000a1b444723e */ /* 0x040fe200000010ff */
[----:B------:R-:W-:Y:S01]  /*9970*/  FADD.FTZ R161, R161, R174 ;  /* 0x000000aea1a17221 */ /* 0x000fe20000010000 */
[----:B------:R-:W-:Y:S02]  /*9980*/  F2FP.BF16.F32.PACK_AB R69, R187, R184 ;  /* 0x000000b8bb45723e */ /* 0x000fe400000010ff */
[C---:B------:R-:W-:Y:S01]  /*9990*/  F2FP.BF16.F32.PACK_AB R70, R157.reuse, R182 ;  /* 0x000000b69d46723e */ /* 0x040fe200000010ff */
        /* <DEDUP_REMOVED lines=119> */
.L_x_3727:
        /* <DEDUP_REMOVED lines=10> */
.L_x_3742:
        /* <DEDUP_REMOVED lines=228> */
.L_x_3737:
[----:B------:R-:W-:Y:S05]  /*aff0*/  BSYNC.RECONVERGENT B0 ;  /* 0x0000000000007941 */ /* 0x000fea0003800200 */
.L_x_3736:
        /* <DEDUP_REMOVED lines=12> */
[----:B-1----:R-:W-:Y:S05]  /*b0c0*/  RET.REL.NODEC R228 `(_ZN5flash24flash_fwd_splitkv_kernelI23Flash_fwd_kernel_traitsILi128ELi64ELi128ELi4ELb0ELb0EN7cutlass10bfloat16_tE19Flash_kernel_traitsILi128ELi64ELi128ELi4ES3_EELb0ELb0ELb0ELb1ELb1ELb1ELb0ELb0EEEvNS_16Flash_fwd_paramsE) ;  /* 0xffffff4ce4cc7950 */ /* 0x002fea0003c3ffff */
.L_x_3735:
[----:B------:R-:W-:Y:S01]  /*b0d0*/  MOV R5, 0x2 ;  /* 0x0000000200057802 */ /* 0x000fe20000000f00 */
[----:B------:R-:W-:Y:S01]  /*b0e0*/  IMAD.MOV.U32 R0, RZ, RZ, 0x1f ;  /* 0x0000001fff007424 */ /* 0x000fe200078e00ff */
[----:B------:R-:W-:-:S07]  /*b0f0*/  MOV R4, 0xffffffff ;  /* 0xffffffff00047802 */ /* 0x000fce0000000f00 */
[----:B-1---5:R-:W-:Y:S05]  /*b100*/  WARPSYNC.COLLECTIVE R4, `(.L_x_3738) ;  /* 0x0000000004087348 */ /* 0x022fea0003c00000 */
[----:B------:R2:W3:Y:S02]  /*b110*/  SHFL.BFLY P0, R10, R245, R5, R0 ;  /* 0x0c000005f50a7389 */ /* 0x0004e40000000000 */
[----:B-123-5:R-:W-:Y:S05]  /*b120*/  ENDCOLLECTIVE ;  /* 0x000000000000791b */ /* 0x02efea0003800000 */
.L_x_3738:
[----:B------:R-:W-:Y:S02]  /*b130*/  IMAD.MOV.U32 R8, RZ, RZ, R10 ;  /* 0x000000ffff087224 */ /* 0x000fe400078e000a */
[----:B------:R-:W-:Y:S02]  /*b140*/  IMAD.MOV.U32 R5, RZ, RZ, 0x1 ;  /* 0x00000001ff057424 */ /* 0x000fe400078e00ff */
[----:B------:R-:W-:-:S05]  /*b150*/  FADD.FTZ R8, R8, R245 ;  /* 0x000000f508087221 */ /* 0x000fca0000010000 */
[----:B------:R-:W-:-:S07]  /*b160*/  MOV R245, R8 ;  /* 0x0000000800f57202 */ /* 0x000fce0000000f00 */
[----:B------:R-:W-:Y:S05]  /*b170*/  WARPSYNC.COLLECTIVE R4, `(.L_x_3739) ;  /* 0x0000000004087348 */ /* 0x000fea0003c00000 */
[----:B------:R1:W2:Y:S02]  /*b180*/  SHFL.BFLY P0, R10, R245, R5, R0 ;  /* 0x0c000005f50a7389 */ /* 0x0002a40000000000 */
[----:B-12---:R-:W-:Y:S05]  /*b190*/  ENDCOLLECTIVE ;  /* 0x000000000000791b */ /* 0x006fea0003800000 */
.L_x_3739:
[----:B------:R-:W-:Y:S01]  /*b1a0*/  MOV R245, R243 ;  /* 0x000000f300f57202 */ /* 0x000fe20000000f00 */
[----:B------:R-:W-:Y:S01]  /*b1b0*/  IMAD.MOV.U32 R5, RZ, RZ, 0x2 ;  /* 0x00000002ff057424 */ /* 0x000fe200078e00ff */
[----:B------:R-:W-:-:S07]  /*b1c0*/  MOV R7, R10 ;  /* 0x0000000a00077202 */ /* 0x000fce0000000f00 */
[----:B------:R-:W-:Y:S05]  /*b1d0*/  WARPSYNC.COLLECTIVE R4, `(.L_x_3740) ;  /* 0x0000000004087348 */ /* 0x000fea0003c00000 */
[----:B------:R1:W2:Y:S02]  /*b1e0*/  SHFL.BFLY P0, R10, R245, R5, R0 ;  /* 0x0c000005f50a7389 */ /* 0x0002a40000000000 */
[----:B-12---:R-:W-:Y:S05]  /*b1f0*/  ENDCOLLECTIVE ;  /* 0x000000000000791b */ /* 0x006fea0003800000 */
.L_x_3740:
[----:B------:R-:W-:Y:S01]  /*b200*/  FADD.FTZ R7, R8, R7 ;  /* 0x0000000708077221 */ /* 0x000fe20000010000 */
[----:B------:R-:W-:Y:S01]  /*b210*/  FADD.FTZ R9, R10, R243 ;  /* 0x000000f30a097221 */ /* 0x000fe20000010000 */
[----:B------:R-:W-:-:S04]  /*b220*/  MOV R5, 0x1 ;  /* 0x0000000100057802 */ /* 0x000fc80000000f00 */
[----:B------:R-:W-:-:S07]  /*b230*/  MOV R245, R9 ;  /* 0x0000000900f57202 */ /* 0x000fce0000000f00 */
[----:B------:R-:W-:Y:S05]  /*b240*/  WARPSYNC.COLLECTIVE R4, `(.L_x_3741) ;  /* 0x0000000004087348 */ /* 0x000fea0003c00000 */
[----:B------:R1:W2:Y:S02]  /*b250*/  SHFL.BFLY P0, R10, R245, R5, R0 ;  /* 0x0c000005f50a7389 */ /* 0x0002a40000000000 */
[----:B-12---:R-:W-:Y:S05]  /*b260*/  ENDCOLLECTIVE ;  /* 0x000000000000791b */ /* 0x006fea0003800000 */
.L_x_3741:
[----:B------:R-:W-:Y:S05]  /*b270*/  BRA `(.L_x_3742) ;  /* 0xffffffec00cc7947 */ /* 0x000fea000383ffff */
.L_x_3743:
        /* <DEDUP_REMOVED lines=16> */
.L_x_14883:


//--------------------- .text._ZN5flash24flash_fwd_splitkv_kernelI23Flash_fwd_kernel_traitsILi128ELi64ELi128ELi4ELb0ELb0EN7cutlass10bfloat16_tE19Flash_kernel_traitsILi128ELi64ELi128ELi4ES3_EELb0ELb0ELb1ELb0ELb0ELb0ELb0ELb0EEEvNS_16Flash_fwd_paramsE --------------------------
	.section	.text._ZN5flash24flash_fwd_splitkv_kernelI23Flash_fwd_kernel_traitsILi128ELi64ELi128ELi4ELb0ELb0EN7cutlass10bfloat16_tE19Flash_kernel_traitsILi128ELi64ELi128ELi4ES3_EELb0ELb0ELb1ELb0ELb0ELb0ELb0ELb0EEEvNS_16Flash_fwd_paramsE,"ax",@progbits
	.align	128
        .global         _ZN5flash24flash_fwd_splitkv_kernelI23Flash_fwd_kernel_traitsILi128ELi64ELi128ELi4ELb0ELb0EN7cutlass10bfloat16_tE19Flash_kernel_traitsILi128ELi64ELi128ELi4ES3_EELb0ELb0ELb1ELb0ELb0ELb0ELb0ELb0EEEvNS_16Flash_fwd_paramsE
        .type           _ZN5flash24flash_fwd_splitkv_kernelI23Flash_fwd_kernel_traitsILi128ELi64ELi128ELi4ELb0ELb0EN7cutlass10bfloat16_tE19Flash_kernel_traitsILi128ELi64ELi128ELi4ES3_EELb0ELb0ELb1ELb0ELb0ELb0ELb0ELb0EEEvNS_16Flash_fwd_paramsE,@function
        .size           _ZN5flash24flash_fwd_splitkv_kernelI23Flash_fwd_kernel_traitsILi128ELi64ELi128ELi4ELb0ELb0EN7cutlass10bfloat16_tE19Flash_kernel_traitsILi128ELi64ELi128ELi4ES3_EELb0ELb0ELb1ELb0ELb0ELb0ELb0ELb0EEEvNS_16Flash_fwd_paramsE,(.L_x_14884 - _ZN5flash24flash_fwd_splitkv_kernelI23Flash_fwd_kernel_traitsILi128ELi64ELi128ELi4ELb0ELb0EN7cutlass10bfloat16_tE19Flash_kernel_traitsILi128ELi64ELi128ELi4ES3_EELb0ELb0ELb1ELb0ELb0ELb0ELb0ELb0EEEvNS_16Flash_fwd_paramsE)
        .other          _ZN5flash24flash_fwd_splitkv_kernelI23Flash_fwd_kernel_traitsILi128ELi64ELi128ELi4ELb0ELb0EN7cutlass10bfloat16_tE19Flash_kernel_traitsILi128ELi64ELi128ELi4ES3_EELb0ELb0ELb1ELb0ELb0ELb0ELb0ELb0EEEvNS_16Flash_fwd_paramsE,@"STO_CUDA_ENTRY STV_DEFAULT"
_ZN5flash24flash_fwd_splitkv_kernelI23Flash_fwd_kernel_traitsILi128ELi64ELi128ELi4ELb0ELb0EN7cutlass10bfloat16_tE19Flash_kernel_traitsILi128ELi64ELi128ELi4ES3_EELb0ELb0ELb1ELb0ELb0ELb0ELb0ELb0EEEvNS_16Flash_fwd_paramsE:
.text._ZN5flash24flash_fwd_splitkv_kernelI23Flash_fwd_kernel_traitsILi128ELi64ELi128ELi4ELb0ELb0EN7cutlass10bfloat16_tE19Flash_kernel_traitsILi128ELi64ELi128ELi4ES3_EELb0ELb0ELb1ELb0ELb0ELb0ELb0ELb0EEEvNS_16Flash_fwd_paramsE:
[----:B------:R-:W-:Y:S01]  /*0000*/  LDC R1, c[0x0][0x37c] ;  /* 0x0000df00ff017b82 */ /* 0x000fe20000000800 */
[----:B------:R-:W1:Y:S07]  /*0010*/  S2R R219, SR_CTAID.X ;  /* 0x0000000000db7919 */ /* 0x000e6e0000002500 */
[----:B------:R-:W2:Y:S01]  /*0020*/  LDC.64 R2, c[0x0][0x348] ;  /* 0x0000d200ff027b82 */ /* 0x000ea20000000a00 */
[----:B------:R-:W-:Y:S01]  /*0030*/  BSSY.RECONVERGENT B2, `(.L_x_3744) ;  /* 0x0000005000027945 */ /* 0x000fe20003800200 */
[----:B------:R-:W-:Y:S01]  /*0040*/  MOV R216, 0x80 ;  /* 0x0000008000d87802 */ /* 0x000fe20000000f00 */
[----:B------:R-:W3:Y:S01]  /*0050*/  S2R R217, SR_CTAID.Y ;  /* 0x0000000000d97919 */ /* 0x000ee20000002600 */
[----:B------:R-:W4:Y:S05]  /*0060*/  S2R R218, SR_CTAID.Z ;  /* 0x0000000000da7919 */ /* 0x000f2a0000002700 */
[----:B-1234-:R-:W-:Y:S05]  /*0070*/  CALL.REL.NOINC `($_ZN5flash24flash_fwd_splitkv_kernelI23Flash_fwd_kernel_traitsILi128ELi64ELi128ELi4ELb0ELb0EN7cutlass10bfloat16_tE19Flash_kernel_traitsILi128ELi64ELi128ELi4ES3_EELb0ELb0ELb1ELb0ELb0ELb0ELb0ELb0EEEvNS_16Flash_fwd_paramsE$_ZN5flash30compute_attn_1rowblock_splitkvI23Flash_fwd_kernel_traitsILi128ELi64ELi128ELi4ELb0ELb0EN7cutlass10bfloat16_tE19Flash_kernel_traitsILi128ELi64ELi128ELi4ES3_EELb0ELb0ELb1ELb0ELb0ELb0ELb0ELb0ENS_16Flash_fwd_paramsEEEvRKT8_iiiii) ;  /* 0x0000000000087944 */ /* 0x01efea0003c00000 */
[----:B------:R-:W-:Y:S05]  /*0080*/  BSYNC.RECONVERGENT B2 ;  /* 0x0000000000027941 */ /* 0x000fea0003800200 */
.L_x_3744:
[----:B------:R-:W-:Y:S05]  /*0090*/  EXIT ;  /* 0x000000000000794d */ /* 0x000fea0003800000 */
        .type           $_ZN5flash24flash_fwd_splitkv_kernelI23Flash_fwd_kernel_traitsILi128ELi64ELi128ELi4ELb0ELb0EN7cutlass10bfloat16_tE19Flash_kernel_traitsILi128ELi64ELi128ELi4ES3_EELb0ELb0ELb1ELb0ELb0ELb0ELb0ELb0EEEvNS_16Flash_fwd_paramsE$_ZN5flash30compute_attn_1rowblock_splitkvI23Flash_fwd_kernel_traitsILi128ELi64ELi128ELi4ELb0ELb0EN7cutlass10bfloat16_tE19Flash_kernel_traitsILi128ELi64ELi128ELi4ES3_EELb0ELb0ELb1ELb0ELb0ELb0ELb0ELb0ENS_16Flash_fwd_paramsEEEvRKT8_iiiii,@function
        .size           $_ZN5flash24flash_fwd_splitkv_kernelI23Flash_fwd_kernel_traitsILi128ELi64ELi128ELi4ELb0ELb0EN7cutlass10bfloat16_tE19Flash_kernel_traitsILi128ELi64ELi128ELi4ES3_EELb0ELb0ELb1ELb0ELb0ELb0ELb0ELb0EEEvNS_16Flash_fwd_paramsE$_ZN5flash30compute_attn_1rowblock_splitkvI23Flash_fwd_kernel_traitsILi128ELi64ELi128ELi4ELb0ELb0EN7cutlass10bfloat16_tE19Flash_kernel_traitsILi128ELi64ELi128ELi4ES3_EELb0ELb0ELb1ELb0ELb0ELb0ELb0ELb0ENS_16Flash_fwd_paramsEEEvRKT8_iiiii,(.L_x_14884 - $_ZN5flash24flash_fwd_splitkv_kernelI23Flash_fwd_kernel_traitsILi128ELi64ELi128ELi4ELb0ELb0EN7cutlass10bfloat16_tE19Flash_kernel_traitsILi128ELi64ELi128ELi4ES3_EELb0ELb0ELb1ELb0ELb0ELb0ELb0ELb0EEEvNS_16Flash_fwd_paramsE$_ZN5flash30compute_attn_1rowblock_splitkvI23Flash_fwd_kernel_traitsILi128ELi64ELi128ELi4ELb0ELb0EN7cutlass10bfloat16_tE19Flash_kernel_traitsILi128ELi64ELi128ELi4ES3_EELb0ELb0ELb1ELb0ELb0ELb0ELb0ELb0ENS_16Flash_fwd_paramsEEEvRKT8_iiiii)
$_ZN5flash24flash_fwd_splitkv_kernelI23Flash_fwd_kernel_traitsILi128ELi64ELi128ELi4ELb0ELb0EN7cutlass10bfloat16_tE19Flash_kernel_traitsILi128ELi64ELi128ELi4ES3_EELb0ELb0ELb1ELb0ELb0ELb0ELb0ELb0EEEvNS_16Flash_fwd_paramsE$_ZN5flash30compute_attn_1rowblock_splitkvI23Flash_fwd_kernel_traitsILi128ELi64ELi128ELi4ELb0ELb0EN7cutlass10bfloat16_tE19Flash_kernel_traitsILi128ELi64ELi128ELi4ES3_EELb0ELb0ELb1ELb0ELb0ELb0ELb0ELb0ENS_16Flash_fwd_paramsEEEvRKT8_iiiii:
        /* <DEDUP_REMOVED lines=38> */
.L_x_3746:
[----:B------:R-:W-:Y:S05]  /*0300*/  BSYNC.RECONVERGENT B0 ;  /* 0x0000000000007941 */ /* 0x000fea0003800200 */
.L_x_3745:
[----:B------:R-:W-:Y:S04]  /*0310*/  BSSY.RECONVERGENT B0, `(.L_x_3747) ;  /* 0x0000007000007945 */ /* 0x000fe80003800200 */
[----:B------:R-:W-:Y:S05]  /*0320*/  @!P3 BRA `(.L_x_3748) ;  /* 0x000000000014b947 */ /* 0x000fea0003800000 */
[----:B------:R-:W3:Y:S02]  /*0330*/  LD.E.U8 R5, desc[UR4][R2.64+0x1b2] ;  /* 0x0001b20402057980 */ /* 0x000ee4000c101100 */
[----:B---3--:R-:W-:-:S13]  /*0340*/  ISETP.NE.AND P1, PT, R5, RZ, PT ;  /* 0x000000ff0500720c */ /* 0x008fda0003f25270 */
[----:B------:R-:W3:Y:S02]  /*0350*/  @P1 LD.E R12, desc[UR4][R14.64+0x4] ;  /* 0x000004040e0c1980 */ /* 0x000ee4000c101900 */
[----:B---3-5:R-:W-:-:S06]  /*0360*/  @P1 IADD3 R41, PT, PT, R12, -R11, RZ ;  /* 0x8000000b0c291210 */ /* 0x028fcc0007ffe0ff */
[----:B------:R3:W5:Y:S02]  /*0370*/  @!P1 LD.E R41, desc[UR4][R14.64] ;  /* 0x000000040e299980 */ /* 0x000764000c101900 */
.L_x_3748:
[----:B------:R-:W-:Y:S05]  /*0380*/  BSYNC.RECONVERGENT B0 ;  /* 0x0000000000007941 */ /* 0x000fea0003800200 */
.L_x_3747:
        /* <DEDUP_REMOVED lines=8> */
.L_x_3750:
[----:B------:R-:W4:Y:S01]  /*0410*/  LD.E.64 R6, desc[UR4][R2.64+0x108] ;  /* 0x0001080402067980 */ /* 0x000f22000c101b00 */
[----:B------:R-:W-:Y:S01]  /*0420*/  BSSY.RECONVERGENT B0, `(.L_x_3752) ;  /* 0x0000006000007945 */ /* 0x000fe20003800200 */
[----:B------:R-:W-:Y:S01]  /*0430*/  IMAD.MOV.U32 R5, RZ, RZ, RZ ;  /* 0x000000ffff057224 */ /* 0x000fe200078e00ff */
[----:B----4-:R-:W-:-:S04]  /*0440*/  ISETP.NE.U32.AND P0, PT, R6, RZ, PT ;  /* 0x000000ff0600720c */ /* 0x010fc80003f05070 */
[----:B------:R-:W-:-:S13]  /*0450*/  ISETP.NE.AND.EX P0, PT, R7, RZ, PT, P0 ;  /* 0x000000ff0700720c */ /* 0x000fda0003f05300 */
[----:B------:R-:W-:Y:S05]  /*0460*/  @!P0 BRA `(.L_x_3753) ;  /* 0x0000000000048947 */ /* 0x000fea0003800000 */
[----:B------:R4:W5:Y:S02]  /*0470*/  LD.E R5, desc[UR4][R2.64+0xbc] ;  /* 0x0000bc0402057980 */ /* 0x000964000c101900 */
.L_x_3753:
[----:B------:R-:W-:Y:S05]  /*0480*/  BSYNC.RECONVERGENT B0 ;  /* 0x0000000000007941 */ /* 0x000fea0003800200 */
.L_x_3752:
[----:B-----5:R-:W-:Y:S02]  /*0490*/  IADD3 R41, PT, PT, R5, R41, -R10 ;  /* 0x0000002905297210 */ /* 0x020fe40007ffe80a */
.L_x_3751:
[----:B------:R-:W-:Y:S05]  /*04a0*/  BSYNC.RECONVERGENT B1 ;  /* 0x0000000000017941 */ /* 0x000fea0003800200 */
.L_x_3749:
[----:B------:R-:W-:Y:S01]  /*04b0*/  IMAD.SHL.U32 R210, R219, 0x40, RZ ;  /* 0x00000040dbd27824 */ /* 0x000fe200078e00ff */
[----:B------:R-:W-:Y:S01]  /*04c0*/  MOV R6, R216 ;  /* 0x000000d800067202 */ /* 0x000fe20000000f00 */
[----:B------:R-:W-:-:S03]  /*04d0*/  IMAD.MOV.U32 R7, RZ, RZ, 0x0 ;  /* 0x00000000ff077424 */ /* 0x000fc600078e00ff */
[----:B------:R-:W-:-:S13]  /*04e0*/  ISETP.GT.AND P0, PT, R43, R210, PT ;  /* 0x000000d22b00720c */ /* 0x000fda0003f04270 */
[----:B-1234-:R-:W-:Y:S05]  /*04f0*/  @!P0 RET.REL.NODEC R6 `(_ZN5flash24flash_fwd_splitkv_kernelI23Flash_fwd_kernel_traitsILi128ELi64ELi128ELi4ELb0ELb0EN7cutlass10bfloat16_tE19Flash_kernel_traitsILi128ELi64ELi128ELi4ES3_EELb0ELb0ELb1ELb0ELb0ELb0ELb0ELb0EEEvNS_16Flash_fwd_paramsE) ;  /* 0xfffffff806c08950 */ /* 0x01efea0003c3ffff */
        /* <DEDUP_REMOVED lines=21> */
[----:B------:R-:W-:Y:S02]  /*0650*/  LOP3.LUT R12, R12, 0x38, RZ, 0xc0, !PT ;  /* 0x000000380c0c7812 */ /* 0x000fe400078ec0ff */
[----:B------:R-:W5:Y:S04]  /*0660*/  LD.E.64 R6, desc[UR4][R2.64+0xa0] ;  /* 0x0000a00402067980 */ /* 0x000f68000c101b00 */
[----:B------:R-:W5:Y:S04]  /*0670*/  LD.E R0, desc[UR4][R2.64+0xc0] ;  /* 0x0000c00402007980 */ /* 0x000f68000c101900 */
[----:B------:R1:W5:Y:S01]  /*0680*/  LD.E.64 R16, desc[UR4][R2.64+0x70] ;  /* 0x0000700402107980 */ /* 0x000362000c101b00 */
[----:B------:R-:W-:Y:S01]  /*0690*/  ISETP.NE.AND P6, PT, R12, RZ, PT ;  /* 0x000000ff0c00720c */ /* 0x000fe20003fc5270 */
[----:B------:R-:W-:Y:S01]  /*06a0*/  BSSY.RECONVERGENT B0, `(.L_x_3755) ;  /* 0x0000023000007945 */ /* 0x000fe20003800200 */
[----:B-1----:R-:W-:Y:S01]  /*06b0*/  IMAD.IADD R2, R43, 0x1, -R210 ;  /* 0x000000012b027824 */ /* 0x002fe200078e0ad2 */
[----:B------:R-:W-:-:S04]  /*06c0*/  SHF.R.U32.HI R3, RZ, 0x3, R198 ;  /* 0x00000003ff037819 */ /* 0x000fc800000116c6 */
[----:B------:R-:W-:Y:S01]  /*06d0*/  ISETP.GE.AND P2, PT, R3, R2, PT ;  /* 0x000000020300720c */ /* 0x000fe20003f46270 */
        /* <DEDUP_REMOVED lines=31> */
.L_x_3756:
[----:B------:R-:W-:Y:S05]  /*08d0*/  BSYNC.RECONVERGENT B0 ;  /* 0x0000000000007941 */ /* 0x000fea0003800200 */
.L_x_3755:
        /* <DEDUP_REMOVED lines=17> */
.L_x_3758:
[----:B------:R-:W-:Y:S05]  /*09f0*/  BSYNC.RECONVERGENT B0 ;  /* 0x0000000000007941 */ /* 0x000fea0003800200 */
.L_x_3757:
        /* <DEDUP_REMOVED lines=20> */
.L_x_3760:
[----:B------:R-:W-:Y:S05]  /*0b40*/  BSYNC.RECONVERGENT B0 ;  /* 0x0000000000007941 */ /* 0x000fea0003800200 */
.L_x_3759:
        /* <DEDUP_REMOVED lines=25> */
.L_x_3762:
[----:B------:R-:W-:Y:S05]  /*0ce0*/  BSYNC.RECONVERGENT B0 ;  /* 0x0000000000007941 */ /* 0x000fea0003800200 */
.L_x_3761:
[----:B------:R-:W-:Y:S01]  /*0cf0*/  MOV R217, 0x0 ;  /* 0x0000000000d97802 */ /* 0x000fe20000000f00 */
[----:B------:R-:W-:Y:S04]  /*0d00*/  @!P5 ST.E desc[UR4][R10.64], R5 ;  /* 0x000000050a00d985 */ /* 0x000fe8000c101904 */
[----:B------:R-:W-:Y:S04]  /*0d10*/  @!P4 ST.E desc[UR4][R10.64+0x40], R4 ;  /* 0x000040040a00c985 */ /* 0x000fe8000c101904 */
[----:B------:R1:W-:Y:S02]  /*0d20*/  @!P3 ST.E desc[UR4][R10.64+0x80], R2 ;  /* 0x000080020a00b985 */ /* 0x0003e4000c101904 */
[----:B-12---:R-:W-:Y:S05]  /*0d30*/  @P6 RET.REL.NODEC R216 `(_ZN5flash24flash_fwd_splitkv_kernelI23Flash_fwd_kernel_traitsILi128ELi64ELi128ELi4ELb0ELb0EN7cutlass10bfloat16_tE19Flash_kernel_traitsILi128ELi64ELi128ELi4ES3_EELb0ELb0ELb1ELb0ELb0ELb0ELb0ELb0EEEvNS_16Flash_fwd_paramsE) ;  /* 0xfffffff0d8b06950 */ /* 0x006fea0003c3ffff */
[----:B------:R-:W-:Y:S02]  /*0d40*/  MOV R3, 0x7f800000 ;  /* 0x7f80000000037802 */ /* 0x000fe40000000f00 */
[----:B------:R-:W-:-:S03]  /*0d50*/  MOV R217, 0x0 ;  /* 0x0000000000d97802 */ /* 0x000fc60000000f00 */
[----:B------:R1:W-:Y:S02]  /*0d60*/  ST.E desc[UR4][R10.64+0xc0], R3 ;  /* 0x0000c0030a007985 */ /* 0x0003e4000c101904 */
[----:B-1----:R-:W-:Y:S05]  /*0d70*/  RET.REL.NODEC R216 `(_ZN5flash24flash_fwd_splitkv_kernelI23Flash_fwd_kernel_traitsILi128ELi64ELi128ELi4ELb0ELb0EN7cutlass10bfloat16_tE19Flash_kernel_traitsILi128ELi64ELi128ELi4ES3_EELb0ELb0ELb1ELb0ELb0ELb0ELb0ELb0EEEvNS_16Flash_fwd_paramsE) ;  /* 0xfffffff0d8a07950 */ /* 0x002fea0003c3ffff */
.L_x_3754:
        /* <DEDUP_REMOVED lines=13> */
[----:B-----5:R-:W3:Y:S01]  /*0e50*/  LD.E.64 R8, desc[UR4][R2.64+0x168] ;  /* 0x0001680402087980 */ /* 0x020ee2000c101b00 */
        /* <DEDUP_REMOVED lines=34> */
[----:B------:R-:W-:Y:S01]  /*1080*/  LEA R226, P0, R4, R230, 0x2 ;  /* 0x000000e604e27211 */ /* 0x000fe200078010ff */
[----:B------:R-:W-:-:S03]  /*1090*/  IMAD.IADD R227, R5, 0x1, R0 ;  /* 0x0000000105e37824 */ /* 0x000fc600078e0200 */
[----:B------:R-:W-:Y:S02]  /*10a0*/  MOV R8, R7 ;  /* 0x0000000700087202 */ /* 0x000fe40000000f00 */
[----:B------:R-:W-:Y:S02]  /*10b0*/  LEA.HI.X R227, R4, R231, R227, 0x2, P0 ;  /* 0x000000e704e37211 */ /* 0x000fe400000f14e3 */
[----:B------:R-:W-:Y:S02]  /*10c0*/  @!P1 IADD3 R8, PT, PT, -R8, RZ, RZ ;  /* 0x000000ff08089210 */ /* 0x000fe40007ffe1ff */
        /* <DEDUP_REMOVED lines=42> */
[----:B--2---:R-:W-:Y:S02]  /*1370*/  IMAD R4, R13, R0, RZ ;  /* 0x000000000d047224 */ /* 0x004fe400078e02ff */
[----:B------:R-:W-:-:S04]  /*1380*/  IMAD.WIDE.U32 R36, R7, R16, R10 ;  /* 0x0000001007247225 */ /* 0x000fc800078e000a */
[----:B------:R-:W-:-:S04]  /*1390*/  IMAD.WIDE.U32 R10, R12, R0, RZ ;  /* 0x000000000c0a7225 */ /* 0x000fc800078e00ff */
[----:B------:R-:W-:Y:S02]  /*13a0*/  IMAD R6, R16, R6, R9 ;  /* 0x0000000610067224 */ /* 0x000fe400078e0209 */
[----:B------:R-:W-:Y:S01]  /*13b0*/  IMAD R4, R12, R5, R4 ;  /* 0x000000050c047224 */ /* 0x000fe200078e0204 */
[----:B------:R-:W-:Y:S01]  /*13c0*/  MOV R12, R10 ;  /* 0x0000000a000c7202 */ /* 0x000fe20000000f00 */
[----:B------:R-:W-:Y:S02]  /*13d0*/  IMAD.IADD R0, R37, 0x1, R6 ;  /* 0x0000000125007824 */ /* 0x000fe400078e0206 */
[----:B------:R-:W-:Y:S01]  /*13e0*/  IMAD.IADD R10, R11, 0x1, R4 ;  /* 0x000000010b0a7824 */ /* 0x000fe200078e0204 */
[----:B------:R-:W-:Y:S05]  /*13f0*/  BRA `(.L_x_3765) ;  /* 0x00000004003c7947 */ /* 0x000fea0003800000 */
.L_x_3764:
        /* <DEDUP_REMOVED lines=54> */
[----:B------:R-:W-:Y:S01]  /*1760*/  IMAD R4, R207, R223, RZ ;  /* 0x000000dfcf047224 */ /* 0x000fe200078e02ff */
[----:B------:R-:W-:Y:S01]  /*1770*/  @!P1 LOP3.LUT R8, RZ, R19, RZ, 0x33, !PT ;  /* 0x00000013ff089212 */ /* 0x000fe200078e33ff */
[----:B------:R-:W-:Y:S02]  /*1780*/  @!P2 IMAD R0, R5, R208, R0 ;  /* 0x000000d00500a224 */ /* 0x000fe400078e0200 */
[----:B------:R-:W-:Y:S01]  /*1790*/  @!P2 IMAD.WIDE.U32 R6, R208, R10, RZ ;  /* 0x0000000ad006a225 */ /* 0x000fe200078e00ff */
[----:B------:R-:W-:-:S03]  /*17a0*/  @!P2 SHF.R.S32.HI R5, RZ, 0x1f, R9 ;  /* 0x0000001fff05a819 */ /* 0x000fc60000011409 */
[----:B------:R-:W-:Y:S01]  /*17b0*/  IMAD.IADD R17, R17, 0x1, R4 ;  /* 0x0000000111117824 */ /* 0x000fe200078e0204 */
[----:B------:R-:W-:Y:S01]  /*17c0*/  @!P2 MOV R20, R6 ;  /* 0x000000060014a202 */ /* 0x000fe20000000f00 */
[----:B------:R-:W-:Y:S01]  /*17d0*/  @!P2 IMAD.IADD R21, R7, 0x1, R0 ;  /* 0x000000010715a824 */ /* 0x000fe200078e0200 */
[----:B------:R-:W-:Y:S01]  /*17e0*/  SHF.R.S32.HI R4, RZ, 0x1f, R8 ;  /* 0x0000001fff047819 */ /* 0x000fe20000011408 */
[----:B------:R-:W-:Y:S01]  /*17f0*/  @!P2 IMAD R0, R15, R9, RZ ;  /* 0x000000090f00a224 */ /* 0x000fe200078e02ff */
[----:B------:R-:W-:Y:S01]  /*1800*/  @P2 IADD3 R10, PT, PT, R10, R11, RZ ;  /* 0x0000000b0a0a2210 */ /* 0x000fe20007ffe0ff */
[----:B------:R-:W-:Y:S02]  /*1810*/  IMAD R7, R13, R8, RZ ;  /* 0x000000080d077224 */ /* 0x000fe400078e02ff */
[C---:B------:R-:W-:Y:S02]  /*1820*/  @!P2 IMAD R0, R14.reuse, R5, R0 ;  /* 0x000000050e00a224 */ /* 0x040fe400078e0200 */
[----:B------:R-:W-:-:S04]  /*1830*/  @!P2 IMAD.WIDE.U32 R14, R14, R9, R20 ;  /* 0x000000090e0ea225 */ /* 0x000fc800078e0014 */
[----:B------:R-:W-:-:S04]  /*1840*/  IMAD.WIDE.U32 R36, R12, R8, R16 ;  /* 0x000000080c247225 */ /* 0x000fc800078e0010 */
[----:B------:R-:W-:Y:S02]  /*1850*/  IMAD R7, R12, R4, R7 ;  /* 0x000000040c077224 */ /* 0x000fe400078e0207 */
[-C--:B------:R-:W-:Y:S02]  /*1860*/  @P2 IMAD R4, R209, R10.reuse, RZ ;  /* 0x0000000ad1042224 */ /* 0x080fe400078e02ff */
[----:B------:R-:W-:Y:S01]  /*1870*/  @P2 IMAD.WIDE.U32 R8, R208, R10, RZ ;  /* 0x0000000ad0082225 */ /* 0x000fe200078e00ff */
[----:B------:R-:W-:-:S03]  /*1880*/  @!P2 IADD3 R10, PT, PT, R15, R0, RZ ;  /* 0x000000000f0aa210 */ /* 0x000fc60007ffe0ff */
[----:B------:R-:W-:Y:S01]  /*1890*/  @!P2 IMAD.MOV.U32 R12, RZ, RZ, R14 ;  /* 0x000000ffff0ca224 */ /* 0x000fe200078e000e */
[----:B------:R-:W-:Y:S01]  /*18a0*/  IADD3 R0, PT, PT, R37, R7, RZ ;  /* 0x0000000725007210 */ /* 0x000fe20007ffe0ff */
[----:B------:R-:W-:Y:S01]  /*18b0*/  @P2 IMAD.MOV.U32 R12, RZ, RZ, R8 ;  /* 0x000000ffff0c2224 */ /* 0x000fe200078e0008 */
[----:B------:R-:W-:Y:S02]  /*18c0*/  @P2 IADD3 R10, PT, PT, R9, R4, RZ ;  /* 0x00000004090a2210 */ /* 0x000fe40007ffe0ff */
[----:B------:R-:W-:Y:S02]  /*18d0*/  MOV R15, RZ ;  /* 0x000000ff000f7202 */ /* 0x000fe40000000f00 */
[----:B------:R-:W-:Y:S02]  /*18e0*/  MOV R8, R223 ;  /* 0x000000df00087202 */ /* 0x000fe40000000f00 */
.L_x_3765:
[----:B------:R-:W-:Y:S05]  /*18f0*/  BSYNC.RECONVERGENT B0 ;  /* 0x0000000000007941 */ /* 0x000fea0003800200 */
.L_x_3763:
        /* <DEDUP_REMOVED lines=31> */
[----:B------:R-:W-:Y:S01]  /*1af0*/  IMAD R4, R40, -0x80, R41 ;  /* 0xffffff8028047824 */ /* 0x000fe200078e0229 */
[----:B------:R-:W-:Y:S01]  /*1b00*/  MOV R25, RZ ;  /* 0x000000ff00197202 */ /* 0x000fe20000000f00 */
[C---:B------:R-:W-:Y:S01]  /*1b10*/  VIADD R9, R24.reuse, 0x10 ;  /* 0x0000001018097836 */ /* 0x040fe20000000000 */
[----:B------:R-:W-:Y:S01]  /*1b20*/  LOP3.LUT R6, R5, 0x1e00, R6, 0xf8, !PT ;  /* 0x00001e0005067812 */ /* 0x000fe200078ef806 */
[C---:B------:R-:W-:Y:S01]  /*1b30*/  VIADD R5, R24.reuse, 0x30 ;  /* 0x0000003018057836 */ /* 0x040fe20000000000 */
[----:B------:R-:W-:Y:S01]  /*1b40*/  IADD3 R7, PT, PT, R24, 0x20, RZ ;  /* 0x0000002018077810 */ /* 0x000fe20007ffe0ff */
[----:B------:R-:W-:Y:S01]  /*1b50*/  IMAD.U32 R201, RZ, RZ, UR6 ;  /* 0x00000006ffc97e24 */ /* 0x000fe2000f8e00ff */
[----:B------:R-:W-:Y:S01]  /*1b60*/  BSSY.RECONVERGENT B0, `(.L_x_3766) ;  /* 0x000001e000007945 */ /* 0x000fe20003800200 */
[----:B------:R-:W-:Y:S01]  /*1b70*/  IADD3 R36, P2, PT, R196, R36, RZ ;  /* 0x00000024c4247210 */ /* 0x000fe20007f5e0ff */
[----:B------:R-:W-:Y:S01]  /*1b80*/  IMAD.WIDE.U32 R32, R219, 0x40, R24 ;  /* 0x00000040db207825 */ /* 0x000fe200078e0018 */
[----:B------:R-:W-:-:S02]  /*1b90*/  ISETP.GE.AND P0, PT, R9, R210, PT ;  /* 0x000000d20900720c */ /* 0x000fc40003f06270 */
[-C--:B------:R-:W-:Y:S01]  /*1ba0*/  ISETP.GE.AND P3, PT, R7, R210.reuse, PT ;  /* 0x000000d20700720c */ /* 0x080fe20003f66270 */
[----:B------:R-:W-:Y:S01]  /*1bb0*/  IMAD R229, R6, 0x2, R201 ;  /* 0x0000000206e57824 */ /* 0x000fe200078e02c9 */
[----:B------:R-:W-:Y:S02]  /*1bc0*/  ISETP.GE.AND P1, PT, R5, R210, PT ;  /* 0x000000d20500720c */ /* 0x000fe40003f26270 */
[----:B------:R-:W-:Y:S02]  /*1bd0*/  IADD3 R4, PT, PT, R4, 0x80, RZ ;  /* 0x0000008004047810 */ /* 0x000fe40007ffe0ff */
[----:B------:R-:W-:Y:S02]  /*1be0*/  LOP3.LUT R211, R196, 0x40, RZ, 0xfc, !PT ;  /* 0x00000040c4d37812 */ /* 0x000fe400078efcff */
[----:B------:R-:W-:Y:S01]  /*1bf0*/  IADD3 R23, PT, PT, R17, R23, RZ ;  /* 0x0000001711177210 */ /* 0x000fe20007ffe0ff */
[----:B--2---:R-:W-:Y:S06]  /*1c00*/  @P4 BRA `(.L_x_3767) ;  /* 0x00000000004c4947 */ /* 0x004fec0003800000 */
        /* <DEDUP_REMOVED lines=19> */
.L_x_3767:
[----:B------:R-:W-:Y:S05]  /*1d40*/  BSYNC.RECONVERGENT B0 ;  /* 0x0000000000007941 */ /* 0x000fea0003800200 */
.L_x_3766:
[----:B------:R-:W-:Y:S01]  /*1d50*/  BSSY.RECONVERGENT B0, `(.L_x_3768) ;  /* 0x0000019000007945 */ /* 0x000fe20003800200 */
[----:B------:R-:W-:-:S03]  /*1d60*/  ISETP.GE.AND P6, PT, R24, R4, PT ;  /* 0x000000041800720c */ /* 0x000fc60003fc6270 */
[----:B------:R-:W-:Y:S10]  /*1d70*/  @P0 BRA `(.L_x_3769) ;  /* 0x0000000000580947 */ /* 0x000ff40003800000 */
        /* <DEDUP_REMOVED lines=22> */
.L_x_3769:
[----:B------:R-:W-:Y:S05]  /*1ee0*/  BSYNC.RECONVERGENT B0 ;  /* 0x0000000000007941 */ /* 0x000fea0003800200 */
.L_x_3768:
[----:B------:R-:W-:Y:S01]  /*1ef0*/  IADD3.X R37, PT, PT, RZ, R0, RZ, P2, !PT ;  /* 0x00000000ff257210 */ /* 0x000fe200017fe4ff */
[----:B------:R-:W-:Y:S01]  /*1f00*/  BSSY.RECONVERGENT B0, `(.L_x_3770) ;  /* 0x000001d000007945 */ /* 0x000fe20003800200 */
[----:B------:R-:W-:Y:S01]  /*1f10*/  ISETP.GE.AND P0, PT, R9, R4, PT ;  /* 0x000000040900720c */ /* 0x000fe20003f06270 */
[----:B------:R-:W-:Y:S01]  /*1f20*/  IMAD R6, R207, R24, RZ ;  /* 0x00000018cf067224 */ /* 0x000fe200078e02ff */
[----:B------:R-:W-:Y:S01]  /*1f30*/  ISETP.GE.AND P5, PT, R7, R4, PT ;  /* 0x000000040700720c */ /* 0x000fe20003fa6270 */
[C---:B------:R-:W-:Y:S01]  /*1f40*/  IMAD.WIDE.U32 R36, R24.reuse, R206, R36 ;  /* 0x000000ce18247225 */ /* 0x040fe200078e0024 */
[----:B------:R-:W-:Y:S01]  /*1f50*/  IADD3 R13, PT, PT, R24, 0x40, RZ ;  /* 0x00000040180d7810 */ /* 0x000fe20007ffe0ff */
        /* <DEDUP_REMOVED lines=23> */
.L_x_3771:
[----:B------:R-:W-:Y:S05]  /*20d0*/  BSYNC.RECONVERGENT B0 ;  /* 0x0000000000007941 */ /* 0x000fea0003800200 */
.L_x_3770:
[----:B------:R-:W-:Y:S01]  /*20e0*/  IMAD.IADD R6, R37, 0x1, R6 ;  /* 0x0000000125067824 */ /* 0x000fe200078e0206 */
[----:B-----5:R-:W-:Y:S01]  /*20f0*/  LEA R212, P2, R36, R34, 0x1 ;  /* 0x0000002224d47211 */ /* 0x020fe200078408ff */
[----:B------:R-:W-:Y:S01]  /*2100*/  BSSY.RECONVERGENT B0, `(.L_x_3772) ;  /* 0x000001c000007945 */ /* 0x000fe20003800200 */
[-C--:B------:R-:W-:Y:S01]  /*2110*/  ISETP.GE.AND P4, PT, R5, R4.reuse, PT ;  /* 0x000000040500720c */ /* 0x080fe20003f86270 */
[----:B------:R-:W-:Y:S01]  /*2120*/  IMAD.SHL.U32 R0, R206, 0x10, RZ ;  /* 0x00000010ce007824 */ /* 0x000fe200078e00ff */
[----:B------:R-:W-:Y:S01]  /*2130*/  ISETP.GE.AND P3, PT, R13, R4, PT ;  /* 0x000000040d00720c */ /* 0x000fe20003f66270 */
[----:B------:R-:W-:Y:S01]  /*2140*/  VIADD R11, R24, 0x50 ;  /* 0x00000050180b7836 */ /* 0x000fe20000000000 */
        /* <DEDUP_REMOVED lines=23> */
.L_x_3773:
[----:B------:R-:W-:Y:S05]  /*22c0*/  BSYNC.RECONVERGENT B0 ;  /* 0x0000000000007941 */ /* 0x000fea0003800200 */
.L_x_3772:
[----:B------:R-:W-:Y:S04]  /*22d0*/  BSSY.RECONVERGENT B0, `(.L_x_3774) ;  /* 0x0000010000007945 */ /* 0x000fe80003800200 */
[----:B------:R-:W-:Y:S05]  /*22e0*/  @P6 BRA `(.L_x_3775) ;  /* 0x0000000000386947 */ /* 0x000fea0003800000 */
[-C--:B------:R-:W-:Y:S02]  /*22f0*/  ISETP.GE.AND P2, PT, R196, R224.reuse, PT ;  /* 0x000000e0c400720c */ /* 0x080fe40003f46270 */
        /* <DEDUP_REMOVED lines=13> */
.L_x_3775:
[----:B------:R-:W-:Y:S05]  /*23d0*/  BSYNC.RECONVERGENT B0 ;  /* 0x0000000000007941 */ /* 0x000fea0003800200 */
.L_x_3774:
        /* <DEDUP_REMOVED lines=21> */
.L_x_3777:
[----:B------:R-:W-:Y:S05]  /*2530*/  BSYNC.RECONVERGENT B0 ;  /* 0x0000000000007941 */ /* 0x000fea0003800200 */
.L_x_3776:
[----:B------:R-:W-:Y:S04]  /*2540*/  BSSY.RECONVERGENT B0, `(.L_x_3778) ;  /* 0x0000010000007945 */ /* 0x000fe80003800200 */
[----:B------:R-:W-:Y:S05]  /*2550*/  @P5 BRA `(.L_x_3779) ;  /* 0x0000000000385947 */ /* 0x000fea0003800000 */
[-C--:B------:R-:W-:Y:S02]  /*2560*/  ISETP.GE.AND P1, PT, R196, R224.reuse, PT ;  /* 0x000000e0c400720c */ /* 0x080fe40003f26270 */
[----:B------:R-:W-:Y:S02]  /*2570*/  ISETP.GE.AND P0, PT, R211, R224, PT ;  /* 0x000000e0d300720c */ /* 0x000fe40003f06270 */
[----:B----4-:R-:W-:-:S04]  /*2580*/  LEA R16, P5, R206, R26, 0x5 ;  /* 0x0000001ace107211 */ /* 0x010fc800078a28ff */
        /* <DEDUP_REMOVED lines=11> */
.L_x_3779:
[----:B------:R-:W-:Y:S05]  /*2640*/  BSYNC.RECONVERGENT B0 ;  /* 0x0000000000007941 */ /* 0x000fea0003800200 */
.L_x_3778:
[----:B------:R-:W-:Y:S01]  /*2650*/  BSSY.RECONVERGENT B0, `(.L_x_3780) ;  /* 0x0000012000007945 */ /* 0x000fe20003800200 */
[----:B------:R-:W-:Y:S02]  /*2660*/  ISETP.GE.AND P0, PT, R23, R4, PT ;  /* 0x000000041700720c */ /* 0x000fe40003f06270 */
[----:B----4-:R-:W-:Y:S01]  /*2670*/  IADD3 R17, PT, PT, R24, 0x70, RZ ;  /* 0x0000007018117810 */ /* 0x010fe20007ffe0ff */
        /* <DEDUP_REMOVED lines=15> */
.L_x_3781:
[----:B------:R-:W-:Y:S05]  /*2770*/  BSYNC.RECONVERGENT B0 ;  /* 0x0000000000007941 */ /* 0x000fea0003800200 */
.L_x_3780:
[----:B------:R-:W-:Y:S01]  /*2780*/  BSSY.RECONVERGENT B0, `(.L_x_3782) ;  /* 0x0000014000007945 */ /* 0x000fe20003800200 */
[----:B------:R-:W-:-:S03]  /*2790*/  ISETP.GE.AND P1, PT, R17, R4, PT ;  /* 0x000000041100720c */ /* 0x000fc60003f26270 */
[----:B------:R-:W-:Y:S10]  /*27a0*/  @P3 BRA `(.L_x_3783) ;  /* 0x0000000000443947 */ /* 0x000ff40003800000 */
[----:B----4-:R-:W-:Y:S01]  /*27b0*/  MOV R28, R26 ;  /* 0x0000001a001c7202 */ /* 0x010fe20000000f00 */
        /* <DEDUP_REMOVED lines=16> */
.L_x_3783:
[----:B------:R-:W-:Y:S05]  /*28c0*/  BSYNC.RECONVERGENT B0 ;  /* 0x0000000000007941 */ /* 0x000fea0003800200 */
.L_x_3782:
        /* <DEDUP_REMOVED lines=16> */
.L_x_3785:
[----:B------:R-:W-:Y:S05]  /*29d0*/  BSYNC.RECONVERGENT B0 ;  /* 0x0000000000007941 */ /* 0x000fea0003800200 */
.L_x_3784:
[----:B------:R-:W-:Y:S04]  /*29e0*/  BSSY.RECONVERGENT B0, `(.L_x_3786) ;  /* 0x0000013000007945 */ /* 0x000fe80003800200 */
[----:B------:R-:W-:Y:S05]  /*29f0*/  @P0 BRA `(.L_x_3787) ;  /* 0x0000000000440947 */ /* 0x000fea0003800000 */
        /* <DEDUP_REMOVED lines=17> */
.L_x_3787:
[----:B------:R-:W-:Y:S05]  /*2b10*/  BSYNC.RECONVERGENT B0 ;  /* 0x0000000000007941 */ /* 0x000fea0003800200 */
.L_x_3786:
        /* <DEDUP_REMOVED lines=17> */
.L_x_3789:
[----:B------:R-:W-:Y:S05]  /*2c30*/  BSYNC.RECONVERGENT B0 ;  /* 0x0000000000007941 */ /* 0x000fea0003800200 */
.L_x_3788:
[----:B------:R-:W2:Y:S04]  /*2c40*/  LD.E.64 R32, desc[UR4][R2.64+0x1c0] ;  /* 0x0001c00402207980 */ /* 0x000ea8000c101b00 */
[----:B----4-:R-:W4:Y:S01]  /*2c50*/  LD.E.64 R28, desc[UR4][R2.64+0x1b8] ;  /* 0x0001b804021c7980 */ /* 0x010f22000c101b00 */
[----:B-1----:R-:W-:Y:S02]  /*2c60*/  IMAD.MOV.U32 R26, RZ, RZ, R218 ;  /* 0x000000ffff1a7224 */ /* 0x002fe400078e00da */
[----:B------:R-:W-:Y:S01]  /*2c70*/  IMAD.MOV.U32 R27, RZ, RZ, RZ ;  /* 0x000000ffff1b7224 */ /* 0x000fe200078e00ff */
[----:B------:R1:W5:Y:S01]  /*2c80*/  LD.E R18, desc[UR4][R2.64+0xd8] ;  /* 0x0000d80402127980 */ /* 0x000362000c101900 */
[----:B------:R-:W-:Y:S02]  /*2c90*/  IABS R16, R19 ;  /* 0x0000001300107213 */ /* 0x000fe40000000000 */
[----:B------:R-:W-:Y:S01]  /*2ca0*/  IABS R14, R218 ;  /* 0x000000da000e7213 */ /* 0x000fe20000000000 */
[----:B------:R-:W0:Y:S01]  /*2cb0*/  LDGDEPBAR ;  /* 0x00000000000079af */ /* 0x000e220000000000 */
[----:B--2---:R-:W-:-:S04]  /*2cc0*/  IMAD.WIDE.U32 R26, R217, R32, R26 ;  /* 0x00000020d91a7225 */ /* 0x004fc800078e001a */
[----:B------:R-:W-:Y:S01]  /*2cd0*/  IMAD R0, R33, R217, RZ ;  /* 0x000000d921007224 */ /* 0x000fe200078e02ff */
[----:B----4-:R-:W-:-:S04]  /*2ce0*/  LEA R32, P0, R26, R28, 0x2 ;  /* 0x0000001c1a207211 */ /* 0x010fc800078010ff */
[----:B------:R-:W-:-:S04]  /*2cf0*/  IADD3 R0, PT, PT, R27, R0, RZ ;  /* 0x000000001b007210 */ /* 0x000fc80007ffe0ff */
[----:B------:R-:W-:-:S05]  /*2d00*/  LEA.HI.X R33, R26, R29, R0, 0x2, P0 ;  /* 0x0000001d1a217211 */ /* 0x000fca00000f1400 */
[----:B------:R1:W5:Y:S01]  /*2d10*/  LD.E R0, desc[UR4][R32.64] ;  /* 0x0000000420007980 */ /* 0x000362000c101900 */
[----:B------:R1:W2:Y:S01]  /*2d20*/  I2F.RP R26, R16 ;  /* 0x00000010001a7306 */ /* 0x0002a20000209400 */
[----:B------:R-:W-:Y:S01]  /*2d30*/  IMAD.MOV.U32 R28, RZ, RZ, RZ ;  /* 0x000000ffff1c7224 */ /* 0x000fe200078e00ff */
[----:B------:R-:W-:-:S04]  /*2d40*/  DEPBAR.LE SB0, 0x0 ;  /* 0x000080000000791a */ /* 0x000fc80000000000 */
[----:B------:R-:W-:-:S07]  /*2d50*/  IMAD R215, R209, R24, RZ ;  /* 0x00000018d1d77224 */ /* 0x000fce00078e02ff */
[----:B------:R-:W-:Y:S05]  /*2d60*/  WARPSYNC.ALL ;  /* 0x0000000000007948 */ /* 0x000fea0003800000 */
[----:B------:R-:W-:Y:S01]  /*2d70*/  BSSY.RECONVERGENT B0, `(.L_x_3790) ;  /* 0x000003d000007945 */ /* 0x000fe20003800200 */
[----:B--2---:R-:W2:Y:S02]  /*2d80*/  MUFU.RCP R22, R26 ;  /* 0x0000001a00167308 */ /* 0x004ea40000001000 */
[----:B--2---:R-:W-:-:S06]  /*2d90*/  VIADD R22, R22, 0xffffffe ;  /* 0x0ffffffe16167836 */ /* 0x004fcc0000000000 */
[----:B------:R-:W2:Y:S02]  /*2da0*/  F2I.FTZ.U32.TRUNC.NTZ R29, R22 ;  /* 0x00000016001d7305 */ /* 0x000ea4000021f000 */
[----:B--2---:R-:W-:-:S05]  /*2db0*/  IADD3 R6, PT, PT, RZ, -R29, RZ ;  /* 0x8000001dff067210 */ /* 0x004fca0007ffe0ff */
[----:B------:R-:W-:Y:S01]  /*2dc0*/  IMAD R25, R6, R16, RZ ;  /* 0x0000001006197224 */ /* 0x000fe200078e02ff */
[----:B------:R-:W-:-:S03]  /*2dd0*/  IABS R6, R19 ;  /* 0x0000001300067213 */ /* 0x000fc60000000000 */
[----:B------:R-:W-:Y:S01]  /*2de0*/  IMAD.HI.U32 R25, R29, R25, R28 ;  /* 0x000000191d197227 */ /* 0x000fe200078e001c */
[----:B------:R-:W-:-:S05]  /*2df0*/  IADD3 R6, PT, PT, RZ, -R6, RZ ;  /* 0x80000006ff067210 */ /* 0x000fca0007ffe0ff */
[----:B------:R-:W-:-:S04]  /*2e00*/  IMAD.HI.U32 R25, R25, R14, RZ ;  /* 0x0000000e19197227 */ /* 0x000fc800078e00ff */
[----:B------:R-:W-:Y:S01]  /*2e10*/  IMAD R27, R25, R6, R14 ;  /* 0x00000006191b7224 */ /* 0x000fe200078e020e */
[----:B------:R-:W-:Y:S01]  /*2e20*/  LOP3.LUT R6, R218, R19, RZ, 0x3c, !PT ;  /* 0x00000013da067212 */ /* 0x000fe200078e3cff */
[----:B------:R-:W-:Y:S03]  /*2e30*/  BAR.SYNC.DEFER_BLOCKING 0x0 ;  /* 0x0000000000007b1d */ /* 0x000fe60000010000 */
[----:B------:R-:W-:Y:S02]  /*2e40*/  ISETP.GT.U32.AND P1, PT, R16, R27, PT ;  /* 0x0000001b1000720c */ /* 0x000fe40003f24070 */
[----:B------:R-:W-:Y:S01]  /*2e50*/  ISETP.GE.AND P0, PT, R6, RZ, PT ;  /* 0x000000ff0600720c */ /* 0x000fe20003f06270 */
[----:B------:R-:W-:-:S04]  /*2e60*/  IMAD R6, R15, R208, RZ ;  /* 0x000000d00f067224 */ /* 0x000fc800078e02ff */
[----:B------:R-:W-:-:S06]  /*2e70*/  IMAD R6, R8, R209, R6 ;  /* 0x000000d108067224 */ /* 0x000fcc00078e0206 */
[----:B------:R-:W-:Y:S01]  /*2e80*/  @!P1 IMAD.IADD R27, R27, 0x1, -R16 ;  /* 0x000000011b1b9824 */ /* 0x000fe200078e0a10 */
[----:B------:R-:W-:Y:S02]  /*2e90*/  @!P1 IADD3 R25, PT, PT, R25, 0x1, RZ ;  /* 0x0000000119199810 */ /* 0x000fe40007ffe0ff */
[----:B------:R-:W-:Y:S02]  /*2ea0*/  ISETP.NE.AND P1, PT, R19, RZ, PT ;  /* 0x000000ff1300720c */ /* 0x000fe40003f25270 */
[----:B------:R-:W-:Y:S01]  /*2eb0*/  ISETP.GE.U32.AND P2, PT, R27, R16, PT ;  /* 0x000000101b00720c */ /* 0x000fe20003f46070 */
[----:B------:R-:W-:-:S12]  /*2ec0*/  IMAD.WIDE.U32 R26, R8, R208, RZ ;  /* 0x000000d0081a7225 */ /* 0x000fd800078e00ff */
[----:B------:R-:W-:-:S05]  /*2ed0*/  @P2 VIADD R25, R25, 0x1 ;  /* 0x0000000119192836 */ /* 0x000fca0000000000 */
[----:B------:R-:W-:Y:S02]  /*2ee0*/  @!P0 IADD3 R25, PT, PT, -R25, RZ, RZ ;  /* 0x000000ff19198210 */ /* 0x000fe40007ffe1ff */
[----:B------:R-:W-:Y:S01]  /*2ef0*/  @!P1 LOP3.LUT R25, RZ, R19, RZ, 0x33, !PT ;  /* 0x00000013ff199212 */ /* 0x000fe200078e33ff */
[----:B------:R-:W-:Y:S01]  /*2f00*/  IMAD.IADD R19, R27, 0x1, R6 ;  /* 0x000000011b137824 */ /* 0x000fe200078e0206 */
[----:B------:R-:W-:Y:S01]  /*2f10*/  IADD3 R12, P1, P0, R26, R12, R196 ;  /* 0x0000000c1a0c7210 */ /* 0x000fe2000783e0c4 */
[----:B------:R-:W-:Y:S01]  /*2f20*/  IMAD.SHL.U32 R6, R208, 0x10, RZ ;  /* 0x00000010d0067824 */ /* 0x000fe200078e00ff */
[----:B------:R-:W-:Y:S01]  /*2f30*/  SHF.R.S32.HI R8, RZ, 0x1f, R25 ;  /* 0x0000001fff087819 */ /* 0x000fe20000011419 */
[-C--:B------:R-:W-:Y:S01]  /*2f40*/  IMAD R15, R31, R25.reuse, RZ ;  /* 0x000000191f0f7224 */ /* 0x080fe200078e02ff */
[----:B------:R-:W-:Y:S01]  /*2f50*/  IADD3.X R10, PT, PT, R19, R10, RZ, P1, P0 ;  /* 0x0000000a130a7210 */ /* 0x000fe20000fe04ff */
[----:B------:R-:W-:-:S04]  /*2f60*/  IMAD.WIDE.U32 R26, R30, R25, RZ ;  /* 0x000000191e1a7225 */ /* 0x000fc800078e00ff */
[----:B------:R-:W-:Y:S01]  /*2f70*/  IMAD R8, R8, R30, R15 ;  /* 0x0000001e08087224 */ /* 0x000fe200078e020f */
[----:B------:R-:W-:Y:S01]  /*2f80*/  IADD3 R26, P0, PT, R12, R26, RZ ;  /* 0x0000001a0c1a7210 */ /* 0x000fe20007f1e0ff */
[----:B-----5:R-:W2:Y:S03]  /*2f90*/  MUFU.RCP R15, R18 ;  /* 0x00000012000f7308 */ /* 0x020ea60000001000 */
[----:B------:R-:W-:Y:S02]  /*2fa0*/  IADD3 R27, PT, PT, R27, R8, RZ ;  /* 0x000000081b1b7210 */ /* 0x000fe40007ffe0ff */
[----:B------:R-:W-:-:S03]  /*2fb0*/  SHF.L.U64.HI R8, R208, 0x4, R209 ;  /* 0x00000004d0087819 */ /* 0x000fc600000102d1 */
[----:B------:R-:W-:Y:S02]  /*2fc0*/  IMAD.X R27, R10, 0x1, R27, P0 ;  /* 0x000000010a1b7824 */ /* 0x000fe400000e061b */
[----:B------:R-:W-:-:S05]  /*2fd0*/  IMAD.WIDE.U32 R26, R24, R208, R26 ;  /* 0x000000d0181a7225 */ /* 0x000fca00078e001a */
[----:B------:R-:W-:Y:S02]  /*2fe0*/  IADD3 R215, PT, PT, R27, R215, RZ ;  /* 0x000000d71bd77210 */ /* 0x000fe40007ffe0ff */
[----:B------:R-:W-:-:S04]  /*2ff0*/  LEA R214, P0, R26, R20, 0x1 ;  /* 0x000000141ad67211 */ /* 0x000fc800078008ff */
[----:B------:R-:W-:Y:S01]  /*3000*/  LEA.HI.X R215, R26, R21, R215, 0x1, P0 ;  /* 0x000000151ad77211 */ /* 0x000fe200000f0cd7 */
[----:B--2---:R-:W-:Y:S01]  /*3010*/  FMUL.FTZ R0, R0, R15 ;  /* 0x0000000f00007220 */ /* 0x004fe20000410000 */
[----:B------:R-:W-:Y:S07]  /*3020*/  @P6 BRA `(.L_x_3791) ;  /* 0x00000000003c6947 */ /* 0x000fee0003800000 */
        /* <DEDUP_REMOVED lines=15> */
.L_x_3791:
[----:B------:R4:W-:Y:S04]  /*3120*/  STS.128 [R229+0xc000], RZ ;  /* 0x00c000ffe5007388 */ /* 0x0009e80000000c00 */
[----:B------:R4:W-:Y:S02]  /*3130*/  STS.128 [R229+0x10000], RZ ;  /* 0x010000ffe5007388 */ /* 0x0009e40000000c00 */
.L_x_3792:
[----:B------:R-:W-:Y:S05]  /*3140*/  BSYNC.RECONVERGENT B0 ;  /* 0x0000000000007941 */ /* 0x000fea0003800200 */
.L_x_3790:
        /* <DEDUP_REMOVED lines=12> */
[-C--:B------:R-:W-:Y:S01]  /*3210*/  ISETP.GE.AND P0, PT, R5, R4.reuse, PT ;  /* 0x000000040500720c */ /* 0x080fe20003f06270 */
[----:B------:R1:W-:Y:S01]  /*3220*/  @P2 STS.128 [R229+0x10800], RZ ;  /* 0x010800ffe5002388 */ /* 0x0003e20000000c00 */
[----:B------:R-:W-:Y:S02]  /*3230*/  LEA.HI.X R11, R6, R215, R8, 0x1, P1 ;  /* 0x000000d7060b7211 */ /* 0x000fe400008f0c08 */
[-C--:B------:R-:W-:Y:S02]  /*3240*/  ISETP.GE.AND P6, PT, R13, R4.reuse, PT ;  /* 0x000000040d00720c */ /* 0x080fe40003fc6270 */
[----:B------:R-:W-:-:S02]  /*3250*/  ISETP.GE.AND P4, PT, R23, R4, PT ;  /* 0x000000041700720c */ /* 0x000fc40003f86270 */
[----:B------:R-:W-:Y:S02]  /*3260*/  LOP3.LUT R5, R134, 0x400, RZ, 0xc0, !PT ;  /* 0x0000040086057812 */ /* 0x000fe400078ec0ff */
[----:B------:R-:W-:Y:S02]  /*3270*/  LOP3.LUT R7, R7, 0x8, R198, 0xf8, !PT ;  /* 0x0000000807077812 */ /* 0x000fe400078ef8c6 */
        /* <DEDUP_REMOVED lines=15> */
.L_x_3794:
[----:B------:R-:W-:Y:S05]  /*3370*/  BSYNC.RECONVERGENT B0 ;  /* 0x0000000000007941 */ /* 0x000fea0003800200 */
.L_x_3793:
        /* <DEDUP_REMOVED lines=20> */
.L_x_3796:
[----:B------:R-:W-:Y:S05]  /*34c0*/  BSYNC.RECONVERGENT B0 ;  /* 0x0000000000007941 */ /* 0x000fea0003800200 */
.L_x_3795:
[----:B------:R1:W-:Y:S01]  /*34d0*/  @P0 STS.128 [R229+0xd800], RZ ;  /* 0x00d800ffe5000388 */ /* 0x0003e20000000c00 */
[----:B------:R-:W-:Y:S01]  /*34e0*/  IMAD R6, R6, 0x2, R5 ;  /* 0x0000000206067824 */ /* 0x000fe200078e0205 */
[----:B------:R-:W-:Y:S01]  /*34f0*/  LOP3.LUT R8, R8, R133, RZ, 0xfc, !PT ;  /* 0x0000008508087212 */ /* 0x000fe200078efcff */
[----:B------:R-:W-:Y:S01]  /*3500*/  BSSY.RECONVERGENT B0, `(.L_x_3797) ;  /* 0x0000014000007945 */ /* 0x000fe20003800200 */
[----:B------:R1:W-:Y:S01]  /*3510*/  @P0 STS.128 [R229+0x11800], RZ ;  /* 0x011800ffe5000388 */ /* 0x0003e20000000c00 */
[----:B------:R-:W-:Y:S02]  /*3520*/  ISETP.GE.AND P3, PT, R17, R4, PT ;  /* 0x000000041100720c */ /* 0x000fe40003f66270 */
[----:B------:R-:W-:Y:S01]  /*3530*/  IADD3 R127, PT, PT, R201, R6, RZ ;  /* 0x00000006c97f7210 */ /* 0x000fe20007ffe0ff */
[----:B------:R-:W-:Y:S01]  /*3540*/  IMAD R113, R8, 0x2, R201 ;  /* 0x0000000208717824 */ /* 0x000fe200078e02c9 */
[----:B------:R-:W-:Y:S09]  /*3550*/  @P0 BRA `(.L_x_3798) ;  /* 0x0000000000380947 */ /* 0x000ff20003800000 */
        /* <DEDUP_REMOVED lines=14> */
.L_x_3798:
[----:B------:R-:W-:Y:S05]  /*3640*/  BSYNC.RECONVERGENT B0 ;  /* 0x0000000000007941 */ /* 0x000fea0003800200 */
.L_x_3797:
        /* <DEDUP_REMOVED lines=21> */
.L_x_3800:
[----:B------:R-:W-:Y:S05]  /*37a0*/  BSYNC.RECONVERGENT B0 ;  /* 0x0000000000007941 */ /* 0x000fea0003800200 */
.L_x_3799:
        /* <DEDUP_REMOVED lines=18> */
.L_x_3802:
[----:B------:R-:W-:Y:S05]  /*38d0*/  BSYNC.RECONVERGENT B0 ;  /* 0x0000000000007941 */ /* 0x000fea0003800200 */
.L_x_3801:
        /* <DEDUP_REMOVED lines=21> */
.L_x_3804:
[----:B------:R-:W-:Y:S05]  /*3a30*/  BSYNC.RECONVERGENT B0 ;  /* 0x0000000000007941 */ /* 0x000fea0003800200 */
.L_x_3803:
        /* <DEDUP_REMOVED lines=19> */
.L_x_3806:
[----:B------:R-:W-:Y:S05]  /*3b70*/  BSYNC.RECONVERGENT B0 ;  /* 0x0000000000007941 */ /* 0x000fea0003800200 */
.L_x_3805:
[----:B------:R-:W-:Y:S01]  /*3b80*/  LDSM.16.M88.4 R68, [R113] ;  /* 0x000000007144783b */ /* 0x000fe20000000200 */
[----:B------:R-:W-:Y:S01]  /*3b90*/  R2P PR, R198, 0x6 ;  /* 0x00000006c6007804 */ /* 0x000fe20000000000 */
[----:B------:R-:W-:Y:S01]  /*3ba0*/  IMAD.MOV.U32 R197, RZ, RZ, 0x20 ;  /* 0x00000020ffc57424 */ /* 0x000fe200078e00ff */
[----:B------:R-:W-:Y:S01]  /*3bb0*/  ISETP.NE.AND P6, PT, R40, 0x1, PT ;  /* 0x000000012800780c */ /* 0x000fe20003fc5270 */
[----:B------:R-:W5:Y:S01]  /*3bc0*/  LDSM.16.M88.4 R20, [R127+0x4000] ;  /* 0x004000007f14783b */ /* 0x000f620000000200 */
[----:B------:R-:W-:Y:S01]  /*3bd0*/  IMAD.MOV.U32 R42, RZ, RZ, 0x40 ;  /* 0x00000040ff2a7424 */ /* 0x000fe200078e00ff */
[----:B------:R-:W-:Y:S01]  /*3be0*/  BSSY.RECONVERGENT B1, `(.L_x_3807) ;  /* 0x0000188000017945 */ /* 0x000fe20003800200 */
[----:B------:R-:W-:Y:S01]  /*3bf0*/  SEL R132, R197, 0xffffffe0, !P1 ;  /* 0xffffffe0c5847807 */ /* 0x000fe20004800000 */
[----:B-12---:R-:W1:Y:S02]  /*3c00*/  LDSM.16.M88.4 R12, [R127+0x4800] ;  /* 0x004800007f0c783b */ /* 0x006e640000000200 */
[----:B------:R-:W-:-:S02]  /*3c10*/  SEL R42, R42, 0xffffffc0, !P2 ;  /* 0xffffffc02a2a7807 */ /* 0x000fc40005000000 */
[----:B------:R-:W-:Y:S01]  /*3c20*/  IMAD.IADD R125, R113, 0x1, R132 ;  /* 0x00000001717d7824 */ /* 0x000fe200078e0284 */
[----:B------:R-:W-:Y:S01]  /*3c30*/  IADD3 R124, PT, PT, R127, R132, RZ ;  /* 0x000000847f7c7210 */ /* 0x000fe20007ffe0ff */
[----:B------:R-:W2:Y:S01]  /*3c40*/  LDSM.16.M88.4 R4, [R127+0x5000] ;  /* 0x005000007f04783b */ /* 0x000ea20000000200 */
[----:B------:R-:W-:Y:S01]  /*3c50*/  IMAD.IADD R129, R113, 0x1, R42 ;  /* 0x0000000171817824 */ /* 0x000fe200078e022a */
[----:B------:R-:W-:Y:S02]  /*3c60*/  IADD3 R135, PT, PT, R127, R42, RZ ;  /* 0x0000002a7f877210 */ /* 0x000fe40007ffe0ff */
[----:B------:R-:W4:Y:S01]  /*3c70*/  LDSM.16.M88.4 R100, [R127+0x5800] ;  /* 0x005800007f64783b */ /* 0x000f220000000200 */
[C---:B------:R-:W-:Y:S01]  /*3c80*/  IMAD.IADD R138, R132.reuse, 0x1, R129 ;  /* 0x00000001848a7824 */ /* 0x040fe200078e0281 */
[----:B------:R-:W-:Y:S02]  /*3c90*/  IADD3 R42, PT, PT, R132, R135, RZ ;  /* 0x00000087842a7210 */ /* 0x000fe40007ffe0ff */
[----:B------:R-:W4:Y:S04]  /*3ca0*/  LDSM.16.M88.4 R92, [R127+0x6000] ;  /* 0x006000007f5c783b */ /* 0x000f280000000200 */
[----:B------:R-:W4:Y:S04]  /*3cb0*/  LDSM.16.M88.4 R84, [R127+0x6800] ;  /* 0x006800007f54783b */ /* 0x000f280000000200 */
[----:B------:R-:W4:Y:S04]  /*3cc0*/  LDSM.16.M88.4 R76, [R127+0x7000] ;  /* 0x007000007f4c783b */ /* 0x000f280000000200 */
[----:B------:R-:W4:Y:S04]  /*3cd0*/  LDSM.16.M88.4 R32, [R127+0x7800] ;  /* 0x007800007f20783b */ /* 0x000f280000000200 */
[----:B------:R-:W-:Y:S04]  /*3ce0*/  LDSM.16.M88.4 R52, [R125] ;  /* 0x000000007d34783b */ /* 0x000fe80000000200 */
[----:B------:R-:W4:Y:S01]  /*3cf0*/  LDSM.16.M88.4 R28, [R124+0x4000] ;  /* 0x004000007c1c783b */ /* 0x000f220000000200 */
[C---:B-----5:R-:W-:Y:S03]  /*3d00*/  HMMA.16816.F32.BF16 R24, R68.reuse, R20, RZ ;  /* 0x000000144418723c */ /* 0x060fe600000418ff */
[----:B---3--:R-:W3:Y:S04]  /*3d10*/  LDSM.16.M88.4 R44, [R124+0x4800] ;  /* 0x004800007c2c783b */ /* 0x008ee80000000200 */
[----:B------:R-:W5:Y:S01]  /*3d20*/  LDSM.16.M88.4 R36, [R124+0x5000] ;  /* 0x005000007c24783b */ /* 0x000f620000000200 */
[C---:B------:R-:W-:Y:S03]  /*3d30*/  HMMA.16816.F32.BF16 R20, R68.reuse, R22, RZ ;  /* 0x000000164414723c */ /* 0x040fe600000418ff */
[----:B------:R-:W-:Y:S04]  /*3d40*/  LDSM.16.M88.4 R60, [R124+0x7800] ;  /* 0x007800007c3c783b */ /* 0x000fe80000000200 */
[----:B------:R-:W-:Y:S01]  /*3d50*/  LDSM.16.M88.4 R56, [R129] ;  /* 0x000000008138783b */ /* 0x000fe20000000200 */
[C---:B-1----:R-:W-:Y:S03]  /*3d60*/  HMMA.16816.F32.BF16 R16, R68.reuse, R12, RZ ;  /* 0x0000000c4410723c */ /* 0x042fe600000418ff */
        /* <DEDUP_REMOVED lines=42> */
[----:B------:R-:W5:Y:S07]  /*4010*/  LDSM.16.M88.4 R48, [R135+0x6800] ;  /* 0x006800008730783b */ /* 0x000f6e0000000200 */
[C---:B---3--:R-:W-:Y:S08]  /*4020*/  HMMA.16816.F32.BF16 R16, R56.reuse, R44, R16 ;  /* 0x0000002c3810723c */ /* 0x048ff00000041810 */
[C---:B------:R-:W-:Y:S01]  /*4030*/  HMMA.16816.F32.BF16 R12, R56.reuse, R46, R12 ;  /* 0x0000002e380c723c */ /* 0x040fe2000004180c */
[----:B------:R-:W-:Y:S07]  /*4040*/  LDSM.16.M88.4 R44, [R138] ;  /* 0x000000008a2c783b */ /* 0x000fee0000000200 */
[C---:B----4-:R-:W-:Y:S08]  /*4050*/  HMMA.16816.F32.BF16 R8, R56.reuse, R36, R8 ;  /* 0x000000243808723c */ /* 0x050ff00000041808 */
[C---:B------:R-:W-:Y:S01]  /*4060*/  HMMA.16816.F32.BF16 R4, R56.reuse, R38, R4 ;  /* 0x000000263804723c */ /* 0x040fe20000041804 */
        /* <DEDUP_REMOVED lines=12> */
[----:B------:R-:W4:Y:S04]  /*4130*/  LDSM.16.M88.4 R52, [R42+0x5000] ;  /* 0x005000002a34783b */ /* 0x000f280000000200 */
[----:B------:R-:W-:Y:S03]  /*4140*/  LDSM.16.M88.4 R64, [R42+0x7000] ;  /* 0x007000002a40783b */ /* 0x000fe60000000200 */
[C---:B-----5:R-:W-:Y:S08]  /*4150*/  HMMA.16816.F32.BF16 R88, R56.reuse, R48, R88 ;  /* 0x000000303858723c */ /* 0x060ff00000041858 */
[C---:B------:R-:W-:Y:S01]  /*4160*/  HMMA.16816.F32.BF16 R84, R56.reuse, R50, R84 ;  /* 0x000000323854723c */ /* 0x040fe20000041854 */
[----:B------:R-:W5:Y:S07]  /*4170*/  LDSM.16.M88.4 R48, [R42+0x5800] ;  /* 0x005800002a30783b */ /* 0x000f6e0000000200 */
[C---:B---3--:R-:W-:Y:S08]  /*4180*/  HMMA.16816.F32.BF16 R80, R56.reuse, R36, R80 ;  /* 0x000000243850723c */ /* 0x048ff00000041850 */
[C---:B------:R-:W-:Y:S01]  /*4190*/  HMMA.16816.F32.BF16 R76, R56.reuse, R38, R76 ;  /* 0x00000026384c723c */ /* 0x040fe2000004184c */
[----:B------:R-:W3:Y:S07]  /*41a0*/  LDSM.16.M88.4 R36, [R42+0x6000] ;  /* 0x006000002a24783b */ /* 0x000eee0000000200 */
        /* <DEDUP_REMOVED lines=9> */
[----:B------:R-:W2:Y:S07]  /*4240*/  LDSM.16.M88.4 R28, [R127+0x8800] ;  /* 0x008800007f1c783b */ /* 0x000eae0000000200 */
[C---:B----4-:R-:W-:Y:S08]  /*4250*/  HMMA.16816.F32.BF16 R8, R44.reuse, R52, R8 ;  /* 0x000000342c08723c */ /* 0x050ff00000041808 */
[C---:B------:R-:W-:Y:S01]  /*4260*/  HMMA.16816.F32.BF16 R4, R44.reuse, R54, R4 ;  /* 0x000000362c04723c */ /* 0x040fe20000041804 */
[----:B------:R-:W4:Y:S07]  /*4270*/  LDSM.16.M88.4 R52, [R127+0x9800] ;  /* 0x009800007f34783b */ /* 0x000f2e0000000200 */
[C---:B-----5:R-:W-:Y:S08]  /*4280*/  HMMA.16816.F32.BF16 R104, R44.reuse, R48, R104 ;  /* 0x000000302c68723c */ /* 0x060ff00000041868 */
[C---:B------:R-:W-:Y:S01]  /*4290*/  HMMA.16816.F32.BF16 R100, R44.reuse, R50, R100 ;  /* 0x000000322c64723c */ /* 0x040fe20000041864 */
[----:B------:R-:W5:Y:S07]  /*42a0*/  LDSM.16.M88.4 R48, [R127+0xa000] ;  /* 0x00a000007f30783b */ /* 0x000f6e0000000200 */
        /* <DEDUP_REMOVED lines=24> */
[----:B------:R-:W4:Y:S07]  /*4430*/  LDSM.16.M88.4 R52, [R124+0xb000] ;  /* 0x00b000007c34783b */ /* 0x000f2e0000000200 */
[C---:B-----5:R-:W-:Y:S08]  /*4440*/  HMMA.16816.F32.BF16 R96, R112.reuse, R48, R96 ;  /* 0x000000307060723c */ /* 0x060ff00000041860 */
[C---:B------:R-:W-:Y:S01]  /*4450*/  HMMA.16816.F32.BF16 R92, R112.reuse, R50, R92 ;  /* 0x00000032705c723c */ /* 0x040fe2000004185c */
[----:B------:R-:W5:Y:S04]  /*4460*/  LDSM.16.M88.4 R48, [R124+0xb800] ;  /* 0x00b800007c30783b */ /* 0x000f680000000200 */
[----:B------:R-:W-:Y:S03]  /*4470*/  LDSM.16.M88.4 R124, [R135+0x9800] ;  /* 0x00980000877c783b */ /* 0x000fe60000000200 */
        /* <DEDUP_REMOVED lines=32> */
[----:B------:R-:W-:Y:S01]  /*4680*/  HMMA.16816.F32.BF16 R68, R44, R50, R68 ;  /* 0x000000322c44723c */ /* 0x000fe20000041844 */
[----:B------:R-:W5:Y:S04]  /*4690*/  LDSM.16.M88.4 R48, [R42+0x9800] ;  /* 0x009800002a30783b */ /* 0x000f680000000200 */
[----:B------:R-:W5:Y:S03]  /*46a0*/  LDSM.16.M88.4 R44, [R42+0xa000] ;  /* 0x00a000002a2c783b */ /* 0x000f660000000200 */
        /* <DEDUP_REMOVED lines=8> */
[----:B------:R-:W2:Y:S01]  /*4730*/  LDSM.16.M88.4 R28, [R42+0xb800] ;  /* 0x00b800002a1c783b */ /* 0x000ea20000000200 */
        /* <DEDUP_REMOVED lines=13> */
[C---:B------:R-:W-:Y:S08]  /*4810*/  HMMA.16816.F32.BF16 R16, R64.reuse, R56, R16 ;  /* 0x000000384010723c */ /* 0x040ff00000041810 */
[C---:B------:R-:W-:Y:S08]  /*4820*/  HMMA.16816.F32.BF16 R12, R64.reuse, R58, R12 ;  /* 0x0000003a400c723c */ /* 0x040ff0000004180c */
[C---:B----4-:R-:W-:Y:S08]  /*4830*/  HMMA.16816.F32.BF16 R8, R64.reuse, R52, R8 ;  /* 0x000000344008723c */ /* 0x050ff00000041808 */
[C---:B------:R-:W-:Y:S08]  /*4840*/  HMMA.16816.F32.BF16 R4, R64.reuse, R54, R4 ;  /* 0x000000364004723c */ /* 0x040ff00000041804 */
[C---:B-----5:R-:W-:Y:S08]  /*4850*/  HMMA.16816.F32.BF16 R104, R64.reuse, R48, R104 ;  /* 0x000000304068723c */ /* 0x060ff00000041868 */
[C---:B------:R-:W-:Y:S08]  /*4860*/  HMMA.16816.F32.BF16 R100, R64.reuse, R50, R100 ;  /* 0x000000324064723c */ /* 0x040ff00000041864 */
[C---:B------:R-:W-:Y:S08]  /*4870*/  HMMA.16816.F32.BF16 R96, R64.reuse, R44, R96 ;  /* 0x0000002c4060723c */ /* 0x040ff00000041860 */
[C---:B------:R-:W-:Y:S08]  /*4880*/  HMMA.16816.F32.BF16 R92, R64.reuse, R46, R92 ;  /* 0x0000002e405c723c */ /* 0x040ff0000004185c */
[C---:B---3--:R-:W-:Y:S08]  /*4890*/  HMMA.16816.F32.BF16 R88, R64.reuse, R36, R88 ;  /* 0x000000244058723c */ /* 0x048ff00000041858 */
[C---:B------:R-:W-:Y:S08]  /*48a0*/  HMMA.16816.F32.BF16 R84, R64.reuse, R38, R84 ;  /* 0x000000264054723c */ /* 0x040ff00000041854 */
[C---:B-1----:R-:W-:Y:S08]  /*48b0*/  HMMA.16816.F32.BF16 R80, R64.reuse, R32, R80 ;  /* 0x000000204050723c */ /* 0x042ff00000041850 */
[C---:B------:R-:W-:Y:S08]  /*48c0*/  HMMA.16816.F32.BF16 R76, R64.reuse, R34, R76 ;  /* 0x00000022404c723c */ /* 0x040ff0000004184c */
[C---:B--2---:R-:W-:Y:S08]  /*48d0*/  HMMA.16816.F32.BF16 R72, R64.reuse, R28, R72 ;  /* 0x0000001c4048723c */ /* 0x044ff00000041848 */
        /* <DEDUP_REMOVED lines=16> */
.L_x_3810:
        /* <DEDUP_REMOVED lines=60> */
.L_x_3811:
[----:B------:R-:W-:Y:S05]  /*4da0*/  BSYNC.RECONVERGENT B0 ;  /* 0x0000000000007941 */ /* 0x000fea0003800200 */
.L_x_3809:
[----:B------:R-:W-:Y:S01]  /*4db0*/  IMAD.SHL.U32 R29, R206, 0x20, RZ ;  /* 0x00000020ce1d7824 */ /* 0x000fe200078e00ff */
        /* <DEDUP_REMOVED lines=106> */
.L_x_3808:
[----:B------:R-:W-:Y:S05]  /*5460*/  BSYNC.RECONVERGENT B1 ;  /* 0x0000000000017941 */ /* 0x000fea0003800200 */
.L_x_3807:
[----:B------:R-:W-:Y:S01]  /*5470*/  SHF.R.U32.HI R42, RZ, 0x2, R198 ;  /* 0x00000002ff2a7819 */ /* 0x000fe200000116c6 */
[----:B-1----:R-:W-:Y:S01]  /*5480*/  IMAD.SHL.U32 R44, R198, 0x2, RZ ;  /* 0x00000002c62c7824 */ /* 0x002fe200078e00ff */
[----:B------:R-:W2:Y:S02]  /*5490*/  LD.E R139, desc[UR4][R2.64+0xdc] ;  /* 0x0000dc04028b7980 */ /* 0x000ea4000c101900 */
[----:B------:R-:W-:Y:S02]  /*54a0*/  LOP3.LUT R42, R42, 0x7, RZ, 0xc0, !PT ;  /* 0x000000072a2a7812 */ /* 0x000fe400078ec0ff */
[----:B------:R-:W-:Y:S02]  /*54b0*/  LOP3.LUT R44, R44, 0x6, RZ, 0xc0, !PT ;  /* 0x000000062c2c7812 */ /* 0x000fe400078ec0ff */
[----:B------:R-:W-:-:S03]  /*54c0*/  LOP3.LUT R28, R42, 0x1f0, R199, 0xf8, !PT ;  /* 0x000001f02a1c7812 */ /* 0x000fc600078ef8c7 */
[----:B------:R-:W-:Y:S02]  /*54d0*/  IMAD.IADD R29, R223, 0x1, R44 ;  /* 0x00000001df1d7824 */ /* 0x000fe400078e022c */
[----:B------:R-:W-:Y:S02]  /*54e0*/  IMAD R28, R219, 0x40, R28 ;  /* 0x00000040db1c7824 */ /* 0x000fe400078e021c */
[C---:B------:R-:W-:Y:S01]  /*54f0*/  VIADD R35, R29.reuse, 0x1 ;  /* 0x000000011d237836 */ /* 0x040fe20000000000 */
[CC--:B------:R-:W-:Y:S01]  /*5500*/  ISETP.GE.AND P1, PT, R29.reuse, R41.reuse, PT ;  /* 0x000000291d00720c */ /* 0x0c0fe20003f26270 */
[----:B------:R-:W-:Y:S01]  /*5510*/  VIADD R32, R29, 0x8 ;  /* 0x000000081d207836 */ /* 0x000fe20000000000 */
[----:B------:R-:W-:Y:S01]  /*5520*/  IADD3 R28, PT, PT, R41, R28, -R43 ;  /* 0x0000001c291c7210 */ /* 0x000fe20007ffe82b */
[----:B------:R-:W-:Y:S01]  /*5530*/  VIADD R121, R29, 0x9 ;  /* 0x000000091d797836 */ /* 0x000fe20000000000 */
[-C--:B------:R-:W-:Y:S01]  /*5540*/  ISETP.GE.AND P0, PT, R35, R41.reuse, PT ;  /* 0x000000292300720c */ /* 0x080fe20003f06270 */
[----:B------:R-:W-:Y:S01]  /*5550*/  VIADD R31, R29, 0x10 ;  /* 0x000000101d1f7836 */ /* 0x000fe20000000000 */
[-C--:B------:R-:W-:Y:S01]  /*5560*/  ISETP.GE.AND P5, PT, R32, R41.reuse, PT ;  /* 0x000000292000720c */ /* 0x080fe20003fa6270 */
[C---:B------:R-:W-:Y:S01]  /*5570*/  IMAD.IADD R33, R28.reuse, 0x1, -R35 ;  /* 0x000000011c217824 */ /* 0x040fe200078e0a23 */
[-C--:B------:R-:W-:Y:S01]  /*5580*/  ISETP.GE.AND P4, PT, R121, R41.reuse, PT ;  /* 0x000000297900720c */ /* 0x080fe20003f86270 */
[C---:B------:R-:W-:Y:S01]  /*5590*/  IMAD.IADD R39, R28.reuse, 0x1, -R32 ;  /* 0x000000011c277824 */ /* 0x040fe200078e0a20 */
[----:B------:R-:W-:Y:S01]  /*55a0*/  ISETP.GE.AND P3, PT, R31, R41, PT ;  /* 0x000000291f00720c */ /* 0x000fe20003f66270 */
[C---:B------:R-:W-:Y:S01]  /*55b0*/  IMAD.IADD R30, R28.reuse, 0x1, -R121 ;  /* 0x000000011c1e7824 */ /* 0x040fe200078e0a79 */
[----:B------:R-:W-:Y:S01]  /*55c0*/  IABS R33, R33 ;  /* 0x0000002100217213 */ /* 0x000fe20000000000 */
[----:B------:R-:W-:Y:S01]  /*55d0*/  IMAD.IADD R37, R28, 0x1, -R31 ;  /* 0x000000011c257824 */ /* 0x000fe200078e0a1f */
[----:B------:R-:W-:Y:S01]  /*55e0*/  IABS R39, R39 ;  /* 0x0000002700277213 */ /* 0x000fe20000000000 */
[C---:B------:R-:W-:Y:S01]  /*55f0*/  VIADD R125, R29.reuse, 0x11 ;  /* 0x000000111d7d7836 */ /* 0x040fe20000000000 */
[----:B------:R-:W-:Y:S01]  /*5600*/  I2FP.F32.S32 R33, R33 ;  /* 0x0000002100217245 */ /* 0x000fe20000201400 */
[C---:B------:R-:W-:Y:S01]  /*5610*/  VIADD R123, R29.reuse, 0x18 ;  /* 0x000000181d7b7836 */ /* 0x040fe20000000000 */
[----:B------:R-:W-:Y:S01]  /*5620*/  I2FP.F32.S32 R39, R39 ;  /* 0x0000002700277245 */ /* 0x000fe20000201400 */
[----:B------:R-:W-:Y:S01]  /*5630*/  VIADD R51, R29, 0x29 ;  /* 0x000000291d337836 */ /* 0x000fe20000000000 */
[----:B------:R-:W-:Y:S01]  /*5640*/  IABS R30, R30 ;  /* 0x0000001e001e7213 */ /* 0x000fe20000000000 */
[C---:B------:R-:W-:Y:S01]  /*5650*/  FFMA.FTZ R33, -R0.reuse, R33, R25 ;  /* 0x0000002100217223 */ /* 0x040fe20000010119 */
[----:B------:R-:W-:Y:S01]  /*5660*/  IABS R37, R37 ;  /* 0x0000002500257213 */ /* 0x000fe20000000000 */
[----:B------:R-:W-:Y:S01]  /*5670*/  FFMA.FTZ R25, -R0, R39, R20 ;  /* 0x0000002700197223 */ /* 0x000fe20000010114 */
[----:B------:R-:W-:Y:S01]  /*5680*/  I2FP.F32.S32 R30, R30 ;  /* 0x0000001e001e7245 */ /* 0x000fe20000201400 */
[C---:B------:R-:W-:Y:S01]  /*5690*/  IMAD.IADD R20, R28.reuse, 0x1, -R125 ;  /* 0x000000011c147824 */ /* 0x040fe200078e0a7d */
[----:B------:R-:W-:Y:S01]  /*56a0*/  I2FP.F32.S32 R37, R37 ;  /* 0x0000002500257245 */ /* 0x000fe20000201400 */
[----:B------:R-:W-:Y:S01]  /*56b0*/  IMAD.IADD R49, R28, 0x1, -R123 ;  /* 0x000000011c317824 */ /* 0x000fe200078e0a7b */
[----:B------:R-:W-:Y:S01]  /*56c0*/  FSEL R33, R33, -INF , !P0 ;  /* 0xff80000021217808 */ /* 0x000fe20004000000 */
[C---:B------:R-:W-:Y:S01]  /*56d0*/  FFMA.FTZ R30, -R0.reuse, R30, R21 ;  /* 0x0000001e001e7223 */ /* 0x040fe20000010115 */
[----:B------:R-:W-:Y:S01]  /*56e0*/  IABS R20, R20 ;  /* 0x0000001400147213 */ /* 0x000fe20000000000 */
[----:B------:R-:W-:Y:S01]  /*56f0*/  FFMA.FTZ R21, -R0, R37, R16 ;  /* 0x0000002500157223 */ /* 0x000fe20000010110 */
[----:B------:R-:W-:Y:S01]  /*5700*/  IABS R49, R49 ;  /* 0x0000003100317213 */ /* 0x000fe20000000000 */
[C---:B------:R-:W-:Y:S01]  /*5710*/  VIADD R37, R29.reuse, 0x21 ;  /* 0x000000211d257836 */ /* 0x040fe20000000000 */
[----:B------:R-:W-:Y:S01]  /*5720*/  I2FP.F32.S32 R20, R20 ;  /* 0x0000001400147245 */ /* 0x000fe20000201400 */
[----:B------:R-:W-:Y:S01]  /*5730*/  VIADD R39, R29, 0x20 ;  /* 0x000000201d277836 */ /* 0x000fe20000000000 */
[----:B------:R-:W-:Y:S01]  /*5740*/  I2FP.F32.S32 R49, R49 ;  /* 0x0000003100317245 */ /* 0x000fe20000201400 */
[----:B------:R-:W-:-:S02]  /*5750*/  IMAD.IADD R32, R28, 0x1, -R37 ;  /* 0x000000011c207824 */ /* 0x000fc400078e0a25 */
[----:B------:R-:W-:Y:S01]  /*5760*/  FFMA.FTZ R17, -R0, R20, R17 ;  /* 0x0000001400117223 */ /* 0x000fe20000010111 */
[----:B------:R-:W-:Y:S02]  /*5770*/  IMAD.IADD R45, R28, 0x1, -R39 ;  /* 0x000000011c2d7824 */ /* 0x000fe400078e0a27 */
[----:B------:R-:W-:Y:S01]  /*5780*/  FFMA.FTZ R20, -R0, R49, R12 ;  /* 0x0000003100147223 */ /* 0x000fe2000001010c */
[----:B------:R-:W-:Y:S01]  /*5790*/  IABS R32, R32 ;  /* 0x0000002000207213 */ /* 0x000fe20000000000 */
[----:B------:R-:W-:Y:S01]  /*57a0*/  IMAD.IADD R12, R28, 0x1, -R51 ;  /* 0x000000011c0c7824 */ /* 0x000fe200078e0a33 */
[----:B------:R-:W-:Y:S01]  /*57b0*/  IABS R45, R45 ;  /* 0x0000002d002d7213 */ /* 0x000fe20000000000 */
[C---:B------:R-:W-:Y:S01]  /*57c0*/  VIADD R109, R29.reuse, 0x38 ;  /* 0x000000381d6d7836 */ /* 0x040fe20000000000 */
[----:B------:R-:W-:Y:S01]  /*57d0*/  I2FP.F32.S32 R32, R32 ;  /* 0x0000002000207245 */ /* 0x000fe20000201400 */
[C---:B------:R-:W-:Y:S01]  /*57e0*/  VIADD R119, R29.reuse, 0x28 ;  /* 0x000000281d777836 */ /* 0x040fe20000000000 */
[----:B------:R-:W-:Y:S01]  /*57f0*/  IABS R12, R12 ;  /* 0x0000000c000c7213 */ /* 0x000fe20000000000 */
[----:B------:R-:W-:Y:S01]  /*5800*/  VIADD R111, R29, 0x31 ;  /* 0x000000311d6f7836 */ /* 0x000fe20000000000 */
[----:B------:R-:W-:Y:S01]  /*5810*/  I2FP.F32.S32 R45, R45 ;  /* 0x0000002d002d7245 */ /* 0x000fe20000201400 */
[----:B------:R-:W-:Y:S01]  /*5820*/  FFMA.FTZ R251, -R0, R32, R9 ;  /* 0x0000002000fb7223 */ /* 0x000fe20000010109 */
[----:B------:R-:W-:Y:S01]  /*5830*/  I2FP.F32.S32 R12, R12 ;  /* 0x0000000c000c7245 */ /* 0x000fe20000201400 */
[----:B------:R-:W-:-:S02]  /*5840*/  IMAD.IADD R9, R28, 0x1, -R109 ;  /* 0x000000011c097824 */ /* 0x000fc400078e0a6d */
[C---:B------:R-:W-:Y:S02]  /*5850*/  VIADD R65, R29.reuse, 0x48 ;  /* 0x000000481d417836 */ /* 0x040fe40000000000 */
[----:B------:R-:W-:Y:S01]  /*5860*/  FFMA.FTZ R36, -R0, R45, R8 ;  /* 0x0000002d00247223 */ /* 0x000fe20000010108 */
[----:B------:R-:W-:Y:S02]  /*5870*/  IMAD.IADD R53, R28, 0x1, -R119 ;  /* 0x000000011c357824 */ /* 0x000fe400078e0a77 */
[----:B------:R-:W-:Y:S01]  /*5880*/  FFMA.FTZ R49, -R0, R12, R5 ;  /* 0x0000000c00317223 */ /* 0x000fe20000010105 */
[C---:B------:R-:W-:Y:S01]  /*5890*/  IMAD.IADD R8, R28.reuse, 0x1, -R111 ;  /* 0x000000011c087824 */ /* 0x040fe200078e0a6f */
[----:B------:R-:W-:Y:S01]  /*58a0*/  IABS R9, R9 ;  /* 0x0000000900097213 */ /* 0x000fe20000000000 */
[C---:B------:R-:W-:Y:S01]  /*58b0*/  IMAD.IADD R5, R28.reuse, 0x1, -R65 ;  /* 0x000000011c057824 */ /* 0x040fe200078e0a41 */
[----:B------:R-:W-:Y:S01]  /*58c0*/  IABS R53, R53 ;  /* 0x0000003500357213 */ /* 0x000fe20000000000 */
[C---:B------:R-:W-:Y:S01]  /*58d0*/  VIADD R47, R29.reuse, 0x19 ;  /* 0x000000191d2f7836 */ /* 0x040fe20000000000 */
[----:B------:R-:W-:Y:S01]  /*58e0*/  I2FP.F32.S32 R9, R9 ;  /* 0x0000000900097245 */ /* 0x000fe20000201400 */
[C---:B------:R-:W-:Y:S01]  /*58f0*/  VIADD R115, R29.reuse, 0x40 ;  /* 0x000000401d737836 */ /* 0x040fe20000000000 */
[----:B------:R-:W-:Y:S01]  /*5900*/  IABS R8, R8 ;  /* 0x0000000800087213 */ /* 0x000fe20000000000 */
[C---:B------:R-:W-:Y:S01]  /*5910*/  VIADD R117, R29.reuse, 0x39 ;  /* 0x000000391d757836 */ /* 0x040fe20000000000 */
[----:B------:R-:W-:Y:S01]  /*5920*/  IABS R5, R5 ;  /* 0x0000000500057213 */ /* 0x000fe20000000000 */
[----:B------:R-:W-:Y:S01]  /*5930*/  IMAD.IADD R16, R28, 0x1, -R47 ;  /* 0x000000011c107824 */ /* 0x000fe200078e0a2f */
[----:B------:R-:W-:Y:S01]  /*5940*/  I2FP.F32.S32 R53, R53 ;  /* 0x0000003500357245 */ /* 0x000fe20000201400 */
[----:B------:R-:W-:Y:S01]  /*5950*/  FFMA.FTZ R100, -R0, R9, R100 ;  /* 0x0000000900647223 */ /* 0x000fe20000010164 */
[----:B------:R-:W-:Y:S01]  /*5960*/  I2FP.F32.S32 R8, R8 ;  /* 0x0000000800087245 */ /* 0x000fe20000201400 */
[C---:B------:R-:W-:Y:S01]  /*5970*/  VIADD R63, R29.reuse, 0x49 ;  /* 0x000000491d3f7836 */ /* 0x040fe20000000000 */
[----:B------:R-:W-:Y:S01]  /*5980*/  I2FP.F32.S32 R5, R5 ;  /* 0x0000000500057245 */ /* 0x000fe20000201400 */
[----:B------:R-:W-:Y:S01]  /*5990*/  IMAD.IADD R9, R28, 0x1, -R115 ;  /* 0x000000011c097824 */ /* 0x000fe200078e0a73 */
[----:B------:R-:W-:Y:S01]  /*59a0*/  IABS R16, R16 ;  /* 0x0000001000107213 */ /* 0x000fe20000000000 */
[----:B------:R-:W-:-:S02]  /*59b0*/  VIADD R67, R29, 0x41 ;  /* 0x000000411d437836 */ /* 0x000fc40000000000 */
[----:B------:R-:W-:Y:S01]  /*59c0*/  FFMA.FTZ R53, -R0, R53, R4 ;  /* 0x0000003500357223 */ /* 0x000fe20000010104 */
[----:B------:R-:W-:Y:S02]  /*59d0*/  IMAD.IADD R173, R28, 0x1, -R117 ;  /* 0x000000011cad7824 */ /* 0x000fe400078e0a75 */
[C---:B------:R-:W-:Y:S01]  /*59e0*/  FFMA.FTZ R247, -R0.reuse, R8, R105 ;  /* 0x0000000800f77223 */ /* 0x040fe20000010169 */
[C---:B------:R-:W-:Y:S02]  /*59f0*/  VIADD R45, R29.reuse, 0x60 ;  /* 0x000000601d2d7836 */ /* 0x040fe40000000000 */
[----:B------:R-:W-:Y:S01]  /*5a00*/  FFMA.FTZ R92, -R0, R5, R92 ;  /* 0x00000005005c7223 */ /* 0x000fe2000001015c */
[C---:B------:R-:W-:Y:S01]  /*5a10*/  IMAD.IADD R4, R28.reuse, 0x1, -R63 ;  /* 0x000000011c047824 */ /* 0x040fe200078e0a3f */
[----:B------:R-:W-:Y:S01]  /*5a20*/  IABS R9, R9 ;  /* 0x0000000900097213 */ /* 0x000fe20000000000 */
[C---:B------:R-:W-:Y:S01]  /*5a30*/  IMAD.IADD R8, R28.reuse, 0x1, -R67 ;  /* 0x000000011c087824 */ /* 0x040fe200078e0a43 */
[----:B------:R-:W-:Y:S01]  /*5a40*/  IABS R173, R173 ;  /* 0x000000ad00ad7213 */ /* 0x000fe20000000000 */
[----:B------:R-:W-:Y:S01]  /*5a50*/  IMAD.IADD R5, R28, 0x1, -R45 ;  /* 0x000000011c057824 */ /* 0x000fe200078e0a2d */
[----:B------:R-:W-:Y:S01]  /*5a60*/  I2FP.F32.S32 R16, R16 ;  /* 0x0000001000107245 */ /* 0x000fe20000201400 */
[C---:B------:R-:W-:Y:S01]  /*5a70*/  VIADD R113, R29.reuse, 0x30 ;  /* 0x000000301d717836 */ /* 0x040fe20000000000 */
[----:B------:R-:W-:Y:S01]  /*5a80*/  IABS R4, R4 ;  /* 0x0000000400047213 */ /* 0x000fe20000000000 */
[C---:B------:R-:W-:Y:S01]  /*5a90*/  VIADD R57, R29.reuse, 0x58 ;  /* 0x000000581d397836 */ /* 0x040fe20000000000 */
[----:B------:R-:W-:Y:S01]  /*5aa0*/  I2FP.F32.S32 R9, R9 ;  /* 0x0000000900097245 */ /* 0x000fe20000201400 */
[----:B------:R-:W-:Y:S01]  /*5ab0*/  FFMA.FTZ R16, -R0, R16, R13 ;  /* 0x0000001000107223 */ /* 0x000fe2000001010d */
[----:B------:R-:W-:Y:S01]  /*5ac0*/  IABS R8, R8 ;  /* 0x0000000800087213 */ /* 0x000fe20000000000 */
[----:B------:R-:W-:Y:S01]  /*5ad0*/  IMAD.IADD R13, R28, 0x1, -R113 ;  /* 0x000000011c0d7824 */ /* 0x000fe200078e0a71 */
[----:B------:R-:W-:Y:S01]  /*5ae0*/  I2FP.F32.S32 R173, R173 ;  /* 0x000000ad00ad7245 */ /* 0x000fe20000201400 */
[C---:B------:R-:W-:Y:S01]  /*5af0*/  FFMA.FTZ R96, -R0.reuse, R9, R96 ;  /* 0x0000000900607223 */ /* 0x040fe20000010160 */
[----:B------:R-:W-:Y:S01]  /*5b00*/  IABS R5, R5 ;  /* 0x0000000500057213 */ /* 0x000fe20000000000 */
[C---:B------:R-:W-:Y:S01]  /*5b10*/  VIADD R55, R29.reuse, 0x59 ;  /* 0x000000591d377836 */ /* 0x040fe20000000000 */
[----:B------:R-:W-:Y:S01]  /*5b20*/  I2FP.F32.S32 R4, R4 ;  /* 0x0000000400047245 */ /* 0x000fe20000201400 */
[----:B------:R-:W-:Y:S01]  /*5b30*/  FFMA.FTZ R173, -R0, R173, R101 ;  /* 0x000000ad00ad7223 */ /* 0x000fe20000010165 */
[----:B------:R-:W-:Y:S01]  /*5b40*/  I2FP.F32.S32 R8, R8 ;  /* 0x0000000800087245 */ /* 0x000fe20000201400 */
[----:B------:R-:W-:Y:S01]  /*5b50*/  IMAD.IADD R9, R28, 0x1, -R57 ;  /* 0x000000011c097824 */ /* 0x000fe200078e0a39 */
[----:B------:R-:W-:Y:S01]  /*5b60*/  I2FP.F32.S32 R5, R5 ;  /* 0x0000000500057245 */ /* 0x000fe20000201400 */
[----:B------:R-:W-:Y:S01]  /*5b70*/  VIADD R101, R29, 0x51 ;  /* 0x000000511d657836 */ /* 0x000fe20000000000 */
[----:B------:R-:W-:Y:S01]  /*5b80*/  IABS R13, R13 ;  /* 0x0000000d000d7213 */ /* 0x000fe20000000000 */
[C---:B------:R-:W-:Y:S01]  /*5b90*/  FFMA.FTZ R93, -R0.reuse, R4, R93 ;  /* 0x00000004005d7223 */ /* 0x040fe2000001015d */
[----:B------:R-:W-:Y:S01]  /*5ba0*/  FFMA.FTZ R97, -R0, R8, R97 ;  /* 0x0000000800617223 */ /* 0x000fe20000010161 */
[----:B------:R-:W-:-:S02]  /*5bb0*/  IMAD.IADD R4, R28, 0x1, -R55 ;  /* 0x000000011c047824 */ /* 0x000fc400078e0a37 */
[----:B------:R-:W-:Y:S01]  /*5bc0*/  FFMA.FTZ R80, -R0, R5, R80 ;  /* 0x0000000500507223 */ /* 0x000fe20000010150 */
[C---:B------:R-:W-:Y:S01]  /*5bd0*/  IMAD.IADD R8, R28.reuse, 0x1, -R101 ;  /* 0x000000011c087824 */ /* 0x040fe200078e0a65 */
[----:B------:R-:W-:Y:S01]  /*5be0*/  IABS R9, R9 ;  /* 0x0000000900097213 */ /* 0x000fe20000000000 */
[C---:B------:R-:W-:Y:S01]  /*5bf0*/  IMAD.IADD R5, R28.reuse, 0x1, -R29 ;  /* 0x000000011c057824 */ /* 0x040fe200078e0a1d */
[----:B------:R-:W-:Y:S01]  /*5c00*/  I2FP.F32.S32 R13, R13 ;  /* 0x0000000d000d7245 */ /* 0x000fe20000201400 */
[C---:B------:R-:W-:Y:S01]  /*5c10*/  VIADD R105, R29.reuse, 0x50 ;  /* 0x000000501d697836 */ /* 0x040fe20000000000 */
[----:B------:R-:W-:Y:S01]  /*5c20*/  IABS R4, R4 ;  /* 0x0000000400047213 */ /* 0x000fe20000000000 */
[----:B------:R-:W-:Y:S01]  /*5c30*/  VIADD R12, R28, 0x8 ;  /* 0x000000081c0c7836 */ /* 0x000fe20000000000 */
[----:B------:R-:W-:Y:S01]  /*5c40*/  I2FP.F32.S32 R9, R9 ;  /* 0x0000000900097245 */ /* 0x000fe20000201400 */
[----:B------:R-:W-:Y:S01]  /*5c50*/  FFMA.FTZ R104, -R0, R13, R104 ;  /* 0x0000000d00687223 */ /* 0x000fe20000010168 */
[----:B------:R-:W-:Y:S01]  /*5c60*/  IABS R8, R8 ;  /* 0x0000000800087213 */ /* 0x000fe20000000000 */
[----:B------:R-:W-:Y:S01]  /*5c70*/  IMAD.IADD R13, R28, 0x1, -R105 ;  /* 0x000000011c0d7824 */ /* 0x000fe200078e0a69 */
[----:B------:R-:W-:Y:S01]  /*5c80*/  IABS R5, R5 ;  /* 0x0000000500057213 */ /* 0x000fe20000000000 */
[----:B------:R-:W-:Y:S01]  /*5c90*/  FFMA.FTZ R84, -R0, R9, R84 ;  /* 0x0000000900547223 */ /* 0x000fe20000010154 */
[----:B------:R-:W-:Y:S01]  /*5ca0*/  I2FP.F32.S32 R4, R4 ;  /* 0x0000000400047245 */ /* 0x000fe20000201400 */
[----:B------:R-:W-:Y:S01]  /*5cb0*/  IMAD.IADD R9, R12, 0x1, -R29 ;  /* 0x000000010c097824 */ /* 0x000fe200078e0a1d */
[----:B------:R-:W-:Y:S01]  /*5cc0*/  I2FP.F32.S32 R8, R8 ;  /* 0x0000000800087245 */ /* 0x000fe20000201400 */
[----:B------:R-:W-:Y:S01]  /*5cd0*/  VIADD R61, R29, 0x61 ;  /* 0x000000611d3d7836 */ /* 0x000fe20000000000 */
[----:B------:R-:W-:Y:S01]  /*5ce0*/  I2FP.F32.S32 R5, R5 ;  /* 0x0000000500057245 */ /* 0x000fe20000201400 */
[C---:B------:R-:W-:Y:S01]  /*5cf0*/  FFMA.FTZ R85, -R0.reuse, R4, R85 ;  /* 0x0000000400557223 */ /* 0x040fe20000010155 */
[----:B------:R-:W-:Y:S01]  /*5d00*/  IABS R13, R13 ;  /* 0x0000000d000d7213 */ /* 0x000fe20000000000 */
[----:B------:R-:W-:Y:S01]  /*5d10*/  FFMA.FTZ R89, -R0, R8, R89 ;  /* 0x0000000800597223 */ /* 0x000fe20000010159 */
[----:B------:R-:W-:-:S02]  /*5d20*/  IMAD.IADD R4, R12, 0x1, -R35 ;  /* 0x000000010c047824 */ /* 0x000fc400078e0a23 */
[----:B------:R-:W-:Y:S01]  /*5d30*/  FFMA.FTZ R24, -R0, R5, R24 ;  /* 0x0000000500187223 */ /* 0x000fe20000010118 */
[----:B------:R-:W-:Y:S01]  /*5d40*/  IMAD.IADD R8, R28, 0x1, -R61 ;  /* 0x000000011c087824 */ /* 0x000fe200078e0a3d */
[----:B------:R-:W-:Y:S01]  /*5d50*/  IABS R9, R9 ;  /* 0x0000000900097213 */ /* 0x000fe20000000000 */
[----:B------:R-:W-:Y:S01]  /*5d60*/  VIADD R59, R29, 0x68 ;  /* 0x000000681d3b7836 */ /* 0x000fe20000000000 */
[----:B------:R-:W-:Y:S01]  /*5d70*/  I2FP.F32.S32 R13, R13 ;  /* 0x0000000d000d7245 */ /* 0x000fe20000201400 */
[C---:B------:R-:W-:Y:S01]  /*5d80*/  FFMA.FTZ R22, -R0.reuse, R5, R22 ;  /* 0x0000000500167223 */ /* 0x040fe20000010116 */
[----:B------:R-:W-:Y:S02]  /*5d90*/  IABS R4, R4 ;  /* 0x0000000400047213 */ /* 0x000fe40000000000 */
[----:B------:R-:W-:Y:S01]  /*5da0*/  I2FP.F32.S32 R9, R9 ;  /* 0x0000000900097245 */ /* 0x000fe20000201400 */
[----:B------:R-:W-:Y:S01]  /*5db0*/  FFMA.FTZ R88, -R0, R13, R88 ;  /* 0x0000000d00587223 */ /* 0x000fe20000010158 */
[----:B------:R-:W-:Y:S01]  /*5dc0*/  FSEL R35, R24, -INF , !P1 ;  /* 0xff80000018237808 */ /* 0x000fe20004800000 */
[----:B------:R-:W-:Y:S01]  /*5dd0*/  IMAD.IADD R24, R12, 0x1, -R121 ;  /* 0x000000010c187824 */ /* 0x000fe200078e0a79 */
[----:B------:R-:W-:Y:S01]  /*5de0*/  IABS R8, R8 ;  /* 0x0000000800087213 */ /* 0x000fe20000000000 */
[----:B------:R-:W-:Y:S01]  /*5df0*/  IMAD.IADD R13, R28, 0x1, -R59 ;  /* 0x000000011c0d7824 */ /* 0x000fe200078e0a3b */
[----:B------:R-:W-:Y:S01]  /*5e00*/  I2FP.F32.S32 R4, R4 ;  /* 0x0000000400047245 */ /* 0x000fe20000201400 */
[----:B------:R-:W-:Y:S01]  /*5e10*/  FFMA.FTZ R9, -R0, R9, R26 ;  /* 0x0000000900097223 */ /* 0x000fe2000001011a */
[----:B------:R-:W-:-:S02]  /*5e20*/  I2FP.F32.S32 R8, R8 ;  /* 0x0000000800087245 */ /* 0x000fc40000201400 */
[----:B------:R-:W-:Y:S01]  /*5e30*/  IABS R24, R24 ;  /* 0x0000001800187213 */ /* 0x000fe20000000000 */
[C---:B------:R-:W-:Y:S01]  /*5e40*/  FFMA.FTZ R27, -R0.reuse, R4, R27 ;  /* 0x00000004001b7223 */ /* 0x040fe2000001011b */
[----:B------:R-:W-:Y:S01]  /*5e50*/  IABS R13, R13 ;  /* 0x0000000d000d7213 */ /* 0x000fe20000000000 */
[----:B------:R-:W-:Y:S01]  /*5e60*/  FFMA.FTZ R81, -R0, R8, R81 ;  /* 0x0000000800517223 */ /* 0x000fe20000010151 */
[----:B------:R-:W-:Y:S01]  /*5e70*/  FSEL R4, R9, -INF , !P1 ;  /* 0xff80000009047808 */ /* 0x000fe20004800000 */
[C---:B------:R-:W-:Y:S01]  /*5e80*/  IMAD.IADD R9, R12.reuse, 0x1, -R31 ;  /* 0x000000010c097824 */ /* 0x040fe200078e0a1f */
[----:B------:R-:W-:Y:S01]  /*5e90*/  I2FP.F32.S32 R24, R24 ;  /* 0x0000001800187245 */ /* 0x000fe20000201400 */
[----:B------:R-:W-:Y:S01]  /*5ea0*/  IMAD.IADD R8, R12, 0x1, -R125 ;  /* 0x000000010c087824 */ /* 0x000fe200078e0a7d */
[----:B------:R-:W-:Y:S02]  /*5eb0*/  I2FP.F32.S32 R13, R13 ;  /* 0x0000000d000d7245 */ /* 0x000fe40000201400 */
[----:B------:R-:W-:Y:S01]  /*5ec0*/  IABS R9, R9 ;  /* 0x0000000900097213 */ /* 0x000fe20000000000 */
[C---:B------:R-:W-:Y:S01]  /*5ed0*/  FFMA.FTZ R5, -R0.reuse, R24, R23 ;  /* 0x0000001800057223 */ /* 0x040fe20000010117 */
[----:B------:R-:W-:Y:S01]  /*5ee0*/  IABS R8, R8 ;  /* 0x0000000800087213 */ /* 0x000fe20000000000 */
[----:B------:R-:W-:Y:S01]  /*5ef0*/  FFMA.FTZ R76, -R0, R13, R76 ;  /* 0x0000000d004c7223 */ /* 0x000fe2000001014c */
[----:B------:R-:W-:Y:S01]  /*5f00*/  IMAD.IADD R13, R12, 0x1, -R123 ;  /* 0x000000010c0d7824 */ /* 0x000fe200078e0a7b */
[----:B------:R-:W-:-:S02]  /*5f10*/  I2FP.F32.S32 R9, R9 ;  /* 0x0000000900097245 */ /* 0x000fc40000201400 */
[----:B------:R-:W-:Y:S02]  /*5f20*/  I2FP.F32.S32 R8, R8 ;  /* 0x0000000800087245 */ /* 0x000fe40000201400 */
[----:B------:R-:W-:Y:S01]  /*5f30*/  FSEL R31, R30, -INF , !P4 ;  /* 0xff8000001e1f7808 */ /* 0x000fe20006000000 */
[C---:B------:R-:W-:Y:S01]  /*5f40*/  FFMA.FTZ R9, -R0.reuse, R9, R18 ;  /* 0x0000000900097223 */ /* 0x040fe20000010112 */
[----:B------:R-:W-:Y:S01]  /*5f50*/  FSEL R5, R5, -INF , !P4 ;  /* 0xff80000005057808 */ /* 0x000fe20006000000 */
[----:B------:R-:W-:Y:S01]  /*5f60*/  FFMA.FTZ R19, -R0, R8, R19 ;  /* 0x0000000800137223 */ /* 0x000fe20000010113 */
[----:B------:R-:W-:Y:S01]  /*5f70*/  ISETP.GE.AND P4, PT, R39, R41, PT ;  /* 0x000000292700720c */ /* 0x000fe20003f86270 */
[C---:B------:R-:W-:Y:S01]  /*5f80*/  IMAD.IADD R39, R12.reuse, 0x1, -R39 ;  /* 0x000000010c277824 */ /* 0x040fe200078e0a27 */
[----:B------:R-:W-:Y:S01]  /*5f90*/  IABS R13, R13 ;  /* 0x0000000d000d7213 */ /* 0x000fe20000000000 */
[----:B------:R-:W-:Y:S01]  /*5fa0*/  IMAD.IADD R18, R12, 0x1, -R37 ;  /* 0x000000010c127824 */ /* 0x000fe200078e0a25 */
[----:B------:R-:W-:-:S02]  /*5fb0*/  ISETP.GE.AND P1, PT, R125, R41, PT ;  /* 0x000000297d00720c */ /* 0x000fc40003f26270 */
[----:B------:R-:W-:Y:S02]  /*5fc0*/  FSEL R27, R27, -INF , !P0 ;  /* 0xff8000001b1b7808 */ /* 0x000fe40004000000 */
[----:B------:R-:W-:Y:S02]  /*5fd0*/  ISETP.GE.AND P0, PT, R123, R41, PT ;  /* 0x000000297b00720c */ /* 0x000fe40003f06270 */
[----:B------:R-:W-:Y:S02]  /*5fe0*/  IABS R39, R39 ;  /* 0x0000002700277213 */ /* 0x000fe40000000000 */
[----:B------:R-:W-:Y:S02]  /*5ff0*/  I2FP.F32.S32 R13, R13 ;  /* 0x0000000d000d7245 */ /* 0x000fe40000201400 */
[----:B------:R-:W-:Y:S02]  /*6000*/  FSEL R23, R21, -INF , !P3 ;  /* 0xff80000015177808 */ /* 0x000fe40005800000 */
[----:B------:R-:W-:Y:S01]  /*6010*/  FSEL R21, R17, -INF , !P1 ;  /* 0xff80000011157808 */ /* 0x000fe20004800000 */
[----:B------:R-:W-:Y:S01]  /*6020*/  FFMA.FTZ R13, -R0, R13, R14 ;  /* 0x0000000d000d7223 */ /* 0x000fe2000001010e */
[----:B------:R-:W-:-:S02]  /*6030*/  FSEL R17, R19, -INF , !P1 ;  /* 0xff80000013117808 */ /* 0x000fc40004800000 */
[----:B------:R-:W-:Y:S01]  /*6040*/  FSEL R19, R20, -INF , !P0 ;  /* 0xff80000014137808 */ /* 0x000fe20004000000 */
[C---:B------:R-:W-:Y:S01]  /*6050*/  IMAD.IADD R20, R12.reuse, 0x1, -R47 ;  /* 0x000000010c147824 */ /* 0x040fe200078e0a2f */
[----:B------:R-:W-:Y:S02]  /*6060*/  IABS R18, R18 ;  /* 0x0000001200127213 */ /* 0x000fe40000000000 */
[----:B------:R-:W-:Y:S02]  /*6070*/  I2FP.F32.S32 R39, R39 ;  /* 0x0000002700277245 */ /* 0x000fe40000201400 */
[----:B------:R-:W-:Y:S01]  /*6080*/  FSEL R9, R9, -INF , !P3 ;  /* 0xff80000009097808 */ /* 0x000fe20005800000 */
[C---:B------:R-:W-:Y:S01]  /*6090*/  IMAD.IADD R14, R12.reuse, 0x1, -R51 ;  /* 0x000000010c0e7824 */ /* 0x040fe200078e0a33 */
[----:B------:R-:W-:Y:S01]  /*60a0*/  ISETP.GE.AND P3, PT, R37, R41, PT ;  /* 0x000000292500720c */ /* 0x000fe20003f66270 */
[----:B------:R-:W-:Y:S01]  /*60b0*/  IMAD.IADD R37, R12, 0x1, -R119 ;  /* 0x000000010c257824 */ /* 0x000fe200078e0a77 */
[----:B------:R-:W-:Y:S01]  /*60c0*/  I2FP.F32.S32 R18, R18 ;  /* 0x0000001200127245 */ /* 0x000fe20000201400 */
[----:B------:R-:W-:Y:S01]  /*60d0*/  FFMA.FTZ R10, -R0, R39, R10 ;  /* 0x00000027000a7223 */ /* 0x000fe2000001010a */
[----:B------:R-:W-:-:S02]  /*60e0*/  FSEL R8, R25, -INF , !P5 ;  /* 0xff80000019087808 */ /* 0x000fc40006800000 */
[----:B------:R-:W-:Y:S02]  /*60f0*/  IABS R20, R20 ;  /* 0x0000001400147213 */ /* 0x000fe40000000000 */
[----:B------:R-:W-:Y:S02]  /*6100*/  FSEL R25, R22, -INF , !P5 ;  /* 0xff80000016197808 */ /* 0x000fe40006800000 */
[----:B------:R-:W-:Y:S01]  /*6110*/  ISETP.GE.AND P5, PT, R47, R41, PT ;  /* 0x000000292f00720c */ /* 0x000fe20003fa6270 */
[----:B------:R-:W-:Y:S01]  /*6120*/  FFMA.FTZ R47, -R0, R18, R11 ;  /* 0x00000012002f7223 */ /* 0x000fe2000001010b */
[----:B------:R-:W-:Y:S02]  /*6130*/  FSEL R13, R13, -INF , !P0 ;  /* 0xff8000000d0d7808 */ /* 0x000fe40004000000 */
[----:B------:R-:W-:Y:S02]  /*6140*/  IABS R37, R37 ;  /* 0x0000002500257213 */ /* 0x000fe40000000000 */
[----:B------:R-:W-:-:S02]  /*6150*/  IABS R14, R14 ;  /* 0x0000000e000e7213 */ /* 0x000fc40000000000 */
[----:B------:R-:W-:Y:S02]  /*6160*/  ISETP.GE.AND P0, PT, R51, R41, PT ;  /* 0x000000293300720c */ /* 0x000fe40003f06270 */
[----:B------:R-:W-:Y:S02]  /*6170*/  I2FP.F32.S32 R20, R20 ;  /* 0x0000001400147245 */ /* 0x000fe40000201400 */
[----:B------:R-:W-:Y:S01]  /*6180*/  FSEL R51, R10, -INF , !P4 ;  /* 0xff8000000a337808 */ /* 0x000fe20006000000 */
[----:B------:R-:W-:Y:S01]  /*6190*/  IMAD.IADD R10, R12, 0x1, -R111 ;  /* 0x000000010c0a7824 */ /* 0x000fe200078e0a6f */
[----:B------:R-:W-:Y:S02]  /*61a0*/  I2FP.F32.S32 R37, R37 ;  /* 0x0000002500257245 */ /* 0x000fe40000201400 */
[----:B------:R-:W-:Y:S01]  /*61b0*/  I2FP.F32.S32 R14, R14 ;  /* 0x0000000e000e7245 */ /* 0x000fe20000201400 */
[----:B------:R-:W-:Y:S01]  /*61c0*/  FFMA.FTZ R15, -R0, R20, R15 ;  /* 0x00000014000f7223 */ /* 0x000fe2000001010f */
[----:B------:R-:W-:-:S02]  /*61d0*/  FSEL R251, R251, -INF , !P3 ;  /* 0xff800000fbfb7808 */ /* 0x000fc40005800000 */
[----:B------:R-:W-:Y:S02]  /*61e0*/  FSEL R47, R47, -INF , !P3 ;  /* 0xff8000002f2f7808 */ /* 0x000fe40005800000 */
[----:B------:R-:W-:Y:S01]  /*61f0*/  ISETP.GE.AND P3, PT, R109, R41, PT ;  /* 0x000000296d00720c */ /* 0x000fe20003f66270 */
[----:B------:R-:W-:Y:S01]  /*6200*/  IMAD.IADD R109, R12, 0x1, -R109 ;  /* 0x000000010c6d7824 */ /* 0x000fe200078e0a6d */
[----:B------:R-:W-:Y:S01]  /*6210*/  IABS R10, R10 ;  /* 0x0000000a000a7213 */ /* 0x000fe20000000000 */
[C---:B------:R-:W-:Y:S01]  /*6220*/  FFMA.FTZ R6, -R0.reuse, R37, R6 ;  /* 0x0000002500067223 */ /* 0x040fe20000010106 */
[----:B------:R-:W-:Y:S01]  /*6230*/  FFMA.FTZ R7, -R0, R14, R7 ;  /* 0x0000000e00077223 */ /* 0x000fe20000010107 */
[----:B------:R-:W-:Y:S02]  /*6240*/  ISETP.GE.AND P1, PT, R119, R41, PT ;  /* 0x000000297700720c */ /* 0x000fe40003f26270 */
[----:B------:R-:W-:Y:S02]  /*6250*/  FSEL R11, R16, -INF , !P5 ;  /* 0xff800000100b7808 */ /* 0x000fe40006800000 */
[----:B------:R-:W-:-:S02]  /*6260*/  FSEL R15, R15, -INF , !P5 ;  /* 0xff8000000f0f7808 */ /* 0x000fc40006800000 */
[----:B------:R-:W-:Y:S02]  /*6270*/  I2FP.F32.S32 R10, R10 ;  /* 0x0000000a000a7245 */ /* 0x000fe40000201400 */
[----:B------:R-:W-:Y:S01]  /*6280*/  ISETP.GE.AND P5, PT, R113, R41, PT ;  /* 0x000000297100720c */ /* 0x000fe20003fa6270 */
[----:B------:R-:W-:Y:S01]  /*6290*/  IMAD.IADD R113, R12, 0x1, -R113 ;  /* 0x000000010c717824 */ /* 0x000fe200078e0a71 */
[----:B------:R-:W-:Y:S02]  /*62a0*/  IABS R109, R109 ;  /* 0x0000006d006d7213 */ /* 0x000fe40000000000 */
[----:B------:R-:W-:Y:S01]  /*62b0*/  FSEL R39, R6, -INF , !P1 ;  /* 0xff80000006277808 */ /* 0x000fe20004800000 */
[C---:B------:R-:W-:Y:S01]  /*62c0*/  IMAD.IADD R6, R12.reuse, 0x1, -R117 ;  /* 0x000000010c067824 */ /* 0x040fe200078e0a75 */
[----:B------:R-:W-:Y:S01]  /*62d0*/  FSEL R37, R7, -INF , !P0 ;  /* 0xff80000007257808 */ /* 0x000fe20004000000 */
[----:B------:R-:W-:Y:S01]  /*62e0*/  IMAD.IADD R7, R12, 0x1, -R115 ;  /* 0x000000010c077824 */ /* 0x000fe200078e0a73 */
[----:B------:R-:W-:Y:S01]  /*62f0*/  FSEL R36, R36, -INF , !P4 ;  /* 0xff80000024247808 */ /* 0x000fe20006000000 */
[----:B------:R-:W-:Y:S01]  /*6300*/  FFMA.FTZ R107, -R0, R10, R107 ;  /* 0x0000000a006b7223 */ /* 0x000fe2000001016b */
[----:B------:R-:W-:Y:S01]  /*6310*/  I2FP.F32.S32 R109, R109 ;  /* 0x0000006d006d7245 */ /* 0x000fe20000201400 */
[----:B------:R-:W-:Y:S01]  /*6320*/  IMAD.IADD R14, R12, 0x1, -R67 ;  /* 0x000000010c0e7824 */ /* 0x000fe200078e0a43 */
[----:B------:R-:W-:-:S02]  /*6330*/  ISETP.GE.AND P4, PT, R111, R41, PT ;  /* 0x000000296f00720c */ /* 0x000fc40003f86270 */
[----:B------:R-:W-:Y:S02]  /*6340*/  IABS R111, R113 ;  /* 0x00000071006f7213 */ /* 0x000fe40000000000 */
[----:B------:R-:W-:Y:S02]  /*6350*/  IABS R6, R6 ;  /* 0x0000000600067213 */ /* 0x000fe40000000000 */
[----:B------:R-:W-:Y:S01]  /*6360*/  IABS R7, R7 ;  /* 0x0000000700077213 */ /* 0x000fe20000000000 */
[----:B------:R-:W-:Y:S01]  /*6370*/  FFMA.FTZ R102, -R0, R109, R102 ;  /* 0x0000006d00667223 */ /* 0x000fe20000010166 */
[----:B------:R-:W-:Y:S02]  /*6380*/  FSEL R247, R247, -INF , !P4 ;  /* 0xff800000f7f77808 */ /* 0x000fe40006000000 */
[----:B------:R-:W-:Y:S01]  /*6390*/  FSEL R177, R107, -INF , !P4 ;  /* 0xff8000006bb17808 */ /* 0x000fe20006000000 */
[----:B------:R-:W-:Y:S01]  /*63a0*/  IMAD.IADD R10, R12, 0x1, -R63 ;  /* 0x000000010c0a7824 */ /* 0x000fe200078e0a3f */
[----:B------:R-:W-:-:S02]  /*63b0*/  I2FP.F32.S32 R111, R111 ;  /* 0x0000006f006f7245 */ /* 0x000fc40000201400 */
[----:B------:R-:W-:Y:S01]  /*63c0*/  ISETP.GE.AND P4, PT, R65, R41, PT ;  /* 0x000000294100720c */ /* 0x000fe20003f86270 */
[----:B------:R-:W-:Y:S01]  /*63d0*/  IMAD.IADD R65, R12, 0x1, -R65 ;  /* 0x000000010c417824 */ /* 0x000fe200078e0a41 */
[----:B------:R-:W-:Y:S02]  /*63e0*/  I2FP.F32.S32 R6, R6 ;  /* 0x0000000600067245 */ /* 0x000fe40000201400 */
[----:B------:R-:W-:Y:S02]  /*63f0*/  I2FP.F32.S32 R7, R7 ;  /* 0x0000000700077245 */ /* 0x000fe40000201400 */
[----:B------:R-:W-:Y:S01]  /*6400*/  IABS R14, R14 ;  /* 0x0000000e000e7213 */ /* 0x000fe20000000000 */
[----:B------:R-:W-:Y:S01]  /*6410*/  FFMA.FTZ R106, -R0, R111, R106 ;  /* 0x0000006f006a7223 */ /* 0x000fe2000001016a */
[----:B------:R-:W-:Y:S02]  /*6420*/  FSEL R175, R100, -INF , !P3 ;  /* 0xff80000064af7808 */ /* 0x000fe40005800000 */
[----:B------:R-:W-:Y:S01]  /*6430*/  FSEL R243, R102, -INF , !P3 ;  /* 0xff80000066f37808 */ /* 0x000fe20005800000 */
[C---:B------:R-:W-:Y:S01]  /*6440*/  FFMA.FTZ R103, -R0.reuse, R6, R103 ;  /* 0x0000000600677223 */ /* 0x040fe20000010167 */
[----:B------:R-:W-:Y:S01]  /*6450*/  ISETP.GE.AND P3, PT, R63, R41, PT ;  /* 0x000000293f00720c */ /* 0x000fe20003f66270 */
[----:B------:R-:W-:Y:S01]  /*6460*/  FFMA.FTZ R98, -R0, R7, R98 ;  /* 0x0000000700627223 */ /* 0x000fe20000010162 */
[----:B------:R-:W-:Y:S01]  /*6470*/  I2FP.F32.S32 R14, R14 ;  /* 0x0000000e000e7245 */ /* 0x000fe20000201400 */
[C---:B------:R-:W-:Y:S01]  /*6480*/  IMAD.IADD R7, R12.reuse, 0x1, -R105 ;  /* 0x000000010c077824 */ /* 0x040fe200078e0a69 */
[----:B------:R-:W-:Y:S01]  /*6490*/  IABS R63, R65 ;  /* 0x00000041003f7213 */ /* 0x000fe20000000000 */
[----:B------:R-:W-:Y:S01]  /*64a0*/  IMAD.IADD R6, R12, 0x1, -R101 ;  /* 0x000000010c067824 */ /* 0x000fe200078e0a65 */
[----:B------:R-:W-:Y:S01]  /*64b0*/  IABS R10, R10 ;  /* 0x0000000a000a7213 */ /* 0x000fe20000000000 */
[----:B------:R-:W-:Y:S01]  /*64c0*/  FFMA.FTZ R99, -R0, R14, R99 ;  /* 0x0000000e00637223 */ /* 0x000fe20000010163 */
[----:B------:R-:W-:-:S02]  /*64d0*/  FSEL R249, R104, -INF , !P5 ;  /* 0xff80000068f97808 */ /* 0x000fc40006800000 */
[----:B------:R-:W-:Y:S02]  /*64e0*/  FSEL R245, R106, -INF , !P5 ;  /* 0xff8000006af57808 */ /* 0x000fe40006800000 */
[----:B------:R-:W-:Y:S02]  /*64f0*/  I2FP.F32.S32 R63, R63 ;  /* 0x0000003f003f7245 */ /* 0x000fe40000201400 */
[----:B------:R-:W-:Y:S02]  /*6500*/  I2FP.F32.S32 R10, R10 ;  /* 0x0000000a000a7245 */ /* 0x000fe40000201400 */
[----:B------:R-:W-:Y:S02]  /*6510*/  ISETP.GE.AND P5, PT, R67, R41, PT ;  /* 0x000000294300720c */ /* 0x000fe40003fa6270 */
[----:B------:R-:W-:Y:S02]  /*6520*/  IABS R7, R7 ;  /* 0x0000000700077213 */ /* 0x000fe40000000000 */
[----:B------:R-:W-:Y:S01]  /*6530*/  IABS R6, R6 ;  /* 0x0000000600067213 */ /* 0x000fe20000000000 */
[C---:B------:R-:W-:Y:S01]  /*6540*/  FFMA.FTZ R94, -R0.reuse, R63, R94 ;  /* 0x0000003f005e7223 */ /* 0x040fe2000001015e */
[----:B------:R-:W-:Y:S01]  /*6550*/  FFMA.FTZ R95, -R0, R10, R95 ;  /* 0x0000000a005f7223 */ /* 0x000fe2000001015f */
[----:B------:R-:W-:-:S02]  /*6560*/  FSEL R241, R97, -INF , !P5 ;  /* 0xff80000061f17808 */ /* 0x000fc40006800000 */
[----:B------:R-:W-:Y:S02]  /*6570*/  FSEL R237, R99, -INF , !P5 ;  /* 0xff80000063ed7808 */ /* 0x000fe40006800000 */
[----:B------:R-:W-:Y:S02]  /*6580*/  I2FP.F32.S32 R7, R7 ;  /* 0x0000000700077245 */ /* 0x000fe40000201400 */
[----:B------:R-:W-:Y:S02]  /*6590*/  I2FP.F32.S32 R6, R6 ;  /* 0x0000000600067245 */ /* 0x000fe40000201400 */
[----:B------:R-:W-:Y:S01]  /*65a0*/  ISETP.GE.AND P5, PT, R57, R41, PT ;  /* 0x000000293900720c */ /* 0x000fe20003fa6270 */
[----:B------:R-:W-:Y:S01]  /*65b0*/  IMAD.IADD R57, R12, 0x1, -R57 ;  /* 0x000000010c397824 */ /* 0x000fe200078e0a39 */
[----:B------:R-:W-:Y:S01]  /*65c0*/  FSEL R239, R92, -INF , !P4 ;  /* 0xff8000005cef7808 */ /* 0x000fe20006000000 */
[----:B------:R-:W-:Y:S01]  /*65d0*/  FFMA.FTZ R90, -R0, R7, R90 ;  /* 0x00000007005a7223 */ /* 0x000fe2000001015a */
[----:B------:R-:W-:Y:S01]  /*65e0*/  FSEL R205, R94, -INF , !P4 ;  /* 0xff8000005ecd7808 */ /* 0x000fe20006000000 */
[----:B------:R-:W-:Y:S01]  /*65f0*/  FFMA.FTZ R91, -R0, R6, R91 ;  /* 0x00000006005b7223 */ /* 0x000fe2000001015b */
[----:B------:R-:W-:Y:S01]  /*6600*/  FSEL R193, R93, -INF , !P3 ;  /* 0xff8000005dc17808 */ /* 0x000fe20005800000 */
[C---:B------:R-:W-:Y:S01]  /*6610*/  IMAD.IADD R10, R12.reuse, 0x1, -R55 ;  /* 0x000000010c0a7824 */ /* 0x040fe200078e0a37 */
[----:B------:R-:W-:Y:S01]  /*6620*/  FSEL R195, R95, -INF , !P3 ;  /* 0xff8000005fc37808 */ /* 0x000fe20005800000 */
[C---:B------:R-:W-:Y:S01]  /*6630*/  IMAD.IADD R6, R12.reuse, 0x1, -R61 ;  /* 0x000000010c067824 */ /* 0x040fe200078e0a3d */
[-C--:B------:R-:W-:Y:S01]  /*6640*/  ISETP.GE.AND P4, PT, R55, R41.reuse, PT ;  /* 0x000000293700720c */ /* 0x080fe20003f86270 */
[C---:B------:R-:W-:Y:S01]  /*6650*/  IMAD.IADD R7, R12.reuse, 0x1, -R59 ;  /* 0x000000010c077824 */ /* 0x040fe200078e0a3b */
[----:B------:R-:W-:Y:S01]  /*6660*/  ISETP.GE.AND P3, PT, R45, R41, PT ;  /* 0x000000292d00720c */ /* 0x000fe20003f66270 */
[----:B------:R-:W-:Y:S01]  /*6670*/  IMAD.IADD R45, R12, 0x1, -R45 ;  /* 0x000000010c2d7824 */ /* 0x000fe200078e0a2d */
[----:B------:R-:W-:-:S02]  /*6680*/  IABS R55, R57 ;  /* 0x0000003900377213 */ /* 0x000fc40000000000 */
[----:B------:R-:W-:Y:S02]  /*6690*/  FSEL R53, R53, -INF , !P1 ;  /* 0xff80000035357808 */ /* 0x000fe40004800000 */
[----:B------:R-:W-:Y:S02]  /*66a0*/  I2FP.F32.S32 R55, R55 ;  /* 0x0000003700377245 */ /* 0x000fe40000201400 */
[----:B------:R-:W-:Y:S02]  /*66b0*/  ISETP.GE.AND P1, PT, R117, R41, PT ;  /* 0x000000297500720c */ /* 0x000fe40003f26270 */
[----:B------:R-:W-:Y:S02]  /*66c0*/  IABS R10, R10 ;  /* 0x0000000a000a7213 */ /* 0x000fe40000000000 */
[----:B------:R-:W-:Y:S02]  /*66d0*/  IABS R45, R45 ;  /* 0x0000002d002d7213 */ /* 0x000fe40000000000 */
[----:B------:R-:W-:-:S02]  /*66e0*/  IABS R6, R6 ;  /* 0x0000000600067213 */ /* 0x000fc40000000000 */
[----:B------:R-:W-:Y:S02]  /*66f0*/  IABS R7, R7 ;  /* 0x0000000700077213 */ /* 0x000fe40000000000 */
[----:B------:R-:W-:Y:S02]  /*6700*/  FSEL R49, R49, -INF , !P0 ;  /* 0xff80000031317808 */ /* 0x000fe40004000000 */
[----:B------:R-:W-:Y:S01]  /*6710*/  ISETP.GE.AND P0, PT, R115, R41, PT ;  /* 0x000000297300720c */ /* 0x000fe20003f06270 */
[----:B------:R-:W-:Y:S01]  /*6720*/  FFMA.FTZ R86, -R0, R55, R86 ;  /* 0x0000003700567223 */ /* 0x000fe20000010156 */
[----:B------:R-:W-:Y:S01]  /*6730*/  FSEL R173, R173, -INF , !P1 ;  /* 0xff800000adad7808 */ /* 0x000fe20004800000 */
[----:B------:R-:W-:Y:S01]  /*6740*/  VIADD R55, R29, 0x70 ;  /* 0x000000701d377836 */ /* 0x000fe20000000000 */
[----:B------:R-:W-:Y:S02]  /*6750*/  FSEL R179, R103, -INF , !P1 ;  /* 0xff80000067b37808 */ /* 0x000fe40004800000 */
[----:B------:R-:W-:-:S02]  /*6760*/  I2FP.F32.S32 R10, R10 ;  /* 0x0000000a000a7245 */ /* 0x000fc40000201400 */
[----:B------:R-:W-:Y:S02]  /*6770*/  I2FP.F32.S32 R45, R45 ;  /* 0x0000002d002d7245 */ /* 0x000fe40000201400 */
[----:B------:R-:W-:Y:S02]  /*6780*/  I2FP.F32.S32 R6, R6 ;  /* 0x0000000600067245 */ /* 0x000fe40000201400 */
[----:B------:R-:W-:Y:S02]  /*6790*/  I2FP.F32.S32 R7, R7 ;  /* 0x0000000700077245 */ /* 0x000fe40000201400 */
[----:B------:R-:W-:Y:S02]  /*67a0*/  ISETP.GE.AND P1, PT, R105, R41, PT ;  /* 0x000000296900720c */ /* 0x000fe40003f26270 */
[----:B------:R-:W-:Y:S02]  /*67b0*/  FSEL R191, R96, -INF , !P0 ;  /* 0xff80000060bf7808 */ /* 0x000fe40004000000 */
[----:B------:R-:W-:-:S02]  /*67c0*/  FSEL R235, R98, -INF , !P0 ;  /* 0xff80000062eb7808 */ /* 0x000fc40004000000 */
[----:B------:R-:W-:Y:S01]  /*67d0*/  ISETP.GE.AND P0, PT, R101, R41, PT ;  /* 0x000000296500720c */ /* 0x000fe20003f06270 */
[----:B------:R-:W-:Y:S01]  /*67e0*/  FFMA.FTZ R87, -R0, R10, R87 ;  /* 0x0000000a00577223 */ /* 0x000fe20000010157 */
[----:B------:R-:W-:Y:S01]  /*67f0*/  FSEL R233, R88, -INF , !P1 ;  /* 0xff80000058e97808 */ /* 0x000fe20004800000 */
[----:B------:R-:W-:Y:S01]  /*6800*/  FFMA.FTZ R82, -R0, R45, R82 ;  /* 0x0000002d00527223 */ /* 0x000fe20000010152 */
[----:B------:R-:W-:Y:S01]  /*6810*/  FSEL R187, R90, -INF , !P1 ;  /* 0xff8000005abb7808 */ /* 0x000fe20004800000 */
[C---:B------:R-:W-:Y:S01]  /*6820*/  FFMA.FTZ R83, -R0.reuse, R6, R83 ;  /* 0x0000000600537223 */ /* 0x040fe20000010153 */
[----:B------:R-:W-:Y:S01]  /*6830*/  FFMA.FTZ R78, -R0, R7, R78 ;  /* 0x00000007004e7223 */ /* 0x000fe2000001014e */
[----:B------:R-:W-:Y:S01]  /*6840*/  IMAD.IADD R14, R28, 0x1, -R55 ;  /* 0x000000011c0e7824 */ /* 0x000fe200078e0a37 */
[-C--:B------:R-:W-:Y:S01]  /*6850*/  ISETP.GE.AND P1, PT, R61, R41.reuse, PT ;  /* 0x000000293d00720c */ /* 0x080fe20003f26270 */
[----:B------:R-:W-:Y:S01]  /*6860*/  VIADD R57, R29, 0x69 ;  /* 0x000000691d397836 */ /* 0x000fe20000000000 */
[----:B------:R-:W-:Y:S01]  /*6870*/  FSEL R221, R89, -INF , !P0 ;  /* 0xff80000059dd7808 */ /* 0x000fe20004000000 */
[----:B------:R-:W-:Y:S01]  /*6880*/  VIADD R45, R29, 0x71 ;  /* 0x000000711d2d7836 */ /* 0x000fe20000000000 */
[----:B------:R-:W-:Y:S01]  /*6890*/  FSEL R185, R91, -INF , !P0 ;  /* 0xff8000005bb97808 */ /* 0x000fe20004000000 */
[----:B------:R-:W-:Y:S01]  /*68a0*/  VIADD R7, R29, 0x78 ;  /* 0x000000781d077836 */ /* 0x000fe20000000000 */
[----:B------:R-:W-:Y:S01]  /*68b0*/  ISETP.GE.AND P0, PT, R59, R41, PT ;  /* 0x000000293b00720c */ /* 0x000fe20003f06270 */
[----:B------:R-:W-:Y:S01]  /*68c0*/  VIADD R29, R29, 0x79 ;  /* 0x000000791d1d7836 */ /* 0x000fe20000000000 */
[----:B------:R-:W-:Y:S01]  /*68d0*/  FSEL R203, R84, -INF , !P5 ;  /* 0xff80000054cb7808 */ /* 0x000fe20006800000 */
[----:B------:R-:W-:Y:S01]  /*68e0*/  IMAD.IADD R6, R28, 0x1, -R57 ;  /* 0x000000011c067824 */ /* 0x000fe200078e0a39 */
[----:B------:R-:W-:Y:S01]  /*68f0*/  FSEL R183, R86, -INF , !P5 ;  /* 0xff80000056b77808 */ /* 0x000fe20006800000 */
[C---:B------:R-:W-:Y:S01]  /*6900*/  IMAD.IADD R10, R28.reuse, 0x1, -R45 ;  /* 0x000000011c0a7824 */ /* 0x040fe200078e0a2d */
[----:B------:R-:W-:Y:S01]  /*6910*/  FSEL R189, R85, -INF , !P4 ;  /* 0xff80000055bd7808 */ /* 0x000fe20006000000 */
[----:B------:R-:W-:Y:S01]  /*6920*/  IMAD.IADD R16, R28, 0x1, -R7 ;  /* 0x000000011c107824 */ /* 0x000fe200078e0a07 */
[----:B------:R-:W-:-:S02]  /*6930*/  FSEL R181, R87, -INF , !P4 ;  /* 0xff80000057b57808 */ /* 0x000fc40006000000 */
[----:B------:R-:W-:Y:S02]  /*6940*/  FSEL R171, R80, -INF , !P3 ;  /* 0xff80000050ab7808 */ /* 0x000fe40005800000 */
[----:B------:R-:W-:Y:S02]  /*6950*/  FSEL R163, R82, -INF , !P3 ;  /* 0xff80000052a37808 */ /* 0x000fe40005800000 */
[----:B------:R-:W-:Y:S02]  /*6960*/  FSEL R169, R81, -INF , !P1 ;  /* 0xff80000051a97808 */ /* 0x000fe40004800000 */
[----:B------:R-:W-:Y:S02]  /*6970*/  FSEL R161, R83, -INF , !P1 ;  /* 0xff80000053a17808 */ /* 0x000fe40004800000 */
[----:B------:R-:W-:Y:S02]  /*6980*/  IABS R14, R14 ;  /* 0x0000000e000e7213 */ /* 0x000fe40000000000 */
[-C--:B------:R-:W-:Y:S01]  /*6990*/  ISETP.GE.AND P5, PT, R57, R41.reuse, PT ;  /* 0x000000293900720c */ /* 0x080fe20003fa6270 */
[C---:B------:R-:W-:Y:S01]  /*69a0*/  IMAD.IADD R57, R12.reuse, 0x1, -R57 ;  /* 0x000000010c397824 */ /* 0x040fe200078e0a39 */
[-C--:B------:R-:W-:Y:S01]  /*69b0*/  ISETP.GE.AND P4, PT, R55, R41.reuse, PT ;  /* 0x000000293700720c */ /* 0x080fe20003f86270 */
[C---:B------:R-:W-:Y:S01]  /*69c0*/  IMAD.IADD R55, R12.reuse, 0x1, -R55 ;  /* 0x000000010c377824 */ /* 0x040fe200078e0a37 */
[-C--:B------:R-:W-:Y:S01]  /*69d0*/  ISETP.GE.AND P3, PT, R45, R41.reuse, PT ;  /* 0x000000292d00720c */ /* 0x080fe20003f66270 */
[C---:B------:R-:W-:Y:S01]  /*69e0*/  IMAD.IADD R45, R12.reuse, 0x1, -R45 ;  /* 0x000000010c2d7824 */ /* 0x040fe200078e0a2d */
[-C--:B------:R-:W-:Y:S01]  /*69f0*/  ISETP.GE.AND P1, PT, R7, R41.reuse, PT ;  /* 0x000000290700720c */ /* 0x080fe20003f26270 */
[----:B------:R-:W-:Y:S01]  /*6a00*/  IMAD.IADD R7, R12, 0x1, -R7 ;  /* 0x000000010c077824 */ /* 0x000fe200078e0a07 */
[----:B------:R-:W-:Y:S01]  /*6a10*/  FSEL R167, R76, -INF , !P0 ;  /* 0xff8000004ca77808 */ /* 0x000fe20004000000 */
[--C-:B------:R-:W-:Y:S01]  /*6a20*/  IMAD.IADD R28, R28, 0x1, -R29.reuse ;  /* 0x000000011c1c7824 */ /* 0x100fe200078e0a1d */
[----:B------:R-:W-:Y:S01]  /*6a30*/  FSEL R159, R78, -INF , !P0 ;  /* 0xff8000004e9f7808 */ /* 0x000fe20004000000 */
[----:B------:R-:W-:Y:S01]  /*6a40*/  IMAD.IADD R12, R12, 0x1, -R29 ;  /* 0x000000010c0c7824 */ /* 0x000fe200078e0a1d */
[----:B------:R-:W-:-:S02]  /*6a50*/  ISETP.GE.AND P0, PT, R29, R41, PT ;  /* 0x000000291d00720c */ /* 0x000fc40003f06270 */
[----:B------:R-:W-:Y:S02]  /*6a60*/  I2FP.F32.S32 R29, R14 ;  /* 0x0000000e001d7245 */ /* 0x000fe40000201400 */
[----:B------:R-:W-:-:S04]  /*6a70*/  FMNMX3.FTZ R14, R35, R33, R8, !PT ;  /* 0x00000021230e7276 */ /* 0x000fc80007810008 */
[----:B------:R-:W-:-:S04]  /*6a80*/  FMNMX3.FTZ R14, R14, R31, R23, !PT ;  /* 0x0000001f0e0e7276 */ /* 0x000fc80007810017 */
[----:B------:R-:W-:-:S04]  /*6a90*/  FMNMX3.FTZ R14, R14, R21, R19, !PT ;  /* 0x000000150e0e7276 */ /* 0x000fc80007810013 */
[----:B------:R-:W-:Y:S02]  /*6aa0*/  FMNMX3.FTZ R18, R14, R11, R36, !PT ;  /* 0x0000000b0e127276 */ /* 0x000fe40007810024 */
[----:B------:R-:W-:-:S04]  /*6ab0*/  FMNMX3.FTZ R14, R4, R27, R25, !PT ;  /* 0x0000001b040e7276 */ /* 0x000fc80007810019 */
[----:B------:R-:W-:-:S04]  /*6ac0*/  FMNMX3.FTZ R14, R14, R5, R9, !PT ;  /* 0x000000050e0e7276 */ /* 0x000fc80007810009 */
[----:B------:R-:W-:-:S04]  /*6ad0*/  FMNMX3.FTZ R14, R14, R17, R13, !PT ;  /* 0x000000110e0e7276 */ /* 0x000fc8000781000d */
[----:B------:R-:W-:-:S04]  /*6ae0*/  FMNMX3.FTZ R14, R14, R15, R51, !PT ;  /* 0x0000000f0e0e7276 */ /* 0x000fc80007810033 */
[----:B------:R-:W-:Y:S02]  /*6af0*/  FMNMX3.FTZ R14, R14, R47, R39, !PT ;  /* 0x0000002f0e0e7276 */ /* 0x000fe40007810027 */
[----:B------:R-:W-:Y:S02]  /*6b00*/  FMNMX3.FTZ R18, R18, R251, R53, !PT ;  /* 0x000000fb12127276 */ /* 0x000fe40007810035 */
[----:B------:R-:W-:Y:S02]  /*6b10*/  FMNMX3.FTZ R14, R14, R37, R245, !PT ;  /* 0x000000250e0e7276 */ /* 0x000fe400078100f5 */
[----:B------:R-:W-:Y:S02]  /*6b20*/  IABS R16, R16 ;  /* 0x0000001000107213 */ /* 0x000fe40000000000 */
[----:B------:R-:W-:Y:S02]  /*6b30*/  FMNMX3.FTZ R14, R14, R177, R243, !PT ;  /* 0x000000b10e0e7276 */ /* 0x000fe400078100f3 */
[----:B------:R-:W-:-:S02]  /*6b40*/  FMNMX3.FTZ R18, R18, R49, R249, !PT ;  /* 0x0000003112127276 */ /* 0x000fc400078100f9 */
[----:B------:R-:W-:Y:S02]  /*6b50*/  IABS R55, R55 ;  /* 0x0000003700377213 */ /* 0x000fe40000000000 */
[----:B------:R-:W-:Y:S02]  /*6b60*/  FMNMX3.FTZ R14, R14, R179, R235, !PT ;  /* 0x000000b30e0e7276 */ /* 0x000fe400078100eb */
[----:B------:R-:W-:Y:S02]  /*6b70*/  IABS R6, R6 ;  /* 0x0000000600067213 */ /* 0x000fe40000000000 */
[----:B------:R-:W-:Y:S02]  /*6b80*/  I2FP.F32.S32 R59, R16 ;  /* 0x00000010003b7245 */ /* 0x000fe40000201400 */
[----:B------:R-:W-:Y:S02]  /*6b90*/  FMNMX3.FTZ R18, R18, R247, R175, !PT ;  /* 0x000000f712127276 */ /* 0x000fe400078100af */
[----:B------:R-:W-:Y:S01]  /*6ba0*/  IABS R16, R45 ;  /* 0x0000002d00107213 */ /* 0x000fe20000000000 */
[----:B------:R-:W-:Y:S01]  /*6bb0*/  IMAD.MOV.U32 R45, RZ, RZ, R55 ;  /* 0x000000ffff2d7224 */ /* 0x000fe200078e0037 */
[----:B------:R-:W-:-:S02]  /*6bc0*/  FMNMX3.FTZ R14, R14, R237, R205, !PT ;  /* 0x000000ed0e0e7276 */ /* 0x000fc400078100cd */
[----:B------:R-:W-:Y:S02]  /*6bd0*/  I2FP.F32.S32 R6, R6 ;  /* 0x0000000600067245 */ /* 0x000fe40000201400 */
[----:B------:R-:W-:Y:S02]  /*6be0*/  FMNMX3.FTZ R18, R18, R173, R191, !PT ;  /* 0x000000ad12127276 */ /* 0x000fe400078100bf */
[----:B------:R-:W-:Y:S02]  /*6bf0*/  IABS R20, R57 ;  /* 0x0000003900147213 */ /* 0x000fe40000000000 */
[----:B------:R-:W-:Y:S02]  /*6c00*/  I2FP.F32.S32 R45, R45 ;  /* 0x0000002d002d7245 */ /* 0x000fe40000201400 */
[----:B------:R-:W-:Y:S01]  /*6c10*/  FMNMX3.FTZ R14, R14, R195, R187, !PT ;  /* 0x000000c30e0e7276 */ /* 0x000fe200078100bb */
[----:B------:R-:W-:Y:S01]  /*6c20*/  FFMA.FTZ R6, -R0, R6, R77 ;  /* 0x0000000600067223 */ /* 0x000fe2000001014d */
[----:B------:R-:W-:-:S02]  /*6c30*/  FMNMX3.FTZ R18, R18, R241, R239, !PT ;  /* 0x000000f112127276 */ /* 0x000fc400078100ef */
[----:B------:R-:W-:Y:S02]  /*6c40*/  I2FP.F32.S32 R20, R20 ;  /* 0x0000001400147245 */ /* 0x000fe40000201400 */
[----:B------:R-:W-:Y:S01]  /*6c50*/  IABS R7, R7 ;  /* 0x0000000700077213 */ /* 0x000fe20000000000 */
[----:B------:R-:W-:Y:S01]  /*6c60*/  FFMA.FTZ R74, -R0, R45, R74 ;  /* 0x0000002d004a7223 */ /* 0x000fe2000001014a */
[----:B------:R-:W-:Y:S02]  /*6c70*/  FMNMX3.FTZ R14, R14, R185, R183, !PT ;  /* 0x000000b90e0e7276 */ /* 0x000fe400078100b7 */
[----:B------:R-:W-:Y:S01]  /*6c80*/  FMNMX3.FTZ R18, R18, R193, R233, !PT ;  /* 0x000000c112127276 */ /* 0x000fe200078100e9 */
[----:B------:R-:W-:Y:S01]  /*6c90*/  FFMA.FTZ R79, -R0, R20, R79 ;  /* 0x00000014004f7223 */ /* 0x000fe2000001014f */
[----:B------:R-:W-:Y:S02]  /*6ca0*/  I2FP.F32.S32 R16, R16 ;  /* 0x0000001000107245 */ /* 0x000fe40000201400 */
[----:B------:R-:W-:-:S02]  /*6cb0*/  IABS R12, R12 ;  /* 0x0000000c000c7213 */ /* 0x000fc40000000000 */
[----:B------:R-:W-:Y:S02]  /*6cc0*/  I2FP.F32.S32 R45, R7 ;  /* 0x00000007002d7245 */ /* 0x000fe40000201400 */
[----:B------:R-:W-:Y:S02]  /*6cd0*/  IABS R10, R10 ;  /* 0x0000000a000a7213 */ /* 0x000fe40000000000 */
[----:B------:R-:W-:Y:S02]  /*6ce0*/  FSEL R165, R6, -INF , !P5 ;  /* 0xff80000006a57808 */ /* 0x000fe40006800000 */
[----:B------:R-:W-:Y:S02]  /*6cf0*/  FMNMX3.FTZ R6, R14, R181, R163, !PT ;  /* 0x000000b50e067276 */ /* 0x000fe400078100a3 */
[----:B------:R-:W-:Y:S01]  /*6d00*/  FMNMX3.FTZ R18, R18, R221, R203, !PT ;  /* 0x000000dd12127276 */ /* 0x000fe200078100cb */
[C---:B------:R-:W-:Y:S01]  /*6d10*/  FFMA.FTZ R16, -R0.reuse, R16, R75 ;  /* 0x0000001000107223 */ /* 0x040fe2000001014b */
[----:B------:R-:W-:Y:S01]  /*6d20*/  I2FP.F32.S32 R7, R12 ;  /* 0x0000000c00077245 */ /* 0x000fe20000201400 */
[C---:B------:R-:W-:Y:S01]  /*6d30*/  FFMA.FTZ R45, -R0.reuse, R45, R70 ;  /* 0x0000002d002d7223 */ /* 0x040fe20000010146 */
[----:B------:R-:W-:Y:S01]  /*6d40*/  IABS R28, R28 ;  /* 0x0000001c001c7213 */ /* 0x000fe20000000000 */
[----:B------:R-:W-:Y:S01]  /*6d50*/  FFMA.FTZ R29, -R0, R29, R72 ;  /* 0x0000001d001d7223 */ /* 0x000fe20000010148 */
[----:B------:R-:W-:-:S02]  /*6d60*/  I2FP.F32.S32 R10, R10 ;  /* 0x0000000a000a7245 */ /* 0x000fc40000201400 */
[----:B------:R-:W-:Y:S02]  /*6d70*/  FSEL R157, R79, -INF , !P5 ;  /* 0xff8000004f9d7808 */ /* 0x000fe40006800000 */
[----:B------:R-:W-:Y:S02]  /*6d80*/  FSEL R147, R74, -INF , !P4 ;  /* 0xff8000004a937808 */ /* 0x000fe40006000000 */
[----:B------:R-:W-:Y:S02]  /*6d90*/  FMNMX3.FTZ R6, R6, R161, R159, !PT ;  /* 0x000000a106067276 */ /* 0x000fe4000781009f */
[----:B------:R-:W-:Y:S01]  /*6da0*/  FMNMX3.FTZ R18, R18, R189, R171, !PT ;  /* 0x000000bd12127276 */ /* 0x000fe200078100ab */
[C---:B------:R-:W-:Y:S01]  /*6db0*/  FFMA.FTZ R7, -R0.reuse, R7, R71 ;  /* 0x0000000700077223 */ /* 0x040fe20000010147 */
[----:B------:R-:W-:Y:S01]  /*6dc0*/  I2FP.F32.S32 R28, R28 ;  /* 0x0000001c001c7245 */ /* 0x000fe20000201400 */
[C---:B------:R-:W-:Y:S01]  /*6dd0*/  FFMA.FTZ R10, -R0.reuse, R10, R73 ;  /* 0x0000000a000a7223 */ /* 0x040fe20000010149 */
[----:B------:R-:W-:Y:S01]  /*6de0*/  FFMA.FTZ R59, -R0, R59, R68 ;  /* 0x0000003b003b7223 */ /* 0x000fe20000010144 */
[----:B------:R-:W-:-:S02]  /*6df0*/  FSEL R145, R16, -INF , !P3 ;  /* 0xff80000010917808 */ /* 0x000fc40005800000 */
[----:B------:R-:W-:Y:S02]  /*6e00*/  FSEL R143, R45, -INF , !P1 ;  /* 0xff8000002d8f7808 */ /* 0x000fe40004800000 */
[----:B------:R-:W-:Y:S02]  /*6e10*/  FMNMX3.FTZ R6, R6, R157, R147, !PT ;  /* 0x0000009d06067276 */ /* 0x000fe40007810093 */
[----:B------:R-:W-:Y:S02]  /*6e20*/  FSEL R155, R29, -INF , !P4 ;  /* 0xff8000001d9b7808 */ /* 0x000fe40006000000 */
[----:B------:R-:W-:Y:S01]  /*6e30*/  FMNMX3.FTZ R18, R18, R169, R167, !PT ;  /* 0x000000a912127276 */ /* 0x000fe200078100a7 */
[----:B------:R-:W-:Y:S01]  /*6e40*/  FFMA.FTZ R28, -R0, R28, R69 ;  /* 0x0000001c001c7223 */ /* 0x000fe20000010145 */
[----:B------:R-:W-:Y:S02]  /*6e50*/  FSEL R141, R7, -INF , !P0 ;  /* 0xff800000078d7808 */ /* 0x000fe40004000000 */
[----:B------:R-:W-:-:S02]  /*6e60*/  FMNMX3.FTZ R6, R6, R145, R143, !PT ;  /* 0x0000009106067276 */ /* 0x000fc4000781008f */
        /* <DEDUP_REMOVED lines=13> */
[----:B------:R-:W-:-:S05]  /*6f40*/  LOP3.LUT R134, R133, 0x200, R134, 0xf8, !PT ;  /* 0x0000020085867812 */ /* 0x000fca00078ef886 */
[----:B------:R-:W-:-:S04]  /*6f50*/  IMAD R67, R134, 0x2, R201 ;  /* 0x0000000286437824 */ /* 0x000fc800078e02c9 */
[----:B------:R-:W-:Y:S01]  /*6f60*/  VIADD R50, R67, 0xc040 ;  /* 0x0000c04043327836 */ /* 0x000fe20000000000 */
[----:B------:R-:W-:Y:S01]  /*6f70*/  LDSM.16.MT88.4 R124, [R67+0xc000] ;  /* 0x00c00000437c783b */ /* 0x000fe20000004200 */
[----:B-1----:R-:W-:Y:S01]  /*6f80*/  FMNMX.FTZ R134, R7, R6, !PT ;  /* 0x0000000607867209 */ /* 0x002fe20007810000 */
[----:B------:R-:W-:Y:S02]  /*6f90*/  VIADD R6, R67, 0xc000 ;  /* 0x0000c00043067836 */ /* 0x000fe40000000000 */
[----:B------:R-:W-:Y:S02]  /*6fa0*/  LDSM.16.MT88.4 R96, [R67+0x10000] ;  /* 0x010000004360783b */ /* 0x000fe40000004200 */
[----:B------:R-:W-:Y:S01]  /*6fb0*/  @P2 VIADD R50, R6, 0xffffffc0 ;  /* 0xffffffc006322836 */ /* 0x000fe20000000000 */
[----:B---3--:R-:W-:-:S03]  /*6fc0*/  FMNMX.FTZ R135, R10, R135, !PT ;  /* 0x000000870a877209 */ /* 0x008fc60007810000 */
[C---:B------:R-:W-:Y:S02]  /*6fd0*/  IMAD.IADD R45, R132.reuse, 0x1, R50 ;  /* 0x00000001842d7824 */ /* 0x040fe400078e0232 */
[----:B--2---:R-:W-:Y:S01]  /*6fe0*/  FMUL.FTZ R138, R139, R134 ;  /* 0x000000868b8a7220 */ /* 0x004fe20000410000 */
[----:B------:R-:W-:Y:S01]  /*6ff0*/  IMAD.IADD R140, R132, 0x1, R67 ;  /* 0x00000001848c7824 */ /* 0x000fe200078e0243 */
[----:B------:R-:W-:Y:S01]  /*7000*/  FSETP.NEU.FTZ.AND P0, PT, R135, -INF , PT ;  /* 0xff8000008700780b */ /* 0x000fe20003f1d000 */
[----:B------:R-:W-:Y:S01]  /*7010*/  FMUL.FTZ R142, R139, R135 ;  /* 0x000000878b8e7220 */ /* 0x000fe20000410000 */
[----:B------:R-:W1:Y:S04]  /*7020*/  LDSM.16.MT88.4 R88, [R45] ;  /* 0x000000002d58783b */ /* 0x000e680000004200 */
[----:B------:R-:W-:Y:S01]  /*7030*/  FSEL R142, R142, RZ, P0 ;  /* 0x000000ff8e8e7208 */ /* 0x000fe20000000000 */
[----:B------:R-:W2:Y:S01]  /*7040*/  LDSM.16.MT88.4 R72, [R140+0xc000] ;  /* 0x00c000008c48783b */ /* 0x000ea20000004200 */
[----:B------:R-:W-:-:S03]  /*7050*/  FSETP.NEU.FTZ.AND P0, PT, R134, -INF , PT ;  /* 0xff8000008600780b */ /* 0x000fc60003f1d000 */
[----:B------:R-:W3:Y:S01]  /*7060*/  LDSM.16.MT88.4 R104, [R140+0x10000] ;  /* 0x010000008c68783b */ /* 0x000ee20000004200 */
[----:B------:R-:W-:Y:S01]  /*7070*/  FSEL R138, R138, RZ, P0 ;  /* 0x000000ff8a8a7208 */ /* 0x000fe20000000000 */
[-C--:B------:R-:W-:Y:S02]  /*7080*/  FFMA.FTZ R137, R35, R139.reuse, -R142 ;  /* 0x0000008b23897223 */ /* 0x080fe4000001088e */
[----:B------:R-:W4:Y:S02]  /*7090*/  LDSM.16.MT88.4 R80, [R50] ;  /* 0x000000003250783b */ /* 0x000f240000004200 */
[-CC-:B------:R-:W-:Y:S01]  /*70a0*/  FFMA.FTZ R133, R4, R139.reuse, -R138.reuse ;  /* 0x0000008b04857223 */ /* 0x180fe2000001088a */
[-C--:B------:R-:W-:Y:S01]  /*70b0*/  FFMA.FTZ R63, R5, R139.reuse, -R138 ;  /* 0x0000008b053f7223 */ /* 0x080fe2000001088a */
[----:B------:R-:W5:Y:S01]  /*70c0*/  LDSM.16.MT88.4 R112, [R50+0x4000] ;  /* 0x004000003270783b */ /* 0x000f620000004200 */
[-CC-:B------:R-:W-:Y:S01]  /*70d0*/  FFMA.FTZ R136, R33, R139.reuse, -R142.reuse ;  /* 0x0000008b21887223 */ /* 0x180fe2000001088e */
[-CC-:B------:R-:W-:Y:S01]  /*70e0*/  FFMA.FTZ R66, R8, R139.reuse, -R142.reuse ;  /* 0x0000008b08427223 */ /* 0x180fe2000001088e */
[-C--:B------:R-:W-:Y:S01]  /*70f0*/  FFMA.FTZ R65, R31, R139.reuse, -R142 ;  /* 0x0000008b1f417223 */ /* 0x080fe2000001088e */
[----:B------:R-:W5:Y:S01]  /*7100*/  LDSM.16.MT88.4 R4, [R45+0x4000] ;  /* 0x004000002d04783b */ /* 0x000f620000004200 */
[-CC-:B------:R-:W-:Y:S01]  /*7110*/  FFMA.FTZ R132, R27, R139.reuse, -R138.reuse ;  /* 0x0000008b1b847223 */ /* 0x180fe2000001088a */
[-C--:B------:R-:W-:Y:S01]  /*7120*/  FFMA.FTZ R64, R25, R139.reuse, -R138 ;  /* 0x0000008b19407223 */ /* 0x080fe2000001088a */
[----:B------:R-:W-:Y:S01]  /*7130*/  MUFU.EX2 R137, R137 ;  /* 0x0000008900897308 */ /* 0x000fe20000000800 */
[-C--:B------:R-:W-:Y:S01]  /*7140*/  FFMA.FTZ R57, R11, R139.reuse, -R142 ;  /* 0x0000008b0b397223 */ /* 0x080fe2000001088e */
[-C--:B------:R-:W-:Y:S01]  /*7150*/  FFMA.FTZ R60, R9, R139.reuse, -R138 ;  /* 0x0000008b093c7223 */ /* 0x080fe2000001088a */
[-CC-:B------:R-:W-:Y:S01]  /*7160*/  FFMA.FTZ R62, R23, R139.reuse, -R142.reuse ;  /* 0x0000008b173e7223 */ /* 0x180fe2000001088e */
[----:B------:R-:W1:Y:S01]  /*7170*/  MUFU.EX2 R136, R136 ;  /* 0x0000008800887308 */ /* 0x000e620000000800 */
[----:B------:R-:W5:Y:S03]  /*7180*/  LDSM.16.MT88.4 R8, [R45+0x800] ;  /* 0x000800002d08783b */ /* 0x000f660000004200 */
[----:B------:R-:W-:Y:S01]  /*7190*/  MUFU.EX2 R66, R66 ;  /* 0x0000004200427308 */ /* 0x000fe20000000800 */
[-CC-:B------:R-:W-:Y:S01]  /*71a0*/  FFMA.FTZ R61, R21, R139.reuse, -R142.reuse ;  /* 0x0000008b153d7223 */ /* 0x180fe2000001088e */
[-C--:B------:R-:W-:Y:S01]  /*71b0*/  FFMA.FTZ R58, R19, R139.reuse, -R142 ;  /* 0x0000008b133a7223 */ /* 0x080fe2000001088e */
[-CC-:B------:R-:W-:Y:S01]  /*71c0*/  FFMA.FTZ R59, R17, R139.reuse, -R138.reuse ;  /* 0x0000008b113b7223 */ /* 0x180fe2000001088a */
[----:B------:R-:W2:Y:S01]  /*71d0*/  MUFU.EX2 R65, R65 ;  /* 0x0000004100417308 */ /* 0x000ea20000000800 */
[-CC-:B------:R-:W-:Y:S01]  /*71e0*/  FFMA.FTZ R56, R13, R139.reuse, -R138.reuse ;  /* 0x0000008b0d387223 */ /* 0x180fe2000001088a */
[----:B------:R-:W-:Y:S01]  /*71f0*/  FFMA.FTZ R55, R15, R139, -R138 ;  /* 0x0000008b0f377223 */ /* 0x000fe2000001088a */
[----:B------:R-:W5:Y:S01]  /*7200*/  LDSM.16.MT88.4 R32, [R140+0xc800] ;  /* 0x00c800008c20783b */ /* 0x000f620000004200 */
[----:B------:R-:W-:Y:S03]  /*7210*/  MUFU.EX2 R133, R133 ;  /* 0x0000008500857308 */ /* 0x000fe60000000800 */
[----:B------:R-:W-:Y:S01]  /*7220*/  LDSM.16.MT88.4 R28, [R140+0x10800] ;  /* 0x010800008c1c783b */ /* 0x000fe20000004200 */
[----:B------:R-:W3:Y:S03]  /*7230*/  MUFU.EX2 R132, R132 ;  /* 0x0000008400847308 */ /* 0x000ee60000000800 */
[----:B------:R-:W-:Y:S01]  /*7240*/  LDSM.16.MT88.4 R24, [R67+0xc800] ;  /* 0x00c800004318783b */ /* 0x000fe20000004200 */
[----:B------:R-:W-:Y:S04]  /*7250*/  MUFU.EX2 R64, R64 ;  /* 0x0000004000407308 */ /* 0x000fe80000000800 */
[----:B------:R-:W4:Y:S01]  /*7260*/  MUFU.EX2 R63, R63 ;  /* 0x0000003f003f7308 */ /* 0x000f220000000800 */
[----:B-1----:R-:W-:Y:S01]  /*7270*/  F2FP.BF16.F32.PACK_AB R116, R136, R137 ;  /* 0x000000898874723e */ /* 0x002fe200000010ff */
[----:B------:R-:W1:Y:S01]  /*7280*/  LDSM.16.MT88.4 R12, [R50+0x4800] ;  /* 0x00480000320c783b */ /* 0x000e620000004200 */
[----:B--2---:R-:W-:-:S02]  /*7290*/  F2FP.BF16.F32.PACK_AB R118, R65, R66 ;  /* 0x000000424176723e */ /* 0x004fc400000010ff */
[----:B---3--:R-:W-:Y:S01]  /*72a0*/  F2FP.BF16.F32.PACK_AB R117, R132, R133 ;  /* 0x000000858475723e */ /* 0x008fe200000010ff */
[----:B------:R-:W-:Y:S01]  /*72b0*/  MUFU.EX2 R62, R62 ;  /* 0x0000003e003e7308 */ /* 0x000fe20000000800 */
[----:B------:R-:W2:Y:S03]  /*72c0*/  LDSM.16.MT88.4 R16, [R67+0x10800] ;  /* 0x010800004310783b */ /* 0x000ea60000004200 */
[----:B------:R-:W-:Y:S01]  /*72d0*/  MUFU.EX2 R57, R57 ;  /* 0x0000003900397308 */ /* 0x000fe20000000800 */
[----:B------:R-:W-:Y:S01]  /*72e0*/  LDSM.16.MT88.4 R20, [R50+0x800] ;  /* 0x000800003214783b */ /* 0x000fe20000004200 */
[----:B----4-:R-:W-:Y:S02]  /*72f0*/  F2FP.BF16.F32.PACK_AB R119, R63, R64 ;  /* 0x000000403f77723e */ /* 0x010fe400000010ff */
[----:B------:R-:W3:Y:S04]  /*7300*/  MUFU.EX2 R61, R61 ;  /* 0x0000003d003d7308 */ /* 0x000ee80000000800 */
[----:B------:R-:W-:Y:S01]  /*7310*/  MUFU.EX2 R58, R58 ;  /* 0x0000003a003a7308 */ /* 0x000fe20000000800 */
[C---:B------:R-:W-:Y:S03]  /*7320*/  HMMA.16816.F32.BF16 R84, R116.reuse, R88, RZ ;  /* 0x000000587454723c */ /* 0x040fe600000418ff */
[----:B------:R-:W-:Y:S04]  /*7330*/  MUFU.EX2 R60, R60 ;  /* 0x0000003c003c7308 */ /* 0x000fe80000000800 */
[----:B------:R-:W4:Y:S01]  /*7340*/  MUFU.EX2 R59, R59 ;  /* 0x0000003b003b7308 */ /* 0x000f220000000800 */
[C---:B------:R-:W-:Y:S03]  /*7350*/  HMMA.16816.F32.BF16 R88, R116.reuse, R90, RZ ;  /* 0x0000005a7458723c */ /* 0x040fe600000418ff */
[----:B------:R-:W-:Y:S04]  /*7360*/  MUFU.EX2 R56, R56 ;  /* 0x0000003800387308 */ /* 0x000fe80000000800 */
[----:B------:R-:W1:Y:S01]  /*7370*/  MUFU.EX2 R55, R55 ;  /* 0x0000003700377308 */ /* 0x000e620000000800 */
        /* <DEDUP_REMOVED lines=13> */
[----:B---3--:R-:W-:-:S02]  /*7450*/  F2FP.BF16.F32.PACK_AB R4, R61, R62 ;  /* 0x0000003e3d04723e */ /* 0x008fc400000010ff */
[----:B----4-:R-:W-:-:S05]  /*7460*/  F2FP.BF16.F32.PACK_AB R5, R59, R60 ;  /* 0x0000003c3b05723e */ /* 0x010fca00000010ff */
[----:B------:R-:W-:Y:S01]  /*7470*/  HMMA.16816.F32.BF16 R116, R116, R6, RZ ;  /* 0x000000067474723c */ /* 0x000fe200000418ff */
[----:B------:R-:W-:Y:S02]  /*7480*/  F2FP.BF16.F32.PACK_AB R6, R57, R58 ;  /* 0x0000003a3906723e */ /* 0x000fe400000010ff */
[----:B-1----:R-:W-:-:S07]  /*7490*/  F2FP.BF16.F32.PACK_AB R7, R55, R56 ;  /* 0x000000383707723e */ /* 0x002fce00000010ff */
[C---:B------:R-:W-:Y:S08]  /*74a0*/  HMMA.16816.F32.BF16 R84, R4.reuse, R8, R84 ;  /* 0x000000080454723c */ /* 0x040ff00000041854 */
[C---:B------:R-:W-:Y:S01]  /*74b0*/  HMMA.16816.F32.BF16 R88, R4.reuse, R10, R88 ;  /* 0x0000000a0458723c */ /* 0x040fe20000041858 */
[----:B------:R-:W1:Y:S07]  /*74c0*/  LDSM.16.MT88.4 R8, [R45+0x4800] ;  /* 0x004800002d08783b */ /* 0x000e6e0000004200 */
[C---:B------:R-:W-:Y:S08]  /*74d0*/  HMMA.16816.F32.BF16 R68, R4.reuse, R32, R68 ;  /* 0x000000200444723c */ /* 0x040ff00000041844 */
[C---:B------:R-:W-:Y:S01]  /*74e0*/  HMMA.16816.F32.BF16 R72, R4.reuse, R34, R72 ;  /* 0x000000220448723c */ /* 0x040fe20000041848 */
[----:B------:R-:W3:Y:S07]  /*74f0*/  LDSM.16.MT88.4 R32, [R140+0xd000] ;  /* 0x00d000008c20783b */ /* 0x000eee0000004200 */
[C---:B------:R-:W-:Y:S08]  /*7500*/  HMMA.16816.F32.BF16 R108, R4.reuse, R12, R108 ;  /* 0x0000000c046c723c */ /* 0x040ff0000004186c */
[C---:B------:R-:W-:Y:S01]  /*7510*/  HMMA.16816.F32.BF16 R112, R4.reuse, R14, R112 ;  /* 0x0000000e0470723c */ /* 0x040fe20000041870 */
[----:B------:R-:W4:Y:S01]  /*7520*/  LDSM.16.MT88.4 R12, [R67+0x11000] ;  /* 0x01100000430c783b */ /* 0x000f220000004200 */
[-CC-:B------:R-:W-:Y:S01]  /*7530*/  FFMA.FTZ R52, R51, R139.reuse, -R138.reuse ;  /* 0x0000008b33347223 */ /* 0x180fe2000001088a */
[-C--:B------:R-:W-:Y:S01]  /*7540*/  FFMA.FTZ R51, R47, R139.reuse, -R138 ;  /* 0x0000008b2f337223 */ /* 0x080fe2000001088a */
[-CC-:B------:R-:W-:Y:S01]  /*7550*/  FFMA.FTZ R54, R36, R139.reuse, -R142.reuse ;  /* 0x0000008b24367223 */ /* 0x180fe2000001088e */
[-C--:B------:R-:W-:Y:S01]  /*7560*/  FFMA.FTZ R48, R49, R139.reuse, -R142 ;  /* 0x0000008b31307223 */ /* 0x080fe2000001088e */
[-CC-:B------:R-:W-:Y:S01]  /*7570*/  FFMA.FTZ R47, R39, R139.reuse, -R138.reuse ;  /* 0x0000008b272f7223 */ /* 0x180fe2000001088a */
[-C--:B------:R-:W-:Y:S01]  /*7580*/  FFMA.FTZ R46, R37, R139.reuse, -R138 ;  /* 0x0000008b252e7223 */ /* 0x080fe2000001088a */
[C---:B--2---:R-:W-:Y:S01]  /*7590*/  HMMA.16816.F32.BF16 R92, R4.reuse, R16, R92 ;  /* 0x00000010045c723c */ /* 0x044fe2000004185c */
[-CC-:B------:R-:W-:Y:S01]  /*75a0*/  FFMA.FTZ R251, R251, R139.reuse, -R142.reuse ;  /* 0x0000008bfbfb7223 */ /* 0x180fe2000001088e */
[----:B------:R-:W-:Y:S01]  /*75b0*/  FFMA.FTZ R16, R53, R139, -R142 ;  /* 0x0000008b35107223 */ /* 0x000fe2000001088e */
[----:B------:R-:W-:Y:S01]  /*75c0*/  MUFU.EX2 R54, R54 ;  /* 0x0000003600367308 */ /* 0x000fe20000000800 */
[----:B------:R-:W-:Y:S04]  /*75d0*/  LDSM.16.MT88.4 R36, [R45+0x5000] ;  /* 0x005000002d24783b */ /* 0x000fe80000004200 */
[C---:B-1----:R-:W-:Y:S01]  /*75e0*/  HMMA.16816.F32.BF16 R120, R4.reuse, R8, R120 ;  /* 0x000000080478723c */ /* 0x042fe20000041878 */
[----:B------:R-:W1:Y:S07]  /*75f0*/  MUFU.EX2 R53, R251 ;  /* 0x000000fb00357308 */ /* 0x000e6e0000000800 */
[C---:B------:R-:W-:Y:S01]  /*7600*/  HMMA.16816.F32.BF16 R116, R4.reuse, R10, R116 ;  /* 0x0000000a0474723c */ /* 0x040fe20000041874 */
[----:B------:R-:W2:Y:S01]  /*7610*/  LDSM.16.MT88.4 R8, [R50+0x5000] ;  /* 0x005000003208783b */ /* 0x000ea20000004200 */
[----:B------:R5:W-:Y:S04]  /*7620*/  MUFU.EX2 R49, R16 ;  /* 0x0000001000317308 */ /* 0x000be80000000800 */
[----:B------:R-:W3:Y:S04]  /*7630*/  MUFU.EX2 R48, R48 ;  /* 0x0000003000307308 */ /* 0x000ee80000000800 */
[----:B------:R-:W-:Y:S04]  /*7640*/  MUFU.EX2 R52, R52 ;  /* 0x0000003400347308 */ /* 0x000fe80000000800 */
[----:B------:R-:W4:Y:S04]  /*7650*/  MUFU.EX2 R51, R51 ;  /* 0x0000003300337308 */ /* 0x000f280000000800 */
[----:B------:R-:W-:Y:S04]  /*7660*/  MUFU.EX2 R47, R47 ;  /* 0x0000002f002f7308 */ /* 0x000fe80000000800 */
[----:B------:R-:W4:Y:S01]  /*7670*/  MUFU.EX2 R46, R46 ;  /* 0x0000002e002e7308 */ /* 0x000f220000000800 */
[C---:B------:R-:W-:Y:S01]  /*7680*/  HMMA.16816.F32.BF16 R96, R4.reuse, R18, R96 ;  /* 0x000000120460723c */ /* 0x040fe20000041860 */
[----:B-----5:R-:W5:Y:S07]  /*7690*/  LDSM.16.MT88.4 R16, [R45+0x1000] ;  /* 0x001000002d10783b */ /* 0x020f6e0000004200 */
        /* <DEDUP_REMOVED lines=10> */
[----:B---3--:R-:W-:Y:S02]  /*7740*/  F2FP.BF16.F32.PACK_AB R6, R48, R49 ;  /* 0x000000313006723e */ /* 0x008fe400000010ff */
[----:B----4-:R-:W-:Y:S02]  /*7750*/  F2FP.BF16.F32.PACK_AB R5, R51, R52 ;  /* 0x000000343305723e */ /* 0x010fe400000010ff */
[----:B------:R-:W-:-:S07]  /*7760*/  F2FP.BF16.F32.PACK_AB R7, R46, R47 ;  /* 0x0000002f2e07723e */ /* 0x000fce00000010ff */
        /* <DEDUP_REMOVED lines=12> */
[----:B---3--:R-:W3:Y:S01]  /*7830*/  LDSM.16.MT88.4 R12, [R67+0x11800] ;  /* 0x01180000430c783b */ /* 0x008ee20000004200 */
[-C--:B------:R-:W-:Y:S01]  /*7840*/  FFMA.FTZ R247, R247, R139.reuse, -R142 ;  /* 0x0000008bf7f77223 */ /* 0x080fe2000001088e */
[----:B------:R-:W-:Y:S01]  /*7850*/  FFMA.FTZ R245, R245, R139, -R138 ;  /* 0x0000008bf5f57223 */ /* 0x000fe2000001088a */
[C---:B--2---:R-:W-:Y:S01]  /*7860*/  HMMA.16816.F32.BF16 R108, R4.reuse, R8, R108 ;  /* 0x00000008046c723c */ /* 0x044fe2000004186c */
[----:B------:R-:W-:Y:S07]  /*7870*/  MUFU.EX2 R144, R144 ;  /* 0x0000009000907308 */ /* 0x000fee0000000800 */
[C---:B------:R-:W-:Y:S01]  /*7880*/  HMMA.16816.F32.BF16 R112, R4.reuse, R10, R112 ;  /* 0x0000000a0470723c */ /* 0x040fe20000041870 */
[----:B------:R-:W2:Y:S01]  /*7890*/  LDSM.16.MT88.4 R8, [R50+0x5800] ;  /* 0x005800003208783b */ /* 0x000ea20000004200 */
[----:B------:R-:W4:Y:S04]  /*78a0*/  MUFU.EX2 R175, R247 ;  /* 0x000000f700af7308 */ /* 0x000f280000000800 */
[----:B------:R-:W1:Y:S04]  /*78b0*/  MUFU.EX2 R146, R146 ;  /* 0x0000009200927308 */ /* 0x000e680000000800 */
[----:B------:R-:W-:Y:S04]  /*78c0*/  MUFU.EX2 R177, R245 ;  /* 0x000000f500b17308 */ /* 0x000fe80000000800 */
[----:B------:R-:W3:Y:S04]  /*78d0*/  MUFU.EX2 R150, R150 ;  /* 0x0000009600967308 */ /* 0x000ee80000000800 */
[----:B------:R-:W-:Y:S04]  /*78e0*/  MUFU.EX2 R148, R148 ;  /* 0x0000009400947308 */ /* 0x000fe80000000800 */
[----:B------:R-:W3:Y:S01]  /*78f0*/  MUFU.EX2 R179, R179 ;  /* 0x000000b300b37308 */ /* 0x000ee20000000800 */
        /* <DEDUP_REMOVED lines=14> */
[----:B----4-:R-:W-:-:S02]  /*79e0*/  F2FP.BF16.F32.PACK_AB R4, R175, R144 ;  /* 0x00000090af04723e */ /* 0x010fc400000010ff */
[----:B-1----:R-:W-:Y:S02]  /*79f0*/  F2FP.BF16.F32.PACK_AB R6, R146, R173 ;  /* 0x000000ad9206723e */ /* 0x002fe400000010ff */
[----:B---3--:R-:W-:Y:S02]  /*7a00*/  F2FP.BF16.F32.PACK_AB R5, R150, R177 ;  /* 0x000000b19605723e */ /* 0x008fe400000010ff */
[----:B------:R-:W-:-:S07]  /*7a10*/  F2FP.BF16.F32.PACK_AB R7, R179, R148 ;  /* 0x00000094b307723e */ /* 0x000fce00000010ff */
        /* <DEDUP_REMOVED lines=8> */
[-CC-:B------:R-:W-:Y:S01]  /*7aa0*/  FFMA.FTZ R152, R241, R139.reuse, -R142.reuse ;  /* 0x0000008bf1987223 */ /* 0x180fe2000001088e */
[----:B------:R-:W-:-:S06]  /*7ab0*/  FFMA.FTZ R154, R193, R139, -R142 ;  /* 0x0000008bc19a7223 */ /* 0x000fcc000001088e */
[C---:B------:R-:W-:Y:S01]  /*7ac0*/  HMMA.16816.F32.BF16 R112, R4.reuse, R10, R112 ;  /* 0x0000000a0470723c */ /* 0x040fe20000041870 */
[----:B------:R-:W2:Y:S01]  /*7ad0*/  LDSM.16.MT88.4 R8, [R67+0x12000] ;  /* 0x012000004308783b */ /* 0x000ea20000004200 */
[-CC-:B------:R-:W-:Y:S01]  /*7ae0*/  FFMA.FTZ R156, R235, R139.reuse, -R138.reuse ;  /* 0x0000008beb9c7223 */ /* 0x180fe2000001088a */
[-C--:B------:R-:W-:Y:S01]  /*7af0*/  FFMA.FTZ R158, R195, R139.reuse, -R138 ;  /* 0x0000008bc39e7223 */ /* 0x080fe2000001088a */
[-C--:B------:R-:W-:Y:S01]  /*7b00*/  FFMA.FTZ R239, R239, R139.reuse, -R142 ;  /* 0x0000008befef7223 */ /* 0x080fe2000001088e */
[-CC-:B------:R-:W-:Y:S01]  /*7b10*/  FFMA.FTZ R237, R237, R139.reuse, -R138.reuse ;  /* 0x0000008beded7223 */ /* 0x180fe2000001088a */
[----:B------:R-:W-:Y:S01]  /*7b20*/  FFMA.FTZ R36, R205, R139, -R138 ;  /* 0x0000008bcd247223 */ /* 0x000fe2000001088a */
[----:B------:R-:W-:Y:S01]  /*7b30*/  MUFU.EX2 R191, R191 ;  /* 0x000000bf00bf7308 */ /* 0x000fe20000000800 */
[C---:B-----5:R-:W-:Y:S03]  /*7b40*/  HMMA.16816.F32.BF16 R84, R4.reuse, R16, R84 ;  /* 0x000000100454723c */ /* 0x060fe60000041854 */
        /* <DEDUP_REMOVED lines=83> */
[C---:B------:R-:W-:Y:S01]  /*8080*/  HMMA.16816.F32.BF16 R92, R4.reuse, R16, R92 ;  /* 0x00000010045c723c */ /* 0x040fe2000004185c */
[----:B------:R-:W4:Y:S07]  /*8090*/  MUFU.EX2 R38, R38 ;  /* 0x0000002600267308 */ /* 0x000f2e0000000800 */
[----:B-1----:R-:W-:Y:S01]  /*80a0*/  HMMA.16816.F32.BF16 R120, R4, R8, R120 ;  /* 0x000000080478723c */ /* 0x002fe20000041878 */
[----:B---3--:R-:W-:-:S07]  /*80b0*/  FFMA.FTZ R168, R161, R139, -R138 ;  /* 0x0000008ba1a87223 */ /* 0x008fce000001088a */
[C---:B------:R-:W-:Y:S01]  /*80c0*/  HMMA.16816.F32.BF16 R116, R4.reuse, R10, R116 ;  /* 0x0000000a0474723c */ /* 0x040fe20000041874 */
[----:B------:R-:W1:Y:S01]  /*80d0*/  LDSM.16.MT88.4 R8, [R50+0x7000] ;  /* 0x007000003208783b */ /* 0x000e620000004200 */
[----:B------:R-:W-:Y:S06]  /*80e0*/  MUFU.EX2 R165, R169 ;  /* 0x000000a900a57308 */ /* 0x000fec0000000800 */
[C---:B------:R-:W-:Y:S01]  /*80f0*/  HMMA.16816.F32.BF16 R96, R4.reuse, R18, R96 ;  /* 0x000000120460723c */ /* 0x040fe20000041860 */
[----:B------:R-:W3:Y:S01]  /*8100*/  LDSM.16.MT88.4 R16, [R45+0x3000] ;  /* 0x003000002d10783b */ /* 0x000ee20000004200 */
[----:B------:R-:W5:Y:S06]  /*8110*/  MUFU.EX2 R166, R166 ;  /* 0x000000a600a67308 */ /* 0x000f6c0000000800 */
[C---:B------:R-:W-:Y:S01]  /*8120*/  HMMA.16816.F32.BF16 R108, R4.reuse, R12, R108 ;  /* 0x0000000c046c723c */ /* 0x040fe2000004186c */
[----:B------:R-:W-:Y:S04]  /*8130*/  MUFU.EX2 R161, R163 ;  /* 0x000000a300a17308 */ /* 0x000fe80000000800 */
[----:B------:R-:W2:Y:S03]  /*8140*/  MUFU.EX2 R168, R168 ;  /* 0x000000a800a87308 */ /* 0x000ea60000000800 */
[C---:B------:R-:W-:Y:S01]  /*8150*/  HMMA.16816.F32.BF16 R112, R4.reuse, R14, R112 ;  /* 0x0000000e0470723c */ /* 0x040fe20000041870 */
[----:B------:R-:W3:Y:S01]  /*8160*/  LDSM.16.MT88.4 R12, [R67+0x13000] ;  /* 0x01300000430c783b */ /* 0x000ee20000004200 */
[----:B------:R-:W-:Y:S04]  /*8170*/  MUFU.EX2 R157, R159 ;  /* 0x0000009f009d7308 */ /* 0x000fe80000000800 */
[----:B------:R-:W1:Y:S02]  /*8180*/  MUFU.EX2 R170, R170 ;  /* 0x000000aa00aa7308 */ /* 0x000e640000000800 */
        /* <DEDUP_REMOVED lines=39> */
[-CC-:B------:R-:W-:Y:S01]  /*8400*/  FFMA.FTZ R26, R151, R139.reuse, -R142.reuse ;  /* 0x0000008b971a7223 */ /* 0x180fe2000001088e */
        /* <DEDUP_REMOVED lines=90> */
[----:B------:R-:W-:-:S05]  /*89b0*/  FADD.FTZ R30, R30, R29 ;  /* 0x0000001d1e1e7221 */ /* 0x000fca0000010000 */
[----:B------:R-:W-:Y:S01]  /*89c0*/  HMMA.16816.F32.BF16 R88, R4, R18, R88 ;  /* 0x000000120458723c */ /* 0x000fe20000041858 */
[----:B------:R-:W-:Y:S01]  /*89d0*/  FADD.FTZ R228, R27, R26 ;  /* 0x0000001a1be47221 */ /* 0x000fe20000010000 */
[----:B------:R-:W-:-:S06]  /*89e0*/  FADD.FTZ R233, R233, R30 ;  /* 0x0000001ee9e97221 */ /* 0x000fcc0000010000 */
[C---:B--2---:R-:W-:Y:S08]  /*89f0*/  HMMA.16816.F32.BF16 R120, R4.reuse, R12, R120 ;  /* 0x0000000c0478723c */ /* 0x044ff00000041878 */
[----:B------:R-:W-:Y:S01]  /*8a00*/  HMMA.16816.F32.BF16 R116, R4, R14, R116 ;  /* 0x0000000e0474723c */ /* 0x000fe20000041874 */
[----:B------:R-:W-:-:S04]  /*8a10*/  NOP ;  /* 0x0000000000007918 */ /* 0x000fc80000000000 */
[----:B------:R-:W-:-:S15]  /*8a20*/  @!P6 BRA `(.L_x_3812) ;  /* 0x0000005000e0e947 */ /* 0x000fde0003800000 */
[----:B------:R-:W-:Y:S01]  /*8a30*/  IMAD R41, R219, 0x40, R41 ;  /* 0x00000040db297824 */ /* 0x000fe200078e0229 */
[----:B------:R-:W-:Y:S01]  /*8a40*/  LOP3.LUT R199, R199, 0x1f0, RZ, 0xc0, !PT ;  /* 0x000001f0c7c77812 */ /* 0x000fe200078ec0ff */
[----:B------:R-:W-:Y:S01]  /*8a50*/  IMAD.MOV.U32 R133, RZ, RZ, R134 ;  /* 0x000000ffff857224 */ /* 0x000fe200078e0086 */
[----:B------:R-:W-:Y:S01]  /*8a60*/  ISETP.NE.U32.AND P4, PT, R230, RZ, PT ;  /* 0x000000ffe600720c */ /* 0x000fe20003f85070 */
[----:B------:R-:W-:Y:S01]  /*8a70*/  IMAD.MOV.U32 R132, RZ, RZ, R135 ;  /* 0x000000ffff847224 */ /* 0x000fe200078e0087 */
[----:B------:R-:W-:Y:S01]  /*8a80*/  IADD3 R41, PT, PT, R42, R41, R199 ;  /* 0x000000292a297210 */ /* 0x000fe20007ffe0c7 */
[----:B------:R-:W-:Y:S01]  /*8a90*/  VIADD R222, R40, 0xfffffffe ;  /* 0xfffffffe28de7836 */ /* 0x000fe20000000000 */
[----:B------:R-:W-:Y:S02]  /*8aa0*/  ISETP.NE.AND.EX P4, PT, R231, RZ, PT, P4 ;  /* 0x000000ffe700720c */ /* 0x000fe40003f85340 */
[----:B------:R-:W-:Y:S02]  /*8ab0*/  IADD3 R41, PT, PT, -R44, R41, -R43 ;  /* 0x000000292c297210 */ /* 0x000fe40007ffe92b */
[----:B------:R-:W-:-:S03]  /*8ac0*/  IADD3 R220, PT, PT, -R40, 0x1, RZ ;  /* 0x0000000128dc7810 */ /* 0x000fc60007ffe1ff */
[----:B------:R-:W-:-:S04]  /*8ad0*/  IMAD R221, R40, -0x80, R41 ;  /* 0xffffff8028dd7824 */ /* 0x000fc800078e0229 */
[----:B------:R-:W-:-:S07]  /*8ae0*/  VIADD R221, R221, 0x108 ;  /* 0x00000108dddd7836 */ /* 0x000fce0000000000 */
.L_x_3819:
        /* <DEDUP_REMOVED lines=78> */
.L_x_3814:
[----:B------:R-:W-:Y:S05]  /*8fd0*/  BSYNC.RECONVERGENT B0 ;  /* 0x0000000000007941 */ /* 0x000fea0003800200 */
.L_x_3813:
[----:B------:R-:W1:Y:S01]  /*8fe0*/  S2UR UR6, SR_CgaCtaId ;  /* 0x00000000000679c3 */ /* 0x000e620000008800 */
[C---:B------:R-:W-:Y:S01]  /*8ff0*/  IMAD.SHL.U32 R45, R198.reuse, 0x8, RZ ;  /* 0x00000008c62d7824 */ /* 0x040fe200078e00ff */
[C---:B------:R-:W-:Y:S01]  /*9000*/  LOP3.LUT R44, R198.reuse, 0x38, RZ, 0xc0, !PT ;  /* 0x00000038c62c7812 */ /* 0x040fe200078ec0ff */
[----:B------:R-:W-:Y:S01]  /*9010*/  UMOV UR7, 0x400 ;  /* 0x0000040000077882 */ /* 0x000fe20000000000 */
[----:B------:R-:W-:Y:S01]  /*9020*/  IMAD.SHL.U32 R204, R198, 0x40, RZ ;  /* 0x00000040c6cc7824 */ /* 0x000fe200078e00ff */
[--C-:B------:R-:W-:Y:S01]  /*9030*/  SHF.R.U32.HI R199, RZ, 0x1, R198.reuse ;  /* 0x00000001ffc77819 */ /* 0x100fe200000116c6 */
[----:B------:R-:W-:Y:S01]  /*9040*/  IMAD.MOV.U32 R64, RZ, RZ, 0x40 ;  /* 0x00000040ff407424 */ /* 0x000fe200078e00ff */
[----:B------:R-:W-:Y:S01]  /*9050*/  LOP3.LUT R47, R44, 0x1c0, R45, 0xf8, !PT ;  /* 0x000001c02c2f7812 */ /* 0x000fe200078ef82d */
[----:B------:R-:W-:Y:S01]  /*9060*/  VIADD R220, R220, 0x1 ;  /* 0x00000001dcdc7836 */ /* 0x000fe20000000000 */
[----:B------:R-:W-:Y:S01]  /*9070*/  LOP3.LUT R196, R45, 0x38, RZ, 0xc0, !PT ;  /* 0x000000382dc47812 */ /* 0x000fe200078ec0ff */
[----:B------:R-:W-:Y:S01]  /*9080*/  BSSY.RECONVERGENT B1, `(.L_x_3815) ;  /* 0x00001fe000017945 */ /* 0x000fe20003800200 */
        /* <DEDUP_REMOVED lines=10> */
[----:B------:R-:W-:Y:S02]  /*9130*/  LOP3.LUT R203, R199, 0x8, RZ, 0xc0, !PT ;  /* 0x00000008c7cb7812 */ /* 0x000fe400078ec0ff */
[----:B------:R-:W-:Y:S01]  /*9140*/  LOP3.LUT R135, R135, 0x8, R198, 0xf8, !PT ;  /* 0x0000000887877812 */ /* 0x000fe200078ef8c6 */
[----:B------:R-:W-:Y:S01]  /*9150*/  IMAD.U32 R201, RZ, RZ, UR6 ;  /* 0x00000006ffc97e24 */ /* 0x000fe2000f8e00ff */
[----:B------:R-:W-:Y:S01]  /*9160*/  LOP3.LUT R203, R203, 0x1c0, R204, 0xf8, !PT ;  /* 0x000001c0cbcb7812 */ /* 0x000fe200078ef8cc */
[----:B------:R-:W-:Y:S01]  /*9170*/  IMAD.X R49, R44, 0x1, R215, P0 ;  /* 0x000000012c317824 */ /* 0x000fe200000e06d7 */
[-C--:B------:R-:W-:Y:S01]  /*9180*/  IADD3 R54, P0, PT, R48, R45.reuse, RZ ;  /* 0x0000002d30367210 */ /* 0x080fe20007f1e0ff */
[--C-:B------:R-:W-:Y:S01]  /*9190*/  IMAD R229, R46, 0x2, R201.reuse ;  /* 0x000000022ee57824 */ /* 0x100fe200078e02c9 */
[-C--:B------:R-:W-:Y:S02]  /*91a0*/  LOP3.LUT R135, R135, R196.reuse, RZ, 0x3c, !PT ;  /* 0x000000c487877212 */ /* 0x080fe400078e3cff */
[----:B------:R-:W-:Y:S01]  /*91b0*/  LOP3.LUT R203, R203, R196, RZ, 0x3c, !PT ;  /* 0x000000c4cbcb7212 */ /* 0x000fe200078e3cff */
[--C-:B------:R-:W-:Y:S01]  /*91c0*/  IMAD.X R55, R49, 0x1, R44.reuse, P0 ;  /* 0x0000000131377824 */ /* 0x100fe200000e062c */
[----:B------:R-:W-:Y:S01]  /*91d0*/  @!PT LDS RZ, [RZ] ;  /* 0x00000000fffff984 */ /* 0x000fe20000000800 */
[----:B------:R-:W-:Y:S01]  /*91e0*/  @!PT LDS RZ, [RZ] ;  /* 0x00000000fffff984 */ /* 0x000fe20000000800 */
[----:B------:R-:W-:Y:S01]  /*91f0*/  @!PT LDS RZ, [RZ] ;  /* 0x00000000fffff984 */ /* 0x000fe20000000800 */
[----:B------:R-:W-:Y:S01]  /*9200*/  @!P3 LDGSTS.E.BYPASS.LTC128B.128 [R229+0xc000], desc[UR4][R214.64] ;  /* 0x0c000000d6e5bfae */ /* 0x000fe2000b981a04 */
[-C--:B------:R-:W-:Y:S02]  /*9210*/  IADD3 R46, P0, PT, R54, R45.reuse, RZ ;  /* 0x0000002d362e7210 */ /* 0x080fe40007f1e0ff */
[----:B------:R-:W-:Y:S01]  /*9220*/  LOP3.LUT R134, R204, 0x400, RZ, 0xc0, !PT ;  /* 0x00000400cc867812 */ /* 0x000fe200078ec0ff */
        /* <DEDUP_REMOVED lines=8> */
[----:B------:R-:W-:Y:S01]  /*92b0*/  IMAD R134, R135, 0x2, R134 ;  /* 0x0000000287867824 */ /* 0x000fe200078e0286 */
[----:B------:R-:W-:Y:S02]  /*92c0*/  SEL R64, R64, 0xffffffc0, !P2 ;  /* 0xffffffc040407807 */ /* 0x000fe40005000000 */
[----:B------:R-:W-:Y:S01]  /*92d0*/  @P1 STS.128 [R229+0x10000], RZ ;  /* 0x010000ffe5001388 */ /* 0x000fe20000000c00 */
[----:B------:R-:W-:Y:S01]  /*92e0*/  IMAD.X R53, R47, 0x1, R44, P0 ;  /* 0x000000012f357824 */ /* 0x000fe200000e062c */
[-C--:B------:R-:W-:Y:S01]  /*92f0*/  IADD3 R50, P0, PT, R52, R45.reuse, RZ ;  /* 0x0000002d34327210 */ /* 0x080fe20007f1e0ff */
[----:B------:R-:W-:Y:S01]  /*9300*/  IMAD.IADD R187, R201, 0x1, R134 ;  /* 0x00000001c9bb7824 */ /* 0x000fe200078e0286 */
[----:B------:R-:W-:Y:S01]  /*9310*/  @!PT LDS RZ, [RZ] ;  /* 0x00000000fffff984 */ /* 0x000fe20000000800 */
[----:B------:R-:W-:Y:S01]  /*9320*/  @!PT LDS RZ, [RZ] ;  /* 0x00000000fffff984 */ /* 0x000fe20000000800 */
[----:B------:R-:W-:Y:S01]  /*9330*/  @!PT LDS RZ, [RZ] ;  /* 0x00000000fffff984 */ /* 0x000fe20000000800 */
[----:B------:R-:W-:Y:S03]  /*9340*/  @!P3 LDGSTS.E.BYPASS.LTC128B.128 [R229+0xc800], desc[UR4][R48.64] ;  /* 0x0c80000030e5bfae */ /* 0x000fe6000b981a04 */
[----:B------:R-:W-:Y:S01]  /*9350*/  IMAD.X R51, R53, 0x1, R44, P0 ;  /* 0x0000000135337824 */ /* 0x000fe200000e062c */
        /* <DEDUP_REMOVED lines=49> */
[----:B------:R-:W-:Y:S01]  /*9670*/  IMAD.X R47, R51, 0x1, R44, P0 ;  /* 0x00000001332f7824 */ /* 0x000fe200000e062c */
        /* <DEDUP_REMOVED lines=17> */
[C---:B------:R-:W-:Y:S01]  /*9790*/  IMAD.IADD R185, R181.reuse, 0x1, R64 ;  /* 0x00000001b5b97824 */ /* 0x040fe200078e0240 */
[----:B------:R-:W-:Y:S01]  /*97a0*/  @P1 STS.128 [R229+0x13000], RZ ;  /* 0x013000ffe5001388 */ /* 0x000fe20000000c00 */
[----:B------:R-:W-:Y:S01]  /*97b0*/  ISETP.NE.AND P0, PT, R220, RZ, PT ;  /* 0x000000ffdc00720c */ /* 0x000fe20003f05270 */
[--C-:B------:R-:W-:Y:S02]  /*97c0*/  IMAD.IADD R184, R181, 0x1, R202.reuse ;  /* 0x00000001b5b87824 */ /* 0x100fe400078e02ca */
[----:B------:R-:W-:Y:S01]  /*97d0*/  @!PT LDS RZ, [RZ] ;  /* 0x00000000fffff984 */ /* 0x000fe20000000800 */
[----:B------:R-:W-:Y:S01]  /*97e0*/  @!PT LDS RZ, [RZ] ;  /* 0x00000000fffff984 */ /* 0x000fe20000000800 */
[----:B------:R-:W-:Y:S01]  /*97f0*/  @!PT LDS RZ, [RZ] ;  /* 0x00000000fffff984 */ /* 0x000fe20000000800 */
[----:B------:R-:W-:Y:S01]  /*9800*/  @!P3 LDGSTS.E.BYPASS.LTC128B.128 [R229+0xf800], desc[UR4][R48.64] ;  /* 0x0f80000030e5bfae */ /* 0x000fe2000b981a04 */
[C-C-:B------:R-:W-:Y:S02]  /*9810*/  IMAD.IADD R134, R187.reuse, 0x1, R202.reuse ;  /* 0x00000001bb867824 */ /* 0x140fe400078e02ca */
[C---:B------:R-:W-:Y:S01]  /*9820*/  IMAD.IADD R205, R202.reuse, 0x1, R185 ;  /* 0x00000001cacd7824 */ /* 0x040fe200078e02b9 */
[----:B------:R-:W-:Y:S01]  /*9830*/  @P3 STS.128 [R229+0xf800], RZ ;  /* 0x00f800ffe5003388 */ /* 0x000fe20000000c00 */
[----:B------:R-:W-:Y:S03]  /*9840*/  IMAD.IADD R192, R187, 0x1, R202 ;  /* 0x00000001bbc07824 */ /* 0x000fe600078e02ca */
        /* <DEDUP_REMOVED lines=12> */
[----:B------:R-:W-:Y:S04]  /*9910*/  LDSM.16.M88.4 R160, [R134+0x4000] ;  /* 0x0040000086a0783b */ /* 0x000fe80000000200 */
[----:B------:R-:W-:Y:S04]  /*9920*/  LDSM.16.M88.4 R164, [R134+0x6000] ;  /* 0x0060000086a4783b */ /* 0x000fe80000000200 */
[----:B------:R-:W-:Y:S04]  /*9930*/  LDSM.16.M88.4 R168, [R134+0x6800] ;  /* 0x0068000086a8783b */ /* 0x000fe80000000200 */
[----:B------:R-:W-:Y:S01]  /*9940*/  LDSM.16.M88.4 R172, [R134+0x7000] ;  /* 0x0070000086ac783b */ /* 0x000fe20000000200 */
[C---:B---3--:R-:W-:Y:S03]  /*9950*/  HMMA.16816.F32.BF16 R4, R136.reuse, R140, RZ ;  /* 0x0000008c8804723c */ /* 0x048fe600000418ff */
[----:B------:R-:W-:Y:S04]  /*9960*/  LDSM.16.M88.4 R176, [R135+0x4000] ;  /* 0x0040000087b0783b */ /* 0x000fe80000000200 */
[----:B------:R-:W-:Y:S01]  /*9970*/  LDSM.16.M88.4 R188, [R135+0x8000] ;  /* 0x0080000087bc783b */ /* 0x000fe20000000200 */
[C---:B------:R-:W-:Y:S03]  /*9980*/  HMMA.16816.F32.BF16 R8, R136.reuse, R142, RZ ;  /* 0x0000008e8808723c */ /* 0x040fe600000418ff */
[----:B------:R-:W3:Y:S05]  /*9990*/  LDSM.16.M88.4 R140, [R187+0x6800] ;  /* 0x00680000bb8c783b */ /* 0x000eea0000000200 */
[C---:B----4-:R-:W-:Y:S08]  /*99a0*/  HMMA.16816.F32.BF16 R12, R136.reuse, R144, RZ ;  /* 0x00000090880c723c */ /* 0x050ff000000418ff */
[C---:B------:R-:W-:Y:S01]  /*99b0*/  HMMA.16816.F32.BF16 R16, R136.reuse, R146, RZ ;  /* 0x000000928810723c */ /* 0x040fe200000418ff */
[----:B------:R-:W4:Y:S07]  /*99c0*/  LDSM.16.M88.4 R144, [R187+0x7000] ;  /* 0x00700000bb90783b */ /* 0x000f2e0000000200 */
[C---:B-----5:R-:W-:Y:S08]  /*99d0*/  HMMA.16816.F32.BF16 R20, R136.reuse, R148, RZ ;  /* 0x000000948814723c */ /* 0x060ff000000418ff */
[C---:B------:R-:W-:Y:S01]  /*99e0*/  HMMA.16816.F32.BF16 R24, R136.reuse, R150, RZ ;  /* 0x000000968818723c */ /* 0x040fe200000418ff */
[----:B------:R-:W5:Y:S07]  /*99f0*/  LDSM.16.M88.4 R148, [R187+0x7800] ;  /* 0x00780000bb94783b */ /* 0x000f6e0000000200 */
[C---:B-1----:R-:W-:Y:S08]  /*9a00*/  HMMA.16816.F32.BF16 R28, R136.reuse, R152, RZ ;  /* 0x00000098881c723c */ /* 0x042ff000000418ff */
[C---:B------:R-:W-:Y:S01]  /*9a10*/  HMMA.16816.F32.BF16 R32, R136.reuse, R154, RZ ;  /* 0x0000009a8820723c */ /* 0x040fe200000418ff */
[----:B------:R-:W1:Y:S07]  /*9a20*/  LDSM.16.M88.4 R152, [R184] ;  /* 0x00000000b898783b */ /* 0x000e6e0000000200 */
[C---:B--2---:R-:W-:Y:S08]  /*9a30*/  HMMA.16816.F32.BF16 R36, R136.reuse, R156, RZ ;  /* 0x0000009c8824723c */ /* 0x044ff000000418ff */
[C---:B------:R-:W-:Y:S01]  /*9a40*/  HMMA.16816.F32.BF16 R40, R136.reuse, R158, RZ ;  /* 0x0000009e8828723c */ /* 0x040fe200000418ff */
[----:B------:R-:W2:Y:S07]  /*9a50*/  LDSM.16.M88.4 R156, [R134+0x4800] ;  /* 0x00480000869c783b */ /* 0x000eae0000000200 */
[C---:B---3--:R-:W-:Y:S08]  /*9a60*/  HMMA.16816.F32.BF16 R44, R136.reuse, R140, RZ ;  /* 0x0000008c882c723c */ /* 0x048ff000000418ff */
[C---:B------:R-:W-:Y:S01]  /*9a70*/  HMMA.16816.F32.BF16 R48, R136.reuse, R142, RZ ;  /* 0x0000008e8830723c */ /* 0x040fe200000418ff */
[----:B------:R-:W3:Y:S07]  /*9a80*/  LDSM.16.M88.4 R140, [R134+0x5000] ;  /* 0x00500000868c783b */ /* 0x000eee0000000200 */
[C---:B----4-:R-:W-:Y:S08]  /*9a90*/  HMMA.16816.F32.BF16 R52, R136.reuse, R144, RZ ;  /* 0x000000908834723c */ /* 0x050ff000000418ff */
[C---:B------:R-:W-:Y:S01]  /*9aa0*/  HMMA.16816.F32.BF16 R56, R136.reuse, R146, RZ ;  /* 0x000000928838723c */ /* 0x040fe200000418ff */
[----:B------:R-:W4:Y:S07]  /*9ab0*/  LDSM.16.M88.4 R144, [R134+0x5800] ;  /* 0x005800008690783b */ /* 0x000f2e0000000200 */
[C---:B-----5:R-:W-:Y:S08]  /*9ac0*/  HMMA.16816.F32.BF16 R60, R136.reuse, R148, RZ ;  /* 0x00000094883c723c */ /* 0x060ff000000418ff */
[----:B------:R-:W-:Y:S01]  /*9ad0*/  HMMA.16816.F32.BF16 R64, R136, R150, RZ ;  /* 0x000000968840723c */ /* 0x000fe200000418ff */
[----:B------:R5:W4:Y:S04]  /*9ae0*/  LDSM.16.M88.4 R136, [R134+0x7800] ;  /* 0x007800008688783b */ /* 0x000b280000000200 */
[----:B------:R-:W4:Y:S03]  /*9af0*/  LDSM.16.M88.4 R148, [R185] ;  /* 0x00000000b994783b */ /* 0x000f260000000200 */
[C---:B-1----:R-:W-:Y:S08]  /*9b00*/  HMMA.16816.F32.BF16 R4, R152.reuse, R160, R4 ;  /* 0x000000a09804723c */ /* 0x042ff00000041804 */
[C---:B------:R-:W-:Y:S01]  /*9b10*/  HMMA.16816.F32.BF16 R8, R152.reuse, R162, R8 ;  /* 0x000000a29808723c */ /* 0x040fe20000041808 */
[----:B------:R-:W-:Y:S07]  /*9b20*/  LDSM.16.M88.4 R160, [R135+0x7000] ;  /* 0x0070000087a0783b */ /* 0x000fee0000000200 */
[C---:B--2---:R-:W-:Y:S03]  /*9b30*/  HMMA.16816.F32.BF16 R12, R152.reuse, R156, R12 ;  /* 0x0000009c980c723c */ /* 0x044fe6000004180c */
[----:B-----5:R-:W-:Y:S05]  /*9b40*/  IMAD.IADD R134, R202, 0x1, R135 ;  /* 0x00000001ca867824 */ /* 0x020fea00078e0287 */
[C---:B------:R-:W-:Y:S01]  /*9b50*/  HMMA.16816.F32.BF16 R16, R152.reuse, R158, R16 ;  /* 0x0000009e9810723c */ /* 0x040fe20000041810 */
        /* <DEDUP_REMOVED lines=39> */
[C---:B------:R-:W-:Y:S01]  /*9dd0*/  HMMA.16816.F32.BF16 R56, R148.reuse, R162, R56 ;  /* 0x000000a29438723c */ /* 0x040fe20000041838 */
[----:B------:R-:W-:Y:S07]  /*9de0*/  LDSM.16.M88.4 R160, [R134+0x7800] ;  /* 0x0078000086a0783b */ /* 0x000fee0000000200 */
[C---:B-1----:R-:W-:Y:S08]  /*9df0*/  HMMA.16816.F32.BF16 R60, R148.reuse, R156, R60 ;  /* 0x0000009c943c723c */ /* 0x042ff0000004183c */
[----:B------:R-:W-:Y:S01]  /*9e00*/  HMMA.16816.F32.BF16 R64, R148, R158, R64 ;  /* 0x0000009e9440723c */ /* 0x000fe20000041840 */
[----:B------:R-:W1:Y:S04]  /*9e10*/  LDSM.16.M88.4 R148, [R134+0x6000] ;  /* 0x006000008694783b */ /* 0x000e680000000200 */
[----:B------:R-:W1:Y:S03]  /*9e20*/  LDSM.16.M88.4 R156, [R134+0x6800] ;  /* 0x00680000869c783b */ /* 0x000e660000000200 */
[C---:B--2---:R-:W-:Y:S08]  /*9e30*/  HMMA.16816.F32.BF16 R4, R140.reuse, R164, R4 ;  /* 0x000000a48c04723c */ /* 0x044ff00000041804 */
[C---:B------:R-:W-:Y:S01]  /*9e40*/  HMMA.16816.F32.BF16 R8, R140.reuse, R166, R8 ;  /* 0x000000a68c08723c */ /* 0x040fe20000041808 */
[----:B------:R-:W-:Y:S04]  /*9e50*/  LDSM.16.M88.4 R164, [R181+0x2000] ;  /* 0x00200000b5a4783b */ /* 0x000fe80000000200 */
[----:B------:R-:W-:Y:S03]  /*9e60*/  LDSM.16.M88.4 R180, [R192+0x9800] ;  /* 0x00980000c0b4783b */ /* 0x000fe60000000200 */
[C---:B---3--:R-:W-:Y:S08]  /*9e70*/  HMMA.16816.F32.BF16 R12, R140.reuse, R136, R12 ;  /* 0x000000888c0c723c */ /* 0x048ff0000004180c */
[C---:B------:R-:W-:Y:S01]  /*9e80*/  HMMA.16816.F32.BF16 R16, R140.reuse, R138, R16 ;  /* 0x0000008a8c10723c */ /* 0x040fe20000041810 */
[----:B------:R-:W2:Y:S07]  /*9e90*/  LDSM.16.M88.4 R136, [R134+0x7000] ;  /* 0x007000008688783b */ /* 0x000eae0000000200 */
[C---:B-----5:R-:W-:Y:S08]  /*9ea0*/  HMMA.16816.F32.BF16 R20, R140.reuse, R144, R20 ;  /* 0x000000908c14723c */ /* 0x060ff00000041814 */
[C---:B------:R-:W-:Y:S01]  /*9eb0*/  HMMA.16816.F32.BF16 R24, R140.reuse, R146, R24 ;  /* 0x000000928c18723c */ /* 0x040fe20000041818 */
[----:B------:R-:W3:Y:S07]  /*9ec0*/  LDSM.16.M88.4 R144, [R187+0x9000] ;  /* 0x00900000bb90783b */ /* 0x000eee0000000200 */
[C---:B----4-:R-:W-:Y:S08]  /*9ed0*/  HMMA.16816.F32.BF16 R28, R140.reuse, R152, R28 ;  /* 0x000000988c1c723c */ /* 0x050ff0000004181c */
[C---:B------:R-:W-:Y:S01]  /*9ee0*/  HMMA.16816.F32.BF16 R32, R140.reuse, R154, R32 ;  /* 0x0000009a8c20723c */ /* 0x040fe20000041820 */
[----:B------:R-:W-:Y:S07]  /*9ef0*/  LDSM.16.M88.4 R152, [R187+0xa000] ;  /* 0x00a00000bb98783b */ /* 0x000fee0000000200 */
        /* <DEDUP_REMOVED lines=9> */
[C---:B------:R-:W-:Y:S08]  /*9f90*/  HMMA.16816.F32.BF16 R60, R140.reuse, R160, R60 ;  /* 0x000000a08c3c723c */ /* 0x040ff0000004183c */
        /* <DEDUP_REMOVED lines=21> */
[----:B------:R-:W1:Y:S04]  /*a0f0*/  LDSM.16.M88.4 R176, [R192+0xb800] ;  /* 0x00b80000c0b0783b */ /* 0x000e680000000200 */
[----:B------:R-:W-:Y:S03]  /*a100*/  LDSM.16.M88.4 R192, [R134+0xb000] ;  /* 0x00b0000086c0783b */ /* 0x000fe60000000200 */
        /* <DEDUP_REMOVED lines=27> */
[----:B------:R-:W5:Y:S07]  /*a2c0*/  LDSM.16.M88.4 R152, [R135+0xa800] ;  /* 0x00a800008798783b */ /* 0x000f6e0000000200 */
[C---:B------:R-:W-:Y:S08]  /*a2d0*/  HMMA.16816.F32.BF16 R60, R156.reuse, R176, R60 ;  /* 0x000000b09c3c723c */ /* 0x040ff0000004183c */
[----:B------:R-:W-:Y:S01]  /*a2e0*/  HMMA.16816.F32.BF16 R64, R156, R178, R64 ;  /* 0x000000b29c40723c */ /* 0x000fe20000041840 */
[----:B------:R-:W5:Y:S04]  /*a2f0*/  LDSM.16.M88.4 R156, [R135+0xb000] ;  /* 0x00b00000879c783b */ /* 0x000f680000000200 */
[----:B------:R-:W-:Y:S03]  /*a300*/  LDSM.16.M88.4 R176, [R134+0x9800] ;  /* 0x0098000086b0783b */ /* 0x000fe60000000200 */
        /* <DEDUP_REMOVED lines=11> */
[C---:B---3--:R-:W-:Y:S08]  /*a3c0*/  HMMA.16816.F32.BF16 R28, R184.reuse, R144, R28 ;  /* 0x00000090b81c723c */ /* 0x048ff0000004181c */
[C---:B------:R-:W-:Y:S08]  /*a3d0*/  HMMA.16816.F32.BF16 R32, R184.reuse, R146, R32 ;  /* 0x00000092b820723c */ /* 0x040ff00000041820 */
[C---:B-1----:R-:W-:Y:S08]  /*a3e0*/  HMMA.16816.F32.BF16 R36, R184.reuse, R148, R36 ;  /* 0x00000094b824723c */ /* 0x042ff00000041824 */
[C---:B------:R-:W-:Y:S08]  /*a3f0*/  HMMA.16816.F32.BF16 R40, R184.reuse, R150, R40 ;  /* 0x00000096b828723c */ /* 0x040ff00000041828 */
[C---:B-----5:R-:W-:Y:S08]  /*a400*/  HMMA.16816.F32.BF16 R44, R184.reuse, R152, R44 ;  /* 0x00000098b82c723c */ /* 0x060ff0000004182c */
        /* <DEDUP_REMOVED lines=100> */
.L_x_3818:
[----:B------:R-:W-:Y:S05]  /*aa50*/  BSYNC.RECONVERGENT B0 ;  /* 0x0000000000007941 */ /* 0x000fea0003800200 */
.L_x_3817:
        /* <DEDUP_REMOVED lines=96> */
.L_x_3816:
[----:B------:R-:W-:Y:S05]  /*b060*/  BSYNC.RECONVERGENT B1 ;  /* 0x0000000000017941 */ /* 0x000fea0003800200 */
.L_x_3815:
[----:B-1----:R-:W2:Y:S01]  /*b070*/  LD.E R136, desc[UR4][R2.64+0xdc] ;  /* 0x0000dc0402887980 */ /* 0x002ea2000c101900 */
[----:B------:R-:W-:Y:S02]  /*b080*/  IABS R135, R221 ;  /* 0x000000dd00877213 */ /* 0x000fe40000000000 */
[C---:B------:R-:W-:Y:S02]  /*b090*/  IADD3 R138, PT, PT, R221.reuse, -0x1, RZ ;  /* 0xffffffffdd8a7810 */ /* 0x040fe40007ffe0ff */
[----:B------:R-:W-:Y:S02]  /*b0a0*/  I2FP.F32.S32 R135, R135 ;  /* 0x0000008700877245 */ /* 0x000fe40000201400 */
[----:B------:R-:W-:Y:S02]  /*b0b0*/  IABS R138, R138 ;  /* 0x0000008a008a7213 */ /* 0x000fe40000000000 */
[C---:B------:R-:W-:Y:S01]  /*b0c0*/  IADD3 R134, PT, PT, R221.reuse, -0x9, RZ ;  /* 0xfffffff7dd867810 */ /* 0x040fe20007ffe0ff */
[C---:B------:R-:W-:Y:S01]  /*b0d0*/  FFMA.FTZ R6, -R0.reuse, R135, R6 ;  /* 0x0000008700067223 */ /* 0x040fe20000010106 */
[C---:B------:R-:W-:Y:S02]  /*b0e0*/  IADD3 R135, PT, PT, R221.reuse, -0x11, RZ ;  /* 0xffffffefdd877810 */ /* 0x040fe40007ffe0ff */
[----:B------:R-:W-:Y:S02]  /*b0f0*/  I2FP.F32.S32 R138, R138 ;  /* 0x0000008a008a7245 */ /* 0x000fe40000201400 */
[C---:B------:R-:W-:Y:S02]  /*b100*/  IADD3 R139, PT, PT, R221.reuse, -0x8, RZ ;  /* 0xfffffff8dd8b7810 */ /* 0x040fe40007ffe0ff */
[----:B------:R-:W-:Y:S01]  /*b110*/  IABS R135, R135 ;  /* 0x0000008700877213 */ /* 0x000fe20000000000 */
[C---:B------:R-:W-:Y:S01]  /*b120*/  FFMA.FTZ R7, -R0.reuse, R138, R7 ;  /* 0x0000008a00077223 */ /* 0x040fe20000010107 */
[----:B------:R-:W-:Y:S02]  /*b130*/  IABS R134, R134 ;  /* 0x0000008600867213 */ /* 0x000fe40000000000 */
[----:B------:R-:W-:Y:S02]  /*b140*/  IABS R139, R139 ;  /* 0x0000008b008b7213 */ /* 0x000fe40000000000 */
[----:B------:R-:W-:Y:S02]  /*b150*/  MOV R138, R135 ;  /* 0x00000087008a7202 */ /* 0x000fe40000000f00 */
[C---:B------:R-:W-:Y:S02]  /*b160*/  IADD3 R135, PT, PT, R221.reuse, -0x18, RZ ;  /* 0xffffffe8dd877810 */ /* 0x040fe40007ffe0ff */
[----:B------:R-:W-:Y:S02]  /*b170*/  I2FP.F32.S32 R134, R134 ;  /* 0x0000008600867245 */ /* 0x000fe40000201400 */
[----:B------:R-:W-:Y:S02]  /*b180*/  I2FP.F32.S32 R139, R139 ;  /* 0x0000008b008b7245 */ /* 0x000fe40000201400 */
[----:B------:R-:W-:Y:S01]  /*b190*/  IABS R135, R135 ;  /* 0x0000008700877213 */ /* 0x000fe20000000000 */
[CC--:B------:R-:W-:Y:S01]  /*b1a0*/  FFMA.FTZ R11, -R0.reuse, R134.reuse, R11 ;  /* 0x00000086000b7223 */ /* 0x0c0fe2000001010b */
[C---:B------:R-:W-:Y:S01]  /*b1b0*/  FFMA.FTZ R5, -R0.reuse, R134, R5 ;  /* 0x0000008600057223 */ /* 0x040fe20000010105 */
[CC--:B------:R-:W-:Y:S01]  /*b1c0*/  FFMA.FTZ R10, -R0.reuse, R139.reuse, R10 ;  /* 0x0000008b000a7223 */ /* 0x0c0fe2000001010a */
[C---:B------:R-:W-:Y:S01]  /*b1d0*/  FFMA.FTZ R4, -R0.reuse, R139, R4 ;  /* 0x0000008b00047223 */ /* 0x040fe20000010104 */
[----:B------:R-:W-:Y:S02]  /*b1e0*/  I2FP.F32.S32 R134, R138 ;  /* 0x0000008a00867245 */ /* 0x000fe40000201400 */
[----:B------:R-:W-:Y:S02]  /*b1f0*/  MOV R139, R135 ;  /* 0x00000087008b7202 */ /* 0x000fe40000000f00 */
[C---:B------:R-:W-:Y:S01]  /*b200*/  IADD3 R138, PT, PT, R221.reuse, -0x19, RZ ;  /* 0xffffffe7dd8a7810 */ /* 0x040fe20007ffe0ff */
[CC--:B------:R-:W-:Y:S01]  /*b210*/  FFMA.FTZ R9, -R0.reuse, R134.reuse, R9 ;  /* 0x0000008600097223 */ /* 0x0c0fe20000010109 */
[C---:B------:R-:W-:Y:S01]  /*b220*/  IADD3 R135, PT, PT, R221.reuse, -0x21, RZ ;  /* 0xffffffdfdd877810 */ /* 0x040fe20007ffe0ff */
[C---:B------:R-:W-:Y:S01]  /*b230*/  FFMA.FTZ R15, -R0.reuse, R134, R15 ;  /* 0x00000086000f7223 */ /* 0x040fe2000001010f */
[----:B------:R-:W-:Y:S02]  /*b240*/  IABS R138, R138 ;  /* 0x0000008a008a7213 */ /* 0x000fe40000000000 */
[----:B------:R-:W-:Y:S02]  /*b250*/  IABS R135, R135 ;  /* 0x0000008700877213 */ /* 0x000fe40000000000 */
[C---:B------:R-:W-:Y:S02]  /*b260*/  IADD3 R137, PT, PT, R221.reuse, -0x10, RZ ;  /* 0xfffffff0dd897810 */ /* 0x040fe40007ffe0ff */
[----:B------:R-:W-:Y:S02]  /*b270*/  I2FP.F32.S32 R134, R138 ;  /* 0x0000008a00867245 */ /* 0x000fe40000201400 */
[----:B------:R-:W-:Y:S02]  /*b280*/  MOV R138, R135 ;  /* 0x00000087008a7202 */ /* 0x000fe40000000f00 */
[----:B------:R-:W-:Y:S01]  /*b290*/  IABS R137, R137 ;  /* 0x0000008900897213 */ /* 0x000fe20000000000 */
[CC--:B------:R-:W-:Y:S01]  /*b2a0*/  FFMA.FTZ R13, -R0.reuse, R134.reuse, R13 ;  /* 0x00000086000d7223 */ /* 0x0c0fe2000001010d */
[C---:B------:R-:W-:Y:S01]  /*b2b0*/  IADD3 R135, PT, PT, R221.reuse, -0x28, RZ ;  /* 0xffffffd8dd877810 */ /* 0x040fe20007ffe0ff */
[C---:B------:R-:W-:Y:S01]  /*b2c0*/  FFMA.FTZ R19, -R0.reuse, R134, R19 ;  /* 0x0000008600137223 */ /* 0x040fe20000010113 */
[----:B------:R-:W-:Y:S02]  /*b2d0*/  I2FP.F32.S32 R139, R139 ;  /* 0x0000008b008b7245 */ /* 0x000fe40000201400 */
[----:B------:R-:W-:Y:S02]  /*b2e0*/  I2FP.F32.S32 R137, R137 ;  /* 0x0000008900897245 */ /* 0x000fe40000201400 */
[----:B------:R-:W-:Y:S01]  /*b2f0*/  IABS R135, R135 ;  /* 0x0000008700877213 */ /* 0x000fe20000000000 */
[CC--:B------:R-:W-:Y:S01]  /*b300*/  FFMA.FTZ R12, -R0.reuse, R139.reuse, R12 ;  /* 0x0000008b000c7223 */ /* 0x0c0fe2000001010c */
[C---:B------:R-:W-:Y:S01]  /*b310*/  FFMA.FTZ R18, -R0.reuse, R139, R18 ;  /* 0x0000008b00127223 */ /* 0x040fe20000010112 */
[----:B------:R-:W-:Y:S01]  /*b320*/  I2FP.F32.S32 R134, R138 ;  /* 0x0000008a00867245 */ /* 0x000fe20000201400 */
[C---:B------:R-:W-:Y:S01]  /*b330*/  FFMA.FTZ R14, -R0.reuse, R137, R14 ;  /* 0x00000089000e7223 */ /* 0x040fe2000001010e */
[----:B------:R-:W-:Y:S01]  /*b340*/  MOV R139, R135 ;  /* 0x00000087008b7202 */ /* 0x000fe20000000f00 */
[C---:B------:R-:W-:Y:S01]  /*b350*/  FFMA.FTZ R8, -R0.reuse, R137, R8 ;  /* 0x0000008900087223 */ /* 0x040fe20000010108 */
[C---:B------:R-:W-:Y:S01]  /*b360*/  IADD3 R138, PT, PT, R221.reuse, -0x29, RZ ;  /* 0xffffffd7dd8a7810 */ /* 0x040fe20007ffe0ff */
[CC--:B------:R-:W-:Y:S01]  /*b370*/  FFMA.FTZ R17, -R0.reuse, R134.reuse, R17 ;  /* 0x0000008600117223 */ /* 0x0c0fe20000010111 */
[C---:B------:R-:W-:Y:S01]  /*b380*/  IADD3 R135, PT, PT, R221.reuse, -0x31, RZ ;  /* 0xffffffcfdd877810 */ /* 0x040fe20007ffe0ff */
[C---:B------:R-:W-:Y:S01]  /*b390*/  FFMA.FTZ R23, -R0.reuse, R134, R23 ;  /* 0x0000008600177223 */ /* 0x040fe20000010117 */
[C---:B------:R-:W-:Y:S02]  /*b3a0*/  IADD3 R137, PT, PT, R221.reuse, -0x20, RZ ;  /* 0xffffffe0dd897810 */ /* 0x040fe40007ffe0ff */
[----:B------:R-:W-:Y:S02]  /*b3b0*/  IABS R138, R138 ;  /* 0x0000008a008a7213 */ /* 0x000fe40000000000 */
[----:B------:R-:W-:Y:S02]  /*b3c0*/  IABS R135, R135 ;  /* 0x0000008700877213 */ /* 0x000fe40000000000 */
[----:B------:R-:W-:Y:S02]  /*b3d0*/  IABS R137, R137 ;  /* 0x0000008900897213 */ /* 0x000fe40000000000 */
[----:B------:R-:W-:Y:S02]  /*b3e0*/  I2FP.F32.S32 R134, R138 ;  /* 0x0000008a00867245 */ /* 0x000fe40000201400 */
[----:B------:R-:W-:Y:S02]  /*b3f0*/  MOV R138, R135 ;  /* 0x00000087008a7202 */ /* 0x000fe40000000f00 */
[----:B------:R-:W-:Y:S01]  /*b400*/  I2FP.F32.S32 R137, R137 ;  /* 0x0000008900897245 */ /* 0x000fe20000201400 */
[CC--:B------:R-:W-:Y:S01]  /*b410*/  FFMA.FTZ R27, -R0.reuse, R134.reuse, R27 ;  /* 0x00000086001b7223 */ /* 0x0c0fe2000001011b */
[C---:B------:R-:W-:Y:S01]  /*b420*/  IADD3 R135, PT, PT, R221.reuse, -0x38, RZ ;  /* 0xffffffc8dd877810 */ /* 0x040fe20007ffe0ff */
[C---:B------:R-:W-:Y:S01]  /*b430*/  FFMA.FTZ R21, -R0.reuse, R134, R21 ;  /* 0x0000008600157223 */ /* 0x040fe20000010115 */
[----:B------:R-:W-:Y:S01]  /*b440*/  I2FP.F32.S32 R139, R139 ;  /* 0x0000008b008b7245 */ /* 0x000fe20000201400 */
[C---:B------:R-:W-:Y:S01]  /*b450*/  FFMA.FTZ R16, -R0.reuse, R137, R16 ;  /* 0x0000008900107223 */ /* 0x040fe20000010110 */
[----:B------:R-:W-:Y:S01]  /*b460*/  IABS R135, R135 ;  /* 0x0000008700877213 */ /* 0x000fe20000000000 */
[C---:B------:R-:W-:Y:S01]  /*b470*/  FFMA.FTZ R22, -R0.reuse, R137, R22 ;  /* 0x0000008900167223 */ /* 0x040fe20000010116 */
[C---:B------:R-:W-:Y:S01]  /*b480*/  IADD3 R137, PT, PT, R221.reuse, -0x30, RZ ;  /* 0xffffffd0dd897810 */ /* 0x040fe20007ffe0ff */
[CC--:B------:R-:W-:Y:S01]  /*b490*/  FFMA.FTZ R26, -R0.reuse, R139.reuse, R26 ;  /* 0x0000008b001a7223 */ /* 0x0c0fe2000001011a */
[----:B------:R-:W-:Y:S01]  /*b4a0*/  I2FP.F32.S32 R134, R138 ;  /* 0x0000008a00867245 */ /* 0x000fe20000201400 */
[C---:B------:R-:W-:Y:S01]  /*b4b0*/  FFMA.FTZ R20, -R0.reuse, R139, R20 ;  /* 0x0000008b00147223 */ /* 0x040fe20000010114 */
[----:B------:R-:W-:Y:S02]  /*b4c0*/  MOV R139, R135 ;  /* 0x00000087008b7202 */ /* 0x000fe40000000f00 */
[C---:B------:R-:W-:Y:S01]  /*b4d0*/  IADD3 R138, PT, PT, R221.reuse, -0x39, RZ ;  /* 0xffffffc7dd8a7810 */ /* 0x040fe20007ffe0ff */
[CC--:B------:R-:W-:Y:S01]  /*b4e0*/  FFMA.FTZ R25, -R0.reuse, R134.reuse, R25 ;  /* 0x0000008600197223 */ /* 0x0c0fe20000010119 */
[C---:B------:R-:W-:Y:S01]  /*b4f0*/  IADD3 R135, PT, PT, R221.reuse, -0x41, RZ ;  /* 0xffffffbfdd877810 */ /* 0x040fe20007ffe0ff */
[C---:B------:R-:W-:Y:S01]  /*b500*/  FFMA.FTZ R31, -R0.reuse, R134, R31 ;  /* 0x00000086001f7223 */ /* 0x040fe2000001011f */
[----:B------:R-:W-:Y:S02]  /*b510*/  IABS R137, R137 ;  /* 0x0000008900897213 */ /* 0x000fe40000000000 */
[----:B------:R-:W-:Y:S02]  /*b520*/  IABS R138, R138 ;  /* 0x0000008a008a7213 */ /* 0x000fe40000000000 */
[----:B------:R-:W-:Y:S02]  /*b530*/  IABS R135, R135 ;  /* 0x0000008700877213 */ /* 0x000fe40000000000 */
[----:B------:R-:W-:Y:S02]  /*b540*/  I2FP.F32.S32 R137, R137 ;  /* 0x0000008900897245 */ /* 0x000fe40000201400 */
[----:B------:R-:W-:Y:S02]  /*b550*/  I2FP.F32.S32 R134, R138 ;  /* 0x0000008a00867245 */ /* 0x000fe40000201400 */
[----:B------:R-:W-:Y:S01]  /*b560*/  MOV R138, R135 ;  /* 0x00000087008a7202 */ /* 0x000fe20000000f00 */
[CC--:B------:R-:W-:Y:S01]  /*b570*/  FFMA.FTZ R24, -R0.reuse, R137.reuse, R24 ;  /* 0x0000008900187223 */ /* 0x0c0fe20000010118 */
[C---:B------:R-:W-:Y:S01]  /*b580*/  IADD3 R135, PT, PT, R221.reuse, -0x48, RZ ;  /* 0xffffffb8dd877810 */ /* 0x040fe20007ffe0ff */
[C---:B------:R-:W-:Y:S01]  /*b590*/  FFMA.FTZ R30, -R0.reuse, R137, R30 ;  /* 0x00000089001e7223 */ /* 0x040fe2000001011e */
[----:B------:R-:W-:Y:S01]  /*b5a0*/  I2FP.F32.S32 R139, R139 ;  /* 0x0000008b008b7245 */ /* 0x000fe20000201400 */
[CC--:B------:R-:W-:Y:S01]  /*b5b0*/  FFMA.FTZ R29, -R0.reuse, R134.reuse, R29 ;  /* 0x00000086001d7223 */ /* 0x0c0fe2000001011d */
[C---:B------:R-:W-:Y:S01]  /*b5c0*/  IADD3 R137, PT, PT, R221.reuse, -0x40, RZ ;  /* 0xffffffc0dd897810 */ /* 0x040fe20007ffe0ff */
[C---:B------:R-:W-:Y:S01]  /*b5d0*/  FFMA.FTZ R35, -R0.reuse, R134, R35 ;  /* 0x0000008600237223 */ /* 0x040fe20000010123 */
[----:B------:R-:W-:Y:S01]  /*b5e0*/  IABS R135, R135 ;  /* 0x0000008700877213 */ /* 0x000fe20000000000 */
[C---:B------:R-:W-:Y:S01]  /*b5f0*/  FFMA.FTZ R28, -R0.reuse, R139, R28 ;  /* 0x0000008b001c7223 */ /* 0x040fe2000001011c */
[----:B------:R-:W-:Y:S01]  /*b600*/  IABS R137, R137 ;  /* 0x0000008900897213 */ /* 0x000fe20000000000 */
[C---:B------:R-:W-:Y:S01]  /*b610*/  FFMA.FTZ R34, -R0.reuse, R139, R34 ;  /* 0x0000008b00227223 */ /* 0x040fe20000010122 */
[----:B------:R-:W-:Y:S02]  /*b620*/  I2FP.F32.S32 R134, R138 ;  /* 0x0000008a00867245 */ /* 0x000fe40000201400 */
[----:B------:R-:W-:Y:S02]  /*b630*/  MOV R139, R135 ;  /* 0x00000087008b7202 */ /* 0x000fe40000000f00 */
[C---:B------:R-:W-:Y:S01]  /*b640*/  IADD3 R138, PT, PT, R221.reuse, -0x49, RZ ;  /* 0xffffffb7dd8a7810 */ /* 0x040fe20007ffe0ff */
[CC--:B------:R-:W-:Y:S01]  /*b650*/  FFMA.FTZ R33, -R0.reuse, R134.reuse, R33 ;  /* 0x0000008600217223 */ /* 0x0c0fe20000010121 */
[C---:B------:R-:W-:Y:S01]  /*b660*/  IADD3 R135, PT, PT, R221.reuse, -0x51, RZ ;  /* 0xffffffafdd877810 */ /* 0x040fe20007ffe0ff */
[C---:B------:R-:W-:Y:S01]  /*b670*/  FFMA.FTZ R39, -R0.reuse, R134, R39 ;  /* 0x0000008600277223 */ /* 0x040fe20000010127 */
[----:B------:R-:W-:Y:S02]  /*b680*/  I2FP.F32.S32 R137, R137 ;  /* 0x0000008900897245 */ /* 0x000fe40000201400 */
[----:B------:R-:W-:Y:S02]  /*b690*/  IABS R138, R138 ;  /* 0x0000008a008a7213 */ /* 0x000fe40000000000 */
[----:B------:R-:W-:Y:S01]  /*b6a0*/  IABS R135, R135 ;  /* 0x0000008700877213 */ /* 0x000fe20000000000 */
[CC--:B------:R-:W-:Y:S01]  /*b6b0*/  FFMA.FTZ R32, -R0.reuse, R137.reuse, R32 ;  /* 0x0000008900207223 */ /* 0x0c0fe20000010120 */
[C---:B------:R-:W-:Y:S01]  /*b6c0*/  FFMA.FTZ R38, -R0.reuse, R137, R38 ;  /* 0x0000008900267223 */ /* 0x040fe20000010126 */
[----:B------:R-:W-:Y:S02]  /*b6d0*/  I2FP.F32.S32 R134, R138 ;  /* 0x0000008a00867245 */ /* 0x000fe40000201400 */
[C---:B------:R-:W-:Y:S02]  /*b6e0*/  IADD3 R137, PT, PT, R221.reuse, -0x50, RZ ;  /* 0xffffffb0dd897810 */ /* 0x040fe40007ffe0ff */
[----:B------:R-:W-:Y:S01]  /*b6f0*/  MOV R138, R135 ;  /* 0x00000087008a7202 */ /* 0x000fe20000000f00 */
[CC--:B------:R-:W-:Y:S01]  /*b700*/  FFMA.FTZ R37, -R0.reuse, R134.reuse, R37 ;  /* 0x0000008600257223 */ /* 0x0c0fe20000010125 */
[C---:B------:R-:W-:Y:S01]  /*b710*/  IADD3 R135, PT, PT, R221.reuse, -0x58, RZ ;  /* 0xffffffa8dd877810 */ /* 0x040fe20007ffe0ff */
[C---:B------:R-:W-:Y:S01]  /*b720*/  FFMA.FTZ R43, -R0.reuse, R134, R43 ;  /* 0x00000086002b7223 */ /* 0x040fe2000001012b */
[----:B------:R-:W-:Y:S02]  /*b730*/  I2FP.F32.S32 R139, R139 ;  /* 0x0000008b008b7245 */ /* 0x000fe40000201400 */
[----:B------:R-:W-:Y:S02]  /*b740*/  IABS R137, R137 ;  /* 0x0000008900897213 */ /* 0x000fe40000000000 */
[----:B------:R-:W-:Y:S01]  /*b750*/  IABS R135, R135 ;  /* 0x0000008700877213 */ /* 0x000fe20000000000 */
[C---:B------:R-:W-:Y:S01]  /*b760*/  FFMA.FTZ R36, -R0.reuse, R139, R36 ;  /* 0x0000008b00247223 */ /* 0x040fe20000010124 */
[----:B------:R-:W-:Y:S01]  /*b770*/  I2FP.F32.S32 R137, R137 ;  /* 0x0000008900897245 */ /* 0x000fe20000201400 */
[C---:B------:R-:W-:Y:S01]  /*b780*/  FFMA.FTZ R42, -R0.reuse, R139, R42 ;  /* 0x0000008b002a7223 */ /* 0x040fe2000001012a */
[----:B------:R-:W-:Y:S02]  /*b790*/  I2FP.F32.S32 R134, R138 ;  /* 0x0000008a00867245 */ /* 0x000fe40000201400 */
[----:B------:R-:W-:Y:S01]  /*b7a0*/  MOV R139, R135 ;  /* 0x00000087008b7202 */ /* 0x000fe20000000f00 */
[CC--:B------:R-:W-:Y:S01]  /*b7b0*/  FFMA.FTZ R40, -R0.reuse, R137.reuse, R40 ;  /* 0x0000008900287223 */ /* 0x0c0fe20000010128 */
[C---:B------:R-:W-:Y:S01]  /*b7c0*/  IADD3 R138, PT, PT, R221.reuse, -0x59, RZ ;  /* 0xffffffa7dd8a7810 */ /* 0x040fe20007ffe0ff */
[C---:B------:R-:W-:Y:S01]  /*b7d0*/  FFMA.FTZ R46, -R0.reuse, R137, R46 ;  /* 0x00000089002e7223 */ /* 0x040fe2000001012e */
[C---:B------:R-:W-:Y:S01]  /*b7e0*/  IADD3 R135, PT, PT, R221.reuse, -0x61, RZ ;  /* 0xffffff9fdd877810 */ /* 0x040fe20007ffe0ff */
[C---:B------:R-:W-:Y:S01]  /*b7f0*/  FFMA.FTZ R41, -R0.reuse, R134, R41 ;  /* 0x0000008600297223 */ /* 0x040fe20000010129 */
[----:B------:R-:W-:Y:S01]  /*b800*/  IABS R138, R138 ;  /* 0x0000008a008a7213 */ /* 0x000fe20000000000 */
[C---:B------:R-:W-:Y:S01]  /*b810*/  FFMA.FTZ R47, -R0.reuse, R134, R47 ;  /* 0x00000086002f7223 */ /* 0x040fe2000001012f */
[C---:B------:R-:W-:Y:S02]  /*b820*/  IADD3 R137, PT, PT, R221.reuse, -0x60, RZ ;  /* 0xffffffa0dd897810 */ /* 0x040fe40007ffe0ff */
[----:B------:R-:W-:Y:S02]  /*b830*/  IABS R135, R135 ;  /* 0x0000008700877213 */ /* 0x000fe40000000000 */
[----:B------:R-:W-:Y:S02]  /*b840*/  I2FP.F32.S32 R134, R138 ;  /* 0x0000008a00867245 */ /* 0x000fe40000201400 */
[----:B------:R-:W-:Y:S02]  /*b850*/  IABS R137, R137 ;  /* 0x0000008900897213 */ /* 0x000fe40000000000 */
[----:B------:R-:W-:Y:S01]  /*b860*/  I2FP.F32.S32 R139, R139 ;  /* 0x0000008b008b7245 */ /* 0x000fe20000201400 */
[CC--:B------:R-:W-:Y:S01]  /*b870*/  FFMA.FTZ R45, -R0.reuse, R134.reuse, R45 ;  /* 0x00000086002d7223 */ /* 0x0c0fe2000001012d */
[----:B------:R-:W-:Y:S01]  /*b880*/  MOV R138, R135 ;  /* 0x00000087008a7202 */ /* 0x000fe20000000f00 */
[C---:B------:R-:W-:Y:S01]  /*b890*/  FFMA.FTZ R51, -R0.reuse, R134, R51 ;  /* 0x0000008600337223 */ /* 0x040fe20000010133 */
[C---:B------:R-:W-:Y:S01]  /*b8a0*/  IADD3 R135, PT, PT, R221.reuse, -0x68, RZ ;  /* 0xffffff98dd877810 */ /* 0x040fe20007ffe0ff */
[C---:B------:R-:W-:Y:S01]  /*b8b0*/  FFMA.FTZ R44, -R0.reuse, R139, R44 ;  /* 0x0000008b002c7223 */ /* 0x040fe2000001012c */
[----:B------:R-:W-:Y:S01]  /*b8c0*/  I2FP.F32.S32 R137, R137 ;  /* 0x0000008900897245 */ /* 0x000fe20000201400 */
[C---:B------:R-:W-:Y:S01]  /*b8d0*/  FFMA.FTZ R50, -R0.reuse, R139, R50 ;  /* 0x0000008b00327223 */ /* 0x040fe20000010132 */
[----:B------:R-:W-:Y:S02]  /*b8e0*/  IABS R135, R135 ;  /* 0x0000008700877213 */ /* 0x000fe40000000000 */
[----:B------:R-:W-:Y:S01]  /*b8f0*/  IADD3 R139, PT, PT, R221, -0x69, RZ ;  /* 0xffffff97dd8b7810 */ /* 0x000fe20007ffe0ff */
[CC--:B------:R-:W-:Y:S01]  /*b900*/  FFMA.FTZ R48, -R0.reuse, R137.reuse, R48 ;  /* 0x0000008900307223 */ /* 0x0c0fe20000010130 */
[----:B------:R-:W-:Y:S01]  /*b910*/  I2FP.F32.S32 R134, R138 ;  /* 0x0000008a00867245 */ /* 0x000fe20000201400 */
[C---:B------:R-:W-:Y:S01]  /*b920*/  FFMA.FTZ R54, -R0.reuse, R137, R54 ;  /* 0x0000008900367223 */ /* 0x040fe20000010136 */
[----:B------:R-:W-:Y:S02]  /*b930*/  MOV R137, R135 ;  /* 0x0000008700897202 */ /* 0x000fe40000000f00 */
[----:B------:R-:W-:Y:S01]  /*b940*/  IABS R139, R139 ;  /* 0x0000008b008b7213 */ /* 0x000fe20000000000 */
[CC--:B------:R-:W-:Y:S01]  /*b950*/  FFMA.FTZ R49, -R0.reuse, R134.reuse, R49 ;  /* 0x0000008600317223 */ /* 0x0c0fe20000010131 */
[C---:B------:R-:W-:Y:S01]  /*b960*/  FFMA.FTZ R55, -R0.reuse, R134, R55 ;  /* 0x0000008600377223 */ /* 0x040fe20000010137 */
[----:B------:R-:W-:Y:S02]  /*b970*/  I2FP.F32.S32 R137, R137 ;  /* 0x0000008900897245 */ /* 0x000fe40000201400 */
[----:B------:R-:W-:Y:S02]  /*b980*/  I2FP.F32.S32 R134, R139 ;  /* 0x0000008b00867245 */ /* 0x000fe40000201400 */
[----:B------:R-:W-:Y:S01]  /*b990*/  FMNMX3.FTZ R139, R133, R6, R7, !PT ;  /* 0x00000006858b7276 */ /* 0x000fe20007810007 */
[CC--:B------:R-:W-:Y:S01]  /*b9a0*/  FFMA.FTZ R52, -R0.reuse, R137.reuse, R52 ;  /* 0x0000008900347223 */ /* 0x0c0fe20000010134 */
[----:B------:R-:W-:Y:S01]  /*b9b0*/  FFMA.FTZ R58, -R0, R137, R58 ;  /* 0x00000089003a7223 */ /* 0x000fe2000001013a */
[----:B------:R-:W-:Y:S01]  /*b9c0*/  FMNMX3.FTZ R137, R132, R4, R5, !PT ;  /* 0x0000000484897276 */ /* 0x000fe20007810005 */
[C---:B------:R-:W-:Y:S01]  /*b9d0*/  FFMA.FTZ R53, -R0.reuse, R134, R53 ;  /* 0x0000008600357223 */ /* 0x040fe20000010135 */
[----:B------:R-:W-:Y:S01]  /*b9e0*/  FMNMX3.FTZ R139, R139, R10, R11, !PT ;  /* 0x0000000a8b8b7276 */ /* 0x000fe2000781000b */
[C---:B------:R-:W-:Y:S01]  /*b9f0*/  FFMA.FTZ R59, -R0.reuse, R134, R59 ;  /* 0x00000086003b7223 */ /* 0x040fe2000001013b */
[----:B------:R-:W-:Y:S02]  /*ba00*/  FMNMX3.FTZ R137, R137, R8, R9, !PT ;  /* 0x0000000889897276 */ /* 0x000fe40007810009 */
[----:B------:R-:W-:Y:S02]  /*ba10*/  FMNMX3.FTZ R139, R139, R14, R15, !PT ;  /* 0x0000000e8b8b7276 */ /* 0x000fe4000781000f */
[----:B------:R-:W-:Y:S02]  /*ba20*/  FMNMX3.FTZ R137, R137, R12, R13, !PT ;  /* 0x0000000c89897276 */ /* 0x000fe4000781000d */
[----:B------:R-:W-:Y:S02]  /*ba30*/  FMNMX3.FTZ R139, R139, R18, R19, !PT ;  /* 0x000000128b8b7276 */ /* 0x000fe40007810013 */
[----:B------:R-:W-:Y:S02]  /*ba40*/  IADD3 R138, PT, PT, R221, -0x71, RZ ;  /* 0xffffff8fdd8a7810 */ /* 0x000fe40007ffe0ff */
[----:B------:R-:W-:Y:S02]  /*ba50*/  FMNMX3.FTZ R139, R139, R22, R23, !PT ;  /* 0x000000168b8b7276 */ /* 0x000fe40007810017 */
[----:B------:R-:W-:Y:S02]  /*ba60*/  FMNMX3.FTZ R137, R137, R16, R17, !PT ;  /* 0x0000001089897276 */ /* 0x000fe40007810011 */
[----:B------:R-:W-:Y:S02]  /*ba70*/  IABS R138, R138 ;  /* 0x0000008a008a7213 */ /* 0x000fe40000000000 */
[----:B------:R-:W-:Y:S02]  /*ba80*/  IADD3 R135, PT, PT, R221, -0x70, RZ ;  /* 0xffffff90dd877810 */ /* 0x000fe40007ffe0ff */
[----:B------:R-:W-:Y:S02]  /*ba90*/  FMNMX3.FTZ R139, R139, R26, R27, !PT ;  /* 0x0000001a8b8b7276 */ /* 0x000fe4000781001b */
[----:B------:R-:W-:Y:S02]  /*baa0*/  FMNMX3.FTZ R137, R137, R20, R21, !PT ;  /* 0x0000001489897276 */ /* 0x000fe40007810015 */
[----:B------:R-:W-:Y:S02]  /*bab0*/  I2FP.F32.S32 R134, R138 ;  /* 0x0000008a00867245 */ /* 0x000fe40000201400 */
[----:B------:R-:W-:Y:S02]  /*bac0*/  IABS R135, R135 ;  /* 0x0000008700877213 */ /* 0x000fe40000000000 */
[----:B------:R-:W-:Y:S01]  /*bad0*/  FMNMX3.FTZ R137, R137, R24, R25, !PT ;  /* 0x0000001889897276 */ /* 0x000fe20007810019 */
[C---:B------:R-:W-:Y:S01]  /*bae0*/  FFMA.FTZ R57, -R0.reuse, R134, R57 ;  /* 0x0000008600397223 */ /* 0x040fe20000010139 */
[----:B------:R-:W-:Y:S01]  /*baf0*/  FMNMX3.FTZ R139, R139, R30, R31, !PT ;  /* 0x0000001e8b8b7276 */ /* 0x000fe2000781001f */
[C---:B------:R-:W-:Y:S01]  /*bb00*/  FFMA.FTZ R63, -R0.reuse, R134, R63 ;  /* 0x00000086003f7223 */ /* 0x040fe2000001013f */
[----:B------:R-:W-:Y:S02]  /*bb10*/  I2FP.F32.S32 R135, R135 ;  /* 0x0000008700877245 */ /* 0x000fe40000201400 */
[----:B------:R-:W-:Y:S02]  /*bb20*/  FMNMX3.FTZ R137, R137, R28, R29, !PT ;  /* 0x0000001c89897276 */ /* 0x000fe4000781001d */
[----:B------:R-:W-:Y:S01]  /*bb30*/  FMNMX3.FTZ R134, R139, R34, R35, !PT ;  /* 0x000000228b867276 */ /* 0x000fe20007810023 */
[CC--:B------:R-:W-:Y:S01]  /*bb40*/  FFMA.FTZ R56, -R0.reuse, R135.reuse, R56 ;  /* 0x0000008700387223 */ /* 0x0c0fe20000010138 */
[----:B------:R-:W-:Y:S01]  /*bb50*/  FFMA.FTZ R62, -R0, R135, R62 ;  /* 0x00000087003e7223 */ /* 0x000fe2000001013e */
[----:B------:R-:W-:Y:S02]  /*bb60*/  FMNMX3.FTZ R137, R137, R32, R33, !PT ;  /* 0x0000002089897276 */ /* 0x000fe40007810021 */
[----:B------:R-:W-:Y:S02]  /*bb70*/  FMNMX3.FTZ R134, R134, R38, R39, !PT ;  /* 0x0000002686867276 */ /* 0x000fe40007810027 */
[----:B------:R-:W-:Y:S02]  /*bb80*/  IADD3 R135, PT, PT, R221, -0x78, RZ ;  /* 0xffffff88dd877810 */ /* 0x000fe40007ffe0ff */
[----:B------:R-:W-:Y:S02]  /*bb90*/  FMNMX3.FTZ R137, R137, R36, R37, !PT ;  /* 0x0000002489897276 */ /* 0x000fe40007810025 */
[----:B------:R-:W-:Y:S02]  /*bba0*/  FMNMX3.FTZ R134, R134, R42, R43, !PT ;  /* 0x0000002a86867276 */ /* 0x000fe4000781002b */
[----:B------:R-:W-:Y:S02]  /*bbb0*/  IABS R135, R135 ;  /* 0x0000008700877213 */ /* 0x000fe40000000000 */
[----:B------:R-:W-:Y:S02]  /*bbc0*/  FMNMX3.FTZ R137, R137, R40, R41, !PT ;  /* 0x0000002889897276 */ /* 0x000fe40007810029 */
[----:B------:R-:W-:Y:S02]  /*bbd0*/  FMNMX3.FTZ R134, R134, R46, R47, !PT ;  /* 0x0000002e86867276 */ /* 0x000fe4000781002f */
[----:B------:R-:W-:Y:S02]  /*bbe0*/  I2FP.F32.S32 R135, R135 ;  /* 0x0000008700877245 */ /* 0x000fe40000201400 */
[----:B------:R-:W-:Y:S02]  /*bbf0*/  IADD3 R138, PT, PT, R221, -0x79, RZ ;  /* 0xffffff87dd8a7810 */ /* 0x000fe40007ffe0ff */
[----:B------:R-:W-:Y:S01]  /*bc00*/  FMNMX3.FTZ R137, R137, R44, R45, !PT ;  /* 0x0000002c89897276 */ /* 0x000fe2000781002d */
[-C--:B------:R-:W-:Y:S01]  /*bc10*/  FFMA.FTZ R60, -R0, R135.reuse, R60 ;  /* 0x00000087003c7223 */ /* 0x080fe2000001013c */
[----:B------:R-:W-:Y:S01]  /*bc20*/  FMNMX3.FTZ R134, R134, R50, R51, !PT ;  /* 0x0000003286867276 */ /* 0x000fe20007810033 */
[----:B------:R-:W-:Y:S01]  /*bc30*/  FFMA.FTZ R66, -R0, R135, R66 ;  /* 0x0000008700427223 */ /* 0x000fe20000010142 */
[----:B------:R-:W-:Y:S02]  /*bc40*/  IABS R138, R138 ;  /* 0x0000008a008a7213 */ /* 0x000fe40000000000 */
[C---:B------:R-:W-:Y:S02]  /*bc50*/  IADD3 R140, PT, PT, R221.reuse, -0x81, RZ ;  /* 0xffffff7fdd8c7810 */ /* 0x040fe40007ffe0ff */
[----:B------:R-:W-:Y:S02]  /*bc60*/  IADD3 R135, PT, PT, R221, -0x80, RZ ;  /* 0xffffff80dd877810 */ /* 0x000fe40007ffe0ff */
[----:B------:R-:W-:Y:S02]  /*bc70*/  FMNMX3.FTZ R137, R137, R48, R49, !PT ;  /* 0x0000003089897276 */ /* 0x000fe40007810031 */
[----:B------:R-:W-:Y:S02]  /*bc80*/  FMNMX3.FTZ R134, R134, R54, R55, !PT ;  /* 0x0000003686867276 */ /* 0x000fe40007810037 */
[----:B------:R-:W-:Y:S02]  /*bc90*/  I2FP.F32.S32 R138, R138 ;  /* 0x0000008a008a7245 */ /* 0x000fe40000201400 */
[----:B------:R-:W-:Y:S02]  /*bca0*/  IABS R140, R140 ;  /* 0x0000008c008c7213 */ /* 0x000fe40000000000 */
[----:B------:R-:W-:Y:S01]  /*bcb0*/  IABS R135, R135 ;  /* 0x0000008700877213 */ /* 0x000fe20000000000 */
[C---:B------:R-:W-:Y:S01]  /*bcc0*/  FFMA.FTZ R61, -R0.reuse, R138, R61 ;  /* 0x0000008a003d7223 */ /* 0x040fe2000001013d */
[----:B------:R-:W-:Y:S01]  /*bcd0*/  FMNMX3.FTZ R137, R137, R52, R53, !PT ;  /* 0x0000003489897276 */ /* 0x000fe20007810035 */
[----:B------:R-:W-:Y:S01]  /*bce0*/  FFMA.FTZ R67, -R0, R138, R67 ;  /* 0x0000008a00437223 */ /* 0x000fe20000010143 */
[----:B------:R-:W-:Y:S02]  /*bcf0*/  FMNMX3.FTZ R134, R134, R58, R59, !PT ;  /* 0x0000003a86867276 */ /* 0x000fe4000781003b */
[----:B------:R-:W-:Y:S02]  /*bd00*/  I2FP.F32.S32 R140, R140 ;  /* 0x0000008c008c7245 */ /* 0x000fe40000201400 */
[----:B------:R-:W-:Y:S02]  /*bd10*/  I2FP.F32.S32 R135, R135 ;  /* 0x0000008700877245 */ /* 0x000fe40000201400 */
[----:B------:R-:W-:Y:S01]  /*bd20*/  FMNMX3.FTZ R138, R137, R56, R57, !PT ;  /* 0x00000038898a7276 */ /* 0x000fe20007810039 */
[----:B------:R-:W-:Y:S01]  /*bd30*/  FFMA.FTZ R65, -R0, R140, R65 ;  /* 0x0000008c00417223 */ /* 0x000fe20000010141 */
[----:B------:R-:W-:Y:S01]  /*bd40*/  FMNMX3.FTZ R134, R134, R62, R63, !PT ;  /* 0x0000003e86867276 */ /* 0x000fe2000781003f */
[----:B------:R-:W-:Y:S01]  /*bd50*/  FFMA.FTZ R64, -R0, R135, R64 ;  /* 0x0000008700407223 */ /* 0x000fe20000010140 */
[----:B------:R-:W-:Y:S02]  /*bd60*/  FMNMX3.FTZ R135, R138, R60, R61, !PT ;  /* 0x0000003c8a877276 */ /* 0x000fe4000781003d */
[----:B------:R-:W-:Y:S02]  /*bd70*/  FMNMX3.FTZ R137, R134, R66, R67, !PT ;  /* 0x0000004286897276 */ /* 0x000fe40007810043 */
[----:B------:R-:W-:Y:S02]  /*bd80*/  FMNMX3.FTZ R140, R135, R64, R65, !PT ;  /* 0x00000040878c7276 */ /* 0x000fe40007810041 */
[----:B------:R-:W-:Y:S01]  /*bd90*/  LOP3.LUT R204, R203, 0x200, R204, 0xf8, !PT ;  /* 0x00000200cbcc7812 */ /* 0x000fe200078ef8cc */
[----:B------:R-:W-:Y:S01]  /*bda0*/  SHFL.BFLY PT, R134, R137, 0x2, 0x1f ;  /* 0x0c401f0089867f89 */ /* 0x000fe200000e0000 */
[----:B------:R-:W-:Y:S02]  /*bdb0*/  IADD3 R222, PT, PT, R222, -0x1, RZ ;  /* 0xffffffffdede7810 */ /* 0x000fe40007ffe0ff */
[----:B------:R-:W-:Y:S05]  /*bdc0*/  IADD3 R223, PT, PT, R223, -0x80, RZ ;  /* 0xffffff80dfdf7810 */ /* 0x000fea0007ffe0ff */
[----:B------:R-:W1:Y:S01]  /*bdd0*/  SHFL.BFLY PT, R135, R140, 0x2, 0x1f ;  /* 0x0c401f008c877f89 */ /* 0x000e6200000e0000 */
[----:B------:R-:W-:Y:S02]  /*bde0*/  IADD3 R221, PT, PT, R221, 0x80, RZ ;  /* 0x00000080dddd7810 */ /* 0x000fe40007ffe0ff */
[----:B-1----:R-:W-:Y:S02]  /*bdf0*/  FMNMX.FTZ R138, R140, R135, !PT ;  /* 0x000000878c8a7209 */ /* 0x002fe40007810000 */
[----:B------:R-:W-:Y:S03]  /*be00*/  FMNMX.FTZ R139, R137, R134, !PT ;  /* 0x00000086898b7209 */ /* 0x000fe60007810000 */
[----:B------:R-:W1:Y:S08]  /*be10*/  SHFL.BFLY PT, R135, R138, 0x1, 0x1f ;  /* 0x0c201f008a877f89 */ /* 0x000e7000000e0000 */
[----:B------:R-:W3:Y:S01]  /*be20*/  SHFL.BFLY PT, R134, R139, 0x1, 0x1f ;  /* 0x0c201f008b867f89 */ /* 0x000ee200000e0000 */
[----:B-1----:R-:W-:Y:S02]  /*be30*/  FMNMX.FTZ R135, R138, R135, !PT ;  /* 0x000000878a877209 */ /* 0x002fe40007810000 */
[----:B---3--:R-:W-:Y:S03]  /*be40*/  FMNMX.FTZ R134, R139, R134, !PT ;  /* 0x000000868b867209 */ /* 0x008fe60007810000 */
[----:B--2---:R-:W-:Y:S01]  /*be50*/  FMUL.FTZ R169, R136, R135 ;  /* 0x0000008788a97220 */ /* 0x004fe20000410000 */
[----:B------:R-:W-:Y:S01]  /*be60*/  LEA R139, R204, R201, 0x1 ;  /* 0x000000c9cc8b7211 */ /* 0x000fe200078e08ff */
[C---:B------:R-:W-:Y:S01]  /*be70*/  FADD.FTZ R137, -R135.reuse, R132 ;  /* 0x0000008487897221 */ /* 0x040fe20000010100 */
[----:B------:R-:W-:Y:S01]  /*be80*/  FSETP.NEU.FTZ.AND P1, PT, R135, -INF , PT ;  /* 0xff8000008700780b */ /* 0x000fe20003f3d000 */
[----:B------:R-:W-:Y:S01]  /*be90*/  FMUL.FTZ R167, R136, R134 ;  /* 0x0000008688a77220 */ /* 0x000fe20000410000 */
[C---:B------:R-:W-:Y:S01]  /*bea0*/  FSETP.NEU.FTZ.AND P0, PT, R134.reuse, -INF , PT ;  /* 0xff8000008600780b */ /* 0x040fe20003f1d000 */
[----:B------:R-:W1:Y:S01]  /*beb0*/  LDSM.16.MT88.4 R140, [R139+0xc000] ;  /* 0x00c000008b8c783b */ /* 0x000e620000004200 */
[----:B------:R-:W-:Y:S01]  /*bec0*/  FADD.FTZ R133, -R134, R133 ;  /* 0x0000008586857221 */ /* 0x000fe20000010100 */
[----:B------:R-:W-:Y:S02]  /*bed0*/  FSEL R169, R169, RZ, P1 ;  /* 0x000000ffa9a97208 */ /* 0x000fe40000800000 */
[----:B------:R-:W-:Y:S01]  /*bee0*/  FSEL R167, R167, RZ, P0 ;  /* 0x000000ffa7a77208 */ /* 0x000fe20000000000 */
[----:B------:R-:W-:Y:S01]  /*bef0*/  FMUL.FTZ R132, R136, R133 ;  /* 0x0000008588847220 */ /* 0x000fe20000410000 */
[----:B------:R-:W-:Y:S01]  /*bf00*/  IADD3 R138, PT, PT, R202, R139, RZ ;  /* 0x0000008bca8a7210 */ /* 0x000fe20007ffe0ff */
[----:B------:R-:W-:Y:S01]  /*bf10*/  FMUL.FTZ R133, R136, R137 ;  /* 0x0000008988857220 */ /* 0x000fe20000410000 */
[-C--:B------:R-:W-:Y:S01]  /*bf20*/  FFMA.FTZ R162, R9, R136.reuse, -R169 ;  /* 0x0000008809a27223 */ /* 0x080fe200000108a9 */
[-CC-:B------:R-:W-:Y:S01]  /*bf30*/  FFMA.FTZ R161, R10, R136.reuse, -R167.reuse ;  /* 0x000000880aa17223 */ /* 0x180fe200000108a7 */
[-C--:B------:R-:W-:Y:S01]  /*bf40*/  FFMA.FTZ R160, R11, R136.reuse, -R167 ;  /* 0x000000880ba07223 */ /* 0x080fe200000108a7 */
[-CC-:B------:R-:W-:Y:S01]  /*bf50*/  FFMA.FTZ R168, R4, R136.reuse, -R169.reuse ;  /* 0x0000008804a87223 */ /* 0x180fe200000108a9 */
[-C--:B------:R-:W-:Y:S01]  /*bf60*/  FFMA.FTZ R166, R5, R136.reuse, -R169 ;  /* 0x0000008805a67223 */ /* 0x080fe200000108a9 */
[-CC-:B------:R-:W-:Y:S01]  /*bf70*/  FFMA.FTZ R165, R6, R136.reuse, -R167.reuse ;  /* 0x0000008806a57223 */ /* 0x180fe200000108a7 */
[-C--:B------:R-:W-:Y:S01]  /*bf80*/  FFMA.FTZ R164, R7, R136.reuse, -R167 ;  /* 0x0000008807a47223 */ /* 0x080fe200000108a7 */
[-C--:B------:R-:W-:Y:S01]  /*bf90*/  FFMA.FTZ R163, R8, R136.reuse, -R169 ;  /* 0x0000008808a37223 */ /* 0x080fe200000108a9 */
[----:B------:R-:W2:Y:S01]  /*bfa0*/  LDSM.16.MT88.4 R144, [R138+0xc000] ;  /* 0x00c000008a90783b */ /* 0x000ea20000004200 */
[----:B------:R-:W3:Y:S01]  /*bfb0*/  MUFU.EX2 R132, R132 ;  /* 0x0000008400847308 */ /* 0x000ee20000000800 */
[----:B------:R-:W-:Y:S01]  /*bfc0*/  IADD3 R8, PT, PT, R139, 0xc000, RZ ;  /* 0x0000c0008b087810 */ /* 0x000fe20007ffe0ff */
[-C--:B------:R-:W-:Y:S01]  /*bfd0*/  FFMA.FTZ R180, R27, R136.reuse, -R167 ;  /* 0x000000881bb47223 */ /* 0x080fe200000108a7 */
[----:B------:R-:W-:Y:S07]  /*bfe0*/  IADD3 R137, PT, PT, R139, 0xc040, RZ ;  /* 0x0000c0408b897810 */ /* 0x000fee0007ffe0ff */
[----:B------:R-:W4:Y:S01]  /*bff0*/  MUFU.EX2 R133, R133 ;  /* 0x0000008500857308 */ /* 0x000f220000000800 */
[----:B------:R-:W-:Y:S01]  /*c000*/  @P2 IADD3 R137, PT, PT, R8, -0x40, RZ ;  /* 0xffffffc008892810 */ /* 0x000fe20007ffe0ff */
[-CC-:B------:R-:W-:Y:S01]  /*c010*/  FFMA.FTZ R182, R48, R136.reuse, -R169.reuse ;  /* 0x0000008830b67223 */ /* 0x180fe200000108a9 */
[----:B------:R-:W-:Y:S07]  /*c020*/  LDSM.16.MT88.4 R152, [R139+0x10800] ;  /* 0x010800008b98783b */ /* 0x000fee0000004200 */
[----:B------:R-:W-:Y:S01]  /*c030*/  MUFU.EX2 R168, R168 ;  /* 0x000000a800a87308 */ /* 0x000fe20000000800 */
[----:B------:R-:W-:Y:S01]  /*c040*/  IADD3 R202, PT, PT, R202, R137, RZ ;  /* 0x00000089caca7210 */ /* 0x000fe20007ffe0ff */
[-C--:B------:R-:W-:Y:S01]  /*c050*/  FFMA.FTZ R183, R49, R136.reuse, -R169 ;  /* 0x0000008831b77223 */ /* 0x080fe200000108a9 */
[-CC-:B------:R-:W-:Y:S07]  /*c060*/  FFMA.FTZ R184, R50, R136.reuse, -R167.reuse ;  /* 0x0000008832b87223 */ /* 0x180fee00000108a7 */
[----:B------:R-:W5:Y:S01]  /*c070*/  MUFU.EX2 R166, R166 ;  /* 0x000000a600a67308 */ /* 0x000f620000000800 */
[----:B------:R-:W-:Y:S01]  /*c080*/  FFMA.FTZ R185, R51, R136, -R167 ;  /* 0x0000008833b97223 */ /* 0x000fe200000108a7 */
[C---:B---3--:R-:W-:Y:S01]  /*c090*/  FMUL.FTZ R6, R132.reuse, R130 ;  /* 0x0000008284067220 */ /* 0x048fe20000410000 */
[----:B------:R-:W3:Y:S07]  /*c0a0*/  LDSM.16.MT88.4 R148, [R137] ;  /* 0x000000008994783b */ /* 0x000eee0000004200 */
[----:B------:R-:W-:Y:S01]  /*c0b0*/  MUFU.EX2 R165, R165 ;  /* 0x000000a500a57308 */ /* 0x000fe20000000800 */
[C---:B------:R-:W-:Y:S01]  /*c0c0*/  FMUL.FTZ R7, R132.reuse, R131 ;  /* 0x0000008384077220 */ /* 0x040fe20000410000 */
[C---:B----4-:R-:W-:Y:S01]  /*c0d0*/  FMUL.FTZ R4, R133.reuse, R128 ;  /* 0x0000008085047220 */ /* 0x050fe20000410000 */
[C---:B------:R-:W-:Y:S07]  /*c0e0*/  FMUL.FTZ R5, R133.reuse, R129 ;  /* 0x0000008185057220 */ /* 0x040fee0000410000 */
[----:B------:R-:W4:Y:S01]  /*c0f0*/  MUFU.EX2 R164, R164 ;  /* 0x000000a400a47308 */ /* 0x000f220000000800 */
[C---:B------:R-:W-:Y:S01]  /*c100*/  FMUL.FTZ R10, R132.reuse, R126 ;  /* 0x0000007e840a7220 */ /* 0x040fe20000410000 */
[----:B------:R-:W-:Y:S01]  /*c110*/  FMUL.FTZ R11, R132, R127 ;  /* 0x0000007f840b7220 */ /* 0x000fe20000410000 */
[C---:B------:R-:W-:Y:S07]  /*c120*/  FMUL.FTZ R8, R133.reuse, R124 ;  /* 0x0000007c85087220 */ /* 0x040fee0000410000 */
[----:B------:R-:W-:Y:S01]  /*c130*/  MUFU.EX2 R163, R163 ;  /* 0x000000a300a37308 */ /* 0x000fe20000000800 */
[C---:B------:R-:W-:Y:S01]  /*c140*/  FMUL.FTZ R9, R133.reuse, R125 ;  /* 0x0000007d85097220 */ /* 0x040fe20000410000 */
[----:B-----5:R-:W-:Y:S01]  /*c150*/  F2FP.BF16.F32.PACK_AB R128, R166, R168 ;  /* 0x000000a8a680723e */ /* 0x020fe200000010ff */
[----:B------:R-:W5:Y:S07]  /*c160*/  LDSM.16.MT88.4 R124, [R202] ;  /* 0x00000000ca7c783b */ /* 0x000f6e0000004200 */
[----:B------:R-:W1:Y:S01]  /*c170*/  MUFU.EX2 R162, R162 ;  /* 0x000000a200a27308 */ /* 0x000e620000000800 */
[C---:B------:R-:W-:Y:S01]  /*c180*/  FMUL.FTZ R70, R132.reuse, R70 ;  /* 0x0000004684467220 */ /* 0x040fe20000410000 */
[----:B------:R-:W-:Y:S01]  /*c190*/  FMUL.FTZ R71, R132, R71 ;  /* 0x0000004784477220 */ /* 0x000fe20000410000 */
[C---:B------:R-:W-:Y:S07]  /*c1a0*/  FMUL.FTZ R68, R133.reuse, R68 ;  /* 0x0000004485447220 */ /* 0x040fee0000410000 */
[----:B------:R-:W-:Y:S01]  /*c1b0*/  MUFU.EX2 R161, R161 ;  /* 0x000000a100a17308 */ /* 0x000fe20000000800 */
[C---:B------:R-:W-:Y:S01]  /*c1c0*/  FMUL.FTZ R69, R133.reuse, R69 ;  /* 0x0000004585457220 */ /* 0x040fe20000410000 */
[----:B----4-:R-:W-:Y:S01]  /*c1d0*/  F2FP.BF16.F32.PACK_AB R129, R164, R165 ;  /* 0x000000a5a481723e */ /* 0x010fe200000010ff */
[C---:B------:R-:W-:Y:S07]  /*c1e0*/  FMUL.FTZ R74, R132.reuse, R74 ;  /* 0x0000004a844a7220 */ /* 0x040fee0000410000 */
[----:B------:R-:W4:Y:S01]  /*c1f0*/  MUFU.EX2 R160, R160 ;  /* 0x000000a000a07308 */ /* 0x000f220000000800 */
[C---:B------:R-:W-:Y:S01]  /*c200*/  FMUL.FTZ R75, R132.reuse, R75 ;  /* 0x0000004b844b7220 */ /* 0x040fe20000410000 */
[C---:B------:R-:W-:Y:S01]  /*c210*/  FMUL.FTZ R72, R133.reuse, R72 ;  /* 0x0000004885487220 */ /* 0x040fe20000410000 */
[C---:B------:R-:W-:Y:S01]  /*c220*/  FMUL.FTZ R73, R133.reuse, R73 ;  /* 0x0000004985497220 */ /* 0x040fe20000410000 */
[C---:B------:R-:W-:Y:S01]  /*c230*/  FMUL.FTZ R78, R132.reuse, R78 ;  /* 0x0000004e844e7220 */ /* 0x040fe20000410000 */
[----:B------:R-:W-:Y:S01]  /*c240*/  FMUL.FTZ R79, R132, R79 ;  /* 0x0000004f844f7220 */ /* 0x000fe20000410000 */
[----:B-1----:R-:W-:Y:S01]  /*c250*/  F2FP.BF16.F32.PACK_AB R130, R162, R163 ;  /* 0x000000a3a282723e */ /* 0x002fe200000010ff */
[C---:B------:R-:W-:Y:S01]  /*c260*/  FMUL.FTZ R76, R133.reuse, R76 ;  /* 0x0000004c854c7220 */ /* 0x040fe20000410000 */
[C---:B------:R-:W-:Y:S01]  /*c270*/  FMUL.FTZ R77, R133.reuse, R77 ;  /* 0x0000004d854d7220 */ /* 0x040fe20000410000 */
[C---:B------:R-:W-:Y:S01]  /*c280*/  FMUL.FTZ R82, R132.reuse, R82 ;  /* 0x0000005284527220 */ /* 0x040fe20000410000 */
[----:B------:R-:W-:Y:S01]  /*c290*/  FMUL.FTZ R83, R132, R83 ;  /* 0x0000005384537220 */ /* 0x000fe20000410000 */
[C---:B------:R-:W-:Y:S01]  /*c2a0*/  FMUL.FTZ R80, R133.reuse, R80 ;  /* 0x0000005085507220 */ /* 0x040fe20000410000 */
[C---:B------:R-:W-:Y:S01]  /*c2b0*/  FMUL.FTZ R81, R133.reuse, R81 ;  /* 0x0000005185517220 */ /* 0x040fe20000410000 */
[----:B------:R-:W-:Y:S01]  /*c2c0*/  LDSM.16.MT88.4 R156, [R138+0x10800] ;  /* 0x010800008a9c783b */ /* 0x000fe20000004200 */
[----:B----4-:R-:W-:Y:S01]  /*c2d0*/  F2FP.BF16.F32.PACK_AB R131, R160, R161 ;  /* 0x000000a1a083723e */ /* 0x010fe200000010ff */
[C---:B------:R-:W-:Y:S01]  /*c2e0*/  FMUL.FTZ R86, R132.reuse, R86 ;  /* 0x0000005684567220 */ /* 0x040fe20000410000 */
[C---:B------:R-:W-:Y:S01]  /*c2f0*/  FMUL.FTZ R87, R132.reuse, R87 ;  /* 0x0000005784577220 */ /* 0x040fe20000410000 */
[C---:B------:R-:W-:Y:S01]  /*c300*/  FMUL.FTZ R84, R133.reuse, R84 ;  /* 0x0000005485547220 */ /* 0x040fe20000410000 */
[C---:B------:R-:W-:Y:S01]  /*c310*/  FMUL.FTZ R85, R133.reuse, R85 ;  /* 0x0000005585557220 */ /* 0x040fe20000410000 */
[C---:B------:R-:W-:Y:S01]  /*c320*/  FMUL.FTZ R90, R132.reuse, R90 ;  /* 0x0000005a845a7220 */ /* 0x040fe20000410000 */
[C---:B------:R-:W-:Y:S01]  /*c330*/  FMUL.FTZ R91, R132.reuse, R91 ;  /* 0x0000005b845b7220 */ /* 0x040fe20000410000 */
[C---:B------:R-:W-:Y:S01]  /*c340*/  HMMA.16816.F32.BF16 R4, R128.reuse, R140, R4 ;  /* 0x0000008c8004723c */ /* 0x040fe20000041804 */
[----:B------:R-:W-:Y:S01]  /*c350*/  LDSM.16.MT88.4 R48, [R137+0x6800] ;  /* 0x006800008930783b */ /* 0x000fe20000004200 */
[----:B------:R-:W-:Y:S03]  /*c360*/  MUFU.EX2 R180, R180 ;  /* 0x000000b400b47308 */ /* 0x000fe60000000800 */
[C---:B------:R-:W-:Y:S01]  /*c370*/  FMUL.FTZ R88, R133.reuse, R88 ;  /* 0x0000005885587220 */ /* 0x040fe20000410000 */
[C---:B------:R-:W-:Y:S01]  /*c380*/  FMUL.FTZ R89, R133.reuse, R89 ;  /* 0x0000005985597220 */ /* 0x040fe20000410000 */
[C---:B------:R-:W-:Y:S01]  /*c390*/  FMUL.FTZ R94, R132.reuse, R94 ;  /* 0x0000005e845e7220 */ /* 0x040fe20000410000 */
[C---:B------:R-:W-:Y:S01]  /*c3a0*/  HMMA.16816.F32.BF16 R8, R128.reuse, R142, R8 ;  /* 0x0000008e8008723c */ /* 0x040fe20000041808 */
[----:B------:R-:W1:Y:S03]  /*c3b0*/  LDSM.16.MT88.4 R140, [R139+0x10000] ;  /* 0x010000008b8c783b */ /* 0x000e660000004200 */
[----:B------:R-:W-:Y:S01]  /*c3c0*/  MUFU.EX2 R182, R182 ;  /* 0x000000b600b67308 */ /* 0x000fe20000000800 */
[C---:B------:R-:W-:Y:S01]  /*c3d0*/  FMUL.FTZ R95, R132.reuse, R95 ;  /* 0x0000005f845f7220 */ /* 0x040fe20000410000 */
[C---:B------:R-:W-:Y:S01]  /*c3e0*/  FMUL.FTZ R92, R133.reuse, R92 ;  /* 0x0000005c855c7220 */ /* 0x040fe20000410000 */
[C---:B------:R-:W-:Y:S01]  /*c3f0*/  FMUL.FTZ R93, R133.reuse, R93 ;  /* 0x0000005d855d7220 */ /* 0x040fe20000410000 */
[C---:B------:R-:W-:Y:S01]  /*c400*/  FMUL.FTZ R98, R132.reuse, R98 ;  /* 0x0000006284627220 */ /* 0x040fe20000410000 */
[C---:B------:R-:W-:Y:S01]  /*c410*/  FMUL.FTZ R99, R132.reuse, R99 ;  /* 0x0000006384637220 */ /* 0x040fe20000410000 */
[C---:B--2---:R-:W-:Y:S04]  /*c420*/  HMMA.16816.F32.BF16 R68, R128.reuse, R144, R68 ;  /* 0x000000908044723c */ /* 0x044fe80000041844 */
[----:B------:R-:W-:Y:S01]  /*c430*/  MUFU.EX2 R183, R183 ;  /* 0x000000b700b77308 */ /* 0x000fe20000000800 */
[C---:B------:R-:W-:Y:S01]  /*c440*/  FMUL.FTZ R96, R133.reuse, R96 ;  /* 0x0000006085607220 */ /* 0x040fe20000410000 */
[C---:B------:R-:W-:Y:S01]  /*c450*/  FMUL.FTZ R97, R133.reuse, R97 ;  /* 0x0000006185617220 */ /* 0x040fe20000410000 */
[C---:B------:R-:W-:Y:S01]  /*c460*/  FMUL.FTZ R102, R132.reuse, R102 ;  /* 0x0000006684667220 */ /* 0x040fe20000410000 */
[C---:B------:R-:W-:Y:S01]  /*c470*/  FMUL.FTZ R103, R132.reuse, R103 ;  /* 0x0000006784677220 */ /* 0x040fe20000410000 */
[C---:B------:R-:W-:Y:S01]  /*c480*/  FMUL.FTZ R100, R133.reuse, R100 ;  /* 0x0000006485647220 */ /* 0x040fe20000410000 */
[C---:B------:R-:W-:Y:S01]  /*c490*/  HMMA.16816.F32.BF16 R72, R128.reuse, R146, R72 ;  /* 0x000000928048723c */ /* 0x040fe20000041848 */
[----:B------:R-:W2:Y:S03]  /*c4a0*/  LDSM.16.MT88.4 R144, [R138+0x10000] ;  /* 0x010000008a90783b */ /* 0x000ea60000004200 */
[----:B------:R-:W-:Y:S01]  /*c4b0*/  MUFU.EX2 R184, R184 ;  /* 0x000000b800b87308 */ /* 0x000fe20000000800 */
[C---:B------:R-:W-:Y:S01]  /*c4c0*/  FMUL.FTZ R101, R133.reuse, R101 ;  /* 0x0000006585657220 */ /* 0x040fe20000410000 */
[C---:B------:R-:W-:Y:S01]  /*c4d0*/  FMUL.FTZ R106, R132.reuse, R106 ;  /* 0x0000006a846a7220 */ /* 0x040fe20000410000 */
[C---:B------:R-:W-:Y:S01]  /*c4e0*/  FMUL.FTZ R107, R132.reuse, R107 ;  /* 0x0000006b846b7220 */ /* 0x040fe20000410000 */
[C---:B------:R-:W-:Y:S01]  /*c4f0*/  FMUL.FTZ R104, R133.reuse, R104 ;  /* 0x0000006885687220 */ /* 0x040fe20000410000 */
[C---:B------:R-:W-:Y:S01]  /*c500*/  FMUL.FTZ R105, R133.reuse, R105 ;  /* 0x0000006985697220 */ /* 0x040fe20000410000 */
[C---:B---3--:R-:W-:Y:S04]  /*c510*/  HMMA.16816.F32.BF16 R76, R128.reuse, R148, R76 ;  /* 0x00000094804c723c */ /* 0x048fe8000004184c */
[----:B------:R-:W-:Y:S01]  /*c520*/  MUFU.EX2 R185, R185 ;  /* 0x000000b900b97308 */ /* 0x000fe20000000800 */
[C---:B------:R-:W-:Y:S01]  /*c530*/  FMUL.FTZ R110, R132.reuse, R110 ;  /* 0x0000006e846e7220 */ /* 0x040fe20000410000 */
[C---:B------:R-:W-:Y:S01]  /*c540*/  FMUL.FTZ R111, R132.reuse, R111 ;  /* 0x0000006f846f7220 */ /* 0x040fe20000410000 */
[C---:B------:R-:W-:Y:S01]  /*c550*/  FMUL.FTZ R108, R133.reuse, R108 ;  /* 0x0000006c856c7220 */ /* 0x040fe20000410000 */
[C---:B------:R-:W-:Y:S01]  /*c560*/  FMUL.FTZ R109, R133.reuse, R109 ;  /* 0x0000006d856d7220 */ /* 0x040fe20000410000 */
[C---:B------:R-:W-:Y:S01]  /*c570*/  FMUL.FTZ R114, R132.reuse, R114 ;  /* 0x0000007284727220 */ /* 0x040fe20000410000 */
[C---:B------:R-:W-:Y:S01]  /*c580*/  HMMA.16816.F32.BF16 R80, R128.reuse, R150, R80 ;  /* 0x000000968050723c */ /* 0x040fe20000041850 */
[----:B------:R-:W-:Y:S02]  /*c590*/  LDSM.16.MT88.4 R148, [R202+0x800] ;  /* 0x00080000ca94783b */ /* 0x000fe40000004200 */
[----:B------:R-:W-:Y:S01]  /*c5a0*/  FMUL.FTZ R115, R132, R115 ;  /* 0x0000007384737220 */ /* 0x000fe20000410000 */
[C---:B------:R-:W-:Y:S01]  /*c5b0*/  FMUL.FTZ R112, R133.reuse, R112 ;  /* 0x0000007085707220 */ /* 0x040fe20000410000 */
[C---:B------:R-:W-:Y:S01]  /*c5c0*/  FMUL.FTZ R113, R133.reuse, R113 ;  /* 0x0000007185717220 */ /* 0x040fe20000410000 */
[--C-:B------:R-:W-:Y:S01]  /*c5d0*/  FFMA.FTZ R172, R12, R136, -R169.reuse ;  /* 0x000000880cac7223 */ /* 0x100fe200000108a9 */
[----:B------:R-:W-:Y:S01]  /*c5e0*/  FMUL.FTZ R12, R133, R120 ;  /* 0x00000078850c7220 */ /* 0x000fe20000410000 */
[C---:B-----5:R-:W-:Y:S03]  /*c5f0*/  HMMA.16816.F32.BF16 R84, R128.reuse, R124, R84 ;  /* 0x0000007c8054723c */ /* 0x060fe60000041854 */
[-C--:B------:R-:W-:Y:S01]  /*c600*/  FFMA.FTZ R171, R13, R136.reuse, -R169 ;  /* 0x000000880dab7223 */ /* 0x080fe200000108a9 */
[----:B------:R-:W-:Y:S01]  /*c610*/  FMUL.FTZ R13, R133, R121 ;  /* 0x00000079850d7220 */ /* 0x000fe20000410000 */
[--C-:B------:R-:W-:Y:S01]  /*c620*/  FFMA.FTZ R177, R14, R136, -R167.reuse ;  /* 0x000000880eb17223 */ /* 0x100fe200000108a7 */
[C---:B------:R-:W-:Y:S01]  /*c630*/  FMUL.FTZ R14, R132.reuse, R122 ;  /* 0x0000007a840e7220 */ /* 0x040fe20000410000 */
[-C--:B------:R-:W-:Y:S01]  /*c640*/  FFMA.FTZ R174, R15, R136.reuse, -R167 ;  /* 0x000000880fae7223 */ /* 0x080fe200000108a7 */
[C---:B------:R-:W-:Y:S01]  /*c650*/  HMMA.16816.F32.BF16 R88, R128.reuse, R126, R88 ;  /* 0x0000007e8058723c */ /* 0x040fe20000041858 */
[----:B------:R-:W3:Y:S01]  /*c660*/  LDSM.16.MT88.4 R124, [R137+0x4000] ;  /* 0x00400000897c783b */ /* 0x000ee20000004200 */
[----:B------:R-:W-:Y:S01]  /*c670*/  MUFU.EX2 R172, R172 ;  /* 0x000000ac00ac7308 */ /* 0x000fe20000000800 */
[----:B------:R-:W-:Y:S01]  /*c680*/  FMUL.FTZ R15, R132, R123 ;  /* 0x0000007b840f7220 */ /* 0x000fe20000410000 */
[--C-:B------:R-:W-:Y:S01]  /*c690*/  FFMA.FTZ R170, R16, R136, -R169.reuse ;  /* 0x0000008810aa7223 */ /* 0x100fe200000108a9 */
[----:B------:R-:W-:Y:S07]  /*c6a0*/  FMUL.FTZ R16, R133, R116 ;  /* 0x0000007485107220 */ /* 0x000fee0000410000 */
[----:B------:R-:W4:Y:S01]  /*c6b0*/  MUFU.EX2 R171, R171 ;  /* 0x000000ab00ab7308 */ /* 0x000f220000000800 */
[-C--:B------:R-:W-:Y:S01]  /*c6c0*/  FFMA.FTZ R175, R17, R136.reuse, -R169 ;  /* 0x0000008811af7223 */ /* 0x080fe200000108a9 */
[C---:B-1----:R-:W-:Y:S01]  /*c6d0*/  HMMA.16816.F32.BF16 R92, R128.reuse, R140, R92 ;  /* 0x0000008c805c723c */ /* 0x042fe2000004185c */
[----:B------:R-:W-:Y:S07]  /*c6e0*/  LDSM.16.MT88.4 R120, [R137+0x800] ;  /* 0x000800008978783b */ /* 0x000fee0000004200 */
[----:B------:R-:W-:Y:S01]  /*c6f0*/  MUFU.EX2 R177, R177 ;  /* 0x000000b100b17308 */ /* 0x000fe20000000800 */
[----:B------:R-:W-:Y:S01]  /*c700*/  FMUL.FTZ R17, R133, R117 ;  /* 0x0000007585117220 */ /* 0x000fe20000410000 */
[--C-:B------:R-:W-:Y:S01]  /*c710*/  FFMA.FTZ R173, R18, R136, -R167.reuse ;  /* 0x0000008812ad7223 */ /* 0x100fe200000108a7 */
[C---:B------:R-:W-:Y:S07]  /*c720*/  FMUL.FTZ R18, R132.reuse, R118 ;  /* 0x0000007684127220 */ /* 0x040fee0000410000 */
[----:B------:R-:W1:Y:S01]  /*c730*/  MUFU.EX2 R174, R174 ;  /* 0x000000ae00ae7308 */ /* 0x000e620000000800 */
[----:B------:R-:W-:Y:S01]  /*c740*/  FFMA.FTZ R176, R19, R136, -R167 ;  /* 0x0000008813b07223 */ /* 0x000fe200000108a7 */
[C---:B------:R-:W-:Y:S01]  /*c750*/  HMMA.16816.F32.BF16 R96, R128.reuse, R142, R96 ;  /* 0x0000008e8060723c */ /* 0x040fe20000041860 */
[----:B------:R-:W5:Y:S07]  /*c760*/  LDSM.16.MT88.4 R140, [R202+0x4000] ;  /* 0x00400000ca8c783b */ /* 0x000f6e0000004200 */
[----:B------:R-:W-:Y:S01]  /*c770*/  MUFU.EX2 R170, R170 ;  /* 0x000000aa00aa7308 */ /* 0x000fe20000000800 */
[----:B------:R-:W-:Y:S01]  /*c780*/  FMUL.FTZ R19, R132, R119 ;  /* 0x0000007784137220 */ /* 0x000fe20000410000 */
[----:B----4-:R-:W-:Y:S01]  /*c790*/  F2FP.BF16.F32.PACK_AB R116, R171, R172 ;  /* 0x000000acab74723e */ /* 0x010fe200000010ff */
[-C--:B------:R-:W-:Y:S07]  /*c7a0*/  FFMA.FTZ R181, R21, R136.reuse, -R169 ;  /* 0x0000008815b57223 */ /* 0x080fee00000108a9 */
[----:B------:R-:W4:Y:S01]  /*c7b0*/  MUFU.EX2 R175, R175 ;  /* 0x000000af00af7308 */ /* 0x000f220000000800 */
[-CC-:B------:R-:W-:Y:S01]  /*c7c0*/  FFMA.FTZ R179, R22, R136.reuse, -R167.reuse ;  /* 0x0000008816b37223 */ /* 0x180fe200000108a7 */
[C---:B--2---:R-:W-:Y:S08]  /*c7d0*/  HMMA.16816.F32.BF16 R100, R128.reuse, R144, R100 ;  /* 0x000000908064723c */ /* 0x044ff00000041864 */
[----:B------:R-:W-:Y:S01]  /*c7e0*/  MUFU.EX2 R173, R173 ;  /* 0x000000ad00ad7308 */ /* 0x000fe20000000800 */
[-C--:B------:R-:W-:Y:S01]  /*c7f0*/  FFMA.FTZ R178, R23, R136.reuse, -R167 ;  /* 0x0000008817b27223 */ /* 0x080fe200000108a7 */
[----:B-1----:R-:W-:Y:S01]  /*c800*/  F2FP.BF16.F32.PACK_AB R117, R174, R177 ;  /* 0x000000b1ae75723e */ /* 0x002fe200000010ff */
[-CC-:B------:R-:W-:Y:S07]  /*c810*/  FFMA.FTZ R52, R52, R136.reuse, -R169.reuse ;  /* 0x0000008834347223 */ /* 0x180fee00000108a9 */
[----:B------:R-:W1:Y:S01]  /*c820*/  MUFU.EX2 R176, R176 ;  /* 0x000000b000b07308 */ /* 0x000e620000000800 */
[-CC-:B------:R-:W-:Y:S01]  /*c830*/  FFMA.FTZ R53, R53, R136.reuse, -R169.reuse ;  /* 0x0000008835357223 */ /* 0x180fe200000108a9 */
[C---:B------:R-:W-:Y:S01]  /*c840*/  HMMA.16816.F32.BF16 R104, R128.reuse, R146, R104 ;  /* 0x000000928068723c */ /* 0x040fe20000041868 */
[----:B------:R-:W-:Y:S07]  /*c850*/  LDSM.16.MT88.4 R144, [R138+0xc800] ;  /* 0x00c800008a90783b */ /* 0x000fee0000004200 */
[----:B------:R-:W-:Y:S01]  /*c860*/  MUFU.EX2 R181, R181 ;  /* 0x000000b500b57308 */ /* 0x000fe20000000800 */
[----:B------:R-:W-:Y:S01]  /*c870*/  FFMA.FTZ R57, R57, R136, -R169 ;  /* 0x0000008839397223 */ /* 0x000fe200000108a9 */
[----:B----4-:R-:W-:Y:S01]  /*c880*/  F2FP.BF16.F32.PACK_AB R118, R175, R170 ;  /* 0x000000aaaf76723e */ /* 0x010fe200000010ff */
[----:B------:R-:W-:Y:S07]  /*c890*/  FFMA.FTZ R168, R133, R228, R168 ;  /* 0x000000e485a87223 */ /* 0x000fee00000100a8 */
[----:B------:R-:W-:Y:S01]  /*c8a0*/  MUFU.EX2 R52, R52 ;  /* 0x0000003400347308 */ /* 0x000fe20000000800 */
[----:B------:R-:W-:Y:S01]  /*c8b0*/  FFMA.FTZ R165, R132, R233, R165 ;  /* 0x000000e984a57223 */ /* 0x000fe200000100a5 */
[----:B------:R-:W-:Y:S01]  /*c8c0*/  ISETP.NE.AND P0, PT, R222, -0x1, PT ;  /* 0xffffffffde00780c */ /* 0x000fe20003f05270 */
[C---:B---3--:R-:W-:Y:S07]  /*c8d0*/  HMMA.16816.F32.BF16 R108, R128.reuse, R124, R108 ;  /* 0x0000007c806c723c */ /* 0x048fee000004186c */
[----:B------:R-:W-:Y:S01]  /*c8e0*/  MUFU.EX2 R53, R53 ;  /* 0x0000003500357308 */ /* 0x000fe20000000800 */
[----:B-1----:R-:W-:Y:S01]  /*c8f0*/  F2FP.BF16.F32.PACK_AB R119, R176, R173 ;  /* 0x000000adb077723e */ /* 0x002fe200000010ff */
[----:B------:R-:W-:Y:S08]  /*c900*/  FADD.FTZ R168, R166, R168 ;  /* 0x000000a8a6a87221 */ /* 0x000ff00000010000 */
[----:B------:R-:W-:Y:S01]  /*c910*/  MUFU.EX2 R57, R57 ;  /* 0x0000003900397308 */ /* 0x000fe20000000800 */
[----:B------:R-:W-:Y:S01]  /*c920*/  FADD.FTZ R164, R164, R165 ;  /* 0x000000a5a4a47221 */ /* 0x000fe20000010000 */
[----:B------:R-:W-:Y:S01]  /*c930*/  MOV R133, R134 ;  /* 0x0000008600857202 */ /* 0x000fe20000000f00 */
[C---:B------:R-:W-:Y:S01]  /*c940*/  HMMA.16816.F32.BF16 R112, R128.reuse, R126, R112 ;  /* 0x0000007e8070723c */ /* 0x040fe20000041870 */
[----:B------:R-:W1:Y:S06]  /*c950*/  LDSM.16.MT88.4 R124, [R139+0xc800] ;  /* 0x00c800008b7c783b */ /* 0x000e6c0000004200 */
[----:B------:R-:W-:Y:S01]  /*c960*/  MUFU.EX2 R179, R179 ;  /* 0x000000b300b37308 */ /* 0x000fe20000000800 */
[----:B------:R-:W-:Y:S01]  /*c970*/  FADD.FTZ R161, R161, R164 ;  /* 0x000000a4a1a17221 */ /* 0x000fe20000010000 */
[----:B------:R-:W-:Y:S08]  /*c980*/  MOV R132, R135 ;  /* 0x0000008700847202 */ /* 0x000ff00000000f00 */
[----:B------:R-:W2:Y:S01]  /*c990*/  MUFU.EX2 R178, R178 ;  /* 0x000000b200b27308 */ /* 0x000ea20000000800 */
[----:B------:R-:W-:Y:S01]  /*c9a0*/  FADD.FTZ R160, R160, R161 ;  /* 0x000000a1a0a07221 */ /* 0x000fe20000010000 */
[C---:B-----5:R-:W-:Y:S03]  /*c9b0*/  HMMA.16816.F32.BF16 R12, R128.reuse, R140, R12 ;  /* 0x0000008c800c723c */ /* 0x060fe6000004180c */
[----:B------:R-:W-:Y:S04]  /*c9c0*/  FADD.FTZ R177, R177, R160 ;  /* 0x000000a0b1b17221 */ /* 0x000fe80000010000 */
[----:B------:R-:W-:Y:S01]  /*c9d0*/  FADD.FTZ R174, R174, R177 ;  /* 0x000000b1aeae7221 */ /* 0x000fe20000010000 */
[----:B------:R-:W-:Y:S01]  /*c9e0*/  HMMA.16816.F32.BF16 R16, R128, R142, R16 ;  /* 0x0000008e8010723c */ /* 0x000fe20000041810 */
[----:B------:R-:W3:Y:S02]  /*c9f0*/  LDSM.16.MT88.4 R128, [R137+0x4800] ;  /* 0x004800008980783b */ /* 0x000ee40000004200 */
[----:B------:R-:W-:Y:S01]  /*ca00*/  FADD.FTZ R173, R173, R174 ;  /* 0x000000aeadad7221 */ /* 0x000fe20000010000 */
[----:B--2---:R-:W-:Y:S03]  /*ca10*/  F2FP.BF16.F32.PACK_AB R21, R178, R179 ;  /* 0x000000b3b215723e */ /* 0x004fe600000010ff */
[----:B------:R-:W-:Y:S02]  /*ca20*/  FADD.FTZ R176, R176, R173 ;  /* 0x000000adb0b07221 */ /* 0x000fe40000010000 */
[----:B------:R-:W-:Y:S02]  /*ca30*/  LDSM.16.MT88.4 R140, [R138+0xd000] ;  /* 0x00d000008a8c783b */ /* 0x000fe40000004200 */
[----:B------:R-:W-:Y:S04]  /*ca40*/  FADD.FTZ R179, R179, R176 ;  /* 0x000000b0b3b37221 */ /* 0x000fe80000010000 */
[----:B------:R-:W-:Y:S01]  /*ca50*/  FADD.FTZ R178, R178, R179 ;  /* 0x000000b3b2b27221 */ /* 0x000fe20000010000 */
[C---:B-1----:R-:W-:Y:S08]  /*ca60*/  HMMA.16816.F32.BF16 R4, R116.reuse, R124, R4 ;  /* 0x0000007c7404723c */ /* 0x042ff00000041804 */
        /* <DEDUP_REMOVED lines=14> */
[C---:B------:R-:W-:Y:S03]  /*cb50*/  HMMA.16816.F32.BF16 R100, R116.reuse, R156, R100 ;  /* 0x0000009c7464723c */ /* 0x040fe60000041864 */
[-C--:B------:R-:W-:Y:S01]  /*cb60*/  FFMA.FTZ R157, R26, R136.reuse, -R167 ;  /* 0x000000881a9d7223 */ /* 0x080fe200000108a7 */
[-CC-:B------:R-:W-:Y:S04]  /*cb70*/  FFMA.FTZ R156, R20, R136.reuse, -R169.reuse ;  /* 0x00000088149c7223 */ /* 0x180fe800000108a9 */
[C---:B------:R-:W-:Y:S01]  /*cb80*/  HMMA.16816.F32.BF16 R104, R116.reuse, R158, R104 ;  /* 0x0000009e7468723c */ /* 0x040fe20000041868 */
[----:B------:R-:W5:Y:S02]  /*cb90*/  MUFU.EX2 R157, R157 ;  /* 0x0000009d009d7308 */ /* 0x000f640000000800 */
[-CC-:B------:R-:W-:Y:S01]  /*cba0*/  FFMA.FTZ R159, R24, R136.reuse, -R169.reuse ;  /* 0x00000088189f7223 */ /* 0x180fe200000108a9 */
[----:B------:R-:W-:Y:S07]  /*cbb0*/  FFMA.FTZ R158, R25, R136, -R169 ;  /* 0x00000088199e7223 */ /* 0x000fee00000108a9 */
[----:B------:R-:W1:Y:S01]  /*cbc0*/  MUFU.EX2 R156, R156 ;  /* 0x0000009c009c7308 */ /* 0x000e620000000800 */
[----:B------:R-:W4:Y:S01]  /*cbd0*/  LDSM.16.MT88.4 R24, [R138+0x11000] ;  /* 0x011000008a18783b */ /* 0x000f220000004200 */
[C---:B---3--:R-:W-:Y:S08]  /*cbe0*/  HMMA.16816.F32.BF16 R108, R116.reuse, R128, R108 ;  /* 0x00000080746c723c */ /* 0x048ff0000004186c */
[----:B------:R-:W-:Y:S10]  /*cbf0*/  MUFU.EX2 R159, R159 ;  /* 0x0000009f009f7308 */ /* 0x000ff40000000800 */
[----:B------:R-:W3:Y:S01]  /*cc00*/  MUFU.EX2 R158, R158 ;  /* 0x0000009e009e7308 */ /* 0x000ee20000000800 */
[----:B-----5:R-:W-:Y:S01]  /*cc10*/  F2FP.BF16.F32.PACK_AB R23, R180, R157 ;  /* 0x0000009db417723e */ /* 0x020fe200000010ff */
[C---:B------:R-:W-:Y:S01]  /*cc20*/  HMMA.16816.F32.BF16 R112, R116.reuse, R130, R112 ;  /* 0x000000827470723c */ /* 0x040fe20000041870 */
[----:B------:R-:W5:Y:S02]  /*cc30*/  LDSM.16.MT88.4 R128, [R137+0x5000] ;  /* 0x005000008980783b */ /* 0x000f640000004200 */
[----:B-1----:R-:W-:Y:S01]  /*cc40*/  F2FP.BF16.F32.PACK_AB R20, R181, R156 ;  /* 0x0000009cb514723e */ /* 0x002fe200000010ff */
[----:B------:R-:W-:Y:S04]  /*cc50*/  FADD.FTZ R157, R157, R178 ;  /* 0x000000b29d9d7221 */ /* 0x000fe80000010000 */
[C---:B------:R-:W-:Y:S03]  /*cc60*/  HMMA.16816.F32.BF16 R12, R116.reuse, R120, R12 ;  /* 0x00000078740c723c */ /* 0x040fe6000004180c */
[----:B---3--:R-:W-:Y:S01]  /*cc70*/  F2FP.BF16.F32.PACK_AB R22, R158, R159 ;  /* 0x0000009f9e16723e */ /* 0x008fe200000010ff */
[----:B------:R-:W-:Y:S04]  /*cc80*/  FADD.FTZ R180, R180, R157 ;  /* 0x0000009db4b47221 */ /* 0x000fe80000010000 */
[----:B------:R-:W-:Y:S01]  /*cc90*/  HMMA.16816.F32.BF16 R16, R116, R122, R16 ;  /* 0x0000007a7410723c */ /* 0x000fe20000041810 */
[----:B------:R-:W1:Y:S07]  /*cca0*/  LDSM.16.MT88.4 R116, [R202+0x5000] ;  /* 0x00500000ca74783b */ /* 0x000e6e0000004200 */
[C---:B------:R-:W-:Y:S01]  /*ccb0*/  HMMA.16816.F32.BF16 R4, R20.reuse, R124, R4 ;  /* 0x0000007c1404723c */ /* 0x040fe20000041804 */
[----:B------:R-:W-:Y:S07]  /*ccc0*/  LDSM.16.MT88.4 R120, [R137+0x1800] ;  /* 0x001800008978783b */ /* 0x000fee0000004200 */
        /* <DEDUP_REMOVED lines=8> */
[-C--:B------:R-:W-:Y:S07]  /*cd50*/  FFMA.FTZ R143, R35, R136.reuse, -R167 ;  /* 0x00000088238f7223 */ /* 0x080fee00000108a7 */
[----:B------:R-:W-:Y:S01]  /*cd60*/  MUFU.EX2 R140, R140 ;  /* 0x0000008c008c7308 */ /* 0x000fe20000000800 */
[C---:B------:R-:W-:Y:S09]  /*cd70*/  HMMA.16816.F32.BF16 R76, R20.reuse, R144, R76 ;  /* 0x00000090144c723c */ /* 0x040ff2000004184c */
[----:B------:R-:W3:Y:S01]  /*cd80*/  MUFU.EX2 R142, R142 ;  /* 0x0000008e008e7308 */ /* 0x000ee20000000800 */
[-C--:B------:R-:W-:Y:S01]  /*cd90*/  FFMA.FTZ R145, R33, R136.reuse, -R169 ;  /* 0x0000008821917223 */ /* 0x080fe200000108a9 */
[-CC-:B------:R-:W-:Y:S08]  /*cda0*/  FFMA.FTZ R144, R34, R136.reuse, -R167.reuse ;  /* 0x0000008822907223 */ /* 0x180ff000000108a7 */
[----:B------:R-:W-:Y:S01]  /*cdb0*/  MUFU.EX2 R143, R143 ;  /* 0x0000008f008f7308 */ /* 0x000fe20000000800 */
[----:B------:R-:W-:Y:S01]  /*cdc0*/  LDSM.16.MT88.4 R32, [R139+0x11800] ;  /* 0x011800008b20783b */ /* 0x000fe20000004200 */
[C---:B------:R-:W-:Y:S08]  /*cdd0*/  HMMA.16816.F32.BF16 R80, R20.reuse, R146, R80 ;  /* 0x000000921450723c */ /* 0x040ff00000041850 */
[----:B------:R-:W-:Y:S01]  /*cde0*/  MUFU.EX2 R145, R145 ;  /* 0x0000009100917308 */ /* 0x000fe20000000800 */
[-CC-:B------:R-:W-:Y:S01]  /*cdf0*/  FFMA.FTZ R147, R30, R136.reuse, -R167.reuse ;  /* 0x000000881e937223 */ /* 0x180fe200000108a7 */
[-C--:B------:R-:W-:Y:S08]  /*ce00*/  FFMA.FTZ R146, R31, R136.reuse, -R167 ;  /* 0x000000881f927223 */ /* 0x080ff000000108a7 */
[----:B------:R-:W-:Y:S01]  /*ce10*/  MUFU.EX2 R144, R144 ;  /* 0x0000009000907308 */ /* 0x000fe20000000800 */
[----:B------:R-:W-:Y:S01]  /*ce20*/  LDSM.16.MT88.4 R28, [R138+0xd800] ;  /* 0x00d800008a1c783b */ /* 0x000fe20000004200 */
[C---:B--2---:R-:W-:Y:S08]  /*ce30*/  HMMA.16816.F32.BF16 R84, R20.reuse, R148, R84 ;  /* 0x000000941454723c */ /* 0x044ff00000041854 */
[----:B------:R-:W-:Y:S01]  /*ce40*/  MUFU.EX2 R147, R147 ;  /* 0x0000009300937308 */ /* 0x000fe20000000800 */
[-CC-:B------:R-:W-:Y:S01]  /*ce50*/  FFMA.FTZ R148, R36, R136.reuse, -R169.reuse ;  /* 0x0000008824947223 */ /* 0x180fe200000108a9 */
[-CC-:B------:R-:W-:Y:S08]  /*ce60*/  FFMA.FTZ R149, R40, R136.reuse, -R169.reuse ;  /* 0x0000008828957223 */ /* 0x180ff000000108a9 */
[----:B------:R-:W2:Y:S01]  /*ce70*/  MUFU.EX2 R146, R146 ;  /* 0x0000009200927308 */ /* 0x000ea20000000800 */
[C---:B------:R-:W-:Y:S09]  /*ce80*/  HMMA.16816.F32.BF16 R88, R20.reuse, R150, R88 ;  /* 0x000000961458723c */ /* 0x040ff20000041858 */
[----:B------:R-:W-:Y:S01]  /*ce90*/  MUFU.EX2 R148, R148 ;  /* 0x0000009400947308 */ /* 0x000fe20000000800 */
[-C--:B------:R-:W-:Y:S01]  /*cea0*/  FFMA.FTZ R151, R37, R136.reuse, -R169 ;  /* 0x0000008825977223 */ /* 0x080fe200000108a9 */
[-CC-:B------:R-:W-:Y:S08]  /*ceb0*/  FFMA.FTZ R150, R38, R136.reuse, -R167.reuse ;  /* 0x0000008826967223 */ /* 0x180ff000000108a7 */
[----:B------:R-:W-:Y:S01]  /*cec0*/  MUFU.EX2 R149, R149 ;  /* 0x0000009500957308 */ /* 0x000fe20000000800 */
[C---:B----4-:R-:W-:Y:S09]  /*ced0*/  HMMA.16816.F32.BF16 R92, R20.reuse, R152, R92 ;  /* 0x00000098145c723c */ /* 0x050ff2000004185c */
[----:B------:R-:W4:Y:S01]  /*cee0*/  MUFU.EX2 R151, R151 ;  /* 0x0000009700977308 */ /* 0x000f220000000800 */
[-C--:B------:R-:W-:Y:S01]  /*cef0*/  FFMA.FTZ R153, R39, R136.reuse, -R167 ;  /* 0x0000008827997223 */ /* 0x080fe200000108a7 */
[-C--:B------:R-:W-:Y:S01]  /*cf00*/  FFMA.FTZ R152, R41, R136.reuse, -R169 ;  /* 0x0000008829987223 */ /* 0x080fe200000108a9 */
[----:B------:R-:W-:Y:S07]  /*cf10*/  LDSM.16.MT88.4 R36, [R137+0x2000] ;  /* 0x002000008924783b */ /* 0x000fee0000004200 */
[----:B------:R-:W-:Y:S01]  /*cf20*/  MUFU.EX2 R150, R150 ;  /* 0x0000009600967308 */ /* 0x000fe20000000800 */
[C---:B------:R-:W-:Y:S09]  /*cf30*/  HMMA.16816.F32.BF16 R96, R20.reuse, R154, R96 ;  /* 0x0000009a1460723c */ /* 0x040ff20000041860 */
[----:B------:R-:W4:Y:S01]  /*cf40*/  MUFU.EX2 R153, R153 ;  /* 0x0000009900997308 */ /* 0x000f220000000800 */
[-CC-:B------:R-:W-:Y:S01]  /*cf50*/  FFMA.FTZ R154, R42, R136.reuse, -R167.reuse ;  /* 0x000000882a9a7223 */ /* 0x180fe200000108a7 */
[----:B------:R-:W-:Y:S02]  /*cf60*/  FFMA.FTZ R155, R43, R136, -R167 ;  /* 0x000000882b9b7223 */ /* 0x000fe400000108a7 */
[----:B------:R-:W-:Y:S06]  /*cf70*/  LDSM.16.MT88.4 R40, [R137+0x2800] ;  /* 0x002800008928783b */ /* 0x000fec0000004200 */
[----:B------:R-:W4:Y:S01]  /*cf80*/  MUFU.EX2 R152, R152 ;  /* 0x0000009800987308 */ /* 0x000f220000000800 */
[C---:B------:R-:W-:Y:S09]  /*cf90*/  HMMA.16816.F32.BF16 R100, R20.reuse, R24, R100 ;  /* 0x000000181464723c */ /* 0x040ff20000041864 */
[----:B------:R-:W-:Y:S10]  /*cfa0*/  MUFU.EX2 R154, R154 ;  /* 0x0000009a009a7308 */ /* 0x000ff40000000800 */
[----:B------:R-:W4:Y:S01]  /*cfb0*/  MUFU.EX2 R155, R155 ;  /* 0x0000009b009b7308 */ /* 0x000f220000000800 */
[C---:B------:R-:W-:Y:S01]  /*cfc0*/  HMMA.16816.F32.BF16 R104, R20.reuse, R26, R104 ;  /* 0x0000001a1468723c */ /* 0x040fe20000041868 */
[----:B------:R-:W4:Y:S07]  /*cfd0*/  LDSM.16.MT88.4 R24, [R139+0xd800] ;  /* 0x00d800008b18783b */ /* 0x000f2e0000004200 */
[C---:B-----5:R-:W-:Y:S08]  /*cfe0*/  HMMA.16816.F32.BF16 R108, R20.reuse, R128, R108 ;  /* 0x00000080146c723c */ /* 0x060ff0000004186c */
[C---:B------:R-:W-:Y:S01]  /*cff0*/  HMMA.16816.F32.BF16 R112, R20.reuse, R130, R112 ;  /* 0x000000821470723c */ /* 0x040fe20000041870 */
[----:B------:R-:W5:Y:S07]  /*d000*/  LDSM.16.MT88.4 R128, [R138+0x11800] ;  /* 0x011800008a80783b */ /* 0x000f6e0000004200 */
[C---:B-1----:R-:W-:Y:S08]  /*d010*/  HMMA.16816.F32.BF16 R12, R20.reuse, R116, R12 ;  /* 0x00000074140c723c */ /* 0x042ff0000004180c */
[----:B------:R-:W-:Y:S01]  /*d020*/  HMMA.16816.F32.BF16 R16, R20, R118, R16 ;  /* 0x000000761410723c */ /* 0x000fe20000041810 */
[----:B------:R-:W-:Y:S02]  /*d030*/  LDSM.16.MT88.4 R116, [R138+0xe000] ;  /* 0x00e000008a74783b */ /* 0x000fe40000004200 */
[----:B---3--:R-:W-:Y:S02]  /*d040*/  F2FP.BF16.F32.PACK_AB R20, R141, R142 ;  /* 0x0000008e8d14723e */ /* 0x008fe400000010ff */
[----:B--2---:R-:W-:Y:S01]  /*d050*/  F2FP.BF16.F32.PACK_AB R21, R146, R147 ;  /* 0x000000939215723e */ /* 0x004fe200000010ff */
[----:B------:R-:W-:Y:S01]  /*d060*/  FADD.FTZ R147, R147, R180 ;  /* 0x000000b493937221 */ /* 0x000fe20000010000 */
[----:B------:R-:W-:Y:S02]  /*d070*/  F2FP.BF16.F32.PACK_AB R22, R145, R140 ;  /* 0x0000008c9116723e */ /* 0x000fe400000010ff */
[----:B------:R-:W-:Y:S07]  /*d080*/  F2FP.BF16.F32.PACK_AB R23, R143, R144 ;  /* 0x000000908f17723e */ /* 0x000fee00000010ff */
        /* <DEDUP_REMOVED lines=30> */
[----:B------:R-:W3:Y:S07]  /*d270*/  LDSM.16.MT88.4 R32, [R139+0xe800] ;  /* 0x00e800008b20783b */ /* 0x000eee0000004200 */
[C---:B------:R-:W-:Y:S08]  /*d280*/  HMMA.16816.F32.BF16 R68, R20.reuse, R116, R68 ;  /* 0x000000741444723c */ /* 0x040ff00000041844 */
[C---:B------:R-:W-:Y:S01]  /*d290*/  HMMA.16816.F32.BF16 R72, R20.reuse, R118, R72 ;  /* 0x000000761448723c */ /* 0x040fe20000041848 */
[----:B------:R-:W-:Y:S07]  /*d2a0*/  LDSM.16.MT88.4 R116, [R139+0x12800] ;  /* 0x012800008b74783b */ /* 0x000fee0000004200 */
[C---:B------:R-:W-:Y:S08]  /*d2b0*/  HMMA.16816.F32.BF16 R76, R20.reuse, R36, R76 ;  /* 0x00000024144c723c */ /* 0x040ff0000004184c */
[C---:B------:R-:W-:Y:S01]  /*d2c0*/  HMMA.16816.F32.BF16 R80, R20.reuse, R38, R80 ;  /* 0x000000261450723c */ /* 0x040fe20000041850 */
[----:B------:R-:W5:Y:S07]  /*d2d0*/  LDSM.16.MT88.4 R36, [R138+0xe800] ;  /* 0x00e800008a24783b */ /* 0x000f6e0000004200 */
[C---:B------:R-:W-:Y:S03]  /*d2e0*/  HMMA.16816.F32.BF16 R84, R20.reuse, R120, R84 ;  /* 0x000000781454723c */ /* 0x040fe60000041854 */
[-CC-:B------:R-:W-:Y:S01]  /*d2f0*/  FFMA.FTZ R120, R44, R136.reuse, -R169.reuse ;  /* 0x000000882c787223 */ /* 0x180fe200000108a9 */
[-C--:B------:R-:W-:Y:S04]  /*d300*/  FFMA.FTZ R121, R45, R136.reuse, -R169 ;  /* 0x000000882d797223 */ /* 0x080fe800000108a9 */
[C---:B------:R-:W-:Y:S01]  /*d310*/  HMMA.16816.F32.BF16 R88, R20.reuse, R122, R88 ;  /* 0x0000007a1458723c */ /* 0x040fe20000041858 */
[----:B------:R-:W-:Y:S02]  /*d320*/  MUFU.EX2 R120, R120 ;  /* 0x0000007800787308 */ /* 0x000fe40000000800 */
[-CC-:B------:R-:W-:Y:S01]  /*d330*/  FFMA.FTZ R122, R46, R136.reuse, -R167.reuse ;  /* 0x000000882e7a7223 */ /* 0x180fe200000108a7 */
[--C-:B------:R-:W-:Y:S07]  /*d340*/  FFMA.FTZ R123, R47, R136, -R167.reuse ;  /* 0x000000882f7b7223 */ /* 0x100fee00000108a7 */
[----:B------:R-:W3:Y:S01]  /*d350*/  MUFU.EX2 R121, R121 ;  /* 0x0000007900797308 */ /* 0x000ee20000000800 */
[----:B------:R-:W5:Y:S01]  /*d360*/  LDSM.16.MT88.4 R44, [R202+0x2800] ;  /* 0x00280000ca2c783b */ /* 0x000f620000004200 */
[C---:B------:R-:W-:Y:S08]  /*d370*/  HMMA.16816.F32.BF16 R92, R20.reuse, R124, R92 ;  /* 0x0000007c145c723c */ /* 0x040ff0000004185c */
[----:B------:R-:W-:Y:S10]  /*d380*/  MUFU.EX2 R122, R122 ;  /* 0x0000007a007a7308 */ /* 0x000ff40000000800 */
[----:B------:R-:W3:Y:S01]  /*d390*/  MUFU.EX2 R123, R123 ;  /* 0x0000007b007b7308 */ /* 0x000ee20000000800 */
[C---:B------:R-:W-:Y:S01]  /*d3a0*/  HMMA.16816.F32.BF16 R96, R20.reuse, R126, R96 ;  /* 0x0000007e1460723c */ /* 0x040fe20000041860 */
[----:B------:R-:W-:Y:S07]  /*d3b0*/  LDSM.16.MT88.4 R124, [R139+0xf800] ;  /* 0x00f800008b7c783b */ /* 0x000fee0000004200 */
[C---:B----4-:R-:W-:Y:S08]  /*d3c0*/  HMMA.16816.F32.BF16 R100, R20.reuse, R128, R100 ;  /* 0x000000801464723c */ /* 0x050ff00000041864 */
[C---:B------:R-:W-:Y:S08]  /*d3d0*/  HMMA.16816.F32.BF16 R104, R20.reuse, R130, R104 ;  /* 0x000000821468723c */ /* 0x040ff00000041868 */
[C---:B-1----:R-:W-:Y:S08]  /*d3e0*/  HMMA.16816.F32.BF16 R108, R20.reuse, R24, R108 ;  /* 0x00000018146c723c */ /* 0x042ff0000004186c */
[C---:B------:R-:W-:Y:S01]  /*d3f0*/  HMMA.16816.F32.BF16 R112, R20.reuse, R26, R112 ;  /* 0x0000001a1470723c */ /* 0x040fe20000041870 */
[----:B------:R-:W1:Y:S07]  /*d400*/  LDSM.16.MT88.4 R24, [R138+0x12800] ;  /* 0x012800008a18783b */ /* 0x000e6e0000004200 */
[C---:B--2---:R-:W-:Y:S08]  /*d410*/  HMMA.16816.F32.BF16 R12, R20.reuse, R28, R12 ;  /* 0x0000001c140c723c */ /* 0x044ff0000004180c */
        /* <DEDUP_REMOVED lines=15> */
[C---:B------:R-:W-:Y:S03]  /*d510*/  HMMA.16816.F32.BF16 R84, R20.reuse, R44, R84 ;  /* 0x0000002c1454723c */ /* 0x040fe60000041854 */
[-CC-:B------:R-:W-:Y:S01]  /*d520*/  FFMA.FTZ R44, R54, R136.reuse, -R167.reuse ;  /* 0x00000088362c7223 */ /* 0x180fe200000108a7 */
[-C--:B------:R-:W-:Y:S01]  /*d530*/  FFMA.FTZ R45, R55, R136.reuse, -R167 ;  /* 0x00000088372d7223 */ /* 0x080fe200000108a7 */
[-C--:B------:R-:W-:Y:S02]  /*d540*/  FFMA.FTZ R54, R56, R136.reuse, -R169 ;  /* 0x0000008838367223 */ /* 0x080fe400000108a9 */
[----:B------:R-:W-:Y:S01]  /*d550*/  MUFU.EX2 R55, R44 ;  /* 0x0000002c00377308 */ /* 0x000fe20000000800 */
[C---:B------:R-:W-:Y:S09]  /*d560*/  HMMA.16816.F32.BF16 R88, R20.reuse, R46, R88 ;  /* 0x0000002e1458723c */ /* 0x040ff20000041858 */
[----:B------:R3:W4:Y:S10]  /*d570*/  MUFU.EX2 R56, R45 ;  /* 0x0000002d00387308 */ /* 0x0007340000000800 */
[----:B------:R-:W5:Y:S01]  /*d580*/  MUFU.EX2 R54, R54 ;  /* 0x0000003600367308 */ /* 0x000f620000000800 */
[C---:B------:R-:W-:Y:S03]  /*d590*/  HMMA.16816.F32.BF16 R92, R20.reuse, R116, R92 ;  /* 0x00000074145c723c */ /* 0x040fe6000004185c */
[-CC-:B------:R-:W-:Y:S01]  /*d5a0*/  FFMA.FTZ R116, R58, R136.reuse, -R167.reuse ;  /* 0x000000883a747223 */ /* 0x180fe200000108a7 */
[----:B------:R-:W-:Y:S05]  /*d5b0*/  FFMA.FTZ R58, R59, R136, -R167 ;  /* 0x000000883b3a7223 */ /* 0x000fea00000108a7 */
[----:B------:R-:W-:Y:S01]  /*d5c0*/  MUFU.EX2 R59, R116 ;  /* 0x00000074003b7308 */ /* 0x000fe20000000800 */
[C---:B------:R-:W-:Y:S01]  /*d5d0*/  HMMA.16816.F32.BF16 R96, R20.reuse, R118, R96 ;  /* 0x000000761460723c */ /* 0x040fe20000041860 */
[----:B---3--:R-:W-:Y:S08]  /*d5e0*/  LDSM.16.MT88.4 R44, [R139+0x13000] ;  /* 0x013000008b2c783b */ /* 0x008ff00000004200 */
[----:B------:R-:W3:Y:S01]  /*d5f0*/  MUFU.EX2 R58, R58 ;  /* 0x0000003a003a7308 */ /* 0x000ee20000000800 */
        /* <DEDUP_REMOVED lines=9> */
[----:B------:R-:W-:Y:S02]  /*d690*/  F2FP.BF16.F32.PACK_AB R20, R53, R52 ;  /* 0x000000343514723e */ /* 0x000fe400000010ff */
[----:B----4-:R-:W-:Y:S02]  /*d6a0*/  F2FP.BF16.F32.PACK_AB R21, R56, R55 ;  /* 0x000000373815723e */ /* 0x010fe400000010ff */
[----:B-----5:R-:W-:Y:S02]  /*d6b0*/  F2FP.BF16.F32.PACK_AB R22, R57, R54 ;  /* 0x000000363916723e */ /* 0x020fe400000010ff */
[----:B---3--:R-:W-:Y:S07]  /*d6c0*/  F2FP.BF16.F32.PACK_AB R23, R58, R59 ;  /* 0x0000003b3a17723e */ /* 0x008fee00000010ff */
[C---:B-1----:R-:W-:Y:S08]  /*d6d0*/  HMMA.16816.F32.BF16 R4, R20.reuse, R24, R4 ;  /* 0x000000181404723c */ /* 0x042ff00000041804 */
[C---:B------:R-:W-:Y:S01]  /*d6e0*/  HMMA.16816.F32.BF16 R8, R20.reuse, R26, R8 ;  /* 0x0000001a1408723c */ /* 0x040fe20000041808 */
[----:B------:R-:W1:Y:S07]  /*d6f0*/  LDSM.16.MT88.4 R24, [R202+0x7000] ;  /* 0x00700000ca18783b */ /* 0x000e6e0000004200 */
[C---:B------:R-:W-:Y:S08]  /*d700*/  HMMA.16816.F32.BF16 R68, R20.reuse, R32, R68 ;  /* 0x000000201444723c */ /* 0x040ff00000041844 */
[C---:B------:R-:W-:Y:S01]  /*d710*/  HMMA.16816.F32.BF16 R72, R20.reuse, R34, R72 ;  /* 0x000000221448723c */ /* 0x040fe20000041848 */
[----:B------:R-:W3:Y:S07]  /*d720*/  LDSM.16.MT88.4 R32, [R138+0xf800] ;  /* 0x00f800008a20783b */ /* 0x000eee0000004200 */
[C---:B------:R-:W-:Y:S03]  /*d730*/  HMMA.16816.F32.BF16 R76, R20.reuse, R36, R76 ;  /* 0x00000024144c723c */ /* 0x040fe6000004184c */
[-CC-:B------:R-:W-:Y:S01]  /*d740*/  FFMA.FTZ R36, R60, R136.reuse, -R169.reuse ;  /* 0x000000883c247223 */ /* 0x180fe200000108a9 */
[-C--:B------:R-:W-:Y:S04]  /*d750*/  FFMA.FTZ R37, R61, R136.reuse, -R169 ;  /* 0x000000883d257223 */ /* 0x080fe800000108a9 */
[C---:B------:R-:W-:Y:S01]  /*d760*/  HMMA.16816.F32.BF16 R80, R20.reuse, R38, R80 ;  /* 0x000000261450723c */ /* 0x040fe20000041850 */
[----:B------:R-:W-:Y:S02]  /*d770*/  MUFU.EX2 R36, R36 ;  /* 0x0000002400247308 */ /* 0x000fe40000000800 */
[-C--:B------:R-:W-:Y:S01]  /*d780*/  FFMA.FTZ R39, R62, R136.reuse, -R167 ;  /* 0x000000883e277223 */ /* 0x080fe200000108a7 */
[-CC-:B------:R-:W-:Y:S07]  /*d790*/  FFMA.FTZ R38, R64, R136.reuse, -R169.reuse ;  /* 0x0000008840267223 */ /* 0x180fee00000108a9 */
[----:B------:R-:W4:Y:S01]  /*d7a0*/  MUFU.EX2 R37, R37 ;  /* 0x0000002500257308 */ /* 0x000f220000000800 */
[-C--:B------:R-:W-:Y:S01]  /*d7b0*/  FFMA.FTZ R169, R65, R136.reuse, -R169 ;  /* 0x0000008841a97223 */ /* 0x080fe200000108a9 */
[C---:B------:R-:W-:Y:S08]  /*d7c0*/  HMMA.16816.F32.BF16 R84, R20.reuse, R40, R84 ;  /* 0x000000281454723c */ /* 0x040ff00000041854 */
[----:B------:R-:W-:Y:S01]  /*d7d0*/  MUFU.EX2 R39, R39 ;  /* 0x0000002700277308 */ /* 0x000fe20000000800 */
[--C-:B------:R-:W-:Y:S09]  /*d7e0*/  FFMA.FTZ R40, R63, R136, -R167.reuse ;  /* 0x000000883f287223 */ /* 0x100ff200000108a7 */
[----:B------:R-:W-:Y:S01]  /*d7f0*/  MUFU.EX2 R38, R38 ;  /* 0x0000002600267308 */ /* 0x000fe20000000800 */
[C---:B------:R-:W-:Y:S09]  /*d800*/  HMMA.16816.F32.BF16 R88, R20.reuse, R42, R88 ;  /* 0x0000002a1458723c */ /* 0x040ff20000041858 */
[----:B------:R-:W5:Y:S01]  /*d810*/  MUFU.EX2 R40, R40 ;  /* 0x0000002800287308 */ /* 0x000f620000000800 */
[----:B----4-:R-:W-:Y:S09]  /*d820*/  F2FP.BF16.F32.PACK_AB R116, R37, R36 ;  /* 0x000000242574723e */ /* 0x010ff200000010ff */
[----:B------:R-:W4:Y:S01]  /*d830*/  MUFU.EX2 R169, R169 ;  /* 0x000000a900a97308 */ /* 0x000f220000000800 */
[C---:B------:R-:W-:Y:S03]  /*d840*/  HMMA.16816.F32.BF16 R92, R20.reuse, R44, R92 ;  /* 0x0000002c145c723c */ /* 0x040fe6000004185c */
[----:B-----5:R-:W-:Y:S05]  /*d850*/  F2FP.BF16.F32.PACK_AB R117, R40, R39 ;  /* 0x000000272875723e */ /* 0x020fea00000010ff */
[C---:B------:R-:W-:Y:S03]  /*d860*/  HMMA.16816.F32.BF16 R96, R20.reuse, R46, R96 ;  /* 0x0000002e1460723c */ /* 0x040fe60000041860 */
[----:B----4-:R-:W-:Y:S05]  /*d870*/  F2FP.BF16.F32.PACK_AB R118, R169, R38 ;  /* 0x00000026a976723e */ /* 0x010fea00000010ff */
[C---:B------:R-:W-:Y:S08]  /*d880*/  HMMA.16816.F32.BF16 R100, R20.reuse, R48, R100 ;  /* 0x000000301464723c */ /* 0x040ff00000041864 */
[C---:B------:R-:W-:Y:S08]  /*d890*/  HMMA.16816.F32.BF16 R104, R20.reuse, R50, R104 ;  /* 0x000000321468723c */ /* 0x040ff00000041868 */
[C---:B--2---:R-:W-:Y:S03]  /*d8a0*/  HMMA.16816.F32.BF16 R108, R20.reuse, R28, R108 ;  /* 0x0000001c146c723c */ /* 0x044fe6000004186c */
[-CC-:B------:R-:W-:Y:S01]  /*d8b0*/  FFMA.FTZ R28, R66, R136.reuse, -R167.reuse ;  /* 0x00000088421c7223 */ /* 0x180fe200000108a7 */
[----:B------:R-:W-:Y:S04]  /*d8c0*/  FFMA.FTZ R167, R67, R136, -R167 ;  /* 0x0000008843a77223 */ /* 0x000fe800000108a7 */
[C---:B------:R-:W-:Y:S01]  /*d8d0*/  HMMA.16816.F32.BF16 R112, R20.reuse, R30, R112 ;  /* 0x0000001e1470723c */ /* 0x040fe20000041870 */
[----:B------:R-:W-:Y:S10]  /*d8e0*/  MUFU.EX2 R28, R28 ;  /* 0x0000001c001c7308 */ /* 0x000ff40000000800 */
[----:B------:R-:W2:Y:S01]  /*d8f0*/  MUFU.EX2 R167, R167 ;  /* 0x000000a700a77308 */ /* 0x000ea20000000800 */
[C---:B-1----:R-:W-:Y:S08]  /*d900*/  HMMA.16816.F32.BF16 R12, R20.reuse, R24, R12 ;  /* 0x00000018140c723c */ /* 0x042ff0000004180c */
[----:B------:R-:W-:Y:S01]  /*d910*/  HMMA.16816.F32.BF16 R16, R20, R26, R16 ;  /* 0x0000001a1410723c */ /* 0x000fe20000041810 */
[----:B------:R-:W1:Y:S02]  /*d920*/  LDSM.16.MT88.4 R20, [R137+0x3800] ;  /* 0x003800008914783b */ /* 0x000e640000004200 */
[----:B--2---:R-:W-:Y:S07]  /*d930*/  F2FP.BF16.F32.PACK_AB R119, R167, R28 ;  /* 0x0000001ca777723e */ /* 0x004fee00000010ff */
[C---:B------:R-:W-:Y:S01]  /*d940*/  HMMA.16816.F32.BF16 R128, R116.reuse, R124, R4 ;  /* 0x0000007c7480723c */ /* 0x040fe20000041804 */
[----:B------:R-:W2:Y:S07]  /*d950*/  LDSM.16.MT88.4 R4, [R202+0x3800] ;  /* 0x00380000ca04783b */ /* 0x000eae0000004200 */
[C---:B------:R-:W-:Y:S03]  /*d960*/  HMMA.16816.F32.BF16 R124, R116.reuse, R126, R8 ;  /* 0x0000007e747c723c */ /* 0x040fe60000041808 */
[----:B------:R-:W-:Y:S04]  /*d970*/  FADD.FTZ R9, R163, R168 ;  /* 0x000000a8a3097221 */ /* 0x000fe80000010000 */
[----:B------:R-:W-:Y:S01]  /*d980*/  FADD.FTZ R9, R162, R9 ;  /* 0x00000009a2097221 */ /* 0x000fe20000010000 */
[C---:B---3--:R-:W-:Y:S03]  /*d990*/  HMMA.16816.F32.BF16 R68, R116.reuse, R32, R68 ;  /* 0x000000207444723c */ /* 0x048fe60000041844 */
        /* <DEDUP_REMOVED lines=64> */
[----:B------:R-:W-:Y:S06]  /*dda0*/  @P0 BRA `(.L_x_3819) ;  /* 0xffffffac00500947 */ /* 0x000fec000383ffff */
.L_x_3812:
        /* <DEDUP_REMOVED lines=10> */
.L_x_3835:
        /* <DEDUP_REMOVED lines=176> */
[----:B--2---:R-:W-:-:S04]  /*e950*/  @!P2 IMAD R4, R4, R217, R218 ;  /* 0x000000d90404a224 */ /* 0x004fc800078e02da */
[----:B----4-:R-:W-:Y:S01]  /*e960*/  @!P2 IMAD R39, R4, R39, RZ ;  /* 0x000000270427a224 */ /* 0x010fe200078e02ff */
[----:B------:R-:W-:Y:S06]  /*e970*/  @!P2 BRA `(.L_x_3822) ;  /* 0x000000000014a947 */ /* 0x000fec0003800000 */
[----:B------:R-:W2:Y:S04]  /*e980*/  @!P4 LD.E R4, desc[UR4][R2.64+0xb4] ;  /* 0x0000b4040204c980 */ /* 0x000ea8000c101900 */
[----:B------:R-:W3:Y:S01]  /*e990*/  LD.E R5, desc[UR4][R2.64+0xd4] ;  /* 0x0000d40402057980 */ /* 0x000ee2000c101900 */
[----:B--2---:R-:W-:Y:S02]  /*e9a0*/  @!P4 IMAD R225, R4, R217, RZ ;  /* 0x000000d904e1c224 */ /* 0x004fe400078e02ff */
[----:B---3--:R-:W-:-:S05]  /*e9b0*/  IMAD R4, R5, R218, RZ ;  /* 0x000000da05047224 */ /* 0x008fca00078e02ff */
[----:B------:R-:W-:Y:S02]  /*e9c0*/  IADD3 R39, PT, PT, R4, R225, RZ ;  /* 0x000000e104277210 */ /* 0x000fe40007ffe0ff */
.L_x_3822:
[----:B------:R-:W-:Y:S05]  /*e9d0*/  BSYNC.RECONVERGENT B0 ;  /* 0x0000000000007941 */ /* 0x000fea0003800200 */
.L_x_3821:
        /* <DEDUP_REMOVED lines=26> */
.L_x_3824:
[----:B------:R-:W-:Y:S05]  /*eb80*/  BSYNC.RECONVERGENT B0 ;  /* 0x0000000000007941 */ /* 0x000fea0003800200 */
.L_x_3823:
[----:B------:R-:W-:Y:S01]  /*eb90*/  SHF.R.U32.HI R37, RZ, 0x3, R198 ;  /* 0x00000003ff257819 */ /* 0x000fe200000116c6 */
[-C--:B-1----:R-:W-:Y:S01]  /*eba0*/  @!P4 IMAD R0, R47, R217.reuse, RZ ;  /* 0x000000d92f00c224 */ /* 0x082fe200078e02ff */
[----:B------:R1:W5:Y:S01]  /*ebb0*/  LD.E R2, desc[UR4][R2.64+0xc0] ;  /* 0x0000c00402027980 */ /* 0x000362000c101900 */
[----:B------:R-:W-:Y:S01]  /*ebc0*/  @!P4 IMAD.WIDE.U32 R42, R46, R217, RZ ;  /* 0x000000d92e2ac225 */ /* 0x000fe200078e00ff */
[----:B------:R-:W-:Y:S01]  /*ebd0*/  MOV R197, RZ ;  /* 0x000000ff00c57202 */ /* 0x000fe20000000f00 */
[----:B------:R-:W-:Y:S01]  /*ebe0*/  BSSY.RECONVERGENT B0, `(.L_x_3825) ;  /* 0x000001d000007945 */ /* 0x000fe20003800200 */
[----:B------:R-:W-:Y:S01]  /*ebf0*/  ISETP.GE.AND P3, PT, R37, R210, PT ;  /* 0x000000d22500720c */ /* 0x000fe20003f66270 */
[----:B------:R-:W-:Y:S01]  /*ec00*/  @!P4 IMAD.IADD R36, R43, 0x1, R0 ;  /* 0x000000012b24c824 */ /* 0x000fe200078e0200 */
[----:B------:R-:W-:Y:S01]  /*ec10*/  @P4 MOV R42, R50 ;  /* 0x00000032002a4202 */ /* 0x000fe20000000f00 */
[-C--:B------:R-:W-:Y:S01]  /*ec20*/  IMAD R0, R45, R218.reuse, RZ ;  /* 0x000000da2d007224 */ /* 0x080fe200078e02ff */
[----:B------:R-:W-:Y:S01]  /*ec30*/  IADD3 R39, PT, PT, R37, 0x20, RZ ;  /* 0x0000002025277810 */ /* 0x000fe20007ffe0ff */
[----:B------:R-:W-:-:S03]  /*ec40*/  IMAD.WIDE.U32 R218, R44, R218, RZ ;  /* 0x000000da2cda7225 */ /* 0x000fc600078e00ff */
[----:B------:R-:W-:Y:S01]  /*ec50*/  ISETP.GE.AND P1, PT, R39, R210, PT ;  /* 0x000000d22700720c */ /* 0x000fe20003f26270 */
        /* <DEDUP_REMOVED lines=21> */
.L_x_3826:
[----:B------:R-:W-:Y:S05]  /*edb0*/  BSYNC.RECONVERGENT B0 ;  /* 0x0000000000007941 */ /* 0x000fea0003800200 */
.L_x_3825:
        /* <DEDUP_REMOVED lines=16> */
.L_x_3828:
[----:B------:R-:W-:Y:S05]  /*eec0*/  BSYNC.RECONVERGENT B0 ;  /* 0x0000000000007941 */ /* 0x000fea0003800200 */
.L_x_3827:
        /* <DEDUP_REMOVED lines=16> */
.L_x_3830:
[----:B------:R-:W-:Y:S05]  /*efd0*/  BSYNC.RECONVERGENT B0 ;  /* 0x0000000000007941 */ /* 0x000fea0003800200 */
.L_x_3829:
[----:B------:R-:W-:-:S04]  /*efe0*/  MOV R217, 0x0 ;  /* 0x0000000000d97802 */ /* 0x000fc80000000f00 */
[----:B-12345:R-:W-:Y:S05]  /*eff0*/  @P0 RET.REL.NODEC R216 `(_ZN5flash24flash_fwd_splitkv_kernelI23Flash_fwd_kernel_traitsILi128ELi64ELi128ELi4ELb0ELb0EN7cutlass10bfloat16_tE19Flash_kernel_traitsILi128ELi64ELi128ELi4ES3_EELb0ELb0ELb1ELb0ELb0ELb0ELb0ELb0EEEvNS_16Flash_fwd_paramsE) ;  /* 0xffffff10d8000950 */ /* 0x03efea0003c3ffff */
        /* <DEDUP_REMOVED lines=14> */
[----:B-1----:R-:W-:Y:S05]  /*f0e0*/  @P0 RET.REL.NODEC R216 `(_ZN5flash24flash_fwd_splitkv_kernelI23Flash_fwd_kernel_traitsILi128ELi64ELi128ELi4ELb0ELb0EN7cutlass10bfloat16_tE19Flash_kernel_traitsILi128ELi64ELi128ELi4ES3_EELb0ELb0ELb1ELb0ELb0ELb0ELb0ELb0EEEvNS_16Flash_fwd_paramsE) ;  /* 0xffffff0cd8c40950 */ /* 0x002fea0003c3ffff */
[----:B------:R-:W-:Y:S01]  /*f0f0*/  MOV R217, 0x0 ;  /* 0x0000000000d97802 */ /* 0x000fe20000000f00 */
[----:B------:R1:W-:Y:S03]  /*f100*/  ST.E.128 desc[UR4][R6.64+0x80], R32 ;  /* 0x0000802006007985 */ /* 0x0003e6000c101d04 */
[----:B-1----:R-:W-:Y:S05]  /*f110*/  RET.REL.NODEC R216 `(_ZN5flash24flash_fwd_splitkv_kernelI23Flash_fwd_kernel_traitsILi128ELi64ELi128ELi4ELb0ELb0EN7cutlass10bfloat16_tE19Flash_kernel_traitsILi128ELi64ELi128ELi4ES3_EELb0ELb0ELb1ELb0ELb0ELb0ELb0ELb0EEEvNS_16Flash_fwd_paramsE) ;  /* 0xffffff0cd8b87950 */ /* 0x002fea0003c3ffff */
.L_x_3820:
[----:B------:R-:W-:Y:S01]  /*f120*/  MOV R5, 0x2 ;  /* 0x0000000200057802 */ /* 0x000fe20000000f00 */
[----:B------:R-:W-:Y:S01]  /*f130*/  IMAD.MOV.U32 R0, RZ, RZ, 0x1f ;  /* 0x0000001fff007424 */ /* 0x000fe200078e00ff */
[----:B------:R-:W-:-:S07]  /*f140*/  MOV R4, 0xffffffff ;  /* 0xffffffff00047802 */ /* 0x000fce0000000f00 */
[----:B-1---5:R-:W-:Y:S05]  /*f150*/  WARPSYNC.COLLECTIVE R4, `(.L_x_3831) ;  /* 0x0000000004087348 */ /* 0x022fea0003c00000 */
[----:B------:R2:W3:Y:S02]  /*f160*/  SHFL.BFLY P0, R10, R228, R5, R0 ;  /* 0x0c000005e40a7389 */ /* 0x0004e40000000000 */
[----:B-123-5:R-:W-:Y:S05]  /*f170*/  ENDCOLLECTIVE ;  /* 0x000000000000791b */ /* 0x02efea0003800000 */
.L_x_3831:
[----:B------:R-:W-:Y:S02]  /*f180*/  IMAD.MOV.U32 R7, RZ, RZ, R10 ;  /* 0x000000ffff077224 */ /* 0x000fe400078e000a */
[----:B------:R-:W-:Y:S02]  /*f190*/  IMAD.MOV.U32 R5, RZ, RZ, 0x1 ;  /* 0x00000001ff057424 */ /* 0x000fe400078e00ff */
[----:B------:R-:W-:-:S05]  /*f1a0*/  FADD.FTZ R8, R7, R228 ;  /* 0x000000e407087221 */ /* 0x000fca0000010000 */
[----:B------:R-:W-:-:S07]  /*f1b0*/  MOV R228, R8 ;  /* 0x0000000800e47202 */ /* 0x000fce0000000f00 */
[----:B------:R-:W-:Y:S05]  /*f1c0*/  WARPSYNC.COLLECTIVE R4, `(.L_x_3832) ;  /* 0x0000000004087348 */ /* 0x000fea0003c00000 */
[----:B------:R1:W2:Y:S02]  /*f1d0*/  SHFL.BFLY P0, R10, R228, R5, R0 ;  /* 0x0c000005e40a7389 */ /* 0x0002a40000000000 */
[----:B-12---:R-:W-:Y:S05]  /*f1e0*/  ENDCOLLECTIVE ;  /* 0x000000000000791b */ /* 0x006fea0003800000 */
.L_x_3832:
[----:B------:R-:W-:Y:S01]  /*f1f0*/  MOV R228, R233 ;  /* 0x000000e900e47202 */ /* 0x000fe20000000f00 */
[----:B------:R-:W-:Y:S01]  /*f200*/  IMAD.MOV.U32 R5, RZ, RZ, 0x2 ;  /* 0x00000002ff057424 */ /* 0x000fe200078e00ff */
[----:B------:R-:W-:-:S07]  /*f210*/  MOV R7, R10 ;  /* 0x0000000a00077202 */ /* 0x000fce0000000f00 */
[----:B------:R-:W-:Y:S05]  /*f220*/  WARPSYNC.COLLECTIVE R4, `(.L_x_3833) ;  /* 0x0000000004087348 */ /* 0x000fea0003c00000 */
[----:B------:R1:W2:Y:S02]  /*f230*/  SHFL.BFLY P0, R10, R228, R5, R0 ;  /* 0x0c000005e40a7389 */ /* 0x0002a40000000000 */
[----:B-12---:R-:W-:Y:S05]  /*f240*/  ENDCOLLECTIVE ;  /* 0x000000000000791b */ /* 0x006fea0003800000 */
.L_x_3833:
[----:B------:R-:W-:Y:S01]  /*f250*/  FADD.FTZ R7, R8, R7 ;  /* 0x0000000708077221 */ /* 0x000fe20000010000 */
[----:B------:R-:W-:Y:S01]  /*f260*/  FADD.FTZ R9, R10, R233 ;  /* 0x000000e90a097221 */ /* 0x000fe20000010000 */
[----:B------:R-:W-:-:S04]  /*f270*/  MOV R5, 0x1 ;  /* 0x0000000100057802 */ /* 0x000fc80000000f00 */
[----:B------:R-:W-:-:S07]  /*f280*/  MOV R228, R9 ;  /* 0x0000000900e47202 */ /* 0x000fce0000000f00 */
[----:B------:R-:W-:Y:S05]  /*f290*/  WARPSYNC.COLLECTIVE R4, `(.L_x_3834) ;  /* 0x0000000004087348 */ /* 0x000fea0003c00000 */
[----:B------:R1:W2:Y:S02]  /*f2a0*/  SHFL.BFLY P0, R10, R228, R5, R0 ;  /* 0x0c000005e40a7389 */ /* 0x0002a40000000000 */
[----:B-12---:R-:W-:Y:S05]  /*f2b0*/  ENDCOLLECTIVE ;  /* 0x000000000000791b */ /* 0x006fea0003800000 */
.L_x_3834:
[----:B------:R-:W-:Y:S05]  /*f2c0*/  BRA `(.L_x_3835) ;  /* 0xffffffe800e07947 */ /* 0x000fea000383ffff */
.L_x_3836:
        /* <DEDUP_REMOVED lines=11> */
.L_x_14884:


//--------------------- .text._ZN5flash24flash_fwd_splitkv_kernelI23Flash_fwd_kernel_traitsILi128ELi64ELi128ELi4ELb0ELb0EN7cutlass10bfloat16_tE19Flash_kernel_traitsILi128ELi64ELi128ELi4ES3_EELb0ELb0ELb1ELb0ELb0ELb1ELb0ELb0EEEvNS_16Flash_fwd_paramsE --------------------------
	.section	.text._ZN5flash24flash_fwd_splitkv_kernelI23Flash_fwd_kernel_traitsILi128ELi64ELi128ELi4ELb0ELb0EN7cutlass10bfloat16_tE19Flash_kernel_traitsILi128ELi64ELi128ELi4ES3_EELb0ELb0ELb1ELb0ELb0ELb1ELb0ELb0EEEvNS_16Flash_fwd_paramsE,"ax",@progbits
	.align	128
        .global         _ZN5flash24flash_fwd_splitkv_kernelI23Flash_fwd_kernel_traitsILi128ELi64ELi128ELi4ELb0ELb0EN7cutlass10bfloat16_tE19Flash_kernel_traitsILi128ELi64ELi128ELi4ES3_EELb0ELb0ELb1ELb0ELb0ELb1ELb0ELb0EEEvNS_16Flash_fwd_paramsE
        .type           _ZN5flash24flash_fwd_splitkv_kernelI23Flash_fwd_kernel_traitsILi128ELi64ELi128ELi4ELb0ELb0EN7cutlass10bfloat16_tE19Flash_kernel_traitsILi128ELi64ELi128ELi4ES3_EELb0ELb0ELb1ELb0ELb0ELb1ELb0ELb0EEEvNS_16Flash_fwd_paramsE,@function
        .size           _ZN5flash24flash_fwd_splitkv_kernelI23Flash_fwd_kernel_traitsILi128ELi64ELi128ELi4ELb0ELb0EN7cutlass10bfloat16_tE19Flash_kernel_traitsILi128ELi64ELi128ELi4ES3_EELb0ELb0ELb1ELb0ELb0ELb1ELb0ELb0EEEvNS_16Flash_fwd_paramsE,(.L_x_14885 - _ZN5flash24flash_fwd_splitkv_kernelI23Flash_fwd_kernel_traitsILi128ELi64ELi128ELi4ELb0ELb0EN7cutlass10bfloat16_tE19Flash_kernel_traitsILi128ELi64ELi128ELi4ES3_EELb0ELb0ELb1ELb0ELb0ELb1ELb0ELb0EEEvNS_16Flash_fwd_paramsE)
        .other          _ZN5flash24flash_fwd_splitkv_kernelI23Flash_fwd_kernel_traitsILi128ELi64ELi128ELi4ELb0ELb0EN7cutlass10bfloat16_tE19Flash_kernel_traitsILi128ELi64ELi128ELi4ES3_EELb0ELb0ELb1ELb0ELb0ELb1ELb0ELb0EEEvNS_16Flash_fwd_paramsE,@"STO_CUDA_ENTRY STV_DEFAULT"
_ZN5flash24flash_fwd_splitkv_kernelI23Flash_fwd_kernel_traitsILi128ELi64ELi128ELi4ELb0ELb0EN7cutlass10bfloat16_tE19Flash_kernel_traitsILi128ELi64ELi128ELi4ES3_EELb0ELb0ELb1ELb0ELb0ELb1ELb0ELb0EEEvNS_16Flash_fwd_paramsE:
.text._ZN5flash24flash_fwd_splitkv_kernelI23Flash_fwd_kernel_traitsILi128ELi64ELi128ELi4ELb0ELb0EN7cutlass10bfloat16_tE19Flash_kernel_traitsILi128ELi64ELi128ELi4ES3_EELb0ELb0ELb1ELb0ELb0ELb1ELb0ELb0EEEvNS_16Flash_fwd_paramsE:
[----:B------:R-:W-:Y:S01]  /*0000*/  LDC R1, c[0x0][0x37c] ;  /* 0x0000df00ff017b82 */ /* 0x000fe20000000800 */
[----:B------:R-:W1:Y:S07]  /*0010*/  S2R R231, SR_CTAID.X ;  /* 0x0000000000e77919 */ /* 0x000e6e0000002500 */
[----:B------:R-:W2:Y:S01]  /*0020*/  LDC.64 R2, c[0x0][0x348] ;  /* 0x0000d200ff027b82 */ /* 0x000ea20000000a00 */
[----:B------:R-:W-:Y:S01]  /*0030*/  BSSY.RECONVERGENT B2, `(.L_x_3837) ;  /* 0x0000005000027945 */ /* 0x000fe20003800200 */
[----:B------:R-:W-:Y:S01]  /*0040*/  MOV R228, 0x80 ;  /* 0x0000008000e47802 */ /* 0x000fe20000000f00 */
[----:B------:R-:W3:Y:S01]  /*0050*/  S2R R229, SR_CTAID.Y ;  /* 0x0000000000e57919 */ /* 0x000ee20000002600 */
[----:B------:R-:W4:Y:S05]  /*0060*/  S2R R230, SR_CTAID.Z ;  /* 0x0000000000e67919 */ /* 0x000f2a0000002700 */
[----:B-1234-:R-:W-:Y:S05]  /*0070*/  CALL.REL.NOINC `($_ZN5flash24flash_fwd_splitkv_kernelI23Flash_fwd_kernel_traitsILi128ELi64ELi128ELi4ELb0ELb0EN7cutlass10bfloat16_tE19Flash_kernel_traitsILi128ELi64ELi128ELi4ES3_EELb0ELb0ELb1ELb0ELb0ELb1ELb0ELb0EEEvNS_16Flash_fwd_paramsE$_ZN5flash30compute_attn_1rowblock_splitkvI23Flash_fwd_kernel_traitsILi128ELi64ELi128ELi4ELb0ELb0EN7cutlass10bfloat16_tE19Flash_kernel_traitsILi128ELi64ELi128ELi4ES3_EELb0ELb0ELb1ELb0ELb0ELb1ELb0ELb0ENS_16Flash_fwd_paramsEEEvRKT8_iiiii) ;  /* 0x0000000000087944 */ /* 0x01efea0003c00000 */
[----:B------:R-:W-:Y:S05]  /*0080*/  BSYNC.RECONVERGENT B2 ;  /* 0x0000000000027941 */ /* 0x000fea0003800200 */
.L_x_3837:
[----:B------:R-:W-:Y:S05]  /*0090*/  EXIT ;  /* 0x000000000000794d */ /* 0x000fea0003800000 */
        .type           $_ZN5flash24flash_fwd_splitkv_kernelI23Flash_fwd_kernel_traitsILi128ELi64ELi128ELi4ELb0ELb0EN7cutlass10bfloat16_tE19Flash_kernel_traitsILi128ELi64ELi128ELi4ES3_EELb0ELb0ELb1ELb0ELb0ELb1ELb0ELb0EEEvNS_16Flash_fwd_paramsE$_ZN5flash30compute_attn_1rowblock_splitkvI23Flash_fwd_kernel_traitsILi128ELi64ELi128ELi4ELb0ELb0EN7cutlass10bfloat16_tE19Flash_kernel_traitsILi128ELi64ELi128ELi4ES3_EELb0ELb0ELb1ELb0ELb0ELb1ELb0ELb0ENS_16Flash_fwd_paramsEEEvRKT8_iiiii,@function
        .size           $_ZN5flash24flash_fwd_splitkv_kernelI23Flash_fwd_kernel_traitsILi128ELi64ELi128ELi4ELb0ELb0EN7cutlass10bfloat16_tE19Flash_kernel_traitsILi128ELi64ELi128ELi4ES3_EELb0ELb0ELb1ELb0ELb0ELb1ELb0ELb0EEEvNS_16Flash_fwd_paramsE$_ZN5flash30compute_attn_1rowblock_splitkvI23Flash_fwd_kernel_traitsILi128ELi64ELi128ELi4ELb0ELb0EN7cutlass10bfloat16_tE19Flash_kernel_traitsILi128ELi64ELi128ELi4ES3_EELb0ELb0ELb1ELb0ELb0ELb1ELb0ELb0ENS_16Flash_fwd_paramsEEEvRKT8_iiiii,(.L_x_14885 - $_ZN5flash24flash_fwd_splitkv_kernelI23Flash_fwd_kernel_traitsILi128ELi64ELi128ELi4ELb0ELb0EN7cutlass10bfloat16_tE19Flash_kernel_traitsILi128ELi64ELi128ELi4ES3_EELb0ELb0ELb1ELb0ELb0ELb1ELb0ELb0EEEvNS_16Flash_fwd_paramsE$_ZN5flash30compute_attn_1rowblock_splitkvI23Flash_fwd_kernel_traitsILi128ELi64ELi128ELi4ELb0ELb0EN7cutlass10bfloat16_tE19Flash_kernel_traitsILi128ELi64ELi128ELi4ES3_EELb0ELb0ELb1ELb0ELb0ELb1ELb0ELb0ENS_16Flash_fwd_paramsEEEvRKT8_iiiii)
$_ZN5flash24flash_fwd_splitkv_kernelI23Flash_fwd_kernel_traitsILi128ELi64ELi128ELi4ELb0ELb0EN7cutlass10bfloat16_tE19Flash_kernel_traitsILi128ELi64ELi128ELi4ES3_EELb0ELb0ELb1ELb0ELb0ELb1ELb0ELb0EEEvNS_16Flash_fwd_paramsE$_ZN5flash30compute_attn_1rowblock_splitkvI23Flash_fwd_kernel_traitsILi128ELi64ELi128ELi4ELb0ELb0EN7cutlass10bfloat16_tE19Flash_kernel_traitsILi128ELi64ELi128ELi4ES3_EELb0ELb0ELb1ELb0ELb0ELb1ELb0ELb0ENS_16Flash_fwd_paramsEEEvRKT8_iiiii:
[----:B------:R-:W1:Y:S02]  /*00a0*/  LDCU.64 UR4, c[0x0][0x358] ;  /* 0x00006b00ff0477ac */ /* 0x000e640008000a00 */
[----:B-1----:R-:W2:Y:S04]  /*00b0*/  LD.E.64 R6, desc[UR4][R2.64+0xf0] ;  /* 0x0000f00402067980 */ /* 0x002ea8000c101b00 */
[----:B------:R-:W3:Y:S04]  /*00c0*/  LD.E.64 R18, desc[UR4][R2.64+0xe0] ;  /* 0x0000e00402127980 */ /* 0x000ee8000c101b00 */
[----:B------:R-:W4:Y:S01]  /*00d0*/  LD.E.64 R12, desc[UR4][R2.64+0xe8] ;  /* 0x0000e804020c7980 */ /* 0x000f22000c101b00 */
[----:B------:R-:W-:Y:S01]  /*00e0*/  IMAD.SHL.U32 R5, R229, 0x4, RZ ;  /* 0x00000004e5057824 */ /* 0x000fe200078e00ff */
[----:B------:R-:W-:-:S02]  /*00f0*/  SHF.R.U32.HI R0, RZ, 0x1e, R229 ;  /* 0x0000001eff007819 */ /* 0x000fc400000116e5 */
[----:B------:R-:W4:Y:S01]  /*0100*/  LD.E.64 R8, desc[UR4][R2.64+0xf8] ;  /* 0x0000f80402087980 */ /* 0x000f22000c101b00 */
[----:B--2---:R-:W-:-:S04]  /*0110*/  ISETP.NE.U32.AND P1, PT, R6, RZ, PT ;  /* 0x000000ff0600720c */ /* 0x004fc80003f25070 */
[----:B------:R-:W-:Y:S02]  /*0120*/  ISETP.NE.AND.EX P1, PT, R7, RZ, PT, P1 ;  /* 0x000000ff0700720c */ /* 0x000fe40003f25310 */
[----:B---3--:R-:W-:Y:S02]  /*0130*/  ISETP.NE.U32.AND P4, PT, R18, RZ, PT ;  /* 0x000000ff1200720c */ /* 0x008fe40003f85070 */
[----:B----4-:R-:W-:Y:S02]  /*0140*/  ISETP.NE.U32.AND P3, PT, R12, RZ, PT ;  /* 0x000000ff0c00720c */ /* 0x010fe40003f65070 */
[----:B------:R-:W-:Y:S02]  /*0150*/  ISETP.NE.AND.EX P4, PT, R19, RZ, PT, P4 ;  /* 0x000000ff1300720c */ /* 0x000fe40003f85340 */
[----:B------:R-:W-:Y:S02]  /*0160*/  ISETP.NE.AND.EX P3, PT, R13, RZ, PT, P3 ;  /* 0x000000ff0d00720c */ /* 0x000fe40003f65330 */
[----:B------:R-:W-:-:S03]  /*0170*/  ISETP.NE.U32.AND P2, PT, R18, RZ, PT ;  /* 0x000000ff1200720c */ /* 0x000fc60003f45070 */
[----:B------:R-:W-:Y:S02]  /*0180*/  @P1 IADD3 R16, P0, PT, R6, R5, RZ ;  /* 0x0000000506101210 */ /* 0x000fe40007f1e0ff */
[----:B------:R-:W-:Y:S01]  /*0190*/  ISETP.NE.AND.EX P2, PT, R19, RZ, PT, P2 ;  /* 0x000000ff1300720c */ /* 0x000fe20003f45320 */
[----:B------:R-:W-:-:S03]  /*01a0*/  IMAD.WIDE.U32 R18, R229, 0x4, R18 ;  /* 0x00000004e5127825 */ /* 0x000fc600078e0012 */
[----:B------:R1:W5:Y:S01]  /*01b0*/  @!P4 LD.E R43, desc[UR4][R2.64+0xb4] ;  /* 0x0000b404022bc980 */ /* 0x000362000c101900 */
[----:B------:R-:W-:-:S03]  /*01c0*/  @P1 IMAD.X R17, R7, 0x1, R0, P0 ;  /* 0x0000000107111824 */ /* 0x000fc600000e0600 */
[----:B------:R1:W5:Y:S04]  /*01d0*/  @P4 LD.E R7, desc[UR4][R18.64+0x4] ;  /* 0x0000040412074980 */ /* 0x000368000c101900 */
[----:B------:R1:W5:Y:S01]  /*01e0*/  @!P3 LD.E R4, desc[UR4][R2.64+0xb8] ;  /* 0x0000b8040204b980 */ /* 0x000362000c101900 */
[----:B------:R-:W-:-:S06]  /*01f0*/  IMAD.MOV.U32 R236, RZ, RZ, -0x1 ;  /* 0xffffffffffec7424 */ /* 0x000fcc00078e00ff */
[----:B------:R1:W5:Y:S01]  /*0200*/  @P2 LD.E R236, desc[UR4][R18.64] ;  /* 0x0000000412ec2980 */ /* 0x000362000c101900 */
[----:B------:R-:W-:Y:S01]  /*0210*/  ISETP.NE.U32.AND P2, PT, R12, RZ, PT ;  /* 0x000000ff0c00720c */ /* 0x000fe20003f45070 */
[----:B------:R-:W-:-:S03]  /*0220*/  IMAD.MOV.U32 R11, RZ, RZ, RZ ;  /* 0x000000ffff0b7224 */ /* 0x000fc600078e00ff */
[----:B------:R-:W-:-:S03]  /*0230*/  ISETP.NE.AND.EX P2, PT, R13, RZ, PT, P2 ;  /* 0x000000ff0d00720c */ /* 0x000fc60003f45320 */
[----:B------:R1:W5:Y:S01]  /*0240*/  @P1 LD.E R11, desc[UR4][R16.64] ;  /* 0x00000004100b1980 */ /* 0x000362000c101900 */
[----:B------:R-:W-:Y:S01]  /*0250*/  IADD3 R14, P1, PT, R12, R5, RZ ;  /* 0x000000050c0e7210 */ /* 0x000fe20007f3e0ff */
[----:B------:R-:W-:Y:S01]  /*0260*/  BSSY.RECONVERGENT B0, `(.L_x_3838) ;  /* 0x000000a000007945 */ /* 0x000fe20003800200 */
[----:B------:R-:W-:Y:S01]  /*0270*/  ISETP.NE.U32.AND P0, PT, R8, RZ, PT ;  /* 0x000000ff0800720c */ /* 0x000fe20003f05070 */
[----:B------:R-:W-:Y:S02]  /*0280*/  IMAD.MOV.U32 R12, RZ, RZ, -0x1 ;  /* 0xffffffffff0c7424 */ /* 0x000fe400078e00ff */
[----:B------:R-:W-:Y:S01]  /*0290*/  IMAD.X R15, R13, 0x1, R0, P1 ;  /* 0x000000010d0f7824 */ /* 0x000fe200008e0600 */
[----:B------:R-:W-:-:S03]  /*02a0*/  ISETP.NE.AND.EX P0, PT, R9, RZ, PT, P0 ;  /* 0x000000ff0900720c */ /* 0x000fc60003f05300 */
[----:B------:R-:W-:Y:S10]  /*02b0*/  @!P2 BRA `(.L_x_3839) ;  /* 0x000000000010a947 */ /* 0x000ff40003800000 */
[----:B------:R-:W2:Y:S02]  /*02c0*/  LD.E.U8 R6, desc[UR4][R2.64+0x1b2] ;  /* 0x0001b20402067980 */ /* 0x000ea4000c101100 */
[----:B--2---:R-:W-:-:S13]  /*02d0*/  ISETP.NE.AND P1, PT, R6, RZ, PT ;  /* 0x000000ff0600720c */ /* 0x004fda0003f25270 */
[----:B------:R-:W-:Y:S05]  /*02e0*/  @!P1 BRA `(.L_x_3839) ;  /* 0x0000000000049947 */ /* 0x000fea0003800000 */
[----:B------:R2:W5:Y:S02]  /*02f0*/  LD.E R12, desc[UR4][R14.64] ;  /* 0x000000040e0c7980 */ /* 0x000564000c101900 */
.L_x_3839:
[----:B------:R-:W-:Y:S05]  /*0300*/  BSYNC.RECONVERGENT B0 ;  /* 0x0000000000007941 */ /* 0x000fea0003800200 */
.L_x_3838:
[----:B------:R-:W-:Y:S04]  /*0310*/  BSSY.RECONVERGENT B0, `(.L_x_3840) ;  /* 0x0000007000007945 */ /* 0x000fe80003800200 */
[----:B------:R-:W-:Y:S05]  /*0320*/  @!P3 BRA `(.L_x_3841) ;  /* 0x000000000014b947 */ /* 0x000fea0003800000 */
[----:B-----5:R-:W3:Y:S02]  /*0330*/  LD.E.U8 R4, desc[UR4][R2.64+0x1b2] ;  /* 0x0001b20402047980 */ /* 0x020ee4000c101100 */
[----:B---3--:R-:W-:-:S13]  /*0340*/  ISETP.NE.AND P1, PT, R4, RZ, PT ;  /* 0x000000ff0400720c */ /* 0x008fda0003f25270 */
[----:B------:R-:W3:Y:S02]  /*0350*/  @P1 LD.E R13, desc[UR4][R14.64+0x4] ;  /* 0x000004040e0d1980 */ /* 0x000ee4000c101900 */
[----:B---3--:R-:W-:-:S06]  /*0360*/  @P1 IADD3 R4, PT, PT, R13, -R12, RZ ;  /* 0x8000000c0d041210 */ /* 0x008fcc0007ffe0ff */
[----:B------:R3:W5:Y:S02]  /*0370*/  @!P1 LD.E R4, desc[UR4][R14.64] ;  /* 0x000000040e049980 */ /* 0x000764000c101900 */
.L_x_3841:
[----:B------:R-:W-:Y:S05]  /*0380*/  BSYNC.RECONVERGENT B0 ;  /* 0x0000000000007941 */ /* 0x000fea0003800200 */
.L_x_3840:
        /* <DEDUP_REMOVED lines=8> */
.L_x_3843:
[----:B------:R-:W4:Y:S01]  /*0410*/  LD.E.64 R6, desc[UR4][R2.64+0x108] ;  /* 0x0001080402067980 */ /* 0x000f22000c101b00 */
[----:B------:R-:W-:Y:S01]  /*0420*/  BSSY.RECONVERGENT B0, `(.L_x_3845) ;  /* 0x0000006000007945 */ /* 0x000fe20003800200 */
[----:B------:R-:W-:Y:S01]  /*0430*/  IMAD.MOV.U32 R41, RZ, RZ, RZ ;  /* 0x000000ffff297224 */ /* 0x000fe200078e00ff */
[----:B----4-:R-:W-:-:S04]  /*0440*/  ISETP.NE.U32.AND P0, PT, R6, RZ, PT ;  /* 0x000000ff0600720c */ /* 0x010fc80003f05070 */
[----:B------:R-:W-:-:S13]  /*0450*/  ISETP.NE.AND.EX P0, PT, R7, RZ, PT, P0 ;  /* 0x000000ff0700720c */ /* 0x000fda0003f05300 */
[----:B------:R-:W-:Y:S05]  /*0460*/  @!P0 BRA `(.L_x_3846) ;  /* 0x0000000000048947 */ /* 0x000fea0003800000 */
[----:B------:R4:W5:Y:S02]  /*0470*/  LD.E R41, desc[UR4][R2.64+0xbc] ;  /* 0x0000bc0402297980 */ /* 0x000964000c101900 */
.L_x_3846:
[----:B------:R-:W-:Y:S05]  /*0480*/  BSYNC.RECONVERGENT B0 ;  /* 0x0000000000007941 */ /* 0x000fea0003800200 */
.L_x_3845:
[----:B-----5:R-:W-:Y:S02]  /*0490*/  IADD3 R41, PT, PT, R41, R4, -R11 ;  /* 0x0000000429297210 */ /* 0x020fe40007ffe80b */
.L_x_3844:
[----:B------:R-:W-:Y:S05]  /*04a0*/  BSYNC.RECONVERGENT B1 ;  /* 0x0000000000017941 */ /* 0x000fea0003800200 */
.L_x_3842:
[----:B------:R-:W-:Y:S01]  /*04b0*/  IMAD.SHL.U32 R4, R231, 0x40, RZ ;  /* 0x00000040e7047824 */ /* 0x000fe200078e00ff */
[----:B------:R-:W-:Y:S01]  /*04c0*/  MOV R6, R228 ;  /* 0x000000e400067202 */ /* 0x000fe20000000f00 */
[----:B------:R-:W-:-:S03]  /*04d0*/  IMAD.MOV.U32 R7, RZ, RZ, 0x0 ;  /* 0x00000000ff077424 */ /* 0x000fc600078e00ff */
[----:B------:R-:W-:-:S13]  /*04e0*/  ISETP.GT.AND P0, PT, R43, R4, PT ;  /* 0x000000042b00720c */ /* 0x000fda0003f04270 */
[----:B-1234-:R-:W-:Y:S05]  /*04f0*/  @!P0 RET.REL.NODEC R6 `(_ZN5flash24flash_fwd_splitkv_kernelI23Flash_fwd_kernel_traitsILi128ELi64ELi128ELi4ELb0ELb0EN7cutlass10bfloat16_tE19Flash_kernel_traitsILi128ELi64ELi128ELi4ES3_EELb0ELb0ELb1ELb0ELb0ELb1ELb0ELb0EEEvNS_16Flash_fwd_paramsE) ;  /* 0xfffffff806c08950 */ /* 0x01efea0003c3ffff */
        /* <DEDUP_REMOVED lines=30> */
[----:B--2---:R-:W-:-:S04]  /*06e0*/  IMAD.WIDE.U32 R22, R4, R10, R12 ;  /* 0x0000000a04167225 */ /* 0x004fc800078e000c */
[----:B----4-:R-:W-:-:S04]  /*06f0*/  @!P0 IMAD.WIDE.U32 R16, R14, R229, RZ ;  /* 0x000000e50e108225 */ /* 0x010fc800078e00ff */
[-C--:B------:R-:W-:Y:S02]  /*0700*/  @P0 IMAD R14, R11, R236.reuse, RZ ;  /* 0x000000ec0b0e0224 */ /* 0x080fe400078e02ff */
[----:B------:R-:W-:-:S04]  /*0710*/  @P0 IMAD.WIDE.U32 R236, R10, R236, RZ ;  /* 0x000000ec0aec0225 */ /* 0x000fc800078e00ff */
[----:B------:R-:W-:Y:S02]  /*0720*/  @!P0 IMAD R7, R15, R229, RZ ;  /* 0x000000e50f078224 */ /* 0x000fe400078e02ff */
        /* <DEDUP_REMOVED lines=26> */
.L_x_3849:
[----:B------:R-:W-:Y:S05]  /*08d0*/  BSYNC.RECONVERGENT B0 ;  /* 0x0000000000007941 */ /* 0x000fea0003800200 */
.L_x_3848:
[----:B------:R-:W-:Y:S01]  /*08e0*/  BSSY.RECONVERGENT B0, `(.L_x_3850) ;  /* 0x0000011000007945 */ /* 0x000fe20003800200 */
[----:B------:R-:W-:-:S03]  /*08f0*/  ISETP.GE.OR P3, PT, R15, R2, P6 ;  /* 0x000000020f00720c */ /* 0x000fc60003766670 */
[----:B------:R-:W-:Y:S10]  /*0900*/  @P1 BRA `(.L_x_3851) ;  /* 0x0000000000381947 */ /* 0x000ff40003800000 */
[----:B------:R-:W-:Y:S01]  /*0910*/  IADD3 R15, P1, PT, R3, 0x10, RZ ;  /* 0x00000010030f7810 */ /* 0x000fe20007f3e0ff */
        /* <DEDUP_REMOVED lines=13> */
.L_x_3851:
[----:B------:R-:W-:Y:S05]  /*09f0*/  BSYNC.RECONVERGENT B0 ;  /* 0x0000000000007941 */ /* 0x000fea0003800200 */
.L_x_3850:
[----:B-----5:R-:W-:Y:S01]  /*0a00*/  IMAD R6, R6, R229, R230 ;  /* 0x000000e506067224 */ /* 0x020fe200078e02e6 */
[----:B------:R-:W-:Y:S01]  /*0a10*/  BSSY.RECONVERGENT B0, `(.L_x_3852) ;  /* 0x0000013000007945 */ /* 0x000fe20003800200 */
[----:B------:R-:W-:Y:S02]  /*0a20*/  ISETP.GE.OR P5, PT, R3, R2, P6 ;  /* 0x000000020300720c */ /* 0x000fe400037a6670 */
[----:B------:R-:W-:Y:S01]  /*0a30*/  IMAD R4, R5, R6, R4 ;  /* 0x0000000605047224 */ /* 0x000fe200078e0204 */
[----:B--2---:R-:W-:Y:S01]  /*0a40*/  IADD3 R15, PT, PT, R3, 0x30, RZ ;  /* 0x00000030030f7810 */ /* 0x004fe20007ffe0ff */
[----:B------:R-:W-:Y:S09]  /*0a50*/  @P0 BRA `(.L_x_3853) ;  /* 0x0000000000380947 */ /* 0x000ff20003800000 */
        /* <DEDUP_REMOVED lines=14> */
.L_x_3853:
[----:B------:R-:W-:Y:S05]  /*0b40*/  BSYNC.RECONVERGENT B0 ;  /* 0x0000000000007941 */ /* 0x000fea0003800200 */
.L_x_3852:
[CC--:B------:R-:W-:Y:S01]  /*0b50*/  ISETP.GE.AND P1, PT, R15.reuse, R2.reuse, PT ;  /* 0x000000020f00720c */ /* 0x0c0fe20003f26270 */
[----:B------:R-:W-:Y:S01]  /*0b60*/  BSSY.RECONVERGENT B0, `(.L_x_3854) ;  /* 0x0000018000007945 */ /* 0x000fe20003800200 */
[C---:B------:R-:W-:Y:S02]  /*0b70*/  IADD3 R5, P0, PT, R4.reuse, R3, RZ ;  /* 0x0000000304057210 */ /* 0x040fe40007f1e0ff */
[----:B------:R-:W-:Y:S01]  /*0b80*/  ISETP.GE.OR P6, PT, R15, R2, P6 ;  /* 0x000000020f00720c */ /* 0x000fe200037c6670 */
[----:B------:R-:W-:Y:S01]  /*0b90*/  @!P3 IMAD.MOV.U32 R2, RZ, RZ, 0x7f800000 ;  /* 0x7f800000ff02b424 */ /* 0x000fe200078e00ff */
[----:B------:R-:W-:Y:S02]  /*0ba0*/  LEA.HI.X.SX32 R4, R4, RZ, 0x1, P0 ;  /* 0x000000ff04047211 */ /* 0x000fe400000f0eff */
[----:B------:R-:W-:-:S04]  /*0bb0*/  LEA R8, P0, R5, R8, 0x2 ;  /* 0x0000000805087211 */ /* 0x000fc800078010ff */
[----:B------:R-:W-:Y:S01]  /*0bc0*/  LEA.HI.X R9, R5, R9, R4, 0x2, P0 ;  /* 0x0000000905097211 */ /* 0x000fe200000f1404 */
[----:B------:R-:W-:Y:S02]  /*0bd0*/  @!P5 IMAD.MOV.U32 R5, RZ, RZ, 0x7f800000 ;  /* 0x7f800000ff05d424 */ /* 0x000fe400078e00ff */
[----:B------:R-:W-:Y:S01]  /*0be0*/  @!P4 IMAD.MOV.U32 R4, RZ, RZ, 0x7f800000 ;  /* 0x7f800000ff04c424 */ /* 0x000fe200078e00ff */
[----:B------:R-:W-:Y:S06]  /*0bf0*/  @P1 BRA `(.L_x_3855) ;  /* 0x0000000000381947 */ /* 0x000fec0003800000 */
        /* <DEDUP_REMOVED lines=14> */
.L_x_3855:
[----:B------:R-:W-:Y:S05]  /*0ce0*/  BSYNC.RECONVERGENT B0 ;  /* 0x0000000000007941 */ /* 0x000fea0003800200 */
.L_x_3854:
[----:B------:R-:W-:Y:S01]  /*0cf0*/  MOV R229, 0x0 ;  /* 0x0000000000e57802 */ /* 0x000fe20000000f00 */
[----:B------:R-:W-:Y:S04]  /*0d00*/  @!P5 ST.E desc[UR4][R8.64], R5 ;  /* 0x000000050800d985 */ /* 0x000fe8000c101904 */
[----:B------:R-:W-:Y:S04]  /*0d10*/  @!P4 ST.E desc[UR4][R8.64+0x40], R4 ;  /* 0x000040040800c985 */ /* 0x000fe8000c101904 */
[----:B------:R1:W-:Y:S02]  /*0d20*/  @!P3 ST.E desc[UR4][R8.64+0x80], R2 ;  /* 0x000080020800b985 */ /* 0x0003e4000c101904 */
[----:B-123--:R-:W-:Y:S05]  /*0d30*/  @P6 RET.REL.NODEC R228 `(_ZN5flash24flash_fwd_splitkv_kernelI23Flash_fwd_kernel_traitsILi128ELi64ELi128ELi4ELb0ELb0EN7cutlass10bfloat16_tE19Flash_kernel_traitsILi128ELi64ELi128ELi4ES3_EELb0ELb0ELb1ELb0ELb0ELb1ELb0ELb0EEEvNS_16Flash_fwd_paramsE) ;  /* 0xfffffff0e4b06950 */ /* 0x00efea0003c3ffff */
[----:B------:R-:W-:Y:S02]  /*0d40*/  MOV R3, 0x7f800000 ;  /* 0x7f80000000037802 */ /* 0x000fe40000000f00 */
[----:B------:R-:W-:-:S03]  /*0d50*/  MOV R229, 0x0 ;  /* 0x0000000000e57802 */ /* 0x000fc60000000f00 */
[----:B------:R1:W-:Y:S02]  /*0d60*/  ST.E desc[UR4][R8.64+0xc0], R3 ;  /* 0x0000c00308007985 */ /* 0x0003e4000c101904 */
[----:B-1----:R-:W-:Y:S05]  /*0d70*/  RET.REL.NODEC R228 `(_ZN5flash24flash_fwd_splitkv_kernelI23Flash_fwd_kernel_traitsILi128ELi64ELi128ELi4ELb0ELb0EN7cutlass10bfloat16_tE19Flash_kernel_traitsILi128ELi64ELi128ELi4ES3_EELb0ELb0ELb1ELb0ELb0ELb1ELb0ELb0EEEvNS_16Flash_fwd_paramsE) ;  /* 0xfffffff0e4a07950 */ /* 0x002fea0003c3ffff */
.L_x_3847:
        /* <DEDUP_REMOVED lines=14> */
[----:B------:R-:W-:Y:S02]  /*0e60*/  MOV R122, R2 ;  /* 0x00000002007a7202 */ /* 0x000fe40000000f00 */
[----:B------:R-:W-:-:S05]  /*0e70*/  MOV R123, R3 ;  /* 0x00000003007b7202 */ /* 0x000fca0000000f00 */
        /* <DEDUP_REMOVED lines=19> */
[----:B------:R-:W4:Y:S04]  /*0fb0*/  LD.E.64 R14, desc[UR4][R122.64+0x20] ;  /* 0x000020047a0e7980 */ /* 0x000f28000c101b00 */
        /* <DEDUP_REMOVED lines=9> */
[-C--:B--2---:R-:W-:Y:S02]  /*1050*/  IMAD R0, R13, R229.reuse, RZ ;  /* 0x000000e50d007224 */ /* 0x084fe400078e02ff */
        /* <DEDUP_REMOVED lines=8> */
[----:B------:R1:W2:Y:S01]  /*10e0*/  LD.E R0, desc[UR4][R6.64] ;  /* 0x0000000406007980 */ /* 0x0002a2000c101900 */
[----:B---3--:R-:W-:-:S04]  /*10f0*/  IABS R8, R19 ;  /* 0x0000001300087213 */ /* 0x008fc80000000000 */
[----:B------:R-:W3:Y:S08]  /*1100*/  I2F.RP R13, R8 ;  /* 0x00000008000d7306 */ /* 0x000ef00000209400 */
[----:B---3--:R-:W3:Y:S02]  /*1110*/  MUFU.RCP R11, R13 ;  /* 0x0000000d000b7308 */ /* 0x008ee40000001000 */
[----:B---3--:R-:W-:-:S06]  /*1120*/  IADD3 R11, PT, PT, R11, 0xffffffe, RZ ;  /* 0x0ffffffe0b0b7810 */ /* 0x008fcc0007ffe0ff */
[----:B------:R-:W3:Y:S01]  /*1130*/  F2I.FTZ.U32.TRUNC.NTZ R23, R11 ;  /* 0x0000000b00177305 */ /* 0x000ee2000021f000 */
[----:B------:R-:W-:Y:S02]  /*1140*/  MOV R22, RZ ;  /* 0x000000ff00167202 */ /* 0x000fe40000000f00 */
[----:B-1----:R-:W-:Y:S02]  /*1150*/  IABS R7, R230 ;  /* 0x000000e600077213 */ /* 0x002fe40000000000 */
[----:B------:R-:W-:Y:S01]  /*1160*/  IABS R6, R19 ;  /* 0x0000001300067213 */ /* 0x000fe20000000000 */
[----:B---3--:R-:W-:-:S04]  /*1170*/  IMAD.MOV R5, RZ, RZ, -R23 ;  /* 0x000000ffff057224 */ /* 0x008fc800078e0a17 */
[----:B------:R-:W-:-:S04]  /*1180*/  IMAD R12, R5, R8, RZ ;  /* 0x00000008050c7224 */ /* 0x000fc800078e02ff */
        /* <DEDUP_REMOVED lines=13> */
[----:B------:R-:W-:-:S04]  /*1260*/  @P2 VIADD R5, R5, 0x1 ;  /* 0x0000000105052836 */ /* 0x000fc80000000000 */
[----:B------:R-:W-:Y:S02]  /*1270*/  IMAD.MOV.U32 R9, RZ, RZ, R5 ;  /* 0x000000ffff097224 */ /* 0x000fe400078e0005 */
[----:B----4-:R-:W-:-:S03]  /*1280*/  IMAD R5, R219, R8, RZ ;  /* 0x00000008db057224 */ /* 0x010fc600078e02ff */
[----:B------:R-:W-:Y:S02]  /*1290*/  @!P0 IADD3 R9, PT, PT, -R9, RZ, RZ ;  /* 0x000000ff09098210 */ /* 0x000fe40007ffe1ff */
[----:B------:R-:W-:Y:S02]  /*12a0*/  @!P1 LOP3.LUT R9, RZ, R19, RZ, 0x33, !PT ;  /* 0x00000013ff099212 */ /* 0x000fe400078e33ff */
[----:B--2---:R-:W-:Y:S01]  /*12b0*/  SHF.R.S32.HI R7, RZ, 0x1f, R0 ;  /* 0x0000001fff077819 */ /* 0x004fe20000011400 */
        /* <DEDUP_REMOVED lines=11> */
[----:B------:R-:W-:Y:S02]  /*1370*/  IMAD R5, R17, R0, RZ ;  /* 0x0000000011057224 */ /* 0x000fe400078e02ff */
[----:B------:R-:W-:-:S04]  /*1380*/  IMAD.WIDE.U32 R36, R9, R20, R10 ;  /* 0x0000001409247225 */ /* 0x000fc800078e000a */
[----:B------:R-:W-:-:S04]  /*1390*/  IMAD.WIDE.U32 R12, R16, R0, RZ ;  /* 0x00000000100c7225 */ /* 0x000fc800078e00ff */
[----:B------:R-:W-:Y:S01]  /*13a0*/  IMAD R5, R16, R7, R5 ;  /* 0x0000000710057224 */ /* 0x000fe200078e0205 */
[----:B------:R-:W-:-:S03]  /*13b0*/  IADD3 R0, PT, PT, R37, R6, RZ ;  /* 0x0000000625007210 */ /* 0x000fc60007ffe0ff */
[----:B------:R-:W-:Y:S01]  /*13c0*/  IMAD.IADD R10, R13, 0x1, R5 ;  /* 0x000000010d0a7824 */ /* 0x000fe200078e0205 */
[----:B------:R-:W-:Y:S05]  /*13d0*/  BRA `(.L_x_3858) ;  /* 0x0000000400447947 */ /* 0x000fea0003800000 */
.L_x_3857:
        /* <DEDUP_REMOVED lines=11> */
[----:B------:R-:W-:Y:S02]  /*1490*/  IABS R13, R230 ;  /* 0x000000e6000d7213 */ /* 0x000fe40000000000 */
        /* <DEDUP_REMOVED lines=32> */
[----:B------:R-:W-:Y:S01]  /*16a0*/  @!P2 IADD3 R7, PT, PT, R23, R7, RZ ;  /* 0x000000071707a210 */ /* 0x000fe20007ffe0ff */
[----:B------:R-:W-:Y:S01]  /*16b0*/  @P2 IMAD.IADD R7, R21, 0x1, R0 ;  /* 0x0000000115072824 */ /* 0x000fe200078e0200 */
[----:B------:R-:W-:-:S02]  /*16c0*/  ISETP.NE.AND P1, PT, R19, RZ, PT ;  /* 0x000000ff1300720c */ /* 0x000fc40003f25270 */
[----:B------:R-:W-:Y:S02]  /*16d0*/  @!P2 MOV R8, R22 ;  /* 0x000000160008a202 */ /* 0x000fe40000000f00 */
[----:B------:R-:W-:Y:S01]  /*16e0*/  @P2 MOV R8, R20 ;  /* 0x0000001400082202 */ /* 0x000fe20000000f00 */
[----:B------:R-:W-:Y:S01]  /*16f0*/  @!P2 IMAD R0, R221, R11, RZ ;  /* 0x0000000bdd00a224 */ /* 0x000fe200078e02ff */
[----:B------:R-:W-:Y:S02]  /*1700*/  @!P2 SHF.R.S32.HI R5, RZ, 0x1f, R11 ;  /* 0x0000001fff05a819 */ /* 0x000fe4000001140b */
[----:B------:R-:W-:Y:S01]  /*1710*/  MOV R21, R7 ;  /* 0x0000000700157202 */ /* 0x000fe20000000f00 */
[----:B------:R-:W-:Y:S01]  /*1720*/  IMAD.MOV.U32 R20, RZ, RZ, R8 ;  /* 0x000000ffff147224 */ /* 0x000fe200078e0008 */
[----:B------:R-:W-:Y:S01]  /*1730*/  @P3 IADD3 R9, PT, PT, R9, 0x1, RZ ;  /* 0x0000000109093810 */ /* 0x000fe20007ffe0ff */
[----:B------:R-:W-:Y:S02]  /*1740*/  @!P2 IMAD R0, R5, R220, R0 ;  /* 0x000000dc0500a224 */ /* 0x000fe400078e0200 */
[----:B------:R-:W-:Y:S01]  /*1750*/  IMAD.WIDE.U32 R20, R218, R235, R20 ;  /* 0x000000ebda147225 */ /* 0x000fe200078e0014 */
[----:B------:R-:W-:-:S03]  /*1760*/  @!P0 IADD3 R9, PT, PT, -R9, RZ, RZ ;  /* 0x000000ff09098210 */ /* 0x000fc60007ffe1ff */
[----:B------:R-:W-:Y:S01]  /*1770*/  @!P2 IMAD.WIDE.U32 R22, R220, R11, RZ ;  /* 0x0000000bdc16a225 */ /* 0x000fe200078e00ff */
[----:B------:R-:W-:-:S03]  /*1780*/  @!P1 LOP3.LUT R9, RZ, R19, RZ, 0x33, !PT ;  /* 0x00000013ff099212 */ /* 0x000fc600078e33ff */
[----:B------:R-:W-:Y:S01]  /*1790*/  IMAD R6, R219, R235, RZ ;  /* 0x000000ebdb067224 */ /* 0x000fe200078e02ff */
[----:B------:R-:W-:Y:S01]  /*17a0*/  @P2 IADD3 R11, PT, PT, R11, R12, RZ ;  /* 0x0000000c0b0b2210 */ /* 0x000fe20007ffe0ff */
[----:B------:R-:W-:Y:S01]  /*17b0*/  @!P2 IMAD.IADD R23, R23, 0x1, R0 ;  /* 0x000000011717a824 */ /* 0x000fe200078e0200 */
[----:B------:R-:W-:Y:S01]  /*17c0*/  @!P2 SHF.R.S32.HI R5, RZ, 0x1f, R10 ;  /* 0x0000001fff05a819 */ /* 0x000fe2000001140a */
[----:B------:R-:W-:Y:S01]  /*17d0*/  IMAD.IADD R13, R21, 0x1, R6 ;  /* 0x00000001150d7824 */ /* 0x000fe200078e0206 */
[----:B------:R-:W-:Y:S01]  /*17e0*/  MOV R12, R20 ;  /* 0x00000014000c7202 */ /* 0x000fe20000000f00 */
[----:B------:R-:W-:Y:S01]  /*17f0*/  @!P2 IMAD R0, R17, R10, RZ ;  /* 0x0000000a1100a224 */ /* 0x000fe200078e02ff */
        /* <DEDUP_REMOVED lines=15> */
.L_x_3858:
[----:B------:R-:W-:Y:S05]  /*18f0*/  BSYNC.RECONVERGENT B0 ;  /* 0x0000000000007941 */ /* 0x000fea0003800200 */
.L_x_3856:
        /* <DEDUP_REMOVED lines=68> */
.L_x_3860:
[----:B------:R-:W-:Y:S05]  /*1d40*/  BSYNC.RECONVERGENT B0 ;  /* 0x0000000000007941 */ /* 0x000fea0003800200 */
.L_x_3859:
        /* <DEDUP_REMOVED lines=25> */
.L_x_3862:
[----:B------:R-:W-:Y:S05]  /*1ee0*/  BSYNC.RECONVERGENT B0 ;  /* 0x0000000000007941 */ /* 0x000fea0003800200 */
.L_x_3861:
        /* <DEDUP_REMOVED lines=30> */
.L_x_3864:
[----:B------:R-:W-:Y:S05]  /*20d0*/  BSYNC.RECONVERGENT B0 ;  /* 0x0000000000007941 */ /* 0x000fea0003800200 */
.L_x_3863:
        /* <DEDUP_REMOVED lines=30> */
.L_x_3866:
[----:B------:R-:W-:Y:S05]  /*22c0*/  BSYNC.RECONVERGENT B0 ;  /* 0x0000000000007941 */ /* 0x000fea0003800200 */
.L_x_3865:
[----:B------:R-:W-:Y:S04]  /*22d0*/  BSSY.RECONVERGENT B0, `(.L_x_3867) ;  /* 0x0000011000007945 */ /* 0x000fe80003800200 */
[----:B------:R-:W-:Y:S05]  /*22e0*/  @P6 BRA `(.L_x_3868) ;  /* 0x00000000003c6947 */ /* 0x000fea0003800000 */
[-C--:B------:R-:W-:Y:S02]  /*22f0*/  ISETP.GE.AND P2, PT, R208, R237.reuse, PT ;  /* 0x000000edd000720c */ /* 0x080fe40003f46270 */
[----:B------:R-:W-:-:S11]  /*2300*/  ISETP.GE.AND P1, PT, R222, R237, PT ;  /* 0x000000edde00720c */ /* 0x000fd60003f26270 */
[----:B----4-:R-:W-:Y:S01]  /*2310*/  @!P2 IMAD.MOV.U32 R16, RZ, RZ, R224 ;  /* 0x000000ffff10a224 */ /* 0x010fe200078e00e0 */
        /* <DEDUP_REMOVED lines=12> */
.L_x_3868:
[----:B------:R-:W-:Y:S05]  /*23e0*/  BSYNC.RECONVERGENT B0 ;  /* 0x0000000000007941 */ /* 0x000fea0003800200 */
.L_x_3867:
        /* <DEDUP_REMOVED lines=21> */
.L_x_3870:
[----:B------:R-:W-:Y:S05]  /*2540*/  BSYNC.RECONVERGENT B0 ;  /* 0x0000000000007941 */ /* 0x000fea0003800200 */
.L_x_3869:
        /* <DEDUP_REMOVED lines=16> */
.L_x_3872:
[----:B------:R-:W-:Y:S05]  /*2650*/  BSYNC.RECONVERGENT B0 ;  /* 0x0000000000007941 */ /* 0x000fea0003800200 */
.L_x_3871:
        /* <DEDUP_REMOVED lines=18> */
.L_x_3874:
[----:B------:R-:W-:Y:S05]  /*2780*/  BSYNC.RECONVERGENT B0 ;  /* 0x0000000000007941 */ /* 0x000fea0003800200 */
.L_x_3873:
        /* <DEDUP_REMOVED lines=20> */
.L_x_3876:
[----:B------:R-:W-:Y:S05]  /*28d0*/  BSYNC.RECONVERGENT B0 ;  /* 0x0000000000007941 */ /* 0x000fea0003800200 */
.L_x_3875:
        /* <DEDUP_REMOVED lines=16> */
.L_x_3878:
[----:B------:R-:W-:Y:S05]  /*29e0*/  BSYNC.RECONVERGENT B0 ;  /* 0x0000000000007941 */ /* 0x000fea0003800200 */
.L_x_3877:
        /* <DEDUP_REMOVED lines=19> */
.L_x_3880:
[----:B------:R-:W-:Y:S05]  /*2b20*/  BSYNC.RECONVERGENT B0 ;  /* 0x0000000000007941 */ /* 0x000fea0003800200 */
.L_x_3879:
        /* <DEDUP_REMOVED lines=17> */
.L_x_3882:
[----:B------:R-:W-:Y:S05]  /*2c40*/  BSYNC.RECONVERGENT B0 ;  /* 0x0000000000007941 */ /* 0x000fea0003800200 */
.L_x_3881:
        /* <DEDUP_REMOVED lines=78> */
.L_x_3884:
[----:B------:R4:W-:Y:S04]  /*3130*/  STS.128 [R241+0xc000], RZ ;  /* 0x00c000fff1007388 */ /* 0x0009e80000000c00 */
[----:B------:R4:W-:Y:S02]  /*3140*/  STS.128 [R241+0x10000], RZ ;  /* 0x010000fff1007388 */ /* 0x0009e40000000c00 */
.L_x_3885:
[----:B------:R-:W-:Y:S05]  /*3150*/  BSYNC.RECONVERGENT B0 ;  /* 0x0000000000007941 */ /* 0x000fea0003800200 */
.L_x_3883:
        /* <DEDUP_REMOVED lines=34> */
.L_x_3887:
[----:B------:R-:W-:Y:S05]  /*3380*/  BSYNC.RECONVERGENT B0 ;  /* 0x0000000000007941 */ /* 0x000fea0003800200 */
.L_x_3886:
        /* <DEDUP_REMOVED lines=20> */
.L_x_3889:
[----:B------:R-:W-:Y:S05]  /*34d0*/  BSYNC.RECONVERGENT B0 ;  /* 0x0000000000007941 */ /* 0x000fea0003800200 */
.L_x_3888:
        /* <DEDUP_REMOVED lines=23> */
.L_x_3891:
[----:B------:R-:W-:Y:S05]  /*3650*/  BSYNC.RECONVERGENT B0 ;  /* 0x0000000000007941 */ /* 0x000fea0003800200 */
.L_x_3890:
        /* <DEDUP_REMOVED lines=21> */
.L_x_3893:
[----:B------:R-:W-:Y:S05]  /*37b0*/  BSYNC.RECONVERGENT B0 ;  /* 0x0000000000007941 */ /* 0x000fea0003800200 */
.L_x_3892:
        /* <DEDUP_REMOVED lines=18> */
.L_x_3895:
[----:B------:R-:W-:Y:S05]  /*38e0*/  BSYNC.RECONVERGENT B0 ;  /* 0x0000000000007941 */ /* 0x000fea0003800200 */
.L_x_3894:
        /* <DEDUP_REMOVED lines=21> */
.L_x_3897:
[----:B------:R-:W-:Y:S05]  /*3a40*/  BSYNC.RECONVERGENT B0 ;  /* 0x0000000000007941 */ /* 0x000fea0003800200 */
.L_x_3896:
        /* <DEDUP_REMOVED lines=19> */
.L_x_3899:
[----:B------:R-:W-:Y:S05]  /*3b80*/  BSYNC.RECONVERGENT B0 ;  /* 0x0000000000007941 */ /* 0x000fea0003800200 */
.L_x_3898:
[----:B------:R-:W-:Y:S01]  /*3b90*/  LDSM.16.M88.4 R72, [R127] ;  /* 0x000000007f48783b */ /* 0x000fe20000000200 */
[----:B------:R-:W-:Y:S02]  /*3ba0*/  R2P PR, R210, 0x6 ;  /* 0x00000006d2007804 */ /* 0x000fe40000000000 */
[----:B------:R-:W-:Y:S01]  /*3bb0*/  MOV R209, 0x20 ;  /* 0x0000002000d17802 */ /* 0x000fe20000000f00 */
[----:B------:R-:W3:Y:S03]  /*3bc0*/  LDSM.16.M88.4 R36, [R121+0x4000] ;  /* 0x004000007924783b */ /* 0x000ee60000000200 */
[----:B------:R-:W-:Y:S01]  /*3bd0*/  SEL R116, R209, 0xffffffe0, !P1 ;  /* 0xffffffe0d1747807 */ /* 0x000fe20004800000 */
[----:B------:R-:W5:Y:S03]  /*3be0*/  LDSM.16.M88.4 R28, [R121+0x4800] ;  /* 0x00480000791c783b */ /* 0x000f660000000200 */
[-C--:B------:R-:W-:Y:S01]  /*3bf0*/  IADD3 R124, PT, PT, R127, R116.reuse, RZ ;  /* 0x000000747f7c7210 */ /* 0x080fe20007ffe0ff */
[----:B------:R-:W-:Y:S01]  /*3c00*/  LDSM.16.M88.4 R20, [R121+0x5000] ;  /* 0x005000007914783b */ /* 0x000fe20000000200 */
[----:B------:R-:W-:-:S03]  /*3c10*/  IADD3 R42, PT, PT, R121, R116, RZ ;  /* 0x00000074792a7210 */ /* 0x000fc60007ffe0ff */
[----:B------:R-:W-:Y:S04]  /*3c20*/  LDSM.16.M88.4 R108, [R124] ;  /* 0x000000007c6c783b */ /* 0x000fe80000000200 */
[----:B------:R-:W4:Y:S04]  /*3c30*/  LDSM.16.M88.4 R60, [R42+0x4000] ;  /* 0x004000002a3c783b */ /* 0x000f280000000200 */
[----:B-12---:R-:W1:Y:S04]  /*3c40*/  LDSM.16.M88.4 R12, [R121+0x5800] ;  /* 0x00580000790c783b */ /* 0x006e680000000200 */
[----:B------:R-:W2:Y:S04]  /*3c50*/  LDSM.16.M88.4 R4, [R121+0x6000] ;  /* 0x006000007904783b */ /* 0x000ea80000000200 */
[----:B------:R-:W2:Y:S04]  /*3c60*/  LDSM.16.M88.4 R88, [R121+0x6800] ;  /* 0x006800007958783b */ /* 0x000ea80000000200 */
[----:B------:R-:W2:Y:S04]  /*3c70*/  LDSM.16.M88.4 R80, [R121+0x7000] ;  /* 0x007000007950783b */ /* 0x000ea80000000200 */
[----:B------:R-:W2:Y:S01]  /*3c80*/  LDSM.16.M88.4 R48, [R121+0x7800] ;  /* 0x007800007930783b */ /* 0x000ea20000000200 */
[C---:B---3--:R-:W-:Y:S03]  /*3c90*/  HMMA.16816.F32.BF16 R44, R72.reuse, R36, RZ ;  /* 0x00000024482c723c */ /* 0x048fe600000418ff */
[----:B------:R-:W3:Y:S04]  /*3ca0*/  LD.E R120, desc[UR4][R2.64+0x18c] ;  /* 0x00018c0402787980 */ /* 0x000ee8000c101900 */
[----:B------:R-:W2:Y:S01]  /*3cb0*/  LDSM.16.M88.4 R56, [R42+0x4800] ;  /* 0x004800002a38783b */ /* 0x000ea20000000200 */
[C---:B------:R-:W-:Y:S03]  /*3cc0*/  HMMA.16816.F32.BF16 R36, R72.reuse, R38, RZ ;  /* 0x000000264824723c */ /* 0x040fe600000418ff */
[----:B------:R-:W2:Y:S04]  /*3cd0*/  LDSM.16.M88.4 R52, [R42+0x5000] ;  /* 0x005000002a34783b */ /* 0x000ea80000000200 */
[----:B------:R-:W-:Y:S01]  /*3ce0*/  LDSM.16.M88.4 R96, [R42+0x7800] ;  /* 0x007800002a60783b */ /* 0x000fe20000000200 */
[----:B-----5:R-:W-:Y:S03]  /*3cf0*/  HMMA.16816.F32.BF16 R32, R72, R28, RZ ;  /* 0x0000001c4820723c */ /* 0x020fe600000418ff */
[----:B------:R-:W-:Y:S04]  /*3d00*/  LDSM.16.M88.4 R112, [R42+0x6000] ;  /* 0x006000002a70783b */ /* 0x000fe80000000200 */
[----:B------:R-:W-:Y:S01]  /*3d10*/  LDSM.16.M88.4 R104, [R42+0x6800] ;  /* 0x006800002a68783b */ /* 0x000fe20000000200 */
[----:B----4-:R-:W-:Y:S01]  /*3d20*/  HMMA.16816.F32.BF16 R44, R108, R60, R44 ;  /* 0x0000003c6c2c723c */ /* 0x010fe2000004182c */
[----:B------:R-:W-:-:S02]  /*3d30*/  MOV R60, 0x40 ;  /* 0x00000040003c7802 */ /* 0x000fc40000000f00 */
[----:B------:R-:W-:Y:S02]  /*3d40*/  LDSM.16.M88.4 R100, [R42+0x7000] ;  /* 0x007000002a64783b */ /* 0x000fe40000000200 */
[----:B------:R-:W-:Y:S02]  /*3d50*/  SEL R60, R60, 0xffffffc0, !P2 ;  /* 0xffffffc03c3c7807 */ /* 0x000fe40005000000 */
[----:B------:R-:W0:Y:S01]  /*3d60*/  LDGDEPBAR ;  /* 0x00000000000079af */ /* 0x000e220000000000 */
[----:B------:R-:W-:Y:S01]  /*3d70*/  HMMA.16816.F32.BF16 R24, R72, R20, RZ ;  /* 0x000000144818723c */ /* 0x000fe200000418ff */
[-C--:B------:R-:W-:Y:S02]  /*3d80*/  IADD3 R125, PT, PT, R127, R60.reuse, RZ ;  /* 0x0000003c7f7d7210 */ /* 0x080fe40007ffe0ff */
[----:B------:R-:W-:-:S03]  /*3d90*/  IADD3 R119, PT, PT, R121, R60, RZ ;  /* 0x0000003c79777210 */ /* 0x000fc60007ffe0ff */
[----:B------:R-:W-:Y:S02]  /*3da0*/  LDSM.16.M88.4 R68, [R125] ;  /* 0x000000007d44783b */ /* 0x000fe40000000200 */
[C---:B-1----:R-:W-:Y:S02]  /*3db0*/  HMMA.16816.F32.BF16 R16, R72.reuse, R12, RZ ;  /* 0x0000000c4810723c */ /* 0x042fe400000418ff */
[----:B------:R-:W-:Y:S06]  /*3dc0*/  LDSM.16.M88.4 R64, [R119+0x4000] ;  /* 0x004000007740783b */ /* 0x000fec0000000200 */
        /* <DEDUP_REMOVED lines=41> */
[C---:B----4-:R-:W-:Y:S08]  /*4060*/  HMMA.16816.F32.BF16 R24, R68.reuse, R56, R24 ;  /* 0x000000384418723c */ /* 0x050ff00000041818 */
[C---:B------:R-:W-:Y:S01]  /*4070*/  HMMA.16816.F32.BF16 R20, R68.reuse, R58, R20 ;  /* 0x0000003a4414723c */ /* 0x040fe20000041814 */
[----:B------:R-:W-:Y:S07]  /*4080*/  LDSM.16.M88.4 R56, [R113] ;  /* 0x000000007138783b */ /* 0x000fee0000000200 */
[C---:B-----5:R-:W-:Y:S08]  /*4090*/  HMMA.16816.F32.BF16 R16, R68.reuse, R52, R16 ;  /* 0x000000344410723c */ /* 0x060ff00000041810 */
        /* <DEDUP_REMOVED lines=8> */
[C---:B--2---:R-:W-:Y:S08]  /*4120*/  HMMA.16816.F32.BF16 R84, R68.reuse, R60, R84 ;  /* 0x0000003c4454723c */ /* 0x044ff00000041854 */
[C---:B------:R-:W-:Y:S01]  /*4130*/  HMMA.16816.F32.BF16 R80, R68.reuse, R62, R80 ;  /* 0x0000003e4450723c */ /* 0x040fe20000041850 */
[----:B------:R-:W-:Y:S07]  /*4140*/  LDSM.16.M88.4 R60, [R112+0x5800] ;  /* 0x00580000703c783b */ /* 0x000fee0000000200 */
[C---:B------:R-:W-:Y:S08]  /*4150*/  HMMA.16816.F32.BF16 R76, R68.reuse, R96, R76 ;  /* 0x00000060444c723c */ /* 0x040ff0000004184c */
[----:B------:R-:W-:Y:S01]  /*4160*/  HMMA.16816.F32.BF16 R72, R68, R98, R72 ;  /* 0x000000624448723c */ /* 0x000fe20000041848 */
[----:B------:R-:W2:Y:S04]  /*4170*/  LDSM.16.M88.4 R68, [R112+0x6000] ;  /* 0x006000007044783b */ /* 0x000ea80000000200 */
[----:B------:R-:W3:Y:S03]  /*4180*/  LDSM.16.M88.4 R96, [R121+0x8000] ;  /* 0x008000007960783b */ /* 0x000ee60000000200 */
[C---:B----4-:R-:W-:Y:S08]  /*4190*/  HMMA.16816.F32.BF16 R44, R56.reuse, R52, R44 ;  /* 0x00000034382c723c */ /* 0x050ff0000004182c */
[C---:B------:R-:W-:Y:S01]  /*41a0*/  HMMA.16816.F32.BF16 R36, R56.reuse, R54, R36 ;  /* 0x000000363824723c */ /* 0x040fe20000041824 */
[----:B------:R-:W4:Y:S07]  /*41b0*/  LDSM.16.M88.4 R52, [R112+0x6800] ;  /* 0x006800007034783b */ /* 0x000f2e0000000200 */
[C---:B-1----:R-:W-:Y:S08]  /*41c0*/  HMMA.16816.F32.BF16 R32, R56.reuse, R48, R32 ;  /* 0x000000303820723c */ /* 0x042ff00000041820 */
[C---:B------:R-:W-:Y:S01]  /*41d0*/  HMMA.16816.F32.BF16 R28, R56.reuse, R50, R28 ;  /* 0x00000032381c723c */ /* 0x040fe2000004181c */
[----:B------:R-:W1:Y:S07]  /*41e0*/  LDSM.16.M88.4 R48, [R112+0x7000] ;  /* 0x007000007030783b */ /* 0x000e6e0000000200 */
[C---:B-----5:R-:W-:Y:S08]  /*41f0*/  HMMA.16816.F32.BF16 R24, R56.reuse, R64, R24 ;  /* 0x000000403818723c */ /* 0x060ff00000041818 */
[C---:B------:R-:W-:Y:S01]  /*4200*/  HMMA.16816.F32.BF16 R20, R56.reuse, R66, R20 ;  /* 0x000000423814723c */ /* 0x040fe20000041814 */
[----:B------:R-:W-:Y:S07]  /*4210*/  LDSM.16.M88.4 R64, [R124+0x2000] ;  /* 0x002000007c40783b */ /* 0x000fee0000000200 */
[C---:B--2---:R-:W-:Y:S01]  /*4220*/  HMMA.16816.F32.BF16 R104, R56.reuse, R68, R8 ;  /* 0x000000443868723c */ /* 0x044fe20000041808 */
[----:B------:R-:W2:Y:S07]  /*4230*/  LDSM.16.M88.4 R8, [R42+0x8000] ;  /* 0x008000002a08783b */ /* 0x000eae0000000200 */
[C---:B------:R-:W-:Y:S08]  /*4240*/  HMMA.16816.F32.BF16 R16, R56.reuse, R60, R16 ;  /* 0x0000003c3810723c */ /* 0x040ff00000041810 */
[C---:B------:R-:W-:Y:S01]  /*4250*/  HMMA.16816.F32.BF16 R12, R56.reuse, R62, R12 ;  /* 0x0000003e380c723c */ /* 0x040fe2000004180c */
[----:B------:R-:W5:Y:S07]  /*4260*/  LDSM.16.M88.4 R60, [R112+0x7800] ;  /* 0x00780000703c783b */ /* 0x000f6e0000000200 */
[----:B------:R-:W-:Y:S01]  /*4270*/  HMMA.16816.F32.BF16 R4, R56, R70, R4 ;  /* 0x000000463804723c */ /* 0x000fe20000041804 */
[----:B------:R-:W-:Y:S07]  /*4280*/  LDSM.16.M88.4 R68, [R125+0x2000] ;  /* 0x002000007d44783b */ /* 0x000fee0000000200 */
[C---:B---3--:R-:W-:Y:S01]  /*4290*/  HMMA.16816.F32.BF16 R108, R100.reuse, R96, R44 ;  /* 0x00000060646c723c */ /* 0x048fe2000004182c */
[----:B------:R-:W3:Y:S07]  /*42a0*/  LDSM.16.M88.4 R44, [R119+0x8000] ;  /* 0x00800000772c783b */ /* 0x000eee0000000200 */
[----:B------:R-:W-:Y:S01]  /*42b0*/  HMMA.16816.F32.BF16 R36, R100, R98, R36 ;  /* 0x000000626424723c */ /* 0x000fe20000041824 */
[----:B------:R-:W-:Y:S07]  /*42c0*/  LDSM.16.M88.4 R96, [R42+0x8800] ;  /* 0x008800002a60783b */ /* 0x000fee0000000200 */
[C---:B----4-:R-:W-:Y:S08]  /*42d0*/  HMMA.16816.F32.BF16 R92, R56.reuse, R52, R92 ;  /* 0x00000034385c723c */ /* 0x050ff0000004185c */
[C---:B------:R-:W-:Y:S01]  /*42e0*/  HMMA.16816.F32.BF16 R88, R56.reuse, R54, R88 ;  /* 0x000000363858723c */ /* 0x040fe20000041858 */
[----:B------:R-:W4:Y:S07]  /*42f0*/  LDSM.16.M88.4 R52, [R121+0x8800] ;  /* 0x008800007934783b */ /* 0x000f2e0000000200 */
[C---:B-1----:R-:W-:Y:S08]  /*4300*/  HMMA.16816.F32.BF16 R84, R56.reuse, R48, R84 ;  /* 0x000000303854723c */ /* 0x042ff00000041854 */
[----:B------:R-:W-:Y:S01]  /*4310*/  HMMA.16816.F32.BF16 R80, R56, R50, R80 ;  /* 0x000000323850723c */ /* 0x000fe20000041850 */
[----:B------:R-:W1:Y:S07]  /*4320*/  LDSM.16.M88.4 R48, [R121+0x9000] ;  /* 0x009000007930783b */ /* 0x000e6e0000000200 */
[C---:B--2---:R-:W-:Y:S08]  /*4330*/  HMMA.16816.F32.BF16 R108, R64.reuse, R8, R108 ;  /* 0x00000008406c723c */ /* 0x044ff0000004186c */
[----:B------:R-:W-:Y:S01]  /*4340*/  HMMA.16816.F32.BF16 R36, R64, R10, R36 ;  /* 0x0000000a4024723c */ /* 0x000fe20000041824 */
[----:B------:R-:W-:Y:S07]  /*4350*/  LDSM.16.M88.4 R8, [R119+0x8800] ;  /* 0x008800007708783b */ /* 0x000fee0000000200 */
[C---:B-----5:R-:W-:Y:S08]  /*4360*/  HMMA.16816.F32.BF16 R76, R56.reuse, R60, R76 ;  /* 0x0000003c384c723c */ /* 0x060ff0000004184c */
[----:B------:R-:W-:Y:S01]  /*4370*/  HMMA.16816.F32.BF16 R72, R56, R62, R72 ;  /* 0x0000003e3848723c */ /* 0x000fe20000041848 */
[----:B------:R-:W-:Y:S04]  /*4380*/  LDSM.16.M88.4 R60, [R113+0x2000] ;  /* 0x00200000713c783b */ /* 0x000fe80000000200 */
[----:B------:R-:W2:Y:S03]  /*4390*/  LDSM.16.M88.4 R56, [R112+0x8000] ;  /* 0x008000007038783b */ /* 0x000ea60000000200 */
[C---:B---3--:R-:W-:Y:S08]  /*43a0*/  HMMA.16816.F32.BF16 R108, R68.reuse, R44, R108 ;  /* 0x0000002c446c723c */ /* 0x048ff0000004186c */
[----:B------:R-:W-:Y:S01]  /*43b0*/  HMMA.16816.F32.BF16 R36, R68, R46, R36 ;  /* 0x0000002e4424723c */ /* 0x000fe20000041824 */
[----:B------:R-:W3:Y:S07]  /*43c0*/  LDSM.16.M88.4 R44, [R121+0x9800] ;  /* 0x00980000792c783b */ /* 0x000eee0000000200 */
[C---:B----4-:R-:W-:Y:S08]  /*43d0*/  HMMA.16816.F32.BF16 R32, R100.reuse, R52, R32 ;  /* 0x000000346420723c */ /* 0x050ff00000041820 */
[C---:B------:R-:W-:Y:S08]  /*43e0*/  HMMA.16816.F32.BF16 R28, R100.reuse, R54, R28 ;  /* 0x00000036641c723c */ /* 0x040ff0000004181c */
[C---:B-1----:R-:W-:Y:S08]  /*43f0*/  HMMA.16816.F32.BF16 R24, R100.reuse, R48, R24 ;  /* 0x000000306418723c */ /* 0x042ff00000041818 */
[----:B------:R-:W-:Y:S01]  /*4400*/  HMMA.16816.F32.BF16 R20, R100, R50, R20 ;  /* 0x000000326414723c */ /* 0x000fe20000041814 */
[----:B------:R-:W1:Y:S07]  /*4410*/  LDSM.16.M88.4 R48, [R42+0x9000] ;  /* 0x009000002a30783b */ /* 0x000e6e0000000200 */
[C---:B------:R-:W-:Y:S01]  /*4420*/  HMMA.16816.F32.BF16 R52, R64.reuse, R96, R32 ;  /* 0x000000604034723c */ /* 0x040fe20000041820 */
[----:B------:R-:W4:Y:S07]  /*4430*/  LDSM.16.M88.4 R32, [R112+0x8800] ;  /* 0x008800007020783b */ /* 0x000f2e0000000200 */
[----:B------:R-:W-:Y:S08]  /*4440*/  HMMA.16816.F32.BF16 R28, R64, R98, R28 ;  /* 0x00000062401c723c */ /* 0x000ff0000004181c */
[C---:B--2---:R-:W-:Y:S08]  /*4450*/  HMMA.16816.F32.BF16 R108, R60.reuse, R56, R108 ;  /* 0x000000383c6c723c */ /* 0x044ff0000004186c */
[----:B------:R-:W-:Y:S08]  /*4460*/  HMMA.16816.F32.BF16 R36, R60, R58, R36 ;  /* 0x0000003a3c24723c */ /* 0x000ff00000041824 */
[----:B---3--:R-:W-:Y:S01]  /*4470*/  HMMA.16816.F32.BF16 R56, R100, R44, R16 ;  /* 0x0000002c6438723c */ /* 0x008fe20000041810 */
[----:B------:R-:W2:Y:S07]  /*4480*/  LDSM.16.M88.4 R16, [R119+0x9000] ;  /* 0x009000007710783b */ /* 0x000eae0000000200 */
[C---:B------:R-:W-:Y:S08]  /*4490*/  HMMA.16816.F32.BF16 R52, R68.reuse, R8, R52 ;  /* 0x000000084434723c */ /* 0x040ff00000041834 */
[----:B------:R-:W-:Y:S01]  /*44a0*/  HMMA.16816.F32.BF16 R28, R68, R10, R28 ;  /* 0x0000000a441c723c */ /* 0x000fe2000004181c */
[----:B------:R-:W3:Y:S07]  /*44b0*/  LDSM.16.M88.4 R8, [R121+0xa000] ;  /* 0x00a000007908783b */ /* 0x000eee0000000200 */
[C---:B-1----:R-:W-:Y:S01]  /*44c0*/  HMMA.16816.F32.BF16 R96, R64.reuse, R48, R24 ;  /* 0x000000304060723c */ /* 0x042fe20000041818 */
[----:B------:R-:W1:Y:S07]  /*44d0*/  LDSM.16.M88.4 R24, [R112+0x9000] ;  /* 0x009000007018783b */ /* 0x000e6e0000000200 */
[----:B------:R-:W-:Y:S08]  /*44e0*/  HMMA.16816.F32.BF16 R20, R64, R50, R20 ;  /* 0x000000324014723c */ /* 0x000ff00000041814 */
[C---:B----4-:R-:W-:Y:S08]  /*44f0*/  HMMA.16816.F32.BF16 R52, R60.reuse, R32, R52 ;  /* 0x000000203c34723c */ /* 0x050ff00000041834 */
[----:B------:R-:W-:Y:S01]  /*4500*/  HMMA.16816.F32.BF16 R28, R60, R34, R28 ;  /* 0x000000223c1c723c */ /* 0x000fe2000004181c */
[----:B------:R-:W4:Y:S07]  /*4510*/  LDSM.16.M88.4 R32, [R42+0x9800] ;  /* 0x009800002a20783b */ /* 0x000f2e0000000200 */
[C---:B--2---:R-:W-:Y:S08]  /*4520*/  HMMA.16816.F32.BF16 R96, R68.reuse, R16, R96 ;  /* 0x000000104460723c */ /* 0x044ff00000041860 */
[----:B------:R-:W-:Y:S01]  /*4530*/  HMMA.16816.F32.BF16 R20, R68, R18, R20 ;  /* 0x000000124414723c */ /* 0x000fe20000041814 */
[----:B------:R-:W2:Y:S01]  /*4540*/  LDSM.16.M88.4 R16, [R121+0xa800] ;  /* 0x00a800007910783b */ /* 0x000ea20000000200 */
[-C--:B------:R-:W-:Y:S01]  /*4550*/  FMUL.FTZ R36, R36, R120.reuse ;  /* 0x0000007824247220 */ /* 0x080fe20000410000 */
[-C--:B------:R-:W-:Y:S01]  /*4560*/  FMUL.FTZ R37, R37, R120.reuse ;  /* 0x0000007825257220 */ /* 0x080fe20000410000 */
[-C--:B------:R-:W-:Y:S01]  /*4570*/  FMUL.FTZ R38, R38, R120.reuse ;  /* 0x0000007826267220 */ /* 0x080fe20000410000 */
[-C--:B------:R-:W-:Y:S01]  /*4580*/  FMUL.FTZ R39, R39, R120.reuse ;  /* 0x0000007827277220 */ /* 0x080fe20000410000 */
[----:B------:R-:W1:Y:S02]  /*4590*/  MUFU.TANH R125, R36 ;  /* 0x00000024007d7308 */ /* 0x000e640000002400 */
[C---:B------:R-:W-:Y:S01]  /*45a0*/  HMMA.16816.F32.BF16 R12, R100.reuse, R46, R12 ;  /* 0x0000002e640c723c */ /* 0x040fe2000004180c */
[----:B------:R-:W-:Y:S05]  /*45b0*/  LDSM.16.M88.4 R44, [R112+0x9800] ;  /* 0x00980000702c783b */ /* 0x000fea0000000200 */
[----:B------:R-:W1:Y:S02]  /*45c0*/  MUFU.TANH R127, R37 ;  /* 0x00000025007f7308 */ /* 0x000e640000002400 */
[C---:B---3--:R-:W-:Y:S06]  /*45d0*/  HMMA.16816.F32.BF16 R104, R100.reuse, R8, R104 ;  /* 0x000000086468723c */ /* 0x048fec0000041868 */
[----:B------:R-:W3:Y:S02]  /*45e0*/  MUFU.TANH R129, R38 ;  /* 0x0000002600817308 */ /* 0x000ee40000002400 */
[----:B------:R-:W-:Y:S01]  /*45f0*/  HMMA.16816.F32.BF16 R4, R100, R10, R4 ;  /* 0x0000000a6404723c */ /* 0x000fe20000041804 */
[----:B------:R-:W-:Y:S05]  /*4600*/  LDSM.16.M88.4 R8, [R42+0xa000] ;  /* 0x00a000002a08783b */ /* 0x000fea0000000200 */
[----:B------:R5:W1:Y:S02]  /*4610*/  MUFU.TANH R49, R39 ;  /* 0x0000002700317308 */ /* 0x000a640000002400 */
[----:B-----5:R-:W5:Y:S01]  /*4620*/  LDSM.16.M88.4 R36, [R119+0x9800] ;  /* 0x009800007724783b */ /* 0x020f620000000200 */
[C---:B-1----:R-:W-:Y:S08]  /*4630*/  HMMA.16816.F32.BF16 R96, R60.reuse, R24, R96 ;  /* 0x000000183c60723c */ /* 0x042ff00000041860 */
[----:B------:R-:W-:Y:S01]  /*4640*/  HMMA.16816.F32.BF16 R20, R60, R26, R20 ;  /* 0x0000001a3c14723c */ /* 0x000fe20000041814 */
[----:B------:R-:W1:Y:S07]  /*4650*/  LDSM.16.M88.4 R24, [R119+0xa000] ;  /* 0x00a000007718783b */ /* 0x000e6e0000000200 */
[C---:B----4-:R-:W-:Y:S08]  /*4660*/  HMMA.16816.F32.BF16 R12, R64.reuse, R34, R12 ;  /* 0x00000022400c723c */ /* 0x050ff0000004180c */
[----:B------:R-:W-:Y:S01]  /*4670*/  HMMA.16816.F32.BF16 R56, R64, R32, R56 ;  /* 0x000000204038723c */ /* 0x000fe20000041838 */
[-C--:B------:R-:W-:Y:S01]  /*4680*/  FMUL.FTZ R28, R28, R120.reuse ;  /* 0x000000781c1c7220 */ /* 0x080fe20000410000 */
[-C--:B------:R-:W-:Y:S01]  /*4690*/  FMUL.FTZ R29, R29, R120.reuse ;  /* 0x000000781d1d7220 */ /* 0x080fe20000410000 */
[-C--:B------:R-:W-:Y:S01]  /*46a0*/  FMUL.FTZ R30, R30, R120.reuse ;  /* 0x000000781e1e7220 */ /* 0x080fe20000410000 */
[-C--:B------:R-:W-:Y:S01]  /*46b0*/  FMUL.FTZ R31, R31, R120.reuse ;  /* 0x000000781f1f7220 */ /* 0x080fe20000410000 */
[----:B------:R-:W-:Y:S03]  /*46c0*/  LDSM.16.M88.4 R32, [R112+0xa000] ;  /* 0x00a000007020783b */ /* 0x000fe60000000200 */
[C---:B--2---:R-:W-:Y:S08]  /*46d0*/  HMMA.16816.F32.BF16 R92, R100.reuse, R16, R92 ;  /* 0x00000010645c723c */ /* 0x044ff0000004185c */
[----:B------:R-:W-:Y:S01]  /*46e0*/  HMMA.16816.F32.BF16 R88, R100, R18, R88 ;  /* 0x000000126458723c */ /* 0x000fe20000041858 */
[----:B------:R-:W2:Y:S01]  /*46f0*/  LDSM.16.M88.4 R16, [R42+0xa800] ;  /* 0x00a800002a10783b */ /* 0x000ea20000000200 */
[-C--:B------:R-:W-:Y:S01]  /*4700*/  FMUL.FTZ R51, R55, R120.reuse ;  /* 0x0000007837337220 */ /* 0x080fe20000410000 */
[----:B------:R-:W4:Y:S05]  /*4710*/  MUFU.TANH R135, R29 ;  /* 0x0000001d00877308 */ /* 0x000f2a0000002400 */
[----:B-----5:R-:W-:Y:S03]  /*4720*/  HMMA.16816.F32.BF16 R12, R68, R38, R12 ;  /* 0x00000026440c723c */ /* 0x020fe6000004180c */
[----:B------:R-:W1:Y:S05]  /*4730*/  MUFU.TANH R55, R28 ;  /* 0x0000001c00377308 */ /* 0x000e6a0000002400 */
[----:B------:R-:W-:Y:S03]  /*4740*/  HMMA.16816.F32.BF16 R4, R64, R10, R4 ;  /* 0x0000000a4004723c */ /* 0x000fe60000041804 */
[----:B------:R-:W1:Y:S05]  /*4750*/  MUFU.TANH R137, R30 ;  /* 0x0000001e00897308 */ /* 0x000e6a0000002400 */
[----:B------:R-:W-:Y:S03]  /*4760*/  HMMA.16816.F32.BF16 R56, R68, R36, R56 ;  /* 0x000000244438723c */ /* 0x000fe60000041838 */
[----:B------:R5:W1:Y:S05]  /*4770*/  MUFU.TANH R141, R31 ;  /* 0x0000001f008d7308 */ /* 0x000a6a0000002400 */
[----:B------:R-:W-:Y:S01]  /*4780*/  HMMA.16816.F32.BF16 R104, R64, R8, R104 ;  /* 0x000000084068723c */ /* 0x000fe20000041868 */
[----:B------:R-:W3:Y:S04]  /*4790*/  LDSM.16.M88.4 R8, [R119+0xa800] ;  /* 0x00a800007708783b */ /* 0x000ee80000000200 */
[----:B-----5:R-:W5:Y:S01]  /*47a0*/  LDSM.16.M88.4 R28, [R121+0xb000] ;  /* 0x00b00000791c783b */ /* 0x020f620000000200 */
[-C--:B------:R-:W-:Y:S01]  /*47b0*/  FMUL.FTZ R20, R20, R120.reuse ;  /* 0x0000007814147220 */ /* 0x080fe20000410000 */
[-C--:B------:R-:W-:Y:S01]  /*47c0*/  FMUL.FTZ R21, R21, R120.reuse ;  /* 0x0000007815157220 */ /* 0x080fe20000410000 */
[-C--:B------:R-:W-:Y:S01]  /*47d0*/  FMUL.FTZ R22, R22, R120.reuse ;  /* 0x0000007816167220 */ /* 0x080fe20000410000 */
[-C--:B------:R-:W-:Y:S01]  /*47e0*/  FMUL.FTZ R23, R23, R120.reuse ;  /* 0x0000007817177220 */ /* 0x080fe20000410000 */
[----:B------:R-:W-:Y:S01]  /*47f0*/  HMMA.16816.F32.BF16 R12, R60, R46, R12 ;  /* 0x0000002e3c0c723c */ /* 0x000fe2000004180c */
[----:B------:R-:W2:Y:S07]  /*4800*/  MUFU.TANH R143, R20 ;  /* 0x00000014008f7308 */ /* 0x000eae0000002400 */
[----:B-1----:R-:W-:Y:S01]  /*4810*/  HMMA.16816.F32.BF16 R4, R68, R26, R4 ;  /* 0x0000001a4404723c */ /* 0x002fe20000041804 */
[----:B------:R-:W1:Y:S07]  /*4820*/  MUFU.TANH R39, R22 ;  /* 0x0000001600277308 */ /* 0x000e6e0000002400 */
[----:B------:R-:W-:Y:S01]  /*4830*/  HMMA.16816.F32.BF16 R56, R60, R44, R56 ;  /* 0x0000002c3c38723c */ /* 0x000fe20000041838 */
[----:B------:R-:W1:Y:S07]  /*4840*/  MUFU.TANH R45, R21 ;  /* 0x00000015002d7308 */ /* 0x000e6e0000002400 */
[----:B------:R-:W-:Y:S01]  /*4850*/  HMMA.16816.F32.BF16 R104, R68, R24, R104 ;  /* 0x000000184468723c */ /* 0x000fe20000041868 */
[----:B------:R4:W1:Y:S01]  /*4860*/  MUFU.TANH R145, R23 ;  /* 0x0000001700917308 */ /* 0x0008620000002400 */
[----:B------:R-:W-:Y:S06]  /*4870*/  LDSM.16.M88.4 R24, [R112+0xa800] ;  /* 0x00a800007018783b */ /* 0x000fec0000000200 */
[----:B--2---:R-:W-:Y:S01]  /*4880*/  HMMA.16816.F32.BF16 R92, R64, R16, R92 ;  /* 0x00000010405c723c */ /* 0x004fe2000004185c */
[----:B----4-:R-:W2:Y:S01]  /*4890*/  LDSM.16.M88.4 R20, [R121+0xb800] ;  /* 0x00b800007914783b */ /* 0x010ea20000000200 */
[-C--:B------:R-:W-:Y:S01]  /*48a0*/  FMUL.FTZ R12, R12, R120.reuse ;  /* 0x000000780c0c7220 */ /* 0x080fe20000410000 */
[----:B------:R-:W-:-:S05]  /*48b0*/  FMUL.FTZ R13, R13, R120 ;  /* 0x000000780d0d7220 */ /* 0x000fca0000410000 */
[C---:B------:R-:W-:Y:S01]  /*48c0*/  HMMA.16816.F32.BF16 R4, R60.reuse, R34, R4 ;  /* 0x000000223c04723c */ /* 0x040fe20000041804 */
[-C--:B------:R-:W-:Y:S01]  /*48d0*/  FMUL.FTZ R153, R15, R120.reuse ;  /* 0x000000780f997220 */ /* 0x080fe20000410000 */
[----:B------:R-:W4:Y:S06]  /*48e0*/  MUFU.TANH R149, R12 ;  /* 0x0000000c00957308 */ /* 0x000f2c0000002400 */
[----:B------:R-:W-:Y:S01]  /*48f0*/  HMMA.16816.F32.BF16 R104, R60, R32, R104 ;  /* 0x000000203c68723c */ /* 0x000fe20000041868 */
[-C--:B------:R-:W-:Y:S01]  /*4900*/  FMUL.FTZ R33, R14, R120.reuse ;  /* 0x000000780e217220 */ /* 0x080fe20000410000 */
[----:B------:R1:W1:Y:S06]  /*4910*/  MUFU.TANH R151, R13 ;  /* 0x0000000d00977308 */ /* 0x00026c0000002400 */
[----:B---3--:R-:W-:Y:S08]  /*4920*/  HMMA.16816.F32.BF16 R92, R68, R8, R92 ;  /* 0x00000008445c723c */ /* 0x008ff0000004185c */
[C---:B-----5:R-:W-:Y:S01]  /*4930*/  HMMA.16816.F32.BF16 R84, R100.reuse, R28, R84 ;  /* 0x0000001c6454723c */ /* 0x060fe20000041854 */
[----:B-1----:R-:W1:Y:S07]  /*4940*/  LDSM.16.M88.4 R12, [R42+0xb000] ;  /* 0x00b000002a0c783b */ /* 0x002e6e0000000200 */
[----:B------:R-:W-:Y:S01]  /*4950*/  HMMA.16816.F32.BF16 R80, R100, R30, R80 ;  /* 0x0000001e6450723c */ /* 0x000fe20000041850 */
[----:B------:R-:W3:Y:S01]  /*4960*/  LDSM.16.M88.4 R28, [R42+0xb800] ;  /* 0x00b800002a1c783b */ /* 0x000ee20000000200 */
[-C--:B------:R-:W-:Y:S01]  /*4970*/  FMUL.FTZ R4, R4, R120.reuse ;  /* 0x0000007804047220 */ /* 0x080fe20000410000 */
[-C--:B------:R-:W-:Y:S01]  /*4980*/  FMUL.FTZ R5, R5, R120.reuse ;  /* 0x0000007805057220 */ /* 0x080fe20000410000 */
[----:B------:R-:W-:-:S02]  /*4990*/  FMUL.FTZ R35, R107, R120 ;  /* 0x000000786b237220 */ /* 0x000fc40000410000 */
[----:B------:R-:W1:Y:S02]  /*49a0*/  MUFU.TANH R107, R4 ;  /* 0x00000004006b7308 */ /* 0x000e640000002400 */
[----:B------:R-:W-:Y:S01]  /*49b0*/  HMMA.16816.F32.BF16 R88, R64, R18, R88 ;  /* 0x000000124058723c */ /* 0x000fe20000041858 */
[----:B------:R-:W5:Y:S05]  /*49c0*/  LDSM.16.M88.4 R16, [R119+0xb000] ;  /* 0x00b000007710783b */ /* 0x000f6a0000000200 */
[----:B------:R4:W1:Y:S02]  /*49d0*/  MUFU.TANH R157, R5 ;  /* 0x00000005009d7308 */ /* 0x0008640000002400 */
[----:B--2---:R-:W-:Y:S01]  /*49e0*/  HMMA.16816.F32.BF16 R76, R100, R20, R76 ;  /* 0x00000014644c723c */ /* 0x004fe2000004184c */
[----:B------:R-:W-:-:S07]  /*49f0*/  FMUL.FTZ R21, R6, R120 ;  /* 0x0000007806157220 */ /* 0x000fce0000410000 */
[----:B------:R-:W-:Y:S01]  /*4a00*/  HMMA.16816.F32.BF16 R92, R60, R24, R92 ;  /* 0x000000183c5c723c */ /* 0x000fe2000004185c */
[-C--:B------:R-:W-:Y:S02]  /*4a10*/  FMUL.FTZ R25, R7, R120.reuse ;  /* 0x0000007807197220 */ /* 0x080fe40000410000 */
[----:B----4-:R-:W2:Y:S05]  /*4a20*/  LDSM.16.M88.4 R4, [R119+0xb800] ;  /* 0x00b800007704783b */ /* 0x010eaa0000000200 */
[----:B------:R-:W-:Y:S08]  /*4a30*/  HMMA.16816.F32.BF16 R72, R100, R22, R72 ;  /* 0x000000166448723c */ /* 0x000ff00000041848 */
[----:B------:R-:W-:Y:S01]  /*4a40*/  HMMA.16816.F32.BF16 R88, R68, R10, R88 ;  /* 0x0000000a4458723c */ /* 0x000fe20000041858 */
[----:B------:R-:W4:Y:S07]  /*4a50*/  LDSM.16.M88.4 R8, [R112+0xb000] ;  /* 0x00b000007008783b */ /* 0x000f2e0000000200 */
[C---:B-1----:R-:W-:Y:S08]  /*4a60*/  HMMA.16816.F32.BF16 R84, R64.reuse, R12, R84 ;  /* 0x0000000c4054723c */ /* 0x042ff00000041854 */
[C---:B------:R-:W-:Y:S01]  /*4a70*/  HMMA.16816.F32.BF16 R80, R64.reuse, R14, R80 ;  /* 0x0000000e4050723c */ /* 0x040fe20000041850 */
[----:B------:R-:W1:Y:S07]  /*4a80*/  LDSM.16.M88.4 R12, [R112+0xb800] ;  /* 0x00b80000700c783b */ /* 0x000e6e0000000200 */
[C---:B---3--:R-:W-:Y:S01]  /*4a90*/  HMMA.16816.F32.BF16 R76, R64.reuse, R28, R76 ;  /* 0x0000001c404c723c */ /* 0x048fe2000004184c */
        /* <DEDUP_REMOVED lines=15> */
[----:B-----5:R-:W-:Y:S01]  /*4b90*/  HMMA.16816.F32.BF16 R84, R68, R16, R84 ;  /* 0x000000104454723c */ /* 0x020fe20000041854 */
[-C--:B------:R-:W-:Y:S01]  /*4ba0*/  FMUL.FTZ R96, R96, R120.reuse ;  /* 0x0000007860607220 */ /* 0x080fe20000410000 */
[-C--:B------:R-:W-:Y:S01]  /*4bb0*/  FMUL.FTZ R56, R56, R120.reuse ;  /* 0x0000007838387220 */ /* 0x080fe20000410000 */
[-C--:B------:R-:W-:Y:S01]  /*4bc0*/  FMUL.FTZ R104, R104, R120.reuse ;  /* 0x0000007868687220 */ /* 0x080fe20000410000 */
[----:B------:R-:W-:Y:S01]  /*4bd0*/  FMUL.FTZ R92, R92, R120 ;  /* 0x000000785c5c7220 */ /* 0x000fe20000410000 */
[----:B------:R-:W-:Y:S01]  /*4be0*/  ISETP.NE.AND P6, PT, R40, 0x1, PT ;  /* 0x000000012800780c */ /* 0x000fe20003fc5270 */
[----:B------:R-:W3:Y:S01]  /*4bf0*/  MUFU.TANH R51, R51 ;  /* 0x0000003300337308 */ /* 0x000ee20000002400 */
[----:B------:R-:W-:-:S04]  /*4c00*/  DEPBAR.LE SB0, 0x0 ;  /* 0x000080000000791a */ /* 0x000fc80000000000 */
[C---:B------:R-:W-:Y:S08]  /*4c10*/  HMMA.16816.F32.BF16 R80, R68.reuse, R18, R80 ;  /* 0x000000124450723c */ /* 0x040ff00000041850 */
[C---:B--2---:R-:W-:Y:S08]  /*4c20*/  HMMA.16816.F32.BF16 R76, R68.reuse, R4, R76 ;  /* 0x00000004444c723c */ /* 0x044ff0000004184c */
[----:B------:R-:W-:Y:S08]  /*4c30*/  HMMA.16816.F32.BF16 R72, R68, R6, R72 ;  /* 0x000000064448723c */ /* 0x000ff00000041848 */
[C---:B----4-:R-:W-:Y:S08]  /*4c40*/  HMMA.16816.F32.BF16 R84, R60.reuse, R8, R84 ;  /* 0x000000083c54723c */ /* 0x050ff00000041854 */
[C---:B------:R-:W-:Y:S08]  /*4c50*/  HMMA.16816.F32.BF16 R88, R60.reuse, R26, R88 ;  /* 0x0000001a3c58723c */ /* 0x040ff00000041858 */
[C---:B------:R-:W-:Y:S08]  /*4c60*/  HMMA.16816.F32.BF16 R80, R60.reuse, R10, R80 ;  /* 0x0000000a3c50723c */ /* 0x040ff00000041850 */
[C---:B-1----:R-:W-:Y:S08]  /*4c70*/  HMMA.16816.F32.BF16 R76, R60.reuse, R12, R76 ;  /* 0x0000000c3c4c723c */ /* 0x042ff0000004184c */
        /* <DEDUP_REMOVED lines=25> */
[----:B------:R1:W2:Y:S08]  /*4e10*/  MUFU.TANH R113, R108 ;  /* 0x0000006c00717308 */ /* 0x0002b00000002400 */
[----:B------:R-:W4:Y:S08]  /*4e20*/  MUFU.TANH R109, R109 ;  /* 0x0000006d006d7308 */ /* 0x000f300000002400 */
[----:B------:R1:W1:Y:S08]  /*4e30*/  MUFU.TANH R115, R110 ;  /* 0x0000006e00737308 */ /* 0x0002700000002400 */
[----:B------:R-:W1:Y:S08]  /*4e40*/  MUFU.TANH R111, R111 ;  /* 0x0000006f006f7308 */ /* 0x000e700000002400 */
[----:B------:R1:W1:Y:S08]  /*4e50*/  MUFU.TANH R131, R52 ;  /* 0x0000003400837308 */ /* 0x0002700000002400 */
        /* <DEDUP_REMOVED lines=41> */
[----:B------:R1:W1:Y:S01]  /*50f0*/  MUFU.TANH R79, R75 ;  /* 0x0000004b004f7308 */ /* 0x0002620000002400 */
[----:B------:R-:W-:Y:S01]  /*5100*/  BSSY.RECONVERGENT B1, `(.L_x_3900) ;  /* 0x00000b8000017945 */ /* 0x000fe20003800200 */
        /* <DEDUP_REMOVED lines=15> */
.L_x_3903:
[----:B------:R-:W2:Y:S01]  /*5200*/  LD.E R16, desc[UR4][R2.64+0x170] ;  /* 0x0001700402107980 */ /* 0x000ea2000c101900 */
[----:B------:R-:W-:Y:S02]  /*5210*/  LEA R12, R40, 0xffffff00, 0x7 ;  /* 0xffffff00280c7811 */ /* 0x000fe400078e38ff */
[----:B------:R-:W-:Y:S01]  /*5220*/  IABS R6, R235 ;  /* 0x000000eb00067213 */ /* 0x000fe20000000000 */
[----:B-1----:R-:W3:Y:S01]  /*5230*/  LD.E.64 R74, desc[UR4][R122.64+0x20] ;  /* 0x000020047a4a7980 */ /* 0x002ee2000c101b00 */
        /* <DEDUP_REMOVED lines=13> */
[----:B------:R-:W-:Y:S02]  /*5310*/  IMAD.HI.U32 R23, R29, R23, R28 ;  /* 0x000000171d177227 */ /* 0x000fe400078e001c */
[----:B------:R-:W2:Y:S04]  /*5320*/  LD.E.64 R28, desc[UR4][R122.64+0x38] ;  /* 0x000038047a1c7980 */ /* 0x000ea8000c101b00 */
[----:B------:R-:W-:-:S04]  /*5330*/  IMAD.HI.U32 R10, R23, R4, RZ ;  /* 0x00000004170a7227 */ /* 0x000fc800078e00ff */
[----:B------:R-:W-:-:S04]  /*5340*/  IMAD.HI.U32 R14, R23, R6, RZ ;  /* 0x00000006170e7227 */ /* 0x000fc800078e00ff */
[-C--:B------:R-:W-:Y:S01]  /*5350*/  IMAD R23, R10, R15.reuse, R4 ;  /* 0x0000000f0a177224 */ /* 0x080fe200078e0204 */
        /* <DEDUP_REMOVED lines=11> */
[----:B------:R-:W-:-:S02]  /*5410*/  ISETP.NE.AND P1, PT, R16, RZ, PT ;  /* 0x000000ff1000720c */ /* 0x000fc40003f25270 */
[----:B------:R-:W-:-:S07]  /*5420*/  LOP3.LUT R15, RZ, R16, RZ, 0x33, !PT ;  /* 0x00000010ff0f7212 */ /* 0x000fce00078e33ff */
[----:B------:R-:W-:Y:S02]  /*5430*/  @P4 IADD3 R10, PT, PT, R10, 0x1, RZ ;  /* 0x000000010a0a4810 */ /* 0x000fe40007ffe0ff */
[----:B------:R-:W-:-:S03]  /*5440*/  @P5 VIADD R14, R14, 0x1 ;  /* 0x000000010e0e5836 */ /* 0x000fc60000000000 */
        /* <DEDUP_REMOVED lines=23> */
.L_x_3904:
[----:B------:R-:W-:Y:S05]  /*55c0*/  BSYNC.RECONVERGENT B0 ;  /* 0x0000000000007941 */ /* 0x000fea0003800200 */
.L_x_3902:
        /* <DEDUP_REMOVED lines=15> */
[----:B-1----:R-:W-:Y:S01]  /*56c0*/  IMAD.X R75, R87, 0x1, R4, P3 ;  /* 0x00000001574b7824 */ /* 0x002fe200018e0604 */
[----:B------:R-:W-:-:S04]  /*56d0*/  IADD3 R60, P3, PT, R74, R15, RZ ;  /* 0x0000000f4a3c7210 */ /* 0x000fc80007f7e0ff */
[----:B------:R-:W-:Y:S02]  /*56e0*/  IADD3.X R61, PT, PT, R75, R4, RZ, P3, !PT ;  /* 0x000000044b3d7210 */ /* 0x000fe40001ffe4ff */
[----:B------:R-:W-:-:S04]  /*56f0*/  IADD3 R28, P3, PT, R60, R15, RZ ;  /* 0x0000000f3c1c7210 */ /* 0x000fc80007f7e0ff */
[----:B------:R-:W-:Y:S02]  /*5700*/  IADD3.X R29, PT, PT, R61, R4, RZ, P3, !PT ;  /* 0x000000043d1d7210 */ /* 0x000fe40001ffe4ff */
[----:B------:R-:W-:Y:S01]  /*5710*/  IADD3 R14, P4, PT, R28, R15, RZ ;  /* 0x0000000f1c0e7210 */ /* 0x000fe20007f9e0ff */
[----:B--2---:R-:W-:-:S05]  /*5720*/  @!P0 IMAD.MOV.U32 R225, RZ, RZ, R223 ;  /* 0x000000ffffe18224 */ /* 0x004fca00078e00df */
        /* <DEDUP_REMOVED lines=26> */
[----:B--2---:R-:W-:Y:S01]  /*58d0*/  IADD3 R86, P3, PT, R14, R15, RZ ;  /* 0x0000000f0e567210 */ /* 0x004fe20007f7e0ff */
        /* <DEDUP_REMOVED lines=58> */
.L_x_3901:
[----:B------:R-:W-:Y:S05]  /*5c80*/  BSYNC.RECONVERGENT B1 ;  /* 0x0000000000017941 */ /* 0x000fea0003800200 */
.L_x_3900:
[----:B------:R-:W-:Y:S01]  /*5c90*/  SHF.R.U32.HI R42, RZ, 0x2, R210 ;  /* 0x00000002ff2a7819 */ /* 0x000fe200000116d2 */
[----:B------:R-:W-:-:S03]  /*5ca0*/  IMAD.SHL.U32 R44, R210, 0x2, RZ ;  /* 0x00000002d22c7824 */ /* 0x000fc600078e00ff */
[----:B------:R-:W-:Y:S02]  /*5cb0*/  LOP3.LUT R42, R42, 0x7, RZ, 0xc0, !PT ;  /* 0x000000072a2a7812 */ /* 0x000fe400078ec0ff */
[----:B------:R-:W-:Y:S02]  /*5cc0*/  LOP3.LUT R44, R44, 0x6, RZ, 0xc0, !PT ;  /* 0x000000062c2c7812 */ /* 0x000fe400078ec0ff */
[----:B------:R-:W-:-:S03]  /*5cd0*/  LOP3.LUT R4, R42, 0x1f0, R211, 0xf8, !PT ;  /* 0x000001f02a047812 */ /* 0x000fc600078ef8d3 */
[----:B------:R-:W-:Y:S02]  /*5ce0*/  IMAD.IADD R6, R235, 0x1, R44 ;  /* 0x00000001eb067824 */ /* 0x000fe400078e022c */
[----:B------:R-:W-:Y:S02]  /*5cf0*/  IMAD R4, R231, 0x40, R4 ;  /* 0x00000040e7047824 */ /* 0x000fe400078e0204 */
[C---:B------:R-:W-:Y:S01]  /*5d00*/  VIADD R10, R6.reuse, 0x10 ;  /* 0x00000010060a7836 */ /* 0x040fe20000000000 */
[CC--:B------:R-:W-:Y:S01]  /*5d10*/  ISETP.GE.AND P1, PT, R6.reuse, R41.reuse, PT ;  /* 0x000000290600720c */ /* 0x0c0fe20003f26270 */
[C---:B------:R-:W-:Y:S01]  /*5d20*/  VIADD R62, R6.reuse, 0x9 ;  /* 0x00000009063e7836 */ /* 0x040fe20000000000 */
[----:B------:R-:W-:Y:S01]  /*5d30*/  IADD3 R4, PT, PT, R41, R4, -R43 ;  /* 0x0000000429047210 */ /* 0x000fe20007ffe82b */
[----:B-1----:R-:W-:Y:S01]  /*5d40*/  VIADD R52, R6, 0x20 ;  /* 0x0000002006347836 */ /* 0x002fe20000000000 */
[-C--:B------:R-:W-:Y:S01]  /*5d50*/  ISETP.GE.AND P3, PT, R10, R41.reuse, PT ;  /* 0x000000290a00720c */ /* 0x080fe20003f66270 */
[----:B---3--:R-:W-:Y:S01]  /*5d60*/  VIADD R15, R6, 0x8 ;  /* 0x00000008060f7836 */ /* 0x008fe20000000000 */
[----:B------:R-:W-:Y:S01]  /*5d70*/  ISETP.GE.AND P4, PT, R62, R41, PT ;  /* 0x000000293e00720c */ /* 0x000fe20003f86270 */
[----:B------:R-:W-:-:S02]  /*5d80*/  IMAD.IADD R12, R4, 0x1, -R10 ;  /* 0x00000001040c7824 */ /* 0x000fc400078e0a0a */
[C---:B------:R-:W-:Y:S01]  /*5d90*/  IMAD.IADD R14, R4.reuse, 0x1, -R62 ;  /* 0x00000001040e7824 */ /* 0x040fe200078e0a3e */
[----:B------:R-:W-:Y:S01]  /*5da0*/  ISETP.GE.AND P5, PT, R15, R41, PT ;  /* 0x000000290f00720c */ /* 0x000fe20003fa6270 */
[----:B------:R-:W-:Y:S01]  /*5db0*/  IMAD.IADD R56, R4, 0x1, -R52 ;  /* 0x0000000104387824 */ /* 0x000fe200078e0a34 */
[----:B------:R-:W-:Y:S01]  /*5dc0*/  IABS R12, R12 ;  /* 0x0000000c000c7213 */ /* 0x000fe20000000000 */
[----:B------:R-:W-:Y:S01]  /*5dd0*/  VIADD R36, R6, 0x21 ;  /* 0x0000002106247836 */ /* 0x000fe20000000000 */
[----:B------:R-:W-:Y:S01]  /*5de0*/  IABS R14, R14 ;  /* 0x0000000e000e7213 */ /* 0x000fe20000000000 */
[----:B------:R-:W-:Y:S01]  /*5df0*/  IMAD.IADD R16, R4, 0x1, -R15 ;  /* 0x0000000104107824 */ /* 0x000fe200078e0a0f */
[----:B------:R-:W-:Y:S01]  /*5e00*/  I2FP.F32.S32 R12, R12 ;  /* 0x0000000c000c7245 */ /* 0x000fe20000201400 */
[C---:B------:R-:W-:Y:S01]  /*5e10*/  VIADD R54, R6.reuse, 0x19 ;  /* 0x0000001906367836 */ /* 0x040fe20000000000 */
[----:B------:R-:W-:Y:S01]  /*5e20*/  IABS R56, R56 ;  /* 0x0000003800387213 */ /* 0x000fe20000000000 */
[----:B------:R-:W-:Y:S01]  /*5e30*/  VIADD R64, R6, 0x18 ;  /* 0x0000001806407836 */ /* 0x000fe20000000000 */
[----:B------:R-:W-:Y:S01]  /*5e40*/  I2FP.F32.S32 R14, R14 ;  /* 0x0000000e000e7245 */ /* 0x000fe20000201400 */
[----:B------:R-:W-:Y:S01]  /*5e50*/  FFMA.FTZ R29, -R0, R12, R131 ;  /* 0x0000000c001d7223 */ /* 0x000fe20000010183 */
[----:B------:R-:W-:Y:S01]  /*5e60*/  I2FP.F32.S32 R56, R56 ;  /* 0x0000003800387245 */ /* 0x000fe20000201400 */
[----:B------:R-:W-:Y:S01]  /*5e70*/  IMAD.IADD R12, R4, 0x1, -R36 ;  /* 0x00000001040c7824 */ /* 0x000fe200078e0a24 */
[----:B------:R-:W-:Y:S01]  /*5e80*/  IABS R16, R16 ;  /* 0x0000001000107213 */ /* 0x000fe20000000000 */
[----:B------:R-:W-:Y:S01]  /*5e90*/  FFMA.FTZ R127, -R0, R14, R127 ;  /* 0x0000000e007f7223 */ /* 0x000fe2000001017f */
[----:B------:R-:W-:-:S02]  /*5ea0*/  IMAD.IADD R14, R4, 0x1, -R54 ;  /* 0x00000001040e7824 */ /* 0x000fc400078e0a36 */
[----:B------:R-:W-:Y:S01]  /*5eb0*/  FFMA.FTZ R56, -R0, R56, R139 ;  /* 0x0000003800387223 */ /* 0x000fe2000001018b */
[----:B------:R-:W-:Y:S01]  /*5ec0*/  IABS R12, R12 ;  /* 0x0000000c000c7213 */ /* 0x000fe20000000000 */
[----:B------:R-:W2:Y:S01]  /*5ed0*/  LD.E R139, desc[UR4][R2.64+0xdc] ;  /* 0x0000dc04028b7980 */ /* 0x000ea2000c101900 */
        /* <DEDUP_REMOVED lines=27> */
[----:B------:R-:W-:Y:S02]  /*6090*/  VIADD R48, R6, 0x40 ;  /* 0x0000004006307836 */ /* 0x000fe40000000000 */
[C---:B------:R-:W-:Y:S01]  /*60a0*/  IMAD.IADD R14, R4.reuse, 0x1, -R24 ;  /* 0x00000001040e7824 */ /* 0x040fe200078e0a18 */
        /* <DEDUP_REMOVED lines=10> */
[----:B------:R-:W-:Y:S01]  /*6150*/  I2FP.F32.S32 R14, R14 ;  /* 0x0000000e000e7245 */ /* 0x000fe20000201400 */
[----:B------:R-:W-:Y:S01]  /*6160*/  FFMA.FTZ R157, -R0, R12, R157 ;  /* 0x0000000c009d7223 */ /* 0x000fe2000001019d */
[----:B------:R-:W-:Y:S01]  /*6170*/  I2FP.F32.S32 R18, R18 ;  /* 0x0000001200127245 */ /* 0x000fe20000201400 */
[----:B------:R-:W-:Y:S01]  /*6180*/  VIADD R12, R6, 0x60 ;  /* 0x00000060060c7836 */ /* 0x000fe20000000000 */
[----:B------:R-:W-:Y:S01]  /*6190*/  IABS R16, R16 ;  /* 0x0000001000107213 */ /* 0x000fe20000000000 */
[----:B------:R-:W-:-:S02]  /*61a0*/  IMAD.IADD R20, R4, 0x1, -R50 ;  /* 0x0000000104147824 */ /* 0x000fc400078e0a32 */
[----:B------:R-:W-:Y:S01]  /*61b0*/  FFMA.FTZ R107, -R0, R14, R107 ;  /* 0x0000000e006b7223 */ /* 0x000fe2000001016b */
[----:B------:R-:W-:Y:S02]  /*61c0*/  VIADD R14, R6, 0x59 ;  /* 0x00000059060e7836 */ /* 0x000fe40000000000 */
[----:B------:R-:W-:Y:S01]  /*61d0*/  FFMA.FTZ R155, -R0, R18, R155 ;  /* 0x00000012009b7223 */ /* 0x000fe2000001019b */
[C---:B------:R-:W-:Y:S01]  /*61e0*/  IMAD.IADD R68, R4.reuse, 0x1, -R12 ;  /* 0x0000000104447824 */ /* 0x040fe200078e0a0c */
[----:B------:R-:W-:Y:S01]  /*61f0*/  IABS R20, R20 ;  /* 0x0000001400147213 */ /* 0x000fe20000000000 */
[C---:B------:R-:W-:Y:S01]  /*6200*/  IMAD.IADD R18, R4.reuse, 0x1, -R14 ;  /* 0x0000000104127824 */ /* 0x040fe200078e0a0e */
[----:B------:R-:W-:Y:S01]  /*6210*/  I2FP.F32.S32 R16, R16 ;  /* 0x0000001000107245 */ /* 0x000fe20000201400 */
[----:B------:R-:W-:Y:S01]  /*6220*/  VIADD R95, R4, 0x8 ;  /* 0x00000008045f7836 */ /* 0x000fe20000000000 */
[----:B------:R-:W-:Y:S01]  /*6230*/  IABS R68, R68 ;  /* 0x0000004400447213 */ /* 0x000fe20000000000 */
[----:B------:R-:W-:Y:S01]  /*6240*/  VIADD R8, R6, 0x1 ;  /* 0x0000000106087836 */ /* 0x000fe20000000000 */
[----:B------:R-:W-:Y:S01]  /*6250*/  I2FP.F32.S32 R20, R20 ;  /* 0x0000001400147245 */ /* 0x000fe20000201400 */
[----:B------:R-:W-:Y:S01]  /*6260*/  FFMA.FTZ R121, -R0, R16, R121 ;  /* 0x0000001000797223 */ /* 0x000fe20000010179 */
[----:B------:R-:W-:Y:S01]  /*6270*/  IABS R18, R18 ;  /* 0x0000001200127213 */ /* 0x000fe20000000000 */
[----:B------:R-:W-:Y:S01]  /*6280*/  VIADD R16, R6, 0x58 ;  /* 0x0000005806107836 */ /* 0x000fe20000000000 */
[----:B------:R-:W-:Y:S01]  /*6290*/  I2FP.F32.S32 R68, R68 ;  /* 0x0000004400447245 */ /* 0x000fe20000201400 */
[----:B------:R-:W-:Y:S01]  /*62a0*/  FFMA.FTZ R151, -R0, R20, R151 ;  /* 0x0000001400977223 */ /* 0x000fe20000010197 */
[----:B------:R-:W-:Y:S01]  /*62b0*/  I2FP.F32.S32 R18, R18 ;  /* 0x0000001200127245 */ /* 0x000fe20000201400 */
[----:B------:R-:W-:Y:S01]  /*62c0*/  IMAD.IADD R20, R4, 0x1, -R16 ;  /* 0x0000000104147824 */ /* 0x000fe200078e0a10 */
[----:B------:R-:W-:Y:S01]  /*62d0*/  ISETP.GE.AND P0, PT, R8, R41, PT ;  /* 0x000000290800720c */ /* 0x000fe20003f06270 */
[----:B------:R-:W-:-:S02]  /*62e0*/  VIADD R28, R6, 0x51 ;  /* 0x00000051061c7836 */ /* 0x000fc40000000000 */
[----:B------:R-:W-:Y:S01]  /*62f0*/  FFMA.FTZ R171, -R0, R68, R11 ;  /* 0x0000004400ab7223 */ /* 0x000fe2000001010b */
[--C-:B------:R-:W-:Y:S02]  /*6300*/  IMAD.IADD R68, R4, 0x1, -R6.reuse ;  /* 0x0000000104447824 */ /* 0x100fe400078e0a06 */
[----:B------:R-:W-:Y:S01]  /*6310*/  FFMA.FTZ R189, -R0, R18, R9 ;  /* 0x0000001200bd7223 */ /* 0x000fe20000010109 */
[C---:B------:R-:W-:Y:S01]  /*6320*/  IMAD.IADD R11, R95.reuse, 0x1, -R6 ;  /* 0x000000015f0b7824 */ /* 0x040fe200078e0a06 */
[----:B------:R-:W-:Y:S01]  /*6330*/  IABS R20, R20 ;  /* 0x0000001400147213 */ /* 0x000fe20000000000 */
[----:B------:R-:W-:Y:S01]  /*6340*/  VIADD R58, R6, 0x29 ;  /* 0x00000029063a7836 */ /* 0x000fe20000000000 */
[----:B------:R-:W-:Y:S01]  /*6350*/  IABS R68, R68 ;  /* 0x0000004400447213 */ /* 0x000fe20000000000 */
[C-C-:B------:R-:W-:Y:S01]  /*6360*/  IMAD.IADD R87, R4.reuse, 0x1, -R8.reuse ;  /* 0x0000000104577824 */ /* 0x140fe200078e0a08 */
[----:B------:R-:W-:Y:S01]  /*6370*/  I2FP.F32.S32 R20, R20 ;  /* 0x0000001400147245 */ /* 0x000fe20000201400 */
[----:B------:R-:W-:Y:S01]  /*6380*/  IMAD.IADD R9, R95, 0x1, -R8 ;  /* 0x000000015f097824 */ /* 0x000fe200078e0a08 */
[----:B------:R-:W-:Y:S01]  /*6390*/  IABS R8, R11 ;  /* 0x0000000b00087213 */ /* 0x000fe20000000000 */
[C---:B------:R-:W-:Y:S01]  /*63a0*/  IMAD.IADD R70, R4.reuse, 0x1, -R28 ;  /* 0x0000000104467824 */ /* 0x040fe200078e0a1c */
[----:B------:R-:W-:Y:S01]  /*63b0*/  IABS R87, R87 ;  /* 0x0000005700577213 */ /* 0x000fe20000000000 */
[----:B------:R-:W-:Y:S01]  /*63c0*/  IMAD.IADD R46, R4, 0x1, -R58 ;  /* 0x00000001042e7824 */ /* 0x000fe200078e0a3a */
[----:B------:R-:W-:Y:S01]  /*63d0*/  IABS R9, R9 ;  /* 0x0000000900097213 */ /* 0x000fe20000000000 */
[----:B------:R-:W-:Y:S01]  /*63e0*/  FFMA.FTZ R197, -R0, R20, R17 ;  /* 0x0000001400c57223 */ /* 0x000fe20000010111 */
        /* <DEDUP_REMOVED lines=8> */
[----:B------:R-:W-:Y:S01]  /*6470*/  I2FP.F32.S32 R87, R87 ;  /* 0x0000005700577245 */ /* 0x000fe20000201400 */
[----:B------:R-:W-:Y:S01]  /*6480*/  FFMA.FTZ R91, -R0, R68, R113 ;  /* 0x00000044005b7223 */ /* 0x000fe20000010171 */
[----:B------:R-:W-:Y:S01]  /*6490*/  I2FP.F32.S32 R72, R9 ;  /* 0x0000000900487245 */ /* 0x000fe20000201400 */
[----:B------:R-:W-:Y:S01]  /*64a0*/  VIADD R30, R6, 0x50 ;  /* 0x00000050061e7836 */ /* 0x000fe20000000000 */
[----:B------:R-:W-:Y:S01]  /*64b0*/  I2FP.F32.S32 R70, R70 ;  /* 0x0000004600467245 */ /* 0x000fe20000201400 */
[----:B------:R-:W-:Y:S01]  /*64c0*/  FFMA.FTZ R87, -R0, R87, R109 ;  /* 0x0000005700577223 */ /* 0x000fe2000001016d */
[----:B------:R-:W-:Y:S01]  /*64d0*/  I2FP.F32.S32 R46, R46 ;  /* 0x0000002e002e7245 */ /* 0x000fe20000201400 */
[----:B------:R-:W-:-:S02]  /*64e0*/  IMAD.IADD R169, R4, 0x1, -R20 ;  /* 0x0000000104a97824 */ /* 0x000fc400078e0a14 */
[C---:B------:R-:W-:Y:S01]  /*64f0*/  FFMA.FTZ R72, -R0.reuse, R72, R111 ;  /* 0x0000004800487223 */ /* 0x040fe2000001016f */
[C---:B------:R-:W-:Y:S02]  /*6500*/  IMAD.IADD R11, R95.reuse, 0x1, -R62 ;  /* 0x000000015f0b7824 */ /* 0x040fe400078e0a3e */
[----:B------:R-:W-:Y:S01]  /*6510*/  FFMA.FTZ R161, -R0, R70, R161 ;  /* 0x0000004600a17223 */ /* 0x000fe200000101a1 */
[----:B------:R-:W-:Y:S02]  /*6520*/  IMAD.IADD R70, R4, 0x1, -R18 ;  /* 0x0000000104467824 */ /* 0x000fe400078e0a12 */
[----:B------:R-:W-:Y:S01]  /*6530*/  FFMA.FTZ R46, -R0, R46, R45 ;  /* 0x0000002e002e7223 */ /* 0x000fe2000001012d */
[----:B------:R-:W-:Y:S01]  /*6540*/  IMAD.IADD R9, R95, 0x1, -R10 ;  /* 0x000000015f097824 */ /* 0x000fe200078e0a0a */
[----:B------:R-:W-:Y:S01]  /*6550*/  FSEL R91, R91, -INF , !P1 ;  /* 0xff8000005b5b7808 */ /* 0x000fe20004800000 */
[C---:B------:R-:W-:Y:S01]  /*6560*/  IMAD.IADD R10, R95.reuse, 0x1, -R64 ;  /* 0x000000015f0a7824 */ /* 0x040fe200078e0a40 */
[----:B------:R-:W-:Y:S01]  /*6570*/  FSEL R8, R8, -INF , !P1 ;  /* 0xff80000008087808 */ /* 0x000fe20004800000 */
[----:B------:R-:W-:Y:S01]  /*6580*/  IMAD.IADD R23, R4, 0x1, -R66 ;  /* 0x0000000104177824 */ /* 0x000fe200078e0a42 */
[----:B------:R-:W-:Y:S01]  /*6590*/  ISETP.GE.AND P1, PT, R66, R41, PT ;  /* 0x000000294200720c */ /* 0x000fe20003f26270 */
[----:B------:R-:W-:Y:S01]  /*65a0*/  IMAD.IADD R45, R4, 0x1, -R30 ;  /* 0x00000001042d7824 */ /* 0x000fe200078e0a1e */
[----:B------:R-:W-:Y:S01]  /*65b0*/  IABS R169, R169 ;  /* 0x000000a900a97213 */ /* 0x000fe20000000000 */
[----:B------:R-:W-:Y:S01]  /*65c0*/  IMAD.IADD R62, R95, 0x1, -R66 ;  /* 0x000000015f3e7824 */ /* 0x000fe200078e0a42 */
[----:B------:R-:W-:Y:S01]  /*65d0*/  FSEL R87, R87, -INF , !P0 ;  /* 0xff80000057577808 */ /* 0x000fe20004000000 */
[----:B------:R-:W-:Y:S01]  /*65e0*/  FFMA.FTZ R61, -R0, R68, R129 ;  /* 0x00000044003d7223 */ /* 0x000fe20000010181 */
[----:B------:R-:W-:Y:S01]  /*65f0*/  FSEL R75, R72, -INF , !P0 ;  /* 0xff800000484b7808 */ /* 0x000fe20004000000 */
[----:B------:R-:W-:Y:S01]  /*6600*/  VIADD R60, R6, 0x28 ;  /* 0x00000028063c7836 */ /* 0x000fe20000000000 */
[----:B------:R-:W-:-:S02]  /*6610*/  IABS R66, R11 ;  /* 0x0000000b00427213 */ /* 0x000fc40000000000 */
[----:B------:R-:W-:Y:S02]  /*6620*/  ISETP.GE.AND P0, PT, R64, R41, PT ;  /* 0x000000294000720c */ /* 0x000fe40003f06270 */
[----:B------:R-:W-:Y:S02]  /*6630*/  IABS R70, R70 ;  /* 0x0000004600467213 */ /* 0x000fe40000000000 */
[----:B------:R-:W-:Y:S02]  /*6640*/  IABS R64, R9 ;  /* 0x0000000900407213 */ /* 0x000fe40000000000 */
[----:B------:R-:W-:Y:S02]  /*6650*/  IABS R10, R10 ;  /* 0x0000000a000a7213 */ /* 0x000fe40000000000 */
[----:B------:R-:W-:Y:S02]  /*6660*/  IABS R45, R45 ;  /* 0x0000002d002d7213 */ /* 0x000fe40000000000 */
[----:B------:R-:W-:-:S02]  /*6670*/  I2FP.F32.S32 R169, R169 ;  /* 0x000000a900a97245 */ /* 0x000fc40000201400 */
[----:B------:R-:W-:Y:S02]  /*6680*/  I2FP.F32.S32 R66, R66 ;  /* 0x0000004200427245 */ /* 0x000fe40000201400 */
[----:B------:R-:W-:Y:S01]  /*6690*/  I2FP.F32.S32 R70, R70 ;  /* 0x0000004600467245 */ /* 0x000fe20000201400 */
[C---:B------:R-:W-:Y:S01]  /*66a0*/  FFMA.FTZ R169, -R0.reuse, R169, R19 ;  /* 0x000000a900a97223 */ /* 0x040fe20000010113 */
[----:B------:R-:W-:Y:S01]  /*66b0*/  I2FP.F32.S32 R64, R64 ;  /* 0x0000004000407245 */ /* 0x000fe20000201400 */
[C---:B------:R-:W-:Y:S01]  /*66c0*/  FFMA.FTZ R49, -R0.reuse, R66, R49 ;  /* 0x0000004200317223 */ /* 0x040fe20000010131 */
[----:B------:R-:W-:Y:S01]  /*66d0*/  I2FP.F32.S32 R10, R10 ;  /* 0x0000000a000a7245 */ /* 0x000fe20000201400 */
[C---:B------:R-:W-:Y:S01]  /*66e0*/  FFMA.FTZ R167, -R0.reuse, R70, R13 ;  /* 0x0000004600a77223 */ /* 0x040fe2000001010d */
[----:B------:R-:W-:Y:S01]  /*66f0*/  I2FP.F32.S32 R45, R45 ;  /* 0x0000002d002d7245 */ /* 0x000fe20000201400 */
[----:B------:R-:W-:Y:S01]  /*6700*/  FFMA.FTZ R9, -R0, R64, R133 ;  /* 0x0000004000097223 */ /* 0x000fe20000010185 */
[----:B------:R-:W-:Y:S01]  /*6710*/  FSEL R19, R15, -INF , !P0 ;  /* 0xff8000000f137808 */ /* 0x000fe20004000000 */
[----:B------:R-:W-:-:S02]  /*6720*/  IMAD.IADD R15, R95, 0x1, -R54 ;  /* 0x000000015f0f7824 */ /* 0x000fc400078e0a36 */
[C---:B------:R-:W-:Y:S01]  /*6730*/  FFMA.FTZ R13, -R0.reuse, R10, R137 ;  /* 0x0000000a000d7223 */ /* 0x040fe20000010189 */
[----:B------:R-:W-:Y:S01]  /*6740*/  FFMA.FTZ R159, -R0, R45, R159 ;  /* 0x0000002d009f7223 */ /* 0x000fe2000001019f */
[----:B------:R-:W-:Y:S02]  /*6750*/  FSEL R10, R125, -INF , !P5 ;  /* 0xff8000007d0a7808 */ /* 0x000fe40006800000 */
[----:B------:R-:W-:Y:S01]  /*6760*/  FSEL R61, R61, -INF , !P5 ;  /* 0xff8000003d3d7808 */ /* 0x000fe20006800000 */
[C---:B------:R-:W-:Y:S01]  /*6770*/  IMAD.IADD R11, R95.reuse, 0x1, -R52 ;  /* 0x000000015f0b7824 */ /* 0x040fe200078e0a34 */
[----:B------:R-:W-:Y:S01]  /*6780*/  ISETP.GE.AND P5, PT, R54, R41, PT ;  /* 0x000000293600720c */ /* 0x000fe20003fa6270 */
[----:B------:R-:W-:Y:S01]  /*6790*/  IMAD.IADD R54, R95, 0x1, -R36 ;  /* 0x000000015f367824 */ /* 0x000fe200078e0a24 */
[----:B------:R-:W-:Y:S02]  /*67a0*/  FSEL R45, R127, -INF , !P4 ;  /* 0xff8000007f2d7808 */ /* 0x000fe40006000000 */
[----:B------:R-:W-:-:S02]  /*67b0*/  FSEL R55, R49, -INF , !P4 ;  /* 0xff80000031377808 */ /* 0x000fc40006000000 */
[----:B------:R-:W-:Y:S01]  /*67c0*/  ISETP.GE.AND P4, PT, R52, R41, PT ;  /* 0x000000293400720c */ /* 0x000fe20003f86270 */
[----:B------:R-:W-:Y:S01]  /*67d0*/  IMAD.IADD R52, R95, 0x1, -R60 ;  /* 0x000000015f347824 */ /* 0x000fe200078e0a3c */
[----:B------:R-:W-:Y:S02]  /*67e0*/  FSEL R29, R29, -INF , !P3 ;  /* 0xff8000001d1d7808 */ /* 0x000fe40005800000 */
[----:B------:R-:W-:Y:S02]  /*67f0*/  FSEL R9, R9, -INF , !P3 ;  /* 0xff80000009097808 */ /* 0x000fe40005800000 */
[----:B------:R-:W-:Y:S02]  /*6800*/  IABS R15, R15 ;  /* 0x0000000f000f7213 */ /* 0x000fe40000000000 */
[----:B------:R-:W-:Y:S01]  /*6810*/  ISETP.GE.AND P3, PT, R36, R41, PT ;  /* 0x000000292400720c */ /* 0x000fe20003f66270 */
[----:B------:R-:W-:Y:S01]  /*6820*/  IMAD.IADD R36, R95, 0x1, -R58 ;  /* 0x000000015f247824 */ /* 0x000fe200078e0a3a */
[----:B------:R-:W-:-:S02]  /*6830*/  FSEL R13, R13, -INF , !P0 ;  /* 0xff8000000d0d7808 */ /* 0x000fc40004000000 */
[----:B------:R-:W-:Y:S02]  /*6840*/  IABS R62, R62 ;  /* 0x0000003e003e7213 */ /* 0x000fe40000000000 */
[----:B------:R-:W-:Y:S02]  /*6850*/  ISETP.GE.AND P0, PT, R58, R41, PT ;  /* 0x000000293a00720c */ /* 0x000fe40003f06270 */
[----:B------:R-:W-:Y:S02]  /*6860*/  IABS R58, R11 ;  /* 0x0000000b003a7213 */ /* 0x000fe40000000000 */
[----:B------:R-:W-:Y:S02]  /*6870*/  IABS R54, R54 ;  /* 0x0000003600367213 */ /* 0x000fe40000000000 */
[----:B------:R-:W-:Y:S02]  /*6880*/  I2FP.F32.S32 R15, R15 ;  /* 0x0000000f000f7245 */ /* 0x000fe40000201400 */
[----:B------:R-:W-:-:S02]  /*6890*/  IABS R23, R23 ;  /* 0x0000001700177213 */ /* 0x000fc40000000000 */
[----:B------:R-:W-:Y:S02]  /*68a0*/  IABS R52, R52 ;  /* 0x0000003400347213 */ /* 0x000fe40000000000 */
[----:B------:R-:W-:Y:S02]  /*68b0*/  I2FP.F32.S32 R62, R62 ;  /* 0x0000003e003e7245 */ /* 0x000fe40000201400 */
[----:B------:R-:W-:Y:S01]  /*68c0*/  IABS R36, R36 ;  /* 0x0000002400247213 */ /* 0x000fe20000000000 */
[C---:B------:R-:W-:Y:S01]  /*68d0*/  FFMA.FTZ R15, -R0.reuse, R15, R141 ;  /* 0x0000000f000f7223 */ /* 0x040fe2000001018d */
[----:B------:R-:W-:Y:S01]  /*68e0*/  I2FP.F32.S32 R58, R58 ;  /* 0x0000003a003a7245 */ /* 0x000fe20000201400 */
[----:B------:R-:W-:Y:S01]  /*68f0*/  FFMA.FTZ R17, -R0, R62, R51 ;  /* 0x0000003e00117223 */ /* 0x000fe20000010133 */
[----:B------:R-:W-:Y:S02]  /*6900*/  I2FP.F32.S32 R54, R54 ;  /* 0x0000003600367245 */ /* 0x000fe40000201400 */
[----:B------:R-:W-:-:S02]  /*6910*/  I2FP.F32.S32 R23, R23 ;  /* 0x0000001700177245 */ /* 0x000fc40000201400 */
[----:B------:R-:W-:Y:S02]  /*6920*/  I2FP.F32.S32 R52, R52 ;  /* 0x0000003400347245 */ /* 0x000fe40000201400 */
[----:B------:R-:W-:Y:S01]  /*6930*/  I2FP.F32.S32 R36, R36 ;  /* 0x0000002400247245 */ /* 0x000fe20000201400 */
[C---:B------:R-:W-:Y:S01]  /*6940*/  FFMA.FTZ R51, -R0.reuse, R58, R37 ;  /* 0x0000003a00337223 */ /* 0x040fe20000010125 */
[C---:B------:R-:W-:Y:S01]  /*6950*/  FFMA.FTZ R47, -R0.reuse, R54, R99 ;  /* 0x00000036002f7223 */ /* 0x040fe20000010163 */
[C---:B------:R-:W-:Y:S01]  /*6960*/  FFMA.FTZ R23, -R0.reuse, R23, R53 ;  /* 0x0000001700177223 */ /* 0x040fe20000010135 */
[----:B------:R-:W-:Y:S01]  /*6970*/  FFMA.FTZ R39, -R0, R52, R39 ;  /* 0x0000003400277223 */ /* 0x000fe20000010127 */
[----:B------:R-:W-:Y:S01]  /*6980*/  FSEL R11, R135, -INF , !P5 ;  /* 0xff800000870b7808 */ /* 0x000fe20006800000 */
[----:B------:R-:W-:Y:S01]  /*6990*/  IMAD.IADD R53, R4, 0x1, -R60 ;  /* 0x0000000104357824 */ /* 0x000fe200078e0a3c */
[----:B------:R-:W-:Y:S01]  /*69a0*/  FSEL R15, R15, -INF , !P5 ;  /* 0xff8000000f0f7808 */ /* 0x000fe20006800000 */
[C---:B------:R-:W-:Y:S01]  /*69b0*/  IMAD.IADD R52, R95.reuse, 0x1, -R38 ;  /* 0x000000015f347824 */ /* 0x040fe200078e0a26 */
[----:B------:R-:W-:Y:S01]  /*69c0*/  ISETP.GE.AND P5, PT, R38, R41, PT ;  /* 0x000000292600720c */ /* 0x000fe20003fa6270 */
[----:B------:R-:W-:Y:S01]  /*69d0*/  FFMA.FTZ R37, -R0, R36, R145 ;  /* 0x0000002400257223 */ /* 0x000fe20000010191 */
[----:B------:R-:W-:Y:S01]  /*69e0*/  IMAD.IADD R38, R95, 0x1, -R32 ;  /* 0x000000015f267824 */ /* 0x000fe200078e0a20 */
[----:B------:R-:W-:-:S02]  /*69f0*/  FSEL R36, R56, -INF , !P4 ;  /* 0xff80000038247808 */ /* 0x000fc40006000000 */
[----:B------:R-:W-:Y:S02]  /*6a00*/  FSEL R51, R51, -INF , !P4 ;  /* 0xff80000033337808 */ /* 0x000fe40006000000 */
[----:B------:R-:W-:Y:S02]  /*6a10*/  FSEL R251, R97, -INF , !P3 ;  /* 0xff80000061fb7808 */ /* 0x000fe40005800000 */
[----:B------:R-:W-:Y:S02]  /*6a20*/  FSEL R47, R47, -INF , !P3 ;  /* 0xff8000002f2f7808 */ /* 0x000fe40005800000 */
        /* <DEDUP_REMOVED lines=8> */
[----:B------:R-:W-:Y:S02]  /*6ab0*/  IABS R38, R38 ;  /* 0x0000002600267213 */ /* 0x000fe40000000000 */
[----:B------:R-:W-:Y:S02]  /*6ac0*/  ISETP.GE.AND P0, PT, R48, R41, PT ;  /* 0x000000293000720c */ /* 0x000fe40003f06270 */
[----:B------:R-:W-:Y:S02]  /*6ad0*/  IABS R48, R52 ;  /* 0x0000003400307213 */ /* 0x000fe40000000000 */
[----:B------:R-:W-:Y:S02]  /*6ae0*/  I2FP.F32.S32 R53, R53 ;  /* 0x0000003500357245 */ /* 0x000fe40000201400 */
[----:B------:R-:W-:-:S02]  /*6af0*/  IABS R46, R46 ;  /* 0x0000002e002e7213 */ /* 0x000fc40000000000 */
[----:B------:R-:W-:Y:S01]  /*6b00*/  IABS R34, R34 ;  /* 0x0000002200227213 */ /* 0x000fe20000000000 */
[C---:B------:R-:W-:Y:S01]  /*6b10*/  FFMA.FTZ R53, -R0.reuse, R53, R143 ;  /* 0x0000003500357223 */ /* 0x040fe2000001018f */
[----:B------:R-:W-:Y:S02]  /*6b20*/  IABS R32, R32 ;  /* 0x0000002000207213 */ /* 0x000fe40000000000 */
[----:B------:R-:W-:Y:S02]  /*6b30*/  I2FP.F32.S32 R38, R38 ;  /* 0x0000002600267245 */ /* 0x000fe40000201400 */
[----:B------:R-:W-:Y:S02]  /*6b40*/  I2FP.F32.S32 R48, R48 ;  /* 0x0000003000307245 */ /* 0x000fe40000201400 */
[----:B------:R-:W-:Y:S01]  /*6b50*/  I2FP.F32.S32 R46, R46 ;  /* 0x0000002e002e7245 */ /* 0x000fe20000201400 */
[----:B------:R-:W-:Y:S01]  /*6b60*/  FFMA.FTZ R33, -R0, R38, R33 ;  /* 0x0000002600217223 */ /* 0x000fe20000010121 */
[----:B------:R-:W-:-:S02]  /*6b70*/  FSEL R23, R23, -INF , !P1 ;  /* 0xff80000017177808 */ /* 0x000fc40004800000 */
[----:B------:R-:W-:Y:S02]  /*6b80*/  FSEL R17, R17, -INF , !P1 ;  /* 0xff80000011117808 */ /* 0x000fe40004800000 */
[----:B------:R-:W-:Y:S02]  /*6b90*/  I2FP.F32.S32 R34, R34 ;  /* 0x0000002200227245 */ /* 0x000fe40000201400 */
[----:B------:R-:W-:Y:S02]  /*6ba0*/  I2FP.F32.S32 R32, R32 ;  /* 0x0000002000207245 */ /* 0x000fe40000201400 */
[-C--:B------:R-:W-:Y:S01]  /*6bb0*/  ISETP.GE.AND P1, PT, R60, R41.reuse, PT ;  /* 0x000000293c00720c */ /* 0x080fe20003f26270 */
[C---:B------:R-:W-:Y:S01]  /*6bc0*/  FFMA.FTZ R57, -R0.reuse, R48, R57 ;  /* 0x0000003000397223 */ /* 0x040fe20000010139 */
[C---:B------:R-:W-:Y:S01]  /*6bd0*/  FFMA.FTZ R59, -R0.reuse, R46, R59 ;  /* 0x0000002e003b7223 */ /* 0x040fe2000001013b */
[C---:B------:R-:W-:Y:S01]  /*6be0*/  FFMA.FTZ R153, -R0.reuse, R34, R153 ;  /* 0x0000002200997223 */ /* 0x040fe20000010199 */
[----:B------:R-:W-:Y:S01]  /*6bf0*/  FSEL R53, R53, -INF , !P1 ;  /* 0xff80000035357808 */ /* 0x000fe20004800000 */
[----:B------:R-:W-:Y:S01]  /*6c00*/  FFMA.FTZ R105, -R0, R32, R105 ;  /* 0x0000002000697223 */ /* 0x000fe20000010169 */
[----:B------:R-:W-:Y:S01]  /*6c10*/  FSEL R39, R39, -INF , !P1 ;  /* 0xff80000027277808 */ /* 0x000fe20004800000 */
[----:B------:R-:W-:Y:S01]  /*6c20*/  IMAD.IADD R32, R95, 0x1, -R24 ;  /* 0x000000015f207824 */ /* 0x000fe200078e0a18 */
[----:B------:R-:W-:-:S02]  /*6c30*/  ISETP.GE.AND P1, PT, R50, R41, PT ;  /* 0x000000293200720c */ /* 0x000fc40003f26270 */
[----:B------:R-:W-:Y:S01]  /*6c40*/  FSEL R233, R33, -INF , !P3 ;  /* 0xff80000021e97808 */ /* 0x000fe20005800000 */
[----:B------:R-:W-:Y:S01]  /*6c50*/  IMAD.IADD R33, R95, 0x1, -R26 ;  /* 0x000000015f217824 */ /* 0x000fe200078e0a1a */
[----:B------:R-:W-:Y:S02]  /*6c60*/  FSEL R249, R147, -INF , !P5 ;  /* 0xff80000093f97808 */ /* 0x000fe40006800000 */
[----:B------:R-:W-:Y:S02]  /*6c70*/  FSEL R245, R57, -INF , !P5 ;  /* 0xff80000039f57808 */ /* 0x000fe40006800000 */
[----:B------:R-:W-:Y:S01]  /*6c80*/  ISETP.GE.AND P5, PT, R26, R41, PT ;  /* 0x000000291a00720c */ /* 0x000fe20003fa6270 */
[----:B------:R-:W-:Y:S01]  /*6c90*/  IMAD.IADD R26, R95, 0x1, -R22 ;  /* 0x000000015f1a7824 */ /* 0x000fe200078e0a16 */
[----:B------:R-:W-:Y:S02]  /*6ca0*/  FSEL R247, R247, -INF , !P4 ;  /* 0xff800000f7f77808 */ /* 0x000fe40006000000 */
[----:B------:R-:W-:-:S02]  /*6cb0*/  FSEL R177, R59, -INF , !P4 ;  /* 0xff8000003bb17808 */ /* 0x000fc40006000000 */
[----:B------:R-:W-:Y:S02]  /*6cc0*/  FSEL R175, R149, -INF , !P3 ;  /* 0xff80000095af7808 */ /* 0x000fe40005800000 */
[-C--:B------:R-:W-:Y:S01]  /*6cd0*/  ISETP.GE.AND P4, PT, R24, R41.reuse, PT ;  /* 0x000000291800720c */ /* 0x080fe20003f86270 */
[C---:B------:R-:W-:Y:S01]  /*6ce0*/  IMAD.IADD R24, R95.reuse, 0x1, -R30 ;  /* 0x000000015f187824 */ /* 0x040fe200078e0a1e */
[----:B------:R-:W-:Y:S01]  /*6cf0*/  ISETP.GE.AND P3, PT, R22, R41, PT ;  /* 0x000000291600720c */ /* 0x000fe20003f66270 */
[----:B------:R-:W-:Y:S01]  /*6d00*/  IMAD.IADD R22, R95, 0x1, -R28 ;  /* 0x000000015f167824 */ /* 0x000fe200078e0a1c */
[----:B------:R-:W-:Y:S02]  /*6d10*/  FSEL R173, R151, -INF , !P1 ;  /* 0xff80000097ad7808 */ /* 0x000fe40004800000 */
[----:B------:R-:W-:Y:S02]  /*6d20*/  FSEL R179, R153, -INF , !P1 ;  /* 0xff80000099b37808 */ /* 0x000fe40004800000 */
[----:B------:R-:W-:-:S02]  /*6d30*/  FSEL R225, R155, -INF , !P0 ;  /* 0xff8000009be17808 */ /* 0x000fc40004000000 */
[----:B------:R-:W-:Y:S02]  /*6d40*/  FSEL R207, R105, -INF , !P0 ;  /* 0xff80000069cf7808 */ /* 0x000fe40004000000 */
[-C--:B------:R-:W-:Y:S02]  /*6d50*/  ISETP.GE.AND P1, PT, R30, R41.reuse, PT ;  /* 0x000000291e00720c */ /* 0x080fe40003f26270 */
[----:B------:R-:W-:Y:S02]  /*6d60*/  ISETP.GE.AND P0, PT, R28, R41, PT ;  /* 0x000000291c00720c */ /* 0x000fe40003f06270 */
[----:B------:R-:W-:Y:S02]  /*6d70*/  IABS R30, R33 ;  /* 0x00000021001e7213 */ /* 0x000fe40000000000 */
[----:B------:R-:W-:Y:S02]  /*6d80*/  IABS R28, R32 ;  /* 0x00000020001c7213 */ /* 0x000fe40000000000 */
[----:B------:R-:W-:-:S02]  /*6d90*/  IABS R26, R26 ;  /* 0x0000001a001a7213 */ /* 0x000fc40000000000 */
[----:B------:R-:W-:Y:S02]  /*6da0*/  IABS R22, R22 ;  /* 0x0000001600167213 */ /* 0x000fe40000000000 */
[----:B------:R-:W-:Y:S02]  /*6db0*/  I2FP.F32.S32 R30, R30 ;  /* 0x0000001e001e7245 */ /* 0x000fe40000201400 */
[----:B------:R-:W-:Y:S02]  /*6dc0*/  I2FP.F32.S32 R28, R28 ;  /* 0x0000001c001c7245 */ /* 0x000fe40000201400 */
[----:B------:R-:W-:Y:S01]  /*6dd0*/  I2FP.F32.S32 R26, R26 ;  /* 0x0000001a001a7245 */ /* 0x000fe20000201400 */
[C---:B------:R-:W-:Y:S01]  /*6de0*/  FFMA.FTZ R35, -R0.reuse, R30, R35 ;  /* 0x0000001e00237223 */ /* 0x040fe20000010123 */
[----:B------:R-:W-:Y:S01]  /*6df0*/  I2FP.F32.S32 R22, R22 ;  /* 0x0000001600167245 */ /* 0x000fe20000201400 */
[C---:B------:R-:W-:Y:S01]  /*6e00*/  FFMA.FTZ R21, -R0.reuse, R28, R21 ;  /* 0x0000001c00157223 */ /* 0x040fe20000010115 */
[----:B------:R-:W-:Y:S01]  /*6e10*/  IABS R24, R24 ;  /* 0x0000001800187213 */ /* 0x000fe20000000000 */
[C---:B------:R-:W-:Y:S01]  /*6e20*/  FFMA.FTZ R25, -R0.reuse, R26, R25 ;  /* 0x0000001a00197223 */ /* 0x040fe20000010119 */
[----:B------:R-:W-:Y:S01]  /*6e30*/  FSEL R191, R121, -INF , !P5 ;  /* 0xff80000079bf7808 */ /* 0x000fe20006800000 */
[----:B------:R-:W-:Y:S01]  /*6e40*/  FFMA.FTZ R93, -R0, R22, R93 ;  /* 0x00000016005d7223 */ /* 0x000fe2000001015d */
[----:B------:R-:W-:Y:S01]  /*6e50*/  FSEL R205, R35, -INF , !P5 ;  /* 0xff80000023cd7808 */ /* 0x000fe20006800000 */
[----:B------:R-:W-:Y:S01]  /*6e60*/  IMAD.IADD R22, R95, 0x1, -R16 ;  /* 0x000000015f167824 */ /* 0x000fe200078e0a10 */
[----:B------:R-:W-:Y:S01]  /*6e70*/  FSEL R199, R21, -INF , !P4 ;  /* 0xff80000015c77808 */ /* 0x000fe20006000000 */
[----:B------:R-:W-:Y:S01]  /*6e80*/  IMAD.IADD R21, R95, 0x1, -R14 ;  /* 0x000000015f157824 */ /* 0x000fe200078e0a0e */
[----:B------:R-:W-:-:S02]  /*6e90*/  I2FP.F32.S32 R24, R24 ;  /* 0x0000001800187245 */ /* 0x000fc40000201400 */
[-C--:B------:R-:W-:Y:S01]  /*6ea0*/  ISETP.GE.AND P5, PT, R16, R41.reuse, PT ;  /* 0x000000291000720c */ /* 0x080fe20003fa6270 */
[----:B------:R-:W-:Y:S01]  /*6eb0*/  IMAD.IADD R16, R95, 0x1, -R12 ;  /* 0x000000015f107824 */ /* 0x000fe200078e0a0c */
[----:B------:R-:W-:Y:S02]  /*6ec0*/  FSEL R215, R107, -INF , !P4 ;  /* 0xff8000006bd77808 */ /* 0x000fe40006000000 */
[-C--:B------:R-:W-:Y:S01]  /*6ed0*/  ISETP.GE.AND P4, PT, R14, R41.reuse, PT ;  /* 0x000000290e00720c */ /* 0x080fe20003f86270 */
[----:B------:R-:W-:Y:S01]  /*6ee0*/  IMAD.IADD R14, R95, 0x1, -R20 ;  /* 0x000000015f0e7824 */ /* 0x000fe200078e0a14 */
[----:B------:R-:W-:Y:S02]  /*6ef0*/  FSEL R193, R157, -INF , !P3 ;  /* 0xff8000009dc17808 */ /* 0x000fe40005800000 */
[----:B------:R-:W-:Y:S02]  /*6f00*/  FSEL R195, R25, -INF , !P3 ;  /* 0xff80000019c37808 */ /* 0x000fe40005800000 */
[----:B------:R-:W-:Y:S01]  /*6f10*/  ISETP.GE.AND P3, PT, R12, R41, PT ;  /* 0x000000290c00720c */ /* 0x000fe20003f66270 */
[----:B------:R-:W-:Y:S01]  /*6f20*/  IMAD.IADD R12, R95, 0x1, -R18 ;  /* 0x000000015f0c7824 */ /* 0x000fe200078e0a12 */
[----:B------:R-:W-:-:S02]  /*6f30*/  FSEL R201, R161, -INF , !P0 ;  /* 0xff800000a1c97808 */ /* 0x000fc40004000000 */
[----:B------:R-:W-:Y:S01]  /*6f40*/  FSEL R185, R93, -INF , !P0 ;  /* 0xff8000005db97808 */ /* 0x000fe20004000000 */
[----:B------:R-:W-:Y:S01]  /*6f50*/  FFMA.FTZ R27, -R0, R24, R27 ;  /* 0x00000018001b7223 */ /* 0x000fe2000001011b */
[----:B------:R-:W-:Y:S02]  /*6f60*/  ISETP.GE.AND P0, PT, R18, R41, PT ;  /* 0x000000291200720c */ /* 0x000fe40003f06270 */
[----:B------:R-:W-:Y:S02]  /*6f70*/  IABS R18, R21 ;  /* 0x0000001500127213 */ /* 0x000fe40000000000 */
[----:B------:R-:W-:Y:S02]  /*6f80*/  IABS R16, R16 ;  /* 0x0000001000107213 */ /* 0x000fe40000000000 */
[----:B------:R-:W-:Y:S02]  /*6f90*/  IABS R14, R14 ;  /* 0x0000000e000e7213 */ /* 0x000fe40000000000 */
[----:B------:R-:W-:-:S02]  /*6fa0*/  I2FP.F32.S32 R18, R18 ;  /* 0x0000001200127245 */ /* 0x000fc40000201400 */
[----:B------:R-:W-:Y:S02]  /*6fb0*/  FSEL R203, R159, -INF , !P1 ;  /* 0xff8000009fcb7808 */ /* 0x000fe40004800000 */
[----:B------:R-:W-:Y:S02]  /*6fc0*/  FSEL R187, R27, -INF , !P1 ;  /* 0xff8000001bbb7808 */ /* 0x000fe40004800000 */
[----:B------:R-:W-:Y:S02]  /*6fd0*/  I2FP.F32.S32 R16, R16 ;  /* 0x0000001000107245 */ /* 0x000fe40000201400 */
[----:B------:R-:W-:Y:S02]  /*6fe0*/  ISETP.GE.AND P1, PT, R20, R41, PT ;  /* 0x000000291400720c */ /* 0x000fe40003f26270 */
[----:B------:R-:W-:Y:S02]  /*6ff0*/  I2FP.F32.S32 R14, R14 ;  /* 0x0000000e000e7245 */ /* 0x000fe40000201400 */
[----:B------:R-:W-:Y:S01]  /*7000*/  IABS R20, R22 ;  /* 0x0000001600147213 */ /* 0x000fe20000000000 */
[C---:B------:R-:W-:Y:S01]  /*7010*/  FFMA.FTZ R5, -R0.reuse, R18, R5 ;  /* 0x0000001200057223 */ /* 0x040fe20000010105 */
[C---:B------:R-:W-:Y:S01]  /*7020*/  FFMA.FTZ R31, -R0.reuse, R16, R31 ;  /* 0x00000010001f7223 */ /* 0x040fe2000001011f */
[----:B------:R-:W-:Y:S01]  /*7030*/  FFMA.FTZ R65, -R0, R14, R65 ;  /* 0x0000000e00417223 */ /* 0x000fe20000010141 */
[----:B------:R-:W-:Y:S01]  /*7040*/  I2FP.F32.S32 R20, R20 ;  /* 0x0000001400147245 */ /* 0x000fe20000201400 */
[----:B------:R-:W-:-:S02]  /*7050*/  VIADD R18, R6, 0x69 ;  /* 0x0000006906127836 */ /* 0x000fc40000000000 */
[C---:B------:R-:W-:Y:S02]  /*7060*/  VIADD R16, R6.reuse, 0x70 ;  /* 0x0000007006107836 */ /* 0x040fe40000000000 */
[----:B------:R-:W-:Y:S01]  /*7070*/  VIADD R14, R6, 0x71 ;  /* 0x00000071060e7836 */ /* 0x000fe20000000000 */
[----:B------:R-:W-:Y:S01]  /*7080*/  FSEL R181, R5, -INF , !P4 ;  /* 0xff80000005b57808 */ /* 0x000fe20006000000 */
[----:B------:R-:W-:Y:S01]  /*7090*/  IMAD.IADD R5, R4, 0x1, -R18 ;  /* 0x0000000104057824 */ /* 0x000fe200078e0a12 */
[----:B------:R-:W-:Y:S01]  /*70a0*/  FSEL R189, R189, -INF , !P4 ;  /* 0xff800000bdbd7808 */ /* 0x000fe20006000000 */
[----:B------:R-:W-:Y:S01]  /*70b0*/  FFMA.FTZ R89, -R0, R20, R89 ;  /* 0x0000001400597223 */ /* 0x000fe20000010159 */
[-C--:B------:R-:W-:Y:S01]  /*70c0*/  ISETP.GE.AND P4, PT, R16, R41.reuse, PT ;  /* 0x000000291000720c */ /* 0x080fe20003f86270 */
[C---:B------:R-:W-:Y:S01]  /*70d0*/  IMAD.IADD R21, R4.reuse, 0x1, -R16 ;  /* 0x0000000104157824 */ /* 0x040fe200078e0a10 */
[----:B------:R-:W-:Y:S01]  /*70e0*/  FSEL R171, R171, -INF , !P3 ;  /* 0xff800000abab7808 */ /* 0x000fe20005800000 */
[----:B------:R-:W-:Y:S01]  /*70f0*/  IMAD.IADD R20, R4, 0x1, -R14 ;  /* 0x0000000104147824 */ /* 0x000fe200078e0a0e */
[----:B------:R-:W-:Y:S01]  /*7100*/  FSEL R163, R31, -INF , !P3 ;  /* 0xff8000001fa37808 */ /* 0x000fe20005800000 */
[C---:B------:R-:W-:Y:S01]  /*7110*/  IMAD.IADD R16, R95.reuse, 0x1, -R16 ;  /* 0x000000015f107824 */ /* 0x040fe200078e0a10 */
[----:B------:R-:W-:Y:S01]  /*7120*/  ISETP.GE.AND P3, PT, R14, R41, PT ;  /* 0x000000290e00720c */ /* 0x000fe20003f66270 */
[----:B------:R-:W-:Y:S01]  /*7130*/  IMAD.IADD R14, R95, 0x1, -R14 ;  /* 0x000000015f0e7824 */ /* 0x000fe200078e0a0e */
[----:B------:R-:W-:-:S02]  /*7140*/  FMNMX3.FTZ R24, R91, R87, R10, !PT ;  /* 0x000000575b187276 */ /* 0x000fc4000781000a */
[----:B------:R-:W-:Y:S02]  /*7150*/  IABS R5, R5 ;  /* 0x0000000500057213 */ /* 0x000fe40000000000 */
[----:B------:R-:W-:Y:S02]  /*7160*/  IABS R25, R16 ;  /* 0x0000001000197213 */ /* 0x000fe40000000000 */
[----:B------:R-:W-:Y:S02]  /*7170*/  FSEL R197, R197, -INF , !P5 ;  /* 0xff800000c5c57808 */ /* 0x000fe40006800000 */
[----:B------:R-:W-:Y:S02]  /*7180*/  FSEL R183, R89, -INF , !P5 ;  /* 0xff80000059b77808 */ /* 0x000fe40006800000 */
[----:B------:R-:W-:Y:S02]  /*7190*/  FMNMX3.FTZ R24, R24, R45, R29, !PT ;  /* 0x0000002d18187276 */ /* 0x000fe4000781001d */
[----:B------:R-:W-:-:S02]  /*71a0*/  IABS R16, R14 ;  /* 0x0000000e00107213 */ /* 0x000fc40000000000 */
[----:B------:R-:W-:Y:S01]  /*71b0*/  ISETP.GE.AND P5, PT, R18, R41, PT ;  /* 0x000000291200720c */ /* 0x000fe20003fa6270 */
[----:B------:R-:W-:Y:S01]  /*71c0*/  IMAD.IADD R18, R95, 0x1, -R18 ;  /* 0x000000015f127824 */ /* 0x000fe200078e0a12 */
[----:B------:R-:W-:Y:S02]  /*71d0*/  I2FP.F32.S32 R5, R5 ;  /* 0x0000000500057245 */ /* 0x000fe40000201400 */
[----:B------:R-:W-:Y:S02]  /*71e0*/  FMNMX3.FTZ R14, R8, R75, R61, !PT ;  /* 0x0000004b080e7276 */ /* 0x000fe4000781003d */
[----:B------:R-:W-:Y:S01]  /*71f0*/  FMNMX3.FTZ R24, R24, R23, R19, !PT ;  /* 0x0000001718187276 */ /* 0x000fe20007810013 */
[----:B------:R-:W-:Y:S01]  /*7200*/  FFMA.FTZ R5, -R0, R5, R7 ;  /* 0x0000000500057223 */ /* 0x000fe20000010107 */
[----:B------:R-:W-:Y:S02]  /*7210*/  FMNMX3.FTZ R14, R14, R55, R9, !PT ;  /* 0x000000370e0e7276 */ /* 0x000fe40007810009 */
[----:B------:R-:W-:-:S02]  /*7220*/  IABS R7, R18 ;  /* 0x0000001200077213 */ /* 0x000fc40000000000 */
[----:B------:R-:W-:Y:S02]  /*7230*/  FMNMX3.FTZ R18, R24, R11, R36, !PT ;  /* 0x0000000b18127276 */ /* 0x000fe40007810024 */
[----:B------:R-:W-:Y:S02]  /*7240*/  FMNMX3.FTZ R14, R14, R17, R13, !PT ;  /* 0x000000110e0e7276 */ /* 0x000fe4000781000d */
[----:B------:R-:W-:Y:S02]  /*7250*/  IABS R12, R12 ;  /* 0x0000000c000c7213 */ /* 0x000fe40000000000 */
[----:B------:R-:W-:Y:S02]  /*7260*/  FMNMX3.FTZ R18, R18, R251, R53, !PT ;  /* 0x000000fb12127276 */ /* 0x000fe40007810035 */
[----:B------:R-:W-:Y:S02]  /*7270*/  FMNMX3.FTZ R14, R14, R15, R51, !PT ;  /* 0x0000000f0e0e7276 */ /* 0x000fe40007810033 */
[----:B------:R-:W-:-:S02]  /*7280*/  I2FP.F32.S32 R12, R12 ;  /* 0x0000000c000c7245 */ /* 0x000fc40000201400 */
[----:B------:R-:W-:Y:S02]  /*7290*/  FMNMX3.FTZ R18, R18, R49, R249, !PT ;  /* 0x0000003112127276 */ /* 0x000fe400078100f9 */
[----:B------:R-:W-:Y:S01]  /*72a0*/  FMNMX3.FTZ R14, R14, R47, R39, !PT ;  /* 0x0000002f0e0e7276 */ /* 0x000fe20007810027 */
[----:B------:R-:W-:Y:S01]  /*72b0*/  FFMA.FTZ R71, -R0, R12, R71 ;  /* 0x0000000c00477223 */ /* 0x000fe20000010147 */
[----:B------:R-:W-:Y:S01]  /*72c0*/  VIADD R12, R6, 0x78 ;  /* 0x00000078060c7836 */ /* 0x000fe20000000000 */
[----:B------:R-:W-:Y:S01]  /*72d0*/  FMNMX3.FTZ R18, R18, R247, R175, !PT ;  /* 0x000000f712127276 */ /* 0x000fe200078100af */
[----:B------:R-:W-:Y:S01]  /*72e0*/  VIADD R6, R6, 0x79 ;  /* 0x0000007906067836 */ /* 0x000fe20000000000 */
[----:B------:R-:W-:Y:S01]  /*72f0*/  FMNMX3.FTZ R14, R14, R37, R245, !PT ;  /* 0x000000250e0e7276 */ /* 0x000fe200078100f5 */
[----:B------:R-:W-:Y:S01]  /*7300*/  IMAD.IADD R22, R4, 0x1, -R12 ;  /* 0x0000000104167824 */ /* 0x000fe200078e0a0c */
[----:B------:R-:W-:Y:S01]  /*7310*/  FMNMX3.FTZ R18, R18, R173, R225, !PT ;  /* 0x000000ad12127276 */ /* 0x000fe200078100e1 */
[----:B------:R-:W-:Y:S01]  /*7320*/  IMAD.IADD R4, R4, 0x1, -R6 ;  /* 0x0000000104047824 */ /* 0x000fe200078e0a06 */
[----:B------:R-:W-:-:S02]  /*7330*/  FMNMX3.FTZ R14, R14, R177, R233, !PT ;  /* 0x000000b10e0e7276 */ /* 0x000fc400078100e9 */
[----:B------:R-:W-:Y:S02]  /*7340*/  FMNMX3.FTZ R18, R18, R191, R215, !PT ;  /* 0x000000bf12127276 */ /* 0x000fe400078100d7 */
[----:B------:R-:W-:Y:S02]  /*7350*/  FMNMX3.FTZ R14, R14, R179, R207, !PT ;  /* 0x000000b30e0e7276 */ /* 0x000fe400078100cf */
[----:B------:R-:W-:Y:S02]  /*7360*/  IABS R21, R21 ;  /* 0x0000001500157213 */ /* 0x000fe40000000000 */
[----:B------:R-:W-:Y:S02]  /*7370*/  IABS R4, R4 ;  /* 0x0000000400047213 */ /* 0x000fe40000000000 */
[----:B------:R-:W-:Y:S02]  /*7380*/  FSEL R169, R169, -INF , !P1 ;  /* 0xff800000a9a97808 */ /* 0x000fe40004800000 */
[----:B------:R-:W-:-:S02]  /*7390*/  FSEL R161, R65, -INF , !P1 ;  /* 0xff80000041a17808 */ /* 0x000fc40004800000 */
[----:B------:R-:W-:Y:S01]  /*73a0*/  FMNMX3.FTZ R18, R18, R193, R203, !PT ;  /* 0x000000c112127276 */ /* 0x000fe200078100cb */
[----:B------:R-:W-:Y:S01]  /*73b0*/  IMAD.MOV.U32 R24, RZ, RZ, R25 ;  /* 0x000000ffff187224 */ /* 0x000fe200078e0019 */
[----:B------:R-:W-:Y:S01]  /*73c0*/  ISETP.GE.AND P1, PT, R12, R41, PT ;  /* 0x000000290c00720c */ /* 0x000fe20003f26270 */
[----:B------:R-:W-:Y:S01]  /*73d0*/  IMAD.IADD R12, R95, 0x1, -R12 ;  /* 0x000000015f0c7824 */ /* 0x000fe200078e0a0c */
[----:B------:R-:W-:Y:S02]  /*73e0*/  FMNMX3.FTZ R14, R14, R205, R199, !PT ;  /* 0x000000cd0e0e7276 */ /* 0x000fe400078100c7 */
[----:B------:R-:W-:Y:S02]  /*73f0*/  IABS R20, R20 ;  /* 0x0000001400147213 */ /* 0x000fe40000000000 */
[----:B------:R-:W-:Y:S02]  /*7400*/  IABS R22, R22 ;  /* 0x0000001600167213 */ /* 0x000fe40000000000 */
[----:B------:R-:W-:-:S02]  /*7410*/  I2FP.F32.S32 R21, R21 ;  /* 0x0000001500157245 */ /* 0x000fc40000201400 */
[----:B------:R-:W-:Y:S02]  /*7420*/  I2FP.F32.S32 R4, R4 ;  /* 0x0000000400047245 */ /* 0x000fe40000201400 */
[----:B------:R-:W-:Y:S02]  /*7430*/  FSEL R167, R167, -INF , !P0 ;  /* 0xff800000a7a77808 */ /* 0x000fe40004000000 */
[----:B------:R-:W-:Y:S02]  /*7440*/  FSEL R159, R71, -INF , !P0 ;  /* 0xff800000479f7808 */ /* 0x000fe40004000000 */
[----:B------:R-:W-:Y:S02]  /*7450*/  FMNMX3.FTZ R18, R18, R201, R197, !PT ;  /* 0x000000c912127276 */ /* 0x000fe400078100c5 */
[----:B------:R-:W-:Y:S01]  /*7460*/  ISETP.GE.AND P0, PT, R6, R41, PT ;  /* 0x000000290600720c */ /* 0x000fe20003f06270 */
[----:B------:R-:W-:Y:S01]  /*7470*/  IMAD.IADD R6, R95, 0x1, -R6 ;  /* 0x000000015f067824 */ /* 0x000fe200078e0a06 */
[----:B------:R-:W-:-:S02]  /*7480*/  I2FP.F32.S32 R7, R7 ;  /* 0x0000000700077245 */ /* 0x000fc40000201400 */
[----:B------:R-:W-:Y:S01]  /*7490*/  FMNMX3.FTZ R14, R14, R195, R187, !PT ;  /* 0x000000c30e0e7276 */ /* 0x000fe200078100bb */
[C---:B------:R-:W-:Y:S01]  /*74a0*/  FFMA.FTZ R21, -R0.reuse, R21, R69 ;  /* 0x0000001500157223 */ /* 0x040fe20000010145 */
[----:B------:R-:W-:Y:S01]  /*74b0*/  I2FP.F32.S32 R20, R20 ;  /* 0x0000001400147245 */ /* 0x000fe20000201400 */
[----:B------:R-:W-:Y:S01]  /*74c0*/  FFMA.FTZ R4, -R0, R4, R85 ;  /* 0x0000000400047223 */ /* 0x000fe20000010155 */
[----:B------:R-:W-:Y:S02]  /*74d0*/  I2FP.F32.S32 R22, R22 ;  /* 0x0000001600167245 */ /* 0x000fe40000201400 */
[----:B------:R-:W-:Y:S02]  /*74e0*/  I2FP.F32.S32 R24, R24 ;  /* 0x0000001800187245 */ /* 0x000fe40000201400 */
[----:B------:R-:W-:Y:S02]  /*74f0*/  IABS R12, R12 ;  /* 0x0000000c000c7213 */ /* 0x000fe40000000000 */
[----:B------:R-:W-:Y:S01]  /*7500*/  FMNMX3.FTZ R18, R18, R189, R171, !PT ;  /* 0x000000bd12127276 */ /* 0x000fe200078100ab */
[----:B------:R-:W-:Y:S01]  /*7510*/  FFMA.FTZ R67, -R0, R7, R67 ;  /* 0x0000000700437223 */ /* 0x000fe20000010143 */
[----:B------:R-:W-:Y:S01]  /*7520*/  FMNMX3.FTZ R14, R14, R185, R183, !PT ;  /* 0x000000b90e0e7276 */ /* 0x000fe200078100b7 */
[C---:B------:R-:W-:Y:S01]  /*7530*/  FFMA.FTZ R20, -R0.reuse, R20, R63 ;  /* 0x0000001400147223 */ /* 0x040fe2000001013f */
[C---:B------:R-:W-:Y:S01]  /*7540*/  FFMA.FTZ R22, -R0.reuse, R22, R83 ;  /* 0x0000001600167223 */ /* 0x040fe20000010153 */
[----:B------:R-:W-:Y:S01]  /*7550*/  I2FP.F32.S32 R16, R16 ;  /* 0x0000001000107245 */ /* 0x000fe20000201400 */
[----:B------:R-:W-:Y:S01]  /*7560*/  FFMA.FTZ R77, -R0, R24, R77 ;  /* 0x00000018004d7223 */ /* 0x000fe2000001014d */
[----:B------:R-:W-:-:S02]  /*7570*/  IABS R6, R6 ;  /* 0x0000000600067213 */ /* 0x000fc40000000000 */
[----:B------:R-:W-:Y:S02]  /*7580*/  I2FP.F32.S32 R7, R12 ;  /* 0x0000000c00077245 */ /* 0x000fe40000201400 */
[----:B------:R-:W-:Y:S02]  /*7590*/  FSEL R165, R5, -INF , !P5 ;  /* 0xff80000005a57808 */ /* 0x000fe40006800000 */
[----:B------:R-:W-:Y:S02]  /*75a0*/  FSEL R155, R21, -INF , !P4 ;  /* 0xff800000159b7808 */ /* 0x000fe40006000000 */
[----:B------:R-:W-:Y:S02]  /*75b0*/  FMNMX3.FTZ R18, R18, R169, R167, !PT ;  /* 0x000000a912127276 */ /* 0x000fe400078100a7 */
[----:B------:R-:W-:Y:S02]  /*75c0*/  FSEL R149, R4, -INF , !P0 ;  /* 0xff80000004957808 */ /* 0x000fe40004000000 */
[----:B------:R-:W-:Y:S01]  /*75d0*/  FMNMX3.FTZ R4, R14, R181, R163, !PT ;  /* 0x000000b50e047276 */ /* 0x000fe200078100a3 */
[C---:B------:R-:W-:Y:S01]  /*75e0*/  FFMA.FTZ R16, -R0.reuse, R16, R81 ;  /* 0x0000001000107223 */ /* 0x040fe20000010151 */
[----:B------:R-:W-:Y:S01]  /*75f0*/  I2FP.F32.S32 R6, R6 ;  /* 0x0000000600067245 */ /* 0x000fe20000201400 */
[----:B------:R-:W-:Y:S01]  /*7600*/  FFMA.FTZ R7, -R0, R7, R73 ;  /* 0x0000000700077223 */ /* 0x000fe20000010149 */
[----:B------:R-:W-:-:S02]  /*7610*/  FSEL R153, R20, -INF , !P3 ;  /* 0xff80000014997808 */ /* 0x000fc40005800000 */
[----:B------:R-:W-:Y:S02]  /*7620*/  FSEL R151, R22, -INF , !P1 ;  /* 0xff80000016977808 */ /* 0x000fe40004800000 */
[----:B------:R-:W-:Y:S02]  /*7630*/  FMNMX3.FTZ R18, R18, R165, R155, !PT ;  /* 0x000000a512127276 */ /* 0x000fe4000781009b */
[----:B------:R-:W-:Y:S02]  /*7640*/  FSEL R157, R67, -INF , !P5 ;  /* 0xff800000439d7808 */ /* 0x000fe40006800000 */
[----:B------:R-:W-:Y:S02]  /*7650*/  FSEL R147, R77, -INF , !P4 ;  /* 0xff8000004d937808 */ /* 0x000fe40006000000 */
[----:B------:R-:W-:Y:S01]  /*7660*/  FMNMX3.FTZ R4, R4, R161, R159, !PT ;  /* 0x000000a104047276 */ /* 0x000fe2000781009f */
[----:B------:R-:W-:Y:S01]  /*7670*/  FFMA.FTZ R79, -R0, R6, R79 ;  /* 0x00000006004f7223 */ /* 0x000fe2000001014f */
        /* <DEDUP_REMOVED lines=16> */
[----:B------:R-:W-:Y:S01]  /*7780*/  IMAD.IADD R140, R116, 0x1, R67 ;  /* 0x00000001748c7824 */ /* 0x000fe200078e0243 */
[----:B------:R-:W-:Y:S01]  /*7790*/  LDSM.16.MT88.4 R124, [R67+0xc000] ;  /* 0x00c00000437c783b */ /* 0x000fe20000004200 */
[----:B-1----:R-:W-:Y:S02]  /*77a0*/  FMNMX.FTZ R135, R4, R135, !PT ;  /* 0x0000008704877209 */ /* 0x002fe40007810000 */
[----:B---3--:R-:W-:-:S03]  /*77b0*/  FMNMX.FTZ R134, R5, R134, !PT ;  /* 0x0000008605867209 */ /* 0x008fc60007810000 */
[----:B--2---:R-:W-:Y:S01]  /*77c0*/  FMUL.FTZ R142, R139, R135 ;  /* 0x000000878b8e7220 */ /* 0x004fe20000410000 */
[----:B------:R-:W-:Y:S01]  /*77d0*/  FSETP.NEU.FTZ.AND P0, PT, R135, -INF , PT ;  /* 0xff8000008700780b */ /* 0x000fe20003f1d000 */
[----:B------:R-:W1:Y:S01]  /*77e0*/  LDSM.16.MT88.4 R4, [R140+0xc000] ;  /* 0x00c000008c04783b */ /* 0x000e620000004200 */
[----:B------:R-:W-:Y:S02]  /*77f0*/  FMUL.FTZ R138, R139, R134 ;  /* 0x000000868b8a7220 */ /* 0x000fe40000410000 */
[----:B------:R-:W-:Y:S01]  /*7800*/  FSEL R142, R142, RZ, P0 ;  /* 0x000000ff8e8e7208 */ /* 0x000fe20000000000 */
[C---:B------:R-:W-:Y:S01]  /*7810*/  VIADD R12, R67.reuse, 0xc000 ;  /* 0x0000c000430c7836 */ /* 0x040fe20000000000 */
[----:B------:R-:W-:Y:S01]  /*7820*/  FSETP.NEU.FTZ.AND P0, PT, R134, -INF , PT ;  /* 0xff8000008600780b */ /* 0x000fe20003f1d000 */
[----:B------:R-:W-:Y:S01]  /*7830*/  VIADD R50, R67, 0xc040 ;  /* 0x0000c04043327836 */ /* 0x000fe20000000000 */
[----:B------:R-:W-:Y:S02]  /*7840*/  LDSM.16.MT88.4 R92, [R67+0x10000] ;  /* 0x01000000435c783b */ /* 0x000fe40000004200 */
[----:B------:R-:W-:Y:S01]  /*7850*/  FSEL R138, R138, RZ, P0 ;  /* 0x000000ff8a8a7208 */ /* 0x000fe20000000000 */
        /* <DEDUP_REMOVED lines=9> */
[----:B------:R-:W-:Y:S01]  /*78f0*/  @P2 VIADD R50, R12, 0xffffffc0 ;  /* 0xffffffc00c322836 */ /* 0x000fe20000000000 */
[----:B------:R-:W-:Y:S02]  /*7900*/  LDSM.16.MT88.4 R84, [R140+0x10000] ;  /* 0x010000008c54783b */ /* 0x000fe40000004200 */
[----:B------:R-:W2:Y:S02]  /*7910*/  MUFU.EX2 R136, R136 ;  /* 0x0000008800887308 */ /* 0x000ea40000000800 */
[----:B------:R-:W-:Y:S02]  /*7920*/  LDSM.16.MT88.4 R32, [R140+0xc800] ;  /* 0x00c800008c20783b */ /* 0x000fe40000004200 */
[----:B------:R-:W-:Y:S02]  /*7930*/  MUFU.EX2 R66, R66 ;  /* 0x0000004200427308 */ /* 0x000fe40000000800 */
[----:B------:R-:W-:Y:S02]  /*7940*/  LDSM.16.MT88.4 R24, [R67+0xc800] ;  /* 0x00c800004318783b */ /* 0x000fe40000004200 */
[----:B------:R-:W3:Y:S04]  /*7950*/  MUFU.EX2 R65, R65 ;  /* 0x0000004100417308 */ /* 0x000ee80000000800 */
[----:B------:R-:W-:Y:S04]  /*7960*/  MUFU.EX2 R133, R133 ;  /* 0x0000008500857308 */ /* 0x000fe80000000800 */
[----:B------:R-:W4:Y:S04]  /*7970*/  MUFU.EX2 R132, R132 ;  /* 0x0000008400847308 */ /* 0x000f280000000800 */
[----:B------:R-:W-:Y:S04]  /*7980*/  MUFU.EX2 R64, R64 ;  /* 0x0000004000407308 */ /* 0x000fe80000000800 */
[----:B------:R-:W5:Y:S01]  /*7990*/  MUFU.EX2 R63, R63 ;  /* 0x0000003f003f7308 */ /* 0x000f620000000800 */
[----:B------:R-:W-:Y:S01]  /*79a0*/  IMAD.IADD R45, R116, 0x1, R50 ;  /* 0x00000001742d7824 */ /* 0x000fe200078e0232 */
[----:B--2---:R-:W-:Y:S01]  /*79b0*/  F2FP.BF16.F32.PACK_AB R68, R136, R137 ;  /* 0x000000898844723e */ /* 0x004fe200000010ff */
[----:B------:R-:W-:Y:S04]  /*79c0*/  LDSM.16.MT88.4 R108, [R50] ;  /* 0x00000000326c783b */ /* 0x000fe80000004200 */
[----:B------:R-:W2:Y:S01]  /*79d0*/  LDSM.16.MT88.4 R100, [R45] ;  /* 0x000000002d64783b */ /* 0x000ea20000004200 */
[----:B---3--:R-:W-:-:S02]  /*79e0*/  F2FP.BF16.F32.PACK_AB R70, R65, R66 ;  /* 0x000000424146723e */ /* 0x008fc400000010ff */
[----:B----4-:R-:W-:Y:S01]  /*79f0*/  F2FP.BF16.F32.PACK_AB R69, R132, R133 ;  /* 0x000000858445723e */ /* 0x010fe200000010ff */
[----:B------:R-:W3:Y:S01]  /*7a00*/  LDSM.16.MT88.4 R76, [R50+0x4000] ;  /* 0x00400000324c783b */ /* 0x000ee20000004200 */
[----:B-----5:R-:W-:-:S07]  /*7a10*/  F2FP.BF16.F32.PACK_AB R71, R63, R64 ;  /* 0x000000403f47723e */ /* 0x020fce00000010ff */
[C---:B-1----:R-:W-:Y:S08]  /*7a20*/  HMMA.16816.F32.BF16 R120, R68.reuse, R4, RZ ;  /* 0x000000044478723c */ /* 0x042ff000000418ff */
[----:B------:R-:W-:Y:S01]  /*7a30*/  HMMA.16816.F32.BF16 R116, R68, R6, RZ ;  /* 0x000000064474723c */ /* 0x000fe200000418ff */
[----:B------:R-:W1:Y:S01]  /*7a40*/  LDSM.16.MT88.4 R4, [R45+0x4000] ;  /* 0x004000002d04783b */ /* 0x000e620000004200 */
[-C--:B------:R-:W-:Y:S01]  /*7a50*/  FFMA.FTZ R57, R11, R139.reuse, -R142 ;  /* 0x0000008b0b397223 */ /* 0x080fe2000001088e */
[----:B------:R-:W-:-:S02]  /*7a60*/  FFMA.FTZ R60, R9, R139, -R138 ;  /* 0x0000008b093c7223 */ /* 0x000fc4000001088a */
[----:B------:R-:W4:Y:S01]  /*7a70*/  LDSM.16.MT88.4 R8, [R45+0x800] ;  /* 0x000800002d08783b */ /* 0x000f220000004200 */
[-CC-:B------:R-:W-:Y:S01]  /*7a80*/  FFMA.FTZ R62, R29, R139.reuse, -R142.reuse ;  /* 0x0000008b1d3e7223 */ /* 0x180fe2000001088e */
[-CC-:B------:R-:W-:Y:S01]  /*7a90*/  FFMA.FTZ R61, R23, R139.reuse, -R142.reuse ;  /* 0x0000008b173d7223 */ /* 0x180fe2000001088e */
[-C--:B------:R-:W-:Y:S01]  /*7aa0*/  FFMA.FTZ R58, R19, R139.reuse, -R142 ;  /* 0x0000008b133a7223 */ /* 0x080fe2000001088e */
[-CC-:B------:R-:W-:Y:S01]  /*7ab0*/  FFMA.FTZ R59, R17, R139.reuse, -R138.reuse ;  /* 0x0000008b113b7223 */ /* 0x180fe2000001088a */
[-CC-:B------:R-:W-:Y:S01]  /*7ac0*/  FFMA.FTZ R56, R13, R139.reuse, -R138.reuse ;  /* 0x0000008b0d387223 */ /* 0x180fe2000001088a */
[----:B------:R-:W-:Y:S01]  /*7ad0*/  FFMA.FTZ R55, R15, R139, -R138 ;  /* 0x0000008b0f377223 */ /* 0x000fe2000001088a */
[----:B------:R-:W-:Y:S01]  /*7ae0*/  MUFU.EX2 R62, R62 ;  /* 0x0000003e003e7308 */ /* 0x000fe20000000800 */
[----:B------:R-:W5:Y:S03]  /*7af0*/  LDSM.16.MT88.4 R12, [R50+0x4800] ;  /* 0x00480000320c783b */ /* 0x000f660000004200 */
[----:B------:R-:W1:Y:S01]  /*7b00*/  MUFU.EX2 R61, R61 ;  /* 0x0000003d003d7308 */ /* 0x000e620000000800 */
[C---:B--2---:R-:W-:Y:S01]  /*7b10*/  HMMA.16816.F32.BF16 R104, R68.reuse, R100, RZ ;  /* 0x000000644468723c */ /* 0x044fe200000418ff */
[----:B------:R-:W2:Y:S02]  /*7b20*/  LDSM.16.MT88.4 R16, [R67+0x10800] ;  /* 0x010800004310783b */ /* 0x000ea40000004200 */
[----:B------:R-:W-:Y:S02]  /*7b30*/  MUFU.EX2 R58, R58 ;  /* 0x0000003a003a7308 */ /* 0x000fe40000000800 */
[----:B------:R-:W-:Y:S02]  /*7b40*/  LDSM.16.MT88.4 R28, [R140+0x10800] ;  /* 0x010800008c1c783b */ /* 0x000fe40000004200 */
[----:B------:R-:W-:Y:S01]  /*7b50*/  MUFU.EX2 R57, R57 ;  /* 0x0000003900397308 */ /* 0x000fe20000000800 */
[C---:B------:R-:W-:Y:S01]  /*7b60*/  HMMA.16816.F32.BF16 R100, R68.reuse, R102, RZ ;  /* 0x000000664464723c */ /* 0x040fe200000418ff */
[----:B------:R-:W-:Y:S02]  /*7b70*/  LDSM.16.MT88.4 R20, [R50+0x800] ;  /* 0x000800003214783b */ /* 0x000fe40000004200 */
[----:B------:R-:W-:Y:S04]  /*7b80*/  MUFU.EX2 R60, R60 ;  /* 0x0000003c003c7308 */ /* 0x000fe80000000800 */
[----:B------:R-:W4:Y:S04]  /*7b90*/  MUFU.EX2 R59, R59 ;  /* 0x0000003b003b7308 */ /* 0x000f280000000800 */
[----:B------:R-:W-:Y:S04]  /*7ba0*/  MUFU.EX2 R56, R56 ;  /* 0x0000003800387308 */ /* 0x000fe80000000800 */
[----:B------:R-:W5:Y:S01]  /*7bb0*/  MUFU.EX2 R55, R55 ;  /* 0x0000003700377308 */ /* 0x000f620000000800 */
[C---:B------:R-:W-:Y:S08]  /*7bc0*/  HMMA.16816.F32.BF16 R88, R68.reuse, R84, RZ ;  /* 0x000000544458723c */ /* 0x040ff000000418ff */
[C---:B------:R-:W-:Y:S08]  /*7bd0*/  HMMA.16816.F32.BF16 R128, R68.reuse, R124, RZ ;  /* 0x0000007c4480723c */ /* 0x040ff000000418ff */
[C---:B------:R-:W-:Y:S08]  /*7be0*/  HMMA.16816.F32.BF16 R112, R68.reuse, R108, RZ ;  /* 0x0000006c4470723c */ /* 0x040ff000000418ff */
[C---:B------:R-:W-:Y:S08]  /*7bf0*/  HMMA.16816.F32.BF16 R96, R68.reuse, R92, RZ ;  /* 0x0000005c4460723c */ /* 0x040ff000000418ff */
[C---:B---3--:R-:W-:Y:S08]  /*7c00*/  HMMA.16816.F32.BF16 R80, R68.reuse, R76, RZ ;  /* 0x0000004c4450723c */ /* 0x048ff000000418ff */
[C---:B------:R-:W-:Y:S08]  /*7c10*/  HMMA.16816.F32.BF16 R84, R68.reuse, R86, RZ ;  /* 0x000000564454723c */ /* 0x040ff000000418ff */
[C---:B------:R-:W-:Y:S08]  /*7c20*/  HMMA.16816.F32.BF16 R124, R68.reuse, R126, RZ ;  /* 0x0000007e447c723c */ /* 0x040ff000000418ff */
[C---:B------:R-:W-:Y:S08]  /*7c30*/  HMMA.16816.F32.BF16 R108, R68.reuse, R110, RZ ;  /* 0x0000006e446c723c */ /* 0x040ff000000418ff */
[C---:B------:R-:W-:Y:S08]  /*7c40*/  HMMA.16816.F32.BF16 R92, R68.reuse, R94, RZ ;  /* 0x0000005e445c723c */ /* 0x040ff000000418ff */
[C---:B------:R-:W-:Y:S08]  /*7c50*/  HMMA.16816.F32.BF16 R76, R68.reuse, R78, RZ ;  /* 0x0000004e444c723c */ /* 0x040ff000000418ff */
[----:B-1----:R-:W-:Y:S01]  /*7c60*/  HMMA.16816.F32.BF16 R72, R68, R4, RZ ;  /* 0x000000044448723c */ /* 0x002fe200000418ff */
[----:B------:R-:W-:-:S02]  /*7c70*/  F2FP.BF16.F32.PACK_AB R4, R61, R62 ;  /* 0x0000003e3d04723e */ /* 0x000fc400000010ff */
[----:B----4-:R-:W-:-:S05]  /*7c80*/  F2FP.BF16.F32.PACK_AB R5, R59, R60 ;  /* 0x0000003c3b05723e */ /* 0x010fca00000010ff */
[----:B------:R-:W-:Y:S01]  /*7c90*/  HMMA.16816.F32.BF16 R68, R68, R6, RZ ;  /* 0x000000064444723c */ /* 0x000fe200000418ff */
[----:B------:R-:W-:Y:S02]  /*7ca0*/  F2FP.BF16.F32.PACK_AB R6, R57, R58 ;  /* 0x0000003a3906723e */ /* 0x000fe400000010ff */
[----:B-----5:R-:W-:-:S07]  /*7cb0*/  F2FP.BF16.F32.PACK_AB R7, R55, R56 ;  /* 0x000000383707723e */ /* 0x020fce00000010ff */
        /* <DEDUP_REMOVED lines=357> */
.L_x_3912:
        /* <DEDUP_REMOVED lines=78> */
.L_x_3907:
[----:B------:R-:W-:Y:S05]  /*97f0*/  BSYNC.RECONVERGENT B0 ;  /* 0x0000000000007941 */ /* 0x000fea0003800200 */
.L_x_3906:
        /* <DEDUP_REMOVED lines=18> */
[----:B------:R-:W-:Y:S02]  /*9920*/  IADD3 R22, P0, PT, R16, R13, RZ ;  /* 0x0000000d10167210 */ /* 0x000fe40007f1e0ff */
[----:B------:R-:W-:Y:S02]  /*9930*/  MOV R213, UR6 ;  /* 0x0000000600d57c02 */ /* 0x000fe40008000f00 */
[-C--:B------:R-:W-:Y:S02]  /*9940*/  IADD3.X R23, PT, PT, R17, R12.reuse, RZ, P0, !PT ;  /* 0x0000000c11177210 */ /* 0x080fe400007fe4ff */
[----:B------:R-:W-:Y:S02]  /*9950*/  LEA R241, R14, R213, 0x1 ;  /* 0x000000d50ef17211 */ /* 0x000fe400078e08ff */
[-C--:B------:R-:W-:Y:S02]  /*9960*/  IADD3 R14, P0, PT, R22, R13.reuse, RZ ;  /* 0x0000000d160e7210 */ /* 0x080fe40007f1e0ff */
[----:B------:R-:W-:Y:S01]  /*9970*/  SHF.R.U32.HI R211, RZ, 0x1, R210 ;  /* 0x00000001ffd37819 */ /* 0x000fe200000116d2 */
        /* <DEDUP_REMOVED lines=12> */
[----:B------:R-:W-:Y:S01]  /*9a40*/  @!P1 LDGSTS.E.BYPASS.LTC128B.128 [R241+0x10000], desc[UR4][R226.64+0x80] ;  /* 0x10000080e2f19fae */ /* 0x000fe2000b981a04 */
[-C--:B------:R-:W-:Y:S02]  /*9a50*/  IADD3 R18, P0, PT, R20, R13.reuse, RZ ;  /* 0x0000000d14127210 */ /* 0x080fe40007f1e0ff */
[C---:B------:R-:W-:Y:S03]  /*9a60*/  LOP3.LUT R135, R216.reuse, 0x1c0, RZ, 0xc0, !PT ;  /* 0x000001c0d8877812 */ /* 0x040fe600078ec0ff */
[----:B------:R-:W-:Y:S01]  /*9a70*/  @P1 STS.128 [R241+0x10000], RZ ;  /* 0x010000fff1001388 */ /* 0x000fe20000000c00 */
[----:B------:R-:W-:Y:S02]  /*9a80*/  IADD3.X R19, PT, PT, R21, R12, RZ, P0, !PT ;  /* 0x0000000c15137210 */ /* 0x000fe400007fe4ff */
[----:B------:R-:W-:Y:S03]  /*9a90*/  LOP3.LUT R215, R215, 0x1c0, R216, 0xf8, !PT ;  /* 0x000001c0d7d77812 */ /* 0x000fe600078ef8d8 */
[----:B------:R-:W-:Y:S01]  /*9aa0*/  @!PT LDS RZ, [RZ] ;  /* 0x00000000fffff984 */ /* 0x000fe20000000800 */
[----:B------:R-:W-:Y:S01]  /*9ab0*/  @!PT LDS RZ, [RZ] ;  /* 0x00000000fffff984 */ /* 0x000fe20000000800 */
[----:B------:R-:W-:Y:S01]  /*9ac0*/  @!PT LDS RZ, [RZ] ;  /* 0x00000000fffff984 */ /* 0x000fe20000000800 */
[----:B------:R-:W-:Y:S01]  /*9ad0*/  @!P3 LDGSTS.E.BYPASS.LTC128B.128 [R241+0xc800], desc[UR4][R16.64] ;  /* 0x0c80000010f1bfae */ /* 0x000fe2000b981a04 */
[----:B------:R-:W-:Y:S02]  /*9ae0*/  LOP3.LUT R135, R135, 0x8, R210, 0xf8, !PT ;  /* 0x0000000887877812 */ /* 0x000fe400078ef8d2 */
[-C--:B------:R-:W-:Y:S03]  /*9af0*/  LOP3.LUT R215, R215, R208.reuse, RZ, 0x3c, !PT ;  /* 0x000000d0d7d77212 */ /* 0x080fe600078e3cff */
[----:B------:R-:W-:Y:S01]  /*9b00*/  @P3 STS.128 [R241+0xc800], RZ ;  /* 0x00c800fff1003388 */ /* 0x000fe20000000c00 */
[----:B------:R-:W-:Y:S02]  /*9b10*/  LOP3.LUT R134, R216, 0x400, RZ, 0xc0, !PT ;  /* 0x00000400d8867812 */ /* 0x000fe400078ec0ff */
[----:B------:R-:W-:Y:S03]  /*9b20*/  LOP3.LUT R135, R135, R208, RZ, 0x3c, !PT ;  /* 0x000000d087877212 */ /* 0x000fe600078e3cff */
[----:B------:R-:W-:Y:S01]  /*9b30*/  @!PT LDS RZ, [RZ] ;  /* 0x00000000fffff984 */ /* 0x000fe20000000800 */
[----:B------:R-:W-:Y:S01]  /*9b40*/  @!PT LDS RZ, [RZ] ;  /* 0x00000000fffff984 */ /* 0x000fe20000000800 */
[----:B------:R-:W-:Y:S01]  /*9b50*/  @!PT LDS RZ, [RZ] ;  /* 0x00000000fffff984 */ /* 0x000fe20000000800 */
[----:B------:R-:W-:Y:S01]  /*9b60*/  @!P1 LDGSTS.E.BYPASS.LTC128B.128 [R241+0x10800], desc[UR4][R16.64+0x80] ;  /* 0x1080008010f19fae */ /* 0x000fe2000b981a04 */
[----:B------:R-:W-:Y:S02]  /*9b70*/  LOP3.LUT P2, RZ, R210, 0x4, RZ, 0xc0, !PT ;  /* 0x00000004d2ff7812 */ /* 0x000fe4000784c0ff */
[----:B------:R-:W-:Y:S03]  /*9b80*/  LEA R134, R135, R134, 0x1 ;  /* 0x0000008687867211 */ /* 0x000fe600078e08ff */
[----:B------:R-:W-:Y:S01]  /*9b90*/  @P1 STS.128 [R241+0x10800], RZ ;  /* 0x010800fff1001388 */ /* 0x000fe20000000c00 */
[----:B------:R-:W-:Y:S02]  /*9ba0*/  MOV R135, 0x40 ;  /* 0x0000004000877802 */ /* 0x000fe40000000f00 */
[----:B------:R-:W-:Y:S03]  /*9bb0*/  IADD3 R193, PT, PT, R213, R134, RZ ;  /* 0x00000086d5c17210 */ /* 0x000fe60007ffe0ff */
[----:B------:R-:W-:Y:S01]  /*9bc0*/  @!PT LDS RZ, [RZ] ;  /* 0x00000000fffff984 */ /* 0x000fe20000000800 */
[----:B------:R-:W-:Y:S01]  /*9bd0*/  @!PT LDS RZ, [RZ] ;  /* 0x00000000fffff984 */ /* 0x000fe20000000800 */
[----:B------:R-:W-:Y:S01]  /*9be0*/  @!PT LDS RZ, [RZ] ;  /* 0x00000000fffff984 */ /* 0x000fe20000000800 */
[----:B------:R-:W-:Y:S01]  /*9bf0*/  @!P3 LDGSTS.E.BYPASS.LTC128B.128 [R241+0xd000], desc[UR4][R22.64] ;  /* 0x0d00000016f1bfae */ /* 0x000fe2000b981a04 */
[----:B------:R-:W-:Y:S05]  /*9c00*/  IADD3 R232, PT, PT, R232, 0x1, RZ ;  /* 0x00000001e8e87810 */ /* 0x000fea0007ffe0ff */
        /* <DEDUP_REMOVED lines=38> */
[-C--:B------:R-:W-:Y:S02]  /*9e70*/  IADD3.X R15, PT, PT, R19, R12.reuse, RZ, P0, !PT ;  /* 0x0000000c130f7210 */ /* 0x080fe400007fe4ff */
[----:B------:R-:W-:Y:S03]  /*9e80*/  IADD3 R16, P0, PT, R14, R13, RZ ;  /* 0x0000000d0e107210 */ /* 0x000fe60007f1e0ff */
[----:B------:R-:W-:Y:S01]  /*9e90*/  @P1 STS.128 [R241+0x12800], RZ ;  /* 0x012800fff1001388 */ /* 0x000fe20000000c00 */
[----:B------:R-:W-:Y:S02]  /*9ea0*/  LOP3.LUT R136, R212, 0x200, R216, 0xf8, !PT ;  /* 0x00000200d4887812 */ /* 0x000fe400078ef8d8 */
[----:B------:R-:W-:Y:S03]  /*9eb0*/  IADD3.X R17, PT, PT, R15, R12, RZ, P0, !PT ;  /* 0x0000000c0f117210 */ /* 0x000fe600007fe4ff */
[----:B------:R-:W-:Y:S01]  /*9ec0*/  @!PT LDS RZ, [RZ] ;  /* 0x00000000fffff984 */ /* 0x000fe20000000800 */
[----:B------:R-:W-:Y:S01]  /*9ed0*/  @!PT LDS RZ, [RZ] ;  /* 0x00000000fffff984 */ /* 0x000fe20000000800 */
[----:B------:R-:W-:Y:S01]  /*9ee0*/  @!PT LDS RZ, [RZ] ;  /* 0x00000000fffff984 */ /* 0x000fe20000000800 */
[----:B------:R-:W-:Y:S01]  /*9ef0*/  @!P3 LDGSTS.E.BYPASS.LTC128B.128 [R241+0xf000], desc[UR4][R14.64] ;  /* 0x0f0000000ef1bfae */ /* 0x000fe2000b981a04 */
[----:B------:R-:W-:Y:S02]  /*9f00*/  LOP3.LUT R136, R136, R215, RZ, 0xfc, !PT ;  /* 0x000000d788887212 */ /* 0x000fe400078efcff */
[----:B------:R-:W-:Y:S03]  /*9f10*/  LOP3.LUT P0, RZ, R210, 0x2, RZ, 0xc0, !PT ;  /* 0x00000002d2ff7812 */ /* 0x000fe6000780c0ff */
[----:B------:R-:W-:Y:S01]  /*9f20*/  @P3 STS.128 [R241+0xf000], RZ ;  /* 0x00f000fff1003388 */ /* 0x000fe20000000c00 */
[----:B------:R-:W-:Y:S02]  /*9f30*/  LEA R195, R136, R213, 0x1 ;  /* 0x000000d588c37211 */ /* 0x000fe400078e08ff */
[----:B------:R-:W-:Y:S03]  /*9f40*/  SEL R214, R209, 0xffffffe0, !P0 ;  /* 0xffffffe0d1d67807 */ /* 0x000fe60004000000 */
[----:B------:R-:W-:Y:S01]  /*9f50*/  @!PT LDS RZ, [RZ] ;  /* 0x00000000fffff984 */ /* 0x000fe20000000800 */
[----:B------:R-:W-:Y:S01]  /*9f60*/  @!PT LDS RZ, [RZ] ;  /* 0x00000000fffff984 */ /* 0x000fe20000000800 */
[----:B------:R-:W-:Y:S01]  /*9f70*/  @!PT LDS RZ, [RZ] ;  /* 0x00000000fffff984 */ /* 0x000fe20000000800 */
[----:B------:R1:W-:Y:S01]  /*9f80*/  @!P1 LDGSTS.E.BYPASS.LTC128B.128 [R241+0x13000], desc[UR4][R14.64+0x80] ;  /* 0x130000800ef19fae */ /* 0x0003e2000b981a04 */
[----:B------:R-:W-:Y:S02]  /*9f90*/  ISETP.NE.AND P0, PT, R232, RZ, PT ;  /* 0x000000ffe800720c */ /* 0x000fe40003f05270 */
[-C--:B------:R-:W-:Y:S03]  /*9fa0*/  IADD3 R192, PT, PT, R195, R214.reuse, RZ ;  /* 0x000000d6c3c07210 */ /* 0x080fe60007ffe0ff */
[----:B------:R-:W-:Y:S01]  /*9fb0*/  @P1 STS.128 [R241+0x13000], RZ ;  /* 0x013000fff1001388 */ /* 0x000fe20000000c00 */
[CC--:B------:R-:W-:Y:S02]  /*9fc0*/  IADD3 R134, PT, PT, R193.reuse, R214.reuse, RZ ;  /* 0x000000d6c1867210 */ /* 0x0c0fe40007ffe0ff */
        /* <DEDUP_REMOVED lines=29> */
[C---:B----4-:R-:W-:Y:S01]  /*a1a0*/  HMMA.16816.F32.BF16 R20, R144.reuse, R156, RZ ;  /* 0x0000009c9014723c */ /* 0x050fe200000418ff */
[----:B------:R-:W-:Y:S04]  /*a1b0*/  SEL R156, R135, 0xffffffc0, !P2 ;  /* 0xffffffc0879c7807 */ /* 0x000fe80005000000 */
[----:B------:R-:W4:Y:S01]  /*a1c0*/  LDSM.16.M88.4 R140, [R134+0x5800] ;  /* 0x00580000868c783b */ /* 0x000f220000000200 */
[-C--:B------:R-:W-:Y:S02]  /*a1d0*/  IADD3 R201, PT, PT, R195, R156.reuse, RZ ;  /* 0x0000009cc3c97210 */ /* 0x080fe40007ffe0ff */
[C---:B------:R-:W-:Y:S01]  /*a1e0*/  HMMA.16816.F32.BF16 R24, R144.reuse, R158, RZ ;  /* 0x0000009e9018723c */ /* 0x040fe200000418ff */
[----:B------:R-:W-:Y:S02]  /*a1f0*/  IADD3 R135, PT, PT, R193, R156, RZ ;  /* 0x0000009cc1877210 */ /* 0x000fe40007ffe0ff */
[----:B------:R-:W-:Y:S01]  /*a200*/  LDSM.16.M88.4 R148, [R134+0x6800] ;  /* 0x006800008694783b */ /* 0x000fe20000000200 */
[C---:B------:R-:W-:Y:S04]  /*a210*/  IADD3 R200, PT, PT, R214.reuse, R201, RZ ;  /* 0x000000c9d6c87210 */ /* 0x040fe80007ffe0ff */
[C---:B-----5:R-:W-:Y:S01]  /*a220*/  HMMA.16816.F32.BF16 R28, R144.reuse, R160, RZ ;  /* 0x000000a0901c723c */ /* 0x060fe200000418ff */
[----:B------:R-:W-:Y:S06]  /*a230*/  LDSM.16.M88.4 R152, [R134+0x7000] ;  /* 0x007000008698783b */ /* 0x000fec0000000200 */
[----:B------:R-:W-:Y:S01]  /*a240*/  LDSM.16.M88.4 R156, [R134+0x7800] ;  /* 0x00780000869c783b */ /* 0x000fe20000000200 */
[C---:B------:R-:W-:Y:S05]  /*a250*/  HMMA.16816.F32.BF16 R32, R144.reuse, R162, RZ ;  /* 0x000000a29020723c */ /* 0x040fea00000418ff */
[----:B------:R-:W-:Y:S03]  /*a260*/  LDSM.16.M88.4 R160, [R201] ;  /* 0x00000000c9a0783b */ /* 0x000fe60000000200 */
[C---:B------:R-:W-:Y:S03]  /*a270*/  HMMA.16816.F32.BF16 R36, R144.reuse, R164, RZ ;  /* 0x000000a49024723c */ /* 0x040fe600000418ff */
[----:B------:R-:W5:Y:S06]  /*a280*/  LD.E R225, desc[UR4][R2.64+0x18c] ;  /* 0x00018c0402e17980 */ /* 0x000f6c000c101900 */
[----:B------:R-:W-:Y:S01]  /*a290*/  LDSM.16.M88.4 R196, [R135+0xb000] ;  /* 0x00b0000087c4783b */ /* 0x000fe20000000200 */
[C---:B------:R-:W-:Y:S05]  /*a2a0*/  HMMA.16816.F32.BF16 R40, R144.reuse, R166, RZ ;  /* 0x000000a69028723c */ /* 0x040fea00000418ff */
[----:B------:R-:W-:Y:S03]  /*a2b0*/  LDSM.16.M88.4 R164, [R135+0x4000] ;  /* 0x0040000087a4783b */ /* 0x000fe60000000200 */
[C---:B------:R-:W-:Y:S08]  /*a2c0*/  HMMA.16816.F32.BF16 R44, R144.reuse, R168, RZ ;  /* 0x000000a8902c723c */ /* 0x040ff000000418ff */
[C---:B------:R-:W-:Y:S01]  /*a2d0*/  HMMA.16816.F32.BF16 R48, R144.reuse, R170, RZ ;  /* 0x000000aa9030723c */ /* 0x040fe200000418ff */
[----:B------:R-:W-:Y:S07]  /*a2e0*/  LDSM.16.M88.4 R168, [R135+0x4800] ;  /* 0x0048000087a8783b */ /* 0x000fee0000000200 */
[C---:B---3--:R-:W-:Y:S08]  /*a2f0*/  HMMA.16816.F32.BF16 R52, R144.reuse, R172, RZ ;  /* 0x000000ac9034723c */ /* 0x048ff000000418ff */
[C---:B------:R-:W-:Y:S01]  /*a300*/  HMMA.16816.F32.BF16 R56, R144.reuse, R174, RZ ;  /* 0x000000ae9038723c */ /* 0x040fe200000418ff */
[----:B------:R-:W-:Y:S07]  /*a310*/  LDSM.16.M88.4 R172, [R135+0x5000] ;  /* 0x0050000087ac783b */ /* 0x000fee0000000200 */
[C---:B------:R-:W-:Y:S08]  /*a320*/  HMMA.16816.F32.BF16 R60, R144.reuse, R176, RZ ;  /* 0x000000b0903c723c */ /* 0x040ff000000418ff */
[----:B------:R-:W-:Y:S01]  /*a330*/  HMMA.16816.F32.BF16 R64, R144, R178, RZ ;  /* 0x000000b29040723c */ /* 0x000fe200000418ff */
[----:B------:R3:W4:Y:S06]  /*a340*/  LDSM.16.M88.4 R144, [R134+0x6000] ;  /* 0x006000008690783b */ /* 0x00072c0000000200 */
[----:B------:R-:W-:Y:S01]  /*a350*/  LDSM.16.M88.4 R176, [R193+0xb800] ;  /* 0x00b80000c1b0783b */ /* 0x000fe20000000200 */
[C---:B-1----:R-:W-:Y:S08]  /*a360*/  HMMA.16816.F32.BF16 R4, R180.reuse, R184, R4 ;  /* 0x000000b8b404723c */ /* 0x042ff00000041804 */
[C---:B------:R-:W-:Y:S01]  /*a370*/  HMMA.16816.F32.BF16 R8, R180.reuse, R186, R8 ;  /* 0x000000bab408723c */ /* 0x040fe20000041808 */
[----:B------:R-:W-:Y:S07]  /*a380*/  LDSM.16.M88.4 R184, [R135+0x9800] ;  /* 0x0098000087b8783b */ /* 0x000fee0000000200 */
[C---:B--2---:R-:W-:Y:S03]  /*a390*/  HMMA.16816.F32.BF16 R12, R180.reuse, R188, R12 ;  /* 0x000000bcb40c723c */ /* 0x044fe6000004180c */
[----:B---3--:R-:W-:Y:S05]  /*a3a0*/  IADD3 R134, PT, PT, R214, R135, RZ ;  /* 0x00000087d6867210 */ /* 0x008fea0007ffe0ff */
[C---:B------:R-:W-:Y:S01]  /*a3b0*/  HMMA.16816.F32.BF16 R16, R180.reuse, R190, R16 ;  /* 0x000000beb410723c */ /* 0x040fe20000041810 */
[----:B------:R-:W-:Y:S06]  /*a3c0*/  LDSM.16.M88.4 R188, [R135+0xa000] ;  /* 0x00a0000087bc783b */ /* 0x000fec0000000200 */
[----:B------:R-:W-:Y:S01]  /*a3d0*/  LDSM.16.M88.4 R204, [R134+0x8000] ;  /* 0x0080000086cc783b */ /* 0x000fe20000000200 */
[C---:B------:R-:W-:Y:S08]  /*a3e0*/  HMMA.16816.F32.BF16 R20, R180.reuse, R136, R20 ;  /* 0x00000088b414723c */ /* 0x040ff00000041814 */
[C---:B------:R-:W-:Y:S01]  /*a3f0*/  HMMA.16816.F32.BF16 R24, R180.reuse, R138, R24 ;  /* 0x0000008ab418723c */ /* 0x040fe20000041818 */
[----:B------:R-:W1:Y:S07]  /*a400*/  LDSM.16.M88.4 R136, [R135+0x5800] ;  /* 0x005800008788783b */ /* 0x000e6e0000000200 */
[C---:B----4-:R-:W-:Y:S08]  /*a410*/  HMMA.16816.F32.BF16 R28, R180.reuse, R140, R28 ;  /* 0x0000008cb41c723c */ /* 0x050ff0000004181c */
        /* <DEDUP_REMOVED lines=89> */
[----:B------:R-:W5:Y:S06]  /*a9b0*/  LDSM.16.M88.4 R152, [R202+0xa000] ;  /* 0x00a00000ca98783b */ /* 0x000f6c0000000200 */
[----:B------:R-:W5:Y:S01]  /*a9c0*/  LDSM.16.M88.4 R176, [R135+0x8000] ;  /* 0x0080000087b0783b */ /* 0x000f620000000200 */
        /* <DEDUP_REMOVED lines=57> */
[----:B------:R4:W1:Y:S01]  /*ad60*/  MUFU.TANH R7, R137 ;  /* 0x0000008900077308 */ /* 0x0008620000002400 */
        /* <DEDUP_REMOVED lines=10> */
[-C--:B----4-:R-:W-:Y:S01]  /*ae10*/  FMUL.FTZ R137, R21, R225.reuse ;  /* 0x000000e115897220 */ /* 0x090fe20000410000 */
[-C--:B------:R-:W-:Y:S01]  /*ae20*/  FMUL.FTZ R21, R24, R225.reuse ;  /* 0x000000e118157220 */ /* 0x080fe20000410000 */
[-C--:B------:R-:W-:Y:S01]  /*ae30*/  FMUL.FTZ R25, R25, R225.reuse ;  /* 0x000000e119197220 */ /* 0x080fe20000410000 */
[-C--:B------:R-:W-:Y:S01]  /*ae40*/  FMUL.FTZ R26, R26, R225.reuse ;  /* 0x000000e11a1a7220 */ /* 0x080fe20000410000 */
[-C--:B------:R-:W-:Y:S05]  /*ae50*/  FMUL.FTZ R27, R27, R225.reuse ;  /* 0x000000e11b1b7220 */ /* 0x080fea0000410000 */
[----:B------:R4:W1:Y:S10]  /*ae60*/  MUFU.TANH R11, R19 ;  /* 0x00000013000b7308 */ /* 0x0008740000002400 */
[----:B------:R-:W1:Y:S01]  /*ae70*/  MUFU.TANH R184, R23 ;  /* 0x0000001700b87308 */ /* 0x000e620000002400 */
[C---:B---3--:R-:W-:Y:S09]  /*ae80*/  HMMA.16816.F32.BF16 R28, R200.reuse, R12, R28 ;  /* 0x0000000cc81c723c */ /* 0x048ff2000004181c */
[----:B------:R3:W1:Y:S01]  /*ae90*/  MUFU.TANH R165, R21 ;  /* 0x0000001500a57308 */ /* 0x0006620000002400 */
[----:B----4-:R-:W4:Y:S01]  /*aea0*/  LDSM.16.M88.4 R16, [R134+0xa000] ;  /* 0x00a000008610783b */ /* 0x010f220000000200 */
[C---:B------:R-:W-:Y:S08]  /*aeb0*/  HMMA.16816.F32.BF16 R32, R200.reuse, R14, R32 ;  /* 0x0000000ec820723c */ /* 0x040ff00000041820 */
[----:B------:R5:W1:Y:S01]  /*aec0*/  MUFU.TANH R167, R20 ;  /* 0x0000001400a77308 */ /* 0x000a620000002400 */
[----:B------:R-:W2:Y:S09]  /*aed0*/  LDSM.16.M88.4 R12, [R134+0xa800] ;  /* 0x00a80000860c783b */ /* 0x000eb20000000200 */
[----:B------:R-:W1:Y:S01]  /*aee0*/  MUFU.TANH R183, R198 ;  /* 0x000000c600b77308 */ /* 0x000e620000002400 */
[-C--:B---3--:R-:W-:Y:S01]  /*aef0*/  FMUL.FTZ R21, R29, R225.reuse ;  /* 0x000000e11d157220 */ /* 0x088fe20000410000 */
[-C--:B------:R-:W-:Y:S01]  /*af00*/  FMUL.FTZ R28, R28, R225.reuse ;  /* 0x000000e11c1c7220 */ /* 0x080fe20000410000 */
[-C--:B------:R-:W-:Y:S01]  /*af10*/  FMUL.FTZ R30, R30, R225.reuse ;  /* 0x000000e11e1e7220 */ /* 0x080fe20000410000 */
[-C--:B------:R-:W-:Y:S06]  /*af20*/  FMUL.FTZ R31, R31, R225.reuse ;  /* 0x000000e11f1f7220 */ /* 0x080fec0000410000 */
[----:B------:R-:W3:Y:S01]  /*af30*/  MUFU.TANH R181, R196 ;  /* 0x000000c400b57308 */ /* 0x000ee20000002400 */
[-C--:B-----5:R-:W-:Y:S01]  /*af40*/  FMUL.FTZ R20, R32, R225.reuse ;  /* 0x000000e120147220 */ /* 0x0a0fe20000410000 */
[-C--:B------:R-:W-:Y:S01]  /*af50*/  FMUL.FTZ R33, R33, R225.reuse ;  /* 0x000000e121217220 */ /* 0x080fe20000410000 */
[-C--:B------:R-:W-:Y:S01]  /*af60*/  FMUL.FTZ R34, R34, R225.reuse ;  /* 0x000000e122227220 */ /* 0x080fe20000410000 */
[-C--:B------:R-:W-:Y:S06]  /*af70*/  FMUL.FTZ R35, R35, R225.reuse ;  /* 0x000000e123237220 */ /* 0x080fec0000410000 */
[----:B------:R-:W1:Y:S10]  /*af80*/  MUFU.TANH R179, R139 ;  /* 0x0000008b00b37308 */ /* 0x000e740000002400 */
[----:B------:R-:W1:Y:S01]  /*af90*/  MUFU.TANH R9, R138 ;  /* 0x0000008a00097308 */ /* 0x000e620000002400 */
[C---:B----4-:R-:W-:Y:S09]  /*afa0*/  HMMA.16816.F32.BF16 R36, R200.reuse, R16, R36 ;  /* 0x00000010c824723c */ /* 0x050ff20000041824 */
[----:B------:R-:W4:Y:S01]  /*afb0*/  MUFU.TANH R161, R137 ;  /* 0x0000008900a17308 */ /* 0x000f220000002400 */
[C---:B------:R-:W-:Y:S01]  /*afc0*/  HMMA.16816.F32.BF16 R40, R200.reuse, R18, R40 ;  /* 0x00000012c828723c */ /* 0x040fe20000041828 */
[----:B------:R-:W5:Y:S08]  /*afd0*/  LDSM.16.M88.4 R16, [R134+0xb000] ;  /* 0x00b000008610783b */ /* 0x000f700000000200 */
[----:B------:R-:W1:Y:S01]  /*afe0*/  MUFU.TANH R197, R197 ;  /* 0x000000c500c57308 */ /* 0x000e620000002400 */
[C---:B--2---:R-:W-:Y:S03]  /*aff0*/  HMMA.16816.F32.BF16 R44, R200.reuse, R12, R44 ;  /* 0x0000000cc82c723c */ /* 0x044fe6000004182c */
[-C--:B------:R-:W-:Y:S01]  /*b000*/  FMUL.FTZ R36, R36, R225.reuse ;  /* 0x000000e124247220 */ /* 0x080fe20000410000 */
[-C--:B------:R-:W-:Y:S01]  /*b010*/  FMUL.FTZ R37, R37, R225.reuse ;  /* 0x000000e125257220 */ /* 0x080fe20000410000 */
[-C--:B------:R-:W-:Y:S04]  /*b020*/  FMUL.FTZ R38, R38, R225.reuse ;  /* 0x000000e126267220 */ /* 0x080fe80000410000 */
[----:B------:R-:W2:Y:S01]  /*b030*/  MUFU.TANH R199, R199 ;  /* 0x000000c700c77308 */ /* 0x000ea20000002400 */
        /* <DEDUP_REMOVED lines=17> */
[-C--:B------:R-:W-:Y:S05]  /*b150*/  FMUL.FTZ R51, R51, R225.reuse ;  /* 0x000000e133337220 */ /* 0x080fea0000410000 */
[----:B------:R-:W1:Y:S01]  /*b160*/  MUFU.TANH R247, R247 ;  /* 0x000000f700f77308 */ /* 0x000e620000002400 */
[C---:B-----5:R-:W-:Y:S09]  /*b170*/  HMMA.16816.F32.BF16 R52, R200.reuse, R16, R52 ;  /* 0x00000010c834723c */ /* 0x060ff20000041834 */
[----:B------:R-:W1:Y:S01]  /*b180*/  MUFU.TANH R251, R251 ;  /* 0x000000fb00fb7308 */ /* 0x000e620000002400 */
[-C--:B------:R-:W-:Y:S01]  /*b190*/  FMUL.FTZ R16, R48, R225.reuse ;  /* 0x000000e130107220 */ /* 0x080fe20000410000 */
[C---:B------:R-:W-:Y:S08]  /*b1a0*/  HMMA.16816.F32.BF16 R56, R200.reuse, R18, R56 ;  /* 0x00000012c838723c */ /* 0x040ff00000041838 */
[----:B------:R5:W1:Y:S01]  /*b1b0*/  MUFU.TANH R178, R16 ;  /* 0x0000001000b27308 */ /* 0x000a620000002400 */
[C---:B---3--:R-:W-:Y:S03]  /*b1c0*/  HMMA.16816.F32.BF16 R60, R200.reuse, R12, R60 ;  /* 0x0000000cc83c723c */ /* 0x048fe6000004183c */
        /* <DEDUP_REMOVED lines=10> */
[-C--:B-----5:R-:W-:Y:S01]  /*b270*/  FMUL.FTZ R16, R56, R225.reuse ;  /* 0x000000e138107220 */ /* 0x0a0fe20000410000 */
        /* <DEDUP_REMOVED lines=23> */
[----:B------:R-:W1:Y:S10]  /*b3f0*/  MUFU.TANH R23, R23 ;  /* 0x0000001700177308 */ /* 0x000e740000002400 */
        /* <DEDUP_REMOVED lines=24> */
[----:B------:R3:W1:Y:S01]  /*b580*/  MUFU.TANH R137, R67 ;  /* 0x0000004300897308 */ /* 0x0006620000002400 */
[----:B--2-4-:R-:W-:Y:S05]  /*b590*/  @!P0 BRA `(.L_x_3909) ;  /* 0x0000000800c08947 */ /* 0x014fea0003800000 */
[----:B------:R-:W-:Y:S01]  /*b5a0*/  ISETP.NE.U32.AND P4, PT, R242, RZ, PT ;  /* 0x000000fff200720c */ /* 0x000fe20003f85070 */
[----:B------:R-:W-:Y:S01]  /*b5b0*/  BSSY.RECONVERGENT B0, `(.L_x_3910) ;  /* 0x000004c000007945 */ /* 0x000fe20003800200 */
[----:B------:R-:W-:Y:S02]  /*b5c0*/  IMAD.SHL.U32 R6, R218, 0x20, RZ ;  /* 0x00000020da067824 */ /* 0x000fe400078e00ff */
[----:B------:R-:W-:Y:S11]  /*b5d0*/  ISETP.NE.AND.EX P4, PT, R243, RZ, PT, P4 ;  /* 0x000000fff300720c */ /* 0x000ff60003f85340 */
[----:B------:R-:W-:Y:S02]  /*b5e0*/  @!UPT UIADD3 URZ, UPT, UPT, URZ, URZ, URZ ;  /* 0x000000fffffff290 */ /* 0x000fe4000fffe0ff */
[----:B------:R-:W2:Y:S01]  /*b5f0*/  @!P4 LD.E R4, desc[UR4][R2.64+0x38] ;  /* 0x000038040204c980 */ /* 0x000ea2000c101900 */
[----:B---3--:R-:W-:Y:S05]  /*b600*/  @!P4 IMAD.MOV.U32 R13, RZ, RZ, RZ ;  /* 0x000000ffff0dc224 */ /* 0x008fea00078e00ff */
        /* <DEDUP_REMOVED lines=13> */
[----:B------:R-:W2:Y:S01]  /*b6e0*/  I2F.RP R8, R15 ;  /* 0x0000000f00087306 */ /* 0x000ea20000209400 */
[----:B------:R-:W-:Y:S02]  /*b6f0*/  LOP3.LUT R14, R14, R19, RZ, 0x3c, !PT ;  /* 0x000000130e0e7212 */ /* 0x000fe400078e3cff */
[----:B------:R-:W-:Y:S07]  /*b700*/  IMAD.MOV R13, RZ, RZ, -R13 ;  /* 0x000000ffff0d7224 */ /* 0x000fee00078e0a0d */
[----:B--2---:R-:W2:Y:S02]  /*b710*/  MUFU.RCP R4, R8 ;  /* 0x0000000800047308 */ /* 0x004ea40000001000 */
[----:B--2---:R-:W-:Y:S02]  /*b720*/  VIADD R16, R4, 0xffffffe ;  /* 0x0ffffffe04107836 */ /* 0x004fe40000000000 */
[----:B------:R-:W-:Y:S06]  /*b730*/  VIADD R8, R235, 0xffffff80 ;  /* 0xffffff80eb087836 */ /* 0x000fec0000000000 */
[----:B------:R-:W2:Y:S02]  /*b740*/  F2I.FTZ.U32.TRUNC.NTZ R17, R16 ;  /* 0x0000001000117305 */ /* 0x000ea4000021f000 */
[--C-:B--2---:R-:W-:Y:S01]  /*b750*/  IMAD.MOV R4, RZ, RZ, -R17.reuse ;  /* 0x000000ffff047224 */ /* 0x104fe200078e0a11 */
        /* <DEDUP_REMOVED lines=49> */
.L_x_3911:
[----:B------:R-:W-:Y:S05]  /*ba70*/  BSYNC.RECONVERGENT B0 ;  /* 0x0000000000007941 */ /* 0x000fea0003800200 */
.L_x_3910:
        /* <DEDUP_REMOVED lines=98> */
.L_x_3909:
[----:B------:R-:W-:Y:S05]  /*c0a0*/  BSYNC.RECONVERGENT B1 ;  /* 0x0000000000017941 */ /* 0x000fea0003800200 */
.L_x_3908:
[----:B------:R-:W2:Y:S01]  /*c0b0*/  LD.E R136, desc[UR4][R2.64+0xdc] ;  /* 0x0000dc0402887980 */ /* 0x000ea2000c101900 */
[C---:B------:R-:W-:Y:S02]  /*c0c0*/  IADD3 R4, PT, PT, R233.reuse, -0x8, RZ ;  /* 0xfffffff8e9047810 */ /* 0x040fe40007ffe0ff */
[----:B------:R-:W-:Y:S02]  /*c0d0*/  IABS R8, R233 ;  /* 0x000000e900087213 */ /* 0x000fe40000000000 */
[----:B------:R-:W-:Y:S02]  /*c0e0*/  IABS R4, R4 ;  /* 0x0000000400047213 */ /* 0x000fe40000000000 */
[C---:B------:R-:W-:Y:S02]  /*c0f0*/  IADD3 R64, PT, PT, R233.reuse, -0x19, RZ ;  /* 0xffffffe7e9407810 */ /* 0x040fe40007ffe0ff */
[----:B------:R-:W-:Y:S02]  /*c100*/  I2FP.F32.S32 R4, R4 ;  /* 0x0000000400047245 */ /* 0x000fe40000201400 */
[----:B------:R-:W-:Y:S02]  /*c110*/  I2FP.F32.S32 R8, R8 ;  /* 0x0000000800087245 */ /* 0x000fe40000201400 */
[C---:B---3--:R-:W-:Y:S01]  /*c120*/  IADD3 R66, PT, PT, R233.reuse, -0x18, RZ ;  /* 0xffffffe8e9427810 */ /* 0x048fe20007ffe0ff */
[CC--:B-1----:R-:W-:Y:S01]  /*c130*/  FFMA.FTZ R197, -R0.reuse, R4.reuse, R197 ;  /* 0x0000000400c57223 */ /* 0x0c2fe200000101c5 */
[C---:B------:R-:W-:Y:S01]  /*c140*/  FFMA.FTZ R251, -R0.reuse, R4, R251 ;  /* 0x0000000400fb7223 */ /* 0x040fe200000101fb */
[C---:B------:R-:W-:Y:S01]  /*c150*/  IADD3 R4, PT, PT, R233.reuse, -0x11, RZ ;  /* 0xffffffefe9047810 */ /* 0x040fe20007ffe0ff */
[C---:B------:R-:W-:Y:S01]  /*c160*/  FFMA.FTZ R205, -R0.reuse, R8, R205 ;  /* 0x0000000800cd7223 */ /* 0x040fe200000101cd */
[----:B------:R-:W-:Y:S02]  /*c170*/  IABS R64, R64 ;  /* 0x0000004000407213 */ /* 0x000fe40000000000 */
[----:B------:R-:W-:Y:S02]  /*c180*/  IABS R4, R4 ;  /* 0x0000000400047213 */ /* 0x000fe40000000000 */
[----:B------:R-:W-:Y:S02]  /*c190*/  IABS R66, R66 ;  /* 0x0000004200427213 */ /* 0x000fe40000000000 */
[----:B------:R-:W-:Y:S02]  /*c1a0*/  I2FP.F32.S32 R4, R4 ;  /* 0x0000000400047245 */ /* 0x000fe40000201400 */
[C---:B------:R-:W-:Y:S02]  /*c1b0*/  IADD3 R6, PT, PT, R233.reuse, -0x1, RZ ;  /* 0xffffffffe9067810 */ /* 0x040fe40007ffe0ff */
        /* <DEDUP_REMOVED lines=9> */
[C---:B------:R-:W-:Y:S01]  /*c250*/  FFMA.FTZ R56, -R0.reuse, R66, R7 ;  /* 0x0000004200387223 */ /* 0x040fe20000010107 */
[----:B------:R-:W-:Y:S01]  /*c260*/  IABS R8, R8 ;  /* 0x0000000800087213 */ /* 0x000fe20000000000 */
[C---:B------:R-:W-:Y:S01]  /*c270*/  FFMA.FTZ R66, -R0.reuse, R66, R157 ;  /* 0x0000004200427223 */ /* 0x040fe2000001019d */
[----:B------:R-:W-:Y:S02]  /*c280*/  I2FP.F32.S32 R6, R6 ;  /* 0x0000000600067245 */ /* 0x000fe40000201400 */
[----:B------:R-:W-:Y:S02]  /*c290*/  IABS R11, R4 ;  /* 0x00000004000b7213 */ /* 0x000fe40000000000 */
[----:B------:R-:W-:Y:S01]  /*c2a0*/  I2FP.F32.S32 R8, R8 ;  /* 0x0000000800087245 */ /* 0x000fe20000201400 */
[C---:B------:R-:W-:Y:S01]  /*c2b0*/  FFMA.FTZ R207, -R0.reuse, R6, R207 ;  /* 0x0000000600cf7223 */ /* 0x040fe200000101cf */
[C---:B------:R-:W-:Y:S02]  /*c2c0*/  IADD3 R7, PT, PT, R233.reuse, -0x21, RZ ;  /* 0xffffffdfe9077810 */ /* 0x040fe40007ffe0ff */
[C---:B------:R-:W-:Y:S01]  /*c2d0*/  IADD3 R4, PT, PT, R233.reuse, -0x30, RZ ;  /* 0xffffffd0e9047810 */ /* 0x040fe20007ffe0ff */
[CC--:B------:R-:W-:Y:S01]  /*c2e0*/  FFMA.FTZ R249, -R0.reuse, R8.reuse, R249 ;  /* 0x0000000800f97223 */ /* 0x0c0fe200000101f9 */
[----:B------:R-:W-:Y:S01]  /*c2f0*/  IABS R7, R7 ;  /* 0x0000000700077213 */ /* 0x000fe20000000000 */
[C---:B------:R-:W-:Y:S01]  /*c300*/  FFMA.FTZ R181, -R0.reuse, R8, R181 ;  /* 0x0000000800b57223 */ /* 0x040fe200000101b5 */
[----:B------:R-:W-:Y:S02]  /*c310*/  IABS R4, R4 ;  /* 0x0000000400047213 */ /* 0x000fe40000000000 */
[C---:B------:R-:W-:Y:S02]  /*c320*/  IADD3 R6, PT, PT, R233.reuse, -0x9, RZ ;  /* 0xfffffff7e9067810 */ /* 0x040fe40007ffe0ff */
[C---:B------:R-:W-:Y:S02]  /*c330*/  IADD3 R8, PT, PT, R233.reuse, -0x28, RZ ;  /* 0xffffffd8e9087810 */ /* 0x040fe40007ffe0ff */
[----:B------:R-:W-:Y:S02]  /*c340*/  I2FP.F32.S32 R7, R7 ;  /* 0x0000000700077245 */ /* 0x000fe40000201400 */
[----:B------:R-:W-:Y:S02]  /*c350*/  I2FP.F32.S32 R4, R4 ;  /* 0x0000000400047245 */ /* 0x000fe40000201400 */
[----:B------:R-:W-:Y:S01]  /*c360*/  IABS R6, R6 ;  /* 0x0000000600067213 */ /* 0x000fe20000000000 */
[CC--:B------:R-:W-:Y:S01]  /*c370*/  FFMA.FTZ R184, -R0.reuse, R7.reuse, R184 ;  /* 0x0000000700b87223 */ /* 0x0c0fe200000101b8 */
[----:B------:R-:W-:Y:S01]  /*c380*/  IABS R8, R8 ;  /* 0x0000000800087213 */ /* 0x000fe20000000000 */
[CC--:B------:R-:W-:Y:S01]  /*c390*/  FFMA.FTZ R165, -R0.reuse, R4.reuse, R165 ;  /* 0x0000000400a57223 */ /* 0x0c0fe200000101a5 */
[C---:B------:R-:W-:Y:S01]  /*c3a0*/  FFMA.FTZ R171, -R0.reuse, R4, R171 ;  /* 0x0000000400ab7223 */ /* 0x040fe200000101ab */
[C---:B------:R-:W-:Y:S01]  /*c3b0*/  FFMA.FTZ R65, -R0.reuse, R7, R141 ;  /* 0x0000000700417223 */ /* 0x040fe2000001018d */
[----:B------:R-:W-:Y:S02]  /*c3c0*/  I2FP.F32.S32 R6, R6 ;  /* 0x0000000600067245 */ /* 0x000fe40000201400 */
[----:B------:R-:W-:Y:S02]  /*c3d0*/  I2FP.F32.S32 R8, R8 ;  /* 0x0000000800087245 */ /* 0x000fe40000201400 */
[C---:B------:R-:W-:Y:S01]  /*c3e0*/  IADD3 R7, PT, PT, R233.reuse, -0x39, RZ ;  /* 0xffffffc7e9077810 */ /* 0x040fe20007ffe0ff */
[C---:B------:R-:W-:Y:S01]  /*c3f0*/  FFMA.FTZ R199, -R0.reuse, R6, R199 ;  /* 0x0000000600c77223 */ /* 0x040fe200000101c7 */
[C---:B------:R-:W-:Y:S01]  /*c400*/  IADD3 R4, PT, PT, R233.reuse, -0x38, RZ ;  /* 0xffffffc8e9047810 */ /* 0x040fe20007ffe0ff */
[C---:B------:R-:W-:Y:S01]  /*c410*/  FFMA.FTZ R167, -R0.reuse, R8, R167 ;  /* 0x0000000800a77223 */ /* 0x040fe200000101a7 */
[----:B------:R-:W-:Y:S01]  /*c420*/  IABS R7, R7 ;  /* 0x0000000700077213 */ /* 0x000fe20000000000 */
[C---:B------:R-:W-:Y:S01]  /*c430*/  FFMA.FTZ R6, -R0.reuse, R6, R5 ;  /* 0x0000000600067223 */ /* 0x040fe20000010105 */
[----:B------:R-:W-:Y:S01]  /*c440*/  IABS R4, R4 ;  /* 0x0000000400047213 */ /* 0x000fe20000000000 */
[C---:B------:R-:W-:Y:S01]  /*c450*/  FFMA.FTZ R163, -R0.reuse, R8, R163 ;  /* 0x0000000800a37223 */ /* 0x040fe200000101a3 */
[C---:B------:R-:W-:Y:S02]  /*c460*/  IADD3 R5, PT, PT, R233.reuse, -0x29, RZ ;  /* 0xffffffd7e9057810 */ /* 0x040fe40007ffe0ff */
[C---:B------:R-:W-:Y:S02]  /*c470*/  IADD3 R8, PT, PT, R233.reuse, -0x41, RZ ;  /* 0xffffffbfe9087810 */ /* 0x040fe40007ffe0ff */
[----:B------:R-:W-:Y:S02]  /*c480*/  I2FP.F32.S32 R7, R7 ;  /* 0x0000000700077245 */ /* 0x000fe40000201400 */
[----:B------:R-:W-:Y:S02]  /*c490*/  I2FP.F32.S32 R4, R4 ;  /* 0x0000000400047245 */ /* 0x000fe40000201400 */
[----:B------:R-:W-:Y:S01]  /*c4a0*/  I2FP.F32.S32 R11, R11 ;  /* 0x0000000b000b7245 */ /* 0x000fe20000201400 */
[C---:B------:R-:W-:Y:S01]  /*c4b0*/  FFMA.FTZ R202, -R0.reuse, R7, R21 ;  /* 0x0000000700ca7223 */ /* 0x040fe20000010115 */
[----:B------:R-:W-:Y:S01]  /*c4c0*/  IABS R5, R5 ;  /* 0x0000000500057213 */ /* 0x000fe20000000000 */
[C---:B------:R-:W-:Y:S01]  /*c4d0*/  FFMA.FTZ R173, -R0.reuse, R4, R173 ;  /* 0x0000000400ad7223 */ /* 0x040fe200000101ad */
[----:B------:R-:W-:Y:S01]  /*c4e0*/  IABS R8, R8 ;  /* 0x0000000800087213 */ /* 0x000fe20000000000 */
[C---:B------:R-:W-:Y:S01]  /*c4f0*/  FFMA.FTZ R206, -R0.reuse, R7, R206 ;  /* 0x0000000700ce7223 */ /* 0x040fe200000101ce */
[C---:B------:R-:W-:Y:S01]  /*c500*/  FFMA.FTZ R177, -R0.reuse, R4, R177 ;  /* 0x0000000400b17223 */ /* 0x040fe200000101b1 */
[C---:B------:R-:W-:Y:S01]  /*c510*/  FFMA.FTZ R67, -R0.reuse, R11, R9 ;  /* 0x0000000b00437223 */ /* 0x040fe20000010109 */
[----:B------:R-:W-:Y:S01]  /*c520*/  I2FP.F32.S32 R5, R5 ;  /* 0x0000000500057245 */ /* 0x000fe20000201400 */
[C---:B------:R-:W-:Y:S01]  /*c530*/  FFMA.FTZ R186, -R0.reuse, R11, R186 ;  /* 0x0000000b00ba7223 */ /* 0x040fe200000101ba */
[----:B------:R-:W-:Y:S02]  /*c540*/  I2FP.F32.S32 R4, R8 ;  /* 0x0000000800047245 */ /* 0x000fe40000201400 */
[C---:B------:R-:W-:Y:S01]  /*c550*/  IADD3 R7, PT, PT, R233.reuse, -0x50, RZ ;  /* 0xffffffb0e9077810 */ /* 0x040fe20007ffe0ff */
[C---:B------:R-:W-:Y:S01]  /*c560*/  FFMA.FTZ R161, -R0.reuse, R5, R161 ;  /* 0x0000000500a17223 */ /* 0x040fe200000101a1 */
[C---:B------:R-:W-:Y:S01]  /*c570*/  IADD3 R9, PT, PT, R233.reuse, -0x31, RZ ;  /* 0xffffffcfe9097810 */ /* 0x040fe20007ffe0ff */
[CC--:B------:R-:W-:Y:S01]  /*c580*/  FFMA.FTZ R169, -R0.reuse, R4.reuse, R169 ;  /* 0x0000000400a97223 */ /* 0x0c0fe200000101a9 */
[----:B------:R-:W-:Y:S01]  /*c590*/  IABS R7, R7 ;  /* 0x0000000700077213 */ /* 0x000fe20000000000 */
[C---:B------:R-:W-:Y:S01]  /*c5a0*/  FFMA.FTZ R188, -R0.reuse, R5, R188 ;  /* 0x0000000500bc7223 */ /* 0x040fe200000101bc */
[C---:B------:R-:W-:Y:S01]  /*c5b0*/  FFMA.FTZ R246, -R0.reuse, R4, R246 ;  /* 0x0000000400f67223 */ /* 0x040fe200000101f6 */
[----:B------:R-:W-:Y:S02]  /*c5c0*/  IABS R9, R9 ;  /* 0x0000000900097213 */ /* 0x000fe40000000000 */
[C---:B------:R-:W-:Y:S02]  /*c5d0*/  IADD3 R4, PT, PT, R233.reuse, -0x51, RZ ;  /* 0xffffffafe9047810 */ /* 0x040fe40007ffe0ff */
[C---:B------:R-:W-:Y:S02]  /*c5e0*/  IADD3 R5, PT, PT, R233.reuse, -0x40, RZ ;  /* 0xffffffc0e9057810 */ /* 0x040fe40007ffe0ff */
[----:B------:R-:W-:Y:S02]  /*c5f0*/  I2FP.F32.S32 R7, R7 ;  /* 0x0000000700077245 */ /* 0x000fe40000201400 */
[----:B------:R-:W-:Y:S02]  /*c600*/  I2FP.F32.S32 R9, R9 ;  /* 0x0000000900097245 */ /* 0x000fe40000201400 */
[----:B------:R-:W-:Y:S01]  /*c610*/  IABS R4, R4 ;  /* 0x0000000400047213 */ /* 0x000fe20000000000 */
[C---:B------:R-:W-:Y:S01]  /*c620*/  FFMA.FTZ R190, -R0.reuse, R7, R190 ;  /* 0x0000000700be7223 */ /* 0x040fe200000101be */
[----:B------:R-:W-:Y:S01]  /*c630*/  IABS R5, R5 ;  /* 0x0000000500057213 */ /* 0x000fe20000000000 */
[C---:B------:R-:W-:Y:S01]  /*c640*/  FFMA.FTZ R204, -R0.reuse, R7, R204 ;  /* 0x0000000700cc7223 */ /* 0x040fe200000101cc */
[CC--:B------:R-:W-:Y:S01]  /*c650*/  FFMA.FTZ R182, -R0.reuse, R9.reuse, R182 ;  /* 0x0000000900b67223 */ /* 0x0c0fe200000101b6 */
[C---:B------:R-:W-:Y:S01]  /*c660*/  FFMA.FTZ R244, -R0.reuse, R9, R244 ;  /* 0x0000000900f47223 */ /* 0x040fe200000101f4 */
[----:B------:R-:W-:Y:S02]  /*c670*/  I2FP.F32.S32 R4, R4 ;  /* 0x0000000400047245 */ /* 0x000fe40000201400 */
[----:B------:R-:W-:Y:S02]  /*c680*/  I2FP.F32.S32 R5, R5 ;  /* 0x0000000500057245 */ /* 0x000fe40000201400 */
[C---:B------:R-:W-:Y:S01]  /*c690*/  IADD3 R7, PT, PT, R233.reuse, -0x61, RZ ;  /* 0xffffff9fe9077810 */ /* 0x040fe20007ffe0ff */
[CC--:B------:R-:W-:Y:S01]  /*c6a0*/  FFMA.FTZ R200, -R0.reuse, R4.reuse, R23 ;  /* 0x0000000400c87223 */ /* 0x0c0fe20000010117 */
[C---:B------:R-:W-:Y:S01]  /*c6b0*/  IADD3 R9, PT, PT, R233.reuse, -0x48, RZ ;  /* 0xffffffb8e9097810 */ /* 0x040fe20007ffe0ff */
[C---:B------:R-:W-:Y:S01]  /*c6c0*/  FFMA.FTZ R175, -R0.reuse, R5, R175 ;  /* 0x0000000500af7223 */ /* 0x040fe200000101af */
        /* <DEDUP_REMOVED lines=11> */
[C---:B------:R-:W-:Y:S01]  /*c780*/  FFMA.FTZ R160, -R0.reuse, R7, R160 ;  /* 0x0000000700a07223 */ /* 0x040fe200000101a0 */
[C---:B------:R-:W-:Y:S01]  /*c790*/  IADD3 R8, PT, PT, R233.reuse, -0x58, RZ ;  /* 0xffffffa8e9087810 */ /* 0x040fe20007ffe0ff */
[CC--:B------:R-:W-:Y:S01]  /*c7a0*/  FFMA.FTZ R252, -R0.reuse, R9.reuse, R252 ;  /* 0x0000000900fc7223 */ /* 0x0c0fe200000101fc */
[C---:B------:R-:W-:Y:S01]  /*c7b0*/  FFMA.FTZ R198, -R0.reuse, R9, R198 ;  /* 0x0000000900c67223 */ /* 0x040fe200000101c6 */
[----:B------:R-:W-:Y:S02]  /*c7c0*/  I2FP.F32.S32 R5, R5 ;  /* 0x0000000500057245 */ /* 0x000fe40000201400 */
[----:B------:R-:W-:Y:S02]  /*c7d0*/  I2FP.F32.S32 R7, R4 ;  /* 0x0000000400077245 */ /* 0x000fe40000201400 */
[C---:B------:R-:W-:Y:S01]  /*c7e0*/  IADD3 R9, PT, PT, R233.reuse, -0x60, RZ ;  /* 0xffffffa0e9097810 */ /* 0x040fe20007ffe0ff */
[CC--:B------:R-:W-:Y:S01]  /*c7f0*/  FFMA.FTZ R250, -R0.reuse, R5.reuse, R250 ;  /* 0x0000000500fa7223 */ /* 0x0c0fe200000101fa */
[----:B------:R-:W-:Y:S01]  /*c800*/  IABS R8, R8 ;  /* 0x0000000800087213 */ /* 0x000fe20000000000 */
[C---:B------:R-:W-:Y:S01]  /*c810*/  FFMA.FTZ R196, -R0.reuse, R5, R196 ;  /* 0x0000000500c47223 */ /* 0x040fe200000101c4 */
[----:B------:R-:W-:Y:S01]  /*c820*/  IADD3 R4, PT, PT, R233, -0x71, RZ ;  /* 0xffffff8fe9047810 */ /* 0x000fe20007ffe0ff */
[CC--:B------:R-:W-:Y:S01]  /*c830*/  FFMA.FTZ R168, -R0.reuse, R7.reuse, R168 ;  /* 0x0000000700a87223 */ /* 0x0c0fe200000101a8 */
[C---:B------:R-:W-:Y:S01]  /*c840*/  FFMA.FTZ R156, -R0.reuse, R7, R156 ;  /* 0x00000007009c7223 */ /* 0x040fe2000001019c */
[----:B------:R-:W-:Y:S02]  /*c850*/  IABS R9, R9 ;  /* 0x0000000900097213 */ /* 0x000fe40000000000 */
[----:B------:R-:W-:Y:S02]  /*c860*/  I2FP.F32.S32 R5, R8 ;  /* 0x0000000800057245 */ /* 0x000fe40000201400 */
[----:B------:R-:W-:Y:S02]  /*c870*/  IABS R7, R4 ;  /* 0x0000000400077213 */ /* 0x000fe40000000000 */
[----:B------:R-:W-:Y:S01]  /*c880*/  FMNMX3.FTZ R4, R133, R205, R207, !PT ;  /* 0x000000cd85047276 */ /* 0x000fe200078100cf */
[----:B------:R-:W-:Y:S01]  /*c890*/  FFMA.FTZ R194, -R0, R5, R194 ;  /* 0x0000000500c27223 */ /* 0x000fe200000101c2 */
[----:B------:R-:W-:Y:S01]  /*c8a0*/  FMNMX3.FTZ R8, R132, R197, R199, !PT ;  /* 0x000000c584087276 */ /* 0x000fe200078100c7 */
[----:B------:R-:W-:Y:S01]  /*c8b0*/  FFMA.FTZ R174, -R0, R5, R174 ;  /* 0x0000000500ae7223 */ /* 0x000fe200000101ae */
        /* <DEDUP_REMOVED lines=14> */
[----:B------:R-:W-:Y:S02]  /*c9a0*/  FMNMX3.FTZ R8, R8, R165, R182, !PT ;  /* 0x000000a508087276 */ /* 0x000fe400078100b6 */
[----:B------:R-:W-:Y:S01]  /*c9b0*/  FMNMX3.FTZ R4, R4, R163, R188, !PT ;  /* 0x000000a304047276 */ /* 0x000fe200078100bc */
[CC--:B------:R-:W-:Y:S01]  /*c9c0*/  FFMA.FTZ R170, -R0.reuse, R5.reuse, R170 ;  /* 0x0000000500aa7223 */ /* 0x0c0fe200000101aa */
[C---:B------:R-:W-:Y:S01]  /*c9d0*/  IADD3 R11, PT, PT, R233.reuse, -0x59, RZ ;  /* 0xffffffa7e90b7810 */ /* 0x040fe20007ffe0ff */
[----:B------:R-:W-:Y:S01]  /*c9e0*/  FFMA.FTZ R158, -R0, R5, R158 ;  /* 0x00000005009e7223 */ /* 0x000fe2000001019e */
[----:B------:R-:W-:Y:S02]  /*c9f0*/  I2FP.F32.S32 R7, R7 ;  /* 0x0000000700077245 */ /* 0x000fe40000201400 */
[----:B------:R-:W-:Y:S02]  /*ca00*/  FMNMX3.FTZ R4, R4, R171, R244, !PT ;  /* 0x000000ab04047276 */ /* 0x000fe400078100f4 */
[----:B------:R-:W-:Y:S01]  /*ca10*/  FMNMX3.FTZ R8, R8, R177, R202, !PT ;  /* 0x000000b108087276 */ /* 0x000fe200078100ca */
[C---:B------:R-:W-:Y:S01]  /*ca20*/  FFMA.FTZ R162, -R0.reuse, R7, R162 ;  /* 0x0000000700a27223 */ /* 0x040fe200000101a2 */
[----:B------:R-:W-:Y:S01]  /*ca30*/  IABS R11, R11 ;  /* 0x0000000b000b7213 */ /* 0x000fe20000000000 */
[----:B------:R-:W-:Y:S01]  /*ca40*/  FFMA.FTZ R139, -R0, R7, R139 ;  /* 0x00000007008b7223 */ /* 0x000fe2000001018b */
[----:B------:R-:W-:Y:S02]  /*ca50*/  IADD3 R5, PT, PT, R233, -0x78, RZ ;  /* 0xffffff88e9057810 */ /* 0x000fe40007ffe0ff */
[----:B------:R-:W-:Y:S02]  /*ca60*/  FMNMX3.FTZ R9, R4, R173, R206, !PT ;  /* 0x000000ad04097276 */ /* 0x000fe400078100ce */
[----:B------:R-:W-:Y:S02]  /*ca70*/  FMNMX3.FTZ R7, R8, R175, R169, !PT ;  /* 0x000000af08077276 */ /* 0x000fe400078100a9 */
[----:B------:R-:W-:Y:S02]  /*ca80*/  I2FP.F32.S32 R11, R11 ;  /* 0x0000000b000b7245 */ /* 0x000fe40000201400 */
[----:B------:R-:W-:Y:S02]  /*ca90*/  IABS R5, R5 ;  /* 0x0000000500057213 */ /* 0x000fe40000000000 */
[----:B------:R-:W-:Y:S01]  /*caa0*/  FMNMX3.FTZ R9, R9, R248, R246, !PT ;  /* 0x000000f809097276 */ /* 0x000fe200078100f6 */
[C---:B------:R-:W-:Y:S01]  /*cab0*/  FFMA.FTZ R192, -R0.reuse, R11, R192 ;  /* 0x0000000b00c07223 */ /* 0x040fe200000101c0 */
[----:B------:R-:W-:Y:S01]  /*cac0*/  I2FP.F32.S32 R5, R5 ;  /* 0x0000000500057245 */ /* 0x000fe20000201400 */
[C---:B------:R-:W-:Y:S01]  /*cad0*/  FFMA.FTZ R172, -R0.reuse, R11, R172 ;  /* 0x0000000b00ac7223 */ /* 0x040fe200000101ac */
[----:B------:R-:W-:Y:S02]  /*cae0*/  FMNMX3.FTZ R7, R7, R252, R250, !PT ;  /* 0x000000fc07077276 */ /* 0x000fe400078100fa */
[----:B------:R-:W-:Y:S01]  /*caf0*/  IADD3 R11, PT, PT, R233, -0x70, RZ ;  /* 0xffffff90e90b7810 */ /* 0x000fe20007ffe0ff */
[CC--:B------:R-:W-:Y:S01]  /*cb00*/  FFMA.FTZ R155, -R0.reuse, R5.reuse, R155 ;  /* 0x00000005009b7223 */ /* 0x0c0fe2000001019b */
[----:B------:R-:W-:Y:S01]  /*cb10*/  FMNMX3.FTZ R9, R9, R198, R196, !PT ;  /* 0x000000c609097276 */ /* 0x000fe200078100c4 */
[C---:B------:R-:W-:Y:S01]  /*cb20*/  FFMA.FTZ R138, -R0.reuse, R5, R138 ;  /* 0x00000005008a7223 */ /* 0x040fe2000001018a */
[----:B------:R-:W-:Y:S02]  /*cb30*/  FMNMX3.FTZ R7, R7, R204, R200, !PT ;  /* 0x000000cc07077276 */ /* 0x000fe400078100c8 */
[----:B------:R-:W-:Y:S02]  /*cb40*/  IABS R11, R11 ;  /* 0x0000000b000b7213 */ /* 0x000fe40000000000 */
[----:B------:R-:W-:Y:S02]  /*cb50*/  IADD3 R5, PT, PT, R233, -0x79, RZ ;  /* 0xffffff87e9057810 */ /* 0x000fe40007ffe0ff */
[----:B------:R-:W-:Y:S02]  /*cb60*/  FMNMX3.FTZ R9, R9, R190, R180, !PT ;  /* 0x000000be09097276 */ /* 0x000fe400078100b4 */
[----:B------:R-:W-:Y:S02]  /*cb70*/  FMNMX3.FTZ R7, R7, R194, R192, !PT ;  /* 0x000000c207077276 */ /* 0x000fe400078100c0 */
[----:B------:R-:W-:Y:S02]  /*cb80*/  I2FP.F32.S32 R11, R11 ;  /* 0x0000000b000b7245 */ /* 0x000fe40000201400 */
[C---:B------:R-:W-:Y:S02]  /*cb90*/  IADD3 R10, PT, PT, R233.reuse, -0x81, RZ ;  /* 0xffffff7fe90a7810 */ /* 0x040fe40007ffe0ff */
[----:B------:R-:W-:Y:S01]  /*cba0*/  IABS R5, R5 ;  /* 0x0000000500057213 */ /* 0x000fe20000000000 */
[CC--:B------:R-:W-:Y:S01]  /*cbb0*/  FFMA.FTZ R164, -R0.reuse, R11.reuse, R164 ;  /* 0x0000000b00a47223 */ /* 0x0c0fe200000101a4 */
[----:B------:R-:W-:Y:S01]  /*cbc0*/  IADD3 R8, PT, PT, R233, -0x80, RZ ;  /* 0xffffff80e9087810 */ /* 0x000fe20007ffe0ff */
[C---:B------:R-:W-:Y:S01]  /*cbd0*/  FFMA.FTZ R140, -R0.reuse, R11, R140 ;  /* 0x0000000b008c7223 */ /* 0x040fe2000001018c */
[----:B------:R-:W-:Y:S02]  /*cbe0*/  FMNMX3.FTZ R9, R9, R174, R172, !PT ;  /* 0x000000ae09097276 */ /* 0x000fe400078100ac */
[----:B------:R-:W-:Y:S02]  /*cbf0*/  FMNMX3.FTZ R7, R7, R178, R176, !PT ;  /* 0x000000b207077276 */ /* 0x000fe400078100b0 */
[----:B------:R-:W-:Y:S02]  /*cc00*/  IABS R10, R10 ;  /* 0x0000000a000a7213 */ /* 0x000fe40000000000 */
[----:B------:R-:W-:Y:S02]  /*cc10*/  I2FP.F32.S32 R5, R5 ;  /* 0x0000000500057245 */ /* 0x000fe40000201400 */
[----:B------:R-:W-:Y:S02]  /*cc20*/  IABS R8, R8 ;  /* 0x0000000800087213 */ /* 0x000fe40000000000 */
[----:B------:R-:W-:Y:S01]  /*cc30*/  FMNMX3.FTZ R9, R9, R166, R160, !PT ;  /* 0x000000a609097276 */ /* 0x000fe200078100a0 */
[CC--:B------:R-:W-:Y:S01]  /*cc40*/  FFMA.FTZ R154, -R0.reuse, R5.reuse, R154 ;  /* 0x00000005009a7223 */ /* 0x0c0fe2000001019a */
[----:B------:R-:W-:Y:S01]  /*cc50*/  FMNMX3.FTZ R7, R7, R170, R168, !PT ;  /* 0x000000aa07077276 */ /* 0x000fe200078100a8 */
[C---:B------:R-:W-:Y:S01]  /*cc60*/  FFMA.FTZ R137, -R0.reuse, R5, R137 ;  /* 0x0000000500897223 */ /* 0x040fe20000010189 */
[----:B------:R-:W-:Y:S02]  /*cc70*/  I2FP.F32.S32 R10, R10 ;  /* 0x0000000a000a7245 */ /* 0x000fe40000201400 */
[----:B------:R-:W-:Y:S02]  /*cc80*/  I2FP.F32.S32 R8, R8 ;  /* 0x0000000800087245 */ /* 0x000fe40000201400 */
[----:B------:R-:W-:Y:S01]  /*cc90*/  FMNMX3.FTZ R5, R7, R164, R162, !PT ;  /* 0x000000a407057276 */ /* 0x000fe200078100a2 */
[C---:B------:R-:W-:Y:S01]  /*cca0*/  FFMA.FTZ R151, -R0.reuse, R10, R151 ;  /* 0x0000000a00977223 */ /* 0x040fe20000010197 */
[----:B------:R-:W-:Y:S01]  /*ccb0*/  FMNMX3.FTZ R4, R9, R158, R156, !PT ;  /* 0x0000009e09047276 */ /* 0x000fe2000781009c */
[----:B------:R-:W-:Y:S01]  /*ccc0*/  FFMA.FTZ R153, -R0, R8, R153 ;  /* 0x0000000800997223 */ /* 0x000fe20000010199 */
[----:B----4-:R-:W-:Y:S02]  /*ccd0*/  FMNMX3.FTZ R12, R5, R155, R154, !PT ;  /* 0x0000009b050c7276 */ /* 0x010fe4000781009a */
[----:B------:R-:W-:Y:S02]  /*cce0*/  FMNMX3.FTZ R4, R4, R140, R139, !PT ;  /* 0x0000008c04047276 */ /* 0x000fe4000781008b */
[----:B------:R-:W-:Y:S02]  /*ccf0*/  FMNMX3.FTZ R10, R12, R153, R151, !PT ;  /* 0x000000990c0a7276 */ /* 0x000fe40007810097 */
[----:B------:R-:W-:Y:S02]  /*cd00*/  FMNMX3.FTZ R7, R4, R138, R137, !PT ;  /* 0x0000008a04077276 */ /* 0x000fe40007810089 */
[----:B------:R-:W-:Y:S01]  /*cd10*/  LOP3.LUT R216, R215, 0x200, R216, 0xf8, !PT ;  /* 0x00000200d7d87812 */ /* 0x000fe200078ef8d8 */
[----:B------:R-:W-:Y:S01]  /*cd20*/  SHFL.BFLY PT, R5, R10, 0x2, 0x1f ;  /* 0x0c401f000a057f89 */ /* 0x000fe200000e0000 */
[----:B------:R-:W-:Y:S02]  /*cd30*/  IADD3 R234, PT, PT, R234, -0x1, RZ ;  /* 0xffffffffeaea7810 */ /* 0x000fe40007ffe0ff */
[----:B------:R-:W-:Y:S05]  /*cd40*/  LEA R143, R216, R213, 0x1 ;  /* 0x000000d5d88f7211 */ /* 0x000fea00078e08ff */
[----:B------:R-:W1:Y:S01]  /*cd50*/  SHFL.BFLY PT, R4, R7, 0x2, 0x1f ;  /* 0x0c401f0007047f89 */ /* 0x000e6200000e0000 */
[----:B------:R-:W-:Y:S02]  /*cd60*/  IADD3 R235, PT, PT, R235, -0x80, RZ ;  /* 0xffffff80ebeb7810 */ /* 0x000fe40007ffe0ff */
[----:B------:R-:W-:Y:S05]  /*cd70*/  IADD3 R142, PT, PT, R214, R143, RZ ;  /* 0x0000008fd68e7210 */ /* 0x000fea0007ffe0ff */
[----:B------:R-:W-:Y:S01]  /*cd80*/  LDSM.16.MT88.4 R12, [R143+0xc000] ;  /* 0x00c000008f0c783b */ /* 0x000fe20000004200 */
[----:B------:R-:W-:Y:S02]  /*cd90*/  IADD3 R141, PT, PT, R143, 0xc040, RZ ;  /* 0x0000c0408f8d7810 */ /* 0x000fe40007ffe0ff */
[----:B------:R-:W-:Y:S05]  /*cda0*/  IADD3 R233, PT, PT, R233, 0x80, RZ ;  /* 0x00000080e9e97810 */ /* 0x000fea0007ffe0ff */
[----:B------:R-:W-:Y:S08]  /*cdb0*/  LDSM.16.MT88.4 R20, [R142+0xc000] ;  /* 0x00c000008e14783b */ /* 0x000ff00000004200 */
[----:B------:R-:W-:Y:S08]  /*cdc0*/  LDSM.16.MT88.4 R44, [R143+0x10000] ;  /* 0x010000008f2c783b */ /* 0x000ff00000004200 */
[----:B------:R-:W-:Y:S01]  /*cdd0*/  LDSM.16.MT88.4 R52, [R142+0x10000] ;  /* 0x010000008e34783b */ /* 0x000fe20000004200 */
[----:B-1----:R-:W-:Y:S02]  /*cde0*/  FMNMX.FTZ R9, R7, R4, !PT ;  /* 0x0000000407097209 */ /* 0x002fe40007810000 */
[----:B------:R-:W-:Y:S05]  /*cdf0*/  FMNMX.FTZ R8, R10, R5, !PT ;  /* 0x000000050a087209 */ /* 0x000fea0007810000 */
[----:B------:R-:W1:Y:S08]  /*ce00*/  SHFL.BFLY PT, R134, R9, 0x1, 0x1f ;  /* 0x0c201f0009867f89 */ /* 0x000e7000000e0000 */
[----:B------:R-:W3:Y:S01]  /*ce10*/  SHFL.BFLY PT, R135, R8, 0x1, 0x1f ;  /* 0x0c201f0008877f89 */ /* 0x000ee200000e0000 */
[----:B-1----:R-:W-:Y:S02]  /*ce20*/  FMNMX.FTZ R134, R9, R134, !PT ;  /* 0x0000008609867209 */ /* 0x002fe40007810000 */
[----:B---3--:R-:W-:Y:S03]  /*ce30*/  FMNMX.FTZ R135, R8, R135, !PT ;  /* 0x0000008708877209 */ /* 0x008fe60007810000 */
[----:B--2---:R-:W-:Y:S01]  /*ce40*/  FMUL.FTZ R157, R136, R134 ;  /* 0x00000086889d7220 */ /* 0x004fe20000410000 */
[C---:B------:R-:W-:Y:S01]  /*ce50*/  FSETP.NEU.FTZ.AND P0, PT, R134.reuse, -INF , PT ;  /* 0xff8000008600780b */ /* 0x040fe20003f1d000 */
[----:B------:R-:W-:Y:S01]  /*ce60*/  FADD.FTZ R5, -R134, R133 ;  /* 0x0000008586057221 */ /* 0x000fe20000010100 */
[----:B------:R-:W-:Y:S01]  /*ce70*/  FSETP.NEU.FTZ.AND P1, PT, R135, -INF , PT ;  /* 0xff8000008700780b */ /* 0x000fe20003f3d000 */
[C---:B------:R-:W-:Y:S01]  /*ce80*/  FMUL.FTZ R159, R136.reuse, R135 ;  /* 0x00000087889f7220 */ /* 0x040fe20000410000 */
[----:B------:R-:W-:Y:S01]  /*ce90*/  FSEL R157, R157, RZ, P0 ;  /* 0x000000ff9d9d7208 */ /* 0x000fe20000000000 */
[----:B------:R-:W-:Y:S01]  /*cea0*/  FADD.FTZ R7, -R135, R132 ;  /* 0x0000008487077221 */ /* 0x000fe20000010100 */
[C---:B------:R-:W-:Y:S01]  /*ceb0*/  FMUL.FTZ R132, R136.reuse, R5 ;  /* 0x0000000588847220 */ /* 0x040fe20000410000 */
[----:B------:R-:W-:Y:S02]  /*cec0*/  IADD3 R8, PT, PT, R143, 0xc000, RZ ;  /* 0x0000c0008f087810 */ /* 0x000fe40007ffe0ff */
[----:B------:R-:W-:Y:S01]  /*ced0*/  FSEL R159, R159, RZ, P1 ;  /* 0x000000ff9f9f7208 */ /* 0x000fe20000800000 */
[----:B------:R-:W-:Y:S01]  /*cee0*/  FMUL.FTZ R133, R136, R7 ;  /* 0x0000000788857220 */ /* 0x000fe20000410000 */
        /* <DEDUP_REMOVED lines=9> */
[----:B------:R-:W-:Y:S01]  /*cf80*/  @P2 IADD3 R141, PT, PT, R8, -0x40, RZ ;  /* 0xffffffc0088d2810 */ /* 0x000fe20007ffe0ff */
[-CC-:B------:R-:W-:Y:S01]  /*cf90*/  FFMA.FTZ R163, R163, R136.reuse, -R157.reuse ;  /* 0x00000088a3a37223 */ /* 0x180fe2000001089d */
[-C--:B------:R-:W-:Y:S07]  /*cfa0*/  FFMA.FTZ R188, R188, R136.reuse, -R157 ;  /* 0x00000088bcbc7223 */ /* 0x080fee000001089d */
[----:B------:R-:W2:Y:S01]  /*cfb0*/  MUFU.EX2 R133, R133 ;  /* 0x0000008500857308 */ /* 0x000ea20000000800 */
[----:B------:R-:W-:Y:S01]  /*cfc0*/  IADD3 R214, PT, PT, R214, R141, RZ ;  /* 0x0000008dd6d67210 */ /* 0x000fe20007ffe0ff */
[----:B------:R-:W3:Y:S01]  /*cfd0*/  LDSM.16.MT88.4 R28, [R141] ;  /* 0x000000008d1c783b */ /* 0x000ee20000004200 */
[-CC-:B------:R-:W-:Y:S07]  /*cfe0*/  FFMA.FTZ R216, R169, R136.reuse, -R159.reuse ;  /* 0x00000088a9d87223 */ /* 0x180fee000001089f */
[----:B------:R-:W-:Y:S01]  /*cff0*/  MUFU.EX2 R152, R152 ;  /* 0x0000009800987308 */ /* 0x000fe20000000800 */
[-C--:B------:R-:W-:Y:S01]  /*d000*/  FFMA.FTZ R177, R177, R136.reuse, -R159 ;  /* 0x00000088b1b17223 */ /* 0x080fe2000001089f */
[-C--:B------:R-:W-:Y:S01]  /*d010*/  FFMA.FTZ R196, R196, R136.reuse, -R157 ;  /* 0x00000088c4c47223 */ /* 0x080fe2000001089d */
[-C--:B------:R-:W-:Y:S07]  /*d020*/  FFMA.FTZ R250, R250, R136.reuse, -R159 ;  /* 0x00000088fafa7223 */ /* 0x080fee000001089f */
[----:B------:R-:W4:Y:S01]  /*d030*/  MUFU.EX2 R150, R150 ;  /* 0x0000009600967308 */ /* 0x000f220000000800 */
[----:B------:R-:W-:Y:S01]  /*d040*/  FFMA.FTZ R246, R246, R136, -R157 ;  /* 0x00000088f6f67223 */ /* 0x000fe2000001089d */
[C---:B-1----:R-:W-:Y:S01]  /*d050*/  FMUL.FTZ R6, R132.reuse, R130 ;  /* 0x0000008284067220 */ /* 0x042fe20000410000 */
[C---:B------:R-:W-:Y:S07]  /*d060*/  FMUL.FTZ R7, R132.reuse, R131 ;  /* 0x0000008384077220 */ /* 0x040fee0000410000 */
[----:B------:R-:W-:Y:S01]  /*d070*/  MUFU.EX2 R149, R149 ;  /* 0x0000009500957308 */ /* 0x000fe20000000800 */
[C---:B------:R-:W-:Y:S01]  /*d080*/  FMUL.FTZ R10, R132.reuse, R126 ;  /* 0x0000007e840a7220 */ /* 0x040fe20000410000 */
[C---:B--2---:R-:W-:Y:S01]  /*d090*/  FMUL.FTZ R4, R133.reuse, R128 ;  /* 0x0000008085047220 */ /* 0x044fe20000410000 */
[C---:B------:R-:W-:Y:S07]  /*d0a0*/  FMUL.FTZ R5, R133.reuse, R129 ;  /* 0x0000008185057220 */ /* 0x040fee0000410000 */
[----:B------:R-:W1:Y:S01]  /*d0b0*/  MUFU.EX2 R148, R148 ;  /* 0x0000009400947308 */ /* 0x000e620000000800 */
[----:B------:R-:W-:Y:S01]  /*d0c0*/  FMUL.FTZ R11, R132, R127 ;  /* 0x0000007f840b7220 */ /* 0x000fe20000410000 */
[C---:B------:R-:W-:Y:S01]  /*d0d0*/  FMUL.FTZ R8, R133.reuse, R124 ;  /* 0x0000007c85087220 */ /* 0x040fe20000410000 */
[C---:B------:R-:W-:Y:S07]  /*d0e0*/  FMUL.FTZ R9, R133.reuse, R125 ;  /* 0x0000007d85097220 */ /* 0x040fee0000410000 */
[----:B------:R-:W-:Y:S01]  /*d0f0*/  MUFU.EX2 R147, R147 ;  /* 0x0000009300937308 */ /* 0x000fe20000000800 */
[----:B------:R-:W2:Y:S01]  /*d100*/  LDSM.16.MT88.4 R36, [R214] ;  /* 0x00000000d624783b */ /* 0x000ea20000004200 */
[----:B----4-:R-:W-:Y:S01]  /*d110*/  F2FP.BF16.F32.PACK_AB R128, R150, R152 ;  /* 0x000000989680723e */ /* 0x010fe200000010ff */
[C---:B------:R-:W-:Y:S07]  /*d120*/  FMUL.FTZ R18, R132.reuse, R118 ;  /* 0x0000007684127220 */ /* 0x040fee0000410000 */
[----:B------:R-:W4:Y:S01]  /*d130*/  MUFU.EX2 R146, R146 ;  /* 0x0000009200927308 */ /* 0x000f220000000800 */
[----:B------:R-:W-:Y:S01]  /*d140*/  FMUL.FTZ R19, R132, R119 ;  /* 0x0000007784137220 */ /* 0x000fe20000410000 */
[C---:B------:R-:W-:Y:S01]  /*d150*/  FMUL.FTZ R16, R133.reuse, R116 ;  /* 0x0000007485107220 */ /* 0x040fe20000410000 */
[C---:B------:R-:W-:Y:S07]  /*d160*/  FMUL.FTZ R17, R133.reuse, R117 ;  /* 0x0000007585117220 */ /* 0x040fee0000410000 */
[----:B------:R-:W-:Y:S01]  /*d170*/  MUFU.EX2 R145, R145 ;  /* 0x0000009100917308 */ /* 0x000fe20000000800 */
[----:B------:R-:W5:Y:S01]  /*d180*/  LDSM.16.MT88.4 R60, [R141+0x4000] ;  /* 0x004000008d3c783b */ /* 0x000f620000004200 */
[----:B-1----:R-:W-:Y:S01]  /*d190*/  F2FP.BF16.F32.PACK_AB R129, R148, R149 ;  /* 0x000000959481723e */ /* 0x002fe200000010ff */
[C---:B------:R-:W-:Y:S07]  /*d1a0*/  FMUL.FTZ R26, R132.reuse, R110 ;  /* 0x0000006e841a7220 */ /* 0x040fee0000410000 */
[----:B------:R-:W1:Y:S01]  /*d1b0*/  MUFU.EX2 R144, R144 ;  /* 0x0000009000907308 */ /* 0x000e620000000800 */
[C---:B------:R-:W-:Y:S01]  /*d1c0*/  FMUL.FTZ R27, R132.reuse, R111 ;  /* 0x0000006f841b7220 */ /* 0x040fe20000410000 */
[C---:B------:R-:W-:Y:S01]  /*d1d0*/  FMUL.FTZ R25, R133.reuse, R109 ;  /* 0x0000006d85197220 */ /* 0x040fe20000410000 */
[C---:B------:R-:W-:Y:S01]  /*d1e0*/  FMUL.FTZ R34, R132.reuse, R102 ;  /* 0x0000006684227220 */ /* 0x040fe20000410000 */
[----:B------:R-:W-:Y:S01]  /*d1f0*/  FMUL.FTZ R35, R132, R103 ;  /* 0x0000006784237220 */ /* 0x000fe20000410000 */
[----:B------:R-:W-:Y:S01]  /*d200*/  LDSM.16.MT88.4 R124, [R143+0xf800] ;  /* 0x00f800008f7c783b */ /* 0x000fe20000004200 */
[----:B----4-:R-:W-:Y:S01]  /*d210*/  F2FP.BF16.F32.PACK_AB R130, R146, R147 ;  /* 0x000000939282723e */ /* 0x010fe200000010ff */
[C---:B------:R-:W-:Y:S01]  /*d220*/  FMUL.FTZ R42, R132.reuse, R94 ;  /* 0x0000005e842a7220 */ /* 0x040fe20000410000 */
[C---:B------:R-:W-:Y:S01]  /*d230*/  FMUL.FTZ R43, R132.reuse, R95 ;  /* 0x0000005f842b7220 */ /* 0x040fe20000410000 */
[C---:B------:R-:W-:Y:S01]  /*d240*/  FMUL.FTZ R40, R133.reuse, R92 ;  /* 0x0000005c85287220 */ /* 0x040fe20000410000 */
[C---:B------:R-:W-:Y:S01]  /*d250*/  FMUL.FTZ R41, R133.reuse, R93 ;  /* 0x0000005d85297220 */ /* 0x040fe20000410000 */
[C---:B------:R-:W-:Y:S01]  /*d260*/  FMUL.FTZ R50, R132.reuse, R86 ;  /* 0x0000005684327220 */ /* 0x040fe20000410000 */
[----:B------:R-:W-:Y:S01]  /*d270*/  FMUL.FTZ R51, R132, R87 ;  /* 0x0000005784337220 */ /* 0x000fe20000410000 */
[----:B------:R-:W-:Y:S01]  /*d280*/  LDSM.16.MT88.4 R92, [R143+0x10800] ;  /* 0x010800008f5c783b */ /* 0x000fe20000004200 */
[----:B-1----:R-:W-:Y:S01]  /*d290*/  F2FP.BF16.F32.PACK_AB R131, R144, R145 ;  /* 0x000000919083723e */ /* 0x002fe200000010ff */
[C---:B------:R-:W-:Y:S01]  /*d2a0*/  FMUL.FTZ R48, R133.reuse, R84 ;  /* 0x0000005485307220 */ /* 0x040fe20000410000 */
[C---:B------:R-:W-:Y:S01]  /*d2b0*/  FMUL.FTZ R49, R133.reuse, R85 ;  /* 0x0000005585317220 */ /* 0x040fe20000410000 */
[C---:B------:R-:W-:Y:S01]  /*d2c0*/  FMUL.FTZ R58, R132.reuse, R78 ;  /* 0x0000004e843a7220 */ /* 0x040fe20000410000 */
[----:B------:R-:W-:Y:S01]  /*d2d0*/  FMUL.FTZ R59, R132, R79 ;  /* 0x0000004f843b7220 */ /* 0x000fe20000410000 */
[C---:B------:R-:W-:Y:S01]  /*d2e0*/  FMUL.FTZ R57, R133.reuse, R77 ;  /* 0x0000004d85397220 */ /* 0x040fe20000410000 */
[----:B------:R-:W-:Y:S01]  /*d2f0*/  FMUL.FTZ R24, R133, R108 ;  /* 0x0000006c85187220 */ /* 0x000fe20000410000 */
[C---:B------:R-:W-:Y:S01]  /*d300*/  HMMA.16816.F32.BF16 R4, R128.reuse, R12, R4 ;  /* 0x0000000c8004723c */ /* 0x040fe20000041804 */
[----:B------:R-:W1:Y:S01]  /*d310*/  LDSM.16.MT88.4 R84, [R214+0x4000] ;  /* 0x00400000d654783b */ /* 0x000e620000004200 */
[----:B------:R-:W-:Y:S03]  /*d320*/  MUFU.EX2 R188, R188 ;  /* 0x000000bc00bc7308 */ /* 0x000fe60000000800 */
[----:B------:R-:W-:Y:S01]  /*d330*/  FFMA.FTZ R108, R165, R136, -R159 ;  /* 0x00000088a56c7223 */ /* 0x000fe2000001089f */
[C---:B------:R-:W-:Y:S01]  /*d340*/  FMUL.FTZ R32, R133.reuse, R100 ;  /* 0x0000006485207220 */ /* 0x040fe20000410000 */
[----:B------:R-:W-:Y:S01]  /*d350*/  FFMA.FTZ R100, R186, R136, -R157 ;  /* 0x00000088ba647223 */ /* 0x000fe2000001089d */
[C---:B------:R-:W-:Y:S01]  /*d360*/  HMMA.16816.F32.BF16 R8, R128.reuse, R14, R8 ;  /* 0x0000000e8008723c */ /* 0x040fe20000041808 */
[----:B------:R-:W-:Y:S03]  /*d370*/  LDSM.16.MT88.4 R116, [R142+0xf800] ;  /* 0x00f800008e74783b */ /* 0x000fe60000004200 */
        /* <DEDUP_REMOVED lines=8> */
[-CC-:B------:R-:W-:Y:S02]  /*d400*/  FFMA.FTZ R200, R200, R136.reuse, -R159.reuse ;  /* 0x00000088c8c87223 */ /* 0x180fe4000001089f */
[----:B------:R4:W-:Y:S01]  /*d410*/  MUFU.EX2 R182, R108 ;  /* 0x0000006c00b67308 */ /* 0x0009e20000000800 */
[-C--:B------:R-:W-:Y:S01]  /*d420*/  FFMA.FTZ R185, R194, R136.reuse, -R159 ;  /* 0x00000088c2b97223 */ /* 0x080fe2000001089f */
[C---:B------:R-:W-:Y:S08]  /*d430*/  HMMA.16816.F32.BF16 R12, R128.reuse, R20, R12 ;  /* 0x00000014800c723c */ /* 0x040ff0000004180c */
[----:B------:R-:W-:Y:S01]  /*d440*/  MUFU.EX2 R186, R101 ;  /* 0x0000006500ba7308 */ /* 0x000fe20000000800 */
[-C--:B------:R-:W-:Y:S01]  /*d450*/  FFMA.FTZ R187, R180, R136.reuse, -R157 ;  /* 0x00000088b4bb7223 */ /* 0x080fe2000001089d */
[-C--:B------:R-:W-:Y:S01]  /*d460*/  FFMA.FTZ R189, R176, R136.reuse, -R159 ;  /* 0x00000088b0bd7223 */ /* 0x080fe2000001089f */
[-C--:B------:R-:W-:Y:S01]  /*d470*/  FFMA.FTZ R191, R172, R136.reuse, -R157 ;  /* 0x00000088acbf7223 */ /* 0x080fe2000001089d */
[-CC-:B------:R-:W-:Y:S01]  /*d480*/  FFMA.FTZ R192, R192, R136.reuse, -R159.reuse ;  /* 0x00000088c0c07223 */ /* 0x180fe2000001089f */
[----:B------:R-:W-:Y:S01]  /*d490*/  FFMA.FTZ R178, R178, R136, -R159 ;  /* 0x00000088b2b27223 */ /* 0x000fe2000001089f */
[C---:B------:R-:W-:Y:S04]  /*d4a0*/  HMMA.16816.F32.BF16 R16, R128.reuse, R22, R16 ;  /* 0x000000168010723c */ /* 0x040fe80000041810 */
[----:B------:R-:W-:Y:S01]  /*d4b0*/  MUFU.EX2 R165, R165 ;  /* 0x000000a500a57308 */ /* 0x000fe20000000800 */
[C---:B------:R-:W-:Y:S01]  /*d4c0*/  FMUL.FTZ R22, R132.reuse, R114 ;  /* 0x0000007284167220 */ /* 0x040fe20000410000 */
[----:B------:R-:W-:Y:S01]  /*d4d0*/  FMUL.FTZ R23, R132, R115 ;  /* 0x0000007384177220 */ /* 0x000fe20000410000 */
[C---:B------:R-:W-:Y:S01]  /*d4e0*/  FMUL.FTZ R20, R133.reuse, R112 ;  /* 0x0000007085147220 */ /* 0x040fe20000410000 */
[----:B------:R-:W-:Y:S01]  /*d4f0*/  FMUL.FTZ R21, R133, R113 ;  /* 0x0000007185157220 */ /* 0x000fe20000410000 */
[----:B----4-:R-:W-:Y:S01]  /*d500*/  LDSM.16.MT88.4 R108, [R141+0x3800] ;  /* 0x003800008d6c783b */ /* 0x010fe20000004200 */
[-CC-:B------:R-:W-:Y:S01]  /*d510*/  FFMA.FTZ R115, R181, R136.reuse, -R157.reuse ;  /* 0x00000088b5737223 */ /* 0x180fe2000001089d */
[-C--:B------:R-:W-:Y:S01]  /*d520*/  FFMA.FTZ R112, R179, R136.reuse, -R157 ;  /* 0x00000088b3707223 */ /* 0x080fe2000001089d */
[-C--:B------:R-:W-:Y:S01]  /*d530*/  FFMA.FTZ R113, R65, R136.reuse, -R159 ;  /* 0x0000008841717223 */ /* 0x080fe2000001089f */
[--C-:B------:R-:W-:Y:S01]  /*d540*/  FFMA.FTZ R114, R64, R136, -R157.reuse ;  /* 0x0000008840727223 */ /* 0x100fe2000001089d */
[C---:B------:R-:W-:Y:S01]  /*d550*/  FMUL.FTZ R64, R133.reuse, R68 ;  /* 0x0000004485407220 */ /* 0x040fe20000410000 */
[C---:B---3--:R-:W-:Y:S01]  /*d560*/  HMMA.16816.F32.BF16 R20, R128.reuse, R28, R20 ;  /* 0x0000001c8014723c */ /* 0x048fe20000041814 */
[----:B------:R-:W-:Y:S02]  /*d570*/  MUFU.EX2 R115, R115 ;  /* 0x0000007300737308 */ /* 0x000fe40000000800 */
[C---:B------:R-:W-:Y:S01]  /*d580*/  FMUL.FTZ R65, R133.reuse, R69 ;  /* 0x0000004585417220 */ /* 0x040fe20000410000 */
[-C--:B------:R-:W-:Y:S01]  /*d590*/  FFMA.FTZ R181, R248, R136.reuse, -R157 ;  /* 0x00000088f8b57223 */ /* 0x080fe2000001089d */
[-C--:B------:R-:W-:Y:S01]  /*d5a0*/  FFMA.FTZ R179, R204, R136.reuse, -R159 ;  /* 0x00000088ccb37223 */ /* 0x080fe2000001089f */
[-CC-:B------:R-:W-:Y:S01]  /*d5b0*/  FFMA.FTZ R174, R174, R136.reuse, -R157.reuse ;  /* 0x00000088aeae7223 */ /* 0x180fe2000001089d */
[----:B------:R-:W-:Y:S01]  /*d5c0*/  FFMA.FTZ R195, R160, R136, -R157 ;  /* 0x00000088a0c37223 */ /* 0x000fe2000001089d */
[C---:B------:R-:W-:Y:S03]  /*d5d0*/  HMMA.16816.F32.BF16 R24, R128.reuse, R30, R24 ;  /* 0x0000001e8018723c */ /* 0x040fe60000041818 */
[----:B------:R-:W3:Y:S01]  /*d5e0*/  MUFU.EX2 R112, R112 ;  /* 0x0000007000707308 */ /* 0x000ee20000000800 */
[C---:B------:R-:W-:Y:S01]  /*d5f0*/  FMUL.FTZ R30, R132.reuse, R106 ;  /* 0x0000006a841e7220 */ /* 0x040fe20000410000 */
[----:B------:R-:W-:Y:S01]  /*d600*/  FMUL.FTZ R31, R132, R107 ;  /* 0x0000006b841f7220 */ /* 0x000fe20000410000 */
[C---:B------:R-:W-:Y:S01]  /*d610*/  FMUL.FTZ R28, R133.reuse, R104 ;  /* 0x00000068851c7220 */ /* 0x040fe20000410000 */
[C---:B------:R-:W-:Y:S01]  /*d620*/  FMUL.FTZ R29, R133.reuse, R105 ;  /* 0x00000069851d7220 */ /* 0x040fe20000410000 */
[--C-:B------:R-:W-:Y:S01]  /*d630*/  FFMA.FTZ R106, R56, R136, -R159.reuse ;  /* 0x00000088386a7223 */ /* 0x100fe2000001089f */
[----:B------:R-:W-:Y:S01]  /*d640*/  FMUL.FTZ R56, R133, R76 ;  /* 0x0000004c85387220 */ /* 0x000fe20000410000 */
[-CC-:B------:R-:W-:Y:S01]  /*d650*/  FFMA.FTZ R105, R183, R136.reuse, -R159.reuse ;  /* 0x00000088b7697223 */ /* 0x180fe2000001089f */
[----:B------:R-:W4:Y:S01]  /*d660*/  LDSM.16.MT88.4 R76, [R143+0xc800] ;  /* 0x00c800008f4c783b */ /* 0x000f220000004200 */
[-C--:B------:R-:W-:Y:S01]  /*d670*/  FFMA.FTZ R104, R67, R136.reuse, -R159 ;  /* 0x0000008843687223 */ /* 0x080fe2000001089f */
[--C-:B------:R-:W-:Y:S01]  /*d680*/  FFMA.FTZ R107, R66, R136, -R157.reuse ;  /* 0x00000088426b7223 */ /* 0x100fe2000001089d */
[C---:B--2---:R-:W-:Y:S01]  /*d690*/  HMMA.16816.F32.BF16 R28, R128.reuse, R36, R28 ;  /* 0x00000024801c723c */ /* 0x044fe2000004181c */
[----:B------:R-:W-:Y:S02]  /*d6a0*/  MUFU.EX2 R181, R181 ;  /* 0x000000b500b57308 */ /* 0x000fe40000000800 */
[C---:B------:R-:W-:Y:S01]  /*d6b0*/  FMUL.FTZ R36, R133.reuse, R96 ;  /* 0x0000006085247220 */ /* 0x040fe20000410000 */
[C---:B------:R-:W-:Y:S01]  /*d6c0*/  FMUL.FTZ R37, R133.reuse, R97 ;  /* 0x0000006185257220 */ /* 0x040fe20000410000 */
[C---:B------:R-:W-:Y:S01]  /*d6d0*/  FMUL.FTZ R66, R132.reuse, R70 ;  /* 0x0000004684427220 */ /* 0x040fe20000410000 */
[----:B------:R-:W-:Y:S01]  /*d6e0*/  FMUL.FTZ R67, R132, R71 ;  /* 0x0000004784437220 */ /* 0x000fe20000410000 */
[----:B---3--:R-:W-:Y:S01]  /*d6f0*/  F2FP.BF16.F32.PACK_AB R69, R112, R115 ;  /* 0x000000737045723e */ /* 0x008fe200000010ff */
[C---:B------:R-:W-:Y:S03]  /*d700*/  HMMA.16816.F32.BF16 R32, R128.reuse, R38, R32 ;  /* 0x000000268020723c */ /* 0x040fe60000041820 */
[----:B------:R-:W-:Y:S01]  /*d710*/  MUFU.EX2 R106, R106 ;  /* 0x0000006a006a7308 */ /* 0x000fe20000000800 */
[C---:B------:R-:W-:Y:S01]  /*d720*/  FMUL.FTZ R38, R132.reuse, R98 ;  /* 0x0000006284267220 */ /* 0x040fe20000410000 */
[----:B------:R-:W-:Y:S01]  /*d730*/  FMUL.FTZ R39, R132, R99 ;  /* 0x0000006384277220 */ /* 0x000fe20000410000 */
[-C--:B------:R-:W-:Y:S01]  /*d740*/  FFMA.FTZ R183, R198, R136.reuse, -R157 ;  /* 0x00000088c6b77223 */ /* 0x080fe2000001089d */
[----:B------:R-:W-:Y:S01]  /*d750*/  LDSM.16.MT88.4 R96, [R142+0x10800] ;  /* 0x010800008e60783b */ /* 0x000fe20000004200 */
[-C--:B------:R-:W-:Y:S01]  /*d760*/  FFMA.FTZ R193, R168, R136.reuse, -R159 ;  /* 0x00000088a8c17223 */ /* 0x080fe2000001089f */
[-C--:B------:R-:W-:Y:S01]  /*d770*/  FFMA.FTZ R166, R166, R136.reuse, -R157 ;  /* 0x00000088a6a67223 */ /* 0x080fe2000001089d */
[-CC-:B------:R-:W-:Y:S01]  /*d780*/  FFMA.FTZ R160, R164, R136.reuse, -R159.reuse ;  /* 0x00000088a4a07223 */ /* 0x180fe2000001089f */
[----:B------:R-:W-:Y:S01]  /*d790*/  FFMA.FTZ R197, R162, R136, -R159 ;  /* 0x00000088a2c57223 */ /* 0x000fe2000001089f */
[C---:B------:R-:W-:Y:S01]  /*d7a0*/  HMMA.16816.F32.BF16 R36, R128.reuse, R44, R36 ;  /* 0x0000002c8024723c */ /* 0x040fe20000041824 */
[----:B------:R-:W2:Y:S02]  /*d7b0*/  MUFU.EX2 R105, R105 ;  /* 0x0000006900697308 */ /* 0x000ea40000000800 */
[C---:B------:R-:W-:Y:S01]  /*d7c0*/  FMUL.FTZ R44, R133.reuse, R88 ;  /* 0x00000058852c7220 */ /* 0x040fe20000410000 */
[----:B------:R-:W-:Y:S01]  /*d7d0*/  FMUL.FTZ R45, R133, R89 ;  /* 0x00000059852d7220 */ /* 0x000fe20000410000 */
[-CC-:B------:R-:W-:Y:S01]  /*d7e0*/  FFMA.FTZ R199, R158, R136.reuse, -R157.reuse ;  /* 0x000000889ec77223 */ /* 0x180fe2000001089d */
[-C--:B------:R-:W-:Y:S01]  /*d7f0*/  FFMA.FTZ R156, R156, R136.reuse, -R157 ;  /* 0x000000889c9c7223 */ /* 0x080fe2000001089d */
[----:B------:R-:W-:Y:S01]  /*d800*/  FFMA.FTZ R170, R170, R136, -R159 ;  /* 0x00000088aaaa7223 */ /* 0x000fe2000001089f */
[C---:B------:R-:W-:Y:S03]  /*d810*/  HMMA.16816.F32.BF16 R40, R128.reuse, R46, R40 ;  /* 0x0000002e8028723c */ /* 0x040fe60000041828 */
[----:B------:R-:W-:Y:S01]  /*d820*/  MUFU.EX2 R104, R104 ;  /* 0x0000006800687308 */ /* 0x000fe20000000800 */
[C---:B------:R-:W-:Y:S01]  /*d830*/  FMUL.FTZ R46, R132.reuse, R90 ;  /* 0x0000005a842e7220 */ /* 0x040fe20000410000 */
[----:B------:R-:W-:Y:S01]  /*d840*/  FMUL.FTZ R47, R132, R91 ;  /* 0x0000005b842f7220 */ /* 0x000fe20000410000 */
[----:B------:R-:W-:Y:S01]  /*d850*/  FFMA.FTZ R140, R140, R136, -R157 ;  /* 0x000000888c8c7223 */ /* 0x000fe2000001089d */
[----:B------:R-:W-:Y:S01]  /*d860*/  LDSM.16.MT88.4 R88, [R214+0x800] ;  /* 0x00080000d658783b */ /* 0x000fe20000004200 */
[----:B--2---:R-:W-:Y:S05]  /*d870*/  F2FP.BF16.F32.PACK_AB R68, R105, R106 ;  /* 0x0000006a6944723e */ /* 0x004fea00000010ff */
[----:B------:R-:W2:Y:S01]  /*d880*/  MUFU.EX2 R113, R113 ;  /* 0x0000007100717308 */ /* 0x000ea20000000800 */
[C---:B------:R-:W-:Y:S01]  /*d890*/  FFMA.FTZ R152, R133.reuse, R240, R152 ;  /* 0x000000f085987223 */ /* 0x040fe20000010098 */
[----:B------:R-:W-:Y:S01]  /*d8a0*/  FFMA.FTZ R149, R132, R245, R149 ;  /* 0x000000f584957223 */ /* 0x000fe20000010095 */
[C---:B------:R-:W-:Y:S07]  /*d8b0*/  HMMA.16816.F32.BF16 R44, R128.reuse, R52, R44 ;  /* 0x00000034802c723c */ /* 0x040fee000004182c */
[----:B------:R-:W-:Y:S01]  /*d8c0*/  MUFU.EX2 R107, R107 ;  /* 0x0000006b006b7308 */ /* 0x000fe20000000800 */
[C---:B------:R-:W-:Y:S01]  /*d8d0*/  FMUL.FTZ R52, R133.reuse, R80 ;  /* 0x0000005085347220 */ /* 0x040fe20000410000 */
[----:B------:R-:W-:Y:S08]  /*d8e0*/  FMUL.FTZ R53, R133, R81 ;  /* 0x0000005185357220 */ /* 0x000ff00000410000 */
[----:B------:R-:W3:Y:S01]  /*d8f0*/  MUFU.EX2 R114, R114 ;  /* 0x0000007200727308 */ /* 0x000ee20000000800 */
[----:B------:R-:W-:Y:S01]  /*d900*/  FADD.FTZ R152, R150, R152 ;  /* 0x0000009896987221 */ /* 0x000fe20000010000 */
[----:B------:R-:W-:Y:S01]  /*d910*/  FADD.FTZ R148, R148, R149 ;  /* 0x0000009594947221 */ /* 0x000fe20000010000 */
[C---:B------:R-:W-:Y:S07]  /*d920*/  HMMA.16816.F32.BF16 R48, R128.reuse, R54, R48 ;  /* 0x000000368030723c */ /* 0x040fee0000041830 */
[----:B------:R-:W-:Y:S01]  /*d930*/  MUFU.EX2 R216, R216 ;  /* 0x000000d800d87308 */ /* 0x000fe20000000800 */
[C---:B------:R-:W-:Y:S01]  /*d940*/  FMUL.FTZ R54, R132.reuse, R82 ;  /* 0x0000005284367220 */ /* 0x040fe20000410000 */
[----:B------:R-:W-:Y:S01]  /*d950*/  FMUL.FTZ R55, R132, R83 ;  /* 0x0000005384377220 */ /* 0x000fe20000410000 */
[----:B--2---:R-:W-:Y:S01]  /*d960*/  F2FP.BF16.F32.PACK_AB R70, R113, R104 ;  /* 0x000000687146723e */ /* 0x004fe200000010ff */
[----:B------:R-:W2:Y:S06]  /*d970*/  LDSM.16.MT88.4 R80, [R142+0xc800] ;  /* 0x00c800008e50783b */ /* 0x000eac0000004200 */
[----:B------:R-:W-:Y:S01]  /*d980*/  MUFU.EX2 R248, R250 ;  /* 0x000000fa00f87308 */ /* 0x000fe20000000800 */
[----:B------:R-:W-:Y:S01]  /*d990*/  FADD.FTZ R145, R145, R148 ;  /* 0x0000009491917221 */ /* 0x000fe20000010000 */
[----:B------:R-:W-:Y:S01]  /*d9a0*/  ISETP.NE.AND P0, PT, R234, -0x1, PT ;  /* 0xffffffffea00780c */ /* 0x000fe20003f05270 */
[C---:B-----5:R-:W-:Y:S07]  /*d9b0*/  HMMA.16816.F32.BF16 R52, R128.reuse, R60, R52 ;  /* 0x0000003c8034723c */ /* 0x060fee0000041834 */
[----:B------:R-:W-:Y:S01]  /*d9c0*/  MUFU.EX2 R204, R246 ;  /* 0x000000f600cc7308 */ /* 0x000fe20000000800 */
[C---:B------:R-:W-:Y:S01]  /*d9d0*/  FMUL.FTZ R60, R133.reuse, R72 ;  /* 0x00000048853c7220 */ /* 0x040fe20000410000 */
[----:B------:R-:W-:Y:S01]  /*d9e0*/  FMUL.FTZ R61, R133, R73 ;  /* 0x00000049853d7220 */ /* 0x000fe20000410000 */
[----:B---3--:R-:W-:Y:S07]  /*d9f0*/  F2FP.BF16.F32.PACK_AB R71, R114, R107 ;  /* 0x0000006b7247723e */ /* 0x008fee00000010ff */
[----:B------:R-:W-:Y:S01]  /*da00*/  MUFU.EX2 R179, R179 ;  /* 0x000000b300b37308 */ /* 0x000fe20000000800 */
[----:B------:R-:W-:Y:S01]  /*da10*/  FADD.FTZ R144, R144, R145 ;  /* 0x0000009190907221 */ /* 0x000fe20000010000 */
[C---:B------:R-:W-:Y:S08]  /*da20*/  HMMA.16816.F32.BF16 R56, R128.reuse, R62, R56 ;  /* 0x0000003e8038723c */ /* 0x040ff00000041838 */
[----:B------:R-:W-:Y:S01]  /*da30*/  MUFU.EX2 R198, R200 ;  /* 0x000000c800c67308 */ /* 0x000fe20000000800 */
[C---:B------:R-:W-:Y:S01]  /*da40*/  FMUL.FTZ R62, R132.reuse, R74 ;  /* 0x0000004a843e7220 */ /* 0x040fe20000410000 */
[----:B------:R-:W-:Y:S01]  /*da50*/  FMUL.FTZ R63, R132, R75 ;  /* 0x0000004b843f7220 */ /* 0x000fe20000410000 */
[----:B------:R-:W-:Y:S01]  /*da60*/  FADD.FTZ R115, R115, R144 ;  /* 0x0000009073737221 */ /* 0x000fe20000010000 */
[----:B------:R-:W3:Y:S06]  /*da70*/  LDSM.16.MT88.4 R72, [R141+0x800] ;  /* 0x000800008d48783b */ /* 0x000eec0000004200 */
[----:B------:R-:W-:Y:S01]  /*da80*/  MUFU.EX2 R183, R183 ;  /* 0x000000b700b77308 */ /* 0x000fe20000000800 */
[----:B------:R-:W-:Y:S01]  /*da90*/  MOV R133, R134 ;  /* 0x0000008600857202 */ /* 0x000fe20000000f00 */
[----:B------:R-:W-:Y:S01]  /*daa0*/  FADD.FTZ R112, R112, R115 ;  /* 0x0000007370707221 */ /* 0x000fe20000010000 */
[----:B------:R-:W-:Y:S01]  /*dab0*/  MOV R132, R135 ;  /* 0x0000008700847202 */ /* 0x000fe20000000f00 */
[C---:B-1----:R-:W-:Y:S06]  /*dac0*/  HMMA.16816.F32.BF16 R60, R128.reuse, R84, R60 ;  /* 0x00000054803c723c */ /* 0x042fec000004183c */
[----:B------:R-:W-:Y:S10]  /*dad0*/  MUFU.EX2 R196, R196 ;  /* 0x000000c400c47308 */ /* 0x000ff40000000800 */
[----:B------:R-:W-:Y:S01]  /*dae0*/  MUFU.EX2 R185, R185 ;  /* 0x000000b900b97308 */ /* 0x000fe20000000800 */
[----:B------:R-:W-:Y:S01]  /*daf0*/  HMMA.16816.F32.BF16 R64, R128, R86, R64 ;  /* 0x000000568040723c */ /* 0x000fe20000041840 */
[----:B------:R-:W1:Y:S08]  /*db00*/  LDSM.16.MT88.4 R84, [R141+0x4800] ;  /* 0x004800008d54783b */ /* 0x000e700000004200 */
[----:B------:R-:W-:Y:S10]  /*db10*/  MUFU.EX2 R187, R187 ;  /* 0x000000bb00bb7308 */ /* 0x000ff40000000800 */
[----:B------:R-:W-:Y:S01]  /*db20*/  MUFU.EX2 R176, R178 ;  /* 0x000000b200b07308 */ /* 0x000fe20000000800 */
[C---:B----4-:R-:W-:Y:S09]  /*db30*/  HMMA.16816.F32.BF16 R4, R68.reuse, R76, R4 ;  /* 0x0000004c4404723c */ /* 0x050ff20000041804 */
[----:B------:R-:W-:Y:S10]  /*db40*/  MUFU.EX2 R189, R189 ;  /* 0x000000bd00bd7308 */ /* 0x000ff40000000800 */
[----:B------:R-:W-:Y:S01]  /*db50*/  MUFU.EX2 R172, R174 ;  /* 0x000000ae00ac7308 */ /* 0x000fe20000000800 */
[C---:B------:R-:W-:Y:S01]  /*db60*/  HMMA.16816.F32.BF16 R8, R68.reuse, R78, R8 ;  /* 0x0000004e4408723c */ /* 0x040fe20000041808 */
[----:B------:R-:W-:Y:S08]  /*db70*/  LDSM.16.MT88.4 R76, [R143+0xd000] ;  /* 0x00d000008f4c783b */ /* 0x000ff00000004200 */
[----:B------:R-:W-:Y:S10]  /*db80*/  MUFU.EX2 R191, R191 ;  /* 0x000000bf00bf7308 */ /* 0x000ff40000000800 */
[----:B------:R-:W-:Y:S01]  /*db90*/  MUFU.EX2 R168, R170 ;  /* 0x000000aa00a87308 */ /* 0x000fe20000000800 */
[C---:B--2---:R-:W-:Y:S09]  /*dba0*/  HMMA.16816.F32.BF16 R12, R68.reuse, R80, R12 ;  /* 0x00000050440c723c */ /* 0x044ff2000004180c */
[----:B------:R-:W-:Y:S10]  /*dbb0*/  MUFU.EX2 R193, R193 ;  /* 0x000000c100c17308 */ /* 0x000ff40000000800 */
[----:B------:R-:W-:Y:S01]  /*dbc0*/  MUFU.EX2 R166, R166 ;  /* 0x000000a600a67308 */ /* 0x000fe20000000800 */
[C---:B------:R-:W-:Y:S01]  /*dbd0*/  HMMA.16816.F32.BF16 R16, R68.reuse, R82, R16 ;  /* 0x000000524410723c */ /* 0x040fe20000041810 */
[----:B------:R-:W-:Y:S08]  /*dbe0*/  LDSM.16.MT88.4 R80, [R142+0xd000] ;  /* 0x00d000008e50783b */ /* 0x000ff00000004200 */
[----:B------:R-:W-:Y:S10]  /*dbf0*/  MUFU.EX2 R195, R195 ;  /* 0x000000c300c37308 */ /* 0x000ff40000000800 */
[----:B------:R-:W-:Y:S01]  /*dc00*/  MUFU.EX2 R160, R160 ;  /* 0x000000a000a07308 */ /* 0x000fe20000000800 */
[C---:B---3--:R-:W-:Y:S09]  /*dc10*/  HMMA.16816.F32.BF16 R20, R68.reuse, R72, R20 ;  /* 0x000000484414723c */ /* 0x048ff20000041814 */
[----:B------:R-:W-:Y:S10]  /*dc20*/  MUFU.EX2 R197, R197 ;  /* 0x000000c500c57308 */ /* 0x000ff40000000800 */
[----:B------:R-:W-:Y:S01]  /*dc30*/  MUFU.EX2 R199, R199 ;  /* 0x000000c700c77308 */ /* 0x000fe20000000800 */
[C---:B------:R-:W-:Y:S01]  /*dc40*/  HMMA.16816.F32.BF16 R24, R68.reuse, R74, R24 ;  /* 0x0000004a4418723c */ /* 0x040fe20000041818 */
[----:B------:R-:W2:Y:S08]  /*dc50*/  LDSM.16.MT88.4 R72, [R214+0x4800] ;  /* 0x00480000d648783b */ /* 0x000eb00000004200 */
[----:B------:R-:W-:Y:S10]  /*dc60*/  MUFU.EX2 R156, R156 ;  /* 0x0000009c009c7308 */ /* 0x000ff40000000800 */
[----:B------:R-:W-:Y:S01]  /*dc70*/  MUFU.EX2 R140, R140 ;  /* 0x0000008c008c7308 */ /* 0x000fe20000000800 */
[C---:B------:R-:W-:Y:S08]  /*dc80*/  HMMA.16816.F32.BF16 R28, R68.reuse, R88, R28 ;  /* 0x00000058441c723c */ /* 0x040ff0000004181c */
[C---:B------:R-:W-:Y:S01]  /*dc90*/  HMMA.16816.F32.BF16 R32, R68.reuse, R90, R32 ;  /* 0x0000005a4420723c */ /* 0x040fe20000041820 */
[----:B------:R-:W3:Y:S07]  /*dca0*/  LDSM.16.MT88.4 R88, [R141+0x1000] ;  /* 0x001000008d58783b */ /* 0x000eee0000004200 */
[C---:B------:R-:W-:Y:S08]  /*dcb0*/  HMMA.16816.F32.BF16 R36, R68.reuse, R92, R36 ;  /* 0x0000005c4424723c */ /* 0x040ff00000041824 */
[C---:B------:R-:W-:Y:S01]  /*dcc0*/  HMMA.16816.F32.BF16 R40, R68.reuse, R94, R40 ;  /* 0x0000005e4428723c */ /* 0x040fe20000041828 */
[----:B------:R-:W4:Y:S07]  /*dcd0*/  LDSM.16.MT88.4 R92, [R214+0x1000] ;  /* 0x00100000d65c783b */ /* 0x000f2e0000004200 */
[C---:B------:R-:W-:Y:S03]  /*dce0*/  HMMA.16816.F32.BF16 R44, R68.reuse, R96, R44 ;  /* 0x00000060442c723c */ /* 0x040fe6000004182c */
[-C--:B------:R-:W-:Y:S01]  /*dcf0*/  FFMA.FTZ R96, R167, R136.reuse, -R159 ;  /* 0x00000088a7607223 */ /* 0x080fe2000001089f */
[--C-:B------:R-:W-:Y:S02]  /*dd00*/  FFMA.FTZ R167, R184, R136, -R157.reuse ;  /* 0x00000088b8a77223 */ /* 0x100fe4000001089d */
[----:B------:R5:W-:Y:S02]  /*dd10*/  MUFU.EX2 R184, R100 ;  /* 0x0000006400b87308 */ /* 0x000be40000000800 */
[C---:B------:R-:W-:Y:S08]  /*dd20*/  HMMA.16816.F32.BF16 R48, R68.reuse, R98, R48 ;  /* 0x000000624430723c */ /* 0x040ff00000041830 */
[----:B------:R2:W3:Y:S10]  /*dd30*/  MUFU.EX2 R161, R96 ;  /* 0x0000006000a17308 */ /* 0x0004f40000000800 */
[----:B------:R-:W4:Y:S01]  /*dd40*/  MUFU.EX2 R167, R167 ;  /* 0x000000a700a77308 */ /* 0x000f220000000800 */
[C---:B-1----:R-:W-:Y:S01]  /*dd50*/  HMMA.16816.F32.BF16 R52, R68.reuse, R84, R52 ;  /* 0x000000544434723c */ /* 0x042fe20000041834 */
[----:B-----5:R-:W-:Y:S07]  /*dd60*/  LDSM.16.MT88.4 R100, [R141+0x5000] ;  /* 0x005000008d64783b */ /* 0x020fee0000004200 */
[C---:B------:R-:W-:Y:S01]  /*dd70*/  HMMA.16816.F32.BF16 R56, R68.reuse, R86, R56 ;  /* 0x000000564438723c */ /* 0x040fe20000041838 */
[----:B--2---:R-:W1:Y:S07]  /*dd80*/  LDSM.16.MT88.4 R96, [R143+0x11000] ;  /* 0x011000008f60783b */ /* 0x004e6e0000004200 */
[C---:B------:R-:W-:Y:S01]  /*dd90*/  HMMA.16816.F32.BF16 R60, R68.reuse, R72, R60 ;  /* 0x00000048443c723c */ /* 0x040fe2000004183c */
[----:B------:R-:W2:Y:S07]  /*dda0*/  LDSM.16.MT88.4 R84, [R142+0x11000] ;  /* 0x011000008e54783b */ /* 0x000eae0000004200 */
[----:B------:R-:W-:Y:S03]  /*ddb0*/  HMMA.16816.F32.BF16 R64, R68, R74, R64 ;  /* 0x0000004a4440723c */ /* 0x000fe60000041840 */
[----:B---3--:R-:W-:Y:S01]  /*ddc0*/  F2FP.BF16.F32.PACK_AB R68, R186, R161 ;  /* 0x000000a1ba44723e */ /* 0x008fe200000010ff */
[----:B------:R-:W3:Y:S01]  /*ddd0*/  LDSM.16.MT88.4 R72, [R214+0x5000] ;  /* 0x00500000d648783b */ /* 0x000ee20000004200 */
[----:B----4-:R-:W-:Y:S02]  /*dde0*/  F2FP.BF16.F32.PACK_AB R69, R167, R184 ;  /* 0x000000b8a745723e */ /* 0x010fe400000010ff */
[----:B------:R-:W-:Y:S02]  /*ddf0*/  F2FP.BF16.F32.PACK_AB R70, R165, R182 ;  /* 0x000000b6a546723e */ /* 0x000fe400000010ff */
[----:B------:R-:W-:Y:S07]  /*de00*/  F2FP.BF16.F32.PACK_AB R71, R188, R163 ;  /* 0x000000a3bc47723e */ /* 0x000fee00000010ff */
        /* <DEDUP_REMOVED lines=11> */
[-C--:B------:R-:W-:Y:S03]  /*dec0*/  FFMA.FTZ R93, R244, R136.reuse, -R157 ;  /* 0x00000088f45d7223 */ /* 0x080fe6000001089d */
[----:B------:R-:W-:Y:S01]  /*ded0*/  MUFU.EX2 R244, R92 ;  /* 0x0000005c00f47308 */ /* 0x000fe20000000800 */
[C---:B------:R-:W-:Y:S08]  /*dee0*/  HMMA.16816.F32.BF16 R32, R68.reuse, R94, R32 ;  /* 0x0000005e4420723c */ /* 0x040ff00000041820 */
[C---:B-1----:R-:W-:Y:S03]  /*def0*/  HMMA.16816.F32.BF16 R36, R68.reuse, R96, R36 ;  /* 0x000000604424723c */ /* 0x042fe60000041824 */
[-CC-:B------:R-:W-:Y:S02]  /*df00*/  FFMA.FTZ R96, R175, R136.reuse, -R159.reuse ;  /* 0x00000088af607223 */ /* 0x180fe4000001089f */
[----:B------:R1:W-:Y:S03]  /*df10*/  MUFU.EX2 R175, R93 ;  /* 0x0000005d00af7308 */ /* 0x0003e60000000800 */
[C---:B------:R-:W-:Y:S07]  /*df20*/  HMMA.16816.F32.BF16 R40, R68.reuse, R98, R40 ;  /* 0x000000624428723c */ /* 0x040fee0000041828 */
[----:B------:R3:W-:Y:S01]  /*df30*/  MUFU.EX2 R169, R96 ;  /* 0x0000006000a97308 */ /* 0x0007e20000000800 */
[C---:B--2---:R-:W-:Y:S01]  /*df40*/  HMMA.16816.F32.BF16 R44, R68.reuse, R84, R44 ;  /* 0x00000054442c723c */ /* 0x044fe2000004182c */
[----:B-1----:R-:W-:Y:S02]  /*df50*/  LDSM.16.MT88.4 R92, [R143+0x11800] ;  /* 0x011800008f5c783b */ /* 0x002fe40000004200 */
[-C--:B------:R-:W-:Y:S06]  /*df60*/  FFMA.FTZ R84, R202, R136.reuse, -R159 ;  /* 0x00000088ca547223 */ /* 0x080fec000001089f */
[----:B------:R1:W-:Y:S01]  /*df70*/  MUFU.EX2 R202, R177 ;  /* 0x000000b100ca7308 */ /* 0x0003e20000000800 */
[C---:B------:R-:W-:Y:S09]  /*df80*/  HMMA.16816.F32.BF16 R48, R68.reuse, R86, R48 ;  /* 0x000000564430723c */ /* 0x040ff20000041830 */
[----:B------:R2:W4:Y:S01]  /*df90*/  MUFU.EX2 R171, R84 ;  /* 0x0000005400ab7308 */ /* 0x0005220000000800 */
[----:B---3--:R-:W-:Y:S01]  /*dfa0*/  LDSM.16.MT88.4 R96, [R142+0x11800] ;  /* 0x011800008e60783b */ /* 0x008fe20000004200 */
[C---:B------:R-:W-:Y:S03]  /*dfb0*/  HMMA.16816.F32.BF16 R52, R68.reuse, R100, R52 ;  /* 0x000000644434723c */ /* 0x040fe60000041834 */
[-CC-:B------:R-:W-:Y:S01]  /*dfc0*/  FFMA.FTZ R100, R173, R136.reuse, -R157.reuse ;  /* 0x00000088ad647223 */ /* 0x180fe2000001089d */
[-C--:B------:R-:W-:Y:S01]  /*dfd0*/  FFMA.FTZ R173, R206, R136.reuse, -R157 ;  /* 0x00000088cead7223 */ /* 0x080fe2000001089d */
[----:B-1----:R-:W-:Y:S03]  /*dfe0*/  FFMA.FTZ R177, R252, R136, -R159 ;  /* 0x00000088fcb17223 */ /* 0x002fe6000001089f */
[----:B------:R1:W-:Y:S01]  /*dff0*/  MUFU.EX2 R206, R100 ;  /* 0x0000006400ce7308 */ /* 0x0003e20000000800 */
[C---:B------:R-:W-:Y:S01]  /*e000*/  HMMA.16816.F32.BF16 R56, R68.reuse, R102, R56 ;  /* 0x000000664438723c */ /* 0x040fe20000041838 */
[----:B--2---:R-:W2:Y:S08]  /*e010*/  LDSM.16.MT88.4 R84, [R141+0x1800] ;  /* 0x001800008d54783b */ /* 0x004eb00000004200 */
[----:B------:R-:W3:Y:S10]  /*e020*/  MUFU.EX2 R173, R173 ;  /* 0x000000ad00ad7308 */ /* 0x000ef40000000800 */
[----:B------:R-:W2:Y:S01]  /*e030*/  MUFU.EX2 R177, R177 ;  /* 0x000000b100b17308 */ /* 0x000ea20000000800 */
[C---:B------:R-:W-:Y:S01]  /*e040*/  HMMA.16816.F32.BF16 R60, R68.reuse, R72, R60 ;  /* 0x00000048443c723c */ /* 0x040fe2000004183c */
[----:B-1----:R-:W-:Y:S07]  /*e050*/  LDSM.16.MT88.4 R100, [R142+0x12000] ;  /* 0x012000008e64783b */ /* 0x002fee0000004200 */
[----:B------:R-:W-:Y:S03]  /*e060*/  HMMA.16816.F32.BF16 R64, R68, R74, R64 ;  /* 0x0000004a4440723c */ /* 0x000fe60000041840 */
[----:B----4-:R-:W-:Y:S02]  /*e070*/  F2FP.BF16.F32.PACK_AB R68, R171, R202 ;  /* 0x000000caab44723e */ /* 0x010fe400000010ff */
[----:B------:R-:W-:Y:S01]  /*e080*/  F2FP.BF16.F32.PACK_AB R69, R175, R244 ;  /* 0x000000f4af45723e */ /* 0x000fe200000010ff */
[----:B------:R-:W1:Y:S01]  /*e090*/  LDSM.16.MT88.4 R72, [R141+0x5800] ;  /* 0x005800008d48783b */ /* 0x000e620000004200 */
[----:B------:R-:W-:Y:S02]  /*e0a0*/  F2FP.BF16.F32.PACK_AB R70, R216, R169 ;  /* 0x000000a9d846723e */ /* 0x000fe400000010ff */
[----:B---3--:R-:W-:Y:S07]  /*e0b0*/  F2FP.BF16.F32.PACK_AB R71, R173, R206 ;  /* 0x000000cead47723e */ /* 0x008fee00000010ff */
[C---:B------:R-:W-:Y:S08]  /*e0c0*/  HMMA.16816.F32.BF16 R4, R68.reuse, R76, R4 ;  /* 0x0000004c4404723c */ /* 0x040ff00000041804 */
[C---:B------:R-:W-:Y:S01]  /*e0d0*/  HMMA.16816.F32.BF16 R8, R68.reuse, R78, R8 ;  /* 0x0000004e4408723c */ /* 0x040fe20000041808 */
[----:B------:R-:W3:Y:S07]  /*e0e0*/  LDSM.16.MT88.4 R76, [R214+0x5800] ;  /* 0x00580000d64c783b */ /* 0x000eee0000004200 */
[C---:B-----5:R-:W-:Y:S08]  /*e0f0*/  HMMA.16816.F32.BF16 R12, R68.reuse, R80, R12 ;  /* 0x00000050440c723c */ /* 0x060ff0000004180c */
        /* <DEDUP_REMOVED lines=39> */
[C---:B------:R-:W-:Y:S03]  /*e370*/  HMMA.16816.F32.BF16 R44, R68.reuse, R100, R44 ;  /* 0x00000064442c723c */ /* 0x040fe6000004182c */
[----:B------:R-:W-:Y:S02]  /*e380*/  FFMA.FTZ R100, R190, R136, -R157 ;  /* 0x00000088be647223 */ /* 0x000fe4000001089d */
[----:B------:R-:W4:Y:S03]  /*e390*/  MUFU.EX2 R190, R192 ;  /* 0x000000c000be7308 */ /* 0x000f260000000800 */
[C---:B------:R-:W-:Y:S07]  /*e3a0*/  HMMA.16816.F32.BF16 R48, R68.reuse, R102, R48 ;  /* 0x000000664430723c */ /* 0x040fee0000041830 */
[----:B------:R3:W2:Y:S01]  /*e3b0*/  MUFU.EX2 R180, R100 ;  /* 0x0000006400b47308 */ /* 0x0006a20000000800 */
[C---:B-1----:R-:W-:Y:S01]  /*e3c0*/  HMMA.16816.F32.BF16 R52, R68.reuse, R72, R52 ;  /* 0x000000484434723c */ /* 0x042fe20000041834 */
[----:B---3--:R-:W-:Y:S07]  /*e3d0*/  LDSM.16.MT88.4 R100, [R141+0x6800] ;  /* 0x006800008d64783b */ /* 0x008fee0000004200 */
[C---:B------:R-:W-:Y:S01]  /*e3e0*/  HMMA.16816.F32.BF16 R56, R68.reuse, R74, R56 ;  /* 0x0000004a4438723c */ /* 0x040fe20000041838 */
[----:B------:R-:W1:Y:S07]  /*e3f0*/  LDSM.16.MT88.4 R72, [R142+0x12800] ;  /* 0x012800008e48783b */ /* 0x000e6e0000004200 */
[C---:B------:R-:W-:Y:S08]  /*e400*/  HMMA.16816.F32.BF16 R60, R68.reuse, R76, R60 ;  /* 0x0000004c443c723c */ /* 0x040ff0000004183c */
[----:B------:R-:W-:Y:S01]  /*e410*/  HMMA.16816.F32.BF16 R64, R68, R78, R64 ;  /* 0x0000004e4440723c */ /* 0x000fe20000041840 */
[----:B------:R-:W3:Y:S02]  /*e420*/  LDSM.16.MT88.4 R76, [R214+0x6800] ;  /* 0x00680000d64c783b */ /* 0x000ee40000004200 */
[----:B----4-:R-:W-:Y:S02]  /*e430*/  F2FP.BF16.F32.PACK_AB R68, R190, R185 ;  /* 0x000000b9be44723e */ /* 0x010fe400000010ff */
[----:B--2---:R-:W-:Y:S02]  /*e440*/  F2FP.BF16.F32.PACK_AB R69, R187, R180 ;  /* 0x000000b4bb45723e */ /* 0x004fe400000010ff */
        /* <DEDUP_REMOVED lines=36> */
[-CC-:B------:R-:W-:Y:S01]  /*e690*/  FFMA.FTZ R155, R154, R136.reuse, -R159.reuse ;  /* 0x000000889a9b7223 */ /* 0x180fe2000001089f */
[-CC-:B------:R-:W-:Y:S01]  /*e6a0*/  FFMA.FTZ R139, R153, R136.reuse, -R159.reuse ;  /* 0x00000088998b7223 */ /* 0x180fe2000001089f */
[-C--:B------:R-:W-:Y:S01]  /*e6b0*/  FFMA.FTZ R159, R151, R136.reuse, -R159 ;  /* 0x00000088979f7223 */ /* 0x080fe2000001089f */
[C---:B------:R-:W-:Y:S01]  /*e6c0*/  HMMA.16816.F32.BF16 R16, R68.reuse, R82, R16 ;  /* 0x000000524410723c */ /* 0x040fe20000041810 */
[----:B------:R-:W-:Y:S10]  /*e6d0*/  MUFU.EX2 R154, R81 ;  /* 0x00000051009a7308 */ /* 0x000ff40000000800 */
[----:B------:R-:W3:Y:S01]  /*e6e0*/  MUFU.EX2 R155, R155 ;  /* 0x0000009b009b7308 */ /* 0x000ee20000000800 */
        /* <DEDUP_REMOVED lines=20> */
[----:B---3--:R-:W1:Y:S07]  /*e830*/  LDSM.16.MT88.4 R76, [R141+0x7800] ;  /* 0x007800008d4c783b */ /* 0x008e6e0000004200 */
[----:B------:R-:W-:Y:S03]  /*e840*/  HMMA.16816.F32.BF16 R64, R68, R74, R64 ;  /* 0x0000004a4440723c */ /* 0x000fe60000041840 */
[----:B------:R-:W-:Y:S02]  /*e850*/  F2FP.BF16.F32.PACK_AB R68, R155, R154 ;  /* 0x0000009a9b44723e */ /* 0x000fe400000010ff */
[----:B----4-:R-:W-:Y:S02]  /*e860*/  F2FP.BF16.F32.PACK_AB R69, R153, R140 ;  /* 0x0000008c9945723e */ /* 0x010fe400000010ff */
[----:B--2---:R-:W-:Y:S02]  /*e870*/  F2FP.BF16.F32.PACK_AB R70, R138, R139 ;  /* 0x0000008b8a46723e */ /* 0x004fe400000010ff */
[----:B-----5:R-:W-:Y:S07]  /*e880*/  F2FP.BF16.F32.PACK_AB R71, R157, R136 ;  /* 0x000000889d47723e */ /* 0x020fee00000010ff */
        /* <DEDUP_REMOVED lines=74> */
.L_x_3905:
        /* <DEDUP_REMOVED lines=10> */
.L_x_3928:
        /* <DEDUP_REMOVED lines=184> */
.L_x_3915:
[----:B------:R-:W-:Y:S05]  /*f950*/  BSYNC.RECONVERGENT B0 ;  /* 0x0000000000007941 */ /* 0x000fea0003800200 */
.L_x_3914:
        /* <DEDUP_REMOVED lines=26> */
.L_x_3917:
[----:B------:R-:W-:Y:S05]  /*fb00*/  BSYNC.RECONVERGENT B0 ;  /* 0x0000000000007941 */ /* 0x000fea0003800200 */
.L_x_3916:
[----:B------:R-:W-:Y:S01]  /*fb10*/  SHF.R.U32.HI R210, RZ, 0x3, R210 ;  /* 0x00000003ffd27819 */ /* 0x000fe200000116d2 */
[-C--:B------:R-:W-:Y:S01]  /*fb20*/  @!P4 IMAD R0, R47, R229.reuse, RZ ;  /* 0x000000e52f00c224 */ /* 0x080fe200078e02ff */
[----:B-1----:R1:W5:Y:S01]  /*fb30*/  LD.E R3, desc[UR4][R2.64+0xc0] ;  /* 0x0000c00402037980 */ /* 0x002362000c101900 */
[----:B------:R-:W-:Y:S01]  /*fb40*/  @!P4 IMAD.WIDE.U32 R46, R46, R229, RZ ;  /* 0x000000e52e2ec225 */ /* 0x000fe200078e00ff */
[----:B------:R-:W-:Y:S01]  /*fb50*/  MOV R209, RZ ;  /* 0x000000ff00d17202 */ /* 0x000fe20000000f00 */
[----:B------:R-:W-:Y:S01]  /*fb60*/  BSSY.RECONVERGENT B0, `(.L_x_3918) ;  /* 0x000001e000007945 */ /* 0x000fe20003800200 */
[C---:B------:R-:W-:Y:S01]  /*fb70*/  ISETP.GE.AND P3, PT, R210.reuse, R217, PT ;  /* 0x000000d9d200720c */ /* 0x040fe20003f66270 */
[C---:B------:R-:W-:Y:S02]  /*fb80*/  VIADD R36, R210.reuse, 0x20 ;  /* 0x00000020d2247836 */ /* 0x040fe40000000000 */
[----:B------:R-:W-:-:S03]  /*fb90*/  VIADD R42, R210, 0x10 ;  /* 0x00000010d22a7836 */ /* 0x000fc60000000000 */
[-C--:B------:R-:W-:Y:S02]  /*fba0*/  ISETP.GE.AND P1, PT, R36, R217.reuse, PT ;  /* 0x000000d92400720c */ /* 0x080fe40003f26270 */
[----:B------:R-:W-:Y:S01]  /*fbb0*/  @!P4 IADD3 R36, PT, PT, R47, R0, RZ ;  /* 0x000000002f24c210 */ /* 0x000fe20007ffe0ff */
[-C--:B------:R-:W-:Y:S01]  /*fbc0*/  IMAD R0, R45, R230.reuse, RZ ;  /* 0x000000e62d007224 */ /* 0x080fe200078e02ff */
[----:B------:R-:W-:Y:S01]  /*fbd0*/  ISETP.GE.AND P2, PT, R42, R217, PT ;  /* 0x000000d92a00720c */ /* 0x000fe20003f46270 */
[----:B------:R-:W-:-:S04]  /*fbe0*/  IMAD.WIDE.U32 R230, R44, R230, RZ ;  /* 0x000000e62ce67225 */ /* 0x000fc800078e00ff */
[----:B------:R-:W-:Y:S01]  /*fbf0*/  IMAD.WIDE.U32 R44, R40, R48, R208 ;  /* 0x00000030282c7225 */ /* 0x000fe200078e00d0 */
[----:B------:R-:W-:-:S03]  /*fc00*/  IADD3 R0, PT, PT, R231, R0, RZ ;  /* 0x00000000e7007210 */ /* 0x000fc60007ffe0ff */
[----:B------:R-:W-:Y:S01]  /*fc10*/  @!P4 IMAD.MOV.U32 R42, RZ, RZ, R46 ;  /* 0x000000ffff2ac224 */ /* 0x000fe200078e002e */
[----:B------:R-:W-:Y:S01]  /*fc20*/  @P4 MOV R42, R50 ;  /* 0x00000032002a4202 */ /* 0x000fe20000000f00 */
[----:B------:R-:W-:Y:S02]  /*fc30*/  IMAD R40, R49, R40, RZ ;  /* 0x0000002831287224 */ /* 0x000fe400078e02ff */
[----:B-1----:R-:W-:Y:S02]  /*fc40*/  VIADD R2, R210, 0x30 ;  /* 0x00000030d2027836 */ /* 0x002fe40000000000 */
[----:B------:R-:W-:Y:S01]  /*fc50*/  @P4 IMAD.IADD R36, R51, 0x1, R38 ;  /* 0x0000000133244824 */ /* 0x000fe200078e0226 */
[----:B------:R-:W-:Y:S02]  /*fc60*/  IADD3 R37, PT, PT, R45, R40, RZ ;  /* 0x000000282d257210 */ /* 0x000fe40007ffe0ff */
[----:B------:R-:W-:Y:S02]  /*fc70*/  IADD3 R42, P5, P4, R230, R44, R42 ;  /* 0x0000002ce62a7210 */ /* 0x000fe40007cbe02a */
[----:B------:R-:W-:-:S02]  /*fc80*/  ISETP.GE.AND P0, PT, R2, R217, PT ;  /* 0x000000d90200720c */ /* 0x000fc40003f06270 */
[----:B------:R-:W-:Y:S01]  /*fc90*/  IADD3.X R43, PT, PT, R0, R37, R36, P5, P4 ;  /* 0x00000025002b7210 */ /* 0x000fe20002fe8424 */
[----:B------:R-:W-:Y:S10]  /*fca0*/  @P3 BRA `(.L_x_3919) ;  /* 0x0000000000243947 */ /* 0x000ff40003800000 */
        /* <DEDUP_REMOVED lines=9> */
.L_x_3919:
[----:B------:R-:W-:Y:S05]  /*fd40*/  BSYNC.RECONVERGENT B0 ;  /* 0x0000000000007941 */ /* 0x000fea0003800200 */
.L_x_3918:
[----:B------:R-:W-:Y:S04]  /*fd50*/  BSSY.RECONVERGENT B0, `(.L_x_3920) ;  /* 0x0000010000007945 */ /* 0x000fe80003800200 */
[----:B------:R-:W-:Y:S05]  /*fd60*/  @P2 BRA `(.L_x_3921) ;  /* 0x0000000000382947 */ /* 0x000fea0003800000 */
[----:B-1----:R-:W-:Y:S01]  /*fd70*/  IADD3 R15, P2, PT, R210, 0x10, RZ ;  /* 0x00000010d20f7810 */ /* 0x002fe20007f5e0ff */
[----:B--2---:R-:W-:Y:S01]  /*fd80*/  IMAD.MOV.U32 R28, RZ, RZ, R42 ;  /* 0x000000ffff1c7224 */ /* 0x004fe200078e002a */
        /* <DEDUP_REMOVED lines=12> */
.L_x_3921:
[----:B------:R-:W-:Y:S05]  /*fe50*/  BSYNC.RECONVERGENT B0 ;  /* 0x0000000000007941 */ /* 0x000fea0003800200 */
.L_x_3920:
        /* <DEDUP_REMOVED lines=16> */
.L_x_3923:
[----:B------:R-:W-:Y:S05]  /*ff60*/  BSYNC.RECONVERGENT B0 ;  /* 0x0000000000007941 */ /* 0x000fea0003800200 */
.L_x_3922:
[----:B------:R-:W-:-:S04]  /*ff70*/  MOV R229, 0x0 ;  /* 0x0000000000e57802 */ /* 0x000fc80000000f00 */
[----:B-12345:R-:W-:Y:S05]  /*ff80*/  @P0 RET.REL.NODEC R228 `(_ZN5flash24flash_fwd_splitkv_kernelI23Flash_fwd_kernel_traitsILi128ELi64ELi128ELi4ELb0ELb0EN7cutlass10bfloat16_tE19Flash_kernel_traitsILi128ELi64ELi128ELi4ES3_EELb0ELb0ELb1ELb0ELb0ELb1ELb0ELb0EEEvNS_16Flash_fwd_paramsE) ;  /* 0xffffff00e41c0950 */ /* 0x03efea0003c3ffff */
        /* <DEDUP_REMOVED lines=14> */
[----:B-1----:R-:W-:Y:S05]  /*10070*/  @P0 RET.REL.NODEC R228 `(_ZN5flash24flash_fwd_splitkv_kernelI23Flash_fwd_kernel_traitsILi128ELi64ELi128ELi4ELb0ELb0EN7cutlass10bfloat16_tE19Flash_kernel_traitsILi128ELi64ELi128ELi4ES3_EELb0ELb0ELb1ELb0ELb0ELb1ELb0ELb0EEEvNS_16Flash_fwd_paramsE) ;  /* 0xfffffefce4e00950 */ /* 0x002fea0003c3ffff */
[----:B------:R-:W-:Y:S01]  /*10080*/  MOV R229, 0x0 ;  /* 0x0000000000e57802 */ /* 0x000fe20000000f00 */
[----:B------:R1:W-:Y:S03]  /*10090*/  ST.E.128 desc[UR4][R2.64+0x80], R32 ;  /* 0x0000802002007985 */ /* 0x0003e6000c101d04 */
[----:B-1----:R-:W-:Y:S05]  /*100a0*/  RET.REL.NODEC R228 `(_ZN5flash24flash_fwd_splitkv_kernelI23Flash_fwd_kernel_traitsILi128ELi64ELi128ELi4ELb0ELb0EN7cutlass10bfloat16_tE19Flash_kernel_traitsILi128ELi64ELi128ELi4ES3_EELb0ELb0ELb1ELb0ELb0ELb1ELb0ELb0EEEvNS_16Flash_fwd_paramsE) ;  /* 0xfffffefce4d47950 */ /* 0x002fea0003c3ffff */
.L_x_3913:
[----:B------:R-:W-:Y:S01]  /*100b0*/  MOV R5, 0x2 ;  /* 0x0000000200057802 */ /* 0x000fe20000000f00 */
[----:B------:R-:W-:Y:S01]  /*100c0*/  IMAD.MOV.U32 R0, RZ, RZ, 0x1f ;  /* 0x0000001fff007424 */ /* 0x000fe200078e00ff */
[----:B------:R-:W-:-:S07]  /*100d0*/  MOV R4, 0xffffffff ;  /* 0xffffffff00047802 */ /* 0x000fce0000000f00 */
[----:B-1---5:R-:W-:Y:S05]  /*100e0*/  WARPSYNC.COLLECTIVE R4, `(.L_x_3924) ;  /* 0x0000000004087348 */ /* 0x022fea0003c00000 */
[----:B------:R2:W3:Y:S02]  /*100f0*/  SHFL.BFLY P0, R10, R240, R5, R0 ;  /* 0x0c000005f00a7389 */ /* 0x0004e40000000000 */
[----:B-123-5:R-:W-:Y:S05]  /*10100*/  ENDCOLLECTIVE ;  /* 0x000000000000791b */ /* 0x02efea0003800000 */
.L_x_3924:
[----:B------:R-:W-:Y:S02]  /*10110*/  IMAD.MOV.U32 R7, RZ, RZ, R10 ;  /* 0x000000ffff077224 */ /* 0x000fe400078e000a */
[----:B------:R-:W-:Y:S02]  /*10120*/  IMAD.MOV.U32 R5, RZ, RZ, 0x1 ;  /* 0x00000001ff057424 */ /* 0x000fe400078e00ff */
[----:B------:R-:W-:-:S05]  /*10130*/  FADD.FTZ R8, R7, R240 ;  /* 0x000000f007087221 */ /* 0x000fca0000010000 */
[----:B------:R-:W-:-:S07]  /*10140*/  MOV R240, R8 ;  /* 0x0000000800f07202 */ /* 0x000fce0000000f00 */
[----:B------:R-:W-:Y:S05]  /*10150*/  WARPSYNC.COLLECTIVE R4, `(.L_x_3925) ;  /* 0x0000000004087348 */ /* 0x000fea0003c00000 */
[----:B------:R1:W2:Y:S02]  /*10160*/  SHFL.BFLY P0, R10, R240, R5, R0 ;  /* 0x0c000005f00a7389 */ /* 0x0002a40000000000 */
[----:B-12---:R-:W-:Y:S05]  /*10170*/  ENDCOLLECTIVE ;  /* 0x000000000000791b */ /* 0x006fea0003800000 */
.L_x_3925:
[----:B------:R-:W-:Y:S01]  /*10180*/  MOV R240, R245 ;  /* 0x000000f500f07202 */ /* 0x000fe20000000f00 */
[----:B------:R-:W-:Y:S01]  /*10190*/  IMAD.MOV.U32 R5, RZ, RZ, 0x2 ;  /* 0x00000002ff057424 */ /* 0x000fe200078e00ff */
[----:B------:R-:W-:-:S07]  /*101a0*/  MOV R7, R10 ;  /* 0x0000000a00077202 */ /* 0x000fce0000000f00 */
[----:B------:R-:W-:Y:S05]  /*101b0*/  WARPSYNC.COLLECTIVE R4, `(.L_x_3926) ;  /* 0x0000000004087348 */ /* 0x000fea0003c00000 */
[----:B------:R1:W2:Y:S02]  /*101c0*/  SHFL.BFLY P0, R10, R240, R5, R0 ;  /* 0x0c000005f00a7389 */ /* 0x0002a40000000000 */
[----:B-12---:R-:W-:Y:S05]  /*101d0*/  ENDCOLLECTIVE ;  /* 0x000000000000791b */ /* 0x006fea0003800000 */
.L_x_3926:
[----:B------:R-:W-:Y:S01]  /*101e0*/  FADD.FTZ R7, R8, R7 ;  /* 0x0000000708077221 */ /* 0x000fe20000010000 */
[----:B------:R-:W-:Y:S01]  /*101f0*/  FADD.FTZ R9, R10, R245 ;  /* 0x000000f50a097221 */ /* 0x000fe20000010000 */
[----:B------:R-:W-:-:S04]  /*10200*/  MOV R5, 0x1 ;  /* 0x0000000100057802 */ /* 0x000fc80000000f00 */
[----:B------:R-:W-:-:S07]  /*10210*/  MOV R240, R9 ;  /* 0x0000000900f07202 */ /* 0x000fce0000000f00 */
[----:B------:R-:W-:Y:S05]  /*10220*/  WARPSYNC.COLLECTIVE R4, `(.L_x_3927) ;  /* 0x0000000004087348 */ /* 0x000fea0003c00000 */
[----:B------:R1:W2:Y:S02]  /*10230*/  SHFL.BFLY P0, R10, R240, R5, R0 ;  /* 0x0c000005f00a7389 */ /* 0x0002a40000000000 */
[----:B-12---:R-:W-:Y:S05]  /*10240*/  ENDCOLLECTIVE ;  /* 0x000000000000791b */ /* 0x006fea0003800000 */
.L_x_3927:
[----:B------:R-:W-:Y:S05]  /*10250*/  BRA `(.L_x_3928) ;  /* 0xffffffe800dc7947 */ /* 0x000fea000383ffff */
.L_x_3929:
        /* <DEDUP_REMOVED lines=10> */
.L_x_14885:


//--------------------- .text._ZN5flash24flash_fwd_splitkv_kernelI23Flash_fwd_kernel_traitsILi128ELi64ELi128ELi4ELb0ELb0EN7cutlass10bfloat16_tE19Flash_kernel_traitsILi128ELi64ELi128ELi4ES3_EELb0ELb0ELb0ELb0ELb1ELb0ELb0ELb1EEEvNS_16Flash_fwd_paramsE --------------------------
	.section	.text._ZN5flash24flash_fwd_splitkv_kernelI23Flash_fwd_kernel_traitsILi128ELi64ELi128ELi4ELb0ELb0EN7cutlass10bfloat16_tE19Flash_kernel_traitsILi128ELi64ELi128ELi4ES3_EELb0ELb0ELb0ELb0ELb1ELb0ELb0ELb1EEEvNS_16Flash_fwd_paramsE,"ax",@progbits
	.align	128
        .global         _ZN5flash24flash_fwd_splitkv_kernelI23Flash_fwd_kernel_traitsILi128ELi64ELi128ELi4ELb0ELb0EN7cutlass10bfloat16_tE19Flash_kernel_traitsILi128ELi64ELi128ELi4ES3_EELb0ELb0ELb0ELb0ELb1ELb0ELb0ELb1EEEvNS_16Flash_fwd_paramsE
        .type           _ZN5flash24flash_fwd_splitkv_kernelI23Flash_fwd_kernel_traitsILi128ELi64ELi128ELi4ELb0ELb0EN7cutlass10bfloat16_tE19Flash_kernel_traitsILi128ELi64ELi128ELi4ES3_EELb0ELb0ELb0ELb0ELb1ELb0ELb0ELb1EEEvNS_16Flash_fwd_paramsE,@function
        .size           _ZN5flash24flash_fwd_splitkv_kernelI23Flash_fwd_kernel_traitsILi128ELi64ELi128ELi4ELb0ELb0EN7cutlass10bfloat16_tE19Flash_kernel_traitsILi128ELi64ELi128ELi4ES3_EELb0ELb0ELb0ELb0ELb1ELb0ELb0ELb1EEEvNS_16Flash_fwd_paramsE,(.L_x_14886 - _ZN5flash24flash_fwd_splitkv_kernelI23Flash_fwd_kernel_traitsILi128ELi64ELi128ELi4ELb0ELb0EN7cutlass10bfloat16_tE19Flash_kernel_traitsILi128ELi64ELi128ELi4ES3_EELb0ELb0ELb0ELb0ELb1ELb0ELb0ELb1EEEvNS_16Flash_fwd_paramsE)
        .other          _ZN5flash24flash_fwd_splitkv_kernelI23Flash_fwd_kernel_traitsILi128ELi64ELi128ELi4ELb0ELb0EN7cutlass10bfloat16_tE19Flash_kernel_traitsILi128ELi64ELi128ELi4ES3_EELb0ELb0ELb0ELb0ELb1ELb0ELb0ELb1EEEvNS_16Flash_fwd_paramsE,@"STO_CUDA_ENTRY STV_DEFAULT"
_ZN5flash24flash_fwd_splitkv_kernelI23Flash_fwd_kernel_traitsILi128ELi64ELi128ELi4ELb0ELb0EN7cutlass10bfloat16_tE19Flash_kernel_traitsILi128ELi64ELi128ELi4ES3_EELb0ELb0ELb0ELb0ELb1ELb0ELb0ELb1EEEvNS_16Flash_fwd_paramsE:
.text._ZN5flash24flash_fwd_splitkv_kernelI23Flash_fwd_kernel_traitsILi128ELi64ELi128ELi4ELb0ELb0EN7cutlass10bfloat16_tE19Flash_kernel_traitsILi128ELi64ELi128ELi4ES3_EELb0ELb0ELb0ELb0ELb1ELb0ELb0ELb1EEEvNS_16Flash_fwd_paramsE:
[----:B------:R-:W-:Y:S01]  /*0000*/  LDC R1, c[0x0][0x37c] ;  /* 0x0000df00ff017b82 */ /* 0x000fe20000000800 */
[----:B------:R-:W1:Y:S07]  /*0010*/  S2R R214, SR_CTAID.X ;  /* 0x0000000000d67919 */ /* 0x000e6e0000002500 */
[----:B------:R-:W2:Y:S01]  /*0020*/  LDC.64 R132, c[0x0][0x348] ;  /* 0x0000d200ff847b82 */ /* 0x000ea20000000a00 */
[----:B------:R-:W-:Y:S01]  /*0030*/  BSSY.RECONVERGENT B3, `(.L_x_3930) ;  /* 0x0000005000037945 */ /* 0x000fe20003800200 */
[----:B------:R-:W-:Y:S01]  /*0040*/  MOV R204, 0x80 ;  /* 0x0000008000cc7802 */ /* 0x000fe20000000f00 */
[----:B------:R-:W3:Y:S01]  /*0050*/  S2R R215, SR_CTAID.Y ;  /* 0x0000000000d77919 */ /* 0x000ee20000002600 */
[----:B------:R-:W4:Y:S05]  /*0060*/  S2R R206, SR_CTAID.Z ;  /* 0x0000000000ce7919 */ /* 0x000f2a0000002700 */
[----:B-1234-:R-:W-:Y:S05]  /*0070*/  CALL.REL.NOINC `($_ZN5flash24flash_fwd_splitkv_kernelI23Flash_fwd_kernel_traitsILi128ELi64ELi128ELi4ELb0ELb0EN7cutlass10bfloat16_tE19Flash_kernel_traitsILi128ELi64ELi128ELi4ES3_EELb0ELb0ELb0ELb0ELb1ELb0ELb0ELb1EEEvNS_16Flash_fwd_paramsE$_ZN5flash30compute_attn_1rowblock_splitkvI23Flash_fwd_kernel_traitsILi128ELi64ELi128ELi4ELb0ELb0EN7cutlass10bfloat16_tE19Flash_kernel_traitsILi128ELi64ELi128ELi4ES3_EELb0ELb0ELb0ELb0ELb1ELb0ELb0ELb1ENS_16Flash_fwd_paramsEEEvRKT8_iiiii) ;  /* 0x0000000000087944 */ /* 0x01efea0003c00000 */
[----:B------:R-:W-:Y:S05]  /*0080*/  BSYNC.RECONVERGENT B3 ;  /* 0x0000000000037941 */ /* 0x000fea0003800200 */
.L_x_3930:
[----:B------:R-:W-:Y:S05]  /*0090*/  EXIT ;  /* 0x000000000000794d */ /* 0x000fea0003800000 */
        .type           $_ZN5flash24flash_fwd_splitkv_kernelI23Flash_fwd_kernel_traitsILi128ELi64ELi128ELi4ELb0ELb0EN7cutlass10bfloat16_tE19Flash_kernel_traitsILi128ELi64ELi128ELi4ES3_EELb0ELb0ELb0ELb0ELb1ELb0ELb0ELb1EEEvNS_16Flash_fwd_paramsE$_ZN5flash30compute_attn_1rowblock_splitkvI23Flash_fwd_kernel_traitsILi128ELi64ELi128ELi4ELb0ELb0EN7cutlass10bfloat16_tE19Flash_kernel_traitsILi128ELi64ELi128ELi4ES3_EELb0ELb0ELb0ELb0ELb1ELb0ELb0ELb1ENS_16Flash_fwd_paramsEEEvRKT8_iiiii,@function
        .size           $_ZN5flash24flash_fwd_splitkv_kernelI23Flash_fwd_kernel_traitsILi128ELi64ELi128ELi4ELb0ELb0EN7cutlass10bfloat16_tE19Flash_kernel_traitsILi128ELi64ELi128ELi4ES3_EELb0ELb0ELb0ELb0ELb1ELb0ELb0ELb1EEEvNS_16Flash_fwd_paramsE$_ZN5flash30compute_attn_1rowblock_splitkvI23Flash_fwd_kernel_traitsILi128ELi64ELi128ELi4ELb0ELb0EN7cutlass10bfloat16_tE19Flash_kernel_traitsILi128ELi64ELi128ELi4ES3_EELb0ELb0ELb0ELb0ELb1ELb0ELb0ELb1ENS_16Flash_fwd_paramsEEEvRKT8_iiiii,(.L_x_14886 - $_ZN5flash24flash_fwd_splitkv_kernelI23Flash_fwd_kernel_traitsILi128ELi64ELi128ELi4ELb0ELb0EN7cutlass10bfloat16_tE19Flash_kernel_traitsILi128ELi64ELi128ELi4ES3_EELb0ELb0ELb0ELb0ELb1ELb0ELb0ELb1EEEvNS_16Flash_fwd_paramsE$_ZN5flash30compute_attn_1rowblock_splitkvI23Flash_fwd_kernel_traitsILi128ELi64ELi128ELi4ELb0ELb0EN7cutlass10bfloat16_tE19Flash_kernel_traitsILi128ELi64ELi128ELi4ES3_EELb0ELb0ELb0ELb0ELb1ELb0ELb0ELb1ENS_16Flash_fwd_paramsEEEvRKT8_iiiii)
$_ZN5flash24flash_fwd_splitkv_kernelI23Flash_fwd_kernel_traitsILi128ELi64ELi128ELi4ELb0ELb0EN7cutlass10bfloat16_tE19Flash_kernel_traitsILi128ELi64ELi128ELi4ES3_EELb0ELb0ELb0ELb0ELb1ELb0ELb0ELb1EEEvNS_16Flash_fwd_paramsE$_ZN5flash30compute_attn_1rowblock_splitkvI23Flash_fwd_kernel_traitsILi128ELi64ELi128ELi4ELb0ELb0EN7cutlass10bfloat16_tE19Flash_kernel_traitsILi128ELi64ELi128ELi4ES3_EELb0ELb0ELb0ELb0ELb1ELb0ELb0ELb1ENS_16Flash_fwd_paramsEEEvRKT8_iiiii:
        /* <DEDUP_REMOVED lines=16> */
[----:B------:R-:W-:Y:S01]  /*01a0*/  ISETP.NE.AND.EX P1, PT, R15, RZ, PT, P0 ;  /* 0x000000ff0f00720c */ /* 0x000fe20003f25300 */
[----:B------:R-:W-:Y:S01]  /*01b0*/  IMAD.WIDE.U32 R14, R215, 0x4, R14 ;  /* 0x00000004d70e7825 */ /* 0x000fe200078e000e */
[----:B------:R-:W-:-:S03]  /*01c0*/  IADD3 R30, P0, PT, R4, R2, RZ ;  /* 0x00000002041e7210 */ /* 0x000fc60007f1e0ff */
[----:B------:R1:W5:Y:S02]  /*01d0*/  @!P3 LD.E R216, desc[UR4][R132.64+0xb4] ;  /* 0x0000b40484d8b980 */ /* 0x000364000c101900 */
[----:B------:R-:W-:Y:S02]  /*01e0*/  IMAD.X R31, R5, 0x1, R0, P0 ;  /* 0x00000001051f7824 */ /* 0x000fe400000e0600 */
        /* <DEDUP_REMOVED lines=17> */
.L_x_3932:
[----:B------:R-:W-:Y:S05]  /*0300*/  BSYNC.RECONVERGENT B0 ;  /* 0x0000000000007941 */ /* 0x000fea0003800200 */
.L_x_3931:
[----:B------:R-:W-:Y:S04]  /*0310*/  BSSY.RECONVERGENT B0, `(.L_x_3933) ;  /* 0x0000007000007945 */ /* 0x000fe80003800200 */
[----:B------:R-:W-:Y:S05]  /*0320*/  @!P4 BRA `(.L_x_3934) ;  /* 0x000000000014c947 */ /* 0x000fea0003800000 */
[----:B-----5:R-:W3:Y:S02]  /*0330*/  LD.E.U8 R3, desc[UR4][R132.64+0x1b2] ;  /* 0x0001b20484037980 */ /* 0x020ee4000c101100 */
[----:B---3--:R-:W-:-:S13]  /*0340*/  ISETP.NE.AND P0, PT, R3, RZ, PT ;  /* 0x000000ff0300720c */ /* 0x008fda0003f05270 */
[----:B------:R-:W3:Y:S02]  /*0350*/  @P0 LD.E R8, desc[UR4][R10.64+0x4] ;  /* 0x000004040a080980 */ /* 0x000ee4000c101900 */
[----:B---3--:R-:W-:-:S06]  /*0360*/  @P0 IADD3 R3, PT, PT, R8, -R13, RZ ;  /* 0x8000000d08030210 */ /* 0x008fcc0007ffe0ff */
[----:B------:R3:W5:Y:S02]  /*0370*/  @!P0 LD.E R3, desc[UR4][R10.64] ;  /* 0x000000040a038980 */ /* 0x000764000c101900 */
.L_x_3934:
[----:B------:R-:W-:Y:S05]  /*0380*/  BSYNC.RECONVERGENT B0 ;  /* 0x0000000000007941 */ /* 0x000fea0003800200 */
.L_x_3933:
        /* <DEDUP_REMOVED lines=9> */
.L_x_3936:
[----:B------:R-:W4:Y:S01]  /*0420*/  LD.E.64 R4, desc[UR4][R132.64+0x108] ;  /* 0x0001080484047980 */ /* 0x000f22000c101b00 */
[----:B------:R-:W-:Y:S01]  /*0430*/  BSSY.RECONVERGENT B0, `(.L_x_3938) ;  /* 0x0000006000007945 */ /* 0x000fe20003800200 */
[----:B------:R-:W-:Y:S01]  /*0440*/  IMAD.MOV.U32 R3, RZ, RZ, RZ ;  /* 0x000000ffff037224 */ /* 0x000fe200078e00ff */
[----:B----4-:R-:W-:-:S04]  /*0450*/  ISETP.NE.U32.AND P0, PT, R4, RZ, PT ;  /* 0x000000ff0400720c */ /* 0x010fc80003f05070 */
[----:B------:R-:W-:-:S13]  /*0460*/  ISETP.NE.AND.EX P0, PT, R5, RZ, PT, P0 ;  /* 0x000000ff0500720c */ /* 0x000fda0003f05300 */
[----:B------:R-:W-:Y:S05]  /*0470*/  @!P0 BRA `(.L_x_3939) ;  /* 0x0000000000048947 */ /* 0x000fea0003800000 */
[----:B------:R4:W5:Y:S02]  /*0480*/  LD.E R3, desc[UR4][R132.64+0xbc] ;  /* 0x0000bc0484037980 */ /* 0x000964000c101900 */
.L_x_3939:
[----:B------:R-:W-:Y:S05]  /*0490*/  BSYNC.RECONVERGENT B0 ;  /* 0x0000000000007941 */ /* 0x000fea0003800200 */
.L_x_3938:
[----:B-----5:R-:W-:Y:S02]  /*04a0*/  IADD3 R74, PT, PT, R82, R3, RZ ;  /* 0x00000003524a7210 */ /* 0x020fe40007ffe0ff */
.L_x_3937:
[----:B------:R-:W-:Y:S05]  /*04b0*/  BSYNC.RECONVERGENT B1 ;  /* 0x0000000000017941 */ /* 0x000fea0003800200 */
.L_x_3935:
[----:B------:R-:W-:Y:S01]  /*04c0*/  IMAD.SHL.U32 R85, R214, 0x40, RZ ;  /* 0x00000040d6557824 */ /* 0x000fe200078e00ff */
[----:B------:R-:W-:-:S04]  /*04d0*/  MOV R205, 0x0 ;  /* 0x0000000000cd7802 */ /* 0x000fc80000000f00 */
[----:B------:R-:W-:-:S13]  /*04e0*/  ISETP.GT.AND P0, PT, R216, R85, PT ;  /* 0x00000055d800720c */ /* 0x000fda0003f04270 */
[----:B-1234-:R-:W-:Y:S05]  /*04f0*/  @!P0 RET.REL.NODEC R204 `(_ZN5flash24flash_fwd_splitkv_kernelI23Flash_fwd_kernel_traitsILi128ELi64ELi128ELi4ELb0ELb0EN7cutlass10bfloat16_tE19Flash_kernel_traitsILi128ELi64ELi128ELi4ES3_EELb0ELb0ELb0ELb0ELb1ELb0ELb0ELb1EEEvNS_16Flash_fwd_paramsE) ;  /* 0xfffffff8ccc08950 */ /* 0x01efea0003c3ffff */
        /* <DEDUP_REMOVED lines=15> */
[----:B------:R-:W3:Y:S04]  /*05f0*/  LD.E R2, desc[UR4][R132.64+0x60] ;  /* 0x0000600484027980 */ /* 0x000ee8000c101900 */
[----:B------:R-:W4:Y:S04]  /*0600*/  LD.E R0, desc[UR4][R132.64+0xb4] ;  /* 0x0000b40484007980 */ /* 0x000f28000c101900 */
[----:B------:R-:W3:Y:S04]  /*0610*/  @!P0 LD.E.64 R10, desc[UR4][R132.64+0x80] ;  /* 0x00008004840a8980 */ /* 0x000ee8000c101b00 */
[----:B------:R-:W4:Y:S04]  /*0620*/  LD.E.64 R6, desc[UR4][R132.64+0xa0] ;  /* 0x0000a00484067980 */ /* 0x000f28000c101b00 */
[----:B------:R-:W4:Y:S04]  /*0630*/  LD.E.64 R8, desc[UR4][R132.64+0x90] ;  /* 0x0000900484087980 */ /* 0x000f28000c101b00 */
[----:B------:R1:W5:Y:S01]  /*0640*/  LD.E.64 R14, desc[UR4][R132.64+0x70] ;  /* 0x00007004840e7980 */ /* 0x000362000c101b00 */
[----:B------:R-:W-:-:S02]  /*0650*/  IMAD.SHL.U32 R5, R84, 0x8, RZ ;  /* 0x0000000854057824 */ /* 0x000fc400078e00ff */
[----:B------:R-:W-:-:S03]  /*0660*/  IMAD.MOV.U32 R19, RZ, RZ, RZ ;  /* 0x000000ffff137224 */ /* 0x000fc600078e00ff */
[----:B------:R-:W-:Y:S02]  /*0670*/  LOP3.LUT R18, R5, 0x38, RZ, 0xc0, !PT ;  /* 0x0000003805127812 */ /* 0x000fe400078ec0ff */
[----:B------:R-:W-:Y:S01]  /*0680*/  IADD3 R216, PT, PT, -R85, R216, RZ ;  /* 0x000000d855d87210 */ /* 0x000fe20007ffe1ff */
[----:B------:R-:W-:Y:S01]  /*0690*/  BSSY.RECONVERGENT B0, `(.L_x_3941) ;  /* 0x000002b000007945 */ /* 0x000fe20003800200 */
[-C--:B--2---:R-:W-:Y:S02]  /*06a0*/  @P0 IMAD R3, R13, R217.reuse, RZ ;  /* 0x000000d90d030224 */ /* 0x084fe400078e02ff */
[----:B------:R-:W-:-:S04]  /*06b0*/  @P0 IMAD.WIDE.U32 R16, R12, R217, RZ ;  /* 0x000000d90c100225 */ /* 0x000fc800078e00ff */
[-C--:B---3--:R-:W-:Y:S02]  /*06c0*/  @!P0 IMAD R4, R11, R215.reuse, RZ ;  /* 0x000000d70b048224 */ /* 0x088fe400078e02ff */
[----:B------:R-:W-:-:S04]  /*06d0*/  @!P0 IMAD.WIDE.U32 R10, R10, R215, RZ ;  /* 0x000000d70a0a8225 */ /* 0x000fc800078e00ff */
[----:B------:R-:W-:Y:S02]  /*06e0*/  @!P0 IMAD.IADD R4, R11, 0x1, R4 ;  /* 0x000000010b048824 */ /* 0x000fe400078e0204 */
[----:B------:R-:W-:Y:S01]  /*06f0*/  @P0 IMAD.IADD R4, R17, 0x1, R3 ;  /* 0x0000000111040824 */ /* 0x000fe200078e0203 */
[----:B------:R-:W-:Y:S01]  /*0700*/  SHF.R.U32.HI R3, RZ, 0x3, R84 ;  /* 0x00000003ff037819 */ /* 0x000fe20000011654 */
[----:B------:R-:W-:Y:S02]  /*0710*/  IMAD R2, R2, R215, R206 ;  /* 0x000000d702027224 */ /* 0x000fe400078e02ce */
[----:B------:R-:W-:Y:S02]  /*0720*/  @P0 IMAD.MOV.U32 R10, RZ, RZ, R16 ;  /* 0x000000ffff0a0224 */ /* 0x000fe400078e0010 */
[----:B------:R-:W-:-:S04]  /*0730*/  IMAD.WIDE.U32 R16, R85, R12, R18 ;  /* 0x0000000c55107225 */ /* 0x000fc800078e0012 */
[----:B----4-:R-:W-:Y:S02]  /*0740*/  IMAD R0, R0, R2, R85 ;  /* 0x0000000200007224 */ /* 0x010fe400078e0255 */
[C---:B------:R-:W-:Y:S01]  /*0750*/  VIADD R11, R3.reuse, 0x10 ;  /* 0x00000010030b7836 */ /* 0x040fe20000000000 */
[----:B------:R-:W-:Y:S01]  /*0760*/  IADD3 R10, P1, PT, R10, R16, RZ ;  /* 0x000000100a0a7210 */ /* 0x000fe20007f3e0ff */
[----:B------:R-:W-:Y:S02]  /*0770*/  VIADD R5, R3, 0x20 ;  /* 0x0000002003057836 */ /* 0x000fe40000000000 */
[----:B------:R-:W-:Y:S01]  /*0780*/  IMAD R85, R13, R85, RZ ;  /* 0x000000550d557224 */ /* 0x000fe200078e02ff */
[-C--:B------:R-:W-:Y:S02]  /*0790*/  ISETP.GE.AND P2, PT, R11, R216.reuse, PT ;  /* 0x000000d80b00720c */ /* 0x080fe40003f46270 */
[----:B------:R-:W-:Y:S02]  /*07a0*/  ISETP.GE.AND P4, PT, R5, R216, PT ;  /* 0x000000d80500720c */ /* 0x000fe40003f86270 */
[----:B------:R-:W-:-:S02]  /*07b0*/  IADD3.X R11, PT, PT, R4, R17, R85, P1, !PT ;  /* 0x00000011040b7210 */ /* 0x000fc40000ffe455 */
[C---:B------:R-:W-:Y:S02]  /*07c0*/  IADD3 R5, P0, PT, R0.reuse, R3, RZ ;  /* 0x0000000300057210 */ /* 0x040fe40007f1e0ff */
[----:B------:R-:W-:Y:S02]  /*07d0*/  ISETP.GE.AND P1, PT, R3, R216, PT ;  /* 0x000000d80300720c */ /* 0x000fe40003f26270 */
[----:B------:R-:W-:Y:S02]  /*07e0*/  LEA.HI.X.SX32 R0, R0, RZ, 0x1, P0 ;  /* 0x000000ff00007211 */ /* 0x000fe400000f0eff */
[C---:B------:R-:W-:Y:S02]  /*07f0*/  LEA R4, P0, R5.reuse, R6, 0x2 ;  /* 0x0000000605047211 */ /* 0x040fe400078010ff */
[----:B------:R-:W-:Y:S02]  /*0800*/  LOP3.LUT P3, R84, R84, 0x7, RZ, 0xc0, !PT ;  /* 0x0000000754547812 */ /* 0x000fe4000786c0ff */
[----:B------:R-:W-:Y:S01]  /*0810*/  LEA.HI.X R5, R5, R7, R0, 0x2, P0 ;  /* 0x0000000705057211 */ /* 0x000fe200000f1400 */
[----:B------:R-:W-:Y:S01]  /*0820*/  IMAD R0, R9, R206, RZ ;  /* 0x000000ce09007224 */ /* 0x000fe200078e02ff */
[C---:B------:R-:W-:Y:S01]  /*0830*/  ISETP.GE.OR P5, PT, R3.reuse, R216, P3 ;  /* 0x000000d80300720c */ /* 0x040fe20001fa6670 */
[----:B------:R-:W-:Y:S01]  /*0840*/  IMAD.WIDE.U32 R206, R8, R206, R10 ;  /* 0x000000ce08ce7225 */ /* 0x000fe200078e000a */
[----:B------:R-:W-:-:S02]  /*0850*/  IADD3 R17, PT, PT, R3, 0x30, RZ ;  /* 0x0000003003117810 */ /* 0x000fc40007ffe0ff */
[----:B------:R-:W-:Y:S01]  /*0860*/  P2R R2, PR, RZ, 0x20 ;  /* 0x00000020ff027803 */ /* 0x000fe20000000000 */
[----:B------:R-:W-:Y:S01]  /*0870*/  IMAD.IADD R21, R207, 0x1, R0 ;  /* 0x00000001cf157824 */ /* 0x000fe200078e0200 */
[----:B------:R-:W-:Y:S02]  /*0880*/  ISETP.GE.AND P3, PT, R17, R216, PT ;  /* 0x000000d81100720c */ /* 0x000fe40003f66270 */
[C---:B------:R-:W-:Y:S02]  /*0890*/  ISETP.NE.OR P6, PT, R84.reuse, RZ, P2 ;  /* 0x000000ff5400720c */ /* 0x040fe400017c5670 */
[----:B------:R-:W-:Y:S01]  /*08a0*/  ISETP.NE.OR P5, PT, R84, RZ, P4 ;  /* 0x000000ff5400720c */ /* 0x000fe200027a5670 */
[----:B-1----:R-:W-:-:S12]  /*08b0*/  @P1 BRA `(.L_x_3942) ;  /* 0x0000000000201947 */ /* 0x002fd80003800000 */
        /* <DEDUP_REMOVED lines=8> */
.L_x_3942:
[----:B------:R-:W-:Y:S05]  /*0940*/  BSYNC.RECONVERGENT B0 ;  /* 0x0000000000007941 */ /* 0x000fea0003800200 */
.L_x_3941:
[----:B------:R-:W-:Y:S01]  /*0950*/  ISETP.NE.AND P0, PT, R2, RZ, PT ;  /* 0x000000ff0200720c */ /* 0x000fe20003f05270 */
[----:B------:R-:W-:Y:S01]  /*0960*/  BSSY.RECONVERGENT B0, `(.L_x_3943) ;  /* 0x0000012000007945 */ /* 0x000fe20003800200 */
[----:B------:R-:W-:Y:S01]  /*0970*/  ISETP.NE.OR P1, PT, R84, RZ, P3 ;  /* 0x000000ff5400720c */ /* 0x000fe20001f25670 */
[----:B------:R-:W-:Y:S01]  /*0980*/  @!P5 IMAD.MOV.U32 R7, RZ, RZ, 0x7f800000 ;  /* 0x7f800000ff07d424 */ /* 0x000fe200078e00ff */
[----:B-1----:R-:W-:-:S09]  /*0990*/  @!P6 MOV R9, 0x7f800000 ;  /* 0x7f8000000009e802 */ /* 0x002fd20000000f00 */
[----:B------:R-:W-:Y:S01]  /*09a0*/  @!P0 IMAD.MOV.U32 R11, RZ, RZ, 0x7f800000 ;  /* 0x7f800000ff0b8424 */ /* 0x000fe200078e00ff */
[----:B------:R-:W-:Y:S06]  /*09b0*/  @P2 BRA `(.L_x_3944) ;  /* 0x0000000000302947 */ /* 0x000fec0003800000 */
        /* <DEDUP_REMOVED lines=12> */
.L_x_3944:
[----:B------:R-:W-:Y:S05]  /*0a80*/  BSYNC.RECONVERGENT B0 ;  /* 0x0000000000007941 */ /* 0x000fea0003800200 */
.L_x_3943:
        /* <DEDUP_REMOVED lines=14> */
.L_x_3946:
[----:B------:R-:W-:Y:S05]  /*0b70*/  BSYNC.RECONVERGENT B0 ;  /* 0x0000000000007941 */ /* 0x000fea0003800200 */
.L_x_3945:
        /* <DEDUP_REMOVED lines=14> */
.L_x_3948:
[----:B------:R-:W-:Y:S05]  /*0c60*/  BSYNC.RECONVERGENT B0 ;  /* 0x0000000000007941 */ /* 0x000fea0003800200 */
.L_x_3947:
[----:B------:R-:W-:Y:S01]  /*0c70*/  ISETP.NE.AND P0, PT, R2, RZ, PT ;  /* 0x000000ff0200720c */ /* 0x000fe20003f05270 */
[----:B------:R-:W-:Y:S01]  /*0c80*/  @!P6 ST.E desc[UR4][R4.64+0x40], R9 ;  /* 0x000040090400e985 */ /* 0x000fe2000c101904 */
[----:B------:R-:W-:-:S03]  /*0c90*/  MOV R205, 0x0 ;  /* 0x0000000000cd7802 */ /* 0x000fc60000000f00 */
[----:B------:R-:W-:Y:S08]  /*0ca0*/  @!P5 ST.E desc[UR4][R4.64+0x80], R7 ;  /* 0x000080070400d985 */ /* 0x000ff0000c101904 */
[----:B------:R1:W-:Y:S02]  /*0cb0*/  @!P0 ST.E desc[UR4][R4.64], R11 ;  /* 0x0000000b04008985 */ /* 0x0003e4000c101904 */
[----:B-123-5:R-:W-:Y:S05]  /*0cc0*/  @P1 RET.REL.NODEC R204 `(_ZN5flash24flash_fwd_splitkv_kernelI23Flash_fwd_kernel_traitsILi128ELi64ELi128ELi4ELb0ELb0EN7cutlass10bfloat16_tE19Flash_kernel_traitsILi128ELi64ELi128ELi4ES3_EELb0ELb0ELb0ELb0ELb1ELb0ELb0ELb1EEEvNS_16Flash_fwd_paramsE) ;  /* 0xfffffff0cccc1950 */ /* 0x02efea0003c3ffff */
[----:B------:R-:W-:Y:S02]  /*0cd0*/  MOV R3, 0x7f800000 ;  /* 0x7f80000000037802 */ /* 0x000fe40000000f00 */
[----:B------:R-:W-:-:S03]  /*0ce0*/  MOV R205, 0x0 ;  /* 0x0000000000cd7802 */ /* 0x000fc60000000f00 */
[----:B------:R1:W-:Y:S02]  /*0cf0*/  ST.E desc[UR4][R4.64+0xc0], R3 ;  /* 0x0000c00304007985 */ /* 0x0003e4000c101904 */
[----:B-1----:R-:W-:Y:S05]  /*0d00*/  RET.REL.NODEC R204 `(_ZN5flash24flash_fwd_splitkv_kernelI23Flash_fwd_kernel_traitsILi128ELi64ELi128ELi4ELb0ELb0EN7cutlass10bfloat16_tE19Flash_kernel_traitsILi128ELi64ELi128ELi4ES3_EELb0ELb0ELb0ELb0ELb1ELb0ELb0ELb1EEEvNS_16Flash_fwd_paramsE) ;  /* 0xfffffff0ccbc7950 */ /* 0x002fea0003c3ffff */
.L_x_3940:
[----:B------:R-:W2:Y:S04]  /*0d10*/  LD.E.64 R4, desc[UR4][R132.64+0x158] ;  /* 0x0001580484047980 */ /* 0x000ea8000c101b00 */
[----:B------:R-:W3:Y:S01]  /*0d20*/  LD.E.64 R220, desc[UR4][R132.64+0x160] ;  /* 0x0001600484dc7980 */ /* 0x000ee2000c101b00 */
[----:B------:R-:W-:Y:S01]  /*0d30*/  IMAD.MOV.U32 R10, RZ, RZ, R215 ;  /* 0x000000ffff0a7224 */ /* 0x000fe200078e00d7 */
[----:B------:R-:W-:Y:S01]  /*0d40*/  BSSY.RECONVERGENT B0, `(.L_x_3949) ;  /* 0x00000b2000007945 */ /* 0x000fe20003800200 */
[----:B--2---:R-:W-:-:S04]  /*0d50*/  ISETP.NE.U32.AND P0, PT, R4, RZ, PT ;  /* 0x000000ff0400720c */ /* 0x004fc80003f05070 */
[----:B------:R-:W-:-:S13]  /*0d60*/  ISETP.NE.AND.EX P0, PT, R5, RZ, PT, P0 ;  /* 0x000000ff0500720c */ /* 0x000fda0003f05300 */
[----:B------:R-:W-:-:S05]  /*0d70*/  @P0 IADD3 R2, P1, PT, R4, R2, RZ ;  /* 0x0000000204020210 */ /* 0x000fca0007f3e0ff */
[----:B------:R-:W-:-:S05]  /*0d80*/  @P0 IMAD.X R3, R5, 0x1, R0, P1 ;  /* 0x0000000105030824 */ /* 0x000fca00008e0600 */
[----:B------:R1:W5:Y:S01]  /*0d90*/  @P0 LD.E R10, desc[UR4][R2.64] ;  /* 0x00000004020a0980 */ /* 0x000362000c101900 */
[----:B---3--:R-:W-:-:S04]  /*0da0*/  ISETP.NE.U32.AND P0, PT, R220, RZ, PT ;  /* 0x000000ffdc00720c */ /* 0x008fc80003f05070 */
[----:B------:R-:W-:-:S13]  /*0db0*/  ISETP.NE.AND.EX P0, PT, R221, RZ, PT, P0 ;  /* 0x000000ffdd00720c */ /* 0x000fda0003f05300 */
        /* <DEDUP_REMOVED lines=22> */
[----:B------:R-:W-:Y:S01]  /*0f20*/  IMAD.HI.U32 R9, R15, R9, R14 ;  /* 0x000000090f097227 */ /* 0x000fe200078e000e */
[----:B------:R-:W-:Y:S01]  /*0f30*/  ISETP.NE.AND P3, PT, R10, RZ, PT ;  /* 0x000000ff0a00720c */ /* 0x000fe20003f65270 */
[----:B------:R-:W2:Y:S02]  /*0f40*/  LD.E.64 R14, desc[UR4][R6.64+0x28] ;  /* 0x00002804060e7980 */ /* 0x000ea4000c101b00 */
[----:B------:R-:W-:Y:S02]  /*0f50*/  IMAD.MOV R0, RZ, RZ, -R0 ;  /* 0x000000ffff007224 */ /* 0x000fe400078e0a00 */
[----:B------:R-:W-:-:S04]  /*0f60*/  IMAD.HI.U32 R9, R9, R2, RZ ;  /* 0x0000000209097227 */ /* 0x000fc800078e00ff */
[----:B------:R-:W-:-:S05]  /*0f70*/  IMAD R0, R9, R0, R2 ;  /* 0x0000000009007224 */ /* 0x000fca00078e0202 */
[----:B------:R-:W-:-:S13]  /*0f80*/  ISETP.GT.U32.AND P0, PT, R3, R0, PT ;  /* 0x000000000300720c */ /* 0x000fda0003f04070 */
[----:B------:R-:W-:-:S04]  /*0f90*/  @!P0 IADD3 R0, PT, PT, R0, -R3, RZ ;  /* 0x8000000300008210 */ /* 0x000fc80007ffe0ff */
[----:B------:R-:W-:Y:S02]  /*0fa0*/  ISETP.GE.U32.AND P1, PT, R0, R3, PT ;  /* 0x000000030000720c */ /* 0x000fe40003f26070 */
[----:B------:R-:W-:-:S04]  /*0fb0*/  LOP3.LUT R0, R11, R10, RZ, 0x3c, !PT ;  /* 0x0000000a0b007212 */ /* 0x000fc800078e3cff */
[----:B------:R-:W-:Y:S01]  /*0fc0*/  ISETP.GE.AND P2, PT, R0, RZ, PT ;  /* 0x000000ff0000720c */ /* 0x000fe20003f46270 */
[----:B------:R-:W-:Y:S02]  /*0fd0*/  @!P0 VIADD R9, R9, 0x1 ;  /* 0x0000000109098836 */ /* 0x000fe40000000000 */
[-C--:B---3--:R-:W-:Y:S02]  /*0fe0*/  IMAD R0, R13, R215.reuse, RZ ;  /* 0x000000d70d007224 */ /* 0x088fe400078e02ff */
[----:B------:R-:W-:Y:S02]  /*0ff0*/  IMAD.WIDE.U32 R12, R12, R215, RZ ;  /* 0x000000d70c0c7225 */ /* 0x000fe400078e00ff */
[----:B------:R-:W-:Y:S02]  /*1000*/  @P1 IADD3 R9, PT, PT, R9, 0x1, RZ ;  /* 0x0000000109091810 */ /* 0x000fe40007ffe0ff */
[----:B------:R-:W-:Y:S01]  /*1010*/  IMAD.IADD R219, R13, 0x1, R0 ;  /* 0x000000010ddb7824 */ /* 0x000fe200078e0200 */
[----:B------:R-:W-:-:S03]  /*1020*/  LEA R218, P0, R12, R220, 0x2 ;  /* 0x000000dc0cda7211 */ /* 0x000fc600078010ff */
        /* <DEDUP_REMOVED lines=53> */
.L_x_3950:
        /* <DEDUP_REMOVED lines=8> */
[----:B------:R-:W4:Y:S04]  /*1400*/  LD.E.64 R14, desc[UR4][R6.64+0x50] ;  /* 0x00005004060e7980 */ /* 0x000f28000c101b00 */
[----:B------:R-:W4:Y:S01]  /*1410*/  @!P0 LD.E.64 R16, desc[UR4][R132.64+0x28] ;  /* 0x0000280484108980 */ /* 0x000f22000c101b00 */
        /* <DEDUP_REMOVED lines=35> */
[----:B------:R-:W-:Y:S01]  /*1650*/  @!P0 MOV R8, R20 ;  /* 0x0000001400088202 */ /* 0x000fe20000000f00 */
[----:B------:R-:W-:Y:S01]  /*1660*/  @P3 VIADD R4, R4, 0x1 ;  /* 0x0000000104043836 */ /* 0x000fe20000000000 */
[----:B------:R-:W-:Y:S01]  /*1670*/  @!P0 IADD3 R9, PT, PT, R21, R9, RZ ;  /* 0x0000000915098210 */ /* 0x000fe20007ffe0ff */
[----:B------:R-:W-:Y:S01]  /*1680*/  @P0 IMAD.IADD R9, R19, 0x1, R0 ;  /* 0x0000000113090824 */ /* 0x000fe200078e0200 */
[----:B------:R-:W-:Y:S01]  /*1690*/  @P0 MOV R8, R18 ;  /* 0x0000001200080202 */ /* 0x000fe20000000f00 */
[----:B------:R-:W-:Y:S01]  /*16a0*/  @!P0 IMAD R0, R137, R12, RZ ;  /* 0x0000000c89008224 */ /* 0x000fe200078e02ff */
[----:B------:R-:W-:Y:S01]  /*16b0*/  @!P0 SHF.R.S32.HI R3, RZ, 0x1f, R12 ;  /* 0x0000001fff038819 */ /* 0x000fe2000001140c */
[----:B------:R-:W-:-:S02]  /*16c0*/  IMAD R2, R209, R11, RZ ;  /* 0x0000000bd1027224 */ /* 0x000fc400078e02ff */
[----:B------:R-:W-:Y:S01]  /*16d0*/  IMAD.WIDE.U32 R18, R208, R11, R8 ;  /* 0x0000000bd0127225 */ /* 0x000fe200078e0008 */
[----:B------:R-:W-:Y:S02]  /*16e0*/  @!P2 IADD3 R4, PT, PT, -R4, RZ, RZ ;  /* 0x000000ff0404a210 */ /* 0x000fe40007ffe1ff */
[----:B------:R-:W-:Y:S01]  /*16f0*/  @!P1 LOP3.LUT R4, RZ, R5, RZ, 0x33, !PT ;  /* 0x00000005ff049212 */ /* 0x000fe200078e33ff */
[----:B------:R-:W-:Y:S02]  /*1700*/  @!P0 IMAD R0, R3, R136, R0 ;  /* 0x0000008803008224 */ /* 0x000fe400078e0200 */
[----:B------:R-:W-:Y:S01]  /*1710*/  @!P0 IMAD.WIDE.U32 R8, R136, R12, RZ ;  /* 0x0000000c88088225 */ /* 0x000fe200078e00ff */
[----:B------:R-:W-:Y:S02]  /*1720*/  IADD3 R19, PT, PT, R19, R2, RZ ;  /* 0x0000000213137210 */ /* 0x000fe40007ffe0ff */
[----:B------:R-:W-:Y:S02]  /*1730*/  SHF.R.S32.HI R2, RZ, 0x1f, R4 ;  /* 0x0000001fff027819 */ /* 0x000fe40000011404 */
[----:B------:R-:W-:Y:S01]  /*1740*/  @!P0 IADD3 R21, PT, PT, R9, R0, RZ ;  /* 0x0000000009158210 */ /* 0x000fe20007ffe0ff */
[----:B------:R-:W-:Y:S01]  /*1750*/  IMAD R9, R15, R4, RZ ;  /* 0x000000040f097224 */ /* 0x000fe200078e02ff */
[----:B------:R-:W-:Y:S01]  /*1760*/  @!P0 SHF.R.S32.HI R3, RZ, 0x1f, R10 ;  /* 0x0000001fff038819 */ /* 0x000fe2000001140a */
[----:B------:R-:W-:Y:S01]  /*1770*/  @P0 IMAD.IADD R12, R12, 0x1, R13 ;  /* 0x000000010c0c0824 */ /* 0x000fe200078e020d */
[----:B------:R-:W-:Y:S01]  /*1780*/  @!P0 MOV R20, R8 ;  /* 0x0000000800148202 */ /* 0x000fe20000000f00 */
[----:B------:R-:W-:-:S02]  /*1790*/  @!P0 IMAD R0, R17, R10, RZ ;  /* 0x0000000a11008224 */ /* 0x000fc400078e02ff */
[----:B------:R-:W-:Y:S02]  /*17a0*/  IMAD R9, R14, R2, R9 ;  /* 0x000000020e097224 */ /* 0x000fe400078e0209 */
[C---:B------:R-:W-:Y:S02]  /*17b0*/  @!P0 IMAD R0, R16.reuse, R3, R0 ;  /* 0x0000000310008224 */ /* 0x040fe400078e0200 */
[----:B------:R-:W-:Y:S02]  /*17c0*/  @P0 IMAD R2, R137, R12, RZ ;  /* 0x0000000c89020224 */ /* 0x000fe400078e02ff */
[----:B------:R-:W-:-:S04]  /*17d0*/  @!P0 IMAD.WIDE.U32 R16, R16, R10, R20 ;  /* 0x0000000a10108225 */ /* 0x000fc800078e0014 */
[----:B------:R-:W-:-:S04]  /*17e0*/  IMAD.WIDE.U32 R18, R14, R4, R18 ;  /* 0x000000040e127225 */ /* 0x000fc800078e0012 */
[----:B------:R-:W-:Y:S01]  /*17f0*/  @P0 IMAD.WIDE.U32 R12, R136, R12, RZ ;  /* 0x0000000c880c0225 */ /* 0x000fe200078e00ff */
[----:B------:R-:W-:Y:S02]  /*1800*/  MOV R4, R18 ;  /* 0x0000001200047202 */ /* 0x000fe40000000f00 */
[----:B------:R-:W-:Y:S01]  /*1810*/  MOV R3, RZ ;  /* 0x000000ff00037202 */ /* 0x000fe20000000f00 */
[----:B------:R-:W-:Y:S01]  /*1820*/  @!P0 IMAD.IADD R14, R17, 0x1, R0 ;  /* 0x00000001110e8824 */ /* 0x000fe200078e0200 */
[----:B------:R-:W-:Y:S01]  /*1830*/  IADD3 R0, PT, PT, R19, R9, RZ ;  /* 0x0000000913007210 */ /* 0x000fe20007ffe0ff */
[----:B------:R-:W-:Y:S01]  /*1840*/  @P0 IMAD.IADD R14, R13, 0x1, R2 ;  /* 0x000000010d0e0824 */ /* 0x000fe200078e0202 */
[----:B------:R-:W-:Y:S02]  /*1850*/  @P0 MOV R16, R12 ;  /* 0x0000000c00100202 */ /* 0x000fe40000000f00 */
.L_x_3951:
[----:B------:R-:W-:Y:S05]  /*1860*/  BSYNC.RECONVERGENT B0 ;  /* 0x0000000000007941 */ /* 0x000fea0003800200 */
.L_x_3949:
        /* <DEDUP_REMOVED lines=9> */
[----:B------:R1:W5:Y:S01]  /*1900*/  @P6 LD.E R10, desc[UR4][R30.64] ;  /* 0x000000041e0a6980 */ /* 0x000362000c101900 */
        /* <DEDUP_REMOVED lines=32> */
[----:B------:R-:W-:Y:S02]  /*1b10*/  @!P1 LOP3.LUT R3, RZ, R5, RZ, 0x33, !PT ;  /* 0x00000005ff039212 */ /* 0x000fe400078e33ff */
[----:B------:R-:W-:Y:S02]  /*1b20*/  MOV R16, R18 ;  /* 0x0000001200107202 */ /* 0x000fe40000000f00 */
[C---:B------:R-:W-:Y:S01]  /*1b30*/  SHF.L.U32 R79, R84.reuse, 0x6, RZ ;  /* 0x00000006544f7819 */ /* 0x040fe200000006ff */
[----:B------:R-:W-:Y:S02]  /*1b40*/  IMAD R5, R27, R3, RZ ;  /* 0x000000031b057224 */ /* 0x000fe400078e02ff */
[----:B------:R-:W-:Y:S02]  /*1b50*/  IMAD.SHL.U32 R78, R84, 0x20, RZ ;  /* 0x00000020544e7824 */ /* 0x000fe400078e00ff */
[----:B------:R-:W-:Y:S01]  /*1b60*/  IMAD.WIDE.U32 R16, R3, R26, R16 ;  /* 0x0000001a03107225 */ /* 0x000fe200078e0010 */
[----:B------:R-:W-:-:S03]  /*1b70*/  SHF.R.U32.HI R134, RZ, 0x3, R84 ;  /* 0x00000003ff867819 */ /* 0x000fc60000011654 */
[----:B------:R-:W-:Y:S02]  /*1b80*/  IMAD.MOV.U32 R135, RZ, RZ, RZ ;  /* 0x000000ffff877224 */ /* 0x000fe400078e00ff */
[-C--:B------:R-:W-:Y:S01]  /*1b90*/  IMAD R213, R137, R134.reuse, RZ ;  /* 0x0000008689d57224 */ /* 0x080fe200078e02ff */
[----:B------:R-:W1:Y:S01]  /*1ba0*/  S2UR UR6, SR_CgaCtaId ;  /* 0x00000000000679c3 */ /* 0x000e620000008800 */
[----:B------:R-:W-:Y:S01]  /*1bb0*/  UMOV UR7, 0x400 ;  /* 0x0000040000077882 */ /* 0x000fe20000000000 */
[----:B------:R-:W-:Y:S02]  /*1bc0*/  IMAD R211, R209, R134, RZ ;  /* 0x00000086d1d37224 */ /* 0x000fe400078e02ff */
[----:B------:R-:W-:Y:S01]  /*1bd0*/  IMAD.SHL.U32 R72, R61, 0x80, RZ ;  /* 0x000000803d487824 */ /* 0x000fe200078e00ff */
[----:B------:R-:W-:Y:S01]  /*1be0*/  SHF.L.U64.HI R81, R208, 0x4, R209 ;  /* 0x00000004d0517819 */ /* 0x000fe200000102d1 */
[----:B------:R-:W-:Y:S01]  /*1bf0*/  IMAD.SHL.U32 R76, R136, 0x10, RZ ;  /* 0x00000010884c7824 */ /* 0x000fe200078e00ff */
[----:B------:R-:W-:-:S02]  /*1c00*/  SHF.L.U32 R80, R208, 0x4, RZ ;  /* 0x00000004d0507819 */ /* 0x000fc400000006ff */
[----:B------:R-:W-:Y:S02]  /*1c10*/  SHF.L.U64.HI R77, R136, 0x4, R137 ;  /* 0x00000004884d7819 */ /* 0x000fe40000010289 */
[----:B------:R-:W-:Y:S01]  /*1c20*/  IADD3 R83, PT, PT, R72, -0x80, RZ ;  /* 0xffffff8048537810 */ /* 0x000fe20007ffe0ff */
[----:B-1----:R-:W-:Y:S01]  /*1c30*/  ULEA UR6, UR6, UR7, 0x18 ;  /* 0x0000000706067291 */ /* 0x002fe2000f8ec0ff */
[----:B--2---:R-:W-:Y:S02]  /*1c40*/  @P0 IMAD R2, R143, R217, RZ ;  /* 0x000000d98f020224 */ /* 0x004fe400078e02ff */
[-C--:B---3--:R-:W-:Y:S02]  /*1c50*/  @!P0 IMAD R11, R29, R215.reuse, RZ ;  /* 0x000000d71d0b8224 */ /* 0x088fe400078e02ff */
[----:B------:R-:W-:-:S04]  /*1c60*/  @!P0 IMAD.WIDE.U32 R14, R28, R215, RZ ;  /* 0x000000d71c0e8225 */ /* 0x000fc800078e00ff */
[----:B------:R-:W-:-:S04]  /*1c70*/  @P0 IMAD.WIDE.U32 R28, R142, R217, RZ ;  /* 0x000000d98e1c0225 */ /* 0x000fc800078e00ff */
[----:B------:R-:W-:Y:S02]  /*1c80*/  @P0 IMAD.MOV.U32 R14, RZ, RZ, R28 ;  /* 0x000000ffff0e0224 */ /* 0x000fe400078e001c */
[----:B------:R-:W-:Y:S02]  /*1c90*/  @!P0 IMAD.IADD R11, R15, 0x1, R11 ;  /* 0x000000010f0b8824 */ /* 0x000fe400078e020b */
[----:B------:R-:W-:Y:S01]  /*1ca0*/  @P0 IMAD.IADD R11, R29, 0x1, R2 ;  /* 0x000000011d0b0824 */ /* 0x000fe200078e0202 */
[----:B------:R-:W-:Y:S02]  /*1cb0*/  SHF.R.S32.HI R2, RZ, 0x1f, R3 ;  /* 0x0000001fff027819 */ /* 0x000fe40000011403 */
[----:B------:R-:W-:Y:S02]  /*1cc0*/  IADD3 R18, P1, PT, R22, R14, RZ ;  /* 0x0000000e16127210 */ /* 0x000fe40007f3e0ff */
[----:B------:R-:W-:Y:S01]  /*1cd0*/  LOP3.LUT R15, R79, 0x200, RZ, 0xc0, !PT ;  /* 0x000002004f0f7812 */ /* 0x000fe200078ec0ff */
[----:B------:R-:W-:-:S02]  /*1ce0*/  IMAD R26, R2, R26, R5 ;  /* 0x0000001a021a7224 */ /* 0x000fc400078e0205 */
[----:B------:R-:W-:Y:S01]  /*1cf0*/  IMAD.X R19, RZ, RZ, R11, P1 ;  /* 0x000000ffff137224 */ /* 0x000fe200008e060b */
[----:B------:R-:W-:Y:S01]  /*1d00*/  LOP3.LUT R78, R15, 0x7c00, R78, 0xf8, !PT ;  /* 0x00007c000f4e7812 */ /* 0x000fe200078ef84e */
[----:B------:R-:W-:Y:S01]  /*1d10*/  IMAD R5, R25, R206, RZ ;  /* 0x000000ce19057224 */ /* 0x000fe200078e02ff */
[----:B------:R-:W-:Y:S01]  /*1d20*/  IADD3 R17, PT, PT, R17, R26, RZ ;  /* 0x0000001a11117210 */ /* 0x000fe20007ffe0ff */
[----:B------:R-:W-:Y:S01]  /*1d30*/  IMAD.WIDE.U32 R14, R24, R206, R18 ;  /* 0x000000ce180e7225 */ /* 0x000fe200078e0012 */
[----:B------:R-:W-:-:S03]  /*1d40*/  IADD3 R18, P1, PT, R22, R4, RZ ;  /* 0x0000000416127210 */ /* 0x000fc60007f3e0ff */
[----:B------:R-:W-:Y:S02]  /*1d50*/  IMAD.IADD R15, R15, 0x1, R5 ;  /* 0x000000010f0f7824 */ /* 0x000fe400078e0205 */
[----:B------:R-:W-:-:S04]  /*1d60*/  IMAD.WIDE.U32 R4, R214, 0x40, R134 ;  /* 0x00000040d6047825 */ /* 0x000fc800078e0086 */
[----:B------:R-:W-:-:S04]  /*1d70*/  IMAD.WIDE.U32 R16, R134, R136, R16 ;  /* 0x0000008886107225 */ /* 0x000fc800078e0010 */
[----:B------:R-:W-:Y:S01]  /*1d80*/  IMAD R5, R5, R142, RZ ;  /* 0x0000008e05057224 */ /* 0x000fe200078e02ff */
[----:B----4-:R-:W-:Y:S01]  /*1d90*/  LEA R212, P0, R16, R8, 0x1 ;  /* 0x0000000810d47211 */ /* 0x010fe200078008ff */
[----:B------:R-:W-:Y:S02]  /*1da0*/  IMAD.IADD R213, R17, 0x1, R213 ;  /* 0x0000000111d57824 */ /* 0x000fe400078e02d5 */
[C---:B------:R-:W-:Y:S02]  /*1db0*/  IMAD R5, R4.reuse, R143, R5 ;  /* 0x0000008f04057224 */ /* 0x040fe400078e0205 */
[----:B------:R-:W-:Y:S01]  /*1dc0*/  IMAD.WIDE.U32 R14, R4, R142, R14 ;  /* 0x0000008e040e7225 */ /* 0x000fe200078e000e */
[----:B------:R-:W-:Y:S02]  /*1dd0*/  LEA.HI.X R213, R16, R9, R213, 0x1, P0 ;  /* 0x0000000910d57211 */ /* 0x000fe400000f0cd5 */
[----:B------:R-:W-:Y:S02]  /*1de0*/  SHF.R.S32.HI R9, RZ, 0x1f, R82 ;  /* 0x0000001fff097819 */ /* 0x000fe40000011452 */
[----:B------:R-:W-:-:S02]  /*1df0*/  IADD3.X R19, PT, PT, RZ, R0, RZ, P1, !PT ;  /* 0x00000000ff137210 */ /* 0x000fc40000ffe4ff */
[----:B------:R-:W-:Y:S02]  /*1e00*/  IADD3 R5, PT, PT, R15, R5, RZ ;  /* 0x000000050f057210 */ /* 0x000fe40007ffe0ff */
[C---:B------:R-:W-:Y:S02]  /*1e10*/  LEA R130, P2, R14.reuse, R6, 0x1 ;  /* 0x000000060e827211 */ /* 0x040fe400078408ff */
[----:B------:R-:W-:Y:S02]  /*1e20*/  LEA.HI R0, R9, R82, RZ, 0x7 ;  /* 0x0000005209007211 */ /* 0x000fe400078f38ff */
[----:B------:R-:W-:Y:S02]  /*1e30*/  LEA.HI.X R131, R14, R7, R5, 0x1, P2 ;  /* 0x000000070e837211 */ /* 0x000fe400010f0c05 */
[----:B------:R-:W-:Y:S02]  /*1e40*/  LOP3.LUT R5, R75, 0x1c0, RZ, 0xc0, !PT ;  /* 0x000001c04b057812 */ /* 0x000fe400078ec0ff */
[----:B------:R-:W-:-:S02]  /*1e50*/  SHF.R.S32.HI R0, RZ, 0x7, R0 ;  /* 0x00000007ff007819 */ /* 0x000fc40000011400 */
[----:B------:R-:W-:Y:S02]  /*1e60*/  LOP3.LUT R4, R5, 0x38, R84, 0xf8, !PT ;  /* 0x0000003805047812 */ /* 0x000fe400078ef854 */
[----:B------:R-:W-:Y:S02]  /*1e70*/  ISETP.GE.AND P0, PT, R0, R61, PT ;  /* 0x0000003d0000720c */ /* 0x000fe40003f06270 */
[----:B------:R-:W-:Y:S01]  /*1e80*/  LOP3.LUT R4, R4, 0x38, R75, 0x78, !PT ;  /* 0x0000003804047812 */ /* 0x000fe200078e784b */
[----:B------:R-:W-:-:S03]  /*1e90*/  IMAD.WIDE.U32 R18, R134, R208, R18 ;  /* 0x000000d086127225 */ /* 0x000fc600078e0012 */
[----:B------:R-:W-:Y:S01]  /*1ea0*/  LOP3.LUT R73, R4, 0x1e00, R75, 0xf8, !PT ;  /* 0x00001e0004497812 */ /* 0x000fe200078ef84b */
[----:B------:R-:W-:Y:S01]  /*1eb0*/  IMAD.IADD R211, R19, 0x1, R211 ;  /* 0x0000000113d37824 */ /* 0x000fe200078e02d3 */
[C---:B------:R-:W-:Y:S02]  /*1ec0*/  LEA R210, P1, R18.reuse, R12, 0x1 ;  /* 0x0000000c12d27211 */ /* 0x040fe400078208ff */
[----:B------:R-:W-:Y:S02]  /*1ed0*/  LEA R73, R73, UR6, 0x1 ;  /* 0x0000000649497c11 */ /* 0x000fe4000f8e08ff */
[----:B------:R-:W-:Y:S02]  /*1ee0*/  LEA.HI.X R211, R18, R13, R211, 0x1, P1 ;  /* 0x0000000d12d37211 */ /* 0x000fe400008f0cd3 */
[----:B------:R-:W-:Y:S01]  /*1ef0*/  LEA.HI R20, R20, R20, RZ, 0x1 ;  /* 0x0000001414147211 */ /* 0x000fe200078f08ff */
        /* <DEDUP_REMOVED lines=11> */
[----:B------:R-:W-:Y:S01]  /*1fb0*/  IMAD.MOV.U32 R23, RZ, RZ, RZ ;  /* 0x000000ffff177224 */ /* 0x000fe200078e00ff */
[----:B------:R-:W-:-:S04]  /*1fc0*/  SHF.R.S32.HI R20, RZ, 0x1, R20 ;  /* 0x00000001ff147819 */ /* 0x000fc80000011414 */
[C---:B------:R-:W-:Y:S01]  /*1fd0*/  SHF.L.U32 R119, R20.reuse, 0x4, RZ ;  /* 0x0000000414777819 */ /* 0x040fe200000006ff */
[C---:B------:R-:W-:Y:S01]  /*1fe0*/  IMAD R118, R20.reuse, 0x30, RZ ;  /* 0x0000003014767824 */ /* 0x040fe200078e02ff */
[C---:B------:R-:W-:Y:S01]  /*1ff0*/  SHF.L.U32 R113, R20.reuse, 0x6, RZ ;  /* 0x0000000614717819 */ /* 0x040fe200000006ff */
[C---:B------:R-:W-:Y:S02]  /*2000*/  IMAD R117, R20.reuse, 0x50, RZ ;  /* 0x0000005014757824 */ /* 0x040fe400078e02ff */
[C---:B------:R-:W-:Y:S02]  /*2010*/  IMAD R116, R20.reuse, 0x60, RZ ;  /* 0x0000006014747824 */ /* 0x040fe400078e02ff */
[C---:B------:R-:W-:Y:S02]  /*2020*/  IMAD R115, R20.reuse, 0x70, RZ ;  /* 0x0000007014737824 */ /* 0x040fe400078e02ff */
        /* <DEDUP_REMOVED lines=30> */
[----:B------:R-:W-:Y:S01]  /*2210*/  IMAD.WIDE.U32 R14, R83, R138, R14 ;  /* 0x0000008a530e7225 */ /* 0x000fe200078e000e */
[----:B------:R-:W-:-:S03]  /*2220*/  IADD3 R25, PT, PT, R25, R8, RZ ;  /* 0x0000000819197210 */ /* 0x000fc60007ffe0ff */
[----:B------:R-:W-:Y:S02]  /*2230*/  IMAD.IADD R15, R15, 0x1, R9 ;  /* 0x000000010f0f7824 */ /* 0x000fe400078e0209 */
[----:B-----5:R-:W-:Y:S02]  /*2240*/  IMAD R9, R141, R83, RZ ;  /* 0x000000538d097224 */ /* 0x020fe400078e02ff */
[----:B------:R-:W-:-:S04]  /*2250*/  IMAD.WIDE.U32 R24, R83, R140, R24 ;  /* 0x0000008c53187225 */ /* 0x000fc800078e0018 */
[----:B------:R-:W-:Y:S01]  /*2260*/  IMAD R11, R27, R3, RZ ;  /* 0x000000031b0b7224 */ /* 0x000fe200078e02ff */
[----:B------:R-:W-:Y:S01]  /*2270*/  IADD3 R25, PT, PT, R25, R9, RZ ;  /* 0x0000000919197210 */ /* 0x000fe20007ffe0ff */
[----:B------:R-:W-:Y:S01]  /*2280*/  IMAD R9, R17, R3, RZ ;  /* 0x0000000311097224 */ /* 0x000fe200078e02ff */
[----:B------:R-:W-:Y:S01]  /*2290*/  SHF.L.U32 R17, R84, 0x2, RZ ;  /* 0x0000000254117819 */ /* 0x000fe200000006ff */
[----:B------:R-:W-:Y:S02]  /*22a0*/  IMAD R8, R26, R2, R11 ;  /* 0x000000021a087224 */ /* 0x000fe400078e020b */
[----:B------:R-:W-:Y:S01]  /*22b0*/  IMAD.WIDE.U32 R26, R3, R26, R14 ;  /* 0x0000001a031a7225 */ /* 0x000fe200078e000e */
[----:B------:R-:W-:-:S03]  /*22c0*/  LOP3.LUT R17, R17, 0x1c, RZ, 0xc0, !PT ;  /* 0x0000001c11117812 */ /* 0x000fc600078ec0ff */
[----:B------:R-:W-:Y:S01]  /*22d0*/  IMAD.IADD R15, R83, 0x1, R10 ;  /* 0x00000001530f7824 */ /* 0x000fe200078e020a */
[----:B------:R-:W-:Y:S01]  /*22e0*/  SHF.R.S32.HI R11, RZ, 0x1f, R82 ;  /* 0x0000001fff0b7819 */ /* 0x000fe20000011452 */
[----:B------:R-:W-:Y:S01]  /*22f0*/  IMAD R2, R16, R2, R9 ;  /* 0x0000000210027224 */ /* 0x000fe200078e0209 */
[----:B------:R-:W-:Y:S01]  /*2300*/  IADD3 R9, P0, PT, -R82, R134, RZ ;  /* 0x0000008652097210 */ /* 0x000fe20007f1e1ff */
[-C--:B------:R-:W-:Y:S02]  /*2310*/  IMAD R15, R15, R20.reuse, RZ ;  /* 0x000000140f0f7224 */ /* 0x080fe400078e02ff */
[CC--:B------:R-:W-:Y:S02]  /*2320*/  IMAD R14, R134.reuse, R20.reuse, R22 ;  /* 0x00000014860e7224 */ /* 0x0c0fe400078e0216 */
[----:B------:R-:W-:Y:S02]  /*2330*/  IMAD R10, R134, R20, R17 ;  /* 0x00000014860a7224 */ /* 0x000fe400078e0211 */
[----:B------:R-:W-:Y:S01]  /*2340*/  IMAD.WIDE.U32 R16, R3, R16, R24 ;  /* 0x0000001003107225 */ /* 0x000fe200078e0018 */
[----:B------:R-:W-:-:S02]  /*2350*/  SHF.R.S32.HI R3, RZ, 0x1f, R15 ;  /* 0x0000001fff037819 */ /* 0x000fc4000001140f */
[C---:B------:R-:W-:Y:S01]  /*2360*/  IADD3 R94, P1, PT, R15.reuse, R14, RZ ;  /* 0x0000000e0f5e7210 */ /* 0x040fe20007f3e0ff */
[----:B------:R-:W-:Y:S01]  /*2370*/  IMAD.X R11, RZ, RZ, ~R11, P0 ;  /* 0x000000ffff0b7224 */ /* 0x000fe200000e0e0b */
[----:B------:R-:W-:Y:S01]  /*2380*/  IADD3 R24, P0, PT, R15, R10, RZ ;  /* 0x0000000a0f187210 */ /* 0x000fe20007f1e0ff */
[----:B------:R-:W-:Y:S01]  /*2390*/  IMAD.IADD R15, R17, 0x1, R2 ;  /* 0x00000001110f7824 */ /* 0x000fe200078e0202 */
[----:B------:R-:W-:Y:S01]  /*23a0*/  IADD3 R27, PT, PT, R27, R8, RZ ;  /* 0x000000081b1b7210 */ /* 0x000fe20007ffe0ff */
[C---:B------:R-:W-:Y:S01]  /*23b0*/  IMAD R91, R11.reuse, R138, RZ ;  /* 0x0000008a0b5b7224 */ /* 0x040fe200078e02ff */
[----:B------:R-:W-:Y:S01]  /*23c0*/  LEA.HI.X.SX32 R95, R14, R3, 0x1, P1 ;  /* 0x000000030e5f7211 */ /* 0x000fe200008f0eff */
[----:B------:R-:W-:Y:S01]  /*23d0*/  IMAD R17, R11, R140, RZ ;  /* 0x0000008c0b117224 */ /* 0x000fe200078e02ff */
[----:B------:R-:W-:Y:S01]  /*23e0*/  MOV R14, R16 ;  /* 0x00000010000e7202 */ /* 0x000fe20000000f00 */
        /* <DEDUP_REMOVED lines=23> */
[----:B------:R-:W-:Y:S02]  /*2560*/  LOP3.LUT R19, R22, 0x40, RZ, 0xfc, !PT ;  /* 0x0000004016137812 */ /* 0x000fe400078efcff */
[C---:B------:R-:W-:Y:S02]  /*2570*/  SHF.L.U64.HI R100, R140.reuse, 0x4, R141 ;  /* 0x000000048c647819 */ /* 0x040fe4000001028d */
[----:B------:R-:W-:-:S07]  /*2580*/  SHF.L.U32 R101, R140, 0x4, RZ ;  /* 0x000000048c657819 */ /* 0x000fce00000006ff */
.L_x_3991:
[----:B------:R-:W-:Y:S01]  /*2590*/  VIADD R109, R109, 0x80 ;  /* 0x000000806d6d7836 */ /* 0x000fe20000000000 */
[----:B------:R-:W-:Y:S01]  /*25a0*/  UMOV UR6, URZ ;  /* 0x000000ff00067c82 */ /* 0x000fe20008000000 */
[----:B------:R-:W-:Y:S01]  /*25b0*/  VIADD R111, R111, 0x80 ;  /* 0x000000806f6f7836 */ /* 0x000fe20000000000 */
[----:B------:R-:W-:Y:S01]  /*25c0*/  BSSY.RECONVERGENT B1, `(.L_x_3953) ;  /* 0x0000988000017945 */ /* 0x000fe20003800200 */
[----:B------:R-:W-:Y:S01]  /*25d0*/  VIADD R110, R110, 0xffffffff ;  /* 0xffffffff6e6e7836 */ /* 0x000fe20000000000 */
[----:B------:R-:W-:Y:S01]  /*25e0*/  ISETP.GE.AND P0, PT, R134, R109, PT ;  /* 0x0000006d8600720c */ /* 0x000fe20003f06270 */
[----:B------:R-:W-:Y:S02]  /*25f0*/  IMAD.MOV.U32 R128, RZ, RZ, R112 ;  /* 0x000000ffff807224 */ /* 0x000fe400078e0070 */
[----:B------:R-:W-:Y:S01]  /*2600*/  VIADD R112, R112, 0xffffff80 ;  /* 0xffffff8070707836 */ /* 0x000fe20000000000 */
[----:B------:R-:W-:Y:S02]  /*2610*/  ISETP.GE.AND P2, PT, R134, R111, !P0 ;  /* 0x0000006f8600720c */ /* 0x000fe40004746270 */
[C---:B------:R-:W-:Y:S04]  /*2620*/  ISETP.GE.AND P0, PT, R88.reuse, R109, PT ;  /* 0x0000006d5800720c */ /* 0x040fe80003f06270 */
[----:B------:R-:W-:Y:S07]  /*2630*/  ISETP.GE.AND P3, PT, R88, R111, !P0 ;  /* 0x0000006f5800720c */ /* 0x000fee0004766270 */
[----:B------:R-:W2:Y:S06]  /*2640*/  @P2 LD.E.128 R4, desc[UR4][R90.64] ;  /* 0x000000045a042980 */ /* 0x000eac000c101d00 */
[C---:B------:R-:W-:Y:S04]  /*2650*/  @P3 LEA R2, P0, R138.reuse, R90, 0x5 ;  /* 0x0000005a8a023211 */ /* 0x040fe800078028ff */
[----:B------:R-:W-:Y:S02]  /*2660*/  @P3 LEA.HI.X R3, R138, R91, R139, 0x5, P0 ;  /* 0x0000005b8a033211 */ /* 0x000fe400000f2c8b */
[C---:B----4-:R-:W-:Y:S04]  /*2670*/  @P3 LEA R30, P0, R76.reuse, R98, 0x1 ;  /* 0x000000624c1e3211 */ /* 0x050fe800078008ff */
[----:B------:R-:W-:Y:S02]  /*2680*/  @P3 LEA.HI.X R31, R76, R99, R77, 0x1, P0 ;  /* 0x000000634c1f3211 */ /* 0x000fe400000f0c4d */
[C---:B------:R-:W-:Y:S04]  /*2690*/  ISETP.GE.AND P0, PT, R87.reuse, R109, PT ;  /* 0x0000006d5700720c */ /* 0x040fe80003f06270 */
[----:B------:R-:W-:Y:S11]  /*26a0*/  ISETP.LT.OR P4, PT, R87, R111, P0 ;  /* 0x0000006f5700720c */ /* 0x000ff60000781670 */
[----:B------:R-:W-:Y:S02]  /*26b0*/  @!UPT UIADD3 URZ, UPT, UPT, URZ, URZ, URZ ;  /* 0x000000fffffff290 */ /* 0x000fe4000fffe0ff */
[C---:B------:R-:W-:Y:S04]  /*26c0*/  @!P4 LEA R28, P0, R138.reuse, R90, 0x6 ;  /* 0x0000005a8a1cc211 */ /* 0x040fe800078030ff */
[----:B------:R-:W-:Y:S02]  /*26d0*/  @!P4 LEA.HI.X R29, R138, R91, R139, 0x6, P0 ;  /* 0x0000005b8a1dc211 */ /* 0x000fe400000f348b */
[C---:B------:R-:W-:Y:S04]  /*26e0*/  @!P4 LEA R26, P0, R136.reuse, R98, 0x6 ;  /* 0x00000062881ac211 */ /* 0x040fe800078030ff */
[----:B------:R-:W-:Y:S02]  /*26f0*/  @!P4 LEA.HI.X R27, R136, R99, R137, 0x6, P0 ;  /* 0x00000063881bc211 */ /* 0x000fe400000f3489 */
[C---:B------:R-:W-:Y:S04]  /*2700*/  ISETP.GE.AND P0, PT, R86.reuse, R109, PT ;  /* 0x0000006d5600720c */ /* 0x040fe80003f06270 */
[----:B------:R-:W-:Y:S02]  /*2710*/  ISETP.LT.OR P1, PT, R86, R111, P0 ;  /* 0x0000006f5600720c */ /* 0x000fe40000721670 */
[C---:B------:R-:W-:Y:S04]  /*2720*/  ISETP.GE.AND P0, PT, R126.reuse, R109, PT ;  /* 0x0000006d7e00720c */ /* 0x040fe80003f06270 */
[----:B------:R-:W-:Y:S04]  /*2730*/  ISETP.LT.OR P6, PT, R126, R111, P0 ;  /* 0x0000006f7e00720c */ /* 0x000fe800007c1670 */
[----:B------:R-:W-:Y:S03]  /*2740*/  P2R R127, PR, RZ, 0x40 ;  /* 0x00000040ff7f7803 */ /* 0x000fe60000000000 */
[----:B------:R-:W-:Y:S01]  /*2750*/  @!P1 IMAD R0, R139, 0x60, RZ ;  /* 0x000000608b009824 */ /* 0x000fe200078e02ff */
[----:B--2---:R1:W-:Y:S04]  /*2760*/  @P2 ST.E.128 desc[UR4][R98.64], R4 ;  /* 0x0000000462002985 */ /* 0x0043e8000c101d04 */
[----:B------:R-:W2:Y:S04]  /*2770*/  @P2 LD.E.128 R12, desc[UR4][R90.64+0x80] ;  /* 0x000080045a0c2980 */ /* 0x000ea8000c101d00 */
[----:B--2---:R2:W-:Y:S04]  /*2780*/  @P2 ST.E.128 desc[UR4][R98.64+0x80], R12 ;  /* 0x0000800c62002985 */ /* 0x0045e8000c101d04 */
[----:B------:R-:W3:Y:S04]  /*2790*/  @P3 LD.E.128 R8, desc[UR4][R2.64] ;  /* 0x0000000402083980 */ /* 0x000ee8000c101d00 */
[----:B---3--:R-:W-:Y:S04]  /*27a0*/  @P3 ST.E.128 desc[UR4][R30.64], R8 ;  /* 0x000000081e003985 */ /* 0x008fe8000c101d04 */
[----:B-1----:R1:W3:Y:S02]  /*27b0*/  @P3 LD.E.128 R4, desc[UR4][R2.64+0x80] ;  /* 0x0000800402043980 */ /* 0x0022e4000c101d00 */
[----:B-1----:R-:W-:Y:S04]  /*27c0*/  @!P1 IMAD.WIDE.U32 R2, R138, 0x60, R90 ;  /* 0x000000608a029825 */ /* 0x002fe800078e005a */
[----:B------:R-:W-:Y:S02]  /*27d0*/  @!P1 IMAD.IADD R3, R3, 0x1, R0 ;  /* 0x0000000103039824 */ /* 0x000fe400078e0200 */
[----:B------:R-:W-:Y:S01]  /*27e0*/  @!P1 IMAD R0, R137, 0x60, RZ ;  /* 0x0000006089009824 */ /* 0x000fe200078e02ff */
[----:B---3--:R1:W-:Y:S04]  /*27f0*/  @P3 ST.E.128 desc[UR4][R30.64+0x80], R4 ;  /* 0x000080041e003985 */ /* 0x0083e8000c101d04 */
[----:B--2---:R-:W2:Y:S01]  /*2800*/  @!P4 LD.E.128 R12, desc[UR4][R28.64] ;  /* 0x000000041c0cc980 */ /* 0x004ea2000c101d00 */
[----:B-1----:R-:W-:Y:S04]  /*2810*/  @!P1 IMAD.WIDE.U32 R30, R136, 0x60, R98 ;  /* 0x00000060881e9825 */ /* 0x002fe800078e0062 */
[----:B------:R-:W-:Y:S01]  /*2820*/  @!P1 IMAD.IADD R31, R31, 0x1, R0 ;  /* 0x000000011f1f9824 */ /* 0x000fe200078e0200 */
[----:B--2---:R-:W-:Y:S04]  /*2830*/  @!P4 ST.E.128 desc[UR4][R26.64], R12 ;  /* 0x0000000c1a00c985 */ /* 0x004fe8000c101d04 */
[----:B------:R-:W2:Y:S04]  /*2840*/  @!P4 LD.E.128 R8, desc[UR4][R28.64+0x80] ;  /* 0x000080041c08c980 */ /* 0x000ea8000c101d00 */
[----:B--2---:R1:W-:Y:S04]  /*2850*/  @!P4 ST.E.128 desc[UR4][R26.64+0x80], R8 ;  /* 0x000080081a00c985 */ /* 0x0043e8000c101d04 */
[----:B------:R-:W2:Y:S01]  /*2860*/  @!P1 LD.E.128 R4, desc[UR4][R2.64] ;  /* 0x0000000402049980 */ /* 0x000ea2000c101d00 */
[C---:B-1----:R-:W-:Y:S04]  /*2870*/  @!P6 LEA R26, P0, R138.reuse, R90, 0x7 ;  /* 0x0000005a8a1ae211 */ /* 0x042fe800078038ff */
[----:B------:R-:W-:Y:S02]  /*2880*/  @!P6 LEA.HI.X R27, R138, R91, R139, 0x7, P0 ;  /* 0x0000005b8a1be211 */ /* 0x000fe400000f3c8b */
[C---:B------:R-:W-:Y:S04]  /*2890*/  @!P6 LEA R28, P0, R136.reuse, R98, 0x7 ;  /* 0x00000062881ce211 */ /* 0x040fe800078038ff */
[----:B------:R-:W-:Y:S02]  /*28a0*/  @!P6 LEA.HI.X R29, R136, R99, R137, 0x7, P0 ;  /* 0x00000063881de211 */ /* 0x000fe400000f3c89 */
[C---:B------:R-:W-:Y:S04]  /*28b0*/  ISETP.GE.AND P0, PT, R124.reuse, R109, PT ;  /* 0x0000006d7c00720c */ /* 0x040fe80003f06270 */
[----:B------:R-:W-:Y:S02]  /*28c0*/  ISETP.GE.AND P5, PT, R124, R111, !P0 ;  /* 0x0000006f7c00720c */ /* 0x000fe400047a6270 */
[----:B------:R-:W-:Y:S11]  /*28d0*/  ISETP.GE.AND P0, PT, R122, R109, PT ;  /* 0x0000006d7a00720c */ /* 0x000ff60003f06270 */
[----:B------:R-:W-:Y:S01]  /*28e0*/  @P5 IMAD R0, R139, 0xa0, RZ ;  /* 0x000000a08b005824 */ /* 0x000fe200078e02ff */
[----:B--2---:R1:W-:Y:S04]  /*28f0*/  @!P1 ST.E.128 desc[UR4][R30.64], R4 ;  /* 0x000000041e009985 */ /* 0x0043e8000c101d04 */
[----:B------:R2:W3:Y:S02]  /*2900*/  @!P1 LD.E.128 R12, desc[UR4][R2.64+0x80] ;  /* 0x00008004020c9980 */ /* 0x0004e4000c101d00 */
[----:B--2---:R-:W-:Y:S04]  /*2910*/  @P5 IMAD.WIDE.U32 R2, R138, 0xa0, R90 ;  /* 0x000000a08a025825 */ /* 0x004fe800078e005a */
[----:B------:R-:W-:Y:S02]  /*2920*/  @P5 IMAD.IADD R3, R3, 0x1, R0 ;  /* 0x0000000103035824 */ /* 0x000fe400078e0200 */
[----:B------:R-:W-:Y:S01]  /*2930*/  @P5 IMAD R0, R137, 0xa0, RZ ;  /* 0x000000a089005824 */ /* 0x000fe200078e02ff */
[----:B---3--:R2:W-:Y:S04]  /*2940*/  @!P1 ST.E.128 desc[UR4][R30.64+0x80], R12 ;  /* 0x0000800c1e009985 */ /* 0x0085e8000c101d04 */
[----:B------:R-:W3:Y:S04]  /*2950*/  @!P6 LD.E.128 R8, desc[UR4][R26.64] ;  /* 0x000000041a08e980 */ /* 0x000ee8000c101d00 */
[----:B---3--:R-:W-:Y:S04]  /*2960*/  @!P6 ST.E.128 desc[UR4][R28.64], R8 ;  /* 0x000000081c00e985 */ /* 0x008fe8000c101d04 */
[----:B-1----:R1:W3:Y:S02]  /*2970*/  @!P6 LD.E.128 R4, desc[UR4][R26.64+0x80] ;  /* 0x000080041a04e980 */ /* 0x0022e4000c101d00 */
[----:B-1----:R-:W-:Y:S04]  /*2980*/  @P5 IMAD.WIDE.U32 R26, R136, 0xa0, R98 ;  /* 0x000000a0881a5825 */ /* 0x002fe800078e0062 */
[----:B------:R-:W-:Y:S01]  /*2990*/  @P5 IMAD.IADD R27, R27, 0x1, R0 ;  /* 0x000000011b1b5824 */ /* 0x000fe200078e0200 */
[----:B---3--:R1:W-:Y:S01]  /*29a0*/  @!P6 ST.E.128 desc[UR4][R28.64+0x80], R4 ;  /* 0x000080041c00e985 */ /* 0x0083e2000c101d04 */
[----:B------:R-:W-:Y:S02]  /*29b0*/  ISETP.GE.AND P6, PT, R122, R111, !P0 ;  /* 0x0000006f7a00720c */ /* 0x000fe400047c6270 */
[C---:B------:R-:W-:Y:S01]  /*29c0*/  ISETP.GE.AND P0, PT, R120.reuse, R109, PT ;  /* 0x0000006d7800720c */ /* 0x040fe20003f06270 */
[----:B--2---:R-:W2:Y:S03]  /*29d0*/  @P5 LD.E.128 R12, desc[UR4][R2.64] ;  /* 0x00000004020c5980 */ /* 0x004ea6000c101d00 */
[----:B------:R-:W-:Y:S04]  /*29e0*/  ISETP.GE.AND P0, PT, R120, R111, !P0 ;  /* 0x0000006f7800720c */ /* 0x000fe80004706270 */
[----:B------:R-:W-:Y:S03]  /*29f0*/  P2R R123, PR, RZ, 0x1 ;  /* 0x00000001ff7b7803 */ /* 0x000fe60000000000 */
[----:B------:R-:W-:Y:S02]  /*2a00*/  @P6 IMAD R0, R139, 0xc0, RZ ;  /* 0x000000c08b006824 */ /* 0x000fe400078e02ff */
[----:B-1----:R-:W-:Y:S04]  /*2a10*/  @P6 IMAD.WIDE.U32 R28, R138, 0xc0, R90 ;  /* 0x000000c08a1c6825 */ /* 0x002fe800078e005a */
[----:B------:R-:W-:Y:S02]  /*2a20*/  @P6 IMAD.IADD R29, R29, 0x1, R0 ;  /* 0x000000011d1d6824 */ /* 0x000fe400078e0200 */
[----:B------:R-:W-:Y:S01]  /*2a30*/  @P6 IMAD R0, R137, 0xc0, RZ ;  /* 0x000000c089006824 */ /* 0x000fe200078e02ff */
[----:B--2---:R-:W-:Y:S04]  /*2a40*/  @P5 ST.E.128 desc[UR4][R26.64], R12 ;  /* 0x0000000c1a005985 */ /* 0x004fe8000c101d04 */
[----:B------:R1:W2:Y:S02]  /*2a50*/  @P5 LD.E.128 R8, desc[UR4][R2.64+0x80] ;  /* 0x0000800402085980 */ /* 0x0002a4000c101d00 */
[----:B-1----:R-:W-:Y:S04]  /*2a60*/  @P6 IMAD.WIDE.U32 R2, R136, 0xc0, R98 ;  /* 0x000000c088026825 */ /* 0x002fe800078e0062 */
[----:B------:R-:W-:Y:S02]  /*2a70*/  @P6 IMAD.IADD R3, R3, 0x1, R0 ;  /* 0x0000000103036824 */ /* 0x000fe400078e0200 */
[----:B------:R-:W-:Y:S01]  /*2a80*/  @P0 IMAD R0, R139, 0xe0, RZ ;  /* 0x000000e08b000824 */ /* 0x000fe200078e02ff */
[----:B--2---:R1:W-:Y:S04]  /*2a90*/  @P5 ST.E.128 desc[UR4][R26.64+0x80], R8 ;  /* 0x000080081a005985 */ /* 0x0043e8000c101d04 */
[----:B------:R-:W2:Y:S01]  /*2aa0*/  @P6 LD.E.128 R4, desc[UR4][R28.64] ;  /* 0x000000041c046980 */ /* 0x000ea2000c101d00 */
[----:B-1----:R-:W-:Y:S04]  /*2ab0*/  @P0 IMAD.WIDE.U32 R26, R138, 0xe0, R90 ;  /* 0x000000e08a1a0825 */ /* 0x002fe800078e005a */
[----:B------:R-:W-:Y:S02]  /*2ac0*/  @P0 IMAD.IADD R27, R27, 0x1, R0 ;  /* 0x000000011b1b0824 */ /* 0x000fe400078e0200 */
[----:B------:R-:W-:Y:S01]  /*2ad0*/  @P0 IMAD R0, R137, 0xe0, RZ ;  /* 0x000000e089000824 */ /* 0x000fe200078e02ff */
[----:B--2---:R1:W-:Y:S04]  /*2ae0*/  @P6 ST.E.128 desc[UR4][R2.64], R4 ;  /* 0x0000000402006985 */ /* 0x0043e8000c101d04 */
[----:B------:R2:W3:Y:S02]  /*2af0*/  @P6 LD.E.128 R12, desc[UR4][R28.64+0x80] ;  /* 0x000080041c0c6980 */ /* 0x0004e4000c101d00 */
[----:B--2---:R-:W-:Y:S04]  /*2b00*/  @P0 IMAD.WIDE.U32 R28, R136, 0xe0, R98 ;  /* 0x000000e0881c0825 */ /* 0x004fe800078e0062 */
[----:B------:R-:W-:Y:S01]  /*2b10*/  @P0 IMAD.IADD R29, R29, 0x1, R0 ;  /* 0x000000011d1d0824 */ /* 0x000fe200078e0200 */
[----:B---3--:R2:W-:Y:S04]  /*2b20*/  @P6 ST.E.128 desc[UR4][R2.64+0x80], R12 ;  /* 0x0000800c02006985 */ /* 0x0085e8000c101d04 */
[----:B------:R-:W3:Y:S04]  /*2b30*/  @P0 LD.E.128 R8, desc[UR4][R26.64] ;  /* 0x000000041a080980 */ /* 0x000ee8000c101d00 */
[----:B---3--:R3:W-:Y:S04]  /*2b40*/  @P0 ST.E.128 desc[UR4][R28.64], R8 ;  /* 0x000000081c000985 */ /* 0x0087e8000c101d04 */
[----:B-1----:R-:W4:Y:S04]  /*2b50*/  @P0 LD.E.128 R4, desc[UR4][R26.64+0x80] ;  /* 0x000080041a040980 */ /* 0x002f28000c101d00 */
[----:B----4-:R3:W-:Y:S01]  /*2b60*/  @P0 ST.E.128 desc[UR4][R28.64+0x80], R4 ;  /* 0x000080041c000985 */ /* 0x0107e2000c101d04 */
[----:B--2---:R-:W-:Y:S03]  /*2b70*/  IADD3 R3, P0, PT, RZ, -UR6, RZ ;  /* 0x80000006ff037c10 */ /* 0x004fe6000ff1e0ff */
[----:B------:R-:W2:Y:S04]  /*2b80*/  LD.E R0, desc[UR4][R132.64+0x130] ;  /* 0x0001300484007980 */ /* 0x000ea8000c101900 */
[----:B------:R-:W4:Y:S01]  /*2b90*/  LD.E R21, desc[UR4][R132.64+0xd0] ;  /* 0x0000d00484157980 */ /* 0x000f22000c101900 */
[----:B--2---:R-:W-:Y:S04]  /*2ba0*/  IMAD.SHL.U32 R0, R0, 0x80, RZ ;  /* 0x0000008000007824 */ /* 0x004fe800078e00ff */
[----:B------:R-:W-:Y:S05]  /*2bb0*/  IMAD.X R0, RZ, RZ, ~R0, P0 ;  /* 0x000000ffff007224 */ /* 0x000fea00000e0e00 */
[----:B------:R-:W-:Y:S04]  /*2bc0*/  SHF.R.S64 R3, R3, 0x1f, R0 ;  /* 0x0000001f03037819 */ /* 0x000fe80000001000 */
[----:B------:R-:W-:Y:S04]  /*2bd0*/  IADD3 R90, P0, PT, R90, R3, RZ ;  /* 0x000000035a5a7210 */ /* 0x000fe80007f1e0ff */
[----:B------:R-:W-:Y:S02]  /*2be0*/  LEA.HI.X.SX32 R91, R0, R91, 0x1, P0 ;  /* 0x0000005b005b7211 */ /* 0x000fe400000f0eff */
[----:B------:R-:W-:Y:S04]  /*2bf0*/  ISETP.GT.AND P0, PT, R110, R89, PT ;  /* 0x000000596e00720c */ /* 0x000fe80003f04270 */
[----:B------:R-:W-:Y:S02]  /*2c00*/  P2R R121, PR, RZ, 0x1 ;  /* 0x00000001ff797803 */ /* 0x000fe40000000000 */
[----:B----4-:R-:W-:Y:S11]  /*2c10*/  ISETP.NE.AND P0, PT, R21, RZ, PT ;  /* 0x000000ff1500720c */ /* 0x010ff60003f05270 */
[----:B------:R-:W-:Y:S02]  /*2c20*/  @!UPT UIADD3 URZ, UPT, UPT, URZ, URZ, URZ ;  /* 0x000000fffffff290 */ /* 0x000fe4000fffe0ff */
[----:B---3--:R-:W-:Y:S05]  /*2c30*/  @P0 BRA `(.L_x_3954) ;  /* 0x0000000400340947 */ /* 0x008fea0003800000 */
[----:B------:R-:W-:Y:S01]  /*2c40*/  @P2 IMAD.MOV.U32 R16, RZ, RZ, R18 ;  /* 0x000000ffff102224 */ /* 0x000fe200078e0012 */
[----:B------:R-:W-:Y:S01]  /*2c50*/  @P3 LEA R36, P0, R101, R18, 0x1 ;  /* 0x0000001265243211 */ /* 0x000fe200078008ff */
[----:B------:R-:W-:Y:S03]  /*2c60*/  @!P1 IMAD R0, R141, 0x60, RZ ;  /* 0x000000608d009824 */ /* 0x000fe600078e02ff */
[----:B------:R-:W2:Y:S01]  /*2c70*/  @P2 LD.E.128 R8, desc[UR4][R16.64] ;  /* 0x0000000410082980 */ /* 0x000ea2000c101d00 */
[----:B------:R-:W-:Y:S02]  /*2c80*/  @P3 LEA.HI.X R37, R101, R17, R100, 0x1, P0 ;  /* 0x0000001165253211 */ /* 0x000fe400000f0c64 */
[C---:B------:R-:W-:Y:S04]  /*2c90*/  @P3 LEA R26, P0, R80.reuse, R96, 0x1 ;  /* 0x00000060501a3211 */ /* 0x040fe800078008ff */
[----:B------:R-:W-:Y:S02]  /*2ca0*/  @P3 LEA.HI.X R27, R80, R97, R81, 0x1, P0 ;  /* 0x00000061501b3211 */ /* 0x000fe400000f0c51 */
[C---:B------:R-:W-:Y:S04]  /*2cb0*/  @!P4 LEA R38, P0, R140.reuse, R18, 0x6 ;  /* 0x000000128c26c211 */ /* 0x040fe800078030ff */
[----:B------:R-:W-:Y:S02]  /*2cc0*/  @!P4 LEA.HI.X R39, R140, R17, R141, 0x6, P0 ;  /* 0x000000118c27c211 */ /* 0x000fe400000f348d */
[C---:B------:R-:W-:Y:S04]  /*2cd0*/  @!P4 LEA R2, P0, R208.reuse, R96, 0x6 ;  /* 0x00000060d002c211 */ /* 0x040fe800078030ff */
[----:B------:R-:W-:Y:S01]  /*2ce0*/  @!P4 LEA.HI.X R3, R208, R97, R209, 0x6, P0 ;  /* 0x00000061d003c211 */ /* 0x000fe200000f34d1 */
[----:B--2---:R-:W-:Y:S04]  /*2cf0*/  @P2 ST.E.128 desc[UR4][R96.64], R8 ;  /* 0x0000000860002985 */ /* 0x004fe8000c101d04 */
[----:B------:R1:W2:Y:S02]  /*2d00*/  @P2 LD.E.128 R4, desc[UR4][R16.64+0x80] ;  /* 0x0000800410042980 */ /* 0x0002a4000c101d00 */
[----:B-1----:R-:W-:Y:S04]  /*2d10*/  @!P1 IMAD.MOV.U32 R16, RZ, RZ, R18 ;  /* 0x000000ffff109224 */ /* 0x002fe800078e0012 */
[----:B------:R-:W-:Y:S01]  /*2d20*/  @!P1 IMAD.WIDE.U32 R40, R140, 0x60, R16 ;  /* 0x000000608c289825 */ /* 0x000fe200078e0010 */
[----:B------:R-:W-:Y:S04]  /*2d30*/  @P5 MOV R16, R18 ;  /* 0x0000001200105202 */ /* 0x000fe80000000f00 */
[----:B------:R-:W-:Y:S01]  /*2d40*/  @!P1 IADD3 R41, PT, PT, R41, R0, RZ ;  /* 0x0000000029299210 */ /* 0x000fe20007ffe0ff */
[----:B------:R-:W-:Y:S01]  /*2d50*/  @!P1 IMAD R0, R209, 0x60, RZ ;  /* 0x00000060d1009824 */ /* 0x000fe200078e02ff */
[----:B--2---:R-:W-:Y:S01]  /*2d60*/  @P2 ST.E.128 desc[UR4][R96.64+0x80], R4 ;  /* 0x0000800460002985 */ /* 0x004fe2000c101d04 */
[----:B------:R-:W-:Y:S03]  /*2d70*/  ISETP.NE.AND P2, PT, R123, RZ, PT ;  /* 0x000000ff7b00720c */ /* 0x000fe60003f45270 */
[----:B------:R-:W2:Y:S04]  /*2d80*/  @P3 LD.E.128 R28, desc[UR4][R36.64] ;  /* 0x00000004241c3980 */ /* 0x000ea8000c101d00 */
[----:B--2---:R-:W-:Y:S04]  /*2d90*/  @P3 ST.E.128 desc[UR4][R26.64], R28 ;  /* 0x0000001c1a003985 */ /* 0x004fe8000c101d04 */
[----:B------:R-:W2:Y:S04]  /*2da0*/  @P3 LD.E.128 R12, desc[UR4][R36.64+0x80] ;  /* 0x00008004240c3980 */ /* 0x000ea8000c101d00 */
[----:B--2---:R1:W-:Y:S01]  /*2db0*/  @P3 ST.E.128 desc[UR4][R26.64+0x80], R12 ;  /* 0x0000800c1a003985 */ /* 0x0043e2000c101d04 */
[----:B------:R-:W-:Y:S03]  /*2dc0*/  ISETP.NE.AND P3, PT, R127, RZ, PT ;  /* 0x000000ff7f00720c */ /* 0x000fe60003f65270 */
[----:B------:R-:W2:Y:S01]  /*2dd0*/  @!P4 LD.E.128 R32, desc[UR4][R38.64] ;  /* 0x000000042620c980 */ /* 0x000ea2000c101d00 */
[----:B-1----:R-:W-:Y:S04]  /*2de0*/  @!P1 IMAD.WIDE.U32 R26, R208, 0x60, R96 ;  /* 0x00000060d01a9825 */ /* 0x002fe800078e0060 */
[----:B------:R-:W-:Y:S02]  /*2df0*/  @!P1 IMAD.IADD R27, R27, 0x1, R0 ;  /* 0x000000011b1b9824 */ /* 0x000fe400078e0200 */
[----:B------:R-:W-:Y:S01]  /*2e00*/  @P5 IMAD R0, R141, 0xa0, RZ ;  /* 0x000000a08d005824 */ /* 0x000fe200078e02ff */
[----:B--2---:R1:W-:Y:S04]  /*2e10*/  @!P4 ST.E.128 desc[UR4][R2.64], R32 ;  /* 0x000000200200c985 */ /* 0x0043e8000c101d04 */
[----:B------:R-:W2:Y:S01]  /*2e20*/  @!P4 LD.E.128 R8, desc[UR4][R38.64+0x80] ;  /* 0x000080042608c980 */ /* 0x000ea2000c101d00 */
[C---:B-1----:R-:W-:Y:S04]  /*2e30*/  @!P3 LEA R32, P0, R140.reuse, R18, 0x7 ;  /* 0x000000128c20b211 */ /* 0x042fe800078038ff */
[----:B------:R-:W-:Y:S01]  /*2e40*/  @!P3 LEA.HI.X R33, R140, R17, R141, 0x7, P0 ;  /* 0x000000118c21b211 */ /* 0x000fe200000f3c8d */
[----:B--2---:R1:W-:Y:S04]  /*2e50*/  @!P4 ST.E.128 desc[UR4][R2.64+0x80], R8 ;  /* 0x000080080200c985 */ /* 0x0043e8000c101d04 */
[----:B------:R-:W2:Y:S01]  /*2e60*/  @!P1 LD.E.128 R28, desc[UR4][R40.64] ;  /* 0x00000004281c9980 */ /* 0x000ea2000c101d00 */
[C---:B-1----:R-:W-:Y:S04]  /*2e70*/  @!P3 LEA R2, P0, R208.reuse, R96, 0x7 ;  /* 0x00000060d002b211 */ /* 0x042fe800078038ff */
[----:B------:R-:W-:Y:S01]  /*2e80*/  @!P3 LEA.HI.X R3, R208, R97, R209, 0x7, P0 ;  /* 0x00000061d003b211 */ /* 0x000fe200000f3cd1 */
[----:B--2---:R1:W-:Y:S04]  /*2e90*/  @!P1 ST.E.128 desc[UR4][R26.64], R28 ;  /* 0x0000001c1a009985 */ /* 0x0043e8000c101d04 */
[----:B------:R-:W2:Y:S01]  /*2ea0*/  @!P1 LD.E.128 R4, desc[UR4][R40.64+0x80] ;  /* 0x0000800428049980 */ /* 0x000ea2000c101d00 */
[----:B-1----:R-:W-:Y:S04]  /*2eb0*/  @P5 IMAD.WIDE.U32 R28, R140, 0xa0, R16 ;  /* 0x000000a08c1c5825 */ /* 0x002fe800078e0010 */
[----:B------:R-:W-:Y:S02]  /*2ec0*/  @P5 IMAD.IADD R29, R29, 0x1, R0 ;  /* 0x000000011d1d5824 */ /* 0x000fe400078e0200 */
[----:B------:R-:W-:Y:S02]  /*2ed0*/  @P5 IMAD R0, R209, 0xa0, RZ ;  /* 0x000000a0d1005824 */ /* 0x000fe400078e02ff */
[----:B------:R-:W-:Y:S01]  /*2ee0*/  @P6 IMAD.MOV.U32 R16, RZ, RZ, R18 ;  /* 0x000000ffff106224 */ /* 0x000fe200078e0012 */
[----:B--2---:R1:W-:Y:S04]  /*2ef0*/  @!P1 ST.E.128 desc[UR4][R26.64+0x80], R4 ;  /* 0x000080041a009985 */ /* 0x0043e8000c101d04 */
[----:B------:R-:W2:Y:S01]  /*2f00*/  @!P3 LD.E.128 R12, desc[UR4][R32.64] ;  /* 0x00000004200cb980 */ /* 0x000ea2000c101d00 */
[----:B-1----:R-:W-:Y:S05]  /*2f10*/  @P5 IMAD.WIDE.U32 R26, R208, 0xa0, R96 ;  /* 0x000000a0d01a5825 */ /* 0x002fea00078e0060 */
[----:B------:R-:W-:Y:S01]  /*2f20*/  @P5 IADD3 R27, PT, PT, R27, R0, RZ ;  /* 0x000000001b1b5210 */ /* 0x000fe20007ffe0ff */
[----:B------:R-:W-:Y:S01]  /*2f30*/  @P6 IMAD R0, R141, 0xc0, RZ ;  /* 0x000000c08d006824 */ /* 0x000fe200078e02ff */
[----:B--2---:R-:W-:Y:S04]  /*2f40*/  @!P3 ST.E.128 desc[UR4][R2.64], R12 ;  /* 0x0000000c0200b985 */ /* 0x004fe8000c101d04 */
[----:B------:R-:W2:Y:S04]  /*2f50*/  @!P3 LD.E.128 R8, desc[UR4][R32.64+0x80] ;  /* 0x000080042008b980 */ /* 0x000ea8000c101d00 */
[----:B--2---:R1:W-:Y:S04]  /*2f60*/  @!P3 ST.E.128 desc[UR4][R2.64+0x80], R8 ;  /* 0x000080080200b985 */ /* 0x0043e8000c101d04 */
[----:B------:R-:W2:Y:S01]  /*2f70*/  @P5 LD.E.128 R4, desc[UR4][R28.64] ;  /* 0x000000041c045980 */ /* 0x000ea2000c101d00 */
[----:B-1----:R-:W-:Y:S05]  /*2f80*/  @P6 IMAD.WIDE.U32 R2, R140, 0xc0, R16 ;  /* 0x000000c08c026825 */ /* 0x002fea00078e0010 */
[----:B------:R-:W-:Y:S01]  /*2f90*/  @P6 IADD3 R3, PT, PT, R3, R0, RZ ;  /* 0x0000000003036210 */ /* 0x000fe20007ffe0ff */
        /* <DEDUP_REMOVED lines=8> */
[----:B-1----:R-:W3:Y:S04]  /*3020*/  @P6 LD.E.128 R4, desc[UR4][R2.64+0x80] ;  /* 0x0000800402046980 */ /* 0x002ee8000c101d00 */
[----:B---3--:R2:W-:Y:S01]  /*3030*/  @P6 ST.E.128 desc[UR4][R28.64+0x80], R4 ;  /* 0x000080041c006985 */ /* 0x0085e2000c101d04 */
[----:B------:R-:W-:Y:S05]  /*3040*/  @!P2 BRA `(.L_x_3955) ;  /* 0x0000008c007ca947 */ /* 0x000fea0003800000 */
[----:B------:R-:W-:Y:S01]  /*3050*/  MOV R16, R18 ;  /* 0x0000001200107202 */ /* 0x000fe20000000f00 */
[----:B------:R-:W-:Y:S02]  /*3060*/  IMAD R0, R141, 0xe0, RZ ;  /* 0x000000e08d007824 */ /* 0x000fe400078e02ff */
[----:B------:R-:W-:Y:S04]  /*3070*/  IMAD.WIDE.U32 R2, R208, 0xe0, R96 ;  /* 0x000000e0d0027825 */ /* 0x000fe800078e0060 */
[----:B--2---:R-:W-:Y:S05]  /*3080*/  IMAD.WIDE.U32 R12, R140, 0xe0, R16 ;  /* 0x000000e08c0c7825 */ /* 0x004fea00078e0010 */
[----:B------:R-:W-:Y:S01]  /*3090*/  IADD3 R13, PT, PT, R13, R0, RZ ;  /* 0x000000000d0d7210 */ /* 0x000fe20007ffe0ff */
[----:B------:R-:W-:Y:S04]  /*30a0*/  IMAD R0, R209, 0xe0, RZ ;  /* 0x000000e0d1007824 */ /* 0x000fe800078e02ff */
[----:B------:R-:W2:Y:S01]  /*30b0*/  LD.E.128 R8, desc[UR4][R12.64] ;  /* 0x000000040c087980 */ /* 0x000ea2000c101d00 */
[----:B------:R-:W-:Y:S05]  /*30c0*/  IADD3 R3, PT, PT, R3, R0, RZ ;  /* 0x0000000003037210 */ /* 0x000fea0007ffe0ff */
[----:B--2---:R1:W-:Y:S04]  /*30d0*/  ST.E.128 desc[UR4][R2.64], R8 ;  /* 0x0000000802007985 */ /* 0x0043e8000c101d04 */
[----:B------:R-:W2:Y:S04]  /*30e0*/  LD.E.128 R4, desc[UR4][R12.64+0x80] ;  /* 0x000080040c047980 */ /* 0x000ea8000c101d00 */
[----:B--2---:R1:W-:Y:S01]  /*30f0*/  ST.E.128 desc[UR4][R2.64+0x80], R4 ;  /* 0x0000800402007985 */ /* 0x0043e2000c101d04 */
[----:B------:R-:W-:Y:S05]  /*3100*/  BRA `(.L_x_3955) ;  /* 0x0000008c004c7947 */ /* 0x000fea0003800000 */
.L_x_3954:
[C---:B------:R-:W-:Y:S01]  /*3110*/  ISETP.GE.AND P0, PT, R86.reuse, R109, PT ;  /* 0x0000006d5600720c */ /* 0x040fe20003f06270 */
[----:B------:R-:W2:Y:S03]  /*3120*/  LD.E.U8 R0, desc[UR4][R132.64+0x1b3] ;  /* 0x0001b30484007980 */ /* 0x000ea6000c101100 */
[----:B------:R-:W-:Y:S04]  /*3130*/  ISETP.GE.AND P1, PT, R86, R111, !P0 ;  /* 0x0000006f5600720c */ /* 0x000fe80004726270 */
[----:B------:R-:W-:Y:S02]  /*3140*/  P2R R129, PR, RZ, 0x2 ;  /* 0x00000002ff817803 */ /* 0x000fe40000000000 */
[----:B--2---:R-:W-:Y:S11]  /*3150*/  ISETP.NE.AND P0, PT, R0, RZ, PT ;  /* 0x000000ff0000720c */ /* 0x004ff60003f05270 */
[----:B------:R-:W-:Y:S02]  /*3160*/  @!UPT UIADD3 URZ, UPT, UPT, URZ, URZ, URZ ;  /* 0x000000fffffff290 */ /* 0x000fe4000fffe0ff */
[----:B------:R-:W-:Y:S05]  /*3170*/  @!P0 BRA `(.L_x_3956) ;  /* 0x0000003000e88947 */ /* 0x000fea0003800000 */
[C---:B------:R-:W-:Y:S01]  /*3180*/  SHF.L.U64.HI R3, R119.reuse, 0x1, R108 ;  /* 0x0000000177037819 */ /* 0x040fe2000001026c */
[----:B------:R-:W-:Y:S01]  /*3190*/  IMAD.SHL.U32 R5, R119, 0x2, RZ ;  /* 0x0000000277057824 */ /* 0x000fe200078e00ff */
[----:B------:R-:W-:Y:S04]  /*31a0*/  BSSY.RECONVERGENT B0, `(.L_x_3957) ;  /* 0x0000061000007945 */ /* 0x000fe80003800200 */
[-C--:B------:R-:W-:Y:S05]  /*31b0*/  IADD3 R10, P0, PT, R24, R5.reuse, RZ ;  /* 0x00000005180a7210 */ /* 0x080fea0007f1e0ff */
[--C-:B------:R-:W-:Y:S01]  /*31c0*/  IMAD.X R11, R25, 0x1, R3.reuse, P0 ;  /* 0x00000001190b7824 */ /* 0x100fe200000e0603 */
[----:B------:R-:W-:Y:S05]  /*31d0*/  IADD3 R44, P0, PT, R62, R5, RZ ;  /* 0x000000053e2c7210 */ /* 0x000fea0007f1e0ff */
[----:B------:R-:W-:Y:S01]  /*31e0*/  IMAD.X R45, R63, 0x1, R3, P0 ;  /* 0x000000013f2d7824 */ /* 0x000fe200000e0603 */
[----:B------:R-:W-:Y:S07]  /*31f0*/  @!P2 BRA `(.L_x_3958) ;  /* 0x00000004006ca947 */ /* 0x000fee0003800000 */
        /* <DEDUP_REMOVED lines=44> */
[----:B------:R-:W-:Y:S02]  /*34c0*/  @!P0 MOV R35, R49 ;  /* 0x0000003100238202 */ /* 0x000fe40000000f00 */
[----:B------:R-:W-:Y:S03]  /*34d0*/  ISETP.GE.AND P0, PT, R19, R21, PT ;  /* 0x000000151300720c */ /* 0x000fe60003f06270 */
[----:B------:R1:W-:Y:S08]  /*34e0*/  ST.E.128 desc[UR4][R96.64], R32 ;  /* 0x0000002060007985 */ /* 0x0003f0000c101d04 */
[----:B------:R-:W2:Y:S08]  /*34f0*/  LD.E.128 R28, desc[UR4][R16.64+0x80] ;  /* 0x00008004101c7980 */ /* 0x000eb0000c101d00 */
[----:B------:R-:W3:Y:S06]  /*3500*/  @!P0 LD.E.64 R38, desc[UR4][R62.64+0x40] ;  /* 0x000040043e268980 */ /* 0x000eec000c101b00 */
[----:B------:R-:W4:Y:S01]  /*3510*/  @!P0 LD.E.64 R12, desc[UR4][R24.64+0x40] ;  /* 0x00004004180c8980 */ /* 0x000f22000c101b00 */
[C---:B--2---:R-:W-:Y:S02]  /*3520*/  @!P0 LOP3.LUT R15, R28.reuse, 0xffff0000, RZ, 0xc0, !PT ;  /* 0xffff00001c0f8812 */ /* 0x044fe400078ec0ff */
[----:B------:R-:W-:Y:S02]  /*3530*/  @!P0 SHF.L.U32 R27, R28, 0x10, RZ ;  /* 0x000000101c1b8819 */ /* 0x000fe400000006ff */
[----:B------:R-:W-:Y:S02]  /*3540*/  @!P0 LOP3.LUT R26, R30, 0xffff0000, RZ, 0xc0, !PT ;  /* 0xffff00001e1a8812 */ /* 0x000fe400078ec0ff */
[----:B------:R-:W-:Y:S02]  /*3550*/  @!P0 SHF.L.U32 R40, R31, 0x10, RZ ;  /* 0x000000101f288819 */ /* 0x000fe400000006ff */
[C---:B---3--:R-:W-:Y:S02]  /*3560*/  @!P0 SHF.L.U32 R36, R38.reuse, 0x10, RZ ;  /* 0x0000001026248819 */ /* 0x048fe400000006ff */
[----:B------:R-:W-:Y:S01]  /*3570*/  @!P0 LOP3.LUT R37, R38, 0xffff0000, RZ, 0xc0, !PT ;  /* 0xffff000026258812 */ /* 0x000fe200078ec0ff */
[C---:B------:R-:W-:Y:S01]  /*3580*/  @!P0 IMAD.U32 R38, R39.reuse, 0x10000, RZ ;  /* 0x0001000027268824 */ /* 0x040fe200078e00ff */
        /* <DEDUP_REMOVED lines=13> */
[C---:B------:R-:W-:Y:S01]  /*3660*/  @!P0 FMUL.FTZ R6, R15.reuse, R12 ;  /* 0x0000000c0f068220 */ /* 0x040fe20000410000 */
[----:B------:R-:W-:Y:S02]  /*3670*/  @!P0 IMAD.U32 R36, R30, 0x10000, RZ ;  /* 0x000100001e248824 */ /* 0x000fe400078e00ff */
        /* <DEDUP_REMOVED lines=19> */
.L_x_3958:
[----:B------:R-:W-:Y:S05]  /*37b0*/  BSYNC.RECONVERGENT B0 ;  /* 0x0000000000007941 */ /* 0x000fea0003800200 */
.L_x_3957:
[----:B------:R-:W-:Y:S04]  /*37c0*/  BSSY.RECONVERGENT B0, `(.L_x_3959) ;  /* 0x0000061000007945 */ /* 0x000fe80003800200 */
[----:B------:R-:W-:Y:S05]  /*37d0*/  @!P3 BRA `(.L_x_3960) ;  /* 0x00000004007cb947 */ /* 0x000fea0003800000 */
[C---:B------:R-:W-:Y:S04]  /*37e0*/  LEA R50, P0, R101.reuse, R18, 0x1 ;  /* 0x0000001265327211 */ /* 0x040fe800078008ff */
[----:B------:R-:W-:Y:S02]  /*37f0*/  LEA.HI.X R51, R101, R17, R100, 0x1, P0 ;  /* 0x0000001165337211 */ /* 0x000fe400000f0c64 */
[C---:B------:R-:W-:Y:S03]  /*3800*/  LEA R42, P0, R80.reuse, R96, 0x1 ;  /* 0x00000060502a7211 */ /* 0x040fe600078008ff */
[----:B-1----:R-:W2:Y:S01]  /*3810*/  LD.E.128 R32, desc[UR4][R50.64] ;  /* 0x0000000432207980 */ /* 0x002ea2000c101d00 */
[----:B------:R-:W-:Y:S02]  /*3820*/  LEA.HI.X R43, R80, R97, R81, 0x1, P0 ;  /* 0x00000061502b7211 */ /* 0x000fe400000f0c51 */
[----:B------:R-:W-:Y:S11]  /*3830*/  ISETP.GE.AND P0, PT, R22, R21, PT ;  /* 0x000000151600720c */ /* 0x000ff60003f06270 */
[----:B------:R-:W-:Y:S02]  /*3840*/  @!UPT UIADD3 URZ, UPT, UPT, URZ, URZ, URZ ;  /* 0x000000fffffff290 */ /* 0x000fe4000fffe0ff */
[----:B------:R-:W3:Y:S06]  /*3850*/  @!P0 LD.E.64 R40, desc[UR4][R44.64] ;  /* 0x000000042c288980 */ /* 0x000eec000c101b00 */
[----:B------:R-:W4:Y:S01]  /*3860*/  @!P0 LD.E.64 R12, desc[UR4][R10.64] ;  /* 0x000000040a0c8980 */ /* 0x000f22000c101b00 */
[C---:B--2---:R-:W-:Y:S01]  /*3870*/  @!P0 LOP3.LUT R15, R32.reuse, 0xffff0000, RZ, 0xc0, !PT ;  /* 0xffff0000200f8812 */ /* 0x044fe200078ec0ff */
[----:B------:R-:W-:Y:S01]  /*3880*/  @!P0 IMAD.U32 R38, R35, 0x10000, RZ ;  /* 0x0001000023268824 */ /* 0x000fe200078e00ff */
[----:B------:R-:W-:Y:S02]  /*3890*/  @!P0 SHF.L.U32 R37, R32, 0x10, RZ ;  /* 0x0000001020258819 */ /* 0x000fe400000006ff */
[C---:B------:R-:W-:Y:S02]  /*38a0*/  @!P0 LOP3.LUT R16, R34.reuse, 0xffff0000, RZ, 0xc0, !PT ;  /* 0xffff000022108812 */ /* 0x040fe400078ec0ff */
[----:B------:R-:W-:Y:S02]  /*38b0*/  @!P0 SHF.L.U32 R36, R34, 0x10, RZ ;  /* 0x0000001022248819 */ /* 0x000fe400000006ff */
[C---:B---3--:R-:W-:Y:S01]  /*38c0*/  @!P0 SHF.L.U32 R27, R40.reuse, 0x10, RZ ;  /* 0x00000010281b8819 */ /* 0x048fe200000006ff */
[C---:B------:R-:W-:Y:S01]  /*38d0*/  @!P0 IMAD.U32 R26, R41.reuse, 0x10000, RZ ;  /* 0x00010000291a8824 */ /* 0x040fe200078e00ff */
[----:B------:R-:W-:Y:S02]  /*38e0*/  @!P0 LOP3.LUT R39, R40, 0xffff0000, RZ, 0xc0, !PT ;  /* 0xffff000028278812 */ /* 0x000fe400078ec0ff */
[----:B------:R-:W-:Y:S01]  /*38f0*/  @!P0 LOP3.LUT R41, R41, 0xffff0000, RZ, 0xc0, !PT ;  /* 0xffff000029298812 */ /* 0x000fe200078ec0ff */
[----:B------:R-:W-:Y:S01]  /*3900*/  @!P0 FMUL.FTZ R47, R15, R27 ;  /* 0x0000001b0f2f8220 */ /* 0x000fe20000410000 */
[C---:B----4-:R-:W-:Y:S01]  /*3910*/  @!P0 SHF.L.U32 R14, R12.reuse, 0x10, RZ ;  /* 0x000000100c0e8819 */ /* 0x050fe200000006ff */
[C---:B------:R-:W-:Y:S01]  /*3920*/  @!P0 IMAD.U32 R9, R13.reuse, 0x10000, RZ ;  /* 0x000100000d098824 */ /* 0x040fe200078e00ff */
[----:B------:R-:W-:Y:S01]  /*3930*/  @!P0 LOP3.LUT R12, R12, 0xffff0000, RZ, 0xc0, !PT ;  /* 0xffff00000c0c8812 */ /* 0x000fe200078ec0ff */
[C---:B------:R-:W-:Y:S01]  /*3940*/  @!P0 FMUL.FTZ R46, R16.reuse, R26 ;  /* 0x0000001a102e8220 */ /* 0x040fe20000410000 */
[----:B------:R-:W-:Y:S01]  /*3950*/  @!P0 LOP3.LUT R13, R13, 0xffff0000, RZ, 0xc0, !PT ;  /* 0xffff00000d0d8812 */ /* 0x000fe200078ec0ff */
[-C--:B------:R-:W-:Y:S01]  /*3960*/  @!P0 FMUL.FTZ R0, R15, R14.reuse ;  /* 0x0000000e0f008220 */ /* 0x080fe20000410000 */
[----:B------:R-:W-:Y:S01]  /*3970*/  @!P0 LOP3.LUT R15, R33, 0xffff0000, RZ, 0xc0, !PT ;  /* 0xffff0000210f8812 */ /* 0x000fe200078ec0ff */
[----:B------:R-:W-:Y:S01]  /*3980*/  @!P0 FFMA.FTZ R47, R37, R14, -R47 ;  /* 0x0000000e252f8223 */ /* 0x000fe2000001082f */
[----:B------:R-:W-:Y:S01]  /*3990*/  @!P0 LOP3.LUT R14, R35, 0xffff0000, RZ, 0xc0, !PT ;  /* 0xffff0000230e8812 */ /* 0x000fe200078ec0ff */
[----:B------:R-:W-:Y:S01]  /*39a0*/  @!P0 FFMA.FTZ R0, R27, R37, R0 ;  /* 0x000000251b008223 */ /* 0x000fe20000010000 */
[----:B------:R-:W-:Y:S02]  /*39b0*/  @!P0 IMAD.U32 R27, R33, 0x10000, RZ ;  /* 0x00010000211b8824 */ /* 0x000fe400078e00ff */
[C---:B------:R-:W-:Y:S01]  /*39c0*/  @!P0 FMUL.FTZ R2, R15.reuse, R12 ;  /* 0x0000000c0f028220 */ /* 0x040fe20000410000 */
[----:B------:R-:W-:Y:S01]  /*39d0*/  @!P0 FMUL.FTZ R3, R16, R9 ;  /* 0x0000000910038220 */ /* 0x000fe20000410000 */
[----:B------:R-:W-:Y:S01]  /*39e0*/  @!P0 FMUL.FTZ R49, R15, R39 ;  /* 0x000000270f318220 */ /* 0x000fe20000410000 */
[----:B------:R-:W-:Y:S01]  /*39f0*/  @!P0 F2FP.BF16.F32.PACK_AB R47, R0, R47 ;  /* 0x0000002f002f823e */ /* 0x000fe200000010ff */
[C---:B------:R-:W-:Y:S01]  /*3a00*/  @!P0 FMUL.FTZ R4, R14.reuse, R13 ;  /* 0x0000000d0e048220 */ /* 0x040fe20000410000 */
[----:B------:R-:W-:Y:S01]  /*3a10*/  @!P0 FMUL.FTZ R53, R14, R41 ;  /* 0x000000290e358220 */ /* 0x000fe20000410000 */
[----:B------:R-:W-:Y:S01]  /*3a20*/  @!P0 FFMA.FTZ R2, R39, R27, R2 ;  /* 0x0000001b27028223 */ /* 0x000fe20000010002 */
[----:B------:R-:W-:Y:S01]  /*3a30*/  @!P0 MOV R32, R47 ;  /* 0x0000002f00208202 */ /* 0x000fe20000000f00 */
[----:B------:R-:W-:Y:S01]  /*3a40*/  @!P0 FFMA.FTZ R3, R26, R36, R3 ;  /* 0x000000241a038223 */ /* 0x000fe20000010003 */
[----:B------:R-:W-:Y:S01]  /*3a50*/  @!P0 FFMA.FTZ R49, R27, R12, -R49 ;  /* 0x0000000c1b318223 */ /* 0x000fe20000010831 */
[----:B------:R-:W-:Y:S01]  /*3a60*/  @!P0 FFMA.FTZ R53, R38, R13, -R53 ;  /* 0x0000000d26358223 */ /* 0x000fe20000010835 */
[----:B------:R-:W-:Y:S01]  /*3a70*/  @!P0 FFMA.FTZ R4, R41, R38, R4 ;  /* 0x0000002629048223 */ /* 0x000fe20000010004 */
[----:B------:R-:W-:Y:S02]  /*3a80*/  @!P0 FFMA.FTZ R46, R36, R9, -R46 ;  /* 0x00000009242e8223 */ /* 0x000fe4000001082e */
[----:B------:R-:W-:Y:S02]  /*3a90*/  @!P0 F2FP.BF16.F32.PACK_AB R48, R2, R49 ;  /* 0x000000310230823e */ /* 0x000fe400000010ff */
[----:B------:R-:W-:Y:S02]  /*3aa0*/  @!P0 F2FP.BF16.F32.PACK_AB R53, R4, R53 ;  /* 0x000000350435823e */ /* 0x000fe400000010ff */
[----:B------:R-:W-:Y:S01]  /*3ab0*/  @!P0 F2FP.BF16.F32.PACK_AB R46, R3, R46 ;  /* 0x0000002e032e823e */ /* 0x000fe200000010ff */
[----:B------:R-:W-:Y:S02]  /*3ac0*/  @!P0 IMAD.MOV.U32 R33, RZ, RZ, R48 ;  /* 0x000000ffff218224 */ /* 0x000fe400078e0030 */
[----:B------:R-:W-:Y:S01]  /*3ad0*/  @!P0 IMAD.MOV.U32 R35, RZ, RZ, R53 ;  /* 0x000000ffff238224 */ /* 0x000fe200078e0035 */
[----:B------:R-:W-:Y:S02]  /*3ae0*/  @!P0 MOV R34, R46 ;  /* 0x0000002e00228202 */ /* 0x000fe40000000f00 */
[----:B------:R-:W-:Y:S03]  /*3af0*/  ISETP.GE.AND P0, PT, R19, R21, PT ;  /* 0x000000151300720c */ /* 0x000fe60003f06270 */
[----:B------:R2:W-:Y:S08]  /*3b00*/  ST.E.128 desc[UR4][R42.64], R32 ;  /* 0x000000202a007985 */ /* 0x0005f0000c101d04 */
[----:B------:R-:W3:Y:S08]  /*3b10*/  LD.E.128 R28, desc[UR4][R50.64+0x80] ;  /* 0x00008004321c7980 */ /* 0x000ef0000c101d00 */
[----:B------:R-:W4:Y:S06]  /*3b20*/  @!P0 LD.E.64 R38, desc[UR4][R44.64+0x40] ;  /* 0x000040042c268980 */ /* 0x000f2c000c101b00 */
[----:B------:R-:W5:Y:S01]  /*3b30*/  @!P0 LD.E.64 R12, desc[UR4][R10.64+0x40] ;  /* 0x000040040a0c8980 */ /* 0x000f62000c101b00 */
[C---:B---3--:R-:W-:Y:S02]  /*3b40*/  @!P0 LOP3.LUT R15, R28.reuse, 0xffff0000, RZ, 0xc0, !PT ;  /* 0xffff00001c0f8812 */ /* 0x048fe400078ec0ff */
[----:B------:R-:W-:Y:S02]  /*3b50*/  @!P0 SHF.L.U32 R27, R28, 0x10, RZ ;  /* 0x000000101c1b8819 */ /* 0x000fe400000006ff */
[----:B------:R-:W-:Y:S02]  /*3b60*/  @!P0 LOP3.LUT R16, R30, 0xffff0000, RZ, 0xc0, !PT ;  /* 0xffff00001e108812 */ /* 0x000fe400078ec0ff */
[C---:B----4-:R-:W-:Y:S01]  /*3b70*/  @!P0 SHF.L.U32 R26, R38.reuse, 0x10, RZ ;  /* 0x00000010261a8819 */ /* 0x050fe200000006ff */
[----:B------:R-:W-:Y:S01]  /*3b80*/  @!P0 IMAD.U32 R36, R39, 0x10000, RZ ;  /* 0x0001000027248824 */ /* 0x000fe200078e00ff */
[----:B------:R-:W-:Y:S01]  /*3b90*/  @!P0 LOP3.LUT R37, R38, 0xffff0000, RZ, 0xc0, !PT ;  /* 0xffff000026258812 */ /* 0x000fe200078ec0ff */
[----:B------:R-:W-:Y:S01]  /*3ba0*/  @!P0 IMAD.U32 R38, R31, 0x10000, RZ ;  /* 0x000100001f268824 */ /* 0x000fe200078e00ff */
[----:B------:R-:W-:Y:S01]  /*3bb0*/  @!P0 LOP3.LUT R39, R39, 0xffff0000, RZ, 0xc0, !PT ;  /* 0xffff000027278812 */ /* 0x000fe200078ec0ff */
[----:B------:R-:W-:Y:S01]  /*3bc0*/  @!P0 FMUL.FTZ R46, R15, R26 ;  /* 0x0000001a0f2e8220 */ /* 0x000fe20000410000 */
[C---:B-----5:R-:W-:Y:S01]  /*3bd0*/  @!P0 SHF.L.U32 R14, R12.reuse, 0x10, RZ ;  /* 0x000000100c0e8819 */ /* 0x060fe200000006ff */
        /* <DEDUP_REMOVED lines=10> */
[----:B------:R-:W-:Y:S02]  /*3c80*/  @!P0 IMAD.U32 R27, R29, 0x10000, RZ ;  /* 0x000100001d1b8824 */ /* 0x000fe400078e00ff */
[C---:B------:R-:W-:Y:S01]  /*3c90*/  @!P0 FMUL.FTZ R6, R15.reuse, R12 ;  /* 0x0000000c0f068220 */ /* 0x040fe20000410000 */
        /* <DEDUP_REMOVED lines=19> */
.L_x_3960:
[----:B------:R-:W-:Y:S05]  /*3dd0*/  BSYNC.RECONVERGENT B0 ;  /* 0x0000000000007941 */ /* 0x000fea0003800200 */
.L_x_3959:
[----:B------:R-:W-:Y:S04]  /*3de0*/  BSSY.RECONVERGENT B0, `(.L_x_3961) ;  /* 0x0000065000007945 */ /* 0x000fe80003800200 */
[----:B------:R-:W-:Y:S05]  /*3df0*/  @P4 BRA `(.L_x_3962) ;  /* 0x00000004008c4947 */ /* 0x000fea0003800000 */
[C---:B------:R-:W-:Y:S04]  /*3e00*/  LEA R26, P0, R20.reuse, R10, 0x5 ;  /* 0x0000000a141a7211 */ /* 0x040fe800078028ff */
[C---:B------:R-:W-:Y:S02]  /*3e10*/  LEA.HI.X.SX32 R27, R20.reuse, R11, 0x5, P0 ;  /* 0x0000000b141b7211 */ /* 0x040fe400000f2eff */
[C---:B------:R-:W-:Y:S04]  /*3e20*/  LEA R46, P0, R20.reuse, R44, 0x5 ;  /* 0x0000002c142e7211 */ /* 0x040fe800078028ff */
[----:B------:R-:W-:Y:S02]  /*3e30*/  LEA.HI.X.SX32 R47, R20, R45, 0x5, P0 ;  /* 0x0000002d142f7211 */ /* 0x000fe400000f2eff */
[C---:B------:R-:W-:Y:S04]  /*3e40*/  LEA R56, P0, R140.reuse, R18, 0x6 ;  /* 0x000000128c387211 */ /* 0x040fe800078030ff */
[----:B------:R-:W-:Y:S02]  /*3e50*/  LEA.HI.X R57, R140, R17, R141, 0x6, P0 ;  /* 0x000000118c397211 */ /* 0x000fe400000f348d */
[C---:B------:R-:W-:Y:S03]  /*3e60*/  LEA R48, P0, R208.reuse, R96, 0x6 ;  /* 0x00000060d0307211 */ /* 0x040fe600078030ff */
[----:B-12---:R-:W2:Y:S01]  /*3e70*/  LD.E.128 R32, desc[UR4][R56.64] ;  /* 0x0000000438207980 */ /* 0x006ea2000c101d00 */
        /* <DEDUP_REMOVED lines=15> */
[C---:B----4-:R-:W-:Y:S01]  /*3f70*/  @!P0 IMAD.U32 R14, R12.reuse, 0x10000, RZ ;  /* 0x000100000c0e8824 */ /* 0x050fe200078e00ff */
[----:B------:R-:W-:Y:S01]  /*3f80*/  @!P0 LOP3.LUT R12, R12, 0xffff0000, RZ, 0xc0, !PT ;  /* 0xffff00000c0c8812 */ /* 0x000fe200078ec0ff */
[C---:B------:R-:W-:Y:S01]  /*3f90*/  @!P0 IMAD.U32 R9, R13.reuse, 0x10000, RZ ;  /* 0x000100000d098824 */ /* 0x040fe200078e00ff */
        /* <DEDUP_REMOVED lines=13> */
[----:B------:R-:W-:Y:S01]  /*4070*/  @!P0 FMUL.FTZ R50, R16, R36 ;  /* 0x0000002410328220 */ /* 0x000fe20000410000 */
[----:B------:R-:W-:Y:S01]  /*4080*/  @!P0 MOV R32, R51 ;  /* 0x0000003300208202 */ /* 0x000fe20000000f00 */
[----:B------:R-:W-:Y:S01]  /*4090*/  @!P0 FFMA.FTZ R2, R41, R37, R2 ;  /* 0x0000002529028223 */ /* 0x000fe20000010002 */
        /* <DEDUP_REMOVED lines=13> */
[----:B------:R-:W2:Y:S08]  /*4170*/  LD.E.128 R28, desc[UR4][R56.64+0x80] ;  /* 0x00008004381c7980 */ /* 0x000eb0000c101d00 */
[----:B------:R-:W4:Y:S06]  /*4180*/  @!P0 LD.E.64 R40, desc[UR4][R46.64+0x40] ;  /* 0x000040042e288980 */ /* 0x000f2c000c101b00 */
[----:B------:R-:W5:Y:S01]  /*4190*/  @!P0 LD.E.64 R12, desc[UR4][R26.64+0x40] ;  /* 0x000040041a0c8980 */ /* 0x000f62000c101b00 */
[C---:B--2---:R-:W-:Y:S02]  /*41a0*/  @!P0 LOP3.LUT R15, R28.reuse, 0xffff0000, RZ, 0xc0, !PT ;  /* 0xffff00001c0f8812 */ /* 0x044fe400078ec0ff */
        /* <DEDUP_REMOVED lines=20> */
[----:B------:R-:W-:Y:S01]  /*42f0*/  @!P0 FMUL.FTZ R6, R15, R12 ;  /* 0x0000000c0f068220 */ /* 0x000fe20000410000 */
[----:B------:R-:W-:Y:S01]  /*4300*/  @!P0 FMUL.FTZ R7, R16, R9 ;  /* 0x0000000910078220 */ /* 0x000fe20000410000 */
[----:B------:R-:W-:Y:S01]  /*4310*/  @!P0 F2FP.BF16.F32.PACK_AB R50, R5, R50 ;  /* 0x000000320532823e */ /* 0x000fe200000010ff */
[----:B------:R-:W-:Y:S01]  /*4320*/  @!P0 FMUL.FTZ R51, R15, R39 ;  /* 0x000000270f338220 */ /* 0x000fe20000410000 */
[C---:B------:R-:W-:Y:S01]  /*4330*/  @!P0 FMUL.FTZ R53, R14.reuse, R41 ;  /* 0x000000290e358220 */ /* 0x040fe20000410000 */
        /* <DEDUP_REMOVED lines=13> */
[----:B------:R-:W-:Y:S05]  /*4410*/  @!P0 MOV R30, R52 ;  /* 0x00000034001e8202 */ /* 0x000fea0000000f00 */
[----:B------:R3:W-:Y:S02]  /*4420*/  ST.E.128 desc[UR4][R48.64+0x80], R28 ;  /* 0x0000801c30007985 */ /* 0x0007e4000c101d04 */
.L_x_3962:
[----:B------:R-:W-:Y:S05]  /*4430*/  BSYNC.RECONVERGENT B0 ;  /* 0x0000000000007941 */ /* 0x000fea0003800200 */
.L_x_3961:
[----:B------:R-:W-:Y:S04]  /*4440*/  BSSY.RECONVERGENT B0, `(.L_x_3963) ;  /* 0x0000068000007945 */ /* 0x000fe80003800200 */
[----:B------:R-:W-:Y:S05]  /*4450*/  @!P1 BRA `(.L_x_3964) ;  /* 0x0000000400989947 */ /* 0x000fea0003800000 */
[----:B------:R-:W-:Y:S01]  /*4460*/  LEA R36, P1, R20, R10, 0x6 ;  /* 0x0000000a14247211 */ /* 0x000fe200078230ff */
[----:B---3--:R-:W-:Y:S01]  /*4470*/  IMAD R49, R141, 0x60, RZ ;  /* 0x000000608d317824 */ /* 0x008fe200078e02ff */
[----:B------:R-:W-:Y:S01]  /*4480*/  MOV R16, R18 ;  /* 0x0000001200107202 */ /* 0x000fe20000000f00 */
[----:B------:R-:W-:Y:S01]  /*4490*/  IMAD R48, R209, 0x60, RZ ;  /* 0x00000060d1307824 */ /* 0x000fe200078e02ff */
[----:B------:R-:W-:Y:S01]  /*44a0*/  ISETP.GE.AND P0, PT, R22, R21, PT ;  /* 0x000000151600720c */ /* 0x000fe20003f06270 */
[----:B------:R-:W-:Y:S01]  /*44b0*/  IMAD.WIDE.U32 R56, R208, 0x60, R96 ;  /* 0x00000060d0387825 */ /* 0x000fe200078e0060 */
[C---:B------:R-:W-:Y:S02]  /*44c0*/  LEA.HI.X.SX32 R37, R20.reuse, R11, 0x6, P1 ;  /* 0x0000000b14257211 */ /* 0x040fe400008f36ff */
[----:B------:R-:W-:Y:S01]  /*44d0*/  LEA R46, P1, R20, R44, 0x6 ;  /* 0x0000002c142e7211 */ /* 0x000fe200078230ff */
[----:B------:R-:W-:Y:S03]  /*44e0*/  IMAD.WIDE.U32 R52, R140, 0x60, R16 ;  /* 0x000000608c347825 */ /* 0x000fe600078e0010 */
[----:B------:R-:W-:Y:S01]  /*44f0*/  LEA.HI.X.SX32 R47, R20, R45, 0x6, P1 ;  /* 0x0000002d142f7211 */ /* 0x000fe200008f36ff */
[----:B------:R-:W-:Y:S01]  /*4500*/  IMAD.IADD R53, R53, 0x1, R49 ;  /* 0x0000000135357824 */ /* 0x000fe200078e0231 */
[----:B------:R-:W-:Y:S03]  /*4510*/  ISETP.GE.AND P1, PT, R19, R21, PT ;  /* 0x000000151300720c */ /* 0x000fe60003f26270 */
[----:B--2---:R-:W2:Y:S06]  /*4520*/  @!P0 LD.E.64 R42, desc[UR4][R46.64] ;  /* 0x000000042e2a8980 */ /* 0x004eac000c101b00 */
[----:B-1----:R-:W3:Y:S08]  /*4530*/  LD.E.128 R32, desc[UR4][R52.64] ;  /* 0x0000000434207980 */ /* 0x002ef0000c101d00 */
[----:B------:R-:W4:Y:S01]  /*4540*/  @!P0 LD.E.64 R12, desc[UR4][R36.64] ;  /* 0x00000004240c8980 */ /* 0x000f22000c101b00 */
[C---:B--2---:R-:W-:Y:S01]  /*4550*/  @!P0 SHF.L.U32 R27, R42.reuse, 0x10, RZ ;  /* 0x000000102a1b8819 */ /* 0x044fe200000006ff */
[C---:B------:R-:W-:Y:S01]  /*4560*/  @!P0 IMAD.U32 R38, R43.reuse, 0x10000, RZ ;  /* 0x000100002b268824 */ /* 0x040fe200078e00ff */
[----:B------:R-:W-:Y:S02]  /*4570*/  @!P0 LOP3.LUT R41, R42, 0xffff0000, RZ, 0xc0, !PT ;  /* 0xffff00002a298812 */ /* 0x000fe400078ec0ff */
[----:B------:R-:W-:Y:S02]  /*4580*/  @!P0 LOP3.LUT R43, R43, 0xffff0000, RZ, 0xc0, !PT ;  /* 0xffff00002b2b8812 */ /* 0x000fe400078ec0ff */
[C---:B---3--:R-:W-:Y:S01]  /*4590*/  @!P0 LOP3.LUT R15, R32.reuse, 0xffff0000, RZ, 0xc0, !PT ;  /* 0xffff0000200f8812 */ /* 0x048fe200078ec0ff */
[----:B------:R-:W-:Y:S01]  /*45a0*/  @!P0 IMAD.U32 R42, R35, 0x10000, RZ ;  /* 0x00010000232a8824 */ /* 0x000fe200078e00ff */
[----:B------:R-:W-:Y:S02]  /*45b0*/  @!P0 SHF.L.U32 R39, R32, 0x10, RZ ;  /* 0x0000001020278819 */ /* 0x000fe400000006ff */
[C---:B------:R-:W-:Y:S01]  /*45c0*/  @!P0 LOP3.LUT R26, R34.reuse, 0xffff0000, RZ, 0xc0, !PT ;  /* 0xffff0000221a8812 */ /* 0x040fe200078ec0ff */
[----:B------:R-:W-:Y:S01]  /*45d0*/  @!P0 FMUL.FTZ R49, R15, R27 ;  /* 0x0000001b0f318220 */ /* 0x000fe20000410000 */
[----:B------:R-:W-:Y:S02]  /*45e0*/  @!P0 SHF.L.U32 R40, R34, 0x10, RZ ;  /* 0x0000001022288819 */ /* 0x000fe400000006ff */
        /* <DEDUP_REMOVED lines=16> */
[----:B------:R-:W-:Y:S01]  /*46f0*/  IADD3 R49, PT, PT, R57, R48, RZ ;  /* 0x0000003039317210 */ /* 0x000fe20007ffe0ff */
        /* <DEDUP_REMOVED lines=8> */
[----:B------:R-:W-:Y:S01]  /*4780*/  @!P0 F2FP.BF16.F32.PACK_AB R51, R2, R51 ;  /* 0x000000330233823e */ /* 0x000fe200000010ff */
[----:B------:R-:W-:Y:S01]  /*4790*/  IMAD.MOV.U32 R48, RZ, RZ, R56 ;  /* 0x000000ffff307224 */ /* 0x000fe200078e0038 */
[----:B------:R-:W-:Y:S02]  /*47a0*/  @!P0 F2FP.BF16.F32.PACK_AB R16, R3, R16 ;  /* 0x000000100310823e */ /* 0x000fe400000010ff */
[----:B------:R-:W-:Y:S01]  /*47b0*/  @!P0 F2FP.BF16.F32.PACK_AB R55, R4, R55 ;  /* 0x000000370437823e */ /* 0x000fe200000010ff */
[----:B------:R-:W-:Y:S01]  /*47c0*/  @!P0 IMAD.MOV.U32 R33, RZ, RZ, R51 ;  /* 0x000000ffff218224 */ /* 0x000fe200078e0033 */
[----:B------:R-:W-:Y:S02]  /*47d0*/  @!P0 MOV R34, R16 ;  /* 0x0000001000228202 */ /* 0x000fe40000000f00 */
[----:B------:R-:W-:Y:S05]  /*47e0*/  @!P0 MOV R35, R55 ;  /* 0x0000003700238202 */ /* 0x000fea0000000f00 */
[----:B------:R4:W-:Y:S08]  /*47f0*/  ST.E.128 desc[UR4][R48.64], R32 ;  /* 0x0000002030007985 */ /* 0x0009f0000c101d04 */
[----:B------:R-:W2:Y:S06]  /*4800*/  @!P1 LD.E.64 R40, desc[UR4][R46.64+0x40] ;  /* 0x000040042e289980 */ /* 0x000eac000c101b00 */
[----:B------:R-:W3:Y:S08]  /*4810*/  LD.E.128 R28, desc[UR4][R52.64+0x80] ;  /* 0x00008004341c7980 */ /* 0x000ef0000c101d00 */
[----:B------:R-:W5:Y:S01]  /*4820*/  @!P1 LD.E.64 R12, desc[UR4][R36.64+0x40] ;  /* 0x00004004240c9980 */ /* 0x000f62000c101b00 */
[C---:B--2---:R-:W-:Y:S02]  /*4830*/  @!P1 SHF.L.U32 R38, R40.reuse, 0x10, RZ ;  /* 0x0000001028269819 */ /* 0x044fe400000006ff */
[----:B------:R-:W-:Y:S01]  /*4840*/  @!P1 LOP3.LUT R39, R40, 0xffff0000, RZ, 0xc0, !PT ;  /* 0xffff000028279812 */ /* 0x000fe200078ec0ff */
[C---:B------:R-:W-:Y:S01]  /*4850*/  @!P1 IMAD.U32 R40, R41.reuse, 0x10000, RZ ;  /* 0x0001000029289824 */ /* 0x040fe200078e00ff */
[----:B------:R-:W-:Y:S02]  /*4860*/  @!P1 LOP3.LUT R41, R41, 0xffff0000, RZ, 0xc0, !PT ;  /* 0xffff000029299812 */ /* 0x000fe400078ec0ff */
[C---:B---3--:R-:W-:Y:S02]  /*4870*/  @!P1 LOP3.LUT R15, R28.reuse, 0xffff0000, RZ, 0xc0, !PT ;  /* 0xffff00001c0f9812 */ /* 0x048fe400078ec0ff */
[----:B------:R-:W-:Y:S02]  /*4880*/  @!P1 SHF.L.U32 R27, R28, 0x10, RZ ;  /* 0x000000101c1b9819 */ /* 0x000fe400000006ff */
[----:B------:R-:W-:Y:S01]  /*4890*/  @!P1 LOP3.LUT R26, R30, 0xffff0000, RZ, 0xc0, !PT ;  /* 0xffff00001e1a9812 */ /* 0x000fe200078ec0ff */
[----:B------:R-:W-:Y:S01]  /*48a0*/  @!P1 FMUL.FTZ R16, R15, R38 ;  /* 0x000000260f109220 */ /* 0x000fe20000410000 */
[----:B------:R-:W-:Y:S02]  /*48b0*/  @!P1 SHF.L.U32 R42, R31, 0x10, RZ ;  /* 0x000000101f2a9819 */ /* 0x000fe400000006ff */
        /* <DEDUP_REMOVED lines=32> */
.L_x_3964:
[----:B------:R-:W-:Y:S05]  /*4ac0*/  BSYNC.RECONVERGENT B0 ;  /* 0x0000000000007941 */ /* 0x000fea0003800200 */
.L_x_3963:
[----:B------:R-:W-:Y:S01]  /*4ad0*/  ISETP.NE.AND P0, PT, R127, RZ, PT ;  /* 0x000000ff7f00720c */ /* 0x000fe20003f05270 */
[----:B------:R-:W-:Y:S11]  /*4ae0*/  BSSY.RECONVERGENT B0, `(.L_x_3965) ;  /* 0x0000063000007945 */ /* 0x000ff60003800200 */
[----:B------:R-:W-:Y:S01]  /*4af0*/  @!UPT UIADD3 URZ, UPT, UPT, URZ, URZ, URZ ;  /* 0x000000fffffff290 */ /* 0x000fe2000fffe0ff */
[----:B------:R-:W-:Y:S05]  /*4b00*/  @P0 BRA `(.L_x_3966) ;  /* 0x0000000400800947 */ /* 0x000fea0003800000 */
[----:B------:R-:W-:Y:S01]  /*4b10*/  ISETP.GE.AND P0, PT, R22, R21, PT ;  /* 0x000000151600720c */ /* 0x000fe20003f06270 */
[----:B------:R-:W-:Y:S01]  /*4b20*/  IMAD.WIDE R46, R20, 0x60, R44 ;  /* 0x00000060142e7825 */ /* 0x000fe200078e022c */
[----:B------:R-:W-:Y:S02]  /*4b30*/  LEA R52, P1, R140, R18, 0x7 ;  /* 0x000000128c347211 */ /* 0x000fe400078238ff */
[----:B------:R-:W-:Y:S01]  /*4b40*/  LEA R50, P2, R208, R96, 0x7 ;  /* 0x00000060d0327211 */ /* 0x000fe200078438ff */
[----:B------:R-:W-:Y:S01]  /*4b50*/  IMAD.WIDE R26, R20, 0x60, R10 ;  /* 0x00000060141a7825 */ /* 0x000fe200078e020a */
[----:B------:R-:W-:Y:S02]  /*4b60*/  LEA.HI.X R53, R140, R17, R141, 0x7, P1 ;  /* 0x000000118c357211 */ /* 0x000fe400008f3c8d */
[----:B------:R-:W-:Y:S03]  /*4b70*/  ISETP.GE.AND P1, PT, R19, R21, PT ;  /* 0x000000151300720c */ /* 0x000fe60003f26270 */
[----:B-1234-:R-:W2:Y:S08]  /*4b80*/  LD.E.128 R32, desc[UR4][R52.64] ;  /* 0x0000000434207980 */ /* 0x01eeb0000c101d00 */
        /* <DEDUP_REMOVED lines=39> */
[----:B------:R-:W-:Y:S01]  /*4e00*/  @!P0 IMAD.MOV.U32 R33, RZ, RZ, R54 ;  /* 0x000000ffff218224 */ /* 0x000fe200078e0036 */
[----:B------:R-:W-:Y:S01]  /*4e10*/  LEA.HI.X R51, R208, R97, R209, 0x7, P2 ;  /* 0x00000061d0337211 */ /* 0x000fe200010f3cd1 */
[----:B------:R-:W-:Y:S01]  /*4e20*/  @!P0 IMAD.MOV.U32 R35, RZ, RZ, R55 ;  /* 0x000000ffff238224 */ /* 0x000fe200078e0037 */
[----:B------:R-:W-:Y:S05]  /*4e30*/  @!P0 MOV R34, R48 ;  /* 0x0000003000228202 */ /* 0x000fea0000000f00 */
[----:B------:R1:W-:Y:S08]  /*4e40*/  ST.E.128 desc[UR4][R50.64], R32 ;  /* 0x0000002032007985 */ /* 0x0003f0000c101d04 */
[----:B------:R-:W2:Y:S06]  /*4e50*/  @!P1 LD.E.64 R40, desc[UR4][R46.64+0x40] ;  /* 0x000040042e289980 */ /* 0x000eac000c101b00 */
[----:B------:R-:W3:Y:S08]  /*4e60*/  LD.E.128 R28, desc[UR4][R52.64+0x80] ;  /* 0x00008004341c7980 */ /* 0x000ef0000c101d00 */
[----:B------:R-:W4:Y:S01]  /*4e70*/  @!P1 LD.E.64 R12, desc[UR4][R26.64+0x40] ;  /* 0x000040041a0c9980 */ /* 0x000f22000c101b00 */
[C---:B--2---:R-:W-:Y:S01]  /*4e80*/  @!P1 SHF.L.U32 R36, R40.reuse, 0x10, RZ ;  /* 0x0000001028249819 */ /* 0x044fe200000006ff */
[C---:B------:R-:W-:Y:S01]  /*4e90*/  @!P1 IMAD.U32 R38, R41.reuse, 0x10000, RZ ;  /* 0x0001000029269824 */ /* 0x040fe200078e00ff */
[----:B------:R-:W-:Y:S02]  /*4ea0*/  @!P1 LOP3.LUT R39, R40, 0xffff0000, RZ, 0xc0, !PT ;  /* 0xffff000028279812 */ /* 0x000fe400078ec0ff */
[----:B------:R-:W-:Y:S02]  /*4eb0*/  @!P1 LOP3.LUT R41, R41, 0xffff0000, RZ, 0xc0, !PT ;  /* 0xffff000029299812 */ /* 0x000fe400078ec0ff */
[C---:B---3--:R-:W-:Y:S02]  /*4ec0*/  @!P1 LOP3.LUT R15, R28.reuse, 0xffff0000, RZ, 0xc0, !PT ;  /* 0xffff00001c0f9812 */ /* 0x048fe400078ec0ff */
[----:B------:R-:W-:Y:S02]  /*4ed0*/  @!P1 SHF.L.U32 R37, R28, 0x10, RZ ;  /* 0x000000101c259819 */ /* 0x000fe400000006ff */
[----:B------:R-:W-:Y:S01]  /*4ee0*/  @!P1 LOP3.LUT R16, R30, 0xffff0000, RZ, 0xc0, !PT ;  /* 0xffff00001e109812 */ /* 0x000fe200078ec0ff */
[----:B------:R-:W-:Y:S01]  /*4ef0*/  @!P1 FMUL.FTZ R48, R15, R36 ;  /* 0x000000240f309220 */ /* 0x000fe20000410000 */
[----:B------:R-:W-:Y:S02]  /*4f00*/  @!P1 SHF.L.U32 R40, R31, 0x10, RZ ;  /* 0x000000101f289819 */ /* 0x000fe400000006ff */
        /* <DEDUP_REMOVED lines=32> */
.L_x_3966:
[----:B------:R-:W-:Y:S05]  /*5110*/  BSYNC.RECONVERGENT B0 ;  /* 0x0000000000007941 */ /* 0x000fea0003800200 */
.L_x_3965:
[----:B------:R-:W-:Y:S04]  /*5120*/  BSSY.RECONVERGENT B0, `(.L_x_3967) ;  /* 0x0000068000007945 */ /* 0x000fe80003800200 */
[----:B------:R-:W-:Y:S05]  /*5130*/  @!P5 BRA `(.L_x_3968) ;  /* 0x000000040098d947 */ /* 0x000fea0003800000 */
[----:B------:R-:W-:Y:S01]  /*5140*/  MOV R16, R18 ;  /* 0x0000001200107202 */ /* 0x000fe20000000f00 */
[----:B---34-:R-:W-:Y:S01]  /*5150*/  IMAD R49, R141, 0xa0, RZ ;  /* 0x000000a08d317824 */ /* 0x018fe200078e02ff */
[----:B------:R-:W-:Y:S01]  /*5160*/  ISETP.GE.AND P0, PT, R22, R21, PT ;  /* 0x000000151600720c */ /* 0x000fe20003f06270 */
[----:B------:R-:W-:Y:S01]  /*5170*/  IMAD R48, R209, 0xa0, RZ ;  /* 0x000000a0d1307824 */ /* 0x000fe200078e02ff */
[----:B------:R-:W-:Y:S01]  /*5180*/  LEA R46, P1, R20, R44, 0x7 ;  /* 0x0000002c142e7211 */ /* 0x000fe200078238ff */
[----:B------:R-:W-:Y:S01]  /*5190*/  IMAD.WIDE.U32 R52, R140, 0xa0, R16 ;  /* 0x000000a08c347825 */ /* 0x000fe200078e0010 */
[C---:B------:R-:W-:Y:S02]  /*51a0*/  LEA R36, P2, R20.reuse, R10, 0x7 ;  /* 0x0000000a14247211 */ /* 0x040fe400078438ff */
[C---:B------:R-:W-:Y:S01]  /*51b0*/  LEA.HI.X.SX32 R47, R20.reuse, R45, 0x7, P1 ;  /* 0x0000002d142f7211 */ /* 0x040fe200008f3eff */
[----:B------:R-:W-:Y:S01]  /*51c0*/  IMAD.IADD R53, R53, 0x1, R49 ;  /* 0x0000000135357824 */ /* 0x000fe200078e0231 */
[----:B------:R-:W-:Y:S01]  /*51d0*/  LEA.HI.X.SX32 R37, R20, R11, 0x7, P2 ;  /* 0x0000000b14257211 */ /* 0x000fe200010f3eff */
[----:B------:R-:W-:Y:S01]  /*51e0*/  IMAD.WIDE.U32 R56, R208, 0xa0, R96 ;  /* 0x000000a0d0387825 */ /* 0x000fe200078e0060 */
[----:B------:R-:W-:Y:S02]  /*51f0*/  ISETP.GE.AND P1, PT, R19, R21, PT ;  /* 0x000000151300720c */ /* 0x000fe40003f26270 */
[----:B-12---:R-:W2:Y:S08]  /*5200*/  LD.E.128 R32, desc[UR4][R52.64] ;  /* 0x0000000434207980 */ /* 0x006eb0000c101d00 */
[----:B------:R-:W3:Y:S06]  /*5210*/  @!P0 LD.E.64 R42, desc[UR4][R46.64] ;  /* 0x000000042e2a8980 */ /* 0x000eec000c101b00 */
[----:B------:R-:W4:Y:S01]  /*5220*/  @!P0 LD.E.64 R12, desc[UR4][R36.64] ;  /* 0x00000004240c8980 */ /* 0x000f22000c101b00 */
[C---:B--2---:R-:W-:Y:S02]  /*5230*/  @!P0 LOP3.LUT R15, R32.reuse, 0xffff0000, RZ, 0xc0, !PT ;  /* 0xffff0000200f8812 */ /* 0x044fe400078ec0ff */
[----:B------:R-:W-:Y:S02]  /*5240*/  @!P0 SHF.L.U32 R39, R32, 0x10, RZ ;  /* 0x0000001020278819 */ /* 0x000fe400000006ff */
[C---:B------:R-:W-:Y:S02]  /*5250*/  @!P0 LOP3.LUT R26, R34.reuse, 0xffff0000, RZ, 0xc0, !PT ;  /* 0xffff0000221a8812 */ /* 0x040fe400078ec0ff */
[----:B------:R-:W-:Y:S02]  /*5260*/  @!P0 SHF.L.U32 R40, R34, 0x10, RZ ;  /* 0x0000001022288819 */ /* 0x000fe400000006ff */
[C---:B---3--:R-:W-:Y:S01]  /*5270*/  @!P0 SHF.L.U32 R27, R42.reuse, 0x10, RZ ;  /* 0x000000102a1b8819 */ /* 0x048fe200000006ff */
[----:B------:R-:W-:Y:S01]  /*5280*/  @!P0 IMAD.U32 R38, R43, 0x10000, RZ ;  /* 0x000100002b268824 */ /* 0x000fe200078e00ff */
[----:B------:R-:W-:Y:S01]  /*5290*/  @!P0 LOP3.LUT R41, R42, 0xffff0000, RZ, 0xc0, !PT ;  /* 0xffff00002a298812 */ /* 0x000fe200078ec0ff */
[----:B------:R-:W-:Y:S01]  /*52a0*/  @!P0 IMAD.U32 R42, R35, 0x10000, RZ ;  /* 0x00010000232a8824 */ /* 0x000fe200078e00ff */
[----:B------:R-:W-:Y:S01]  /*52b0*/  @!P0 LOP3.LUT R43, R43, 0xffff0000, RZ, 0xc0, !PT ;  /* 0xffff00002b2b8812 */ /* 0x000fe200078ec0ff */
[----:B------:R-:W-:Y:S01]  /*52c0*/  @!P0 FMUL.FTZ R16, R26, R38 ;  /* 0x000000261a108220 */ /* 0x000fe20000410000 */
[C---:B----4-:R-:W-:Y:S01]  /*52d0*/  @!P0 SHF.L.U32 R14, R12.reuse, 0x10, RZ ;  /* 0x000000100c0e8819 */ /* 0x050fe200000006ff */
[----:B------:R-:W-:Y:S01]  /*52e0*/  @!P0 FMUL.FTZ R49, R15, R27 ;  /* 0x0000001b0f318220 */ /* 0x000fe20000410000 */
        /* <DEDUP_REMOVED lines=33> */
[----:B------:R-:W4:Y:S01]  /*5500*/  @!P1 LD.E.64 R12, desc[UR4][R36.64+0x40] ;  /* 0x00004004240c9980 */ /* 0x000f22000c101b00 */
        /* <DEDUP_REMOVED lines=41> */
.L_x_3968:
[----:B------:R-:W-:Y:S05]  /*57a0*/  BSYNC.RECONVERGENT B0 ;  /* 0x0000000000007941 */ /* 0x000fea0003800200 */
.L_x_3967:
[----:B------:R-:W-:Y:S04]  /*57b0*/  BSSY.RECONVERGENT B0, `(.L_x_3969) ;  /* 0x0000066000007945 */ /* 0x000fe80003800200 */
[----:B------:R-:W-:Y:S05]  /*57c0*/  @!P6 BRA `(.L_x_3970) ;  /* 0x000000040090e947 */ /* 0x000fea0003800000 */
[----:B------:R-:W-:Y:S01]  /*57d0*/  MOV R16, R18 ;  /* 0x0000001200107202 */ /* 0x000fe20000000f00 */
[----:B------:R-:W-:Y:S01]  /*57e0*/  IMAD.WIDE R46, R20, 0xa0, R44 ;  /* 0x000000a0142e7825 */ /* 0x000fe200078e022c */
[-C--:B------:R-:W-:Y:S02]  /*57f0*/  ISETP.GE.AND P0, PT, R22, R21.reuse, PT ;  /* 0x000000151600720c */ /* 0x080fe40003f06270 */
[----:B------:R-:W-:Y:S01]  /*5800*/  ISETP.GE.AND P1, PT, R19, R21, PT ;  /* 0x000000151300720c */ /* 0x000fe20003f26270 */
[----:B------:R-:W-:Y:S04]  /*5810*/  IMAD.WIDE.U32 R52, R140, 0xc0, R16 ;  /* 0x000000c08c347825 */ /* 0x000fe800078e0010 */
[----:B-1-34-:R-:W-:Y:S02]  /*5820*/  IMAD R49, R141, 0xc0, RZ ;  /* 0x000000c08d317824 */ /* 0x01afe400078e02ff */
[----:B------:R-:W-:Y:S03]  /*5830*/  IMAD.WIDE R36, R20, 0xa0, R10 ;  /* 0x000000a014247825 */ /* 0x000fe600078e020a */
[----:B------:R-:W-:Y:S01]  /*5840*/  IADD3 R53, PT, PT, R53, R49, RZ ;  /* 0x0000003135357210 */ /* 0x000fe20007ffe0ff */
[----:B--2---:R-:W2:Y:S01]  /*5850*/  @!P0 LD.E.64 R42, desc[UR4][R46.64] ;  /* 0x000000042e2a8980 */ /* 0x004ea2000c101b00 */
[----:B------:R-:W-:Y:S02]  /*5860*/  IMAD R48, R209, 0xc0, RZ ;  /* 0x000000c0d1307824 */ /* 0x000fe400078e02ff */
[----:B------:R-:W-:Y:S03]  /*5870*/  IMAD.WIDE.U32 R56, R208, 0xc0, R96 ;  /* 0x000000c0d0387825 */ /* 0x000fe600078e0060 */
[----:B------:R-:W3:Y:S08]  /*5880*/  LD.E.128 R32, desc[UR4][R52.64] ;  /* 0x0000000434207980 */ /* 0x000ef0000c101d00 */
[----:B------:R-:W4:Y:S01]  /*5890*/  @!P0 LD.E.64 R12, desc[UR4][R36.64] ;  /* 0x00000004240c8980 */ /* 0x000f22000c101b00 */
[C---:B--2---:R-:W-:Y:S01]  /*58a0*/  @!P0 SHF.L.U32 R27, R42.reuse, 0x10, RZ ;  /* 0x000000102a1b8819 */ /* 0x044fe200000006ff */
[C---:B------:R-:W-:Y:S01]  /*58b0*/  @!P0 IMAD.U32 R38, R43.reuse, 0x10000, RZ ;  /* 0x000100002b268824 */ /* 0x040fe200078e00ff */
[----:B------:R-:W-:Y:S02]  /*58c0*/  @!P0 LOP3.LUT R41, R42, 0xffff0000, RZ, 0xc0, !PT ;  /* 0xffff00002a298812 */ /* 0x000fe400078ec0ff */
[----:B------:R-:W-:Y:S02]  /*58d0*/  @!P0 LOP3.LUT R43, R43, 0xffff0000, RZ, 0xc0, !PT ;  /* 0xffff00002b2b8812 */ /* 0x000fe400078ec0ff */
[----:B---3--:R-:W-:Y:S01]  /*58e0*/  @!P0 LOP3.LUT R15, R32, 0xffff0000, RZ, 0xc0, !PT ;  /* 0xffff0000200f8812 */ /* 0x008fe200078ec0ff */
[----:B------:R-:W-:Y:S01]  /*58f0*/  @!P0 IMAD.U32 R40, R34, 0x10000, RZ ;  /* 0x0001000022288824 */ /* 0x000fe200078e00ff */
[----:B------:R-:W-:Y:S02]  /*5900*/  @!P0 SHF.L.U32 R39, R32, 0x10, RZ ;  /* 0x0000001020278819 */ /* 0x000fe400000006ff */
[----:B------:R-:W-:Y:S01]  /*5910*/  @!P0 LOP3.LUT R26, R34, 0xffff0000, RZ, 0xc0, !PT ;  /* 0xffff0000221a8812 */ /* 0x000fe200078ec0ff */
        /* <DEDUP_REMOVED lines=27> */
[----:B------:R-:W-:Y:S01]  /*5ad0*/  IMAD.MOV.U32 R48, RZ, RZ, R56 ;  /* 0x000000ffff307224 */ /* 0x000fe200078e0038 */
[----:B------:R-:W-:Y:S02]  /*5ae0*/  @!P0 F2FP.BF16.F32.PACK_AB R16, R3, R16 ;  /* 0x000000100310823e */ /* 0x000fe400000010ff */
        /* <DEDUP_REMOVED lines=10> */
[----:B------:R-:W-:Y:S02]  /*5b90*/  @!P1 LOP3.LUT R39, R40, 0xffff0000, RZ, 0xc0, !PT ;  /* 0xffff000028279812 */ /* 0x000fe400078ec0ff */
[C---:B------:R-:W-:Y:S02]  /*5ba0*/  @!P1 SHF.L.U32 R40, R41.reuse, 0x10, RZ ;  /* 0x0000001029289819 */ /* 0x040fe400000006ff */
[C---:B---3--:R-:W-:Y:S01]  /*5bb0*/  @!P1 LOP3.LUT R15, R28.reuse, 0xffff0000, RZ, 0xc0, !PT ;  /* 0xffff00001c0f9812 */ /* 0x048fe200078ec0ff */
[----:B------:R-:W-:Y:S01]  /*5bc0*/  @!P1 IMAD.U32 R27, R28, 0x10000, RZ ;  /* 0x000100001c1b9824 */ /* 0x000fe200078e00ff */
[----:B------:R-:W-:Y:S02]  /*5bd0*/  @!P1 LOP3.LUT R26, R30, 0xffff0000, RZ, 0xc0, !PT ;  /* 0xffff00001e1a9812 */ /* 0x000fe400078ec0ff */
[----:B------:R-:W-:Y:S01]  /*5be0*/  @!P1 LOP3.LUT R41, R41, 0xffff0000, RZ, 0xc0, !PT ;  /* 0xffff000029299812 */ /* 0x000fe200078ec0ff */
[----:B------:R-:W-:Y:S01]  /*5bf0*/  @!P1 FMUL.FTZ R16, R15, R38 ;  /* 0x000000260f109220 */ /* 0x000fe20000410000 */
[----:B------:R-:W-:Y:S01]  /*5c00*/  @!P1 SHF.L.U32 R42, R31, 0x10, RZ ;  /* 0x000000101f2a9819 */ /* 0x000fe200000006ff */
[----:B------:R-:W-:Y:S01]  /*5c10*/  @!P1 FMUL.FTZ R50, R26, R40 ;  /* 0x000000281a329220 */ /* 0x000fe20000410000 */
[C---:B----4-:R-:W-:Y:S01]  /*5c20*/  @!P1 SHF.L.U32 R14, R12.reuse, 0x10, RZ ;  /* 0x000000100c0e9819 */ /* 0x050fe200000006ff */
[C---:B------:R-:W-:Y:S01]  /*5c30*/  @!P1 IMAD.U32 R9, R13.reuse, 0x10000, RZ ;  /* 0x000100000d099824 */ /* 0x040fe200078e00ff */
[----:B------:R-:W-:Y:S02]  /*5c40*/  @!P1 LOP3.LUT R12, R12, 0xffff0000, RZ, 0xc0, !PT ;  /* 0xffff00000c0c9812 */ /* 0x000fe400078ec0ff */
[----:B------:R-:W-:Y:S01]  /*5c50*/  @!P1 LOP3.LUT R13, R13, 0xffff0000, RZ, 0xc0, !PT ;  /* 0xffff00000d0d9812 */ /* 0x000fe200078ec0ff */
[-C--:B------:R-:W-:Y:S01]  /*5c60*/  @!P1 FMUL.FTZ R5, R15, R14.reuse ;  /* 0x0000000e0f059220 */ /* 0x080fe20000410000 */
[----:B------:R-:W-:Y:S01]  /*5c70*/  @!P1 LOP3.LUT R15, R29, 0xffff0000, RZ, 0xc0, !PT ;  /* 0xffff00001d0f9812 */ /* 0x000fe200078ec0ff */
[----:B------:R-:W-:Y:S01]  /*5c80*/  @!P1 FFMA.FTZ R16, R27, R14, -R16 ;  /* 0x0000000e1b109223 */ /* 0x000fe20000010810 */
[----:B------:R-:W-:Y:S01]  /*5c90*/  @!P1 LOP3.LUT R14, R31, 0xffff0000, RZ, 0xc0, !PT ;  /* 0xffff00001f0e9812 */ /* 0x000fe200078ec0ff */
[----:B------:R-:W-:Y:S01]  /*5ca0*/  @!P1 FFMA.FTZ R5, R38, R27, R5 ;  /* 0x0000001b26059223 */ /* 0x000fe20000010005 */
[----:B------:R-:W-:Y:S01]  /*5cb0*/  @!P1 SHF.L.U32 R27, R29, 0x10, RZ ;  /* 0x000000101d1b9819 */ /* 0x000fe200000006ff */
[----:B------:R-:W-:Y:S01]  /*5cc0*/  @!P1 FMUL.FTZ R6, R15, R12 ;  /* 0x0000000c0f069220 */ /* 0x000fe20000410000 */
[----:B------:R-:W-:Y:S01]  /*5cd0*/  @!P1 SHF.L.U32 R38, R30, 0x10, RZ ;  /* 0x000000101e269819 */ /* 0x000fe200000006ff */
[----:B------:R-:W-:Y:S01]  /*5ce0*/  @!P1 FMUL.FTZ R7, R26, R9 ;  /* 0x000000091a079220 */ /* 0x000fe20000410000 */
[----:B------:R-:W-:Y:S01]  /*5cf0*/  @!P1 F2FP.BF16.F32.PACK_AB R16, R5, R16 ;  /* 0x000000100510923e */ /* 0x000fe200000010ff */
[----:B------:R-:W-:Y:S01]  /*5d00*/  @!P1 FMUL.FTZ R51, R15, R39 ;  /* 0x000000270f339220 */ /* 0x000fe20000410000 */
[C---:B------:R-:W-:Y:S01]  /*5d10*/  @!P1 FMUL.FTZ R53, R14.reuse, R41 ;  /* 0x000000290e359220 */ /* 0x040fe20000410000 */
[----:B------:R-:W-:Y:S01]  /*5d20*/  @!P1 FMUL.FTZ R8, R14, R13 ;  /* 0x0000000d0e089220 */ /* 0x000fe20000410000 */
[----:B------:R-:W-:Y:S01]  /*5d30*/  @!P1 FFMA.FTZ R6, R39, R27, R6 ;  /* 0x0000001b27069223 */ /* 0x000fe20000010006 */
[----:B------:R-:W-:Y:S01]  /*5d40*/  @!P1 FFMA.FTZ R7, R40, R38, R7 ;  /* 0x0000002628079223 */ /* 0x000fe20000010007 */
[----:B------:R-:W-:Y:S01]  /*5d50*/  @!P1 FFMA.FTZ R51, R27, R12, -R51 ;  /* 0x0000000c1b339223 */ /* 0x000fe20000010833 */
[----:B------:R-:W-:Y:S01]  /*5d60*/  @!P1 FFMA.FTZ R50, R38, R9, -R50 ;  /* 0x0000000926329223 */ /* 0x000fe20000010832 */
[----:B------:R-:W-:Y:S01]  /*5d70*/  @!P1 FFMA.FTZ R53, R42, R13, -R53 ;  /* 0x0000000d2a359223 */ /* 0x000fe20000010835 */
[----:B------:R-:W-:Y:S01]  /*5d80*/  @!P1 FFMA.FTZ R8, R41, R42, R8 ;  /* 0x0000002a29089223 */ /* 0x000fe20000010008 */
[----:B------:R-:W-:Y:S01]  /*5d90*/  @!P1 IMAD.MOV.U32 R28, RZ, RZ, R16 ;  /* 0x000000ffff1c9224 */ /* 0x000fe200078e0010 */
[----:B------:R-:W-:Y:S02]  /*5da0*/  @!P1 F2FP.BF16.F32.PACK_AB R51, R6, R51 ;  /* 0x000000330633923e */ /* 0x000fe400000010ff */
[----:B------:R-:W-:Y:S02]  /*5db0*/  @!P1 F2FP.BF16.F32.PACK_AB R50, R7, R50 ;  /* 0x000000320732923e */ /* 0x000fe400000010ff */
[----:B------:R-:W-:Y:S02]  /*5dc0*/  @!P1 F2FP.BF16.F32.PACK_AB R53, R8, R53 ;  /* 0x000000350835923e */ /* 0x000fe400000010ff */
[----:B------:R-:W-:Y:S02]  /*5dd0*/  @!P1 MOV R29, R51 ;  /* 0x00000033001d9202 */ /* 0x000fe40000000f00 */
[----:B------:R-:W-:Y:S02]  /*5de0*/  @!P1 MOV R30, R50 ;  /* 0x00000032001e9202 */ /* 0x000fe40000000f00 */
[----:B------:R-:W-:Y:S05]  /*5df0*/  @!P1 MOV R31, R53 ;  /* 0x00000035001f9202 */ /* 0x000fea0000000f00 */
[----:B------:R1:W-:Y:S02]  /*5e00*/  ST.E.128 desc[UR4][R48.64+0x80], R28 ;  /* 0x0000801c30007985 */ /* 0x0003e4000c101d04 */
.L_x_3970:
[----:B------:R-:W-:Y:S05]  /*5e10*/  BSYNC.RECONVERGENT B0 ;  /* 0x0000000000007941 */ /* 0x000fea0003800200 */
.L_x_3969:
[----:B------:R-:W-:Y:S01]  /*5e20*/  ISETP.NE.AND P0, PT, R123, RZ, PT ;  /* 0x000000ff7b00720c */ /* 0x000fe20003f05270 */
[----:B------:R-:W-:Y:S11]  /*5e30*/  BSSY.RECONVERGENT B0, `(.L_x_3971) ;  /* 0x0000067000007945 */ /* 0x000ff60003800200 */
[----:B------:R-:W-:Y:S01]  /*5e40*/  @!UPT UIADD3 URZ, UPT, UPT, URZ, URZ, URZ ;  /* 0x000000fffffff290 */ /* 0x000fe2000fffe0ff */
[----:B------:R-:W-:Y:S05]  /*5e50*/  @!P0 BRA `(.L_x_3972) ;  /* 0x0000000400908947 */ /* 0x000fea0003800000 */
[----:B------:R-:W-:Y:S01]  /*5e60*/  MOV R16, R18 ;  /* 0x0000001200107202 */ /* 0x000fe20000000f00 */
[----:B------:R-:W-:Y:S01]  /*5e70*/  IMAD.WIDE R44, R20, 0xc0, R44 ;  /* 0x000000c0142c7825 */ /* 0x000fe200078e022c */
[-C--:B------:R-:W-:Y:S02]  /*5e80*/  ISETP.GE.AND P0, PT, R22, R21.reuse, PT ;  /* 0x000000151600720c */ /* 0x080fe40003f06270 */
[----:B------:R-:W-:Y:S01]  /*5e90*/  ISETP.GE.AND P1, PT, R19, R21, PT ;  /* 0x000000151300720c */ /* 0x000fe20003f26270 */
[----:B--2---:R-:W-:Y:S04]  /*5ea0*/  IMAD.WIDE.U32 R42, R140, 0xe0, R16 ;  /* 0x000000e08c2a7825 */ /* 0x004fe800078e0010 */
[----:B------:R-:W-:Y:S02]  /*5eb0*/  IMAD R41, R141, 0xe0, RZ ;  /* 0x000000e08d297824 */ /* 0x000fe400078e02ff */
[----:B------:R-:W-:Y:S03]  /*5ec0*/  IMAD.WIDE R10, R20, 0xc0, R10 ;  /* 0x000000c0140a7825 */ /* 0x000fe600078e020a */
[----:B------:R-:W-:Y:S01]  /*5ed0*/  IADD3 R43, PT, PT, R43, R41, RZ ;  /* 0x000000292b2b7210 */ /* 0x000fe20007ffe0ff */
[----:B------:R-:W2:Y:S01]  /*5ee0*/  @!P0 LD.E.64 R38, desc[UR4][R44.64] ;  /* 0x000000042c268980 */ /* 0x000ea2000c101b00 */
[----:B------:R-:W-:Y:S02]  /*5ef0*/  IMAD R40, R209, 0xe0, RZ ;  /* 0x000000e0d1287824 */ /* 0x000fe400078e02ff */
[----:B-1----:R-:W-:Y:S03]  /*5f00*/  IMAD.WIDE.U32 R50, R208, 0xe0, R96 ;  /* 0x000000e0d0327825 */ /* 0x002fe600078e0060 */
[----:B---34-:R-:W3:Y:S08]  /*5f10*/  LD.E.128 R28, desc[UR4][R42.64] ;  /* 0x000000042a1c7980 */ /* 0x018ef0000c101d00 */
        /* <DEDUP_REMOVED lines=8> */
[----:B------:R-:W-:Y:S01]  /*5fa0*/  @!P0 SHF.L.U32 R38, R31, 0x10, RZ ;  /* 0x000000101f268819 */ /* 0x000fe200000006ff */
[----:B------:R-:W-:Y:S01]  /*5fb0*/  @!P0 FMUL.FTZ R41, R15, R33 ;  /* 0x000000210f298220 */ /* 0x000fe20000410000 */
[----:B------:R-:W-:Y:S02]  /*5fc0*/  @!P0 LOP3.LUT R26, R30, 0xffff0000, RZ, 0xc0, !PT ;  /* 0xffff00001e1a8812 */ /* 0x000fe400078ec0ff */
        /* <DEDUP_REMOVED lines=40> */
[C---:B---3--:R-:W-:Y:S01]  /*6250*/  @!P1 LOP3.LUT R32, R12.reuse, 0xffff0000, RZ, 0xc0, !PT ;  /* 0xffff00000c209812 */ /* 0x048fe200078ec0ff */
[----:B------:R-:W-:Y:S01]  /*6260*/  @!P1 IMAD.U32 R36, R12, 0x10000, RZ ;  /* 0x000100000c249824 */ /* 0x000fe200078e00ff */
[----:B------:R-:W-:Y:S02]  /*6270*/  @!P1 LOP3.LUT R11, R13, 0xffff0000, RZ, 0xc0, !PT ;  /* 0xffff00000d0b9812 */ /* 0x000fe400078ec0ff */
[----:B-1----:R-:W-:Y:S01]  /*6280*/  @!P1 LOP3.LUT R28, R14, 0xffff0000, RZ, 0xc0, !PT ;  /* 0xffff00000e1c9812 */ /* 0x002fe200078ec0ff */
[----:B------:R-:W-:Y:S01]  /*6290*/  @!P1 FMUL.FTZ R5, R32, R27 ;  /* 0x0000001b20059220 */ /* 0x000fe20000410000 */
[----:B------:R-:W-:Y:S01]  /*62a0*/  @!P1 LOP3.LUT R10, R15, 0xffff0000, RZ, 0xc0, !PT ;  /* 0xffff00000f0a9812 */ /* 0x000fe200078ec0ff */
[----:B------:R-:W-:Y:S01]  /*62b0*/  @!P1 FMUL.FTZ R6, R11, R26 ;  /* 0x0000001a0b069220 */ /* 0x000fe20000410000 */
[----:B----4-:R-:W-:Y:S01]  /*62c0*/  @!P1 SHF.L.U32 R34, R44, 0x10, RZ ;  /* 0x000000102c229819 */ /* 0x010fe200000006ff */
[----:B------:R-:W-:Y:S01]  /*62d0*/  @!P1 FMUL.FTZ R7, R28, R21 ;  /* 0x000000151c079220 */ /* 0x000fe20000410000 */
[----:B------:R-:W-:Y:S01]  /*62e0*/  @!P1 LOP3.LUT R33, R44, 0xffff0000, RZ, 0xc0, !PT ;  /* 0xffff00002c219812 */ /* 0x000fe200078ec0ff */
[----:B------:R-:W-:Y:S01]  /*62f0*/  @!P1 FMUL.FTZ R8, R10, R9 ;  /* 0x000000090a089220 */ /* 0x000fe20000410000 */
[C---:B------:R-:W-:Y:S01]  /*6300*/  @!P1 SHF.L.U32 R38, R45.reuse, 0x10, RZ ;  /* 0x000000102d269819 */ /* 0x040fe200000006ff */
[----:B------:R-:W-:Y:S01]  /*6310*/  @!P1 FMUL.FTZ R16, R32, R34 ;  /* 0x0000002220109220 */ /* 0x000fe20000410000 */
[----:B------:R-:W-:Y:S01]  /*6320*/  @!P1 LOP3.LUT R37, R45, 0xffff0000, RZ, 0xc0, !PT ;  /* 0xffff00002d259812 */ /* 0x000fe200078ec0ff */
[----:B------:R-:W-:Y:S01]  /*6330*/  @!P1 FFMA.FTZ R5, R34, R36, R5 ;  /* 0x0000002422059223 */ /* 0x000fe20000010005 */
[----:B------:R-:W-:Y:S01]  /*6340*/  @!P1 SHF.L.U32 R35, R13, 0x10, RZ ;  /* 0x000000100d239819 */ /* 0x000fe200000006ff */
[----:B------:R-:W-:Y:S01]  /*6350*/  @!P1 FFMA.FTZ R16, R36, R27, -R16 ;  /* 0x0000001b24109223 */ /* 0x000fe20000010810 */
[----:B------:R-:W-:Y:S01]  /*6360*/  @!P1 SHF.L.U32 R34, R14, 0x10, RZ ;  /* 0x000000100e229819 */ /* 0x000fe200000006ff */
[----:B------:R-:W-:Y:S01]  /*6370*/  @!P1 FMUL.FTZ R43, R11, R33 ;  /* 0x000000210b2b9220 */ /* 0x000fe20000410000 */
[----:B------:R-:W-:Y:S01]  /*6380*/  @!P1 SHF.L.U32 R36, R15, 0x10, RZ ;  /* 0x000000100f249819 */ /* 0x000fe200000006ff */
[----:B------:R-:W-:Y:S01]  /*6390*/  @!P1 FMUL.FTZ R42, R28, R38 ;  /* 0x000000261c2a9220 */ /* 0x000fe20000410000 */
[----:B------:R-:W-:Y:S01]  /*63a0*/  @!P1 F2FP.BF16.F32.PACK_AB R16, R5, R16 ;  /* 0x000000100510923e */ /* 0x000fe200000010ff */
        /* <DEDUP_REMOVED lines=15> */
.L_x_3972:
[----:B------:R-:W-:Y:S05]  /*64a0*/  BSYNC.RECONVERGENT B0 ;  /* 0x0000000000007941 */ /* 0x000fea0003800200 */
.L_x_3971:
[----:B------:R-:W5:Y:S02]  /*64b0*/  LD.E R3, desc[UR4][R132.64+0xd0] ;  /* 0x0000d00484037980 */ /* 0x000f64000c101900 */
[----:B-----5:R-:W-:Y:S05]  /*64c0*/  IMAD.U32 R3, R3, -0x40, RZ ;  /* 0xffffffc003037824 */ /* 0x020fea00078e00ff */
[C---:B------:R-:W-:Y:S02]  /*64d0*/  LEA R24, P1, R3.reuse, R24, 0x1 ;  /* 0x0000001803187211 */ /* 0x040fe400078208ff */
[C---:B------:R-:W-:Y:S02]  /*64e0*/  LEA R62, P0, R3.reuse, R62, 0x1 ;  /* 0x0000003e033e7211 */ /* 0x040fe400078008ff */
[C---:B------:R-:W-:Y:S02]  /*64f0*/  LEA.HI.X.SX32 R25, R3.reuse, R25, 0x1, P1 ;  /* 0x0000001903197211 */ /* 0x040fe400008f0eff */
[----:B------:R-:W-:Y:S01]  /*6500*/  LEA.HI.X.SX32 R63, R3, R63, 0x1, P0 ;  /* 0x0000003f033f7211 */ /* 0x000fe200000f0eff */
[----:B------:R-:W-:Y:S05]  /*6510*/  BRA `(.L_x_3955) ;  /* 0x0000005800487947 */ /* 0x000fea0003800000 */
.L_x_3956:
[----:B------:R-:W-:Y:S01]  /*6520*/  LEA.HI R29, R21, R21, RZ, 0x1 ;  /* 0x00000015151d7211 */ /* 0x000fe200078f08ff */
[----:B------:R-:W-:Y:S03]  /*6530*/  BSSY.RECONVERGENT B0, `(.L_x_3973) ;  /* 0x00000ad000007945 */ /* 0x000fe60003800200 */
[----:B------:R-:W-:Y:S05]  /*6540*/  SHF.R.S32.HI R29, RZ, 0x1, R29 ;  /* 0x00000001ff1d7819 */ /* 0x000fea000001141d */
[----:B------:R-:W-:Y:S02]  /*6550*/  IMAD.MOV R26, RZ, RZ, -R29 ;  /* 0x000000ffff1a7224 */ /* 0x000fe400078e0a1d */
[----:B------:R-:W-:Y:S03]  /*6560*/  IMAD.IADD R27, R29, 0x1, -R22 ;  /* 0x000000011d1b7824 */ /* 0x000fe600078e0a16 */
[----:B------:R-:W-:Y:S01]  /*6570*/  SHF.R.S32.HI R125, RZ, 0x1f, R26 ;  /* 0x0000001fff7d7819 */ /* 0x000fe2000001141a */
[----:B------:R-:W-:Y:S06]  /*6580*/  @!P2 BRA `(.L_x_3974) ;  /* 0x00000008009ca947 */ /* 0x000fec0003800000 */
[-C--:B------:R-:W-:Y:S02]  /*6590*/  ISETP.GE.AND P0, PT, R22, R21.reuse, PT ;  /* 0x000000151600720c */ /* 0x080fe40003f06270 */
[----:B------:R-:W-:Y:S05]  /*65a0*/  MOV R16, R18 ;  /* 0x0000001200107202 */ /* 0x000fea0000000f00 */
[----:B------:R-:W2:Y:S06]  /*65b0*/  LD.E.128 R64, desc[UR4][R16.64] ;  /* 0x0000000410407980 */ /* 0x000eac000c101d00 */
[----:B------:R-:W-:Y:S04]  /*65c0*/  @!P0 ISETP.GT.AND P1, PT, R27, RZ, PT ;  /* 0x000000ff1b00820c */ /* 0x000fe80003f24270 */
[C---:B------:R-:W-:Y:S02]  /*65d0*/  @!P0 SEL R71, R26.reuse, RZ, !P1 ;  /* 0x000000ff1a478207 */ /* 0x040fe40004800000 */
[----:B------:R-:W-:Y:S02]  /*65e0*/  @!P0 SEL R68, R125, RZ, !P1 ;  /* 0x000000ff7d448207 */ /* 0x000fe40004800000 */
[----:B------:R-:W-:Y:S01]  /*65f0*/  @!P0 SEL R33, R29, R26, P1 ;  /* 0x0000001a1d218207 */ /* 0x000fe20000800000 */
[----:B------:R-:W-:Y:S01]  /*6600*/  @!P0 IMAD.SHL.U32 R69, R71, 0x2, RZ ;  /* 0x0000000247458824 */ /* 0x000fe200078e00ff */
[----:B------:R-:W-:Y:S02]  /*6610*/  ISETP.GE.AND P1, PT, R19, R21, PT ;  /* 0x000000151300720c */ /* 0x000fe40003f26270 */
[----:B------:R-:W-:Y:S01]  /*6620*/  @!P0 SHF.L.U64.HI R68, R71, 0x1, R68 ;  /* 0x0000000147448819 */ /* 0x000fe20000010244 */
[----:B------:R-:W-:Y:S05]  /*6630*/  @!P0 IMAD.WIDE R46, R33, 0x2, R16 ;  /* 0x00000002212e8825 */ /* 0x000fea00078e0210 */
[----:B------:R-:W3:Y:S05]  /*6640*/  @!P0 LD.E.128 R32, desc[UR4][R46.64] ;  /* 0x000000042e208980 */ /* 0x000eea000c101d00 */
[----:B------:R-:W-:Y:S05]  /*6650*/  @!P1 IADD3 R144, P2, PT, R26, 0x40, RZ ;  /* 0x000000401a909810 */ /* 0x000fea0007f5e0ff */
[----:B------:R-:W-:Y:S01]  /*6660*/  @!P1 IMAD.X R60, RZ, RZ, R125, P2 ;  /* 0x000000ffff3c9224 */ /* 0x000fe200010e067d */
[C---:B------:R-:W-:Y:S04]  /*6670*/  @!P0 IADD3 R70, P2, PT, R69.reuse, R92, RZ ;  /* 0x0000005c45468210 */ /* 0x040fe80007f5e0ff */
[C---:B------:R-:W-:Y:S02]  /*6680*/  @!P0 IADD3.X R71, PT, PT, R68.reuse, R93, RZ, P2, !PT ;  /* 0x0000005d44478210 */ /* 0x040fe400017fe4ff */
[----:B------:R-:W-:Y:S05]  /*6690*/  @!P0 IADD3 R48, P2, PT, R69, R94, RZ ;  /* 0x0000005e45308210 */ /* 0x000fea0007f5e0ff */
[----:B------:R-:W-:Y:S01]  /*66a0*/  @!P0 IMAD.X R49, R68, 0x1, R95, P2 ;  /* 0x0000000144318824 */ /* 0x000fe200010e065f */
[----:B------:R-:W-:Y:S01]  /*66b0*/  ISETP.GT.AND P2, PT, R27, RZ, !P0 ;  /* 0x000000ff1b00720c */ /* 0x000fe20004744270 */
[----:B------:R-:W4:Y:S08]  /*66c0*/  @!P0 LD.E.128 R68, desc[UR4][R70.64] ;  /* 0x0000000446448980 */ /* 0x000f30000c101d00 */
[----:B------:R1:W5:Y:S01]  /*66d0*/  @!P0 LD.E.128 R56, desc[UR4][R48.64] ;  /* 0x0000000430388980 */ /* 0x000362000c101d00 */
[C---:B--2---:R-:W-:Y:S01]  /*66e0*/  @!P0 LOP3.LUT R51, R64.reuse, 0xffff0000, RZ, 0xc0, !PT ;  /* 0xffff000040338812 */ /* 0x044fe200078ec0ff */
[----:B-1----:R-:W-:Y:S02]  /*66f0*/  @!P0 IMAD.U32 R49, R64, 0x10000, RZ ;  /* 0x0001000040318824 */ /* 0x002fe400078e00ff */
[----:B------:R-:W-:Y:S01]  /*6700*/  @!P0 IMAD.U32 R52, R65, 0x10000, RZ ;  /* 0x0001000041348824 */ /* 0x000fe200078e00ff */
[C---:B---3--:R-:W-:Y:S01]  /*6710*/  @!P0 LOP3.LUT R43, R32.reuse, 0xffff0000, RZ, 0xc0, !PT ;  /* 0xffff0000202b8812 */ /* 0x048fe200078ec0ff */
[----:B------:R-:W-:Y:S01]  /*6720*/  @!P0 IMAD.U32 R45, R32, 0x10000, RZ ;  /* 0x00010000202d8824 */ /* 0x000fe200078e00ff */
[C---:B------:R-:W-:Y:S01]  /*6730*/  @!P0 LOP3.LUT R42, R33.reuse, 0xffff0000, RZ, 0xc0, !PT ;  /* 0xffff0000212a8812 */ /* 0x040fe200078ec0ff */
        /* <DEDUP_REMOVED lines=14> */
[C---:B-----5:R-:W-:Y:S01]  /*6820*/  @!P0 IMAD.U32 R48, R56.reuse, 0x10000, RZ ;  /* 0x0001000038308824 */ /* 0x060fe200078e00ff */
[----:B------:R-:W-:Y:S01]  /*6830*/  @!P0 LOP3.LUT R50, R56, 0xffff0000, RZ, 0xc0, !PT ;  /* 0xffff000038328812 */ /* 0x000fe200078ec0ff */
[----:B------:R-:W-:Y:S01]  /*6840*/  @!P0 FMUL.FTZ R0, R45, R44 ;  /* 0x0000002c2d008220 */ /* 0x000fe20000410000 */
[C---:B------:R-:W-:Y:S01]  /*6850*/  @!P0 SHF.L.U32 R53, R57.reuse, 0x10, RZ ;  /* 0x0000001039358819 */ /* 0x040fe200000006ff */
[----:B------:R-:W-:Y:S01]  /*6860*/  @P2 FADD.FTZ R38, -R38, -RZ ;  /* 0x800000ff26262221 */ /* 0x000fe20000010100 */
[----:B------:R-:W-:Y:S01]  /*6870*/  @!P0 LOP3.LUT R54, R57, 0xffff0000, RZ, 0xc0, !PT ;  /* 0xffff000039368812 */ /* 0x000fe200078ec0ff */
[----:B------:R-:W-:Y:S01]  /*6880*/  @!P0 IMAD.U32 R30, R71, 0x10000, RZ ;  /* 0x00010000471e8824 */ /* 0x000fe200078e00ff */
[C---:B------:R-:W-:Y:S01]  /*6890*/  @!P0 SHF.L.U32 R55, R58.reuse, 0x10, RZ ;  /* 0x000000103a378819 */ /* 0x040fe200000006ff */
[----:B------:R-:W-:Y:S01]  /*68a0*/  @!P0 FMUL.FTZ R2, R43, R40 ;  /* 0x000000282b028220 */ /* 0x000fe20000410000 */
[----:B------:R-:W-:Y:S01]  /*68b0*/  @!P0 LOP3.LUT R56, R58, 0xffff0000, RZ, 0xc0, !PT ;  /* 0xffff00003a388812 */ /* 0x000fe200078ec0ff */
[----:B------:R-:W-:Y:S01]  /*68c0*/  @P2 FADD.FTZ R37, -R37, -RZ ;  /* 0x800000ff25252221 */ /* 0x000fe20000010100 */
        /* <DEDUP_REMOVED lines=8> */
[----:B------:R-:W-:Y:S01]  /*6950*/  @P2 FADD.FTZ R28, -R28, -RZ ;  /* 0x800000ff1c1c2221 */ /* 0x000fe20000010100 */
[----:B------:R-:W-:Y:S01]  /*6960*/  @!P0 FFMA.FTZ R2, R51, R50, R2 ;  /* 0x0000003233028223 */ /* 0x000fe20000010002 */
[----:B------:R-:W-:Y:S01]  /*6970*/  @!P0 LOP3.LUT R51, R66, 0xffff0000, RZ, 0xc0, !PT ;  /* 0xffff000042338812 */ /* 0x000fe200078ec0ff */
[----:B------:R-:W-:Y:S01]  /*6980*/  @!P0 FMUL.FTZ R4, R42, R37 ;  /* 0x000000252a048220 */ /* 0x000fe20000410000 */
[----:B------:R-:W-:Y:S01]  /*6990*/  @!P0 FMUL.FTZ R5, R39, R36 ;  /* 0x0000002427058220 */ /* 0x000fe20000410000 */
[----:B------:R-:W-:Y:S01]  /*69a0*/  @!P0 FMUL.FTZ R6, R32, R31 ;  /* 0x0000001f20068220 */ /* 0x000fe20000410000 */
[----:B------:R-:W-:Y:S01]  /*69b0*/  @!P0 F2FP.BF16.F32.PACK_AB R68, R2, R0 ;  /* 0x000000000244823e */ /* 0x000fe200000010ff */
[----:B------:R-:W-:Y:S01]  /*69c0*/  @!P0 FFMA.FTZ R3, R52, R53, R3 ;  /* 0x0000003534038223 */ /* 0x000fe20000010003 */
[----:B------:R-:W-:Y:S01]  /*69d0*/  @!P0 LOP3.LUT R53, R67, 0xffff0000, RZ, 0xc0, !PT ;  /* 0xffff000043358812 */ /* 0x000fe200078ec0ff */
[----:B------:R-:W-:Y:S01]  /*69e0*/  @!P0 IMAD.U32 R57, R59, 0x10000, RZ ;  /* 0x000100003b398824 */ /* 0x000fe200078e00ff */
[----:B------:R-:W-:Y:S01]  /*69f0*/  @!P0 MOV R64, R68 ;  /* 0x0000004400408202 */ /* 0x000fe20000000f00 */
[----:B------:R-:W-:Y:S01]  /*6a00*/  @!P0 FMUL.FTZ R7, R33, R30 ;  /* 0x0000001e21078220 */ /* 0x000fe20000410000 */
[----:B------:R-:W-:Y:S02]  /*6a10*/  @!P0 IMAD.U32 R50, R67, 0x10000, RZ ;  /* 0x0001000043328824 */ /* 0x000fe400078e00ff */
[----:B------:R-:W-:Y:S01]  /*6a20*/  @!P0 FMUL.FTZ R8, R35, R28 ;  /* 0x0000001c23088220 */ /* 0x000fe20000410000 */
[----:B------:R-:W-:Y:S01]  /*6a30*/  @!P0 FFMA.FTZ R4, R49, R54, R4 ;  /* 0x0000003631048223 */ /* 0x000fe20000010004 */
[----:B------:R-:W-:Y:S01]  /*6a40*/  @!P0 FFMA.FTZ R5, R48, R55, R5 ;  /* 0x0000003730058223 */ /* 0x000fe20000010005 */
[----:B------:R-:W-:Y:S01]  /*6a50*/  @!P0 FFMA.FTZ R6, R51, R56, R6 ;  /* 0x0000003833068223 */ /* 0x000fe20000010006 */
[----:B------:R-:W-:Y:S01]  /*6a60*/  @!P0 FFMA.FTZ R7, R50, R57, R7 ;  /* 0x0000003932078223 */ /* 0x000fe20000010007 */
[----:B------:R-:W-:Y:S01]  /*6a70*/  @!P0 FFMA.FTZ R8, R53, R58, R8 ;  /* 0x0000003a35088223 */ /* 0x000fe20000010008 */
[----:B------:R-:W-:Y:S02]  /*6a80*/  @!P0 F2FP.BF16.F32.PACK_AB R69, R4, R3 ;  /* 0x000000030445823e */ /* 0x000fe400000010ff */
[----:B------:R-:W-:Y:S02]  /*6a90*/  @!P0 F2FP.BF16.F32.PACK_AB R70, R6, R5 ;  /* 0x000000050646823e */ /* 0x000fe400000010ff */
[----:B------:R-:W-:Y:S01]  /*6aa0*/  @!P0 F2FP.BF16.F32.PACK_AB R71, R8, R7 ;  /* 0x000000070847823e */ /* 0x000fe200000010ff */
[----:B------:R-:W-:Y:S01]  /*6ab0*/  @!P0 IMAD.MOV.U32 R65, RZ, RZ, R69 ;  /* 0x000000ffff418224 */ /* 0x000fe200078e0045 */
[----:B------:R-:W-:Y:S03]  /*6ac0*/  @!P0 MOV R66, R70 ;  /* 0x0000004600428202 */ /* 0x000fe60000000f00 */
[----:B------:R-:W-:Y:S01]  /*6ad0*/  @!P0 IMAD.MOV.U32 R67, RZ, RZ, R71 ;  /* 0x000000ffff438224 */ /* 0x000fe200078e0047 */
[----:B------:R-:W-:Y:S04]  /*6ae0*/  @!P1 ISETP.GT.AND P0, PT, R27, 0x40, PT ;  /* 0x000000401b00980c */ /* 0x000fe80003f04270 */
[----:B------:R-:W-:Y:S01]  /*6af0*/  @!P1 SEL R144, R144, 0x40, !P0 ;  /* 0x0000004090909807 */ /* 0x000fe20004000000 */
[----:B------:R1:W-:Y:S01]  /*6b00*/  ST.E.128 desc[UR4][R96.64], R64 ;  /* 0x0000004060007985 */ /* 0x0003e2000c101d04 */
[----:B------:R-:W-:Y:S02]  /*6b10*/  @!P1 SEL R71, R60, RZ, !P0 ;  /* 0x000000ff3c479207 */ /* 0x000fe40004000000 */
[C---:B------:R-:W-:Y:S02]  /*6b20*/  @!P1 SHF.L.U32 R69, R144.reuse, 0x1, RZ ;  /* 0x0000000190459819 */ /* 0x040fe400000006ff */
[----:B------:R-:W-:Y:S02]  /*6b30*/  @!P1 SEL R33, R29, R26, P0 ;  /* 0x0000001a1d219207 */ /* 0x000fe40000000000 */
[----:B------:R-:W-:Y:S02]  /*6b40*/  @!P1 SHF.L.U64.HI R60, R144, 0x1, R71 ;  /* 0x00000001903c9819 */ /* 0x000fe40000010247 */
[----:B------:R-:W-:Y:S01]  /*6b50*/  @!P1 IADD3 R144, P0, PT, R69, R92, RZ ;  /* 0x0000005c45909210 */ /* 0x000fe20007f1e0ff */
[----:B------:R-:W-:Y:S04]  /*6b60*/  @!P1 IMAD.WIDE R46, R33, 0x2, R16 ;  /* 0x00000002212e9825 */ /* 0x000fe800078e0210 */
[C---:B------:R-:W-:Y:S01]  /*6b70*/  @!P1 IMAD.X R145, R60.reuse, 0x1, R93, P0 ;  /* 0x000000013c919824 */ /* 0x040fe200000e065d */
[----:B------:R-:W-:Y:S01]  /*6b80*/  @!P1 IADD3 R48, P0, PT, R69, R94, RZ ;  /* 0x0000005e45309210 */ /* 0x000fe20007f1e0ff */
[----:B------:R-:W2:Y:S03]  /*6b90*/  @!P1 LD.E.128 R32, desc[UR4][R46.64+0x80] ;  /* 0x000080042e209980 */ /* 0x000ea6000c101d00 */
[----:B------:R-:W-:Y:S02]  /*6ba0*/  @!P1 IADD3.X R49, PT, PT, R60, R95, RZ, P0, !PT ;  /* 0x0000005f3c319210 */ /* 0x000fe400007fe4ff */
[----:B------:R-:W-:Y:S03]  /*6bb0*/  ISETP.GT.AND P0, PT, R27, 0x40, !P1 ;  /* 0x000000401b00780c */ /* 0x000fe60004f04270 */
[----:B------:R-:W3:Y:S08]  /*6bc0*/  @!P1 LD.E.128 R68, desc[UR4][R144.64] ;  /* 0x0000000490449980 */ /* 0x000ef0000c101d00 */
[----:B------:R-:W4:Y:S08]  /*6bd0*/  @!P1 LD.E.128 R56, desc[UR4][R48.64] ;  /* 0x0000000430389980 */ /* 0x000f30000c101d00 */
[----:B-1----:R-:W5:Y:S01]  /*6be0*/  LD.E.128 R64, desc[UR4][R16.64+0x80] ;  /* 0x0000800410407980 */ /* 0x002f62000c101d00 */
[C---:B--2---:R-:W-:Y:S01]  /*6bf0*/  @!P1 LOP3.LUT R44, R32.reuse, 0xffff0000, RZ, 0xc0, !PT ;  /* 0xffff0000202c9812 */ /* 0x044fe200078ec0ff */
[----:B------:R-:W-:Y:S01]  /*6c00*/  @!P1 IMAD.U32 R45, R32, 0x10000, RZ ;  /* 0x00010000202d9824 */ /* 0x000fe200078e00ff */
[C---:B------:R-:W-:Y:S01]  /*6c10*/  @!P1 SHF.L.U32 R43, R33.reuse, 0x10, RZ ;  /* 0x00000010212b9819 */ /* 0x040fe200000006ff */
[C---:B------:R-:W-:Y:S01]  /*6c20*/  @!P1 IMAD.U32 R41, R34.reuse, 0x10000, RZ ;  /* 0x0001000022299824 */ /* 0x040fe200078e00ff */
[----:B------:R-:W-:Y:S02]  /*6c30*/  @!P1 LOP3.LUT R42, R33, 0xffff0000, RZ, 0xc0, !PT ;  /* 0xffff0000212a9812 */ /* 0x000fe400078ec0ff */
[----:B------:R-:W-:Y:S02]  /*6c40*/  @!P1 LOP3.LUT R32, R34, 0xffff0000, RZ, 0xc0, !PT ;  /* 0xffff000022209812 */ /* 0x000fe400078ec0ff */
[C---:B---3--:R-:W-:Y:S01]  /*6c50*/  @!P1 LOP3.LUT R39, R68.reuse, 0xffff0000, RZ, 0xc0, !PT ;  /* 0xffff000044279812 */ /* 0x048fe200078ec0ff */
        /* <DEDUP_REMOVED lines=8> */
[C---:B----4-:R-:W-:Y:S01]  /*6ce0*/  @!P1 IMAD.U32 R49, R56.reuse, 0x10000, RZ ;  /* 0x0001000038319824 */ /* 0x050fe200078e00ff */
[----:B------:R-:W-:Y:S01]  /*6cf0*/  @!P1 LOP3.LUT R28, R71, 0xffff0000, RZ, 0xc0, !PT ;  /* 0xffff0000471c9812 */ /* 0x000fe200078ec0ff */
[----:B------:R-:W-:Y:S01]  /*6d00*/  @!P1 FMUL.FTZ R9, R45, R40 ;  /* 0x000000282d099220 */ /* 0x000fe20000410000 */
[----:B------:R-:W-:Y:S01]  /*6d10*/  @!P1 LOP3.LUT R50, R56, 0xffff0000, RZ, 0xc0, !PT ;  /* 0xffff000038329812 */ /* 0x000fe200078ec0ff */
[----:B------:R-:W-:Y:S01]  /*6d20*/  @P0 FADD.FTZ R38, -R38, -RZ ;  /* 0x800000ff26260221 */ /* 0x000fe20000010100 */
[----:B------:R-:W-:Y:S01]  /*6d30*/  @!P1 SHF.L.U32 R53, R57, 0x10, RZ ;  /* 0x0000001039359819 */ /* 0x000fe200000006ff */
[----:B------:R-:W-:Y:S01]  /*6d40*/  @!P1 FMUL.FTZ R10, R44, R39 ;  /* 0x000000272c0a9220 */ /* 0x000fe20000410000 */
[C---:B-----5:R-:W-:Y:S01]  /*6d50*/  @!P1 LOP3.LUT R51, R64.reuse, 0xffff0000, RZ, 0xc0, !PT ;  /* 0xffff000040339812 */ /* 0x060fe200078ec0ff */
[----:B------:R-:W-:Y:S01]  /*6d60*/  @!P1 IMAD.U32 R48, R64, 0x10000, RZ ;  /* 0x0001000040309824 */ /* 0x000fe200078e00ff */
[----:B------:R-:W-:Y:S01]  /*6d70*/  @!P1 SHF.L.U32 R52, R65, 0x10, RZ ;  /* 0x0000001041349819 */ /* 0x000fe200000006ff */
[----:B------:R-:W-:Y:S01]  /*6d80*/  @P0 FADD.FTZ R37, -R37, -RZ ;  /* 0x800000ff25250221 */ /* 0x000fe20000010100 */
[C---:B------:R-:W-:Y:S01]  /*6d90*/  @!P1 SHF.L.U32 R33, R35.reuse, 0x10, RZ ;  /* 0x0000001023219819 */ /* 0x040fe200000006ff */
[----:B------:R-:W-:Y:S01]  /*6da0*/  @P0 FADD.FTZ R36, -R36, -RZ ;  /* 0x800000ff24240221 */ /* 0x000fe20000010100 */
[----:B------:R-:W-:Y:S01]  /*6db0*/  @!P1 LOP3.LUT R35, R35, 0xffff0000, RZ, 0xc0, !PT ;  /* 0xffff000023239812 */ /* 0x000fe200078ec0ff */
[----:B------:R-:W-:Y:S01]  /*6dc0*/  @!P1 FFMA.FTZ R9, R48, R49, R9 ;  /* 0x0000003130099223 */ /* 0x000fe20000010009 */
        /* <DEDUP_REMOVED lines=35> */
.L_x_3974:
[----:B------:R-:W-:Y:S05]  /*7000*/  BSYNC.RECONVERGENT B0 ;  /* 0x0000000000007941 */ /* 0x000fea0003800200 */
.L_x_3973:
        /* <DEDUP_REMOVED lines=25> */
[----:B------:R2:W5:Y:S02]  /*71a0*/  @!P0 LD.E.128 R68, desc[UR4][R50.64] ;  /* 0x0000000432448980 */ /* 0x000564000c101d00 */
[C---:B--2---:R-:W-:Y:S01]  /*71b0*/  @!P0 SHF.L.U32 R51, R64.reuse, 0x10, RZ ;  /* 0x0000001040338819 */ /* 0x044fe200000006ff */
[----:B------:R-:W-:Y:S01]  /*71c0*/  @!P0 IMAD.U32 R54, R65, 0x10000, RZ ;  /* 0x0001000041368824 */ /* 0x000fe200078e00ff */
[----:B------:R-:W-:Y:S02]  /*71d0*/  @!P0 LOP3.LUT R53, R64, 0xffff0000, RZ, 0xc0, !PT ;  /* 0xffff000040358812 */ /* 0x000fe400078ec0ff */
[----:B---3--:R-:W-:Y:S01]  /*71e0*/  @!P0 SHF.L.U32 R47, R32, 0x10, RZ ;  /* 0x00000010202f8819 */ /* 0x008fe200000006ff */
[----:B------:R-:W-:Y:S01]  /*71f0*/  @!P0 IMAD.U32 R41, R34, 0x10000, RZ ;  /* 0x0001000022298824 */ /* 0x000fe200078e00ff */
[----:B------:R-:W-:Y:S01]  /*7200*/  @!P0 LOP3.LUT R45, R32, 0xffff0000, RZ, 0xc0, !PT ;  /* 0xffff0000202d8812 */ /* 0x000fe200078ec0ff */
        /* <DEDUP_REMOVED lines=25> */
[----:B------:R-:W-:Y:S01]  /*73a0*/  @P1 FADD.FTZ R36, -R36, -RZ ;  /* 0x800000ff24241221 */ /* 0x000fe20000010100 */
[----:B------:R-:W-:Y:S02]  /*73b0*/  @!P0 IMAD.U32 R55, R69, 0x10000, RZ ;  /* 0x0001000045378824 */ /* 0x000fe400078e00ff */
[----:B------:R-:W-:Y:S01]  /*73c0*/  @P1 FADD.FTZ R31, -R31, -RZ ;  /* 0x800000ff1f1f1221 */ /* 0x000fe20000010100 */
[----:B------:R-:W-:Y:S01]  /*73d0*/  @!P0 FMUL.FTZ R3, R43, R40 ;  /* 0x000000282b038220 */ /* 0x000fe20000410000 */
[----:B------:R-:W-:Y:S01]  /*73e0*/  @!P0 FFMA.FTZ R0, R51, R50, R0 ;  /* 0x0000003233008223 */ /* 0x000fe20000010000 */
[----:B------:R-:W-:Y:S01]  /*73f0*/  @!P0 LOP3.LUT R51, R65, 0xffff0000, RZ, 0xc0, !PT ;  /* 0xffff000041338812 */ /* 0x000fe200078ec0ff */
[----:B------:R-:W-:Y:S01]  /*7400*/  @P1 FADD.FTZ R30, -R30, -RZ ;  /* 0x800000ff1e1e1221 */ /* 0x000fe20000010100 */
[----:B------:R-:W-:Y:S01]  /*7410*/  @P1 FADD.FTZ R28, -R28, -RZ ;  /* 0x800000ff1c1c1221 */ /* 0x000fe20000010100 */
[----:B------:R-:W-:Y:S01]  /*7420*/  @!P0 FMUL.FTZ R4, R44, R37 ;  /* 0x000000252c048220 */ /* 0x000fe20000410000 */
[----:B------:R-:W-:Y:S01]  /*7430*/  @!P0 FFMA.FTZ R2, R53, R52, R2 ;  /* 0x0000003435028223 */ /* 0x000fe20000010002 */
[----:B------:R-:W-:Y:S01]  /*7440*/  @!P0 LOP3.LUT R53, R66, 0xffff0000, RZ, 0xc0, !PT ;  /* 0xffff000042358812 */ /* 0x000fe200078ec0ff */
[----:B------:R-:W-:Y:S02]  /*7450*/  @!P0 IMAD.U32 R57, R70, 0x10000, RZ ;  /* 0x0001000046398824 */ /* 0x000fe400078e00ff */
[----:B------:R-:W-:Y:S01]  /*7460*/  @!P0 FMUL.FTZ R5, R41, R36 ;  /* 0x0000002429058220 */ /* 0x000fe20000410000 */
[----:B------:R-:W-:Y:S01]  /*7470*/  @!P0 IMAD.U32 R50, R66, 0x10000, RZ ;  /* 0x0001000042328824 */ /* 0x000fe200078e00ff */
[----:B------:R-:W-:Y:S01]  /*7480*/  @!P0 F2FP.BF16.F32.PACK_AB R146, R2, R0 ;  /* 0x000000000292823e */ /* 0x000fe200000010ff */
[----:B------:R-:W-:Y:S01]  /*7490*/  @!P0 FMUL.FTZ R6, R32, R31 ;  /* 0x0000001f20068220 */ /* 0x000fe20000410000 */
[----:B------:R-:W-:Y:S01]  /*74a0*/  @!P0 FFMA.FTZ R3, R54, R55, R3 ;  /* 0x0000003736038223 */ /* 0x000fe20000010003 */
[----:B------:R-:W-:Y:S01]  /*74b0*/  @!P0 LOP3.LUT R55, R67, 0xffff0000, RZ, 0xc0, !PT ;  /* 0xffff000043378812 */ /* 0x000fe200078ec0ff */
[----:B------:R-:W-:Y:S01]  /*74c0*/  @!P0 FMUL.FTZ R7, R33, R30 ;  /* 0x0000001e21078220 */ /* 0x000fe20000410000 */
[----:B------:R-:W-:Y:S01]  /*74d0*/  @!P0 MOV R64, R146 ;  /* 0x0000009200408202 */ /* 0x000fe20000000f00 */
        /* <DEDUP_REMOVED lines=10> */
[----:B------:R-:W-:Y:S02]  /*7580*/  @!P0 IMAD.MOV.U32 R65, RZ, RZ, R147 ;  /* 0x000000ffff418224 */ /* 0x000fe400078e0093 */
[----:B------:R-:W-:Y:S01]  /*7590*/  @!P0 IMAD.MOV.U32 R66, RZ, RZ, R148 ;  /* 0x000000ffff428224 */ /* 0x000fe200078e0094 */
[----:B------:R-:W-:Y:S02]  /*75a0*/  @!P0 MOV R67, R149 ;  /* 0x0000009500438202 */ /* 0x000fe40000000f00 */
[----:B------:R-:W-:Y:S03]  /*75b0*/  ISETP.GE.AND P0, PT, R19, R21, PT ;  /* 0x000000151300720c */ /* 0x000fe60003f06270 */
[----:B------:R1:W-:Y:S10]  /*75c0*/  ST.E.128 desc[UR4][R144.64], R64 ;  /* 0x0000004090007985 */ /* 0x0003f4000c101d04 */
[----:B------:R-:W-:Y:S04]  /*75d0*/  @!P0 ISETP.GT.AND P1, PT, R27, 0x40, PT ;  /* 0x000000401b00880c */ /* 0x000fe80003f24270 */
[----:B------:R-:W-:Y:S02]  /*75e0*/  @!P0 SEL R146, R26, RZ, !P1 ;  /* 0x000000ff1a928207 */ /* 0x000fe40004800000 */
[----:B------:R-:W-:Y:S02]  /*75f0*/  @!P0 SEL R147, R125, RZ, !P1 ;  /* 0x000000ff7d938207 */ /* 0x000fe40004800000 */
[----:B------:R-:W-:Y:S02]  /*7600*/  @!P0 SEL R33, R29, R26, P1 ;  /* 0x0000001a1d218207 */ /* 0x000fe40000800000 */
[----:B------:R-:W-:Y:S03]  /*7610*/  @!P0 IADD3 R149, P1, PT, R119, R146, RZ ;  /* 0x0000009277958210 */ /* 0x000fe60007f3e0ff */
[----:B------:R-:W-:Y:S04]  /*7620*/  @!P0 IMAD.WIDE R48, R33, 0x2, R38 ;  /* 0x0000000221308825 */ /* 0x000fe800078e0226 */
[----:B------:R-:W-:Y:S01]  /*7630*/  @!P0 IMAD.X R146, R108, 0x1, R147, P1 ;  /* 0x000000016c928824 */ /* 0x000fe200008e0693 */
[----:B------:R-:W2:Y:S01]  /*7640*/  @!P0 LD.E.128 R32, desc[UR4][R48.64+0x80] ;  /* 0x0000800430208980 */ /* 0x000ea2000c101d00 */
[C---:B------:R-:W-:Y:S03]  /*7650*/  @!P0 IMAD.SHL.U32 R147, R149.reuse, 0x2, RZ ;  /* 0x0000000295938824 */ /* 0x040fe600078e00ff */
[----:B------:R-:W-:Y:S02]  /*7660*/  @!P0 SHF.L.U64.HI R146, R149, 0x1, R146 ;  /* 0x0000000195928819 */ /* 0x000fe40000010292 */
[C---:B------:R-:W-:Y:S02]  /*7670*/  @!P0 IADD3 R150, P1, PT, R147.reuse, R92, RZ ;  /* 0x0000005c93968210 */ /* 0x040fe40007f3e0ff */
[----:B-1----:R-:W3:Y:S02]  /*7680*/  LD.E.128 R64, desc[UR4][R38.64+0x80] ;  /* 0x0000800426407980 */ /* 0x002ee4000c101d00 */
[C---:B------:R-:W-:Y:S02]  /*7690*/  @!P0 IADD3.X R151, PT, PT, R146.reuse, R93, RZ, P1, !PT ;  /* 0x0000005d92978210 */ /* 0x040fe40000ffe4ff */
[----:B------:R-:W-:Y:S04]  /*76a0*/  @!P0 IADD3 R50, P1, PT, R147, R94, RZ ;  /* 0x0000005e93328210 */ /* 0x000fe80007f3e0ff */
[----:B------:R-:W4:Y:S01]  /*76b0*/  @!P0 LD.E.128 R148, desc[UR4][R150.64+0x80] ;  /* 0x0000800496948980 */ /* 0x000f22000c101d00 */
[----:B------:R-:W-:Y:S01]  /*76c0*/  @!P0 IMAD.X R51, R146, 0x1, R95, P1 ;  /* 0x0000000192338824 */ /* 0x000fe200008e065f */
[----:B------:R-:W-:Y:S06]  /*76d0*/  ISETP.GT.AND P1, PT, R27, 0x40, !P0 ;  /* 0x000000401b00780c */ /* 0x000fec0004724270 */
[----:B------:R1:W5:Y:S01]  /*76e0*/  @!P0 LD.E.128 R68, desc[UR4][R50.64+0x80] ;  /* 0x0000800432448980 */ /* 0x000362000c101d00 */
[C---:B--2---:R-:W-:Y:S01]  /*76f0*/  @!P0 SHF.L.U32 R47, R32.reuse, 0x10, RZ ;  /* 0x00000010202f8819 */ /* 0x044fe200000006ff */
[C---:B------:R-:W-:Y:S01]  /*7700*/  @!P0 IMAD.U32 R45, R33.reuse, 0x10000, RZ ;  /* 0x00010000212d8824 */ /* 0x040fe200078e00ff */
[----:B------:R-:W-:Y:S01]  /*7710*/  @!P0 LOP3.LUT R46, R32, 0xffff0000, RZ, 0xc0, !PT ;  /* 0xffff0000202e8812 */ /* 0x000fe200078ec0ff */
[C---:B------:R-:W-:Y:S01]  /*7720*/  @!P0 IMAD.U32 R43, R34.reuse, 0x10000, RZ ;  /* 0x00010000222b8824 */ /* 0x040fe200078e00ff */
[----:B------:R-:W-:Y:S02]  /*7730*/  @!P0 LOP3.LUT R44, R33, 0xffff0000, RZ, 0xc0, !PT ;  /* 0xffff0000212c8812 */ /* 0x000fe400078ec0ff */
[----:B------:R-:W-:Y:S02]  /*7740*/  @!P0 LOP3.LUT R32, R34, 0xffff0000, RZ, 0xc0, !PT ;  /* 0xffff000022208812 */ /* 0x000fe400078ec0ff */
[C---:B---3--:R-:W-:Y:S01]  /*7750*/  @!P0 LOP3.LUT R53, R64.reuse, 0xffff0000, RZ, 0xc0, !PT ;  /* 0xffff000040358812 */ /* 0x048fe200078ec0ff */
[----:B-1----:R-:W-:Y:S01]  /*7760*/  @!P0 IMAD.U32 R50, R64, 0x10000, RZ ;  /* 0x0001000040328824 */ /* 0x002fe200078e00ff */
[----:B------:R-:W-:Y:S02]  /*7770*/  @!P0 SHF.L.U32 R54, R65, 0x10, RZ ;  /* 0x0000001041368819 */ /* 0x000fe400000006ff */
        /* <DEDUP_REMOVED lines=18> */
[----:B------:R-:W-:Y:S01]  /*78a0*/  @!P0 LOP3.LUT R58, R70, 0xffff0000, RZ, 0xc0, !PT ;  /* 0xffff0000463a8812 */ /* 0x000fe200078ec0ff */
[----:B------:R-:W-:Y:S01]  /*78b0*/  @!P0 FMUL.FTZ R10, R46, R41 ;  /* 0x000000292e0a8220 */ /* 0x000fe20000410000 */
[----:B------:R-:W-:Y:S01]  /*78c0*/  @!P0 SHF.L.U32 R59, R71, 0x10, RZ ;  /* 0x00000010473b8819 */ /* 0x000fe200000006ff */
[----:B------:R-:W-:Y:S01]  /*78d0*/  @P1 FADD.FTZ R37, -R37, -RZ ;  /* 0x800000ff25251221 */ /* 0x000fe20000010100 */
[----:B------:R-:W-:Y:S01]  /*78e0*/  @!P0 LOP3.LUT R60, R71, 0xffff0000, RZ, 0xc0, !PT ;  /* 0xffff0000473c8812 */ /* 0x000fe200078ec0ff */
[----:B------:R-:W-:Y:S01]  /*78f0*/  @P1 FADD.FTZ R36, -R36, -RZ ;  /* 0x800000ff24241221 */ /* 0x000fe20000010100 */
        /* <DEDUP_REMOVED lines=32> */
.L_x_3976:
[----:B------:R-:W-:Y:S05]  /*7b00*/  BSYNC.RECONVERGENT B0 ;  /* 0x0000000000007941 */ /* 0x000fea0003800200 */
.L_x_3975:
[----:B------:R-:W-:Y:S04]  /*7b10*/  BSSY.RECONVERGENT B0, `(.L_x_3977) ;  /* 0x00000af000007945 */ /* 0x000fe80003800200 */
[----:B------:R-:W-:Y:S05]  /*7b20*/  @P4 BRA `(.L_x_3978) ;  /* 0x0000000800b44947 */ /* 0x000fea0003800000 */
[C---:B------:R-:W-:Y:S04]  /*7b30*/  LEA R30, P0, R140.reuse, R18, 0x6 ;  /* 0x000000128c1e7211 */ /* 0x040fe800078030ff */
[----:B------:R-:W-:Y:S02]  /*7b40*/  LEA.HI.X R31, R140, R17, R141, 0x6, P0 ;  /* 0x000000118c1f7211 */ /* 0x000fe400000f348d */
[C---:B-12---:R-:W-:Y:S03]  /*7b50*/  LEA R64, P0, R208.reuse, R96, 0x6 ;  /* 0x00000060d0407211 */ /* 0x046fe600078030ff */
[----:B------:R-:W2:Y:S01]  /*7b60*/  LD.E.128 R56, desc[UR4][R30.64] ;  /* 0x000000041e387980 */ /* 0x000ea2000c101d00 */
        /* <DEDUP_REMOVED lines=9> */
[----:B------:R-:W-:Y:S01]  /*7c00*/  @!P0 IMAD.SHL.U32 R5, R7, 0x2, RZ ;  /* 0x0000000207058824 */ /* 0x000fe200078e00ff */
[----:B------:R-:W3:Y:S01]  /*7c10*/  @!P0 LD.E.128 R12, desc[UR4][R42.64] ;  /* 0x000000042a0c8980 */ /* 0x000ee2000c101d00 */
[----:B------:R-:W-:Y:S03]  /*7c20*/  @!P0 IMAD.X R4, R107, 0x1, R4, P1 ;  /* 0x000000016b048824 */ /* 0x000fe600008e0604 */
[----:B------:R-:W-:Y:S02]  /*7c30*/  @!P0 IADD3 R46, P1, PT, R5, R92, RZ ;  /* 0x0000005c052e8210 */ /* 0x000fe40007f3e0ff */
[----:B------:R-:W-:Y:S04]  /*7c40*/  @!P0 SHF.L.U64.HI R4, R7, 0x1, R4 ;  /* 0x0000000107048819 */ /* 0x000fe80000010204 */
[C---:B------:R-:W-:Y:S02]  /*7c50*/  @!P0 IADD3.X R47, PT, PT, R4.reuse, R93, RZ, P1, !PT ;  /* 0x0000005d042f8210 */ /* 0x040fe40000ffe4ff */
[----:B------:R-:W-:Y:S05]  /*7c60*/  @!P0 IADD3 R44, P1, PT, R5, R94, RZ ;  /* 0x0000005e052c8210 */ /* 0x000fea0007f3e0ff */
[----:B------:R-:W-:Y:S01]  /*7c70*/  @!P0 IMAD.X R45, R4, 0x1, R95, P1 ;  /* 0x00000001042d8824 */ /* 0x000fe200008e065f */
[----:B------:R-:W-:Y:S01]  /*7c80*/  ISETP.GT.AND P1, PT, R27, RZ, !P0 ;  /* 0x000000ff1b00720c */ /* 0x000fe20004724270 */
[----:B------:R-:W4:Y:S08]  /*7c90*/  @!P0 LD.E.128 R4, desc[UR4][R46.64] ;  /* 0x000000042e048980 */ /* 0x000f30000c101d00 */
[----:B------:R2:W5:Y:S02]  /*7ca0*/  @!P0 LD.E.128 R52, desc[UR4][R44.64] ;  /* 0x000000042c348980 */ /* 0x000564000c101d00 */
[C---:B--2---:R-:W-:Y:S01]  /*7cb0*/  @!P0 SHF.L.U32 R45, R56.reuse, 0x10, RZ ;  /* 0x00000010382d8819 */ /* 0x044fe200000006ff */
[----:B------:R-:W-:Y:S01]  /*7cc0*/  @!P0 IMAD.U32 R44, R57, 0x10000, RZ ;  /* 0x00010000392c8824 */ /* 0x000fe200078e00ff */
[----:B------:R-:W-:Y:S02]  /*7cd0*/  @!P0 LOP3.LUT R47, R56, 0xffff0000, RZ, 0xc0, !PT ;  /* 0xffff0000382f8812 */ /* 0x000fe400078ec0ff */
[C---:B---3--:R-:W-:Y:S01]  /*7ce0*/  @!P0 SHF.L.U32 R41, R12.reuse, 0x10, RZ ;  /* 0x000000100c298819 */ /* 0x048fe200000006ff */
[C---:B------:R-:W-:Y:S01]  /*7cf0*/  @!P0 IMAD.U32 R35, R13.reuse, 0x10000, RZ ;  /* 0x000100000d238824 */ /* 0x040fe200078e00ff */
        /* <DEDUP_REMOVED lines=15> */
[----:B------:R-:W-:Y:S01]  /*7df0*/  @!P0 FMUL.FTZ R0, R41, R36 ;  /* 0x0000002429008220 */ /* 0x000fe20000410000 */
[C---:B-----5:R-:W-:Y:S01]  /*7e00*/  @!P0 LOP3.LUT R40, R52.reuse, 0xffff0000, RZ, 0xc0, !PT ;  /* 0xffff000034288812 */ /* 0x060fe200078ec0ff */
[----:B------:R-:W-:Y:S01]  /*7e10*/  @!P0 IMAD.U32 R38, R52, 0x10000, RZ ;  /* 0x0001000034268824 */ /* 0x000fe200078e00ff */
        /* <DEDUP_REMOVED lines=8> */
[----:B------:R-:W-:Y:S01]  /*7ea0*/  @P1 FADD.FTZ R16, -R16, -RZ ;  /* 0x800000ff10101221 */ /* 0x000fe20000010100 */
[----:B------:R-:W-:Y:S01]  /*7eb0*/  @!P0 FFMA.FTZ R0, R45, R38, R0 ;  /* 0x000000262d008223 */ /* 0x000fe20000010000 */
[----:B------:R-:W-:Y:S01]  /*7ec0*/  @!P0 LOP3.LUT R45, R57, 0xffff0000, RZ, 0xc0, !PT ;  /* 0xffff0000392d8812 */ /* 0x000fe200078ec0ff */
[----:B------:R-:W-:Y:S01]  /*7ed0*/  @P1 FADD.FTZ R11, -R11, -RZ ;  /* 0x800000ff0b0b1221 */ /* 0x000fe20000010100 */
[----:B------:R-:W-:Y:S01]  /*7ee0*/  @!P0 FMUL.FTZ R3, R35, R32 ;  /* 0x0000002023038220 */ /* 0x000fe20000410000 */
[----:B------:R-:W-:Y:S01]  /*7ef0*/  @!P0 IMAD.U32 R46, R53, 0x10000, RZ ;  /* 0x00010000352e8824 */ /* 0x000fe200078e00ff */
[----:B------:R-:W-:Y:S01]  /*7f00*/  @!P0 LOP3.LUT R53, R59, 0xffff0000, RZ, 0xc0, !PT ;  /* 0xffff00003b358812 */ /* 0x000fe200078ec0ff */
[----:B------:R-:W-:Y:S01]  /*7f10*/  @P1 FADD.FTZ R10, -R10, -RZ ;  /* 0x800000ff0a0a1221 */ /* 0x000fe20000010100 */
[----:B------:R-:W-:Y:S01]  /*7f20*/  @!P0 FMUL.FTZ R4, R37, R28 ;  /* 0x0000001c25048220 */ /* 0x000fe20000410000 */
[----:B------:R-:W-:Y:S01]  /*7f30*/  @!P0 FFMA.FTZ R2, R47, R40, R2 ;  /* 0x000000282f028223 */ /* 0x000fe20000010002 */
[----:B------:R-:W-:Y:S01]  /*7f40*/  @!P0 LOP3.LUT R47, R58, 0xffff0000, RZ, 0xc0, !PT ;  /* 0xffff00003a2f8812 */ /* 0x000fe200078ec0ff */
[----:B------:R-:W-:Y:S01]  /*7f50*/  @P1 FADD.FTZ R9, -R9, -RZ ;  /* 0x800000ff09091221 */ /* 0x000fe20000010100 */
[----:B------:R-:W-:Y:S02]  /*7f60*/  @!P0 IMAD.U32 R49, R54, 0x10000, RZ ;  /* 0x0001000036318824 */ /* 0x000fe400078e00ff */
[----:B------:R-:W-:Y:S01]  /*7f70*/  @!P0 FMUL.FTZ R5, R33, R16 ;  /* 0x0000001021058220 */ /* 0x000fe20000410000 */
[----:B------:R-:W-:Y:S02]  /*7f80*/  @!P0 IMAD.U32 R38, R58, 0x10000, RZ ;  /* 0x000100003a268824 */ /* 0x000fe400078e00ff */
[----:B------:R-:W-:Y:S01]  /*7f90*/  @!P0 FMUL.FTZ R6, R12, R11 ;  /* 0x0000000b0c068220 */ /* 0x000fe20000410000 */
[----:B------:R-:W-:Y:S01]  /*7fa0*/  @!P0 FMUL.FTZ R7, R13, R10 ;  /* 0x0000000a0d078220 */ /* 0x000fe20000410000 */
[----:B------:R-:W-:Y:S01]  /*7fb0*/  @!P0 FFMA.FTZ R3, R44, R46, R3 ;  /* 0x0000002e2c038223 */ /* 0x000fe20000010003 */
[----:B------:R-:W-:Y:S02]  /*7fc0*/  @!P0 IMAD.U32 R40, R59, 0x10000, RZ ;  /* 0x000100003b288824 */ /* 0x000fe400078e00ff */
[----:B------:R-:W-:Y:S01]  /*7fd0*/  @!P0 FMUL.FTZ R8, R14, R9 ;  /* 0x000000090e088220 */ /* 0x000fe20000410000 */
[----:B------:R-:W-:Y:S01]  /*7fe0*/  @!P0 FFMA.FTZ R4, R45, R48, R4 ;  /* 0x000000302d048223 */ /* 0x000fe20000010004 */
[----:B------:R-:W-:Y:S01]  /*7ff0*/  @!P0 FFMA.FTZ R5, R38, R49, R5 ;  /* 0x0000003126058223 */ /* 0x000fe20000010005 */
[----:B------:R-:W-:Y:S01]  /*8000*/  @!P0 F2FP.BF16.F32.PACK_AB R38, R2, R0 ;  /* 0x000000000226823e */ /* 0x000fe200000010ff */
[----:B------:R-:W-:Y:S01]  /*8010*/  @!P0 FFMA.FTZ R6, R47, R50, R6 ;  /* 0x000000322f068223 */ /* 0x000fe20000010006 */
[----:B------:R-:W-:Y:S01]  /*8020*/  @!P0 FFMA.FTZ R7, R40, R51, R7 ;  /* 0x0000003328078223 */ /* 0x000fe20000010007 */
[----:B------:R-:W-:Y:S01]  /*8030*/  @!P0 F2FP.BF16.F32.PACK_AB R47, R4, R3 ;  /* 0x00000003042f823e */ /* 0x000fe200000010ff */
[----:B------:R-:W-:Y:S01]  /*8040*/  @!P0 FFMA.FTZ R8, R53, R52, R8 ;  /* 0x0000003435088223 */ /* 0x000fe20000010008 */
[----:B------:R-:W-:Y:S02]  /*8050*/  @!P0 MOV R56, R38 ;  /* 0x0000002600388202 */ /* 0x000fe40000000f00 */
[----:B------:R-:W-:Y:S01]  /*8060*/  @!P0 F2FP.BF16.F32.PACK_AB R5, R6, R5 ;  /* 0x000000050605823e */ /* 0x000fe200000010ff */
[----:B------:R-:W-:Y:S01]  /*8070*/  @!P0 IMAD.MOV.U32 R57, RZ, RZ, R47 ;  /* 0x000000ffff398224 */ /* 0x000fe200078e002f */
[----:B------:R-:W-:Y:S03]  /*8080*/  @!P0 F2FP.BF16.F32.PACK_AB R8, R8, R7 ;  /* 0x000000070808823e */ /* 0x000fe600000010ff */
        /* <DEDUP_REMOVED lines=8> */
[----:B------:R-:W-:Y:S05]  /*8110*/  @!P0 IADD3 R47, P1, PT, R114, R47, RZ ;  /* 0x0000002f722f8210 */ /* 0x000fea0007f3e0ff */
[----:B------:R-:W-:Y:S02]  /*8120*/  @!P0 IMAD.X R4, R107, 0x1, R4, P1 ;  /* 0x000000016b048824 */ /* 0x000fe400008e0604 */
[C---:B------:R-:W-:Y:S03]  /*8130*/  @!P0 IMAD.SHL.U32 R7, R47.reuse, 0x2, RZ ;  /* 0x000000022f078824 */ /* 0x040fe600078e00ff */
[----:B------:R-:W-:Y:S02]  /*8140*/  @!P0 SHF.L.U64.HI R4, R47, 0x1, R4 ;  /* 0x000000012f048819 */ /* 0x000fe40000010204 */
[C---:B------:R-:W-:Y:S01]  /*8150*/  @!P0 IADD3 R48, P1, PT, R7.reuse, R92, RZ ;  /* 0x0000005c07308210 */ /* 0x040fe20007f3e0ff */
[----:B-1----:R-:W2:Y:S03]  /*8160*/  LD.E.128 R56, desc[UR4][R30.64+0x80] ;  /* 0x000080041e387980 */ /* 0x002ea6000c101d00 */
[C---:B------:R-:W-:Y:S02]  /*8170*/  @!P0 IADD3.X R49, PT, PT, R4.reuse, R93, RZ, P1, !PT ;  /* 0x0000005d04318210 */ /* 0x040fe40000ffe4ff */
[----:B------:R-:W-:Y:S01]  /*8180*/  @!P0 IADD3 R44, P1, PT, R7, R94, RZ ;  /* 0x0000005e072c8210 */ /* 0x000fe20007f3e0ff */
[----:B------:R-:W-:Y:S03]  /*8190*/  @!P0 IMAD.WIDE R6, R5, 0x2, R30 ;  /* 0x0000000205068825 */ /* 0x000fe600078e021e */
[----:B------:R-:W3:Y:S01]  /*81a0*/  @!P0 LD.E.128 R48, desc[UR4][R48.64+0x80] ;  /* 0x0000800430308980 */ /* 0x000ee2000c101d00 */
[----:B------:R-:W-:Y:S01]  /*81b0*/  @!P0 IMAD.X R45, R4, 0x1, R95, P1 ;  /* 0x00000001042d8824 */ /* 0x000fe200008e065f */
[----:B------:R-:W-:Y:S06]  /*81c0*/  ISETP.GT.AND P1, PT, R27, 0x40, !P0 ;  /* 0x000000401b00780c */ /* 0x000fec0004724270 */
[----:B------:R-:W4:Y:S08]  /*81d0*/  @!P0 LD.E.128 R4, desc[UR4][R6.64+0x80] ;  /* 0x0000800406048980 */ /* 0x000f30000c101d00 */
[----:B------:R1:W5:Y:S01]  /*81e0*/  @!P0 LD.E.128 R52, desc[UR4][R44.64+0x80] ;  /* 0x000080042c348980 */ /* 0x000362000c101d00 */
[C---:B--2---:R-:W-:Y:S01]  /*81f0*/  @!P0 LOP3.LUT R47, R56.reuse, 0xffff0000, RZ, 0xc0, !PT ;  /* 0xffff0000382f8812 */ /* 0x044fe200078ec0ff */
[----:B-1----:R-:W-:Y:S01]  /*8200*/  @!P0 IMAD.U32 R45, R56, 0x10000, RZ ;  /* 0x00010000382d8824 */ /* 0x002fe200078e00ff */
[----:B------:R-:W-:Y:S02]  /*8210*/  @!P0 SHF.L.U32 R44, R57, 0x10, RZ ;  /* 0x00000010392c8819 */ /* 0x000fe400000006ff */
        /* <DEDUP_REMOVED lines=8> */
[C---:B----4-:R-:W-:Y:S01]  /*82a0*/  @!P0 SHF.L.U32 R35, R4.reuse, 0x10, RZ ;  /* 0x0000001004238819 */ /* 0x050fe200000006ff */
[----:B------:R-:W-:Y:S01]  /*82b0*/  @!P0 IMAD.U32 R9, R51, 0x10000, RZ ;  /* 0x0001000033098824 */ /* 0x000fe200078e00ff */
[----:B------:R-:W-:Y:S01]  /*82c0*/  @!P0 LOP3.LUT R33, R4, 0xffff0000, RZ, 0xc0, !PT ;  /* 0xffff000004218812 */ /* 0x000fe200078ec0ff */
[----:B------:R-:W-:Y:S01]  /*82d0*/  @!P0 IMAD.U32 R4, R5, 0x10000, RZ ;  /* 0x0001000005048824 */ /* 0x000fe200078e00ff */
[----:B------:R-:W-:Y:S01]  /*82e0*/  @!P0 LOP3.LUT R8, R51, 0xffff0000, RZ, 0xc0, !PT ;  /* 0xffff000033088812 */ /* 0x000fe200078ec0ff */
[----:B------:R-:W-:Y:S01]  /*82f0*/  @!P0 FMUL.FTZ R0, R35, R0 ;  /* 0x0000000023008220 */ /* 0x000fe20000410000 */
[----:B------:R-:W-:Y:S01]  /*8300*/  @!P0 LOP3.LUT R5, R5, 0xffff0000, RZ, 0xc0, !PT ;  /* 0xffff000005058812 */ /* 0x000fe200078ec0ff */
[----:B------:R-:W-:Y:S01]  /*8310*/  @!P0 FMUL.FTZ R2, R33, R2 ;  /* 0x0000000221028220 */ /* 0x000fe20000410000 */
[C---:B-----5:R-:W-:Y:S01]  /*8320*/  @!P0 LOP3.LUT R40, R52.reuse, 0xffff0000, RZ, 0xc0, !PT ;  /* 0xffff000034288812 */ /* 0x060fe200078ec0ff */
[----:B------:R-:W-:Y:S01]  /*8330*/  @!P0 IMAD.U32 R38, R52, 0x10000, RZ ;  /* 0x0001000034268824 */ /* 0x000fe200078e00ff */
[----:B------:R-:W-:Y:S01]  /*8340*/  @!P0 LOP3.LUT R15, R6, 0xffff0000, RZ, 0xc0, !PT ;  /* 0xffff0000060f8812 */ /* 0x000fe200078ec0ff */
[----:B------:R-:W-:Y:S01]  /*8350*/  @P1 FADD.FTZ R3, -R3, -RZ ;  /* 0x800000ff03031221 */ /* 0x000fe20000010100 */
[----:B------:R-:W-:Y:S01]  /*8360*/  @!P0 SHF.L.U32 R14, R7, 0x10, RZ ;  /* 0x00000010070e8819 */ /* 0x000fe200000006ff */
[----:B------:R-:W-:Y:S01]  /*8370*/  @P1 FADD.FTZ R12, -R12, -RZ ;  /* 0x800000ff0c0c1221 */ /* 0x000fe20000010100 */
[----:B------:R-:W-:Y:S01]  /*8380*/  @!P0 SHF.L.U32 R46, R53, 0x10, RZ ;  /* 0x00000010352e8819 */ /* 0x000fe200000006ff */
[----:B------:R-:W-:Y:S01]  /*8390*/  @P1 FADD.FTZ R11, -R11, -RZ ;  /* 0x800000ff0b0b1221 */ /* 0x000fe20000010100 */
[----:B------:R-:W-:Y:S01]  /*83a0*/  @!P0 LOP3.LUT R13, R7, 0xffff0000, RZ, 0xc0, !PT ;  /* 0xffff0000070d8812 */ /* 0x000fe200078ec0ff */
[----:B------:R-:W-:Y:S01]  /*83b0*/  @!P0 IMAD.U32 R16, R6, 0x10000, RZ ;  /* 0x0001000006108824 */ /* 0x000fe200078e00ff */
[----:B------:R-:W-:Y:S01]  /*83c0*/  @!P0 LOP3.LUT R48, R53, 0xffff0000, RZ, 0xc0, !PT ;  /* 0xffff000035308812 */ /* 0x000fe200078ec0ff */
[----:B------:R-:W-:Y:S01]  /*83d0*/  @!P0 FFMA.FTZ R0, R45, R38, R0 ;  /* 0x000000262d008223 */ /* 0x000fe20000010000 */
[----:B------:R-:W-:Y:S01]  /*83e0*/  @!P0 LOP3.LUT R45, R57, 0xffff0000, RZ, 0xc0, !PT ;  /* 0xffff0000392d8812 */ /* 0x000fe200078ec0ff */
[----:B------:R-:W-:Y:S01]  /*83f0*/  @P1 FADD.FTZ R10, -R10, -RZ ;  /* 0x800000ff0a0a1221 */ /* 0x000fe20000010100 */
[----:B------:R-:W-:Y:S01]  /*8400*/  @!P0 LOP3.LUT R50, R54, 0xffff0000, RZ, 0xc0, !PT ;  /* 0xffff000036328812 */ /* 0x000fe200078ec0ff */
[----:B------:R-:W-:Y:S01]  /*8410*/  @!P0 FMUL.FTZ R3, R4, R3 ;  /* 0x0000000304038220 */ /* 0x000fe20000410000 */
[----:B------:R-:W-:Y:S01]  /*8420*/  @!P0 SHF.L.U32 R51, R55, 0x10, RZ ;  /* 0x0000001037338819 */ /* 0x000fe200000006ff */
[----:B------:R-:W-:Y:S01]  /*8430*/  @P1 FADD.FTZ R9, -R9, -RZ ;  /* 0x800000ff09091221 */ /* 0x000fe20000010100 */
[----:B------:R-:W-:Y:S01]  /*8440*/  @!P0 LOP3.LUT R52, R55, 0xffff0000, RZ, 0xc0, !PT ;  /* 0xffff000037348812 */ /* 0x000fe200078ec0ff */
[----:B------:R-:W-:Y:S01]  /*8450*/  @!P0 FFMA.FTZ R2, R47, R40, R2 ;  /* 0x000000282f028223 */ /* 0x000fe20000010002 */
[----:B------:R-:W-:Y:S01]  /*8460*/  @!P0 LOP3.LUT R47, R58, 0xffff0000, RZ, 0xc0, !PT ;  /* 0xffff00003a2f8812 */ /* 0x000fe200078ec0ff */
[----:B------:R-:W-:Y:S01]  /*8470*/  @!P0 FMUL.FTZ R4, R5, R12 ;  /* 0x0000000c05048220 */ /* 0x000fe20000410000 */
[C---:B------:R-:W-:Y:S01]  /*8480*/  @!P0 SHF.L.U32 R40, R59.reuse, 0x10, RZ ;  /* 0x000000103b288819 */ /* 0x040fe200000006ff */
[----:B------:R-:W-:Y:S01]  /*8490*/  @P1 FADD.FTZ R8, -R8, -RZ ;  /* 0x800000ff08081221 */ /* 0x000fe20000010100 */
[----:B------:R-:W-:Y:S01]  /*84a0*/  @!P0 LOP3.LUT R53, R59, 0xffff0000, RZ, 0xc0, !PT ;  /* 0xffff00003b358812 */ /* 0x000fe200078ec0ff */
[----:B------:R-:W-:Y:S02]  /*84b0*/  @!P0 IMAD.U32 R38, R58, 0x10000, RZ ;  /* 0x000100003a268824 */ /* 0x000fe400078e00ff */
[----:B------:R-:W-:Y:S01]  /*84c0*/  @!P0 FMUL.FTZ R5, R16, R11 ;  /* 0x0000000b10058220 */ /* 0x000fe20000410000 */
[----:B------:R-:W-:Y:S02]  /*84d0*/  @!P0 IMAD.U32 R49, R54, 0x10000, RZ ;  /* 0x0001000036318824 */ /* 0x000fe400078e00ff */
[----:B------:R-:W-:Y:S01]  /*84e0*/  @!P0 FMUL.FTZ R6, R15, R10 ;  /* 0x0000000a0f068220 */ /* 0x000fe20000410000 */
[----:B------:R-:W-:Y:S01]  /*84f0*/  @!P0 FFMA.FTZ R3, R44, R46, R3 ;  /* 0x0000002e2c038223 */ /* 0x000fe20000010003 */
[----:B------:R-:W-:Y:S01]  /*8500*/  @!P0 FMUL.FTZ R7, R14, R9 ;  /* 0x000000090e078220 */ /* 0x000fe20000410000 */
[----:B------:R-:W-:Y:S01]  /*8510*/  @!P0 FFMA.FTZ R4, R45, R48, R4 ;  /* 0x000000302d048223 */ /* 0x000fe20000010004 */
[----:B------:R-:W-:Y:S01]  /*8520*/  @!P0 FMUL.FTZ R8, R13, R8 ;  /* 0x000000080d088220 */ /* 0x000fe20000410000 */
[----:B------:R-:W-:Y:S01]  /*8530*/  @!P0 FFMA.FTZ R5, R38, R49, R5 ;  /* 0x0000003126058223 */ /* 0x000fe20000010005 */
[----:B------:R-:W-:Y:S01]  /*8540*/  @!P0 F2FP.BF16.F32.PACK_AB R38, R2, R0 ;  /* 0x000000000226823e */ /* 0x000fe200000010ff */
[----:B------:R-:W-:Y:S01]  /*8550*/  @!P0 FFMA.FTZ R6, R47, R50, R6 ;  /* 0x000000322f068223 */ /* 0x000fe20000010006 */
[----:B------:R-:W-:Y:S01]  /*8560*/  @!P0 F2FP.BF16.F32.PACK_AB R47, R4, R3 ;  /* 0x00000003042f823e */ /* 0x000fe200000010ff */
[----:B------:R-:W-:Y:S01]  /*8570*/  @!P0 FFMA.FTZ R7, R40, R51, R7 ;  /* 0x0000003328078223 */ /* 0x000fe20000010007 */
        /* <DEDUP_REMOVED lines=8> */
.L_x_3978:
[----:B------:R-:W-:Y:S05]  /*8600*/  BSYNC.RECONVERGENT B0 ;  /* 0x0000000000007941 */ /* 0x000fea0003800200 */
.L_x_3977:
[----:B------:R-:W-:Y:S01]  /*8610*/  ISETP.NE.AND P0, PT, R129, RZ, PT ;  /* 0x000000ff8100720c */ /* 0x000fe20003f05270 */
[----:B------:R-:W-:Y:S11]  /*8620*/  BSSY.RECONVERGENT B0, `(.L_x_3979) ;  /* 0x00000b2000007945 */ /* 0x000ff60003800200 */
[----:B------:R-:W-:Y:S01]  /*8630*/  @!UPT UIADD3 URZ, UPT, UPT, URZ, URZ, URZ ;  /* 0x000000fffffff290 */ /* 0x000fe2000fffe0ff */
[----:B------:R-:W-:Y:S05]  /*8640*/  @!P0 BRA `(.L_x_3980) ;  /* 0x0000000800bc8947 */ /* 0x000fea0003800000 */
[----:B------:R-:W-:Y:S01]  /*8650*/  ISETP.GE.AND P0, PT, R22, R21, PT ;  /* 0x000000151600720c */ /* 0x000fe20003f06270 */
[----:B------:R-:W-:Y:S04]  /*8660*/  IMAD.WIDE.U32 R54, R208, 0x60, R96 ;  /* 0x00000060d0367825 */ /* 0x000fe800078e0060 */
[----:B------:R-:W-:Y:S04]  /*8670*/  IMAD.MOV.U32 R16, RZ, RZ, R18 ;  /* 0x000000ffff107224 */ /* 0x000fe800078e0012 */
[----:B------:R-:W-:Y:S04]  /*8680*/  IMAD.WIDE.U32 R32, R140, 0x60, R16 ;  /* 0x000000608c207825 */ /* 0x000fe800078e0010 */
[----:B------:R-:W-:Y:S04]  /*8690*/  @!P0 ISETP.GT.AND P1, PT, R27, RZ, PT ;  /* 0x000000ff1b00820c */ /* 0x000fe80003f24270 */
[----:B------:R-:W-:Y:S02]  /*86a0*/  @!P0 SEL R7, R26, RZ, !P1 ;  /* 0x000000ff1a078207 */ /* 0x000fe40004800000 */
[----:B------:R-:W-:Y:S02]  /*86b0*/  @!P0 SEL R3, R125, RZ, !P1 ;  /* 0x000000ff7d038207 */ /* 0x000fe40004800000 */
[----:B------:R-:W-:Y:S02]  /*86c0*/  @!P0 SEL R5, R29, R26, P1 ;  /* 0x0000001a1d058207 */ /* 0x000fe40000800000 */
[----:B------:R-:W-:Y:S04]  /*86d0*/  @!P0 IADD3 R7, P1, PT, R118, R7, RZ ;  /* 0x0000000776078210 */ /* 0x000fe80007f3e0ff */
[----:B------:R-:W-:Y:S01]  /*86e0*/  @!P0 SHF.L.U32 R39, R7, 0x1, RZ ;  /* 0x0000000107278819 */ /* 0x000fe200000006ff */
[----:B------:R-:W-:Y:S01]  /*86f0*/  @!P0 IMAD.X R0, R106, 0x1, R3, P1 ;  /* 0x000000016a008824 */ /* 0x000fe200008e0603 */
[----:B------:R-:W-:Y:S04]  /*8700*/  ISETP.GE.AND P1, PT, R19, R21, PT ;  /* 0x000000151300720c */ /* 0x000fe80003f26270 */
[----:B------:R-:W-:Y:S09]  /*8710*/  @!P0 SHF.L.U64.HI R0, R7, 0x1, R0 ;  /* 0x0000000107008819 */ /* 0x000ff20000010200 */
[----:B------:R-:W-:Y:S04]  /*8720*/  @!P1 ISETP.GT.AND P2, PT, R27, 0x40, PT ;  /* 0x000000401b00980c */ /* 0x000fe80003f44270 */
[----:B------:R-:W-:Y:S02]  /*8730*/  @!P1 SEL R3, R26, RZ, !P2 ;  /* 0x000000ff1a039207 */ /* 0x000fe40005000000 */
[----:B------:R-:W-:Y:S02]  /*8740*/  @!P1 SEL R9, R125, RZ, !P2 ;  /* 0x000000ff7d099207 */ /* 0x000fe40005000000 */
[----:B------:R-:W-:Y:S04]  /*8750*/  @!P1 IADD3 R3, P3, PT, R118, R3, RZ ;  /* 0x0000000376039210 */ /* 0x000fe80007f7e0ff */
[----:B------:R-:W-:Y:S01]  /*8760*/  @!P1 SHF.L.U32 R53, R3, 0x1, RZ ;  /* 0x0000000103359819 */ /* 0x000fe200000006ff */
[----:B------:R-:W-:Y:S01]  /*8770*/  @!P1 IMAD.X R34, R106, 0x1, R9, P3 ;  /* 0x000000016a229824 */ /* 0x000fe200018e0609 */
[----:B------:R-:W-:Y:S04]  /*8780*/  @!P0 IADD3 R14, P3, PT, R39, R92, RZ ;  /* 0x0000005c270e8210 */ /* 0x000fe80007f7e0ff */
[----:B------:R-:W-:Y:S01]  /*8790*/  @!P1 SHF.L.U64.HI R34, R3, 0x1, R34 ;  /* 0x0000000103229819 */ /* 0x000fe20000010222 */
[C---:B------:R-:W-:Y:S01]  /*87a0*/  @!P0 IMAD.X R15, R0.reuse, 0x1, R93, P3 ;  /* 0x00000001000f8824 */ /* 0x040fe200018e065d */
[----:B------:R-:W-:Y:S05]  /*87b0*/  @!P0 IADD3 R38, P3, PT, R39, R94, RZ ;  /* 0x0000005e27268210 */ /* 0x000fea0007f7e0ff */
[----:B------:R-:W4:Y:S01]  /*87c0*/  @!P0 LD.E.128 R12, desc[UR4][R14.64] ;  /* 0x000000040e0c8980 */ /* 0x000f22000c101d00 */
[----:B------:R-:W-:Y:S01]  /*87d0*/  @!P0 IMAD.X R39, R0, 0x1, R95, P3 ;  /* 0x0000000100278824 */ /* 0x000fe200018e065f */
[----:B------:R-:W-:Y:S05]  /*87e0*/  @!P1 IADD3 R48, P3, PT, R53, R92, RZ ;  /* 0x0000005c35309210 */ /* 0x000fea0007f7e0ff */
[----:B------:R-:W-:Y:S01]  /*87f0*/  @!P1 IMAD.X R49, R34, 0x1, R93, P3 ;  /* 0x0000000122319824 */ /* 0x000fe200018e065d */
[----:B------:R-:W-:Y:S01]  /*8800*/  ISETP.GT.AND P3, PT, R27, RZ, !P0 ;  /* 0x000000ff1b00720c */ /* 0x000fe20004764270 */
[----:B------:R-:W5:Y:S01]  /*8810*/  @!P0 LD.E.128 R44, desc[UR4][R38.64] ;  /* 0x00000004262c8980 */ /* 0x000f62000c101d00 */
[C---:B----4-:R-:W-:Y:S01]  /*8820*/  @!P0 SHF.L.U32 R9, R15.reuse, 0x10, RZ ;  /* 0x000000100f098819 */ /* 0x050fe200000006ff */
[----:B------:R-:W-:Y:S01]  /*8830*/  @!P0 IMAD.U32 R0, R12, 0x10000, RZ ;  /* 0x000100000c008824 */ /* 0x000fe200078e00ff */
[----:B------:R-:W-:Y:S01]  /*8840*/  @!P0 LOP3.LUT R8, R15, 0xffff0000, RZ, 0xc0, !PT ;  /* 0xffff00000f088812 */ /* 0x000fe200078ec0ff */
[----:B------:R-:W-:Y:S01]  /*8850*/  IMAD R15, R141, 0x60, RZ ;  /* 0x000000608d0f7824 */ /* 0x000fe200078e02ff */
[C---:B------:R-:W-:Y:S01]  /*8860*/  @!P0 LOP3.LUT R10, R14.reuse, 0xffff0000, RZ, 0xc0, !PT ;  /* 0xffff00000e0a8812 */ /* 0x040fe200078ec0ff */
[----:B------:R-:W-:Y:S01]  /*8870*/  @!P0 IMAD.U32 R11, R14, 0x10000, RZ ;  /* 0x000100000e0b8824 */ /* 0x000fe200078e00ff */
[----:B------:R-:W-:Y:S05]  /*8880*/  @!P0 LOP3.LUT R2, R12, 0xffff0000, RZ, 0xc0, !PT ;  /* 0xffff00000c028812 */ /* 0x000fea00078ec0ff */
[----:B------:R-:W-:Y:S01]  /*8890*/  @P3 FADD.FTZ R0, -R0, -RZ ;  /* 0x800000ff00003221 */ /* 0x000fe20000010100 */
[----:B------:R-:W-:Y:S01]  /*88a0*/  IADD3 R33, PT, PT, R33, R15, RZ ;  /* 0x0000000f21217210 */ /* 0x000fe20007ffe0ff */
[----:B------:R-:W-:Y:S01]  /*88b0*/  @P3 FADD.FTZ R10, -R10, -RZ ;  /* 0x800000ff0a0a3221 */ /* 0x000fe20000010100 */
[----:B------:R-:W-:Y:S01]  /*88c0*/  @!P0 SHF.L.U32 R3, R13, 0x10, RZ ;  /* 0x000000100d038819 */ /* 0x000fe200000006ff */
[----:B------:R-:W-:Y:S01]  /*88d0*/  @P3 FADD.FTZ R9, -R9, -RZ ;  /* 0x800000ff09093221 */ /* 0x000fe20000010100 */
[----:B------:R-:W-:Y:S01]  /*88e0*/  @!P0 LOP3.LUT R13, R13, 0xffff0000, RZ, 0xc0, !PT ;  /* 0xffff00000d0d8812 */ /* 0x000fe200078ec0ff */
[----:B------:R-:W-:Y:S01]  /*88f0*/  @!P0 IMAD.WIDE R6, R5, 0x2, R32 ;  /* 0x0000000205068825 */ /* 0x000fe200078e0220 */
[----:B-----5:R-:W-:Y:S01]  /*8900*/  @!P0 LOP3.LUT R28, R46, 0xffff0000, RZ, 0xc0, !PT ;  /* 0xffff00002e1c8812 */ /* 0x020fe200078ec0ff */
[----:B------:R-:W4:Y:S01]  /*8910*/  LD.E.128 R40, desc[UR4][R32.64] ;  /* 0x0000000420287980 */ /* 0x000f22000c101d00 */
[----:B------:R-:W-:Y:S01]  /*8920*/  @!P0 SHF.L.U32 R30, R47, 0x10, RZ ;  /* 0x000000102f1e8819 */ /* 0x000fe200000006ff */
[----:B------:R-:W-:Y:S01]  /*8930*/  @P3 FADD.FTZ R11, -R11, -RZ ;  /* 0x800000ff0b0b3221 */ /* 0x000fe20000010100 */
[----:B------:R-:W-:Y:S01]  /*8940*/  @P3 FADD.FTZ R3, -R3, -RZ ;  /* 0x800000ff03033221 */ /* 0x000fe20000010100 */
[----:B------:R-:W-:Y:S01]  /*8950*/  @P3 FADD.FTZ R13, -R13, -RZ ;  /* 0x800000ff0d0d3221 */ /* 0x000fe20000010100 */
[----:B------:R-:W-:Y:S01]  /*8960*/  @P3 FADD.FTZ R2, -R2, -RZ ;  /* 0x800000ff02023221 */ /* 0x000fe20000010100 */
[----:B------:R-:W-:Y:S02]  /*8970*/  @P3 FADD.FTZ R8, -R8, -RZ ;  /* 0x800000ff08083221 */ /* 0x000fe40000010100 */
[----:B------:R-:W5:Y:S02]  /*8980*/  @!P0 LD.E.128 R4, desc[UR4][R6.64] ;  /* 0x0000000406048980 */ /* 0x000f64000c101d00 */
[----:B-----5:R-:W-:Y:S01]  /*8990*/  @!P0 LOP3.LUT R31, R6, 0xffff0000, RZ, 0xc0, !PT ;  /* 0xffff0000061f8812 */ /* 0x020fe200078ec0ff */
[----:B------:R-:W-:Y:S01]  /*89a0*/  @!P0 IMAD.U32 R37, R4, 0x10000, RZ ;  /* 0x0001000004258824 */ /* 0x000fe200078e00ff */
[----:B------:R-:W-:Y:S01]  /*89b0*/  @!P0 SHF.L.U32 R12, R7, 0x10, RZ ;  /* 0x00000010070c8819 */ /* 0x000fe200000006ff */
[----:B------:R-:W-:Y:S01]  /*89c0*/  @!P0 IMAD.U32 R14, R6, 0x10000, RZ ;  /* 0x00010000060e8824 */ /* 0x000fe200078e00ff */
[----:B------:R-:W-:Y:S01]  /*89d0*/  @!P0 LOP3.LUT R35, R4, 0xffff0000, RZ, 0xc0, !PT ;  /* 0xffff000004238812 */ /* 0x000fe200078ec0ff */
[----:B------:R-:W-:Y:S01]  /*89e0*/  @!P0 FMUL.FTZ R0, R37, R0 ;  /* 0x0000000025008220 */ /* 0x000fe20000410000 */
[----:B------:R-:W-:Y:S01]  /*89f0*/  @!P0 SHF.L.U32 R4, R5, 0x10, RZ ;  /* 0x0000001005048819 */ /* 0x000fe200000006ff */
[----:B------:R-:W-:Y:S01]  /*8a00*/  @!P0 FMUL.FTZ R6, R31, R10 ;  /* 0x0000000a1f068220 */ /* 0x000fe20000410000 */
[----:B------:R-:W-:Y:S01]  /*8a10*/  @!P0 LOP3.LUT R16, R5, 0xffff0000, RZ, 0xc0, !PT ;  /* 0xffff000005108812 */ /* 0x000fe200078ec0ff */
[----:B------:R-:W-:Y:S01]  /*8a20*/  @!P0 IMAD.U32 R10, R44, 0x10000, RZ ;  /* 0x000100002c0a8824 */ /* 0x000fe200078e00ff */
[----:B------:R-:W-:Y:S01]  /*8a30*/  @!P0 LOP3.LUT R15, R7, 0xffff0000, RZ, 0xc0, !PT ;  /* 0xffff0000070f8812 */ /* 0x000fe200078ec0ff */
[----:B------:R-:W-:Y:S01]  /*8a40*/  @!P0 FMUL.FTZ R7, R12, R9 ;  /* 0x000000090c078220 */ /* 0x000fe20000410000 */
[----:B------:R-:W-:Y:S01]  /*8a50*/  @!P0 LOP3.LUT R12, R44, 0xffff0000, RZ, 0xc0, !PT ;  /* 0xffff00002c0c8812 */ /* 0x000fe200078ec0ff */
[----:B----4-:R-:W-:Y:S01]  /*8a60*/  @!P0 IMAD.U32 R9, R40, 0x10000, RZ ;  /* 0x0001000028098824 */ /* 0x010fe200078e00ff */
[----:B------:R-:W-:Y:S01]  /*8a70*/  @!P0 LOP3.LUT R31, R47, 0xffff0000, RZ, 0xc0, !PT ;  /* 0xffff00002f1f8812 */ /* 0x000fe200078ec0ff */
[----:B------:R-:W-:Y:S01]  /*8a80*/  @!P0 FMUL.FTZ R5, R14, R11 ;  /* 0x0000000b0e058220 */ /* 0x000fe20000410000 */
[----:B------:R-:W-:Y:S01]  /*8a90*/  @!P0 LOP3.LUT R11, R40, 0xffff0000, RZ, 0xc0, !PT ;  /* 0xffff0000280b8812 */ /* 0x000fe200078ec0ff */
[----:B------:R-:W-:Y:S01]  /*8aa0*/  @!P0 FMUL.FTZ R3, R4, R3 ;  /* 0x0000000304038220 */ /* 0x000fe20000410000 */
[----:B------:R-:W-:Y:S01]  /*8ab0*/  @!P0 SHF.L.U32 R14, R41, 0x10, RZ ;  /* 0x00000010290e8819 */ /* 0x000fe200000006ff */
[----:B------:R-:W-:Y:S01]  /*8ac0*/  @!P0 FMUL.FTZ R2, R35, R2 ;  /* 0x0000000223028220 */ /* 0x000fe20000410000 */
[----:B------:R-:W-:Y:S01]  /*8ad0*/  @!P0 FMUL.FTZ R4, R16, R13 ;  /* 0x0000000d10048220 */ /* 0x000fe20000410000 */
[----:B------:R-:W-:Y:S01]  /*8ae0*/  @!P0 SHF.L.U32 R13, R45, 0x10, RZ ;  /* 0x000000102d0d8819 */ /* 0x000fe200000006ff */
[----:B------:R-:W-:Y:S01]  /*8af0*/  @!P0 FMUL.FTZ R8, R15, R8 ;  /* 0x000000080f088220 */ /* 0x000fe20000410000 */
[----:B------:R-:W-:Y:S01]  /*8b00*/  @!P0 LOP3.LUT R15, R45, 0xffff0000, RZ, 0xc0, !PT ;  /* 0xffff00002d0f8812 */ /* 0x000fe200078ec0ff */
[----:B------:R-:W-:Y:S01]  /*8b10*/  @!P0 FFMA.FTZ R0, R9, R10, R0 ;  /* 0x0000000a09008223 */ /* 0x000fe20000010000 */
[----:B------:R-:W-:Y:S01]  /*8b20*/  @!P0 LOP3.LUT R9, R41, 0xffff0000, RZ, 0xc0, !PT ;  /* 0xffff000029098812 */ /* 0x000fe200078ec0ff */
[----:B------:R-:W-:Y:S01]  /*8b30*/  @!P0 FFMA.FTZ R2, R11, R12, R2 ;  /* 0x0000000c0b028223 */ /* 0x000fe20000010002 */
[----:B------:R-:W-:Y:S01]  /*8b40*/  @!P0 LOP3.LUT R11, R42, 0xffff0000, RZ, 0xc0, !PT ;  /* 0xffff00002a0b8812 */ /* 0x000fe200078ec0ff */
        /* <DEDUP_REMOVED lines=10> */
[----:B------:R-:W-:Y:S01]  /*8bf0*/  @!P0 IMAD.MOV.U32 R40, RZ, RZ, R0 ;  /* 0x000000ffff288224 */ /* 0x000fe200078e0000 */
[----:B------:R-:W-:Y:S01]  /*8c00*/  @!P0 F2FP.BF16.F32.PACK_AB R3, R4, R3 ;  /* 0x000000030403823e */ /* 0x000fe200000010ff */
[----:B------:R-:W-:Y:S01]  /*8c10*/  @!P0 FFMA.FTZ R8, R13, R31, R8 ;  /* 0x0000001f0d088223 */ /* 0x000fe20000010008 */
[----:B------:R-:W-:Y:S02]  /*8c20*/  @!P0 F2FP.BF16.F32.PACK_AB R5, R6, R5 ;  /* 0x000000050605823e */ /* 0x000fe400000010ff */
[----:B------:R-:W-:Y:S01]  /*8c30*/  @!P0 MOV R41, R3 ;  /* 0x0000000300298202 */ /* 0x000fe20000000f00 */
[----:B------:R-:W-:Y:S01]  /*8c40*/  IMAD R3, R209, 0x60, RZ ;  /* 0x00000060d1037824 */ /* 0x000fe200078e02ff */
[----:B------:R-:W-:Y:S01]  /*8c50*/  @!P0 F2FP.BF16.F32.PACK_AB R8, R8, R7 ;  /* 0x000000070808823e */ /* 0x000fe200000010ff */
[----:B------:R-:W-:Y:S02]  /*8c60*/  @!P0 IMAD.MOV.U32 R42, RZ, RZ, R5 ;  /* 0x000000ffff2a8224 */ /* 0x000fe400078e0005 */
[----:B------:R-:W-:Y:S01]  /*8c70*/  IMAD.IADD R55, R55, 0x1, R3 ;  /* 0x0000000137377824 */ /* 0x000fe200078e0203 */
[----:B------:R-:W-:Y:S02]  /*8c80*/  @!P0 MOV R43, R8 ;  /* 0x00000008002b8202 */ /* 0x000fe40000000f00 */
[----:B------:R-:W-:Y:S02]  /*8c90*/  @!P1 SEL R3, R29, R26, P2 ;  /* 0x0000001a1d039207 */ /* 0x000fe40001000000 */
[----:B------:R-:W-:Y:S01]  /*8ca0*/  @!P1 IADD3 R14, P0, PT, R53, R94, RZ ;  /* 0x0000005e350e9210 */ /* 0x000fe20007f1e0ff */
[----:B------:R4:W-:Y:S02]  /*8cb0*/  ST.E.128 desc[UR4][R54.64], R40 ;  /* 0x0000002836007985 */ /* 0x0009e4000c101d04 */
[----:B------:R-:W-:Y:S01]  /*8cc0*/  @!P1 IMAD.WIDE R4, R3, 0x2, R32 ;  /* 0x0000000203049825 */ /* 0x000fe200078e0220 */
[----:B------:R-:W-:Y:S02]  /*8cd0*/  @!P1 IADD3.X R15, PT, PT, R34, R95, RZ, P0, !PT ;  /* 0x0000005f220f9210 */ /* 0x000fe400007fe4ff */
[----:B------:R-:W-:Y:S03]  /*8ce0*/  ISETP.GT.AND P0, PT, R27, 0x40, !P1 ;  /* 0x000000401b00780c */ /* 0x000fe60004f04270 */
[----:B------:R-:W5:Y:S08]  /*8cf0*/  @!P1 LD.E.128 R48, desc[UR4][R48.64+0x80] ;  /* 0x0000800430309980 */ /* 0x000f70000c101d00 */
[----:B------:R-:W2:Y:S08]  /*8d00*/  @!P1 LD.E.128 R4, desc[UR4][R4.64+0x80] ;  /* 0x0000800404049980 */ /* 0x000eb0000c101d00 */
[----:B------:R2:W3:Y:S08]  /*8d10*/  @!P1 LD.E.128 R44, desc[UR4][R14.64+0x80] ;  /* 0x000080040e2c9980 */ /* 0x0004f0000c101d00 */
[----:B------:R1:W4:Y:S01]  /*8d20*/  LD.E.128 R36, desc[UR4][R32.64+0x80] ;  /* 0x0000800420247980 */ /* 0x000322000c101d00 */
[C---:B-----5:R-:W-:Y:S01]  /*8d30*/  @!P1 LOP3.LUT R10, R50.reuse, 0xffff0000, RZ, 0xc0, !PT ;  /* 0xffff0000320a9812 */ /* 0x060fe200078ec0ff */
[----:B------:R-:W-:Y:S01]  /*8d40*/  @!P1 IMAD.U32 R11, R50, 0x10000, RZ ;  /* 0x00010000320b9824 */ /* 0x000fe200078e00ff */
[----:B------:R-:W-:Y:S01]  /*8d50*/  @!P1 SHF.L.U32 R9, R51, 0x10, RZ ;  /* 0x0000001033099819 */ /* 0x000fe200000006ff */
[C---:B------:R-:W-:Y:S01]  /*8d60*/  @!P1 IMAD.U32 R0, R48.reuse, 0x10000, RZ ;  /* 0x0001000030009824 */ /* 0x040fe200078e00ff */
[----:B------:R-:W-:Y:S01]  /*8d70*/  @!P1 SHF.L.U32 R3, R49, 0x10, RZ ;  /* 0x0000001031039819 */ /* 0x000fe200000006ff */
[----:B------:R-:W-:Y:S01]  /*8d80*/  @P0 FADD.FTZ R11, -R11, -RZ ;  /* 0x800000ff0b0b0221 */ /* 0x000fe20000010100 */
[----:B------:R-:W-:Y:S01]  /*8d90*/  @!P1 LOP3.LUT R2, R48, 0xffff0000, RZ, 0xc0, !PT ;  /* 0xffff000030029812 */ /* 0x000fe200078ec0ff */
[----:B------:R-:W-:Y:S01]  /*8da0*/  @P0 FADD.FTZ R9, -R9, -RZ ;  /* 0x800000ff09090221 */ /* 0x000fe20000010100 */
[----:B------:R-:W-:Y:S01]  /*8db0*/  @!P1 LOP3.LUT R13, R49, 0xffff0000, RZ, 0xc0, !PT ;  /* 0xffff0000310d9812 */ /* 0x000fe200078ec0ff */
[C---:B--2---:R-:W-:Y:S01]  /*8dc0*/  @!P1 IMAD.U32 R14, R6.reuse, 0x10000, RZ ;  /* 0x00010000060e9824 */ /* 0x044fe200078e00ff */
[----:B------:R-:W-:Y:S01]  /*8dd0*/  @!P1 LOP3.LUT R31, R6, 0xffff0000, RZ, 0xc0, !PT ;  /* 0xffff0000061f9812 */ /* 0x000fe200078ec0ff */
[----:B------:R-:W-:Y:S01]  /*8de0*/  @P0 FADD.FTZ R10, -R10, -RZ ;  /* 0x800000ff0a0a0221 */ /* 0x000fe20000010100 */
[----:B------:R-:W-:Y:S01]  /*8df0*/  @!P1 SHF.L.U32 R12, R7, 0x10, RZ ;  /* 0x00000010070c9819 */ /* 0x000fe200000006ff */
[----:B------:R-:W-:Y:S01]  /*8e00*/  @P0 FADD.FTZ R13, -R13, -RZ ;  /* 0x800000ff0d0d0221 */ /* 0x000fe20000010100 */
[----:B------:R-:W-:Y:S01]  /*8e10*/  @!P1 LOP3.LUT R8, R51, 0xffff0000, RZ, 0xc0, !PT ;  /* 0xffff000033089812 */ /* 0x000fe200078ec0ff */
[----:B------:R-:W-:Y:S01]  /*8e20*/  @!P1 FMUL.FTZ R6, R31, R10 ;  /* 0x0000000a1f069220 */ /* 0x000fe20000410000 */
[C---:B-1----:R-:W-:Y:S01]  /*8e30*/  @!P1 LOP3.LUT R33, R4.reuse, 0xffff0000, RZ, 0xc0, !PT ;  /* 0xffff000004219812 */ /* 0x042fe200078ec0ff */
[----:B------:R-:W-:Y:S01]  /*8e40*/  @!P1 IMAD.U32 R35, R4, 0x10000, RZ ;  /* 0x0001000004239824 */ /* 0x000fe200078e00ff */
[C---:B------:R-:W-:Y:S01]  /*8e50*/  @!P1 SHF.L.U32 R4, R5.reuse, 0x10, RZ ;  /* 0x0000001005049819 */ /* 0x040fe200000006ff */
[----:B------:R-:W-:Y:S01]  /*8e60*/  @P0 FADD.FTZ R0, -R0, -RZ ;  /* 0x800000ff00000221 */ /* 0x000fe20000010100 */
[----:B------:R-:W-:Y:S01]  /*8e70*/  @!P1 LOP3.LUT R16, R5, 0xffff0000, RZ, 0xc0, !PT ;  /* 0xffff000005109812 */ /* 0x000fe200078ec0ff */
[----:B------:R-:W-:Y:S01]  /*8e80*/  @P0 FADD.FTZ R3, -R3, -RZ ;  /* 0x800000ff03030221 */ /* 0x000fe20000010100 */
[----:B------:R-:W-:Y:S01]  /*8e90*/  @!P1 LOP3.LUT R15, R7, 0xffff0000, RZ, 0xc0, !PT ;  /* 0xffff0000070f9812 */ /* 0x000fe200078ec0ff */
[----:B------:R-:W-:Y:S01]  /*8ea0*/  @P0 FADD.FTZ R2, -R2, -RZ ;  /* 0x800000ff02020221 */ /* 0x000fe20000010100 */
[----:B---3--:R-:W-:Y:S01]  /*8eb0*/  @!P1 LOP3.LUT R28, R46, 0xffff0000, RZ, 0xc0, !PT ;  /* 0xffff00002e1c9812 */ /* 0x008fe200078ec0ff */
[----:B------:R-:W-:Y:S01]  /*8ec0*/  @!P1 FMUL.FTZ R7, R12, R9 ;  /* 0x000000090c079220 */ /* 0x000fe20000410000 */
[----:B------:R-:W-:Y:S01]  /*8ed0*/  @!P1 LOP3.LUT R12, R44, 0xffff0000, RZ, 0xc0, !PT ;  /* 0xffff00002c0c9812 */ /* 0x000fe200078ec0ff */
[----:B----4-:R-:W-:Y:S01]  /*8ee0*/  @!P1 IMAD.U32 R9, R36, 0x10000, RZ ;  /* 0x0001000024099824 */ /* 0x010fe200078e00ff */
[----:B------:R-:W-:Y:S01]  /*8ef0*/  @!P1 SHF.L.U32 R30, R47, 0x10, RZ ;  /* 0x000000102f1e9819 */ /* 0x000fe200000006ff */
[----:B------:R-:W-:Y:S01]  /*8f00*/  @!P1 FMUL.FTZ R5, R14, R11 ;  /* 0x0000000b0e059220 */ /* 0x000fe20000410000 */
[----:B------:R-:W-:Y:S01]  /*8f10*/  @!P1 LOP3.LUT R11, R36, 0xffff0000, RZ, 0xc0, !PT ;  /* 0xffff0000240b9812 */ /* 0x000fe200078ec0ff */
[----:B------:R-:W-:Y:S01]  /*8f20*/  @!P1 IMAD.U32 R10, R44, 0x10000, RZ ;  /* 0x000100002c0a9824 */ /* 0x000fe200078e00ff */
[----:B------:R-:W-:Y:S01]  /*8f30*/  @!P1 SHF.L.U32 R14, R37, 0x10, RZ ;  /* 0x00000010250e9819 */ /* 0x000fe200000006ff */
[----:B------:R-:W-:Y:S01]  /*8f40*/  @!P1 FMUL.FTZ R0, R35, R0 ;  /* 0x0000000023009220 */ /* 0x000fe20000410000 */
[----:B------:R-:W-:Y:S01]  /*8f50*/  @!P1 LOP3.LUT R31, R47, 0xffff0000, RZ, 0xc0, !PT ;  /* 0xffff00002f1f9812 */ /* 0x000fe200078ec0ff */
[----:B------:R-:W-:Y:S01]  /*8f60*/  @P0 FADD.FTZ R8, -R8, -RZ ;  /* 0x800000ff08080221 */ /* 0x000fe20000010100 */
[----:B------:R-:W-:Y:S01]  /*8f70*/  @!P1 FMUL.FTZ R3, R4, R3 ;  /* 0x0000000304039220 */ /* 0x000fe20000410000 */
[----:B------:R-:W-:Y:S01]  /*8f80*/  @!P1 FMUL.FTZ R2, R33, R2 ;  /* 0x0000000221029220 */ /* 0x000fe20000410000 */
[----:B------:R-:W-:Y:S01]  /*8f90*/  @!P1 FMUL.FTZ R4, R16, R13 ;  /* 0x0000000d10049220 */ /* 0x000fe20000410000 */
[----:B------:R-:W-:Y:S01]  /*8fa0*/  @!P1 SHF.L.U32 R13, R45, 0x10, RZ ;  /* 0x000000102d0d9819 */ /* 0x000fe200000006ff */
[----:B------:R-:W-:Y:S01]  /*8fb0*/  @!P1 FFMA.FTZ R0, R9, R10, R0 ;  /* 0x0000000a09009223 */ /* 0x000fe20000010000 */
[----:B------:R-:W-:Y:S01]  /*8fc0*/  @!P1 LOP3.LUT R9, R37, 0xffff0000, RZ, 0xc0, !PT ;  /* 0xffff000025099812 */ /* 0x000fe200078ec0ff */
[----:B------:R-:W-:Y:S01]  /*8fd0*/  @!P1 FMUL.FTZ R8, R15, R8 ;  /* 0x000000080f089220 */ /* 0x000fe20000410000 */
        /* <DEDUP_REMOVED lines=22> */
.L_x_3980:
[----:B------:R-:W-:Y:S05]  /*9140*/  BSYNC.RECONVERGENT B0 ;  /* 0x0000000000007941 */ /* 0x000fea0003800200 */
.L_x_3979:
[----:B------:R-:W-:Y:S01]  /*9150*/  ISETP.NE.AND P0, PT, R127, RZ, PT ;  /* 0x000000ff7f00720c */ /* 0x000fe20003f05270 */
[----:B------:R-:W-:Y:S11]  /*9160*/  BSSY.RECONVERGENT B0, `(.L_x_3981) ;  /* 0x00000af000007945 */ /* 0x000ff60003800200 */
[----:B------:R-:W-:Y:S01]  /*9170*/  @!UPT UIADD3 URZ, UPT, UPT, URZ, URZ, URZ ;  /* 0x000000fffffff290 */ /* 0x000fe2000fffe0ff */
[----:B------:R-:W-:Y:S05]  /*9180*/  @P0 BRA `(.L_x_3982) ;  /* 0x0000000800b00947 */ /* 0x000fea0003800000 */
[----:B------:R-:W-:Y:S02]  /*9190*/  ISETP.GE.AND P0, PT, R22, R21, PT ;  /* 0x000000151600720c */ /* 0x000fe40003f06270 */
[----:B------:R-:W-:Y:S02]  /*91a0*/  LEA R52, P2, R208, R96, 0x7 ;  /* 0x00000060d0347211 */ /* 0x000fe400078438ff */
[----:B------:R-:W-:Y:S02]  /*91b0*/  LEA R32, P1, R140, R18, 0x7 ;  /* 0x000000128c207211 */ /* 0x000fe400078238ff */
[----:B------:R-:W-:Y:S02]  /*91c0*/  LEA.HI.X R53, R208, R97, R209, 0x7, P2 ;  /* 0x00000061d0357211 */ /* 0x000fe400010f3cd1 */
[----:B------:R-:W-:Y:S02]  /*91d0*/  LEA.HI.X R33, R140, R17, R141, 0x7, P1 ;  /* 0x000000118c217211 */ /* 0x000fe400008f3c8d */
[----:B------:R-:W-:Y:S03]  /*91e0*/  ISETP.GE.AND P1, PT, R19, R21, PT ;  /* 0x000000151300720c */ /* 0x000fe60003f26270 */
[----:B------:R-:W-:Y:S01]  /*91f0*/  @!P0 ISETP.GT.AND P2, PT, R27, RZ, PT ;  /* 0x000000ff1b00820c */ /* 0x000fe20003f44270 */
[----:B------:R-:W5:Y:S03]  /*9200*/  LD.E.128 R40, desc[UR4][R32.64] ;  /* 0x0000000420287980 */ /* 0x000f66000c101d00 */
[C---:B------:R-:W-:Y:S02]  /*9210*/  @!P0 SEL R2, R26.reuse, RZ, !P2 ;  /* 0x000000ff1a028207 */ /* 0x040fe40005000000 */
[----:B------:R-:W-:Y:S02]  /*9220*/  @!P0 SEL R0, R125, RZ, !P2 ;  /* 0x000000ff7d008207 */ /* 0x000fe40005000000 */
[----:B------:R-:W-:Y:S02]  /*9230*/  @!P0 SEL R5, R29, R26, P2 ;  /* 0x0000001a1d058207 */ /* 0x000fe40001000000 */
[----:B------:R-:W-:Y:S04]  /*9240*/  @!P0 IADD3 R7, P2, PT, R113, R2, RZ ;  /* 0x0000000271078210 */ /* 0x000fe80007f5e0ff */
[----:B----4-:R-:W-:Y:S01]  /*9250*/  @!P0 SHF.L.U32 R39, R7, 0x1, RZ ;  /* 0x0000000107278819 */ /* 0x010fe200000006ff */
[----:B------:R-:W-:Y:S01]  /*9260*/  @!P0 IMAD.X R0, R105, 0x1, R0, P2 ;  /* 0x0000000169008824 */ /* 0x000fe200010e0600 */
[----:B------:R-:W-:Y:S04]  /*9270*/  @!P1 ISETP.GT.AND P2, PT, R27, 0x40, PT ;  /* 0x000000401b00980c */ /* 0x000fe80003f44270 */
[----:B------:R-:W-:Y:S02]  /*9280*/  @!P1 SEL R2, R26, RZ, !P2 ;  /* 0x000000ff1a029207 */ /* 0x000fe40005000000 */
[----:B------:R-:W-:Y:S02]  /*9290*/  @!P1 SEL R34, R125, RZ, !P2 ;  /* 0x000000ff7d229207 */ /* 0x000fe40005000000 */
[----:B------:R-:W-:Y:S02]  /*92a0*/  @!P1 IADD3 R3, P3, PT, R113, R2, RZ ;  /* 0x0000000271039210 */ /* 0x000fe40007f7e0ff */
[----:B------:R-:W-:Y:S01]  /*92b0*/  @!P0 SHF.L.U64.HI R0, R7, 0x1, R0 ;  /* 0x0000000107008819 */ /* 0x000fe20000010200 */
[----:B------:R-:W-:Y:S01]  /*92c0*/  @!P0 IMAD.WIDE R6, R5, 0x2, R32 ;  /* 0x0000000205068825 */ /* 0x000fe200078e0220 */
[----:B------:R-:W-:Y:S03]  /*92d0*/  @!P1 SHF.L.U32 R55, R3, 0x1, RZ ;  /* 0x0000000103379819 */ /* 0x000fe600000006ff */
[----:B------:R-:W-:Y:S01]  /*92e0*/  @!P1 IMAD.X R34, R105, 0x1, R34, P3 ;  /* 0x0000000169229824 */ /* 0x000fe200018e0622 */
[----:B------:R-:W-:Y:S01]  /*92f0*/  @!P0 IADD3 R14, P3, PT, R39, R92, RZ ;  /* 0x0000005c270e8210 */ /* 0x000fe20007f7e0ff */
[----:B------:R-:W4:Y:S03]  /*9300*/  @!P0 LD.E.128 R4, desc[UR4][R6.64] ;  /* 0x0000000406048980 */ /* 0x000f26000c101d00 */
[----:B------:R-:W-:Y:S01]  /*9310*/  @!P1 SHF.L.U64.HI R34, R3, 0x1, R34 ;  /* 0x0000000103229819 */ /* 0x000fe20000010222 */
[C---:B------:R-:W-:Y:S01]  /*9320*/  @!P0 IMAD.X R15, R0.reuse, 0x1, R93, P3 ;  /* 0x00000001000f8824 */ /* 0x040fe200018e065d */
[----:B------:R-:W-:Y:S05]  /*9330*/  @!P0 IADD3 R38, P3, PT, R39, R94, RZ ;  /* 0x0000005e27268210 */ /* 0x000fea0007f7e0ff */
[----:B------:R-:W2:Y:S01]  /*9340*/  @!P0 LD.E.128 R12, desc[UR4][R14.64] ;  /* 0x000000040e0c8980 */ /* 0x000ea2000c101d00 */
[----:B------:R-:W-:Y:S01]  /*9350*/  @!P0 IMAD.X R39, R0, 0x1, R95, P3 ;  /* 0x0000000100278824 */ /* 0x000fe200018e065f */
[----:B------:R-:W-:Y:S05]  /*9360*/  @!P1 IADD3 R48, P3, PT, R55, R92, RZ ;  /* 0x0000005c37309210 */ /* 0x000fea0007f7e0ff */
[----:B------:R-:W-:Y:S01]  /*9370*/  @!P1 IMAD.X R49, R34, 0x1, R93, P3 ;  /* 0x0000000122319824 */ /* 0x000fe200018e065d */
[----:B------:R-:W-:Y:S01]  /*9380*/  ISETP.GT.AND P3, PT, R27, RZ, !P0 ;  /* 0x000000ff1b00720c */ /* 0x000fe20004764270 */
[----:B------:R-:W3:Y:S01]  /*9390*/  @!P0 LD.E.128 R44, desc[UR4][R38.64] ;  /* 0x00000004262c8980 */ /* 0x000ee2000c101d00 */
[----:B----4-:R-:W-:Y:S02]  /*93a0*/  @!P0 LOP3.LUT R31, R6, 0xffff0000, RZ, 0xc0, !PT ;  /* 0xffff0000061f8812 */ /* 0x010fe400078ec0ff */
[C---:B------:R-:W-:Y:S02]  /*93b0*/  @!P0 SHF.L.U32 R37, R4.reuse, 0x10, RZ ;  /* 0x0000001004258819 */ /* 0x040fe400000006ff */
[----:B------:R-:W-:Y:S01]  /*93c0*/  @!P0 LOP3.LUT R35, R4, 0xffff0000, RZ, 0xc0, !PT ;  /* 0xffff000004238812 */ /* 0x000fe200078ec0ff */
[C---:B------:R-:W-:Y:S01]  /*93d0*/  @!P0 IMAD.U32 R4, R5.reuse, 0x10000, RZ ;  /* 0x0001000005048824 */ /* 0x040fe200078e00ff */
[----:B------:R-:W-:Y:S02]  /*93e0*/  @!P0 LOP3.LUT R16, R5, 0xffff0000, RZ, 0xc0, !PT ;  /* 0xffff000005108812 */ /* 0x000fe400078ec0ff */
[----:B--2---:R-:W-:Y:S01]  /*93f0*/  @!P0 LOP3.LUT R10, R14, 0xffff0000, RZ, 0xc0, !PT ;  /* 0xffff00000e0a8812 */ /* 0x004fe200078ec0ff */
[----:B------:R-:W-:Y:S01]  /*9400*/  @!P0 IMAD.U32 R9, R15, 0x10000, RZ ;  /* 0x000100000f098824 */ /* 0x000fe200078e00ff */
[C---:B------:R-:W-:Y:S01]  /*9410*/  @!P0 LOP3.LUT R2, R12.reuse, 0xffff0000, RZ, 0xc0, !PT ;  /* 0xffff00000c028812 */ /* 0x040fe200078ec0ff */
[----:B------:R-:W-:Y:S01]  /*9420*/  @!P0 IMAD.U32 R0, R12, 0x10000, RZ ;  /* 0x000100000c008824 */ /* 0x000fe200078e00ff */
[----:B------:R-:W-:Y:S01]  /*9430*/  @!P0 SHF.L.U32 R3, R13, 0x10, RZ ;  /* 0x000000100d038819 */ /* 0x000fe200000006ff */
[----:B------:R-:W-:Y:S01]  /*9440*/  @!P0 IMAD.U32 R11, R14, 0x10000, RZ ;  /* 0x000100000e0b8824 */ /* 0x000fe200078e00ff */
[----:B------:R-:W-:Y:S01]  /*9450*/  @!P0 SHF.L.U32 R12, R7, 0x10, RZ ;  /* 0x00000010070c8819 */ /* 0x000fe200000006ff */
[----:B------:R-:W-:Y:S01]  /*9460*/  @P3 FADD.FTZ R10, -R10, -RZ ;  /* 0x800000ff0a0a3221 */ /* 0x000fe20000010100 */
[----:B------:R-:W-:Y:S01]  /*9470*/  @!P0 LOP3.LUT R13, R13, 0xffff0000, RZ, 0xc0, !PT ;  /* 0xffff00000d0d8812 */ /* 0x000fe200078ec0ff */
[----:B------:R-:W-:Y:S01]  /*9480*/  @P3 FADD.FTZ R9, -R9, -RZ ;  /* 0x800000ff09093221 */ /* 0x000fe20000010100 */
[----:B------:R-:W-:Y:S01]  /*9490*/  @!P0 LOP3.LUT R8, R15, 0xffff0000, RZ, 0xc0, !PT ;  /* 0xffff00000f088812 */ /* 0x000fe200078ec0ff */
[----:B------:R-:W-:Y:S01]  /*94a0*/  @P3 FADD.FTZ R0, -R0, -RZ ;  /* 0x800000ff00003221 */ /* 0x000fe20000010100 */
[----:B------:R-:W-:Y:S01]  /*94b0*/  @!P0 LOP3.LUT R15, R7, 0xffff0000, RZ, 0xc0, !PT ;  /* 0xffff0000070f8812 */ /* 0x000fe200078ec0ff */
[----:B------:R-:W-:Y:S01]  /*94c0*/  @!P0 IMAD.U32 R14, R6, 0x10000, RZ ;  /* 0x00010000060e8824 */ /* 0x000fe200078e00ff */
[----:B---3--:R-:W-:Y:S01]  /*94d0*/  @!P0 LOP3.LUT R28, R46, 0xffff0000, RZ, 0xc0, !PT ;  /* 0xffff00002e1c8812 */ /* 0x008fe200078ec0ff */
[----:B------:R-:W-:Y:S01]  /*94e0*/  @P3 FADD.FTZ R11, -R11, -RZ ;  /* 0x800000ff0b0b3221 */ /* 0x000fe20000010100 */
[----:B------:R-:W-:Y:S01]  /*94f0*/  @!P0 SHF.L.U32 R30, R47, 0x10, RZ ;  /* 0x000000102f1e8819 */ /* 0x000fe200000006ff */
[----:B------:R-:W-:Y:S01]  /*9500*/  @!P0 FMUL.FTZ R7, R12, R9 ;  /* 0x000000090c078220 */ /* 0x000fe20000410000 */
[----:B-----5:R-:W-:Y:S01]  /*9510*/  @!P0 SHF.L.U32 R9, R40, 0x10, RZ ;  /* 0x0000001028098819 */ /* 0x020fe200000006ff */
[----:B------:R-:W-:Y:S01]  /*9520*/  @P3 FADD.FTZ R2, -R2, -RZ ;  /* 0x800000ff02023221 */ /* 0x000fe20000010100 */
[C---:B------:R-:W-:Y:S01]  /*9530*/  @!P0 LOP3.LUT R12, R44.reuse, 0xffff0000, RZ, 0xc0, !PT ;  /* 0xffff00002c0c8812 */ /* 0x040fe200078ec0ff */
[----:B------:R-:W-:Y:S01]  /*9540*/  @P3 FADD.FTZ R3, -R3, -RZ ;  /* 0x800000ff03033221 */ /* 0x000fe20000010100 */
[----:B------:R-:W-:Y:S01]  /*9550*/  @P3 FADD.FTZ R13, -R13, -RZ ;  /* 0x800000ff0d0d3221 */ /* 0x000fe20000010100 */
[----:B------:R-:W-:Y:S01]  /*9560*/  @!P0 FMUL.FTZ R6, R31, R10 ;  /* 0x0000000a1f068220 */ /* 0x000fe20000410000 */
[----:B------:R-:W-:Y:S01]  /*9570*/  @!P0 LOP3.LUT R31, R47, 0xffff0000, RZ, 0xc0, !PT ;  /* 0xffff00002f1f8812 */ /* 0x000fe200078ec0ff */
[----:B------:R-:W-:Y:S01]  /*9580*/  @!P0 FMUL.FTZ R0, R37, R0 ;  /* 0x0000000025008220 */ /* 0x000fe20000410000 */
[----:B------:R-:W-:Y:S02]  /*9590*/  @!P0 IMAD.U32 R10, R44, 0x10000, RZ ;  /* 0x000100002c0a8824 */ /* 0x000fe400078e00ff */
[----:B------:R-:W-:Y:S01]  /*95a0*/  @!P0 FMUL.FTZ R5, R14, R11 ;  /* 0x0000000b0e058220 */ /* 0x000fe20000410000 */
[----:B------:R-:W-:Y:S01]  /*95b0*/  @!P0 LOP3.LUT R11, R40, 0xffff0000, RZ, 0xc0, !PT ;  /* 0xffff0000280b8812 */ /* 0x000fe200078ec0ff */
[----:B------:R-:W-:Y:S01]  /*95c0*/  @P3 FADD.FTZ R8, -R8, -RZ ;  /* 0x800000ff08083221 */ /* 0x000fe20000010100 */
[----:B------:R-:W-:Y:S01]  /*95d0*/  @!P0 FMUL.FTZ R2, R35, R2 ;  /* 0x0000000223028220 */ /* 0x000fe20000410000 */
[----:B------:R-:W-:Y:S01]  /*95e0*/  @!P0 FMUL.FTZ R3, R4, R3 ;  /* 0x0000000304038220 */ /* 0x000fe20000410000 */
[----:B------:R-:W-:Y:S01]  /*95f0*/  @!P0 FMUL.FTZ R4, R16, R13 ;  /* 0x0000000d10048220 */ /* 0x000fe20000410000 */
[----:B------:R-:W-:Y:S02]  /*9600*/  @!P0 IMAD.U32 R13, R45, 0x10000, RZ ;  /* 0x000100002d0d8824 */ /* 0x000fe400078e00ff */
[----:B------:R-:W-:Y:S01]  /*9610*/  @!P0 FMUL.FTZ R8, R15, R8 ;  /* 0x000000080f088220 */ /* 0x000fe20000410000 */
[----:B------:R-:W-:Y:S01]  /*9620*/  @!P0 LOP3.LUT R15, R45, 0xffff0000, RZ, 0xc0, !PT ;  /* 0xffff00002d0f8812 */ /* 0x000fe200078ec0ff */
[----:B------:R-:W-:Y:S02]  /*9630*/  @!P0 IMAD.U32 R14, R41, 0x10000, RZ ;  /* 0x00010000290e8824 */ /* 0x000fe400078e00ff */
[----:B------:R-:W-:Y:S01]  /*9640*/  @!P0 FFMA.FTZ R0, R9, R10, R0 ;  /* 0x0000000a09008223 */ /* 0x000fe20000010000 */
[----:B------:R-:W-:Y:S01]  /*9650*/  @!P0 LOP3.LUT R9, R41, 0xffff0000, RZ, 0xc0, !PT ;  /* 0xffff000029098812 */ /* 0x000fe200078ec0ff */
[----:B------:R-:W-:Y:S01]  /*9660*/  @!P0 FFMA.FTZ R2, R11, R12, R2 ;  /* 0x0000000c0b028223 */ /* 0x000fe20000010002 */
[----:B------:R-:W-:Y:S01]  /*9670*/  @!P0 LOP3.LUT R11, R42, 0xffff0000, RZ, 0xc0, !PT ;  /* 0xffff00002a0b8812 */ /* 0x000fe200078ec0ff */
[----:B------:R-:W-:Y:S02]  /*9680*/  @!P0 IMAD.U32 R16, R46, 0x10000, RZ ;  /* 0x000100002e108824 */ /* 0x000fe400078e00ff */
[----:B------:R-:W-:Y:S01]  /*9690*/  @!P0 FFMA.FTZ R3, R14, R13, R3 ;  /* 0x0000000d0e038223 */ /* 0x000fe20000010003 */
[C---:B------:R-:W-:Y:S01]  /*96a0*/  @!P0 LOP3.LUT R13, R43.reuse, 0xffff0000, RZ, 0xc0, !PT ;  /* 0xffff00002b0d8812 */ /* 0x040fe200078ec0ff */
[----:B------:R-:W-:Y:S01]  /*96b0*/  @!P0 IMAD.U32 R10, R42, 0x10000, RZ ;  /* 0x000100002a0a8824 */ /* 0x000fe200078e00ff */
[----:B------:R-:W-:Y:S01]  /*96c0*/  @!P0 F2FP.BF16.F32.PACK_AB R0, R2, R0 ;  /* 0x000000000200823e */ /* 0x000fe200000010ff */
[----:B------:R-:W-:Y:S02]  /*96d0*/  @!P0 IMAD.U32 R12, R43, 0x10000, RZ ;  /* 0x000100002b0c8824 */ /* 0x000fe400078e00ff */
[----:B------:R-:W-:Y:S01]  /*96e0*/  @!P0 FFMA.FTZ R4, R9, R15, R4 ;  /* 0x0000000f09048223 */ /* 0x000fe20000010004 */
[----:B------:R-:W-:Y:S01]  /*96f0*/  @!P0 FFMA.FTZ R5, R10, R16, R5 ;  /* 0x000000100a058223 */ /* 0x000fe20000010005 */
[----:B------:R-:W-:Y:S01]  /*9700*/  @!P0 MOV R40, R0 ;  /* 0x0000000000288202 */ /* 0x000fe20000000f00 */
[----:B------:R-:W-:Y:S01]  /*9710*/  @!P0 FFMA.FTZ R6, R11, R28, R6 ;  /* 0x0000001c0b068223 */ /* 0x000fe20000010006 */
[----:B------:R-:W-:Y:S01]  /*9720*/  @!P0 FFMA.FTZ R7, R12, R30, R7 ;  /* 0x0000001e0c078223 */ /* 0x000fe20000010007 */
[----:B------:R-:W-:Y:S01]  /*9730*/  @!P0 F2FP.BF16.F32.PACK_AB R3, R4, R3 ;  /* 0x000000030403823e */ /* 0x000fe200000010ff */
[----:B------:R-:W-:Y:S02]  /*9740*/  @!P0 FFMA.FTZ R8, R13, R31, R8 ;  /* 0x0000001f0d088223 */ /* 0x000fe40000010008 */
[----:B------:R-:W-:Y:S02]  /*9750*/  @!P0 F2FP.BF16.F32.PACK_AB R6, R6, R5 ;  /* 0x000000050606823e */ /* 0x000fe400000010ff */
[----:B------:R-:W-:Y:S01]  /*9760*/  @!P0 IMAD.MOV.U32 R41, RZ, RZ, R3 ;  /* 0x000000ffff298224 */ /* 0x000fe200078e0003 */
[----:B------:R-:W-:Y:S02]  /*9770*/  @!P0 F2FP.BF16.F32.PACK_AB R7, R8, R7 ;  /* 0x000000070807823e */ /* 0x000fe400000010ff */
[----:B------:R-:W-:Y:S01]  /*9780*/  @!P1 SEL R3, R29, R26, P2 ;  /* 0x0000001a1d039207 */ /* 0x000fe20001000000 */
[----:B------:R-:W-:Y:S01]  /*9790*/  @!P0 IMAD.MOV.U32 R42, RZ, RZ, R6 ;  /* 0x000000ffff2a8224 */ /* 0x000fe200078e0006 */
[----:B------:R-:W-:Y:S02]  /*97a0*/  @!P0 MOV R43, R7 ;  /* 0x00000007002b8202 */ /* 0x000fe40000000f00 */
[----:B------:R-:W-:Y:S01]  /*97b0*/  @!P1 IADD3 R14, P0, PT, R55, R94, RZ ;  /* 0x0000005e370e9210 */ /* 0x000fe20007f1e0ff */
[----:B------:R-:W-:Y:S02]  /*97c0*/  @!P1 IMAD.WIDE R4, R3, 0x2, R32 ;  /* 0x0000000203049825 */ /* 0x000fe400078e0220 */
[----:B------:R2:W-:Y:S02]  /*97d0*/  ST.E.128 desc[UR4][R52.64], R40 ;  /* 0x0000002834007985 */ /* 0x0005e4000c101d04 */
[----:B------:R-:W-:Y:S01]  /*97e0*/  @!P1 IMAD.X R15, R34, 0x1, R95, P0 ;  /* 0x00000001220f9824 */ /* 0x000fe200000e065f */
[----:B------:R-:W-:Y:S05]  /*97f0*/  ISETP.GT.AND P0, PT, R27, 0x40, !P1 ;  /* 0x000000401b00780c */ /* 0x000fea0004f04270 */
[----:B------:R-:W3:Y:S08]  /*9800*/  @!P1 LD.E.128 R48, desc[UR4][R48.64+0x80] ;  /* 0x0000800430309980 */ /* 0x000ef0000c101d00 */
[----:B------:R-:W4:Y:S08]  /*9810*/  @!P1 LD.E.128 R4, desc[UR4][R4.64+0x80] ;  /* 0x0000800404049980 */ /* 0x000f30000c101d00 */
[----:B------:R5:W2:Y:S08]  /*9820*/  @!P1 LD.E.128 R44, desc[UR4][R14.64+0x80] ;  /* 0x000080040e2c9980 */ /* 0x000ab0000c101d00 */
[----:B------:R1:W2:Y:S01]  /*9830*/  LD.E.128 R36, desc[UR4][R32.64+0x80] ;  /* 0x0000800420247980 */ /* 0x0002a2000c101d00 */
[C---:B---3--:R-:W-:Y:S01]  /*9840*/  @!P1 LOP3.LUT R10, R50.reuse, 0xffff0000, RZ, 0xc0, !PT ;  /* 0xffff0000320a9812 */ /* 0x048fe200078ec0ff */
[----:B------:R-:W-:Y:S01]  /*9850*/  @!P1 IMAD.U32 R9, R51, 0x10000, RZ ;  /* 0x0001000033099824 */ /* 0x000fe200078e00ff */
[C---:B------:R-:W-:Y:S01]  /*9860*/  @!P1 SHF.L.U32 R3, R49.reuse, 0x10, RZ ;  /* 0x0000001031039819 */ /* 0x040fe200000006ff */
[----:B------:R-:W-:Y:S01]  /*9870*/  @!P1 IMAD.U32 R11, R50, 0x10000, RZ ;  /* 0x00010000320b9824 */ /* 0x000fe200078e00ff */
[C---:B------:R-:W-:Y:S01]  /*9880*/  @!P1 LOP3.LUT R2, R48.reuse, 0xffff0000, RZ, 0xc0, !PT ;  /* 0xffff000030029812 */ /* 0x040fe200078ec0ff */
[----:B------:R-:W-:Y:S01]  /*9890*/  @!P1 IMAD.U32 R0, R48, 0x10000, RZ ;  /* 0x0001000030009824 */ /* 0x000fe200078e00ff */
[----:B------:R-:W-:Y:S01]  /*98a0*/  @!P1 LOP3.LUT R13, R49, 0xffff0000, RZ, 0xc0, !PT ;  /* 0xffff0000310d9812 */ /* 0x000fe200078ec0ff */
[----:B------:R-:W-:Y:S01]  /*98b0*/  @P0 FADD.FTZ R9, -R9, -RZ ;  /* 0x800000ff09090221 */ /* 0x000fe20000010100 */
[C---:B----4-:R-:W-:Y:S01]  /*98c0*/  @!P1 LOP3.LUT R31, R6.reuse, 0xffff0000, RZ, 0xc0, !PT ;  /* 0xffff0000061f9812 */ /* 0x050fe200078ec0ff */
[----:B-----5:R-:W-:Y:S01]  /*98d0*/  @!P1 IMAD.U32 R14, R6, 0x10000, RZ ;  /* 0x00010000060e9824 */ /* 0x020fe200078e00ff */
[----:B------:R-:W-:Y:S01]  /*98e0*/  @!P1 SHF.L.U32 R12, R7, 0x10, RZ ;  /* 0x00000010070c9819 */ /* 0x000fe200000006ff */
[----:B------:R-:W-:Y:S01]  /*98f0*/  @P0 FADD.FTZ R11, -R11, -RZ ;  /* 0x800000ff0b0b0221 */ /* 0x000fe20000010100 */
[----:B------:R-:W-:Y:S01]  /*9900*/  @!P1 LOP3.LUT R8, R51, 0xffff0000, RZ, 0xc0, !PT ;  /* 0xffff000033089812 */ /* 0x000fe200078ec0ff */
[----:B------:R-:W-:Y:S01]  /*9910*/  @P0 FADD.FTZ R10, -R10, -RZ ;  /* 0x800000ff0a0a0221 */ /* 0x000fe20000010100 */
[C---:B------:R-:W-:Y:S01]  /*9920*/  @!P1 SHF.L.U32 R35, R4.reuse, 0x10, RZ ;  /* 0x0000001004239819 */ /* 0x040fe200000006ff */
[----:B------:R-:W-:Y:S01]  /*9930*/  @P0 FADD.FTZ R13, -R13, -RZ ;  /* 0x800000ff0d0d0221 */ /* 0x000fe20000010100 */
[----:B-1----:R-:W-:Y:S01]  /*9940*/  @!P1 LOP3.LUT R33, R4, 0xffff0000, RZ, 0xc0, !PT ;  /* 0xffff000004219812 */ /* 0x002fe200078ec0ff */
[----:B------:R-:W-:Y:S01]  /*9950*/  @P0 FADD.FTZ R0, -R0, -RZ ;  /* 0x800000ff00000221 */ /* 0x000fe20000010100 */
[C---:B------:R-:W-:Y:S01]  /*9960*/  @!P1 LOP3.LUT R16, R5.reuse, 0xffff0000, RZ, 0xc0, !PT ;  /* 0xffff000005109812 */ /* 0x040fe200078ec0ff */
[----:B------:R-:W-:Y:S01]  /*9970*/  @!P1 IMAD.U32 R4, R5, 0x10000, RZ ;  /* 0x0001000005049824 */ /* 0x000fe200078e00ff */
[----:B------:R-:W-:Y:S01]  /*9980*/  @!P1 LOP3.LUT R15, R7, 0xffff0000, RZ, 0xc0, !PT ;  /* 0xffff0000070f9812 */ /* 0x000fe200078ec0ff */
[----:B------:R-:W-:Y:S01]  /*9990*/  @P0 FADD.FTZ R3, -R3, -RZ ;  /* 0x800000ff03030221 */ /* 0x000fe20000010100 */
[----:B--2---:R-:W-:Y:S01]  /*99a0*/  @!P1 LOP3.LUT R28, R46, 0xffff0000, RZ, 0xc0, !PT ;  /* 0xffff00002e1c9812 */ /* 0x004fe200078ec0ff */
[----:B------:R-:W-:Y:S01]  /*99b0*/  @P0 FADD.FTZ R2, -R2, -RZ ;  /* 0x800000ff02020221 */ /* 0x000fe20000010100 */
[----:B------:R-:W-:Y:S01]  /*99c0*/  @!P1 SHF.L.U32 R30, R47, 0x10, RZ ;  /* 0x000000102f1e9819 */ /* 0x000fe200000006ff */
[----:B------:R-:W-:Y:S01]  /*99d0*/  @!P1 FMUL.FTZ R7, R12, R9 ;  /* 0x000000090c079220 */ /* 0x000fe20000410000 */
[----:B------:R-:W-:Y:S01]  /*99e0*/  @!P1 LOP3.LUT R12, R44, 0xffff0000, RZ, 0xc0, !PT ;  /* 0xffff00002c0c9812 */ /* 0x000fe200078ec0ff */
[----:B------:R-:W-:Y:S01]  /*99f0*/  @!P1 FMUL.FTZ R6, R31, R10 ;  /* 0x0000000a1f069220 */ /* 0x000fe20000410000 */
[----:B------:R-:W-:Y:S01]  /*9a00*/  @!P1 LOP3.LUT R31, R47, 0xffff0000, RZ, 0xc0, !PT ;  /* 0xffff00002f1f9812 */ /* 0x000fe200078ec0ff */
[----:B------:R-:W-:Y:S02]  /*9a10*/  @!P1 IMAD.U32 R9, R36, 0x10000, RZ ;  /* 0x0001000024099824 */ /* 0x000fe400078e00ff */
[----:B------:R-:W-:Y:S01]  /*9a20*/  @!P1 FMUL.FTZ R5, R14, R11 ;  /* 0x0000000b0e059220 */ /* 0x000fe20000410000 */
[----:B------:R-:W-:Y:S01]  /*9a30*/  @!P1 LOP3.LUT R11, R36, 0xffff0000, RZ, 0xc0, !PT ;  /* 0xffff0000240b9812 */ /* 0x000fe200078ec0ff */
[----:B------:R-:W-:Y:S01]  /*9a40*/  @!P1 IMAD.U32 R10, R44, 0x10000, RZ ;  /* 0x000100002c0a9824 */ /* 0x000fe200078e00ff */
[----:B------:R-:W-:Y:S01]  /*9a50*/  @!P1 SHF.L.U32 R14, R37, 0x10, RZ ;  /* 0x00000010250e9819 */ /* 0x000fe200000006ff */
[----:B------:R-:W-:Y:S01]  /*9a60*/  @!P1 FMUL.FTZ R0, R35, R0 ;  /* 0x0000000023009220 */ /* 0x000fe20000410000 */
        /* <DEDUP_REMOVED lines=30> */
.L_x_3982:
[----:B------:R-:W-:Y:S05]  /*9c50*/  BSYNC.RECONVERGENT B0 ;  /* 0x0000000000007941 */ /* 0x000fea0003800200 */
.L_x_3981:
[----:B------:R-:W-:Y:S04]  /*9c60*/  BSSY.RECONVERGENT B0, `(.L_x_3983) ;  /* 0x00000b1000007945 */ /* 0x000fe80003800200 */
[----:B------:R-:W-:Y:S05]  /*9c70*/  @!P5 BRA `(.L_x_3984) ;  /* 0x0000000800bcd947 */ /* 0x000fea0003800000 */
[----:B------:R-:W-:Y:S01]  /*9c80*/  ISETP.GE.AND P0, PT, R22, R21, PT ;  /* 0x000000151600720c */ /* 0x000fe20003f06270 */
[----:B------:R-:W-:Y:S04]  /*9c90*/  IMAD.WIDE.U32 R48, R208, 0xa0, R96 ;  /* 0x000000a0d0307825 */ /* 0x000fe800078e0060 */
[----:B------:R-:W-:Y:S02]  /*9ca0*/  IMAD.MOV.U32 R16, RZ, RZ, R18 ;  /* 0x000000ffff107224 */ /* 0x000fe400078e0012 */
[----:B------:R-:W-:Y:S02]  /*9cb0*/  IMAD R3, R141, 0xa0, RZ ;  /* 0x000000a08d037824 */ /* 0x000fe400078e02ff */
[----:B------:R-:W-:Y:S04]  /*9cc0*/  IMAD.WIDE.U32 R14, R140, 0xa0, R16 ;  /* 0x000000a08c0e7825 */ /* 0x000fe800078e0010 */
[----:B------:R-:W-:Y:S01]  /*9cd0*/  @!P0 ISETP.GT.AND P1, PT, R27, RZ, PT ;  /* 0x000000ff1b00820c */ /* 0x000fe20003f24270 */
[----:B------:R-:W-:Y:S03]  /*9ce0*/  IMAD.IADD R15, R15, 0x1, R3 ;  /* 0x000000010f0f7824 */ /* 0x000fe600078e0203 */
[----:B------:R-:W-:Y:S02]  /*9cf0*/  @!P0 SEL R0, R26, RZ, !P1 ;  /* 0x000000ff1a008207 */ /* 0x000fe40004800000 */
[----:B------:R-:W-:Y:S01]  /*9d00*/  @!P0 SEL R9, R125, RZ, !P1 ;  /* 0x000000ff7d098207 */ /* 0x000fe20004800000 */
[----:B-1--4-:R-:W4:Y:S01]  /*9d10*/  LD.E.128 R36, desc[UR4][R14.64] ;  /* 0x000000040e247980 */ /* 0x012f22000c101d00 */
[----:B------:R-:W-:Y:S02]  /*9d20*/  @!P0 IADD3 R7, P2, PT, R117, R0, RZ ;  /* 0x0000000075078210 */ /* 0x000fe40007f5e0ff */
[----:B------:R-:W-:Y:S02]  /*9d30*/  @!P0 SEL R3, R29, R26, P1 ;  /* 0x0000001a1d038207 */ /* 0x000fe40000800000 */
[----:B------:R-:W-:Y:S01]  /*9d40*/  @!P0 IADD3.X R0, PT, PT, R104, R9, RZ, P2, !PT ;  /* 0x0000000968008210 */ /* 0x000fe200017fe4ff */
[----:B------:R-:W-:Y:S01]  /*9d50*/  @!P0 IMAD.SHL.U32 R9, R7, 0x2, RZ ;  /* 0x0000000207098824 */ /* 0x000fe200078e00ff */
[----:B------:R-:W-:Y:S01]  /*9d60*/  ISETP.GT.AND P2, PT, R27, RZ, !P0 ;  /* 0x000000ff1b00720c */ /* 0x000fe20004744270 */
[----:B------:R-:W-:Y:S01]  /*9d70*/  @!P0 IMAD.WIDE R4, R3, 0x2, R14 ;  /* 0x0000000203048825 */ /* 0x000fe200078e020e */
[----:B------:R-:W-:Y:S02]  /*9d80*/  @!P0 SHF.L.U64.HI R0, R7, 0x1, R0 ;  /* 0x0000000107008819 */ /* 0x000fe40000010200 */
[C---:B------:R-:W-:Y:S03]  /*9d90*/  @!P0 IADD3 R44, P1, PT, R9.reuse, R92, RZ ;  /* 0x0000005c092c8210 */ /* 0x040fe60007f3e0ff */
[----:B------:R-:W5:Y:S02]  /*9da0*/  @!P0 LD.E.128 R4, desc[UR4][R4.64] ;  /* 0x0000000404048980 */ /* 0x000f64000c101d00 */
[C---:B------:R-:W-:Y:S01]  /*9db0*/  @!P0 IMAD.X R45, R0.reuse, 0x1, R93, P1 ;  /* 0x00000001002d8824 */ /* 0x040fe200008e065d */
[----:B------:R-:W-:Y:S04]  /*9dc0*/  @!P0 IADD3 R12, P1, PT, R9, R94, RZ ;  /* 0x0000005e090c8210 */ /* 0x000fe80007f3e0ff */
[----:B------:R-:W-:Y:S01]  /*9dd0*/  @!P0 IADD3.X R13, PT, PT, R0, R95, RZ, P1, !PT ;  /* 0x0000005f000d8210 */ /* 0x000fe20000ffe4ff */
[----:B------:R-:W2:Y:S01]  /*9de0*/  @!P0 LD.E.128 R44, desc[UR4][R44.64] ;  /* 0x000000042c2c8980 */ /* 0x000ea2000c101d00 */
[----:B------:R-:W-:Y:S07]  /*9df0*/  ISETP.GE.AND P1, PT, R19, R21, PT ;  /* 0x000000151300720c */ /* 0x000fee0003f26270 */
[----:B------:R1:W3:Y:S01]  /*9e00*/  @!P0 LD.E.128 R40, desc[UR4][R12.64] ;  /* 0x000000040c288980 */ /* 0x0002e2000c101d00 */
[C---:B-----5:R-:W-:Y:S01]  /*9e10*/  @!P0 LOP3.LUT R2, R4.reuse, 0xffff0000, RZ, 0xc0, !PT ;  /* 0xffff000004028812 */ /* 0x060fe200078ec0ff */
[----:B------:R-:W-:Y:S01]  /*9e20*/  @!P0 IMAD.U32 R0, R4, 0x10000, RZ ;  /* 0x0001000004008824 */ /* 0x000fe200078e00ff */
[C---:B------:R-:W-:Y:S01]  /*9e30*/  @!P0 LOP3.LUT R4, R5.reuse, 0xffff0000, RZ, 0xc0, !PT ;  /* 0xffff000005048812 */ /* 0x040fe200078ec0ff */
[----:B------:R-:W-:Y:S01]  /*9e40*/  @!P0 IMAD.U32 R3, R5, 0x10000, RZ ;  /* 0x0001000005038824 */ /* 0x000fe200078e00ff */
[C---:B------:R-:W-:Y:S01]  /*9e50*/  @!P0 SHF.L.U32 R5, R6.reuse, 0x10, RZ ;  /* 0x0000001006058819 */ /* 0x040fe200000006ff */
[----:B------:R-:W-:Y:S01]  /*9e60*/  @!P0 IMAD.U32 R8, R7, 0x10000, RZ ;  /* 0x0001000007088824 */ /* 0x000fe200078e00ff */
[----:B------:R-:W-:Y:S02]  /*9e70*/  @!P0 LOP3.LUT R6, R6, 0xffff0000, RZ, 0xc0, !PT ;  /* 0xffff000006068812 */ /* 0x000fe400078ec0ff */
[C---:B--2---:R-:W-:Y:S01]  /*9e80*/  @!P0 LOP3.LUT R11, R46.reuse, 0xffff0000, RZ, 0xc0, !PT ;  /* 0xffff00002e0b8812 */ /* 0x044fe200078ec0ff */
[C---:B------:R-:W-:Y:S01]  /*9e90*/  @!P0 IMAD.U32 R16, R45.reuse, 0x10000, RZ ;  /* 0x000100002d108824 */ /* 0x040fe200078e00ff */
[----:B-1----:R-:W-:Y:S02]  /*9ea0*/  @!P0 LOP3.LUT R13, R45, 0xffff0000, RZ, 0xc0, !PT ;  /* 0xffff00002d0d8812 */ /* 0x002fe400078ec0ff */
[----:B------:R-:W-:Y:S01]  /*9eb0*/  @!P0 SHF.L.U32 R12, R46, 0x10, RZ ;  /* 0x000000102e0c8819 */ /* 0x000fe200000006ff */
[----:B------:R-:W-:Y:S01]  /*9ec0*/  @P2 FADD.FTZ R16, -R16, -RZ ;  /* 0x800000ff10102221 */ /* 0x000fe20000010100 */
[C---:B------:R-:W-:Y:S01]  /*9ed0*/  @!P0 SHF.L.U32 R33, R44.reuse, 0x10, RZ ;  /* 0x000000102c218819 */ /* 0x040fe200000006ff */
[----:B------:R-:W-:Y:S01]  /*9ee0*/  @P2 FADD.FTZ R11, -R11, -RZ ;  /* 0x800000ff0b0b2221 */ /* 0x000fe20000010100 */
[----:B------:R-:W-:Y:S01]  /*9ef0*/  @!P0 LOP3.LUT R31, R44, 0xffff0000, RZ, 0xc0, !PT ;  /* 0xffff00002c1f8812 */ /* 0x000fe200078ec0ff */
[----:B------:R-:W-:Y:S01]  /*9f00*/  @P2 FADD.FTZ R12, -R12, -RZ ;  /* 0x800000ff0c0c2221 */ /* 0x000fe20000010100 */
[----:B------:R-:W-:Y:S01]  /*9f10*/  @!P0 LOP3.LUT R10, R7, 0xffff0000, RZ, 0xc0, !PT ;  /* 0xffff0000070a8812 */ /* 0x000fe200078ec0ff */
[C---:B------:R-:W-:Y:S01]  /*9f20*/  @!P0 IMAD.U32 R7, R47.reuse, 0x10000, RZ ;  /* 0x000100002f078824 */ /* 0x040fe200078e00ff */
[----:B------:R-:W-:Y:S01]  /*9f30*/  @!P0 LOP3.LUT R9, R47, 0xffff0000, RZ, 0xc0, !PT ;  /* 0xffff00002f098812 */ /* 0x000fe200078ec0ff */
[----:B------:R-:W-:Y:S01]  /*9f40*/  @P2 FADD.FTZ R13, -R13, -RZ ;  /* 0x800000ff0d0d2221 */ /* 0x000fe20000010100 */
[----:B---3--:R-:W-:Y:S01]  /*9f50*/  @!P0 LOP3.LUT R28, R41, 0xffff0000, RZ, 0xc0, !PT ;  /* 0xffff0000291c8812 */ /* 0x008fe200078ec0ff */
[----:B------:R-:W-:Y:S01]  /*9f60*/  @P2 FADD.FTZ R33, -R33, -RZ ;  /* 0x800000ff21212221 */ /* 0x000fe20000010100 */
[----:B------:R-:W-:Y:S01]  /*9f70*/  @!P0 LOP3.LUT R30, R43, 0xffff0000, RZ, 0xc0, !PT ;  /* 0xffff00002b1e8812 */ /* 0x000fe200078ec0ff */
[----:B------:R-:W-:Y:S01]  /*9f80*/  @P2 FADD.FTZ R31, -R31, -RZ ;  /* 0x800000ff1f1f2221 */ /* 0x000fe20000010100 */
[----:B------:R-:W-:Y:S01]  /*9f90*/  @!P0 FMUL.FTZ R6, R6, R11 ;  /* 0x0000000b06068220 */ /* 0x000fe20000410000 */
[----:B----4-:R-:W-:Y:S01]  /*9fa0*/  @!P0 SHF.L.U32 R11, R36, 0x10, RZ ;  /* 0x00000010240b8819 */ /* 0x010fe200000006ff */
[----:B------:R-:W-:Y:S01]  /*9fb0*/  @P2 FADD.FTZ R7, -R7, -RZ ;  /* 0x800000ff07072221 */ /* 0x000fe20000010100 */
[----:B------:R-:W-:Y:S01]  /*9fc0*/  @!P0 FMUL.FTZ R3, R3, R16 ;  /* 0x0000001003038220 */ /* 0x000fe20000410000 */
[----:B------:R-:W-:Y:S01]  /*9fd0*/  @!P0 LOP3.LUT R16, R40, 0xffff0000, RZ, 0xc0, !PT ;  /* 0xffff000028108812 */ /* 0x000fe200078ec0ff */
[----:B------:R-:W-:Y:S01]  /*9fe0*/  @!P0 FMUL.FTZ R4, R4, R13 ;  /* 0x0000000d04048220 */ /* 0x000fe20000410000 */
[----:B------:R-:W-:Y:S01]  /*9ff0*/  @!P0 LOP3.LUT R13, R36, 0xffff0000, RZ, 0xc0, !PT ;  /* 0xffff0000240d8812 */ /* 0x000fe200078ec0ff */
[----:B------:R-:W-:Y:S01]  /*a000*/  @!P0 FMUL.FTZ R5, R5, R12 ;  /* 0x0000000c05058220 */ /* 0x000fe20000410000 */
[----:B------:R-:W-:Y:S01]  /*a010*/  @P2 FADD.FTZ R9, -R9, -RZ ;  /* 0x800000ff09092221 */ /* 0x000fe20000010100 */
[----:B------:R-:W-:Y:S01]  /*a020*/  @!P1 ISETP.GT.AND P2, PT, R27, 0x40, PT ;  /* 0x000000401b00980c */ /* 0x000fe20003f44270 */
[----:B------:R-:W-:Y:S02]  /*a030*/  @!P0 IMAD.U32 R12, R40, 0x10000, RZ ;  /* 0x00010000280c8824 */ /* 0x000fe400078e00ff */
[----:B------:R-:W-:Y:S01]  /*a040*/  @!P0 FMUL.FTZ R0, R0, R33 ;  /* 0x0000002100008220 */ /* 0x000fe20000410000 */
[----:B------:R-:W-:Y:S01]  /*a050*/  @!P0 FMUL.FTZ R2, R2, R31 ;  /* 0x0000001f02028220 */ /* 0x000fe20000410000 */
[----:B------:R-:W-:Y:S01]  /*a060*/  @!P0 FMUL.FTZ R7, R8, R7 ;  /* 0x0000000708078220 */ /* 0x000fe20000410000 */
[----:B------:R-:W-:Y:S01]  /*a070*/  @!P0 FMUL.FTZ R8, R10, R9 ;  /* 0x000000090a088220 */ /* 0x000fe20000410000 */
[----:B------:R-:W-:Y:S01]  /*a080*/  @!P0 SHF.L.U32 R9, R41, 0x10, RZ ;  /* 0x0000001029098819 */ /* 0x000fe200000006ff */
[----:B------:R-:W-:Y:S01]  /*a090*/  @!P0 FFMA.FTZ R0, R11, R12, R0 ;  /* 0x0000000c0b008223 */ /* 0x000fe20000010000 */
[----:B------:R-:W-:Y:S01]  /*a0a0*/  @!P0 LOP3.LUT R11, R37, 0xffff0000, RZ, 0xc0, !PT ;  /* 0xffff0000250b8812 */ /* 0x000fe200078ec0ff */
[----:B------:R-:W-:Y:S01]  /*a0b0*/  @!P0 FFMA.FTZ R2, R13, R16, R2 ;  /* 0x000000100d028223 */ /* 0x000fe20000010002 */
[C---:B------:R-:W-:Y:S01]  /*a0c0*/  @!P0 SHF.L.U32 R12, R42.reuse, 0x10, RZ ;  /* 0x000000102a0c8819 */ /* 0x040fe200000006ff */
[----:B------:R-:W-:Y:S01]  /*a0d0*/  @!P0 IMAD.U32 R10, R37, 0x10000, RZ ;  /* 0x00010000250a8824 */ /* 0x000fe200078e00ff */
[----:B------:R-:W-:Y:S01]  /*a0e0*/  @!P0 LOP3.LUT R13, R42, 0xffff0000, RZ, 0xc0, !PT ;  /* 0xffff00002a0d8812 */ /* 0x000fe200078ec0ff */
[----:B------:R-:W-:Y:S02]  /*a0f0*/  @!P0 IMAD.U32 R16, R43, 0x10000, RZ ;  /* 0x000100002b108824 */ /* 0x000fe400078e00ff */
[----:B------:R-:W-:Y:S01]  /*a100*/  @!P0 FFMA.FTZ R3, R10, R9, R3 ;  /* 0x000000090a038223 */ /* 0x000fe20000010003 */
[----:B------:R-:W-:Y:S01]  /*a110*/  @!P0 F2FP.BF16.F32.PACK_AB R10, R2, R0 ;  /* 0x00000000020a823e */ /* 0x000fe200000010ff */
[----:B------:R-:W-:Y:S01]  /*a120*/  @!P0 FFMA.FTZ R4, R11, R28, R4 ;  /* 0x0000001c0b048223 */ /* 0x000fe20000010004 */
[C---:B------:R-:W-:Y:S01]  /*a130*/  @!P0 SHF.L.U32 R0, R38.reuse, 0x10, RZ ;  /* 0x0000001026008819 */ /* 0x040fe200000006ff */
[----:B------:R-:W-:Y:S01]  /*a140*/  @!P0 IMAD.U32 R2, R39, 0x10000, RZ ;  /* 0x0001000027028824 */ /* 0x000fe200078e00ff */
[----:B------:R-:W-:Y:S02]  /*a150*/  @!P0 LOP3.LUT R9, R38, 0xffff0000, RZ, 0xc0, !PT ;  /* 0xffff000026098812 */ /* 0x000fe400078ec0ff */
[----:B------:R-:W-:Y:S01]  /*a160*/  @!P1 SEL R28, R26, RZ, !P2 ;  /* 0x000000ff1a1c9207 */ /* 0x000fe20005000000 */
[----:B------:R-:W-:Y:S01]  /*a170*/  @!P0 FFMA.FTZ R5, R0, R12, R5 ;  /* 0x0000000c00058223 */ /* 0x000fe20000010005 */
[----:B------:R-:W-:Y:S01]  /*a180*/  @!P1 SEL R11, R125, RZ, !P2 ;  /* 0x000000ff7d0b9207 */ /* 0x000fe20005000000 */
[----:B------:R-:W-:Y:S01]  /*a190*/  @!P0 FFMA.FTZ R6, R9, R13, R6 ;  /* 0x0000000d09068223 */ /* 0x000fe20000010006 */
[----:B------:R-:W-:Y:S01]  /*a1a0*/  @!P0 LOP3.LUT R9, R39, 0xffff0000, RZ, 0xc0, !PT ;  /* 0xffff000027098812 */ /* 0x000fe200078ec0ff */
[----:B------:R-:W-:Y:S01]  /*a1b0*/  @!P0 FFMA.FTZ R7, R2, R16, R7 ;  /* 0x0000001002078223 */ /* 0x000fe20000010007 */
[----:B------:R-:W-:Y:S01]  /*a1c0*/  @!P1 IADD3 R31, P3, PT, R117, R28, RZ ;  /* 0x0000001c751f9210 */ /* 0x000fe20007f7e0ff */
[----:B------:R-:W-:Y:S01]  /*a1d0*/  IMAD R13, R209, 0xa0, RZ ;  /* 0x000000a0d10d7824 */ /* 0x000fe200078e02ff */
[----:B------:R-:W-:Y:S01]  /*a1e0*/  @!P0 F2FP.BF16.F32.PACK_AB R3, R4, R3 ;  /* 0x000000030403823e */ /* 0x000fe200000010ff */
[----:B------:R-:W-:Y:S01]  /*a1f0*/  @!P0 FFMA.FTZ R8, R9, R30, R8 ;  /* 0x0000001e09088223 */ /* 0x000fe20000010008 */
[----:B------:R-:W-:Y:S02]  /*a200*/  @!P1 IADD3.X R0, PT, PT, R104, R11, RZ, P3, !PT ;  /* 0x0000000b68009210 */ /* 0x000fe40001ffe4ff */
[----:B------:R-:W-:Y:S01]  /*a210*/  @!P0 F2FP.BF16.F32.PACK_AB R6, R6, R5 ;  /* 0x000000050606823e */ /* 0x000fe200000010ff */
[----:B------:R-:W-:Y:S01]  /*a220*/  @!P0 IMAD.MOV.U32 R37, RZ, RZ, R3 ;  /* 0x000000ffff258224 */ /* 0x000fe200078e0003 */
[----:B------:R-:W-:Y:S02]  /*a230*/  @!P0 F2FP.BF16.F32.PACK_AB R7, R8, R7 ;  /* 0x000000070807823e */ /* 0x000fe400000010ff */
[C---:B------:R-:W-:Y:S01]  /*a240*/  @!P1 SHF.L.U64.HI R0, R31.reuse, 0x1, R0 ;  /* 0x000000011f009819 */ /* 0x040fe20000010200 */
[----:B------:R-:W-:Y:S01]  /*a250*/  @!P1 IMAD.SHL.U32 R31, R31, 0x2, RZ ;  /* 0x000000021f1f9824 */ /* 0x000fe200078e00ff */
[----:B------:R-:W-:Y:S01]  /*a260*/  @!P0 MOV R36, R10 ;  /* 0x0000000a00248202 */ /* 0x000fe20000000f00 */
[----:B------:R-:W-:Y:S01]  /*a270*/  @!P0 IMAD.MOV.U32 R39, RZ, RZ, R7 ;  /* 0x000000ffff278224 */ /* 0x000fe200078e0007 */
[----:B------:R-:W-:Y:S02]  /*a280*/  @!P0 MOV R38, R6 ;  /* 0x0000000600268202 */ /* 0x000fe40000000f00 */
[----:B------:R-:W-:Y:S02]  /*a290*/  @!P1 IADD3 R32, P3, PT, R31, R92, RZ ;  /* 0x0000005c1f209210 */ /* 0x000fe40007f7e0ff */
[----:B------:R-:W-:Y:S02]  /*a2a0*/  @!P1 SEL R3, R29, R26, P2 ;  /* 0x0000001a1d039207 */ /* 0x000fe40001000000 */
[----:B------:R-:W-:Y:S01]  /*a2b0*/  @!P1 IADD3 R30, P0, PT, R31, R94, RZ ;  /* 0x0000005e1f1e9210 */ /* 0x000fe20007f1e0ff */
[C---:B------:R-:W-:Y:S01]  /*a2c0*/  @!P1 IMAD.X R33, R0.reuse, 0x1, R93, P3 ;  /* 0x0000000100219824 */ /* 0x040fe200018e065d */
[----:B------:R-:W-:Y:S01]  /*a2d0*/  IADD3 R49, PT, PT, R49, R13, RZ ;  /* 0x0000000d31317210 */ /* 0x000fe20007ffe0ff */
[----:B------:R-:W-:Y:S01]  /*a2e0*/  @!P1 IMAD.WIDE R4, R3, 0x2, R14 ;  /* 0x0000000203049825 */ /* 0x000fe200078e020e */
[----:B------:R-:W-:Y:S02]  /*a2f0*/  @!P1 IADD3.X R31, PT, PT, R0, R95, RZ, P0, !PT ;  /* 0x0000005f001f9210 */ /* 0x000fe400007fe4ff */
[----:B------:R-:W-:Y:S01]  /*a300*/  ISETP.GT.AND P0, PT, R27, 0x40, !P1 ;  /* 0x000000401b00780c */ /* 0x000fe20004f04270 */
[----:B------:R1:W-:Y:S08]  /*a310*/  ST.E.128 desc[UR4][R48.64], R36 ;  /* 0x0000002430007985 */ /* 0x0003f0000c101d04 */
[----:B------:R-:W2:Y:S08]  /*a320*/  @!P1 LD.E.128 R32, desc[UR4][R32.64+0x80] ;  /* 0x0000800420209980 */ /* 0x000eb0000c101d00 */
[----:B------:R-:W3:Y:S08]  /*a330*/  @!P1 LD.E.128 R4, desc[UR4][R4.64+0x80] ;  /* 0x0000800404049980 */ /* 0x000ef0000c101d00 */
[----:B------:R-:W4:Y:S08]  /*a340*/  @!P1 LD.E.128 R44, desc[UR4][R30.64+0x80] ;  /* 0x000080041e2c9980 */ /* 0x000f30000c101d00 */
[----:B------:R3:W5:Y:S01]  /*a350*/  LD.E.128 R40, desc[UR4][R14.64+0x80] ;  /* 0x000080040e287980 */ /* 0x000762000c101d00 */
[C---:B--2---:R-:W-:Y:S01]  /*a360*/  @!P1 LOP3.LUT R10, R34.reuse, 0xffff0000, RZ, 0xc0, !PT ;  /* 0xffff0000220a9812 */ /* 0x044fe200078ec0ff */
        /* <DEDUP_REMOVED lines=8> */
[----:B---3--:R-:W-:Y:S01]  /*a3f0*/  @!P1 IMAD.U32 R14, R6, 0x10000, RZ ;  /* 0x00010000060e9824 */ /* 0x008fe200078e00ff */
[----:B------:R-:W-:Y:S01]  /*a400*/  @!P1 LOP3.LUT R8, R35, 0xffff0000, RZ, 0xc0, !PT ;  /* 0xffff000023089812 */ /* 0x000fe200078ec0ff */
[----:B------:R-:W-:Y:S01]  /*a410*/  @P0 FADD.FTZ R10, -R10, -RZ ;  /* 0x800000ff0a0a0221 */ /* 0x000fe20000010100 */
[----:B------:R-:W-:Y:S01]  /*a420*/  @!P1 LOP3.LUT R31, R6, 0xffff0000, RZ, 0xc0, !PT ;  /* 0xffff0000061f9812 */ /* 0x000fe200078ec0ff */
[----:B------:R-:W-:Y:S01]  /*a430*/  @P0 FADD.FTZ R13, -R13, -RZ ;  /* 0x800000ff0d0d0221 */ /* 0x000fe20000010100 */
[----:B------:R-:W-:Y:S01]  /*a440*/  @!P1 SHF.L.U32 R12, R7, 0x10, RZ ;  /* 0x00000010070c9819 */ /* 0x000fe200000006ff */
[C---:B------:R-:W-:Y:S01]  /*a450*/  @!P1 IMAD.U32 R35, R4.reuse, 0x10000, RZ ;  /* 0x0001000004239824 */ /* 0x040fe200078e00ff */
[----:B------:R-:W-:Y:S01]  /*a460*/  @!P1 LOP3.LUT R33, R4, 0xffff0000, RZ, 0xc0, !PT ;  /* 0xffff000004219812 */ /* 0x000fe200078ec0ff */
[----:B------:R-:W-:Y:S01]  /*a470*/  @!P1 FMUL.FTZ R6, R31, R10 ;  /* 0x0000000a1f069220 */ /* 0x000fe20000410000 */
[C---:B------:R-:W-:Y:S01]  /*a480*/  @!P1 SHF.L.U32 R4, R5.reuse, 0x10, RZ ;  /* 0x0000001005049819 */ /* 0x040fe200000006ff */
[----:B------:R-:W-:Y:S01]  /*a490*/  @P0 FADD.FTZ R0, -R0, -RZ ;  /* 0x800000ff00000221 */ /* 0x000fe20000010100 */
[----:B------:R-:W-:Y:S01]  /*a4a0*/  @!P1 LOP3.LUT R16, R5, 0xffff0000, RZ, 0xc0, !PT ;  /* 0xffff000005109812 */ /* 0x000fe200078ec0ff */
[----:B------:R-:W-:Y:S01]  /*a4b0*/  @P0 FADD.FTZ R3, -R3, -RZ ;  /* 0x800000ff03030221 */ /* 0x000fe20000010100 */
[----:B------:R-:W-:Y:S01]  /*a4c0*/  @!P1 LOP3.LUT R15, R7, 0xffff0000, RZ, 0xc0, !PT ;  /* 0xffff0000070f9812 */ /* 0x000fe200078ec0ff */
[----:B------:R-:W-:Y:S01]  /*a4d0*/  @P0 FADD.FTZ R2, -R2, -RZ ;  /* 0x800000ff02020221 */ /* 0x000fe20000010100 */
[----:B----4-:R-:W-:Y:S01]  /*a4e0*/  @!P1 LOP3.LUT R28, R46, 0xffff0000, RZ, 0xc0, !PT ;  /* 0xffff00002e1c9812 */ /* 0x010fe200078ec0ff */
[----:B------:R-:W-:Y:S01]  /*a4f0*/  @!P1 FMUL.FTZ R7, R12, R9 ;  /* 0x000000090c079220 */ /* 0x000fe20000410000 */
[----:B------:R-:W-:Y:S01]  /*a500*/  @!P1 LOP3.LUT R12, R44, 0xffff0000, RZ, 0xc0, !PT ;  /* 0xffff00002c0c9812 */ /* 0x000fe200078ec0ff */
[----:B-----5:R-:W-:Y:S01]  /*a510*/  @!P1 IMAD.U32 R9, R40, 0x10000, RZ ;  /* 0x0001000028099824 */ /* 0x020fe200078e00ff */
        /* <DEDUP_REMOVED lines=37> */
.L_x_3984:
[----:B------:R-:W-:Y:S05]  /*a770*/  BSYNC.RECONVERGENT B0 ;  /* 0x0000000000007941 */ /* 0x000fea0003800200 */
.L_x_3983:
[----:B------:R-:W-:Y:S04]  /*a780*/  BSSY.RECONVERGENT B0, `(.L_x_3985) ;  /* 0x00000b1000007945 */ /* 0x000fe80003800200 */
[----:B------:R-:W-:Y:S05]  /*a790*/  @!P6 BRA `(.L_x_3986) ;  /* 0x0000000800bce947 */ /* 0x000fea0003800000 */
[----:B------:R-:W-:Y:S01]  /*a7a0*/  ISETP.GE.AND P0, PT, R22, R21, PT ;  /* 0x000000151600720c */ /* 0x000fe20003f06270 */
[----:B-1----:R-:W-:Y:S04]  /*a7b0*/  IMAD.WIDE.U32 R48, R208, 0xc0, R96 ;  /* 0x000000c0d0307825 */ /* 0x002fe800078e0060 */
[----:B------:R-:W-:Y:S02]  /*a7c0*/  IMAD.MOV.U32 R16, RZ, RZ, R18 ;  /* 0x000000ffff107224 */ /* 0x000fe400078e0012 */
[----:B------:R-:W-:Y:S02]  /*a7d0*/  IMAD R3, R141, 0xc0, RZ ;  /* 0x000000c08d037824 */ /* 0x000fe400078e02ff */
[----:B------:R-:W-:Y:S04]  /*a7e0*/  IMAD.WIDE.U32 R14, R140, 0xc0, R16 ;  /* 0x000000c08c0e7825 */ /* 0x000fe800078e0010 */
[----:B------:R-:W-:Y:S01]  /*a7f0*/  @!P0 ISETP.GT.AND P1, PT, R27, RZ, PT ;  /* 0x000000ff1b00820c */ /* 0x000fe20003f24270 */
[----:B------:R-:W-:Y:S03]  /*a800*/  IMAD.IADD R15, R15, 0x1, R3 ;  /* 0x000000010f0f7824 */ /* 0x000fe600078e0203 */
[----:B------:R-:W-:Y:S02]  /*a810*/  @!P0 SEL R7, R26, RZ, !P1 ;  /* 0x000000ff1a078207 */ /* 0x000fe40004800000 */
[----:B------:R-:W-:Y:S01]  /*a820*/  @!P0 SEL R0, R125, RZ, !P1 ;  /* 0x000000ff7d008207 */ /* 0x000fe20004800000 */
[----:B----4-:R-:W4:Y:S01]  /*a830*/  LD.E.128 R36, desc[UR4][R14.64] ;  /* 0x000000040e247980 */ /* 0x010f22000c101d00 */
        /* <DEDUP_REMOVED lines=52> */
[----:B------:R-:W-:Y:S01]  /*ab80*/  @!P1 SEL R31, R26, RZ, !P2 ;  /* 0x000000ff1a1f9207 */ /* 0x000fe20005000000 */
        /* <DEDUP_REMOVED lines=9> */
[----:B------:R-:W-:Y:S01]  /*ac20*/  @!P0 IMAD.U32 R16, R43, 0x10000, RZ ;  /* 0x000100002b108824 */ /* 0x000fe200078e00ff */
[----:B------:R-:W-:Y:S01]  /*ac30*/  @!P1 IADD3 R31, P3, PT, R116, R31, RZ ;  /* 0x0000001f741f9210 */ /* 0x000fe20007f7e0ff */
[----:B------:R-:W-:Y:S01]  /*ac40*/  @!P0 FFMA.FTZ R3, R10, R9, R3 ;  /* 0x000000090a038223 */ /* 0x000fe20000010003 */
[----:B------:R-:W-:Y:S01]  /*ac50*/  @!P0 F2FP.BF16.F32.PACK_AB R10, R2, R0 ;  /* 0x00000000020a823e */ /* 0x000fe200000010ff */
[----:B------:R-:W-:Y:S01]  /*ac60*/  @!P0 FFMA.FTZ R4, R11, R28, R4 ;  /* 0x0000001c0b048223 */ /* 0x000fe20000010004 */
[C---:B------:R-:W-:Y:S01]  /*ac70*/  @!P0 SHF.L.U32 R0, R38.reuse, 0x10, RZ ;  /* 0x0000001026008819 */ /* 0x040fe200000006ff */
[----:B------:R-:W-:Y:S01]  /*ac80*/  @!P0 IMAD.U32 R2, R39, 0x10000, RZ ;  /* 0x0001000027028824 */ /* 0x000fe200078e00ff */
[----:B------:R-:W-:Y:S01]  /*ac90*/  @!P0 LOP3.LUT R9, R38, 0xffff0000, RZ, 0xc0, !PT ;  /* 0xffff000026098812 */ /* 0x000fe200078ec0ff */
[----:B------:R-:W-:Y:S01]  /*aca0*/  IMAD R11, R209, 0xc0, RZ ;  /* 0x000000c0d10b7824 */ /* 0x000fe200078e02ff */
[----:B------:R-:W-:Y:S01]  /*acb0*/  @!P0 F2FP.BF16.F32.PACK_AB R3, R4, R3 ;  /* 0x000000030403823e */ /* 0x000fe200000010ff */
[----:B------:R-:W-:Y:S01]  /*acc0*/  @!P0 FFMA.FTZ R5, R0, R12, R5 ;  /* 0x0000000c00058223 */ /* 0x000fe20000010005 */
[----:B------:R-:W-:Y:S01]  /*acd0*/  @!P1 SEL R0, R125, RZ, !P2 ;  /* 0x000000ff7d009207 */ /* 0x000fe20005000000 */
[----:B------:R-:W-:Y:S01]  /*ace0*/  @!P0 FFMA.FTZ R6, R9, R13, R6 ;  /* 0x0000000d09068223 */ /* 0x000fe20000010006 */
[----:B------:R-:W-:Y:S01]  /*acf0*/  @!P0 LOP3.LUT R9, R39, 0xffff0000, RZ, 0xc0, !PT ;  /* 0xffff000027098812 */ /* 0x000fe200078ec0ff */
[----:B------:R-:W-:Y:S01]  /*ad00*/  @!P0 FFMA.FTZ R7, R2, R16, R7 ;  /* 0x0000001002078223 */ /* 0x000fe20000010007 */
[----:B------:R-:W-:Y:S01]  /*ad10*/  @!P1 IADD3.X R0, PT, PT, R103, R0, RZ, P3, !PT ;  /* 0x0000000067009210 */ /* 0x000fe20001ffe4ff */
[----:B------:R-:W-:Y:S01]  /*ad20*/  @!P0 IMAD.MOV.U32 R37, RZ, RZ, R3 ;  /* 0x000000ffff258224 */ /* 0x000fe200078e0003 */
[----:B------:R-:W-:Y:S01]  /*ad30*/  @!P0 F2FP.BF16.F32.PACK_AB R6, R6, R5 ;  /* 0x000000050606823e */ /* 0x000fe200000010ff */
[----:B------:R-:W-:Y:S01]  /*ad40*/  @!P0 FFMA.FTZ R8, R9, R30, R8 ;  /* 0x0000001e09088223 */ /* 0x000fe20000010008 */
[C---:B------:R-:W-:Y:S01]  /*ad50*/  @!P1 SHF.L.U64.HI R0, R31.reuse, 0x1, R0 ;  /* 0x000000011f009819 */ /* 0x040fe20000010200 */
[----:B------:R-:W-:Y:S01]  /*ad60*/  @!P1 IMAD.SHL.U32 R31, R31, 0x2, RZ ;  /* 0x000000021f1f9824 */ /* 0x000fe200078e00ff */
[----:B------:R-:W-:Y:S02]  /*ad70*/  @!P0 MOV R36, R10 ;  /* 0x0000000a00248202 */ /* 0x000fe40000000f00 */
[----:B------:R-:W-:Y:S02]  /*ad80*/  @!P0 F2FP.BF16.F32.PACK_AB R7, R8, R7 ;  /* 0x000000070807823e */ /* 0x000fe400000010ff */
[----:B------:R-:W-:Y:S02]  /*ad90*/  @!P0 MOV R38, R6 ;  /* 0x0000000600268202 */ /* 0x000fe40000000f00 */
[----:B------:R-:W-:Y:S01]  /*ada0*/  @!P1 IADD3 R32, P3, PT, R31, R92, RZ ;  /* 0x0000005c1f209210 */ /* 0x000fe20007f7e0ff */
[----:B------:R-:W-:Y:S01]  /*adb0*/  @!P0 IMAD.MOV.U32 R39, RZ, RZ, R7 ;  /* 0x000000ffff278224 */ /* 0x000fe200078e0007 */
        /* <DEDUP_REMOVED lines=77> */
.L_x_3986:
[----:B------:R-:W-:Y:S05]  /*b290*/  BSYNC.RECONVERGENT B0 ;  /* 0x0000000000007941 */ /* 0x000fea0003800200 */
.L_x_3985:
[----:B------:R-:W-:Y:S01]  /*b2a0*/  ISETP.NE.AND P0, PT, R123, RZ, PT ;  /* 0x000000ff7b00720c */ /* 0x000fe20003f05270 */
[----:B------:R-:W-:Y:S11]  /*b2b0*/  BSSY.RECONVERGENT B0, `(.L_x_3987) ;  /* 0x00000b2000007945 */ /* 0x000ff60003800200 */
[----:B------:R-:W-:Y:S01]  /*b2c0*/  @!UPT UIADD3 URZ, UPT, UPT, URZ, URZ, URZ ;  /* 0x000000fffffff290 */ /* 0x000fe2000fffe0ff */
        /* <DEDUP_REMOVED lines=25> */
[----:B------:R5:W3:Y:S02]  /*b460*/  @!P0 LD.E.128 R32, desc[UR4][R12.64] ;  /* 0x000000040c208980 */ /* 0x000ae4000c101d00 */
[C---:B-----5:R-:W-:Y:S01]  /*b470*/  @!P0 LOP3.LUT R12, R7.reuse, 0xffff0000, RZ, 0xc0, !PT ;  /* 0xffff0000070c8812 */ /* 0x060fe200078ec0ff */
[----:B------:R-:W-:Y:S01]  /*b480*/  @!P0 IMAD.U32 R8, R7, 0x10000, RZ ;  /* 0x0001000007088824 */ /* 0x000fe200078e00ff */
[C---:B------:R-:W-:Y:S01]  /*b490*/  @!P0 LOP3.LUT R2, R4.reuse, 0xffff0000, RZ, 0xc0, !PT ;  /* 0xffff000004028812 */ /* 0x040fe200078ec0ff */
[----:B------:R-:W-:Y:S01]  /*b4a0*/  @!P0 IMAD.U32 R0, R4, 0x10000, RZ ;  /* 0x0001000004008824 */ /* 0x000fe200078e00ff */
[C---:B------:R-:W-:Y:S01]  /*b4b0*/  @!P0 LOP3.LUT R4, R5.reuse, 0xffff0000, RZ, 0xc0, !PT ;  /* 0xffff000005048812 */ /* 0x040fe200078ec0ff */
[----:B------:R-:W-:Y:S01]  /*b4c0*/  @!P0 IMAD.U32 R3, R5, 0x10000, RZ ;  /* 0x0001000005038824 */ /* 0x000fe200078e00ff */
[----:B------:R-:W-:Y:S02]  /*b4d0*/  @!P0 SHF.L.U32 R5, R6, 0x10, RZ ;  /* 0x0000001006058819 */ /* 0x000fe400000006ff */
[C---:B--2---:R-:W-:Y:S01]  /*b4e0*/  @!P0 LOP3.LUT R9, R43.reuse, 0xffff0000, RZ, 0xc0, !PT ;  /* 0xffff00002b098812 */ /* 0x044fe200078ec0ff */
[----:B------:R-:W-:Y:S01]  /*b4f0*/  @!P0 IMAD.U32 R7, R43, 0x10000, RZ ;  /* 0x000100002b078824 */ /* 0x000fe200078e00ff */
[C---:B------:R-:W-:Y:S01]  /*b500*/  @!P0 SHF.L.U32 R14, R42.reuse, 0x10, RZ ;  /* 0x000000102a0e8819 */ /* 0x040fe200000006ff */
[----:B------:R-:W-:Y:S01]  /*b510*/  @!P0 IMAD.U32 R16, R41, 0x10000, RZ ;  /* 0x0001000029108824 */ /* 0x000fe200078e00ff */
[----:B------:R-:W-:Y:S01]  /*b520*/  @!P0 LOP3.LUT R13, R42, 0xffff0000, RZ, 0xc0, !PT ;  /* 0xffff00002a0d8812 */ /* 0x000fe200078ec0ff */
[----:B------:R-:W-:Y:S01]  /*b530*/  @P2 FADD.FTZ R7, -R7, -RZ ;  /* 0x800000ff07072221 */ /* 0x000fe20000010100 */
        /* <DEDUP_REMOVED lines=8> */
[----:B---3--:R-:W-:Y:S01]  /*b5c0*/  @!P0 LOP3.LUT R28, R33, 0xffff0000, RZ, 0xc0, !PT ;  /* 0xffff0000211c8812 */ /* 0x008fe200078ec0ff */
[----:B------:R-:W-:Y:S01]  /*b5d0*/  @P2 FADD.FTZ R31, -R31, -RZ ;  /* 0x800000ff1f1f2221 */ /* 0x000fe20000010100 */
[----:B------:R-:W-:Y:S01]  /*b5e0*/  @!P0 SHF.L.U32 R30, R34, 0x10, RZ ;  /* 0x00000010221e8819 */ /* 0x000fe200000006ff */
[----:B------:R-:W-:Y:S01]  /*b5f0*/  @P2 FADD.FTZ R21, -R21, -RZ ;  /* 0x800000ff15152221 */ /* 0x000fe20000010100 */
[----:B------:R-:W-:Y:S01]  /*b600*/  @!P0 FMUL.FTZ R8, R12, R9 ;  /* 0x000000090c088220 */ /* 0x000fe20000410000 */
[----:B------:R-:W-:Y:S01]  /*b610*/  @!P0 SHF.L.U32 R12, R32, 0x10, RZ ;  /* 0x00000010200c8819 */ /* 0x000fe200000006ff */
[----:B------:R-:W-:Y:S01]  /*b620*/  @!P0 FMUL.FTZ R5, R5, R14 ;  /* 0x0000000e05058220 */ /* 0x000fe20000410000 */
[----:B----4-:R-:W-:Y:S01]  /*b630*/  @!P0 SHF.L.U32 R9, R36, 0x10, RZ ;  /* 0x0000001024098819 */ /* 0x010fe200000006ff */
[----:B------:R-:W-:Y:S01]  /*b640*/  @!P0 FMUL.FTZ R6, R6, R13 ;  /* 0x0000000d06068220 */ /* 0x000fe20000410000 */
[----:B------:R-:W-:Y:S01]  /*b650*/  @!P0 LOP3.LUT R14, R32, 0xffff0000, RZ, 0xc0, !PT ;  /* 0xffff0000200e8812 */ /* 0x000fe200078ec0ff */
[----:B------:R-:W-:Y:S01]  /*b660*/  @!P0 IMAD.U32 R32, R35, 0x10000, RZ ;  /* 0x0001000023208824 */ /* 0x000fe200078e00ff */
[----:B------:R-:W-:Y:S01]  /*b670*/  @!P0 LOP3.LUT R13, R36, 0xffff0000, RZ, 0xc0, !PT ;  /* 0xffff0000240d8812 */ /* 0x000fe200078ec0ff */
[----:B------:R-:W-:Y:S01]  /*b680*/  @!P0 FMUL.FTZ R0, R0, R31 ;  /* 0x0000001f00008220 */ /* 0x000fe20000410000 */
[----:B------:R-:W-:Y:S01]  /*b690*/  @!P0 LOP3.LUT R31, R34, 0xffff0000, RZ, 0xc0, !PT ;  /* 0xffff0000221f8812 */ /* 0x000fe200078ec0ff */
[----:B------:R-:W-:Y:S01]  /*b6a0*/  @!P0 FMUL.FTZ R2, R2, R21 ;  /* 0x0000001502028220 */ /* 0x000fe20000410000 */
[----:B------:R-:W-:Y:S01]  /*b6b0*/  @P2 FADD.FTZ R16, -R16, -RZ ;  /* 0x800000ff10102221 */ /* 0x000fe20000010100 */
[----:B------:R-:W-:Y:S01]  /*b6c0*/  @P2 FADD.FTZ R15, -R15, -RZ ;  /* 0x800000ff0f0f2221 */ /* 0x000fe20000010100 */
[----:B------:R-:W-:Y:S01]  /*b6d0*/  @!P1 ISETP.GT.AND P2, PT, R27, 0x40, PT ;  /* 0x000000401b00980c */ /* 0x000fe20003f44270 */
[----:B------:R-:W-:Y:S01]  /*b6e0*/  @!P0 FFMA.FTZ R0, R9, R12, R0 ;  /* 0x0000000c09008223 */ /* 0x000fe20000010000 */
[----:B------:R-:W-:Y:S01]  /*b6f0*/  @!P0 LOP3.LUT R9, R37, 0xffff0000, RZ, 0xc0, !PT ;  /* 0xffff000025098812 */ /* 0x000fe200078ec0ff */
[----:B------:R-:W-:Y:S01]  /*b700*/  @!P0 FFMA.FTZ R2, R13, R14, R2 ;  /* 0x0000000e0d028223 */ /* 0x000fe20000010002 */
[C---:B------:R-:W-:Y:S01]  /*b710*/  @!P0 SHF.L.U32 R12, R38.reuse, 0x10, RZ ;  /* 0x00000010260c8819 */ /* 0x040fe200000006ff */
[----:B------:R-:W-:Y:S01]  /*b720*/  @!P0 FMUL.FTZ R3, R3, R16 ;  /* 0x0000001003038220 */ /* 0x000fe20000410000 */
[----:B------:R-:W-:Y:S01]  /*b730*/  @!P0 LOP3.LUT R13, R38, 0xffff0000, RZ, 0xc0, !PT ;  /* 0xffff0000260d8812 */ /* 0x000fe200078ec0ff */
[----:B------:R-:W-:Y:S01]  /*b740*/  @!P0 FMUL.FTZ R4, R4, R15 ;  /* 0x0000000f04048220 */ /* 0x000fe20000410000 */
[----:B------:R-:W-:Y:S01]  /*b750*/  @!P0 F2FP.BF16.F32.PACK_AB R14, R2, R0 ;  /* 0x00000000020e823e */ /* 0x000fe200000010ff */
[----:B------:R-:W-:Y:S01]  /*b760*/  @!P0 IMAD.U32 R15, R33, 0x10000, RZ ;  /* 0x00010000210f8824 */ /* 0x000fe200078e00ff */
[----:B------:R-:W-:Y:S01]  /*b770*/  @!P1 SEL R0, R26, RZ, !P2 ;  /* 0x000000ff1a009207 */ /* 0x000fe20005000000 */
[----:B------:R-:W-:Y:S01]  /*b780*/  @!P0 IMAD.U32 R16, R37, 0x10000, RZ ;  /* 0x0001000025108824 */ /* 0x000fe200078e00ff */
[----:B------:R-:W-:Y:S02]  /*b790*/  @!P0 LOP3.LUT R33, R35, 0xffff0000, RZ, 0xc0, !PT ;  /* 0xffff000023218812 */ /* 0x000fe400078ec0ff */
[----:B------:R-:W-:Y:S01]  /*b7a0*/  @!P1 SEL R125, R125, RZ, !P2 ;  /* 0x000000ff7d7d9207 */ /* 0x000fe20005000000 */
[----:B------:R-:W-:Y:S01]  /*b7b0*/  @!P0 FFMA.FTZ R3, R16, R15, R3 ;  /* 0x0000000f10038223 */ /* 0x000fe20000010003 */
[----:B------:R-:W-:Y:S01]  /*b7c0*/  @!P0 MOV R36, R14 ;  /* 0x0000000e00248202 */ /* 0x000fe20000000f00 */
[----:B------:R-:W-:Y:S01]  /*b7d0*/  @!P0 FFMA.FTZ R4, R9, R28, R4 ;  /* 0x0000001c09048223 */ /* 0x000fe20000010004 */
[----:B------:R-:W-:Y:S01]  /*b7e0*/  @!P0 LOP3.LUT R9, R39, 0xffff0000, RZ, 0xc0, !PT ;  /* 0xffff000027098812 */ /* 0x000fe200078ec0ff */
[----:B------:R-:W-:Y:S01]  /*b7f0*/  @!P0 FFMA.FTZ R5, R12, R30, R5 ;  /* 0x0000001e0c058223 */ /* 0x000fe20000010005 */
[----:B------:R-:W-:Y:S01]  /*b800*/  @!P1 IADD3 R12, P3, PT, R115, R0, RZ ;  /* 0x00000000730c9210 */ /* 0x000fe20007f7e0ff */
[----:B------:R-:W-:Y:S01]  /*b810*/  @!P0 FFMA.FTZ R6, R13, R31, R6 ;  /* 0x0000001f0d068223 */ /* 0x000fe20000010006 */
[----:B------:R-:W-:Y:S01]  /*b820*/  @!P0 SHF.L.U32 R0, R39, 0x10, RZ ;  /* 0x0000001027008819 */ /* 0x000fe200000006ff */
[----:B------:R-:W-:Y:S02]  /*b830*/  IMAD R15, R209, 0xe0, RZ ;  /* 0x000000e0d10f7824 */ /* 0x000fe400078e02ff */
[----:B------:R-:W-:Y:S01]  /*b840*/  @!P1 IMAD.X R125, R102, 0x1, R125, P3 ;  /* 0x00000001667d9824 */ /* 0x000fe200018e067d */
[----:B------:R-:W-:Y:S01]  /*b850*/  @!P0 F2FP.BF16.F32.PACK_AB R6, R6, R5 ;  /* 0x000000050606823e */ /* 0x000fe200000010ff */
[----:B------:R-:W-:Y:S01]  /*b860*/  @!P0 FFMA.FTZ R7, R0, R32, R7 ;  /* 0x0000002000078223 */ /* 0x000fe20000010007 */
[----:B------:R-:W-:Y:S01]  /*b870*/  IADD3 R45, PT, PT, R45, R15, RZ ;  /* 0x0000000f2d2d7210 */ /* 0x000fe20007ffe0ff */
[----:B------:R-:W-:Y:S01]  /*b880*/  @!P0 FFMA.FTZ R8, R9, R33, R8 ;  /* 0x0000002109088223 */ /* 0x000fe20000010008 */
[----:B------:R-:W-:Y:S01]  /*b890*/  @!P0 F2FP.BF16.F32.PACK_AB R9, R4, R3 ;  /* 0x000000030409823e */ /* 0x000fe200000010ff */
[----:B------:R-:W-:Y:S01]  /*b8a0*/  @!P1 IMAD.SHL.U32 R13, R12, 0x2, RZ ;  /* 0x000000020c0d9824 */ /* 0x000fe200078e00ff */
[----:B------:R-:W-:Y:S02]  /*b8b0*/  @!P0 MOV R38, R6 ;  /* 0x0000000600268202 */ /* 0x000fe40000000f00 */
[----:B------:R-:W-:Y:S01]  /*b8c0*/  @!P0 F2FP.BF16.F32.PACK_AB R7, R8, R7 ;  /* 0x000000070807823e */ /* 0x000fe200000010ff */
[----:B------:R-:W-:Y:S01]  /*b8d0*/  @!P0 IMAD.MOV.U32 R37, RZ, RZ, R9 ;  /* 0x000000ffff258224 */ /* 0x000fe200078e0009 */
[----:B------:R-:W-:Y:S02]  /*b8e0*/  @!P1 SHF.L.U64.HI R2, R12, 0x1, R125 ;  /* 0x000000010c029819 */ /* 0x000fe4000001027d */
[----:B------:R-:W-:Y:S01]  /*b8f0*/  @!P1 IADD3 R40, P3, PT, R13, R92, RZ ;  /* 0x0000005c0d289210 */ /* 0x000fe20007f7e0ff */
[----:B------:R-:W-:Y:S01]  /*b900*/  @!P0 IMAD.MOV.U32 R39, RZ, RZ, R7 ;  /* 0x000000ffff278224 */ /* 0x000fe200078e0007 */
[----:B------:R-:W-:Y:S02]  /*b910*/  @!P1 SEL R3, R29, R26, P2 ;  /* 0x0000001a1d039207 */ /* 0x000fe40001000000 */
[----:B------:R-:W-:Y:S01]  /*b920*/  @!P1 IADD3 R28, P0, PT, R13, R94, RZ ;  /* 0x0000005e0d1c9210 */ /* 0x000fe20007f1e0ff */
[C---:B------:R-:W-:Y:S01]  /*b930*/  @!P1 IMAD.X R41, R2.reuse, 0x1, R93, P3 ;  /* 0x0000000102299824 */ /* 0x040fe200018e065d */
[----:B------:R1:W-:Y:S01]  /*b940*/  ST.E.128 desc[UR4][R44.64], R36 ;  /* 0x000000242c007985 */ /* 0x0003e2000c101d04 */
[----:B------:R-:W-:Y:S01]  /*b950*/  @!P1 IMAD.WIDE R4, R3, 0x2, R10 ;  /* 0x0000000203049825 */ /* 0x000fe200078e020a */
[----:B------:R-:W-:Y:S02]  /*b960*/  @!P1 IADD3.X R29, PT, PT, R2, R95, RZ, P0, !PT ;  /* 0x0000005f021d9210 */ /* 0x000fe400007fe4ff */
[----:B------:R-:W-:Y:S04]  /*b970*/  ISETP.GT.AND P0, PT, R27, 0x40, !P1 ;  /* 0x000000401b00780c */ /* 0x000fe80004f04270 */
[----:B------:R-:W2:Y:S08]  /*b980*/  @!P1 LD.E.128 R40, desc[UR4][R40.64+0x80] ;  /* 0x0000800428289980 */ /* 0x000eb0000c101d00 */
[----:B------:R-:W3:Y:S08]  /*b990*/  @!P1 LD.E.128 R4, desc[UR4][R4.64+0x80] ;  /* 0x0000800404049980 */ /* 0x000ef0000c101d00 */
[----:B------:R-:W4:Y:S08]  /*b9a0*/  @!P1 LD.E.128 R28, desc[UR4][R28.64+0x80] ;  /* 0x000080041c1c9980 */ /* 0x000f30000c101d00 */
[----:B------:R5:W4:Y:S01]  /*b9b0*/  LD.E.128 R32, desc[UR4][R10.64+0x80] ;  /* 0x000080040a207980 */ /* 0x000b22000c101d00 */
[----:B--2---:R-:W-:Y:S01]  /*b9c0*/  @!P1 SHF.L.U32 R9, R43, 0x10, RZ ;  /* 0x000000102b099819 */ /* 0x004fe200000006ff */
        /* <DEDUP_REMOVED lines=8> */
[----:B------:R-:W-:Y:S01]  /*ba50*/  @P0 FADD.FTZ R12, -R12, -RZ ;  /* 0x800000ff0c0c0221 */ /* 0x000fe20000010100 */
[----:B------:R-:W-:Y:S01]  /*ba60*/  @!P1 LOP3.LUT R2, R40, 0xffff0000, RZ, 0xc0, !PT ;  /* 0xffff000028029812 */ /* 0x000fe200078ec0ff */
[----:B------:R-:W-:Y:S01]  /*ba70*/  @P0 FADD.FTZ R8, -R8, -RZ ;  /* 0x800000ff08080221 */ /* 0x000fe20000010100 */
[----:B---3--:R-:W-:Y:S01]  /*ba80*/  @!P1 LOP3.LUT R21, R4, 0xffff0000, RZ, 0xc0, !PT ;  /* 0xffff000004159812 */ /* 0x008fe200078ec0ff */
[----:B------:R-:W-:Y:S01]  /*ba90*/  @P0 FADD.FTZ R14, -R14, -RZ ;  /* 0x800000ff0e0e0221 */ /* 0x000fe20000010100 */
[----:B-----5:R-:W-:Y:S01]  /*baa0*/  @!P1 SHF.L.U32 R10, R7, 0x10, RZ ;  /* 0x00000010070a9819 */ /* 0x020fe200000006ff */
[----:B------:R-:W-:Y:S01]  /*bab0*/  @!P1 IMAD.U32 R27, R4, 0x10000, RZ ;  /* 0x00010000041b9824 */ /* 0x000fe200078e00ff */
[----:B------:R-:W-:Y:S01]  /*bac0*/  @!P1 SHF.L.U32 R4, R5, 0x10, RZ ;  /* 0x0000001005049819 */ /* 0x000fe200000006ff */
[----:B------:R-:W-:Y:S01]  /*bad0*/  @P0 FADD.FTZ R0, -R0, -RZ ;  /* 0x800000ff00000221 */ /* 0x000fe20000010100 */
[----:B------:R-:W-:Y:S01]  /*bae0*/  @!P1 LOP3.LUT R15, R6, 0xffff0000, RZ, 0xc0, !PT ;  /* 0xffff0000060f9812 */ /* 0x000fe200078ec0ff */
[----:B------:R-:W-:Y:S01]  /*baf0*/  @P0 FADD.FTZ R3, -R3, -RZ ;  /* 0x800000ff03030221 */ /* 0x000fe20000010100 */
[----:B------:R-:W-:Y:S01]  /*bb00*/  @!P1 LOP3.LUT R11, R7, 0xffff0000, RZ, 0xc0, !PT ;  /* 0xffff0000070b9812 */ /* 0x000fe200078ec0ff */
[----:B------:R-:W-:Y:S01]  /*bb10*/  @!P1 FMUL.FTZ R7, R10, R9 ;  /* 0x000000090a079220 */ /* 0x000fe20000410000 */
[----:B------:R-:W-:Y:S01]  /*bb20*/  @!P1 LOP3.LUT R5, R5, 0xffff0000, RZ, 0xc0, !PT ;  /* 0xffff000005059812 */ /* 0x000fe200078ec0ff */
[----:B------:R-:W-:Y:S01]  /*bb30*/  @!P1 IMAD.U32 R16, R6, 0x10000, RZ ;  /* 0x0001000006109824 */ /* 0x000fe200078e00ff */
[----:B----4-:R-:W-:Y:S01]  /*bb40*/  @!P1 LOP3.LUT R26, R30, 0xffff0000, RZ, 0xc0, !PT ;  /* 0xffff00001e1a9812 */ /* 0x010fe200078ec0ff */
[----:B------:R-:W-:Y:S01]  /*bb50*/  @P0 FADD.FTZ R2, -R2, -RZ ;  /* 0x800000ff02020221 */ /* 0x000fe20000010100 */
[C---:B------:R-:W-:Y:S02]  /*bb60*/  @!P1 IMAD.U32 R9, R32.reuse, 0x10000, RZ ;  /* 0x0001000020099824 */ /* 0x040fe400078e00ff */
[----:B------:R-:W-:Y:S01]  /*bb70*/  @!P1 FMUL.FTZ R8, R11, R8 ;  /* 0x000000080b089220 */ /* 0x000fe20000410000 */
[----:B------:R-:W-:Y:S01]  /*bb80*/  @!P1 LOP3.LUT R11, R32, 0xffff0000, RZ, 0xc0, !PT ;  /* 0xffff0000200b9812 */ /* 0x000fe200078ec0ff */
[----:B------:R-:W-:Y:S02]  /*bb90*/  @!P1 IMAD.U32 R10, R28, 0x10000, RZ ;  /* 0x000100001c0a9824 */ /* 0x000fe400078e00ff */
[----:B------:R-:W-:Y:S01]  /*bba0*/  @!P1 FMUL.FTZ R0, R27, R0 ;  /* 0x000000001b009220 */ /* 0x000fe20000410000 */
[----:B------:R-:W-:Y:S01]  /*bbb0*/  @!P1 SHF.L.U32 R27, R31, 0x10, RZ ;  /* 0x000000101f1b9819 */ /* 0x000fe200000006ff */
[----:B------:R-:W-:Y:S01]  /*bbc0*/  @!P1 FMUL.FTZ R3, R4, R3 ;  /* 0x0000000304039220 */ /* 0x000fe20000410000 */
[----:B------:R-:W-:Y:S01]  /*bbd0*/  @!P1 FMUL.FTZ R6, R15, R12 ;  /* 0x0000000c0f069220 */ /* 0x000fe20000410000 */
[----:B------:R-:W-:Y:S01]  /*bbe0*/  @!P1 LOP3.LUT R12, R28, 0xffff0000, RZ, 0xc0, !PT ;  /* 0xffff00001c0c9812 */ /* 0x000fe200078ec0ff */
[----:B------:R-:W-:Y:S01]  /*bbf0*/  @!P1 FMUL.FTZ R4, R5, R14 ;  /* 0x0000000e05049220 */ /* 0x000fe20000410000 */
[----:B------:R-:W-:Y:S01]  /*bc00*/  @!P1 SHF.L.U32 R14, R33, 0x10, RZ ;  /* 0x00000010210e9819 */ /* 0x000fe200000006ff */
[----:B------:R-:W-:Y:S01]  /*bc10*/  @!P1 FMUL.FTZ R2, R21, R2 ;  /* 0x0000000215029220 */ /* 0x000fe20000410000 */
[C---:B------:R-:W-:Y:S01]  /*bc20*/  @!P1 LOP3.LUT R15, R29.reuse, 0xffff0000, RZ, 0xc0, !PT ;  /* 0xffff00001d0f9812 */ /* 0x040fe200078ec0ff */
[----:B------:R-:W-:Y:S01]  /*bc30*/  @!P1 FMUL.FTZ R5, R16, R13 ;  /* 0x0000000d10059220 */ /* 0x000fe20000410000 */
[----:B------:R-:W-:Y:S01]  /*bc40*/  @!P1 SHF.L.U32 R13, R29, 0x10, RZ ;  /* 0x000000101d0d9819 */ /* 0x000fe200000006ff */
[----:B------:R-:W-:Y:S01]  /*bc50*/  @!P1 FFMA.FTZ R0, R9, R10, R0 ;  /* 0x0000000a09009223 */ /* 0x000fe20000010000 */
[----:B------:R-:W-:Y:S01]  /*bc60*/  @!P1 LOP3.LUT R9, R33, 0xffff0000, RZ, 0xc0, !PT ;  /* 0xffff000021099812 */ /* 0x000fe200078ec0ff */
[----:B------:R-:W-:Y:S01]  /*bc70*/  @!P1 FFMA.FTZ R2, R11, R12, R2 ;  /* 0x0000000c0b029223 */ /* 0x000fe20000010002 */
[C---:B------:R-:W-:Y:S01]  /*bc80*/  @!P1 LOP3.LUT R11, R34.reuse, 0xffff0000, RZ, 0xc0, !PT ;  /* 0xffff0000220b9812 */ /* 0x040fe200078ec0ff */
[----:B------:R-:W-:Y:S01]  /*bc90*/  @!P1 IMAD.U32 R10, R34, 0x10000, RZ ;  /* 0x00010000220a9824 */ /* 0x000fe200078e00ff */
[----:B------:R-:W-:Y:S01]  /*bca0*/  @!P1 SHF.L.U32 R12, R35, 0x10, RZ ;  /* 0x00000010230c9819 */ /* 0x000fe200000006ff */
[----:B------:R-:W-:Y:S01]  /*bcb0*/  @!P1 IMAD.U32 R16, R30, 0x10000, RZ ;  /* 0x000100001e109824 */ /* 0x000fe200078e00ff */
[----:B------:R-:W-:Y:S01]  /*bcc0*/  @!P1 LOP3.LUT R28, R31, 0xffff0000, RZ, 0xc0, !PT ;  /* 0xffff00001f1c9812 */ /* 0x000fe200078ec0ff */
[----:B------:R-:W-:Y:S01]  /*bcd0*/  @!P1 FFMA.FTZ R3, R14, R13, R3 ;  /* 0x0000000d0e039223 */ /* 0x000fe20000010003 */
[----:B------:R-:W-:Y:S01]  /*bce0*/  @!P1 LOP3.LUT R13, R35, 0xffff0000, RZ, 0xc0, !PT ;  /* 0xffff0000230d9812 */ /* 0x000fe200078ec0ff */
[----:B------:R-:W-:Y:S01]  /*bcf0*/  @!P1 FFMA.FTZ R4, R9, R15, R4 ;  /* 0x0000000f09049223 */ /* 0x000fe20000010004 */
[----:B------:R-:W-:Y:S01]  /*bd00*/  @!P1 F2FP.BF16.F32.PACK_AB R0, R2, R0 ;  /* 0x000000000200923e */ /* 0x000fe200000010ff */
        /* <DEDUP_REMOVED lines=12> */
.L_x_3988:
[----:B------:R-:W-:Y:S05]  /*bdd0*/  BSYNC.RECONVERGENT B0 ;  /* 0x0000000000007941 */ /* 0x000fea0003800200 */
.L_x_3987:
[----:B------:R-:W5:Y:S02]  /*bde0*/  LD.E R3, desc[UR4][R132.64+0xd0] ;  /* 0x0000d00484037980 */ /* 0x000f64000c101900 */
[----:B-----5:R-:W-:Y:S05]  /*bdf0*/  IMAD.U32 R3, R3, -0x40, RZ ;  /* 0xffffffc003037824 */ /* 0x020fea00078e00ff */
[C---:B------:R-:W-:Y:S02]  /*be00*/  LEA R94, P1, R3.reuse, R94, 0x1 ;  /* 0x0000005e035e7211 */ /* 0x040fe400078208ff */
[C---:B------:R-:W-:Y:S02]  /*be10*/  LEA R92, P0, R3.reuse, R92, 0x1 ;  /* 0x0000005c035c7211 */ /* 0x040fe400078008ff */
[C---:B------:R-:W-:Y:S02]  /*be20*/  LEA.HI.X.SX32 R95, R3.reuse, R95, 0x1, P1 ;  /* 0x0000005f035f7211 */ /* 0x040fe400008f0eff */
[----:B------:R-:W-:Y:S09]  /*be30*/  LEA.HI.X.SX32 R93, R3, R93, 0x1, P0 ;  /* 0x0000005d035d7211 */ /* 0x000ff200000f0eff */
.L_x_3955:
[----:B------:R-:W-:Y:S05]  /*be40*/  BSYNC.RECONVERGENT B1 ;  /* 0x0000000000017941 */ /* 0x000fea0003800200 */
.L_x_3953:
[----:B------:R-:W-:Y:S01]  /*be50*/  ISETP.NE.U32.AND P0, PT, R220, RZ, PT ;  /* 0x000000ffdc00720c */ /* 0x000fe20003f05070 */
[----:B-12---:R-:W2:Y:S01]  /*be60*/  LD.E R4, desc[UR4][R132.64+0x128] ;  /* 0x0001280484047980 */ /* 0x006ea2000c101900 */
[----:B------:R-:W-:Y:S01]  /*be70*/  UMOV UR6, URZ ;  /* 0x000000ff00067c82 */ /* 0x000fe20008000000 */
[----:B------:R-:W-:Y:S01]  /*be80*/  BSSY.RECONVERGENT B0, `(.L_x_3989) ;  /* 0x0000062000007945 */ /* 0x000fe20003800200 */
[----:B------:R-:W-:Y:S02]  /*be90*/  ISETP.NE.AND.EX P0, PT, R221, RZ, PT, P0 ;  /* 0x000000ffdd00720c */ /* 0x000fe40003f05300 */
[----:B------:R-:W-:Y:S11]  /*bea0*/  IADD3 R3, P1, PT, RZ, -UR6, RZ ;  /* 0x80000006ff037c10 */ /* 0x000ff6000ff3e0ff */
[----:B------:R-:W5:Y:S04]  /*beb0*/  @!P0 LD.E R2, desc[UR4][R132.64+0x40] ;  /* 0x0000400484028980 */ /* 0x000f68000c101900 */
[----:B------:R-:W3:Y:S02]  /*bec0*/  @!P0 LD.E R0, desc[UR4][R132.64+0x38] ;  /* 0x0000380484008980 */ /* 0x000ee4000c101900 */
[----:B---3--:R-:W-:Y:S02]  /*bed0*/  @!P0 IMAD.SHL.U32 R0, R0, 0x80, RZ ;  /* 0x0000008000008824 */ /* 0x008fe400078e00ff */
[----:B--2---:R-:W-:Y:S02]  /*bee0*/  IMAD.SHL.U32 R4, R4, 0x80, RZ ;  /* 0x0000008004047824 */ /* 0x004fe400078e00ff */
[----:B-----5:R-:W-:Y:S02]  /*bef0*/  @!P0 IMAD.SHL.U32 R2, R2, 0x80, RZ ;  /* 0x0000008002028824 */ /* 0x020fe400078e00ff */
        /* <DEDUP_REMOVED lines=20> */
[----:B------:R-:W5:Y:S01]  /*c040*/  LD.E.64 R12, desc[UR4][R132.64+0x20] ;  /* 0x00002004840c7980 */ /* 0x000f62000c101b00 */
        /* <DEDUP_REMOVED lines=25> */
[-C--:B------:R-:W-:Y:S02]  /*c1e0*/  ISETP.GE.U32.AND P2, PT, R0, R9.reuse, PT ;  /* 0x000000090000720c */ /* 0x080fe40003f46070 */
[----:B------:R-:W-:Y:S02]  /*c1f0*/  ISETP.GE.U32.AND P3, PT, R4, R9, PT ;  /* 0x000000090400720c */ /* 0x000fe40003f66070 */
[----:B------:R-:W-:Y:S01]  /*c200*/  LOP3.LUT R0, R112, R3, RZ, 0x3c, !PT ;  /* 0x0000000370007212 */ /* 0x000fe200078e3cff */
[----:B------:R-:W2:Y:S01]  /*c210*/  LD.E.64 R8, desc[UR4][R132.64+0x38] ;  /* 0x0000380484087980 */ /* 0x000ea2000c101b00 */
[----:B------:R-:W-:Y:S02]  /*c220*/  ISETP.NE.AND P0, PT, R3, RZ, PT ;  /* 0x000000ff0300720c */ /* 0x000fe40003f05270 */
[----:B------:R-:W-:Y:S05]  /*c230*/  ISETP.GE.AND P4, PT, R0, RZ, PT ;  /* 0x000000ff0000720c */ /* 0x000fea0003f86270 */
[----:B------:R-:W-:Y:S02]  /*c240*/  @P2 IADD3 R7, PT, PT, R7, 0x1, RZ ;  /* 0x0000000107072810 */ /* 0x000fe40007ffe0ff */
[----:B------:R-:W-:Y:S05]  /*c250*/  @P3 VIADD R5, R5, 0x1 ;  /* 0x0000000105053836 */ /* 0x000fea0000000000 */
[----:B------:R-:W-:Y:S01]  /*c260*/  @!P5 IADD3 R5, PT, PT, -R5, RZ, RZ ;  /* 0x000000ff0505d210 */ /* 0x000fe20007ffe1ff */
[----:B------:R-:W-:Y:S03]  /*c270*/  @!P4 IMAD.MOV R7, RZ, RZ, -R7 ;  /* 0x000000ffff07c224 */ /* 0x000fe600078e0a07 */
[C---:B------:R-:W-:Y:S02]  /*c280*/  SEL R5, R2.reuse, R5, !P0 ;  /* 0x0000000502057207 */ /* 0x040fe40004000000 */
[----:B------:R-:W-:Y:S02]  /*c290*/  SEL R0, R2, R7, !P0 ;  /* 0x0000000702007207 */ /* 0x000fe40004000000 */
[CC--:B------:R-:W-:Y:S02]  /*c2a0*/  LEA R26, P0, R5.reuse, R218.reuse, 0x2 ;  /* 0x000000da051a7211 */ /* 0x0c0fe400078010ff */
[C---:B----4-:R-:W-:Y:S02]  /*c2b0*/  LEA R28, P1, R0.reuse, R218, 0x2 ;  /* 0x000000da001c7211 */ /* 0x050fe400078210ff */
[CC--:B------:R-:W-:Y:S02]  /*c2c0*/  LEA.HI.X.SX32 R27, R5.reuse, R219.reuse, 0x2, P0 ;  /* 0x000000db051b7211 */ /* 0x0c0fe400000f16ff */
[----:B------:R-:W-:Y:S01]  /*c2d0*/  LEA.HI.X.SX32 R29, R0, R219, 0x2, P1 ;  /* 0x000000db001d7211 */ /* 0x000fe200008f16ff */
[----:B------:R-:W-:Y:S02]  /*c2e0*/  IMAD.IADD R0, R5, 0x1, -R0 ;  /* 0x0000000105007824 */ /* 0x000fe400078e0a00 */
[----:B------:R1:W4:Y:S02]  /*c2f0*/  LD.E R2, desc[UR4][R26.64] ;  /* 0x000000041a027980 */ /* 0x000324000c101900 */
[----:B------:R-:W-:Y:S02]  /*c300*/  IMAD R0, R0, R3, -0x80 ;  /* 0xffffff8000007424 */ /* 0x000fe400078e0203 */
[----:B------:R-:W4:Y:S02]  /*c310*/  LD.E R7, desc[UR4][R28.64] ;  /* 0x000000041c077980 */ /* 0x000f24000c101900 */
[----:B---3--:R-:W-:Y:S01]  /*c320*/  IMAD R5, R15, R0, RZ ;  /* 0x000000000f057224 */ /* 0x008fe200078e02ff */
[----:B------:R-:W-:Y:S05]  /*c330*/  SHF.R.S32.HI R4, RZ, 0x1f, R0 ;  /* 0x0000001fff047819 */ /* 0x000fea0000011400 */
[C---:B------:R-:W-:Y:S02]  /*c340*/  IMAD R5, R14.reuse, R4, R5 ;  /* 0x000000040e057224 */ /* 0x040fe400078e0205 */
[----:B-1----:R-:W-:Y:S04]  /*c350*/  IMAD.WIDE.U32 R26, R14, R0, RZ ;  /* 0x000000000e1a7225 */ /* 0x002fe800078e00ff */
[----:B----4-:R-:W-:Y:S04]  /*c360*/  IMAD.IADD R6, R7, 0x1, -R2 ;  /* 0x0000000107067824 */ /* 0x010fe800078e0a02 */
[-C--:B-----5:R-:W-:Y:S01]  /*c370*/  IMAD R2, R13, R6.reuse, RZ ;  /* 0x000000060d027224 */ /* 0x0a0fe200078e02ff */
        /* <DEDUP_REMOVED lines=18> */
.L_x_3990:
[----:B------:R-:W-:Y:S05]  /*c4a0*/  BSYNC.RECONVERGENT B0 ;  /* 0x0000000000007941 */ /* 0x000fea0003800200 */
.L_x_3989:
[----:B------:R-:W-:Y:S11]  /*c4b0*/  ISETP.NE.AND P0, PT, R121, RZ, PT ;  /* 0x000000ff7900720c */ /* 0x000ff60003f05270 */
[----:B------:R-:W-:Y:S02]  /*c4c0*/  @!UPT UIADD3 URZ, UPT, UPT, URZ, URZ, URZ ;  /* 0x000000fffffff290 */ /* 0x000fe4000fffe0ff */
[----:B------:R-:W-:Y:S05]  /*c4d0*/  @P0 BRA `(.L_x_3991) ;  /* 0xffffff60002c0947 */ /* 0x000fea000383ffff */
.L_x_3952:
[----:B------:R-:W-:Y:S05]  /*c4e0*/  WARPSYNC.ALL ;  /* 0x0000000000007948 */ /* 0x000fea0003800000 */
[----:B------:R-:W-:Y:S06]  /*c4f0*/  BAR.SYNC.DEFER_BLOCKING 0x0 ;  /* 0x0000000000007b1d */ /* 0x000fec0000010000 */
[----:B------:R-:W2:Y:S01]  /*c500*/  LD.E R3, desc[UR4][R132.64+0xd0] ;  /* 0x0000d00484037980 */ /* 0x000ea2000c101900 */
[----:B------:R-:W-:Y:S01]  /*c510*/  BSSY.RECONVERGENT B2, `(.L_x_3992) ;  /* 0x0000483000027945 */ /* 0x000fe20003800200 */
[C---:B----4-:R-:W-:Y:S01]  /*c520*/  SHF.L.U64.HI R38, R142.reuse, 0x4, R143 ;  /* 0x000000048e267819 */ /* 0x050fe2000001028f */
[----:B------:R-:W-:Y:S01]  /*c530*/  IMAD.SHL.U32 R37, R142, 0x10, RZ ;  /* 0x000000108e257824 */ /* 0x000fe200078e00ff */
[----:B--2---:R-:W-:-:S13]  /*c540*/  ISETP.NE.AND P0, PT, R3, RZ, PT ;  /* 0x000000ff0300720c */ /* 0x004fda0003f05270 */
[----:B------:R-:W-:Y:S05]  /*c550*/  @P0 BRA `(.L_x_3993) ;  /* 0x0000000000940947 */ /* 0x000fea0003800000 */
[----:B------:R-:W-:Y:S01]  /*c560*/  IMAD.IADD R85, R216, 0x1, -R85 ;  /* 0x00000001d8557824 */ /* 0x000fe200078e0a55 */
[----:B------:R-:W-:Y:S01]  /*c570*/  BSSY.RECONVERGENT B0, `(.L_x_3994) ;  /* 0x0000019000007945 */ /* 0x000fe20003800200 */
[C---:B------:R-:W-:Y:S02]  /*c580*/  VIADD R0, R134.reuse, 0x10 ;  /* 0x0000001086007836 */ /* 0x040fe40000000000 */
[C---:B------:R-:W-:Y:S01]  /*c590*/  VIADD R36, R134.reuse, 0x20 ;  /* 0x0000002086247836 */ /* 0x040fe20000000000 */
[CC--:B------:R-:W-:Y:S01]  /*c5a0*/  ISETP.GE.AND P1, PT, R134.reuse, R85.reuse, PT ;  /* 0x000000558600720c */ /* 0x0c0fe20003f26270 */
[----:B------:R-:W-:Y:S01]  /*c5b0*/  VIADD R24, R134, 0x30 ;  /* 0x0000003086187836 */ /* 0x000fe20000000000 */
[----:B------:R-:W-:-:S11]  /*c5c0*/  ISETP.GE.AND P0, PT, R0, R85, PT ;  /* 0x000000550000720c */ /* 0x000fd60003f06270 */
[----:B------:R-:W-:Y:S01]  /*c5d0*/  @!PT LDS RZ, [RZ] ;  /* 0x00000000fffff984 */ /* 0x000fe20000000800 */
[----:B------:R-:W-:Y:S01]  /*c5e0*/  @!PT LDS RZ, [RZ] ;  /* 0x00000000fffff984 */ /* 0x000fe20000000800 */
[----:B------:R-:W-:Y:S01]  /*c5f0*/  @!PT LDS RZ, [RZ] ;  /* 0x00000000fffff984 */ /* 0x000fe20000000800 */
[----:B------:R1:W-:Y:S02]  /*c600*/  @!P1 LDGSTS.E.BYPASS.LTC128B.128 [R73], desc[UR4][R130.64] ;  /* 0x0000000082499fae */ /* 0x0003e4000b981a04 */
[C---:B------:R-:W-:Y:S02]  /*c610*/  @!P0 LEA R2, P2, R37.reuse, R130, 0x1 ;  /* 0x0000008225028211 */ /* 0x040fe400078408ff */
[----:B------:R1:W-:Y:S01]  /*c620*/  @!P1 LDGSTS.E.BYPASS.LTC128B.128 [R73+0x2000], desc[UR4][R130.64+0x80] ;  /* 0x0200008082499fae */ /* 0x0003e2000b981a04 */
[----:B------:R-:W-:Y:S02]  /*c630*/  ISETP.GE.AND P1, PT, R24, R85, PT ;  /* 0x000000551800720c */ /* 0x000fe40003f26270 */
[----:B------:R-:W-:-:S05]  /*c640*/  @!P0 LEA.HI.X R3, R37, R131, R38, 0x1, P2 ;  /* 0x0000008325038211 */ /* 0x000fca00010f0c26 */
[----:B------:R1:W-:Y:S04]  /*c650*/  @!P0 LDGSTS.E.BYPASS.LTC128B.128 [R73+0x800], desc[UR4][R2.64] ;  /* 0x0080000002498fae */ /* 0x0003e8000b981a04 */
[----:B------:R1:W-:Y:S01]  /*c660*/  @!P0 LDGSTS.E.BYPASS.LTC128B.128 [R73+0x2800], desc[UR4][R2.64+0x80] ;  /* 0x0280008002498fae */ /* 0x0003e2000b981a04 */
[----:B------:R-:W-:-:S13]  /*c670*/  ISETP.GE.AND P0, PT, R36, R85, PT ;  /* 0x000000552400720c */ /* 0x000fda0003f06270 */
[----:B------:R-:W-:Y:S05]  /*c680*/  @P0 BRA `(.L_x_3995) ;  /* 0x00000000001c0947 */ /* 0x000fea0003800000 */
[----:B-1----:R-:W-:-:S04]  /*c690*/  LEA R2, P0, R142, R130, 0x6 ;  /* 0x000000828e027211 */ /* 0x002fc800078030ff */
[----:B------:R-:W-:-:S05]  /*c6a0*/  LEA.HI.X R3, R142, R131, R143, 0x6, P0 ;  /* 0x000000838e037211 */ /* 0x000fca00000f348f */
[----:B------:R-:W-:Y:S01]  /*c6b0*/  @!PT LDS RZ, [RZ] ;  /* 0x00000000fffff984 */ /* 0x000fe20000000800 */
[----:B------:R-:W-:Y:S01]  /*c6c0*/  @!PT LDS RZ, [RZ] ;  /* 0x00000000fffff984 */ /* 0x000fe20000000800 */
[----:B------:R-:W-:Y:S01]  /*c6d0*/  @!PT LDS RZ, [RZ] ;  /* 0x00000000fffff984 */ /* 0x000fe20000000800 */
[----:B------:R2:W-:Y:S04]  /*c6e0*/  LDGSTS.E.BYPASS.LTC128B.128 [R73+0x1000], desc[UR4][R2.64] ;  /* 0x0100000002497fae */ /* 0x0005e8000b981a04 */
[----:B------:R2:W-:Y:S02]  /*c6f0*/  LDGSTS.E.BYPASS.LTC128B.128 [R73+0x3000], desc[UR4][R2.64+0x80] ;  /* 0x0300008002497fae */ /* 0x0005e4000b981a04 */
.L_x_3995:
[----:B------:R-:W-:Y:S05]  /*c700*/  BSYNC.RECONVERGENT B0 ;  /* 0x0000000000007941 */ /* 0x000fea0003800200 */
.L_x_3994:
[----:B------:R-:W-:Y:S05]  /*c710*/  @P1 BRA `(.L_x_3996) ;  /* 0x0000004400881947 */ /* 0x000fea0003800000 */
[----:B-12---:R-:W-:Y:S02]  /*c720*/  IMAD R2, R143, 0x60, RZ ;  /* 0x000000608f027824 */ /* 0x006fe400078e02ff */
[----:B------:R-:W-:-:S05]  /*c730*/  IMAD.WIDE.U32 R130, R142, 0x60, R130 ;  /* 0x000000608e827825 */ /* 0x000fca00078e0082 */
[----:B------:R-:W-:-:S05]  /*c740*/  IADD3 R131, PT, PT, R131, R2, RZ ;  /* 0x0000000283837210 */ /* 0x000fca0007ffe0ff */
[----:B------:R-:W-:Y:S01]  /*c750*/  @!PT LDS RZ, [RZ] ;  /* 0x00000000fffff984 */ /* 0x000fe20000000800 */
[----:B------:R-:W-:Y:S01]  /*c760*/  @!PT LDS RZ, [RZ] ;  /* 0x00000000fffff984 */ /* 0x000fe20000000800 */
[----:B------:R-:W-:Y:S01]  /*c770*/  @!PT LDS RZ, [RZ] ;  /* 0x00000000fffff984 */ /* 0x000fe20000000800 */
[----:B------:R1:W-:Y:S04]  /*c780*/  LDGSTS.E.BYPASS.LTC128B.128 [R73+0x1800], desc[UR4][R130.64] ;  /* 0x0180000082497fae */ /* 0x0003e8000b981a04 */
[----:B------:R1:W-:Y:S01]  /*c790*/  LDGSTS.E.BYPASS.LTC128B.128 [R73+0x3800], desc[UR4][R130.64+0x80] ;  /* 0x0380008082497fae */ /* 0x0003e2000b981a04 */
[----:B------:R-:W-:Y:S05]  /*c7a0*/  BRA `(.L_x_3996) ;  /* 0x0000004400647947 */ /* 0x000fea0003800000 */
.L_x_3993:
[----:B------:R-:W2:Y:S04]  /*c7b0*/  LD.E.64 R4, desc[UR4][R132.64+0xf0] ;  /* 0x0000f00484047980 */ /* 0x000ea8000c101b00 */
[----:B------:R-:W3:Y:S04]  /*c7c0*/  LD.E.U8 R0, desc[UR4][R132.64+0x1b3] ;  /* 0x0001b30484007980 */ /* 0x000ee8000c101100 */
[----:B------:R1:W5:Y:S04]  /*c7d0*/  LD.E.64 R34, desc[UR4][R132.64+0x148] ;  /* 0x0001480484227980 */ /* 0x000368000c101b00 */
[----:B------:R1:W5:Y:S01]  /*c7e0*/  LD.E.64 R32, desc[UR4][R132.64+0x150] ;  /* 0x0001500484207980 */ /* 0x000362000c101b00 */
[----:B--2---:R-:W-:-:S04]  /*c7f0*/  ISETP.NE.U32.AND P0, PT, R4, RZ, PT ;  /* 0x000000ff0400720c */ /* 0x004fc80003f05070 */
[----:B------:R-:W-:-:S13]  /*c800*/  ISETP.NE.AND.EX P0, PT, R5, RZ, PT, P0 ;  /* 0x000000ff0500720c */ /* 0x000fda0003f05300 */
[----:B------:R-:W-:-:S04]  /*c810*/  @P0 LEA R6, P1, R215, R4, 0x2 ;  /* 0x00000004d7060211 */ /* 0x000fc800078210ff */
[----:B------:R-:W-:Y:S01]  /*c820*/  @P0 LEA.HI.X R7, R215, R5, RZ, 0x2, P1 ;  /* 0x00000005d7070211 */ /* 0x000fe200008f14ff */
[----:B------:R-:W-:-:S06]  /*c830*/  IMAD.MOV.U32 R5, RZ, RZ, RZ ;  /* 0x000000ffff057224 */ /* 0x000fcc00078e00ff */
[----:B------:R-:W2:Y:S01]  /*c840*/  @P0 LD.E R5, desc[UR4][R6.64] ;  /* 0x0000000406050980 */ /* 0x000ea2000c101900 */
[----:B------:R-:W-:Y:S01]  /*c850*/  LEA.HI R21, R3, R3, RZ, 0x1 ;  /* 0x0000000303157211 */ /* 0x000fe200078f08ff */
[----:B------:R-:W-:-:S03]  /*c860*/  IMAD.SHL.U32 R20, R84, 0x4, RZ ;  /* 0x0000000454147824 */ /* 0x000fc600078e00ff */
[----:B------:R-:W-:Y:S02]  /*c870*/  SHF.R.S32.HI R21, RZ, 0x1, R21 ;  /* 0x00000001ff157819 */ /* 0x000fe40000011415 */
[----:B---3--:R-:W-:Y:S02]  /*c880*/  ISETP.NE.AND P2, PT, R0, RZ, PT ;  /* 0x000000ff0000720c */ /* 0x008fe40003f45270 */
[----:B------:R-:W-:Y:S01]  /*c890*/  LOP3.LUT R20, R20, 0x1c, RZ, 0xc0, !PT ;  /* 0x0000001c14147812 */ /* 0x000fe200078ec0ff */
[----:B--2---:R-:W-:-:S04]  /*c8a0*/  IMAD.IADD R2, R82, 0x1, R5 ;  /* 0x0000000152027824 */ /* 0x004fc800078e0205 */
[----:B------:R-:W-:-:S05]  /*c8b0*/  IMAD R2, R2, R21, RZ ;  /* 0x0000001502027224 */ /* 0x000fca00078e02ff */
[----:B------:R-:W-:-:S04]  /*c8c0*/  IADD3 R5, P1, PT, R20, R2, RZ ;  /* 0x0000000214057210 */ /* 0x000fc80007f3e0ff */
[----:B------:R-:W-:Y:S02]  /*c8d0*/  IADD3 R20, P0, PT, R20, R5, RZ ;  /* 0x0000000514147210 */ /* 0x000fe40007f1e0ff */
[----:B------:R-:W-:-:S05]  /*c8e0*/  LEA.HI.X.SX32 R0, R2, RZ, 0x1, P1 ;  /* 0x000000ff02007211 */ /* 0x000fca00008f0eff */
[----:B------:R-:W-:Y:S01]  /*c8f0*/  IMAD.X R2, RZ, RZ, R0, P0 ;  /* 0x000000ffff027224 */ /* 0x000fe200000e0600 */
[----:B-1----:R-:W-:Y:S06]  /*c900*/  @!P2 BRA `(.L_x_3997) ;  /* 0x000000180038a947 */ /* 0x002fec0003800000 */
        /* <DEDUP_REMOVED lines=10> */
[----:B------:R-:W-:Y:S01]  /*c9b0*/  IMAD.MOV.U32 R28, RZ, RZ, R130 ;  /* 0x000000ffff1c7224 */ /* 0x000fe200078e0082 */
[----:B------:R-:W-:Y:S02]  /*c9c0*/  MOV R29, R131 ;  /* 0x00000083001d7202 */ /* 0x000fe40000000f00 */
[----:B------:R-:W-:-:S03]  /*c9d0*/  ISETP.GE.AND P0, PT, R22, R3, PT ;  /* 0x000000031600720c */ /* 0x000fc60003f06270 */
[----:B------:R1:W5:Y:S01]  /*c9e0*/  LD.E.128 R12, desc[UR4][R28.64] ;  /* 0x000000041c0c7980 */ /* 0x000362000c101d00 */
[----:B------:R-:W-:Y:S09]  /*c9f0*/  BSSY.RECONVERGENT B0, `(.L_x_4000) ;  /* 0x0000029000007945 */ /* 0x000ff20003800200 */
[----:B------:R-:W-:Y:S05]  /*ca00*/  @P0 BRA `(.L_x_4001) ;  /* 0x00000000009c0947 */ /* 0x000fea0003800000 */
[----:B------:R-:W2:Y:S04]  /*ca10*/  LD.E.64 R4, desc[UR4][R20.64] ;  /* 0x0000000414047980 */ /* 0x000ea8000c101b00 */
[----:B------:R-:W3:Y:S01]  /*ca20*/  LD.E.64 R6, desc[UR4][R18.64] ;  /* 0x0000000412067980 */ /* 0x000ee2000c101b00 */
[C---:B-----5:R-:W-:Y:S01]  /*ca30*/  SHF.L.U32 R2, R13.reuse, 0x10, RZ ;  /* 0x000000100d027819 */ /* 0x060fe200000006ff */
[----:B------:R-:W-:Y:S01]  /*ca40*/  IMAD.U32 R16, R14, 0x10000, RZ ;  /* 0x000100000e107824 */ /* 0x000fe200078e00ff */
[----:B------:R-:W-:Y:S02]  /*ca50*/  LOP3.LUT R0, R13, 0xffff0000, RZ, 0xc0, !PT ;  /* 0xffff00000d007812 */ /* 0x000fe400078ec0ff */
[----:B------:R-:W-:Y:S02]  /*ca60*/  SHF.L.U32 R25, R15, 0x10, RZ ;  /* 0x000000100f197819 */ /* 0x000fe400000006ff */
[----:B------:R-:W-:-:S02]  /*ca70*/  SHF.L.U32 R8, R12, 0x10, RZ ;  /* 0x000000100c087819 */ /* 0x000fc400000006ff */
[----:B------:R-:W-:Y:S02]  /*ca80*/  LOP3.LUT R24, R12, 0xffff0000, RZ, 0xc0, !PT ;  /* 0xffff00000c187812 */ /* 0x000fe400078ec0ff */
[----:B------:R-:W-:Y:S02]  /*ca90*/  LOP3.LUT R15, R15, 0xffff0000, RZ, 0xc0, !PT ;  /* 0xffff00000f0f7812 */ /* 0x000fe400078ec0ff */
[----:B------:R-:W-:Y:S02]  /*caa0*/  LOP3.LUT R26, R14, 0xffff0000, RZ, 0xc0, !PT ;  /* 0xffff00000e1a7812 */ /* 0x000fe400078ec0ff */
[----:B--2---:R-:W-:Y:S02]  /*cab0*/  LOP3.LUT R11, R4, 0xffff0000, RZ, 0xc0, !PT ;  /* 0xffff0000040b7812 */ /* 0x004fe400078ec0ff */
[C---:B------:R-:W-:Y:S01]  /*cac0*/  LOP3.LUT R10, R5.reuse, 0xffff0000, RZ, 0xc0, !PT ;  /* 0xffff0000050a7812 */ /* 0x040fe200078ec0ff */
[----:B------:R-:W-:Y:S01]  /*cad0*/  IMAD.U32 R5, R5, 0x10000, RZ ;  /* 0x0001000005057824 */ /* 0x000fe200078e00ff */
        /* <DEDUP_REMOVED lines=10> */
[----:B------:R-:W-:Y:S01]  /*cb80*/  SHF.L.U32 R11, R4, 0x10, RZ ;  /* 0x00000010040b7819 */ /* 0x000fe200000006ff */
[----:B------:R-:W-:Y:S01]  /*cb90*/  FMUL.FTZ R2, R15, R12 ;  /* 0x0000000c0f027220 */ /* 0x000fe20000410000 */
[C---:B------:R-:W-:Y:S01]  /*cba0*/  FMUL.FTZ R27, R26.reuse, R5 ;  /* 0x000000051a1b7220 */ /* 0x040fe20000410000 */
[----:B------:R-:W-:-:S02]  /*cbb0*/  FMUL.FTZ R26, R26, R7 ;  /* 0x000000071a1a7220 */ /* 0x000fc40000410000 */
[C---:B------:R-:W-:Y:S01]  /*cbc0*/  FMUL.FTZ R15, R24.reuse, R11 ;  /* 0x0000000b180f7220 */ /* 0x040fe20000410000 */
[----:B------:R-:W-:Y:S01]  /*cbd0*/  FMUL.FTZ R24, R24, R13 ;  /* 0x0000000d18187220 */ /* 0x000fe20000410000 */
[----:B------:R-:W-:Y:S01]  /*cbe0*/  FFMA.FTZ R25, R25, R10, R2 ;  /* 0x0000000a19197223 */ /* 0x000fe20000010002 */
[----:B------:R-:W-:Y:S01]  /*cbf0*/  FFMA.FTZ R27, R16, R7, -R27 ;  /* 0x00000007101b7223 */ /* 0x000fe2000001081b */
[C---:B------:R-:W-:Y:S01]  /*cc00*/  FFMA.FTZ R15, R8.reuse, R13, -R15 ;  /* 0x0000000d080f7223 */ /* 0x040fe2000001080f */
[----:B------:R-:W-:Y:S01]  /*cc10*/  FFMA.FTZ R24, R8, R11, R24 ;  /* 0x0000000b08187223 */ /* 0x000fe20000010018 */
[----:B------:R-:W-:Y:S01]  /*cc20*/  FFMA.FTZ R26, R16, R5, R26 ;  /* 0x00000005101a7223 */ /* 0x000fe2000001001a */
[----:B------:R-:W-:Y:S02]  /*cc30*/  F2FP.BF16.F32.PACK_AB R25, R25, R14 ;  /* 0x0000000e1919723e */ /* 0x000fe400000010ff */
[----:B------:R-:W-:Y:S02]  /*cc40*/  F2FP.BF16.F32.PACK_AB R13, R0, R9 ;  /* 0x00000009000d723e */ /* 0x000fe400000010ff */
[----:B------:R-:W-:-:S02]  /*cc50*/  F2FP.BF16.F32.PACK_AB R12, R24, R15 ;  /* 0x0000000f180c723e */ /* 0x000fc400000010ff */
[----:B------:R-:W-:Y:S02]  /*cc60*/  F2FP.BF16.F32.PACK_AB R14, R26, R27 ;  /* 0x0000001b1a0e723e */ /* 0x000fe400000010ff */
[----:B------:R-:W-:Y:S02]  /*cc70*/  MOV R15, R25 ;  /* 0x00000019000f7202 */ /* 0x000fe40000000f00 */
.L_x_4001:
[----:B------:R-:W-:Y:S05]  /*cc80*/  BSYNC.RECONVERGENT B0 ;  /* 0x0000000000007941 */ /* 0x000fea0003800200 */
.L_x_4000:
[----:B-----5:R2:W-:Y:S04]  /*cc90*/  STS.128 [R73], R12 ;  /* 0x0000000c49007388 */ /* 0x0205e80000000c00 */
[----:B------:R2:W5:Y:S01]  /*cca0*/  LD.E.128 R8, desc[UR4][R28.64+0x80] ;  /* 0x000080041c087980 */ /* 0x000562000c101d00 */
[----:B------:R-:W-:Y:S01]  /*ccb0*/  LOP3.LUT R0, R22, 0x40, RZ, 0xfc, !PT ;  /* 0x0000004016007812 */ /* 0x000fe200078efcff */
[----:B------:R-:W-:Y:S03]  /*ccc0*/  BSSY.RECONVERGENT B0, `(.L_x_4002) ;  /* 0x0000029000007945 */ /* 0x000fe60003800200 */
[----:B------:R-:W-:-:S13]  /*ccd0*/  ISETP.GE.AND P0, PT, R0, R3, PT ;  /* 0x000000030000720c */ /* 0x000fda0003f06270 */
[----:B------:R-:W-:Y:S05]  /*cce0*/  @P0 BRA `(.L_x_4003) ;  /* 0x0000000000980947 */ /* 0x000fea0003800000 */
[----:B------:R-:W3:Y:S04]  /*ccf0*/  LD.E.64 R4, desc[UR4][R20.64+0x40] ;  /* 0x0000400414047980 */ /* 0x000ee8000c101b00 */
[----:B------:R-:W4:Y:S01]  /*cd00*/  LD.E.64 R6, desc[UR4][R18.64+0x40] ;  /* 0x0000400412067980 */ /* 0x000f22000c101b00 */
[C---:B-----5:R-:W-:Y:S01]  /*cd10*/  LOP3.LUT R0, R9.reuse, 0xffff0000, RZ, 0xc0, !PT ;  /* 0xffff000009007812 */ /* 0x060fe200078ec0ff */
[----:B--2---:R-:W-:Y:S01]  /*cd20*/  IMAD.U32 R14, R10, 0x10000, RZ ;  /* 0x000100000a0e7824 */ /* 0x004fe200078e00ff */
[----:B------:R-:W-:Y:S02]  /*cd30*/  SHF.L.U32 R2, R9, 0x10, RZ ;  /* 0x0000001009027819 */ /* 0x000fe400000006ff */
[C---:B------:R-:W-:Y:S02]  /*cd40*/  SHF.L.U32 R9, R8.reuse, 0x10, RZ ;  /* 0x0000001008097819 */ /* 0x040fe400000006ff */
[----:B------:R-:W-:-:S02]  /*cd50*/  LOP3.LUT R16, R8, 0xffff0000, RZ, 0xc0, !PT ;  /* 0xffff000008107812 */ /* 0x000fc400078ec0ff */
[C---:B------:R-:W-:Y:S02]  /*cd60*/  SHF.L.U32 R27, R11.reuse, 0x10, RZ ;  /* 0x000000100b1b7819 */ /* 0x040fe400000006ff */
[----:B------:R-:W-:Y:S02]  /*cd70*/  LOP3.LUT R25, R11, 0xffff0000, RZ, 0xc0, !PT ;  /* 0xffff00000b197812 */ /* 0x000fe400078ec0ff */
[----:B------:R-:W-:Y:S02]  /*cd80*/  LOP3.LUT R24, R10, 0xffff0000, RZ, 0xc0, !PT ;  /* 0xffff00000a187812 */ /* 0x000fe400078ec0ff */
[----:B---3--:R-:W-:Y:S02]  /*cd90*/  LOP3.LUT R13, R4, 0xffff0000, RZ, 0xc0, !PT ;  /* 0xffff0000040d7812 */ /* 0x008fe400078ec0ff */
[----:B------:R-:W-:Y:S02]  /*cda0*/  LOP3.LUT R8, R5, 0xffff0000, RZ, 0xc0, !PT ;  /* 0xffff000005087812 */ /* 0x000fe400078ec0ff */
[----:B----4-:R-:W-:Y:S01]  /*cdb0*/  LOP3.LUT R15, R6, 0xffff0000, RZ, 0xc0, !PT ;  /* 0xffff0000060f7812 */ /* 0x010fe200078ec0ff */
        /* <DEDUP_REMOVED lines=25> */
.L_x_4003:
[----:B------:R-:W-:Y:S05]  /*cf50*/  BSYNC.RECONVERGENT B0 ;  /* 0x0000000000007941 */ /* 0x000fea0003800200 */
.L_x_4002:
[----:B-----5:R3:W-:Y:S02]  /*cf60*/  STS.128 [R73+0x2000], R8 ;  /* 0x0020000849007388 */ /* 0x0207e40000000c00 */
.L_x_3999:
[----:B------:R-:W-:Y:S05]  /*cf70*/  BSYNC.RECONVERGENT B1 ;  /* 0x0000000000017941 */ /* 0x000fea0003800200 */
.L_x_3998:
[----:B------:R-:W-:Y:S01]  /*cf80*/  IADD3 R0, PT, PT, R134, 0x10, RZ ;  /* 0x0000001086007810 */ /* 0x000fe20007ffe0ff */
[----:B------:R-:W-:Y:S03]  /*cf90*/  BSSY.RECONVERGENT B1, `(.L_x_4004) ;  /* 0x0000060000017945 */ /* 0x000fe60003800200 */
[----:B------:R-:W-:-:S13]  /*cfa0*/  ISETP.GE.AND P0, PT, R0, R17, PT ;  /* 0x000000110000720c */ /* 0x000fda0003f06270 */
[----:B------:R-:W-:Y:S05]  /*cfb0*/  @P0 BRA `(.L_x_4005) ;  /* 0x0000000400740947 */ /* 0x000fea0003800000 */
[C---:B-12---:R-:W-:Y:S02]  /*cfc0*/  LEA R28, P1, R37.reuse, R130, 0x1 ;  /* 0x00000082251c7211 */ /* 0x046fe400078208ff */
[----:B------:R-:W-:Y:S02]  /*cfd0*/  ISETP.GE.AND P0, PT, R22, R3, PT ;  /* 0x000000031600720c */ /* 0x000fe40003f06270 */
[----:B------:R-:W-:-:S05]  /*cfe0*/  LEA.HI.X R29, R37, R131, R38, 0x1, P1 ;  /* 0x00000083251d7211 */ /* 0x000fca00008f0c26 */
[----:B------:R1:W5:Y:S01]  /*cff0*/  LD.E.128 R12, desc[UR4][R28.64] ;  /* 0x000000041c0c7980 */ /* 0x000362000c101d00 */
[----:B------:R-:W-:Y:S05]  /*d000*/  BSSY.RECONVERGENT B0, `(.L_x_4006) ;  /* 0x000002a000007945 */ /* 0x000fea0003800200 */
[----:B------:R-:W-:Y:S05]  /*d010*/  @P0 BRA `(.L_x_4007) ;  /* 0x0000000000a00947 */ /* 0x000fea0003800000 */
[----:B------:R-:W2:Y:S04]  /*d020*/  LD.E.64 R4, desc[UR4][R20.64] ;  /* 0x0000000414047980 */ /* 0x000ea8000c101b00 */
[----:B------:R-:W4:Y:S01]  /*d030*/  LD.E.64 R6, desc[UR4][R18.64] ;  /* 0x0000000412067980 */ /* 0x000f22000c101b00 */
[----:B---3-5:R-:W-:Y:S01]  /*d040*/  SHF.L.U32 R8, R13, 0x10, RZ ;  /* 0x000000100d087819 */ /* 0x028fe200000006ff */
[----:B------:R-:W-:Y:S01]  /*d050*/  IMAD.U32 R27, R15, 0x10000, RZ ;  /* 0x000100000f1b7824 */ /* 0x000fe200078e00ff */
[----:B------:R-:W-:Y:S02]  /*d060*/  LOP3.LUT R2, R13, 0xffff0000, RZ, 0xc0, !PT ;  /* 0xffff00000d027812 */ /* 0x000fe400078ec0ff */
[----:B------:R-:W-:Y:S02]  /*d070*/  LOP3.LUT R25, R15, 0xffff0000, RZ, 0xc0, !PT ;  /* 0xffff00000f197812 */ /* 0x000fe400078ec0ff */
[----:B------:R-:W-:-:S02]  /*d080*/  SHF.L.U32 R9, R12, 0x10, RZ ;  /* 0x000000100c097819 */ /* 0x000fc400000006ff */
[----:B------:R-:W-:Y:S02]  /*d090*/  LOP3.LUT R24, R12, 0xffff0000, RZ, 0xc0, !PT ;  /* 0xffff00000c187812 */ /* 0x000fe400078ec0ff */
[C---:B------:R-:W-:Y:S02]  /*d0a0*/  SHF.L.U32 R16, R14.reuse, 0x10, RZ ;  /* 0x000000100e107819 */ /* 0x040fe400000006ff */
[----:B------:R-:W-:Y:S02]  /*d0b0*/  LOP3.LUT R26, R14, 0xffff0000, RZ, 0xc0, !PT ;  /* 0xffff00000e1a7812 */ /* 0x000fe400078ec0ff */
[C---:B--2---:R-:W-:Y:S01]  /*d0c0*/  LOP3.LUT R13, R4.reuse, 0xffff0000, RZ, 0xc0, !PT ;  /* 0xffff0000040d7812 */ /* 0x044fe200078ec0ff */
[----:B------:R-:W-:Y:S01]  /*d0d0*/  IMAD.U32 R4, R4, 0x10000, RZ ;  /* 0x0001000004047824 */ /* 0x000fe200078e00ff */
        /* <DEDUP_REMOVED lines=12> */
[C---:B------:R-:W-:Y:S01]  /*d1a0*/  FFMA.FTZ R14, R27.reuse, R12, -R14 ;  /* 0x0000000c1b0e7223 */ /* 0x040fe2000001080e */
[----:B------:R-:W-:Y:S01]  /*d1b0*/  FMUL.FTZ R13, R26, R5 ;  /* 0x000000051a0d7220 */ /* 0x000fe20000410000 */
[C---:B------:R-:W-:Y:S01]  /*d1c0*/  FMUL.FTZ R15, R24.reuse, R6 ;  /* 0x00000006180f7220 */ /* 0x040fe20000410000 */
        /* <DEDUP_REMOVED lines=12> */
[----:B------:R-:W-:Y:S02]  /*d290*/  MOV R15, R27 ;  /* 0x0000001b000f7202 */ /* 0x000fe40000000f00 */
.L_x_4007:
[----:B------:R-:W-:Y:S05]  /*d2a0*/  BSYNC.RECONVERGENT B0 ;  /* 0x0000000000007941 */ /* 0x000fea0003800200 */
.L_x_4006:
[----:B-----5:R2:W-:Y:S04]  /*d2b0*/  STS.128 [R73+0x800], R12 ;  /* 0x0008000c49007388 */ /* 0x0205e80000000c00 */
[----:B---3--:R2:W5:Y:S01]  /*d2c0*/  LD.E.128 R8, desc[UR4][R28.64+0x80] ;  /* 0x000080041c087980 */ /* 0x008562000c101d00 */
[----:B------:R-:W-:Y:S01]  /*d2d0*/  LOP3.LUT R2, R22, 0x40, RZ, 0xfc, !PT ;  /* 0x0000004016027812 */ /* 0x000fe200078efcff */
[----:B------:R-:W-:Y:S03]  /*d2e0*/  BSSY.RECONVERGENT B0, `(.L_x_4008) ;  /* 0x0000029000007945 */ /* 0x000fe60003800200 */
[----:B------:R-:W-:-:S13]  /*d2f0*/  ISETP.GE.AND P0, PT, R2, R3, PT ;  /* 0x000000030200720c */ /* 0x000fda0003f06270 */
[----:B------:R-:W-:Y:S05]  /*d300*/  @P0 BRA `(.L_x_4009) ;  /* 0x0000000000980947 */ /* 0x000fea0003800000 */
[----:B------:R-:W3:Y:S04]  /*d310*/  LD.E.64 R4, desc[UR4][R20.64+0x40] ;  /* 0x0000400414047980 */ /* 0x000ee8000c101b00 */
[----:B------:R-:W4:Y:S01]  /*d320*/  LD.E.64 R6, desc[UR4][R18.64+0x40] ;  /* 0x0000400412067980 */ /* 0x000f22000c101b00 */
[C---:B-----5:R-:W-:Y:S01]  /*d330*/  LOP3.LUT R2, R9.reuse, 0xffff0000, RZ, 0xc0, !PT ;  /* 0xffff000009027812 */ /* 0x060fe200078ec0ff */
[----:B------:R-:W-:Y:S01]  /*d340*/  IMAD.U32 R16, R10, 0x10000, RZ ;  /* 0x000100000a107824 */ /* 0x000fe200078e00ff */
[----:B--2---:R-:W-:Y:S02]  /*d350*/  SHF.L.U32 R12, R9, 0x10, RZ ;  /* 0x00000010090c7819 */ /* 0x004fe400000006ff */
        /* <DEDUP_REMOVED lines=33> */
.L_x_4009:
[----:B------:R-:W-:Y:S05]  /*d570*/  BSYNC.RECONVERGENT B0 ;  /* 0x0000000000007941 */ /* 0x000fea0003800200 */
.L_x_4008:
[----:B-----5:R4:W-:Y:S02]  /*d580*/  STS.128 [R73+0x2800], R8 ;  /* 0x0028000849007388 */ /* 0x0209e40000000c00 */
.L_x_4005:
[----:B------:R-:W-:Y:S05]  /*d590*/  BSYNC.RECONVERGENT B1 ;  /* 0x0000000000017941 */ /* 0x000fea0003800200 */
.L_x_4004:
[----:B------:R-:W-:Y:S01]  /*d5a0*/  IADD3 R36, PT, PT, R134, 0x20, RZ ;  /* 0x0000002086247810 */ /* 0x000fe20007ffe0ff */
[----:B------:R-:W-:Y:S03]  /*d5b0*/  BSSY.RECONVERGENT B1, `(.L_x_4010) ;  /* 0x0000060000017945 */ /* 0x000fe60003800200 */
[----:B------:R-:W-:-:S13]  /*d5c0*/  ISETP.GE.AND P0, PT, R36, R17, PT ;  /* 0x000000112400720c */ /* 0x000fda0003f06270 */
[----:B------:R-:W-:Y:S05]  /*d5d0*/  @P0 BRA `(.L_x_4011) ;  /* 0x0000000400740947 */ /* 0x000fea0003800000 */
[----:B-12---:R-:W-:Y:S02]  /*d5e0*/  LEA R28, P1, R142, R130, 0x6 ;  /* 0x000000828e1c7211 */ /* 0x006fe400078230ff */
[----:B------:R-:W-:Y:S02]  /*d5f0*/  ISETP.GE.AND P0, PT, R22, R3, PT ;  /* 0x000000031600720c */ /* 0x000fe40003f06270 */
[----:B------:R-:W-:-:S05]  /*d600*/  LEA.HI.X R29, R142, R131, R143, 0x6, P1 ;  /* 0x000000838e1d7211 */ /* 0x000fca00008f348f */
[----:B------:R1:W5:Y:S01]  /*d610*/  LD.E.128 R12, desc[UR4][R28.64] ;  /* 0x000000041c0c7980 */ /* 0x000362000c101d00 */
[----:B------:R-:W-:Y:S05]  /*d620*/  BSSY.RECONVERGENT B0, `(.L_x_4012) ;  /* 0x000002a000007945 */ /* 0x000fea0003800200 */
[----:B------:R-:W-:Y:S05]  /*d630*/  @P0 BRA `(.L_x_4013) ;  /* 0x0000000000a00947 */ /* 0x000fea0003800000 */
[----:B------:R-:W2:Y:S04]  /*d640*/  LD.E.64 R4, desc[UR4][R20.64] ;  /* 0x0000000414047980 */ /* 0x000ea8000c101b00 */
[----:B------:R-:W2:Y:S01]  /*d650*/  LD.E.64 R6, desc[UR4][R18.64] ;  /* 0x0000000412067980 */ /* 0x000ea2000c101b00 */
[----:B---345:R-:W-:Y:S01]  /*d660*/  SHF.L.U32 R8, R13, 0x10, RZ ;  /* 0x000000100d087819 */ /* 0x038fe200000006ff */
        /* <DEDUP_REMOVED lines=10> */
[----:B------:R-:W-:Y:S01]  /*d710*/  LOP3.LUT R15, R6, 0xffff0000, RZ, 0xc0, !PT ;  /* 0xffff0000060f7812 */ /* 0x000fe200078ec0ff */
        /* <DEDUP_REMOVED lines=26> */
.L_x_4013:
[----:B------:R-:W-:Y:S05]  /*d8c0*/  BSYNC.RECONVERGENT B0 ;  /* 0x0000000000007941 */ /* 0x000fea0003800200 */
.L_x_4012:
[----:B-----5:R2:W-:Y:S04]  /*d8d0*/  STS.128 [R73+0x1000], R12 ;  /* 0x0010000c49007388 */ /* 0x0205e80000000c00 */
[----:B---34-:R2:W5:Y:S01]  /*d8e0*/  LD.E.128 R8, desc[UR4][R28.64+0x80] ;  /* 0x000080041c087980 */ /* 0x018562000c101d00 */
        /* <DEDUP_REMOVED lines=42> */
.L_x_4015:
[----:B------:R-:W-:Y:S05]  /*db90*/  BSYNC.RECONVERGENT B0 ;  /* 0x0000000000007941 */ /* 0x000fea0003800200 */
.L_x_4014:
[----:B-----5:R3:W-:Y:S02]  /*dba0*/  STS.128 [R73+0x3000], R8 ;  /* 0x0030000849007388 */ /* 0x0207e40000000c00 */
.L_x_4011:
[----:B------:R-:W-:Y:S05]  /*dbb0*/  BSYNC.RECONVERGENT B1 ;  /* 0x0000000000017941 */ /* 0x000fea0003800200 */
.L_x_4010:
[----:B------:R-:W-:-:S04]  /*dbc0*/  IADD3 R24, PT, PT, R134, 0x30, RZ ;  /* 0x0000003086187810 */ /* 0x000fc80007ffe0ff */
[----:B------:R-:W-:-:S13]  /*dbd0*/  ISETP.GE.AND P0, PT, R24, R17, PT ;  /* 0x000000111800720c */ /* 0x000fda0003f06270 */
[----:B------:R-:W-:Y:S05]  /*dbe0*/  @P0 BRA `(.L_x_3996) ;  /* 0x0000003000540947 */ /* 0x000fea0003800000 */
[----:B-12---:R-:W-:Y:S01]  /*dbf0*/  IMAD R28, R143, 0x60, RZ ;  /* 0x000000608f1c7824 */ /* 0x006fe200078e02ff */
[----:B------:R-:W-:Y:S01]  /*dc00*/  ISETP.GE.AND P0, PT, R22, R3, PT ;  /* 0x000000031600720c */ /* 0x000fe20003f06270 */
[----:B------:R-:W-:-:S05]  /*dc10*/  IMAD.WIDE.U32 R130, R142, 0x60, R130 ;  /* 0x000000608e827825 */ /* 0x000fca00078e0082 */
[----:B------:R-:W-:Y:S02]  /*dc20*/  IADD3 R29, PT, PT, R131, R28, RZ ;  /* 0x0000001c831d7210 */ /* 0x000fe40007ffe0ff */
[----:B------:R-:W-:-:S05]  /*dc30*/  MOV R28, R130 ;  /* 0x00000082001c7202 */ /* 0x000fca0000000f00 */
[----:B------:R1:W5:Y:S01]  /*dc40*/  LD.E.128 R12, desc[UR4][R28.64] ;  /* 0x000000041c0c7980 */ /* 0x000362000c101d00 */
[----:B------:R-:W-:Y:S04]  /*dc50*/  BSSY.RECONVERGENT B0, `(.L_x_4016) ;  /* 0x000002a000007945 */ /* 0x000fe80003800200 */
        /* <DEDUP_REMOVED lines=25> */
[----:B------:R-:W-:Y:S01]  /*ddf0*/  FFMA.FTZ R14, R25, R12, -R14 ;  /* 0x0000000c190e7223 */ /* 0x000fe2000001080e */
[C---:B------:R-:W-:Y:S01]  /*de00*/  FMUL.FTZ R15, R26.reuse, R6 ;  /* 0x000000061a0f7220 */ /* 0x040fe20000410000 */
        /* <DEDUP_REMOVED lines=14> */
.L_x_4017:
[----:B------:R-:W-:Y:S05]  /*def0*/  BSYNC.RECONVERGENT B0 ;  /* 0x0000000000007941 */ /* 0x000fea0003800200 */
.L_x_4016:
        /* <DEDUP_REMOVED lines=10> */
[----:B------:R-:W-:Y:S02]  /*dfa0*/  SHF.L.U32 R7, R9, 0x10, RZ ;  /* 0x0000001009077819 */ /* 0x000fe400000006ff */
[C---:B------:R-:W-:Y:S02]  /*dfb0*/  SHF.L.U32 R16, R11.reuse, 0x10, RZ ;  /* 0x000000100b107819 */ /* 0x040fe400000006ff */
[----:B--2---:R-:W-:-:S02]  /*dfc0*/  LOP3.LUT R14, R11, 0xffff0000, RZ, 0xc0, !PT ;  /* 0xffff00000b0e7812 */ /* 0x004fc400078ec0ff */
[C---:B------:R-:W-:Y:S02]  /*dfd0*/  SHF.L.U32 R9, R8.reuse, 0x10, RZ ;  /* 0x0000001008097819 */ /* 0x040fe400000006ff */
[----:B------:R-:W-:Y:S02]  /*dfe0*/  LOP3.LUT R22, R8, 0xffff0000, RZ, 0xc0, !PT ;  /* 0xffff000008167812 */ /* 0x000fe400078ec0ff */
[----:B------:R-:W-:Y:S02]  /*dff0*/  LOP3.LUT R10, R10, 0xffff0000, RZ, 0xc0, !PT ;  /* 0xffff00000a0a7812 */ /* 0x000fe400078ec0ff */
[----:B---3--:R-:W-:Y:S02]  /*e000*/  LOP3.LUT R12, R2, 0xffff0000, RZ, 0xc0, !PT ;  /* 0xffff0000020c7812 */ /* 0x008fe400078ec0ff */
[----:B------:R-:W-:Y:S02]  /*e010*/  LOP3.LUT R11, R3, 0xffff0000, RZ, 0xc0, !PT ;  /* 0xffff0000030b7812 */ /* 0x000fe400078ec0ff */
[----:B----4-:R-:W-:Y:S01]  /*e020*/  LOP3.LUT R15, R4, 0xffff0000, RZ, 0xc0, !PT ;  /* 0xffff0000040f7812 */ /* 0x010fe200078ec0ff */
        /* <DEDUP_REMOVED lines=25> */
.L_x_4019:
[----:B------:R-:W-:Y:S05]  /*e1c0*/  BSYNC.RECONVERGENT B0 ;  /* 0x0000000000007941 */ /* 0x000fea0003800200 */
.L_x_4018:
[----:B-----5:R3:W-:Y:S01]  /*e1d0*/  STS.128 [R73+0x3800], R8 ;  /* 0x0038000849007388 */ /* 0x0207e20000000c00 */
[----:B------:R-:W-:Y:S05]  /*e1e0*/  BRA `(.L_x_3996) ;  /* 0x0000002800d47947 */ /* 0x000fea0003800000 */
.L_x_3997:
[----:B------:R-:W-:Y:S01]  /*e1f0*/  IMAD.IADD R29, R216, 0x1, -R85 ;  /* 0x00000001d81d7824 */ /* 0x000fe200078e0a55 */
[C---:B------:R-:W-:Y:S01]  /*e200*/  IADD3 R28, PT, PT, -R21.reuse, RZ, RZ ;  /* 0x000000ff151c7210 */ /* 0x040fe20007ffe1ff */
[----:B------:R-:W-:Y:S01]  /*e210*/  BSSY.RECONVERGENT B1, `(.L_x_4020) ;  /* 0x00000ac000017945 */ /* 0x000fe20003800200 */
[----:B------:R-:W-:Y:S02]  /*e220*/  IMAD.IADD R31, R21, 0x1, -R22 ;  /* 0x00000001151f7824 */ /* 0x000fe400078e0a16 */
[----:B------:R-:W-:Y:S02]  /*e230*/  ISETP.GE.AND P0, PT, R134, R29, PT ;  /* 0x0000001d8600720c */ /* 0x000fe40003f06270 */
[----:B------:R-:W-:-:S11]  /*e240*/  SHF.R.S32.HI R30, RZ, 0x1f, R28 ;  /* 0x0000001fff1e7819 */ /* 0x000fd6000001141c */
[----:B------:R-:W-:Y:S05]  /*e250*/  @P0 BRA `(.L_x_4021) ;  /* 0x00000008009c0947 */ /* 0x000fea0003800000 */
[----:B------:R-:W-:Y:S01]  /*e260*/  IMAD.MOV.U32 R46, RZ, RZ, R130 ;  /* 0x000000ffff2e7224 */ /* 0x000fe200078e0082 */
[----:B------:R-:W-:Y:S02]  /*e270*/  MOV R47, R131 ;  /* 0x00000083002f7202 */ /* 0x000fe40000000f00 */
[----:B------:R-:W-:-:S03]  /*e280*/  ISETP.GE.AND P0, PT, R22, R3, PT ;  /* 0x000000031600720c */ /* 0x000fc60003f06270 */
[----:B------:R1:W5:Y:S01]  /*e290*/  LD.E.128 R24, desc[UR4][R46.64] ;  /* 0x000000042e187980 */ /* 0x000362000c101d00 */
[----:B------:R-:W-:Y:S09]  /*e2a0*/  BSSY.RECONVERGENT B0, `(.L_x_4022) ;  /* 0x000004e000007945 */ /* 0x000ff20003800200 */
        /* <DEDUP_REMOVED lines=9> */
[----:B-----5:R-:W-:-:S04]  /*e340*/  IADD3 R4, P1, PT, R32, R11, RZ ;  /* 0x0000000b20047210 */ /* 0x020fc80007f3e0ff */
[----:B------:R-:W-:Y:S01]  /*e350*/  IADD3.X R5, PT, PT, R33, R9, RZ, P1, !PT ;  /* 0x0000000921057210 */ /* 0x000fe20000ffe4ff */
[----:B------:R-:W-:Y:S01]  /*e360*/  IMAD.WIDE R12, R13, 0x2, R46 ;  /* 0x000000020d0c7825 */ /* 0x000fe200078e022e */
[----:B------:R-:W-:-:S04]  /*e370*/  IADD3 R8, P1, PT, R34, R11, RZ ;  /* 0x0000000b22087210 */ /* 0x000fc80007f3e0ff */
[----:B------:R-:W2:Y:S01]  /*e380*/  LD.E.128 R4, desc[UR4][R4.64] ;  /* 0x0000000404047980 */ /* 0x000ea2000c101d00 */
[----:B------:R-:W-:-:S03]  /*e390*/  IMAD.X R9, R35, 0x1, R9, P1 ;  /* 0x0000000123097824 */ /* 0x000fc600008e0609 */
[----:B------:R-:W3:Y:S04]  /*e3a0*/  LD.E.128 R12, desc[UR4][R12.64] ;  /* 0x000000040c0c7980 */ /* 0x000ee8000c101d00 */
[----:B------:R-:W4:Y:S01]  /*e3b0*/  LD.E.128 R8, desc[UR4][R8.64] ;  /* 0x0000000408087980 */ /* 0x000f22000c101d00 */
[C---:B------:R-:W-:Y:S01]  /*e3c0*/  SHF.L.U32 R17, R24.reuse, 0x10, RZ ;  /* 0x0000001018117819 */ /* 0x040fe200000006ff */
[----:B------:R-:W-:Y:S01]  /*e3d0*/  IMAD.U32 R36, R27, 0x10000, RZ ;  /* 0x000100001b247824 */ /* 0x000fe200078e00ff */
[----:B------:R-:W-:Y:S02]  /*e3e0*/  LOP3.LUT R16, R24, 0xffff0000, RZ, 0xc0, !PT ;  /* 0xffff000018107812 */ /* 0x000fe400078ec0ff */
[C---:B------:R-:W-:Y:S02]  /*e3f0*/  SHF.L.U32 R24, R26.reuse, 0x10, RZ ;  /* 0x000000101a187819 */ /* 0x040fe400000006ff */
[----:B------:R-:W-:-:S02]  /*e400*/  LOP3.LUT R19, R26, 0xffff0000, RZ, 0xc0, !PT ;  /* 0xffff00001a137812 */ /* 0x000fc400078ec0ff */
[----:B------:R-:W-:Y:S02]  /*e410*/  LOP3.LUT R18, R27, 0xffff0000, RZ, 0xc0, !PT ;  /* 0xffff00001b127812 */ /* 0x000fe400078ec0ff */
[C---:B------:R-:W-:Y:S01]  /*e420*/  LOP3.LUT R0, R25.reuse, 0xffff0000, RZ, 0xc0, !PT ;  /* 0xffff000019007812 */ /* 0x040fe200078ec0ff */
[----:B------:R-:W-:Y:S01]  /*e430*/  IMAD.U32 R25, R25, 0x10000, RZ ;  /* 0x0001000019197824 */ /* 0x000fe200078e00ff */
[C---:B--2---:R-:W-:Y:S02]  /*e440*/  SHF.L.U32 R27, R4.reuse, 0x10, RZ ;  /* 0x00000010041b7819 */ /* 0x044fe400000006ff */
[----:B------:R-:W-:Y:S01]  /*e450*/  LOP3.LUT R26, R4, 0xffff0000, RZ, 0xc0, !PT ;  /* 0xffff0000041a7812 */ /* 0x000fe200078ec0ff */
[----:B------:R-:W-:Y:S01]  /*e460*/  IMAD.U32 R4, R5, 0x10000, RZ ;  /* 0x0001000005047824 */ /* 0x000fe200078e00ff */
[C---:B------:R-:W-:Y:S01]  /*e470*/  SHF.L.U32 R39, R6.reuse, 0x10, RZ ;  /* 0x0000001006277819 */ /* 0x040fe200000006ff */
[----:B---3--:R-:W-:Y:S01]  /*e480*/  IMAD.U32 R41, R13, 0x10000, RZ ;  /* 0x000100000d297824 */ /* 0x008fe200078e00ff */
        /* <DEDUP_REMOVED lines=14> */
[----:B------:R-:W-:Y:S01]  /*e570*/  SHF.L.U32 R44, R14, 0x10, RZ ;  /* 0x000000100e2c7819 */ /* 0x000fe200000006ff */
[----:B------:R-:W-:Y:S01]  /*e580*/  FMUL.FTZ R5, R12, R5 ;  /* 0x000000050c057220 */ /* 0x000fe20000410000 */
[----:B------:R-:W-:Y:S01]  /*e590*/  LOP3.LUT R14, R15, 0xffff0000, RZ, 0xc0, !PT ;  /* 0xffff00000f0e7812 */ /* 0x000fe200078ec0ff */
[----:B------:R-:W-:Y:S01]  /*e5a0*/  FMUL.FTZ R6, R13, R6 ;  /* 0x000000060d067220 */ /* 0x000fe20000410000 */
[----:B------:R-:W-:Y:S01]  /*e5b0*/  @P0 FADD.FTZ R4, -R4, -RZ ;  /* 0x800000ff04040221 */ /* 0x000fe20000010100 */
[----:B------:R-:W-:Y:S01]  /*e5c0*/  @P0 FADD.FTZ R40, -R40, -RZ ;  /* 0x800000ff28280221 */ /* 0x000fe20000010100 */
[----:B------:R-:W-:Y:S01]  /*e5d0*/  @P0 FADD.FTZ R39, -R39, -RZ ;  /* 0x800000ff27270221 */ /* 0x000fe20000010100 */
[----:B----4-:R-:W-:Y:S01]  /*e5e0*/  SHF.L.U32 R13, R8, 0x10, RZ ;  /* 0x00000010080d7819 */ /* 0x010fe200000006ff */
[----:B------:R-:W-:Y:S01]  /*e5f0*/  FMUL.FTZ R7, R14, R7 ;  /* 0x000000070e077220 */ /* 0x000fe20000410000 */
[----:B------:R-:W-:Y:S01]  /*e600*/  LOP3.LUT R12, R8, 0xffff0000, RZ, 0xc0, !PT ;  /* 0xffff0000080c7812 */ /* 0x000fe200078ec0ff */
[C---:B------:R-:W-:Y:S01]  /*e610*/  IMAD.U32 R8, R9.reuse, 0x10000, RZ ;  /* 0x0001000009087824 */ /* 0x040fe200078e00ff */
[----:B------:R-:W-:Y:S01]  /*e620*/  LOP3.LUT R15, R9, 0xffff0000, RZ, 0xc0, !PT ;  /* 0xffff0000090f7812 */ /* 0x000fe200078ec0ff */
[----:B------:R-:W-:Y:S01]  /*e630*/  IMAD.U32 R9, R11, 0x10000, RZ ;  /* 0x000100000b097824 */ /* 0x000fe200078e00ff */
[----:B------:R-:W-:Y:S01]  /*e640*/  SHF.L.U32 R14, R10, 0x10, RZ ;  /* 0x000000100a0e7819 */ /* 0x000fe200000006ff */
[----:B------:R-:W-:Y:S01]  /*e650*/  FMUL.FTZ R42, R42, R27 ;  /* 0x0000001b2a2a7220 */ /* 0x000fe20000410000 */
[----:B------:R-:W-:Y:S01]  /*e660*/  LOP3.LUT R10, R10, 0xffff0000, RZ, 0xc0, !PT ;  /* 0xffff00000a0a7812 */ /* 0x000fe200078ec0ff */
[----:B------:R-:W-:Y:S01]  /*e670*/  FMUL.FTZ R43, R43, R26 ;  /* 0x0000001a2b2b7220 */ /* 0x000fe20000410000 */
[----:B------:R-:W-:Y:S01]  /*e680*/  LOP3.LUT R11, R11, 0xffff0000, RZ, 0xc0, !PT ;  /* 0xffff00000b0b7812 */ /* 0x000fe200078ec0ff */
[----:B------:R-:W-:Y:S01]  /*e690*/  FMUL.FTZ R4, R41, R4 ;  /* 0x0000000429047220 */ /* 0x000fe20000410000 */
[----:B------:R-:W-:Y:S01]  /*e6a0*/  FMUL.FTZ R45, R45, R40 ;  /* 0x000000282d2d7220 */ /* 0x000fe20000410000 */
        /* <DEDUP_REMOVED lines=13> */
.L_x_4023:
[----:B------:R-:W-:Y:S05]  /*e780*/  BSYNC.RECONVERGENT B0 ;  /* 0x0000000000007941 */ /* 0x000fea0003800200 */
.L_x_4022:
[----:B-----5:R2:W-:Y:S04]  /*e790*/  STS.128 [R73], R24 ;  /* 0x0000001849007388 */ /* 0x0205e80000000c00 */
[----:B------:R2:W5:Y:S01]  /*e7a0*/  LD.E.128 R16, desc[UR4][R46.64+0x80] ;  /* 0x000080042e107980 */ /* 0x000562000c101d00 */
[----:B------:R-:W-:Y:S01]  /*e7b0*/  LOP3.LUT R0, R22, 0x40, RZ, 0xfc, !PT ;  /* 0x0000004016007812 */ /* 0x000fe200078efcff */
[----:B------:R-:W-:Y:S03]  /*e7c0*/  BSSY.RECONVERGENT B0, `(.L_x_4024) ;  /* 0x000004f000007945 */ /* 0x000fe60003800200 */
[----:B------:R-:W-:-:S13]  /*e7d0*/  ISETP.GE.AND P0, PT, R0, R3, PT ;  /* 0x000000030000720c */ /* 0x000fda0003f06270 */
[----:B------:R-:W-:Y:S05]  /*e7e0*/  @P0 BRA `(.L_x_4025) ;  /* 0x0000000400300947 */ /* 0x000fea0003800000 */
[----:B------:R-:W-:-:S04]  /*e7f0*/  ISETP.GT.AND P0, PT, R31, 0x40, PT ;  /* 0x000000401f00780c */ /* 0x000fc80003f04270 */
        /* <DEDUP_REMOVED lines=14> */
[----:B------:R-:W4:Y:S01]  /*e8e0*/  LD.E.128 R8, desc[UR4][R8.64+0x80] ;  /* 0x0000800408087980 */ /* 0x000f22000c101d00 */
[C---:B-----5:R-:W-:Y:S01]  /*e8f0*/  LOP3.LUT R0, R17.reuse, 0xffff0000, RZ, 0xc0, !PT ;  /* 0xffff000011007812 */ /* 0x060fe200078ec0ff */
[----:B--2---:R-:W-:Y:S01]  /*e900*/  IMAD.U32 R26, R17, 0x10000, RZ ;  /* 0x00010000111a7824 */ /* 0x004fe200078e00ff */
        /* <DEDUP_REMOVED lines=27> */
[----:B-1----:R-:W-:Y:S01]  /*eac0*/  LOP3.LUT R46, R15, 0xffff0000, RZ, 0xc0, !PT ;  /* 0xffff00000f2e7812 */ /* 0x002fe200078ec0ff */
[----:B------:R-:W-:Y:S01]  /*ead0*/  @P0 FADD.FTZ R40, -R40, -RZ ;  /* 0x800000ff28280221 */ /* 0x000fe20000010100 */
[----:B------:R-:W-:Y:S01]  /*eae0*/  FMUL.FTZ R41, R41, R4 ;  /* 0x0000000429297220 */ /* 0x000fe20000410000 */
[----:B------:R-:W-:Y:S01]  /*eaf0*/  @P0 FADD.FTZ R39, -R39, -RZ ;  /* 0x800000ff27270221 */ /* 0x000fe20000010100 */
[----:B------:R-:W-:Y:S01]  /*eb00*/  FMUL.FTZ R5, R14, R5 ;  /* 0x000000050e057220 */ /* 0x000fe20000410000 */
[----:B------:R-:W-:Y:S01]  /*eb10*/  FMUL.FTZ R19, R12, R19 ;  /* 0x000000130c137220 */ /* 0x000fe20000410000 */
[C---:B------:R-:W-:Y:S01]  /*eb20*/  IMAD.U32 R4, R9.reuse, 0x10000, RZ ;  /* 0x0001000009047824 */ /* 0x040fe200078e00ff */
        /* <DEDUP_REMOVED lines=24> */
.L_x_4025:
[----:B------:R-:W-:Y:S05]  /*ecb0*/  BSYNC.RECONVERGENT B0 ;  /* 0x0000000000007941 */ /* 0x000fea0003800200 */
.L_x_4024:
[----:B-----5:R3:W-:Y:S02]  /*ecc0*/  STS.128 [R73+0x2000], R16 ;  /* 0x0020001049007388 */ /* 0x0207e40000000c00 */
.L_x_4021:
[----:B------:R-:W-:Y:S05]  /*ecd0*/  BSYNC.RECONVERGENT B1 ;  /* 0x0000000000017941 */ /* 0x000fea0003800200 */
.L_x_4020:
        /* <DEDUP_REMOVED lines=24> */
[----:B------:R-:W4:Y:S04]  /*ee60*/  LD.E.128 R12, desc[UR4][R12.64] ;  /* 0x000000040c0c7980 */ /* 0x000f28000c101d00 */
[----:B------:R-:W4:Y:S01]  /*ee70*/  LD.E.128 R8, desc[UR4][R8.64] ;  /* 0x0000000408087980 */ /* 0x000f22000c101d00 */
[C---:B---3--:R-:W-:Y:S01]  /*ee80*/  SHF.L.U32 R18, R24.reuse, 0x10, RZ ;  /* 0x0000001018127819 */ /* 0x048fe200000006ff */
[----:B------:R-:W-:Y:S01]  /*ee90*/  IMAD.U32 R36, R25, 0x10000, RZ ;  /* 0x0001000019247824 */ /* 0x000fe200078e00ff */
[----:B------:R-:W-:Y:S01]  /*eea0*/  LOP3.LUT R17, R24, 0xffff0000, RZ, 0xc0, !PT ;  /* 0xffff000018117812 */ /* 0x000fe200078ec0ff */
[----:B------:R-:W-:Y:S01]  /*eeb0*/  IMAD.U32 R37, R27, 0x10000, RZ ;  /* 0x000100001b257824 */ /* 0x000fe200078e00ff */
[----:B------:R-:W-:Y:S02]  /*eec0*/  LOP3.LUT R16, R25, 0xffff0000, RZ, 0xc0, !PT ;  /* 0xffff000019107812 */ /* 0x000fe400078ec0ff */
[----:B------:R-:W-:-:S02]  /*eed0*/  SHF.L.U32 R25, R26, 0x10, RZ ;  /* 0x000000101a197819 */ /* 0x000fc400000006ff */
[----:B------:R-:W-:Y:S02]  /*eee0*/  LOP3.LUT R24, R26, 0xffff0000, RZ, 0xc0, !PT ;  /* 0xffff00001a187812 */ /* 0x000fe400078ec0ff */
[----:B------:R-:W-:Y:S02]  /*eef0*/  LOP3.LUT R19, R27, 0xffff0000, RZ, 0xc0, !PT ;  /* 0xffff00001b137812 */ /* 0x000fe400078ec0ff */
[C---:B--2---:R-:W-:Y:S02]  /*ef00*/  SHF.L.U32 R27, R4.reuse, 0x10, RZ ;  /* 0x00000010041b7819 */ /* 0x044fe400000006ff */
[----:B------:R-:W-:Y:S01]  /*ef10*/  LOP3.LUT R26, R4, 0xffff0000, RZ, 0xc0, !PT ;  /* 0xffff0000041a7812 */ /* 0x000fe200078ec0ff */
[----:B------:R-:W-:Y:S01]  /*ef20*/  IMAD.U32 R4, R5, 0x10000, RZ ;  /* 0x0001000005047824 */ /* 0x000fe200078e00ff */
[C---:B------:R-:W-:Y:S01]  /*ef30*/  SHF.L.U32 R38, R6.reuse, 0x10, RZ ;  /* 0x0000001006267819 */ /* 0x040fe200000006ff */
[----:B----4-:R-:W-:Y:S01]  /*ef40*/  IMAD.U32 R41, R13, 0x10000, RZ ;  /* 0x000100000d297824 */ /* 0x010fe200078e00ff */
[----:B------:R-:W-:Y:S01]  /*ef50*/  LOP3.LUT R39, R5, 0xffff0000, RZ, 0xc0, !PT ;  /* 0xffff000005277812 */ /* 0x000fe200078ec0ff */
[C---:B------:R-:W-:Y:S01]  /*ef60*/  IMAD.U32 R5, R7.reuse, 0x10000, RZ ;  /* 0x0001000007057824 */ /* 0x040fe200078e00ff */
        /* <DEDUP_REMOVED lines=10> */
[C---:B------:R-:W-:Y:S01]  /*f010*/  LOP3.LUT R13, R14.reuse, 0xffff0000, RZ, 0xc0, !PT ;  /* 0xffff00000e0d7812 */ /* 0x040fe200078ec0ff */
        /* <DEDUP_REMOVED lines=8> */
[----:B------:R-:W-:Y:S01]  /*f0a0*/  FMUL.FTZ R12, R12, R5 ;  /* 0x000000050c0c7220 */ /* 0x000fe20000410000 */
[C---:B------:R-:W-:Y:S01]  /*f0b0*/  SHF.L.U32 R6, R8.reuse, 0x10, RZ ;  /* 0x0000001008067819 */ /* 0x040fe200000006ff */
[C---:B------:R-:W-:Y:S01]  /*f0c0*/  IMAD.U32 R4, R9.reuse, 0x10000, RZ ;  /* 0x0001000009047824 */ /* 0x040fe200078e00ff */
[----:B------:R-:W-:Y:S01]  /*f0d0*/  LOP3.LUT R5, R8, 0xffff0000, RZ, 0xc0, !PT ;  /* 0xffff000008057812 */ /* 0x000fe200078ec0ff */
[----:B------:R-:W-:Y:S01]  /*f0e0*/  FMUL.FTZ R14, R14, R7 ;  /* 0x000000070e0e7220 */ /* 0x000fe20000410000 */
[----:B------:R-:W-:Y:S01]  /*f0f0*/  LOP3.LUT R15, R9, 0xffff0000, RZ, 0xc0, !PT ;  /* 0xffff0000090f7812 */ /* 0x000fe200078ec0ff */
[----:B------:R-:W-:Y:S01]  /*f100*/  FMUL.FTZ R27, R40, R27 ;  /* 0x0000001b281b7220 */ /* 0x000fe20000410000 */
[C---:B------:R-:W-:Y:S01]  /*f110*/  SHF.L.U32 R9, R10.reuse, 0x10, RZ ;  /* 0x000000100a097819 */ /* 0x040fe200000006ff */
[----:B------:R-:W-:Y:S01]  /*f120*/  FMUL.FTZ R26, R43, R26 ;  /* 0x0000001a2b1a7220 */ /* 0x000fe20000410000 */
[----:B------:R-:W-:Y:S01]  /*f130*/  LOP3.LUT R8, R10, 0xffff0000, RZ, 0xc0, !PT ;  /* 0xffff00000a087812 */ /* 0x000fe200078ec0ff */
[----:B------:R-:W-:Y:S01]  /*f140*/  FMUL.FTZ R39, R42, R39 ;  /* 0x000000272a277220 */ /* 0x000fe20000410000 */
[----:B------:R-:W-:Y:S01]  /*f150*/  LOP3.LUT R10, R11, 0xffff0000, RZ, 0xc0, !PT ;  /* 0xffff00000b0a7812 */ /* 0x000fe200078ec0ff */
[----:B------:R-:W-:Y:S01]  /*f160*/  FMUL.FTZ R38, R45, R38 ;  /* 0x000000262d267220 */ /* 0x000fe20000410000 */
        /* <DEDUP_REMOVED lines=13> */
.L_x_4029:
[----:B------:R-:W-:Y:S05]  /*f240*/  BSYNC.RECONVERGENT B0 ;  /* 0x0000000000007941 */ /* 0x000fea0003800200 */
.L_x_4028:
[----:B-----5:R2:W-:Y:S04]  /*f250*/  STS.128 [R73+0x800], R24 ;  /* 0x0008001849007388 */ /* 0x0205e80000000c00 */
[----:B---3--:R2:W5:Y:S01]  /*f260*/  LD.E.128 R16, desc[UR4][R46.64+0x80] ;  /* 0x000080042e107980 */ /* 0x008562000c101d00 */
        /* <DEDUP_REMOVED lines=20> */
[C---:B--2--5:R-:W-:Y:S01]  /*f3b0*/  SHF.L.U32 R25, R16.reuse, 0x10, RZ ;  /* 0x0000001010197819 */ /* 0x064fe200000006ff */
        /* <DEDUP_REMOVED lines=60> */
.L_x_4031:
[----:B------:R-:W-:Y:S05]  /*f780*/  BSYNC.RECONVERGENT B0 ;  /* 0x0000000000007941 */ /* 0x000fea0003800200 */
.L_x_4030:
[----:B-----5:R4:W-:Y:S02]  /*f790*/  STS.128 [R73+0x2800], R16 ;  /* 0x0028001049007388 */ /* 0x0209e40000000c00 */
.L_x_4027:
[----:B------:R-:W-:Y:S05]  /*f7a0*/  BSYNC.RECONVERGENT B1 ;  /* 0x0000000000017941 */ /* 0x000fea0003800200 */
.L_x_4026:
        /* <DEDUP_REMOVED lines=24> */
[----:B------:R-:W2:Y:S04]  /*f930*/  LD.E.128 R12, desc[UR4][R12.64] ;  /* 0x000000040c0c7980 */ /* 0x000ea8000c101d00 */
[----:B------:R-:W2:Y:S01]  /*f940*/  LD.E.128 R8, desc[UR4][R8.64] ;  /* 0x0000000408087980 */ /* 0x000ea2000c101d00 */
[C---:B---34-:R-:W-:Y:S01]  /*f950*/  SHF.L.U32 R18, R24.reuse, 0x10, RZ ;  /* 0x0000001018127819 */ /* 0x058fe200000006ff */
        /* <DEDUP_REMOVED lines=9> */
[C---:B------:R-:W-:Y:S01]  /*f9f0*/  IMAD.U32 R4, R5.reuse, 0x10000, RZ ;  /* 0x0001000005047824 */ /* 0x040fe200078e00ff */
[----:B------:R-:W-:Y:S01]  /*fa00*/  LOP3.LUT R40, R5, 0xffff0000, RZ, 0xc0, !PT ;  /* 0xffff000005287812 */ /* 0x000fe200078ec0ff */
[C---:B------:R-:W-:Y:S01]  /*fa10*/  IMAD.U32 R5, R7.reuse, 0x10000, RZ ;  /* 0x0001000007057824 */ /* 0x040fe200078e00ff */
        /* <DEDUP_REMOVED lines=12> */
[----:B------:R-:W-:Y:S01]  /*fae0*/  SHF.L.U32 R42, R12, 0x10, RZ ;  /* 0x000000100c2a7819 */ /* 0x000fe200000006ff */
[----:B------:R-:W-:Y:S01]  /*faf0*/  @P0 FADD.FTZ R6, -R6, -RZ ;  /* 0x800000ff06060221 */ /* 0x000fe20000010100 */
[----:B------:R-:W-:Y:S01]  /*fb00*/  LOP3.LUT R43, R12, 0xffff0000, RZ, 0xc0, !PT ;  /* 0xffff00000c2b7812 */ /* 0x000fe200078ec0ff */
[C---:B------:R-:W-:Y:S01]  /*fb10*/  IMAD.U32 R12, R15.reuse, 0x10000, RZ ;  /* 0x000100000f0c7824 */ /* 0x040fe200078e00ff */
[----:B------:R-:W-:Y:S01]  /*fb20*/  LOP3.LUT R14, R15, 0xffff0000, RZ, 0xc0, !PT ;  /* 0xffff00000f0e7812 */ /* 0x000fe200078ec0ff */
[----:B------:R-:W-:Y:S01]  /*fb30*/  @P0 FADD.FTZ R4, -R4, -RZ ;  /* 0x800000ff04040221 */ /* 0x000fe20000010100 */
[----:B------:R-:W-:Y:S01]  /*fb40*/  @P0 FADD.FTZ R40, -R40, -RZ ;  /* 0x800000ff28280221 */ /* 0x000fe20000010100 */
[----:B------:R-:W-:Y:S01]  /*fb50*/  FMUL.FTZ R5, R12, R5 ;  /* 0x000000050c057220 */ /* 0x000fe20000410000 */
[----:B------:R-:W-:Y:S01]  /*fb60*/  SHF.L.U32 R12, R8, 0x10, RZ ;  /* 0x00000010080c7819 */ /* 0x000fe200000006ff */
[----:B------:R-:W-:Y:S01]  /*fb70*/  FMUL.FTZ R14, R14, R7 ;  /* 0x000000070e0e7220 */ /* 0x000fe20000410000 */
[----:B------:R-:W-:Y:S01]  /*fb80*/  LOP3.LUT R7, R8, 0xffff0000, RZ, 0xc0, !PT ;  /* 0xffff000008077812 */ /* 0x000fe200078ec0ff */
[----:B------:R-:W-:Y:S01]  /*fb90*/  FMUL.FTZ R27, R42, R27 ;  /* 0x0000001b2a1b7220 */ /* 0x000fe20000410000 */
[----:B------:R-:W-:Y:S01]  /*fba0*/  FMUL.FTZ R26, R43, R26 ;  /* 0x0000001a2b1a7220 */ /* 0x000fe20000410000 */
[----:B------:R-:W-:Y:S01]  /*fbb0*/  FMUL.FTZ R44, R44, R39 ;  /* 0x000000272c2c7220 */ /* 0x000fe20000410000 */
[----:B------:R-:W-:Y:S01]  /*fbc0*/  FMUL.FTZ R13, R13, R6 ;  /* 0x000000060d0d7220 */ /* 0x000fe20000410000 */
[C---:B------:R-:W-:Y:S01]  /*fbd0*/  IMAD.U32 R6, R9.reuse, 0x10000, RZ ;  /* 0x0001000009067824 */ /* 0x040fe200078e00ff */
[----:B------:R-:W-:Y:S01]  /*fbe0*/  LOP3.LUT R39, R9, 0xffff0000, RZ, 0xc0, !PT ;  /* 0xffff000009277812 */ /* 0x000fe200078ec0ff */
[----:B------:R-:W-:Y:S01]  /*fbf0*/  FMUL.FTZ R4, R41, R4 ;  /* 0x0000000429047220 */ /* 0x000fe20000410000 */
[C---:B------:R-:W-:Y:S01]  /*fc00*/  SHF.L.U32 R15, R10.reuse, 0x10, RZ ;  /* 0x000000100a0f7819 */ /* 0x040fe200000006ff */
        /* <DEDUP_REMOVED lines=17> */
.L_x_4035:
[----:B------:R-:W-:Y:S05]  /*fd20*/  BSYNC.RECONVERGENT B0 ;  /* 0x0000000000007941 */ /* 0x000fea0003800200 */
.L_x_4034:
[----:B-----5:R2:W-:Y:S04]  /*fd30*/  STS.128 [R73+0x1000], R24 ;  /* 0x0010001849007388 */ /* 0x0205e80000000c00 */
[----:B---34-:R2:W5:Y:S01]  /*fd40*/  LD.E.128 R16, desc[UR4][R46.64+0x80] ;  /* 0x000080042e107980 */ /* 0x018562000c101d00 */
        /* <DEDUP_REMOVED lines=49> */
[----:B-1----:R-:W-:Y:S01]  /*10060*/  LOP3.LUT R46, R15, 0xffff0000, RZ, 0xc0, !PT ;  /* 0xffff00000f2e7812 */ /* 0x002fe200078ec0ff */
[----:B------:R-:W-:Y:S01]  /*10070*/  @P0 FADD.FTZ R40, -R40, -RZ ;  /* 0x800000ff28280221 */ /* 0x000fe20000010100 */
        /* <DEDUP_REMOVED lines=29> */
.L_x_4037:
[----:B------:R-:W-:Y:S05]  /*10250*/  BSYNC.RECONVERGENT B0 ;  /* 0x0000000000007941 */ /* 0x000fea0003800200 */
.L_x_4036:
[----:B-----5:R3:W-:Y:S02]  /*10260*/  STS.128 [R73+0x3000], R16 ;  /* 0x0030001049007388 */ /* 0x0207e40000000c00 */
.L_x_4033:
[----:B------:R-:W-:Y:S05]  /*10270*/  BSYNC.RECONVERGENT B1 ;  /* 0x0000000000017941 */ /* 0x000fea0003800200 */
.L_x_4032:
[----:B--2---:R-:W-:-:S04]  /*10280*/  IADD3 R24, PT, PT, R134, 0x30, RZ ;  /* 0x0000003086187810 */ /* 0x004fc80007ffe0ff */
[----:B------:R-:W-:-:S13]  /*10290*/  ISETP.GE.AND P0, PT, R24, R29, PT ;  /* 0x0000001d1800720c */ /* 0x000fda0003f06270 */
[----:B------:R-:W-:Y:S05]  /*102a0*/  @P0 BRA `(.L_x_3996) ;  /* 0x0000000800a40947 */ /* 0x000fea0003800000 */
[----:B------:R-:W-:Y:S01]  /*102b0*/  IMAD R48, R143, 0x60, RZ ;  /* 0x000000608f307824 */ /* 0x000fe200078e02ff */
[----:B------:R-:W-:Y:S01]  /*102c0*/  ISETP.GE.AND P0, PT, R22, R3, PT ;  /* 0x000000031600720c */ /* 0x000fe20003f06270 */
[----:B------:R-:W-:-:S05]  /*102d0*/  IMAD.WIDE.U32 R130, R142, 0x60, R130 ;  /* 0x000000608e827825 */ /* 0x000fca00078e0082 */
[----:B------:R-:W-:Y:S02]  /*102e0*/  IADD3 R49, PT, PT, R131, R48, RZ ;  /* 0x0000003083317210 */ /* 0x000fe40007ffe0ff */
[----:B------:R-:W-:-:S05]  /*102f0*/  MOV R48, R130 ;  /* 0x0000008200307202 */ /* 0x000fca0000000f00 */
[----:B---34-:R2:W5:Y:S01]  /*10300*/  LD.E.128 R16, desc[UR4][R48.64] ;  /* 0x0000000430107980 */ /* 0x018562000c101d00 */
[----:B------:R-:W-:Y:S04]  /*10310*/  BSSY.RECONVERGENT B0, `(.L_x_4038) ;  /* 0x000004e000007945 */ /* 0x000fe80003800200 */
        /* <DEDUP_REMOVED lines=13> */
[----:B------:R-:W3:Y:S01]  /*103f0*/  LD.E.128 R4, desc[UR4][R4.64] ;  /* 0x0000000404047980 */ /* 0x000ee2000c101d00 */
[----:B------:R-:W-:-:S03]  /*10400*/  IMAD.X R9, R35, 0x1, R11, P1 ;  /* 0x0000000123097824 */ /* 0x000fc600008e060b */
[----:B------:R-:W4:Y:S04]  /*10410*/  LD.E.128 R12, desc[UR4][R12.64] ;  /* 0x000000040c0c7980 */ /* 0x000f28000c101d00 */
[----:B------:R-:W2:Y:S01]  /*10420*/  LD.E.128 R8, desc[UR4][R8.64] ;  /* 0x0000000408087980 */ /* 0x000ea2000c101d00 */
[C---:B------:R-:W-:Y:S01]  /*10430*/  SHF.L.U32 R26, R16.reuse, 0x10, RZ ;  /* 0x00000010101a7819 */ /* 0x040fe200000006ff */
        /* <DEDUP_REMOVED lines=27> */
[C---:B------:R-:W-:Y:S01]  /*105f0*/  IMAD.U32 R14, R15.reuse, 0x10000, RZ ;  /* 0x000100000f0e7824 */ /* 0x040fe200078e00ff */
[----:B-1----:R-:W-:Y:S01]  /*10600*/  LOP3.LUT R46, R15, 0xffff0000, RZ, 0xc0, !PT ;  /* 0xffff00000f2e7812 */ /* 0x002fe200078ec0ff */
        /* <DEDUP_REMOVED lines=8> */
[C---:B------:R-:W-:Y:S01]  /*10690*/  SHF.L.U32 R15, R10.reuse, 0x10, RZ ;  /* 0x000000100a0f7819 */ /* 0x040fe200000006ff */
[----:B------:R-:W-:Y:S01]  /*106a0*/  FMUL.FTZ R4, R41, R4 ;  /* 0x0000000429047220 */ /* 0x000fe20000410000 */
[----:B------:R-:W-:Y:S01]  /*106b0*/  LOP3.LUT R9, R10, 0xffff0000, RZ, 0xc0, !PT ;  /* 0xffff00000a097812 */ /* 0x000fe200078ec0ff */
[----:B------:R-:W-:Y:S01]  /*106c0*/  FMUL.FTZ R43, R43, R40 ;  /* 0x000000282b2b7220 */ /* 0x000fe20000410000 */
[----:B------:R-:W-:Y:S01]  /*106d0*/  SHF.L.U32 R14, R8, 0x10, RZ ;  /* 0x00000010080e7819 */ /* 0x000fe200000006ff */
        /* <DEDUP_REMOVED lines=17> */
.L_x_4039:
[----:B------:R-:W-:Y:S05]  /*107f0*/  BSYNC.RECONVERGENT B0 ;  /* 0x0000000000007941 */ /* 0x000fea0003800200 */
.L_x_4038:
[----:B-----5:R3:W-:Y:S04]  /*10800*/  STS.128 [R73+0x1800], R16 ;  /* 0x0018001049007388 */ /* 0x0207e80000000c00 */
        /* <DEDUP_REMOVED lines=8> */
[----:B---3--:R-:W-:Y:S02]  /*10890*/  IADD3 R17, P1, PT, R3, R20, RZ ;  /* 0x0000001403117210 */ /* 0x008fe40007f3e0ff */
[----:B------:R-:W-:-:S03]  /*108a0*/  SEL R21, R21, R28, P0 ;  /* 0x0000001c15157207 */ /* 0x000fc60000000000 */
[----:B------:R-:W-:Y:S02]  /*108b0*/  IMAD.X R2, R9, 0x1, R2, P1 ;  /* 0x0000000109027824 */ /* 0x000fe400008e0602 */
[----:B------:R-:W-:Y:S02]  /*108c0*/  IMAD.SHL.U32 R3, R17, 0x2, RZ ;  /* 0x0000000211037824 */ /* 0x000fe400078e00ff */
[----:B------:R-:W-:Y:S01]  /*108d0*/  IMAD.WIDE R8, R21, 0x2, R48 ;  /* 0x0000000215087825 */ /* 0x000fe200078e0230 */
[----:B------:R-:W-:Y:S02]  /*108e0*/  SHF.L.U64.HI R17, R17, 0x1, R2 ;  /* 0x0000000111117819 */ /* 0x000fe40000010202 */
[----:B------:R-:W-:-:S03]  /*108f0*/  IADD3 R12, P1, PT, R32, R3, RZ ;  /* 0x00000003200c7210 */ /* 0x000fc60007f3e0ff */
[----:B------:R-:W3:Y:S01]  /*10900*/  LD.E.128 R8, desc[UR4][R8.64+0x80] ;  /* 0x0000800408087980 */ /* 0x000ee2000c101d00 */
[----:B------:R-:W-:Y:S02]  /*10910*/  IADD3.X R13, PT, PT, R33, R17, RZ, P1, !PT ;  /* 0x00000011210d7210 */ /* 0x000fe40000ffe4ff */
[----:B------:R-:W-:-:S04]  /*10920*/  IADD3 R16, P1, PT, R34, R3, RZ ;  /* 0x0000000322107210 */ /* 0x000fc80007f3e0ff */
[----:B------:R-:W4:Y:S01]  /*10930*/  LD.E.128 R12, desc[UR4][R12.64+0x80] ;  /* 0x000080040c0c7980 */ /* 0x000f22000c101d00 */
[----:B------:R-:W-:-:S06]  /*10940*/  IMAD.X R17, R35, 0x1, R17, P1 ;  /* 0x0000000123117824 */ /* 0x000fcc00008e0611 */
[----:B------:R-:W2:Y:S01]  /*10950*/  LD.E.128 R16, desc[UR4][R16.64+0x80] ;  /* 0x0000800410107980 */ /* 0x000ea2000c101d00 */
[C---:B-----5:R-:W-:Y:S01]  /*10960*/  LOP3.LUT R2, R5.reuse, 0xffff0000, RZ, 0xc0, !PT ;  /* 0xffff000005027812 */ /* 0x060fe200078ec0ff */
[----:B------:R-:W-:Y:S01]  /*10970*/  IMAD.U32 R22, R5, 0x10000, RZ ;  /* 0x0001000005167824 */ /* 0x000fe200078e00ff */
[C---:B------:R-:W-:Y:S01]  /*10980*/  SHF.L.U32 R21, R6.reuse, 0x10, RZ ;  /* 0x0000001006157819 */ /* 0x040fe200000006ff */
[C---:B------:R-:W-:Y:S01]  /*10990*/  IMAD.U32 R25, R7.reuse, 0x10000, RZ ;  /* 0x0001000007197824 */ /* 0x040fe200078e00ff */
[----:B------:R-:W-:Y:S02]  /*109a0*/  LOP3.LUT R5, R6, 0xffff0000, RZ, 0xc0, !PT ;  /* 0xffff000006057812 */ /* 0x000fe400078ec0ff */
[C---:B------:R-:W-:Y:S02]  /*109b0*/  SHF.L.U32 R20, R4.reuse, 0x10, RZ ;  /* 0x0000001004147819 */ /* 0x040fe400000006ff */
[----:B------:R-:W-:Y:S02]  /*109c0*/  LOP3.LUT R3, R4, 0xffff0000, RZ, 0xc0, !PT ;  /* 0xffff000004037812 */ /* 0x000fe400078ec0ff */
[----:B------:R-:W-:Y:S01]  /*109d0*/  LOP3.LUT R4, R7, 0xffff0000, RZ, 0xc0, !PT ;  /* 0xffff000007047812 */ /* 0x000fe200078ec0ff */
[C---:B---3--:R-:W-:Y:S01]  /*109e0*/  IMAD.U32 R6, R9.reuse, 0x10000, RZ ;  /* 0x0001000009067824 */ /* 0x048fe200078e00ff */
[----:B------:R-:W-:-:S02]  /*109f0*/  LOP3.LUT R27, R9, 0xffff0000, RZ, 0xc0, !PT ;  /* 0xffff0000091b7812 */ /* 0x000fc400078ec0ff */
[C---:B------:R-:W-:Y:S02]  /*10a00*/  SHF.L.U32 R26, R10.reuse, 0x10, RZ ;  /* 0x000000100a1a7819 */ /* 0x040fe400000006ff */
[----:B------:R-:W-:Y:S02]  /*10a10*/  LOP3.LUT R9, R10, 0xffff0000, RZ, 0xc0, !PT ;  /* 0xffff00000a097812 */ /* 0x000fe400078ec0ff */
[C---:B----4-:R-:W-:Y:S02]  /*10a20*/  SHF.L.U32 R28, R12.reuse, 0x10, RZ ;  /* 0x000000100c1c7819 */ /* 0x050fe400000006ff */
[----:B------:R-:W-:Y:S02]  /*10a30*/  LOP3.LUT R10, R12, 0xffff0000, RZ, 0xc0, !PT ;  /* 0xffff00000c0a7812 */ /* 0x000fe400078ec0ff */
[----:B------:R-:W-:Y:S01]  /*10a40*/  SHF.L.U32 R31, R14, 0x10, RZ ;  /* 0x000000100e1f7819 */ /* 0x000fe200000006ff */
[----:B------:R-:W-:Y:S01]  /*10a50*/  @P0 FADD.FTZ R28, -R28, -RZ ;  /* 0x800000ff1c1c0221 */ /* 0x000fe20000010100 */
[----:B------:R-:W-:Y:S01]  /*10a60*/  LOP3.LUT R12, R14, 0xffff0000, RZ, 0xc0, !PT ;  /* 0xffff00000e0c7812 */ /* 0x000fe200078ec0ff */
        /* <DEDUP_REMOVED lines=8> */
[C---:B------:R-:W-:Y:S01]  /*10af0*/  IMAD.U32 R11, R13.reuse, 0x10000, RZ ;  /* 0x000100000d0b7824 */ /* 0x040fe200078e00ff */
[----:B------:R-:W-:Y:S01]  /*10b00*/  LOP3.LUT R30, R13, 0xffff0000, RZ, 0xc0, !PT ;  /* 0xffff00000d1e7812 */ /* 0x000fe200078ec0ff */
[----:B------:R-:W-:-:S02]  /*10b10*/  IMAD.U32 R13, R15, 0x10000, RZ ;  /* 0x000100000f0d7824 */ /* 0x000fc400078e00ff */
[----:B------:R-:W-:Y:S01]  /*10b20*/  @P0 FADD.FTZ R14, -R14, -RZ ;  /* 0x800000ff0e0e0221 */ /* 0x000fe20000010100 */
[----:B------:R-:W-:Y:S01]  /*10b30*/  @P0 FADD.FTZ R11, -R11, -RZ ;  /* 0x800000ff0b0b0221 */ /* 0x000fe20000010100 */
[----:B------:R-:W-:Y:S01]  /*10b40*/  FMUL.FTZ R10, R7, R10 ;  /* 0x0000000a070a7220 */ /* 0x000fe20000410000 */
[----:B------:R-:W-:Y:S01]  /*10b50*/  @P0 FADD.FTZ R30, -R30, -RZ ;  /* 0x800000ff1e1e0221 */ /* 0x000fe20000010100 */
[----:B------:R-:W-:Y:S01]  /*10b60*/  @P0 FADD.FTZ R13, -R13, -RZ ;  /* 0x800000ff0d0d0221 */ /* 0x000fe20000010100 */
[----:B------:R-:W-:Y:S01]  /*10b70*/  FMUL.FTZ R12, R9, R12 ;  /* 0x0000000c090c7220 */ /* 0x000fe20000410000 */
[----:B------:R-:W-:Y:S01]  /*10b80*/  FMUL.FTZ R29, R29, R14 ;  /* 0x0000000e1d1d7220 */ /* 0x000fe20000410000 */
[----:B--2---:R-:W-:Y:S01]  /*10b90*/  SHF.L.U32 R9, R16, 0x10, RZ ;  /* 0x0000001010097819 */ /* 0x004fe200000006ff */
[----:B------:R-:W-:Y:S01]  /*10ba0*/  FMUL.FTZ R11, R6, R11 ;  /* 0x0000000b060b7220 */ /* 0x000fe20000410000 */
[----:B------:R-:W-:Y:S01]  /*10bb0*/  LOP3.LUT R7, R16, 0xffff0000, RZ, 0xc0, !PT ;  /* 0xffff000010077812 */ /* 0x000fe200078ec0ff */
[----:B------:R-:W-:Y:S01]  /*10bc0*/  FMUL.FTZ R27, R27, R30 ;  /* 0x0000001e1b1b7220 */ /* 0x000fe20000410000 */
[C---:B------:R-:W-:Y:S01]  /*10bd0*/  LOP3.LUT R16, R17.reuse, 0xffff0000, RZ, 0xc0, !PT ;  /* 0xffff000011107812 */ /* 0x040fe200078ec0ff */
[----:B------:R-:W-:Y:S01]  /*10be0*/  FMUL.FTZ R8, R8, R13 ;  /* 0x0000000d08087220 */ /* 0x000fe20000410000 */
[C---:B------:R-:W-:Y:S01]  /*10bf0*/  SHF.L.U32 R15, R18.reuse, 0x10, RZ ;  /* 0x00000010120f7819 */ /* 0x040fe200000006ff */
[----:B------:R-:W-:Y:S01]  /*10c00*/  IMAD.U32 R6, R17, 0x10000, RZ ;  /* 0x0001000011067824 */ /* 0x000fe200078e00ff */
[----:B------:R-:W-:Y:S01]  /*10c10*/  LOP3.LUT R14, R18, 0xffff0000, RZ, 0xc0, !PT ;  /* 0xffff0000120e7812 */ /* 0x000fe200078ec0ff */
[----:B------:R-:W-:Y:S01]  /*10c20*/  FMUL.FTZ R23, R23, R28 ;  /* 0x0000001c17177220 */ /* 0x000fe20000410000 */
[C---:B------:R-:W-:Y:S01]  /*10c30*/  LOP3.LUT R18, R19.reuse, 0xffff0000, RZ, 0xc0, !PT ;  /* 0xffff000013127812 */ /* 0x040fe200078ec0ff */
        /* <DEDUP_REMOVED lines=14> */
.L_x_4041:
[----:B------:R-:W-:Y:S05]  /*10d20*/  BSYNC.RECONVERGENT B0 ;  /* 0x0000000000007941 */ /* 0x000fea0003800200 */
.L_x_4040:
[----:B-----5:R4:W-:Y:S02]  /*10d30*/  STS.128 [R73+0x3800], R4 ;  /* 0x0038000449007388 */ /* 0x0209e40000000c00 */
.L_x_3996:
[----:B------:R-:W-:Y:S05]  /*10d40*/  BSYNC.RECONVERGENT B2 ;  /* 0x0000000000027941 */ /* 0x000fea0003800200 */
.L_x_3992:
[----:B------:R-:W-:Y:S01]  /*10d50*/  IMAD.IADD R83, R74, 0x1, -R83 ;  /* 0x000000014a537824 */ /* 0x000fe200078e0a53 */
[----:B------:R-:W3:Y:S01]  /*10d60*/  S2R R201, SR_TID.X ;  /* 0x0000000000c97919 */ /* 0x000ee20000002100 */
[C---:B----4-:R-:W-:Y:S01]  /*10d70*/  VIADD R6, R134.reuse, 0x50 ;  /* 0x0000005086067836 */ /* 0x050fe20000000000 */
[----:B------:R-:W4:Y:S01]  /*10d80*/  S2UR UR6, SR_CgaCtaId ;  /* 0x00000000000679c3 */ /* 0x000f220000008800 */
[----:B-12---:R-:W-:Y:S01]  /*10d90*/  VIADD R2, R134, 0x60 ;  /* 0x0000006086027836 */ /* 0x006fe20000000000 */
[-C--:B------:R-:W-:Y:S01]  /*10da0*/  ISETP.GE.AND P0, PT, R0, R83.reuse, PT ;  /* 0x000000530000720c */ /* 0x080fe20003f06270 */
[----:B------:R-:W-:Y:S01]  /*10db0*/  VIADD R4, R134, 0x70 ;  /* 0x0000007086047836 */ /* 0x000fe20000000000 */
[-C--:B------:R-:W-:Y:S01]  /*10dc0*/  ISETP.GE.AND P4, PT, R36, R83.reuse, PT ;  /* 0x000000532400720c */ /* 0x080fe20003f86270 */
[----:B------:R-:W-:Y:S01]  /*10dd0*/  UMOV UR7, 0x400 ;  /* 0x0000040000077882 */ /* 0x000fe20000000000 */
[CC--:B------:R-:W-:Y:S01]  /*10de0*/  ISETP.GE.AND P6, PT, R134.reuse, R83.reuse, PT ;  /* 0x000000538600720c */ /* 0x0c0fe20003fc6270 */
[----:B------:R-:W-:Y:S01]  /*10df0*/  VIADD R134, R134, 0x40 ;  /* 0x0000004086867836 */ /* 0x000fe20000000000 */
[-C--:B------:R-:W-:Y:S01]  /*10e00*/  ISETP.GE.AND P3, PT, R24, R83.reuse, PT ;  /* 0x000000531800720c */ /* 0x080fe20003f66270 */
[----:B------:R-:W-:Y:S01]  /*10e10*/  IMAD.MOV.U32 R202, RZ, RZ, 0x20 ;  /* 0x00000020ffca7424 */ /* 0x000fe200078e00ff */
[----:B------:R-:W-:Y:S01]  /*10e20*/  ISETP.GE.AND P2, PT, R6, R83, PT ;  /* 0x000000530600720c */ /* 0x000fe20003f46270 */
[----:B------:R-:W-:Y:S01]  /*10e30*/  IMAD.MOV.U32 R60, RZ, RZ, 0x40 ;  /* 0x00000040ff3c7424 */ /* 0x000fe200078e00ff */
[----:B------:R-:W-:Y:S01]  /*10e40*/  BSSY.RECONVERGENT B1, `(.L_x_4042) ;  /* 0x000025d000017945 */ /* 0x000fe20003800200 */
[----:B------:R-:W-:-:S02]  /*10e50*/  VIADD R226, R72, 0xffffff80 ;  /* 0xffffff8048e27836 */ /* 0x000fc40000000000 */
[-C--:B------:R-:W-:Y:S02]  /*10e60*/  @!P0 LEA R12, P1, R80, R210.reuse, 0x1 ;  /* 0x000000d2500c8211 */ /* 0x080fe400078208ff */
[----:B---3--:R-:W-:Y:S02]  /*10e70*/  @!P4 LEA R8, P5, R208, R210, 0x6 ;  /* 0x000000d2d008c211 */ /* 0x008fe400078a30ff */
[-C--:B------:R-:W-:Y:S01]  /*10e80*/  @!P0 LEA.HI.X R13, R80, R211.reuse, R81, 0x1, P1 ;  /* 0x000000d3500d8211 */ /* 0x080fe200008f0c51 */
[----:B------:R-:W-:Y:S01]  /*10e90*/  @!PT LDS RZ, [RZ] ;  /* 0x00000000fffff984 */ /* 0x000fe20000000800 */
[----:B------:R-:W-:Y:S01]  /*10ea0*/  @!PT LDS RZ, [RZ] ;  /* 0x00000000fffff984 */ /* 0x000fe20000000800 */
[----:B------:R-:W-:Y:S01]  /*10eb0*/  @!PT LDS RZ, [RZ] ;  /* 0x00000000fffff984 */ /* 0x000fe20000000800 */
[----:B------:R-:W-:Y:S01]  /*10ec0*/  @!P6 LDGSTS.E.BYPASS.LTC128B.128 [R73+0x4000], desc[UR4][R210.64] ;  /* 0x04000000d249efae */ /* 0x000fe2000b981a04 */
[----:B------:R-:W-:Y:S01]  /*10ed0*/  @!P4 LEA.HI.X R9, R208, R211, R209, 0x6, P5 ;  /* 0x000000d3d009c211 */ /* 0x000fe200028f34d1 */
[----:B------:R-:W-:Y:S01]  /*10ee0*/  @!P3 IMAD R3, R209, 0x60, RZ ;  /* 0x00000060d103b824 */ /* 0x000fe200078e02ff */
[-C--:B------:R-:W-:Y:S01]  /*10ef0*/  ISETP.GE.AND P1, PT, R2, R83.reuse, PT ;  /* 0x000000530200720c */ /* 0x080fe20003f26270 */
[----:B------:R-:W-:Y:S01]  /*10f00*/  @!P6 LDGSTS.E.BYPASS.LTC128B.128 [R73+0x8000], desc[UR4][R210.64+0x80] ;  /* 0x08000080d249efae */ /* 0x000fe2000b981a04 */
[----:B------:R-:W-:Y:S01]  /*10f10*/  @!P3 IMAD.WIDE.U32 R10, R208, 0x60, R210 ;  /* 0x00000060d00ab825 */ /* 0x000fe200078e00d2 */
[-C--:B------:R-:W-:Y:S01]  /*10f20*/  ISETP.GE.AND P5, PT, R36, R83.reuse, PT ;  /* 0x000000532400720c */ /* 0x080fe20003fa6270 */
[----:B----4-:R-:W-:Y:S01]  /*10f30*/  ULEA UR6, UR6, UR7, 0x18 ;  /* 0x0000000706067291 */ /* 0x010fe2000f8ec0ff */
[----:B------:R-:W-:Y:S01]  /*10f40*/  @!P0 LDGSTS.E.BYPASS.LTC128B.128 [R73+0x4800], desc[UR4][R12.64] ;  /* 0x048000000c498fae */ /* 0x000fe2000b981a04 */
[----:B------:R-:W-:Y:S01]  /*10f50*/  @!P3 IMAD.IADD R11, R3, 0x1, R11 ;  /* 0x00000001030bb824 */ /* 0x000fe200078e020b */
[----:B------:R-:W-:Y:S01]  /*10f60*/  SHF.R.U32.HI R203, RZ, 0x1, R201 ;  /* 0x00000001ffcb7819 */ /* 0x000fe200000116c9 */
[----:B------:R-:W-:Y:S01]  /*10f70*/  @!P2 IMAD R7, R209, 0xa0, RZ ;  /* 0x000000a0d107a824 */ /* 0x000fe200078e02ff */
[----:B------:R-:W-:Y:S01]  /*10f80*/  @!P0 LDGSTS.E.BYPASS.LTC128B.128 [R73+0x8800], desc[UR4][R12.64+0x80] ;  /* 0x088000800c498fae */ /* 0x000fe2000b981a04 */
[----:B------:R-:W-:-:S02]  /*10f90*/  ISETP.GE.AND P0, PT, R4, R83, PT ;  /* 0x000000530400720c */ /* 0x000fc40003f06270 */
[----:B------:R-:W-:Y:S01]  /*10fa0*/  LOP3.LUT R62, R203, 0x8, RZ, 0xc0, !PT ;  /* 0x00000008cb3e7812 */ /* 0x000fe200078ec0ff */
[----:B------:R-:W-:Y:S01]  /*10fb0*/  @!P4 LDGSTS.E.BYPASS.LTC128B.128 [R73+0x5000], desc[UR4][R8.64] ;  /* 0x050000000849cfae */ /* 0x000fe2000b981a04 */
[----:B------:R-:W-:-:S03]  /*10fc0*/  @!P1 IMAD R5, R209, 0xc0, RZ ;  /* 0x000000c0d1059824 */ /* 0x000fc600078e02ff */
[----:B------:R1:W-:Y:S01]  /*10fd0*/  @!P4 LDGSTS.E.BYPASS.LTC128B.128 [R73+0x9000], desc[UR4][R8.64+0x80] ;  /* 0x090000800849cfae */ /* 0x0003e2000b981a04 */
[----:B------:R-:W-:-:S03]  /*10fe0*/  ISETP.GE.AND P4, PT, R134, R83, PT ;  /* 0x000000538600720c */ /* 0x000fc60003f86270 */
[----:B------:R-:W-:Y:S02]  /*10ff0*/  @!P3 LDGSTS.E.BYPASS.LTC128B.128 [R73+0x5800], desc[UR4][R10.64] ;  /* 0x058000000a49bfae */ /* 0x000fe4000b981a04 */
[----:B------:R-:W-:Y:S02]  /*11000*/  @!P0 IMAD R3, R209, 0xe0, RZ ;  /* 0x000000e0d1038824 */ /* 0x000fe400078e02ff */
[----:B------:R2:W-:Y:S01]  /*11010*/  @!P3 LDGSTS.E.BYPASS.LTC128B.128 [R73+0x9800], desc[UR4][R10.64+0x80] ;  /* 0x098000800a49bfae */ /* 0x0005e2000b981a04 */
[----:B-1----:R-:W-:Y:S02]  /*11020*/  @!P1 IMAD.MOV.U32 R8, RZ, RZ, R210 ;  /* 0x000000ffff089224 */ /* 0x002fe400078e00d2 */
[----:B------:R-:W-:Y:S02]  /*11030*/  @!P1 IMAD.MOV.U32 R9, RZ, RZ, R211 ;  /* 0x000000ffff099224 */ /* 0x000fe400078e00d3 */
[----:B------:R-:W-:-:S04]  /*11040*/  @!P1 IMAD.WIDE.U32 R12, R208, 0xc0, R8 ;  /* 0x000000c0d00c9825 */ /* 0x000fc800078e0008 */
[--C-:B--2---:R-:W-:Y:S02]  /*11050*/  @!P2 IMAD.MOV.U32 R10, RZ, RZ, R210.reuse ;  /* 0x000000ffff0aa224 */ /* 0x104fe400078e00d2 */
[--C-:B------:R-:W-:Y:S02]  /*11060*/  @!P2 IMAD.MOV.U32 R11, RZ, RZ, R211.reuse ;  /* 0x000000ffff0ba224 */ /* 0x100fe400078e00d3 */
[----:B------:R-:W-:-:S04]  /*11070*/  @!P0 IMAD.WIDE.U32 R8, R208, 0xe0, R210 ;  /* 0x000000e0d0088825 */ /* 0x000fc800078e00d2 */
[C---:B------:R-:W-:Y:S01]  /*11080*/  @!P2 IMAD.WIDE.U32 R14, R208.reuse, 0xa0, R10 ;  /* 0x000000a0d00ea825 */ /* 0x040fe200078e000a */
[----:B------:R-:W-:-:S03]  /*11090*/  @!P4 LEA R10, P3, R208, R210, 0x7 ;  /* 0x000000d2d00ac211 */ /* 0x000fc600078638ff */
[----:B------:R-:W-:Y:S01]  /*110a0*/  @!P2 IMAD.IADD R15, R7, 0x1, R15 ;  /* 0x00000001070fa824 */ /* 0x000fe200078e020f */
[----:B------:R-:W-:Y:S01]  /*110b0*/  @!P4 LEA.HI.X R11, R208, R211, R209, 0x7, P3 ;  /* 0x000000d3d00bc211 */ /* 0x000fe200018f3cd1 */
[----:B------:R-:W-:Y:S01]  /*110c0*/  @!P1 IMAD.IADD R13, R5, 0x1, R13 ;  /* 0x00000001050d9824 */ /* 0x000fe200078e020d */
[-C--:B------:R-:W-:Y:S01]  /*110d0*/  ISETP.GE.AND P3, PT, R0, R83.reuse, PT ;  /* 0x000000530000720c */ /* 0x080fe20003f66270 */
[----:B------:R-:W-:Y:S02]  /*110e0*/  @!P0 IMAD.IADD R9, R3, 0x1, R9 ;  /* 0x0000000103098824 */ /* 0x000fe400078e0209 */
[----:B------:R-:W-:Y:S01]  /*110f0*/  @!P4 LDGSTS.E.BYPASS.LTC128B.128 [R73+0x6000], desc[UR4][R10.64] ;  /* 0x060000000a49cfae */ /* 0x000fe2000b981a04 */
[----:B------:R-:W-:Y:S02]  /*11100*/  P2R R0, PR, RZ, 0x8 ;  /* 0x00000008ff007803 */ /* 0x000fe40000000000 */
[----:B------:R-:W-:Y:S01]  /*11110*/  ISETP.GE.AND P3, PT, R24, R83, PT ;  /* 0x000000531800720c */ /* 0x000fe20003f66270 */
[----:B------:R1:W-:Y:S01]  /*11120*/  @!P4 LDGSTS.E.BYPASS.LTC128B.128 [R73+0xa000], desc[UR4][R10.64+0x80] ;  /* 0x0a0000800a49cfae */ /* 0x0003e2000b981a04 */
[----:B------:R-:W-:-:S03]  /*11130*/  ISETP.NE.AND P4, PT, R0, RZ, PT ;  /* 0x000000ff0000720c */ /* 0x000fc60003f85270 */
[----:B------:R-:W-:Y:S04]  /*11140*/  @!P2 LDGSTS.E.BYPASS.LTC128B.128 [R73+0x6800], desc[UR4][R14.64] ;  /* 0x068000000e49afae */ /* 0x000fe8000b981a04 */
[----:B------:R-:W-:Y:S01]  /*11150*/  @!P2 LDGSTS.E.BYPASS.LTC128B.128 [R73+0xa800], desc[UR4][R14.64+0x80] ;  /* 0x0a8000800e49afae */ /* 0x000fe2000b981a04 */
[-C--:B------:R-:W-:Y:S02]  /*11160*/  ISETP.GE.AND P2, PT, R6, R83.reuse, PT ;  /* 0x000000530600720c */ /* 0x080fe40003f46270 */
[----:B------:R-:W-:Y:S01]  /*11170*/  LOP3.LUT R6, R201, 0x8, RZ, 0xc0, !PT ;  /* 0x00000008c9067812 */ /* 0x000fe200078ec0ff */
[----:B------:R-:W-:Y:S01]  /*11180*/  @!P1 LDGSTS.E.BYPASS.LTC128B.128 [R73+0x7000], desc[UR4][R12.64] ;  /* 0x070000000c499fae */ /* 0x000fe2000b981a04 */
[----:B------:R-:W-:Y:S02]  /*11190*/  @!P3 IMAD R5, R137, 0x60, RZ ;  /* 0x000000608905b824 */ /* 0x000fe400078e02ff */
[----:B------:R-:W-:Y:S01]  /*111a0*/  LOP3.LUT R6, R6, 0x1c0, R79, 0x78, !PT ;  /* 0x000001c006067812 */ /* 0x000fe200078e784f */
[----:B------:R-:W-:Y:S01]  /*111b0*/  @!P1 LDGSTS.E.BYPASS.LTC128B.128 [R73+0xb000], desc[UR4][R12.64+0x80] ;  /* 0x0b0000800c499fae */ /* 0x000fe2000b981a04 */
[----:B------:R-:W-:Y:S01]  /*111c0*/  ISETP.GE.AND P1, PT, R2, R83, PT ;  /* 0x000000530200720c */ /* 0x000fe20003f26270 */
[----:B------:R-:W-:Y:S01]  /*111d0*/  IMAD.SHL.U32 R2, R201, 0x40, RZ ;  /* 0x00000040c9027824 */ /* 0x000fe200078e00ff */
[----:B------:R-:W-:Y:S01]  /*111e0*/  LOP3.LUT R6, R6, 0x38, R75, 0x78, !PT ;  /* 0x0000003806067812 */ /* 0x000fe200078e784b */
[----:B------:R-:W-:Y:S03]  /*111f0*/  @!P0 LDGSTS.E.BYPASS.LTC128B.128 [R73+0x7800], desc[UR4][R8.64] ;  /* 0x0780000008498fae */ /* 0x000fe6000b981a04 */
[----:B------:R-:W-:Y:S01]  /*11200*/  LOP3.LUT R125, R2, 0x400, RZ, 0xc0, !PT ;  /* 0x00000400027d7812 */ /* 0x000fe200078ec0ff */
[----:B------:R2:W-:Y:S01]  /*11210*/  @!P0 LDGSTS.E.BYPASS.LTC128B.128 [R73+0xb800], desc[UR4][R8.64+0x80] ;  /* 0x0b80008008498fae */ /* 0x0005e2000b981a04 */
[----:B-1----:R-:W-:-:S03]  /*11220*/  @!P4 LEA R10, P0, R76, R212, 0x1 ;  /* 0x000000d44c0ac211 */ /* 0x002fc600078008ff */
[----:B------:R-:W0:Y:S01]  /*11230*/  LDGDEPBAR ;  /* 0x00000000000079af */ /* 0x000e220000000000 */
[----:B------:R-:W-:Y:S01]  /*11240*/  IMAD R125, R6, 0x2, R125 ;  /* 0x00000002067d7824 */ /* 0x000fe200078e027d */
[----:B------:R-:W-:Y:S01]  /*11250*/  @!P4 LEA.HI.X R11, R76, R213, R77, 0x1, P0 ;  /* 0x000000d54c0bc211 */ /* 0x000fe200000f0c4d */
[----:B------:R-:W-:Y:S01]  /*11260*/  @!P1 IMAD.MOV.U32 R6, RZ, RZ, R212 ;  /* 0x000000ffff069224 */ /* 0x000fe200078e00d4 */
[-C--:B------:R-:W-:Y:S01]  /*11270*/  ISETP.GE.AND P4, PT, R134, R83.reuse, PT ;  /* 0x000000538600720c */ /* 0x080fe20003f86270 */
[----:B------:R-:W-:Y:S01]  /*11280*/  @!P1 IMAD.MOV.U32 R7, RZ, RZ, R213 ;  /* 0x000000ffff079224 */ /* 0x000fe200078e00d5 */
[----:B------:R-:W-:Y:S01]  /*11290*/  ISETP.GE.AND P0, PT, R4, R83, PT ;  /* 0x000000530400720c */ /* 0x000fe20003f06270 */
[C---:B------:R-:W-:Y:S02]  /*112a0*/  @!P2 IMAD R4, R137.reuse, 0xa0, RZ ;  /* 0x000000a08904a824 */ /* 0x040fe400078e02ff */
[----:B------:R-:W-:Y:S02]  /*112b0*/  @!P1 IMAD R3, R137, 0xc0, RZ ;  /* 0x000000c089039824 */ /* 0x000fe400078e02ff */
[----:B------:R-:W-:-:S04]  /*112c0*/  @!P1 IMAD.WIDE.U32 R6, R136, 0xc0, R6 ;  /* 0x000000c088069825 */ /* 0x000fc800078e0006 */
[----:B------:R-:W-:Y:S02]  /*112d0*/  @!P1 IMAD.IADD R7, R3, 0x1, R7 ;  /* 0x0000000103079824 */ /* 0x000fe400078e0207 */
[----:B------:R-:W-:Y:S01]  /*112e0*/  VIADD R3, R125, UR6 ;  /* 0x000000067d037c36 */ /* 0x000fe20008000000 */
[----:B--2---:R-:W-:Y:S01]  /*112f0*/  LOP3.LUT R8, R62, 0x1c0, R79, 0x78, !PT ;  /* 0x000001c03e087812 */ /* 0x004fe200078e784f */
[----:B------:R-:W-:-:S04]  /*11300*/  DEPBAR.LE SB0, 0x0 ;  /* 0x000080000000791a */ /* 0x000fc80000000000 */
[----:B------:R-:W-:Y:S01]  /*11310*/  BAR.SYNC.DEFER_BLOCKING 0x0 ;  /* 0x0000000000007b1d */ /* 0x000fe20000010000 */
[----:B------:R-:W-:Y:S01]  /*11320*/  LOP3.LUT R75, R8, 0x38, R75, 0x78, !PT ;  /* 0x00000038084b7812 */ /* 0x000fe200078e784b */
[----:B------:R-:W-:Y:S02]  /*11330*/  @!P3 IMAD.MOV.U32 R8, RZ, RZ, R212 ;  /* 0x000000ffff08b224 */ /* 0x000fe400078e00d4 */
[----:B------:R-:W-:Y:S02]  /*11340*/  @!P3 IMAD.MOV.U32 R9, RZ, RZ, R213 ;  /* 0x000000ffff09b224 */ /* 0x000fe400078e00d5 */
[----:B------:R-:W-:Y:S02]  /*11350*/  IMAD.IADD R75, R78, 0x1, R75 ;  /* 0x000000014e4b7824 */ /* 0x000fe400078e024b */
[----:B------:R-:W-:-:S03]  /*11360*/  @!P3 IMAD.WIDE.U32 R12, R136, 0x60, R8 ;  /* 0x00000060880cb825 */ /* 0x000fc600078e0008 */
[----:B------:R-:W-:Y:S01]  /*11370*/  LEA R127, R75, UR6, 0x1 ;  /* 0x000000064b7f7c11 */ /* 0x000fe2000f8e08ff */
[----:B------:R-:W-:-:S04]  /*11380*/  @!P2 IMAD.WIDE.U32 R8, R136, 0xa0, R212 ;  /* 0x000000a08808a825 */ /* 0x000fc800078e00d4 */
[----:B------:R-:W-:Y:S02]  /*11390*/  @!P2 IMAD.IADD R9, R4, 0x1, R9 ;  /* 0x000000010409a824 */ /* 0x000fe400078e0209 */
[----:B------:R-:W-:Y:S01]  /*113a0*/  @!P3 IMAD.IADD R13, R5, 0x1, R13 ;  /* 0x00000001050db824 */ /* 0x000fe200078e020d */
[----:B------:R-:W-:Y:S01]  /*113b0*/  @!PT LDS RZ, [RZ] ;  /* 0x00000000fffff984 */ /* 0x000fe20000000800 */
[----:B------:R-:W-:Y:S01]  /*113c0*/  @!PT LDS RZ, [RZ] ;  /* 0x00000000fffff984 */ /* 0x000fe20000000800 */
[----:B------:R-:W-:Y:S01]  /*113d0*/  @!PT LDS RZ, [RZ] ;  /* 0x00000000fffff984 */ /* 0x000fe20000000800 */
[----:B------:R-:W-:Y:S04]  /*113e0*/  @!P6 LDGSTS.E.BYPASS.LTC128B.128 [R73+0xc000], desc[UR4][R212.64] ;  /* 0x0c000000d449efae */ /* 0x000fe8000b981a04 */
[----:B------:R-:W-:Y:S04]  /*113f0*/  @!P6 LDGSTS.E.BYPASS.LTC128B.128 [R73+0x10000], desc[UR4][R212.64+0x80] ;  /* 0x10000080d449efae */ /* 0x000fe8000b981a04 */
[----:B------:R-:W-:Y:S04]  /*11400*/  @P6 STS.128 [R73+0xc000], RZ ;  /* 0x00c000ff49006388 */ /* 0x000fe80000000c00 */
[----:B------:R-:W-:Y:S01]  /*11410*/  @P6 STS.128 [R73+0x10000], RZ ;  /* 0x010000ff49006388 */ /* 0x000fe20000000c00 */
[----:B------:R-:W-:Y:S01]  /*11420*/  ISETP.NE.AND P6, PT, R0, RZ, PT ;  /* 0x000000ff0000720c */ /* 0x000fe20003fc5270 */
[----:B------:R-:W-:-:S12]  /*11430*/  @!P0 IMAD R0, R137, 0xe0, RZ ;  /* 0x000000e089008824 */ /* 0x000fd800078e02ff */
[----:B------:R-:W-:Y:S04]  /*11440*/  @P6 STS.128 [R73+0xc800], RZ ;  /* 0x00c800ff49006388 */ /* 0x000fe80000000c00 */
[----:B------:R-:W-:Y:S04]  /*11450*/  @P6 STS.128 [R73+0x10800], RZ ;  /* 0x010800ff49006388 */ /* 0x000fe80000000c00 */
[----:B------:R-:W-:Y:S01]  /*11460*/  @!PT LDS RZ, [RZ] ;  /* 0x00000000fffff984 */ /* 0x000fe20000000800 */
[----:B------:R-:W-:Y:S01]  /*11470*/  @!PT LDS RZ, [RZ] ;  /* 0x00000000fffff984 */ /* 0x000fe20000000800 */
[----:B------:R-:W-:Y:S01]  /*11480*/  @!PT LDS RZ, [RZ] ;  /* 0x00000000fffff984 */ /* 0x000fe20000000800 */
[----:B------:R-:W-:Y:S04]  /*11490*/  @!P6 LDGSTS.E.BYPASS.LTC128B.128 [R73+0xc800], desc[UR4][R10.64] ;  /* 0x0c8000000a49efae */ /* 0x000fe8000b981a04 */
[----:B------:R1:W-:Y:S01]  /*114a0*/  @!P6 LDGSTS.E.BYPASS.LTC128B.128 [R73+0x10800], desc[UR4][R10.64+0x80] ;  /* 0x108000800a49efae */ /* 0x0003e2000b981a04 */
[----:B------:R-:W-:-:S03]  /*114b0*/  @!P5 LEA R4, P6, R136, R212, 0x6 ;  /* 0x000000d48804d211 */ /* 0x000fc600078c30ff */
[----:B------:R-:W-:Y:S01]  /*114c0*/  @P5 STS.128 [R73+0xd000], RZ ;  /* 0x00d000ff49005388 */ /* 0x000fe20000000c00 */
[CCC-:B------:R-:W-:Y:S02]  /*114d0*/  @!P5 LEA.HI.X R5, R136.reuse, R213.reuse, R137.reuse, 0x6, P6 ;  /* 0x000000d58805d211 */ /* 0x1c0fe400030f3489 */
[C---:B------:R-:W-:Y:S01]  /*114e0*/  @!P4 LEA R14, P6, R136.reuse, R212, 0x7 ;  /* 0x000000d4880ec211 */ /* 0x040fe200078c38ff */
[----:B------:R-:W-:Y:S03]  /*114f0*/  @P5 STS.128 [R73+0x11000], RZ ;  /* 0x011000ff49005388 */ /* 0x000fe60000000c00 */
[C---:B------:R-:W-:Y:S01]  /*11500*/  @!P4 LEA.HI.X R15, R136.reuse, R213, R137, 0x7, P6 ;  /* 0x000000d5880fc211 */ /* 0x040fe200030f3c89 */
[----:B------:R-:W-:Y:S01]  /*11510*/  @!PT LDS RZ, [RZ] ;  /* 0x00000000fffff984 */ /* 0x000fe20000000800 */
[----:B------:R-:W-:Y:S01]  /*11520*/  @!PT LDS RZ, [RZ] ;  /* 0x00000000fffff984 */ /* 0x000fe20000000800 */
[----:B------:R-:W-:Y:S01]  /*11530*/  @!PT LDS RZ, [RZ] ;  /* 0x00000000fffff984 */ /* 0x000fe20000000800 */
[----:B------:R-:W-:Y:S04]  /*11540*/  @!P5 LDGSTS.E.BYPASS.LTC128B.128 [R73+0xd000], desc[UR4][R4.64] ;  /* 0x0d0000000449dfae */ /* 0x000fe8000b981a04 */
[----:B------:R-:W-:Y:S04]  /*11550*/  @!P5 LDGSTS.E.BYPASS.LTC128B.128 [R73+0x11000], desc[UR4][R4.64+0x80] ;  /* 0x110000800449dfae */ /* 0x000fe8000b981a04 */
[----:B------:R-:W-:Y:S04]  /*11560*/  @P3 STS.128 [R73+0xd800], RZ ;  /* 0x00d800ff49003388 */ /* 0x000fe80000000c00 */
[----:B------:R-:W-:Y:S01]  /*11570*/  @P3 STS.128 [R73+0x11800], RZ ;  /* 0x011800ff49003388 */ /* 0x000fe20000000c00 */
[----:B-1----:R-:W-:-:S03]  /*11580*/  @!P0 IMAD.WIDE.U32 R10, R136, 0xe0, R212 ;  /* 0x000000e0880a8825 */ /* 0x002fc600078e00d4 */
[----:B------:R-:W-:Y:S01]  /*11590*/  @!PT LDS RZ, [RZ] ;  /* 0x00000000fffff984 */ /* 0x000fe20000000800 */
[----:B------:R-:W-:Y:S01]  /*115a0*/  @!PT LDS RZ, [RZ] ;  /* 0x00000000fffff984 */ /* 0x000fe20000000800 */
[----:B------:R-:W-:Y:S01]  /*115b0*/  @!PT LDS RZ, [RZ] ;  /* 0x00000000fffff984 */ /* 0x000fe20000000800 */
[----:B------:R-:W-:Y:S01]  /*115c0*/  @!P3 LDGSTS.E.BYPASS.LTC128B.128 [R73+0xd800], desc[UR4][R12.64] ;  /* 0x0d8000000c49bfae */ /* 0x000fe2000b981a04 */
[----:B------:R-:W-:-:S03]  /*115d0*/  @!P0 IMAD.IADD R11, R0, 0x1, R11 ;  /* 0x00000001000b8824 */ /* 0x000fc600078e020b */
        /* <DEDUP_REMOVED lines=21> */
[----:B------:R-:W-:Y:S01]  /*11730*/  @!P1 LDGSTS.E.BYPASS.LTC128B.128 [R73+0x13000], desc[UR4][R6.64+0x80] ;  /* 0x1300008006499fae */ /* 0x000fe2000b981a04 */
[----:B------:R-:W-:-:S03]  /*11740*/  R2P PR, R201, 0x6 ;  /* 0x00000006c9007804 */ /* 0x000fc60000000000 */
[----:B------:R-:W-:Y:S02]  /*11750*/  @P0 STS.128 [R73+0xf800], RZ ;  /* 0x00f800ff49000388 */ /* 0x000fe40000000c00 */
[----:B------:R-:W-:Y:S02]  /*11760*/  SEL R0, R202, 0xffffffe0, !P1 ;  /* 0xffffffe0ca007807 */ /* 0x000fe40004800000 */
[----:B------:R-:W-:Y:S01]  /*11770*/  @P0 STS.128 [R73+0x13800], RZ ;  /* 0x013800ff49000388 */ /* 0x000fe20000000c00 */
[----:B------:R-:W-:Y:S02]  /*11780*/  SEL R60, R60, 0xffffffc0, !P2 ;  /* 0xffffffc03c3c7807 */ /* 0x000fe40005000000 */
[--C-:B------:R-:W-:Y:S01]  /*11790*/  IMAD.IADD R75, R3, 0x1, R0.reuse ;  /* 0x00000001034b7824 */ /* 0x100fe200078e0200 */
[----:B------:R-:W-:Y:S01]  /*117a0*/  @!PT LDS RZ, [RZ] ;  /* 0x00000000fffff984 */ /* 0x000fe20000000800 */
[----:B------:R-:W-:Y:S01]  /*117b0*/  @!PT LDS RZ, [RZ] ;  /* 0x00000000fffff984 */ /* 0x000fe20000000800 */
[----:B------:R-:W-:Y:S01]  /*117c0*/  @!PT LDS RZ, [RZ] ;  /* 0x00000000fffff984 */ /* 0x000fe20000000800 */
[----:B------:R-:W-:Y:S01]  /*117d0*/  @!P0 LDGSTS.E.BYPASS.LTC128B.128 [R73+0xf800], desc[UR4][R10.64] ;  /* 0x0f8000000a498fae */ /* 0x000fe2000b981a04 */
[C---:B------:R-:W-:Y:S02]  /*117e0*/  IMAD.IADD R124, R127.reuse, 0x1, R0 ;  /* 0x000000017f7c7824 */ /* 0x040fe400078e0200 */
[--C-:B------:R-:W-:Y:S01]  /*117f0*/  IMAD.IADD R63, R127, 0x1, R60.reuse ;  /* 0x000000017f3f7824 */ /* 0x100fe200078e023c */
[----:B------:R2:W-:Y:S01]  /*11800*/  @!P0 LDGSTS.E.BYPASS.LTC128B.128 [R73+0x13800], desc[UR4][R10.64+0x80] ;  /* 0x138000800a498fae */ /* 0x0005e2000b981a04 */
[----:B------:R-:W-:-:S02]  /*11810*/  IMAD.IADD R3, R3, 0x1, R60 ;  /* 0x0000000103037824 */ /* 0x000fc400078e023c */
[C---:B------:R-:W-:Y:S01]  /*11820*/  IMAD.IADD R135, R0.reuse, 0x1, R63 ;  /* 0x0000000100877824 */ /* 0x040fe200078e023f */
[----:B------:R-:W-:Y:S01]  /*11830*/  LDSM.16.M88.4 R104, [R127] ;  /* 0x000000007f68783b */ /* 0x000fe20000000200 */
[----:B------:R-:W-:-:S03]  /*11840*/  IMAD.IADD R134, R0, 0x1, R3 ;  /* 0x0000000100867824 */ /* 0x000fc600078e0203 */
[----:B------:R-:W3:Y:S04]  /*11850*/  LDSM.16.M88.4 R44, [R125+UR6+0x4800] ;  /* 0x004800067d2c783b */ /* 0x000ee80008000200 */
[----:B------:R-:W4:Y:S04]  /*11860*/  LDSM.16.M88.4 R36, [R125+UR6+0x5000] ;  /* 0x005000067d24783b */ /* 0x000f280008000200 */
[----:B------:R-:W4:Y:S04]  /*11870*/  LDSM.16.M88.4 R52, [R125+UR6+0x4000] ;  /* 0x004000067d34783b */ /* 0x000f280008000200 */
[----:B-1----:R-:W1:Y:S04]  /*11880*/  LDSM.16.M88.4 R12, [R125+UR6+0x6800] ;  /* 0x006800067d0c783b */ /* 0x002e680008000200 */
[----:B------:R-:W-:Y:S04]  /*11890*/  LDSM.16.M88.4 R76, [R124] ;  /* 0x000000007c4c783b */ /* 0x000fe80000000200 */
[----:B--2---:R-:W2:Y:S04]  /*118a0*/  LDSM.16.M88.4 R8, [R75+0x4800] ;  /* 0x004800004b08783b */ /* 0x004ea80000000200 */
[----:B------:R-:W2:Y:S04]  /*118b0*/  LDSM.16.M88.4 R4, [R75+0x5000] ;  /* 0x005000004b04783b */ /* 0x000ea80000000200 */
[----:B------:R-:W2:Y:S04]  /*118c0*/  LDSM.16.M88.4 R28, [R125+UR6+0x5800] ;  /* 0x005800067d1c783b */ /* 0x000ea80008000200 */
[----:B------:R-:W2:Y:S04]  /*118d0*/  LDSM.16.M88.4 R20, [R125+UR6+0x6000] ;  /* 0x006000067d14783b */ /* 0x000ea80008000200 */
[----:B------:R-:W2:Y:S01]  /*118e0*/  LDSM.16.M88.4 R112, [R125+UR6+0x7000] ;  /* 0x007000067d70783b */ /* 0x000ea20008000200 */
[C---:B---3--:R-:W-:Y:S03]  /*118f0*/  HMMA.16816.F32.BF16 R48, R104.reuse, R44, RZ ;  /* 0x0000002c6830723c */ /* 0x048fe600000418ff */
[----:B------:R-:W3:Y:S04]  /*11900*/  LDSM.16.M88.4 R120, [R125+UR6+0x7800] ;  /* 0x007800067d78783b */ /* 0x000ee80008000200 */
[----:B------:R-:W3:Y:S01]  /*11910*/  LDSM.16.M88.4 R100, [R75+0x4000] ;  /* 0x004000004b64783b */ /* 0x000ee20000000200 */
[C---:B----4-:R-:W-:Y:S03]  /*11920*/  HMMA.16816.F32.BF16 R40, R104.reuse, R36, RZ ;  /* 0x000000246828723c */ /* 0x050fe600000418ff */
[----:B------:R-:W4:Y:S04]  /*11930*/  LDSM.16.M88.4 R88, [R75+0x6800] ;  /* 0x006800004b58783b */ /* 0x000f280000000200 */
[----:B------:R-:W4:Y:S01]  /*11940*/  LDSM.16.M88.4 R84, [R75+0x7000] ;  /* 0x007000004b54783b */ /* 0x000f220000000200 */
[C---:B------:R-:W-:Y:S03]  /*11950*/  HMMA.16816.F32.BF16 R44, R104.reuse, R46, RZ ;  /* 0x0000002e682c723c */ /* 0x040fe600000418ff */
[----:B------:R-:W-:Y:S04]  /*11960*/  LDSM.16.M88.4 R64, [R63] ;  /* 0x000000003f40783b */ /* 0x000fe80000000200 */
[----:B------:R-:W4:Y:S01]  /*11970*/  LDSM.16.M88.4 R68, [R3+0x4000] ;  /* 0x004000000344783b */ /* 0x000f220000000200 */
[C---:B------:R-:W-:Y:S03]  /*11980*/  HMMA.16816.F32.BF16 R36, R104.reuse, R38, RZ ;  /* 0x000000266824723c */ /* 0x040fe600000418ff */
[----:B------:R-:W-:Y:S04]  /*11990*/  LDSM.16.M88.4 R96, [R75+0x5800] ;  /* 0x005800004b60783b */ /* 0x000fe80000000200 */
[----:B------:R-:W-:Y:S01]  /*119a0*/  LDSM.16.M88.4 R92, [R75+0x6000] ;  /* 0x006000004b5c783b */ /* 0x000fe20000000200 */
[C---:B------:R-:W-:Y:S03]  /*119b0*/  HMMA.16816.F32.BF16 R56, R104.reuse, R52, RZ ;  /* 0x000000346838723c */ /* 0x040fe600000418ff */
[----:B------:R-:W-:Y:S04]  /*119c0*/  LDSM.16.M88.4 R80, [R75+0x7800] ;  /* 0x007800004b50783b */ /* 0x000fe80000000200 */
[----:B------:R-:W-:Y:S01]  /*119d0*/  LDSM.16.M88.4 R128, [R124+0x2000] ;  /* 0x002000007c80783b */ /* 0x000fe20000000200 */
[----:B-1----:R-:W-:Y:S03]  /*119e0*/  HMMA.16816.F32.BF16 R16, R104, R12, RZ ;  /* 0x0000000c6810723c */ /* 0x002fe600000418ff */
[----:B------:R-:W0:Y:S05]  /*119f0*/  LDGDEPBAR ;  /* 0x00000000000079af */ /* 0x000e2a0000000000 */
[C---:B--2---:R-:W-:Y:S08]  /*11a00*/  HMMA.16816.F32.BF16 R48, R76.reuse, R8, R48 ;  /* 0x000000084c30723c */ /* 0x044ff00000041830 */
[C---:B------:R-:W-:Y:S01]  /*11a10*/  HMMA.16816.F32.BF16 R44, R76.reuse, R10, R44 ;  /* 0x0000000a4c2c723c */ /* 0x040fe2000004182c */
[----:B------:R-:W1:Y:S07]  /*11a20*/  LDSM.16.M88.4 R8, [R3+0x4800] ;  /* 0x004800000308783b */ /* 0x000e6e0000000200 */
[C---:B------:R-:W-:Y:S08]  /*11a30*/  HMMA.16816.F32.BF16 R40, R76.reuse, R4, R40 ;  /* 0x000000044c28723c */ /* 0x040ff00000041828 */
[----:B------:R-:W-:Y:S01]  /*11a40*/  HMMA.16816.F32.BF16 R36, R76, R6, R36 ;  /* 0x000000064c24723c */ /* 0x000fe20000041824 */
[----:B------:R-:W2:Y:S07]  /*11a50*/  LDSM.16.M88.4 R4, [R3+0x5000] ;  /* 0x005000000304783b */ /* 0x000eae0000000200 */
        /* <DEDUP_REMOVED lines=8> */
[C---:B---3--:R-:W-:Y:S08]  /*11ae0*/  HMMA.16816.F32.BF16 R108, R104.reuse, R120, RZ ;  /* 0x00000078686c723c */ /* 0x048ff000000418ff */
[----:B------:R-:W-:Y:S01]  /*11af0*/  HMMA.16816.F32.BF16 R104, R104, R122, RZ ;  /* 0x0000007a6868723c */ /* 0x000fe200000418ff */
[----:B------:R-:W3:Y:S07]  /*11b00*/  LDSM.16.M88.4 R120, [R3+0x5800] ;  /* 0x005800000378783b */ /* 0x000eee0000000200 */
[C---:B------:R-:W-:Y:S08]  /*11b10*/  HMMA.16816.F32.BF16 R56, R76.reuse, R100, R56 ;  /* 0x000000644c38723c */ /* 0x040ff00000041838 */
[C---:B------:R-:W-:Y:S01]  /*11b20*/  HMMA.16816.F32.BF16 R52, R76.reuse, R102, R52 ;  /* 0x000000664c34723c */ /* 0x040fe20000041834 */
[----:B------:R-:W-:Y:S07]  /*11b30*/  LDSM.16.M88.4 R100, [R134+0x4000] ;  /* 0x004000008664783b */ /* 0x000fee0000000200 */
[C---:B----4-:R-:W-:Y:S08]  /*11b40*/  HMMA.16816.F32.BF16 R16, R76.reuse, R88, R16 ;  /* 0x000000584c10723c */ /* 0x050ff00000041810 */
[C---:B------:R-:W-:Y:S01]  /*11b50*/  HMMA.16816.F32.BF16 R12, R76.reuse, R90, R12 ;  /* 0x0000005a4c0c723c */ /* 0x040fe2000004180c */
[----:B------:R-:W4:Y:S07]  /*11b60*/  LDSM.16.M88.4 R88, [R3+0x6000] ;  /* 0x006000000358783b */ /* 0x000f2e0000000200 */
[C---:B------:R-:W-:Y:S08]  /*11b70*/  HMMA.16816.F32.BF16 R116, R76.reuse, R84, R116 ;  /* 0x000000544c74723c */ /* 0x040ff00000041874 */
[----:B------:R-:W-:Y:S01]  /*11b80*/  HMMA.16816.F32.BF16 R112, R76, R86, R112 ;  /* 0x000000564c70723c */ /* 0x000fe20000041870 */
[----:B------:R-:W4:Y:S07]  /*11b90*/  LDSM.16.M88.4 R84, [R3+0x7800] ;  /* 0x007800000354783b */ /* 0x000f2e0000000200 */
[C---:B------:R-:W-:Y:S08]  /*11ba0*/  HMMA.16816.F32.BF16 R56, R64.reuse, R68, R56 ;  /* 0x000000444038723c */ /* 0x040ff00000041838 */
[C---:B------:R-:W-:Y:S01]  /*11bb0*/  HMMA.16816.F32.BF16 R52, R64.reuse, R70, R52 ;  /* 0x000000464034723c */ /* 0x040fe20000041834 */
[----:B------:R-:W-:Y:S07]  /*11bc0*/  LDSM.16.M88.4 R68, [R135] ;  /* 0x000000008744783b */ /* 0x000fee0000000200 */
        /* <DEDUP_REMOVED lines=18> */
[----:B------:R-:W-:Y:S07]  /*11cf0*/  LDSM.16.M88.4 R120, [R125+UR6+0x8800] ;  /* 0x008800067d78783b */ /* 0x000fee0008000200 */
[C---:B----4-:R-:W-:Y:S08]  /*11d00*/  HMMA.16816.F32.BF16 R24, R64.reuse, R88, R24 ;  /* 0x000000584018723c */ /* 0x050ff00000041818 */
[C---:B------:R-:W-:Y:S01]  /*11d10*/  HMMA.16816.F32.BF16 R20, R64.reuse, R90, R20 ;  /* 0x0000005a4014723c */ /* 0x040fe20000041814 */
[----:B------:R-:W3:Y:S07]  /*11d20*/  LDSM.16.M88.4 R88, [R134+0x6800] ;  /* 0x006800008658783b */ /* 0x000eee0000000200 */
[C---:B------:R-:W-:Y:S08]  /*11d30*/  HMMA.16816.F32.BF16 R108, R64.reuse, R84, R108 ;  /* 0x00000054406c723c */ /* 0x040ff0000004186c */
[----:B------:R-:W-:Y:S01]  /*11d40*/  HMMA.16816.F32.BF16 R104, R64, R86, R104 ;  /* 0x000000564068723c */ /* 0x000fe20000041868 */
[----:B------:R-:W-:Y:S07]  /*11d50*/  LDSM.16.M88.4 R84, [R127+0x2000] ;  /* 0x002000007f54783b */ /* 0x000fee0000000200 */
[C---:B-1----:R-:W-:Y:S08]  /*11d60*/  HMMA.16816.F32.BF16 R32, R68.reuse, R8, R32 ;  /* 0x000000084420723c */ /* 0x042ff00000041820 */
[C---:B------:R-:W-:Y:S01]  /*11d70*/  HMMA.16816.F32.BF16 R28, R68.reuse, R10, R28 ;  /* 0x0000000a441c723c */ /* 0x040fe2000004181c */
[----:B------:R-:W1:Y:S07]  /*11d80*/  LDSM.16.M88.4 R8, [R125+UR6+0xa000] ;  /* 0x00a000067d08783b */ /* 0x000e6e0008000200 */
[C---:B--2---:R-:W-:Y:S08]  /*11d90*/  HMMA.16816.F32.BF16 R24, R68.reuse, R4, R24 ;  /* 0x000000044418723c */ /* 0x044ff00000041818 */
[----:B------:R-:W-:Y:S01]  /*11da0*/  HMMA.16816.F32.BF16 R20, R68, R6, R20 ;  /* 0x000000064414723c */ /* 0x000fe20000041814 */
[----:B------:R-:W2:Y:S07]  /*11db0*/  LDSM.16.M88.4 R4, [R125+UR6+0xa800] ;  /* 0x00a800067d04783b */ /* 0x000eae0008000200 */
[C---:B------:R-:W-:Y:S08]  /*11dc0*/  HMMA.16816.F32.BF16 R16, R64.reuse, R80, R16 ;  /* 0x000000504010723c */ /* 0x040ff00000041810 */
[C---:B------:R-:W-:Y:S01]  /*11dd0*/  HMMA.16816.F32.BF16 R12, R64.reuse, R82, R12 ;  /* 0x00000052400c723c */ /* 0x040fe2000004180c */
[----:B------:R-:W4:Y:S07]  /*11de0*/  LDSM.16.M88.4 R80, [R134+0x7000] ;  /* 0x007000008650783b */ /* 0x000f2e0000000200 */
[C---:B------:R-:W-:Y:S08]  /*11df0*/  HMMA.16816.F32.BF16 R116, R64.reuse, R76, R116 ;  /* 0x0000004c4074723c */ /* 0x040ff00000041874 */
[----:B------:R-:W-:Y:S01]  /*11e00*/  HMMA.16816.F32.BF16 R112, R64, R78, R112 ;  /* 0x0000004e4070723c */ /* 0x000fe20000041870 */
[----:B------:R-:W4:Y:S04]  /*11e10*/  LDSM.16.M88.4 R64, [R125+UR6+0x8000] ;  /* 0x008000067d40783b */ /* 0x000f280008000200 */
[----:B------:R-:W4:Y:S03]  /*11e20*/  LDSM.16.M88.4 R76, [R134+0x7800] ;  /* 0x00780000864c783b */ /* 0x000f260000000200 */
[C---:B------:R-:W-:Y:S08]  /*11e30*/  HMMA.16816.F32.BF16 R56, R68.reuse, R100, R56 ;  /* 0x000000644438723c */ /* 0x040ff00000041838 */
[C---:B------:R-:W-:Y:S01]  /*11e40*/  HMMA.16816.F32.BF16 R52, R68.reuse, R102, R52 ;  /* 0x000000664434723c */ /* 0x040fe20000041834 */
[----:B------:R-:W4:Y:S07]  /*11e50*/  LDSM.16.M88.4 R100, [R125+UR6+0x9000] ;  /* 0x009000067d64783b */ /* 0x000f2e0008000200 */
[C---:B------:R-:W-:Y:S08]  /*11e60*/  HMMA.16816.F32.BF16 R48, R68.reuse, R96, R48 ;  /* 0x000000604430723c */ /* 0x040ff00000041830 */
[C---:B------:R-:W-:Y:S01]  /*11e70*/  HMMA.16816.F32.BF16 R44, R68.reuse, R98, R44 ;  /* 0x00000062442c723c */ /* 0x040fe2000004182c */
[----:B------:R-:W4:Y:S07]  /*11e80*/  LDSM.16.M88.4 R96, [R125+UR6+0x9800] ;  /* 0x009800067d60783b */ /* 0x000f2e0008000200 */
[C---:B---3--:R-:W-:Y:S08]  /*11e90*/  HMMA.16816.F32.BF16 R16, R68.reuse, R88, R16 ;  /* 0x000000584410723c */ /* 0x048ff00000041810 */
        /* <DEDUP_REMOVED lines=19> */
[----:B------:R-:W-:Y:S01]  /*11fd0*/  HMMA.16816.F32.BF16 R104, R68, R78, R104 ;  /* 0x0000004e4468723c */ /* 0x000fe20000041868 */
[----:B------:R-:W4:Y:S04]  /*11fe0*/  LDSM.16.M88.4 R76, [R75+0x8800] ;  /* 0x008800004b4c783b */ /* 0x000f280000000200 */
[----:B------:R-:W4:Y:S03]  /*11ff0*/  LDSM.16.M88.4 R68, [R75+0x9000] ;  /* 0x009000004b44783b */ /* 0x000f260000000200 */
[C---:B------:R-:W-:Y:S08]  /*12000*/  HMMA.16816.F32.BF16 R40, R84.reuse, R100, R40 ;  /* 0x000000645428723c */ /* 0x040ff00000041828 */
[C---:B------:R-:W-:Y:S01]  /*12010*/  HMMA.16816.F32.BF16 R36, R84.reuse, R102, R36 ;  /* 0x000000665424723c */ /* 0x040fe20000041824 */
[----:B------:R-:W-:Y:S07]  /*12020*/  LDSM.16.M88.4 R100, [R63+0x2000] ;  /* 0x002000003f64783b */ /* 0x000fee0000000200 */
[C---:B------:R-:W-:Y:S08]  /*12030*/  HMMA.16816.F32.BF16 R32, R84.reuse, R96, R32 ;  /* 0x000000605420723c */ /* 0x040ff00000041820 */
[C---:B------:R-:W-:Y:S01]  /*12040*/  HMMA.16816.F32.BF16 R28, R84.reuse, R98, R28 ;  /* 0x00000062541c723c */ /* 0x040fe2000004181c */
[----:B------:R-:W4:Y:S07]  /*12050*/  LDSM.16.M88.4 R96, [R3+0x8000] ;  /* 0x008000000360783b */ /* 0x000f2e0000000200 */
[C---:B------:R-:W-:Y:S08]  /*12060*/  HMMA.16816.F32.BF16 R48, R84.reuse, R120, R48 ;  /* 0x000000785430723c */ /* 0x040ff00000041830 */
        /* <DEDUP_REMOVED lines=13> */
[----:B------:R-:W-:Y:S07]  /*12140*/  LDSM.16.M88.4 R80, [R3+0xa000] ;  /* 0x00a000000350783b */ /* 0x000fee0000000200 */
[C---:B------:R-:W-:Y:S08]  /*12150*/  HMMA.16816.F32.BF16 R32, R128.reuse, R64, R32 ;  /* 0x000000408020723c */ /* 0x040ff00000041820 */
[----:B------:R-:W-:Y:S01]  /*12160*/  HMMA.16816.F32.BF16 R28, R128, R66, R28 ;  /* 0x00000042801c723c */ /* 0x000fe2000004181c */
[----:B------:R-:W2:Y:S07]  /*12170*/  LDSM.16.M88.4 R64, [R3+0xb800] ;  /* 0x00b800000340783b */ /* 0x000eae0000000200 */
[C---:B------:R-:W-:Y:S08]  /*12180*/  HMMA.16816.F32.BF16 R108, R84.reuse, R88, R108 ;  /* 0x00000058546c723c */ /* 0x040ff0000004186c */
[----:B------:R-:W-:Y:S01]  /*12190*/  HMMA.16816.F32.BF16 R104, R84, R90, R104 ;  /* 0x0000005a5468723c */ /* 0x000fe20000041868 */
[----:B------:R-:W-:Y:S04]  /*121a0*/  LDSM.16.M88.4 R88, [R3+0x9000] ;  /* 0x009000000358783b */ /* 0x000fe80000000200 */
[----:B------:R-:W-:Y:S03]  /*121b0*/  LDSM.16.M88.4 R84, [R3+0x9800] ;  /* 0x009800000354783b */ /* 0x000fe60000000200 */
[C---:B------:R-:W-:Y:S08]  /*121c0*/  HMMA.16816.F32.BF16 R48, R128.reuse, R76, R48 ;  /* 0x0000004c8030723c */ /* 0x040ff00000041830 */
[C---:B------:R-:W-:Y:S01]  /*121d0*/  HMMA.16816.F32.BF16 R44, R128.reuse, R78, R44 ;  /* 0x0000004e802c723c */ /* 0x040fe2000004182c */
[----:B------:R-:W-:Y:S07]  /*121e0*/  LDSM.16.M88.4 R76, [R3+0xa800] ;  /* 0x00a80000034c783b */ /* 0x000fee0000000200 */
[C---:B------:R-:W-:Y:S08]  /*121f0*/  HMMA.16816.F32.BF16 R40, R128.reuse, R68, R40 ;  /* 0x000000448028723c */ /* 0x040ff00000041828 */
[----:B------:R-:W-:Y:S01]  /*12200*/  HMMA.16816.F32.BF16 R36, R128, R70, R36 ;  /* 0x000000468024723c */ /* 0x000fe20000041824 */
[----:B------:R4:W2:Y:S07]  /*12210*/  LDSM.16.M88.4 R68, [R3+0xb000] ;  /* 0x00b000000344783b */ /* 0x0008ae0000000200 */
[C---:B------:R-:W-:Y:S08]  /*12220*/  HMMA.16816.F32.BF16 R56, R100.reuse, R96, R56 ;  /* 0x000000606438723c */ /* 0x040ff00000041838 */
[----:B------:R-:W-:Y:S01]  /*12230*/  HMMA.16816.F32.BF16 R52, R100, R98, R52 ;  /* 0x000000626434723c */ /* 0x000fe20000041834 */
[----:B----4-:R-:W-:-:S07]  /*12240*/  IMAD.SHL.U32 R3, R201, 0x2, RZ ;  /* 0x00000002c9037824 */ /* 0x010fce00078e00ff */
[----:B------:R-:W-:Y:S01]  /*12250*/  HMMA.16816.F32.BF16 R108, R128, R120, R108 ;  /* 0x00000078806c723c */ /* 0x000fe2000004186c */
[----:B------:R-:W-:-:S07]  /*12260*/  LOP3.LUT R3, R3, 0x6, RZ, 0xc0, !PT ;  /* 0x0000000603037812 */ /* 0x000fce00078ec0ff */
[----:B------:R-:W-:Y:S01]  /*12270*/  HMMA.16816.F32.BF16 R104, R128, R122, R104 ;  /* 0x0000007a8068723c */ /* 0x000fe20000041868 */
[----:B------:R-:W-:-:S04]  /*12280*/  IMAD.IADD R3, R3, 0x1, R226 ;  /* 0x0000000103037824 */ /* 0x000fc800078e02e2 */
[C---:B------:R-:W-:Y:S01]  /*12290*/  VIADD R63, R3.reuse, 0x8 ;  /* 0x00000008033f7836 */ /* 0x040fe20000000000 */
[CC--:B------:R-:W-:Y:S01]  /*122a0*/  ISETP.GE.AND P1, PT, R3.reuse, R74.reuse, PT ;  /* 0x0000004a0300720c */ /* 0x0c0fe20003f26270 */
[----:B------:R-:W-:Y:S01]  /*122b0*/  VIADD R75, R3, 0x19 ;  /* 0x00000019034b7836 */ /* 0x000fe20000000000 */
[----:B---3--:R-:W-:Y:S02]  /*122c0*/  HMMA.16816.F32.BF16 R48, R100, R92, R48 ;  /* 0x0000005c6430723c */ /* 0x008fe40000041830 */
[----:B------:R-:W-:-:S06]  /*122d0*/  ISETP.GE.AND P4, PT, R63, R74, PT ;  /* 0x0000004a3f00720c */ /* 0x000fcc0003f86270 */
[----:B------:R-:W-:Y:S01]  /*122e0*/  HMMA.16816.F32.BF16 R44, R100, R94, R44 ;  /* 0x0000005e642c723c */ /* 0x000fe2000004182c */
[----:B------:R-:W3:Y:S07]  /*122f0*/  LDSM.16.M88.4 R92, [R134+0x8800] ;  /* 0x00880000865c783b */ /* 0x000eee0000000200 */
[C---:B------:R-:W-:Y:S08]  /*12300*/  HMMA.16816.F32.BF16 R112, R128.reuse, R126, R112 ;  /* 0x0000007e8070723c */ /* 0x040ff00000041870 */
[----:B------:R-:W-:Y:S08]  /*12310*/  HMMA.16816.F32.BF16 R116, R128, R124, R116 ;  /* 0x0000007c8074723c */ /* 0x000ff00000041874 */
[----:B-1----:R-:W-:Y:S01]  /*12320*/  HMMA.16816.F32.BF16 R56, R4, R8, R56 ;  /* 0x000000080438723c */ /* 0x002fe20000041838 */
[----:B------:R-:W-:-:S05]  /*12330*/  VIADD R9, R3, 0x1 ;  /* 0x0000000103097836 */ /* 0x000fca0000000000 */
[----:B------:R-:W-:Y:S02]  /*12340*/  ISETP.GE.AND P0, PT, R9, R74, PT ;  /* 0x0000004a0900720c */ /* 0x000fe40003f06270 */
[----:B------:R-:W-:Y:S01]  /*12350*/  HMMA.16816.F32.BF16 R52, R4, R10, R52 ;  /* 0x0000000a0434723c */ /* 0x000fe20000041834 */
[----:B------:R-:W1:Y:S07]  /*12360*/  LDSM.16.M88.4 R8, [R134+0x9800] ;  /* 0x009800008608783b */ /* 0x000e6e0000000200 */
[----:B--2---:R-:W-:Y:S03]  /*12370*/  HMMA.16816.F32.BF16 R108, R100, R64, R108 ;  /* 0x00000040646c723c */ /* 0x004fe6000004186c */
[----:B------:R-:W-:-:S05]  /*12380*/  FSEL R63, R58, -INF , !P1 ;  /* 0xff8000003a3f7808 */ /* 0x000fca0004800000 */
[----:B------:R-:W-:Y:S01]  /*12390*/  HMMA.16816.F32.BF16 R104, R100, R66, R104 ;  /* 0x000000426468723c */ /* 0x000fe20000041868 */
[----:B------:R-:W2:Y:S02]  /*123a0*/  LDSM.16.M88.4 R64, [R134+0x9000] ;  /* 0x009000008640783b */ /* 0x000ea40000000200 */
[----:B------:R-:W-:-:S05]  /*123b0*/  FSEL R52, R52, -INF , !P4 ;  /* 0xff80000034347808 */ /* 0x000fca0006000000 */
[----:B------:R-:W-:Y:S01]  /*123c0*/  HMMA.16816.F32.BF16 R112, R100, R70, R112 ;  /* 0x000000466470723c */ /* 0x000fe20000041870 */
[----:B------:R-:W-:Y:S01]  /*123d0*/  VIADD R71, R3, 0x9 ;  /* 0x0000000903477836 */ /* 0x000fe20000000000 */
[----:B------:R-:W-:-:S04]  /*123e0*/  FSEL R70, R57, -INF , !P0 ;  /* 0xff80000039467808 */ /* 0x000fc80004000000 */
[-C--:B------:R-:W-:Y:S01]  /*123f0*/  ISETP.GE.AND P5, PT, R71, R74.reuse, PT ;  /* 0x0000004a4700720c */ /* 0x080fe20003fa6270 */
[C---:B------:R-:W-:Y:S01]  /*12400*/  VIADD R71, R3.reuse, 0x18 ;  /* 0x0000001803477836 */ /* 0x040fe20000000000 */
[C---:B------:R-:W-:Y:S01]  /*12410*/  HMMA.16816.F32.BF16 R116, R100.reuse, R68, R116 ;  /* 0x000000446474723c */ /* 0x040fe20000041874 */
[----:B------:R-:W-:Y:S01]  /*12420*/  VIADD R69, R3, 0x10 ;  /* 0x0000001003457836 */ /* 0x000fe20000000000 */
[----:B------:R-:W-:Y:S02]  /*12430*/  FSEL R68, R53, -INF , !P5 ;  /* 0xff80000035447808 */ /* 0x000fe40006800000 */
[-C--:B------:R-:W-:Y:S02]  /*12440*/  ISETP.GE.AND P3, PT, R71, R74.reuse, PT ;  /* 0x0000004a4700720c */ /* 0x080fe40003f66270 */
[----:B------:R-:W-:Y:S02]  /*12450*/  ISETP.GE.AND P6, PT, R69, R74, PT ;  /* 0x0000004a4500720c */ /* 0x000fe40003fc6270 */
[----:B------:R-:W-:Y:S01]  /*12460*/  HMMA.16816.F32.BF16 R32, R100, R84, R32 ;  /* 0x000000546420723c */ /* 0x000fe20000041820 */
[----:B------:R-:W-:-:S02]  /*12470*/  FSEL R69, R56, -INF , !P1 ;  /* 0xff80000038457808 */ /* 0x000fc40004800000 */
[----:B------:R-:W-:Y:S02]  /*12480*/  FSEL R71, R59, -INF , !P0 ;  /* 0xff8000003b477808 */ /* 0x000fe40004000000 */
[----:B------:R-:W4:Y:S01]  /*12490*/  LDSM.16.M88.4 R56, [R134+0xa000] ;  /* 0x00a000008638783b */ /* 0x000f220000000200 */
[----:B------:R-:W-:Y:S02]  /*124a0*/  ISETP.GE.AND P1, PT, R75, R74, PT ;  /* 0x0000004a4b00720c */ /* 0x000fe40003f26270 */
[----:B------:R-:W-:Y:S01]  /*124b0*/  HMMA.16816.F32.BF16 R40, R100, R88, R40 ;  /* 0x000000586428723c */ /* 0x000fe20000041828 */
[----:B------:R-:W-:-:S07]  /*124c0*/  FSEL R75, R54, -INF , !P4 ;  /* 0xff800000364b7808 */ /* 0x000fce0006000000 */
[----:B------:R-:W-:Y:S08]  /*124d0*/  HMMA.16816.F32.BF16 R36, R100, R90, R36 ;  /* 0x0000005a6424723c */ /* 0x000ff00000041824 */
[----:B---3--:R-:W-:Y:S08]  /*124e0*/  HMMA.16816.F32.BF16 R44, R4, R94, R44 ;  /* 0x0000005e042c723c */ /* 0x008ff0000004182c */
[----:B------:R-:W-:Y:S08]  /*124f0*/  HMMA.16816.F32.BF16 R28, R100, R86, R28 ;  /* 0x00000056641c723c */ /* 0x000ff0000004181c */
[----:B------:R-:W-:Y:S03]  /*12500*/  HMMA.16816.F32.BF16 R48, R4, R92, R48 ;  /* 0x0000005c0430723c */ /* 0x000fe60000041830 */
[----:B------:R-:W-:-:S02]  /*12510*/  FSEL R121, R46, -INF , !P3 ;  /* 0xff8000002e797808 */ /* 0x000fc40005800000 */
[----:B------:R-:W-:Y:S02]  /*12520*/  FSEL R120, R44, -INF , !P3 ;  /* 0xff8000002c787808 */ /* 0x000fe40005800000 */
[----:B------:R-:W-:Y:S01]  /*12530*/  FSEL R47, R47, -INF , !P1 ;  /* 0xff8000002f2f7808 */ /* 0x000fe20004800000 */
[----:B-1----:R-:W-:Y:S01]  /*12540*/  HMMA.16816.F32.BF16 R32, R4, R8, R32 ;  /* 0x000000080420723c */ /* 0x002fe20000041820 */
[----:B------:R-:W-:Y:S01]  /*12550*/  VIADD R9, R3, 0x31 ;  /* 0x0000003103097836 */ /* 0x000fe20000000000 */
[----:B------:R-:W-:-:S04]  /*12560*/  FSEL R44, R45, -INF , !P1 ;  /* 0xff8000002d2c7808 */ /* 0x000fc80004800000 */
[-C--:B------:R-:W-:Y:S01]  /*12570*/  ISETP.GE.AND P3, PT, R9, R74.reuse, PT ;  /* 0x0000004a0900720c */ /* 0x080fe20003f66270 */
[----:B------:R-:W-:Y:S01]  /*12580*/  VIADD R9, R3, 0x38 ;  /* 0x0000003803097836 */ /* 0x000fe20000000000 */
[----:B------:R-:W-:Y:S03]  /*12590*/  HMMA.16816.F32.BF16 R24, R100, R80, R24 ;  /* 0x000000506418723c */ /* 0x000fe60000041818 */
[----:B------:R-:W-:Y:S02]  /*125a0*/  FSEL R53, R50, -INF , !P6 ;  /* 0xff80000032357808 */ /* 0x000fe40007000000 */
[----:B------:R-:W-:Y:S02]  /*125b0*/  ISETP.GE.AND P1, PT, R9, R74, PT ;  /* 0x0000004a0900720c */ /* 0x000fe40003f26270 */
[----:B------:R-:W-:Y:S01]  /*125c0*/  FSEL R122, R48, -INF , !P6 ;  /* 0xff800000307a7808 */ /* 0x000fe20007000000 */
[----:B--2---:R-:W-:Y:S01]  /*125d0*/  HMMA.16816.F32.BF16 R40, R4, R64, R40 ;  /* 0x000000400428723c */ /* 0x004fe20000041828 */
[----:B------:R-:W-:-:S02]  /*125e0*/  VIADD R65, R3, 0x20 ;  /* 0x0000002003417836 */ /* 0x000fc40000000000 */
[----:B------:R-:W-:Y:S01]  /*125f0*/  FSEL R158, R33, -INF , !P3 ;  /* 0xff800000219e7808 */ /* 0x000fe20005800000 */
[----:B------:R-:W-:Y:S01]  /*12600*/  VIADD R33, R3, 0x51 ;  /* 0x0000005103217836 */ /* 0x000fe20000000000 */
[----:B------:R-:W-:Y:S01]  /*12610*/  FSEL R161, R35, -INF , !P3 ;  /* 0xff80000023a17808 */ /* 0x000fe20005800000 */
[----:B------:R-:W-:Y:S01]  /*12620*/  VIADD R35, R3, 0x50 ;  /* 0x0000005003237836 */ /* 0x000fe20000000000 */
[-C--:B------:R-:W-:Y:S01]  /*12630*/  ISETP.GE.AND P0, PT, R65, R74.reuse, PT ;  /* 0x0000004a4100720c */ /* 0x080fe20003f06270 */
[----:B------:R-:W-:Y:S01]  /*12640*/  HMMA.16816.F32.BF16 R36, R4, R66, R36 ;  /* 0x000000420424723c */ /* 0x000fe20000041824 */
[----:B------:R-:W-:Y:S01]  /*12650*/  FSEL R65, R55, -INF , !P5 ;  /* 0xff80000037417808 */ /* 0x000fe20006800000 */
[----:B------:R-:W-:Y:S01]  /*12660*/  VIADD R55, R3, 0x28 ;  /* 0x0000002803377836 */ /* 0x000fe20000000000 */
[----:B------:R-:W-:Y:S01]  /*12670*/  ISETP.GE.AND P3, PT, R35, R74, PT ;  /* 0x0000004a2300720c */ /* 0x000fe20003f66270 */
[----:B------:R-:W-:-:S03]  /*12680*/  VIADD R67, R3, 0x30 ;  /* 0x0000003003437836 */ /* 0x000fc60000000000 */
[-C--:B------:R-:W-:Y:S01]  /*12690*/  ISETP.GE.AND P6, PT, R55, R74.reuse, PT ;  /* 0x0000004a3700720c */ /* 0x080fe20003fc6270 */
[C---:B------:R-:W-:Y:S01]  /*126a0*/  HMMA.16816.F32.BF16 R16, R100.reuse, R76, R16 ;  /* 0x0000004c6410723c */ /* 0x040fe20000041810 */
[----:B------:R-:W-:Y:S02]  /*126b0*/  VIADD R77, R3, 0x11 ;  /* 0x00000011034d7836 */ /* 0x000fe40000000000 */
[----:B------:R-:W-:Y:S02]  /*126c0*/  FSEL R45, R42, -INF , !P0 ;  /* 0xff8000002a2d7808 */ /* 0x000fe40004000000 */
[----:B------:R-:W-:Y:S02]  /*126d0*/  FSEL R40, R40, -INF , !P0 ;  /* 0xff80000028287808 */ /* 0x000fe40004000000 */
[----:B------:R-:W-:Y:S01]  /*126e0*/  ISETP.GE.AND P4, PT, R77, R74, PT ;  /* 0x0000004a4d00720c */ /* 0x000fe20003f86270 */
[----:B------:R-:W-:Y:S01]  /*126f0*/  HMMA.16816.F32.BF16 R20, R100, R82, R20 ;  /* 0x000000526414723c */ /* 0x000fe20000041814 */
[----:B------:R-:W-:-:S02]  /*12700*/  VIADD R77, R3, 0x29 ;  /* 0x00000029034d7836 */ /* 0x000fc40000000000 */
[----:B------:R-:W-:Y:S02]  /*12710*/  FSEL R55, R51, -INF , !P4 ;  /* 0xff80000033377808 */ /* 0x000fe40006000000 */
[----:B------:R-:W-:Y:S02]  /*12720*/  FSEL R54, R49, -INF , !P4 ;  /* 0xff80000031367808 */ /* 0x000fe40006000000 */
[----:B------:R-:W1:Y:S01]  /*12730*/  LDSM.16.M88.4 R48, [R134+0xa800] ;  /* 0x00a800008630783b */ /* 0x000e620000000200 */
[----:B------:R-:W-:Y:S01]  /*12740*/  HMMA.16816.F32.BF16 R28, R4, R10, R28 ;  /* 0x0000000a041c723c */ /* 0x000fe2000004181c */
[----:B------:R-:W-:Y:S01]  /*12750*/  ISETP.GE.AND P4, PT, R67, R74, PT ;  /* 0x0000004a4300720c */ /* 0x000fe20003f86270 */
[----:B------:R-:W-:Y:S01]  /*12760*/  VIADD R67, R3, 0x39 ;  /* 0x0000003903437836 */ /* 0x000fe20000000000 */
[----:B------:R-:W2:Y:S02]  /*12770*/  LDSM.16.M88.4 R8, [R134+0xb000] ;  /* 0x00b000008608783b */ /* 0x000ea40000000200 */
[----:B------:R-:W-:-:S02]  /*12780*/  FSEL R157, R34, -INF , !P4 ;  /* 0xff800000229d7808 */ /* 0x000fc40006000000 */
[----:B------:R-:W-:Y:S01]  /*12790*/  ISETP.GE.AND P0, PT, R67, R74, PT ;  /* 0x0000004a4300720c */ /* 0x000fe20003f06270 */
[----:B------:R-:W-:Y:S01]  /*127a0*/  HMMA.16816.F32.BF16 R12, R100, R78, R12 ;  /* 0x0000004e640c723c */ /* 0x000fe2000004180c */
[C---:B------:R-:W-:Y:S01]  /*127b0*/  VIADD R79, R3.reuse, 0x21 ;  /* 0x00000021034f7836 */ /* 0x040fe20000000000 */
[----:B------:R-:W-:Y:S01]  /*127c0*/  FSEL R156, R32, -INF , !P4 ;  /* 0xff800000209c7808 */ /* 0x000fe20006000000 */
[----:B------:R-:W-:-:S03]  /*127d0*/  VIADD R67, R3, 0x41 ;  /* 0x0000004103437836 */ /* 0x000fc60000000000 */
[-C--:B------:R-:W-:Y:S02]  /*127e0*/  ISETP.GE.AND P5, PT, R79, R74.reuse, PT ;  /* 0x0000004a4f00720c */ /* 0x080fe40003fa6270 */
[----:B----4-:R-:W-:Y:S01]  /*127f0*/  HMMA.16816.F32.BF16 R24, R4, R56, R24 ;  /* 0x000000380418723c */ /* 0x010fe20000041818 */
[----:B------:R-:W-:Y:S01]  /*12800*/  VIADD R57, R3, 0x40 ;  /* 0x0000004003397836 */ /* 0x000fe20000000000 */
[----:B------:R-:W-:Y:S02]  /*12810*/  FSEL R46, R41, -INF , !P5 ;  /* 0xff800000292e7808 */ /* 0x000fe40006800000 */
[----:B------:R-:W-:Y:S02]  /*12820*/  FSEL R41, R38, -INF , !P6 ;  /* 0xff80000026297808 */ /* 0x000fe40007000000 */
[----:B------:R-:W-:Y:S02]  /*12830*/  FSEL R38, R36, -INF , !P6 ;  /* 0xff80000024267808 */ /* 0x000fe40007000000 */
[----:B------:R-:W-:-:S02]  /*12840*/  ISETP.GE.AND P6, PT, R57, R74, PT ;  /* 0x0000004a3900720c */ /* 0x000fc40003fc6270 */
[----:B------:R-:W-:Y:S01]  /*12850*/  HMMA.16816.F32.BF16 R56, R4, R58, R20 ;  /* 0x0000003a0438723c */ /* 0x000fe20000041814 */
[----:B------:R-:W3:Y:S01]  /*12860*/  LDSM.16.M88.4 R20, [R134+0xb800] ;  /* 0x00b800008614783b */ /* 0x000ee20000000200 */
[----:B------:R-:W-:Y:S01]  /*12870*/  FSEL R43, R43, -INF , !P5 ;  /* 0xff8000002b2b7808 */ /* 0x000fe20006800000 */
[----:B------:R-:W-:-:S04]  /*12880*/  DEPBAR.LE SB0, 0x0 ;  /* 0x000080000000791a */ /* 0x000fc80000000000 */
[-C--:B------:R-:W-:Y:S02]  /*12890*/  ISETP.GE.AND P5, PT, R77, R74.reuse, PT ;  /* 0x0000004a4d00720c */ /* 0x080fe40003fa6270 */
[----:B------:R-:W-:Y:S02]  /*128a0*/  FSEL R175, R26, -INF , !P6 ;  /* 0xff8000001aaf7808 */ /* 0x000fe40007000000 */
[----:B------:R-:W-:Y:S01]  /*128b0*/  FSEL R172, R24, -INF , !P6 ;  /* 0xff80000018ac7808 */ /* 0x000fe20007000000 */
[C---:B-1----:R-:W-:Y:S01]  /*128c0*/  HMMA.16816.F32.BF16 R16, R4.reuse, R48, R16 ;  /* 0x000000300410723c */ /* 0x042fe20000041810 */
[-C--:B------:R-:W-:Y:S02]  /*128d0*/  ISETP.GE.AND P6, PT, R67, R74.reuse, PT ;  /* 0x0000004a4300720c */ /* 0x080fe40003fc6270 */
[----:B------:R-:W-:Y:S01]  /*128e0*/  FSEL R36, R37, -INF , !P5 ;  /* 0xff80000025247808 */ /* 0x000fe20006800000 */
[----:B------:R-:W-:Y:S01]  /*128f0*/  VIADD R37, R3, 0x48 ;  /* 0x0000004803257836 */ /* 0x000fe20000000000 */
[----:B------:R-:W-:Y:S01]  /*12900*/  FSEL R173, R27, -INF , !P6 ;  /* 0xff8000001bad7808 */ /* 0x000fe20007000000 */
[----:B------:R-:W-:Y:S01]  /*12910*/  VIADD R27, R3, 0x68 ;  /* 0x00000068031b7836 */ /* 0x000fe20000000000 */
[----:B------:R-:W-:Y:S01]  /*12920*/  FSEL R178, R25, -INF , !P6 ;  /* 0xff80000019b27808 */ /* 0x000fe20007000000 */
[C---:B--2---:R-:W-:Y:S01]  /*12930*/  HMMA.16816.F32.BF16 R112, R4.reuse, R10, R112 ;  /* 0x0000000a0470723c */ /* 0x044fe20000041870 */
[----:B------:R-:W-:Y:S01]  /*12940*/  FSEL R159, R31, -INF , !P0 ;  /* 0xff8000001f9f7808 */ /* 0x000fe20004000000 */
[----:B------:R-:W-:Y:S01]  /*12950*/  VIADD R31, R3, 0x58 ;  /* 0x00000058031f7836 */ /* 0x000fe20000000000 */
[-C--:B------:R-:W-:Y:S01]  /*12960*/  ISETP.GE.AND P6, PT, R27, R74.reuse, PT ;  /* 0x0000004a1b00720c */ /* 0x080fe20003fc6270 */
[----:B------:R-:W-:Y:S01]  /*12970*/  VIADD R11, R3, 0x69 ;  /* 0x00000069030b7836 */ /* 0x000fe20000000000 */
[----:B------:R-:W-:Y:S01]  /*12980*/  FSEL R39, R39, -INF , !P5 ;  /* 0xff80000027277808 */ /* 0x000fe20006800000 */
[----:B------:R-:W-:Y:S01]  /*12990*/  VIADD R25, R3, 0x60 ;  /* 0x0000006003197836 */ /* 0x000fe20000000000 */
[----:B------:R-:W-:Y:S01]  /*129a0*/  ISETP.GE.AND P5, PT, R37, R74, PT ;  /* 0x0000004a2500720c */ /* 0x000fe20003fa6270 */
[----:B------:R-:W-:Y:S01]  /*129b0*/  HMMA.16816.F32.BF16 R12, R4, R50, R12 ;  /* 0x00000032040c723c */ /* 0x000fe2000004180c */
[----:B------:R-:W-:Y:S01]  /*129c0*/  FSEL R163, R30, -INF , !P1 ;  /* 0xff8000001ea37808 */ /* 0x000fe20004800000 */
[----:B------:R-:W-:Y:S01]  /*129d0*/  VIADD R37, R3, 0x49 ;  /* 0x0000004903257836 */ /* 0x000fe20000000000 */
[----:B------:R-:W-:-:S02]  /*129e0*/  FSEL R170, R28, -INF , !P1 ;  /* 0xff8000001caa7808 */ /* 0x000fc40004800000 */
[----:B------:R-:W-:Y:S01]  /*129f0*/  FSEL R160, R29, -INF , !P0 ;  /* 0xff8000001da07808 */ /* 0x000fe20004000000 */
[----:B------:R-:W-:Y:S01]  /*12a00*/  VIADD R29, R3, 0x59 ;  /* 0x00000059031d7836 */ /* 0x000fe20000000000 */
[-C--:B------:R-:W-:Y:S01]  /*12a10*/  ISETP.GE.AND P1, PT, R33, R74.reuse, PT ;  /* 0x0000004a2100720c */ /* 0x080fe20003f26270 */
[C---:B------:R-:W-:Y:S01]  /*12a20*/  HMMA.16816.F32.BF16 R116, R4.reuse, R8, R116 ;  /* 0x000000080474723c */ /* 0x040fe20000041874 */
[----:B------:R-:W-:Y:S01]  /*12a30*/  ISETP.GE.AND P0, PT, R31, R74, PT ;  /* 0x0000004a1f00720c */ /* 0x000fe20003f06270 */
[----:B------:R-:W-:Y:S01]  /*12a40*/  VIADD R9, R3, 0x61 ;  /* 0x0000006103097836 */ /* 0x000fe20000000000 */
[----:B------:R-:W-:Y:S02]  /*12a50*/  FSEL R151, R114, -INF , !P6 ;  /* 0xff80000072977808 */ /* 0x000fe40007000000 */
[----:B------:R-:W-:Y:S02]  /*12a60*/  FSEL R148, R112, -INF , !P6 ;  /* 0xff80000070947808 */ /* 0x000fe40007000000 */
[----:B------:R-:W-:Y:S01]  /*12a70*/  ISETP.NE.AND P6, PT, R61, 0x1, PT ;  /* 0x000000013d00780c */ /* 0x000fe20003fc5270 */
[----:B---3--:R-:W-:Y:S01]  /*12a80*/  HMMA.16816.F32.BF16 R108, R4, R20, R108 ;  /* 0x00000014046c723c */ /* 0x008fe2000004186c */
[----:B------:R-:W-:-:S02]  /*12a90*/  FSEL R179, R58, -INF , !P5 ;  /* 0xff8000003ab37808 */ /* 0x000fc40006800000 */
[----:B------:R-:W-:Y:S02]  /*12aa0*/  FSEL R174, R56, -INF , !P5 ;  /* 0xff80000038ae7808 */ /* 0x000fe40006800000 */
[----:B------:R-:W-:Y:S01]  /*12ab0*/  FSEL R166, R17, -INF , !P1 ;  /* 0xff80000011a67808 */ /* 0x000fe20004800000 */
[----:B------:R-:W-:Y:S01]  /*12ac0*/  VIADD R17, R3, 0x70 ;  /* 0x0000007003117836 */ /* 0x000fe20000000000 */
[----:B------:R-:W-:Y:S01]  /*12ad0*/  ISETP.GE.AND P5, PT, R11, R74, PT ;  /* 0x0000004a0b00720c */ /* 0x000fe20003fa6270 */
[----:B------:R-:W-:Y:S01]  /*12ae0*/  HMMA.16816.F32.BF16 R104, R4, R22, R104 ;  /* 0x000000160468723c */ /* 0x000fe20000041868 */
[----:B------:R-:W-:Y:S01]  /*12af0*/  FSEL R171, R18, -INF , !P3 ;  /* 0xff80000012ab7808 */ /* 0x000fe20005800000 */
[C---:B------:R-:W-:Y:S01]  /*12b00*/  VIADD R11, R3.reuse, 0x71 ;  /* 0x00000071030b7836 */ /* 0x040fe20000000000 */
[----:B------:R-:W-:Y:S01]  /*12b10*/  FSEL R168, R16, -INF , !P3 ;  /* 0xff80000010a87808 */ /* 0x000fe20005800000 */
[----:B------:R-:W-:Y:S01]  /*12b20*/  VIADD R5, R3, 0x78 ;  /* 0x0000007803057836 */ /* 0x000fe20000000000 */
[----:B------:R-:W-:Y:S01]  /*12b30*/  FSEL R169, R19, -INF , !P1 ;  /* 0xff80000013a97808 */ /* 0x000fe20004800000 */
[----:B------:R-:W-:Y:S01]  /*12b40*/  VIADD R3, R3, 0x79 ;  /* 0x0000007903037836 */ /* 0x000fe20000000000 */
[----:B------:R-:W-:-:S02]  /*12b50*/  FSEL R167, R14, -INF , !P0 ;  /* 0xff8000000ea77808 */ /* 0x000fc40004000000 */
[----:B------:R-:W-:Y:S01]  /*12b60*/  FSEL R164, R12, -INF , !P0 ;  /* 0xff8000000ca47808 */ /* 0x000fe20004000000 */
[----:B------:R-:W-:Y:S01]  /*12b70*/  BAR.SYNC.DEFER_BLOCKING 0x0 ;  /* 0x0000000000007b1d */ /* 0x000fe20000010000 */
[-C--:B------:R-:W-:Y:S02]  /*12b80*/  ISETP.GE.AND P4, PT, R37, R74.reuse, PT ;  /* 0x0000004a2500720c */ /* 0x080fe40003f86270 */
        /* <DEDUP_REMOVED lines=39> */
.L_x_4045:
        /* <DEDUP_REMOVED lines=60> */
.L_x_4046:
[----:B------:R-:W-:Y:S05]  /*131c0*/  BSYNC.RECONVERGENT B0 ;  /* 0x0000000000007941 */ /* 0x000fea0003800200 */
.L_x_4044:
        /* <DEDUP_REMOVED lines=36> */
.L_x_4043:
[----:B------:R-:W-:Y:S05]  /*13410*/  BSYNC.RECONVERGENT B1 ;  /* 0x0000000000017941 */ /* 0x000fea0003800200 */
.L_x_4042:
        /* <DEDUP_REMOVED lines=31> */
[----:B-1----:R-:W-:Y:S02]  /*13610*/  FMNMX.FTZ R7, R67, R4, !PT ;  /* 0x0000000443077209 */ /* 0x002fe40007810000 */
[----:B------:R-:W-:Y:S02]  /*13620*/  FMNMX.FTZ R6, R66, R3, !PT ;  /* 0x0000000342067209 */ /* 0x000fe40007810000 */
[----:B------:R-:W-:Y:S01]  /*13630*/  SHF.L.U32 R222, R201, 0x3, RZ ;  /* 0x00000003c9de7819 */ /* 0x000fe200000006ff */
[----:B------:R-:W1:Y:S01]  /*13640*/  SHFL.BFLY PT, R4, R7, 0x2, 0x1f ;  /* 0x0c401f0007047f89 */ /* 0x000e6200000e0000 */
[----:B------:R-:W-:Y:S02]  /*13650*/  LOP3.LUT R141, R62, 0x1c0, R2, 0xf8, !PT ;  /* 0x000001c03e8d7812 */ /* 0x000fe400078ef802 */
[----:B------:R-:W-:Y:S01]  /*13660*/  LOP3.LUT R200, R222, 0x38, RZ, 0xc0, !PT ;  /* 0x00000038dec87812 */ /* 0x000fe200078ec0ff */
[----:B------:R-:W3:Y:S03]  /*13670*/  SHFL.BFLY PT, R5, R6, 0x2, 0x1f ;  /* 0x0c401f0006057f89 */ /* 0x000ee600000e0000 */
[----:B------:R-:W-:-:S04]  /*13680*/  LOP3.LUT R141, R141, R200, RZ, 0x3c, !PT ;  /* 0x000000c88d8d7212 */ /* 0x000fc800078e3cff */
[----:B------:R-:W-:-:S04]  /*13690*/  LOP3.LUT R141, R141, 0x200, R2, 0xf8, !PT ;  /* 0x000002008d8d7812 */ /* 0x000fc800078ef802 */
[----:B------:R-:W-:-:S04]  /*136a0*/  LEA R141, R141, UR6, 0x1 ;  /* 0x000000068d8d7c11 */ /* 0x000fc8000f8e08ff */
[-C--:B------:R-:W-:Y:S01]  /*136b0*/  IADD3 R42, PT, PT, R60, R141.reuse, RZ ;  /* 0x0000008d3c2a7210 */ /* 0x080fe20007ffe0ff */
[----:B------:R-:W-:Y:S01]  /*136c0*/  LDSM.16.MT88.4 R96, [R141+0x10000] ;  /* 0x010000008d60783b */ /* 0x000fe20000004200 */
[C---:B------:R-:W-:Y:S02]  /*136d0*/  IADD3 R60, PT, PT, R0.reuse, R141, RZ ;  /* 0x0000008d003c7210 */ /* 0x040fe40007ffe0ff */
[----:B------:R-:W-:Y:S01]  /*136e0*/  IADD3 R0, PT, PT, R0, R42, RZ ;  /* 0x0000002a00007210 */ /* 0x000fe20007ffe0ff */
[----:B------:R-:W-:Y:S01]  /*136f0*/  LDSM.16.MT88.4 R124, [R141+0xc000] ;  /* 0x00c000008d7c783b */ /* 0x000fe20000004200 */
[----:B-1----:R-:W-:Y:S02]  /*13700*/  FMNMX.FTZ R4, R7, R4, !PT ;  /* 0x0000000407047209 */ /* 0x002fe40007810000 */
[----:B---3--:R-:W-:Y:S01]  /*13710*/  FMNMX.FTZ R5, R6, R5, !PT ;  /* 0x0000000506057209 */ /* 0x008fe20007810000 */
[----:B------:R-:W-:Y:S04]  /*13720*/  LDSM.16.MT88.4 R80, [R42+0xc000] ;  /* 0x00c000002a50783b */ /* 0x000fe80000004200 */
        /* <DEDUP_REMOVED lines=55> */
[----:B------:R-:W-:Y:S01]  /*13aa0*/  LDSM.16.MT88.4 R36, [R0+0x11000] ;  /* 0x011000000024783b */ /* 0x000fe20000004200 */
        /* <DEDUP_REMOVED lines=19> */
[-C--:B------:R-:W-:Y:S01]  /*13be0*/  FFMA.FTZ R164, R164, R140.reuse, -R139 ;  /* 0x0000008ca4a47223 */ /* 0x080fe2000001088b */
[-CC-:B------:R-:W-:Y:S01]  /*13bf0*/  FFMA.FTZ R165, R165, R140.reuse, -R138.reuse ;  /* 0x0000008ca5a57223 */ /* 0x180fe2000001088a */
[-CC-:B------:R-:W-:Y:S01]  /*13c00*/  FFMA.FTZ R151, R151, R140.reuse, -R138.reuse ;  /* 0x0000008c97977223 */ /* 0x180fe2000001088a */
[----:B------:R-:W2:Y:S01]  /*13c10*/  MUFU.EX2 R54, R54 ;  /* 0x0000003600367308 */ /* 0x000ea20000000800 */
[----:B------:R-:W-:Y:S01]  /*13c20*/  HMMA.16816.F32.BF16 R92, R116, R96, RZ ;  /* 0x00000060745c723c */ /* 0x000fe200000418ff */
[----:B------:R-:W-:Y:S01]  /*13c30*/  FFMA.FTZ R227, R67, R140, -R138 ;  /* 0x0000008c43e37223 */ /* 0x000fe2000001088a */
[----:B------:R-:W-:Y:S01]  /*13c40*/  FADD.FTZ R62, R63, R62 ;  /* 0x0000003e3f3e7221 */ /* 0x000fe20000010000 */
[----:B------:R-:W-:Y:S01]  /*13c50*/  MUFU.EX2 R51, R51 ;  /* 0x0000003300337308 */ /* 0x000fe20000000800 */
[----:B------:R-:W-:-:S02]  /*13c60*/  FADD.FTZ R64, R65, R64 ;  /* 0x0000004041407221 */ /* 0x000fc40000010000 */
[----:B------:R-:W-:Y:S01]  /*13c70*/  FADD.FTZ R57, R57, R62 ;  /* 0x0000003e39397221 */ /* 0x000fe20000010000 */
[----:B------:R-:W3:Y:S01]  /*13c80*/  MUFU.EX2 R50, R50 ;  /* 0x0000003200327308 */ /* 0x000ee20000000800 */
[C---:B------:R-:W-:Y:S01]  /*13c90*/  HMMA.16816.F32.BF16 R96, R116.reuse, R98, RZ ;  /* 0x000000627460723c */ /* 0x040fe200000418ff */
[----:B------:R-:W-:Y:S01]  /*13ca0*/  FADD.FTZ R59, R59, R64 ;  /* 0x000000403b3b7221 */ /* 0x000fe20000010000 */
[----:B------:R-:W-:Y:S01]  /*13cb0*/  FADD.FTZ R56, R56, R57 ;  /* 0x0000003938387221 */ /* 0x000fe20000010000 */
[----:B------:R-:W4:Y:S02]  /*13cc0*/  MUFU.EX2 R48, R48 ;  /* 0x0000003000307308 */ /* 0x000f240000000800 */
[----:B------:R-:W-:Y:S02]  /*13cd0*/  FADD.FTZ R58, R58, R59 ;  /* 0x0000003b3a3a7221 */ /* 0x000fe40000010000 */
        /* <DEDUP_REMOVED lines=12> */
[----:B------:R2:W-:Y:S01]  /*13da0*/  MUFU.EX2 R156, R163 ;  /* 0x000000a3009c7308 */ /* 0x0005e20000000800 */
[C---:B------:R-:W-:Y:S03]  /*13db0*/  HMMA.16816.F32.BF16 R100, R116.reuse, R104, RZ ;  /* 0x000000687464723c */ /* 0x040fe600000418ff */
[----:B------:R-:W-:Y:S04]  /*13dc0*/  MUFU.EX2 R154, R154 ;  /* 0x0000009a009a7308 */ /* 0x000fe80000000800 */
[----:B------:R-:W-:Y:S01]  /*13dd0*/  MUFU.EX2 R157, R157 ;  /* 0x0000009d009d7308 */ /* 0x000fe20000000800 */
[----:B------:R-:W-:Y:S03]  /*13de0*/  HMMA.16816.F32.BF16 R108, R116, R112, RZ ;  /* 0x00000070746c723c */ /* 0x000fe600000418ff */
[----:B------:R-:W-:Y:S01]  /*13df0*/  MUFU.EX2 R158, R181 ;  /* 0x000000b5009e7308 */ /* 0x000fe20000000800 */
[----:B--2---:R-:W-:-:S03]  /*13e00*/  FFMA.FTZ R163, R159, R140, -R138 ;  /* 0x0000008c9fa37223 */ /* 0x004fc6000001088a */
[----:B------:R-:W2:Y:S01]  /*13e10*/  MUFU.EX2 R161, R161 ;  /* 0x000000a100a17308 */ /* 0x000ea20000000800 */
[C---:B------:R-:W-:Y:S03]  /*13e20*/  HMMA.16816.F32.BF16 R124, R116.reuse, R126, RZ ;  /* 0x0000007e747c723c */ /* 0x040fe600000418ff */
[----:B------:R-:W-:Y:S04]  /*13e30*/  MUFU.EX2 R160, R180 ;  /* 0x000000b400a07308 */ /* 0x000fe80000000800 */
[----:B------:R3:W2:Y:S01]  /*13e40*/  MUFU.EX2 R159, R170 ;  /* 0x000000aa009f7308 */ /* 0x0006a20000000800 */
[C---:B------:R-:W-:Y:S03]  /*13e50*/  HMMA.16816.F32.BF16 R72, R116.reuse, R74, RZ ;  /* 0x0000004a7448723c */ /* 0x040fe600000418ff */
[----:B------:R-:W2:Y:S04]  /*13e60*/  MUFU.EX2 R163, R163 ;  /* 0x000000a300a37308 */ /* 0x000ea80000000800 */
[----:B------:R-:W-:Y:S01]  /*13e70*/  MUFU.EX2 R176, R176 ;  /* 0x000000b000b07308 */ /* 0x000fe20000000800 */
[----:B------:R-:W-:Y:S03]  /*13e80*/  HMMA.16816.F32.BF16 R80, R116, R82, RZ ;  /* 0x000000527450723c */ /* 0x000fe600000418ff */
[----:B------:R-:W-:Y:S01]  /*13e90*/  MUFU.EX2 R177, R177 ;  /* 0x000000b100b17308 */ /* 0x000fe20000000800 */
[----:B---3--:R-:W-:-:S03]  /*13ea0*/  FFMA.FTZ R170, R173, R140, -R138 ;  /* 0x0000008cadaa7223 */ /* 0x008fc6000001088a */
[----:B------:R-:W-:Y:S01]  /*13eb0*/  MUFU.EX2 R167, R167 ;  /* 0x000000a700a77308 */ /* 0x000fe20000000800 */
[C---:B------:R-:W-:Y:S03]  /*13ec0*/  HMMA.16816.F32.BF16 R88, R116.reuse, R90, RZ ;  /* 0x0000005a7458723c */ /* 0x040fe600000418ff */
[----:B------:R-:W-:Y:S04]  /*13ed0*/  MUFU.EX2 R170, R170 ;  /* 0x000000aa00aa7308 */ /* 0x000fe80000000800 */
[----:B------:R-:W-:Y:S01]  /*13ee0*/  MUFU.EX2 R151, R151 ;  /* 0x0000009700977308 */ /* 0x000fe20000000800 */
[C---:B------:R-:W-:Y:S03]  /*13ef0*/  HMMA.16816.F32.BF16 R104, R116.reuse, R106, RZ ;  /* 0x0000006a7468723c */ /* 0x040fe600000418ff */
[----:B------:R-:W-:Y:S05]  /*13f00*/  MUFU.EX2 R227, R227 ;  /* 0x000000e300e37308 */ /* 0x000fea0000000800 */
        /* <DEDUP_REMOVED lines=8> */
[----:B------:R-:W-:Y:S01]  /*13f90*/  F2FP.BF16.F32.PACK_AB R6, R50, R51 ;  /* 0x000000333206723e */ /* 0x000fe200000010ff */
        /* <DEDUP_REMOVED lines=8> */
[----:B------:R-:W3:Y:S07]  /*14020*/  LDSM.16.MT88.4 R8, [R0+0x10800] ;  /* 0x010800000008783b */ /* 0x000eee0000004200 */
[C---:B------:R-:W-:Y:S08]  /*14030*/  HMMA.16816.F32.BF16 R128, R4.reuse, R32, R128 ;  /* 0x000000200480723c */ /* 0x040ff00000041880 */
[C---:B------:R-:W-:Y:S01]  /*14040*/  HMMA.16816.F32.BF16 R124, R4.reuse, R34, R124 ;  /* 0x00000022047c723c */ /* 0x040fe2000004187c */
[----:B------:R-:W4:Y:S07]  /*14050*/  LDSM.16.MT88.4 R32, [R141+0xd000] ;  /* 0x00d000008d20783b */ /* 0x000f2e0000004200 */
[C---:B------:R-:W-:Y:S08]  /*14060*/  HMMA.16816.F32.BF16 R108, R4.reuse, R12, R108 ;  /* 0x0000000c046c723c */ /* 0x040ff0000004186c */
[C---:B------:R-:W-:Y:S01]  /*14070*/  HMMA.16816.F32.BF16 R112, R4.reuse, R14, R112 ;  /* 0x0000000e0470723c */ /* 0x040fe20000041870 */
[----:B------:R-:W2:Y:S07]  /*14080*/  LDSM.16.MT88.4 R12, [R60+0x11000] ;  /* 0x011000003c0c783b */ /* 0x000eae0000004200 */
[C---:B------:R-:W-:Y:S08]  /*14090*/  HMMA.16816.F32.BF16 R100, R4.reuse, R16, R100 ;  /* 0x000000100464723c */ /* 0x040ff00000041864 */
[C---:B---3--:R-:W-:Y:S08]  /*140a0*/  HMMA.16816.F32.BF16 R120, R4.reuse, R8, R120 ;  /* 0x000000080478723c */ /* 0x048ff00000041878 */
[C---:B------:R-:W-:Y:S01]  /*140b0*/  HMMA.16816.F32.BF16 R116, R4.reuse, R10, R116 ;  /* 0x0000000a0474723c */ /* 0x040fe20000041874 */
[----:B------:R-:W3:Y:S07]  /*140c0*/  LDSM.16.MT88.4 R8, [R42+0x11000] ;  /* 0x011000002a08783b */ /* 0x000eee0000004200 */
        /* <DEDUP_REMOVED lines=10> */
[----:B------:R-:W3:Y:S01]  /*14170*/  LDSM.16.MT88.4 R20, [R0+0xd000] ;  /* 0x00d000000014783b */ /* 0x000ee20000004200 */
[----:B-1----:R-:W-:Y:S01]  /*14180*/  F2FP.BF16.F32.PACK_AB R4, R46, R47 ;  /* 0x0000002f2e04723e */ /* 0x002fe200000010ff */
[----:B------:R-:W-:Y:S01]  /*14190*/  FADD.FTZ R47, R47, R50 ;  /* 0x000000322f2f7221 */ /* 0x000fe20000010000 */
[----:B------:R-:W-:Y:S01]  /*141a0*/  F2FP.BF16.F32.PACK_AB R5, R44, R45 ;  /* 0x0000002d2c05723e */ /* 0x000fe200000010ff */
[----:B------:R-:W-:Y:S01]  /*141b0*/  FADD.FTZ R45, R45, R48 ;  /* 0x000000302d2d7221 */ /* 0x000fe20000010000 */
[----:B-----5:R-:W-:Y:S01]  /*141c0*/  F2FP.BF16.F32.PACK_AB R6, R40, R43 ;  /* 0x0000002b2806723e */ /* 0x020fe200000010ff */
[----:B------:R-:W-:Y:S01]  /*141d0*/  FADD.FTZ R46, R46, R47 ;  /* 0x0000002f2e2e7221 */ /* 0x000fe20000010000 */
[----:B------:R-:W-:Y:S01]  /*141e0*/  F2FP.BF16.F32.PACK_AB R7, R2, R41 ;  /* 0x000000290207723e */ /* 0x000fe200000010ff */
[----:B------:R-:W-:-:S06]  /*141f0*/  FADD.FTZ R44, R44, R45 ;  /* 0x0000002d2c2c7221 */ /* 0x000fcc0000010000 */
[C---:B----4-:R-:W-:Y:S08]  /*14200*/  HMMA.16816.F32.BF16 R128, R4.reuse, R32, R128 ;  /* 0x000000200480723c */ /* 0x050ff00000041880 */
        /* <DEDUP_REMOVED lines=30> */
[C---:B--2---:R-:W-:Y:S01]  /*143f0*/  HMMA.16816.F32.BF16 R100, R4.reuse, R12, R100 ;  /* 0x0000000c0464723c */ /* 0x044fe20000041864 */
[-CC-:B------:R-:W-:Y:S01]  /*14400*/  FFMA.FTZ R13, R175, R140.reuse, -R138.reuse ;  /* 0x0000008caf0d7223 */ /* 0x180fe2000001088a */
[-CC-:B------:R-:W-:Y:S01]  /*14410*/  FFMA.FTZ R12, R179, R140.reuse, -R138.reuse ;  /* 0x0000008cb30c7223 */ /* 0x180fe2000001088a */
[-CC-:B------:R-:W-:Y:S01]  /*14420*/  FFMA.FTZ R175, R172, R140.reuse, -R139.reuse ;  /* 0x0000008cacaf7223 */ /* 0x180fe2000001088b */
[-C--:B------:R-:W-:Y:S01]  /*14430*/  FFMA.FTZ R179, R174, R140.reuse, -R139 ;  /* 0x0000008caeb37223 */ /* 0x080fe2000001088b */
[----:B------:R-:W-:Y:S03]  /*14440*/  MUFU.EX2 R173, R13 ;  /* 0x0000000d00ad7308 */ /* 0x000fe60000000800 */
[C---:B------:R-:W-:Y:S01]  /*14450*/  HMMA.16816.F32.BF16 R104, R4.reuse, R14, R104 ;  /* 0x0000000e0468723c */ /* 0x040fe20000041868 */
[----:B------:R2:W-:Y:S04]  /*14460*/  MUFU.EX2 R172, R12 ;  /* 0x0000000c00ac7308 */ /* 0x0005e80000000800 */
[----:B------:R-:W-:Y:S03]  /*14470*/  MUFU.EX2 R175, R175 ;  /* 0x000000af00af7308 */ /* 0x000fe60000000800 */
[C---:B---3--:R-:W-:Y:S01]  /*14480*/  HMMA.16816.F32.BF16 R108, R4.reuse, R8, R108 ;  /* 0x00000008046c723c */ /* 0x048fe2000004186c */
[----:B------:R3:W1:Y:S04]  /*14490*/  MUFU.EX2 R174, R178 ;  /* 0x000000b200ae7308 */ /* 0x0006680000000800 */
[----:B------:R-:W1:Y:S01]  /*144a0*/  MUFU.EX2 R179, R179 ;  /* 0x000000b300b37308 */ /* 0x000e620000000800 */
[----:B--2---:R-:W2:Y:S02]  /*144b0*/  LDSM.16.MT88.4 R12, [R141+0x12000] ;  /* 0x012000008d0c783b */ /* 0x004ea40000004200 */
[----:B------:R-:W-:Y:S02]  /*144c0*/  HMMA.16816.F32.BF16 R112, R4, R10, R112 ;  /* 0x0000000a0470723c */ /* 0x000fe40000041870 */
[----:B------:R-:W2:Y:S01]  /*144d0*/  LDSM.16.MT88.4 R8, [R60+0x12000] ;  /* 0x012000003c08783b */ /* 0x000ea20000004200 */
[----:B---3--:R-:W-:-:S05]  /*144e0*/  FFMA.FTZ R178, R169, R140, -R138 ;  /* 0x0000008ca9b27223 */ /* 0x008fca000001088a */
[C---:B----4-:R-:W-:Y:S01]  /*144f0*/  HMMA.16816.F32.BF16 R92, R4.reuse, R16, R92 ;  /* 0x00000010045c723c */ /* 0x050fe2000004185c */
[----:B------:R-:W-:Y:S07]  /*14500*/  MUFU.EX2 R178, R178 ;  /* 0x000000b200b27308 */ /* 0x000fee0000000800 */
[C---:B------:R-:W-:Y:S01]  /*14510*/  HMMA.16816.F32.BF16 R96, R4.reuse, R18, R96 ;  /* 0x000000120460723c */ /* 0x040fe20000041860 */
[----:B------:R-:W-:Y:S07]  /*14520*/  LDSM.16.MT88.4 R16, [R0+0xe000] ;  /* 0x00e000000010783b */ /* 0x000fee0000004200 */
        /* <DEDUP_REMOVED lines=19> */
[----:B------:R-:W-:Y:S01]  /*14660*/  HMMA.16816.F32.BF16 R100, R4, R8, R100 ;  /* 0x000000080464723c */ /* 0x000fe20000041864 */
[-C--:B------:R-:W-:Y:S01]  /*14670*/  FFMA.FTZ R8, R171, R140.reuse, -R138 ;  /* 0x0000008cab087223 */ /* 0x080fe2000001088a */
[----:B------:R-:W-:-:S02]  /*14680*/  FFMA.FTZ R171, R166, R140, -R139 ;  /* 0x0000008ca6ab7223 */ /* 0x000fc4000001088b */
[----:B------:R-:W-:Y:S04]  /*14690*/  MUFU.EX2 R166, R168 ;  /* 0x000000a800a67308 */ /* 0x000fe80000000800 */
[----:B------:R2:W-:Y:S01]  /*146a0*/  MUFU.EX2 R169, R8 ;  /* 0x0000000800a97308 */ /* 0x0005e20000000800 */
[C---:B------:R-:W-:Y:S03]  /*146b0*/  HMMA.16816.F32.BF16 R104, R4.reuse, R10, R104 ;  /* 0x0000000a0468723c */ /* 0x040fe60000041868 */
[----:B------:R-:W1:Y:S05]  /*146c0*/  MUFU.EX2 R171, R171 ;  /* 0x000000ab00ab7308 */ /* 0x000e6a0000000800 */
[C---:B------:R-:W-:Y:S01]  /*146d0*/  HMMA.16816.F32.BF16 R108, R4.reuse, R36, R108 ;  /* 0x00000024046c723c */ /* 0x040fe2000004186c */
[-CC-:B------:R-:W-:Y:S01]  /*146e0*/  FFMA.FTZ R37, R162, R140.reuse, -R139.reuse ;  /* 0x0000008ca2257223 */ /* 0x180fe2000001088b */
[----:B------:R4:W-:Y:S01]  /*146f0*/  MUFU.EX2 R36, R164 ;  /* 0x000000a400247308 */ /* 0x0009e20000000800 */
[-CC-:B------:R-:W-:Y:S01]  /*14700*/  FFMA.FTZ R162, R153, R140.reuse, -R138.reuse ;  /* 0x0000008c99a27223 */ /* 0x180fe2000001088a */
[-CC-:B------:R-:W-:Y:S01]  /*14710*/  FFMA.FTZ R153, R150, R140.reuse, -R139.reuse ;  /* 0x0000008c96997223 */ /* 0x180fe2000001088b */
[----:B--2---:R-:W2:Y:S02]  /*14720*/  LDSM.16.MT88.4 R8, [R141+0x12800] ;  /* 0x012800008d08783b */ /* 0x004ea40000004200 */
[----:B------:R-:W1:Y:S01]  /*14730*/  MUFU.EX2 R37, R37 ;  /* 0x0000002500257308 */ /* 0x000e620000000800 */
[----:B------:R-:W-:Y:S01]  /*14740*/  HMMA.16816.F32.BF16 R112, R4, R38, R112 ;  /* 0x000000260470723c */ /* 0x000fe20000041870 */
[-CC-:B------:R-:W-:Y:S01]  /*14750*/  FFMA.FTZ R39, R155, R140.reuse, -R138.reuse ;  /* 0x0000008c9b277223 */ /* 0x180fe2000001088a */
[-C--:B------:R-:W-:Y:S01]  /*14760*/  FFMA.FTZ R155, R148, R140.reuse, -R139 ;  /* 0x0000008c949b7223 */ /* 0x080fe2000001088b */
[----:B------:R-:W1:Y:S01]  /*14770*/  MUFU.EX2 R38, R165 ;  /* 0x000000a500267308 */ /* 0x000e620000000800 */
[----:B------:R-:W-:-:S03]  /*14780*/  FFMA.FTZ R148, R149, R140, -R138 ;  /* 0x0000008c95947223 */ /* 0x000fc6000001088a */
[----:B------:R-:W-:Y:S01]  /*14790*/  MUFU.EX2 R39, R39 ;  /* 0x0000002700277308 */ /* 0x000fe20000000800 */
[C---:B---3--:R-:W-:Y:S01]  /*147a0*/  HMMA.16816.F32.BF16 R128, R4.reuse, R28, R128 ;  /* 0x0000001c0480723c */ /* 0x048fe20000041880 */
[-CC-:B----4-:R-:W-:Y:S01]  /*147b0*/  FFMA.FTZ R164, R152, R140.reuse, -R139.reuse ;  /* 0x0000008c98a47223 */ /* 0x190fe2000001088b */
[----:B------:R-:W-:Y:S01]  /*147c0*/  FFMA.FTZ R152, R146, R140, -R139 ;  /* 0x0000008c92987223 */ /* 0x000fe2000001088b */
[----:B------:R-:W-:Y:S04]  /*147d0*/  MUFU.EX2 R162, R162 ;  /* 0x000000a200a27308 */ /* 0x000fe80000000800 */
[----:B------:R-:W-:Y:S01]  /*147e0*/  MUFU.EX2 R150, R164 ;  /* 0x000000a400967308 */ /* 0x000fe20000000800 */
[C---:B------:R-:W-:Y:S01]  /*147f0*/  HMMA.16816.F32.BF16 R124, R4.reuse, R30, R124 ;  /* 0x0000001e047c723c */ /* 0x040fe2000004187c */
[----:B------:R-:W-:Y:S02]  /*14800*/  LDSM.16.MT88.4 R28, [R60+0xe800] ;  /* 0x00e800003c1c783b */ /* 0x000fe40000004200 */
[----:B------:R-:W3:Y:S04]  /*14810*/  MUFU.EX2 R153, R153 ;  /* 0x0000009900997308 */ /* 0x000ee80000000800 */
[----:B------:R-:W-:Y:S01]  /*14820*/  MUFU.EX2 R146, R155 ;  /* 0x0000009b00927308 */ /* 0x000fe20000000800 */
[C---:B------:R-:W-:Y:S03]  /*14830*/  HMMA.16816.F32.BF16 R68, R4.reuse, R24, R68 ;  /* 0x000000180444723c */ /* 0x040fe60000041844 */
[----:B------:R-:W4:Y:S04]  /*14840*/  MUFU.EX2 R149, R152 ;  /* 0x0000009800957308 */ /* 0x000f280000000800 */
[----:B------:R-:W4:Y:S01]  /*14850*/  MUFU.EX2 R148, R148 ;  /* 0x0000009400947308 */ /* 0x000f220000000800 */
[C---:B------:R-:W-:Y:S01]  /*14860*/  HMMA.16816.F32.BF16 R72, R4.reuse, R26, R72 ;  /* 0x0000001a0448723c */ /* 0x040fe20000041848 */
[----:B------:R-:W-:Y:S07]  /*14870*/  LDSM.16.MT88.4 R24, [R42+0xe800] ;  /* 0x00e800002a18783b */ /* 0x000fee0000004200 */
[C---:B-----5:R-:W-:Y:S08]  /*14880*/  HMMA.16816.F32.BF16 R76, R4.reuse, R20, R76 ;  /* 0x00000014044c723c */ /* 0x060ff0000004184c */
[C---:B------:R-:W-:Y:S01]  /*14890*/  HMMA.16816.F32.BF16 R80, R4.reuse, R22, R80 ;  /* 0x000000160450723c */ /* 0x040fe20000041850 */
[----:B------:R-:W5:Y:S07]  /*148a0*/  LDSM.16.MT88.4 R20, [R0+0xe800] ;  /* 0x00e800000014783b */ /* 0x000f6e0000004200 */
[C---:B------:R-:W-:Y:S08]  /*148b0*/  HMMA.16816.F32.BF16 R84, R4.reuse, R16, R84 ;  /* 0x000000100454723c */ /* 0x040ff00000041854 */
[C---:B------:R-:W-:Y:S01]  /*148c0*/  HMMA.16816.F32.BF16 R88, R4.reuse, R18, R88 ;  /* 0x000000120458723c */ /* 0x040fe20000041858 */
[----:B------:R-:W3:Y:S07]  /*148d0*/  LDSM.16.MT88.4 R16, [R60+0x12800] ;  /* 0x012800003c10783b */ /* 0x000eee0000004200 */
[C---:B-1----:R-:W-:Y:S08]  /*148e0*/  HMMA.16816.F32.BF16 R120, R4.reuse, R12, R120 ;  /* 0x0000000c0478723c */ /* 0x042ff00000041878 */
[----:B------:R-:W-:Y:S01]  /*148f0*/  HMMA.16816.F32.BF16 R116, R4, R14, R116 ;  /* 0x0000000e0474723c */ /* 0x000fe20000041874 */
[----:B------:R-:W-:Y:S01]  /*14900*/  F2FP.BF16.F32.PACK_AB R4, R171, R166 ;  /* 0x000000a6ab04723e */ /* 0x000fe200000010ff */
[----:B------:R-:W1:Y:S01]  /*14910*/  LDSM.16.MT88.4 R12, [R42+0x12800] ;  /* 0x012800002a0c783b */ /* 0x000e620000004200 */
[----:B------:R-:W-:-:S02]  /*14920*/  F2FP.BF16.F32.PACK_AB R5, R178, R169 ;  /* 0x000000a9b205723e */ /* 0x000fc400000010ff */
[----:B------:R-:W-:Y:S02]  /*14930*/  F2FP.BF16.F32.PACK_AB R6, R37, R36 ;  /* 0x000000242506723e */ /* 0x000fe400000010ff */
[----:B------:R-:W-:-:S07]  /*14940*/  F2FP.BF16.F32.PACK_AB R7, R38, R167 ;  /* 0x000000a72607723e */ /* 0x000fce00000010ff */
[C---:B--2---:R-:W-:Y:S08]  /*14950*/  HMMA.16816.F32.BF16 R92, R4.reuse, R8, R92 ;  /* 0x00000008045c723c */ /* 0x044ff0000004185c */
[C---:B------:R-:W-:Y:S01]  /*14960*/  HMMA.16816.F32.BF16 R96, R4.reuse, R10, R96 ;  /* 0x0000000a0460723c */ /* 0x040fe20000041860 */
[----:B------:R-:W2:Y:S07]  /*14970*/  LDSM.16.MT88.4 R8, [R0+0x12800] ;  /* 0x012800000008783b */ /* 0x000eae0000004200 */
[C---:B-----5:R-:W-:Y:S08]  /*14980*/  HMMA.16816.F32.BF16 R84, R4.reuse, R20, R84 ;  /* 0x000000140454723c */ /* 0x060ff00000041854 */
[C---:B------:R-:W-:Y:S01]  /*14990*/  HMMA.16816.F32.BF16 R88, R4.reuse, R22, R88 ;  /* 0x000000160458723c */ /* 0x040fe20000041858 */
[----:B------:R-:W5:Y:S07]  /*149a0*/  LDSM.16.MT88.4 R20, [R0+0xf000] ;  /* 0x00f000000014783b */ /* 0x000f6e0000004200 */
[C---:B---3--:R-:W-:Y:S08]  /*149b0*/  HMMA.16816.F32.BF16 R100, R4.reuse, R16, R100 ;  /* 0x000000100464723c */ /* 0x048ff00000041864 */
        /* <DEDUP_REMOVED lines=16> */
[----:B------:R-:W-:Y:S01]  /*14ac0*/  F2FP.BF16.F32.PACK_AB R4, R153, R150 ;  /* 0x000000969904723e */ /* 0x000fe200000010ff */
[----:B------:R-:W3:Y:S01]  /*14ad0*/  LDSM.16.MT88.4 R32, [R141+0xf000] ;  /* 0x00f000008d20783b */ /* 0x000ee20000004200 */
[----:B------:R-:W-:-:S02]  /*14ae0*/  F2FP.BF16.F32.PACK_AB R5, R162, R39 ;  /* 0x00000027a205723e */ /* 0x000fc400000010ff */
[----:B----4-:R-:W-:Y:S02]  /*14af0*/  F2FP.BF16.F32.PACK_AB R6, R149, R146 ;  /* 0x000000929506723e */ /* 0x010fe400000010ff */
[----:B------:R-:W-:-:S07]  /*14b00*/  F2FP.BF16.F32.PACK_AB R7, R148, R151 ;  /* 0x000000979407723e */ /* 0x000fce00000010ff */
[C---:B-----5:R-:W-:Y:S08]  /*14b10*/  HMMA.16816.F32.BF16 R84, R4.reuse, R20, R84 ;  /* 0x000000140454723c */ /* 0x060ff00000041854 */
[C---:B------:R-:W-:Y:S01]  /*14b20*/  HMMA.16816.F32.BF16 R88, R4.reuse, R22, R88 ;  /* 0x000000160458723c */ /* 0x040fe20000041858 */
[----:B------:R-:W4:Y:S07]  /*14b30*/  LDSM.16.MT88.4 R20, [R0+0x13000] ;  /* 0x013000000014783b */ /* 0x000f2e0000004200 */
        /* <DEDUP_REMOVED lines=9> */
[----:B---3--:R-:W-:Y:S01]  /*14bd0*/  HMMA.16816.F32.BF16 R68, R4, R28, R68 ;  /* 0x0000001c0444723c */ /* 0x008fe20000041844 */
[-CC-:B------:R-:W-:Y:S01]  /*14be0*/  FFMA.FTZ R28, R142, R140.reuse, -R139.reuse ;  /* 0x0000008c8e1c7223 */ /* 0x180fe2000001088b */
[----:B------:R-:W-:-:S05]  /*14bf0*/  FFMA.FTZ R29, R135, R140, -R139 ;  /* 0x0000008c871d7223 */ /* 0x000fca000001088b */
[----:B------:R-:W-:Y:S01]  /*14c00*/  MUFU.EX2 R28, R28 ;  /* 0x0000001c001c7308 */ /* 0x000fe20000000800 */
[C---:B------:R-:W-:Y:S01]  /*14c10*/  HMMA.16816.F32.BF16 R72, R4.reuse, R30, R72 ;  /* 0x0000001e0448723c */ /* 0x040fe20000041848 */
[-C--:B------:R-:W-:Y:S02]  /*14c20*/  FFMA.FTZ R30, R66, R140.reuse, -R139 ;  /* 0x0000008c421e7223 */ /* 0x080fe4000001088b */
[----:B------:R-:W-:Y:S04]  /*14c30*/  MUFU.EX2 R29, R29 ;  /* 0x0000001d001d7308 */ /* 0x000fe80000000800 */
[----:B------:R-:W-:Y:S01]  /*14c40*/  MUFU.EX2 R30, R30 ;  /* 0x0000001e001e7308 */ /* 0x000fe20000000800 */
[----:B------:R-:W-:Y:S01]  /*14c50*/  HMMA.16816.F32.BF16 R76, R4, R24, R76 ;  /* 0x00000018044c723c */ /* 0x000fe2000004184c */
        /* <DEDUP_REMOVED lines=9> */
[----:B------:R-:W3:Y:S05]  /*14cf0*/  MUFU.EX2 R27, R27 ;  /* 0x0000001b001b7308 */ /* 0x000eea0000000800 */
[C---:B------:R-:W-:Y:S08]  /*14d00*/  HMMA.16816.F32.BF16 R124, R4.reuse, R34, R124 ;  /* 0x00000022047c723c */ /* 0x040ff0000004187c */
[----:B----4-:R-:W-:Y:S01]  /*14d10*/  HMMA.16816.F32.BF16 R120, R4, R20, R120 ;  /* 0x000000140478723c */ /* 0x010fe20000041878 */
[----:B------:R-:W-:-:S04]  /*14d20*/  FADD.FTZ R21, R41, R44 ;  /* 0x0000002c29157221 */ /* 0x000fc80000010000 */
[----:B------:R-:W-:-:S03]  /*14d30*/  FADD.FTZ R21, R2, R21 ;  /* 0x0000001502157221 */ /* 0x000fc60000010000 */
        /* <DEDUP_REMOVED lines=22> */
[----:B-----5:R-:W-:Y:S02]  /*14ea0*/  HMMA.16816.F32.BF16 R128, R4, R16, R128 ;  /* 0x000000100480723c */ /* 0x020fe40000041880 */
        /* <DEDUP_REMOVED lines=36> */
[----:B-1----:R-:W-:Y:S01]  /*150f0*/  HMMA.16816.F32.BF16 R84, R4, R16, R84 ;  /* 0x000000100454723c */ /* 0x002fe20000041854 */
[----:B------:R-:W-:-:S04]  /*15100*/  FADD.FTZ R0, R149, R0 ;  /* 0x0000000095007221 */ /* 0x000fc80000010000 */
[----:B------:R-:W-:-:S03]  /*15110*/  FADD.FTZ R27, R27, R0 ;  /* 0x000000001b1b7221 */ /* 0x000fc60000010000 */
[----:B------:R-:W-:Y:S01]  /*15120*/  HMMA.16816.F32.BF16 R88, R4, R18, R88 ;  /* 0x000000120458723c */ /* 0x000fe20000041858 */
[----:B------:R-:W-:-:S04]  /*15130*/  FADD.FTZ R28, R28, R27 ;  /* 0x0000001b1c1c7221 */ /* 0x000fc80000010000 */
[----:B------:R-:W-:-:S03]  /*15140*/  FADD.FTZ R29, R29, R28 ;  /* 0x0000001c1d1d7221 */ /* 0x000fc60000010000 */
[----:B---3--:R-:W-:Y:S01]  /*15150*/  HMMA.16816.F32.BF16 R120, R4, R12, R120 ;  /* 0x0000000c0478723c */ /* 0x008fe20000041878 */
[----:B------:R-:W-:-:S07]  /*15160*/  FADD.FTZ R229, R30, R29 ;  /* 0x0000001d1ee57221 */ /* 0x000fce0000010000 */
[----:B------:R-:W-:Y:S01]  /*15170*/  HMMA.16816.F32.BF16 R116, R4, R14, R116 ;  /* 0x0000000e0474723c */ /* 0x000fe20000041874 */
[----:B------:R-:W-:-:S04]  /*15180*/  NOP ;  /* 0x0000000000007918 */ /* 0x000fc80000000000 */
[----:B------:R-:W-:-:S15]  /*15190*/  @!P6 BRA `(.L_x_4047) ;  /* 0x000000400000e947 */ /* 0x000fde0003800000 */
[----:B------:R-:W-:Y:S01]  /*151a0*/  ISETP.NE.U32.AND P0, PT, R220, RZ, PT ;  /* 0x000000ffdc00720c */ /* 0x000fe20003f05070 */
[C---:B------:R-:W-:Y:S01]  /*151b0*/  IMAD.SHL.U32 R223, R136.reuse, 0x20, RZ ;  /* 0x0000002088df7824 */ /* 0x040fe200078e00ff */
[----:B------:R-:W-:Y:S01]  /*151c0*/  SHF.L.U64.HI R224, R136, 0x5, R137 ;  /* 0x0000000588e07819 */ /* 0x000fe20000010289 */
[----:B------:R-:W-:Y:S01]  /*151d0*/  VIADD R225, R61, 0xfffffffe ;  /* 0xfffffffe3de17836 */ /* 0x000fe20000000000 */
[----:B------:R-:W-:Y:S01]  /*151e0*/  ISETP.NE.AND.EX P3, PT, R221, RZ, PT, P0 ;  /* 0x000000ffdd00720c */ /* 0x000fe20003f65300 */
[----:B------:R-:W-:Y:S01]  /*151f0*/  IMAD.MOV.U32 R137, RZ, RZ, R134 ;  /* 0x000000ffff897224 */ /* 0x000fe200078e0086 */
[----:B------:R-:W-:-:S11]  /*15200*/  MOV R0, R3 ;  /* 0x0000000300007202 */ /* 0x000fd60000000f00 */
.L_x_4054:
        /* <DEDUP_REMOVED lines=78> */
.L_x_4049:
[----:B------:R-:W-:Y:S05]  /*156f0*/  BSYNC.RECONVERGENT B0 ;  /* 0x0000000000007941 */ /* 0x000fea0003800200 */
.L_x_4048:
[----:B------:R-:W1:Y:S01]  /*15700*/  S2UR UR7, SR_CgaCtaId ;  /* 0x00000000000779c3 */ /* 0x000e620000008800 */
[C---:B------:R-:W-:Y:S01]  /*15710*/  IMAD.SHL.U32 R222, R201.reuse, 0x8, RZ ;  /* 0x00000008c9de7824 */ /* 0x040fe200078e00ff */
[----:B------:R-:W-:Y:S01]  /*15720*/  LOP3.LUT R3, R201, 0x38, RZ, 0xc0, !PT ;  /* 0x00000038c9037812 */ /* 0x000fe200078ec0ff */
[----:B------:R-:W-:Y:S01]  /*15730*/  UMOV UR8, 0x400 ;  /* 0x0000040000087882 */ /* 0x000fe20000000000 */
[----:B------:R-:W-:Y:S01]  /*15740*/  IADD3 R12, P0, PT, R223, R212, RZ ;  /* 0x000000d4df0c7210 */ /* 0x000fe20007f1e0ff */
[C---:B------:R-:W-:Y:S01]  /*15750*/  IMAD.SHL.U32 R207, R201.reuse, 0x40, RZ ;  /* 0x00000040c9cf7824 */ /* 0x040fe200078e00ff */
[C---:B------:R-:W-:Y:S01]  /*15760*/  LOP3.LUT R200, R222.reuse, 0x38, RZ, 0xc0, !PT ;  /* 0x00000038dec87812 */ /* 0x040fe200078ec0ff */
[----:B------:R-:W-:Y:S01]  /*15770*/  IMAD.MOV.U32 R135, RZ, RZ, 0x40 ;  /* 0x00000040ff877424 */ /* 0x000fe200078e00ff */
[----:B------:R-:W-:Y:S01]  /*15780*/  LOP3.LUT R6, R222, 0x1c0, RZ, 0xc0, !PT ;  /* 0x000001c0de067812 */ /* 0x000fe200078ec0ff */
[----:B------:R-:W-:Y:S01]  /*15790*/  IMAD.X R13, R224, 0x1, R213, P0 ;  /* 0x00000001e00d7824 */ /* 0x000fe200000e06d5 */
[----:B------:R-:W-:Y:S01]  /*157a0*/  LOP3.LUT R7, R222, 0x1e00, RZ, 0xc0, !PT ;  /* 0x00001e00de077812 */ /* 0x000fe200078ec0ff */
[----:B------:R-:W-:Y:S01]  /*157b0*/  BSSY.RECONVERGENT B1, `(.L_x_4050) ;  /* 0x000017c000017945 */ /* 0x000fe20003800200 */
[----:B------:R-:W-:Y:S01]  /*157c0*/  LOP3.LUT R6, R200, R6, R3, 0x1e, !PT ;  /* 0x00000006c8067212 */ /* 0x000fe200078e1e03 */
[C---:B------:R-:W-:Y:S01]  /*157d0*/  IMAD.SHL.U32 R3, R201.reuse, 0x20, RZ ;  /* 0x00000020c9037824 */ /* 0x040fe200078e00ff */
[----:B------:R-:W-:Y:S02]  /*157e0*/  IADD3 R14, P0, PT, R12, R223, RZ ;  /* 0x000000df0c0e7210 */ /* 0x000fe40007f1e0ff */
[----:B------:R-:W-:Y:S02]  /*157f0*/  LOP3.LUT R6, R6, R7, RZ, 0xfc, !PT ;  /* 0x0000000706067212 */ /* 0x000fe400078efcff */
[----:B------:R-:W-:Y:S01]  /*15800*/  LOP3.LUT R2, R201, 0x8, RZ, 0xc0, !PT ;  /* 0x00000008c9027812 */ /* 0x000fe200078ec0ff */
[--C-:B------:R-:W-:Y:S01]  /*15810*/  IMAD.X R15, R13, 0x1, R224.reuse, P0 ;  /* 0x000000010d0f7824 */ /* 0x100fe200000e06e0 */
[-C--:B------:R-:W-:Y:S02]  /*15820*/  IADD3 R10, P0, PT, R14, R223.reuse, RZ ;  /* 0x000000df0e0a7210 */ /* 0x080fe40007f1e0ff */
[----:B------:R-:W-:Y:S01]  /*15830*/  LOP3.LUT R5, R2, 0x1c0, R207, 0xf8, !PT ;  /* 0x000001c002057812 */ /* 0x000fe200078ef8cf */
[----:B-1----:R-:W-:Y:S02]  /*15840*/  ULEA UR6, UR7, UR8, 0x18 ;  /* 0x0000000807067291 */ /* 0x002fe4000f8ec0ff */
[--C-:B------:R-:W-:Y:S01]  /*15850*/  IMAD.X R11, R15, 0x1, R224.reuse, P0 ;  /* 0x000000010f0b7824 */ /* 0x100fe200000e06e0 */
[-C--:B------:R-:W-:Y:S02]  /*15860*/  IADD3 R8, P0, PT, R10, R223.reuse, RZ ;  /* 0x000000df0a087210 */ /* 0x080fe40007f1e0ff */
[----:B------:R-:W-:Y:S02]  /*15870*/  LOP3.LUT R139, R207, 0x400, RZ, 0xc0, !PT ;  /* 0x00000400cf8b7812 */ /* 0x000fe400078ec0ff */
[----:B------:R-:W-:Y:S01]  /*15880*/  LEA R231, R6, UR6, 0x1 ;  /* 0x0000000606e77c11 */ /* 0x000fe2000f8e08ff */
[--C-:B------:R-:W-:Y:S01]  /*15890*/  IMAD.X R9, R11, 0x1, R224.reuse, P0 ;  /* 0x000000010b097824 */ /* 0x100fe200000e06e0 */
[-C--:B------:R-:W-:Y:S02]  /*158a0*/  LOP3.LUT R2, R5, R200.reuse, RZ, 0x3c, !PT ;  /* 0x000000c805027212 */ /* 0x080fe400078e3cff */
[-C--:B------:R-:W-:Y:S01]  /*158b0*/  IADD3 R6, P0, PT, R8, R223.reuse, RZ ;  /* 0x000000df08067210 */ /* 0x080fe20007f1e0ff */
[----:B------:R-:W-:Y:S01]  /*158c0*/  @!PT LDS RZ, [RZ] ;  /* 0x00000000fffff984 */ /* 0x000fe20000000800 */
[----:B------:R-:W-:Y:S01]  /*158d0*/  @!PT LDS RZ, [RZ] ;  /* 0x00000000fffff984 */ /* 0x000fe20000000800 */
[----:B------:R-:W-:Y:S01]  /*158e0*/  @!PT LDS RZ, [RZ] ;  /* 0x00000000fffff984 */ /* 0x000fe20000000800 */
[----:B------:R-:W-:Y:S01]  /*158f0*/  LDGSTS.E.BYPASS.LTC128B.128 [R231+0xc000], desc[UR4][R212.64] ;  /* 0x0c000000d4e77fae */ /* 0x000fe2000b981a04 */
[----:B------:R-:W-:Y:S01]  /*15900*/  SHF.R.U32.HI R203, RZ, 0x1, R201 ;  /* 0x00000001ffcb7819 */ /* 0x000fe200000116c9 */
[----:B------:R-:W-:Y:S01]  /*15910*/  IMAD R139, R2, 0x2, R139 ;  /* 0x00000002028b7824 */ /* 0x000fe200078e028b */
[----:B------:R-:W-:Y:S02]  /*15920*/  LOP3.LUT R4, R207, 0x200, RZ, 0xc0, !PT ;  /* 0x00000200cf047812 */ /* 0x000fe400078ec0ff */
[----:B------:R-:W-:Y:S01]  /*15930*/  LDGSTS.E.BYPASS.LTC128B.128 [R231+0x10000], desc[UR4][R212.64+0x80] ;  /* 0x10000080d4e77fae */ /* 0x000fe2000b981a04 */
[----:B------:R-:W-:Y:S01]  /*15940*/  LOP3.LUT R2, R203, 0x8, RZ, 0xc0, !PT ;  /* 0x00000008cb027812 */ /* 0x000fe200078ec0ff */
[--C-:B------:R-:W-:Y:S01]  /*15950*/  IMAD.X R7, R9, 0x1, R224.reuse, P0 ;  /* 0x0000000109077824 */ /* 0x100fe200000e06e0 */
[----:B------:R-:W-:Y:S02]  /*15960*/  LOP3.LUT R3, R4, 0x7c00, R3, 0xf8, !PT ;  /* 0x00007c0004037812 */ /* 0x000fe400078ef803 */
[----:B------:R-:W-:Y:S01]  /*15970*/  LDGSTS.E.BYPASS.LTC128B.128 [R231+0xc800], desc[UR4][R12.64] ;  /* 0x0c8000000ce77fae */ /* 0x000fe2000b981a04 */
[-C--:B------:R-:W-:Y:S02]  /*15980*/  IADD3 R4, P0, PT, R6, R223.reuse, RZ ;  /* 0x000000df06047210 */ /* 0x080fe40007f1e0ff */
[----:B------:R-:W-:Y:S02]  /*15990*/  LOP3.LUT R5, R2, 0x1c0, R207, 0xf8, !PT ;  /* 0x000001c002057812 */ /* 0x000fe400078ef8cf */
[----:B------:R1:W-:Y:S01]  /*159a0*/  LDGSTS.E.BYPASS.LTC128B.128 [R231+0x10800], desc[UR4][R12.64+0x80] ;  /* 0x108000800ce77fae */ /* 0x0003e2000b981a04 */
[----:B------:R-:W-:Y:S01]  /*159b0*/  VIADD R2, R139, UR6 ;  /* 0x000000068b027c36 */ /* 0x000fe20008000000 */
[----:B------:R-:W-:Y:S03]  /*159c0*/  LOP3.LUT P2, RZ, R201, 0x4, RZ, 0xc0, !PT ;  /* 0x00000004c9ff7812 */ /* 0x000fe6000784c0ff */
[----:B------:R-:W-:Y:S01]  /*159d0*/  LDGSTS.E.BYPASS.LTC128B.128 [R231+0xd000], desc[UR4][R14.64] ;  /* 0x0d0000000ee77fae */ /* 0x000fe2000b981a04 */
[----:B------:R-:W-:Y:S01]  /*159e0*/  LOP3.LUT R136, R5, R200, RZ, 0x3c, !PT ;  /* 0x000000c805887212 */ /* 0x000fe200078e3cff */
[----:B------:R-:W-:Y:S01]  /*159f0*/  IMAD.X R5, R7, 0x1, R224, P0 ;  /* 0x0000000107057824 */ /* 0x000fe200000e06e0 */
[----:B------:R-:W-:Y:S02]  /*15a00*/  SEL R135, R135, 0xffffffc0, !P2 ;  /* 0xffffffc087877807 */ /* 0x000fe40005000000 */
[----:B------:R-:W-:Y:S01]  /*15a10*/  LDGSTS.E.BYPASS.LTC128B.128 [R231+0x11000], desc[UR4][R14.64+0x80] ;  /* 0x110000800ee77fae */ /* 0x000fe2000b981a04 */
[----:B------:R-:W-:Y:S04]  /*15a20*/  LOP3.LUT R3, R3, R136, RZ, 0xfc, !PT ;  /* 0x0000008803037212 */ /* 0x000fe800078efcff */
[----:B------:R-:W-:Y:S01]  /*15a30*/  LDGSTS.E.BYPASS.LTC128B.128 [R231+0xd800], desc[UR4][R10.64] ;  /* 0x0d8000000ae77fae */ /* 0x000fe2000b981a04 */
[----:B------:R-:W-:Y:S04]  /*15a40*/  LEA R184, R3, UR6, 0x1 ;  /* 0x0000000603b87c11 */ /* 0x000fe8000f8e08ff */
[----:B------:R-:W-:Y:S01]  /*15a50*/  LDGSTS.E.BYPASS.LTC128B.128 [R231+0x11800], desc[UR4][R10.64+0x80] ;  /* 0x118000800ae77fae */ /* 0x000fe2000b981a04 */
[----:B------:R-:W-:Y:S04]  /*15a60*/  IMAD.IADD R188, R135, 0x1, R184 ;  /* 0x0000000187bc7824 */ /* 0x000fe800078e02b8 */
[----:B------:R-:W-:Y:S05]  /*15a70*/  LDGSTS.E.BYPASS.LTC128B.128 [R231+0xe000], desc[UR4][R8.64] ;  /* 0x0e00000008e77fae */ /* 0x000fea000b981a04 */
[----:B------:R2:W-:Y:S01]  /*15a80*/  LDGSTS.E.BYPASS.LTC128B.128 [R231+0x12000], desc[UR4][R8.64+0x80] ;  /* 0x1200008008e77fae */ /* 0x0005e2000b981a04 */
[----:B-1----:R-:W-:Y:S04]  /*15a90*/  IADD3 R12, P0, PT, R4, R223, RZ ;  /* 0x000000df040c7210 */ /* 0x002fe80007f1e0ff */
[----:B------:R-:W-:Y:S05]  /*15aa0*/  LDGSTS.E.BYPASS.LTC128B.128 [R231+0xe800], desc[UR4][R6.64] ;  /* 0x0e80000006e77fae */ /* 0x000fea000b981a04 */
[----:B------:R-:W-:Y:S01]  /*15ab0*/  LDGSTS.E.BYPASS.LTC128B.128 [R231+0x12800], desc[UR4][R6.64+0x80] ;  /* 0x1280008006e77fae */ /* 0x000fe2000b981a04 */
[----:B------:R-:W-:Y:S01]  /*15ac0*/  IMAD.X R13, R5, 0x1, R224, P0 ;  /* 0x00000001050d7824 */ /* 0x000fe200000e06e0 */
[----:B------:R-:W-:Y:S03]  /*15ad0*/  LOP3.LUT P0, RZ, R201, 0x2, RZ, 0xc0, !PT ;  /* 0x00000002c9ff7812 */ /* 0x000fe6000780c0ff */
[----:B------:R-:W-:Y:S01]  /*15ae0*/  LDGSTS.E.BYPASS.LTC128B.128 [R231+0xf000], desc[UR4][R4.64] ;  /* 0x0f00000004e77fae */ /* 0x000fe2000b981a04 */
[----:B------:R-:W-:Y:S04]  /*15af0*/  SEL R205, R202, 0xffffffe0, !P0 ;  /* 0xffffffe0cacd7807 */ /* 0x000fe80004000000 */
[----:B------:R1:W-:Y:S01]  /*15b00*/  LDGSTS.E.BYPASS.LTC128B.128 [R231+0x13000], desc[UR4][R4.64+0x80] ;  /* 0x1300008004e77fae */ /* 0x0003e2000b981a04 */
[----:B------:R-:W-:Y:S01]  /*15b10*/  ISETP.NE.AND P0, PT, R225, RZ, PT ;  /* 0x000000ffe100720c */ /* 0x000fe20003f05270 */
[C---:B------:R-:W-:Y:S03]  /*15b20*/  IMAD.IADD R138, R205.reuse, 0x1, R184 ;  /* 0x00000001cd8a7824 */ /* 0x040fe600078e02b8 */
[----:B------:R-:W-:Y:S01]  /*15b30*/  LDGSTS.E.BYPASS.LTC128B.128 [R231+0xf800], desc[UR4][R12.64] ;  /* 0x0f8000000ce77fae */ /* 0x000fe2000b981a04 */
[--C-:B------:R-:W-:Y:S02]  /*15b40*/  IMAD.IADD R3, R205, 0x1, R2.reuse ;  /* 0x00000001cd037824 */ /* 0x100fe400078e0202 */
[----:B------:R-:W-:Y:S02]  /*15b50*/  IMAD.IADD R2, R135, 0x1, R2 ;  /* 0x0000000187027824 */ /* 0x000fe400078e0202 */
[----:B------:R3:W-:Y:S01]  /*15b60*/  LDGSTS.E.BYPASS.LTC128B.128 [R231+0x13800], desc[UR4][R12.64+0x80] ;  /* 0x138000800ce77fae */ /* 0x0007e2000b981a04 */
[C---:B------:R-:W-:Y:S02]  /*15b70*/  IMAD.IADD R135, R205.reuse, 0x1, R188 ;  /* 0x00000001cd877824 */ /* 0x040fe400078e02bc */
[----:B------:R-:W-:Y:S02]  /*15b80*/  IMAD.IADD R134, R205, 0x1, R2 ;  /* 0x00000001cd867824 */ /* 0x000fe400078e0202 */
[----:B------:R-:W-:Y:S05]  /*15b90*/  LDSM.16.M88.4 R64, [R184] ;  /* 0x00000000b840783b */ /* 0x000fea0000000200 */
[----:B--2---:R-:W1:Y:S05]  /*15ba0*/  LDSM.16.M88.4 R8, [R139+UR6+0x4000] ;  /* 0x004000068b08783b */ /* 0x004e6a0008000200 */
[----:B------:R-:W3:Y:S05]  /*15bb0*/  LDSM.16.M88.4 R16, [R139+UR6+0x4800] ;  /* 0x004800068b10783b */ /* 0x000eea0008000200 */
[----:B------:R-:W2:Y:S05]  /*15bc0*/  LDSM.16.M88.4 R24, [R139+UR6+0x5000] ;  /* 0x005000068b18783b */ /* 0x000eaa0008000200 */
[----:B------:R-:W0:Y:S05]  /*15bd0*/  LDGDEPBAR ;  /* 0x00000000000079af */ /* 0x000e2a0000000000 */
[----:B------:R-:W4:Y:S05]  /*15be0*/  LDSM.16.M88.4 R32, [R139+UR6+0x5800] ;  /* 0x005800068b20783b */ /* 0x000f2a0008000200 */
[----:B------:R-:W5:Y:S05]  /*15bf0*/  LDSM.16.M88.4 R40, [R139+UR6+0x6000] ;  /* 0x006000068b28783b */ /* 0x000f6a0008000200 */
[----:B------:R-:W5:Y:S05]  /*15c00*/  LDSM.16.M88.4 R48, [R139+UR6+0x6800] ;  /* 0x006800068b30783b */ /* 0x000f6a0008000200 */
[----:B------:R-:W5:Y:S05]  /*15c10*/  LDSM.16.M88.4 R56, [R139+UR6+0x7000] ;  /* 0x007000068b38783b */ /* 0x000f6a0008000200 */
[----:B------:R-:W5:Y:S01]  /*15c20*/  LDSM.16.M88.4 R140, [R139+UR6+0x7800] ;  /* 0x007800068b8c783b */ /* 0x000f620008000200 */
[C---:B-1----:R-:W-:Y:S04]  /*15c30*/  HMMA.16816.F32.BF16 R4, R64.reuse, R8, RZ ;  /* 0x000000084004723c */ /* 0x042fe800000418ff */
[----:B------:R-:W-:Y:S04]  /*15c40*/  LDSM.16.M88.4 R144, [R138] ;  /* 0x000000008a90783b */ /* 0x000fe80000000200 */
[C---:B------:R-:W-:Y:S01]  /*15c50*/  HMMA.16816.F32.BF16 R8, R64.reuse, R10, RZ ;  /* 0x0000000a4008723c */ /* 0x040fe200000418ff */
[----:B------:R-:W1:Y:S05]  /*15c60*/  LDSM.16.M88.4 R148, [R3+0x4000] ;  /* 0x004000000394783b */ /* 0x000e6a0000000200 */
[----:B------:R-:W1:Y:S02]  /*15c70*/  LDSM.16.M88.4 R152, [R3+0x4800] ;  /* 0x004800000398783b */ /* 0x000e640000000200 */
[C---:B---3--:R-:W-:Y:S03]  /*15c80*/  HMMA.16816.F32.BF16 R12, R64.reuse, R16, RZ ;  /* 0x00000010400c723c */ /* 0x048fe600000418ff */
[----:B------:R-:W3:Y:S05]  /*15c90*/  LDSM.16.M88.4 R156, [R3+0x5000] ;  /* 0x00500000039c783b */ /* 0x000eea0000000200 */
[C---:B------:R-:W-:Y:S01]  /*15ca0*/  HMMA.16816.F32.BF16 R16, R64.reuse, R18, RZ ;  /* 0x000000124010723c */ /* 0x040fe200000418ff */
[----:B------:R-:W-:Y:S05]  /*15cb0*/  LDSM.16.M88.4 R160, [R3+0x7000] ;  /* 0x0070000003a0783b */ /* 0x000fea0000000200 */
[----:B------:R-:W-:Y:S02]  /*15cc0*/  LDSM.16.M88.4 R164, [R3+0x7800] ;  /* 0x0078000003a4783b */ /* 0x000fe40000000200 */
[C---:B--2---:R-:W-:Y:S03]  /*15cd0*/  HMMA.16816.F32.BF16 R20, R64.reuse, R24, RZ ;  /* 0x000000184014723c */ /* 0x044fe600000418ff */
[----:B------:R-:W-:Y:S05]  /*15ce0*/  LDSM.16.M88.4 R168, [R188] ;  /* 0x00000000bca8783b */ /* 0x000fea0000000200 */
[C---:B------:R-:W-:Y:S01]  /*15cf0*/  HMMA.16816.F32.BF16 R24, R64.reuse, R26, RZ ;  /* 0x0000001a4018723c */ /* 0x040fe200000418ff */
[----:B------:R-:W-:Y:S05]  /*15d00*/  LDSM.16.M88.4 R172, [R2+0x4000] ;  /* 0x0040000002ac783b */ /* 0x000fea0000000200 */
[----:B------:R-:W-:Y:S02]  /*15d10*/  LDSM.16.M88.4 R176, [R2+0x6000] ;  /* 0x0060000002b0783b */ /* 0x000fe40000000200 */
[C---:B----4-:R-:W-:Y:S03]  /*15d20*/  HMMA.16816.F32.BF16 R28, R64.reuse, R32, RZ ;  /* 0x00000020401c723c */ /* 0x050fe600000418ff */
[----:B------:R-:W-:Y:S05]  /*15d30*/  LDSM.16.M88.4 R180, [R139+UR6+0xa000] ;  /* 0x00a000068bb4783b */ /* 0x000fea0008000200 */
[C---:B------:R-:W-:Y:S01]  /*15d40*/  HMMA.16816.F32.BF16 R32, R64.reuse, R34, RZ ;  /* 0x000000224020723c */ /* 0x040fe200000418ff */
[----:B------:R-:W-:Y:S05]  /*15d50*/  LDSM.16.M88.4 R188, [R188+0x2000] ;  /* 0x00200000bcbc783b */ /* 0x000fea0000000200 */
[----:B------:R-:W-:Y:S02]  /*15d60*/  LDSM.16.M88.4 R192, [R2+0x8000] ;  /* 0x0080000002c0783b */ /* 0x000fe40000000200 */
[C---:B-----5:R-:W-:Y:S03]  /*15d70*/  HMMA.16816.F32.BF16 R36, R64.reuse, R40, RZ ;  /* 0x000000284024723c */ /* 0x060fe600000418ff */
[----:B------:R-:W-:Y:S05]  /*15d80*/  LDSM.16.M88.4 R196, [R134+0xb000] ;  /* 0x00b0000086c4783b */ /* 0x000fea0000000200 */
        /* <DEDUP_REMOVED lines=25> */
[----:B------:R-:W-:Y:S07]  /*15f20*/  LDSM.16.M88.4 R152, [R135] ;  /* 0x000000008798783b */ /* 0x000fee0000000200 */
[C---:B------:R-:W-:Y:S08]  /*15f30*/  HMMA.16816.F32.BF16 R52, R144.reuse, R160, R52 ;  /* 0x000000a09034723c */ /* 0x040ff00000041834 */
[C---:B------:R-:W-:Y:S01]  /*15f40*/  HMMA.16816.F32.BF16 R56, R144.reuse, R162, R56 ;  /* 0x000000a29038723c */ /* 0x040fe20000041838 */
[----:B------:R-:W-:Y:S07]  /*15f50*/  LDSM.16.M88.4 R160, [R134+0x4800] ;  /* 0x0048000086a0783b */ /* 0x000fee0000000200 */
[C---:B------:R-:W-:Y:S08]  /*15f60*/  HMMA.16816.F32.BF16 R60, R144.reuse, R164, R60 ;  /* 0x000000a4903c723c */ /* 0x040ff0000004183c */
[----:B------:R-:W-:Y:S01]  /*15f70*/  HMMA.16816.F32.BF16 R64, R144, R166, R64 ;  /* 0x000000a69040723c */ /* 0x000fe20000041840 */
[----:B------:R-:W4:Y:S05]  /*15f80*/  LDSM.16.M88.4 R144, [R2+0x6800] ;  /* 0x006800000290783b */ /* 0x000f2a0000000200 */
[----:B------:R-:W-:Y:S02]  /*15f90*/  LDSM.16.M88.4 R164, [R134+0x5000] ;  /* 0x0050000086a4783b */ /* 0x000fe40000000200 */
[C---:B------:R-:W-:Y:S08]  /*15fa0*/  HMMA.16816.F32.BF16 R4, R168.reuse, R172, R4 ;  /* 0x000000aca804723c */ /* 0x040ff00000041804 */
[C---:B------:R-:W-:Y:S01]  /*15fb0*/  HMMA.16816.F32.BF16 R8, R168.reuse, R174, R8 ;  /* 0x000000aea808723c */ /* 0x040fe20000041808 */
[----:B------:R-:W-:Y:S07]  /*15fc0*/  LDSM.16.M88.4 R172, [R139+UR6+0x8000] ;  /* 0x008000068bac783b */ /* 0x000fee0008000200 */
[C---:B---3--:R-:W-:Y:S08]  /*15fd0*/  HMMA.16816.F32.BF16 R12, R168.reuse, R156, R12 ;  /* 0x0000009ca80c723c */ /* 0x048ff0000004180c */
        /* <DEDUP_REMOVED lines=10> */
[----:B------:R-:W-:Y:S07]  /*16080*/  LDSM.16.M88.4 R176, [R139+UR6+0x8800] ;  /* 0x008800068bb0783b */ /* 0x000fee0008000200 */
[C---:B----4-:R-:W-:Y:S08]  /*16090*/  HMMA.16816.F32.BF16 R44, R168.reuse, R144, R44 ;  /* 0x00000090a82c723c */ /* 0x050ff0000004182c */
[C---:B------:R-:W-:Y:S01]  /*160a0*/  HMMA.16816.F32.BF16 R48, R168.reuse, R146, R48 ;  /* 0x00000092a830723c */ /* 0x040fe20000041830 */
[----:B------:R-:W3:Y:S07]  /*160b0*/  LDSM.16.M88.4 R144, [R134+0x5800] ;  /* 0x005800008690783b */ /* 0x000eee0000000200 */
[C---:B--2---:R-:W-:Y:S08]  /*160c0*/  HMMA.16816.F32.BF16 R52, R168.reuse, R140, R52 ;  /* 0x0000008ca834723c */ /* 0x044ff00000041834 */
[C---:B------:R-:W-:Y:S01]  /*160d0*/  HMMA.16816.F32.BF16 R56, R168.reuse, R142, R56 ;  /* 0x0000008ea838723c */ /* 0x040fe20000041838 */
[----:B------:R-:W2:Y:S07]  /*160e0*/  LDSM.16.M88.4 R140, [R134+0x6000] ;  /* 0x00600000868c783b */ /* 0x000eae0000000200 */
[C---:B-1----:R-:W-:Y:S08]  /*160f0*/  HMMA.16816.F32.BF16 R60, R168.reuse, R148, R60 ;  /* 0x00000094a83c723c */ /* 0x042ff0000004183c */
[----:B------:R-:W-:Y:S01]  /*16100*/  HMMA.16816.F32.BF16 R64, R168, R150, R64 ;  /* 0x00000096a840723c */ /* 0x000fe20000041840 */
[----:B------:R-:W1:Y:S05]  /*16110*/  LDSM.16.M88.4 R148, [R134+0x6800] ;  /* 0x006800008694783b */ /* 0x000e6a0000000200 */
        /* <DEDUP_REMOVED lines=14> */
[C---:B--2---:R-:W-:Y:S08]  /*16200*/  HMMA.16816.F32.BF16 R36, R152.reuse, R140, R36 ;  /* 0x0000008c9824723c */ /* 0x044ff00000041824 */
[C---:B------:R-:W-:Y:S01]  /*16210*/  HMMA.16816.F32.BF16 R40, R152.reuse, R142, R40 ;  /* 0x0000008e9828723c */ /* 0x040fe20000041828 */
[----:B------:R-:W2:Y:S07]  /*16220*/  LDSM.16.M88.4 R140, [R139+UR6+0xa800] ;  /* 0x00a800068b8c783b */ /* 0x000eae0008000200 */
[C---:B-1----:R-:W-:Y:S08]  /*16230*/  HMMA.16816.F32.BF16 R44, R152.reuse, R148, R44 ;  /* 0x00000094982c723c */ /* 0x042ff0000004182c */
[C---:B------:R-:W-:Y:S01]  /*16240*/  HMMA.16816.F32.BF16 R48, R152.reuse, R150, R48 ;  /* 0x000000969830723c */ /* 0x040fe20000041830 */
[----:B------:R-:W1:Y:S07]  /*16250*/  LDSM.16.M88.4 R148, [R139+UR6+0xb000] ;  /* 0x00b000068b94783b */ /* 0x000e6e0008000200 */
[C---:B----4-:R-:W-:Y:S08]  /*16260*/  HMMA.16816.F32.BF16 R52, R152.reuse, R156, R52 ;  /* 0x0000009c9834723c */ /* 0x050ff00000041834 */
[C---:B------:R-:W-:Y:S01]  /*16270*/  HMMA.16816.F32.BF16 R56, R152.reuse, R158, R56 ;  /* 0x0000009e9838723c */ /* 0x040fe20000041838 */
[----:B------:R-:W-:Y:S07]  /*16280*/  LDSM.16.M88.4 R156, [R138+0x2000] ;  /* 0x002000008a9c783b */ /* 0x000fee0000000200 */
[C---:B-----5:R-:W-:Y:S08]  /*16290*/  HMMA.16816.F32.BF16 R60, R152.reuse, R160, R60 ;  /* 0x000000a0983c723c */ /* 0x060ff0000004183c */
[----:B------:R-:W-:Y:S01]  /*162a0*/  HMMA.16816.F32.BF16 R64, R152, R162, R64 ;  /* 0x000000a29840723c */ /* 0x000fe20000041840 */
[----:B------:R-:W4:Y:S05]  /*162b0*/  LDSM.16.M88.4 R152, [R139+UR6+0xb800] ;  /* 0x00b800068b98783b */ /* 0x000f2a0008000200 */
        /* <DEDUP_REMOVED lines=48> */
[----:B------:R-:W-:Y:S01]  /*165c0*/  HMMA.16816.F32.BF16 R64, R156, R142, R64 ;  /* 0x0000008e9c40723c */ /* 0x000fe20000041840 */
[----:B------:R-:W2:Y:S05]  /*165d0*/  LDSM.16.M88.4 R140, [R2+0x9800] ;  /* 0x00980000028c783b */ /* 0x000eaa0000000200 */
[----:B------:R-:W3:Y:S02]  /*165e0*/  LDSM.16.M88.4 R156, [R2+0xa800] ;  /* 0x00a80000029c783b */ /* 0x000ee40000000200 */
[C---:B------:R-:W-:Y:S08]  /*165f0*/  HMMA.16816.F32.BF16 R4, R188.reuse, R192, R4 ;  /* 0x000000c0bc04723c */ /* 0x040ff00000041804 */
[C---:B------:R-:W-:Y:S01]  /*16600*/  HMMA.16816.F32.BF16 R8, R188.reuse, R194, R8 ;  /* 0x000000c2bc08723c */ /* 0x040fe20000041808 */
[----:B------:R-:W-:Y:S07]  /*16610*/  LDSM.16.M88.4 R192, [R134+0xa800] ;  /* 0x00a8000086c0783b */ /* 0x000fee0000000200 */
[C---:B-1----:R-:W-:Y:S08]  /*16620*/  HMMA.16816.F32.BF16 R12, R188.reuse, R148, R12 ;  /* 0x00000094bc0c723c */ /* 0x042ff0000004180c */
[C---:B------:R-:W-:Y:S01]  /*16630*/  HMMA.16816.F32.BF16 R16, R188.reuse, R150, R16 ;  /* 0x00000096bc10723c */ /* 0x040fe20000041810 */
[----:B------:R-:W1:Y:S07]  /*16640*/  LDSM.16.M88.4 R148, [R134+0x8800] ;  /* 0x008800008694783b */ /* 0x000e6e0000000200 */
[C---:B----4-:R-:W-:Y:S08]  /*16650*/  HMMA.16816.F32.BF16 R20, R188.reuse, R152, R20 ;  /* 0x00000098bc14723c */ /* 0x050ff00000041814 */
[C---:B------:R-:W-:Y:S01]  /*16660*/  HMMA.16816.F32.BF16 R24, R188.reuse, R154, R24 ;  /* 0x0000009abc18723c */ /* 0x040fe20000041818 */
[----:B------:R-:W4:Y:S01]  /*16670*/  LDSM.16.M88.4 R152, [R134+0xb800] ;  /* 0x00b800008698783b */ /* 0x000f220000000200 */
        /* <DEDUP_REMOVED lines=107> */
.L_x_4053:
[----:B------:R-:W-:Y:S05]  /*16d30*/  BSYNC.RECONVERGENT B0 ;  /* 0x0000000000007941 */ /* 0x000fea0003800200 */
.L_x_4052:
        /* <DEDUP_REMOVED lines=35> */
.L_x_4051:
[----:B------:R-:W-:Y:S05]  /*16f70*/  BSYNC.RECONVERGENT B1 ;  /* 0x0000000000017941 */ /* 0x000fea0003800200 */
.L_x_4050:
        /* <DEDUP_REMOVED lines=546> */
.L_x_4047:
        /* <DEDUP_REMOVED lines=10> */
.L_x_4069:
[----:B------:R-:W3:Y:S01]  /*19240*/  MUFU.RCP R5, R8 ;  /* 0x0000000800057308 */ /* 0x000ee20000001000 */
[----:B----4-:R-:W-:Y:S01]  /*19250*/  FADD.FTZ R7, R6, R9 ;  /* 0x0000000906077221 */ /* 0x010fe20000010000 */
[----:B------:R-:W-:Y:S02]  /*19260*/  FSETP.NE.FTZ.AND P6, PT, R8, RZ, PT ;  /* 0x000000ff0800720b */ /* 0x000fe40003fd5000 */
[C---:B------:R-:W-:Y:S02]  /*19270*/  SHF.L.U32 R4, R201.reuse, 0x1, RZ ;  /* 0x00000001c9047819 */ /* 0x040fe400000006ff */
[C---:B------:R-:W-:Y:S02]  /*19280*/  SHF.L.U32 R9, R201.reuse, 0x4, RZ ;  /* 0x00000004c9097819 */ /* 0x040fe400000006ff */
[----:B------:R-:W2:Y:S01]  /*19290*/  MUFU.RCP R10, R7 ;  /* 0x00000007000a7308 */ /* 0x000ea20000001000 */
[----:B------:R-:W-:Y:S02]  /*192a0*/  SHF.L.U32 R2, R201, 0x5, RZ ;  /* 0x00000005c9027819 */ /* 0x000fe400000006ff */
[----:B------:R-:W-:-:S02]  /*192b0*/  FSETP.NE.FTZ.AND P5, PT, R7, RZ, PT ;  /* 0x000000ff0700720b */ /* 0x000fc40003fb5000 */
[----:B------:R-:W-:Y:S02]  /*192c0*/  LOP3.LUT R9, R9, 0x1c0, RZ, 0xc0, !PT ;  /* 0x000001c009097812 */ /* 0x000fe400078ec0ff */
[----:B------:R-:W-:Y:S02]  /*192d0*/  R2P PR, R201, 0x18 ;  /* 0x00000018c9007804 */ /* 0x000fe40000000000 */
[----:B------:R-:W-:Y:S02]  /*192e0*/  LOP3.LUT R9, R9, 0x38, R4, 0xf8, !PT ;  /* 0x0000003809097812 */ /* 0x000fe400078ef804 */
[----:B---3--:R-:W-:Y:S02]  /*192f0*/  FSEL R6, R5, 1, P6 ;  /* 0x3f80000005067808 */ /* 0x008fe40003000000 */
[----:B------:R-:W-:Y:S02]  /*19300*/  LOP3.LUT R5, R4, 0x6, RZ, 0xc0, !PT ;  /* 0x0000000604057812 */ /* 0x000fe400078ec0ff */
[----:B------:R-:W-:Y:S01]  /*19310*/  MOV R4, 0x10 ;  /* 0x0000001000047802 */ /* 0x000fe20000000f00 */
[C---:B------:R-:W-:Y:S01]  /*19320*/  FMUL.FTZ R128, R6.reuse, R128 ;  /* 0x0000008006807220 */ /* 0x040fe20000410000 */
[----:B------:R-:W-:Y:S01]  /*19330*/  LOP3.LUT R2, R5, 0x7c00, R2, 0xf8, !PT ;  /* 0x00007c0005027812 */ /* 0x000fe200078ef802 */
[----:B------:R-:W-:Y:S01]  /*19340*/  FMUL.FTZ R129, R6, R129 ;  /* 0x0000008106817220 */ /* 0x000fe20000410000 */
[----:B--2---:R-:W-:Y:S01]  /*19350*/  FSEL R10, R10, 1, P5 ;  /* 0x3f8000000a0a7808 */ /* 0x004fe20002800000 */
[----:B------:R-:W-:Y:S01]  /*19360*/  FMUL.FTZ R124, R6, R124 ;  /* 0x0000007c067c7220 */ /* 0x000fe20000410000 */
[----:B------:R-:W-:Y:S01]  /*19370*/  LOP3.LUT R2, R2, R9, RZ, 0xfc, !PT ;  /* 0x0000000902027212 */ /* 0x000fe200078efcff */
[----:B------:R-:W-:Y:S01]  /*19380*/  FMUL.FTZ R125, R6, R125 ;  /* 0x0000007d067d7220 */ /* 0x000fe20000410000 */
[----:B------:R-:W-:Y:S01]  /*19390*/  SEL R202, R202, 0xffffffe0, !P3 ;  /* 0xffffffe0caca7807 */ /* 0x000fe20005800000 */
[----:B------:R-:W-:Y:S01]  /*193a0*/  FMUL.FTZ R130, R10, R130 ;  /* 0x000000820a827220 */ /* 0x000fe20000410000 */
[----:B------:R-:W-:Y:S01]  /*193b0*/  LEA R5, R2, UR6, 0x1 ;  /* 0x0000000602057c11 */ /* 0x000fe2000f8e08ff */
[C---:B------:R-:W-:Y:S01]  /*193c0*/  FMUL.FTZ R131, R10.reuse, R131 ;  /* 0x000000830a837220 */ /* 0x040fe20000410000 */
        /* <DEDUP_REMOVED lines=12> */
[----:B------:R-:W-:-:S02]  /*19490*/  @P4 VIADD R13, R5, 0xffffffc0 ;  /* 0xffffffc0050d4836 */ /* 0x000fc40000000000 */
[C---:B------:R-:W-:Y:S01]  /*194a0*/  FMUL.FTZ R76, R6.reuse, R76 ;  /* 0x0000004c064c7220 */ /* 0x040fe20000410000 */
[----:B------:R-:W-:Y:S01]  /*194b0*/  FMUL.FTZ R77, R6, R77 ;  /* 0x0000004d064d7220 */ /* 0x000fe20000410000 */
[C---:B------:R-:W-:Y:S01]  /*194c0*/  FMUL.FTZ R78, R10.reuse, R78 ;  /* 0x0000004e0a4e7220 */ /* 0x040fe20000410000 */
[----:B------:R-:W-:Y:S01]  /*194d0*/  FMUL.FTZ R79, R10, R79 ;  /* 0x0000004f0a4f7220 */ /* 0x000fe20000410000 */
[----:B------:R-:W-:Y:S01]  /*194e0*/  IADD3 R11, PT, PT, R202, R5, RZ ;  /* 0x00000005ca0b7210 */ /* 0x000fe20007ffe0ff */
[C---:B------:R-:W-:Y:S01]  /*194f0*/  FMUL.FTZ R80, R6.reuse, R80 ;  /* 0x0000005006507220 */ /* 0x040fe20000410000 */
        /* <DEDUP_REMOVED lines=10> */
[----:B------:R-:W-:Y:S01]  /*195a0*/  IMAD.IADD R9, R4, 0x1, R5 ;  /* 0x0000000104097824 */ /* 0x000fe200078e0205 */
[----:B------:R-:W-:Y:S01]  /*195b0*/  F2FP.BF16.F32.PACK_AB R126, R127, R126 ;  /* 0x0000007e7f7e723e */ /* 0x000fe200000010ff */
        /* <DEDUP_REMOVED lines=97> */
[----:B------:R1:W-:Y:S04]  /*19bd0*/  STS [R17+0x2400], R122 ;  /* 0x0024007a11007388 */ /* 0x0003e80000000800 */
[----:B------:R1:W-:Y:S04]  /*19be0*/  STS [R21+0x2000], R116 ;  /* 0x0020007415007388 */ /* 0x0003e80000000800 */
[----:B------:R1:W-:Y:S04]  /*19bf0*/  STS [R21+0x2400], R118 ;  /* 0x0024007615007388 */ /* 0x0003e80000000800 */
[----:B------:R-:W2:Y:S01]  /*19c00*/  LD.E.U8 R2, desc[UR4][R132.64+0x1c8] ;  /* 0x0001c80484027980 */ /* 0x000ea2000c101100 */
[----:B------:R-:W-:-:S03]  /*19c10*/  ISETP.NE.AND P0, PT, R217, -0x1, PT ;  /* 0xffffffffd900780c */ /* 0x000fc60003f05270 */
[----:B------:R-:W3:Y:S04]  /*19c20*/  LD.E.64 R48, desc[UR4][R132.64+0x88] ;  /* 0x0000880484307980 */ /* 0x000ee8000c101b00 */
[----:B------:R-:W4:Y:S04]  /*19c30*/  LD.E.64 R22, desc[UR4][R132.64+0x90] ;  /* 0x0000900484167980 */ /* 0x000f28000c101b00 */
[----:B------:R1:W5:Y:S04]  /*19c40*/  LD.E.64 R44, desc[UR4][R132.64+0xa0] ;  /* 0x0000a004842c7980 */ /* 0x000368000c101b00 */
[----:B------:R-:W3:Y:S04]  /*19c50*/  @!P0 LD.E.64 R50, desc[UR4][R132.64+0x80] ;  /* 0x0000800484328980 */ /* 0x000ee8000c101b00 */
[----:B------:R1:W5:Y:S01]  /*19c60*/  LD.E.64 R46, desc[UR4][R132.64+0x70] ;  /* 0x00007004842e7980 */ /* 0x000362000c101b00 */
[----:B--2---:R-:W-:-:S13]  /*19c70*/  ISETP.NE.AND P1, PT, R2, RZ, PT ;  /* 0x000000ff0200720c */ /* 0x004fda0003f25270 */
[----:B------:R-:W2:Y:S04]  /*19c80*/  @!P1 LD.E R9, desc[UR4][R132.64+0x60] ;  /* 0x0000600484099980 */ /* 0x000ea8000c101900 */
[----:B------:R-:W2:Y:S01]  /*19c90*/  @!P1 LD.E R10, desc[UR4][R132.64+0xb4] ;  /* 0x0000b404840a9980 */ /* 0x000ea2000c101900 */
[-C--:B---3--:R-:W-:Y:S01]  /*19ca0*/  @!P0 IMAD R6, R51, R215.reuse, RZ ;  /* 0x000000d733068224 */ /* 0x088fe200078e02ff */
[----:B------:R-:W3:Y:S01]  /*19cb0*/  @P5 MUFU.LG2 R12, R7 ;  /* 0x00000007000c5308 */ /* 0x000ee20000000c00 */
[----:B------:R-:W-:Y:S01]  /*19cc0*/  @!P0 IMAD.WIDE.U32 R50, R50, R215, RZ ;  /* 0x000000d732328225 */ /* 0x000fe200078e00ff */
[----:B------:R-:W-:Y:S02]  /*19cd0*/  SHF.L.U32 R5, R214, 0x6, RZ ;  /* 0x00000006d6057819 */ /* 0x000fe400000006ff */
[----:B------:R-:W-:Y:S01]  /*19ce0*/  MOV R16, R200 ;  /* 0x000000c800107202 */ /* 0x000fe20000000f00 */
[----:B------:R-:W-:-:S02]  /*19cf0*/  @P0 IMAD R11, R49, R217, RZ ;  /* 0x000000d9310b0224 */ /* 0x000fc400078e02ff */
[----:B----4-:R-:W-:Y:S01]  /*19d00*/  @P0 IMAD.WIDE.U32 R14, R48, R217, RZ ;  /* 0x000000d9300e0225 */ /* 0x010fe200078e00ff */
[----:B------:R-:W4:Y:S03]  /*19d10*/  @P6 MUFU.LG2 R4, R8 ;  /* 0x0000000800046308 */ /* 0x000f260000000c00 */
[----:B-1----:R-:W-:Y:S02]  /*19d20*/  IMAD.MOV.U32 R17, RZ, RZ, RZ ;  /* 0x000000ffff117224 */ /* 0x002fe400078e00ff */
[----:B------:R-:W-:Y:S01]  /*19d30*/  @!P0 IMAD.IADD R6, R51, 0x1, R6 ;  /* 0x0000000133068824 */ /* 0x000fe200078e0206 */
[----:B------:R-:W-:Y:S01]  /*19d40*/  @P0 IADD3 R6, PT, PT, R15, R11, RZ ;  /* 0x0000000b0f060210 */ /* 0x000fe20007ffe0ff */
[----:B------:R-:W-:Y:S01]  /*19d50*/  IMAD.WIDE.U32 R16, R5, R48, R16 ;  /* 0x0000003005107225 */ /* 0x000fe200078e0010 */
[----:B------:R-:W-:-:S03]  /*19d60*/  @P0 MOV R50, R14 ;  /* 0x0000000e00320202 */ /* 0x000fc60000000f00 */
[----:B------:R-:W-:Y:S02]  /*19d70*/  IMAD R15, R49, R5, RZ ;  /* 0x00000005310f7224 */ /* 0x000fe400078e02ff */
[-C--:B------:R-:W-:Y:S02]  /*19d80*/  IMAD R13, R23, R206.reuse, RZ ;  /* 0x000000ce170d7224 */ /* 0x080fe400078e02ff */
[----:B------:R-:W-:Y:S01]  /*19d90*/  IMAD.WIDE.U32 R18, R22, R206, RZ ;  /* 0x000000ce16127225 */ /* 0x000fe200078e00ff */
[----:B------:R-:W-:Y:S02]  /*19da0*/  SHF.R.U32.HI R2, RZ, 0x3, R201 ;  /* 0x00000003ff027819 */ /* 0x000fe400000116c9 */
[----:B------:R-:W-:Y:S01]  /*19db0*/  IADD3 R15, PT, PT, R17, R15, RZ ;  /* 0x0000000f110f7210 */ /* 0x000fe20007ffe0ff */
[----:B------:R-:W-:Y:S01]  /*19dc0*/  IMAD.IADD R13, R19, 0x1, R13 ;  /* 0x00000001130d7824 */ /* 0x000fe200078e020d */
[----:B------:R-:W-:Y:S02]  /*19dd0*/  IADD3 R50, P3, P2, R18, R16, R50 ;  /* 0x0000001012327210 */ /* 0x000fe40007a7e032 */
[----:B------:R-:W-:-:S02]  /*19de0*/  IADD3 R11, PT, PT, -R5, R216, RZ ;  /* 0x000000d8050b7210 */ /* 0x000fc40007ffe1ff */
[----:B------:R-:W-:Y:S02]  /*19df0*/  IADD3 R14, PT, PT, R2, 0x30, RZ ;  /* 0x00000030020e7810 */ /* 0x000fe40007ffe0ff */
[----:B------:R-:W-:Y:S02]  /*19e00*/  IADD3.X R51, PT, PT, R13, R15, R6, P3, P2 ;  /* 0x0000000f0d337210 */ /* 0x000fe40001fe4406 */
[----:B------:R-:W-:Y:S01]  /*19e10*/  ISETP.GE.AND P2, PT, R14, R11, PT ;  /* 0x0000000b0e00720c */ /* 0x000fe20003f46270 */
[----:B---3--:R-:W-:Y:S01]  /*19e20*/  @P5 FMUL.FTZ R14, R12, 0.69314718246459960938 ;  /* 0x3f3172180c0e5820 */ /* 0x008fe20000410000 */
[----:B------:R-:W-:Y:S01]  /*19e30*/  LOP3.LUT R12, R222, 0x1c0, RZ, 0xc0, !PT ;  /* 0x000001c0de0c7812 */ /* 0x000fe200078ec0ff */
[----:B----4-:R-:W-:Y:S01]  /*19e40*/  @P6 FMUL.FTZ R13, R4, 0.69314718246459960938 ;  /* 0x3f317218040d6820 */ /* 0x010fe20000410000 */
[----:B------:R-:W-:Y:S01]  /*19e50*/  MOV R4, 0x7f800000 ;  /* 0x7f80000000047802 */ /* 0x000fe20000000f00 */
[----:B-----5:R-:W-:Y:S01]  /*19e60*/  @P5 FFMA.FTZ R4, R0, R3, R14 ;  /* 0x0000000300045223 */ /* 0x020fe2000001000e */
[----:B------:R-:W-:-:S02]  /*19e70*/  IADD3 R8, PT, PT, R2, 0x10, RZ ;  /* 0x0000001002087810 */ /* 0x000fc40007ffe0ff */
[----:B------:R-:W-:Y:S02]  /*19e80*/  LOP3.LUT R3, R12, 0x38, R201, 0xf8, !PT ;  /* 0x000000380c037812 */ /* 0x000fe400078ef8c9 */
[----:B------:R-:W-:Y:S01]  /*19e90*/  MOV R6, 0x7f800000 ;  /* 0x7f80000000067802 */ /* 0x000fe20000000f00 */
[----:B------:R-:W-:Y:S01]  /*19ea0*/  @P6 FFMA.FTZ R6, R0, R134, R13 ;  /* 0x0000008600066223 */ /* 0x000fe2000001000d */
[----:B------:R-:W-:Y:S02]  /*19eb0*/  P2R R7, PR, RZ, 0x4 ;  /* 0x00000004ff077803 */ /* 0x000fe40000000000 */
[----:B------:R-:W-:Y:S02]  /*19ec0*/  ISETP.GE.AND P4, PT, R8, R11, PT ;  /* 0x0000000b0800720c */ /* 0x000fe40003f86270 */
[----:B------:R-:W-:Y:S02]  /*19ed0*/  LOP3.LUT P2, RZ, R201, 0x3, RZ, 0xc0, !PT ;  /* 0x00000003c9ff7812 */ /* 0x000fe4000784c0ff */
[----:B------:R-:W-:-:S02]  /*19ee0*/  IADD3 R16, PT, PT, R2, 0x20, RZ ;  /* 0x0000002002107810 */ /* 0x000fc40007ffe0ff */
[----:B------:R-:W-:Y:S02]  /*19ef0*/  LOP3.LUT R0, R203, 0x30, RZ, 0xc0, !PT ;  /* 0x00000030cb007812 */ /* 0x000fe400078ec0ff */
[----:B------:R-:W-:Y:S02]  /*19f00*/  SHF.R.U32.HI R201, RZ, 0x2, R201 ;  /* 0x00000002ffc97819 */ /* 0x000fe400000116c9 */
[----:B------:R-:W-:Y:S02]  /*19f10*/  LOP3.LUT R3, R3, R200, RZ, 0x3c, !PT ;  /* 0x000000c803037212 */ /* 0x000fe400078e3cff */
[----:B------:R-:W-:Y:S02]  /*19f20*/  P2R R8, PR, RZ, 0x10 ;  /* 0x00000010ff087803 */ /* 0x000fe40000000000 */
[-C--:B------:R-:W-:Y:S02]  /*19f30*/  ISETP.GE.AND P4, PT, R16, R11.reuse, PT ;  /* 0x0000000b1000720c */ /* 0x080fe40003f86270 */
[----:B------:R-:W-:-:S02]  /*19f40*/  ISETP.GE.AND P3, PT, R2, R11, PT ;  /* 0x0000000b0200720c */ /* 0x000fc40003f66270 */
[----:B------:R-:W-:Y:S02]  /*19f50*/  LOP3.LUT R0, R0, 0x7, R201, 0xf8, !PT ;  /* 0x0000000700007812 */ /* 0x000fe400078ef8c9 */
[----:B------:R-:W-:Y:S01]  /*19f60*/  LOP3.LUT R3, R3, 0x1e00, R222, 0xf8, !PT ;  /* 0x00001e0003037812 */ /* 0x000fe200078ef8de */
        /* <DEDUP_REMOVED lines=8> */
.L_x_4056:
[----:B------:R-:W-:Y:S05]  /*19ff0*/  WARPSYNC.ALL ;  /* 0x0000000000007948 */ /* 0x000fea0003800000 */
[----:B------:R-:W-:Y:S01]  /*1a000*/  BAR.SYNC.DEFER_BLOCKING 0x0 ;  /* 0x0000000000007b1d */ /* 0x000fe20000010000 */
[----:B------:R-:W-:-:S05]  /*1a010*/  LEA R3, R3, UR6, 0x1 ;  /* 0x0000000603037c11 */ /* 0x000fca000f8e08ff */
        /* <DEDUP_REMOVED lines=10> */
[----:B-1----:R-:W-:Y:S02]  /*1a0c0*/  IMAD.IADD R3, R5, 0x1, R10 ;  /* 0x0000000105037824 */ /* 0x002fe400078e020a */
        /* <DEDUP_REMOVED lines=10> */
.L_x_4058:
[----:B------:R-:W-:Y:S05]  /*1a170*/  BSYNC.RECONVERGENT B0 ;  /* 0x0000000000007941 */ /* 0x000fea0003800200 */
.L_x_4057:
        /* <DEDUP_REMOVED lines=9> */
.L_x_4060:
[----:B------:R-:W-:Y:S05]  /*1a210*/  BSYNC.RECONVERGENT B0 ;  /* 0x0000000000007941 */ /* 0x000fea0003800200 */
.L_x_4059:
[----:B------:R-:W-:Y:S01]  /*1a220*/  ISETP.NE.AND P0, PT, R8, RZ, PT ;  /* 0x000000ff0800720c */ /* 0x000fe20003f05270 */
[----:B------:R-:W-:-:S12]  /*1a230*/  BSSY.RECONVERGENT B0, `(.L_x_4061) ;  /* 0x000000e000007945 */ /* 0x000fd80003800200 */
[----:B------:R-:W-:Y:S05]  /*1a240*/  @P0 BRA `(.L_x_4062) ;  /* 0x0000000000300947 */ /* 0x000fea0003800000 */
[----:B------:R-:W-:Y:S01]  /*1a250*/  IADD3 R5, P0, PT, R2, 0x10, RZ ;  /* 0x0000001002057810 */ /* 0x000fe20007f1e0ff */
[----:B------:R-:W-:Y:S01]  /*1a260*/  IMAD.MOV.U32 R8, RZ, RZ, R50 ;  /* 0x000000ffff087224 */ /* 0x000fe200078e0032 */
[----:B------:R-:W-:-:S03]  /*1a270*/  MOV R9, R51 ;  /* 0x0000003300097202 */ /* 0x000fc60000000f00 */
[----:B-1----:R-:W-:Y:S02]  /*1a280*/  IMAD.X R3, RZ, RZ, RZ, P0 ;  /* 0x000000ffff037224 */ /* 0x002fe400000e06ff */
        /* <DEDUP_REMOVED lines=8> */
.L_x_4062:
[----:B------:R-:W-:Y:S05]  /*1a310*/  BSYNC.RECONVERGENT B0 ;  /* 0x0000000000007941 */ /* 0x000fea0003800200 */
.L_x_4061:
        /* <DEDUP_REMOVED lines=14> */
.L_x_4064:
[----:B------:R-:W-:Y:S05]  /*1a400*/  BSYNC.RECONVERGENT B0 ;  /* 0x0000000000007941 */ /* 0x000fea0003800200 */
.L_x_4063:
[----:B------:R-:W-:Y:S02]  /*1a410*/  ISETP.NE.AND P0, PT, R7, RZ, PT ;  /* 0x000000ff0700720c */ /* 0x000fe40003f05270 */
[----:B------:R-:W-:-:S11]  /*1a420*/  MOV R205, 0x0 ;  /* 0x0000000000cd7802 */ /* 0x000fd60000000f00 */
[----:B-1234-:R-:W-:Y:S05]  /*1a430*/  @P0 RET.REL.NODEC R204 `(_ZN5flash24flash_fwd_splitkv_kernelI23Flash_fwd_kernel_traitsILi128ELi64ELi128ELi4ELb0ELb0EN7cutlass10bfloat16_tE19Flash_kernel_traitsILi128ELi64ELi128ELi4ES3_EELb0ELb0ELb0ELb0ELb1ELb0ELb0ELb1EEEvNS_16Flash_fwd_paramsE) ;  /* 0xfffffe58ccf00950 */ /* 0x01efea0003c3ffff */
        /* <DEDUP_REMOVED lines=13> */
[----:B-1----:R-:W-:Y:S05]  /*1a510*/  RET.REL.NODEC R204 `(_ZN5flash24flash_fwd_splitkv_kernelI23Flash_fwd_kernel_traitsILi128ELi64ELi128ELi4ELb0ELb0EN7cutlass10bfloat16_tE19Flash_kernel_traitsILi128ELi64ELi128ELi4ES3_EELb0ELb0ELb0ELb0ELb1ELb0ELb0ELb1EEEvNS_16Flash_fwd_paramsE) ;  /* 0xfffffe58ccb87950 */ /* 0x002fea0003c3ffff */
.L_x_4055:
[----:B------:R-:W-:Y:S01]  /*1a520*/  MOV R5, 0x2 ;  /* 0x0000000200057802 */ /* 0x000fe20000000f00 */
[----:B------:R-:W-:Y:S01]  /*1a530*/  IMAD.MOV.U32 R2, RZ, RZ, 0x1f ;  /* 0x0000001fff027424 */ /* 0x000fe200078e00ff */
[----:B------:R-:W-:-:S07]  /*1a540*/  MOV R4, 0xffffffff ;  /* 0xffffffff00047802 */ /* 0x000fce0000000f00 */
[----:B-1---5:R-:W-:Y:S05]  /*1a550*/  WARPSYNC.COLLECTIVE R4, `(.L_x_4065) ;  /* 0x0000000004087348 */ /* 0x022fea0003c00000 */
[----:B------:R2:W3:Y:S02]  /*1a560*/  SHFL.BFLY P0, R9, R229, R5, R2 ;  /* 0x0c000005e5097389 */ /* 0x0004e40000000002 */
[----:B-123-5:R-:W-:Y:S05]  /*1a570*/  ENDCOLLECTIVE ;  /* 0x000000000000791b */ /* 0x02efea0003800000 */
.L_x_4065:
[----:B------:R-:W-:Y:S02]  /*1a580*/  IMAD.MOV.U32 R6, RZ, RZ, R9 ;  /* 0x000000ffff067224 */ /* 0x000fe400078e0009 */
[----:B------:R-:W-:Y:S02]  /*1a590*/  IMAD.MOV.U32 R5, RZ, RZ, 0x1 ;  /* 0x00000001ff057424 */ /* 0x000fe400078e00ff */
[----:B------:R-:W-:-:S05]  /*1a5a0*/  FADD.FTZ R7, R6, R229 ;  /* 0x000000e506077221 */ /* 0x000fca0000010000 */
[----:B------:R-:W-:-:S07]  /*1a5b0*/  MOV R229, R7 ;  /* 0x0000000700e57202 */ /* 0x000fce0000000f00 */
[----:B------:R-:W-:Y:S05]  /*1a5c0*/  WARPSYNC.COLLECTIVE R4, `(.L_x_4066) ;  /* 0x0000000004087348 */ /* 0x000fea0003c00000 */
[----:B------:R1:W2:Y:S02]  /*1a5d0*/  SHFL.BFLY P0, R9, R229, R5, R2 ;  /* 0x0c000005e5097389 */ /* 0x0002a40000000002 */
[----:B-12---:R-:W-:Y:S05]  /*1a5e0*/  ENDCOLLECTIVE ;  /* 0x000000000000791b */ /* 0x006fea0003800000 */
.L_x_4066:
[----:B------:R-:W-:Y:S01]  /*1a5f0*/  MOV R229, R227 ;  /* 0x000000e300e57202 */ /* 0x000fe20000000f00 */
[----:B------:R-:W-:Y:S01]  /*1a600*/  IMAD.MOV.U32 R5, RZ, RZ, 0x2 ;  /* 0x00000002ff057424 */ /* 0x000fe200078e00ff */
[----:B------:R-:W-:-:S07]  /*1a610*/  MOV R8, R9 ;  /* 0x0000000900087202 */ /* 0x000fce0000000f00 */
[----:B------:R-:W-:Y:S05]  /*1a620*/  WARPSYNC.COLLECTIVE R4, `(.L_x_4067) ;  /* 0x0000000004087348 */ /* 0x000fea0003c00000 */
[----:B------:R1:W2:Y:S02]  /*1a630*/  SHFL.BFLY P0, R9, R229, R5, R2 ;  /* 0x0c000005e5097389 */ /* 0x0002a40000000002 */
[----:B-12---:R-:W-:Y:S05]  /*1a640*/  ENDCOLLECTIVE ;  /* 0x000000000000791b */ /* 0x006fea0003800000 */
.L_x_4067:
[----:B------:R-:W-:Y:S01]  /*1a650*/  FADD.FTZ R8, R7, R8 ;  /* 0x0000000807087221 */ /* 0x000fe20000010000 */
[----:B------:R-:W-:Y:S01]  /*1a660*/  FADD.FTZ R6, R9, R227 ;  /* 0x000000e309067221 */ /* 0x000fe20000010000 */
[----:B------:R-:W-:-:S04]  /*1a670*/  MOV R5, 0x1 ;  /* 0x0000000100057802 */ /* 0x000fc80000000f00 */
[----:B------:R-:W-:-:S07]  /*1a680*/  MOV R229, R6 ;  /* 0x0000000600e57202 */ /* 0x000fce0000000f00 */
[----:B------:R-:W-:Y:S05]  /*1a690*/  WARPSYNC.COLLECTIVE R4, `(.L_x_4068) ;  /* 0x0000000004087348 */ /* 0x000fea0003c00000 */
[----:B------:R1:W2:Y:S02]  /*1a6a0*/  SHFL.BFLY P0, R9, R229, R5, R2 ;  /* 0x0c000005e5097389 */ /* 0x0002a40000000002 */
[----:B-12---:R-:W-:Y:S05]  /*1a6b0*/  ENDCOLLECTIVE ;  /* 0x000000000000791b */ /* 0x006fea0003800000 */
.L_x_4068:
[----:B------:R-:W-:Y:S05]  /*1a6c0*/  BRA `(.L_x_4069) ;  /* 0xffffffe800dc7947 */ /* 0x000fea000383ffff */
.L_x_4070:
        /* <DEDUP_REMOVED lines=11> */
.L_x_14886:


//--------------------- .text._ZN5flash24flash_fwd_splitkv_kernelI23Flash_fwd_kernel_traitsILi128ELi64ELi128ELi4ELb0ELb0EN7cutlass10bfloat16_tE19Flash_kernel_traitsILi128ELi64ELi128ELi4ES3_EELb0ELb0ELb0ELb0ELb1ELb1ELb0ELb1EEEvNS_16Flash_fwd_paramsE --------------------------
	.section	.text._ZN5flash24flash_fwd_splitkv_kernelI23Flash_fwd_kernel_traitsILi128ELi64ELi128ELi4ELb0ELb0EN7cutlass10bfloat16_tE19Flash_kernel_traitsILi128ELi64ELi128ELi4ES3_EELb0ELb0ELb0ELb0ELb1ELb1ELb0ELb1EEEvNS_16Flash_fwd_paramsE,"ax",@progbits
	.align	128
        .global         _ZN5flash24flash_fwd_splitkv_kernelI23Flash_fwd_kernel_traitsILi128ELi64ELi128ELi4ELb0ELb0EN7cutlass10bfloat16_tE19Flash_kernel_traitsILi128ELi64ELi128ELi4ES3_EELb0ELb0ELb0ELb0ELb1ELb1ELb0ELb1EEEvNS_16Flash_fwd_paramsE
        .type           _ZN5flash24flash_fwd_splitkv_kernelI23Flash_fwd_kernel_traitsILi128ELi64ELi128ELi4ELb0ELb0EN7cutlass10bfloat16_tE19Flash_kernel_traitsILi128ELi64ELi128ELi4ES3_EELb0ELb0ELb0ELb0ELb1ELb1ELb0ELb1EEEvNS_16Flash_fwd_paramsE,@function
        .size           _ZN5flash24flash_fwd_splitkv_kernelI23Flash_fwd_kernel_traitsILi128ELi64ELi128ELi4ELb0ELb0EN7cutlass10bfloat16_tE19Flash_kernel_traitsILi128ELi64ELi128ELi4ES3_EELb0ELb0ELb0ELb0ELb1ELb1ELb0ELb1EEEvNS_16Flash_fwd_paramsE,(.L_x_14887 - _ZN5flash24flash_fwd_splitkv_kernelI23Flash_fwd_kernel_traitsILi128ELi64ELi128ELi4ELb0ELb0EN7cutlass10bfloat16_tE19Flash_kernel_traitsILi128ELi64ELi128ELi4ES3_EELb0ELb0ELb0ELb0ELb1ELb1ELb0ELb1EEEvNS_16Flash_fwd_paramsE)
        .other          _ZN5flash24flash_fwd_splitkv_kernelI23Flash_fwd_kernel_traitsILi128ELi64ELi128ELi4ELb0ELb0EN7cutlass10bfloat16_tE19Flash_kernel_traitsILi128ELi64ELi128ELi4ES3_EELb0ELb0ELb0ELb0ELb1ELb1ELb0ELb1EEEvNS_16Flash_fwd_paramsE,@"STO_CUDA_ENTRY STV_DEFAULT"
_ZN5flash24flash_fwd_splitkv_kernelI23Flash_fwd_kernel_traitsILi128ELi64ELi128ELi4ELb0ELb0EN7cutlass10bfloat16_tE19Flash_kernel_traitsILi128ELi64ELi128ELi4ES3_EELb0ELb0ELb0ELb0ELb1ELb1ELb0ELb1EEEvNS_16Flash_fwd_paramsE:
.text._ZN5flash24flash_fwd_splitkv_kernelI23Flash_fwd_kernel_traitsILi128ELi64ELi128ELi4ELb0ELb0EN7cutlass10bfloat16_tE19Flash_kernel_traitsILi128ELi64ELi128ELi4ES3_EELb0ELb0ELb0ELb0ELb1ELb1ELb0ELb1EEEvNS_16Flash_fwd_paramsE:
[----:B------:R-:W-:Y:S01]  /*0000*/  LDC R1, c[0x0][0x37c] ;  /* 0x0000df00ff017b82 */ /* 0x000fe20000000800 */
[----:B------:R-:W1:Y:S07]  /*0010*/  S2R R225, SR_CTAID.X ;  /* 0x0000000000e17919 */ /* 0x000e6e0000002500 */
[----:B------:R-:W2:Y:S01]  /*0020*/  LDC.64 R132, c[0x0][0x348] ;  /* 0x0000d200ff847b82 */ /* 0x000ea20000000a00 */
[----:B------:R-:W-:Y:S01]  /*0030*/  BSSY.RECONVERGENT B3, `(.L_x_4071) ;  /* 0x0000005000037945 */ /* 0x000fe20003800200 */
[----:B------:R-:W-:Y:S01]  /*0040*/  MOV R222, 0x80 ;  /* 0x0000008000de7802 */ /* 0x000fe20000000f00 */
[----:B------:R-:W3:Y:S01]  /*0050*/  S2R R224, SR_CTAID.Y ;  /* 0x0000000000e07919 */ /* 0x000ee20000002600 */
[----:B------:R-:W4:Y:S05]  /*0060*/  S2R R223, SR_CTAID.Z ;  /* 0x0000000000df7919 */ /* 0x000f2a0000002700 */
[----:B-1234-:R-:W-:Y:S05]  /*0070*/  CALL.REL.NOINC `($_ZN5flash24flash_fwd_splitkv_kernelI23Flash_fwd_kernel_traitsILi128ELi64ELi128ELi4ELb0ELb0EN7cutlass10bfloat16_tE19Flash_kernel_traitsILi128ELi64ELi128ELi4ES3_EELb0ELb0ELb0ELb0ELb1ELb1ELb0ELb1EEEvNS_16Flash_fwd_paramsE$_ZN5flash30compute_attn_1rowblock_splitkvI23Flash_fwd_kernel_traitsILi128ELi64ELi128ELi4ELb0ELb0EN7cutlass10bfloat16_tE19Flash_kernel_traitsILi128ELi64ELi128ELi4ES3_EELb0ELb0ELb0ELb0ELb1ELb1ELb0ELb1ENS_16Flash_fwd_paramsEEEvRKT8_iiiii) ;  /* 0x0000000000087944 */ /* 0x01efea0003c00000 */
[----:B------:R-:W-:Y:S05]  /*0080*/  BSYNC.RECONVERGENT B3 ;  /* 0x0000000000037941 */ /* 0x000fea0003800200 */
.L_x_4071:
[----:B------:R-:W-:Y:S05]  /*0090*/  EXIT ;  /* 0x000000000000794d */ /* 0x000fea0003800000 */
        .type           $_ZN5flash24flash_fwd_splitkv_kernelI23Flash_fwd_kernel_traitsILi128ELi64ELi128ELi4ELb0ELb0EN7cutlass10bfloat16_tE19Flash_kernel_traitsILi128ELi64ELi128ELi4ES3_EELb0ELb0ELb0ELb0ELb1ELb1ELb0ELb1EEEvNS_16Flash_fwd_paramsE$_ZN5flash30compute_attn_1rowblock_splitkvI23Flash_fwd_kernel_traitsILi128ELi64ELi128ELi4ELb0ELb0EN7cutlass10bfloat16_tE19Flash_kernel_traitsILi128ELi64ELi128ELi4ES3_EELb0ELb0ELb0ELb0ELb1ELb1ELb0ELb1ENS_16Flash_fwd_paramsEEEvRKT8_iiiii,@function
        .size           $_ZN5flash24flash_fwd_splitkv_kernelI23Flash_fwd_kernel_traitsILi128ELi64ELi128ELi4ELb0ELb0EN7cutlass10bfloat16_tE19Flash_kernel_traitsILi128ELi64ELi128ELi4ES3_EELb0ELb0ELb0ELb0ELb1ELb1ELb0ELb1EEEvNS_16Flash_fwd_paramsE$_ZN5flash30compute_attn_1rowblock_splitkvI23Flash_fwd_kernel_traitsILi128ELi64ELi128ELi4ELb0ELb0EN7cutlass10bfloat16_tE19Flash_kernel_traitsILi128ELi64ELi128ELi4ES3_EELb0ELb0ELb0ELb0ELb1ELb1ELb0ELb1ENS_16Flash_fwd_paramsEEEvRKT8_iiiii,(.L_x_14887 - $_ZN5flash24flash_fwd_splitkv_kernelI23Flash_fwd_kernel_traitsILi128ELi64ELi128ELi4ELb0ELb0EN7cutlass10bfloat16_tE19Flash_kernel_traitsILi128ELi64ELi128ELi4ES3_EELb0ELb0ELb0ELb0ELb1ELb1ELb0ELb1EEEvNS_16Flash_fwd_paramsE$_ZN5flash30compute_attn_1rowblock_splitkvI23Flash_fwd_kernel_traitsILi128ELi64ELi128ELi4ELb0ELb0EN7cutlass10bfloat16_tE19Flash_kernel_traitsILi128ELi64ELi128ELi4ES3_EELb0ELb0ELb0ELb0ELb1ELb1ELb0ELb1ENS_16Flash_fwd_paramsEEEvRKT8_iiiii)
$_ZN5flash24flash_fwd_splitkv_kernelI23Flash_fwd_kernel_traitsILi128ELi64ELi128ELi4ELb0ELb0EN7cutlass10bfloat16_tE19Flash_kernel_traitsILi128ELi64ELi128ELi4ES3_EELb0ELb0ELb0ELb0ELb1ELb1ELb0ELb1EEEvNS_16Flash_fwd_paramsE$_ZN5flash30compute_attn_1rowblock_splitkvI23Flash_fwd_kernel_traitsILi128ELi64ELi128ELi4ELb0ELb0EN7cutlass10bfloat16_tE19Flash_kernel_traitsILi128ELi64ELi128ELi4ES3_EELb0ELb0ELb0ELb0ELb1ELb1ELb0ELb1ENS_16Flash_fwd_paramsEEEvRKT8_iiiii:
        /* <DEDUP_REMOVED lines=13> */
[----:B----4-:R-:W-:Y:S02]  /*0170*/  ISETP.NE.U32.AND P5, PT, R4, RZ, PT ;  /* 0x000000ff0400720c */ /* 0x010fe40003fa5070 */
        /* <DEDUP_REMOVED lines=24> */
.L_x_4073:
[----:B------:R-:W-:Y:S05]  /*0300*/  BSYNC.RECONVERGENT B0 ;  /* 0x0000000000007941 */ /* 0x000fea0003800200 */
.L_x_4072:
[----:B------:R-:W-:Y:S04]  /*0310*/  BSSY.RECONVERGENT B0, `(.L_x_4074) ;  /* 0x0000007000007945 */ /* 0x000fe80003800200 */
[----:B------:R-:W-:Y:S05]  /*0320*/  @!P4 BRA `(.L_x_4075) ;  /* 0x000000000014c947 */ /* 0x000fea0003800000 */
[----:B-----5:R-:W3:Y:S02]  /*0330*/  LD.E.U8 R3, desc[UR4][R132.64+0x1b2] ;  /* 0x0001b20484037980 */ /* 0x020ee4000c101100 */
[----:B---3--:R-:W-:-:S13]  /*0340*/  ISETP.NE.AND P0, PT, R3, RZ, PT ;  /* 0x000000ff0300720c */ /* 0x008fda0003f05270 */
[----:B------:R-:W3:Y:S02]  /*0350*/  @P0 LD.E R8, desc[UR4][R10.64+0x4] ;  /* 0x000004040a080980 */ /* 0x000ee4000c101900 */
[----:B---3--:R-:W-:-:S06]  /*0360*/  @P0 IADD3 R3, PT, PT, R8, -R13, RZ ;  /* 0x8000000d08030210 */ /* 0x008fcc0007ffe0ff */
[----:B------:R3:W5:Y:S02]  /*0370*/  @!P0 LD.E R3, desc[UR4][R10.64] ;  /* 0x000000040a038980 */ /* 0x000764000c101900 */
.L_x_4075:
[----:B------:R-:W-:Y:S05]  /*0380*/  BSYNC.RECONVERGENT B0 ;  /* 0x0000000000007941 */ /* 0x000fea0003800200 */
.L_x_4074:
        /* <DEDUP_REMOVED lines=9> */
.L_x_4077:
[----:B------:R-:W4:Y:S01]  /*0420*/  LD.E.64 R4, desc[UR4][R132.64+0x108] ;  /* 0x0001080484047980 */ /* 0x000f22000c101b00 */
[----:B------:R-:W-:Y:S01]  /*0430*/  BSSY.RECONVERGENT B0, `(.L_x_4079) ;  /* 0x0000006000007945 */ /* 0x000fe20003800200 */
[----:B------:R-:W-:Y:S01]  /*0440*/  IMAD.MOV.U32 R3, RZ, RZ, RZ ;  /* 0x000000ffff037224 */ /* 0x000fe200078e00ff */
[----:B----4-:R-:W-:-:S04]  /*0450*/  ISETP.NE.U32.AND P0, PT, R4, RZ, PT ;  /* 0x000000ff0400720c */ /* 0x010fc80003f05070 */
[----:B------:R-:W-:-:S13]  /*0460*/  ISETP.NE.AND.EX P0, PT, R5, RZ, PT, P0 ;  /* 0x000000ff0500720c */ /* 0x000fda0003f05300 */
[----:B------:R-:W-:Y:S05]  /*0470*/  @!P0 BRA `(.L_x_4080) ;  /* 0x0000000000048947 */ /* 0x000fea0003800000 */
[----:B------:R4:W5:Y:S02]  /*0480*/  LD.E R3, desc[UR4][R132.64+0xbc] ;  /* 0x0000bc0484037980 */ /* 0x000964000c101900 */
.L_x_4080:
[----:B------:R-:W-:Y:S05]  /*0490*/  BSYNC.RECONVERGENT B0 ;  /* 0x0000000000007941 */ /* 0x000fea0003800200 */
.L_x_4079:
[----:B-----5:R-:W-:Y:S02]  /*04a0*/  IADD3 R74, PT, PT, R82, R3, RZ ;  /* 0x00000003524a7210 */ /* 0x020fe40007ffe0ff */
.L_x_4078:
[----:B------:R-:W-:Y:S05]  /*04b0*/  BSYNC.RECONVERGENT B1 ;  /* 0x0000000000017941 */ /* 0x000fea0003800200 */
.L_x_4076:
[----:B------:R-:W-:Y:S01]  /*04c0*/  IMAD.SHL.U32 R85, R225, 0x40, RZ ;  /* 0x00000040e1557824 */ /* 0x000fe200078e00ff */
[----:B------:R-:W-:Y:S01]  /*04d0*/  MOV R4, R222 ;  /* 0x000000de00047202 */ /* 0x000fe20000000f00 */
[----:B------:R-:W-:-:S03]  /*04e0*/  IMAD.MOV.U32 R5, RZ, RZ, 0x0 ;  /* 0x00000000ff057424 */ /* 0x000fc600078e00ff */
[----:B------:R-:W-:-:S13]  /*04f0*/  ISETP.GT.AND P0, PT, R226, R85, PT ;  /* 0x00000055e200720c */ /* 0x000fda0003f04270 */
[----:B-1234-:R-:W-:Y:S05]  /*0500*/  @!P0 RET.REL.NODEC R4 `(_ZN5flash24flash_fwd_splitkv_kernelI23Flash_fwd_kernel_traitsILi128ELi64ELi128ELi4ELb0ELb0EN7cutlass10bfloat16_tE19Flash_kernel_traitsILi128ELi64ELi128ELi4ES3_EELb0ELb0ELb0ELb0ELb1ELb1ELb0ELb1EEEvNS_16Flash_fwd_paramsE) ;  /* 0xfffffff804bc8950 */ /* 0x01efea0003c3ffff */
        /* <DEDUP_REMOVED lines=37> */
[----:B------:R-:W-:Y:S01]  /*0760*/  VIADD R11, R3, 0x10 ;  /* 0x00000010030b7836 */ /* 0x000fe20000000000 */
[----:B------:R-:W-:Y:S01]  /*0770*/  IADD3 R10, P1, PT, R10, R16, RZ ;  /* 0x000000100a0a7210 */ /* 0x000fe20007f3e0ff */
[----:B------:R-:W-:Y:S02]  /*0780*/  IMAD R85, R13, R85, RZ ;  /* 0x000000550d557224 */ /* 0x000fe400078e02ff */
[----:B------:R-:W-:Y:S01]  /*0790*/  VIADD R5, R3, 0x20 ;  /* 0x0000002003057836 */ /* 0x000fe20000000000 */
[-C--:B------:R-:W-:Y:S02]  /*07a0*/  ISETP.GE.AND P2, PT, R11, R226.reuse, PT ;  /* 0x000000e20b00720c */ /* 0x080fe40003f46270 */
[----:B------:R-:W-:Y:S02]  /*07b0*/  IADD3.X R11, PT, PT, R4, R17, R85, P1, !PT ;  /* 0x00000011040b7210 */ /* 0x000fe40000ffe455 */
[----:B------:R-:W-:-:S02]  /*07c0*/  ISETP.GE.AND P4, PT, R5, R226, PT ;  /* 0x000000e20500720c */ /* 0x000fc40003f86270 */
[----:B------:R-:W-:Y:S02]  /*07d0*/  ISETP.GE.AND P1, PT, R3, R226, PT ;  /* 0x000000e20300720c */ /* 0x000fe40003f26270 */
[----:B------:R-:W-:Y:S02]  /*07e0*/  IADD3 R5, P0, PT, R0, R3, RZ ;  /* 0x0000000300057210 */ /* 0x000fe40007f1e0ff */
[----:B------:R-:W-:Y:S02]  /*07f0*/  LOP3.LUT P3, R84, R84, 0x7, RZ, 0xc0, !PT ;  /* 0x0000000754547812 */ /* 0x000fe4000786c0ff */
[----:B------:R-:W-:Y:S02]  /*0800*/  LEA.HI.X.SX32 R0, R0, RZ, 0x1, P0 ;  /* 0x000000ff00007211 */ /* 0x000fe400000f0eff */
[----:B------:R-:W-:Y:S01]  /*0810*/  LEA R4, P0, R5, R6, 0x2 ;  /* 0x0000000605047211 */ /* 0x000fe200078010ff */
[----:B------:R-:W-:Y:S01]  /*0820*/  IMAD.WIDE.U32 R20, R8, R223, R10 ;  /* 0x000000df08147225 */ /* 0x000fe200078e000a */
[----:B------:R-:W-:-:S02]  /*0830*/  ISETP.GE.OR P5, PT, R3, R226, P3 ;  /* 0x000000e20300720c */ /* 0x000fc40001fa6670 */
[----:B------:R-:W-:Y:S01]  /*0840*/  LEA.HI.X R5, R5, R7, R0, 0x2, P0 ;  /* 0x0000000705057211 */ /* 0x000fe200000f1400 */
[----:B------:R-:W-:Y:S01]  /*0850*/  IMAD R0, R9, R223, RZ ;  /* 0x000000df09007224 */ /* 0x000fe200078e02ff */
[----:B------:R-:W-:Y:S02]  /*0860*/  IADD3 R17, PT, PT, R3, 0x30, RZ ;  /* 0x0000003003117810 */ /* 0x000fe40007ffe0ff */
        /* <DEDUP_REMOVED lines=14> */
.L_x_4083:
[----:B------:R-:W-:Y:S05]  /*0950*/  BSYNC.RECONVERGENT B0 ;  /* 0x0000000000007941 */ /* 0x000fea0003800200 */
.L_x_4082:
        /* <DEDUP_REMOVED lines=19> */
.L_x_4085:
[----:B------:R-:W-:Y:S05]  /*0a90*/  BSYNC.RECONVERGENT B0 ;  /* 0x0000000000007941 */ /* 0x000fea0003800200 */
.L_x_4084:
        /* <DEDUP_REMOVED lines=14> */
.L_x_4087:
[----:B------:R-:W-:Y:S05]  /*0b80*/  BSYNC.RECONVERGENT B0 ;  /* 0x0000000000007941 */ /* 0x000fea0003800200 */
.L_x_4086:
        /* <DEDUP_REMOVED lines=14> */
.L_x_4089:
[----:B------:R-:W-:Y:S05]  /*0c70*/  BSYNC.RECONVERGENT B0 ;  /* 0x0000000000007941 */ /* 0x000fea0003800200 */
.L_x_4088:
[----:B------:R-:W-:Y:S01]  /*0c80*/  ISETP.NE.AND P0, PT, R2, RZ, PT ;  /* 0x000000ff0200720c */ /* 0x000fe20003f05270 */
[----:B------:R-:W-:Y:S01]  /*0c90*/  @!P6 ST.E desc[UR4][R4.64+0x40], R9 ;  /* 0x000040090400e985 */ /* 0x000fe2000c101904 */
[----:B------:R-:W-:-:S03]  /*0ca0*/  MOV R223, 0x0 ;  /* 0x0000000000df7802 */ /* 0x000fc60000000f00 */
[----:B------:R-:W-:Y:S08]  /*0cb0*/  @!P5 ST.E desc[UR4][R4.64+0x80], R7 ;  /* 0x000080070400d985 */ /* 0x000ff0000c101904 */
[----:B------:R1:W-:Y:S02]  /*0cc0*/  @!P0 ST.E desc[UR4][R4.64], R11 ;  /* 0x0000000b04008985 */ /* 0x0003e4000c101904 */
[----:B-123-5:R-:W-:Y:S05]  /*0cd0*/  @P1 RET.REL.NODEC R222 `(_ZN5flash24flash_fwd_splitkv_kernelI23Flash_fwd_kernel_traitsILi128ELi64ELi128ELi4ELb0ELb0EN7cutlass10bfloat16_tE19Flash_kernel_traitsILi128ELi64ELi128ELi4ES3_EELb0ELb0ELb0ELb0ELb1ELb1ELb0ELb1EEEvNS_16Flash_fwd_paramsE) ;  /* 0xfffffff0dec81950 */ /* 0x02efea0003c3ffff */
[----:B------:R-:W-:Y:S02]  /*0ce0*/  MOV R3, 0x7f800000 ;  /* 0x7f80000000037802 */ /* 0x000fe40000000f00 */
[----:B------:R-:W-:-:S03]  /*0cf0*/  MOV R223, 0x0 ;  /* 0x0000000000df7802 */ /* 0x000fc60000000f00 */
[----:B------:R1:W-:Y:S02]  /*0d00*/  ST.E desc[UR4][R4.64+0xc0], R3 ;  /* 0x0000c00304007985 */ /* 0x0003e4000c101904 */
[----:B-1----:R-:W-:Y:S05]  /*0d10*/  RET.REL.NODEC R222 `(_ZN5flash24flash_fwd_splitkv_kernelI23Flash_fwd_kernel_traitsILi128ELi64ELi128ELi4ELb0ELb0EN7cutlass10bfloat16_tE19Flash_kernel_traitsILi128ELi64ELi128ELi4ES3_EELb0ELb0ELb0ELb0ELb1ELb1ELb0ELb1EEEvNS_16Flash_fwd_paramsE) ;  /* 0xfffffff0deb87950 */ /* 0x002fea0003c3ffff */
.L_x_4081:
        /* <DEDUP_REMOVED lines=16> */
[----:B-1----:R-:W4:Y:S01]  /*0e20*/  LD.E R2, desc[UR4][R6.64+0x68] ;  /* 0x0000680406027980 */ /* 0x002f22000c101900 */
[----:B------:R-:W-:-:S03]  /*0e30*/  LEA R11, R61, 0xffffff80, 0x7 ;  /* 0xffffff803d0b7811 */ /* 0x000fc600078e38ff */
        /* <DEDUP_REMOVED lines=21> */
[----:B------:R-:W-:Y:S02]  /*0f90*/  ISETP.GT.U32.AND P0, PT, R4, R3, PT ;  /* 0x000000030400720c */ /* 0x000fe40003f04070 */
[----:B------:R-:W-:-:S11]  /*0fa0*/  LOP3.LUT R0, R11, R10, RZ, 0x3c, !PT ;  /* 0x0000000a0b007212 */ /* 0x000fd600078e3cff */
[----:B------:R-:W-:-:S04]  /*0fb0*/  @!P0 IADD3 R3, PT, PT, R3, -R4, RZ ;  /* 0x8000000403038210 */ /* 0x000fc80007ffe0ff */
[----:B------:R-:W-:Y:S02]  /*0fc0*/  ISETP.GE.U32.AND P1, PT, R3, R4, PT ;  /* 0x000000040300720c */ /* 0x000fe40003f26070 */
[----:B------:R-:W-:Y:S01]  /*0fd0*/  ISETP.GE.AND P2, PT, R0, RZ, PT ;  /* 0x000000ff0000720c */ /* 0x000fe20003f46270 */
[----:B------:R-:W-:Y:S02]  /*0fe0*/  @!P0 VIADD R9, R9, 0x1 ;  /* 0x0000000109098836 */ /* 0x000fe40000000000 */
[-C--:B---3--:R-:W-:Y:S02]  /*0ff0*/  IMAD R0, R13, R224.reuse, RZ ;  /* 0x000000e00d007224 */ /* 0x088fe400078e02ff */
[----:B------:R-:W-:-:S04]  /*1000*/  IMAD.WIDE.U32 R12, R12, R224, RZ ;  /* 0x000000e00c0c7225 */ /* 0x000fc800078e00ff */
[----:B------:R-:W-:Y:S01]  /*1010*/  IMAD.IADD R229, R13, 0x1, R0 ;  /* 0x000000010de57824 */ /* 0x000fe200078e0200 */
[C---:B------:R-:W-:Y:S02]  /*1020*/  LEA R228, P0, R12.reuse, R230, 0x2 ;  /* 0x000000e60ce47211 */ /* 0x040fe400078010ff */
[----:B------:R-:W-:Y:S02]  /*1030*/  @P1 IADD3 R9, PT, PT, R9, 0x1, RZ ;  /* 0x0000000109091810 */ /* 0x000fe40007ffe0ff */
        /* <DEDUP_REMOVED lines=11> */
[----:B-1----:R-:W-:Y:S02]  /*10f0*/  IABS R5, R223 ;  /* 0x000000df00057213 */ /* 0x002fe40000000000 */
[----:B------:R-:W-:Y:S02]  /*1100*/  IABS R4, R2 ;  /* 0x0000000200047213 */ /* 0x000fe40000000000 */
        /* <DEDUP_REMOVED lines=40> */
.L_x_4091:
[----:B-1----:R-:W2:Y:S01]  /*1390*/  LD.E R2, desc[UR4][R132.64+0x68] ;  /* 0x0000680484027980 */ /* 0x002ea2000c101900 */
        /* <DEDUP_REMOVED lines=10> */
[----:B------:R-:W-:-:S02]  /*1440*/  IABS R11, R223 ;  /* 0x000000df000b7213 */ /* 0x000fc40000000000 */
[----:B------:R-:W-:Y:S02]  /*1450*/  CS2R R228, SRZ ;  /* 0x0000000000e47805 */ /* 0x000fe4000001ff00 */
[----:B--2---:R-:W-:-:S04]  /*1460*/  IABS R0, R2 ;  /* 0x0000000200007213 */ /* 0x004fc80000000000 */
[----:B------:R-:W2:Y:S08]  /*1470*/  I2F.RP R9, R0 ;  /* 0x0000000000097306 */ /* 0x000eb00000209400 */
[----:B--2---:R-:W2:Y:S02]  /*1480*/  MUFU.RCP R5, R9 ;  /* 0x0000000900057308 */ /* 0x004ea40000001000 */
[----:B--2---:R-:W-:-:S06]  /*1490*/  VIADD R5, R5, 0xffffffe ;  /* 0x0ffffffe05057836 */ /* 0x004fcc0000000000 */
[----:B------:R-:W2:Y:S01]  /*14a0*/  F2I.FTZ.U32.TRUNC.NTZ R21, R5 ;  /* 0x0000000500157305 */ /* 0x000ea2000021f000 */
[----:B------:R-:W-:Y:S02]  /*14b0*/  IABS R4, R2 ;  /* 0x0000000200047213 */ /* 0x000fe40000000000 */
[----:B--2---:R-:W-:-:S05]  /*14c0*/  IADD3 R3, PT, PT, RZ, -R21, RZ ;  /* 0x80000015ff037210 */ /* 0x004fca0007ffe0ff */
[----:B------:R-:W-:-:S04]  /*14d0*/  IMAD R8, R3, R0, RZ ;  /* 0x0000000003087224 */ /* 0x000fc800078e02ff */
        /* <DEDUP_REMOVED lines=27> */
[----:B------:R-:W-:Y:S01]  /*1690*/  @!P0 IMAD R0, R137, R12, RZ ;  /* 0x0000000c89008224 */ /* 0x000fe200078e02ff */
[----:B------:R-:W-:Y:S02]  /*16a0*/  LEA R11, R61, 0xffffff80, 0x7 ;  /* 0xffffff803d0b7811 */ /* 0x000fe400078e38ff */
[----:B------:R-:W-:Y:S01]  /*16b0*/  @!P0 SHF.R.S32.HI R3, RZ, 0x1f, R12 ;  /* 0x0000001fff038819 */ /* 0x000fe2000001140c */
[----:B------:R-:W-:Y:S01]  /*16c0*/  IMAD.MOV.U32 R19, RZ, RZ, R5 ;  /* 0x000000ffff137224 */ /* 0x000fe200078e0005 */
[----:B------:R-:W-:Y:S02]  /*16d0*/  MOV R18, R8 ;  /* 0x0000000800127202 */ /* 0x000fe40000000f00 */
        /* <DEDUP_REMOVED lines=12> */
[----:B------:R-:W-:Y:S02]  /*17a0*/  @P0 IADD3 R12, PT, PT, R12, R13, RZ ;  /* 0x0000000d0c0c0210 */ /* 0x000fe40007ffe0ff */
[----:B------:R-:W-:Y:S01]  /*17b0*/  SHF.R.S32.HI R4, RZ, 0x1f, R9 ;  /* 0x0000001fff047819 */ /* 0x000fe20000011409 */
[----:B------:R-:W-:-:S02]  /*17c0*/  @!P0 IMAD R0, R16, R3, R0 ;  /* 0x0000000310008224 */ /* 0x000fc400078e0200 */
[----:B------:R-:W-:-:S04]  /*17d0*/  @!P0 IMAD.WIDE.U32 R16, R16, R10, R20 ;  /* 0x0000000a10108225 */ /* 0x000fc800078e0014 */
[----:B------:R-:W-:-:S04]  /*17e0*/  IMAD.WIDE.U32 R18, R14, R9, R18 ;  /* 0x000000090e127225 */ /* 0x000fc800078e0012 */
[----:B------:R-:W-:Y:S02]  /*17f0*/  IMAD R5, R14, R4, R5 ;  /* 0x000000040e057224 */ /* 0x000fe400078e0205 */
[-C--:B------:R-:W-:Y:S02]  /*1800*/  @P0 IMAD R3, R137, R12.reuse, RZ ;  /* 0x0000000c89030224 */ /* 0x080fe400078e02ff */
[----:B------:R-:W-:Y:S01]  /*1810*/  @P0 IMAD.WIDE.U32 R12, R136, R12, RZ ;  /* 0x0000000c880c0225 */ /* 0x000fe200078e00ff */
[----:B------:R-:W-:-:S03]  /*1820*/  MOV R4, R18 ;  /* 0x0000001200047202 */ /* 0x000fc60000000f00 */
[----:B------:R-:W-:Y:S01]  /*1830*/  @!P0 IMAD.IADD R14, R17, 0x1, R0 ;  /* 0x00000001110e8824 */ /* 0x000fe200078e0200 */
[----:B------:R-:W-:Y:S01]  /*1840*/  IADD3 R0, PT, PT, R19, R5, RZ ;  /* 0x0000000513007210 */ /* 0x000fe20007ffe0ff */
[----:B------:R-:W-:Y:S01]  /*1850*/  @P0 IMAD.IADD R14, R13, 0x1, R3 ;  /* 0x000000010d0e0824 */ /* 0x000fe200078e0203 */
[----:B------:R-:W-:Y:S02]  /*1860*/  @P0 MOV R16, R12 ;  /* 0x0000000c00100202 */ /* 0x000fe40000000f00 */
[----:B-1----:R-:W-:Y:S02]  /*1870*/  MOV R5, RZ ;  /* 0x000000ff00057202 */ /* 0x002fe40000000f00 */
.L_x_4092:
[----:B------:R-:W-:Y:S05]  /*1880*/  BSYNC.RECONVERGENT B0 ;  /* 0x0000000000007941 */ /* 0x000fea0003800200 */
.L_x_4090:
[----:B------:R-:W-:Y:S01]  /*1890*/  ISETP.NE.AND P0, PT, R227, -0x1, PT ;  /* 0xffffffffe300780c */ /* 0x000fe20003f05270 */
[----:B------:R-:W2:Y:S04]  /*18a0*/  LD.E.64 R142, desc[UR4][R132.64+0x30] ;  /* 0x00003004848e7980 */ /* 0x000ea8000c101b00 */
[----:B------:R-:W3:Y:S04]  /*18b0*/  LD.E.64 R24, desc[UR4][R132.64+0x48] ;  /* 0x0000480484187980 */ /* 0x000ee8000c101b00 */
[----:B------:R-:W4:Y:S04]  /*18c0*/  LD.E.64 R8, desc[UR4][R132.64+0x10] ;  /* 0x0000100484087980 */ /* 0x000f28000c101b00 */
[----:B------:R-:W3:Y:S04]  /*18d0*/  @!P0 LD.E.64 R28, desc[UR4][R132.64+0x18] ;  /* 0x00001804841c8980 */ /* 0x000ee8000c101b00 */
[----:B------:R-:W4:Y:S04]  /*18e0*/  LD.E.64 R6, desc[UR4][R6.64] ;  /* 0x0000000406067980 */ /* 0x000f28000c101b00 */
[----:B------:R-:W4:Y:S04]  /*18f0*/  LD.E.64 R12, desc[UR4][R132.64+0x8] ;  /* 0x00000804840c7980 */ /* 0x000f28000c101b00 */
[----:B------:R-:W4:Y:S01]  /*1900*/  LD.E R20, desc[UR4][R132.64+0xd0] ;  /* 0x0000d00484147980 */ /* 0x000f22000c101900 */
[----:B------:R-:W-:-:S04]  /*1910*/  IABS R3, R2 ;  /* 0x0000000200037213 */ /* 0x000fc80000000000 */
[----:B------:R-:W1:Y:S08]  /*1920*/  I2F.RP R21, R3 ;  /* 0x0000000300157306 */ /* 0x000e700000209400 */
[----:B-1----:R-:W1:Y:S02]  /*1930*/  MUFU.RCP R19, R21 ;  /* 0x0000001500137308 */ /* 0x002e640000001000 */
[----:B-1----:R-:W-:-:S06]  /*1940*/  VIADD R19, R19, 0xffffffe ;  /* 0x0ffffffe13137836 */ /* 0x002fcc0000000000 */
[----:B------:R-:W1:Y:S01]  /*1950*/  F2I.FTZ.U32.TRUNC.NTZ R23, R19 ;  /* 0x0000001300177305 */ /* 0x000e62000021f000 */
[----:B------:R-:W-:Y:S01]  /*1960*/  IMAD.MOV.U32 R22, RZ, RZ, RZ ;  /* 0x000000ffff167224 */ /* 0x000fe200078e00ff */
[----:B------:R-:W-:Y:S02]  /*1970*/  IABS R18, R223 ;  /* 0x000000df00127213 */ /* 0x000fe40000000000 */
[----:B------:R-:W-:Y:S02]  /*1980*/  IABS R17, R2 ;  /* 0x0000000200117213 */ /* 0x000fe40000000000 */
[----:B-1----:R-:W-:-:S05]  /*1990*/  IADD3 R15, PT, PT, RZ, -R23, RZ ;  /* 0x80000017ff0f7210 */ /* 0x002fca0007ffe0ff */
[----:B------:R-:W-:-:S04]  /*19a0*/  IMAD R15, R15, R3, RZ ;  /* 0x000000030f0f7224 */ /* 0x000fc800078e02ff */
        /* <DEDUP_REMOVED lines=10> */
[----:B------:R-:W-:Y:S02]  /*1a50*/  LOP3.LUT R3, R223, R2, RZ, 0x3c, !PT ;  /* 0x00000002df037212 */ /* 0x000fe400078e3cff */
[----:B------:R-:W-:Y:S01]  /*1a60*/  @!P1 IADD3 R15, PT, PT, R15, 0x1, RZ ;  /* 0x000000010f0f9810 */ /* 0x000fe20007ffe0ff */
[----:B------:R-:W-:Y:S01]  /*1a70*/  IMAD.X R19, RZ, RZ, R14, P2 ;  /* 0x000000ffff137224 */ /* 0x000fe200010e060e */
[----:B------:R-:W-:Y:S02]  /*1a80*/  ISETP.GE.AND P2, PT, R3, RZ, PT ;  /* 0x000000ff0300720c */ /* 0x000fe40003f46270 */
[----:B------:R-:W-:Y:S01]  /*1a90*/  ISETP.NE.AND P1, PT, R2, RZ, PT ;  /* 0x000000ff0200720c */ /* 0x000fe20003f25270 */
[----:B------:R-:W-:-:S02]  /*1aa0*/  IMAD.MOV.U32 R10, RZ, RZ, RZ ;  /* 0x000000ffff0a7224 */ /* 0x000fc400078e00ff */
[----:B------:R-:W-:Y:S02]  /*1ab0*/  @P3 VIADD R15, R15, 0x1 ;  /* 0x000000010f0f3836 */ /* 0x000fe40000000000 */
[-C--:B-----5:R-:W-:Y:S02]  /*1ac0*/  IMAD R16, R5, R136.reuse, RZ ;  /* 0x0000008805107224 */ /* 0x0a0fe400078e02ff */
[----:B------:R2:W5:Y:S01]  /*1ad0*/  @P6 LD.E R10, desc[UR4][R30.64] ;  /* 0x000000041e0a6980 */ /* 0x000562000c101900 */
[----:B------:R-:W-:Y:S02]  /*1ae0*/  IMAD.MOV.U32 R3, RZ, RZ, R15 ;  /* 0x000000ffff037224 */ /* 0x000fe400078e000f */
[C---:B------:R-:W-:Y:S02]  /*1af0*/  IMAD R16, R11.reuse, R137, R16 ;  /* 0x000000890b107224 */ /* 0x040fe400078e0210 */
[----:B------:R-:W-:-:S04]  /*1b00*/  IMAD.WIDE.U32 R18, R11, R136, R18 ;  /* 0x000000880b127225 */ /* 0x000fc800078e0012 */
[----:B------:R-:W-:Y:S01]  /*1b10*/  @!P2 IMAD.MOV R3, RZ, RZ, -R3 ;  /* 0x000000ffff03a224 */ /* 0x000fe200078e0a03 */
[----:B------:R-:W-:Y:S02]  /*1b20*/  @!P1 LOP3.LUT R3, RZ, R2, RZ, 0x33, !PT ;  /* 0x00000002ff039212 */ /* 0x000fe400078e33ff */
[----:B------:R-:W-:Y:S01]  /*1b30*/  IADD3 R17, PT, PT, R19, R16, RZ ;  /* 0x0000001013117210 */ /* 0x000fe20007ffe0ff */
[----:B------:R-:W-:Y:S01]  /*1b40*/  IMAD.MOV.U32 R16, RZ, RZ, R18 ;  /* 0x000000ffff107224 */ /* 0x000fe200078e0012 */
[----:B------:R-:W-:Y:S01]  /*1b50*/  SHF.R.S32.HI R2, RZ, 0x1f, R3 ;  /* 0x0000001fff027819 */ /* 0x000fe20000011403 */
[----:B------:R-:W-:Y:S02]  /*1b60*/  IMAD R15, R27, R3, RZ ;  /* 0x000000031b0f7224 */ /* 0x000fe400078e02ff */
[----:B------:R-:W-:-:S04]  /*1b70*/  IMAD.WIDE.U32 R16, R3, R26, R16 ;  /* 0x0000001a03107225 */ /* 0x000fc800078e0010 */
[----:B------:R-:W-:Y:S01]  /*1b80*/  IMAD R15, R2, R26, R15 ;  /* 0x0000001a020f7224 */ /* 0x000fe200078e020f */
[----:B------:R-:W-:Y:S02]  /*1b90*/  SHF.R.U32.HI R134, RZ, 0x3, R84 ;  /* 0x00000003ff867819 */ /* 0x000fe40000011654 */
[----:B------:R-:W-:Y:S01]  /*1ba0*/  MOV R135, RZ ;  /* 0x000000ff00877202 */ /* 0x000fe20000000f00 */
[----:B------:R-:W-:Y:S02]  /*1bb0*/  IMAD.IADD R17, R17, 0x1, R15 ;  /* 0x0000000111117824 */ /* 0x000fe400078e020f */
[----:B------:R-:W-:Y:S02]  /*1bc0*/  IMAD R221, R137, R134, RZ ;  /* 0x0000008689dd7224 */ /* 0x000fe400078e02ff */
[----:B------:R-:W-:Y:S01]  /*1bd0*/  IMAD.WIDE.U32 R16, R134, R136, R16 ;  /* 0x0000008886107225 */ /* 0x000fe200078e0010 */
[----:B------:R-:W1:Y:S04]  /*1be0*/  S2UR UR6, SR_CgaCtaId ;  /* 0x00000000000679c3 */ /* 0x000e680000008800 */
[----:B------:R-:W-:Y:S01]  /*1bf0*/  IADD3 R221, PT, PT, R17, R221, RZ ;  /* 0x000000dd11dd7210 */ /* 0x000fe20007ffe0ff */
[----:B------:R-:W-:Y:S01]  /*1c00*/  UMOV UR7, 0x400 ;  /* 0x0000040000077882 */ /* 0x000fe20000000000 */
[----:B------:R-:W-:-:S02]  /*1c10*/  IMAD.SHL.U32 R79, R84, 0x40, RZ ;  /* 0x00000040544f7824 */ /* 0x000fc400078e00ff */
[----:B------:R-:W-:Y:S02]  /*1c20*/  IMAD R219, R217, R134, RZ ;  /* 0x00000086d9db7224 */ /* 0x000fe400078e02ff */
[----:B------:R-:W-:Y:S02]  /*1c30*/  IMAD.SHL.U32 R78, R84, 0x20, RZ ;  /* 0x00000020544e7824 */ /* 0x000fe400078e00ff */
[----:B------:R-:W-:Y:S01]  /*1c40*/  IMAD.SHL.U32 R72, R61, 0x80, RZ ;  /* 0x000000803d487824 */ /* 0x000fe200078e00ff */
[----:B------:R-:W-:Y:S01]  /*1c50*/  SHF.L.U64.HI R81, R216, 0x4, R217 ;  /* 0x00000004d8517819 */ /* 0x000fe200000102d9 */
[----:B------:R-:W-:Y:S01]  /*1c60*/  IMAD.SHL.U32 R76, R136, 0x10, RZ ;  /* 0x00000010884c7824 */ /* 0x000fe200078e00ff */
[----:B------:R-:W-:Y:S01]  /*1c70*/  SHF.L.U32 R80, R216, 0x4, RZ ;  /* 0x00000004d8507819 */ /* 0x000fe200000006ff */
[----:B-1----:R-:W-:Y:S01]  /*1c80*/  ULEA UR6, UR6, UR7, 0x18 ;  /* 0x0000000706067291 */ /* 0x002fe2000f8ec0ff */
[----:B------:R-:W-:Y:S02]  /*1c90*/  SHF.L.U64.HI R77, R136, 0x4, R137 ;  /* 0x00000004884d7819 */ /* 0x000fe40000010289 */
        /* <DEDUP_REMOVED lines=9> */
[----:B------:R-:W-:-:S04]  /*1d30*/  IADD3 R18, P1, PT, R22, R11, RZ ;  /* 0x0000000b16127210 */ /* 0x000fc80007f3e0ff */
[----:B------:R-:W-:Y:S01]  /*1d40*/  IADD3.X R19, PT, PT, RZ, R5, RZ, P1, !PT ;  /* 0x00000005ff137210 */ /* 0x000fe20000ffe4ff */
[-C--:B------:R-:W-:Y:S02]  /*1d50*/  IMAD R5, R25, R223.reuse, RZ ;  /* 0x000000df19057224 */ /* 0x080fe400078e02ff */
[----:B------:R-:W-:Y:S01]  /*1d60*/  IMAD.WIDE.U32 R14, R24, R223, R18 ;  /* 0x000000df180e7225 */ /* 0x000fe200078e0012 */
[----:B------:R-:W-:-:S03]  /*1d70*/  IADD3 R18, P1, PT, R22, R4, RZ ;  /* 0x0000000416127210 */ /* 0x000fc60007f3e0ff */
[----:B------:R-:W-:Y:S02]  /*1d80*/  IMAD.IADD R15, R15, 0x1, R5 ;  /* 0x000000010f0f7824 */ /* 0x000fe400078e0205 */
[----:B------:R-:W-:Y:S01]  /*1d90*/  IMAD.WIDE.U32 R4, R225, 0x40, R134 ;  /* 0x00000040e1047825 */ /* 0x000fe200078e0086 */
[----:B----4-:R-:W-:-:S03]  /*1da0*/  LEA R220, P0, R16, R8, 0x1 ;  /* 0x0000000810dc7211 */ /* 0x010fc600078008ff */
[-C--:B------:R-:W-:Y:S01]  /*1db0*/  IMAD R5, R5, R142.reuse, RZ ;  /* 0x0000008e05057224 */ /* 0x080fe200078e02ff */
[----:B------:R-:W-:Y:S01]  /*1dc0*/  LEA.HI.X R221, R16, R9, R221, 0x1, P0 ;  /* 0x0000000910dd7211 */ /* 0x000fe200000f0cdd */
[----:B------:R-:W-:Y:S01]  /*1dd0*/  IMAD.WIDE.U32 R14, R4, R142, R14 ;  /* 0x0000008e040e7225 */ /* 0x000fe200078e000e */
[----:B------:R-:W-:-:S03]  /*1de0*/  SHF.R.S32.HI R9, RZ, 0x1f, R82 ;  /* 0x0000001fff097819 */ /* 0x000fc60000011452 */
[----:B------:R-:W-:Y:S01]  /*1df0*/  IMAD R5, R4, R143, R5 ;  /* 0x0000008f04057224 */ /* 0x000fe200078e0205 */
[----:B------:R-:W-:Y:S01]  /*1e00*/  LEA R130, P2, R14, R6, 0x1 ;  /* 0x000000060e827211 */ /* 0x000fe200078408ff */
[----:B------:R-:W-:Y:S02]  /*1e10*/  IMAD.X R19, RZ, RZ, R0, P1 ;  /* 0x000000ffff137224 */ /* 0x000fe400008e0600 */
[----:B------:R-:W-:Y:S01]  /*1e20*/  IMAD.IADD R5, R15, 0x1, R5 ;  /* 0x000000010f057824 */ /* 0x000fe200078e0205 */
[----:B------:R-:W-:-:S04]  /*1e30*/  LEA.HI R0, R9, R82, RZ, 0x7 ;  /* 0x0000005209007211 */ /* 0x000fc800078f38ff */
[----:B------:R-:W-:Y:S02]  /*1e40*/  LEA.HI.X R131, R14, R7, R5, 0x1, P2 ;  /* 0x000000070e837211 */ /* 0x000fe400010f0c05 */
[----:B------:R-:W-:Y:S02]  /*1e50*/  LOP3.LUT R5, R75, 0x1c0, RZ, 0xc0, !PT ;  /* 0x000001c04b057812 */ /* 0x000fe400078ec0ff */
[----:B------:R-:W-:Y:S02]  /*1e60*/  SHF.R.S32.HI R0, RZ, 0x7, R0 ;  /* 0x00000007ff007819 */ /* 0x000fe40000011400 */
[----:B------:R-:W-:Y:S02]  /*1e70*/  LOP3.LUT R4, R5, 0x38, R84, 0xf8, !PT ;  /* 0x0000003805047812 */ /* 0x000fe400078ef854 */
[----:B------:R-:W-:Y:S02]  /*1e80*/  ISETP.GE.AND P0, PT, R0, R61, PT ;  /* 0x0000003d0000720c */ /* 0x000fe40003f06270 */
[----:B------:R-:W-:Y:S01]  /*1e90*/  LOP3.LUT R4, R4, 0x38, R75, 0x78, !PT ;  /* 0x0000003804047812 */ /* 0x000fe200078e784b */
[----:B------:R-:W-:-:S03]  /*1ea0*/  IMAD.WIDE.U32 R18, R134, R216, R18 ;  /* 0x000000d886127225 */ /* 0x000fc600078e0012 */
[----:B------:R-:W-:Y:S01]  /*1eb0*/  LOP3.LUT R73, R4, 0x1e00, R75, 0xf8, !PT ;  /* 0x00001e0004497812 */ /* 0x000fe200078ef84b */
[----:B------:R-:W-:Y:S01]  /*1ec0*/  IMAD.IADD R219, R19, 0x1, R219 ;  /* 0x0000000113db7824 */ /* 0x000fe200078e02db */
[----:B------:R-:W-:Y:S02]  /*1ed0*/  LOP3.LUT R11, R79, 0x200, RZ, 0xc0, !PT ;  /* 0x000002004f0b7812 */ /* 0x000fe400078ec0ff */
[C---:B------:R-:W-:Y:S02]  /*1ee0*/  LEA R218, P1, R18.reuse, R12, 0x1 ;  /* 0x0000000c12da7211 */ /* 0x040fe400078208ff */
[----:B------:R-:W-:Y:S02]  /*1ef0*/  LEA R73, R73, UR6, 0x1 ;  /* 0x0000000649497c11 */ /* 0x000fe4000f8e08ff */
[----:B------:R-:W-:Y:S02]  /*1f00*/  LOP3.LUT R78, R11, 0x7c00, R78, 0xf8, !PT ;  /* 0x00007c000b4e7812 */ /* 0x000fe400078ef84e */
[----:B------:R-:W-:-:S02]  /*1f10*/  LEA.HI.X R219, R18, R13, R219, 0x1, P1 ;  /* 0x0000000d12db7211 */ /* 0x000fc400008f0cdb */
[----:B------:R-:W-:Y:S01]  /*1f20*/  LEA.HI R20, R20, R20, RZ, 0x1 ;  /* 0x0000001414147211 */ /* 0x000fe200078f08ff */
[----:B------:R-:W-:Y:S06]  /*1f30*/  @P0 BRA `(.L_x_4093) ;  /* 0x000000a400740947 */ /* 0x000fec0003800000 */
        /* <DEDUP_REMOVED lines=51> */
[----:B------:R-:W-:Y:S02]  /*2270*/  IMAD R9, R141, R83, RZ ;  /* 0x000000538d097224 */ /* 0x000fe400078e02ff */
        /* <DEDUP_REMOVED lines=8> */
[----:B-----5:R-:W-:Y:S01]  /*2300*/  IMAD.IADD R15, R83, 0x1, R10 ;  /* 0x00000001530f7824 */ /* 0x020fe200078e020a */
        /* <DEDUP_REMOVED lines=43> */
.L_x_4132:
        /* <DEDUP_REMOVED lines=184> */
.L_x_4095:
        /* <DEDUP_REMOVED lines=106> */
.L_x_4099:
[----:B------:R-:W-:Y:S05]  /*37e0*/  BSYNC.RECONVERGENT B0 ;  /* 0x0000000000007941 */ /* 0x000fea0003800200 */
.L_x_4098:
        /* <DEDUP_REMOVED lines=97> */
.L_x_4101:
[----:B------:R-:W-:Y:S05]  /*3e00*/  BSYNC.RECONVERGENT B0 ;  /* 0x0000000000007941 */ /* 0x000fea0003800200 */
.L_x_4100:
        /* <DEDUP_REMOVED lines=101> */
.L_x_4103:
[----:B------:R-:W-:Y:S05]  /*4460*/  BSYNC.RECONVERGENT B0 ;  /* 0x0000000000007941 */ /* 0x000fea0003800200 */
.L_x_4102:
        /* <DEDUP_REMOVED lines=104> */
.L_x_4105:
[----:B------:R-:W-:Y:S05]  /*4af0*/  BSYNC.RECONVERGENT B0 ;  /* 0x0000000000007941 */ /* 0x000fea0003800200 */
.L_x_4104:
        /* <DEDUP_REMOVED lines=100> */
.L_x_4107:
[----:B------:R-:W-:Y:S05]  /*5140*/  BSYNC.RECONVERGENT B0 ;  /* 0x0000000000007941 */ /* 0x000fea0003800200 */
.L_x_4106:
        /* <DEDUP_REMOVED lines=104> */
.L_x_4109:
[----:B------:R-:W-:Y:S05]  /*57d0*/  BSYNC.RECONVERGENT B0 ;  /* 0x0000000000007941 */ /* 0x000fea0003800200 */
.L_x_4108:
        /* <DEDUP_REMOVED lines=102> */
.L_x_4111:
[----:B------:R-:W-:Y:S05]  /*5e40*/  BSYNC.RECONVERGENT B0 ;  /* 0x0000000000007941 */ /* 0x000fea0003800200 */
.L_x_4110:
        /* <DEDUP_REMOVED lines=104> */
.L_x_4113:
[----:B------:R-:W-:Y:S05]  /*64d0*/  BSYNC.RECONVERGENT B0 ;  /* 0x0000000000007941 */ /* 0x000fea0003800200 */
.L_x_4112:
[----:B------:R-:W5:Y:S02]  /*64e0*/  LD.E R3, desc[UR4][R132.64+0xd0] ;  /* 0x0000d00484037980 */ /* 0x000f64000c101900 */
[----:B-----5:R-:W-:Y:S05]  /*64f0*/  IMAD.U32 R3, R3, -0x40, RZ ;  /* 0xffffffc003037824 */ /* 0x020fea00078e00ff */
[C---:B------:R-:W-:Y:S02]  /*6500*/  LEA R24, P1, R3.reuse, R24, 0x1 ;  /* 0x0000001803187211 */ /* 0x040fe400078208ff */
[C---:B------:R-:W-:Y:S02]  /*6510*/  LEA R62, P0, R3.reuse, R62, 0x1 ;  /* 0x0000003e033e7211 */ /* 0x040fe400078008ff */
[C---:B------:R-:W-:Y:S02]  /*6520*/  LEA.HI.X.SX32 R25, R3.reuse, R25, 0x1, P1 ;  /* 0x0000001903197211 */ /* 0x040fe400008f0eff */
[----:B------:R-:W-:Y:S01]  /*6530*/  LEA.HI.X.SX32 R63, R3, R63, 0x1, P0 ;  /* 0x0000003f033f7211 */ /* 0x000fe200000f0eff */
[----:B------:R-:W-:Y:S05]  /*6540*/  BRA `(.L_x_4096) ;  /* 0x0000005800487947 */ /* 0x000fea0003800000 */
.L_x_4097:
        /* <DEDUP_REMOVED lines=174> */
.L_x_4115:
[----:B------:R-:W-:Y:S05]  /*7030*/  BSYNC.RECONVERGENT B0 ;  /* 0x0000000000007941 */ /* 0x000fea0003800200 */
.L_x_4114:
        /* <DEDUP_REMOVED lines=175> */
.L_x_4117:
[----:B------:R-:W-:Y:S05]  /*7b30*/  BSYNC.RECONVERGENT B0 ;  /* 0x0000000000007941 */ /* 0x000fea0003800200 */
.L_x_4116:
        /* <DEDUP_REMOVED lines=175> */
.L_x_4119:
[----:B------:R-:W-:Y:S05]  /*8630*/  BSYNC.RECONVERGENT B0 ;  /* 0x0000000000007941 */ /* 0x000fea0003800200 */
.L_x_4118:
        /* <DEDUP_REMOVED lines=179> */
.L_x_4121:
[----:B------:R-:W-:Y:S05]  /*9170*/  BSYNC.RECONVERGENT B0 ;  /* 0x0000000000007941 */ /* 0x000fea0003800200 */
.L_x_4120:
        /* <DEDUP_REMOVED lines=176> */
.L_x_4123:
[----:B------:R-:W-:Y:S05]  /*9c80*/  BSYNC.RECONVERGENT B0 ;  /* 0x0000000000007941 */ /* 0x000fea0003800200 */
.L_x_4122:
        /* <DEDUP_REMOVED lines=177> */
.L_x_4125:
[----:B------:R-:W-:Y:S05]  /*a7a0*/  BSYNC.RECONVERGENT B0 ;  /* 0x0000000000007941 */ /* 0x000fea0003800200 */
.L_x_4124:
        /* <DEDUP_REMOVED lines=177> */
.L_x_4127:
[----:B------:R-:W-:Y:S05]  /*b2c0*/  BSYNC.RECONVERGENT B0 ;  /* 0x0000000000007941 */ /* 0x000fea0003800200 */
.L_x_4126:
        /* <DEDUP_REMOVED lines=179> */
.L_x_4129:
[----:B------:R-:W-:Y:S05]  /*be00*/  BSYNC.RECONVERGENT B0 ;  /* 0x0000000000007941 */ /* 0x000fea0003800200 */
.L_x_4128:
[----:B------:R-:W5:Y:S02]  /*be10*/  LD.E R3, desc[UR4][R132.64+0xd0] ;  /* 0x0000d00484037980 */ /* 0x000f64000c101900 */
[----:B-----5:R-:W-:Y:S05]  /*be20*/  IMAD.U32 R3, R3, -0x40, RZ ;  /* 0xffffffc003037824 */ /* 0x020fea00078e00ff */
[C---:B------:R-:W-:Y:S02]  /*be30*/  LEA R94, P1, R3.reuse, R94, 0x1 ;  /* 0x0000005e035e7211 */ /* 0x040fe400078208ff */
[C---:B------:R-:W-:Y:S02]  /*be40*/  LEA R92, P0, R3.reuse, R92, 0x1 ;  /* 0x0000005c035c7211 */ /* 0x040fe400078008ff */
[C---:B------:R-:W-:Y:S02]  /*be50*/  LEA.HI.X.SX32 R95, R3.reuse, R95, 0x1, P1 ;  /* 0x0000005f035f7211 */ /* 0x040fe400008f0eff */
[----:B------:R-:W-:Y:S09]  /*be60*/  LEA.HI.X.SX32 R93, R3, R93, 0x1, P0 ;  /* 0x0000005d035d7211 */ /* 0x000ff200000f0eff */
.L_x_4096:
[----:B------:R-:W-:Y:S05]  /*be70*/  BSYNC.RECONVERGENT B1 ;  /* 0x0000000000017941 */ /* 0x000fea0003800200 */
.L_x_4094:
        /* <DEDUP_REMOVED lines=101> */
.L_x_4131:
[----:B------:R-:W-:Y:S05]  /*c4d0*/  BSYNC.RECONVERGENT B0 ;  /* 0x0000000000007941 */ /* 0x000fea0003800200 */
.L_x_4130:
[----:B------:R-:W-:Y:S11]  /*c4e0*/  ISETP.NE.AND P0, PT, R121, RZ, PT ;  /* 0x000000ff7900720c */ /* 0x000ff60003f05270 */
[----:B------:R-:W-:Y:S02]  /*c4f0*/  @!UPT UIADD3 URZ, UPT, UPT, URZ, URZ, URZ ;  /* 0x000000fffffff290 */ /* 0x000fe4000fffe0ff */
[----:B------:R-:W-:Y:S05]  /*c500*/  @P0 BRA `(.L_x_4132) ;  /* 0xffffff60002c0947 */ /* 0x000fea000383ffff */
.L_x_4093:
        /* <DEDUP_REMOVED lines=34> */
.L_x_4136:
[----:B------:R-:W-:Y:S05]  /*c730*/  BSYNC.RECONVERGENT B0 ;  /* 0x0000000000007941 */ /* 0x000fea0003800200 */
.L_x_4135:
        /* <DEDUP_REMOVED lines=10> */
.L_x_4134:
        /* <DEDUP_REMOVED lines=77> */
.L_x_4142:
[----:B------:R-:W-:Y:S05]  /*ccb0*/  BSYNC.RECONVERGENT B0 ;  /* 0x0000000000007941 */ /* 0x000fea0003800200 */
.L_x_4141:
        /* <DEDUP_REMOVED lines=44> */
.L_x_4144:
[----:B------:R-:W-:Y:S05]  /*cf80*/  BSYNC.RECONVERGENT B0 ;  /* 0x0000000000007941 */ /* 0x000fea0003800200 */
.L_x_4143:
[----:B-----5:R3:W-:Y:S02]  /*cf90*/  STS.128 [R73+0x2000], R8 ;  /* 0x0020000849007388 */ /* 0x0207e40000000c00 */
.L_x_4140:
[----:B------:R-:W-:Y:S05]  /*cfa0*/  BSYNC.RECONVERGENT B1 ;  /* 0x0000000000017941 */ /* 0x000fea0003800200 */
.L_x_4139:
        /* <DEDUP_REMOVED lines=50> */
.L_x_4148:
[----:B------:R-:W-:Y:S05]  /*d2d0*/  BSYNC.RECONVERGENT B0 ;  /* 0x0000000000007941 */ /* 0x000fea0003800200 */
.L_x_4147:
        /* <DEDUP_REMOVED lines=44> */
.L_x_4150:
[----:B------:R-:W-:Y:S05]  /*d5a0*/  BSYNC.RECONVERGENT B0 ;  /* 0x0000000000007941 */ /* 0x000fea0003800200 */
.L_x_4149:
[----:B-----5:R4:W-:Y:S02]  /*d5b0*/  STS.128 [R73+0x2800], R8 ;  /* 0x0028000849007388 */ /* 0x0209e40000000c00 */
.L_x_4146:
[----:B------:R-:W-:Y:S05]  /*d5c0*/  BSYNC.RECONVERGENT B1 ;  /* 0x0000000000017941 */ /* 0x000fea0003800200 */
.L_x_4145:
        /* <DEDUP_REMOVED lines=50> */
.L_x_4154:
[----:B------:R-:W-:Y:S05]  /*d8f0*/  BSYNC.RECONVERGENT B0 ;  /* 0x0000000000007941 */ /* 0x000fea0003800200 */
.L_x_4153:
        /* <DEDUP_REMOVED lines=44> */
.L_x_4156:
[----:B------:R-:W-:Y:S05]  /*dbc0*/  BSYNC.RECONVERGENT B0 ;  /* 0x0000000000007941 */ /* 0x000fea0003800200 */
.L_x_4155:
[----:B-----5:R3:W-:Y:S02]  /*dbd0*/  STS.128 [R73+0x3000], R8 ;  /* 0x0030000849007388 */ /* 0x0207e40000000c00 */
.L_x_4152:
[----:B------:R-:W-:Y:S05]  /*dbe0*/  BSYNC.RECONVERGENT B1 ;  /* 0x0000000000017941 */ /* 0x000fea0003800200 */
.L_x_4151:
        /* <DEDUP_REMOVED lines=51> */
.L_x_4158:
[----:B------:R-:W-:Y:S05]  /*df20*/  BSYNC.RECONVERGENT B0 ;  /* 0x0000000000007941 */ /* 0x000fea0003800200 */
.L_x_4157:
        /* <DEDUP_REMOVED lines=44> */
.L_x_4160:
[----:B------:R-:W-:Y:S05]  /*e1f0*/  BSYNC.RECONVERGENT B0 ;  /* 0x0000000000007941 */ /* 0x000fea0003800200 */
.L_x_4159:
[----:B-----5:R3:W-:Y:S01]  /*e200*/  STS.128 [R73+0x3800], R8 ;  /* 0x0038000849007388 */ /* 0x0207e20000000c00 */
[----:B------:R-:W-:Y:S05]  /*e210*/  BRA `(.L_x_4137) ;  /* 0x0000002800d47947 */ /* 0x000fea0003800000 */
.L_x_4138:
        /* <DEDUP_REMOVED lines=89> */
.L_x_4164:
[----:B------:R-:W-:Y:S05]  /*e7b0*/  BSYNC.RECONVERGENT B0 ;  /* 0x0000000000007941 */ /* 0x000fea0003800200 */
.L_x_4163:
        /* <DEDUP_REMOVED lines=82> */
.L_x_4166:
[----:B------:R-:W-:Y:S05]  /*ece0*/  BSYNC.RECONVERGENT B0 ;  /* 0x0000000000007941 */ /* 0x000fea0003800200 */
.L_x_4165:
[----:B-----5:R3:W-:Y:S02]  /*ecf0*/  STS.128 [R73+0x2000], R16 ;  /* 0x0020001049007388 */ /* 0x0207e40000000c00 */
.L_x_4162:
[----:B------:R-:W-:Y:S05]  /*ed00*/  BSYNC.RECONVERGENT B1 ;  /* 0x0000000000017941 */ /* 0x000fea0003800200 */
.L_x_4161:
        /* <DEDUP_REMOVED lines=86> */
.L_x_4170:
[----:B------:R-:W-:Y:S05]  /*f270*/  BSYNC.RECONVERGENT B0 ;  /* 0x0000000000007941 */ /* 0x000fea0003800200 */
.L_x_4169:
        /* <DEDUP_REMOVED lines=83> */
.L_x_4172:
[----:B------:R-:W-:Y:S05]  /*f7b0*/  BSYNC.RECONVERGENT B0 ;  /* 0x0000000000007941 */ /* 0x000fea0003800200 */
.L_x_4171:
[----:B-----5:R4:W-:Y:S02]  /*f7c0*/  STS.128 [R73+0x2800], R16 ;  /* 0x0028001049007388 */ /* 0x0209e40000000c00 */
.L_x_4168:
[----:B------:R-:W-:Y:S05]  /*f7d0*/  BSYNC.RECONVERGENT B1 ;  /* 0x0000000000017941 */ /* 0x000fea0003800200 */
.L_x_4167:
        /* <DEDUP_REMOVED lines=87> */
.L_x_4176:
[----:B------:R-:W-:Y:S05]  /*fd50*/  BSYNC.RECONVERGENT B0 ;  /* 0x0000000000007941 */ /* 0x000fea0003800200 */
.L_x_4175:
        /* <DEDUP_REMOVED lines=82> */
.L_x_4178:
[----:B------:R-:W-:Y:S05]  /*10280*/  BSYNC.RECONVERGENT B0 ;  /* 0x0000000000007941 */ /* 0x000fea0003800200 */
.L_x_4177:
[----:B-----5:R3:W-:Y:S02]  /*10290*/  STS.128 [R73+0x3000], R16 ;  /* 0x0030001049007388 */ /* 0x0207e40000000c00 */
.L_x_4174:
[----:B------:R-:W-:Y:S05]  /*102a0*/  BSYNC.RECONVERGENT B1 ;  /* 0x0000000000017941 */ /* 0x000fea0003800200 */
.L_x_4173:
        /* <DEDUP_REMOVED lines=87> */
.L_x_4180:
[----:B------:R-:W-:Y:S05]  /*10820*/  BSYNC.RECONVERGENT B0 ;  /* 0x0000000000007941 */ /* 0x000fea0003800200 */
.L_x_4179:
        /* <DEDUP_REMOVED lines=82> */
.L_x_4182:
[----:B------:R-:W-:Y:S05]  /*10d50*/  BSYNC.RECONVERGENT B0 ;  /* 0x0000000000007941 */ /* 0x000fea0003800200 */
.L_x_4181:
[----:B-----5:R4:W-:Y:S02]  /*10d60*/  STS.128 [R73+0x3800], R4 ;  /* 0x0038000449007388 */ /* 0x0209e40000000c00 */
.L_x_4137:
[----:B------:R-:W-:Y:S05]  /*10d70*/  BSYNC.RECONVERGENT B2 ;  /* 0x0000000000027941 */ /* 0x000fea0003800200 */
.L_x_4133:
        /* <DEDUP_REMOVED lines=13> */
[----:B------:R-:W-:-:S05]  /*10e50*/  ISETP.GE.AND P2, PT, R6, R83, PT ;  /* 0x000000530600720c */ /* 0x000fca0003f46270 */
        /* <DEDUP_REMOVED lines=11> */
[----:B-----5:R-:W-:Y:S01]  /*10f10*/  @!P3 IMAD.WIDE.U32 R10, R216, 0x60, R218 ;  /* 0x00000060d80ab825 */ /* 0x020fe200078e00da */
        /* <DEDUP_REMOVED lines=65> */
[----:B------:R-:W-:Y:S01]  /*11330*/  @!P3 IMAD.MOV.U32 R8, RZ, RZ, R220 ;  /* 0x000000ffff08b224 */ /* 0x000fe200078e00dc */
[----:B------:R-:W-:-:S03]  /*11340*/  @!P3 MOV R9, R221 ;  /* 0x000000dd0009b202 */ /* 0x000fc60000000f00 */
        /* <DEDUP_REMOVED lines=64> */
[----:B------:R-:W-:Y:S02]  /*11750*/  @P0 STS.128 [R73+0xf800], RZ ;  /* 0x00f800ff49000388 */ /* 0x000fe40000000c00 */
[----:B------:R-:W-:Y:S02]  /*11760*/  SEL R0, R143, 0xffffffe0, !P1 ;  /* 0xffffffe08f007807 */ /* 0x000fe40004800000 */
[----:B------:R-:W-:Y:S03]  /*11770*/  @P0 STS.128 [R73+0x13800], RZ ;  /* 0x013800ff49000388 */ /* 0x000fe60000000c00 */
[--C-:B------:R-:W-:Y:S01]  /*11780*/  IMAD.IADD R122, R125, 0x1, R0.reuse ;  /* 0x000000017d7a7824 */ /* 0x100fe200078e0200 */
[----:B------:R-:W-:Y:S01]  /*11790*/  @!PT LDS RZ, [RZ] ;  /* 0x00000000fffff984 */ /* 0x000fe20000000800 */
[----:B------:R-:W-:Y:S01]  /*117a0*/  @!PT LDS RZ, [RZ] ;  /* 0x00000000fffff984 */ /* 0x000fe20000000800 */
[----:B------:R-:W-:Y:S01]  /*117b0*/  @!PT LDS RZ, [RZ] ;  /* 0x00000000fffff984 */ /* 0x000fe20000000800 */
[----:B------:R-:W-:Y:S01]  /*117c0*/  @!P0 LDGSTS.E.BYPASS.LTC128B.128 [R73+0xf800], desc[UR4][R10.64] ;  /* 0x0f8000000a498fae */ /* 0x000fe2000b981a04 */
[----:B------:R-:W-:-:S03]  /*117d0*/  IMAD.IADD R75, R63, 0x1, R0 ;  /* 0x000000013f4b7824 */ /* 0x000fc600078e0200 */
[----:B------:R3:W-:Y:S04]  /*117e0*/  @!P0 LDGSTS.E.BYPASS.LTC128B.128 [R73+0x13800], desc[UR4][R10.64+0x80] ;  /* 0x138000800a498fae */ /* 0x0007e8000b981a04 */
[----:B------:R-:W-:Y:S04]  /*117f0*/  LDSM.16.M88.4 R76, [R125] ;  /* 0x000000007d4c783b */ /* 0x000fe80000000200 */
[----:B------:R-:W4:Y:S04]  /*11800*/  LDSM.16.M88.4 R36, [R120+UR6+0x4000] ;  /* 0x004000067824783b */ /* 0x000f280008000200 */
[----:B------:R-:W3:Y:S04]  /*11810*/  LDSM.16.M88.4 R28, [R120+UR6+0x4800] ;  /* 0x00480006781c783b */ /* 0x000ee80008000200 */
[----:B------:R-:W3:Y:S04]  /*11820*/  LDSM.16.M88.4 R20, [R120+UR6+0x5000] ;  /* 0x005000067814783b */ /* 0x000ee80008000200 */
[----:B-1----:R-:W1:Y:S04]  /*11830*/  LDSM.16.M88.4 R12, [R120+UR6+0x5800] ;  /* 0x00580006780c783b */ /* 0x002e680008000200 */
[----:B--2---:R-:W2:Y:S04]  /*11840*/  LDSM.16.M88.4 R4, [R120+UR6+0x6000] ;  /* 0x006000067804783b */ /* 0x004ea80008000200 */
[----:B------:R-:W2:Y:S04]  /*11850*/  LDSM.16.M88.4 R92, [R120+UR6+0x6800] ;  /* 0x00680006785c783b */ /* 0x000ea80008000200 */
[----:B------:R-:W2:Y:S04]  /*11860*/  LDSM.16.M88.4 R84, [R120+UR6+0x7000] ;  /* 0x007000067854783b */ /* 0x000ea80008000200 */
[----:B------:R-:W2:Y:S04]  /*11870*/  LDSM.16.M88.4 R44, [R120+UR6+0x7800] ;  /* 0x00780006782c783b */ /* 0x000ea80008000200 */
[----:B------:R-:W2:Y:S04]  /*11880*/  LD.E R3, desc[UR4][R132.64+0x18c] ;  /* 0x00018c0484037980 */ /* 0x000ea8000c101900 */
[----:B------:R-:W-:Y:S01]  /*11890*/  LDSM.16.M88.4 R112, [R122] ;  /* 0x000000007a70783b */ /* 0x000fe20000000200 */
[C---:B----4-:R-:W-:Y:S03]  /*118a0*/  HMMA.16816.F32.BF16 R40, R76.reuse, R36, RZ ;  /* 0x000000244c28723c */ /* 0x050fe600000418ff */
[----:B------:R-:W4:Y:S04]  /*118b0*/  LDSM.16.M88.4 R56, [R75+0x4000] ;  /* 0x004000004b38783b */ /* 0x000f280000000200 */
[----:B------:R-:W4:Y:S01]  /*118c0*/  LDSM.16.M88.4 R52, [R75+0x4800] ;  /* 0x004800004b34783b */ /* 0x000f220000000200 */
[----:B---3--:R-:W-:Y:S03]  /*118d0*/  HMMA.16816.F32.BF16 R32, R76, R28, RZ ;  /* 0x0000001c4c20723c */ /* 0x008fe600000418ff */
[----:B------:R-:W3:Y:S01]  /*118e0*/  LDSM.16.M88.4 R48, [R75+0x5000] ;  /* 0x005000004b30783b */ /* 0x000ee20000000200 */
[----:B------:R-:W-:-:S03]  /*118f0*/  IMAD.MOV.U32 R60, RZ, RZ, 0x40 ;  /* 0x00000040ff3c7424 */ /* 0x000fc600078e00ff */
[----:B------:R-:W-:Y:S01]  /*11900*/  LDSM.16.M88.4 R116, [R75+0x6000] ;  /* 0x006000004b74783b */ /* 0x000fe20000000200 */
[C---:B------:R-:W-:Y:S03]  /*11910*/  HMMA.16816.F32.BF16 R24, R76.reuse, R20, RZ ;  /* 0x000000144c18723c */ /* 0x040fe600000418ff */
[----:B------:R-:W-:Y:S04]  /*11920*/  LDSM.16.M88.4 R100, [R75+0x7800] ;  /* 0x007800004b64783b */ /* 0x000fe80000000200 */
[----:B------:R-:W-:Y:S01]  /*11930*/  LDSM.16.M88.4 R104, [R75+0x7000] ;  /* 0x007000004b68783b */ /* 0x000fe20000000200 */
[----:B-1----:R-:W-:Y:S03]  /*11940*/  HMMA.16816.F32.BF16 R16, R76, R12, RZ ;  /* 0x0000000c4c10723c */ /* 0x002fe600000418ff */
[----:B------:R-:W-:Y:S01]  /*11950*/  LDSM.16.M88.4 R108, [R75+0x6800] ;  /* 0x006800004b6c783b */ /* 0x000fe20000000200 */
[----:B------:R-:W-:Y:S01]  /*11960*/  VIADD R236, R72, 0xffffff80 ;  /* 0xffffff8048ec7836 */ /* 0x000fe20000000000 */
[----:B------:R-:W-:-:S02]  /*11970*/  P2R R121, PR, RZ, 0x4 ;  /* 0x00000004ff797803 */ /* 0x000fc40000000000 */
[----:B------:R-:W0:Y:S01]  /*11980*/  LDGDEPBAR ;  /* 0x00000000000079af */ /* 0x000e220000000000 */
        /* <DEDUP_REMOVED lines=12> */
[----:B------:R-:W1:Y:S01]  /*11a50*/  LDSM.16.M88.4 R44, [R75+0x5800] ;  /* 0x005800004b2c783b */ /* 0x000e620000000200 */
[----:B------:R-:W-:-:S04]  /*11a60*/  SEL R60, R60, 0xffffffc0, !P2 ;  /* 0xffffffc03c3c7807 */ /* 0x000fc80005000000 */
[----:B------:R-:W-:Y:S01]  /*11a70*/  IADD3 R123, PT, PT, R125, R60, RZ ;  /* 0x0000003c7d7b7210 */ /* 0x000fe20007ffe0ff */
[----:B------:R-:W-:Y:S01]  /*11a80*/  IMAD.IADD R63, R63, 0x1, R60 ;  /* 0x000000013f3f7824 */ /* 0x000fe200078e023c */
[C---:B----4-:R-:W-:Y:S03]  /*11a90*/  HMMA.16816.F32.BF16 R40, R112.reuse, R56, R40 ;  /* 0x000000387028723c */ /* 0x050fe60000041828 */
[----:B------:R-:W-:Y:S04]  /*11aa0*/  LDSM.16.M88.4 R68, [R123] ;  /* 0x000000007b44783b */ /* 0x000fe80000000200 */
[----:B------:R-:W-:Y:S01]  /*11ab0*/  LDSM.16.M88.4 R64, [R63+0x4000] ;  /* 0x004000003f40783b */ /* 0x000fe20000000200 */
[C---:B------:R-:W-:Y:S03]  /*11ac0*/  HMMA.16816.F32.BF16 R36, R112.reuse, R58, R36 ;  /* 0x0000003a7024723c */ /* 0x040fe60000041824 */
[----:B------:R-:W2:Y:S05]  /*11ad0*/  LDSM.16.M88.4 R56, [R63+0x4800] ;  /* 0x004800003f38783b */ /* 0x000eaa0000000200 */
[C---:B------:R-:W-:Y:S08]  /*11ae0*/  HMMA.16816.F32.BF16 R32, R112.reuse, R52, R32 ;  /* 0x000000347020723c */ /* 0x040ff00000041820 */
[C---:B------:R-:W-:Y:S01]  /*11af0*/  HMMA.16816.F32.BF16 R28, R112.reuse, R54, R28 ;  /* 0x00000036701c723c */ /* 0x040fe2000004181c */
[----:B------:R-:W4:Y:S07]  /*11b00*/  LDSM.16.M88.4 R52, [R63+0x5000] ;  /* 0x005000003f34783b */ /* 0x000f2e0000000200 */
        /* <DEDUP_REMOVED lines=8> */
[----:B------:R-:W-:-:S02]  /*11b90*/  IMAD.IADD R117, R0, 0x1, R123 ;  /* 0x0000000100757824 */ /* 0x000fc400078e027b */
[----:B------:R-:W-:-:S05]  /*11ba0*/  IMAD.IADD R116, R0, 0x1, R63 ;  /* 0x0000000100747824 */ /* 0x000fca00078e023f */
[C---:B--2---:R-:W-:Y:S08]  /*11bb0*/  HMMA.16816.F32.BF16 R32, R68.reuse, R56, R32 ;  /* 0x000000384420723c */ /* 0x044ff00000041820 */
[----:B------:R-:W-:Y:S01]  /*11bc0*/  HMMA.16816.F32.BF16 R28, R68, R58, R28 ;  /* 0x0000003a441c723c */ /* 0x000fe2000004181c */
[----:B------:R-:W2:Y:S07]  /*11bd0*/  LDSM.16.M88.4 R56, [R63+0x7000] ;  /* 0x007000003f38783b */ /* 0x000eae0000000200 */
[C---:B------:R-:W-:Y:S08]  /*11be0*/  HMMA.16816.F32.BF16 R80, R112.reuse, R100, R80 ;  /* 0x000000647050723c */ /* 0x040ff00000041850 */
[----:B------:R-:W-:Y:S01]  /*11bf0*/  HMMA.16816.F32.BF16 R76, R112, R102, R76 ;  /* 0x00000066704c723c */ /* 0x000fe2000004184c */
[----:B------:R-:W-:Y:S07]  /*11c00*/  LDSM.16.M88.4 R100, [R63+0x7800] ;  /* 0x007800003f64783b */ /* 0x000fee0000000200 */
        /* <DEDUP_REMOVED lines=9> */
[C---:B-1----:R-:W-:Y:S08]  /*11ca0*/  HMMA.16816.F32.BF16 R8, R68.reuse, R44, R8 ;  /* 0x0000002c4408723c */ /* 0x042ff00000041808 */
[----:B------:R-:W-:Y:S01]  /*11cb0*/  HMMA.16816.F32.BF16 R4, R68, R46, R4 ;  /* 0x0000002e4404723c */ /* 0x000fe20000041804 */
[----:B------:R-:W1:Y:S07]  /*11cc0*/  LDSM.16.M88.4 R44, [R116+0x4800] ;  /* 0x00480000742c783b */ /* 0x000e6e0000000200 */
[C---:B------:R-:W-:Y:S08]  /*11cd0*/  HMMA.16816.F32.BF16 R88, R112.reuse, R104, R88 ;  /* 0x000000687058723c */ /* 0x040ff00000041858 */
[C---:B------:R-:W-:Y:S01]  /*11ce0*/  HMMA.16816.F32.BF16 R84, R112.reuse, R106, R84 ;  /* 0x0000006a7054723c */ /* 0x040fe20000041854 */
[----:B------:R-:W-:Y:S07]  /*11cf0*/  LDSM.16.M88.4 R104, [R125+0x2000] ;  /* 0x002000007d68783b */ /* 0x000fee0000000200 */
[C---:B------:R-:W-:Y:S08]  /*11d00*/  HMMA.16816.F32.BF16 R96, R112.reuse, R108, R96 ;  /* 0x0000006c7060723c */ /* 0x040ff00000041860 */
[----:B------:R-:W-:Y:S08]  /*11d10*/  HMMA.16816.F32.BF16 R92, R112, R110, R92 ;  /* 0x0000006e705c723c */ /* 0x000ff0000004185c */
[C---:B--2---:R-:W-:Y:S08]  /*11d20*/  HMMA.16816.F32.BF16 R88, R68.reuse, R56, R88 ;  /* 0x000000384458723c */ /* 0x044ff00000041858 */
[C---:B------:R-:W-:Y:S01]  /*11d30*/  HMMA.16816.F32.BF16 R84, R68.reuse, R58, R84 ;  /* 0x0000003a4454723c */ /* 0x040fe20000041854 */
[----:B------:R-:W2:Y:S07]  /*11d40*/  LDSM.16.M88.4 R56, [R116+0x5800] ;  /* 0x005800007438783b */ /* 0x000eae0000000200 */
[C---:B------:R-:W-:Y:S08]  /*11d50*/  HMMA.16816.F32.BF16 R96, R68.reuse, R64, R96 ;  /* 0x000000404460723c */ /* 0x040ff00000041860 */
[C---:B------:R-:W-:Y:S01]  /*11d60*/  HMMA.16816.F32.BF16 R92, R68.reuse, R66, R92 ;  /* 0x00000042445c723c */ /* 0x040fe2000004185c */
[----:B------:R-:W4:Y:S07]  /*11d70*/  LDSM.16.M88.4 R64, [R116+0x5000] ;  /* 0x005000007440783b */ /* 0x000f2e0000000200 */
[C---:B------:R-:W-:Y:S08]  /*11d80*/  HMMA.16816.F32.BF16 R80, R68.reuse, R100, R80 ;  /* 0x000000644450723c */ /* 0x040ff00000041850 */
[----:B------:R-:W-:Y:S01]  /*11d90*/  HMMA.16816.F32.BF16 R76, R68, R102, R76 ;  /* 0x00000066444c723c */ /* 0x000fe2000004184c */
[----:B------:R-:W4:Y:S04]  /*11da0*/  LDSM.16.M88.4 R68, [R116+0x6000] ;  /* 0x006000007444783b */ /* 0x000f280000000200 */
[----:B------:R-:W-:Y:S03]  /*11db0*/  LDSM.16.M88.4 R100, [R120+UR6+0x8000] ;  /* 0x008000067864783b */ /* 0x000fe60008000200 */
[C---:B---3--:R-:W-:Y:S08]  /*11dc0*/  HMMA.16816.F32.BF16 R40, R52.reuse, R48, R40 ;  /* 0x000000303428723c */ /* 0x048ff00000041828 */
        /* <DEDUP_REMOVED lines=10> */
[----:B------:R-:W-:Y:S07]  /*11e70*/  LDSM.16.M88.4 R64, [R75+0x8000] ;  /* 0x008000004b40783b */ /* 0x000fee0000000200 */
[C---:B------:R-:W-:Y:S01]  /*11e80*/  HMMA.16816.F32.BF16 R108, R52.reuse, R68, R8 ;  /* 0x00000044346c723c */ /* 0x040fe20000041808 */
[----:B------:R-:W4:Y:S07]  /*11e90*/  LDSM.16.M88.4 R8, [R122+0x2000] ;  /* 0x002000007a08783b */ /* 0x000f2e0000000200 */
[C---:B---3--:R-:W-:Y:S08]  /*11ea0*/  HMMA.16816.F32.BF16 R96, R52.reuse, R48, R96 ;  /* 0x000000303460723c */ /* 0x048ff00000041860 */
[C---:B------:R-:W-:Y:S01]  /*11eb0*/  HMMA.16816.F32.BF16 R92, R52.reuse, R50, R92 ;  /* 0x00000032345c723c */ /* 0x040fe2000004185c */
[----:B------:R-:W3:Y:S07]  /*11ec0*/  LDSM.16.M88.4 R48, [R120+UR6+0x8800] ;  /* 0x008800067830783b */ /* 0x000eee0008000200 */
[C---:B-1----:R-:W-:Y:S08]  /*11ed0*/  HMMA.16816.F32.BF16 R88, R52.reuse, R44, R88 ;  /* 0x0000002c3458723c */ /* 0x042ff00000041858 */
[C---:B------:R-:W-:Y:S01]  /*11ee0*/  HMMA.16816.F32.BF16 R84, R52.reuse, R46, R84 ;  /* 0x0000002e3454723c */ /* 0x040fe20000041854 */
[----:B------:R-:W1:Y:S07]  /*11ef0*/  LDSM.16.M88.4 R44, [R120+UR6+0x9000] ;  /* 0x00900006782c783b */ /* 0x000e6e0008000200 */
[----:B------:R-:W-:Y:S01]  /*11f00*/  HMMA.16816.F32.BF16 R4, R52, R70, R4 ;  /* 0x000000463404723c */ /* 0x000fe20000041804 */
[----:B------:R-:W-:Y:S07]  /*11f10*/  LDSM.16.M88.4 R68, [R63+0x8000] ;  /* 0x008000003f44783b */ /* 0x000fee0000000200 */
[C---:B------:R-:W-:Y:S01]  /*11f20*/  HMMA.16816.F32.BF16 R112, R104.reuse, R100, R40 ;  /* 0x000000646870723c */ /* 0x040fe20000041828 */
[----:B------:R-:W1:Y:S07]  /*11f30*/  LDSM.16.M88.4 R40, [R123+0x2000] ;  /* 0x002000007b28783b */ /* 0x000e6e0000000200 */
[----:B------:R-:W-:Y:S01]  /*11f40*/  HMMA.16816.F32.BF16 R36, R104, R102, R36 ;  /* 0x000000666824723c */ /* 0x000fe20000041824 */
[----:B------:R-:W1:Y:S07]  /*11f50*/  LDSM.16.M88.4 R100, [R75+0x8800] ;  /* 0x008800004b64783b */ /* 0x000e6e0000000200 */
[C---:B--2---:R-:W-:Y:S08]  /*11f60*/  HMMA.16816.F32.BF16 R80, R52.reuse, R56, R80 ;  /* 0x000000383450723c */ /* 0x044ff00000041850 */
[----:B------:R-:W-:Y:S01]  /*11f70*/  HMMA.16816.F32.BF16 R76, R52, R58, R76 ;  /* 0x0000003a344c723c */ /* 0x000fe2000004184c */
[----:B------:R-:W-:Y:S04]  /*11f80*/  LDSM.16.M88.4 R52, [R117+0x2000] ;  /* 0x002000007534783b */ /* 0x000fe80000000200 */
[----:B------:R-:W2:Y:S03]  /*11f90*/  LDSM.16.M88.4 R56, [R116+0x8000] ;  /* 0x008000007438783b */ /* 0x000ea60000000200 */
[----:B----4-:R-:W-:Y:S08]  /*11fa0*/  HMMA.16816.F32.BF16 R112, R8, R64, R112 ;  /* 0x000000400870723c */ /* 0x010ff00000041870 */
[C---:B---3--:R-:W-:Y:S08]  /*11fb0*/  HMMA.16816.F32.BF16 R32, R104.reuse, R48, R32 ;  /* 0x000000306820723c */ /* 0x048ff00000041820 */
[----:B------:R-:W-:Y:S08]  /*11fc0*/  HMMA.16816.F32.BF16 R28, R104, R50, R28 ;  /* 0x00000032681c723c */ /* 0x000ff0000004181c */
[----:B------:R-:W-:Y:S01]  /*11fd0*/  HMMA.16816.F32.BF16 R36, R8, R66, R36 ;  /* 0x000000420824723c */ /* 0x000fe20000041824 */
[----:B------:R-:W3:Y:S07]  /*11fe0*/  LDSM.16.M88.4 R64, [R120+UR6+0x9800] ;  /* 0x009800067840783b */ /* 0x000eee0008000200 */
[----:B-1----:R-:W-:Y:S01]  /*11ff0*/  HMMA.16816.F32.BF16 R48, R104, R44, R24 ;  /* 0x0000002c6830723c */ /* 0x002fe20000041818 */
[----:B------:R-:W1:Y:S07]  /*12000*/  LDSM.16.M88.4 R24, [R63+0x8800] ;  /* 0x008800003f18783b */ /* 0x000e6e0000000200 */
[C---:B------:R-:W-:Y:S08]  /*12010*/  HMMA.16816.F32.BF16 R112, R40.reuse, R68, R112 ;  /* 0x000000442870723c */ /* 0x040ff00000041870 */
[----:B------:R-:W-:Y:S08]  /*12020*/  HMMA.16816.F32.BF16 R36, R40, R70, R36 ;  /* 0x000000462824723c */ /* 0x000ff00000041824 */
[----:B------:R-:W-:Y:S01]  /*12030*/  HMMA.16816.F32.BF16 R20, R104, R46, R20 ;  /* 0x0000002e6814723c */ /* 0x000fe20000041814 */
[----:B------:R-:W4:Y:S07]  /*12040*/  LDSM.16.M88.4 R44, [R75+0x9000] ;  /* 0x009000004b2c783b */ /* 0x000f2e0000000200 */
[C---:B------:R-:W-:Y:S01]  /*12050*/  HMMA.16816.F32.BF16 R68, R8.reuse, R100, R32 ;  /* 0x000000640844723c */ /* 0x040fe20000041820 */
[----:B------:R-:W4:Y:S07]  /*12060*/  LDSM.16.M88.4 R32, [R116+0x8800] ;  /* 0x008800007420783b */ /* 0x000f2e0000000200 */
[----:B------:R-:W-:Y:S08]  /*12070*/  HMMA.16816.F32.BF16 R28, R8, R102, R28 ;  /* 0x00000066081c723c */ /* 0x000ff0000004181c */
[C---:B--2---:R-:W-:Y:S08]  /*12080*/  HMMA.16816.F32.BF16 R112, R52.reuse, R56, R112 ;  /* 0x000000383470723c */ /* 0x044ff00000041870 */
[----:B------:R-:W-:Y:S08]  /*12090*/  HMMA.16816.F32.BF16 R36, R52, R58, R36 ;  /* 0x0000003a3424723c */ /* 0x000ff00000041824 */
[----:B---3--:R-:W-:Y:S01]  /*120a0*/  HMMA.16816.F32.BF16 R56, R104, R64, R16 ;  /* 0x000000406838723c */ /* 0x008fe20000041810 */
[----:B------:R-:W2:Y:S07]  /*120b0*/  LDSM.16.M88.4 R16, [R63+0x9000] ;  /* 0x009000003f10783b */ /* 0x000eae0000000200 */
[C---:B-1----:R-:W-:Y:S08]  /*120c0*/  HMMA.16816.F32.BF16 R68, R40.reuse, R24, R68 ;  /* 0x000000182844723c */ /* 0x042ff00000041844 */
[----:B------:R-:W-:Y:S01]  /*120d0*/  HMMA.16816.F32.BF16 R28, R40, R26, R28 ;  /* 0x0000001a281c723c */ /* 0x000fe2000004181c */
[----:B------:R-:W1:Y:S07]  /*120e0*/  LDSM.16.M88.4 R24, [R120+UR6+0xa000] ;  /* 0x00a000067818783b */ /* 0x000e6e0008000200 */
[----:B----4-:R-:W-:Y:S01]  /*120f0*/  HMMA.16816.F32.BF16 R100, R8, R44, R48 ;  /* 0x0000002c0864723c */ /* 0x010fe20000041830 */
[----:B------:R-:W3:Y:S07]  /*12100*/  LDSM.16.M88.4 R48, [R116+0x9000] ;  /* 0x009000007430783b */ /* 0x000eee0000000200 */
[C---:B------:R-:W-:Y:S08]  /*12110*/  HMMA.16816.F32.BF16 R68, R52.reuse, R32, R68 ;  /* 0x000000203444723c */ /* 0x040ff00000041844 */
[----:B------:R-:W-:Y:S01]  /*12120*/  HMMA.16816.F32.BF16 R28, R52, R34, R28 ;  /* 0x00000022341c723c */ /* 0x000fe2000004181c */
[----:B------:R-:W4:Y:S01]  /*12130*/  LDSM.16.M88.4 R32, [R75+0x9800] ;  /* 0x009800004b20783b */ /* 0x000f220000000200 */
[-C--:B------:R-:W-:Y:S01]  /*12140*/  FMUL.FTZ R36, R36, R3.reuse ;  /* 0x0000000324247220 */ /* 0x080fe20000410000 */
[-C--:B------:R-:W-:Y:S01]  /*12150*/  FMUL.FTZ R37, R37, R3.reuse ;  /* 0x0000000325257220 */ /* 0x080fe20000410000 */
[-C--:B------:R-:W-:Y:S01]  /*12160*/  FMUL.FTZ R38, R38, R3.reuse ;  /* 0x0000000326267220 */ /* 0x080fe20000410000 */
[-C--:B------:R-:W-:Y:S01]  /*12170*/  FMUL.FTZ R39, R39, R3.reuse ;  /* 0x0000000327277220 */ /* 0x080fe20000410000 */
[----:B------:R-:W-:Y:S02]  /*12180*/  MUFU.TANH R64, R36 ;  /* 0x0000002400407308 */ /* 0x000fe40000002400 */
[----:B--2---:R-:W-:Y:S06]  /*12190*/  HMMA.16816.F32.BF16 R100, R40, R16, R100 ;  /* 0x000000102864723c */ /* 0x004fec0000041864 */
[----:B------:R-:W-:Y:S02]  /*121a0*/  MUFU.TANH R65, R37 ;  /* 0x0000002500417308 */ /* 0x000fe40000002400 */
[C---:B------:R-:W-:Y:S06]  /*121b0*/  HMMA.16816.F32.BF16 R12, R104.reuse, R66, R12 ;  /* 0x00000042680c723c */ /* 0x040fec000004180c */
[----:B------:R-:W-:Y:S02]  /*121c0*/  MUFU.TANH R117, R38 ;  /* 0x0000002600757308 */ /* 0x000fe40000002400 */
[C---:B-1----:R-:W-:Y:S06]  /*121d0*/  HMMA.16816.F32.BF16 R108, R104.reuse, R24, R108 ;  /* 0x00000018686c723c */ /* 0x042fec000004186c */
[----:B------:R1:W-:Y:S02]  /*121e0*/  MUFU.TANH R118, R39 ;  /* 0x0000002700767308 */ /* 0x0003e40000002400 */
[----:B------:R-:W-:Y:S01]  /*121f0*/  HMMA.16816.F32.BF16 R4, R104, R26, R4 ;  /* 0x0000001a6804723c */ /* 0x000fe20000041804 */
[----:B------:R-:W-:Y:S07]  /*12200*/  LDSM.16.M88.4 R24, [R75+0xa000] ;  /* 0x00a000004b18783b */ /* 0x000fee0000000200 */
[----:B------:R-:W-:Y:S01]  /*12210*/  HMMA.16816.F32.BF16 R20, R8, R46, R20 ;  /* 0x0000002e0814723c */ /* 0x000fe20000041814 */
[-C--:B------:R-:W-:Y:S01]  /*12220*/  FMUL.FTZ R28, R28, R3.reuse ;  /* 0x000000031c1c7220 */ /* 0x080fe20000410000 */
[-C--:B------:R-:W-:Y:S01]  /*12230*/  FMUL.FTZ R29, R29, R3.reuse ;  /* 0x000000031d1d7220 */ /* 0x080fe20000410000 */
[-C--:B------:R-:W-:Y:S01]  /*12240*/  FMUL.FTZ R30, R30, R3.reuse ;  /* 0x000000031e1e7220 */ /* 0x080fe20000410000 */
[-C--:B------:R-:W-:Y:S01]  /*12250*/  FMUL.FTZ R31, R31, R3.reuse ;  /* 0x000000031f1f7220 */ /* 0x080fe20000410000 */
[-C--:B------:R-:W-:Y:S01]  /*12260*/  FMUL.FTZ R66, R68, R3.reuse ;  /* 0x0000000344427220 */ /* 0x080fe20000410000 */
[----:B-1----:R-:W1:Y:S01]  /*12270*/  LDSM.16.M88.4 R36, [R63+0x9800] ;  /* 0x009800003f24783b */ /* 0x002e620000000200 */
[-C--:B------:R-:W-:Y:S01]  /*12280*/  FMUL.FTZ R67, R69, R3.reuse ;  /* 0x0000000345437220 */ /* 0x080fe20000410000 */
[-C--:B------:R-:W-:Y:S01]  /*12290*/  FMUL.FTZ R68, R70, R3.reuse ;  /* 0x0000000346447220 */ /* 0x080fe20000410000 */
[-C--:B------:R-:W-:Y:S01]  /*122a0*/  FMUL.FTZ R69, R71, R3.reuse ;  /* 0x0000000347457220 */ /* 0x080fe20000410000 */
[----:B---3--:R-:W-:Y:S01]  /*122b0*/  HMMA.16816.F32.BF16 R100, R52, R48, R100 ;  /* 0x000000303464723c */ /* 0x008fe20000041864 */
[----:B------:R-:W-:Y:S01]  /*122c0*/  MUFU.TANH R70, R28 ;  /* 0x0000001c00467308 */ /* 0x000fe20000002400 */
[----:B------:R-:W-:Y:S06]  /*122d0*/  LDSM.16.M88.4 R44, [R116+0x9800] ;  /* 0x00980000742c783b */ /* 0x000fec0000000200 */
[C---:B----4-:R-:W-:Y:S01]  /*122e0*/  HMMA.16816.F32.BF16 R56, R8.reuse, R32, R56 ;  /* 0x000000200838723c */ /* 0x050fe20000041838 */
[----:B------:R-:W-:Y:S07]  /*122f0*/  MUFU.TANH R48, R29 ;  /* 0x0000001d00307308 */ /* 0x000fee0000002400 */
[----:B------:R-:W-:Y:S01]  /*12300*/  HMMA.16816.F32.BF16 R12, R8, R34, R12 ;  /* 0x00000022080c723c */ /* 0x000fe2000004180c */
[----:B------:R-:W-:Y:S01]  /*12310*/  MUFU.TANH R49, R30 ;  /* 0x0000001e00317308 */ /* 0x000fe20000002400 */
[----:B------:R-:W-:Y:S06]  /*12320*/  LDSM.16.M88.4 R32, [R120+UR6+0xb000] ;  /* 0x00b000067820783b */ /* 0x000fec0008000200 */
[C---:B------:R-:W-:Y:S01]  /*12330*/  HMMA.16816.F32.BF16 R20, R40.reuse, R18, R20 ;  /* 0x000000122814723c */ /* 0x040fe20000041814 */
[----:B------:R2:W-:Y:S01]  /*12340*/  MUFU.TANH R71, R31 ;  /* 0x0000001f00477308 */ /* 0x0005e20000002400 */
[----:B------:R-:W-:Y:S04]  /*12350*/  LDSM.16.M88.4 R16, [R120+UR6+0xa800] ;  /* 0x00a800067810783b */ /* 0x000fe80008000200 */
[----:B--2---:R-:W2:Y:S02]  /*12360*/  LDSM.16.M88.4 R28, [R63+0xa000] ;  /* 0x00a000003f1c783b */ /* 0x004ea40000000200 */
[C---:B-1----:R-:W-:Y:S08]  /*12370*/  HMMA.16816.F32.BF16 R56, R40.reuse, R36, R56 ;  /* 0x000000242838723c */ /* 0x042ff00000041838 */
[----:B------:R-:W-:Y:S01]  /*12380*/  HMMA.16816.F32.BF16 R12, R40, R38, R12 ;  /* 0x00000026280c723c */ /* 0x000fe2000004180c */
[----:B------:R-:W1:Y:S07]  /*12390*/  LDSM.16.M88.4 R36, [R116+0xa000] ;  /* 0x00a000007424783b */ /* 0x000e6e0000000200 */
[C---:B------:R-:W-:Y:S08]  /*123a0*/  HMMA.16816.F32.BF16 R108, R8.reuse, R24, R108 ;  /* 0x00000018086c723c */ /* 0x040ff0000004186c */
[----:B------:R-:W-:Y:S01]  /*123b0*/  HMMA.16816.F32.BF16 R4, R8, R26, R4 ;  /* 0x0000001a0804723c */ /* 0x000fe20000041804 */
[----:B------:R-:W-:Y:S07]  /*123c0*/  LDSM.16.M88.4 R24, [R120+UR6+0xb800] ;  /* 0x00b800067818783b */ /* 0x000fee0008000200 */
[----:B------:R-:W-:Y:S08]  /*123d0*/  HMMA.16816.F32.BF16 R20, R52, R50, R20 ;  /* 0x000000323414723c */ /* 0x000ff00000041814 */
[----:B--2---:R-:W-:Y:S08]  /*123e0*/  HMMA.16816.F32.BF16 R108, R40, R28, R108 ;  /* 0x0000001c286c723c */ /* 0x004ff0000004186c */
[C---:B------:R-:W-:Y:S08]  /*123f0*/  HMMA.16816.F32.BF16 R96, R104.reuse, R16, R96 ;  /* 0x000000106860723c */ /* 0x040ff00000041860 */
[----:B------:R-:W-:Y:S01]  /*12400*/  HMMA.16816.F32.BF16 R92, R104, R18, R92 ;  /* 0x00000012685c723c */ /* 0x000fe2000004185c */
[----:B------:R-:W2:Y:S07]  /*12410*/  LDSM.16.M88.4 R16, [R75+0xa800] ;  /* 0x00a800004b10783b */ /* 0x000eae0000000200 */
        /* <DEDUP_REMOVED lines=9> */
[----:B------:R-:W-:Y:S01]  /*124b0*/  MUFU.TANH R102, R20 ;  /* 0x0000001400667308 */ /* 0x000fe20000002400 */
[-C--:B------:R-:W-:Y:S01]  /*124c0*/  FMUL.FTZ R112, R112, R3.reuse ;  /* 0x0000000370707220 */ /* 0x080fe20000410000 */
[-C--:B------:R-:W-:Y:S01]  /*124d0*/  FMUL.FTZ R114, R114, R3.reuse ;  /* 0x0000000372727220 */ /* 0x080fe20000410000 */
[----:B------:R-:W-:Y:S04]  /*124e0*/  LDSM.16.M88.4 R28, [R116+0xa800] ;  /* 0x00a80000741c783b */ /* 0x000fe80000000200 */
[C---:B-1----:R-:W-:Y:S01]  /*124f0*/  HMMA.16816.F32.BF16 R108, R52.reuse, R36, R108 ;  /* 0x00000024346c723c */ /* 0x042fe2000004186c */
[----:B------:R-:W-:Y:S07]  /*12500*/  MUFU.TANH R44, R21 ;  /* 0x00000015002c7308 */ /* 0x000fee0000002400 */
[C---:B------:R-:W-:Y:S01]  /*12510*/  HMMA.16816.F32.BF16 R36, R52.reuse, R38, R4 ;  /* 0x000000263424723c */ /* 0x040fe20000041804 */
[----:B------:R-:W-:Y:S01]  /*12520*/  MUFU.TANH R103, R22 ;  /* 0x0000001600677308 */ /* 0x000fe20000002400 */
[----:B------:R-:W-:Y:S07]  /*12530*/  LDSM.16.M88.4 R4, [R75+0xb000] ;  /* 0x00b000004b04783b */ /* 0x000fee0000000200 */
[----:B------:R1:W-:Y:S01]  /*12540*/  MUFU.TANH R119, R23 ;  /* 0x0000001700777308 */ /* 0x0003e20000002400 */
[----:B------:R-:W-:Y:S01]  /*12550*/  HMMA.16816.F32.BF16 R12, R52, R46, R12 ;  /* 0x0000002e340c723c */ /* 0x000fe2000004180c */
[----:B-1----:R-:W1:Y:S07]  /*12560*/  LDSM.16.M88.4 R20, [R63+0xa800] ;  /* 0x00a800003f14783b */ /* 0x002e6e0000000200 */
[----:B------:R-:W-:Y:S11]  /*12570*/  HMMA.16816.F32.BF16 R88, R104, R32, R88 ;  /* 0x000000206858723c */ /* 0x000ff60000041858 */
[-C--:B------:R-:W-:Y:S01]  /*12580*/  FMUL.FTZ R12, R12, R3.reuse ;  /* 0x000000030c0c7220 */ /* 0x080fe20000410000 */
[-C--:B------:R-:W-:Y:S01]  /*12590*/  FMUL.FTZ R13, R13, R3.reuse ;  /* 0x000000030d0d7220 */ /* 0x080fe20000410000 */
[-C--:B------:R-:W-:Y:S01]  /*125a0*/  FMUL.FTZ R14, R14, R3.reuse ;  /* 0x000000030e0e7220 */ /* 0x080fe20000410000 */
[----:B------:R-:W-:Y:S01]  /*125b0*/  FMUL.FTZ R15, R15, R3 ;  /* 0x000000030f0f7220 */ /* 0x000fe20000410000 */
[C---:B--2---:R-:W-:Y:S01]  /*125c0*/  HMMA.16816.F32.BF16 R96, R8.reuse, R16, R96 ;  /* 0x000000100860723c */ /* 0x044fe20000041860 */
[----:B------:R-:W-:Y:S07]  /*125d0*/  MUFU.TANH R162, R12 ;  /* 0x0000000c00a27308 */ /* 0x000fee0000002400 */
[----:B------:R-:W-:Y:S01]  /*125e0*/  HMMA.16816.F32.BF16 R92, R8, R18, R92 ;  /* 0x00000012085c723c */ /* 0x000fe2000004185c */
[----:B------:R-:W-:Y:S01]  /*125f0*/  MUFU.TANH R164, R13 ;  /* 0x0000000d00a47308 */ /* 0x000fe20000002400 */
[----:B------:R-:W-:Y:S07]  /*12600*/  LDSM.16.M88.4 R16, [R116+0xb000] ;  /* 0x00b000007410783b */ /* 0x000fee0000000200 */
[----:B------:R-:W-:Y:S08]  /*12610*/  MUFU.TANH R159, R14 ;  /* 0x0000000e009f7308 */ /* 0x000ff00000002400 */
[----:B------:R2:W-:Y:S01]  /*12620*/  MUFU.TANH R181, R15 ;  /* 0x0000000f00b57308 */ /* 0x0005e20000002400 */
[----:B------:R-:W-:Y:S01]  /*12630*/  HMMA.16816.F32.BF16 R84, R104, R34, R84 ;  /* 0x000000226854723c */ /* 0x000fe20000041854 */
[----:B--2---:R-:W2:Y:S07]  /*12640*/  LDSM.16.M88.4 R12, [R63+0xb000] ;  /* 0x00b000003f0c783b */ /* 0x004eae0000000200 */
[C---:B-1----:R-:W-:Y:S08]  /*12650*/  HMMA.16816.F32.BF16 R96, R40.reuse, R20, R96 ;  /* 0x000000142860723c */ /* 0x042ff00000041860 */
[----:B------:R-:W-:Y:S01]  /*12660*/  HMMA.16816.F32.BF16 R92, R40, R22, R92 ;  /* 0x00000016285c723c */ /* 0x000fe2000004185c */
[----:B------:R-:W1:Y:S07]  /*12670*/  LDSM.16.M88.4 R20, [R75+0xb800] ;  /* 0x00b800004b14783b */ /* 0x000e6e0000000200 */
[----:B------:R-:W-:Y:S01]  /*12680*/  HMMA.16816.F32.BF16 R88, R8, R4, R88 ;  /* 0x000000040858723c */ /* 0x000fe20000041858 */
[----:B------:R-:W-:-:S07]  /*12690*/  IMAD.SHL.U32 R4, R142, 0x2, RZ ;  /* 0x000000028e047824 */ /* 0x000fce00078e00ff */
[----:B------:R-:W-:Y:S01]  /*126a0*/  HMMA.16816.F32.BF16 R80, R104, R24, R80 ;  /* 0x000000186850723c */ /* 0x000fe20000041850 */
[----:B------:R-:W-:-:S05]  /*126b0*/  LOP3.LUT R25, R4, 0x6, RZ, 0xc0, !PT ;  /* 0x0000000604197812 */ /* 0x000fca00078ec0ff */
[----:B------:R-:W-:Y:S02]  /*126c0*/  IMAD.IADD R25, R25, 0x1, R236 ;  /* 0x0000000119197824 */ /* 0x000fe400078e02ec */
[----:B------:R-:W-:Y:S02]  /*126d0*/  HMMA.16816.F32.BF16 R84, R8, R6, R84 ;  /* 0x000000060854723c */ /* 0x000fe40000041854 */
[C---:B------:R-:W-:Y:S02]  /*126e0*/  VIADD R7, R25.reuse, 0x1 ;  /* 0x0000000119077836 */ /* 0x040fe40000000000 */
[----:B------:R-:W-:-:S03]  /*126f0*/  VIADD R5, R25, 0x8 ;  /* 0x0000000819057836 */ /* 0x000fc60000000000 */
[-C--:B------:R-:W-:Y:S02]  /*12700*/  ISETP.GE.AND P0, PT, R7, R74.reuse, PT ;  /* 0x0000004a0700720c */ /* 0x080fe40003f06270 */
[----:B------:R-:W-:Y:S02]  /*12710*/  ISETP.GE.AND P4, PT, R5, R74, PT ;  /* 0x0000004a0500720c */ /* 0x000fe40003f86270 */
[----:B------:R-:W3:Y:S01]  /*12720*/  LDSM.16.M88.4 R4, [R63+0xb800] ;  /* 0x00b800003f04783b */ /* 0x000ee20000000200 */
[----:B------:R-:W-:Y:S01]  /*12730*/  MUFU.TANH R112, R112 ;  /* 0x0000007000707308 */ /* 0x000fe20000002400 */
[----:B------:R-:W-:Y:S07]  /*12740*/  HMMA.16816.F32.BF16 R76, R104, R26, R76 ;  /* 0x0000001a684c723c */ /* 0x000fee000004184c */
[----:B------:R-:W4:Y:S01]  /*12750*/  MUFU.TANH R114, R114 ;  /* 0x0000007200727308 */ /* 0x000f220000002400 */
[----:B--2---:R-:W-:Y:S01]  /*12760*/  HMMA.16816.F32.BF16 R88, R40, R12, R88 ;  /* 0x0000000c2858723c */ /* 0x004fe20000041858 */
[----:B------:R-:W-:-:S05]  /*12770*/  VIADD R13, R25, 0x9 ;  /* 0x00000009190d7836 */ /* 0x000fca0000000000 */
[-C--:B------:R-:W-:Y:S01]  /*12780*/  ISETP.GE.AND P5, PT, R13, R74.reuse, PT ;  /* 0x0000004a0d00720c */ /* 0x080fe20003fa6270 */
[C---:B------:R-:W-:Y:S02]  /*12790*/  VIADD R13, R25.reuse, 0x18 ;  /* 0x00000018190d7836 */ /* 0x040fe40000000000 */
[C---:B------:R-:W-:Y:S01]  /*127a0*/  VIADD R27, R25.reuse, 0x11 ;  /* 0x00000011191b7836 */ /* 0x040fe20000000000 */
[-C--:B------:R-:W-:Y:S02]  /*127b0*/  ISETP.GE.AND P1, PT, R25, R74.reuse, PT ;  /* 0x0000004a1900720c */ /* 0x080fe40003f26270 */
[-C--:B------:R-:W-:Y:S02]  /*127c0*/  ISETP.GE.AND P3, PT, R13, R74.reuse, PT ;  /* 0x0000004a0d00720c */ /* 0x080fe40003f66270 */
[----:B------:R-:W-:Y:S01]  /*127d0*/  IADD3 R13, PT, PT, R25, 0x19, RZ ;  /* 0x00000019190d7810 */ /* 0x000fe20007ffe0ff */
[----:B-1----:R-:W-:Y:S01]  /*127e0*/  HMMA.16816.F32.BF16 R80, R8, R20, R80 ;  /* 0x000000140850723c */ /* 0x002fe20000041850 */
[----:B------:R-:W-:-:S02]  /*127f0*/  ISETP.GE.AND P2, PT, R27, R74, PT ;  /* 0x0000004a1b00720c */ /* 0x000fc40003f46270 */
[----:B----4-:R-:W-:Y:S02]  /*12800*/  FSEL R27, R114, -INF , !P1 ;  /* 0xff800000721b7808 */ /* 0x010fe40004800000 */
[----:B------:R-:W-:Y:S02]  /*12810*/  FSEL R112, R112, -INF , !P1 ;  /* 0xff80000070707808 */ /* 0x000fe40004800000 */
[----:B------:R-:W-:Y:S01]  /*12820*/  ISETP.GE.AND P1, PT, R13, R74, PT ;  /* 0x0000004a0d00720c */ /* 0x000fe20003f26270 */
[----:B------:R-:W-:Y:S01]  /*12830*/  HMMA.16816.F32.BF16 R84, R40, R14, R84 ;  /* 0x0000000e2854723c */ /* 0x000fe20000041854 */
[----:B------:R-:W1:Y:S01]  /*12840*/  LDSM.16.M88.4 R12, [R116+0xb800] ;  /* 0x00b80000740c783b */ /* 0x000e620000000200 */
[-C--:B------:R-:W-:Y:S01]  /*12850*/  FMUL.FTZ R113, R113, R3.reuse ;  /* 0x0000000371717220 */ /* 0x080fe20000410000 */
[-C--:B------:R-:W-:Y:S01]  /*12860*/  FMUL.FTZ R115, R115, R3.reuse ;  /* 0x0000000373737220 */ /* 0x080fe20000410000 */
[----:B------:R-:W-:Y:S04]  /*12870*/  MUFU.TANH R67, R67 ;  /* 0x0000004300437308 */ /* 0x000fe80000002400 */
[----:B------:R-:W-:Y:S04]  /*12880*/  HMMA.16816.F32.BF16 R76, R8, R22, R76 ;  /* 0x00000016084c723c */ /* 0x000fe8000004184c */
[----:B------:R-:W2:Y:S04]  /*12890*/  MUFU.TANH R69, R69 ;  /* 0x0000004500457308 */ /* 0x000ea80000002400 */
[----:B------:R-:W-:Y:S01]  /*128a0*/  HMMA.16816.F32.BF16 R88, R52, R16, R88 ;  /* 0x000000103458723c */ /* 0x000fe20000041858 */
[----:B------:R-:W-:-:S03]  /*128b0*/  FMUL.FTZ R100, R100, R3 ;  /* 0x0000000364647220 */ /* 0x000fc60000410000 */
[----:B------:R-:W-:Y:S04]  /*128c0*/  MUFU.TANH R66, R66 ;  /* 0x0000004200427308 */ /* 0x000fe80000002400 */
[----:B---3--:R-:W-:Y:S04]  /*128d0*/  HMMA.16816.F32.BF16 R80, R40, R4, R80 ;  /* 0x000000042850723c */ /* 0x008fe80000041850 */
[----:B------:R-:W-:Y:S01]  /*128e0*/  MUFU.TANH R68, R68 ;  /* 0x0000004400447308 */ /* 0x000fe20000002400 */
[-C--:B------:R-:W-:Y:S01]  /*128f0*/  FMUL.FTZ R56, R56, R3.reuse ;  /* 0x0000000338387220 */ /* 0x080fe20000410000 */
[----:B------:R-:W-:Y:S01]  /*12900*/  FMUL.FTZ R58, R58, R3 ;  /* 0x000000033a3a7220 */ /* 0x000fe20000410000 */
[----:B------:R-:W-:Y:S01]  /*12910*/  FSEL R117, R117, -INF , !P4 ;  /* 0xff80000075757808 */ /* 0x000fe20006000000 */
[----:B------:R-:W-:Y:S01]  /*12920*/  HMMA.16816.F32.BF16 R84, R52, R18, R84 ;  /* 0x000000123454723c */ /* 0x000fe20000041854 */
[----:B------:R-:W-:-:S03]  /*12930*/  FSEL R64, R64, -INF , !P4 ;  /* 0xff80000040407808 */ /* 0x000fc60006000000 */
[----:B------:R-:W-:Y:S01]  /*12940*/  MUFU.TANH R50, R50 ;  /* 0x0000003200327308 */ /* 0x000fe20000002400 */
[----:B------:R-:W-:-:S07]  /*12950*/  FMUL.FTZ R57, R57, R3 ;  /* 0x0000000339397220 */ /* 0x000fce0000410000 */
[----:B------:R-:W-:Y:S01]  /*12960*/  MUFU.TANH R101, R101 ;  /* 0x0000006500657308 */ /* 0x000fe20000002400 */
[----:B------:R-:W-:Y:S01]  /*12970*/  HMMA.16816.F32.BF16 R96, R52, R28, R96 ;  /* 0x0000001c3460723c */ /* 0x000fe20000041860 */
[----:B------:R-:W-:Y:S01]  /*12980*/  FMUL.FTZ R59, R59, R3 ;  /* 0x000000033b3b7220 */ /* 0x000fe20000410000 */
[----:B------:R-:W-:-:S05]  /*12990*/  FSEL R26, R65, -INF , !P5 ;  /* 0xff800000411a7808 */ /* 0x000fca0006800000 */
[----:B------:R-:W-:Y:S01]  /*129a0*/  MUFU.TANH R51, R51 ;  /* 0x0000003300337308 */ /* 0x000fe20000002400 */
[----:B------:R-:W-:Y:S01]  /*129b0*/  HMMA.16816.F32.BF16 R92, R52, R30, R92 ;  /* 0x0000001e345c723c */ /* 0x000fe2000004185c */
[----:B------:R-:W-:Y:S01]  /*129c0*/  FSEL R49, R49, -INF , !P3 ;  /* 0xff80000031317808 */ /* 0x000fe20005800000 */
[-C--:B------:R-:W-:Y:S01]  /*129d0*/  FMUL.FTZ R108, R108, R3.reuse ;  /* 0x000000036c6c7220 */ /* 0x080fe20000410000 */
[-C--:B------:R-:W-:Y:S01]  /*129e0*/  FMUL.FTZ R110, R110, R3.reuse ;  /* 0x000000036e6e7220 */ /* 0x080fe20000410000 */
[----:B------:R-:W-:Y:S01]  /*129f0*/  FSEL R48, R48, -INF , !P1 ;  /* 0xff80000030307808 */ /* 0x000fe20004800000 */
[-C--:B------:R-:W-:Y:S01]  /*12a00*/  FMUL.FTZ R109, R109, R3.reuse ;  /* 0x000000036d6d7220 */ /* 0x080fe20000410000 */
[-C--:B------:R-:W-:Y:S01]  /*12a10*/  FMUL.FTZ R111, R111, R3.reuse ;  /* 0x000000036f6f7220 */ /* 0x080fe20000410000 */
[----:B------:R-:W3:Y:S01]  /*12a20*/  MUFU.TANH R113, R113 ;  /* 0x0000007100717308 */ /* 0x000ee20000002400 */
[-C--:B------:R-:W-:Y:S01]  /*12a30*/  FMUL.FTZ R38, R38, R3.reuse ;  /* 0x0000000326267220 */ /* 0x080fe20000410000 */
[-C--:B------:R-:W-:Y:S01]  /*12a40*/  FMUL.FTZ R39, R39, R3.reuse ;  /* 0x0000000327277220 */ /* 0x080fe20000410000 */
[-C--:B------:R-:W-:Y:S01]  /*12a50*/  FMUL.FTZ R36, R36, R3.reuse ;  /* 0x0000000324247220 */ /* 0x080fe20000410000 */
[----:B------:R-:W-:Y:S01]  /*12a60*/  FMUL.FTZ R37, R37, R3 ;  /* 0x0000000325257220 */ /* 0x000fe20000410000 */
[----:B------:R-:W-:-:S04]  /*12a70*/  DEPBAR.LE SB0, 0x0 ;  /* 0x000080000000791a */ /* 0x000fc80000000000 */
[----:B------:R-:W4:Y:S01]  /*12a80*/  MUFU.TANH R115, R115 ;  /* 0x0000007300737308 */ /* 0x000f220000002400 */
[C---:B------:R-:W-:Y:S02]  /*12a90*/  VIADD R17, R25.reuse, 0x10 ;  /* 0x0000001019117836 */ /* 0x040fe40000000000 */
[----:B------:R-:W-:Y:S01]  /*12aa0*/  VIADD R5, R25, 0x29 ;  /* 0x0000002919057836 */ /* 0x000fe20000000000 */
[----:B------:R-:W-:Y:S01]  /*12ab0*/  HMMA.16816.F32.BF16 R76, R40, R6, R76 ;  /* 0x00000006284c723c */ /* 0x000fe2000004184c */
[----:B--2---:R-:W-:Y:S02]  /*12ac0*/  FSEL R21, R69, -INF , !P2 ;  /* 0xff80000045157808 */ /* 0x004fe40005000000 */
[-C--:B------:R-:W-:Y:S01]  /*12ad0*/  ISETP.GE.AND P6, PT, R17, R74.reuse, PT ;  /* 0x0000004a1100720c */ /* 0x080fe20003fc6270 */
[----:B------:R-:W-:Y:S01]  /*12ae0*/  VIADD R17, R25, 0x20 ;  /* 0x0000002019117836 */ /* 0x000fe20000000000 */
[----:B------:R-:W-:Y:S02]  /*12af0*/  FSEL R18, R67, -INF , !P2 ;  /* 0xff80000043127808 */ /* 0x000fe40005000000 */
[----:B------:R-:W-:Y:S01]  /*12b00*/  ISETP.GE.AND P2, PT, R5, R74, PT ;  /* 0x0000004a0500720c */ /* 0x000fe20003f46270 */
[----:B------:R-:W-:Y:S01]  /*12b10*/  VIADD R5, R25, 0x30 ;  /* 0x0000003019057836 */ /* 0x000fe20000000000 */
[----:B---3--:R-:W-:Y:S01]  /*12b20*/  FSEL R24, R113, -INF , !P0 ;  /* 0xff80000071187808 */ /* 0x008fe20004000000 */
[----:B------:R-:W-:Y:S01]  /*12b30*/  MUFU.TANH R100, R100 ;  /* 0x0000006400647308 */ /* 0x000fe20000002400 */
[----:B----4-:R-:W-:-:S02]  /*12b40*/  FSEL R115, R115, -INF , !P0 ;  /* 0xff80000073737808 */ /* 0x010fc40004000000 */
[-C--:B------:R-:W-:Y:S01]  /*12b50*/  ISETP.GE.AND P0, PT, R17, R74.reuse, PT ;  /* 0x0000004a1100720c */ /* 0x080fe20003f06270 */
[----:B------:R-:W-:Y:S01]  /*12b60*/  VIADD R17, R25, 0x21 ;  /* 0x0000002119117836 */ /* 0x000fe20000000000 */
[-C--:B------:R-:W-:Y:S01]  /*12b70*/  ISETP.GE.AND P4, PT, R5, R74.reuse, PT ;  /* 0x0000004a0500720c */ /* 0x080fe20003f86270 */
[----:B------:R-:W-:Y:S02]  /*12b80*/  VIADD R5, R25, 0x31 ;  /* 0x0000003119057836 */ /* 0x000fe40000000000 */
[----:B------:R-:W-:Y:S01]  /*12b90*/  MUFU.TANH R56, R56 ;  /* 0x0000003800387308 */ /* 0x000fe20000002400 */
[----:B------:R-:W-:Y:S02]  /*12ba0*/  FSEL R29, R118, -INF , !P5 ;  /* 0xff800000761d7808 */ /* 0x000fe40006800000 */
[----:B------:R-:W-:Y:S01]  /*12bb0*/  ISETP.GE.AND P5, PT, R17, R74, PT ;  /* 0x0000004a1100720c */ /* 0x000fe20003fa6270 */
[----:B------:R-:W-:Y:S01]  /*12bc0*/  VIADD R17, R25, 0x28 ;  /* 0x0000002819117836 */ /* 0x000fe20000000000 */
[----:B------:R-:W-:-:S03]  /*12bd0*/  FSEL R16, R70, -INF , !P3 ;  /* 0xff80000046107808 */ /* 0x000fc60005800000 */
[----:B------:R-:W2:Y:S01]  /*12be0*/  MUFU.TANH R58, R58 ;  /* 0x0000003a003a7308 */ /* 0x000ea20000002400 */
[----:B------:R-:W-:Y:S01]  /*12bf0*/  ISETP.GE.AND P3, PT, R5, R74, PT ;  /* 0x0000004a0500720c */ /* 0x000fe20003f66270 */
[C---:B------:R-:W-:Y:S01]  /*12c00*/  VIADD R5, R25.reuse, 0x38 ;  /* 0x0000003819057836 */ /* 0x040fe20000000000 */
[----:B------:R-:W-:Y:S01]  /*12c10*/  FSEL R19, R68, -INF , !P6 ;  /* 0xff80000044137808 */ /* 0x000fe20007000000 */
[----:B------:R-:W-:Y:S01]  /*12c20*/  VIADD R7, R25, 0x48 ;  /* 0x0000004819077836 */ /* 0x000fe20000000000 */
[----:B------:R-:W-:-:S03]  /*12c30*/  FSEL R20, R66, -INF , !P6 ;  /* 0xff80000042147808 */ /* 0x000fc60007000000 */
[----:B------:R-:W-:Y:S01]  /*12c40*/  MUFU.TANH R57, R57 ;  /* 0x0000003900397308 */ /* 0x000fe20000002400 */
[----:B------:R-:W-:Y:S01]  /*12c50*/  ISETP.GE.AND P6, PT, R17, R74, PT ;  /* 0x0000004a1100720c */ /* 0x000fe20003fc6270 */
[----:B-1----:R-:W-:Y:S01]  /*12c60*/  HMMA.16816.F32.BF16 R76, R52, R14, R76 ;  /* 0x0000000e344c723c */ /* 0x002fe2000004184c */
[----:B------:R-:W-:-:S05]  /*12c70*/  FSEL R17, R71, -INF , !P1 ;  /* 0xff80000047117808 */ /* 0x000fca0004800000 */
[----:B------:R-:W1:Y:S01]  /*12c80*/  MUFU.TANH R161, R59 ;  /* 0x0000003b00a17308 */ /* 0x000e620000002400 */
[----:B------:R-:W-:Y:S01]  /*12c90*/  ISETP.GE.AND P1, PT, R5, R74, PT ;  /* 0x0000004a0500720c */ /* 0x000fe20003f26270 */
[----:B------:R-:W-:Y:S01]  /*12ca0*/  VIADD R5, R25, 0x39 ;  /* 0x0000003919057836 */ /* 0x000fe20000000000 */
[----:B------:R-:W-:Y:S01]  /*12cb0*/  HMMA.16816.F32.BF16 R80, R52, R12, R80 ;  /* 0x0000000c3450723c */ /* 0x000fe20000041850 */
[----:B------:R-:W-:-:S04]  /*12cc0*/  FSEL R45, R101, -INF , !P5 ;  /* 0xff800000652d7808 */ /* 0x000fc80006800000 */
[----:B------:R-:W-:Y:S01]  /*12cd0*/  MUFU.TANH R182, R108 ;  /* 0x0000006c00b67308 */ /* 0x000fe20000002400 */
[----:B------:R-:W-:Y:S02]  /*12ce0*/  FSEL R158, R50, -INF , !P5 ;  /* 0xff800000329e7808 */ /* 0x000fe40006800000 */
[----:B------:R-:W-:-:S05]  /*12cf0*/  ISETP.GE.AND P5, PT, R7, R74, PT ;  /* 0x0000004a0700720c */ /* 0x000fca0003fa6270 */
[----:B------:R-:W3:Y:S01]  /*12d00*/  MUFU.TANH R179, R110 ;  /* 0x0000006e00b37308 */ /* 0x000ee20000002400 */
[----:B------:R-:W-:Y:S02]  /*12d10*/  VIADD R7, R25, 0x49 ;  /* 0x0000004919077836 */ /* 0x000fe40000000000 */
[-C--:B------:R-:W-:Y:S01]  /*12d20*/  FMUL.FTZ R84, R84, R3.reuse ;  /* 0x0000000354547220 */ /* 0x080fe20000410000 */
[----:B------:R-:W-:Y:S01]  /*12d30*/  FMUL.FTZ R86, R86, R3 ;  /* 0x0000000356567220 */ /* 0x000fe20000410000 */
[----:B--2---:R-:W-:-:S03]  /*12d40*/  FSEL R163, R58, -INF , !P4 ;  /* 0xff8000003aa37808 */ /* 0x004fc60006000000 */
[----:B------:R-:W-:Y:S01]  /*12d50*/  MUFU.TANH R180, R109 ;  /* 0x0000006d00b47308 */ /* 0x000fe20000002400 */
[----:B------:R-:W-:Y:S01]  /*12d60*/  FSEL R174, R56, -INF , !P4 ;  /* 0xff80000038ae7808 */ /* 0x000fe20006000000 */
[-C--:B------:R-:W-:Y:S01]  /*12d70*/  FMUL.FTZ R96, R96, R3.reuse ;  /* 0x0000000360607220 */ /* 0x080fe20000410000 */
[----:B------:R-:W-:-:S05]  /*12d80*/  FMUL.FTZ R98, R98, R3 ;  /* 0x0000000362627220 */ /* 0x000fca0000410000 */
[----:B------:R-:W2:Y:S01]  /*12d90*/  MUFU.TANH R173, R111 ;  /* 0x0000006f00ad7308 */ /* 0x000ea20000002400 */
[----:B------:R-:W-:-:S07]  /*12da0*/  ISETP.GE.AND P4, PT, R7, R74, PT ;  /* 0x0000004a0700720c */ /* 0x000fce0003f86270 */
[----:B------:R4:W-:Y:S01]  /*12db0*/  MUFU.TANH R171, R38 ;  /* 0x0000002600ab7308 */ /* 0x0009e20000002400 */
[----:B------:R-:W-:-:S07]  /*12dc0*/  IADD3 R7, PT, PT, R25, 0x50, RZ ;  /* 0x0000005019077810 */ /* 0x000fce0007ffe0ff */
[----:B------:R1:W-:Y:S01]  /*12dd0*/  MUFU.TANH R183, R39 ;  /* 0x0000002700b77308 */ /* 0x0003e20000002400 */
[-C--:B------:R-:W-:Y:S01]  /*12de0*/  FMUL.FTZ R97, R97, R3.reuse ;  /* 0x0000000361617220 */ /* 0x080fe20000410000 */
[-C--:B------:R-:W-:Y:S01]  /*12df0*/  FMUL.FTZ R99, R99, R3.reuse ;  /* 0x0000000363637220 */ /* 0x080fe20000410000 */
[-C--:B------:R-:W-:Y:S01]  /*12e00*/  FMUL.FTZ R92, R92, R3.reuse ;  /* 0x000000035c5c7220 */ /* 0x080fe20000410000 */
[----:B------:R-:W-:Y:S01]  /*12e10*/  FMUL.FTZ R94, R94, R3 ;  /* 0x000000035e5e7220 */ /* 0x000fe20000410000 */
[----:B----4-:R-:W-:-:S03]  /*12e20*/  FSEL R38, R100, -INF , !P0 ;  /* 0xff80000064267808 */ /* 0x010fc60004000000 */
[----:B------:R-:W-:Y:S01]  /*12e30*/  MUFU.TANH R152, R84 ;  /* 0x0000005400987308 */ /* 0x000fe20000002400 */
[----:B------:R-:W-:Y:S02]  /*12e40*/  FSEL R47, R103, -INF , !P6 ;  /* 0xff800000672f7808 */ /* 0x000fe40007000000 */
[----:B-1----:R-:W-:Y:S02]  /*12e50*/  FSEL R39, R51, -INF , !P0 ;  /* 0xff80000033277808 */ /* 0x002fe40004000000 */
[----:B------:R-:W-:Y:S01]  /*12e60*/  ISETP.GE.AND P0, PT, R5, R74, PT ;  /* 0x0000004a0500720c */ /* 0x000fe20003f06270 */
[----:B------:R-:W-:Y:S02]  /*12e70*/  VIADD R5, R25, 0x40 ;  /* 0x0000004019057836 */ /* 0x000fe40000000000 */
[----:B------:R-:W1:Y:S01]  /*12e80*/  MUFU.TANH R153, R86 ;  /* 0x0000005600997308 */ /* 0x000e620000002400 */
[----:B------:R-:W-:Y:S02]  /*12e90*/  FSEL R46, R102, -INF , !P6 ;  /* 0xff800000662e7808 */ /* 0x000fe40007000000 */
[----:B------:R-:W-:-:S02]  /*12ea0*/  FSEL R161, R161, -INF , !P3 ;  /* 0xff800000a1a17808 */ /* 0x000fc40005800000 */
[-C--:B------:R-:W-:Y:S01]  /*12eb0*/  ISETP.GE.AND P6, PT, R5, R74.reuse, PT ;  /* 0x0000004a0500720c */ /* 0x080fe20003fc6270 */
[----:B------:R-:W-:Y:S01]  /*12ec0*/  VIADD R5, R25, 0x41 ;  /* 0x0000004119057836 */ /* 0x000fe20000000000 */
[----:B------:R-:W-:Y:S01]  /*12ed0*/  FSEL R160, R57, -INF , !P3 ;  /* 0xff80000039a07808 */ /* 0x000fe20005800000 */
[----:B------:R-:W4:Y:S01]  /*12ee0*/  MUFU.TANH R176, R36 ;  /* 0x0000002400b07308 */ /* 0x000f220000002400 */
[----:B------:R-:W-:Y:S01]  /*12ef0*/  ISETP.GE.AND P3, PT, R7, R74, PT ;  /* 0x0000004a0700720c */ /* 0x000fe20003f66270 */
[----:B------:R-:W-:Y:S02]  /*12f00*/  VIADD R7, R25, 0x51 ;  /* 0x0000005119077836 */ /* 0x000fe40000000000 */
[-C--:B------:R-:W-:Y:S01]  /*12f10*/  FMUL.FTZ R93, R93, R3.reuse ;  /* 0x000000035d5d7220 */ /* 0x080fe20000410000 */
[-C--:B------:R-:W-:Y:S01]  /*12f20*/  FMUL.FTZ R95, R95, R3.reuse ;  /* 0x000000035f5f7220 */ /* 0x080fe20000410000 */
[-C--:B------:R-:W-:Y:S02]  /*12f30*/  FMUL.FTZ R88, R88, R3.reuse ;  /* 0x0000000358587220 */ /* 0x080fe40000410000 */
[----:B------:R-:W-:Y:S01]  /*12f40*/  MUFU.TANH R172, R96 ;  /* 0x0000006000ac7308 */ /* 0x000fe20000002400 */
[-C--:B------:R-:W-:Y:S01]  /*12f50*/  FMUL.FTZ R89, R89, R3.reuse ;  /* 0x0000000359597220 */ /* 0x080fe20000410000 */
[-C--:B------:R-:W-:Y:S01]  /*12f60*/  FMUL.FTZ R90, R90, R3.reuse ;  /* 0x000000035a5a7220 */ /* 0x080fe20000410000 */
[----:B------:R-:W-:Y:S01]  /*12f70*/  FMUL.FTZ R91, R91, R3 ;  /* 0x000000035b5b7220 */ /* 0x000fe20000410000 */
[----:B---3--:R-:W-:-:S04]  /*12f80*/  FSEL R179, R179, -INF , !P6 ;  /* 0xff800000b3b37808 */ /* 0x008fc80007000000 */
[----:B------:R-:W3:Y:S01]  /*12f90*/  MUFU.TANH R177, R98 ;  /* 0x0000006200b17308 */ /* 0x000ee20000002400 */
[----:B------:R-:W-:Y:S01]  /*12fa0*/  FSEL R182, R182, -INF , !P6 ;  /* 0xff800000b6b67808 */ /* 0x000fe20007000000 */
[----:B------:R-:W-:Y:S01]  /*12fb0*/  VIADD R11, R25, 0x68 ;  /* 0x00000068190b7836 */ /* 0x000fe20000000000 */
[----:B------:R-:W-:Y:S01]  /*12fc0*/  ISETP.GE.AND P6, PT, R5, R74, PT ;  /* 0x0000004a0500720c */ /* 0x000fe20003fc6270 */
[----:B------:R-:W-:-:S04]  /*12fd0*/  FMUL.FTZ R66, R77, R3 ;  /* 0x000000034d427220 */ /* 0x000fc80000410000 */
[----:B------:R-:W-:Y:S01]  /*12fe0*/  MUFU.TANH R170, R97 ;  /* 0x0000006100aa7308 */ /* 0x000fe20000002400 */
[----:B------:R-:W-:Y:S01]  /*12ff0*/  FSEL R159, R159, -INF , !P1 ;  /* 0xff8000009f9f7808 */ /* 0x000fe20004800000 */
[----:B------:R-:W-:Y:S01]  /*13000*/  FMUL.FTZ R67, R79, R3 ;  /* 0x000000034f437220 */ /* 0x000fe20000410000 */
[----:B------:R-:W-:-:S05]  /*13010*/  FSEL R162, R162, -INF , !P1 ;  /* 0xff800000a2a27808 */ /* 0x000fca0004800000 */
[----:B------:R-:W3:Y:S01]  /*13020*/  MUFU.TANH R175, R99 ;  /* 0x0000006300af7308 */ /* 0x000ee20000002400 */
[----:B------:R-:W-:Y:S01]  /*13030*/  ISETP.GE.AND P1, PT, R7, R74, PT ;  /* 0x0000004a0700720c */ /* 0x000fe20003f26270 */
[----:B------:R-:W-:-:S06]  /*13040*/  FMUL.FTZ R85, R85, R3 ;  /* 0x0000000355557220 */ /* 0x000fcc0000410000 */
[----:B------:R-:W-:Y:S01]  /*13050*/  MUFU.TANH R168, R92 ;  /* 0x0000005c00a87308 */ /* 0x000fe20000002400 */
[-C--:B------:R-:W-:Y:S01]  /*13060*/  FMUL.FTZ R87, R87, R3.reuse ;  /* 0x0000000357577220 */ /* 0x080fe20000410000 */
[----:B------:R-:W-:-:S06]  /*13070*/  FMUL.FTZ R80, R80, R3 ;  /* 0x0000000350507220 */ /* 0x000fcc0000410000 */
[----:B------:R-:W3:Y:S01]  /*13080*/  MUFU.TANH R169, R94 ;  /* 0x0000005e00a97308 */ /* 0x000ee20000002400 */
[-C--:B------:R-:W-:Y:S01]  /*13090*/  FMUL.FTZ R81, R81, R3.reuse ;  /* 0x0000000351517220 */ /* 0x080fe20000410000 */
[----:B------:R-:W-:Y:S02]  /*130a0*/  VIADD R7, R25, 0x58 ;  /* 0x0000005819077836 */ /* 0x000fe40000000000 */
[-C--:B------:R-:W-:Y:S01]  /*130b0*/  FMUL.FTZ R82, R82, R3.reuse ;  /* 0x0000000352527220 */ /* 0x080fe20000410000 */
[-C--:B------:R-:W-:Y:S01]  /*130c0*/  FMUL.FTZ R83, R83, R3.reuse ;  /* 0x0000000353537220 */ /* 0x080fe20000410000 */
[-C--:B------:R-:W-:Y:S01]  /*130d0*/  FMUL.FTZ R76, R76, R3.reuse ;  /* 0x000000034c4c7220 */ /* 0x080fe20000410000 */
[----:B------:R-:W-:Y:S01]  /*130e0*/  FMUL.FTZ R78, R78, R3 ;  /* 0x000000034e4e7220 */ /* 0x000fe20000410000 */
[----:B------:R-:W3:Y:S01]  /*130f0*/  MUFU.TANH R178, R37 ;  /* 0x0000002500b27308 */ /* 0x000ee20000002400 */
[----:B--2---:R-:W-:Y:S02]  /*13100*/  FSEL R173, R173, -INF , !P6 ;  /* 0xff800000adad7808 */ /* 0x004fe40007000000 */
[----:B------:R-:W-:-:S02]  /*13110*/  FSEL R180, R180, -INF , !P6 ;  /* 0xff800000b4b47808 */ /* 0x000fc40007000000 */
[----:B------:R-:W-:-:S03]  /*13120*/  ISETP.GE.AND P6, PT, R11, R74, PT ;  /* 0x0000004a0b00720c */ /* 0x000fc60003fc6270 */
[----:B------:R-:W-:Y:S01]  /*13130*/  MUFU.TANH R166, R93 ;  /* 0x0000005d00a67308 */ /* 0x000fe20000002400 */
[----:B------:R-:W-:Y:S02]  /*13140*/  FSEL R181, R181, -INF , !P0 ;  /* 0xff800000b5b57808 */ /* 0x000fe40004000000 */
[----:B------:R-:W-:-:S05]  /*13150*/  FSEL R164, R164, -INF , !P0 ;  /* 0xff800000a4a47808 */ /* 0x000fca0004000000 */
[----:B------:R-:W2:Y:S01]  /*13160*/  MUFU.TANH R167, R95 ;  /* 0x0000005f00a77308 */ /* 0x000ea20000002400 */
[----:B------:R-:W-:-:S07]  /*13170*/  ISETP.GE.AND P0, PT, R7, R74, PT ;  /* 0x0000004a0700720c */ /* 0x000fce0003f06270 */
[----:B------:R-:W-:Y:S01]  /*13180*/  MUFU.TANH R156, R88 ;  /* 0x00000058009c7308 */ /* 0x000fe20000002400 */
[----:B------:R-:W-:-:S07]  /*13190*/  VIADD R7, R25, 0x59 ;  /* 0x0000005919077836 */ /* 0x000fce0000000000 */
[----:B------:R-:W-:Y:S01]  /*131a0*/  MUFU.TANH R154, R89 ;  /* 0x00000059009a7308 */ /* 0x000fe20000002400 */
[----:B------:R-:W-:-:S07]  /*131b0*/  VIADD R11, R25, 0x69 ;  /* 0x00000069190b7836 */ /* 0x000fce0000000000 */
[----:B------:R-:W2:Y:S01]  /*131c0*/  MUFU.TANH R157, R90 ;  /* 0x0000005a009d7308 */ /* 0x000ea20000002400 */
[----:B-1----:R-:W-:-:S07]  /*131d0*/  FSEL R153, R153, -INF , !P6 ;  /* 0xff80000099997808 */ /* 0x002fce0007000000 */
[----:B------:R-:W1:Y:S01]  /*131e0*/  MUFU.TANH R155, R91 ;  /* 0x0000005b009b7308 */ /* 0x000e620000002400 */
[----:B------:R-:W-:Y:S01]  /*131f0*/  FSEL R152, R152, -INF , !P6 ;  /* 0xff80000098987808 */ /* 0x000fe20007000000 */
[----:B------:R-:W-:Y:S01]  /*13200*/  VIADD R5, R25, 0x60 ;  /* 0x0000006019057836 */ /* 0x000fe20000000000 */
[----:B------:R-:W-:Y:S01]  /*13210*/  ISETP.NE.AND P6, PT, R61, 0x1, PT ;  /* 0x000000013d00780c */ /* 0x000fe20003fc5270 */
[----:B------:R-:W-:-:S04]  /*13220*/  VIADD R9, R25, 0x61 ;  /* 0x0000006119097836 */ /* 0x000fc80000000000 */
[----:B------:R-:W-:Y:S01]  /*13230*/  MUFU.TANH R150, R85 ;  /* 0x0000005500967308 */ /* 0x000fe20000002400 */
[----:B------:R-:W-:-:S07]  /*13240*/  FSEL R171, R171, -INF , !P5 ;  /* 0xff800000abab7808 */ /* 0x000fce0006800000 */
[----:B------:R-:W1:Y:S01]  /*13250*/  MUFU.TANH R151, R87 ;  /* 0x0000005700977308 */ /* 0x000e620000002400 */
[----:B----4-:R-:W-:-:S07]  /*13260*/  FSEL R176, R176, -INF , !P5 ;  /* 0xff800000b0b07808 */ /* 0x010fce0006800000 */
[----:B------:R-:W-:Y:S01]  /*13270*/  MUFU.TANH R148, R80 ;  /* 0x0000005000947308 */ /* 0x000fe20000002400 */
[----:B---3--:R-:W-:-:S07]  /*13280*/  FSEL R177, R177, -INF , !P3 ;  /* 0xff800000b1b17808 */ /* 0x008fce0005800000 */
[----:B------:R-:W-:Y:S01]  /*13290*/  MUFU.TANH R146, R81 ;  /* 0x0000005100927308 */ /* 0x000fe20000002400 */
[----:B------:R-:W-:-:S07]  /*132a0*/  FSEL R172, R172, -INF , !P3 ;  /* 0xff800000acac7808 */ /* 0x000fce0005800000 */
[----:B------:R-:W3:Y:S01]  /*132b0*/  MUFU.TANH R149, R82 ;  /* 0x0000005200957308 */ /* 0x000ee20000002400 */
[----:B------:R-:W-:-:S07]  /*132c0*/  ISETP.GE.AND P5, PT, R11, R74, PT ;  /* 0x0000004a0b00720c */ /* 0x000fce0003fa6270 */
[----:B------:R-:W4:Y:S01]  /*132d0*/  MUFU.TANH R147, R83 ;  /* 0x0000005300937308 */ /* 0x000f220000002400 */
[----:B------:R-:W-:-:S07]  /*132e0*/  ISETP.GE.AND P3, PT, R7, R74, PT ;  /* 0x0000004a0700720c */ /* 0x000fce0003f66270 */
[----:B------:R-:W-:Y:S08]  /*132f0*/  MUFU.TANH R135, R76 ;  /* 0x0000004c00877308 */ /* 0x000ff00000002400 */
[----:B------:R-:W-:Y:S08]  /*13300*/  MUFU.TANH R66, R66 ;  /* 0x0000004200427308 */ /* 0x000ff00000002400 */
[----:B------:R-:W4:Y:S08]  /*13310*/  MUFU.TANH R145, R78 ;  /* 0x0000004e00917308 */ /* 0x000f300000002400 */
[----:B------:R-:W4:Y:S01]  /*13320*/  MUFU.TANH R67, R67 ;  /* 0x0000004300437308 */ /* 0x000f220000002400 */
[----:B------:R-:W-:Y:S01]  /*13330*/  FSEL R175, R175, -INF , !P1 ;  /* 0xff800000afaf7808 */ /* 0x000fe20004800000 */
[C---:B------:R-:W-:Y:S01]  /*13340*/  VIADD R11, R25.reuse, 0x70 ;  /* 0x00000070190b7836 */ /* 0x040fe20000000000 */
[----:B------:R-:W-:Y:S01]  /*13350*/  FSEL R170, R170, -INF , !P1 ;  /* 0xff800000aaaa7808 */ /* 0x000fe20004800000 */
[----:B------:R-:W-:Y:S01]  /*13360*/  VIADD R7, R25, 0x71 ;  /* 0x0000007119077836 */ /* 0x000fe20000000000 */
[----:B------:R-:W-:Y:S01]  /*13370*/  FSEL R169, R169, -INF , !P0 ;  /* 0xff800000a9a97808 */ /* 0x000fe20004000000 */
[C---:B------:R-:W-:Y:S01]  /*13380*/  VIADD R3, R25.reuse, 0x78 ;  /* 0x0000007819037836 */ /* 0x040fe20000000000 */
[----:B------:R-:W-:Y:S01]  /*13390*/  FSEL R168, R168, -INF , !P0 ;  /* 0xff800000a8a87808 */ /* 0x000fe20004000000 */
[----:B------:R-:W-:Y:S01]  /*133a0*/  VIADD R25, R25, 0x79 ;  /* 0x0000007919197836 */ /* 0x000fe20000000000 */
[----:B------:R-:W-:-:S02]  /*133b0*/  ISETP.GE.AND P1, PT, R5, R74, PT ;  /* 0x0000004a0500720c */ /* 0x000fc40003f26270 */
[----:B------:R-:W-:Y:S02]  /*133c0*/  ISETP.GE.AND P0, PT, R9, R74, PT ;  /* 0x0000004a0900720c */ /* 0x000fe40003f06270 */
[----:B------:R-:W-:Y:S02]  /*133d0*/  FSEL R183, R183, -INF , !P4 ;  /* 0xff800000b7b77808 */ /* 0x000fe40006000000 */
[----:B------:R-:W-:Y:S02]  /*133e0*/  FSEL R178, R178, -INF , !P4 ;  /* 0xff800000b2b27808 */ /* 0x000fe40006000000 */
[----:B--2---:R-:W-:Y:S02]  /*133f0*/  FSEL R167, R167, -INF , !P3 ;  /* 0xff800000a7a77808 */ /* 0x004fe40005800000 */
[----:B------:R-:W-:Y:S02]  /*13400*/  FSEL R166, R166, -INF , !P3 ;  /* 0xff800000a6a67808 */ /* 0x000fe40005800000 */
[----:B------:R-:W-:-:S02]  /*13410*/  FSEL R157, R157, -INF , !P1 ;  /* 0xff8000009d9d7808 */ /* 0x000fc40004800000 */
[----:B------:R-:W-:Y:S02]  /*13420*/  FSEL R156, R156, -INF , !P1 ;  /* 0xff8000009c9c7808 */ /* 0x000fe40004800000 */
[----:B-1----:R-:W-:Y:S02]  /*13430*/  FSEL R155, R155, -INF , !P0 ;  /* 0xff8000009b9b7808 */ /* 0x002fe40004000000 */
[----:B------:R-:W-:Y:S01]  /*13440*/  FSEL R154, R154, -INF , !P0 ;  /* 0xff8000009a9a7808 */ /* 0x000fe20004000000 */
[----:B------:R-:W-:Y:S01]  /*13450*/  BSSY.RECONVERGENT B1, `(.L_x_4183) ;  /* 0x0000082000017945 */ /* 0x000fe20003800200 */
[-C--:B------:R-:W-:Y:S02]  /*13460*/  ISETP.GE.AND P4, PT, R11, R74.reuse, PT ;  /* 0x0000004a0b00720c */ /* 0x080fe40003f86270 */
[-C--:B------:R-:W-:Y:S02]  /*13470*/  ISETP.GE.AND P3, PT, R7, R74.reuse, PT ;  /* 0x0000004a0700720c */ /* 0x080fe40003f66270 */
[----:B------:R-:W-:-:S02]  /*13480*/  ISETP.GE.AND P1, PT, R3, R74, PT ;  /* 0x0000004a0300720c */ /* 0x000fc40003f26270 */
[----:B------:R-:W-:Y:S02]  /*13490*/  ISETP.GE.AND P0, PT, R25, R74, PT ;  /* 0x0000004a1900720c */ /* 0x000fe40003f06270 */
[----:B------:R-:W-:Y:S02]  /*134a0*/  FSEL R37, R119, -INF , !P2 ;  /* 0xff80000077257808 */ /* 0x000fe40005000000 */
[----:B------:R-:W-:Y:S02]  /*134b0*/  FSEL R36, R44, -INF , !P2 ;  /* 0xff8000002c247808 */ /* 0x000fe40005000000 */
[----:B------:R-:W-:Y:S02]  /*134c0*/  ISETP.NE.AND P2, PT, R121, RZ, PT ;  /* 0x000000ff7900720c */ /* 0x000fe40003f45270 */
[----:B------:R-:W-:Y:S02]  /*134d0*/  FSEL R151, R151, -INF , !P5 ;  /* 0xff80000097977808 */ /* 0x000fe40006800000 */
[----:B------:R-:W-:-:S02]  /*134e0*/  FSEL R150, R150, -INF , !P5 ;  /* 0xff80000096967808 */ /* 0x000fc40006800000 */
[----:B---3--:R-:W-:Y:S02]  /*134f0*/  FSEL R149, R149, -INF , !P4 ;  /* 0xff80000095957808 */ /* 0x008fe40006000000 */
[----:B------:R-:W-:Y:S02]  /*13500*/  FSEL R148, R148, -INF , !P4 ;  /* 0xff80000094947808 */ /* 0x000fe40006000000 */
[----:B----4-:R-:W-:Y:S02]  /*13510*/  FSEL R147, R147, -INF , !P3 ;  /* 0xff80000093937808 */ /* 0x010fe40005800000 */
[----:B------:R-:W-:Y:S02]  /*13520*/  FSEL R146, R146, -INF , !P3 ;  /* 0xff80000092927808 */ /* 0x000fe40005800000 */
[----:B------:R-:W-:Y:S02]  /*13530*/  FSEL R145, R145, -INF , !P1 ;  /* 0xff80000091917808 */ /* 0x000fe40004800000 */
        /* <DEDUP_REMOVED lines=18> */
.L_x_4186:
        /* <DEDUP_REMOVED lines=60> */
.L_x_4187:
[----:B------:R-:W-:Y:S05]  /*13a20*/  BSYNC.RECONVERGENT B0 ;  /* 0x0000000000007941 */ /* 0x000fea0003800200 */
.L_x_4185:
        /* <DEDUP_REMOVED lines=36> */
.L_x_4184:
[----:B------:R-:W-:Y:S05]  /*13c70*/  BSYNC.RECONVERGENT B1 ;  /* 0x0000000000017941 */ /* 0x000fea0003800200 */
.L_x_4183:
        /* <DEDUP_REMOVED lines=86> */
[----:B------:R-:W-:Y:S01]  /*141e0*/  LDSM.16.MT88.4 R28, [R60+0xc800] ;  /* 0x00c800003c1c783b */ /* 0x000fe20000004200 */
[----:B------:R-:W3:Y:S01]  /*141f0*/  MUFU.EX2 R56, R56 ;  /* 0x0000003800387308 */ /* 0x000ee20000000800 */
[-CC-:B------:R-:W-:Y:S01]  /*14200*/  FFMA.FTZ R41, R47, R144.reuse, -R138.reuse ;  /* 0x000000902f297223 */ /* 0x180fe2000001088a */
[-CC-:B------:R-:W-:Y:S01]  /*14210*/  FFMA.FTZ R44, R45, R144.reuse, -R138.reuse ;  /* 0x000000902d2c7223 */ /* 0x180fe2000001088a */
[----:B------:R-:W4:Y:S01]  /*14220*/  LDSM.16.MT88.4 R16, [R60+0x10800] ;  /* 0x010800003c10783b */ /* 0x000f220000004200 */
[----:B------:R-:W-:Y:S01]  /*14230*/  MUFU.EX2 R65, R65 ;  /* 0x0000004100417308 */ /* 0x000fe20000000800 */
[-CC-:B------:R-:W-:Y:S01]  /*14240*/  FFMA.FTZ R47, R38, R144.reuse, -R139.reuse ;  /* 0x00000090262f7223 */ /* 0x180fe2000001088b */
[----:B--2---:R-:W-:Y:S01]  /*14250*/  F2FP.BF16.F32.PACK_AB R69, R62, R63 ;  /* 0x0000003f3e45723e */ /* 0x004fe200000010ff */
[----:B------:R-:W-:Y:S01]  /*14260*/  LDSM.16.MT88.4 R20, [R0+0xc800] ;  /* 0x00c800000014783b */ /* 0x000fe20000004200 */
        /* <DEDUP_REMOVED lines=15> */
[----:B------:R-:W-:Y:S01]  /*14360*/  LDSM.16.MT88.4 R24, [R42+0xc800] ;  /* 0x00c800002a18783b */ /* 0x000fe20000004200 */
[----:B------:R-:W-:Y:S01]  /*14370*/  MUFU.EX2 R52, R52 ;  /* 0x0000003400347308 */ /* 0x000fe20000000800 */
[-CC-:B------:R-:W-:Y:S01]  /*14380*/  FFMA.FTZ R169, R169, R144.reuse, -R138.reuse ;  /* 0x00000090a9a97223 */ /* 0x180fe2000001088a */
[-CC-:B------:R-:W-:Y:S01]  /*14390*/  FFMA.FTZ R172, R172, R144.reuse, -R139.reuse ;  /* 0x00000090acac7223 */ /* 0x180fe2000001088b */
[-C--:B------:R-:W-:Y:S01]  /*143a0*/  FFMA.FTZ R168, R168, R144.reuse, -R139 ;  /* 0x00000090a8a87223 */ /* 0x080fe2000001088b */
[----:B------:R-:W-:Y:S01]  /*143b0*/  MUFU.EX2 R49, R49 ;  /* 0x0000003100317308 */ /* 0x000fe20000000800 */
[-CC-:B------:R-:W-:Y:S01]  /*143c0*/  FFMA.FTZ R167, R167, R144.reuse, -R138.reuse ;  /* 0x00000090a7a77223 */ /* 0x180fe2000001088a */
[----:B---3--:R-:W-:Y:S01]  /*143d0*/  F2FP.BF16.F32.PACK_AB R70, R58, R59 ;  /* 0x0000003b3a46723e */ /* 0x008fe200000010ff */
        /* <DEDUP_REMOVED lines=9> */
[----:B------:R-:W-:Y:S02]  /*14470*/  MUFU.EX2 R51, R51 ;  /* 0x0000003300337308 */ /* 0x000fe40000000800 */
[----:B------:R-:W-:Y:S01]  /*14480*/  FADD.FTZ R56, R56, R57 ;  /* 0x0000003938387221 */ /* 0x000fe20000010000 */
[----:B------:R-:W-:Y:S01]  /*14490*/  FADD.FTZ R58, R58, R59 ;  /* 0x0000003b3a3a7221 */ /* 0x000fe20000010000 */
[----:B------:R-:W3:Y:S01]  /*144a0*/  MUFU.EX2 R50, R50 ;  /* 0x0000003200327308 */ /* 0x000ee20000000800 */
[C---:B------:R-:W-:Y:S03]  /*144b0*/  HMMA.16816.F32.BF16 R92, R68.reuse, R94, RZ ;  /* 0x0000005e445c723c */ /* 0x040fe600000418ff */
[----:B------:R-:W5:Y:S04]  /*144c0*/  MUFU.EX2 R48, R48 ;  /* 0x0000003000307308 */ /* 0x000f680000000800 */
[----:B------:R4:W-:Y:S01]  /*144d0*/  MUFU.EX2 R45, R39 ;  /* 0x00000027002d7308 */ /* 0x0009e20000000800 */
[C---:B------:R-:W-:Y:S03]  /*144e0*/  HMMA.16816.F32.BF16 R128, R68.reuse, R124, RZ ;  /* 0x0000007c4480723c */ /* 0x040fe600000418ff */
[----:B------:R-:W-:Y:S04]  /*144f0*/  MUFU.EX2 R44, R44 ;  /* 0x0000002c002c7308 */ /* 0x000fe80000000800 */
[----:B------:R-:W-:Y:S01]  /*14500*/  MUFU.EX2 R41, R41 ;  /* 0x0000002900297308 */ /* 0x000fe20000000800 */
[C---:B-1----:R-:W-:Y:S03]  /*14510*/  HMMA.16816.F32.BF16 R120, R68.reuse, R116, RZ ;  /* 0x000000744478723c */ /* 0x042fe600000418ff */
[----:B------:R-:W-:Y:S01]  /*14520*/  MUFU.EX2 R47, R47 ;  /* 0x0000002f002f7308 */ /* 0x000fe20000000800 */
[----:B----4-:R-:W-:Y:S03]  /*14530*/  LDSM.16.MT88.4 R36, [R0+0x11000] ;  /* 0x011000000024783b */ /* 0x010fe60000004200 */
[----:B------:R1:W4:Y:S01]  /*14540*/  MUFU.EX2 R46, R158 ;  /* 0x0000009e002e7308 */ /* 0x0003220000000800 */
[C---:B------:R-:W-:Y:S03]  /*14550*/  HMMA.16816.F32.BF16 R112, R68.reuse, R108, RZ ;  /* 0x0000006c4470723c */ /* 0x040fe600000418ff */
[----:B------:R-:W-:Y:S04]  /*14560*/  MUFU.EX2 R43, R43 ;  /* 0x0000002b002b7308 */ /* 0x000fe80000000800 */
[----:B------:R-:W4:Y:S01]  /*14570*/  MUFU.EX2 R40, R40 ;  /* 0x0000002800287308 */ /* 0x000f220000000800 */
[----:B------:R-:W-:Y:S03]  /*14580*/  HMMA.16816.F32.BF16 R104, R68, R100, RZ ;  /* 0x000000644468723c */ /* 0x000fe600000418ff */
[----:B------:R-:W4:Y:S01]  /*14590*/  MUFU.EX2 R2, R2 ;  /* 0x0000000200027308 */ /* 0x000f220000000800 */
[-C--:B-1----:R-:W-:Y:S01]  /*145a0*/  FFMA.FTZ R158, R163, R144.reuse, -R138 ;  /* 0x00000090a39e7223 */ /* 0x082fe2000001088a */
[-CC-:B------:R-:W-:Y:S01]  /*145b0*/  FFMA.FTZ R163, R162, R144.reuse, -R139.reuse ;  /* 0x00000090a2a37223 */ /* 0x180fe2000001088b */
[----:B------:R-:W-:-:S02]  /*145c0*/  FFMA.FTZ R162, R164, R144, -R139 ;  /* 0x00000090a4a27223 */ /* 0x000fc4000001088b */
[----:B------:R-:W-:Y:S01]  /*145d0*/  HMMA.16816.F32.BF16 R88, R68, R84, RZ ;  /* 0x000000544458723c */ /* 0x000fe200000418ff */
[-C--:B------:R-:W-:Y:S01]  /*145e0*/  FFMA.FTZ R164, R181, R144.reuse, -R138 ;  /* 0x00000090b5a47223 */ /* 0x080fe2000001088a */
[----:B------:R-:W-:Y:S01]  /*145f0*/  MUFU.EX2 R161, R161 ;  /* 0x000000a100a17308 */ /* 0x000fe20000000800 */
[----:B------:R-:W-:-:S03]  /*14600*/  FFMA.FTZ R181, R176, R144, -R139 ;  /* 0x00000090b0b57223 */ /* 0x000fc6000001088b */
[----:B------:R-:W-:Y:S02]  /*14610*/  MUFU.EX2 R158, R158 ;  /* 0x0000009e009e7308 */ /* 0x000fe40000000800 */
[C---:B------:R-:W-:Y:S02]  /*14620*/  HMMA.16816.F32.BF16 R80, R68.reuse, R76, RZ ;  /* 0x0000004c4450723c */ /* 0x040fe400000418ff */
[----:B------:R-:W-:Y:S04]  /*14630*/  MUFU.EX2 R159, R159 ;  /* 0x0000009f009f7308 */ /* 0x000fe80000000800 */
[----:B------:R1:W-:Y:S02]  /*14640*/  MUFU.EX2 R160, R174 ;  /* 0x000000ae00a07308 */ /* 0x0003e40000000800 */
[C---:B------:R-:W-:Y:S02]  /*14650*/  HMMA.16816.F32.BF16 R124, R68.reuse, R126, RZ ;  /* 0x0000007e447c723c */ /* 0x040fe400000418ff */
[----:B------:R-:W4:Y:S04]  /*14660*/  MUFU.EX2 R165, R165 ;  /* 0x000000a500a57308 */ /* 0x000f280000000800 */
[----:B------:R-:W-:Y:S02]  /*14670*/  MUFU.EX2 R163, R163 ;  /* 0x000000a300a37308 */ /* 0x000fe40000000800 */
[----:B------:R-:W-:Y:S02]  /*14680*/  HMMA.16816.F32.BF16 R116, R68, R118, RZ ;  /* 0x000000764474723c */ /* 0x000fe400000418ff */
[----:B------:R-:W4:Y:S01]  /*14690*/  MUFU.EX2 R162, R162 ;  /* 0x000000a200a27308 */ /* 0x000f220000000800 */
[-C--:B-1----:R-:W-:Y:S01]  /*146a0*/  FFMA.FTZ R174, R179, R144.reuse, -R138 ;  /* 0x00000090b3ae7223 */ /* 0x082fe2000001088a */
[----:B------:R-:W-:-:S02]  /*146b0*/  FFMA.FTZ R179, R182, R144, -R139 ;  /* 0x00000090b6b37223 */ /* 0x000fc4000001088b */
[----:B------:R-:W1:Y:S01]  /*146c0*/  MUFU.EX2 R164, R164 ;  /* 0x000000a400a47308 */ /* 0x000e620000000800 */
[----:B------:R-:W-:Y:S01]  /*146d0*/  FFMA.FTZ R182, R175, R144, -R138 ;  /* 0x00000090afb67223 */ /* 0x000fe2000001088a */
[C---:B------:R-:W-:Y:S02]  /*146e0*/  HMMA.16816.F32.BF16 R108, R68.reuse, R110, RZ ;  /* 0x0000006e446c723c */ /* 0x040fe400000418ff */
[----:B------:R-:W-:Y:S04]  /*146f0*/  MUFU.EX2 R174, R174 ;  /* 0x000000ae00ae7308 */ /* 0x000fe80000000800 */
[----:B------:R-:W-:Y:S02]  /*14700*/  MUFU.EX2 R179, R179 ;  /* 0x000000b300b37308 */ /* 0x000fe40000000800 */
[C---:B------:R-:W-:Y:S02]  /*14710*/  HMMA.16816.F32.BF16 R100, R68.reuse, R102, RZ ;  /* 0x000000664464723c */ /* 0x040fe400000418ff */
[----:B------:R-:W-:Y:S04]  /*14720*/  MUFU.EX2 R181, R181 ;  /* 0x000000b500b57308 */ /* 0x000fe80000000800 */
[----:B------:R-:W-:Y:S02]  /*14730*/  MUFU.EX2 R182, R182 ;  /* 0x000000b600b67308 */ /* 0x000fe40000000800 */
[C---:B------:R-:W-:Y:S02]  /*14740*/  HMMA.16816.F32.BF16 R84, R68.reuse, R86, RZ ;  /* 0x000000564454723c */ /* 0x040fe400000418ff */
[----:B------:R-:W-:Y:S04]  /*14750*/  MUFU.EX2 R169, R169 ;  /* 0x000000a900a97308 */ /* 0x000fe80000000800 */
[----:B------:R-:W-:Y:S02]  /*14760*/  MUFU.EX2 R153, R153 ;  /* 0x0000009900997308 */ /* 0x000fe40000000800 */
[C---:B------:R-:W-:Y:S02]  /*14770*/  HMMA.16816.F32.BF16 R76, R68.reuse, R78, RZ ;  /* 0x0000004e444c723c */ /* 0x040fe400000418ff */
[----:B------:R-:W-:Y:S06]  /*14780*/  MUFU.EX2 R237, R237 ;  /* 0x000000ed00ed7308 */ /* 0x000fec0000000800 */
        /* <DEDUP_REMOVED lines=24> */
[C---:B--2---:R-:W-:Y:S08]  /*14910*/  HMMA.16816.F32.BF16 R72, R4.reuse, R8, R72 ;  /* 0x000000080448723c */ /* 0x044ff00000041848 */
[C---:B------:R-:W-:Y:S01]  /*14920*/  HMMA.16816.F32.BF16 R68, R4.reuse, R10, R68 ;  /* 0x0000000a0444723c */ /* 0x040fe20000041844 */
[----:B------:R-:W2:Y:S07]  /*14930*/  LDSM.16.MT88.4 R8, [R42+0x11000] ;  /* 0x011000002a08783b */ /* 0x000eae0000004200 */
        /* <DEDUP_REMOVED lines=10> */
[----:B------:R-:W1:Y:S01]  /*149e0*/  LDSM.16.MT88.4 R20, [R0+0xd000] ;  /* 0x00d000000014783b */ /* 0x000e620000004200 */
[----:B----4-:R-:W-:Y:S01]  /*149f0*/  F2FP.BF16.F32.PACK_AB R4, R46, R47 ;  /* 0x0000002f2e04723e */ /* 0x010fe200000010ff */
        /* <DEDUP_REMOVED lines=38> */
[----:B----4-:R-:W-:Y:S01]  /*14c60*/  HMMA.16816.F32.BF16 R88, R4, R12, R88 ;  /* 0x0000000c0458723c */ /* 0x010fe20000041858 */
[-CC-:B------:R-:W-:Y:S01]  /*14c70*/  FFMA.FTZ R12, R173, R144.reuse, -R138.reuse ;  /* 0x00000090ad0c7223 */ /* 0x180fe2000001088a */
[----:B------:R-:W-:-:S03]  /*14c80*/  FFMA.FTZ R173, R171, R144, -R138 ;  /* 0x00000090abad7223 */ /* 0x000fc6000001088a */
[----:B------:R4:W-:Y:S03]  /*14c90*/  MUFU.EX2 R171, R12 ;  /* 0x0000000c00ab7308 */ /* 0x0009e60000000800 */
[C---:B--2---:R-:W-:Y:S01]  /*14ca0*/  HMMA.16816.F32.BF16 R80, R4.reuse, R8, R80 ;  /* 0x000000080450723c */ /* 0x044fe20000041850 */
[-CC-:B------:R-:W-:Y:S01]  /*14cb0*/  FFMA.FTZ R8, R180, R144.reuse, -R139.reuse ;  /* 0x00000090b4087223 */ /* 0x180fe2000001088b */
[-C--:B------:R-:W-:Y:S01]  /*14cc0*/  FFMA.FTZ R180, R178, R144.reuse, -R139 ;  /* 0x00000090b2b47223 */ /* 0x080fe2000001088b */
[----:B------:R-:W-:Y:S01]  /*14cd0*/  FFMA.FTZ R178, R183, R144, -R138 ;  /* 0x00000090b7b27223 */ /* 0x000fe2000001088a */
[----:B------:R-:W-:Y:S04]  /*14ce0*/  MUFU.EX2 R173, R173 ;  /* 0x000000ad00ad7308 */ /* 0x000fe80000000800 */
[C---:B------:R-:W-:Y:S01]  /*14cf0*/  HMMA.16816.F32.BF16 R84, R4.reuse, R14, R84 ;  /* 0x0000000e0454723c */ /* 0x040fe20000041854 */
[----:B------:R2:W3:Y:S01]  /*14d00*/  MUFU.EX2 R176, R8 ;  /* 0x0000000800b07308 */ /* 0x0004e20000000800 */
[----:B----4-:R-:W4:Y:S03]  /*14d10*/  LDSM.16.MT88.4 R12, [R141+0x12000] ;  /* 0x012000008d0c783b */ /* 0x010f260000004200 */
[----:B------:R-:W3:Y:S03]  /*14d20*/  MUFU.EX2 R180, R180 ;  /* 0x000000b400b47308 */ /* 0x000ee60000000800 */
[C---:B------:R-:W-:Y:S01]  /*14d30*/  HMMA.16816.F32.BF16 R76, R4.reuse, R10, R76 ;  /* 0x0000000a044c723c */ /* 0x040fe2000004184c */
[----:B------:R-:W3:Y:S01]  /*14d40*/  MUFU.EX2 R178, R178 ;  /* 0x000000b200b27308 */ /* 0x000ee20000000800 */
[----:B--2---:R-:W2:Y:S06]  /*14d50*/  LDSM.16.MT88.4 R8, [R60+0x12000] ;  /* 0x012000003c08783b */ /* 0x004eac0000004200 */
[C---:B-1----:R-:W-:Y:S08]  /*14d60*/  HMMA.16816.F32.BF16 R96, R4.reuse, R16, R96 ;  /* 0x000000100460723c */ /* 0x042ff00000041860 */
[C---:B------:R-:W-:Y:S01]  /*14d70*/  HMMA.16816.F32.BF16 R92, R4.reuse, R18, R92 ;  /* 0x00000012045c723c */ /* 0x040fe2000004185c */
[----:B------:R-:W-:Y:S07]  /*14d80*/  LDSM.16.MT88.4 R16, [R0+0xe000] ;  /* 0x00e000000010783b */ /* 0x000fee0000004200 */
[C---:B-----5:R-:W-:Y:S08]  /*14d90*/  HMMA.16816.F32.BF16 R120, R4.reuse, R28, R120 ;  /* 0x0000001c0478723c */ /* 0x060ff00000041878 */
        /* <DEDUP_REMOVED lines=18> */
[----:B--2---:R-:W-:Y:S01]  /*14ec0*/  HMMA.16816.F32.BF16 R88, R4, R8, R88 ;  /* 0x000000080458723c */ /* 0x004fe20000041858 */
[-C--:B------:R-:W-:Y:S01]  /*14ed0*/  FFMA.FTZ R8, R177, R144.reuse, -R138 ;  /* 0x00000090b1087223 */ /* 0x080fe2000001088a */
[----:B------:R-:W-:-:S02]  /*14ee0*/  FFMA.FTZ R177, R170, R144, -R139 ;  /* 0x00000090aab17223 */ /* 0x000fc4000001088b */
[----:B------:R-:W-:Y:S04]  /*14ef0*/  MUFU.EX2 R170, R172 ;  /* 0x000000ac00aa7308 */ /* 0x000fe80000000800 */
[----:B------:R2:W-:Y:S01]  /*14f00*/  MUFU.EX2 R175, R8 ;  /* 0x0000000800af7308 */ /* 0x0005e20000000800 */
[C---:B------:R-:W-:Y:S03]  /*14f10*/  HMMA.16816.F32.BF16 R84, R4.reuse, R10, R84 ;  /* 0x0000000a0454723c */ /* 0x040fe60000041854 */
[----:B------:R-:W4:Y:S05]  /*14f20*/  MUFU.EX2 R177, R177 ;  /* 0x000000b100b17308 */ /* 0x000f2a0000000800 */
[C---:B------:R-:W-:Y:S01]  /*14f30*/  HMMA.16816.F32.BF16 R80, R4.reuse, R36, R80 ;  /* 0x000000240450723c */ /* 0x040fe20000041850 */
[-CC-:B------:R-:W-:Y:S01]  /*14f40*/  FFMA.FTZ R37, R166, R144.reuse, -R139.reuse ;  /* 0x00000090a6257223 */ /* 0x180fe2000001088b */
[----:B------:R-:W-:Y:S01]  /*14f50*/  MUFU.EX2 R36, R168 ;  /* 0x000000a800247308 */ /* 0x000fe20000000800 */
[-CC-:B------:R-:W-:Y:S01]  /*14f60*/  FFMA.FTZ R166, R155, R144.reuse, -R138.reuse ;  /* 0x000000909ba67223 */ /* 0x180fe2000001088a */
[-CC-:B------:R-:W-:Y:S01]  /*14f70*/  FFMA.FTZ R155, R154, R144.reuse, -R139.reuse ;  /* 0x000000909a9b7223 */ /* 0x180fe2000001088b */
[----:B--2---:R-:W2:Y:S02]  /*14f80*/  LDSM.16.MT88.4 R8, [R141+0x12800] ;  /* 0x012800008d08783b */ /* 0x004ea40000004200 */
[----:B------:R-:W4:Y:S01]  /*14f90*/  MUFU.EX2 R37, R37 ;  /* 0x0000002500257308 */ /* 0x000f220000000800 */
[----:B------:R-:W-:Y:S01]  /*14fa0*/  HMMA.16816.F32.BF16 R76, R4, R38, R76 ;  /* 0x00000026044c723c */ /* 0x000fe2000004184c */
[-CC-:B------:R-:W-:Y:S01]  /*14fb0*/  FFMA.FTZ R39, R157, R144.reuse, -R138.reuse ;  /* 0x000000909d277223 */ /* 0x180fe2000001088a */
[-C--:B------:R-:W-:Y:S01]  /*14fc0*/  FFMA.FTZ R157, R152, R144.reuse, -R139 ;  /* 0x00000090989d7223 */ /* 0x080fe2000001088b */
[----:B------:R5:W4:Y:S01]  /*14fd0*/  MUFU.EX2 R38, R167 ;  /* 0x000000a700267308 */ /* 0x000b220000000800 */
[----:B------:R-:W-:-:S03]  /*14fe0*/  FFMA.FTZ R152, R151, R144, -R138 ;  /* 0x0000009097987223 */ /* 0x000fc6000001088a */
[----:B------:R-:W-:Y:S01]  /*14ff0*/  MUFU.EX2 R39, R39 ;  /* 0x0000002700277308 */ /* 0x000fe20000000800 */
[C---:B-1----:R-:W-:Y:S03]  /*15000*/  HMMA.16816.F32.BF16 R128, R4.reuse, R28, R128 ;  /* 0x0000001c0480723c */ /* 0x042fe60000041880 */
        /* <DEDUP_REMOVED lines=8> */
[----:B------:R-:W1:Y:S04]  /*15090*/  MUFU.EX2 R154, R167 ;  /* 0x000000a7009a7308 */ /* 0x000e680000000800 */
[----:B------:R-:W-:Y:S03]  /*150a0*/  MUFU.EX2 R150, R157 ;  /* 0x0000009d00967308 */ /* 0x000fe60000000800 */
[C---:B------:R-:W-:Y:S01]  /*150b0*/  HMMA.16816.F32.BF16 R116, R4.reuse, R26, R116 ;  /* 0x0000001a0474723c */ /* 0x040fe20000041874 */
[----:B------:R-:W-:Y:S01]  /*150c0*/  LDSM.16.MT88.4 R24, [R42+0xe800] ;  /* 0x00e800002a18783b */ /* 0x000fe20000004200 */
[----:B------:R-:W5:Y:S06]  /*150d0*/  MUFU.EX2 R151, R156 ;  /* 0x0000009c00977308 */ /* 0x000f6c0000000800 */
[C---:B------:R-:W-:Y:S08]  /*150e0*/  HMMA.16816.F32.BF16 R112, R4.reuse, R20, R112 ;  /* 0x000000140470723c */ /* 0x040ff00000041870 */
[C---:B------:R-:W-:Y:S01]  /*150f0*/  HMMA.16816.F32.BF16 R108, R4.reuse, R22, R108 ;  /* 0x00000016046c723c */ /* 0x040fe2000004186c */
[----:B------:R-:W1:Y:S07]  /*15100*/  LDSM.16.MT88.4 R20, [R0+0xe800] ;  /* 0x00e800000014783b */ /* 0x000e6e0000004200 */
[C---:B------:R-:W-:Y:S08]  /*15110*/  HMMA.16816.F32.BF16 R104, R4.reuse, R16, R104 ;  /* 0x000000100468723c */ /* 0x040ff00000041868 */
[C---:B------:R-:W-:Y:S01]  /*15120*/  HMMA.16816.F32.BF16 R100, R4.reuse, R18, R100 ;  /* 0x000000120464723c */ /* 0x040fe20000041864 */
[----:B------:R-:W5:Y:S07]  /*15130*/  LDSM.16.MT88.4 R16, [R60+0x12800] ;  /* 0x012800003c10783b */ /* 0x000f6e0000004200 */
[C---:B---3--:R-:W-:Y:S08]  /*15140*/  HMMA.16816.F32.BF16 R72, R4.reuse, R12, R72 ;  /* 0x0000000c0448723c */ /* 0x048ff00000041848 */
[----:B------:R-:W-:Y:S01]  /*15150*/  HMMA.16816.F32.BF16 R68, R4, R14, R68 ;  /* 0x0000000e0444723c */ /* 0x000fe20000041844 */
[----:B----4-:R-:W-:Y:S01]  /*15160*/  F2FP.BF16.F32.PACK_AB R4, R177, R170 ;  /* 0x000000aab104723e */ /* 0x010fe200000010ff */
[----:B------:R-:W3:Y:S01]  /*15170*/  LDSM.16.MT88.4 R12, [R42+0x12800] ;  /* 0x012800002a0c783b */ /* 0x000ee20000004200 */
        /* <DEDUP_REMOVED lines=9> */
[C---:B-----5:R-:W-:Y:S08]  /*15210*/  HMMA.16816.F32.BF16 R88, R4.reuse, R16, R88 ;  /* 0x000000100458723c */ /* 0x060ff00000041858 */
        /* <DEDUP_REMOVED lines=133> */
.L_x_4195:
        /* <DEDUP_REMOVED lines=78> */
.L_x_4190:
[----:B------:R-:W-:Y:S05]  /*15f50*/  BSYNC.RECONVERGENT B0 ;  /* 0x0000000000007941 */ /* 0x000fea0003800200 */
.L_x_4189:
[----:B------:R-:W1:Y:S01]  /*15f60*/  S2UR UR7, SR_CgaCtaId ;  /* 0x00000000000779c3 */ /* 0x000e620000008800 */
[C---:B------:R-:W-:Y:S01]  /*15f70*/  SHF.L.U32 R232, R142.reuse, 0x3, RZ ;  /* 0x000000038ee87819 */ /* 0x040fe200000006ff */
[----:B------:R-:W-:Y:S01]  /*15f80*/  UMOV UR8, 0x400 ;  /* 0x0000040000087882 */ /* 0x000fe20000000000 */
[----:B------:R-:W-:Y:S01]  /*15f90*/  LOP3.LUT R3, R142, 0x38, RZ, 0xc0, !PT ;  /* 0x000000388e037812 */ /* 0x000fe200078ec0ff */
[----:B------:R-:W-:Y:S01]  /*15fa0*/  BSSY.RECONVERGENT B1, `(.L_x_4191) ;  /* 0x0000203000017945 */ /* 0x000fe20003800200 */
[C---:B------:R-:W-:Y:S02]  /*15fb0*/  LOP3.LUT R140, R232.reuse, 0x38, RZ, 0xc0, !PT ;  /* 0x00000038e88c7812 */ /* 0x040fe400078ec0ff */
[C---:B------:R-:W-:Y:S02]  /*15fc0*/  LOP3.LUT R4, R232.reuse, 0x1c0, RZ, 0xc0, !PT ;  /* 0x000001c0e8047812 */ /* 0x040fe400078ec0ff */
[----:B------:R-:W-:Y:S02]  /*15fd0*/  LOP3.LUT R7, R232, 0x1e00, RZ, 0xc0, !PT ;  /* 0x00001e00e8077812 */ /* 0x000fe400078ec0ff */
[----:B------:R-:W-:Y:S02]  /*15fe0*/  LOP3.LUT R4, R140, R4, R3, 0x1e, !PT ;  /* 0x000000048c047212 */ /* 0x000fe400078e1e03 */
[----:B------:R-:W-:Y:S02]  /*15ff0*/  IADD3 R12, P0, PT, R233, R220, RZ ;  /* 0x000000dce90c7210 */ /* 0x000fe40007f1e0ff */
[----:B------:R-:W-:Y:S02]  /*16000*/  LOP3.LUT R4, R4, R7, RZ, 0xfc, !PT ;  /* 0x0000000704047212 */ /* 0x000fe400078efcff */
[----:B------:R-:W-:Y:S02]  /*16010*/  IADD3.X R13, PT, PT, R234, R221, RZ, P0, !PT ;  /* 0x000000ddea0d7210 */ /* 0x000fe400007fe4ff */
[-C--:B------:R-:W-:Y:S02]  /*16020*/  IADD3 R14, P0, PT, R12, R233.reuse, RZ ;  /* 0x000000e90c0e7210 */ /* 0x080fe40007f1e0ff */
[----:B------:R-:W-:Y:S02]  /*16030*/  SHF.L.U32 R215, R142, 0x6, RZ ;  /* 0x000000068ed77819 */ /* 0x000fe400000006ff */
[-C--:B------:R-:W-:Y:S01]  /*16040*/  IADD3.X R15, PT, PT, R13, R234.reuse, RZ, P0, !PT ;  /* 0x000000ea0d0f7210 */ /* 0x080fe200007fe4ff */
[----:B-1----:R-:W-:Y:S01]  /*16050*/  ULEA UR6, UR7, UR8, 0x18 ;  /* 0x0000000807067291 */ /* 0x002fe2000f8ec0ff */
[-C--:B------:R-:W-:Y:S02]  /*16060*/  IADD3 R10, P0, PT, R14, R233.reuse, RZ ;  /* 0x000000e90e0a7210 */ /* 0x080fe40007f1e0ff */
[----:B------:R-:W-:Y:S02]  /*16070*/  LOP3.LUT R2, R142, 0x8, RZ, 0xc0, !PT ;  /* 0x000000088e027812 */ /* 0x000fe400078ec0ff */
[-C--:B------:R-:W-:Y:S02]  /*16080*/  IADD3.X R11, PT, PT, R15, R234.reuse, RZ, P0, !PT ;  /* 0x000000ea0f0b7210 */ /* 0x080fe400007fe4ff */
[----:B------:R-:W-:Y:S02]  /*16090*/  LEA R241, R4, UR6, 0x1 ;  /* 0x0000000604f17c11 */ /* 0x000fe4000f8e08ff */
[-C--:B------:R-:W-:Y:S02]  /*160a0*/  IADD3 R8, P0, PT, R10, R233.reuse, RZ ;  /* 0x000000e90a087210 */ /* 0x080fe40007f1e0ff */
[----:B------:R-:W-:Y:S01]  /*160b0*/  LOP3.LUT R5, R2, 0x1c0, R215, 0xf8, !PT ;  /* 0x000001c002057812 */ /* 0x000fe200078ef8d7 */
[----:B------:R-:W-:Y:S01]  /*160c0*/  @!PT LDS RZ, [RZ] ;  /* 0x00000000fffff984 */ /* 0x000fe20000000800 */
[----:B------:R-:W-:Y:S01]  /*160d0*/  @!PT LDS RZ, [RZ] ;  /* 0x00000000fffff984 */ /* 0x000fe20000000800 */
[----:B------:R-:W-:Y:S01]  /*160e0*/  @!PT LDS RZ, [RZ] ;  /* 0x00000000fffff984 */ /* 0x000fe20000000800 */
[----:B------:R-:W-:Y:S01]  /*160f0*/  LDGSTS.E.BYPASS.LTC128B.128 [R241+0xc000], desc[UR4][R220.64] ;  /* 0x0c000000dcf17fae */ /* 0x000fe2000b981a04 */
[-C--:B------:R-:W-:Y:S02]  /*16100*/  IADD3.X R9, PT, PT, R11, R234.reuse, RZ, P0, !PT ;  /* 0x000000ea0b097210 */ /* 0x080fe400007fe4ff */
[-C--:B------:R-:W-:Y:S02]  /*16110*/  IADD3 R6, P0, PT, R8, R233.reuse, RZ ;  /* 0x000000e908067210 */ /* 0x080fe40007f1e0ff */
[----:B------:R-:W-:Y:S02]  /*16120*/  SHF.L.U32 R3, R142, 0x5, RZ ;  /* 0x000000058e037819 */ /* 0x000fe400000006ff */
[----:B------:R-:W-:Y:S01]  /*16130*/  IADD3.X R7, PT, PT, R9, R234, RZ, P0, !PT ;  /* 0x000000ea09077210 */ /* 0x000fe200007fe4ff */
[----:B------:R-:W-:Y:S01]  /*16140*/  LDGSTS.E.BYPASS.LTC128B.128 [R241+0x10000], desc[UR4][R220.64+0x80] ;  /* 0x10000080dcf17fae */ /* 0x000fe2000b981a04 */
[C---:B------:R-:W-:Y:S02]  /*16150*/  LOP3.LUT R2, R215.reuse, 0x200, RZ, 0xc0, !PT ;  /* 0x00000200d7027812 */ /* 0x040fe400078ec0ff */
[----:B------:R-:W-:Y:S02]  /*16160*/  SHF.R.U32.HI R212, RZ, 0x1, R142 ;  /* 0x00000001ffd47819 */ /* 0x000fe4000001168e */
[----:B------:R-:W-:Y:S02]  /*16170*/  LOP3.LUT R184, R215, 0x400, RZ, 0xc0, !PT ;  /* 0x00000400d7b87812 */ /* 0x000fe400078ec0ff */
[----:B------:R-:W-:Y:S01]  /*16180*/  LOP3.LUT R5, R5, R140, RZ, 0x3c, !PT ;  /* 0x0000008c05057212 */ /* 0x000fe200078e3cff */
[----:B------:R-:W-:Y:S01]  /*16190*/  LDGSTS.E.BYPASS.LTC128B.128 [R241+0xc800], desc[UR4][R12.64] ;  /* 0x0c8000000cf17fae */ /* 0x000fe2000b981a04 */
[----:B------:R-:W-:Y:S02]  /*161a0*/  LOP3.LUT R3, R2, 0x7c00, R3, 0xf8, !PT ;  /* 0x00007c0002037812 */ /* 0x000fe400078ef803 */
[----:B------:R-:W-:Y:S02]  /*161b0*/  LOP3.LUT R2, R212, 0x8, RZ, 0xc0, !PT ;  /* 0x00000008d4027812 */ /* 0x000fe400078ec0ff */
[----:B------:R-:W-:Y:S02]  /*161c0*/  LEA R184, R5, R184, 0x1 ;  /* 0x000000b805b87211 */ /* 0x000fe400078e08ff */
[----:B------:R-:W-:Y:S01]  /*161d0*/  LOP3.LUT R5, R2, 0x1c0, R215, 0xf8, !PT ;  /* 0x000001c002057812 */ /* 0x000fe200078ef8d7 */
[----:B------:R1:W-:Y:S01]  /*161e0*/  LDGSTS.E.BYPASS.LTC128B.128 [R241+0x10800], desc[UR4][R12.64+0x80] ;  /* 0x108000800cf17fae */ /* 0x0003e2000b981a04 */
[-C--:B------:R-:W-:Y:S02]  /*161f0*/  IADD3 R4, P0, PT, R6, R233.reuse, RZ ;  /* 0x000000e906047210 */ /* 0x080fe40007f1e0ff */
[----:B------:R-:W-:Y:S02]  /*16200*/  LOP3.LUT R214, R5, R140, RZ, 0x3c, !PT ;  /* 0x0000008c05d67212 */ /* 0x000fe400078e3cff */
[----:B------:R-:W-:Y:S02]  /*16210*/  IADD3.X R5, PT, PT, R7, R234, RZ, P0, !PT ;  /* 0x000000ea07057210 */ /* 0x000fe400007fe4ff */
[----:B------:R-:W-:Y:S01]  /*16220*/  LOP3.LUT R3, R3, R214, RZ, 0xfc, !PT ;  /* 0x000000d603037212 */ /* 0x000fe200078efcff */
[----:B------:R-:W-:Y:S01]  /*16230*/  LDGSTS.E.BYPASS.LTC128B.128 [R241+0xd000], desc[UR4][R14.64] ;  /* 0x0d0000000ef17fae */ /* 0x000fe2000b981a04 */
[----:B------:R-:W-:Y:S02]  /*16240*/  IADD3 R134, PT, PT, R184, UR6, RZ ;  /* 0x00000006b8867c10 */ /* 0x000fe4000fffe0ff */
[----:B------:R-:W-:Y:S02]  /*16250*/  LEA R186, R3, UR6, 0x1 ;  /* 0x0000000603ba7c11 */ /* 0x000fe4000f8e08ff */
[----:B------:R-:W-:Y:S02]  /*16260*/  MOV R2, 0x40 ;  /* 0x0000004000027802 */ /* 0x000fe40000000f00 */
[----:B------:R-:W-:Y:S01]  /*16270*/  LOP3.LUT P2, RZ, R142, 0x4, RZ, 0xc0, !PT ;  /* 0x000000048eff7812 */ /* 0x000fe2000784c0ff */
[----:B------:R-:W-:Y:S08]  /*16280*/  LDGSTS.E.BYPASS.LTC128B.128 [R241+0x11000], desc[UR4][R14.64+0x80] ;  /* 0x110000800ef17fae */ /* 0x000ff0000b981a04 */
[----:B------:R-:W-:Y:S01]  /*16290*/  LDGSTS.E.BYPASS.LTC128B.128 [R241+0xd800], desc[UR4][R10.64] ;  /* 0x0d8000000af17fae */ /* 0x000fe2000b981a04 */
[----:B-1----:R-:W-:Y:S04]  /*162a0*/  IADD3 R12, P0, PT, R4, R233, RZ ;  /* 0x000000e9040c7210 */ /* 0x002fe80007f1e0ff */
[----:B------:R-:W-:Y:S03]  /*162b0*/  IADD3.X R13, PT, PT, R5, R234, RZ, P0, !PT ;  /* 0x000000ea050d7210 */ /* 0x000fe600007fe4ff */
[----:B------:R-:W-:Y:S01]  /*162c0*/  LDGSTS.E.BYPASS.LTC128B.128 [R241+0x11800], desc[UR4][R10.64+0x80] ;  /* 0x118000800af17fae */ /* 0x000fe2000b981a04 */
[----:B------:R-:W-:Y:S04]  /*162d0*/  LOP3.LUT P0, RZ, R142, 0x2, RZ, 0xc0, !PT ;  /* 0x000000028eff7812 */ /* 0x000fe8000780c0ff */
[----:B------:R-:W-:Y:S02]  /*162e0*/  SEL R213, R143, 0xffffffe0, !P0 ;  /* 0xffffffe08fd57807 */ /* 0x000fe40004000000 */
[----:B------:R-:W-:Y:S01]  /*162f0*/  ISETP.NE.AND P0, PT, R235, RZ, PT ;  /* 0x000000ffeb00720c */ /* 0x000fe20003f05270 */
[----:B------:R-:W-:Y:S01]  /*16300*/  LDGSTS.E.BYPASS.LTC128B.128 [R241+0xe000], desc[UR4][R8.64] ;  /* 0x0e00000008f17fae */ /* 0x000fe2000b981a04 */
[C---:B------:R-:W-:Y:S02]  /*16310*/  IADD3 R135, PT, PT, R213.reuse, R186, RZ ;  /* 0x000000bad5877210 */ /* 0x040fe40007ffe0ff */
[----:B------:R-:W-:Y:S05]  /*16320*/  IADD3 R3, PT, PT, R213, R134, RZ ;  /* 0x00000086d5037210 */ /* 0x000fea0007ffe0ff */
[----:B------:R1:W-:Y:S08]  /*16330*/  LDGSTS.E.BYPASS.LTC128B.128 [R241+0x12000], desc[UR4][R8.64+0x80] ;  /* 0x1200008008f17fae */ /* 0x0003f0000b981a04 */
[----:B------:R-:W-:Y:S08]  /*16340*/  LDGSTS.E.BYPASS.LTC128B.128 [R241+0xe800], desc[UR4][R6.64] ;  /* 0x0e80000006f17fae */ /* 0x000ff0000b981a04 */
[----:B------:R-:W-:Y:S08]  /*16350*/  LDGSTS.E.BYPASS.LTC128B.128 [R241+0x12800], desc[UR4][R6.64+0x80] ;  /* 0x1280008006f17fae */ /* 0x000ff0000b981a04 */
[----:B------:R-:W-:Y:S08]  /*16360*/  LDGSTS.E.BYPASS.LTC128B.128 [R241+0xf000], desc[UR4][R4.64] ;  /* 0x0f00000004f17fae */ /* 0x000ff0000b981a04 */
[----:B------:R2:W-:Y:S08]  /*16370*/  LDGSTS.E.BYPASS.LTC128B.128 [R241+0x13000], desc[UR4][R4.64+0x80] ;  /* 0x1300008004f17fae */ /* 0x0005f0000b981a04 */
[----:B------:R-:W-:Y:S08]  /*16380*/  LDGSTS.E.BYPASS.LTC128B.128 [R241+0xf800], desc[UR4][R12.64] ;  /* 0x0f8000000cf17fae */ /* 0x000ff0000b981a04 */
[----:B------:R3:W-:Y:S08]  /*16390*/  LDGSTS.E.BYPASS.LTC128B.128 [R241+0x13800], desc[UR4][R12.64+0x80] ;  /* 0x138000800cf17fae */ /* 0x0007f0000b981a04 */
[----:B------:R-:W-:Y:S08]  /*163a0*/  LDSM.16.M88.4 R64, [R186] ;  /* 0x00000000ba40783b */ /* 0x000ff00000000200 */
[----:B-1----:R-:W2:Y:S08]  /*163b0*/  LDSM.16.M88.4 R8, [R184+UR6+0x4000] ;  /* 0x00400006b808783b */ /* 0x002eb00008000200 */
[----:B------:R-:W3:Y:S08]  /*163c0*/  LDSM.16.M88.4 R16, [R184+UR6+0x4800] ;  /* 0x00480006b810783b */ /* 0x000ef00008000200 */
[----:B------:R-:W1:Y:S08]  /*163d0*/  LDSM.16.M88.4 R24, [R184+UR6+0x5000] ;  /* 0x00500006b818783b */ /* 0x000e700008000200 */
[----:B------:R-:W0:Y:S08]  /*163e0*/  LDGDEPBAR ;  /* 0x00000000000079af */ /* 0x000e300000000000 */
[----:B------:R-:W4:Y:S08]  /*163f0*/  LDSM.16.M88.4 R32, [R184+UR6+0x5800] ;  /* 0x00580006b820783b */ /* 0x000f300008000200 */
[----:B------:R-:W5:Y:S01]  /*16400*/  LDSM.16.M88.4 R40, [R184+UR6+0x6000] ;  /* 0x00600006b828783b */ /* 0x000f620008000200 */
[C---:B--2---:R-:W-:Y:S07]  /*16410*/  HMMA.16816.F32.BF16 R4, R64.reuse, R8, RZ ;  /* 0x000000084004723c */ /* 0x044fee00000418ff */
[----:B------:R-:W2:Y:S01]  /*16420*/  LDSM.16.M88.4 R48, [R184+UR6+0x6800] ;  /* 0x00680006b830783b */ /* 0x000ea20008000200 */
[C---:B------:R-:W-:Y:S07]  /*16430*/  HMMA.16816.F32.BF16 R8, R64.reuse, R10, RZ ;  /* 0x0000000a4008723c */ /* 0x040fee00000418ff */
[----:B------:R-:W2:Y:S01]  /*16440*/  LDSM.16.M88.4 R56, [R184+UR6+0x7000] ;  /* 0x00700006b838783b */ /* 0x000ea20008000200 */
[C---:B---3--:R-:W-:Y:S07]  /*16450*/  HMMA.16816.F32.BF16 R12, R64.reuse, R16, RZ ;  /* 0x00000010400c723c */ /* 0x048fee00000418ff */
[----:B------:R-:W3:Y:S01]  /*16460*/  LDSM.16.M88.4 R136, [R184+UR6+0x7800] ;  /* 0x00780006b888783b */ /* 0x000ee20008000200 */
[C---:B------:R-:W-:Y:S07]  /*16470*/  HMMA.16816.F32.BF16 R16, R64.reuse, R18, RZ ;  /* 0x000000124010723c */ /* 0x040fee00000418ff */
[----:B------:R-:W-:Y:S01]  /*16480*/  LDSM.16.M88.4 R144, [R135] ;  /* 0x000000008790783b */ /* 0x000fe20000000200 */
[C---:B-1----:R-:W-:Y:S07]  /*16490*/  HMMA.16816.F32.BF16 R20, R64.reuse, R24, RZ ;  /* 0x000000184014723c */ /* 0x042fee00000418ff */
[----:B------:R-:W1:Y:S01]  /*164a0*/  LDSM.16.M88.4 R148, [R3+0x4000] ;  /* 0x004000000394783b */ /* 0x000e620000000200 */
[C---:B------:R-:W-:Y:S07]  /*164b0*/  HMMA.16816.F32.BF16 R24, R64.reuse, R26, RZ ;  /* 0x0000001a4018723c */ /* 0x040fee00000418ff */
[----:B------:R-:W1:Y:S01]  /*164c0*/  LDSM.16.M88.4 R152, [R3+0x4800] ;  /* 0x004800000398783b */ /* 0x000e620000000200 */
[C---:B----4-:R-:W-:Y:S07]  /*164d0*/  HMMA.16816.F32.BF16 R28, R64.reuse, R32, RZ ;  /* 0x00000020401c723c */ /* 0x050fee00000418ff */
[----:B------:R-:W4:Y:S01]  /*164e0*/  LDSM.16.M88.4 R156, [R3+0x5000] ;  /* 0x00500000039c783b */ /* 0x000f220000000200 */
[C---:B------:R-:W-:Y:S07]  /*164f0*/  HMMA.16816.F32.BF16 R32, R64.reuse, R34, RZ ;  /* 0x000000224020723c */ /* 0x040fee00000418ff */
[----:B------:R-:W-:Y:S01]  /*16500*/  LDSM.16.M88.4 R160, [R3+0x6800] ;  /* 0x0068000003a0783b */ /* 0x000fe20000000200 */
[C---:B-----5:R-:W-:Y:S07]  /*16510*/  HMMA.16816.F32.BF16 R36, R64.reuse, R40, RZ ;  /* 0x000000284024723c */ /* 0x060fee00000418ff */
[----:B------:R-:W-:Y:S01]  /*16520*/  LDSM.16.M88.4 R164, [R3+0x7000] ;  /* 0x0070000003a4783b */ /* 0x000fe20000000200 */
[C---:B------:R-:W-:Y:S07]  /*16530*/  HMMA.16816.F32.BF16 R40, R64.reuse, R42, RZ ;  /* 0x0000002a4028723c */ /* 0x040fee00000418ff */
[----:B------:R-:W5:Y:S01]  /*16540*/  LD.E R238, desc[UR4][R132.64+0x18c] ;  /* 0x00018c0484ee7980 */ /* 0x000f62000c101900 */
[C---:B--2---:R-:W-:Y:S08]  /*16550*/  HMMA.16816.F32.BF16 R44, R64.reuse, R48, RZ ;  /* 0x00000030402c723c */ /* 0x044ff000000418ff */
[C---:B------:R-:W-:Y:S08]  /*16560*/  HMMA.16816.F32.BF16 R48, R64.reuse, R50, RZ ;  /* 0x000000324030723c */ /* 0x040ff000000418ff */
[C---:B------:R-:W-:Y:S08]  /*16570*/  HMMA.16816.F32.BF16 R52, R64.reuse, R56, RZ ;  /* 0x000000384034723c */ /* 0x040ff000000418ff */
[C---:B------:R-:W-:Y:S08]  /*16580*/  HMMA.16816.F32.BF16 R56, R64.reuse, R58, RZ ;  /* 0x0000003a4038723c */ /* 0x040ff000000418ff */
[C---:B---3--:R-:W-:Y:S08]  /*16590*/  HMMA.16816.F32.BF16 R60, R64.reuse, R136, RZ ;  /* 0x00000088403c723c */ /* 0x048ff000000418ff */
[----:B------:R-:W-:Y:S01]  /*165a0*/  HMMA.16816.F32.BF16 R64, R64, R138, RZ ;  /* 0x0000008a4040723c */ /* 0x000fe200000418ff */
[----:B------:R-:W2:Y:S07]  /*165b0*/  LDSM.16.M88.4 R136, [R3+0x5800] ;  /* 0x005800000388783b */ /* 0x000eae0000000200 */
[C---:B-1----:R-:W-:Y:S08]  /*165c0*/  HMMA.16816.F32.BF16 R4, R144.reuse, R148, R4 ;  /* 0x000000949004723c */ /* 0x042ff00000041804 */
[C---:B------:R-:W-:Y:S01]  /*165d0*/  HMMA.16816.F32.BF16 R8, R144.reuse, R150, R8 ;  /* 0x000000969008723c */ /* 0x040fe20000041808 */
[----:B------:R-:W1:Y:S07]  /*165e0*/  LDSM.16.M88.4 R148, [R3+0x6000] ;  /* 0x006000000394783b */ /* 0x000e6e0000000200 */
[C---:B------:R-:W-:Y:S03]  /*165f0*/  HMMA.16816.F32.BF16 R12, R144.reuse, R152, R12 ;  /* 0x00000098900c723c */ /* 0x040fe6000004180c */
[----:B------:R-:W-:Y:S04]  /*16600*/  SEL R153, R2, 0xffffffc0, !P2 ;  /* 0xffffffc002997807 */ /* 0x000fe80005000000 */
[C---:B------:R-:W-:Y:S01]  /*16610*/  IADD3 R204, PT, PT, R153.reuse, R186, RZ ;  /* 0x000000ba99cc7210 */ /* 0x040fe20007ffe0ff */
[C---:B------:R-:W-:Y:S03]  /*16620*/  HMMA.16816.F32.BF16 R16, R144.reuse, R154, R16 ;  /* 0x0000009a9010723c */ /* 0x040fe60000041810 */
[----:B------:R-:W-:Y:S01]  /*16630*/  IADD3 R134, PT, PT, R153, R134, RZ ;  /* 0x0000008699867210 */ /* 0x000fe20007ffe0ff */
[----:B------:R-:W-:Y:S01]  /*16640*/  LDSM.16.M88.4 R168, [R204] ;  /* 0x00000000cca8783b */ /* 0x000fe20000000200 */
[C---:B------:R-:W-:Y:S02]  /*16650*/  IADD3 R205, PT, PT, R213.reuse, R204, RZ ;  /* 0x000000ccd5cd7210 */ /* 0x040fe40007ffe0ff */
[----:B------:R-:W-:Y:S01]  /*16660*/  IADD3 R2, PT, PT, R213, R134, RZ ;  /* 0x00000086d5027210 */ /* 0x000fe20007ffe0ff */
[C---:B----4-:R-:W-:Y:S04]  /*16670*/  HMMA.16816.F32.BF16 R20, R144.reuse, R156, R20 ;  /* 0x0000009c9014723c */ /* 0x050fe80000041814 */
[----:B------:R-:W3:Y:S04]  /*16680*/  LDSM.16.M88.4 R152, [R3+0x7800] ;  /* 0x007800000398783b */ /* 0x000ee80000000200 */
[C---:B------:R-:W-:Y:S04]  /*16690*/  HMMA.16816.F32.BF16 R24, R144.reuse, R158, R24 ;  /* 0x0000009e9018723c */ /* 0x040fe80000041818 */
[----:B------:R-:W4:Y:S04]  /*166a0*/  LDSM.16.M88.4 R172, [R134+0x4000] ;  /* 0x0040000086ac783b */ /* 0x000f280000000200 */
[C---:B--2---:R-:W-:Y:S04]  /*166b0*/  HMMA.16816.F32.BF16 R28, R144.reuse, R136, R28 ;  /* 0x00000088901c723c */ /* 0x044fe8000004181c */
[----:B------:R-:W2:Y:S04]  /*166c0*/  LDSM.16.M88.4 R176, [R134+0x4800] ;  /* 0x0048000086b0783b */ /* 0x000ea80000000200 */
[C---:B------:R-:W-:Y:S04]  /*166d0*/  HMMA.16816.F32.BF16 R32, R144.reuse, R138, R32 ;  /* 0x0000008a9020723c */ /* 0x040fe80000041820 */
[----:B------:R-:W2:Y:S04]  /*166e0*/  LDSM.16.M88.4 R180, [R134+0x5000] ;  /* 0x0050000086b4783b */ /* 0x000ea80000000200 */
[C---:B-1----:R-:W-:Y:S04]  /*166f0*/  HMMA.16816.F32.BF16 R36, R144.reuse, R148, R36 ;  /* 0x000000949024723c */ /* 0x042fe80000041824 */
[----:B------:R-:W1:Y:S04]  /*16700*/  LDSM.16.M88.4 R156, [R134+0x5800] ;  /* 0x00580000869c783b */ /* 0x000e680000000200 */
[C---:B------:R-:W-:Y:S04]  /*16710*/  HMMA.16816.F32.BF16 R40, R144.reuse, R150, R40 ;  /* 0x000000969028723c */ /* 0x040fe80000041828 */
[----:B------:R-:W1:Y:S04]  /*16720*/  LDSM.16.M88.4 R136, [R134+0x6000] ;  /* 0x006000008688783b */ /* 0x000e680000000200 */
[C---:B------:R-:W-:Y:S04]  /*16730*/  HMMA.16816.F32.BF16 R44, R144.reuse, R160, R44 ;  /* 0x000000a0902c723c */ /* 0x040fe8000004182c */
[----:B------:R-:W1:Y:S04]  /*16740*/  LDSM.16.M88.4 R148, [R134+0x6800] ;  /* 0x006800008694783b */ /* 0x000e680000000200 */
[C---:B------:R-:W-:Y:S04]  /*16750*/  HMMA.16816.F32.BF16 R48, R144.reuse, R162, R48 ;  /* 0x000000a29030723c */ /* 0x040fe80000041830 */
[----:B------:R-:W-:Y:S04]  /*16760*/  LDSM.16.M88.4 R160, [R2+0x4800] ;  /* 0x0048000002a0783b */ /* 0x000fe80000000200 */
[C---:B------:R-:W-:Y:S04]  /*16770*/  HMMA.16816.F32.BF16 R52, R144.reuse, R164, R52 ;  /* 0x000000a49034723c */ /* 0x040fe80000041834 */
[----:B------:R-:W-:Y:S04]  /*16780*/  LDSM.16.M88.4 R188, [R134+0x9800] ;  /* 0x0098000086bc783b */ /* 0x000fe80000000200 */
[C---:B------:R-:W-:Y:S04]  /*16790*/  HMMA.16816.F32.BF16 R56, R144.reuse, R166, R56 ;  /* 0x000000a69038723c */ /* 0x040fe80000041838 */
[----:B------:R-:W-:Y:S04]  /*167a0*/  LDSM.16.M88.4 R164, [R2+0x5000] ;  /* 0x0050000002a4783b */ /* 0x000fe80000000200 */
[C---:B---3--:R-:W-:Y:S04]  /*167b0*/  HMMA.16816.F32.BF16 R60, R144.reuse, R152, R60 ;  /* 0x00000098903c723c */ /* 0x048fe8000004183c */
[----:B------:R-:W-:Y:S04]  /*167c0*/  LDSM.16.M88.4 R192, [R134+0xa000] ;  /* 0x00a0000086c0783b */ /* 0x000fe80000000200 */
[----:B------:R-:W-:Y:S04]  /*167d0*/  HMMA.16816.F32.BF16 R64, R144, R154, R64 ;  /* 0x0000009a9040723c */ /* 0x000fe80000041840 */
[----:B------:R-:W3:Y:S04]  /*167e0*/  LDSM.16.M88.4 R144, [R134+0x7000] ;  /* 0x007000008690783b */ /* 0x000ee80000000200 */
[C---:B----4-:R-:W-:Y:S04]  /*167f0*/  HMMA.16816.F32.BF16 R4, R168.reuse, R172, R4 ;  /* 0x000000aca804723c */ /* 0x050fe80000041804 */
[----:B------:R-:W4:Y:S04]  /*16800*/  LDSM.16.M88.4 R152, [R134+0x7800] ;  /* 0x007800008698783b */ /* 0x000f280000000200 */
[C---:B------:R-:W-:Y:S04]  /*16810*/  HMMA.16816.F32.BF16 R8, R168.reuse, R174, R8 ;  /* 0x000000aea808723c */ /* 0x040fe80000041808 */
[----:B------:R-:W-:Y:S04]  /*16820*/  LDSM.16.M88.4 R172, [R2+0x5800] ;  /* 0x0058000002ac783b */ /* 0x000fe80000000200 */
[C---:B--2---:R-:W-:Y:S04]  /*16830*/  HMMA.16816.F32.BF16 R12, R168.reuse, R176, R12 ;  /* 0x000000b0a80c723c */ /* 0x044fe8000004180c */
[----:B------:R-:W-:Y:S04]  /*16840*/  LDSM.16.M88.4 R196, [R134+0xa800] ;  /* 0x00a8000086c4783b */ /* 0x000fe80000000200 */
[C---:B------:R-:W-:Y:S04]  /*16850*/  HMMA.16816.F32.BF16 R16, R168.reuse, R178, R16 ;  /* 0x000000b2a810723c */ /* 0x040fe80000041810 */
[----:B------:R-:W-:Y:S04]  /*16860*/  LDSM.16.M88.4 R176, [R2+0x6000] ;  /* 0x0060000002b0783b */ /* 0x000fe80000000200 */
[C---:B------:R-:W-:Y:S04]  /*16870*/  HMMA.16816.F32.BF16 R20, R168.reuse, R180, R20 ;  /* 0x000000b4a814723c */ /* 0x040fe80000041814 */
[----:B------:R-:W-:Y:S04]  /*16880*/  LDSM.16.M88.4 R200, [R134+0xb000] ;  /* 0x00b0000086c8783b */ /* 0x000fe80000000200 */
[C---:B------:R-:W-:Y:S04]  /*16890*/  HMMA.16816.F32.BF16 R24, R168.reuse, R182, R24 ;  /* 0x000000b6a818723c */ /* 0x040fe80000041818 */
[----:B------:R-:W-:Y:S04]  /*168a0*/  LDSM.16.M88.4 R180, [R184+UR6+0xb800] ;  /* 0x00b80006b8b4783b */ /* 0x000fe80008000200 */
[C---:B-1----:R-:W-:Y:S04]  /*168b0*/  HMMA.16816.F32.BF16 R28, R168.reuse, R156, R28 ;  /* 0x0000009ca81c723c */ /* 0x042fe8000004181c */
[----:B------:R-:W-:Y:S04]  /*168c0*/  LDSM.16.M88.4 R208, [R2+0x8000] ;  /* 0x0080000002d0783b */ /* 0x000fe80000000200 */
[C---:B------:R-:W-:Y:S04]  /*168d0*/  HMMA.16816.F32.BF16 R32, R168.reuse, R158, R32 ;  /* 0x0000009ea820723c */ /* 0x040fe80000041820 */
[----:B------:R-:W-:Y:S04]  /*168e0*/  LDSM.16.M88.4 R156, [R2+0x4000] ;  /* 0x00400000029c783b */ /* 0x000fe80000000200 */
[C---:B------:R-:W-:Y:S08]  /*168f0*/  HMMA.16816.F32.BF16 R36, R168.reuse, R136, R36 ;  /* 0x00000088a824723c */ /* 0x040ff00000041824 */
[C---:B------:R-:W-:Y:S01]  /*16900*/  HMMA.16816.F32.BF16 R40, R168.reuse, R138, R40 ;  /* 0x0000008aa828723c */ /* 0x040fe20000041828 */
[----:B------:R-:W1:Y:S07]  /*16910*/  LDSM.16.M88.4 R136, [R205] ;  /* 0x00000000cd88783b */ /* 0x000e6e0000000200 */
[C---:B------:R-:W-:Y:S08]  /*16920*/  HMMA.16816.F32.BF16 R44, R168.reuse, R148, R44 ;  /* 0x00000094a82c723c */ /* 0x040ff0000004182c */
[C---:B------:R-:W-:Y:S01]  /*16930*/  HMMA.16816.F32.BF16 R48, R168.reuse, R150, R48 ;  /* 0x00000096a830723c */ /* 0x040fe20000041830 */
[----:B------:R-:W2:Y:S07]  /*16940*/  LDSM.16.M88.4 R148, [R2+0x6800] ;  /* 0x006800000294783b */ /* 0x000eae0000000200 */
[C---:B---3--:R-:W-:Y:S08]  /*16950*/  HMMA.16816.F32.BF16 R52, R168.reuse, R144, R52 ;  /* 0x00000090a834723c */ /* 0x048ff00000041834 */
[C---:B------:R-:W-:Y:S01]  /*16960*/  HMMA.16816.F32.BF16 R56, R168.reuse, R146, R56 ;  /* 0x00000092a838723c */ /* 0x040fe20000041838 */
[----:B------:R-:W3:Y:S07]  /*16970*/  LDSM.16.M88.4 R144, [R2+0x7000] ;  /* 0x007000000290783b */ /* 0x000eee0000000200 */
[C---:B----4-:R-:W-:Y:S08]  /*16980*/  HMMA.16816.F32.BF16 R60, R168.reuse, R152, R60 ;  /* 0x00000098a83c723c */ /* 0x050ff0000004183c */
[----:B------:R-:W-:Y:S01]  /*16990*/  HMMA.16816.F32.BF16 R64, R168, R154, R64 ;  /* 0x0000009aa840723c */ /* 0x000fe20000041840 */
[----:B------:R-:W4:Y:S07]  /*169a0*/  LDSM.16.M88.4 R152, [R2+0x7800] ;  /* 0x007800000298783b */ /* 0x000f2e0000000200 */
[C---:B-1----:R-:W-:Y:S01]  /*169b0*/  HMMA.16816.F32.BF16 R4, R136.reuse, R156, R4 ;  /* 0x0000009c8804723c */ /* 0x042fe20000041804 */
[----:B------:R-:W-:Y:S07]  /*169c0*/  LDSM.16.M88.4 R168, [R184+UR6+0xa000] ;  /* 0x00a00006b8a8783b */ /* 0x000fee0008000200 */
[C---:B------:R-:W-:Y:S01]  /*169d0*/  HMMA.16816.F32.BF16 R8, R136.reuse, R158, R8 ;  /* 0x0000009e8808723c */ /* 0x040fe20000041808 */
[----:B------:R-:W-:Y:S07]  /*169e0*/  LDSM.16.M88.4 R156, [R186+0x2000] ;  /* 0x00200000ba9c783b */ /* 0x000fee0000000200 */
[C---:B------:R-:W-:Y:S08]  /*169f0*/  HMMA.16816.F32.BF16 R12, R136.reuse, R160, R12 ;  /* 0x000000a0880c723c */ /* 0x040ff0000004180c */
[C---:B------:R-:W-:Y:S01]  /*16a00*/  HMMA.16816.F32.BF16 R16, R136.reuse, R162, R16 ;  /* 0x000000a28810723c */ /* 0x040fe20000041810 */
[----:B------:R-:W1:Y:S07]  /*16a10*/  LDSM.16.M88.4 R160, [R184+UR6+0x8000] ;  /* 0x00800006b8a0783b */ /* 0x000e6e0008000200 */
[C---:B------:R-:W-:Y:S08]  /*16a20*/  HMMA.16816.F32.BF16 R20, R136.reuse, R164, R20 ;  /* 0x000000a48814723c */ /* 0x040ff00000041814 */
[C---:B------:R-:W-:Y:S01]  /*16a30*/  HMMA.16816.F32.BF16 R24, R136.reuse, R166, R24 ;  /* 0x000000a68818723c */ /* 0x040fe20000041818 */
[----:B------:R-:W5:Y:S07]  /*16a40*/  LDSM.16.M88.4 R164, [R184+UR6+0x8800] ;  /* 0x00880006b8a4783b */ /* 0x000f6e0008000200 */
        /* <DEDUP_REMOVED lines=11> */
[----:B------:R-:W3:Y:S07]  /*16b00*/  LDSM.16.M88.4 R144, [R184+UR6+0x9800] ;  /* 0x00980006b890783b */ /* 0x000eee0008000200 */
[C---:B----4-:R-:W-:Y:S01]  /*16b10*/  HMMA.16816.F32.BF16 R60, R136.reuse, R152, R60 ;  /* 0x00000098883c723c */ /* 0x050fe2000004183c */
[----:B------:R-:W-:Y:S07]  /*16b20*/  LDSM.16.M88.4 R184, [R134+0x9000] ;  /* 0x0090000086b8783b */ /* 0x000fee0000000200 */
[----:B------:R-:W-:Y:S01]  /*16b30*/  HMMA.16816.F32.BF16 R64, R136, R154, R64 ;  /* 0x0000009a8840723c */ /* 0x000fe20000041840 */
[----:B------:R-:W-:Y:S07]  /*16b40*/  LDSM.16.M88.4 R136, [R135+0x2000] ;  /* 0x002000008788783b */ /* 0x000fee0000000200 */
[C---:B-1----:R-:W-:Y:S01]  /*16b50*/  HMMA.16816.F32.BF16 R4, R156.reuse, R160, R4 ;  /* 0x000000a09c04723c */ /* 0x042fe20000041804 */
[----:B------:R-:W1:Y:S07]  /*16b60*/  LDSM.16.M88.4 R152, [R3+0x8000] ;  /* 0x008000000398783b */ /* 0x000e6e0000000200 */
[C---:B------:R-:W-:Y:S01]  /*16b70*/  HMMA.16816.F32.BF16 R8, R156.reuse, R162, R8 ;  /* 0x000000a29c08723c */ /* 0x040fe20000041808 */
[----:B------:R-:W4:Y:S07]  /*16b80*/  LDSM.16.M88.4 R160, [R3+0x8800] ;  /* 0x0088000003a0783b */ /* 0x000f2e0000000200 */
[C---:B-----5:R-:W-:Y:S08]  /*16b90*/  HMMA.16816.F32.BF16 R12, R156.reuse, R164, R12 ;  /* 0x000000a49c0c723c */ /* 0x060ff0000004180c */
        /* <DEDUP_REMOVED lines=17> */
[C---:B------:R-:W-:Y:S01]  /*16cb0*/  HMMA.16816.F32.BF16 R60, R156.reuse, R180, R60 ;  /* 0x000000b49c3c723c */ /* 0x040fe2000004183c */
[----:B------:R-:W-:Y:S07]  /*16cc0*/  LDSM.16.M88.4 R204, [R205+0x2000] ;  /* 0x00200000cdcc783b */ /* 0x000fee0000000200 */
[----:B------:R-:W-:Y:S01]  /*16cd0*/  HMMA.16816.F32.BF16 R64, R156, R182, R64 ;  /* 0x000000b69c40723c */ /* 0x000fe20000041840 */
[----:B------:R-:W3:Y:S07]  /*16ce0*/  LDSM.16.M88.4 R156, [R3+0xa000] ;  /* 0x00a00000039c783b */ /* 0x000eee0000000200 */
[C---:B-1----:R-:W-:Y:S01]  /*16cf0*/  HMMA.16816.F32.BF16 R4, R136.reuse, R152, R4 ;  /* 0x000000988804723c */ /* 0x042fe20000041804 */
[----:B------:R-:W1:Y:S07]  /*16d00*/  LDSM.16.M88.4 R180, [R134+0x8000] ;  /* 0x0080000086b4783b */ /* 0x000e6e0000000200 */
[C---:B------:R-:W-:Y:S01]  /*16d10*/  HMMA.16816.F32.BF16 R8, R136.reuse, R154, R8 ;  /* 0x0000009a8808723c */ /* 0x040fe20000041808 */
[----:B------:R-:W5:Y:S07]  /*16d20*/  LDSM.16.M88.4 R152, [R134+0x8800] ;  /* 0x008800008698783b */ /* 0x000f6e0000000200 */
[C---:B----4-:R-:W-:Y:S08]  /*16d30*/  HMMA.16816.F32.BF16 R12, R136.reuse, R160, R12 ;  /* 0x000000a0880c723c */ /* 0x050ff0000004180c */
[C---:B------:R-:W-:Y:S01]  /*16d40*/  HMMA.16816.F32.BF16 R16, R136.reuse, R162, R16 ;  /* 0x000000a28810723c */ /* 0x040fe20000041810 */
[----:B------:R-:W4:Y:S07]  /*16d50*/  LDSM.16.M88.4 R160, [R134+0xb800] ;  /* 0x00b8000086a0783b */ /* 0x000f2e0000000200 */
        /* <DEDUP_REMOVED lines=107> */
[C---:B----4-:R-:W-:Y:S09]  /*17410*/  HMMA.16816.F32.BF16 R52, R204.reuse, R4, R52 ;  /* 0x00000004cc34723c */ /* 0x050ff20000041834 */
[----:B------:R3:W4:Y:S01]  /*17420*/  MUFU.TANH R193, R23 ;  /* 0x0000001700c17308 */ /* 0x0007220000002400 */
[----:B------:R-:W-:Y:S01]  /*17430*/  BAR.SYNC.DEFER_BLOCKING 0x0 ;  /* 0x0000000000007b1d */ /* 0x000fe20000010000 */
        /* <DEDUP_REMOVED lines=10> */
[-C--:B------:R-:W-:Y:S01]  /*174e0*/  FMUL.FTZ R52, R52, R238.reuse ;  /* 0x000000ee34347220 */ /* 0x080fe20000410000 */
        /* <DEDUP_REMOVED lines=80> */
[----:B------:R-:W2:Y:S01]  /*179f0*/  I2F.RP R8, R7 ;  /* 0x0000000700087306 */ /* 0x000ea20000209400 */
[----:B------:R-:W-:Y:S02]  /*17a00*/  LOP3.LUT R9, R9, R11, RZ, 0x3c, !PT ;  /* 0x0000000b09097212 */ /* 0x000fe400078e3cff */
[----:B------:R-:W-:Y:S02]  /*17a10*/  IMAD.MOV R5, RZ, RZ, -R5 ;  /* 0x000000ffff057224 */ /* 0x000fe400078e0a05 */
[----:B------:R-:W-:Y:S05]  /*17a20*/  ISETP.GE.AND P6, PT, R9, RZ, PT ;  /* 0x000000ff0900720c */ /* 0x000fea0003fc6270 */
[----:B--2---:R-:W1:Y:S02]  /*17a30*/  MUFU.RCP R2, R8 ;  /* 0x0000000800027308 */ /* 0x004e640000001000 */
        /* <DEDUP_REMOVED lines=12> */
[----:B------:R-:W4:Y:S02]  /*17b00*/  LD.E.64 R12, desc[UR4][R132.64+0x38] ;  /* 0x00003804840c7980 */ /* 0x000f24000c101b00 */
        /* <DEDUP_REMOVED lines=19> */
[-C--:B---3--:R-:W-:Y:S02]  /*17c40*/  LEA R18, P1, R9, R228.reuse, 0x2 ;  /* 0x000000e409127211 */ /* 0x088fe400078210ff */
[C---:B------:R-:W-:Y:S01]  /*17c50*/  LEA R16, P0, R7.reuse, R228, 0x2 ;  /* 0x000000e407107211 */ /* 0x040fe200078010ff */
[----:B------:R-:W-:Y:S01]  /*17c60*/  IMAD.IADD R4, R7, 0x1, -R9 ;  /* 0x0000000107047824 */ /* 0x000fe200078e0a09 */
[-C--:B------:R-:W-:Y:S02]  /*17c70*/  LEA.HI.X.SX32 R19, R9, R229.reuse, 0x2, P1 ;  /* 0x000000e509137211 */ /* 0x080fe400008f16ff */
[----:B------:R-:W-:Y:S01]  /*17c80*/  LEA.HI.X.SX32 R17, R7, R229, 0x2, P0 ;  /* 0x000000e507117211 */ /* 0x000fe200000f16ff */
[----:B------:R-:W-:Y:S02]  /*17c90*/  IMAD R11, R11, R4, -0x80 ;  /* 0xffffff800b0b7424 */ /* 0x000fe400078e0204 */
[----:B------:R-:W3:Y:S03]  /*17ca0*/  LD.E R5, desc[UR4][R18.64] ;  /* 0x0000000412057980 */ /* 0x000ee6000c101900 */
[----:B------:R-:W-:Y:S01]  /*17cb0*/  SHF.R.S32.HI R7, RZ, 0x1f, R11 ;  /* 0x0000001fff077819 */ /* 0x000fe2000001140b */
[----:B------:R-:W3:Y:S01]  /*17cc0*/  LD.E R2, desc[UR4][R16.64] ;  /* 0x0000000410027980 */ /* 0x000ee2000c101900 */
[-C--:B----4-:R-:W-:Y:S02]  /*17cd0*/  IMAD R4, R13, R11.reuse, RZ ;  /* 0x0000000b0d047224 */ /* 0x090fe400078e02ff */
[C---:B------:R-:W-:Y:S04]  /*17ce0*/  IMAD.WIDE.U32 R8, R12.reuse, R11, RZ ;  /* 0x0000000b0c087225 */ /* 0x040fe800078e00ff */
[----:B------:R-:W-:Y:S05]  /*17cf0*/  IMAD R4, R12, R7, R4 ;  /* 0x000000070c047224 */ /* 0x000fea00078e0204 */
[----:B------:R-:W-:Y:S01]  /*17d00*/  IADD3 R9, PT, PT, R9, R4, RZ ;  /* 0x0000000409097210 */ /* 0x000fe20007ffe0ff */
[----:B---3--:R-:W-:Y:S04]  /*17d10*/  IMAD.IADD R5, R5, 0x1, -R2 ;  /* 0x0000000105057824 */ /* 0x008fe800078e0a02 */
[----:B--2---:R-:W-:Y:S01]  /*17d20*/  IMAD R7, R15, R5, RZ ;  /* 0x000000050f077224 */ /* 0x004fe200078e02ff */
[----:B------:R-:W-:Y:S01]  /*17d30*/  SHF.R.S32.HI R2, RZ, 0x1f, R5 ;  /* 0x0000001fff027819 */ /* 0x000fe20000011405 */
[----:B------:R-:W-:Y:S04]  /*17d40*/  IMAD.WIDE.U32 R8, R5, R14, R8 ;  /* 0x0000000e05087225 */ /* 0x000fe800078e0008 */
[----:B------:R-:W-:Y:S01]  /*17d50*/  IMAD R7, R14, R2, R7 ;  /* 0x000000020e077224 */ /* 0x000fe200078e0207 */
[C---:B------:R-:W-:Y:S03]  /*17d60*/  LEA R218, P0, R8.reuse, R218, 0x1 ;  /* 0x000000da08da7211 */ /* 0x040fe600078008ff */
[----:B------:R-:W-:Y:S05]  /*17d70*/  IMAD.IADD R7, R9, 0x1, R7 ;  /* 0x0000000109077824 */ /* 0x000fea00078e0207 */
[----:B------:R-:W-:Y:S02]  /*17d80*/  LEA.HI.X R219, R8, R219, R7, 0x1, P0 ;  /* 0x000000db08db7211 */ /* 0x000fe400000f0c07 */
.L_x_4194:
[----:B------:R-:W-:Y:S05]  /*17d90*/  BSYNC.RECONVERGENT B0 ;  /* 0x0000000000007941 */ /* 0x000fea0003800200 */
.L_x_4193:
[----:B------:R-:W-:Y:S01]  /*17da0*/  @!PT LDS RZ, [RZ] ;  /* 0x00000000fffff984 */ /* 0x000fe20000000800 */
[----:B------:R-:W-:Y:S01]  /*17db0*/  @!PT LDS RZ, [RZ] ;  /* 0x00000000fffff984 */ /* 0x000fe20000000800 */
[----:B------:R-:W-:Y:S01]  /*17dc0*/  @!PT LDS RZ, [RZ] ;  /* 0x00000000fffff984 */ /* 0x000fe20000000800 */
[----:B------:R2:W-:Y:S01]  /*17dd0*/  LDGSTS.E.BYPASS.LTC128B.128 [R241+0x4000], desc[UR4][R218.64] ;  /* 0x04000000daf17fae */ /* 0x0005e2000b981a04 */
[----:B------:R-:W-:Y:S02]  /*17de0*/  IADD3 R16, P0, PT, R3, R218, RZ ;  /* 0x000000da03107210 */ /* 0x000fe40007f1e0ff */
[----:B------:R-:W-:Y:S01]  /*17df0*/  SHF.L.U64.HI R2, R216, 0x5, R217 ;  /* 0x00000005d8027819 */ /* 0x000fe200000102d9 */
[----:B------:R2:W-:Y:S01]  /*17e00*/  LDGSTS.E.BYPASS.LTC128B.128 [R241+0x8000], desc[UR4][R218.64+0x80] ;  /* 0x08000080daf17fae */ /* 0x0005e2000b981a04 */
[-C--:B-1----:R-:W-:Y:S03]  /*17e10*/  IADD3 R12, P1, PT, R16, R3.reuse, RZ ;  /* 0x00000003100c7210 */ /* 0x082fe60007f3e0ff */
[----:B---3--:R-:W-:Y:S01]  /*17e20*/  IMAD.X R17, R2, 0x1, R219, P0 ;  /* 0x0000000102117824 */ /* 0x008fe200000e06db */
        /* <DEDUP_REMOVED lines=26> */
.L_x_4192:
[----:B------:R-:W-:Y:S05]  /*17fd0*/  BSYNC.RECONVERGENT B1 ;  /* 0x0000000000017941 */ /* 0x000fea0003800200 */
.L_x_4191:
        /* <DEDUP_REMOVED lines=51> */
[----:B------:R-:W-:Y:S05]  /*18310*/  IADD3 R141, PT, PT, R213, R146, RZ ;  /* 0x00000092d58d7210 */ /* 0x000fea0007ffe0ff */
[----:B------:R-:W1:Y:S08]  /*18320*/  LDSM.16.MT88.4 R20, [R141+0xc000] ;  /* 0x00c000008d14783b */ /* 0x000e700000004200 */
[----:B------:R-:W-:Y:S01]  /*18330*/  LDSM.16.MT88.4 R52, [R141+0x10000] ;  /* 0x010000008d34783b */ /* 0x000fe20000004200 */
[C---:B----4-:R-:W-:Y:S01]  /*18340*/  FMUL.FTZ R160, R135.reuse, R134 ;  /* 0x0000008687a07220 */ /* 0x050fe20000410000 */
[C---:B------:R-:W-:Y:S01]  /*18350*/  FMUL.FTZ R158, R135.reuse, R3 ;  /* 0x00000003879e7220 */ /* 0x040fe20000410000 */
[C---:B------:R-:W-:Y:S01]  /*18360*/  FMUL.FTZ R0, R135.reuse, R2 ;  /* 0x0000000287007220 */ /* 0x040fe20000410000 */
[----:B------:R-:W-:Y:S02]  /*18370*/  FMUL.FTZ R2, R135, R4 ;  /* 0x0000000487027220 */ /* 0x000fe40000410000 */
[----:B------:R-:W-:Y:S02]  /*18380*/  FSEL R160, R160, RZ, P1 ;  /* 0x000000ffa0a07208 */ /* 0x000fe40000800000 */
[----:B------:R-:W-:Y:S01]  /*18390*/  FSEL R158, R158, RZ, P0 ;  /* 0x000000ff9e9e7208 */ /* 0x000fe20000000000 */
[----:B------:R-:W2:Y:S01]  /*183a0*/  MUFU.EX2 R0, R0 ;  /* 0x0000000000007308 */ /* 0x000ea20000000800 */
[----:B------:R-:W-:Y:S01]  /*183b0*/  ISETP.GT.AND P0, PT, R235, RZ, PT ;  /* 0x000000ffeb00720c */ /* 0x000fe20003f04270 */
[-CC-:B------:R-:W-:Y:S01]  /*183c0*/  FFMA.FTZ R152, R149, R135.reuse, -R160.reuse ;  /* 0x0000008795987223 */ /* 0x180fe200000108a0 */
[-C--:B------:R-:W-:Y:S01]  /*183d0*/  FFMA.FTZ R153, R144, R135.reuse, -R160 ;  /* 0x0000008790997223 */ /* 0x080fe200000108a0 */
[-CC-:B------:R-:W-:Y:S01]  /*183e0*/  FFMA.FTZ R151, R147, R135.reuse, -R158.reuse ;  /* 0x0000008793977223 */ /* 0x180fe2000001089e */
[-CC-:B------:R-:W-:Y:S01]  /*183f0*/  FFMA.FTZ R149, R145, R135.reuse, -R158.reuse ;  /* 0x0000008791957223 */ /* 0x180fe2000001089e */
[-C--:B------:R-:W-:Y:S01]  /*18400*/  FFMA.FTZ R145, R148, R135.reuse, -R158 ;  /* 0x0000008794917223 */ /* 0x080fe2000001089e */
[-C--:B------:R-:W-:Y:S01]  /*18410*/  FFMA.FTZ R147, R150, R135.reuse, -R160 ;  /* 0x0000008796937223 */ /* 0x080fe200000108a0 */
[-C--:B------:R-:W-:Y:S01]  /*18420*/  FFMA.FTZ R198, R198, R135.reuse, -R158 ;  /* 0x00000087c6c67223 */ /* 0x080fe2000001089e */
[-C--:B------:R-:W-:Y:S01]  /*18430*/  FFMA.FTZ R200, R200, R135.reuse, -R160 ;  /* 0x00000087c8c87223 */ /* 0x080fe200000108a0 */
[----:B------:R-:W3:Y:S01]  /*18440*/  MUFU.EX2 R2, R2 ;  /* 0x0000000200027308 */ /* 0x000ee20000000800 */
[----:B------:R-:W-:Y:S01]  /*18450*/  IADD3 R144, PT, PT, R146, 0xc040, RZ ;  /* 0x0000c04092907810 */ /* 0x000fe20007ffe0ff */
[----:B------:R-:W-:Y:S01]  /*18460*/  FFMA.FTZ R164, R164, R135, -R158 ;  /* 0x00000087a4a47223 */ /* 0x000fe2000001089e */
[----:B------:R-:W-:Y:S07]  /*18470*/  @P2 IADD3 R144, PT, PT, R8, -0x40, RZ ;  /* 0xffffffc008902810 */ /* 0x000fee0007ffe0ff */
[----:B------:R-:W-:Y:S01]  /*18480*/  MUFU.EX2 R153, R153 ;  /* 0x0000009900997308 */ /* 0x000fe20000000800 */
[C---:B--2---:R-:W-:Y:S01]  /*18490*/  FMUL.FTZ R6, R0.reuse, R130 ;  /* 0x0000008200067220 */ /* 0x044fe20000410000 */
[C---:B------:R-:W-:Y:S01]  /*184a0*/  FMUL.FTZ R7, R0.reuse, R131 ;  /* 0x0000008300077220 */ /* 0x040fe20000410000 */
[C---:B------:R-:W-:Y:S07]  /*184b0*/  FMUL.FTZ R10, R0.reuse, R126 ;  /* 0x0000007e000a7220 */ /* 0x040fee0000410000 */
[----:B------:R-:W2:Y:S01]  /*184c0*/  MUFU.EX2 R152, R152 ;  /* 0x0000009800987308 */ /* 0x000ea20000000800 */
[----:B------:R-:W4:Y:S01]  /*184d0*/  LDSM.16.MT88.4 R28, [R144] ;  /* 0x00000000901c783b */ /* 0x000f220000004200 */
[C---:B------:R-:W-:Y:S01]  /*184e0*/  FMUL.FTZ R11, R0.reuse, R127 ;  /* 0x0000007f000b7220 */ /* 0x040fe20000410000 */
[----:B------:R-:W-:Y:S07]  /*184f0*/  IADD3 R213, PT, PT, R213, R144, RZ ;  /* 0x00000090d5d57210 */ /* 0x000fee0007ffe0ff */
[----:B------:R-:W-:Y:S01]  /*18500*/  MUFU.EX2 R151, R151 ;  /* 0x0000009700977308 */ /* 0x000fe20000000800 */
[----:B------:R-:W-:Y:S01]  /*18510*/  FMUL.FTZ R18, R0, R118 ;  /* 0x0000007600127220 */ /* 0x000fe20000410000 */
[C---:B---3--:R-:W-:Y:S01]  /*18520*/  FMUL.FTZ R4, R2.reuse, R128 ;  /* 0x0000008002047220 */ /* 0x048fe20000410000 */
[C---:B------:R-:W-:Y:S07]  /*18530*/  FMUL.FTZ R5, R2.reuse, R129 ;  /* 0x0000008102057220 */ /* 0x040fee0000410000 */
[----:B------:R-:W3:Y:S01]  /*18540*/  MUFU.EX2 R149, R149 ;  /* 0x0000009500957308 */ /* 0x000ee20000000800 */
[C---:B------:R-:W-:Y:S01]  /*18550*/  FMUL.FTZ R8, R2.reuse, R124 ;  /* 0x0000007c02087220 */ /* 0x040fe20000410000 */
[----:B------:R-:W-:Y:S01]  /*18560*/  FMUL.FTZ R9, R2, R125 ;  /* 0x0000007d02097220 */ /* 0x000fe20000410000 */
[----:B------:R-:W5:Y:S07]  /*18570*/  LDSM.16.MT88.4 R36, [R213] ;  /* 0x00000000d524783b */ /* 0x000f6e0000004200 */
[----:B------:R-:W-:Y:S01]  /*18580*/  MUFU.EX2 R150, R200 ;  /* 0x000000c800967308 */ /* 0x000fe20000000800 */
[----:B------:R-:W-:Y:S01]  /*18590*/  FMUL.FTZ R19, R0, R119 ;  /* 0x0000007700137220 */ /* 0x000fe20000410000 */
[----:B--2---:R-:W-:Y:S01]  /*185a0*/  F2FP.BF16.F32.PACK_AB R128, R152, R153 ;  /* 0x000000999880723e */ /* 0x004fe200000010ff */
[C---:B------:R-:W-:Y:S07]  /*185b0*/  FMUL.FTZ R16, R2.reuse, R116 ;  /* 0x0000007402107220 */ /* 0x040fee0000410000 */
[----:B------:R-:W2:Y:S01]  /*185c0*/  MUFU.EX2 R147, R147 ;  /* 0x0000009300937308 */ /* 0x000ea20000000800 */
[----:B------:R-:W-:Y:S01]  /*185d0*/  FMUL.FTZ R17, R2, R117 ;  /* 0x0000007502117220 */ /* 0x000fe20000410000 */
[C---:B------:R-:W-:Y:S01]  /*185e0*/  FMUL.FTZ R26, R0.reuse, R110 ;  /* 0x0000006e001a7220 */ /* 0x040fe20000410000 */
[----:B------:R-:W5:Y:S07]  /*185f0*/  LDSM.16.MT88.4 R60, [R144+0x4000] ;  /* 0x00400000903c783b */ /* 0x000f6e0000004200 */
[----:B------:R-:W-:Y:S01]  /*18600*/  MUFU.EX2 R148, R198 ;  /* 0x000000c600947308 */ /* 0x000fe20000000800 */
[----:B------:R-:W-:Y:S01]  /*18610*/  FMUL.FTZ R27, R0, R111 ;  /* 0x0000006f001b7220 */ /* 0x000fe20000410000 */
[----:B---3--:R-:W-:Y:S01]  /*18620*/  F2FP.BF16.F32.PACK_AB R129, R149, R151 ;  /* 0x000000979581723e */ /* 0x008fe200000010ff */
[----:B------:R-:W-:Y:S07]  /*18630*/  FMUL.FTZ R25, R2, R109 ;  /* 0x0000006d02197220 */ /* 0x000fee0000410000 */
[----:B------:R-:W3:Y:S01]  /*18640*/  MUFU.EX2 R145, R145 ;  /* 0x0000009100917308 */ /* 0x000ee20000000800 */
[C---:B------:R-:W-:Y:S01]  /*18650*/  FMUL.FTZ R34, R0.reuse, R102 ;  /* 0x0000006600227220 */ /* 0x040fe20000410000 */
[C---:B------:R-:W-:Y:S01]  /*18660*/  FMUL.FTZ R35, R0.reuse, R103 ;  /* 0x0000006700237220 */ /* 0x040fe20000410000 */
[----:B------:R-:W-:Y:S01]  /*18670*/  LDSM.16.MT88.4 R124, [R146+0xf800] ;  /* 0x00f80000927c783b */ /* 0x000fe20000004200 */
[C---:B------:R-:W-:Y:S01]  /*18680*/  FMUL.FTZ R42, R0.reuse, R94 ;  /* 0x0000005e002a7220 */ /* 0x040fe20000410000 */
[----:B------:R-:W-:Y:S01]  /*18690*/  FMUL.FTZ R43, R0, R95 ;  /* 0x0000005f002b7220 */ /* 0x000fe20000410000 */
[----:B--2---:R-:W-:Y:S01]  /*186a0*/  F2FP.BF16.F32.PACK_AB R130, R147, R150 ;  /* 0x000000969382723e */ /* 0x004fe200000010ff */
[C---:B------:R-:W-:Y:S01]  /*186b0*/  FMUL.FTZ R40, R2.reuse, R92 ;  /* 0x0000005c02287220 */ /* 0x040fe20000410000 */
[----:B------:R-:W-:Y:S01]  /*186c0*/  FMUL.FTZ R41, R2, R93 ;  /* 0x0000005d02297220 */ /* 0x000fe20000410000 */
[C---:B------:R-:W-:Y:S01]  /*186d0*/  FMUL.FTZ R50, R0.reuse, R86 ;  /* 0x0000005600327220 */ /* 0x040fe20000410000 */
[----:B------:R-:W-:Y:S01]  /*186e0*/  FMUL.FTZ R51, R0, R87 ;  /* 0x0000005700337220 */ /* 0x000fe20000410000 */
[----:B------:R-:W-:Y:S01]  /*186f0*/  LDSM.16.MT88.4 R92, [R146+0x10800] ;  /* 0x01080000925c783b */ /* 0x000fe20000004200 */
[C---:B------:R-:W-:Y:S01]  /*18700*/  FMUL.FTZ R48, R2.reuse, R84 ;  /* 0x0000005402307220 */ /* 0x040fe20000410000 */
[----:B------:R-:W-:Y:S01]  /*18710*/  FMUL.FTZ R49, R2, R85 ;  /* 0x0000005502317220 */ /* 0x000fe20000410000 */
[----:B---3--:R-:W-:Y:S01]  /*18720*/  F2FP.BF16.F32.PACK_AB R131, R145, R148 ;  /* 0x000000949183723e */ /* 0x008fe200000010ff */
[C---:B------:R-:W-:Y:S01]  /*18730*/  FMUL.FTZ R58, R0.reuse, R78 ;  /* 0x0000004e003a7220 */ /* 0x040fe20000410000 */
[----:B------:R-:W-:Y:S01]  /*18740*/  FMUL.FTZ R59, R0, R79 ;  /* 0x0000004f003b7220 */ /* 0x000fe20000410000 */
[C---:B------:R-:W-:Y:S01]  /*18750*/  FMUL.FTZ R56, R2.reuse, R76 ;  /* 0x0000004c02387220 */ /* 0x040fe20000410000 */
[C---:B------:R-:W-:Y:S01]  /*18760*/  FMUL.FTZ R57, R2.reuse, R77 ;  /* 0x0000004d02397220 */ /* 0x040fe20000410000 */
[----:B------:R-:W2:Y:S01]  /*18770*/  LDSM.16.MT88.4 R84, [R213+0x4000] ;  /* 0x00400000d554783b */ /* 0x000ea20000004200 */
[----:B------:R-:W-:Y:S01]  /*18780*/  FMUL.FTZ R24, R2, R108 ;  /* 0x0000006c02187220 */ /* 0x000fe20000410000 */
[C---:B------:R-:W-:Y:S01]  /*18790*/  HMMA.16816.F32.BF16 R4, R128.reuse, R12, R4 ;  /* 0x0000000c8004723c */ /* 0x040fe20000041804 */
[----:B------:R-:W-:Y:S04]  /*187a0*/  MUFU.EX2 R164, R164 ;  /* 0x000000a400a47308 */ /* 0x000fe80000000800 */
[----:B------:R-:W-:Y:S01]  /*187b0*/  FFMA.FTZ R108, R166, R135, -R160 ;  /* 0x00000087a66c7223 */ /* 0x000fe200000108a0 */
[----:B------:R-:W3:Y:S01]  /*187c0*/  LDSM.16.MT88.4 R76, [R146+0xc800] ;  /* 0x00c80000924c783b */ /* 0x000ee20000004200 */
[----:B------:R-:W-:Y:S01]  /*187d0*/  FMUL.FTZ R32, R2, R100 ;  /* 0x0000006402207220 */ /* 0x000fe20000410000 */
[C---:B------:R-:W-:Y:S03]  /*187e0*/  HMMA.16816.F32.BF16 R8, R128.reuse, R14, R8 ;  /* 0x0000000e8008723c */ /* 0x040fe60000041808 */
[C---:B------:R-:W-:Y:S01]  /*187f0*/  FMUL.FTZ R14, R0.reuse, R122 ;  /* 0x0000007a000e7220 */ /* 0x040fe20000410000 */
[----:B------:R-:W-:Y:S01]  /*18800*/  FMUL.FTZ R15, R0, R123 ;  /* 0x0000007b000f7220 */ /* 0x000fe20000410000 */
[C---:B------:R-:W-:Y:S01]  /*18810*/  FMUL.FTZ R12, R2.reuse, R120 ;  /* 0x00000078020c7220 */ /* 0x040fe20000410000 */
[C---:B------:R-:W-:Y:S01]  /*18820*/  FMUL.FTZ R13, R2.reuse, R121 ;  /* 0x00000079020d7220 */ /* 0x040fe20000410000 */
[----:B------:R-:W-:Y:S01]  /*18830*/  LDSM.16.MT88.4 R116, [R141+0xf800] ;  /* 0x00f800008d74783b */ /* 0x000fe20000004200 */
[----:B------:R-:W-:Y:S01]  /*18840*/  FFMA.FTZ R100, R195, R135, -R158 ;  /* 0x00000087c3647223 */ /* 0x000fe2000001089e */
[----:B------:R-:W-:Y:S01]  /*18850*/  FMUL.FTZ R33, R2, R101 ;  /* 0x0000006502217220 */ /* 0x000fe20000410000 */
[----:B------:R-:W-:Y:S01]  /*18860*/  FFMA.FTZ R101, R168, R135, -R160 ;  /* 0x00000087a8657223 */ /* 0x000fe200000108a0 */
[C---:B------:R-:W-:Y:S01]  /*18870*/  FMUL.FTZ R66, R0.reuse, R70 ;  /* 0x0000004600427220 */ /* 0x040fe20000410000 */
[----:B------:R-:W-:Y:S01]  /*18880*/  FMUL.FTZ R67, R0, R71 ;  /* 0x0000004700437220 */ /* 0x000fe20000410000 */
[C---:B-1----:R-:W-:Y:S01]  /*18890*/  HMMA.16816.F32.BF16 R12, R128.reuse, R20, R12 ;  /* 0x00000014800c723c */ /* 0x042fe2000004180c */
[----:B------:R-:W-:Y:S02]  /*188a0*/  MUFU.EX2 R195, R101 ;  /* 0x0000006500c37308 */ /* 0x000fe40000000800 */
[C---:B------:R-:W-:Y:S01]  /*188b0*/  FMUL.FTZ R64, R2.reuse, R68 ;  /* 0x0000004402407220 */ /* 0x040fe20000410000 */
[----:B------:R-:W-:Y:S01]  /*188c0*/  FMUL.FTZ R65, R2, R69 ;  /* 0x0000004502417220 */ /* 0x000fe20000410000 */
[-C--:B------:R-:W-:Y:S01]  /*188d0*/  FFMA.FTZ R168, R193, R135.reuse, -R158 ;  /* 0x00000087c1a87223 */ /* 0x080fe2000001089e */
[----:B------:R-:W-:Y:S05]  /*188e0*/  FFMA.FTZ R166, R191, R135, -R160 ;  /* 0x00000087bfa67223 */ /* 0x000fea00000108a0 */
[----:B------:R1:W-:Y:S01]  /*188f0*/  MUFU.EX2 R193, R100 ;  /* 0x0000006400c17308 */ /* 0x0003e20000000800 */
[C---:B------:R-:W-:Y:S03]  /*18900*/  HMMA.16816.F32.BF16 R16, R128.reuse, R22, R16 ;  /* 0x000000168010723c */ /* 0x040fe60000041810 */
[C---:B------:R-:W-:Y:S01]  /*18910*/  FMUL.FTZ R22, R0.reuse, R114 ;  /* 0x0000007200167220 */ /* 0x040fe20000410000 */
[----:B------:R-:W-:Y:S01]  /*18920*/  FMUL.FTZ R23, R0, R115 ;  /* 0x0000007300177220 */ /* 0x000fe20000410000 */
[C---:B------:R-:W-:Y:S01]  /*18930*/  FMUL.FTZ R20, R2.reuse, R112 ;  /* 0x0000007002147220 */ /* 0x040fe20000410000 */
[----:B------:R-:W-:Y:S03]  /*18940*/  FMUL.FTZ R21, R2, R113 ;  /* 0x0000007102157220 */ /* 0x000fe60000410000 */
[----:B------:R5:W-:Y:S01]  /*18950*/  MUFU.EX2 R191, R108 ;  /* 0x0000006c00bf7308 */ /* 0x000be20000000800 */
[-CC-:B------:R-:W-:Y:S01]  /*18960*/  FFMA.FTZ R115, R192, R135.reuse, -R158.reuse ;  /* 0x00000087c0737223 */ /* 0x180fe2000001089e */
[-CC-:B------:R-:W-:Y:S01]  /*18970*/  FFMA.FTZ R112, R190, R135.reuse, -R158.reuse ;  /* 0x00000087be707223 */ /* 0x180fe2000001089e */
[-CC-:B------:R-:W-:Y:S01]  /*18980*/  FFMA.FTZ R114, R182, R135.reuse, -R158.reuse ;  /* 0x00000087b6727223 */ /* 0x180fe2000001089e */
[--C-:B------:R-:W-:Y:S06]  /*18990*/  FFMA.FTZ R197, R197, R135, -R158.reuse ;  /* 0x00000087c5c57223 */ /* 0x100fec000001089e */
[----:B------:R-:W-:Y:S01]  /*189a0*/  MUFU.EX2 R168, R168 ;  /* 0x000000a800a87308 */ /* 0x000fe20000000800 */
[C---:B----4-:R-:W-:Y:S01]  /*189b0*/  HMMA.16816.F32.BF16 R20, R128.reuse, R28, R20 ;  /* 0x0000001c8014723c */ /* 0x050fe20000041814 */
[----:B-1----:R-:W-:Y:S02]  /*189c0*/  LDSM.16.MT88.4 R100, [R144+0x5000] ;  /* 0x005000009064783b */ /* 0x002fe40000004200 */
[C---:B------:R-:W-:Y:S01]  /*189d0*/  FMUL.FTZ R28, R2.reuse, R104 ;  /* 0x00000068021c7220 */ /* 0x040fe20000410000 */
[----:B------:R-:W-:Y:S05]  /*189e0*/  FMUL.FTZ R29, R2, R105 ;  /* 0x00000069021d7220 */ /* 0x000fea0000410000 */
[----:B------:R-:W-:Y:S01]  /*189f0*/  MUFU.EX2 R115, R115 ;  /* 0x0000007300737308 */ /* 0x000fe20000000800 */
[-CC-:B------:R-:W-:Y:S01]  /*18a00*/  FFMA.FTZ R241, R178, R135.reuse, -R158.reuse ;  /* 0x00000087b2f17223 */ /* 0x180fe2000001089e */
[--C-:B------:R-:W-:Y:S01]  /*18a10*/  FFMA.FTZ R207, R251, R135, -R158.reuse ;  /* 0x00000087fbcf7223 */ /* 0x100fe2000001089e */
[C---:B------:R-:W-:Y:S01]  /*18a20*/  HMMA.16816.F32.BF16 R24, R128.reuse, R30, R24 ;  /* 0x0000001e8018723c */ /* 0x040fe20000041818 */
[----:B-----5:R-:W-:Y:S06]  /*18a30*/  LDSM.16.MT88.4 R108, [R144+0x3800] ;  /* 0x00380000906c783b */ /* 0x020fec0000004200 */
[----:B------:R-:W1:Y:S01]  /*18a40*/  MUFU.EX2 R112, R112 ;  /* 0x0000007000707308 */ /* 0x000e620000000800 */
[C---:B------:R-:W-:Y:S01]  /*18a50*/  FMUL.FTZ R30, R0.reuse, R106 ;  /* 0x0000006a001e7220 */ /* 0x040fe20000410000 */
[----:B------:R-:W-:Y:S01]  /*18a60*/  FMUL.FTZ R31, R0, R107 ;  /* 0x0000006b001f7220 */ /* 0x000fe20000410000 */
[-CC-:B------:R-:W-:Y:S07]  /*18a70*/  FFMA.FTZ R107, R188, R135.reuse, -R158.reuse ;  /* 0x00000087bc6b7223 */ /* 0x180fee000001089e */
[----:B------:R-:W-:Y:S01]  /*18a80*/  MUFU.EX2 R114, R114 ;  /* 0x0000007200727308 */ /* 0x000fe20000000800 */
[-CC-:B------:R-:W-:Y:S01]  /*18a90*/  FFMA.FTZ R182, R243, R135.reuse, -R158.reuse ;  /* 0x00000087f3b67223 */ /* 0x180fe2000001089e */
[-CC-:B------:R-:W-:Y:S01]  /*18aa0*/  FFMA.FTZ R199, R199, R135.reuse, -R158.reuse ;  /* 0x00000087c7c77223 */ /* 0x180fe2000001089e */
[--C-:B------:R-:W-:Y:S07]  /*18ab0*/  FFMA.FTZ R211, R211, R135, -R158.reuse ;  /* 0x00000087d3d37223 */ /* 0x100fee000001089e */
[----:B------:R-:W-:Y:S01]  /*18ac0*/  MUFU.EX2 R166, R166 ;  /* 0x000000a600a67308 */ /* 0x000fe20000000800 */
[C---:B------:R-:W-:Y:S03]  /*18ad0*/  HMMA.16816.F32.BF16 R28, R128.reuse, R36, R28 ;  /* 0x00000024801c723c */ /* 0x040fe6000004181c */
[C---:B------:R-:W-:Y:S01]  /*18ae0*/  FMUL.FTZ R36, R2.reuse, R96 ;  /* 0x0000006002247220 */ /* 0x040fe20000410000 */
[----:B------:R-:W-:Y:S01]  /*18af0*/  FMUL.FTZ R37, R2, R97 ;  /* 0x0000006102257220 */ /* 0x000fe20000410000 */
[----:B-1----:R-:W-:Y:S04]  /*18b00*/  F2FP.BF16.F32.PACK_AB R69, R112, R115 ;  /* 0x000000737045723e */ /* 0x002fe800000010ff */
[----:B------:R-:W-:Y:S01]  /*18b10*/  MUFU.EX2 R182, R182 ;  /* 0x000000b600b67308 */ /* 0x000fe20000000800 */
[--C-:B------:R-:W-:Y:S01]  /*18b20*/  FFMA.FTZ R188, R183, R135, -R158.reuse ;  /* 0x00000087b7bc7223 */ /* 0x100fe2000001089e */
[C---:B------:R-:W-:Y:S08]  /*18b30*/  HMMA.16816.F32.BF16 R32, R128.reuse, R38, R32 ;  /* 0x000000268020723c */ /* 0x040ff00000041820 */
[----:B------:R-:W1:Y:S01]  /*18b40*/  MUFU.EX2 R107, R107 ;  /* 0x0000006b006b7308 */ /* 0x000e620000000800 */
[C---:B------:R-:W-:Y:S01]  /*18b50*/  FMUL.FTZ R38, R0.reuse, R98 ;  /* 0x0000006200267220 */ /* 0x040fe20000410000 */
[----:B------:R-:W-:Y:S01]  /*18b60*/  FMUL.FTZ R39, R0, R99 ;  /* 0x0000006300277220 */ /* 0x000fe20000410000 */
[-CC-:B------:R-:W-:Y:S01]  /*18b70*/  FFMA.FTZ R177, R177, R135.reuse, -R158.reuse ;  /* 0x00000087b1b17223 */ /* 0x180fe2000001089e */
[----:B------:R-:W-:Y:S06]  /*18b80*/  LDSM.16.MT88.4 R96, [R141+0x10800] ;  /* 0x010800008d60783b */ /* 0x000fec0000004200 */
[----:B------:R-:W-:Y:S01]  /*18b90*/  MUFU.EX2 R197, R197 ;  /* 0x000000c500c57308 */ /* 0x000fe20000000800 */
[-CC-:B------:R-:W-:Y:S01]  /*18ba0*/  FFMA.FTZ R192, R179, R135.reuse, -R158.reuse ;  /* 0x00000087b3c07223 */ /* 0x180fe2000001089e */
[-CC-:B------:R-:W-:Y:S01]  /*18bb0*/  FFMA.FTZ R187, R187, R135.reuse, -R158.reuse ;  /* 0x00000087bbbb7223 */ /* 0x180fe2000001089e */
[--C-:B------:R-:W-:Y:S01]  /*18bc0*/  FFMA.FTZ R200, R163, R135, -R158.reuse ;  /* 0x00000087a3c87223 */ /* 0x100fe2000001089e */
[C---:B------:R-:W-:Y:S06]  /*18bd0*/  HMMA.16816.F32.BF16 R36, R128.reuse, R44, R36 ;  /* 0x0000002c8024723c */ /* 0x040fec0000041824 */
[----:B------:R-:W-:Y:S01]  /*18be0*/  MUFU.EX2 R241, R241 ;  /* 0x000000f100f17308 */ /* 0x000fe20000000800 */
[C---:B------:R-:W-:Y:S01]  /*18bf0*/  FMUL.FTZ R44, R2.reuse, R88 ;  /* 0x00000058022c7220 */ /* 0x040fe20000410000 */
[----:B------:R-:W-:Y:S01]  /*18c00*/  FMUL.FTZ R45, R2, R89 ;  /* 0x00000059022d7220 */ /* 0x000fe20000410000 */
[----:B-1----:R-:W-:Y:S07]  /*18c10*/  F2FP.BF16.F32.PACK_AB R71, R114, R107 ;  /* 0x0000006b7247723e */ /* 0x002fee00000010ff */
[----:B------:R-:W-:Y:S01]  /*18c20*/  MUFU.EX2 R207, R207 ;  /* 0x000000cf00cf7308 */ /* 0x000fe20000000800 */
[----:B------:R-:W-:Y:S01]  /*18c30*/  FFMA.FTZ R159, R159, R135, -R158 ;  /* 0x000000879f9f7223 */ /* 0x000fe2000001089e */
        /* <DEDUP_REMOVED lines=8> */
[-CC-:B------:R-:W-:Y:S01]  /*18cc0*/  FFMA.FTZ R105, R194, R135.reuse, -R160.reuse ;  /* 0x00000087c2697223 */ /* 0x180fe200000108a0 */
[--C-:B------:R-:W-:Y:S01]  /*18cd0*/  FFMA.FTZ R104, R186, R135, -R160.reuse ;  /* 0x00000087ba687223 */ /* 0x100fe200000108a0 */
[C---:B------:R-:W-:Y:S06]  /*18ce0*/  HMMA.16816.F32.BF16 R44, R128.reuse, R52, R44 ;  /* 0x00000034802c723c */ /* 0x040fec000004182c */
[----:B------:R-:W-:Y:S01]  /*18cf0*/  MUFU.EX2 R106, R106 ;  /* 0x0000006a006a7308 */ /* 0x000fe20000000800 */
[C---:B------:R-:W-:Y:S01]  /*18d00*/  FMUL.FTZ R52, R2.reuse, R80 ;  /* 0x0000005002347220 */ /* 0x040fe20000410000 */
[----:B------:R-:W-:Y:S08]  /*18d10*/  FMUL.FTZ R53, R2, R81 ;  /* 0x0000005102357220 */ /* 0x000ff00000410000 */
[----:B------:R-:W1:Y:S01]  /*18d20*/  MUFU.EX2 R105, R105 ;  /* 0x0000006900697308 */ /* 0x000e620000000800 */
[-C--:B------:R-:W-:Y:S01]  /*18d30*/  FFMA.FTZ R113, R184, R135.reuse, -R160 ;  /* 0x00000087b8717223 */ /* 0x080fe200000108a0 */
[----:B------:R-:W-:Y:S01]  /*18d40*/  FFMA.FTZ R184, R201, R135, -R158 ;  /* 0x00000087c9b87223 */ /* 0x000fe2000001089e */
[C---:B------:R-:W-:Y:S07]  /*18d50*/  HMMA.16816.F32.BF16 R48, R128.reuse, R54, R48 ;  /* 0x000000368030723c */ /* 0x040fee0000041830 */
[----:B------:R-:W-:Y:S01]  /*18d60*/  MUFU.EX2 R104, R104 ;  /* 0x0000006800687308 */ /* 0x000fe20000000800 */
[C---:B------:R-:W-:Y:S01]  /*18d70*/  FMUL.FTZ R54, R0.reuse, R82 ;  /* 0x0000005200367220 */ /* 0x040fe20000410000 */
[----:B------:R-:W-:Y:S08]  /*18d80*/  FMUL.FTZ R55, R0, R83 ;  /* 0x0000005300377220 */ /* 0x000ff00000410000 */
[----:B------:R-:W4:Y:S01]  /*18d90*/  MUFU.EX2 R113, R113 ;  /* 0x0000007100717308 */ /* 0x000f220000000800 */
[----:B------:R-:W5:Y:S01]  /*18da0*/  LDSM.16.MT88.4 R80, [R141+0xc800] ;  /* 0x00c800008d50783b */ /* 0x000f620000004200 */
[-CC-:B------:R-:W-:Y:S01]  /*18db0*/  FFMA.FTZ R162, R162, R135.reuse, -R160.reuse ;  /* 0x00000087a2a27223 */ /* 0x180fe200000108a0 */
[-CC-:B------:R-:W-:Y:S07]  /*18dc0*/  FFMA.FTZ R205, R172, R135.reuse, -R160.reuse ;  /* 0x00000087accd7223 */ /* 0x180fee00000108a0 */
[----:B------:R-:W-:Y:S01]  /*18dd0*/  MUFU.EX2 R184, R184 ;  /* 0x000000b800b87308 */ /* 0x000fe20000000800 */
[----:B------:R-:W-:Y:S01]  /*18de0*/  FFMA.FTZ R215, R174, R135, -R160 ;  /* 0x00000087aed77223 */ /* 0x000fe200000108a0 */
[C---:B------:R-:W-:Y:S08]  /*18df0*/  HMMA.16816.F32.BF16 R52, R128.reuse, R60, R52 ;  /* 0x0000003c8034723c */ /* 0x040ff00000041834 */
[----:B------:R-:W5:Y:S01]  /*18e00*/  MUFU.EX2 R162, R162 ;  /* 0x000000a200a27308 */ /* 0x000f620000000800 */
[C---:B------:R-:W-:Y:S01]  /*18e10*/  FMUL.FTZ R60, R2.reuse, R72 ;  /* 0x00000048023c7220 */ /* 0x040fe20000410000 */
[----:B------:R-:W-:Y:S01]  /*18e20*/  FMUL.FTZ R61, R2, R73 ;  /* 0x00000049023d7220 */ /* 0x000fe20000410000 */
[----:B-1----:R-:W-:Y:S01]  /*18e30*/  F2FP.BF16.F32.PACK_AB R68, R105, R106 ;  /* 0x0000006a6944723e */ /* 0x002fe200000010ff */
[----:B------:R-:W-:Y:S06]  /*18e40*/  FFMA.FTZ R174, R249, R135, -R158 ;  /* 0x00000087f9ae7223 */ /* 0x000fec000001089e */
[----:B------:R-:W-:Y:S01]  /*18e50*/  MUFU.EX2 R205, R205 ;  /* 0x000000cd00cd7308 */ /* 0x000fe20000000800 */
[C---:B------:R-:W-:Y:S03]  /*18e60*/  HMMA.16816.F32.BF16 R56, R128.reuse, R62, R56 ;  /* 0x0000003e8038723c */ /* 0x040fe60000041838 */
[C---:B------:R-:W-:Y:S01]  /*18e70*/  FMUL.FTZ R62, R0.reuse, R74 ;  /* 0x0000004a003e7220 */ /* 0x040fe20000410000 */
[----:B------:R-:W-:Y:S01]  /*18e80*/  FMUL.FTZ R63, R0, R75 ;  /* 0x0000004b003f7220 */ /* 0x000fe20000410000 */
[----:B----4-:R-:W-:Y:S01]  /*18e90*/  F2FP.BF16.F32.PACK_AB R70, R113, R104 ;  /* 0x000000687146723e */ /* 0x010fe200000010ff */
[----:B------:R-:W1:Y:S03]  /*18ea0*/  LDSM.16.MT88.4 R72, [R144+0x800] ;  /* 0x000800009048783b */ /* 0x000e660000004200 */
[----:B------:R-:W-:Y:S01]  /*18eb0*/  MUFU.EX2 R174, R174 ;  /* 0x000000ae00ae7308 */ /* 0x000fe20000000800 */
[-CC-:B------:R-:W-:Y:S01]  /*18ec0*/  FFMA.FTZ R172, R180, R135.reuse, -R160.reuse ;  /* 0x00000087b4ac7223 */ /* 0x180fe200000108a0 */
[-CC-:B------:R-:W-:Y:S01]  /*18ed0*/  FFMA.FTZ R178, R245, R135.reuse, -R160.reuse ;  /* 0x00000087f5b27223 */ /* 0x180fe200000108a0 */
[-CC-:B------:R-:W-:Y:S01]  /*18ee0*/  FFMA.FTZ R180, R209, R135.reuse, -R160.reuse ;  /* 0x00000087d1b47223 */ /* 0x180fe200000108a0 */
[C---:B--2---:R-:W-:Y:S06]  /*18ef0*/  HMMA.16816.F32.BF16 R60, R128.reuse, R84, R60 ;  /* 0x00000054803c723c */ /* 0x044fec000004183c */
[----:B------:R-:W-:Y:S01]  /*18f00*/  MUFU.EX2 R215, R215 ;  /* 0x000000d700d77308 */ /* 0x000fe20000000800 */
[-CC-:B------:R-:W-:Y:S01]  /*18f10*/  FFMA.FTZ R247, R247, R135.reuse, -R160.reuse ;  /* 0x00000087f7f77223 */ /* 0x180fe200000108a0 */
[-CC-:B------:R-:W-:Y:S08]  /*18f20*/  FFMA.FTZ R203, R203, R135.reuse, -R160.reuse ;  /* 0x00000087cbcb7223 */ /* 0x180ff000000108a0 */
[----:B------:R-:W2:Y:S01]  /*18f30*/  MUFU.EX2 R172, R172 ;  /* 0x000000ac00ac7308 */ /* 0x000ea20000000800 */
[-CC-:B------:R-:W-:Y:S01]  /*18f40*/  FFMA.FTZ R185, R185, R135.reuse, -R160.reuse ;  /* 0x00000087b9b97223 */ /* 0x180fe200000108a0 */
[-CC-:B------:R-:W-:Y:S01]  /*18f50*/  FFMA.FTZ R186, R189, R135.reuse, -R160.reuse ;  /* 0x00000087bdba7223 */ /* 0x180fe200000108a0 */
[----:B------:R-:W-:Y:S01]  /*18f60*/  HMMA.16816.F32.BF16 R64, R128, R86, R64 ;  /* 0x000000568040723c */ /* 0x000fe20000041840 */
[----:B------:R-:W4:Y:S06]  /*18f70*/  LDSM.16.MT88.4 R84, [R144+0x4800] ;  /* 0x004800009054783b */ /* 0x000f2c0000004200 */
[----:B------:R-:W-:Y:S01]  /*18f80*/  MUFU.EX2 R178, R178 ;  /* 0x000000b200b27308 */ /* 0x000fe20000000800 */
[-CC-:B------:R-:W-:Y:S01]  /*18f90*/  FFMA.FTZ R190, R175, R135.reuse, -R160.reuse ;  /* 0x00000087afbe7223 */ /* 0x180fe200000108a0 */
[-CC-:B------:R-:W-:Y:S01]  /*18fa0*/  FFMA.FTZ R181, R181, R135.reuse, -R160.reuse ;  /* 0x00000087b5b57223 */ /* 0x180fe200000108a0 */
[-C--:B------:R-:W-:Y:S07]  /*18fb0*/  FFMA.FTZ R194, R167, R135.reuse, -R160 ;  /* 0x00000087a7c27223 */ /* 0x080fee00000108a0 */
[----:B------:R-:W-:Y:S01]  /*18fc0*/  MUFU.EX2 R243, R247 ;  /* 0x000000f700f37308 */ /* 0x000fe20000000800 */
[-C--:B------:R-:W-:Y:S01]  /*18fd0*/  FFMA.FTZ R167, R171, R135.reuse, -R158 ;  /* 0x00000087aba77223 */ /* 0x080fe2000001089e */
[C---:B---3--:R-:W-:Y:S08]  /*18fe0*/  HMMA.16816.F32.BF16 R4, R68.reuse, R76, R4 ;  /* 0x0000004c4404723c */ /* 0x048ff00000041804 */
[----:B------:R-:W-:Y:S01]  /*18ff0*/  MUFU.EX2 R209, R211 ;  /* 0x000000d300d17308 */ /* 0x000fe20000000800 */
[-CC-:B------:R-:W-:Y:S09]  /*19000*/  FFMA.FTZ R165, R165, R135.reuse, -R160.reuse ;  /* 0x00000087a5a57223 */ /* 0x180ff200000108a0 */
[----:B------:R-:W-:Y:S01]  /*19010*/  MUFU.EX2 R180, R180 ;  /* 0x000000b400b47308 */ /* 0x000fe20000000800 */
[-CC-:B------:R-:W-:Y:S01]  /*19020*/  FFMA.FTZ R161, R169, R135.reuse, -R160.reuse ;  /* 0x00000087a9a17223 */ /* 0x180fe200000108a0 */
[C---:B------:R-:W-:Y:S01]  /*19030*/  HMMA.16816.F32.BF16 R8, R68.reuse, R78, R8 ;  /* 0x0000004e4408723c */ /* 0x040fe20000041808 */
[----:B------:R-:W-:Y:S07]  /*19040*/  LDSM.16.MT88.4 R76, [R146+0xd000] ;  /* 0x00d00000924c783b */ /* 0x000fee0000004200 */
[----:B------:R-:W-:Y:S01]  /*19050*/  MUFU.EX2 R201, R203 ;  /* 0x000000cb00c97308 */ /* 0x000fe20000000800 */
[-CC-:B------:R-:W-:Y:S01]  /*19060*/  FFMA.FTZ R198, R173, R135.reuse, -R160.reuse ;  /* 0x00000087adc67223 */ /* 0x180fe200000108a0 */
[----:B------:R-:W-:Y:S01]  /*19070*/  FFMA.FTZ R154, R154, R135, -R160 ;  /* 0x000000879a9a7223 */ /* 0x000fe200000108a0 */
[----:B------:R-:W-:Y:S07]  /*19080*/  FFMA.FTZ R151, R0, R237, R151 ;  /* 0x000000ed00977223 */ /* 0x000fee0000010097 */
[----:B------:R-:W-:Y:S01]  /*19090*/  MUFU.EX2 R185, R185 ;  /* 0x000000b900b97308 */ /* 0x000fe20000000800 */
[----:B------:R-:W-:Y:S01]  /*190a0*/  FFMA.FTZ R153, R2, R239, R153 ;  /* 0x000000ef02997223 */ /* 0x000fe20000010099 */
[C---:B-----5:R-:W-:Y:S08]  /*190b0*/  HMMA.16816.F32.BF16 R12, R68.reuse, R80, R12 ;  /* 0x00000050440c723c */ /* 0x060ff0000004180c */
[----:B------:R-:W-:Y:S01]  /*190c0*/  MUFU.EX2 R186, R186 ;  /* 0x000000ba00ba7308 */ /* 0x000fe20000000800 */
[----:B------:R-:W-:Y:S01]  /*190d0*/  FADD.FTZ R151, R149, R151 ;  /* 0x0000009795977221 */ /* 0x000fe20000010000 */
[----:B------:R-:W-:Y:S01]  /*190e0*/  FADD.FTZ R153, R152, R153 ;  /* 0x0000009998997221 */ /* 0x000fe20000010000 */
        /* <DEDUP_REMOVED lines=9> */
[----:B------:R-:W-:Y:S01]  /*19180*/  FADD.FTZ R115, R115, R0 ;  /* 0x0000000073737221 */ /* 0x000fe20000010000 */
[C---:B-1----:R-:W-:Y:S08]  /*19190*/  HMMA.16816.F32.BF16 R20, R68.reuse, R72, R20 ;  /* 0x000000484414723c */ /* 0x042ff00000041814 */
[----:B------:R-:W-:Y:S01]  /*191a0*/  MUFU.EX2 R177, R177 ;  /* 0x000000b100b17308 */ /* 0x000fe20000000800 */
[----:B------:R-:W-:Y:S01]  /*191b0*/  FADD.FTZ R112, R112, R115 ;  /* 0x0000007370707221 */ /* 0x000fe20000010000 */
[----:B------:R-:W-:Y:S08]  /*191c0*/  FADD.FTZ R147, R147, R150 ;  /* 0x0000009693937221 */ /* 0x000ff00000010000 */
[----:B------:R-:W-:Y:S01]  /*191d0*/  MUFU.EX2 R192, R192 ;  /* 0x000000c000c07308 */ /* 0x000fe20000000800 */
[----:B------:R-:W-:Y:S01]  /*191e0*/  FADD.FTZ R107, R107, R112 ;  /* 0x000000706b6b7221 */ /* 0x000fe20000010000 */
[C---:B------:R-:W-:Y:S01]  /*191f0*/  HMMA.16816.F32.BF16 R24, R68.reuse, R74, R24 ;  /* 0x0000004a4418723c */ /* 0x040fe20000041818 */
[----:B------:R-:W1:Y:S07]  /*19200*/  LDSM.16.MT88.4 R72, [R213+0x4800] ;  /* 0x00480000d548783b */ /* 0x000e6e0000004200 */
[----:B------:R-:W-:Y:S01]  /*19210*/  MUFU.EX2 R165, R165 ;  /* 0x000000a500a57308 */ /* 0x000fe20000000800 */
[----:B------:R-:W-:Y:S01]  /*19220*/  FADD.FTZ R0, R114, R107 ;  /* 0x0000006b72007221 */ /* 0x000fe20000010000 */
[----:B------:R-:W-:Y:S08]  /*19230*/  FADD.FTZ R106, R106, R147 ;  /* 0x000000936a6a7221 */ /* 0x000ff00000010000 */
[----:B------:R-:W-:Y:S01]  /*19240*/  MUFU.EX2 R194, R194 ;  /* 0x000000c200c27308 */ /* 0x000fe20000000800 */
[C---:B------:R-:W-:Y:S09]  /*19250*/  HMMA.16816.F32.BF16 R28, R68.reuse, R88, R28 ;  /* 0x00000058441c723c */ /* 0x040ff2000004181c */
[----:B------:R-:W-:Y:S01]  /*19260*/  MUFU.EX2 R167, R167 ;  /* 0x000000a700a77308 */ /* 0x000fe20000000800 */
[----:B------:R-:W-:Y:S09]  /*19270*/  FADD.FTZ R105, R105, R106 ;  /* 0x0000006a69697221 */ /* 0x000ff20000010000 */
[----:B------:R-:W-:Y:S01]  /*19280*/  MUFU.EX2 R196, R196 ;  /* 0x000000c400c47308 */ /* 0x000fe20000000800 */
[----:B------:R-:W-:Y:S01]  /*19290*/  FADD.FTZ R104, R104, R105 ;  /* 0x0000006968687221 */ /* 0x000fe20000010000 */
[C---:B------:R-:W-:Y:S01]  /*192a0*/  HMMA.16816.F32.BF16 R32, R68.reuse, R90, R32 ;  /* 0x0000005a4420723c */ /* 0x040fe20000041820 */
[----:B------:R-:W3:Y:S07]  /*192b0*/  LDSM.16.MT88.4 R88, [R144+0x1000] ;  /* 0x001000009058783b */ /* 0x000eee0000004200 */
[----:B------:R-:W-:Y:S10]  /*192c0*/  MUFU.EX2 R161, R161 ;  /* 0x000000a100a17308 */ /* 0x000ff40000000800 */
[----:B------:R-:W-:Y:S01]  /*192d0*/  MUFU.EX2 R198, R198 ;  /* 0x000000c600c67308 */ /* 0x000fe20000000800 */
[C---:B------:R-:W-:Y:S09]  /*192e0*/  HMMA.16816.F32.BF16 R36, R68.reuse, R92, R36 ;  /* 0x0000005c4424723c */ /* 0x040ff20000041824 */
[----:B------:R-:W-:Y:S10]  /*192f0*/  MUFU.EX2 R200, R200 ;  /* 0x000000c800c87308 */ /* 0x000ff40000000800 */
[----:B------:R-:W-:Y:S01]  /*19300*/  MUFU.EX2 R159, R159 ;  /* 0x0000009f009f7308 */ /* 0x000fe20000000800 */
[C---:B------:R-:W-:Y:S01]  /*19310*/  HMMA.16816.F32.BF16 R40, R68.reuse, R94, R40 ;  /* 0x0000005e4428723c */ /* 0x040fe20000041828 */
[----:B------:R-:W5:Y:S08]  /*19320*/  LDSM.16.MT88.4 R92, [R213+0x1000] ;  /* 0x00100000d55c783b */ /* 0x000f700000004200 */
[----:B------:R-:W-:Y:S01]  /*19330*/  MUFU.EX2 R154, R154 ;  /* 0x0000009a009a7308 */ /* 0x000fe20000000800 */
[C---:B------:R-:W-:Y:S08]  /*19340*/  HMMA.16816.F32.BF16 R44, R68.reuse, R96, R44 ;  /* 0x00000060442c723c */ /* 0x040ff0000004182c */
[C---:B------:R-:W-:Y:S01]  /*19350*/  HMMA.16816.F32.BF16 R48, R68.reuse, R98, R48 ;  /* 0x000000624430723c */ /* 0x040fe20000041830 */
[----:B------:R-:W2:Y:S07]  /*19360*/  LDSM.16.MT88.4 R96, [R146+0x11000] ;  /* 0x011000009260783b */ /* 0x000eae0000004200 */
[C---:B----4-:R-:W-:Y:S08]  /*19370*/  HMMA.16816.F32.BF16 R52, R68.reuse, R84, R52 ;  /* 0x000000544434723c */ /* 0x050ff00000041834 */
[C---:B------:R-:W-:Y:S01]  /*19380*/  HMMA.16816.F32.BF16 R56, R68.reuse, R86, R56 ;  /* 0x000000564438723c */ /* 0x040fe20000041838 */
[----:B------:R-:W4:Y:S07]  /*19390*/  LDSM.16.MT88.4 R84, [R141+0x11000] ;  /* 0x011000008d54783b */ /* 0x000f2e0000004200 */
        /* <DEDUP_REMOVED lines=17> */
[C---:B-----5:R-:W-:Y:S03]  /*194b0*/  HMMA.16816.F32.BF16 R28, R68.reuse, R92, R28 ;  /* 0x0000005c441c723c */ /* 0x060fe6000004181c */
[-C--:B------:R-:W-:Y:S01]  /*194c0*/  FFMA.FTZ R92, R170, R135.reuse, -R158 ;  /* 0x00000087aa5c7223 */ /* 0x080fe2000001089e */
[----:B------:R-:W-:Y:S03]  /*194d0*/  FFMA.FTZ R170, R176, R135, -R160 ;  /* 0x00000087b0aa7223 */ /* 0x000fe600000108a0 */
[----:B------:R3:W5:Y:S01]  /*194e0*/  MUFU.EX2 R176, R92 ;  /* 0x0000005c00b07308 */ /* 0x0007620000000800 */
[C---:B------:R-:W-:Y:S09]  /*194f0*/  HMMA.16816.F32.BF16 R32, R68.reuse, R94, R32 ;  /* 0x0000005e4420723c */ /* 0x040ff20000041820 */
[----:B------:R-:W5:Y:S01]  /*19500*/  MUFU.EX2 R170, R170 ;  /* 0x000000aa00aa7308 */ /* 0x000f620000000800 */
[C---:B--2---:R-:W-:Y:S01]  /*19510*/  HMMA.16816.F32.BF16 R36, R68.reuse, R96, R36 ;  /* 0x000000604424723c */ /* 0x044fe20000041824 */
[----:B---3--:R-:W-:Y:S07]  /*19520*/  LDSM.16.MT88.4 R92, [R146+0x11800] ;  /* 0x01180000925c783b */ /* 0x008fee0000004200 */
[C---:B------:R-:W-:Y:S01]  /*19530*/  HMMA.16816.F32.BF16 R40, R68.reuse, R98, R40 ;  /* 0x000000624428723c */ /* 0x040fe20000041828 */
[----:B------:R-:W-:Y:S07]  /*19540*/  LDSM.16.MT88.4 R96, [R141+0x11800] ;  /* 0x011800008d60783b */ /* 0x000fee0000004200 */
[C---:B----4-:R-:W-:Y:S08]  /*19550*/  HMMA.16816.F32.BF16 R44, R68.reuse, R84, R44 ;  /* 0x00000054442c723c */ /* 0x050ff0000004182c */
        /* <DEDUP_REMOVED lines=9> */
[----:B-----5:R-:W-:Y:S02]  /*195f0*/  F2FP.BF16.F32.PACK_AB R69, R176, R241 ;  /* 0x000000f1b045723e */ /* 0x020fe400000010ff */
        /* <DEDUP_REMOVED lines=179> */
[----:B------:R-:W-:Y:S04]  /*1a130*/  FADD.FTZ R9, R198, R9 ;  /* 0x00000009c6097221 */ /* 0x000fe80000010000 */
[C---:B--2---:R-:W-:Y:S03]  /*1a140*/  HMMA.16816.F32.BF16 R72, R68.reuse, R4, R60 ;  /* 0x000000044448723c */ /* 0x044fe6000004183c */
[----:B------:R-:W-:Y:S01]  /*1a150*/  FADD.FTZ R5, R157, R0 ;  /* 0x000000009d057221 */ /* 0x000fe20000010000 */
[----:B------:R-:W-:Y:S01]  /*1a160*/  MOV R0, R3 ;  /* 0x0000000300007202 */ /* 0x000fe20000000f00 */
[----:B------:R-:W-:Y:S02]  /*1a170*/  FADD.FTZ R154, R154, R9 ;  /* 0x000000099a9a7221 */ /* 0x000fe40000010000 */
[----:B------:R-:W-:Y:S01]  /*1a180*/  FADD.FTZ R5, R156, R5 ;  /* 0x000000059c057221 */ /* 0x000fe20000010000 */
[----:B------:R-:W-:Y:S03]  /*1a190*/  HMMA.16816.F32.BF16 R68, R68, R6, R64 ;  /* 0x000000064444723c */ /* 0x000fe60000041840 */
[----:B------:R-:W-:Y:S01]  /*1a1a0*/  FADD.FTZ R139, R139, R154 ;  /* 0x0000009a8b8b7221 */ /* 0x000fe20000010000 */
[----:B------:R-:W-:Y:S03]  /*1a1b0*/  FADD.FTZ R136, R136, R5 ;  /* 0x0000000588887221 */ /* 0x000fe60000010000 */
[----:B------:R-:W-:Y:S01]  /*1a1c0*/  FADD.FTZ R138, R138, R139 ;  /* 0x0000008b8a8a7221 */ /* 0x000fe20000010000 */
[----:B------:R-:W-:Y:S03]  /*1a1d0*/  FADD.FTZ R237, R155, R136 ;  /* 0x000000889bed7221 */ /* 0x000fe60000010000 */
[----:B------:R-:W-:Y:S01]  /*1a1e0*/  FADD.FTZ R239, R137, R138 ;  /* 0x0000008a89ef7221 */ /* 0x000fe20000010000 */
[----:B------:R-:W-:Y:S08]  /*1a1f0*/  @P0 BRA `(.L_x_4195) ;  /* 0xffffffb8001c0947 */ /* 0x000ff0000383ffff */
.L_x_4188:
        /* <DEDUP_REMOVED lines=10> */
.L_x_4210:
        /* <DEDUP_REMOVED lines=25> */
[----:B------:R-:W-:Y:S01]  /*1a430*/  SEL R2, R143, 0xffffffe0, !P3 ;  /* 0xffffffe08f027807 */ /* 0x000fe20005800000 */
[C---:B------:R-:W-:Y:S01]  /*1a440*/  FMUL.FTZ R126, R10.reuse, R126 ;  /* 0x0000007e0a7e7220 */ /* 0x040fe20000410000 */
[----:B------:R-:W-:Y:S01]  /*1a450*/  FMUL.FTZ R127, R10, R127 ;  /* 0x0000007f0a7f7220 */ /* 0x000fe20000410000 */
        /* <DEDUP_REMOVED lines=142> */
[----:B------:R-:W-:Y:S01]  /*1ad40*/  MOV R141, RZ ;  /* 0x000000ff008d7202 */ /* 0x000fe20000000f00 */
[----:B------:R-:W-:-:S02]  /*1ad50*/  @P0 IMAD R11, R49, R227, RZ ;  /* 0x000000e3310b0224 */ /* 0x000fc400078e02ff */
[----:B----4-:R-:W-:Y:S01]  /*1ad60*/  @P0 IMAD.WIDE.U32 R14, R48, R227, RZ ;  /* 0x000000e3300e0225 */ /* 0x010fe200078e00ff */
[----:B------:R-:W4:Y:S03]  /*1ad70*/  @P5 MUFU.LG2 R12, R7 ;  /* 0x00000007000c5308 */ /* 0x000f260000000c00 */
[----:B------:R-:W-:Y:S01]  /*1ad80*/  @!P0 IMAD.IADD R6, R51, 0x1, R6 ;  /* 0x0000000133068824 */ /* 0x000fe200078e0206 */
[----:B------:R-:W-:Y:S01]  /*1ad90*/  @P0 IADD3 R6, PT, PT, R15, R11, RZ ;  /* 0x0000000b0f060210 */ /* 0x000fe20007ffe0ff */
[----:B-1----:R-:W-:-:S04]  /*1ada0*/  IMAD.WIDE.U32 R16, R5, R48, R140 ;  /* 0x0000003005107225 */ /* 0x002fc800078e008c */
[----:B------:R-:W-:Y:S02]  /*1adb0*/  IMAD R15, R49, R5, RZ ;  /* 0x00000005310f7224 */ /* 0x000fe400078e02ff */
[-C--:B------:R-:W-:Y:S02]  /*1adc0*/  IMAD R13, R23, R223.reuse, RZ ;  /* 0x000000df170d7224 */ /* 0x080fe400078e02ff */
[----:B------:R-:W-:-:S04]  /*1add0*/  IMAD.WIDE.U32 R18, R22, R223, RZ ;  /* 0x000000df16127225 */ /* 0x000fc800078e00ff */
[----:B------:R-:W-:Y:S01]  /*1ade0*/  @P0 IMAD.MOV.U32 R50, RZ, RZ, R14 ;  /* 0x000000ffff320224 */ /* 0x000fe200078e000e */
[----:B------:R-:W-:Y:S01]  /*1adf0*/  IADD3 R15, PT, PT, R17, R15, RZ ;  /* 0x0000000f110f7210 */ /* 0x000fe20007ffe0ff */
[----:B------:R-:W-:-:S03]  /*1ae00*/  IMAD.IADD R13, R19, 0x1, R13 ;  /* 0x00000001130d7824 */ /* 0x000fc600078e020d */
[----:B------:R-:W-:Y:S02]  /*1ae10*/  IADD3 R50, P3, P2, R18, R16, R50 ;  /* 0x0000001012327210 */ /* 0x000fe40007a7e032 */
[----:B------:R-:W-:Y:S02]  /*1ae20*/  SHF.R.U32.HI R2, RZ, 0x3, R142 ;  /* 0x00000003ff027819 */ /* 0x000fe4000001168e */
[----:B------:R-:W-:Y:S02]  /*1ae30*/  IADD3.X R51, PT, PT, R13, R15, R6, P3, P2 ;  /* 0x0000000f0d337210 */ /* 0x000fe40001fe4406 */
[----:B------:R-:W-:Y:S01]  /*1ae40*/  LOP3.LUT R15, R232, 0x1c0, RZ, 0xc0, !PT ;  /* 0x000001c0e80f7812 */ /* 0x000fe200078ec0ff */
[----:B---3--:R-:W-:Y:S01]  /*1ae50*/  @P6 FMUL.FTZ R13, R4, 0.69314718246459960938 ;  /* 0x3f317218040d6820 */ /* 0x008fe20000410000 */
[----:B----4-:R-:W-:Y:S01]  /*1ae60*/  @P5 FMUL.FTZ R12, R12, 0.69314718246459960938 ;  /* 0x3f3172180c0c5820 */ /* 0x010fe20000410000 */
[----:B------:R-:W-:Y:S02]  /*1ae70*/  IADD3 R11, PT, PT, -R5, R226, RZ ;  /* 0x000000e2050b7210 */ /* 0x000fe40007ffe1ff */
[----:B------:R-:W-:-:S02]  /*1ae80*/  IADD3 R8, PT, PT, R2, 0x10, RZ ;  /* 0x0000001002087810 */ /* 0x000fc40007ffe0ff */
[----:B------:R-:W-:Y:S02]  /*1ae90*/  IADD3 R14, PT, PT, R2, 0x30, RZ ;  /* 0x00000030020e7810 */ /* 0x000fe40007ffe0ff */
[----:B------:R-:W-:Y:S02]  /*1aea0*/  LOP3.LUT R15, R15, 0x38, R142, 0xf8, !PT ;  /* 0x000000380f0f7812 */ /* 0x000fe400078ef88e */
[----:B------:R-:W-:Y:S01]  /*1aeb0*/  MOV R6, 0x7f800000 ;  /* 0x7f80000000067802 */ /* 0x000fe20000000f00 */
[C---:B-----5:R-:W-:Y:S01]  /*1aec0*/  @P6 FFMA.FTZ R6, R0.reuse, R134, R13 ;  /* 0x0000008600066223 */ /* 0x060fe2000001000d */
[----:B------:R-:W-:Y:S01]  /*1aed0*/  MOV R4, 0x7f800000 ;  /* 0x7f80000000047802 */ /* 0x000fe20000000f00 */
[----:B------:R-:W-:Y:S01]  /*1aee0*/  @P5 FFMA.FTZ R4, R0, R3, R12 ;  /* 0x0000000300045223 */ /* 0x000fe2000001000c */
[-C--:B------:R-:W-:Y:S02]  /*1aef0*/  ISETP.GE.AND P4, PT, R8, R11.reuse, PT ;  /* 0x0000000b0800720c */ /* 0x080fe40003f86270 */
[----:B------:R-:W-:-:S02]  /*1af00*/  ISETP.GE.AND P2, PT, R14, R11, PT ;  /* 0x0000000b0e00720c */ /* 0x000fc40003f46270 */
[----:B------:R-:W-:Y:S02]  /*1af10*/  LOP3.LUT R0, R212, 0x30, RZ, 0xc0, !PT ;  /* 0x00000030d4007812 */ /* 0x000fe400078ec0ff */
[----:B------:R-:W-:Y:S02]  /*1af20*/  SHF.R.U32.HI R3, RZ, 0x2, R142 ;  /* 0x00000002ff037819 */ /* 0x000fe4000001168e */
[----:B------:R-:W-:Y:S02]  /*1af30*/  IADD3 R16, PT, PT, R2, 0x20, RZ ;  /* 0x0000002002107810 */ /* 0x000fe40007ffe0ff */
[----:B------:R-:W-:Y:S02]  /*1af40*/  LOP3.LUT R15, R15, R140, RZ, 0x3c, !PT ;  /* 0x0000008c0f0f7212 */ /* 0x000fe400078e3cff */
[----:B------:R-:W-:Y:S02]  /*1af50*/  P2R R8, PR, RZ, 0x10 ;  /* 0x00000010ff087803 */ /* 0x000fe40000000000 */
[----:B------:R-:W-:-:S02]  /*1af60*/  P2R R7, PR, RZ, 0x4 ;  /* 0x00000004ff077803 */ /* 0x000fc40000000000 */
[----:B------:R-:W-:Y:S02]  /*1af70*/  LOP3.LUT R0, R0, 0x7, R3, 0xf8, !PT ;  /* 0x0000000700007812 */ /* 0x000fe400078ef803 */
[-C--:B------:R-:W-:Y:S02]  /*1af80*/  ISETP.GE.AND P4, PT, R16, R11.reuse, PT ;  /* 0x0000000b1000720c */ /* 0x080fe40003f86270 */
[----:B------:R-:W-:Y:S02]  /*1af90*/  ISETP.GE.AND P3, PT, R2, R11, PT ;  /* 0x0000000b0200720c */ /* 0x000fe40003f66270 */
[----:B------:R-:W-:Y:S02]  /*1afa0*/  LOP3.LUT P2, RZ, R142, 0x3, RZ, 0xc0, !PT ;  /* 0x000000038eff7812 */ /* 0x000fe4000784c0ff */
        /* <DEDUP_REMOVED lines=9> */
.L_x_4197:
        /* <DEDUP_REMOVED lines=24> */
.L_x_4199:
[----:B------:R-:W-:Y:S05]  /*1b1c0*/  BSYNC.RECONVERGENT B0 ;  /* 0x0000000000007941 */ /* 0x000fea0003800200 */
.L_x_4198:
        /* <DEDUP_REMOVED lines=9> */
.L_x_4201:
[----:B------:R-:W-:Y:S05]  /*1b260*/  BSYNC.RECONVERGENT B0 ;  /* 0x0000000000007941 */ /* 0x000fea0003800200 */
.L_x_4200:
        /* <DEDUP_REMOVED lines=15> */
.L_x_4203:
[----:B------:R-:W-:Y:S05]  /*1b360*/  BSYNC.RECONVERGENT B0 ;  /* 0x0000000000007941 */ /* 0x000fea0003800200 */
.L_x_4202:
        /* <DEDUP_REMOVED lines=14> */
.L_x_4205:
[----:B------:R-:W-:Y:S05]  /*1b450*/  BSYNC.RECONVERGENT B0 ;  /* 0x0000000000007941 */ /* 0x000fea0003800200 */
.L_x_4204:
[----:B------:R-:W-:Y:S02]  /*1b460*/  ISETP.NE.AND P0, PT, R7, RZ, PT ;  /* 0x000000ff0700720c */ /* 0x000fe40003f05270 */
[----:B------:R-:W-:-:S11]  /*1b470*/  MOV R223, 0x0 ;  /* 0x0000000000df7802 */ /* 0x000fd60000000f00 */
[----:B-1234-:R-:W-:Y:S05]  /*1b480*/  @P0 RET.REL.NODEC R222 `(_ZN5flash24flash_fwd_splitkv_kernelI23Flash_fwd_kernel_traitsILi128ELi64ELi128ELi4ELb0ELb0EN7cutlass10bfloat16_tE19Flash_kernel_traitsILi128ELi64ELi128ELi4ES3_EELb0ELb0ELb0ELb0ELb1ELb1ELb0ELb1EEEvNS_16Flash_fwd_paramsE) ;  /* 0xfffffe48dedc0950 */ /* 0x01efea0003c3ffff */
        /* <DEDUP_REMOVED lines=13> */
[----:B-1----:R-:W-:Y:S05]  /*1b560*/  RET.REL.NODEC R222 `(_ZN5flash24flash_fwd_splitkv_kernelI23Flash_fwd_kernel_traitsILi128ELi64ELi128ELi4ELb0ELb0EN7cutlass10bfloat16_tE19Flash_kernel_traitsILi128ELi64ELi128ELi4ES3_EELb0ELb0ELb0ELb0ELb1ELb1ELb0ELb1EEEvNS_16Flash_fwd_paramsE) ;  /* 0xfffffe48dea47950 */ /* 0x002fea0003c3ffff */
.L_x_4196:
[----:B------:R-:W-:Y:S01]  /*1b570*/  MOV R5, 0x2 ;  /* 0x0000000200057802 */ /* 0x000fe20000000f00 */
[----:B------:R-:W-:Y:S01]  /*1b580*/  IMAD.MOV.U32 R2, RZ, RZ, 0x1f ;  /* 0x0000001fff027424 */ /* 0x000fe200078e00ff */
[----:B------:R-:W-:-:S07]  /*1b590*/  MOV R4, 0xffffffff ;  /* 0xffffffff00047802 */ /* 0x000fce0000000f00 */
[----:B-1---5:R-:W-:Y:S05]  /*1b5a0*/  WARPSYNC.COLLECTIVE R4, `(.L_x_4206) ;  /* 0x0000000004087348 */ /* 0x022fea0003c00000 */
[----:B------:R2:W3:Y:S02]  /*1b5b0*/  SHFL.BFLY P0, R9, R239, R5, R2 ;  /* 0x0c000005ef097389 */ /* 0x0004e40000000002 */
[----:B-123-5:R-:W-:Y:S05]  /*1b5c0*/  ENDCOLLECTIVE ;  /* 0x000000000000791b */ /* 0x02efea0003800000 */
.L_x_4206:
[----:B------:R-:W-:Y:S02]  /*1b5d0*/  IMAD.MOV.U32 R6, RZ, RZ, R9 ;  /* 0x000000ffff067224 */ /* 0x000fe400078e0009 */
[----:B------:R-:W-:Y:S02]  /*1b5e0*/  IMAD.MOV.U32 R5, RZ, RZ, 0x1 ;  /* 0x00000001ff057424 */ /* 0x000fe400078e00ff */
[----:B------:R-:W-:-:S05]  /*1b5f0*/  FADD.FTZ R7, R6, R239 ;  /* 0x000000ef06077221 */ /* 0x000fca0000010000 */
[----:B------:R-:W-:-:S07]  /*1b600*/  MOV R239, R7 ;  /* 0x0000000700ef7202 */ /* 0x000fce0000000f00 */
[----:B------:R-:W-:Y:S05]  /*1b610*/  WARPSYNC.COLLECTIVE R4, `(.L_x_4207) ;  /* 0x0000000004087348 */ /* 0x000fea0003c00000 */
[----:B------:R1:W2:Y:S02]  /*1b620*/  SHFL.BFLY P0, R9, R239, R5, R2 ;  /* 0x0c000005ef097389 */ /* 0x0002a40000000002 */
[----:B-12---:R-:W-:Y:S05]  /*1b630*/  ENDCOLLECTIVE ;  /* 0x000000000000791b */ /* 0x006fea0003800000 */
.L_x_4207:
[----:B------:R-:W-:Y:S01]  /*1b640*/  MOV R239, R237 ;  /* 0x000000ed00ef7202 */ /* 0x000fe20000000f00 */
[----:B------:R-:W-:Y:S01]  /*1b650*/  IMAD.MOV.U32 R5, RZ, RZ, 0x2 ;  /* 0x00000002ff057424 */ /* 0x000fe200078e00ff */
[----:B------:R-:W-:-:S07]  /*1b660*/  MOV R8, R9 ;  /* 0x0000000900087202 */ /* 0x000fce0000000f00 */
[----:B------:R-:W-:Y:S05]  /*1b670*/  WARPSYNC.COLLECTIVE R4, `(.L_x_4208) ;  /* 0x0000000004087348 */ /* 0x000fea0003c00000 */
[----:B------:R1:W2:Y:S02]  /*1b680*/  SHFL.BFLY P0, R9, R239, R5, R2 ;  /* 0x0c000005ef097389 */ /* 0x0002a40000000002 */
[----:B-12---:R-:W-:Y:S05]  /*1b690*/  ENDCOLLECTIVE ;  /* 0x000000000000791b */ /* 0x006fea0003800000 */
.L_x_4208:
[----:B------:R-:W-:Y:S01]  /*1b6a0*/  FADD.FTZ R8, R7, R8 ;  /* 0x0000000807087221 */ /* 0x000fe20000010000 */
[----:B------:R-:W-:Y:S01]  /*1b6b0*/  FADD.FTZ R6, R9, R237 ;  /* 0x000000ed09067221 */ /* 0x000fe20000010000 */
[----:B------:R-:W-:-:S04]  /*1b6c0*/  MOV R5, 0x1 ;  /* 0x0000000100057802 */ /* 0x000fc80000000f00 */
[----:B------:R-:W-:-:S07]  /*1b6d0*/  MOV R239, R6 ;  /* 0x0000000600ef7202 */ /* 0x000fce0000000f00 */
[----:B------:R-:W-:Y:S05]  /*1b6e0*/  WARPSYNC.COLLECTIVE R4, `(.L_x_4209) ;  /* 0x0000000004087348 */ /* 0x000fea0003c00000 */
[----:B------:R1:W2:Y:S02]  /*1b6f0*/  SHFL.BFLY P0, R9, R239, R5, R2 ;  /* 0x0c000005ef097389 */ /* 0x0002a40000000002 */
[----:B-12---:R-:W-:Y:S05]  /*1b700*/  ENDCOLLECTIVE ;  /* 0x000000000000791b */ /* 0x006fea0003800000 */
.L_x_4209:
[----:B------:R-:W-:Y:S05]  /*1b710*/  BRA `(.L_x_4210) ;  /* 0xffffffe800e07947 */ /* 0x000fea000383ffff */
.L_x_4211:
        /* <DEDUP_REMOVED lines=14> */
.L_x_14887:


//--------------------- .text._ZN5flash24flash_fwd_splitkv_kernelI23Flash_fwd_kernel_traitsILi128ELi64ELi128ELi4ELb0ELb0EN7cutlass10bfloat16_tE19Flash_kernel_traitsILi128ELi64ELi128ELi4ES3_EELb0ELb0ELb1ELb0ELb0ELb0ELb0ELb1EEEvNS_16Flash_fwd_paramsE --------------------------
	.section	.text._ZN5flash24flash_fwd_splitkv_kernelI23Flash_fwd_kernel_traitsILi128ELi64ELi128ELi4ELb0ELb0EN7cutlass10bfloat16_tE19Flash_kernel_traitsILi128ELi64ELi128ELi4ES3_EELb0ELb0ELb1ELb0ELb0ELb0ELb0ELb1EEEvNS_16Flash_fwd_paramsE,"ax",@progbits
	.align	128
        .global         _ZN5flash24flash_fwd_splitkv_kernelI23Flash_fwd_kernel_traitsILi128ELi64ELi128ELi4ELb0ELb0EN7cutlass10bfloat16_tE19Flash_kernel_traitsILi128ELi64ELi128ELi4ES3_EELb0ELb0ELb1ELb0ELb0ELb0ELb0ELb1EEEvNS_16Flash_fwd_paramsE
        .type           _ZN5flash24flash_fwd_splitkv_kernelI23Flash_fwd_kernel_traitsILi128ELi64ELi128ELi4ELb0ELb0EN7cutlass10bfloat16_tE19Flash_kernel_traitsILi128ELi64ELi128ELi4ES3_EELb0ELb0ELb1ELb0ELb0ELb0ELb0ELb1EEEvNS_16Flash_fwd_paramsE,@function
        .size           _ZN5flash24flash_fwd_splitkv_kernelI23Flash_fwd_kernel_traitsILi128ELi64ELi128ELi4ELb0ELb0EN7cutlass10bfloat16_tE19Flash_kernel_traitsILi128ELi64ELi128ELi4ES3_EELb0ELb0ELb1ELb0ELb0ELb0ELb0ELb1EEEvNS_16Flash_fwd_paramsE,(.L_x_14888 - _ZN5flash24flash_fwd_splitkv_kernelI23Flash_fwd_kernel_traitsILi128ELi64ELi128ELi4ELb0ELb0EN7cutlass10bfloat16_tE19Flash_kernel_traitsILi128ELi64ELi128ELi4ES3_EELb0ELb0ELb1ELb0ELb0ELb0ELb0ELb1EEEvNS_16Flash_fwd_paramsE)
        .other          _ZN5flash24flash_fwd_splitkv_kernelI23Flash_fwd_kernel_traitsILi128ELi64ELi128ELi4ELb0ELb0EN7cutlass10bfloat16_tE19Flash_kernel_traitsILi128ELi64ELi128ELi4ES3_EELb0ELb0ELb1ELb0ELb0ELb0ELb0ELb1EEEvNS_16Flash_fwd_paramsE,@"STO_CUDA_ENTRY STV_DEFAULT"
_ZN5flash24flash_fwd_splitkv_kernelI23Flash_fwd_kernel_traitsILi128ELi64ELi128ELi4ELb0ELb0EN7cutlass10bfloat16_tE19Flash_kernel_traitsILi128ELi64ELi128ELi4ES3_EELb0ELb0ELb1ELb0ELb0ELb0ELb0ELb1EEEvNS_16Flash_fwd_paramsE:
.text._ZN5flash24flash_fwd_splitkv_kernelI23Flash_fwd_kernel_traitsILi128ELi64ELi128ELi4ELb0ELb0EN7cutlass10bfloat16_tE19Flash_kernel_traitsILi128ELi64ELi128ELi4ES3_EELb0ELb0ELb1ELb0ELb0ELb0ELb0ELb1EEEvNS_16Flash_fwd_paramsE:
[----:B------:R-:W-:Y:S01]  /*0000*/  LDC R1, c[0x0][0x37c] ;  /* 0x0000df00ff017b82 */ /* 0x000fe20000000800 */
[----:B------:R-:W1:Y:S07]  /*0010*/  S2R R217, SR_CTAID.X ;  /* 0x0000000000d97919 */ /* 0x000e6e0000002500 */
[----:B------:R-:W2:Y:S01]  /*0020*/  LDC.64 R132, c[0x0][0x348] ;  /* 0x0000d200ff847b82 */ /* 0x000ea20000000a00 */
[----:B------:R-:W-:Y:S01]  /*0030*/  BSSY.RECONVERGENT B4, `(.L_x_4212) ;  /* 0x0000005000047945 */ /* 0x000fe20003800200 */
[----:B------:R-:W-:Y:S01]  /*0040*/  MOV R214, 0x80 ;  /* 0x0000008000d67802 */ /* 0x000fe20000000f00 */
[----:B------:R-:W3:Y:S01]  /*0050*/  S2R R215, SR_CTAID.Y ;  /* 0x0000000000d77919 */ /* 0x000ee20000002600 */
[----:B------:R-:W4:Y:S05]  /*0060*/  S2R R216, SR_CTAID.Z ;  /* 0x0000000000d87919 */ /* 0x000f2a0000002700 */
[----:B-1234-:R-:W-:Y:S05]  /*0070*/  CALL.REL.NOINC `($_ZN5flash24flash_fwd_splitkv_kernelI23Flash_fwd_kernel_traitsILi128ELi64ELi128ELi4ELb0ELb0EN7cutlass10bfloat16_tE19Flash_kernel_traitsILi128ELi64ELi128ELi4ES3_EELb0ELb0ELb1ELb0ELb0ELb0ELb0ELb1EEEvNS_16Flash_fwd_paramsE$_ZN5flash30compute_attn_1rowblock_splitkvI23Flash_fwd_kernel_traitsILi128ELi64ELi128ELi4ELb0ELb0EN7cutlass10bfloat16_tE19Flash_kernel_traitsILi128ELi64ELi128ELi4ES3_EELb0ELb0ELb1ELb0ELb0ELb0ELb0ELb1ENS_16Flash_fwd_paramsEEEvRKT8_iiiii) ;  /* 0x0000000000087944 */ /* 0x01efea0003c00000 */
[----:B------:R-:W-:Y:S05]  /*0080*/  BSYNC.RECONVERGENT B4 ;  /* 0x0000000000047941 */ /* 0x000fea0003800200 */
.L_x_4212:
[----:B------:R-:W-:Y:S05]  /*0090*/  EXIT ;  /* 0x000000000000794d */ /* 0x000fea0003800000 */
        .type           $_ZN5flash24flash_fwd_splitkv_kernelI23Flash_fwd_kernel_traitsILi128ELi64ELi128ELi4ELb0ELb0EN7cutlass10bfloat16_tE19Flash_kernel_traitsILi128ELi64ELi128ELi4ES3_EELb0ELb0ELb1ELb0ELb0ELb0ELb0ELb1EEEvNS_16Flash_fwd_paramsE$_ZN5flash30compute_attn_1rowblock_splitkvI23Flash_fwd_kernel_traitsILi128ELi64ELi128ELi4ELb0ELb0EN7cutlass10bfloat16_tE19Flash_kernel_traitsILi128ELi64ELi128ELi4ES3_EELb0ELb0ELb1ELb0ELb0ELb0ELb0ELb1ENS_16Flash_fwd_paramsEEEvRKT8_iiiii,@function
        .size           $_ZN5flash24flash_fwd_splitkv_kernelI23Flash_fwd_kernel_traitsILi128ELi64ELi128ELi4ELb0ELb0EN7cutlass10bfloat16_tE19Flash_kernel_traitsILi128ELi64ELi128ELi4ES3_EELb0ELb0ELb1ELb0ELb0ELb0ELb0ELb1EEEvNS_16Flash_fwd_paramsE$_ZN5flash30compute_attn_1rowblock_splitkvI23Flash_fwd_kernel_traitsILi128ELi64ELi128ELi4ELb0ELb0EN7cutlass10bfloat16_tE19Flash_kernel_traitsILi128ELi64ELi128ELi4ES3_EELb0ELb0ELb1ELb0ELb0ELb0ELb0ELb1ENS_16Flash_fwd_paramsEEEvRKT8_iiiii,(.L_x_14888 - $_ZN5flash24flash_fwd_splitkv_kernelI23Flash_fwd_kernel_traitsILi128ELi64ELi128ELi4ELb0ELb0EN7cutlass10bfloat16_tE19Flash_kernel_traitsILi128ELi64ELi128ELi4ES3_EELb0ELb0ELb1ELb0ELb0ELb0ELb0ELb1EEEvNS_16Flash_fwd_paramsE$_ZN5flash30compute_attn_1rowblock_splitkvI23Flash_fwd_kernel_traitsILi128ELi64ELi128ELi4ELb0ELb0EN7cutlass10bfloat16_tE19Flash_kernel_traitsILi128ELi64ELi128ELi4ES3_EELb0ELb0ELb1ELb0ELb0ELb0ELb0ELb1ENS_16Flash_fwd_paramsEEEvRKT8_iiiii)
$_ZN5flash24flash_fwd_splitkv_kernelI23Flash_fwd_kernel_traitsILi128ELi64ELi128ELi4ELb0ELb0EN7cutlass10bfloat16_tE19Flash_kernel_traitsILi128ELi64ELi128ELi4ES3_EELb0ELb0ELb1ELb0ELb0ELb0ELb0ELb1EEEvNS_16Flash_fwd_paramsE$_ZN5flash30compute_attn_1rowblock_splitkvI23Flash_fwd_kernel_traitsILi128ELi64ELi128ELi4ELb0ELb0EN7cutlass10bfloat16_tE19Flash_kernel_traitsILi128ELi64ELi128ELi4ES3_EELb0ELb0ELb1ELb0ELb0ELb0ELb0ELb1ENS_16Flash_fwd_paramsEEEvRKT8_iiiii:
        /* <DEDUP_REMOVED lines=38> */
.L_x_4214:
[----:B------:R-:W-:Y:S05]  /*0300*/  BSYNC.RECONVERGENT B0 ;  /* 0x0000000000007941 */ /* 0x000fea0003800200 */
.L_x_4213:
[----:B------:R-:W-:Y:S04]  /*0310*/  BSSY.RECONVERGENT B0, `(.L_x_4215) ;  /* 0x0000007000007945 */ /* 0x000fe80003800200 */
[----:B------:R-:W-:Y:S05]  /*0320*/  @!P3 BRA `(.L_x_4216) ;  /* 0x000000000014b947 */ /* 0x000fea0003800000 */
[----:B-----5:R-:W3:Y:S02]  /*0330*/  LD.E.U8 R3, desc[UR4][R132.64+0x1b2] ;  /* 0x0001b20484037980 */ /* 0x020ee4000c101100 */
[----:B---3--:R-:W-:-:S13]  /*0340*/  ISETP.NE.AND P1, PT, R3, RZ, PT ;  /* 0x000000ff0300720c */ /* 0x008fda0003f25270 */
[----:B------:R-:W3:Y:S02]  /*0350*/  @P1 LD.E R4, desc[UR4][R8.64+0x4] ;  /* 0x0000040408041980 */ /* 0x000ee4000c101900 */
[----:B---3--:R-:W-:-:S06]  /*0360*/  @P1 IADD3 R3, PT, PT, R4, -R13, RZ ;  /* 0x8000000d04031210 */ /* 0x008fcc0007ffe0ff */
[----:B------:R3:W5:Y:S02]  /*0370*/  @!P1 LD.E R3, desc[UR4][R8.64] ;  /* 0x0000000408039980 */ /* 0x000764000c101900 */
.L_x_4216:
[----:B------:R-:W-:Y:S05]  /*0380*/  BSYNC.RECONVERGENT B0 ;  /* 0x0000000000007941 */ /* 0x000fea0003800200 */
.L_x_4215:
        /* <DEDUP_REMOVED lines=9> */
.L_x_4218:
[----:B------:R-:W4:Y:S01]  /*0420*/  LD.E.64 R4, desc[UR4][R132.64+0x108] ;  /* 0x0001080484047980 */ /* 0x000f22000c101b00 */
[----:B------:R-:W-:Y:S01]  /*0430*/  BSSY.RECONVERGENT B0, `(.L_x_4220) ;  /* 0x0000006000007945 */ /* 0x000fe20003800200 */
[----:B------:R-:W-:Y:S01]  /*0440*/  IMAD.MOV.U32 R3, RZ, RZ, RZ ;  /* 0x000000ffff037224 */ /* 0x000fe200078e00ff */
[----:B----4-:R-:W-:-:S04]  /*0450*/  ISETP.NE.U32.AND P0, PT, R4, RZ, PT ;  /* 0x000000ff0400720c */ /* 0x010fc80003f05070 */
[----:B------:R-:W-:-:S13]  /*0460*/  ISETP.NE.AND.EX P0, PT, R5, RZ, PT, P0 ;  /* 0x000000ff0500720c */ /* 0x000fda0003f05300 */
[----:B------:R-:W-:Y:S05]  /*0470*/  @!P0 BRA `(.L_x_4221) ;  /* 0x0000000000048947 */ /* 0x000fea0003800000 */
[----:B------:R4:W5:Y:S02]  /*0480*/  LD.E R3, desc[UR4][R132.64+0xbc] ;  /* 0x0000bc0484037980 */ /* 0x000964000c101900 */
.L_x_4221:
[----:B------:R-:W-:Y:S05]  /*0490*/  BSYNC.RECONVERGENT B0 ;  /* 0x0000000000007941 */ /* 0x000fea0003800200 */
.L_x_4220:
[----:B-----5:R-:W-:Y:S02]  /*04a0*/  IADD3 R64, PT, PT, R72, R3, RZ ;  /* 0x0000000348407210 */ /* 0x020fe40007ffe0ff */
.L_x_4219:
[----:B------:R-:W-:Y:S05]  /*04b0*/  BSYNC.RECONVERGENT B1 ;  /* 0x0000000000017941 */ /* 0x000fea0003800200 */
.L_x_4217:
[----:B------:R-:W-:Y:S01]  /*04c0*/  IMAD.SHL.U32 R75, R217, 0x40, RZ ;  /* 0x00000040d94b7824 */ /* 0x000fe200078e00ff */
[----:B------:R-:W-:Y:S01]  /*04d0*/  MOV R4, R214 ;  /* 0x000000d600047202 */ /* 0x000fe20000000f00 */
[----:B------:R-:W-:-:S03]  /*04e0*/  IMAD.MOV.U32 R5, RZ, RZ, 0x0 ;  /* 0x00000000ff057424 */ /* 0x000fc600078e00ff */
[----:B------:R-:W-:-:S13]  /*04f0*/  ISETP.GT.AND P0, PT, R218, R75, PT ;  /* 0x0000004bda00720c */ /* 0x000fda0003f04270 */
[----:B-1234-:R-:W-:Y:S05]  /*0500*/  @!P0 RET.REL.NODEC R4 `(_ZN5flash24flash_fwd_splitkv_kernelI23Flash_fwd_kernel_traitsILi128ELi64ELi128ELi4ELb0ELb0EN7cutlass10bfloat16_tE19Flash_kernel_traitsILi128ELi64ELi128ELi4ES3_EELb0ELb0ELb1ELb0ELb0ELb0ELb0ELb1EEEvNS_16Flash_fwd_paramsE) ;  /* 0xfffffff804bc8950 */ /* 0x01efea0003c3ffff */
        /* <DEDUP_REMOVED lines=61> */
.L_x_4224:
[----:B------:R-:W-:Y:S05]  /*08e0*/  BSYNC.RECONVERGENT B0 ;  /* 0x0000000000007941 */ /* 0x000fea0003800200 */
.L_x_4223:
        /* <DEDUP_REMOVED lines=17> */
.L_x_4226:
[----:B------:R-:W-:Y:S05]  /*0a00*/  BSYNC.RECONVERGENT B0 ;  /* 0x0000000000007941 */ /* 0x000fea0003800200 */
.L_x_4225:
        /* <DEDUP_REMOVED lines=20> */
.L_x_4228:
[----:B------:R-:W-:Y:S05]  /*0b50*/  BSYNC.RECONVERGENT B0 ;  /* 0x0000000000007941 */ /* 0x000fea0003800200 */
.L_x_4227:
        /* <DEDUP_REMOVED lines=25> */
.L_x_4230:
[----:B------:R-:W-:Y:S05]  /*0cf0*/  BSYNC.RECONVERGENT B0 ;  /* 0x0000000000007941 */ /* 0x000fea0003800200 */
.L_x_4229:
[----:B------:R-:W-:Y:S01]  /*0d00*/  MOV R215, 0x0 ;  /* 0x0000000000d77802 */ /* 0x000fe20000000f00 */
[----:B------:R-:W-:Y:S04]  /*0d10*/  @!P5 ST.E desc[UR4][R8.64], R4 ;  /* 0x000000040800d985 */ /* 0x000fe8000c101904 */
[----:B------:R-:W-:Y:S04]  /*0d20*/  @!P4 ST.E desc[UR4][R8.64+0x40], R3 ;  /* 0x000040030800c985 */ /* 0x000fe8000c101904 */
[----:B------:R1:W-:Y:S02]  /*0d30*/  @!P3 ST.E desc[UR4][R8.64+0x80], R0 ;  /* 0x000080000800b985 */ /* 0x0003e4000c101904 */
[----:B-12---:R-:W-:Y:S05]  /*0d40*/  @P6 RET.REL.NODEC R214 `(_ZN5flash24flash_fwd_splitkv_kernelI23Flash_fwd_kernel_traitsILi128ELi64ELi128ELi4ELb0ELb0EN7cutlass10bfloat16_tE19Flash_kernel_traitsILi128ELi64ELi128ELi4ES3_EELb0ELb0ELb1ELb0ELb0ELb0ELb0ELb1EEEvNS_16Flash_fwd_paramsE) ;  /* 0xfffffff0d6ac6950 */ /* 0x006fea0003c3ffff */
[----:B------:R-:W-:Y:S02]  /*0d50*/  MOV R3, 0x7f800000 ;  /* 0x7f80000000037802 */ /* 0x000fe40000000f00 */
[----:B------:R-:W-:-:S03]  /*0d60*/  MOV R215, 0x0 ;  /* 0x0000000000d77802 */ /* 0x000fc60000000f00 */
[----:B------:R1:W-:Y:S02]  /*0d70*/  ST.E desc[UR4][R8.64+0xc0], R3 ;  /* 0x0000c00308007985 */ /* 0x0003e4000c101904 */
[----:B-1----:R-:W-:Y:S05]  /*0d80*/  RET.REL.NODEC R214 `(_ZN5flash24flash_fwd_splitkv_kernelI23Flash_fwd_kernel_traitsILi128ELi64ELi128ELi4ELb0ELb0EN7cutlass10bfloat16_tE19Flash_kernel_traitsILi128ELi64ELi128ELi4ES3_EELb0ELb0ELb1ELb0ELb0ELb0ELb0ELb1EEEvNS_16Flash_fwd_paramsE) ;  /* 0xfffffff0d69c7950 */ /* 0x002fea0003c3ffff */
.L_x_4222:
        /* <DEDUP_REMOVED lines=103> */
.L_x_4232:
        /* <DEDUP_REMOVED lines=79> */
.L_x_4233:
[----:B------:R-:W-:Y:S05]  /*18f0*/  BSYNC.RECONVERGENT B0 ;  /* 0x0000000000007941 */ /* 0x000fea0003800200 */
.L_x_4231:
        /* <DEDUP_REMOVED lines=64> */
[----:B------:R-:W-:Y:S01]  /*1d00*/  LOP3.LUT R24, R66, 0x1c0, RZ, 0xc0, !PT ;  /* 0x000001c042187812 */ /* 0x000fe200078ec0ff */
[----:B------:R-:W-:Y:S01]  /*1d10*/  @P0 IMAD.MOV.U32 R18, RZ, RZ, R28 ;  /* 0x000000ffff120224 */ /* 0x000fe200078e001c */
[----:B------:R-:W-:Y:S01]  /*1d20*/  @!P0 IADD3 R13, PT, PT, R25, R0, RZ ;  /* 0x00000000190d8210 */ /* 0x000fe20007ffe0ff */
[----:B------:R-:W-:Y:S01]  /*1d30*/  @P0 IMAD.IADD R13, R29, 0x1, R11 ;  /* 0x000000011d0d0824 */ /* 0x000fe200078e020b */
[----:B------:R-:W-:Y:S02]  /*1d40*/  SHF.R.S32.HI R0, RZ, 0x1f, R3 ;  /* 0x0000001fff007819 */ /* 0x000fe40000011403 */
[----:B------:R-:W-:Y:S02]  /*1d50*/  LOP3.LUT R11, R24, 0x38, R73, 0xf8, !PT ;  /* 0x00000038180b7812 */ /* 0x000fe400078ef849 */
[----:B------:R-:W-:Y:S01]  /*1d60*/  IADD3 R18, P1, PT, R14, R18, RZ ;  /* 0x000000120e127210 */ /* 0x000fe20007f3e0ff */
[----:B------:R-:W-:Y:S01]  /*1d70*/  IMAD R22, R0, R22, R5 ;  /* 0x0000001600167224 */ /* 0x000fe200078e0205 */
[----:B------:R-:W-:-:S02]  /*1d80*/  LOP3.LUT R11, R11, 0x38, R66, 0x78, !PT ;  /* 0x000000380b0b7812 */ /* 0x000fc400078e7842 */
[----:B------:R-:W-:Y:S01]  /*1d90*/  IADD3.X R19, PT, PT, RZ, R13, RZ, P1, !PT ;  /* 0x0000000dff137210 */ /* 0x000fe20000ffe4ff */
[----:B------:R-:W-:Y:S01]  /*1da0*/  IMAD.IADD R27, R27, 0x1, R22 ;  /* 0x000000011b1b7824 */ /* 0x000fe200078e0216 */
[----:B------:R-:W-:Y:S01]  /*1db0*/  LOP3.LUT R66, R11, 0x1e00, R66, 0xf8, !PT ;  /* 0x00001e000b427812 */ /* 0x000fe200078ef842 */
[-C--:B------:R-:W-:Y:S01]  /*1dc0*/  IMAD R5, R21, R216.reuse, RZ ;  /* 0x000000d815057224 */ /* 0x080fe200078e02ff */
[----:B------:R-:W-:Y:S01]  /*1dd0*/  SHF.R.S32.HI R11, RZ, 0x1f, R72 ;  /* 0x0000001fff0b7819 */ /* 0x000fe20000011448 */
[----:B------:R-:W-:Y:S01]  /*1de0*/  IMAD.WIDE.U32 R18, R20, R216, R18 ;  /* 0x000000d814127225 */ /* 0x000fe200078e0012 */
[----:B------:R-:W-:-:S03]  /*1df0*/  IADD3 R22, P0, PT, R14, R4, RZ ;  /* 0x000000040e167210 */ /* 0x000fc60007f1e0ff */
[----:B------:R-:W-:Y:S01]  /*1e00*/  IMAD.WIDE.U32 R20, R122, R208, R26 ;  /* 0x000000d07a147225 */ /* 0x000fe200078e001a */
[----:B------:R-:W-:-:S03]  /*1e10*/  LEA.HI R11, R11, R72, RZ, 0x7 ;  /* 0x000000480b0b7211 */ /* 0x000fc600078f38ff */
[----:B------:R-:W-:Y:S01]  /*1e20*/  IMAD.X R23, RZ, RZ, R2, P0 ;  /* 0x000000ffff177224 */ /* 0x000fe200000e0602 */
[----:B------:R-:W-:Y:S02]  /*1e30*/  IADD3 R213, PT, PT, R21, R213, RZ ;  /* 0x000000d515d57210 */ /* 0x000fe40007ffe0ff */
[C---:B----4-:R-:W-:Y:S01]  /*1e40*/  LEA R212, P0, R20.reuse, R8, 0x1 ;  /* 0x0000000814d47211 */ /* 0x050fe200078008ff */
[----:B------:R-:W-:Y:S01]  /*1e50*/  IMAD.IADD R19, R19, 0x1, R5 ;  /* 0x0000000113137824 */ /* 0x000fe200078e0205 */
[----:B------:R-:W-:Y:S01]  /*1e60*/  SHF.R.S32.HI R78, RZ, 0x7, R11 ;  /* 0x00000007ff4e7819 */ /* 0x000fe2000001140b */
[----:B------:R-:W-:Y:S01]  /*1e70*/  IMAD.WIDE.U32 R4, R217, 0x40, R122 ;  /* 0x00000040d9047825 */ /* 0x000fe200078e007a */
[----:B------:R-:W-:Y:S02]  /*1e80*/  LEA.HI.X R213, R20, R9, R213, 0x1, P0 ;  /* 0x0000000914d57211 */ /* 0x000fe400000f0cd5 */
[----:B------:R-:W-:Y:S01]  /*1e90*/  ISETP.GE.AND P0, PT, R78, R53, PT ;  /* 0x000000354e00720c */ /* 0x000fe20003f06270 */
[----:B------:R-:W-:-:S02]  /*1ea0*/  IMAD R5, R5, R128, RZ ;  /* 0x0000008005057224 */ /* 0x000fc400078e02ff */
[----:B------:R-:W-:-:S04]  /*1eb0*/  IMAD.WIDE.U32 R22, R122, R206, R22 ;  /* 0x000000ce7a167225 */ /* 0x000fc800078e0016 */
[C---:B------:R-:W-:Y:S02]  /*1ec0*/  IMAD R5, R4.reuse, R129, R5 ;  /* 0x0000008104057224 */ /* 0x040fe400078e0205 */
[----:B------:R-:W-:Y:S01]  /*1ed0*/  IMAD.WIDE.U32 R18, R4, R128, R18 ;  /* 0x0000008004127225 */ /* 0x000fe200078e0012 */
[----:B------:R-:W-:-:S03]  /*1ee0*/  LEA R210, P1, R22, R16, 0x1 ;  /* 0x0000001016d27211 */ /* 0x000fc600078208ff */
[----:B------:R-:W-:Y:S01]  /*1ef0*/  IMAD.IADD R211, R23, 0x1, R211 ;  /* 0x0000000117d37824 */ /* 0x000fe200078e02d3 */
[----:B------:R-:W-:Y:S01]  /*1f00*/  LEA R120, P2, R18, R6, 0x1 ;  /* 0x0000000612787211 */ /* 0x000fe200078408ff */
[----:B------:R-:W-:Y:S01]  /*1f10*/  IMAD.IADD R5, R19, 0x1, R5 ;  /* 0x0000000113057824 */ /* 0x000fe200078e0205 */
[----:B------:R-:W-:Y:S02]  /*1f20*/  LEA R66, R66, UR6, 0x1 ;  /* 0x0000000642427c11 */ /* 0x000fe4000f8e08ff */
        /* <DEDUP_REMOVED lines=108> */
.L_x_4335:
        /* <DEDUP_REMOVED lines=21> */
.L_x_4236:
[----:B------:R-:W-:Y:S05]  /*2740*/  BSYNC.RECONVERGENT B0 ;  /* 0x0000000000007941 */ /* 0x000fea0003800200 */
.L_x_4235:
        /* <DEDUP_REMOVED lines=12> */
.L_x_4238:
[----:B------:R-:W-:Y:S05]  /*2810*/  BSYNC.RECONVERGENT B0 ;  /* 0x0000000000007941 */ /* 0x000fea0003800200 */
.L_x_4237:
        /* <DEDUP_REMOVED lines=12> */
.L_x_4240:
[----:B------:R-:W-:Y:S05]  /*28e0*/  BSYNC.RECONVERGENT B0 ;  /* 0x0000000000007941 */ /* 0x000fea0003800200 */
.L_x_4239:
[----:B------:R-:W-:Y:S01]  /*28f0*/  ISETP.LT.OR P4, PT, R74, R103, P4 ;  /* 0x000000674a00720c */ /* 0x000fe20002781670 */
[----:B------:R-:W-:Y:S01]  /*2900*/  BSSY.RECONVERGENT B0, `(.L_x_4241) ;  /* 0x0000013000007945 */ /* 0x000fe20003800200 */
[-C--:B------:R-:W-:Y:S02]  /*2910*/  ISETP.GE.AND P6, PT, R116, R101.reuse, PT ;  /* 0x000000657400720c */ /* 0x080fe40003fc6270 */
[----:B------:R-:W-:Y:S02]  /*2920*/  ISETP.GE.AND P5, PT, R114, R101, PT ;  /* 0x000000657200720c */ /* 0x000fe40003fa6270 */
[-C--:B------:R-:W-:Y:S02]  /*2930*/  ISETP.LT.OR P6, PT, R116, R103.reuse, P6 ;  /* 0x000000677400720c */ /* 0x080fe400037c1670 */
[----:B------:R-:W-:Y:S05]  /*2940*/  ISETP.GE.AND P5, PT, R114, R103, !P5 ;  /* 0x000000677200720c */ /* 0x000fea0006fa6270 */
        /* <DEDUP_REMOVED lines=14> */
.L_x_4242:
[----:B------:R-:W-:Y:S05]  /*2a30*/  BSYNC.RECONVERGENT B0 ;  /* 0x0000000000007941 */ /* 0x000fea0003800200 */
.L_x_4241:
        /* <DEDUP_REMOVED lines=12> */
.L_x_4244:
[----:B------:R-:W-:Y:S05]  /*2b00*/  BSYNC.RECONVERGENT B0 ;  /* 0x0000000000007941 */ /* 0x000fea0003800200 */
.L_x_4243:
[----:B------:R-:W-:Y:S01]  /*2b10*/  ISETP.GE.AND P4, PT, R112, R101, PT ;  /* 0x000000657000720c */ /* 0x000fe20003f86270 */
[----:B------:R-:W-:Y:S04]  /*2b20*/  BSSY.RECONVERGENT B0, `(.L_x_4245) ;  /* 0x0000010000007945 */ /* 0x000fe80003800200 */
[----:B------:R-:W-:Y:S08]  /*2b30*/  @!P5 BRA `(.L_x_4246) ;  /* 0x000000000038d947 */ /* 0x000ff00003800000 */
        /* <DEDUP_REMOVED lines=14> */
.L_x_4246:
[----:B------:R-:W-:Y:S05]  /*2c20*/  BSYNC.RECONVERGENT B0 ;  /* 0x0000000000007941 */ /* 0x000fea0003800200 */
.L_x_4245:
        /* <DEDUP_REMOVED lines=19> */
.L_x_4248:
[----:B------:R-:W-:Y:S05]  /*2d60*/  BSYNC.RECONVERGENT B0 ;  /* 0x0000000000007941 */ /* 0x000fea0003800200 */
.L_x_4247:
        /* <DEDUP_REMOVED lines=16> */
.L_x_4250:
[----:B------:R-:W-:Y:S05]  /*2e70*/  BSYNC.RECONVERGENT B0 ;  /* 0x0000000000007941 */ /* 0x000fea0003800200 */
.L_x_4249:
        /* <DEDUP_REMOVED lines=14> */
[C---:B------:R-:W-:Y:S04]  /*2f60*/  ISETP.GE.AND P1, PT, R74.reuse, R101, PT ;  /* 0x000000654a00720c */ /* 0x040fe80003f26270 */
[----:B------:R-:W-:Y:S04]  /*2f70*/  ISETP.GE.AND P1, PT, R74, R103, !P1 ;  /* 0x000000674a00720c */ /* 0x000fe80004f26270 */
[----:B------:R-:W-:Y:S02]  /*2f80*/  P2R R113, PR, RZ, 0x2 ;  /* 0x00000002ff717803 */ /* 0x000fe40000000000 */
        /* <DEDUP_REMOVED lines=13> */
.L_x_4254:
[----:B------:R-:W-:Y:S05]  /*3060*/  BSYNC.RECONVERGENT B0 ;  /* 0x0000000000007941 */ /* 0x000fea0003800200 */
.L_x_4253:
        /* <DEDUP_REMOVED lines=16> */
.L_x_4256:
[----:B------:R-:W-:Y:S05]  /*3170*/  BSYNC.RECONVERGENT B0 ;  /* 0x0000000000007941 */ /* 0x000fea0003800200 */
.L_x_4255:
        /* <DEDUP_REMOVED lines=16> */
.L_x_4258:
[----:B------:R-:W-:Y:S05]  /*3280*/  BSYNC.RECONVERGENT B0 ;  /* 0x0000000000007941 */ /* 0x000fea0003800200 */
.L_x_4257:
        /* <DEDUP_REMOVED lines=16> */
.L_x_4260:
[----:B------:R-:W-:Y:S05]  /*3390*/  BSYNC.RECONVERGENT B0 ;  /* 0x0000000000007941 */ /* 0x000fea0003800200 */
.L_x_4259:
        /* <DEDUP_REMOVED lines=12> */
.L_x_4262:
[----:B------:R-:W-:Y:S05]  /*3460*/  BSYNC.RECONVERGENT B0 ;  /* 0x0000000000007941 */ /* 0x000fea0003800200 */
.L_x_4261:
        /* <DEDUP_REMOVED lines=14> */
.L_x_4264:
[----:B------:R-:W-:Y:S05]  /*3550*/  BSYNC.RECONVERGENT B0 ;  /* 0x0000000000007941 */ /* 0x000fea0003800200 */
.L_x_4263:
        /* <DEDUP_REMOVED lines=14> */
.L_x_4266:
[----:B------:R-:W-:Y:S05]  /*3640*/  BSYNC.RECONVERGENT B0 ;  /* 0x0000000000007941 */ /* 0x000fea0003800200 */
.L_x_4265:
        /* <DEDUP_REMOVED lines=16> */
.L_x_4252:
        /* <DEDUP_REMOVED lines=59> */
.L_x_4272:
[----:B------:R-:W-:Y:S05]  /*3b00*/  BSYNC.RECONVERGENT B0 ;  /* 0x0000000000007941 */ /* 0x000fea0003800200 */
.L_x_4271:
        /* <DEDUP_REMOVED lines=49> */
.L_x_4270:
[----:B------:R-:W-:Y:S05]  /*3e20*/  BSYNC.RECONVERGENT B1 ;  /* 0x0000000000017941 */ /* 0x000fea0003800200 */
.L_x_4269:
        /* <DEDUP_REMOVED lines=63> */
.L_x_4276:
[----:B------:R-:W-:Y:S05]  /*4220*/  BSYNC.RECONVERGENT B0 ;  /* 0x0000000000007941 */ /* 0x000fea0003800200 */
.L_x_4275:
        /* <DEDUP_REMOVED lines=49> */
.L_x_4274:
[----:B------:R-:W-:Y:S05]  /*4540*/  BSYNC.RECONVERGENT B1 ;  /* 0x0000000000017941 */ /* 0x000fea0003800200 */
.L_x_4273:
        /* <DEDUP_REMOVED lines=62> */
.L_x_4280:
[----:B------:R-:W-:Y:S05]  /*4930*/  BSYNC.RECONVERGENT B0 ;  /* 0x0000000000007941 */ /* 0x000fea0003800200 */
.L_x_4279:
        /* <DEDUP_REMOVED lines=49> */
.L_x_4278:
[----:B------:R-:W-:Y:S05]  /*4c50*/  BSYNC.RECONVERGENT B1 ;  /* 0x0000000000017941 */ /* 0x000fea0003800200 */
.L_x_4277:
        /* <DEDUP_REMOVED lines=64> */
.L_x_4284:
[----:B------:R-:W-:Y:S05]  /*5060*/  BSYNC.RECONVERGENT B0 ;  /* 0x0000000000007941 */ /* 0x000fea0003800200 */
.L_x_4283:
        /* <DEDUP_REMOVED lines=47> */
.L_x_4282:
[----:B------:R-:W-:Y:S05]  /*5360*/  BSYNC.RECONVERGENT B1 ;  /* 0x0000000000017941 */ /* 0x000fea0003800200 */
.L_x_4281:
        /* <DEDUP_REMOVED lines=58> */
.L_x_4288:
[----:B------:R-:W-:Y:S05]  /*5710*/  BSYNC.RECONVERGENT B0 ;  /* 0x0000000000007941 */ /* 0x000fea0003800200 */
.L_x_4287:
        /* <DEDUP_REMOVED lines=47> */
.L_x_4286:
[----:B------:R-:W-:Y:S05]  /*5a10*/  BSYNC.RECONVERGENT B1 ;  /* 0x0000000000017941 */ /* 0x000fea0003800200 */
.L_x_4285:
        /* <DEDUP_REMOVED lines=62> */
.L_x_4292:
[----:B------:R-:W-:Y:S05]  /*5e00*/  BSYNC.RECONVERGENT B0 ;  /* 0x0000000000007941 */ /* 0x000fea0003800200 */
.L_x_4291:
        /* <DEDUP_REMOVED lines=47> */
.L_x_4290:
[----:B------:R-:W-:Y:S05]  /*6100*/  BSYNC.RECONVERGENT B1 ;  /* 0x0000000000017941 */ /* 0x000fea0003800200 */
.L_x_4289:
        /* <DEDUP_REMOVED lines=60> */
.L_x_4296:
[----:B------:R-:W-:Y:S05]  /*64d0*/  BSYNC.RECONVERGENT B0 ;  /* 0x0000000000007941 */ /* 0x000fea0003800200 */
.L_x_4295:
        /* <DEDUP_REMOVED lines=47> */
.L_x_4294:
[----:B------:R-:W-:Y:S05]  /*67d0*/  BSYNC.RECONVERGENT B1 ;  /* 0x0000000000017941 */ /* 0x000fea0003800200 */
.L_x_4293:
        /* <DEDUP_REMOVED lines=60> */
.L_x_4300:
[----:B------:R-:W-:Y:S05]  /*6ba0*/  BSYNC.RECONVERGENT B0 ;  /* 0x0000000000007941 */ /* 0x000fea0003800200 */
.L_x_4299:
        /* <DEDUP_REMOVED lines=47> */
.L_x_4298:
[----:B------:R-:W-:Y:S05]  /*6ea0*/  BSYNC.RECONVERGENT B1 ;  /* 0x0000000000017941 */ /* 0x000fea0003800200 */
.L_x_4297:
[----:B------:R-:W3:Y:S02]  /*6eb0*/  LD.E R3, desc[UR4][R132.64+0xd0] ;  /* 0x0000d00484037980 */ /* 0x000ee4000c101900 */
[----:B---3--:R-:W-:Y:S05]  /*6ec0*/  IMAD.U32 R3, R3, -0x40, RZ ;  /* 0xffffffc003037824 */ /* 0x008fea00078e00ff */
[C---:B------:R-:W-:Y:S02]  /*6ed0*/  LEA R16, P1, R3.reuse, R16, 0x1 ;  /* 0x0000001003107211 */ /* 0x040fe400078208ff */
[C---:B------:R-:W-:Y:S02]  /*6ee0*/  LEA R54, P0, R3.reuse, R54, 0x1 ;  /* 0x0000003603367211 */ /* 0x040fe400078008ff */
[C---:B------:R-:W-:Y:S02]  /*6ef0*/  LEA.HI.X.SX32 R17, R3.reuse, R17, 0x1, P1 ;  /* 0x0000001103117211 */ /* 0x040fe400008f0eff */
[----:B------:R-:W-:Y:S01]  /*6f00*/  LEA.HI.X.SX32 R55, R3, R55, 0x1, P0 ;  /* 0x0000003703377211 */ /* 0x000fe200000f0eff */
[----:B------:R-:W-:Y:S05]  /*6f10*/  BRA `(.L_x_4267) ;  /* 0x0000005c00587947 */ /* 0x000fea0003800000 */
.L_x_4268:
        /* <DEDUP_REMOVED lines=95> */
.L_x_4304:
[----:B------:R-:W-:Y:S05]  /*7510*/  BSYNC.RECONVERGENT B0 ;  /* 0x0000000000007941 */ /* 0x000fea0003800200 */
.L_x_4303:
        /* <DEDUP_REMOVED lines=88> */
.L_x_4302:
[----:B------:R-:W-:Y:S05]  /*7aa0*/  BSYNC.RECONVERGENT B1 ;  /* 0x0000000000017941 */ /* 0x000fea0003800200 */
.L_x_4301:
        /* <DEDUP_REMOVED lines=97> */
.L_x_4308:
[----:B------:R-:W-:Y:S05]  /*80c0*/  BSYNC.RECONVERGENT B0 ;  /* 0x0000000000007941 */ /* 0x000fea0003800200 */
.L_x_4307:
        /* <DEDUP_REMOVED lines=88> */
.L_x_4306:
[----:B------:R-:W-:Y:S05]  /*8650*/  BSYNC.RECONVERGENT B1 ;  /* 0x0000000000017941 */ /* 0x000fea0003800200 */
.L_x_4305:
        /* <DEDUP_REMOVED lines=97> */
.L_x_4312:
[----:B------:R-:W-:Y:S05]  /*8c70*/  BSYNC.RECONVERGENT B0 ;  /* 0x0000000000007941 */ /* 0x000fea0003800200 */
.L_x_4311:
        /* <DEDUP_REMOVED lines=88> */
.L_x_4310:
[----:B------:R-:W-:Y:S05]  /*9200*/  BSYNC.RECONVERGENT B1 ;  /* 0x0000000000017941 */ /* 0x000fea0003800200 */
.L_x_4309:
        /* <DEDUP_REMOVED lines=98> */
.L_x_4316:
[----:B------:R-:W-:Y:S05]  /*9830*/  BSYNC.RECONVERGENT B0 ;  /* 0x0000000000007941 */ /* 0x000fea0003800200 */
.L_x_4315:
        /* <DEDUP_REMOVED lines=89> */
.L_x_4314:
[----:B------:R-:W-:Y:S05]  /*9dd0*/  BSYNC.RECONVERGENT B1 ;  /* 0x0000000000017941 */ /* 0x000fea0003800200 */
.L_x_4313:
        /* <DEDUP_REMOVED lines=94> */
.L_x_4320:
[----:B------:R-:W-:Y:S05]  /*a3c0*/  BSYNC.RECONVERGENT B0 ;  /* 0x0000000000007941 */ /* 0x000fea0003800200 */
.L_x_4319:
        /* <DEDUP_REMOVED lines=88> */
.L_x_4318:
[----:B------:R-:W-:Y:S05]  /*a950*/  BSYNC.RECONVERGENT B1 ;  /* 0x0000000000017941 */ /* 0x000fea0003800200 */
.L_x_4317:
        /* <DEDUP_REMOVED lines=96> */
.L_x_4324:
[----:B------:R-:W-:Y:S05]  /*af60*/  BSYNC.RECONVERGENT B0 ;  /* 0x0000000000007941 */ /* 0x000fea0003800200 */
.L_x_4323:
        /* <DEDUP_REMOVED lines=88> */
.L_x_4322:
[----:B------:R-:W-:Y:S05]  /*b4f0*/  BSYNC.RECONVERGENT B1 ;  /* 0x0000000000017941 */ /* 0x000fea0003800200 */
.L_x_4321:
        /* <DEDUP_REMOVED lines=97> */
.L_x_4328:
[----:B------:R-:W-:Y:S05]  /*bb10*/  BSYNC.RECONVERGENT B0 ;  /* 0x0000000000007941 */ /* 0x000fea0003800200 */
.L_x_4327:
        /* <DEDUP_REMOVED lines=86> */
.L_x_4326:
[----:B------:R-:W-:Y:S05]  /*c080*/  BSYNC.RECONVERGENT B1 ;  /* 0x0000000000017941 */ /* 0x000fea0003800200 */
.L_x_4325:
        /* <DEDUP_REMOVED lines=97> */
.L_x_4332:
[----:B------:R-:W-:Y:S05]  /*c6a0*/  BSYNC.RECONVERGENT B0 ;  /* 0x0000000000007941 */ /* 0x000fea0003800200 */
.L_x_4331:
        /* <DEDUP_REMOVED lines=86> */
.L_x_4330:
[----:B------:R-:W-:Y:S05]  /*cc10*/  BSYNC.RECONVERGENT B1 ;  /* 0x0000000000017941 */ /* 0x000fea0003800200 */
.L_x_4329:
[----:B------:R-:W3:Y:S02]  /*cc20*/  LD.E R3, desc[UR4][R132.64+0xd0] ;  /* 0x0000d00484037980 */ /* 0x000ee4000c101900 */
[----:B---3--:R-:W-:Y:S05]  /*cc30*/  IMAD.U32 R3, R3, -0x40, RZ ;  /* 0xffffffc003037824 */ /* 0x008fea00078e00ff */
[C---:B------:R-:W-:Y:S02]  /*cc40*/  LEA R84, P1, R3.reuse, R84, 0x1 ;  /* 0x0000005403547211 */ /* 0x040fe400078208ff */
[C---:B------:R-:W-:Y:S02]  /*cc50*/  LEA R82, P0, R3.reuse, R82, 0x1 ;  /* 0x0000005203527211 */ /* 0x040fe400078008ff */
[C---:B------:R-:W-:Y:S02]  /*cc60*/  LEA.HI.X.SX32 R85, R3.reuse, R85, 0x1, P1 ;  /* 0x0000005503557211 */ /* 0x040fe400008f0eff */
[----:B------:R-:W-:Y:S09]  /*cc70*/  LEA.HI.X.SX32 R83, R3, R83, 0x1, P0 ;  /* 0x0000005303537211 */ /* 0x000ff200000f0eff */
.L_x_4267:
[----:B------:R-:W-:Y:S05]  /*cc80*/  BSYNC.RECONVERGENT B2 ;  /* 0x0000000000027941 */ /* 0x000fea0003800200 */
.L_x_4251:
        /* <DEDUP_REMOVED lines=101> */
.L_x_4334:
[----:B------:R-:W-:Y:S05]  /*d2e0*/  BSYNC.RECONVERGENT B0 ;  /* 0x0000000000007941 */ /* 0x000fea0003800200 */
.L_x_4333:
[----:B------:R-:W-:Y:S05]  /*d2f0*/  @P2 BRA `(.L_x_4335) ;  /* 0xffffff5000bc2947 */ /* 0x000fea000383ffff */
.L_x_4234:
        /* <DEDUP_REMOVED lines=34> */
.L_x_4339:
[----:B------:R-:W-:Y:S05]  /*d520*/  BSYNC.RECONVERGENT B0 ;  /* 0x0000000000007941 */ /* 0x000fea0003800200 */
.L_x_4338:
        /* <DEDUP_REMOVED lines=14> */
.L_x_4341:
[----:B------:R-:W-:Y:S05]  /*d610*/  BSYNC.RECONVERGENT B0 ;  /* 0x0000000000007941 */ /* 0x000fea0003800200 */
.L_x_4340:
        /* <DEDUP_REMOVED lines=16> */
.L_x_4343:
[----:B------:R-:W-:Y:S05]  /*d720*/  BSYNC.RECONVERGENT B0 ;  /* 0x0000000000007941 */ /* 0x000fea0003800200 */
.L_x_4342:
        /* <DEDUP_REMOVED lines=16> */
.L_x_4337:
        /* <DEDUP_REMOVED lines=84> */
.L_x_4351:
[----:B------:R-:W-:Y:S05]  /*dd70*/  BSYNC.RECONVERGENT B0 ;  /* 0x0000000000007941 */ /* 0x000fea0003800200 */
.L_x_4350:
[----:B-----5:R-:W-:Y:S01]  /*dd80*/  IMAD.MOV.U32 R6, RZ, RZ, R18 ;  /* 0x000000ffff067224 */ /* 0x020fe200078e0012 */
[----:B------:R-:W-:Y:S01]  /*dd90*/  MOV R4, R16 ;  /* 0x0000001000047202 */ /* 0x000fe20000000f00 */
[----:B------:R-:W-:Y:S01]  /*dda0*/  IMAD.MOV.U32 R7, RZ, RZ, R19 ;  /* 0x000000ffff077224 */ /* 0x000fe200078e0013 */
[----:B------:R-:W-:Y:S02]  /*ddb0*/  MOV R5, R17 ;  /* 0x0000001100057202 */ /* 0x000fe40000000f00 */
.L_x_4349:
[----:B------:R-:W-:Y:S05]  /*ddc0*/  BSYNC.RECONVERGENT B1 ;  /* 0x0000000000017941 */ /* 0x000fea0003800200 */
.L_x_4348:
        /* <DEDUP_REMOVED lines=50> */
.L_x_4353:
[----:B------:R-:W-:Y:S05]  /*e0f0*/  BSYNC.RECONVERGENT B0 ;  /* 0x0000000000007941 */ /* 0x000fea0003800200 */
.L_x_4352:
[----:B-----5:R3:W-:Y:S02]  /*e100*/  STS.128 [R66+0x2000], R16 ;  /* 0x0020001042007388 */ /* 0x0207e40000000c00 */
.L_x_4347:
[----:B------:R-:W-:Y:S05]  /*e110*/  BSYNC.RECONVERGENT B2 ;  /* 0x0000000000027941 */ /* 0x000fea0003800200 */
.L_x_4346:
        /* <DEDUP_REMOVED lines=54> */
.L_x_4359:
[----:B------:R-:W-:Y:S05]  /*e480*/  BSYNC.RECONVERGENT B0 ;  /* 0x0000000000007941 */ /* 0x000fea0003800200 */
.L_x_4358:
[----:B-----5:R1:W-:Y:S02]  /*e490*/  STS.128 [R66+0x800], R16 ;  /* 0x0008001042007388 */ /* 0x0203e40000000c00 */
.L_x_4357:
[----:B------:R-:W-:Y:S05]  /*e4a0*/  BSYNC.RECONVERGENT B1 ;  /* 0x0000000000017941 */ /* 0x000fea0003800200 */
.L_x_4356:
        /* <DEDUP_REMOVED lines=47> */
.L_x_4361:
[----:B------:R-:W-:Y:S05]  /*e7a0*/  BSYNC.RECONVERGENT B0 ;  /* 0x0000000000007941 */ /* 0x000fea0003800200 */
.L_x_4360:
[----:B-----5:R3:W-:Y:S02]  /*e7b0*/  STS.128 [R66+0x2800], R16 ;  /* 0x0028001042007388 */ /* 0x0207e40000000c00 */
.L_x_4355:
[----:B------:R-:W-:Y:S05]  /*e7c0*/  BSYNC.RECONVERGENT B2 ;  /* 0x0000000000027941 */ /* 0x000fea0003800200 */
.L_x_4354:
        /* <DEDUP_REMOVED lines=54> */
.L_x_4367:
[----:B------:R-:W-:Y:S05]  /*eb30*/  BSYNC.RECONVERGENT B0 ;  /* 0x0000000000007941 */ /* 0x000fea0003800200 */
.L_x_4366:
[----:B-----5:R1:W-:Y:S02]  /*eb40*/  STS.128 [R66+0x1000], R16 ;  /* 0x0010001042007388 */ /* 0x0203e40000000c00 */
.L_x_4365:
[----:B------:R-:W-:Y:S05]  /*eb50*/  BSYNC.RECONVERGENT B1 ;  /* 0x0000000000017941 */ /* 0x000fea0003800200 */
.L_x_4364:
        /* <DEDUP_REMOVED lines=47> */
.L_x_4369:
[----:B------:R-:W-:Y:S05]  /*ee50*/  BSYNC.RECONVERGENT B0 ;  /* 0x0000000000007941 */ /* 0x000fea0003800200 */
.L_x_4368:
[----:B-----5:R1:W-:Y:S02]  /*ee60*/  STS.128 [R66+0x3000], R16 ;  /* 0x0030001042007388 */ /* 0x0203e40000000c00 */
.L_x_4363:
[----:B------:R-:W-:Y:S05]  /*ee70*/  BSYNC.RECONVERGENT B2 ;  /* 0x0000000000027941 */ /* 0x000fea0003800200 */
.L_x_4362:
        /* <DEDUP_REMOVED lines=53> */
.L_x_4373:
[----:B------:R-:W-:Y:S05]  /*f1d0*/  BSYNC.RECONVERGENT B0 ;  /* 0x0000000000007941 */ /* 0x000fea0003800200 */
.L_x_4372:
[----:B-----5:R3:W-:Y:S02]  /*f1e0*/  STS.128 [R66+0x1800], R16 ;  /* 0x0018001042007388 */ /* 0x0207e40000000c00 */
.L_x_4371:
[----:B------:R-:W-:Y:S05]  /*f1f0*/  BSYNC.RECONVERGENT B1 ;  /* 0x0000000000017941 */ /* 0x000fea0003800200 */
.L_x_4370:
        /* <DEDUP_REMOVED lines=46> */
.L_x_4375:
[----:B------:R-:W-:Y:S05]  /*f4e0*/  BSYNC.RECONVERGENT B0 ;  /* 0x0000000000007941 */ /* 0x000fea0003800200 */
.L_x_4374:
[----:B-----5:R3:W-:Y:S01]  /*f4f0*/  STS.128 [R66+0x3800], R16 ;  /* 0x0038001042007388 */ /* 0x0207e20000000c00 */
[----:B------:R-:W-:Y:S05]  /*f500*/  BRA `(.L_x_4344) ;  /* 0x0000002c00647947 */ /* 0x000fea0003800000 */
.L_x_4345:
        /* <DEDUP_REMOVED lines=96> */
.L_x_4380:
[----:B------:R-:W-:Y:S05]  /*fb10*/  BSYNC.RECONVERGENT B0 ;  /* 0x0000000000007941 */ /* 0x000fea0003800200 */
.L_x_4379:
[----:B------:R-:W-:Y:S05]  /*fb20*/  BSYNC.RECONVERGENT B1 ;  /* 0x0000000000017941 */ /* 0x000fea0003800200 */
.L_x_4378:
        /* <DEDUP_REMOVED lines=86> */
.L_x_4382:
[----:B------:R-:W-:Y:S05]  /*10090*/  BSYNC.RECONVERGENT B0 ;  /* 0x0000000000007941 */ /* 0x000fea0003800200 */
.L_x_4381:
[----:B-----5:R4:W-:Y:S02]  /*100a0*/  STS.128 [R66+0x2000], R24 ;  /* 0x0020001842007388 */ /* 0x0209e40000000c00 */
.L_x_4377:
[----:B------:R-:W-:Y:S05]  /*100b0*/  BSYNC.RECONVERGENT B2 ;  /* 0x0000000000027941 */ /* 0x000fea0003800200 */
.L_x_4376:
        /* <DEDUP_REMOVED lines=92> */
.L_x_4388:
[----:B------:R-:W-:Y:S05]  /*10680*/  BSYNC.RECONVERGENT B0 ;  /* 0x0000000000007941 */ /* 0x000fea0003800200 */
.L_x_4387:
[----:B-----5:R4:W-:Y:S02]  /*10690*/  STS.128 [R66+0x800], R24 ;  /* 0x0008001842007388 */ /* 0x0209e40000000c00 */
.L_x_4386:
[----:B------:R-:W-:Y:S05]  /*106a0*/  BSYNC.RECONVERGENT B1 ;  /* 0x0000000000017941 */ /* 0x000fea0003800200 */
.L_x_4385:
        /* <DEDUP_REMOVED lines=85> */
.L_x_4390:
[----:B------:R-:W-:Y:S05]  /*10c00*/  BSYNC.RECONVERGENT B0 ;  /* 0x0000000000007941 */ /* 0x000fea0003800200 */
.L_x_4389:
[----:B-----5:R4:W-:Y:S02]  /*10c10*/  STS.128 [R66+0x2800], R24 ;  /* 0x0028001842007388 */ /* 0x0209e40000000c00 */
.L_x_4384:
[----:B------:R-:W-:Y:S05]  /*10c20*/  BSYNC.RECONVERGENT B2 ;  /* 0x0000000000027941 */ /* 0x000fea0003800200 */
.L_x_4383:
        /* <DEDUP_REMOVED lines=90> */
.L_x_4396:
[----:B------:R-:W-:Y:S05]  /*111d0*/  BSYNC.RECONVERGENT B0 ;  /* 0x0000000000007941 */ /* 0x000fea0003800200 */
.L_x_4395:
[----:B-----5:R4:W-:Y:S02]  /*111e0*/  STS.128 [R66+0x1000], R24 ;  /* 0x0010001842007388 */ /* 0x0209e40000000c00 */
.L_x_4394:
[----:B------:R-:W-:Y:S05]  /*111f0*/  BSYNC.RECONVERGENT B1 ;  /* 0x0000000000017941 */ /* 0x000fea0003800200 */
.L_x_4393:
        /* <DEDUP_REMOVED lines=83> */
.L_x_4398:
[----:B------:R-:W-:Y:S05]  /*11730*/  BSYNC.RECONVERGENT B0 ;  /* 0x0000000000007941 */ /* 0x000fea0003800200 */
.L_x_4397:
[----:B-----5:R4:W-:Y:S02]  /*11740*/  STS.128 [R66+0x3000], R24 ;  /* 0x0030001842007388 */ /* 0x0209e40000000c00 */
.L_x_4392:
[----:B------:R-:W-:Y:S05]  /*11750*/  BSYNC.RECONVERGENT B2 ;  /* 0x0000000000027941 */ /* 0x000fea0003800200 */
.L_x_4391:
        /* <DEDUP_REMOVED lines=91> */
.L_x_4402:
[----:B------:R-:W-:Y:S05]  /*11d10*/  BSYNC.RECONVERGENT B0 ;  /* 0x0000000000007941 */ /* 0x000fea0003800200 */
.L_x_4401:
[----:B-----5:R1:W-:Y:S02]  /*11d20*/  STS.128 [R66+0x1800], R24 ;  /* 0x0018001842007388 */ /* 0x0203e40000000c00 */
.L_x_4400:
[----:B------:R-:W-:Y:S05]  /*11d30*/  BSYNC.RECONVERGENT B1 ;  /* 0x0000000000017941 */ /* 0x000fea0003800200 */
.L_x_4399:
        /* <DEDUP_REMOVED lines=84> */
.L_x_4404:
[----:B------:R-:W-:Y:S05]  /*12280*/  BSYNC.RECONVERGENT B0 ;  /* 0x0000000000007941 */ /* 0x000fea0003800200 */
.L_x_4403:
[----:B-----5:R1:W-:Y:S02]  /*12290*/  STS.128 [R66+0x3800], R4 ;  /* 0x0038000442007388 */ /* 0x0203e40000000c00 */
.L_x_4344:
[----:B------:R-:W-:Y:S05]  /*122a0*/  BSYNC.RECONVERGENT B3 ;  /* 0x0000000000037941 */ /* 0x000fea0003800200 */
.L_x_4336:
[----:B------:R-:W-:Y:S01]  /*122b0*/  IMAD.IADD R71, R64, 0x1, -R71 ;  /* 0x0000000140477824 */ /* 0x000fe200078e0a47 */
[----:B------:R-:W-:Y:S01]  /*122c0*/  BSSY.RECONVERGENT B0, `(.L_x_4405) ;  /* 0x0000017000007945 */ /* 0x000fe20003800200 */
[C---:B-123--:R-:W-:Y:S02]  /*122d0*/  VIADD R4, R122.reuse, 0x40 ;  /* 0x000000407a047836 */ /* 0x04efe40000000000 */
[C---:B----4-:R-:W-:Y:S01]  /*122e0*/  VIADD R3, R122.reuse, 0x50 ;  /* 0x000000507a037836 */ /* 0x050fe20000000000 */
        /* <DEDUP_REMOVED lines=20> */
.L_x_4406:
[----:B------:R-:W-:Y:S05]  /*12430*/  BSYNC.RECONVERGENT B0 ;  /* 0x0000000000007941 */ /* 0x000fea0003800200 */
.L_x_4405:
        /* <DEDUP_REMOVED lines=18> */
.L_x_4408:
[----:B------:R-:W-:Y:S05]  /*12560*/  BSYNC.RECONVERGENT B0 ;  /* 0x0000000000007941 */ /* 0x000fea0003800200 */
.L_x_4407:
[----:B------:R-:W-:Y:S04]  /*12570*/  BSSY.RECONVERGENT B0, `(.L_x_4409) ;  /* 0x0000010000007945 */ /* 0x000fe80003800200 */
[----:B------:R-:W-:Y:S05]  /*12580*/  @P5 BRA `(.L_x_4410) ;  /* 0x0000000000385947 */ /* 0x000fea0003800000 */
[-C--:B------:R-:W-:Y:S02]  /*12590*/  ISETP.GE.AND P1, PT, R14, R219.reuse, PT ;  /* 0x000000db0e00720c */ /* 0x080fe40003f26270 */
[----:B------:R-:W-:Y:S02]  /*125a0*/  ISETP.GE.AND P0, PT, R9, R219, PT ;  /* 0x000000db0900720c */ /* 0x000fe40003f06270 */
[----:B-----5:R-:W-:-:S04]  /*125b0*/  LEA R10, P5, R206, R6, 0x5 ;  /* 0x00000006ce0a7211 */ /* 0x020fc800078a28ff */
        /* <DEDUP_REMOVED lines=11> */
.L_x_4410:
[----:B------:R-:W-:Y:S05]  /*12670*/  BSYNC.RECONVERGENT B0 ;  /* 0x0000000000007941 */ /* 0x000fea0003800200 */
.L_x_4409:
[----:B------:R-:W-:Y:S01]  /*12680*/  BSSY.RECONVERGENT B0, `(.L_x_4411) ;  /* 0x0000012000007945 */ /* 0x000fe20003800200 */
[----:B------:R-:W-:Y:S02]  /*12690*/  ISETP.GE.AND P0, PT, R2, R71, PT ;  /* 0x000000470200720c */ /* 0x000fe40003f06270 */
[----:B------:R-:W-:Y:S01]  /*126a0*/  IADD3 R122, PT, PT, R122, 0x70, RZ ;  /* 0x000000707a7a7810 */ /* 0x000fe20007ffe0ff */
[----:B------:R-:W-:Y:S05]  /*126b0*/  @P4 BRA `(.L_x_4412) ;  /* 0x0000000000384947 */ /* 0x000fea0003800000 */
[-C--:B------:R-:W-:Y:S02]  /*126c0*/  ISETP.GE.AND P4, PT, R14, R219.reuse, PT ;  /* 0x000000db0e00720c */ /* 0x080fe40003f86270 */
[----:B------:R-:W-:Y:S02]  /*126d0*/  ISETP.GE.AND P1, PT, R9, R219, PT ;  /* 0x000000db0900720c */ /* 0x000fe40003f26270 */
[----:B--2--5:R-:W-:-:S04]  /*126e0*/  LEA R10, P5, R206, R6, 0x6 ;  /* 0x00000006ce0a7211 */ /* 0x024fc800078a30ff */
        /* <DEDUP_REMOVED lines=11> */
.L_x_4412:
[----:B------:R-:W-:Y:S05]  /*127a0*/  BSYNC.RECONVERGENT B0 ;  /* 0x0000000000007941 */ /* 0x000fea0003800200 */
.L_x_4411:
        /* <DEDUP_REMOVED lines=20> */
.L_x_4414:
[----:B------:R-:W-:Y:S05]  /*128f0*/  BSYNC.RECONVERGENT B0 ;  /* 0x0000000000007941 */ /* 0x000fea0003800200 */
.L_x_4413:
[----:B------:R-:W-:Y:S04]  /*12900*/  BSSY.RECONVERGENT B0, `(.L_x_4415) ;  /* 0x0000010000007945 */ /* 0x000fe80003800200 */
[----:B------:R-:W-:Y:S05]  /*12910*/  @P2 BRA `(.L_x_4416) ;  /* 0x0000000000382947 */ /* 0x000fea0003800000 */
[-C--:B------:R-:W-:Y:S02]  /*12920*/  ISETP.GE.AND P3, PT, R14, R219.reuse, PT ;  /* 0x000000db0e00720c */ /* 0x080fe40003f66270 */
[----:B------:R-:W-:Y:S02]  /*12930*/  ISETP.GE.AND P2, PT, R9, R219, PT ;  /* 0x000000db0900720c */ /* 0x000fe40003f46270 */
[----:B--2345:R-:W-:-:S04]  /*12940*/  LEA R10, P4, R206, R6, 0x7 ;  /* 0x00000006ce0a7211 */ /* 0x03cfc800078838ff */
        /* <DEDUP_REMOVED lines=11> */
.L_x_4416:
[----:B------:R-:W-:Y:S05]  /*12a00*/  BSYNC.RECONVERGENT B0 ;  /* 0x0000000000007941 */ /* 0x000fea0003800200 */
.L_x_4415:
        /* <DEDUP_REMOVED lines=19> */
.L_x_4418:
[----:B------:R-:W-:Y:S05]  /*12b40*/  BSYNC.RECONVERGENT B0 ;  /* 0x0000000000007941 */ /* 0x000fea0003800200 */
.L_x_4417:
        /* <DEDUP_REMOVED lines=17> */
.L_x_4420:
[----:B------:R-:W-:Y:S05]  /*12c60*/  BSYNC.RECONVERGENT B0 ;  /* 0x0000000000007941 */ /* 0x000fea0003800200 */
.L_x_4419:
[----:B------:R-:W2:Y:S04]  /*12c70*/  LD.E.64 R12, desc[UR4][R132.64+0x1c0] ;  /* 0x0001c004840c7980 */ /* 0x000ea8000c101b00 */
[----:B--2345:R-:W2:Y:S01]  /*12c80*/  LD.E.64 R10, desc[UR4][R132.64+0x1b8] ;  /* 0x0001b804840a7980 */ /* 0x03cea2000c101b00 */
[----:B-1----:R-:W-:Y:S02]  /*12c90*/  MOV R6, R216 ;  /* 0x000000d800067202 */ /* 0x002fe40000000f00 */
[----:B------:R-:W-:Y:S01]  /*12ca0*/  MOV R7, RZ ;  /* 0x000000ff00077202 */ /* 0x000fe20000000f00 */
[----:B------:R-:W3:Y:S04]  /*12cb0*/  LD.E R5, desc[UR4][R132.64+0xd8] ;  /* 0x0000d80484057980 */ /* 0x000ee8000c101900 */
[----:B------:R-:W0:Y:S01]  /*12cc0*/  LDGDEPBAR ;  /* 0x00000000000079af */ /* 0x000e220000000000 */
[----:B------:R-:W-:-:S04]  /*12cd0*/  IMAD.WIDE.U32 R6, R215, R12, R6 ;  /* 0x0000000cd7067225 */ /* 0x000fc800078e0006 */
[----:B------:R-:W-:Y:S01]  /*12ce0*/  IMAD R0, R13, R215, RZ ;  /* 0x000000d70d007224 */ /* 0x000fe200078e02ff */
[----:B--2---:R-:W-:-:S04]  /*12cf0*/  LEA R10, P0, R6, R10, 0x2 ;  /* 0x0000000a060a7211 */ /* 0x004fc800078010ff */
[----:B------:R-:W-:-:S04]  /*12d00*/  IADD3 R0, PT, PT, R7, R0, RZ ;  /* 0x0000000007007210 */ /* 0x000fc80007ffe0ff */
[----:B------:R-:W-:-:S05]  /*12d10*/  LEA.HI.X R11, R6, R11, R0, 0x2, P0 ;  /* 0x0000000b060b7211 */ /* 0x000fca00000f1400 */
[----:B------:R-:W2:Y:S01]  /*12d20*/  LD.E R0, desc[UR4][R10.64] ;  /* 0x000000040a007980 */ /* 0x000ea2000c101900 */
[----:B---3--:R-:W2:Y:S01]  /*12d30*/  MUFU.RCP R5, R5 ;  /* 0x0000000500057308 */ /* 0x008ea20000001000 */
[----:B------:R-:W-:-:S04]  /*12d40*/  DEPBAR.LE SB0, 0x0 ;  /* 0x000080000000791a */ /* 0x000fc80000000000 */
[----:B------:R-:W-:Y:S01]  /*12d50*/  BSSY.RECONVERGENT B0, `(.L_x_4421) ;  /* 0x0000015000007945 */ /* 0x000fe20003800200 */
[----:B------:R-:W-:Y:S01]  /*12d60*/  BAR.SYNC.DEFER_BLOCKING 0x0 ;  /* 0x0000000000007b1d */ /* 0x000fe20000010000 */
[----:B--2---:R-:W-:-:S05]  /*12d70*/  FMUL.FTZ R0, R0, R5 ;  /* 0x0000000500007220 */ /* 0x004fca0000410000 */
        /* <DEDUP_REMOVED lines=16> */
.L_x_4422:
[----:B------:R1:W-:Y:S04]  /*12e80*/  STS.128 [R66+0xc000], RZ ;  /* 0x00c000ff42007388 */ /* 0x0003e80000000c00 */
[----:B------:R1:W-:Y:S02]  /*12e90*/  STS.128 [R66+0x10000], RZ ;  /* 0x010000ff42007388 */ /* 0x0003e40000000c00 */
.L_x_4423:
[----:B------:R-:W-:Y:S05]  /*12ea0*/  BSYNC.RECONVERGENT B0 ;  /* 0x0000000000007941 */ /* 0x000fea0003800200 */
.L_x_4421:
[-C--:B------:R-:W-:Y:S01]  /*12eb0*/  ISETP.GE.AND P2, PT, R30, R71.reuse, PT ;  /* 0x000000471e00720c */ /* 0x080fe20003f46270 */
[----:B------:R-:W3:Y:S01]  /*12ec0*/  S2R R196, SR_TID.X ;  /* 0x0000000000c47919 */ /* 0x000ee20000002100 */
        /* <DEDUP_REMOVED lines=25> */
.L_x_4425:
[----:B------:R-:W-:Y:S05]  /*13060*/  BSYNC.RECONVERGENT B0 ;  /* 0x0000000000007941 */ /* 0x000fea0003800200 */
.L_x_4424:
        /* <DEDUP_REMOVED lines=18> */
.L_x_4427:
[----:B------:R-:W-:Y:S05]  /*13190*/  BSYNC.RECONVERGENT B0 ;  /* 0x0000000000007941 */ /* 0x000fea0003800200 */
.L_x_4426:
[----:B------:R1:W-:Y:S01]  /*131a0*/  @P0 STS.128 [R66+0xd800], RZ ;  /* 0x00d800ff42000388 */ /* 0x0003e20000000c00 */
[----:B------:R-:W-:Y:S01]  /*131b0*/  BSSY.RECONVERGENT B0, `(.L_x_4428) ;  /* 0x0000012000007945 */ /* 0x000fe20003800200 */
[----:B------:R-:W-:Y:S02]  /*131c0*/  ISETP.GE.AND P3, PT, R122, R71, PT ;  /* 0x000000477a00720c */ /* 0x000fe40003f66270 */
        /* <DEDUP_REMOVED lines=16> */
.L_x_4429:
[----:B------:R-:W-:Y:S05]  /*132d0*/  BSYNC.RECONVERGENT B0 ;  /* 0x0000000000007941 */ /* 0x000fea0003800200 */
.L_x_4428:
[----:B------:R1:W-:Y:S01]  /*132e0*/  @P6 STS.128 [R66+0xe000], RZ ;  /* 0x00e000ff42006388 */ /* 0x0003e20000000c00 */
[----:B------:R-:W-:Y:S03]  /*132f0*/  BSSY.RECONVERGENT B0, `(.L_x_4430) ;  /* 0x0000014000007945 */ /* 0x000fe60003800200 */
[----:B------:R1:W-:Y:S01]  /*13300*/  @P6 STS.128 [R66+0x12000], RZ ;  /* 0x012000ff42006388 */ /* 0x0003e20000000c00 */
[----:B------:R-:W-:Y:S05]  /*13310*/  @P6 BRA `(.L_x_4431) ;  /* 0x0000000000446947 */ /* 0x000fea0003800000 */
[----:B--2---:R-:W-:Y:S01]  /*13320*/  MOV R6, R4 ;  /* 0x0000000400067202 */ /* 0x004fe20000000f00 */
        /* <DEDUP_REMOVED lines=16> */
.L_x_4431:
[----:B------:R-:W-:Y:S05]  /*13430*/  BSYNC.RECONVERGENT B0 ;  /* 0x0000000000007941 */ /* 0x000fea0003800200 */
.L_x_4430:
        /* <DEDUP_REMOVED lines=18> */
.L_x_4433:
[----:B------:R-:W-:Y:S05]  /*13560*/  BSYNC.RECONVERGENT B0 ;  /* 0x0000000000007941 */ /* 0x000fea0003800200 */
.L_x_4432:
[----:B------:R1:W-:Y:S01]  /*13570*/  @P4 STS.128 [R66+0xf000], RZ ;  /* 0x00f000ff42004388 */ /* 0x0003e20000000c00 */
[----:B------:R-:W-:Y:S03]  /*13580*/  BSSY.RECONVERGENT B0, `(.L_x_4434) ;  /* 0x0000014000007945 */ /* 0x000fe60003800200 */
[----:B------:R1:W-:Y:S01]  /*13590*/  @P4 STS.128 [R66+0x13000], RZ ;  /* 0x013000ff42004388 */ /* 0x0003e20000000c00 */
[----:B------:R-:W-:Y:S05]  /*135a0*/  @P4 BRA `(.L_x_4435) ;  /* 0x0000000000444947 */ /* 0x000fea0003800000 */
[----:B-12---:R-:W-:Y:S01]  /*135b0*/  MOV R6, R4 ;  /* 0x0000000400067202 */ /* 0x006fe20000000f00 */
        /* <DEDUP_REMOVED lines=16> */
.L_x_4435:
[----:B------:R-:W-:Y:S05]  /*136c0*/  BSYNC.RECONVERGENT B0 ;  /* 0x0000000000007941 */ /* 0x000fea0003800200 */
.L_x_4434:
        /* <DEDUP_REMOVED lines=19> */
.L_x_4437:
[----:B------:R-:W-:Y:S05]  /*13800*/  BSYNC.RECONVERGENT B0 ;  /* 0x0000000000007941 */ /* 0x000fea0003800200 */
.L_x_4436:
[----:B------:R-:W5:Y:S01]  /*13810*/  S2UR UR6, SR_CgaCtaId ;  /* 0x00000000000679c3 */ /* 0x000f620000008800 */
[----:B---3--:R-:W-:Y:S01]  /*13820*/  SHF.R.U32.HI R199, RZ, 0x1, R196 ;  /* 0x00000001ffc77819 */ /* 0x008fe200000116c4 */
        /* <DEDUP_REMOVED lines=19> */
[----:B-----5:R-:W-:Y:S01]  /*13960*/  ULEA UR6, UR6, UR7, 0x18 ;  /* 0x0000000706067291 */ /* 0x020fe2000f8ec0ff */
[----:B------:R-:W-:Y:S01]  /*13970*/  R2P PR, R196, 0x6 ;  /* 0x00000006c4007804 */ /* 0x000fe20000000000 */
[----:B------:R-:W-:Y:S01]  /*13980*/  IMAD R130, R3, 0x2, R130 ;  /* 0x0000000203827824 */ /* 0x000fe200078e0282 */
[----:B------:R-:W-:-:S03]  /*13990*/  ISETP.NE.AND P6, PT, R53, 0x1, PT ;  /* 0x000000013500780c */ /* 0x000fc60003fc5270 */
        /* <DEDUP_REMOVED lines=8> */
[----:B------:R-:W3:Y:S01]  /*13a20*/  LDSM.16.M88.4 R12, [R130+UR6+0x4800] ;  /* 0x00480006820c783b */ /* 0x000ee20008000200 */
[--C-:B------:R-:W-:Y:S02]  /*13a30*/  IMAD.IADD R137, R117, 0x1, R2.reuse ;  /* 0x0000000175897824 */ /* 0x100fe400078e0202 */
[----:B------:R-:W-:Y:S01]  /*13a40*/  IMAD.IADD R3, R3, 0x1, R2 ;  /* 0x0000000103037824 */ /* 0x000fe200078e0202 */
[----:B--2---:R-:W2:Y:S01]  /*13a50*/  LDSM.16.M88.4 R4, [R130+UR6+0x5000] ;  /* 0x005000068204783b */ /* 0x004ea20008000200 */
[C---:B------:R-:W-:Y:S02]  /*13a60*/  IMAD.IADD R67, R52.reuse, 0x1, R137 ;  /* 0x0000000134437824 */ /* 0x040fe400078e0289 */
[----:B------:R-:W-:Y:S01]  /*13a70*/  IMAD.IADD R2, R52, 0x1, R3 ;  /* 0x0000000134027824 */ /* 0x000fe200078e0203 */
[----:B------:R-:W5:Y:S04]  /*13a80*/  LDSM.16.M88.4 R104, [R130+UR6+0x5800] ;  /* 0x005800068268783b */ /* 0x000f680008000200 */
        /* <DEDUP_REMOVED lines=9> */
[C---:B------:R-:W-:Y:S03]  /*13b20*/  HMMA.16816.F32.BF16 R20, R72.reuse, R22, RZ ;  /* 0x000000164814723c */ /* 0x040fe600000418ff */
[----:B------:R-:W-:Y:S04]  /*13b30*/  LDSM.16.M88.4 R60, [R128+0x7800] ;  /* 0x00780000803c783b */ /* 0x000fe80000000200 */
[----:B------:R-:W-:Y:S01]  /*13b40*/  LDSM.16.M88.4 R56, [R137] ;  /* 0x000000008938783b */ /* 0x000fe20000000200 */
[C---:B---3--:R-:W-:Y:S03]  /*13b50*/  HMMA.16816.F32.BF16 R16, R72.reuse, R12, RZ ;  /* 0x0000000c4810723c */ /* 0x048fe600000418ff */
[----:B------:R-:W-:Y:S04]  /*13b60*/  LDSM.16.M88.4 R44, [R3+0x4000] ;  /* 0x00400000032c783b */ /* 0x000fe80000000200 */
[----:B------:R-:W-:Y:S01]  /*13b70*/  LDSM.16.M88.4 R112, [R128+0x6800] ;  /* 0x006800008070783b */ /* 0x000fe20000000200 */
[C---:B--2---:R-:W-:Y:S03]  /*13b80*/  HMMA.16816.F32.BF16 R8, R72.reuse, R4, RZ ;  /* 0x000000044808723c */ /* 0x044fe600000418ff */
[----:B------:R-:W-:Y:S04]  /*13b90*/  LDSM.16.M88.4 R68, [R128+0x7000] ;  /* 0x007000008044783b */ /* 0x000fe80000000200 */
[----:B------:R-:W-:Y:S01]  /*13ba0*/  LDSM.16.M88.4 R116, [R117+0x2000] ;  /* 0x002000007574783b */ /* 0x000fe20000000200 */
[C---:B-----5:R-:W-:Y:S03]  /*13bb0*/  HMMA.16816.F32.BF16 R108, R72.reuse, R104, RZ ;  /* 0x00000068486c723c */ /* 0x060fe600000418ff */
[----:B------:R-:W-:Y:S04]  /*13bc0*/  LDSM.16.M88.4 R124, [R130+UR6+0xb000] ;  /* 0x00b00006827c783b */ /* 0x000fe80008000200 */
[----:B------:R-:W-:Y:S01]  /*13bd0*/  LDSM.16.M88.4 R120, [R130+UR6+0xb800] ;  /* 0x00b800068278783b */ /* 0x000fe20008000200 */
        /* <DEDUP_REMOVED lines=20> */
[C---:B------:R-:W-:Y:S01]  /*13d20*/  HMMA.16816.F32.BF16 R4, R48.reuse, R38, R4 ;  /* 0x000000263004723c */ /* 0x040fe20000041804 */
[----:B------:R-:W4:Y:S07]  /*13d30*/  LDSM.16.M88.4 R36, [R3+0x5000] ;  /* 0x005000000324783b */ /* 0x000f2e0000000200 */
        /* <DEDUP_REMOVED lines=8> */
[----:B------:R-:W-:Y:S07]  /*13dc0*/  LDSM.16.M88.4 R60, [R3+0x7800] ;  /* 0x00780000033c783b */ /* 0x000fee0000000200 */
[C---:B------:R-:W-:Y:S08]  /*13dd0*/  HMMA.16816.F32.BF16 R24, R56.reuse, R44, R24 ;  /* 0x0000002c3818723c */ /* 0x040ff00000041818 */
[C---:B------:R-:W-:Y:S01]  /*13de0*/  HMMA.16816.F32.BF16 R20, R56.reuse, R46, R20 ;  /* 0x0000002e3814723c */ /* 0x040fe20000041814 */
[----:B------:R-:W5:Y:S07]  /*13df0*/  LDSM.16.M88.4 R44, [R3+0x6800] ;  /* 0x00680000032c783b */ /* 0x000f6e0000000200 */
[C---:B-1----:R-:W-:Y:S08]  /*13e00*/  HMMA.16816.F32.BF16 R16, R56.reuse, R40, R16 ;  /* 0x000000283810723c */ /* 0x042ff00000041810 */
[C---:B------:R-:W-:Y:S01]  /*13e10*/  HMMA.16816.F32.BF16 R12, R56.reuse, R42, R12 ;  /* 0x0000002a380c723c */ /* 0x040fe2000004180c */
[----:B------:R-:W-:Y:S07]  /*13e20*/  LDSM.16.M88.4 R40, [R67] ;  /* 0x000000004328783b */ /* 0x000fee0000000200 */
[C---:B----4-:R-:W-:Y:S08]  /*13e30*/  HMMA.16816.F32.BF16 R8, R56.reuse, R36, R8 ;  /* 0x000000243808723c */ /* 0x050ff00000041808 */
        /* <DEDUP_REMOVED lines=18> */
[C---:B-1----:R-:W-:Y:S08]  /*13f60*/  HMMA.16816.F32.BF16 R84, R56.reuse, R36, R84 ;  /* 0x000000243854723c */ /* 0x042ff00000041854 */
[C---:B------:R-:W-:Y:S01]  /*13f70*/  HMMA.16816.F32.BF16 R80, R56.reuse, R38, R80 ;  /* 0x000000263850723c */ /* 0x040fe20000041850 */
[----:B------:R-:W1:Y:S07]  /*13f80*/  LDSM.16.M88.4 R36, [R2+0x6000] ;  /* 0x006000000224783b */ /* 0x000e6e0000000200 */
[C---:B------:R-:W-:Y:S08]  /*13f90*/  HMMA.16816.F32.BF16 R76, R56.reuse, R60, R76 ;  /* 0x0000003c384c723c */ /* 0x040ff0000004184c */
[----:B------:R-:W-:Y:S01]  /*13fa0*/  HMMA.16816.F32.BF16 R72, R56, R62, R72 ;  /* 0x0000003e3848723c */ /* 0x000fe20000041848 */
[----:B------:R-:W1:Y:S04]  /*13fb0*/  LDSM.16.M88.4 R60, [R2+0x7800] ;  /* 0x00780000023c783b */ /* 0x000e680000000200 */
[----:B------:R-:W-:Y:S03]  /*13fc0*/  LDSM.16.M88.4 R56, [R130+UR6+0x9000] ;  /* 0x009000068238783b */ /* 0x000fe60008000200 */
        /* <DEDUP_REMOVED lines=8> */
[----:B------:R-:W4:Y:S07]  /*14050*/  LDSM.16.M88.4 R48, [R130+UR6+0x9800] ;  /* 0x009800068230783b */ /* 0x000f2e0008000200 */
[C---:B-----5:R-:W-:Y:S08]  /*14060*/  HMMA.16816.F32.BF16 R108, R40.reuse, R44, R108 ;  /* 0x0000002c286c723c */ /* 0x060ff0000004186c */
[C---:B------:R-:W-:Y:S01]  /*14070*/  HMMA.16816.F32.BF16 R104, R40.reuse, R46, R104 ;  /* 0x0000002e2868723c */ /* 0x040fe20000041868 */
[----:B------:R-:W5:Y:S07]  /*14080*/  LDSM.16.M88.4 R44, [R130+UR6+0xa000] ;  /* 0x00a00006822c783b */ /* 0x000f6e0008000200 */
[C---:B-1----:R-:W-:Y:S08]  /*14090*/  HMMA.16816.F32.BF16 R100, R40.reuse, R36, R100 ;  /* 0x000000242864723c */ /* 0x042ff00000041864 */
[C---:B------:R-:W-:Y:S01]  /*140a0*/  HMMA.16816.F32.BF16 R96, R40.reuse, R38, R96 ;  /* 0x000000262860723c */ /* 0x040fe20000041860 */
[----:B------:R-:W1:Y:S07]  /*140b0*/  LDSM.16.M88.4 R36, [R130+UR6+0xa800] ;  /* 0x00a800068224783b */ /* 0x000e6e0008000200 */
        /* <DEDUP_REMOVED lines=22> */
[C---:B-----5:R-:W-:Y:S08]  /*14220*/  HMMA.16816.F32.BF16 R100, R116.reuse, R44, R100 ;  /* 0x0000002c7464723c */ /* 0x060ff00000041864 */
[C---:B------:R-:W-:Y:S01]  /*14230*/  HMMA.16816.F32.BF16 R96, R116.reuse, R46, R96 ;  /* 0x0000002e7460723c */ /* 0x040fe20000041860 */
[----:B------:R-:W5:Y:S04]  /*14240*/  LDSM.16.M88.4 R44, [R128+0xb800] ;  /* 0x00b80000802c783b */ /* 0x000f680000000200 */
[----:B------:R-:W-:Y:S03]  /*14250*/  LDSM.16.M88.4 R128, [R3+0x9800] ;  /* 0x009800000380783b */ /* 0x000fe60000000200 */
[C---:B-1----:R-:W-:Y:S08]  /*14260*/  HMMA.16816.F32.BF16 R92, R116.reuse, R36, R92 ;  /* 0x00000024745c723c */ /* 0x042ff0000004185c */
[----:B------:R-:W-:Y:S01]  /*14270*/  HMMA.16816.F32.BF16 R88, R116, R38, R88 ;  /* 0x000000267458723c */ /* 0x000fe20000041858 */
        /* <DEDUP_REMOVED lines=30> */
[----:B------:R-:W-:Y:S01]  /*14460*/  HMMA.16816.F32.BF16 R72, R40, R46, R72 ;  /* 0x0000002e2848723c */ /* 0x000fe20000041848 */
[----:B------:R-:W5:Y:S04]  /*14470*/  LDSM.16.M88.4 R44, [R2+0x9800] ;  /* 0x00980000022c783b */ /* 0x000f680000000200 */
[----:B------:R-:W5:Y:S03]  /*14480*/  LDSM.16.M88.4 R40, [R2+0xa000] ;  /* 0x00a000000228783b */ /* 0x000f660000000200 */
        /* <DEDUP_REMOVED lines=30> */
[C---:B-1----:R-:W-:Y:S08]  /*14670*/  HMMA.16816.F32.BF16 R92, R68.reuse, R36, R92 ;  /* 0x00000024445c723c */ /* 0x042ff0000004185c */
[C---:B------:R-:W-:Y:S08]  /*14680*/  HMMA.16816.F32.BF16 R88, R68.reuse, R38, R88 ;  /* 0x000000264458723c */ /* 0x040ff00000041858 */
[C---:B--2---:R-:W-:Y:S08]  /*14690*/  HMMA.16816.F32.BF16 R84, R68.reuse, R32, R84 ;  /* 0x000000204454723c */ /* 0x044ff00000041854 */
[C---:B------:R-:W-:Y:S08]  /*146a0*/  HMMA.16816.F32.BF16 R80, R68.reuse, R34, R80 ;  /* 0x000000224450723c */ /* 0x040ff00000041850 */
[C---:B---3--:R-:W-:Y:S08]  /*146b0*/  HMMA.16816.F32.BF16 R76, R68.reuse, R28, R76 ;  /* 0x0000001c444c723c */ /* 0x048ff0000004184c */
[----:B------:R-:W-:Y:S01]  /*146c0*/  HMMA.16816.F32.BF16 R72, R68, R30, R72 ;  /* 0x0000001e4448723c */ /* 0x000fe20000041848 */
[----:B------:R-:W-:Y:S07]  /*146d0*/  BAR.SYNC.DEFER_BLOCKING 0x0 ;  /* 0x0000000000007b1d */ /* 0x000fee0000010000 */
        /* <DEDUP_REMOVED lines=14> */
.L_x_4441:
        /* <DEDUP_REMOVED lines=8> */
[----:B------:R-:W-:Y:S02]  /*14840*/  IADD3 R28, PT, PT, RZ, -R28, RZ ;  /* 0x8000001cff1c7210 */ /* 0x000fe40007ffe0ff */
[----:B------:R-:W-:-:S02]  /*14850*/  ISETP.GE.AND P3, PT, R2, RZ, PT ;  /* 0x000000ff0200720c */ /* 0x000fc40003f66270 */
[----:B------:R-:W-:Y:S01]  /*14860*/  LOP3.LUT R2, RZ, R35, RZ, 0x33, !PT ;  /* 0x00000023ff027212 */ /* 0x000fe200078e33ff */
        /* <DEDUP_REMOVED lines=28> */
[----:B------:R-:W-:Y:S01]  /*14a30*/  SEL R29, R2, R33, !P1 ;  /* 0x00000021021d7207 */ /* 0x000fe20004800000 */
[----:B------:R-:W2:Y:S02]  /*14a40*/  LD.E.64 R30, desc[UR4][R132.64+0x38] ;  /* 0x00003804841e7980 */ /* 0x000ea4000c101b00 */
[--C-:B------:R-:W-:Y:S02]  /*14a50*/  IMAD.WIDE R38, R28, 0x4, R222.reuse ;  /* 0x000000041c267825 */ /* 0x100fe400078e02de */
[----:B------:R-:W3:Y:S02]  /*14a60*/  LD.E.64 R32, desc[UR4][R132.64+0x20] ;  /* 0x0000200484207980 */ /* 0x000ee4000c101b00 */
[C---:B------:R-:W-:Y:S02]  /*14a70*/  IMAD.WIDE R36, R29.reuse, 0x4, R222 ;  /* 0x000000041d247825 */ /* 0x040fe400078e02de */
        /* <DEDUP_REMOVED lines=17> */
.L_x_4442:
[----:B------:R-:W-:Y:S05]  /*14b90*/  BSYNC.RECONVERGENT B0 ;  /* 0x0000000000007941 */ /* 0x000fea0003800200 */
.L_x_4440:
[----:B------:R-:W-:Y:S01]  /*14ba0*/  LOP3.LUT R2, R198, 0x40, RZ, 0xfc, !PT ;  /* 0x00000040c6027812 */ /* 0x000fe200078efcff */
[----:B------:R-:W-:Y:S01]  /*14bb0*/  IMAD.SHL.U32 R3, R206, 0x20, RZ ;  /* 0x00000020ce037824 */ /* 0x000fe200078e00ff */
[-C--:B------:R-:W-:Y:S02]  /*14bc0*/  ISETP.GE.AND P1, PT, R198, R219.reuse, PT ;  /* 0x000000dbc600720c */ /* 0x080fe40003f26270 */
[----:B------:R-:W-:Y:S02]  /*14bd0*/  ISETP.GE.AND P0, PT, R2, R219, PT ;  /* 0x000000db0200720c */ /* 0x000fe40003f06270 */
[----:B------:R-:W-:Y:S02]  /*14be0*/  SHF.L.U64.HI R2, R206, 0x5, R207 ;  /* 0x00000005ce027819 */ /* 0x000fe400000102cf */
[----:B------:R-:W-:-:S05]  /*14bf0*/  IADD3 R28, P3, PT, R3, R210, RZ ;  /* 0x000000d2031c7210 */ /* 0x000fca0007f7e0ff */
[----:B------:R-:W-:Y:S01]  /*14c00*/  IMAD.X R29, R2, 0x1, R211, P3 ;  /* 0x00000001021d7824 */ /* 0x000fe200018e06d3 */
[-C--:B------:R-:W-:Y:S01]  /*14c10*/  IADD3 R38, P3, PT, R28, R3.reuse, RZ ;  /* 0x000000031c267210 */ /* 0x080fe20007f7e0ff */
[----:B------:R-:W-:Y:S01]  /*14c20*/  @!PT LDS RZ, [RZ] ;  /* 0x00000000fffff984 */ /* 0x000fe20000000800 */
[----:B------:R-:W-:Y:S01]  /*14c30*/  @!PT LDS RZ, [RZ] ;  /* 0x00000000fffff984 */ /* 0x000fe20000000800 */
[----:B------:R-:W-:Y:S01]  /*14c40*/  @!PT LDS RZ, [RZ] ;  /* 0x00000000fffff984 */ /* 0x000fe20000000800 */
[----:B------:R-:W-:Y:S04]  /*14c50*/  @!P1 LDGSTS.E.BYPASS.LTC128B.128 [R66+0x4000], desc[UR4][R210.64] ;  /* 0x04000000d2429fae */ /* 0x000fe8000b981a04 */
        /* <DEDUP_REMOVED lines=96> */
.L_x_4439:
[----:B------:R-:W-:Y:S05]  /*15260*/  BSYNC.RECONVERGENT B1 ;  /* 0x0000000000017941 */ /* 0x000fea0003800200 */
.L_x_4438:
[----:B-1----:R-:W-:Y:S01]  /*15270*/  SHF.R.U32.HI R2, RZ, 0x2, R196 ;  /* 0x00000002ff027819 */ /* 0x002fe200000116c4 */
[----:B------:R-:W-:Y:S01]  /*15280*/  IMAD.SHL.U32 R3, R196, 0x2, RZ ;  /* 0x00000002c4037824 */ /* 0x000fe200078e00ff */
[----:B------:R-:W2:Y:S01]  /*15290*/  LD.E R138, desc[UR4][R132.64+0xdc] ;  /* 0x0000dc04848a7980 */ /* 0x000ea2000c101900 */
[----:B------:R-:W-:Y:S01]  /*152a0*/  VIADD R228, R65, 0xffffff80 ;  /* 0xffffff8041e47836 */ /* 0x000fe20000000000 */
        /* <DEDUP_REMOVED lines=9> */
[----:B------:R-:W-:Y:S01]  /*15340*/  VIADD R69, R29, 0x9 ;  /* 0x000000091d457836 */ /* 0x000fe20000000000 */
[----:B------:R-:W-:Y:S01]  /*15350*/  ISETP.GE.AND P5, PT, R35, R64, PT ;  /* 0x000000402300720c */ /* 0x000fe20003fa6270 */
[----:B------:R-:W-:-:S02]  /*15360*/  VIADD R61, R29, 0x19 ;  /* 0x000000191d3d7836 */ /* 0x000fc40000000000 */
[C---:B------:R-:W-:Y:S01]  /*15370*/  IMAD.IADD R33, R28.reuse, 0x1, -R35 ;  /* 0x000000011c217824 */ /* 0x040fe200078e0a23 */
[----:B------:R-:W-:Y:S01]  /*15380*/  ISETP.GE.AND P4, PT, R69, R64, PT ;  /* 0x000000404500720c */ /* 0x000fe20003f86270 */
[C---:B------:R-:W-:Y:S02]  /*15390*/  IMAD.IADD R30, R28.reuse, 0x1, -R69 ;  /* 0x000000011c1e7824 */ /* 0x040fe400078e0a45 */
[C---:B------:R-:W-:Y:S01]  /*153a0*/  VIADD R57, R29.reuse, 0x21 ;  /* 0x000000211d397836 */ /* 0x040fe20000000000 */
[----:B------:R-:W-:Y:S01]  /*153b0*/  IABS R33, R33 ;  /* 0x0000002100217213 */ /* 0x000fe20000000000 */
[C---:B------:R-:W-:Y:S01]  /*153c0*/  IMAD.IADD R36, R28.reuse, 0x1, -R61 ;  /* 0x000000011c247824 */ /* 0x040fe200078e0a3d */
[----:B------:R-:W-:Y:S01]  /*153d0*/  IABS R30, R30 ;  /* 0x0000001e001e7213 */ /* 0x000fe20000000000 */
[C---:B------:R-:W-:Y:S01]  /*153e0*/  VIADD R65, R29.reuse, 0x28 ;  /* 0x000000281d417836 */ /* 0x040fe20000000000 */
[----:B------:R-:W-:Y:S01]  /*153f0*/  I2FP.F32.S32 R33, R33 ;  /* 0x0000002100217245 */ /* 0x000fe20000201400 */
[----:B------:R-:W-:Y:S01]  /*15400*/  IMAD.IADD R248, R28, 0x1, -R57 ;  /* 0x000000011cf87824 */ /* 0x000fe200078e0a39 */
[----:B------:R-:W-:Y:S01]  /*15410*/  I2FP.F32.S32 R30, R30 ;  /* 0x0000001e001e7245 */ /* 0x000fe20000201400 */
[----:B------:R-:W-:Y:S01]  /*15420*/  VIADD R59, R29, 0x20 ;  /* 0x000000201d3b7836 */ /* 0x000fe20000000000 */
[----:B------:R-:W-:Y:S01]  /*15430*/  IABS R36, R36 ;  /* 0x0000002400247213 */ /* 0x000fe20000000000 */
[----:B------:R-:W-:Y:S01]  /*15440*/  FFMA.FTZ R38, -R0, R33, R20 ;  /* 0x0000002100267223 */ /* 0x000fe20000010114 */
[----:B------:R-:W-:-:S02]  /*15450*/  IMAD.IADD R20, R28, 0x1, -R113 ;  /* 0x000000011c147824 */ /* 0x000fc400078e0a71 */
[----:B------:R-:W-:Y:S01]  /*15460*/  FFMA.FTZ R30, -R0, R30, R21 ;  /* 0x0000001e001e7223 */ /* 0x000fe20000010115 */
[----:B------:R-:W-:Y:S01]  /*15470*/  IMAD.IADD R21, R28, 0x1, -R59 ;  /* 0x000000011c157824 */ /* 0x000fe200078e0a3b */
[----:B------:R-:W-:Y:S01]  /*15480*/  IABS R248, R248 ;  /* 0x000000f800f87213 */ /* 0x000fe20000000000 */
[C---:B------:R-:W-:Y:S01]  /*15490*/  VIADD R47, R29.reuse, 0x30 ;  /* 0x000000301d2f7836 */ /* 0x040fe20000000000 */
[----:B------:R-:W-:Y:S01]  /*154a0*/  IABS R20, R20 ;  /* 0x0000001400147213 */ /* 0x000fe20000000000 */
[C---:B------:R-:W-:Y:S01]  /*154b0*/  VIADD R43, R29.reuse, 0x38 ;  /* 0x000000381d2b7836 */ /* 0x040fe20000000000 */
[----:B------:R-:W-:Y:S01]  /*154c0*/  I2FP.F32.S32 R36, R36 ;  /* 0x0000002400247245 */ /* 0x000fe20000201400 */
[C---:B------:R-:W-:Y:S01]  /*154d0*/  VIADD R63, R29.reuse, 0x29 ;  /* 0x000000291d3f7836 */ /* 0x040fe20000000000 */
        /* <DEDUP_REMOVED lines=8> */
[C---:B------:R-:W-:Y:S01]  /*15560*/  IMAD.IADD R13, R28.reuse, 0x1, -R47 ;  /* 0x000000011c0d7824 */ /* 0x040fe200078e0a2f */
[----:B------:R-:W-:Y:S01]  /*15570*/  I2FP.F32.S32 R21, R21 ;  /* 0x0000001500157245 */ /* 0x000fe20000201400 */
[C---:B------:R-:W-:Y:S01]  /*15580*/  VIADD R115, R29.reuse, 0x1 ;  /* 0x000000011d737836 */ /* 0x040fe20000000000 */
[----:B------:R-:W-:Y:S01]  /*15590*/  IABS R17, R17 ;  /* 0x0000001100117213 */ /* 0x000fe20000000000 */
[C---:B------:R-:W-:Y:S01]  /*155a0*/  IMAD.IADD R9, R28.reuse, 0x1, -R43 ;  /* 0x000000011c097824 */ /* 0x040fe200078e0a2b */
[----:B------:R-:W-:Y:S01]  /*155b0*/  IABS R13, R13 ;  /* 0x0000000d000d7213 */ /* 0x000fe20000000000 */
[C---:B------:R-:W-:Y:S01]  /*155c0*/  VIADD R45, R29.reuse, 0x31 ;  /* 0x000000311d2d7836 */ /* 0x040fe20000000000 */
[----:B------:R-:W-:Y:S01]  /*155d0*/  I2FP.F32.S32 R17, R17 ;  /* 0x0000001100117245 */ /* 0x000fe20000201400 */
[----:B------:R-:W-:Y:S02]  /*155e0*/  IMAD.IADD R44, R28, 0x1, -R63 ;  /* 0x000000011c2c7824 */ /* 0x000fe400078e0a3f */
[----:B------:R-:W-:Y:S01]  /*155f0*/  FFMA.FTZ R250, -R0, R21, R8 ;  /* 0x0000001500fa7223 */ /* 0x000fe20000010108 */
[----:B------:R-:W-:Y:S01]  /*15600*/  IMAD.IADD R32, R28, 0x1, -R115 ;  /* 0x000000011c207824 */ /* 0x000fe200078e0a73 */
[----:B------:R-:W-:Y:S01]  /*15610*/  IABS R9, R9 ;  /* 0x0000000900097213 */ /* 0x000fe20000000000 */
[----:B------:R-:W-:Y:S01]  /*15620*/  FFMA.FTZ R48, -R0, R17, R4 ;  /* 0x0000001100307223 */ /* 0x000fe20000010104 */
[C---:B------:R-:W-:Y:S01]  /*15630*/  IMAD.IADD R4, R28.reuse, 0x1, -R33 ;  /* 0x000000011c047824 */ /* 0x040fe200078e0a21 */
[----:B------:R-:W-:Y:S01]  /*15640*/  IABS R44, R44 ;  /* 0x0000002c002c7213 */ /* 0x000fe20000000000 */
[----:B------:R-:W-:Y:S01]  /*15650*/  IMAD.IADD R8, R28, 0x1, -R45 ;  /* 0x000000011c087824 */ /* 0x000fe200078e0a2d */
[----:B------:R-:W-:Y:S01]  /*15660*/  I2FP.F32.S32 R13, R13 ;  /* 0x0000000d000d7245 */ /* 0x000fe20000201400 */
[C---:B------:R-:W-:Y:S01]  /*15670*/  VIADD R51, R29.reuse, 0x39 ;  /* 0x000000391d337836 */ /* 0x040fe20000000000 */
[----:B------:R-:W-:Y:S01]  /*15680*/  IABS R4, R4 ;  /* 0x0000000400047213 */ /* 0x000fe20000000000 */
[C---:B------:R-:W-:Y:S01]  /*15690*/  VIADD R49, R29.reuse, 0x40 ;  /* 0x000000401d317836 */ /* 0x040fe20000000000 */
[----:B------:R-:W-:Y:S01]  /*156a0*/  IABS R32, R32 ;  /* 0x0000002000207213 */ /* 0x000fe20000000000 */
[----:B------:R-:W-:Y:S01]  /*156b0*/  FFMA.FTZ R108, -R0, R13, R108 ;  /* 0x0000000d006c7223 */ /* 0x000fe2000001016c */
[----:B------:R-:W-:Y:S01]  /*156c0*/  I2FP.F32.S32 R9, R9 ;  /* 0x0000000900097245 */ /* 0x000fe20000201400 */
[C---:B------:R-:W-:Y:S01]  /*156d0*/  VIADD R35, R29.reuse, 0x48 ;  /* 0x000000481d237836 */ /* 0x040fe20000000000 */
[----:B------:R-:W-:Y:S01]  /*156e0*/  IABS R8, R8 ;  /* 0x0000000800087213 */ /* 0x000fe20000000000 */
[----:B------:R-:W-:Y:S01]  /*156f0*/  IMAD.IADD R13, R28, 0x1, -R51 ;  /* 0x000000011c0d7824 */ /* 0x000fe200078e0a33 */
[----:B------:R-:W-:Y:S01]  /*15700*/  I2FP.F32.S32 R44, R44 ;  /* 0x0000002c002c7245 */ /* 0x000fe20000201400 */
[C---:B------:R-:W-:Y:S01]  /*15710*/  FFMA.FTZ R104, -R0.reuse, R9, R104 ;  /* 0x0000000900687223 */ /* 0x040fe20000010168 */
[----:B------:R-:W-:Y:S01]  /*15720*/  I2FP.F32.S32 R4, R4 ;  /* 0x0000000400047245 */ /* 0x000fe20000201400 */
[C---:B------:R-:W-:Y:S01]  /*15730*/  VIADD R17, R29.reuse, 0x59 ;  /* 0x000000591d117836 */ /* 0x040fe20000000000 */
[----:B------:R-:W-:Y:S01]  /*15740*/  I2FP.F32.S32 R32, R32 ;  /* 0x0000002000207245 */ /* 0x000fe20000201400 */
[C---:B------:R-:W-:Y:S01]  /*15750*/  VIADD R71, R29.reuse, 0x18 ;  /* 0x000000181d477836 */ /* 0x040fe20000000000 */
[----:B------:R-:W-:Y:S01]  /*15760*/  I2FP.F32.S32 R8, R8 ;  /* 0x0000000800087245 */ /* 0x000fe20000201400 */
[----:B------:R-:W-:Y:S01]  /*15770*/  FFMA.FTZ R44, -R0, R44, R5 ;  /* 0x0000002c002c7223 */ /* 0x000fe20000010105 */
[----:B------:R-:W-:Y:S01]  /*15780*/  IMAD.IADD R9, R28, 0x1, -R49 ;  /* 0x000000011c097824 */ /* 0x000fe200078e0a31 */
[----:B------:R-:W-:Y:S01]  /*15790*/  IABS R13, R13 ;  /* 0x0000000d000d7213 */ /* 0x000fe20000000000 */
[----:B------:R-:W-:-:S02]  /*157a0*/  VIADD R37, R29, 0x41 ;  /* 0x000000411d257836 */ /* 0x000fc40000000000 */
[----:B------:R-:W-:Y:S01]  /*157b0*/  FFMA.FTZ R97, -R0, R4, R97 ;  /* 0x0000000400617223 */ /* 0x000fe20000010161 */
[----:B------:R-:W-:Y:S02]  /*157c0*/  IMAD.IADD R5, R28, 0x1, -R35 ;  /* 0x000000011c057824 */ /* 0x000fe400078e0a23 */
        /* <DEDUP_REMOVED lines=11> */
[----:B------:R-:W-:Y:S01]  /*15880*/  VIADD R40, R28, 0x8 ;  /* 0x000000081c287836 */ /* 0x000fe20000000000 */
[----:B------:R-:W-:Y:S01]  /*15890*/  IABS R25, R25 ;  /* 0x0000001900197213 */ /* 0x000fe20000000000 */
[C---:B------:R-:W-:Y:S01]  /*158a0*/  FFMA.FTZ R105, -R0.reuse, R13, R105 ;  /* 0x0000000d00697223 */ /* 0x040fe20000010169 */
        /* <DEDUP_REMOVED lines=8> */
[----:B------:R-:W-:Y:S01]  /*15930*/  I2FP.F32.S32 R25, R25 ;  /* 0x0000001900197245 */ /* 0x000fe20000201400 */
[----:B------:R-:W-:Y:S01]  /*15940*/  FFMA.FTZ R96, -R0, R5, R96 ;  /* 0x0000000500607223 */ /* 0x000fe20000010160 */
[----:B------:R-:W-:Y:S01]  /*15950*/  I2FP.F32.S32 R8, R8 ;  /* 0x0000000800087245 */ /* 0x000fe20000201400 */
[----:B------:R-:W-:-:S02]  /*15960*/  IMAD.IADD R31, R28, 0x1, -R67 ;  /* 0x000000011c1f7824 */ /* 0x000fc400078e0a43 */
[C---:B------:R-:W-:Y:S01]  /*15970*/  FFMA.FTZ R89, -R0.reuse, R4, R89 ;  /* 0x0000000400597223 */ /* 0x040fe20000010159 */
[----:B------:R-:W-:Y:S02]  /*15980*/  VIADD R39, R29, 0x51 ;  /* 0x000000511d277836 */ /* 0x000fe40000000000 */
[----:B------:R-:W-:Y:S01]  /*15990*/  FFMA.FTZ R12, -R0, R25, R12 ;  /* 0x00000019000c7223 */ /* 0x000fe2000001010c */
[----:B------:R-:W-:Y:S02]  /*159a0*/  IMAD.IADD R5, R28, 0x1, -R13 ;  /* 0x000000011c057824 */ /* 0x000fe400078e0a0d */
[----:B------:R-:W-:Y:S01]  /*159b0*/  FFMA.FTZ R101, -R0, R8, R101 ;  /* 0x0000000800657223 */ /* 0x000fe20000010165 */
[----:B------:R-:W-:Y:S01]  /*159c0*/  IMAD.IADD R4, R40, 0x1, -R115 ;  /* 0x0000000128047824 */ /* 0x000fe200078e0a73 */
[----:B------:R-:W-:Y:S01]  /*159d0*/  IABS R9, R9 ;  /* 0x0000000900097213 */ /* 0x000fe20000000000 */
[C---:B------:R-:W-:Y:S01]  /*159e0*/  IMAD.IADD R25, R28.reuse, 0x1, -R41 ;  /* 0x000000011c197824 */ /* 0x040fe200078e0a29 */
[----:B------:R-:W-:Y:S01]  /*159f0*/  IABS R31, R31 ;  /* 0x0000001f001f7213 */ /* 0x000fe20000000000 */
[----:B------:R-:W-:Y:S01]  /*15a00*/  IMAD.IADD R8, R28, 0x1, -R39 ;  /* 0x000000011c087824 */ /* 0x000fe200078e0a27 */
[----:B------:R-:W-:-:S02]  /*15a10*/  IABS R5, R5 ;  /* 0x0000000500057213 */ /* 0x000fc40000000000 */
[----:B------:R-:W-:Y:S02]  /*15a20*/  IABS R4, R4 ;  /* 0x0000000400047213 */ /* 0x000fe40000000000 */
[----:B------:R-:W-:Y:S02]  /*15a30*/  IABS R25, R25 ;  /* 0x0000001900197213 */ /* 0x000fe40000000000 */
[----:B------:R-:W-:Y:S02]  /*15a40*/  I2FP.F32.S32 R9, R9 ;  /* 0x0000000900097245 */ /* 0x000fe40000201400 */
[----:B------:R-:W-:Y:S02]  /*15a50*/  I2FP.F32.S32 R31, R31 ;  /* 0x0000001f001f7245 */ /* 0x000fe40000201400 */
[----:B------:R-:W-:Y:S01]  /*15a60*/  IABS R8, R8 ;  /* 0x0000000800087213 */ /* 0x000fe20000000000 */
[C---:B------:R-:W-:Y:S01]  /*15a70*/  FFMA.FTZ R88, -R0.reuse, R9, R88 ;  /* 0x0000000900587223 */ /* 0x040fe20000010158 */
[----:B------:R-:W-:Y:S01]  /*15a80*/  I2FP.F32.S32 R5, R5 ;  /* 0x0000000500057245 */ /* 0x000fe20000201400 */
[----:B------:R-:W-:Y:S01]  /*15a90*/  FFMA.FTZ R16, -R0, R31, R16 ;  /* 0x0000001f00107223 */ /* 0x000fe20000010110 */
[----:B------:R-:W-:Y:S01]  /*15aa0*/  I2FP.F32.S32 R4, R4 ;  /* 0x0000000400047245 */ /* 0x000fe20000201400 */
[----:B------:R-:W-:Y:S01]  /*15ab0*/  IMAD.IADD R9, R28, 0x1, -R29 ;  /* 0x000000011c097824 */ /* 0x000fe200078e0a1d */
[----:B------:R-:W-:Y:S01]  /*15ac0*/  I2FP.F32.S32 R25, R25 ;  /* 0x0000001900197245 */ /* 0x000fe20000201400 */
[----:B------:R-:W-:Y:S01]  /*15ad0*/  FFMA.FTZ R84, -R0, R5, R84 ;  /* 0x0000000500547223 */ /* 0x000fe20000010154 */
[----:B------:R-:W-:Y:S01]  /*15ae0*/  I2FP.F32.S32 R8, R8 ;  /* 0x0000000800087245 */ /* 0x000fe20000201400 */
[----:B------:R-:W-:-:S02]  /*15af0*/  VIADD R31, R29, 0x61 ;  /* 0x000000611d1f7836 */ /* 0x000fc40000000000 */
[----:B------:R-:W-:Y:S01]  /*15b00*/  FFMA.FTZ R4, -R0, R4, R27 ;  /* 0x0000000400047223 */ /* 0x000fe2000001011b */
[----:B------:R-:W-:Y:S02]  /*15b10*/  IMAD.IADD R5, R40, 0x1, -R29 ;  /* 0x0000000128057824 */ /* 0x000fe400078e0a1d */
[----:B------:R-:W-:Y:S01]  /*15b20*/  FFMA.FTZ R92, -R0, R25, R92 ;  /* 0x00000019005c7223 */ /* 0x000fe2000001015c */
[----:B------:R-:W-:Y:S02]  /*15b30*/  IMAD.IADD R27, R40, 0x1, -R71 ;  /* 0x00000001281b7824 */ /* 0x000fe400078e0a47 */
[----:B------:R-:W-:Y:S01]  /*15b40*/  FFMA.FTZ R93, -R0, R8, R93 ;  /* 0x00000008005d7223 */ /* 0x000fe2000001015d */
[----:B------:R-:W-:Y:S01]  /*15b50*/  VIADD R25, R29, 0x68 ;  /* 0x000000681d197836 */ /* 0x000fe20000000000 */
[----:B------:R-:W-:Y:S01]  /*15b60*/  IABS R9, R9 ;  /* 0x0000000900097213 */ /* 0x000fe20000000000 */
[----:B------:R-:W-:Y:S01]  /*15b70*/  IMAD.IADD R8, R28, 0x1, -R31 ;  /* 0x000000011c087824 */ /* 0x000fe200078e0a1f */
[----:B------:R-:W-:Y:S01]  /*15b80*/  ISETP.GE.AND P3, PT, R67, R64, PT ;  /* 0x000000404300720c */ /* 0x000fe20003f66270 */
[----:B------:R-:W-:Y:S01]  /*15b90*/  IMAD.IADD R67, R40, 0x1, -R67 ;  /* 0x0000000128437824 */ /* 0x000fe200078e0a43 */
[----:B------:R-:W-:Y:S01]  /*15ba0*/  IABS R5, R5 ;  /* 0x0000000500057213 */ /* 0x000fe20000000000 */
[----:B------:R-:W-:Y:S01]  /*15bb0*/  IMAD.IADD R34, R28, 0x1, -R25 ;  /* 0x000000011c227824 */ /* 0x000fe200078e0a19 */
[----:B------:R-:W-:-:S02]  /*15bc0*/  IABS R27, R27 ;  /* 0x0000001b001b7213 */ /* 0x000fc40000000000 */
[----:B------:R-:W-:Y:S02]  /*15bd0*/  I2FP.F32.S32 R9, R9 ;  /* 0x0000000900097245 */ /* 0x000fe40000201400 */
[----:B------:R-:W-:Y:S02]  /*15be0*/  IABS R8, R8 ;  /* 0x0000000800087213 */ /* 0x000fe40000000000 */
[----:B------:R-:W-:Y:S01]  /*15bf0*/  I2FP.F32.S32 R5, R5 ;  /* 0x0000000500057245 */ /* 0x000fe20000201400 */
[C---:B------:R-:W-:Y:S01]  /*15c00*/  FFMA.FTZ R24, -R0.reuse, R9, R24 ;  /* 0x0000000900187223 */ /* 0x040fe20000010118 */
[----:B------:R-:W-:Y:S02]  /*15c10*/  IABS R67, R67 ;  /* 0x0000004300437213 */ /* 0x000fe40000000000 */
[----:B------:R-:W-:Y:S01]  /*15c20*/  ISETP.GE.AND P0, PT, R115, R64, PT ;  /* 0x000000407300720c */ /* 0x000fe20003f06270 */
[----:B------:R-:W-:Y:S01]  /*15c30*/  FFMA.FTZ R5, -R0, R5, R26 ;  /* 0x0000000500057223 */ /* 0x000fe2000001011a */
[----:B------:R-:W-:Y:S01]  /*15c40*/  I2FP.F32.S32 R27, R27 ;  /* 0x0000001b001b7245 */ /* 0x000fe20000201400 */
[----:B------:R-:W-:Y:S01]  /*15c50*/  IMAD.IADD R42, R40, 0x1, -R57 ;  /* 0x00000001282a7824 */ /* 0x000fe200078e0a39 */
[----:B------:R-:W-:Y:S01]  /*15c60*/  IABS R34, R34 ;  /* 0x0000002200227213 */ /* 0x000fe20000000000 */
[C---:B------:R-:W-:Y:S01]  /*15c70*/  FFMA.FTZ R22, -R0.reuse, R9, R22 ;  /* 0x0000000900167223 */ /* 0x040fe20000010116 */
[----:B------:R-:W-:Y:S01]  /*15c80*/  I2FP.F32.S32 R8, R8 ;  /* 0x0000000800087245 */ /* 0x000fe20000201400 */
[----:B------:R-:W-:Y:S01]  /*15c90*/  FFMA.FTZ R14, -R0, R27, R14 ;  /* 0x0000001b000e7223 */ /* 0x000fe2000001010e */
[----:B------:R-:W-:Y:S01]  /*15ca0*/  I2FP.F32.S32 R67, R67 ;  /* 0x0000004300437245 */ /* 0x000fe20000201400 */
[----:B------:R-:W-:Y:S01]  /*15cb0*/  IMAD.MOV.U32 R115, RZ, RZ, R34 ;  /* 0x000000ffff737224 */ /* 0x000fe200078e0022 */
[----:B------:R-:W-:Y:S01]  /*15cc0*/  FSEL R32, R32, -INF , !P0 ;  /* 0xff80000020207808 */ /* 0x000fe20004000000 */
[----:B------:R-:W-:Y:S01]  /*15cd0*/  FFMA.FTZ R85, -R0, R8, R85 ;  /* 0x0000000800557223 */ /* 0x000fe20000010155 */
[----:B------:R-:W-:Y:S01]  /*15ce0*/  FSEL R26, R4, -INF , !P0 ;  /* 0xff800000041a7808 */ /* 0x000fe20004000000 */
[----:B------:R-:W-:Y:S01]  /*15cf0*/  FFMA.FTZ R8, -R0, R67, R18 ;  /* 0x0000004300087223 */ /* 0x000fe20000010112 */
[----:B------:R-:W-:Y:S01]  /*15d00*/  ISETP.GE.AND P0, PT, R71, R64, PT ;  /* 0x000000404700720c */ /* 0x000fe20003f06270 */
[----:B------:R-:W-:Y:S01]  /*15d10*/  IMAD.IADD R4, R40, 0x1, -R69 ;  /* 0x0000000128047824 */ /* 0x000fe200078e0a45 */
[----:B------:R-:W-:Y:S01]  /*15d20*/  FSEL R34, R24, -INF , !P1 ;  /* 0xff80000018227808 */ /* 0x000fe20004800000 */
[----:B------:R-:W-:Y:S01]  /*15d30*/  IMAD.IADD R24, R40, 0x1, -R113 ;  /* 0x0000000128187824 */ /* 0x000fe200078e0a71 */
[----:B------:R-:W-:-:S02]  /*15d40*/  FSEL R18, R12, -INF , !P0 ;  /* 0xff8000000c127808 */ /* 0x000fc40004000000 */
[----:B------:R-:W-:Y:S01]  /*15d50*/  FSEL R12, R14, -INF , !P0 ;  /* 0xff8000000e0c7808 */ /* 0x000fe20004000000 */
[----:B------:R-:W-:Y:S01]  /*15d60*/  IMAD.IADD R14, R40, 0x1, -R61 ;  /* 0x00000001280e7824 */ /* 0x000fe200078e0a3d */
[----:B------:R-:W-:Y:S02]  /*15d70*/  IABS R24, R24 ;  /* 0x0000001800187213 */ /* 0x000fe40000000000 */
[----:B------:R-:W-:Y:S02]  /*15d80*/  IABS R4, R4 ;  /* 0x0000000400047213 */ /* 0x000fe40000000000 */
[----:B------:R-:W-:Y:S02]  /*15d90*/  IABS R14, R14 ;  /* 0x0000000e000e7213 */ /* 0x000fe40000000000 */
[----:B------:R-:W-:Y:S02]  /*15da0*/  I2FP.F32.S32 R24, R24 ;  /* 0x0000001800187245 */ /* 0x000fe40000201400 */
[----:B------:R-:W-:-:S02]  /*15db0*/  I2FP.F32.S32 R14, R14 ;  /* 0x0000000e000e7245 */ /* 0x000fc40000201400 */
[----:B------:R-:W-:Y:S01]  /*15dc0*/  IABS R42, R42 ;  /* 0x0000002a002a7213 */ /* 0x000fe20000000000 */
[C---:B------:R-:W-:Y:S01]  /*15dd0*/  FFMA.FTZ R19, -R0.reuse, R24, R19 ;  /* 0x0000001800137223 */ /* 0x040fe20000010113 */
[----:B------:R-:W-:Y:S02]  /*15de0*/  FSEL R5, R5, -INF , !P1 ;  /* 0xff80000005057808 */ /* 0x000fe40004800000 */
[----:B------:R-:W-:Y:S01]  /*15df0*/  ISETP.GE.AND P1, PT, R113, R64, PT ;  /* 0x000000407100720c */ /* 0x000fe20003f26270 */
[----:B------:R-:W-:Y:S01]  /*15e00*/  FFMA.FTZ R14, -R0, R14, R15 ;  /* 0x0000000e000e7223 */ /* 0x000fe2000001010f */
[----:B------:R-:W-:Y:S01]  /*15e10*/  I2FP.F32.S32 R4, R4 ;  /* 0x0000000400047245 */ /* 0x000fe20000201400 */
[----:B------:R-:W-:Y:S01]  /*15e20*/  IMAD.IADD R15, R40, 0x1, -R47 ;  /* 0x00000001280f7824 */ /* 0x000fe200078e0a2f */
[----:B------:R-:W-:Y:S02]  /*15e30*/  FSEL R24, R22, -INF , !P5 ;  /* 0xff80000016187808 */ /* 0x000fe40006800000 */
[----:B------:R-:W-:Y:S01]  /*15e40*/  I2FP.F32.S32 R42, R42 ;  /* 0x0000002a002a7245 */ /* 0x000fe20000201400 */
[----:B------:R-:W-:Y:S01]  /*15e50*/  FFMA.FTZ R4, -R0, R4, R23 ;  /* 0x0000000400047223 */ /* 0x000fe20000010117 */
[----:B------:R-:W-:Y:S01]  /*15e60*/  FSEL R9, R38, -INF , !P5 ;  /* 0xff80000026097808 */ /* 0x000fe20006800000 */
[----:B------:R-:W-:Y:S01]  /*15e70*/  IMAD.IADD R38, R40, 0x1, -R63 ;  /* 0x0000000128267824 */ /* 0x000fe200078e0a3f */
[----:B------:R-:W-:-:S02]  /*15e80*/  FSEL R22, R16, -INF , !P3 ;  /* 0xff80000010167808 */ /* 0x000fc40005800000 */
[----:B------:R-:W-:Y:S01]  /*15e90*/  FSEL R16, R19, -INF , !P1 ;  /* 0xff80000013107808 */ /* 0x000fe20004800000 */
[----:B------:R-:W-:Y:S01]  /*15ea0*/  IMAD.IADD R19, R40, 0x1, -R65 ;  /* 0x0000000128137824 */ /* 0x000fe200078e0a41 */
[----:B------:R-:W-:Y:S01]  /*15eb0*/  FSEL R8, R8, -INF , !P3 ;  /* 0xff80000008087808 */ /* 0x000fe20005800000 */
[----:B------:R-:W-:Y:S02]  /*15ec0*/  IMAD.IADD R23, R40, 0x1, -R59 ;  /* 0x0000000128177824 */ /* 0x000fe400078e0a3b */
[----:B------:R-:W-:Y:S01]  /*15ed0*/  FFMA.FTZ R11, -R0, R42, R11 ;  /* 0x0000002a000b7223 */ /* 0x000fe2000001010b */
[----:B------:R-:W-:Y:S01]  /*15ee0*/  ISETP.GE.AND P3, PT, R57, R64, PT ;  /* 0x000000403900720c */ /* 0x000fe20003f66270 */
[----:B------:R-:W-:Y:S01]  /*15ef0*/  IMAD.IADD R50, R40, 0x1, -R45 ;  /* 0x0000000128327824 */ /* 0x000fe200078e0a2d */
[----:B------:R-:W-:Y:S02]  /*15f00*/  IABS R15, R15 ;  /* 0x0000000f000f7213 */ /* 0x000fe40000000000 */
[----:B------:R-:W-:-:S02]  /*15f10*/  IABS R38, R38 ;  /* 0x0000002600267213 */ /* 0x000fc40000000000 */
[----:B------:R-:W-:Y:S02]  /*15f20*/  IABS R19, R19 ;  /* 0x0000001300137213 */ /* 0x000fe40000000000 */
[----:B------:R-:W-:Y:S02]  /*15f30*/  IABS R23, R23 ;  /* 0x0000001700177213 */ /* 0x000fe40000000000 */
[----:B------:R-:W-:Y:S01]  /*15f40*/  FSEL R42, R11, -INF , !P3 ;  /* 0xff8000000b2a7808 */ /* 0x000fe20005800000 */
[----:B------:R-:W-:Y:S01]  /*15f50*/  IMAD.IADD R11, R40, 0x1, -R43 ;  /* 0x00000001280b7824 */ /* 0x000fe200078e0a2b */
[----:B------:R-:W-:Y:S02]  /*15f60*/  I2FP.F32.S32 R15, R15 ;  /* 0x0000000f000f7245 */ /* 0x000fe40000201400 */
[----:B------:R-:W-:Y:S02]  /*15f70*/  I2FP.F32.S32 R38, R38 ;  /* 0x0000002600267245 */ /* 0x000fe40000201400 */
[----:B------:R-:W-:-:S02]  /*15f80*/  IABS R50, R50 ;  /* 0x0000003200327213 */ /* 0x000fc40000000000 */
[----:B------:R-:W-:Y:S01]  /*15f90*/  I2FP.F32.S32 R19, R19 ;  /* 0x0000001300137245 */ /* 0x000fe20000201400 */
[C---:B------:R-:W-:Y:S01]  /*15fa0*/  FFMA.FTZ R110, -R0.reuse, R15, R110 ;  /* 0x0000000f006e7223 */ /* 0x040fe2000001016e */
[----:B------:R-:W-:Y:S01]  /*15fb0*/  I2FP.F32.S32 R23, R23 ;  /* 0x0000001700177245 */ /* 0x000fe20000201400 */
[----:B------:R-:W-:Y:S01]  /*15fc0*/  FFMA.FTZ R7, -R0, R38, R7 ;  /* 0x0000002600077223 */ /* 0x000fe20000010107 */
[----:B------:R-:W-:Y:S01]  /*15fd0*/  I2FP.F32.S32 R50, R50 ;  /* 0x0000003200327245 */ /* 0x000fe20000201400 */
[----:B------:R-:W-:Y:S01]  /*15fe0*/  IMAD.IADD R15, R40, 0x1, -R37 ;  /* 0x00000001280f7824 */ /* 0x000fe200078e0a25 */
[----:B------:R-:W-:Y:S01]  /*15ff0*/  ISETP.GE.AND P5, PT, R61, R64, PT ;  /* 0x000000403d00720c */ /* 0x000fe20003fa6270 */
[----:B------:R-:W-:Y:S01]  /*16000*/  FFMA.FTZ R6, -R0, R19, R6 ;  /* 0x0000001300067223 */ /* 0x000fe20000010106 */
[----:B------:R-:W-:Y:S02]  /*16010*/  IABS R11, R11 ;  /* 0x0000000b000b7213 */ /* 0x000fe40000000000 */
[----:B------:R-:W-:-:S02]  /*16020*/  FSEL R20, R20, -INF , !P1 ;  /* 0xff80000014147808 */ /* 0x000fc40004800000 */
[-C--:B------:R-:W-:Y:S01]  /*16030*/  ISETP.GE.AND P0, PT, R63, R64.reuse, PT ;  /* 0x000000403f00720c */ /* 0x080fe20003f06270 */
[C---:B------:R-:W-:Y:S01]  /*16040*/  FFMA.FTZ R46, -R0.reuse, R23, R10 ;  /* 0x00000017002e7223 */ /* 0x040fe2000001010a */
[----:B------:R-:W-:Y:S01]  /*16050*/  ISETP.GE.AND P1, PT, R65, R64, PT ;  /* 0x000000404100720c */ /* 0x000fe20003f26270 */
[----:B------:R-:W-:Y:S01]  /*16060*/  FFMA.FTZ R111, -R0, R50, R111 ;  /* 0x00000032006f7223 */ /* 0x000fe2000001016f */
[----:B------:R-:W-:Y:S01]  /*16070*/  FSEL R10, R36, -INF , !P5 ;  /* 0xff800000240a7808 */ /* 0x000fe20006800000 */
[C---:B------:R-:W-:Y:S01]  /*16080*/  IMAD.IADD R50, R40.reuse, 0x1, -R33 ;  /* 0x0000000128327824 */ /* 0x040fe200078e0a21 */
[----:B------:R-:W-:Y:S02]  /*16090*/  I2FP.F32.S32 R11, R11 ;  /* 0x0000000b000b7245 */ /* 0x000fe40000201400 */
[----:B------:R-:W-:Y:S01]  /*160a0*/  FSEL R36, R7, -INF , !P0 ;  /* 0xff80000007247808 */ /* 0x000fe20004000000 */
[----:B------:R-:W-:Y:S01]  /*160b0*/  IMAD.IADD R7, R40, 0x1, -R49 ;  /* 0x0000000128077824 */ /* 0x000fe200078e0a31 */
[----:B------:R-:W-:-:S02]  /*160c0*/  IABS R15, R15 ;  /* 0x0000000f000f7213 */ /* 0x000fc40000000000 */
[----:B------:R-:W-:Y:S01]  /*160d0*/  FSEL R38, R6, -INF , !P1 ;  /* 0xff80000006267808 */ /* 0x000fe20004800000 */
[----:B------:R-:W-:Y:S01]  /*160e0*/  IMAD.IADD R6, R40, 0x1, -R51 ;  /* 0x0000000128067824 */ /* 0x000fe200078e0a33 */
[----:B------:R-:W-:Y:S01]  /*160f0*/  FSEL R14, R14, -INF , !P5 ;  /* 0xff8000000e0e7808 */ /* 0x000fe20006800000 */
[----:B------:R-:W-:Y:S01]  /*16100*/  FFMA.FTZ R106, -R0, R11, R106 ;  /* 0x0000000b006a7223 */ /* 0x000fe2000001016a */
[----:B------:R-:W-:Y:S01]  /*16110*/  I2FP.F32.S32 R15, R15 ;  /* 0x0000000f000f7245 */ /* 0x000fe20000201400 */
[----:B------:R-:W-:Y:S01]  /*16120*/  IMAD.IADD R11, R40, 0x1, -R35 ;  /* 0x00000001280b7824 */ /* 0x000fe200078e0a23 */
[----:B------:R-:W-:Y:S02]  /*16130*/  ISETP.GE.AND P5, PT, R47, R64, PT ;  /* 0x000000402f00720c */ /* 0x000fe40003fa6270 */
[----:B------:R-:W-:Y:S02]  /*16140*/  IABS R50, R50 ;  /* 0x0000003200327213 */ /* 0x000fe40000000000 */
[----:B------:R-:W-:-:S02]  /*16150*/  IABS R7, R7 ;  /* 0x0000000700077213 */ /* 0x000fc40000000000 */
[----:B------:R-:W-:Y:S01]  /*16160*/  IABS R6, R6 ;  /* 0x0000000600067213 */ /* 0x000fe20000000000 */
[----:B------:R-:W-:Y:S01]  /*16170*/  FFMA.FTZ R103, -R0, R15, R103 ;  /* 0x0000000f00677223 */ /* 0x000fe20000010167 */
[----:B------:R-:W-:Y:S02]  /*16180*/  FSEL R248, R248, -INF , !P3 ;  /* 0xff800000f8f87808 */ /* 0x000fe40005800000 */
[----:B------:R-:W-:Y:S02]  /*16190*/  FSEL R246, R108, -INF , !P5 ;  /* 0xff8000006cf67808 */ /* 0x000fe40006800000 */
[----:B------:R-:W-:Y:S02]  /*161a0*/  FSEL R242, R110, -INF , !P5 ;  /* 0xff8000006ef27808 */ /* 0x000fe40006800000 */
[----:B------:R-:W-:Y:S02]  /*161b0*/  I2FP.F32.S32 R50, R50 ;  /* 0x0000003200327245 */ /* 0x000fe40000201400 */
[----:B------:R-:W-:-:S02]  /*161c0*/  ISETP.GE.AND P3, PT, R43, R64, PT ;  /* 0x000000402b00720c */ /* 0x000fc40003f66270 */
[----:B------:R-:W-:Y:S02]  /*161d0*/  I2FP.F32.S32 R7, R7 ;  /* 0x0000000700077245 */ /* 0x000fe40000201400 */
[----:B------:R-:W-:Y:S02]  /*161e0*/  ISETP.GE.AND P5, PT, R37, R64, PT ;  /* 0x000000402500720c */ /* 0x000fe40003fa6270 */
[----:B------:R-:W-:Y:S02]  /*161f0*/  IABS R11, R11 ;  /* 0x0000000b000b7213 */ /* 0x000fe40000000000 */
[----:B------:R-:W-:Y:S01]  /*16200*/  I2FP.F32.S32 R6, R6 ;  /* 0x0000000600067245 */ /* 0x000fe20000201400 */
[----:B------:R-:W-:Y:S01]  /*16210*/  FFMA.FTZ R99, -R0, R50, R99 ;  /* 0x0000003200637223 */ /* 0x000fe20000010163 */
[----:B------:R-:W-:Y:S01]  /*16220*/  FSEL R174, R104, -INF , !P3 ;  /* 0xff80000068ae7808 */ /* 0x000fe20005800000 */
[----:B------:R-:W-:Y:S01]  /*16230*/  FFMA.FTZ R102, -R0, R7, R102 ;  /* 0x0000000700667223 */ /* 0x000fe20000010166 */
[----:B------:R-:W-:-:S02]  /*16240*/  FSEL R240, R106, -INF , !P3 ;  /* 0xff8000006af07808 */ /* 0x000fc40005800000 */
[----:B------:R-:W-:Y:S02]  /*16250*/  I2FP.F32.S32 R11, R11 ;  /* 0x0000000b000b7245 */ /* 0x000fe40000201400 */
[----:B------:R-:W-:Y:S02]  /*16260*/  FSEL R238, R101, -INF , !P5 ;  /* 0xff80000065ee7808 */ /* 0x000fe40006800000 */
[----:B------:R-:W-:Y:S01]  /*16270*/  FSEL R234, R103, -INF , !P5 ;  /* 0xff80000067ea7808 */ /* 0x000fe20006800000 */
[----:B------:R-:W-:Y:S01]  /*16280*/  FFMA.FTZ R107, -R0, R6, R107 ;  /* 0x00000006006b7223 */ /* 0x000fe2000001016b */
[-C--:B------:R-:W-:Y:S01]  /*16290*/  ISETP.GE.AND P3, PT, R33, R64.reuse, PT ;  /* 0x000000402100720c */ /* 0x080fe20003f66270 */
[C---:B------:R-:W-:Y:S01]  /*162a0*/  IMAD.IADD R7, R40.reuse, 0x1, -R41 ;  /* 0x0000000128077824 */ /* 0x040fe200078e0a29 */
[----:B------:R-:W-:Y:S01]  /*162b0*/  ISETP.GE.AND P5, PT, R21, R64, PT ;  /* 0x000000401500720c */ /* 0x000fe20003fa6270 */
[----:B------:R-:W-:Y:S01]  /*162c0*/  IMAD.IADD R21, R40, 0x1, -R21 ;  /* 0x0000000128157824 */ /* 0x000fe200078e0a15 */
[----:B------:R-:W-:Y:S01]  /*162d0*/  FSEL R30, R30, -INF , !P4 ;  /* 0xff8000001e1e7808 */ /* 0x000fe20006000000 */
[----:B------:R-:W-:-:S02]  /*162e0*/  IMAD.IADD R6, R40, 0x1, -R39 ;  /* 0x0000000128067824 */ /* 0x000fc400078e0a27 */
[----:B------:R-:W-:Y:S01]  /*162f0*/  FFMA.FTZ R98, -R0, R11, R98 ;  /* 0x0000000b00627223 */ /* 0x000fe20000010162 */
[----:B------:R-:W-:Y:S01]  /*16300*/  FSEL R192, R97, -INF , !P3 ;  /* 0xff80000061c07808 */ /* 0x000fe20005800000 */
[----:B------:R-:W-:Y:S01]  /*16310*/  IMAD.IADD R11, R40, 0x1, -R13 ;  /* 0x00000001280b7824 */ /* 0x000fe200078e0a0d */
[----:B------:R-:W-:Y:S02]  /*16320*/  FSEL R202, R99, -INF , !P3 ;  /* 0xff80000063ca7808 */ /* 0x000fe40005800000 */
[----:B------:R-:W-:Y:S02]  /*16330*/  ISETP.GE.AND P3, PT, R13, R64, PT ;  /* 0x000000400d00720c */ /* 0x000fe40003f66270 */
[----:B------:R-:W-:Y:S02]  /*16340*/  IABS R7, R7 ;  /* 0x0000000700077213 */ /* 0x000fe40000000000 */
[----:B------:R-:W-:Y:S02]  /*16350*/  IABS R13, R21 ;  /* 0x00000015000d7213 */ /* 0x000fe40000000000 */
[----:B------:R-:W-:-:S02]  /*16360*/  IABS R6, R6 ;  /* 0x0000000600067213 */ /* 0x000fc40000000000 */
[----:B------:R-:W-:Y:S02]  /*16370*/  I2FP.F32.S32 R7, R7 ;  /* 0x0000000700077245 */ /* 0x000fe40000201400 */
[----:B------:R-:W-:Y:S02]  /*16380*/  I2FP.F32.S32 R13, R13 ;  /* 0x0000000d000d7245 */ /* 0x000fe40000201400 */
[----:B------:R-:W-:Y:S02]  /*16390*/  I2FP.F32.S32 R6, R6 ;  /* 0x0000000600067245 */ /* 0x000fe40000201400 */
[----:B------:R-:W-:Y:S01]  /*163a0*/  FSEL R4, R4, -INF , !P4 ;  /* 0xff80000004047808 */ /* 0x000fe20006000000 */
[----:B------:R-:W-:Y:S01]  /*163b0*/  FFMA.FTZ R94, -R0, R7, R94 ;  /* 0x00000007005e7223 */ /* 0x000fe2000001015e */
[----:B------:R-:W-:Y:S01]  /*163c0*/  ISETP.GE.AND P4, PT, R59, R64, PT ;  /* 0x000000403b00720c */ /* 0x000fe20003f86270 */
[----:B------:R-:W-:Y:S02]  /*163d0*/  IMAD.IADD R50, R40, 0x1, -R17 ;  /* 0x0000000128327824 */ /* 0x000fe400078e0a11 */
[C---:B------:R-:W-:Y:S01]  /*163e0*/  FFMA.FTZ R90, -R0.reuse, R13, R90 ;  /* 0x0000000d005a7223 */ /* 0x040fe2000001015a */
[----:B------:R-:W-:Y:S01]  /*163f0*/  FFMA.FTZ R95, -R0, R6, R95 ;  /* 0x00000006005f7223 */ /* 0x000fe2000001015f */
[----:B------:R-:W-:Y:S01]  /*16400*/  IMAD.IADD R7, R40, 0x1, -R25 ;  /* 0x0000000128077824 */ /* 0x000fe200078e0a19 */
[----:B------:R-:W-:Y:S01]  /*16410*/  IABS R11, R11 ;  /* 0x0000000b000b7213 */ /* 0x000fe20000000000 */
[----:B------:R-:W-:Y:S01]  /*16420*/  VIADD R13, R29, 0x70 ;  /* 0x000000701d0d7836 */ /* 0x000fe20000000000 */
[----:B------:R-:W-:Y:S01]  /*16430*/  FSEL R250, R250, -INF , !P4 ;  /* 0xff800000fafa7808 */ /* 0x000fe20006000000 */
[----:B------:R-:W-:Y:S01]  /*16440*/  IMAD.IADD R6, R40, 0x1, -R31 ;  /* 0x0000000128067824 */ /* 0x000fe200078e0a1f */
[----:B------:R-:W-:Y:S01]  /*16450*/  FSEL R46, R46, -INF , !P4 ;  /* 0xff8000002e2e7808 */ /* 0x000fe20006000000 */
[----:B------:R-:W-:Y:S01]  /*16460*/  IMAD.IADD R19, R28, 0x1, -R13 ;  /* 0x000000011c137824 */ /* 0x000fe200078e0a0d */
[----:B------:R-:W-:-:S02]  /*16470*/  ISETP.GE.AND P4, PT, R45, R64, PT ;  /* 0x000000402d00720c */ /* 0x000fc40003f86270 */
[----:B------:R-:W-:Y:S02]  /*16480*/  IABS R50, R50 ;  /* 0x0000003200327213 */ /* 0x000fe40000000000 */
[----:B------:R-:W-:Y:S02]  /*16490*/  I2FP.F32.S32 R11, R11 ;  /* 0x0000000b000b7245 */ /* 0x000fe40000201400 */
[----:B------:R-:W-:Y:S02]  /*164a0*/  FSEL R48, R48, -INF , !P1 ;  /* 0xff80000030307808 */ /* 0x000fe40004800000 */
[----:B------:R-:W-:Y:S02]  /*164b0*/  FSEL R44, R44, -INF , !P0 ;  /* 0xff8000002c2c7808 */ /* 0x000fe40004000000 */
[----:B------:R-:W-:Y:S02]  /*164c0*/  IABS R7, R7 ;  /* 0x0000000700077213 */ /* 0x000fe40000000000 */
[----:B------:R-:W-:-:S02]  /*164d0*/  ISETP.GE.AND P1, PT, R51, R64, PT ;  /* 0x000000403300720c */ /* 0x000fc40003f26270 */
[----:B------:R-:W-:Y:S02]  /*164e0*/  ISETP.GE.AND P0, PT, R49, R64, PT ;  /* 0x000000403100720c */ /* 0x000fe40003f06270 */
[----:B------:R-:W-:Y:S02]  /*164f0*/  IABS R6, R6 ;  /* 0x0000000600067213 */ /* 0x000fe40000000000 */
[----:B------:R-:W-:Y:S02]  /*16500*/  FSEL R244, R109, -INF , !P4 ;  /* 0xff8000006df47808 */ /* 0x000fe40006000000 */
[----:B------:R-:W-:Y:S01]  /*16510*/  FSEL R176, R111, -INF , !P4 ;  /* 0xff8000006fb07808 */ /* 0x000fe20006000000 */
[----:B------:R-:W-:Y:S01]  /*16520*/  FFMA.FTZ R86, -R0, R11, R86 ;  /* 0x0000000b00567223 */ /* 0x000fe20000010156 */
[----:B------:R-:W-:Y:S02]  /*16530*/  ISETP.GE.AND P4, PT, R35, R64, PT ;  /* 0x000000402300720c */ /* 0x000fe40003f86270 */
[----:B------:R-:W-:Y:S01]  /*16540*/  I2FP.F32.S32 R50, R50 ;  /* 0x0000003200327245 */ /* 0x000fe20000201400 */
[----:B------:R-:W-:Y:S01]  /*16550*/  VIADD R11, R29, 0x71 ;  /* 0x000000711d0b7836 */ /* 0x000fe20000000000 */
[----:B------:R-:W-:-:S02]  /*16560*/  I2FP.F32.S32 R7, R7 ;  /* 0x0000000700077245 */ /* 0x000fc40000201400 */
[----:B------:R-:W-:Y:S02]  /*16570*/  IABS R19, R19 ;  /* 0x0000001300137213 */ /* 0x000fe40000000000 */
[----:B------:R-:W-:Y:S02]  /*16580*/  I2FP.F32.S32 R115, R115 ;  /* 0x0000007300737245 */ /* 0x000fe40000201400 */
[----:B------:R-:W-:Y:S02]  /*16590*/  FSEL R172, R105, -INF , !P1 ;  /* 0xff80000069ac7808 */ /* 0x000fe40004800000 */
[----:B------:R-:W-:Y:S02]  /*165a0*/  FSEL R178, R107, -INF , !P1 ;  /* 0xff8000006bb27808 */ /* 0x000fe40004800000 */
[----:B------:R-:W-:Y:S02]  /*165b0*/  FSEL R190, R100, -INF , !P0 ;  /* 0xff80000064be7808 */ /* 0x000fe40004000000 */
[----:B------:R-:W-:-:S02]  /*165c0*/  FSEL R232, R102, -INF , !P0 ;  /* 0xff80000066e87808 */ /* 0x000fc40004000000 */
[----:B------:R-:W-:Y:S01]  /*165d0*/  I2FP.F32.S32 R6, R6 ;  /* 0x0000000600067245 */ /* 0x000fe20000201400 */
[----:B------:R-:W-:Y:S01]  /*165e0*/  FFMA.FTZ R91, -R0, R50, R91 ;  /* 0x00000032005b7223 */ /* 0x000fe2000001015b */
[-C--:B------:R-:W-:Y:S01]  /*165f0*/  ISETP.GE.AND P1, PT, R41, R64.reuse, PT ;  /* 0x000000402900720c */ /* 0x080fe20003f26270 */
[----:B------:R-:W-:Y:S01]  /*16600*/  VIADD R15, R29, 0x69 ;  /* 0x000000691d0f7836 */ /* 0x000fe20000000000 */
[-C--:B------:R-:W-:Y:S02]  /*16610*/  ISETP.GE.AND P0, PT, R39, R64.reuse, PT ;  /* 0x000000402700720c */ /* 0x080fe40003f06270 */
[----:B------:R-:W-:Y:S02]  /*16620*/  FSEL R236, R96, -INF , !P4 ;  /* 0xff80000060ec7808 */ /* 0x000fe40006000000 */
[----:B------:R-:W-:Y:S01]  /*16630*/  FSEL R204, R98, -INF , !P4 ;  /* 0xff80000062cc7808 */ /* 0x000fe20006000000 */
[----:B------:R-:W-:Y:S01]  /*16640*/  FFMA.FTZ R82, -R0, R7, R82 ;  /* 0x0000000700527223 */ /* 0x000fe20000010152 */
[----:B------:R-:W-:Y:S01]  /*16650*/  ISETP.GE.AND P4, PT, R17, R64, PT ;  /* 0x000000401100720c */ /* 0x000fe20003f86270 */
[----:B------:R-:W-:Y:S01]  /*16660*/  IMAD.IADD R17, R28, 0x1, -R11 ;  /* 0x000000011c117824 */ /* 0x000fe200078e0a0b */
[----:B------:R-:W-:Y:S01]  /*16670*/  I2FP.F32.S32 R23, R19 ;  /* 0x0000001300177245 */ /* 0x000fe20000201400 */
[----:B------:R-:W-:Y:S01]  /*16680*/  FFMA.FTZ R80, -R0, R115, R80 ;  /* 0x0000007300507223 */ /* 0x000fe20000010150 */
[----:B------:R-:W-:Y:S01]  /*16690*/  FMNMX3.FTZ R19, R34, R32, R9, !PT ;  /* 0x0000002022137276 */ /* 0x000fe20007810009 */
[----:B------:R-:W-:Y:S01]  /*166a0*/  FFMA.FTZ R87, -R0, R6, R87 ;  /* 0x0000000600577223 */ /* 0x000fe20000010157 */
[----:B------:R-:W-:Y:S01]  /*166b0*/  FSEL R230, R92, -INF , !P1 ;  /* 0xff8000005ce67808 */ /* 0x000fe20004800000 */
[C---:B------:R-:W-:Y:S01]  /*166c0*/  VIADD R7, R29.reuse, 0x78 ;  /* 0x000000781d077836 */ /* 0x040fe20000000000 */
[----:B------:R-:W-:Y:S01]  /*166d0*/  FSEL R186, R94, -INF , !P1 ;  /* 0xff8000005eba7808 */ /* 0x000fe20004800000 */
[----:B------:R-:W-:Y:S01]  /*166e0*/  VIADD R29, R29, 0x79 ;  /* 0x000000791d1d7836 */ /* 0x000fe20000000000 */
[----:B------:R-:W-:-:S02]  /*166f0*/  FSEL R226, R93, -INF , !P0 ;  /* 0xff8000005de27808 */ /* 0x000fc40004000000 */
[----:B------:R-:W-:Y:S02]  /*16700*/  FSEL R184, R95, -INF , !P0 ;  /* 0xff8000005fb87808 */ /* 0x000fe40004000000 */
[-C--:B------:R-:W-:Y:S02]  /*16710*/  ISETP.GE.AND P1, PT, R31, R64.reuse, PT ;  /* 0x000000401f00720c */ /* 0x080fe40003f26270 */
[----:B------:R-:W-:Y:S02]  /*16720*/  ISETP.GE.AND P0, PT, R25, R64, PT ;  /* 0x000000401900720c */ /* 0x000fe40003f06270 */
[----:B------:R-:W-:Y:S02]  /*16730*/  FSEL R170, R84, -INF , !P3 ;  /* 0xff80000054aa7808 */ /* 0x000fe40005800000 */
[----:B------:R-:W-:Y:S01]  /*16740*/  FSEL R162, R86, -INF , !P3 ;  /* 0xff80000056a27808 */ /* 0x000fe20005800000 */
[----:B------:R-:W-:Y:S01]  /*16750*/  IMAD.IADD R6, R28, 0x1, -R15 ;  /* 0x000000011c067824 */ /* 0x000fe200078e0a0f */
        /* <DEDUP_REMOVED lines=8> */
[----:B------:R-:W-:Y:S01]  /*167e0*/  FMNMX3.FTZ R19, R19, R30, R22, !PT ;  /* 0x0000001e13137276 */ /* 0x000fe20007810016 */
[----:B------:R-:W-:Y:S01]  /*167f0*/  IMAD.IADD R21, R28, 0x1, -R7 ;  /* 0x000000011c157824 */ /* 0x000fe200078e0a07 */
[----:B------:R-:W-:Y:S01]  /*16800*/  ISETP.GE.AND P4, PT, R13, R64, PT ;  /* 0x000000400d00720c */ /* 0x000fe20003f86270 */
[----:B------:R-:W-:Y:S01]  /*16810*/  IMAD.IADD R13, R40, 0x1, -R13 ;  /* 0x00000001280d7824 */ /* 0x000fe200078e0a0d */
[----:B------:R-:W-:Y:S01]  /*16820*/  IABS R17, R17 ;  /* 0x0000001100117213 */ /* 0x000fe20000000000 */
[----:B------:R-:W-:Y:S01]  /*16830*/  IMAD.IADD R28, R28, 0x1, -R29 ;  /* 0x000000011c1c7824 */ /* 0x000fe200078e0a1d */
[----:B------:R-:W-:-:S02]  /*16840*/  FSEL R168, R85, -INF , !P1 ;  /* 0xff80000055a87808 */ /* 0x000fc40004800000 */
[----:B------:R-:W-:Y:S02]  /*16850*/  FSEL R160, R87, -INF , !P1 ;  /* 0xff80000057a07808 */ /* 0x000fe40004800000 */
[----:B------:R-:W-:Y:S02]  /*16860*/  FSEL R166, R80, -INF , !P0 ;  /* 0xff80000050a67808 */ /* 0x000fe40004000000 */
[----:B------:R-:W-:Y:S02]  /*16870*/  FSEL R158, R82, -INF , !P0 ;  /* 0xff800000529e7808 */ /* 0x000fe40004000000 */
[-C--:B------:R-:W-:Y:S01]  /*16880*/  ISETP.GE.AND P1, PT, R7, R64.reuse, PT ;  /* 0x000000400700720c */ /* 0x080fe20003f26270 */
[C---:B------:R-:W-:Y:S01]  /*16890*/  IMAD.IADD R7, R40.reuse, 0x1, -R7 ;  /* 0x0000000128077824 */ /* 0x040fe200078e0a07 */
[----:B------:R-:W-:Y:S01]  /*168a0*/  ISETP.GE.AND P0, PT, R29, R64, PT ;  /* 0x000000401d00720c */ /* 0x000fe20003f06270 */
[----:B------:R-:W-:Y:S01]  /*168b0*/  IMAD.IADD R29, R40, 0x1, -R29 ;  /* 0x00000001281d7824 */ /* 0x000fe200078e0a1d */
[----:B------:R-:W-:-:S02]  /*168c0*/  FMNMX3.FTZ R19, R19, R20, R18, !PT ;  /* 0x0000001413137276 */ /* 0x000fc40007810012 */
[----:B------:R-:W-:Y:S02]  /*168d0*/  I2FP.F32.S32 R40, R17 ;  /* 0x0000001100287245 */ /* 0x000fe40000201400 */
[----:B------:R-:W-:Y:S02]  /*168e0*/  IABS R50, R11 ;  /* 0x0000000b00327213 */ /* 0x000fe40000000000 */
[----:B------:R-:W-:Y:S02]  /*168f0*/  IABS R17, R15 ;  /* 0x0000000f00117213 */ /* 0x000fe40000000000 */
[----:B------:R-:W-:Y:S02]  /*16900*/  FMNMX3.FTZ R11, R5, R26, R24, !PT ;  /* 0x0000001a050b7276 */ /* 0x000fe40007810018 */
[----:B------:R-:W-:Y:S02]  /*16910*/  IABS R15, R13 ;  /* 0x0000000d000f7213 */ /* 0x000fe40000000000 */
        /* <DEDUP_REMOVED lines=16> */
[----:B------:R-:W-:Y:S02]  /*16a20*/  I2FP.F32.S32 R6, R6 ;  /* 0x0000000600067245 */ /* 0x000fe40000201400 */
[----:B------:R-:W-:Y:S02]  /*16a30*/  IABS R21, R21 ;  /* 0x0000001500157213 */ /* 0x000fe40000000000 */
[----:B------:R-:W-:Y:S02]  /*16a40*/  FMNMX3.FTZ R15, R15, R178, R232, !PT ;  /* 0x000000b20f0f7276 */ /* 0x000fe400078100e8 */
[----:B------:R-:W-:Y:S01]  /*16a50*/  FMNMX3.FTZ R13, R13, R226, R194, !PT ;  /* 0x000000e20d0d7276 */ /* 0x000fe200078100c2 */
[C---:B------:R-:W-:Y:S01]  /*16a60*/  FFMA.FTZ R6, -R0.reuse, R6, R81 ;  /* 0x0000000600067223 */ /* 0x040fe20000010151 */
[----:B------:R-:W-:Y:S01]  /*16a70*/  IABS R28, R28 ;  /* 0x0000001c001c7213 */ /* 0x000fe20000000000 */
[----:B------:R-:W-:Y:S01]  /*16a80*/  FFMA.FTZ R23, -R0, R23, R76 ;  /* 0x0000001700177223 */ /* 0x000fe2000001014c */
[----:B------:R-:W-:-:S02]  /*16a90*/  I2FP.F32.S32 R21, R21 ;  /* 0x0000001500157245 */ /* 0x000fc40000201400 */
[----:B------:R-:W-:Y:S02]  /*16aa0*/  FMNMX3.FTZ R15, R15, R234, R204, !PT ;  /* 0x000000ea0f0f7276 */ /* 0x000fe400078100cc */
[----:B------:R-:W-:Y:S01]  /*16ab0*/  FMNMX3.FTZ R13, R13, R188, R170, !PT ;  /* 0x000000bc0d0d7276 */ /* 0x000fe200078100aa */
[C---:B------:R-:W-:Y:S01]  /*16ac0*/  FFMA.FTZ R40, -R0.reuse, R40, R77 ;  /* 0x0000002800287223 */ /* 0x040fe2000001014d */
[----:B------:R-:W-:Y:S01]  /*16ad0*/  I2FP.F32.S32 R28, R28 ;  /* 0x0000001c001c7245 */ /* 0x000fe20000201400 */
[----:B------:R-:W-:Y:S01]  /*16ae0*/  FFMA.FTZ R21, -R0, R21, R72 ;  /* 0x0000001500157223 */ /* 0x000fe20000010148 */
[----:B------:R-:W-:Y:S02]  /*16af0*/  FMNMX3.FTZ R15, R15, R202, R186, !PT ;  /* 0x000000ca0f0f7276 */ /* 0x000fe400078100ba */
[----:B------:R-:W-:Y:S02]  /*16b00*/  I2FP.F32.S32 R17, R17 ;  /* 0x0000001100117245 */ /* 0x000fe40000201400 */
[----:B------:R-:W-:-:S02]  /*16b10*/  IABS R7, R7 ;  /* 0x0000000700077213 */ /* 0x000fc40000000000 */
[----:B------:R-:W-:Y:S02]  /*16b20*/  FSEL R164, R6, -INF , !P5 ;  /* 0xff80000006a47808 */ /* 0x000fe40006800000 */
[----:B------:R-:W-:Y:S02]  /*16b30*/  FSEL R154, R23, -INF , !P4 ;  /* 0xff800000179a7808 */ /* 0x000fe40006000000 */
[----:B------:R-:W-:Y:S01]  /*16b40*/  FMNMX3.FTZ R13, R13, R168, R166, !PT ;  /* 0x000000a80d0d7276 */ /* 0x000fe200078100a6 */
[C---:B------:R-:W-:Y:S01]  /*16b50*/  FFMA.FTZ R28, -R0.reuse, R28, R73 ;  /* 0x0000001c001c7223 */ /* 0x040fe20000010149 */
[----:B------:R-:W-:Y:S01]  /*16b60*/  FMNMX3.FTZ R15, R15, R184, R182, !PT ;  /* 0x000000b80f0f7276 */ /* 0x000fe200078100b6 */
[----:B------:R-:W-:Y:S01]  /*16b70*/  FFMA.FTZ R83, -R0, R17, R83 ;  /* 0x0000001100537223 */ /* 0x000fe20000010153 */
[----:B------:R-:W-:Y:S02]  /*16b80*/  I2FP.F32.S32 R50, R50 ;  /* 0x0000003200327245 */ /* 0x000fe40000201400 */
[----:B------:R-:W-:-:S02]  /*16b90*/  IABS R29, R29 ;  /* 0x0000001d001d7213 */ /* 0x000fc40000000000 */
[----:B------:R-:W-:Y:S02]  /*16ba0*/  I2FP.F32.S32 R11, R7 ;  /* 0x00000007000b7245 */ /* 0x000fe40000201400 */
[----:B------:R-:W-:Y:S02]  /*16bb0*/  FSEL R152, R40, -INF , !P3 ;  /* 0xff80000028987808 */ /* 0x000fe40005800000 */
[----:B------:R-:W-:Y:S02]  /*16bc0*/  FSEL R150, R21, -INF , !P1 ;  /* 0xff80000015967808 */ /* 0x000fe40004800000 */
[----:B------:R-:W-:Y:S02]  /*16bd0*/  FMNMX3.FTZ R13, R13, R164, R154, !PT ;  /* 0x000000a40d0d7276 */ /* 0x000fe4000781009a */
[----:B------:R-:W-:Y:S01]  /*16be0*/  FMNMX3.FTZ R15, R15, R180, R162, !PT ;  /* 0x000000b40f0f7276 */ /* 0x000fe200078100a2 */
[C---:B------:R-:W-:Y:S01]  /*16bf0*/  FFMA.FTZ R50, -R0.reuse, R50, R79 ;  /* 0x0000003200327223 */ /* 0x040fe2000001014f */
[----:B------:R-:W-:Y:S01]  /*16c00*/  I2FP.F32.S32 R7, R29 ;  /* 0x0000001d00077245 */ /* 0x000fe20000201400 */
[----:B------:R-:W-:Y:S01]  /*16c10*/  FFMA.FTZ R11, -R0, R11, R74 ;  /* 0x0000000b000b7223 */ /* 0x000fe2000001014a */
[----:B------:R-:W-:-:S02]  /*16c20*/  FSEL R148, R28, -INF , !P0 ;  /* 0xff8000001c947808 */ /* 0x000fc40004000000 */
[----:B------:R-:W-:Y:S02]  /*16c30*/  FMNMX3.FTZ R13, R13, R152, R150, !PT ;  /* 0x000000980d0d7276 */ /* 0x000fe40007810096 */
[----:B------:R-:W-:Y:S02]  /*16c40*/  FSEL R156, R83, -INF , !P5 ;  /* 0xff800000539c7808 */ /* 0x000fe40006800000 */
[----:B------:R-:W-:Y:S02]  /*16c50*/  FSEL R146, R78, -INF , !P4 ;  /* 0xff8000004e927808 */ /* 0x000fe40006000000 */
[----:B------:R-:W-:Y:S01]  /*16c60*/  FMNMX3.FTZ R15, R15, R160, R158, !PT ;  /* 0x000000a00f0f7276 */ /* 0x000fe2000781009e */
[----:B------:R-:W-:Y:S01]  /*16c70*/  FFMA.FTZ R7, -R0, R7, R75 ;  /* 0x0000000700077223 */ /* 0x000fe2000001014b */
[----:B------:R-:W-:Y:S02]  /*16c80*/  FMNMX.FTZ R13, R148, R13, !PT ;  /* 0x0000000d940d7209 */ /* 0x000fe40007810000 */
[----:B------:R-:W-:-:S02]  /*16c90*/  FSEL R144, R50, -INF , !P3 ;  /* 0xff80000032907808 */ /* 0x000fc40005800000 */
[----:B------:R-:W-:Y:S02]  /*16ca0*/  FSEL R142, R11, -INF , !P1 ;  /* 0xff8000000b8e7808 */ /* 0x000fe40004800000 */
[----:B------:R-:W-:Y:S01]  /*16cb0*/  FMNMX3.FTZ R15, R15, R156, R146, !PT ;  /* 0x0000009c0f0f7276 */ /* 0x000fe20007810092 */
[----:B------:R-:W1:Y:S01]  /*16cc0*/  SHFL.BFLY PT, R6, R13, 0x2, 0x1f ;  /* 0x0c401f000d067f89 */ /* 0x000e6200000e0000 */
[----:B------:R-:W-:Y:S02]  /*16cd0*/  FSEL R140, R7, -INF , !P0 ;  /* 0xff800000078c7808 */ /* 0x000fe40004000000 */
[----:B------:R-:W-:-:S04]  /*16ce0*/  FMNMX3.FTZ R15, R15, R144, R142, !PT ;  /* 0x000000900f0f7276 */ /* 0x000fc8000781008e */
[----:B------:R-:W-:-:S05]  /*16cf0*/  FMNMX.FTZ R28, R140, R15, !PT ;  /* 0x0000000f8c1c7209 */ /* 0x000fca0007810000 */
[----:B------:R-:W3:Y:S01]  /*16d00*/  SHFL.BFLY PT, R7, R28, 0x2, 0x1f ;  /* 0x0c401f001c077f89 */ /* 0x000ee200000e0000 */
[----:B-1----:R-:W-:-:S05]  /*16d10*/  FMNMX.FTZ R6, R13, R6, !PT ;  /* 0x000000060d067209 */ /* 0x002fca0007810000 */
[----:B------:R-:W1:Y:S01]  /*16d20*/  SHFL.BFLY PT, R135, R6, 0x1, 0x1f ;  /* 0x0c201f0006877f89 */ /* 0x000e6200000e0000 */
[----:B---3--:R-:W-:-:S05]  /*16d30*/  FMNMX.FTZ R7, R28, R7, !PT ;  /* 0x000000071c077209 */ /* 0x008fca0007810000 */
[----:B------:R-:W3:Y:S01]  /*16d40*/  SHFL.BFLY PT, R134, R7, 0x1, 0x1f ;  /* 0x0c201f0007867f89 */ /* 0x000ee200000e0000 */
[----:B------:R-:W-:-:S04]  /*16d50*/  LOP3.LUT R62, R54, 0x200, R55, 0xf8, !PT ;  /* 0x00000200363e7812 */ /* 0x000fc800078ef837 */
[----:B------:R-:W-:Y:S02]  /*16d60*/  LEA R62, R62, UR6, 0x1 ;  /* 0x000000063e3e7c11 */ /* 0x000fe4000f8e08ff */
[----:B-1----:R-:W-:-:S03]  /*16d70*/  FMNMX.FTZ R135, R6, R135, !PT ;  /* 0x0000008706877209 */ /* 0x002fc60007810000 */
[C---:B------:R-:W-:Y:S01]  /*16d80*/  VIADD R6, R62.reuse, 0xc000 ;  /* 0x0000c0003e067836 */ /* 0x040fe20000000000 */
[----:B------:R-:W-:Y:S01]  /*16d90*/  LDSM.16.MT88.4 R124, [R62+0xc000] ;  /* 0x00c000003e7c783b */ /* 0x000fe20000004200 */
[----:B------:R-:W-:Y:S02]  /*16da0*/  VIADD R45, R62, 0xc040 ;  /* 0x0000c0403e2d7836 */ /* 0x000fe40000000000 */
[----:B------:R-:W-:Y:S02]  /*16db0*/  @P2 VIADD R45, R6, 0xffffffc0 ;  /* 0xffffffc0062d2836 */ /* 0x000fe40000000000 */
[----:B--2---:R-:W-:Y:S01]  /*16dc0*/  FMUL.FTZ R141, R138, R135 ;  /* 0x000000878a8d7220 */ /* 0x004fe20000410000 */
[----:B------:R-:W-:Y:S01]  /*16dd0*/  FSETP.NEU.FTZ.AND P0, PT, R135, -INF , PT ;  /* 0xff8000008700780b */ /* 0x000fe20003f1d000 */
[----:B------:R-:W-:Y:S01]  /*16de0*/  LDSM.16.MT88.4 R96, [R62+0x10000] ;  /* 0x010000003e60783b */ /* 0x000fe20000004200 */
[C---:B------:R-:W-:Y:S01]  /*16df0*/  IMAD.IADD R40, R52.reuse, 0x1, R45 ;  /* 0x0000000134287824 */ /* 0x040fe200078e022d */
[----:B---3--:R-:W-:Y:S01]  /*16e00*/  FMNMX.FTZ R134, R7, R134, !PT ;  /* 0x0000008607867209 */ /* 0x008fe20007810000 */
[----:B------:R-:W-:-:S03]  /*16e10*/  IMAD.IADD R139, R52, 0x1, R62 ;  /* 0x00000001348b7824 */ /* 0x000fc600078e023e */
[----:B------:R-:W1:Y:S01]  /*16e20*/  LDSM.16.MT88.4 R88, [R40] ;  /* 0x000000002858783b */ /* 0x000e620000004200 */
[----:B------:R-:W-:Y:S01]  /*16e30*/  FSEL R141, R141, RZ, P0 ;  /* 0x000000ff8d8d7208 */ /* 0x000fe20000000000 */
[----:B------:R-:W-:Y:S01]  /*16e40*/  FMUL.FTZ R137, R138, R134 ;  /* 0x000000868a897220 */ /* 0x000fe20000410000 */
[----:B------:R-:W-:Y:S01]  /*16e50*/  FSETP.NEU.FTZ.AND P0, PT, R134, -INF , PT ;  /* 0xff8000008600780b */ /* 0x000fe20003f1d000 */
[----:B------:R-:W2:Y:S03]  /*16e60*/  LDSM.16.MT88.4 R72, [R139+0xc000] ;  /* 0x00c000008b48783b */ /* 0x000ea60000004200 */
[----:B------:R-:W-:Y:S01]  /*16e70*/  FSEL R137, R137, RZ, P0 ;  /* 0x000000ff89897208 */ /* 0x000fe20000000000 */
[----:B------:R-:W3:Y:S01]  /*16e80*/  LDSM.16.MT88.4 R104, [R139+0x10000] ;  /* 0x010000008b68783b */ /* 0x000ee20000004200 */
[-CC-:B------:R-:W-:Y:S01]  /*16e90*/  FFMA.FTZ R136, R34, R138.reuse, -R141.reuse ;  /* 0x0000008a22887223 */ /* 0x180fe2000001088d */
[----:B------:R-:W-:-:S02]  /*16ea0*/  FFMA.FTZ R67, R32, R138, -R141 ;  /* 0x0000008a20437223 */ /* 0x000fc4000001088d */
[-CC-:B------:R-:W-:Y:S01]  /*16eb0*/  FFMA.FTZ R66, R5, R138.reuse, -R137.reuse ;  /* 0x0000008a05427223 */ /* 0x180fe20000010889 */
[----:B------:R-:W4:Y:S01]  /*16ec0*/  LDSM.16.MT88.4 R80, [R45] ;  /* 0x000000002d50783b */ /* 0x000f220000004200 */
[-C--:B------:R-:W-:Y:S01]  /*16ed0*/  FFMA.FTZ R58, R4, R138.reuse, -R137 ;  /* 0x0000008a043a7223 */ /* 0x080fe20000010889 */
[-CC-:B------:R-:W-:Y:S02]  /*16ee0*/  FFMA.FTZ R63, R9, R138.reuse, -R141.reuse ;  /* 0x0000008a093f7223 */ /* 0x180fe4000001088d */
[----:B------:R-:W5:Y:S01]  /*16ef0*/  LDSM.16.MT88.4 R112, [R45+0x4000] ;  /* 0x004000002d70783b */ /* 0x000f620000004200 */
[-C--:B------:R-:W-:Y:S01]  /*16f00*/  FFMA.FTZ R60, R30, R138.reuse, -R141 ;  /* 0x0000008a1e3c7223 */ /* 0x080fe2000001088d */
[-CC-:B------:R-:W-:Y:S01]  /*16f10*/  FFMA.FTZ R65, R26, R138.reuse, -R137.reuse ;  /* 0x0000008a1a417223 */ /* 0x180fe20000010889 */
[-C--:B------:R-:W-:Y:S01]  /*16f20*/  FFMA.FTZ R61, R24, R138.reuse, -R137 ;  /* 0x0000008a183d7223 */ /* 0x080fe20000010889 */
[----:B------:R-:W5:Y:S01]  /*16f30*/  LDSM.16.MT88.4 R4, [R40+0x4000] ;  /* 0x004000002804783b */ /* 0x000f620000004200 */
        /* <DEDUP_REMOVED lines=63> */
[----:B------:R-:W4:Y:S02]  /*17330*/  LDSM.16.MT88.4 R12, [R62+0x11000] ;  /* 0x011000003e0c783b */ /* 0x000f240000004200 */
[-CC-:B------:R-:W-:Y:S01]  /*17340*/  FFMA.FTZ R47, R46, R138.reuse, -R137.reuse ;  /* 0x0000008a2e2f7223 */ /* 0x180fe20000010889 */
[-C--:B------:R-:W-:Y:S01]  /*17350*/  FFMA.FTZ R46, R42, R138.reuse, -R137 ;  /* 0x0000008a2a2e7223 */ /* 0x080fe20000010889 */
[-CC-:B------:R-:W-:Y:S01]  /*17360*/  FFMA.FTZ R49, R250, R138.reuse, -R141.reuse ;  /* 0x0000008afa317223 */ /* 0x180fe2000001088d */
[-C--:B------:R-:W-:Y:S01]  /*17370*/  FFMA.FTZ R43, R44, R138.reuse, -R141 ;  /* 0x0000008a2c2b7223 */ /* 0x080fe2000001088d */
[-CC-:B------:R-:W-:Y:S01]  /*17380*/  FFMA.FTZ R42, R38, R138.reuse, -R137.reuse ;  /* 0x0000008a262a7223 */ /* 0x180fe20000010889 */
[-C--:B------:R-:W-:Y:S01]  /*17390*/  FFMA.FTZ R41, R36, R138.reuse, -R137 ;  /* 0x0000008a24297223 */ /* 0x080fe20000010889 */
[C---:B--2---:R-:W-:Y:S03]  /*173a0*/  HMMA.16816.F32.BF16 R92, R4.reuse, R16, R92 ;  /* 0x00000010045c723c */ /* 0x044fe6000004185c */
[-CC-:B------:R-:W-:Y:S01]  /*173b0*/  FFMA.FTZ R248, R248, R138.reuse, -R141.reuse ;  /* 0x0000008af8f87223 */ /* 0x180fe2000001088d */
[----:B------:R-:W-:Y:S01]  /*173c0*/  FFMA.FTZ R16, R48, R138, -R141 ;  /* 0x0000008a30107223 */ /* 0x000fe2000001088d */
[----:B------:R-:W-:Y:S01]  /*173d0*/  MUFU.EX2 R49, R49 ;  /* 0x0000003100317308 */ /* 0x000fe20000000800 */
[----:B------:R-:W-:Y:S02]  /*173e0*/  LDSM.16.MT88.4 R36, [R40+0x5000] ;  /* 0x005000002824783b */ /* 0x000fe40000004200 */
        /* <DEDUP_REMOVED lines=20> */
[----:B------:R-:W5:Y:S02]  /*17530*/  LDSM.16.MT88.4 R20, [R45+0x1000] ;  /* 0x001000002d14783b */ /* 0x000f640000004200 */
[----:B-1----:R-:W-:-:S02]  /*17540*/  F2FP.BF16.F32.PACK_AB R4, R48, R49 ;  /* 0x000000313004723e */ /* 0x002fc400000010ff */
[----:B---3--:R-:W-:Y:S02]  /*17550*/  F2FP.BF16.F32.PACK_AB R6, R43, R44 ;  /* 0x0000002c2b06723e */ /* 0x008fe400000010ff */
[----:B----4-:R-:W-:Y:S02]  /*17560*/  F2FP.BF16.F32.PACK_AB R5, R46, R47 ;  /* 0x0000002f2e05723e */ /* 0x010fe400000010ff */
[----:B------:R-:W-:-:S07]  /*17570*/  F2FP.BF16.F32.PACK_AB R7, R41, R42 ;  /* 0x0000002a2907723e */ /* 0x000fce00000010ff */
[----:B------:R-:W-:Y:S03]  /*17580*/  HMMA.16816.F32.BF16 R68, R4, R32, R68 ;  /* 0x000000200444723c */ /* 0x000fe60000041844 */
[----:B------:R-:W-:-:S05]  /*17590*/  FFMA.FTZ R145, R172, R138, -R141 ;  /* 0x0000008aac917223 */ /* 0x000fca000001088d */
[C---:B------:R-:W-:Y:S01]  /*175a0*/  HMMA.16816.F32.BF16 R72, R4.reuse, R34, R72 ;  /* 0x000000220448723c */ /* 0x040fe20000041848 */
[----:B------:R-:W1:Y:S07]  /*175b0*/  LDSM.16.MT88.4 R32, [R139+0xd800] ;  /* 0x00d800008b20783b */ /* 0x000e6e0000004200 */
[----:B------:R-:W-:Y:S03]  /*175c0*/  HMMA.16816.F32.BF16 R92, R4, R12, R92 ;  /* 0x0000000c045c723c */ /* 0x000fe6000004185c */
[----:B------:R-:W-:-:S04]  /*175d0*/  FFMA.FTZ R12, R174, R138, -R141 ;  /* 0x0000008aae0c7223 */ /* 0x000fc8000001088d */
[----:B------:R3:W-:Y:S01]  /*175e0*/  MUFU.EX2 R172, R12 ;  /* 0x0000000c00ac7308 */ /* 0x0007e20000000800 */
[C---:B------:R-:W-:Y:S03]  /*175f0*/  HMMA.16816.F32.BF16 R96, R4.reuse, R14, R96 ;  /* 0x0000000e0460723c */ /* 0x040fe60000041860 */
        /* <DEDUP_REMOVED lines=40> */
[----:B------:R-:W3:Y:S02]  /*17880*/  LDSM.16.MT88.4 R12, [R40+0x2000] ;  /* 0x00200000280c783b */ /* 0x000ee40000004200 */
[----:B------:R-:W-:-:S05]  /*17890*/  FFMA.FTZ R190, R190, R138, -R141 ;  /* 0x0000008abebe7223 */ /* 0x000fca000001088d */
[----:B--2---:R-:W-:Y:S03]  /*178a0*/  HMMA.16816.F32.BF16 R108, R4, R8, R108 ;  /* 0x00000008046c723c */ /* 0x004fe6000004186c */
[-CC-:B------:R-:W-:Y:S01]  /*178b0*/  FFMA.FTZ R151, R238, R138.reuse, -R141.reuse ;  /* 0x0000008aee977223 */ /* 0x180fe2000001088d */
[----:B------:R-:W-:-:S04]  /*178c0*/  FFMA.FTZ R153, R192, R138, -R141 ;  /* 0x0000008ac0997223 */ /* 0x000fc8000001088d */
[C---:B------:R-:W-:Y:S01]  /*178d0*/  HMMA.16816.F32.BF16 R112, R4.reuse, R10, R112 ;  /* 0x0000000a0470723c */ /* 0x040fe20000041870 */
[----:B------:R-:W2:Y:S02]  /*178e0*/  LDSM.16.MT88.4 R8, [R62+0x12000] ;  /* 0x012000003e08783b */ /* 0x000ea40000004200 */
        /* <DEDUP_REMOVED lines=27> */
[----:B------:R-:W-:Y:S03]  /*17aa0*/  HMMA.16816.F32.BF16 R116, R4, R34, R116 ;  /* 0x000000220474723c */ /* 0x000fe60000041874 */
        /* <DEDUP_REMOVED lines=10> */
[----:B------:R-:W-:Y:S03]  /*17b50*/  LDSM.16.MT88.4 R32, [R139+0xe800] ;  /* 0x00e800008b20783b */ /* 0x000fe60000004200 */
[C---:B------:R-:W-:Y:S08]  /*17b60*/  HMMA.16816.F32.BF16 R84, R4.reuse, R12, R84 ;  /* 0x0000000c0454723c */ /* 0x040ff00000041854 */
[C---:B------:R-:W-:Y:S01]  /*17b70*/  HMMA.16816.F32.BF16 R88, R4.reuse, R14, R88 ;  /* 0x0000000e0458723c */ /* 0x040fe20000041858 */
[----:B------:R-:W2:Y:S07]  /*17b80*/  LDSM.16.MT88.4 R12, [R40+0x6000] ;  /* 0x00600000280c783b */ /* 0x000eae0000004200 */
[C---:B------:R-:W-:Y:S08]  /*17b90*/  HMMA.16816.F32.BF16 R92, R4.reuse, R8, R92 ;  /* 0x00000008045c723c */ /* 0x040ff0000004185c */
[C---:B------:R-:W-:Y:S01]  /*17ba0*/  HMMA.16816.F32.BF16 R96, R4.reuse, R10, R96 ;  /* 0x0000000a0460723c */ /* 0x040fe20000041860 */
[----:B------:R-:W3:Y:S07]  /*17bb0*/  LDSM.16.MT88.4 R8, [R40+0x2800] ;  /* 0x002800002808783b */ /* 0x000eee0000004200 */
[C---:B-1----:R-:W-:Y:S03]  /*17bc0*/  HMMA.16816.F32.BF16 R108, R4.reuse, R36, R108 ;  /* 0x00000024046c723c */ /* 0x042fe6000004186c */
[-CC-:B------:R-:W-:Y:S01]  /*17bd0*/  FFMA.FTZ R36, R182, R138.reuse, -R137.reuse ;  /* 0x0000008ab6247223 */ /* 0x180fe20000010889 */
[----:B------:R-:W-:Y:S01]  /*17be0*/  FFMA.FTZ R37, R180, R138, -R137 ;  /* 0x0000008ab4257223 */ /* 0x000fe20000010889 */
[----:B------:R-:W-:Y:S04]  /*17bf0*/  MUFU.EX2 R159, R159 ;  /* 0x0000009f009f7308 */ /* 0x000fe80000000800 */
[----:B------:R-:W1:Y:S04]  /*17c00*/  MUFU.EX2 R194, R226 ;  /* 0x000000e200c27308 */ /* 0x000e680000000800 */
        /* <DEDUP_REMOVED lines=8> */
[----:B------:R-:W3:Y:S07]  /*17c90*/  LDSM.16.MT88.4 R20, [R45+0x2800] ;  /* 0x002800002d14783b */ /* 0x000eee0000004200 */
        /* <DEDUP_REMOVED lines=10> */
[C---:B--2---:R-:W-:Y:S08]  /*17d40*/  HMMA.16816.F32.BF16 R120, R4.reuse, R12, R120 ;  /* 0x0000000c0478723c */ /* 0x044ff00000041878 */
[----:B------:R-:W-:Y:S01]  /*17d50*/  HMMA.16816.F32.BF16 R116, R4, R14, R116 ;  /* 0x0000000e0474723c */ /* 0x000fe20000041874 */
[----:B------:R-:W2:Y:S02]  /*17d60*/  LDSM.16.MT88.4 R12, [R45+0x6800] ;  /* 0x006800002d0c783b */ /* 0x000ea40000004200 */
[----:B-1----:R-:W-:-:S02]  /*17d70*/  F2FP.BF16.F32.PACK_AB R4, R194, R159 ;  /* 0x0000009fc204723e */ /* 0x002fc400000010ff */
[----:B----4-:R-:W-:Y:S02]  /*17d80*/  F2FP.BF16.F32.PACK_AB R6, R186, R161 ;  /* 0x000000a1ba06723e */ /* 0x010fe400000010ff */
[----:B-----5:R-:W-:Y:S02]  /*17d90*/  F2FP.BF16.F32.PACK_AB R5, R182, R163 ;  /* 0x000000a3b605723e */ /* 0x020fe400000010ff */
[----:B---3--:R-:W-:-:S07]  /*17da0*/  F2FP.BF16.F32.PACK_AB R7, R37, R36 ;  /* 0x000000242507723e */ /* 0x008fce00000010ff */
        /* <DEDUP_REMOVED lines=17> */
[C---:B-1----:R-:W-:Y:S01]  /*17ec0*/  HMMA.16816.F32.BF16 R120, R4.reuse, R8, R120 ;  /* 0x000000080478723c */ /* 0x042fe20000041878 */
[----:B------:R-:W-:Y:S07]  /*17ed0*/  MUFU.EX2 R38, R38 ;  /* 0x0000002600267308 */ /* 0x000fee0000000800 */
[C---:B------:R-:W-:Y:S01]  /*17ee0*/  HMMA.16816.F32.BF16 R116, R4.reuse, R10, R116 ;  /* 0x0000000a0474723c */ /* 0x040fe20000041874 */
[----:B------:R-:W1:Y:S01]  /*17ef0*/  LDSM.16.MT88.4 R8, [R45+0x7000] ;  /* 0x007000002d08783b */ /* 0x000e620000004200 */
[----:B------:R-:W4:Y:S04]  /*17f00*/  MUFU.EX2 R165, R165 ;  /* 0x000000a500a57308 */ /* 0x000f280000000800 */
[----:B------:R-:W-:Y:S02]  /*17f10*/  MUFU.EX2 R39, R39 ;  /* 0x0000002700277308 */ /* 0x000fe40000000800 */
[C---:B------:R-:W-:Y:S02]  /*17f20*/  HMMA.16816.F32.BF16 R100, R4.reuse, R28, R100 ;  /* 0x0000001c0464723c */ /* 0x040fe40000041864 */
[----:B------:R-:W5:Y:S04]  /*17f30*/  MUFU.EX2 R162, R166 ;  /* 0x000000a600a27308 */ /* 0x000f680000000800 */
[----:B------:R-:W-:Y:S02]  /*17f40*/  MUFU.EX2 R160, R164 ;  /* 0x000000a400a07308 */ /* 0x000fe40000000800 */
[C---:B------:R-:W-:Y:S01]  /*17f50*/  HMMA.16816.F32.BF16 R104, R4.reuse, R30, R104 ;  /* 0x0000001e0468723c */ /* 0x040fe20000041868 */
[----:B------:R-:W1:Y:S01]  /*17f60*/  LDSM.16.MT88.4 R28, [R139+0x13000] ;  /* 0x013000008b1c783b */ /* 0x000e620000004200 */
[----:B------:R-:W3:Y:S04]  /*17f70*/  MUFU.EX2 R167, R167 ;  /* 0x000000a700a77308 */ /* 0x000ee80000000800 */
[----:B------:R-:W-:Y:S02]  /*17f80*/  MUFU.EX2 R156, R158 ;  /* 0x0000009e009c7308 */ /* 0x000fe40000000800 */
[C---:B------:R-:W-:Y:S02]  /*17f90*/  HMMA.16816.F32.BF16 R128, R4.reuse, R24, R128 ;  /* 0x000000180480723c */ /* 0x040fe40000041880 */
[----:B------:R-:W2:Y:S06]  /*17fa0*/  MUFU.EX2 R169, R169 ;  /* 0x000000a900a97308 */ /* 0x000eac0000000800 */
[C---:B------:R-:W-:Y:S01]  /*17fb0*/  HMMA.16816.F32.BF16 R124, R4.reuse, R26, R124 ;  /* 0x0000001a047c723c */ /* 0x040fe2000004187c */
[----:B------:R-:W1:Y:S07]  /*17fc0*/  LDSM.16.MT88.4 R24, [R62+0xf000] ;  /* 0x00f000003e18783b */ /* 0x000e6e0000004200 */
[C---:B------:R-:W-:Y:S08]  /*17fd0*/  HMMA.16816.F32.BF16 R92, R4.reuse, R16, R92 ;  /* 0x00000010045c723c */ /* 0x040ff0000004185c */
[C---:B------:R-:W-:Y:S01]  /*17fe0*/  HMMA.16816.F32.BF16 R96, R4.reuse, R18, R96 ;  /* 0x000000120460723c */ /* 0x040fe20000041860 */
[----:B------:R-:W1:Y:S07]  /*17ff0*/  LDSM.16.MT88.4 R16, [R40+0x3000] ;  /* 0x003000002810783b */ /* 0x000e6e0000004200 */
[C---:B------:R-:W-:Y:S08]  /*18000*/  HMMA.16816.F32.BF16 R68, R4.reuse, R32, R68 ;  /* 0x000000200444723c */ /* 0x040ff00000041844 */
[----:B------:R-:W-:Y:S03]  /*18010*/  HMMA.16816.F32.BF16 R72, R4, R34, R72 ;  /* 0x000000220448723c */ /* 0x000fe60000041848 */
[----:B----4-:R-:W-:Y:S01]  /*18020*/  F2FP.BF16.F32.PACK_AB R4, R165, R38 ;  /* 0x00000026a504723e */ /* 0x010fe200000010ff */
[----:B------:R-:W4:Y:S01]  /*18030*/  LDSM.16.MT88.4 R32, [R139+0xf000] ;  /* 0x00f000008b20783b */ /* 0x000f220000004200 */
[----:B-----5:R-:W-:-:S02]  /*18040*/  F2FP.BF16.F32.PACK_AB R6, R162, R39 ;  /* 0x00000027a206723e */ /* 0x020fc400000010ff */
[----:B---3--:R-:W-:Y:S02]  /*18050*/  F2FP.BF16.F32.PACK_AB R5, R167, R160 ;  /* 0x000000a0a705723e */ /* 0x008fe400000010ff */
[----:B--2---:R-:W-:-:S07]  /*18060*/  F2FP.BF16.F32.PACK_AB R7, R169, R156 ;  /* 0x0000009ca907723e */ /* 0x004fce00000010ff */
[C---:B------:R-:W-:Y:S08]  /*18070*/  HMMA.16816.F32.BF16 R76, R4.reuse, R20, R76 ;  /* 0x00000014044c723c */ /* 0x040ff0000004184c */
[C---:B------:R-:W-:Y:S01]  /*18080*/  HMMA.16816.F32.BF16 R80, R4.reuse, R22, R80 ;  /* 0x000000160450723c */ /* 0x040fe20000041850 */
[----:B------:R-:W2:Y:S07]  /*18090*/  LDSM.16.MT88.4 R20, [R40+0x7000] ;  /* 0x007000002814783b */ /* 0x000eae0000004200 */
[C---:B------:R-:W-:Y:S08]  /*180a0*/  HMMA.16816.F32.BF16 R92, R4.reuse, R12, R92 ;  /* 0x0000000c045c723c */ /* 0x040ff0000004185c */
[----:B------:R-:W-:Y:S01]  /*180b0*/  HMMA.16816.F32.BF16 R96, R4, R14, R96 ;  /* 0x0000000e0460723c */ /* 0x000fe20000041860 */
[----:B------:R-:W3:Y:S02]  /*180c0*/  LDSM.16.MT88.4 R12, [R139+0x13800] ;  /* 0x013800008b0c783b */ /* 0x000ee40000004200 */
[----:B------:R-:W-:-:S05]  /*180d0*/  FFMA.FTZ R229, R140, R138, -R137 ;  /* 0x0000008a8ce57223 */ /* 0x000fca0000010889 */
[C---:B-1----:R-:W-:Y:S08]  /*180e0*/  HMMA.16816.F32.BF16 R108, R4.reuse, R8, R108 ;  /* 0x00000008046c723c */ /* 0x042ff0000004186c */
[C---:B------:R-:W-:Y:S01]  /*180f0*/  HMMA.16816.F32.BF16 R112, R4.reuse, R10, R112 ;  /* 0x0000000a0470723c */ /* 0x040fe20000041870 */
[----:B------:R-:W1:Y:S07]  /*18100*/  LDSM.16.MT88.4 R8, [R62+0xf800] ;  /* 0x00f800003e08783b */ /* 0x000e6e0000004200 */
[----:B------:R-:W-:Y:S03]  /*18110*/  HMMA.16816.F32.BF16 R100, R4, R28, R100 ;  /* 0x0000001c0464723c */ /* 0x000fe60000041864 */
[-CC-:B------:R-:W-:Y:S01]  /*18120*/  FFMA.FTZ R28, R146, R138.reuse, -R137.reuse ;  /* 0x0000008a921c7223 */ /* 0x180fe20000010889 */
[----:B------:R-:W-:-:S04]  /*18130*/  FFMA.FTZ R29, R144, R138, -R137 ;  /* 0x0000008a901d7223 */ /* 0x000fc80000010889 */
[----:B------:R-:W-:Y:S03]  /*18140*/  HMMA.16816.F32.BF16 R104, R4, R30, R104 ;  /* 0x0000001e0468723c */ /* 0x000fe60000041868 */
[----:B------:R-:W-:-:S05]  /*18150*/  FFMA.FTZ R30, R142, R138, -R137 ;  /* 0x0000008a8e1e7223 */ /* 0x000fca0000010889 */
[----:B------:R-:W-:Y:S03]  /*18160*/  HMMA.16816.F32.BF16 R128, R4, R24, R128 ;  /* 0x000000180480723c */ /* 0x000fe60000041880 */
[-CC-:B------:R-:W-:Y:S01]  /*18170*/  FFMA.FTZ R24, R154, R138.reuse, -R141.reuse ;  /* 0x0000008a9a187223 */ /* 0x180fe2000001088d */
[----:B------:R-:W-:-:S04]  /*18180*/  FFMA.FTZ R25, R152, R138, -R141 ;  /* 0x0000008a98197223 */ /* 0x000fc8000001088d */
[C---:B------:R-:W-:Y:S03]  /*18190*/  HMMA.16816.F32.BF16 R124, R4.reuse, R26, R124 ;  /* 0x0000001a047c723c */ /* 0x040fe6000004187c */
[-CC-:B------:R-:W-:Y:S01]  /*181a0*/  FFMA.FTZ R26, R150, R138.reuse, -R141.reuse ;  /* 0x0000008a961a7223 */ /* 0x180fe2000001088d */
[----:B------:R-:W-:Y:S01]  /*181b0*/  FFMA.FTZ R27, R148, R138, -R141 ;  /* 0x0000008a941b7223 */ /* 0x000fe2000001088d */
[----:B------:R-:W-:Y:S03]  /*181c0*/  MUFU.EX2 R24, R24 ;  /* 0x0000001800187308 */ /* 0x000fe60000000800 */
[----:B------:R-:W-:Y:S01]  /*181d0*/  HMMA.16816.F32.BF16 R84, R4, R16, R84 ;  /* 0x000000100454723c */ /* 0x000fe20000041854 */
[----:B------:R-:W5:Y:S02]  /*181e0*/  MUFU.EX2 R25, R25 ;  /* 0x0000001900197308 */ /* 0x000f640000000800 */
[----:B------:R-:W-:-:S05]  /*181f0*/  FADD.FTZ R136, R136, R67 ;  /* 0x0000004388887221 */ /* 0x000fca0000010000 */
[----:B------:R-:W-:Y:S01]  /*18200*/  HMMA.16816.F32.BF16 R88, R4, R18, R88 ;  /* 0x000000120458723c */ /* 0x000fe20000041858 */
[----:B------:R-:W1:Y:S01]  /*18210*/  LDSM.16.MT88.4 R16, [R139+0xf800] ;  /* 0x00f800008b10783b */ /* 0x000e620000004200 */
[----:B------:R-:W-:Y:S01]  /*18220*/  MUFU.EX2 R26, R26 ;  /* 0x0000001a001a7308 */ /* 0x000fe20000000800 */
[----:B------:R-:W-:-:S03]  /*18230*/  FADD.FTZ R66, R66, R65 ;  /* 0x0000004142427221 */ /* 0x000fc60000010000 */
[----:B------:R-:W3:Y:S04]  /*18240*/  MUFU.EX2 R27, R27 ;  /* 0x0000001b001b7308 */ /* 0x000ee80000000800 */
[----:B------:R-:W-:Y:S04]  /*18250*/  MUFU.EX2 R28, R28 ;  /* 0x0000001c001c7308 */ /* 0x000fe80000000800 */
[----:B------:R-:W3:Y:S04]  /*18260*/  MUFU.EX2 R29, R29 ;  /* 0x0000001d001d7308 */ /* 0x000ee80000000800 */
[----:B------:R-:W-:Y:S04]  /*18270*/  MUFU.EX2 R30, R30 ;  /* 0x0000001e001e7308 */ /* 0x000fe80000000800 */
[----:B------:R-:W3:Y:S01]  /*18280*/  MUFU.EX2 R229, R229 ;  /* 0x000000e500e57308 */ /* 0x000ee20000000800 */
[----:B------:R-:W-:Y:S01]  /*18290*/  FADD.FTZ R63, R63, R136 ;  /* 0x000000883f3f7221 */ /* 0x000fe20000010000 */
[----:B------:R-:W-:-:S03]  /*182a0*/  FADD.FTZ R61, R61, R66 ;  /* 0x000000423d3d7221 */ /* 0x000fc60000010000 */
[----:B------:R-:W-:Y:S01]  /*182b0*/  FADD.FTZ R60, R60, R63 ;  /* 0x0000003f3c3c7221 */ /* 0x000fe20000010000 */
[----:B------:R-:W-:Y:S01]  /*182c0*/  FADD.FTZ R58, R58, R61 ;  /* 0x0000003d3a3a7221 */ /* 0x000fe20000010000 */
[----:B----4-:R-:W-:Y:S03]  /*182d0*/  HMMA.16816.F32.BF16 R68, R4, R32, R68 ;  /* 0x000000200444723c */ /* 0x010fe60000041844 */
[----:B------:R-:W-:Y:S01]  /*182e0*/  FADD.FTZ R59, R59, R60 ;  /* 0x0000003c3b3b7221 */ /* 0x000fe20000010000 */
[----:B------:R-:W-:-:S04]  /*182f0*/  FADD.FTZ R57, R57, R58 ;  /* 0x0000003a39397221 */ /* 0x000fc80000010000 */
[----:B------:R-:W-:Y:S03]  /*18300*/  HMMA.16816.F32.BF16 R72, R4, R34, R72 ;  /* 0x000000220448723c */ /* 0x000fe60000041848 */
[----:B------:R-:W-:Y:S01]  /*18310*/  FADD.FTZ R56, R56, R59 ;  /* 0x0000003b38387221 */ /* 0x000fe20000010000 */
[----:B------:R-:W-:-:S04]  /*18320*/  FADD.FTZ R54, R54, R57 ;  /* 0x0000003936367221 */ /* 0x000fc80000010000 */
[C---:B--2---:R-:W-:Y:S08]  /*18330*/  HMMA.16816.F32.BF16 R120, R4.reuse, R20, R120 ;  /* 0x000000140478723c */ /* 0x044ff00000041878 */
[----:B------:R-:W-:Y:S03]  /*18340*/  HMMA.16816.F32.BF16 R116, R4, R22, R116 ;  /* 0x000000160474723c */ /* 0x000fe60000041874 */
[----:B-----5:R-:W-:-:S02]  /*18350*/  F2FP.BF16.F32.PACK_AB R4, R25, R24 ;  /* 0x000000181904723e */ /* 0x020fc400000010ff */
[----:B---3--:R-:W-:Y:S02]  /*18360*/  F2FP.BF16.F32.PACK_AB R6, R27, R26 ;  /* 0x0000001a1b06723e */ /* 0x008fe400000010ff */
[----:B------:R-:W-:Y:S02]  /*18370*/  F2FP.BF16.F32.PACK_AB R5, R29, R28 ;  /* 0x0000001c1d05723e */ /* 0x000fe400000010ff */
[----:B------:R-:W-:Y:S01]  /*18380*/  F2FP.BF16.F32.PACK_AB R7, R229, R30 ;  /* 0x0000001ee507723e */ /* 0x000fe200000010ff */
[----:B------:R-:W-:Y:S01]  /*18390*/  FADD.FTZ R55, R55, R56 ;  /* 0x0000003837377221 */ /* 0x000fe20000010000 */
[----:B------:R-:W-:-:S05]  /*183a0*/  FADD.FTZ R51, R51, R54 ;  /* 0x0000003633337221 */ /* 0x000fca0000010000 */
[----:B------:R-:W-:Y:S03]  /*183b0*/  HMMA.16816.F32.BF16 R100, R4, R12, R100 ;  /* 0x0000000c0464723c */ /* 0x000fe60000041864 */
[----:B------:R-:W-:Y:S01]  /*183c0*/  FADD.FTZ R52, R52, R55 ;  /* 0x0000003734347221 */ /* 0x000fe20000010000 */
[----:B------:R-:W-:-:S04]  /*183d0*/  FADD.FTZ R50, R50, R51 ;  /* 0x0000003332327221 */ /* 0x000fc80000010000 */
[----:B------:R-:W-:Y:S01]  /*183e0*/  HMMA.16816.F32.BF16 R104, R4, R14, R104 ;  /* 0x0000000e0468723c */ /* 0x000fe20000041868 */
[----:B------:R-:W2:Y:S02]  /*183f0*/  LDSM.16.MT88.4 R12, [R45+0x3800] ;  /* 0x003800002d0c783b */ /* 0x000ea40000004200 */
[----:B------:R-:W-:Y:S01]  /*18400*/  FADD.FTZ R21, R49, R52 ;  /* 0x0000003431157221 */ /* 0x000fe20000010000 */
[----:B------:R-:W-:-:S04]  /*18410*/  FADD.FTZ R23, R47, R50 ;  /* 0x000000322f177221 */ /* 0x000fc80000010000 */
[----:B-1----:R-:W-:Y:S03]  /*18420*/  HMMA.16816.F32.BF16 R128, R4, R8, R128 ;  /* 0x000000080480723c */ /* 0x002fe60000041880 */
[----:B------:R-:W-:Y:S01]  /*18430*/  FADD.FTZ R21, R48, R21 ;  /* 0x0000001530157221 */ /* 0x000fe20000010000 */
[----:B------:R-:W-:-:S04]  /*18440*/  FADD.FTZ R23, R46, R23 ;  /* 0x000000172e177221 */ /* 0x000fc80000010000 */
[----:B------:R-:W-:Y:S01]  /*18450*/  HMMA.16816.F32.BF16 R124, R4, R10, R124 ;  /* 0x0000000a047c723c */ /* 0x000fe2000004187c */
[----:B------:R-:W1:Y:S02]  /*18460*/  LDSM.16.MT88.4 R8, [R45+0x7800] ;  /* 0x007800002d08783b */ /* 0x000e640000004200 */
[----:B------:R-:W-:Y:S01]  /*18470*/  FADD.FTZ R20, R44, R21 ;  /* 0x000000152c147221 */ /* 0x000fe20000010000 */
[----:B------:R-:W-:-:S04]  /*18480*/  FADD.FTZ R42, R42, R23 ;  /* 0x000000172a2a7221 */ /* 0x000fc80000010000 */
[----:B------:R-:W-:Y:S03]  /*18490*/  HMMA.16816.F32.BF16 R68, R4, R16, R68 ;  /* 0x000000100444723c */ /* 0x000fe60000041844 */
[----:B------:R-:W-:Y:S01]  /*184a0*/  FADD.FTZ R20, R43, R20 ;  /* 0x000000142b147221 */ /* 0x000fe20000010000 */
[----:B------:R-:W-:-:S04]  /*184b0*/  FADD.FTZ R41, R41, R42 ;  /* 0x0000002a29297221 */ /* 0x000fc80000010000 */
[----:B------:R-:W-:Y:S01]  /*184c0*/  HMMA.16816.F32.BF16 R72, R4, R18, R72 ;  /* 0x000000120448723c */ /* 0x000fe20000041848 */
[----:B------:R-:W3:Y:S02]  /*184d0*/  LDSM.16.MT88.4 R16, [R62+0x13800] ;  /* 0x013800003e10783b */ /* 0x000ee40000004200 */
        /* <DEDUP_REMOVED lines=13> */
[----:B-1----:R-:W-:Y:S03]  /*185b0*/  HMMA.16816.F32.BF16 R108, R4, R8, R108 ;  /* 0x00000008046c723c */ /* 0x002fe6000004186c */
[----:B------:R-:W-:Y:S01]  /*185c0*/  FADD.FTZ R8, R192, R151 ;  /* 0x00000097c0087221 */ /* 0x000fe20000010000 */
[----:B------:R-:W-:-:S03]  /*185d0*/  FADD.FTZ R12, R202, R13 ;  /* 0x0000000dca0c7221 */ /* 0x000fc60000010000 */
[----:B------:R-:W-:Y:S01]  /*185e0*/  FADD.FTZ R8, R153, R8 ;  /* 0x0000000899087221 */ /* 0x000fe20000010000 */
[----:B------:R-:W-:-:S03]  /*185f0*/  FADD.FTZ R12, R157, R12 ;  /* 0x0000000c9d0c7221 */ /* 0x000fc60000010000 */
[----:B------:R-:W-:Y:S01]  /*18600*/  FADD.FTZ R159, R159, R8 ;  /* 0x000000089f9f7221 */ /* 0x000fe20000010000 */
[----:B------:R-:W-:Y:S01]  /*18610*/  FADD.FTZ R9, R163, R12 ;  /* 0x0000000ca3097221 */ /* 0x000fe20000010000 */
[----:B---3--:R-:W-:Y:S03]  /*18620*/  HMMA.16816.F32.BF16 R92, R4, R16, R92 ;  /* 0x00000010045c723c */ /* 0x008fe6000004185c */
[----:B------:R-:W-:Y:S01]  /*18630*/  FADD.FTZ R194, R194, R159 ;  /* 0x0000009fc2c27221 */ /* 0x000fe20000010000 */
[----:B------:R-:W-:-:S04]  /*18640*/  FADD.FTZ R9, R182, R9 ;  /* 0x00000009b6097221 */ /* 0x000fc80000010000 */
[----:B------:R-:W-:Y:S01]  /*18650*/  HMMA.16816.F32.BF16 R96, R4, R18, R96 ;  /* 0x000000120460723c */ /* 0x000fe20000041860 */
[----:B------:R-:W1:Y:S04]  /*18660*/  LDSM.16.MT88.4 R16, [R40+0x3800] ;  /* 0x003800002810783b */ /* 0x000e680000004200 */
        /* <DEDUP_REMOVED lines=17> */
[----:B------:R-:W-:Y:S03]  /*18780*/  HMMA.16816.F32.BF16 R80, R4, R14, R80 ;  /* 0x0000000e0450723c */ /* 0x000fe60000041850 */
[----:B------:R-:W-:Y:S01]  /*18790*/  FADD.FTZ R26, R26, R25 ;  /* 0x000000191a1a7221 */ /* 0x000fe20000010000 */
[----:B------:R-:W-:-:S04]  /*187a0*/  FADD.FTZ R30, R30, R29 ;  /* 0x0000001d1e1e7221 */ /* 0x000fc80000010000 */
[----:B------:R-:W-:Y:S03]  /*187b0*/  HMMA.16816.F32.BF16 R112, R4, R10, R112 ;  /* 0x0000000a0470723c */ /* 0x000fe60000041870 */
[----:B------:R-:W-:Y:S01]  /*187c0*/  FADD.FTZ R230, R27, R26 ;  /* 0x0000001a1be67221 */ /* 0x000fe20000010000 */
[----:B------:R-:W-:-:S04]  /*187d0*/  FADD.FTZ R229, R229, R30 ;  /* 0x0000001ee5e57221 */ /* 0x000fc80000010000 */
[C---:B-1----:R-:W-:Y:S08]  /*187e0*/  HMMA.16816.F32.BF16 R84, R4.reuse, R16, R84 ;  /* 0x000000100454723c */ /* 0x042ff00000041854 */
[C---:B------:R-:W-:Y:S08]  /*187f0*/  HMMA.16816.F32.BF16 R88, R4.reuse, R18, R88 ;  /* 0x000000120458723c */ /* 0x040ff00000041858 */
[C---:B--2---:R-:W-:Y:S08]  /*18800*/  HMMA.16816.F32.BF16 R120, R4.reuse, R40, R120 ;  /* 0x000000280478723c */ /* 0x044ff00000041878 */
[----:B------:R-:W-:Y:S01]  /*18810*/  HMMA.16816.F32.BF16 R116, R4, R42, R116 ;  /* 0x0000002a0474723c */ /* 0x000fe20000041874 */
[----:B------:R-:W-:-:S04]  /*18820*/  NOP ;  /* 0x0000000000007918 */ /* 0x000fc80000000000 */
[----:B------:R-:W-:-:S15]  /*18830*/  @!P6 BRA `(.L_x_4443) ;  /* 0x0000005000d8e947 */ /* 0x000fde0003800000 */
[----:B------:R-:W-:Y:S01]  /*18840*/  IMAD R64, R217, 0x40, R64 ;  /* 0x00000040d9407824 */ /* 0x000fe200078e0240 */
[----:B------:R-:W-:Y:S01]  /*18850*/  LOP3.LUT R199, R199, 0x1f0, RZ, 0xc0, !PT ;  /* 0x000001f0c7c77812 */ /* 0x000fe200078ec0ff */
[----:B------:R-:W-:Y:S01]  /*18860*/  VIADD R227, R53, 0xfffffffe ;  /* 0xfffffffe35e37836 */ /* 0x000fe20000000000 */
[----:B------:R-:W-:Y:S02]  /*18870*/  ISETP.NE.U32.AND P4, PT, R224, RZ, PT ;  /* 0x000000ffe000720c */ /* 0x000fe40003f85070 */
[----:B------:R-:W-:Y:S02]  /*18880*/  IADD3 R64, PT, PT, R2, R64, R199 ;  /* 0x0000004002407210 */ /* 0x000fe40007ffe0c7 */
[----:B------:R-:W-:Y:S02]  /*18890*/  ISETP.NE.AND.EX P4, PT, R225, RZ, PT, P4 ;  /* 0x000000ffe100720c */ /* 0x000fe40003f85340 */
[----:B------:R-:W-:Y:S01]  /*188a0*/  IADD3 R64, PT, PT, -R3, R64, -R218 ;  /* 0x0000004003407210 */ /* 0x000fe20007ffe9da */
[----:B------:R-:W-:Y:S01]  /*188b0*/  IMAD.MOV.U32 R3, RZ, RZ, R134 ;  /* 0x000000ffff037224 */ /* 0x000fe200078e0086 */
[----:B------:R-:W-:-:S03]  /*188c0*/  MOV R2, R135 ;  /* 0x0000008700027202 */ /* 0x000fc60000000f00 */
[----:B------:R-:W-:-:S05]  /*188d0*/  IMAD R226, R53, -0x80, R64 ;  /* 0xffffff8035e27824 */ /* 0x000fca00078e0240 */
[----:B------:R-:W-:-:S07]  /*188e0*/  IADD3 R226, PT, PT, R226, 0x108, RZ ;  /* 0x00000108e2e27810 */ /* 0x000fce0007ffe0ff */
.L_x_4450:
        /* <DEDUP_REMOVED lines=78> */
.L_x_4445:
[----:B------:R-:W-:Y:S05]  /*18dd0*/  BSYNC.RECONVERGENT B0 ;  /* 0x0000000000007941 */ /* 0x000fea0003800200 */
.L_x_4444:
[----:B------:R-:W1:Y:S01]  /*18de0*/  S2UR UR7, SR_CgaCtaId ;  /* 0x00000000000779c3 */ /* 0x000e620000008800 */
[C---:B------:R-:W-:Y:S01]  /*18df0*/  IMAD.SHL.U32 R221, R196.reuse, 0x8, RZ ;  /* 0x00000008c4dd7824 */ /* 0x040fe200078e00ff */
[C---:B------:R-:W-:Y:S01]  /*18e00*/  LOP3.LUT R5, R196.reuse, 0x38, RZ, 0xc0, !PT ;  /* 0x00000038c4057812 */ /* 0x040fe200078ec0ff */
[----:B------:R-:W-:Y:S01]  /*18e10*/  UMOV UR8, 0x400 ;  /* 0x0000040000087882 */ /* 0x000fe20000000000 */
[----:B------:R-:W-:Y:S01]  /*18e20*/  IMAD.SHL.U32 R203, R196, 0x40, RZ ;  /* 0x00000040c4cb7824 */ /* 0x000fe200078e00ff */
[--C-:B------:R-:W-:Y:S01]  /*18e30*/  SHF.R.U32.HI R199, RZ, 0x1, R196.reuse ;  /* 0x00000001ffc77819 */ /* 0x100fe200000116c4 */
[----:B------:R-:W-:Y:S01]  /*18e40*/  IMAD.SHL.U32 R9, R208, 0x20, RZ ;  /* 0x00000020d0097824 */ /* 0x000fe200078e00ff */
[C---:B------:R-:W-:Y:S01]  /*18e50*/  LOP3.LUT R198, R221.reuse, 0x38, RZ, 0xc0, !PT ;  /* 0x00000038ddc67812 */ /* 0x040fe200078ec0ff */
[----:B------:R-:W-:Y:S01]  /*18e60*/  IMAD.SHL.U32 R200, R196, 0x20, RZ ;  /* 0x00000020c4c87824 */ /* 0x000fe200078e00ff */
[C---:B------:R-:W-:Y:S01]  /*18e70*/  LOP3.LUT R6, R221.reuse, 0x1c0, RZ, 0xc0, !PT ;  /* 0x000001c0dd067812 */ /* 0x040fe200078ec0ff */
[----:B------:R-:W-:Y:S01]  /*18e80*/  IMAD.MOV.U32 R157, RZ, RZ, 0x40 ;  /* 0x00000040ff9d7424 */ /* 0x000fe200078e00ff */
[C---:B------:R-:W-:Y:S01]  /*18e90*/  ISETP.GE.AND P3, PT, R198.reuse, R219, PT ;  /* 0x000000dbc600720c */ /* 0x040fe20003f66270 */
[----:B------:R-:W-:Y:S01]  /*18ea0*/  BSSY.RECONVERGENT B1, `(.L_x_4446) ;  /* 0x00001fa000017945 */ /* 0x000fe20003800200 */
[----:B------:R-:W-:Y:S02]  /*18eb0*/  LOP3.LUT R231, R221, 0x1e00, RZ, 0xc0, !PT ;  /* 0x00001e00dde77812 */ /* 0x000fe400078ec0ff */
[C---:B------:R-:W-:Y:S02]  /*18ec0*/  LOP3.LUT R6, R198.reuse, R6, R5, 0x1e, !PT ;  /* 0x00000006c6067212 */ /* 0x040fe400078e1e05 */
[----:B------:R-:W-:Y:S02]  /*18ed0*/  LOP3.LUT R4, R198, 0x40, RZ, 0xfc, !PT ;  /* 0x00000040c6047812 */ /* 0x000fe400078efcff */
[----:B------:R-:W-:Y:S02]  /*18ee0*/  LOP3.LUT R231, R6, R231, RZ, 0xfc, !PT ;  /* 0x000000e706e77212 */ /* 0x000fe400078efcff */
[----:B------:R-:W-:Y:S02]  /*18ef0*/  ISETP.GE.AND P1, PT, R4, R219, PT ;  /* 0x000000db0400720c */ /* 0x000fe40003f26270 */
[C---:B------:R-:W-:Y:S01]  /*18f00*/  LOP3.LUT R5, R203.reuse, 0x1c0, RZ, 0xc0, !PT ;  /* 0x000001c0cb057812 */ /* 0x040fe200078ec0ff */
[----:B-1----:R-:W-:Y:S01]  /*18f10*/  ULEA UR6, UR7, UR8, 0x18 ;  /* 0x0000000807067291 */ /* 0x002fe2000f8ec0ff */
[----:B------:R-:W-:Y:S02]  /*18f20*/  LOP3.LUT R186, R203, 0x400, RZ, 0xc0, !PT ;  /* 0x00000400cbba7812 */ /* 0x000fe400078ec0ff */
[----:B------:R-:W-:Y:S02]  /*18f30*/  LOP3.LUT R5, R5, 0x8, R196, 0xf8, !PT ;  /* 0x0000000805057812 */ /* 0x000fe400078ef8c4 */
[----:B------:R-:W-:Y:S02]  /*18f40*/  IADD3 R4, P0, PT, R9, R212, RZ ;  /* 0x000000d409047210 */ /* 0x000fe40007f1e0ff */
[----:B------:R-:W-:Y:S02]  /*18f50*/  LEA R231, R231, UR6, 0x1 ;  /* 0x00000006e7e77c11 */ /* 0x000fe4000f8e08ff */
[-C--:B------:R-:W-:Y:S02]  /*18f60*/  LOP3.LUT R5, R5, R198.reuse, RZ, 0x3c, !PT ;  /* 0x000000c605057212 */ /* 0x080fe400078e3cff */
[----:B------:R-:W-:Y:S01]  /*18f70*/  SHF.L.U64.HI R6, R208, 0x5, R209 ;  /* 0x00000005d0067819 */ /* 0x000fe200000102d1 */
[----:B------:R-:W-:Y:S01]  /*18f80*/  @!PT LDS RZ, [RZ] ;  /* 0x00000000fffff984 */ /* 0x000fe20000000800 */
[----:B------:R-:W-:Y:S01]  /*18f90*/  @!PT LDS RZ, [RZ] ;  /* 0x00000000fffff984 */ /* 0x000fe20000000800 */
[----:B------:R-:W-:Y:S01]  /*18fa0*/  @!PT LDS RZ, [RZ] ;  /* 0x00000000fffff984 */ /* 0x000fe20000000800 */
[----:B------:R-:W-:Y:S01]  /*18fb0*/  @!P3 LDGSTS.E.BYPASS.LTC128B.128 [R231+0xc000], desc[UR4][R212.64] ;  /* 0x0c000000d4e7bfae */ /* 0x000fe2000b981a04 */
[----:B------:R-:W-:Y:S01]  /*18fc0*/  LOP3.LUT R200, R200, 0x7c00, RZ, 0xc0, !PT ;  /* 0x00007c00c8c87812 */ /* 0x000fe200078ec0ff */
[----:B------:R-:W-:Y:S01]  /*18fd0*/  IMAD R186, R5, 0x2, R186 ;  /* 0x0000000205ba7824 */ /* 0x000fe200078e02ba */
[----:B------:R-:W-:Y:S01]  /*18fe0*/  LOP3.LUT P2, RZ, R196, 0x4, RZ, 0xc0, !PT ;  /* 0x00000004c4ff7812 */ /* 0x000fe2000784c0ff */
[----:B------:R-:W-:Y:S01]  /*18ff0*/  @P3 STS.128 [R231+0xc000], RZ ;  /* 0x00c000ffe7003388 */ /* 0x000fe20000000c00 */
[----:B------:R-:W-:Y:S01]  /*19000*/  IMAD.X R5, R6, 0x1, R213, P0 ;  /* 0x0000000106057824 */ /* 0x000fe200000e06d5 */
[-C--:B------:R-:W-:Y:S01]  /*19010*/  IADD3 R16, P0, PT, R4, R9.reuse, RZ ;  /* 0x0000000904107210 */ /* 0x080fe20007f1e0ff */
[----:B------:R-:W-:Y:S01]  /*19020*/  VIADD R134, R186, UR6 ;  /* 0x00000006ba867c36 */ /* 0x000fe20008000000 */
[----:B------:R-:W-:Y:S01]  /*19030*/  @!PT LDS RZ, [RZ] ;  /* 0x00000000fffff984 */ /* 0x000fe20000000800 */
[----:B------:R-:W-:Y:S01]  /*19040*/  @!PT LDS RZ, [RZ] ;  /* 0x00000000fffff984 */ /* 0x000fe20000000800 */
[----:B------:R-:W-:Y:S01]  /*19050*/  @!PT LDS RZ, [RZ] ;  /* 0x00000000fffff984 */ /* 0x000fe20000000800 */
[----:B------:R-:W-:Y:S01]  /*19060*/  @!P1 LDGSTS.E.BYPASS.LTC128B.128 [R231+0x10000], desc[UR4][R212.64+0x80] ;  /* 0x10000080d4e79fae */ /* 0x000fe2000b981a04 */
[----:B------:R-:W-:Y:S02]  /*19070*/  SEL R157, R157, 0xffffffc0, !P2 ;  /* 0xffffffc09d9d7807 */ /* 0x000fe40005000000 */
[--C-:B------:R-:W-:Y:S01]  /*19080*/  IMAD.X R17, R5, 0x1, R6.reuse, P0 ;  /* 0x0000000105117824 */ /* 0x100fe200000e0606 */
[----:B------:R-:W-:Y:S01]  /*19090*/  @P1 STS.128 [R231+0x10000], RZ ;  /* 0x010000ffe7001388 */ /* 0x000fe20000000c00 */
[-C--:B------:R-:W-:Y:S03]  /*190a0*/  IADD3 R10, P0, PT, R16, R9.reuse, RZ ;  /* 0x00000009100a7210 */ /* 0x080fe60007f1e0ff */
[----:B------:R-:W-:Y:S01]  /*190b0*/  @!PT LDS RZ, [RZ] ;  /* 0x00000000fffff984 */ /* 0x000fe20000000800 */
[----:B------:R-:W-:Y:S01]  /*190c0*/  @!PT LDS RZ, [RZ] ;  /* 0x00000000fffff984 */ /* 0x000fe20000000800 */
[----:B------:R-:W-:Y:S01]  /*190d0*/  @!PT LDS RZ, [RZ] ;  /* 0x00000000fffff984 */ /* 0x000fe20000000800 */
[----:B------:R-:W-:Y:S02]  /*190e0*/  @!P3 LDGSTS.E.BYPASS.LTC128B.128 [R231+0xc800], desc[UR4][R4.64] ;  /* 0x0c80000004e7bfae */ /* 0x000fe4000b981a04 */
[--C-:B------:R-:W-:Y:S01]  /*190f0*/  IMAD.X R11, R17, 0x1, R6.reuse, P0 ;  /* 0x00000001110b7824 */ /* 0x100fe200000e0606 */
[-C--:B------:R-:W-:Y:S01]  /*19100*/  IADD3 R14, P0, PT, R10, R9.reuse, RZ ;  /* 0x000000090a0e7210 */ /* 0x080fe20007f1e0ff */
[----:B------:R-:W-:Y:S04]  /*19110*/  @P3 STS.128 [R231+0xc800], RZ ;  /* 0x00c800ffe7003388 */ /* 0x000fe80000000c00 */
[----:B------:R-:W-:Y:S01]  /*19120*/  @!PT LDS RZ, [RZ] ;  /* 0x00000000fffff984 */ /* 0x000fe20000000800 */
[----:B------:R-:W-:Y:S01]  /*19130*/  @!PT LDS RZ, [RZ] ;  /* 0x00000000fffff984 */ /* 0x000fe20000000800 */
[----:B------:R-:W-:Y:S01]  /*19140*/  @!PT LDS RZ, [RZ] ;  /* 0x00000000fffff984 */ /* 0x000fe20000000800 */
[----:B------:R1:W-:Y:S01]  /*19150*/  @!P1 LDGSTS.E.BYPASS.LTC128B.128 [R231+0x10800], desc[UR4][R4.64+0x80] ;  /* 0x1080008004e79fae */ /* 0x0003e2000b981a04 */
[--C-:B------:R-:W-:Y:S01]  /*19160*/  IMAD.X R15, R11, 0x1, R6.reuse, P0 ;  /* 0x000000010b0f7824 */ /* 0x100fe200000e0606 */
[-C--:B------:R-:W-:Y:S02]  /*19170*/  IADD3 R12, P0, PT, R14, R9.reuse, RZ ;  /* 0x000000090e0c7210 */ /* 0x080fe40007f1e0ff */
[----:B------:R-:W-:Y:S03]  /*19180*/  @P1 STS.128 [R231+0x10800], RZ ;  /* 0x010800ffe7001388 */ /* 0x000fe60000000c00 */
[--C-:B------:R-:W-:Y:S01]  /*19190*/  IMAD.X R13, R15, 0x1, R6.reuse, P0 ;  /* 0x000000010f0d7824 */ /* 0x100fe200000e0606 */
        /* <DEDUP_REMOVED lines=21> */
[----:B------:R1:W-:Y:S03]  /*192f0*/  @!P1 LDGSTS.E.BYPASS.LTC128B.128 [R231+0x11800], desc[UR4][R10.64+0x80] ;  /* 0x118000800ae79fae */ /* 0x0003e6000b981a04 */
[----:B------:R-:W-:Y:S01]  /*19300*/  LOP3.LUT R202, R7, R198, RZ, 0x3c, !PT ;  /* 0x000000c607ca7212 */ /* 0x000fe200078e3cff */
[----:B------:R-:W-:Y:S03]  /*19310*/  @P1 STS.128 [R231+0x11800], RZ ;  /* 0x011800ffe7001388 */ /* 0x000fe60000000c00 */
[----:B------:R-:W-:Y:S01]  /*19320*/  LOP3.LUT R180, R5, R202, RZ, 0xfc, !PT ;  /* 0x000000ca05b47212 */ /* 0x000fe200078efcff */
[----:B------:R-:W-:Y:S01]  /*19330*/  @!PT LDS RZ, [RZ] ;  /* 0x00000000fffff984 */ /* 0x000fe20000000800 */
[----:B------:R-:W-:Y:S01]  /*19340*/  @!PT LDS RZ, [RZ] ;  /* 0x00000000fffff984 */ /* 0x000fe20000000800 */
[----:B------:R-:W-:Y:S01]  /*19350*/  @!PT LDS RZ, [RZ] ;  /* 0x00000000fffff984 */ /* 0x000fe20000000800 */
[----:B------:R-:W-:Y:S03]  /*19360*/  @!P3 LDGSTS.E.BYPASS.LTC128B.128 [R231+0xe000], desc[UR4][R14.64] ;  /* 0x0e0000000ee7bfae */ /* 0x000fe6000b981a04 */
[----:B------:R-:W-:Y:S01]  /*19370*/  LEA R180, R180, UR6, 0x1 ;  /* 0x00000006b4b47c11 */ /* 0x000fe2000f8e08ff */
[----:B------:R-:W-:Y:S04]  /*19380*/  @P3 STS.128 [R231+0xe000], RZ ;  /* 0x00e000ffe7003388 */ /* 0x000fe80000000c00 */
        /* <DEDUP_REMOVED lines=31> */
[----:B------:R1:W-:Y:S02]  /*19580*/  @!P1 LDGSTS.E.BYPASS.LTC128B.128 [R231+0x13000], desc[UR4][R10.64+0x80] ;  /* 0x130000800ae79fae */ /* 0x0003e4000b981a04 */
[--C-:B------:R-:W-:Y:S02]  /*19590*/  IMAD.IADD R185, R180, 0x1, R201.reuse ;  /* 0x00000001b4b97824 */ /* 0x100fe400078e02c9 */
[----:B------:R-:W-:Y:S01]  /*195a0*/  @P1 STS.128 [R231+0x13000], RZ ;  /* 0x013000ffe7001388 */ /* 0x000fe20000000c00 */
[C---:B------:R-:W-:Y:S02]  /*195b0*/  IMAD.IADD R135, R134.reuse, 0x1, R201 ;  /* 0x0000000186877824 */ /* 0x040fe400078e02c9 */
        /* <DEDUP_REMOVED lines=40> */
[----:B------:R-:W-:Y:S05]  /*19840*/  LDSM.16.M88.4 R192, [R204+0xb000] ;  /* 0x00b00000ccc0783b */ /* 0x000fea0000000200 */
        /* <DEDUP_REMOVED lines=254> */
.L_x_4449:
[----:B------:R-:W-:Y:S05]  /*1a830*/  BSYNC.RECONVERGENT B0 ;  /* 0x0000000000007941 */ /* 0x000fea0003800200 */
.L_x_4448:
        /* <DEDUP_REMOVED lines=96> */
.L_x_4447:
[----:B------:R-:W-:Y:S05]  /*1ae40*/  BSYNC.RECONVERGENT B1 ;  /* 0x0000000000017941 */ /* 0x000fea0003800200 */
.L_x_4446:
[----:B-1----:R-:W2:Y:S01]  /*1ae50*/  LD.E R136, desc[UR4][R132.64+0xdc] ;  /* 0x0000dc0484887980 */ /* 0x002ea2000c101900 */
[----:B------:R-:W-:Y:S02]  /*1ae60*/  IABS R135, R226 ;  /* 0x000000e200877213 */ /* 0x000fe40000000000 */
[C---:B------:R-:W-:Y:S02]  /*1ae70*/  IADD3 R138, PT, PT, R226.reuse, -0x1, RZ ;  /* 0xffffffffe28a7810 */ /* 0x040fe40007ffe0ff */
[----:B------:R-:W-:Y:S02]  /*1ae80*/  I2FP.F32.S32 R135, R135 ;  /* 0x0000008700877245 */ /* 0x000fe40000201400 */
[----:B------:R-:W-:Y:S02]  /*1ae90*/  IABS R138, R138 ;  /* 0x0000008a008a7213 */ /* 0x000fe40000000000 */
[----:B------:R-:W-:Y:S01]  /*1aea0*/  IADD3 R134, PT, PT, R226, -0x9, RZ ;  /* 0xfffffff7e2867810 */ /* 0x000fe20007ffe0ff */
[----:B------:R-:W-:Y:S01]  /*1aeb0*/  FFMA.FTZ R6, -R0, R135, R6 ;  /* 0x0000008700067223 */ /* 0x000fe20000010106 */
[C---:B------:R-:W-:Y:S02]  /*1aec0*/  IADD3 R135, PT, PT, R226.reuse, -0x11, RZ ;  /* 0xffffffefe2877810 */ /* 0x040fe40007ffe0ff */
[----:B------:R-:W-:Y:S02]  /*1aed0*/  I2FP.F32.S32 R138, R138 ;  /* 0x0000008a008a7245 */ /* 0x000fe40000201400 */
[----:B------:R-:W-:Y:S02]  /*1aee0*/  IADD3 R139, PT, PT, R226, -0x8, RZ ;  /* 0xfffffff8e28b7810 */ /* 0x000fe40007ffe0ff */
[----:B------:R-:W-:Y:S01]  /*1aef0*/  IABS R135, R135 ;  /* 0x0000008700877213 */ /* 0x000fe20000000000 */
[----:B------:R-:W-:Y:S01]  /*1af00*/  FFMA.FTZ R7, -R0, R138, R7 ;  /* 0x0000008a00077223 */ /* 0x000fe20000010107 */
[----:B------:R-:W-:Y:S02]  /*1af10*/  IABS R134, R134 ;  /* 0x0000008600867213 */ /* 0x000fe40000000000 */
[----:B------:R-:W-:Y:S02]  /*1af20*/  IABS R139, R139 ;  /* 0x0000008b008b7213 */ /* 0x000fe40000000000 */
[----:B------:R-:W-:Y:S02]  /*1af30*/  MOV R138, R135 ;  /* 0x00000087008a7202 */ /* 0x000fe40000000f00 */
[----:B------:R-:W-:Y:S02]  /*1af40*/  IADD3 R135, PT, PT, R226, -0x18, RZ ;  /* 0xffffffe8e2877810 */ /* 0x000fe40007ffe0ff */
[----:B------:R-:W-:Y:S02]  /*1af50*/  I2FP.F32.S32 R134, R134 ;  /* 0x0000008600867245 */ /* 0x000fe40000201400 */
[----:B------:R-:W-:Y:S02]  /*1af60*/  I2FP.F32.S32 R139, R139 ;  /* 0x0000008b008b7245 */ /* 0x000fe40000201400 */
[----:B------:R-:W-:Y:S01]  /*1af70*/  IABS R135, R135 ;  /* 0x0000008700877213 */ /* 0x000fe20000000000 */
[CC--:B------:R-:W-:Y:S01]  /*1af80*/  FFMA.FTZ R11, -R0.reuse, R134.reuse, R11 ;  /* 0x00000086000b7223 */ /* 0x0c0fe2000001010b */
[C---:B------:R-:W-:Y:S01]  /*1af90*/  FFMA.FTZ R5, -R0.reuse, R134, R5 ;  /* 0x0000008600057223 */ /* 0x040fe20000010105 */
[CC--:B------:R-:W-:Y:S01]  /*1afa0*/  FFMA.FTZ R10, -R0.reuse, R139.reuse, R10 ;  /* 0x0000008b000a7223 */ /* 0x0c0fe2000001010a */
[----:B------:R-:W-:Y:S01]  /*1afb0*/  FFMA.FTZ R4, -R0, R139, R4 ;  /* 0x0000008b00047223 */ /* 0x000fe20000010104 */
[----:B------:R-:W-:Y:S02]  /*1afc0*/  I2FP.F32.S32 R134, R138 ;  /* 0x0000008a00867245 */ /* 0x000fe40000201400 */
[----:B------:R-:W-:Y:S02]  /*1afd0*/  MOV R139, R135 ;  /* 0x00000087008b7202 */ /* 0x000fe40000000f00 */
[----:B------:R-:W-:Y:S01]  /*1afe0*/  IADD3 R138, PT, PT, R226, -0x19, RZ ;  /* 0xffffffe7e28a7810 */ /* 0x000fe20007ffe0ff */
[-C--:B------:R-:W-:Y:S01]  /*1aff0*/  FFMA.FTZ R9, -R0, R134.reuse, R9 ;  /* 0x0000008600097223 */ /* 0x080fe20000010109 */
[----:B------:R-:W-:Y:S01]  /*1b000*/  IADD3 R135, PT, PT, R226, -0x21, RZ ;  /* 0xffffffdfe2877810 */ /* 0x000fe20007ffe0ff */
[----:B------:R-:W-:Y:S01]  /*1b010*/  FFMA.FTZ R15, -R0, R134, R15 ;  /* 0x00000086000f7223 */ /* 0x000fe2000001010f */
[----:B------:R-:W-:Y:S02]  /*1b020*/  IABS R138, R138 ;  /* 0x0000008a008a7213 */ /* 0x000fe40000000000 */
[----:B------:R-:W-:Y:S02]  /*1b030*/  IABS R135, R135 ;  /* 0x0000008700877213 */ /* 0x000fe40000000000 */
[----:B------:R-:W-:Y:S02]  /*1b040*/  IADD3 R137, PT, PT, R226, -0x10, RZ ;  /* 0xfffffff0e2897810 */ /* 0x000fe40007ffe0ff */
[----:B------:R-:W-:Y:S02]  /*1b050*/  I2FP.F32.S32 R134, R138 ;  /* 0x0000008a00867245 */ /* 0x000fe40000201400 */
[----:B------:R-:W-:Y:S02]  /*1b060*/  MOV R138, R135 ;  /* 0x00000087008a7202 */ /* 0x000fe40000000f00 */
[----:B------:R-:W-:Y:S01]  /*1b070*/  IABS R137, R137 ;  /* 0x0000008900897213 */ /* 0x000fe20000000000 */
[-C--:B------:R-:W-:Y:S01]  /*1b080*/  FFMA.FTZ R13, -R0, R134.reuse, R13 ;  /* 0x00000086000d7223 */ /* 0x080fe2000001010d */
[----:B------:R-:W-:Y:S01]  /*1b090*/  IADD3 R135, PT, PT, R226, -0x28, RZ ;  /* 0xffffffd8e2877810 */ /* 0x000fe20007ffe0ff */
        /* <DEDUP_REMOVED lines=9> */
[----:B------:R-:W-:Y:S01]  /*1b130*/  FFMA.FTZ R8, -R0, R137, R8 ;  /* 0x0000008900087223 */ /* 0x000fe20000010108 */
[----:B------:R-:W-:Y:S01]  /*1b140*/  IADD3 R138, PT, PT, R226, -0x29, RZ ;  /* 0xffffffd7e28a7810 */ /* 0x000fe20007ffe0ff */
[-C--:B------:R-:W-:Y:S01]  /*1b150*/  FFMA.FTZ R17, -R0, R134.reuse, R17 ;  /* 0x0000008600117223 */ /* 0x080fe20000010111 */
[----:B------:R-:W-:Y:S01]  /*1b160*/  IADD3 R135, PT, PT, R226, -0x31, RZ ;  /* 0xffffffcfe2877810 */ /* 0x000fe20007ffe0ff */
[----:B------:R-:W-:Y:S01]  /*1b170*/  FFMA.FTZ R23, -R0, R134, R23 ;  /* 0x0000008600177223 */ /* 0x000fe20000010117 */
[----:B------:R-:W-:Y:S02]  /*1b180*/  IADD3 R137, PT, PT, R226, -0x20, RZ ;  /* 0xffffffe0e2897810 */ /* 0x000fe40007ffe0ff */
[----:B------:R-:W-:Y:S02]  /*1b190*/  IABS R138, R138 ;  /* 0x0000008a008a7213 */ /* 0x000fe40000000000 */
[----:B------:R-:W-:Y:S02]  /*1b1a0*/  IABS R135, R135 ;  /* 0x0000008700877213 */ /* 0x000fe40000000000 */
[----:B------:R-:W-:Y:S02]  /*1b1b0*/  IABS R137, R137 ;  /* 0x0000008900897213 */ /* 0x000fe40000000000 */
[----:B------:R-:W-:Y:S02]  /*1b1c0*/  I2FP.F32.S32 R134, R138 ;  /* 0x0000008a00867245 */ /* 0x000fe40000201400 */
[----:B------:R-:W-:Y:S02]  /*1b1d0*/  MOV R138, R135 ;  /* 0x00000087008a7202 */ /* 0x000fe40000000f00 */
[----:B------:R-:W-:Y:S01]  /*1b1e0*/  I2FP.F32.S32 R137, R137 ;  /* 0x0000008900897245 */ /* 0x000fe20000201400 */
[-C--:B------:R-:W-:Y:S01]  /*1b1f0*/  FFMA.FTZ R27, -R0, R134.reuse, R27 ;  /* 0x00000086001b7223 */ /* 0x080fe2000001011b */
[----:B------:R-:W-:Y:S01]  /*1b200*/  IADD3 R135, PT, PT, R226, -0x38, RZ ;  /* 0xffffffc8e2877810 */ /* 0x000fe20007ffe0ff */
[C---:B------:R-:W-:Y:S01]  /*1b210*/  FFMA.FTZ R21, -R0.reuse, R134, R21 ;  /* 0x0000008600157223 */ /* 0x040fe20000010115 */
[----:B------:R-:W-:Y:S01]  /*1b220*/  I2FP.F32.S32 R139, R139 ;  /* 0x0000008b008b7245 */ /* 0x000fe20000201400 */
[C---:B------:R-:W-:Y:S01]  /*1b230*/  FFMA.FTZ R16, -R0.reuse, R137, R16 ;  /* 0x0000008900107223 */ /* 0x040fe20000010110 */
[----:B------:R-:W-:Y:S01]  /*1b240*/  IABS R135, R135 ;  /* 0x0000008700877213 */ /* 0x000fe20000000000 */
[----:B------:R-:W-:Y:S01]  /*1b250*/  FFMA.FTZ R22, -R0, R137, R22 ;  /* 0x0000008900167223 */ /* 0x000fe20000010116 */
[----:B------:R-:W-:Y:S01]  /*1b260*/  IADD3 R137, PT, PT, R226, -0x30, RZ ;  /* 0xffffffd0e2897810 */ /* 0x000fe20007ffe0ff */
[CC--:B------:R-:W-:Y:S01]  /*1b270*/  FFMA.FTZ R26, -R0.reuse, R139.reuse, R26 ;  /* 0x0000008b001a7223 */ /* 0x0c0fe2000001011a */
[----:B------:R-:W-:Y:S01]  /*1b280*/  I2FP.F32.S32 R134, R138 ;  /* 0x0000008a00867245 */ /* 0x000fe20000201400 */
[----:B------:R-:W-:Y:S01]  /*1b290*/  FFMA.FTZ R20, -R0, R139, R20 ;  /* 0x0000008b00147223 */ /* 0x000fe20000010114 */
[----:B------:R-:W-:Y:S02]  /*1b2a0*/  MOV R139, R135 ;  /* 0x00000087008b7202 */ /* 0x000fe40000000f00 */
[----:B------:R-:W-:Y:S01]  /*1b2b0*/  IADD3 R138, PT, PT, R226, -0x39, RZ ;  /* 0xffffffc7e28a7810 */ /* 0x000fe20007ffe0ff */
[-C--:B------:R-:W-:Y:S01]  /*1b2c0*/  FFMA.FTZ R25, -R0, R134.reuse, R25 ;  /* 0x0000008600197223 */ /* 0x080fe20000010119 */
[----:B------:R-:W-:Y:S01]  /*1b2d0*/  IADD3 R135, PT, PT, R226, -0x41, RZ ;  /* 0xffffffbfe2877810 */ /* 0x000fe20007ffe0ff */
[C---:B------:R-:W-:Y:S01]  /*1b2e0*/  FFMA.FTZ R31, -R0.reuse, R134, R31 ;  /* 0x00000086001f7223 */ /* 0x040fe2000001011f */
[----:B------:R-:W-:Y:S02]  /*1b2f0*/  IABS R137, R137 ;  /* 0x0000008900897213 */ /* 0x000fe40000000000 */
[----:B------:R-:W-:Y:S02]  /*1b300*/  IABS R138, R138 ;  /* 0x0000008a008a7213 */ /* 0x000fe40000000000 */
[----:B------:R-:W-:Y:S02]  /*1b310*/  IABS R135, R135 ;  /* 0x0000008700877213 */ /* 0x000fe40000000000 */
[----:B------:R-:W-:Y:S02]  /*1b320*/  I2FP.F32.S32 R137, R137 ;  /* 0x0000008900897245 */ /* 0x000fe40000201400 */
[----:B------:R-:W-:Y:S02]  /*1b330*/  I2FP.F32.S32 R134, R138 ;  /* 0x0000008a00867245 */ /* 0x000fe40000201400 */
[----:B------:R-:W-:Y:S01]  /*1b340*/  MOV R138, R135 ;  /* 0x00000087008a7202 */ /* 0x000fe20000000f00 */
[-C--:B------:R-:W-:Y:S01]  /*1b350*/  FFMA.FTZ R24, -R0, R137.reuse, R24 ;  /* 0x0000008900187223 */ /* 0x080fe20000010118 */
[----:B------:R-:W-:Y:S01]  /*1b360*/  IADD3 R135, PT, PT, R226, -0x48, RZ ;  /* 0xffffffb8e2877810 */ /* 0x000fe20007ffe0ff */
[C---:B------:R-:W-:Y:S01]  /*1b370*/  FFMA.FTZ R30, -R0.reuse, R137, R30 ;  /* 0x00000089001e7223 */ /* 0x040fe2000001011e */
[----:B------:R-:W-:Y:S01]  /*1b380*/  I2FP.F32.S32 R139, R139 ;  /* 0x0000008b008b7245 */ /* 0x000fe20000201400 */
[-C--:B------:R-:W-:Y:S01]  /*1b390*/  FFMA.FTZ R29, -R0, R134.reuse, R29 ;  /* 0x00000086001d7223 */ /* 0x080fe2000001011d */
[----:B------:R-:W-:Y:S01]  /*1b3a0*/  IADD3 R137, PT, PT, R226, -0x40, RZ ;  /* 0xffffffc0e2897810 */ /* 0x000fe20007ffe0ff */
[C---:B------:R-:W-:Y:S01]  /*1b3b0*/  FFMA.FTZ R35, -R0.reuse, R134, R35 ;  /* 0x0000008600237223 */ /* 0x040fe20000010123 */
[----:B------:R-:W-:Y:S01]  /*1b3c0*/  IABS R135, R135 ;  /* 0x0000008700877213 */ /* 0x000fe20000000000 */
[C---:B------:R-:W-:Y:S01]  /*1b3d0*/  FFMA.FTZ R28, -R0.reuse, R139, R28 ;  /* 0x0000008b001c7223 */ /* 0x040fe2000001011c */
[----:B------:R-:W-:Y:S01]  /*1b3e0*/  IABS R137, R137 ;  /* 0x0000008900897213 */ /* 0x000fe20000000000 */
[----:B------:R-:W-:Y:S01]  /*1b3f0*/  FFMA.FTZ R34, -R0, R139, R34 ;  /* 0x0000008b00227223 */ /* 0x000fe20000010122 */
[----:B------:R-:W-:Y:S02]  /*1b400*/  I2FP.F32.S32 R134, R138 ;  /* 0x0000008a00867245 */ /* 0x000fe40000201400 */
[----:B------:R-:W-:Y:S02]  /*1b410*/  MOV R139, R135 ;  /* 0x00000087008b7202 */ /* 0x000fe40000000f00 */
[----:B------:R-:W-:Y:S01]  /*1b420*/  IADD3 R138, PT, PT, R226, -0x49, RZ ;  /* 0xffffffb7e28a7810 */ /* 0x000fe20007ffe0ff */
[-C--:B------:R-:W-:Y:S01]  /*1b430*/  FFMA.FTZ R33, -R0, R134.reuse, R33 ;  /* 0x0000008600217223 */ /* 0x080fe20000010121 */
[----:B------:R-:W-:Y:S01]  /*1b440*/  IADD3 R135, PT, PT, R226, -0x51, RZ ;  /* 0xffffffafe2877810 */ /* 0x000fe20007ffe0ff */
[C---:B------:R-:W-:Y:S01]  /*1b450*/  FFMA.FTZ R39, -R0.reuse, R134, R39 ;  /* 0x0000008600277223 */ /* 0x040fe20000010127 */
[----:B------:R-:W-:Y:S02]  /*1b460*/  I2FP.F32.S32 R137, R137 ;  /* 0x0000008900897245 */ /* 0x000fe40000201400 */
[----:B------:R-:W-:Y:S02]  /*1b470*/  IABS R138, R138 ;  /* 0x0000008a008a7213 */ /* 0x000fe40000000000 */
[----:B------:R-:W-:Y:S01]  /*1b480*/  IABS R135, R135 ;  /* 0x0000008700877213 */ /* 0x000fe20000000000 */
[CC--:B------:R-:W-:Y:S01]  /*1b490*/  FFMA.FTZ R32, -R0.reuse, R137.reuse, R32 ;  /* 0x0000008900207223 */ /* 0x0c0fe20000010120 */
[----:B------:R-:W-:Y:S01]  /*1b4a0*/  FFMA.FTZ R38, -R0, R137, R38 ;  /* 0x0000008900267223 */ /* 0x000fe20000010126 */
[----:B------:R-:W-:Y:S02]  /*1b4b0*/  I2FP.F32.S32 R134, R138 ;  /* 0x0000008a00867245 */ /* 0x000fe40000201400 */
[----:B------:R-:W-:Y:S02]  /*1b4c0*/  IADD3 R137, PT, PT, R226, -0x50, RZ ;  /* 0xffffffb0e2897810 */ /* 0x000fe40007ffe0ff */
[----:B------:R-:W-:Y:S01]  /*1b4d0*/  MOV R138, R135 ;  /* 0x00000087008a7202 */ /* 0x000fe20000000f00 */
[-C--:B------:R-:W-:Y:S01]  /*1b4e0*/  FFMA.FTZ R37, -R0, R134.reuse, R37 ;  /* 0x0000008600257223 */ /* 0x080fe20000010125 */
[----:B------:R-:W-:Y:S01]  /*1b4f0*/  IADD3 R135, PT, PT, R226, -0x58, RZ ;  /* 0xffffffa8e2877810 */ /* 0x000fe20007ffe0ff */
        /* <DEDUP_REMOVED lines=9> */
[-C--:B------:R-:W-:Y:S01]  /*1b590*/  FFMA.FTZ R40, -R0, R137.reuse, R40 ;  /* 0x0000008900287223 */ /* 0x080fe20000010128 */
[----:B------:R-:W-:Y:S01]  /*1b5a0*/  IADD3 R138, PT, PT, R226, -0x59, RZ ;  /* 0xffffffa7e28a7810 */ /* 0x000fe20007ffe0ff */
[----:B------:R-:W-:Y:S01]  /*1b5b0*/  FFMA.FTZ R46, -R0, R137, R46 ;  /* 0x00000089002e7223 */ /* 0x000fe2000001012e */
[----:B------:R-:W-:Y:S01]  /*1b5c0*/  IADD3 R135, PT, PT, R226, -0x61, RZ ;  /* 0xffffff9fe2877810 */ /* 0x000fe20007ffe0ff */
[C---:B------:R-:W-:Y:S01]  /*1b5d0*/  FFMA.FTZ R41, -R0.reuse, R134, R41 ;  /* 0x0000008600297223 */ /* 0x040fe20000010129 */
[----:B------:R-:W-:Y:S01]  /*1b5e0*/  IABS R138, R138 ;  /* 0x0000008a008a7213 */ /* 0x000fe20000000000 */
[----:B------:R-:W-:Y:S01]  /*1b5f0*/  FFMA.FTZ R47, -R0, R134, R47 ;  /* 0x00000086002f7223 */ /* 0x000fe2000001012f */
[----:B------:R-:W-:Y:S02]  /*1b600*/  IADD3 R137, PT, PT, R226, -0x60, RZ ;  /* 0xffffffa0e2897810 */ /* 0x000fe40007ffe0ff */
[----:B------:R-:W-:Y:S02]  /*1b610*/  IABS R135, R135 ;  /* 0x0000008700877213 */ /* 0x000fe40000000000 */
[----:B------:R-:W-:Y:S02]  /*1b620*/  I2FP.F32.S32 R134, R138 ;  /* 0x0000008a00867245 */ /* 0x000fe40000201400 */
[----:B------:R-:W-:Y:S02]  /*1b630*/  IABS R137, R137 ;  /* 0x0000008900897213 */ /* 0x000fe40000000000 */
[----:B------:R-:W-:Y:S01]  /*1b640*/  MOV R138, R135 ;  /* 0x00000087008a7202 */ /* 0x000fe20000000f00 */
        /* <DEDUP_REMOVED lines=8> */
[CC--:B------:R-:W-:Y:S01]  /*1b6d0*/  FFMA.FTZ R44, -R0.reuse, R139.reuse, R44 ;  /* 0x0000008b002c7223 */ /* 0x0c0fe2000001012c */
[----:B------:R-:W-:Y:S01]  /*1b6e0*/  FFMA.FTZ R50, -R0, R139, R50 ;  /* 0x0000008b00327223 */ /* 0x000fe20000010132 */
[----:B------:R-:W-:Y:S02]  /*1b6f0*/  MOV R137, R135 ;  /* 0x0000008700897202 */ /* 0x000fe40000000f00 */
[----:B------:R-:W-:Y:S02]  /*1b700*/  IADD3 R139, PT, PT, R226, -0x69, RZ ;  /* 0xffffff97e28b7810 */ /* 0x000fe40007ffe0ff */
[----:B------:R-:W-:Y:S02]  /*1b710*/  I2FP.F32.S32 R134, R138 ;  /* 0x0000008a00867245 */ /* 0x000fe40000201400 */
[----:B------:R-:W-:Y:S02]  /*1b720*/  I2FP.F32.S32 R137, R137 ;  /* 0x0000008900897245 */ /* 0x000fe40000201400 */
[----:B------:R-:W-:Y:S01]  /*1b730*/  IABS R139, R139 ;  /* 0x0000008b008b7213 */ /* 0x000fe20000000000 */
[CC--:B------:R-:W-:Y:S01]  /*1b740*/  FFMA.FTZ R49, -R0.reuse, R134.reuse, R49 ;  /* 0x0000008600317223 */ /* 0x0c0fe20000010131 */
[C---:B------:R-:W-:Y:S01]  /*1b750*/  FFMA.FTZ R55, -R0.reuse, R134, R55 ;  /* 0x0000008600377223 */ /* 0x040fe20000010137 */
[C---:B------:R-:W-:Y:S01]  /*1b760*/  FFMA.FTZ R52, -R0.reuse, R137, R52 ;  /* 0x0000008900347223 */ /* 0x040fe20000010134 */
[----:B------:R-:W-:Y:S01]  /*1b770*/  I2FP.F32.S32 R134, R139 ;  /* 0x0000008b00867245 */ /* 0x000fe20000201400 */
[----:B------:R-:W-:Y:S01]  /*1b780*/  FFMA.FTZ R58, -R0, R137, R58 ;  /* 0x00000089003a7223 */ /* 0x000fe2000001013a */
[----:B------:R-:W-:Y:S02]  /*1b790*/  FMNMX3.FTZ R139, R3, R6, R7, !PT ;  /* 0x00000006038b7276 */ /* 0x000fe40007810007 */
[----:B------:R-:W-:Y:S01]  /*1b7a0*/  FMNMX3.FTZ R137, R2, R4, R5, !PT ;  /* 0x0000000402897276 */ /* 0x000fe20007810005 */
[C---:B------:R-:W-:Y:S01]  /*1b7b0*/  FFMA.FTZ R53, -R0.reuse, R134, R53 ;  /* 0x0000008600357223 */ /* 0x040fe20000010135 */
[----:B------:R-:W-:Y:S01]  /*1b7c0*/  FMNMX3.FTZ R139, R139, R10, R11, !PT ;  /* 0x0000000a8b8b7276 */ /* 0x000fe2000781000b */
[----:B------:R-:W-:Y:S01]  /*1b7d0*/  FFMA.FTZ R59, -R0, R134, R59 ;  /* 0x00000086003b7223 */ /* 0x000fe2000001013b */
[----:B------:R-:W-:Y:S02]  /*1b7e0*/  FMNMX3.FTZ R137, R137, R8, R9, !PT ;  /* 0x0000000889897276 */ /* 0x000fe40007810009 */
[----:B------:R-:W-:Y:S02]  /*1b7f0*/  FMNMX3.FTZ R139, R139, R14, R15, !PT ;  /* 0x0000000e8b8b7276 */ /* 0x000fe4000781000f */
[----:B------:R-:W-:Y:S02]  /*1b800*/  FMNMX3.FTZ R137, R137, R12, R13, !PT ;  /* 0x0000000c89897276 */ /* 0x000fe4000781000d */
[----:B------:R-:W-:Y:S02]  /*1b810*/  FMNMX3.FTZ R139, R139, R18, R19, !PT ;  /* 0x000000128b8b7276 */ /* 0x000fe40007810013 */
[----:B------:R-:W-:Y:S02]  /*1b820*/  FMNMX3.FTZ R137, R137, R16, R17, !PT ;  /* 0x0000001089897276 */ /* 0x000fe40007810011 */
[C---:B------:R-:W-:Y:S02]  /*1b830*/  IADD3 R138, PT, PT, R226.reuse, -0x71, RZ ;  /* 0xffffff8fe28a7810 */ /* 0x040fe40007ffe0ff */
[----:B------:R-:W-:Y:S02]  /*1b840*/  IADD3 R135, PT, PT, R226, -0x70, RZ ;  /* 0xffffff90e2877810 */ /* 0x000fe40007ffe0ff */
[----:B------:R-:W-:Y:S02]  /*1b850*/  FMNMX3.FTZ R139, R139, R22, R23, !PT ;  /* 0x000000168b8b7276 */ /* 0x000fe40007810017 */
[----:B------:R-:W-:Y:S02]  /*1b860*/  FMNMX3.FTZ R137, R137, R20, R21, !PT ;  /* 0x0000001489897276 */ /* 0x000fe40007810015 */
[----:B------:R-:W-:Y:S02]  /*1b870*/  IABS R138, R138 ;  /* 0x0000008a008a7213 */ /* 0x000fe40000000000 */
[----:B------:R-:W-:Y:S02]  /*1b880*/  IABS R135, R135 ;  /* 0x0000008700877213 */ /* 0x000fe40000000000 */
[----:B------:R-:W-:Y:S02]  /*1b890*/  FMNMX3.FTZ R139, R139, R26, R27, !PT ;  /* 0x0000001a8b8b7276 */ /* 0x000fe4000781001b */
[----:B------:R-:W-:Y:S02]  /*1b8a0*/  FMNMX3.FTZ R137, R137, R24, R25, !PT ;  /* 0x0000001889897276 */ /* 0x000fe40007810019 */
[----:B------:R-:W-:Y:S02]  /*1b8b0*/  I2FP.F32.S32 R134, R138 ;  /* 0x0000008a00867245 */ /* 0x000fe40000201400 */
[----:B------:R-:W-:Y:S02]  /*1b8c0*/  I2FP.F32.S32 R135, R135 ;  /* 0x0000008700877245 */ /* 0x000fe40000201400 */
[----:B------:R-:W-:Y:S01]  /*1b8d0*/  FMNMX3.FTZ R139, R139, R30, R31, !PT ;  /* 0x0000001e8b8b7276 */ /* 0x000fe2000781001f */
[C---:B------:R-:W-:Y:S01]  /*1b8e0*/  FFMA.FTZ R57, -R0.reuse, R134, R57 ;  /* 0x0000008600397223 */ /* 0x040fe20000010139 */
[----:B------:R-:W-:Y:S01]  /*1b8f0*/  FMNMX3.FTZ R137, R137, R28, R29, !PT ;  /* 0x0000001c89897276 */ /* 0x000fe2000781001d */
[C---:B------:R-:W-:Y:S01]  /*1b900*/  FFMA.FTZ R63, -R0.reuse, R134, R63 ;  /* 0x00000086003f7223 */ /* 0x040fe2000001013f */
        /* <DEDUP_REMOVED lines=13> */
[CC--:B------:R-:W-:Y:S01]  /*1b9e0*/  FFMA.FTZ R60, -R0.reuse, R135.reuse, R60 ;  /* 0x00000087003c7223 */ /* 0x0c0fe2000001013c */
        /* <DEDUP_REMOVED lines=29> */
[----:B------:R-:W-:Y:S07]  /*1bbc0*/  IADD3 R226, PT, PT, R226, 0x80, RZ ;  /* 0x00000080e2e27810 */ /* 0x000fee0007ffe0ff */
[----:B------:R-:W-:Y:S01]  /*1bbd0*/  LDSM.16.MT88.4 R152, [R160+0x10800] ;  /* 0x01080000a098783b */ /* 0x000fe20000004200 */
[----:B-1----:R-:W-:Y:S07]  /*1bbe0*/  FMNMX.FTZ R138, R140, R135, !PT ;  /* 0x000000878c8a7209 */ /* 0x002fee0007810000 */
[----:B------:R-:W-:Y:S01]  /*1bbf0*/  LDSM.16.MT88.4 R140, [R160+0xc000] ;  /* 0x00c00000a08c783b */ /* 0x000fe20000004200 */
[----:B---3--:R-:W-:Y:S07]  /*1bc00*/  FMNMX.FTZ R139, R137, R134, !PT ;  /* 0x00000086898b7209 */ /* 0x008fee0007810000 */
[----:B------:R-:W1:Y:S08]  /*1bc10*/  SHFL.BFLY PT, R134, R139, 0x1, 0x1f ;  /* 0x0c201f008b867f89 */ /* 0x000e7000000e0000 */
[----:B------:R-:W3:Y:S01]  /*1bc20*/  SHFL.BFLY PT, R135, R138, 0x1, 0x1f ;  /* 0x0c201f008a877f89 */ /* 0x000ee200000e0000 */
[----:B-1----:R-:W-:Y:S02]  /*1bc30*/  FMNMX.FTZ R134, R139, R134, !PT ;  /* 0x000000868b867209 */ /* 0x002fe40007810000 */
[----:B---3--:R-:W-:Y:S03]  /*1bc40*/  FMNMX.FTZ R135, R138, R135, !PT ;  /* 0x000000878a877209 */ /* 0x008fe60007810000 */
[----:B--2---:R-:W-:Y:S01]  /*1bc50*/  FMUL.FTZ R167, R136, R134 ;  /* 0x0000008688a77220 */ /* 0x004fe20000410000 */
[C---:B------:R-:W-:Y:S01]  /*1bc60*/  FSETP.NEU.FTZ.AND P0, PT, R134.reuse, -INF , PT ;  /* 0xff8000008600780b */ /* 0x040fe20003f1d000 */
[----:B------:R-:W-:Y:S01]  /*1bc70*/  FADD.FTZ R3, -R134, R3 ;  /* 0x0000000386037221 */ /* 0x000fe20000010100 */
[C---:B------:R-:W-:Y:S01]  /*1bc80*/  FSETP.NEU.FTZ.AND P1, PT, R135.reuse, -INF , PT ;  /* 0xff8000008700780b */ /* 0x040fe20003f3d000 */
[C---:B------:R-:W-:Y:S01]  /*1bc90*/  FMUL.FTZ R169, R136.reuse, R135 ;  /* 0x0000008788a97220 */ /* 0x040fe20000410000 */
[----:B------:R-:W-:Y:S01]  /*1bca0*/  FADD.FTZ R137, -R135, R2 ;  /* 0x0000000287897221 */ /* 0x000fe20000010100 */
[----:B------:R-:W-:Y:S01]  /*1bcb0*/  FSEL R167, R167, RZ, P0 ;  /* 0x000000ffa7a77208 */ /* 0x000fe20000000000 */
[----:B------:R-:W-:Y:S01]  /*1bcc0*/  FMUL.FTZ R2, R136, R3 ;  /* 0x0000000388027220 */ /* 0x000fe20000410000 */
[----:B------:R-:W-:Y:S01]  /*1bcd0*/  IADD3 R138, PT, PT, R160, 0xc040, RZ ;  /* 0x0000c040a08a7810 */ /* 0x000fe20007ffe0ff */
[----:B------:R-:W-:Y:S01]  /*1bce0*/  FMUL.FTZ R3, R136, R137 ;  /* 0x0000008988037220 */ /* 0x000fe20000410000 */
[----:B------:R-:W-:Y:S01]  /*1bcf0*/  FSEL R169, R169, RZ, P1 ;  /* 0x000000ffa9a97208 */ /* 0x000fe20000800000 */
[--C-:B------:R-:W-:Y:S01]  /*1bd00*/  FFMA.FTZ R164, R10, R136, -R167.reuse ;  /* 0x000000880aa47223 */ /* 0x100fe200000108a7 */
[----:B------:R-:W-:Y:S01]  /*1bd10*/  IADD3 R137, PT, PT, R201, R160, RZ ;  /* 0x000000a0c9897210 */ /* 0x000fe20007ffe0ff */
[-CC-:B------:R-:W-:Y:S01]  /*1bd20*/  FFMA.FTZ R139, R11, R136.reuse, -R167.reuse ;  /* 0x000000880b8b7223 */ /* 0x180fe200000108a7 */
[-C--:B------:R-:W-:Y:S01]  /*1bd30*/  FFMA.FTZ R165, R6, R136.reuse, -R167 ;  /* 0x0000008806a57223 */ /* 0x080fe200000108a7 */
[-CC-:B------:R-:W-:Y:S01]  /*1bd40*/  FFMA.FTZ R161, R9, R136.reuse, -R169.reuse ;  /* 0x0000008809a17223 */ /* 0x180fe200000108a9 */
[-CC-:B------:R-:W-:Y:S01]  /*1bd50*/  FFMA.FTZ R168, R4, R136.reuse, -R169.reuse ;  /* 0x0000008804a87223 */ /* 0x180fe200000108a9 */
[-C--:B------:R-:W-:Y:S01]  /*1bd60*/  FFMA.FTZ R166, R5, R136.reuse, -R169 ;  /* 0x0000008805a67223 */ /* 0x080fe200000108a9 */
[-C--:B------:R-:W-:Y:S01]  /*1bd70*/  FFMA.FTZ R163, R7, R136.reuse, -R167 ;  /* 0x0000008807a37223 */ /* 0x080fe200000108a7 */
[-C--:B------:R-:W-:Y:S01]  /*1bd80*/  FFMA.FTZ R162, R8, R136.reuse, -R169 ;  /* 0x0000008808a27223 */ /* 0x080fe200000108a9 */
[----:B------:R-:W1:Y:S01]  /*1bd90*/  LDSM.16.MT88.4 R144, [R137+0xc000] ;  /* 0x00c000008990783b */ /* 0x000e620000004200 */
[----:B------:R-:W2:Y:S01]  /*1bda0*/  MUFU.EX2 R2, R2 ;  /* 0x0000000200027308 */ /* 0x000ea20000000800 */
[----:B------:R-:W-:Y:S01]  /*1bdb0*/  IADD3 R8, PT, PT, R160, 0xc000, RZ ;  /* 0x0000c000a0087810 */ /* 0x000fe20007ffe0ff */
[-CC-:B------:R-:W-:Y:S01]  /*1bdc0*/  FFMA.FTZ R181, R26, R136.reuse, -R167.reuse ;  /* 0x000000881ab57223 */ /* 0x180fe200000108a7 */
[-C--:B------:R-:W-:Y:S07]  /*1bdd0*/  FFMA.FTZ R178, R27, R136.reuse, -R167 ;  /* 0x000000881bb27223 */ /* 0x080fee00000108a7 */
[----:B------:R-:W3:Y:S01]  /*1bde0*/  MUFU.EX2 R3, R3 ;  /* 0x0000000300037308 */ /* 0x000ee20000000800 */
[----:B------:R-:W-:Y:S01]  /*1bdf0*/  @P2 IADD3 R138, PT, PT, R8, -0x40, RZ ;  /* 0xffffffc0088a2810 */ /* 0x000fe20007ffe0ff */
[--C-:B------:R-:W-:Y:S01]  /*1be00*/  FFMA.FTZ R182, R48, R136, -R169.reuse ;  /* 0x0000008830b67223 */ /* 0x100fe200000108a9 */
[----:B------:R-:W-:Y:S07]  /*1be10*/  LDSM.16.MT88.4 R156, [R137+0x10800] ;  /* 0x01080000899c783b */ /* 0x000fee0000004200 */
[----:B------:R-:W-:Y:S01]  /*1be20*/  MUFU.EX2 R168, R168 ;  /* 0x000000a800a87308 */ /* 0x000fe20000000800 */
[----:B------:R-:W-:Y:S01]  /*1be30*/  IADD3 R201, PT, PT, R201, R138, RZ ;  /* 0x0000008ac9c97210 */ /* 0x000fe20007ffe0ff */
[-C--:B------:R-:W-:Y:S01]  /*1be40*/  FFMA.FTZ R183, R49, R136.reuse, -R169 ;  /* 0x0000008831b77223 */ /* 0x080fe200000108a9 */
[-CC-:B------:R-:W-:Y:S07]  /*1be50*/  FFMA.FTZ R184, R50, R136.reuse, -R167.reuse ;  /* 0x0000008832b87223 */ /* 0x180fee00000108a7 */
[----:B------:R-:W4:Y:S01]  /*1be60*/  MUFU.EX2 R166, R166 ;  /* 0x000000a600a67308 */ /* 0x000f220000000800 */
[----:B------:R-:W-:Y:S01]  /*1be70*/  FFMA.FTZ R185, R51, R136, -R167 ;  /* 0x0000008833b97223 */ /* 0x000fe200000108a7 */
[C---:B--2---:R-:W-:Y:S01]  /*1be80*/  FMUL.FTZ R6, R2.reuse, R130 ;  /* 0x0000008202067220 */ /* 0x044fe20000410000 */
[----:B------:R-:W2:Y:S07]  /*1be90*/  LDSM.16.MT88.4 R148, [R138] ;  /* 0x000000008a94783b */ /* 0x000eae0000004200 */
[----:B------:R-:W-:Y:S01]  /*1bea0*/  MUFU.EX2 R165, R165 ;  /* 0x000000a500a57308 */ /* 0x000fe20000000800 */
[C---:B------:R-:W-:Y:S01]  /*1beb0*/  FMUL.FTZ R7, R2.reuse, R131 ;  /* 0x0000008302077220 */ /* 0x040fe20000410000 */
[C---:B---3--:R-:W-:Y:S01]  /*1bec0*/  FMUL.FTZ R4, R3.reuse, R128 ;  /* 0x0000008003047220 */ /* 0x048fe20000410000 */
[C---:B------:R-:W-:Y:S07]  /*1bed0*/  FMUL.FTZ R5, R3.reuse, R129 ;  /* 0x0000008103057220 */ /* 0x040fee0000410000 */
[----:B------:R-:W3:Y:S01]  /*1bee0*/  MUFU.EX2 R163, R163 ;  /* 0x000000a300a37308 */ /* 0x000ee20000000800 */
[C---:B------:R-:W-:Y:S01]  /*1bef0*/  FMUL.FTZ R10, R2.reuse, R126 ;  /* 0x0000007e020a7220 */ /* 0x040fe20000410000 */
[----:B------:R-:W-:Y:S01]  /*1bf00*/  FMUL.FTZ R11, R2, R127 ;  /* 0x0000007f020b7220 */ /* 0x000fe20000410000 */
[C---:B------:R-:W-:Y:S07]  /*1bf10*/  FMUL.FTZ R8, R3.reuse, R124 ;  /* 0x0000007c03087220 */ /* 0x040fee0000410000 */
[----:B------:R-:W-:Y:S01]  /*1bf20*/  MUFU.EX2 R162, R162 ;  /* 0x000000a200a27308 */ /* 0x000fe20000000800 */
[C---:B------:R-:W-:Y:S01]  /*1bf30*/  FMUL.FTZ R9, R3.reuse, R125 ;  /* 0x0000007d03097220 */ /* 0x040fe20000410000 */
[----:B----4-:R-:W-:Y:S01]  /*1bf40*/  F2FP.BF16.F32.PACK_AB R128, R166, R168 ;  /* 0x000000a8a680723e */ /* 0x010fe200000010ff */
[----:B------:R-:W4:Y:S07]  /*1bf50*/  LDSM.16.MT88.4 R124, [R201] ;  /* 0x00000000c97c783b */ /* 0x000f2e0000004200 */
[----:B------:R-:W5:Y:S01]  /*1bf60*/  MUFU.EX2 R161, R161 ;  /* 0x000000a100a17308 */ /* 0x000f620000000800 */
[C---:B------:R-:W-:Y:S01]  /*1bf70*/  FMUL.FTZ R70, R2.reuse, R70 ;  /* 0x0000004602467220 */ /* 0x040fe20000410000 */
[C---:B------:R-:W-:Y:S01]  /*1bf80*/  FMUL.FTZ R71, R2.reuse, R71 ;  /* 0x0000004702477220 */ /* 0x040fe20000410000 */
[C---:B------:R-:W-:Y:S07]  /*1bf90*/  FMUL.FTZ R68, R3.reuse, R68 ;  /* 0x0000004403447220 */ /* 0x040fee0000410000 */
[----:B------:R-:W-:Y:S01]  /*1bfa0*/  MUFU.EX2 R164, R164 ;  /* 0x000000a400a47308 */ /* 0x000fe20000000800 */
[----:B------:R-:W-:Y:S01]  /*1bfb0*/  FMUL.FTZ R69, R3, R69 ;  /* 0x0000004503457220 */ /* 0x000fe20000410000 */
[----:B---3--:R-:W-:Y:S01]  /*1bfc0*/  F2FP.BF16.F32.PACK_AB R129, R163, R165 ;  /* 0x000000a5a381723e */ /* 0x008fe200000010ff */
[C---:B------:R-:W-:Y:S07]  /*1bfd0*/  FMUL.FTZ R74, R2.reuse, R74 ;  /* 0x0000004a024a7220 */ /* 0x040fee0000410000 */
[----:B------:R-:W3:Y:S01]  /*1bfe0*/  MUFU.EX2 R139, R139 ;  /* 0x0000008b008b7308 */ /* 0x000ee20000000800 */
[C---:B------:R-:W-:Y:S01]  /*1bff0*/  FMUL.FTZ R75, R2.reuse, R75 ;  /* 0x0000004b024b7220 */ /* 0x040fe20000410000 */
[C---:B------:R-:W-:Y:S01]  /*1c000*/  FMUL.FTZ R72, R3.reuse, R72 ;  /* 0x0000004803487220 */ /* 0x040fe20000410000 */
[----:B------:R-:W-:Y:S01]  /*1c010*/  FMUL.FTZ R73, R3, R73 ;  /* 0x0000004903497220 */ /* 0x000fe20000410000 */
[C---:B------:R-:W-:Y:S01]  /*1c020*/  FMUL.FTZ R78, R2.reuse, R78 ;  /* 0x0000004e024e7220 */ /* 0x040fe20000410000 */
[C---:B------:R-:W-:Y:S01]  /*1c030*/  FMUL.FTZ R79, R2.reuse, R79 ;  /* 0x0000004f024f7220 */ /* 0x040fe20000410000 */
[----:B-----5:R-:W-:Y:S01]  /*1c040*/  F2FP.BF16.F32.PACK_AB R130, R161, R162 ;  /* 0x000000a2a182723e */ /* 0x020fe200000010ff */
[C---:B------:R-:W-:Y:S01]  /*1c050*/  FMUL.FTZ R76, R3.reuse, R76 ;  /* 0x0000004c034c7220 */ /* 0x040fe20000410000 */
[C---:B------:R-:W-:Y:S01]  /*1c060*/  FMUL.FTZ R77, R3.reuse, R77 ;  /* 0x0000004d034d7220 */ /* 0x040fe20000410000 */
[C---:B------:R-:W-:Y:S01]  /*1c070*/  FMUL.FTZ R82, R2.reuse, R82 ;  /* 0x0000005202527220 */ /* 0x040fe20000410000 */
[C---:B------:R-:W-:Y:S01]  /*1c080*/  FMUL.FTZ R83, R2.reuse, R83 ;  /* 0x0000005302537220 */ /* 0x040fe20000410000 */
[C---:B------:R-:W-:Y:S01]  /*1c090*/  FMUL.FTZ R80, R3.reuse, R80 ;  /* 0x0000005003507220 */ /* 0x040fe20000410000 */
[----:B------:R-:W-:Y:S01]  /*1c0a0*/  FMUL.FTZ R81, R3, R81 ;  /* 0x0000005103517220 */ /* 0x000fe20000410000 */
[----:B------:R-:W-:Y:S01]  /*1c0b0*/  LDSM.16.MT88.4 R48, [R138+0x6800] ;  /* 0x006800008a30783b */ /* 0x000fe20000004200 */
[----:B---3--:R-:W-:Y:S01]  /*1c0c0*/  F2FP.BF16.F32.PACK_AB R131, R139, R164 ;  /* 0x000000a48b83723e */ /* 0x008fe200000010ff */
[C---:B------:R-:W-:Y:S01]  /*1c0d0*/  FMUL.FTZ R86, R2.reuse, R86 ;  /* 0x0000005602567220 */ /* 0x040fe20000410000 */
[C---:B------:R-:W-:Y:S01]  /*1c0e0*/  FMUL.FTZ R87, R2.reuse, R87 ;  /* 0x0000005702577220 */ /* 0x040fe20000410000 */
[C---:B------:R-:W-:Y:S01]  /*1c0f0*/  FMUL.FTZ R84, R3.reuse, R84 ;  /* 0x0000005403547220 */ /* 0x040fe20000410000 */
[C---:B------:R-:W-:Y:S01]  /*1c100*/  FMUL.FTZ R85, R3.reuse, R85 ;  /* 0x0000005503557220 */ /* 0x040fe20000410000 */
[C---:B------:R-:W-:Y:S01]  /*1c110*/  FMUL.FTZ R90, R2.reuse, R90 ;  /* 0x0000005a025a7220 */ /* 0x040fe20000410000 */
[C---:B------:R-:W-:Y:S01]  /*1c120*/  FMUL.FTZ R91, R2.reuse, R91 ;  /* 0x0000005b025b7220 */ /* 0x040fe20000410000 */
[C---:B------:R-:W-:Y:S01]  /*1c130*/  HMMA.16816.F32.BF16 R4, R128.reuse, R140, R4 ;  /* 0x0000008c8004723c */ /* 0x040fe20000041804 */
[----:B------:R-:W-:Y:S04]  /*1c140*/  MUFU.EX2 R181, R181 ;  /* 0x000000b500b57308 */ /* 0x000fe80000000800 */
[C---:B------:R-:W-:Y:S01]  /*1c150*/  FMUL.FTZ R88, R3.reuse, R88 ;  /* 0x0000005803587220 */ /* 0x040fe20000410000 */
[C---:B------:R-:W-:Y:S01]  /*1c160*/  FMUL.FTZ R89, R3.reuse, R89 ;  /* 0x0000005903597220 */ /* 0x040fe20000410000 */
[C---:B------:R-:W-:Y:S01]  /*1c170*/  FMUL.FTZ R94, R2.reuse, R94 ;  /* 0x0000005e025e7220 */ /* 0x040fe20000410000 */
[C---:B------:R-:W-:Y:S01]  /*1c180*/  HMMA.16816.F32.BF16 R8, R128.reuse, R142, R8 ;  /* 0x0000008e8008723c */ /* 0x040fe20000041808 */
[----:B------:R-:W3:Y:S02]  /*1c190*/  LDSM.16.MT88.4 R140, [R160+0x10000] ;  /* 0x01000000a08c783b */ /* 0x000ee40000004200 */
[----:B------:R-:W-:Y:S01]  /*1c1a0*/  MUFU.EX2 R178, R178 ;  /* 0x000000b200b27308 */ /* 0x000fe20000000800 */
[C---:B------:R-:W-:Y:S01]  /*1c1b0*/  FMUL.FTZ R95, R2.reuse, R95 ;  /* 0x0000005f025f7220 */ /* 0x040fe20000410000 */
[C---:B------:R-:W-:Y:S01]  /*1c1c0*/  FMUL.FTZ R92, R3.reuse, R92 ;  /* 0x0000005c035c7220 */ /* 0x040fe20000410000 */
[C---:B------:R-:W-:Y:S01]  /*1c1d0*/  FMUL.FTZ R93, R3.reuse, R93 ;  /* 0x0000005d035d7220 */ /* 0x040fe20000410000 */
[C---:B------:R-:W-:Y:S01]  /*1c1e0*/  FMUL.FTZ R98, R2.reuse, R98 ;  /* 0x0000006202627220 */ /* 0x040fe20000410000 */
[C---:B------:R-:W-:Y:S01]  /*1c1f0*/  FMUL.FTZ R99, R2.reuse, R99 ;  /* 0x0000006302637220 */ /* 0x040fe20000410000 */
[C---:B-1----:R-:W-:Y:S04]  /*1c200*/  HMMA.16816.F32.BF16 R68, R128.reuse, R144, R68 ;  /* 0x000000908044723c */ /* 0x042fe80000041844 */
[----:B------:R-:W-:Y:S01]  /*1c210*/  MUFU.EX2 R182, R182 ;  /* 0x000000b600b67308 */ /* 0x000fe20000000800 */
[C---:B------:R-:W-:Y:S01]  /*1c220*/  FMUL.FTZ R96, R3.reuse, R96 ;  /* 0x0000006003607220 */ /* 0x040fe20000410000 */
[C---:B------:R-:W-:Y:S01]  /*1c230*/  FMUL.FTZ R97, R3.reuse, R97 ;  /* 0x0000006103617220 */ /* 0x040fe20000410000 */
        /* <DEDUP_REMOVED lines=19> */
[----:B------:R-:W-:Y:S03]  /*1c370*/  LDSM.16.MT88.4 R148, [R201+0x800] ;  /* 0x00080000c994783b */ /* 0x000fe60000004200 */
[----:B------:R-:W-:Y:S01]  /*1c380*/  MUFU.EX2 R185, R185 ;  /* 0x000000b900b97308 */ /* 0x000fe20000000800 */
[----:B------:R-:W-:Y:S01]  /*1c390*/  FMUL.FTZ R115, R2, R115 ;  /* 0x0000007302737220 */ /* 0x000fe20000410000 */
[C---:B------:R-:W-:Y:S01]  /*1c3a0*/  FMUL.FTZ R112, R3.reuse, R112 ;  /* 0x0000007003707220 */ /* 0x040fe20000410000 */
[C---:B------:R-:W-:Y:S01]  /*1c3b0*/  FMUL.FTZ R113, R3.reuse, R113 ;  /* 0x0000007103717220 */ /* 0x040fe20000410000 */
[--C-:B------:R-:W-:Y:S01]  /*1c3c0*/  FFMA.FTZ R172, R12, R136, -R169.reuse ;  /* 0x000000880cac7223 */ /* 0x100fe200000108a9 */
[----:B------:R-:W-:Y:S01]  /*1c3d0*/  FMUL.FTZ R12, R3, R120 ;  /* 0x00000078030c7220 */ /* 0x000fe20000410000 */
[C---:B----4-:R-:W-:Y:S03]  /*1c3e0*/  HMMA.16816.F32.BF16 R84, R128.reuse, R124, R84 ;  /* 0x0000007c8054723c */ /* 0x050fe60000041854 */
[-C--:B------:R-:W-:Y:S01]  /*1c3f0*/  FFMA.FTZ R171, R13, R136.reuse, -R169 ;  /* 0x000000880dab7223 */ /* 0x080fe200000108a9 */
[----:B------:R-:W-:Y:S01]  /*1c400*/  FMUL.FTZ R13, R3, R121 ;  /* 0x00000079030d7220 */ /* 0x000fe20000410000 */
[--C-:B------:R-:W-:Y:S01]  /*1c410*/  FFMA.FTZ R177, R14, R136, -R167.reuse ;  /* 0x000000880eb17223 */ /* 0x100fe200000108a7 */
[C---:B------:R-:W-:Y:S01]  /*1c420*/  FMUL.FTZ R14, R2.reuse, R122 ;  /* 0x0000007a020e7220 */ /* 0x040fe20000410000 */
[-C--:B------:R-:W-:Y:S01]  /*1c430*/  FFMA.FTZ R174, R15, R136.reuse, -R167 ;  /* 0x000000880fae7223 */ /* 0x080fe200000108a7 */
[C---:B------:R-:W-:Y:S01]  /*1c440*/  HMMA.16816.F32.BF16 R88, R128.reuse, R126, R88 ;  /* 0x0000007e8058723c */ /* 0x040fe20000041858 */
[----:B------:R-:W2:Y:S01]  /*1c450*/  LDSM.16.MT88.4 R124, [R138+0x4000] ;  /* 0x004000008a7c783b */ /* 0x000ea20000004200 */
[----:B------:R-:W-:Y:S01]  /*1c460*/  MUFU.EX2 R172, R172 ;  /* 0x000000ac00ac7308 */ /* 0x000fe20000000800 */
[----:B------:R-:W-:Y:S01]  /*1c470*/  FMUL.FTZ R15, R2, R123 ;  /* 0x0000007b020f7220 */ /* 0x000fe20000410000 */
[--C-:B------:R-:W-:Y:S01]  /*1c480*/  FFMA.FTZ R170, R16, R136, -R169.reuse ;  /* 0x0000008810aa7223 */ /* 0x100fe200000108a9 */
[----:B------:R-:W-:Y:S07]  /*1c490*/  FMUL.FTZ R16, R3, R116 ;  /* 0x0000007403107220 */ /* 0x000fee0000410000 */
[----:B------:R-:W4:Y:S01]  /*1c4a0*/  MUFU.EX2 R171, R171 ;  /* 0x000000ab00ab7308 */ /* 0x000f220000000800 */
[-C--:B------:R-:W-:Y:S01]  /*1c4b0*/  FFMA.FTZ R173, R17, R136.reuse, -R169 ;  /* 0x0000008811ad7223 */ /* 0x080fe200000108a9 */
[C---:B---3--:R-:W-:Y:S01]  /*1c4c0*/  HMMA.16816.F32.BF16 R92, R128.reuse, R140, R92 ;  /* 0x0000008c805c723c */ /* 0x048fe2000004185c */
[----:B------:R-:W-:Y:S07]  /*1c4d0*/  LDSM.16.MT88.4 R120, [R138+0x800] ;  /* 0x000800008a78783b */ /* 0x000fee0000004200 */
[----:B------:R-:W-:Y:S01]  /*1c4e0*/  MUFU.EX2 R177, R177 ;  /* 0x000000b100b17308 */ /* 0x000fe20000000800 */
[----:B------:R-:W-:Y:S01]  /*1c4f0*/  FMUL.FTZ R17, R3, R117 ;  /* 0x0000007503117220 */ /* 0x000fe20000410000 */
[--C-:B------:R-:W-:Y:S01]  /*1c500*/  FFMA.FTZ R176, R18, R136, -R167.reuse ;  /* 0x0000008812b07223 */ /* 0x100fe200000108a7 */
[C---:B------:R-:W-:Y:S07]  /*1c510*/  FMUL.FTZ R18, R2.reuse, R118 ;  /* 0x0000007602127220 */ /* 0x040fee0000410000 */
[----:B------:R-:W3:Y:S01]  /*1c520*/  MUFU.EX2 R174, R174 ;  /* 0x000000ae00ae7308 */ /* 0x000ee20000000800 */
        /* <DEDUP_REMOVED lines=9> */
[C---:B-1----:R-:W-:Y:S08]  /*1c5c0*/  HMMA.16816.F32.BF16 R100, R128.reuse, R144, R100 ;  /* 0x000000908064723c */ /* 0x042ff00000041864 */
[----:B------:R-:W-:Y:S01]  /*1c5d0*/  MUFU.EX2 R176, R176 ;  /* 0x000000b000b07308 */ /* 0x000fe20000000800 */
[-C--:B------:R-:W-:Y:S01]  /*1c5e0*/  FFMA.FTZ R186, R54, R136.reuse, -R167 ;  /* 0x0000008836ba7223 */ /* 0x080fe200000108a7 */
[----:B---3--:R-:W-:Y:S01]  /*1c5f0*/  F2FP.BF16.F32.PACK_AB R117, R174, R177 ;  /* 0x000000b1ae75723e */ /* 0x008fe200000010ff */
        /* <DEDUP_REMOVED lines=8> */
[-C--:B------:R-:W-:Y:S07]  /*1c680*/  FFMA.FTZ R55, R55, R136.reuse, -R167 ;  /* 0x0000008837377223 */ /* 0x080fee00000108a7 */
[----:B------:R-:W-:Y:S01]  /*1c690*/  MUFU.EX2 R52, R52 ;  /* 0x0000003400347308 */ /* 0x000fe20000000800 */
[-C--:B------:R-:W-:Y:S01]  /*1c6a0*/  FFMA.FTZ R57, R57, R136.reuse, -R169 ;  /* 0x0000008839397223 */ /* 0x080fe200000108a9 */
[--C-:B------:R-:W-:Y:S01]  /*1c6b0*/  FFMA.FTZ R56, R59, R136, -R167.reuse ;  /* 0x000000883b387223 */ /* 0x100fe200000108a7 */
[C---:B--2---:R-:W-:Y:S07]  /*1c6c0*/  HMMA.16816.F32.BF16 R108, R128.reuse, R124, R108 ;  /* 0x0000007c806c723c */ /* 0x044fee000004186c */
[----:B------:R-:W-:Y:S01]  /*1c6d0*/  MUFU.EX2 R53, R53 ;  /* 0x0000003500357308 */ /* 0x000fe20000000800 */
[----:B-1----:R-:W-:Y:S01]  /*1c6e0*/  F2FP.BF16.F32.PACK_AB R119, R175, R176 ;  /* 0x000000b0af77723e */ /* 0x002fe200000010ff */
[----:B------:R-:W-:Y:S08]  /*1c6f0*/  FFMA.FTZ R58, R58, R136, -R167 ;  /* 0x000000883a3a7223 */ /* 0x000ff000000108a7 */
[----:B------:R-:W-:Y:S01]  /*1c700*/  MUFU.EX2 R55, R55 ;  /* 0x0000003700377308 */ /* 0x000fe20000000800 */
[----:B------:R-:W-:Y:S01]  /*1c710*/  FFMA.FTZ R165, R2, R229, R165 ;  /* 0x000000e502a57223 */ /* 0x000fe200000100a5 */
[----:B------:R-:W-:Y:S01]  /*1c720*/  ISETP.GT.AND P0, PT, R227, RZ, PT ;  /* 0x000000ffe300720c */ /* 0x000fe20003f04270 */
[C---:B------:R-:W-:Y:S01]  /*1c730*/  HMMA.16816.F32.BF16 R112, R128.reuse, R126, R112 ;  /* 0x0000007e8070723c */ /* 0x040fe20000041870 */
[----:B------:R-:W1:Y:S06]  /*1c740*/  LDSM.16.MT88.4 R124, [R160+0xc800] ;  /* 0x00c80000a07c783b */ /* 0x000e6c0000004200 */
[----:B------:R-:W-:Y:S01]  /*1c750*/  MUFU.EX2 R54, R54 ;  /* 0x0000003600367308 */ /* 0x000fe20000000800 */
[----:B------:R-:W-:Y:S01]  /*1c760*/  FFMA.FTZ R168, R3, R230, R168 ;  /* 0x000000e603a87223 */ /* 0x000fe200000100a8 */
[----:B------:R-:W-:Y:S01]  /*1c770*/  FADD.FTZ R165, R163, R165 ;  /* 0x000000a5a3a57221 */ /* 0x000fe20000010000 */
[----:B------:R-:W-:Y:S07]  /*1c780*/  IADD3 R227, PT, PT, R227, -0x1, RZ ;  /* 0xffffffffe3e37810 */ /* 0x000fee0007ffe0ff */
[----:B------:R-:W-:Y:S01]  /*1c790*/  MUFU.EX2 R57, R57 ;  /* 0x0000003900397308 */ /* 0x000fe20000000800 */
[----:B------:R-:W-:Y:S01]  /*1c7a0*/  FADD.FTZ R3, R166, R168 ;  /* 0x000000a8a6037221 */ /* 0x000fe20000010000 */
[C---:B-----5:R-:W-:Y:S08]  /*1c7b0*/  HMMA.16816.F32.BF16 R12, R128.reuse, R140, R12 ;  /* 0x0000008c800c723c */ /* 0x060ff0000004180c */
[----:B------:R-:W-:Y:S01]  /*1c7c0*/  MUFU.EX2 R59, R58 ;  /* 0x0000003a003b7308 */ /* 0x000fe20000000800 */
[----:B------:R-:W-:Y:S01]  /*1c7d0*/  FADD.FTZ R164, R164, R165 ;  /* 0x000000a5a4a47221 */ /* 0x000fe20000010000 */
[----:B------:R-:W-:Y:S08]  /*1c7e0*/  FADD.FTZ R162, R162, R3 ;  /* 0x00000003a2a27221 */ /* 0x000ff00000010000 */
[----:B------:R-:W-:Y:S01]  /*1c7f0*/  MUFU.EX2 R56, R56 ;  /* 0x0000003800387308 */ /* 0x000fe20000000800 */
[----:B------:R-:W-:Y:S01]  /*1c800*/  FADD.FTZ R164, R139, R164 ;  /* 0x000000a48ba47221 */ /* 0x000fe20000010000 */
[----:B------:R-:W-:Y:S01]  /*1c810*/  HMMA.16816.F32.BF16 R16, R128, R142, R16 ;  /* 0x0000008e8010723c */ /* 0x000fe20000041810 */
[----:B------:R-:W2:Y:S07]  /*1c820*/  LDSM.16.MT88.4 R128, [R138+0x4800] ;  /* 0x004800008a80783b */ /* 0x000eae0000004200 */
[----:B------:R-:W-:Y:S01]  /*1c830*/  MUFU.EX2 R179, R179 ;  /* 0x000000b300b37308 */ /* 0x000fe20000000800 */
[----:B------:R-:W-:Y:S01]  /*1c840*/  FADD.FTZ R161, R161, R162 ;  /* 0x000000a2a1a17221 */ /* 0x000fe20000010000 */
[----:B------:R-:W-:Y:S08]  /*1c850*/  FADD.FTZ R177, R177, R164 ;  /* 0x000000a4b1b17221 */ /* 0x000ff00000010000 */
[----:B------:R-:W-:Y:S01]  /*1c860*/  MUFU.EX2 R180, R180 ;  /* 0x000000b400b47308 */ /* 0x000fe20000000800 */
[----:B------:R-:W-:Y:S01]  /*1c870*/  FADD.FTZ R172, R172, R161 ;  /* 0x000000a1acac7221 */ /* 0x000fe20000010000 */
[----:B------:R-:W-:Y:S01]  /*1c880*/  FADD.FTZ R177, R174, R177 ;  /* 0x000000b1aeb17221 */ /* 0x000fe20000010000 */
[----:B------:R-:W-:Y:S02]  /*1c890*/  LDSM.16.MT88.4 R140, [R137+0xd000] ;  /* 0x00d00000898c783b */ /* 0x000fe40000004200 */
[----:B------:R-:W-:Y:S01]  /*1c8a0*/  FADD.FTZ R171, R171, R172 ;  /* 0x000000acabab7221 */ /* 0x000fe20000010000 */
[----:B------:R-:W-:Y:S03]  /*1c8b0*/  FADD.FTZ R176, R176, R177 ;  /* 0x000000b1b0b07221 */ /* 0x000fe60000010000 */
[----:B------:R-:W-:Y:S01]  /*1c8c0*/  FADD.FTZ R170, R170, R171 ;  /* 0x000000abaaaa7221 */ /* 0x000fe20000010000 */
[----:B------:R-:W-:Y:S03]  /*1c8d0*/  FADD.FTZ R175, R175, R176 ;  /* 0x000000b0afaf7221 */ /* 0x000fe60000010000 */
        /* <DEDUP_REMOVED lines=18> */
[-CC-:B------:R-:W-:Y:S04]  /*1ca00*/  FFMA.FTZ R156, R20, R136.reuse, -R169.reuse ;  /* 0x00000088149c7223 */ /* 0x180fe800000108a9 */
[C---:B------:R-:W-:Y:S01]  /*1ca10*/  HMMA.16816.F32.BF16 R104, R116.reuse, R158, R104 ;  /* 0x0000009e7468723c */ /* 0x040fe20000041868 */
[----:B------:R-:W-:Y:S02]  /*1ca20*/  MUFU.EX2 R157, R157 ;  /* 0x0000009d009d7308 */ /* 0x000fe40000000800 */
[-C--:B------:R-:W-:Y:S01]  /*1ca30*/  FFMA.FTZ R158, R24, R136.reuse, -R169 ;  /* 0x00000088189e7223 */ /* 0x080fe200000108a9 */
[----:B------:R-:W-:Y:S01]  /*1ca40*/  FFMA.FTZ R159, R23, R136, -R167 ;  /* 0x00000088179f7223 */ /* 0x000fe200000108a7 */
[----:B------:R-:W5:Y:S01]  /*1ca50*/  LDSM.16.MT88.4 R24, [R137+0x11000] ;  /* 0x011000008918783b */ /* 0x000f620000004200 */
[----:B------:R-:W-:Y:S05]  /*1ca60*/  F2FP.BF16.F32.PACK_AB R23, R178, R181 ;  /* 0x000000b5b217723e */ /* 0x000fea00000010ff */
[----:B------:R-:W1:Y:S01]  /*1ca70*/  MUFU.EX2 R156, R156 ;  /* 0x0000009c009c7308 */ /* 0x000e620000000800 */
[C---:B--2---:R-:W-:Y:S09]  /*1ca80*/  HMMA.16816.F32.BF16 R108, R116.reuse, R128, R108 ;  /* 0x00000080746c723c */ /* 0x044ff2000004186c */
[----:B------:R-:W2:Y:S10]  /*1ca90*/  MUFU.EX2 R159, R159 ;  /* 0x0000009f009f7308 */ /* 0x000eb40000000800 */
[----:B------:R-:W3:Y:S01]  /*1caa0*/  MUFU.EX2 R158, R158 ;  /* 0x0000009e009e7308 */ /* 0x000ee20000000800 */
[C---:B------:R-:W-:Y:S01]  /*1cab0*/  HMMA.16816.F32.BF16 R112, R116.reuse, R130, R112 ;  /* 0x000000827470723c */ /* 0x040fe20000041870 */
[----:B------:R-:W5:Y:S02]  /*1cac0*/  LDSM.16.MT88.4 R128, [R138+0x5000] ;  /* 0x005000008a80783b */ /* 0x000f640000004200 */
[----:B-1----:R-:W-:Y:S01]  /*1cad0*/  F2FP.BF16.F32.PACK_AB R20, R179, R156 ;  /* 0x0000009cb314723e */ /* 0x002fe200000010ff */
[----:B------:R-:W-:Y:S04]  /*1cae0*/  FADD.FTZ R156, R156, R173 ;  /* 0x000000ad9c9c7221 */ /* 0x000fe80000010000 */
[C---:B------:R-:W-:Y:S03]  /*1caf0*/  HMMA.16816.F32.BF16 R12, R116.reuse, R120, R12 ;  /* 0x00000078740c723c */ /* 0x040fe6000004180c */
[----:B--2---:R-:W-:Y:S01]  /*1cb00*/  F2FP.BF16.F32.PACK_AB R21, R159, R180 ;  /* 0x000000b49f15723e */ /* 0x004fe200000010ff */
[----:B------:R-:W-:Y:S01]  /*1cb10*/  FADD.FTZ R180, R180, R175 ;  /* 0x000000afb4b47221 */ /* 0x000fe20000010000 */
[----:B---3--:R-:W-:Y:S01]  /*1cb20*/  F2FP.BF16.F32.PACK_AB R22, R157, R158 ;  /* 0x0000009e9d16723e */ /* 0x008fe200000010ff */
[----:B------:R-:W-:Y:S02]  /*1cb30*/  FADD.FTZ R179, R179, R156 ;  /* 0x0000009cb3b37221 */ /* 0x000fe40000010000 */
[----:B------:R-:W-:Y:S01]  /*1cb40*/  HMMA.16816.F32.BF16 R16, R116, R122, R16 ;  /* 0x0000007a7410723c */ /* 0x000fe20000041810 */
[----:B------:R-:W1:Y:S02]  /*1cb50*/  LDSM.16.MT88.4 R116, [R201+0x5000] ;  /* 0x00500000c974783b */ /* 0x000e640000004200 */
[----:B------:R-:W-:Y:S01]  /*1cb60*/  FADD.FTZ R180, R159, R180 ;  /* 0x000000b49fb47221 */ /* 0x000fe20000010000 */
[----:B------:R-:W-:Y:S03]  /*1cb70*/  FADD.FTZ R158, R158, R179 ;  /* 0x000000b39e9e7221 */ /* 0x000fe60000010000 */
[----:B------:R-:W-:Y:S01]  /*1cb80*/  FADD.FTZ R181, R181, R180 ;  /* 0x000000b4b5b57221 */ /* 0x000fe20000010000 */
[C---:B------:R-:W-:Y:S01]  /*1cb90*/  HMMA.16816.F32.BF16 R4, R20.reuse, R124, R4 ;  /* 0x0000007c1404723c */ /* 0x040fe20000041804 */
[----:B------:R-:W-:Y:S04]  /*1cba0*/  LDSM.16.MT88.4 R120, [R138+0x1800] ;  /* 0x001800008a78783b */ /* 0x000fe80000004200 */
[----:B------:R-:W-:Y:S01]  /*1cbb0*/  FADD.FTZ R178, R178, R181 ;  /* 0x000000b5b2b27221 */ /* 0x000fe20000010000 */
[----:B------:R-:W-:Y:S02]  /*1cbc0*/  FADD.FTZ R157, R157, R158 ;  /* 0x0000009e9d9d7221 */ /* 0x000fe40000010000 */
        /* <DEDUP_REMOVED lines=8> */
[-CC-:B------:R-:W-:Y:S07]  /*1cc50*/  FFMA.FTZ R143, R35, R136.reuse, -R167.reuse ;  /* 0x00000088238f7223 */ /* 0x180fee00000108a7 */
[----:B------:R-:W-:Y:S01]  /*1cc60*/  MUFU.EX2 R140, R140 ;  /* 0x0000008c008c7308 */ /* 0x000fe20000000800 */
[C---:B------:R-:W-:Y:S09]  /*1cc70*/  HMMA.16816.F32.BF16 R76, R20.reuse, R144, R76 ;  /* 0x00000090144c723c */ /* 0x040ff2000004184c */
[----:B------:R-:W2:Y:S01]  /*1cc80*/  MUFU.EX2 R142, R142 ;  /* 0x0000008e008e7308 */ /* 0x000ea20000000800 */
[-C--:B------:R-:W-:Y:S01]  /*1cc90*/  FFMA.FTZ R144, R31, R136.reuse, -R167 ;  /* 0x000000881f907223 */ /* 0x080fe200000108a7 */
[-C--:B------:R-:W-:Y:S08]  /*1cca0*/  FFMA.FTZ R145, R33, R136.reuse, -R169 ;  /* 0x0000008821917223 */ /* 0x080ff000000108a9 */
[----:B------:R-:W-:Y:S01]  /*1ccb0*/  MUFU.EX2 R143, R143 ;  /* 0x0000008f008f7308 */ /* 0x000fe20000000800 */
[C---:B------:R-:W-:Y:S09]  /*1ccc0*/  HMMA.16816.F32.BF16 R80, R20.reuse, R146, R80 ;  /* 0x000000921450723c */ /* 0x040ff20000041850 */
[----:B------:R-:W-:Y:S01]  /*1ccd0*/  MUFU.EX2 R144, R144 ;  /* 0x0000009000907308 */ /* 0x000fe20000000800 */
[-CC-:B------:R-:W-:Y:S01]  /*1cce0*/  FFMA.FTZ R147, R30, R136.reuse, -R167.reuse ;  /* 0x000000881e937223 */ /* 0x180fe200000108a7 */
[-C--:B------:R-:W-:Y:S01]  /*1ccf0*/  FFMA.FTZ R146, R34, R136.reuse, -R167 ;  /* 0x0000008822927223 */ /* 0x080fe200000108a7 */
[----:B------:R-:W-:Y:S07]  /*1cd00*/  LDSM.16.MT88.4 R28, [R137+0xd800] ;  /* 0x00d80000891c783b */ /* 0x000fee0000004200 */
[----:B------:R-:W-:Y:S01]  /*1cd10*/  MUFU.EX2 R145, R145 ;  /* 0x0000009100917308 */ /* 0x000fe20000000800 */
[C---:B------:R-:W-:Y:S09]  /*1cd20*/  HMMA.16816.F32.BF16 R84, R20.reuse, R148, R84 ;  /* 0x000000941454723c */ /* 0x040ff20000041854 */
[----:B------:R-:W3:Y:S01]  /*1cd30*/  MUFU.EX2 R147, R147 ;  /* 0x0000009300937308 */ /* 0x000ee20000000800 */
[-CC-:B------:R-:W-:Y:S01]  /*1cd40*/  FFMA.FTZ R148, R36, R136.reuse, -R169.reuse ;  /* 0x0000008824947223 */ /* 0x180fe200000108a9 */
[-CC-:B------:R-:W-:Y:S01]  /*1cd50*/  FFMA.FTZ R149, R40, R136.reuse, -R169.reuse ;  /* 0x0000008828957223 */ /* 0x180fe200000108a9 */
[----:B------:R-:W-:Y:S07]  /*1cd60*/  LDSM.16.MT88.4 R32, [R160+0x11800] ;  /* 0x01180000a020783b */ /* 0x000fee0000004200 */
[----:B------:R-:W3:Y:S01]  /*1cd70*/  MUFU.EX2 R146, R146 ;  /* 0x0000009200927308 */ /* 0x000ee20000000800 */
[C---:B------:R-:W-:Y:S09]  /*1cd80*/  HMMA.16816.F32.BF16 R88, R20.reuse, R150, R88 ;  /* 0x000000961458723c */ /* 0x040ff20000041858 */
[----:B------:R-:W3:Y:S01]  /*1cd90*/  MUFU.EX2 R148, R148 ;  /* 0x0000009400947308 */ /* 0x000ee20000000800 */
        /* <DEDUP_REMOVED lines=10> */
[----:B------:R-:W-:Y:S01]  /*1ce40*/  MUFU.EX2 R153, R153 ;  /* 0x0000009900997308 */ /* 0x000fe20000000800 */
[-CC-:B------:R-:W-:Y:S01]  /*1ce50*/  FFMA.FTZ R155, R42, R136.reuse, -R167.reuse ;  /* 0x000000882a9b7223 */ /* 0x180fe200000108a7 */
[----:B------:R-:W-:Y:S02]  /*1ce60*/  FFMA.FTZ R154, R43, R136, -R167 ;  /* 0x000000882b9a7223 */ /* 0x000fe400000108a7 */
[----:B------:R-:W-:Y:S06]  /*1ce70*/  LDSM.16.MT88.4 R40, [R138+0x2800] ;  /* 0x002800008a28783b */ /* 0x000fec0000004200 */
[----:B------:R-:W4:Y:S01]  /*1ce80*/  MUFU.EX2 R152, R152 ;  /* 0x0000009800987308 */ /* 0x000f220000000800 */
[C---:B-----5:R-:W-:Y:S09]  /*1ce90*/  HMMA.16816.F32.BF16 R100, R20.reuse, R24, R100 ;  /* 0x000000181464723c */ /* 0x060ff20000041864 */
[----:B------:R-:W-:Y:S10]  /*1cea0*/  MUFU.EX2 R155, R155 ;  /* 0x0000009b009b7308 */ /* 0x000ff40000000800 */
[----:B------:R-:W5:Y:S01]  /*1ceb0*/  MUFU.EX2 R154, R154 ;  /* 0x0000009a009a7308 */ /* 0x000f620000000800 */
[C---:B------:R-:W-:Y:S01]  /*1cec0*/  HMMA.16816.F32.BF16 R104, R20.reuse, R26, R104 ;  /* 0x0000001a1468723c */ /* 0x040fe20000041868 */
[----:B------:R-:W4:Y:S07]  /*1ced0*/  LDSM.16.MT88.4 R24, [R160+0xd800] ;  /* 0x00d80000a018783b */ /* 0x000f2e0000004200 */
[C---:B------:R-:W-:Y:S08]  /*1cee0*/  HMMA.16816.F32.BF16 R108, R20.reuse, R128, R108 ;  /* 0x00000080146c723c */ /* 0x040ff0000004186c */
[C---:B------:R-:W-:Y:S01]  /*1cef0*/  HMMA.16816.F32.BF16 R112, R20.reuse, R130, R112 ;  /* 0x000000821470723c */ /* 0x040fe20000041870 */
[----:B------:R-:W5:Y:S07]  /*1cf00*/  LDSM.16.MT88.4 R128, [R137+0x11800] ;  /* 0x011800008980783b */ /* 0x000f6e0000004200 */
[C---:B-1----:R-:W-:Y:S08]  /*1cf10*/  HMMA.16816.F32.BF16 R12, R20.reuse, R116, R12 ;  /* 0x00000074140c723c */ /* 0x042ff0000004180c */
[----:B------:R-:W-:Y:S01]  /*1cf20*/  HMMA.16816.F32.BF16 R16, R20, R118, R16 ;  /* 0x000000761410723c */ /* 0x000fe20000041810 */
[----:B------:R-:W-:Y:S02]  /*1cf30*/  LDSM.16.MT88.4 R116, [R137+0xe000] ;  /* 0x00e000008974783b */ /* 0x000fe40000004200 */
[----:B--2---:R-:W-:Y:S01]  /*1cf40*/  F2FP.BF16.F32.PACK_AB R20, R141, R142 ;  /* 0x0000008e8d14723e */ /* 0x004fe200000010ff */
[----:B------:R-:W-:Y:S01]  /*1cf50*/  FADD.FTZ R142, R142, R157 ;  /* 0x0000009d8e8e7221 */ /* 0x000fe20000010000 */
[C---:B---3--:R-:W-:Y:S01]  /*1cf60*/  F2FP.BF16.F32.PACK_AB R21, R144.reuse, R147 ;  /* 0x000000939015723e */ /* 0x048fe200000010ff */
[----:B------:R-:W-:Y:S01]  /*1cf70*/  FADD.FTZ R147, R147, R178 ;  /* 0x000000b293937221 */ /* 0x000fe20000010000 */
[----:B------:R-:W-:Y:S01]  /*1cf80*/  F2FP.BF16.F32.PACK_AB R22, R145, R140 ;  /* 0x0000008c9116723e */ /* 0x000fe200000010ff */
[----:B------:R-:W-:Y:S01]  /*1cf90*/  FADD.FTZ R141, R141, R142 ;  /* 0x0000008e8d8d7221 */ /* 0x000fe20000010000 */
[C---:B------:R-:W-:Y:S01]  /*1cfa0*/  F2FP.BF16.F32.PACK_AB R23, R143.reuse, R146 ;  /* 0x000000928f17723e */ /* 0x040fe200000010ff */
[----:B------:R-:W-:Y:S02]  /*1cfb0*/  FADD.FTZ R147, R144, R147 ;  /* 0x0000009390937221 */ /* 0x000fe40000010000 */
[----:B------:R-:W-:Y:S02]  /*1cfc0*/  FADD.FTZ R140, R140, R141 ;  /* 0x0000008d8c8c7221 */ /* 0x000fe40000010000 */
[----:B------:R-:W-:Y:S02]  /*1cfd0*/  FADD.FTZ R146, R146, R147 ;  /* 0x0000009392927221 */ /* 0x000fe40000010000 */
[C---:B----4-:R-:W-:Y:S03]  /*1cfe0*/  HMMA.16816.F32.BF16 R4, R20.reuse, R24, R4 ;  /* 0x000000181404723c */ /* 0x050fe60000041804 */
[----:B------:R-:W-:Y:S01]  /*1cff0*/  FADD.FTZ R146, R143, R146 ;  /* 0x000000928f927221 */ /* 0x000fe20000010000 */
[----:B------:R-:W-:Y:S04]  /*1d000*/  FADD.FTZ R145, R145, R140 ;  /* 0x0000008c91917221 */ /* 0x000fe80000010000 */
[C---:B------:R-:W-:Y:S01]  /*1d010*/  HMMA.16816.F32.BF16 R8, R20.reuse, R26, R8 ;  /* 0x0000001a1408723c */ /* 0x040fe20000041808 */
[----:B------:R-:W1:Y:S02]  /*1d020*/  LDSM.16.MT88.4 R24, [R138+0x5800] ;  /* 0x005800008a18783b */ /* 0x000e640000004200 */
[----:B------:R-:W-:Y:S04]  /*1d030*/  FADD.FTZ R2, R148, R145 ;  /* 0x0000009194027221 */ /* 0x000fe80000010000 */
[----:B------:R-:W-:Y:S01]  /*1d040*/  FADD.FTZ R2, R151, R2 ;  /* 0x0000000297027221 */ /* 0x000fe20000010000 */
[C---:B------:R-:W-:Y:S03]  /*1d050*/  HMMA.16816.F32.BF16 R68, R20.reuse, R28, R68 ;  /* 0x0000001c1444723c */ /* 0x040fe60000041844 */
[----:B------:R-:W-:Y:S01]  /*1d060*/  FADD.FTZ R3, R149, R2 ;  /* 0x0000000295037221 */ /* 0x000fe20000010000 */
[----:B------:R-:W-:Y:S03]  /*1d070*/  MOV R2, R135 ;  /* 0x0000008700027202 */ /* 0x000fe60000000f00 */
[----:B------:R-:W-:Y:S01]  /*1d080*/  FADD.FTZ R3, R152, R3 ;  /* 0x0000000398037221 */ /* 0x000fe20000010000 */
        /* <DEDUP_REMOVED lines=21> */
[----:B------:R-:W-:Y:S01]  /*1d1e0*/  F2FP.BF16.F32.PACK_AB R21, R150, R153 ;  /* 0x000000999615723e */ /* 0x000fe200000010ff */
[----:B------:R-:W-:Y:S01]  /*1d1f0*/  FADD.FTZ R153, R153, R146 ;  /* 0x0000009299997221 */ /* 0x000fe20000010000 */
[----:B------:R-:W-:Y:S02]  /*1d200*/  F2FP.BF16.F32.PACK_AB R22, R152, R149 ;  /* 0x000000959816723e */ /* 0x000fe400000010ff */
[----:B------:R-:W-:Y:S01]  /*1d210*/  F2FP.BF16.F32.PACK_AB R23, R154, R155 ;  /* 0x0000009b9a17723e */ /* 0x000fe200000010ff */
[----:B------:R-:W-:Y:S04]  /*1d220*/  FADD.FTZ R150, R150, R153 ;  /* 0x0000009996967221 */ /* 0x000fe80000010000 */
[----:B------:R-:W-:Y:S02]  /*1d230*/  FADD.FTZ R155, R155, R150 ;  /* 0x000000969b9b7221 */ /* 0x000fe40000010000 */
[C---:B---3--:R-:W-:Y:S03]  /*1d240*/  HMMA.16816.F32.BF16 R4, R20.reuse, R32, R4 ;  /* 0x000000201404723c */ /* 0x048fe60000041804 */
[----:B------:R-:W-:Y:S05]  /*1d250*/  FADD.FTZ R154, R154, R155 ;  /* 0x0000009b9a9a7221 */ /* 0x000fea0000010000 */
        /* <DEDUP_REMOVED lines=14> */
[----:B------:R-:W-:Y:S07]  /*1d340*/  FFMA.FTZ R122, R47, R136, -R167 ;  /* 0x000000882f7a7223 */ /* 0x000fee00000108a7 */
        /* <DEDUP_REMOVED lines=15> */
[----:B---3--:R-:W-:Y:S01]  /*1d440*/  F2FP.BF16.F32.PACK_AB R20, R121, R120 ;  /* 0x000000787914723e */ /* 0x008fe200000010ff */
[----:B------:R-:W-:Y:S01]  /*1d450*/  FADD.FTZ R120, R120, R3 ;  /* 0x0000000378787221 */ /* 0x000fe20000010000 */
[C---:B------:R-:W-:Y:S01]  /*1d460*/  F2FP.BF16.F32.PACK_AB R21, R122.reuse, R123 ;  /* 0x0000007b7a15723e */ /* 0x040fe200000010ff */
[----:B------:R-:W-:Y:S01]  /*1d470*/  FADD.FTZ R123, R123, R154 ;  /* 0x0000009a7b7b7221 */ /* 0x000fe20000010000 */
[----:B------:R-:W-:Y:S01]  /*1d480*/  F2FP.BF16.F32.PACK_AB R22, R183, R182 ;  /* 0x000000b6b716723e */ /* 0x000fe200000010ff */
[----:B------:R-:W-:Y:S01]  /*1d490*/  FADD.FTZ R121, R121, R120 ;  /* 0x0000007879797221 */ /* 0x000fe20000010000 */
[C---:B------:R-:W-:Y:S01]  /*1d4a0*/  F2FP.BF16.F32.PACK_AB R23, R185.reuse, R184 ;  /* 0x000000b8b917723e */ /* 0x040fe200000010ff */
[----:B------:R-:W-:Y:S01]  /*1d4b0*/  FADD.FTZ R123, R122, R123 ;  /* 0x0000007b7a7b7221 */ /* 0x000fe20000010000 */
[----:B------:R-:W-:Y:S01]  /*1d4c0*/  MOV R3, R134 ;  /* 0x0000008600037202 */ /* 0x000fe20000000f00 */
[----:B------:R-:W-:Y:S02]  /*1d4d0*/  FADD.FTZ R182, R182, R121 ;  /* 0x00000079b6b67221 */ /* 0x000fe40000010000 */
[----:B------:R-:W-:Y:S02]  /*1d4e0*/  FADD.FTZ R184, R184, R123 ;  /* 0x0000007bb8b87221 */ /* 0x000fe40000010000 */
[C---:B------:R-:W-:Y:S03]  /*1d4f0*/  HMMA.16816.F32.BF16 R4, R20.reuse, R32, R4 ;  /* 0x000000201404723c */ /* 0x040fe60000041804 */
[----:B------:R-:W-:Y:S01]  /*1d500*/  FADD.FTZ R185, R185, R184 ;  /* 0x000000b8b9b97221 */ /* 0x000fe20000010000 */
[----:B------:R-:W-:Y:S04]  /*1d510*/  FADD.FTZ R183, R183, R182 ;  /* 0x000000b6b7b77221 */ /* 0x000fe80000010000 */
        /* <DEDUP_REMOVED lines=12> */
[C---:B------:R-:W-:Y:S08]  /*1d5e0*/  HMMA.16816.F32.BF16 R96, R20.reuse, R118, R96 ;  /* 0x000000761460723c */ /* 0x040ff00000041860 */
        /* <DEDUP_REMOVED lines=16> */
[----:B------:R-:W-:Y:S02]  /*1d6f0*/  FADD.FTZ R186, R55, R186 ;  /* 0x000000ba37ba7221 */ /* 0x000fe40000010000 */
[----:B------:R-:W-:Y:S02]  /*1d700*/  FADD.FTZ R54, R54, R53 ;  /* 0x0000003536367221 */ /* 0x000fe40000010000 */
[----:B------:R-:W-:Y:S02]  /*1d710*/  FADD.FTZ R59, R59, R186 ;  /* 0x000000ba3b3b7221 */ /* 0x000fe40000010000 */
[C---:B-1----:R-:W-:Y:S03]  /*1d720*/  HMMA.16816.F32.BF16 R4, R20.reuse, R24, R4 ;  /* 0x000000181404723c */ /* 0x042fe60000041804 */
[----:B------:R-:W-:Y:S01]  /*1d730*/  FADD.FTZ R59, R56, R59 ;  /* 0x0000003b383b7221 */ /* 0x000fe20000010000 */
[----:B------:R-:W-:Y:S04]  /*1d740*/  FADD.FTZ R57, R57, R54 ;  /* 0x0000003639397221 */ /* 0x000fe80000010000 */
[C---:B------:R-:W-:Y:S01]  /*1d750*/  HMMA.16816.F32.BF16 R8, R20.reuse, R26, R8 ;  /* 0x0000001a1408723c */ /* 0x040fe20000041808 */
[----:B------:R-:W1:Y:S07]  /*1d760*/  LDSM.16.MT88.4 R24, [R201+0x7000] ;  /* 0x00700000c918783b */ /* 0x000e6e0000004200 */
        /* <DEDUP_REMOVED lines=8> */
[-C--:B------:R-:W-:Y:S01]  /*1d7f0*/  FFMA.FTZ R39, R63, R136.reuse, -R167 ;  /* 0x000000883f277223 */ /* 0x080fe200000108a7 */
[-CC-:B------:R-:W-:Y:S07]  /*1d800*/  FFMA.FTZ R38, R64, R136.reuse, -R169.reuse ;  /* 0x0000008840267223 */ /* 0x180fee00000108a9 */
[----:B------:R-:W5:Y:S01]  /*1d810*/  MUFU.EX2 R37, R37 ;  /* 0x0000002500257308 */ /* 0x000f620000000800 */
[-C--:B------:R-:W-:Y:S01]  /*1d820*/  FFMA.FTZ R169, R65, R136.reuse, -R169 ;  /* 0x0000008841a97223 */ /* 0x080fe200000108a9 */
[C---:B------:R-:W-:Y:S08]  /*1d830*/  HMMA.16816.F32.BF16 R84, R20.reuse, R40, R84 ;  /* 0x000000281454723c */ /* 0x040ff00000041854 */
[----:B------:R-:W-:Y:S01]  /*1d840*/  MUFU.EX2 R39, R39 ;  /* 0x0000002700277308 */ /* 0x000fe20000000800 */
[----:B------:R-:W-:Y:S09]  /*1d850*/  FFMA.FTZ R40, R62, R136, -R167 ;  /* 0x000000883e287223 */ /* 0x000ff200000108a7 */
[----:B------:R-:W-:Y:S01]  /*1d860*/  MUFU.EX2 R38, R38 ;  /* 0x0000002600267308 */ /* 0x000fe20000000800 */
[C---:B------:R-:W-:Y:S09]  /*1d870*/  HMMA.16816.F32.BF16 R88, R20.reuse, R42, R88 ;  /* 0x0000002a1458723c */ /* 0x040ff20000041858 */
[----:B------:R-:W3:Y:S01]  /*1d880*/  MUFU.EX2 R40, R40 ;  /* 0x0000002800287308 */ /* 0x000ee20000000800 */
[C---:B-----5:R-:W-:Y:S01]  /*1d890*/  F2FP.BF16.F32.PACK_AB R116, R37.reuse, R36 ;  /* 0x000000242574723e */ /* 0x060fe200000010ff */
[----:B------:R-:W-:Y:S08]  /*1d8a0*/  FADD.FTZ R36, R36, R57 ;  /* 0x0000003924247221 */ /* 0x000ff00000010000 */
[----:B------:R-:W5:Y:S01]  /*1d8b0*/  MUFU.EX2 R169, R169 ;  /* 0x000000a900a97308 */ /* 0x000f620000000800 */
[C---:B------:R-:W-:Y:S03]  /*1d8c0*/  HMMA.16816.F32.BF16 R92, R20.reuse, R44, R92 ;  /* 0x0000002c145c723c */ /* 0x040fe6000004185c */
[----:B------:R-:W-:Y:S01]  /*1d8d0*/  FADD.FTZ R37, R37, R36 ;  /* 0x0000002425257221 */ /* 0x000fe20000010000 */
[----:B---3--:R-:W-:Y:S04]  /*1d8e0*/  F2FP.BF16.F32.PACK_AB R117, R39, R40 ;  /* 0x000000282775723e */ /* 0x008fe800000010ff */
[C---:B------:R-:W-:Y:S03]  /*1d8f0*/  HMMA.16816.F32.BF16 R96, R20.reuse, R46, R96 ;  /* 0x0000002e1460723c */ /* 0x040fe60000041860 */
[----:B-----5:R-:W-:Y:S01]  /*1d900*/  F2FP.BF16.F32.PACK_AB R118, R169, R38 ;  /* 0x00000026a976723e */ /* 0x020fe200000010ff */
[----:B------:R-:W-:Y:S01]  /*1d910*/  FADD.FTZ R40, R40, R59 ;  /* 0x0000003b28287221 */ /* 0x000fe20000010000 */
[----:B------:R-:W-:Y:S03]  /*1d920*/  FADD.FTZ R38, R38, R37 ;  /* 0x0000002526267221 */ /* 0x000fe60000010000 */
[C---:B------:R-:W-:Y:S03]  /*1d930*/  HMMA.16816.F32.BF16 R100, R20.reuse, R48, R100 ;  /* 0x000000301464723c */ /* 0x040fe60000041864 */
[----:B------:R-:W-:Y:S01]  /*1d940*/  FADD.FTZ R39, R39, R40 ;  /* 0x0000002827277221 */ /* 0x000fe20000010000 */
[----:B------:R-:W-:Y:S04]  /*1d950*/  FADD.FTZ R230, R169, R38 ;  /* 0x00000026a9e67221 */ /* 0x000fe80000010000 */
        /* <DEDUP_REMOVED lines=10> */
[C---:B--2---:R-:W-:Y:S01]  /*1da00*/  F2FP.BF16.F32.PACK_AB R119, R167.reuse, R28 ;  /* 0x0000001ca777723e */ /* 0x044fe200000010ff */
[----:B------:R-:W-:Y:S04]  /*1da10*/  FADD.FTZ R28, R28, R39 ;  /* 0x000000271c1c7221 */ /* 0x000fe80000010000 */
[----:B------:R-:W-:Y:S02]  /*1da20*/  FADD.FTZ R229, R167, R28 ;  /* 0x0000001ca7e57221 */ /* 0x000fe40000010000 */
[C---:B------:R-:W-:Y:S01]  /*1da30*/  HMMA.16816.F32.BF16 R128, R116.reuse, R124, R4 ;  /* 0x0000007c7480723c */ /* 0x040fe20000041804 */
[----:B------:R-:W2:Y:S07]  /*1da40*/  LDSM.16.MT88.4 R4, [R201+0x3800] ;  /* 0x00380000c904783b */ /* 0x000eae0000004200 */
[C---:B------:R-:W-:Y:S01]  /*1da50*/  HMMA.16816.F32.BF16 R124, R116.reuse, R126, R8 ;  /* 0x0000007e747c723c */ /* 0x040fe20000041808 */
[----:B------:R-:W3:Y:S07]  /*1da60*/  LDSM.16.MT88.4 R8, [R160+0x13800] ;  /* 0x01380000a008783b */ /* 0x000eee0000004200 */
[C---:B----4-:R-:W-:Y:S08]  /*1da70*/  HMMA.16816.F32.BF16 R68, R116.reuse, R32, R68 ;  /* 0x000000207444723c */ /* 0x050ff00000041844 */
[C---:B------:R-:W-:Y:S08]  /*1da80*/  HMMA.16816.F32.BF16 R72, R116.reuse, R34, R72 ;  /* 0x000000227448723c */ /* 0x040ff00000041848 */
[C---:B-1----:R-:W-:Y:S08]  /*1da90*/  HMMA.16816.F32.BF16 R76, R116.reuse, R20, R76 ;  /* 0x00000014744c723c */ /* 0x042ff0000004184c */
        /* <DEDUP_REMOVED lines=8> */
[C---:B-1----:R-:W-:Y:S08]  /*1db20*/  HMMA.16816.F32.BF16 R100, R116.reuse, R20, R100 ;  /* 0x000000147464723c */ /* 0x042ff00000041864 */
[C---:B------:R-:W-:Y:S08]  /*1db30*/  HMMA.16816.F32.BF16 R104, R116.reuse, R22, R104 ;  /* 0x000000167468723c */ /* 0x040ff00000041868 */
[C---:B--2---:R-:W-:Y:S08]  /*1db40*/  HMMA.16816.F32.BF16 R108, R116.reuse, R4, R108 ;  /* 0x00000004746c723c */ /* 0x044ff0000004186c */
[C---:B------:R-:W-:Y:S08]  /*1db50*/  HMMA.16816.F32.BF16 R112, R116.reuse, R6, R112 ;  /* 0x000000067470723c */ /* 0x040ff00000041870 */
[C---:B---3--:R-:W-:Y:S08]  /*1db60*/  HMMA.16816.F32.BF16 R120, R116.reuse, R8, R12 ;  /* 0x000000087478723c */ /* 0x048ff0000004180c */
[----:B------:R-:W-:Y:S01]  /*1db70*/  HMMA.16816.F32.BF16 R116, R116, R10, R16 ;  /* 0x0000000a7474723c */ /* 0x000fe20000041810 */
[----:B------:R-:W-:Y:S08]  /*1db80*/  @!UPT UIADD3 URZ, UPT, UPT, URZ, URZ, URZ ;  /* 0x000000fffffff290 */ /* 0x000ff0000fffe0ff */
[----:B------:R-:W-:Y:S11]  /*1db90*/  @P0 BRA `(.L_x_4450) ;  /* 0xffffffac00540947 */ /* 0x000ff6000383ffff */
.L_x_4443:
        /* <DEDUP_REMOVED lines=11> */
.L_x_4466:
        /* <DEDUP_REMOVED lines=162> */
[----:B------:R-:W3:Y:S08]  /*1e670*/  @P5 MUFU.LG2 R5, R5 ;  /* 0x0000000500055308 */ /* 0x000ef00000000c00 */
[----:B------:R-:W1:Y:S01]  /*1e680*/  @P1 MUFU.LG2 R7, R7 ;  /* 0x0000000700071308 */ /* 0x000e620000000c00 */
[----:B------:R-:W-:-:S04]  /*1e690*/  LOP3.LUT R9, R221, 0x1c0, RZ, 0xc0, !PT ;  /* 0x000001c0dd097812 */ /* 0x000fc800078ec0ff */
[--C-:B------:R-:W-:Y:S01]  /*1e6a0*/  LOP3.LUT R9, R9, 0x38, R196.reuse, 0xf8, !PT ;  /* 0x0000003809097812 */ /* 0x100fe200078ef8c4 */
[----:B------:R-:W-:Y:S01]  /*1e6b0*/  BSSY.RECONVERGENT B0, `(.L_x_4452) ;  /* 0x0000016000007945 */ /* 0x000fe20003800200 */
[----:B------:R-:W-:Y:S01]  /*1e6c0*/  LOP3.LUT R199, R199, 0x30, RZ, 0xc0, !PT ;  /* 0x00000030c7c77812 */ /* 0x000fe200078ec0ff */
[----:B---3--:R-:W-:Y:S01]  /*1e6d0*/  @P5 FMUL.FTZ R11, R5, 0.69314718246459960938 ;  /* 0x3f317218050b5820 */ /* 0x008fe20000410000 */
[----:B------:R-:W-:Y:S02]  /*1e6e0*/  SHF.R.U32.HI R0, RZ, 0x2, R196 ;  /* 0x00000002ff007819 */ /* 0x000fe400000116c4 */
[----:B------:R-:W-:Y:S01]  /*1e6f0*/  LOP3.LUT R8, R9, R198, RZ, 0x3c, !PT ;  /* 0x000000c609087212 */ /* 0x000fe200078e3cff */
[----:B-1----:R-:W-:Y:S01]  /*1e700*/  @P1 FMUL.FTZ R5, R7, 0.69314718246459960938 ;  /* 0x3f31721807051820 */ /* 0x002fe20000410000 */
[----:B------:R-:W-:Y:S01]  /*1e710*/  MOV R3, 0x7f800000 ;  /* 0x7f80000000037802 */ /* 0x000fe20000000f00 */
[C---:B-----5:R-:W-:Y:S01]  /*1e720*/  @P5 FFMA.FTZ R3, R4.reuse, R135, R11 ;  /* 0x0000008704035223 */ /* 0x060fe2000001000b */
[----:B------:R-:W-:Y:S01]  /*1e730*/  MOV R2, 0x7f800000 ;  /* 0x7f80000000027802 */ /* 0x000fe20000000f00 */
[----:B------:R-:W-:Y:S01]  /*1e740*/  @P1 FFMA.FTZ R2, R4, R134, R5 ;  /* 0x0000008604021223 */ /* 0x000fe20000010005 */
[----:B------:R-:W-:Y:S01]  /*1e750*/  LOP3.LUT R0, R199, 0x7, R0, 0xf8, !PT ;  /* 0x00000007c7007812 */ /* 0x000fe200078ef800 */
[-C--:B----4-:R-:W-:Y:S01]  /*1e760*/  @P0 IMAD R36, R47, R220.reuse, RZ ;  /* 0x000000dc2f240224 */ /* 0x090fe200078e02ff */
[----:B------:R-:W-:Y:S01]  /*1e770*/  LOP3.LUT R37, R8, 0x1e00, R221, 0xf8, !PT ;  /* 0x00001e0008257812 */ /* 0x000fe200078ef8dd */
        /* <DEDUP_REMOVED lines=9> */
.L_x_4453:
[----:B------:R-:W-:Y:S05]  /*1e810*/  BSYNC.RECONVERGENT B0 ;  /* 0x0000000000007941 */ /* 0x000fea0003800200 */
.L_x_4452:
        /* <DEDUP_REMOVED lines=28> */
.L_x_4455:
[----:B------:R-:W-:Y:S05]  /*1e9e0*/  BSYNC.RECONVERGENT B0 ;  /* 0x0000000000007941 */ /* 0x000fea0003800200 */
.L_x_4454:
[----:B-1----:R1:W5:Y:S01]  /*1e9f0*/  LD.E R133, desc[UR4][R132.64+0xc0] ;  /* 0x0000c00484857980 */ /* 0x002362000c101900 */
[----:B------:R-:W-:Y:S01]  /*1ea00*/  SHF.R.U32.HI R3, RZ, 0x3, R196 ;  /* 0x00000003ff037819 */ /* 0x000fe200000116c4 */
[----:B------:R-:W-:Y:S01]  /*1ea10*/  IMAD.IADD R218, R218, 0x1, -R217 ;  /* 0x00000001dada7824 */ /* 0x000fe200078e0ad9 */
[----:B------:R-:W-:Y:S01]  /*1ea20*/  BSSY.RECONVERGENT B0, `(.L_x_4456) ;  /* 0x0000022000007945 */ /* 0x000fe20003800200 */
[-C--:B------:R-:W-:Y:S01]  /*1ea30*/  @!P0 IMAD R0, R45, R215.reuse, RZ ;  /* 0x000000d72d008224 */ /* 0x080fe200078e02ff */
[C---:B------:R-:W-:Y:S01]  /*1ea40*/  IADD3 R38, PT, PT, R3.reuse, 0x10, RZ ;  /* 0x0000001003267810 */ /* 0x040fe20007ffe0ff */
[C---:B------:R-:W-:Y:S01]  /*1ea50*/  VIADD R37, R3.reuse, 0x20 ;  /* 0x0000002003257836 */ /* 0x040fe20000000000 */
[C---:B------:R-:W-:Y:S01]  /*1ea60*/  IADD3 R2, PT, PT, R3.reuse, 0x30, RZ ;  /* 0x0000003003027810 */ /* 0x040fe20007ffe0ff */
[----:B------:R-:W-:Y:S01]  /*1ea70*/  @!P0 IMAD.WIDE.U32 R44, R44, R215, RZ ;  /* 0x000000d72c2c8225 */ /* 0x000fe200078e00ff */
[-C--:B------:R-:W-:Y:S02]  /*1ea80*/  ISETP.GE.AND P5, PT, R3, R218.reuse, PT ;  /* 0x000000da0300720c */ /* 0x080fe40003fa6270 */
[-C--:B------:R-:W-:Y:S01]  /*1ea90*/  ISETP.GE.AND P3, PT, R38, R218.reuse, PT ;  /* 0x000000da2600720c */ /* 0x080fe20003f66270 */
[----:B------:R-:W-:Y:S01]  /*1eaa0*/  IMAD.MOV.U32 R199, RZ, RZ, RZ ;  /* 0x000000ffffc77224 */ /* 0x000fe200078e00ff */
[----:B------:R-:W-:Y:S01]  /*1eab0*/  ISETP.GE.AND P2, PT, R37, R218, PT ;  /* 0x000000da2500720c */ /* 0x000fe20003f46270 */
[----:B------:R-:W-:Y:S01]  /*1eac0*/  IMAD R37, R43, R216, RZ ;  /* 0x000000d82b257224 */ /* 0x000fe200078e02ff */
[----:B------:R-:W-:Y:S01]  /*1ead0*/  ISETP.GE.AND P1, PT, R2, R218, PT ;  /* 0x000000da0200720c */ /* 0x000fe20003f26270 */
[----:B------:R-:W-:Y:S01]  /*1eae0*/  IMAD.WIDE.U32 R38, R217, R46, R198 ;  /* 0x0000002ed9267225 */ /* 0x000fe200078e00c6 */
[----:B------:R-:W-:-:S02]  /*1eaf0*/  @!P0 MOV R2, R44 ;  /* 0x0000002c00028202 */ /* 0x000fc40000000f00 */
[----:B------:R-:W-:Y:S01]  /*1eb00*/  @P0 MOV R2, R48 ;  /* 0x0000003000020202 */ /* 0x000fe20000000f00 */
[----:B------:R-:W-:Y:S02]  /*1eb10*/  IMAD R217, R47, R217, RZ ;  /* 0x000000d92fd97224 */ /* 0x000fe400078e02ff */
        /* <DEDUP_REMOVED lines=18> */
.L_x_4457:
[----:B------:R-:W-:Y:S05]  /*1ec40*/  BSYNC.RECONVERGENT B0 ;  /* 0x0000000000007941 */ /* 0x000fea0003800200 */
.L_x_4456:
        /* <DEDUP_REMOVED lines=16> */
.L_x_4459:
[----:B------:R-:W-:Y:S05]  /*1ed50*/  BSYNC.RECONVERGENT B0 ;  /* 0x0000000000007941 */ /* 0x000fea0003800200 */
.L_x_4458:
        /* <DEDUP_REMOVED lines=16> */
.L_x_4461:
[----:B------:R-:W-:Y:S05]  /*1ee60*/  BSYNC.RECONVERGENT B0 ;  /* 0x0000000000007941 */ /* 0x000fea0003800200 */
.L_x_4460:
[----:B------:R-:W-:-:S04]  /*1ee70*/  MOV R215, 0x0 ;  /* 0x0000000000d77802 */ /* 0x000fc80000000f00 */
[----:B-12345:R-:W-:Y:S05]  /*1ee80*/  @P1 RET.REL.NODEC R214 `(_ZN5flash24flash_fwd_splitkv_kernelI23Flash_fwd_kernel_traitsILi128ELi64ELi128ELi4ELb0ELb0EN7cutlass10bfloat16_tE19Flash_kernel_traitsILi128ELi64ELi128ELi4ES3_EELb0ELb0ELb1ELb0ELb0ELb0ELb0ELb1EEEvNS_16Flash_fwd_paramsE) ;  /* 0xfffffe10d65c1950 */ /* 0x03efea0003c3ffff */
        /* <DEDUP_REMOVED lines=14> */
[----:B-1----:R-:W-:Y:S05]  /*1ef70*/  @P0 RET.REL.NODEC R214 `(_ZN5flash24flash_fwd_splitkv_kernelI23Flash_fwd_kernel_traitsILi128ELi64ELi128ELi4ELb0ELb0EN7cutlass10bfloat16_tE19Flash_kernel_traitsILi128ELi64ELi128ELi4ES3_EELb0ELb0ELb1ELb0ELb0ELb0ELb0ELb1EEEvNS_16Flash_fwd_paramsE) ;  /* 0xfffffe10d6200950 */ /* 0x002fea0003c3ffff */
[----:B------:R-:W-:Y:S01]  /*1ef80*/  MOV R215, 0x0 ;  /* 0x0000000000d77802 */ /* 0x000fe20000000f00 */
[----:B------:R1:W-:Y:S03]  /*1ef90*/  ST.E.128 desc[UR4][R2.64+0x80], R4 ;  /* 0x0000800402007985 */ /* 0x0003e6000c101d04 */
[----:B-1----:R-:W-:Y:S05]  /*1efa0*/  RET.REL.NODEC R214 `(_ZN5flash24flash_fwd_splitkv_kernelI23Flash_fwd_kernel_traitsILi128ELi64ELi128ELi4ELb0ELb0EN7cutlass10bfloat16_tE19Flash_kernel_traitsILi128ELi64ELi128ELi4ES3_EELb0ELb0ELb1ELb0ELb0ELb0ELb0ELb1EEEvNS_16Flash_fwd_paramsE) ;  /* 0xfffffe10d6147950 */ /* 0x002fea0003c3ffff */
.L_x_4451:
[----:B------:R-:W-:Y:S01]  /*1efb0*/  MOV R3, 0x2 ;  /* 0x0000000200037802 */ /* 0x000fe20000000f00 */
[----:B------:R-:W-:Y:S01]  /*1efc0*/  IMAD.MOV.U32 R0, RZ, RZ, 0x1f ;  /* 0x0000001fff007424 */ /* 0x000fe200078e00ff */
[----:B------:R-:W-:-:S07]  /*1efd0*/  MOV R2, 0xffffffff ;  /* 0xffffffff00027802 */ /* 0x000fce0000000f00 */
[----:B-1---5:R-:W-:Y:S05]  /*1efe0*/  WARPSYNC.COLLECTIVE R2, `(.L_x_4462) ;  /* 0x0000000002087348 */ /* 0x022fea0003c00000 */
[----:B------:R2:W3:Y:S02]  /*1eff0*/  SHFL.BFLY P0, R8, R230, R3, R0 ;  /* 0x0c000003e6087389 */ /* 0x0004e40000000000 */
[----:B-123-5:R-:W-:Y:S05]  /*1f000*/  ENDCOLLECTIVE ;  /* 0x000000000000791b */ /* 0x02efea0003800000 */
.L_x_4462:
[----:B------:R-:W-:Y:S02]  /*1f010*/  IMAD.MOV.U32 R5, RZ, RZ, R8 ;  /* 0x000000ffff057224 */ /* 0x000fe400078e0008 */
[----:B------:R-:W-:Y:S02]  /*1f020*/  IMAD.MOV.U32 R3, RZ, RZ, 0x1 ;  /* 0x00000001ff037424 */ /* 0x000fe400078e00ff */
[----:B------:R-:W-:-:S05]  /*1f030*/  FADD.FTZ R6, R5, R230 ;  /* 0x000000e605067221 */ /* 0x000fca0000010000 */
[----:B------:R-:W-:-:S07]  /*1f040*/  MOV R230, R6 ;  /* 0x0000000600e67202 */ /* 0x000fce0000000f00 */
[----:B------:R-:W-:Y:S05]  /*1f050*/  WARPSYNC.COLLECTIVE R2, `(.L_x_4463) ;  /* 0x0000000002087348 */ /* 0x000fea0003c00000 */
[----:B------:R1:W2:Y:S02]  /*1f060*/  SHFL.BFLY P0, R8, R230, R3, R0 ;  /* 0x0c000003e6087389 */ /* 0x0002a40000000000 */
[----:B-12---:R-:W-:Y:S05]  /*1f070*/  ENDCOLLECTIVE ;  /* 0x000000000000791b */ /* 0x006fea0003800000 */
.L_x_4463:
[----:B------:R-:W-:Y:S01]  /*1f080*/  MOV R230, R229 ;  /* 0x000000e500e67202 */ /* 0x000fe20000000f00 */
[----:B------:R-:W-:Y:S01]  /*1f090*/  IMAD.MOV.U32 R3, RZ, RZ, 0x2 ;  /* 0x00000002ff037424 */ /* 0x000fe200078e00ff */
[----:B------:R-:W-:-:S07]  /*1f0a0*/  MOV R5, R8 ;  /* 0x0000000800057202 */ /* 0x000fce0000000f00 */
[----:B------:R-:W-:Y:S05]  /*1f0b0*/  WARPSYNC.COLLECTIVE R2, `(.L_x_4464) ;  /* 0x0000000002087348 */ /* 0x000fea0003c00000 */
[----:B------:R1:W2:Y:S02]  /*1f0c0*/  SHFL.BFLY P0, R8, R230, R3, R0 ;  /* 0x0c000003e6087389 */ /* 0x0002a40000000000 */
[----:B-12---:R-:W-:Y:S05]  /*1f0d0*/  ENDCOLLECTIVE ;  /* 0x000000000000791b */ /* 0x006fea0003800000 */
.L_x_4464:
[----:B------:R-:W-:Y:S01]  /*1f0e0*/  FADD.FTZ R5, R6, R5 ;  /* 0x0000000506057221 */ /* 0x000fe20000010000 */
[----:B------:R-:W-:Y:S01]  /*1f0f0*/  FADD.FTZ R7, R8, R229 ;  /* 0x000000e508077221 */ /* 0x000fe20000010000 */
[----:B------:R-:W-:-:S04]  /*1f100*/  MOV R3, 0x1 ;  /* 0x0000000100037802 */ /* 0x000fc80000000f00 */
[----:B------:R-:W-:-:S07]  /*1f110*/  MOV R230, R7 ;  /* 0x0000000700e67202 */ /* 0x000fce0000000f00 */
[----:B------:R-:W-:Y:S05]  /*1f120*/  WARPSYNC.COLLECTIVE R2, `(.L_x_4465) ;  /* 0x0000000002087348 */ /* 0x000fea0003c00000 */
[----:B------:R1:W2:Y:S02]  /*1f130*/  SHFL.BFLY P0, R8, R230, R3, R0 ;  /* 0x0c000003e6087389 */ /* 0x0002a40000000000 */
[----:B-12---:R-:W-:Y:S05]  /*1f140*/  ENDCOLLECTIVE ;  /* 0x000000000000791b */ /* 0x006fea0003800000 */
.L_x_4465:
[----:B------:R-:W-:Y:S05]  /*1f150*/  BRA `(.L_x_4466) ;  /* 0xffffffe800bc7947 */ /* 0x000fea000383ffff */
.L_x_4467:
        /* <DEDUP_REMOVED lines=10> */
.L_x_14888:


//--------------------- .text._ZN5flash24flash_fwd_splitkv_kernelI23Flash_fwd_kernel_traitsILi128ELi64ELi128ELi4ELb0ELb0EN7cutlass10bfloat16_tE19Flash_kernel_traitsILi128ELi64ELi128ELi4ES3_EELb0ELb0ELb1ELb0ELb0ELb1ELb0ELb1EEEvNS_16Flash_fwd_paramsE --------------------------
	.section	.text._ZN5flash24flash_fwd_splitkv_kernelI23Flash_fwd_kernel_traitsILi128ELi64ELi128ELi4ELb0ELb0EN7cutlass10bfloat16_tE19Flash_kernel_traitsILi128ELi64ELi128ELi4ES3_EELb0ELb0ELb1ELb0ELb0ELb1ELb0ELb1EEEvNS_16Flash_fwd_paramsE,"ax",@progbits
	.align	128
        .global         _ZN5flash24flash_fwd_splitkv_kernelI23Flash_fwd_kernel_traitsILi128ELi64ELi128ELi4ELb0ELb0EN7cutlass10bfloat16_tE19Flash_kernel_traitsILi128ELi64ELi128ELi4ES3_EELb0ELb0ELb1ELb0ELb0ELb1ELb0ELb1EEEvNS_16Flash_fwd_paramsE
        .type           _ZN5flash24flash_fwd_splitkv_kernelI23Flash_fwd_kernel_traitsILi128ELi64ELi128ELi4ELb0ELb0EN7cutlass10bfloat16_tE19Flash_kernel_traitsILi128ELi64ELi128ELi4ES3_EELb0ELb0ELb1ELb0ELb0ELb1ELb0ELb1EEEvNS_16Flash_fwd_paramsE,@function
        .size           _ZN5flash24flash_fwd_splitkv_kernelI23Flash_fwd_kernel_traitsILi128ELi64ELi128ELi4ELb0ELb0EN7cutlass10bfloat16_tE19Flash_kernel_traitsILi128ELi64ELi128ELi4ES3_EELb0ELb0ELb1ELb0ELb0ELb1ELb0ELb1EEEvNS_16Flash_fwd_paramsE,(.L_x_14889 - _ZN5flash24flash_fwd_splitkv_kernelI23Flash_fwd_kernel_traitsILi128ELi64ELi128ELi4ELb0ELb0EN7cutlass10bfloat16_tE19Flash_kernel_traitsILi128ELi64ELi128ELi4ES3_EELb0ELb0ELb1ELb0ELb0ELb1ELb0ELb1EEEvNS_16Flash_fwd_paramsE)
        .other          _ZN5flash24flash_fwd_splitkv_kernelI23Flash_fwd_kernel_traitsILi128ELi64ELi128ELi4ELb0ELb0EN7cutlass10bfloat16_tE19Flash_kernel_traitsILi128ELi64ELi128ELi4ES3_EELb0ELb0ELb1ELb0ELb0ELb1ELb0ELb1EEEvNS_16Flash_fwd_paramsE,@"STO_CUDA_ENTRY STV_DEFAULT"
_ZN5flash24flash_fwd_splitkv_kernelI23Flash_fwd_kernel_traitsILi128ELi64ELi128ELi4ELb0ELb0EN7cutlass10bfloat16_tE19Flash_kernel_traitsILi128ELi64ELi128ELi4ES3_EELb0ELb0ELb1ELb0ELb0ELb1ELb0ELb1EEEvNS_16Flash_fwd_paramsE:
.text._ZN5flash24flash_fwd_splitkv_kernelI23Flash_fwd_kernel_traitsILi128ELi64ELi128ELi4ELb0ELb0EN7cutlass10bfloat16_tE19Flash_kernel_traitsILi128ELi64ELi128ELi4ES3_EELb0ELb0ELb1ELb0ELb0ELb1ELb0ELb1EEEvNS_16Flash_fwd_paramsE:
[----:B------:R-:W-:Y:S01]  /*0000*/  LDC R1, c[0x0][0x37c] ;  /* 0x0000df00ff017b82 */ /* 0x000fe20000000800 */
[----:B------:R-:W1:Y:S07]  /*0010*/  S2R R229, SR_CTAID.X ;  /* 0x0000000000e57919 */ /* 0x000e6e0000002500 */
[----:B------:R-:W2:Y:S01]  /*0020*/  LDC.64 R132, c[0x0][0x348] ;  /* 0x0000d200ff847b82 */ /* 0x000ea20000000a00 */
[----:B------:R-:W-:Y:S01]  /*0030*/  BSSY.RECONVERGENT B4, `(.L_x_4468) ;  /* 0x0000005000047945 */ /* 0x000fe20003800200 */
[----:B------:R-:W-:Y:S01]  /*0040*/  MOV R226, 0x80 ;  /* 0x0000008000e27802 */ /* 0x000fe20000000f00 */
[----:B------:R-:W3:Y:S01]  /*0050*/  S2R R227, SR_CTAID.Y ;  /* 0x0000000000e37919 */ /* 0x000ee20000002600 */
[----:B------:R-:W4:Y:S05]  /*0060*/  S2R R228, SR_CTAID.Z ;  /* 0x0000000000e47919 */ /* 0x000f2a0000002700 */
[----:B-1234-:R-:W-:Y:S05]  /*0070*/  CALL.REL.NOINC `($_ZN5flash24flash_fwd_splitkv_kernelI23Flash_fwd_kernel_traitsILi128ELi64ELi128ELi4ELb0ELb0EN7cutlass10bfloat16_tE19Flash_kernel_traitsILi128ELi64ELi128ELi4ES3_EELb0ELb0ELb1ELb0ELb0ELb1ELb0ELb1EEEvNS_16Flash_fwd_paramsE$_ZN5flash30compute_attn_1rowblock_splitkvI23Flash_fwd_kernel_traitsILi128ELi64ELi128ELi4ELb0ELb0EN7cutlass10bfloat16_tE19Flash_kernel_traitsILi128ELi64ELi128ELi4ES3_EELb0ELb0ELb1ELb0ELb0ELb1ELb0ELb1ENS_16Flash_fwd_paramsEEEvRKT8_iiiii) ;  /* 0x0000000000087944 */ /* 0x01efea0003c00000 */
[----:B------:R-:W-:Y:S05]  /*0080*/  BSYNC.RECONVERGENT B4 ;  /* 0x0000000000047941 */ /* 0x000fea0003800200 */
.L_x_4468:
[----:B------:R-:W-:Y:S05]  /*0090*/  EXIT ;  /* 0x000000000000794d */ /* 0x000fea0003800000 */
        .type           $_ZN5flash24flash_fwd_splitkv_kernelI23Flash_fwd_kernel_traitsILi128ELi64ELi128ELi4ELb0ELb0EN7cutlass10bfloat16_tE19Flash_kernel_traitsILi128ELi64ELi128ELi4ES3_EELb0ELb0ELb1ELb0ELb0ELb1ELb0ELb1EEEvNS_16Flash_fwd_paramsE$_ZN5flash30compute_attn_1rowblock_splitkvI23Flash_fwd_kernel_traitsILi128ELi64ELi128ELi4ELb0ELb0EN7cutlass10bfloat16_tE19Flash_kernel_traitsILi128ELi64ELi128ELi4ES3_EELb0ELb0ELb1ELb0ELb0ELb1ELb0ELb1ENS_16Flash_fwd_paramsEEEvRKT8_iiiii,@function
        .size           $_ZN5flash24flash_fwd_splitkv_kernelI23Flash_fwd_kernel_traitsILi128ELi64ELi128ELi4ELb0ELb0EN7cutlass10bfloat16_tE19Flash_kernel_traitsILi128ELi64ELi128ELi4ES3_EELb0ELb0ELb1ELb0ELb0ELb1ELb0ELb1EEEvNS_16Flash_fwd_paramsE$_ZN5flash30compute_attn_1rowblock_splitkvI23Flash_fwd_kernel_traitsILi128ELi64ELi128ELi4ELb0ELb0EN7cutlass10bfloat16_tE19Flash_kernel_traitsILi128ELi64ELi128ELi4ES3_EELb0ELb0ELb1ELb0ELb0ELb1ELb0ELb1ENS_16Flash_fwd_paramsEEEvRKT8_iiiii,(.L_x_14889 - $_ZN5flash24flash_fwd_splitkv_kernelI23Flash_fwd_kernel_traitsILi128ELi64ELi128ELi4ELb0ELb0EN7cutlass10bfloat16_tE19Flash_kernel_traitsILi128ELi64ELi128ELi4ES3_EELb0ELb0ELb1ELb0ELb0ELb1ELb0ELb1EEEvNS_16Flash_fwd_paramsE$_ZN5flash30compute_attn_1rowblock_splitkvI23Flash_fwd_kernel_traitsILi128ELi64ELi128ELi4ELb0ELb0EN7cutlass10bfloat16_tE19Flash_kernel_traitsILi128ELi64ELi128ELi4ES3_EELb0ELb0ELb1ELb0ELb0ELb1ELb0ELb1ENS_16Flash_fwd_paramsEEEvRKT8_iiiii)
$_ZN5flash24flash_fwd_splitkv_kernelI23Flash_fwd_kernel_traitsILi128ELi64ELi128ELi4ELb0ELb0EN7cutlass10bfloat16_tE19Flash_kernel_traitsILi128ELi64ELi128ELi4ES3_EELb0ELb0ELb1ELb0ELb0ELb1ELb0ELb1EEEvNS_16Flash_fwd_paramsE$_ZN5flash30compute_attn_1rowblock_splitkvI23Flash_fwd_kernel_traitsILi128ELi64ELi128ELi4ELb0ELb0EN7cutlass10bfloat16_tE19Flash_kernel_traitsILi128ELi64ELi128ELi4ES3_EELb0ELb0ELb1ELb0ELb0ELb1ELb0ELb1ENS_16Flash_fwd_paramsEEEvRKT8_iiiii:
        /* <DEDUP_REMOVED lines=38> */
.L_x_4470:
[----:B------:R-:W-:Y:S05]  /*0300*/  BSYNC.RECONVERGENT B0 ;  /* 0x0000000000007941 */ /* 0x000fea0003800200 */
.L_x_4469:
[----:B------:R-:W-:Y:S04]  /*0310*/  BSSY.RECONVERGENT B0, `(.L_x_4471) ;  /* 0x0000007000007945 */ /* 0x000fe80003800200 */
[----:B------:R-:W-:Y:S05]  /*0320*/  @!P3 BRA `(.L_x_4472) ;  /* 0x000000000014b947 */ /* 0x000fea0003800000 */
[----:B-----5:R-:W3:Y:S02]  /*0330*/  LD.E.U8 R3, desc[UR4][R132.64+0x1b2] ;  /* 0x0001b20484037980 */ /* 0x020ee4000c101100 */
[----:B---3--:R-:W-:-:S13]  /*0340*/  ISETP.NE.AND P1, PT, R3, RZ, PT ;  /* 0x000000ff0300720c */ /* 0x008fda0003f25270 */
[----:B------:R-:W3:Y:S02]  /*0350*/  @P1 LD.E R4, desc[UR4][R8.64+0x4] ;  /* 0x0000040408041980 */ /* 0x000ee4000c101900 */
[----:B---3--:R-:W-:-:S06]  /*0360*/  @P1 IADD3 R3, PT, PT, R4, -R13, RZ ;  /* 0x8000000d04031210 */ /* 0x008fcc0007ffe0ff */
[----:B------:R3:W5:Y:S02]  /*0370*/  @!P1 LD.E R3, desc[UR4][R8.64] ;  /* 0x0000000408039980 */ /* 0x000764000c101900 */
.L_x_4472:
[----:B------:R-:W-:Y:S05]  /*0380*/  BSYNC.RECONVERGENT B0 ;  /* 0x0000000000007941 */ /* 0x000fea0003800200 */
.L_x_4471:
        /* <DEDUP_REMOVED lines=9> */
.L_x_4474:
[----:B------:R-:W4:Y:S01]  /*0420*/  LD.E.64 R4, desc[UR4][R132.64+0x108] ;  /* 0x0001080484047980 */ /* 0x000f22000c101b00 */
[----:B------:R-:W-:Y:S01]  /*0430*/  BSSY.RECONVERGENT B0, `(.L_x_4476) ;  /* 0x0000006000007945 */ /* 0x000fe20003800200 */
[----:B------:R-:W-:Y:S01]  /*0440*/  IMAD.MOV.U32 R3, RZ, RZ, RZ ;  /* 0x000000ffff037224 */ /* 0x000fe200078e00ff */
[----:B----4-:R-:W-:-:S04]  /*0450*/  ISETP.NE.U32.AND P0, PT, R4, RZ, PT ;  /* 0x000000ff0400720c */ /* 0x010fc80003f05070 */
[----:B------:R-:W-:-:S13]  /*0460*/  ISETP.NE.AND.EX P0, PT, R5, RZ, PT, P0 ;  /* 0x000000ff0500720c */ /* 0x000fda0003f05300 */
[----:B------:R-:W-:Y:S05]  /*0470*/  @!P0 BRA `(.L_x_4477) ;  /* 0x0000000000048947 */ /* 0x000fea0003800000 */
[----:B------:R4:W5:Y:S02]  /*0480*/  LD.E R3, desc[UR4][R132.64+0xbc] ;  /* 0x0000bc0484037980 */ /* 0x000964000c101900 */
.L_x_4477:
[----:B------:R-:W-:Y:S05]  /*0490*/  BSYNC.RECONVERGENT B0 ;  /* 0x0000000000007941 */ /* 0x000fea0003800200 */
.L_x_4476:
[----:B-----5:R-:W-:Y:S02]  /*04a0*/  IADD3 R64, PT, PT, R72, R3, RZ ;  /* 0x0000000348407210 */ /* 0x020fe40007ffe0ff */
.L_x_4475:
[----:B------:R-:W-:Y:S05]  /*04b0*/  BSYNC.RECONVERGENT B1 ;  /* 0x0000000000017941 */ /* 0x000fea0003800200 */
.L_x_4473:
[----:B------:R-:W-:Y:S01]  /*04c0*/  IMAD.SHL.U32 R75, R229, 0x40, RZ ;  /* 0x00000040e54b7824 */ /* 0x000fe200078e00ff */
[----:B------:R-:W-:Y:S01]  /*04d0*/  MOV R4, R226 ;  /* 0x000000e200047202 */ /* 0x000fe20000000f00 */
[----:B------:R-:W-:-:S03]  /*04e0*/  IMAD.MOV.U32 R5, RZ, RZ, 0x0 ;  /* 0x00000000ff057424 */ /* 0x000fc600078e00ff */
[----:B------:R-:W-:-:S13]  /*04f0*/  ISETP.GT.AND P0, PT, R230, R75, PT ;  /* 0x0000004be600720c */ /* 0x000fda0003f04270 */
[----:B-1234-:R-:W-:Y:S05]  /*0500*/  @!P0 RET.REL.NODEC R4 `(_ZN5flash24flash_fwd_splitkv_kernelI23Flash_fwd_kernel_traitsILi128ELi64ELi128ELi4ELb0ELb0EN7cutlass10bfloat16_tE19Flash_kernel_traitsILi128ELi64ELi128ELi4ES3_EELb0ELb0ELb1ELb0ELb0ELb1ELb0ELb1EEEvNS_16Flash_fwd_paramsE) ;  /* 0xfffffff804bc8950 */ /* 0x01efea0003c3ffff */
        /* <DEDUP_REMOVED lines=61> */
.L_x_4480:
[----:B------:R-:W-:Y:S05]  /*08e0*/  BSYNC.RECONVERGENT B0 ;  /* 0x0000000000007941 */ /* 0x000fea0003800200 */
.L_x_4479:
        /* <DEDUP_REMOVED lines=17> */
.L_x_4482:
[----:B------:R-:W-:Y:S05]  /*0a00*/  BSYNC.RECONVERGENT B0 ;  /* 0x0000000000007941 */ /* 0x000fea0003800200 */
.L_x_4481:
        /* <DEDUP_REMOVED lines=20> */
.L_x_4484:
[----:B------:R-:W-:Y:S05]  /*0b50*/  BSYNC.RECONVERGENT B0 ;  /* 0x0000000000007941 */ /* 0x000fea0003800200 */
.L_x_4483:
        /* <DEDUP_REMOVED lines=25> */
.L_x_4486:
[----:B------:R-:W-:Y:S05]  /*0cf0*/  BSYNC.RECONVERGENT B0 ;  /* 0x0000000000007941 */ /* 0x000fea0003800200 */
.L_x_4485:
[----:B------:R-:W-:Y:S01]  /*0d00*/  MOV R227, 0x0 ;  /* 0x0000000000e37802 */ /* 0x000fe20000000f00 */
[----:B------:R-:W-:Y:S04]  /*0d10*/  @!P5 ST.E desc[UR4][R8.64], R4 ;  /* 0x000000040800d985 */ /* 0x000fe8000c101904 */
[----:B------:R-:W-:Y:S04]  /*0d20*/  @!P4 ST.E desc[UR4][R8.64+0x40], R3 ;  /* 0x000040030800c985 */ /* 0x000fe8000c101904 */
[----:B------:R1:W-:Y:S02]  /*0d30*/  @!P3 ST.E desc[UR4][R8.64+0x80], R0 ;  /* 0x000080000800b985 */ /* 0x0003e4000c101904 */
[----:B-12---:R-:W-:Y:S05]  /*0d40*/  @P6 RET.REL.NODEC R226 `(_ZN5flash24flash_fwd_splitkv_kernelI23Flash_fwd_kernel_traitsILi128ELi64ELi128ELi4ELb0ELb0EN7cutlass10bfloat16_tE19Flash_kernel_traitsILi128ELi64ELi128ELi4ES3_EELb0ELb0ELb1ELb0ELb0ELb1ELb0ELb1EEEvNS_16Flash_fwd_paramsE) ;  /* 0xfffffff0e2ac6950 */ /* 0x006fea0003c3ffff */
[----:B------:R-:W-:Y:S02]  /*0d50*/  MOV R3, 0x7f800000 ;  /* 0x7f80000000037802 */ /* 0x000fe40000000f00 */
[----:B------:R-:W-:-:S03]  /*0d60*/  MOV R227, 0x0 ;  /* 0x0000000000e37802 */ /* 0x000fc60000000f00 */
[----:B------:R1:W-:Y:S02]  /*0d70*/  ST.E desc[UR4][R8.64+0xc0], R3 ;  /* 0x0000c00308007985 */ /* 0x0003e4000c101904 */
[----:B-1----:R-:W-:Y:S05]  /*0d80*/  RET.REL.NODEC R226 `(_ZN5flash24flash_fwd_splitkv_kernelI23Flash_fwd_kernel_traitsILi128ELi64ELi128ELi4ELb0ELb0EN7cutlass10bfloat16_tE19Flash_kernel_traitsILi128ELi64ELi128ELi4ES3_EELb0ELb0ELb1ELb0ELb0ELb1ELb0ELb1EEEvNS_16Flash_fwd_paramsE) ;  /* 0xfffffff0e29c7950 */ /* 0x002fea0003c3ffff */
.L_x_4478:
        /* <DEDUP_REMOVED lines=103> */
.L_x_4488:
        /* <DEDUP_REMOVED lines=79> */
.L_x_4489:
[----:B------:R-:W-:Y:S05]  /*18f0*/  BSYNC.RECONVERGENT B0 ;  /* 0x0000000000007941 */ /* 0x000fea0003800200 */
.L_x_4487:
        /* <DEDUP_REMOVED lines=207> */
.L_x_4591:
        /* <DEDUP_REMOVED lines=21> */
.L_x_4492:
[----:B------:R-:W-:Y:S05]  /*2740*/  BSYNC.RECONVERGENT B0 ;  /* 0x0000000000007941 */ /* 0x000fea0003800200 */
.L_x_4491:
        /* <DEDUP_REMOVED lines=12> */
.L_x_4494:
[----:B------:R-:W-:Y:S05]  /*2810*/  BSYNC.RECONVERGENT B0 ;  /* 0x0000000000007941 */ /* 0x000fea0003800200 */
.L_x_4493:
        /* <DEDUP_REMOVED lines=12> */
.L_x_4496:
[----:B------:R-:W-:Y:S05]  /*28e0*/  BSYNC.RECONVERGENT B0 ;  /* 0x0000000000007941 */ /* 0x000fea0003800200 */
.L_x_4495:
        /* <DEDUP_REMOVED lines=20> */
.L_x_4498:
[----:B------:R-:W-:Y:S05]  /*2a30*/  BSYNC.RECONVERGENT B0 ;  /* 0x0000000000007941 */ /* 0x000fea0003800200 */
.L_x_4497:
        /* <DEDUP_REMOVED lines=12> */
.L_x_4500:
[----:B------:R-:W-:Y:S05]  /*2b00*/  BSYNC.RECONVERGENT B0 ;  /* 0x0000000000007941 */ /* 0x000fea0003800200 */
.L_x_4499:
[----:B------:R-:W-:Y:S01]  /*2b10*/  ISETP.GE.AND P4, PT, R112, R101, PT ;  /* 0x000000657000720c */ /* 0x000fe20003f86270 */
[----:B------:R-:W-:Y:S04]  /*2b20*/  BSSY.RECONVERGENT B0, `(.L_x_4501) ;  /* 0x0000010000007945 */ /* 0x000fe80003800200 */
[----:B------:R-:W-:Y:S08]  /*2b30*/  @!P5 BRA `(.L_x_4502) ;  /* 0x000000000038d947 */ /* 0x000ff00003800000 */
        /* <DEDUP_REMOVED lines=14> */
.L_x_4502:
[----:B------:R-:W-:Y:S05]  /*2c20*/  BSYNC.RECONVERGENT B0 ;  /* 0x0000000000007941 */ /* 0x000fea0003800200 */
.L_x_4501:
[----:B------:R-:W-:Y:S01]  /*2c30*/  ISETP.GE.AND P4, PT, R112, R103, !P4 ;  /* 0x000000677000720c */ /* 0x000fe20006786270 */
        /* <DEDUP_REMOVED lines=18> */
.L_x_4504:
[----:B------:R-:W-:Y:S05]  /*2d60*/  BSYNC.RECONVERGENT B0 ;  /* 0x0000000000007941 */ /* 0x000fea0003800200 */
.L_x_4503:
        /* <DEDUP_REMOVED lines=16> */
.L_x_4506:
[----:B------:R-:W-:Y:S05]  /*2e70*/  BSYNC.RECONVERGENT B0 ;  /* 0x0000000000007941 */ /* 0x000fea0003800200 */
.L_x_4505:
        /* <DEDUP_REMOVED lines=14> */
[C---:B------:R-:W-:Y:S04]  /*2f60*/  ISETP.GE.AND P1, PT, R74.reuse, R101, PT ;  /* 0x000000654a00720c */ /* 0x040fe80003f26270 */
[----:B------:R-:W-:Y:S04]  /*2f70*/  ISETP.GE.AND P1, PT, R74, R103, !P1 ;  /* 0x000000674a00720c */ /* 0x000fe80004f26270 */
[----:B------:R-:W-:Y:S02]  /*2f80*/  P2R R113, PR, RZ, 0x2 ;  /* 0x00000002ff717803 */ /* 0x000fe40000000000 */
        /* <DEDUP_REMOVED lines=13> */
.L_x_4510:
[----:B------:R-:W-:Y:S05]  /*3060*/  BSYNC.RECONVERGENT B0 ;  /* 0x0000000000007941 */ /* 0x000fea0003800200 */
.L_x_4509:
        /* <DEDUP_REMOVED lines=16> */
.L_x_4512:
[----:B------:R-:W-:Y:S05]  /*3170*/  BSYNC.RECONVERGENT B0 ;  /* 0x0000000000007941 */ /* 0x000fea0003800200 */
.L_x_4511:
        /* <DEDUP_REMOVED lines=16> */
.L_x_4514:
[----:B------:R-:W-:Y:S05]  /*3280*/  BSYNC.RECONVERGENT B0 ;  /* 0x0000000000007941 */ /* 0x000fea0003800200 */
.L_x_4513:
        /* <DEDUP_REMOVED lines=16> */
.L_x_4516:
[----:B------:R-:W-:Y:S05]  /*3390*/  BSYNC.RECONVERGENT B0 ;  /* 0x0000000000007941 */ /* 0x000fea0003800200 */
.L_x_4515:
        /* <DEDUP_REMOVED lines=12> */
.L_x_4518:
[----:B------:R-:W-:Y:S05]  /*3460*/  BSYNC.RECONVERGENT B0 ;  /* 0x0000000000007941 */ /* 0x000fea0003800200 */
.L_x_4517:
        /* <DEDUP_REMOVED lines=14> */
.L_x_4520:
[----:B------:R-:W-:Y:S05]  /*3550*/  BSYNC.RECONVERGENT B0 ;  /* 0x0000000000007941 */ /* 0x000fea0003800200 */
.L_x_4519:
        /* <DEDUP_REMOVED lines=14> */
.L_x_4522:
[----:B------:R-:W-:Y:S05]  /*3640*/  BSYNC.RECONVERGENT B0 ;  /* 0x0000000000007941 */ /* 0x000fea0003800200 */
.L_x_4521:
        /* <DEDUP_REMOVED lines=16> */
.L_x_4508:
        /* <DEDUP_REMOVED lines=60> */
.L_x_4528:
[----:B------:R-:W-:Y:S05]  /*3b10*/  BSYNC.RECONVERGENT B0 ;  /* 0x0000000000007941 */ /* 0x000fea0003800200 */
.L_x_4527:
        /* <DEDUP_REMOVED lines=49> */
.L_x_4526:
[----:B------:R-:W-:Y:S05]  /*3e30*/  BSYNC.RECONVERGENT B1 ;  /* 0x0000000000017941 */ /* 0x000fea0003800200 */
.L_x_4525:
        /* <DEDUP_REMOVED lines=63> */
.L_x_4532:
[----:B------:R-:W-:Y:S05]  /*4230*/  BSYNC.RECONVERGENT B0 ;  /* 0x0000000000007941 */ /* 0x000fea0003800200 */
.L_x_4531:
        /* <DEDUP_REMOVED lines=49> */
.L_x_4530:
[----:B------:R-:W-:Y:S05]  /*4550*/  BSYNC.RECONVERGENT B1 ;  /* 0x0000000000017941 */ /* 0x000fea0003800200 */
.L_x_4529:
[----:B------:R-:W-:Y:S01]  /*4560*/  ISETP.NE.AND P0, PT, R115, RZ, PT ;  /* 0x000000ff7300720c */ /* 0x000fe20003f05270 */
[----:B------:R-:W-:Y:S11]  /*4570*/  BSSY.RECONVERGENT B1, `(.L_x_4533) ;  /* 0x000006f000017945 */ /* 0x000ff60003800200 */
[----:B------:R-:W-:Y:S01]  /*4580*/  @!UPT UIADD3 URZ, UPT, UPT, URZ, URZ, URZ ;  /* 0x000000fffffff290 */ /* 0x000fe2000fffe0ff */
[----:B------:R-:W-:Y:S05]  /*4590*/  @!P0 BRA `(.L_x_4534) ;  /* 0x0000000400b08947 */ /* 0x000fea0003800000 */
        /* <DEDUP_REMOVED lines=58> */
.L_x_4536:
[----:B------:R-:W-:Y:S05]  /*4940*/  BSYNC.RECONVERGENT B0 ;  /* 0x0000000000007941 */ /* 0x000fea0003800200 */
.L_x_4535:
        /* <DEDUP_REMOVED lines=49> */
.L_x_4534:
[----:B------:R-:W-:Y:S05]  /*4c60*/  BSYNC.RECONVERGENT B1 ;  /* 0x0000000000017941 */ /* 0x000fea0003800200 */
.L_x_4533:
        /* <DEDUP_REMOVED lines=64> */
.L_x_4540:
[----:B------:R-:W-:Y:S05]  /*5070*/  BSYNC.RECONVERGENT B0 ;  /* 0x0000000000007941 */ /* 0x000fea0003800200 */
.L_x_4539:
        /* <DEDUP_REMOVED lines=47> */
.L_x_4538:
[----:B------:R-:W-:Y:S05]  /*5370*/  BSYNC.RECONVERGENT B1 ;  /* 0x0000000000017941 */ /* 0x000fea0003800200 */
.L_x_4537:
        /* <DEDUP_REMOVED lines=58> */
.L_x_4544:
[----:B------:R-:W-:Y:S05]  /*5720*/  BSYNC.RECONVERGENT B0 ;  /* 0x0000000000007941 */ /* 0x000fea0003800200 */
.L_x_4543:
        /* <DEDUP_REMOVED lines=47> */
.L_x_4542:
[----:B------:R-:W-:Y:S05]  /*5a20*/  BSYNC.RECONVERGENT B1 ;  /* 0x0000000000017941 */ /* 0x000fea0003800200 */
.L_x_4541:
        /* <DEDUP_REMOVED lines=62> */
.L_x_4548:
[----:B------:R-:W-:Y:S05]  /*5e10*/  BSYNC.RECONVERGENT B0 ;  /* 0x0000000000007941 */ /* 0x000fea0003800200 */
.L_x_4547:
        /* <DEDUP_REMOVED lines=47> */
.L_x_4546:
[----:B------:R-:W-:Y:S05]  /*6110*/  BSYNC.RECONVERGENT B1 ;  /* 0x0000000000017941 */ /* 0x000fea0003800200 */
.L_x_4545:
        /* <DEDUP_REMOVED lines=60> */
.L_x_4552:
[----:B------:R-:W-:Y:S05]  /*64e0*/  BSYNC.RECONVERGENT B0 ;  /* 0x0000000000007941 */ /* 0x000fea0003800200 */
.L_x_4551:
        /* <DEDUP_REMOVED lines=47> */
.L_x_4550:
[----:B------:R-:W-:Y:S05]  /*67e0*/  BSYNC.RECONVERGENT B1 ;  /* 0x0000000000017941 */ /* 0x000fea0003800200 */
.L_x_4549:
        /* <DEDUP_REMOVED lines=60> */
.L_x_4556:
[----:B------:R-:W-:Y:S05]  /*6bb0*/  BSYNC.RECONVERGENT B0 ;  /* 0x0000000000007941 */ /* 0x000fea0003800200 */
.L_x_4555:
        /* <DEDUP_REMOVED lines=47> */
.L_x_4554:
[----:B------:R-:W-:Y:S05]  /*6eb0*/  BSYNC.RECONVERGENT B1 ;  /* 0x0000000000017941 */ /* 0x000fea0003800200 */
.L_x_4553:
[----:B------:R-:W3:Y:S02]  /*6ec0*/  LD.E R3, desc[UR4][R132.64+0xd0] ;  /* 0x0000d00484037980 */ /* 0x000ee4000c101900 */
[----:B---3--:R-:W-:Y:S05]  /*6ed0*/  IMAD.U32 R3, R3, -0x40, RZ ;  /* 0xffffffc003037824 */ /* 0x008fea00078e00ff */
[C---:B------:R-:W-:Y:S02]  /*6ee0*/  LEA R16, P1, R3.reuse, R16, 0x1 ;  /* 0x0000001003107211 */ /* 0x040fe400078208ff */
[C---:B------:R-:W-:Y:S02]  /*6ef0*/  LEA R54, P0, R3.reuse, R54, 0x1 ;  /* 0x0000003603367211 */ /* 0x040fe400078008ff */
[C---:B------:R-:W-:Y:S02]  /*6f00*/  LEA.HI.X.SX32 R17, R3.reuse, R17, 0x1, P1 ;  /* 0x0000001103117211 */ /* 0x040fe400008f0eff */
[----:B------:R-:W-:Y:S01]  /*6f10*/  LEA.HI.X.SX32 R55, R3, R55, 0x1, P0 ;  /* 0x0000003703377211 */ /* 0x000fe200000f0eff */
[----:B------:R-:W-:Y:S05]  /*6f20*/  BRA `(.L_x_4523) ;  /* 0x0000005c00587947 */ /* 0x000fea0003800000 */
.L_x_4524:
        /* <DEDUP_REMOVED lines=95> */
.L_x_4560:
[----:B------:R-:W-:Y:S05]  /*7520*/  BSYNC.RECONVERGENT B0 ;  /* 0x0000000000007941 */ /* 0x000fea0003800200 */
.L_x_4559:
        /* <DEDUP_REMOVED lines=88> */
.L_x_4558:
[----:B------:R-:W-:Y:S05]  /*7ab0*/  BSYNC.RECONVERGENT B1 ;  /* 0x0000000000017941 */ /* 0x000fea0003800200 */
.L_x_4557:
        /* <DEDUP_REMOVED lines=97> */
.L_x_4564:
[----:B------:R-:W-:Y:S05]  /*80d0*/  BSYNC.RECONVERGENT B0 ;  /* 0x0000000000007941 */ /* 0x000fea0003800200 */
.L_x_4563:
        /* <DEDUP_REMOVED lines=88> */
.L_x_4562:
[----:B------:R-:W-:Y:S05]  /*8660*/  BSYNC.RECONVERGENT B1 ;  /* 0x0000000000017941 */ /* 0x000fea0003800200 */
.L_x_4561:
[----:B------:R-:W-:Y:S01]  /*8670*/  ISETP.NE.AND P0, PT, R115, RZ, PT ;  /* 0x000000ff7300720c */ /* 0x000fe20003f05270 */
[----:B------:R-:W-:Y:S11]  /*8680*/  BSSY.RECONVERGENT B1, `(.L_x_4565) ;  /* 0x00000b9000017945 */ /* 0x000ff60003800200 */
[----:B------:R-:W-:Y:S01]  /*8690*/  @!UPT UIADD3 URZ, UPT, UPT, URZ, URZ, URZ ;  /* 0x000000fffffff290 */ /* 0x000fe2000fffe0ff */
[----:B------:R-:W-:Y:S05]  /*86a0*/  @!P0 BRA `(.L_x_4566) ;  /* 0x0000000800d88947 */ /* 0x000fea0003800000 */
        /* <DEDUP_REMOVED lines=93> */
.L_x_4568:
[----:B------:R-:W-:Y:S05]  /*8c80*/  BSYNC.RECONVERGENT B0 ;  /* 0x0000000000007941 */ /* 0x000fea0003800200 */
.L_x_4567:
        /* <DEDUP_REMOVED lines=88> */
.L_x_4566:
[----:B------:R-:W-:Y:S05]  /*9210*/  BSYNC.RECONVERGENT B1 ;  /* 0x0000000000017941 */ /* 0x000fea0003800200 */
.L_x_4565:
        /* <DEDUP_REMOVED lines=98> */
.L_x_4572:
[----:B------:R-:W-:Y:S05]  /*9840*/  BSYNC.RECONVERGENT B0 ;  /* 0x0000000000007941 */ /* 0x000fea0003800200 */
.L_x_4571:
        /* <DEDUP_REMOVED lines=89> */
.L_x_4570:
[----:B------:R-:W-:Y:S05]  /*9de0*/  BSYNC.RECONVERGENT B1 ;  /* 0x0000000000017941 */ /* 0x000fea0003800200 */
.L_x_4569:
        /* <DEDUP_REMOVED lines=94> */
.L_x_4576:
[----:B------:R-:W-:Y:S05]  /*a3d0*/  BSYNC.RECONVERGENT B0 ;  /* 0x0000000000007941 */ /* 0x000fea0003800200 */
.L_x_4575:
        /* <DEDUP_REMOVED lines=88> */
.L_x_4574:
[----:B------:R-:W-:Y:S05]  /*a960*/  BSYNC.RECONVERGENT B1 ;  /* 0x0000000000017941 */ /* 0x000fea0003800200 */
.L_x_4573:
        /* <DEDUP_REMOVED lines=96> */
.L_x_4580:
[----:B------:R-:W-:Y:S05]  /*af70*/  BSYNC.RECONVERGENT B0 ;  /* 0x0000000000007941 */ /* 0x000fea0003800200 */
.L_x_4579:
        /* <DEDUP_REMOVED lines=88> */
.L_x_4578:
[----:B------:R-:W-:Y:S05]  /*b500*/  BSYNC.RECONVERGENT B1 ;  /* 0x0000000000017941 */ /* 0x000fea0003800200 */
.L_x_4577:
        /* <DEDUP_REMOVED lines=97> */
.L_x_4584:
[----:B------:R-:W-:Y:S05]  /*bb20*/  BSYNC.RECONVERGENT B0 ;  /* 0x0000000000007941 */ /* 0x000fea0003800200 */
.L_x_4583:
        /* <DEDUP_REMOVED lines=86> */
.L_x_4582:
[----:B------:R-:W-:Y:S05]  /*c090*/  BSYNC.RECONVERGENT B1 ;  /* 0x0000000000017941 */ /* 0x000fea0003800200 */
.L_x_4581:
        /* <DEDUP_REMOVED lines=97> */
.L_x_4588:
[----:B------:R-:W-:Y:S05]  /*c6b0*/  BSYNC.RECONVERGENT B0 ;  /* 0x0000000000007941 */ /* 0x000fea0003800200 */
.L_x_4587:
        /* <DEDUP_REMOVED lines=86> */
.L_x_4586:
[----:B------:R-:W-:Y:S05]  /*cc20*/  BSYNC.RECONVERGENT B1 ;  /* 0x0000000000017941 */ /* 0x000fea0003800200 */
.L_x_4585:
[----:B------:R-:W3:Y:S02]  /*cc30*/  LD.E R3, desc[UR4][R132.64+0xd0] ;  /* 0x0000d00484037980 */ /* 0x000ee4000c101900 */
[----:B---3--:R-:W-:Y:S05]  /*cc40*/  IMAD.U32 R3, R3, -0x40, RZ ;  /* 0xffffffc003037824 */ /* 0x008fea00078e00ff */
[C---:B------:R-:W-:Y:S02]  /*cc50*/  LEA R84, P1, R3.reuse, R84, 0x1 ;  /* 0x0000005403547211 */ /* 0x040fe400078208ff */
[C---:B------:R-:W-:Y:S02]  /*cc60*/  LEA R82, P0, R3.reuse, R82, 0x1 ;  /* 0x0000005203527211 */ /* 0x040fe400078008ff */
[C---:B------:R-:W-:Y:S02]  /*cc70*/  LEA.HI.X.SX32 R85, R3.reuse, R85, 0x1, P1 ;  /* 0x0000005503557211 */ /* 0x040fe400008f0eff */
[----:B------:R-:W-:Y:S09]  /*cc80*/  LEA.HI.X.SX32 R83, R3, R83, 0x1, P0 ;  /* 0x0000005303537211 */ /* 0x000ff200000f0eff */
.L_x_4523:
[----:B------:R-:W-:Y:S05]  /*cc90*/  BSYNC.RECONVERGENT B2 ;  /* 0x0000000000027941 */ /* 0x000fea0003800200 */
.L_x_4507:
        /* <DEDUP_REMOVED lines=101> */
.L_x_4590:
[----:B------:R-:W-:Y:S05]  /*d2f0*/  BSYNC.RECONVERGENT B0 ;  /* 0x0000000000007941 */ /* 0x000fea0003800200 */
.L_x_4589:
[----:B------:R-:W-:Y:S05]  /*d300*/  @P2 BRA `(.L_x_4591) ;  /* 0xffffff5000b82947 */ /* 0x000fea000383ffff */
.L_x_4490:
        /* <DEDUP_REMOVED lines=34> */
.L_x_4595:
[----:B------:R-:W-:Y:S05]  /*d530*/  BSYNC.RECONVERGENT B0 ;  /* 0x0000000000007941 */ /* 0x000fea0003800200 */
.L_x_4594:
        /* <DEDUP_REMOVED lines=14> */
.L_x_4597:
[----:B------:R-:W-:Y:S05]  /*d620*/  BSYNC.RECONVERGENT B0 ;  /* 0x0000000000007941 */ /* 0x000fea0003800200 */
.L_x_4596:
        /* <DEDUP_REMOVED lines=16> */
.L_x_4599:
[----:B------:R-:W-:Y:S05]  /*d730*/  BSYNC.RECONVERGENT B0 ;  /* 0x0000000000007941 */ /* 0x000fea0003800200 */
.L_x_4598:
        /* <DEDUP_REMOVED lines=16> */
.L_x_4593:
        /* <DEDUP_REMOVED lines=84> */
.L_x_4607:
[----:B------:R-:W-:Y:S05]  /*dd80*/  BSYNC.RECONVERGENT B0 ;  /* 0x0000000000007941 */ /* 0x000fea0003800200 */
.L_x_4606:
[----:B-----5:R-:W-:Y:S01]  /*dd90*/  IMAD.MOV.U32 R6, RZ, RZ, R18 ;  /* 0x000000ffff067224 */ /* 0x020fe200078e0012 */
[----:B------:R-:W-:Y:S01]  /*dda0*/  MOV R4, R16 ;  /* 0x0000001000047202 */ /* 0x000fe20000000f00 */
[----:B------:R-:W-:Y:S01]  /*ddb0*/  IMAD.MOV.U32 R7, RZ, RZ, R19 ;  /* 0x000000ffff077224 */ /* 0x000fe200078e0013 */
[----:B------:R-:W-:Y:S02]  /*ddc0*/  MOV R5, R17 ;  /* 0x0000001100057202 */ /* 0x000fe40000000f00 */
.L_x_4605:
[----:B------:R-:W-:Y:S05]  /*ddd0*/  BSYNC.RECONVERGENT B1 ;  /* 0x0000000000017941 */ /* 0x000fea0003800200 */
.L_x_4604:
        /* <DEDUP_REMOVED lines=50> */
.L_x_4609:
[----:B------:R-:W-:Y:S05]  /*e100*/  BSYNC.RECONVERGENT B0 ;  /* 0x0000000000007941 */ /* 0x000fea0003800200 */
.L_x_4608:
[----:B-----5:R3:W-:Y:S02]  /*e110*/  STS.128 [R66+0x2000], R16 ;  /* 0x0020001042007388 */ /* 0x0207e40000000c00 */
.L_x_4603:
[----:B------:R-:W-:Y:S05]  /*e120*/  BSYNC.RECONVERGENT B2 ;  /* 0x0000000000027941 */ /* 0x000fea0003800200 */
.L_x_4602:
        /* <DEDUP_REMOVED lines=54> */
.L_x_4615:
[----:B------:R-:W-:Y:S05]  /*e490*/  BSYNC.RECONVERGENT B0 ;  /* 0x0000000000007941 */ /* 0x000fea0003800200 */
.L_x_4614:
[----:B-----5:R1:W-:Y:S02]  /*e4a0*/  STS.128 [R66+0x800], R16 ;  /* 0x0008001042007388 */ /* 0x0203e40000000c00 */
.L_x_4613:
[----:B------:R-:W-:Y:S05]  /*e4b0*/  BSYNC.RECONVERGENT B1 ;  /* 0x0000000000017941 */ /* 0x000fea0003800200 */
.L_x_4612:
        /* <DEDUP_REMOVED lines=47> */
.L_x_4617:
[----:B------:R-:W-:Y:S05]  /*e7b0*/  BSYNC.RECONVERGENT B0 ;  /* 0x0000000000007941 */ /* 0x000fea0003800200 */
.L_x_4616:
[----:B-----5:R3:W-:Y:S02]  /*e7c0*/  STS.128 [R66+0x2800], R16 ;  /* 0x0028001042007388 */ /* 0x0207e40000000c00 */
.L_x_4611:
[----:B------:R-:W-:Y:S05]  /*e7d0*/  BSYNC.RECONVERGENT B2 ;  /* 0x0000000000027941 */ /* 0x000fea0003800200 */
.L_x_4610:
        /* <DEDUP_REMOVED lines=54> */
.L_x_4623:
[----:B------:R-:W-:Y:S05]  /*eb40*/  BSYNC.RECONVERGENT B0 ;  /* 0x0000000000007941 */ /* 0x000fea0003800200 */
.L_x_4622:
[----:B-----5:R1:W-:Y:S02]  /*eb50*/  STS.128 [R66+0x1000], R16 ;  /* 0x0010001042007388 */ /* 0x0203e40000000c00 */
.L_x_4621:
[----:B------:R-:W-:Y:S05]  /*eb60*/  BSYNC.RECONVERGENT B1 ;  /* 0x0000000000017941 */ /* 0x000fea0003800200 */
.L_x_4620:
        /* <DEDUP_REMOVED lines=47> */
.L_x_4625:
[----:B------:R-:W-:Y:S05]  /*ee60*/  BSYNC.RECONVERGENT B0 ;  /* 0x0000000000007941 */ /* 0x000fea0003800200 */
.L_x_4624:
[----:B-----5:R1:W-:Y:S02]  /*ee70*/  STS.128 [R66+0x3000], R16 ;  /* 0x0030001042007388 */ /* 0x0203e40000000c00 */
.L_x_4619:
[----:B------:R-:W-:Y:S05]  /*ee80*/  BSYNC.RECONVERGENT B2 ;  /* 0x0000000000027941 */ /* 0x000fea0003800200 */
.L_x_4618:
        /* <DEDUP_REMOVED lines=53> */
.L_x_4629:
[----:B------:R-:W-:Y:S05]  /*f1e0*/  BSYNC.RECONVERGENT B0 ;  /* 0x0000000000007941 */ /* 0x000fea0003800200 */
.L_x_4628:
[----:B-----5:R3:W-:Y:S02]  /*f1f0*/  STS.128 [R66+0x1800], R16 ;  /* 0x0018001042007388 */ /* 0x0207e40000000c00 */
.L_x_4627:
[----:B------:R-:W-:Y:S05]  /*f200*/  BSYNC.RECONVERGENT B1 ;  /* 0x0000000000017941 */ /* 0x000fea0003800200 */
.L_x_4626:
        /* <DEDUP_REMOVED lines=46> */
.L_x_4631:
[----:B------:R-:W-:Y:S05]  /*f4f0*/  BSYNC.RECONVERGENT B0 ;  /* 0x0000000000007941 */ /* 0x000fea0003800200 */
.L_x_4630:
[----:B-----5:R3:W-:Y:S01]  /*f500*/  STS.128 [R66+0x3800], R16 ;  /* 0x0038001042007388 */ /* 0x0207e20000000c00 */
[----:B------:R-:W-:Y:S05]  /*f510*/  BRA `(.L_x_4600) ;  /* 0x0000002c00647947 */ /* 0x000fea0003800000 */
.L_x_4601:
        /* <DEDUP_REMOVED lines=96> */
.L_x_4636:
[----:B------:R-:W-:Y:S05]  /*fb20*/  BSYNC.RECONVERGENT B0 ;  /* 0x0000000000007941 */ /* 0x000fea0003800200 */
.L_x_4635:
[----:B------:R-:W-:Y:S05]  /*fb30*/  BSYNC.RECONVERGENT B1 ;  /* 0x0000000000017941 */ /* 0x000fea0003800200 */
.L_x_4634:
        /* <DEDUP_REMOVED lines=86> */
.L_x_4638:
[----:B------:R-:W-:Y:S05]  /*100a0*/  BSYNC.RECONVERGENT B0 ;  /* 0x0000000000007941 */ /* 0x000fea0003800200 */
.L_x_4637:
[----:B-----5:R4:W-:Y:S02]  /*100b0*/  STS.128 [R66+0x2000], R24 ;  /* 0x0020001842007388 */ /* 0x0209e40000000c00 */
.L_x_4633:
[----:B------:R-:W-:Y:S05]  /*100c0*/  BSYNC.RECONVERGENT B2 ;  /* 0x0000000000027941 */ /* 0x000fea0003800200 */
.L_x_4632:
        /* <DEDUP_REMOVED lines=92> */
.L_x_4644:
[----:B------:R-:W-:Y:S05]  /*10690*/  BSYNC.RECONVERGENT B0 ;  /* 0x0000000000007941 */ /* 0x000fea0003800200 */
.L_x_4643:
[----:B-----5:R4:W-:Y:S02]  /*106a0*/  STS.128 [R66+0x800], R24 ;  /* 0x0008001842007388 */ /* 0x0209e40000000c00 */
.L_x_4642:
[----:B------:R-:W-:Y:S05]  /*106b0*/  BSYNC.RECONVERGENT B1 ;  /* 0x0000000000017941 */ /* 0x000fea0003800200 */
.L_x_4641:
        /* <DEDUP_REMOVED lines=85> */
.L_x_4646:
[----:B------:R-:W-:Y:S05]  /*10c10*/  BSYNC.RECONVERGENT B0 ;  /* 0x0000000000007941 */ /* 0x000fea0003800200 */
.L_x_4645:
[----:B-----5:R4:W-:Y:S02]  /*10c20*/  STS.128 [R66+0x2800], R24 ;  /* 0x0028001842007388 */ /* 0x0209e40000000c00 */
.L_x_4640:
[----:B------:R-:W-:Y:S05]  /*10c30*/  BSYNC.RECONVERGENT B2 ;  /* 0x0000000000027941 */ /* 0x000fea0003800200 */
.L_x_4639:
        /* <DEDUP_REMOVED lines=90> */
.L_x_4652:
[----:B------:R-:W-:Y:S05]  /*111e0*/  BSYNC.RECONVERGENT B0 ;  /* 0x0000000000007941 */ /* 0x000fea0003800200 */
.L_x_4651:
[----:B-----5:R4:W-:Y:S02]  /*111f0*/  STS.128 [R66+0x1000], R24 ;  /* 0x0010001842007388 */ /* 0x0209e40000000c00 */
.L_x_4650:
[----:B------:R-:W-:Y:S05]  /*11200*/  BSYNC.RECONVERGENT B1 ;  /* 0x0000000000017941 */ /* 0x000fea0003800200 */
.L_x_4649:
        /* <DEDUP_REMOVED lines=83> */
.L_x_4654:
[----:B------:R-:W-:Y:S05]  /*11740*/  BSYNC.RECONVERGENT B0 ;  /* 0x0000000000007941 */ /* 0x000fea0003800200 */
.L_x_4653:
[----:B-----5:R4:W-:Y:S02]  /*11750*/  STS.128 [R66+0x3000], R24 ;  /* 0x0030001842007388 */ /* 0x0209e40000000c00 */
.L_x_4648:
[----:B------:R-:W-:Y:S05]  /*11760*/  BSYNC.RECONVERGENT B2 ;  /* 0x0000000000027941 */ /* 0x000fea0003800200 */
.L_x_4647:
        /* <DEDUP_REMOVED lines=91> */
.L_x_4658:
[----:B------:R-:W-:Y:S05]  /*11d20*/  BSYNC.RECONVERGENT B0 ;  /* 0x0000000000007941 */ /* 0x000fea0003800200 */
.L_x_4657:
[----:B-----5:R1:W-:Y:S02]  /*11d30*/  STS.128 [R66+0x1800], R24 ;  /* 0x0018001842007388 */ /* 0x0203e40000000c00 */
.L_x_4656:
[----:B------:R-:W-:Y:S05]  /*11d40*/  BSYNC.RECONVERGENT B1 ;  /* 0x0000000000017941 */ /* 0x000fea0003800200 */
.L_x_4655:
        /* <DEDUP_REMOVED lines=84> */
.L_x_4660:
[----:B------:R-:W-:Y:S05]  /*12290*/  BSYNC.RECONVERGENT B0 ;  /* 0x0000000000007941 */ /* 0x000fea0003800200 */
.L_x_4659:
[----:B-----5:R1:W-:Y:S02]  /*122a0*/  STS.128 [R66+0x3800], R4 ;  /* 0x0038000442007388 */ /* 0x0203e40000000c00 */
.L_x_4600:
[----:B------:R-:W-:Y:S05]  /*122b0*/  BSYNC.RECONVERGENT B3 ;  /* 0x0000000000037941 */ /* 0x000fea0003800200 */
.L_x_4592:
        /* <DEDUP_REMOVED lines=12> */
[--C-:B------:R-:W-:Y:S01]  /*12380*/  @!P2 IMAD.MOV.U32 R6, RZ, RZ, R222.reuse ;  /* 0x000000ffff06a224 */ /* 0x100fe200078e00de */
        /* <DEDUP_REMOVED lines=12> */
.L_x_4662:
[----:B------:R-:W-:Y:S05]  /*12450*/  BSYNC.RECONVERGENT B0 ;  /* 0x0000000000007941 */ /* 0x000fea0003800200 */
.L_x_4661:
        /* <DEDUP_REMOVED lines=18> */
.L_x_4664:
[----:B------:R-:W-:Y:S05]  /*12580*/  BSYNC.RECONVERGENT B0 ;  /* 0x0000000000007941 */ /* 0x000fea0003800200 */
.L_x_4663:
        /* <DEDUP_REMOVED lines=16> */
.L_x_4666:
[----:B------:R-:W-:Y:S05]  /*12690*/  BSYNC.RECONVERGENT B0 ;  /* 0x0000000000007941 */ /* 0x000fea0003800200 */
.L_x_4665:
        /* <DEDUP_REMOVED lines=18> */
.L_x_4668:
[----:B------:R-:W-:Y:S05]  /*127c0*/  BSYNC.RECONVERGENT B0 ;  /* 0x0000000000007941 */ /* 0x000fea0003800200 */
.L_x_4667:
        /* <DEDUP_REMOVED lines=20> */
.L_x_4670:
[----:B------:R-:W-:Y:S05]  /*12910*/  BSYNC.RECONVERGENT B0 ;  /* 0x0000000000007941 */ /* 0x000fea0003800200 */
.L_x_4669:
        /* <DEDUP_REMOVED lines=16> */
.L_x_4672:
[----:B------:R-:W-:Y:S05]  /*12a20*/  BSYNC.RECONVERGENT B0 ;  /* 0x0000000000007941 */ /* 0x000fea0003800200 */
.L_x_4671:
        /* <DEDUP_REMOVED lines=19> */
.L_x_4674:
[----:B------:R-:W-:Y:S05]  /*12b60*/  BSYNC.RECONVERGENT B0 ;  /* 0x0000000000007941 */ /* 0x000fea0003800200 */
.L_x_4673:
        /* <DEDUP_REMOVED lines=17> */
.L_x_4676:
[----:B------:R-:W-:Y:S05]  /*12c80*/  BSYNC.RECONVERGENT B0 ;  /* 0x0000000000007941 */ /* 0x000fea0003800200 */
.L_x_4675:
        /* <DEDUP_REMOVED lines=34> */
.L_x_4678:
[----:B------:R1:W-:Y:S04]  /*12eb0*/  STS.128 [R66+0xc000], RZ ;  /* 0x00c000ff42007388 */ /* 0x0003e80000000c00 */
[----:B------:R1:W-:Y:S02]  /*12ec0*/  STS.128 [R66+0x10000], RZ ;  /* 0x010000ff42007388 */ /* 0x0003e40000000c00 */
.L_x_4679:
[----:B------:R-:W-:Y:S05]  /*12ed0*/  BSYNC.RECONVERGENT B0 ;  /* 0x0000000000007941 */ /* 0x000fea0003800200 */
.L_x_4677:
        /* <DEDUP_REMOVED lines=27> */
.L_x_4681:
[----:B------:R-:W-:Y:S05]  /*13090*/  BSYNC.RECONVERGENT B0 ;  /* 0x0000000000007941 */ /* 0x000fea0003800200 */
.L_x_4680:
        /* <DEDUP_REMOVED lines=18> */
.L_x_4683:
[----:B------:R-:W-:Y:S05]  /*131c0*/  BSYNC.RECONVERGENT B0 ;  /* 0x0000000000007941 */ /* 0x000fea0003800200 */
.L_x_4682:
        /* <DEDUP_REMOVED lines=19> */
.L_x_4685:
[----:B------:R-:W-:Y:S05]  /*13300*/  BSYNC.RECONVERGENT B0 ;  /* 0x0000000000007941 */ /* 0x000fea0003800200 */
.L_x_4684:
        /* <DEDUP_REMOVED lines=21> */
.L_x_4687:
[----:B------:R-:W-:Y:S05]  /*13460*/  BSYNC.RECONVERGENT B0 ;  /* 0x0000000000007941 */ /* 0x000fea0003800200 */
.L_x_4686:
        /* <DEDUP_REMOVED lines=18> */
.L_x_4689:
[----:B------:R-:W-:Y:S05]  /*13590*/  BSYNC.RECONVERGENT B0 ;  /* 0x0000000000007941 */ /* 0x000fea0003800200 */
.L_x_4688:
        /* <DEDUP_REMOVED lines=21> */
.L_x_4691:
[----:B------:R-:W-:Y:S05]  /*136f0*/  BSYNC.RECONVERGENT B0 ;  /* 0x0000000000007941 */ /* 0x000fea0003800200 */
.L_x_4690:
        /* <DEDUP_REMOVED lines=19> */
.L_x_4693:
[----:B------:R-:W-:Y:S05]  /*13830*/  BSYNC.RECONVERGENT B0 ;  /* 0x0000000000007941 */ /* 0x000fea0003800200 */
.L_x_4692:
[----:B------:R-:W5:Y:S01]  /*13840*/  S2UR UR6, SR_CgaCtaId ;  /* 0x00000000000679c3 */ /* 0x000f620000008800 */
[----:B---3--:R-:W-:Y:S01]  /*13850*/  SHF.R.U32.HI R211, RZ, 0x1, R208 ;  /* 0x00000001ffd37819 */ /* 0x008fe200000116d0 */
[----:B------:R-:W-:Y:S01]  /*13860*/  UMOV UR7, 0x400 ;  /* 0x0000040000077882 */ /* 0x000fe20000000000 */
[C---:B------:R-:W-:Y:S01]  /*13870*/  SHF.L.U32 R55, R208.reuse, 0x6, RZ ;  /* 0x00000006d0377819 */ /* 0x040fe200000006ff */
[----:B------:R-:W3:Y:S01]  /*13880*/  LD.E R67, desc[UR4][R132.64+0x18c] ;  /* 0x00018c0484437980 */ /* 0x000ee2000c101900 */
[C---:B------:R-:W-:Y:S02]  /*13890*/  SHF.L.U32 R212, R208.reuse, 0x5, RZ ;  /* 0x00000005d0d47819 */ /* 0x040fe400000006ff */
[C---:B------:R-:W-:Y:S01]  /*138a0*/  SHF.L.U32 R233, R208.reuse, 0x3, RZ ;  /* 0x00000003d0e97819 */ /* 0x040fe200000006ff */
[----:B------:R-:W0:Y:S01]  /*138b0*/  LDGDEPBAR ;  /* 0x00000000000079af */ /* 0x000e220000000000 */
[----:B-1----:R-:W-:Y:S02]  /*138c0*/  LOP3.LUT R4, R211, 0x8, RZ, 0xc0, !PT ;  /* 0x00000008d3047812 */ /* 0x002fe400078ec0ff */
[----:B------:R-:W-:-:S02]  /*138d0*/  LOP3.LUT R2, R208, 0x8, RZ, 0xc0, !PT ;  /* 0x00000008d0027812 */ /* 0x000fc400078ec0ff */
[----:B------:R-:W-:Y:S02]  /*138e0*/  LOP3.LUT R212, R212, 0x7c00, RZ, 0xc0, !PT ;  /* 0x00007c00d4d47812 */ /* 0x000fe400078ec0ff */
[----:B------:R-:W-:Y:S02]  /*138f0*/  LOP3.LUT R210, R233, 0x38, RZ, 0xc0, !PT ;  /* 0x00000038e9d27812 */ /* 0x000fe400078ec0ff */
[--C-:B------:R-:W-:Y:S02]  /*13900*/  LOP3.LUT R5, R4, 0x1c0, R55.reuse, 0xf8, !PT ;  /* 0x000001c004057812 */ /* 0x100fe400078ef837 */
[--C-:B------:R-:W-:Y:S02]  /*13910*/  LOP3.LUT R3, R2, 0x1c0, R55.reuse, 0xf8, !PT ;  /* 0x000001c002037812 */ /* 0x100fe400078ef837 */
[----:B------:R-:W-:Y:S02]  /*13920*/  LOP3.LUT R123, R212, 0x200, R55, 0xf8, !PT ;  /* 0x00000200d47b7812 */ /* 0x000fe400078ef837 */
[----:B------:R-:W-:Y:S01]  /*13930*/  LOP3.LUT R54, R5, R210, RZ, 0x3c, !PT ;  /* 0x000000d205367212 */ /* 0x000fe200078e3cff */
[----:B-----5:R-:W-:Y:S01]  /*13940*/  ULEA UR6, UR6, UR7, 0x18 ;  /* 0x0000000706067291 */ /* 0x020fe2000f8ec0ff */
[----:B------:R-:W-:-:S02]  /*13950*/  LOP3.LUT R120, R55, 0x400, RZ, 0xc0, !PT ;  /* 0x0000040037787812 */ /* 0x000fc400078ec0ff */
[----:B------:R-:W-:Y:S02]  /*13960*/  LOP3.LUT R3, R3, R210, RZ, 0x3c, !PT ;  /* 0x000000d203037212 */ /* 0x000fe400078e3cff */
[----:B------:R-:W-:Y:S02]  /*13970*/  LOP3.LUT R123, R123, R54, RZ, 0xfc, !PT ;  /* 0x000000367b7b7212 */ /* 0x000fe400078efcff */
[----:B------:R-:W-:Y:S02]  /*13980*/  LEA R120, R3, R120, 0x1 ;  /* 0x0000007803787211 */ /* 0x000fe400078e08ff */
[----:B------:R-:W-:Y:S02]  /*13990*/  LEA R123, R123, UR6, 0x1 ;  /* 0x000000067b7b7c11 */ /* 0x000fe4000f8e08ff */
[----:B------:R-:W-:Y:S01]  /*139a0*/  R2P PR, R208, 0x6 ;  /* 0x00000006d0007804 */ /* 0x000fe20000000000 */
[----:B------:R-:W-:Y:S01]  /*139b0*/  LDSM.16.M88.4 R36, [R120+UR6+0x4000] ;  /* 0x004000067824783b */ /* 0x000fe20008000200 */
[----:B------:R-:W-:-:S02]  /*139c0*/  MOV R209, 0x20 ;  /* 0x0000002000d17802 */ /* 0x000fc40000000f00 */
[----:B------:R-:W-:Y:S01]  /*139d0*/  IADD3 R3, PT, PT, R120, UR6, RZ ;  /* 0x0000000678037c10 */ /* 0x000fe2000fffe0ff */
[----:B------:R-:W1:Y:S01]  /*139e0*/  LDSM.16.M88.4 R76, [R123] ;  /* 0x000000007b4c783b */ /* 0x000e620000000200 */
[----:B------:R-:W-:-:S03]  /*139f0*/  SEL R52, R209, 0xffffffe0, !P1 ;  /* 0xffffffe0d1347807 */ /* 0x000fc60004800000 */
[----:B------:R-:W5:Y:S01]  /*13a00*/  LDSM.16.M88.4 R28, [R120+UR6+0x4800] ;  /* 0x00480006781c783b */ /* 0x000f620008000200 */
[-C--:B------:R-:W-:Y:S02]  /*13a10*/  IADD3 R122, PT, PT, R123, R52.reuse, RZ ;  /* 0x000000347b7a7210 */ /* 0x080fe40007ffe0ff */
[----:B------:R-:W-:Y:S01]  /*13a20*/  IADD3 R2, PT, PT, R3, R52, RZ ;  /* 0x0000003403027210 */ /* 0x000fe20007ffe0ff */
[----:B------:R-:W-:Y:S04]  /*13a30*/  LDSM.16.M88.4 R20, [R120+UR6+0x5000] ;  /* 0x005000067814783b */ /* 0x000fe80008000200 */
[----:B------:R-:W-:Y:S04]  /*13a40*/  LDSM.16.M88.4 R112, [R122] ;  /* 0x000000007a70783b */ /* 0x000fe80000000200 */
[----:B------:R-:W4:Y:S04]  /*13a50*/  LDSM.16.M88.4 R60, [R2+0x4000] ;  /* 0x00400000023c783b */ /* 0x000f280000000200 */
[----:B------:R-:W4:Y:S04]  /*13a60*/  LDSM.16.M88.4 R12, [R120+UR6+0x5800] ;  /* 0x00580006780c783b */ /* 0x000f280008000200 */
[----:B--2---:R-:W2:Y:S04]  /*13a70*/  LDSM.16.M88.4 R4, [R120+UR6+0x6000] ;  /* 0x006000067804783b */ /* 0x004ea80008000200 */
[----:B------:R-:W2:Y:S04]  /*13a80*/  LDSM.16.M88.4 R92, [R120+UR6+0x6800] ;  /* 0x00680006785c783b */ /* 0x000ea80008000200 */
[----:B------:R-:W2:Y:S04]  /*13a90*/  LDSM.16.M88.4 R84, [R120+UR6+0x7000] ;  /* 0x007000067854783b */ /* 0x000ea80008000200 */
[----:B------:R-:W2:Y:S01]  /*13aa0*/  LDSM.16.M88.4 R44, [R120+UR6+0x7800] ;  /* 0x00780006782c783b */ /* 0x000ea20008000200 */
[C---:B-1----:R-:W-:Y:S03]  /*13ab0*/  HMMA.16816.F32.BF16 R40, R76.reuse, R36, RZ ;  /* 0x000000244c28723c */ /* 0x042fe600000418ff */
[----:B------:R-:W1:Y:S04]  /*13ac0*/  LDSM.16.M88.4 R56, [R2+0x4800] ;  /* 0x004800000238783b */ /* 0x000e680000000200 */
[----:B------:R-:W1:Y:S01]  /*13ad0*/  LDSM.16.M88.4 R48, [R2+0x5000] ;  /* 0x005000000230783b */ /* 0x000e620000000200 */
[C---:B------:R-:W-:Y:S03]  /*13ae0*/  HMMA.16816.F32.BF16 R36, R76.reuse, R38, RZ ;  /* 0x000000264c24723c */ /* 0x040fe600000418ff */
[----:B------:R-:W-:Y:S04]  /*13af0*/  LDSM.16.M88.4 R100, [R2+0x7800] ;  /* 0x007800000264783b */ /* 0x000fe80000000200 */
[----:B------:R-:W-:Y:S01]  /*13b00*/  LDSM.16.M88.4 R116, [R2+0x6000] ;  /* 0x006000000274783b */ /* 0x000fe20000000200 */
[----:B-----5:R-:W-:Y:S03]  /*13b10*/  HMMA.16816.F32.BF16 R32, R76, R28, RZ ;  /* 0x0000001c4c20723c */ /* 0x020fe600000418ff */
[----:B------:R-:W-:Y:S04]  /*13b20*/  LDSM.16.M88.4 R108, [R2+0x6800] ;  /* 0x00680000026c783b */ /* 0x000fe80000000200 */
[----:B------:R-:W-:Y:S01]  /*13b30*/  LDSM.16.M88.4 R104, [R2+0x7000] ;  /* 0x007000000268783b */ /* 0x000fe20000000200 */
[----:B----4-:R-:W-:Y:S01]  /*13b40*/  HMMA.16816.F32.BF16 R40, R112, R60, R40 ;  /* 0x0000003c7028723c */ /* 0x010fe20000041828 */
[----:B------:R-:W-:-:S04]  /*13b50*/  MOV R60, 0x40 ;  /* 0x00000040003c7802 */ /* 0x000fc80000000f00 */
[----:B------:R-:W-:-:S03]  /*13b60*/  SEL R60, R60, 0xffffffc0, !P2 ;  /* 0xffffffc03c3c7807 */ /* 0x000fc60005000000 */
[----:B------:R-:W-:Y:S03]  /*13b70*/  HMMA.16816.F32.BF16 R24, R76, R20, RZ ;  /* 0x000000144c18723c */ /* 0x000fe600000418ff */
[-C--:B------:R-:W-:Y:S02]  /*13b80*/  IADD3 R121, PT, PT, R123, R60.reuse, RZ ;  /* 0x0000003c7b797210 */ /* 0x080fe40007ffe0ff */
[----:B------:R-:W-:-:S03]  /*13b90*/  IADD3 R3, PT, PT, R3, R60, RZ ;  /* 0x0000003c03037210 */ /* 0x000fc60007ffe0ff */
[----:B------:R-:W-:Y:S01]  /*13ba0*/  LDSM.16.M88.4 R72, [R121] ;  /* 0x000000007948783b */ /* 0x000fe20000000200 */
[C---:B------:R-:W-:Y:S03]  /*13bb0*/  HMMA.16816.F32.BF16 R16, R76.reuse, R12, RZ ;  /* 0x0000000c4c10723c */ /* 0x040fe600000418ff */
[----:B------:R-:W-:Y:S05]  /*13bc0*/  LDSM.16.M88.4 R68, [R3+0x4000] ;  /* 0x004000000344783b */ /* 0x000fea0000000200 */
        /* <DEDUP_REMOVED lines=28> */
[----:B------:R-:W3:Y:S07]  /*13d90*/  LDSM.16.M88.4 R68, [R3+0x6800] ;  /* 0x006800000344783b */ /* 0x000eee0000000200 */
[C---:B----4-:R-:W-:Y:S08]  /*13da0*/  HMMA.16816.F32.BF16 R32, R72.reuse, R60, R32 ;  /* 0x0000003c4820723c */ /* 0x050ff00000041820 */
[----:B------:R-:W-:Y:S01]  /*13db0*/  HMMA.16816.F32.BF16 R28, R72, R62, R28 ;  /* 0x0000003e481c723c */ /* 0x000fe2000004181c */
[----:B------:R-:W4:Y:S07]  /*13dc0*/  LDSM.16.M88.4 R60, [R3+0x7000] ;  /* 0x00700000033c783b */ /* 0x000f2e0000000200 */
[C---:B------:R-:W-:Y:S08]  /*13dd0*/  HMMA.16816.F32.BF16 R8, R112.reuse, R116, R8 ;  /* 0x000000747008723c */ /* 0x040ff00000041808 */
[C---:B------:R-:W-:Y:S08]  /*13de0*/  HMMA.16816.F32.BF16 R4, R112.reuse, R118, R4 ;  /* 0x000000767004723c */ /* 0x040ff00000041804 */
[C---:B------:R-:W-:Y:S08]  /*13df0*/  HMMA.16816.F32.BF16 R96, R112.reuse, R108, R96 ;  /* 0x0000006c7060723c */ /* 0x040ff00000041860 */
[C---:B------:R-:W-:Y:S08]  /*13e00*/  HMMA.16816.F32.BF16 R92, R112.reuse, R110, R92 ;  /* 0x0000006e705c723c */ /* 0x040ff0000004185c */
[C---:B------:R-:W-:Y:S08]  /*13e10*/  HMMA.16816.F32.BF16 R88, R112.reuse, R104, R88 ;  /* 0x000000687058723c */ /* 0x040ff00000041858 */
[----:B------:R-:W-:Y:S03]  /*13e20*/  HMMA.16816.F32.BF16 R84, R112, R106, R84 ;  /* 0x0000006a7054723c */ /* 0x000fe60000041854 */
[C---:B------:R-:W-:Y:S01]  /*13e30*/  IADD3 R117, PT, PT, R52.reuse, R121, RZ ;  /* 0x0000007934757210 */ /* 0x040fe20007ffe0ff */
[----:B------:R-:W-:Y:S01]  /*13e40*/  LDSM.16.M88.4 R104, [R123+0x2000] ;  /* 0x002000007b68783b */ /* 0x000fe20000000200 */
[----:B------:R-:W-:-:S03]  /*13e50*/  IADD3 R116, PT, PT, R52, R3, RZ ;  /* 0x0000000334747210 */ /* 0x000fc60007ffe0ff */
[C---:B-1----:R-:W-:Y:S08]  /*13e60*/  HMMA.16816.F32.BF16 R24, R72.reuse, R56, R24 ;  /* 0x000000384818723c */ /* 0x042ff00000041818 */
[C---:B------:R-:W-:Y:S01]  /*13e70*/  HMMA.16816.F32.BF16 R20, R72.reuse, R58, R20 ;  /* 0x0000003a4814723c */ /* 0x040fe20000041814 */
[----:B------:R-:W-:Y:S07]  /*13e80*/  LDSM.16.M88.4 R56, [R117] ;  /* 0x000000007538783b */ /* 0x000fee0000000200 */
[C---:B-----5:R-:W-:Y:S08]  /*13e90*/  HMMA.16816.F32.BF16 R16, R72.reuse, R48, R16 ;  /* 0x000000304810723c */ /* 0x060ff00000041810 */
        /* <DEDUP_REMOVED lines=14> */
[----:B------:R-:W5:Y:S03]  /*13f80*/  LDSM.16.M88.4 R100, [R120+UR6+0x8000] ;  /* 0x008000067864783b */ /* 0x000f660008000200 */
        /* <DEDUP_REMOVED lines=8> */
[----:B------:R-:W-:Y:S07]  /*14010*/  LDSM.16.M88.4 R68, [R122+0x2000] ;  /* 0x002000007a44783b */ /* 0x000fee0000000200 */
[C---:B----4-:R-:W-:Y:S01]  /*14020*/  HMMA.16816.F32.BF16 R108, R56.reuse, R72, R8 ;  /* 0x00000048386c723c */ /* 0x050fe20000041808 */
[----:B------:R-:W3:Y:S07]  /*14030*/  LDSM.16.M88.4 R8, [R2+0x8000] ;  /* 0x008000000208783b */ /* 0x000eee0000000200 */
[C---:B------:R-:W-:Y:S08]  /*14040*/  HMMA.16816.F32.BF16 R16, R56.reuse, R60, R16 ;  /* 0x0000003c3810723c */ /* 0x040ff00000041810 */
[C---:B------:R-:W-:Y:S01]  /*14050*/  HMMA.16816.F32.BF16 R12, R56.reuse, R62, R12 ;  /* 0x0000003e380c723c */ /* 0x040fe2000004180c */
[----:B------:R-:W4:Y:S07]  /*14060*/  LDSM.16.M88.4 R60, [R116+0x7800] ;  /* 0x00780000743c783b */ /* 0x000f2e0000000200 */
[----:B------:R-:W-:Y:S01]  /*14070*/  HMMA.16816.F32.BF16 R4, R56, R74, R4 ;  /* 0x0000004a3804723c */ /* 0x000fe20000041804 */
[----:B------:R-:W-:Y:S07]  /*14080*/  LDSM.16.M88.4 R72, [R121+0x2000] ;  /* 0x002000007948783b */ /* 0x000fee0000000200 */
[C---:B-----5:R-:W-:Y:S01]  /*14090*/  HMMA.16816.F32.BF16 R112, R104.reuse, R100, R40 ;  /* 0x000000646870723c */ /* 0x060fe20000041828 */
[----:B------:R-:W5:Y:S07]  /*140a0*/  LDSM.16.M88.4 R40, [R3+0x8000] ;  /* 0x008000000328783b */ /* 0x000f6e0000000200 */
        /* <DEDUP_REMOVED lines=8> */
[C---:B---3--:R-:W-:Y:S08]  /*14130*/  HMMA.16816.F32.BF16 R112, R68.reuse, R8, R112 ;  /* 0x000000084470723c */ /* 0x048ff00000041870 */
[----:B------:R-:W-:Y:S01]  /*14140*/  HMMA.16816.F32.BF16 R36, R68, R10, R36 ;  /* 0x0000000a4424723c */ /* 0x000fe20000041824 */
[----:B------:R-:W-:Y:S07]  /*14150*/  LDSM.16.M88.4 R8, [R3+0x8800] ;  /* 0x008800000308783b */ /* 0x000fee0000000200 */
[C---:B----4-:R-:W-:Y:S08]  /*14160*/  HMMA.16816.F32.BF16 R80, R56.reuse, R60, R80 ;  /* 0x0000003c3850723c */ /* 0x050ff00000041850 */
[----:B------:R-:W-:Y:S01]  /*14170*/  HMMA.16816.F32.BF16 R76, R56, R62, R76 ;  /* 0x0000003e384c723c */ /* 0x000fe2000004184c */
[----:B------:R-:W-:Y:S04]  /*14180*/  LDSM.16.M88.4 R60, [R117+0x2000] ;  /* 0x00200000753c783b */ /* 0x000fe80000000200 */
[----:B------:R-:W3:Y:S03]  /*14190*/  LDSM.16.M88.4 R56, [R116+0x8000] ;  /* 0x008000007438783b */ /* 0x000ee60000000200 */
[C---:B-----5:R-:W-:Y:S08]  /*141a0*/  HMMA.16816.F32.BF16 R112, R72.reuse, R40, R112 ;  /* 0x000000284870723c */ /* 0x060ff00000041870 */
[----:B------:R-:W-:Y:S01]  /*141b0*/  HMMA.16816.F32.BF16 R36, R72, R42, R36 ;  /* 0x0000002a4824723c */ /* 0x000fe20000041824 */
[----:B------:R-:W4:Y:S07]  /*141c0*/  LDSM.16.M88.4 R40, [R120+UR6+0x9800] ;  /* 0x009800067828783b */ /* 0x000f2e0008000200 */
[C---:B-1----:R-:W-:Y:S08]  /*141d0*/  HMMA.16816.F32.BF16 R32, R104.reuse, R48, R32 ;  /* 0x000000306820723c */ /* 0x042ff00000041820 */
[C---:B------:R-:W-:Y:S08]  /*141e0*/  HMMA.16816.F32.BF16 R28, R104.reuse, R50, R28 ;  /* 0x00000032681c723c */ /* 0x040ff0000004181c */
[C---:B--2---:R-:W-:Y:S08]  /*141f0*/  HMMA.16816.F32.BF16 R24, R104.reuse, R44, R24 ;  /* 0x0000002c6818723c */ /* 0x044ff00000041818 */
        /* <DEDUP_REMOVED lines=11> */
[----:B------:R-:W4:Y:S07]  /*142b0*/  LDSM.16.M88.4 R8, [R120+UR6+0xa000] ;  /* 0x00a000067808783b */ /* 0x000f2e0008000200 */
        /* <DEDUP_REMOVED lines=8> */
[----:B------:R-:W3:Y:S02]  /*14340*/  LDSM.16.M88.4 R16, [R120+UR6+0xa800] ;  /* 0x00a800067810783b */ /* 0x000ee40008000200 */
        /* <DEDUP_REMOVED lines=13> */
[----:B-----5:R-:W5:Y:S01]  /*14420*/  LDSM.16.M88.4 R36, [R3+0x9800] ;  /* 0x009800000324783b */ /* 0x020f620000000200 */
[C---:B-1----:R-:W-:Y:S08]  /*14430*/  HMMA.16816.F32.BF16 R100, R60.reuse, R24, R100 ;  /* 0x000000183c64723c */ /* 0x042ff00000041864 */
[----:B------:R-:W-:Y:S01]  /*14440*/  HMMA.16816.F32.BF16 R20, R60, R26, R20 ;  /* 0x0000001a3c14723c */ /* 0x000fe20000041814 */
[----:B------:R-:W1:Y:S07]  /*14450*/  LDSM.16.M88.4 R24, [R3+0xa000] ;  /* 0x00a000000318783b */ /* 0x000e6e0000000200 */
[C---:B--2---:R-:W-:Y:S08]  /*14460*/  HMMA.16816.F32.BF16 R12, R68.reuse, R34, R12 ;  /* 0x00000022440c723c */ /* 0x044ff0000004180c */
[----:B------:R-:W-:Y:S03]  /*14470*/  HMMA.16816.F32.BF16 R56, R68, R32, R56 ;  /* 0x000000204438723c */ /* 0x000fe60000041838 */
[-C--:B------:R-:W-:Y:S01]  /*14480*/  FMUL.FTZ R28, R28, R67.reuse ;  /* 0x000000431c1c7220 */ /* 0x080fe20000410000 */
[-C--:B------:R-:W-:Y:S01]  /*14490*/  FMUL.FTZ R29, R29, R67.reuse ;  /* 0x000000431d1d7220 */ /* 0x080fe20000410000 */
[-C--:B------:R-:W-:Y:S01]  /*144a0*/  FMUL.FTZ R30, R30, R67.reuse ;  /* 0x000000431e1e7220 */ /* 0x080fe20000410000 */
[-C--:B------:R-:W-:Y:S01]  /*144b0*/  FMUL.FTZ R31, R31, R67.reuse ;  /* 0x000000431f1f7220 */ /* 0x080fe20000410000 */
[-C--:B------:R-:W-:Y:S01]  /*144c0*/  FMUL.FTZ R47, R51, R67.reuse ;  /* 0x00000043332f7220 */ /* 0x080fe20000410000 */
[----:B------:R-:W-:Y:S01]  /*144d0*/  LDSM.16.M88.4 R32, [R116+0xa000] ;  /* 0x00a000007420783b */ /* 0x000fe20000000200 */
[C---:B---3--:R-:W-:Y:S08]  /*144e0*/  HMMA.16816.F32.BF16 R96, R104.reuse, R16, R96 ;  /* 0x000000106860723c */ /* 0x048ff00000041860 */
[----:B------:R-:W-:Y:S01]  /*144f0*/  HMMA.16816.F32.BF16 R92, R104, R18, R92 ;  /* 0x00000012685c723c */ /* 0x000fe2000004185c */
[----:B------:R-:W2:Y:S01]  /*14500*/  LDSM.16.M88.4 R16, [R2+0xa800] ;  /* 0x00a800000210783b */ /* 0x000ea20000000200 */
[----:B------:R-:W3:Y:S06]  /*14510*/  MUFU.TANH R51, R28 ;  /* 0x0000001c00337308 */ /* 0x000eec0000002400 */
[----:B-----5:R-:W-:Y:S02]  /*14520*/  HMMA.16816.F32.BF16 R12, R72, R38, R12 ;  /* 0x00000026480c723c */ /* 0x020fe4000004180c */
[----:B------:R-:W1:Y:S06]  /*14530*/  MUFU.TANH R137, R29 ;  /* 0x0000001d00897308 */ /* 0x000e6c0000002400 */
[----:B------:R-:W-:Y:S02]  /*14540*/  HMMA.16816.F32.BF16 R4, R68, R10, R4 ;  /* 0x0000000a4404723c */ /* 0x000fe40000041804 */
[----:B------:R-:W1:Y:S06]  /*14550*/  MUFU.TANH R139, R30 ;  /* 0x0000001e008b7308 */ /* 0x000e6c0000002400 */
[----:B------:R-:W-:Y:S02]  /*14560*/  HMMA.16816.F32.BF16 R56, R72, R36, R56 ;  /* 0x000000244838723c */ /* 0x000fe40000041838 */
[----:B------:R5:W1:Y:S06]  /*14570*/  MUFU.TANH R141, R31 ;  /* 0x0000001f008d7308 */ /* 0x000a6c0000002400 */
[----:B------:R-:W-:Y:S01]  /*14580*/  HMMA.16816.F32.BF16 R108, R68, R8, R108 ;  /* 0x00000008446c723c */ /* 0x000fe2000004186c */
[----:B------:R-:W-:Y:S04]  /*14590*/  LDSM.16.M88.4 R8, [R3+0xa800] ;  /* 0x00a800000308783b */ /* 0x000fe80000000200 */
[----:B-----5:R-:W5:Y:S01]  /*145a0*/  LDSM.16.M88.4 R28, [R120+UR6+0xb000] ;  /* 0x00b00006781c783b */ /* 0x020f620008000200 */
[-C--:B------:R-:W-:Y:S01]  /*145b0*/  FMUL.FTZ R20, R20, R67.reuse ;  /* 0x0000004314147220 */ /* 0x080fe20000410000 */
[-C--:B------:R-:W-:Y:S01]  /*145c0*/  FMUL.FTZ R21, R21, R67.reuse ;  /* 0x0000004315157220 */ /* 0x080fe20000410000 */
[-C--:B------:R-:W-:Y:S01]  /*145d0*/  FMUL.FTZ R22, R22, R67.reuse ;  /* 0x0000004316167220 */ /* 0x080fe20000410000 */
[-C--:B------:R-:W-:Y:S01]  /*145e0*/  FMUL.FTZ R23, R23, R67.reuse ;  /* 0x0000004317177220 */ /* 0x080fe20000410000 */
[----:B------:R-:W-:Y:S01]  /*145f0*/  HMMA.16816.F32.BF16 R12, R60, R42, R12 ;  /* 0x0000002a3c0c723c */ /* 0x000fe2000004180c */
[----:B------:R-:W2:Y:S01]  /*14600*/  MUFU.TANH R145, R20 ;  /* 0x0000001400917308 */ /* 0x000ea20000002400 */
[----:B------:R-:W4:Y:S06]  /*14610*/  LDSM.16.M88.4 R120, [R120+UR6+0xb800] ;  /* 0x00b800067878783b */ /* 0x000f2c0008000200 */
[----:B-1----:R-:W-:Y:S01]  /*14620*/  HMMA.16816.F32.BF16 R4, R72, R26, R4 ;  /* 0x0000001a4804723c */ /* 0x002fe20000041804 */
[----:B------:R-:W1:Y:S07]  /*14630*/  MUFU.TANH R39, R22 ;  /* 0x0000001600277308 */ /* 0x000e6e0000002400 */
[----:B------:R-:W-:Y:S01]  /*14640*/  HMMA.16816.F32.BF16 R56, R60, R40, R56 ;  /* 0x000000283c38723c */ /* 0x000fe20000041838 */
[----:B------:R-:W1:Y:S07]  /*14650*/  MUFU.TANH R41, R21 ;  /* 0x0000001500297308 */ /* 0x000e6e0000002400 */
[----:B------:R-:W-:Y:S01]  /*14660*/  HMMA.16816.F32.BF16 R108, R72, R24, R108 ;  /* 0x00000018486c723c */ /* 0x000fe2000004186c */
[----:B------:R3:W1:Y:S07]  /*14670*/  MUFU.TANH R147, R23 ;  /* 0x0000001700937308 */ /* 0x00066e0000002400 */
[----:B--2---:R-:W-:Y:S05]  /*14680*/  HMMA.16816.F32.BF16 R96, R68, R16, R96 ;  /* 0x000000104460723c */ /* 0x004fea0000041860 */
[-C--:B------:R-:W-:Y:S01]  /*14690*/  FMUL.FTZ R12, R12, R67.reuse ;  /* 0x000000430c0c7220 */ /* 0x080fe20000410000 */
[-C--:B------:R-:W-:Y:S01]  /*146a0*/  FMUL.FTZ R13, R13, R67.reuse ;  /* 0x000000430d0d7220 */ /* 0x080fe20000410000 */
[-C--:B------:R-:W-:Y:S01]  /*146b0*/  FMUL.FTZ R153, R15, R67.reuse ;  /* 0x000000430f997220 */ /* 0x080fe20000410000 */
[----:B------:R-:W-:Y:S04]  /*146c0*/  LDSM.16.M88.4 R24, [R2+0xb800] ;  /* 0x00b800000218783b */ /* 0x000fe80000000200 */
[----:B---3--:R-:W2:Y:S01]  /*146d0*/  LDSM.16.M88.4 R20, [R116+0xa800] ;  /* 0x00a800007414783b */ /* 0x008ea20000000200 */
[----:B------:R-:W-:Y:S01]  /*146e0*/  HMMA.16816.F32.BF16 R4, R60, R34, R4 ;  /* 0x000000223c04723c */ /* 0x000fe20000041804 */
[----:B------:R-:W3:Y:S07]  /*146f0*/  MUFU.TANH R151, R13 ;  /* 0x0000000d00977308 */ /* 0x000eee0000002400 */
[----:B-----5:R-:W-:Y:S01]  /*14700*/  HMMA.16816.F32.BF16 R88, R104, R28, R88 ;  /* 0x0000001c6858723c */ /* 0x020fe20000041858 */
[----:B------:R5:W1:Y:S07]  /*14710*/  MUFU.TANH R29, R12 ;  /* 0x0000000c001d7308 */ /* 0x000a6e0000002400 */
[----:B------:R-:W-:Y:S05]  /*14720*/  HMMA.16816.F32.BF16 R108, R60, R32, R108 ;  /* 0x000000203c6c723c */ /* 0x000fea000004186c */
[----:B------:R-:W-:-:S03]  /*14730*/  FMUL.FTZ R33, R14, R67 ;  /* 0x000000430e217220 */ /* 0x000fc60000410000 */
[----:B------:R-:W-:Y:S01]  /*14740*/  HMMA.16816.F32.BF16 R96, R72, R8, R96 ;  /* 0x000000084860723c */ /* 0x000fe20000041860 */
[----:B-----5:R-:W5:Y:S04]  /*14750*/  LDSM.16.M88.4 R12, [R2+0xb000] ;  /* 0x00b00000020c783b */ /* 0x020f680000000200 */
[-C--:B------:R-:W-:Y:S01]  /*14760*/  FMUL.FTZ R4, R4, R67.reuse ;  /* 0x0000004304047220 */ /* 0x080fe20000410000 */
[-C--:B------:R-:W-:Y:S02]  /*14770*/  FMUL.FTZ R5, R5, R67.reuse ;  /* 0x0000004305057220 */ /* 0x080fe40000410000 */
[----:B----4-:R-:W-:Y:S01]  /*14780*/  HMMA.16816.F32.BF16 R80, R104, R120, R80 ;  /* 0x000000786850723c */ /* 0x010fe20000041850 */
[----:B------:R-:W4:Y:S04]  /*14790*/  MUFU.TANH R121, R4 ;  /* 0x0000000400797308 */ /* 0x000f280000002400 */
[-C--:B------:R-:W-:Y:S01]  /*147a0*/  FMUL.FTZ R35, R111, R67.reuse ;  /* 0x000000436f237220 */ /* 0x080fe20000410000 */
[----:B------:R-:W-:-:S02]  /*147b0*/  FMUL.FTZ R111, R7, R67 ;  /* 0x00000043076f7220 */ /* 0x000fc40000410000 */
[----:B------:R-:W-:Y:S01]  /*147c0*/  HMMA.16816.F32.BF16 R84, R104, R30, R84 ;  /* 0x0000001e6854723c */ /* 0x000fe20000041854 */
[----:B------:R3:W1:Y:S07]  /*147d0*/  MUFU.TANH R157, R5 ;  /* 0x00000005009d7308 */ /* 0x00066e0000002400 */
[----:B--2---:R-:W-:Y:S05]  /*147e0*/  HMMA.16816.F32.BF16 R96, R60, R20, R96 ;  /* 0x000000143c60723c */ /* 0x004fea0000041860 */
[----:B------:R-:W-:-:S03]  /*147f0*/  FMUL.FTZ R21, R6, R67 ;  /* 0x0000004306157220 */ /* 0x000fc60000410000 */
[----:B------:R-:W-:Y:S01]  /*14800*/  HMMA.16816.F32.BF16 R92, R68, R18, R92 ;  /* 0x00000012445c723c */ /* 0x000fe2000004185c */
[----:B------:R-:W2:Y:S04]  /*14810*/  LDSM.16.M88.4 R16, [R3+0xb000] ;  /* 0x00b000000310783b */ /* 0x000ea80000000200 */
[----:B---3--:R-:W3:Y:S03]  /*14820*/  LDSM.16.M88.4 R4, [R3+0xb800] ;  /* 0x00b800000304783b */ /* 0x008ee60000000200 */
[----:B------:R-:W-:Y:S08]  /*14830*/  HMMA.16816.F32.BF16 R76, R104, R122, R76 ;  /* 0x0000007a684c723c */ /* 0x000ff0000004184c */
[----:B-----5:R-:W-:Y:S08]  /*14840*/  HMMA.16816.F32.BF16 R88, R68, R12, R88 ;  /* 0x0000000c4458723c */ /* 0x020ff00000041858 */
[----:B------:R-:W-:Y:S01]  /*14850*/  HMMA.16816.F32.BF16 R92, R72, R10, R92 ;  /* 0x0000000a485c723c */ /* 0x000fe2000004185c */
[----:B------:R-:W5:Y:S07]  /*14860*/  LDSM.16.M88.4 R8, [R116+0xb000] ;  /* 0x00b000007408783b */ /* 0x000f6e0000000200 */
[C---:B------:R-:W-:Y:S01]  /*14870*/  HMMA.16816.F32.BF16 R84, R68.reuse, R14, R84 ;  /* 0x0000000e4454723c */ /* 0x040fe20000041854 */
[----:B------:R-:W4:Y:S07]  /*14880*/  LDSM.16.M88.4 R12, [R116+0xb800] ;  /* 0x00b80000740c783b */ /* 0x000f2e0000000200 */
[C---:B------:R-:W-:Y:S03]  /*14890*/  HMMA.16816.F32.BF16 R80, R68.reuse, R24, R80 ;  /* 0x000000184450723c */ /* 0x040fe60000041850 */
[-C--:B------:R-:W-:Y:S01]  /*148a0*/  FMUL.FTZ R155, R109, R67.reuse ;  /* 0x000000436d9b7220 */ /* 0x080fe20000410000 */
[-C--:B------:R-:W-:Y:S01]  /*148b0*/  FMUL.FTZ R112, R112, R67.reuse ;  /* 0x0000004370707220 */ /* 0x080fe20000410000 */
[-C--:B------:R-:W-:Y:S01]  /*148c0*/  FMUL.FTZ R113, R113, R67.reuse ;  /* 0x0000004371717220 */ /* 0x080fe20000410000 */
[-C--:B------:R-:W-:Y:S01]  /*148d0*/  FMUL.FTZ R114, R114, R67.reuse ;  /* 0x0000004372727220 */ /* 0x080fe20000410000 */
[-C--:B------:R-:W-:Y:S01]  /*148e0*/  FMUL.FTZ R115, R115, R67.reuse ;  /* 0x0000004373737220 */ /* 0x080fe20000410000 */
[-C--:B------:R-:W-:Y:S01]  /*148f0*/  FMUL.FTZ R48, R48, R67.reuse ;  /* 0x0000004330307220 */ /* 0x080fe20000410000 */
[-C--:B------:R-:W-:Y:S01]  /*14900*/  FMUL.FTZ R49, R49, R67.reuse ;  /* 0x0000004331317220 */ /* 0x080fe20000410000 */
[----:B------:R-:W-:Y:S03]  /*14910*/  HMMA.16816.F32.BF16 R76, R68, R26, R76 ;  /* 0x0000001a444c723c */ /* 0x000fe6000004184c */
[-C--:B------:R-:W-:Y:S01]  /*14920*/  FMUL.FTZ R50, R50, R67.reuse ;  /* 0x0000004332327220 */ /* 0x080fe20000410000 */
[-C--:B------:R-:W-:Y:S01]  /*14930*/  FMUL.FTZ R100, R100, R67.reuse ;  /* 0x0000004364647220 */ /* 0x080fe20000410000 */
[-C--:B------:R-:W-:Y:S01]  /*14940*/  FMUL.FTZ R101, R101, R67.reuse ;  /* 0x0000004365657220 */ /* 0x080fe20000410000 */
[-C--:B------:R-:W-:Y:S01]  /*14950*/  FMUL.FTZ R37, R102, R67.reuse ;  /* 0x0000004366257220 */ /* 0x080fe20000410000 */
[-C--:B------:R-:W-:Y:S01]  /*14960*/  FMUL.FTZ R103, R103, R67.reuse ;  /* 0x0000004367677220 */ /* 0x080fe20000410000 */
[-C--:B------:R-:W-:Y:S01]  /*14970*/  FMUL.FTZ R56, R56, R67.reuse ;  /* 0x0000004338387220 */ /* 0x080fe20000410000 */
[-C--:B------:R-:W-:Y:S01]  /*14980*/  FMUL.FTZ R57, R57, R67.reuse ;  /* 0x0000004339397220 */ /* 0x080fe20000410000 */
[C---:B--2---:R-:W-:Y:S05]  /*14990*/  HMMA.16816.F32.BF16 R88, R72.reuse, R16, R88 ;  /* 0x000000104858723c */ /* 0x044fea0000041858 */
[-C--:B------:R-:W-:Y:S01]  /*149a0*/  FMUL.FTZ R43, R58, R67.reuse ;  /* 0x000000433a2b7220 */ /* 0x080fe20000410000 */
[-C--:B------:R-:W-:Y:S01]  /*149b0*/  FMUL.FTZ R59, R59, R67.reuse ;  /* 0x000000433b3b7220 */ /* 0x080fe20000410000 */
[-C--:B------:R-:W-:Y:S01]  /*149c0*/  FMUL.FTZ R31, R108, R67.reuse ;  /* 0x000000436c1f7220 */ /* 0x080fe20000410000 */
[-C--:B------:R-:W-:Y:S01]  /*149d0*/  FMUL.FTZ R96, R96, R67.reuse ;  /* 0x0000004360607220 */ /* 0x080fe20000410000 */
[----:B------:R-:W-:Y:S01]  /*149e0*/  FMUL.FTZ R97, R97, R67 ;  /* 0x0000004361617220 */ /* 0x000fe20000410000 */
[----:B------:R-:W-:Y:S01]  /*149f0*/  ISETP.NE.AND P6, PT, R53, 0x1, PT ;  /* 0x000000013500780c */ /* 0x000fe20003fc5270 */
[----:B------:R-:W2:Y:S01]  /*14a00*/  MUFU.TANH R47, R47 ;  /* 0x0000002f002f7308 */ /* 0x000ea20000002400 */
[----:B------:R-:W-:Y:S01]  /*14a10*/  HMMA.16816.F32.BF16 R84, R72, R18, R84 ;  /* 0x000000124854723c */ /* 0x000fe20000041854 */
[----:B------:R-:W-:-:S07]  /*14a20*/  DEPBAR.LE SB0, 0x0 ;  /* 0x000080000000791a */ /* 0x000fce0000000000 */
[C---:B---3--:R-:W-:Y:S08]  /*14a30*/  HMMA.16816.F32.BF16 R80, R72.reuse, R4, R80 ;  /* 0x000000044850723c */ /* 0x048ff00000041850 */
[----:B------:R-:W-:Y:S08]  /*14a40*/  HMMA.16816.F32.BF16 R76, R72, R6, R76 ;  /* 0x00000006484c723c */ /* 0x000ff0000004184c */
[C---:B------:R-:W-:Y:S08]  /*14a50*/  HMMA.16816.F32.BF16 R92, R60.reuse, R22, R92 ;  /* 0x000000163c5c723c */ /* 0x040ff0000004185c */
[C---:B-----5:R-:W-:Y:S08]  /*14a60*/  HMMA.16816.F32.BF16 R88, R60.reuse, R8, R88 ;  /* 0x000000083c58723c */ /* 0x060ff00000041858 */
[C---:B------:R-:W-:Y:S08]  /*14a70*/  HMMA.16816.F32.BF16 R84, R60.reuse, R10, R84 ;  /* 0x0000000a3c54723c */ /* 0x040ff00000041854 */
[C---:B----4-:R-:W-:Y:S08]  /*14a80*/  HMMA.16816.F32.BF16 R80, R60.reuse, R12, R80 ;  /* 0x0000000c3c50723c */ /* 0x050ff00000041850 */
        /* <DEDUP_REMOVED lines=24> */
[----:B------:R3:W4:Y:S08]  /*14c10*/  MUFU.TANH R117, R112 ;  /* 0x0000007000757308 */ /* 0x0007300000002400 */
[----:B------:R-:W1:Y:S08]  /*14c20*/  MUFU.TANH R113, R113 ;  /* 0x0000007100717308 */ /* 0x000e700000002400 */
        /* <DEDUP_REMOVED lines=44> */
[----:B------:R-:W1:Y:S01]  /*14ef0*/  MUFU.TANH R67, R67 ;  /* 0x0000004300437308 */ /* 0x000e620000002400 */
        /* <DEDUP_REMOVED lines=16> */
.L_x_4697:
[----:B------:R-:W2:Y:S01]  /*15000*/  LD.E R81, desc[UR4][R132.64+0x170] ;  /* 0x0001700484517980 */ /* 0x000ea2000c101900 */
[C---:B------:R-:W-:Y:S01]  /*15010*/  VIADD R10, R65.reuse, 0xffffff00 ;  /* 0xffffff00410a7836 */ /* 0x040fe20000000000 */
[----:B------:R-:W-:Y:S02]  /*15020*/  IADD3 R2, PT, PT, R65, -0x80, RZ ;  /* 0xffffff8041027810 */ /* 0x000fe40007ffe0ff */
[----:B------:R-:W3:Y:S02]  /*15030*/  LD.E.64 R84, desc[UR4][R132.64+0x20] ;  /* 0x0000200484547980 */ /* 0x000ee4000c101b00 */
[----:B------:R-:W-:Y:S02]  /*15040*/  IABS R79, R2 ;  /* 0x00000002004f7213 */ /* 0x000fe40000000000 */
[-C--:B--2---:R-:W-:Y:S02]  /*15050*/  IABS R6, R81.reuse ;  /* 0x0000005100067213 */ /* 0x084fe40000000000 */
[----:B------:R-:W-:-:S02]  /*15060*/  IABS R4, R81 ;  /* 0x0000005100047213 */ /* 0x000fc40000000000 */
[----:B------:R-:W2:Y:S01]  /*15070*/  I2F.RP R8, R6 ;  /* 0x0000000600087306 */ /* 0x000ea20000209400 */
[----:B------:R-:W-:Y:S02]  /*15080*/  LOP3.LUT R2, R2, R81, RZ, 0x3c, !PT ;  /* 0x0000005102027212 */ /* 0x000fe400078e3cff */
[----:B------:R-:W-:Y:S02]  /*15090*/  IADD3 R4, PT, PT, RZ, -R4, RZ ;  /* 0x80000004ff047210 */ /* 0x000fe40007ffe0ff */
[----:B------:R-:W-:-:S03]  /*150a0*/  ISETP.GE.AND P3, PT, R2, RZ, PT ;  /* 0x000000ff0200720c */ /* 0x000fc60003f66270 */
[----:B--2---:R-:W2:Y:S02]  /*150b0*/  MUFU.RCP R82, R8 ;  /* 0x0000000800527308 */ /* 0x004ea40000001000 */
[----:B--2---:R-:W-:-:S06]  /*150c0*/  VIADD R82, R82, 0xffffffe ;  /* 0x0ffffffe52527836 */ /* 0x004fcc0000000000 */
[----:B------:R-:W2:Y:S02]  /*150d0*/  F2I.FTZ.U32.TRUNC.NTZ R83, R82 ;  /* 0x0000005200537305 */ /* 0x000ea4000021f000 */
[--C-:B--2---:R-:W-:Y:S02]  /*150e0*/  IMAD.MOV R3, RZ, RZ, -R83.reuse ;  /* 0x000000ffff037224 */ /* 0x104fe400078e0a53 */
        /* <DEDUP_REMOVED lines=46> */
.L_x_4698:
[----:B------:R-:W-:Y:S05]  /*153d0*/  BSYNC.RECONVERGENT B0 ;  /* 0x0000000000007941 */ /* 0x000fea0003800200 */
.L_x_4696:
[----:B------:R-:W-:Y:S01]  /*153e0*/  ISETP.GE.AND P1, PT, R210, R231, PT ;  /* 0x000000e7d200720c */ /* 0x000fe20003f26270 */
[----:B------:R-:W-:Y:S01]  /*153f0*/  IMAD.SHL.U32 R3, R218, 0x20, RZ ;  /* 0x00000020da037824 */ /* 0x000fe200078e00ff */
[----:B------:R-:W-:-:S04]  /*15400*/  LOP3.LUT R2, R210, 0x40, RZ, 0xfc, !PT ;  /* 0x00000040d2027812 */ /* 0x000fc800078efcff */
[----:B------:R-:W-:Y:S02]  /*15410*/  ISETP.GE.AND P0, PT, R2, R231, PT ;  /* 0x000000e70200720c */ /* 0x000fe40003f06270 */
[----:B------:R-:W-:Y:S02]  /*15420*/  SHF.L.U64.HI R2, R218, 0x5, R219 ;  /* 0x00000005da027819 */ /* 0x000fe400000102db */
[----:B------:R-:W-:-:S03]  /*15430*/  IADD3 R78, P3, PT, R3, R222, RZ ;  /* 0x000000de034e7210 */ /* 0x000fc60007f7e0ff */
[----:B------:R-:W-:Y:S02]  /*15440*/  @!P1 IMAD.MOV.U32 R216, RZ, RZ, R222 ;  /* 0x000000ffffd89224 */ /* 0x000fe400078e00de */
[----:B------:R-:W-:Y:S01]  /*15450*/  IMAD.X R79, R2, 0x1, R217, P3 ;  /* 0x00000001024f7824 */ /* 0x000fe200018e06d9 */
[-C--:B------:R-:W-:Y:S02]  /*15460*/  IADD3 R94, P3, PT, R78, R3.reuse, RZ ;  /* 0x000000034e5e7210 */ /* 0x080fe40007f7e0ff */
[----:B------:R-:W-:Y:S01]  /*15470*/  @!PT LDS RZ, [RZ] ;  /* 0x00000000fffff984 */ /* 0x000fe20000000800 */
[----:B------:R-:W-:Y:S01]  /*15480*/  @!PT LDS RZ, [RZ] ;  /* 0x00000000fffff984 */ /* 0x000fe20000000800 */
[----:B------:R-:W-:Y:S01]  /*15490*/  @!PT LDS RZ, [RZ] ;  /* 0x00000000fffff984 */ /* 0x000fe20000000800 */
[----:B------:R2:W-:Y:S03]  /*154a0*/  @!P1 LDGSTS.E.BYPASS.LTC128B.128 [R66+0x4000], desc[UR4][R216.64] ;  /* 0x04000000d8429fae */ /* 0x0005e6000b981a04 */
[--C-:B------:R-:W-:Y:S01]  /*154b0*/  IMAD.X R95, R79, 0x1, R2.reuse, P3 ;  /* 0x000000014f5f7824 */ /* 0x100fe200018e0602 */
        /* <DEDUP_REMOVED lines=8> */
[----:B------:R-:W-:Y:S01]  /*15540*/  IMAD.X R81, R83, 0x1, R2, P4 ;  /* 0x0000000153517824 */ /* 0x000fe200020e0602 */
[----:B--2---:R-:W-:-:S05]  /*15550*/  @!P0 MOV R216, R222 ;  /* 0x000000de00d88202 */ /* 0x004fca0000000f00 */
        /* <DEDUP_REMOVED lines=20> */
[----:B--2---:R-:W-:Y:S01]  /*156a0*/  @!P0 IMAD.MOV.U32 R78, RZ, RZ, R94 ;  /* 0x000000ffff4e8224 */ /* 0x004fe200078e005e */
[----:B------:R-:W-:-:S05]  /*156b0*/  @!P0 MOV R79, R95 ;  /* 0x0000005f004f8202 */ /* 0x000fca0000000f00 */
[----:B------:R-:W-:Y:S01]  /*156c0*/  @!PT LDS RZ, [RZ] ;  /* 0x00000000fffff984 */ /* 0x000fe20000000800 */
[----:B------:R-:W-:Y:S01]  /*156d0*/  @!PT LDS RZ, [RZ] ;  /* 0x00000000fffff984 */ /* 0x000fe20000000800 */
[----:B------:R-:W-:Y:S01]  /*156e0*/  @!PT LDS RZ, [RZ] ;  /* 0x00000000fffff984 */ /* 0x000fe20000000800 */
[----:B------:R2:W-:Y:S01]  /*156f0*/  @!P0 LDGSTS.E.BYPASS.LTC128B.128 [R66+0x9000], desc[UR4][R78.64+0x80] ;  /* 0x090000804e428fae */ /* 0x0005e2000b981a04 */
[----:B----4-:R-:W-:Y:S01]  /*15700*/  IADD3 R94, P3, PT, R80, R3, RZ ;  /* 0x00000003505e7210 */ /* 0x010fe20007f7e0ff */
        /* <DEDUP_REMOVED lines=59> */
.L_x_4695:
[----:B------:R-:W-:Y:S05]  /*15ac0*/  BSYNC.RECONVERGENT B1 ;  /* 0x0000000000017941 */ /* 0x000fea0003800200 */
.L_x_4694:
[----:B------:R-:W2:Y:S01]  /*15ad0*/  LD.E R138, desc[UR4][R132.64+0xdc] ;  /* 0x0000dc04848a7980 */ /* 0x000ea2000c101900 */
[----:B---3--:R-:W-:Y:S01]  /*15ae0*/  SHF.R.U32.HI R2, RZ, 0x2, R208 ;  /* 0x00000002ff027819 */ /* 0x008fe200000116d0 */
[----:B------:R-:W-:Y:S02]  /*15af0*/  IMAD.SHL.U32 R3, R208, 0x2, RZ ;  /* 0x00000002d0037824 */ /* 0x000fe400078e00ff */
        /* <DEDUP_REMOVED lines=16> */
[C---:B------:R-:W-:Y:S01]  /*15c00*/  IMAD.IADD R22, R26.reuse, 0x1, -R161 ;  /* 0x000000011a167824 */ /* 0x040fe200078e0aa1 */
[----:B------:R-:W-:Y:S01]  /*15c10*/  IABS R30, R30 ;  /* 0x0000001e001e7213 */ /* 0x000fe20000000000 */
[C---:B------:R-:W-:Y:S01]  /*15c20*/  VIADD R79, R65.reuse, 0x8 ;  /* 0x00000008414f7836 */ /* 0x040fe20000000000 */
[----:B------:R-:W-:Y:S01]  /*15c30*/  IABS R244, R244 ;  /* 0x000000f400f47213 */ /* 0x000fe20000000000 */
[C---:B------:R-:W-:Y:S01]  /*15c40*/  VIADD R81, R65.reuse, 0x41 ;  /* 0x0000004141517836 */ /* 0x040fe20000000000 */
[----:B------:R-:W-:Y:S01]  /*15c50*/  I2FP.F32.S32 R30, R30 ;  /* 0x0000001e001e7245 */ /* 0x000fe20000201400 */
[----:B------:R-:W-:Y:S01]  /*15c60*/  IMAD.IADD R4, R26, 0x1, -R79 ;  /* 0x000000011a047824 */ /* 0x000fe200078e0a4f */
[----:B------:R-:W-:Y:S01]  /*15c70*/  IABS R22, R22 ;  /* 0x0000001600167213 */ /* 0x000fe20000000000 */
[C---:B------:R-:W-:Y:S01]  /*15c80*/  VIADD R87, R65.reuse, 0x38 ;  /* 0x0000003841577836 */ /* 0x040fe20000000000 */
[----:B------:R-:W-:Y:S01]  /*15c90*/  I2FP.F32.S32 R244, R244 ;  /* 0x000000f400f47245 */ /* 0x000fe20000201400 */
[----:B-1----:R-:W-:Y:S01]  /*15ca0*/  FFMA.FTZ R30, -R0, R30, R113 ;  /* 0x0000001e001e7223 */ /* 0x002fe20000010171 */
[----:B------:R-:W-:Y:S01]  /*15cb0*/  VIADD R113, R65, 0x20 ;  /* 0x0000002041717836 */ /* 0x000fe20000000000 */
[----:B------:R-:W-:Y:S01]  /*15cc0*/  I2FP.F32.S32 R22, R22 ;  /* 0x0000001600167245 */ /* 0x000fe20000201400 */
[C---:B------:R-:W-:Y:S01]  /*15cd0*/  IMAD.IADD R12, R26.reuse, 0x1, -R81 ;  /* 0x000000011a0c7824 */ /* 0x040fe200078e0a51 */
[----:B------:R-:W-:Y:S01]  /*15ce0*/  ISETP.GE.AND P5, PT, R79, R64, PT ;  /* 0x000000404f00720c */ /* 0x000fe20003fa6270 */
[----:B------:R-:W-:-:S02]  /*15cf0*/  IMAD.IADD R6, R26, 0x1, -R113 ;  /* 0x000000011a067824 */ /* 0x000fc400078e0a71 */
[C---:B------:R-:W-:Y:S01]  /*15d00*/  FFMA.FTZ R244, -R0.reuse, R244, R57 ;  /* 0x000000f400f47223 */ /* 0x040fe20000010139 */
[C---:B------:R-:W-:Y:S02]  /*15d10*/  VIADD R79, R65.reuse, 0x48 ;  /* 0x00000048414f7836 */ /* 0x040fe40000000000 */
[----:B------:R-:W-:Y:S01]  /*15d20*/  FFMA.FTZ R22, -R0, R22, R131 ;  /* 0x0000001600167223 */ /* 0x000fe20000010183 */
        /* <DEDUP_REMOVED lines=9> */
[----:B------:R-:W-:Y:S01]  /*15dc0*/  IABS R174, R174 ;  /* 0x000000ae00ae7213 */ /* 0x000fe20000000000 */
[----:B------:R-:W-:Y:S01]  /*15dd0*/  FFMA.FTZ R143, -R0, R6, R143 ;  /* 0x00000006008f7223 */ /* 0x000fe2000001018f */
[C---:B------:R-:W-:Y:S01]  /*15de0*/  IMAD.IADD R6, R26.reuse, 0x1, -R99 ;  /* 0x000000011a067824 */ /* 0x040fe200078e0a63 */
[----:B------:R-:W-:Y:S01]  /*15df0*/  I2FP.F32.S32 R4, R4 ;  /* 0x0000000400047245 */ /* 0x000fe20000201400 */
[C---:B------:R-:W-:Y:S01]  /*15e00*/  VIADD R165, R65.reuse, 0x11 ;  /* 0x0000001141a57836 */ /* 0x040fe20000000000 */
[----:B------:R-:W-:Y:S01]  /*15e10*/  IABS R8, R8 ;  /* 0x0000000800087213 */ /* 0x000fe20000000000 */
[C---:B------:R-:W-:Y:S01]  /*15e20*/  IMAD.IADD R18, R26.reuse, 0x1, -R131 ;  /* 0x000000011a127824 */ /* 0x040fe200078e0a83 */
[----:B------:R-:W-:Y:S01]  /*15e30*/  IABS R6, R6 ;  /* 0x0000000600067213 */ /* 0x000fe20000000000 */
[C---:B------:R-:W-:Y:S01]  /*15e40*/  IMAD.IADD R248, R26.reuse, 0x1, -R107 ;  /* 0x000000011af87824 */ /* 0x040fe200078e0a6b */
[----:B------:R-:W-:Y:S01]  /*15e50*/  I2FP.F32.S32 R12, R12 ;  /* 0x0000000c000c7245 */ /* 0x000fe20000201400 */
[C---:B------:R-:W-:Y:S01]  /*15e60*/  VIADD R85, R65.reuse, 0x50 ;  /* 0x0000005041557836 */ /* 0x040fe20000000000 */
[----:B------:R-:W-:Y:S01]  /*15e70*/  I2FP.F32.S32 R6, R6 ;  /* 0x0000000600067245 */ /* 0x000fe20000201400 */
[----:B------:R-:W-:Y:S01]  /*15e80*/  IMAD.IADD R20, R26, 0x1, -R165 ;  /* 0x000000011a147824 */ /* 0x000fe200078e0aa5 */
[----:B------:R-:W-:Y:S01]  /*15e90*/  I2FP.F32.S32 R174, R174 ;  /* 0x000000ae00ae7245 */ /* 0x000fe20000201400 */
[C---:B------:R-:W-:Y:S01]  /*15ea0*/  VIADD R105, R65.reuse, 0x39 ;  /* 0x0000003941697836 */ /* 0x040fe20000000000 */
[----:B------:R-:W-:Y:S01]  /*15eb0*/  IABS R18, R18 ;  /* 0x0000001200127213 */ /* 0x000fe20000000000 */
[----:B------:R-:W-:Y:S01]  /*15ec0*/  FFMA.FTZ R149, -R0, R6, R149 ;  /* 0x0000000600957223 */ /* 0x000fe20000010195 */
[----:B------:R-:W-:Y:S01]  /*15ed0*/  IMAD.IADD R6, R26, 0x1, -R57 ;  /* 0x000000011a067824 */ /* 0x000fe200078e0a39 */
[----:B------:R-:W-:Y:S01]  /*15ee0*/  I2FP.F32.S32 R8, R8 ;  /* 0x0000000800087245 */ /* 0x000fe20000201400 */
[C---:B------:R-:W-:Y:S01]  /*15ef0*/  FFMA.FTZ R4, -R0.reuse, R4, R125 ;  /* 0x0000000400047223 */ /* 0x040fe2000001017d */
[----:B------:R-:W-:Y:S01]  /*15f00*/  FFMA.FTZ R155, -R0, R12, R155 ;  /* 0x0000000c009b7223 */ /* 0x000fe2000001019b */
[C---:B------:R-:W-:Y:S01]  /*15f10*/  VIADD R125, R65.reuse, 0x29 ;  /* 0x00000029417d7836 */ /* 0x040fe20000000000 */
[----:B------:R-:W-:Y:S01]  /*15f20*/  IABS R6, R6 ;  /* 0x0000000600067213 */ /* 0x000fe20000000000 */
[C---:B------:R-:W-:Y:S01]  /*15f30*/  VIADD R83, R65.reuse, 0x51 ;  /* 0x0000005141537836 */ /* 0x040fe20000000000 */
[----:B------:R-:W-:Y:S01]  /*15f40*/  IABS R248, R248 ;  /* 0x000000f800f87213 */ /* 0x000fe20000000000 */
[C---:B------:R-:W-:Y:S01]  /*15f50*/  IMAD.IADD R12, R26.reuse, 0x1, -R85 ;  /* 0x000000011a0c7824 */ /* 0x040fe200078e0a55 */
[----:B------:R-:W-:Y:S01]  /*15f60*/  I2FP.F32.S32 R6, R6 ;  /* 0x0000000600067245 */ /* 0x000fe20000201400 */
[----:B------:R-:W-:Y:S01]  /*15f70*/  IMAD.IADD R14, R26, 0x1, -R105 ;  /* 0x000000011a0e7824 */ /* 0x000fe200078e0a69 */
[----:B------:R-:W-:Y:S01]  /*15f80*/  IABS R20, R20 ;  /* 0x0000001400147213 */ /* 0x000fe20000000000 */
[C---:B------:R-:W-:Y:S01]  /*15f90*/  FFMA.FTZ R174, -R0.reuse, R174, R29 ;  /* 0x000000ae00ae7223 */ /* 0x040fe2000001011d */
[----:B------:R-:W-:Y:S01]  /*15fa0*/  I2FP.F32.S32 R18, R18 ;  /* 0x0000001200127245 */ /* 0x000fe20000201400 */
[----:B------:R-:W-:Y:S01]  /*15fb0*/  FFMA.FTZ R121, -R0, R8, R121 ;  /* 0x0000000800797223 */ /* 0x000fe20000010179 */
[C---:B------:R-:W-:Y:S01]  /*15fc0*/  VIADD R29, R65.reuse, 0x60 ;  /* 0x00000060411d7836 */ /* 0x040fe20000000000 */
[----:B------:R-:W-:Y:S01]  /*15fd0*/  I2FP.F32.S32 R248, R248 ;  /* 0x000000f800f87245 */ /* 0x000fe20000201400 */
[C---:B------:R-:W-:Y:S01]  /*15fe0*/  IMAD.IADD R44, R26.reuse, 0x1, -R125 ;  /* 0x000000011a2c7824 */ /* 0x040fe200078e0a7d */
[----:B------:R-:W-:Y:S01]  /*15ff0*/  IABS R12, R12 ;  /* 0x0000000c000c7213 */ /* 0x000fe20000000000 */
[----:B------:R-:W-:Y:S01]  /*16000*/  IMAD.IADD R8, R26, 0x1, -R83 ;  /* 0x000000011a087824 */ /* 0x000fe200078e0a53 */
[----:B------:R-:W-:Y:S01]  /*16010*/  I2FP.F32.S32 R20, R20 ;  /* 0x0000001400147245 */ /* 0x000fe20000201400 */
[C---:B------:R-:W-:Y:S01]  /*16020*/  FFMA.FTZ R157, -R0.reuse, R6, R157 ;  /* 0x00000006009d7223 */ /* 0x040fe2000001019d */
[----:B------:R-:W-:Y:S01]  /*16030*/  IABS R14, R14 ;  /* 0x0000000e000e7213 */ /* 0x000fe20000000000 */
[----:B------:R-:W-:Y:S01]  /*16040*/  FFMA.FTZ R18, -R0, R18, R51 ;  /* 0x0000001200127223 */ /* 0x000fe20000010133 */
[----:B------:R-:W-:Y:S01]  /*16050*/  IMAD.IADD R6, R26, 0x1, -R29 ;  /* 0x000000011a067824 */ /* 0x000fe200078e0a1d */
[----:B------:R-:W-:Y:S01]  /*16060*/  IABS R44, R44 ;  /* 0x0000002c002c7213 */ /* 0x000fe20000000000 */
[C---:B------:R-:W-:Y:S01]  /*16070*/  VIADD R51, R65.reuse, 0x61 ;  /* 0x0000006141337836 */ /* 0x040fe20000000000 */
[----:B------:R-:W-:Y:S01]  /*16080*/  IABS R8, R8 ;  /* 0x0000000800087213 */ /* 0x000fe20000000000 */
[C---:B------:R-:W-:Y:S01]  /*16090*/  VIADD R163, R65.reuse, 0x9 ;  /* 0x0000000941a37836 */ /* 0x040fe20000000000 */
[----:B------:R-:W-:Y:S01]  /*160a0*/  I2FP.F32.S32 R12, R12 ;  /* 0x0000000c000c7245 */ /* 0x000fe20000201400 */
[C---:B------:R-:W-:Y:S01]  /*160b0*/  FFMA.FTZ R248, -R0.reuse, R248, R101 ;  /* 0x000000f800f87223 */ /* 0x040fe20000010165 */
[----:B------:R-:W-:Y:S01]  /*160c0*/  I2FP.F32.S32 R14, R14 ;  /* 0x0000000e000e7245 */ /* 0x000fe20000201400 */
[----:B------:R-:W-:Y:S01]  /*160d0*/  FFMA.FTZ R20, -R0, R20, R49 ;  /* 0x0000001400147223 */ /* 0x000fe20000010131 */
[C---:B------:R-:W-:Y:S01]  /*160e0*/  VIADD R101, R65.reuse, 0x40 ;  /* 0x0000004041657836 */ /* 0x040fe20000000000 */
        /* <DEDUP_REMOVED lines=9> */
[----:B------:R-:W-:Y:S01]  /*16180*/  IMAD.IADD R216, R26, 0x1, -R101 ;  /* 0x000000011ad87824 */ /* 0x000fe200078e0a65 */
[----:B------:R-:W-:Y:S01]  /*16190*/  I2FP.F32.S32 R6, R6 ;  /* 0x0000000600067245 */ /* 0x000fe20000201400 */
[----:B------:R-:W-:Y:S01]  /*161a0*/  IMAD.IADD R12, R34, 0x1, -R167 ;  /* 0x00000001220c7824 */ /* 0x000fe200078e0aa7 */
[----:B------:R-:W-:Y:S01]  /*161b0*/  IABS R16, R16 ;  /* 0x0000001000107213 */ /* 0x000fe20000000000 */
[----:B------:R-:W-:Y:S01]  /*161c0*/  IMAD.IADD R14, R26, 0x1, -R49 ;  /* 0x000000011a0e7824 */ /* 0x000fe200078e0a31 */
[----:B------:R-:W-:Y:S01]  /*161d0*/  IABS R28, R28 ;  /* 0x0000001c001c7213 */ /* 0x000fe20000000000 */
[C---:B------:R-:W-:Y:S01]  /*161e0*/  FFMA.FTZ R44, -R0.reuse, R44, R41 ;  /* 0x0000002c002c7223 */ /* 0x040fe20000010129 */
[----:B------:R-:W-:Y:S01]  /*161f0*/  FFMA.FTZ R97, -R0, R8, R97 ;  /* 0x0000000800617223 */ /* 0x000fe20000010161 */
[----:B------:R-:W-:Y:S01]  /*16200*/  VIADD R41, R65, 0x58 ;  /* 0x0000005841297836 */ /* 0x000fe20000000000 */
[----:B------:R-:W-:Y:S01]  /*16210*/  IABS R216, R216 ;  /* 0x000000d800d87213 */ /* 0x000fe20000000000 */
[C---:B------:R-:W-:Y:S01]  /*16220*/  IMAD.IADD R8, R34.reuse, 0x1, -R65 ;  /* 0x0000000122087824 */ /* 0x040fe200078e0a41 */
[----:B------:R-:W-:Y:S01]  /*16230*/  IABS R12, R12 ;  /* 0x0000000c000c7213 */ /* 0x000fe20000000000 */
[----:B------:R-:W-:-:S02]  /*16240*/  IMAD.IADD R40, R34, 0x1, -R113 ;  /* 0x0000000122287824 */ /* 0x000fc400078e0a71 */
[----:B------:R-:W-:Y:S01]  /*16250*/  FFMA.FTZ R93, -R0, R6, R93 ;  /* 0x00000006005d7223 */ /* 0x000fe2000001015d */
[----:B------:R-:W-:Y:S01]  /*16260*/  IABS R14, R14 ;  /* 0x0000000e000e7213 */ /* 0x000fe20000000000 */
[C---:B------:R-:W-:Y:S01]  /*16270*/  IMAD.IADD R6, R26.reuse, 0x1, -R65 ;  /* 0x000000011a067824 */ /* 0x040fe200078e0a41 */
[----:B------:R-:W-:Y:S01]  /*16280*/  I2FP.F32.S32 R16, R16 ;  /* 0x0000001000107245 */ /* 0x000fe20000201400 */
[----:B------:R-:W-:Y:S01]  /*16290*/  IMAD.IADD R194, R26, 0x1, -R41 ;  /* 0x000000011ac27824 */ /* 0x000fe200078e0a29 */
[----:B------:R-:W-:Y:S01]  /*162a0*/  I2FP.F32.S32 R28, R28 ;  /* 0x0000001c001c7245 */ /* 0x000fe20000201400 */
[C---:B------:R-:W-:Y:S01]  /*162b0*/  VIADD R123, R65.reuse, 0x19 ;  /* 0x00000019417b7836 */ /* 0x040fe20000000000 */
[----:B------:R-:W-:Y:S01]  /*162c0*/  I2FP.F32.S32 R216, R216 ;  /* 0x000000d800d87245 */ /* 0x000fe20000201400 */
[C---:B------:R-:W-:Y:S01]  /*162d0*/  FFMA.FTZ R89, -R0.reuse, R16, R89 ;  /* 0x0000001000597223 */ /* 0x040fe20000010159 */
[----:B------:R-:W-:Y:S01]  /*162e0*/  IABS R8, R8 ;  /* 0x0000000800087213 */ /* 0x000fe20000000000 */
[----:B------:R-:W-:Y:S01]  /*162f0*/  FFMA.FTZ R28, -R0, R28, R127 ;  /* 0x0000001c001c7223 */ /* 0x000fe2000001017f */
[----:B------:R-:W-:Y:S01]  /*16300*/  I2FP.F32.S32 R12, R12 ;  /* 0x0000000c000c7245 */ /* 0x000fe20000201400 */
[C---:B------:R-:W-:Y:S01]  /*16310*/  IMAD.IADD R16, R34.reuse, 0x1, -R165 ;  /* 0x0000000122107824 */ /* 0x040fe200078e0aa5 */
[----:B------:R-:W-:Y:S01]  /*16320*/  IABS R40, R40 ;  /* 0x0000002800287213 */ /* 0x000fe20000000000 */
[----:B------:R-:W-:Y:S01]  /*16330*/  IMAD.IADD R50, R34, 0x1, -R105 ;  /* 0x0000000122327824 */ /* 0x000fe200078e0a69 */
[----:B------:R-:W-:Y:S01]  /*16340*/  I2FP.F32.S32 R14, R14 ;  /* 0x0000000e000e7245 */ /* 0x000fe20000201400 */
[C---:B------:R-:W-:Y:S01]  /*16350*/  VIADD R127, R65.reuse, 0x28 ;  /* 0x00000028417f7836 */ /* 0x040fe20000000000 */
[----:B------:R-:W-:Y:S01]  /*16360*/  IABS R6, R6 ;  /* 0x0000000600067213 */ /* 0x000fe20000000000 */
[C---:B------:R-:W-:Y:S01]  /*16370*/  FFMA.FTZ R216, -R0.reuse, R216, R31 ;  /* 0x000000d800d87223 */ /* 0x040fe2000001011f */
[----:B------:R-:W-:Y:S01]  /*16380*/  IABS R194, R194 ;  /* 0x000000c200c27213 */ /* 0x000fe20000000000 */
[C---:B------:R-:W-:Y:S01]  /*16390*/  FFMA.FTZ R12, -R0.reuse, R12, R115 ;  /* 0x0000000c000c7223 */ /* 0x040fe20000010173 */
[----:B------:R-:W-:Y:S01]  /*163a0*/  I2FP.F32.S32 R8, R8 ;  /* 0x0000000800087245 */ /* 0x000fe20000201400 */
[----:B------:R-:W-:Y:S01]  /*163b0*/  VIADD R31, R65, 0x59 ;  /* 0x00000059411f7836 */ /* 0x000fe20000000000 */
[----:B------:R-:W-:Y:S01]  /*163c0*/  I2FP.F32.S32 R40, R40 ;  /* 0x0000002800287245 */ /* 0x000fe20000201400 */
[----:B------:R-:W-:Y:S01]  /*163d0*/  FFMA.FTZ R91, -R0, R14, R91 ;  /* 0x0000000e005b7223 */ /* 0x000fe2000001015b */
[----:B------:R-:W-:Y:S01]  /*163e0*/  I2FP.F32.S32 R6, R6 ;  /* 0x0000000600067245 */ /* 0x000fe20000201400 */
[C---:B------:R-:W-:Y:S01]  /*163f0*/  IMAD.IADD R14, R34.reuse, 0x1, -R163 ;  /* 0x00000001220e7824 */ /* 0x040fe200078e0aa3 */
[----:B------:R-:W-:Y:S01]  /*16400*/  I2FP.F32.S32 R194, R194 ;  /* 0x000000c200c27245 */ /* 0x000fe20000201400 */
[----:B------:R-:W-:Y:S01]  /*16410*/  IMAD.IADD R58, R34, 0x1, -R95 ;  /* 0x00000001223a7824 */ /* 0x000fe200078e0a5f */
[----:B------:R-:W-:Y:S01]  /*16420*/  IABS R16, R16 ;  /* 0x0000001000107213 */ /* 0x000fe20000000000 */
[--C-:B------:R-:W-:Y:S01]  /*16430*/  IMAD.IADD R48, R26, 0x1, -R127.reuse ;  /* 0x000000011a307824 */ /* 0x100fe200078e0a7f */
[----:B------:R-:W-:Y:S01]  /*16440*/  IABS R50, R50 ;  /* 0x0000003200327213 */ /* 0x000fe20000000000 */
[----:B------:R-:W-:-:S02]  /*16450*/  IMAD.IADD R38, R34, 0x1, -R127 ;  /* 0x0000000122267824 */ /* 0x000fc400078e0a7f */
[C---:B------:R-:W-:Y:S01]  /*16460*/  FFMA.FTZ R8, -R0.reuse, R8, R119 ;  /* 0x0000000800087223 */ /* 0x040fe20000010177 */
[----:B------:R-:W-:Y:S01]  /*16470*/  FFMA.FTZ R37, -R0, R40, R37 ;  /* 0x0000002800257223 */ /* 0x000fe20000010125 */
[----:B------:R-:W-:Y:S01]  /*16480*/  IMAD.IADD R188, R26, 0x1, -R31 ;  /* 0x000000011abc7824 */ /* 0x000fe200078e0a1f */
[----:B------:R-:W-:Y:S01]  /*16490*/  FSEL R24, R12, -INF , !P0 ;  /* 0xff8000000c187808 */ /* 0x000fe20004000000 */
[----:B------:R-:W-:Y:S02]  /*164a0*/  IMAD.IADD R40, R34, 0x1, -R101 ;  /* 0x0000000122287824 */ /* 0x000fe400078e0a65 */
[----:B------:R-:W-:Y:S01]  /*164b0*/  FFMA.FTZ R32, -R0, R6, R117 ;  /* 0x0000000600207223 */ /* 0x000fe20000010175 */
[----:B------:R-:W-:Y:S01]  /*164c0*/  IMAD.IADD R12, R34, 0x1, -R131 ;  /* 0x00000001220c7824 */ /* 0x000fe200078e0a83 */
[----:B------:R-:W-:Y:S01]  /*164d0*/  IABS R14, R14 ;  /* 0x0000000e000e7213 */ /* 0x000fe20000000000 */
[----:B------:R-:W-:Y:S01]  /*164e0*/  FFMA.FTZ R194, -R0, R194, R19 ;  /* 0x000000c200c27223 */ /* 0x000fe20000010113 */
[----:B------:R-:W-:Y:S01]  /*164f0*/  I2FP.F32.S32 R16, R16 ;  /* 0x0000001000107245 */ /* 0x000fe20000201400 */
[C---:B------:R-:W-:Y:S01]  /*16500*/  IMAD.IADD R56, R34.reuse, 0x1, -R87 ;  /* 0x0000000122387824 */ /* 0x040fe200078e0a57 */
[----:B------:R-:W-:Y:S01]  /*16510*/  IABS R58, R58 ;  /* 0x0000003a003a7213 */ /* 0x000fe20000000000 */
[----:B------:R-:W-:Y:S01]  /*16520*/  IMAD.IADD R36, R34, 0x1, -R125 ;  /* 0x0000000122247824 */ /* 0x000fe200078e0a7d */
[----:B------:R-:W-:Y:S01]  /*16530*/  I2FP.F32.S32 R50, R50 ;  /* 0x0000003200327245 */ /* 0x000fe20000201400 */
[----:B------:R-:W-:Y:S01]  /*16540*/  FFMA.FTZ R16, -R0, R16, R47 ;  /* 0x0000001000107223 */ /* 0x000fe2000001012f */
[----:B------:R-:W-:Y:S01]  /*16550*/  IABS R48, R48 ;  /* 0x0000003000307213 */ /* 0x000fe20000000000 */
[----:B------:R-:W-:Y:S01]  /*16560*/  IMAD.IADD R42, R34, 0x1, -R107 ;  /* 0x00000001222a7824 */ /* 0x000fe200078e0a6b */
[----:B------:R-:W-:-:S02]  /*16570*/  IABS R38, R38 ;  /* 0x0000002600267213 */ /* 0x000fc40000000000 */
[----:B------:R-:W-:Y:S02]  /*16580*/  ISETP.GE.AND P4, PT, R163, R64, PT ;  /* 0x00000040a300720c */ /* 0x000fe40003f86270 */
[----:B------:R-:W-:Y:S01]  /*16590*/  FSEL R30, R30, -INF , !P0 ;  /* 0xff8000001e1e7808 */ /* 0x000fe20004000000 */
[----:B------:R-:W-:Y:S01]  /*165a0*/  IMAD.IADD R182, R34, 0x1, -R41 ;  /* 0x0000000122b67824 */ /* 0x000fe200078e0a29 */
[----:B------:R-:W-:Y:S01]  /*165b0*/  FSEL R19, R8, -INF , !P1 ;  /* 0xff80000008137808 */ /* 0x000fe20004800000 */
[----:B------:R-:W-:Y:S01]  /*165c0*/  IMAD.IADD R8, R34, 0x1, -R161 ;  /* 0x0000000122087824 */ /* 0x000fe200078e0aa1 */
[----:B------:R-:W-:Y:S01]  /*165d0*/  IABS R188, R188 ;  /* 0x000000bc00bc7213 */ /* 0x000fe20000000000 */
[----:B------:R-:W-:Y:S01]  /*165e0*/  IMAD.IADD R10, R26, 0x1, -R123 ;  /* 0x000000011a0a7824 */ /* 0x000fe200078e0a7b */
[----:B------:R-:W-:Y:S01]  /*165f0*/  IABS R40, R40 ;  /* 0x0000002800287213 */ /* 0x000fe20000000000 */
[----:B------:R-:W-:Y:S01]  /*16600*/  FFMA.FTZ R153, -R0, R50, R153 ;  /* 0x0000003200997223 */ /* 0x000fe20000010199 */
[----:B------:R-:W-:Y:S01]  /*16610*/  IABS R12, R12 ;  /* 0x0000000c000c7213 */ /* 0x000fe20000000000 */
[----:B------:R-:W-:Y:S01]  /*16620*/  IMAD.IADD R162, R34, 0x1, -R29 ;  /* 0x0000000122a27824 */ /* 0x000fe200078e0a1d */
[----:B------:R-:W-:-:S02]  /*16630*/  I2FP.F32.S32 R14, R14 ;  /* 0x0000000e000e7245 */ /* 0x000fc40000201400 */
[----:B------:R-:W-:Y:S01]  /*16640*/  FSEL R22, R22, -INF , !P3 ;  /* 0xff80000016167808 */ /* 0x000fe20005800000 */
[C---:B------:R-:W-:Y:S01]  /*16650*/  IMAD.IADD R180, R34.reuse, 0x1, -R31 ;  /* 0x0000000122b47824 */ /* 0x040fe200078e0a1f */
[----:B------:R-:W-:Y:S01]  /*16660*/  I2FP.F32.S32 R58, R58 ;  /* 0x0000003a003a7245 */ /* 0x000fe20000201400 */
[----:B------:R-:W-:Y:S01]  /*16670*/  IMAD.IADD R50, R34, 0x1, -R85 ;  /* 0x0000000122327824 */ /* 0x000fe200078e0a55 */
[----:B------:R-:W-:Y:S01]  /*16680*/  I2FP.F32.S32 R48, R48 ;  /* 0x0000003000307245 */ /* 0x000fe20000201400 */
[----:B------:R-:W-:Y:S01]  /*16690*/  FFMA.FTZ R45, -R0, R14, R45 ;  /* 0x0000000e002d7223 */ /* 0x000fe2000001012d */
[----:B------:R-:W-:Y:S01]  /*166a0*/  FSEL R32, R32, -INF , !P1 ;  /* 0xff80000020207808 */ /* 0x000fe20004800000 */
[----:B------:R-:W-:Y:S01]  /*166b0*/  FFMA.FTZ R6, -R0, R6, R129 ;  /* 0x0000000600067223 */ /* 0x000fe20000010181 */
[----:B------:R-:W-:Y:S02]  /*166c0*/  I2FP.F32.S32 R38, R38 ;  /* 0x0000002600267245 */ /* 0x000fe40000201400 */
[----:B------:R-:W-:-:S02]  /*166d0*/  I2FP.F32.S32 R188, R188 ;  /* 0x000000bc00bc7245 */ /* 0x000fc40000201400 */
[----:B------:R-:W-:Y:S01]  /*166e0*/  I2FP.F32.S32 R40, R40 ;  /* 0x0000002800287245 */ /* 0x000fe20000201400 */
[C---:B------:R-:W-:Y:S01]  /*166f0*/  FFMA.FTZ R59, -R0.reuse, R58, R59 ;  /* 0x0000003a003b7223 */ /* 0x040fe2000001013b */
[----:B------:R-:W-:Y:S01]  /*16700*/  ISETP.GE.AND P1, PT, R165, R64, PT ;  /* 0x00000040a500720c */ /* 0x000fe20003f26270 */
[C---:B------:R-:W-:Y:S01]  /*16710*/  FFMA.FTZ R48, -R0.reuse, R48, R145 ;  /* 0x0000003000307223 */ /* 0x040fe20000010191 */
[----:B------:R-:W-:Y:S02]  /*16720*/  IABS R8, R8 ;  /* 0x0000000800087213 */ /* 0x000fe40000000000 */
[----:B------:R-:W-:Y:S02]  /*16730*/  I2FP.F32.S32 R12, R12 ;  /* 0x0000000c000c7245 */ /* 0x000fe40000201400 */
[----:B------:R-:W-:Y:S01]  /*16740*/  IABS R56, R56 ;  /* 0x0000003800387213 */ /* 0x000fe20000000000 */
[----:B------:R-:W-:Y:S01]  /*16750*/  FFMA.FTZ R38, -R0, R38, R39 ;  /* 0x0000002600267223 */ /* 0x000fe20000010127 */
[----:B------:R-:W-:Y:S01]  /*16760*/  IABS R36, R36 ;  /* 0x0000002400247213 */ /* 0x000fe20000000000 */
[----:B------:R-:W-:Y:S01]  /*16770*/  IMAD.IADD R58, R34, 0x1, -R79 ;  /* 0x00000001223a7824 */ /* 0x000fe200078e0a4f */
[----:B------:R-:W-:Y:S01]  /*16780*/  FSEL R20, R20, -INF , !P1 ;  /* 0xff80000014147808 */ /* 0x000fe20004800000 */
[----:B------:R-:W-:Y:S01]  /*16790*/  FFMA.FTZ R188, -R0, R188, R25 ;  /* 0x000000bc00bc7223 */ /* 0x000fe20000010119 */
[----:B------:R-:W-:Y:S01]  /*167a0*/  FSEL R16, R16, -INF , !P1 ;  /* 0xff80000010107808 */ /* 0x000fe20004800000 */
[C---:B------:R-:W-:Y:S01]  /*167b0*/  FFMA.FTZ R109, -R0.reuse, R40, R109 ;  /* 0x00000028006d7223 */ /* 0x040fe2000001016d */
[----:B------:R-:W-:Y:S01]  /*167c0*/  ISETP.GE.AND P1, PT, R127, R64, PT ;  /* 0x000000407f00720c */ /* 0x000fe20003f26270 */
[----:B------:R-:W-:Y:S01]  /*167d0*/  FFMA.FTZ R12, -R0, R12, R139 ;  /* 0x0000000c000c7223 */ /* 0x000fe2000001018b */
[----:B------:R-:W-:Y:S01]  /*167e0*/  IABS R50, R50 ;  /* 0x0000003200327213 */ /* 0x000fe20000000000 */
[----:B------:R-:W-:Y:S01]  /*167f0*/  IMAD.IADD R40, R34, 0x1, -R83 ;  /* 0x0000000122287824 */ /* 0x000fe200078e0a53 */
[----:B------:R-:W-:-:S02]  /*16800*/  I2FP.F32.S32 R8, R8 ;  /* 0x0000000800087245 */ /* 0x000fc40000201400 */
[----:B------:R-:W-:Y:S02]  /*16810*/  I2FP.F32.S32 R56, R56 ;  /* 0x0000003800387245 */ /* 0x000fe40000201400 */
[----:B------:R-:W-:Y:S01]  /*16820*/  FSEL R25, R4, -INF , !P5 ;  /* 0xff80000004197808 */ /* 0x000fe20006800000 */
[----:B------:R-:W-:Y:S01]  /*16830*/  FFMA.FTZ R8, -R0, R8, R135 ;  /* 0x0000000800087223 */ /* 0x000fe20000010187 */
[----:B------:R-:W-:Y:S02]  /*16840*/  IABS R42, R42 ;  /* 0x0000002a002a7213 */ /* 0x000fe40000000000 */
[----:B------:R-:W-:Y:S02]  /*16850*/  I2FP.F32.S32 R36, R36 ;  /* 0x0000002400247245 */ /* 0x000fe40000201400 */
[----:B------:R-:W-:Y:S02]  /*16860*/  ISETP.GE.AND P0, PT, R131, R64, PT ;  /* 0x000000408300720c */ /* 0x000fe40003f06270 */
[----:B------:R-:W-:-:S02]  /*16870*/  FSEL R28, R28, -INF , !P4 ;  /* 0xff8000001c1c7808 */ /* 0x000fc40006000000 */
[----:B------:R-:W-:Y:S02]  /*16880*/  FSEL R4, R45, -INF , !P4 ;  /* 0xff8000002d047808 */ /* 0x000fe40006000000 */
[----:B------:R-:W-:Y:S02]  /*16890*/  ISETP.GE.AND P4, PT, R113, R64, PT ;  /* 0x000000407100720c */ /* 0x000fe40003f86270 */
[----:B------:R-:W-:Y:S02]  /*168a0*/  FSEL R48, R48, -INF , !P1 ;  /* 0xff80000030307808 */ /* 0x000fe40004800000 */
[----:B------:R-:W-:Y:S02]  /*168b0*/  FSEL R38, R38, -INF , !P1 ;  /* 0xff80000026267808 */ /* 0x000fe40004800000 */
[----:B------:R-:W-:Y:S02]  /*168c0*/  IABS R58, R58 ;  /* 0x0000003a003a7213 */ /* 0x000fe40000000000 */
[----:B------:R-:W-:Y:S01]  /*168d0*/  I2FP.F32.S32 R50, R50 ;  /* 0x0000003200327245 */ /* 0x000fe20000201400 */
[C---:B------:R-:W-:Y:S01]  /*168e0*/  FFMA.FTZ R33, -R0.reuse, R56, R33 ;  /* 0x0000003800217223 */ /* 0x040fe20000010121 */
[----:B------:R-:W-:Y:S01]  /*168f0*/  ISETP.GE.AND P1, PT, R105, R64, PT ;  /* 0x000000406900720c */ /* 0x000fe20003f26270 */
[----:B------:R-:W-:Y:S01]  /*16900*/  FFMA.FTZ R36, -R0, R36, R147 ;  /* 0x0000002400247223 */ /* 0x000fe20000010193 */
[----:B------:R-:W-:Y:S01]  /*16910*/  I2FP.F32.S32 R42, R42 ;  /* 0x0000002a002a7245 */ /* 0x000fe20000201400 */
[----:B------:R-:W-:Y:S01]  /*16920*/  IMAD.IADD R56, R34, 0x1, -R57 ;  /* 0x0000000122387824 */ /* 0x000fe200078e0a39 */
[----:B------:R-:W-:-:S02]  /*16930*/  FSEL R18, R18, -INF , !P0 ;  /* 0xff80000012127808 */ /* 0x000fc40004000000 */
[----:B------:R-:W-:Y:S02]  /*16940*/  FSEL R12, R12, -INF , !P0 ;  /* 0xff8000000c0c7808 */ /* 0x000fe40004000000 */
[----:B------:R-:W-:Y:S01]  /*16950*/  IABS R40, R40 ;  /* 0x0000002800287213 */ /* 0x000fe20000000000 */
[----:B------:R-:W-:Y:S01]  /*16960*/  FFMA.FTZ R17, -R0, R50, R17 ;  /* 0x0000003200117223 */ /* 0x000fe20000010111 */
[----:B------:R-:W-:Y:S02]  /*16970*/  ISETP.GE.AND P0, PT, R125, R64, PT ;  /* 0x000000407d00720c */ /* 0x000fe40003f06270 */
[----:B------:R-:W-:Y:S02]  /*16980*/  FSEL R250, R143, -INF , !P4 ;  /* 0xff8000008ffa7808 */ /* 0x000fe40006000000 */
[----:B------:R-:W-:Y:S02]  /*16990*/  FSEL R46, R37, -INF , !P4 ;  /* 0xff800000252e7808 */ /* 0x000fe40006000000 */
[----:B------:R-:W-:-:S02]  /*169a0*/  I2FP.F32.S32 R58, R58 ;  /* 0x0000003a003a7245 */ /* 0x000fc40000201400 */
[----:B------:R-:W-:Y:S02]  /*169b0*/  ISETP.GE.AND P4, PT, R95, R64, PT ;  /* 0x000000405f00720c */ /* 0x000fe40003f86270 */
[----:B------:R-:W-:Y:S02]  /*169c0*/  FSEL R172, R151, -INF , !P1 ;  /* 0xff80000097ac7808 */ /* 0x000fe40004800000 */
[----:B------:R-:W-:Y:S02]  /*169d0*/  FSEL R178, R153, -INF , !P1 ;  /* 0xff80000099b27808 */ /* 0x000fe40004800000 */
[----:B------:R-:W-:Y:S01]  /*169e0*/  IABS R182, R182 ;  /* 0x000000b600b67213 */ /* 0x000fe20000000000 */
[----:B------:R-:W-:Y:S01]  /*169f0*/  FFMA.FTZ R42, -R0, R42, R103 ;  /* 0x0000002a002a7223 */ /* 0x000fe20000010167 */
[----:B------:R-:W-:Y:S01]  /*16a00*/  ISETP.GE.AND P1, PT, R85, R64, PT ;  /* 0x000000405500720c */ /* 0x000fe20003f26270 */
[----:B------:R-:W-:Y:S01]  /*16a10*/  IMAD.IADD R14, R34, 0x1, -R123 ;  /* 0x00000001220e7824 */ /* 0x000fe200078e0a7b */
[----:B------:R-:W-:-:S02]  /*16a20*/  FSEL R8, R8, -INF , !P3 ;  /* 0xff80000008087808 */ /* 0x000fc40005800000 */
[----:B------:R-:W-:Y:S01]  /*16a30*/  I2FP.F32.S32 R40, R40 ;  /* 0x0000002800287245 */ /* 0x000fe20000201400 */
[----:B------:R-:W-:Y:S01]  /*16a40*/  FFMA.FTZ R21, -R0, R58, R21 ;  /* 0x0000003a00157223 */ /* 0x000fe20000010115 */
[----:B------:R-:W-:Y:S02]  /*16a50*/  ISETP.GE.AND P3, PT, R107, R64, PT ;  /* 0x000000406b00720c */ /* 0x000fe40003f66270 */
[----:B------:R-:W-:Y:S02]  /*16a60*/  FSEL R44, R44, -INF , !P0 ;  /* 0xff8000002c2c7808 */ /* 0x000fe40004000000 */
[----:B------:R-:W-:Y:S02]  /*16a70*/  FSEL R36, R36, -INF , !P0 ;  /* 0xff80000024247808 */ /* 0x000fe40004000000 */
[----:B------:R-:W-:Y:S02]  /*16a80*/  IABS R56, R56 ;  /* 0x0000003800387213 */ /* 0x000fe40000000000 */
[----:B------:R-:W-:-:S02]  /*16a90*/  ISETP.GE.AND P0, PT, R101, R64, PT ;  /* 0x000000406500720c */ /* 0x000fc40003f06270 */
[----:B------:R-:W-:Y:S02]  /*16aa0*/  FSEL R244, R244, -INF , !P4 ;  /* 0xff800000f4f47808 */ /* 0x000fe40006000000 */
[----:B------:R-:W-:Y:S02]  /*16ab0*/  FSEL R176, R59, -INF , !P4 ;  /* 0xff8000003bb07808 */ /* 0x000fe40006000000 */
[----:B------:R-:W-:Y:S02]  /*16ac0*/  I2FP.F32.S32 R182, R182 ;  /* 0x000000b600b67245 */ /* 0x000fe40000201400 */
[----:B------:R-:W-:Y:S02]  /*16ad0*/  ISETP.GE.AND P4, PT, R79, R64, PT ;  /* 0x000000404f00720c */ /* 0x000fe40003f86270 */
[----:B------:R-:W-:Y:S01]  /*16ae0*/  FSEL R186, R17, -INF , !P1 ;  /* 0xff80000011ba7808 */ /* 0x000fe20004800000 */
[----:B------:R-:W-:Y:S01]  /*16af0*/  VIADD R17, R65, 0x69 ;  /* 0x0000006941117836 */ /* 0x000fe20000000000 */
[----:B------:R-:W-:Y:S01]  /*16b00*/  FSEL R248, R248, -INF , !P3 ;  /* 0xff800000f8f87808 */ /* 0x000fe20005800000 */
[----:B------:R-:W-:Y:S01]  /*16b10*/  FFMA.FTZ R23, -R0, R40, R23 ;  /* 0x0000002800177223 */ /* 0x000fe20000010117 */
[----:B------:R-:W-:Y:S01]  /*16b20*/  FSEL R42, R42, -INF , !P3 ;  /* 0xff8000002a2a7808 */ /* 0x000fe20005800000 */
[C---:B------:R-:W-:Y:S01]  /*16b30*/  IMAD.IADD R37, R34.reuse, 0x1, -R99 ;  /* 0x0000000122257824 */ /* 0x040fe200078e0a63 */
[----:B------:R-:W-:Y:S01]  /*16b40*/  I2FP.F32.S32 R56, R56 ;  /* 0x0000003800387245 */ /* 0x000fe20000201400 */
[----:B------:R-:W-:Y:S01]  /*16b50*/  IMAD.IADD R40, R34, 0x1, -R49 ;  /* 0x0000000122287824 */ /* 0x000fe200078e0a31 */
[----:B------:R-:W-:Y:S01]  /*16b60*/  IABS R10, R10 ;  /* 0x0000000a000a7213 */ /* 0x000fe20000000000 */
[----:B------:R-:W-:Y:S01]  /*16b70*/  FFMA.FTZ R182, -R0, R182, R9 ;  /* 0x000000b600b67223 */ /* 0x000fe20000010109 */
[----:B------:R-:W-:-:S02]  /*16b80*/  IABS R14, R14 ;  /* 0x0000000e000e7213 */ /* 0x000fc40000000000 */
[----:B------:R-:W-:Y:S02]  /*16b90*/  ISETP.GE.AND P3, PT, R87, R64, PT ;  /* 0x000000405700720c */ /* 0x000fe40003f66270 */
[----:B------:R-:W-:Y:S02]  /*16ba0*/  FSEL R216, R216, -INF , !P0 ;  /* 0xff800000d8d87808 */ /* 0x000fe40004000000 */
[----:B------:R-:W-:Y:S02]  /*16bb0*/  FSEL R206, R109, -INF , !P0 ;  /* 0xff8000006dce7808 */ /* 0x000fe40004000000 */
[----:B------:R-:W-:Y:S01]  /*16bc0*/  IABS R162, R162 ;  /* 0x000000a200a27213 */ /* 0x000fe20000000000 */
[----:B------:R-:W-:Y:S01]  /*16bd0*/  IMAD.IADD R50, R34, 0x1, -R51 ;  /* 0x0000000122327824 */ /* 0x000fe200078e0a33 */
[----:B------:R-:W-:Y:S01]  /*16be0*/  ISETP.GE.AND P0, PT, R83, R64, PT ;  /* 0x000000405300720c */ /* 0x000fe20003f06270 */
[----:B------:R-:W-:Y:S01]  /*16bf0*/  VIADD R9, R65, 0x71 ;  /* 0x0000007141097836 */ /* 0x000fe20000000000 */
[----:B------:R-:W-:Y:S01]  /*16c00*/  FSEL R198, R21, -INF , !P4 ;  /* 0xff80000015c67808 */ /* 0x000fe20006000000 */
[----:B------:R-:W-:Y:S01]  /*16c10*/  IMAD.IADD R21, R26, 0x1, -R17 ;  /* 0x000000011a157824 */ /* 0x000fe200078e0a11 */
[----:B------:R-:W-:Y:S01]  /*16c20*/  I2FP.F32.S32 R10, R10 ;  /* 0x0000000a000a7245 */ /* 0x000fe20000201400 */
[----:B------:R-:W-:Y:S01]  /*16c30*/  FFMA.FTZ R111, -R0, R56, R111 ;  /* 0x00000038006f7223 */ /* 0x000fe2000001016f */
[----:B------:R-:W-:-:S02]  /*16c40*/  I2FP.F32.S32 R14, R14 ;  /* 0x0000000e000e7245 */ /* 0x000fc40000201400 */
[----:B------:R-:W-:Y:S01]  /*16c50*/  FSEL R174, R174, -INF , !P3 ;  /* 0xff800000aeae7808 */ /* 0x000fe20005800000 */
[----:B------:R-:W-:Y:S01]  /*16c60*/  FFMA.FTZ R10, -R0, R10, R137 ;  /* 0x0000000a000a7223 */ /* 0x000fe20000010189 */
[----:B------:R-:W-:Y:S01]  /*16c70*/  FSEL R238, R33, -INF , !P3 ;  /* 0xff80000021ee7808 */ /* 0x000fe20005800000 */
[----:B------:R-:W-:Y:S01]  /*16c80*/  IMAD.IADD R33, R34, 0x1, -R81 ;  /* 0x0000000122217824 */ /* 0x000fe200078e0a51 */
[----:B------:R-:W-:Y:S02]  /*16c90*/  I2FP.F32.S32 R162, R162 ;  /* 0x000000a200a27245 */ /* 0x000fe40000201400 */
[----:B------:R-:W-:Y:S02]  /*16ca0*/  IABS R37, R37 ;  /* 0x0000002500257213 */ /* 0x000fe40000000000 */
[----:B------:R-:W-:Y:S02]  /*16cb0*/  ISETP.GE.AND P3, PT, R57, R64, PT ;  /* 0x000000403900720c */ /* 0x000fe40003f66270 */
[----:B------:R-:W-:Y:S01]  /*16cc0*/  FSEL R184, R23, -INF , !P0 ;  /* 0xff80000017b87808 */ /* 0x000fe20004000000 */
[----:B------:R-:W-:Y:S01]  /*16cd0*/  IMAD.IADD R23, R26, 0x1, -R9 ;  /* 0x000000011a177824 */ /* 0x000fe200078e0a09 */
[----:B------:R-:W-:-:S02]  /*16ce0*/  IABS R40, R40 ;  /* 0x0000002800287213 */ /* 0x000fc40000000000 */
[----:B------:R-:W-:Y:S02]  /*16cf0*/  IABS R180, R180 ;  /* 0x000000b400b47213 */ /* 0x000fe40000000000 */
[----:B------:R-:W-:Y:S02]  /*16d00*/  IABS R50, R50 ;  /* 0x0000003200327213 */ /* 0x000fe40000000000 */
[----:B------:R-:W-:Y:S01]  /*16d10*/  IABS R21, R21 ;  /* 0x0000001500157213 */ /* 0x000fe20000000000 */
[----:B------:R-:W-:Y:S01]  /*16d20*/  FFMA.FTZ R14, -R0, R14, R141 ;  /* 0x0000000e000e7223 */ /* 0x000fe2000001018d */
[----:B------:R-:W-:Y:S01]  /*16d30*/  FSEL R6, R6, -INF , !P5 ;  /* 0xff80000006067808 */ /* 0x000fe20006800000 */
[----:B------:R-:W-:Y:S01]  /*16d40*/  FFMA.FTZ R162, -R0, R162, R11 ;  /* 0x000000a200a27223 */ /* 0x000fe2000001010b */
[----:B------:R-:W-:Y:S02]  /*16d50*/  I2FP.F32.S32 R37, R37 ;  /* 0x0000002500257245 */ /* 0x000fe40000201400 */
[----:B------:R-:W-:-:S02]  /*16d60*/  FSEL R192, R157, -INF , !P3 ;  /* 0xff8000009dc07808 */ /* 0x000fc40005800000 */
[----:B------:R-:W-:Y:S02]  /*16d70*/  FSEL R196, R111, -INF , !P3 ;  /* 0xff8000006fc47808 */ /* 0x000fe40005800000 */
[----:B------:R-:W-:Y:S02]  /*16d80*/  I2FP.F32.S32 R40, R40 ;  /* 0x0000002800287245 */ /* 0x000fe40000201400 */
[-C--:B------:R-:W-:Y:S02]  /*16d90*/  ISETP.GE.AND P5, PT, R123, R64.reuse, PT ;  /* 0x000000407b00720c */ /* 0x080fe40003fa6270 */
[----:B------:R-:W-:Y:S02]  /*16da0*/  IABS R33, R33 ;  /* 0x0000002100217213 */ /* 0x000fe40000000000 */
[----:B------:R-:W-:Y:S02]  /*16db0*/  ISETP.GE.AND P3, PT, R29, R64, PT ;  /* 0x000000401d00720c */ /* 0x000fe40003f66270 */
[----:B------:R-:W-:-:S02]  /*16dc0*/  I2FP.F32.S32 R180, R180 ;  /* 0x000000b400b47245 */ /* 0x000fc40000201400 */
[----:B------:R-:W-:Y:S02]  /*16dd0*/  I2FP.F32.S32 R50, R50 ;  /* 0x0000003200327245 */ /* 0x000fe40000201400 */
[----:B------:R-:W-:Y:S02]  /*16de0*/  I2FP.F32.S32 R21, R21 ;  /* 0x0000001500157245 */ /* 0x000fe40000201400 */
[----:B------:R-:W-:Y:S01]  /*16df0*/  IABS R23, R23 ;  /* 0x0000001700177213 */ /* 0x000fe20000000000 */
[----:B------:R-:W-:Y:S01]  /*16e00*/  FFMA.FTZ R43, -R0, R37, R43 ;  /* 0x00000025002b7223 */ /* 0x000fe2000001012b */
[----:B------:R-:W-:Y:S01]  /*16e10*/  FSEL R10, R10, -INF , !P5 ;  /* 0xff8000000a0a7808 */ /* 0x000fe20006800000 */
[----:B------:R-:W-:Y:S01]  /*16e20*/  FFMA.FTZ R71, -R0, R40, R71 ;  /* 0x0000002800477223 */ /* 0x000fe20000010147 */
[----:B------:R-:W-:Y:S02]  /*16e30*/  FSEL R14, R14, -INF , !P5 ;  /* 0xff8000000e0e7808 */ /* 0x000fe40006800000 */
[----:B------:R-:W-:-:S02]  /*16e40*/  I2FP.F32.S32 R33, R33 ;  /* 0x0000002100217245 */ /* 0x000fc40000201400 */
[----:B------:R-:W-:Y:S02]  /*16e50*/  FSEL R170, R93, -INF , !P3 ;  /* 0xff8000005daa7808 */ /* 0x000fe40005800000 */
[----:B------:R-:W-:Y:S01]  /*16e60*/  FSEL R162, R162, -INF , !P3 ;  /* 0xff800000a2a27808 */ /* 0x000fe20005800000 */
[C---:B------:R-:W-:Y:S01]  /*16e70*/  FFMA.FTZ R180, -R0.reuse, R180, R5 ;  /* 0x000000b400b47223 */ /* 0x040fe20000010105 */
[----:B------:R-:W-:Y:S01]  /*16e80*/  ISETP.GE.AND P5, PT, R99, R64, PT ;  /* 0x000000406300720c */ /* 0x000fe20003fa6270 */
[----:B------:R-:W-:Y:S01]  /*16e90*/  FFMA.FTZ R27, -R0, R50, R27 ;  /* 0x00000032001b7223 */ /* 0x000fe2000001011b */
[----:B------:R-:W-:Y:S01]  /*16ea0*/  ISETP.GE.AND P3, PT, R9, R64, PT ;  /* 0x000000400900720c */ /* 0x000fe20003f66270 */
[----:B------:R-:W-:Y:S01]  /*16eb0*/  IMAD.IADD R9, R34, 0x1, -R9 ;  /* 0x0000000122097824 */ /* 0x000fe200078e0a09 */
[----:B------:R-:W-:Y:S01]  /*16ec0*/  I2FP.F32.S32 R40, R23 ;  /* 0x0000001700287245 */ /* 0x000fe20000201400 */
[----:B------:R-:W-:Y:S01]  /*16ed0*/  FFMA.FTZ R7, -R0, R21, R7 ;  /* 0x0000001500077223 */ /* 0x000fe20000010107 */
[----:B------:R-:W-:Y:S01]  /*16ee0*/  FSEL R214, R121, -INF , !P4 ;  /* 0xff80000079d67808 */ /* 0x000fe20006000000 */
[----:B------:R-:W-:Y:S01]  /*16ef0*/  VIADD R11, R65, 0x70 ;  /* 0x00000070410b7836 */ /* 0x000fe20000000000 */
[----:B------:R-:W-:-:S02]  /*16f00*/  FSEL R202, R159, -INF , !P1 ;  /* 0xff8000009fca7808 */ /* 0x000fc40004800000 */
[-C--:B------:R-:W-:Y:S02]  /*16f10*/  ISETP.GE.AND P4, PT, R31, R64.reuse, PT ;  /* 0x000000401f00720c */ /* 0x080fe40003f86270 */
[----:B------:R-:W-:Y:S02]  /*16f20*/  ISETP.GE.AND P1, PT, R51, R64, PT ;  /* 0x000000403300720c */ /* 0x000fe40003f26270 */
[----:B------:R-:W-:Y:S01]  /*16f30*/  FMNMX3.FTZ R21, R32, R30, R25, !PT ;  /* 0x0000001e20157276 */ /* 0x000fe20007810019 */
[C---:B------:R-:W-:Y:S01]  /*16f40*/  FFMA.FTZ R35, -R0.reuse, R33, R35 ;  /* 0x0000002100237223 */ /* 0x040fe20000010123 */
[----:B------:R-:W-:Y:S01]  /*16f50*/  FSEL R246, R149, -INF , !P5 ;  /* 0xff80000095f67808 */ /* 0x000fe20006800000 */
[----:B------:R-:W-:Y:S01]  /*16f60*/  FFMA.FTZ R15, -R0, R40, R15 ;  /* 0x00000028000f7223 */ /* 0x000fe2000001010f */
[----:B------:R-:W-:Y:S02]  /*16f70*/  FSEL R242, R43, -INF , !P5 ;  /* 0xff8000002bf27808 */ /* 0x000fe40006800000 */
[----:B------:R-:W-:-:S02]  /*16f80*/  ISETP.GE.AND P5, PT, R81, R64, PT ;  /* 0x000000405100720c */ /* 0x000fc40003fa6270 */
[----:B------:R-:W-:Y:S02]  /*16f90*/  FSEL R188, R188, -INF , !P4 ;  /* 0xff800000bcbc7808 */ /* 0x000fe40006000000 */
[----:B------:R-:W-:Y:S02]  /*16fa0*/  FSEL R180, R180, -INF , !P4 ;  /* 0xff800000b4b47808 */ /* 0x000fe40006000000 */
[----:B------:R-:W-:Y:S01]  /*16fb0*/  FSEL R160, R27, -INF , !P1 ;  /* 0xff8000001ba07808 */ /* 0x000fe20004800000 */
[--C-:B------:R-:W-:Y:S01]  /*16fc0*/  IMAD.IADD R27, R26, 0x1, -R11.reuse ;  /* 0x000000011a1b7824 */ /* 0x100fe200078e0a0b */
[----:B------:R-:W-:Y:S02]  /*16fd0*/  FMNMX3.FTZ R21, R21, R28, R22, !PT ;  /* 0x0000001c15157276 */ /* 0x000fe40007810016 */
[----:B------:R-:W-:Y:S02]  /*16fe0*/  IABS R40, R9 ;  /* 0x0000000900287213 */ /* 0x000fe40000000000 */
[----:B------:R-:W-:Y:S01]  /*16ff0*/  ISETP.GE.AND P4, PT, R11, R64, PT ;  /* 0x000000400b00720c */ /* 0x000fe20003f86270 */
[----:B------:R-:W-:Y:S01]  /*17000*/  IMAD.IADD R11, R34, 0x1, -R11 ;  /* 0x00000001220b7824 */ /* 0x000fe200078e0a0b */
[----:B------:R-:W-:-:S02]  /*17010*/  FMNMX3.FTZ R9, R19, R24, R6, !PT ;  /* 0x0000001813097276 */ /* 0x000fc40007810006 */
[----:B------:R-:W-:Y:S02]  /*17020*/  FSEL R190, R155, -INF , !P5 ;  /* 0xff8000009bbe7808 */ /* 0x000fe40006800000 */
[----:B------:R-:W-:Y:S02]  /*17030*/  FSEL R204, R35, -INF , !P5 ;  /* 0xff80000023cc7808 */ /* 0x000fe40006800000 */
[----:B------:R-:W-:Y:S02]  /*17040*/  ISETP.GE.AND P5, PT, R41, R64, PT ;  /* 0x000000402900720c */ /* 0x000fe40003fa6270 */
[----:B------:R-:W-:Y:S02]  /*17050*/  FMNMX3.FTZ R21, R21, R20, R18, !PT ;  /* 0x0000001415157276 */ /* 0x000fe40007810012 */
[----:B------:R-:W-:Y:S02]  /*17060*/  FMNMX3.FTZ R9, R9, R4, R8, !PT ;  /* 0x0000000409097276 */ /* 0x000fe40007810008 */
[----:B------:R-:W-:-:S02]  /*17070*/  IABS R56, R11 ;  /* 0x0000000b00387213 */ /* 0x000fc40000000000 */
[----:B------:R-:W-:Y:S02]  /*17080*/  FSEL R194, R194, -INF , !P5 ;  /* 0xff800000c2c27808 */ /* 0x000fe40006800000 */
[----:B------:R-:W-:Y:S02]  /*17090*/  FSEL R182, R182, -INF , !P5 ;  /* 0xff800000b6b67808 */ /* 0x000fe40006800000 */
[----:B------:R-:W-:Y:S02]  /*170a0*/  FMNMX3.FTZ R11, R21, R10, R250, !PT ;  /* 0x0000000a150b7276 */ /* 0x000fe400078100fa */
[----:B------:R-:W-:Y:S01]  /*170b0*/  ISETP.GE.AND P5, PT, R17, R64, PT ;  /* 0x000000401100720c */ /* 0x000fe20003fa6270 */
[----:B------:R-:W-:Y:S01]  /*170c0*/  IMAD.IADD R17, R34, 0x1, -R17 ;  /* 0x0000000122117824 */ /* 0x000fe200078e0a11 */
[----:B------:R-:W-:Y:S02]  /*170d0*/  FMNMX3.FTZ R9, R9, R16, R12, !PT ;  /* 0x0000001009097276 */ /* 0x000fe4000781000c */
[----:B------:R-:W-:-:S02]  /*170e0*/  FMNMX3.FTZ R11, R11, R248, R48, !PT ;  /* 0x000000f80b0b7276 */ /* 0x000fc40007810030 */
[----:B------:R-:W-:Y:S02]  /*170f0*/  FMNMX3.FTZ R9, R9, R14, R46, !PT ;  /* 0x0000000e09097276 */ /* 0x000fe4000781002e */
[----:B------:R-:W-:Y:S02]  /*17100*/  IABS R17, R17 ;  /* 0x0000001100117213 */ /* 0x000fe40000000000 */
[----:B------:R-:W-:Y:S02]  /*17110*/  FMNMX3.FTZ R11, R11, R44, R246, !PT ;  /* 0x0000002c0b0b7276 */ /* 0x000fe400078100f6 */
[----:B------:R-:W-:Y:S02]  /*17120*/  FMNMX3.FTZ R9, R9, R42, R38, !PT ;  /* 0x0000002a09097276 */ /* 0x000fe40007810026 */
[----:B------:R-:W-:Y:S02]  /*17130*/  I2FP.F32.S32 R17, R17 ;  /* 0x0000001100117245 */ /* 0x000fe40000201400 */
[----:B------:R-:W-:-:S02]  /*17140*/  FMNMX3.FTZ R11, R11, R244, R174, !PT ;  /* 0x000000f40b0b7276 */ /* 0x000fc400078100ae */
[----:B------:R-:W-:Y:S01]  /*17150*/  FMNMX3.FTZ R9, R9, R36, R242, !PT ;  /* 0x0000002409097276 */ /* 0x000fe200078100f2 */
[----:B------:R-:W-:Y:S01]  /*17160*/  FFMA.FTZ R13, -R0, R17, R13 ;  /* 0x00000011000d7223 */ /* 0x000fe2000001010d */
[----:B------:R-:W-:Y:S01]  /*17170*/  FMNMX3.FTZ R11, R11, R172, R216, !PT ;  /* 0x000000ac0b0b7276 */ /* 0x000fe200078100d8 */
[----:B------:R-:W-:Y:S01]  /*17180*/  VIADD R5, R65, 0x78 ;  /* 0x0000007841057836 */ /* 0x000fe20000000000 */
[----:B------:R-:W-:Y:S01]  /*17190*/  FMNMX3.FTZ R17, R9, R176, R238, !PT ;  /* 0x000000b009117276 */ /* 0x000fe200078100ee */
[----:B------:R-:W-:Y:S01]  /*171a0*/  VIADD R65, R65, 0x79 ;  /* 0x0000007941417836 */ /* 0x000fe20000000000 */
[----:B------:R-:W-:Y:S01]  /*171b0*/  FMNMX3.FTZ R11, R11, R190, R214, !PT ;  /* 0x000000be0b0b7276 */ /* 0x000fe200078100d6 */
[C---:B------:R-:W-:Y:S01]  /*171c0*/  IMAD.IADD R29, R26.reuse, 0x1, -R5 ;  /* 0x000000011a1d7824 */ /* 0x040fe200078e0a05 */
[----:B------:R-:W-:Y:S02]  /*171d0*/  FMNMX3.FTZ R17, R17, R178, R206, !PT ;  /* 0x000000b211117276 */ /* 0x000fe400078100ce */
[----:B------:R-:W-:Y:S01]  /*171e0*/  IABS R27, R27 ;  /* 0x0000001b001b7213 */ /* 0x000fe20000000000 */
[----:B------:R-:W-:Y:S01]  /*171f0*/  IMAD.IADD R26, R26, 0x1, -R65 ;  /* 0x000000011a1a7824 */ /* 0x000fe200078e0a41 */
[----:B------:R-:W-:-:S02]  /*17200*/  FSEL R200, R97, -INF , !P0 ;  /* 0xff80000061c87808 */ /* 0x000fc40004000000 */
[----:B------:R-:W-:Y:S02]  /*17210*/  FSEL R168, R89, -INF , !P1 ;  /* 0xff80000059a87808 */ /* 0x000fe40004800000 */
[----:B------:R-:W-:Y:S02]  /*17220*/  FMNMX3.FTZ R11, R11, R192, R202, !PT ;  /* 0x000000c00b0b7276 */ /* 0x000fe400078100ca */
[----:B------:R-:W-:Y:S01]  /*17230*/  ISETP.GE.AND P1, PT, R5, R64, PT ;  /* 0x000000400500720c */ /* 0x000fe20003f26270 */
[----:B------:R-:W-:Y:S01]  /*17240*/  IMAD.IADD R5, R34, 0x1, -R5 ;  /* 0x0000000122057824 */ /* 0x000fe200078e0a05 */
[----:B------:R-:W-:Y:S02]  /*17250*/  FMNMX3.FTZ R17, R17, R204, R198, !PT ;  /* 0x000000cc11117276 */ /* 0x000fe400078100c6 */
[----:B------:R-:W-:Y:S02]  /*17260*/  IABS R29, R29 ;  /* 0x0000001d001d7213 */ /* 0x000fe40000000000 */
[----:B------:R-:W-:-:S02]  /*17270*/  I2FP.F32.S32 R27, R27 ;  /* 0x0000001b001b7245 */ /* 0x000fc40000201400 */
[----:B------:R-:W-:Y:S02]  /*17280*/  ISETP.GE.AND P0, PT, R49, R64, PT ;  /* 0x000000403100720c */ /* 0x000fe40003f06270 */
[----:B------:R-:W-:Y:S01]  /*17290*/  FMNMX3.FTZ R11, R11, R200, R194, !PT ;  /* 0x000000c80b0b7276 */ /* 0x000fe200078100c2 */
[----:B------:R-:W-:Y:S01]  /*172a0*/  IMAD.IADD R34, R34, 0x1, -R65 ;  /* 0x0000000122227824 */ /* 0x000fe200078e0a41 */
[----:B------:R-:W-:Y:S01]  /*172b0*/  FMNMX3.FTZ R17, R17, R196, R186, !PT ;  /* 0x000000c411117276 */ /* 0x000fe200078100ba */
[----:B------:R-:W-:Y:S01]  /*172c0*/  FFMA.FTZ R27, -R0, R27, R69 ;  /* 0x0000001b001b7223 */ /* 0x000fe20000010145 */
[----:B------:R-:W-:Y:S02]  /*172d0*/  IABS R26, R26 ;  /* 0x0000001a001a7213 */ /* 0x000fe40000000000 */
[----:B------:R-:W-:Y:S02]  /*172e0*/  I2FP.F32.S32 R50, R29 ;  /* 0x0000001d00327245 */ /* 0x000fe40000201400 */
[----:B------:R-:W-:-:S02]  /*172f0*/  I2FP.F32.S32 R56, R56 ;  /* 0x0000003800387245 */ /* 0x000fc40000201400 */
[----:B------:R-:W-:Y:S02]  /*17300*/  IABS R5, R5 ;  /* 0x0000000500057213 */ /* 0x000fe40000000000 */
[----:B------:R-:W-:Y:S02]  /*17310*/  FSEL R166, R91, -INF , !P0 ;  /* 0xff8000005ba67808 */ /* 0x000fe40004000000 */
[----:B------:R-:W-:Y:S02]  /*17320*/  FMNMX3.FTZ R11, R11, R188, R170, !PT ;  /* 0x000000bc0b0b7276 */ /* 0x000fe400078100aa */
[----:B------:R-:W-:Y:S01]  /*17330*/  FMNMX3.FTZ R17, R17, R184, R182, !PT ;  /* 0x000000b811117276 */ /* 0x000fe200078100b6 */
[C---:B------:R-:W-:Y:S01]  /*17340*/  FFMA.FTZ R50, -R0.reuse, R50, R75 ;  /* 0x0000003200327223 */ /* 0x040fe2000001014b */
[----:B------:R-:W-:Y:S01]  /*17350*/  I2FP.F32.S32 R26, R26 ;  /* 0x0000001a001a7245 */ /* 0x000fe20000201400 */
[----:B------:R-:W-:Y:S01]  /*17360*/  FFMA.FTZ R63, -R0, R56, R63 ;  /* 0x00000038003f7223 */ /* 0x000fe2000001013f */
[----:B------:R-:W-:-:S02]  /*17370*/  I2FP.F32.S32 R40, R40 ;  /* 0x0000002800287245 */ /* 0x000fc40000201400 */
[----:B------:R-:W-:Y:S02]  /*17380*/  IABS R34, R34 ;  /* 0x0000002200227213 */ /* 0x000fe40000000000 */
[----:B------:R-:W-:Y:S02]  /*17390*/  I2FP.F32.S32 R9, R5 ;  /* 0x0000000500097245 */ /* 0x000fe40000201400 */
[----:B------:R-:W-:Y:S02]  /*173a0*/  FSEL R164, R7, -INF , !P5 ;  /* 0xff80000007a47808 */ /* 0x000fe40006800000 */
[----:B------:R-:W-:Y:S02]  /*173b0*/  FSEL R154, R27, -INF , !P4 ;  /* 0xff8000001b9a7808 */ /* 0x000fe40006000000 */
[----:B------:R-:W-:Y:S02]  /*173c0*/  FMNMX3.FTZ R11, R11, R168, R166, !PT ;  /* 0x000000a80b0b7276 */ /* 0x000fe400078100a6 */
[----:B------:R-:W-:-:S02]  /*173d0*/  FSEL R158, R71, -INF , !P0 ;  /* 0xff800000479e7808 */ /* 0x000fc40004000000 */
[----:B------:R-:W-:Y:S01]  /*173e0*/  FMNMX3.FTZ R7, R17, R180, R162, !PT ;  /* 0x000000b411077276 */ /* 0x000fe200078100a2 */
[C---:B------:R-:W-:Y:S01]  /*173f0*/  FFMA.FTZ R26, -R0.reuse, R26, R77 ;  /* 0x0000001a001a7223 */ /* 0x040fe2000001014d */
[----:B------:R-:W-:Y:S01]  /*17400*/  I2FP.F32.S32 R5, R34 ;  /* 0x0000002200057245 */ /* 0x000fe20000201400 */
[C---:B------:R-:W-:Y:S01]  /*17410*/  FFMA.FTZ R40, -R0.reuse, R40, R73 ;  /* 0x0000002800287223 */ /* 0x040fe20000010149 */
[----:B------:R-:W-:Y:S01]  /*17420*/  ISETP.GE.AND P0, PT, R65, R64, PT ;  /* 0x000000404100720c */ /* 0x000fe20003f06270 */
[----:B------:R-:W-:Y:S01]  /*17430*/  FFMA.FTZ R9, -R0, R9, R61 ;  /* 0x0000000900097223 */ /* 0x000fe2000001013d */
[----:B------:R-:W-:Y:S02]  /*17440*/  FSEL R152, R15, -INF , !P3 ;  /* 0xff8000000f987808 */ /* 0x000fe40005800000 */
[----:B------:R-:W-:Y:S02]  /*17450*/  FSEL R150, R50, -INF , !P1 ;  /* 0xff80000032967808 */ /* 0x000fe40004800000 */
[----:B------:R-:W-:-:S02]  /*17460*/  FMNMX3.FTZ R11, R11, R164, R154, !PT ;  /* 0x000000a40b0b7276 */ /* 0x000fc4000781009a */
[----:B------:R-:W-:Y:S02]  /*17470*/  FSEL R156, R13, -INF , !P5 ;  /* 0xff8000000d9c7808 */ /* 0x000fe40006800000 */
[----:B------:R-:W-:Y:S02]  /*17480*/  FSEL R146, R63, -INF , !P4 ;  /* 0xff8000003f927808 */ /* 0x000fe40006000000 */
[----:B------:R-:W-:Y:S01]  /*17490*/  FMNMX3.FTZ R7, R7, R160, R158, !PT ;  /* 0x000000a007077276 */ /* 0x000fe2000781009e */
[----:B------:R-:W-:Y:S01]  /*174a0*/  FFMA.FTZ R67, -R0, R5, R67 ;  /* 0x0000000500437223 */ /* 0x000fe20000010143 */
[----:B------:R-:W-:Y:S02]  /*174b0*/  FSEL R148, R26, -INF , !P0 ;  /* 0xff8000001a947808 */ /* 0x000fe40004000000 */
[----:B------:R-:W-:Y:S02]  /*174c0*/  FMNMX3.FTZ R11, R11, R152, R150, !PT ;  /* 0x000000980b0b7276 */ /* 0x000fe40007810096 */
[----:B------:R-:W-:-:S02]  /*174d0*/  FSEL R144, R40, -INF , !P3 ;  /* 0xff80000028907808 */ /* 0x000fc40005800000 */
        /* <DEDUP_REMOVED lines=12> */
[----:B------:R-:W-:-:S04]  /*175a0*/  LOP3.LUT R62, R54, 0x200, R55, 0xf8, !PT ;  /* 0x00000200363e7812 */ /* 0x000fc800078ef837 */
[----:B------:R-:W-:-:S05]  /*175b0*/  LEA R62, R62, UR6, 0x1 ;  /* 0x000000063e3e7c11 */ /* 0x000fca000f8e08ff */
[C---:B------:R-:W-:Y:S01]  /*175c0*/  VIADD R5, R62.reuse, 0xc000 ;  /* 0x0000c0003e057836 */ /* 0x040fe20000000000 */
[----:B------:R-:W-:Y:S01]  /*175d0*/  LDSM.16.MT88.4 R124, [R62+0xc000] ;  /* 0x00c000003e7c783b */ /* 0x000fe20000004200 */
[----:B------:R-:W-:Y:S02]  /*175e0*/  VIADD R45, R62, 0xc040 ;  /* 0x0000c0403e2d7836 */ /* 0x000fe40000000000 */
[----:B------:R-:W-:Y:S01]  /*175f0*/  @P2 VIADD R45, R5, 0xffffffc0 ;  /* 0xffffffc0052d2836 */ /* 0x000fe20000000000 */
[----:B------:R-:W-:Y:S01]  /*17600*/  LDSM.16.MT88.4 R92, [R62+0x10000] ;  /* 0x010000003e5c783b */ /* 0x000fe20000004200 */
[----:B-1----:R-:W-:Y:S02]  /*17610*/  FMNMX.FTZ R135, R26, R135, !PT ;  /* 0x000000871a877209 */ /* 0x002fe40007810000 */
[----:B------:R-:W-:Y:S01]  /*17620*/  IMAD.IADD R40, R52, 0x1, R45 ;  /* 0x0000000134287824 */ /* 0x000fe200078e022d */
[----:B------:R-:W-:Y:S01]  /*17630*/  LDSM.16.MT88.4 R108, [R45] ;  /* 0x000000002d6c783b */ /* 0x000fe20000004200 */
[----:B------:R-:W-:Y:S01]  /*17640*/  FSETP.NEU.FTZ.AND P0, PT, R135, -INF , PT ;  /* 0xff8000008700780b */ /* 0x000fe20003f1d000 */
[----:B--2---:R-:W-:-:S02]  /*17650*/  FMUL.FTZ R141, R138, R135 ;  /* 0x000000878a8d7220 */ /* 0x004fc40000410000 */
[----:B------:R-:W1:Y:S01]  /*17660*/  LDSM.16.MT88.4 R100, [R40] ;  /* 0x000000002864783b */ /* 0x000e620000004200 */
[----:B---3--:R-:W-:Y:S02]  /*17670*/  FMNMX.FTZ R134, R7, R134, !PT ;  /* 0x0000008607867209 */ /* 0x008fe40007810000 */
[----:B------:R-:W-:Y:S01]  /*17680*/  FSEL R141, R141, RZ, P0 ;  /* 0x000000ff8d8d7208 */ /* 0x000fe20000000000 */
[----:B------:R-:W-:Y:S01]  /*17690*/  IMAD.IADD R139, R52, 0x1, R62 ;  /* 0x00000001348b7824 */ /* 0x000fe200078e023e */
[----:B------:R-:W-:Y:S01]  /*176a0*/  FSETP.NEU.FTZ.AND P0, PT, R134, -INF , PT ;  /* 0xff8000008600780b */ /* 0x000fe20003f1d000 */
[----:B------:R-:W-:Y:S01]  /*176b0*/  FMUL.FTZ R137, R138, R134 ;  /* 0x000000868a897220 */ /* 0x000fe20000410000 */
[----:B------:R-:W-:Y:S04]  /*176c0*/  LDSM.16.MT88.4 R76, [R45+0x4000] ;  /* 0x004000002d4c783b */ /* 0x000fe80000004200 */
[----:B------:R-:W-:Y:S01]  /*176d0*/  FSEL R137, R137, RZ, P0 ;  /* 0x000000ff89897208 */ /* 0x000fe20000000000 */
[----:B------:R-:W2:Y:S01]  /*176e0*/  LDSM.16.MT88.4 R116, [R139+0xc000] ;  /* 0x00c000008b74783b */ /* 0x000ea20000004200 */
[-CC-:B------:R-:W-:Y:S01]  /*176f0*/  FFMA.FTZ R136, R32, R138.reuse, -R141.reuse ;  /* 0x0000008a20887223 */ /* 0x180fe2000001088d */
[----:B------:R-:W-:-:S02]  /*17700*/  FFMA.FTZ R67, R30, R138, -R141 ;  /* 0x0000008a1e437223 */ /* 0x000fc4000001088d */
[----:B------:R-:W3:Y:S01]  /*17710*/  LDSM.16.MT88.4 R84, [R139+0x10000] ;  /* 0x010000008b54783b */ /* 0x000ee20000004200 */
[-CC-:B------:R-:W-:Y:S01]  /*17720*/  FFMA.FTZ R61, R6, R138.reuse, -R137.reuse ;  /* 0x0000008a063d7223 */ /* 0x180fe20000010889 */
[-C--:B------:R-:W-:Y:S01]  /*17730*/  FFMA.FTZ R58, R4, R138.reuse, -R137 ;  /* 0x0000008a043a7223 */ /* 0x080fe20000010889 */
[-CC-:B------:R-:W-:Y:S01]  /*17740*/  FFMA.FTZ R63, R25, R138.reuse, -R141.reuse ;  /* 0x0000008a193f7223 */ /* 0x180fe2000001088d */
[----:B------:R-:W4:Y:S01]  /*17750*/  LDSM.16.MT88.4 R4, [R40+0x4000] ;  /* 0x004000002804783b */ /* 0x000f220000004200 */
[-C--:B------:R-:W-:Y:S01]  /*17760*/  FFMA.FTZ R60, R28, R138.reuse, -R141 ;  /* 0x0000008a1c3c7223 */ /* 0x080fe2000001088d */
[-CC-:B------:R-:W-:Y:S01]  /*17770*/  FFMA.FTZ R66, R19, R138.reuse, -R137.reuse ;  /* 0x0000008a13427223 */ /* 0x180fe20000010889 */
[-C--:B------:R-:W-:Y:S01]  /*17780*/  FFMA.FTZ R65, R24, R138.reuse, -R137 ;  /* 0x0000008a18417223 */ /* 0x080fe20000010889 */
[----:B------:R-:W-:Y:S01]  /*17790*/  MUFU.EX2 R136, R136 ;  /* 0x0000008800887308 */ /* 0x000fe20000000800 */
[-C--:B------:R-:W-:Y:S01]  /*177a0*/  FFMA.FTZ R52, R10, R138.reuse, -R141 ;  /* 0x0000008a0a347223 */ /* 0x080fe2000001088d */
[-C--:B------:R-:W-:Y:S01]  /*177b0*/  FFMA.FTZ R57, R8, R138.reuse, -R137 ;  /* 0x0000008a08397223 */ /* 0x080fe20000010889 */
[-CC-:B------:R-:W-:Y:S01]  /*177c0*/  FFMA.FTZ R59, R22, R138.reuse, -R141.reuse ;  /* 0x0000008a163b7223 */ /* 0x180fe2000001088d */
[----:B------:R-:W5:Y:S01]  /*177d0*/  MUFU.EX2 R67, R67 ;  /* 0x0000004300437308 */ /* 0x000f620000000800 */
[----:B------:R-:W4:Y:S03]  /*177e0*/  LDSM.16.MT88.4 R8, [R40+0x800] ;  /* 0x000800002808783b */ /* 0x000f260000004200 */
[----:B------:R-:W-:Y:S01]  /*177f0*/  MUFU.EX2 R63, R63 ;  /* 0x0000003f003f7308 */ /* 0x000fe20000000800 */
[-CC-:B------:R-:W-:Y:S01]  /*17800*/  FFMA.FTZ R56, R20, R138.reuse, -R141.reuse ;  /* 0x0000008a14387223 */ /* 0x180fe2000001088d */
[-C--:B------:R-:W-:Y:S01]  /*17810*/  FFMA.FTZ R55, R18, R138.reuse, -R141 ;  /* 0x0000008a12377223 */ /* 0x080fe2000001088d */
[-CC-:B------:R-:W-:Y:S01]  /*17820*/  FFMA.FTZ R54, R16, R138.reuse, -R137.reuse ;  /* 0x0000008a10367223 */ /* 0x180fe20000010889 */
[----:B------:R-:W1:Y:S01]  /*17830*/  MUFU.EX2 R60, R60 ;  /* 0x0000003c003c7308 */ /* 0x000e620000000800 */
[-CC-:B------:R-:W-:Y:S01]  /*17840*/  FFMA.FTZ R51, R12, R138.reuse, -R137.reuse ;  /* 0x0000008a0c337223 */ /* 0x180fe20000010889 */
[----:B------:R-:W-:Y:S01]  /*17850*/  FFMA.FTZ R50, R14, R138, -R137 ;  /* 0x0000008a0e327223 */ /* 0x000fe20000010889 */
[----:B------:R-:W4:Y:S01]  /*17860*/  LDSM.16.MT88.4 R32, [R139+0xc800] ;  /* 0x00c800008b20783b */ /* 0x000f220000004200 */
[----:B------:R-:W-:Y:S03]  /*17870*/  MUFU.EX2 R66, R66 ;  /* 0x0000004200427308 */ /* 0x000fe60000000800 */
[----:B------:R-:W-:Y:S01]  /*17880*/  LDSM.16.MT88.4 R28, [R139+0x10800] ;  /* 0x010800008b1c783b */ /* 0x000fe20000004200 */
[----:B------:R-:W2:Y:S04]  /*17890*/  MUFU.EX2 R65, R65 ;  /* 0x0000004100417308 */ /* 0x000ea80000000800 */
[----:B------:R-:W-:Y:S04]  /*178a0*/  MUFU.EX2 R61, R61 ;  /* 0x0000003d003d7308 */ /* 0x000fe80000000800 */
[----:B------:R-:W3:Y:S01]  /*178b0*/  MUFU.EX2 R58, R58 ;  /* 0x0000003a003a7308 */ /* 0x000ee20000000800 */
[----:B-----5:R-:W-:Y:S01]  /*178c0*/  F2FP.BF16.F32.PACK_AB R68, R67, R136 ;  /* 0x000000884344723e */ /* 0x020fe200000010ff */
[----:B------:R-:W5:Y:S01]  /*178d0*/  LDSM.16.MT88.4 R12, [R45+0x4800] ;  /* 0x004800002d0c783b */ /* 0x000f620000004200 */
[----:B-1----:R-:W-:-:S02]  /*178e0*/  F2FP.BF16.F32.PACK_AB R70, R60, R63 ;  /* 0x0000003f3c46723e */ /* 0x002fc400000010ff */
[----:B--2---:R-:W-:Y:S01]  /*178f0*/  F2FP.BF16.F32.PACK_AB R69, R65, R66 ;  /* 0x000000424145723e */ /* 0x004fe200000010ff */
[----:B------:R-:W-:Y:S01]  /*17900*/  MUFU.EX2 R59, R59 ;  /* 0x0000003b003b7308 */ /* 0x000fe20000000800 */
[----:B------:R-:W1:Y:S03]  /*17910*/  LDSM.16.MT88.4 R16, [R62+0x10800] ;  /* 0x010800003e10783b */ /* 0x000e660000004200 */
[----:B------:R-:W-:Y:S01]  /*17920*/  MUFU.EX2 R52, R52 ;  /* 0x0000003400347308 */ /* 0x000fe20000000800 */
[----:B------:R-:W-:Y:S01]  /*17930*/  LDSM.16.MT88.4 R24, [R62+0xc800] ;  /* 0x00c800003e18783b */ /* 0x000fe20000004200 */
[----:B---3--:R-:W-:Y:S02]  /*17940*/  F2FP.BF16.F32.PACK_AB R71, R58, R61 ;  /* 0x0000003d3a47723e */ /* 0x008fe400000010ff */
        /* <DEDUP_REMOVED lines=8> */
[----:B------:R-:W5:Y:S01]  /*179d0*/  MUFU.EX2 R50, R50 ;  /* 0x0000003200327308 */ /* 0x000f620000000800 */
        /* <DEDUP_REMOVED lines=12> */
[----:B----4-:R-:W-:Y:S01]  /*17aa0*/  HMMA.16816.F32.BF16 R72, R68, R4, RZ ;  /* 0x000000044448723c */ /* 0x010fe200000418ff */
[----:B--2---:R-:W-:-:S02]  /*17ab0*/  F2FP.BF16.F32.PACK_AB R4, R56, R59 ;  /* 0x0000003b3804723e */ /* 0x004fc400000010ff */
[----:B---3--:R-:W-:-:S05]  /*17ac0*/  F2FP.BF16.F32.PACK_AB R5, R54, R57 ;  /* 0x000000393605723e */ /* 0x008fca00000010ff */
[----:B------:R-:W-:Y:S01]  /*17ad0*/  HMMA.16816.F32.BF16 R68, R68, R6, RZ ;  /* 0x000000064444723c */ /* 0x000fe200000418ff */
[----:B------:R-:W-:Y:S02]  /*17ae0*/  F2FP.BF16.F32.PACK_AB R6, R52, R55 ;  /* 0x000000373406723e */ /* 0x000fe400000010ff */
[----:B-----5:R-:W-:-:S07]  /*17af0*/  F2FP.BF16.F32.PACK_AB R7, R50, R51 ;  /* 0x000000333207723e */ /* 0x020fce00000010ff */
        /* <DEDUP_REMOVED lines=15> */
[C---:B-1----:R-:W-:Y:S03]  /*17bf0*/  HMMA.16816.F32.BF16 R96, R4.reuse, R16, R96 ;  /* 0x000000100460723c */ /* 0x042fe60000041860 */
[-CC-:B------:R-:W-:Y:S01]  /*17c00*/  FFMA.FTZ R248, R248, R138.reuse, -R141.reuse ;  /* 0x0000008af8f87223 */ /* 0x180fe2000001088d */
[----:B------:R-:W-:Y:S01]  /*17c10*/  FFMA.FTZ R16, R48, R138, -R141 ;  /* 0x0000008a30107223 */ /* 0x000fe2000001088d */
[----:B------:R-:W-:Y:S01]  /*17c20*/  MUFU.EX2 R49, R49 ;  /* 0x0000003100317308 */ /* 0x000fe20000000800 */
[----:B------:R-:W-:Y:S02]  /*17c30*/  LDSM.16.MT88.4 R36, [R40+0x5000] ;  /* 0x005000002824783b */ /* 0x000fe40000004200 */
[C---:B--2---:R-:W-:Y:S01]  /*17c40*/  HMMA.16816.F32.BF16 R72, R4.reuse, R8, R72 ;  /* 0x000000080448723c */ /* 0x044fe20000041848 */
        /* <DEDUP_REMOVED lines=75> */
[-C--:B------:R-:W-:Y:S01]  /*18100*/  FFMA.FTZ R153, R192, R138.reuse, -R141 ;  /* 0x0000008ac0997223 */ /* 0x080fe2000001088d */
[----:B------:R-:W-:-:S04]  /*18110*/  FFMA.FTZ R155, R206, R138, -R137 ;  /* 0x0000008ace9b7223 */ /* 0x000fc80000010889 */
[C---:B------:R-:W-:Y:S01]  /*18120*/  HMMA.16816.F32.BF16 R76, R4.reuse, R10, R76 ;  /* 0x0000000a044c723c */ /* 0x040fe2000004184c */
[----:B------:R-:W2:Y:S02]  /*18130*/  LDSM.16.MT88.4 R8, [R62+0x12000] ;  /* 0x012000003e08783b */ /* 0x000ea40000004200 */
        /* <DEDUP_REMOVED lines=256> */
.L_x_4706:
        /* <DEDUP_REMOVED lines=78> */
.L_x_4701:
[----:B------:R-:W-:Y:S05]  /*19620*/  BSYNC.RECONVERGENT B0 ;  /* 0x0000000000007941 */ /* 0x000fea0003800200 */
.L_x_4700:
        /* <DEDUP_REMOVED lines=12> */
[----:B------:R-:W-:Y:S02]  /*196f0*/  ISETP.GE.AND P1, PT, R4, R231, PT ;  /* 0x000000e70400720c */ /* 0x000fe40003f26270 */
[C---:B------:R-:W-:Y:S02]  /*19700*/  SHF.L.U32 R9, R220.reuse, 0x5, RZ ;  /* 0x00000005dc097819 */ /* 0x040fe400000006ff */
[-C--:B------:R-:W-:Y:S01]  /*19710*/  @!P3 MOV R225, R223.reuse ;  /* 0x000000df00e1b202 */ /* 0x080fe20000000f00 */
[----:B-1----:R-:W-:Y:S01]  /*19720*/  ULEA UR6, UR7, UR8, 0x18 ;  /* 0x0000000807067291 */ /* 0x002fe2000f8ec0ff */
[----:B------:R-:W-:Y:S02]  /*19730*/  IADD3 R10, P0, PT, R9, R224, RZ ;  /* 0x000000e0090a7210 */ /* 0x000fe40007f1e0ff */
[----:B------:R-:W-:Y:S02]  /*19740*/  SHF.L.U64.HI R6, R220, 0x5, R221 ;  /* 0x00000005dc067819 */ /* 0x000fe400000102dd */
[----:B------:R-:W-:Y:S02]  /*19750*/  SHF.L.U32 R215, R208, 0x6, RZ ;  /* 0x00000006d0d77819 */ /* 0x000fe400000006ff */
[----:B------:R-:W-:Y:S02]  /*19760*/  LEA R243, R243, UR6, 0x1 ;  /* 0x00000006f3f37c11 */ /* 0x000fe4000f8e08ff */
[----:B------:R-:W-:Y:S02]  /*19770*/  IADD3.X R11, PT, PT, R6, R223, RZ, P0, !PT ;  /* 0x000000df060b7210 */ /* 0x000fe400007fe4ff */
[----:B------:R-:W-:Y:S01]  /*19780*/  IADD3 R16, P0, PT, R10, R9, RZ ;  /* 0x000000090a107210 */ /* 0x000fe20007f1e0ff */
[----:B------:R-:W-:Y:S01]  /*19790*/  @!PT LDS RZ, [RZ] ;  /* 0x00000000fffff984 */ /* 0x000fe20000000800 */
[----:B------:R-:W-:Y:S01]  /*197a0*/  @!PT LDS RZ, [RZ] ;  /* 0x00000000fffff984 */ /* 0x000fe20000000800 */
[----:B------:R-:W-:Y:S01]  /*197b0*/  @!PT LDS RZ, [RZ] ;  /* 0x00000000fffff984 */ /* 0x000fe20000000800 */
[----:B------:R1:W-:Y:S01]  /*197c0*/  @!P3 LDGSTS.E.BYPASS.LTC128B.128 [R243+0xc000], desc[UR4][R224.64] ;  /* 0x0c000000e0f3bfae */ /* 0x0003e2000b981a04 */
[----:B------:R-:W-:Y:S02]  /*197d0*/  LOP3.LUT R5, R215, 0x1c0, RZ, 0xc0, !PT ;  /* 0x000001c0d7057812 */ /* 0x000fe400078ec0ff */
[----:B------:R-:W-:Y:S03]  /*197e0*/  IADD3.X R17, PT, PT, R11, R6, RZ, P0, !PT ;  /* 0x000000060b117210 */ /* 0x000fe600007fe4ff */
[----:B------:R-:W-:Y:S01]  /*197f0*/  @P3 STS.128 [R243+0xc000], RZ ;  /* 0x00c000fff3003388 */ /* 0x000fe20000000c00 */
[--C-:B------:R-:W-:Y:S02]  /*19800*/  LOP3.LUT R5, R5, 0x8, R208.reuse, 0xf8, !PT ;  /* 0x0000000805057812 */ /* 0x100fe400078ef8d0 */
[----:B------:R-:W-:Y:S02]  /*19810*/  LOP3.LUT R181, R215, 0x400, RZ, 0xc0, !PT ;  /* 0x00000400d7b57812 */ /* 0x000fe400078ec0ff */
[----:B------:R-:W-:Y:S02]  /*19820*/  LOP3.LUT R4, R5, R210, RZ, 0x3c, !PT ;  /* 0x000000d205047212 */ /* 0x000fe400078e3cff */
[----:B------:R-:W-:Y:S02]  /*19830*/  SHF.R.U32.HI R211, RZ, 0x1, R208 ;  /* 0x00000001ffd37819 */ /* 0x000fe400000116d0 */
[----:B------:R-:W-:Y:S02]  /*19840*/  LEA R181, R4, R181, 0x1 ;  /* 0x000000b504b57211 */ /* 0x000fe400078e08ff */
[-C--:B------:R-:W-:Y:S02]  /*19850*/  IADD3 R4, P0, PT, R16, R9.reuse, RZ ;  /* 0x0000000910047210 */ /* 0x080fe40007f1e0ff */
[----:B------:R-:W-:Y:S02]  /*19860*/  SHF.L.U32 R212, R208, 0x5, RZ ;  /* 0x00000005d0d47819 */ /* 0x000fe400000006ff */
[-C--:B------:R-:W-:Y:S02]  /*19870*/  IADD3.X R5, PT, PT, R17, R6.reuse, RZ, P0, !PT ;  /* 0x0000000611057210 */ /* 0x080fe400007fe4ff */
[----:B------:R-:W-:Y:S02]  /*19880*/  IADD3 R14, P0, PT, R4, R9, RZ ;  /* 0x00000009040e7210 */ /* 0x000fe40007f1e0ff */
[----:B------:R-:W-:Y:S02]  /*19890*/  LOP3.LUT R212, R212, 0x7c00, RZ, 0xc0, !PT ;  /* 0x00007c00d4d47812 */ /* 0x000fe400078ec0ff */
[-C--:B------:R-:W-:Y:S02]  /*198a0*/  IADD3.X R15, PT, PT, R5, R6.reuse, RZ, P0, !PT ;  /* 0x00000006050f7210 */ /* 0x080fe400007fe4ff */
[----:B-1----:R-:W-:Y:S02]  /*198b0*/  @!P1 MOV R225, R223 ;  /* 0x000000df00e19202 */ /* 0x002fe40000000f00 */
[-C--:B------:R-:W-:Y:S02]  /*198c0*/  IADD3 R12, P0, PT, R14, R9.reuse, RZ ;  /* 0x000000090e0c7210 */ /* 0x080fe40007f1e0ff */
[----:B------:R-:W-:Y:S01]  /*198d0*/  IADD3 R216, PT, PT, R181, UR6, RZ ;  /* 0x00000006b5d87c10 */ /* 0x000fe2000fffe0ff */
[----:B------:R-:W-:Y:S01]  /*198e0*/  @!PT LDS RZ, [RZ] ;  /* 0x00000000fffff984 */ /* 0x000fe20000000800 */
[----:B------:R-:W-:Y:S01]  /*198f0*/  @!PT LDS RZ, [RZ] ;  /* 0x00000000fffff984 */ /* 0x000fe20000000800 */
[----:B------:R-:W-:Y:S01]  /*19900*/  @!PT LDS RZ, [RZ] ;  /* 0x00000000fffff984 */ /* 0x000fe20000000800 */
[----:B------:R-:W-:Y:S01]  /*19910*/  @!P1 LDGSTS.E.BYPASS.LTC128B.128 [R243+0x10000], desc[UR4][R224.64+0x80] ;  /* 0x10000080e0f39fae */ /* 0x000fe2000b981a04 */
[-C--:B------:R-:W-:Y:S02]  /*19920*/  IADD3.X R13, PT, PT, R15, R6.reuse, RZ, P0, !PT ;  /* 0x000000060f0d7210 */ /* 0x080fe400007fe4ff */
[----:B------:R-:W-:Y:S03]  /*19930*/  MOV R134, 0x40 ;  /* 0x0000004000867802 */ /* 0x000fe60000000f00 */
        /* <DEDUP_REMOVED lines=48> */
[----:B-1----:R-:W-:Y:S05]  /*19c40*/  LOP3.LUT R4, R211, 0x8, RZ, 0xc0, !PT ;  /* 0x00000008d3047812 */ /* 0x002fea00078ec0ff */
[----:B------:R-:W-:Y:S01]  /*19c50*/  @P3 STS.128 [R243+0xe800], RZ ;  /* 0x00e800fff3003388 */ /* 0x000fe20000000c00 */
[--C-:B------:R-:W-:Y:S02]  /*19c60*/  LOP3.LUT R5, R212, 0x200, R215.reuse, 0xf8, !PT ;  /* 0x00000200d4057812 */ /* 0x100fe400078ef8d7 */
[----:B------:R-:W-:Y:S03]  /*19c70*/  LOP3.LUT R7, R4, 0x1c0, R215, 0xf8, !PT ;  /* 0x000001c004077812 */ /* 0x000fe600078ef8d7 */
[----:B------:R-:W-:Y:S01]  /*19c80*/  @!PT LDS RZ, [RZ] ;  /* 0x00000000fffff984 */ /* 0x000fe20000000800 */
[----:B------:R-:W-:Y:S01]  /*19c90*/  @!PT LDS RZ, [RZ] ;  /* 0x00000000fffff984 */ /* 0x000fe20000000800 */
[----:B------:R-:W-:Y:S01]  /*19ca0*/  @!PT LDS RZ, [RZ] ;  /* 0x00000000fffff984 */ /* 0x000fe20000000800 */
[----:B------:R-:W-:Y:S01]  /*19cb0*/  @!P1 LDGSTS.E.BYPASS.LTC128B.128 [R243+0x12800], desc[UR4][R12.64+0x80] ;  /* 0x128000800cf39fae */ /* 0x000fe2000b981a04 */
[----:B------:R-:W-:Y:S02]  /*19cc0*/  IADD3 R4, P0, PT, R10, R9, RZ ;  /* 0x000000090a047210 */ /* 0x000fe40007f1e0ff */
[----:B------:R-:W-:Y:S03]  /*19cd0*/  LOP3.LUT R214, R7, R210, RZ, 0x3c, !PT ;  /* 0x000000d207d67212 */ /* 0x000fe600078e3cff */
[----:B------:R-:W-:Y:S01]  /*19ce0*/  @P1 STS.128 [R243+0x12800], RZ ;  /* 0x012800fff3001388 */ /* 0x000fe20000000c00 */
[----:B------:R-:W-:Y:S05]  /*19cf0*/  LOP3.LUT R182, R5, R214, RZ, 0xfc, !PT ;  /* 0x000000d605b67212 */ /* 0x000fea00078efcff */
[----:B------:R-:W-:Y:S01]  /*19d00*/  @!PT LDS RZ, [RZ] ;  /* 0x00000000fffff984 */ /* 0x000fe20000000800 */
[----:B------:R-:W-:Y:S01]  /*19d10*/  @!PT LDS RZ, [RZ] ;  /* 0x00000000fffff984 */ /* 0x000fe20000000800 */
[----:B------:R-:W-:Y:S01]  /*19d20*/  @!PT LDS RZ, [RZ] ;  /* 0x00000000fffff984 */ /* 0x000fe20000000800 */
[----:B------:R-:W-:Y:S01]  /*19d30*/  @!P3 LDGSTS.E.BYPASS.LTC128B.128 [R243+0xf000], desc[UR4][R10.64] ;  /* 0x0f0000000af3bfae */ /* 0x000fe2000b981a04 */
[----:B------:R-:W-:Y:S02]  /*19d40*/  IADD3.X R5, PT, PT, R11, R6, RZ, P0, !PT ;  /* 0x000000060b057210 */ /* 0x000fe400007fe4ff */
[----:B------:R-:W-:Y:S03]  /*19d50*/  LEA R182, R182, UR6, 0x1 ;  /* 0x00000006b6b67c11 */ /* 0x000fe6000f8e08ff */
[----:B------:R-:W-:Y:S01]  /*19d60*/  @P3 STS.128 [R243+0xf000], RZ ;  /* 0x00f000fff3003388 */ /* 0x000fe20000000c00 */
[----:B------:R-:W-:Y:S05]  /*19d70*/  LOP3.LUT P0, RZ, R208, 0x2, RZ, 0xc0, !PT ;  /* 0x00000002d0ff7812 */ /* 0x000fea000780c0ff */
[----:B------:R-:W-:Y:S01]  /*19d80*/  @!PT LDS RZ, [RZ] ;  /* 0x00000000fffff984 */ /* 0x000fe20000000800 */
[----:B------:R-:W-:Y:S01]  /*19d90*/  @!PT LDS RZ, [RZ] ;  /* 0x00000000fffff984 */ /* 0x000fe20000000800 */
[----:B------:R-:W-:Y:S01]  /*19da0*/  @!PT LDS RZ, [RZ] ;  /* 0x00000000fffff984 */ /* 0x000fe20000000800 */
[----:B------:R1:W-:Y:S01]  /*19db0*/  @!P1 LDGSTS.E.BYPASS.LTC128B.128 [R243+0x13000], desc[UR4][R10.64+0x80] ;  /* 0x130000800af39fae */ /* 0x0003e2000b981a04 */
[----:B------:R-:W-:Y:S02]  /*19dc0*/  SEL R213, R209, 0xffffffe0, !P0 ;  /* 0xffffffe0d1d57807 */ /* 0x000fe40004000000 */
[----:B------:R-:W-:Y:S03]  /*19dd0*/  ISETP.NE.AND P0, PT, R239, RZ, PT ;  /* 0x000000ffef00720c */ /* 0x000fe60003f05270 */
[----:B------:R-:W-:Y:S01]  /*19de0*/  @P1 STS.128 [R243+0x13000], RZ ;  /* 0x013000fff3001388 */ /* 0x000fe20000000c00 */
[-C--:B------:R-:W-:Y:S02]  /*19df0*/  IADD3 R180, PT, PT, R182, R213.reuse, RZ ;  /* 0x000000d5b6b47210 */ /* 0x080fe40007ffe0ff */
        /* <DEDUP_REMOVED lines=48> */
[C---:B------:R-:W-:Y:S03]  /*1a100*/  HMMA.16816.F32.BF16 R12, R140.reuse, R148, R12 ;  /* 0x000000948c0c723c */ /* 0x040fe6000004180c */
[----:B------:R-:W-:Y:S04]  /*1a110*/  SEL R149, R134, 0xffffffc0, !P2 ;  /* 0xffffffc086957807 */ /* 0x000fe80005000000 */
[-C--:B------:R-:W-:Y:S01]  /*1a120*/  IADD3 R200, PT, PT, R182, R149.reuse, RZ ;  /* 0x00000095b6c87210 */ /* 0x080fe20007ffe0ff */
[C---:B------:R-:W-:Y:S03]  /*1a130*/  HMMA.16816.F32.BF16 R16, R140.reuse, R150, R16 ;  /* 0x000000968c10723c */ /* 0x040fe60000041810 */
[----:B------:R-:W-:Y:S01]  /*1a140*/  IADD3 R216, PT, PT, R216, R149, RZ ;  /* 0x00000095d8d87210 */ /* 0x000fe20007ffe0ff */
[----:B------:R-:W-:Y:S01]  /*1a150*/  LDSM.16.M88.4 R164, [R200] ;  /* 0x00000000c8a4783b */ /* 0x000fe20000000200 */
[C---:B------:R-:W-:Y:S02]  /*1a160*/  IADD3 R201, PT, PT, R213.reuse, R200, RZ ;  /* 0x000000c8d5c97210 */ /* 0x040fe40007ffe0ff */
[----:B------:R-:W-:Y:S01]  /*1a170*/  IADD3 R134, PT, PT, R213, R216, RZ ;  /* 0x000000d8d5867210 */ /* 0x000fe20007ffe0ff */
[C---:B------:R-:W-:Y:S02]  /*1a180*/  HMMA.16816.F32.BF16 R20, R140.reuse, R152, R20 ;  /* 0x000000988c14723c */ /* 0x040fe40000041814 */
[----:B------:R-:W4:Y:S06]  /*1a190*/  LDSM.16.M88.4 R148, [R135+0x7800] ;  /* 0x007800008794783b */ /* 0x000f2c0000000200 */
[C---:B------:R-:W-:Y:S01]  /*1a1a0*/  HMMA.16816.F32.BF16 R24, R140.reuse, R154, R24 ;  /* 0x0000009a8c18723c */ /* 0x040fe20000041818 */
[----:B------:R-:W5:Y:S06]  /*1a1b0*/  LDSM.16.M88.4 R168, [R216+0x4000] ;  /* 0x00400000d8a8783b */ /* 0x000f6c0000000200 */
[----:B------:R-:W5:Y:S01]  /*1a1c0*/  LDSM.16.M88.4 R172, [R216+0x4800] ;  /* 0x00480000d8ac783b */ /* 0x000f620000000200 */
[C---:B--2---:R-:W-:Y:S05]  /*1a1d0*/  HMMA.16816.F32.BF16 R28, R140.reuse, R136, R28 ;  /* 0x000000888c1c723c */ /* 0x044fea000004181c */
[----:B------:R-:W2:Y:S03]  /*1a1e0*/  LDSM.16.M88.4 R176, [R216+0x5000] ;  /* 0x00500000d8b0783b */ /* 0x000ea60000000200 */
[C---:B------:R-:W-:Y:S03]  /*1a1f0*/  HMMA.16816.F32.BF16 R32, R140.reuse, R138, R32 ;  /* 0x0000008a8c20723c */ /* 0x040fe60000041820 */
[----:B------:R-:W2:Y:S05]  /*1a200*/  LDSM.16.M88.4 R152, [R216+0x5800] ;  /* 0x00580000d898783b */ /* 0x000eaa0000000200 */
[C---:B-1----:R-:W-:Y:S01]  /*1a210*/  HMMA.16816.F32.BF16 R36, R140.reuse, R144, R36 ;  /* 0x000000908c24723c */ /* 0x042fe20000041824 */
[----:B------:R-:W1:Y:S06]  /*1a220*/  LDSM.16.M88.4 R136, [R216+0x6000] ;  /* 0x00600000d888783b */ /* 0x000e6c0000000200 */
[----:B------:R-:W-:Y:S01]  /*1a230*/  LDSM.16.M88.4 R184, [R216+0x9800] ;  /* 0x00980000d8b8783b */ /* 0x000fe20000000200 */
[C---:B------:R-:W-:Y:S05]  /*1a240*/  HMMA.16816.F32.BF16 R40, R140.reuse, R146, R40 ;  /* 0x000000928c28723c */ /* 0x040fea0000041828 */
[----:B------:R-:W1:Y:S03]  /*1a250*/  LDSM.16.M88.4 R144, [R216+0x6800] ;  /* 0x00680000d890783b */ /* 0x000e660000000200 */
        /* <DEDUP_REMOVED lines=9> */
[C---:B----4-:R-:W-:Y:S01]  /*1a2f0*/  HMMA.16816.F32.BF16 R60, R140.reuse, R148, R60 ;  /* 0x000000948c3c723c */ /* 0x050fe2000004183c */
[----:B------:R-:W-:Y:S07]  /*1a300*/  LDSM.16.M88.4 R204, [R134+0x8000] ;  /* 0x0080000086cc783b */ /* 0x000fee0000000200 */
[----:B------:R-:W-:Y:S01]  /*1a310*/  HMMA.16816.F32.BF16 R64, R140, R150, R64 ;  /* 0x000000968c40723c */ /* 0x000fe20000041840 */
[----:B------:R-:W4:Y:S06]  /*1a320*/  LDSM.16.M88.4 R140, [R216+0x7000] ;  /* 0x00700000d88c783b */ /* 0x000f2c0000000200 */
[----:B------:R-:W4:Y:S01]  /*1a330*/  LDSM.16.M88.4 R148, [R216+0x7800] ;  /* 0x00780000d894783b */ /* 0x000f220000000200 */
[C---:B-----5:R-:W-:Y:S08]  /*1a340*/  HMMA.16816.F32.BF16 R4, R164.reuse, R168, R4 ;  /* 0x000000a8a404723c */ /* 0x060ff00000041804 */
[C---:B------:R-:W-:Y:S01]  /*1a350*/  HMMA.16816.F32.BF16 R8, R164.reuse, R170, R8 ;  /* 0x000000aaa408723c */ /* 0x040fe20000041808 */
[----:B------:R-:W-:Y:S07]  /*1a360*/  LDSM.16.M88.4 R168, [R134+0x5800] ;  /* 0x0058000086a8783b */ /* 0x000fee0000000200 */
[C---:B------:R-:W-:Y:S08]  /*1a370*/  HMMA.16816.F32.BF16 R12, R164.reuse, R172, R12 ;  /* 0x000000aca40c723c */ /* 0x040ff0000004180c */
[C---:B------:R-:W-:Y:S01]  /*1a380*/  HMMA.16816.F32.BF16 R16, R164.reuse, R174, R16 ;  /* 0x000000aea410723c */ /* 0x040fe20000041810 */
[----:B------:R-:W-:Y:S07]  /*1a390*/  LDSM.16.M88.4 R172, [R134+0x6000] ;  /* 0x0060000086ac783b */ /* 0x000fee0000000200 */
[C---:B--2---:R-:W-:Y:S08]  /*1a3a0*/  HMMA.16816.F32.BF16 R20, R164.reuse, R176, R20 ;  /* 0x000000b0a414723c */ /* 0x044ff00000041814 */
        /* <DEDUP_REMOVED lines=11> */
[C---:B----4-:R-:W-:Y:S08]  /*1a460*/  HMMA.16816.F32.BF16 R52, R164.reuse, R140, R52 ;  /* 0x0000008ca434723c */ /* 0x050ff00000041834 */
        /* <DEDUP_REMOVED lines=31> */
[C---:B-1----:R-:W-:Y:S05]  /*1a660*/  HMMA.16816.F32.BF16 R4, R152.reuse, R156, R4 ;  /* 0x0000009c9804723c */ /* 0x042fea0000041804 */
[----:B------:R-:W-:Y:S03]  /*1a670*/  LDSM.16.M88.4 R180, [R216+0x9000] ;  /* 0x00900000d8b4783b */ /* 0x000fe60000000200 */
[C---:B------:R-:W-:Y:S03]  /*1a680*/  HMMA.16816.F32.BF16 R8, R152.reuse, R158, R8 ;  /* 0x0000009e9808723c */ /* 0x040fe60000041808 */
[----:B------:R-:W1:Y:S05]  /*1a690*/  LDSM.16.M88.4 R156, [R135+0x8800] ;  /* 0x00880000879c783b */ /* 0x000e6a0000000200 */
[C---:B---3--:R-:W-:Y:S08]  /*1a6a0*/  HMMA.16816.F32.BF16 R12, R152.reuse, R160, R12 ;  /* 0x000000a0980c723c */ /* 0x048ff0000004180c */
[C---:B------:R-:W-:Y:S01]  /*1a6b0*/  HMMA.16816.F32.BF16 R16, R152.reuse, R162, R16 ;  /* 0x000000a29810723c */ /* 0x040fe20000041810 */
[----:B------:R-:W-:Y:S07]  /*1a6c0*/  LDSM.16.M88.4 R160, [R135+0xa800] ;  /* 0x00a8000087a0783b */ /* 0x000fee0000000200 */
[C---:B--2---:R-:W-:Y:S08]  /*1a6d0*/  HMMA.16816.F32.BF16 R20, R152.reuse, R144, R20 ;  /* 0x000000909814723c */ /* 0x044ff00000041814 */
[C---:B------:R-:W-:Y:S01]  /*1a6e0*/  HMMA.16816.F32.BF16 R24, R152.reuse, R146, R24 ;  /* 0x000000929818723c */ /* 0x040fe20000041818 */
[----:B------:R-:W-:Y:S07]  /*1a6f0*/  LDSM.16.M88.4 R144, [R135+0x9800] ;  /* 0x009800008790783b */ /* 0x000fee0000000200 */
[C---:B----4-:R-:W-:Y:S08]  /*1a700*/  HMMA.16816.F32.BF16 R28, R152.reuse, R140, R28 ;  /* 0x0000008c981c723c */ /* 0x050ff0000004181c */
        /* <DEDUP_REMOVED lines=96> */
[----:B------:R-:W1:Y:S01]  /*1ad10*/  MUFU.TANH R181, R181 ;  /* 0x000000b500b57308 */ /* 0x000e620000002400 */
[C---:B------:R-:W-:Y:S01]  /*1ad20*/  HMMA.16816.F32.BF16 R32, R200.reuse, R10, R32 ;  /* 0x0000000ac820723c */ /* 0x040fe20000041820 */
[----:B------:R-:W5:Y:S08]  /*1ad30*/  LDSM.16.M88.4 R8, [R134+0xa800] ;  /* 0x00a800008608783b */ /* 0x000f700000000200 */
[----:B------:R1:W1:Y:S01]  /*1ad40*/  MUFU.TANH R179, R14 ;  /* 0x0000000e00b37308 */ /* 0x0002620000002400 */
[C---:B---3--:R-:W-:Y:S03]  /*1ad50*/  HMMA.16816.F32.BF16 R36, R200.reuse, R4, R36 ;  /* 0x00000004c824723c */ /* 0x048fe60000041824 */
[-C--:B------:R-:W-:Y:S01]  /*1ad60*/  FMUL.FTZ R19, R29, R225.reuse ;  /* 0x000000e11d137220 */ /* 0x080fe20000410000 */
[-C--:B------:R-:W-:Y:S01]  /*1ad70*/  FMUL.FTZ R28, R28, R225.reuse ;  /* 0x000000e11c1c7220 */ /* 0x080fe20000410000 */
[-C--:B------:R-:W-:Y:S04]  /*1ad80*/  FMUL.FTZ R30, R30, R225.reuse ;  /* 0x000000e11e1e7220 */ /* 0x080fe80000410000 */
[----:B------:R-:W3:Y:S01]  /*1ad90*/  MUFU.TANH R177, R177 ;  /* 0x000000b100b17308 */ /* 0x000ee20000002400 */
[-C--:B------:R-:W-:Y:S01]  /*1ada0*/  FMUL.FTZ R31, R31, R225.reuse ;  /* 0x000000e11f1f7220 */ /* 0x080fe20000410000 */
[C---:B------:R-:W-:Y:S01]  /*1adb0*/  HMMA.16816.F32.BF16 R40, R200.reuse, R6, R40 ;  /* 0x00000006c828723c */ /* 0x040fe20000041828 */
[----:B------:R-:W1:Y:S02]  /*1adc0*/  LDSM.16.M88.4 R4, [R134+0xb000] ;  /* 0x00b000008604783b */ /* 0x000e640000000200 */
[-C--:B------:R-:W-:Y:S01]  /*1add0*/  FMUL.FTZ R169, R32, R225.reuse ;  /* 0x000000e120a97220 */ /* 0x080fe20000410000 */
[-C--:B------:R-:W-:Y:S01]  /*1ade0*/  FMUL.FTZ R33, R33, R225.reuse ;  /* 0x000000e121217220 */ /* 0x080fe20000410000 */
[-C--:B------:R-:W-:Y:S03]  /*1adf0*/  FMUL.FTZ R34, R34, R225.reuse ;  /* 0x000000e122227220 */ /* 0x080fe60000410000 */
[----:B------:R-:W1:Y:S01]  /*1ae00*/  MUFU.TANH R15, R15 ;  /* 0x0000000f000f7308 */ /* 0x000e620000002400 */
[-C--:B------:R-:W-:Y:S01]  /*1ae10*/  FMUL.FTZ R35, R35, R225.reuse ;  /* 0x000000e123237220 */ /* 0x080fe20000410000 */
[-C--:B----4-:R-:W-:Y:S01]  /*1ae20*/  FMUL.FTZ R21, R39, R225.reuse ;  /* 0x000000e127157220 */ /* 0x090fe20000410000 */
[-C--:B------:R-:W-:Y:S01]  /*1ae30*/  FMUL.FTZ R36, R36, R225.reuse ;  /* 0x000000e124247220 */ /* 0x080fe20000410000 */
[-C--:B------:R-:W-:Y:S06]  /*1ae40*/  FMUL.FTZ R37, R37, R225.reuse ;  /* 0x000000e125257220 */ /* 0x080fec0000410000 */
[----:B------:R-:W4:Y:S01]  /*1ae50*/  MUFU.TANH R13, R13 ;  /* 0x0000000d000d7308 */ /* 0x000f220000002400 */
[-C--:B------:R-:W-:Y:S01]  /*1ae60*/  FMUL.FTZ R38, R38, R225.reuse ;  /* 0x000000e126267220 */ /* 0x080fe20000410000 */
[-C--:B------:R-:W-:Y:S01]  /*1ae70*/  FMUL.FTZ R204, R40, R225.reuse ;  /* 0x000000e128cc7220 */ /* 0x080fe20000410000 */
[-C--:B--2---:R-:W-:Y:S01]  /*1ae80*/  FMUL.FTZ R23, R41, R225.reuse ;  /* 0x000000e129177220 */ /* 0x084fe20000410000 */
[-C--:B------:R-:W-:Y:S06]  /*1ae90*/  FMUL.FTZ R42, R42, R225.reuse ;  /* 0x000000e12a2a7220 */ /* 0x080fec0000410000 */
[----:B------:R2:W1:Y:S01]  /*1aea0*/  MUFU.TANH R185, R18 ;  /* 0x0000001200b97308 */ /* 0x0004620000002400 */
[-C--:B------:R-:W-:Y:S01]  /*1aeb0*/  FMUL.FTZ R43, R43, R225.reuse ;  /* 0x000000e12b2b7220 */ /* 0x080fe20000410000 */
[C---:B-----5:R-:W-:Y:S08]  /*1aec0*/  HMMA.16816.F32.BF16 R44, R200.reuse, R8, R44 ;  /* 0x00000008c82c723c */ /* 0x060ff0000004182c */
[----:B------:R-:W2:Y:S01]  /*1aed0*/  MUFU.TANH R17, R17 ;  /* 0x0000001100117308 */ /* 0x000ea20000002400 */
[C---:B------:R-:W-:Y:S01]  /*1aee0*/  HMMA.16816.F32.BF16 R48, R200.reuse, R10, R48 ;  /* 0x0000000ac830723c */ /* 0x040fe20000041830 */
[----:B------:R-:W5:Y:S01]  /*1aef0*/  LDSM.16.M88.4 R8, [R134+0xb800] ;  /* 0x00b800008608783b */ /* 0x000f620000000200 */
[----:B------:R-:W-:Y:S07]  /*1af00*/  DEPBAR.LE SB0, 0x0 ;  /* 0x000080000000791a */ /* 0x000fee0000000000 */
[----:B------:R2:W2:Y:S01]  /*1af10*/  MUFU.TANH R167, R20 ;  /* 0x0000001400a77308 */ /* 0x0004a20000002400 */
[----:B------:R-:W-:Y:S01]  /*1af20*/  BAR.SYNC.DEFER_BLOCKING 0x0 ;  /* 0x0000000000007b1d */ /* 0x000fe20000010000 */
[C---:B-1----:R-:W-:Y:S05]  /*1af30*/  HMMA.16816.F32.BF16 R52, R200.reuse, R4, R52 ;  /* 0x00000004c834723c */ /* 0x042fea0000041834 */
[-C--:B------:R-:W-:Y:S03]  /*1af40*/  FMUL.FTZ R194, R44, R225.reuse ;  /* 0x000000e12cc27220 */ /* 0x080fe60000410000 */
[----:B------:R1:W1:Y:S01]  /*1af50*/  MUFU.TANH R184, R22 ;  /* 0x0000001600b87308 */ /* 0x0002620000002400 */
        /* <DEDUP_REMOVED lines=25> */
[----:B------:R-:W1:Y:S01]  /*1b0f0*/  MUFU.TANH R19, R19 ;  /* 0x0000001300137308 */ /* 0x000e620000002400 */
        /* <DEDUP_REMOVED lines=122> */
.L_x_4705:
[----:B------:R-:W-:Y:S05]  /*1b8a0*/  BSYNC.RECONVERGENT B0 ;  /* 0x0000000000007941 */ /* 0x000fea0003800200 */
.L_x_4704:
        /* <DEDUP_REMOVED lines=98> */
.L_x_4703:
[----:B------:R-:W-:Y:S05]  /*1bed0*/  BSYNC.RECONVERGENT B1 ;  /* 0x0000000000017941 */ /* 0x000fea0003800200 */
.L_x_4702:
[----:B------:R-:W2:Y:S01]  /*1bee0*/  LD.E R136, desc[UR4][R132.64+0xdc] ;  /* 0x0000dc0484887980 */ /* 0x000ea2000c101900 */
[----:B------:R-:W-:Y:S02]  /*1bef0*/  IABS R5, R238 ;  /* 0x000000ee00057213 */ /* 0x000fe40000000000 */
[C---:B------:R-:W-:Y:S02]  /*1bf00*/  IADD3 R4, PT, PT, R238.reuse, -0x1, RZ ;  /* 0xffffffffee047810 */ /* 0x040fe40007ffe0ff */
[----:B------:R-:W-:Y:S02]  /*1bf10*/  I2FP.F32.S32 R5, R5 ;  /* 0x0000000500057245 */ /* 0x000fe40000201400 */
[----:B------:R-:W-:Y:S02]  /*1bf20*/  IABS R4, R4 ;  /* 0x0000000400047213 */ /* 0x000fe40000000000 */
[----:B---3--:R-:W-:Y:S01]  /*1bf30*/  IADD3 R7, PT, PT, R238, -0x21, RZ ;  /* 0xffffffdfee077810 */ /* 0x008fe20007ffe0ff */
[----:B------:R-:W-:Y:S01]  /*1bf40*/  FFMA.FTZ R143, -R0, R5, R143 ;  /* 0x00000005008f7223 */ /* 0x000fe2000001018f */
[C---:B------:R-:W-:Y:S02]  /*1bf50*/  IADD3 R5, PT, PT, R238.reuse, -0x10, RZ ;  /* 0xfffffff0ee057810 */ /* 0x040fe40007ffe0ff */
[----:B------:R-:W-:Y:S02]  /*1bf60*/  I2FP.F32.S32 R4, R4 ;  /* 0x0000000400047245 */ /* 0x000fe40000201400 */
[----:B------:R-:W-:Y:S02]  /*1bf70*/  IABS R5, R5 ;  /* 0x0000000500057213 */ /* 0x000fe40000000000 */
[----:B------:R-:W-:Y:S01]  /*1bf80*/  IADD3 R9, PT, PT, R238, -0x20, RZ ;  /* 0xffffffe0ee097810 */ /* 0x000fe20007ffe0ff */
[----:B------:R-:W-:Y:S01]  /*1bf90*/  FFMA.FTZ R145, -R0, R4, R145 ;  /* 0x0000000400917223 */ /* 0x000fe20000010191 */
[----:B------:R-:W-:Y:S02]  /*1bfa0*/  I2FP.F32.S32 R5, R5 ;  /* 0x0000000500057245 */ /* 0x000fe40000201400 */
[----:B------:R-:W-:Y:S02]  /*1bfb0*/  IADD3 R4, PT, PT, R238, -0x11, RZ ;  /* 0xffffffefee047810 */ /* 0x000fe40007ffe0ff */
[----:B------:R-:W-:Y:S01]  /*1bfc0*/  IABS R7, R7 ;  /* 0x0000000700077213 */ /* 0x000fe20000000000 */
[CC--:B------:R-:W-:Y:S01]  /*1bfd0*/  FFMA.FTZ R10, -R0.reuse, R5.reuse, R149 ;  /* 0x00000005000a7223 */ /* 0x0c0fe20000010195 */
[----:B------:R-:W-:Y:S01]  /*1bfe0*/  FFMA.FTZ R179, -R0, R5, R179 ;  /* 0x0000000500b37223 */ /* 0x000fe200000101b3 */
[----:B------:R-:W-:Y:S02]  /*1bff0*/  IABS R4, R4 ;  /* 0x0000000400047213 */ /* 0x000fe40000000000 */
[----:B------:R-:W-:Y:S02]  /*1c000*/  IADD3 R5, PT, PT, R238, -0x29, RZ ;  /* 0xffffffd7ee057810 */ /* 0x000fe40007ffe0ff */
[----:B------:R-:W-:Y:S02]  /*1c010*/  I2FP.F32.S32 R4, R4 ;  /* 0x0000000400047245 */ /* 0x000fe40000201400 */
[----:B------:R-:W-:Y:S02]  /*1c020*/  IABS R5, R5 ;  /* 0x0000000500057213 */ /* 0x000fe40000000000 */
[----:B------:R-:W-:Y:S01]  /*1c030*/  IABS R9, R9 ;  /* 0x0000000900097213 */ /* 0x000fe20000000000 */
[CC--:B------:R-:W-:Y:S01]  /*1c040*/  FFMA.FTZ R16, -R0.reuse, R4.reuse, R147 ;  /* 0x0000000400107223 */ /* 0x0c0fe20000010193 */
[----:B------:R-:W-:Y:S01]  /*1c050*/  FFMA.FTZ R177, -R0, R4, R177 ;  /* 0x0000000400b17223 */ /* 0x000fe200000101b1 */
[----:B------:R-:W-:Y:S02]  /*1c060*/  I2FP.F32.S32 R5, R5 ;  /* 0x0000000500057245 */ /* 0x000fe40000201400 */
[----:B------:R-:W-:Y:S02]  /*1c070*/  IADD3 R4, PT, PT, R238, -0x30, RZ ;  /* 0xffffffd0ee047810 */ /* 0x000fe40007ffe0ff */
[----:B------:R-:W-:Y:S01]  /*1c080*/  I2FP.F32.S32 R7, R7 ;  /* 0x0000000700077245 */ /* 0x000fe20000201400 */
[CC--:B------:R-:W-:Y:S01]  /*1c090*/  FFMA.FTZ R161, -R0.reuse, R5.reuse, R161 ;  /* 0x0000000500a17223 */ /* 0x0c0fe200000101a1 */
[C---:B-1----:R-:W-:Y:S01]  /*1c0a0*/  FFMA.FTZ R190, -R0.reuse, R5, R190 ;  /* 0x0000000500be7223 */ /* 0x042fe200000101be */
[----:B------:R-:W-:Y:S02]  /*1c0b0*/  IABS R4, R4 ;  /* 0x0000000400047213 */ /* 0x000fe40000000000 */
[----:B------:R-:W-:Y:S01]  /*1c0c0*/  I2FP.F32.S32 R9, R9 ;  /* 0x0000000900097245 */ /* 0x000fe20000201400 */
        /* <DEDUP_REMOVED lines=8> */
[-C--:B------:R-:W-:Y:S01]  /*1c150*/  FFMA.FTZ R165, -R0, R4.reuse, R165 ;  /* 0x0000000400a57223 */ /* 0x080fe200000101a5 */
[----:B------:R-:W-:Y:S01]  /*1c160*/  IADD3 R9, PT, PT, R238, -0x41, RZ ;  /* 0xffffffbfee097810 */ /* 0x000fe20007ffe0ff */
[----:B------:R-:W-:Y:S01]  /*1c170*/  FFMA.FTZ R171, -R0, R4, R171 ;  /* 0x0000000400ab7223 */ /* 0x000fe200000101ab */
[----:B------:R-:W-:Y:S02]  /*1c180*/  IABS R7, R7 ;  /* 0x0000000700077213 */ /* 0x000fe40000000000 */
[----:B------:R-:W-:Y:S02]  /*1c190*/  I2FP.F32.S32 R5, R5 ;  /* 0x0000000500057245 */ /* 0x000fe40000201400 */
[----:B------:R-:W-:Y:S02]  /*1c1a0*/  IADD3 R4, PT, PT, R238, -0x40, RZ ;  /* 0xffffffc0ee047810 */ /* 0x000fe40007ffe0ff */
[----:B------:R-:W-:Y:S01]  /*1c1b0*/  IABS R9, R9 ;  /* 0x0000000900097213 */ /* 0x000fe20000000000 */
[C---:B------:R-:W-:Y:S01]  /*1c1c0*/  FFMA.FTZ R175, -R0.reuse, R5, R175 ;  /* 0x0000000500af7223 */ /* 0x040fe200000101af */
[----:B------:R-:W-:Y:S01]  /*1c1d0*/  I2FP.F32.S32 R7, R7 ;  /* 0x0000000700077245 */ /* 0x000fe20000201400 */
[C---:B------:R-:W-:Y:S01]  /*1c1e0*/  FFMA.FTZ R206, -R0.reuse, R5, R206 ;  /* 0x0000000500ce7223 */ /* 0x040fe200000101ce */
[----:B------:R-:W-:Y:S02]  /*1c1f0*/  IABS R4, R4 ;  /* 0x0000000400047213 */ /* 0x000fe40000000000 */
[----:B------:R-:W-:Y:S01]  /*1c200*/  I2FP.F32.S32 R5, R9 ;  /* 0x0000000900057245 */ /* 0x000fe20000201400 */
[CC--:B------:R-:W-:Y:S01]  /*1c210*/  FFMA.FTZ R202, -R0.reuse, R7.reuse, R19 ;  /* 0x0000000700ca7223 */ /* 0x0c0fe20000010113 */
[----:B------:R-:W-:Y:S01]  /*1c220*/  FFMA.FTZ R244, -R0, R7, R244 ;  /* 0x0000000700f47223 */ /* 0x000fe200000101f4 */
[----:B------:R-:W-:Y:S02]  /*1c230*/  I2FP.F32.S32 R4, R4 ;  /* 0x0000000400047245 */ /* 0x000fe40000201400 */
[----:B------:R-:W-:Y:S01]  /*1c240*/  IADD3 R7, PT, PT, R238, -0x50, RZ ;  /* 0xffffffb0ee077810 */ /* 0x000fe20007ffe0ff */
[CC--:B------:R-:W-:Y:S01]  /*1c250*/  FFMA.FTZ R216, -R0.reuse, R5.reuse, R21 ;  /* 0x0000000500d87223 */ /* 0x0c0fe20000010115 */
[----:B------:R-:W-:Y:S01]  /*1c260*/  FFMA.FTZ R252, -R0, R5, R252 ;  /* 0x0000000500fc7223 */ /* 0x000fe200000101fc */
[----:B------:R-:W-:Y:S01]  /*1c270*/  IADD3 R5, PT, PT, R238, -0x49, RZ ;  /* 0xffffffb7ee057810 */ /* 0x000fe20007ffe0ff */
[CC--:B------:R-:W-:Y:S01]  /*1c280*/  FFMA.FTZ R246, -R0.reuse, R4.reuse, R246 ;  /* 0x0000000400f67223 */ /* 0x0c0fe200000101f6 */
[----:B------:R-:W-:Y:S01]  /*1c290*/  IABS R7, R7 ;  /* 0x0000000700077213 */ /* 0x000fe20000000000 */
[----:B------:R-:W-:Y:S01]  /*1c2a0*/  FFMA.FTZ R169, -R0, R4, R169 ;  /* 0x0000000400a97223 */ /* 0x000fe200000101a9 */
[C---:B------:R-:W-:Y:S02]  /*1c2b0*/  IADD3 R4, PT, PT, R238.reuse, -0x51, RZ ;  /* 0xffffffafee047810 */ /* 0x040fe40007ffe0ff */
        /* <DEDUP_REMOVED lines=9> */
[-C--:B------:R-:W-:Y:S01]  /*1c350*/  FFMA.FTZ R248, -R0, R5.reuse, R248 ;  /* 0x0000000500f87223 */ /* 0x080fe200000101f8 */
[----:B------:R-:W-:Y:S01]  /*1c360*/  IADD3 R6, PT, PT, R238, -0x8, RZ ;  /* 0xfffffff8ee067810 */ /* 0x000fe20007ffe0ff */
[----:B------:R-:W-:Y:S01]  /*1c370*/  FFMA.FTZ R196, -R0, R5, R196 ;  /* 0x0000000500c47223 */ /* 0x000fe200000101c4 */
[----:B------:R-:W-:Y:S01]  /*1c380*/  IADD3 R8, PT, PT, R238, -0x9, RZ ;  /* 0xfffffff7ee087810 */ /* 0x000fe20007ffe0ff */
[-C--:B------:R-:W-:Y:S01]  /*1c390*/  FFMA.FTZ R200, -R0, R4.reuse, R23 ;  /* 0x0000000400c87223 */ /* 0x080fe20000010117 */
[----:B------:R-:W-:Y:S01]  /*1c3a0*/  IADD3 R7, PT, PT, R238, -0x61, RZ ;  /* 0xffffff9fee077810 */ /* 0x000fe20007ffe0ff */
[C---:B------:R-:W-:Y:S01]  /*1c3b0*/  FFMA.FTZ R180, -R0.reuse, R4, R180 ;  /* 0x0000000400b47223 */ /* 0x040fe200000101b4 */
[----:B------:R-:W-:Y:S02]  /*1c3c0*/  I2FP.F32.S32 R5, R9 ;  /* 0x0000000900057245 */ /* 0x000fe40000201400 */
[----:B------:R-:W-:Y:S02]  /*1c3d0*/  IABS R6, R6 ;  /* 0x0000000600067213 */ /* 0x000fe40000000000 */
[----:B------:R-:W-:Y:S01]  /*1c3e0*/  IABS R8, R8 ;  /* 0x0000000800087213 */ /* 0x000fe20000000000 */
[-C--:B------:R-:W-:Y:S01]  /*1c3f0*/  FFMA.FTZ R194, -R0, R5.reuse, R194 ;  /* 0x0000000500c27223 */ /* 0x080fe200000101c2 */
[----:B------:R-:W-:Y:S01]  /*1c400*/  IADD3 R9, PT, PT, R238, -0x60, RZ ;  /* 0xffffffa0ee097810 */ /* 0x000fe20007ffe0ff */
[----:B------:R-:W-:Y:S01]  /*1c410*/  FFMA.FTZ R174, -R0, R5, R174 ;  /* 0x0000000500ae7223 */ /* 0x000fe200000101ae */
[----:B------:R-:W-:Y:S02]  /*1c420*/  IABS R7, R7 ;  /* 0x0000000700077213 */ /* 0x000fe40000000000 */
[----:B------:R-:W-:Y:S02]  /*1c430*/  IADD3 R4, PT, PT, R238, -0x69, RZ ;  /* 0xffffff97ee047810 */ /* 0x000fe40007ffe0ff */
[----:B------:R-:W-:Y:S02]  /*1c440*/  I2FP.F32.S32 R6, R6 ;  /* 0x0000000600067245 */ /* 0x000fe40000201400 */
[----:B------:R-:W-:Y:S02]  /*1c450*/  I2FP.F32.S32 R8, R8 ;  /* 0x0000000800087245 */ /* 0x000fe40000201400 */
[----:B------:R-:W-:Y:S01]  /*1c460*/  IABS R9, R9 ;  /* 0x0000000900097213 */ /* 0x000fe20000000000 */
[C---:B------:R-:W-:Y:S01]  /*1c470*/  FFMA.FTZ R12, -R0.reuse, R6, R135 ;  /* 0x00000006000c7223 */ /* 0x040fe20000010187 */
[----:B------:R-:W-:Y:S01]  /*1c480*/  I2FP.F32.S32 R7, R7 ;  /* 0x0000000700077245 */ /* 0x000fe20000201400 */
[----:B------:R-:W-:Y:S01]  /*1c490*/  FFMA.FTZ R141, -R0, R8, R141 ;  /* 0x00000008008d7223 */ /* 0x000fe2000001018d */
[----:B------:R-:W-:Y:S01]  /*1c4a0*/  IADD3 R66, PT, PT, R238, -0x18, RZ ;  /* 0xffffffe8ee427810 */ /* 0x000fe20007ffe0ff */
[----:B------:R-:W-:Y:S01]  /*1c4b0*/  FFMA.FTZ R6, -R0, R6, R157 ;  /* 0x0000000600067223 */ /* 0x000fe2000001019d */
[----:B------:R-:W-:Y:S01]  /*1c4c0*/  IADD3 R64, PT, PT, R238, -0x19, RZ ;  /* 0xffffffe7ee407810 */ /* 0x000fe20007ffe0ff */
[-C--:B------:R-:W-:Y:S01]  /*1c4d0*/  FFMA.FTZ R176, -R0, R7.reuse, R176 ;  /* 0x0000000700b07223 */ /* 0x080fe200000101b0 */
[----:B------:R-:W-:Y:S01]  /*1c4e0*/  IADD3 R14, PT, PT, R238, -0x28, RZ ;  /* 0xffffffd8ee0e7810 */ /* 0x000fe20007ffe0ff */
[C---:B------:R-:W-:Y:S01]  /*1c4f0*/  FFMA.FTZ R160, -R0.reuse, R7, R160 ;  /* 0x0000000700a07223 */ /* 0x040fe200000101a0 */
[----:B------:R-:W-:Y:S01]  /*1c500*/  IABS R4, R4 ;  /* 0x0000000400047213 */ /* 0x000fe20000000000 */
[----:B------:R-:W-:Y:S01]  /*1c510*/  FFMA.FTZ R8, -R0, R8, R159 ;  /* 0x0000000800087223 */ /* 0x000fe2000001019f */
[----:B------:R-:W-:Y:S02]  /*1c520*/  IADD3 R11, PT, PT, R238, -0x31, RZ ;  /* 0xffffffcfee0b7810 */ /* 0x000fe40007ffe0ff */
[----:B------:R-:W-:Y:S02]  /*1c530*/  I2FP.F32.S32 R9, R9 ;  /* 0x0000000900097245 */ /* 0x000fe40000201400 */
[----:B------:R-:W-:Y:S02]  /*1c540*/  IABS R66, R66 ;  /* 0x0000004200427213 */ /* 0x000fe40000000000 */
[----:B------:R-:W-:Y:S01]  /*1c550*/  IABS R64, R64 ;  /* 0x0000004000407213 */ /* 0x000fe20000000000 */
[CC--:B------:R-:W-:Y:S01]  /*1c560*/  FFMA.FTZ R178, -R0.reuse, R9.reuse, R178 ;  /* 0x0000000900b27223 */ /* 0x0c0fe200000101b2 */
[----:B------:R-:W-:Y:S01]  /*1c570*/  IABS R14, R14 ;  /* 0x0000000e000e7213 */ /* 0x000fe20000000000 */
[----:B------:R-:W-:Y:S01]  /*1c580*/  FFMA.FTZ R166, -R0, R9, R166 ;  /* 0x0000000900a67223 */ /* 0x000fe200000101a6 */
[----:B------:R-:W-:Y:S02]  /*1c590*/  I2FP.F32.S32 R7, R4 ;  /* 0x0000000400077245 */ /* 0x000fe40000201400 */
[----:B------:R-:W-:Y:S02]  /*1c5a0*/  IABS R11, R11 ;  /* 0x0000000b000b7213 */ /* 0x000fe40000000000 */
[----:B------:R-:W-:Y:S01]  /*1c5b0*/  IADD3 R4, PT, PT, R238, -0x71, RZ ;  /* 0xffffff8fee047810 */ /* 0x000fe20007ffe0ff */
[CC--:B------:R-:W-:Y:S01]  /*1c5c0*/  FFMA.FTZ R168, -R0.reuse, R7.reuse, R168 ;  /* 0x0000000700a87223 */ /* 0x0c0fe200000101a8 */
[----:B------:R-:W-:Y:S01]  /*1c5d0*/  I2FP.F32.S32 R66, R66 ;  /* 0x0000004200427245 */ /* 0x000fe20000201400 */
[C---:B------:R-:W-:Y:S01]  /*1c5e0*/  FFMA.FTZ R156, -R0.reuse, R7, R156 ;  /* 0x00000007009c7223 */ /* 0x040fe2000001019c */
[----:B------:R-:W-:Y:S02]  /*1c5f0*/  I2FP.F32.S32 R64, R64 ;  /* 0x0000004000407245 */ /* 0x000fe40000201400 */
[----:B------:R-:W-:Y:S01]  /*1c600*/  I2FP.F32.S32 R14, R14 ;  /* 0x0000000e000e7245 */ /* 0x000fe20000201400 */
[C---:B------:R-:W-:Y:S01]  /*1c610*/  FFMA.FTZ R56, -R0.reuse, R66, R183 ;  /* 0x0000004200387223 */ /* 0x040fe200000101b7 */
[----:B------:R-:W-:Y:S01]  /*1c620*/  FMNMX3.FTZ R13, R3, R143, R145, !PT ;  /* 0x0000008f030d7276 */ /* 0x000fe20007810091 */
[----:B------:R-:W-:Y:S01]  /*1c630*/  FFMA.FTZ R181, -R0, R64, R181 ;  /* 0x0000004000b57223 */ /* 0x000fe200000101b5 */
[----:B------:R-:W-:Y:S01]  /*1c640*/  FMNMX3.FTZ R9, R2, R12, R141, !PT ;  /* 0x0000000c02097276 */ /* 0x000fe2000781008d */
[CC--:B------:R-:W-:Y:S01]  /*1c650*/  FFMA.FTZ R163, -R0.reuse, R14.reuse, R163 ;  /* 0x0000000e00a37223 */ /* 0x0c0fe200000101a3 */
[----:B------:R-:W-:Y:S01]  /*1c660*/  I2FP.F32.S32 R11, R11 ;  /* 0x0000000b000b7245 */ /* 0x000fe20000201400 */
[C---:B------:R-:W-:Y:S01]  /*1c670*/  FFMA.FTZ R167, -R0.reuse, R14, R167 ;  /* 0x0000000e00a77223 */ /* 0x040fe200000101a7 */
[----:B------:R-:W-:Y:S01]  /*1c680*/  IABS R7, R4 ;  /* 0x0000000400077213 */ /* 0x000fe20000000000 */
[C---:B------:R-:W-:Y:S01]  /*1c690*/  FFMA.FTZ R64, -R0.reuse, R64, R17 ;  /* 0x0000004000407223 */ /* 0x040fe20000010111 */
[----:B------:R-:W-:Y:S01]  /*1c6a0*/  FMNMX3.FTZ R4, R13, R6, R8, !PT ;  /* 0x000000060d047276 */ /* 0x000fe20007810008 */
[CC--:B------:R-:W-:Y:S01]  /*1c6b0*/  FFMA.FTZ R182, -R0.reuse, R11.reuse, R182 ;  /* 0x0000000b00b67223 */ /* 0x0c0fe200000101b6 */
[----:B------:R-:W-:Y:S01]  /*1c6c0*/  FMNMX3.FTZ R14, R9, R10, R16, !PT ;  /* 0x0000000a090e7276 */ /* 0x000fe20007810010 */
[C---:B------:R-:W-:Y:S01]  /*1c6d0*/  FFMA.FTZ R173, -R0.reuse, R11, R173 ;  /* 0x0000000b00ad7223 */ /* 0x040fe200000101ad */
[----:B------:R-:W-:Y:S01]  /*1c6e0*/  FFMA.FTZ R66, -R0, R66, R185 ;  /* 0x0000004200427223 */ /* 0x000fe200000101b9 */
        /* <DEDUP_REMOVED lines=10> */
[----:B------:R-:W-:Y:S01]  /*1c790*/  FFMA.FTZ R250, -R0, R11, R250 ;  /* 0x0000000b00fa7223 */ /* 0x000fe200000101fa */
[----:B------:R-:W-:Y:S01]  /*1c7a0*/  FMNMX3.FTZ R9, R14, R167, R161, !PT ;  /* 0x000000a70e097276 */ /* 0x000fe200078100a1 */
[----:B------:R-:W-:Y:S01]  /*1c7b0*/  FFMA.FTZ R198, -R0, R11, R198 ;  /* 0x0000000b00c67223 */ /* 0x000fe200000101c6 */
[----:B------:R-:W-:Y:S02]  /*1c7c0*/  I2FP.F32.S32 R7, R7 ;  /* 0x0000000700077245 */ /* 0x000fe40000201400 */
[----:B------:R-:W-:Y:S02]  /*1c7d0*/  I2FP.F32.S32 R5, R5 ;  /* 0x0000000500057245 */ /* 0x000fe40000201400 */
[----:B------:R-:W-:Y:S01]  /*1c7e0*/  FMNMX3.FTZ R4, R4, R163, R190, !PT ;  /* 0x000000a304047276 */ /* 0x000fe200078100be */
[C---:B------:R-:W-:Y:S01]  /*1c7f0*/  FFMA.FTZ R162, -R0.reuse, R7, R162 ;  /* 0x0000000700a27223 */ /* 0x040fe200000101a2 */
[----:B------:R-:W-:Y:S01]  /*1c800*/  FMNMX3.FTZ R9, R9, R165, R182, !PT ;  /* 0x000000a509097276 */ /* 0x000fe200078100b6 */
[----:B------:R-:W-:Y:S01]  /*1c810*/  FFMA.FTZ R139, -R0, R7, R139 ;  /* 0x00000007008b7223 */ /* 0x000fe2000001018b */
[----:B------:R-:W-:Y:S01]  /*1c820*/  IADD3 R11, PT, PT, R238, -0x59, RZ ;  /* 0xffffffa7ee0b7810 */ /* 0x000fe20007ffe0ff */
[----:B------:R-:W-:Y:S01]  /*1c830*/  FFMA.FTZ R170, -R0, R5, R170 ;  /* 0x0000000500aa7223 */ /* 0x000fe200000101aa */
[----:B------:R-:W-:Y:S01]  /*1c840*/  FMNMX3.FTZ R7, R4, R171, R173, !PT ;  /* 0x000000ab04077276 */ /* 0x000fe200078100ad */
[----:B------:R-:W-:Y:S01]  /*1c850*/  FFMA.FTZ R158, -R0, R5, R158 ;  /* 0x00000005009e7223 */ /* 0x000fe2000001019e */
        /* <DEDUP_REMOVED lines=10> */
[----:B------:R-:W-:Y:S01]  /*1c900*/  FFMA.FTZ R172, -R0, R11, R172 ;  /* 0x0000000b00ac7223 */ /* 0x000fe200000101ac */
[----:B------:R-:W-:Y:S02]  /*1c910*/  IADD3 R11, PT, PT, R238, -0x70, RZ ;  /* 0xffffff90ee0b7810 */ /* 0x000fe40007ffe0ff */
[----:B------:R-:W-:Y:S01]  /*1c920*/  FMNMX3.FTZ R7, R7, R204, R200, !PT ;  /* 0x000000cc07077276 */ /* 0x000fe200078100c8 */
[CC--:B------:R-:W-:Y:S01]  /*1c930*/  FFMA.FTZ R155, -R0.reuse, R5.reuse, R155 ;  /* 0x00000005009b7223 */ /* 0x0c0fe2000001019b */
[----:B------:R-:W-:Y:S01]  /*1c940*/  FFMA.FTZ R138, -R0, R5, R138 ;  /* 0x00000005008a7223 */ /* 0x000fe2000001018a */
[----:B------:R-:W-:Y:S02]  /*1c950*/  IABS R11, R11 ;  /* 0x0000000b000b7213 */ /* 0x000fe40000000000 */
[C---:B------:R-:W-:Y:S02]  /*1c960*/  IADD3 R5, PT, PT, R238.reuse, -0x79, RZ ;  /* 0xffffff87ee057810 */ /* 0x040fe40007ffe0ff */
[----:B------:R-:W-:Y:S02]  /*1c970*/  FMNMX3.FTZ R7, R7, R194, R192, !PT ;  /* 0x000000c207077276 */ /* 0x000fe400078100c0 */
[----:B------:R-:W-:Y:S02]  /*1c980*/  I2FP.F32.S32 R11, R11 ;  /* 0x0000000b000b7245 */ /* 0x000fe40000201400 */
[C---:B------:R-:W-:Y:S02]  /*1c990*/  IADD3 R18, PT, PT, R238.reuse, -0x81, RZ ;  /* 0xffffff7fee127810 */ /* 0x040fe40007ffe0ff */
[----:B------:R-:W-:Y:S01]  /*1c9a0*/  IADD3 R14, PT, PT, R238, -0x80, RZ ;  /* 0xffffff80ee0e7810 */ /* 0x000fe20007ffe0ff */
[C---:B------:R-:W-:Y:S01]  /*1c9b0*/  FFMA.FTZ R164, -R0.reuse, R11, R164 ;  /* 0x0000000b00a47223 */ /* 0x040fe200000101a4 */
[----:B------:R-:W-:Y:S01]  /*1c9c0*/  IABS R5, R5 ;  /* 0x0000000500057213 */ /* 0x000fe20000000000 */
[C---:B------:R-:W-:Y:S01]  /*1c9d0*/  FFMA.FTZ R140, -R0.reuse, R11, R140 ;  /* 0x0000000b008c7223 */ /* 0x040fe2000001018c */
[----:B------:R-:W-:Y:S02]  /*1c9e0*/  FMNMX3.FTZ R9, R9, R246, R216, !PT ;  /* 0x000000f609097276 */ /* 0x000fe400078100d8 */
[----:B------:R-:W-:Y:S02]  /*1c9f0*/  FMNMX3.FTZ R7, R7, R178, R176, !PT ;  /* 0x000000b207077276 */ /* 0x000fe400078100b0 */
[----:B------:R-:W-:Y:S02]  /*1ca00*/  IABS R18, R18 ;  /* 0x0000001200127213 */ /* 0x000fe40000000000 */
[----:B------:R-:W-:Y:S02]  /*1ca10*/  IABS R14, R14 ;  /* 0x0000000e000e7213 */ /* 0x000fe40000000000 */
[----:B------:R-:W-:Y:S02]  /*1ca20*/  I2FP.F32.S32 R5, R5 ;  /* 0x0000000500057245 */ /* 0x000fe40000201400 */
[----:B------:R-:W-:Y:S02]  /*1ca30*/  FMNMX3.FTZ R9, R9, R198, R196, !PT ;  /* 0x000000c609097276 */ /* 0x000fe400078100c4 */
[----:B------:R-:W-:Y:S01]  /*1ca40*/  FMNMX3.FTZ R7, R7, R170, R168, !PT ;  /* 0x000000aa07077276 */ /* 0x000fe200078100a8 */
[CC--:B------:R-:W-:Y:S01]  /*1ca50*/  FFMA.FTZ R154, -R0.reuse, R5.reuse, R154 ;  /* 0x00000005009a7223 */ /* 0x0c0fe2000001019a */
[----:B------:R-:W-:Y:S01]  /*1ca60*/  I2FP.F32.S32 R18, R18 ;  /* 0x0000001200127245 */ /* 0x000fe20000201400 */
[C---:B------:R-:W-:Y:S01]  /*1ca70*/  FFMA.FTZ R137, -R0.reuse, R5, R137 ;  /* 0x0000000500897223 */ /* 0x040fe20000010189 */
[----:B------:R-:W-:Y:S02]  /*1ca80*/  I2FP.F32.S32 R14, R14 ;  /* 0x0000000e000e7245 */ /* 0x000fe40000201400 */
        /* <DEDUP_REMOVED lines=9> */
[----:B------:R-:W-:Y:S01]  /*1cb20*/  LOP3.LUT R144, R214, 0x200, R215, 0xf8, !PT ;  /* 0x00000200d6907812 */ /* 0x000fe200078ef8d7 */
[----:B------:R-:W1:Y:S01]  /*1cb30*/  SHFL.BFLY PT, R9, R18, 0x2, 0x1f ;  /* 0x0c401f0012097f89 */ /* 0x000e6200000e0000 */
[----:B------:R-:W-:Y:S02]  /*1cb40*/  FMNMX3.FTZ R4, R4, R140, R139, !PT ;  /* 0x0000008c04047276 */ /* 0x000fe4000781008b */
[----:B------:R-:W-:Y:S02]  /*1cb50*/  LEA R144, R144, UR6, 0x1 ;  /* 0x0000000690907c11 */ /* 0x000fe4000f8e08ff */
[----:B------:R-:W-:Y:S02]  /*1cb60*/  FMNMX3.FTZ R5, R4, R138, R137, !PT ;  /* 0x0000008a04057276 */ /* 0x000fe40007810089 */
[----:B------:R-:W-:Y:S01]  /*1cb70*/  IADD3 R142, PT, PT, R144, 0xc040, RZ ;  /* 0x0000c040908e7810 */ /* 0x000fe20007ffe0ff */
[----:B------:R-:W-:Y:S01]  /*1cb80*/  LDSM.16.MT88.4 R44, [R144+0x10000] ;  /* 0x01000000902c783b */ /* 0x000fe20000004200 */
[----:B------:R-:W-:Y:S02]  /*1cb90*/  IADD3 R240, PT, PT, R240, -0x80, RZ ;  /* 0xffffff80f0f07810 */ /* 0x000fe40007ffe0ff */
[----:B------:R-:W-:Y:S05]  /*1cba0*/  IADD3 R238, PT, PT, R238, 0x80, RZ ;  /* 0x00000080eeee7810 */ /* 0x000fea0007ffe0ff */
[----:B------:R-:W3:Y:S01]  /*1cbb0*/  SHFL.BFLY PT, R4, R5, 0x2, 0x1f ;  /* 0x0c401f0005047f89 */ /* 0x000ee200000e0000 */
[----:B-1----:R-:W-:Y:S07]  /*1cbc0*/  FMNMX.FTZ R14, R18, R9, !PT ;  /* 0x00000009120e7209 */ /* 0x002fee0007810000 */
[----:B------:R-:W1:Y:S01]  /*1cbd0*/  SHFL.BFLY PT, R135, R14, 0x1, 0x1f ;  /* 0x0c201f000e877f89 */ /* 0x000e6200000e0000 */
[----:B---3--:R-:W-:Y:S07]  /*1cbe0*/  FMNMX.FTZ R7, R5, R4, !PT ;  /* 0x0000000405077209 */ /* 0x008fee0007810000 */
[----:B------:R-:W3:Y:S01]  /*1cbf0*/  SHFL.BFLY PT, R134, R7, 0x1, 0x1f ;  /* 0x0c201f0007867f89 */ /* 0x000ee200000e0000 */
[----:B-1----:R-:W-:Y:S04]  /*1cc00*/  FMNMX.FTZ R135, R14, R135, !PT ;  /* 0x000000870e877209 */ /* 0x002fe80007810000 */
[C---:B------:R-:W-:Y:S01]  /*1cc10*/  FSETP.NEU.FTZ.AND P1, PT, R135.reuse, -INF , PT ;  /* 0xff8000008700780b */ /* 0x040fe20003f3d000 */
[----:B--2---:R-:W-:Y:S01]  /*1cc20*/  FMUL.FTZ R159, R136, R135 ;  /* 0x00000087889f7220 */ /* 0x004fe20000410000 */
[----:B------:R-:W-:Y:S04]  /*1cc30*/  FADD.FTZ R5, -R135, R2 ;  /* 0x0000000287057221 */ /* 0x000fe80000010100 */
[----:B------:R-:W-:Y:S05]  /*1cc40*/  FSEL R159, R159, RZ, P1 ;  /* 0x000000ff9f9f7208 */ /* 0x000fea0000800000 */
[--C-:B------:R-:W-:Y:S01]  /*1cc50*/  FFMA.FTZ R152, R12, R136, -R159.reuse ;  /* 0x000000880c987223 */ /* 0x100fe2000001089f */
[----:B---3--:R-:W-:Y:S01]  /*1cc60*/  FMNMX.FTZ R134, R7, R134, !PT ;  /* 0x0000008607867209 */ /* 0x008fe20007810000 */
[----:B------:R-:W1:Y:S01]  /*1cc70*/  LDSM.16.MT88.4 R12, [R144+0xc000] ;  /* 0x00c00000900c783b */ /* 0x000e620000004200 */
[--C-:B------:R-:W-:Y:S01]  /*1cc80*/  FFMA.FTZ R150, R141, R136, -R159.reuse ;  /* 0x000000888d967223 */ /* 0x100fe2000001089f */
[----:B------:R-:W-:Y:S01]  /*1cc90*/  IADD3 R141, PT, PT, R213, R144, RZ ;  /* 0x00000090d58d7210 */ /* 0x000fe20007ffe0ff */
[----:B------:R-:W-:Y:S01]  /*1cca0*/  FFMA.FTZ R146, R10, R136, -R159 ;  /* 0x000000880a927223 */ /* 0x000fe2000001089f */
[----:B------:R-:W-:Y:S01]  /*1ccb0*/  FMUL.FTZ R157, R136, R134 ;  /* 0x00000086889d7220 */ /* 0x000fe20000410000 */
[C---:B------:R-:W-:Y:S01]  /*1ccc0*/  FSETP.NEU.FTZ.AND P0, PT, R134.reuse, -INF , PT ;  /* 0xff8000008600780b */ /* 0x040fe20003f1d000 */
[----:B------:R-:W-:Y:S01]  /*1ccd0*/  FADD.FTZ R3, -R134, R3 ;  /* 0x0000000386037221 */ /* 0x000fe20000010100 */
[----:B------:R-:W-:Y:S01]  /*1cce0*/  MUFU.EX2 R152, R152 ;  /* 0x0000009800987308 */ /* 0x000fe20000000800 */
[----:B------:R-:W2:Y:S01]  /*1ccf0*/  LDSM.16.MT88.4 R20, [R141+0xc000] ;  /* 0x00c000008d14783b */ /* 0x000ea20000004200 */
[----:B------:R-:W-:Y:S01]  /*1cd00*/  FSEL R157, R157, RZ, P0 ;  /* 0x000000ff9d9d7208 */ /* 0x000fe20000000000 */
[C---:B------:R-:W-:Y:S01]  /*1cd10*/  FMUL.FTZ R2, R136.reuse, R3 ;  /* 0x0000000388027220 */ /* 0x040fe20000410000 */
[----:B------:R-:W-:Y:S06]  /*1cd20*/  FMUL.FTZ R3, R136, R5 ;  /* 0x0000000588037220 */ /* 0x000fec0000410000 */
[----:B------:R-:W-:Y:S01]  /*1cd30*/  MUFU.EX2 R150, R150 ;  /* 0x0000009600967308 */ /* 0x000fe20000000800 */
[-C--:B------:R-:W-:Y:S01]  /*1cd40*/  FFMA.FTZ R167, R167, R136.reuse, -R159 ;  /* 0x00000088a7a77223 */ /* 0x080fe2000001089f */
[-CC-:B------:R-:W-:Y:S01]  /*1cd50*/  FFMA.FTZ R149, R143, R136.reuse, -R157.reuse ;  /* 0x000000888f957223 */ /* 0x180fe2000001089d */
[-C--:B------:R-:W-:Y:S01]  /*1cd60*/  FFMA.FTZ R147, R145, R136.reuse, -R157 ;  /* 0x0000008891937223 */ /* 0x080fe2000001089d */
[-C--:B------:R-:W-:Y:S01]  /*1cd70*/  FFMA.FTZ R145, R16, R136.reuse, -R159 ;  /* 0x0000008810917223 */ /* 0x080fe2000001089f */
[-CC-:B------:R-:W-:Y:S01]  /*1cd80*/  FFMA.FTZ R148, R6, R136.reuse, -R157.reuse ;  /* 0x0000008806947223 */ /* 0x180fe2000001089d */
[-CC-:B------:R-:W-:Y:S04]  /*1cd90*/  FFMA.FTZ R143, R8, R136.reuse, -R157.reuse ;  /* 0x00000088088f7223 */ /* 0x180fe8000001089d */
[----:B------:R-:W3:Y:S01]  /*1cda0*/  MUFU.EX2 R2, R2 ;  /* 0x0000000200027308 */ /* 0x000ee20000000800 */
[----:B------:R-:W-:Y:S01]  /*1cdb0*/  IADD3 R8, PT, PT, R144, 0xc000, RZ ;  /* 0x0000c00090087810 */ /* 0x000fe20007ffe0ff */
[----:B------:R-:W-:Y:S01]  /*1cdc0*/  LDSM.16.MT88.4 R52, [R141+0x10000] ;  /* 0x010000008d34783b */ /* 0x000fe20000004200 */
[-C--:B------:R-:W-:Y:S07]  /*1cdd0*/  FFMA.FTZ R214, R171, R136.reuse, -R157 ;  /* 0x00000088abd67223 */ /* 0x080fee000001089d */
[----:B------:R-:W4:Y:S01]  /*1cde0*/  MUFU.EX2 R3, R3 ;  /* 0x0000000300037308 */ /* 0x000f220000000800 */
[----:B------:R-:W-:Y:S01]  /*1cdf0*/  @P2 IADD3 R142, PT, PT, R8, -0x40, RZ ;  /* 0xffffffc0088e2810 */ /* 0x000fe20007ffe0ff */
[-CC-:B------:R-:W-:Y:S01]  /*1ce00*/  FFMA.FTZ R169, R169, R136.reuse, -R159.reuse ;  /* 0x00000088a9a97223 */ /* 0x180fe2000001089f */
[----:B------:R-:W-:Y:S07]  /*1ce10*/  FFMA.FTZ R252, R252, R136, -R159 ;  /* 0x00000088fcfc7223 */ /* 0x000fee000001089f */
[----:B------:R-:W-:Y:S01]  /*1ce20*/  MUFU.EX2 R149, R149 ;  /* 0x0000009500957308 */ /* 0x000fe20000000800 */
[----:B------:R-:W-:Y:S01]  /*1ce30*/  IADD3 R213, PT, PT, R213, R142, RZ ;  /* 0x0000008ed5d57210 */ /* 0x000fe20007ffe0ff */
[----:B------:R-:W5:Y:S01]  /*1ce40*/  LDSM.16.MT88.4 R28, [R142] ;  /* 0x000000008e1c783b */ /* 0x000f620000004200 */
[-C--:B------:R-:W-:Y:S07]  /*1ce50*/  FFMA.FTZ R183, R196, R136.reuse, -R157 ;  /* 0x00000088c4b77223 */ /* 0x080fee000001089d */
[----:B------:R-:W1:Y:S01]  /*1ce60*/  MUFU.EX2 R147, R147 ;  /* 0x0000009300937308 */ /* 0x000e620000000800 */
[--C-:B------:R-:W-:Y:S01]  /*1ce70*/  FFMA.FTZ R248, R248, R136, -R159.reuse ;  /* 0x00000088f8f87223 */ /* 0x100fe2000001089f */
[C---:B---3--:R-:W-:Y:S01]  /*1ce80*/  FMUL.FTZ R6, R2.reuse, R130 ;  /* 0x0000008202067220 */ /* 0x048fe20000410000 */
[C---:B------:R-:W-:Y:S07]  /*1ce90*/  FMUL.FTZ R7, R2.reuse, R131 ;  /* 0x0000008302077220 */ /* 0x040fee0000410000 */
[----:B------:R-:W-:Y:S01]  /*1cea0*/  MUFU.EX2 R146, R146 ;  /* 0x0000009200927308 */ /* 0x000fe20000000800 */
[----:B------:R-:W-:Y:S01]  /*1ceb0*/  FMUL.FTZ R10, R2, R126 ;  /* 0x0000007e020a7220 */ /* 0x000fe20000410000 */
[C---:B----4-:R-:W-:Y:S01]  /*1cec0*/  FMUL.FTZ R4, R3.reuse, R128 ;  /* 0x0000008003047220 */ /* 0x050fe20000410000 */
[C---:B------:R-:W-:Y:S07]  /*1ced0*/  FMUL.FTZ R5, R3.reuse, R129 ;  /* 0x0000008103057220 */ /* 0x040fee0000410000 */
[----:B------:R-:W3:Y:S01]  /*1cee0*/  MUFU.EX2 R145, R145 ;  /* 0x0000009100917308 */ /* 0x000ee20000000800 */
[----:B------:R-:W-:Y:S01]  /*1cef0*/  F2FP.BF16.F32.PACK_AB R128, R150, R152 ;  /* 0x000000989680723e */ /* 0x000fe200000010ff */
[C---:B------:R-:W-:Y:S01]  /*1cf00*/  FMUL.FTZ R11, R2.reuse, R127 ;  /* 0x0000007f020b7220 */ /* 0x040fe20000410000 */
[C---:B------:R-:W-:Y:S07]  /*1cf10*/  FMUL.FTZ R8, R3.reuse, R124 ;  /* 0x0000007c03087220 */ /* 0x040fee0000410000 */
[----:B------:R-:W-:Y:S01]  /*1cf20*/  MUFU.EX2 R148, R148 ;  /* 0x0000009400947308 */ /* 0x000fe20000000800 */
[----:B------:R-:W-:Y:S01]  /*1cf30*/  FMUL.FTZ R9, R3, R125 ;  /* 0x0000007d03097220 */ /* 0x000fe20000410000 */
[----:B-1----:R-:W-:Y:S01]  /*1cf40*/  F2FP.BF16.F32.PACK_AB R129, R147, R149 ;  /* 0x000000959381723e */ /* 0x002fe200000010ff */
[----:B------:R-:W1:Y:S07]  /*1cf50*/  LDSM.16.MT88.4 R36, [R213] ;  /* 0x00000000d524783b */ /* 0x000e6e0000004200 */
[----:B------:R-:W4:Y:S01]  /*1cf60*/  MUFU.EX2 R143, R143 ;  /* 0x0000008f008f7308 */ /* 0x000f220000000800 */
[C---:B------:R-:W-:Y:S01]  /*1cf70*/  FMUL.FTZ R18, R2.reuse, R118 ;  /* 0x0000007602127220 */ /* 0x040fe20000410000 */
[C---:B------:R-:W-:Y:S01]  /*1cf80*/  FMUL.FTZ R19, R2.reuse, R119 ;  /* 0x0000007702137220 */ /* 0x040fe20000410000 */
[C---:B------:R-:W-:Y:S01]  /*1cf90*/  FMUL.FTZ R16, R3.reuse, R116 ;  /* 0x0000007403107220 */ /* 0x040fe20000410000 */
[----:B------:R-:W-:Y:S01]  /*1cfa0*/  FMUL.FTZ R17, R3, R117 ;  /* 0x0000007503117220 */ /* 0x000fe20000410000 */
[C---:B------:R-:W-:Y:S01]  /*1cfb0*/  FMUL.FTZ R27, R2.reuse, R111 ;  /* 0x0000006f021b7220 */ /* 0x040fe20000410000 */
[----:B---3--:R-:W-:Y:S01]  /*1cfc0*/  F2FP.BF16.F32.PACK_AB R130, R145, R146 ;  /* 0x000000929182723e */ /* 0x008fe200000010ff */
[----:B------:R-:W3:Y:S01]  /*1cfd0*/  LDSM.16.MT88.4 R60, [R142+0x4000] ;  /* 0x004000008e3c783b */ /* 0x000ee20000004200 */
[C---:B------:R-:W-:Y:S01]  /*1cfe0*/  FMUL.FTZ R35, R2.reuse, R103 ;  /* 0x0000006702237220 */ /* 0x040fe20000410000 */
[C---:B------:R-:W-:Y:S01]  /*1cff0*/  FMUL.FTZ R42, R2.reuse, R94 ;  /* 0x0000005e022a7220 */ /* 0x040fe20000410000 */
[C---:B------:R-:W-:Y:S01]  /*1d000*/  FMUL.FTZ R43, R2.reuse, R95 ;  /* 0x0000005f022b7220 */ /* 0x040fe20000410000 */
[C---:B------:R-:W-:Y:S01]  /*1d010*/  FMUL.FTZ R40, R3.reuse, R92 ;  /* 0x0000005c03287220 */ /* 0x040fe20000410000 */
[----:B------:R-:W-:Y:S01]  /*1d020*/  FMUL.FTZ R41, R3, R93 ;  /* 0x0000005d03297220 */ /* 0x000fe20000410000 */
[C---:B------:R-:W-:Y:S01]  /*1d030*/  FMUL.FTZ R50, R2.reuse, R86 ;  /* 0x0000005602327220 */ /* 0x040fe20000410000 */
[----:B----4-:R-:W-:Y:S01]  /*1d040*/  F2FP.BF16.F32.PACK_AB R131, R143, R148 ;  /* 0x000000948f83723e */ /* 0x010fe200000010ff */
[----:B------:R-:W-:Y:S01]  /*1d050*/  LDSM.16.MT88.4 R92, [R144+0x10800] ;  /* 0x01080000905c783b */ /* 0x000fe20000004200 */
[C---:B------:R-:W-:Y:S01]  /*1d060*/  FMUL.FTZ R51, R2.reuse, R87 ;  /* 0x0000005702337220 */ /* 0x040fe20000410000 */
[C---:B------:R-:W-:Y:S01]  /*1d070*/  FMUL.FTZ R48, R3.reuse, R84 ;  /* 0x0000005403307220 */ /* 0x040fe20000410000 */
[C---:B------:R-:W-:Y:S01]  /*1d080*/  FMUL.FTZ R49, R3.reuse, R85 ;  /* 0x0000005503317220 */ /* 0x040fe20000410000 */
[C---:B------:R-:W-:Y:S01]  /*1d090*/  FMUL.FTZ R58, R2.reuse, R78 ;  /* 0x0000004e023a7220 */ /* 0x040fe20000410000 */
[C---:B------:R-:W-:Y:S01]  /*1d0a0*/  FMUL.FTZ R59, R2.reuse, R79 ;  /* 0x0000004f023b7220 */ /* 0x040fe20000410000 */
[C---:B------:R-:W-:Y:S01]  /*1d0b0*/  HMMA.16816.F32.BF16 R4, R128.reuse, R12, R4 ;  /* 0x0000000c8004723c */ /* 0x040fe20000041804 */
[----:B------:R-:W-:Y:S01]  /*1d0c0*/  MUFU.EX2 R214, R214 ;  /* 0x000000d600d67308 */ /* 0x000fe20000000800 */
[----:B------:R-:W4:Y:S03]  /*1d0d0*/  LDSM.16.MT88.4 R84, [R213+0x4000] ;  /* 0x00400000d554783b */ /* 0x000f260000004200 */
[C---:B------:R-:W-:Y:S01]  /*1d0e0*/  FMUL.FTZ R57, R3.reuse, R77 ;  /* 0x0000004d03397220 */ /* 0x040fe20000410000 */
[----:B------:R-:W-:Y:S01]  /*1d0f0*/  FMUL.FTZ R26, R2, R110 ;  /* 0x0000006e021a7220 */ /* 0x000fe20000410000 */
[----:B------:R-:W-:Y:S01]  /*1d100*/  FFMA.FTZ R110, R182, R136, -R159 ;  /* 0x00000088b66e7223 */ /* 0x000fe2000001089f */
[C---:B------:R-:W-:Y:S03]  /*1d110*/  HMMA.16816.F32.BF16 R8, R128.reuse, R14, R8 ;  /* 0x0000000e8008723c */ /* 0x040fe60000041808 */
[----:B------:R-:W-:Y:S01]  /*1d120*/  MUFU.EX2 R169, R169 ;  /* 0x000000a900a97308 */ /* 0x000fe20000000800 */
[----:B------:R-:W-:Y:S01]  /*1d130*/  LDSM.16.MT88.4 R124, [R144+0xf800] ;  /* 0x00f80000907c783b */ /* 0x000fe20000004200 */
[C---:B------:R-:W-:Y:S01]  /*1d140*/  FMUL.FTZ R14, R2.reuse, R122 ;  /* 0x0000007a020e7220 */ /* 0x040fe20000410000 */
[C---:B------:R-:W-:Y:S01]  /*1d150*/  FMUL.FTZ R15, R2.reuse, R123 ;  /* 0x0000007b020f7220 */ /* 0x040fe20000410000 */
[C---:B------:R-:W-:Y:S01]  /*1d160*/  FMUL.FTZ R12, R3.reuse, R120 ;  /* 0x00000078030c7220 */ /* 0x040fe20000410000 */
[C---:B------:R-:W-:Y:S01]  /*1d170*/  FMUL.FTZ R13, R3.reuse, R121 ;  /* 0x00000079030d7220 */ /* 0x040fe20000410000 */
[----:B------:R-:W-:Y:S01]  /*1d180*/  FMUL.FTZ R25, R3, R109 ;  /* 0x0000006d03197220 */ /* 0x000fe20000410000 */
[----:B------:R-:W-:Y:S01]  /*1d190*/  FFMA.FTZ R109, R163, R136, -R157 ;  /* 0x00000088a36d7223 */ /* 0x000fe2000001089d */
[----:B------:R-:W-:Y:S01]  /*1d1a0*/  FMUL.FTZ R34, R2, R102 ;  /* 0x0000006602227220 */ /* 0x000fe20000410000 */
[----:B------:R-:W-:Y:S01]  /*1d1b0*/  LDSM.16.MT88.4 R116, [R141+0xf800] ;  /* 0x00f800008d74783b */ /* 0x000fe20000004200 */
[----:B------:R-:W-:Y:S01]  /*1d1c0*/  FFMA.FTZ R102, R161, R136, -R159 ;  /* 0x00000088a1667223 */ /* 0x000fe2000001089f */
[----:B------:R-:W-:Y:S01]  /*1d1d0*/  MUFU.EX2 R163, R110 ;  /* 0x0000006e00a37308 */ /* 0x000fe20000000800 */
[C---:B--2---:R-:W-:Y:S03]  /*1d1e0*/  HMMA.16816.F32.BF16 R12, R128.reuse, R20, R12 ;  /* 0x00000014800c723c */ /* 0x044fe6000004180c */
[C---:B------:R-:W-:Y:S01]  /*1d1f0*/  FMUL.FTZ R32, R3.reuse, R100 ;  /* 0x0000006403207220 */ /* 0x040fe20000410000 */
[-CC-:B------:R-:W-:Y:S01]  /*1d200*/  FFMA.FTZ R100, R186, R136.reuse, -R157.reuse ;  /* 0x00000088ba647223 */ /* 0x180fe2000001089d */
[C---:B------:R-:W-:Y:S01]  /*1d210*/  FMUL.FTZ R33, R3.reuse, R101 ;  /* 0x0000006503217220 */ /* 0x040fe20000410000 */
[-C--:B------:R-:W-:Y:S01]  /*1d220*/  FFMA.FTZ R101, R184, R136.reuse, -R157 ;  /* 0x00000088b8657223 */ /* 0x080fe2000001089d */
[----:B------:R-:W-:Y:S01]  /*1d230*/  FFMA.FTZ R200, R200, R136, -R159 ;  /* 0x00000088c8c87223 */ /* 0x000fe2000001089f */
[C---:B------:R-:W-:Y:S01]  /*1d240*/  HMMA.16816.F32.BF16 R16, R128.reuse, R22, R16 ;  /* 0x000000168010723c */ /* 0x040fe20000041810 */
[----:B------:R-:W-:Y:S02]  /*1d250*/  MUFU.EX2 R184, R102 ;  /* 0x0000006600b87308 */ /* 0x000fe40000000800 */
[C---:B------:R-:W-:Y:S01]  /*1d260*/  FMUL.FTZ R22, R2.reuse, R114 ;  /* 0x0000007202167220 */ /* 0x040fe20000410000 */
[----:B------:R-:W-:Y:S01]  /*1d270*/  FMUL.FTZ R23, R2, R115 ;  /* 0x0000007302177220 */ /* 0x000fe20000410000 */
[C---:B------:R-:W-:Y:S01]  /*1d280*/  FMUL.FTZ R20, R3.reuse, R112 ;  /* 0x0000007003147220 */ /* 0x040fe20000410000 */
[----:B------:R-:W-:Y:S05]  /*1d290*/  FMUL.FTZ R21, R3, R113 ;  /* 0x0000007103157220 */ /* 0x000fea0000410000 */
[----:B------:R-:W-:Y:S01]  /*1d2a0*/  MUFU.EX2 R186, R101 ;  /* 0x0000006500ba7308 */ /* 0x000fe20000000800 */
[-CC-:B------:R-:W-:Y:S01]  /*1d2b0*/  FFMA.FTZ R115, R179, R136.reuse, -R157.reuse ;  /* 0x00000088b3737223 */ /* 0x180fe2000001089d */
[-CC-:B------:R-:W-:Y:S01]  /*1d2c0*/  FFMA.FTZ R112, R177, R136.reuse, -R157.reuse ;  /* 0x00000088b1707223 */ /* 0x180fe2000001089d */
[-CC-:B------:R-:W-:Y:S01]  /*1d2d0*/  FFMA.FTZ R114, R66, R136.reuse, -R157.reuse ;  /* 0x0000008842727223 */ /* 0x180fe2000001089d */
[----:B------:R-:W-:Y:S01]  /*1d2e0*/  FFMA.FTZ R113, R64, R136, -R157 ;  /* 0x0000008840717223 */ /* 0x000fe2000001089d */
[----:B------:R-:W-:Y:S01]  /*1d2f0*/  FMUL.FTZ R66, R2, R70 ;  /* 0x0000004602427220 */ /* 0x000fe20000410000 */
[C---:B-----5:R-:W-:Y:S04]  /*1d300*/  HMMA.16816.F32.BF16 R20, R128.reuse, R28, R20 ;  /* 0x0000001c8014723c */ /* 0x060fe80000041814 */
[----:B------:R-:W-:Y:S01]  /*1d310*/  MUFU.EX2 R115, R115 ;  /* 0x0000007300737308 */ /* 0x000fe20000000800 */
[C---:B------:R-:W-:Y:S01]  /*1d320*/  FMUL.FTZ R24, R3.reuse, R108 ;  /* 0x0000006c03187220 */ /* 0x040fe20000410000 */
[----:B------:R-:W-:Y:S01]  /*1d330*/  FMUL.FTZ R64, R3, R68 ;  /* 0x0000004403407220 */ /* 0x000fe20000410000 */
[-CC-:B------:R-:W-:Y:S01]  /*1d340*/  FFMA.FTZ R108, R165, R136.reuse, -R159.reuse ;  /* 0x00000088a56c7223 */ /* 0x180fe2000001089f */
[-CC-:B------:R-:W-:Y:S06]  /*1d350*/  FFMA.FTZ R177, R250, R136.reuse, -R159.reuse ;  /* 0x00000088fab17223 */ /* 0x180fec000001089f */
[----:B------:R2:W-:Y:S01]  /*1d360*/  MUFU.EX2 R165, R100 ;  /* 0x0000006400a57308 */ /* 0x0005e20000000800 */
[-CC-:B------:R-:W-:Y:S01]  /*1d370*/  FFMA.FTZ R179, R204, R136.reuse, -R159.reuse ;  /* 0x00000088ccb37223 */ /* 0x180fe2000001089f */
[--C-:B------:R-:W-:Y:S01]  /*1d380*/  FFMA.FTZ R185, R194, R136, -R159.reuse ;  /* 0x00000088c2b97223 */ /* 0x100fe2000001089f */
[C---:B------:R-:W-:Y:S07]  /*1d390*/  HMMA.16816.F32.BF16 R24, R128.reuse, R30, R24 ;  /* 0x0000001e8018723c */ /* 0x040fee0000041818 */
[----:B------:R-:W5:Y:S01]  /*1d3a0*/  MUFU.EX2 R112, R112 ;  /* 0x0000007000707308 */ /* 0x000f620000000800 */
        /* <DEDUP_REMOVED lines=8> */
[-CC-:B------:R-:W-:Y:S01]  /*1d430*/  FFMA.FTZ R104, R67, R136.reuse, -R159.reuse ;  /* 0x0000008843687223 */ /* 0x180fe2000001089f */
[----:B------:R-:W-:Y:S01]  /*1d440*/  FFMA.FTZ R107, R65, R136, -R159 ;  /* 0x00000088416b7223 */ /* 0x000fe2000001089f */
[C---:B-1----:R-:W-:Y:S01]  /*1d450*/  HMMA.16816.F32.BF16 R28, R128.reuse, R36, R28 ;  /* 0x00000024801c723c */ /* 0x042fe2000004181c */
[----:B------:R-:W-:Y:S02]  /*1d460*/  MUFU.EX2 R106, R106 ;  /* 0x0000006a006a7308 */ /* 0x000fe40000000800 */
[C---:B------:R-:W-:Y:S01]  /*1d470*/  FMUL.FTZ R36, R3.reuse, R96 ;  /* 0x0000006003247220 */ /* 0x040fe20000410000 */
[C---:B------:R-:W-:Y:S01]  /*1d480*/  FMUL.FTZ R37, R3.reuse, R97 ;  /* 0x0000006103257220 */ /* 0x040fe20000410000 */
[----:B--2---:R-:W-:Y:S01]  /*1d490*/  LDSM.16.MT88.4 R100, [R142+0x5000] ;  /* 0x005000008e64783b */ /* 0x004fe20000004200 */
[C---:B------:R-:W-:Y:S01]  /*1d4a0*/  FMUL.FTZ R67, R2.reuse, R71 ;  /* 0x0000004702437220 */ /* 0x040fe20000410000 */
[C---:B------:R-:W-:Y:S01]  /*1d4b0*/  FMUL.FTZ R65, R3.reuse, R69 ;  /* 0x0000004503417220 */ /* 0x040fe20000410000 */
[C---:B------:R-:W-:Y:S03]  /*1d4c0*/  HMMA.16816.F32.BF16 R32, R128.reuse, R38, R32 ;  /* 0x000000268020723c */ /* 0x040fe60000041820 */
[----:B------:R-:W1:Y:S01]  /*1d4d0*/  MUFU.EX2 R105, R105 ;  /* 0x0000006900697308 */ /* 0x000e620000000800 */
[C---:B------:R-:W-:Y:S01]  /*1d4e0*/  FMUL.FTZ R38, R2.reuse, R98 ;  /* 0x0000006202267220 */ /* 0x040fe20000410000 */
[----:B------:R-:W-:Y:S01]  /*1d4f0*/  FMUL.FTZ R39, R2, R99 ;  /* 0x0000006302277220 */ /* 0x000fe20000410000 */
[----:B-----5:R-:W-:Y:S01]  /*1d500*/  F2FP.BF16.F32.PACK_AB R69, R112, R115 ;  /* 0x000000737045723e */ /* 0x020fe200000010ff */
[----:B------:R-:W-:Y:S01]  /*1d510*/  LDSM.16.MT88.4 R96, [R141+0x10800] ;  /* 0x010800008d60783b */ /* 0x000fe20000004200 */
[-CC-:B------:R-:W-:Y:S01]  /*1d520*/  FFMA.FTZ R181, R216, R136.reuse, -R157.reuse ;  /* 0x00000088d8b57223 */ /* 0x180fe2000001089d */
[-C--:B------:R-:W-:Y:S01]  /*1d530*/  FFMA.FTZ R187, R188, R136.reuse, -R157 ;  /* 0x00000088bcbb7223 */ /* 0x080fe2000001089d */
[-C--:B------:R-:W-:Y:S01]  /*1d540*/  FFMA.FTZ R189, R176, R136.reuse, -R159 ;  /* 0x00000088b0bd7223 */ /* 0x080fe2000001089f */
[----:B------:R-:W-:Y:S01]  /*1d550*/  FFMA.FTZ R191, R172, R136, -R157 ;  /* 0x00000088acbf7223 */ /* 0x000fe2000001089d */
[C---:B------:R-:W-:Y:S01]  /*1d560*/  HMMA.16816.F32.BF16 R36, R128.reuse, R44, R36 ;  /* 0x0000002c8024723c */ /* 0x040fe20000041824 */
[----:B------:R-:W-:Y:S02]  /*1d570*/  MUFU.EX2 R104, R104 ;  /* 0x0000006800687308 */ /* 0x000fe40000000800 */
[C---:B------:R-:W-:Y:S01]  /*1d580*/  FMUL.FTZ R44, R3.reuse, R88 ;  /* 0x00000058032c7220 */ /* 0x040fe20000410000 */
[----:B------:R-:W-:Y:S01]  /*1d590*/  FMUL.FTZ R45, R3, R89 ;  /* 0x00000059032d7220 */ /* 0x000fe20000410000 */
[----:B-1----:R-:W-:Y:S01]  /*1d5a0*/  F2FP.BF16.F32.PACK_AB R68, R105, R106 ;  /* 0x0000006a6944723e */ /* 0x002fe200000010ff */
[-C--:B------:R-:W-:Y:S01]  /*1d5b0*/  FFMA.FTZ R192, R192, R136.reuse, -R159 ;  /* 0x00000088c0c07223 */ /* 0x080fe2000001089f */
[--C-:B------:R-:W-:Y:S01]  /*1d5c0*/  FFMA.FTZ R180, R180, R136, -R157.reuse ;  /* 0x00000088b4b47223 */ /* 0x100fe2000001089d */
[C---:B------:R-:W-:Y:S03]  /*1d5d0*/  HMMA.16816.F32.BF16 R40, R128.reuse, R46, R40 ;  /* 0x0000002e8028723c */ /* 0x040fe60000041828 */
[----:B------:R-:W1:Y:S01]  /*1d5e0*/  MUFU.EX2 R107, R107 ;  /* 0x0000006b006b7308 */ /* 0x000e620000000800 */
[C---:B------:R-:W-:Y:S01]  /*1d5f0*/  FMUL.FTZ R46, R2.reuse, R90 ;  /* 0x0000005a022e7220 */ /* 0x040fe20000410000 */
[----:B------:R-:W-:Y:S01]  /*1d600*/  FMUL.FTZ R47, R2, R91 ;  /* 0x0000005b022f7220 */ /* 0x000fe20000410000 */
[-C--:B------:R-:W-:Y:S01]  /*1d610*/  FFMA.FTZ R174, R174, R136.reuse, -R157 ;  /* 0x00000088aeae7223 */ /* 0x080fe2000001089d */
[----:B------:R-:W-:Y:S01]  /*1d620*/  LDSM.16.MT88.4 R88, [R213+0x800] ;  /* 0x00080000d558783b */ /* 0x000fe20000004200 */
[-C--:B------:R-:W-:Y:S01]  /*1d630*/  FFMA.FTZ R193, R168, R136.reuse, -R159 ;  /* 0x00000088a8c17223 */ /* 0x080fe2000001089f */
[-C--:B------:R-:W-:Y:S01]  /*1d640*/  FFMA.FTZ R195, R166, R136.reuse, -R157 ;  /* 0x00000088a6c37223 */ /* 0x080fe2000001089d */
[-C--:B------:R-:W-:Y:S01]  /*1d650*/  FFMA.FTZ R197, R162, R136.reuse, -R159 ;  /* 0x00000088a2c57223 */ /* 0x080fe2000001089f */
[--C-:B------:R-:W-:Y:S01]  /*1d660*/  FFMA.FTZ R199, R158, R136, -R157.reuse ;  /* 0x000000889ec77223 */ /* 0x100fe2000001089d */
[C---:B------:R-:W-:Y:S01]  /*1d670*/  HMMA.16816.F32.BF16 R44, R128.reuse, R52, R44 ;  /* 0x00000034802c723c */ /* 0x040fe2000004182c */
[----:B------:R-:W-:Y:S02]  /*1d680*/  MUFU.EX2 R114, R114 ;  /* 0x0000007200727308 */ /* 0x000fe40000000800 */
[C---:B------:R-:W-:Y:S01]  /*1d690*/  FMUL.FTZ R52, R3.reuse, R80 ;  /* 0x0000005003347220 */ /* 0x040fe20000410000 */
[----:B------:R-:W-:Y:S01]  /*1d6a0*/  FMUL.FTZ R53, R3, R81 ;  /* 0x0000005103357220 */ /* 0x000fe20000410000 */
[----:B-1----:R-:W-:Y:S01]  /*1d6b0*/  F2FP.BF16.F32.PACK_AB R70, R107, R104 ;  /* 0x000000686b46723e */ /* 0x002fe200000010ff */
[-C--:B------:R-:W-:Y:S01]  /*1d6c0*/  FFMA.FTZ R156, R156, R136.reuse, -R157 ;  /* 0x000000889c9c7223 */ /* 0x080fe2000001089d */
[----:B------:R-:W-:Y:S01]  /*1d6d0*/  FFMA.FTZ R170, R170, R136, -R159 ;  /* 0x00000088aaaa7223 */ /* 0x000fe2000001089f */
[C---:B------:R-:W-:Y:S03]  /*1d6e0*/  HMMA.16816.F32.BF16 R48, R128.reuse, R54, R48 ;  /* 0x000000368030723c */ /* 0x040fe60000041830 */
[----:B------:R-:W1:Y:S01]  /*1d6f0*/  MUFU.EX2 R113, R113 ;  /* 0x0000007100717308 */ /* 0x000e620000000800 */
[C---:B------:R-:W-:Y:S01]  /*1d700*/  FMUL.FTZ R54, R2.reuse, R82 ;  /* 0x0000005202367220 */ /* 0x040fe20000410000 */
[----:B------:R-:W-:Y:S01]  /*1d710*/  FMUL.FTZ R55, R2, R83 ;  /* 0x0000005302377220 */ /* 0x000fe20000410000 */
[-CC-:B------:R-:W-:Y:S01]  /*1d720*/  FFMA.FTZ R201, R140, R136.reuse, -R157.reuse ;  /* 0x000000888cc97223 */ /* 0x180fe2000001089d */
[----:B------:R-:W2:Y:S01]  /*1d730*/  LDSM.16.MT88.4 R80, [R141+0xc800] ;  /* 0x00c800008d50783b */ /* 0x000ea20000004200 */
[-C--:B------:R-:W-:Y:S01]  /*1d740*/  FFMA.FTZ R140, R139, R136.reuse, -R157 ;  /* 0x000000888b8c7223 */ /* 0x080fe2000001089d */
[----:B------:R-:W-:Y:S04]  /*1d750*/  FFMA.FTZ R139, R153, R136, -R159 ;  /* 0x00000088998b7223 */ /* 0x000fe8000001089f */
[----:B------:R5:W2:Y:S01]  /*1d760*/  MUFU.EX2 R161, R167 ;  /* 0x000000a700a17308 */ /* 0x000aa20000000800 */
[C---:B------:R-:W-:Y:S01]  /*1d770*/  FFMA.FTZ R149, R2.reuse, R241, R149 ;  /* 0x000000f102957223 */ /* 0x040fe20000010095 */
[C---:B---3--:R-:W-:Y:S08]  /*1d780*/  HMMA.16816.F32.BF16 R52, R128.reuse, R60, R52 ;  /* 0x0000003c8034723c */ /* 0x048ff00000041834 */
[----:B------:R3:W2:Y:S01]  /*1d790*/  MUFU.EX2 R182, R108 ;  /* 0x0000006c00b67308 */ /* 0x0006a20000000800 */
[C---:B------:R-:W-:Y:S01]  /*1d7a0*/  FMUL.FTZ R60, R3.reuse, R72 ;  /* 0x00000048033c7220 */ /* 0x040fe20000410000 */
[----:B------:R-:W-:Y:S01]  /*1d7b0*/  FMUL.FTZ R61, R3, R73 ;  /* 0x00000049033d7220 */ /* 0x000fe20000410000 */
[----:B-1----:R-:W-:Y:S07]  /*1d7c0*/  F2FP.BF16.F32.PACK_AB R71, R113, R114 ;  /* 0x000000727147723e */ /* 0x002fee00000010ff */
[----:B------:R-:W-:Y:S01]  /*1d7d0*/  MUFU.EX2 R177, R177 ;  /* 0x000000b100b17308 */ /* 0x000fe20000000800 */
[----:B------:R-:W-:Y:S01]  /*1d7e0*/  FADD.FTZ R149, R147, R149 ;  /* 0x0000009593957221 */ /* 0x000fe20000010000 */
[C---:B------:R-:W-:Y:S08]  /*1d7f0*/  HMMA.16816.F32.BF16 R56, R128.reuse, R62, R56 ;  /* 0x0000003e8038723c */ /* 0x040ff00000041838 */
[----:B------:R-:W-:Y:S01]  /*1d800*/  MUFU.EX2 R181, R181 ;  /* 0x000000b500b57308 */ /* 0x000fe20000000800 */
[C---:B------:R-:W-:Y:S01]  /*1d810*/  FMUL.FTZ R62, R2.reuse, R74 ;  /* 0x0000004a023e7220 */ /* 0x040fe20000410000 */
[----:B------:R-:W-:Y:S01]  /*1d820*/  FMUL.FTZ R63, R2, R75 ;  /* 0x0000004b023f7220 */ /* 0x000fe20000410000 */
[-CC-:B-----5:R-:W-:Y:S01]  /*1d830*/  FFMA.FTZ R167, R190, R136.reuse, -R157.reuse ;  /* 0x00000088bea77223 */ /* 0x1a0fe2000001089d */
[----:B------:R-:W1:Y:S06]  /*1d840*/  LDSM.16.MT88.4 R72, [R142+0x800] ;  /* 0x000800008e48783b */ /* 0x000e6c0000004200 */
[----:B------:R-:W-:Y:S01]  /*1d850*/  MUFU.EX2 R190, R109 ;  /* 0x0000006d00be7308 */ /* 0x000fe20000000800 */
[----:B---3--:R-:W-:Y:S01]  /*1d860*/  FFMA.FTZ R108, R198, R136, -R157 ;  /* 0x00000088c66c7223 */ /* 0x008fe2000001089d */
[----:B------:R-:W-:Y:S01]  /*1d870*/  FADD.FTZ R148, R148, R149 ;  /* 0x0000009594947221 */ /* 0x000fe20000010000 */
[----:B------:R-:W-:Y:S01]  /*1d880*/  ISETP.GT.AND P0, PT, R239, RZ, PT ;  /* 0x000000ffef00720c */ /* 0x000fe20003f04270 */
[C---:B----4-:R-:W-:Y:S06]  /*1d890*/  HMMA.16816.F32.BF16 R60, R128.reuse, R84, R60 ;  /* 0x00000054803c723c */ /* 0x050fec000004183c */
[----:B------:R3:W-:Y:S01]  /*1d8a0*/  MUFU.EX2 R196, R108 ;  /* 0x0000006c00c47308 */ /* 0x0007e20000000800 */
[----:B------:R-:W-:Y:S01]  /*1d8b0*/  FADD.FTZ R148, R143, R148 ;  /* 0x000000948f947221 */ /* 0x000fe20000010000 */
[----:B------:R-:W-:Y:S08]  /*1d8c0*/  FFMA.FTZ R152, R3, R242, R152 ;  /* 0x000000f203987223 */ /* 0x000ff00000010098 */
[----:B------:R-:W4:Y:S01]  /*1d8d0*/  MUFU.EX2 R167, R167 ;  /* 0x000000a700a77308 */ /* 0x000f220000000800 */
[----:B------:R-:W-:Y:S01]  /*1d8e0*/  IADD3 R239, PT, PT, R239, -0x1, RZ ;  /* 0xffffffffefef7810 */ /* 0x000fe20007ffe0ff */
[----:B------:R-:W-:Y:S01]  /*1d8f0*/  FADD.FTZ R115, R115, R148 ;  /* 0x0000009473737221 */ /* 0x000fe20000010000 */
[----:B------:R-:W-:Y:S01]  /*1d900*/  HMMA.16816.F32.BF16 R64, R128, R86, R64 ;  /* 0x000000568040723c */ /* 0x000fe20000041840 */
[----:B------:R-:W5:Y:S06]  /*1d910*/  LDSM.16.MT88.4 R84, [R142+0x4800] ;  /* 0x004800008e54783b */ /* 0x000f6c0000004200 */
[----:B------:R-:W-:Y:S01]  /*1d920*/  MUFU.EX2 R179, R179 ;  /* 0x000000b300b37308 */ /* 0x000fe20000000800 */
[----:B------:R-:W-:Y:S01]  /*1d930*/  FADD.FTZ R3, R150, R152 ;  /* 0x0000009896037221 */ /* 0x000fe20000010000 */
[----:B------:R-:W-:Y:S08]  /*1d940*/  FADD.FTZ R115, R112, R115 ;  /* 0x0000007370737221 */ /* 0x000ff00000010000 */
[----:B------:R-:W-:Y:S01]  /*1d950*/  MUFU.EX2 R198, R200 ;  /* 0x000000c800c67308 */ /* 0x000fe20000000800 */
[----:B---3--:R-:W-:Y:S01]  /*1d960*/  FFMA.FTZ R108, R178, R136, -R159 ;  /* 0x00000088b26c7223 */ /* 0x008fe2000001089f */
[C---:B------:R-:W-:Y:S08]  /*1d970*/  HMMA.16816.F32.BF16 R4, R68.reuse, R76, R4 ;  /* 0x0000004c4404723c */ /* 0x040ff00000041804 */
[----:B------:R-:W-:Y:S01]  /*1d980*/  MUFU.EX2 R183, R183 ;  /* 0x000000b700b77308 */ /* 0x000fe20000000800 */
[----:B------:R-:W-:Y:S09]  /*1d990*/  FADD.FTZ R146, R146, R3 ;  /* 0x0000000392927221 */ /* 0x000ff20000010000 */
[----:B------:R3:W-:Y:S01]  /*1d9a0*/  MUFU.EX2 R176, R108 ;  /* 0x0000006c00b07308 */ /* 0x0007e20000000800 */
        /* <DEDUP_REMOVED lines=8> */
[C---:B--2---:R-:W-:Y:S08]  /*1da30*/  HMMA.16816.F32.BF16 R12, R68.reuse, R80, R12 ;  /* 0x00000050440c723c */ /* 0x044ff0000004180c */
[----:B------:R-:W-:Y:S01]  /*1da40*/  MUFU.EX2 R187, R187 ;  /* 0x000000bb00bb7308 */ /* 0x000fe20000000800 */
[----:B------:R-:W-:Y:S01]  /*1da50*/  FADD.FTZ R105, R105, R106 ;  /* 0x0000006a69697221 */ /* 0x000fe20000010000 */
[----:B---3--:R-:W-:Y:S08]  /*1da60*/  LDSM.16.MT88.4 R108, [R142+0x3800] ;  /* 0x003800008e6c783b */ /* 0x008ff00000004200 */
[----:B------:R-:W-:Y:S01]  /*1da70*/  MUFU.EX2 R178, R180 ;  /* 0x000000b400b27308 */ /* 0x000fe20000000800 */
[----:B------:R-:W-:Y:S01]  /*1da80*/  FADD.FTZ R2, R104, R105 ;  /* 0x0000006968027221 */ /* 0x000fe20000010000 */
[C---:B------:R-:W-:Y:S08]  /*1da90*/  HMMA.16816.F32.BF16 R16, R68.reuse, R82, R16 ;  /* 0x000000524410723c */ /* 0x040ff00000041810 */
[----:B------:R-:W-:Y:S01]  /*1daa0*/  MUFU.EX2 R189, R189 ;  /* 0x000000bd00bd7308 */ /* 0x000fe20000000800 */
[----:B------:R-:W-:Y:S01]  /*1dab0*/  FADD.FTZ R2, R107, R2 ;  /* 0x000000026b027221 */ /* 0x000fe20000010000 */
[----:B------:R-:W-:Y:S08]  /*1dac0*/  LDSM.16.MT88.4 R80, [R141+0xd000] ;  /* 0x00d000008d50783b */ /* 0x000ff00000004200 */
[----:B------:R-:W-:Y:S01]  /*1dad0*/  MUFU.EX2 R172, R174 ;  /* 0x000000ae00ac7308 */ /* 0x000fe20000000800 */
[----:B------:R-:W-:Y:S01]  /*1dae0*/  FADD.FTZ R3, R161, R2 ;  /* 0x00000002a1037221 */ /* 0x000fe20000010000 */
[C---:B-1----:R-:W-:Y:S08]  /*1daf0*/  HMMA.16816.F32.BF16 R20, R68.reuse, R72, R20 ;  /* 0x000000484414723c */ /* 0x042ff00000041814 */
[----:B------:R-:W-:Y:S01]  /*1db00*/  MUFU.EX2 R191, R191 ;  /* 0x000000bf00bf7308 */ /* 0x000fe20000000800 */
[C---:B------:R-:W-:Y:S09]  /*1db10*/  FADD.FTZ R3, R184.reuse, R3 ;  /* 0x00000003b8037221 */ /* 0x040ff20000010000 */
[----:B------:R-:W-:Y:S01]  /*1db20*/  MUFU.EX2 R168, R170 ;  /* 0x000000aa00a87308 */ /* 0x000fe20000000800 */
[C---:B------:R-:W-:Y:S01]  /*1db30*/  HMMA.16816.F32.BF16 R24, R68.reuse, R74, R24 ;  /* 0x0000004a4418723c */ /* 0x040fe20000041818 */
[----:B------:R-:W1:Y:S08]  /*1db40*/  LDSM.16.MT88.4 R72, [R213+0x4800] ;  /* 0x00480000d548783b */ /* 0x000e700000004200 */
[----:B------:R-:W-:Y:S10]  /*1db50*/  MUFU.EX2 R193, R193 ;  /* 0x000000c100c17308 */ /* 0x000ff40000000800 */
[----:B------:R-:W-:Y:S01]  /*1db60*/  MUFU.EX2 R195, R195 ;  /* 0x000000c300c37308 */ /* 0x000fe20000000800 */
[C---:B------:R-:W-:Y:S09]  /*1db70*/  HMMA.16816.F32.BF16 R28, R68.reuse, R88, R28 ;  /* 0x00000058441c723c */ /* 0x040ff2000004181c */
        /* <DEDUP_REMOVED lines=10> */
[----:B------:R-:W3:Y:S07]  /*1dc20*/  LDSM.16.MT88.4 R92, [R213+0x1000] ;  /* 0x00100000d55c783b */ /* 0x000eee0000004200 */
[C---:B------:R-:W-:Y:S08]  /*1dc30*/  HMMA.16816.F32.BF16 R44, R68.reuse, R96, R44 ;  /* 0x00000060442c723c */ /* 0x040ff0000004182c */
[C---:B------:R-:W-:Y:S01]  /*1dc40*/  HMMA.16816.F32.BF16 R48, R68.reuse, R98, R48 ;  /* 0x000000624430723c */ /* 0x040fe20000041830 */
[----:B------:R-:W3:Y:S07]  /*1dc50*/  LDSM.16.MT88.4 R96, [R144+0x11000] ;  /* 0x011000009060783b */ /* 0x000eee0000004200 */
        /* <DEDUP_REMOVED lines=9> */
[----:B------:R-:W-:Y:S01]  /*1dcf0*/  F2FP.BF16.F32.PACK_AB R70, R163, R182 ;  /* 0x000000b6a346723e */ /* 0x000fe200000010ff */
[----:B------:R-:W-:Y:S01]  /*1dd00*/  FADD.FTZ R182, R182, R3 ;  /* 0x00000003b6b67221 */ /* 0x000fe20000010000 */
[----:B----4-:R-:W-:Y:S01]  /*1dd10*/  F2FP.BF16.F32.PACK_AB R71, R167, R190 ;  /* 0x000000bea747723e */ /* 0x010fe200000010ff */
[----:B------:R-:W-:Y:S02]  /*1dd20*/  FADD.FTZ R165, R165, R186 ;  /* 0x000000baa5a57221 */ /* 0x000fe40000010000 */
[----:B------:R-:W-:Y:S02]  /*1dd30*/  FADD.FTZ R163, R163, R182 ;  /* 0x000000b6a3a37221 */ /* 0x000fe40000010000 */
[----:B------:R-:W-:Y:S02]  /*1dd40*/  FADD.FTZ R190, R190, R165 ;  /* 0x000000a5bebe7221 */ /* 0x000fe40000010000 */
[C---:B------:R-:W-:Y:S03]  /*1dd50*/  HMMA.16816.F32.BF16 R4, R68.reuse, R76, R4 ;  /* 0x0000004c4404723c */ /* 0x040fe60000041804 */
[----:B------:R-:W-:Y:S05]  /*1dd60*/  FADD.FTZ R167, R167, R190 ;  /* 0x000000bea7a77221 */ /* 0x000fea0000010000 */
[C---:B------:R-:W-:Y:S01]  /*1dd70*/  HMMA.16816.F32.BF16 R8, R68.reuse, R78, R8 ;  /* 0x0000004e4408723c */ /* 0x040fe20000041808 */
[----:B------:R-:W4:Y:S07]  /*1dd80*/  LDSM.16.MT88.4 R76, [R144+0xd800] ;  /* 0x00d80000904c783b */ /* 0x000f2e0000004200 */
[C---:B------:R-:W-:Y:S03]  /*1dd90*/  HMMA.16816.F32.BF16 R12, R68.reuse, R80, R12 ;  /* 0x00000050440c723c */ /* 0x040fe6000004180c */
[-C--:B------:R-:W-:Y:S01]  /*1dda0*/  FFMA.FTZ R80, R175, R136.reuse, -R159 ;  /* 0x00000088af507223 */ /* 0x080fe2000001089f */
[-CC-:B------:R-:W-:Y:S01]  /*1ddb0*/  FFMA.FTZ R175, R173, R136.reuse, -R157.reuse ;  /* 0x00000088adaf7223 */ /* 0x180fe2000001089d */
[-C--:B------:R-:W-:Y:S03]  /*1ddc0*/  FFMA.FTZ R173, R244, R136.reuse, -R157 ;  /* 0x00000088f4ad7223 */ /* 0x080fe6000001089d */
[C---:B------:R-:W-:Y:S02]  /*1ddd0*/  HMMA.16816.F32.BF16 R16, R68.reuse, R82, R16 ;  /* 0x000000524410723c */ /* 0x040fe40000041810 */
[----:B------:R-:W-:Y:S10]  /*1dde0*/  MUFU.EX2 R175, R175 ;  /* 0x000000af00af7308 */ /* 0x000ff40000000800 */
[----:B------:R-:W-:Y:S01]  /*1ddf0*/  MUFU.EX2 R173, R173 ;  /* 0x000000ad00ad7308 */ /* 0x000fe20000000800 */
[C---:B--2---:R-:W-:Y:S08]  /*1de00*/  HMMA.16816.F32.BF16 R20, R68.reuse, R88, R20 ;  /* 0x000000584414723c */ /* 0x044ff00000041814 */
[C---:B------:R-:W-:Y:S01]  /*1de10*/  HMMA.16816.F32.BF16 R24, R68.reuse, R90, R24 ;  /* 0x0000005a4418723c */ /* 0x040fe20000041818 */
[----:B------:R-:W-:Y:S07]  /*1de20*/  LDSM.16.MT88.4 R88, [R213+0x1800] ;  /* 0x00180000d558783b */ /* 0x000fee0000004200 */
[C---:B---3--:R-:W-:Y:S08]  /*1de30*/  HMMA.16816.F32.BF16 R28, R68.reuse, R92, R28 ;  /* 0x0000005c441c723c */ /* 0x048ff0000004181c */
[C---:B------:R-:W-:Y:S01]  /*1de40*/  HMMA.16816.F32.BF16 R32, R68.reuse, R94, R32 ;  /* 0x0000005e4420723c */ /* 0x040fe20000041820 */
[----:B------:R-:W-:Y:S07]  /*1de50*/  LDSM.16.MT88.4 R92, [R144+0x11800] ;  /* 0x01180000905c783b */ /* 0x000fee0000004200 */
[C---:B------:R-:W-:Y:S08]  /*1de60*/  HMMA.16816.F32.BF16 R36, R68.reuse, R96, R36 ;  /* 0x000000604424723c */ /* 0x040ff00000041824 */
[C---:B------:R-:W-:Y:S01]  /*1de70*/  HMMA.16816.F32.BF16 R40, R68.reuse, R98, R40 ;  /* 0x000000624428723c */ /* 0x040fe20000041828 */
[----:B------:R-:W-:Y:S07]  /*1de80*/  LDSM.16.MT88.4 R96, [R141+0x11800] ;  /* 0x011800008d60783b */ /* 0x000fee0000004200 */
[C---:B-----5:R-:W-:Y:S03]  /*1de90*/  HMMA.16816.F32.BF16 R44, R68.reuse, R84, R44 ;  /* 0x00000054442c723c */ /* 0x060fe6000004182c */
[-C--:B------:R-:W-:Y:S02]  /*1dea0*/  FFMA.FTZ R84, R202, R136.reuse, -R159 ;  /* 0x00000088ca547223 */ /* 0x080fe4000001089f */
[----:B------:R2:W3:Y:S03]  /*1deb0*/  MUFU.EX2 R202, R80 ;  /* 0x0000005000ca7308 */ /* 0x0004e60000000800 */
[C---:B------:R-:W-:Y:S07]  /*1dec0*/  HMMA.16816.F32.BF16 R48, R68.reuse, R86, R48 ;  /* 0x000000564430723c */ /* 0x040fee0000041830 */
[----:B------:R-:W5:Y:S01]  /*1ded0*/  MUFU.EX2 R171, R84 ;  /* 0x0000005400ab7308 */ /* 0x000f620000000800 */
[C---:B------:R-:W-:Y:S03]  /*1dee0*/  HMMA.16816.F32.BF16 R52, R68.reuse, R100, R52 ;  /* 0x000000644434723c */ /* 0x040fe60000041834 */
[-C--:B------:R-:W-:Y:S01]  /*1def0*/  FFMA.FTZ R100, R206, R136.reuse, -R157 ;  /* 0x00000088ce647223 */ /* 0x080fe2000001089d */
[----:B--2---:R-:W2:Y:S05]  /*1df00*/  LDSM.16.MT88.4 R80, [R141+0xd800] ;  /* 0x00d800008d50783b */ /* 0x004eaa0000004200 */
[----:B------:R-:W4:Y:S01]  /*1df10*/  MUFU.EX2 R206, R252 ;  /* 0x000000fc00ce7308 */ /* 0x000f220000000800 */
[----:B---3--:R-:W-:Y:S01]  /*1df20*/  FADD.FTZ R2, R202, R163 ;  /* 0x000000a3ca027221 */ /* 0x008fe20000010000 */
[C---:B------:R-:W-:Y:S08]  /*1df30*/  HMMA.16816.F32.BF16 R56, R68.reuse, R102, R56 ;  /* 0x000000664438723c */ /* 0x040ff00000041838 */
[----:B------:R3:W4:Y:S01]  /*1df40*/  MUFU.EX2 R244, R100 ;  /* 0x0000006400f47308 */ /* 0x0007220000000800 */
[C---:B-----5:R-:W-:Y:S01]  /*1df50*/  FADD.FTZ R2, R171.reuse, R2 ;  /* 0x00000002ab027221 */ /* 0x060fe20000010000 */
[----:B------:R-:W5:Y:S01]  /*1df60*/  LDSM.16.MT88.4 R84, [R142+0x1800] ;  /* 0x001800008e54783b */ /* 0x000f620000004200 */
[C---:B-1----:R-:W-:Y:S03]  /*1df70*/  HMMA.16816.F32.BF16 R60, R68.reuse, R72, R60 ;  /* 0x00000048443c723c */ /* 0x042fe6000004183c */
[----:B---3--:R-:W-:Y:S05]  /*1df80*/  FFMA.FTZ R100, R246, R136, -R157 ;  /* 0x00000088f6647223 */ /* 0x008fea000001089d */
[----:B------:R-:W-:Y:S01]  /*1df90*/  HMMA.16816.F32.BF16 R64, R68, R74, R64 ;  /* 0x0000004a4440723c */ /* 0x000fe20000041840 */
[----:B------:R-:W1:Y:S01]  /*1dfa0*/  LDSM.16.MT88.4 R72, [R142+0x5800] ;  /* 0x005800008e48783b */ /* 0x000e620000004200 */
[----:B------:R-:W3:Y:S01]  /*1dfb0*/  MUFU.EX2 R246, R248 ;  /* 0x000000f800f67308 */ /* 0x000ee20000000800 */
[----:B------:R-:W-:Y:S02]  /*1dfc0*/  F2FP.BF16.F32.PACK_AB R68, R171, R202 ;  /* 0x000000caab44723e */ /* 0x000fe400000010ff */
[----:B------:R-:W-:Y:S07]  /*1dfd0*/  F2FP.BF16.F32.PACK_AB R69, R175, R214 ;  /* 0x000000d6af45723e */ /* 0x000fee00000010ff */
[----:B------:R2:W3:Y:S01]  /*1dfe0*/  MUFU.EX2 R216, R100 ;  /* 0x0000006400d87308 */ /* 0x0004e20000000800 */
[----:B----4-:R-:W-:Y:S01]  /*1dff0*/  F2FP.BF16.F32.PACK_AB R70, R206, R169 ;  /* 0x000000a9ce46723e */ /* 0x010fe200000010ff */
[----:B------:R-:W-:Y:S01]  /*1e000*/  FADD.FTZ R214, R214, R167 ;  /* 0x000000a7d6d67221 */ /* 0x000fe20000010000 */
[----:B------:R-:W-:Y:S01]  /*1e010*/  F2FP.BF16.F32.PACK_AB R71, R173, R244 ;  /* 0x000000f4ad47723e */ /* 0x000fe200000010ff */
[----:B------:R-:W-:Y:S02]  /*1e020*/  FADD.FTZ R169, R169, R2 ;  /* 0x00000002a9a97221 */ /* 0x000fe40000010000 */
[----:B------:R-:W-:Y:S02]  /*1e030*/  FADD.FTZ R175, R175, R214 ;  /* 0x000000d6afaf7221 */ /* 0x000fe40000010000 */
[----:B------:R-:W-:Y:S02]  /*1e040*/  FADD.FTZ R206, R206, R169 ;  /* 0x000000a9cece7221 */ /* 0x000fe40000010000 */
[C---:B------:R-:W-:Y:S03]  /*1e050*/  HMMA.16816.F32.BF16 R4, R68.reuse, R76, R4 ;  /* 0x0000004c4404723c */ /* 0x040fe60000041804 */
[----:B------:R-:W-:Y:S01]  /*1e060*/  FADD.FTZ R244, R244, R175 ;  /* 0x000000aff4f47221 */ /* 0x000fe20000010000 */
[----:B--2---:R-:W-:Y:S03]  /*1e070*/  LDSM.16.MT88.4 R100, [R141+0x12000] ;  /* 0x012000008d64783b */ /* 0x004fe60000004200 */
[----:B------:R-:W-:Y:S01]  /*1e080*/  FADD.FTZ R173, R173, R244 ;  /* 0x000000f4adad7221 */ /* 0x000fe20000010000 */
[C---:B------:R-:W-:Y:S04]  /*1e090*/  HMMA.16816.F32.BF16 R8, R68.reuse, R78, R8 ;  /* 0x0000004e4408723c */ /* 0x040fe80000041808 */
[----:B------:R-:W2:Y:S04]  /*1e0a0*/  LDSM.16.MT88.4 R76, [R213+0x5800] ;  /* 0x00580000d54c783b */ /* 0x000ea80000004200 */
        /* <DEDUP_REMOVED lines=31> */
[C---:B----4-:R-:W-:Y:S03]  /*1e2a0*/  HMMA.16816.F32.BF16 R4, R68.reuse, R80, R4 ;  /* 0x000000504404723c */ /* 0x050fe60000041804 */
[----:B------:R-:W-:Y:S01]  /*1e2b0*/  FADD.FTZ R196, R183, R196 ;  /* 0x000000c4b7c47221 */ /* 0x000fe20000010000 */
[----:B------:R-:W-:Y:S04]  /*1e2c0*/  FADD.FTZ R198, R198, R179 ;  /* 0x000000b3c6c67221 */ /* 0x000fe80000010000 */
[C---:B------:R-:W-:Y:S01]  /*1e2d0*/  HMMA.16816.F32.BF16 R8, R68.reuse, R82, R8 ;  /* 0x000000524408723c */ /* 0x040fe20000041808 */
[----:B------:R-:W3:Y:S02]  /*1e2e0*/  LDSM.16.MT88.4 R80, [R144+0xe800] ;  /* 0x00e800009050783b */ /* 0x000ee40000004200 */
[----:B------:R-:W-:Y:S04]  /*1e2f0*/  FADD.FTZ R3, R185, R198 ;  /* 0x000000c6b9037221 */ /* 0x000fe80000010000 */
[C---:B------:R-:W-:Y:S01]  /*1e300*/  FADD.FTZ R3, R188.reuse, R3 ;  /* 0x00000003bc037221 */ /* 0x040fe20000010000 */
        /* <DEDUP_REMOVED lines=24> */
[----:B------:R-:W-:Y:S01]  /*1e490*/  F2FP.BF16.F32.PACK_AB R70, R189, R176 ;  /* 0x000000b0bd46723e */ /* 0x000fe200000010ff */
[----:B------:R-:W-:Y:S01]  /*1e4a0*/  FADD.FTZ R176, R176, R3 ;  /* 0x00000003b0b07221 */ /* 0x000fe20000010000 */
[----:B------:R-:W-:Y:S01]  /*1e4b0*/  F2FP.BF16.F32.PACK_AB R71, R191, R172 ;  /* 0x000000acbf47723e */ /* 0x000fe200000010ff */
[----:B------:R-:W-:Y:S01]  /*1e4c0*/  FADD.FTZ R187, R178, R187 ;  /* 0x000000bbb2bb7221 */ /* 0x000fe20000010000 */
[----:B------:R-:W-:Y:S01]  /*1e4d0*/  MOV R3, R134 ;  /* 0x0000008600037202 */ /* 0x000fe20000000f00 */
[----:B------:R-:W-:Y:S02]  /*1e4e0*/  FADD.FTZ R189, R189, R176 ;  /* 0x000000b0bdbd7221 */ /* 0x000fe40000010000 */
[----:B------:R-:W-:Y:S02]  /*1e4f0*/  FADD.FTZ R172, R172, R187 ;  /* 0x000000bbacac7221 */ /* 0x000fe40000010000 */
[C---:B---3--:R-:W-:Y:S03]  /*1e500*/  HMMA.16816.F32.BF16 R4, R68.reuse, R80, R4 ;  /* 0x000000504404723c */ /* 0x048fe60000041804 */
[----:B------:R-:W-:Y:S05]  /*1e510*/  FADD.FTZ R172, R191, R172 ;  /* 0x000000acbfac7221 */ /* 0x000fea0000010000 */
        /* <DEDUP_REMOVED lines=8> */
[C---:B------:R-:W-:Y:S03]  /*1e5a0*/  HMMA.16816.F32.BF16 R28, R68.reuse, R92, R28 ;  /* 0x0000005c441c723c */ /* 0x040fe6000004181c */
[-C--:B------:R-:W-:Y:S01]  /*1e5b0*/  FFMA.FTZ R92, R160, R136.reuse, -R157 ;  /* 0x00000088a05c7223 */ /* 0x080fe2000001089d */
[----:B------:R-:W-:Y:S03]  /*1e5c0*/  FFMA.FTZ R160, R164, R136, -R159 ;  /* 0x00000088a4a07223 */ /* 0x000fe6000001089f */
[----:B------:R3:W4:Y:S01]  /*1e5d0*/  MUFU.EX2 R164, R92 ;  /* 0x0000005c00a47308 */ /* 0x0007220000000800 */
[C---:B------:R-:W-:Y:S09]  /*1e5e0*/  HMMA.16816.F32.BF16 R32, R68.reuse, R94, R32 ;  /* 0x0000005e4420723c */ /* 0x040ff20000041820 */
[----:B------:R-:W5:Y:S01]  /*1e5f0*/  MUFU.EX2 R160, R160 ;  /* 0x000000a000a07308 */ /* 0x000f620000000800 */
[C---:B------:R-:W-:Y:S01]  /*1e600*/  HMMA.16816.F32.BF16 R36, R68.reuse, R96, R36 ;  /* 0x000000604424723c */ /* 0x040fe20000041824 */
[----:B---3--:R-:W-:Y:S07]  /*1e610*/  LDSM.16.MT88.4 R92, [R144+0x13000] ;  /* 0x01300000905c783b */ /* 0x008fee0000004200 */
        /* <DEDUP_REMOVED lines=11> */
[----:B------:R-:W-:Y:S01]  /*1e6d0*/  F2FP.BF16.F32.PACK_AB R68, R193, R168 ;  /* 0x000000a8c144723e */ /* 0x000fe200000010ff */
[----:B------:R-:W-:Y:S01]  /*1e6e0*/  FADD.FTZ R168, R168, R189 ;  /* 0x000000bda8a87221 */ /* 0x000fe20000010000 */
[----:B----4-:R-:W-:Y:S01]  /*1e6f0*/  F2FP.BF16.F32.PACK_AB R69, R164, R195 ;  /* 0x000000c3a445723e */ /* 0x010fe200000010ff */
[----:B------:R-:W-:Y:S01]  /*1e700*/  FADD.FTZ R195, R195, R172 ;  /* 0x000000acc3c37221 */ /* 0x000fe20000010000 */
[----:B-----5:R-:W-:Y:S01]  /*1e710*/  F2FP.BF16.F32.PACK_AB R70, R197, R160 ;  /* 0x000000a0c546723e */ /* 0x020fe200000010ff */
        /* <DEDUP_REMOVED lines=10> */
[C---:B------:R-:W-:Y:S03]  /*1e7c0*/  HMMA.16816.F32.BF16 R12, R68.reuse, R80, R12 ;  /* 0x00000050440c723c */ /* 0x040fe6000004180c */
[-CC-:B------:R-:W-:Y:S01]  /*1e7d0*/  FFMA.FTZ R80, R155, R136.reuse, -R159.reuse ;  /* 0x000000889b507223 */ /* 0x180fe2000001089f */
[-CC-:B------:R-:W-:Y:S01]  /*1e7e0*/  FFMA.FTZ R155, R154, R136.reuse, -R159.reuse ;  /* 0x000000889a9b7223 */ /* 0x180fe2000001089f */
[-C--:B------:R-:W-:Y:S02]  /*1e7f0*/  FFMA.FTZ R159, R151, R136.reuse, -R159 ;  /* 0x00000088979f7223 */ /* 0x080fe4000001089f */
[----:B------:R-:W3:Y:S01]  /*1e800*/  MUFU.EX2 R154, R80 ;  /* 0x00000050009a7308 */ /* 0x000ee20000000800 */
[C---:B------:R-:W-:Y:S09]  /*1e810*/  HMMA.16816.F32.BF16 R16, R68.reuse, R82, R16 ;  /* 0x000000524410723c */ /* 0x040ff20000041810 */
[----:B------:R-:W4:Y:S01]  /*1e820*/  MUFU.EX2 R155, R155 ;  /* 0x0000009b009b7308 */ /* 0x000f220000000800 */
[C---:B------:R-:W-:Y:S03]  /*1e830*/  HMMA.16816.F32.BF16 R20, R68.reuse, R84, R20 ;  /* 0x000000544414723c */ /* 0x040fe60000041814 */
[----:B---3--:R-:W-:Y:S05]  /*1e840*/  FADD.FTZ R2, R154, R197 ;  /* 0x000000c59a027221 */ /* 0x008fea0000010000 */
[C---:B------:R-:W-:Y:S01]  /*1e850*/  HMMA.16816.F32.BF16 R24, R68.reuse, R86, R24 ;  /* 0x000000564418723c */ /* 0x040fe20000041818 */
[----:B------:R-:W-:Y:S02]  /*1e860*/  LDSM.16.MT88.4 R84, [R141+0x13800] ;  /* 0x013800008d54783b */ /* 0x000fe40000004200 */
[----:B----4-:R-:W-:Y:S05]  /*1e870*/  FADD.FTZ R2, R155, R2 ;  /* 0x000000029b027221 */ /* 0x010fea0000010000 */
        /* <DEDUP_REMOVED lines=18> */
[----:B------:R-:W-:Y:S01]  /*1e9a0*/  F2FP.BF16.F32.PACK_AB R69, R140, R201 ;  /* 0x000000c98c45723e */ /* 0x000fe200000010ff */
[----:B------:R-:W-:Y:S01]  /*1e9b0*/  FADD.FTZ R201, R201, R156 ;  /* 0x0000009cc9c97221 */ /* 0x000fe20000010000 */
[----:B--2---:R-:W-:Y:S01]  /*1e9c0*/  F2FP.BF16.F32.PACK_AB R70, R138, R139 ;  /* 0x0000008b8a46723e */ /* 0x004fe200000010ff */
[----:B------:R-:W-:Y:S01]  /*1e9d0*/  FADD.FTZ R139, R139, R2 ;  /* 0x000000028b8b7221 */ /* 0x000fe20000010000 */
[C---:B-----5:R-:W-:Y:S01]  /*1e9e0*/  F2FP.BF16.F32.PACK_AB R71, R157.reuse, R136 ;  /* 0x000000889d47723e */ /* 0x060fe200000010ff */
[----:B------:R-:W-:Y:S01]  /*1e9f0*/  FADD.FTZ R201, R140, R201 ;  /* 0x000000c98cc97221 */ /* 0x000fe20000010000 */
[----:B------:R-:W-:Y:S01]  /*1ea00*/  MOV R2, R135 ;  /* 0x0000008700027202 */ /* 0x000fe20000000f00 */
[----:B------:R-:W-:Y:S02]  /*1ea10*/  FADD.FTZ R242, R138, R139 ;  /* 0x0000008b8af27221 */ /* 0x000fe40000010000 */
[----:B------:R-:W-:Y:S02]  /*1ea20*/  FADD.FTZ R136, R136, R201 ;  /* 0x000000c988887221 */ /* 0x000fe40000010000 */
[C---:B------:R-:W-:Y:S01]  /*1ea30*/  HMMA.16816.F32.BF16 R128, R68.reuse, R124, R4 ;  /* 0x0000007c4480723c */ /* 0x040fe20000041804 */
[----:B------:R-:W2:Y:S02]  /*1ea40*/  LDSM.16.MT88.4 R4, [R213+0x7800] ;  /* 0x00780000d504783b */ /* 0x000ea40000004200 */
[----:B------:R-:W-:Y:S05]  /*1ea50*/  FADD.FTZ R241, R157, R136 ;  /* 0x000000889df17221 */ /* 0x000fea0000010000 */
        /* <DEDUP_REMOVED lines=11> */
[C---:B-1----:R-:W-:Y:S08]  /*1eb10*/  HMMA.16816.F32.BF16 R80, R68.reuse, R76, R52 ;  /* 0x0000004c4450723c */ /* 0x042ff00000041834 */
[C---:B------:R-:W-:Y:S08]  /*1eb20*/  HMMA.16816.F32.BF16 R76, R68.reuse, R78, R56 ;  /* 0x0000004e444c723c */ /* 0x040ff00000041838 */
[C---:B--2---:R-:W-:Y:S08]  /*1eb30*/  HMMA.16816.F32.BF16 R72, R68.reuse, R4, R60 ;  /* 0x000000044448723c */ /* 0x044ff0000004183c */
[----:B------:R-:W-:Y:S01]  /*1eb40*/  HMMA.16816.F32.BF16 R68, R68, R6, R64 ;  /* 0x000000064444723c */ /* 0x000fe20000041840 */
[----:B------:R-:W-:Y:S08]  /*1eb50*/  @!UPT UIADD3 URZ, UPT, UPT, URZ, URZ, URZ ;  /* 0x000000fffffff290 */ /* 0x000ff0000fffe0ff */
[----:B------:R-:W-:Y:S11]  /*1eb60*/  @P0 BRA `(.L_x_4706) ;  /* 0xffffffa400740947 */ /* 0x000ff6000383ffff */
.L_x_4699:
        /* <DEDUP_REMOVED lines=11> */
.L_x_4722:
        /* <DEDUP_REMOVED lines=188> */
.L_x_4709:
[----:B------:R-:W-:Y:S05]  /*1f7e0*/  BSYNC.RECONVERGENT B0 ;  /* 0x0000000000007941 */ /* 0x000fea0003800200 */
.L_x_4708:
        /* <DEDUP_REMOVED lines=28> */
.L_x_4711:
[----:B------:R-:W-:Y:S05]  /*1f9b0*/  BSYNC.RECONVERGENT B0 ;  /* 0x0000000000007941 */ /* 0x000fea0003800200 */
.L_x_4710:
        /* <DEDUP_REMOVED lines=37> */
.L_x_4713:
[----:B------:R-:W-:Y:S05]  /*1fc10*/  BSYNC.RECONVERGENT B0 ;  /* 0x0000000000007941 */ /* 0x000fea0003800200 */
.L_x_4712:
        /* <DEDUP_REMOVED lines=16> */
.L_x_4715:
[----:B------:R-:W-:Y:S05]  /*1fd20*/  BSYNC.RECONVERGENT B0 ;  /* 0x0000000000007941 */ /* 0x000fea0003800200 */
.L_x_4714:
        /* <DEDUP_REMOVED lines=16> */
.L_x_4717:
[----:B------:R-:W-:Y:S05]  /*1fe30*/  BSYNC.RECONVERGENT B0 ;  /* 0x0000000000007941 */ /* 0x000fea0003800200 */
.L_x_4716:
[----:B------:R-:W-:-:S04]  /*1fe40*/  MOV R227, 0x0 ;  /* 0x0000000000e37802 */ /* 0x000fc80000000f00 */
[----:B-12345:R-:W-:Y:S05]  /*1fe50*/  @P1 RET.REL.NODEC R226 `(_ZN5flash24flash_fwd_splitkv_kernelI23Flash_fwd_kernel_traitsILi128ELi64ELi128ELi4ELb0ELb0EN7cutlass10bfloat16_tE19Flash_kernel_traitsILi128ELi64ELi128ELi4ES3_EELb0ELb0ELb1ELb0ELb0ELb1ELb0ELb1EEEvNS_16Flash_fwd_paramsE) ;  /* 0xfffffe00e2681950 */ /* 0x03efea0003c3ffff */
        /* <DEDUP_REMOVED lines=14> */
[----:B-1----:R-:W-:Y:S05]  /*1ff40*/  @P0 RET.REL.NODEC R226 `(_ZN5flash24flash_fwd_splitkv_kernelI23Flash_fwd_kernel_traitsILi128ELi64ELi128ELi4ELb0ELb0EN7cutlass10bfloat16_tE19Flash_kernel_traitsILi128ELi64ELi128ELi4ES3_EELb0ELb0ELb1ELb0ELb0ELb1ELb0ELb1EEEvNS_16Flash_fwd_paramsE) ;  /* 0xfffffe00e22c0950 */ /* 0x002fea0003c3ffff */
[----:B------:R-:W-:Y:S01]  /*1ff50*/  MOV R227, 0x0 ;  /* 0x0000000000e37802 */ /* 0x000fe20000000f00 */
[----:B------:R1:W-:Y:S03]  /*1ff60*/  ST.E.128 desc[UR4][R2.64+0x80], R4 ;  /* 0x0000800402007985 */ /* 0x0003e6000c101d04 */
[----:B-1----:R-:W-:Y:S05]  /*1ff70*/  RET.REL.NODEC R226 `(_ZN5flash24flash_fwd_splitkv_kernelI23Flash_fwd_kernel_traitsILi128ELi64ELi128ELi4ELb0ELb0EN7cutlass10bfloat16_tE19Flash_kernel_traitsILi128ELi64ELi128ELi4ES3_EELb0ELb0ELb1ELb0ELb0ELb1ELb0ELb1EEEvNS_16Flash_fwd_paramsE) ;  /* 0xfffffe00e2207950 */ /* 0x002fea0003c3ffff */
.L_x_4707:
[----:B------:R-:W-:Y:S01]  /*1ff80*/  MOV R3, 0x2 ;  /* 0x0000000200037802 */ /* 0x000fe20000000f00 */
[----:B------:R-:W-:Y:S01]  /*1ff90*/  IMAD.MOV.U32 R0, RZ, RZ, 0x1f ;  /* 0x0000001fff007424 */ /* 0x000fe200078e00ff */
[----:B------:R-:W-:-:S07]  /*1ffa0*/  MOV R2, 0xffffffff ;  /* 0xffffffff00027802 */ /* 0x000fce0000000f00 */
[----:B-1---5:R-:W-:Y:S05]  /*1ffb0*/  WARPSYNC.COLLECTIVE R2, `(.L_x_4718) ;  /* 0x0000000002087348 */ /* 0x022fea0003c00000 */
[----:B------:R2:W3:Y:S02]  /*1ffc0*/  SHFL.BFLY P0, R8, R242, R3, R0 ;  /* 0x0c000003f2087389 */ /* 0x0004e40000000000 */
[----:B-123-5:R-:W-:Y:S05]  /*1ffd0*/  ENDCOLLECTIVE ;  /* 0x000000000000791b */ /* 0x02efea0003800000 */
.L_x_4718:
[----:B------:R-:W-:Y:S02]  /*1ffe0*/  IMAD.MOV.U32 R5, RZ, RZ, R8 ;  /* 0x000000ffff057224 */ /* 0x000fe400078e0008 */
[----:B------:R-:W-:Y:S02]  /*1fff0*/  IMAD.MOV.U32 R3, RZ, RZ, 0x1 ;  /* 0x00000001ff037424 */ /* 0x000fe400078e00ff */
[----:B------:R-:W-:-:S05]  /*20000*/  FADD.FTZ R6, R5, R242 ;  /* 0x000000f205067221 */ /* 0x000fca0000010000 */
[----:B------:R-:W-:-:S07]  /*20010*/  MOV R242, R6 ;  /* 0x0000000600f27202 */ /* 0x000fce0000000f00 */
[----:B------:R-:W-:Y:S05]  /*20020*/  WARPSYNC.COLLECTIVE R2, `(.L_x_4719) ;  /* 0x0000000002087348 */ /* 0x000fea0003c00000 */
[----:B------:R1:W2:Y:S02]  /*20030*/  SHFL.BFLY P0, R8, R242, R3, R0 ;  /* 0x0c000003f2087389 */ /* 0x0002a40000000000 */
[----:B-12---:R-:W-:Y:S05]  /*20040*/  ENDCOLLECTIVE ;  /* 0x000000000000791b */ /* 0x006fea0003800000 */
.L_x_4719:
[----:B------:R-:W-:Y:S01]  /*20050*/  MOV R242, R241 ;  /* 0x000000f100f27202 */ /* 0x000fe20000000f00 */
[----:B------:R-:W-:Y:S01]  /*20060*/  IMAD.MOV.U32 R3, RZ, RZ, 0x2 ;  /* 0x00000002ff037424 */ /* 0x000fe200078e00ff */
[----:B------:R-:W-:-:S07]  /*20070*/  MOV R5, R8 ;  /* 0x0000000800057202 */ /* 0x000fce0000000f00 */
[----:B------:R-:W-:Y:S05]  /*20080*/  WARPSYNC.COLLECTIVE R2, `(.L_x_4720) ;  /* 0x0000000002087348 */ /* 0x000fea0003c00000 */
[----:B------:R1:W2:Y:S02]  /*20090*/  SHFL.BFLY P0, R8, R242, R3, R0 ;  /* 0x0c000003f2087389 */ /* 0x0002a40000000000 */
[----:B-12---:R-:W-:Y:S05]  /*200a0*/  ENDCOLLECTIVE ;  /* 0x000000000000791b */ /* 0x006fea0003800000 */
.L_x_4720:
[----:B------:R-:W-:Y:S01]  /*200b0*/  FADD.FTZ R5, R6, R5 ;  /* 0x0000000506057221 */ /* 0x000fe20000010000 */
[----:B------:R-:W-:Y:S01]  /*200c0*/  FADD.FTZ R7, R8, R241 ;  /* 0x000000f108077221 */ /* 0x000fe20000010000 */
[----:B------:R-:W-:-:S04]  /*200d0*/  MOV R3, 0x1 ;  /* 0x0000000100037802 */ /* 0x000fc80000000f00 */
[----:B------:R-:W-:-:S07]  /*200e0*/  MOV R242, R7 ;  /* 0x0000000700f27202 */ /* 0x000fce0000000f00 */
[----:B------:R-:W-:Y:S05]  /*200f0*/  WARPSYNC.COLLECTIVE R2, `(.L_x_4721) ;  /* 0x0000000002087348 */ /* 0x000fea0003c00000 */
[----:B------:R1:W2:Y:S02]  /*20100*/  SHFL.BFLY P0, R8, R242, R3, R0 ;  /* 0x0c000003f2087389 */ /* 0x0002a40000000000 */
[----:B-12---:R-:W-:Y:S05]  /*20110*/  ENDCOLLECTIVE ;  /* 0x000000000000791b */ /* 0x006fea0003800000 */
.L_x_4721:
[----:B------:R-:W-:Y:S05]  /*20120*/  BRA `(.L_x_4722) ;  /* 0xffffffe800bc7947 */ /* 0x000fea000383ffff */
.L_x_4723:
        /* <DEDUP_REMOVED lines=13> */
.L_x_14889:


//--------------------- .text._ZN5flash24flash_fwd_splitkv_kernelI23Flash_fwd_kernel_traitsILi128ELi64ELi128ELi4ELb0ELb0EN7cutlass10bfloat16_tE19Flash_kernel_traitsILi128ELi64ELi128ELi4ES3_EELb0ELb0ELb0ELb1ELb1ELb0ELb1ELb0EEEvNS_16Flash_fwd_paramsE --------------------------
	.section	.text._ZN5flash24flash_fwd_splitkv_kernelI23Flash_fwd_kernel_traitsILi128ELi64ELi128ELi4ELb0ELb0EN7cutlass10bfloat16_tE19Flash_kernel_traitsILi128ELi64ELi128ELi4ES3_EELb0ELb0ELb0ELb1ELb1ELb0ELb1ELb0EEEvNS_16Flash_fwd_paramsE,"ax",@progbits
	.align	128
        .global         _ZN5flash24flash_fwd_splitkv_kernelI23Flash_fwd_kernel_traitsILi128ELi64ELi128ELi4ELb0ELb0EN7cutlass10bfloat16_tE19Flash_kernel_traitsILi128ELi64ELi128ELi4ES3_EELb0ELb0ELb0ELb1ELb1ELb0ELb1ELb0EEEvNS_16Flash_fwd_paramsE
        .type           _ZN5flash24flash_fwd_splitkv_kernelI23Flash_fwd_kernel_traitsILi128ELi64ELi128ELi4ELb0ELb0EN7cutlass10bfloat16_tE19Flash_kernel_traitsILi128ELi64ELi128ELi4ES3_EELb0ELb0ELb0ELb1ELb1ELb0ELb1ELb0EEEvNS_16Flash_fwd_paramsE,@function
        .size           _ZN5flash24flash_fwd_splitkv_kernelI23Flash_fwd_kernel_traitsILi128ELi64ELi128ELi4ELb0ELb0EN7cutlass10bfloat16_tE19Flash_kernel_traitsILi128ELi64ELi128ELi4ES3_EELb0ELb0ELb0ELb1ELb1ELb0ELb1ELb0EEEvNS_16Flash_fwd_paramsE,(.L_x_14890 - _ZN5flash24flash_fwd_splitkv_kernelI23Flash_fwd_kernel_traitsILi128ELi64ELi128ELi4ELb0ELb0EN7cutlass10bfloat16_tE19Flash_kernel_traitsILi128ELi64ELi128ELi4ES3_EELb0ELb0ELb0ELb1ELb1ELb0ELb1ELb0EEEvNS_16Flash_fwd_paramsE)
        .other          _ZN5flash24flash_fwd_splitkv_kernelI23Flash_fwd_kernel_traitsILi128ELi64ELi128ELi4ELb0ELb0EN7cutlass10bfloat16_tE19Flash_kernel_traitsILi128ELi64ELi128ELi4ES3_EELb0ELb0ELb0ELb1ELb1ELb0ELb1ELb0EEEvNS_16Flash_fwd_paramsE,@"STO_CUDA_ENTRY STV_DEFAULT"
_ZN5flash24flash_fwd_splitkv_kernelI23Flash_fwd_kernel_traitsILi128ELi64ELi128ELi4ELb0ELb0EN7cutlass10bfloat16_tE19Flash_kernel_traitsILi128ELi64ELi128ELi4ES3_EELb0ELb0ELb0ELb1ELb1ELb0ELb1ELb0EEEvNS_16Flash_fwd_paramsE:
.text._ZN5flash24flash_fwd_splitkv_kernelI23Flash_fwd_kernel_traitsILi128ELi64ELi128ELi4ELb0ELb0EN7cutlass10bfloat16_tE19Flash_kernel_traitsILi128ELi64ELi128ELi4ES3_EELb0ELb0ELb0ELb1ELb1ELb0ELb1ELb0EEEvNS_16Flash_fwd_paramsE:
        /* <DEDUP_REMOVED lines=29> */
[----:B------:R-:W-:Y:S05]  /*01d0*/  CALL.REL.NOINC `($_ZN5flash24flash_fwd_splitkv_kernelI23Flash_fwd_kernel_traitsILi128ELi64ELi128ELi4ELb0ELb0EN7cutlass10bfloat16_tE19Flash_kernel_traitsILi128ELi64ELi128ELi4ES3_EELb0ELb0ELb0ELb1ELb1ELb0ELb1ELb0EEEvNS_16Flash_fwd_paramsE$_ZN5flash30compute_attn_1rowblock_splitkvI23Flash_fwd_kernel_traitsILi128ELi64ELi128ELi4ELb0ELb0EN7cutlass10bfloat16_tE19Flash_kernel_traitsILi128ELi64ELi128ELi4ES3_EELb0ELb0ELb0ELb1ELb1ELb0ELb1ELb0ENS_16Flash_fwd_paramsEEEvRKT8_iiiii) ;  /* 0x0000000000087944 */ /* 0x000fea0003c00000 */
[----:B------:R-:W-:Y:S05]  /*01e0*/  BSYNC.RECONVERGENT B2 ;  /* 0x0000000000027941 */ /* 0x000fea0003800200 */
.L_x_4724:
[----:B------:R-:W-:Y:S05]  /*01f0*/  EXIT ;  /* 0x000000000000794d */ /* 0x000fea0003800000 */
        .type           $_ZN5flash24flash_fwd_splitkv_kernelI23Flash_fwd_kernel_traitsILi128ELi64ELi128ELi4ELb0ELb0EN7cutlass10bfloat16_tE19Flash_kernel_traitsILi128ELi64ELi128ELi4ES3_EELb0ELb0ELb0ELb1ELb1ELb0ELb1ELb0EEEvNS_16Flash_fwd_paramsE$_ZN5flash30compute_attn_1rowblock_splitkvI23Flash_fwd_kernel_traitsILi128ELi64ELi128ELi4ELb0ELb0EN7cutlass10bfloat16_tE19Flash_kernel_traitsILi128ELi64ELi128ELi4ES3_EELb0ELb0ELb0ELb1ELb1ELb0ELb1ELb0ENS_16Flash_fwd_paramsEEEvRKT8_iiiii,@function
        .size           $_ZN5flash24flash_fwd_splitkv_kernelI23Flash_fwd_kernel_traitsILi128ELi64ELi128ELi4ELb0ELb0EN7cutlass10bfloat16_tE19Flash_kernel_traitsILi128ELi64ELi128ELi4ES3_EELb0ELb0ELb0ELb1ELb1ELb0ELb1ELb0EEEvNS_16Flash_fwd_paramsE$_ZN5flash30compute_attn_1rowblock_splitkvI23Flash_fwd_kernel_traitsILi128ELi64ELi128ELi4ELb0ELb0EN7cutlass10bfloat16_tE19Flash_kernel_traitsILi128ELi64ELi128ELi4ES3_EELb0ELb0ELb0ELb1ELb1ELb0ELb1ELb0ENS_16Flash_fwd_paramsEEEvRKT8_iiiii,(.L_x_14890 - $_ZN5flash24flash_fwd_splitkv_kernelI23Flash_fwd_kernel_traitsILi128ELi64ELi128ELi4ELb0ELb0EN7cutlass10bfloat16_tE19Flash_kernel_traitsILi128ELi64ELi128ELi4ES3_EELb0ELb0ELb0ELb1ELb1ELb0ELb1ELb0EEEvNS_16Flash_fwd_paramsE$_ZN5flash30compute_attn_1rowblock_splitkvI23Flash_fwd_kernel_traitsILi128ELi64ELi128ELi4ELb0ELb0EN7cutlass10bfloat16_tE19Flash_kernel_traitsILi128ELi64ELi128ELi4ES3_EELb0ELb0ELb0ELb1ELb1ELb0ELb1ELb0ENS_16Flash_fwd_paramsEEEvRKT8_iiiii)
$_ZN5flash24flash_fwd_splitkv_kernelI23Flash_fwd_kernel_traitsILi128ELi64ELi128ELi4ELb0ELb0EN7cutlass10bfloat16_tE19Flash_kernel_traitsILi128ELi64ELi128ELi4ES3_EELb0ELb0ELb0ELb1ELb1ELb0ELb1ELb0EEEvNS_16Flash_fwd_paramsE$_ZN5flash30compute_attn_1rowblock_splitkvI23Flash_fwd_kernel_traitsILi128ELi64ELi128ELi4ELb0ELb0EN7cutlass10bfloat16_tE19Flash_kernel_traitsILi128ELi64ELi128ELi4ES3_EELb0ELb0ELb0ELb1ELb1ELb0ELb1ELb0ENS_16Flash_fwd_paramsEEEvRKT8_iiiii:
        /* <DEDUP_REMOVED lines=24> */
.L_x_4728:
[----:B------:R-:W-:Y:S05]  /*0380*/  BSYNC.RECONVERGENT B0 ;  /* 0x0000000000007941 */ /* 0x000fea0003800200 */
.L_x_4727:
[----:B-----5:R-:W-:Y:S02]  /*0390*/  IADD3 R10, PT, PT, R10, R0, -R11 ;  /* 0x000000000a0a7210 */ /* 0x020fe40007ffe80b */
.L_x_4726:
[----:B------:R-:W-:Y:S05]  /*03a0*/  BSYNC.RECONVERGENT B1 ;  /* 0x0000000000017941 */ /* 0x000fea0003800200 */
.L_x_4725:
[----:B------:R-:W-:Y:S01]  /*03b0*/  IMAD.SHL.U32 R5, R219, 0x40, RZ ;  /* 0x00000040db057824 */ /* 0x000fe200078e00ff */
[----:B------:R-:W-:Y:S01]  /*03c0*/  MOV R6, R218 ;  /* 0x000000da00067202 */ /* 0x000fe20000000f00 */
[----:B------:R-:W-:-:S03]  /*03d0*/  IMAD.MOV.U32 R7, RZ, RZ, 0x0 ;  /* 0x00000000ff077424 */ /* 0x000fc600078e00ff */
[----:B-----5:R-:W-:-:S13]  /*03e0*/  ISETP.GT.AND P0, PT, R220, R5, PT ;  /* 0x00000005dc00720c */ /* 0x020fda0003f04270 */
[----:B-1----:R-:W-:Y:S05]  /*03f0*/  @!P0 RET.REL.NODEC R6 `(_ZN5flash24flash_fwd_splitkv_kernelI23Flash_fwd_kernel_traitsILi128ELi64ELi128ELi4ELb0ELb0EN7cutlass10bfloat16_tE19Flash_kernel_traitsILi128ELi64ELi128ELi4ES3_EELb0ELb0ELb0ELb1ELb1ELb0ELb1ELb0EEEvNS_16Flash_fwd_paramsE) ;  /* 0xfffffffc06008950 */ /* 0x002fea0003c3ffff */
[----:B------:R-:W-:Y:S01]  /*0400*/  IABS R7, R8 ;  /* 0x0000000800077213 */ /* 0x000fe20000000000 */
[----:B------:R-:W-:Y:S01]  /*0410*/  VIADD R0, R0, 0x7f ;  /* 0x0000007f00007836 */ /* 0x000fe20000000000 */
[----:B------:R-:W1:Y:S02]  /*0420*/  S2R R199, SR_TID.X ;  /* 0x0000000000c77919 */ /* 0x000e640000002100 */
[----:B------:R-:W2:Y:S02]  /*0430*/  I2F.RP R4, R7 ;  /* 0x0000000700047306 */ /* 0x000ea40000209400 */
[----:B------:R-:W-:-:S04]  /*0440*/  SHF.R.S32.HI R9, RZ, 0x1f, R0 ;  /* 0x0000001fff097819 */ /* 0x000fc80000011400 */
[----:B------:R-:W-:Y:S02]  /*0450*/  LEA.HI R9, R9, R0, RZ, 0x7 ;  /* 0x0000000009097211 */ /* 0x000fe400078f38ff */
[-C--:B------:R-:W-:Y:S02]  /*0460*/  IABS R0, R8.reuse ;  /* 0x0000000800007213 */ /* 0x080fe40000000000 */
[----:B------:R-:W-:-:S03]  /*0470*/  LEA.HI.SX32 R9, R9, R8, 0x19 ;  /* 0x0000000809097211 */ /* 0x000fc600078fcaff */
[----:B------:R-:W-:Y:S01]  /*0480*/  IMAD.MOV R0, RZ, RZ, -R0 ;  /* 0x000000ffff007224 */ /* 0x000fe200078e0a00 */
[----:B--2---:R-:W2:Y:S01]  /*0490*/  MUFU.RCP R12, R4 ;  /* 0x00000004000c7308 */ /* 0x004ea20000001000 */
[----:B------:R-:W-:Y:S02]  /*04a0*/  VIADD R9, R9, 0xffffffff ;  /* 0xffffffff09097836 */ /* 0x000fe40000000000 */
[----:B--2---:R-:W-:-:S03]  /*04b0*/  VIADD R12, R12, 0xffffffe ;  /* 0x0ffffffe0c0c7836 */ /* 0x004fc60000000000 */
[----:B------:R-:W-:Y:S02]  /*04c0*/  IABS R4, R9 ;  /* 0x0000000900047213 */ /* 0x000fe40000000000 */
[----:B------:R-:W-:Y:S01]  /*04d0*/  LOP3.LUT R9, R9, R8, RZ, 0x3c, !PT ;  /* 0x0000000809097212 */ /* 0x000fe200078e3cff */
[----:B------:R-:W2:Y:S03]  /*04e0*/  F2I.FTZ.U32.TRUNC.NTZ R13, R12 ;  /* 0x0000000c000d7305 */ /* 0x000ea6000021f000 */
[----:B------:R-:W-:Y:S01]  /*04f0*/  ISETP.GE.AND P0, PT, R9, RZ, PT ;  /* 0x000000ff0900720c */ /* 0x000fe20003f06270 */
[----:B--2---:R-:W-:Y:S02]  /*0500*/  IMAD.MOV R6, RZ, RZ, -R13 ;  /* 0x000000ffff067224 */ /* 0x004fe400078e0a0d */
        /* <DEDUP_REMOVED lines=21> */
[----:B------:R-:W2:Y:S04]  /*0660*/  LD.E R4, desc[UR4][R2.64+0xb0] ;  /* 0x0000b00402047980 */ /* 0x000ea8000c101900 */
[----:B------:R-:W3:Y:S04]  /*0670*/  LD.E R7, desc[UR4][R2.64+0x60] ;  /* 0x0000600402077980 */ /* 0x000ee8000c101900 */
[----:B------:R-:W4:Y:S04]  /*0680*/  LD.E R0, desc[UR4][R2.64+0xcc] ;  /* 0x0000cc0402007980 */ /* 0x000f28000c101900 */
[----:B------:R-:W5:Y:S04]  /*0690*/  LD.E.64 R8, desc[UR4][R2.64+0x78] ;  /* 0x0000780402087980 */ /* 0x000f68000c101b00 */
[----:B------:R1:W5:Y:S01]  /*06a0*/  LD.E.64 R10, desc[UR4][R2.64+0xa8] ;  /* 0x0000a804020a7980 */ /* 0x000362000c101b00 */
[----:B------:R-:W-:-:S02]  /*06b0*/  IMAD.SHL.U32 R6, R199, 0x8, RZ ;  /* 0x00000008c7067824 */ /* 0x000fc400078e00ff */
[----:B------:R-:W-:-:S03]  /*06c0*/  IMAD.MOV.U32 R219, RZ, RZ, 0x0 ;  /* 0x00000000ffdb7424 */ /* 0x000fc600078e00ff */
[----:B------:R-:W-:Y:S01]  /*06d0*/  LOP3.LUT R6, R6, 0x1f80, RZ, 0xc0, !PT ;  /* 0x00001f8006067812 */ /* 0x000fe200078ec0ff */
[----:B--2---:R-:W-:-:S04]  /*06e0*/  IMAD R4, R4, UR8, R223 ;  /* 0x0000000804047c24 */ /* 0x004fc8000f8e02df */
[----:B---3--:R-:W-:Y:S01]  /*06f0*/  IMAD R13, R4, R7, R222 ;  /* 0x00000007040d7224 */ /* 0x008fe200078e02de */
[----:B------:R-:W-:Y:S01]  /*0700*/  SHF.R.U32.HI R4, RZ, 0x4, R199 ;  /* 0x00000004ff047819 */ /* 0x000fe200000116c7 */
[C---:B------:R-:W-:Y:S01]  /*0710*/  IMAD.SHL.U32 R7, R199.reuse, 0x4, RZ ;  /* 0x00000004c7077824 */ /* 0x040fe200078e00ff */
[----:B------:R-:W-:Y:S01]  /*0720*/  LOP3.LUT P6, R199, R199, 0xf, RZ, 0xc0, !PT ;  /* 0x0000000fc7c77812 */ /* 0x000fe200078cc0ff */
[C-C-:B------:R-:W-:Y:S02]  /*0730*/  IMAD R13, R220.reuse, R13, R5.reuse ;  /* 0x0000000ddc0d7224 */ /* 0x140fe400078e0205 */
[----:B------:R-:W-:Y:S01]  /*0740*/  IMAD.IADD R220, R220, 0x1, -R5 ;  /* 0x00000001dcdc7824 */ /* 0x000fe200078e0a05 */
[----:B-1----:R-:W-:Y:S01]  /*0750*/  LOP3.LUT R3, R6, 0x3c, R7, 0xf8, !PT ;  /* 0x0000003c06037812 */ /* 0x002fe200078ef807 */
[----:B----4-:R-:W-:Y:S02]  /*0760*/  IMAD R0, R13, R0, RZ ;  /* 0x000000000d007224 */ /* 0x010fe400078e02ff */
[C---:B------:R-:W-:Y:S01]  /*0770*/  VIADD R5, R4.reuse, 0x8 ;  /* 0x0000000804057836 */ /* 0x040fe20000000000 */
[CC--:B------:R-:W-:Y:S01]  /*0780*/  ISETP.GE.OR P6, PT, R4.reuse, R220.reuse, P6 ;  /* 0x000000dc0400720c */ /* 0x0c0fe200037c6670 */
[----:B------:R-:W-:Y:S01]  /*0790*/  VIADD R7, R4, 0x10 ;  /* 0x0000001004077836 */ /* 0x000fe20000000000 */
[----:B------:R-:W-:Y:S01]  /*07a0*/  IADD3 R3, P0, PT, R0, R3, RZ ;  /* 0x0000000300037210 */ /* 0x000fe20007f1e0ff */
[C---:B------:R-:W-:Y:S01]  /*07b0*/  VIADD R15, R4.reuse, 0x30 ;  /* 0x00000030040f7836 */ /* 0x040fe20000000000 */
[----:B------:R-:W-:Y:S01]  /*07c0*/  ISETP.GE.AND P5, PT, R5, R220, PT ;  /* 0x000000dc0500720c */ /* 0x000fe20003fa6270 */
[----:B------:R-:W-:Y:S01]  /*07d0*/  VIADD R5, R4, 0x18 ;  /* 0x0000001804057836 */ /* 0x000fe20000000000 */
[----:B------:R-:W-:-:S02]  /*07e0*/  LEA.HI.X.SX32 R0, R0, RZ, 0x1, P0 ;  /* 0x000000ff00007211 */ /* 0x000fc400000f0eff */
[----:B-----5:R-:W-:Y:S02]  /*07f0*/  LEA R2, P0, R3, R8, 0x2 ;  /* 0x0000000803027211 */ /* 0x020fe400078010ff */
[----:B------:R-:W-:Y:S02]  /*0800*/  ISETP.GE.AND P3, PT, R5, R220, PT ;  /* 0x000000dc0500720c */ /* 0x000fe40003f66270 */
[----:B------:R-:W-:Y:S01]  /*0810*/  LEA.HI.X R3, R3, R9, R0, 0x2, P0 ;  /* 0x0000000903037211 */ /* 0x000fe200000f1400 */
[C---:B------:R-:W-:Y:S01]  /*0820*/  VIADD R9, R4.reuse, 0x20 ;  /* 0x0000002004097836 */ /* 0x040fe20000000000 */
[----:B------:R-:W-:Y:S01]  /*0830*/  IADD3 R5, P0, PT, R13, R4, RZ ;  /* 0x000000040d057210 */ /* 0x000fe20007f1e0ff */
[----:B------:R-:W-:Y:S01]  /*0840*/  @!P6 IMAD.MOV.U32 R19, RZ, RZ, -0x800000 ;  /* 0xff800000ff13e424 */ /* 0x000fe200078e00ff */
[----:B------:R-:W-:Y:S01]  /*0850*/  ISETP.GE.AND P4, PT, R7, R220, PT ;  /* 0x000000dc0700720c */ /* 0x000fe20003f86270 */
[----:B------:R-:W-:Y:S01]  /*0860*/  VIADD R7, R4, 0x28 ;  /* 0x0000002804077836 */ /* 0x000fe20000000000 */
[----:B------:R-:W-:Y:S01]  /*0870*/  LEA.HI.X.SX32 R13, R13, RZ, 0x1, P0 ;  /* 0x000000ff0d0d7211 */ /* 0x000fe200000f0eff */
[----:B------:R-:W-:Y:S01]  /*0880*/  ST.E.128 desc[UR4][R2.64], RZ ;  /* 0x000000ff02007985 */ /* 0x000fe2000c101d04 */
[----:B------:R-:W-:-:S02]  /*0890*/  LEA R6, P0, R5, R10, 0x2 ;  /* 0x0000000a05067211 */ /* 0x000fc400078010ff */
[-C--:B------:R-:W-:Y:S01]  /*08a0*/  ISETP.GE.AND P1, PT, R7, R220.reuse, PT ;  /* 0x000000dc0700720c */ /* 0x080fe20003f26270 */
[----:B------:R-:W-:Y:S01]  /*08b0*/  ST.E.128 desc[UR4][R2.64+0x100], RZ ;  /* 0x000100ff02007985 */ /* 0x000fe2000c101d04 */
[----:B------:R-:W-:Y:S02]  /*08c0*/  LEA.HI.X R7, R5, R11, R13, 0x2, P0 ;  /* 0x0000000b05077211 */ /* 0x000fe400000f140d */
[-C--:B------:R-:W-:Y:S01]  /*08d0*/  ISETP.GE.AND P0, PT, R15, R220.reuse, PT ;  /* 0x000000dc0f00720c */ /* 0x080fe20003f06270 */
[----:B------:R-:W-:Y:S01]  /*08e0*/  ST.E.128 desc[UR4][R2.64+0x1000], RZ ;  /* 0x001000ff02007985 */ /* 0x000fe2000c101d04 */
[----:B------:R-:W-:Y:S02]  /*08f0*/  ISETP.GE.AND P2, PT, R9, R220, PT ;  /* 0x000000dc0900720c */ /* 0x000fe40003f46270 */
[C---:B------:R-:W-:Y:S01]  /*0900*/  ISETP.NE.OR P0, PT, R199.reuse, RZ, P0 ;  /* 0x000000ffc700720c */ /* 0x040fe20000705670 */
[----:B------:R-:W-:Y:S01]  /*0910*/  ST.E.128 desc[UR4][R2.64+0x1100], RZ ;  /* 0x001100ff02007985 */ /* 0x000fe2000c101d04 */
[----:B------:R-:W-:-:S02]  /*0920*/  ISETP.NE.OR P5, PT, R199, RZ, P5 ;  /* 0x000000ffc700720c */ /* 0x000fc40002fa5670 */
[C---:B------:R-:W-:Y:S01]  /*0930*/  ISETP.NE.OR P4, PT, R199.reuse, RZ, P4 ;  /* 0x000000ffc700720c */ /* 0x040fe20002785670 */
[----:B------:R-:W-:Y:S01]  /*0940*/  ST.E.128 desc[UR4][R2.64+0x2000], RZ ;  /* 0x002000ff02007985 */ /* 0x000fe2000c101d04 */
[C---:B------:R-:W-:Y:S02]  /*0950*/  ISETP.NE.OR P3, PT, R199.reuse, RZ, P3 ;  /* 0x000000ffc700720c */ /* 0x040fe40001f65670 */
[C---:B------:R-:W-:Y:S01]  /*0960*/  ISETP.NE.OR P2, PT, R199.reuse, RZ, P2 ;  /* 0x000000ffc700720c */ /* 0x040fe20001745670 */
[----:B------:R-:W-:Y:S01]  /*0970*/  ST.E.128 desc[UR4][R2.64+0x2100], RZ ;  /* 0x002100ff02007985 */ /* 0x000fe2000c101d04 */
[----:B------:R-:W-:-:S03]  /*0980*/  ISETP.NE.OR P1, PT, R199, RZ, P1 ;  /* 0x000000ffc700720c */ /* 0x000fc60000f25670 */
[----:B------:R-:W-:Y:S01]  /*0990*/  ST.E.128 desc[UR4][R2.64+0x3000], RZ ;  /* 0x003000ff02007985 */ /* 0x000fe2000c101d04 */
[----:B------:R-:W-:Y:S02]  /*09a0*/  @!P0 IMAD.MOV.U32 R5, RZ, RZ, -0x800000 ;  /* 0xff800000ff058424 */ /* 0x000fe400078e00ff */
[----:B------:R-:W-:Y:S01]  /*09b0*/  @!P5 IMAD.MOV.U32 R17, RZ, RZ, -0x800000 ;  /* 0xff800000ff11d424 */ /* 0x000fe200078e00ff */
[----:B------:R-:W-:Y:S01]  /*09c0*/  ST.E.128 desc[UR4][R2.64+0x3100], RZ ;  /* 0x003100ff02007985 */ /* 0x000fe2000c101d04 */
[----:B------:R-:W-:Y:S02]  /*09d0*/  @!P4 IMAD.MOV.U32 R15, RZ, RZ, -0x800000 ;  /* 0xff800000ff0fc424 */ /* 0x000fe400078e00ff */
[----:B------:R-:W-:Y:S01]  /*09e0*/  @!P3 IMAD.MOV.U32 R13, RZ, RZ, -0x800000 ;  /* 0xff800000ff0db424 */ /* 0x000fe200078e00ff */
[----:B------:R-:W-:Y:S01]  /*09f0*/  ST.E.128 desc[UR4][R2.64+0x4000], RZ ;  /* 0x004000ff02007985 */ /* 0x000fe2000c101d04 */
[----:B------:R-:W-:Y:S02]  /*0a00*/  @!P2 IMAD.MOV.U32 R11, RZ, RZ, -0x800000 ;  /* 0xff800000ff0ba424 */ /* 0x000fe400078e00ff */
[----:B------:R-:W-:Y:S01]  /*0a10*/  @!P1 IMAD.MOV.U32 R9, RZ, RZ, -0x800000 ;  /* 0xff800000ff099424 */ /* 0x000fe200078e00ff */
[----:B------:R-:W-:Y:S04]  /*0a20*/  ST.E.128 desc[UR4][R2.64+0x4100], RZ ;  /* 0x004100ff02007985 */ /* 0x000fe8000c101d04 */
[----:B------:R-:W-:Y:S04]  /*0a30*/  ST.E.128 desc[UR4][R2.64+0x5000], RZ ;  /* 0x005000ff02007985 */ /* 0x000fe8000c101d04 */
[----:B------:R-:W-:Y:S04]  /*0a40*/  ST.E.128 desc[UR4][R2.64+0x5100], RZ ;  /* 0x005100ff02007985 */ /* 0x000fe8000c101d04 */
[----:B------:R-:W-:Y:S04]  /*0a50*/  ST.E.128 desc[UR4][R2.64+0x6000], RZ ;  /* 0x006000ff02007985 */ /* 0x000fe8000c101d04 */
[----:B------:R-:W-:Y:S04]  /*0a60*/  ST.E.128 desc[UR4][R2.64+0x6100], RZ ;  /* 0x006100ff02007985 */ /* 0x000fe8000c101d04 */
[----:B------:R-:W-:Y:S04]  /*0a70*/  ST.E.128 desc[UR4][R2.64+0x7000], RZ ;  /* 0x007000ff02007985 */ /* 0x000fe8000c101d04 */
[----:B------:R1:W-:Y:S04]  /*0a80*/  ST.E.128 desc[UR4][R2.64+0x7100], RZ ;  /* 0x007100ff02007985 */ /* 0x0003e8000c101d04 */
[----:B------:R-:W-:Y:S04]  /*0a90*/  @!P0 ST.E desc[UR4][R6.64+0xc0], R5 ;  /* 0x0000c00506008985 */ /* 0x000fe8000c101904 */
[----:B------:R-:W-:Y:S04]  /*0aa0*/  @!P6 ST.E desc[UR4][R6.64], R19 ;  /* 0x000000130600e985 */ /* 0x000fe8000c101904 */
[----:B------:R-:W-:Y:S04]  /*0ab0*/  @!P5 ST.E desc[UR4][R6.64+0x20], R17 ;  /* 0x000020110600d985 */ /* 0x000fe8000c101904 */
[----:B------:R-:W-:Y:S04]  /*0ac0*/  @!P4 ST.E desc[UR4][R6.64+0x40], R15 ;  /* 0x0000400f0600c985 */ /* 0x000fe8000c101904 */
[----:B------:R-:W-:Y:S04]  /*0ad0*/  @!P3 ST.E desc[UR4][R6.64+0x60], R13 ;  /* 0x0000600d0600b985 */ /* 0x000fe8000c101904 */
[----:B------:R-:W-:Y:S01]  /*0ae0*/  @!P2 ST.E desc[UR4][R6.64+0x80], R11 ;  /* 0x0000800b0600a985 */ /* 0x000fe2000c101904 */
[----:B-1----:R-:W-:-:S03]  /*0af0*/  VIADD R3, R4, 0x38 ;  /* 0x0000003804037836 */ /* 0x002fc60000000000 */
[----:B------:R1:W-:Y:S02]  /*0b00*/  @!P1 ST.E desc[UR4][R6.64+0xa0], R9 ;  /* 0x0000a00906009985 */ /* 0x0003e4000c101904 */
[----:B------:R-:W-:-:S04]  /*0b10*/  ISETP.GE.AND P0, PT, R3, R220, PT ;  /* 0x000000dc0300720c */ /* 0x000fc80003f06270 */
[----:B------:R-:W-:-:S13]  /*0b20*/  ISETP.NE.OR P0, PT, R199, RZ, P0 ;  /* 0x000000ffc700720c */ /* 0x000fda0000705670 */
[----:B-1----:R-:W-:Y:S05]  /*0b30*/  @P0 RET.REL.NODEC R218 `(_ZN5flash24flash_fwd_splitkv_kernelI23Flash_fwd_kernel_traitsILi128ELi64ELi128ELi4ELb0ELb0EN7cutlass10bfloat16_tE19Flash_kernel_traitsILi128ELi64ELi128ELi4ES3_EELb0ELb0ELb0ELb1ELb1ELb0ELb1ELb0EEEvNS_16Flash_fwd_paramsE) ;  /* 0xfffffff4da300950 */ /* 0x002fea0003c3ffff */
[----:B------:R-:W-:Y:S02]  /*0b40*/  MOV R3, 0xff800000 ;  /* 0xff80000000037802 */ /* 0x000fe40000000f00 */
[----:B------:R-:W-:-:S03]  /*0b50*/  MOV R219, 0x0 ;  /* 0x0000000000db7802 */ /* 0x000fc60000000f00 */
[----:B------:R1:W-:Y:S02]  /*0b60*/  ST.E desc[UR4][R6.64+0xe0], R3 ;  /* 0x0000e00306007985 */ /* 0x0003e4000c101904 */
[----:B-1----:R-:W-:Y:S05]  /*0b70*/  RET.REL.NODEC R218 `(_ZN5flash24flash_fwd_splitkv_kernelI23Flash_fwd_kernel_traitsILi128ELi64ELi128ELi4ELb0ELb0EN7cutlass10bfloat16_tE19Flash_kernel_traitsILi128ELi64ELi128ELi4ES3_EELb0ELb0ELb0ELb1ELb1ELb0ELb1ELb0EEEvNS_16Flash_fwd_paramsE) ;  /* 0xfffffff4da207950 */ /* 0x002fea0003c3ffff */
.L_x_4729:
        /* <DEDUP_REMOVED lines=12> */
[----:B-----5:R-:W3:Y:S01]  /*0c40*/  LD.E.64 R8, desc[UR4][R2.64+0x168] ;  /* 0x0001680402087980 */ /* 0x020ee2000c101b00 */
        /* <DEDUP_REMOVED lines=69> */
[----:B------:R-:W-:-:S04]  /*10a0*/  @!P1 LOP3.LUT R11, RZ, R15, RZ, 0x33, !PT ;  /* 0x0000000fff0b9212 */ /* 0x000fc800078e33ff */
[----:B------:R-:W-:Y:S01]  /*10b0*/  SHF.R.S32.HI R6, RZ, 0x1f, R11 ;  /* 0x0000001fff067819 */ /* 0x000fe2000001140b */
[----:B------:R-:W-:-:S04]  /*10c0*/  IMAD R17, R17, R11, RZ ;  /* 0x0000000b11117224 */ /* 0x000fc800078e02ff */
[----:B------:R-:W-:Y:S01]  /*10d0*/  IMAD R6, R16, R6, R17 ;  /* 0x0000000610067224 */ /* 0x000fe200078e0211 */
[----:B---3--:R-:W-:Y:S01]  /*10e0*/  SHF.R.S32.HI R7, RZ, 0x1f, R0 ;  /* 0x0000001fff077819 */ /* 0x008fe20000011400 */
[----:B------:R-:W-:-:S04]  /*10f0*/  IMAD R5, R19, R0, RZ ;  /* 0x0000000013057224 */ /* 0x000fc800078e02ff */
[C---:B------:R-:W-:Y:S02]  /*1100*/  IMAD R5, R18.reuse, R7, R5 ;  /* 0x0000000712057224 */ /* 0x040fe400078e0205 */
[----:B------:R-:W-:-:S05]  /*1110*/  IMAD.WIDE.U32 R18, R18, R0, RZ ;  /* 0x0000000012127225 */ /* 0x000fca00078e00ff */
[----:B------:R-:W-:Y:S02]  /*1120*/  IADD3 R19, PT, PT, R19, R5, RZ ;  /* 0x0000000513137210 */ /* 0x000fe40007ffe0ff */
[----:B------:R-:W-:Y:S01]  /*1130*/  SHF.R.S32.HI R5, RZ, 0x1f, R9 ;  /* 0x0000001fff057819 */ /* 0x000fe20000011409 */
[----:B------:R-:W-:-:S04]  /*1140*/  IMAD.WIDE.U32 R18, R9, R128, R18 ;  /* 0x0000008009127225 */ /* 0x000fc800078e0012 */
[----:B------:R-:W-:-:S04]  /*1150*/  IMAD R4, R128, R5, R4 ;  /* 0x0000000580047224 */ /* 0x000fc800078e0204 */
[----:B------:R-:W-:Y:S02]  /*1160*/  IMAD.IADD R19, R19, 0x1, R4 ;  /* 0x0000000113137824 */ /* 0x000fe400078e0204 */
[----:B--2---:R-:W-:Y:S02]  /*1170*/  IMAD R4, R13, R0, RZ ;  /* 0x000000000d047224 */ /* 0x004fe400078e02ff */
        /* <DEDUP_REMOVED lines=8> */
.L_x_4731:
[----:B------:R-:W2:Y:S04]  /*1200*/  LD.E R15, desc[UR4][R2.64+0x68] ;  /* 0x00006804020f7980 */ /* 0x000ea8000c101900 */
[----:B------:R-:W3:Y:S04]  /*1210*/  LD.E.64 R128, desc[UR4][R2.64+0x38] ;  /* 0x0000380402807980 */ /* 0x000ee8000c101b00 */
[----:B------:R-:W4:Y:S01]  /*1220*/  LD.E.64 R18, desc[UR4][R2.64+0x20] ;  /* 0x0000200402127980 */ /* 0x000f22000c101b00 */
[----:B------:R-:W-:Y:S02]  /*1230*/  MOV R138, R2 ;  /* 0x00000002008a7202 */ /* 0x000fe40000000f00 */
[----:B------:R-:W-:-:S05]  /*1240*/  MOV R139, R3 ;  /* 0x00000003008b7202 */ /* 0x000fca0000000f00 */
[----:B------:R-:W4:Y:S04]  /*1250*/  LD.E.64 R134, desc[UR4][R138.64+0x40] ;  /* 0x000040048a867980 */ /* 0x000f28000c101b00 */
[----:B------:R-:W4:Y:S04]  /*1260*/  LD.E.64 R12, desc[UR4][R138.64+0x28] ;  /* 0x000028048a0c7980 */ /* 0x000f28000c101b00 */
[----:B------:R-:W4:Y:S04]  /*1270*/  LD.E.64 R16, desc[UR4][R138.64+0x50] ;  /* 0x000050048a107980 */ /* 0x000f28000c101b00 */
[----:B------:R1:W5:Y:S01]  /*1280*/  LD.E.64 R26, desc[UR4][R138.64+0x58] ;  /* 0x000058048a1a7980 */ /* 0x000362000c101b00 */
        /* <DEDUP_REMOVED lines=15> */
[----:B------:R-:W-:-:S05]  /*1380*/  IMAD R5, R8, R5, R4 ;  /* 0x0000000508057224 */ /* 0x000fca00078e0204 */
[----:B------:R-:W-:Y:S01]  /*1390*/  ISETP.GT.U32.AND P1, PT, R0, R5, PT ;  /* 0x000000050000720c */ /* 0x000fe20003f24070 */
[-C--:B---3--:R-:W-:Y:S01]  /*13a0*/  IMAD R4, R129, R11.reuse, RZ ;  /* 0x0000000b81047224 */ /* 0x088fe200078e02ff */
[----:B------:R-:W-:Y:S01]  /*13b0*/  SHF.R.S32.HI R7, RZ, 0x1f, R11 ;  /* 0x0000001fff077819 */ /* 0x000fe2000001140b */
[----:B------:R-:W-:-:S04]  /*13c0*/  IMAD.WIDE.U32 R20, R128, R11, RZ ;  /* 0x0000000b80147225 */ /* 0x000fc800078e00ff */
[----:B------:R-:W-:-:S06]  /*13d0*/  IMAD R4, R128, R7, R4 ;  /* 0x0000000780047224 */ /* 0x000fcc00078e0204 */
[----:B------:R-:W-:Y:S01]  /*13e0*/  @!P1 IADD3 R5, PT, PT, R5, -R0, RZ ;  /* 0x8000000005059210 */ /* 0x000fe20007ffe0ff */
[----:B----45:R-:W-:-:S03]  /*13f0*/  IMAD R19, R19, R9, RZ ;  /* 0x0000000913137224 */ /* 0x030fc600078e02ff */
[----:B------:R-:W-:Y:S02]  /*1400*/  ISETP.GE.U32.AND P2, PT, R5, R0, PT ;  /* 0x000000000500720c */ /* 0x000fe40003f46070 */
[----:B------:R-:W-:Y:S02]  /*1410*/  SHF.R.S32.HI R0, RZ, 0x1f, R9 ;  /* 0x0000001fff007819 */ /* 0x000fe40000011409 */
[----:B------:R-:W-:Y:S01]  /*1420*/  LOP3.LUT R5, R222, R15, RZ, 0x3c, !PT ;  /* 0x0000000fde057212 */ /* 0x000fe200078e3cff */
[----:B------:R-:W-:Y:S01]  /*1430*/  IMAD.IADD R21, R21, 0x1, R4 ;  /* 0x0000000115157824 */ /* 0x000fe200078e0204 */
[----:B------:R-:W-:Y:S01]  /*1440*/  @!P1 IADD3 R8, PT, PT, R8, 0x1, RZ ;  /* 0x0000000108089810 */ /* 0x000fe20007ffe0ff */
[C---:B------:R-:W-:Y:S01]  /*1450*/  IMAD R4, R18.reuse, R0, R19 ;  /* 0x0000000012047224 */ /* 0x040fe200078e0213 */
[----:B------:R-:W-:Y:S01]  /*1460*/  ISETP.GE.AND P0, PT, R5, RZ, PT ;  /* 0x000000ff0500720c */ /* 0x000fe20003f06270 */
[----:B------:R-:W-:Y:S01]  /*1470*/  IMAD.WIDE.U32 R18, R18, R9, R20 ;  /* 0x0000000912127225 */ /* 0x000fe200078e0014 */
[----:B------:R-:W-:-:S02]  /*1480*/  ISETP.NE.AND P1, PT, R15, RZ, PT ;  /* 0x000000ff0f00720c */ /* 0x000fc40003f25270 */
[----:B------:R-:W-:Y:S01]  /*1490*/  SHF.R.S32.HI R5, RZ, 0x1f, R227 ;  /* 0x0000001fff057819 */ /* 0x000fe200000114e3 */
[----:B------:R-:W-:Y:S01]  /*14a0*/  @P2 VIADD R8, R8, 0x1 ;  /* 0x0000000108082836 */ /* 0x000fe20000000000 */
[----:B------:R-:W-:Y:S01]  /*14b0*/  IADD3 R19, PT, PT, R19, R4, RZ ;  /* 0x0000000413137210 */ /* 0x000fe20007ffe0ff */
[----:B------:R-:W-:Y:S02]  /*14c0*/  IMAD R6, R129, R227, RZ ;  /* 0x000000e381067224 */ /* 0x000fe400078e02ff */
[----:B------:R-:W-:Y:S02]  /*14d0*/  IMAD R4, R135, R11, RZ ;  /* 0x0000000b87047224 */ /* 0x000fe400078e02ff */
[C---:B------:R-:W-:Y:S02]  /*14e0*/  IMAD R6, R128.reuse, R5, R6 ;  /* 0x0000000580067224 */ /* 0x040fe400078e0206 */
[----:B------:R-:W-:Y:S01]  /*14f0*/  IMAD.WIDE.U32 R18, R128, R227, R18 ;  /* 0x000000e380127225 */ /* 0x000fe200078e0012 */
[----:B------:R-:W-:-:S03]  /*1500*/  @!P0 IADD3 R8, PT, PT, -R8, RZ, RZ ;  /* 0x000000ff08088210 */ /* 0x000fc60007ffe1ff */
[----:B------:R-:W-:Y:S01]  /*1510*/  IMAD.WIDE.U32 R10, R134, R11, RZ ;  /* 0x0000000b860a7225 */ /* 0x000fe200078e00ff */
[----:B------:R-:W-:-:S03]  /*1520*/  @!P1 LOP3.LUT R8, RZ, R15, RZ, 0x33, !PT ;  /* 0x0000000fff089212 */ /* 0x000fc600078e33ff */
[----:B------:R-:W-:Y:S01]  /*1530*/  IMAD R4, R134, R7, R4 ;  /* 0x0000000786047224 */ /* 0x000fe200078e0204 */
[----:B------:R-:W-:Y:S01]  /*1540*/  IADD3 R19, PT, PT, R19, R6, RZ ;  /* 0x0000000613137210 */ /* 0x000fe20007ffe0ff */
[----:B------:R-:W-:Y:S01]  /*1550*/  IMAD R7, R13, R9, RZ ;  /* 0x000000090d077224 */ /* 0x000fe200078e02ff */
[----:B------:R-:W-:Y:S01]  /*1560*/  MOV R20, R10 ;  /* 0x0000000a00147202 */ /* 0x000fe20000000f00 */
[----:B------:R-:W-:Y:S01]  /*1570*/  IMAD.IADD R21, R11, 0x1, R4 ;  /* 0x000000010b157824 */ /* 0x000fe200078e0204 */
[----:B------:R-:W-:Y:S01]  /*1580*/  SHF.R.S32.HI R4, RZ, 0x1f, R8 ;  /* 0x0000001fff047819 */ /* 0x000fe20000011408 */
[----:B------:R-:W-:Y:S02]  /*1590*/  IMAD R11, R17, R8, RZ ;  /* 0x00000008110b7224 */ /* 0x000fe400078e02ff */
[----:B------:R-:W-:Y:S02]  /*15a0*/  IMAD R7, R12, R0, R7 ;  /* 0x000000000c077224 */ /* 0x000fe400078e0207 */
[----:B------:R-:W-:-:S04]  /*15b0*/  IMAD.WIDE.U32 R18, R16, R8, R18 ;  /* 0x0000000810127225 */ /* 0x000fc800078e0012 */
[----:B------:R-:W-:-:S04]  /*15c0*/  IMAD.WIDE.U32 R12, R12, R9, R20 ;  /* 0x000000090c0c7225 */ /* 0x000fc800078e0014 */
[----:B------:R-:W-:Y:S01]  /*15d0*/  IMAD R4, R16, R4, R11 ;  /* 0x0000000410047224 */ /* 0x000fe200078e020b */
[----:B------:R-:W-:Y:S02]  /*15e0*/  MOV R8, R18 ;  /* 0x0000001200087202 */ /* 0x000fe40000000f00 */
[----:B------:R-:W-:Y:S01]  /*15f0*/  IADD3 R10, PT, PT, R13, R7, RZ ;  /* 0x000000070d0a7210 */ /* 0x000fe20007ffe0ff */
[----:B------:R-:W-:Y:S01]  /*1600*/  IMAD.IADD R0, R19, 0x1, R4 ;  /* 0x0000000113007824 */ /* 0x000fe200078e0204 */
[----:B------:R-:W-:Y:S02]  /*1610*/  MOV R9, R227 ;  /* 0x000000e300097202 */ /* 0x000fe40000000f00 */
.L_x_4732:
[----:B------:R-:W-:Y:S05]  /*1620*/  BSYNC.RECONVERGENT B0 ;  /* 0x0000000000007941 */ /* 0x000fea0003800200 */
.L_x_4730:
[----:B------:R-:W2:Y:S04]  /*1630*/  LD.E.64 R24, desc[UR4][R138.64+0x18] ;  /* 0x000018048a187980 */ /* 0x000ea8000c101b00 */
[----:B------:R-:W3:Y:S04]  /*1640*/  LD.E.64 R22, desc[UR4][R138.64+0x8] ;  /* 0x000008048a167980 */ /* 0x000ee8000c101b00 */
[----:B------:R-:W4:Y:S04]  /*1650*/  LD.E.64 R18, desc[UR4][R138.64+0x48] ;  /* 0x000048048a127980 */ /* 0x000f28000c101b00 */
[----:B------:R-:W4:Y:S04]  /*1660*/  LD.E.64 R20, desc[UR4][R138.64+0x30] ;  /* 0x000030048a147980 */ /* 0x000f28000c101b00 */
[----:B------:R-:W4:Y:S04]  /*1670*/  LD.E.64 R16, desc[UR4][R138.64] ;  /* 0x000000048a107980 */ /* 0x000f28000c101b00 */
[----:B------:R-:W4:Y:S01]  /*1680*/  LD.E.64 R6, desc[UR4][R138.64+0x10] ;  /* 0x000010048a067980 */ /* 0x000f22000c101b00 */
[----:B------:R-:W-:Y:S01]  /*1690*/  IABS R4, R15 ;  /* 0x0000000f00047213 */ /* 0x000fe20000000000 */
[----:B------:R-:W-:Y:S01]  /*16a0*/  IMAD.MOV.U32 R30, RZ, RZ, RZ ;  /* 0x000000ffff1e7224 */ /* 0x000fe200078e00ff */
[----:B------:R-:W-:Y:S01]  /*16b0*/  IABS R14, R222 ;  /* 0x000000de000e7213 */ /* 0x000fe20000000000 */
[----:B------:R-:W-:Y:S01]  /*16c0*/  IMAD.SHL.U32 R196, R199, 0x8, RZ ;  /* 0x00000008c7c47824 */ /* 0x000fe200078e00ff */
[----:B------:R-:W1:Y:S01]  /*16d0*/  I2F.RP R29, R4 ;  /* 0x00000004001d7306 */ /* 0x000e620000209400 */
[----:B-----5:R-:W-:Y:S01]  /*16e0*/  IMAD R5, R5, R134, RZ ;  /* 0x0000008605057224 */ /* 0x020fe200078e02ff */
[----:B------:R-:W1:Y:S01]  /*16f0*/  S2UR UR6, SR_CgaCtaId ;  /* 0x00000000000679c3 */ /* 0x000e620000008800 */
[----:B------:R-:W-:Y:S01]  /*1700*/  UMOV UR7, 0x400 ;  /* 0x0000040000077882 */ /* 0x000fe20000000000 */
[C---:B------:R-:W-:Y:S01]  /*1710*/  IMAD.SHL.U32 R208, R128.reuse, 0x20, RZ ;  /* 0x0000002080d07824 */ /* 0x040fe200078e00ff */
[----:B------:R-:W-:Y:S01]  /*1720*/  SHF.L.U64.HI R209, R128, 0x5, R129 ;  /* 0x0000000580d17819 */ /* 0x000fe20000010281 */
[----:B------:R-:W-:Y:S01]  /*1730*/  IMAD R5, R9, R135, R5 ;  /* 0x0000008709057224 */ /* 0x000fe200078e0205 */
[----:B------:R-:W-:Y:S01]  /*1740*/  SHF.R.U32.HI R203, RZ, 0x1, R199 ;  /* 0x00000001ffcb7819 */ /* 0x000fe200000116c7 */
[C---:B------:R-:W-:Y:S01]  /*1750*/  IMAD.SHL.U32 R137, R199.reuse, 0x40, RZ ;  /* 0x00000040c7897824 */ /* 0x040fe200078e00ff */
[C---:B------:R-:W-:Y:S01]  /*1760*/  SHF.L.U64.HI R207, R134.reuse, 0x5, R135 ;  /* 0x0000000586cf7819 */ /* 0x040fe20000010287 */
[----:B------:R-:W-:Y:S01]  /*1770*/  IMAD.SHL.U32 R206, R134, 0x20, RZ ;  /* 0x0000002086ce7824 */ /* 0x000fe200078e00ff */
[----:B------:R-:W-:Y:S01]  /*1780*/  SHF.L.U64.HI R211, R128, 0x4, R129 ;  /* 0x0000000480d37819 */ /* 0x000fe20000010281 */
[----:B------:R-:W-:-:S02]  /*1790*/  IMAD.SHL.U32 R202, R199, 0x20, RZ ;  /* 0x00000020c7ca7824 */ /* 0x000fc400078e00ff */
[----:B------:R-:W-:Y:S01]  /*17a0*/  IMAD.MOV.U32 R198, RZ, RZ, 0x20 ;  /* 0x00000020ffc67424 */ /* 0x000fe200078e00ff */
[----:B-1----:R-:W1:Y:S01]  /*17b0*/  MUFU.RCP R28, R29 ;  /* 0x0000001d001c7308 */ /* 0x002e620000001000 */
[----:B------:R-:W-:Y:S01]  /*17c0*/  IMAD.MOV.U32 R197, RZ, RZ, 0x40 ;  /* 0x00000040ffc57424 */ /* 0x000fe200078e00ff */
[----:B------:R-:W-:Y:S01]  /*17d0*/  LOP3.LUT R202, R202, 0x7c00, RZ, 0xc0, !PT ;  /* 0x00007c00caca7812 */ /* 0x000fe200078ec0ff */
[----:B------:R-:W-:Y:S02]  /*17e0*/  VIADD R221, R153, 0xffffffff ;  /* 0xffffffff99dd7836 */ /* 0x000fe40000000000 */
        /* <DEDUP_REMOVED lines=13> */
[----:B------:R-:W-:Y:S02]  /*18c0*/  @!P2 IMAD.IADD R11, R11, 0x1, -R4 ;  /* 0x000000010b0ba824 */ /* 0x000fe400078e0a04 */
[----:B------:R-:W-:-:S03]  /*18d0*/  @!P2 VIADD R13, R13, 0x1 ;  /* 0x000000010d0da836 */ /* 0x000fc60000000000 */
[----:B------:R-:W-:Y:S02]  /*18e0*/  ISETP.GE.U32.AND P3, PT, R11, R4, PT ;  /* 0x000000040b00720c */ /* 0x000fe40003f66070 */
[----:B------:R-:W-:Y:S02]  /*18f0*/  LOP3.LUT R4, R196, 0x38, RZ, 0xc0, !PT ;  /* 0x00000038c4047812 */ /* 0x000fe400078ec0ff */
[----:B------:R-:W-:Y:S02]  /*1900*/  LOP3.LUT R11, R222, R15, RZ, 0x3c, !PT ;  /* 0x0000000fde0b7212 */ /* 0x000fe400078e3cff */
[----:B------:R-:W-:Y:S02]  /*1910*/  IADD3 R28, P0, PT, R4, R12, RZ ;  /* 0x0000000c041c7210 */ /* 0x000fe40007f1e0ff */
[----:B------:R-:W-:Y:S02]  /*1920*/  ISETP.GE.AND P1, PT, R11, RZ, PT ;  /* 0x000000ff0b00720c */ /* 0x000fe40003f26270 */
[----:B------:R-:W-:Y:S01]  /*1930*/  LOP3.LUT R11, R196, 0x1e00, RZ, 0xc0, !PT ;  /* 0x00001e00c40b7812 */ /* 0x000fe200078ec0ff */
[----:B------:R-:W-:Y:S01]  /*1940*/  IMAD.X R29, RZ, RZ, R10, P0 ;  /* 0x000000ffff1d7224 */ /* 0x000fe200000e060a */
[----:B------:R-:W-:-:S02]  /*1950*/  ISETP.NE.AND P0, PT, R15, RZ, PT ;  /* 0x000000ff0f00720c */ /* 0x000fc40003f05270 */
[----:B------:R-:W-:Y:S01]  /*1960*/  @P3 IADD3 R13, PT, PT, R13, 0x1, RZ ;  /* 0x000000010d0d3810 */ /* 0x000fe20007ffe0ff */
[----:B------:R-:W-:Y:S01]  /*1970*/  IMAD.WIDE.U32 R28, R9, R134, R28 ;  /* 0x00000086091c7225 */ /* 0x000fe200078e001c */
[----:B------:R-:W-:-:S03]  /*1980*/  SHF.R.U32.HI R10, RZ, 0x3, R199 ;  /* 0x00000003ff0a7819 */ /* 0x000fc600000116c7 */
[----:B------:R-:W-:Y:S02]  /*1990*/  IMAD.IADD R29, R29, 0x1, R5 ;  /* 0x000000011d1d7824 */ /* 0x000fe400078e0205 */
[----:B------:R-:W-:Y:S02]  /*19a0*/  @!P1 IMAD.MOV R13, RZ, RZ, -R13 ;  /* 0x000000ffff0d9224 */ /* 0x000fe400078e0a0d */
[----:B------:R-:W-:Y:S01]  /*19b0*/  IMAD R217, R135, R10, RZ ;  /* 0x0000000a87d97224 */ /* 0x000fe200078e02ff */
[----:B------:R-:W-:Y:S02]  /*19c0*/  SHF.L.U64.HI R135, R134, 0x4, R135 ;  /* 0x0000000486877819 */ /* 0x000fe40000010287 */
[----:B------:R-:W-:Y:S02]  /*19d0*/  @!P0 LOP3.LUT R13, RZ, R15, RZ, 0x33, !PT ;  /* 0x0000000fff0d8212 */ /* 0x000fe400078e33ff */
[----:B------:R-:W-:Y:S02]  /*19e0*/  IADD3 R14, P0, PT, R4, R8, RZ ;  /* 0x00000008040e7210 */ /* 0x000fe40007f1e0ff */
[----:B------:R-:W-:Y:S01]  /*19f0*/  SHF.R.S32.HI R9, RZ, 0x1f, R13 ;  /* 0x0000001fff097819 */ /* 0x000fe2000001140d */
[----:B------:R-:W-:Y:S01]  /*1a00*/  IMAD R5, R27, R13, RZ ;  /* 0x0000000d1b057224 */ /* 0x000fe200078e02ff */
[----:B------:R-:W-:Y:S01]  /*1a10*/  LOP3.LUT R8, R196, 0x1c0, RZ, 0xc0, !PT ;  /* 0x000001c0c4087812 */ /* 0x000fe200078ec0ff */
[----:B------:R-:W-:-:S03]  /*1a20*/  IMAD.WIDE.U32 R12, R13, R26, R28 ;  /* 0x0000001a0d0c7225 */ /* 0x000fc600078e001c */
[----:B------:R-:W-:Y:S01]  /*1a30*/  LOP3.LUT R8, R8, 0x38, R199, 0xf8, !PT ;  /* 0x0000003808087812 */ /* 0x000fe200078ef8c7 */
[----:B------:R-:W-:Y:S02]  /*1a40*/  IMAD R5, R9, R26, R5 ;  /* 0x0000001a09057224 */ /* 0x000fe400078e0205 */
[----:B------:R-:W-:Y:S01]  /*1a50*/  IMAD.X R15, RZ, RZ, R0, P0 ;  /* 0x000000ffff0f7224 */ /* 0x000fe200000e0600 */
[----:B------:R-:W-:Y:S01]  /*1a60*/  LOP3.LUT R8, R11, R8, R4, 0xf6, !PT ;  /* 0x000000080b087212 */ /* 0x000fe200078ef604 */
[----:B------:R-:W-:Y:S01]  /*1a70*/  IMAD.IADD R13, R13, 0x1, R5 ;  /* 0x000000010d0d7824 */ /* 0x000fe200078e0205 */
[----:B------:R-:W-:Y:S01]  /*1a80*/  MOV R11, RZ ;  /* 0x000000ff000b7202 */ /* 0x000fe20000000f00 */
[----:B------:R-:W-:Y:S01]  /*1a90*/  IMAD.MOV.U32 R5, RZ, RZ, RZ ;  /* 0x000000ffff057224 */ /* 0x000fe200078e00ff */
[----:B------:R-:W-:Y:S01]  /*1aa0*/  LEA R133, R8, R201, 0x1 ;  /* 0x000000c908857211 */ /* 0x000fe200078e08ff */
[----:B------:R-:W-:Y:S02]  /*1ab0*/  IMAD R9, R129, R10, RZ ;  /* 0x0000000a81097224 */ /* 0x000fe400078e02ff */
[----:B------:R-:W-:-:S04]  /*1ac0*/  IMAD.WIDE.U32 R14, R10, R128, R14 ;  /* 0x000000800a0e7225 */ /* 0x000fc800078e000e */
[----:B------:R-:W-:Y:S02]  /*1ad0*/  IMAD.IADD R9, R15, 0x1, R9 ;  /* 0x000000010f097824 */ /* 0x000fe400078e0209 */
[----:B------:R-:W-:-:S04]  /*1ae0*/  IMAD.WIDE.U32 R12, R10, R134, R12 ;  /* 0x000000860a0c7225 */ /* 0x000fc800078e000c */
[----:B------:R-:W-:Y:S02]  /*1af0*/  IMAD.IADD R217, R13, 0x1, R217 ;  /* 0x000000010dd97824 */ /* 0x000fe400078e02d9 */
[-C--:B--2---:R-:W-:Y:S02]  /*1b00*/  IMAD R0, R25, R223.reuse, RZ ;  /* 0x000000df19007224 */ /* 0x084fe400078e02ff */
[----:B------:R-:W-:Y:S01]  /*1b10*/  IMAD.WIDE.U32 R24, R24, R223, R4 ;  /* 0x000000df18187225 */ /* 0x000fe200078e0004 */
[----:B---3--:R-:W-:-:S03]  /*1b20*/  LEA R214, P0, R14, R22, 0x1 ;  /* 0x000000160ed67211 */ /* 0x008fc600078008ff */
[----:B------:R-:W-:Y:S01]  /*1b30*/  IMAD.IADD R25, R25, 0x1, R0 ;  /* 0x0000000119197824 */ /* 0x000fe200078e0200 */
[----:B------:R-:W-:Y:S01]  /*1b40*/  SHF.R.S32.HI R0, RZ, 0x1f, R222 ;  /* 0x0000001fff007819 */ /* 0x000fe200000114de */
[----:B----4-:R-:W-:Y:S01]  /*1b50*/  IMAD R5, R19, R222, RZ ;  /* 0x000000de13057224 */ /* 0x010fe200078e02ff */
[----:B------:R-:W-:Y:S01]  /*1b60*/  LEA.HI.X R213, R14, R23, R9, 0x1, P0 ;  /* 0x000000170ed57211 */ /* 0x000fe200000f0c09 */
[----:B------:R-:W-:Y:S01]  /*1b70*/  IMAD.WIDE.U32 R22, R219, 0x40, R10 ;  /* 0x00000040db167825 */ /* 0x000fe200078e000a */
[----:B------:R-:W-:-:S03]  /*1b80*/  SHF.L.U64.HI R15, R20, 0x5, R21 ;  /* 0x00000005140f7819 */ /* 0x000fc60000010215 */
[----:B------:R-:W-:Y:S01]  /*1b90*/  IMAD R0, R18, R0, R5 ;  /* 0x0000000012007224 */ /* 0x000fe200078e0205 */
[----:B------:R-:W-:Y:S01]  /*1ba0*/  SHF.L.U64.HI R19, R20, 0x4, R21 ;  /* 0x0000000414137819 */ /* 0x000fe20000010215 */
[----:B------:R-:W-:-:S04]  /*1bb0*/  IMAD.WIDE.U32 R24, R222, R18, R24 ;  /* 0x00000012de187225 */ /* 0x000fc800078e0018 */
[C---:B------:R-:W-:Y:S02]  /*1bc0*/  IMAD.SHL.U32 R14, R20.reuse, 0x20, RZ ;  /* 0x00000020140e7824 */ /* 0x040fe400078e00ff */
[----:B------:R-:W-:Y:S02]  /*1bd0*/  IMAD R5, R23, R20, RZ ;  /* 0x0000001417057224 */ /* 0x000fe400078e02ff */
[C---:B------:R-:W-:Y:S02]  /*1be0*/  IMAD.SHL.U32 R18, R20.reuse, 0x10, RZ ;  /* 0x0000001014127824 */ /* 0x040fe400078e00ff */
[----:B------:R-:W-:Y:S01]  /*1bf0*/  IMAD.IADD R25, R25, 0x1, R0 ;  /* 0x0000000119197824 */ /* 0x000fe200078e0200 */
[----:B------:R-:W-:Y:S01]  /*1c00*/  LOP3.LUT R0, R203, 0x8, RZ, 0xc0, !PT ;  /* 0x00000008cb007812 */ /* 0x000fe200078ec0ff */
[----:B------:R-:W-:-:S04]  /*1c10*/  IMAD.WIDE.U32 R14, R20, R22, R14 ;  /* 0x00000016140e7225 */ /* 0x000fc800078e000e */
[----:B------:R-:W-:Y:S01]  /*1c20*/  IMAD R5, R21, R22, R5 ;  /* 0x0000001615057224 */ /* 0x000fe200078e0205 */
[--C-:B------:R-:W-:Y:S01]  /*1c30*/  IADD3 R21, P1, P0, R24, R14, R18.reuse ;  /* 0x0000000e18157210 */ /* 0x100fe2000783e012 */
[----:B------:R-:W-:-:S04]  /*1c40*/  IMAD.WIDE.U32 R26, R20, R22, R18 ;  /* 0x00000016141a7225 */ /* 0x000fc800078e0012 */
[----:B------:R-:W-:Y:S01]  /*1c50*/  IMAD.WIDE.U32 R22, R20, R22, R24 ;  /* 0x0000001614167225 */ /* 0x000fe200078e0018 */
[----:B------:R-:W-:-:S03]  /*1c60*/  IADD3 R9, P3, PT, R24, R26, RZ ;  /* 0x0000001a18097210 */ /* 0x000fc60007f7e0ff */
[----:B------:R-:W-:Y:S01]  /*1c70*/  IMAD.IADD R11, R5, 0x1, R15 ;  /* 0x00000001050b7824 */ /* 0x000fe200078e020f */
[----:B------:R-:W-:Y:S01]  /*1c80*/  IADD3 R15, P2, PT, R24, R14, RZ ;  /* 0x0000000e180f7210 */ /* 0x000fe20007f5e0ff */
[----:B------:R-:W-:Y:S01]  /*1c90*/  IMAD.IADD R23, R23, 0x1, R5 ;  /* 0x0000000117177824 */ /* 0x000fe200078e0205 */
[CC--:B------:R-:W-:Y:S01]  /*1ca0*/  LEA R24, P4, R22.reuse, R16.reuse, 0x1 ;  /* 0x0000001016187211 */ /* 0x0c0fe200078808ff */
[----:B------:R-:W-:Y:S01]  /*1cb0*/  IMAD.MOV.U32 R215, RZ, RZ, R213 ;  /* 0x000000ffffd77224 */ /* 0x000fe200078e00d5 */
[----:B------:R-:W-:Y:S01]  /*1cc0*/  IADD3.X R19, PT, PT, R25, R11, R19, P1, P0 ;  /* 0x0000000b19137210 */ /* 0x000fe20000fe0413 */
[----:B------:R-:W-:Y:S01]  /*1cd0*/  IMAD.X R11, R11, 0x1, R25, P2 ;  /* 0x000000010b0b7824 */ /* 0x000fe200010e0619 */
[----:B------:R-:W-:Y:S02]  /*1ce0*/  IADD3.X R5, PT, PT, R25, R5, R27, P3, !PT ;  /* 0x0000000519057210 */ /* 0x000fe40001ffe41b */
[----:B------:R-:W-:Y:S02]  /*1cf0*/  LEA.HI.X R25, R22, R17, R23, 0x1, P4 ;  /* 0x0000001116197211 */ /* 0x000fe400020f0c17 */
[----:B------:R-:W-:-:S02]  /*1d00*/  LEA R22, P2, R9, R16, 0x1 ;  /* 0x0000001009167211 */ /* 0x000fc400078408ff */
        /* <DEDUP_REMOVED lines=16> */
[----:B------:R-:W-:Y:S04]  /*1e10*/  LDGSTS.E.BYPASS.LTC128B.128 [R133+0x1000], desc[UR4][R14.64] ;  /* 0x010000000e857fae */ /* 0x000fe8000b981a04 */
[--C-:B------:R-:W-:Y:S01]  /*1e20*/  IMAD.X R19, R9, 0x1, R209.reuse, P0 ;  /* 0x0000000109137824 */ /* 0x100fe200000e06d1 */
[-C--:B------:R-:W-:Y:S01]  /*1e30*/  IADD3 R20, P0, PT, R18, R208.reuse, RZ ;  /* 0x000000d012147210 */ /* 0x080fe20007f1e0ff */
[----:B------:R1:W-:Y:S04]  /*1e40*/  LDGSTS.E.BYPASS.LTC128B.128 [R133+0x3000], desc[UR4][R14.64+0x80] ;  /* 0x030000800e857fae */ /* 0x0003e8000b981a04 */
[----:B------:R-:W-:Y:S01]  /*1e50*/  IMAD.X R21, R19, 0x1, R209, P0 ;  /* 0x0000000113157824 */ /* 0x000fe200000e06d1 */
[----:B------:R-:W-:Y:S04]  /*1e60*/  LDGSTS.E.BYPASS.LTC128B.128 [R133+0x1800], desc[UR4][R16.64] ;  /* 0x0180000010857fae */ /* 0x000fe8000b981a04 */
[----:B------:R2:W-:Y:S04]  /*1e70*/  LDGSTS.E.BYPASS.LTC128B.128 [R133+0x3800], desc[UR4][R16.64+0x80] ;  /* 0x0380008010857fae */ /* 0x0005e8000b981a04 */
[----:B------:R-:W-:Y:S04]  /*1e80*/  LDGSTS.E.BYPASS.LTC128B.128 [R133+0x4000], desc[UR4][R214.64] ;  /* 0x04000000d6857fae */ /* 0x000fe8000b981a04 */
[----:B------:R-:W-:Y:S04]  /*1e90*/  LDGSTS.E.BYPASS.LTC128B.128 [R133+0x8000], desc[UR4][R214.64+0x80] ;  /* 0x08000080d6857fae */ /* 0x000fe8000b981a04 */
[----:B------:R-:W-:Y:S04]  /*1ea0*/  LDGSTS.E.BYPASS.LTC128B.128 [R133+0x4800], desc[UR4][R8.64] ;  /* 0x0480000008857fae */ /* 0x000fe8000b981a04 */
[----:B------:R3:W-:Y:S01]  /*1eb0*/  LDGSTS.E.BYPASS.LTC128B.128 [R133+0x8800], desc[UR4][R8.64+0x80] ;  /* 0x0880008008857fae */ /* 0x0007e2000b981a04 */
[----:B-1----:R-:W-:-:S03]  /*1ec0*/  IADD3 R14, P0, PT, R20, R208, RZ ;  /* 0x000000d0140e7210 */ /* 0x002fc60007f1e0ff */
[----:B------:R-:W-:Y:S02]  /*1ed0*/  LDGSTS.E.BYPASS.LTC128B.128 [R133+0x5000], desc[UR4][R18.64] ;  /* 0x0500000012857fae */ /* 0x000fe4000b981a04 */
[--C-:B------:R-:W-:Y:S01]  /*1ee0*/  IMAD.X R15, R21, 0x1, R209.reuse, P0 ;  /* 0x00000001150f7824 */ /* 0x100fe200000e06d1 */
[-C--:B------:R-:W-:Y:S01]  /*1ef0*/  IADD3 R22, P0, PT, R14, R208.reuse, RZ ;  /* 0x000000d00e167210 */ /* 0x080fe20007f1e0ff */
[----:B------:R-:W-:Y:S04]  /*1f00*/  LDGSTS.E.BYPASS.LTC128B.128 [R133+0x9000], desc[UR4][R18.64+0x80] ;  /* 0x0900008012857fae */ /* 0x000fe8000b981a04 */
[----:B------:R-:W-:Y:S01]  /*1f10*/  IMAD.X R23, R15, 0x1, R209, P0 ;  /* 0x000000010f177824 */ /* 0x000fe200000e06d1 */
[-C--:B--2---:R-:W-:Y:S01]  /*1f20*/  IADD3 R16, P0, PT, R22, R208.reuse, RZ ;  /* 0x000000d016107210 */ /* 0x084fe20007f1e0ff */
[----:B------:R-:W-:Y:S03]  /*1f30*/  LDGSTS.E.BYPASS.LTC128B.128 [R133+0x5800], desc[UR4][R20.64] ;  /* 0x0580000014857fae */ /* 0x000fe6000b981a04 */
[----:B------:R-:W-:Y:S01]  /*1f40*/  IADD3.X R17, PT, PT, R23, R209, RZ, P0, !PT ;  /* 0x000000d117117210 */ /* 0x000fe200007fe4ff */
[----:B------:R-:W-:Y:S01]  /*1f50*/  LDGSTS.E.BYPASS.LTC128B.128 [R133+0x9800], desc[UR4][R20.64+0x80] ;  /* 0x0980008014857fae */ /* 0x000fe2000b981a04 */
[----:B------:R-:W-:-:S03]  /*1f60*/  IADD3 R24, P0, PT, R16, R208, RZ ;  /* 0x000000d010187210 */ /* 0x000fc60007f1e0ff */
[----:B------:R-:W-:Y:S02]  /*1f70*/  LDGSTS.E.BYPASS.LTC128B.128 [R133+0x6000], desc[UR4][R14.64] ;  /* 0x060000000e857fae */ /* 0x000fe4000b981a04 */
[----:B------:R-:W-:Y:S01]  /*1f80*/  IMAD.X R25, R17, 0x1, R209, P0 ;  /* 0x0000000111197824 */ /* 0x000fe200000e06d1 */
[C---:B------:R-:W-:Y:S01]  /*1f90*/  LEA R216, P0, R12.reuse, R6, 0x1 ;  /* 0x000000060cd87211 */ /* 0x040fe200078008ff */
[----:B------:R-:W-:Y:S01]  /*1fa0*/  LDGSTS.E.BYPASS.LTC128B.128 [R133+0xa000], desc[UR4][R14.64+0x80] ;  /* 0x0a0000800e857fae */ /* 0x000fe2000b981a04 */
[----:B------:R-:W-:Y:S02]  /*1fb0*/  LOP3.LUT R6, R137, 0x1c0, RZ, 0xc0, !PT ;  /* 0x000001c089067812 */ /* 0x000fe400078ec0ff */
[----:B------:R-:W-:Y:S01]  /*1fc0*/  LEA.HI.X R217, R12, R7, R217, 0x1, P0 ;  /* 0x000000070cd97211 */ /* 0x000fe200000f0cd9 */
[----:B------:R-:W-:Y:S01]  /*1fd0*/  LDGSTS.E.BYPASS.LTC128B.128 [R133+0x6800], desc[UR4][R22.64] ;  /* 0x0680000016857fae */ /* 0x000fe2000b981a04 */
[----:B---3--:R-:W-:Y:S02]  /*1fe0*/  LOP3.LUT R9, R6, 0x8, R199, 0xf8, !PT ;  /* 0x0000000806097812 */ /* 0x008fe400078ef8c7 */
[----:B------:R-:W-:Y:S01]  /*1ff0*/  IADD3 R8, P0, PT, R206, R216, RZ ;  /* 0x000000d8ce087210 */ /* 0x000fe20007f1e0ff */
[----:B------:R-:W-:Y:S01]  /*2000*/  LDGSTS.E.BYPASS.LTC128B.128 [R133+0xa800], desc[UR4][R22.64+0x80] ;  /* 0x0a80008016857fae */ /* 0x000fe2000b981a04 */
[----:B------:R-:W-:-:S02]  /*2010*/  LOP3.LUT R7, R0, 0x1c0, R137, 0xf8, !PT ;  /* 0x000001c000077812 */ /* 0x000fc400078ef889 */
[-C--:B------:R-:W-:Y:S01]  /*2020*/  LOP3.LUT R6, R9, R4.reuse, RZ, 0x3c, !PT ;  /* 0x0000000409067212 */ /* 0x080fe200078e3cff */
[----:B------:R-:W-:Y:S01]  /*2030*/  LDGSTS.E.BYPASS.LTC128B.128 [R133+0x7000], desc[UR4][R16.64] ;  /* 0x0700000010857fae */ /* 0x000fe2000b981a04 */
[----:B------:R-:W-:Y:S01]  /*2040*/  LOP3.LUT R0, R7, R4, RZ, 0x3c, !PT ;  /* 0x0000000407007212 */ /* 0x000fe200078e3cff */
[----:B------:R-:W-:Y:S01]  /*2050*/  IMAD.X R9, R207, 0x1, R217, P0 ;  /* 0x00000001cf097824 */ /* 0x000fe200000e06d9 */
[----:B------:R-:W-:Y:S01]  /*2060*/  IADD3 R4, P0, PT, R8, R206, RZ ;  /* 0x000000ce08047210 */ /* 0x000fe20007f1e0ff */
[----:B------:R1:W-:Y:S01]  /*2070*/  LDGSTS.E.BYPASS.LTC128B.128 [R133+0xb000], desc[UR4][R16.64+0x80] ;  /* 0x0b00008010857fae */ /* 0x0003e2000b981a04 */
[----:B------:R-:W-:Y:S02]  /*2080*/  IMAD R6, R6, 0x2, R5 ;  /* 0x0000000206067824 */ /* 0x000fe400078e0205 */
[----:B------:R-:W-:Y:S01]  /*2090*/  IADD3.X R5, PT, PT, R9, R207, RZ, P0, !PT ;  /* 0x000000cf09057210 */ /* 0x000fe200007fe4ff */
[----:B------:R2:W-:Y:S01]  /*20a0*/  LDGSTS.E.BYPASS.LTC128B.128 [R133+0x7800], desc[UR4][R24.64] ;  /* 0x0780000018857fae */ /* 0x0005e2000b981a04 */
[----:B------:R-:W-:-:S03]  /*20b0*/  IMAD.IADD R127, R201, 0x1, R6 ;  /* 0x00000001c97f7824 */ /* 0x000fc600078e0206 */
[----:B------:R2:W-:Y:S04]  /*20c0*/  LDGSTS.E.BYPASS.LTC128B.128 [R133+0xb800], desc[UR4][R24.64+0x80] ;  /* 0x0b80008018857fae */ /* 0x0005e8000b981a04 */
[----:B------:R-:W0:Y:S01]  /*20d0*/  LDGDEPBAR ;  /* 0x00000000000079af */ /* 0x000e220000000000 */
[----:B-1----:R-:W-:-:S05]  /*20e0*/  IADD3 R16, P0, PT, R4, R206, RZ ;  /* 0x000000ce04107210 */ /* 0x002fca0007f1e0ff */
[----:B------:R-:W-:Y:S01]  /*20f0*/  IMAD.X R17, R5, 0x1, R207, P0 ;  /* 0x0000000105117824 */ /* 0x000fe200000e06cf */
[----:B------:R-:W-:Y:S01]  /*2100*/  IADD3 R14, P0, PT, R16, R206, RZ ;  /* 0x000000ce100e7210 */ /* 0x000fe20007f1e0ff */
[----:B------:R-:W-:-:S12]  /*2110*/  DEPBAR.LE SB0, 0x0 ;  /* 0x000080000000791a */ /* 0x000fd80000000000 */
[----:B------:R-:W-:Y:S05]  /*2120*/  WARPSYNC.ALL ;  /* 0x0000000000007948 */ /* 0x000fea0003800000 */
[----:B------:R-:W-:Y:S01]  /*2130*/  BAR.SYNC.DEFER_BLOCKING 0x0 ;  /* 0x0000000000007b1d */ /* 0x000fe20000010000 */
[----:B------:R-:W-:Y:S01]  /*2140*/  IMAD.X R15, R17, 0x1, R207, P0 ;  /* 0x00000001110f7824 */ /* 0x000fe200000e06cf */
[----:B------:R-:W-:-:S04]  /*2150*/  IADD3 R12, P0, PT, R14, R206, RZ ;  /* 0x000000ce0e0c7210 */ /* 0x000fc80007f1e0ff */
[----:B------:R-:W-:Y:S01]  /*2160*/  BSSY.RECONVERGENT B1, `(.L_x_4733) ;  /* 0x0000162000017945 */ /* 0x000fe20003800200 */
[----:B------:R-:W-:Y:S01]  /*2170*/  IMAD.X R13, R15, 0x1, R207, P0 ;  /* 0x000000010f0d7824 */ /* 0x000fe200000e06cf */
[----:B------:R-:W-:-:S05]  /*2180*/  IADD3 R10, P0, PT, R12, R206, RZ ;  /* 0x000000ce0c0a7210 */ /* 0x000fca0007f1e0ff */
[----:B------:R-:W-:Y:S01]  /*2190*/  IMAD.X R11, R13, 0x1, R207, P0 ;  /* 0x000000010d0b7824 */ /* 0x000fe200000e06cf */
[----:B------:R-:W-:Y:S01]  /*21a0*/  @!PT LDS RZ, [RZ] ;  /* 0x00000000fffff984 */ /* 0x000fe20000000800 */
[----:B------:R-:W-:Y:S01]  /*21b0*/  @!PT LDS RZ, [RZ] ;  /* 0x00000000fffff984 */ /* 0x000fe20000000800 */
[----:B------:R-:W-:Y:S01]  /*21c0*/  @!PT LDS RZ, [RZ] ;  /* 0x00000000fffff984 */ /* 0x000fe20000000800 */
[----:B------:R-:W-:Y:S04]  /*21d0*/  LDGSTS.E.BYPASS.LTC128B.128 [R133+0xc000], desc[UR4][R216.64] ;  /* 0x0c000000d8857fae */ /* 0x000fe8000b981a04 */
[----:B------:R-:W-:Y:S04]  /*21e0*/  LDGSTS.E.BYPASS.LTC128B.128 [R133+0x10000], desc[UR4][R216.64+0x80] ;  /* 0x10000080d8857fae */ /* 0x000fe8000b981a04 */
[----:B------:R-:W-:Y:S04]  /*21f0*/  LDGSTS.E.BYPASS.LTC128B.128 [R133+0xc800], desc[UR4][R8.64] ;  /* 0x0c80000008857fae */ /* 0x000fe8000b981a04 */
[----:B------:R1:W-:Y:S04]  /*2200*/  LDGSTS.E.BYPASS.LTC128B.128 [R133+0x10800], desc[UR4][R8.64+0x80] ;  /* 0x1080008008857fae */ /* 0x0003e8000b981a04 */
[----:B------:R-:W-:Y:S04]  /*2210*/  LDGSTS.E.BYPASS.LTC128B.128 [R133+0xd000], desc[UR4][R4.64] ;  /* 0x0d00000004857fae */ /* 0x000fe8000b981a04 */
[----:B------:R3:W-:Y:S04]  /*2220*/  LDGSTS.E.BYPASS.LTC128B.128 [R133+0x11000], desc[UR4][R4.64+0x80] ;  /* 0x1100008004857fae */ /* 0x0007e8000b981a04 */
[----:B------:R-:W-:Y:S04]  /*2230*/  LDGSTS.E.BYPASS.LTC128B.128 [R133+0xd800], desc[UR4][R16.64] ;  /* 0x0d80000010857fae */ /* 0x000fe8000b981a04 */
[----:B------:R-:W-:Y:S04]  /*2240*/  LDGSTS.E.BYPASS.LTC128B.128 [R133+0x11800], desc[UR4][R16.64+0x80] ;  /* 0x1180008010857fae */ /* 0x000fe8000b981a04 */
[----:B------:R-:W-:Y:S04]  /*2250*/  LDGSTS.E.BYPASS.LTC128B.128 [R133+0xe000], desc[UR4][R14.64] ;  /* 0x0e0000000e857fae */ /* 0x000fe8000b981a04 */
[----:B------:R-:W-:Y:S01]  /*2260*/  LDGSTS.E.BYPASS.LTC128B.128 [R133+0x12000], desc[UR4][R14.64+0x80] ;  /* 0x120000800e857fae */ /* 0x000fe2000b981a04 */
[----:B-1----:R-:W-:-:S03]  /*2270*/  IADD3 R8, P0, PT, R10, R206, RZ ;  /* 0x000000ce0a087210 */ /* 0x002fc60007f1e0ff */
[----:B------:R-:W-:Y:S02]  /*2280*/  LDGSTS.E.BYPASS.LTC128B.128 [R133+0xe800], desc[UR4][R12.64] ;  /* 0x0e8000000c857fae */ /* 0x000fe4000b981a04 */
[----:B------:R-:W-:Y:S02]  /*2290*/  IMAD.X R9, R11, 0x1, R207, P0 ;  /* 0x000000010b097824 */ /* 0x000fe400000e06cf */
[----:B------:R1:W-:Y:S01]  /*22a0*/  LDGSTS.E.BYPASS.LTC128B.128 [R133+0x12800], desc[UR4][R12.64+0x80] ;  /* 0x128000800c857fae */ /* 0x0003e2000b981a04 */
[----:B------:R-:W-:Y:S02]  /*22b0*/  LOP3.LUT P0, R131, R199, 0x2, RZ, 0xc0, !PT ;  /* 0x00000002c7837812 */ /* 0x000fe4000780c0ff */
[----:B---3--:R-:W-:Y:S01]  /*22c0*/  LOP3.LUT R5, R202, 0x200, R137, 0xf8, !PT ;  /* 0x00000200ca057812 */ /* 0x008fe200078ef889 */
[----:B------:R-:W-:Y:S01]  /*22d0*/  LDGSTS.E.BYPASS.LTC128B.128 [R133+0xf000], desc[UR4][R10.64] ;  /* 0x0f0000000a857fae */ /* 0x000fe2000b981a04 */
[----:B------:R-:W-:Y:S02]  /*22e0*/  SEL R136, R198, 0xffffffe0, !P0 ;  /* 0xffffffe0c6887807 */ /* 0x000fe40004000000 */
[----:B------:R-:W-:Y:S01]  /*22f0*/  LOP3.LUT R108, R5, R0, RZ, 0xfc, !PT ;  /* 0x00000000056c7212 */ /* 0x000fe200078efcff */
[----:B------:R-:W-:Y:S01]  /*2300*/  LDGSTS.E.BYPASS.LTC128B.128 [R133+0x13000], desc[UR4][R10.64+0x80] ;  /* 0x130000800a857fae */ /* 0x000fe2000b981a04 */
[----:B------:R-:W-:Y:S01]  /*2310*/  LOP3.LUT P0, R130, R199, 0x4, RZ, 0xc0, !PT ;  /* 0x00000004c7827812 */ /* 0x000fe2000780c0ff */
[----:B------:R-:W-:Y:S01]  /*2320*/  IMAD.IADD R124, R136, 0x1, R127 ;  /* 0x00000001887c7824 */ /* 0x000fe200078e027f */
[----:B------:R-:W-:Y:S01]  /*2330*/  LEA R108, R108, R201, 0x1 ;  /* 0x000000c96c6c7211 */ /* 0x000fe200078e08ff */
[----:B------:R-:W-:Y:S01]  /*2340*/  LDGSTS.E.BYPASS.LTC128B.128 [R133+0xf800], desc[UR4][R8.64] ;  /* 0x0f80000008857fae */ /* 0x000fe2000b981a04 */
[----:B------:R-:W-:-:S02]  /*2350*/  SEL R132, R197, 0xffffffc0, !P0 ;  /* 0xffffffc0c5847807 */ /* 0x000fc40004000000 */
[----:B------:R-:W-:Y:S01]  /*2360*/  ISETP.GT.AND P0, PT, R221, R212, PT ;  /* 0x000000d4dd00720c */ /* 0x000fe20003f04270 */
[----:B------:R3:W-:Y:S01]  /*2370*/  LDGSTS.E.BYPASS.LTC128B.128 [R133+0x13800], desc[UR4][R8.64+0x80] ;  /* 0x1380008008857fae */ /* 0x0007e2000b981a04 */
[--C-:B------:R-:W-:Y:S02]  /*2380*/  IMAD.IADD R126, R136, 0x1, R108.reuse ;  /* 0x00000001887e7824 */ /* 0x100fe400078e026c */
[C---:B------:R-:W-:Y:S01]  /*2390*/  IMAD.IADD R125, R132.reuse, 0x1, R108 ;  /* 0x00000001847d7824 */ /* 0x040fe200078e026c */
[----:B------:R-:W-:Y:S01]  /*23a0*/  LDSM.16.M88.4 R4, [R108] ;  /* 0x000000006c04783b */ /* 0x000fe20000000200 */
[----:B------:R-:W-:Y:S02]  /*23b0*/  IADD3 R132, PT, PT, R132, R127, RZ ;  /* 0x0000007f84847210 */ /* 0x000fe40007ffe0ff */
[C---:B------:R-:W-:Y:S01]  /*23c0*/  IMAD.IADD R140, R136.reuse, 0x1, R125 ;  /* 0x00000001888c7824 */ /* 0x040fe200078e027d */
[----:B------:R-:W4:Y:S02]  /*23d0*/  LDSM.16.M88.4 R52, [R127+0x4000] ;  /* 0x004000007f34783b */ /* 0x000f240000000200 */
[----:B------:R-:W-:-:S02]  /*23e0*/  IMAD.IADD R136, R136, 0x1, R132 ;  /* 0x0000000188887824 */ /* 0x000fc400078e0284 */
[----:B------:R-:W5:Y:S04]  /*23f0*/  LDSM.16.M88.4 R56, [R127+0x4800] ;  /* 0x004800007f38783b */ /* 0x000f680000000200 */
[----:B------:R-:W2:Y:S04]  /*2400*/  LDSM.16.M88.4 R44, [R127+0x5000] ;  /* 0x005000007f2c783b */ /* 0x000ea80000000200 */
[----:B------:R-:W3:Y:S04]  /*2410*/  LDSM.16.M88.4 R36, [R127+0x5800] ;  /* 0x005800007f24783b */ /* 0x000ee80000000200 */
[----:B------:R-:W3:Y:S04]  /*2420*/  LDSM.16.M88.4 R28, [R127+0x6000] ;  /* 0x006000007f1c783b */ /* 0x000ee80000000200 */
[----:B------:R-:W3:Y:S04]  /*2430*/  LDSM.16.M88.4 R20, [R127+0x6800] ;  /* 0x006800007f14783b */ /* 0x000ee80000000200 */
[----:B-1----:R-:W1:Y:S04]  /*2440*/  LDSM.16.M88.4 R12, [R127+0x7000] ;  /* 0x007000007f0c783b */ /* 0x002e680000000200 */
[----:B------:R-:W1:Y:S04]  /*2450*/  LDSM.16.M88.4 R68, [R127+0x7800] ;  /* 0x007800007f44783b */ /* 0x000e680000000200 */
[----:B------:R-:W-:Y:S04]  /*2460*/  LDSM.16.M88.4 R88, [R126] ;  /* 0x000000007e58783b */ /* 0x000fe80000000200 */
[----:B------:R-:W1:Y:S01]  /*2470*/  LDSM.16.M88.4 R72, [R124+0x4000] ;  /* 0x004000007c48783b */ /* 0x000e620000000200 */
[C---:B----4-:R-:W-:Y:S03]  /*2480*/  HMMA.16816.F32.BF16 R60, R4.reuse, R52, RZ ;  /* 0x00000034043c723c */ /* 0x050fe600000418ff */
[----:B------:R-:W4:Y:S04]  /*2490*/  LDSM.16.M88.4 R80, [R124+0x4800] ;  /* 0x004800007c50783b */ /* 0x000f280000000200 */
[----:B------:R-:W4:Y:S01]  /*24a0*/  LDSM.16.M88.4 R76, [R124+0x5000] ;  /* 0x005000007c4c783b */ /* 0x000f220000000200 */
[C---:B------:R-:W-:Y:S03]  /*24b0*/  HMMA.16816.F32.BF16 R52, R4.reuse, R54, RZ ;  /* 0x000000360434723c */ /* 0x040fe600000418ff */
[----:B------:R-:W-:Y:S04]  /*24c0*/  LDSM.16.M88.4 R96, [R124+0x7800] ;  /* 0x007800007c60783b */ /* 0x000fe80000000200 */
[----:B------:R-:W-:Y:S01]  /*24d0*/  LDSM.16.M88.4 R92, [R125] ;  /* 0x000000007d5c783b */ /* 0x000fe20000000200 */
[C---:B-----5:R-:W-:Y:S03]  /*24e0*/  HMMA.16816.F32.BF16 R64, R4.reuse, R56, RZ ;  /* 0x000000380440723c */ /* 0x060fe600000418ff */
[----:B------:R-:W-:Y:S04]  /*24f0*/  LDSM.16.M88.4 R84, [R132+0x4000] ;  /* 0x004000008454783b */ /* 0x000fe80000000200 */
[----:B------:R-:W-:Y:S01]  /*2500*/  LDSM.16.M88.4 R104, [R124+0x6800] ;  /* 0x006800007c68783b */ /* 0x000fe20000000200 */
[C---:B--2---:R-:W-:Y:S03]  /*2510*/  HMMA.16816.F32.BF16 R48, R4.reuse, R44, RZ ;  /* 0x0000002c0430723c */ /* 0x044fe600000418ff */
[----:B------:R-:W-:Y:S04]  /*2520*/  LDSM.16.M88.4 R100, [R124+0x7000] ;  /* 0x007000007c64783b */ /* 0x000fe80000000200 */
[----:B------:R-:W-:Y:S01]  /*2530*/  LDSM.16.M88.4 R112, [R108+0x2000] ;  /* 0x002000006c70783b */ /* 0x000fe20000000200 */
[C---:B---3--:R-:W-:Y:S03]  /*2540*/  HMMA.16816.F32.BF16 R40, R4.reuse, R36, RZ ;  /* 0x000000240428723c */ /* 0x048fe600000418ff */
[----:B------:R-:W-:Y:S04]  /*2550*/  LDSM.16.M88.4 R120, [R127+0xb000] ;  /* 0x00b000007f78783b */ /* 0x000fe80000000200 */
[----:B------:R-:W-:Y:S01]  /*2560*/  LDSM.16.M88.4 R116, [R127+0xb800] ;  /* 0x00b800007f74783b */ /* 0x000fe20000000200 */
[C---:B------:R-:W-:Y:S03]  /*2570*/  HMMA.16816.F32.BF16 R32, R4.reuse, R28, RZ ;  /* 0x0000001c0420723c */ /* 0x040fe600000418ff */
[----:B------:R-:W-:Y:S04]  /*2580*/  LDSM.16.M88.4 R108, [R124+0x8000] ;  /* 0x008000007c6c783b */ /* 0x000fe80000000200 */
[----:B------:R-:W0:Y:S01]  /*2590*/  LDGDEPBAR ;  /* 0x00000000000079af */ /* 0x000e220000000000 */
        /* <DEDUP_REMOVED lines=120> */
[----:B------:R5:W2:Y:S07]  /*2d20*/  LDSM.16.M88.4 R108, [R132+0xb800] ;  /* 0x00b80000846c783b */ /* 0x000aae0000000200 */
[C---:B------:R-:W-:Y:S08]  /*2d30*/  HMMA.16816.F32.BF16 R64, R80.reuse, R100, R64 ;  /* 0x000000645040723c */ /* 0x040ff00000041840 */
[C---:B------:R-:W-:Y:S01]  /*2d40*/  HMMA.16816.F32.BF16 R56, R80.reuse, R102, R56 ;  /* 0x000000665038723c */ /* 0x040fe20000041838 */
[----:B------:R-:W-:Y:S07]  /*2d50*/  LDSM.16.M88.4 R100, [R136+0x8000] ;  /* 0x008000008864783b */ /* 0x000fee0000000200 */
[----:B------:R-:W-:Y:S01]  /*2d60*/  HMMA.16816.F32.BF16 R32, R80, R96, R32 ;  /* 0x000000605020723c */ /* 0x000fe20000041820 */
[----:B-----5:R-:W-:-:S07]  /*2d70*/  IMAD.SHL.U32 R132, R134, 0x10, RZ ;  /* 0x0000001086847824 */ /* 0x020fce00078e00ff */
        /* <DEDUP_REMOVED lines=63> */
.L_x_4736:
[----:B------:R-:W2:Y:S01]  /*3170*/  LD.E R77, desc[UR4][R2.64+0x170] ;  /* 0x00017004024d7980 */ /* 0x000ea2000c101900 */
[----:B------:R-:W-:-:S04]  /*3180*/  SHF.L.U32 R68, R221, 0x7, RZ ;  /* 0x00000007dd447819 */ /* 0x000fc800000006ff */
[----:B------:R-:W-:Y:S01]  /*3190*/  IABS R71, R68 ;  /* 0x0000004400477213 */ /* 0x000fe20000000000 */
[C---:B------:R-:W-:Y:S01]  /*31a0*/  VIADD R74, R68.reuse, 0xffffff80 ;  /* 0xffffff80444a7836 */ /* 0x040fe20000000000 */
        /* <DEDUP_REMOVED lines=26> */
[----:B------:R-:W-:Y:S02]  /*3350*/  @!P3 IADD3 R75, PT, PT, R75, 0x1, RZ ;  /* 0x000000014b4bb810 */ /* 0x000fe40007ffe0ff */
[-C--:B------:R-:W-:Y:S02]  /*3360*/  ISETP.GE.U32.AND P4, PT, R69, R72.reuse, PT ;  /* 0x000000484500720c */ /* 0x080fe40003f86070 */
[----:B------:R-:W-:Y:S02]  /*3370*/  ISETP.GE.U32.AND P5, PT, R71, R72, PT ;  /* 0x000000484700720c */ /* 0x000fe40003fa6070 */
[----:B------:R-:W-:-:S09]  /*3380*/  ISETP.NE.AND P1, PT, R77, RZ, PT ;  /* 0x000000ff4d00720c */ /* 0x000fd20003f25270 */
        /* <DEDUP_REMOVED lines=27> */
.L_x_4737:
[----:B------:R-:W-:Y:S05]  /*3540*/  BSYNC.RECONVERGENT B0 ;  /* 0x0000000000007941 */ /* 0x000fea0003800200 */
.L_x_4735:
[----:B------:R-:W-:Y:S01]  /*3550*/  LEA R78, P0, R210, R214, 0x1 ;  /* 0x000000d6d24e7211 */ /* 0x000fe200078008ff */
[----:B------:R-:W-:-:S03]  /*3560*/  IMAD.MOV.U32 R215, RZ, RZ, R213 ;  /* 0x000000ffffd77224 */ /* 0x000fc600078e00d5 */
[----:B------:R-:W-:Y:S02]  /*3570*/  LEA.HI.X R79, R210, R213, R211, 0x1, P0 ;  /* 0x000000d5d24f7211 */ /* 0x000fe400000f0cd3 */
[-C--:B------:R-:W-:Y:S01]  /*3580*/  IADD3 R76, P0, PT, R78, R208.reuse, RZ ;  /* 0x000000d04e4c7210 */ /* 0x080fe20007f1e0ff */
[----:B------:R-:W-:Y:S01]  /*3590*/  @!PT LDS RZ, [RZ] ;  /* 0x00000000fffff984 */ /* 0x000fe20000000800 */
[----:B------:R-:W-:Y:S01]  /*35a0*/  @!PT LDS RZ, [RZ] ;  /* 0x00000000fffff984 */ /* 0x000fe20000000800 */
[----:B------:R-:W-:Y:S01]  /*35b0*/  @!PT LDS RZ, [RZ] ;  /* 0x00000000fffff984 */ /* 0x000fe20000000800 */
        /* <DEDUP_REMOVED lines=28> */
.L_x_4734:
[----:B------:R-:W-:Y:S05]  /*3780*/  BSYNC.RECONVERGENT B1 ;  /* 0x0000000000017941 */ /* 0x000fea0003800200 */
.L_x_4733:
        /* <DEDUP_REMOVED lines=34> */
[----:B------:R-:W1:Y:S01]  /*39b0*/  SHFL.BFLY PT, R68, R71, 0x2, 0x1f ;  /* 0x0c401f0047447f89 */ /* 0x000e6200000e0000 */
[----:B------:R-:W-:Y:S02]  /*39c0*/  ISETP.NE.AND P0, PT, R131, RZ, PT ;  /* 0x000000ff8300720c */ /* 0x000fe40003f05270 */
[----:B------:R-:W-:Y:S01]  /*39d0*/  LEA R200, R0, R201, 0x1 ;  /* 0x000000c900c87211 */ /* 0x000fe200078e08ff */
[----:B------:R-:W3:Y:S01]  /*39e0*/  SHFL.BFLY PT, R69, R70, 0x2, 0x1f ;  /* 0x0c401f0046457f89 */ /* 0x000ee200000e0000 */
[----:B------:R-:W-:-:S02]  /*39f0*/  SEL R73, R198, 0xffffffe0, !P0 ;  /* 0xffffffe0c6497807 */ /* 0x000fc40004000000 */
[----:B------:R-:W-:Y:S01]  /*3a00*/  ISETP.NE.AND P0, PT, R130, RZ, PT ;  /* 0x000000ff8200720c */ /* 0x000fe20003f05270 */
[----:B------:R-:W-:Y:S01]  /*3a10*/  LDSM.16.MT88.4 R108, [R200+0xc000] ;  /* 0x00c00000c86c783b */ /* 0x000fe20000004200 */
[C---:B------:R-:W-:Y:S02]  /*3a20*/  IADD3 R171, PT, PT, R200.reuse, R73, RZ ;  /* 0x00000049c8ab7210 */ /* 0x040fe40007ffe0ff */
[C---:B------:R-:W-:Y:S01]  /*3a30*/  IADD3 R0, PT, PT, R200.reuse, 0xc000, RZ ;  /* 0x0000c000c8007810 */ /* 0x040fe20007ffe0ff */
[----:B------:R-:W-:Y:S01]  /*3a40*/  LDSM.16.MT88.4 R76, [R200+0x10000] ;  /* 0x01000000c84c783b */ /* 0x000fe20000004200 */
[----:B------:R-:W-:Y:S02]  /*3a50*/  IADD3 R164, PT, PT, R200, 0xc040, RZ ;  /* 0x0000c040c8a47810 */ /* 0x000fe40007ffe0ff */
[----:B------:R-:W-:Y:S01]  /*3a60*/  IADD3 R153, PT, PT, R153, -0x2, RZ ;  /* 0xfffffffe99997810 */ /* 0x000fe20007ffe0ff */
[----:B------:R-:W-:Y:S04]  /*3a70*/  LDSM.16.MT88.4 R120, [R171+0x10800] ;  /* 0x01080000ab78783b */ /* 0x000fe80000004200 */
[----:B------:R-:W-:Y:S01]  /*3a80*/  @P0 IADD3 R164, PT, PT, R0, -0x40, RZ ;  /* 0xffffffc000a40810 */ /* 0x000fe20007ffe0ff */
[----:B------:R-:W-:Y:S01]  /*3a90*/  LDSM.16.MT88.4 R100, [R171+0xc000] ;  /* 0x00c00000ab64783b */ /* 0x000fe20000004200 */
[----:B------:R-:W-:-:S02]  /*3aa0*/  ISETP.GE.AND P0, PT, R153, R212, PT ;  /* 0x000000d49900720c */ /* 0x000fc40003f06270 */
[----:B-1----:R-:W-:Y:S01]  /*3ab0*/  FMNMX.FTZ R68, R71, R68, !PT ;  /* 0x0000004447447209 */ /* 0x002fe20007810000 */
[----:B------:R-:W-:Y:S01]  /*3ac0*/  LDSM.16.MT88.4 R92, [R164] ;  /* 0x00000000a45c783b */ /* 0x000fe20000004200 */
[----:B------:R-:W-:Y:S02]  /*3ad0*/  IADD3 R0, PT, PT, R73, R164, RZ ;  /* 0x000000a449007210 */ /* 0x000fe40007ffe0ff */
[----:B---3--:R-:W-:Y:S01]  /*3ae0*/  FMNMX.FTZ R69, R70, R69, !PT ;  /* 0x0000004546457209 */ /* 0x008fe20007810000 */
[----:B------:R-:W1:Y:S04]  /*3af0*/  SHFL.BFLY PT, R133, R68, 0x1, 0x1f ;  /* 0x0c201f0044857f89 */ /* 0x000e6800000e0000 */
[----:B------:R-:W3:Y:S04]  /*3b00*/  SHFL.BFLY PT, R134, R69, 0x1, 0x1f ;  /* 0x0c201f0045867f89 */ /* 0x000ee800000e0000 */
[----:B------:R-:W-:Y:S04]  /*3b10*/  LDSM.16.MT88.4 R84, [R0] ;  /* 0x000000000054783b */ /* 0x000fe80000004200 */
        /* <DEDUP_REMOVED lines=24> */
[----:B------:R-:W-:Y:S01]  /*3ca0*/  MUFU.EX2 R167, R167 ;  /* 0x000000a700a77308 */ /* 0x000fe20000000800 */
[----:B------:R-:W2:Y:S01]  /*3cb0*/  LDSM.16.MT88.4 R60, [R164+0x4000] ;  /* 0x00400000a43c783b */ /* 0x000ea20000004200 */
[-CC-:B------:R-:W-:Y:S01]  /*3cc0*/  FFMA.FTZ R156, R67, R170.reuse, -R173.reuse ;  /* 0x000000aa439c7223 */ /* 0x180fe200000108ad */
[-C--:B------:R-:W-:Y:S01]  /*3cd0*/  FFMA.FTZ R152, R58, R170.reuse, -R173 ;  /* 0x000000aa3a987223 */ /* 0x080fe200000108ad */
[----:B------:R-:W3:Y:S01]  /*3ce0*/  MUFU.EX2 R166, R166 ;  /* 0x000000a600a67308 */ /* 0x000ee20000000800 */
[-CC-:B------:R-:W-:Y:S01]  /*3cf0*/  FFMA.FTZ R161, R64, R170.reuse, -R175.reuse ;  /* 0x000000aa40a17223 */ /* 0x180fe200000108af */
[-CC-:B------:R-:W-:Y:S01]  /*3d00*/  FFMA.FTZ R158, R65, R170.reuse, -R175.reuse ;  /* 0x000000aa419e7223 */ /* 0x180fe200000108af */
[-CC-:B------:R-:W-:Y:S01]  /*3d10*/  FFMA.FTZ R155, R56, R170.reuse, -R175.reuse ;  /* 0x000000aa389b7223 */ /* 0x180fe200000108af */
[----:B------:R-:W-:Y:S01]  /*3d20*/  MUFU.EX2 R163, R163 ;  /* 0x000000a300a37308 */ /* 0x000fe20000000800 */
[-C--:B------:R-:W-:Y:S01]  /*3d30*/  FFMA.FTZ R154, R57, R170.reuse, -R175 ;  /* 0x000000aa399a7223 */ /* 0x080fe200000108af */
[-C--:B------:R-:W-:Y:S01]  /*3d40*/  FFMA.FTZ R157, R59, R170.reuse, -R173 ;  /* 0x000000aa3b9d7223 */ /* 0x080fe200000108ad */
[-C--:B------:R-:W-:Y:S01]  /*3d50*/  FFMA.FTZ R172, R44, R170.reuse, -R175 ;  /* 0x000000aa2cac7223 */ /* 0x080fe200000108af */
[----:B------:R-:W4:Y:S01]  /*3d60*/  MUFU.EX2 R160, R160 ;  /* 0x000000a000a07308 */ /* 0x000f220000000800 */
[-C--:B------:R-:W-:Y:S01]  /*3d70*/  FFMA.FTZ R174, R47, R170.reuse, -R173 ;  /* 0x000000aa2fae7223 */ /* 0x080fe200000108ad */
[-CC-:B------:R-:W-:Y:S01]  /*3d80*/  FFMA.FTZ R179, R45, R170.reuse, -R175.reuse ;  /* 0x000000aa2db37223 */ /* 0x180fe200000108af */
[-C--:B------:R-:W-:Y:S01]  /*3d90*/  FFMA.FTZ R177, R49, R170.reuse, -R175 ;  /* 0x000000aa31b17223 */ /* 0x080fe200000108af */
[----:B------:R-:W-:Y:S01]  /*3da0*/  MUFU.EX2 R169, R169 ;  /* 0x000000a900a97308 */ /* 0x000fe20000000800 */
[-C--:B------:R-:W-:Y:S01]  /*3db0*/  FFMA.FTZ R38, R38, R170.reuse, -R173 ;  /* 0x000000aa26267223 */ /* 0x080fe200000108ad */
[----:B---3--:R-:W-:Y:S01]  /*3dc0*/  F2FP.BF16.F32.PACK_AB R53, R166, R167 ;  /* 0x000000a7a635723e */ /* 0x008fe200000010ff */
[-C--:B------:R-:W-:Y:S01]  /*3dd0*/  FFMA.FTZ R176, R28, R170.reuse, -R175 ;  /* 0x000000aa1cb07223 */ /* 0x080fe200000108af */
[----:B------:R-:W3:Y:S01]  /*3de0*/  MUFU.EX2 R168, R168 ;  /* 0x000000a800a87308 */ /* 0x000ee20000000800 */
[-C--:B------:R-:W-:Y:S01]  /*3df0*/  FFMA.FTZ R178, R31, R170.reuse, -R173 ;  /* 0x000000aa1fb27223 */ /* 0x080fe200000108ad */
[-CC-:B------:R-:W-:Y:S01]  /*3e00*/  FFMA.FTZ R183, R29, R170.reuse, -R175.reuse ;  /* 0x000000aa1db77223 */ /* 0x180fe200000108af */
[-C--:B------:R-:W-:Y:S01]  /*3e10*/  FFMA.FTZ R181, R33, R170.reuse, -R175 ;  /* 0x000000aa21b57223 */ /* 0x080fe200000108af */
[----:B------:R-:W-:Y:S01]  /*3e20*/  MUFU.EX2 R165, R165 ;  /* 0x000000a500a57308 */ /* 0x000fe20000000800 */
[-CC-:B------:R-:W-:Y:S01]  /*3e30*/  FFMA.FTZ R180, R26, R170.reuse, -R173.reuse ;  /* 0x000000aa1ab47223 */ /* 0x180fe200000108ad */
[----:B----4-:R-:W-:Y:S01]  /*3e40*/  F2FP.BF16.F32.PACK_AB R55, R160, R163 ;  /* 0x000000a3a037723e */ /* 0x010fe200000010ff */
[-C--:B------:R-:W-:Y:S01]  /*3e50*/  FFMA.FTZ R185, R27, R170.reuse, -R173 ;  /* 0x000000aa1bb97223 */ /* 0x080fe200000108ad */
[----:B------:R-:W4:Y:S01]  /*3e60*/  MUFU.EX2 R162, R162 ;  /* 0x000000a200a27308 */ /* 0x000f220000000800 */
[-CC-:B------:R-:W-:Y:S01]  /*3e70*/  FFMA.FTZ R184, R24, R170.reuse, -R175.reuse ;  /* 0x000000aa18b87223 */ /* 0x180fe200000108af */
[-C--:B------:R-:W-:Y:S01]  /*3e80*/  FFMA.FTZ R187, R25, R170.reuse, -R175 ;  /* 0x000000aa19bb7223 */ /* 0x080fe200000108af */
[-C--:B------:R-:W-:Y:S01]  /*3e90*/  FFMA.FTZ R182, R22, R170.reuse, -R173 ;  /* 0x000000aa16b67223 */ /* 0x080fe200000108ad */
[----:B------:R-:W-:Y:S01]  /*3ea0*/  MUFU.EX2 R159, R159 ;  /* 0x0000009f009f7308 */ /* 0x000fe20000000800 */
[----:B------:R-:W-:Y:S01]  /*3eb0*/  LDSM.16.MT88.4 R24, [R0+0x2800] ;  /* 0x002800000018783b */ /* 0x000fe20000004200 */
[----:B---3--:R-:W-:Y:S01]  /*3ec0*/  F2FP.BF16.F32.PACK_AB R52, R168, R169 ;  /* 0x000000a9a834723e */ /* 0x008fe200000010ff */
[-CC-:B------:R-:W-:Y:S01]  /*3ed0*/  FFMA.FTZ R186, R20, R170.reuse, -R175.reuse ;  /* 0x000000aa14ba7223 */ /* 0x180fe200000108af */
[----:B------:R-:W3:Y:S01]  /*3ee0*/  MUFU.EX2 R156, R156 ;  /* 0x0000009c009c7308 */ /* 0x000ee20000000800 */
[-C--:B------:R-:W-:Y:S01]  /*3ef0*/  FFMA.FTZ R189, R21, R170.reuse, -R175 ;  /* 0x000000aa15bd7223 */ /* 0x080fe200000108af */
[-C--:B------:R-:W-:Y:S01]  /*3f00*/  FFMA.FTZ R191, R23, R170.reuse, -R173 ;  /* 0x000000aa17bf7223 */ /* 0x080fe200000108ad */
[-CC-:B------:R-:W-:Y:S01]  /*3f10*/  FFMA.FTZ R188, R12, R170.reuse, -R175.reuse ;  /* 0x000000aa0cbc7223 */ /* 0x180fe200000108af */
[----:B------:R-:W-:Y:S01]  /*3f20*/  MUFU.EX2 R152, R152 ;  /* 0x0000009800987308 */ /* 0x000fe20000000800 */
[----:B------:R-:W-:Y:S01]  /*3f30*/  LDSM.16.MT88.4 R20, [R164+0x6800] ;  /* 0x00680000a414783b */ /* 0x000fe20000004200 */
[----:B----4-:R-:W-:Y:S01]  /*3f40*/  F2FP.BF16.F32.PACK_AB R54, R162, R165 ;  /* 0x000000a5a236723e */ /* 0x010fe200000010ff */
[-C--:B------:R-:W-:Y:S01]  /*3f50*/  FFMA.FTZ R193, R13, R170.reuse, -R175 ;  /* 0x000000aa0dc17223 */ /* 0x080fe200000108af */
[----:B------:R-:W-:Y:S01]  /*3f60*/  MUFU.EX2 R161, R161 ;  /* 0x000000a100a17308 */ /* 0x000fe20000000800 */
[-CC-:B------:R-:W-:Y:S01]  /*3f70*/  FFMA.FTZ R190, R15, R170.reuse, -R173.reuse ;  /* 0x000000aa0fbe7223 */ /* 0x180fe200000108ad */
[-CC-:B------:R-:W-:Y:S01]  /*3f80*/  FFMA.FTZ R194, R6, R170.reuse, -R173.reuse ;  /* 0x000000aa06c27223 */ /* 0x180fe200000108ad */
[-CC-:B------:R-:W-:Y:S01]  /*3f90*/  FFMA.FTZ R192, R10, R170.reuse, -R173.reuse ;  /* 0x000000aa0ac07223 */ /* 0x180fe200000108ad */
[----:B------:R-:W4:Y:S01]  /*3fa0*/  MUFU.EX2 R158, R158 ;  /* 0x0000009e009e7308 */ /* 0x000f220000000800 */
[C---:B-1----:R-:W-:Y:S01]  /*3fb0*/  HMMA.16816.F32.BF16 R72, R52.reuse, R68, RZ ;  /* 0x000000443448723c */ /* 0x042fe200000418ff */
[----:B---3--:R-:W-:Y:S01]  /*3fc0*/  F2FP.BF16.F32.PACK_AB R149, R156, R159 ;  /* 0x0000009f9c95723e */ /* 0x008fe200000010ff */
[-C--:B------:R-:W-:Y:S01]  /*3fd0*/  FFMA.FTZ R195, R11, R170.reuse, -R173 ;  /* 0x000000aa0bc37223 */ /* 0x080fe200000108ad */
[----:B------:R-:W-:Y:S01]  /*3fe0*/  MUFU.EX2 R155, R155 ;  /* 0x0000009b009b7308 */ /* 0x000fe20000000800 */
[-C--:B------:R-:W-:Y:S01]  /*3ff0*/  FFMA.FTZ R6, R9, R170.reuse, -R175 ;  /* 0x000000aa09067223 */ /* 0x080fe200000108af */
[-C--:B------:R-:W-:Y:S01]  /*4000*/  FFMA.FTZ R233, R7, R170.reuse, -R173 ;  /* 0x000000aa07e97223 */ /* 0x080fe200000108ad */
[-CC-:B------:R-:W-:Y:S01]  /*4010*/  FFMA.FTZ R4, R4, R170.reuse, -R175.reuse ;  /* 0x000000aa04047223 */ /* 0x180fe200000108af */
[----:B------:R-:W1:Y:S01]  /*4020*/  MUFU.EX2 R154, R154 ;  /* 0x0000009a009a7308 */ /* 0x000e620000000800 */
[C---:B------:R-:W-:Y:S01]  /*4030*/  HMMA.16816.F32.BF16 R68, R52.reuse, R70, RZ ;  /* 0x000000463444723c */ /* 0x040fe200000418ff */
[----:B------:R-:W-:Y:S01]  /*4040*/  FFMA.FTZ R5, R5, R170, -R175 ;  /* 0x000000aa05057223 */ /* 0x000fe200000108af */
[----:B------:R-:W-:Y:S01]  /*4050*/  FADD.FTZ R166, R167, R166 ;  /* 0x000000a6a7a67221 */ /* 0x000fe20000010000 */
[----:B------:R-:W3:Y:S01]  /*4060*/  MUFU.EX2 R157, R157 ;  /* 0x0000009d009d7308 */ /* 0x000ee20000000800 */
[----:B------:R-:W-:Y:S01]  /*4070*/  FADD.FTZ R168, R169, R168 ;  /* 0x000000a8a9a87221 */ /* 0x000fe20000010000 */
[----:B----4-:R-:W-:Y:S01]  /*4080*/  F2FP.BF16.F32.PACK_AB R148, R158, R161 ;  /* 0x000000a19e94723e */ /* 0x010fe200000010ff */
[----:B------:R-:W-:Y:S01]  /*4090*/  FADD.FTZ R163, R163, R166 ;  /* 0x000000a6a3a37221 */ /* 0x000fe20000010000 */
[----:B------:R-:W-:Y:S01]  /*40a0*/  MUFU.EX2 R177, R177 ;  /* 0x000000b100b17308 */ /* 0x000fe20000000800 */
[----:B------:R-:W-:Y:S01]  /*40b0*/  HMMA.16816.F32.BF16 R112, R52, R108, RZ ;  /* 0x0000006c3470723c */ /* 0x000fe200000418ff */
[----:B------:R-:W-:Y:S01]  /*40c0*/  FADD.FTZ R165, R165, R168 ;  /* 0x000000a8a5a57221 */ /* 0x000fe20000010000 */
[----:B------:R-:W-:Y:S01]  /*40d0*/  FADD.FTZ R160, R160, R163 ;  /* 0x000000a3a0a07221 */ /* 0x000fe20000010000 */
[----:B------:R-:W-:Y:S01]  /*40e0*/  MUFU.EX2 R172, R172 ;  /* 0x000000ac00ac7308 */ /* 0x000fe20000000800 */
[----:B-1----:R-:W-:Y:S01]  /*40f0*/  F2FP.BF16.F32.PACK_AB R150, R154, R155 ;  /* 0x0000009b9a96723e */ /* 0x002fe200000010ff */
[----:B------:R-:W-:-:S02]  /*4100*/  FADD.FTZ R162, R162, R165 ;  /* 0x000000a5a2a27221 */ /* 0x000fc40000010000 */
[----:B------:R-:W-:Y:S01]  /*4110*/  MUFU.EX2 R179, R179 ;  /* 0x000000b300b37308 */ /* 0x000fe20000000800 */
[C---:B------:R-:W-:Y:S01]  /*4120*/  HMMA.16816.F32.BF16 R96, R52.reuse, R92, RZ ;  /* 0x0000005c3460723c */ /* 0x040fe200000418ff */
[----:B---3--:R-:W-:Y:S01]  /*4130*/  F2FP.BF16.F32.PACK_AB R151, R157, R152 ;  /* 0x000000989d97723e */ /* 0x008fe200000010ff */
[----:B------:R-:W-:Y:S01]  /*4140*/  FADD.FTZ R161, R161, R162 ;  /* 0x000000a2a1a17221 */ /* 0x000fe20000010000 */
[----:B------:R-:W-:Y:S03]  /*4150*/  MUFU.EX2 R174, R174 ;  /* 0x000000ae00ae7308 */ /* 0x000fe60000000800 */
[----:B------:R-:W-:Y:S01]  /*4160*/  FADD.FTZ R158, R158, R161 ;  /* 0x000000a19e9e7221 */ /* 0x000fe20000010000 */
[----:B------:R-:W-:Y:S01]  /*4170*/  MUFU.EX2 R181, R181 ;  /* 0x000000b500b57308 */ /* 0x000fe20000000800 */
[----:B------:R-:W-:Y:S03]  /*4180*/  HMMA.16816.F32.BF16 R92, R52, R94, RZ ;  /* 0x0000005e345c723c */ /* 0x000fe600000418ff */
[----:B------:R-:W-:Y:S04]  /*4190*/  MUFU.EX2 R176, R176 ;  /* 0x000000b000b07308 */ /* 0x000fe80000000800 */
[----:B------:R-:W-:Y:S01]  /*41a0*/  MUFU.EX2 R183, R183 ;  /* 0x000000b700b77308 */ /* 0x000fe20000000800 */
[C---:B------:R-:W-:Y:S03]  /*41b0*/  HMMA.16816.F32.BF16 R72, R148.reuse, R120, R72 ;  /* 0x000000789448723c */ /* 0x040fe60000041848 */
[----:B------:R-:W-:Y:S04]  /*41c0*/  MUFU.EX2 R178, R178 ;  /* 0x000000b200b27308 */ /* 0x000fe80000000800 */
[----:B------:R-:W-:Y:S01]  /*41d0*/  MUFU.EX2 R180, R180 ;  /* 0x000000b400b47308 */ /* 0x000fe20000000800 */
[----:B------:R-:W-:Y:S01]  /*41e0*/  HMMA.16816.F32.BF16 R68, R148, R122, R68 ;  /* 0x0000007a9444723c */ /* 0x000fe20000041844 */
[----:B------:R-:W1:Y:S02]  /*41f0*/  LDSM.16.MT88.4 R120, [R0+0x4800] ;  /* 0x004800000078783b */ /* 0x000e640000004200 */
        /* <DEDUP_REMOVED lines=14> */
[----:B--2---:R-:W-:Y:S03]  /*42e0*/  HMMA.16816.F32.BF16 R64, R52, R60, RZ ;  /* 0x0000003c3440723c */ /* 0x004fe600000418ff */
[----:B------:R-:W-:Y:S04]  /*42f0*/  MUFU.EX2 R192, R192 ;  /* 0x000000c000c07308 */ /* 0x000fe80000000800 */
[----:B------:R-:W-:Y:S01]  /*4300*/  MUFU.EX2 R195, R195 ;  /* 0x000000c300c37308 */ /* 0x000fe20000000800 */
[----:B------:R-:W-:Y:S01]  /*4310*/  HMMA.16816.F32.BF16 R112, R148, R144, R112 ;  /* 0x000000909470723c */ /* 0x000fe20000041870 */
[-CC-:B------:R-:W-:Y:S01]  /*4320*/  FFMA.FTZ R145, R46, R170.reuse, -R173.reuse ;  /* 0x000000aa2e917223 */ /* 0x180fe200000108ad */
[-CC-:B------:R-:W-:Y:S01]  /*4330*/  FFMA.FTZ R144, R50, R170.reuse, -R173.reuse ;  /* 0x000000aa32907223 */ /* 0x180fe200000108ad */
[----:B------:R-:W-:Y:S01]  /*4340*/  LDSM.16.MT88.4 R44, [R171+0x11000] ;  /* 0x01100000ab2c783b */ /* 0x000fe20000004200 */
[----:B------:R-:W-:Y:S04]  /*4350*/  MUFU.EX2 R194, R194 ;  /* 0x000000c200c27308 */ /* 0x000fe80000000800 */
[C---:B------:R-:W-:Y:S01]  /*4360*/  HMMA.16816.F32.BF16 R100, R52.reuse, R102, RZ ;  /* 0x000000663464723c */ /* 0x040fe200000418ff */
[----:B------:R-:W-:Y:S04]  /*4370*/  MUFU.EX2 R144, R144 ;  /* 0x0000009000907308 */ /* 0x000fe80000000800 */
[----:B------:R-:W-:Y:S03]  /*4380*/  MUFU.EX2 R145, R145 ;  /* 0x0000009100917308 */ /* 0x000fe60000000800 */
[C---:B------:R-:W-:Y:S01]  /*4390*/  HMMA.16816.F32.BF16 R84, R52.reuse, R86, RZ ;  /* 0x000000563454723c */ /* 0x040fe200000418ff */
[----:B------:R-:W-:Y:S07]  /*43a0*/  MUFU.EX2 R233, R233 ;  /* 0x000000e900e97308 */ /* 0x000fee0000000800 */
[C---:B------:R-:W-:Y:S08]  /*43b0*/  HMMA.16816.F32.BF16 R76, R52.reuse, R78, RZ ;  /* 0x0000004e344c723c */ /* 0x040ff000000418ff */
[C---:B------:R-:W-:Y:S08]  /*43c0*/  HMMA.16816.F32.BF16 R60, R52.reuse, R62, RZ ;  /* 0x0000003e343c723c */ /* 0x040ff000000418ff */
[C---:B------:R-:W-:Y:S08]  /*43d0*/  HMMA.16816.F32.BF16 R56, R52.reuse, R116, RZ ;  /* 0x000000743438723c */ /* 0x040ff000000418ff */
[----:B------:R-:W-:Y:S01]  /*43e0*/  HMMA.16816.F32.BF16 R52, R52, R118, RZ ;  /* 0x000000763434723c */ /* 0x000fe200000418ff */
[----:B------:R-:W2:Y:S07]  /*43f0*/  LDSM.16.MT88.4 R116, [R164+0x4800] ;  /* 0x00480000a474783b */ /* 0x000eae0000004200 */
[C---:B------:R-:W-:Y:S08]  /*4400*/  HMMA.16816.F32.BF16 R96, R148.reuse, R136, R96 ;  /* 0x000000889460723c */ /* 0x040ff00000041860 */
[C---:B------:R-:W-:Y:S01]  /*4410*/  HMMA.16816.F32.BF16 R92, R148.reuse, R138, R92 ;  /* 0x0000008a945c723c */ /* 0x040fe2000004185c */
[----:B------:R-:W3:Y:S07]  /*4420*/  LDSM.16.MT88.4 R136, [R200+0x11000] ;  /* 0x01100000c888783b */ /* 0x000eee0000004200 */
[----:B------:R-:W-:Y:S01]  /*4430*/  HMMA.16816.F32.BF16 R108, R148, R146, R108 ;  /* 0x00000092946c723c */ /* 0x000fe2000004186c */
[-C--:B------:R-:W-:Y:S01]  /*4440*/  FFMA.FTZ R147, R51, R170.reuse, -R173 ;  /* 0x000000aa33937223 */ /* 0x080fe200000108ad */
[----:B------:R-:W-:-:S02]  /*4450*/  FFMA.FTZ R146, R48, R170, -R175 ;  /* 0x000000aa30927223 */ /* 0x000fc400000108af */
[----:B------:R-:W-:Y:S03]  /*4460*/  LDSM.16.MT88.4 R48, [R200+0xd000] ;  /* 0x00d00000c830783b */ /* 0x000fe60000004200 */
[----:B------:R-:W-:Y:S01]  /*4470*/  MUFU.EX2 R147, R147 ;  /* 0x0000009300937308 */ /* 0x000fe20000000800 */
[C---:B------:R-:W-:Y:S03]  /*4480*/  HMMA.16816.F32.BF16 R104, R148.reuse, R140, R104 ;  /* 0x0000008c9468723c */ /* 0x040fe60000041868 */
[----:B------:R-:W4:Y:S05]  /*4490*/  MUFU.EX2 R146, R146 ;  /* 0x0000009200927308 */ /* 0x000f2a0000000800 */
[C---:B------:R-:W-:Y:S01]  /*44a0*/  HMMA.16816.F32.BF16 R100, R148.reuse, R142, R100 ;  /* 0x0000008e9464723c */ /* 0x040fe20000041864 */
[----:B------:R-:W5:Y:S07]  /*44b0*/  LDSM.16.MT88.4 R140, [R164+0x5000] ;  /* 0x00500000a48c783b */ /* 0x000f6e0000004200 */
[C---:B------:R-:W-:Y:S08]  /*44c0*/  HMMA.16816.F32.BF16 R80, R148.reuse, R124, R80 ;  /* 0x0000007c9450723c */ /* 0x040ff00000041850 */
[C---:B------:R-:W-:Y:S01]  /*44d0*/  HMMA.16816.F32.BF16 R76, R148.reuse, R126, R76 ;  /* 0x0000007e944c723c */ /* 0x040fe2000004184c */
[----:B------:R-:W-:Y:S07]  /*44e0*/  LDSM.16.MT88.4 R124, [R171+0xd000] ;  /* 0x00d00000ab7c783b */ /* 0x000fee0000004200 */
[----:B-1----:R-:W-:Y:S01]  /*44f0*/  HMMA.16816.F32.BF16 R56, R148, R120, R56 ;  /* 0x000000789438723c */ /* 0x002fe20000041838 */
[----:B----4-:R-:W-:-:S02]  /*4500*/  F2FP.BF16.F32.PACK_AB R120, R177, R146 ;  /* 0x00000092b178723e */ /* 0x010fc400000010ff */
[----:B------:R-:W-:-:S05]  /*4510*/  F2FP.BF16.F32.PACK_AB R121, R147, R144 ;  /* 0x000000909379723e */ /* 0x000fca00000010ff */
[----:B------:R-:W-:Y:S01]  /*4520*/  HMMA.16816.F32.BF16 R52, R148, R122, R52 ;  /* 0x0000007a9434723c */ /* 0x000fe20000041834 */
[----:B------:R-:W-:Y:S02]  /*4530*/  F2FP.BF16.F32.PACK_AB R122, R179, R172 ;  /* 0x000000acb37a723e */ /* 0x000fe400000010ff */
[----:B------:R-:W-:-:S05]  /*4540*/  F2FP.BF16.F32.PACK_AB R123, R174, R145 ;  /* 0x00000091ae7b723e */ /* 0x000fca00000010ff */
[----:B--2---:R-:W-:Y:S08]  /*4550*/  HMMA.16816.F32.BF16 R64, R148, R116, R64 ;  /* 0x000000749440723c */ /* 0x004ff00000041840 */
[C---:B------:R-:W-:Y:S08]  /*4560*/  HMMA.16816.F32.BF16 R72, R120.reuse, R44, R72 ;  /* 0x0000002c7848723c */ /* 0x040ff00000041848 */
[----:B------:R-:W-:Y:S01]  /*4570*/  HMMA.16816.F32.BF16 R68, R120, R46, R68 ;  /* 0x0000002e7844723c */ /* 0x000fe20000041844 */
[----:B------:R-:W1:Y:S07]  /*4580*/  LDSM.16.MT88.4 R44, [R0+0x5000] ;  /* 0x00500000002c783b */ /* 0x000e6e0000004200 */
[C---:B------:R-:W-:Y:S08]  /*4590*/  HMMA.16816.F32.BF16 R88, R148.reuse, R128, R88 ;  /* 0x000000809458723c */ /* 0x040ff00000041858 */
[C---:B------:R-:W-:Y:S01]  /*45a0*/  HMMA.16816.F32.BF16 R84, R148.reuse, R130, R84 ;  /* 0x000000829454723c */ /* 0x040fe20000041854 */
[----:B------:R-:W2:Y:S07]  /*45b0*/  LDSM.16.MT88.4 R128, [R164+0x1000] ;  /* 0x00100000a480783b */ /* 0x000eae0000004200 */
[----:B------:R-:W-:Y:S01]  /*45c0*/  HMMA.16816.F32.BF16 R60, R148, R118, R60 ;  /* 0x00000076943c723c */ /* 0x000fe2000004183c */
[----:B------:R-:W4:Y:S01]  /*45d0*/  LDSM.16.MT88.4 R116, [R0+0x1000] ;  /* 0x001000000074783b */ /* 0x000f220000004200 */
[-CC-:B------:R-:W-:Y:S01]  /*45e0*/  FFMA.FTZ R148, R41, R170.reuse, -R175.reuse ;  /* 0x000000aa29947223 */ /* 0x180fe200000108af */
[-C--:B------:R-:W-:Y:S01]  /*45f0*/  FFMA.FTZ R150, R36, R170.reuse, -R175 ;  /* 0x000000aa24967223 */ /* 0x080fe200000108af */
[-CC-:B------:R-:W-:Y:S01]  /*4600*/  FFMA.FTZ R149, R39, R170.reuse, -R173.reuse ;  /* 0x000000aa27957223 */ /* 0x180fe200000108ad */
[----:B------:R-:W-:-:S03]  /*4610*/  FFMA.FTZ R151, R35, R170, -R173 ;  /* 0x000000aa23977223 */ /* 0x000fc600000108ad */
[C---:B---3--:R-:W-:Y:S01]  /*4620*/  HMMA.16816.F32.BF16 R80, R120.reuse, R136, R80 ;  /* 0x000000887850723c */ /* 0x048fe20000041850 */
[-CC-:B------:R-:W-:Y:S01]  /*4630*/  FFMA.FTZ R136, R42, R170.reuse, -R173.reuse ;  /* 0x000000aa2a887223 */ /* 0x180fe200000108ad */
[-C--:B------:R-:W-:Y:S01]  /*4640*/  FFMA.FTZ R137, R43, R170.reuse, -R173 ;  /* 0x000000aa2b897223 */ /* 0x080fe200000108ad */
[----:B------:R-:W-:Y:S04]  /*4650*/  MUFU.EX2 R148, R148 ;  /* 0x0000009400947308 */ /* 0x000fe80000000800 */
[----:B------:R-:W-:Y:S01]  /*4660*/  MUFU.EX2 R136, R136 ;  /* 0x0000008800887308 */ /* 0x000fe20000000800 */
[C---:B------:R-:W-:Y:S01]  /*4670*/  HMMA.16816.F32.BF16 R76, R120.reuse, R138, R76 ;  /* 0x0000008a784c723c */ /* 0x040fe2000004184c */
[-CC-:B------:R-:W-:Y:S02]  /*4680*/  FFMA.FTZ R139, R40, R170.reuse, -R175.reuse ;  /* 0x000000aa288b7223 */ /* 0x180fe400000108af */
[----:B------:R-:W3:Y:S01]  /*4690*/  LDSM.16.MT88.4 R40, [R171+0x11800] ;  /* 0x01180000ab28783b */ /* 0x000ee20000004200 */
[----:B------:R-:W2:Y:S04]  /*46a0*/  MUFU.EX2 R137, R137 ;  /* 0x0000008900897308 */ /* 0x000ea80000000800 */
[C---:B-----5:R-:W-:Y:S01]  /*46b0*/  HMMA.16816.F32.BF16 R64, R120.reuse, R140, R64 ;  /* 0x0000008c7840723c */ /* 0x060fe20000041840 */
[-C--:B------:R-:W-:Y:S01]  /*46c0*/  FFMA.FTZ R141, R37, R170.reuse, -R175 ;  /* 0x000000aa258d7223 */ /* 0x080fe200000108af */
[----:B------:R5:W-:Y:S04]  /*46d0*/  MUFU.EX2 R138, R38 ;  /* 0x00000026008a7308 */ /* 0x000be80000000800 */
[----:B------:R-:W4:Y:S02]  /*46e0*/  MUFU.EX2 R139, R139 ;  /* 0x0000008b008b7308 */ /* 0x000f240000000800 */
[C---:B------:R-:W-:Y:S01]  /*46f0*/  HMMA.16816.F32.BF16 R60, R120.reuse, R142, R60 ;  /* 0x0000008e783c723c */ /* 0x040fe2000004183c */
[----:B------:R-:W-:Y:S01]  /*4700*/  FFMA.FTZ R142, R34, R170, -R173 ;  /* 0x000000aa228e7223 */ /* 0x000fe200000108ad */
[----:B------:R4:W-:Y:S04]  /*4710*/  MUFU.EX2 R140, R150 ;  /* 0x00000096008c7308 */ /* 0x0009e80000000800 */
[----:B------:R-:W4:Y:S01]  /*4720*/  MUFU.EX2 R141, R141 ;  /* 0x0000008d008d7308 */ /* 0x000f220000000800 */
[----:B-----5:R-:W5:Y:S01]  /*4730*/  LDSM.16.MT88.4 R36, [R0+0x1800] ;  /* 0x001800000024783b */ /* 0x020f620000004200 */
[----:B-1----:R-:W-:Y:S02]  /*4740*/  HMMA.16816.F32.BF16 R56, R120, R44, R56 ;  /* 0x0000002c7838723c */ /* 0x002fe40000041838 */
[----:B------:R-:W1:Y:S01]  /*4750*/  MUFU.EX2 R143, R149 ;  /* 0x00000095008f7308 */ /* 0x000e620000000800 */
[----:B--2---:R-:W-:-:S02]  /*4760*/  F2FP.BF16.F32.PACK_AB R45, R137, R136 ;  /* 0x00000088892d723e */ /* 0x004fc400000010ff */
[----:B----4-:R-:W-:Y:S01]  /*4770*/  F2FP.BF16.F32.PACK_AB R44, R148, R139 ;  /* 0x0000008b942c723e */ /* 0x010fe200000010ff */
[----:B------:R-:W-:Y:S01]  /*4780*/  MUFU.EX2 R142, R142 ;  /* 0x0000008e008e7308 */ /* 0x000fe20000000800 */
[----:B------:R-:W-:Y:S01]  /*4790*/  FFMA.FTZ R150, R32, R170, -R175 ;  /* 0x000000aa20967223 */ /* 0x000fe200000108af */
[----:B------:R-:W-:Y:S01]  /*47a0*/  HMMA.16816.F32.BF16 R52, R120, R46, R52 ;  /* 0x0000002e7834723c */ /* 0x000fe20000041834 */
[----:B------:R-:W-:Y:S01]  /*47b0*/  LDSM.16.MT88.4 R32, [R200+0xe000] ;  /* 0x00e00000c820783b */ /* 0x000fe20000004200 */
[----:B------:R-:W-:Y:S01]  /*47c0*/  MUFU.EX2 R151, R151 ;  /* 0x0000009700977308 */ /* 0x000fe20000000800 */
[----:B------:R-:W-:-:S03]  /*47d0*/  F2FP.BF16.F32.PACK_AB R46, R141, R140 ;  /* 0x0000008c8d2e723e */ /* 0x000fc600000010ff */
[----:B------:R-:W2:Y:S01]  /*47e0*/  MUFU.EX2 R150, R150 ;  /* 0x0000009600967308 */ /* 0x000ea20000000800 */
[----:B-1----:R-:W-:Y:S01]  /*47f0*/  F2FP.BF16.F32.PACK_AB R47, R143, R138 ;  /* 0x0000008a8f2f723e */ /* 0x002fe200000010ff */
[C---:B------:R-:W-:Y:S01]  /*4800*/  HMMA.16816.F32.BF16 R104, R120.reuse, R124, R104 ;  /* 0x0000007c7868723c */ /* 0x040fe20000041868 */
[----:B------:R-:W-:Y:S02]  /*4810*/  FFMA.FTZ R149, R30, R170, -R173 ;  /* 0x000000aa1e957223 */ /* 0x000fe400000108ad */
[----:B------:R-:W-:Y:S04]  /*4820*/  LDSM.16.MT88.4 R28, [R171+0x12000] ;  /* 0x01200000ab1c783b */ /* 0x000fe80000004200 */
[----:B------:R-:W1:Y:S01]  /*4830*/  MUFU.EX2 R149, R149 ;  /* 0x0000009500957308 */ /* 0x000e620000000800 */
[C---:B------:R-:W-:Y:S01]  /*4840*/  HMMA.16816.F32.BF16 R100, R120.reuse, R126, R100 ;  /* 0x0000007e7864723c */ /* 0x040fe20000041864 */
[----:B------:R-:W-:Y:S07]  /*4850*/  LDSM.16.MT88.4 R124, [R164+0x1800] ;  /* 0x00180000a47c783b */ /* 0x000fee0000004200 */
[C---:B------:R-:W-:Y:S08]  /*4860*/  HMMA.16816.F32.BF16 R112, R120.reuse, R48, R112 ;  /* 0x000000307870723c */ /* 0x040ff00000041870 */
[C---:B------:R-:W-:Y:S01]  /*4870*/  HMMA.16816.F32.BF16 R108, R120.reuse, R50, R108 ;  /* 0x00000032786c723c */ /* 0x040fe2000004186c */
[----:B------:R-:W4:Y:S07]  /*4880*/  LDSM.16.MT88.4 R48, [R171+0xd800] ;  /* 0x00d80000ab30783b */ /* 0x000f2e0000004200 */
[C---:B------:R-:W-:Y:S08]  /*4890*/  HMMA.16816.F32.BF16 R96, R120.reuse, R128, R96 ;  /* 0x000000807860723c */ /* 0x040ff00000041860 */
[C---:B------:R-:W-:Y:S01]  /*48a0*/  HMMA.16816.F32.BF16 R92, R120.reuse, R130, R92 ;  /* 0x00000082785c723c */ /* 0x040fe2000004185c */
[----:B------:R-:W-:Y:S07]  /*48b0*/  LDSM.16.MT88.4 R128, [R200+0x11800] ;  /* 0x01180000c880783b */ /* 0x000fee0000004200 */
[C---:B------:R-:W-:Y:S08]  /*48c0*/  HMMA.16816.F32.BF16 R88, R120.reuse, R116, R88 ;  /* 0x000000747858723c */ /* 0x040ff00000041858 */
[----:B------:R-:W-:Y:S01]  /*48d0*/  HMMA.16816.F32.BF16 R84, R120, R118, R84 ;  /* 0x000000767854723c */ /* 0x000fe20000041854 */
[----:B------:R-:W2:Y:S04]  /*48e0*/  LDSM.16.MT88.4 R120, [R164+0x5800] ;  /* 0x00580000a478783b */ /* 0x000ea80000004200 */
[----:B------:R-:W-:Y:S03]  /*48f0*/  LDSM.16.MT88.4 R116, [R200+0xd800] ;  /* 0x00d80000c874783b */ /* 0x000fe60000004200 */
[C---:B---3--:R-:W-:Y:S08]  /*4900*/  HMMA.16816.F32.BF16 R72, R44.reuse, R40, R72 ;  /* 0x000000282c48723c */ /* 0x048ff00000041848 */
[C---:B------:R-:W-:Y:S01]  /*4910*/  HMMA.16816.F32.BF16 R68, R44.reuse, R42, R68 ;  /* 0x0000002a2c44723c */ /* 0x040fe20000041844 */
[----:B------:R-:W3:Y:S07]  /*4920*/  LDSM.16.MT88.4 R40, [R0+0x5800] ;  /* 0x005800000028783b */ /* 0x000eee0000004200 */
[C---:B-----5:R-:W-:Y:S08]  /*4930*/  HMMA.16816.F32.BF16 R88, R44.reuse, R36, R88 ;  /* 0x000000242c58723c */ /* 0x060ff00000041858 */
[C---:B------:R-:W-:Y:S01]  /*4940*/  HMMA.16816.F32.BF16 R84, R44.reuse, R38, R84 ;  /* 0x000000262c54723c */ /* 0x040fe20000041854 */
[----:B------:R-:W5:Y:S07]  /*4950*/  LDSM.16.MT88.4 R36, [R171+0xe000] ;  /* 0x00e00000ab24783b */ /* 0x000f6e0000004200 */
[C---:B----4-:R-:W-:Y:S08]  /*4960*/  HMMA.16816.F32.BF16 R104, R44.reuse, R48, R104 ;  /* 0x000000302c68723c */ /* 0x050ff00000041868 */
        /* <DEDUP_REMOVED lines=10> */
[----:B-1----:R-:W-:-:S05]  /*4a10*/  F2FP.BF16.F32.PACK_AB R43, R178, R149 ;  /* 0x00000095b22b723e */ /* 0x002fca00000010ff */
[C---:B------:R-:W-:Y:S08]  /*4a20*/  HMMA.16816.F32.BF16 R112, R44.reuse, R116, R112 ;  /* 0x000000742c70723c */ /* 0x040ff00000041870 */
[----:B------:R-:W-:Y:S01]  /*4a30*/  HMMA.16816.F32.BF16 R108, R44, R118, R108 ;  /* 0x000000762c6c723c */ /* 0x000fe2000004186c */
[----:B------:R-:W-:Y:S07]  /*4a40*/  LDSM.16.MT88.4 R116, [R164+0x2000] ;  /* 0x00200000a474783b */ /* 0x000fee0000004200 */
[C---:B------:R-:W-:Y:S08]  /*4a50*/  HMMA.16816.F32.BF16 R72, R40.reuse, R28, R72 ;  /* 0x0000001c2848723c */ /* 0x040ff00000041848 */
[----:B------:R-:W-:Y:S01]  /*4a60*/  HMMA.16816.F32.BF16 R68, R40, R30, R68 ;  /* 0x0000001e2844723c */ /* 0x000fe20000041844 */
[----:B------:R-:W1:Y:S07]  /*4a70*/  LDSM.16.MT88.4 R28, [R0+0x6000] ;  /* 0x00600000001c783b */ /* 0x000e6e0000004200 */
[C---:B------:R-:W-:Y:S08]  /*4a80*/  HMMA.16816.F32.BF16 R80, R44.reuse, R128, R80 ;  /* 0x000000802c50723c */ /* 0x040ff00000041850 */
[----:B------:R-:W-:Y:S08]  /*4a90*/  HMMA.16816.F32.BF16 R76, R44, R130, R76 ;  /* 0x000000822c4c723c */ /* 0x000ff0000004184c */
[C---:B-----5:R-:W-:Y:S08]  /*4aa0*/  HMMA.16816.F32.BF16 R104, R40.reuse, R36, R104 ;  /* 0x000000242868723c */ /* 0x060ff00000041868 */
[C---:B------:R-:W-:Y:S01]  /*4ab0*/  HMMA.16816.F32.BF16 R100, R40.reuse, R38, R100 ;  /* 0x000000262864723c */ /* 0x040fe20000041864 */
[----:B------:R-:W3:Y:S07]  /*4ac0*/  LDSM.16.MT88.4 R36, [R164+0x6000] ;  /* 0x00600000a424783b */ /* 0x000eee0000004200 */
[C---:B------:R-:W-:Y:S08]  /*4ad0*/  HMMA.16816.F32.BF16 R112, R40.reuse, R32, R112 ;  /* 0x000000202870723c */ /* 0x040ff00000041870 */
[C---:B------:R-:W-:Y:S01]  /*4ae0*/  HMMA.16816.F32.BF16 R108, R40.reuse, R34, R108 ;  /* 0x00000022286c723c */ /* 0x040fe2000004186c */
[----:B------:R-:W5:Y:S07]  /*4af0*/  LDSM.16.MT88.4 R32, [R171+0x12800] ;  /* 0x01280000ab20783b */ /* 0x000f6e0000004200 */
[C---:B----4-:R-:W-:Y:S08]  /*4b00*/  HMMA.16816.F32.BF16 R88, R40.reuse, R48, R88 ;  /* 0x000000302858723c */ /* 0x050ff00000041858 */
[C---:B------:R-:W-:Y:S01]  /*4b10*/  HMMA.16816.F32.BF16 R84, R40.reuse, R50, R84 ;  /* 0x000000322854723c */ /* 0x040fe20000041854 */
[----:B------:R-:W4:Y:S07]  /*4b20*/  LDSM.16.MT88.4 R48, [R200+0xe800] ;  /* 0x00e80000c830783b */ /* 0x000f2e0000004200 */
[C---:B--2---:R-:W-:Y:S08]  /*4b30*/  HMMA.16816.F32.BF16 R80, R40.reuse, R120, R80 ;  /* 0x000000782850723c */ /* 0x044ff00000041850 */
[----:B------:R-:W-:Y:S01]  /*4b40*/  HMMA.16816.F32.BF16 R76, R40, R122, R76 ;  /* 0x0000007a284c723c */ /* 0x000fe2000004184c */
[----:B------:R-:W2:Y:S07]  /*4b50*/  LDSM.16.MT88.4 R120, [R200+0x12800] ;  /* 0x01280000c878783b */ /* 0x000eae0000004200 */
[C---:B------:R-:W-:Y:S08]  /*4b60*/  HMMA.16816.F32.BF16 R96, R44.reuse, R124, R96 ;  /* 0x0000007c2c60723c */ /* 0x040ff00000041860 */
[----:B------:R-:W-:Y:S01]  /*4b70*/  HMMA.16816.F32.BF16 R92, R44, R126, R92 ;  /* 0x0000007e2c5c723c */ /* 0x000fe2000004185c */
[----:B------:R-:W-:Y:S04]  /*4b80*/  LDSM.16.MT88.4 R44, [R171+0xe800] ;  /* 0x00e80000ab2c783b */ /* 0x000fe80000004200 */
[----:B------:R-:W-:Y:S03]  /*4b90*/  LDSM.16.MT88.4 R124, [R200+0xf800] ;  /* 0x00f80000c87c783b */ /* 0x000fe60000004200 */
[----:B-1----:R-:W-:Y:S01]  /*4ba0*/  HMMA.16816.F32.BF16 R56, R40, R28, R56 ;  /* 0x0000001c2838723c */ /* 0x002fe20000041838 */
[----:B------:R-:W-:-:S02]  /*4bb0*/  F2FP.BF16.F32.PACK_AB R28, R187, R184 ;  /* 0x000000b8bb1c723e */ /* 0x000fc400000010ff */
[----:B------:R-:W-:-:S05]  /*4bc0*/  F2FP.BF16.F32.PACK_AB R29, R185, R180 ;  /* 0x000000b4b91d723e */ /* 0x000fca00000010ff */
[----:B------:R-:W-:Y:S01]  /*4bd0*/  HMMA.16816.F32.BF16 R52, R40, R30, R52 ;  /* 0x0000001e2834723c */ /* 0x000fe20000041834 */
[----:B------:R-:W-:Y:S02]  /*4be0*/  F2FP.BF16.F32.PACK_AB R30, R189, R186 ;  /* 0x000000babd1e723e */ /* 0x000fe400000010ff */
[----:B------:R-:W-:-:S05]  /*4bf0*/  F2FP.BF16.F32.PACK_AB R31, R191, R182 ;  /* 0x000000b6bf1f723e */ /* 0x000fca00000010ff */
[----:B------:R-:W-:Y:S08]  /*4c00*/  HMMA.16816.F32.BF16 R96, R40, R116, R96 ;  /* 0x000000742860723c */ /* 0x000ff00000041860 */
[C---:B------:R-:W-:Y:S08]  /*4c10*/  HMMA.16816.F32.BF16 R88, R28.reuse, R24, R88 ;  /* 0x000000181c58723c */ /* 0x040ff00000041858 */
[----:B------:R-:W-:Y:S01]  /*4c20*/  HMMA.16816.F32.BF16 R84, R28, R26, R84 ;  /* 0x0000001a1c54723c */ /* 0x000fe20000041854 */
[----:B------:R-:W1:Y:S07]  /*4c30*/  LDSM.16.MT88.4 R24, [R0+0x6800] ;  /* 0x006800000018783b */ /* 0x000e6e0000004200 */
[C---:B------:R-:W-:Y:S01]  /*4c40*/  HMMA.16816.F32.BF16 R92, R40.reuse, R118, R92 ;  /* 0x00000076285c723c */ /* 0x040fe2000004185c */
[----:B------:R-:W1:Y:S07]  /*4c50*/  LDSM.16.MT88.4 R116, [R164+0x2800] ;  /* 0x00280000a474783b */ /* 0x000e6e0000004200 */
[C---:B---3--:R-:W-:Y:S08]  /*4c60*/  HMMA.16816.F32.BF16 R64, R40.reuse, R36, R64 ;  /* 0x000000242840723c */ /* 0x048ff00000041840 */
[----:B------:R-:W-:Y:S01]  /*4c70*/  HMMA.16816.F32.BF16 R60, R40, R38, R60 ;  /* 0x00000026283c723c */ /* 0x000fe2000004183c */
[----:B------:R-:W-:Y:S04]  /*4c80*/  LDSM.16.MT88.4 R36, [R171+0xf000] ;  /* 0x00f00000ab24783b */ /* 0x000fe80000004200 */
[----:B------:R-:W-:Y:S03]  /*4c90*/  LDSM.16.MT88.4 R40, [R200+0xf000] ;  /* 0x00f00000c828783b */ /* 0x000fe60000004200 */
[C---:B-----5:R-:W-:Y:S08]  /*4ca0*/  HMMA.16816.F32.BF16 R72, R28.reuse, R32, R72 ;  /* 0x000000201c48723c */ /* 0x060ff00000041848 */
[C---:B------:R-:W-:Y:S01]  /*4cb0*/  HMMA.16816.F32.BF16 R68, R28.reuse, R34, R68 ;  /* 0x000000221c44723c */ /* 0x040fe20000041844 */
[----:B------:R-:W3:Y:S07]  /*4cc0*/  LDSM.16.MT88.4 R32, [R171+0x13000] ;  /* 0x01300000ab20783b */ /* 0x000eee0000004200 */
[----:B----4-:R-:W-:Y:S01]  /*4cd0*/  HMMA.16816.F32.BF16 R112, R28, R48, R112 ;  /* 0x000000301c70723c */ /* 0x010fe20000041870 */
[-CC-:B------:R-:W-:Y:S01]  /*4ce0*/  FFMA.FTZ R48, R18, R170.reuse, -R173.reuse ;  /* 0x000000aa12307223 */ /* 0x180fe200000108ad */
[----:B------:R-:W-:-:S02]  /*4cf0*/  FFMA.FTZ R49, R14, R170, -R173 ;  /* 0x000000aa0e317223 */ /* 0x000fc400000108ad */
[----:B------:R-:W-:Y:S03]  /*4d00*/  LDSM.16.MT88.4 R12, [R200+0x13000] ;  /* 0x01300000c80c783b */ /* 0x000fe60000004200 */
[----:B------:R-:W-:Y:S01]  /*4d10*/  MUFU.EX2 R48, R48 ;  /* 0x0000003000307308 */ /* 0x000fe20000000800 */
[C---:B------:R-:W-:Y:S01]  /*4d20*/  HMMA.16816.F32.BF16 R108, R28.reuse, R50, R108 ;  /* 0x000000321c6c723c */ /* 0x040fe2000004186c */
[-C--:B------:R-:W-:Y:S01]  /*4d30*/  FFMA.FTZ R51, R19, R170.reuse, -R173 ;  /* 0x000000aa13337223 */ /* 0x080fe200000108ad */
[-CC-:B------:R-:W-:Y:S01]  /*4d40*/  FFMA.FTZ R50, R16, R170.reuse, -R175.reuse ;  /* 0x000000aa10327223 */ /* 0x180fe200000108af */
[----:B------:R-:W-:Y:S04]  /*4d50*/  MUFU.EX2 R49, R49 ;  /* 0x0000003100317308 */ /* 0x000fe80000000800 */
[----:B------:R-:W-:Y:S01]  /*4d60*/  MUFU.EX2 R51, R51 ;  /* 0x0000003300337308 */ /* 0x000fe20000000800 */
[----:B--2---:R-:W-:Y:S01]  /*4d70*/  HMMA.16816.F32.BF16 R80, R28, R120, R80 ;  /* 0x000000781c50723c */ /* 0x004fe20000041850 */
[----:B------:R-:W-:-:S02]  /*4d80*/  FFMA.FTZ R121, R17, R170, -R175 ;  /* 0x000000aa11797223 */ /* 0x000fc400000108af */
[----:B------:R-:W-:Y:S01]  /*4d90*/  MUFU.EX2 R50, R50 ;  /* 0x0000003200327308 */ /* 0x000fe20000000800 */
[----:B------:R-:W-:Y:S03]  /*4da0*/  LDSM.16.MT88.4 R16, [R0+0x3000] ;  /* 0x003000000010783b */ /* 0x000fe60000004200 */
[----:B------:R-:W2:Y:S01]  /*4db0*/  MUFU.EX2 R121, R121 ;  /* 0x0000007900797308 */ /* 0x000ea20000000800 */
[C---:B------:R-:W-:Y:S08]  /*4dc0*/  HMMA.16816.F32.BF16 R64, R28.reuse, R20, R64 ;  /* 0x000000141c40723c */ /* 0x040ff00000041840 */
[C---:B------:R-:W-:Y:S01]  /*4dd0*/  HMMA.16816.F32.BF16 R60, R28.reuse, R22, R60 ;  /* 0x000000161c3c723c */ /* 0x040fe2000004183c */
[----:B------:R-:W4:Y:S07]  /*4de0*/  LDSM.16.MT88.4 R20, [R164+0x7000] ;  /* 0x00700000a414783b */ /* 0x000f2e0000004200 */
[----:B-1----:R-:W-:Y:S01]  /*4df0*/  HMMA.16816.F32.BF16 R56, R28, R24, R56 ;  /* 0x000000181c38723c */ /* 0x002fe20000041838 */
[----:B--2---:R-:W-:-:S02]  /*4e00*/  F2FP.BF16.F32.PACK_AB R24, R121, R50 ;  /* 0x000000327918723e */ /* 0x004fc400000010ff */
[----:B------:R-:W-:-:S05]  /*4e10*/  F2FP.BF16.F32.PACK_AB R25, R51, R48 ;  /* 0x000000303319723e */ /* 0x000fca00000010ff */
[----:B------:R-:W-:Y:S01]  /*4e20*/  HMMA.16816.F32.BF16 R52, R28, R26, R52 ;  /* 0x0000001a1c34723c */ /* 0x000fe20000041834 */
[----:B------:R-:W-:Y:S02]  /*4e30*/  F2FP.BF16.F32.PACK_AB R26, R193, R188 ;  /* 0x000000bcc11a723e */ /* 0x000fe400000010ff */
[----:B------:R-:W-:-:S05]  /*4e40*/  F2FP.BF16.F32.PACK_AB R27, R190, R49 ;  /* 0x00000031be1b723e */ /* 0x000fca00000010ff */
[C---:B------:R-:W-:Y:S08]  /*4e50*/  HMMA.16816.F32.BF16 R104, R28.reuse, R44, R104 ;  /* 0x0000002c1c68723c */ /* 0x040ff00000041868 */
[C---:B------:R-:W-:Y:S01]  /*4e60*/  HMMA.16816.F32.BF16 R100, R28.reuse, R46, R100 ;  /* 0x0000002e1c64723c */ /* 0x040fe20000041864 */
[----:B------:R-:W1:Y:S07]  /*4e70*/  LDSM.16.MT88.4 R44, [R164+0x3000] ;  /* 0x00300000a42c783b */ /* 0x000e6e0000004200 */
[----:B------:R-:W-:Y:S01]  /*4e80*/  HMMA.16816.F32.BF16 R96, R28, R116, R96 ;  /* 0x000000741c60723c */ /* 0x000fe20000041860 */
[----:B------:R-:W-:-:S07]  /*4e90*/  F2FP.BF16.F32.PACK_AB R117, R195, R192 ;  /* 0x000000c0c375723e */ /* 0x000fce00000010ff */
[----:B------:R-:W-:Y:S01]  /*4ea0*/  HMMA.16816.F32.BF16 R92, R28, R118, R92 ;  /* 0x000000761c5c723c */ /* 0x000fe2000004185c */
[----:B------:R-:W-:-:S07]  /*4eb0*/  F2FP.BF16.F32.PACK_AB R119, R233, R194 ;  /* 0x000000c2e977723e */ /* 0x000fce00000010ff */
[----:B------:R-:W-:Y:S08]  /*4ec0*/  HMMA.16816.F32.BF16 R76, R28, R122, R76 ;  /* 0x0000007a1c4c723c */ /* 0x000ff0000004184c */
[C---:B---3--:R-:W-:Y:S01]  /*4ed0*/  HMMA.16816.F32.BF16 R28, R24.reuse, R32, R72 ;  /* 0x00000020181c723c */ /* 0x048fe20000041848 */
[----:B------:R-:W2:Y:S07]  /*4ee0*/  LDSM.16.MT88.4 R72, [R171+0xf800] ;  /* 0x00f80000ab48783b */ /* 0x000eae0000004200 */
[----:B------:R-:W-:Y:S01]  /*4ef0*/  HMMA.16816.F32.BF16 R32, R24, R34, R68 ;  /* 0x000000221820723c */ /* 0x000fe20000041844 */
[----:B------:R-:W-:-:S02]  /*4f00*/  FFMA.FTZ R68, R8, R170, -R175 ;  /* 0x000000aa08447223 */ /* 0x000fc400000108af */
[----:B------:R-:W3:Y:S01]  /*4f10*/  LDSM.16.MT88.4 R8, [R171+0x13800] ;  /* 0x01380000ab08783b */ /* 0x000ee20000004200 */
[----:B------:R-:W-:Y:S04]  /*4f20*/  MUFU.EX2 R175, R4 ;  /* 0x0000000400af7308 */ /* 0x000fe80000000800 */
[C---:B----4-:R-:W-:Y:S01]  /*4f30*/  HMMA.16816.F32.BF16 R64, R24.reuse, R20, R64 ;  /* 0x000000141840723c */ /* 0x050fe20000041840 */
[----:B------:R-:W-:Y:S04]  /*4f40*/  MUFU.EX2 R20, R68 ;  /* 0x0000004400147308 */ /* 0x000fe80000000800 */
[----:B------:R-:W4:Y:S03]  /*4f50*/  MUFU.EX2 R21, R6 ;  /* 0x0000000600157308 */ /* 0x000f260000000800 */
[C---:B------:R-:W-:Y:S01]  /*4f60*/  HMMA.16816.F32.BF16 R104, R24.reuse, R36, R104 ;  /* 0x000000241868723c */ /* 0x040fe20000041868 */
[----:B------:R-:W5:Y:S07]  /*4f70*/  MUFU.EX2 R170, R5 ;  /* 0x0000000500aa7308 */ /* 0x000f6e0000000800 */
[----:B------:R-:W-:Y:S01]  /*4f80*/  HMMA.16816.F32.BF16 R100, R24, R38, R100 ;  /* 0x000000261864723c */ /* 0x000fe20000041864 */
[----:B------:R-:W-:Y:S01]  /*4f90*/  LDSM.16.MT88.4 R36, [R0+0x7000] ;  /* 0x007000000024783b */ /* 0x000fe20000004200 */
[----:B----4-:R-:W-:-:S02]  /*4fa0*/  F2FP.BF16.F32.PACK_AB R116, R21, R20 ;  /* 0x000000141574723e */ /* 0x010fc400000010ff */
[----:B-----5:R-:W-:Y:S01]  /*4fb0*/  F2FP.BF16.F32.PACK_AB R118, R170, R175 ;  /* 0x000000afaa76723e */ /* 0x020fe200000010ff */
[----:B------:R-:W-:-:S03]  /*4fc0*/  FADD.FTZ R5, R159, R160 ;  /* 0x000000a09f057221 */ /* 0x000fc60000010000 */
[----:B-1----:R-:W-:Y:S01]  /*4fd0*/  HMMA.16816.F32.BF16 R96, R24, R44, R96 ;  /* 0x0000002c1860723c */ /* 0x002fe20000041860 */
[----:B------:R-:W-:-:S04]  /*4fe0*/  FADD.FTZ R5, R156, R5 ;  /* 0x000000059c057221 */ /* 0x000fc80000010000 */
[----:B------:R-:W-:-:S03]  /*4ff0*/  FADD.FTZ R152, R152, R5 ;  /* 0x0000000598987221 */ /* 0x000fc60000010000 */
[----:B--2---:R-:W-:Y:S01]  /*5000*/  HMMA.16816.F32.BF16 R68, R116, R72, R104 ;  /* 0x000000487444723c */ /* 0x004fe20000041868 */
[----:B------:R-:W1:Y:S01]  /*5010*/  LDSM.16.MT88.4 R4, [R0+0x3800] ;  /* 0x003800000004783b */ /* 0x000e620000004200 */
[----:B------:R-:W-:-:S06]  /*5020*/  FADD.FTZ R157, R157, R152 ;  /* 0x000000989d9d7221 */ /* 0x000fcc0000010000 */
[C---:B------:R-:W-:Y:S08]  /*5030*/  HMMA.16816.F32.BF16 R72, R116.reuse, R74, R100 ;  /* 0x0000004a7448723c */ /* 0x040ff00000041864 */
        /* <DEDUP_REMOVED lines=11> */
[----:B------:R-:W2:Y:S01]  /*50f0*/  LDSM.16.MT88.4 R80, [R164+0x3800] ;  /* 0x00380000a450783b */ /* 0x000ea20000004200 */
        /* <DEDUP_REMOVED lines=15> */
[----:B------:R-:W-:-:S04]  /*51f0*/  FADD.FTZ R150, R150, R141 ;  /* 0x0000008d96967221 */ /* 0x000fc80000010000 */
[----:B------:R-:W-:Y:S02]  /*5200*/  FADD.FTZ R181, R181, R150 ;  /* 0x00000096b5b57221 */ /* 0x000fe40000010000 */
        /* <DEDUP_REMOVED lines=16> */
[----:B--2---:R-:W-:Y:S01]  /*5310*/  HMMA.16816.F32.BF16 R76, R116, R80, R96 ;  /* 0x00000050744c723c */ /* 0x004fe20000041860 */
[----:B------:R-:W2:Y:S02]  /*5320*/  LDSM.16.MT88.4 R96, [R200+0x13800] ;  /* 0x01380000c860783b */ /* 0x000ea40000004200 */
[----:B------:R-:W-:-:S04]  /*5330*/  FADD.FTZ R50, R50, R189 ;  /* 0x000000bd32327221 */ /* 0x000fc80000010000 */
[----:B------:R-:W-:Y:S01]  /*5340*/  FADD.FTZ R5, R121, R50 ;  /* 0x0000003279057221 */ /* 0x000fe20000010000 */
[----:B------:R-:W-:Y:S01]  /*5350*/  HMMA.16816.F32.BF16 R104, R116, R10, R32 ;  /* 0x0000000a7468723c */ /* 0x000fe20000041820 */
[----:B------:R3:W4:Y:S02]  /*5360*/  LDSM.16.MT88.4 R8, [R0+0x7800] ;  /* 0x007800000008783b */ /* 0x0007240000004200 */
[----:B------:R-:W-:-:S04]  /*5370*/  FADD.FTZ R188, R188, R5 ;  /* 0x00000005bcbc7221 */ /* 0x000fc80000010000 */
[----:B------:R-:W-:Y:S01]  /*5380*/  FADD.FTZ R193, R193, R188 ;  /* 0x000000bcc1c17221 */ /* 0x000fe20000010000 */
[----:B------:R-:W-:Y:S03]  /*5390*/  HMMA.16816.F32.BF16 R40, R24, R42, R108 ;  /* 0x0000002a1828723c */ /* 0x000fe6000004186c */
[----:B------:R-:W-:-:S04]  /*53a0*/  FADD.FTZ R20, R20, R193 ;  /* 0x000000c114147221 */ /* 0x000fc80000010000 */
[----:B------:R-:W-:Y:S01]  /*53b0*/  FADD.FTZ R20, R21, R20 ;  /* 0x0000001415147221 */ /* 0x000fe20000010000 */
[----:B------:R-:W-:Y:S03]  /*53c0*/  HMMA.16816.F32.BF16 R56, R24, R36, R56 ;  /* 0x000000241838723c */ /* 0x000fe60000041838 */
[----:B------:R-:W-:-:S04]  /*53d0*/  FADD.FTZ R175, R175, R20 ;  /* 0x00000014afaf7221 */ /* 0x000fc80000010000 */
[----:B------:R-:W-:Y:S01]  /*53e0*/  FADD.FTZ R235, R170, R175 ;  /* 0x000000afaaeb7221 */ /* 0x000fe20000010000 */
[----:B---3--:R-:W-:Y:S01]  /*53f0*/  FADD.FTZ R0, R48, R191 ;  /* 0x000000bf30007221 */ /* 0x008fe20000010000 */
[----:B------:R-:W-:Y:S03]  /*5400*/  HMMA.16816.F32.BF16 R52, R24, R38, R52 ;  /* 0x000000261834723c */ /* 0x000fe60000041834 */
[----:B------:R-:W-:-:S04]  /*5410*/  FADD.FTZ R0, R51, R0 ;  /* 0x0000000033007221 */ /* 0x000fc80000010000 */
[----:B------:R-:W-:Y:S01]  /*5420*/  FADD.FTZ R49, R49, R0 ;  /* 0x0000000031317221 */ /* 0x000fe20000010000 */
[----:B-1----:R-:W-:Y:S03]  /*5430*/  HMMA.16816.F32.BF16 R108, R116, R112, R64 ;  /* 0x00000070746c723c */ /* 0x002fe60000041840 */
[----:B------:R-:W-:-:S04]  /*5440*/  FADD.FTZ R5, R190, R49 ;  /* 0x00000031be057221 */ /* 0x000fc80000010000 */
[----:B------:R-:W-:Y:S01]  /*5450*/  FADD.FTZ R192, R192, R5 ;  /* 0x00000005c0c07221 */ /* 0x000fe20000010000 */
[----:B------:R-:W-:Y:S03]  /*5460*/  HMMA.16816.F32.BF16 R128, R116, R124, R128 ;  /* 0x0000007c7480723c */ /* 0x000fe60000041880 */
[----:B------:R-:W-:-:S04]  /*5470*/  FADD.FTZ R195, R195, R192 ;  /* 0x000000c0c3c37221 */ /* 0x000fc80000010000 */
[----:B------:R-:W-:Y:S01]  /*5480*/  FADD.FTZ R194, R194, R195 ;  /* 0x000000c3c2c27221 */ /* 0x000fe20000010000 */
[----:B--2---:R-:W-:Y:S03]  /*5490*/  HMMA.16816.F32.BF16 R92, R116, R96, R92 ;  /* 0x00000060745c723c */ /* 0x004fe6000004185c */
[----:B------:R-:W-:-:S05]  /*54a0*/  FADD.FTZ R233, R233, R194 ;  /* 0x000000c2e9e97221 */ /* 0x000fca0000010000 */
[C---:B------:R-:W-:Y:S08]  /*54b0*/  HMMA.16816.F32.BF16 R80, R116.reuse, R82, R44 ;  /* 0x000000527450723c */ /* 0x040ff0000004182c */
[C---:B------:R-:W-:Y:S08]  /*54c0*/  HMMA.16816.F32.BF16 R112, R116.reuse, R114, R60 ;  /* 0x000000727470723c */ /* 0x040ff0000004183c */
[C---:B------:R-:W-:Y:S08]  /*54d0*/  HMMA.16816.F32.BF16 R124, R116.reuse, R126, R40 ;  /* 0x0000007e747c723c */ /* 0x040ff00000041828 */
[C---:B------:R-:W-:Y:S08]  /*54e0*/  HMMA.16816.F32.BF16 R88, R116.reuse, R6, R16 ;  /* 0x000000067458723c */ /* 0x040ff00000041810 */
[C---:B------:R-:W-:Y:S08]  /*54f0*/  HMMA.16816.F32.BF16 R96, R116.reuse, R98, R12 ;  /* 0x000000627460723c */ /* 0x040ff0000004180c */
[C---:B----4-:R-:W-:Y:S08]  /*5500*/  HMMA.16816.F32.BF16 R120, R116.reuse, R8, R56 ;  /* 0x000000087478723c */ /* 0x050ff00000041838 */
        /* <DEDUP_REMOVED lines=8> */
[----:B------:R-:W-:Y:S01]  /*5590*/  VIADD R224, R200, 0xc040 ;  /* 0x0000c040c8e07836 */ /* 0x000fe20000000000 */
[----:B------:R-:W-:-:S11]  /*55a0*/  MOV R137, R134 ;  /* 0x0000008600897202 */ /* 0x000fd60000000f00 */
.L_x_4745:
        /* <DEDUP_REMOVED lines=78> */
.L_x_4740:
[----:B------:R-:W-:Y:S05]  /*5a90*/  BSYNC.RECONVERGENT B0 ;  /* 0x0000000000007941 */ /* 0x000fea0003800200 */
.L_x_4739:
        /* <DEDUP_REMOVED lines=11> */
[----:B------:R-:W-:Y:S02]  /*5b50*/  LOP3.LUT R37, R136, R38, R37, 0x1e, !PT ;  /* 0x0000002688257212 */ /* 0x000fe400078e1e25 */
[----:B------:R-:W-:Y:S02]  /*5b60*/  IADD3 R38, P0, PT, R225, R216, RZ ;  /* 0x000000d8e1267210 */ /* 0x000fe40007f1e0ff */
[----:B------:R-:W-:Y:S01]  /*5b70*/  LOP3.LUT R36, R37, R36, RZ, 0xfc, !PT ;  /* 0x0000002425247212 */ /* 0x000fe200078efcff */
[C---:B------:R-:W-:Y:S01]  /*5b80*/  IMAD.SHL.U32 R37, R199.reuse, 0x20, RZ ;  /* 0x00000020c7257824 */ /* 0x040fe200078e00ff */
[----:B------:R-:W-:Y:S01]  /*5b90*/  LOP3.LUT R134, R199, 0x8, RZ, 0xc0, !PT ;  /* 0x00000008c7867812 */ /* 0x000fe200078ec0ff */
[----:B------:R-:W-:Y:S01]  /*5ba0*/  IMAD.X R39, R226, 0x1, R217, P0 ;  /* 0x00000001e2277824 */ /* 0x000fe200000e06d9 */
[-C--:B------:R-:W-:Y:S02]  /*5bb0*/  IADD3 R48, P0, PT, R38, R206.reuse, RZ ;  /* 0x000000ce26307210 */ /* 0x080fe40007f1e0ff */
[----:B------:R-:W-:Y:S01]  /*5bc0*/  LOP3.LUT R132, R203, 0x8, RZ, 0xc0, !PT ;  /* 0x00000008cb847812 */ /* 0x000fe200078ec0ff */
[----:B-1----:R-:W-:Y:S01]  /*5bd0*/  ULEA UR6, UR6, UR7, 0x18 ;  /* 0x0000000706067291 */ /* 0x002fe2000f8ec0ff */
[----:B------:R-:W-:Y:S01]  /*5be0*/  LOP3.LUT R202, R37, 0x7c00, RZ, 0xc0, !PT ;  /* 0x00007c0025ca7812 */ /* 0x000fe200078ec0ff */
[----:B------:R-:W-:Y:S01]  /*5bf0*/  IMAD.X R49, R39, 0x1, R207, P0 ;  /* 0x0000000127317824 */ /* 0x000fe200000e06cf */
[-C--:B------:R-:W-:Y:S02]  /*5c00*/  IADD3 R46, P0, PT, R48, R206.reuse, RZ ;  /* 0x000000ce302e7210 */ /* 0x080fe40007f1e0ff */
[----:B------:R-:W-:Y:S01]  /*5c10*/  LOP3.LUT R135, R134, 0x1c0, R133, 0xf8, !PT ;  /* 0x000001c086877812 */ /* 0x000fe200078ef885 */
[----:B------:R-:W-:Y:S01]  /*5c20*/  IMAD.U32 R201, RZ, RZ, UR6 ;  /* 0x00000006ffc97e24 */ /* 0x000fe2000f8e00ff */
[----:B------:R-:W-:Y:S01]  /*5c30*/  LOP3.LUT R134, R133, 0x400, RZ, 0xc0, !PT ;  /* 0x0000040085867812 */ /* 0x000fe200078ec0ff */
[----:B------:R-:W-:Y:S01]  /*5c40*/  IMAD.X R47, R49, 0x1, R207, P0 ;  /* 0x00000001312f7824 */ /* 0x000fe200000e06cf */
[-C--:B------:R-:W-:Y:S01]  /*5c50*/  IADD3 R44, P0, PT, R46, R206.reuse, RZ ;  /* 0x000000ce2e2c7210 */ /* 0x080fe20007f1e0ff */
[----:B------:R-:W-:Y:S01]  /*5c60*/  IMAD R237, R36, 0x2, R201 ;  /* 0x0000000224ed7824 */ /* 0x000fe200078e02c9 */
[--C-:B------:R-:W-:Y:S02]  /*5c70*/  LOP3.LUT R132, R132, 0x1c0, R133.reuse, 0xf8, !PT ;  /* 0x000001c084847812 */ /* 0x100fe400078ef885 */
[----:B------:R-:W-:Y:S01]  /*5c80*/  LOP3.LUT R133, R202, 0x200, R133, 0xf8, !PT ;  /* 0x00000200ca857812 */ /* 0x000fe200078ef885 */
[--C-:B------:R-:W-:Y:S01]  /*5c90*/  IMAD.X R45, R47, 0x1, R207.reuse, P0 ;  /* 0x000000012f2d7824 */ /* 0x100fe200000e06cf */
[----:B------:R-:W-:Y:S01]  /*5ca0*/  @!PT LDS RZ, [RZ] ;  /* 0x00000000fffff984 */ /* 0x000fe20000000800 */
[----:B------:R-:W-:Y:S01]  /*5cb0*/  @!PT LDS RZ, [RZ] ;  /* 0x00000000fffff984 */ /* 0x000fe20000000800 */
[----:B------:R-:W-:Y:S01]  /*5cc0*/  @!PT LDS RZ, [RZ] ;  /* 0x00000000fffff984 */ /* 0x000fe20000000800 */
[----:B------:R-:W-:Y:S01]  /*5cd0*/  LDGSTS.E.BYPASS.LTC128B.128 [R237+0xc000], desc[UR4][R216.64] ;  /* 0x0c000000d8ed7fae */ /* 0x000fe2000b981a04 */
[----:B------:R-:W-:Y:S02]  /*5ce0*/  IADD3 R42, P0, PT, R44, R206, RZ ;  /* 0x000000ce2c2a7210 */ /* 0x000fe40007f1e0ff */
[----:B------:R-:W-:Y:S02]  /*5cf0*/  LOP3.LUT R135, R135, R136, RZ, 0x3c, !PT ;  /* 0x0000008887877212 */ /* 0x000fe400078e3cff */
[----:B------:R-:W-:Y:S01]  /*5d00*/  LDGSTS.E.BYPASS.LTC128B.128 [R237+0x10000], desc[UR4][R216.64+0x80] ;  /* 0x10000080d8ed7fae */ /* 0x000fe2000b981a04 */
[----:B------:R-:W-:Y:S01]  /*5d10*/  LOP3.LUT R132, R133, R132, R136, 0xf6, !PT ;  /* 0x0000008485847212 */ /* 0x000fe200078ef688 */
[----:B------:R-:W-:Y:S01]  /*5d20*/  IMAD.X R43, R45, 0x1, R207, P0 ;  /* 0x000000012d2b7824 */ /* 0x000fe200000e06cf */
[----:B------:R-:W-:Y:S02]  /*5d30*/  IADD3 R40, P0, PT, R42, R206, RZ ;  /* 0x000000ce2a287210 */ /* 0x000fe40007f1e0ff */
[----:B------:R-:W-:Y:S01]  /*5d40*/  LDGSTS.E.BYPASS.LTC128B.128 [R237+0xc800], desc[UR4][R38.64] ;  /* 0x0c80000026ed7fae */ /* 0x000fe2000b981a04 */
[----:B------:R-:W-:Y:S01]  /*5d50*/  IMAD R134, R135, 0x2, R134 ;  /* 0x0000000287867824 */ /* 0x000fe200078e0286 */
[----:B------:R-:W-:Y:S01]  /*5d60*/  ISETP.GT.AND P2, PT, R221, R212, PT ;  /* 0x000000d4dd00720c */ /* 0x000fe20003f44270 */
[----:B------:R-:W-:Y:S02]  /*5d70*/  IMAD R188, R132, 0x2, R201 ;  /* 0x0000000284bc7824 */ /* 0x000fe400078e02c9 */
[----:B------:R-:W-:Y:S01]  /*5d80*/  LDGSTS.E.BYPASS.LTC128B.128 [R237+0x10800], desc[UR4][R38.64+0x80] ;  /* 0x1080008026ed7fae */ /* 0x000fe2000b981a04 */
[--C-:B------:R-:W-:Y:S01]  /*5d90*/  IMAD.X R41, R43, 0x1, R207.reuse, P0 ;  /* 0x000000012b297824 */ /* 0x100fe200000e06cf */
[----:B------:R-:W-:Y:S01]  /*5da0*/  IADD3 R36, P0, PT, R40, R206, RZ ;  /* 0x000000ce28247210 */ /* 0x000fe20007f1e0ff */
[----:B------:R-:W-:Y:S02]  /*5db0*/  IMAD.IADD R186, R201, 0x1, R134 ;  /* 0x00000001c9ba7824 */ /* 0x000fe400078e0286 */
[----:B------:R-:W-:Y:S02]  /*5dc0*/  LDGSTS.E.BYPASS.LTC128B.128 [R237+0xd000], desc[UR4][R48.64] ;  /* 0x0d00000030ed7fae */ /* 0x000fe4000b981a04 */
[----:B------:R-:W-:Y:S03]  /*5dd0*/  IMAD.X R37, R41, 0x1, R207, P0 ;  /* 0x0000000129257824 */ /* 0x000fe600000e06cf */
[----:B------:R-:W-:Y:S01]  /*5de0*/  LDGSTS.E.BYPASS.LTC128B.128 [R237+0x11000], desc[UR4][R48.64+0x80] ;  /* 0x1100008030ed7fae */ /* 0x000fe2000b981a04 */
[C---:B------:R-:W-:Y:S04]  /*5df0*/  LOP3.LUT P0, RZ, R199.reuse, 0x2, RZ, 0xc0, !PT ;  /* 0x00000002c7ff7812 */ /* 0x040fe8000780c0ff */
[----:B------:R-:W-:Y:S01]  /*5e00*/  LDGSTS.E.BYPASS.LTC128B.128 [R237+0xd800], desc[UR4][R46.64] ;  /* 0x0d8000002eed7fae */ /* 0x000fe2000b981a04 */
[----:B------:R-:W-:Y:S02]  /*5e10*/  SEL R205, R198, 0xffffffe0, !P0 ;  /* 0xffffffe0c6cd7807 */ /* 0x000fe40004000000 */
[----:B------:R-:W-:Y:S02]  /*5e20*/  LOP3.LUT P0, RZ, R199, 0x4, RZ, 0xc0, !PT ;  /* 0x00000004c7ff7812 */ /* 0x000fe4000780c0ff */
[----:B------:R-:W-:Y:S01]  /*5e30*/  LDGSTS.E.BYPASS.LTC128B.128 [R237+0x11800], desc[UR4][R46.64+0x80] ;  /* 0x118000802eed7fae */ /* 0x000fe2000b981a04 */
[--C-:B------:R-:W-:Y:S01]  /*5e40*/  IMAD.IADD R185, R188, 0x1, R205.reuse ;  /* 0x00000001bcb97824 */ /* 0x100fe200078e02cd */
[----:B------:R-:W-:Y:S03]  /*5e50*/  SEL R139, R197, 0xffffffc0, !P0 ;  /* 0xffffffc0c58b7807 */ /* 0x000fe60004000000 */
[----:B------:R-:W-:Y:S01]  /*5e60*/  LDGSTS.E.BYPASS.LTC128B.128 [R237+0xe000], desc[UR4][R44.64] ;  /* 0x0e0000002ced7fae */ /* 0x000fe2000b981a04 */
[----:B------:R-:W-:Y:S04]  /*5e70*/  IMAD.IADD R138, R186, 0x1, R205 ;  /* 0x00000001ba8a7824 */ /* 0x000fe800078e02cd */
[----:B------:R-:W-:Y:S01]  /*5e80*/  LDGSTS.E.BYPASS.LTC128B.128 [R237+0x12000], desc[UR4][R44.64+0x80] ;  /* 0x120000802ced7fae */ /* 0x000fe2000b981a04 */
[--C-:B------:R-:W-:Y:S02]  /*5e90*/  IMAD.IADD R184, R188, 0x1, R139.reuse ;  /* 0x00000001bcb87824 */ /* 0x100fe400078e028b */
[----:B------:R-:W-:Y:S02]  /*5ea0*/  IMAD.IADD R136, R186, 0x1, R139 ;  /* 0x00000001ba887824 */ /* 0x000fe400078e028b */
[----:B------:R-:W-:Y:S01]  /*5eb0*/  LDGSTS.E.BYPASS.LTC128B.128 [R237+0xe800], desc[UR4][R42.64] ;  /* 0x0e8000002aed7fae */ /* 0x000fe2000b981a04 */
[C---:B------:R-:W-:Y:S02]  /*5ec0*/  IMAD.IADD R204, R205.reuse, 0x1, R184 ;  /* 0x00000001cdcc7824 */ /* 0x040fe400078e02b8 */
[----:B------:R-:W-:Y:S02]  /*5ed0*/  IMAD.IADD R139, R205, 0x1, R136 ;  /* 0x00000001cd8b7824 */ /* 0x000fe400078e0288 */
[----:B------:R-:W-:Y:S05]  /*5ee0*/  LDGSTS.E.BYPASS.LTC128B.128 [R237+0x12800], desc[UR4][R42.64+0x80] ;  /* 0x128000802aed7fae */ /* 0x000fea000b981a04 */
[----:B------:R-:W-:Y:S05]  /*5ef0*/  LDGSTS.E.BYPASS.LTC128B.128 [R237+0xf000], desc[UR4][R40.64] ;  /* 0x0f00000028ed7fae */ /* 0x000fea000b981a04 */
[----:B------:R-:W-:Y:S05]  /*5f00*/  LDGSTS.E.BYPASS.LTC128B.128 [R237+0x13000], desc[UR4][R40.64+0x80] ;  /* 0x1300008028ed7fae */ /* 0x000fea000b981a04 */
[----:B------:R-:W-:Y:S05]  /*5f10*/  LDGSTS.E.BYPASS.LTC128B.128 [R237+0xf800], desc[UR4][R36.64] ;  /* 0x0f80000024ed7fae */ /* 0x000fea000b981a04 */
[----:B------:R1:W-:Y:S05]  /*5f20*/  LDGSTS.E.BYPASS.LTC128B.128 [R237+0x13800], desc[UR4][R36.64+0x80] ;  /* 0x1380008024ed7fae */ /* 0x0003ea000b981a04 */
        /* <DEDUP_REMOVED lines=18> */
[----:B------:R-:W-:Y:S05]  /*6050*/  LDSM.16.M88.4 R144, [R138+0x6000] ;  /* 0x006000008a90783b */ /* 0x000fea0000000200 */
[----:B------:R-:W-:Y:S02]  /*6060*/  LDSM.16.M88.4 R192, [R139+0xb000] ;  /* 0x00b000008bc0783b */ /* 0x000fe40000000200 */
        /* <DEDUP_REMOVED lines=261> */
.L_x_4744:
[----:B------:R-:W-:Y:S05]  /*70c0*/  BSYNC.RECONVERGENT B0 ;  /* 0x0000000000007941 */ /* 0x000fea0003800200 */
.L_x_4743:
[----:B------:R-:W-:Y:S01]  /*70d0*/  IMAD.MOV.U32 R215, RZ, RZ, R213 ;  /* 0x000000ffffd77224 */ /* 0x000fe200078e00d5 */
[C---:B------:R-:W-:Y:S04]  /*70e0*/  LEA R146, P2, R210.reuse, R214, 0x1 ;  /* 0x000000d6d2927211 */ /* 0x040fe800078408ff */
[----:B------:R-:W-:Y:S01]  /*70f0*/  @!PT LDS RZ, [RZ] ;  /* 0x00000000fffff984 */ /* 0x000fe20000000800 */
[----:B------:R-:W-:Y:S01]  /*7100*/  @!PT LDS RZ, [RZ] ;  /* 0x00000000fffff984 */ /* 0x000fe20000000800 */
[----:B------:R-:W-:Y:S01]  /*7110*/  @!PT LDS RZ, [RZ] ;  /* 0x00000000fffff984 */ /* 0x000fe20000000800 */
[----:B------:R1:W-:Y:S01]  /*7120*/  LDGSTS.E.BYPASS.LTC128B.128 [R237+0x4000], desc[UR4][R214.64] ;  /* 0x04000000d6ed7fae */ /* 0x0003e2000b981a04 */
[----:B------:R-:W-:Y:S02]  /*7130*/  LEA.HI.X R147, R210, R213, R211, 0x1, P2 ;  /* 0x000000d5d2937211 */ /* 0x000fe400010f0cd3 */
        /* <DEDUP_REMOVED lines=19> */
[----:B------:R-:W-:Y:S03]  /*7270*/  IADD3 R132, P2, PT, R134, R208, RZ ;  /* 0x000000d086847210 */ /* 0x000fe60007f5e0ff */
[----:B------:R1:W-:Y:S02]  /*7280*/  LDGSTS.E.BYPASS.LTC128B.128 [R237+0x6800], desc[UR4][R138.64] ;  /* 0x068000008aed7fae */ /* 0x0003e4000b981a04 */
[----:B------:R-:W-:Y:S02]  /*7290*/  IMAD.X R133, R135, 0x1, R209, P2 ;  /* 0x0000000187857824 */ /* 0x000fe400010e06d1 */
[----:B------:R1:W-:Y:S04]  /*72a0*/  LDGSTS.E.BYPASS.LTC128B.128 [R237+0xa800], desc[UR4][R138.64+0x80] ;  /* 0x0a8000808aed7fae */ /* 0x0003e8000b981a04 */
[----:B------:R1:W-:Y:S04]  /*72b0*/  LDGSTS.E.BYPASS.LTC128B.128 [R237+0x7000], desc[UR4][R134.64] ;  /* 0x0700000086ed7fae */ /* 0x0003e8000b981a04 */
[----:B------:R1:W-:Y:S04]  /*72c0*/  LDGSTS.E.BYPASS.LTC128B.128 [R237+0xb000], desc[UR4][R134.64+0x80] ;  /* 0x0b00008086ed7fae */ /* 0x0003e8000b981a04 */
[----:B------:R1:W-:Y:S04]  /*72d0*/  LDGSTS.E.BYPASS.LTC128B.128 [R237+0x7800], desc[UR4][R132.64] ;  /* 0x0780000084ed7fae */ /* 0x0003e8000b981a04 */
[----:B------:R1:W-:Y:S04]  /*72e0*/  LDGSTS.E.BYPASS.LTC128B.128 [R237+0xb800], desc[UR4][R132.64+0x80] ;  /* 0x0b80008084ed7fae */ /* 0x0003e8000b981a04 */
[----:B------:R-:W0:Y:S02]  /*72f0*/  LDGDEPBAR ;  /* 0x00000000000079af */ /* 0x000e240000000000 */
.L_x_4742:
[----:B------:R-:W-:Y:S05]  /*7300*/  BSYNC.RECONVERGENT B1 ;  /* 0x0000000000017941 */ /* 0x000fea0003800200 */
.L_x_4741:
[----:B-1----:R-:W2:Y:S01]  /*7310*/  LD.E R135, desc[UR4][R2.64+0xdc] ;  /* 0x0000dc0402877980 */ /* 0x002ea2000c101900 */
[----:B------:R-:W-:Y:S02]  /*7320*/  FMNMX3.FTZ R132, R0, R6, R7, !PT ;  /* 0x0000000600847276 */ /* 0x000fe40007810007 */
[----:B------:R-:W-:Y:S01]  /*7330*/  FMNMX3.FTZ R133, R137, R4, R5, !PT ;  /* 0x0000000489857276 */ /* 0x000fe20007810005 */
[----:B------:R-:W-:Y:S01]  /*7340*/  LDSM.16.MT88.4 R148, [R200+0x10800] ;  /* 0x01080000c894783b */ /* 0x000fe20000004200 */
        /* <DEDUP_REMOVED lines=30> */
[----:B------:R-:W-:Y:S01]  /*7530*/  IADD3 R157, PT, PT, R200, R205, RZ ;  /* 0x000000cdc89d7210 */ /* 0x000fe20007ffe0ff */
[----:B------:R-:W1:Y:S01]  /*7540*/  SHFL.BFLY PT, R132, R139, 0x2, 0x1f ;  /* 0x0c401f008b847f89 */ /* 0x000e6200000e0000 */
[----:B------:R-:W-:Y:S02]  /*7550*/  MOV R156, R224 ;  /* 0x000000e0009c7202 */ /* 0x000fe40000000f00 */
[----:B------:R-:W-:Y:S05]  /*7560*/  IADD3 R227, PT, PT, R227, -0x80, RZ ;  /* 0xffffff80e3e37810 */ /* 0x000fea0007ffe0ff */
[----:B------:R-:W3:Y:S08]  /*7570*/  SHFL.BFLY PT, R133, R140, 0x2, 0x1f ;  /* 0x0c401f008c857f89 */ /* 0x000ef000000e0000 */
        /* <DEDUP_REMOVED lines=21> */
[-CC-:B------:R-:W-:Y:S01]  /*76d0*/  FFMA.FTZ R160, R9, R135.reuse, -R168.reuse ;  /* 0x0000008709a07223 */ /* 0x180fe200000108a8 */
[-C--:B------:R-:W-:Y:S01]  /*76e0*/  FFMA.FTZ R161, R4, R135.reuse, -R168 ;  /* 0x0000008704a17223 */ /* 0x080fe200000108a8 */
[-CC-:B------:R-:W-:Y:S01]  /*76f0*/  FFMA.FTZ R163, R10, R135.reuse, -R166.reuse ;  /* 0x000000870aa37223 */ /* 0x180fe200000108a6 */
[-C--:B------:R-:W-:Y:S01]  /*7700*/  FFMA.FTZ R162, R11, R135.reuse, -R166 ;  /* 0x000000870ba27223 */ /* 0x080fe200000108a6 */
[-C--:B------:R-:W-:Y:S01]  /*7710*/  FFMA.FTZ R158, R5, R135.reuse, -R168 ;  /* 0x00000087059e7223 */ /* 0x080fe200000108a8 */
[-CC-:B------:R-:W-:Y:S01]  /*7720*/  FFMA.FTZ R165, R6, R135.reuse, -R166.reuse ;  /* 0x0000008706a57223 */ /* 0x180fe200000108a6 */
[-C--:B------:R-:W-:Y:S01]  /*7730*/  FFMA.FTZ R164, R7, R135.reuse, -R166 ;  /* 0x0000008707a47223 */ /* 0x080fe200000108a6 */
[----:B------:R-:W-:Y:S02]  /*7740*/  FFMA.FTZ R159, R8, R135, -R168 ;  /* 0x00000087089f7223 */ /* 0x000fe400000108a8 */
        /* <DEDUP_REMOVED lines=104> */
[----:B------:R-:W-:Y:S01]  /*7dd0*/  FMUL.FTZ R15, R0, R123 ;  /* 0x0000007b000f7220 */ /* 0x000fe20000410000 */
[C---:B-1----:R-:W-:Y:S01]  /*7de0*/  HMMA.16816.F32.BF16 R92, R128.reuse, R136, R92 ;  /* 0x00000088805c723c */ /* 0x042fe2000004185c */
[----:B------:R-:W-:Y:S01]  /*7df0*/  LDSM.16.MT88.4 R120, [R156+0x800] ;  /* 0x000800009c78783b */ /* 0x000fe20000004200 */
[----:B------:R-:W-:Y:S01]  /*7e00*/  MUFU.EX2 R170, R170 ;  /* 0x000000aa00aa7308 */ /* 0x000fe20000000800 */
[-CC-:B------:R-:W-:Y:S01]  /*7e10*/  FFMA.FTZ R172, R16, R135.reuse, -R168.reuse ;  /* 0x0000008710ac7223 */ /* 0x180fe200000108a8 */
[C---:B------:R-:W-:Y:S01]  /*7e20*/  FMUL.FTZ R16, R132.reuse, R116 ;  /* 0x0000007484107220 */ /* 0x040fe20000410000 */
[----:B------:R-:W-:Y:S07]  /*7e30*/  FFMA.FTZ R169, R17, R135, -R168 ;  /* 0x0000008711a97223 */ /* 0x000fee00000108a8 */
[----:B------:R-:W1:Y:S01]  /*7e40*/  MUFU.EX2 R167, R167 ;  /* 0x000000a700a77308 */ /* 0x000e620000000800 */
[----:B------:R-:W-:Y:S01]  /*7e50*/  FMUL.FTZ R17, R132, R117 ;  /* 0x0000007584117220 */ /* 0x000fe20000410000 */
[C---:B------:R-:W-:Y:S01]  /*7e60*/  HMMA.16816.F32.BF16 R96, R128.reuse, R138, R96 ;  /* 0x0000008a8060723c */ /* 0x040fe20000041860 */
[----:B------:R-:W4:Y:S07]  /*7e70*/  LDSM.16.MT88.4 R136, [R205+0x4000] ;  /* 0x00400000cd88783b */ /* 0x000f2e0000004200 */
[----:B------:R-:W-:Y:S01]  /*7e80*/  MUFU.EX2 R173, R173 ;  /* 0x000000ad00ad7308 */ /* 0x000fe20000000800 */
[-CC-:B------:R-:W-:Y:S01]  /*7e90*/  FFMA.FTZ R171, R18, R135.reuse, -R166.reuse ;  /* 0x0000008712ab7223 */ /* 0x180fe200000108a6 */
[C---:B------:R-:W-:Y:S01]  /*7ea0*/  FMUL.FTZ R18, R0.reuse, R118 ;  /* 0x0000007600127220 */ /* 0x040fe20000410000 */
[--C-:B------:R-:W-:Y:S07]  /*7eb0*/  FFMA.FTZ R176, R19, R135, -R166.reuse ;  /* 0x0000008713b07223 */ /* 0x100fee00000108a6 */
[----:B------:R-:W5:Y:S01]  /*7ec0*/  MUFU.EX2 R174, R174 ;  /* 0x000000ae00ae7308 */ /* 0x000f620000000800 */
[----:B------:R-:W-:Y:S01]  /*7ed0*/  FMUL.FTZ R19, R0, R119 ;  /* 0x0000007700137220 */ /* 0x000fe20000410000 */
[C---:B--2---:R-:W-:Y:S08]  /*7ee0*/  HMMA.16816.F32.BF16 R100, R128.reuse, R140, R100 ;  /* 0x0000008c8064723c */ /* 0x044ff00000041864 */
[----:B------:R-:W-:Y:S01]  /*7ef0*/  MUFU.EX2 R172, R172 ;  /* 0x000000ac00ac7308 */ /* 0x000fe20000000800 */
[-CC-:B------:R-:W-:Y:S01]  /*7f00*/  FFMA.FTZ R175, R22, R135.reuse, -R166.reuse ;  /* 0x0000008716af7223 */ /* 0x180fe200000108a6 */
[----:B-1----:R-:W-:Y:S01]  /*7f10*/  F2FP.BF16.F32.PACK_AB R116, R167, R170 ;  /* 0x000000aaa774723e */ /* 0x002fe200000010ff */
[----:B------:R-:W-:Y:S07]  /*7f20*/  FFMA.FTZ R178, R23, R135, -R166 ;  /* 0x0000008717b27223 */ /* 0x000fee00000108a6 */
[----:B------:R-:W1:Y:S01]  /*7f30*/  MUFU.EX2 R169, R169 ;  /* 0x000000a900a97308 */ /* 0x000e620000000800 */
[----:B------:R-:W-:Y:S01]  /*7f40*/  F2FP.BF16.F32.PACK_AB R23, R180, R177 ;  /* 0x000000b1b417723e */ /* 0x000fe200000010ff */
[C---:B------:R-:W-:Y:S01]  /*7f50*/  HMMA.16816.F32.BF16 R104, R128.reuse, R142, R104 ;  /* 0x0000008e8068723c */ /* 0x040fe20000041868 */
[----:B------:R-:W-:Y:S07]  /*7f60*/  LDSM.16.MT88.4 R140, [R157+0xc800] ;  /* 0x00c800009d8c783b */ /* 0x000fee0000004200 */
[----:B------:R-:W-:Y:S01]  /*7f70*/  MUFU.EX2 R171, R171 ;  /* 0x000000ab00ab7308 */ /* 0x000fe20000000800 */
[--C-:B------:R-:W-:Y:S01]  /*7f80*/  FFMA.FTZ R20, R20, R135, -R168.reuse ;  /* 0x0000008714147223 */ /* 0x100fe200000108a8 */
[----:B-----5:R-:W-:Y:S01]  /*7f90*/  F2FP.BF16.F32.PACK_AB R117, R174, R173 ;  /* 0x000000adae75723e */ /* 0x020fe200000010ff */
[-CC-:B------:R-:W-:Y:S07]  /*7fa0*/  FFMA.FTZ R52, R52, R135.reuse, -R168.reuse ;  /* 0x0000008734347223 */ /* 0x180fee00000108a8 */
[----:B------:R-:W2:Y:S01]  /*7fb0*/  MUFU.EX2 R176, R176 ;  /* 0x000000b000b07308 */ /* 0x000ea20000000800 */
[-C--:B------:R-:W-:Y:S01]  /*7fc0*/  FFMA.FTZ R53, R53, R135.reuse, -R168 ;  /* 0x0000008735357223 */ /* 0x080fe200000108a8 */
[-CC-:B------:R-:W-:Y:S01]  /*7fd0*/  FFMA.FTZ R54, R54, R135.reuse, -R166.reuse ;  /* 0x0000008736367223 */ /* 0x180fe200000108a6 */
[C---:B---3--:R-:W-:Y:S07]  /*7fe0*/  HMMA.16816.F32.BF16 R108, R128.reuse, R124, R108 ;  /* 0x0000007c806c723c */ /* 0x048fee000004186c */
[----:B------:R-:W-:Y:S01]  /*7ff0*/  MUFU.EX2 R175, R175 ;  /* 0x000000af00af7308 */ /* 0x000fe20000000800 */
[----:B-1----:R-:W-:Y:S01]  /*8000*/  F2FP.BF16.F32.PACK_AB R118, R169, R172 ;  /* 0x000000aca976723e */ /* 0x002fe200000010ff */
[----:B------:R-:W-:Y:S08]  /*8010*/  FFMA.FTZ R55, R55, R135, -R166 ;  /* 0x0000008737377223 */ /* 0x000ff000000108a6 */
[----:B------:R-:W-:Y:S01]  /*8020*/  MUFU.EX2 R52, R52 ;  /* 0x0000003400347308 */ /* 0x000fe20000000800 */
[----:B------:R-:W-:Y:S01]  /*8030*/  FFMA.FTZ R165, R0, R233, R165 ;  /* 0x000000e900a57223 */ /* 0x000fe200000100a5 */
[----:B------:R-:W-:Y:S01]  /*8040*/  ISETP.GT.AND P0, PT, R221, R212, PT ;  /* 0x000000d4dd00720c */ /* 0x000fe20003f04270 */
[C---:B------:R-:W-:Y:S01]  /*8050*/  HMMA.16816.F32.BF16 R112, R128.reuse, R126, R112 ;  /* 0x0000007e8070723c */ /* 0x040fe20000041870 */
[----:B------:R-:W1:Y:S06]  /*8060*/  LDSM.16.MT88.4 R124, [R200+0xc800] ;  /* 0x00c80000c87c783b */ /* 0x000e6c0000004200 */
[----:B------:R-:W-:Y:S01]  /*8070*/  MUFU.EX2 R53, R53 ;  /* 0x0000003500357308 */ /* 0x000fe20000000800 */
[----:B--2---:R-:W-:Y:S01]  /*8080*/  F2FP.BF16.F32.PACK_AB R119, R176, R171 ;  /* 0x000000abb077723e */ /* 0x004fe200000010ff */
[----:B------:R-:W-:Y:S01]  /*8090*/  FFMA.FTZ R161, R132, R235, R161 ;  /* 0x000000eb84a17223 */ /* 0x000fe200000100a1 */
[----:B------:R-:W-:Y:S07]  /*80a0*/  FADD.FTZ R164, R164, R165 ;  /* 0x000000a5a4a47221 */ /* 0x000fee0000010000 */
[----:B------:R-:W-:Y:S01]  /*80b0*/  MUFU.EX2 R54, R54 ;  /* 0x0000003600367308 */ /* 0x000fe20000000800 */
[C---:B----4-:R-:W-:Y:S09]  /*80c0*/  HMMA.16816.F32.BF16 R12, R128.reuse, R136, R12 ;  /* 0x00000088800c723c */ /* 0x050ff2000004180c */
[----:B------:R-:W-:Y:S01]  /*80d0*/  MUFU.EX2 R55, R55 ;  /* 0x0000003700377308 */ /* 0x000fe20000000800 */
[----:B------:R-:W-:Y:S01]  /*80e0*/  FADD.FTZ R158, R158, R161 ;  /* 0x000000a19e9e7221 */ /* 0x000fe20000010000 */
[----:B------:R-:W-:Y:S08]  /*80f0*/  FADD.FTZ R163, R163, R164 ;  /* 0x000000a4a3a37221 */ /* 0x000ff00000010000 */
[----:B------:R-:W2:Y:S01]  /*8100*/  MUFU.EX2 R178, R178 ;  /* 0x000000b200b27308 */ /* 0x000ea20000000800 */
[----:B------:R-:W-:Y:S01]  /*8110*/  FADD.FTZ R159, R159, R158 ;  /* 0x0000009e9f9f7221 */ /* 0x000fe20000010000 */
[----:B------:R-:W-:Y:S01]  /*8120*/  HMMA.16816.F32.BF16 R16, R128, R138, R16 ;  /* 0x0000008a8010723c */ /* 0x000fe20000041810 */
[----:B------:R-:W-:Y:S02]  /*8130*/  LDSM.16.MT88.4 R128, [R200+0xd000] ;  /* 0x00d00000c880783b */ /* 0x000fe40000004200 */
[----:B------:R-:W-:Y:S01]  /*8140*/  FADD.FTZ R162, R162, R163 ;  /* 0x000000a3a2a27221 */ /* 0x000fe20000010000 */
[----:B------:R-:W-:Y:S03]  /*8150*/  FADD.FTZ R159, R160, R159 ;  /* 0x0000009fa09f7221 */ /* 0x000fe60000010000 */
        /* <DEDUP_REMOVED lines=26> */
[----:B------:R-:W-:Y:S01]  /*8300*/  FFMA.FTZ R152, R21, R135, -R168 ;  /* 0x0000008715987223 */ /* 0x000fe200000108a8 */
[----:B--2---:R-:W-:Y:S01]  /*8310*/  F2FP.BF16.F32.PACK_AB R21, R178, R175 ;  /* 0x000000afb215723e */ /* 0x004fe200000010ff */
[----:B------:R-:W-:Y:S03]  /*8320*/  FADD.FTZ R175, R175, R176 ;  /* 0x000000b0afaf7221 */ /* 0x000fe60000010000 */
[C---:B------:R-:W-:Y:S03]  /*8330*/  HMMA.16816.F32.BF16 R104, R116.reuse, R154, R104 ;  /* 0x0000009a7468723c */ /* 0x040fe60000041868 */
[----:B------:R-:W2:Y:S01]  /*8340*/  MUFU.EX2 R152, R152 ;  /* 0x0000009800987308 */ /* 0x000ea20000000800 */
[-CC-:B------:R-:W-:Y:S01]  /*8350*/  FFMA.FTZ R154, R24, R135.reuse, -R168.reuse ;  /* 0x00000087189a7223 */ /* 0x180fe200000108a8 */
[----:B------:R-:W-:Y:S01]  /*8360*/  FFMA.FTZ R155, R25, R135, -R168 ;  /* 0x00000087199b7223 */ /* 0x000fe200000108a8 */
[----:B------:R-:W-:Y:S01]  /*8370*/  FADD.FTZ R178, R178, R175 ;  /* 0x000000afb2b27221 */ /* 0x000fe20000010000 */
[----:B------:R-:W5:Y:S01]  /*8380*/  LDSM.16.MT88.4 R24, [R157+0x11000] ;  /* 0x011000009d18783b */ /* 0x000f620000004200 */
[C---:B-1----:R-:W-:Y:S05]  /*8390*/  HMMA.16816.F32.BF16 R108, R116.reuse, R124, R108 ;  /* 0x0000007c746c723c */ /* 0x042fea000004186c */
[----:B------:R-:W-:Y:S01]  /*83a0*/  MUFU.EX2 R154, R154 ;  /* 0x0000009a009a7308 */ /* 0x000fe20000000800 */
[----:B------:R-:W-:Y:S09]  /*83b0*/  FADD.FTZ R177, R177, R178 ;  /* 0x000000b2b1b17221 */ /* 0x000ff20000010000 */
[----:B------:R-:W1:Y:S01]  /*83c0*/  MUFU.EX2 R155, R155 ;  /* 0x0000009b009b7308 */ /* 0x000e620000000800 */
[----:B--2---:R-:W-:Y:S01]  /*83d0*/  F2FP.BF16.F32.PACK_AB R20, R152, R153 ;  /* 0x000000999814723e */ /* 0x004fe200000010ff */
[C---:B------:R-:W-:Y:S01]  /*83e0*/  HMMA.16816.F32.BF16 R112, R116.reuse, R126, R112 ;  /* 0x0000007e7470723c */ /* 0x040fe20000041870 */
[----:B------:R-:W-:Y:S02]  /*83f0*/  LDSM.16.MT88.4 R124, [R156+0x1800] ;  /* 0x001800009c7c783b */ /* 0x000fe40000004200 */
[----:B------:R-:W-:Y:S01]  /*8400*/  FADD.FTZ R153, R153, R172 ;  /* 0x000000ac99997221 */ /* 0x000fe20000010000 */
[----:B------:R-:W-:Y:S03]  /*8410*/  FADD.FTZ R180, R180, R177 ;  /* 0x000000b1b4b47221 */ /* 0x000fe60000010000 */
        /* <DEDUP_REMOVED lines=222> */
[----:B------:R-:W-:Y:S01]  /*9200*/  FADD.FTZ R25, R143, R180 ;  /* 0x000000b48f197221 */ /* 0x000fe20000010000 */
[----:B------:R-:W-:Y:S03]  /*9210*/  FADD.FTZ R38, R38, R37 ;  /* 0x0000002526267221 */ /* 0x000fe60000010000 */
[----:B------:R-:W-:Y:S01]  /*9220*/  FADD.FTZ R25, R144, R25 ;  /* 0x0000001990197221 */ /* 0x000fe20000010000 */
[----:B------:R-:W-:Y:S01]  /*9230*/  HMMA.16816.F32.BF16 R16, R20, R26, R16 ;  /* 0x0000001a1410723c */ /* 0x000fe20000041810 */
[----:B------:R-:W1:Y:S02]  /*9240*/  LDSM.16.MT88.4 R20, [R156+0x3800] ;  /* 0x003800009c14783b */ /* 0x000e640000004200 */
[----:B---3--:R-:W-:Y:S01]  /*9250*/  F2FP.BF16.F32.PACK_AB R119, R31, R28 ;  /* 0x0000001c1f77723e */ /* 0x008fe200000010ff */
[----:B------:R-:W-:Y:S01]  /*9260*/  FADD.FTZ R146, R146, R25 ;  /* 0x0000001992927221 */ /* 0x000fe20000010000 */
[----:B------:R-:W-:Y:S03]  /*9270*/  FADD.FTZ R235, R29, R38 ;  /* 0x000000261deb7221 */ /* 0x000fe60000010000 */
[----:B------:R-:W-:Y:S02]  /*9280*/  FADD.FTZ R147, R147, R146 ;  /* 0x0000009293937221 */ /* 0x000fe40000010000 */
[C---:B------:R-:W-:Y:S01]  /*9290*/  HMMA.16816.F32.BF16 R128, R116.reuse, R124, R4 ;  /* 0x0000007c7480723c */ /* 0x040fe20000041804 */
[----:B------:R-:W2:Y:S04]  /*92a0*/  LDSM.16.MT88.4 R4, [R205+0x3800] ;  /* 0x00380000cd04783b */ /* 0x000ea80000004200 */
[----:B------:R-:W-:Y:S03]  /*92b0*/  FADD.FTZ R0, R150, R147 ;  /* 0x0000009396007221 */ /* 0x000fe60000010000 */
[C---:B------:R-:W-:Y:S01]  /*92c0*/  HMMA.16816.F32.BF16 R124, R116.reuse, R126, R8 ;  /* 0x0000007e747c723c */ /* 0x040fe20000041808 */
[----:B------:R-:W3:Y:S02]  /*92d0*/  LDSM.16.MT88.4 R8, [R200+0x13800] ;  /* 0x01380000c808783b */ /* 0x000ee40000004200 */
[----:B------:R-:W-:Y:S04]  /*92e0*/  FADD.FTZ R0, R151, R0 ;  /* 0x0000000097007221 */ /* 0x000fe80000010000 */
[----:B------:R-:W-:Y:S01]  /*92f0*/  FADD.FTZ R139, R139, R0 ;  /* 0x000000008b8b7221 */ /* 0x000fe20000010000 */
[C---:B------:R-:W-:Y:S03]  /*9300*/  HMMA.16816.F32.BF16 R68, R116.reuse, R32, R68 ;  /* 0x000000207444723c */ /* 0x040fe60000041844 */
[----:B------:R-:W-:Y:S04]  /*9310*/  FADD.FTZ R138, R138, R139 ;  /* 0x0000008b8a8a7221 */ /* 0x000fe80000010000 */
[----:B------:R-:W-:Y:S01]  /*9320*/  FADD.FTZ R123, R123, R138 ;  /* 0x0000008a7b7b7221 */ /* 0x000fe20000010000 */
[C---:B------:R-:W-:Y:S03]  /*9330*/  HMMA.16816.F32.BF16 R72, R116.reuse, R34, R72 ;  /* 0x000000227448723c */ /* 0x040fe60000041848 */
[----:B------:R-:W-:Y:S05]  /*9340*/  FADD.FTZ R182, R182, R123 ;  /* 0x0000007bb6b67221 */ /* 0x000fea0000010000 */
        /* <DEDUP_REMOVED lines=9> */
[C---:B-1----:R-:W-:Y:S03]  /*93e0*/  HMMA.16816.F32.BF16 R100, R116.reuse, R20, R100 ;  /* 0x000000147464723c */ /* 0x042fe60000041864 */
[----:B------:R-:W-:Y:S04]  /*93f0*/  FADD.FTZ R21, R181, R182 ;  /* 0x000000b6b5157221 */ /* 0x000fe80000010000 */
[----:B------:R-:W-:Y:S01]  /*9400*/  FADD.FTZ R21, R184, R21 ;  /* 0x00000015b8157221 */ /* 0x000fe20000010000 */
[C---:B------:R-:W-:Y:S03]  /*9410*/  HMMA.16816.F32.BF16 R104, R116.reuse, R22, R104 ;  /* 0x000000167468723c */ /* 0x040fe60000041868 */
[----:B------:R-:W-:Y:S04]  /*9420*/  FADD.FTZ R0, R54, R21 ;  /* 0x0000001536007221 */ /* 0x000fe80000010000 */
[----:B------:R-:W-:Y:S01]  /*9430*/  FADD.FTZ R0, R55, R0 ;  /* 0x0000000037007221 */ /* 0x000fe20000010000 */
[C---:B--2---:R-:W-:Y:S03]  /*9440*/  HMMA.16816.F32.BF16 R108, R116.reuse, R4, R108 ;  /* 0x00000004746c723c */ /* 0x044fe6000004186c */
[----:B------:R-:W-:Y:S01]  /*9450*/  FADD.FTZ R59, R59, R0 ;  /* 0x000000003b3b7221 */ /* 0x000fe20000010000 */
[----:B------:R-:W-:Y:S03]  /*9460*/  MOV R0, R133 ;  /* 0x0000008500007202 */ /* 0x000fe60000000f00 */
[----:B------:R-:W-:Y:S01]  /*9470*/  FADD.FTZ R58, R58, R59 ;  /* 0x0000003b3a3a7221 */ /* 0x000fe20000010000 */
[C---:B------:R-:W-:Y:S03]  /*9480*/  HMMA.16816.F32.BF16 R112, R116.reuse, R6, R112 ;  /* 0x000000067470723c */ /* 0x040fe60000041870 */
[----:B------:R-:W-:Y:S04]  /*9490*/  FADD.FTZ R5, R39, R58 ;  /* 0x0000003a27057221 */ /* 0x000fe80000010000 */
[----:B------:R-:W-:Y:S01]  /*94a0*/  FADD.FTZ R5, R40, R5 ;  /* 0x0000000528057221 */ /* 0x000fe20000010000 */
[C---:B---3--:R-:W-:Y:S03]  /*94b0*/  HMMA.16816.F32.BF16 R120, R116.reuse, R8, R12 ;  /* 0x000000087478723c */ /* 0x048fe6000004180c */
[----:B------:R-:W-:Y:S04]  /*94c0*/  FADD.FTZ R28, R28, R5 ;  /* 0x000000051c1c7221 */ /* 0x000fe80000010000 */
[----:B------:R-:W-:Y:S01]  /*94d0*/  FADD.FTZ R233, R31, R28 ;  /* 0x0000001c1fe97221 */ /* 0x000fe20000010000 */
[----:B------:R-:W-:Y:S01]  /*94e0*/  HMMA.16816.F32.BF16 R116, R116, R10, R16 ;  /* 0x0000000a7474723c */ /* 0x000fe20000041810 */
[----:B------:R-:W-:Y:S08]  /*94f0*/  @!UPT UIADD3 URZ, UPT, UPT, URZ, URZ, URZ ;  /* 0x000000fffffff290 */ /* 0x000ff0000fffe0ff */
[----:B------:R-:W-:Y:S11]  /*9500*/  @P0 BRA `(.L_x_4745) ;  /* 0xffffffc000280947 */ /* 0x000ff6000383ffff */
.L_x_4738:
        /* <DEDUP_REMOVED lines=11> */
.L_x_4753:
[----:B------:R-:W2:Y:S01]  /*95c0*/  MUFU.RCP R9, R5 ;  /* 0x0000000500097308 */ /* 0x000ea20000001000 */
[----:B----4-:R-:W-:Y:S01]  /*95d0*/  FADD.FTZ R4, R8, R11 ;  /* 0x0000000b08047221 */ /* 0x010fe20000010000 */
[----:B------:R-:W-:Y:S01]  /*95e0*/  SHF.L.U32 R6, R199, 0x4, RZ ;  /* 0x00000004c7067819 */ /* 0x000fe200000006ff */
[----:B------:R-:W-:Y:S01]  /*95f0*/  BAR.SYNC.DEFER_BLOCKING 0x0 ;  /* 0x0000000000007b1d */ /* 0x000fe20000010000 */
[----:B------:R-:W-:Y:S02]  /*9600*/  FSETP.NE.FTZ.AND P1, PT, R5, RZ, PT ;  /* 0x000000ff0500720b */ /* 0x000fe40003f35000 */
[----:B------:R-:W-:Y:S02]  /*9610*/  SHF.L.U32 R13, R199, 0x1, RZ ;  /* 0x00000001c70d7819 */ /* 0x000fe400000006ff */
[----:B---3--:R-:W-:Y:S01]  /*9620*/  LOP3.LUT R8, R6, 0x1c0, RZ, 0xc0, !PT ;  /* 0x000001c006087812 */ /* 0x008fe200078ec0ff */
[----:B------:R-:W3:Y:S01]  /*9630*/  MUFU.RCP R7, R4 ;  /* 0x0000000400077308 */ /* 0x000ee20000001000 */
[----:B------:R-:W-:-:S02]  /*9640*/  FSETP.NE.FTZ.AND P0, PT, R4, RZ, PT ;  /* 0x000000ff0400720b */ /* 0x000fc40003f15000 */
[--C-:B------:R-:W-:Y:S02]  /*9650*/  LOP3.LUT R11, R202, 0x6, R13.reuse, 0xf8, !PT ;  /* 0x00000006ca0b7812 */ /* 0x100fe400078ef80d */
[----:B------:R-:W-:Y:S02]  /*9660*/  LOP3.LUT R8, R8, 0x38, R13, 0xf8, !PT ;  /* 0x0000003808087812 */ /* 0x000fe400078ef80d */
[----:B------:R-:W-:Y:S02]  /*9670*/  R2P PR, R199, 0x1c ;  /* 0x0000001cc7007804 */ /* 0x000fe40000000000 */
[----:B--2---:R-:W-:Y:S02]  /*9680*/  FSEL R9, R9, 1, P1 ;  /* 0x3f80000009097808 */ /* 0x004fe40000800000 */
[----:B------:R-:W-:Y:S02]  /*9690*/  LOP3.LUT R8, R11, R8, RZ, 0xfc, !PT ;  /* 0x000000080b087212 */ /* 0x000fe400078efcff */
        /* <DEDUP_REMOVED lines=33> */
[----:B------:R-:W-:-:S02]  /*98b0*/  LEA R9, R8, R201, 0x2 ;  /* 0x000000c908097211 */ /* 0x000fc400078e10ff */
[----:B---3--:R-:W-:Y:S02]  /*98c0*/  FSEL R7, R7, 1, P0 ;  /* 0x3f80000007077808 */ /* 0x008fe40000000000 */
[----:B------:R-:W-:Y:S01]  /*98d0*/  SEL R8, R197, 0xffffffc0, !P3 ;  /* 0xffffffc0c5087807 */ /* 0x000fe20005800000 */
[----:B------:R-:W-:Y:S01]  /*98e0*/  STS.64 [R9], R128 ;  /* 0x0000008009007388 */ /* 0x000fe20000000a00 */
        /* <DEDUP_REMOVED lines=36> */
[----:B------:R-:W-:Y:S01]  /*9b30*/  STS.64 [R9+0x800], R130 ;  /* 0x0008008209007388 */ /* 0x000fe20000000a00 */
[----:B------:R-:W-:-:S02]  /*9b40*/  IADD3 R10, PT, PT, R198, R11, RZ ;  /* 0x0000000bc60a7210 */ /* 0x000fc40007ffe0ff */
        /* <DEDUP_REMOVED lines=33> */
[----:B------:R-:W4:Y:S04]  /*9d60*/  LD.E.64 R16, desc[UR4][R2.64+0xb0] ;  /* 0x0000b00402107980 */ /* 0x000f28000c101b00 */
[----:B--2---:R-:W2:Y:S04]  /*9d70*/  LD.E R7, desc[UR4][R2.64+0x60] ;  /* 0x0000600402077980 */ /* 0x004ea8000c101900 */
[----:B------:R-:W2:Y:S04]  /*9d80*/  LD.E R68, desc[UR4][R2.64+0xcc] ;  /* 0x0000cc0402447980 */ /* 0x000ea8000c101900 */
[----:B------:R-:W2:Y:S04]  /*9d90*/  LD.E.64 R70, desc[UR4][R2.64+0x78] ;  /* 0x0000780402467980 */ /* 0x000ea8000c101b00 */
[----:B------:R1:W5:Y:S01]  /*9da0*/  LD.E.64 R72, desc[UR4][R2.64+0xa8] ;  /* 0x0000a80402487980 */ /* 0x000362000c101b00 */
[----:B------:R-:W-:Y:S01]  /*9db0*/  SHF.L.U32 R69, R199, 0x2, RZ ;  /* 0x00000002c7457819 */ /* 0x000fe200000006ff */
[----:B------:R-:W1:Y:S01]  /*9dc0*/  @P1 MUFU.LG2 R74, R5 ;  /* 0x00000005004a1308 */ /* 0x000e620000000c00 */
[----:B------:R-:W-:Y:S01]  /*9dd0*/  LOP3.LUT R6, R6, 0x10, RZ, 0xc0, !PT ;  /* 0x0000001006067812 */ /* 0x000fe200078ec0ff */
[----:B------:R-:W-:Y:S01]  /*9de0*/  BSSY.RECONVERGENT B0, `(.L_x_4747) ;  /* 0x0000037000007945 */ /* 0x000fe20003800200 */
[----:B---3--:R-:W-:-:S02]  /*9df0*/  LOP3.LUT R8, R69, 0x1f8, RZ, 0xc0, !PT ;  /* 0x000001f845087812 */ /* 0x008fc400078ec0ff */
[----:B------:R-:W-:Y:S02]  /*9e00*/  SHF.L.U32 R219, R219, 0x6, RZ ;  /* 0x00000006dbdb7819 */ /* 0x000fe400000006ff */
[----:B------:R-:W-:Y:S02]  /*9e10*/  LOP3.LUT R9, R8, 0x38, R203, 0x78, !PT ;  /* 0x0000003808097812 */ /* 0x000fe400078e78cb */
[----:B------:R-:W-:Y:S02]  /*9e20*/  LOP3.LUT R196, R196, 0x1f80, RZ, 0xc0, !PT ;  /* 0x00001f80c4c47812 */ /* 0x000fe400078ec0ff */
[----:B------:R-:W-:Y:S02]  /*9e30*/  LEA R6, R9, R6, 0x2 ;  /* 0x0000000609067211 */ /* 0x000fe400078e10ff */
[----:B------:R-:W-:Y:S02]  /*9e40*/  LOP3.LUT P3, RZ, R199, 0x3, RZ, 0xc0, !PT ;  /* 0x00000003c7ff7812 */ /* 0x000fe4000786c0ff */
[----:B------:R-:W-:Y:S01]  /*9e50*/  IADD3 R201, PT, PT, R201, R6, RZ ;  /* 0x00000006c9c97210 */ /* 0x000fe20007ffe0ff */
[----:B------:R-:W-:Y:S01]  /*9e60*/  BAR.SYNC.DEFER_BLOCKING 0x0 ;  /* 0x0000000000007b1d */ /* 0x000fe20000010000 */
[----:B------:R-:W-:Y:S01]  /*9e70*/  LOP3.LUT R69, R196, 0x3c, R69, 0xf8, !PT ;  /* 0x0000003cc4457812 */ /* 0x000fe200078ef845 */
[----:B-1----:R-:W-:Y:S01]  /*9e80*/  @P1 FMUL.FTZ R79, R74, 0.69314718246459960938 ;  /* 0x3f3172184a4f1820 */ /* 0x002fe20000410000 */
[----:B------:R-:W-:-:S02]  /*9e90*/  LOP3.LUT R203, R203, 0x30, RZ, 0xc0, !PT ;  /* 0x00000030cbcb7812 */ /* 0x000fc400078ec0ff */
[----:B------:R-:W-:Y:S01]  /*9ea0*/  SHF.R.U32.HI R76, RZ, 0x2, R199 ;  /* 0x00000002ff4c7819 */ /* 0x000fe200000116c7 */
[----:B------:R-:W1:Y:S01]  /*9eb0*/  @P0 MUFU.LG2 R2, R4 ;  /* 0x0000000400020308 */ /* 0x000e620000000c00 */
[----:B------:R-:W-:Y:S01]  /*9ec0*/  MOV R77, 0xff800000 ;  /* 0xff800000004d7802 */ /* 0x000fe20000000f00 */
[----:B-----5:R-:W-:Y:S01]  /*9ed0*/  @P1 FFMA.FTZ R77, R0, R134, R79 ;  /* 0x00000086004d1223 */ /* 0x020fe2000001004f */
[----:B------:R-:W-:Y:S02]  /*9ee0*/  MOV R75, 0xff800000 ;  /* 0xff800000004b7802 */ /* 0x000fe40000000f00 */
[----:B------:R-:W-:Y:S01]  /*9ef0*/  LOP3.LUT R76, R203, 0x7, R76, 0xf8, !PT ;  /* 0x00000007cb4c7812 */ /* 0x000fe200078ef84c */
[----:B------:R3:W2:Y:S01]  /*9f00*/  LDS.128 R64, [R201] ;  /* 0x00000000c9407984 */ /* 0x0006a20000000c00 */
[----:B-1----:R-:W-:-:S03]  /*9f10*/  @P0 FMUL.FTZ R2, R2, 0.69314718246459960938 ;  /* 0x3f31721802020820 */ /* 0x002fc60000410000 */
[----:B------:R3:W1:Y:S01]  /*9f20*/  LDS.128 R32, [R201+0x4000] ;  /* 0x00400000c9207984 */ /* 0x0006620000000c00 */
[----:B------:R-:W-:-:S03]  /*9f30*/  @P0 FFMA.FTZ R75, R0, R133, R2 ;  /* 0x00000085004b0223 */ /* 0x000fc60000010002 */
        /* <DEDUP_REMOVED lines=12> */
[----:B----4-:R-:W-:-:S04]  /*a000*/  IMAD R16, R16, UR8, R223 ;  /* 0x0000000810107c24 */ /* 0x010fc8000f8e02df */
[----:B--2---:R-:W-:Y:S02]  /*a010*/  IMAD R16, R16, R7, R222 ;  /* 0x0000000710107224 */ /* 0x004fe400078e02de */
[----:B------:R3:W2:Y:S02]  /*a020*/  LDS.128 R4, [R201+0x7800] ;  /* 0x00780000c9047984 */ /* 0x0006a40000000c00 */
[----:B------:R-:W-:Y:S02]  /*a030*/  IMAD R3, R17, R16, R219 ;  /* 0x0000001011037224 */ /* 0x000fe400078e02db */
[----:B------:R3:W4:Y:S02]  /*a040*/  LDS.128 R16, [R201+0x6000] ;  /* 0x00600000c9107984 */ /* 0x0007240000000c00 */
[----:B------:R-:W-:-:S05]  /*a050*/  IMAD R68, R3, R68, RZ ;  /* 0x0000004403447224 */ /* 0x000fca00078e02ff */
[----:B------:R-:W-:-:S04]  /*a060*/  IADD3 R69, P2, PT, R69, R68, RZ ;  /* 0x0000004445457210 */ /* 0x000fc80007f5e0ff */
[----:B------:R-:W-:Y:S02]  /*a070*/  LEA.HI.X.SX32 R68, R68, RZ, 0x1, P2 ;  /* 0x000000ff44447211 */ /* 0x000fe400010f0eff */
[----:B------:R-:W-:-:S04]  /*a080*/  LEA R70, P2, R69, R70, 0x2 ;  /* 0x0000004645467211 */ /* 0x000fc800078410ff */
[----:B------:R-:W-:Y:S01]  /*a090*/  LEA.HI.X R71, R69, R71, R68, 0x2, P2 ;  /* 0x0000004745477211 */ /* 0x000fe200010f1444 */
[----:B-1----:R-:W-:Y:S08]  /*a0a0*/  @P3 BRA `(.L_x_4748) ;  /* 0x0000000000283947 */ /* 0x002ff00003800000 */
[----:B------:R-:W-:Y:S01]  /*a0b0*/  IMAD.IADD R219, R220, 0x1, -R219 ;  /* 0x00000001dcdb7824 */ /* 0x000fe200078e0adb */
[----:B------:R-:W-:Y:S01]  /*a0c0*/  IADD3 R69, P0, PT, R3, R76, RZ ;  /* 0x0000004c03457210 */ /* 0x000fe20007f1e0ff */
[----:B------:R-:W-:-:S03]  /*a0d0*/  VIADD R0, R76, 0x8 ;  /* 0x000000084c007836 */ /* 0x000fc60000000000 */
[-C--:B------:R-:W-:Y:S02]  /*a0e0*/  ISETP.GE.AND P2, PT, R76, R219.reuse, PT ;  /* 0x000000db4c00720c */ /* 0x080fe40003f46270 */
[----:B------:R-:W-:Y:S02]  /*a0f0*/  ISETP.GE.AND P1, PT, R0, R219, PT ;  /* 0x000000db0000720c */ /* 0x000fe40003f26270 */
[----:B------:R-:W-:Y:S02]  /*a100*/  LEA.HI.X.SX32 R3, R3, RZ, 0x1, P0 ;  /* 0x000000ff03037211 */ /* 0x000fe400000f0eff */
[----:B------:R-:W-:-:S04]  /*a110*/  LEA R2, P0, R69, R72, 0x2 ;  /* 0x0000004845027211 */ /* 0x000fc800078010ff */
[----:B------:R-:W-:-:S05]  /*a120*/  LEA.HI.X R3, R69, R73, R3, 0x2, P0 ;  /* 0x0000004945037211 */ /* 0x000fca00000f1403 */
[----:B------:R1:W-:Y:S04]  /*a130*/  @!P2 ST.E desc[UR4][R2.64], R77 ;  /* 0x0000004d0200a985 */ /* 0x0003e8000c101904 */
[----:B------:R1:W-:Y:S02]  /*a140*/  @!P1 ST.E desc[UR4][R2.64+0x20], R75 ;  /* 0x0000204b02009985 */ /* 0x0003e4000c101904 */
.L_x_4748:
[----:B------:R-:W-:Y:S05]  /*a150*/  BSYNC.RECONVERGENT B0 ;  /* 0x0000000000007941 */ /* 0x000fea0003800200 */
.L_x_4747:
[----:B------:R-:W-:Y:S01]  /*a160*/  MOV R219, 0x0 ;  /* 0x0000000000db7802 */ /* 0x000fe20000000f00 */
[----:B------:R-:W-:Y:S04]  /*a170*/  ST.E.128 desc[UR4][R70.64], R64 ;  /* 0x0000004046007985 */ /* 0x000fe8000c101d04 */
        /* <DEDUP_REMOVED lines=8> */
[----:B----4-:R-:W-:Y:S04]  /*a200*/  ST.E.128 desc[UR4][R70.64+0x4100], R16 ;  /* 0x0041001046007985 */ /* 0x010fe8000c101d04 */
[----:B------:R-:W-:Y:S04]  /*a210*/  ST.E.128 desc[UR4][R70.64+0x5000], R44 ;  /* 0x0050002c46007985 */ /* 0x000fe8000c101d04 */
[----:B------:R-:W-:Y:S04]  /*a220*/  ST.E.128 desc[UR4][R70.64+0x5100], R12 ;  /* 0x0051000c46007985 */ /* 0x000fe8000c101d04 */
[----:B------:R-:W-:Y:S04]  /*a230*/  ST.E.128 desc[UR4][R70.64+0x6000], R40 ;  /* 0x0060002846007985 */ /* 0x000fe8000c101d04 */
[----:B------:R-:W-:Y:S04]  /*a240*/  ST.E.128 desc[UR4][R70.64+0x6100], R8 ;  /* 0x0061000846007985 */ /* 0x000fe8000c101d04 */
[----:B------:R-:W-:Y:S04]  /*a250*/  ST.E.128 desc[UR4][R70.64+0x7000], R36 ;  /* 0x0070002446007985 */ /* 0x000fe8000c101d04 */
[----:B--2---:R1:W-:Y:S02]  /*a260*/  ST.E.128 desc[UR4][R70.64+0x7100], R4 ;  /* 0x0071000446007985 */ /* 0x0043e4000c101d04 */
[----:B-1-3--:R-:W-:Y:S05]  /*a270*/  RET.REL.NODEC R218 `(_ZN5flash24flash_fwd_splitkv_kernelI23Flash_fwd_kernel_traitsILi128ELi64ELi128ELi4ELb0ELb0EN7cutlass10bfloat16_tE19Flash_kernel_traitsILi128ELi64ELi128ELi4ES3_EELb0ELb0ELb0ELb1ELb1ELb0ELb1ELb0EEEvNS_16Flash_fwd_paramsE) ;  /* 0xffffff5cda607950 */ /* 0x00afea0003c3ffff */
.L_x_4746:
[----:B------:R-:W-:Y:S01]  /*a280*/  MOV R7, 0x2 ;  /* 0x0000000200077802 */ /* 0x000fe20000000f00 */
[----:B------:R-:W-:Y:S01]  /*a290*/  IMAD.MOV.U32 R6, RZ, RZ, -0x1 ;  /* 0xffffffffff067424 */ /* 0x000fe200078e00ff */
[----:B------:R-:W-:-:S07]  /*a2a0*/  MOV R4, 0x1f ;  /* 0x0000001f00047802 */ /* 0x000fce0000000f00 */
[----:B-1---5:R-:W-:Y:S05]  /*a2b0*/  WARPSYNC.COLLECTIVE R6, `(.L_x_4749) ;  /* 0x0000000006087348 */ /* 0x022fea0003c00000 */
[----:B------:R2:W3:Y:S02]  /*a2c0*/  SHFL.BFLY P0, R9, R235, R7, R4 ;  /* 0x0c000007eb097389 */ /* 0x0004e40000000004 */
[----:B-123-5:R-:W-:Y:S05]  /*a2d0*/  ENDCOLLECTIVE ;  /* 0x000000000000791b */ /* 0x02efea0003800000 */
.L_x_4749:
[----:B------:R-:W-:Y:S02]  /*a2e0*/  MOV R10, R9 ;  /* 0x00000009000a7202 */ /* 0x000fe40000000f00 */
[----:B------:R-:W-:-:S03]  /*a2f0*/  MOV R7, 0x1 ;  /* 0x0000000100077802 */ /* 0x000fc60000000f00 */
[----:B------:R-:W-:-:S04]  /*a300*/  FADD.FTZ R10, R10, R235 ;  /* 0x000000eb0a0a7221 */ /* 0x000fc80000010000 */
[----:B------:R-:W-:-:S07]  /*a310*/  IMAD.MOV.U32 R235, RZ, RZ, R10 ;  /* 0x000000ffffeb7224 */ /* 0x000fce00078e000a */
[----:B------:R-:W-:Y:S05]  /*a320*/  WARPSYNC.COLLECTIVE R6, `(.L_x_4750) ;  /* 0x0000000006087348 */ /* 0x000fea0003c00000 */
[----:B------:R1:W2:Y:S02]  /*a330*/  SHFL.BFLY P0, R9, R235, R7, R4 ;  /* 0x0c000007eb097389 */ /* 0x0002a40000000004 */
[----:B-12---:R-:W-:Y:S05]  /*a340*/  ENDCOLLECTIVE ;  /* 0x000000000000791b */ /* 0x006fea0003800000 */
.L_x_4750:
[----:B------:R-:W-:Y:S01]  /*a350*/  MOV R235, R233 ;  /* 0x000000e900eb7202 */ /* 0x000fe20000000f00 */
[----:B------:R-:W-:Y:S01]  /*a360*/  IMAD.MOV.U32 R5, RZ, RZ, R9 ;  /* 0x000000ffff057224 */ /* 0x000fe200078e0009 */
[----:B------:R-:W-:-:S03]  /*a370*/  MOV R7, 0x2 ;  /* 0x0000000200077802 */ /* 0x000fc60000000f00 */
[----:B------:R-:W-:-:S07]  /*a380*/  FADD.FTZ R5, R10, R5 ;  /* 0x000000050a057221 */ /* 0x000fce0000010000 */
[----:B------:R-:W-:Y:S05]  /*a390*/  WARPSYNC.COLLECTIVE R6, `(.L_x_4751) ;  /* 0x0000000006087348 */ /* 0x000fea0003c00000 */
[----:B------:R1:W2:Y:S02]  /*a3a0*/  SHFL.BFLY P0, R9, R235, R7, R4 ;  /* 0x0c000007eb097389 */ /* 0x0002a40000000004 */
[----:B-12---:R-:W-:Y:S05]  /*a3b0*/  ENDCOLLECTIVE ;  /* 0x000000000000791b */ /* 0x006fea0003800000 */
.L_x_4751:
[----:B------:R-:W-:Y:S01]  /*a3c0*/  FADD.FTZ R8, R9, R233 ;  /* 0x000000e909087221 */ /* 0x000fe20000010000 */
[----:B------:R-:W-:-:S03]  /*a3d0*/  MOV R7, 0x1 ;  /* 0x0000000100077802 */ /* 0x000fc60000000f00 */
[----:B------:R-:W-:-:S07]  /*a3e0*/  IMAD.MOV.U32 R235, RZ, RZ, R8 ;  /* 0x000000ffffeb7224 */ /* 0x000fce00078e0008 */
[----:B------:R-:W-:Y:S05]  /*a3f0*/  WARPSYNC.COLLECTIVE R6, `(.L_x_4752) ;  /* 0x0000000006087348 */ /* 0x000fea0003c00000 */
[----:B------:R1:W2:Y:S02]  /*a400*/  SHFL.BFLY P0, R9, R235, R7, R4 ;  /* 0x0c000007eb097389 */ /* 0x0002a40000000004 */
[----:B-12---:R-:W-:Y:S05]  /*a410*/  ENDCOLLECTIVE ;  /* 0x000000000000791b */ /* 0x006fea0003800000 */
.L_x_4752:
[----:B------:R-:W-:Y:S01]  /*a420*/  MOV R11, R9 ;  /* 0x00000009000b7202 */ /* 0x000fe20000000f00 */
[----:B------:R-:W-:Y:S06]  /*a430*/  BRA `(.L_x_4753) ;  /* 0xfffffff000607947 */ /* 0x000fec000383ffff */
.L_x_4754:
        /* <DEDUP_REMOVED lines=12> */
.L_x_14890:


//--------------------- .text._ZN5flash24flash_fwd_splitkv_kernelI23Flash_fwd_kernel_traitsILi128ELi64ELi128ELi4ELb0ELb0EN7cutlass10bfloat16_tE19Flash_kernel_traitsILi128ELi64ELi128ELi4ES3_EELb0ELb0ELb0ELb1ELb1ELb1ELb1ELb0EEEvNS_16Flash_fwd_paramsE --------------------------
	.section	.text._ZN5flash24flash_fwd_splitkv_kernelI23Flash_fwd_kernel_traitsILi128ELi64ELi128ELi4ELb0ELb0EN7cutlass10bfloat16_tE19Flash_kernel_traitsILi128ELi64ELi128ELi4ES3_EELb0ELb0ELb0ELb1ELb1ELb1ELb1ELb0EEEvNS_16Flash_fwd_paramsE,"ax",@progbits
	.align	128
        .global         _ZN5flash24flash_fwd_splitkv_kernelI23Flash_fwd_kernel_traitsILi128ELi64ELi128ELi4ELb0ELb0EN7cutlass10bfloat16_tE19Flash_kernel_traitsILi128ELi64ELi128ELi4ES3_EELb0ELb0ELb0ELb1ELb1ELb1ELb1ELb0EEEvNS_16Flash_fwd_paramsE
        .type           _ZN5flash24flash_fwd_splitkv_kernelI23Flash_fwd_kernel_traitsILi128ELi64ELi128ELi4ELb0ELb0EN7cutlass10bfloat16_tE19Flash_kernel_traitsILi128ELi64ELi128ELi4ES3_EELb0ELb0ELb0ELb1ELb1ELb1ELb1ELb0EEEvNS_16Flash_fwd_paramsE,@function
        .size           _ZN5flash24flash_fwd_splitkv_kernelI23Flash_fwd_kernel_traitsILi128ELi64ELi128ELi4ELb0ELb0EN7cutlass10bfloat16_tE19Flash_kernel_traitsILi128ELi64ELi128ELi4ES3_EELb0ELb0ELb0ELb1ELb1ELb1ELb1ELb0EEEvNS_16Flash_fwd_paramsE,(.L_x_14891 - _ZN5flash24flash_fwd_splitkv_kernelI23Flash_fwd_kernel_traitsILi128ELi64ELi128ELi4ELb0ELb0EN7cutlass10bfloat16_tE19Flash_kernel_traitsILi128ELi64ELi128ELi4ES3_EELb0ELb0ELb0ELb1ELb1ELb1ELb1ELb0EEEvNS_16Flash_fwd_paramsE)
        .other          _ZN5flash24flash_fwd_splitkv_kernelI23Flash_fwd_kernel_traitsILi128ELi64ELi128ELi4ELb0ELb0EN7cutlass10bfloat16_tE19Flash_kernel_traitsILi128ELi64ELi128ELi4ES3_EELb0ELb0ELb0ELb1ELb1ELb1ELb1ELb0EEEvNS_16Flash_fwd_paramsE,@"STO_CUDA_ENTRY STV_DEFAULT"
_ZN5flash24flash_fwd_splitkv_kernelI23Flash_fwd_kernel_traitsILi128ELi64ELi128ELi4ELb0ELb0EN7cutlass10bfloat16_tE19Flash_kernel_traitsILi128ELi64ELi128ELi4ES3_EELb0ELb0ELb0ELb1ELb1ELb1ELb1ELb0EEEvNS_16Flash_fwd_paramsE:
.text._ZN5flash24flash_fwd_splitkv_kernelI23Flash_fwd_kernel_traitsILi128ELi64ELi128ELi4ELb0ELb0EN7cutlass10bfloat16_tE19Flash_kernel_traitsILi128ELi64ELi128ELi4ES3_EELb0ELb0ELb0ELb1ELb1ELb1ELb1ELb0EEEvNS_16Flash_fwd_paramsE:
        /* <DEDUP_REMOVED lines=29> */
[----:B------:R-:W-:Y:S05]  /*01d0*/  CALL.REL.NOINC `($_ZN5flash24flash_fwd_splitkv_kernelI23Flash_fwd_kernel_traitsILi128ELi64ELi128ELi4ELb0ELb0EN7cutlass10bfloat16_tE19Flash_kernel_traitsILi128ELi64ELi128ELi4ES3_EELb0ELb0ELb0ELb1ELb1ELb1ELb1ELb0EEEvNS_16Flash_fwd_paramsE$_ZN5flash30compute_attn_1rowblock_splitkvI23Flash_fwd_kernel_traitsILi128ELi64ELi128ELi4ELb0ELb0EN7cutlass10bfloat16_tE19Flash_kernel_traitsILi128ELi64ELi128ELi4ES3_EELb0ELb0ELb0ELb1ELb1ELb1ELb1ELb0ENS_16Flash_fwd_paramsEEEvRKT8_iiiii) ;  /* 0x0000000000087944 */ /* 0x000fea0003c00000 */
[----:B------:R-:W-:Y:S05]  /*01e0*/  BSYNC.RECONVERGENT B2 ;  /* 0x0000000000027941 */ /* 0x000fea0003800200 */
.L_x_4755:
[----:B------:R-:W-:Y:S05]  /*01f0*/  EXIT ;  /* 0x000000000000794d */ /* 0x000fea0003800000 */
        .type           $_ZN5flash24flash_fwd_splitkv_kernelI23Flash_fwd_kernel_traitsILi128ELi64ELi128ELi4ELb0ELb0EN7cutlass10bfloat16_tE19Flash_kernel_traitsILi128ELi64ELi128ELi4ES3_EELb0ELb0ELb0ELb1ELb1ELb1ELb1ELb0EEEvNS_16Flash_fwd_paramsE$_ZN5flash30compute_attn_1rowblock_splitkvI23Flash_fwd_kernel_traitsILi128ELi64ELi128ELi4ELb0ELb0EN7cutlass10bfloat16_tE19Flash_kernel_traitsILi128ELi64ELi128ELi4ES3_EELb0ELb0ELb0ELb1ELb1ELb1ELb1ELb0ENS_16Flash_fwd_paramsEEEvRKT8_iiiii,@function
        .size           $_ZN5flash24flash_fwd_splitkv_kernelI23Flash_fwd_kernel_traitsILi128ELi64ELi128ELi4ELb0ELb0EN7cutlass10bfloat16_tE19Flash_kernel_traitsILi128ELi64ELi128ELi4ES3_EELb0ELb0ELb0ELb1ELb1ELb1ELb1ELb0EEEvNS_16Flash_fwd_paramsE$_ZN5flash30compute_attn_1rowblock_splitkvI23Flash_fwd_kernel_traitsILi128ELi64ELi128ELi4ELb0ELb0EN7cutlass10bfloat16_tE19Flash_kernel_traitsILi128ELi64ELi128ELi4ES3_EELb0ELb0ELb0ELb1ELb1ELb1ELb1ELb0ENS_16Flash_fwd_paramsEEEvRKT8_iiiii,(.L_x_14891 - $_ZN5flash24flash_fwd_splitkv_kernelI23Flash_fwd_kernel_traitsILi128ELi64ELi128ELi4ELb0ELb0EN7cutlass10bfloat16_tE19Flash_kernel_traitsILi128ELi64ELi128ELi4ES3_EELb0ELb0ELb0ELb1ELb1ELb1ELb1ELb0EEEvNS_16Flash_fwd_paramsE$_ZN5flash30compute_attn_1rowblock_splitkvI23Flash_fwd_kernel_traitsILi128ELi64ELi128ELi4ELb0ELb0EN7cutlass10bfloat16_tE19Flash_kernel_traitsILi128ELi64ELi128ELi4ES3_EELb0ELb0ELb0ELb1ELb1ELb1ELb1ELb0ENS_16Flash_fwd_paramsEEEvRKT8_iiiii)
$_ZN5flash24flash_fwd_splitkv_kernelI23Flash_fwd_kernel_traitsILi128ELi64ELi128ELi4ELb0ELb0EN7cutlass10bfloat16_tE19Flash_kernel_traitsILi128ELi64ELi128ELi4ES3_EELb0ELb0ELb0ELb1ELb1ELb1ELb1ELb0EEEvNS_16Flash_fwd_paramsE$_ZN5flash30compute_attn_1rowblock_splitkvI23Flash_fwd_kernel_traitsILi128ELi64ELi128ELi4ELb0ELb0EN7cutlass10bfloat16_tE19Flash_kernel_traitsILi128ELi64ELi128ELi4ES3_EELb0ELb0ELb0ELb1ELb1ELb1ELb1ELb0ENS_16Flash_fwd_paramsEEEvRKT8_iiiii:
        /* <DEDUP_REMOVED lines=24> */
.L_x_4759:
[----:B------:R-:W-:Y:S05]  /*0380*/  BSYNC.RECONVERGENT B0 ;  /* 0x0000000000007941 */ /* 0x000fea0003800200 */
.L_x_4758:
[----:B-----5:R-:W-:Y:S02]  /*0390*/  IADD3 R10, PT, PT, R10, R0, -R11 ;  /* 0x000000000a0a7210 */ /* 0x020fe40007ffe80b */
.L_x_4757:
[----:B------:R-:W-:Y:S05]  /*03a0*/  BSYNC.RECONVERGENT B1 ;  /* 0x0000000000017941 */ /* 0x000fea0003800200 */
.L_x_4756:
[----:B------:R-:W-:Y:S01]  /*03b0*/  IMAD.SHL.U32 R5, R229, 0x40, RZ ;  /* 0x00000040e5057824 */ /* 0x000fe200078e00ff */
[----:B------:R-:W-:Y:S01]  /*03c0*/  MOV R6, R228 ;  /* 0x000000e400067202 */ /* 0x000fe20000000f00 */
[----:B------:R-:W-:-:S03]  /*03d0*/  IMAD.MOV.U32 R7, RZ, RZ, 0x0 ;  /* 0x00000000ff077424 */ /* 0x000fc600078e00ff */
[----:B-----5:R-:W-:-:S13]  /*03e0*/  ISETP.GT.AND P0, PT, R230, R5, PT ;  /* 0x00000005e600720c */ /* 0x020fda0003f04270 */
[----:B-1----:R-:W-:Y:S05]  /*03f0*/  @!P0 RET.REL.NODEC R6 `(_ZN5flash24flash_fwd_splitkv_kernelI23Flash_fwd_kernel_traitsILi128ELi64ELi128ELi4ELb0ELb0EN7cutlass10bfloat16_tE19Flash_kernel_traitsILi128ELi64ELi128ELi4ES3_EELb0ELb0ELb0ELb1ELb1ELb1ELb1ELb0EEEvNS_16Flash_fwd_paramsE) ;  /* 0xfffffffc06008950 */ /* 0x002fea0003c3ffff */
        /* <DEDUP_REMOVED lines=115> */
[----:B-1----:R-:W-:Y:S05]  /*0b30*/  @P0 RET.REL.NODEC R228 `(_ZN5flash24flash_fwd_splitkv_kernelI23Flash_fwd_kernel_traitsILi128ELi64ELi128ELi4ELb0ELb0EN7cutlass10bfloat16_tE19Flash_kernel_traitsILi128ELi64ELi128ELi4ES3_EELb0ELb0ELb0ELb1ELb1ELb1ELb1ELb0EEEvNS_16Flash_fwd_paramsE) ;  /* 0xfffffff4e4300950 */ /* 0x002fea0003c3ffff */
[----:B------:R-:W-:Y:S02]  /*0b40*/  MOV R3, 0xff800000 ;  /* 0xff80000000037802 */ /* 0x000fe40000000f00 */
[----:B------:R-:W-:-:S03]  /*0b50*/  MOV R229, 0x0 ;  /* 0x0000000000e57802 */ /* 0x000fc60000000f00 */
[----:B------:R1:W-:Y:S02]  /*0b60*/  ST.E desc[UR4][R6.64+0xe0], R3 ;  /* 0x0000e00306007985 */ /* 0x0003e4000c101904 */
[----:B-1----:R-:W-:Y:S05]  /*0b70*/  RET.REL.NODEC R228 `(_ZN5flash24flash_fwd_splitkv_kernelI23Flash_fwd_kernel_traitsILi128ELi64ELi128ELi4ELb0ELb0EN7cutlass10bfloat16_tE19Flash_kernel_traitsILi128ELi64ELi128ELi4ES3_EELb0ELb0ELb0ELb1ELb1ELb1ELb1ELb0EEEvNS_16Flash_fwd_paramsE) ;  /* 0xfffffff4e4207950 */ /* 0x002fea0003c3ffff */
.L_x_4760:
        /* <DEDUP_REMOVED lines=100> */
[----:B------:R-:W-:Y:S01]  /*11c0*/  MOV R6, R16 ;  /* 0x0000001000067202 */ /* 0x000fe20000000f00 */
[----:B------:R-:W-:Y:S01]  /*11d0*/  IMAD.IADD R8, R11, 0x1, R4 ;  /* 0x000000010b087824 */ /* 0x000fe200078e0204 */
[----:B------:R-:W-:Y:S05]  /*11e0*/  BRA `(.L_x_4763) ;  /* 0x0000000400087947 */ /* 0x000fea0003800000 */
.L_x_4762:
        /* <DEDUP_REMOVED lines=12> */
[-C--:B--2---:R-:W-:Y:S02]  /*12b0*/  IABS R0, R13.reuse ;  /* 0x0000000d00007213 */ /* 0x084fe40000000000 */
[----:B------:R-:W-:Y:S02]  /*12c0*/  IABS R7, R13 ;  /* 0x0000000d00077213 */ /* 0x000fe40000000000 */
[----:B------:R-:W2:Y:S02]  /*12d0*/  I2F.RP R8, R0 ;  /* 0x0000000000087306 */ /* 0x000ea40000209400 */
[----:B------:R-:W-:-:S06]  /*12e0*/  IADD3 R7, PT, PT, RZ, -R7, RZ ;  /* 0x80000007ff077210 */ /* 0x000fcc0007ffe0ff */
[----:B--2---:R-:W2:Y:S02]  /*12f0*/  MUFU.RCP R6, R8 ;  /* 0x0000000800067308 */ /* 0x004ea40000001000 */
[----:B--2---:R-:W-:-:S06]  /*1300*/  VIADD R6, R6, 0xffffffe ;  /* 0x0ffffffe06067836 */ /* 0x004fcc0000000000 */
[----:B------:R-:W1:Y:S02]  /*1310*/  F2I.FTZ.U32.TRUNC.NTZ R21, R6 ;  /* 0x0000000600157305 */ /* 0x000e64000021f000 */
[----:B-1----:R-:W-:Y:S02]  /*1320*/  IADD3 R4, PT, PT, RZ, -R21, RZ ;  /* 0x80000015ff047210 */ /* 0x002fe40007ffe0ff */
[----:B------:R-:W-:-:S03]  /*1330*/  LOP3.LUT R6, R232, R13, RZ, 0x3c, !PT ;  /* 0x0000000de8067212 */ /* 0x000fc600078e3cff */
[----:B------:R-:W-:Y:S01]  /*1340*/  IMAD R5, R4, R0, RZ ;  /* 0x0000000004057224 */ /* 0x000fe200078e02ff */
[----:B------:R-:W-:Y:S02]  /*1350*/  IABS R4, R232 ;  /* 0x000000e800047213 */ /* 0x000fe40000000000 */
[----:B------:R-:W-:Y:S01]  /*1360*/  ISETP.GE.AND P0, PT, R6, RZ, PT ;  /* 0x000000ff0600720c */ /* 0x000fe20003f06270 */
[----:B------:R-:W-:-:S04]  /*1370*/  IMAD.HI.U32 R5, R21, R5, R20 ;  /* 0x0000000515057227 */ /* 0x000fc800078e0014 */
[----:B---3--:R-:W-:-:S04]  /*1380*/  IMAD.WIDE.U32 R20, R116, R11, RZ ;  /* 0x0000000b74147225 */ /* 0x008fc800078e00ff */
[----:B------:R-:W-:Y:S01]  /*1390*/  IMAD.HI.U32 R8, R5, R4, RZ ;  /* 0x0000000405087227 */ /* 0x000fe200078e00ff */
[----:B------:R-:W-:-:S03]  /*13a0*/  SHF.R.S32.HI R5, RZ, 0x1f, R11 ;  /* 0x0000001fff057819 */ /* 0x000fc6000001140b */
[----:B------:R-:W-:Y:S02]  /*13b0*/  IMAD R7, R8, R7, R4 ;  /* 0x0000000708077224 */ /* 0x000fe400078e0204 */
[C---:B------:R-:W-:Y:S02]  /*13c0*/  IMAD R4, R117.reuse, R11, RZ ;  /* 0x0000000b75047224 */ /* 0x040fe400078e02ff */
[----:B------:R-:W-:Y:S01]  /*13d0*/  IMAD R6, R117, R237, RZ ;  /* 0x000000ed75067224 */ /* 0x000fe200078e02ff */
[----:B------:R-:W-:Y:S01]  /*13e0*/  ISETP.GT.U32.AND P1, PT, R0, R7, PT ;  /* 0x000000070000720c */ /* 0x000fe20003f24070 */
[----:B------:R-:W-:-:S04]  /*13f0*/  IMAD R4, R116, R5, R4 ;  /* 0x0000000574047224 */ /* 0x000fc800078e0204 */
[----:B------:R-:W-:-:S08]  /*1400*/  IMAD.IADD R21, R21, 0x1, R4 ;  /* 0x0000000115157824 */ /* 0x000fd000078e0204 */
[-C--:B------:R-:W-:Y:S02]  /*1410*/  @!P1 IADD3 R7, PT, PT, R7, -R0.reuse, RZ ;  /* 0x8000000007079210 */ /* 0x080fe40007ffe0ff */
[----:B------:R-:W-:Y:S02]  /*1420*/  @!P1 IADD3 R8, PT, PT, R8, 0x1, RZ ;  /* 0x0000000108089810 */ /* 0x000fe40007ffe0ff */
[----:B------:R-:W-:Y:S01]  /*1430*/  ISETP.GE.U32.AND P2, PT, R7, R0, PT ;  /* 0x000000000700720c */ /* 0x000fe20003f46070 */
[----:B----45:R-:W-:Y:S01]  /*1440*/  IMAD R7, R19, R9, RZ ;  /* 0x0000000913077224 */ /* 0x030fe200078e02ff */
[----:B------:R-:W-:Y:S02]  /*1450*/  SHF.R.S32.HI R0, RZ, 0x1f, R9 ;  /* 0x0000001fff007819 */ /* 0x000fe40000011409 */
[----:B------:R-:W-:-:S03]  /*1460*/  ISETP.NE.AND P1, PT, R13, RZ, PT ;  /* 0x000000ff0d00720c */ /* 0x000fc60003f25270 */
[C---:B------:R-:W-:Y:S01]  /*1470*/  IMAD R4, R18.reuse, R0, R7 ;  /* 0x0000000012047224 */ /* 0x040fe200078e0207 */
[----:B------:R-:W-:Y:S01]  /*1480*/  SHF.R.S32.HI R7, RZ, 0x1f, R237 ;  /* 0x0000001fff077819 */ /* 0x000fe200000114ed */
[----:B------:R-:W-:-:S04]  /*1490*/  IMAD.WIDE.U32 R18, R18, R9, R20 ;  /* 0x0000000912127225 */ /* 0x000fc800078e0014 */
[----:B------:R-:W-:Y:S01]  /*14a0*/  @P2 VIADD R8, R8, 0x1 ;  /* 0x0000000108082836 */ /* 0x000fe20000000000 */
[----:B------:R-:W-:Y:S01]  /*14b0*/  IADD3 R19, PT, PT, R19, R4, RZ ;  /* 0x0000000413137210 */ /* 0x000fe20007ffe0ff */
[-C--:B------:R-:W-:Y:S02]  /*14c0*/  IMAD R4, R125, R11.reuse, RZ ;  /* 0x0000000b7d047224 */ /* 0x080fe400078e02ff */
[----:B------:R-:W-:Y:S01]  /*14d0*/  IMAD.WIDE.U32 R10, R124, R11, RZ ;  /* 0x0000000b7c0a7225 */ /* 0x000fe200078e00ff */
[----:B------:R-:W-:Y:S02]  /*14e0*/  @!P0 IADD3 R8, PT, PT, -R8, RZ, RZ ;  /* 0x000000ff08088210 */ /* 0x000fe40007ffe1ff */
[----:B------:R-:W-:Y:S01]  /*14f0*/  @!P1 LOP3.LUT R8, RZ, R13, RZ, 0x33, !PT ;  /* 0x0000000dff089212 */ /* 0x000fe200078e33ff */
[----:B------:R-:W-:Y:S01]  /*1500*/  IMAD R4, R124, R5, R4 ;  /* 0x000000057c047224 */ /* 0x000fe200078e0204 */
[----:B------:R-:W-:Y:S01]  /*1510*/  MOV R20, R10 ;  /* 0x0000000a00147202 */ /* 0x000fe20000000f00 */
[----:B------:R-:W-:-:S02]  /*1520*/  IMAD R6, R116, R7, R6 ;  /* 0x0000000774067224 */ /* 0x000fc400078e0206 */
[----:B------:R-:W-:-:S04]  /*1530*/  IMAD.WIDE.U32 R18, R116, R237, R18 ;  /* 0x000000ed74127225 */ /* 0x000fc800078e0012 */
[----:B------:R-:W-:Y:S01]  /*1540*/  IMAD.IADD R21, R11, 0x1, R4 ;  /* 0x000000010b157824 */ /* 0x000fe200078e0204 */
[----:B------:R-:W-:Y:S01]  /*1550*/  SHF.R.S32.HI R4, RZ, 0x1f, R8 ;  /* 0x0000001fff047819 */ /* 0x000fe20000011408 */
[----:B------:R-:W-:Y:S01]  /*1560*/  IMAD R11, R17, R8, RZ ;  /* 0x00000008110b7224 */ /* 0x000fe200078e02ff */
[----:B------:R-:W-:Y:S01]  /*1570*/  IADD3 R19, PT, PT, R19, R6, RZ ;  /* 0x0000000613137210 */ /* 0x000fe20007ffe0ff */
[----:B------:R-:W-:Y:S02]  /*1580*/  IMAD R5, R15, R9, RZ ;  /* 0x000000090f057224 */ /* 0x000fe400078e02ff */
[C---:B------:R-:W-:Y:S02]  /*1590*/  IMAD R4, R16.reuse, R4, R11 ;  /* 0x0000000410047224 */ /* 0x040fe400078e020b */
[----:B------:R-:W-:-:S04]  /*15a0*/  IMAD.WIDE.U32 R18, R16, R8, R18 ;  /* 0x0000000810127225 */ /* 0x000fc800078e0012 */
[C---:B------:R-:W-:Y:S01]  /*15b0*/  IMAD R5, R14.reuse, R0, R5 ;  /* 0x000000000e057224 */ /* 0x040fe200078e0205 */
[----:B------:R-:W-:Y:S01]  /*15c0*/  MOV R6, R18 ;  /* 0x0000001200067202 */ /* 0x000fe20000000f00 */
[----:B------:R-:W-:Y:S01]  /*15d0*/  IMAD.WIDE.U32 R10, R14, R9, R20 ;  /* 0x000000090e0a7225 */ /* 0x000fe200078e0014 */
[----:B------:R-:W-:-:S03]  /*15e0*/  MOV R9, R237 ;  /* 0x000000ed00097202 */ /* 0x000fc60000000f00 */
[----:B------:R-:W-:Y:S01]  /*15f0*/  IMAD.IADD R0, R19, 0x1, R4 ;  /* 0x0000000113007824 */ /* 0x000fe200078e0204 */
[----:B------:R-:W-:Y:S02]  /*1600*/  IADD3 R8, PT, PT, R11, R5, RZ ;  /* 0x000000050b087210 */ /* 0x000fe40007ffe0ff */
.L_x_4763:
[----:B------:R-:W-:Y:S05]  /*1610*/  BSYNC.RECONVERGENT B0 ;  /* 0x0000000000007941 */ /* 0x000fea0003800200 */
.L_x_4761:
[----:B------:R-:W2:Y:S04]  /*1620*/  LD.E.64 R24, desc[UR4][R122.64+0x18] ;  /* 0x000018047a187980 */ /* 0x000ea8000c101b00 */
[----:B------:R-:W3:Y:S04]  /*1630*/  LD.E.64 R18, desc[UR4][R122.64+0x48] ;  /* 0x000048047a127980 */ /* 0x000ee8000c101b00 */
[----:B------:R-:W4:Y:S04]  /*1640*/  LD.E.64 R22, desc[UR4][R122.64+0x8] ;  /* 0x000008047a167980 */ /* 0x000f28000c101b00 */
[----:B------:R-:W4:Y:S04]  /*1650*/  LD.E.64 R20, desc[UR4][R122.64+0x30] ;  /* 0x000030047a147980 */ /* 0x000f28000c101b00 */
[----:B------:R-:W4:Y:S04]  /*1660*/  LD.E.64 R14, desc[UR4][R122.64] ;  /* 0x000000047a0e7980 */ /* 0x000f28000c101b00 */
[----:B------:R-:W4:Y:S01]  /*1670*/  LD.E.64 R4, desc[UR4][R122.64+0x10] ;  /* 0x000010047a047980 */ /* 0x000f22000c101b00 */
[----:B------:R-:W-:-:S04]  /*1680*/  IABS R11, R13 ;  /* 0x0000000d000b7213 */ /* 0x000fc80000000000 */
[----:B------:R-:W1:Y:S08]  /*1690*/  I2F.RP R29, R11 ;  /* 0x0000000b001d7306 */ /* 0x000e700000209400 */
[----:B-1----:R-:W1:Y:S02]  /*16a0*/  MUFU.RCP R28, R29 ;  /* 0x0000001d001c7308 */ /* 0x002e640000001000 */
[----:B-1----:R-:W-:-:S06]  /*16b0*/  IADD3 R28, PT, PT, R28, 0xffffffe, RZ ;  /* 0x0ffffffe1c1c7810 */ /* 0x002fcc0007ffe0ff */
        /* <DEDUP_REMOVED lines=17> */
[----:B------:R-:W-:Y:S01]  /*17d0*/  ISETP.GE.AND P1, PT, R11, RZ, PT ;  /* 0x000000ff0b00720c */ /* 0x000fe20003f26270 */
[----:B------:R-:W-:Y:S01]  /*17e0*/  IMAD.X R11, RZ, RZ, R8, P0 ;  /* 0x000000ffff0b7224 */ /* 0x000fe200000e0608 */
[----:B------:R-:W-:Y:S02]  /*17f0*/  ISETP.NE.AND P0, PT, R13, RZ, PT ;  /* 0x000000ff0d00720c */ /* 0x000fe40003f05270 */
[----:B------:R-:W-:Y:S01]  /*1800*/  @!P2 IADD3 R12, PT, PT, R12, 0x1, RZ ;  /* 0x000000010c0ca810 */ /* 0x000fe20007ffe0ff */
[----:B-----5:R-:W-:-:S03]  /*1810*/  IMAD R7, R7, R124, RZ ;  /* 0x0000007c07077224 */ /* 0x020fc600078e02ff */
[----:B------:R-:W-:Y:S01]  /*1820*/  @P3 IADD3 R12, PT, PT, R12, 0x1, RZ ;  /* 0x000000010c0c3810 */ /* 0x000fe20007ffe0ff */
[C---:B------:R-:W-:Y:S02]  /*1830*/  IMAD R7, R9.reuse, R125, R7 ;  /* 0x0000007d09077224 */ /* 0x040fe400078e0207 */
[----:B------:R-:W-:-:S04]  /*1840*/  IMAD.WIDE.U32 R28, R9, R124, R10 ;  /* 0x0000007c091c7225 */ /* 0x000fc800078e000a */
[----:B------:R-:W-:Y:S01]  /*1850*/  @!P1 IMAD.MOV R12, RZ, RZ, -R12 ;  /* 0x000000ffff0c9224 */ /* 0x000fe200078e0a0c */
[----:B------:R-:W-:Y:S02]  /*1860*/  @!P0 LOP3.LUT R12, RZ, R13, RZ, 0x33, !PT ;  /* 0x0000000dff0c8212 */ /* 0x000fe400078e33ff */
[----:B------:R-:W-:Y:S02]  /*1870*/  IADD3 R16, P0, PT, R118, R6, RZ ;  /* 0x0000000676107210 */ /* 0x000fe40007f1e0ff */
[----:B------:R-:W-:Y:S02]  /*1880*/  MOV R119, RZ ;  /* 0x000000ff00777202 */ /* 0x000fe40000000f00 */
[----:B------:R-:W-:Y:S01]  /*1890*/  IADD3 R29, PT, PT, R29, R7, RZ ;  /* 0x000000071d1d7210 */ /* 0x000fe20007ffe0ff */
[----:B------:R-:W-:Y:S01]  /*18a0*/  IMAD R7, R27, R12, RZ ;  /* 0x0000000c1b077224 */ /* 0x000fe200078e02ff */
[----:B------:R-:W-:Y:S01]  /*18b0*/  SHF.R.S32.HI R8, RZ, 0x1f, R12 ;  /* 0x0000001fff087819 */ /* 0x000fe2000001140c */
[----:B------:R-:W-:Y:S01]  /*18c0*/  IMAD.X R17, RZ, RZ, R0, P0 ;  /* 0x000000ffff117224 */ /* 0x000fe200000e0600 */
[----:B------:R-:W-:Y:S01]  /*18d0*/  LOP3.LUT R9, R140, 0x1c0, RZ, 0xc0, !PT ;  /* 0x000001c08c097812 */ /* 0x000fe200078ec0ff */
[----:B------:R-:W1:Y:S01]  /*18e0*/  S2UR UR6, SR_CgaCtaId ;  /* 0x00000000000679c3 */ /* 0x000e620000008800 */
[----:B------:R-:W-:Y:S01]  /*18f0*/  SHF.R.U32.HI R10, RZ, 0x3, R208 ;  /* 0x00000003ff0a7819 */ /* 0x000fe200000116d0 */
[----:B------:R-:W-:Y:S01]  /*1900*/  IMAD.WIDE.U32 R12, R12, R26, R28 ;  /* 0x0000001a0c0c7225 */ /* 0x000fe200078e001c */
[----:B------:R-:W-:-:S02]  /*1910*/  LOP3.LUT R11, R140, 0x1e00, RZ, 0xc0, !PT ;  /* 0x00001e008c0b7812 */ /* 0x000fc400078ec0ff */
[----:B------:R-:W-:Y:S01]  /*1920*/  LOP3.LUT R9, R9, 0x38, R208, 0xf8, !PT ;  /* 0x0000003809097812 */ /* 0x000fe200078ef8d0 */
[----:B------:R-:W-:Y:S02]  /*1930*/  IMAD R7, R8, R26, R7 ;  /* 0x0000001a08077224 */ /* 0x000fe400078e0207 */
[----:B------:R-:W-:Y:S01]  /*1940*/  IMAD R6, R117, R10, RZ ;  /* 0x0000000a75067224 */ /* 0x000fe200078e02ff */
[----:B------:R-:W-:Y:S01]  /*1950*/  LOP3.LUT R9, R11, R9, R118, 0xf6, !PT ;  /* 0x000000090b097212 */ /* 0x000fe200078ef676 */
[----:B------:R-:W-:Y:S01]  /*1960*/  IMAD.WIDE.U32 R16, R10, R116, R16 ;  /* 0x000000740a107225 */ /* 0x000fe200078e0010 */
[----:B------:R-:W-:Y:S02]  /*1970*/  IADD3 R13, PT, PT, R13, R7, RZ ;  /* 0x000000070d0d7210 */ /* 0x000fe40007ffe0ff */
[----:B------:R-:W-:Y:S01]  /*1980*/  MOV R11, RZ ;  /* 0x000000ff000b7202 */ /* 0x000fe20000000f00 */
[----:B------:R-:W-:Y:S01]  /*1990*/  IMAD.IADD R223, R17, 0x1, R6 ;  /* 0x0000000111df7824 */ /* 0x000fe200078e0206 */
[----:B------:R-:W-:-:S02]  /*19a0*/  UMOV UR7, 0x400 ;  /* 0x0000040000077882 */ /* 0x000fc40000000000 */
[----:B-1----:R-:W-:Y:S01]  /*19b0*/  ULEA UR6, UR6, UR7, 0x18 ;  /* 0x0000000706067291 */ /* 0x002fe2000f8ec0ff */
[----:B------:R-:W-:-:S05]  /*19c0*/  SHF.L.U32 R218, R116, 0x5, RZ ;  /* 0x0000000574da7819 */ /* 0x000fca00000006ff */
[----:B------:R-:W-:Y:S01]  /*19d0*/  IMAD.U32 R210, RZ, RZ, UR6 ;  /* 0x00000006ffd27e24 */ /* 0x000fe2000f8e00ff */
[----:B------:R-:W-:-:S04]  /*19e0*/  SHF.L.U64.HI R219, R116, 0x5, R117 ;  /* 0x0000000574db7819 */ /* 0x000fc80000010275 */
[----:B------:R-:W-:Y:S01]  /*19f0*/  LEA R120, R9, R210, 0x1 ;  /* 0x000000d209787211 */ /* 0x000fe200078e08ff */
[----:B------:R-:W-:Y:S01]  /*1a00*/  IMAD.WIDE.U32 R12, R10, R124, R12 ;  /* 0x0000007c0a0c7225 */ /* 0x000fe200078e000c */
[----:B------:R-:W-:-:S03]  /*1a10*/  SHF.R.U32.HI R212, RZ, 0x1, R208 ;  /* 0x00000001ffd47819 */ /* 0x000fc600000116d0 */
[----:B------:R-:W-:Y:S01]  /*1a20*/  IMAD R227, R125, R10, RZ ;  /* 0x0000000a7de37224 */ /* 0x000fe200078e02ff */
[----:B------:R-:W-:-:S03]  /*1a30*/  SHF.L.U32 R216, R124, 0x5, RZ ;  /* 0x000000057cd87819 */ /* 0x000fc600000006ff */
[----:B------:R-:W-:Y:S02]  /*1a40*/  IMAD.IADD R227, R13, 0x1, R227 ;  /* 0x000000010de37824 */ /* 0x000fe400078e02e3 */
[-C--:B--2---:R-:W-:Y:S02]  /*1a50*/  IMAD R0, R25, R233.reuse, RZ ;  /* 0x000000e919007224 */ /* 0x084fe400078e02ff */
[----:B------:R-:W-:-:S05]  /*1a60*/  IMAD.WIDE.U32 R24, R24, R233, R118 ;  /* 0x000000e918187225 */ /* 0x000fca00078e0076 */
[----:B------:R-:W-:Y:S01]  /*1a70*/  IADD3 R25, PT, PT, R25, R0, RZ ;  /* 0x0000000019197210 */ /* 0x000fe20007ffe0ff */
[----:B---3--:R-:W-:Y:S01]  /*1a80*/  IMAD R7, R19, R232, RZ ;  /* 0x000000e813077224 */ /* 0x008fe200078e02ff */
[----:B------:R-:W-:Y:S02]  /*1a90*/  SHF.R.S32.HI R0, RZ, 0x1f, R232 ;  /* 0x0000001fff007819 */ /* 0x000fe400000114e8 */
[----:B----4-:R-:W-:Y:S01]  /*1aa0*/  LEA R224, P0, R16, R22, 0x1 ;  /* 0x0000001610e07211 */ /* 0x010fe200078008ff */
[----:B------:R-:W-:-:S04]  /*1ab0*/  IMAD.WIDE.U32 R28, R232, R18, R24 ;  /* 0x00000012e81c7225 */ /* 0x000fc800078e0018 */
[----:B------:R-:W-:Y:S02]  /*1ac0*/  IMAD R0, R18, R0, R7 ;  /* 0x0000000012007224 */ /* 0x000fe400078e0207 */
[----:B------:R-:W-:Y:S01]  /*1ad0*/  IMAD.WIDE.U32 R6, R229, 0x40, R10 ;  /* 0x00000040e5067825 */ /* 0x000fe200078e000a */
[----:B------:R-:W-:Y:S02]  /*1ae0*/  LEA.HI.X R223, R16, R23, R223, 0x1, P0 ;  /* 0x0000001710df7211 */ /* 0x000fe400000f0cdf */
[C-C-:B------:R-:W-:Y:S01]  /*1af0*/  SHF.L.U64.HI R17, R20.reuse, 0x5, R21.reuse ;  /* 0x0000000514117819 */ /* 0x140fe20000010215 */
[C---:B------:R-:W-:Y:S01]  /*1b00*/  IMAD.SHL.U32 R16, R20.reuse, 0x20, RZ ;  /* 0x0000002014107824 */ /* 0x040fe200078e00ff */
[C---:B------:R-:W-:Y:S01]  /*1b10*/  SHF.L.U64.HI R27, R20.reuse, 0x4, R21 ;  /* 0x00000004141b7819 */ /* 0x040fe20000010215 */
[----:B------:R-:W-:Y:S01]  /*1b20*/  IMAD R7, R7, R20, RZ ;  /* 0x0000001407077224 */ /* 0x000fe200078e02ff */
[C---:B------:R-:W-:Y:S02]  /*1b30*/  SHF.L.U32 R26, R20.reuse, 0x4, RZ ;  /* 0x00000004141a7819 */ /* 0x040fe400000006ff */
[----:B------:R-:W-:Y:S01]  /*1b40*/  IADD3 R29, PT, PT, R29, R0, RZ ;  /* 0x000000001d1d7210 */ /* 0x000fe20007ffe0ff */
[----:B------:R-:W-:-:S04]  /*1b50*/  IMAD.WIDE.U32 R16, R20, R6, R16 ;  /* 0x0000000614107225 */ /* 0x000fc800078e0010 */
[-C--:B------:R-:W-:Y:S02]  /*1b60*/  IMAD R7, R21, R6.reuse, R7 ;  /* 0x0000000615077224 */ /* 0x080fe400078e0207 */
[----:B------:R-:W-:Y:S01]  /*1b70*/  IMAD.WIDE.U32 R30, R20, R6, R26 ;  /* 0x00000006141e7225 */ /* 0x000fe200078e001a */
[----:B------:R-:W-:-:S03]  /*1b80*/  IADD3 R23, P1, P0, R28, R16, R26 ;  /* 0x000000101c177210 */ /* 0x000fc6000783e01a */
[----:B------:R-:W-:-:S04]  /*1b90*/  IMAD.WIDE.U32 R20, R20, R6, R28 ;  /* 0x0000000614147225 */ /* 0x000fc800078e001c */
[----:B------:R-:W-:Y:S01]  /*1ba0*/  IMAD.IADD R17, R7, 0x1, R17 ;  /* 0x0000000107117824 */ /* 0x000fe200078e0211 */
[----:B------:R-:W-:Y:S02]  /*1bb0*/  IADD3 R25, PT, PT, R21, R7, RZ ;  /* 0x0000000715197210 */ /* 0x000fe40007ffe0ff */
[C---:B------:R-:W-:Y:S02]  /*1bc0*/  IADD3 R19, P2, PT, R28.reuse, R16, RZ ;  /* 0x000000101c137210 */ /* 0x040fe40007f5e0ff */
[----:B------:R-:W-:Y:S02]  /*1bd0*/  IADD3.X R21, PT, PT, R29, R17, R27, P1, P0 ;  /* 0x000000111d157210 */ /* 0x000fe40000fe041b */
[----:B------:R-:W-:Y:S02]  /*1be0*/  IADD3 R11, P3, PT, R28, R30, RZ ;  /* 0x0000001e1c0b7210 */ /* 0x000fe40007f7e0ff */
[----:B------:R-:W-:Y:S02]  /*1bf0*/  LEA R8, P0, R23, R14, 0x1 ;  /* 0x0000000e17087211 */ /* 0x000fe400078008ff */
[----:B------:R-:W-:-:S02]  /*1c00*/  IADD3.X R17, PT, PT, R17, R29, RZ, P2, !PT ;  /* 0x0000001d11117210 */ /* 0x000fc400017fe4ff */
[-C--:B------:R-:W-:Y:S02]  /*1c10*/  LEA R24, P4, R20, R14.reuse, 0x1 ;  /* 0x0000000e14187211 */ /* 0x080fe400078808ff */
[----:B------:R-:W-:Y:S02]  /*1c20*/  IADD3.X R7, PT, PT, R29, R7, R31, P3, !PT ;  /* 0x000000071d077210 */ /* 0x000fe40001ffe41f */
[-C--:B------:R-:W-:Y:S02]  /*1c30*/  LEA R26, P2, R11, R14.reuse, 0x1 ;  /* 0x0000000e0b1a7211 */ /* 0x080fe400078408ff */
[----:B------:R-:W-:Y:S02]  /*1c40*/  LEA R6, P1, R19, R14, 0x1 ;  /* 0x0000000e13067211 */ /* 0x000fe400078208ff */
[----:B------:R-:W-:Y:S02]  /*1c50*/  LEA.HI.X R9, R23, R15, R21, 0x1, P0 ;  /* 0x0000000f17097211 */ /* 0x000fe400000f0c15 */
[----:B------:R-:W-:-:S02]  /*1c60*/  IADD3 R14, P0, PT, R218, R224, RZ ;  /* 0x000000e0da0e7210 */ /* 0x000fc40007f1e0ff */
[-C--:B------:R-:W-:Y:S02]  /*1c70*/  LEA.HI.X R27, R11, R15.reuse, R7, 0x1, P2 ;  /* 0x0000000f0b1b7211 */ /* 0x080fe400010f0c07 */
[-C--:B------:R-:W-:Y:S02]  /*1c80*/  LEA.HI.X R25, R20, R15.reuse, R25, 0x1, P4 ;  /* 0x0000000f14197211 */ /* 0x080fe400020f0c19 */
[----:B------:R-:W-:Y:S01]  /*1c90*/  LEA.HI.X R7, R19, R15, R17, 0x1, P1 ;  /* 0x0000000f13077211 */ /* 0x000fe200008f0c11 */
[----:B------:R-:W-:Y:S01]  /*1ca0*/  IMAD.X R15, R219, 0x1, R223, P0 ;  /* 0x00000001db0f7824 */ /* 0x000fe200000e06df */
        /* <DEDUP_REMOVED lines=8> */
[----:B------:R-:W-:Y:S02]  /*1d30*/  LDGSTS.E.BYPASS.LTC128B.128 [R120+0x800], desc[UR4][R26.64] ;  /* 0x008000001a787fae */ /* 0x000fe4000b981a04 */
[----:B------:R-:W-:Y:S02]  /*1d40*/  IMAD.X R19, R17, 0x1, R219, P0 ;  /* 0x0000000111137824 */ /* 0x000fe400000e06db */
[----:B------:R-:W-:Y:S04]  /*1d50*/  LDGSTS.E.BYPASS.LTC128B.128 [R120+0x2800], desc[UR4][R26.64+0x80] ;  /* 0x028000801a787fae */ /* 0x000fe8000b981a04 */
[----:B------:R-:W-:Y:S04]  /*1d60*/  LDGSTS.E.BYPASS.LTC128B.128 [R120+0x1000], desc[UR4][R6.64] ;  /* 0x0100000006787fae */ /* 0x000fe8000b981a04 */
[----:B------:R1:W-:Y:S01]  /*1d70*/  LDGSTS.E.BYPASS.LTC128B.128 [R120+0x3000], desc[UR4][R6.64+0x80] ;  /* 0x0300008006787fae */ /* 0x0003e2000b981a04 */
[----:B------:R-:W-:-:S03]  /*1d80*/  MOV R225, R223 ;  /* 0x000000df00e17202 */ /* 0x000fc60000000f00 */
[----:B------:R-:W-:Y:S04]  /*1d90*/  LDGSTS.E.BYPASS.LTC128B.128 [R120+0x1800], desc[UR4][R8.64] ;  /* 0x0180000008787fae */ /* 0x000fe8000b981a04 */
[----:B------:R2:W-:Y:S04]  /*1da0*/  LDGSTS.E.BYPASS.LTC128B.128 [R120+0x3800], desc[UR4][R8.64+0x80] ;  /* 0x0380008008787fae */ /* 0x0005e8000b981a04 */
[----:B------:R-:W-:Y:S04]  /*1db0*/  LDGSTS.E.BYPASS.LTC128B.128 [R120+0x4000], desc[UR4][R224.64] ;  /* 0x04000000e0787fae */ /* 0x000fe8000b981a04 */
[----:B------:R-:W-:Y:S04]  /*1dc0*/  LDGSTS.E.BYPASS.LTC128B.128 [R120+0x8000], desc[UR4][R224.64+0x80] ;  /* 0x08000080e0787fae */ /* 0x000fe8000b981a04 */
[----:B------:R-:W-:Y:S04]  /*1dd0*/  LDGSTS.E.BYPASS.LTC128B.128 [R120+0x4800], desc[UR4][R14.64] ;  /* 0x048000000e787fae */ /* 0x000fe8000b981a04 */
[----:B------:R3:W-:Y:S01]  /*1de0*/  LDGSTS.E.BYPASS.LTC128B.128 [R120+0x8800], desc[UR4][R14.64+0x80] ;  /* 0x088000800e787fae */ /* 0x0007e2000b981a04 */
[----:B-1----:R-:W-:-:S03]  /*1df0*/  IADD3 R6, P0, PT, R18, R218, RZ ;  /* 0x000000da12067210 */ /* 0x002fc60007f1e0ff */
[----:B------:R-:W-:Y:S01]  /*1e00*/  LDGSTS.E.BYPASS.LTC128B.128 [R120+0x5000], desc[UR4][R16.64] ;  /* 0x0500000010787fae */ /* 0x000fe2000b981a04 */
[----:B------:R-:W-:-:S03]  /*1e10*/  IADD3.X R7, PT, PT, R19, R219, RZ, P0, !PT ;  /* 0x000000db13077210 */ /* 0x000fc600007fe4ff */
[----:B------:R-:W-:Y:S01]  /*1e20*/  LDGSTS.E.BYPASS.LTC128B.128 [R120+0x9000], desc[UR4][R16.64+0x80] ;  /* 0x0900008010787fae */ /* 0x000fe2000b981a04 */
[----:B------:R-:W-:-:S03]  /*1e30*/  IADD3 R20, P0, PT, R6, R218, RZ ;  /* 0x000000da06147210 */ /* 0x000fc60007f1e0ff */
[----:B------:R-:W-:Y:S01]  /*1e40*/  LDGSTS.E.BYPASS.LTC128B.128 [R120+0x5800], desc[UR4][R18.64] ;  /* 0x0580000012787fae */ /* 0x000fe2000b981a04 */
[----:B------:R-:W-:Y:S02]  /*1e50*/  IADD3.X R21, PT, PT, R7, R219, RZ, P0, !PT ;  /* 0x000000db07157210 */ /* 0x000fe400007fe4ff */
[-C--:B--2---:R-:W-:Y:S01]  /*1e60*/  IADD3 R8, P0, PT, R20, R218.reuse, RZ ;  /* 0x000000da14087210 */ /* 0x084fe20007f1e0ff */
[----:B------:R-:W-:Y:S04]  /*1e70*/  LDGSTS.E.BYPASS.LTC128B.128 [R120+0x9800], desc[UR4][R18.64+0x80] ;  /* 0x0980008012787fae */ /* 0x000fe8000b981a04 */
[----:B------:R-:W-:Y:S01]  /*1e80*/  IMAD.X R9, R21, 0x1, R219, P0 ;  /* 0x0000000115097824 */ /* 0x000fe200000e06db */
[----:B------:R-:W-:Y:S04]  /*1e90*/  LDGSTS.E.BYPASS.LTC128B.128 [R120+0x6000], desc[UR4][R6.64] ;  /* 0x0600000006787fae */ /* 0x000fe8000b981a04 */
[----:B------:R1:W-:Y:S01]  /*1ea0*/  LDGSTS.E.BYPASS.LTC128B.128 [R120+0xa000], desc[UR4][R6.64+0x80] ;  /* 0x0a00008006787fae */ /* 0x0003e2000b981a04 */
[----:B---3--:R-:W-:-:S03]  /*1eb0*/  IADD3 R14, P0, PT, R8, R218, RZ ;  /* 0x000000da080e7210 */ /* 0x008fc60007f1e0ff */
[----:B------:R2:W-:Y:S01]  /*1ec0*/  LDGSTS.E.BYPASS.LTC128B.128 [R120+0x6800], desc[UR4][R20.64] ;  /* 0x0680000014787fae */ /* 0x0005e2000b981a04 */
[----:B------:R-:W-:-:S03]  /*1ed0*/  IADD3.X R15, PT, PT, R9, R219, RZ, P0, !PT ;  /* 0x000000db090f7210 */ /* 0x000fc600007fe4ff */
[----:B------:R2:W-:Y:S04]  /*1ee0*/  LDGSTS.E.BYPASS.LTC128B.128 [R120+0xa800], desc[UR4][R20.64+0x80] ;  /* 0x0a80008014787fae */ /* 0x0005e8000b981a04 */
[----:B------:R2:W-:Y:S04]  /*1ef0*/  LDGSTS.E.BYPASS.LTC128B.128 [R120+0x7000], desc[UR4][R8.64] ;  /* 0x0700000008787fae */ /* 0x0005e8000b981a04 */
[----:B------:R2:W-:Y:S04]  /*1f00*/  LDGSTS.E.BYPASS.LTC128B.128 [R120+0xb000], desc[UR4][R8.64+0x80] ;  /* 0x0b00008008787fae */ /* 0x0005e8000b981a04 */
[----:B------:R2:W-:Y:S04]  /*1f10*/  LDGSTS.E.BYPASS.LTC128B.128 [R120+0x7800], desc[UR4][R14.64] ;  /* 0x078000000e787fae */ /* 0x0005e8000b981a04 */
[----:B------:R2:W-:Y:S04]  /*1f20*/  LDGSTS.E.BYPASS.LTC128B.128 [R120+0xb800], desc[UR4][R14.64+0x80] ;  /* 0x0b8000800e787fae */ /* 0x0005e8000b981a04 */
[----:B------:R-:W0:Y:S01]  /*1f30*/  LDGDEPBAR ;  /* 0x00000000000079af */ /* 0x000e220000000000 */
[----:B------:R-:W-:-:S02]  /*1f40*/  SHF.L.U32 R119, R208, 0x6, RZ ;  /* 0x00000006d0777819 */ /* 0x000fc400000006ff */
[----:B------:R-:W-:Y:S02]  /*1f50*/  LEA R226, P0, R12, R4, 0x1 ;  /* 0x000000040ce27211 */ /* 0x000fe400078008ff */
[----:B-1----:R-:W-:Y:S02]  /*1f60*/  LOP3.LUT R7, R119, 0x1c0, RZ, 0xc0, !PT ;  /* 0x000001c077077812 */ /* 0x002fe400078ec0ff */
[----:B------:R-:W-:Y:S02]  /*1f70*/  LOP3.LUT R4, R212, 0x8, RZ, 0xc0, !PT ;  /* 0x00000008d4047812 */ /* 0x000fe400078ec0ff */
[----:B------:R-:W-:Y:S02]  /*1f80*/  LEA.HI.X R227, R12, R5, R227, 0x1, P0 ;  /* 0x000000050ce37211 */ /* 0x000fe400000f0ce3 */
[----:B------:R-:W-:Y:S02]  /*1f90*/  LOP3.LUT R5, R7, 0x8, R208, 0xf8, !PT ;  /* 0x0000000807057812 */ /* 0x000fe400078ef8d0 */
[----:B------:R-:W-:-:S02]  /*1fa0*/  SHF.L.U64.HI R217, R124, 0x5, R125 ;  /* 0x000000057cd97819 */ /* 0x000fc4000001027d */
[----:B------:R-:W-:Y:S02]  /*1fb0*/  LOP3.LUT R7, R4, 0x1c0, R119, 0xf8, !PT ;  /* 0x000001c004077812 */ /* 0x000fe400078ef877 */
[----:B------:R-:W-:Y:S01]  /*1fc0*/  IADD3 R6, P0, PT, R216, R226, RZ ;  /* 0x000000e2d8067210 */ /* 0x000fe20007f1e0ff */
[----:B------:R-:W-:-:S12]  /*1fd0*/  DEPBAR.LE SB0, 0x0 ;  /* 0x000080000000791a */ /* 0x000fd80000000000 */
[----:B------:R-:W-:Y:S05]  /*1fe0*/  WARPSYNC.ALL ;  /* 0x0000000000007948 */ /* 0x000fea0003800000 */
[----:B------:R-:W-:Y:S01]  /*1ff0*/  BAR.SYNC.DEFER_BLOCKING 0x0 ;  /* 0x0000000000007b1d */ /* 0x000fe20000010000 */
[-C--:B------:R-:W-:Y:S02]  /*2000*/  LOP3.LUT R5, R5, R118.reuse, RZ, 0x3c, !PT ;  /* 0x0000007605057212 */ /* 0x080fe400078e3cff */
[----:B------:R-:W-:Y:S01]  /*2010*/  LOP3.LUT R118, R7, R118, RZ, 0x3c, !PT ;  /* 0x0000007607767212 */ /* 0x000fe200078e3cff */
[----:B------:R-:W-:Y:S01]  /*2020*/  IMAD.X R7, R217, 0x1, R227, P0 ;  /* 0x00000001d9077824 */ /* 0x000fe200000e06e3 */
[----:B--2---:R-:W-:-:S04]  /*2030*/  IADD3 R8, P0, PT, R6, R216, RZ ;  /* 0x000000d806087210 */ /* 0x004fc80007f1e0ff */
[----:B------:R-:W-:Y:S02]  /*2040*/  IADD3.X R9, PT, PT, R7, R217, RZ, P0, !PT ;  /* 0x000000d907097210 */ /* 0x000fe400007fe4ff */
[----:B------:R-:W-:-:S04]  /*2050*/  IADD3 R14, P0, PT, R8, R216, RZ ;  /* 0x000000d8080e7210 */ /* 0x000fc80007f1e0ff */
[----:B------:R-:W-:Y:S02]  /*2060*/  IADD3.X R15, PT, PT, R9, R217, RZ, P0, !PT ;  /* 0x000000d9090f7210 */ /* 0x000fe400007fe4ff */
[----:B------:R-:W-:Y:S01]  /*2070*/  IADD3 R12, P0, PT, R14, R216, RZ ;  /* 0x000000d80e0c7210 */ /* 0x000fe20007f1e0ff */
[----:B------:R-:W-:-:S03]  /*2080*/  IMAD.SHL.U32 R211, R208, 0x20, RZ ;  /* 0x00000020d0d37824 */ /* 0x000fc600078e00ff */
[----:B------:R-:W-:Y:S02]  /*2090*/  IADD3.X R13, PT, PT, R15, R217, RZ, P0, !PT ;  /* 0x000000d90f0d7210 */ /* 0x000fe400007fe4ff */
[----:B------:R-:W-:Y:S01]  /*20a0*/  IADD3 R10, P0, PT, R12, R216, RZ ;  /* 0x000000d80c0a7210 */ /* 0x000fe20007f1e0ff */
[----:B------:R-:W-:Y:S01]  /*20b0*/  @!PT LDS RZ, [RZ] ;  /* 0x00000000fffff984 */ /* 0x000fe20000000800 */
[----:B------:R-:W-:Y:S01]  /*20c0*/  @!PT LDS RZ, [RZ] ;  /* 0x00000000fffff984 */ /* 0x000fe20000000800 */
[----:B------:R-:W-:Y:S01]  /*20d0*/  @!PT LDS RZ, [RZ] ;  /* 0x00000000fffff984 */ /* 0x000fe20000000800 */
[----:B------:R-:W-:Y:S01]  /*20e0*/  LDGSTS.E.BYPASS.LTC128B.128 [R120+0xc000], desc[UR4][R226.64] ;  /* 0x0c000000e2787fae */ /* 0x000fe2000b981a04 */
[----:B------:R-:W-:-:S03]  /*20f0*/  LOP3.LUT R211, R211, 0x7c00, RZ, 0xc0, !PT ;  /* 0x00007c00d3d37812 */ /* 0x000fc600078ec0ff */
[----:B------:R-:W-:Y:S01]  /*2100*/  LDGSTS.E.BYPASS.LTC128B.128 [R120+0x10000], desc[UR4][R226.64+0x80] ;  /* 0x10000080e2787fae */ /* 0x000fe2000b981a04 */
[----:B------:R-:W-:-:S03]  /*2110*/  IADD3.X R11, PT, PT, R13, R217, RZ, P0, !PT ;  /* 0x000000d90d0b7210 */ /* 0x000fc600007fe4ff */
[----:B------:R-:W-:Y:S04]  /*2120*/  LDGSTS.E.BYPASS.LTC128B.128 [R120+0xc800], desc[UR4][R6.64] ;  /* 0x0c80000006787fae */ /* 0x000fe8000b981a04 */
[----:B------:R1:W-:Y:S01]  /*2130*/  LDGSTS.E.BYPASS.LTC128B.128 [R120+0x10800], desc[UR4][R6.64+0x80] ;  /* 0x1080008006787fae */ /* 0x0003e2000b981a04 */
[----:B------:R-:W-:Y:S02]  /*2140*/  LOP3.LUT R0, R119, 0x400, RZ, 0xc0, !PT ;  /* 0x0000040077007812 */ /* 0x000fe400078ec0ff */
[----:B------:R-:W-:Y:S01]  /*2150*/  LOP3.LUT R129, R211, 0x200, R119, 0xf8, !PT ;  /* 0x00000200d3817812 */ /* 0x000fe200078ef877 */
[----:B------:R-:W-:Y:S01]  /*2160*/  LDGSTS.E.BYPASS.LTC128B.128 [R120+0xd000], desc[UR4][R8.64] ;  /* 0x0d00000008787fae */ /* 0x000fe2000b981a04 */
[----:B------:R-:W-:-:S03]  /*2170*/  LEA R5, R5, R0, 0x1 ;  /* 0x0000000005057211 */ /* 0x000fc600078e08ff */
[----:B------:R2:W-:Y:S01]  /*2180*/  LDGSTS.E.BYPASS.LTC128B.128 [R120+0x11000], desc[UR4][R8.64+0x80] ;  /* 0x1100008008787fae */ /* 0x0005e2000b981a04 */
[----:B------:R-:W-:-:S03]  /*2190*/  LOP3.LUT R129, R129, R118, RZ, 0xfc, !PT ;  /* 0x0000007681817212 */ /* 0x000fc600078efcff */
[----:B------:R-:W-:Y:S04]  /*21a0*/  LDGSTS.E.BYPASS.LTC128B.128 [R120+0xd800], desc[UR4][R14.64] ;  /* 0x0d8000000e787fae */ /* 0x000fe8000b981a04 */
[----:B------:R-:W-:Y:S01]  /*21b0*/  LDGSTS.E.BYPASS.LTC128B.128 [R120+0x11800], desc[UR4][R14.64+0x80] ;  /* 0x118000800e787fae */ /* 0x000fe2000b981a04 */
[----:B-1----:R-:W-:-:S03]  /*21c0*/  IADD3 R6, P0, PT, R10, R216, RZ ;  /* 0x000000d80a067210 */ /* 0x002fc60007f1e0ff */
[----:B------:R-:W-:Y:S02]  /*21d0*/  LDGSTS.E.BYPASS.LTC128B.128 [R120+0xe000], desc[UR4][R12.64] ;  /* 0x0e0000000c787fae */ /* 0x000fe4000b981a04 */
[----:B------:R-:W-:Y:S02]  /*21e0*/  IMAD.X R7, R11, 0x1, R217, P0 ;  /* 0x000000010b077824 */ /* 0x000fe400000e06d9 */
[----:B------:R1:W-:Y:S01]  /*21f0*/  LDGSTS.E.BYPASS.LTC128B.128 [R120+0x12000], desc[UR4][R12.64+0x80] ;  /* 0x120000800c787fae */ /* 0x0003e2000b981a04 */
[----:B--2---:R-:W-:Y:S01]  /*2200*/  IADD3 R8, P0, PT, R6, R216, RZ ;  /* 0x000000d806087210 */ /* 0x004fe20007f1e0ff */
[----:B------:R-:W-:Y:S02]  /*2210*/  IMAD.IADD R126, R210, 0x1, R5 ;  /* 0x00000001d27e7824 */ /* 0x000fe400078e0205 */
[----:B------:R-:W-:Y:S01]  /*2220*/  LDGSTS.E.BYPASS.LTC128B.128 [R120+0xe800], desc[UR4][R10.64] ;  /* 0x0e8000000a787fae */ /* 0x000fe2000b981a04 */
[----:B------:R-:W-:-:S03]  /*2230*/  IADD3.X R9, PT, PT, R7, R217, RZ, P0, !PT ;  /* 0x000000d907097210 */ /* 0x000fc600007fe4ff */
[----:B------:R-:W-:Y:S01]  /*2240*/  LDGSTS.E.BYPASS.LTC128B.128 [R120+0x12800], desc[UR4][R10.64+0x80] ;  /* 0x128000800a787fae */ /* 0x000fe2000b981a04 */
[----:B------:R-:W-:-:S03]  /*2250*/  LEA R129, R129, R210, 0x1 ;  /* 0x000000d281817211 */ /* 0x000fc600078e08ff */
[----:B------:R-:W-:Y:S04]  /*2260*/  LDGSTS.E.BYPASS.LTC128B.128 [R120+0xf000], desc[UR4][R6.64] ;  /* 0x0f00000006787fae */ /* 0x000fe8000b981a04 */
[----:B------:R2:W-:Y:S04]  /*2270*/  LDGSTS.E.BYPASS.LTC128B.128 [R120+0x13000], desc[UR4][R6.64+0x80] ;  /* 0x1300008006787fae */ /* 0x0005e8000b981a04 */
        /* <DEDUP_REMOVED lines=12> */
[----:B------:R-:W-:-:S02]  /*2340*/  MOV R143, 0x20 ;  /* 0x00000020008f7802 */ /* 0x000fc40000000f00 */
[----:B------:R-:W-:Y:S01]  /*2350*/  LOP3.LUT P0, R42, R208, 0x2, RZ, 0xc0, !PT ;  /* 0x00000002d02a7812 */ /* 0x000fe2000780c0ff */
[----:B------:R-:W0:Y:S03]  /*2360*/  LDGDEPBAR ;  /* 0x00000000000079af */ /* 0x000e260000000000 */
[----:B------:R-:W-:-:S04]  /*2370*/  SEL R130, R143, 0xffffffe0, !P0 ;  /* 0xffffffe08f827807 */ /* 0x000fc80004000000 */
[C---:B------:R-:W-:Y:S01]  /*2380*/  IADD3 R128, PT, PT, R130.reuse, R129, RZ ;  /* 0x0000008182807210 */ /* 0x040fe20007ffe0ff */
[----:B------:R-:W-:-:S04]  /*2390*/  IMAD.IADD R121, R130, 0x1, R126 ;  /* 0x0000000182797824 */ /* 0x000fc800078e027e */
[----:B------:R-:W-:Y:S04]  /*23a0*/  LDSM.16.M88.4 R108, [R128] ;  /* 0x00000000806c783b */ /* 0x000fe80000000200 */
[----:B------:R-:W2:Y:S04]  /*23b0*/  LDSM.16.M88.4 R60, [R121+0x4000] ;  /* 0x00400000793c783b */ /* 0x000ea80000000200 */
[----:B------:R-:W2:Y:S04]  /*23c0*/  LDSM.16.M88.4 R56, [R121+0x4800] ;  /* 0x004800007938783b */ /* 0x000ea80000000200 */
[----:B------:R-:W2:Y:S01]  /*23d0*/  LDSM.16.M88.4 R52, [R121+0x5000] ;  /* 0x005000007934783b */ /* 0x000ea20000000200 */
[----:B------:R-:W-:-:S02]  /*23e0*/  LOP3.LUT P0, R40, R208, 0x4, RZ, 0xc0, !PT ;  /* 0x00000004d0287812 */ /* 0x000fc4000780c0ff */
[----:B------:R-:W-:Y:S01]  /*23f0*/  MOV R142, 0x40 ;  /* 0x00000040008e7802 */ /* 0x000fe20000000f00 */
[C---:B----4-:R-:W-:Y:S01]  /*2400*/  HMMA.16816.F32.BF16 R44, R72.reuse, R36, RZ ;  /* 0x00000024482c723c */ /* 0x050fe200000418ff */
[----:B------:R-:W-:Y:S02]  /*2410*/  LDSM.16.M88.4 R112, [R121+0x6000] ;  /* 0x006000007970783b */ /* 0x000fe40000000200 */
[----:B------:R-:W-:Y:S02]  /*2420*/  SEL R41, R142, 0xffffffc0, !P0 ;  /* 0xffffffc08e297807 */ /* 0x000fe40004000000 */
[----:B------:R-:W-:Y:S02]  /*2430*/  LDSM.16.M88.4 R104, [R121+0x6800] ;  /* 0x006800007968783b */ /* 0x000fe40000000200 */
        /* <DEDUP_REMOVED lines=38> */
[----:B------:R-:W-:-:S02]  /*26a0*/  IADD3 R113, PT, PT, R130, R127, RZ ;  /* 0x0000007f82717210 */ /* 0x000fc40007ffe0ff */
[----:B------:R-:W-:-:S05]  /*26b0*/  IADD3 R112, PT, PT, R130, R41, RZ ;  /* 0x0000002982707210 */ /* 0x000fca0007ffe0ff */
        /* <DEDUP_REMOVED lines=76> */
[----:B----4-:R-:W-:Y:S08]  /*2b80*/  HMMA.16816.F32.BF16 R96, R24, R56, R96 ;  /* 0x000000381860723c */ /* 0x010ff00000041860 */
[----:B------:R-:W-:Y:S08]  /*2b90*/  HMMA.16816.F32.BF16 R108, R48, R60, R108 ;  /* 0x0000003c306c723c */ /* 0x000ff0000004186c */
[----:B------:R-:W-:Y:S01]  /*2ba0*/  HMMA.16816.F32.BF16 R20, R24, R58, R20 ;  /* 0x0000003a1814723c */ /* 0x000fe20000041814 */
[----:B------:R-:W1:Y:S07]  /*2bb0*/  LDSM.16.M88.4 R56, [R121+0x9000] ;  /* 0x009000007938783b */ /* 0x000e6e0000000200 */
[C---:B---3--:R-:W-:Y:S08]  /*2bc0*/  HMMA.16816.F32.BF16 R68, R48.reuse, R32, R68 ;  /* 0x000000203044723c */ /* 0x048ff00000041844 */
[----:B------:R-:W-:Y:S01]  /*2bd0*/  HMMA.16816.F32.BF16 R28, R48, R34, R28 ;  /* 0x00000022301c723c */ /* 0x000fe2000004181c */
[----:B------:R-:W2:Y:S01]  /*2be0*/  LDSM.16.M88.4 R32, [R121+0x9800] ;  /* 0x009800007920783b */ /* 0x000ea20000000200 */
[-C--:B------:R-:W-:Y:S01]  /*2bf0*/  FMUL.FTZ R36, R36, R0.reuse ;  /* 0x0000000024247220 */ /* 0x080fe20000410000 */
[-C--:B------:R-:W-:Y:S01]  /*2c00*/  FMUL.FTZ R37, R37, R0.reuse ;  /* 0x0000000025257220 */ /* 0x080fe20000410000 */
[-C--:B------:R-:W-:Y:S01]  /*2c10*/  FMUL.FTZ R38, R38, R0.reuse ;  /* 0x0000000026267220 */ /* 0x080fe20000410000 */
[-C--:B------:R-:W-:Y:S01]  /*2c20*/  FMUL.FTZ R39, R39, R0.reuse ;  /* 0x0000000027277220 */ /* 0x080fe20000410000 */
[-C--:B------:R-:W-:Y:S01]  /*2c30*/  FMUL.FTZ R128, R109, R0.reuse ;  /* 0x000000006d807220 */ /* 0x080fe20000410000 */
[-C--:B------:R-:W-:Y:S01]  /*2c40*/  FMUL.FTZ R109, R111, R0.reuse ;  /* 0x000000006f6d7220 */ /* 0x080fe20000410000 */
[C---:B------:R-:W-:Y:S01]  /*2c50*/  HMMA.16816.F32.BF16 R60, R24.reuse, R64, R16 ;  /* 0x00000040183c723c */ /* 0x040fe20000041810 */
[----:B------:R-:W3:Y:S01]  /*2c60*/  MUFU.TANH R129, R36 ;  /* 0x0000002400817308 */ /* 0x000ee20000002400 */
[----:B------:R-:W4:Y:S07]  /*2c70*/  LDSM.16.M88.4 R16, [R41+0x9000] ;  /* 0x009000002910783b */ /* 0x000f2e0000000200 */
[----:B------:R-:W1:Y:S01]  /*2c80*/  MUFU.TANH R130, R37 ;  /* 0x0000002500827308 */ /* 0x000e620000002400 */
[----:B------:R-:W-:Y:S07]  /*2c90*/  HMMA.16816.F32.BF16 R12, R24, R66, R12 ;  /* 0x00000042180c723c */ /* 0x000fee000004180c */
[----:B------:R-:W1:Y:S08]  /*2ca0*/  MUFU.TANH R64, R38 ;  /* 0x0000002600407308 */ /* 0x000e700000002400 */
[----:B------:R5:W1:Y:S02]  /*2cb0*/  MUFU.TANH R111, R39 ;  /* 0x00000027006f7308 */ /* 0x000a640000002400 */
[----:B-----5:R-:W5:Y:S01]  /*2cc0*/  LDSM.16.M88.4 R36, [R41+0x9800] ;  /* 0x009800002924783b */ /* 0x020f620000000200 */
[C---:B-1----:R-:W-:Y:S08]  /*2cd0*/  HMMA.16816.F32.BF16 R100, R8.reuse, R56, R96 ;  /* 0x000000380864723c */ /* 0x042ff00000041860 */
[----:B------:R-:W-:Y:S01]  /*2ce0*/  HMMA.16816.F32.BF16 R20, R8, R58, R20 ;  /* 0x0000003a0814723c */ /* 0x000fe20000041814 */
[----:B------:R-:W1:Y:S01]  /*2cf0*/  LDSM.16.M88.4 R56, [R112+0x9800] ;  /* 0x009800007038783b */ /* 0x000e620000000200 */
[-C--:B------:R-:W-:Y:S01]  /*2d00*/  FMUL.FTZ R28, R28, R0.reuse ;  /* 0x000000001c1c7220 */ /* 0x080fe20000410000 */
[----:B------:R-:W-:-:S02]  /*2d10*/  FMUL.FTZ R29, R29, R0 ;  /* 0x000000001d1d7220 */ /* 0x000fc40000410000 */
[----:B------:R-:W3:Y:S03]  /*2d20*/  LDSM.16.M88.4 R96, [R112+0x9000] ;  /* 0x009000007060783b */ /* 0x000ee60000000200 */
[C---:B--2---:R-:W-:Y:S08]  /*2d30*/  HMMA.16816.F32.BF16 R60, R8.reuse, R32, R60 ;  /* 0x00000020083c723c */ /* 0x044ff0000004183c */
[----:B------:R-:W-:Y:S01]  /*2d40*/  HMMA.16816.F32.BF16 R12, R8, R34, R12 ;  /* 0x00000022080c723c */ /* 0x000fe2000004180c */
[----:B------:R-:W2:Y:S01]  /*2d50*/  MUFU.TANH R157, R28 ;  /* 0x0000001c009d7308 */ /* 0x000ea20000002400 */
[-C--:B------:R-:W-:Y:S01]  /*2d60*/  FMUL.FTZ R167, R30, R0.reuse ;  /* 0x000000001ea77220 */ /* 0x080fe20000410000 */
[-C--:B------:R-:W-:Y:S01]  /*2d70*/  FMUL.FTZ R161, R31, R0.reuse ;  /* 0x000000001fa17220 */ /* 0x080fe20000410000 */
[----:B------:R-:W-:Y:S04]  /*2d80*/  LDSM.16.M88.4 R32, [R41+0xa000] ;  /* 0x00a000002920783b */ /* 0x000fe80000000200 */
[C---:B----4-:R-:W-:Y:S01]  /*2d90*/  HMMA.16816.F32.BF16 R100, R44.reuse, R16, R100 ;  /* 0x000000102c64723c */ /* 0x050fe20000041864 */
[----:B------:R4:W1:Y:S07]  /*2da0*/  MUFU.TANH R159, R29 ;  /* 0x0000001d009f7308 */ /* 0x00086e0000002400 */
[C---:B------:R-:W-:Y:S01]  /*2db0*/  HMMA.16816.F32.BF16 R20, R44.reuse, R18, R20 ;  /* 0x000000122c14723c */ /* 0x040fe20000041814 */
[----:B------:R-:W2:Y:S07]  /*2dc0*/  LDSM.16.M88.4 R16, [R126+0xa800] ;  /* 0x00a800007e10783b */ /* 0x000eae0000000200 */
[C---:B-----5:R-:W-:Y:S01]  /*2dd0*/  HMMA.16816.F32.BF16 R60, R44.reuse, R36, R60 ;  /* 0x000000242c3c723c */ /* 0x060fe2000004183c */
[----:B----4-:R-:W4:Y:S07]  /*2de0*/  LDSM.16.M88.4 R28, [R121+0xa000] ;  /* 0x00a00000791c783b */ /* 0x010f2e0000000200 */
        /* <DEDUP_REMOVED lines=8> */
[----:B---3--:R-:W-:Y:S08]  /*2e70*/  HMMA.16816.F32.BF16 R20, R48, R98, R20 ;  /* 0x000000623014723c */ /* 0x008ff00000041814 */
[----:B--2---:R-:W-:Y:S08]  /*2e80*/  HMMA.16816.F32.BF16 R92, R24, R16, R92 ;  /* 0x00000010185c723c */ /* 0x004ff0000004185c */
[----:B----4-:R-:W-:Y:S08]  /*2e90*/  HMMA.16816.F32.BF16 R104, R8, R28, R104 ;  /* 0x0000001c0868723c */ /* 0x010ff00000041868 */
        /* <DEDUP_REMOVED lines=15> */
[----:B------:R3:W1:Y:S03]  /*2f90*/  MUFU.TANH R147, R23 ;  /* 0x0000001700937308 */ /* 0x0006660000002400 */
[----:B------:R-:W-:Y:S01]  /*2fa0*/  HMMA.16816.F32.BF16 R88, R8, R14, R88 ;  /* 0x0000000e0858723c */ /* 0x000fe20000041858 */
[----:B------:R-:W-:Y:S04]  /*2fb0*/  LDSM.16.M88.4 R12, [R41+0xb000] ;  /* 0x00b00000290c783b */ /* 0x000fe80000000200 */
[----:B---3--:R-:W3:Y:S03]  /*2fc0*/  LDSM.16.M88.4 R20, [R112+0xa800] ;  /* 0x00a800007014783b */ /* 0x008ee60000000200 */
[C---:B------:R-:W-:Y:S08]  /*2fd0*/  HMMA.16816.F32.BF16 R84, R24.reuse, R36, R84 ;  /* 0x000000241854723c */ /* 0x040ff00000041854 */
[----:B------:R-:W-:Y:S01]  /*2fe0*/  HMMA.16816.F32.BF16 R80, R24, R38, R80 ;  /* 0x000000261850723c */ /* 0x000fe20000041850 */
[----:B------:R-:W4:Y:S07]  /*2ff0*/  LDSM.16.M88.4 R36, [R121+0xb800] ;  /* 0x00b800007924783b */ /* 0x000f2e0000000200 */
[C---:B--2---:R-:W-:Y:S08]  /*3000*/  HMMA.16816.F32.BF16 R92, R44.reuse, R16, R92 ;  /* 0x000000102c5c723c */ /* 0x044ff0000004185c */
[----:B------:R-:W-:Y:S01]  /*3010*/  HMMA.16816.F32.BF16 R88, R44, R18, R88 ;  /* 0x000000122c58723c */ /* 0x000fe20000041858 */
[----:B------:R-:W-:Y:S04]  /*3020*/  LDSM.16.M88.4 R16, [R112+0xb000] ;  /* 0x00b000007010783b */ /* 0x000fe80000000200 */
[----:B------:R-:W-:Y:S03]  /*3030*/  LDSM.16.M88.4 R112, [R112+0xb800] ;  /* 0x00b800007070783b */ /* 0x000fe60000000200 */
[----:B-----5:R-:W-:Y:S08]  /*3040*/  HMMA.16816.F32.BF16 R76, R24, R4, R76 ;  /* 0x00000004184c723c */ /* 0x020ff0000004184c */
[C---:B---3--:R-:W-:Y:S08]  /*3050*/  HMMA.16816.F32.BF16 R92, R48.reuse, R20, R92 ;  /* 0x00000014305c723c */ /* 0x048ff0000004185c */
[C---:B------:R-:W-:Y:S01]  /*3060*/  HMMA.16816.F32.BF16 R88, R48.reuse, R22, R88 ;  /* 0x000000163058723c */ /* 0x040fe20000041858 */
[----:B------:R-:W2:Y:S07]  /*3070*/  LDSM.16.M88.4 R20, [R41+0xb800] ;  /* 0x00b800002914783b */ /* 0x000eae0000000200 */
[----:B------:R-:W-:Y:S01]  /*3080*/  HMMA.16816.F32.BF16 R100, R48, R96, R100 ;  /* 0x000000603064723c */ /* 0x000fe20000041864 */
[----:B------:R-:W-:-:S02]  /*3090*/  VIADD R231, R43, 0xffffffff ;  /* 0xffffffff2be77836 */ /* 0x000fc40000000000 */
[----:B------:R-:W-:-:S05]  /*30a0*/  FMUL.FTZ R108, R108, R0 ;  /* 0x000000006c6c7220 */ /* 0x000fca0000410000 */
[----:B------:R-:W-:Y:S08]  /*30b0*/  HMMA.16816.F32.BF16 R72, R24, R6, R72 ;  /* 0x000000061848723c */ /* 0x000ff00000041848 */
[C---:B------:R-:W-:Y:S08]  /*30c0*/  HMMA.16816.F32.BF16 R84, R8.reuse, R28, R84 ;  /* 0x0000001c0854723c */ /* 0x040ff00000041854 */
[C---:B------:R-:W-:Y:S08]  /*30d0*/  HMMA.16816.F32.BF16 R80, R8.reuse, R30, R80 ;  /* 0x0000001e0850723c */ /* 0x040ff00000041850 */
[----:B----4-:R-:W-:Y:S08]  /*30e0*/  HMMA.16816.F32.BF16 R76, R8, R36, R76 ;  /* 0x00000024084c723c */ /* 0x010ff0000004184c */
        /* <DEDUP_REMOVED lines=26> */
[----:B------:R-:W3:Y:S01]  /*3290*/  MUFU.TANH R128, R128 ;  /* 0x0000008000807308 */ /* 0x000ee20000002400 */
[----:B------:R-:W-:-:S06]  /*32a0*/  DEPBAR.LE SB0, 0x0 ;  /* 0x000080000000791a */ /* 0x000fcc0000000000 */
        /* <DEDUP_REMOVED lines=35> */
[----:B------:R-:W2:Y:S08]  /*34e0*/  MUFU.TANH R108, R108 ;  /* 0x0000006c006c7308 */ /* 0x000eb00000002400 */
[----:B------:R-:W4:Y:S08]  /*34f0*/  MUFU.TANH R110, R110 ;  /* 0x0000006e006e7308 */ /* 0x000f300000002400 */
[----:B------:R-:W1:Y:S08]  /*3500*/  MUFU.TANH R109, R109 ;  /* 0x0000006d006d7308 */ /* 0x000e700000002400 */
[----:B------:R1:W1:Y:S08]  /*3510*/  MUFU.TANH R155, R68 ;  /* 0x00000044009b7308 */ /* 0x0002700000002400 */
[----:B------:R1:W1:Y:S08]  /*3520*/  MUFU.TANH R151, R69 ;  /* 0x0000004500977308 */ /* 0x0002700000002400 */
[----:B------:R1:W1:Y:S08]  /*3530*/  MUFU.TANH R163, R70 ;  /* 0x0000004600a37308 */ /* 0x0002700000002400 */
[----:B------:R1:W1:Y:S08]  /*3540*/  MUFU.TANH R165, R71 ;  /* 0x0000004700a57308 */ /* 0x0002700000002400 */
[----:B------:R-:W1:Y:S08]  /*3550*/  MUFU.TANH R167, R167 ;  /* 0x000000a700a77308 */ /* 0x000e700000002400 */
        /* <DEDUP_REMOVED lines=65> */
.L_x_4767:
[----:B------:R-:W2:Y:S01]  /*3970*/  LD.E R13, desc[UR4][R2.64+0x170] ;  /* 0x00017004020d7980 */ /* 0x000ea2000c101900 */
[----:B------:R-:W-:-:S04]  /*3980*/  SHF.L.U32 R4, R231, 0x7, RZ ;  /* 0x00000007e7047819 */ /* 0x000fc800000006ff */
[----:B------:R-:W-:Y:S01]  /*3990*/  IABS R7, R4 ;  /* 0x0000000400077213 */ /* 0x000fe20000000000 */
[C---:B------:R-:W-:Y:S01]  /*39a0*/  VIADD R10, R4.reuse, 0xffffff80 ;  /* 0xffffff80040a7836 */ /* 0x040fe20000000000 */
[-C--:B--2---:R-:W-:Y:S02]  /*39b0*/  IABS R8, R13.reuse ;  /* 0x0000000d00087213 */ /* 0x084fe40000000000 */
[-C--:B------:R-:W-:Y:S02]  /*39c0*/  IABS R6, R13.reuse ;  /* 0x0000000d00067213 */ /* 0x080fe40000000000 */
[----:B------:R-:W2:Y:S01]  /*39d0*/  I2F.RP R9, R8 ;  /* 0x0000000800097306 */ /* 0x000ea20000209400 */
[----:B------:R-:W-:Y:S02]  /*39e0*/  LOP3.LUT R4, R4, R13, RZ, 0x3c, !PT ;  /* 0x0000000d04047212 */ /* 0x000fe400078e3cff */
[----:B------:R-:W-:Y:S02]  /*39f0*/  IADD3 R6, PT, PT, RZ, -R6, RZ ;  /* 0x80000006ff067210 */ /* 0x000fe40007ffe0ff */
[----:B------:R-:W-:-:S02]  /*3a00*/  ISETP.GE.AND P2, PT, R4, RZ, PT ;  /* 0x000000ff0400720c */ /* 0x000fc40003f46270 */
[----:B------:R-:W-:Y:S01]  /*3a10*/  LOP3.LUT R4, RZ, R13, RZ, 0x33, !PT ;  /* 0x0000000dff047212 */ /* 0x000fe200078e33ff */
        /* <DEDUP_REMOVED lines=50> */
.L_x_4768:
[----:B------:R-:W-:Y:S05]  /*3d40*/  BSYNC.RECONVERGENT B0 ;  /* 0x0000000000007941 */ /* 0x000fea0003800200 */
.L_x_4766:
        /* <DEDUP_REMOVED lines=35> */
.L_x_4765:
[----:B------:R-:W-:Y:S05]  /*3f80*/  BSYNC.RECONVERGENT B1 ;  /* 0x0000000000017941 */ /* 0x000fea0003800200 */
.L_x_4764:
        /* <DEDUP_REMOVED lines=28> */
[----:B------:R-:W-:Y:S02]  /*4150*/  ISETP.NE.AND P0, PT, R42, RZ, PT ;  /* 0x000000ff2a00720c */ /* 0x000fe40003f05270 */
[----:B------:R-:W-:Y:S02]  /*4160*/  FMNMX3.FTZ R4, R7, R148, R144, !PT ;  /* 0x0000009407047276 */ /* 0x000fe40007810090 */
[----:B------:R-:W-:-:S02]  /*4170*/  LOP3.LUT R209, R118, 0x200, R119, 0xf8, !PT ;  /* 0x0000020076d17812 */ /* 0x000fc400078ef877 */
[----:B------:R-:W-:Y:S02]  /*4180*/  FMNMX.FTZ R7, R135, R4, !PT ;  /* 0x0000000487077209 */ /* 0x000fe40007810000 */
[----:B------:R-:W-:Y:S02]  /*4190*/  FMNMX3.FTZ R4, R5, R154, R146, !PT ;  /* 0x0000009a05047276 */ /* 0x000fe40007810092 */
[----:B------:R-:W-:Y:S01]  /*41a0*/  LEA R209, R209, R210, 0x1 ;  /* 0x000000d2d1d17211 */ /* 0x000fe200078e08ff */
[----:B------:R-:W1:Y:S01]  /*41b0*/  SHFL.BFLY PT, R6, R7, 0x2, 0x1f ;  /* 0x0c401f0007067f89 */ /* 0x000e6200000e0000 */
[----:B------:R-:W-:Y:S02]  /*41c0*/  FMNMX3.FTZ R4, R4, R136, R139, !PT ;  /* 0x0000008804047276 */ /* 0x000fe4000781008b */
[----:B------:R-:W-:Y:S01]  /*41d0*/  IADD3 R62, PT, PT, R209, 0xc040, RZ ;  /* 0x0000c040d13e7810 */ /* 0x000fe20007ffe0ff */
[----:B------:R-:W-:Y:S01]  /*41e0*/  LDSM.16.MT88.4 R124, [R209+0xc000] ;  /* 0x00c00000d17c783b */ /* 0x000fe20000004200 */
[----:B------:R-:W-:-:S02]  /*41f0*/  FMNMX.FTZ R4, R137, R4, !PT ;  /* 0x0000000489047209 */ /* 0x000fc40007810000 */
[----:B------:R-:W-:Y:S01]  /*4200*/  IADD3 R43, PT, PT, R43, -0x2, RZ ;  /* 0xfffffffe2b2b7810 */ /* 0x000fe20007ffe0ff */
[----:B------:R-:W-:Y:S04]  /*4210*/  LDSM.16.MT88.4 R92, [R209+0x10000] ;  /* 0x01000000d15c783b */ /* 0x000fe80000004200 */
[----:B------:R-:W2:Y:S04]  /*4220*/  SHFL.BFLY PT, R5, R4, 0x2, 0x1f ;  /* 0x0c401f0004057f89 */ /* 0x000ea800000e0000 */
[----:B------:R-:W-:Y:S04]  /*4230*/  LDSM.16.MT88.4 R16, [R209+0x10800] ;  /* 0x01080000d110783b */ /* 0x000fe80000004200 */
[----:B------:R-:W-:Y:S01]  /*4240*/  LDSM.16.MT88.4 R24, [R209+0xc800] ;  /* 0x00c80000d118783b */ /* 0x000fe20000004200 */
[----:B-1----:R-:W-:-:S05]  /*4250*/  FMNMX.FTZ R6, R7, R6, !PT ;  /* 0x0000000607067209 */ /* 0x002fca0007810000 */
[----:B------:R-:W1:Y:S01]  /*4260*/  SHFL.BFLY PT, R133, R6, 0x1, 0x1f ;  /* 0x0c201f0006857f89 */ /* 0x000e6200000e0000 */
[----:B--2---:R-:W-:Y:S02]  /*4270*/  FMNMX.FTZ R5, R4, R5, !PT ;  /* 0x0000000504057209 */ /* 0x004fe40007810000 */
[----:B------:R-:W-:Y:S02]  /*4280*/  SEL R4, R143, 0xffffffe0, !P0 ;  /* 0xffffffe08f047807 */ /* 0x000fe40004000000 */
[----:B------:R-:W-:Y:S01]  /*4290*/  ISETP.NE.AND P0, PT, R40, RZ, PT ;  /* 0x000000ff2800720c */ /* 0x000fe20003f05270 */
[----:B------:R-:W2:Y:S01]  /*42a0*/  SHFL.BFLY PT, R134, R5, 0x1, 0x1f ;  /* 0x0c201f0005867f89 */ /* 0x000ea200000e0000 */
[----:B------:R-:W-:-:S05]  /*42b0*/  IADD3 R138, PT, PT, R209, R4, RZ ;  /* 0x00000004d18a7210 */ /* 0x000fca0007ffe0ff */
[----:B------:R-:W-:Y:S04]  /*42c0*/  LDSM.16.MT88.4 R116, [R138+0xc000] ;  /* 0x00c000008a74783b */ /* 0x000fe80000004200 */
[----:B------:R-:W-:Y:S01]  /*42d0*/  LDSM.16.MT88.4 R84, [R138+0x10000] ;  /* 0x010000008a54783b */ /* 0x000fe20000004200 */
[----:B-1----:R-:W-:-:S03]  /*42e0*/  FMNMX.FTZ R133, R6, R133, !PT ;  /* 0x0000008506857209 */ /* 0x002fc60007810000 */
[----:B------:R-:W-:Y:S01]  /*42f0*/  LDSM.16.MT88.4 R32, [R138+0xc800] ;  /* 0x00c800008a20783b */ /* 0x000fe20000004200 */
[----:B------:R-:W-:-:S03]  /*4300*/  FSETP.NEU.FTZ.AND P1, PT, R133, -INF , PT ;  /* 0xff8000008500780b */ /* 0x000fc60003f3d000 */
[----:B------:R-:W-:Y:S01]  /*4310*/  LDSM.16.MT88.4 R28, [R138+0x10800] ;  /* 0x010800008a1c783b */ /* 0x000fe20000004200 */
[----:B--2---:R-:W-:Y:S02]  /*4320*/  FMNMX.FTZ R134, R5, R134, !PT ;  /* 0x0000008605867209 */ /* 0x004fe40007810000 */
[----:B------:R-:W-:-:S04]  /*4330*/  IADD3 R5, PT, PT, R209, 0xc000, RZ ;  /* 0x0000c000d1057810 */ /* 0x000fc80007ffe0ff */
[----:B------:R-:W-:Y:S02]  /*4340*/  @P0 IADD3 R62, PT, PT, R5, -0x40, RZ ;  /* 0xffffffc0053e0810 */ /* 0x000fe40007ffe0ff */
[----:B------:R-:W-:Y:S02]  /*4350*/  ISETP.GE.AND P0, PT, R43, R222, PT ;  /* 0x000000de2b00720c */ /* 0x000fe40003f06270 */
[----:B------:R-:W-:Y:S01]  /*4360*/  IADD3 R40, PT, PT, R4, R62, RZ ;  /* 0x0000003e04287210 */ /* 0x000fe20007ffe0ff */
[----:B------:R-:W-:Y:S04]  /*4370*/  LDSM.16.MT88.4 R76, [R62+0x4000] ;  /* 0x004000003e4c783b */ /* 0x000fe80000004200 */
[----:B------:R-:W1:Y:S04]  /*4380*/  LDSM.16.MT88.4 R100, [R40] ;  /* 0x000000002864783b */ /* 0x000e680000004200 */
        /* <DEDUP_REMOVED lines=13> */
[----:B------:R2:W-:Y:S01]  /*4460*/  MUFU.EX2 R64, R109 ;  /* 0x0000006d00407308 */ /* 0x0005e20000000800 */
[-C--:B------:R-:W-:Y:S01]  /*4470*/  FFMA.FTZ R58, R111, R132.reuse, -R141 ;  /* 0x000000846f3a7223 */ /* 0x080fe2000001088d */
[-CC-:B------:R-:W-:Y:S01]  /*4480*/  FFMA.FTZ R67, R108, R132.reuse, -R145.reuse ;  /* 0x000000846c437223 */ /* 0x180fe20000010891 */
[-CC-:B------:R-:W-:Y:S01]  /*4490*/  FFMA.FTZ R66, R128, R132.reuse, -R145.reuse ;  /* 0x0000008480427223 */ /* 0x180fe20000010891 */
[-CC-:B------:R-:W-:Y:S01]  /*44a0*/  FFMA.FTZ R63, R129, R132.reuse, -R145.reuse ;  /* 0x00000084813f7223 */ /* 0x180fe20000010891 */
[-C--:B------:R-:W-:Y:S01]  /*44b0*/  FFMA.FTZ R60, R130, R132.reuse, -R145 ;  /* 0x00000084823c7223 */ /* 0x080fe20000010891 */
[----:B------:R-:W3:Y:S01]  /*44c0*/  MUFU.EX2 R65, R65 ;  /* 0x0000004100417308 */ /* 0x000ee20000000800 */
[-CC-:B------:R-:W-:Y:S01]  /*44d0*/  FFMA.FTZ R57, R163, R132.reuse, -R141.reuse ;  /* 0x00000084a3397223 */ /* 0x180fe2000001088d */
[-CC-:B------:R-:W-:Y:S01]  /*44e0*/  FFMA.FTZ R54, R165, R132.reuse, -R141.reuse ;  /* 0x00000084a5367223 */ /* 0x180fe2000001088d */
[-C--:B------:R-:W-:Y:S01]  /*44f0*/  FFMA.FTZ R53, R167, R132.reuse, -R141 ;  /* 0x00000084a7357223 */ /* 0x080fe2000001088d */
[----:B------:R-:W-:Y:S01]  /*4500*/  MUFU.EX2 R61, R61 ;  /* 0x0000003d003d7308 */ /* 0x000fe20000000800 */
[-CC-:B------:R-:W-:Y:S01]  /*4510*/  FFMA.FTZ R59, R155, R132.reuse, -R145.reuse ;  /* 0x000000849b3b7223 */ /* 0x180fe20000010891 */
[-CC-:B------:R-:W-:Y:S01]  /*4520*/  FFMA.FTZ R56, R151, R132.reuse, -R145.reuse ;  /* 0x0000008497387223 */ /* 0x180fe20000010891 */
[-CC-:B------:R-:W-:Y:S01]  /*4530*/  FFMA.FTZ R55, R157, R132.reuse, -R145.reuse ;  /* 0x000000849d377223 */ /* 0x180fe20000010891 */
[----:B--2---:R-:W2:Y:S01]  /*4540*/  LDSM.16.MT88.4 R108, [R62] ;  /* 0x000000003e6c783b */ /* 0x004ea20000004200 */
[----:B------:R-:W4:Y:S01]  /*4550*/  MUFU.EX2 R58, R58 ;  /* 0x0000003a003a7308 */ /* 0x000f220000000800 */
[-C--:B------:R-:W-:Y:S01]  /*4560*/  FFMA.FTZ R52, R159, R132.reuse, -R145 ;  /* 0x000000849f347223 */ /* 0x080fe20000010891 */
[-CC-:B------:R-:W-:Y:S01]  /*4570*/  FFMA.FTZ R50, R161, R132.reuse, -R141.reuse ;  /* 0x00000084a1327223 */ /* 0x180fe2000001088d */
[-CC-:B------:R-:W-:Y:S01]  /*4580*/  FFMA.FTZ R49, R250, R132.reuse, -R141.reuse ;  /* 0x00000084fa317223 */ /* 0x180fe2000001088d */
[----:B------:R-:W-:Y:S01]  /*4590*/  MUFU.EX2 R67, R67 ;  /* 0x0000004300437308 */ /* 0x000fe20000000800 */
[----:B---3--:R-:W-:Y:S01]  /*45a0*/  F2FP.BF16.F32.PACK_AB R69, R64, R65 ;  /* 0x000000414045723e */ /* 0x008fe200000010ff */
        /* <DEDUP_REMOVED lines=8> */
[----:B----4-:R-:W-:Y:S01]  /*4630*/  F2FP.BF16.F32.PACK_AB R71, R58, R61 ;  /* 0x0000003d3a47723e */ /* 0x010fe200000010ff */
[-C--:B------:R-:W-:Y:S01]  /*4640*/  FFMA.FTZ R42, R147, R132.reuse, -R141 ;  /* 0x00000084932a7223 */ /* 0x080fe2000001088d */
[----:B------:R-:W4:Y:S01]  /*4650*/  MUFU.EX2 R60, R60 ;  /* 0x0000003c003c7308 */ /* 0x000f220000000800 */
[-CC-:B------:R-:W-:Y:S01]  /*4660*/  FFMA.FTZ R151, R172, R132.reuse, -R145.reuse ;  /* 0x00000084ac977223 */ /* 0x180fe20000010891 */
[-C--:B------:R-:W-:Y:S01]  /*4670*/  FFMA.FTZ R172, R170, R132.reuse, -R145 ;  /* 0x00000084aaac7223 */ /* 0x080fe20000010891 */
[-C--:B------:R-:W-:Y:S01]  /*4680*/  FFMA.FTZ R147, R168, R132.reuse, -R141 ;  /* 0x00000084a8937223 */ /* 0x080fe2000001088d */
[----:B------:R-:W-:Y:S01]  /*4690*/  MUFU.EX2 R57, R57 ;  /* 0x0000003900397308 */ /* 0x000fe20000000800 */
[-C--:B------:R-:W-:Y:S01]  /*46a0*/  FFMA.FTZ R170, R174, R132.reuse, -R145 ;  /* 0x00000084aeaa7223 */ /* 0x080fe20000010891 */
[----:B---3--:R-:W-:Y:S01]  /*46b0*/  F2FP.BF16.F32.PACK_AB R68, R66, R67 ;  /* 0x000000434244723e */ /* 0x008fe200000010ff */
[-CC-:B------:R-:W-:Y:S01]  /*46c0*/  FFMA.FTZ R168, R236, R132.reuse, -R141.reuse ;  /* 0x00000084eca87223 */ /* 0x180fe2000001088d */
[----:B------:R-:W-:Y:S01]  /*46d0*/  MUFU.EX2 R54, R54 ;  /* 0x0000003600367308 */ /* 0x000fe20000000800 */
[-C--:B------:R-:W-:Y:S01]  /*46e0*/  FFMA.FTZ R149, R242, R132.reuse, -R141 ;  /* 0x00000084f2957223 */ /* 0x080fe2000001088d */
[-C--:B------:R-:W-:Y:S01]  /*46f0*/  FFMA.FTZ R153, R214, R132.reuse, -R145 ;  /* 0x00000084d6997223 */ /* 0x080fe20000010891 */
[-CC-:B------:R-:W-:Y:S01]  /*4700*/  FFMA.FTZ R174, R234, R132.reuse, -R141.reuse ;  /* 0x00000084eaae7223 */ /* 0x180fe2000001088d */
[----:B------:R-:W-:Y:S01]  /*4710*/  MUFU.EX2 R53, R53 ;  /* 0x0000003500357308 */ /* 0x000fe20000000800 */
[-CC-:B------:R-:W-:Y:S01]  /*4720*/  FFMA.FTZ R155, R186, R132.reuse, -R141.reuse ;  /* 0x00000084ba9b7223 */ /* 0x180fe2000001088d */
[----:B----4-:R-:W-:Y:S01]  /*4730*/  F2FP.BF16.F32.PACK_AB R70, R60, R63 ;  /* 0x0000003f3c46723e */ /* 0x010fe200000010ff */
[-C--:B------:R-:W-:Y:S01]  /*4740*/  FFMA.FTZ R157, R206, R132.reuse, -R141 ;  /* 0x00000084ce9d7223 */ /* 0x080fe2000001088d */
[----:B------:R-:W-:Y:S01]  /*4750*/  MUFU.EX2 R59, R59 ;  /* 0x0000003b003b7308 */ /* 0x000fe20000000800 */
[-CC-:B------:R-:W-:Y:S01]  /*4760*/  FFMA.FTZ R159, R190, R132.reuse, -R145.reuse ;  /* 0x00000084be9f7223 */ /* 0x180fe20000010891 */
[-C--:B------:R-:W-:Y:S01]  /*4770*/  FFMA.FTZ R161, R194, R132.reuse, -R145 ;  /* 0x00000084c2a17223 */ /* 0x080fe20000010891 */
[-CC-:B------:R-:W-:Y:S01]  /*4780*/  FFMA.FTZ R192, R192, R132.reuse, -R141.reuse ;  /* 0x00000084c0c07223 */ /* 0x180fe2000001088d */
[----:B------:R-:W3:Y:S01]  /*4790*/  MUFU.EX2 R56, R56 ;  /* 0x0000003800387308 */ /* 0x000ee20000000800 */
[C---:B-1----:R-:W-:Y:S01]  /*47a0*/  HMMA.16816.F32.BF16 R104, R68.reuse, R100, RZ ;  /* 0x000000644468723c */ /* 0x042fe200000418ff */
[-C--:B------:R-:W-:Y:S01]  /*47b0*/  FFMA.FTZ R204, R204, R132.reuse, -R141 ;  /* 0x00000084cccc7223 */ /* 0x080fe2000001088d */
[-CC-:B------:R-:W-:Y:S01]  /*47c0*/  FFMA.FTZ R200, R200, R132.reuse, -R145.reuse ;  /* 0x00000084c8c87223 */ /* 0x180fe20000010891 */
[----:B------:R-:W-:Y:S01]  /*47d0*/  MUFU.EX2 R55, R55 ;  /* 0x0000003700377308 */ /* 0x000fe20000000800 */
[-C--:B------:R-:W-:Y:S01]  /*47e0*/  FFMA.FTZ R202, R202, R132.reuse, -R145 ;  /* 0x00000084caca7223 */ /* 0x080fe20000010891 */
[-CC-:B------:R-:W-:Y:S01]  /*47f0*/  FFMA.FTZ R163, R198, R132.reuse, -R141.reuse ;  /* 0x00000084c6a37223 */ /* 0x180fe2000001088d */
[-C--:B------:R-:W-:Y:S01]  /*4800*/  FFMA.FTZ R165, R188, R132.reuse, -R141 ;  /* 0x00000084bca57223 */ /* 0x080fe2000001088d */
[----:B------:R-:W1:Y:S01]  /*4810*/  MUFU.EX2 R52, R52 ;  /* 0x0000003400347308 */ /* 0x000e620000000800 */
[C---:B------:R-:W-:Y:S01]  /*4820*/  HMMA.16816.F32.BF16 R100, R68.reuse, R102, RZ ;  /* 0x000000664464723c */ /* 0x040fe200000418ff */
[-C--:B------:R-:W-:Y:S01]  /*4830*/  FFMA.FTZ R167, R184, R132.reuse, -R145 ;  /* 0x00000084b8a77223 */ /* 0x080fe20000010891 */
[-C--:B------:R-:W-:Y:S01]  /*4840*/  FFMA.FTZ R196, R196, R132.reuse, -R141 ;  /* 0x00000084c4c47223 */ /* 0x080fe2000001088d */
[----:B------:R-:W4:Y:S01]  /*4850*/  MUFU.EX2 R50, R50 ;  /* 0x0000003200327308 */ /* 0x000f220000000800 */
        /* <DEDUP_REMOVED lines=15> */
[----:B------:R-:W-:Y:S02]  /*4950*/  MUFU.EX2 R51, R51 ;  /* 0x0000003300337308 */ /* 0x000fe40000000800 */
[----:B------:R-:W-:Y:S01]  /*4960*/  FADD.FTZ R63, R63, R66 ;  /* 0x000000423f3f7221 */ /* 0x000fe20000010000 */
[----:B------:R-:W-:Y:S01]  /*4970*/  FADD.FTZ R58, R58, R61 ;  /* 0x0000003d3a3a7221 */ /* 0x000fe20000010000 */
[----:B------:R-:W5:Y:S01]  /*4980*/  MUFU.EX2 R48, R48 ;  /* 0x0000003000307308 */ /* 0x000f620000000800 */
[----:B------:R-:W-:Y:S01]  /*4990*/  HMMA.16816.F32.BF16 R128, R68, R124, RZ ;  /* 0x0000007c4480723c */ /* 0x000fe200000418ff */
[----:B------:R-:W-:-:S02]  /*49a0*/  FADD.FTZ R60, R60, R63 ;  /* 0x0000003f3c3c7221 */ /* 0x000fc40000010000 */
[----:B------:R-:W-:Y:S04]  /*49b0*/  MUFU.EX2 R47, R47 ;  /* 0x0000002f002f7308 */ /* 0x000fe80000000800 */
[----:B------:R-:W5:Y:S01]  /*49c0*/  MUFU.EX2 R44, R44 ;  /* 0x0000002c002c7308 */ /* 0x000f620000000800 */
[C---:B--2---:R-:W-:Y:S03]  /*49d0*/  HMMA.16816.F32.BF16 R112, R68.reuse, R108, RZ ;  /* 0x0000006c4470723c */ /* 0x044fe600000418ff */
[----:B------:R-:W2:Y:S04]  /*49e0*/  MUFU.EX2 R42, R42 ;  /* 0x0000002a002a7308 */ /* 0x000ea80000000800 */
        /* <DEDUP_REMOVED lines=26> */
[----:B---3--:R-:W-:Y:S01]  /*4b90*/  F2FP.BF16.F32.PACK_AB R4, R56, R59 ;  /* 0x0000003b3804723e */ /* 0x008fe200000010ff */
[----:B------:R-:W-:Y:S01]  /*4ba0*/  FADD.FTZ R59, R59, R60 ;  /* 0x0000003c3b3b7221 */ /* 0x000fe20000010000 */
[----:B------:R-:W-:Y:S01]  /*4bb0*/  F2FP.BF16.F32.PACK_AB R5, R54, R57 ;  /* 0x000000393605723e */ /* 0x000fe200000010ff */
[----:B------:R-:W-:Y:S01]  /*4bc0*/  MUFU.EX2 R188, R196 ;  /* 0x000000c400bc7308 */ /* 0x000fe20000000800 */
[----:B------:R-:W-:Y:S01]  /*4bd0*/  FADD.FTZ R57, R57, R58 ;  /* 0x0000003a39397221 */ /* 0x000fe20000010000 */
[----:B------:R-:W-:-:S02]  /*4be0*/  FADD.FTZ R56, R56, R59 ;  /* 0x0000003b38387221 */ /* 0x000fc40000010000 */
[----:B------:R-:W-:Y:S01]  /*4bf0*/  HMMA.16816.F32.BF16 R68, R68, R6, RZ ;  /* 0x000000064444723c */ /* 0x000fe200000418ff */
[----:B-1----:R-:W-:Y:S01]  /*4c00*/  F2FP.BF16.F32.PACK_AB R6, R52, R55 ;  /* 0x000000373406723e */ /* 0x002fe200000010ff */
[----:B------:R-:W-:Y:S01]  /*4c10*/  MUFU.EX2 R165, R165 ;  /* 0x000000a500a57308 */ /* 0x000fe20000000800 */
[----:B----4-:R-:W-:Y:S01]  /*4c20*/  F2FP.BF16.F32.PACK_AB R7, R50, R53 ;  /* 0x000000353207723e */ /* 0x010fe200000010ff */
[----:B------:R-:W-:Y:S01]  /*4c30*/  FADD.FTZ R54, R54, R57 ;  /* 0x0000003936367221 */ /* 0x000fe20000010000 */
[----:B------:R-:W-:Y:S01]  /*4c40*/  FADD.FTZ R55, R55, R56 ;  /* 0x0000003837377221 */ /* 0x000fe20000010000 */
[----:B------:R-:W-:Y:S02]  /*4c50*/  MUFU.EX2 R167, R167 ;  /* 0x000000a700a77308 */ /* 0x000fe40000000800 */
[----:B------:R-:W-:Y:S01]  /*4c60*/  FADD.FTZ R53, R53, R54 ;  /* 0x0000003635357221 */ /* 0x000fe20000010000 */
[----:B------:R-:W-:Y:S01]  /*4c70*/  FADD.FTZ R52, R52, R55 ;  /* 0x0000003734347221 */ /* 0x000fe20000010000 */
[----:B------:R-:W-:Y:S01]  /*4c80*/  HMMA.16816.F32.BF16 R104, R4, R8, R104 ;  /* 0x000000080468723c */ /* 0x000fe20000041868 */
[----:B------:R-:W1:Y:S01]  /*4c90*/  MUFU.EX2 R180, R182 ;  /* 0x000000b600b47308 */ /* 0x000e620000000800 */
[----:B------:R-:W-:-:S03]  /*4ca0*/  FADD.FTZ R50, R50, R53 ;  /* 0x0000003532327221 */ /* 0x000fc60000010000 */
[----:B------:R-:W-:Y:S03]  /*4cb0*/  MUFU.EX2 R171, R171 ;  /* 0x000000ab00ab7308 */ /* 0x000fe60000000800 */
[C---:B------:R-:W-:Y:S01]  /*4cc0*/  HMMA.16816.F32.BF16 R100, R4.reuse, R10, R100 ;  /* 0x0000000a0464723c */ /* 0x040fe20000041864 */
[----:B------:R-:W3:Y:S01]  /*4cd0*/  LDSM.16.MT88.4 R8, [R40+0x4800] ;  /* 0x004800002808783b */ /* 0x000ee20000004200 */
[----:B------:R-:W-:Y:S04]  /*4ce0*/  MUFU.EX2 R173, R173 ;  /* 0x000000ad00ad7308 */ /* 0x000fe80000000800 */
[----:B------:R-:W-:Y:S02]  /*4cf0*/  MUFU.EX2 R243, R243 ;  /* 0x000000f300f37308 */ /* 0x000fe40000000800 */
[C---:B------:R-:W-:Y:S08]  /*4d00*/  HMMA.16816.F32.BF16 R120, R4.reuse, R32, R120 ;  /* 0x000000200478723c */ /* 0x040ff00000041878 */
[C---:B------:R-:W-:Y:S01]  /*4d10*/  HMMA.16816.F32.BF16 R116, R4.reuse, R34, R116 ;  /* 0x000000220474723c */ /* 0x040fe20000041874 */
[----:B------:R-:W4:Y:S07]  /*4d20*/  LDSM.16.MT88.4 R32, [R138+0xd000] ;  /* 0x00d000008a20783b */ /* 0x000f2e0000004200 */
[C---:B------:R-:W-:Y:S08]  /*4d30*/  HMMA.16816.F32.BF16 R80, R4.reuse, R12, R80 ;  /* 0x0000000c0450723c */ /* 0x040ff00000041850 */
[C---:B------:R-:W-:Y:S01]  /*4d40*/  HMMA.16816.F32.BF16 R76, R4.reuse, R14, R76 ;  /* 0x0000000e044c723c */ /* 0x040fe2000004184c */
[----:B------:R-:W1:Y:S07]  /*4d50*/  LDSM.16.MT88.4 R12, [R209+0x11000] ;  /* 0x01100000d10c783b */ /* 0x000e6e0000004200 */
        /* <DEDUP_REMOVED lines=15> */
[----:B-----5:R-:W-:Y:S01]  /*4e50*/  F2FP.BF16.F32.PACK_AB R4, R48, R51 ;  /* 0x000000333004723e */ /* 0x020fe200000010ff */
[----:B------:R-:W-:Y:S01]  /*4e60*/  FADD.FTZ R51, R51, R52 ;  /* 0x0000003433337221 */ /* 0x000fe20000010000 */
[----:B------:R-:W-:Y:S01]  /*4e70*/  F2FP.BF16.F32.PACK_AB R5, R46, R49 ;  /* 0x000000312e05723e */ /* 0x000fe200000010ff */
[----:B------:R-:W-:Y:S01]  /*4e80*/  FADD.FTZ R49, R49, R50 ;  /* 0x0000003231317221 */ /* 0x000fe20000010000 */
[----:B------:R-:W-:Y:S01]  /*4e90*/  F2FP.BF16.F32.PACK_AB R6, R44, R47 ;  /* 0x0000002f2c06723e */ /* 0x000fe200000010ff */
[----:B------:R-:W-:Y:S01]  /*4ea0*/  FADD.FTZ R48, R48, R51 ;  /* 0x0000003330307221 */ /* 0x000fe20000010000 */
[----:B--2---:R-:W-:Y:S01]  /*4eb0*/  F2FP.BF16.F32.PACK_AB R7, R42, R45 ;  /* 0x0000002d2a07723e */ /* 0x004fe200000010ff */
[----:B------:R-:W-:-:S02]  /*4ec0*/  FADD.FTZ R46, R46, R49 ;  /* 0x000000312e2e7221 */ /* 0x000fc40000010000 */
[----:B------:R-:W-:Y:S02]  /*4ed0*/  FADD.FTZ R47, R47, R48 ;  /* 0x000000302f2f7221 */ /* 0x000fe40000010000 */
[----:B------:R-:W-:Y:S02]  /*4ee0*/  FADD.FTZ R45, R45, R46 ;  /* 0x0000002e2d2d7221 */ /* 0x000fe40000010000 */
[----:B----4-:R-:W-:Y:S01]  /*4ef0*/  HMMA.16816.F32.BF16 R120, R4, R32, R120 ;  /* 0x000000200478723c */ /* 0x010fe20000041878 */
[----:B------:R-:W-:Y:S01]  /*4f00*/  FADD.FTZ R44, R44, R47 ;  /* 0x0000002f2c2c7221 */ /* 0x000fe20000010000 */
[----:B------:R-:W-:-:S06]  /*4f10*/  FADD.FTZ R42, R42, R45 ;  /* 0x0000002d2a2a7221 */ /* 0x000fcc0000010000 */
[C---:B------:R-:W-:Y:S01]  /*4f20*/  HMMA.16816.F32.BF16 R116, R4.reuse, R34, R116 ;  /* 0x000000220474723c */ /* 0x040fe20000041874 */
[----:B------:R-:W2:Y:S07]  /*4f30*/  LDSM.16.MT88.4 R32, [R138+0xd800] ;  /* 0x00d800008a20783b */ /* 0x000eae0000004200 */
[C---:B-1----:R-:W-:Y:S08]  /*4f40*/  HMMA.16816.F32.BF16 R96, R4.reuse, R12, R96 ;  /* 0x0000000c0460723c */ /* 0x042ff00000041860 */
[C---:B------:R-:W-:Y:S01]  /*4f50*/  HMMA.16816.F32.BF16 R92, R4.reuse, R14, R92 ;  /* 0x0000000e045c723c */ /* 0x040fe2000004185c */
[----:B------:R-:W1:Y:S07]  /*4f60*/  LDSM.16.MT88.4 R12, [R209+0x11800] ;  /* 0x01180000d10c783b */ /* 0x000e6e0000004200 */
        /* <DEDUP_REMOVED lines=19> */
[----:B------:R-:W-:Y:S01]  /*50a0*/  F2FP.BF16.F32.PACK_AB R5, R168, R147 ;  /* 0x00000093a805723e */ /* 0x000fe200000010ff */
[----:B------:R-:W-:Y:S01]  /*50b0*/  FADD.FTZ R147, R147, R42 ;  /* 0x0000002a93937221 */ /* 0x000fe20000010000 */
[----:B------:R-:W-:-:S02]  /*50c0*/  F2FP.BF16.F32.PACK_AB R6, R153, R170 ;  /* 0x000000aa9906723e */ /* 0x000fc400000010ff */
[----:B------:R-:W-:Y:S01]  /*50d0*/  F2FP.BF16.F32.PACK_AB R7, R174, R149 ;  /* 0x00000095ae07723e */ /* 0x000fe200000010ff */
[----:B------:R-:W-:-:S04]  /*50e0*/  FADD.FTZ R168, R168, R147 ;  /* 0x00000093a8a87221 */ /* 0x000fc80000010000 */
[----:B------:R-:W-:Y:S02]  /*50f0*/  FADD.FTZ R149, R149, R168 ;  /* 0x000000a895957221 */ /* 0x000fe40000010000 */
[C---:B--2---:R-:W-:Y:S08]  /*5100*/  HMMA.16816.F32.BF16 R120, R4.reuse, R32, R120 ;  /* 0x000000200478723c */ /* 0x044ff00000041878 */
        /* <DEDUP_REMOVED lines=30> */
[C---:B---3--:R-:W-:Y:S08]  /*52f0*/  HMMA.16816.F32.BF16 R96, R4.reuse, R8, R96 ;  /* 0x000000080460723c */ /* 0x048ff00000041860 */
[C---:B------:R-:W-:Y:S01]  /*5300*/  HMMA.16816.F32.BF16 R92, R4.reuse, R10, R92 ;  /* 0x0000000a045c723c */ /* 0x040fe2000004185c */
[----:B------:R-:W2:Y:S07]  /*5310*/  LDSM.16.MT88.4 R8, [R40+0x2800] ;  /* 0x002800002808783b */ /* 0x000eae0000004200 */
[C---:B------:R-:W-:Y:S01]  /*5320*/  HMMA.16816.F32.BF16 R80, R4.reuse, R36, R80 ;  /* 0x000000240450723c */ /* 0x040fe20000041850 */
[-C--:B------:R-:W-:Y:S01]  /*5330*/  FFMA.FTZ R37, R178, R132.reuse, -R145 ;  /* 0x00000084b2257223 */ /* 0x080fe20000010891 */
[----:B------:R3:W-:Y:S05]  /*5340*/  MUFU.EX2 R36, R169 ;  /* 0x000000a900247308 */ /* 0x0007ea0000000800 */
[----:B------:R-:W2:Y:S01]  /*5350*/  MUFU.EX2 R37, R37 ;  /* 0x0000002500257308 */ /* 0x000ea20000000800 */
[C---:B------:R-:W-:Y:S01]  /*5360*/  HMMA.16816.F32.BF16 R76, R4.reuse, R38, R76 ;  /* 0x00000026044c723c */ /* 0x040fe2000004184c */
[-CC-:B------:R-:W-:Y:S01]  /*5370*/  FFMA.FTZ R39, R166, R132.reuse, -R141.reuse ;  /* 0x00000084a6277223 */ /* 0x180fe2000001088d */
[-CC-:B------:R-:W-:Y:S01]  /*5380*/  FFMA.FTZ R166, R162, R132.reuse, -R141.reuse ;  /* 0x00000084a2a67223 */ /* 0x180fe2000001088d */
[----:B------:R-:W2:Y:S04]  /*5390*/  MUFU.EX2 R38, R176 ;  /* 0x000000b000267308 */ /* 0x000ea80000000800 */
[----:B------:R-:W-:Y:S01]  /*53a0*/  MUFU.EX2 R39, R39 ;  /* 0x0000002700277308 */ /* 0x000fe20000000800 */
[----:B----4-:R-:W-:Y:S01]  /*53b0*/  HMMA.16816.F32.BF16 R120, R4, R28, R120 ;  /* 0x0000001c0478723c */ /* 0x010fe20000041878 */
[-C--:B---3--:R-:W-:Y:S01]  /*53c0*/  FFMA.FTZ R169, R164, R132.reuse, -R141 ;  /* 0x00000084a4a97223 */ /* 0x088fe2000001088d */
[----:B------:R-:W-:-:S02]  /*53d0*/  FFMA.FTZ R164, R160, R132, -R145 ;  /* 0x00000084a0a47223 */ /* 0x000fc40000010891 */
[----:B------:R-:W-:Y:S04]  /*53e0*/  MUFU.EX2 R160, R166 ;  /* 0x000000a600a07308 */ /* 0x000fe80000000800 */
[C---:B------:R-:W-:Y:S01]  /*53f0*/  HMMA.16816.F32.BF16 R116, R4.reuse, R30, R116 ;  /* 0x0000001e0474723c */ /* 0x040fe20000041874 */
[----:B------:R-:W-:Y:S01]  /*5400*/  LDSM.16.MT88.4 R28, [R138+0x12800] ;  /* 0x012800008a1c783b */ /* 0x000fe20000004200 */
[----:B------:R3:W-:Y:S04]  /*5410*/  MUFU.EX2 R162, R169 ;  /* 0x000000a900a27308 */ /* 0x0007e80000000800 */
[----:B------:R-:W4:Y:S02]  /*5420*/  MUFU.EX2 R158, R164 ;  /* 0x000000a4009e7308 */ /* 0x000f240000000800 */
[C---:B-----5:R-:W-:Y:S08]  /*5430*/  HMMA.16816.F32.BF16 R88, R4.reuse, R24, R88 ;  /* 0x000000180458723c */ /* 0x060ff00000041858 */
[----:B------:R-:W-:Y:S01]  /*5440*/  HMMA.16816.F32.BF16 R84, R4, R26, R84 ;  /* 0x0000001a0454723c */ /* 0x000fe20000041854 */
[----:B------:R-:W-:Y:S01]  /*5450*/  LDSM.16.MT88.4 R24, [R209+0xe800] ;  /* 0x00e80000d118783b */ /* 0x000fe20000004200 */
[----:B---3--:R-:W-:-:S02]  /*5460*/  FFMA.FTZ R169, R154, R132, -R145 ;  /* 0x000000849aa97223 */ /* 0x008fc40000010891 */
[----:B------:R-:W-:Y:S04]  /*5470*/  MUFU.EX2 R154, R156 ;  /* 0x0000009c009a7308 */ /* 0x000fe80000000800 */
        /* <DEDUP_REMOVED lines=8> */
[----:B------:R-:W-:Y:S01]  /*5500*/  HMMA.16816.F32.BF16 R68, R4, R14, R68 ;  /* 0x0000000e0444723c */ /* 0x000fe20000041844 */
        /* <DEDUP_REMOVED lines=81> */
[----:B------:R-:W-:-:S04]  /*5a20*/  FADD.FTZ R157, R157, R20 ;  /* 0x000000149d9d7221 */ /* 0x000fc80000010000 */
[----:B------:R-:W-:Y:S02]  /*5a30*/  FADD.FTZ R192, R192, R157 ;  /* 0x0000009dc0c07221 */ /* 0x000fe40000010000 */
[----:B------:R-:W-:Y:S01]  /*5a40*/  HMMA.16816.F32.BF16 R108, R4, R10, R108 ;  /* 0x0000000a046c723c */ /* 0x000fe2000004186c */
[----:B------:R-:W1:Y:S01]  /*5a50*/  LDSM.16.MT88.4 R8, [R40+0x3800] ;  /* 0x003800002808783b */ /* 0x000e620000004200 */
[----:B------:R-:W-:-:S04]  /*5a60*/  FADD.FTZ R163, R163, R192 ;  /* 0x000000c0a3a37221 */ /* 0x000fc80000010000 */
[----:B------:R-:W-:Y:S02]  /*5a70*/  FADD.FTZ R188, R188, R163 ;  /* 0x000000a3bcbc7221 */ /* 0x000fe40000010000 */
[----:B-----5:R-:W-:Y:S02]  /*5a80*/  HMMA.16816.F32.BF16 R120, R4, R16, R120 ;  /* 0x000000100478723c */ /* 0x020fe40000041878 */
[----:B------:R-:W-:-:S04]  /*5a90*/  FADD.FTZ R165, R165, R188 ;  /* 0x000000bca5a57221 */ /* 0x000fc80000010000 */
[----:B------:R-:W-:Y:S02]  /*5aa0*/  FADD.FTZ R38, R38, R165 ;  /* 0x000000a526267221 */ /* 0x000fe40000010000 */
        /* <DEDUP_REMOVED lines=48> */
.L_x_4776:
        /* <DEDUP_REMOVED lines=78> */
.L_x_4771:
[----:B------:R-:W-:Y:S05]  /*6290*/  BSYNC.RECONVERGENT B0 ;  /* 0x0000000000007941 */ /* 0x000fea0003800200 */
.L_x_4770:
        /* <DEDUP_REMOVED lines=9> */
[----:B------:R-:W-:Y:S02]  /*6330*/  SHF.R.U32.HI R212, RZ, 0x1, R208 ;  /* 0x00000001ffd47819 */ /* 0x000fe400000116d0 */
[----:B------:R-:W-:Y:S02]  /*6340*/  LOP3.LUT R247, R12, R247, RZ, 0xfc, !PT ;  /* 0x000000f70cf77212 */ /* 0x000fe400078efcff */
[C---:B------:R-:W-:Y:S02]  /*6350*/  SHF.L.U32 R12, R208.reuse, 0x5, RZ ;  /* 0x00000005d00c7819 */ /* 0x040fe400000006ff */
[----:B------:R-:W-:Y:S02]  /*6360*/  SHF.L.U32 R146, R208, 0x6, RZ ;  /* 0x00000006d0927819 */ /* 0x000fe400000006ff */
[----:B------:R-:W-:Y:S02]  /*6370*/  LOP3.LUT R211, R12, 0x7c00, RZ, 0xc0, !PT ;  /* 0x00007c000cd37812 */ /* 0x000fe400078ec0ff */
[----:B------:R-:W-:Y:S01]  /*6380*/  IADD3 R12, P0, PT, R235, R226, RZ ;  /* 0x000000e2eb0c7210 */ /* 0x000fe20007f1e0ff */
[----:B-1----:R-:W-:Y:S01]  /*6390*/  ULEA UR6, UR6, UR7, 0x18 ;  /* 0x0000000706067291 */ /* 0x002fe2000f8ec0ff */
[----:B------:R-:W-:Y:S02]  /*63a0*/  LOP3.LUT R135, R208, 0x8, RZ, 0xc0, !PT ;  /* 0x00000008d0877812 */ /* 0x000fe400078ec0ff */
[----:B------:R-:W-:Y:S02]  /*63b0*/  IADD3.X R13, PT, PT, R236, R227, RZ, P0, !PT ;  /* 0x000000e3ec0d7210 */ /* 0x000fe400007fe4ff */
[----:B------:R-:W-:Y:S02]  /*63c0*/  IADD3 R22, P0, PT, R12, R216, RZ ;  /* 0x000000d80c167210 */ /* 0x000fe40007f1e0ff */
[----:B------:R-:W-:Y:S02]  /*63d0*/  MOV R210, UR6 ;  /* 0x0000000600d27c02 */ /* 0x000fe40008000f00 */
[-C--:B------:R-:W-:Y:S02]  /*63e0*/  IADD3.X R23, PT, PT, R13, R217.reuse, RZ, P0, !PT ;  /* 0x000000d90d177210 */ /* 0x080fe400007fe4ff */
[----:B------:R-:W-:Y:S02]  /*63f0*/  LEA R247, R247, R210, 0x1 ;  /* 0x000000d2f7f77211 */ /* 0x000fe400078e08ff */
[-C--:B------:R-:W-:Y:S02]  /*6400*/  IADD3 R20, P0, PT, R22, R216.reuse, RZ ;  /* 0x000000d816147210 */ /* 0x080fe40007f1e0ff */
[----:B------:R-:W-:Y:S01]  /*6410*/  LOP3.LUT R133, R212, 0x8, RZ, 0xc0, !PT ;  /* 0x00000008d4857812 */ /* 0x000fe200078ec0ff */
[----:B------:R-:W-:Y:S01]  /*6420*/  @!PT LDS RZ, [RZ] ;  /* 0x00000000fffff984 */ /* 0x000fe20000000800 */
[----:B------:R-:W-:Y:S01]  /*6430*/  @!PT LDS RZ, [RZ] ;  /* 0x00000000fffff984 */ /* 0x000fe20000000800 */
[----:B------:R-:W-:Y:S01]  /*6440*/  @!PT LDS RZ, [RZ] ;  /* 0x00000000fffff984 */ /* 0x000fe20000000800 */
[----:B------:R-:W-:Y:S01]  /*6450*/  LDGSTS.E.BYPASS.LTC128B.128 [R247+0xc000], desc[UR4][R226.64] ;  /* 0x0c000000e2f77fae */ /* 0x000fe2000b981a04 */
[-C--:B------:R-:W-:Y:S02]  /*6460*/  IADD3.X R21, PT, PT, R23, R217.reuse, RZ, P0, !PT ;  /* 0x000000d917157210 */ /* 0x080fe400007fe4ff */
[-C--:B------:R-:W-:Y:S02]  /*6470*/  IADD3 R18, P0, PT, R20, R216.reuse, RZ ;  /* 0x000000d814127210 */ /* 0x080fe40007f1e0ff */
[--C-:B------:R-:W-:Y:S02]  /*6480*/  LOP3.LUT R135, R135, 0x1c0, R146.reuse, 0xf8, !PT ;  /* 0x000001c087877812 */ /* 0x100fe400078ef892 */
[-C--:B------:R-:W-:Y:S01]  /*6490*/  IADD3.X R19, PT, PT, R21, R217.reuse, RZ, P0, !PT ;  /* 0x000000d915137210 */ /* 0x080fe200007fe4ff */
[----:B------:R-:W-:Y:S01]  /*64a0*/  LDGSTS.E.BYPASS.LTC128B.128 [R247+0x10000], desc[UR4][R226.64+0x80] ;  /* 0x10000080e2f77fae */ /* 0x000fe2000b981a04 */
[-C--:B------:R-:W-:Y:S02]  /*64b0*/  IADD3 R16, P0, PT, R18, R216.reuse, RZ ;  /* 0x000000d812107210 */ /* 0x080fe40007f1e0ff */
[--C-:B------:R-:W-:Y:S02]  /*64c0*/  LOP3.LUT R132, R133, 0x1c0, R146.reuse, 0xf8, !PT ;  /* 0x000001c085847812 */ /* 0x100fe400078ef892 */
[-C--:B------:R-:W-:Y:S02]  /*64d0*/  IADD3.X R17, PT, PT, R19, R217.reuse, RZ, P0, !PT ;  /* 0x000000d913117210 */ /* 0x080fe400007fe4ff */
[----:B------:R-:W-:Y:S01]  /*64e0*/  IADD3 R14, P0, PT, R16, R216, RZ ;  /* 0x000000d8100e7210 */ /* 0x000fe20007f1e0ff */
[----:B------:R-:W-:Y:S01]  /*64f0*/  LDGSTS.E.BYPASS.LTC128B.128 [R247+0xc800], desc[UR4][R12.64] ;  /* 0x0c8000000cf77fae */ /* 0x000fe2000b981a04 */
[----:B------:R-:W-:Y:S02]  /*6500*/  LOP3.LUT R134, R146, 0x400, RZ, 0xc0, !PT ;  /* 0x0000040092867812 */ /* 0x000fe400078ec0ff */
[----:B------:R-:W-:Y:S02]  /*6510*/  IADD3.X R15, PT, PT, R17, R217, RZ, P0, !PT ;  /* 0x000000d9110f7210 */ /* 0x000fe400007fe4ff */
[----:B------:R-:W-:Y:S02]  /*6520*/  LOP3.LUT R133, R211, 0x200, R146, 0xf8, !PT ;  /* 0x00000200d3857812 */ /* 0x000fe400078ef892 */
[----:B------:R-:W-:Y:S01]  /*6530*/  LOP3.LUT R135, R135, R144, RZ, 0x3c, !PT ;  /* 0x0000009087877212 */ /* 0x000fe200078e3cff */
[----:B------:R1:W-:Y:S01]  /*6540*/  LDGSTS.E.BYPASS.LTC128B.128 [R247+0x10800], desc[UR4][R12.64+0x80] ;  /* 0x108000800cf77fae */ /* 0x0003e2000b981a04 */
[----:B------:R-:W-:Y:S02]  /*6550*/  LOP3.LUT R133, R133, R132, R144, 0xf6, !PT ;  /* 0x0000008485857212 */ /* 0x000fe400078ef690 */
[----:B------:R-:W-:Y:S02]  /*6560*/  LEA R135, R135, R134, 0x1 ;  /* 0x0000008687877211 */ /* 0x000fe400078e08ff */
[----:B------:R-:W-:Y:S02]  /*6570*/  LEA R191, R133, R210, 0x1 ;  /* 0x000000d285bf7211 */ /* 0x000fe400078e08ff */
[----:B------:R-:W-:Y:S01]  /*6580*/  IADD3 R189, PT, PT, R210, R135, RZ ;  /* 0x00000087d2bd7210 */ /* 0x000fe20007ffe0ff */
[----:B------:R-:W-:Y:S01]  /*6590*/  LDGSTS.E.BYPASS.LTC128B.128 [R247+0xd000], desc[UR4][R22.64] ;  /* 0x0d00000016f77fae */ /* 0x000fe2000b981a04 */
[----:B------:R-:W-:Y:S04]  /*65a0*/  IADD3 R231, PT, PT, R231, -0x1, RZ ;  /* 0xffffffffe7e77810 */ /* 0x000fe80007ffe0ff */
[----:B------:R-:W-:Y:S03]  /*65b0*/  ISETP.GT.AND P2, PT, R231, R222, PT ;  /* 0x000000dee700720c */ /* 0x000fe60003f44270 */
[----:B------:R-:W-:Y:S08]  /*65c0*/  LDGSTS.E.BYPASS.LTC128B.128 [R247+0x11000], desc[UR4][R22.64+0x80] ;  /* 0x1100008016f77fae */ /* 0x000ff0000b981a04 */
[----:B------:R-:W-:Y:S01]  /*65d0*/  LDGSTS.E.BYPASS.LTC128B.128 [R247+0xd800], desc[UR4][R20.64] ;  /* 0x0d80000014f77fae */ /* 0x000fe2000b981a04 */
[----:B-1----:R-:W-:Y:S04]  /*65e0*/  IADD3 R12, P0, PT, R14, R216, RZ ;  /* 0x000000d80e0c7210 */ /* 0x002fe80007f1e0ff */
[----:B------:R-:W-:Y:S03]  /*65f0*/  IADD3.X R13, PT, PT, R15, R217, RZ, P0, !PT ;  /* 0x000000d90f0d7210 */ /* 0x000fe600007fe4ff */
[----:B------:R-:W-:Y:S01]  /*6600*/  LDGSTS.E.BYPASS.LTC128B.128 [R247+0x11800], desc[UR4][R20.64+0x80] ;  /* 0x1180008014f77fae */ /* 0x000fe2000b981a04 */
[C---:B------:R-:W-:Y:S04]  /*6610*/  LOP3.LUT P0, RZ, R208.reuse, 0x2, RZ, 0xc0, !PT ;  /* 0x00000002d0ff7812 */ /* 0x040fe8000780c0ff */
[----:B------:R-:W-:Y:S02]  /*6620*/  SEL R214, R143, 0xffffffe0, !P0 ;  /* 0xffffffe08fd67807 */ /* 0x000fe40004000000 */
[----:B------:R-:W-:Y:S01]  /*6630*/  LOP3.LUT P0, RZ, R208, 0x4, RZ, 0xc0, !PT ;  /* 0x00000004d0ff7812 */ /* 0x000fe2000780c0ff */
[----:B------:R-:W-:Y:S01]  /*6640*/  LDGSTS.E.BYPASS.LTC128B.128 [R247+0xe000], desc[UR4][R18.64] ;  /* 0x0e00000012f77fae */ /* 0x000fe2000b981a04 */
[-C--:B------:R-:W-:Y:S02]  /*6650*/  IADD3 R188, PT, PT, R191, R214.reuse, RZ ;  /* 0x000000d6bfbc7210 */ /* 0x080fe40007ffe0ff */
[----:B------:R-:W-:Y:S05]  /*6660*/  IADD3 R200, PT, PT, R189, R214, RZ ;  /* 0x000000d6bdc87210 */ /* 0x000fea0007ffe0ff */
[----:B------:R-:W-:Y:S08]  /*6670*/  LDGSTS.E.BYPASS.LTC128B.128 [R247+0x12000], desc[UR4][R18.64+0x80] ;  /* 0x1200008012f77fae */ /* 0x000ff0000b981a04 */
        /* <DEDUP_REMOVED lines=26> */
[----:B------:R-:W-:Y:S06]  /*6820*/  SEL R156, R142, 0xffffffc0, !P0 ;  /* 0xffffffc08e9c7807 */ /* 0x000fec0004000000 */
[----:B------:R-:W4:Y:S01]  /*6830*/  LDSM.16.M88.4 R136, [R200+0x5000] ;  /* 0x00500000c888783b */ /* 0x000f220000000200 */
[-C--:B------:R-:W-:Y:S02]  /*6840*/  IADD3 R201, PT, PT, R191, R156.reuse, RZ ;  /* 0x0000009cbfc97210 */ /* 0x080fe40007ffe0ff */
[----:B------:R-:W-:Y:S01]  /*6850*/  IADD3 R215, PT, PT, R189, R156, RZ ;  /* 0x0000009cbdd77210 */ /* 0x000fe20007ffe0ff */
[C---:B------:R-:W-:Y:S01]  /*6860*/  HMMA.16816.F32.BF16 R32, R132.reuse, R158, RZ ;  /* 0x0000009e8420723c */ /* 0x040fe200000418ff */
[C---:B------:R-:W-:Y:S02]  /*6870*/  IADD3 R202, PT, PT, R214.reuse, R201, RZ ;  /* 0x000000c9d6ca7210 */ /* 0x040fe40007ffe0ff */
[----:B------:R-:W-:Y:S01]  /*6880*/  IADD3 R213, PT, PT, R214, R215, RZ ;  /* 0x000000d7d6d57210 */ /* 0x000fe20007ffe0ff */
[----:B------:R-:W-:Y:S04]  /*6890*/  LDSM.16.M88.4 R144, [R200+0x6000] ;  /* 0x00600000c890783b */ /* 0x000fe80000000200 */
        /* <DEDUP_REMOVED lines=28> */
[C---:B-1----:R-:W-:Y:S01]  /*6a60*/  HMMA.16816.F32.BF16 R28, R176.reuse, R132, R28 ;  /* 0x00000084b01c723c */ /* 0x042fe2000004181c */
[----:B------:R-:W-:Y:S07]  /*6a70*/  LDSM.16.M88.4 R204, [R213+0x8000] ;  /* 0x00800000d5cc783b */ /* 0x000fee0000000200 */
        /* <DEDUP_REMOVED lines=356> */
.L_x_4775:
[----:B------:R-:W-:Y:S05]  /*80c0*/  BSYNC.RECONVERGENT B0 ;  /* 0x0000000000007941 */ /* 0x000fea0003800200 */
.L_x_4774:
[----:B------:R-:W-:Y:S01]  /*80d0*/  IMAD.MOV.U32 R225, RZ, RZ, R223 ;  /* 0x000000ffffe17224 */ /* 0x000fe200078e00df */
[C---:B------:R-:W-:Y:S04]  /*80e0*/  LEA R22, P2, R220.reuse, R224, 0x1 ;  /* 0x000000e0dc167211 */ /* 0x040fe800078408ff */
[----:B------:R-:W-:Y:S01]  /*80f0*/  @!PT LDS RZ, [RZ] ;  /* 0x00000000fffff984 */ /* 0x000fe20000000800 */
[----:B------:R-:W-:Y:S01]  /*8100*/  @!PT LDS RZ, [RZ] ;  /* 0x00000000fffff984 */ /* 0x000fe20000000800 */
[----:B------:R-:W-:Y:S01]  /*8110*/  @!PT LDS RZ, [RZ] ;  /* 0x00000000fffff984 */ /* 0x000fe20000000800 */
[----:B------:R2:W-:Y:S01]  /*8120*/  LDGSTS.E.BYPASS.LTC128B.128 [R247+0x4000], desc[UR4][R224.64] ;  /* 0x04000000e0f77fae */ /* 0x0005e2000b981a04 */
[----:B------:R-:W-:Y:S02]  /*8130*/  LEA.HI.X R23, R220, R223, R221, 0x1, P2 ;  /* 0x000000dfdc177211 */ /* 0x000fe400010f0cdd */
[-C--:B-1----:R-:W-:Y:S01]  /*8140*/  IADD3 R20, P2, PT, R22, R218.reuse, RZ ;  /* 0x000000da16147210 */ /* 0x082fe20007f5e0ff */
        /* <DEDUP_REMOVED lines=27> */
.L_x_4773:
[----:B------:R-:W-:Y:S05]  /*8300*/  BSYNC.RECONVERGENT B1 ;  /* 0x0000000000017941 */ /* 0x000fea0003800200 */
.L_x_4772:
[----:B------:R-:W3:Y:S01]  /*8310*/  LD.E R135, desc[UR4][R2.64+0xdc] ;  /* 0x0000dc0402877980 */ /* 0x000ee2000c101900 */
[----:B--2---:R-:W-:Y:S02]  /*8320*/  FMNMX3.FTZ R4, R141, R150, R151, !PT ;  /* 0x000000968d047276 */ /* 0x004fe40007810097 */
[----:B------:R-:W-:Y:S01]  /*8330*/  FMNMX3.FTZ R11, R0, R149, R7, !PT ;  /* 0x00000095000b7276 */ /* 0x000fe20007810007 */
[----:B-1----:R-:W-:Y:S01]  /*8340*/  LDSM.16.MT88.4 R44, [R209+0x10000] ;  /* 0x01000000d12c783b */ /* 0x002fe20000004200 */
        /* <DEDUP_REMOVED lines=32> */
[----:B------:R-:W-:Y:S07]  /*8550*/  IADD3 R237, PT, PT, R237, -0x80, RZ ;  /* 0xffffff80eded7810 */ /* 0x000fee0007ffe0ff */
[----:B------:R-:W2:Y:S08]  /*8560*/  SHFL.BFLY PT, R4, R5, 0x2, 0x1f ;  /* 0x0c401f0005047f89 */ /* 0x000eb000000e0000 */
[----:B------:R-:W-:Y:S08]  /*8570*/  LDSM.16.MT88.4 R20, [R144+0xc000] ;  /* 0x00c000009014783b */ /* 0x000ff00000004200 */
        /* <DEDUP_REMOVED lines=13> */
[----:B------:R-:W-:Y:S02]  /*8650*/  MOV R141, R234 ;  /* 0x000000ea008d7202 */ /* 0x000fe40000000f00 */
[----:B------:R-:W-:Y:S02]  /*8660*/  @P0 IADD3 R141, PT, PT, R8, -0x40, RZ ;  /* 0xffffffc0088d0810 */ /* 0x000fe40007ffe0ff */
[----:B------:R-:W-:Y:S02]  /*8670*/  ISETP.GT.AND P0, PT, R231, R222, PT ;  /* 0x000000dee700720c */ /* 0x000fe40003f04270 */
[----:B------:R-:W-:Y:S01]  /*8680*/  IADD3 R214, PT, PT, R214, R141, RZ ;  /* 0x0000008dd6d67210 */ /* 0x000fe20007ffe0ff */
[----:B------:R-:W1:Y:S08]  /*8690*/  LDSM.16.MT88.4 R28, [R141] ;  /* 0x000000008d1c783b */ /* 0x000e700000004200 */
[----:B------:R-:W2:Y:S08]  /*86a0*/  LDSM.16.MT88.4 R36, [R214] ;  /* 0x00000000d624783b */ /* 0x000eb00000004200 */
[----:B------:R-:W4:Y:S01]  /*86b0*/  LDSM.16.MT88.4 R60, [R141+0x4000] ;  /* 0x004000008d3c783b */ /* 0x000f220000004200 */
[C---:B---3--:R-:W-:Y:S01]  /*86c0*/  FMUL.FTZ R154, R135.reuse, R134 ;  /* 0x00000086879a7220 */ /* 0x048fe20000410000 */
[C---:B------:R-:W-:Y:S01]  /*86d0*/  FMUL.FTZ R152, R135.reuse, R133 ;  /* 0x0000008587987220 */ /* 0x040fe20000410000 */
[C---:B------:R-:W-:Y:S01]  /*86e0*/  FMUL.FTZ R0, R135.reuse, R4 ;  /* 0x0000000487007220 */ /* 0x040fe20000410000 */
[----:B------:R-:W-:Y:S02]  /*86f0*/  FMUL.FTZ R132, R135, R6 ;  /* 0x0000000687847220 */ /* 0x000fe40000410000 */
[----:B------:R-:W-:Y:S02]  /*8700*/  FSEL R154, R154, RZ, P3 ;  /* 0x000000ff9a9a7208 */ /* 0x000fe40001800000 */
[----:B------:R-:W-:Y:S01]  /*8710*/  FSEL R152, R152, RZ, P2 ;  /* 0x000000ff98987208 */ /* 0x000fe20001000000 */
[----:B------:R-:W3:Y:S02]  /*8720*/  MUFU.EX2 R0, R0 ;  /* 0x0000000000007308 */ /* 0x000ee40000000800 */
[-CC-:B------:R-:W-:Y:S01]  /*8730*/  FFMA.FTZ R148, R147, R135.reuse, -R154.reuse ;  /* 0x0000008793947223 */ /* 0x180fe2000001089a */
[-CC-:B------:R-:W-:Y:S01]  /*8740*/  FFMA.FTZ R147, R145, R135.reuse, -R154.reuse ;  /* 0x0000008791937223 */ /* 0x180fe2000001089a */
[-CC-:B------:R-:W-:Y:S01]  /*8750*/  FFMA.FTZ R153, R150, R135.reuse, -R154.reuse ;  /* 0x0000008796997223 */ /* 0x180fe2000001089a */
[-C--:B------:R-:W-:Y:S01]  /*8760*/  FFMA.FTZ R4, R151, R135.reuse, -R154 ;  /* 0x0000008797047223 */ /* 0x080fe2000001089a */
[-CC-:B------:R-:W-:Y:S01]  /*8770*/  FFMA.FTZ R146, R10, R135.reuse, -R152.reuse ;  /* 0x000000870a927223 */ /* 0x180fe20000010898 */
[-CC-:B------:R-:W-:Y:S01]  /*8780*/  FFMA.FTZ R145, R9, R135.reuse, -R152.reuse ;  /* 0x0000008709917223 */ /* 0x180fe20000010898 */
[-CC-:B------:R-:W-:Y:S01]  /*8790*/  FFMA.FTZ R151, R149, R135.reuse, -R152.reuse ;  /* 0x0000008795977223 */ /* 0x180fe20000010898 */
[-CC-:B------:R-:W-:Y:S01]  /*87a0*/  FFMA.FTZ R150, R7, R135.reuse, -R152.reuse ;  /* 0x0000008707967223 */ /* 0x180fe20000010898 */
[----:B------:R-:W5:Y:S01]  /*87b0*/  MUFU.EX2 R132, R132 ;  /* 0x0000008400847308 */ /* 0x000f620000000800 */
        /* <DEDUP_REMOVED lines=13> */
[C---:B-----5:R-:W-:Y:S01]  /*8890*/  FMUL.FTZ R5, R132.reuse, R129 ;  /* 0x0000008184057220 */ /* 0x060fe20000410000 */
[C---:B------:R-:W-:Y:S07]  /*88a0*/  FMUL.FTZ R8, R132.reuse, R124 ;  /* 0x0000007c84087220 */ /* 0x040fee0000410000 */
[----:B------:R-:W5:Y:S01]  /*88b0*/  MUFU.EX2 R150, R150 ;  /* 0x0000009600967308 */ /* 0x000f620000000800 */
[C---:B------:R-:W-:Y:S01]  /*88c0*/  FMUL.FTZ R9, R132.reuse, R125 ;  /* 0x0000007d84097220 */ /* 0x040fe20000410000 */
[C---:B-1----:R-:W-:Y:S01]  /*88d0*/  FMUL.FTZ R4, R132.reuse, R128 ;  /* 0x0000008084047220 */ /* 0x042fe20000410000 */
[C---:B------:R-:W-:Y:S07]  /*88e0*/  FMUL.FTZ R16, R132.reuse, R116 ;  /* 0x0000007484107220 */ /* 0x040fee0000410000 */
[----:B------:R-:W-:Y:S01]  /*88f0*/  MUFU.EX2 R148, R148 ;  /* 0x0000009400947308 */ /* 0x000fe20000000800 */
[----:B------:R-:W-:Y:S01]  /*8900*/  FMUL.FTZ R17, R132, R117 ;  /* 0x0000007584117220 */ /* 0x000fe20000410000 */
[----:B---3--:R-:W-:Y:S01]  /*8910*/  F2FP.BF16.F32.PACK_AB R128, R149, R153 ;  /* 0x000000999580723e */ /* 0x008fe200000010ff */
[----:B------:R-:W-:Y:S07]  /*8920*/  LDSM.16.MT88.4 R124, [R209+0xf800] ;  /* 0x00f80000d17c783b */ /* 0x000fee0000004200 */
[----:B------:R-:W1:Y:S01]  /*8930*/  MUFU.EX2 R147, R147 ;  /* 0x0000009300937308 */ /* 0x000e620000000800 */
[----:B------:R-:W-:Y:S01]  /*8940*/  FMUL.FTZ R27, R0, R111 ;  /* 0x0000006f001b7220 */ /* 0x000fe20000410000 */
[C---:B------:R-:W-:Y:S01]  /*8950*/  FMUL.FTZ R24, R132.reuse, R108 ;  /* 0x0000006c84187220 */ /* 0x040fe20000410000 */
[----:B------:R-:W-:Y:S07]  /*8960*/  FMUL.FTZ R25, R132, R109 ;  /* 0x0000006d84197220 */ /* 0x000fee0000410000 */
[----:B------:R-:W-:Y:S01]  /*8970*/  MUFU.EX2 R146, R146 ;  /* 0x0000009200927308 */ /* 0x000fe20000000800 */
[----:B------:R-:W-:Y:S01]  /*8980*/  FMUL.FTZ R34, R0, R102 ;  /* 0x0000006600227220 */ /* 0x000fe20000410000 */
[----:B-----5:R-:W-:Y:S01]  /*8990*/  F2FP.BF16.F32.PACK_AB R129, R150, R151 ;  /* 0x000000979681723e */ /* 0x020fe200000010ff */
[----:B------:R-:W-:Y:S07]  /*89a0*/  LDSM.16.MT88.4 R116, [R144+0xf800] ;  /* 0x00f800009074783b */ /* 0x000fee0000004200 */
[----:B------:R-:W3:Y:S01]  /*89b0*/  MUFU.EX2 R145, R145 ;  /* 0x0000009100917308 */ /* 0x000ee20000000800 */
[----:B------:R-:W-:Y:S01]  /*89c0*/  FMUL.FTZ R35, R0, R103 ;  /* 0x0000006700237220 */ /* 0x000fe20000410000 */
[C---:B------:R-:W-:Y:S01]  /*89d0*/  FMUL.FTZ R32, R132.reuse, R100 ;  /* 0x0000006484207220 */ /* 0x040fe20000410000 */
[----:B------:R-:W-:Y:S01]  /*89e0*/  FMUL.FTZ R33, R132, R101 ;  /* 0x0000006584217220 */ /* 0x000fe20000410000 */
[C---:B------:R-:W-:Y:S01]  /*89f0*/  FMUL.FTZ R42, R0.reuse, R94 ;  /* 0x0000005e002a7220 */ /* 0x040fe20000410000 */
[----:B------:R-:W-:Y:S01]  /*8a00*/  FMUL.FTZ R43, R0, R95 ;  /* 0x0000005f002b7220 */ /* 0x000fe20000410000 */
[----:B-1----:R-:W-:Y:S01]  /*8a10*/  F2FP.BF16.F32.PACK_AB R130, R147, R148 ;  /* 0x000000949382723e */ /* 0x002fe200000010ff */
        /* <DEDUP_REMOVED lines=48> */
[----:B------:R-:W3:Y:S01]  /*8d20*/  MUFU.EX2 R113, R113 ;  /* 0x0000007100717308 */ /* 0x000ee20000000800 */
        /* <DEDUP_REMOVED lines=11> */
[----:B---3--:R-:W-:Y:S04]  /*8de0*/  F2FP.BF16.F32.PACK_AB R69, R113, R112 ;  /* 0x000000707145723e */ /* 0x008fe800000010ff */
[----:B------:R-:W3:Y:S01]  /*8df0*/  MUFU.EX2 R105, R105 ;  /* 0x0000006900697308 */ /* 0x000ee20000000800 */
[-CC-:B------:R-:W-:Y:S01]  /*8e00*/  FFMA.FTZ R107, R186, R135.reuse, -R154.reuse ;  /* 0x00000087ba6b7223 */ /* 0x180fe2000001089a */
[-C--:B------:R-:W-:Y:S01]  /*8e10*/  FFMA.FTZ R104, R191, R135.reuse, -R154 ;  /* 0x00000087bf687223 */ /* 0x080fe2000001089a */
[--C-:B------:R-:W-:Y:S07]  /*8e20*/  FFMA.FTZ R106, R182, R135, -R152.reuse ;  /* 0x00000087b66a7223 */ /* 0x100fee0000010898 */
[----:B------:R-:W-:Y:S01]  /*8e30*/  MUFU.EX2 R156, R156 ;  /* 0x0000009c009c7308 */ /* 0x000fe20000000800 */
[C---:B--2---:R-:W-:Y:S03]  /*8e40*/  HMMA.16816.F32.BF16 R28, R128.reuse, R36, R28 ;  /* 0x00000024801c723c */ /* 0x044fe6000004181c */
[C---:B------:R-:W-:Y:S01]  /*8e50*/  FMUL.FTZ R36, R132.reuse, R96 ;  /* 0x0000006084247220 */ /* 0x040fe20000410000 */
[----:B------:R-:W-:Y:S05]  /*8e60*/  FMUL.FTZ R37, R132, R97 ;  /* 0x0000006184257220 */ /* 0x000fea0000410000 */
[----:B------:R-:W-:Y:S01]  /*8e70*/  MUFU.EX2 R107, R107 ;  /* 0x0000006b006b7308 */ /* 0x000fe20000000800 */
[-C--:B------:R-:W-:Y:S01]  /*8e80*/  FFMA.FTZ R185, R185, R135.reuse, -R152 ;  /* 0x00000087b9b97223 */ /* 0x080fe20000010898 */
[----:B------:R-:W-:Y:S01]  /*8e90*/  FFMA.FTZ R252, R252, R135, -R154 ;  /* 0x00000087fcfc7223 */ /* 0x000fe2000001089a */
[C---:B------:R-:W-:Y:S07]  /*8ea0*/  HMMA.16816.F32.BF16 R32, R128.reuse, R38, R32 ;  /* 0x000000268020723c */ /* 0x040fee0000041820 */
[----:B------:R-:W2:Y:S01]  /*8eb0*/  MUFU.EX2 R104, R104 ;  /* 0x0000006800687308 */ /* 0x000ea20000000800 */
[C---:B------:R-:W-:Y:S01]  /*8ec0*/  FMUL.FTZ R38, R0.reuse, R98 ;  /* 0x0000006200267220 */ /* 0x040fe20000410000 */
[----:B------:R-:W-:Y:S01]  /*8ed0*/  FMUL.FTZ R39, R0, R99 ;  /* 0x0000006300277220 */ /* 0x000fe20000410000 */
[----:B---3--:R-:W-:Y:S01]  /*8ee0*/  F2FP.BF16.F32.PACK_AB R68, R105, R114 ;  /* 0x000000726944723e */ /* 0x008fe200000010ff */
[----:B------:R-:W-:Y:S06]  /*8ef0*/  LDSM.16.MT88.4 R96, [R209+0x10800] ;  /* 0x01080000d160783b */ /* 0x000fec0000004200 */
[----:B------:R-:W3:Y:S01]  /*8f00*/  MUFU.EX2 R106, R106 ;  /* 0x0000006a006a7308 */ /* 0x000ee20000000800 */
[-C--:B------:R-:W-:Y:S01]  /*8f10*/  FFMA.FTZ R178, R169, R135.reuse, -R152 ;  /* 0x00000087a9b27223 */ /* 0x080fe20000010898 */
        /* <DEDUP_REMOVED lines=8> */
[----:B------:R-:W-:Y:S01]  /*8fa0*/  FFMA.FTZ R176, R173, R135, -R152 ;  /* 0x00000087adb07223 */ /* 0x000fe20000010898 */
[C---:B------:R-:W-:Y:S08]  /*8fb0*/  HMMA.16816.F32.BF16 R40, R128.reuse, R46, R40 ;  /* 0x0000002e8028723c */ /* 0x040ff00000041828 */
[----:B------:R-:W-:Y:S01]  /*8fc0*/  MUFU.EX2 R183, R183 ;  /* 0x000000b700b77308 */ /* 0x000fe20000000800 */
[C---:B------:R-:W-:Y:S01]  /*8fd0*/  FMUL.FTZ R46, R0.reuse, R90 ;  /* 0x0000005a002e7220 */ /* 0x040fe20000410000 */
[----:B------:R-:W-:Y:S01]  /*8fe0*/  FMUL.FTZ R47, R0, R91 ;  /* 0x0000005b002f7220 */ /* 0x000fe20000410000 */
[----:B---3--:R-:W-:Y:S01]  /*8ff0*/  F2FP.BF16.F32.PACK_AB R71, R115, R106 ;  /* 0x0000006a7347723e */ /* 0x008fe200000010ff */
[----:B------:R-:W-:Y:S06]  /*9000*/  LDSM.16.MT88.4 R88, [R141+0x800] ;  /* 0x000800008d58783b */ /* 0x000fec0000004200 */
[----:B------:R-:W-:Y:S01]  /*9010*/  MUFU.EX2 R175, R175 ;  /* 0x000000af00af7308 */ /* 0x000fe20000000800 */
[-CC-:B-----5:R-:W-:Y:S01]  /*9020*/  FFMA.FTZ R166, R179, R135.reuse, -R154.reuse ;  /* 0x00000087b3a67223 */ /* 0x1a0fe2000001089a */
[-C--:B------:R-:W-:Y:S01]  /*9030*/  FFMA.FTZ R174, R171, R135.reuse, -R154 ;  /* 0x00000087abae7223 */ /* 0x080fe2000001089a */
[--C-:B------:R-:W-:Y:S01]  /*9040*/  FFMA.FTZ R169, R242, R135, -R152.reuse ;  /* 0x00000087f2a97223 */ /* 0x100fe20000010898 */
[C---:B------:R-:W-:Y:S06]  /*9050*/  HMMA.16816.F32.BF16 R44, R128.reuse, R56, R44 ;  /* 0x00000038802c723c */ /* 0x040fec000004182c */
        /* <DEDUP_REMOVED lines=11> */
[----:B------:R-:W2:Y:S01]  /*9110*/  LDSM.16.MT88.4 R76, [R209+0xc800] ;  /* 0x00c80000d14c783b */ /* 0x000ea20000004200 */
[--C-:B------:R-:W-:Y:S01]  /*9120*/  FFMA.FTZ R159, R159, R135, -R154.reuse ;  /* 0x000000879f9f7223 */ /* 0x100fe2000001089a */
[C---:B----4-:R-:W-:Y:S07]  /*9130*/  HMMA.16816.F32.BF16 R52, R128.reuse, R60, R52 ;  /* 0x0000003c8034723c */ /* 0x050fee0000041834 */
        /* <DEDUP_REMOVED lines=18> */
[-CC-:B------:R-:W-:Y:S01]  /*9260*/  FFMA.FTZ R188, R205, R135.reuse, -R154.reuse ;  /* 0x00000087cdbc7223 */ /* 0x180fe2000001089a */
        /* <DEDUP_REMOVED lines=11> */
[-CC-:B------:R-:W-:Y:S01]  /*9320*/  FFMA.FTZ R195, R195, R135.reuse, -R152.reuse ;  /* 0x00000087c3c37223 */ /* 0x180fe20000010898 */
[-C--:B------:R-:W-:Y:S01]  /*9330*/  FFMA.FTZ R197, R138, R135.reuse, -R152 ;  /* 0x000000878ac57223 */ /* 0x080fe20000010898 */
[-CC-:B------:R-:W-:Y:S07]  /*9340*/  FFMA.FTZ R190, R190, R135.reuse, -R154.reuse ;  /* 0x00000087bebe7223 */ /* 0x180fee000001089a */
[----:B------:R-:W-:Y:S01]  /*9350*/  MUFU.EX2 R186, R186 ;  /* 0x000000ba00ba7308 */ /* 0x000fe20000000800 */
[C---:B--2---:R-:W-:Y:S09]  /*9360*/  HMMA.16816.F32.BF16 R4, R68.reuse, R76, R4 ;  /* 0x0000004c4404723c */ /* 0x044ff20000041804 */
        /* <DEDUP_REMOVED lines=53> */
[-CC-:B-1----:R-:W-:Y:S01]  /*96c0*/  FFMA.FTZ R185, R157, R135.reuse, -R152.reuse ;  /* 0x000000879db97223 */ /* 0x182fe20000010898 */
[----:B------:R-:W-:Y:S02]  /*96d0*/  FFMA.FTZ R157, R155, R135, -R152 ;  /* 0x000000879b9d7223 */ /* 0x000fe40000010898 */
[----:B------:R-:W-:Y:S02]  /*96e0*/  MUFU.EX2 R155, R251 ;  /* 0x000000fb009b7308 */ /* 0x000fe40000000800 */
[C---:B------:R-:W-:Y:S01]  /*96f0*/  HMMA.16816.F32.BF16 R56, R68.reuse, R74, R56 ;  /* 0x0000004a4438723c */ /* 0x040fe20000041838 */
[----:B------:R-:W1:Y:S07]  /*9700*/  LDSM.16.MT88.4 R72, [R141+0x1000] ;  /* 0x001000008d48783b */ /* 0x000e6e0000004200 */
[----:B------:R-:W3:Y:S10]  /*9710*/  MUFU.EX2 R185, R185 ;  /* 0x000000b900b97308 */ /* 0x000ef40000000800 */
[----:B------:R-:W4:Y:S01]  /*9720*/  MUFU.EX2 R157, R157 ;  /* 0x0000009d009d7308 */ /* 0x000f220000000800 */
[C---:B------:R-:W-:Y:S08]  /*9730*/  HMMA.16816.F32.BF16 R60, R68.reuse, R76, R60 ;  /* 0x0000004c443c723c */ /* 0x040ff0000004183c */
[----:B------:R-:W-:Y:S01]  /*9740*/  HMMA.16816.F32.BF16 R64, R68, R78, R64 ;  /* 0x0000004e4440723c */ /* 0x000fe20000041840 */
[----:B------:R-:W3:Y:S02]  /*9750*/  LDSM.16.MT88.4 R76, [R141+0x5000] ;  /* 0x005000008d4c783b */ /* 0x000ee40000004200 */
        /* <DEDUP_REMOVED lines=29> */
[----:B------:R-:W4:Y:S07]  /*9930*/  LDSM.16.MT88.4 R96, [R209+0x11800] ;  /* 0x01180000d160783b */ /* 0x000f2e0000004200 */
        /* <DEDUP_REMOVED lines=153> */
[----:B--2---:R-:W-:Y:S01]  /*a2d0*/  MOV R141, R134 ;  /* 0x00000086008d7202 */ /* 0x004fe20000000f00 */
        /* <DEDUP_REMOVED lines=32> */
[----:B------:R-:W-:Y:S01]  /*a4e0*/  HMMA.16816.F32.BF16 R68, R68, R6, R64 ;  /* 0x000000064444723c */ /* 0x000fe20000041840 */
[----:B------:R-:W-:Y:S08]  /*a4f0*/  @!UPT UIADD3 URZ, UPT, UPT, URZ, URZ, URZ ;  /* 0x000000fffffff290 */ /* 0x000ff0000fffe0ff */
[----:B------:R-:W-:Y:S11]  /*a500*/  @P0 BRA `(.L_x_4776) ;  /* 0xffffffb800280947 */ /* 0x000ff6000383ffff */
.L_x_4769:
        /* <DEDUP_REMOVED lines=11> */
.L_x_4784:
[----:B------:R-:W2:Y:S01]  /*a5c0*/  MUFU.RCP R8, R5 ;  /* 0x0000000500087308 */ /* 0x000ea20000001000 */
[----:B----4-:R-:W-:Y:S01]  /*a5d0*/  FADD.FTZ R4, R9, R10 ;  /* 0x0000000a09047221 */ /* 0x010fe20000010000 */
[C---:B------:R-:W-:Y:S01]  /*a5e0*/  SHF.L.U32 R6, R208.reuse, 0x4, RZ ;  /* 0x00000004d0067819 */ /* 0x040fe200000006ff */
        /* <DEDUP_REMOVED lines=112> */
[----:B------:R1:W-:Y:S04]  /*acf0*/  STS.64 [R12+0x4800], R82 ;  /* 0x004800520c007388 */ /* 0x0003e80000000a00 */
[----:B------:R1:W-:Y:S04]  /*ad00*/  STS.64 [R9+0x4000], R76 ;  /* 0x0040004c09007388 */ /* 0x0003e80000000a00 */
[----:B------:R-:W-:Y:S04]  /*ad10*/  STS.64 [R9+0x4800], R78 ;  /* 0x0048004e09007388 */ /* 0x000fe80000000a00 */
[----:B------:R-:W-:Y:S04]  /*ad20*/  STS.64 [R14+0x4000], R72 ;  /* 0x004000480e007388 */ /* 0x000fe80000000a00 */
[----:B------:R-:W-:Y:S04]  /*ad30*/  STS.64 [R14+0x4800], R74 ;  /* 0x0048004a0e007388 */ /* 0x000fe80000000a00 */
[----:B------:R1:W-:Y:S04]  /*ad40*/  STS.64 [R143+0x4000], R68 ;  /* 0x004000448f007388 */ /* 0x0003e80000000a00 */
[----:B------:R1:W-:Y:S04]  /*ad50*/  STS.64 [R143+0x4800], R70 ;  /* 0x004800468f007388 */ /* 0x0003e80000000a00 */
[----:B------:R-:W4:Y:S04]  /*ad60*/  LD.E.64 R16, desc[UR4][R2.64+0xb0] ;  /* 0x0000b00402107980 */ /* 0x000f28000c101b00 */
[----:B--2---:R-:W2:Y:S04]  /*ad70*/  LD.E R7, desc[UR4][R2.64+0x60] ;  /* 0x0000600402077980 */ /* 0x004ea8000c101900 */
[----:B---3--:R-:W3:Y:S04]  /*ad80*/  LD.E R84, desc[UR4][R2.64+0xcc] ;  /* 0x0000cc0402547980 */ /* 0x008ee8000c101900 */
[----:B----4-:R-:W4:Y:S04]  /*ad90*/  LD.E.64 R80, desc[UR4][R2.64+0x78] ;  /* 0x0000780402507980 */ /* 0x010f28000c101b00 */
[----:B-1----:R1:W5:Y:S01]  /*ada0*/  LD.E.64 R82, desc[UR4][R2.64+0xa8] ;  /* 0x0000a80402527980 */ /* 0x002362000c101b00 */
[----:B------:R-:W-:Y:S01]  /*adb0*/  SHF.L.U32 R76, R208, 0x2, RZ ;  /* 0x00000002d04c7819 */ /* 0x000fe200000006ff */
[----:B------:R-:W-:Y:S01]  /*adc0*/  BSSY.RECONVERGENT B0, `(.L_x_4778) ;  /* 0x0000039000007945 */ /* 0x000fe20003800200 */
[----:B------:R-:W-:Y:S01]  /*add0*/  LOP3.LUT R6, R6, 0x10, RZ, 0xc0, !PT ;  /* 0x0000001006067812 */ /* 0x000fe200078ec0ff */
[----:B------:R-:W1:Y:S01]  /*ade0*/  @P1 MUFU.LG2 R68, R5 ;  /* 0x0000000500441308 */ /* 0x000e620000000c00 */
[----:B------:R-:W-:-:S02]  /*adf0*/  LOP3.LUT R9, R76, 0x1f8, RZ, 0xc0, !PT ;  /* 0x000001f84c097812 */ /* 0x000fc400078ec0ff */
[----:B------:R-:W-:Y:S02]  /*ae00*/  SHF.L.U32 R229, R229, 0x6, RZ ;  /* 0x00000006e5e57819 */ /* 0x000fe400000006ff */
[----:B------:R-:W-:Y:S02]  /*ae10*/  LOP3.LUT R9, R9, 0x38, R212, 0x78, !PT ;  /* 0x0000003809097812 */ /* 0x000fe400078e78d4 */
[----:B------:R-:W-:Y:S02]  /*ae20*/  LOP3.LUT R69, R140, 0x1f80, RZ, 0xc0, !PT ;  /* 0x00001f808c457812 */ /* 0x000fe400078ec0ff */
[----:B------:R-:W-:Y:S02]  /*ae30*/  LEA R9, R9, R6, 0x2 ;  /* 0x0000000609097211 */ /* 0x000fe400078e10ff */
[----:B------:R-:W-:Y:S02]  /*ae40*/  LOP3.LUT P3, RZ, R208, 0x3, RZ, 0xc0, !PT ;  /* 0x00000003d0ff7812 */ /* 0x000fe4000786c0ff */
[----:B------:R-:W-:Y:S01]  /*ae50*/  IADD3 R210, PT, PT, R210, R9, RZ ;  /* 0x00000009d2d27210 */ /* 0x000fe20007ffe0ff */
[----:B------:R-:W-:Y:S01]  /*ae60*/  BAR.SYNC.DEFER_BLOCKING 0x0 ;  /* 0x0000000000007b1d */ /* 0x000fe20000010000 */
[----:B------:R-:W-:-:S02]  /*ae70*/  LOP3.LUT R69, R69, 0x3c, R76, 0xf8, !PT ;  /* 0x0000003c45457812 */ /* 0x000fc400078ef84c */
[----:B------:R-:W-:Y:S01]  /*ae80*/  LOP3.LUT R212, R212, 0x30, RZ, 0xc0, !PT ;  /* 0x00000030d4d47812 */ /* 0x000fe200078ec0ff */
[----:B-1----:R-:W-:Y:S01]  /*ae90*/  @P1 FMUL.FTZ R73, R68, 0.69314718246459960938 ;  /* 0x3f31721844491820 */ /* 0x002fe20000410000 */
        /* <DEDUP_REMOVED lines=23> */
[----:B--2---:R-:W-:Y:S02]  /*b010*/  IMAD R16, R16, R7, R232 ;  /* 0x0000000710107224 */ /* 0x004fe400078e02e8 */
[----:B------:R2:W1:Y:S02]  /*b020*/  LDS.128 R4, [R210+0x7800] ;  /* 0x00780000d2047984 */ /* 0x0004640000000c00 */
[----:B------:R-:W-:Y:S02]  /*b030*/  IMAD R3, R17, R16, R229 ;  /* 0x0000001011037224 */ /* 0x000fe400078e02e5 */
[----:B------:R2:W1:Y:S02]  /*b040*/  LDS.128 R16, [R210+0x6000] ;  /* 0x00600000d2107984 */ /* 0x0004640000000c00 */
[----:B---3--:R-:W-:-:S05]  /*b050*/  IMAD R84, R3, R84, RZ ;  /* 0x0000005403547224 */ /* 0x008fca00078e02ff */
[----:B------:R-:W-:-:S04]  /*b060*/  IADD3 R69, P2, PT, R69, R84, RZ ;  /* 0x0000005445457210 */ /* 0x000fc80007f5e0ff */
[----:B------:R-:W-:Y:S02]  /*b070*/  LEA.HI.X.SX32 R84, R84, RZ, 0x1, P2 ;  /* 0x000000ff54547211 */ /* 0x000fe400010f0eff */
[----:B----4-:R-:W-:-:S04]  /*b080*/  LEA R68, P2, R69, R80, 0x2 ;  /* 0x0000005045447211 */ /* 0x010fc800078410ff */
[----:B------:R-:W-:Y:S01]  /*b090*/  LEA.HI.X R69, R69, R81, R84, 0x2, P2 ;  /* 0x0000005145457211 */ /* 0x000fe200010f1454 */
[----:B------:R-:W-:Y:S08]  /*b0a0*/  @P3 BRA `(.L_x_4779) ;  /* 0x0000000000283947 */ /* 0x000ff00003800000 */
        /* <DEDUP_REMOVED lines=10> */
.L_x_4779:
[----:B------:R-:W-:Y:S05]  /*b150*/  BSYNC.RECONVERGENT B0 ;  /* 0x0000000000007941 */ /* 0x000fea0003800200 */
.L_x_4778:
[----:B------:R-:W-:Y:S01]  /*b160*/  MOV R229, 0x0 ;  /* 0x0000000000e57802 */ /* 0x000fe20000000f00 */
[----:B------:R-:W-:Y:S04]  /*b170*/  ST.E.128 desc[UR4][R68.64], R64 ;  /* 0x0000004044007985 */ /* 0x000fe8000c101d04 */
[----:B-1----:R-:W-:Y:S04]  /*b180*/  ST.E.128 desc[UR4][R68.64+0x100], R32 ;  /* 0x0001002044007985 */ /* 0x002fe8000c101d04 */
        /* <DEDUP_REMOVED lines=13> */
[----:B------:R2:W-:Y:S02]  /*b260*/  ST.E.128 desc[UR4][R68.64+0x7100], R4 ;  /* 0x0071000444007985 */ /* 0x0005e4000c101d04 */
[----:B--23--:R-:W-:Y:S05]  /*b270*/  RET.REL.NODEC R228 `(_ZN5flash24flash_fwd_splitkv_kernelI23Flash_fwd_kernel_traitsILi128ELi64ELi128ELi4ELb0ELb0EN7cutlass10bfloat16_tE19Flash_kernel_traitsILi128ELi64ELi128ELi4ES3_EELb0ELb0ELb0ELb1ELb1ELb1ELb1ELb0EEEvNS_16Flash_fwd_paramsE) ;  /* 0xffffff4ce4607950 */ /* 0x00cfea0003c3ffff */
.L_x_4777:
[----:B------:R-:W-:Y:S01]  /*b280*/  MOV R7, 0x2 ;  /* 0x0000000200077802 */ /* 0x000fe20000000f00 */
[----:B------:R-:W-:Y:S01]  /*b290*/  IMAD.MOV.U32 R4, RZ, RZ, 0x1f ;  /* 0x0000001fff047424 */ /* 0x000fe200078e00ff */
[----:B------:R-:W-:-:S07]  /*b2a0*/  MOV R6, 0xffffffff ;  /* 0xffffffff00067802 */ /* 0x000fce0000000f00 */
[----:B-1---5:R-:W-:Y:S05]  /*b2b0*/  WARPSYNC.COLLECTIVE R6, `(.L_x_4780) ;  /* 0x0000000006087348 */ /* 0x022fea0003c00000 */
[----:B------:R2:W3:Y:S02]  /*b2c0*/  SHFL.BFLY P0, R10, R245, R7, R4 ;  /* 0x0c000007f50a7389 */ /* 0x0004e40000000004 */
[----:B-123-5:R-:W-:Y:S05]  /*b2d0*/  ENDCOLLECTIVE ;  /* 0x000000000000791b */ /* 0x02efea0003800000 */
.L_x_4780:
[----:B------:R-:W-:Y:S02]  /*b2e0*/  IMAD.MOV.U32 R8, RZ, RZ, R10 ;  /* 0x000000ffff087224 */ /* 0x000fe400078e000a */
[----:B------:R-:W-:Y:S02]  /*b2f0*/  IMAD.MOV.U32 R7, RZ, RZ, 0x1 ;  /* 0x00000001ff077424 */ /* 0x000fe400078e00ff */
[----:B------:R-:W-:-:S05]  /*b300*/  FADD.FTZ R8, R8, R245 ;  /* 0x000000f508087221 */ /* 0x000fca0000010000 */
[----:B------:R-:W-:-:S07]  /*b310*/  MOV R245, R8 ;  /* 0x0000000800f57202 */ /* 0x000fce0000000f00 */
[----:B------:R-:W-:Y:S05]  /*b320*/  WARPSYNC.COLLECTIVE R6, `(.L_x_4781) ;  /* 0x0000000006087348 */ /* 0x000fea0003c00000 */
[----:B------:R1:W2:Y:S02]  /*b330*/  SHFL.BFLY P0, R10, R245, R7, R4 ;  /* 0x0c000007f50a7389 */ /* 0x0002a40000000004 */
[----:B-12---:R-:W-:Y:S05]  /*b340*/  ENDCOLLECTIVE ;  /* 0x000000000000791b */ /* 0x006fea0003800000 */
.L_x_4781:
[----:B------:R-:W-:Y:S01]  /*b350*/  MOV R245, R243 ;  /* 0x000000f300f57202 */ /* 0x000fe20000000f00 */
[----:B------:R-:W-:Y:S01]  /*b360*/  IMAD.MOV.U32 R7, RZ, RZ, 0x2 ;  /* 0x00000002ff077424 */ /* 0x000fe200078e00ff */
[----:B------:R-:W-:-:S07]  /*b370*/  MOV R5, R10 ;  /* 0x0000000a00057202 */ /* 0x000fce0000000f00 */
[----:B------:R-:W-:Y:S05]  /*b380*/  WARPSYNC.COLLECTIVE R6, `(.L_x_4782) ;  /* 0x0000000006087348 */ /* 0x000fea0003c00000 */
[----:B------:R1:W2:Y:S02]  /*b390*/  SHFL.BFLY P0, R10, R245, R7, R4 ;  /* 0x0c000007f50a7389 */ /* 0x0002a40000000004 */
[----:B-12---:R-:W-:Y:S05]  /*b3a0*/  ENDCOLLECTIVE ;  /* 0x000000000000791b */ /* 0x006fea0003800000 */
.L_x_4782:
[----:B------:R-:W-:Y:S01]  /*b3b0*/  FADD.FTZ R5, R8, R5 ;  /* 0x0000000508057221 */ /* 0x000fe20000010000 */
[----:B------:R-:W-:Y:S01]  /*b3c0*/  FADD.FTZ R9, R10, R243 ;  /* 0x000000f30a097221 */ /* 0x000fe20000010000 */
[----:B------:R-:W-:-:S04]  /*b3d0*/  MOV R7, 0x1 ;  /* 0x0000000100077802 */ /* 0x000fc80000000f00 */
[----:B------:R-:W-:-:S07]  /*b3e0*/  MOV R245, R9 ;  /* 0x0000000900f57202 */ /* 0x000fce0000000f00 */
[----:B------:R-:W-:Y:S05]  /*b3f0*/  WARPSYNC.COLLECTIVE R6, `(.L_x_4783) ;  /* 0x0000000006087348 */ /* 0x000fea0003c00000 */
[----:B------:R1:W2:Y:S02]  /*b400*/  SHFL.BFLY P0, R10, R245, R7, R4 ;  /* 0x0c000007f50a7389 */ /* 0x0002a40000000004 */
[----:B-12---:R-:W-:Y:S05]  /*b410*/  ENDCOLLECTIVE ;  /* 0x000000000000791b */ /* 0x006fea0003800000 */
.L_x_4783:
[----:B------:R-:W-:Y:S05]  /*b420*/  BRA `(.L_x_4784) ;  /* 0xfffffff000647947 */ /* 0x000fea000383ffff */
.L_x_4785:
        /* <DEDUP_REMOVED lines=13> */
.L_x_14891:


//--------------------- .text._ZN5flash24flash_fwd_splitkv_kernelI23Flash_fwd_kernel_traitsILi128ELi64ELi128ELi4ELb0ELb0EN7cutlass10bfloat16_tE19Flash_kernel_traitsILi128ELi64ELi128ELi4ES3_EELb0ELb0ELb1ELb0ELb0ELb0ELb1ELb0EEEvNS_16Flash_fwd_paramsE --------------------------
	.section	.text._ZN5flash24flash_fwd_splitkv_kernelI23Flash_fwd_kernel_traitsILi128ELi64ELi128ELi4ELb0ELb0EN7cutlass10bfloat16_tE19Flash_kernel_traitsILi128ELi64ELi128ELi4ES3_EELb0ELb0ELb1ELb0ELb0ELb0ELb1ELb0EEEvNS_16Flash_fwd_paramsE,"ax",@progbits
	.align	128
        .global         _ZN5flash24flash_fwd_splitkv_kernelI23Flash_fwd_kernel_traitsILi128ELi64ELi128ELi4ELb0ELb0EN7cutlass10bfloat16_tE19Flash_kernel_traitsILi128ELi64ELi128ELi4ES3_EELb0ELb0ELb1ELb0ELb0ELb0ELb1ELb0EEEvNS_16Flash_fwd_paramsE
        .type           _ZN5flash24flash_fwd_splitkv_kernelI23Flash_fwd_kernel_traitsILi128ELi64ELi128ELi4ELb0ELb0EN7cutlass10bfloat16_tE19Flash_kernel_traitsILi128ELi64ELi128ELi4ES3_EELb0ELb0ELb1ELb0ELb0ELb0ELb1ELb0EEEvNS_16Flash_fwd_paramsE,@function
        .size           _ZN5flash24flash_fwd_splitkv_kernelI23Flash_fwd_kernel_traitsILi128ELi64ELi128ELi4ELb0ELb0EN7cutlass10bfloat16_tE19Flash_kernel_traitsILi128ELi64ELi128ELi4ES3_EELb0ELb0ELb1ELb0ELb0ELb0ELb1ELb0EEEvNS_16Flash_fwd_paramsE,(.L_x_14892 - _ZN5flash24flash_fwd_splitkv_kernelI23Flash_fwd_kernel_traitsILi128ELi64ELi128ELi4ELb0ELb0EN7cutlass10bfloat16_tE19Flash_kernel_traitsILi128ELi64ELi128ELi4ES3_EELb0ELb0ELb1ELb0ELb0ELb0ELb1ELb0EEEvNS_16Flash_fwd_paramsE)
        .other          _ZN5flash24flash_fwd_splitkv_kernelI23Flash_fwd_kernel_traitsILi128ELi64ELi128ELi4ELb0ELb0EN7cutlass10bfloat16_tE19Flash_kernel_traitsILi128ELi64ELi128ELi4ES3_EELb0ELb0ELb1ELb0ELb0ELb0ELb1ELb0EEEvNS_16Flash_fwd_paramsE,@"STO_CUDA_ENTRY STV_DEFAULT"
_ZN5flash24flash_fwd_splitkv_kernelI23Flash_fwd_kernel_traitsILi128ELi64ELi128ELi4ELb0ELb0EN7cutlass10bfloat16_tE19Flash_kernel_traitsILi128ELi64ELi128ELi4ES3_EELb0ELb0ELb1ELb0ELb0ELb0ELb1ELb0EEEvNS_16Flash_fwd_paramsE:
.text._ZN5flash24flash_fwd_splitkv_kernelI23Flash_fwd_kernel_traitsILi128ELi64ELi128ELi4ELb0ELb0EN7cutlass10bfloat16_tE19Flash_kernel_traitsILi128ELi64ELi128ELi4ES3_EELb0ELb0ELb1ELb0ELb0ELb0ELb1ELb0EEEvNS_16Flash_fwd_paramsE:
        /* <DEDUP_REMOVED lines=29> */
[----:B------:R-:W-:Y:S05]  /*01d0*/  CALL.REL.NOINC `($_ZN5flash24flash_fwd_splitkv_kernelI23Flash_fwd_kernel_traitsILi128ELi64ELi128ELi4ELb0ELb0EN7cutlass10bfloat16_tE19Flash_kernel_traitsILi128ELi64ELi128ELi4ES3_EELb0ELb0ELb1ELb0ELb0ELb0ELb1ELb0EEEvNS_16Flash_fwd_paramsE$_ZN5flash30compute_attn_1rowblock_splitkvI23Flash_fwd_kernel_traitsILi128ELi64ELi128ELi4ELb0ELb0EN7cutlass10bfloat16_tE19Flash_kernel_traitsILi128ELi64ELi128ELi4ES3_EELb0ELb0ELb1ELb0ELb0ELb0ELb1ELb0ENS_16Flash_fwd_paramsEEEvRKT8_iiiii) ;  /* 0x0000000000087944 */ /* 0x000fea0003c00000 */
[----:B------:R-:W-:Y:S05]  /*01e0*/  BSYNC.RECONVERGENT B2 ;  /* 0x0000000000027941 */ /* 0x000fea0003800200 */
.L_x_4786:
[----:B------:R-:W-:Y:S05]  /*01f0*/  EXIT ;  /* 0x000000000000794d */ /* 0x000fea0003800000 */
        .type           $_ZN5flash24flash_fwd_splitkv_kernelI23Flash_fwd_kernel_traitsILi128ELi64ELi128ELi4ELb0ELb0EN7cutlass10bfloat16_tE19Flash_kernel_traitsILi128ELi64ELi128ELi4ES3_EELb0ELb0ELb1ELb0ELb0ELb0ELb1ELb0EEEvNS_16Flash_fwd_paramsE$_ZN5flash30compute_attn_1rowblock_splitkvI23Flash_fwd_kernel_traitsILi128ELi64ELi128ELi4ELb0ELb0EN7cutlass10bfloat16_tE19Flash_kernel_traitsILi128ELi64ELi128ELi4ES3_EELb0ELb0ELb1ELb0ELb0ELb0ELb1ELb0ENS_16Flash_fwd_paramsEEEvRKT8_iiiii,@function
        .size           $_ZN5flash24flash_fwd_splitkv_kernelI23Flash_fwd_kernel_traitsILi128ELi64ELi128ELi4ELb0ELb0EN7cutlass10bfloat16_tE19Flash_kernel_traitsILi128ELi64ELi128ELi4ES3_EELb0ELb0ELb1ELb0ELb0ELb0ELb1ELb0EEEvNS_16Flash_fwd_paramsE$_ZN5flash30compute_attn_1rowblock_splitkvI23Flash_fwd_kernel_traitsILi128ELi64ELi128ELi4ELb0ELb0EN7cutlass10bfloat16_tE19Flash_kernel_traitsILi128ELi64ELi128ELi4ES3_EELb0ELb0ELb1ELb0ELb0ELb0ELb1ELb0ENS_16Flash_fwd_paramsEEEvRKT8_iiiii,(.L_x_14892 - $_ZN5flash24flash_fwd_splitkv_kernelI23Flash_fwd_kernel_traitsILi128ELi64ELi128ELi4ELb0ELb0EN7cutlass10bfloat16_tE19Flash_kernel_traitsILi128ELi64ELi128ELi4ES3_EELb0ELb0ELb1ELb0ELb0ELb0ELb1ELb0EEEvNS_16Flash_fwd_paramsE$_ZN5flash30compute_attn_1rowblock_splitkvI23Flash_fwd_kernel_traitsILi128ELi64ELi128ELi4ELb0ELb0EN7cutlass10bfloat16_tE19Flash_kernel_traitsILi128ELi64ELi128ELi4ES3_EELb0ELb0ELb1ELb0ELb0ELb0ELb1ELb0ENS_16Flash_fwd_paramsEEEvRKT8_iiiii)
$_ZN5flash24flash_fwd_splitkv_kernelI23Flash_fwd_kernel_traitsILi128ELi64ELi128ELi4ELb0ELb0EN7cutlass10bfloat16_tE19Flash_kernel_traitsILi128ELi64ELi128ELi4ES3_EELb0ELb0ELb1ELb0ELb0ELb0ELb1ELb0EEEvNS_16Flash_fwd_paramsE$_ZN5flash30compute_attn_1rowblock_splitkvI23Flash_fwd_kernel_traitsILi128ELi64ELi128ELi4ELb0ELb0EN7cutlass10bfloat16_tE19Flash_kernel_traitsILi128ELi64ELi128ELi4ES3_EELb0ELb0ELb1ELb0ELb0ELb0ELb1ELb0ENS_16Flash_fwd_paramsEEEvRKT8_iiiii:
        /* <DEDUP_REMOVED lines=39> */
.L_x_4788:
[----:B------:R-:W-:Y:S05]  /*0470*/  BSYNC.RECONVERGENT B0 ;  /* 0x0000000000007941 */ /* 0x000fea0003800200 */
.L_x_4787:
[----:B------:R-:W-:Y:S04]  /*0480*/  BSSY.RECONVERGENT B0, `(.L_x_4789) ;  /* 0x0000007000007945 */ /* 0x000fe80003800200 */
[----:B------:R-:W-:Y:S05]  /*0490*/  @!P3 BRA `(.L_x_4790) ;  /* 0x000000000014b947 */ /* 0x000fea0003800000 */
[----:B-----5:R-:W4:Y:S02]  /*04a0*/  LD.E.U8 R5, desc[UR4][R2.64+0x1b2] ;  /* 0x0001b20402057980 */ /* 0x020f24000c101100 */
[----:B----4-:R-:W-:-:S13]  /*04b0*/  ISETP.NE.AND P1, PT, R5, RZ, PT ;  /* 0x000000ff0500720c */ /* 0x010fda0003f25270 */
[----:B------:R-:W4:Y:S02]  /*04c0*/  @P1 LD.E R8, desc[UR4][R16.64+0x4] ;  /* 0x0000040410081980 */ /* 0x000f24000c101900 */
[----:B----4-:R-:W-:-:S06]  /*04d0*/  @P1 IADD3 R5, PT, PT, R8, -R13, RZ ;  /* 0x8000000d08051210 */ /* 0x010fcc0007ffe0ff */
[----:B------:R4:W5:Y:S02]  /*04e0*/  @!P1 LD.E R5, desc[UR4][R16.64] ;  /* 0x0000000410059980 */ /* 0x000964000c101900 */
.L_x_4790:
[----:B------:R-:W-:Y:S05]  /*04f0*/  BSYNC.RECONVERGENT B0 ;  /* 0x0000000000007941 */ /* 0x000fea0003800200 */
.L_x_4789:
        /* <DEDUP_REMOVED lines=8> */
.L_x_4792:
[----:B------:R-:W5:Y:S01]  /*0580*/  LD.E.64 R8, desc[UR4][R2.64+0x108] ;  /* 0x0001080402087980 */ /* 0x000f62000c101b00 */
[----:B------:R-:W-:Y:S01]  /*0590*/  BSSY.RECONVERGENT B0, `(.L_x_4794) ;  /* 0x0000006000007945 */ /* 0x000fe20003800200 */
[----:B------:R-:W-:Y:S01]  /*05a0*/  IMAD.MOV.U32 R42, RZ, RZ, RZ ;  /* 0x000000ffff2a7224 */ /* 0x000fe200078e00ff */
[----:B-----5:R-:W-:-:S04]  /*05b0*/  ISETP.NE.U32.AND P0, PT, R8, RZ, PT ;  /* 0x000000ff0800720c */ /* 0x020fc80003f05070 */
[----:B------:R-:W-:-:S13]  /*05c0*/  ISETP.NE.AND.EX P0, PT, R9, RZ, PT, P0 ;  /* 0x000000ff0900720c */ /* 0x000fda0003f05300 */
[----:B------:R-:W-:Y:S05]  /*05d0*/  @!P0 BRA `(.L_x_4795) ;  /* 0x0000000000048947 */ /* 0x000fea0003800000 */
[----:B------:R1:W5:Y:S02]  /*05e0*/  LD.E R42, desc[UR4][R2.64+0xbc] ;  /* 0x0000bc04022a7980 */ /* 0x000364000c101900 */
.L_x_4795:
[----:B------:R-:W-:Y:S05]  /*05f0*/  BSYNC.RECONVERGENT B0 ;  /* 0x0000000000007941 */ /* 0x000fea0003800200 */
.L_x_4794:
[----:B-----5:R-:W-:Y:S02]  /*0600*/  IADD3 R42, PT, PT, R42, R5, -R12 ;  /* 0x000000052a2a7210 */ /* 0x020fe40007ffe80c */
.L_x_4793:
[----:B------:R-:W-:Y:S05]  /*0610*/  BSYNC.RECONVERGENT B1 ;  /* 0x0000000000017941 */ /* 0x000fea0003800200 */
.L_x_4791:
[----:B------:R-:W-:Y:S01]  /*0620*/  IMAD.SHL.U32 R207, R219, 0x40, RZ ;  /* 0x00000040dbcf7824 */ /* 0x000fe200078e00ff */
[----:B------:R-:W-:Y:S01]  /*0630*/  MOV R8, R218 ;  /* 0x000000da00087202 */ /* 0x000fe20000000f00 */
[----:B------:R-:W-:-:S03]  /*0640*/  IMAD.MOV.U32 R9, RZ, RZ, 0x0 ;  /* 0x00000000ff097424 */ /* 0x000fc600078e00ff */
[----:B------:R-:W-:-:S13]  /*0650*/  ISETP.GT.AND P0, PT, R44, R207, PT ;  /* 0x000000cf2c00720c */ /* 0x000fda0003f04270 */
[----:B-1234-:R-:W-:Y:S05]  /*0660*/  @!P0 RET.REL.NODEC R8 `(_ZN5flash24flash_fwd_splitkv_kernelI23Flash_fwd_kernel_traitsILi128ELi64ELi128ELi4ELb0ELb0EN7cutlass10bfloat16_tE19Flash_kernel_traitsILi128ELi64ELi128ELi4ES3_EELb0ELb0ELb1ELb0ELb0ELb0ELb1ELb0EEEvNS_16Flash_fwd_paramsE) ;  /* 0xfffffff808648950 */ /* 0x01efea0003c3ffff */
        /* <DEDUP_REMOVED lines=45> */
[----:B------:R-:W-:Y:S01]  /*0940*/  ISETP.GE.AND P3, PT, R8, R15, PT ;  /* 0x0000000f0800720c */ /* 0x000fe20003f66270 */
[----:B------:R-:W-:Y:S01]  /*0950*/  IMAD.SHL.U32 R200, R200, 0x8, RZ ;  /* 0x00000008c8c87824 */ /* 0x000fe200078e00ff */
        /* <DEDUP_REMOVED lines=13> */
[----:B---3--:R-:W-:Y:S01]  /*0a30*/  IMAD R4, R4, R7, R224 ;  /* 0x0000000704047224 */ /* 0x008fe200078e02e0 */
[----:B------:R-:W-:-:S03]  /*0a40*/  LOP3.LUT R7, R9, 0x1f80, R200, 0xf8, !PT ;  /* 0x00001f8009077812 */ /* 0x000fc600078ef8c8 */
        /* <DEDUP_REMOVED lines=11> */
.L_x_4798:
[----:B------:R-:W-:Y:S05]  /*0b00*/  BSYNC.RECONVERGENT B0 ;  /* 0x0000000000007941 */ /* 0x000fea0003800200 */
.L_x_4797:
        /* <DEDUP_REMOVED lines=12> */
.L_x_4800:
[----:B------:R-:W-:Y:S05]  /*0bd0*/  BSYNC.RECONVERGENT B0 ;  /* 0x0000000000007941 */ /* 0x000fea0003800200 */
.L_x_4799:
        /* <DEDUP_REMOVED lines=12> */
.L_x_4802:
[----:B------:R-:W-:Y:S05]  /*0ca0*/  BSYNC.RECONVERGENT B0 ;  /* 0x0000000000007941 */ /* 0x000fea0003800200 */
.L_x_4801:
        /* <DEDUP_REMOVED lines=12> */
.L_x_4804:
[----:B------:R-:W-:Y:S05]  /*0d70*/  BSYNC.RECONVERGENT B0 ;  /* 0x0000000000007941 */ /* 0x000fea0003800200 */
.L_x_4803:
        /* <DEDUP_REMOVED lines=11> */
.L_x_4806:
[----:B------:R-:W-:Y:S05]  /*0e30*/  BSYNC.RECONVERGENT B0 ;  /* 0x0000000000007941 */ /* 0x000fea0003800200 */
.L_x_4805:
        /* <DEDUP_REMOVED lines=11> */
.L_x_4808:
[----:B------:R-:W-:Y:S05]  /*0ef0*/  BSYNC.RECONVERGENT B0 ;  /* 0x0000000000007941 */ /* 0x000fea0003800200 */
.L_x_4807:
        /* <DEDUP_REMOVED lines=12> */
.L_x_4810:
[----:B------:R-:W-:Y:S05]  /*0fc0*/  BSYNC.RECONVERGENT B0 ;  /* 0x0000000000007941 */ /* 0x000fea0003800200 */
.L_x_4809:
        /* <DEDUP_REMOVED lines=15> */
.L_x_4812:
[----:B------:R-:W-:Y:S05]  /*10c0*/  BSYNC.RECONVERGENT B0 ;  /* 0x0000000000007941 */ /* 0x000fea0003800200 */
.L_x_4811:
        /* <DEDUP_REMOVED lines=20> */
[----:B--234-:R-:W-:Y:S05]  /*1210*/  @P6 RET.REL.NODEC R218 `(_ZN5flash24flash_fwd_splitkv_kernelI23Flash_fwd_kernel_traitsILi128ELi64ELi128ELi4ELb0ELb0EN7cutlass10bfloat16_tE19Flash_kernel_traitsILi128ELi64ELi128ELi4ES3_EELb0ELb0ELb1ELb0ELb0ELb0ELb1ELb0EEEvNS_16Flash_fwd_paramsE) ;  /* 0xffffffecda786950 */ /* 0x01cfea0003c3ffff */
[----:B------:R-:W-:Y:S02]  /*1220*/  MOV R3, 0xff800000 ;  /* 0xff80000000037802 */ /* 0x000fe40000000f00 */
[----:B------:R-:W-:-:S03]  /*1230*/  MOV R219, 0x0 ;  /* 0x0000000000db7802 */ /* 0x000fc60000000f00 */
[----:B------:R1:W-:Y:S02]  /*1240*/  ST.E desc[UR4][R10.64+0xe0], R3 ;  /* 0x0000e0030a007985 */ /* 0x0003e4000c101904 */
[----:B-1----:R-:W-:Y:S05]  /*1250*/  RET.REL.NODEC R218 `(_ZN5flash24flash_fwd_splitkv_kernelI23Flash_fwd_kernel_traitsILi128ELi64ELi128ELi4ELb0ELb0EN7cutlass10bfloat16_tE19Flash_kernel_traitsILi128ELi64ELi128ELi4ES3_EELb0ELb0ELb1ELb0ELb0ELb0ELb1ELb0EEEvNS_16Flash_fwd_paramsE) ;  /* 0xffffffecda687950 */ /* 0x002fea0003c3ffff */
.L_x_4796:
        /* <DEDUP_REMOVED lines=84> */
[----:B---3--:R-:W-:Y:S01]  /*17a0*/  SHF.R.S32.HI R5, RZ, 0x1f, R0 ;  /* 0x0000001fff057819 */ /* 0x008fe20000011400 */
[-C--:B--2---:R-:W-:Y:S02]  /*17b0*/  IMAD R6, R15, R0.reuse, RZ ;  /* 0x000000000f067224 */ /* 0x084fe400078e02ff */
        /* <DEDUP_REMOVED lines=16> */
.L_x_4814:
        /* <DEDUP_REMOVED lines=27> */
[-C--:B--2---:R-:W-:Y:S02]  /*1a70*/  @!P2 IMAD R9, R209, R12.reuse, RZ ;  /* 0x0000000cd109a224 */ /* 0x084fe400078e02ff */
[----:B------:R-:W-:-:S04]  /*1a80*/  @!P2 IMAD.WIDE.U32 R22, R208, R12, RZ ;  /* 0x0000000cd016a225 */ /* 0x000fc800078e00ff */
[----:B------:R-:W-:Y:S01]  /*1a90*/  @!P2 IMAD R0, R0, R208, R9 ;  /* 0x000000d00000a224 */ /* 0x000fe200078e0209 */
[----:B------:R-:W-:Y:S01]  /*1aa0*/  @P2 IADD3 R6, PT, PT, R12, R13, RZ ;  /* 0x0000000d0c062210 */ /* 0x000fe20007ffe0ff */
[----:B---3-5:R-:W-:-:S03]  /*1ab0*/  @!P2 IMAD R9, R15, R11, RZ ;  /* 0x0000000b0f09a224 */ /* 0x028fc600078e02ff */
[----:B------:R-:W-:Y:S01]  /*1ac0*/  @!P2 IADD3 R23, PT, PT, R23, R0, RZ ;  /* 0x000000001717a210 */ /* 0x000fe20007ffe0ff */
[----:B------:R-:W-:Y:S01]  /*1ad0*/  @!P1 IMAD.IADD R5, R5, 0x1, -R4 ;  /* 0x0000000105059824 */ /* 0x000fe200078e0a04 */
[----:B------:R-:W-:-:S04]  /*1ae0*/  @!P2 SHF.R.S32.HI R0, RZ, 0x1f, R11 ;  /* 0x0000001fff00a819 */ /* 0x000fc8000001140b */
[----:B------:R-:W-:Y:S01]  /*1af0*/  ISETP.GE.U32.AND P4, PT, R5, R4, PT ;  /* 0x000000040500720c */ /* 0x000fe20003f86070 */
[----:B------:R-:W-:Y:S01]  /*1b00*/  @!P2 IMAD R9, R14, R0, R9 ;  /* 0x000000000e09a224 */ /* 0x000fe200078e0209 */
[----:B------:R-:W-:Y:S01]  /*1b10*/  LOP3.LUT R4, R224, R19, RZ, 0x3c, !PT ;  /* 0x00000013e0047212 */ /* 0x000fe200078e3cff */
[----:B------:R-:W-:Y:S01]  /*1b20*/  @!P2 IMAD.WIDE.U32 R22, R14, R11, R22 ;  /* 0x0000000b0e16a225 */ /* 0x000fe200078e0016 */
[----:B------:R-:W-:Y:S02]  /*1b30*/  ISETP.NE.AND P3, PT, R19, RZ, PT ;  /* 0x000000ff1300720c */ /* 0x000fe40003f65270 */
[----:B------:R-:W-:Y:S01]  /*1b40*/  ISETP.GE.AND P0, PT, R4, RZ, PT ;  /* 0x000000ff0400720c */ /* 0x000fe20003f06270 */
[-C--:B------:R-:W-:Y:S02]  /*1b50*/  @P2 IMAD R0, R209, R6.reuse, RZ ;  /* 0x00000006d1002224 */ /* 0x080fe400078e02ff */
[----:B------:R-:W-:Y:S01]  /*1b60*/  @P2 IMAD.WIDE.U32 R14, R208, R6, RZ ;  /* 0x00000006d00e2225 */ /* 0x000fe200078e00ff */
[----:B------:R-:W-:-:S02]  /*1b70*/  @!P2 IADD3 R9, PT, PT, R23, R9, RZ ;  /* 0x000000091709a210 */ /* 0x000fc40007ffe0ff */
[----:B------:R-:W-:Y:S01]  /*1b80*/  @!P2 MOV R6, R22 ;  /* 0x000000160006a202 */ /* 0x000fe20000000f00 */
[----:B------:R-:W-:Y:S01]  /*1b90*/  @P2 IMAD.IADD R9, R15, 0x1, R0 ;  /* 0x000000010f092824 */ /* 0x000fe200078e0200 */
[----:B------:R-:W-:Y:S02]  /*1ba0*/  LEA R8, R41, 0xffffff80, 0x7 ;  /* 0xffffff8029087811 */ /* 0x000fe400078e38ff */
[----:B------:R-:W-:Y:S02]  /*1bb0*/  @P2 MOV R6, R14 ;  /* 0x0000000e00062202 */ /* 0x000fe40000000f00 */
[----:B------:R-:W-:Y:S01]  /*1bc0*/  @!P1 IADD3 R10, PT, PT, R10, 0x1, RZ ;  /* 0x000000010a0a9810 */ /* 0x000fe20007ffe0ff */
[----:B------:R-:W-:Y:S01]  /*1bd0*/  IMAD R4, R209, R8, RZ ;  /* 0x00000008d1047224 */ /* 0x000fe200078e02ff */
[----:B------:R-:W-:Y:S01]  /*1be0*/  SHF.R.S32.HI R15, RZ, 0x1f, R8 ;  /* 0x0000001fff0f7819 */ /* 0x000fe20000011408 */
[----:B----4-:R-:W-:Y:S01]  /*1bf0*/  @!P2 IMAD R0, R211, R12, RZ ;  /* 0x0000000cd300a224 */ /* 0x010fe200078e02ff */
[----:B------:R-:W-:Y:S01]  /*1c00*/  @!P2 SHF.R.S32.HI R5, RZ, 0x1f, R12 ;  /* 0x0000001fff05a819 */ /* 0x000fe2000001140c */
[----:B------:R-:W-:Y:S01]  /*1c10*/  IMAD.MOV.U32 R22, RZ, RZ, R6 ;  /* 0x000000ffff167224 */ /* 0x000fe200078e0006 */
[----:B------:R-:W-:-:S02]  /*1c20*/  MOV R23, R9 ;  /* 0x0000000900177202 */ /* 0x000fc40000000f00 */
[----:B------:R-:W-:Y:S01]  /*1c30*/  @P4 IADD3 R10, PT, PT, R10, 0x1, RZ ;  /* 0x000000010a0a4810 */ /* 0x000fe20007ffe0ff */
[----:B------:R-:W-:Y:S02]  /*1c40*/  IMAD R4, R15, R208, R4 ;  /* 0x000000d00f047224 */ /* 0x000fe400078e0204 */
        /* <DEDUP_REMOVED lines=11> */
[----:B------:R-:W-:Y:S02]  /*1d00*/  IMAD R9, R17, R10, RZ ;  /* 0x0000000a11097224 */ /* 0x000fe400078e02ff */
[C---:B------:R-:W-:Y:S02]  /*1d10*/  @!P2 IMAD R0, R20.reuse, R5, R0 ;  /* 0x000000051400a224 */ /* 0x040fe400078e0200 */
[----:B------:R-:W-:-:S04]  /*1d20*/  @!P2 IMAD.WIDE.U32 R20, R20, R11, R24 ;  /* 0x0000000b1414a225 */ /* 0x000fc800078e0018 */
[----:B------:R-:W-:-:S04]  /*1d30*/  IMAD.WIDE.U32 R26, R16, R10, R22 ;  /* 0x0000000a101a7225 */ /* 0x000fc800078e0016 */
[----:B------:R-:W-:Y:S02]  /*1d40*/  IMAD R9, R16, R4, R9 ;  /* 0x0000000410097224 */ /* 0x000fe400078e0209 */
[-C--:B------:R-:W-:Y:S02]  /*1d50*/  @P2 IMAD R4, R211, R12.reuse, RZ ;  /* 0x0000000cd3042224 */ /* 0x080fe400078e02ff */
[----:B------:R-:W-:Y:S01]  /*1d60*/  @P2 IMAD.WIDE.U32 R16, R210, R12, RZ ;  /* 0x0000000cd2102225 */ /* 0x000fe200078e00ff */
[----:B------:R-:W-:Y:S02]  /*1d70*/  @!P2 IADD3 R10, PT, PT, R21, R0, RZ ;  /* 0x00000000150aa210 */ /* 0x000fe40007ffe0ff */
[----:B------:R-:W-:Y:S01]  /*1d80*/  @!P2 MOV R12, R20 ;  /* 0x00000014000ca202 */ /* 0x000fe20000000f00 */
[----:B------:R-:W-:Y:S01]  /*1d90*/  IMAD.IADD R0, R27, 0x1, R9 ;  /* 0x000000011b007824 */ /* 0x000fe200078e0209 */
[----:B------:R-:W-:Y:S02]  /*1da0*/  @P2 IADD3 R10, PT, PT, R17, R4, RZ ;  /* 0x00000004110a2210 */ /* 0x000fe40007ffe0ff */
[----:B------:R-:W-:-:S02]  /*1db0*/  @P2 MOV R12, R16 ;  /* 0x00000010000c2202 */ /* 0x000fc40000000f00 */
.L_x_4815:
[----:B------:R-:W-:Y:S05]  /*1dc0*/  BSYNC.RECONVERGENT B0 ;  /* 0x0000000000007941 */ /* 0x000fea0003800200 */
.L_x_4813:
[----:B------:R-:W-:Y:S01]  /*1dd0*/  ISETP.NE.AND P1, PT, R7, -0x1, PT ;  /* 0xffffffff0700780c */ /* 0x000fe20003f25270 */
[----:B------:R-:W2:Y:S04]  /*1de0*/  LD.E.64 R30, desc[UR4][R2.64+0x30] ;  /* 0x00003004021e7980 */ /* 0x000ea8000c101b00 */
[----:B------:R-:W3:Y:S01]  /*1df0*/  LD.E.64 R16, desc[UR4][R2.64+0x48] ;  /* 0x0000480402107980 */ /* 0x000ee2000c101b00 */
[----:B------:R-:W-:-:S03]  /*1e00*/  SHF.L.U32 R196, R200, 0x3, RZ ;  /* 0x00000003c8c47819 */ /* 0x000fc600000006ff */
        /* <DEDUP_REMOVED lines=9> */
[----:B------:R-:W-:Y:S02]  /*1ea0*/  @!P1 IMAD.MOV.U32 R6, RZ, RZ, R22 ;  /* 0x000000ffff069224 */ /* 0x000fe400078e0016 */
[----:B------:R-:W-:Y:S02]  /*1eb0*/  @P1 IMAD.MOV.U32 R6, RZ, RZ, R20 ;  /* 0x000000ffff061224 */ /* 0x000fe400078e0014 */
[----:B------:R-:W-:Y:S02]  /*1ec0*/  @!P1 IMAD.IADD R4, R23, 0x1, R4 ;  /* 0x0000000117049824 */ /* 0x000fe400078e0204 */
[----:B------:R-:W-:Y:S01]  /*1ed0*/  @P1 IMAD.IADD R4, R21, 0x1, R5 ;  /* 0x0000000115041824 */ /* 0x000fe200078e0205 */
[----:B------:R-:W-:Y:S01]  /*1ee0*/  IADD3 R20, P0, PT, R173, R6, RZ ;  /* 0x00000006ad147210 */ /* 0x000fe20007f1e0ff */
[----:B---3--:R-:W-:Y:S01]  /*1ef0*/  IMAD R25, R17, R224, RZ ;  /* 0x000000e011197224 */ /* 0x008fe200078e02ff */
[----:B------:R-:W-:Y:S02]  /*1f00*/  SHF.R.S32.HI R23, RZ, 0x1f, R224 ;  /* 0x0000001fff177819 */ /* 0x000fe400000114e0 */
[----:B------:R-:W-:-:S03]  /*1f10*/  IADD3.X R21, PT, PT, RZ, R4, RZ, P0, !PT ;  /* 0x00000004ff157210 */ /* 0x000fc600007fe4ff */
[----:B------:R-:W-:Y:S02]  /*1f20*/  IMAD R25, R16, R23, R25 ;  /* 0x0000001710197224 */ /* 0x000fe400078e0219 */
[----:B------:R-:W-:Y:S02]  /*1f30*/  IMAD.WIDE.U32 R16, R224, R16, R20 ;  /* 0x00000010e0107225 */ /* 0x000fe400078e0014 */
[----:B------:R1:W5:Y:S01]  /*1f40*/  LD.E.64 R20, desc[UR4][R2.64+0x10] ;  /* 0x0000100402147980 */ /* 0x000362000c101b00 */
[----:B------:R-:W2:Y:S01]  /*1f50*/  S2UR UR6, SR_CgaCtaId ;  /* 0x00000000000679c3 */ /* 0x000ea20000008800 */
[----:B------:R-:W-:Y:S01]  /*1f60*/  IMAD.IADD R207, R44, 0x1, -R207 ;  /* 0x000000012ccf7824 */ /* 0x000fe200078e0acf */
[----:B------:R-:W-:Y:S01]  /*1f70*/  SHF.R.U32.HI R28, RZ, 0x3, R200 ;  /* 0x00000003ff1c7819 */ /* 0x000fe200000116c8 */
[----:B------:R-:W-:Y:S01]  /*1f80*/  UMOV UR7, 0x400 ;  /* 0x0000040000077882 */ /* 0x000fe20000000000 */
[----:B------:R-:W-:Y:S02]  /*1f90*/  LOP3.LUT R7, R196, 0x1c0, RZ, 0xc0, !PT ;  /* 0x000001c0c4077812 */ /* 0x000fe400078ec0ff */
[----:B------:R-:W-:-:S02]  /*1fa0*/  ISETP.GE.AND P4, PT, R28, R207, PT ;  /* 0x000000cf1c00720c */ /* 0x000fc40003f86270 */
[----:B------:R-:W-:Y:S02]  /*1fb0*/  LOP3.LUT R5, R196, 0x1e00, RZ, 0xc0, !PT ;  /* 0x00001e00c4057812 */ /* 0x000fe400078ec0ff */
[----:B------:R-:W-:Y:S01]  /*1fc0*/  LOP3.LUT R6, R7, 0x38, R200, 0xf8, !PT ;  /* 0x0000003807067812 */ /* 0x000fe200078ef8c8 */
[----:B------:R-:W-:Y:S01]  /*1fd0*/  IMAD R4, R41, -0x80, R42 ;  /* 0xffffff8029047824 */ /* 0x000fe200078e022a */
[----:B------:R-:W-:Y:S01]  /*1fe0*/  MOV R29, RZ ;  /* 0x000000ff001d7202 */ /* 0x000fe20000000f00 */
[C---:B------:R-:W-:Y:S01]  /*1ff0*/  VIADD R13, R28.reuse, 0x10 ;  /* 0x000000101c0d7836 */ /* 0x040fe20000000000 */
[----:B------:R-:W-:Y:S01]  /*2000*/  LOP3.LUT R5, R5, R6, R173, 0xf6, !PT ;  /* 0x0000000605057212 */ /* 0x000fe200078ef6ad */
[C---:B------:R-:W-:Y:S01]  /*2010*/  VIADD R9, R28.reuse, 0x30 ;  /* 0x000000301c097836 */ /* 0x040fe20000000000 */
[----:B------:R-:W-:Y:S01]  /*2020*/  IADD3 R11, PT, PT, R28, 0x20, RZ ;  /* 0x000000201c0b7810 */ /* 0x000fe20007ffe0ff */
[----:B------:R-:W-:Y:S01]  /*2030*/  BSSY.RECONVERGENT B0, `(.L_x_4816) ;  /* 0x0000020000007945 */ /* 0x000fe20003800200 */
[----:B--2---:R-:W-:Y:S01]  /*2040*/  ULEA UR6, UR6, UR7, 0x18 ;  /* 0x0000000706067291 */ /* 0x004fe2000f8ec0ff */
[----:B------:R-:W-:Y:S01]  /*2050*/  IADD3 R26, P2, PT, R173, R26, RZ ;  /* 0x0000001aad1a7210 */ /* 0x000fe20007f5e0ff */
[----:B------:R-:W-:-:S04]  /*2060*/  IMAD.WIDE.U32 R36, R219, 0x40, R28 ;  /* 0x00000040db247825 */ /* 0x000fc800078e001c */
[----:B------:R-:W-:Y:S01]  /*2070*/  IMAD.U32 R202, RZ, RZ, UR6 ;  /* 0x00000006ffca7e24 */ /* 0x000fe2000f8e00ff */
[-C--:B------:R-:W-:Y:S02]  /*2080*/  ISETP.GE.AND P0, PT, R13, R207.reuse, PT ;  /* 0x000000cf0d00720c */ /* 0x080fe40003f06270 */
[-C--:B------:R-:W-:Y:S01]  /*2090*/  ISETP.GE.AND P3, PT, R11, R207.reuse, PT ;  /* 0x000000cf0b00720c */ /* 0x080fe20003f66270 */
[----:B------:R-:W-:Y:S01]  /*20a0*/  IMAD R40, R5, 0x2, R202 ;  /* 0x0000000205287824 */ /* 0x000fe200078e02ca */
[----:B------:R-:W-:Y:S02]  /*20b0*/  ISETP.GE.AND P1, PT, R9, R207, PT ;  /* 0x000000cf0900720c */ /* 0x000fe40003f26270 */
        /* <DEDUP_REMOVED lines=23> */
.L_x_4817:
[----:B------:R-:W-:Y:S05]  /*2230*/  BSYNC.RECONVERGENT B0 ;  /* 0x0000000000007941 */ /* 0x000fea0003800200 */
.L_x_4816:
[----:B------:R-:W-:Y:S01]  /*2240*/  BSSY.RECONVERGENT B0, `(.L_x_4818) ;  /* 0x0000019000007945 */ /* 0x000fe20003800200 */
[----:B------:R-:W-:-:S03]  /*2250*/  ISETP.GE.AND P6, PT, R28, R4, PT ;  /* 0x000000041c00720c */ /* 0x000fc60003fc6270 */
[----:B------:R-:W-:Y:S10]  /*2260*/  @P0 BRA `(.L_x_4819) ;  /* 0x0000000000580947 */ /* 0x000ff40003800000 */
        /* <DEDUP_REMOVED lines=22> */
.L_x_4819:
[----:B------:R-:W-:Y:S05]  /*23d0*/  BSYNC.RECONVERGENT B0 ;  /* 0x0000000000007941 */ /* 0x000fea0003800200 */
.L_x_4818:
[----:B------:R-:W-:Y:S01]  /*23e0*/  IADD3.X R27, PT, PT, RZ, R0, RZ, P2, !PT ;  /* 0x00000000ff1b7210 */ /* 0x000fe200017fe4ff */
[----:B------:R-:W-:Y:S01]  /*23f0*/  BSSY.RECONVERGENT B0, `(.L_x_4820) ;  /* 0x000001d000007945 */ /* 0x000fe20003800200 */
[----:B------:R-:W-:Y:S01]  /*2400*/  ISETP.GE.AND P0, PT, R13, R4, PT ;  /* 0x000000040d00720c */ /* 0x000fe20003f06270 */
[----:B------:R-:W-:Y:S01]  /*2410*/  IMAD R5, R209, R28, RZ ;  /* 0x0000001cd1057224 */ /* 0x000fe200078e02ff */
[----:B------:R-:W-:Y:S01]  /*2420*/  ISETP.GE.AND P5, PT, R11, R4, PT ;  /* 0x000000040b00720c */ /* 0x000fe20003fa6270 */
[C---:B-1----:R-:W-:Y:S01]  /*2430*/  IMAD.WIDE.U32 R46, R28.reuse, R208, R26 ;  /* 0x000000d01c2e7225 */ /* 0x042fe200078e001a */
[----:B--2---:R-:W-:Y:S01]  /*2440*/  IADD3 R7, PT, PT, R28, 0x40, RZ ;  /* 0x000000401c077810 */ /* 0x004fe20007ffe0ff */
        /* <DEDUP_REMOVED lines=23> */
.L_x_4821:
[----:B------:R-:W-:Y:S05]  /*25c0*/  BSYNC.RECONVERGENT B0 ;  /* 0x0000000000007941 */ /* 0x000fea0003800200 */
.L_x_4820:
        /* <DEDUP_REMOVED lines=30> */
.L_x_4823:
[----:B------:R-:W-:Y:S05]  /*27b0*/  BSYNC.RECONVERGENT B0 ;  /* 0x0000000000007941 */ /* 0x000fea0003800200 */
.L_x_4822:
[----:B------:R-:W-:Y:S04]  /*27c0*/  BSSY.RECONVERGENT B0, `(.L_x_4824) ;  /* 0x0000011000007945 */ /* 0x000fe80003800200 */
[----:B------:R-:W-:Y:S05]  /*27d0*/  @P6 BRA `(.L_x_4825) ;  /* 0x00000000003c6947 */ /* 0x000fea0003800000 */
[-C--:B------:R-:W-:Y:S02]  /*27e0*/  ISETP.GE.AND P2, PT, R173, R222.reuse, PT ;  /* 0x000000dead00720c */ /* 0x080fe40003f46270 */
[----:B------:R-:W-:-:S11]  /*27f0*/  ISETP.GE.AND P1, PT, R43, R222, PT ;  /* 0x000000de2b00720c */ /* 0x000fd60003f26270 */
[----:B--2---:R-:W-:Y:S01]  /*2800*/  @!P2 IMAD.MOV.U32 R16, RZ, RZ, R214 ;  /* 0x000000ffff10a224 */ /* 0x004fe200078e00d6 */
        /* <DEDUP_REMOVED lines=12> */
.L_x_4825:
[----:B------:R-:W-:Y:S05]  /*28d0*/  BSYNC.RECONVERGENT B0 ;  /* 0x0000000000007941 */ /* 0x000fea0003800200 */
.L_x_4824:
[----:B------:R-:W-:Y:S01]  /*28e0*/  SHF.L.U64.HI R6, R208, 0x4, R209 ;  /* 0x00000004d0067819 */ /* 0x000fe200000102d1 */
[----:B------:R-:W-:Y:S01]  /*28f0*/  BSSY.RECONVERGENT B0, `(.L_x_4826) ;  /* 0x0000014000007945 */ /* 0x000fe20003800200 */
[----:B-1----:R-:W-:Y:S01]  /*2900*/  LEA R26, P1, R0, R214, 0x1 ;  /* 0x000000d6001a7211 */ /* 0x002fe200078208ff */
[----:B------:R-:W-:Y:S01]  /*2910*/  VIADD R25, R28, 0x60 ;  /* 0x000000601c197836 */ /* 0x000fe20000000000 */
[----:B------:R-:W-:Y:S02]  /*2920*/  ISETP.GE.AND P2, PT, R5, R4, PT ;  /* 0x000000040500720c */ /* 0x000fe40003f46270 */
[----:B------:R-:W-:Y:S01]  /*2930*/  LEA.HI.X R27, R0, R213, R6, 0x1, P1 ;  /* 0x000000d5001b7211 */ /* 0x000fe200008f0c06 */
[----:B------:R-:W-:Y:S10]  /*2940*/  @P0 BRA `(.L_x_4827) ;  /* 0x0000000000380947 */ /* 0x000ff40003800000 */
[-C--:B------:R-:W-:Y:S02]  /*2950*/  ISETP.GE.AND P0, PT, R43, R222.reuse, PT ;  /* 0x000000de2b00720c */ /* 0x080fe40003f06270 */
[----:B------:R-:W-:-:S11]  /*2960*/  ISETP.GE.AND P1, PT, R173, R222, PT ;  /* 0x000000dead00720c */ /* 0x000fd60003f26270 */
[----:B--23--:R-:W-:Y:S02]  /*2970*/  @!P0 IMAD.MOV.U32 R16, RZ, RZ, R26 ;  /* 0x000000ffff108224 */ /* 0x00cfe400078e001a */
        /* <DEDUP_REMOVED lines=11> */
.L_x_4827:
[----:B------:R-:W-:Y:S05]  /*2a30*/  BSYNC.RECONVERGENT B0 ;  /* 0x0000000000007941 */ /* 0x000fea0003800200 */
.L_x_4826:
[----:B------:R-:W-:Y:S04]  /*2a40*/  BSSY.RECONVERGENT B0, `(.L_x_4828) ;  /* 0x0000010000007945 */ /* 0x000fe80003800200 */
        /* <DEDUP_REMOVED lines=15> */
.L_x_4829:
[----:B------:R-:W-:Y:S05]  /*2b40*/  BSYNC.RECONVERGENT B0 ;  /* 0x0000000000007941 */ /* 0x000fea0003800200 */
.L_x_4828:
[----:B------:R-:W-:Y:S01]  /*2b50*/  BSSY.RECONVERGENT B0, `(.L_x_4830) ;  /* 0x0000012000007945 */ /* 0x000fe20003800200 */
[----:B------:R-:W-:Y:S02]  /*2b60*/  ISETP.GE.AND P0, PT, R25, R4, PT ;  /* 0x000000041900720c */ /* 0x000fe40003f06270 */
[----:B-1234-:R-:W-:Y:S01]  /*2b70*/  IADD3 R17, PT, PT, R28, 0x70, RZ ;  /* 0x000000701c117810 */ /* 0x01efe20007ffe0ff */
        /* <DEDUP_REMOVED lines=15> */
.L_x_4831:
[----:B------:R-:W-:Y:S05]  /*2c70*/  BSYNC.RECONVERGENT B0 ;  /* 0x0000000000007941 */ /* 0x000fea0003800200 */
.L_x_4830:
[----:B------:R-:W-:Y:S01]  /*2c80*/  BSSY.RECONVERGENT B0, `(.L_x_4832) ;  /* 0x0000014000007945 */ /* 0x000fe20003800200 */
[----:B------:R-:W-:-:S03]  /*2c90*/  ISETP.GE.AND P1, PT, R17, R4, PT ;  /* 0x000000041100720c */ /* 0x000fc60003f26270 */
[----:B------:R-:W-:Y:S10]  /*2ca0*/  @P3 BRA `(.L_x_4833) ;  /* 0x0000000000443947 */ /* 0x000ff40003800000 */
        /* <DEDUP_REMOVED lines=17> */
.L_x_4833:
[----:B------:R-:W-:Y:S05]  /*2dc0*/  BSYNC.RECONVERGENT B0 ;  /* 0x0000000000007941 */ /* 0x000fea0003800200 */
.L_x_4832:
        /* <DEDUP_REMOVED lines=16> */
.L_x_4835:
[----:B------:R-:W-:Y:S05]  /*2ed0*/  BSYNC.RECONVERGENT B0 ;  /* 0x0000000000007941 */ /* 0x000fea0003800200 */
.L_x_4834:
[----:B------:R-:W-:Y:S04]  /*2ee0*/  BSSY.RECONVERGENT B0, `(.L_x_4836) ;  /* 0x0000013000007945 */ /* 0x000fe80003800200 */
[----:B------:R-:W-:Y:S05]  /*2ef0*/  @P0 BRA `(.L_x_4837) ;  /* 0x0000000000440947 */ /* 0x000fea0003800000 */
[----:B-123--:R-:W-:Y:S01]  /*2f00*/  MOV R30, R26 ;  /* 0x0000001a001e7202 */ /* 0x00efe20000000f00 */
        /* <DEDUP_REMOVED lines=16> */
.L_x_4837:
[----:B------:R-:W-:Y:S05]  /*3010*/  BSYNC.RECONVERGENT B0 ;  /* 0x0000000000007941 */ /* 0x000fea0003800200 */
.L_x_4836:
        /* <DEDUP_REMOVED lines=17> */
.L_x_4839:
[----:B------:R-:W-:Y:S05]  /*3130*/  BSYNC.RECONVERGENT B0 ;  /* 0x0000000000007941 */ /* 0x000fea0003800200 */
.L_x_4838:
[----:B-1234-:R-:W2:Y:S04]  /*3140*/  LD.E.64 R30, desc[UR4][R2.64+0x1c0] ;  /* 0x0001c004021e7980 */ /* 0x01eea8000c101b00 */
[----:B------:R-:W3:Y:S01]  /*3150*/  LD.E.64 R26, desc[UR4][R2.64+0x1b8] ;  /* 0x0001b804021a7980 */ /* 0x000ee2000c101b00 */
[----:B------:R-:W-:-:S03]  /*3160*/  IMAD.MOV.U32 R22, RZ, RZ, R224 ;  /* 0x000000ffff167224 */ /* 0x000fc600078e00e0 */
[----:B------:R1:W5:Y:S01]  /*3170*/  LD.E R6, desc[UR4][R2.64+0xd8] ;  /* 0x0000d80402067980 */ /* 0x000362000c101900 */
[----:B------:R-:W-:Y:S02]  /*3180*/  IABS R18, R19 ;  /* 0x0000001300127213 */ /* 0x000fe40000000000 */
[----:B------:R-:W-:Y:S01]  /*3190*/  IABS R16, R224 ;  /* 0x000000e000107213 */ /* 0x000fe20000000000 */
[----:B------:R-:W0:Y:S01]  /*31a0*/  LDGDEPBAR ;  /* 0x00000000000079af */ /* 0x000e220000000000 */
[----:B------:R-:W4:Y:S01]  /*31b0*/  I2F.RP R24, R18 ;  /* 0x0000001200187306 */ /* 0x000f220000209400 */
[----:B--2---:R-:W-:-:S04]  /*31c0*/  IMAD.WIDE.U32 R22, R225, R30, R22 ;  /* 0x0000001ee1167225 */ /* 0x004fc800078e0016 */
[----:B------:R-:W-:Y:S01]  /*31d0*/  IMAD R0, R31, R225, RZ ;  /* 0x000000e11f007224 */ /* 0x000fe200078e02ff */
[----:B---3--:R-:W-:-:S03]  /*31e0*/  LEA R30, P0, R22, R26, 0x2 ;  /* 0x0000001a161e7211 */ /* 0x008fc600078010ff */
[----:B------:R-:W-:-:S05]  /*31f0*/  IMAD.IADD R0, R23, 0x1, R0 ;  /* 0x0000000117007824 */ /* 0x000fca00078e0200 */
[----:B------:R-:W-:-:S05]  /*3200*/  LEA.HI.X R31, R22, R27, R0, 0x2, P0 ;  /* 0x0000001b161f7211 */ /* 0x000fca00000f1400 */
[----:B------:R1:W5:Y:S01]  /*3210*/  LD.E R0, desc[UR4][R30.64] ;  /* 0x000000041e007980 */ /* 0x000362000c101900 */
[----:B----4-:R1:W2:Y:S01]  /*3220*/  MUFU.RCP R22, R24 ;  /* 0x0000001800167308 */ /* 0x0102a20000001000 */
[----:B------:R-:W-:Y:S01]  /*3230*/  MOV R26, RZ ;  /* 0x000000ff001a7202 */ /* 0x000fe20000000f00 */
[----:B------:R-:W-:Y:S01]  /*3240*/  IMAD R217, R211, R28, RZ ;  /* 0x0000001cd3d97224 */ /* 0x000fe200078e02ff */
[----:B------:R-:W-:-:S06]  /*3250*/  DEPBAR.LE SB0, 0x0 ;  /* 0x000080000000791a */ /* 0x000fcc0000000000 */
[----:B------:R-:W-:Y:S05]  /*3260*/  WARPSYNC.ALL ;  /* 0x0000000000007948 */ /* 0x000fea0003800000 */
[----:B------:R-:W-:Y:S01]  /*3270*/  BSSY.RECONVERGENT B0, `(.L_x_4840) ;  /* 0x000003d000007945 */ /* 0x000fe20003800200 */
[----:B------:R-:W-:Y:S02]  /*3280*/  SHF.L.U32 R137, R200, 0x6, RZ ;  /* 0x00000006c8897819 */ /* 0x000fe400000006ff */
[----:B--2---:R-:W-:-:S04]  /*3290*/  IADD3 R22, PT, PT, R22, 0xffffffe, RZ ;  /* 0x0ffffffe16167810 */ /* 0x004fc80007ffe0ff */
[----:B------:R-:W2:Y:S02]  /*32a0*/  F2I.FTZ.U32.TRUNC.NTZ R27, R22 ;  /* 0x00000016001b7305 */ /* 0x000ea4000021f000 */
[----:B--2---:R-:W-:-:S04]  /*32b0*/  IMAD.MOV R14, RZ, RZ, -R27 ;  /* 0x000000ffff0e7224 */ /* 0x004fc800078e0a1b */
        /* <DEDUP_REMOVED lines=12> */
[-C--:B------:R-:W-:Y:S01]  /*3380*/  @!P1 IADD3 R27, PT, PT, R27, -R18.reuse, RZ ;  /* 0x800000121b1b9210 */ /* 0x080fe20007ffe0ff */
[----:B------:R-:W-:Y:S01]  /*3390*/  @!P1 VIADD R23, R23, 0x1 ;  /* 0x0000000117179836 */ /* 0x000fe20000000000 */
[----:B------:R-:W-:Y:S02]  /*33a0*/  ISETP.NE.AND P1, PT, R19, RZ, PT ;  /* 0x000000ff1300720c */ /* 0x000fe40003f25270 */
[----:B------:R-:W-:-:S13]  /*33b0*/  ISETP.GE.U32.AND P2, PT, R27, R18, PT ;  /* 0x000000121b00720c */ /* 0x000fda0003f46070 */
[----:B------:R-:W-:-:S05]  /*33c0*/  @P2 IADD3 R23, PT, PT, R23, 0x1, RZ ;  /* 0x0000000117172810 */ /* 0x000fca0007ffe0ff */
[----:B------:R-:W-:Y:S01]  /*33d0*/  @!P0 IMAD.MOV R23, RZ, RZ, -R23 ;  /* 0x000000ffff178224 */ /* 0x000fe200078e0a17 */
[----:B------:R-:W-:Y:S01]  /*33e0*/  @!P1 LOP3.LUT R23, RZ, R19, RZ, 0x33, !PT ;  /* 0x00000013ff179212 */ /* 0x000fe200078e33ff */
[----:B------:R-:W-:-:S03]  /*33f0*/  IMAD.WIDE.U32 R18, R8, R210, RZ ;  /* 0x000000d208127225 */ /* 0x000fc600078e00ff */
[----:B------:R-:W-:Y:S01]  /*3400*/  SHF.R.S32.HI R8, RZ, 0x1f, R23 ;  /* 0x0000001fff087819 */ /* 0x000fe20000011417 */
[-C--:B------:R-:W-:Y:S01]  /*3410*/  IMAD R15, R35, R23.reuse, RZ ;  /* 0x00000017230f7224 */ /* 0x080fe200078e02ff */
[----:B------:R-:W-:Y:S01]  /*3420*/  IADD3 R19, PT, PT, R19, R14, RZ ;  /* 0x0000000e13137210 */ /* 0x000fe20007ffe0ff */
[----:B------:R-:W-:Y:S01]  /*3430*/  IMAD.WIDE.U32 R22, R34, R23, RZ ;  /* 0x0000001722167225 */ /* 0x000fe200078e00ff */
[----:B------:R-:W-:-:S03]  /*3440*/  IADD3 R12, P1, P0, R18, R12, R173 ;  /* 0x0000000c120c7210 */ /* 0x000fc6000783e0ad */
[----:B------:R-:W-:Y:S01]  /*3450*/  IMAD R8, R8, R34, R15 ;  /* 0x0000002208087224 */ /* 0x000fe200078e020f */
[----:B------:R-:W-:Y:S01]  /*3460*/  IADD3.X R10, PT, PT, R19, R10, RZ, P1, P0 ;  /* 0x0000000a130a7210 */ /* 0x000fe20000fe04ff */
[----:B-----5:R2:W3:Y:S01]  /*3470*/  MUFU.RCP R15, R6 ;  /* 0x00000006000f7308 */ /* 0x0204e20000001000 */
[----:B------:R-:W-:Y:S01]  /*3480*/  IADD3 R18, P0, PT, R12, R22, RZ ;  /* 0x000000160c127210 */ /* 0x000fe20007f1e0ff */
[----:B------:R-:W-:Y:S01]  /*3490*/  IMAD.IADD R23, R23, 0x1, R8 ;  /* 0x0000000117177824 */ /* 0x000fe200078e0208 */
[----:B------:R-:W-:-:S04]  /*34a0*/  SHF.L.U64.HI R8, R210, 0x4, R211 ;  /* 0x00000004d2087819 */ /* 0x000fc800000102d3 */
[----:B------:R-:W-:-:S03]  /*34b0*/  IADD3.X R19, PT, PT, R10, R23, RZ, P0, !PT ;  /* 0x000000170a137210 */ /* 0x000fc600007fe4ff */
[----:B------:R-:W-:-:S04]  /*34c0*/  IMAD.WIDE.U32 R18, R28, R210, R18 ;  /* 0x000000d21c127225 */ /* 0x000fc800078e0012 */
[----:B------:R-:W-:Y:S01]  /*34d0*/  IMAD.IADD R217, R19, 0x1, R217 ;  /* 0x0000000113d97824 */ /* 0x000fe200078e02d9 */
[----:B------:R-:W-:Y:S01]  /*34e0*/  LEA R216, P0, R18, R20, 0x1 ;  /* 0x0000001412d87211 */ /* 0x000fe200078008ff */
[----:B--2---:R-:W-:-:S03]  /*34f0*/  IMAD.SHL.U32 R6, R210, 0x10, RZ ;  /* 0x00000010d2067824 */ /* 0x004fc600078e00ff */
[----:B------:R-:W-:Y:S01]  /*3500*/  LEA.HI.X R217, R18, R21, R217, 0x1, P0 ;  /* 0x0000001512d97211 */ /* 0x000fe200000f0cd9 */
[----:B---3--:R-:W-:Y:S01]  /*3510*/  FMUL.FTZ R0, R0, R15 ;  /* 0x0000000f00007220 */ /* 0x008fe20000410000 */
        /* <DEDUP_REMOVED lines=16> */
.L_x_4841:
[----:B------:R3:W-:Y:S04]  /*3620*/  STS.128 [R40+0xc000], RZ ;  /* 0x00c000ff28007388 */ /* 0x0007e80000000c00 */
[----:B------:R3:W-:Y:S02]  /*3630*/  STS.128 [R40+0x10000], RZ ;  /* 0x010000ff28007388 */ /* 0x0007e40000000c00 */
.L_x_4842:
[----:B------:R-:W-:Y:S05]  /*3640*/  BSYNC.RECONVERGENT B0 ;  /* 0x0000000000007941 */ /* 0x000fea0003800200 */
.L_x_4840:
[----:B------:R-:W-:Y:S01]  /*3650*/  ISETP.GE.AND P2, PT, R13, R4, PT ;  /* 0x000000040d00720c */ /* 0x000fe20003f46270 */
[----:B------:R-:W-:Y:S01]  /*3660*/  IMAD.SHL.U32 R199, R200, 0x20, RZ ;  /* 0x00000020c8c77824 */ /* 0x000fe200078e00ff */
[----:B------:R-:W-:Y:S01]  /*3670*/  LEA R10, P1, R6, R216, 0x1 ;  /* 0x000000d8060a7211 */ /* 0x000fe200078208ff */
[----:B------:R-:W-:Y:S01]  /*3680*/  BSSY.RECONVERGENT B0, `(.L_x_4843) ;  /* 0x000001f000007945 */ /* 0x000fe20003800200 */
[-C--:B------:R-:W-:Y:S02]  /*3690*/  ISETP.GE.AND P5, PT, R5, R4.reuse, PT ;  /* 0x000000040500720c */ /* 0x080fe40003fa6270 */
[----:B------:R-:W-:Y:S02]  /*36a0*/  LOP3.LUT R5, R137, 0x1c0, RZ, 0xc0, !PT ;  /* 0x000001c089057812 */ /* 0x000fe400078ec0ff */
[----:B------:R-:W-:Y:S02]  /*36b0*/  SHF.R.U32.HI R201, RZ, 0x1, R200 ;  /* 0x00000001ffc97819 */ /* 0x000fe400000116c8 */
[----:B------:R-:W-:-:S02]  /*36c0*/  ISETP.GE.AND P3, PT, R11, R4, PT ;  /* 0x000000040b00720c */ /* 0x000fc40003f66270 */
[----:B------:R-:W-:Y:S01]  /*36d0*/  LEA.HI.X R11, R6, R217, R8, 0x1, P1 ;  /* 0x000000d9060b7211 */ /* 0x000fe200008f0c08 */
[----:B------:R4:W-:Y:S01]  /*36e0*/  @P2 STS.128 [R40+0xc800], RZ ;  /* 0x00c800ff28002388 */ /* 0x0009e20000000c00 */
[----:B------:R-:W-:Y:S02]  /*36f0*/  LOP3.LUT R8, R5, 0x8, R200, 0x78, !PT ;  /* 0x0000000805087812 */ /* 0x000fe400078e78c8 */
[----:B------:R-:W-:Y:S01]  /*3700*/  LOP3.LUT R199, R199, 0x7c00, RZ, 0xc0, !PT ;  /* 0x00007c00c7c77812 */ /* 0x000fe200078ec0ff */
[----:B------:R4:W-:Y:S01]  /*3710*/  @P2 STS.128 [R40+0x10800], RZ ;  /* 0x010800ff28002388 */ /* 0x0009e20000000c00 */
[----:B------:R-:W-:Y:S02]  /*3720*/  LOP3.LUT R46, R201, 0x8, RZ, 0xc0, !PT ;  /* 0x00000008c92e7812 */ /* 0x000fe400078ec0ff */
[----:B------:R-:W-:Y:S02]  /*3730*/  ISETP.GE.AND P6, PT, R7, R4, PT ;  /* 0x000000040700720c */ /* 0x000fe40003fc6270 */
[----:B------:R-:W-:-:S02]  /*3740*/  LOP3.LUT R7, R8, R173, RZ, 0x3c, !PT ;  /* 0x000000ad08077212 */ /* 0x000fc400078e3cff */
[-C--:B------:R-:W-:Y:S02]  /*3750*/  ISETP.GE.AND P0, PT, R9, R4.reuse, PT ;  /* 0x000000040900720c */ /* 0x080fe40003f06270 */
        /* <DEDUP_REMOVED lines=17> */
.L_x_4844:
[----:B------:R-:W-:Y:S05]  /*3870*/  BSYNC.RECONVERGENT B0 ;  /* 0x0000000000007941 */ /* 0x000fea0003800200 */
.L_x_4843:
        /* <DEDUP_REMOVED lines=19> */
.L_x_4846:
[----:B------:R-:W-:Y:S05]  /*39b0*/  BSYNC.RECONVERGENT B0 ;  /* 0x0000000000007941 */ /* 0x000fea0003800200 */
.L_x_4845:
        /* <DEDUP_REMOVED lines=23> */
.L_x_4848:
[----:B------:R-:W-:Y:S05]  /*3b30*/  BSYNC.RECONVERGENT B0 ;  /* 0x0000000000007941 */ /* 0x000fea0003800200 */
.L_x_4847:
        /* <DEDUP_REMOVED lines=21> */
.L_x_4850:
[----:B------:R-:W-:Y:S05]  /*3c90*/  BSYNC.RECONVERGENT B0 ;  /* 0x0000000000007941 */ /* 0x000fea0003800200 */
.L_x_4849:
        /* <DEDUP_REMOVED lines=18> */
.L_x_4852:
[----:B------:R-:W-:Y:S05]  /*3dc0*/  BSYNC.RECONVERGENT B0 ;  /* 0x0000000000007941 */ /* 0x000fea0003800200 */
.L_x_4851:
        /* <DEDUP_REMOVED lines=21> */
.L_x_4854:
[----:B------:R-:W-:Y:S05]  /*3f20*/  BSYNC.RECONVERGENT B0 ;  /* 0x0000000000007941 */ /* 0x000fea0003800200 */
.L_x_4853:
        /* <DEDUP_REMOVED lines=19> */
.L_x_4856:
[----:B------:R-:W-:Y:S05]  /*4060*/  BSYNC.RECONVERGENT B0 ;  /* 0x0000000000007941 */ /* 0x000fea0003800200 */
.L_x_4855:
[----:B------:R-:W-:Y:S01]  /*4070*/  LDSM.16.M88.4 R72, [R116] ;  /* 0x000000007448783b */ /* 0x000fe20000000200 */
[----:B------:R-:W-:Y:S01]  /*4080*/  R2P PR, R200, 0x6 ;  /* 0x00000006c8007804 */ /* 0x000fe20000000000 */
[----:B------:R-:W-:Y:S01]  /*4090*/  IMAD.MOV.U32 R198, RZ, RZ, 0x20 ;  /* 0x00000020ffc67424 */ /* 0x000fe200078e00ff */
[----:B------:R-:W-:Y:S01]  /*40a0*/  BSSY.RECONVERGENT B1, `(.L_x_4857) ;  /* 0x000018f000017945 */ /* 0x000fe20003800200 */
[----:B------:R-:W5:Y:S01]  /*40b0*/  LDSM.16.M88.4 R20, [R130+0x4000] ;  /* 0x004000008214783b */ /* 0x000f620000000200 */
[----:B------:R-:W-:Y:S02]  /*40c0*/  IMAD.MOV.U32 R197, RZ, RZ, 0x40 ;  /* 0x00000040ffc57424 */ /* 0x000fe400078e00ff */
[----:B------:R-:W-:Y:S01]  /*40d0*/  SEL R45, R198, 0xffffffe0, !P1 ;  /* 0xffffffe0c62d7807 */ /* 0x000fe20004800000 */
[----:B-12---:R-:W1:Y:S01]  /*40e0*/  LDSM.16.M88.4 R12, [R130+0x4800] ;  /* 0x00480000820c783b */ /* 0x006e620000000200 */
[----:B------:R-:W-:Y:S01]  /*40f0*/  VIADD R223, R41, 0xffffffff ;  /* 0xffffffff29df7836 */ /* 0x000fe20000000000 */
[----:B------:R-:W-:-:S02]  /*4100*/  SEL R47, R197, 0xffffffc0, !P2 ;  /* 0xffffffc0c52f7807 */ /* 0x000fc40005000000 */
[----:B------:R-:W-:Y:S01]  /*4110*/  IMAD.IADD R129, R116, 0x1, R45 ;  /* 0x0000000174817824 */ /* 0x000fe200078e022d */
[----:B------:R-:W-:Y:S01]  /*4120*/  IADD3 R128, PT, PT, R130, R45, RZ ;  /* 0x0000002d82807210 */ /* 0x000fe20007ffe0ff */
[----:B------:R-:W2:Y:S01]  /*4130*/  LDSM.16.M88.4 R4, [R130+0x5000] ;  /* 0x005000008204783b */ /* 0x000ea20000000200 */
[----:B------:R-:W-:Y:S01]  /*4140*/  IMAD.IADD R132, R116, 0x1, R47 ;  /* 0x0000000174847824 */ /* 0x000fe200078e022f */
[----:B------:R-:W-:Y:S02]  /*4150*/  IADD3 R136, PT, PT, R130, R47, RZ ;  /* 0x0000002f82887210 */ /* 0x000fe40007ffe0ff */
[----:B------:R-:W3:Y:S01]  /*4160*/  LDSM.16.M88.4 R104, [R130+0x5800] ;  /* 0x005800008268783b */ /* 0x000ee20000000200 */
[C---:B------:R-:W-:Y:S01]  /*4170*/  IMAD.IADD R141, R45.reuse, 0x1, R132 ;  /* 0x000000012d8d7824 */ /* 0x040fe200078e0284 */
[----:B------:R-:W-:Y:S02]  /*4180*/  IADD3 R140, PT, PT, R45, R136, RZ ;  /* 0x000000882d8c7210 */ /* 0x000fe40007ffe0ff */
[----:B------:R-:W4:Y:S01]  /*4190*/  LDSM.16.M88.4 R96, [R130+0x6000] ;  /* 0x006000008260783b */ /* 0x000f220000000200 */
[----:B------:R-:W-:-:S02]  /*41a0*/  ISETP.GT.AND P0, PT, R223, R212, PT ;  /* 0x000000d4df00720c */ /* 0x000fc40003f04270 */
[----:B------:R-:W-:Y:S01]  /*41b0*/  SHF.L.U32 R220, R223, 0x7, RZ ;  /* 0x00000007dfdc7819 */ /* 0x000fe200000006ff */
[----:B------:R-:W4:Y:S04]  /*41c0*/  LDSM.16.M88.4 R88, [R130+0x6800] ;  /* 0x006800008258783b */ /* 0x000f280000000200 */
[----:B------:R-:W4:Y:S04]  /*41d0*/  LDSM.16.M88.4 R80, [R130+0x7000] ;  /* 0x007000008250783b */ /* 0x000f280000000200 */
[----:B------:R-:W4:Y:S04]  /*41e0*/  LDSM.16.M88.4 R32, [R130+0x7800] ;  /* 0x007800008220783b */ /* 0x000f280000000200 */
[----:B------:R-:W-:Y:S04]  /*41f0*/  LDSM.16.M88.4 R56, [R129] ;  /* 0x000000008138783b */ /* 0x000fe80000000200 */
[----:B------:R-:W4:Y:S01]  /*4200*/  LDSM.16.M88.4 R28, [R128+0x4000] ;  /* 0x00400000801c783b */ /* 0x000f220000000200 */
[C---:B-----5:R-:W-:Y:S03]  /*4210*/  HMMA.16816.F32.BF16 R24, R72.reuse, R20, RZ ;  /* 0x000000144818723c */ /* 0x060fe600000418ff */
[----:B------:R-:W5:Y:S04]  /*4220*/  LDSM.16.M88.4 R48, [R128+0x4800] ;  /* 0x004800008030783b */ /* 0x000f680000000200 */
        /* <DEDUP_REMOVED lines=204> */
.L_x_4860:
        /* <DEDUP_REMOVED lines=60> */
.L_x_4861:
[----:B------:R-:W-:Y:S05]  /*52b0*/  BSYNC.RECONVERGENT B0 ;  /* 0x0000000000007941 */ /* 0x000fea0003800200 */
.L_x_4859:
        /* <DEDUP_REMOVED lines=109> */
.L_x_4858:
[----:B------:R-:W-:Y:S05]  /*5990*/  BSYNC.RECONVERGENT B1 ;  /* 0x0000000000017941 */ /* 0x000fea0003800200 */
.L_x_4857:
[----:B--2---:R-:W-:Y:S01]  /*59a0*/  SHF.R.U32.HI R40, RZ, 0x2, R200 ;  /* 0x00000002ff287819 */ /* 0x004fe200000116c8 */
[----:B------:R-:W-:Y:S01]  /*59b0*/  IMAD.SHL.U32 R43, R200, 0x2, RZ ;  /* 0x00000002c82b7824 */ /* 0x000fe200078e00ff */
        /* <DEDUP_REMOVED lines=11> */
[-C--:B------:R-:W-:Y:S01]  /*5a70*/  ISETP.GE.AND P0, PT, R35, R42.reuse, PT ;  /* 0x0000002a2300720c */ /* 0x080fe20003f06270 */
[----:B------:R-:W-:Y:S01]  /*5a80*/  VIADD R51, R31, 0x18 ;  /* 0x000000181f337836 */ /* 0x000fe20000000000 */
[-C--:B------:R-:W-:Y:S01]  /*5a90*/  ISETP.GE.AND P5, PT, R33, R42.reuse, PT ;  /* 0x0000002a2100720c */ /* 0x080fe20003fa6270 */
[C---:B------:R-:W-:Y:S01]  /*5aa0*/  IMAD.IADD R29, R28.reuse, 0x1, -R35 ;  /* 0x000000011c1d7824 */ /* 0x040fe200078e0a23 */
[----:B------:R-:W-:Y:S01]  /*5ab0*/  ISETP.GE.AND P4, PT, R129, R42, PT ;  /* 0x0000002a8100720c */ /* 0x000fe20003f86270 */
[----:B------:R-:W-:-:S02]  /*5ac0*/  IMAD.IADD R32, R28, 0x1, -R33 ;  /* 0x000000011c207824 */ /* 0x000fc400078e0a21 */
[C---:B------:R-:W-:Y:S01]  /*5ad0*/  IMAD.IADD R39, R28.reuse, 0x1, -R129 ;  /* 0x000000011c277824 */ /* 0x040fe200078e0a81 */
        /* <DEDUP_REMOVED lines=10> */
[----:B------:R-:W-:Y:S01]  /*5b80*/  ISETP.GE.AND P6, PT, R29, R42, PT ;  /* 0x0000002a1d00720c */ /* 0x000fe20003fc6270 */
        /* <DEDUP_REMOVED lines=10> */
[----:B------:R-:W-:Y:S01]  /*5c30*/  VIADD R121, R31, 0x21 ;  /* 0x000000211f797836 */ /* 0x000fe20000000000 */
[----:B------:R-:W-:Y:S01]  /*5c40*/  IABS R30, R30 ;  /* 0x0000001e001e7213 */ /* 0x000fe20000000000 */
[----:B------:R-:W-:Y:S01]  /*5c50*/  IMAD.IADD R55, R28, 0x1, -R117 ;  /* 0x000000011c377824 */ /* 0x000fe200078e0a75 */
[----:B------:R-:W-:Y:S01]  /*5c60*/  IABS R251, R251 ;  /* 0x000000fb00fb7213 */ /* 0x000fe20000000000 */
[C---:B------:R-:W-:Y:S01]  /*5c70*/  FFMA.FTZ R20, -R0.reuse, R29, R20 ;  /* 0x0000001d00147223 */ /* 0x040fe20000010114 */
[C---:B------:R-:W-:Y:S01]  /*5c80*/  FFMA.FTZ R29, -R0.reuse, R32, R21 ;  /* 0x00000020001d7223 */ /* 0x040fe20000010115 */
[----:B------:R-:W-:Y:S01]  /*5c90*/  FFMA.FTZ R21, -R0, R39, R16 ;  /* 0x0000002700157223 */ /* 0x000fe20000010110 */
[----:B------:R-:W-:-:S02]  /*5ca0*/  IMAD.IADD R39, R28, 0x1, -R119 ;  /* 0x000000011c277824 */ /* 0x000fc400078e0a77 */
[----:B------:R-:W-:Y:S01]  /*5cb0*/  FFMA.FTZ R16, -R0, R37, R12 ;  /* 0x0000002500107223 */ /* 0x000fe2000001010c */
[C---:B------:R-:W-:Y:S01]  /*5cc0*/  VIADD R37, R31.reuse, 0x29 ;  /* 0x000000291f257836 */ /* 0x040fe20000000000 */
[----:B------:R-:W-:Y:S01]  /*5cd0*/  I2FP.F32.S32 R30, R30 ;  /* 0x0000001e001e7245 */ /* 0x000fe20000201400 */
[C---:B------:R-:W-:Y:S01]  /*5ce0*/  VIADD R115, R31.reuse, 0x31 ;  /* 0x000000311f737836 */ /* 0x040fe20000000000 */
[----:B------:R-:W-:Y:S01]  /*5cf0*/  IABS R39, R39 ;  /* 0x0000002700277213 */ /* 0x000fe20000000000 */
[----:B------:R-:W-:Y:S01]  /*5d00*/  IMAD.IADD R12, R28, 0x1, -R37 ;  /* 0x000000011c0c7824 */ /* 0x000fe200078e0a25 */
[----:B------:R-:W-:Y:S01]  /*5d10*/  I2FP.F32.S32 R251, R251 ;  /* 0x000000fb00fb7245 */ /* 0x000fe20000201400 */
[----:B------:R-:W-:Y:S01]  /*5d20*/  FFMA.FTZ R17, -R0, R30, R17 ;  /* 0x0000001e00117223 */ /* 0x000fe20000010111 */
[----:B------:R-:W-:Y:S01]  /*5d30*/  I2FP.F32.S32 R39, R39 ;  /* 0x0000002700277245 */ /* 0x000fe20000201400 */
[----:B------:R-:W-:Y:S01]  /*5d40*/  IMAD.IADD R30, R28, 0x1, -R121 ;  /* 0x000000011c1e7824 */ /* 0x000fe200078e0a79 */
[----:B------:R-:W-:Y:S01]  /*5d50*/  IABS R12, R12 ;  /* 0x0000000c000c7213 */ /* 0x000fe20000000000 */
[C---:B------:R-:W-:Y:S01]  /*5d60*/  VIADD R65, R31.reuse, 0x40 ;  /* 0x000000401f417836 */ /* 0x040fe20000000000 */
[----:B------:R-:W-:Y:S01]  /*5d70*/  IABS R55, R55 ;  /* 0x0000003700377213 */ /* 0x000fe20000000000 */
[C---:B------:R-:W-:Y:S01]  /*5d80*/  FFMA.FTZ R36, -R0.reuse, R39, R4 ;  /* 0x0000002700247223 */ /* 0x040fe20000010104 */
[----:B------:R-:W-:Y:S01]  /*5d90*/  VIADD R39, R31, 0x39 ;  /* 0x000000391f277836 */ /* 0x000fe20000000000 */
[----:B------:R-:W-:Y:S01]  /*5da0*/  I2FP.F32.S32 R12, R12 ;  /* 0x0000000c000c7245 */ /* 0x000fe20000201400 */
[----:B------:R-:W-:Y:S01]  /*5db0*/  FFMA.FTZ R251, -R0, R251, R8 ;  /* 0x000000fb00fb7223 */ /* 0x000fe20000010108 */
[----:B------:R-:W-:Y:S01]  /*5dc0*/  I2FP.F32.S32 R55, R55 ;  /* 0x0000003700377245 */ /* 0x000fe20000201400 */
[C---:B------:R-:W-:Y:S01]  /*5dd0*/  IMAD.IADD R4, R28.reuse, 0x1, -R39 ;  /* 0x000000011c047824 */ /* 0x040fe200078e0a27 */
[----:B------:R-:W-:Y:S01]  /*5de0*/  IABS R30, R30 ;  /* 0x0000001e001e7213 */ /* 0x000fe20000000000 */
[----:B------:R-:W-:-:S02]  /*5df0*/  IMAD.IADD R8, R28, 0x1, -R115 ;  /* 0x000000011c087824 */ /* 0x000fc400078e0a73 */
[----:B------:R-:W-:Y:S01]  /*5e00*/  FFMA.FTZ R49, -R0, R12, R5 ;  /* 0x0000000c00317223 */ /* 0x000fe20000010105 */
[----:B------:R-:W-:Y:S01]  /*5e10*/  IMAD.IADD R5, R28, 0x1, -R65 ;  /* 0x000000011c057824 */ /* 0x000fe200078e0a41 */
[----:B------:R-:W-:Y:S01]  /*5e20*/  IABS R4, R4 ;  /* 0x0000000400047213 */ /* 0x000fe20000000000 */
[C---:B------:R-:W-:Y:S01]  /*5e30*/  FFMA.FTZ R108, -R0.reuse, R55, R108 ;  /* 0x00000037006c7223 */ /* 0x040fe2000001016c */
[C---:B------:R-:W-:Y:S01]  /*5e40*/  VIADD R55, R31.reuse, 0x51 ;  /* 0x000000511f377836 */ /* 0x040fe20000000000 */
[----:B------:R-:W-:Y:S01]  /*5e50*/  IABS R8, R8 ;  /* 0x0000000800087213 */ /* 0x000fe20000000000 */
[C---:B------:R-:W-:Y:S01]  /*5e60*/  VIADD R113, R31.reuse, 0x38 ;  /* 0x000000381f717836 */ /* 0x040fe20000000000 */
[----:B------:R-:W-:Y:S01]  /*5e70*/  I2FP.F32.S32 R4, R4 ;  /* 0x0000000400047245 */ /* 0x000fe20000201400 */
[C---:B------:R-:W-:Y:S01]  /*5e80*/  VIADD R69, R31.reuse, 0x49 ;  /* 0x000000491f457836 */ /* 0x040fe20000000000 */
[----:B------:R-:W-:Y:S01]  /*5e90*/  I2FP.F32.S32 R30, R30 ;  /* 0x0000001e001e7245 */ /* 0x000fe20000201400 */
[C---:B------:R-:W-:Y:S01]  /*5ea0*/  VIADD R67, R31.reuse, 0x50 ;  /* 0x000000501f437836 */ /* 0x040fe20000000000 */
[----:B------:R-:W-:Y:S01]  /*5eb0*/  IABS R5, R5 ;  /* 0x0000000500057213 */ /* 0x000fe20000000000 */
[----:B------:R-:W-:Y:S01]  /*5ec0*/  FFMA.FTZ R105, -R0, R4, R105 ;  /* 0x0000000400697223 */ /* 0x000fe20000010169 */
[----:B------:R-:W-:Y:S01]  /*5ed0*/  IMAD.IADD R4, R28, 0x1, -R55 ;  /* 0x000000011c047824 */ /* 0x000fe200078e0a37 */
[----:B------:R-:W-:Y:S01]  /*5ee0*/  I2FP.F32.S32 R8, R8 ;  /* 0x0000000800087245 */ /* 0x000fe20000201400 */
[----:B------:R-:W-:Y:S01]  /*5ef0*/  FFMA.FTZ R53, -R0, R30, R9 ;  /* 0x0000001e00357223 */ /* 0x000fe20000010109 */
[----:B------:R-:W-:Y:S01]  /*5f00*/  I2FP.F32.S32 R5, R5 ;  /* 0x0000000500057245 */ /* 0x000fe20000201400 */
[----:B------:R-:W-:Y:S01]  /*5f10*/  IMAD.IADD R9, R28, 0x1, -R113 ;  /* 0x000000011c097824 */ /* 0x000fe200078e0a71 */
[----:B------:R-:W-:Y:S01]  /*5f20*/  IABS R4, R4 ;  /* 0x0000000400047213 */ /* 0x000fe20000000000 */
[----:B------:R-:W-:Y:S01]  /*5f30*/  FFMA.FTZ R245, -R0, R8, R109 ;  /* 0x0000000800f57223 */ /* 0x000fe2000001016d */
[----:B------:R-:W-:-:S02]  /*5f40*/  VIADD R109, R31, 0x41 ;  /* 0x000000411f6d7836 */ /* 0x000fc40000000000 */
[----:B------:R-:W-:Y:S01]  /*5f50*/  FFMA.FTZ R100, -R0, R5, R100 ;  /* 0x0000000500647223 */ /* 0x000fe20000010164 */
[C---:B------:R-:W-:Y:S01]  /*5f60*/  IMAD.IADD R8, R28.reuse, 0x1, -R69 ;  /* 0x000000011c087824 */ /* 0x040fe200078e0a45 */
[----:B------:R-:W-:Y:S01]  /*5f70*/  IABS R9, R9 ;  /* 0x0000000900097213 */ /* 0x000fe20000000000 */
[C---:B------:R-:W-:Y:S01]  /*5f80*/  IMAD.IADD R5, R28.reuse, 0x1, -R67 ;  /* 0x000000011c057824 */ /* 0x040fe200078e0a43 */
[----:B------:R-:W-:Y:S01]  /*5f90*/  I2FP.F32.S32 R4, R4 ;  /* 0x0000000400047245 */ /* 0x000fe20000201400 */
[----:B------:R-:W-:Y:S01]  /*5fa0*/  IMAD.IADD R12, R28, 0x1, -R109 ;  /* 0x000000011c0c7824 */ /* 0x000fe200078e0a6d */
[----:B------:R-:W-:Y:S01]  /*5fb0*/  I2FP.F32.S32 R9, R9 ;  /* 0x0000000900097245 */ /* 0x000fe20000201400 */
[C---:B------:R-:W-:Y:S01]  /*5fc0*/  VIADD R57, R31.reuse, 0x61 ;  /* 0x000000611f397836 */ /* 0x040fe20000000000 */
[----:B------:R-:W-:Y:S01]  /*5fd0*/  IABS R8, R8 ;  /* 0x0000000800087213 */ /* 0x000fe20000000000 */
[----:B------:R-:W-:Y:S01]  /*5fe0*/  FFMA.FTZ R93, -R0, R4, R93 ;  /* 0x00000004005d7223 */ /* 0x000fe2000001015d */
[----:B------:R-:W-:Y:S01]  /*5ff0*/  IABS R5, R5 ;  /* 0x0000000500057213 */ /* 0x000fe20000000000 */
[C---:B------:R-:W-:Y:S01]  /*6000*/  VIADD R71, R31.reuse, 0x48 ;  /* 0x000000481f477836 */ /* 0x040fe20000000000 */
[----:B------:R-:W-:Y:S01]  /*6010*/  IABS R12, R12 ;  /* 0x0000000c000c7213 */ /* 0x000fe20000000000 */
[----:B------:R-:W-:Y:S01]  /*6020*/  IMAD.IADD R4, R28, 0x1, -R57 ;  /* 0x000000011c047824 */ /* 0x000fe200078e0a39 */
[----:B------:R-:W-:Y:S01]  /*6030*/  I2FP.F32.S32 R8, R8 ;  /* 0x0000000800087245 */ /* 0x000fe20000201400 */
[----:B------:R-:W-:Y:S01]  /*6040*/  FFMA.FTZ R104, -R0, R9, R104 ;  /* 0x0000000900687223 */ /* 0x000fe20000010168 */
[----:B------:R-:W-:Y:S01]  /*6050*/  I2FP.F32.S32 R5, R5 ;  /* 0x0000000500057245 */ /* 0x000fe20000201400 */
[----:B------:R-:W-:Y:S01]  /*6060*/  IMAD.IADD R9, R28, 0x1, -R71 ;  /* 0x000000011c097824 */ /* 0x000fe200078e0a47 */
[----:B------:R-:W-:Y:S01]  /*6070*/  I2FP.F32.S32 R12, R12 ;  /* 0x0000000c000c7245 */ /* 0x000fe20000201400 */
[C---:B------:R-:W-:Y:S01]  /*6080*/  VIADD R61, R31.reuse, 0x59 ;  /* 0x000000591f3d7836 */ /* 0x040fe20000000000 */
[----:B------:R-:W-:Y:S01]  /*6090*/  IABS R4, R4 ;  /* 0x0000000400047213 */ /* 0x000fe20000000000 */
[C---:B------:R-:W-:Y:S01]  /*60a0*/  FFMA.FTZ R97, -R0.reuse, R8, R97 ;  /* 0x0000000800617223 */ /* 0x040fe20000010161 */
[----:B------:R-:W-:Y:S01]  /*60b0*/  FFMA.FTZ R92, -R0, R5, R92 ;  /* 0x00000005005c7223 */ /* 0x000fe2000001015c */
[C---:B------:R-:W-:Y:S01]  /*60c0*/  IMAD.IADD R8, R28.reuse, 0x1, -R61 ;  /* 0x000000011c087824 */ /* 0x040fe200078e0a3d */
[----:B------:R-:W-:Y:S01]  /*60d0*/  IABS R9, R9 ;  /* 0x0000000900097213 */ /* 0x000fe20000000000 */
[----:B------:R-:W-:Y:S01]  /*60e0*/  IMAD.IADD R5, R28, 0x1, -R31 ;  /* 0x000000011c057824 */ /* 0x000fe200078e0a1f */
[----:B------:R-:W-:Y:S01]  /*60f0*/  I2FP.F32.S32 R4, R4 ;  /* 0x0000000400047245 */ /* 0x000fe20000201400 */
[----:B------:R-:W-:Y:S01]  /*6100*/  FFMA.FTZ R101, -R0, R12, R101 ;  /* 0x0000000c00657223 */ /* 0x000fe20000010165 */
[----:B------:R-:W-:Y:S01]  /*6110*/  VIADD R12, R28, 0x8 ;  /* 0x000000081c0c7836 */ /* 0x000fe20000000000 */
[----:B------:R-:W-:Y:S01]  /*6120*/  I2FP.F32.S32 R9, R9 ;  /* 0x0000000900097245 */ /* 0x000fe20000201400 */
[----:B------:R-:W-:Y:S01]  /*6130*/  VIADD R59, R31, 0x60 ;  /* 0x000000601f3b7836 */ /* 0x000fe20000000000 */
[----:B------:R-:W-:Y:S01]  /*6140*/  IABS R8, R8 ;  /* 0x0000000800087213 */ /* 0x000fe20000000000 */
[----:B------:R-:W-:Y:S01]  /*6150*/  FFMA.FTZ R85, -R0, R4, R85 ;  /* 0x0000000400557223 */ /* 0x000fe20000010155 */
[----:B------:R-:W-:Y:S01]  /*6160*/  IABS R5, R5 ;  /* 0x0000000500057213 */ /* 0x000fe20000000000 */
[----:B------:R-:W-:Y:S01]  /*6170*/  IMAD.IADD R4, R12, 0x1, -R31 ;  /* 0x000000010c047824 */ /* 0x000fe200078e0a1f */
[----:B------:R-:W-:Y:S01]  /*6180*/  I2FP.F32.S32 R8, R8 ;  /* 0x0000000800087245 */ /* 0x000fe20000201400 */
[----:B------:R-:W-:Y:S01]  /*6190*/  FFMA.FTZ R96, -R0, R9, R96 ;  /* 0x0000000900607223 */ /* 0x000fe20000010160 */
[----:B------:R-:W-:Y:S01]  /*61a0*/  I2FP.F32.S32 R5, R5 ;  /* 0x0000000500057245 */ /* 0x000fe20000201400 */
[----:B------:R-:W-:Y:S01]  /*61b0*/  IMAD.IADD R9, R28, 0x1, -R59 ;  /* 0x000000011c097824 */ /* 0x000fe200078e0a3b */
[----:B------:R-:W-:Y:S01]  /*61c0*/  IABS R4, R4 ;  /* 0x0000000400047213 */ /* 0x000fe20000000000 */
[----:B------:R-:W-:-:S02]  /*61d0*/  IMAD.IADD R33, R12, 0x1, -R33 ;  /* 0x000000010c217824 */ /* 0x000fc400078e0a21 */
[C---:B------:R-:W-:Y:S01]  /*61e0*/  FFMA.FTZ R89, -R0.reuse, R8, R89 ;  /* 0x0000000800597223 */ /* 0x040fe20000010159 */
[CC--:B------:R-:W-:Y:S01]  /*61f0*/  FFMA.FTZ R8, -R0.reuse, R5.reuse, R24 ;  /* 0x0000000500087223 */ /* 0x0c0fe20000010118 */
[----:B------:R-:W-:Y:S01]  /*6200*/  FFMA.FTZ R22, -R0, R5, R22 ;  /* 0x0000000500167223 */ /* 0x000fe20000010116 */
[----:B------:R-:W-:Y:S01]  /*6210*/  IABS R9, R9 ;  /* 0x0000000900097213 */ /* 0x000fe20000000000 */
[C---:B------:R-:W-:Y:S01]  /*6220*/  IMAD.IADD R129, R12.reuse, 0x1, -R129 ;  /* 0x000000010c817824 */ /* 0x040fe200078e0a81 */
[----:B------:R-:W-:Y:S01]  /*6230*/  I2FP.F32.S32 R5, R4 ;  /* 0x0000000400057245 */ /* 0x000fe20000201400 */
[----:B------:R-:W-:Y:S01]  /*6240*/  IMAD.IADD R35, R12, 0x1, -R35 ;  /* 0x000000010c237824 */ /* 0x000fe200078e0a23 */
        /* <DEDUP_REMOVED lines=8> */
[----:B------:R-:W-:Y:S01]  /*62d0*/  ISETP.GE.AND P3, PT, R127, R42, PT ;  /* 0x0000002a7f00720c */ /* 0x000fe20003f66270 */
[----:B------:R-:W-:Y:S01]  /*62e0*/  IMAD.IADD R127, R12, 0x1, -R127 ;  /* 0x000000010c7f7824 */ /* 0x000fe200078e0a7f */
[----:B------:R-:W-:Y:S01]  /*62f0*/  IABS R35, R35 ;  /* 0x0000002300237213 */ /* 0x000fe20000000000 */
[----:B------:R-:W-:Y:S01]  /*6300*/  FFMA.FTZ R5, -R0, R26, R23 ;  /* 0x0000001a00057223 */ /* 0x000fe20000010117 */
[----:B------:R-:W-:Y:S01]  /*6310*/  I2FP.F32.S32 R9, R129 ;  /* 0x0000008100097245 */ /* 0x000fe20000201400 */
[----:B------:R-:W-:Y:S01]  /*6320*/  IMAD.IADD R23, R12, 0x1, -R119 ;  /* 0x000000010c177824 */ /* 0x000fe200078e0a77 */
[----:B------:R-:W-:Y:S01]  /*6330*/  I2FP.F32.S32 R35, R35 ;  /* 0x0000002300237245 */ /* 0x000fe20000201400 */
[----:B------:R-:W-:Y:S01]  /*6340*/  VIADD R63, R31, 0x58 ;  /* 0x000000581f3f7836 */ /* 0x000fe20000000000 */
[----:B------:R-:W-:Y:S01]  /*6350*/  IABS R127, R127 ;  /* 0x0000007f007f7213 */ /* 0x000fe20000000000 */
[----:B------:R-:W-:Y:S01]  /*6360*/  FFMA.FTZ R9, -R0, R9, R18 ;  /* 0x0000000900097223 */ /* 0x000fe20000010112 */
[----:B------:R-:W-:Y:S01]  /*6370*/  IMAD.IADD R18, R12, 0x1, -R51 ;  /* 0x000000010c127824 */ /* 0x000fe200078e0a33 */
[----:B------:R-:W-:Y:S01]  /*6380*/  IABS R23, R23 ;  /* 0x0000001700177213 */ /* 0x000fe20000000000 */
[----:B------:R-:W-:Y:S01]  /*6390*/  FFMA.FTZ R27, -R0, R35, R27 ;  /* 0x00000023001b7223 */ /* 0x000fe2000001011b */
[----:B------:R-:W-:Y:S01]  /*63a0*/  I2FP.F32.S32 R24, R127 ;  /* 0x0000007f00187245 */ /* 0x000fe20000201400 */
[----:B------:R-:W-:Y:S01]  /*63b0*/  IMAD.IADD R131, R28, 0x1, -R63 ;  /* 0x000000011c837824 */ /* 0x000fe200078e0a3f */
[----:B------:R-:W-:-:S02]  /*63c0*/  FSEL R8, R8, -INF , !P1 ;  /* 0xff80000008087808 */ /* 0x000fc40004800000 */
[----:B------:R-:W-:Y:S01]  /*63d0*/  FSEL R4, R4, -INF , !P1 ;  /* 0xff80000004047808 */ /* 0x000fe20004800000 */
[----:B------:R-:W-:Y:S01]  /*63e0*/  FFMA.FTZ R19, -R0, R24, R19 ;  /* 0x0000001800137223 */ /* 0x000fe20000010113 */
[----:B------:R-:W-:Y:S01]  /*63f0*/  ISETP.GE.AND P1, PT, R51, R42, PT ;  /* 0x0000002a3300720c */ /* 0x000fe20003f26270 */
[----:B------:R-:W-:Y:S01]  /*6400*/  IMAD.IADD R51, R12, 0x1, -R123 ;  /* 0x000000010c337824 */ /* 0x000fe200078e0a7b */
[----:B------:R-:W-:Y:S02]  /*6410*/  FSEL R35, R25, -INF , !P0 ;  /* 0xff80000019237808 */ /* 0x000fe40004000000 */
[----:B------:R-:W-:Y:S01]  /*6420*/  FSEL R25, R22, -INF , !P6 ;  /* 0xff80000016197808 */ /* 0x000fe20007000000 */
[----:B------:R-:W-:Y:S01]  /*6430*/  IMAD.IADD R22, R12, 0x1, -R125 ;  /* 0x000000010c167824 */ /* 0x000fe200078e0a7d */
[----:B------:R-:W-:Y:S02]  /*6440*/  FSEL R21, R21, -INF , !P4 ;  /* 0xff80000015157808 */ /* 0x000fe40006000000 */
[----:B------:R-:W-:-:S02]  /*6450*/  FSEL R9, R9, -INF , !P4 ;  /* 0xff80000009097808 */ /* 0x000fc40006000000 */
[----:B------:R-:W-:Y:S01]  /*6460*/  FSEL R33, R20, -INF , !P6 ;  /* 0xff80000014217808 */ /* 0x000fe20007000000 */
[----:B------:R-:W-:Y:S01]  /*6470*/  IMAD.IADD R20, R12, 0x1, -R121 ;  /* 0x000000010c147824 */ /* 0x000fe200078e0a79 */
[----:B------:R-:W-:Y:S02]  /*6480*/  ISETP.GE.AND P4, PT, R119, R42, PT ;  /* 0x0000002a7700720c */ /* 0x000fe40003f86270 */
[----:B------:R-:W-:Y:S02]  /*6490*/  I2FP.F32.S32 R23, R23 ;  /* 0x0000001700177245 */ /* 0x000fe40000201400 */
[----:B------:R-:W-:Y:S02]  /*64a0*/  IABS R119, R18 ;  /* 0x0000001200777213 */ /* 0x000fe40000000000 */
[----:B------:R-:W-:Y:S01]  /*64b0*/  IABS R51, R51 ;  /* 0x0000003300337213 */ /* 0x000fe20000000000 */
[----:B------:R-:W-:Y:S01]  /*64c0*/  FFMA.FTZ R6, -R0, R23, R6 ;  /* 0x0000001700067223 */ /* 0x000fe20000010106 */
[----:B------:R-:W-:-:S02]  /*64d0*/  IABS R22, R22 ;  /* 0x0000001600167213 */ /* 0x000fc40000000000 */
[----:B------:R-:W-:Y:S02]  /*64e0*/  I2FP.F32.S32 R119, R119 ;  /* 0x0000007700777245 */ /* 0x000fe40000201400 */
[----:B------:R-:W-:Y:S02]  /*64f0*/  IABS R20, R20 ;  /* 0x0000001400147213 */ /* 0x000fe40000000000 */
[----:B------:R-:W-:Y:S01]  /*6500*/  FSEL R23, R17, -INF , !P3 ;  /* 0xff80000011177808 */ /* 0x000fe20005800000 */
[----:B------:R-:W-:Y:S01]  /*6510*/  FFMA.FTZ R18, -R0, R119, R14 ;  /* 0x0000007700127223 */ /* 0x000fe2000001010e */
[----:B------:R-:W-:Y:S02]  /*6520*/  FSEL R17, R19, -INF , !P3 ;  /* 0xff80000013117808 */ /* 0x000fe40005800000 */
[----:B------:R-:W-:Y:S02]  /*6530*/  I2FP.F32.S32 R51, R51 ;  /* 0x0000003300337245 */ /* 0x000fe40000201400 */
[----:B------:R-:W-:Y:S01]  /*6540*/  FSEL R19, R16, -INF , !P1 ;  /* 0xff80000010137808 */ /* 0x000fe20004800000 */
[----:B------:R-:W-:Y:S01]  /*6550*/  IMAD.IADD R16, R12, 0x1, -R37 ;  /* 0x000000010c107824 */ /* 0x000fe200078e0a25 */
[----:B------:R-:W-:Y:S01]  /*6560*/  I2FP.F32.S32 R22, R22 ;  /* 0x0000001600167245 */ /* 0x000fe20000201400 */
[----:B------:R-:W-:Y:S01]  /*6570*/  FFMA.FTZ R10, -R0, R51, R10 ;  /* 0x00000033000a7223 */ /* 0x000fe2000001010a */
[----:B------:R-:W-:-:S02]  /*6580*/  I2FP.F32.S32 R20, R20 ;  /* 0x0000001400147245 */ /* 0x000fc40000201400 */
[----:B------:R-:W-:Y:S01]  /*6590*/  IABS R32, R32 ;  /* 0x0000002000207213 */ /* 0x000fe20000000000 */
[----:B------:R-:W-:Y:S01]  /*65a0*/  FFMA.FTZ R14, -R0, R22, R15 ;  /* 0x00000016000e7223 */ /* 0x000fe2000001010f */
[-C--:B------:R-:W-:Y:S01]  /*65b0*/  ISETP.GE.AND P3, PT, R37, R42.reuse, PT ;  /* 0x0000002a2500720c */ /* 0x080fe20003f66270 */
[----:B------:R-:W-:Y:S01]  /*65c0*/  IMAD.IADD R37, R12, 0x1, -R113 ;  /* 0x000000010c257824 */ /* 0x000fe200078e0a71 */
[----:B------:R-:W-:Y:S01]  /*65d0*/  ISETP.GE.AND P6, PT, R123, R42, PT ;  /* 0x0000002a7b00720c */ /* 0x000fe20003fc6270 */
[----:B------:R-:W-:Y:S01]  /*65e0*/  FFMA.FTZ R51, -R0, R20, R11 ;  /* 0x0000001400337223 */ /* 0x000fe2000001010b */
[----:B------:R-:W-:Y:S02]  /*65f0*/  IABS R16, R16 ;  /* 0x0000001000107213 */ /* 0x000fe40000000000 */
[----:B------:R-:W-:Y:S02]  /*6600*/  I2FP.F32.S32 R32, R32 ;  /* 0x0000002000207245 */ /* 0x000fe40000201400 */
[----:B------:R-:W-:-:S02]  /*6610*/  FSEL R29, R29, -INF , !P5 ;  /* 0xff8000001d1d7808 */ /* 0x000fc40006800000 */
[----:B------:R-:W-:Y:S01]  /*6620*/  FSEL R5, R5, -INF , !P5 ;  /* 0xff80000005057808 */ /* 0x000fe20006800000 */
[----:B------:R-:W-:Y:S01]  /*6630*/  FFMA.FTZ R13, -R0, R32, R13 ;  /* 0x00000020000d7223 */ /* 0x000fe2000001010d */
[----:B------:R-:W-:Y:S02]  /*6640*/  FSEL R15, R18, -INF , !P1 ;  /* 0xff800000120f7808 */ /* 0x000fe40004800000 */
[-C--:B------:R-:W-:Y:S02]  /*6650*/  ISETP.GE.AND P5, PT, R121, R42.reuse, PT ;  /* 0x0000002a7900720c */ /* 0x080fe40003fa6270 */
[----:B------:R-:W-:Y:S01]  /*6660*/  ISETP.GE.AND P1, PT, R117, R42, PT ;  /* 0x0000002a7500720c */ /* 0x000fe20003f26270 */
[----:B------:R-:W-:Y:S01]  /*6670*/  IMAD.IADD R117, R12, 0x1, -R117 ;  /* 0x000000010c757824 */ /* 0x000fe200078e0a75 */
[----:B------:R-:W-:Y:S01]  /*6680*/  FSEL R249, R10, -INF , !P6 ;  /* 0xff8000000af97808 */ /* 0x000fe20007000000 */
[----:B------:R-:W-:Y:S01]  /*6690*/  IMAD.IADD R10, R12, 0x1, -R39 ;  /* 0x000000010c0a7824 */ /* 0x000fe200078e0a27 */
[----:B------:R-:W-:-:S02]  /*66a0*/  IABS R37, R37 ;  /* 0x0000002500257213 */ /* 0x000fc40000000000 */
[----:B------:R-:W-:Y:S02]  /*66b0*/  I2FP.F32.S32 R16, R16 ;  /* 0x0000001000107245 */ /* 0x000fe40000201400 */
[----:B------:R-:W-:Y:S02]  /*66c0*/  FSEL R27, R27, -INF , !P0 ;  /* 0xff8000001b1b7808 */ /* 0x000fe40004000000 */
[----:B------:R-:W-:Y:S02]  /*66d0*/  FSEL R53, R53, -INF , !P5 ;  /* 0xff80000035357808 */ /* 0x000fe40006800000 */
[----:B------:R-:W-:Y:S02]  /*66e0*/  FSEL R51, R51, -INF , !P5 ;  /* 0xff80000033337808 */ /* 0x000fe40006800000 */
[-C--:B------:R-:W-:Y:S02]  /*66f0*/  ISETP.GE.AND P0, PT, R125, R42.reuse, PT ;  /* 0x0000002a7d00720c */ /* 0x080fe40003f06270 */
[----:B------:R-:W-:Y:S01]  /*6700*/  ISETP.GE.AND P5, PT, R39, R42, PT ;  /* 0x0000002a2700720c */ /* 0x000fe20003fa6270 */
[----:B------:R-:W-:Y:S01]  /*6710*/  FFMA.FTZ R7, -R0, R16, R7 ;  /* 0x0000001000077223 */ /* 0x000fe20000010107 */
[----:B------:R-:W-:-:S02]  /*6720*/  IABS R39, R117 ;  /* 0x0000007500277213 */ /* 0x000fc40000000000 */
[----:B------:R-:W-:Y:S02]  /*6730*/  I2FP.F32.S32 R37, R37 ;  /* 0x0000002500257245 */ /* 0x000fe40000201400 */
[----:B------:R-:W-:Y:S02]  /*6740*/  IABS R10, R10 ;  /* 0x0000000a000a7213 */ /* 0x000fe40000000000 */
[----:B------:R-:W-:Y:S01]  /*6750*/  FSEL R11, R13, -INF , !P0 ;  /* 0xff8000000d0b7808 */ /* 0x000fe20004000000 */
[----:B------:R-:W-:Y:S01]  /*6760*/  FFMA.FTZ R106, -R0, R37, R106 ;  /* 0x00000025006a7223 */ /* 0x000fe2000001016a */
[----:B------:R-:W-:Y:S01]  /*6770*/  FSEL R13, R14, -INF , !P0 ;  /* 0xff8000000e0d7808 */ /* 0x000fe20004000000 */
[----:B------:R-:W-:Y:S01]  /*6780*/  IMAD.IADD R14, R12, 0x1, -R115 ;  /* 0x000000010c0e7824 */ /* 0x000fe200078e0a73 */
[----:B------:R-:W-:Y:S02]  /*6790*/  I2FP.F32.S32 R39, R39 ;  /* 0x0000002700277245 */ /* 0x000fe40000201400 */
[----:B------:R-:W-:-:S02]  /*67a0*/  I2FP.F32.S32 R10, R10 ;  /* 0x0000000a000a7245 */ /* 0x000fc40000201400 */
[----:B------:R-:W-:Y:S01]  /*67b0*/  FSEL R37, R7, -INF , !P3 ;  /* 0xff80000007257808 */ /* 0x000fe20005800000 */
[----:B------:R-:W-:Y:S02]  /*67c0*/  IMAD.IADD R7, R12, 0x1, -R67 ;  /* 0x000000010c077824 */ /* 0x000fe400078e0a43 */
[C---:B------:R-:W-:Y:S01]  /*67d0*/  FFMA.FTZ R110, -R0.reuse, R39, R110 ;  /* 0x00000027006e7223 */ /* 0x040fe2000001016e */
[----:B------:R-:W-:Y:S01]  /*67e0*/  IABS R14, R14 ;  /* 0x0000000e000e7213 */ /* 0x000fe20000000000 */
[----:B------:R-:W-:Y:S01]  /*67f0*/  FFMA.FTZ R107, -R0, R10, R107 ;  /* 0x0000000a006b7223 */ /* 0x000fe2000001016b */
[----:B------:R-:W-:Y:S01]  /*6800*/  FSEL R39, R6, -INF , !P4 ;  /* 0xff80000006277808 */ /* 0x000fe20006000000 */
[C---:B------:R-:W-:Y:S01]  /*6810*/  IMAD.IADD R6, R12.reuse, 0x1, -R69 ;  /* 0x000000010c067824 */ /* 0x040fe200078e0a45 */
[----:B------:R-:W-:Y:S01]  /*6820*/  IABS R7, R7 ;  /* 0x0000000700077213 */ /* 0x000fe20000000000 */
[----:B------:R-:W-:Y:S01]  /*6830*/  IMAD.IADD R10, R12, 0x1, -R109 ;  /* 0x000000010c0a7824 */ /* 0x000fe200078e0a6d */
[----:B------:R-:W-:-:S02]  /*6840*/  I2FP.F32.S32 R14, R14 ;  /* 0x0000000e000e7245 */ /* 0x000fc40000201400 */
[----:B------:R-:W-:Y:S02]  /*6850*/  IABS R6, R6 ;  /* 0x0000000600067213 */ /* 0x000fe40000000000 */
[----:B------:R-:W-:Y:S02]  /*6860*/  I2FP.F32.S32 R7, R7 ;  /* 0x0000000700077245 */ /* 0x000fe40000201400 */
[----:B------:R-:W-:Y:S01]  /*6870*/  IABS R10, R10 ;  /* 0x0000000a000a7213 */ /* 0x000fe20000000000 */
[----:B------:R-:W-:Y:S01]  /*6880*/  FFMA.FTZ R111, -R0, R14, R111 ;  /* 0x0000000e006f7223 */ /* 0x000fe2000001016f */
[----:B------:R-:W-:Y:S01]  /*6890*/  FSEL R251, R251, -INF , !P6 ;  /* 0xff800000fbfb7808 */ /* 0x000fe20007000000 */
[----:B------:R-:W-:Y:S01]  /*68a0*/  IMAD.IADD R14, R12, 0x1, -R65 ;  /* 0x000000010c0e7824 */ /* 0x000fe200078e0a41 */
[-C--:B------:R-:W-:Y:S02]  /*68b0*/  ISETP.GE.AND P6, PT, R113, R42.reuse, PT ;  /* 0x0000002a7100720c */ /* 0x080fe40003fc6270 */
[----:B------:R-:W-:Y:S01]  /*68c0*/  FSEL R36, R36, -INF , !P4 ;  /* 0xff80000024247808 */ /* 0x000fe20006000000 */
[----:B------:R-:W-:Y:S01]  /*68d0*/  FFMA.FTZ R94, -R0, R7, R94 ;  /* 0x00000007005e7223 */ /* 0x000fe2000001015e */
[----:B------:R-:W-:Y:S01]  /*68e0*/  ISETP.GE.AND P4, PT, R65, R42, PT ;  /* 0x0000002a4100720c */ /* 0x000fe20003f86270 */
[C---:B------:R-:W-:Y:S01]  /*68f0*/  IMAD.IADD R65, R12.reuse, 0x1, -R71 ;  /* 0x000000010c417824 */ /* 0x040fe200078e0a47 */
[----:B------:R-:W-:Y:S01]  /*6900*/  I2FP.F32.S32 R6, R6 ;  /* 0x0000000600067245 */ /* 0x000fe20000201400 */
[----:B------:R-:W-:Y:S01]  /*6910*/  IMAD.IADD R7, R12, 0x1, -R59 ;  /* 0x000000010c077824 */ /* 0x000fe200078e0a3b */
[----:B------:R-:W-:-:S02]  /*6920*/  I2FP.F32.S32 R10, R10 ;  /* 0x0000000a000a7245 */ /* 0x000fc40000201400 */
[----:B------:R-:W-:Y:S02]  /*6930*/  FSEL R175, R104, -INF , !P6 ;  /* 0xff80000068af7808 */ /* 0x000fe40007000000 */
[----:B------:R-:W-:Y:S01]  /*6940*/  FSEL R179, R106, -INF , !P6 ;  /* 0xff8000006ab37808 */ /* 0x000fe20007000000 */
[C---:B------:R-:W-:Y:S01]  /*6950*/  FFMA.FTZ R99, -R0.reuse, R6, R99 ;  /* 0x0000000600637223 */ /* 0x040fe20000010163 */
[----:B------:R-:W-:Y:S01]  /*6960*/  ISETP.GE.AND P6, PT, R67, R42, PT ;  /* 0x0000002a4300720c */ /* 0x000fe20003fc6270 */
[----:B------:R-:W-:Y:S01]  /*6970*/  FFMA.FTZ R103, -R0, R10, R103 ;  /* 0x0000000a00677223 */ /* 0x000fe20000010167 */
[----:B------:R-:W-:Y:S01]  /*6980*/  IABS R67, R14 ;  /* 0x0000000e00437213 */ /* 0x000fe20000000000 */
[C---:B------:R-:W-:Y:S01]  /*6990*/  IMAD.IADD R14, R12.reuse, 0x1, -R55 ;  /* 0x000000010c0e7824 */ /* 0x040fe200078e0a37 */
[----:B------:R-:W-:Y:S01]  /*69a0*/  FSEL R243, R105, -INF , !P5 ;  /* 0xff80000069f37808 */ /* 0x000fe20006800000 */
[C---:B------:R-:W-:Y:S01]  /*69b0*/  IMAD.IADD R6, R12.reuse, 0x1, -R57 ;  /* 0x000000010c067824 */ /* 0x040fe200078e0a39 */
[----:B------:R-:W-:Y:S01]  /*69c0*/  FSEL R239, R107, -INF , !P5 ;  /* 0xff8000006bef7808 */ /* 0x000fe20006800000 */
[----:B------:R-:W-:Y:S01]  /*69d0*/  IMAD.IADD R10, R12, 0x1, -R61 ;  /* 0x000000010c0a7824 */ /* 0x000fe200078e0a3d */
[----:B------:R-:W-:-:S02]  /*69e0*/  IABS R65, R65 ;  /* 0x0000004100417213 */ /* 0x000fc40000000000 */
[-C--:B------:R-:W-:Y:S01]  /*69f0*/  ISETP.GE.AND P5, PT, R55, R42.reuse, PT ;  /* 0x0000002a3700720c */ /* 0x080fe20003fa6270 */
[----:B------:R-:W-:Y:S01]  /*6a00*/  IMAD.IADD R55, R12, 0x1, -R63 ;  /* 0x000000010c377824 */ /* 0x000fe200078e0a3f */
[----:B------:R-:W-:Y:S02]  /*6a10*/  IABS R7, R7 ;  /* 0x0000000700077213 */ /* 0x000fe40000000000 */
[----:B------:R-:W-:Y:S02]  /*6a20*/  I2FP.F32.S32 R65, R65 ;  /* 0x0000004100417245 */ /* 0x000fe40000201400 */
[----:B------:R-:W-:Y:S02]  /*6a30*/  ISETP.GE.AND P0, PT, R115, R42, PT ;  /* 0x0000002a7300720c */ /* 0x000fe40003f06270 */
[----:B------:R-:W-:Y:S02]  /*6a40*/  I2FP.F32.S32 R67, R67 ;  /* 0x0000004300437245 */ /* 0x000fe40000201400 */
[----:B------:R-:W-:-:S02]  /*6a50*/  IABS R6, R6 ;  /* 0x0000000600067213 */ /* 0x000fc40000000000 */
[----:B------:R-:W-:Y:S02]  /*6a60*/  I2FP.F32.S32 R7, R7 ;  /* 0x0000000700077245 */ /* 0x000fe40000201400 */
[----:B------:R-:W-:Y:S02]  /*6a70*/  IABS R131, R131 ;  /* 0x0000008300837213 */ /* 0x000fe40000000000 */
[----:B------:R-:W-:Y:S02]  /*6a80*/  IABS R14, R14 ;  /* 0x0000000e000e7213 */ /* 0x000fe40000000000 */
[----:B------:R-:W-:Y:S02]  /*6a90*/  IABS R55, R55 ;  /* 0x0000003700377213 */ /* 0x000fe40000000000 */
[----:B------:R-:W-:Y:S01]  /*6aa0*/  IABS R10, R10 ;  /* 0x0000000a000a7213 */ /* 0x000fe20000000000 */
[C---:B------:R-:W-:Y:S01]  /*6ab0*/  FFMA.FTZ R98, -R0.reuse, R65, R98 ;  /* 0x0000004100627223 */ /* 0x040fe20000010162 */
[----:B------:R-:W-:Y:S01]  /*6ac0*/  FSEL R49, R49, -INF , !P3 ;  /* 0xff80000031317808 */ /* 0x000fe20005800000 */
[----:B------:R-:W-:Y:S01]  /*6ad0*/  FFMA.FTZ R102, -R0, R67, R102 ;  /* 0x0000004300667223 */ /* 0x000fe20000010166 */
[----:B------:R-:W-:Y:S01]  /*6ae0*/  FSEL R247, R108, -INF , !P1 ;  /* 0xff8000006cf77808 */ /* 0x000fe20004800000 */
[----:B------:R-:W-:Y:S01]  /*6af0*/  FFMA.FTZ R86, -R0, R7, R86 ;  /* 0x0000000700567223 */ /* 0x000fe20000010156 */
[----:B------:R-:W-:-:S02]  /*6b00*/  FSEL R241, R110, -INF , !P1 ;  /* 0xff8000006ef17808 */ /* 0x000fc40004800000 */
[----:B------:R-:W-:Y:S02]  /*6b10*/  FSEL R245, R245, -INF , !P0 ;  /* 0xff800000f5f57808 */ /* 0x000fe40004000000 */
[----:B------:R-:W-:Y:S02]  /*6b20*/  FSEL R177, R111, -INF , !P0 ;  /* 0xff8000006fb17808 */ /* 0x000fe40004000000 */
[----:B------:R-:W-:Y:S01]  /*6b30*/  I2FP.F32.S32 R6, R6 ;  /* 0x0000000600067245 */ /* 0x000fe20000201400 */
[----:B------:R-:W-:Y:S01]  /*6b40*/  VIADD R7, R31, 0x78 ;  /* 0x000000781f077836 */ /* 0x000fe20000000000 */
[----:B------:R-:W-:Y:S02]  /*6b50*/  I2FP.F32.S32 R131, R131 ;  /* 0x0000008300837245 */ /* 0x000fe40000201400 */
[-C--:B------:R-:W-:Y:S02]  /*6b60*/  ISETP.GE.AND P3, PT, R109, R42.reuse, PT ;  /* 0x0000002a6d00720c */ /* 0x080fe40003f66270 */
[----:B------:R-:W-:-:S02]  /*6b70*/  ISETP.GE.AND P1, PT, R71, R42, PT ;  /* 0x0000002a4700720c */ /* 0x000fc40003f26270 */
[----:B------:R-:W-:Y:S02]  /*6b80*/  ISETP.GE.AND P0, PT, R69, R42, PT ;  /* 0x0000002a4500720c */ /* 0x000fe40003f06270 */
[----:B------:R-:W-:Y:S02]  /*6b90*/  I2FP.F32.S32 R14, R14 ;  /* 0x0000000e000e7245 */ /* 0x000fe40000201400 */
[----:B------:R-:W-:Y:S02]  /*6ba0*/  I2FP.F32.S32 R55, R55 ;  /* 0x0000003700377245 */ /* 0x000fe40000201400 */
[----:B------:R-:W-:Y:S01]  /*6bb0*/  I2FP.F32.S32 R10, R10 ;  /* 0x0000000a000a7245 */ /* 0x000fe20000201400 */
[C---:B------:R-:W-:Y:S01]  /*6bc0*/  FFMA.FTZ R87, -R0.reuse, R6, R87 ;  /* 0x0000000600577223 */ /* 0x040fe20000010157 */
[----:B------:R-:W-:Y:S01]  /*6bd0*/  FSEL R191, R101, -INF , !P3 ;  /* 0xff80000065bf7808 */ /* 0x000fe20005800000 */
[C---:B------:R-:W-:Y:S01]  /*6be0*/  FFMA.FTZ R88, -R0.reuse, R131, R88 ;  /* 0x0000008300587223 */ /* 0x040fe20000010158 */
[----:B------:R-:W-:Y:S01]  /*6bf0*/  FSEL R231, R103, -INF , !P3 ;  /* 0xff80000067e77808 */ /* 0x000fe20005800000 */
[----:B------:R-:W-:Y:S01]  /*6c00*/  FFMA.FTZ R95, -R0, R14, R95 ;  /* 0x0000000e005f7223 */ /* 0x000fe2000001015f */
[----:B------:R-:W-:Y:S01]  /*6c10*/  FSEL R235, R96, -INF , !P1 ;  /* 0xff80000060eb7808 */ /* 0x000fe20004800000 */
[----:B------:R-:W-:Y:S01]  /*6c20*/  FFMA.FTZ R90, -R0, R55, R90 ;  /* 0x00000037005a7223 */ /* 0x000fe2000001015a */
[----:B------:R-:W-:Y:S01]  /*6c30*/  FSEL R221, R98, -INF , !P1 ;  /* 0xff80000062dd7808 */ /* 0x000fe20004800000 */
[----:B------:R-:W-:Y:S01]  /*6c40*/  FFMA.FTZ R91, -R0, R10, R91 ;  /* 0x0000000a005b7223 */ /* 0x000fe2000001015b */
[----:B------:R-:W-:Y:S01]  /*6c50*/  FSEL R193, R97, -INF , !P0 ;  /* 0xff80000061c17808 */ /* 0x000fe20004000000 */
[----:B------:R-:W-:Y:S01]  /*6c60*/  IMAD.IADD R6, R28, 0x1, -R7 ;  /* 0x000000011c067824 */ /* 0x000fe200078e0a07 */
[----:B------:R-:W-:Y:S01]  /*6c70*/  FSEL R195, R99, -INF , !P0 ;  /* 0xff80000063c37808 */ /* 0x000fe20004000000 */
[----:B------:R-:W-:Y:S01]  /*6c80*/  VIADD R55, R31, 0x71 ;  /* 0x000000711f377836 */ /* 0x000fe20000000000 */
[----:B------:R-:W-:-:S02]  /*6c90*/  FSEL R237, R100, -INF , !P4 ;  /* 0xff80000064ed7808 */ /* 0x000fc40006000000 */
[----:B------:R-:W-:Y:S02]  /*6ca0*/  FSEL R233, R102, -INF , !P4 ;  /* 0xff80000066e97808 */ /* 0x000fe40006000000 */
[-C--:B------:R-:W-:Y:S01]  /*6cb0*/  ISETP.GE.AND P3, PT, R61, R42.reuse, PT ;  /* 0x0000002a3d00720c */ /* 0x080fe20003f66270 */
[----:B------:R-:W-:Y:S01]  /*6cc0*/  VIADD R61, R31, 0x68 ;  /* 0x000000681f3d7836 */ /* 0x000fe20000000000 */
[-C--:B------:R-:W-:Y:S01]  /*6cd0*/  ISETP.GE.AND P1, PT, R59, R42.reuse, PT ;  /* 0x0000002a3b00720c */ /* 0x080fe20003f26270 */
[----:B------:R-:W-:Y:S01]  /*6ce0*/  VIADD R59, R31, 0x69 ;  /* 0x000000691f3b7836 */ /* 0x000fe20000000000 */
[-C--:B------:R-:W-:Y:S01]  /*6cf0*/  ISETP.GE.AND P0, PT, R57, R42.reuse, PT ;  /* 0x0000002a3900720c */ /* 0x080fe20003f06270 */
        /* <DEDUP_REMOVED lines=16> */
[----:B------:R-:W-:Y:S02]  /*6e00*/  FSEL R163, R86, -INF , !P1 ;  /* 0xff80000056a37808 */ /* 0x000fe40004800000 */
[----:B------:R-:W-:-:S02]  /*6e10*/  IABS R6, R6 ;  /* 0x0000000600067213 */ /* 0x000fc40000000000 */
[-C--:B------:R-:W-:Y:S01]  /*6e20*/  ISETP.GE.AND P6, PT, R61, R42.reuse, PT ;  /* 0x0000002a3d00720c */ /* 0x080fe20003fc6270 */
[C---:B------:R-:W-:Y:S01]  /*6e30*/  IMAD.IADD R61, R12.reuse, 0x1, -R61 ;  /* 0x000000010c3d7824 */ /* 0x040fe200078e0a3d */
        /* <DEDUP_REMOVED lines=15> */
[----:B------:R-:W-:Y:S02]  /*6f30*/  FMNMX3.FTZ R6, R6, R29, R21, !PT ;  /* 0x0000001d06067276 */ /* 0x000fe40007810015 */
[----:B------:R-:W-:Y:S02]  /*6f40*/  IABS R14, R14 ;  /* 0x0000000e000e7213 */ /* 0x000fe40000000000 */
[----:B------:R-:W-:Y:S02]  /*6f50*/  FMNMX3.FTZ R6, R6, R23, R19, !PT ;  /* 0x0000001706067276 */ /* 0x000fe40007810013 */
[----:B------:R-:W-:Y:S02]  /*6f60*/  I2FP.F32.S32 R65, R14 ;  /* 0x0000000e00417245 */ /* 0x000fe40000201400 */
[----:B------:R-:W-:Y:S02]  /*6f70*/  FMNMX3.FTZ R14, R6, R11, R251, !PT ;  /* 0x0000000b060e7276 */ /* 0x000fe400078100fb */
[----:B------:R-:W-:-:S04]  /*6f80*/  FMNMX3.FTZ R6, R4, R27, R25, !PT ;  /* 0x0000001b04067276 */ /* 0x000fc80007810019 */
[----:B------:R-:W-:Y:S02]  /*6f90*/  FMNMX3.FTZ R6, R6, R5, R9, !PT ;  /* 0x0000000506067276 */ /* 0x000fe40007810009 */
[----:B------:R-:W-:Y:S02]  /*6fa0*/  IABS R18, R18 ;  /* 0x0000001200127213 */ /* 0x000fe40000000000 */
[----:B------:R-:W-:Y:S02]  /*6fb0*/  FMNMX3.FTZ R6, R6, R17, R15, !PT ;  /* 0x0000001106067276 */ /* 0x000fe4000781000f */
[----:B------:R-:W-:Y:S02]  /*6fc0*/  FMNMX3.FTZ R14, R14, R53, R36, !PT ;  /* 0x000000350e0e7276 */ /* 0x000fe40007810024 */
[----:B------:R-:W-:Y:S02]  /*6fd0*/  FMNMX3.FTZ R6, R6, R13, R249, !PT ;  /* 0x0000000d06067276 */ /* 0x000fe400078100f9 */
[----:B------:R-:W-:-:S02]  /*6fe0*/  I2FP.F32.S32 R63, R18 ;  /* 0x00000012003f7245 */ /* 0x000fc40000201400 */
[----:B------:R-:W-:Y:S02]  /*6ff0*/  IABS R18, R55 ;  /* 0x0000003700127213 */ /* 0x000fe40000000000 */
[----:B------:R-:W-:Y:S02]  /*7000*/  FMNMX3.FTZ R14, R14, R49, R247, !PT ;  /* 0x000000310e0e7276 */ /* 0x000fe400078100f7 */
[----:B------:R-:W-:Y:S02]  /*7010*/  FMNMX3.FTZ R6, R6, R51, R39, !PT ;  /* 0x0000003306067276 */ /* 0x000fe40007810027 */
[----:B------:R-:W-:Y:S02]  /*7020*/  I2FP.F32.S32 R18, R18 ;  /* 0x0000001200127245 */ /* 0x000fe40000201400 */
[----:B------:R-:W-:Y:S02]  /*7030*/  FMNMX3.FTZ R14, R14, R245, R175, !PT ;  /* 0x000000f50e0e7276 */ /* 0x000fe400078100af */
[----:B------:R-:W-:Y:S01]  /*7040*/  FMNMX3.FTZ R6, R6, R37, R241, !PT ;  /* 0x0000002506067276 */ /* 0x000fe200078100f1 */
[----:B------:R-:W-:Y:S01]  /*7050*/  FFMA.FTZ R79, -R0, R18, R79 ;  /* 0x00000012004f7223 */ /* 0x000fe2000001014f */
[----:B------:R-:W-:-:S02]  /*7060*/  FMNMX3.FTZ R14, R14, R243, R237, !PT ;  /* 0x000000f30e0e7276 */ /* 0x000fc400078100ed */
[----:B------:R-:W-:Y:S02]  /*7070*/  FMNMX3.FTZ R18, R6, R177, R179, !PT ;  /* 0x000000b106127276 */ /* 0x000fe400078100b3 */
[----:B------:R-:W-:Y:S02]  /*7080*/  FMNMX3.FTZ R14, R14, R191, R235, !PT ;  /* 0x000000bf0e0e7276 */ /* 0x000fe400078100eb */
[----:B------:R-:W-:Y:S02]  /*7090*/  IABS R57, R57 ;  /* 0x0000003900397213 */ /* 0x000fe40000000000 */
[----:B------:R-:W-:Y:S02]  /*70a0*/  FMNMX3.FTZ R18, R18, R239, R233, !PT ;  /* 0x000000ef12127276 */ /* 0x000fe400078100e9 */
[----:B------:R-:W-:Y:S02]  /*70b0*/  IABS R16, R16 ;  /* 0x0000001000107213 */ /* 0x000fe40000000000 */
[----:B------:R-:W-:-:S02]  /*70c0*/  IABS R10, R10 ;  /* 0x0000000a000a7213 */ /* 0x000fc40000000000 */
[----:B------:R-:W-:Y:S02]  /*70d0*/  IABS R61, R61 ;  /* 0x0000003d003d7213 */ /* 0x000fe40000000000 */
[----:B------:R-:W-:Y:S01]  /*70e0*/  FMNMX3.FTZ R14, R14, R193, R215, !PT ;  /* 0x000000c10e0e7276 */ /* 0x000fe200078100d7 */
[----:B------:R-:W-:Y:S01]  /*70f0*/  IMAD.MOV.U32 R55, RZ, RZ, R57 ;  /* 0x000000ffff377224 */ /* 0x000fe200078e0039 */
[----:B------:R-:W-:Y:S01]  /*7100*/  FMNMX3.FTZ R18, R18, R231, R221, !PT ;  /* 0x000000e712127276 */ /* 0x000fe200078100dd */
[----:B------:R-:W-:Y:S01]  /*7110*/  FFMA.FTZ R63, -R0, R63, R80 ;  /* 0x0000003f003f7223 */ /* 0x000fe20000010150 */
[----:B------:R-:W-:Y:S02]  /*7120*/  I2FP.F32.S32 R16, R16 ;  /* 0x0000001000107245 */ /* 0x000fe40000201400 */
[----:B------:R-:W-:Y:S02]  /*7130*/  I2FP.F32.S32 R10, R10 ;  /* 0x0000000a000a7245 */ /* 0x000fe40000201400 */
[----:B------:R-:W-:-:S02]  /*7140*/  I2FP.F32.S32 R61, R61 ;  /* 0x0000003d003d7245 */ /* 0x000fc40000201400 */
[----:B------:R-:W-:Y:S02]  /*7150*/  IABS R20, R59 ;  /* 0x0000003b00147213 */ /* 0x000fe40000000000 */
[----:B------:R-:W-:Y:S02]  /*7160*/  FMNMX3.FTZ R14, R14, R205, R203, !PT ;  /* 0x000000cd0e0e7276 */ /* 0x000fe400078100cb */
[----:B------:R-:W-:Y:S01]  /*7170*/  FMNMX3.FTZ R18, R18, R195, R187, !PT ;  /* 0x000000c312127276 */ /* 0x000fe200078100bb */
[C---:B------:R-:W-:Y:S01]  /*7180*/  FFMA.FTZ R16, -R0.reuse, R16, R81 ;  /* 0x0000001000107223 */ /* 0x040fe20000010151 */
[----:B------:R-:W-:Y:S01]  /*7190*/  IABS R28, R28 ;  /* 0x0000001c001c7213 */ /* 0x000fe20000000000 */
[C---:B------:R-:W-:Y:S01]  /*71a0*/  FFMA.FTZ R65, -R0.reuse, R65, R76 ;  /* 0x0000004100417223 */ /* 0x040fe2000001014c */
[C---:B------:R-:W-:Y:S01]  /*71b0*/  FFMA.FTZ R10, -R0.reuse, R10, R77 ;  /* 0x0000000a000a7223 */ /* 0x040fe2000001014d */
[----:B------:R-:W-:Y:S01]  /*71c0*/  I2FP.F32.S32 R20, R20 ;  /* 0x0000001400147245 */ /* 0x000fe20000201400 */
[----:B------:R-:W-:Y:S01]  /*71d0*/  FFMA.FTZ R61, -R0, R61, R82 ;  /* 0x0000003d003d7223 */ /* 0x000fe20000010152 */
[----:B------:R-:W-:-:S02]  /*71e0*/  I2FP.F32.S32 R55, R55 ;  /* 0x0000003700377245 */ /* 0x000fc40000201400 */
        /* <DEDUP_REMOVED lines=13> */
[----:B------:R-:W-:Y:S02]  /*72c0*/  FSEL R153, R10, -INF , !P3 ;  /* 0xff8000000a997808 */ /* 0x000fe40005800000 */
[----:B------:R-:W-:Y:S02]  /*72d0*/  FSEL R159, R61, -INF , !P6 ;  /* 0xff8000003d9f7808 */ /* 0x000fe40007000000 */
        /* <DEDUP_REMOVED lines=26> */
[----:B------:R-:W-:-:S04]  /*7480*/  LOP3.LUT R6, R6, R173, RZ, 0x3c, !PT ;  /* 0x000000ad06067212 */ /* 0x000fc800078e3cff */
[----:B------:R-:W-:Y:S02]  /*7490*/  LOP3.LUT R137, R6, 0x200, R137, 0xf8, !PT ;  /* 0x0000020006897812 */ /* 0x000fe400078ef889 */
[----:B-1----:R-:W-:-:S03]  /*74a0*/  FMNMX.FTZ R135, R10, R135, !PT ;  /* 0x000000870a877209 */ /* 0x002fc60007810000 */
[----:B------:R-:W-:Y:S01]  /*74b0*/  IMAD R140, R137, 0x2, R202 ;  /* 0x00000002898c7824 */ /* 0x000fe200078e02ca */
[----:B------:R-:W-:Y:S01]  /*74c0*/  FSETP.NEU.FTZ.AND P0, PT, R135, -INF , PT ;  /* 0xff8000008700780b */ /* 0x000fe20003f1d000 */
[----:B--2---:R-:W-:-:S03]  /*74d0*/  FMUL.FTZ R142, R139, R135 ;  /* 0x000000878b8e7220 */ /* 0x004fc60000410000 */
[----:B------:R-:W1:Y:S01]  /*74e0*/  LDSM.16.MT88.4 R96, [R140+0x10000] ;  /* 0x010000008c60783b */ /* 0x000e620000004200 */
[----:B---3--:R-:W-:Y:S01]  /*74f0*/  FMNMX.FTZ R134, R7, R134, !PT ;  /* 0x0000008607867209 */ /* 0x008fe20007810000 */
[--C-:B------:R-:W-:Y:S01]  /*7500*/  IMAD.IADD R50, R47, 0x1, R140.reuse ;  /* 0x000000012f327824 */ /* 0x100fe200078e028c */
[----:B------:R-:W-:Y:S01]  /*7510*/  FSEL R142, R142, RZ, P0 ;  /* 0x000000ff8e8e7208 */ /* 0x000fe20000000000 */
[----:B------:R-:W-:Y:S01]  /*7520*/  IMAD.IADD R67, R45, 0x1, R140 ;  /* 0x000000012d437824 */ /* 0x000fe200078e028c */
[----:B------:R-:W-:Y:S01]  /*7530*/  FSETP.NEU.FTZ.AND P0, PT, R134, -INF , PT ;  /* 0xff8000008600780b */ /* 0x000fe20003f1d000 */
[----:B------:R-:W-:Y:S01]  /*7540*/  FMUL.FTZ R138, R139, R134 ;  /* 0x000000868b8a7220 */ /* 0x000fe20000410000 */
[----:B------:R-:W-:Y:S01]  /*7550*/  IMAD.IADD R45, R45, 0x1, R50 ;  /* 0x000000012d2d7824 */ /* 0x000fe200078e0232 */
[----:B------:R-:W2:Y:S03]  /*7560*/  LDSM.16.MT88.4 R124, [R140+0xc000] ;  /* 0x00c000008c7c783b */ /* 0x000ea60000004200 */
[----:B------:R-:W-:Y:S01]  /*7570*/  FSEL R138, R138, RZ, P0 ;  /* 0x000000ff8a8a7208 */ /* 0x000fe20000000000 */
[----:B------:R-:W3:Y:S01]  /*7580*/  LDSM.16.MT88.4 R72, [R67+0xc000] ;  /* 0x00c000004348783b */ /* 0x000ee20000004200 */
[-CC-:B------:R-:W-:Y:S01]  /*7590*/  FFMA.FTZ R137, R8, R139.reuse, -R142.reuse ;  /* 0x0000008b08897223 */ /* 0x180fe2000001088e */
[----:B------:R-:W-:-:S02]  /*75a0*/  FFMA.FTZ R136, R35, R139, -R142 ;  /* 0x0000008b23887223 */ /* 0x000fc4000001088e */
[-CC-:B------:R-:W-:Y:S01]  /*75b0*/  FFMA.FTZ R133, R4, R139.reuse, -R138.reuse ;  /* 0x0000008b04857223 */ /* 0x180fe2000001088a */
[----:B------:R-:W4:Y:S01]  /*75c0*/  LDSM.16.MT88.4 R80, [R50+0xc000] ;  /* 0x00c000003250783b */ /* 0x000f220000004200 */
[-C--:B------:R-:W-:Y:S01]  /*75d0*/  FFMA.FTZ R63, R5, R139.reuse, -R138 ;  /* 0x0000008b053f7223 */ /* 0x080fe2000001088a */
[-CC-:B------:R-:W-:Y:S02]  /*75e0*/  FFMA.FTZ R66, R33, R139.reuse, -R142.reuse ;  /* 0x0000008b21427223 */ /* 0x180fe4000001088e */
[----:B------:R-:W5:Y:S01]  /*75f0*/  LDSM.16.MT88.4 R88, [R45+0xc000] ;  /* 0x00c000002d58783b */ /* 0x000f620000004200 */
[-C--:B------:R-:W-:Y:S01]  /*7600*/  FFMA.FTZ R65, R29, R139.reuse, -R142 ;  /* 0x0000008b1d417223 */ /* 0x080fe2000001088e */
[-CC-:B------:R-:W-:Y:S02]  /*7610*/  FFMA.FTZ R132, R27, R139.reuse, -R138.reuse ;  /* 0x0000008b1b847223 */ /* 0x180fe4000001088a */
[----:B------:R-:W5:Y:S01]  /*7620*/  LDSM.16.MT88.4 R104, [R67+0x10000] ;  /* 0x010000004368783b */ /* 0x000f620000004200 */
[----:B------:R-:W-:-:S03]  /*7630*/  FFMA.FTZ R64, R25, R139, -R138 ;  /* 0x0000008b19407223 */ /* 0x000fc6000001088a */
[----:B------:R-:W5:Y:S04]  /*7640*/  LDSM.16.MT88.4 R112, [R50+0x10000] ;  /* 0x010000003270783b */ /* 0x000f680000004200 */
        /* <DEDUP_REMOVED lines=30> */
[----:B------:R-:W2:Y:S04]  /*7830*/  MUFU.EX2 R61, R61 ;  /* 0x0000003d003d7308 */ /* 0x000ea80000000800 */
        /* <DEDUP_REMOVED lines=28> */
[C---:B------:R-:W-:Y:S08]  /*7a00*/  HMMA.16816.F32.BF16 R128, R4.reuse, R32, R128 ;  /* 0x000000200480723c */ /* 0x040ff00000041880 */
[----:B------:R-:W-:Y:S01]  /*7a10*/  HMMA.16816.F32.BF16 R124, R4, R34, R124 ;  /* 0x00000022047c723c */ /* 0x000fe2000004187c */
[----:B------:R-:W3:Y:S01]  /*7a20*/  LDSM.16.MT88.4 R32, [R140+0xd000] ;  /* 0x00d000008c20783b */ /* 0x000ee20000004200 */
[----:B------:R-:W-:-:S06]  /*7a30*/  FFMA.FTZ R54, R251, R139, -R142 ;  /* 0x0000008bfb367223 */ /* 0x000fcc000001088e */
[----:B-1----:R-:W-:Y:S01]  /*7a40*/  HMMA.16816.F32.BF16 R108, R4, R12, R108 ;  /* 0x0000000c046c723c */ /* 0x002fe2000004186c */
[-CC-:B------:R-:W-:Y:S01]  /*7a50*/  FFMA.FTZ R53, R53, R139.reuse, -R142.reuse ;  /* 0x0000008b35357223 */ /* 0x180fe2000001088e */
[----:B------:R-:W-:-:S06]  /*7a60*/  FFMA.FTZ R48, R49, R139, -R142 ;  /* 0x0000008b31307223 */ /* 0x000fcc000001088e */
[C---:B------:R-:W-:Y:S01]  /*7a70*/  HMMA.16816.F32.BF16 R112, R4.reuse, R14, R112 ;  /* 0x0000000e0470723c */ /* 0x040fe20000041870 */
[----:B------:R-:W1:Y:S01]  /*7a80*/  LDSM.16.MT88.4 R12, [R67+0x11000] ;  /* 0x01100000430c783b */ /* 0x000e620000004200 */
[-CC-:B------:R-:W-:Y:S01]  /*7a90*/  FFMA.FTZ R52, R249, R139.reuse, -R138.reuse ;  /* 0x0000008bf9347223 */ /* 0x180fe2000001088a */
[-CC-:B------:R-:W-:Y:S01]  /*7aa0*/  FFMA.FTZ R51, R51, R139.reuse, -R138.reuse ;  /* 0x0000008b33337223 */ /* 0x180fe2000001088a */
[-CC-:B------:R-:W-:Y:S01]  /*7ab0*/  FFMA.FTZ R47, R39, R139.reuse, -R138.reuse ;  /* 0x0000008b272f7223 */ /* 0x180fe2000001088a */
[-C--:B------:R-:W-:Y:S01]  /*7ac0*/  FFMA.FTZ R46, R37, R139.reuse, -R138 ;  /* 0x0000008b252e7223 */ /* 0x080fe2000001088a */
[----:B------:R-:W-:Y:S02]  /*7ad0*/  FFMA.FTZ R36, R36, R139, -R142 ;  /* 0x0000008b24247223 */ /* 0x000fe4000001088e */
[C---:B--2---:R-:W-:Y:S01]  /*7ae0*/  HMMA.16816.F32.BF16 R120, R4.reuse, R8, R120 ;  /* 0x000000080478723c */ /* 0x044fe20000041878 */
[----:B------:R-:W-:Y:S04]  /*7af0*/  MUFU.EX2 R54, R54 ;  /* 0x0000003600367308 */ /* 0x000fe80000000800 */
[----:B------:R-:W2:Y:S03]  /*7b00*/  MUFU.EX2 R53, R53 ;  /* 0x0000003500357308 */ /* 0x000ea60000000800 */
[C---:B------:R-:W-:Y:S01]  /*7b10*/  HMMA.16816.F32.BF16 R116, R4.reuse, R10, R116 ;  /* 0x0000000a0474723c */ /* 0x040fe20000041874 */
[----:B------:R-:W4:Y:S01]  /*7b20*/  LDSM.16.MT88.4 R8, [R50+0x11000] ;  /* 0x011000003208783b */ /* 0x000f220000004200 */
[----:B------:R5:W-:Y:S04]  /*7b30*/  MUFU.EX2 R49, R36 ;  /* 0x0000002400317308 */ /* 0x000be80000000800 */
[----:B------:R-:W3:Y:S04]  /*7b40*/  MUFU.EX2 R48, R48 ;  /* 0x0000003000307308 */ /* 0x000ee80000000800 */
[----:B------:R-:W-:Y:S04]  /*7b50*/  MUFU.EX2 R52, R52 ;  /* 0x0000003400347308 */ /* 0x000fe80000000800 */
[----:B------:R-:W1:Y:S01]  /*7b60*/  MUFU.EX2 R51, R51 ;  /* 0x0000003300337308 */ /* 0x000e620000000800 */
[C---:B------:R-:W-:Y:S01]  /*7b70*/  HMMA.16816.F32.BF16 R100, R4.reuse, R16, R100 ;  /* 0x000000100464723c */ /* 0x040fe20000041864 */
[----:B-----5:R-:W-:Y:S02]  /*7b80*/  LDSM.16.MT88.4 R36, [R45+0x11000] ;  /* 0x011000002d24783b */ /* 0x020fe40000004200 */
[----:B------:R-:W-:Y:S04]  /*7b90*/  MUFU.EX2 R47, R47 ;  /* 0x0000002f002f7308 */ /* 0x000fe80000000800 */
[----:B------:R-:W5:Y:S01]  /*7ba0*/  MUFU.EX2 R46, R46 ;  /* 0x0000002e002e7308 */ /* 0x000f620000000800 */
        /* <DEDUP_REMOVED lines=11> */
[----:B--2---:R-:W-:-:S02]  /*7c60*/  F2FP.BF16.F32.PACK_AB R4, R53, R54 ;  /* 0x000000363504723e */ /* 0x004fc400000010ff */
[----:B---3--:R-:W-:Y:S02]  /*7c70*/  F2FP.BF16.F32.PACK_AB R6, R48, R49 ;  /* 0x000000313006723e */ /* 0x008fe400000010ff */
[----:B-1----:R-:W-:Y:S02]  /*7c80*/  F2FP.BF16.F32.PACK_AB R5, R51, R52 ;  /* 0x000000343305723e */ /* 0x002fe400000010ff */
[----:B-----5:R-:W-:-:S07]  /*7c90*/  F2FP.BF16.F32.PACK_AB R7, R46, R47 ;  /* 0x0000002f2e07723e */ /* 0x020fce00000010ff */
[C---:B------:R-:W-:Y:S08]  /*7ca0*/  HMMA.16816.F32.BF16 R128, R4.reuse, R32, R128 ;  /* 0x000000200480723c */ /* 0x040ff00000041880 */
[----:B------:R-:W-:Y:S01]  /*7cb0*/  HMMA.16816.F32.BF16 R124, R4, R34, R124 ;  /* 0x00000022047c723c */ /* 0x000fe2000004187c */
[----:B------:R-:W1:Y:S01]  /*7cc0*/  LDSM.16.MT88.4 R32, [R140+0xd800] ;  /* 0x00d800008c20783b */ /* 0x000e620000004200 */
[----:B------:R-:W-:-:S06]  /*7cd0*/  FFMA.FTZ R148, R179, R139, -R138 ;  /* 0x0000008bb3947223 */ /* 0x000fcc000001088a */
[----:B------:R-:W-:Y:S01]  /*7ce0*/  HMMA.16816.F32.BF16 R100, R4, R12, R100 ;  /* 0x0000000c0464723c */ /* 0x000fe20000041864 */
[-CC-:B------:R-:W-:Y:S01]  /*7cf0*/  FFMA.FTZ R144, R247, R139.reuse, -R142.reuse ;  /* 0x0000008bf7907223 */ /* 0x180fe2000001088e */
[----:B------:R-:W-:-:S06]  /*7d00*/  FFMA.FTZ R173, R175, R139, -R142 ;  /* 0x0000008bafad7223 */ /* 0x000fcc000001088e */
[C---:B------:R-:W-:Y:S01]  /*7d10*/  HMMA.16816.F32.BF16 R104, R4.reuse, R14, R104 ;  /* 0x0000000e0468723c */ /* 0x040fe20000041868 */
[----:B------:R-:W2:Y:S01]  /*7d20*/  LDSM.16.MT88.4 R12, [R67+0x11800] ;  /* 0x01180000430c783b */ /* 0x000ea20000004200 */
[-C--:B------:R-:W-:Y:S01]  /*7d30*/  FFMA.FTZ R146, R243, R139.reuse, -R142 ;  /* 0x0000008bf3927223 */ /* 0x080fe2000001088e */
[-CC-:B------:R-:W-:Y:S01]  /*7d40*/  FFMA.FTZ R150, R177, R139.reuse, -R138.reuse ;  /* 0x0000008bb1967223 */ /* 0x180fe2000001088a */
[-C--:B------:R-:W-:Y:S01]  /*7d50*/  FFMA.FTZ R179, R239, R139.reuse, -R138 ;  /* 0x0000008befb37223 */ /* 0x080fe2000001088a */
[-C--:B------:R-:W-:Y:S01]  /*7d60*/  FFMA.FTZ R245, R245, R139.reuse, -R142 ;  /* 0x0000008bf5f57223 */ /* 0x080fe2000001088e */
[----:B------:R-:W-:Y:S02]  /*7d70*/  FFMA.FTZ R241, R241, R139, -R138 ;  /* 0x0000008bf1f17223 */ /* 0x000fe4000001088a */
[C---:B----4-:R-:W-:Y:S01]  /*7d80*/  HMMA.16816.F32.BF16 R108, R4.reuse, R8, R108 ;  /* 0x00000008046c723c */ /* 0x050fe2000004186c */
[----:B------:R-:W-:Y:S04]  /*7d90*/  MUFU.EX2 R144, R144 ;  /* 0x0000009000907308 */ /* 0x000fe80000000800 */
[----:B------:R-:W3:Y:S03]  /*7da0*/  MUFU.EX2 R175, R245 ;  /* 0x000000f500af7308 */ /* 0x000ee60000000800 */
[C---:B------:R-:W-:Y:S01]  /*7db0*/  HMMA.16816.F32.BF16 R112, R4.reuse, R10, R112 ;  /* 0x0000000a0470723c */ /* 0x040fe20000041870 */
[----:B------:R-:W4:Y:S01]  /*7dc0*/  LDSM.16.MT88.4 R8, [R50+0x11800] ;  /* 0x011800003208783b */ /* 0x000f220000004200 */
[----:B------:R-:W-:Y:S04]  /*7dd0*/  MUFU.EX2 R173, R173 ;  /* 0x000000ad00ad7308 */ /* 0x000fe80000000800 */
[----:B------:R-:W5:Y:S04]  /*7de0*/  MUFU.EX2 R146, R146 ;  /* 0x0000009200927308 */ /* 0x000f680000000800 */
[----:B------:R-:W-:Y:S04]  /*7df0*/  MUFU.EX2 R177, R241 ;  /* 0x000000f100b17308 */ /* 0x000fe80000000800 */
[----:B------:R-:W1:Y:S04]  /*7e00*/  MUFU.EX2 R150, R150 ;  /* 0x0000009600967308 */ /* 0x000e680000000800 */
[----:B------:R-:W-:Y:S04]  /*7e10*/  MUFU.EX2 R148, R148 ;  /* 0x0000009400947308 */ /* 0x000fe80000000800 */
[----:B------:R-:W2:Y:S01]  /*7e20*/  MUFU.EX2 R179, R179 ;  /* 0x000000b300b37308 */ /* 0x000ea20000000800 */
        /* <DEDUP_REMOVED lines=14> */
[----:B---3--:R-:W-:-:S02]  /*7f10*/  F2FP.BF16.F32.PACK_AB R4, R175, R144 ;  /* 0x00000090af04723e */ /* 0x008fc400000010ff */
        /* <DEDUP_REMOVED lines=9> */
[-CC-:B------:R-:W-:Y:S01]  /*7fb0*/  FFMA.FTZ R152, R191, R139.reuse, -R142.reuse ;  /* 0x0000008bbf987223 */ /* 0x180fe2000001088e */
[----:B------:R-:W-:-:S05]  /*7fc0*/  FFMA.FTZ R154, R193, R139, -R142 ;  /* 0x0000008bc19a7223 */ /* 0x000fca000001088e */
[----:B----4-:R-:W-:Y:S01]  /*7fd0*/  HMMA.16816.F32.BF16 R108, R4, R8, R108 ;  /* 0x00000008046c723c */ /* 0x010fe2000004186c */
[-CC-:B------:R-:W-:Y:S01]  /*7fe0*/  FFMA.FTZ R156, R233, R139.reuse, -R138.reuse ;  /* 0x0000008be99c7223 */ /* 0x180fe2000001088a */
[----:B------:R-:W-:-:S06]  /*7ff0*/  FFMA.FTZ R158, R195, R139, -R138 ;  /* 0x0000008bc39e7223 */ /* 0x000fcc000001088a */
[C---:B------:R-:W-:Y:S01]  /*8000*/  HMMA.16816.F32.BF16 R112, R4.reuse, R10, R112 ;  /* 0x0000000a0470723c */ /* 0x040fe20000041870 */
[----:B------:R-:W3:Y:S01]  /*8010*/  LDSM.16.MT88.4 R8, [R67+0x12000] ;  /* 0x012000004308783b */ /* 0x000ee20000004200 */
[-CC-:B------:R-:W-:Y:S01]  /*8020*/  FFMA.FTZ R237, R237, R139.reuse, -R142.reuse ;  /* 0x0000008beded7223 */ /* 0x180fe2000001088e */
[-C--:B------:R-:W-:Y:S01]  /*8030*/  FFMA.FTZ R235, R235, R139.reuse, -R142 ;  /* 0x0000008bebeb7223 */ /* 0x080fe2000001088e */
[-CC-:B------:R-:W-:Y:S01]  /*8040*/  FFMA.FTZ R231, R231, R139.reuse, -R138.reuse ;  /* 0x0000008be7e77223 */ /* 0x180fe2000001088a */
[----:B------:R-:W-:Y:S01]  /*8050*/  FFMA.FTZ R36, R221, R139, -R138 ;  /* 0x0000008bdd247223 */ /* 0x000fe2000001088a */
[----:B------:R-:W-:Y:S02]  /*8060*/  MUFU.EX2 R191, R237 ;  /* 0x000000ed00bf7308 */ /* 0x000fe40000000800 */
[C---:B------:R-:W-:Y:S02]  /*8070*/  HMMA.16816.F32.BF16 R92, R4.reuse, R16, R92 ;  /* 0x00000010045c723c */ /* 0x040fe4000004185c */
[----:B------:R-:W4:Y:S04]  /*8080*/  MUFU.EX2 R152, R152 ;  /* 0x0000009800987308 */ /* 0x000f280000000800 */
[----:B------:R-:W-:Y:S02]  /*8090*/  MUFU.EX2 R193, R235 ;  /* 0x000000eb00c17308 */ /* 0x000fe40000000800 */
[C---:B------:R-:W-:Y:S01]  /*80a0*/  HMMA.16816.F32.BF16 R96, R4.reuse, R18, R96 ;  /* 0x000000120460723c */ /* 0x040fe20000041860 */
[----:B------:R-:W-:Y:S01]  /*80b0*/  LDSM.16.MT88.4 R16, [R45+0xe000] ;  /* 0x00e000002d10783b */ /* 0x000fe20000004200 */
        /* <DEDUP_REMOVED lines=57> */
[----:B------:R-:W-:Y:S07]  /*8450*/  LDSM.16.MT88.4 R28, [R67+0xe800] ;  /* 0x00e80000431c783b */ /* 0x000fee0000004200 */
[C---:B------:R-:W-:Y:S08]  /*8460*/  HMMA.16816.F32.BF16 R68, R4.reuse, R24, R68 ;  /* 0x000000180444723c */ /* 0x040ff00000041844 */
        /* <DEDUP_REMOVED lines=10> */
[----:B------:R-:W-:Y:S01]  /*8510*/  HMMA.16816.F32.BF16 R88, R4, R22, R88 ;  /* 0x000000160458723c */ /* 0x000fe20000041858 */
[----:B------:R-:W3:Y:S01]  /*8520*/  LDSM.16.MT88.4 R20, [R45+0xf000] ;  /* 0x00f000002d14783b */ /* 0x000ee20000004200 */
[-CC-:B------:R-:W-:Y:S01]  /*8530*/  FFMA.FTZ R168, R169, R139.reuse, -R142.reuse ;  /* 0x0000008ba9a87223 */ /* 0x180fe2000001088e */
[----:B------:R-:W-:-:S05]  /*8540*/  FFMA.FTZ R169, R167, R139, -R142 ;  /* 0x0000008ba7a97223 */ /* 0x000fca000001088e */
[----:B------:R-:W-:Y:S01]  /*8550*/  HMMA.16816.F32.BF16 R100, R4, R16, R100 ;  /* 0x000000100464723c */ /* 0x000fe20000041864 */
[----:B------:R4:W-:Y:S01]  /*8560*/  MUFU.EX2 R167, R168 ;  /* 0x000000a800a77308 */ /* 0x0009e20000000800 */
[----:B------:R-:W-:-:S06]  /*8570*/  FFMA.FTZ R38, R171, R139, -R142 ;  /* 0x0000008bab267223 */ /* 0x000fcc000001088e */
[----:B------:R-:W-:Y:S01]  /*8580*/  HMMA.16816.F32.BF16 R104, R4, R18, R104 ;  /* 0x000000120468723c */ /* 0x000fe20000041868 */
[----:B------:R-:W5:Y:S01]  /*8590*/  LDSM.16.MT88.4 R16, [R140+0x13000] ;  /* 0x013000008c10783b */ /* 0x000f620000004200 */
[----:B------:R-:W-:-:S06]  /*85a0*/  FFMA.FTZ R166, R165, R139, -R142 ;  /* 0x0000008ba5a67223 */ /* 0x000fcc000001088e */
[----:B--2---:R-:W-:Y:S01]  /*85b0*/  HMMA.16816.F32.BF16 R108, R4, R12, R108 ;  /* 0x0000000c046c723c */ /* 0x004fe2000004186c */
[-CC-:B----4-:R-:W-:Y:S01]  /*85c0*/  FFMA.FTZ R168, R161, R139.reuse, -R138.reuse ;  /* 0x0000008ba1a87223 */ /* 0x190fe2000001088a */
[----:B------:R-:W-:-:S06]  /*85d0*/  FFMA.FTZ R170, R157, R139, -R138 ;  /* 0x0000008b9daa7223 */ /* 0x000fcc000001088a */
[C---:B------:R-:W-:Y:S01]  /*85e0*/  HMMA.16816.F32.BF16 R112, R4.reuse, R14, R112 ;  /* 0x0000000e0470723c */ /* 0x040fe20000041870 */
[----:B------:R-:W2:Y:S01]  /*85f0*/  LDSM.16.MT88.4 R12, [R67+0x13000] ;  /* 0x01300000430c783b */ /* 0x000ea20000004200 */
[-CC-:B------:R-:W-:Y:S01]  /*8600*/  FFMA.FTZ R163, R163, R139.reuse, -R138.reuse ;  /* 0x0000008ba3a37223 */ /* 0x180fe2000001088a */
[----:B------:R-:W-:Y:S01]  /*8610*/  FFMA.FTZ R159, R159, R139, -R138 ;  /* 0x0000008b9f9f7223 */ /* 0x000fe2000001088a */
[----:B------:R-:W4:Y:S04]  /*8620*/  MUFU.EX2 R38, R38 ;  /* 0x0000002600267308 */ /* 0x000f280000000800 */
[C---:B-1----:R-:W-:Y:S01]  /*8630*/  HMMA.16816.F32.BF16 R120, R4.reuse, R8, R120 ;  /* 0x000000080478723c */ /* 0x042fe20000041878 */
[----:B------:R-:W-:Y:S04]  /*8640*/  MUFU.EX2 R165, R169 ;  /* 0x000000a900a57308 */ /* 0x000fe80000000800 */
[----:B------:R-:W1:Y:S03]  /*8650*/  MUFU.EX2 R166, R166 ;  /* 0x000000a600a67308 */ /* 0x000e660000000800 */
[C---:B------:R-:W-:Y:S01]  /*8660*/  HMMA.16816.F32.BF16 R116, R4.reuse, R10, R116 ;  /* 0x0000000a0474723c */ /* 0x040fe20000041874 */
[----:B------:R-:W2:Y:S01]  /*8670*/  LDSM.16.MT88.4 R8, [R50+0x13000] ;  /* 0x013000003208783b */ /* 0x000ea20000004200 */
[----:B------:R-:W-:Y:S04]  /*8680*/  MUFU.EX2 R161, R163 ;  /* 0x000000a300a17308 */ /* 0x000fe80000000800 */
[----:B------:R-:W3:Y:S02]  /*8690*/  MUFU.EX2 R168, R168 ;  /* 0x000000a800a87308 */ /* 0x000ee40000000800 */
[C---:B------:R-:W-:Y:S02]  /*86a0*/  HMMA.16816.F32.BF16 R68, R4.reuse, R28, R68 ;  /* 0x0000001c0444723c */ /* 0x040fe40000041844 */
[----:B------:R-:W-:Y:S04]  /*86b0*/  MUFU.EX2 R157, R159 ;  /* 0x0000009f009d7308 */ /* 0x000fe80000000800 */
[----:B------:R-:W5:Y:S02]  /*86c0*/  MUFU.EX2 R170, R170 ;  /* 0x000000aa00aa7308 */ /* 0x000f640000000800 */
        /* <DEDUP_REMOVED lines=9> */
[----:B-1----:R-:W-:Y:S02]  /*8760*/  F2FP.BF16.F32.PACK_AB R6, R166, R165 ;  /* 0x000000a5a606723e */ /* 0x002fe400000010ff */
[----:B---3--:R-:W-:Y:S02]  /*8770*/  F2FP.BF16.F32.PACK_AB R5, R168, R161 ;  /* 0x000000a1a805723e */ /* 0x008fe400000010ff */
[----:B-----5:R-:W-:-:S07]  /*8780*/  F2FP.BF16.F32.PACK_AB R7, R170, R157 ;  /* 0x0000009daa07723e */ /* 0x020fce00000010ff */
[C---:B------:R-:W-:Y:S08]  /*8790*/  HMMA.16816.F32.BF16 R84, R4.reuse, R20, R84 ;  /* 0x000000140454723c */ /* 0x040ff00000041854 */
[C---:B------:R-:W-:Y:S01]  /*87a0*/  HMMA.16816.F32.BF16 R88, R4.reuse, R22, R88 ;  /* 0x000000160458723c */ /* 0x040fe20000041858 */
[----:B------:R-:W1:Y:S07]  /*87b0*/  LDSM.16.MT88.4 R20, [R45+0x13000] ;  /* 0x013000002d14783b */ /* 0x000e6e0000004200 */
[C---:B------:R-:W-:Y:S08]  /*87c0*/  HMMA.16816.F32.BF16 R92, R4.reuse, R16, R92 ;  /* 0x00000010045c723c */ /* 0x040ff0000004185c */
[C---:B------:R-:W-:Y:S01]  /*87d0*/  HMMA.16816.F32.BF16 R96, R4.reuse, R18, R96 ;  /* 0x000000120460723c */ /* 0x040fe20000041860 */
[----:B------:R-:W3:Y:S07]  /*87e0*/  LDSM.16.MT88.4 R16, [R140+0xf800] ;  /* 0x00f800008c10783b */ /* 0x000eee0000004200 */
[C---:B--2---:R-:W-:Y:S08]  /*87f0*/  HMMA.16816.F32.BF16 R100, R4.reuse, R12, R100 ;  /* 0x0000000c0464723c */ /* 0x044ff00000041864 */
[----:B------:R-:W-:Y:S01]  /*8800*/  HMMA.16816.F32.BF16 R104, R4, R14, R104 ;  /* 0x0000000e0468723c */ /* 0x000fe20000041868 */
[----:B------:R-:W2:Y:S01]  /*8810*/  LDSM.16.MT88.4 R12, [R140+0x13800] ;  /* 0x013800008c0c783b */ /* 0x000ea20000004200 */
[----:B------:R-:W-:-:S06]  /*8820*/  FFMA.FTZ R231, R141, R139, -R138 ;  /* 0x0000008b8de77223 */ /* 0x000fcc000001088a */
        /* <DEDUP_REMOVED lines=16> */
[----:B------:R-:W5:Y:S01]  /*8930*/  MUFU.EX2 R25, R25 ;  /* 0x0000001900197308 */ /* 0x000f620000000800 */
[C---:B------:R-:W-:Y:S03]  /*8940*/  HMMA.16816.F32.BF16 R128, R4.reuse, R32, R128 ;  /* 0x000000200480723c */ /* 0x040fe60000041880 */
[----:B------:R-:W-:Y:S04]  /*8950*/  MUFU.EX2 R26, R26 ;  /* 0x0000001a001a7308 */ /* 0x000fe80000000800 */
[----:B------:R-:W3:Y:S01]  /*8960*/  MUFU.EX2 R27, R27 ;  /* 0x0000001b001b7308 */ /* 0x000ee20000000800 */
[----:B------:R-:W-:Y:S03]  /*8970*/  HMMA.16816.F32.BF16 R124, R4, R34, R124 ;  /* 0x00000022047c723c */ /* 0x000fe6000004187c */
[----:B------:R-:W-:Y:S04]  /*8980*/  MUFU.EX2 R28, R28 ;  /* 0x0000001c001c7308 */ /* 0x000fe80000000800 */
[----:B------:R-:W2:Y:S04]  /*8990*/  MUFU.EX2 R29, R29 ;  /* 0x0000001d001d7308 */ /* 0x000ea80000000800 */
[----:B------:R-:W-:Y:S04]  /*89a0*/  MUFU.EX2 R30, R30 ;  /* 0x0000001e001e7308 */ /* 0x000fe80000000800 */
[----:B------:R-:W4:Y:S01]  /*89b0*/  MUFU.EX2 R231, R231 ;  /* 0x000000e700e77308 */ /* 0x000f220000000800 */
        /* <DEDUP_REMOVED lines=8> */
[----:B-----5:R-:W-:Y:S02]  /*8a40*/  F2FP.BF16.F32.PACK_AB R4, R25, R24 ;  /* 0x000000181904723e */ /* 0x020fe400000010ff */
[----:B---3--:R-:W-:Y:S02]  /*8a50*/  F2FP.BF16.F32.PACK_AB R6, R27, R26 ;  /* 0x0000001a1b06723e */ /* 0x008fe400000010ff */
[----:B--2---:R-:W-:Y:S02]  /*8a60*/  F2FP.BF16.F32.PACK_AB R5, R29, R28 ;  /* 0x0000001c1d05723e */ /* 0x004fe400000010ff */
[----:B----4-:R-:W-:Y:S01]  /*8a70*/  F2FP.BF16.F32.PACK_AB R7, R231, R30 ;  /* 0x0000001ee707723e */ /* 0x010fe200000010ff */
        /* <DEDUP_REMOVED lines=8> */
[----:B------:R-:W-:-:S06]  /*8b00*/  FADD.FTZ R57, R57, R58 ;  /* 0x0000003a39397221 */ /* 0x000fcc0000010000 */
[----:B------:R-:W-:Y:S01]  /*8b10*/  HMMA.16816.F32.BF16 R92, R4, R12, R92 ;  /* 0x0000000c045c723c */ /* 0x000fe2000004185c */
[----:B------:R-:W-:-:S07]  /*8b20*/  FADD.FTZ R55, R55, R56 ;  /* 0x0000003837377221 */ /* 0x000fce0000010000 */
[----:B------:R-:W-:Y:S01]  /*8b30*/  HMMA.16816.F32.BF16 R96, R4, R14, R96 ;  /* 0x0000000e0460723c */ /* 0x000fe20000041860 */
[----:B------:R-:W2:Y:S01]  /*8b40*/  LDSM.16.MT88.4 R12, [R50+0xf800] ;  /* 0x00f80000320c783b */ /* 0x000ea20000004200 */
[----:B------:R-:W-:Y:S01]  /*8b50*/  FADD.FTZ R20, R54, R57 ;  /* 0x0000003936147221 */ /* 0x000fe20000010000 */
[----:B------:R-:W-:-:S05]  /*8b60*/  FADD.FTZ R22, R52, R55 ;  /* 0x0000003734167221 */ /* 0x000fca0000010000 */
[----:B------:R-:W-:Y:S01]  /*8b70*/  HMMA.16816.F32.BF16 R68, R4, R8, R68 ;  /* 0x000000080444723c */ /* 0x000fe20000041844 */
[----:B------:R-:W-:Y:S01]  /*8b80*/  FADD.FTZ R20, R53, R20 ;  /* 0x0000001435147221 */ /* 0x000fe20000010000 */
[----:B------:R-:W-:-:S06]  /*8b90*/  FADD.FTZ R22, R51, R22 ;  /* 0x0000001633167221 */ /* 0x000fcc0000010000 */
        /* <DEDUP_REMOVED lines=15> */
[----:B------:R-:W-:Y:S02]  /*8c90*/  FADD.FTZ R191, R191, R146 ;  /* 0x00000092bfbf7221 */ /* 0x000fe40000010000 */
[----:B------:R-:W-:Y:S01]  /*8ca0*/  HMMA.16816.F32.BF16 R104, R4, R18, R104 ;  /* 0x000000120468723c */ /* 0x000fe20000041868 */
[----:B------:R-:W1:Y:S01]  /*8cb0*/  LDSM.16.MT88.4 R16, [R45+0xf800] ;  /* 0x00f800002d10783b */ /* 0x000e620000004200 */
[----:B------:R-:W-:-:S06]  /*8cc0*/  FADD.FTZ R20, R156, R179 ;  /* 0x000000b39c147221 */ /* 0x000fcc0000010000 */
[----:B--2---:R-:W-:Y:S01]  /*8cd0*/  HMMA.16816.F32.BF16 R76, R4, R12, R76 ;  /* 0x0000000c044c723c */ /* 0x004fe2000004184c */
[----:B------:R-:W-:Y:S01]  /*8ce0*/  FADD.FTZ R152, R152, R191 ;  /* 0x000000bf98987221 */ /* 0x000fe20000010000 */
[----:B------:R-:W-:-:S06]  /*8cf0*/  FADD.FTZ R20, R221, R20 ;  /* 0x00000014dd147221 */ /* 0x000fcc0000010000 */
[----:B------:R-:W-:Y:S01]  /*8d00*/  HMMA.16816.F32.BF16 R80, R4, R14, R80 ;  /* 0x0000000e0450723c */ /* 0x000fe20000041850 */
[----:B------:R-:W2:Y:S01]  /*8d10*/  LDSM.16.MT88.4 R12, [R45+0x13800] ;  /* 0x013800002d0c783b */ /* 0x000ea20000004200 */
[----:B------:R-:W-:-:S06]  /*8d20*/  FADD.FTZ R21, R195, R20 ;  /* 0x00000014c3157221 */ /* 0x000fcc0000010000 */
[----:B---3--:R-:W-:Y:S01]  /*8d30*/  HMMA.16816.F32.BF16 R108, R4, R8, R108 ;  /* 0x00000008046c723c */ /* 0x008fe2000004186c */
        /* <DEDUP_REMOVED lines=16> */
[----:B------:R-:W-:Y:S02]  /*8e40*/  FADD.FTZ R11, R157, R168 ;  /* 0x000000a89d0b7221 */ /* 0x000fe40000010000 */
[----:B------:R-:W-:-:S05]  /*8e50*/  FADD.FTZ R9, R165, R8 ;  /* 0x00000008a5097221 */ /* 0x000fca0000010000 */
[----:B-1----:R-:W-:Y:S01]  /*8e60*/  HMMA.16816.F32.BF16 R84, R4, R16, R84 ;  /* 0x000000100454723c */ /* 0x002fe20000041854 */
[----:B------:R-:W-:Y:S01]  /*8e70*/  FADD.FTZ R9, R166, R9 ;  /* 0x00000009a6097221 */ /* 0x000fe20000010000 */
[----:B------:R-:W-:-:S06]  /*8e80*/  FADD.FTZ R11, R170, R11 ;  /* 0x0000000baa0b7221 */ /* 0x000fcc0000010000 */
[C---:B------:R-:W-:Y:S08]  /*8e90*/  HMMA.16816.F32.BF16 R88, R4.reuse, R18, R88 ;  /* 0x000000120458723c */ /* 0x040ff00000041858 */
[C---:B--2---:R-:W-:Y:S08]  /*8ea0*/  HMMA.16816.F32.BF16 R120, R4.reuse, R12, R120 ;  /* 0x0000000c0478723c */ /* 0x044ff00000041878 */
[----:B------:R-:W-:Y:S01]  /*8eb0*/  HMMA.16816.F32.BF16 R116, R4, R14, R116 ;  /* 0x0000000e0474723c */ /* 0x000fe20000041874 */
[----:B------:R-:W-:-:S02]  /*8ec0*/  VIADD R5, R41, 0xfffffffe ;  /* 0xfffffffe29057836 */ /* 0x000fc40000000000 */
[----:B------:R-:W-:Y:S01]  /*8ed0*/  FADD.FTZ R24, R24, R9 ;  /* 0x0000000918187221 */ /* 0x000fe20000010000 */
[----:B------:R-:W-:Y:S02]  /*8ee0*/  FADD.FTZ R28, R28, R11 ;  /* 0x0000000b1c1c7221 */ /* 0x000fe40000010000 */
[----:B------:R-:W-:Y:S01]  /*8ef0*/  ISETP.GE.AND P0, PT, R5, R212, PT ;  /* 0x000000d40500720c */ /* 0x000fe20003f06270 */
[----:B------:R-:W-:Y:S01]  /*8f00*/  FADD.FTZ R25, R25, R24 ;  /* 0x0000001819197221 */ /* 0x000fe20000010000 */
[----:B------:R-:W-:-:S03]  /*8f10*/  FADD.FTZ R29, R29, R28 ;  /* 0x0000001c1d1d7221 */ /* 0x000fc60000010000 */
[----:B------:R-:W-:Y:S01]  /*8f20*/  FADD.FTZ R26, R26, R25 ;  /* 0x000000191a1a7221 */ /* 0x000fe20000010000 */
[----:B------:R-:W-:-:S03]  /*8f30*/  FADD.FTZ R30, R30, R29 ;  /* 0x0000001d1e1e7221 */ /* 0x000fc60000010000 */
[----:B------:R-:W-:Y:S01]  /*8f40*/  FADD.FTZ R230, R27, R26 ;  /* 0x0000001a1be67221 */ /* 0x000fe20000010000 */
[----:B------:R-:W-:-:S03]  /*8f50*/  FADD.FTZ R231, R231, R30 ;  /* 0x0000001ee7e77221 */ /* 0x000fc60000010000 */
[----:B------:R-:W-:Y:S05]  /*8f60*/  @!P0 BRA `(.L_x_4862) ;  /* 0x0000005000dc8947 */ /* 0x000fea0003800000 */
[----:B------:R-:W-:Y:S01]  /*8f70*/  IMAD R42, R219, 0x40, R42 ;  /* 0x00000040db2a7824 */ /* 0x000fe200078e022a */
[----:B------:R-:W-:Y:S01]  /*8f80*/  LOP3.LUT R201, R201, 0x1f0, RZ, 0xc0, !PT ;  /* 0x000001f0c9c97812 */ /* 0x000fe200078ec0ff */
[----:B------:R-:W-:Y:S01]  /*8f90*/  IMAD.MOV.U32 R133, RZ, RZ, R134 ;  /* 0x000000ffff857224 */ /* 0x000fe200078e0086 */
[----:B------:R-:W-:Y:S01]  /*8fa0*/  ISETP.NE.U32.AND P4, PT, R228, RZ, PT ;  /* 0x000000ffe400720c */ /* 0x000fe20003f85070 */
[----:B------:R-:W-:Y:S01]  /*8fb0*/  IMAD.MOV.U32 R132, RZ, RZ, R135 ;  /* 0x000000ffff847224 */ /* 0x000fe200078e0087 */
[----:B------:R-:W-:Y:S02]  /*8fc0*/  IADD3 R42, PT, PT, R40, R42, R201 ;  /* 0x0000002a282a7210 */ /* 0x000fe40007ffe0c9 */
[----:B------:R-:W-:Y:S02]  /*8fd0*/  ISETP.NE.AND.EX P4, PT, R229, RZ, PT, P4 ;  /* 0x000000ffe500720c */ /* 0x000fe40003f85340 */
[----:B------:R-:W-:-:S05]  /*8fe0*/  IADD3 R42, PT, PT, -R43, R42, -R44 ;  /* 0x0000002a2b2a7210 */ /* 0x000fca0007ffe92c */
[----:B------:R-:W-:-:S04]  /*8ff0*/  IMAD R41, R41, -0x80, R42 ;  /* 0xffffff8029297824 */ /* 0x000fc800078e022a */
[----:B------:R-:W-:-:S07]  /*9000*/  VIADD R221, R41, 0x108 ;  /* 0x0000010829dd7836 */ /* 0x000fce0000000000 */
.L_x_4869:
        /* <DEDUP_REMOVED lines=78> */
.L_x_4864:
[----:B------:R-:W-:Y:S05]  /*94f0*/  BSYNC.RECONVERGENT B0 ;  /* 0x0000000000007941 */ /* 0x000fea0003800200 */
.L_x_4863:
        /* <DEDUP_REMOVED lines=51> */
[----:B------:R-:W-:Y:S01]  /*9830*/  IMAD.X R53, R49, 0x1, R44, P0 ;  /* 0x0000000131357824 */ /* 0x000fe200000e062c */
[----:B------:R-:W-:Y:S01]  /*9840*/  SEL R65, R197, 0xffffffc0, !P2 ;  /* 0xffffffc0c5417807 */ /* 0x000fe20005000000 */
[----:B------:R-:W-:Y:S01]  /*9850*/  IMAD.IADD R186, R202, 0x1, R135 ;  /* 0x00000001caba7824 */ /* 0x000fe200078e0287 */
[----:B------:R-:W-:Y:S03]  /*9860*/  @P3 STS.128 [R233+0xc800], RZ ;  /* 0x00c800ffe9003388 */ /* 0x000fe60000000c00 */
        /* <DEDUP_REMOVED lines=72> */
[C---:B------:R-:W-:Y:S02]  /*9cf0*/  IMAD.IADD R135, R203.reuse, 0x1, R186 ;  /* 0x00000001cb877824 */ /* 0x040fe400078e02ba */
[C---:B------:R-:W-:Y:S01]  /*9d00*/  IMAD.IADD R206, R203.reuse, 0x1, R184 ;  /* 0x00000001cbce7824 */ /* 0x040fe200078e02b8 */
[----:B------:R-:W-:Y:S01]  /*9d10*/  @!PT LDS RZ, [RZ] ;  /* 0x00000000fffff984 */ /* 0x000fe20000000800 */
[----:B------:R-:W-:Y:S01]  /*9d20*/  @!PT LDS RZ, [RZ] ;  /* 0x00000000fffff984 */ /* 0x000fe20000000800 */
[----:B------:R-:W-:Y:S01]  /*9d30*/  @!PT LDS RZ, [RZ] ;  /* 0x00000000fffff984 */ /* 0x000fe20000000800 */
[----:B------:R-:W-:Y:S01]  /*9d40*/  @!P3 LDGSTS.E.BYPASS.LTC128B.128 [R233+0xf800], desc[UR4][R46.64] ;  /* 0x0f8000002ee9bfae */ /* 0x000fe2000b981a04 */
[C---:B------:R-:W-:Y:S03]  /*9d50*/  IMAD.IADD R192, R203.reuse, 0x1, R186 ;  /* 0x00000001cbc07824 */ /* 0x040fe600078e02ba */
        /* <DEDUP_REMOVED lines=13> */
[----:B------:R-:W-:Y:S04]  /*9e30*/  LDSM.16.M88.4 R160, [R135+0x4000] ;  /* 0x0040000087a0783b */ /* 0x000fe80000000200 */
[----:B------:R-:W-:Y:S04]  /*9e40*/  LDSM.16.M88.4 R164, [R135+0x6000] ;  /* 0x0060000087a4783b */ /* 0x000fe80000000200 */
[----:B------:R-:W-:Y:S04]  /*9e50*/  LDSM.16.M88.4 R168, [R135+0x6800] ;  /* 0x0068000087a8783b */ /* 0x000fe80000000200 */
[----:B------:R-:W-:Y:S01]  /*9e60*/  LDSM.16.M88.4 R172, [R135+0x7000] ;  /* 0x0070000087ac783b */ /* 0x000fe20000000200 */
[C---:B--2---:R-:W-:Y:S03]  /*9e70*/  HMMA.16816.F32.BF16 R4, R136.reuse, R140, RZ ;  /* 0x0000008c8804723c */ /* 0x044fe600000418ff */
[----:B------:R-:W-:Y:S04]  /*9e80*/  LDSM.16.M88.4 R176, [R134+0x4000] ;  /* 0x0040000086b0783b */ /* 0x000fe80000000200 */
[----:B------:R-:W-:Y:S01]  /*9e90*/  LDSM.16.M88.4 R188, [R134+0x8000] ;  /* 0x0080000086bc783b */ /* 0x000fe20000000200 */
[C---:B------:R-:W-:Y:S03]  /*9ea0*/  HMMA.16816.F32.BF16 R8, R136.reuse, R142, RZ ;  /* 0x0000008e8808723c */ /* 0x040fe600000418ff */
[----:B------:R-:W2:Y:S05]  /*9eb0*/  LDSM.16.M88.4 R140, [R186+0x6800] ;  /* 0x00680000ba8c783b */ /* 0x000eaa0000000200 */
[C---:B---3--:R-:W-:Y:S08]  /*9ec0*/  HMMA.16816.F32.BF16 R12, R136.reuse, R144, RZ ;  /* 0x00000090880c723c */ /* 0x048ff000000418ff */
[C---:B------:R-:W-:Y:S01]  /*9ed0*/  HMMA.16816.F32.BF16 R16, R136.reuse, R146, RZ ;  /* 0x000000928810723c */ /* 0x040fe200000418ff */
[----:B------:R-:W3:Y:S07]  /*9ee0*/  LDSM.16.M88.4 R144, [R186+0x7000] ;  /* 0x00700000ba90783b */ /* 0x000eee0000000200 */
[C---:B----4-:R-:W-:Y:S08]  /*9ef0*/  HMMA.16816.F32.BF16 R20, R136.reuse, R148, RZ ;  /* 0x000000948814723c */ /* 0x050ff000000418ff */
[C---:B------:R-:W-:Y:S01]  /*9f00*/  HMMA.16816.F32.BF16 R24, R136.reuse, R150, RZ ;  /* 0x000000968818723c */ /* 0x040fe200000418ff */
[----:B------:R-:W4:Y:S07]  /*9f10*/  LDSM.16.M88.4 R148, [R186+0x7800] ;  /* 0x00780000ba94783b */ /* 0x000f2e0000000200 */
[C---:B-----5:R-:W-:Y:S08]  /*9f20*/  HMMA.16816.F32.BF16 R28, R136.reuse, R152, RZ ;  /* 0x00000098881c723c */ /* 0x060ff000000418ff */
[C---:B------:R-:W-:Y:S01]  /*9f30*/  HMMA.16816.F32.BF16 R32, R136.reuse, R154, RZ ;  /* 0x0000009a8820723c */ /* 0x040fe200000418ff */
[----:B------:R-:W5:Y:S07]  /*9f40*/  LDSM.16.M88.4 R152, [R185] ;  /* 0x00000000b998783b */ /* 0x000f6e0000000200 */
[C---:B-1----:R-:W-:Y:S08]  /*9f50*/  HMMA.16816.F32.BF16 R36, R136.reuse, R156, RZ ;  /* 0x0000009c8824723c */ /* 0x042ff000000418ff */
[C---:B------:R-:W-:Y:S01]  /*9f60*/  HMMA.16816.F32.BF16 R40, R136.reuse, R158, RZ ;  /* 0x0000009e8828723c */ /* 0x040fe200000418ff */
[----:B------:R-:W1:Y:S07]  /*9f70*/  LDSM.16.M88.4 R156, [R135+0x4800] ;  /* 0x00480000879c783b */ /* 0x000e6e0000000200 */
[C---:B--2---:R-:W-:Y:S08]  /*9f80*/  HMMA.16816.F32.BF16 R44, R136.reuse, R140, RZ ;  /* 0x0000008c882c723c */ /* 0x044ff000000418ff */
[C---:B------:R-:W-:Y:S01]  /*9f90*/  HMMA.16816.F32.BF16 R48, R136.reuse, R142, RZ ;  /* 0x0000008e8830723c */ /* 0x040fe200000418ff */
[----:B------:R-:W2:Y:S07]  /*9fa0*/  LDSM.16.M88.4 R140, [R135+0x5000] ;  /* 0x00500000878c783b */ /* 0x000eae0000000200 */
[C---:B---3--:R-:W-:Y:S08]  /*9fb0*/  HMMA.16816.F32.BF16 R52, R136.reuse, R144, RZ ;  /* 0x000000908834723c */ /* 0x048ff000000418ff */
[C---:B------:R-:W-:Y:S01]  /*9fc0*/  HMMA.16816.F32.BF16 R56, R136.reuse, R146, RZ ;  /* 0x000000928838723c */ /* 0x040fe200000418ff */
[----:B------:R-:W3:Y:S07]  /*9fd0*/  LDSM.16.M88.4 R144, [R135+0x5800] ;  /* 0x005800008790783b */ /* 0x000eee0000000200 */
[C---:B----4-:R-:W-:Y:S08]  /*9fe0*/  HMMA.16816.F32.BF16 R60, R136.reuse, R148, RZ ;  /* 0x00000094883c723c */ /* 0x050ff000000418ff */
[----:B------:R-:W-:Y:S01]  /*9ff0*/  HMMA.16816.F32.BF16 R64, R136, R150, RZ ;  /* 0x000000968840723c */ /* 0x000fe200000418ff */
[----:B------:R4:W3:Y:S04]  /*a000*/  LDSM.16.M88.4 R136, [R135+0x7800] ;  /* 0x007800008788783b */ /* 0x0008e80000000200 */
[----:B------:R-:W3:Y:S03]  /*a010*/  LDSM.16.M88.4 R148, [R184] ;  /* 0x00000000b894783b */ /* 0x000ee60000000200 */
[C---:B-----5:R-:W-:Y:S08]  /*a020*/  HMMA.16816.F32.BF16 R4, R152.reuse, R160, R4 ;  /* 0x000000a09804723c */ /* 0x060ff00000041804 */
[C---:B------:R-:W-:Y:S01]  /*a030*/  HMMA.16816.F32.BF16 R8, R152.reuse, R162, R8 ;  /* 0x000000a29808723c */ /* 0x040fe20000041808 */
[----:B------:R-:W-:Y:S07]  /*a040*/  LDSM.16.M88.4 R160, [R134+0x7000] ;  /* 0x0070000086a0783b */ /* 0x000fee0000000200 */
[C---:B-1----:R-:W-:Y:S03]  /*a050*/  HMMA.16816.F32.BF16 R12, R152.reuse, R156, R12 ;  /* 0x0000009c980c723c */ /* 0x042fe6000004180c */
[----:B----4-:R-:W-:Y:S05]  /*a060*/  IMAD.IADD R135, R203, 0x1, R134 ;  /* 0x00000001cb877824 */ /* 0x010fea00078e0286 */
        /* <DEDUP_REMOVED lines=240> */
.L_x_4868:
[----:B------:R-:W-:Y:S05]  /*af70*/  BSYNC.RECONVERGENT B0 ;  /* 0x0000000000007941 */ /* 0x000fea0003800200 */
.L_x_4867:
        /* <DEDUP_REMOVED lines=98> */
.L_x_4866:
[----:B------:R-:W-:Y:S05]  /*b5a0*/  BSYNC.RECONVERGENT B1 ;  /* 0x0000000000017941 */ /* 0x000fea0003800200 */
.L_x_4865:
[----:B--2---:R-:W2:Y:S01]  /*b5b0*/  LD.E R136, desc[UR4][R2.64+0xdc] ;  /* 0x0000dc0402887980 */ /* 0x004ea2000c101900 */
        /* <DEDUP_REMOVED lines=126> */
[----:B------:R-:W-:Y:S01]  /*bda0*/  MOV R138, R135 ;  /* 0x00000087008a7202 */ /* 0x000fe20000000f00 */
        /* <DEDUP_REMOVED lines=8> */
[CC--:B------:R-:W-:Y:S01]  /*be30*/  FFMA.FTZ R44, -R0.reuse, R139.reuse, R44 ;  /* 0x0000008b002c7223 */ /* 0x0c0fe2000001012c */
[C---:B------:R-:W-:Y:S01]  /*be40*/  FFMA.FTZ R50, -R0.reuse, R139, R50 ;  /* 0x0000008b00327223 */ /* 0x040fe20000010132 */
        /* <DEDUP_REMOVED lines=33> */
[CC--:B------:R-:W-:Y:S01]  /*c060*/  FFMA.FTZ R56, -R0.reuse, R135.reuse, R56 ;  /* 0x0000008700387223 */ /* 0x0c0fe20000010138 */
[C---:B------:R-:W-:Y:S01]  /*c070*/  FFMA.FTZ R63, -R0.reuse, R134, R63 ;  /* 0x00000086003f7223 */ /* 0x040fe2000001013f */
        /* <DEDUP_REMOVED lines=23> */
[----:B------:R-:W-:Y:S01]  /*c1f0*/  FFMA.FTZ R61, -R0, R138, R61 ;  /* 0x0000008a003d7223 */ /* 0x000fe2000001013d */
[----:B------:R-:W-:Y:S01]  /*c200*/  FMNMX3.FTZ R134, R134, R54, R55, !PT ;  /* 0x0000003686867276 */ /* 0x000fe20007810037 */
[C---:B------:R-:W-:Y:S01]  /*c210*/  FFMA.FTZ R67, -R0.reuse, R138, R67 ;  /* 0x0000008a00437223 */ /* 0x040fe20000010143 */
        /* <DEDUP_REMOVED lines=48> */
[-C--:B------:R-:W-:Y:S01]  /*c520*/  FFMA.FTZ R180, R27, R136.reuse, -R167 ;  /* 0x000000881bb47223 */ /* 0x080fe200000108a7 */
[-CC-:B------:R-:W-:Y:S07]  /*c530*/  FFMA.FTZ R182, R48, R136.reuse, -R169.reuse ;  /* 0x0000008830b67223 */ /* 0x180fee00000108a9 */
[----:B------:R-:W3:Y:S01]  /*c540*/  MUFU.EX2 R133, R133 ;  /* 0x0000008500857308 */ /* 0x000ee20000000800 */
[----:B------:R-:W-:Y:S01]  /*c550*/  @P2 IADD3 R138, PT, PT, R8, -0x40, RZ ;  /* 0xffffffc0088a2810 */ /* 0x000fe20007ffe0ff */
[----:B------:R-:W-:Y:S01]  /*c560*/  FFMA.FTZ R183, R49, R136, -R169 ;  /* 0x0000008831b77223 */ /* 0x000fe200000108a9 */
[----:B------:R-:W-:Y:S07]  /*c570*/  LDSM.16.MT88.4 R156, [R137+0x10800] ;  /* 0x01080000899c783b */ /* 0x000fee0000004200 */
[----:B------:R-:W-:Y:S01]  /*c580*/  MUFU.EX2 R168, R168 ;  /* 0x000000a800a87308 */ /* 0x000fe20000000800 */
[----:B------:R-:W-:Y:S01]  /*c590*/  IADD3 R203, PT, PT, R203, R138, RZ ;  /* 0x0000008acbcb7210 */ /* 0x000fe20007ffe0ff */
[-CC-:B------:R-:W-:Y:S01]  /*c5a0*/  FFMA.FTZ R184, R50, R136.reuse, -R167.reuse ;  /* 0x0000008832b87223 */ /* 0x180fe200000108a7 */
[-C--:B------:R-:W-:Y:S07]  /*c5b0*/  FFMA.FTZ R185, R51, R136.reuse, -R167 ;  /* 0x0000008833b97223 */ /* 0x080fee00000108a7 */
[----:B------:R-:W4:Y:S01]  /*c5c0*/  MUFU.EX2 R166, R166 ;  /* 0x000000a600a67308 */ /* 0x000f220000000800 */
[--C-:B------:R-:W-:Y:S01]  /*c5d0*/  FFMA.FTZ R172, R12, R136, -R169.reuse ;  /* 0x000000880cac7223 */ /* 0x100fe200000108a9 */
        /* <DEDUP_REMOVED lines=85> */
[-C--:B------:R-:W-:Y:S01]  /*cb30*/  FFMA.FTZ R171, R13, R136.reuse, -R169 ;  /* 0x000000880dab7223 */ /* 0x080fe200000108a9 */
[C---:B----4-:R-:W-:Y:S03]  /*cb40*/  HMMA.16816.F32.BF16 R84, R128.reuse, R124, R84 ;  /* 0x0000007c8054723c */ /* 0x050fe60000041854 */
[----:B------:R-:W-:Y:S01]  /*cb50*/  FMUL.FTZ R13, R133, R121 ;  /* 0x00000079850d7220 */ /* 0x000fe20000410000 */
[--C-:B------:R-:W-:Y:S01]  /*cb60*/  FFMA.FTZ R177, R14, R136, -R167.reuse ;  /* 0x000000880eb17223 */ /* 0x100fe200000108a7 */
[C---:B------:R-:W-:Y:S01]  /*cb70*/  FMUL.FTZ R14, R132.reuse, R122 ;  /* 0x0000007a840e7220 */ /* 0x040fe20000410000 */
[-C--:B------:R-:W-:Y:S01]  /*cb80*/  FFMA.FTZ R174, R15, R136.reuse, -R167 ;  /* 0x000000880fae7223 */ /* 0x080fe200000108a7 */
[----:B------:R-:W-:Y:S01]  /*cb90*/  FMUL.FTZ R15, R132, R123 ;  /* 0x0000007b840f7220 */ /* 0x000fe20000410000 */
[C---:B------:R-:W-:Y:S01]  /*cba0*/  HMMA.16816.F32.BF16 R88, R128.reuse, R126, R88 ;  /* 0x0000007e8058723c */ /* 0x040fe20000041858 */
[----:B------:R-:W2:Y:S01]  /*cbb0*/  LDSM.16.MT88.4 R124, [R138+0x4000] ;  /* 0x004000008a7c783b */ /* 0x000ea20000004200 */
[----:B------:R-:W4:Y:S01]  /*cbc0*/  MUFU.EX2 R171, R171 ;  /* 0x000000ab00ab7308 */ /* 0x000f220000000800 */
[--C-:B------:R-:W-:Y:S01]  /*cbd0*/  FFMA.FTZ R170, R16, R136, -R169.reuse ;  /* 0x0000008810aa7223 */ /* 0x100fe200000108a9 */
[----:B------:R-:W-:Y:S01]  /*cbe0*/  FMUL.FTZ R16, R133, R116 ;  /* 0x0000007485107220 */ /* 0x000fe20000410000 */
[-C--:B------:R-:W-:Y:S07]  /*cbf0*/  FFMA.FTZ R175, R17, R136.reuse, -R169 ;  /* 0x0000008811af7223 */ /* 0x080fee00000108a9 */
[----:B------:R-:W-:Y:S01]  /*cc00*/  MUFU.EX2 R177, R177 ;  /* 0x000000b100b17308 */ /* 0x000fe20000000800 */
[----:B------:R-:W-:Y:S01]  /*cc10*/  FMUL.FTZ R17, R133, R117 ;  /* 0x0000007585117220 */ /* 0x000fe20000410000 */
[C---:B---3--:R-:W-:Y:S01]  /*cc20*/  HMMA.16816.F32.BF16 R92, R128.reuse, R140, R92 ;  /* 0x0000008c805c723c */ /* 0x048fe2000004185c */
[----:B------:R-:W-:Y:S07]  /*cc30*/  LDSM.16.MT88.4 R120, [R138+0x800] ;  /* 0x000800008a78783b */ /* 0x000fee0000004200 */
[----:B------:R-:W3:Y:S01]  /*cc40*/  MUFU.EX2 R174, R174 ;  /* 0x000000ae00ae7308 */ /* 0x000ee20000000800 */
[--C-:B------:R-:W-:Y:S01]  /*cc50*/  FFMA.FTZ R173, R18, R136, -R167.reuse ;  /* 0x0000008812ad7223 */ /* 0x100fe200000108a7 */
[C---:B------:R-:W-:Y:S01]  /*cc60*/  FMUL.FTZ R18, R132.reuse, R118 ;  /* 0x0000007684127220 */ /* 0x040fe20000410000 */
[----:B------:R-:W-:Y:S07]  /*cc70*/  FFMA.FTZ R176, R19, R136, -R167 ;  /* 0x0000008813b07223 */ /* 0x000fee00000108a7 */
[----:B------:R-:W-:Y:S01]  /*cc80*/  MUFU.EX2 R170, R170 ;  /* 0x000000aa00aa7308 */ /* 0x000fe20000000800 */
[----:B------:R-:W-:Y:S01]  /*cc90*/  FMUL.FTZ R19, R132, R119 ;  /* 0x0000007784137220 */ /* 0x000fe20000410000 */
[C---:B------:R-:W-:Y:S01]  /*cca0*/  HMMA.16816.F32.BF16 R96, R128.reuse, R142, R96 ;  /* 0x0000008e8060723c */ /* 0x040fe20000041860 */
[----:B------:R-:W5:Y:S07]  /*ccb0*/  LDSM.16.MT88.4 R140, [R203+0x4000] ;  /* 0x00400000cb8c783b */ /* 0x000f6e0000004200 */
[----:B------:R-:W2:Y:S01]  /*ccc0*/  MUFU.EX2 R175, R175 ;  /* 0x000000af00af7308 */ /* 0x000ea20000000800 */
[----:B----4-:R-:W-:Y:S01]  /*ccd0*/  F2FP.BF16.F32.PACK_AB R116, R171, R172 ;  /* 0x000000acab74723e */ /* 0x010fe200000010ff */
[-C--:B------:R-:W-:Y:S01]  /*cce0*/  FFMA.FTZ R181, R21, R136.reuse, -R169 ;  /* 0x0000008815b57223 */ /* 0x080fe200000108a9 */
[-CC-:B------:R-:W-:Y:S07]  /*ccf0*/  FFMA.FTZ R179, R22, R136.reuse, -R167.reuse ;  /* 0x0000008816b37223 */ /* 0x180fee00000108a7 */
[----:B------:R-:W-:Y:S01]  /*cd00*/  MUFU.EX2 R173, R173 ;  /* 0x000000ad00ad7308 */ /* 0x000fe20000000800 */
[-C--:B------:R-:W-:Y:S01]  /*cd10*/  FFMA.FTZ R178, R23, R136.reuse, -R167 ;  /* 0x0000008817b27223 */ /* 0x080fe200000108a7 */
[C---:B-1----:R-:W-:Y:S08]  /*cd20*/  HMMA.16816.F32.BF16 R100, R128.reuse, R144, R100 ;  /* 0x000000908064723c */ /* 0x042ff00000041864 */
[----:B------:R-:W1:Y:S01]  /*cd30*/  MUFU.EX2 R176, R176 ;  /* 0x000000b000b07308 */ /* 0x000e620000000800 */
[----:B---3--:R-:W-:Y:S01]  /*cd40*/  F2FP.BF16.F32.PACK_AB R117, R174, R177 ;  /* 0x000000b1ae75723e */ /* 0x008fe200000010ff */
[-CC-:B------:R-:W-:Y:S01]  /*cd50*/  FFMA.FTZ R52, R52, R136.reuse, -R169.reuse ;  /* 0x0000008834347223 */ /* 0x180fe200000108a9 */
[-CC-:B------:R-:W-:Y:S07]  /*cd60*/  FFMA.FTZ R53, R53, R136.reuse, -R169.reuse ;  /* 0x0000008835357223 */ /* 0x180fee00000108a9 */
[----:B------:R-:W-:Y:S01]  /*cd70*/  MUFU.EX2 R181, R181 ;  /* 0x000000b500b57308 */ /* 0x000fe20000000800 */
[----:B------:R-:W-:Y:S01]  /*cd80*/  FFMA.FTZ R57, R57, R136, -R169 ;  /* 0x0000008839397223 */ /* 0x000fe200000108a9 */
[C---:B------:R-:W-:Y:S01]  /*cd90*/  HMMA.16816.F32.BF16 R104, R128.reuse, R146, R104 ;  /* 0x000000928068723c */ /* 0x040fe20000041868 */
[----:B------:R-:W-:Y:S07]  /*cda0*/  LDSM.16.MT88.4 R144, [R137+0xc800] ;  /* 0x00c800008990783b */ /* 0x000fee0000004200 */
[----:B------:R-:W-:Y:S01]  /*cdb0*/  MUFU.EX2 R52, R52 ;  /* 0x0000003400347308 */ /* 0x000fe20000000800 */
[----:B--2---:R-:W-:Y:S01]  /*cdc0*/  F2FP.BF16.F32.PACK_AB R118, R175, R170 ;  /* 0x000000aaaf76723e */ /* 0x004fe200000010ff */
[----:B------:R-:W-:Y:S01]  /*cdd0*/  FFMA.FTZ R165, R132, R231, R165 ;  /* 0x000000e784a57223 */ /* 0x000fe200000100a5 */
[----:B------:R-:W-:Y:S07]  /*cde0*/  FFMA.FTZ R168, R133, R230, R168 ;  /* 0x000000e685a87223 */ /* 0x000fee00000100a8 */
[----:B------:R-:W-:Y:S01]  /*cdf0*/  MUFU.EX2 R53, R53 ;  /* 0x0000003500357308 */ /* 0x000fe20000000800 */
[----:B------:R-:W-:Y:S01]  /*ce00*/  ISETP.GT.AND P0, PT, R223, R212, PT ;  /* 0x000000d4df00720c */ /* 0x000fe20003f04270 */
[----:B------:R-:W-:Y:S01]  /*ce10*/  FADD.FTZ R165, R163, R165 ;  /* 0x000000a5a3a57221 */ /* 0x000fe20000010000 */
[C---:B------:R-:W-:Y:S07]  /*ce20*/  HMMA.16816.F32.BF16 R108, R128.reuse, R124, R108 ;  /* 0x0000007c806c723c */ /* 0x040fee000004186c */
[----:B------:R-:W-:Y:S01]  /*ce30*/  MUFU.EX2 R57, R57 ;  /* 0x0000003900397308 */ /* 0x000fe20000000800 */
[----:B-1----:R-:W-:Y:S09]  /*ce40*/  F2FP.BF16.F32.PACK_AB R119, R176, R173 ;  /* 0x000000adb077723e */ /* 0x002ff200000010ff */
[----:B------:R-:W-:Y:S01]  /*ce50*/  MUFU.EX2 R179, R179 ;  /* 0x000000b300b37308 */ /* 0x000fe20000000800 */
[----:B------:R-:W-:Y:S01]  /*ce60*/  MOV R133, R134 ;  /* 0x0000008600857202 */ /* 0x000fe20000000f00 */
[C---:B------:R-:W-:Y:S01]  /*ce70*/  HMMA.16816.F32.BF16 R112, R128.reuse, R126, R112 ;  /* 0x0000007e8070723c */ /* 0x040fe20000041870 */
[----:B------:R-:W1:Y:S07]  /*ce80*/  LDSM.16.MT88.4 R124, [R160+0xc800] ;  /* 0x00c80000a07c783b */ /* 0x000e6e0000004200 */
[----:B------:R-:W2:Y:S01]  /*ce90*/  MUFU.EX2 R178, R178 ;  /* 0x000000b200b27308 */ /* 0x000ea20000000800 */
[----:B------:R-:W-:Y:S01]  /*cea0*/  MOV R132, R135 ;  /* 0x0000008700847202 */ /* 0x000fe20000000f00 */
[C---:B-----5:R-:W-:Y:S08]  /*ceb0*/  HMMA.16816.F32.BF16 R12, R128.reuse, R140, R12 ;  /* 0x0000008c800c723c */ /* 0x060ff0000004180c */
[----:B------:R-:W-:Y:S01]  /*cec0*/  HMMA.16816.F32.BF16 R16, R128, R142, R16 ;  /* 0x0000008e8010723c */ /* 0x000fe20000041810 */
[----:B------:R-:W3:Y:S02]  /*ced0*/  LDSM.16.MT88.4 R128, [R138+0x4800] ;  /* 0x004800008a80783b */ /* 0x000ee40000004200 */
[----:B--2---:R-:W-:Y:S06]  /*cee0*/  F2FP.BF16.F32.PACK_AB R21, R178, R179 ;  /* 0x000000b3b215723e */ /* 0x004fec00000010ff */
[----:B------:R-:W-:Y:S01]  /*cef0*/  LDSM.16.MT88.4 R140, [R137+0xd000] ;  /* 0x00d00000898c783b */ /* 0x000fe20000004200 */
        /* <DEDUP_REMOVED lines=21> */
[--C-:B------:R-:W-:Y:S07]  /*d050*/  FFMA.FTZ R158, R25, R136, -R169.reuse ;  /* 0x00000088199e7223 */ /* 0x100fee00000108a9 */
        /* <DEDUP_REMOVED lines=8> */
[----:B-1----:R-:W-:Y:S05]  /*d0e0*/  F2FP.BF16.F32.PACK_AB R20, R181, R156 ;  /* 0x0000009cb514723e */ /* 0x002fea00000010ff */
[C---:B------:R-:W-:Y:S03]  /*d0f0*/  HMMA.16816.F32.BF16 R12, R116.reuse, R120, R12 ;  /* 0x00000078740c723c */ /* 0x040fe6000004180c */
[----:B---3--:R-:W-:Y:S05]  /*d100*/  F2FP.BF16.F32.PACK_AB R22, R158, R159 ;  /* 0x0000009f9e16723e */ /* 0x008fea00000010ff */
        /* <DEDUP_REMOVED lines=60> */
[----:B--2---:R-:W-:Y:S02]  /*d4d0*/  F2FP.BF16.F32.PACK_AB R21, R146, R147 ;  /* 0x000000939215723e */ /* 0x004fe400000010ff */
        /* <DEDUP_REMOVED lines=137> */
[C---:B-1----:R-:W-:Y:S03]  /*dd70*/  HMMA.16816.F32.BF16 R12, R20.reuse, R24, R12 ;  /* 0x00000018140c723c */ /* 0x042fe6000004180c */
[----:B------:R-:W-:Y:S04]  /*dd80*/  FADD.FTZ R25, R166, R168 ;  /* 0x000000a8a6197221 */ /* 0x000fe80000010000 */
[----:B------:R-:W-:Y:S01]  /*dd90*/  FADD.FTZ R164, R164, R25 ;  /* 0x00000019a4a47221 */ /* 0x000fe20000010000 */
[----:B------:R-:W-:Y:S01]  /*dda0*/  HMMA.16816.F32.BF16 R16, R20, R26, R16 ;  /* 0x0000001a1410723c */ /* 0x000fe20000041810 */
[----:B------:R-:W1:Y:S02]  /*ddb0*/  LDSM.16.MT88.4 R20, [R138+0x3800] ;  /* 0x003800008a14783b */ /* 0x000e640000004200 */
[----:B--2---:R-:W-:Y:S01]  /*ddc0*/  F2FP.BF16.F32.PACK_AB R119, R167, R28 ;  /* 0x0000001ca777723e */ /* 0x004fe200000010ff */
[----:B------:R-:W-:Y:S04]  /*ddd0*/  FADD.FTZ R161, R161, R164 ;  /* 0x000000a4a1a17221 */ /* 0x000fe80000010000 */
[----:B------:R-:W-:Y:S02]  /*dde0*/  FADD.FTZ R172, R172, R161 ;  /* 0x000000a1acac7221 */ /* 0x000fe40000010000 */
[C---:B------:R-:W-:Y:S01]  /*ddf0*/  HMMA.16816.F32.BF16 R128, R116.reuse, R124, R4 ;  /* 0x0000007c7480723c */ /* 0x040fe20000041804 */
[----:B------:R-:W2:Y:S04]  /*de00*/  LDSM.16.MT88.4 R4, [R203+0x3800] ;  /* 0x00380000cb04783b */ /* 0x000ea80000004200 */
[----:B------:R-:W-:Y:S03]  /*de10*/  FADD.FTZ R171, R171, R172 ;  /* 0x000000acabab7221 */ /* 0x000fe60000010000 */
[C---:B------:R-:W-:Y:S03]  /*de20*/  HMMA.16816.F32.BF16 R124, R116.reuse, R126, R8 ;  /* 0x0000007e747c723c */ /* 0x040fe60000041808 */
[----:B------:R-:W-:Y:S01]  /*de30*/  FADD.FTZ R8, R162, R165 ;  /* 0x000000a5a2087221 */ /* 0x000fe20000010000 */
[----:B------:R-:W-:Y:S03]  /*de40*/  FADD.FTZ R170, R170, R171 ;  /* 0x000000abaaaa7221 */ /* 0x000fe60000010000 */
[----:B------:R-:W-:Y:S01]  /*de50*/  FADD.FTZ R8, R139, R8 ;  /* 0x000000088b087221 */ /* 0x000fe20000010000 */
[C---:B---3--:R-:W-:Y:S03]  /*de60*/  HMMA.16816.F32.BF16 R68, R116.reuse, R32, R68 ;  /* 0x000000207444723c */ /* 0x048fe60000041844 */
[----:B------:R-:W-:Y:S01]  /*de70*/  FADD.FTZ R177, R177, R8 ;  /* 0x00000008b1b17221 */ /* 0x000fe20000010000 */
[----:B------:R-:W-:Y:S01]  /*de80*/  FADD.FTZ R175, R175, R170 ;  /* 0x000000aaafaf7221 */ /* 0x000fe20000010000 */
        /* <DEDUP_REMOVED lines=69> */
.L_x_4862:
        /* <DEDUP_REMOVED lines=10> */
.L_x_4891:
        /* <DEDUP_REMOVED lines=124> */
[----:B---3--:R-:W3:Y:S01]  /*eb40*/  LD.E R7, desc[UR4][R2.64+0x60] ;  /* 0x0000600402077980 */ /* 0x008ee2000c101900 */
[----:B------:R-:W1:Y:S03]  /*eb50*/  @P0 MUFU.LG2 R4, R4 ;  /* 0x0000000400040308 */ /* 0x000e660000000c00 */
[----:B------:R2:W5:Y:S01]  /*eb60*/  LD.E R68, desc[UR4][R2.64+0xcc] ;  /* 0x0000cc0402447980 */ /* 0x000562000c101900 */
[----:B------:R-:W-:-:S02]  /*eb70*/  SHF.L.U32 R69, R200, 0x2, RZ ;  /* 0x00000002c8457819 */ /* 0x000fc400000006ff */
[----:B------:R-:W-:Y:S01]  /*eb80*/  LOP3.LUT R9, R6, 0x10, RZ, 0xc0, !PT ;  /* 0x0000001006097812 */ /* 0x000fe200078ec0ff */
[----:B------:R2:W5:Y:S01]  /*eb90*/  LD.E.64 R78, desc[UR4][R2.64+0x78] ;  /* 0x00007804024e7980 */ /* 0x000562000c101b00 */
[----:B------:R-:W1:Y:S01]  /*eba0*/  @P1 MUFU.LG2 R5, R5 ;  /* 0x0000000500051308 */ /* 0x000e620000000c00 */
[----:B----4-:R-:W-:Y:S02]  /*ebb0*/  LOP3.LUT R8, R69, 0x1f8, RZ, 0xc0, !PT ;  /* 0x000001f845087812 */ /* 0x010fe400078ec0ff */
[----:B------:R4:W5:Y:S01]  /*ebc0*/  LD.E.64 R76, desc[UR4][R2.64+0xa8] ;  /* 0x0000a804024c7980 */ /* 0x000962000c101b00 */
[----:B------:R-:W-:Y:S02]  /*ebd0*/  MOV R71, 0xff800000 ;  /* 0xff80000000477802 */ /* 0x000fe40000000f00 */
[----:B------:R-:W-:Y:S01]  /*ebe0*/  LOP3.LUT R8, R8, 0x38, R201, 0x78, !PT ;  /* 0x0000003808087812 */ /* 0x000fe200078e78c9 */
[----:B------:R-:W-:Y:S01]  /*ebf0*/  BSSY.RECONVERGENT B0, `(.L_x_4871) ;  /* 0x000002b000007945 */ /* 0x000fe20003800200 */
[----:B------:R-:W-:-:S02]  /*ec00*/  LOP3.LUT R201, R201, 0x30, RZ, 0xc0, !PT ;  /* 0x00000030c9c97812 */ /* 0x000fc400078ec0ff */
[----:B------:R-:W-:Y:S01]  /*ec10*/  LEA R9, R8, R9, 0x2 ;  /* 0x0000000908097211 */ /* 0x000fe200078e10ff */
[----:B-1----:R-:W-:Y:S01]  /*ec20*/  @P0 FMUL.FTZ R11, R4, 0.69314718246459960938 ;  /* 0x3f317218040b0820 */ /* 0x002fe20000410000 */
[----:B------:R-:W-:Y:S02]  /*ec30*/  SHF.L.U32 R4, R219, 0x6, RZ ;  /* 0x00000006db047819 */ /* 0x000fe400000006ff */
[----:B------:R-:W-:Y:S01]  /*ec40*/  IADD3 R202, PT, PT, R202, R9, RZ ;  /* 0x00000009caca7210 */ /* 0x000fe20007ffe0ff */
[----:B------:R-:W-:Y:S01]  /*ec50*/  BAR.SYNC.DEFER_BLOCKING 0x0 ;  /* 0x0000000000007b1d */ /* 0x000fe20000010000 */
[----:B-----5:R-:W-:Y:S01]  /*ec60*/  @P0 FFMA.FTZ R71, R0, R134, R11 ;  /* 0x0000008600470223 */ /* 0x020fe2000001000b */
[----:B------:R-:W-:Y:S01]  /*ec70*/  LOP3.LUT P0, RZ, R200, 0x3, RZ, 0xc0, !PT ;  /* 0x00000003c8ff7812 */ /* 0x000fe2000780c0ff */
[----:B------:R-:W-:Y:S01]  /*ec80*/  @P1 FMUL.FTZ R5, R5, 0.69314718246459960938 ;  /* 0x3f31721805051820 */ /* 0x000fe20000410000 */
[----:B------:R-:W-:-:S04]  /*ec90*/  SHF.R.U32.HI R70, RZ, 0x2, R200 ;  /* 0x00000002ff467819 */ /* 0x000fc800000116c8 */
        /* <DEDUP_REMOVED lines=16> */
[----:B--2---:R-:W-:Y:S01]  /*eda0*/  IMAD R225, R72, UR8, R225 ;  /* 0x0000000848e17c24 */ /* 0x004fe2000f8e02e1 */
[----:B------:R-:W-:Y:S01]  /*edb0*/  MOV R72, 0xff800000 ;  /* 0xff80000000487802 */ /* 0x000fe20000000f00 */
[----:B------:R-:W-:-:S02]  /*edc0*/  @P1 FFMA.FTZ R72, R0, R135, R5 ;  /* 0x0000008700481223 */ /* 0x000fc40000010005 */
[----:B---3--:R-:W-:-:S04]  /*edd0*/  IMAD R7, R225, R7, R224 ;  /* 0x00000007e1077224 */ /* 0x008fc800078e02e0 */
[----:B------:R-:W-:Y:S02]  /*ede0*/  IMAD R73, R73, R7, R4 ;  /* 0x0000000749497224 */ /* 0x000fe400078e0204 */
[----:B------:R4:W2:Y:S01]  /*edf0*/  LDS.128 R4, [R202+0x7800] ;  /* 0x00780000ca047984 */ /* 0x0008a20000000c00 */
[----:B-1----:R-:W-:Y:S05]  /*ee00*/  @P0 BRA `(.L_x_4872) ;  /* 0x0000000000240947 */ /* 0x002fea0003800000 */
        /* <DEDUP_REMOVED lines=9> */
.L_x_4872:
[----:B------:R-:W-:Y:S05]  /*eea0*/  BSYNC.RECONVERGENT B0 ;  /* 0x0000000000007941 */ /* 0x000fea0003800200 */
.L_x_4871:
[----:B------:R-:W-:Y:S01]  /*eeb0*/  SHF.R.U32.HI R200, RZ, 0x4, R200 ;  /* 0x00000004ffc87819 */ /* 0x000fe200000116c8 */
[----:B----4-:R3:W5:Y:S01]  /*eec0*/  LD.E R2, desc[UR4][R2.64+0xc0] ;  /* 0x0000c00402027980 */ /* 0x010762000c101900 */
[----:B------:R-:W-:Y:S01]  /*eed0*/  LOP3.LUT R196, R196, 0x1f80, RZ, 0xc0, !PT ;  /* 0x00001f80c4c47812 */ /* 0x000fe200078ec0ff */
[----:B------:R-:W-:Y:S01]  /*eee0*/  IMAD R68, R73, R68, RZ ;  /* 0x0000004449447224 */ /* 0x000fe200078e02ff */
[CC--:B------:R-:W-:Y:S01]  /*eef0*/  ISETP.GE.AND P3, PT, R200.reuse, R207.reuse, PT ;  /* 0x000000cfc800720c */ /* 0x0c0fe20003f66270 */
[----:B------:R-:W-:Y:S01]  /*ef00*/  VIADD R0, R200, 0x8 ;  /* 0x00000008c8007836 */ /* 0x000fe20000000000 */
[----:B-1----:R-:W-:Y:S01]  /*ef10*/  LOP3.LUT R71, R196, 0x3c, R69, 0xf8, !PT ;  /* 0x0000003cc4477812 */ /* 0x002fe200078ef845 */
        /* <DEDUP_REMOVED lines=12> */
[----:B---3--:R-:W-:Y:S02]  /*efe0*/  P2R R3, PR, RZ, 0x4 ;  /* 0x00000004ff037803 */ /* 0x008fe40000000000 */
        /* <DEDUP_REMOVED lines=8> */
[----:B------:R1:W-:Y:S04]  /*f070*/  @!P3 ST.E.128 desc[UR4][R74.64], R64 ;  /* 0x000000404a00b985 */ /* 0x0003e8000c101d04 */
[----:B------:R1:W-:Y:S02]  /*f080*/  @!P2 ST.E.128 desc[UR4][R74.64+0x100], R32 ;  /* 0x000100204a00a985 */ /* 0x0003e4000c101d04 */
.L_x_4874:
[----:B------:R-:W-:Y:S05]  /*f090*/  BSYNC.RECONVERGENT B0 ;  /* 0x0000000000007941 */ /* 0x000fea0003800200 */
.L_x_4873:
        /* <DEDUP_REMOVED lines=12> */
.L_x_4876:
[----:B------:R-:W-:Y:S05]  /*f160*/  BSYNC.RECONVERGENT B0 ;  /* 0x0000000000007941 */ /* 0x000fea0003800200 */
.L_x_4875:
[----:B------:R-:W-:Y:S01]  /*f170*/  BSSY.RECONVERGENT B0, `(.L_x_4877) ;  /* 0x000000b000007945 */ /* 0x000fe20003800200 */
[----:B------:R-:W-:-:S03]  /*f180*/  ISETP.GE.AND P3, PT, R200, R207, PT ;  /* 0x000000cfc800720c */ /* 0x000fc60003f66270 */
[----:B------:R-:W-:Y:S10]  /*f190*/  @P0 BRA `(.L_x_4878) ;  /* 0x0000000000200947 */ /* 0x000ff40003800000 */
[-C--:B-----5:R-:W-:Y:S02]  /*f1a0*/  ISETP.GE.AND P2, PT, R69, R2.reuse, PT ;  /* 0x000000024500720c */ /* 0x0a0fe40003f46270 */
[----:B------:R-:W-:-:S11]  /*f1b0*/  ISETP.GE.AND P1, PT, R71, R2, PT ;  /* 0x000000024700720c */ /* 0x000fd60003f26270 */
[----:B---3--:R-:W-:-:S04]  /*f1c0*/  @!P2 LEA R30, P0, R73, R78, 0x2 ;  /* 0x0000004e491ea211 */ /* 0x008fc800078010ff */
[C---:B------:R-:W-:Y:S02]  /*f1d0*/  @!P2 LEA.HI.X R31, R73.reuse, R79, R68, 0x2, P0 ;  /* 0x0000004f491fa211 */ /* 0x040fe400000f1444 */
[----:B------:R-:W-:-:S03]  /*f1e0*/  @!P1 LEA R28, P0, R73, R78, 0x2 ;  /* 0x0000004e491c9211 */ /* 0x000fc600078010ff */
[----:B------:R4:W-:Y:S01]  /*f1f0*/  @!P2 ST.E.128 desc[UR4][R30.64+0x2000], R56 ;  /* 0x002000381e00a985 */ /* 0x0009e2000c101d04 */
[----:B------:R-:W-:-:S05]  /*f200*/  @!P1 LEA.HI.X R29, R73, R79, R68, 0x2, P0 ;  /* 0x0000004f491d9211 */ /* 0x000fca00000f1444 */
[----:B------:R4:W-:Y:S04]  /*f210*/  @!P1 ST.E.128 desc[UR4][R28.64+0x2100], R24 ;  /* 0x002100181c009985 */ /* 0x0009e8000c101d04 */
.L_x_4878:
[----:B------:R-:W-:Y:S05]  /*f220*/  BSYNC.RECONVERGENT B0 ;  /* 0x0000000000007941 */ /* 0x000fea0003800200 */
.L_x_4877:
[----:B------:R-:W-:Y:S01]  /*f230*/  ISETP.NE.AND P0, PT, R3, RZ, PT ;  /* 0x000000ff0300720c */ /* 0x000fe20003f05270 */
[----:B------:R-:W-:-:S12]  /*f240*/  BSSY.RECONVERGENT B0, `(.L_x_4879) ;  /* 0x000000a000007945 */ /* 0x000fd80003800200 */
[----:B------:R-:W-:Y:S05]  /*f250*/  @P0 BRA `(.L_x_4880) ;  /* 0x0000000000200947 */ /* 0x000fea0003800000 */
[-C--:B-----5:R-:W-:Y:S02]  /*f260*/  ISETP.GE.AND P2, PT, R69, R2.reuse, PT ;  /* 0x000000024500720c */ /* 0x0a0fe40003f46270 */
[----:B------:R-:W-:-:S11]  /*f270*/  ISETP.GE.AND P1, PT, R71, R2, PT ;  /* 0x000000024700720c */ /* 0x000fd60003f26270 */
[----:B----4-:R-:W-:-:S04]  /*f280*/  @!P2 LEA R26, P0, R73, R78, 0x2 ;  /* 0x0000004e491aa211 */ /* 0x010fc800078010ff */
[C---:B------:R-:W-:Y:S02]  /*f290*/  @!P2 LEA.HI.X R27, R73.reuse, R79, R68, 0x2, P0 ;  /* 0x0000004f491ba211 */ /* 0x040fe400000f1444 */
[----:B------:R-:W-:-:S03]  /*f2a0*/  @!P1 LEA R24, P0, R73, R78, 0x2 ;  /* 0x0000004e49189211 */ /* 0x000fc600078010ff */
[----:B------:R4:W-:Y:S01]  /*f2b0*/  @!P2 ST.E.128 desc[UR4][R26.64+0x3000], R52 ;  /* 0x003000341a00a985 */ /* 0x0009e2000c101d04 */
[----:B------:R-:W-:-:S05]  /*f2c0*/  @!P1 LEA.HI.X R25, R73, R79, R68, 0x2, P0 ;  /* 0x0000004f49199211 */ /* 0x000fca00000f1444 */
[----:B------:R4:W-:Y:S04]  /*f2d0*/  @!P1 ST.E.128 desc[UR4][R24.64+0x3100], R20 ;  /* 0x0031001418009985 */ /* 0x0009e8000c101d04 */
.L_x_4880:
[----:B------:R-:W-:Y:S05]  /*f2e0*/  BSYNC.RECONVERGENT B0 ;  /* 0x0000000000007941 */ /* 0x000fea0003800200 */
.L_x_4879:
[----:B------:R-:W-:Y:S04]  /*f2f0*/  BSSY.RECONVERGENT B0, `(.L_x_4881) ;  /* 0x000000a000007945 */ /* 0x000fe80003800200 */
[----:B------:R-:W-:Y:S05]  /*f300*/  @P6 BRA `(.L_x_4882) ;  /* 0x0000000000206947 */ /* 0x000fea0003800000 */
[-C--:B-----5:R-:W-:Y:S02]  /*f310*/  ISETP.GE.AND P6, PT, R69, R2.reuse, PT ;  /* 0x000000024500720c */ /* 0x0a0fe40003fc6270 */
[----:B------:R-:W-:-:S11]  /*f320*/  ISETP.GE.AND P1, PT, R71, R2, PT ;  /* 0x000000024700720c */ /* 0x000fd60003f26270 */
[CC--:B----4-:R-:W-:Y:S02]  /*f330*/  @!P6 LEA R22, P2, R73.reuse, R78.reuse, 0x2 ;  /* 0x0000004e4916e211 */ /* 0x0d0fe400078410ff */
[C---:B------:R-:W-:Y:S02]  /*f340*/  @!P1 LEA R20, P0, R73.reuse, R78, 0x2 ;  /* 0x0000004e49149211 */ /* 0x040fe400078010ff */
[CCC-:B------:R-:W-:Y:S02]  /*f350*/  @!P6 LEA.HI.X R23, R73.reuse, R79.reuse, R68.reuse, 0x2, P2 ;  /* 0x0000004f4917e211 */ /* 0x1c0fe400010f1444 */
[----:B------:R-:W-:-:S03]  /*f360*/  @!P1 LEA.HI.X R21, R73, R79, R68, 0x2, P0 ;  /* 0x0000004f49159211 */ /* 0x000fc600000f1444 */
[----:B------:R4:W-:Y:S04]  /*f370*/  @!P6 ST.E.128 desc[UR4][R22.64+0x4000], R48 ;  /* 0x004000301600e985 */ /* 0x0009e8000c101d04 */
[----:B------:R4:W-:Y:S02]  /*f380*/  @!P1 ST.E.128 desc[UR4][R20.64+0x4100], R16 ;  /* 0x0041001014009985 */ /* 0x0009e4000c101d04 */
.L_x_4882:
[----:B------:R-:W-:Y:S05]  /*f390*/  BSYNC.RECONVERGENT B0 ;  /* 0x0000000000007941 */ /* 0x000fea0003800200 */
.L_x_4881:
        /* <DEDUP_REMOVED lines=10> */
.L_x_4884:
[----:B------:R-:W-:Y:S05]  /*f440*/  BSYNC.RECONVERGENT B0 ;  /* 0x0000000000007941 */ /* 0x000fea0003800200 */
.L_x_4883:
        /* <DEDUP_REMOVED lines=10> */
.L_x_4886:
[----:B------:R-:W-:Y:S05]  /*f4f0*/  BSYNC.RECONVERGENT B0 ;  /* 0x0000000000007941 */ /* 0x000fea0003800200 */
.L_x_4885:
[----:B------:R-:W-:-:S04]  /*f500*/  MOV R219, 0x0 ;  /* 0x0000000000db7802 */ /* 0x000fc80000000f00 */
[----:B-12345:R-:W-:Y:S05]  /*f510*/  @P3 RET.REL.NODEC R218 `(_ZN5flash24flash_fwd_splitkv_kernelI23Flash_fwd_kernel_traitsILi128ELi64ELi128ELi4ELb0ELb0EN7cutlass10bfloat16_tE19Flash_kernel_traitsILi128ELi64ELi128ELi4ES3_EELb0ELb0ELb1ELb0ELb0ELb0ELb1ELb0EEEvNS_16Flash_fwd_paramsE) ;  /* 0xffffff08dab83950 */ /* 0x03efea0003c3ffff */
[-C--:B------:R-:W-:Y:S01]  /*f520*/  ISETP.GE.AND P2, PT, R69, R2.reuse, PT ;  /* 0x000000024500720c */ /* 0x080fe20003f46270 */
[----:B------:R-:W-:Y:S01]  /*f530*/  IMAD.MOV.U32 R219, RZ, RZ, 0x0 ;  /* 0x00000000ffdb7424 */ /* 0x000fe200078e00ff */
[----:B------:R-:W-:-:S11]  /*f540*/  ISETP.GE.AND P0, PT, R71, R2, PT ;  /* 0x000000024700720c */ /* 0x000fd60003f06270 */
[----:B------:R-:W-:-:S04]  /*f550*/  @!P2 LEA R8, P1, R73, R78, 0x2 ;  /* 0x0000004e4908a211 */ /* 0x000fc800078210ff */
[----:B------:R-:W-:-:S05]  /*f560*/  @!P2 LEA.HI.X R9, R73, R79, R68, 0x2, P1 ;  /* 0x0000004f4909a211 */ /* 0x000fca00008f1444 */
[----:B------:R1:W-:Y:S02]  /*f570*/  @!P2 ST.E.128 desc[UR4][R8.64+0x7000], R36 ;  /* 0x007000240800a985 */ /* 0x0003e4000c101d04 */
[----:B-1----:R-:W-:Y:S05]  /*f580*/  @P0 RET.REL.NODEC R218 `(_ZN5flash24flash_fwd_splitkv_kernelI23Flash_fwd_kernel_traitsILi128ELi64ELi128ELi4ELb0ELb0EN7cutlass10bfloat16_tE19Flash_kernel_traitsILi128ELi64ELi128ELi4ES3_EELb0ELb0ELb1ELb0ELb0ELb0ELb1ELb0EEEvNS_16Flash_fwd_paramsE) ;  /* 0xffffff08da9c0950 */ /* 0x002fea0003c3ffff */
[----:B------:R-:W-:Y:S01]  /*f590*/  LEA R2, P0, R73, R78, 0x2 ;  /* 0x0000004e49027211 */ /* 0x000fe200078010ff */
[----:B------:R-:W-:-:S03]  /*f5a0*/  IMAD.MOV.U32 R219, RZ, RZ, 0x0 ;  /* 0x00000000ffdb7424 */ /* 0x000fc600078e00ff */
[----:B------:R-:W-:-:S05]  /*f5b0*/  LEA.HI.X R3, R73, R79, R68, 0x2, P0 ;  /* 0x0000004f49037211 */ /* 0x000fca00000f1444 */
[----:B------:R1:W-:Y:S02]  /*f5c0*/  ST.E.128 desc[UR4][R2.64+0x7100], R4 ;  /* 0x0071000402007985 */ /* 0x0003e4000c101d04 */
[----:B-1----:R-:W-:Y:S05]  /*f5d0*/  RET.REL.NODEC R218 `(_ZN5flash24flash_fwd_splitkv_kernelI23Flash_fwd_kernel_traitsILi128ELi64ELi128ELi4ELb0ELb0EN7cutlass10bfloat16_tE19Flash_kernel_traitsILi128ELi64ELi128ELi4ES3_EELb0ELb0ELb1ELb0ELb0ELb0ELb1ELb0EEEvNS_16Flash_fwd_paramsE) ;  /* 0xffffff08da887950 */ /* 0x002fea0003c3ffff */
.L_x_4870:
[----:B------:R-:W-:Y:S01]  /*f5e0*/  MOV R7, 0x2 ;  /* 0x0000000200077802 */ /* 0x000fe20000000f00 */
[----:B------:R-:W-:Y:S01]  /*f5f0*/  IMAD.MOV.U32 R4, RZ, RZ, 0x1f ;  /* 0x0000001fff047424 */ /* 0x000fe200078e00ff */
[----:B------:R-:W-:-:S07]  /*f600*/  MOV R6, 0xffffffff ;  /* 0xffffffff00067802 */ /* 0x000fce0000000f00 */
[----:B-1---5:R-:W-:Y:S05]  /*f610*/  WARPSYNC.COLLECTIVE R6, `(.L_x_4887) ;  /* 0x0000000006087348 */ /* 0x022fea0003c00000 */
[----:B------:R2:W3:Y:S02]  /*f620*/  SHFL.BFLY P0, R10, R230, R7, R4 ;  /* 0x0c000007e60a7389 */ /* 0x0004e40000000004 */
[----:B-123-5:R-:W-:Y:S05]  /*f630*/  ENDCOLLECTIVE ;  /* 0x000000000000791b */ /* 0x02efea0003800000 */
.L_x_4887:
[----:B------:R-:W-:Y:S02]  /*f640*/  IMAD.MOV.U32 R5, RZ, RZ, R10 ;  /* 0x000000ffff057224 */ /* 0x000fe400078e000a */
[----:B------:R-:W-:Y:S02]  /*f650*/  IMAD.MOV.U32 R7, RZ, RZ, 0x1 ;  /* 0x00000001ff077424 */ /* 0x000fe400078e00ff */
[----:B------:R-:W-:-:S05]  /*f660*/  FADD.FTZ R8, R5, R230 ;  /* 0x000000e605087221 */ /* 0x000fca0000010000 */
[----:B------:R-:W-:-:S07]  /*f670*/  MOV R230, R8 ;  /* 0x0000000800e67202 */ /* 0x000fce0000000f00 */
[----:B------:R-:W-:Y:S05]  /*f680*/  WARPSYNC.COLLECTIVE R6, `(.L_x_4888) ;  /* 0x0000000006087348 */ /* 0x000fea0003c00000 */
[----:B------:R1:W2:Y:S02]  /*f690*/  SHFL.BFLY P0, R10, R230, R7, R4 ;  /* 0x0c000007e60a7389 */ /* 0x0002a40000000004 */
[----:B-12---:R-:W-:Y:S05]  /*f6a0*/  ENDCOLLECTIVE ;  /* 0x000000000000791b */ /* 0x006fea0003800000 */
.L_x_4888:
[----:B------:R-:W-:Y:S01]  /*f6b0*/  MOV R230, R231 ;  /* 0x000000e700e67202 */ /* 0x000fe20000000f00 */
[----:B------:R-:W-:Y:S01]  /*f6c0*/  IMAD.MOV.U32 R7, RZ, RZ, 0x2 ;  /* 0x00000002ff077424 */ /* 0x000fe200078e00ff */
[----:B------:R-:W-:-:S07]  /*f6d0*/  MOV R5, R10 ;  /* 0x0000000a00057202 */ /* 0x000fce0000000f00 */
[----:B------:R-:W-:Y:S05]  /*f6e0*/  WARPSYNC.COLLECTIVE R6, `(.L_x_4889) ;  /* 0x0000000006087348 */ /* 0x000fea0003c00000 */
[----:B------:R1:W2:Y:S02]  /*f6f0*/  SHFL.BFLY P0, R10, R230, R7, R4 ;  /* 0x0c000007e60a7389 */ /* 0x0002a40000000004 */
[----:B-12---:R-:W-:Y:S05]  /*f700*/  ENDCOLLECTIVE ;  /* 0x000000000000791b */ /* 0x006fea0003800000 */
.L_x_4889:
[----:B------:R-:W-:Y:S01]  /*f710*/  FADD.FTZ R5, R8, R5 ;  /* 0x0000000508057221 */ /* 0x000fe20000010000 */
[----:B------:R-:W-:Y:S01]  /*f720*/  FADD.FTZ R9, R10, R231 ;  /* 0x000000e70a097221 */ /* 0x000fe20000010000 */
[----:B------:R-:W-:-:S04]  /*f730*/  MOV R7, 0x1 ;  /* 0x0000000100077802 */ /* 0x000fc80000000f00 */
[----:B------:R-:W-:-:S07]  /*f740*/  MOV R230, R9 ;  /* 0x0000000900e67202 */ /* 0x000fce0000000f00 */
[----:B------:R-:W-:Y:S05]  /*f750*/  WARPSYNC.COLLECTIVE R6, `(.L_x_4890) ;  /* 0x0000000006087348 */ /* 0x000fea0003c00000 */
[----:B------:R1:W2:Y:S02]  /*f760*/  SHFL.BFLY P0, R10, R230, R7, R4 ;  /* 0x0c000007e60a7389 */ /* 0x0002a40000000004 */
[----:B-12---:R-:W-:Y:S05]  /*f770*/  ENDCOLLECTIVE ;  /* 0x000000000000791b */ /* 0x006fea0003800000 */
.L_x_4890:
[----:B------:R-:W-:Y:S05]  /*f780*/  BRA `(.L_x_4891) ;  /* 0xffffffe800fc7947 */ /* 0x000fea000383ffff */
.L_x_4892:
        /* <DEDUP_REMOVED lines=15> */
.L_x_14892:


//--------------------- .text._ZN5flash24flash_fwd_splitkv_kernelI23Flash_fwd_kernel_traitsILi128ELi64ELi128ELi4ELb0ELb0EN7cutlass10bfloat16_tE19Flash_kernel_traitsILi128ELi64ELi128ELi4ES3_EELb0ELb0ELb1ELb0ELb0ELb1ELb1ELb0EEEvNS_16Flash_fwd_paramsE --------------------------
	.section	.text._ZN5flash24flash_fwd_splitkv_kernelI23Flash_fwd_kernel_traitsILi128ELi64ELi128ELi4ELb0ELb0EN7cutlass10bfloat16_tE19Flash_kernel_traitsILi128ELi64ELi128ELi4ES3_EELb0ELb0ELb1ELb0ELb0ELb1ELb1ELb0EEEvNS_16Flash_fwd_paramsE,"ax",@progbits
	.align	128
        .global         _ZN5flash24flash_fwd_splitkv_kernelI23Flash_fwd_kernel_traitsILi128ELi64ELi128ELi4ELb0ELb0EN7cutlass10bfloat16_tE19Flash_kernel_traitsILi128ELi64ELi128ELi4ES3_EELb0ELb0ELb1ELb0ELb0ELb1ELb1ELb0EEEvNS_16Flash_fwd_paramsE
        .type           _ZN5flash24flash_fwd_splitkv_kernelI23Flash_fwd_kernel_traitsILi128ELi64ELi128ELi4ELb0ELb0EN7cutlass10bfloat16_tE19Flash_kernel_traitsILi128ELi64ELi128ELi4ES3_EELb0ELb0ELb1ELb0ELb0ELb1ELb1ELb0EEEvNS_16Flash_fwd_paramsE,@function
        .size           _ZN5flash24flash_fwd_splitkv_kernelI23Flash_fwd_kernel_traitsILi128ELi64ELi128ELi4ELb0ELb0EN7cutlass10bfloat16_tE19Flash_kernel_traitsILi128ELi64ELi128ELi4ES3_EELb0ELb0ELb1ELb0ELb0ELb1ELb1ELb0EEEvNS_16Flash_fwd_paramsE,(.L_x_14893 - _ZN5flash24flash_fwd_splitkv_kernelI23Flash_fwd_kernel_traitsILi128ELi64ELi128ELi4ELb0ELb0EN7cutlass10bfloat16_tE19Flash_kernel_traitsILi128ELi64ELi128ELi4ES3_EELb0ELb0ELb1ELb0ELb0ELb1ELb1ELb0EEEvNS_16Flash_fwd_paramsE)
        .other          _ZN5flash24flash_fwd_splitkv_kernelI23Flash_fwd_kernel_traitsILi128ELi64ELi128ELi4ELb0ELb0EN7cutlass10bfloat16_tE19Flash_kernel_traitsILi128ELi64ELi128ELi4ES3_EELb0ELb0ELb1ELb0ELb0ELb1ELb1ELb0EEEvNS_16Flash_fwd_paramsE,@"STO_CUDA_ENTRY STV_DEFAULT"
_ZN5flash24flash_fwd_splitkv_kernelI23Flash_fwd_kernel_traitsILi128ELi64ELi128ELi4ELb0ELb0EN7cutlass10bfloat16_tE19Flash_kernel_traitsILi128ELi64ELi128ELi4ES3_EELb0ELb0ELb1ELb0ELb0ELb1ELb1ELb0EEEvNS_16Flash_fwd_paramsE:
.text._ZN5flash24flash_fwd_splitkv_kernelI23Flash_fwd_kernel_traitsILi128ELi64ELi128ELi4ELb0ELb0EN7cutlass10bfloat16_tE19Flash_kernel_traitsILi128ELi64ELi128ELi4ES3_EELb0ELb0ELb1ELb0ELb0ELb1ELb1ELb0EEEvNS_16Flash_fwd_paramsE:
        /* <DEDUP_REMOVED lines=29> */
[----:B------:R-:W-:Y:S05]  /*01d0*/  CALL.REL.NOINC `($_ZN5flash24flash_fwd_splitkv_kernelI23Flash_fwd_kernel_traitsILi128ELi64ELi128ELi4ELb0ELb0EN7cutlass10bfloat16_tE19Flash_kernel_traitsILi128ELi64ELi128ELi4ES3_EELb0ELb0ELb1ELb0ELb0ELb1ELb1ELb0EEEvNS_16Flash_fwd_paramsE$_ZN5flash30compute_attn_1rowblock_splitkvI23Flash_fwd_kernel_traitsILi128ELi64ELi128ELi4ELb0ELb0EN7cutlass10bfloat16_tE19Flash_kernel_traitsILi128ELi64ELi128ELi4ES3_EELb0ELb0ELb1ELb0ELb0ELb1ELb1ELb0ENS_16Flash_fwd_paramsEEEvRKT8_iiiii) ;  /* 0x0000000000087944 */ /* 0x000fea0003c00000 */
[----:B------:R-:W-:Y:S05]  /*01e0*/  BSYNC.RECONVERGENT B2 ;  /* 0x0000000000027941 */ /* 0x000fea0003800200 */
.L_x_4893:
[----:B------:R-:W-:Y:S05]  /*01f0*/  EXIT ;  /* 0x000000000000794d */ /* 0x000fea0003800000 */
        .type           $_ZN5flash24flash_fwd_splitkv_kernelI23Flash_fwd_kernel_traitsILi128ELi64ELi128ELi4ELb0ELb0EN7cutlass10bfloat16_tE19Flash_kernel_traitsILi128ELi64ELi128ELi4ES3_EELb0ELb0ELb1ELb0ELb0ELb1ELb1ELb0EEEvNS_16Flash_fwd_paramsE$_ZN5flash30compute_attn_1rowblock_splitkvI23Flash_fwd_kernel_traitsILi128ELi64ELi128ELi4ELb0ELb0EN7cutlass10bfloat16_tE19Flash_kernel_traitsILi128ELi64ELi128ELi4ES3_EELb0ELb0ELb1ELb0ELb0ELb1ELb1ELb0ENS_16Flash_fwd_paramsEEEvRKT8_iiiii,@function
        .size           $_ZN5flash24flash_fwd_splitkv_kernelI23Flash_fwd_kernel_traitsILi128ELi64ELi128ELi4ELb0ELb0EN7cutlass10bfloat16_tE19Flash_kernel_traitsILi128ELi64ELi128ELi4ES3_EELb0ELb0ELb1ELb0ELb0ELb1ELb1ELb0EEEvNS_16Flash_fwd_paramsE$_ZN5flash30compute_attn_1rowblock_splitkvI23Flash_fwd_kernel_traitsILi128ELi64ELi128ELi4ELb0ELb0EN7cutlass10bfloat16_tE19Flash_kernel_traitsILi128ELi64ELi128ELi4ES3_EELb0ELb0ELb1ELb0ELb0ELb1ELb1ELb0ENS_16Flash_fwd_paramsEEEvRKT8_iiiii,(.L_x_14893 - $_ZN5flash24flash_fwd_splitkv_kernelI23Flash_fwd_kernel_traitsILi128ELi64ELi128ELi4ELb0ELb0EN7cutlass10bfloat16_tE19Flash_kernel_traitsILi128ELi64ELi128ELi4ES3_EELb0ELb0ELb1ELb0ELb0ELb1ELb1ELb0EEEvNS_16Flash_fwd_paramsE$_ZN5flash30compute_attn_1rowblock_splitkvI23Flash_fwd_kernel_traitsILi128ELi64ELi128ELi4ELb0ELb0EN7cutlass10bfloat16_tE19Flash_kernel_traitsILi128ELi64ELi128ELi4ES3_EELb0ELb0ELb1ELb0ELb0ELb1ELb1ELb0ENS_16Flash_fwd_paramsEEEvRKT8_iiiii)
$_ZN5flash24flash_fwd_splitkv_kernelI23Flash_fwd_kernel_traitsILi128ELi64ELi128ELi4ELb0ELb0EN7cutlass10bfloat16_tE19Flash_kernel_traitsILi128ELi64ELi128ELi4ES3_EELb0ELb0ELb1ELb0ELb0ELb1ELb1ELb0EEEvNS_16Flash_fwd_paramsE$_ZN5flash30compute_attn_1rowblock_splitkvI23Flash_fwd_kernel_traitsILi128ELi64ELi128ELi4ELb0ELb0EN7cutlass10bfloat16_tE19Flash_kernel_traitsILi128ELi64ELi128ELi4ES3_EELb0ELb0ELb1ELb0ELb0ELb1ELb1ELb0ENS_16Flash_fwd_paramsEEEvRKT8_iiiii:
        /* <DEDUP_REMOVED lines=39> */
.L_x_4895:
[----:B------:R-:W-:Y:S05]  /*0470*/  BSYNC.RECONVERGENT B0 ;  /* 0x0000000000007941 */ /* 0x000fea0003800200 */
.L_x_4894:
[----:B------:R-:W-:Y:S04]  /*0480*/  BSSY.RECONVERGENT B0, `(.L_x_4896) ;  /* 0x0000007000007945 */ /* 0x000fe80003800200 */
[----:B------:R-:W-:Y:S05]  /*0490*/  @!P3 BRA `(.L_x_4897) ;  /* 0x000000000014b947 */ /* 0x000fea0003800000 */
[----:B-----5:R-:W4:Y:S02]  /*04a0*/  LD.E.U8 R5, desc[UR4][R2.64+0x1b2] ;  /* 0x0001b20402057980 */ /* 0x020f24000c101100 */
[----:B----4-:R-:W-:-:S13]  /*04b0*/  ISETP.NE.AND P1, PT, R5, RZ, PT ;  /* 0x000000ff0500720c */ /* 0x010fda0003f25270 */
[----:B------:R-:W4:Y:S02]  /*04c0*/  @P1 LD.E R8, desc[UR4][R16.64+0x4] ;  /* 0x0000040410081980 */ /* 0x000f24000c101900 */
[----:B----4-:R-:W-:-:S06]  /*04d0*/  @P1 IADD3 R5, PT, PT, R8, -R13, RZ ;  /* 0x8000000d08051210 */ /* 0x010fcc0007ffe0ff */
[----:B------:R4:W5:Y:S02]  /*04e0*/  @!P1 LD.E R5, desc[UR4][R16.64] ;  /* 0x0000000410059980 */ /* 0x000964000c101900 */
.L_x_4897:
[----:B------:R-:W-:Y:S05]  /*04f0*/  BSYNC.RECONVERGENT B0 ;  /* 0x0000000000007941 */ /* 0x000fea0003800200 */
.L_x_4896:
        /* <DEDUP_REMOVED lines=8> */
.L_x_4899:
[----:B------:R-:W5:Y:S01]  /*0580*/  LD.E.64 R8, desc[UR4][R2.64+0x108] ;  /* 0x0001080402087980 */ /* 0x000f62000c101b00 */
[----:B------:R-:W-:Y:S01]  /*0590*/  BSSY.RECONVERGENT B0, `(.L_x_4901) ;  /* 0x0000006000007945 */ /* 0x000fe20003800200 */
[----:B------:R-:W-:Y:S01]  /*05a0*/  IMAD.MOV.U32 R42, RZ, RZ, RZ ;  /* 0x000000ffff2a7224 */ /* 0x000fe200078e00ff */
[----:B-----5:R-:W-:-:S04]  /*05b0*/  ISETP.NE.U32.AND P0, PT, R8, RZ, PT ;  /* 0x000000ff0800720c */ /* 0x020fc80003f05070 */
[----:B------:R-:W-:-:S13]  /*05c0*/  ISETP.NE.AND.EX P0, PT, R9, RZ, PT, P0 ;  /* 0x000000ff0900720c */ /* 0x000fda0003f05300 */
[----:B------:R-:W-:Y:S05]  /*05d0*/  @!P0 BRA `(.L_x_4902) ;  /* 0x0000000000048947 */ /* 0x000fea0003800000 */
[----:B------:R1:W5:Y:S02]  /*05e0*/  LD.E R42, desc[UR4][R2.64+0xbc] ;  /* 0x0000bc04022a7980 */ /* 0x000364000c101900 */
.L_x_4902:
[----:B------:R-:W-:Y:S05]  /*05f0*/  BSYNC.RECONVERGENT B0 ;  /* 0x0000000000007941 */ /* 0x000fea0003800200 */
.L_x_4901:
[----:B-----5:R-:W-:Y:S02]  /*0600*/  IADD3 R42, PT, PT, R42, R5, -R12 ;  /* 0x000000052a2a7210 */ /* 0x020fe40007ffe80c */
.L_x_4900:
[----:B------:R-:W-:Y:S05]  /*0610*/  BSYNC.RECONVERGENT B1 ;  /* 0x0000000000017941 */ /* 0x000fea0003800200 */
.L_x_4898:
[----:B------:R-:W-:Y:S01]  /*0620*/  IMAD.SHL.U32 R219, R231, 0x40, RZ ;  /* 0x00000040e7db7824 */ /* 0x000fe200078e00ff */
[----:B------:R-:W-:Y:S01]  /*0630*/  MOV R8, R230 ;  /* 0x000000e600087202 */ /* 0x000fe20000000f00 */
[----:B------:R-:W-:-:S03]  /*0640*/  IMAD.MOV.U32 R9, RZ, RZ, 0x0 ;  /* 0x00000000ff097424 */ /* 0x000fc600078e00ff */
[----:B------:R-:W-:-:S13]  /*0650*/  ISETP.GT.AND P0, PT, R44, R219, PT ;  /* 0x000000db2c00720c */ /* 0x000fda0003f04270 */
[----:B-1234-:R-:W-:Y:S05]  /*0660*/  @!P0 RET.REL.NODEC R8 `(_ZN5flash24flash_fwd_splitkv_kernelI23Flash_fwd_kernel_traitsILi128ELi64ELi128ELi4ELb0ELb0EN7cutlass10bfloat16_tE19Flash_kernel_traitsILi128ELi64ELi128ELi4ES3_EELb0ELb0ELb1ELb0ELb0ELb1ELb1ELb0EEEvNS_16Flash_fwd_paramsE) ;  /* 0xfffffff808648950 */ /* 0x01efea0003c3ffff */
        /* <DEDUP_REMOVED lines=73> */
.L_x_4905:
[----:B------:R-:W-:Y:S05]  /*0b00*/  BSYNC.RECONVERGENT B0 ;  /* 0x0000000000007941 */ /* 0x000fea0003800200 */
.L_x_4904:
        /* <DEDUP_REMOVED lines=12> */
.L_x_4907:
[----:B------:R-:W-:Y:S05]  /*0bd0*/  BSYNC.RECONVERGENT B0 ;  /* 0x0000000000007941 */ /* 0x000fea0003800200 */
.L_x_4906:
        /* <DEDUP_REMOVED lines=12> */
.L_x_4909:
[----:B------:R-:W-:Y:S05]  /*0ca0*/  BSYNC.RECONVERGENT B0 ;  /* 0x0000000000007941 */ /* 0x000fea0003800200 */
.L_x_4908:
        /* <DEDUP_REMOVED lines=12> */
.L_x_4911:
[----:B------:R-:W-:Y:S05]  /*0d70*/  BSYNC.RECONVERGENT B0 ;  /* 0x0000000000007941 */ /* 0x000fea0003800200 */
.L_x_4910:
        /* <DEDUP_REMOVED lines=11> */
.L_x_4913:
[----:B------:R-:W-:Y:S05]  /*0e30*/  BSYNC.RECONVERGENT B0 ;  /* 0x0000000000007941 */ /* 0x000fea0003800200 */
.L_x_4912:
        /* <DEDUP_REMOVED lines=11> */
.L_x_4915:
[----:B------:R-:W-:Y:S05]  /*0ef0*/  BSYNC.RECONVERGENT B0 ;  /* 0x0000000000007941 */ /* 0x000fea0003800200 */
.L_x_4914:
        /* <DEDUP_REMOVED lines=12> */
.L_x_4917:
[----:B------:R-:W-:Y:S05]  /*0fc0*/  BSYNC.RECONVERGENT B0 ;  /* 0x0000000000007941 */ /* 0x000fea0003800200 */
.L_x_4916:
        /* <DEDUP_REMOVED lines=15> */
.L_x_4919:
[----:B------:R-:W-:Y:S05]  /*10c0*/  BSYNC.RECONVERGENT B0 ;  /* 0x0000000000007941 */ /* 0x000fea0003800200 */
.L_x_4918:
        /* <DEDUP_REMOVED lines=20> */
[----:B--234-:R-:W-:Y:S05]  /*1210*/  @P6 RET.REL.NODEC R230 `(_ZN5flash24flash_fwd_splitkv_kernelI23Flash_fwd_kernel_traitsILi128ELi64ELi128ELi4ELb0ELb0EN7cutlass10bfloat16_tE19Flash_kernel_traitsILi128ELi64ELi128ELi4ES3_EELb0ELb0ELb1ELb0ELb0ELb1ELb1ELb0EEEvNS_16Flash_fwd_paramsE) ;  /* 0xffffffece6786950 */ /* 0x01cfea0003c3ffff */
[----:B------:R-:W-:Y:S02]  /*1220*/  MOV R3, 0xff800000 ;  /* 0xff80000000037802 */ /* 0x000fe40000000f00 */
[----:B------:R-:W-:-:S03]  /*1230*/  MOV R231, 0x0 ;  /* 0x0000000000e77802 */ /* 0x000fc60000000f00 */
[----:B------:R1:W-:Y:S02]  /*1240*/  ST.E desc[UR4][R10.64+0xe0], R3 ;  /* 0x0000e0030a007985 */ /* 0x0003e4000c101904 */
[----:B-1----:R-:W-:Y:S05]  /*1250*/  RET.REL.NODEC R230 `(_ZN5flash24flash_fwd_splitkv_kernelI23Flash_fwd_kernel_traitsILi128ELi64ELi128ELi4ELb0ELb0EN7cutlass10bfloat16_tE19Flash_kernel_traitsILi128ELi64ELi128ELi4ES3_EELb0ELb0ELb1ELb0ELb0ELb1ELb1ELb0EEEvNS_16Flash_fwd_paramsE) ;  /* 0xffffffece6687950 */ /* 0x002fea0003c3ffff */
.L_x_4903:
        /* <DEDUP_REMOVED lines=102> */
.L_x_4921:
        /* <DEDUP_REMOVED lines=80> */
.L_x_4922:
[----:B------:R-:W-:Y:S05]  /*1dc0*/  BSYNC.RECONVERGENT B0 ;  /* 0x0000000000007941 */ /* 0x000fea0003800200 */
.L_x_4920:
        /* <DEDUP_REMOVED lines=70> */
.L_x_4924:
[----:B------:R-:W-:Y:S05]  /*2230*/  BSYNC.RECONVERGENT B0 ;  /* 0x0000000000007941 */ /* 0x000fea0003800200 */
.L_x_4923:
        /* <DEDUP_REMOVED lines=25> */
.L_x_4926:
[----:B------:R-:W-:Y:S05]  /*23d0*/  BSYNC.RECONVERGENT B0 ;  /* 0x0000000000007941 */ /* 0x000fea0003800200 */
.L_x_4925:
        /* <DEDUP_REMOVED lines=30> */
.L_x_4928:
[----:B------:R-:W-:Y:S05]  /*25c0*/  BSYNC.RECONVERGENT B0 ;  /* 0x0000000000007941 */ /* 0x000fea0003800200 */
.L_x_4927:
        /* <DEDUP_REMOVED lines=30> */
.L_x_4930:
[----:B------:R-:W-:Y:S05]  /*27b0*/  BSYNC.RECONVERGENT B0 ;  /* 0x0000000000007941 */ /* 0x000fea0003800200 */
.L_x_4929:
        /* <DEDUP_REMOVED lines=17> */
.L_x_4932:
[----:B------:R-:W-:Y:S05]  /*28d0*/  BSYNC.RECONVERGENT B0 ;  /* 0x0000000000007941 */ /* 0x000fea0003800200 */
.L_x_4931:
        /* <DEDUP_REMOVED lines=21> */
.L_x_4934:
[----:B------:R-:W-:Y:S05]  /*2a30*/  BSYNC.RECONVERGENT B0 ;  /* 0x0000000000007941 */ /* 0x000fea0003800200 */
.L_x_4933:
        /* <DEDUP_REMOVED lines=16> */
.L_x_4936:
[----:B------:R-:W-:Y:S05]  /*2b40*/  BSYNC.RECONVERGENT B0 ;  /* 0x0000000000007941 */ /* 0x000fea0003800200 */
.L_x_4935:
        /* <DEDUP_REMOVED lines=18> */
.L_x_4938:
[----:B------:R-:W-:Y:S05]  /*2c70*/  BSYNC.RECONVERGENT B0 ;  /* 0x0000000000007941 */ /* 0x000fea0003800200 */
.L_x_4937:
        /* <DEDUP_REMOVED lines=20> */
.L_x_4940:
[----:B------:R-:W-:Y:S05]  /*2dc0*/  BSYNC.RECONVERGENT B0 ;  /* 0x0000000000007941 */ /* 0x000fea0003800200 */
.L_x_4939:
        /* <DEDUP_REMOVED lines=16> */
.L_x_4942:
[----:B------:R-:W-:Y:S05]  /*2ed0*/  BSYNC.RECONVERGENT B0 ;  /* 0x0000000000007941 */ /* 0x000fea0003800200 */
.L_x_4941:
        /* <DEDUP_REMOVED lines=19> */
.L_x_4944:
[----:B------:R-:W-:Y:S05]  /*3010*/  BSYNC.RECONVERGENT B0 ;  /* 0x0000000000007941 */ /* 0x000fea0003800200 */
.L_x_4943:
        /* <DEDUP_REMOVED lines=17> */
.L_x_4946:
[----:B------:R-:W-:Y:S05]  /*3130*/  BSYNC.RECONVERGENT B0 ;  /* 0x0000000000007941 */ /* 0x000fea0003800200 */
.L_x_4945:
        /* <DEDUP_REMOVED lines=78> */
.L_x_4948:
[----:B------:R3:W-:Y:S04]  /*3620*/  STS.128 [R40+0xc000], RZ ;  /* 0x00c000ff28007388 */ /* 0x0007e80000000c00 */
[----:B------:R3:W-:Y:S02]  /*3630*/  STS.128 [R40+0x10000], RZ ;  /* 0x010000ff28007388 */ /* 0x0007e40000000c00 */
.L_x_4949:
[----:B------:R-:W-:Y:S05]  /*3640*/  BSYNC.RECONVERGENT B0 ;  /* 0x0000000000007941 */ /* 0x000fea0003800200 */
.L_x_4947:
        /* <DEDUP_REMOVED lines=34> */
.L_x_4951:
[----:B------:R-:W-:Y:S05]  /*3870*/  BSYNC.RECONVERGENT B0 ;  /* 0x0000000000007941 */ /* 0x000fea0003800200 */
.L_x_4950:
        /* <DEDUP_REMOVED lines=19> */
.L_x_4953:
[----:B------:R-:W-:Y:S05]  /*39b0*/  BSYNC.RECONVERGENT B0 ;  /* 0x0000000000007941 */ /* 0x000fea0003800200 */
.L_x_4952:
        /* <DEDUP_REMOVED lines=23> */
.L_x_4955:
[----:B------:R-:W-:Y:S05]  /*3b30*/  BSYNC.RECONVERGENT B0 ;  /* 0x0000000000007941 */ /* 0x000fea0003800200 */
.L_x_4954:
        /* <DEDUP_REMOVED lines=21> */
.L_x_4957:
[----:B------:R-:W-:Y:S05]  /*3c90*/  BSYNC.RECONVERGENT B0 ;  /* 0x0000000000007941 */ /* 0x000fea0003800200 */
.L_x_4956:
        /* <DEDUP_REMOVED lines=18> */
.L_x_4959:
[----:B------:R-:W-:Y:S05]  /*3dc0*/  BSYNC.RECONVERGENT B0 ;  /* 0x0000000000007941 */ /* 0x000fea0003800200 */
.L_x_4958:
        /* <DEDUP_REMOVED lines=21> */
.L_x_4961:
[----:B------:R-:W-:Y:S05]  /*3f20*/  BSYNC.RECONVERGENT B0 ;  /* 0x0000000000007941 */ /* 0x000fea0003800200 */
.L_x_4960:
        /* <DEDUP_REMOVED lines=19> */
.L_x_4963:
[----:B------:R-:W-:Y:S05]  /*4060*/  BSYNC.RECONVERGENT B0 ;  /* 0x0000000000007941 */ /* 0x000fea0003800200 */
.L_x_4962:
[----:B------:R-:W-:Y:S01]  /*4070*/  LDSM.16.M88.4 R76, [R132] ;  /* 0x00000000844c783b */ /* 0x000fe20000000200 */
[----:B------:R-:W-:Y:S02]  /*4080*/  R2P PR, R212, 0x6 ;  /* 0x00000006d4007804 */ /* 0x000fe40000000000 */
[----:B------:R-:W-:Y:S01]  /*4090*/  MOV R210, 0x20 ;  /* 0x0000002000d27802 */ /* 0x000fe20000000f00 */
[----:B------:R-:W5:Y:S03]  /*40a0*/  LDSM.16.M88.4 R36, [R126+0x4000] ;  /* 0x004000007e24783b */ /* 0x000f660000000200 */
[----:B------:R-:W-:Y:S01]  /*40b0*/  SEL R45, R210, 0xffffffe0, !P1 ;  /* 0xffffffe0d22d7807 */ /* 0x000fe20004800000 */
[----:B-1----:R-:W1:Y:S03]  /*40c0*/  LDSM.16.M88.4 R28, [R126+0x4800] ;  /* 0x004800007e1c783b */ /* 0x002e660000000200 */
[-C--:B------:R-:W-:Y:S01]  /*40d0*/  IADD3 R125, PT, PT, R132, R45.reuse, RZ ;  /* 0x0000002d847d7210 */ /* 0x080fe20007ffe0ff */
[----:B------:R-:W3:Y:S01]  /*40e0*/  LDSM.16.M88.4 R20, [R126+0x5000] ;  /* 0x005000007e14783b */ /* 0x000ee20000000200 */
[----:B------:R-:W-:-:S03]  /*40f0*/  IADD3 R122, PT, PT, R126, R45, RZ ;  /* 0x0000002d7e7a7210 */ /* 0x000fc60007ffe0ff */
[----:B--2---:R-:W2:Y:S04]  /*4100*/  LDSM.16.M88.4 R12, [R126+0x5800] ;  /* 0x005800007e0c783b */ /* 0x004ea80000000200 */
[----:B------:R-:W4:Y:S04]  /*4110*/  LDSM.16.M88.4 R4, [R126+0x6000] ;  /* 0x006000007e04783b */ /* 0x000f280000000200 */
[----:B------:R-:W4:Y:S04]  /*4120*/  LDSM.16.M88.4 R92, [R126+0x6800] ;  /* 0x006800007e5c783b */ /* 0x000f280000000200 */
[----:B------:R-:W4:Y:S04]  /*4130*/  LDSM.16.M88.4 R84, [R126+0x7000] ;  /* 0x007000007e54783b */ /* 0x000f280000000200 */
[----:B------:R-:W4:Y:S04]  /*4140*/  LDSM.16.M88.4 R52, [R126+0x7800] ;  /* 0x007800007e34783b */ /* 0x000f280000000200 */
[----:B------:R-:W-:Y:S04]  /*4150*/  LDSM.16.M88.4 R112, [R125] ;  /* 0x000000007d70783b */ /* 0x000fe80000000200 */
[----:B------:R-:W4:Y:S04]  /*4160*/  LDSM.16.M88.4 R64, [R122+0x4000] ;  /* 0x004000007a40783b */ /* 0x000f280000000200 */
[----:B------:R-:W4:Y:S01]  /*4170*/  LD.E R124, desc[UR4][R2.64+0x18c] ;  /* 0x00018c04027c7980 */ /* 0x000f22000c101900 */
[----:B-----5:R-:W-:Y:S03]  /*4180*/  HMMA.16816.F32.BF16 R48, R76, R36, RZ ;  /* 0x000000244c30723c */ /* 0x020fe600000418ff */
[----:B------:R-:W5:Y:S01]  /*4190*/  LDSM.16.M88.4 R60, [R122+0x4800] ;  /* 0x004800007a3c783b */ /* 0x000f620000000200 */
[----:B------:R-:W-:-:S03]  /*41a0*/  MOV R209, 0x40 ;  /* 0x0000004000d17802 */ /* 0x000fc60000000f00 */
[----:B------:R-:W5:Y:S01]  /*41b0*/  LDSM.16.M88.4 R56, [R122+0x5000] ;  /* 0x005000007a38783b */ /* 0x000f620000000200 */
[C---:B------:R-:W-:Y:S01]  /*41c0*/  HMMA.16816.F32.BF16 R36, R76.reuse, R38, RZ ;  /* 0x000000264c24723c */ /* 0x040fe200000418ff */
[----:B------:R-:W-:Y:S02]  /*41d0*/  SEL R47, R209, 0xffffffc0, !P2 ;  /* 0xffffffc0d12f7807 */ /* 0x000fe40005000000 */
[----:B------:R-:W-:Y:S02]  /*41e0*/  LDSM.16.M88.4 R100, [R122+0x7800] ;  /* 0x007800007a64783b */ /* 0x000fe40000000200 */
[-C--:B------:R-:W-:Y:S02]  /*41f0*/  IADD3 R130, PT, PT, R132, R47.reuse, RZ ;  /* 0x0000002f84827210 */ /* 0x080fe40007ffe0ff */
[----:B------:R-:W-:Y:S01]  /*4200*/  IADD3 R120, PT, PT, R126, R47, RZ ;  /* 0x0000002f7e787210 */ /* 0x000fe20007ffe0ff */
[C---:B-1----:R-:W-:Y:S01]  /*4210*/  HMMA.16816.F32.BF16 R32, R76.reuse, R28, RZ ;  /* 0x0000001c4c20723c */ /* 0x042fe200000418ff */
[----:B------:R-:W-:Y:S04]  /*4220*/  LDSM.16.M88.4 R116, [R122+0x6000] ;  /* 0x006000007a74783b */ /* 0x000fe80000000200 */
[----:B------:R-:W-:Y:S03]  /*4230*/  LDSM.16.M88.4 R72, [R130] ;  /* 0x000000008248783b */ /* 0x000fe60000000200 */
[C---:B---3--:R-:W-:Y:S01]  /*4240*/  HMMA.16816.F32.BF16 R24, R76.reuse, R20, RZ ;  /* 0x000000144c18723c */ /* 0x048fe200000418ff */
[----:B------:R-:W-:Y:S04]  /*4250*/  LDSM.16.M88.4 R68, [R120+0x4000] ;  /* 0x004000007844783b */ /* 0x000fe80000000200 */
[----:B------:R-:W-:Y:S03]  /*4260*/  LDSM.16.M88.4 R108, [R122+0x6800] ;  /* 0x006800007a6c783b */ /* 0x000fe60000000200 */
[C---:B--2---:R-:W-:Y:S01]  /*4270*/  HMMA.16816.F32.BF16 R16, R76.reuse, R12, RZ ;  /* 0x0000000c4c10723c */ /* 0x044fe200000418ff */
[----:B------:R-:W-:Y:S04]  /*4280*/  LDSM.16.M88.4 R104, [R122+0x7000] ;  /* 0x007000007a68783b */ /* 0x000fe80000000200 */
[----:B------:R-:W0:Y:S03]  /*4290*/  LDGDEPBAR ;  /* 0x00000000000079af */ /* 0x000e260000000000 */
        /* <DEDUP_REMOVED lines=29> */
[----:B------:R-:W5:Y:S07]  /*4470*/  LDSM.16.M88.4 R68, [R120+0x6800] ;  /* 0x006800007844783b */ /* 0x000f6e0000000200 */
        /* <DEDUP_REMOVED lines=21> */
[C---:B-----5:R-:W-:Y:S08]  /*45d0*/  HMMA.16816.F32.BF16 R96, R72.reuse, R68, R96 ;  /* 0x000000444860723c */ /* 0x060ff00000041860 */
[C---:B------:R-:W-:Y:S01]  /*45e0*/  HMMA.16816.F32.BF16 R92, R72.reuse, R70, R92 ;  /* 0x00000046485c723c */ /* 0x040fe2000004185c */
[----:B------:R-:W4:Y:S07]  /*45f0*/  LDSM.16.M88.4 R68, [R116+0x5000] ;  /* 0x005000007444783b */ /* 0x000f2e0000000200 */
[C---:B--2---:R-:W-:Y:S08]  /*4600*/  HMMA.16816.F32.BF16 R88, R72.reuse, R64, R88 ;  /* 0x000000404858723c */ /* 0x044ff00000041858 */
[C---:B------:R-:W-:Y:S01]  /*4610*/  HMMA.16816.F32.BF16 R84, R72.reuse, R66, R84 ;  /* 0x000000424854723c */ /* 0x040fe20000041854 */
[----:B------:R-:W-:Y:S07]  /*4620*/  LDSM.16.M88.4 R64, [R116+0x5800] ;  /* 0x005800007440783b */ /* 0x000fee0000000200 */
[C---:B------:R-:W-:Y:S08]  /*4630*/  HMMA.16816.F32.BF16 R80, R72.reuse, R100, R80 ;  /* 0x000000644850723c */ /* 0x040ff00000041850 */
[----:B------:R-:W-:Y:S01]  /*4640*/  HMMA.16816.F32.BF16 R76, R72, R102, R76 ;  /* 0x00000066484c723c */ /* 0x000fe2000004184c */
[----:B------:R-:W2:Y:S04]  /*4650*/  LDSM.16.M88.4 R72, [R116+0x6000] ;  /* 0x006000007448783b */ /* 0x000ea80000000200 */
[----:B------:R-:W5:Y:S03]  /*4660*/  LDSM.16.M88.4 R100, [R126+0x8000] ;  /* 0x008000007e64783b */ /* 0x000f660000000200 */
        /* <DEDUP_REMOVED lines=9> */
[C---:B--2---:R-:W-:Y:S01]  /*4700*/  HMMA.16816.F32.BF16 R108, R60.reuse, R72, R8 ;  /* 0x000000483c6c723c */ /* 0x044fe20000041808 */
[----:B------:R-:W2:Y:S07]  /*4710*/  LDSM.16.M88.4 R8, [R122+0x8000] ;  /* 0x008000007a08783b */ /* 0x000eae0000000200 */
        /* <DEDUP_REMOVED lines=9> */
[C---:B---3--:R-:W-:Y:S08]  /*47b0*/  HMMA.16816.F32.BF16 R96, R60.reuse, R56, R96 ;  /* 0x000000383c60723c */ /* 0x048ff00000041860 */
[C---:B------:R-:W-:Y:S01]  /*47c0*/  HMMA.16816.F32.BF16 R92, R60.reuse, R58, R92 ;  /* 0x0000003a3c5c723c */ /* 0x040fe2000004185c */
[----:B------:R-:W3:Y:S07]  /*47d0*/  LDSM.16.M88.4 R56, [R126+0x8800] ;  /* 0x008800007e38783b */ /* 0x000eee0000000200 */
[C---:B-1----:R-:W-:Y:S08]  /*47e0*/  HMMA.16816.F32.BF16 R88, R60.reuse, R52, R88 ;  /* 0x000000343c58723c */ /* 0x042ff00000041858 */
[----:B------:R-:W-:Y:S01]  /*47f0*/  HMMA.16816.F32.BF16 R84, R60, R54, R84 ;  /* 0x000000363c54723c */ /* 0x000fe20000041854 */
[----:B------:R-:W1:Y:S07]  /*4800*/  LDSM.16.M88.4 R52, [R126+0x9000] ;  /* 0x009000007e34783b */ /* 0x000e6e0000000200 */
[C---:B--2---:R-:W-:Y:S08]  /*4810*/  HMMA.16816.F32.BF16 R112, R68.reuse, R8, R112 ;  /* 0x000000084470723c */ /* 0x044ff00000041870 */
[----:B------:R-:W-:Y:S01]  /*4820*/  HMMA.16816.F32.BF16 R36, R68, R10, R36 ;  /* 0x0000000a4424723c */ /* 0x000fe20000041824 */
[----:B------:R-:W-:Y:S07]  /*4830*/  LDSM.16.M88.4 R8, [R120+0x8800] ;  /* 0x008800007808783b */ /* 0x000fee0000000200 */
[C---:B----4-:R-:W-:Y:S08]  /*4840*/  HMMA.16816.F32.BF16 R80, R60.reuse, R64, R80 ;  /* 0x000000403c50723c */ /* 0x050ff00000041850 */
[----:B------:R-:W-:Y:S01]  /*4850*/  HMMA.16816.F32.BF16 R76, R60, R66, R76 ;  /* 0x000000423c4c723c */ /* 0x000fe2000004184c */
[----:B------:R-:W-:Y:S04]  /*4860*/  LDSM.16.M88.4 R64, [R117+0x2000] ;  /* 0x002000007540783b */ /* 0x000fe80000000200 */
[----:B------:R-:W2:Y:S03]  /*4870*/  LDSM.16.M88.4 R60, [R116+0x8000] ;  /* 0x00800000743c783b */ /* 0x000ea60000000200 */
[C---:B-----5:R-:W-:Y:S08]  /*4880*/  HMMA.16816.F32.BF16 R112, R72.reuse, R48, R112 ;  /* 0x000000304870723c */ /* 0x060ff00000041870 */
[----:B------:R-:W-:Y:S01]  /*4890*/  HMMA.16816.F32.BF16 R36, R72, R50, R36 ;  /* 0x000000324824723c */ /* 0x000fe20000041824 */
[----:B------:R-:W4:Y:S07]  /*48a0*/  LDSM.16.M88.4 R48, [R126+0x9800] ;  /* 0x009800007e30783b */ /* 0x000f2e0000000200 */
[C---:B---3--:R-:W-:Y:S08]  /*48b0*/  HMMA.16816.F32.BF16 R32, R104.reuse, R56, R32 ;  /* 0x000000386820723c */ /* 0x048ff00000041820 */
[C---:B------:R-:W-:Y:S08]  /*48c0*/  HMMA.16816.F32.BF16 R28, R104.reuse, R58, R28 ;  /* 0x0000003a681c723c */ /* 0x040ff0000004181c */
[C---:B-1----:R-:W-:Y:S08]  /*48d0*/  HMMA.16816.F32.BF16 R24, R104.reuse, R52, R24 ;  /* 0x000000346818723c */ /* 0x042ff00000041818 */
[----:B------:R-:W-:Y:S01]  /*48e0*/  HMMA.16816.F32.BF16 R20, R104, R54, R20 ;  /* 0x000000366814723c */ /* 0x000fe20000041814 */
[----:B------:R-:W1:Y:S07]  /*48f0*/  LDSM.16.M88.4 R52, [R122+0x9000] ;  /* 0x009000007a34783b */ /* 0x000e6e0000000200 */
[C---:B------:R-:W-:Y:S01]  /*4900*/  HMMA.16816.F32.BF16 R56, R68.reuse, R100, R32 ;  /* 0x000000644438723c */ /* 0x040fe20000041820 */
[----:B------:R-:W3:Y:S07]  /*4910*/  LDSM.16.M88.4 R32, [R116+0x8800] ;  /* 0x008800007420783b */ /* 0x000eee0000000200 */
[----:B------:R-:W-:Y:S08]  /*4920*/  HMMA.16816.F32.BF16 R28, R68, R102, R28 ;  /* 0x00000066441c723c */ /* 0x000ff0000004181c */
[C---:B--2---:R-:W-:Y:S08]  /*4930*/  HMMA.16816.F32.BF16 R112, R64.reuse, R60, R112 ;  /* 0x0000003c4070723c */ /* 0x044ff00000041870 */
[----:B------:R-:W-:Y:S08]  /*4940*/  HMMA.16816.F32.BF16 R36, R64, R62, R36 ;  /* 0x0000003e4024723c */ /* 0x000ff00000041824 */
[----:B----4-:R-:W-:Y:S01]  /*4950*/  HMMA.16816.F32.BF16 R60, R104, R48, R16 ;  /* 0x00000030683c723c */ /* 0x010fe20000041810 */
[----:B------:R-:W2:Y:S07]  /*4960*/  LDSM.16.M88.4 R16, [R120+0x9000] ;  /* 0x009000007810783b */ /* 0x000eae0000000200 */
[C---:B------:R-:W-:Y:S08]  /*4970*/  HMMA.16816.F32.BF16 R56, R72.reuse, R8, R56 ;  /* 0x000000084838723c */ /* 0x040ff00000041838 */
[----:B------:R-:W-:Y:S01]  /*4980*/  HMMA.16816.F32.BF16 R28, R72, R10, R28 ;  /* 0x0000000a481c723c */ /* 0x000fe2000004181c */
[----:B------:R-:W4:Y:S07]  /*4990*/  LDSM.16.M88.4 R8, [R126+0xa000] ;  /* 0x00a000007e08783b */ /* 0x000f2e0000000200 */
[C---:B-1----:R-:W-:Y:S01]  /*49a0*/  HMMA.16816.F32.BF16 R100, R68.reuse, R52, R24 ;  /* 0x000000344464723c */ /* 0x042fe20000041818 */
[----:B------:R-:W1:Y:S07]  /*49b0*/  LDSM.16.M88.4 R24, [R116+0x9000] ;  /* 0x009000007418783b */ /* 0x000e6e0000000200 */
[----:B------:R-:W-:Y:S08]  /*49c0*/  HMMA.16816.F32.BF16 R20, R68, R54, R20 ;  /* 0x000000364414723c */ /* 0x000ff00000041814 */
[C---:B---3--:R-:W-:Y:S08]  /*49d0*/  HMMA.16816.F32.BF16 R56, R64.reuse, R32, R56 ;  /* 0x000000204038723c */ /* 0x048ff00000041838 */
[----:B------:R-:W-:Y:S01]  /*49e0*/  HMMA.16816.F32.BF16 R28, R64, R34, R28 ;  /* 0x00000022401c723c */ /* 0x000fe2000004181c */
[----:B------:R-:W3:Y:S07]  /*49f0*/  LDSM.16.M88.4 R32, [R122+0x9800] ;  /* 0x009800007a20783b */ /* 0x000eee0000000200 */
        /* <DEDUP_REMOVED lines=11> */
[C---:B----4-:R-:W-:Y:S06]  /*4ab0*/  HMMA.16816.F32.BF16 R108, R104.reuse, R8, R108 ;  /* 0x00000008686c723c */ /* 0x050fec000004186c */
[----:B------:R-:W4:Y:S02]  /*4ac0*/  MUFU.TANH R131, R38 ;  /* 0x0000002600837308 */ /* 0x000f240000002400 */
[----:B------:R-:W-:Y:S01]  /*4ad0*/  HMMA.16816.F32.BF16 R4, R104, R10, R4 ;  /* 0x0000000a6804723c */ /* 0x000fe20000041804 */
[----:B------:R-:W-:Y:S05]  /*4ae0*/  LDSM.16.M88.4 R8, [R122+0xa000] ;  /* 0x00a000007a08783b */ /* 0x000fea0000000200 */
[----:B------:R5:W1:Y:S02]  /*4af0*/  MUFU.TANH R53, R39 ;  /* 0x0000002700357308 */ /* 0x000a640000002400 */
[----:B-----5:R-:W5:Y:S01]  /*4b00*/  LDSM.16.M88.4 R36, [R120+0x9800] ;  /* 0x009800007824783b */ /* 0x020f620000000200 */
[C---:B-1----:R-:W-:Y:S08]  /*4b10*/  HMMA.16816.F32.BF16 R100, R64.reuse, R24, R100 ;  /* 0x000000184064723c */ /* 0x042ff00000041864 */
[----:B------:R-:W-:Y:S01]  /*4b20*/  HMMA.16816.F32.BF16 R20, R64, R26, R20 ;  /* 0x0000001a4014723c */ /* 0x000fe20000041814 */
[----:B------:R-:W1:Y:S07]  /*4b30*/  LDSM.16.M88.4 R24, [R120+0xa000] ;  /* 0x00a000007818783b */ /* 0x000e6e0000000200 */
[C---:B---3--:R-:W-:Y:S08]  /*4b40*/  HMMA.16816.F32.BF16 R12, R68.reuse, R34, R12 ;  /* 0x00000022440c723c */ /* 0x048ff0000004180c */
        /* <DEDUP_REMOVED lines=10> */
[----:B------:R-:W3:Y:S05]  /*4bf0*/  MUFU.TANH R137, R29 ;  /* 0x0000001d00897308 */ /* 0x000eea0000002400 */
[----:B-----5:R-:W-:Y:S03]  /*4c00*/  HMMA.16816.F32.BF16 R12, R72, R38, R12 ;  /* 0x00000026480c723c */ /* 0x020fe6000004180c */
[----:B------:R-:W1:Y:S05]  /*4c10*/  MUFU.TANH R59, R28 ;  /* 0x0000001c003b7308 */ /* 0x000e6a0000002400 */
[----:B------:R-:W-:Y:S03]  /*4c20*/  HMMA.16816.F32.BF16 R4, R68, R10, R4 ;  /* 0x0000000a4404723c */ /* 0x000fe60000041804 */
[----:B------:R-:W1:Y:S05]  /*4c30*/  MUFU.TANH R139, R30 ;  /* 0x0000001e008b7308 */ /* 0x000e6a0000002400 */
[----:B------:R-:W-:Y:S03]  /*4c40*/  HMMA.16816.F32.BF16 R60, R72, R36, R60 ;  /* 0x00000024483c723c */ /* 0x000fe6000004183c */
[----:B------:R5:W1:Y:S05]  /*4c50*/  MUFU.TANH R141, R31 ;  /* 0x0000001f008d7308 */ /* 0x000a6a0000002400 */
[----:B------:R-:W-:Y:S01]  /*4c60*/  HMMA.16816.F32.BF16 R108, R68, R8, R108 ;  /* 0x00000008446c723c */ /* 0x000fe2000004186c */
[----:B------:R-:W4:Y:S04]  /*4c70*/  LDSM.16.M88.4 R8, [R120+0xa800] ;  /* 0x00a800007808783b */ /* 0x000f280000000200 */
        /* <DEDUP_REMOVED lines=15> */
[----:B---3--:R-:W2:Y:S01]  /*4d70*/  LDSM.16.M88.4 R20, [R126+0xb800] ;  /* 0x00b800007e14783b */ /* 0x008ea20000000200 */
[-C--:B------:R-:W-:Y:S01]  /*4d80*/  FMUL.FTZ R12, R12, R124.reuse ;  /* 0x0000007c0c0c7220 */ /* 0x080fe20000410000 */
[----:B------:R-:W-:-:S05]  /*4d90*/  FMUL.FTZ R13, R13, R124 ;  /* 0x0000007c0d0d7220 */ /* 0x000fca0000410000 */
[----:B------:R-:W-:Y:S01]  /*4da0*/  HMMA.16816.F32.BF16 R4, R64, R34, R4 ;  /* 0x000000224004723c */ /* 0x000fe20000041804 */
[-C--:B------:R-:W-:Y:S01]  /*4db0*/  FMUL.FTZ R153, R14, R124.reuse ;  /* 0x0000007c0e997220 */ /* 0x080fe20000410000 */
[----:B------:R-:W3:Y:S01]  /*4dc0*/  MUFU.TANH R151, R12 ;  /* 0x0000000c00977308 */ /* 0x000ee20000002400 */
[----:B------:R-:W-:-:S05]  /*4dd0*/  FMUL.FTZ R155, R15, R124 ;  /* 0x0000007c0f9b7220 */ /* 0x000fca0000410000 */
[----:B------:R-:W-:Y:S02]  /*4de0*/  HMMA.16816.F32.BF16 R108, R64, R32, R108 ;  /* 0x00000020406c723c */ /* 0x000fe4000004186c */
[----:B------:R1:W1:Y:S06]  /*4df0*/  MUFU.TANH R33, R13 ;  /* 0x0000000d00217308 */ /* 0x00026c0000002400 */
[----:B----4-:R-:W-:Y:S08]  /*4e00*/  HMMA.16816.F32.BF16 R96, R72, R8, R96 ;  /* 0x000000084860723c */ /* 0x010ff00000041860 */
[C---:B-----5:R-:W-:Y:S01]  /*4e10*/  HMMA.16816.F32.BF16 R88, R104.reuse, R28, R88 ;  /* 0x0000001c6858723c */ /* 0x060fe20000041858 */
[----:B-1----:R-:W1:Y:S07]  /*4e20*/  LDSM.16.M88.4 R12, [R122+0xb000] ;  /* 0x00b000007a0c783b */ /* 0x002e6e0000000200 */
[----:B------:R-:W-:Y:S01]  /*4e30*/  HMMA.16816.F32.BF16 R84, R104, R30, R84 ;  /* 0x0000001e6854723c */ /* 0x000fe20000041854 */
[----:B------:R-:W4:Y:S01]  /*4e40*/  LDSM.16.M88.4 R28, [R122+0xb800] ;  /* 0x00b800007a1c783b */ /* 0x000f220000000200 */
[-C--:B------:R-:W-:Y:S01]  /*4e50*/  FMUL.FTZ R4, R4, R124.reuse ;  /* 0x0000007c04047220 */ /* 0x080fe20000410000 */
[-C--:B------:R-:W-:Y:S01]  /*4e60*/  FMUL.FTZ R5, R5, R124.reuse ;  /* 0x0000007c05057220 */ /* 0x080fe20000410000 */
[-C--:B------:R-:W-:Y:S01]  /*4e70*/  FMUL.FTZ R159, R109, R124.reuse ;  /* 0x0000007c6d9f7220 */ /* 0x080fe20000410000 */
[----:B------:R-:W-:-:S02]  /*4e80*/  FMUL.FTZ R109, R111, R124 ;  /* 0x0000007c6f6d7220 */ /* 0x000fc40000410000 */
[----:B------:R-:W1:Y:S01]  /*4e90*/  MUFU.TANH R111, R4 ;  /* 0x00000004006f7308 */ /* 0x000e620000002400 */
[----:B------:R-:W-:Y:S01]  /*4ea0*/  HMMA.16816.F32.BF16 R92, R68, R18, R92 ;  /* 0x00000012445c723c */ /* 0x000fe2000004185c */
[----:B------:R-:W5:Y:S06]  /*4eb0*/  LDSM.16.M88.4 R16, [R120+0xb000] ;  /* 0x00b000007810783b */ /* 0x000f6c0000000200 */
[----:B------:R3:W1:Y:S01]  /*4ec0*/  MUFU.TANH R161, R5 ;  /* 0x0000000500a17308 */ /* 0x0006620000002400 */
[----:B--2---:R-:W-:Y:S01]  /*4ed0*/  HMMA.16816.F32.BF16 R80, R104, R20, R80 ;  /* 0x000000146850723c */ /* 0x004fe20000041850 */
[----:B------:R-:W-:-:S07]  /*4ee0*/  FMUL.FTZ R21, R6, R124 ;  /* 0x0000007c06157220 */ /* 0x000fce0000410000 */
[----:B------:R-:W-:Y:S01]  /*4ef0*/  HMMA.16816.F32.BF16 R96, R64, R24, R96 ;  /* 0x000000184060723c */ /* 0x000fe20000041860 */
[----:B------:R-:W-:-:S07]  /*4f00*/  FMUL.FTZ R25, R7, R124 ;  /* 0x0000007c07197220 */ /* 0x000fce0000410000 */
[----:B------:R-:W-:Y:S01]  /*4f10*/  HMMA.16816.F32.BF16 R76, R104, R22, R76 ;  /* 0x00000016684c723c */ /* 0x000fe2000004184c */
[----:B---3--:R-:W2:Y:S07]  /*4f20*/  LDSM.16.M88.4 R4, [R120+0xb800] ;  /* 0x00b800007804783b */ /* 0x008eae0000000200 */
[----:B------:R-:W-:Y:S01]  /*4f30*/  HMMA.16816.F32.BF16 R92, R72, R10, R92 ;  /* 0x0000000a485c723c */ /* 0x000fe2000004185c */
[----:B------:R-:W3:Y:S07]  /*4f40*/  LDSM.16.M88.4 R8, [R116+0xb000] ;  /* 0x00b000007408783b */ /* 0x000eee0000000200 */
[C---:B-1----:R-:W-:Y:S08]  /*4f50*/  HMMA.16816.F32.BF16 R88, R68.reuse, R12, R88 ;  /* 0x0000000c4458723c */ /* 0x042ff00000041858 */
[C---:B------:R-:W-:Y:S01]  /*4f60*/  HMMA.16816.F32.BF16 R84, R68.reuse, R14, R84 ;  /* 0x0000000e4454723c */ /* 0x040fe20000041854 */
[----:B------:R-:W1:Y:S07]  /*4f70*/  LDSM.16.M88.4 R12, [R116+0xb800] ;  /* 0x00b80000740c783b */ /* 0x000e6e0000000200 */
[C---:B----4-:R-:W-:Y:S01]  /*4f80*/  HMMA.16816.F32.BF16 R80, R68.reuse, R28, R80 ;  /* 0x0000001c4450723c */ /* 0x050fe20000041850 */
[-C--:B------:R-:W-:Y:S01]  /*4f90*/  FMUL.FTZ R51, R61, R124.reuse ;  /* 0x0000007c3d337220 */ /* 0x080fe20000410000 */
[-C--:B------:R-:W-:Y:S01]  /*4fa0*/  FMUL.FTZ R165, R97, R124.reuse ;  /* 0x0000007c61a57220 */ /* 0x080fe20000410000 */
[----:B------:R-:W-:Y:S01]  /*4fb0*/  IADD3 R235, PT, PT, R41, -0x1, RZ ;  /* 0xffffffff29eb7810 */ /* 0x000fe20007ffe0ff */
        /* <DEDUP_REMOVED lines=16> */
[-C--:B------:R-:W-:Y:S01]  /*50c0*/  FMUL.FTZ R108, R108, R124.reuse ;  /* 0x0000007c6c6c7220 */ /* 0x080fe20000410000 */
[----:B------:R-:W-:Y:S01]  /*50d0*/  FMUL.FTZ R96, R96, R124 ;  /* 0x0000007c60607220 */ /* 0x000fe20000410000 */
[----:B------:R-:W4:Y:S01]  /*50e0*/  MUFU.TANH R55, R55 ;  /* 0x0000003700377308 */ /* 0x000f220000002400 */
[----:B------:R-:W-:-:S04]  /*50f0*/  DEPBAR.LE SB0, 0x0 ;  /* 0x000080000000791a */ /* 0x000fc80000000000 */
[C---:B--2---:R-:W-:Y:S08]  /*5100*/  HMMA.16816.F32.BF16 R80, R72.reuse, R4, R80 ;  /* 0x000000044850723c */ /* 0x044ff00000041850 */
[C---:B------:R-:W-:Y:S08]  /*5110*/  HMMA.16816.F32.BF16 R76, R72.reuse, R6, R76 ;  /* 0x00000006484c723c */ /* 0x040ff0000004184c */
[----:B------:R-:W-:Y:S08]  /*5120*/  HMMA.16816.F32.BF16 R84, R72, R18, R84 ;  /* 0x000000124854723c */ /* 0x000ff00000041854 */
[C---:B---3--:R-:W-:Y:S08]  /*5130*/  HMMA.16816.F32.BF16 R88, R64.reuse, R8, R88 ;  /* 0x000000084058723c */ /* 0x048ff00000041858 */
[C---:B------:R-:W-:Y:S08]  /*5140*/  HMMA.16816.F32.BF16 R92, R64.reuse, R26, R92 ;  /* 0x0000001a405c723c */ /* 0x040ff0000004185c */
[C---:B-1----:R-:W-:Y:S08]  /*5150*/  HMMA.16816.F32.BF16 R80, R64.reuse, R12, R80 ;  /* 0x0000000c4050723c */ /* 0x042ff00000041850 */
        /* <DEDUP_REMOVED lines=18> */
[----:B------:R-:W-:-:S02]  /*5280*/  FMUL.FTZ R77, R79, R124 ;  /* 0x0000007c4f4d7220 */ /* 0x000fc40000410000 */
[-C--:B------:R-:W-:Y:S01]  /*5290*/  FMUL.FTZ R31, R84, R124.reuse ;  /* 0x0000007c541f7220 */ /* 0x080fe20000410000 */
[-C--:B------:R-:W-:Y:S01]  /*52a0*/  FMUL.FTZ R7, R85, R124.reuse ;  /* 0x0000007c55077220 */ /* 0x080fe20000410000 */
[-C--:B------:R-:W-:Y:S01]  /*52b0*/  FMUL.FTZ R73, R86, R124.reuse ;  /* 0x0000007c56497220 */ /* 0x080fe20000410000 */
[-C--:B------:R-:W-:Y:S01]  /*52c0*/  FMUL.FTZ R75, R87, R124.reuse ;  /* 0x0000007c574b7220 */ /* 0x080fe20000410000 */
[-C--:B------:R-:W-:Y:S01]  /*52d0*/  FMUL.FTZ R80, R80, R124.reuse ;  /* 0x0000007c50507220 */ /* 0x080fe20000410000 */
[----:B------:R-:W-:Y:S01]  /*52e0*/  FMUL.FTZ R76, R76, R124 ;  /* 0x0000007c4c4c7220 */ /* 0x000fe20000410000 */
[C---:B------:R-:W-:Y:S01]  /*52f0*/  ISETP.GT.AND P0, PT, R235.reuse, R224, PT ;  /* 0x000000e0eb00720c */ /* 0x040fe20003f04270 */
[----:B------:R1:W2:Y:S08]  /*5300*/  MUFU.TANH R117, R112 ;  /* 0x0000007000757308 */ /* 0x0002b00000002400 */
[----:B------:R-:W3:Y:S08]  /*5310*/  MUFU.TANH R113, R113 ;  /* 0x0000007100717308 */ /* 0x000ef00000002400 */
        /* <DEDUP_REMOVED lines=44> */
[----:B------:R-:W1:Y:S01]  /*55e0*/  MUFU.TANH R77, R77 ;  /* 0x0000004d004d7308 */ /* 0x000e620000002400 */
[----:B------:R-:W-:Y:S01]  /*55f0*/  BSSY.RECONVERGENT B1, `(.L_x_4964) ;  /* 0x00000b9000017945 */ /* 0x000fe20003800200 */
        /* <DEDUP_REMOVED lines=16> */
.L_x_4967:
[----:B------:R-:W2:Y:S01]  /*5700*/  LD.E R15, desc[UR4][R2.64+0x170] ;  /* 0x00017004020f7980 */ /* 0x000ea2000c101900 */
[----:B------:R-:W-:Y:S02]  /*5710*/  IADD3 R12, PT, PT, R232, -0x80, RZ ;  /* 0xffffff80e80c7810 */ /* 0x000fe40007ffe0ff */
[----:B------:R-:W-:Y:S01]  /*5720*/  IABS R6, R232 ;  /* 0x000000e800067213 */ /* 0x000fe20000000000 */
[----:B------:R-:W3:Y:S01]  /*5730*/  LD.E.64 R78, desc[UR4][R128.64+0x20] ;  /* 0x00002004804e7980 */ /* 0x000ee2000c101b00 */
[----:B------:R-:W-:Y:S02]  /*5740*/  IABS R4, R12 ;  /* 0x0000000c00047213 */ /* 0x000fe40000000000 */
[-C--:B--2---:R-:W-:Y:S02]  /*5750*/  IABS R8, R15.reuse ;  /* 0x0000000f00087213 */ /* 0x084fe40000000000 */
[-C--:B------:R-:W-:Y:S02]  /*5760*/  IABS R13, R15.reuse ;  /* 0x0000000f000d7213 */ /* 0x080fe40000000000 */
[----:B------:R-:W2:Y:S01]  /*5770*/  I2F.RP R10, R8 ;  /* 0x00000008000a7306 */ /* 0x000ea20000209400 */
[----:B------:R-:W-:-:S02]  /*5780*/  LOP3.LUT R12, R12, R15, RZ, 0x3c, !PT ;  /* 0x0000000f0c0c7212 */ /* 0x000fc400078e3cff */
[----:B------:R-:W-:Y:S02]  /*5790*/  IMAD.MOV R13, RZ, RZ, -R13 ;  /* 0x000000ffff0d7224 */ /* 0x000fe400078e0a0d */
[----:B------:R-:W-:-:S03]  /*57a0*/  ISETP.GE.AND P0, PT, R12, RZ, PT ;  /* 0x000000ff0c00720c */ /* 0x000fc60003f06270 */
[----:B--2---:R-:W2:Y:S02]  /*57b0*/  MUFU.RCP R28, R10 ;  /* 0x0000000a001c7308 */ /* 0x004ea40000001000 */
[----:B--2---:R-:W-:-:S06]  /*57c0*/  VIADD R28, R28, 0xffffffe ;  /* 0x0ffffffe1c1c7836 */ /* 0x004fcc0000000000 */
[----:B------:R-:W2:Y:S02]  /*57d0*/  F2I.FTZ.U32.TRUNC.NTZ R29, R28 ;  /* 0x0000001c001d7305 */ /* 0x000ea4000021f000 */
[----:B--2---:R-:W-:Y:S02]  /*57e0*/  IMAD.MOV R23, RZ, RZ, -R29 ;  /* 0x000000ffff177224 */ /* 0x004fe400078e0a1d */
        /* <DEDUP_REMOVED lines=10> */
[----:B------:R-:W-:Y:S02]  /*5890*/  ISETP.GT.U32.AND P4, PT, R8, R13, PT ;  /* 0x0000000d0800720c */ /* 0x000fe40003f84070 */
[----:B------:R-:W-:-:S09]  /*58a0*/  ISETP.GE.AND P3, PT, R4, RZ, PT ;  /* 0x000000ff0400720c */ /* 0x000fd20003f66270 */
[-C--:B------:R-:W-:Y:S01]  /*58b0*/  @!P1 IADD3 R23, PT, PT, R23, -R8.reuse, RZ ;  /* 0x8000000817179210 */ /* 0x080fe20007ffe0ff */
[----:B------:R-:W-:Y:S01]  /*58c0*/  @!P1 VIADD R10, R10, 0x1 ;  /* 0x000000010a0a9836 */ /* 0x000fe20000000000 */
[----:B------:R-:W-:Y:S01]  /*58d0*/  @!P4 IADD3 R14, PT, PT, R14, 0x1, RZ ;  /* 0x000000010e0ec810 */ /* 0x000fe20007ffe0ff */
[----:B------:R-:W-:Y:S01]  /*58e0*/  @!P4 IMAD.IADD R13, R13, 0x1, -R8 ;  /* 0x000000010d0dc824 */ /* 0x000fe200078e0a08 */
[-C--:B------:R-:W-:Y:S02]  /*58f0*/  ISETP.GE.U32.AND P5, PT, R23, R8.reuse, PT ;  /* 0x000000081700720c */ /* 0x080fe40003fa6070 */
[----:B------:R-:W-:Y:S02]  /*5900*/  ISETP.NE.AND P1, PT, R15, RZ, PT ;  /* 0x000000ff0f00720c */ /* 0x000fe40003f25270 */
[----:B------:R-:W-:Y:S02]  /*5910*/  ISETP.GE.U32.AND P6, PT, R13, R8, PT ;  /* 0x000000080d00720c */ /* 0x000fe40003fc6070 */
[----:B------:R-:W-:-:S07]  /*5920*/  LOP3.LUT R13, RZ, R15, RZ, 0x33, !PT ;  /* 0x0000000fff0d7212 */ /* 0x000fce00078e33ff */
[----:B------:R-:W-:-:S04]  /*5930*/  @P5 VIADD R10, R10, 0x1 ;  /* 0x000000010a0a5836 */ /* 0x000fc80000000000 */
[----:B------:R-:W-:Y:S01]  /*5940*/  @P6 IADD3 R14, PT, PT, R14, 0x1, RZ ;  /* 0x000000010e0e6810 */ /* 0x000fe20007ffe0ff */
[----:B------:R-:W-:-:S03]  /*5950*/  @!P0 IMAD.MOV R10, RZ, RZ, -R10 ;  /* 0x000000ffff0a8224 */ /* 0x000fc600078e0a0a */
        /* <DEDUP_REMOVED lines=22> */
.L_x_4968:
[----:B------:R-:W-:Y:S05]  /*5ac0*/  BSYNC.RECONVERGENT B0 ;  /* 0x0000000000007941 */ /* 0x000fea0003800200 */
.L_x_4966:
        /* <DEDUP_REMOVED lines=48> */
[----:B----4-:R-:W-:Y:S01]  /*5dd0*/  IADD3 R90, P3, PT, R12, R13, RZ ;  /* 0x0000000d0c5a7210 */ /* 0x010fe20007f7e0ff */
        /* <DEDUP_REMOVED lines=29> */
[----:B--2---:R-:W-:Y:S01]  /*5fb0*/  @!P0 IMAD.MOV.U32 R14, RZ, RZ, R22 ;  /* 0x000000ffff0e8224 */ /* 0x004fe200078e0016 */
        /* <DEDUP_REMOVED lines=28> */
.L_x_4965:
[----:B------:R-:W-:Y:S05]  /*6180*/  BSYNC.RECONVERGENT B1 ;  /* 0x0000000000017941 */ /* 0x000fea0003800200 */
.L_x_4964:
[----:B---3--:R-:W-:Y:S01]  /*6190*/  SHF.R.U32.HI R40, RZ, 0x2, R212 ;  /* 0x00000002ff287819 */ /* 0x008fe200000116d4 */
        /* <DEDUP_REMOVED lines=17> */
[C---:B------:R-:W-:Y:S01]  /*62b0*/  VIADD R183, R79.reuse, 0x19 ;  /* 0x000000194fb77836 */ /* 0x040fe20000000000 */
[----:B------:R-:W-:Y:S01]  /*62c0*/  IABS R6, R6 ;  /* 0x0000000600067213 */ /* 0x000fe20000000000 */
[C---:B------:R-:W-:Y:S01]  /*62d0*/  VIADD R179, R79.reuse, 0x21 ;  /* 0x000000214fb37836 */ /* 0x040fe20000000000 */
[----:B------:R-:W-:Y:S01]  /*62e0*/  IABS R8, R8 ;  /* 0x0000000800087213 */ /* 0x000fe20000000000 */
[C---:B------:R-:W-:Y:S01]  /*62f0*/  IMAD.IADD R18, R4.reuse, 0x1, -R181 ;  /* 0x0000000104127824 */ /* 0x040fe200078e0ab5 */
[----:B------:R-:W-:Y:S01]  /*6300*/  I2FP.F32.S32 R95, R6 ;  /* 0x00000006005f7245 */ /* 0x000fe20000201400 */
[C---:B------:R-:W-:Y:S01]  /*6310*/  IMAD.IADD R6, R4.reuse, 0x1, -R191 ;  /* 0x0000000104067824 */ /* 0x040fe200078e0abf */
[----:B------:R-:W-:Y:S01]  /*6320*/  I2FP.F32.S32 R8, R8 ;  /* 0x0000000800087245 */ /* 0x000fe20000201400 */
[C---:B------:R-:W-:Y:S01]  /*6330*/  VIADD R15, R79.reuse, 0x28 ;  /* 0x000000284f0f7836 */ /* 0x040fe20000000000 */
[----:B------:R-:W-:Y:S01]  /*6340*/  IABS R18, R18 ;  /* 0x0000001200127213 */ /* 0x000fe20000000000 */
[----:B------:R-:W-:Y:S01]  /*6350*/  IMAD.IADD R12, R4, 0x1, -R183 ;  /* 0x00000001040c7824 */ /* 0x000fe200078e0ab7 */
[----:B------:R-:W-:Y:S01]  /*6360*/  IABS R6, R6 ;  /* 0x0000000600067213 */ /* 0x000fe20000000000 */
[----:B------:R-:W-:-:S02]  /*6370*/  VIADD R167, R79, 0x29 ;  /* 0x000000294fa77836 */ /* 0x000fc40000000000 */
[----:B-1----:R-:W-:Y:S01]  /*6380*/  FFMA.FTZ R23, -R0, R8, R133 ;  /* 0x0000000800177223 */ /* 0x002fe20000010185 */
[C---:B------:R-:W-:Y:S01]  /*6390*/  IMAD.IADD R10, R4.reuse, 0x1, -R179 ;  /* 0x00000001040a7824 */ /* 0x040fe200078e0ab3 */
        /* <DEDUP_REMOVED lines=10> */
[----:B------:R-:W-:Y:S01]  /*6440*/  IMAD.IADD R16, R4, 0x1, -R185 ;  /* 0x0000000104107824 */ /* 0x000fe200078e0ab9 */
[----:B------:R-:W-:Y:S01]  /*6450*/  I2FP.F32.S32 R12, R12 ;  /* 0x0000000c000c7245 */ /* 0x000fe20000201400 */
[C---:B------:R-:W-:Y:S01]  /*6460*/  FFMA.FTZ R251, -R0.reuse, R18, R143 ;  /* 0x0000001200fb7223 */ /* 0x040fe2000001018f */
[----:B------:R-:W-:Y:S01]  /*6470*/  IABS R6, R6 ;  /* 0x0000000600067213 */ /* 0x000fe20000000000 */
[----:B------:R-:W-:Y:S01]  /*6480*/  VIADD R143, R79, 0x38 ;  /* 0x000000384f8f7836 */ /* 0x000fe20000000000 */
[----:B------:R-:W-:Y:S01]  /*6490*/  I2FP.F32.S32 R10, R10 ;  /* 0x0000000a000a7245 */ /* 0x000fe20000201400 */
[C---:B------:R-:W-:Y:S01]  /*64a0*/  FFMA.FTZ R12, -R0.reuse, R12, R137 ;  /* 0x0000000c000c7223 */ /* 0x040fe20000010189 */
[----:B------:R-:W-:Y:S01]  /*64b0*/  I2FP.F32.S32 R8, R8 ;  /* 0x0000000800087245 */ /* 0x000fe20000201400 */
[----:B------:R-:W-:Y:S01]  /*64c0*/  FFMA.FTZ R95, -R0, R95, R113 ;  /* 0x0000005f005f7223 */ /* 0x000fe20000010171 */
[----:B------:R-:W-:Y:S01]  /*64d0*/  ISETP.GE.AND P6, PT, R91, R42, PT ;  /* 0x0000002a5b00720c */ /* 0x000fe20003fc6270 */
[----:B------:R-:W-:Y:S01]  /*64e0*/  IMAD.IADD R91, R4, 0x1, -R91 ;  /* 0x00000001045b7824 */ /* 0x000fe200078e0a5b */
[----:B------:R-:W-:Y:S01]  /*64f0*/  I2FP.F32.S32 R6, R6 ;  /* 0x0000000600067245 */ /* 0x000fe20000201400 */
[----:B------:R-:W-:Y:S01]  /*6500*/  FFMA.FTZ R249, -R0, R10, R101 ;  /* 0x0000000a00f97223 */ /* 0x000fe20000010165 */
[C---:B------:R-:W-:Y:S01]  /*6510*/  VIADD R137, R79.reuse, 0x39 ;  /* 0x000000394f897836 */ /* 0x040fe20000000000 */
[----:B------:R-:W-:Y:S01]  /*6520*/  IABS R16, R16 ;  /* 0x0000001000107213 */ /* 0x000fe20000000000 */
[----:B------:R-:W-:-:S02]  /*6530*/  VIADD R113, R79, 0x40 ;  /* 0x000000404f717836 */ /* 0x000fc40000000000 */
[----:B------:R-:W-:Y:S01]  /*6540*/  FFMA.FTZ R145, -R0, R8, R145 ;  /* 0x0000000800917223 */ /* 0x000fe20000010191 */
[----:B------:R-:W-:Y:S02]  /*6550*/  IMAD.IADD R10, R4, 0x1, -R143 ;  /* 0x00000001040a7824 */ /* 0x000fe400078e0a8f */
        /* <DEDUP_REMOVED lines=9> */
[C---:B------:R-:W-:Y:S01]  /*65f0*/  FFMA.FTZ R16, -R0.reuse, R16, R127 ;  /* 0x0000001000107223 */ /* 0x040fe2000001017f */
[----:B------:R-:W-:Y:S01]  /*6600*/  IABS R8, R8 ;  /* 0x0000000800087213 */ /* 0x000fe20000000000 */
[C---:B------:R-:W-:Y:S01]  /*6610*/  VIADD R127, R79.reuse, 0x49 ;  /* 0x000000494f7f7836 */ /* 0x040fe20000000000 */
[----:B------:R-:W-:Y:S01]  /*6620*/  IABS R6, R6 ;  /* 0x0000000600067213 */ /* 0x000fe20000000000 */
[----:B------:R-:W-:Y:S01]  /*6630*/  FFMA.FTZ R91, -R0, R91, R125 ;  /* 0x0000005b005b7223 */ /* 0x000fe2000001017d */
[----:B------:R-:W-:Y:S01]  /*6640*/  I2FP.F32.S32 R10, R10 ;  /* 0x0000000a000a7245 */ /* 0x000fe20000201400 */
[----:B------:R-:W-:Y:S01]  /*6650*/  VIADD R125, R79, 0x50 ;  /* 0x000000504f7d7836 */ /* 0x000fe20000000000 */
[----:B------:R-:W-:Y:S01]  /*6660*/  I2FP.F32.S32 R8, R8 ;  /* 0x0000000800087245 */ /* 0x000fe20000201400 */
[----:B------:R-:W-:Y:S01]  /*6670*/  IMAD.IADD R18, R4, 0x1, -R175 ;  /* 0x0000000104127824 */ /* 0x000fe200078e0aaf */
[----:B------:R-:W-:Y:S01]  /*6680*/  I2FP.F32.S32 R6, R6 ;  /* 0x0000000600067245 */ /* 0x000fe20000201400 */
[----:B------:R-:W-:Y:S01]  /*6690*/  FFMA.FTZ R151, -R0, R10, R151 ;  /* 0x0000000a00977223 */ /* 0x000fe20000010197 */
[----:B------:R-:W-:-:S02]  /*66a0*/  IMAD.IADD R10, R4, 0x1, -R127 ;  /* 0x00000001040a7824 */ /* 0x000fc400078e0a7f */
[----:B------:R-:W-:Y:S01]  /*66b0*/  FFMA.FTZ R173, -R0, R8, R33 ;  /* 0x0000000800ad7223 */ /* 0x000fe20000010121 */
[----:B------:R-:W-:Y:S02]  /*66c0*/  IMAD.IADD R8, R4, 0x1, -R125 ;  /* 0x0000000104087824 */ /* 0x000fe400078e0a7d */
[----:B------:R-:W-:Y:S01]  /*66d0*/  FFMA.FTZ R157, -R0, R6, R157 ;  /* 0x00000006009d7223 */ /* 0x000fe2000001019d */
[C---:B------:R-:W-:Y:S01]  /*66e0*/  IMAD.IADD R6, R4.reuse, 0x1, -R99 ;  /* 0x0000000104067824 */ /* 0x040fe200078e0a63 */
[----:B------:R-:W-:Y:S01]  /*66f0*/  IABS R10, R10 ;  /* 0x0000000a000a7213 */ /* 0x000fe20000000000 */
[C---:B------:R-:W-:Y:S01]  /*6700*/  VIADD R105, R79.reuse, 0x60 ;  /* 0x000000604f697836 */ /* 0x040fe20000000000 */
[----:B------:R-:W-:Y:S01]  /*6710*/  IABS R8, R8 ;  /* 0x0000000800087213 */ /* 0x000fe20000000000 */
[C---:B------:R-:W-:Y:S01]  /*6720*/  VIADD R177, R79.reuse, 0x30 ;  /* 0x000000304fb17836 */ /* 0x040fe20000000000 */
        /* <DEDUP_REMOVED lines=8> */
[----:B------:R-:W-:Y:S01]  /*67b0*/  I2FP.F32.S32 R6, R6 ;  /* 0x0000000600067245 */ /* 0x000fe20000201400 */
[----:B------:R-:W-:Y:S01]  /*67c0*/  IMAD.IADD R10, R4, 0x1, -R105 ;  /* 0x00000001040a7824 */ /* 0x000fe200078e0a69 */
[----:B------:R-:W-:Y:S01]  /*67d0*/  I2FP.F32.S32 R18, R18 ;  /* 0x0000001200127245 */ /* 0x000fe20000201400 */
[----:B------:R-:W-:Y:S01]  /*67e0*/  FFMA.FTZ R163, -R0, R8, R163 ;  /* 0x0000000800a37223 */ /* 0x000fe200000101a3 */
[----:B------:R-:W-:-:S02]  /*67f0*/  IMAD.IADD R8, R4, 0x1, -R101 ;  /* 0x0000000104087824 */ /* 0x000fc400078e0a65 */
[----:B------:R-:W-:Y:S01]  /*6800*/  FFMA.FTZ R165, -R0, R6, R165 ;  /* 0x0000000600a57223 */ /* 0x000fe200000101a5 */
[----:B------:R-:W-:Y:S01]  /*6810*/  IMAD.IADD R6, R4, 0x1, -R79 ;  /* 0x0000000104067824 */ /* 0x000fe200078e0a4f */
[----:B------:R-:W-:Y:S01]  /*6820*/  IABS R10, R10 ;  /* 0x0000000a000a7213 */ /* 0x000fe20000000000 */
[----:B------:R-:W-:Y:S01]  /*6830*/  FFMA.FTZ R243, -R0, R18, R51 ;  /* 0x0000001200f37223 */ /* 0x000fe20000010133 */
[----:B------:R-:W-:Y:S01]  /*6840*/  IABS R20, R20 ;  /* 0x0000001400147213 */ /* 0x000fe20000000000 */
[----:B------:R-:W-:Y:S01]  /*6850*/  IMAD.IADD R18, R4, 0x1, -R129 ;  /* 0x0000000104127824 */ /* 0x000fe200078e0a81 */
[----:B------:R-:W-:Y:S01]  /*6860*/  IABS R8, R8 ;  /* 0x0000000800087213 */ /* 0x000fe20000000000 */
[C---:B------:R-:W-:Y:S01]  /*6870*/  VIADD R133, R79.reuse, 0x41 ;  /* 0x000000414f857836 */ /* 0x040fe20000000000 */
[----:B------:R-:W-:Y:S01]  /*6880*/  IABS R6, R6 ;  /* 0x0000000600067213 */ /* 0x000fe20000000000 */
[C---:B------:R-:W-:Y:S01]  /*6890*/  VIADD R107, R79.reuse, 0x59 ;  /* 0x000000594f6b7836 */ /* 0x040fe20000000000 */
[----:B------:R-:W-:Y:S01]  /*68a0*/  I2FP.F32.S32 R10, R10 ;  /* 0x0000000a000a7245 */ /* 0x000fe20000201400 */
[----:B------:R-:W-:Y:S01]  /*68b0*/  VIADD R13, R79, 0x18 ;  /* 0x000000184f0d7836 */ /* 0x000fe20000000000 */
[----:B------:R-:W-:-:S02]  /*68c0*/  I2FP.F32.S32 R20, R20 ;  /* 0x0000001400147245 */ /* 0x000fc40000201400 */
[----:B------:R-:W-:Y:S01]  /*68d0*/  I2FP.F32.S32 R8, R8 ;  /* 0x0000000800087245 */ /* 0x000fe20000201400 */
[----:B------:R-:W-:Y:S01]  /*68e0*/  FFMA.FTZ R171, -R0, R10, R11 ;  /* 0x0000000a00ab7223 */ /* 0x000fe2000001010b */
[----:B------:R-:W-:Y:S01]  /*68f0*/  IABS R18, R18 ;  /* 0x0000001200127213 */ /* 0x000fe20000000000 */
[----:B------:R-:W-:Y:S01]  /*6900*/  VIADD R10, R4, 0x8 ;  /* 0x00000008040a7836 */ /* 0x000fe20000000000 */
[----:B------:R-:W-:Y:S01]  /*6910*/  I2FP.F32.S32 R6, R6 ;  /* 0x0000000600067245 */ /* 0x000fe20000201400 */
[C---:B------:R-:W-:Y:S01]  /*6920*/  FFMA.FTZ R149, -R0.reuse, R20, R149 ;  /* 0x0000001400957223 */ /* 0x040fe20000010195 */
[----:B------:R-:W-:Y:S01]  /*6930*/  I2FP.F32.S32 R18, R18 ;  /* 0x0000001200127245 */ /* 0x000fe20000201400 */
[----:B------:R-:W-:Y:S01]  /*6940*/  FFMA.FTZ R169, -R0, R8, R19 ;  /* 0x0000000800a97223 */ /* 0x000fe20000010113 */
[----:B------:R-:W-:Y:S02]  /*6950*/  IMAD.IADD R20, R4, 0x1, -R133 ;  /* 0x0000000104147824 */ /* 0x000fe400078e0a85 */
[CC--:B------:R-:W-:Y:S01]  /*6960*/  FFMA.FTZ R8, -R0.reuse, R6.reuse, R117 ;  /* 0x0000000600087223 */ /* 0x0c0fe20000010175 */
[----:B------:R-:W-:Y:S01]  /*6970*/  FFMA.FTZ R131, -R0, R6, R131 ;  /* 0x0000000600837223 */ /* 0x000fe20000010183 */
[----:B------:R-:W-:-:S02]  /*6980*/  IMAD.IADD R6, R10, 0x1, -R79 ;  /* 0x000000010a067824 */ /* 0x000fc400078e0a4f */
[----:B------:R-:W-:Y:S01]  /*6990*/  FFMA.FTZ R215, -R0, R18, R111 ;  /* 0x0000001200d77223 */ /* 0x000fe2000001016f */
[----:B------:R-:W-:Y:S01]  /*69a0*/  IABS R20, R20 ;  /* 0x0000001400147213 */ /* 0x000fe20000000000 */
[----:B------:R-:W-:Y:S01]  /*69b0*/  IMAD.IADD R18, R4, 0x1, -R107 ;  /* 0x0000000104127824 */ /* 0x000fe200078e0a6b */
[----:B------:R-:W-:Y:S01]  /*69c0*/  FSEL R8, R8, -INF , !P1 ;  /* 0xff80000008087808 */ /* 0x000fe20004800000 */
[----:B------:R-:W-:Y:S01]  /*69d0*/  IMAD.IADD R193, R10, 0x1, -R193 ;  /* 0x000000010ac17824 */ /* 0x000fe200078e0ac1 */
[----:B------:R-:W-:Y:S01]  /*69e0*/  IABS R6, R6 ;  /* 0x0000000600067213 */ /* 0x000fe20000000000 */
[----:B------:R-:W-:Y:S01]  /*69f0*/  IMAD.IADD R14, R4, 0x1, -R13 ;  /* 0x00000001040e7824 */ /* 0x000fe200078e0a0d */
[----:B------:R-:W-:Y:S01]  /*6a00*/  I2FP.F32.S32 R20, R20 ;  /* 0x0000001400147245 */ /* 0x000fe20000201400 */
[----:B------:R-:W-:Y:S01]  /*6a10*/  VIADD R111, R79, 0x58 ;  /* 0x000000584f6f7836 */ /* 0x000fe20000000000 */
[----:B------:R-:W-:Y:S01]  /*6a20*/  IABS R18, R18 ;  /* 0x0000001200127213 */ /* 0x000fe20000000000 */
[----:B------:R-:W-:Y:S01]  /*6a30*/  IMAD.IADD R191, R10, 0x1, -R191 ;  /* 0x000000010abf7824 */ /* 0x000fe200078e0abf */
[----:B------:R-:W-:Y:S01]  /*6a40*/  I2FP.F32.S32 R6, R6 ;  /* 0x0000000600067245 */ /* 0x000fe20000201400 */
[----:B------:R-:W-:Y:S01]  /*6a50*/  FFMA.FTZ R159, -R0, R20, R159 ;  /* 0x00000014009f7223 */ /* 0x000fe2000001019f */
        /* <DEDUP_REMOVED lines=8> */
[----:B------:R-:W-:-:S02]  /*6ae0*/  I2FP.F32.S32 R14, R14 ;  /* 0x0000000e000e7245 */ /* 0x000fc40000201400 */
[----:B------:R-:W-:Y:S01]  /*6af0*/  FSEL R6, R6, -INF , !P1 ;  /* 0xff80000006067808 */ /* 0x000fe20004800000 */
[C---:B------:R-:W-:Y:S01]  /*6b00*/  FFMA.FTZ R9, -R0.reuse, R20, R135 ;  /* 0x0000001400097223 */ /* 0x040fe20000010187 */
[----:B------:R-:W-:Y:S01]  /*6b10*/  ISETP.GE.AND P5, PT, R185, R42, PT ;  /* 0x0000002ab900720c */ /* 0x000fe20003fa6270 */
[----:B------:R-:W-:Y:S01]  /*6b20*/  FFMA.FTZ R14, -R0, R14, R59 ;  /* 0x0000000e000e7223 */ /* 0x000fe2000001013b */
[-C--:B------:R-:W-:Y:S01]  /*6b30*/  ISETP.GE.AND P1, PT, R13, R42.reuse, PT ;  /* 0x0000002a0d00720c */ /* 0x080fe20003f26270 */
[----:B------:R-:W-:Y:S01]  /*6b40*/  IMAD.IADD R13, R10, 0x1, -R13 ;  /* 0x000000010a0d7824 */ /* 0x000fe200078e0a0d */
[----:B------:R-:W-:Y:S01]  /*6b50*/  FSEL R59, R16, -INF , !P5 ;  /* 0xff800000103b7808 */ /* 0x000fe20006800000 */
[C---:B------:R-:W-:Y:S01]  /*6b60*/  IMAD.IADD R16, R10.reuse, 0x1, -R15 ;  /* 0x000000010a107824 */ /* 0x040fe200078e0a0f */
[----:B------:R-:W-:Y:S01]  /*6b70*/  FSEL R23, R23, -INF , !P4 ;  /* 0xff80000017177808 */ /* 0x000fe20006000000 */
[C---:B------:R-:W-:Y:S01]  /*6b80*/  IMAD.IADD R185, R10.reuse, 0x1, -R185 ;  /* 0x000000010ab97824 */ /* 0x040fe200078e0ab9 */
[----:B------:R-:W-:Y:S01]  /*6b90*/  FSEL R9, R9, -INF , !P4 ;  /* 0xff80000009097808 */ /* 0x000fe20006000000 */
[----:B------:R-:W-:Y:S01]  /*6ba0*/  IMAD.IADD R20, R10, 0x1, -R181 ;  /* 0x000000010a147824 */ /* 0x000fe200078e0ab5 */
[----:B------:R-:W-:-:S02]  /*6bb0*/  ISETP.GE.AND P4, PT, R15, R42, PT ;  /* 0x0000002a0f00720c */ /* 0x000fc40003f86270 */
[----:B------:R-:W-:Y:S02]  /*6bc0*/  IABS R15, R13 ;  /* 0x0000000d000f7213 */ /* 0x000fe40000000000 */
[----:B------:R-:W-:Y:S02]  /*6bd0*/  IABS R197, R197 ;  /* 0x000000c500c57213 */ /* 0x000fe40000000000 */
[----:B------:R-:W-:Y:S02]  /*6be0*/  I2FP.F32.S32 R15, R15 ;  /* 0x0000000f000f7245 */ /* 0x000fe40000201400 */
[----:B------:R-:W-:Y:S02]  /*6bf0*/  IABS R191, R191 ;  /* 0x000000bf00bf7213 */ /* 0x000fe40000000000 */
[----:B------:R-:W-:Y:S01]  /*6c00*/  I2FP.F32.S32 R197, R197 ;  /* 0x000000c500c57245 */ /* 0x000fe20000201400 */
[C---:B------:R-:W-:Y:S01]  /*6c10*/  FFMA.FTZ R15, -R0.reuse, R15, R139 ;  /* 0x0000000f000f7223 */ /* 0x040fe2000001018b */
[----:B------:R-:W-:Y:S01]  /*6c20*/  I2FP.F32.S32 R18, R191 ;  /* 0x000000bf00127245 */ /* 0x000fe20000201400 */
[----:B------:R-:W2:Y:S01]  /*6c30*/  LD.E R139, desc[UR4][R2.64+0xdc] ;  /* 0x0000dc04028b7980 */ /* 0x000ea2000c101900 */
[----:B------:R-:W-:Y:S01]  /*6c40*/  IABS R187, R187 ;  /* 0x000000bb00bb7213 */ /* 0x000fe20000000000 */
[C---:B------:R-:W-:Y:S01]  /*6c50*/  FFMA.FTZ R197, -R0.reuse, R197, R17 ;  /* 0x000000c500c57223 */ /* 0x040fe20000010111 */
[----:B------:R-:W-:Y:S01]  /*6c60*/  IABS R16, R16 ;  /* 0x0000001000107213 */ /* 0x000fe20000000000 */
[----:B------:R-:W-:Y:S01]  /*6c70*/  FFMA.FTZ R17, -R0, R18, R55 ;  /* 0x0000001200117223 */ /* 0x000fe20000010137 */
[----:B------:R-:W-:Y:S01]  /*6c80*/  IMAD.IADD R18, R10, 0x1, -R179 ;  /* 0x000000010a127824 */ /* 0x000fe200078e0ab3 */
[----:B------:R-:W-:-:S02]  /*6c90*/  I2FP.F32.S32 R57, R187 ;  /* 0x000000bb00397245 */ /* 0x000fc40000201400 */
[----:B------:R-:W-:Y:S02]  /*6ca0*/  I2FP.F32.S32 R16, R16 ;  /* 0x0000001000107245 */ /* 0x000fe40000201400 */
[----:B------:R-:W-:Y:S01]  /*6cb0*/  IABS R18, R18 ;  /* 0x0000001200127213 */ /* 0x000fe20000000000 */
[C---:B------:R-:W-:Y:S01]  /*6cc0*/  FFMA.FTZ R57, -R0.reuse, R57, R115 ;  /* 0x0000003900397223 */ /* 0x040fe20000010173 */
[----:B------:R-:W-:Y:S01]  /*6cd0*/  FSEL R95, R95, -INF , !P0 ;  /* 0xff8000005f5f7808 */ /* 0x000fe20004000000 */
[----:B------:R-:W-:Y:S01]  /*6ce0*/  FFMA.FTZ R39, -R0, R16, R39 ;  /* 0x0000001000277223 */ /* 0x000fe20000010127 */
[----:B------:R-:W-:Y:S02]  /*6cf0*/  I2FP.F32.S32 R18, R18 ;  /* 0x0000001200127245 */ /* 0x000fe40000201400 */
[----:B------:R-:W-:Y:S01]  /*6d00*/  FSEL R57, R57, -INF , !P0 ;  /* 0xff80000039397808 */ /* 0x000fe20004000000 */
[----:B------:R-:W-:Y:S01]  /*6d10*/  IMAD.IADD R16, R10, 0x1, -R175 ;  /* 0x000000010a107824 */ /* 0x000fe200078e0aaf */
[----:B------:R-:W-:Y:S01]  /*6d20*/  ISETP.GE.AND P0, PT, R183, R42, PT ;  /* 0x0000002ab700720c */ /* 0x000fe20003f06270 */
[----:B------:R-:W-:Y:S01]  /*6d30*/  FFMA.FTZ R51, -R0, R18, R103 ;  /* 0x0000001200337223 */ /* 0x000fe20000010167 */
[----:B------:R-:W-:Y:S01]  /*6d40*/  IMAD.IADD R18, R10, 0x1, -R177 ;  /* 0x000000010a127824 */ /* 0x000fe200078e0ab1 */
[----:B------:R-:W-:-:S02]  /*6d50*/  IABS R185, R185 ;  /* 0x000000b900b97213 */ /* 0x000fc40000000000 */
[----:B------:R-:W-:Y:S01]  /*6d60*/  FSEL R11, R12, -INF , !P0 ;  /* 0xff8000000c0b7808 */ /* 0x000fe20004000000 */
[----:B------:R-:W-:Y:S01]  /*6d70*/  IMAD.IADD R12, R10, 0x1, -R137 ;  /* 0x000000010a0c7824 */ /* 0x000fe200078e0a89 */
[----:B------:R-:W-:Y:S02]  /*6d80*/  IABS R18, R18 ;  /* 0x0000001200127213 */ /* 0x000fe40000000000 */
[----:B------:R-:W-:Y:S02]  /*6d90*/  IABS R16, R16 ;  /* 0x0000001000107213 */ /* 0x000fe40000000000 */
[----:B------:R-:W-:Y:S02]  /*6da0*/  I2FP.F32.S32 R18, R18 ;  /* 0x0000001200127245 */ /* 0x000fe40000201400 */
[----:B------:R-:W-:Y:S02]  /*6db0*/  IABS R12, R12 ;  /* 0x0000000c000c7213 */ /* 0x000fe40000000000 */
[----:B------:R-:W-:Y:S01]  /*6dc0*/  I2FP.F32.S32 R16, R16 ;  /* 0x0000001000107245 */ /* 0x000fe20000201400 */
[----:B------:R-:W-:Y:S01]  /*6dd0*/  FFMA.FTZ R61, -R0, R18, R61 ;  /* 0x00000012003d7223 */ /* 0x000fe2000001013d */
[----:B------:R-:W-:Y:S01]  /*6de0*/  I2FP.F32.S32 R12, R12 ;  /* 0x0000000c000c7245 */ /* 0x000fe20000201400 */
[----:B------:R-:W-:Y:S01]  /*6df0*/  IMAD.IADD R18, R10, 0x1, -R133 ;  /* 0x000000010a127824 */ /* 0x000fe200078e0a85 */
[----:B------:R-:W-:Y:S01]  /*6e00*/  I2FP.F32.S32 R22, R185 ;  /* 0x000000b900167245 */ /* 0x000fe20000201400 */
[----:B------:R-:W-:Y:S01]  /*6e10*/  FFMA.FTZ R63, -R0, R16, R63 ;  /* 0x00000010003f7223 */ /* 0x000fe2000001013f */
[----:B------:R-:W-:-:S02]  /*6e20*/  IMAD.IADD R16, R10, 0x1, -R129 ;  /* 0x000000010a107824 */ /* 0x000fc400078e0a81 */
[----:B------:R-:W-:Y:S01]  /*6e30*/  FFMA.FTZ R155, -R0, R12, R155 ;  /* 0x0000000c009b7223 */ /* 0x000fe2000001019b */
[----:B------:R-:W-:Y:S01]  /*6e40*/  IABS R18, R18 ;  /* 0x0000001200127213 */ /* 0x000fe20000000000 */
[C---:B------:R-:W-:Y:S01]  /*6e50*/  IMAD.IADD R12, R10.reuse, 0x1, -R125 ;  /* 0x000000010a0c7824 */ /* 0x040fe200078e0a7d */
[----:B------:R-:W-:Y:S01]  /*6e60*/  FSEL R91, R91, -INF , !P6 ;  /* 0xff8000005b5b7808 */ /* 0x000fe20007000000 */
[----:B------:R-:W-:Y:S01]  /*6e70*/  IMAD.IADD R185, R10, 0x1, -R99 ;  /* 0x000000010ab97824 */ /* 0x000fe200078e0a63 */
[----:B------:R-:W-:Y:S01]  /*6e80*/  IABS R16, R16 ;  /* 0x0000001000107213 */ /* 0x000fe20000000000 */
[----:B------:R-:W-:Y:S01]  /*6e90*/  FFMA.FTZ R33, -R0, R22, R53 ;  /* 0x0000001600217223 */ /* 0x000fe20000010135 */
[----:B------:R-:W-:Y:S01]  /*6ea0*/  I2FP.F32.S32 R18, R18 ;  /* 0x0000001200127245 */ /* 0x000fe20000201400 */
[----:B------:R-:W-:Y:S01]  /*6eb0*/  IMAD.IADD R22, R10, 0x1, -R183 ;  /* 0x000000010a167824 */ /* 0x000fe200078e0ab7 */
[----:B------:R-:W-:Y:S02]  /*6ec0*/  IABS R12, R12 ;  /* 0x0000000c000c7213 */ /* 0x000fe40000000000 */
        /* <DEDUP_REMOVED lines=9> */
[----:B------:R-:W-:Y:S01]  /*6f60*/  IMAD.IADD R12, R10, 0x1, -R101 ;  /* 0x000000010a0c7824 */ /* 0x000fe200078e0a65 */
[----:B------:R-:W-:Y:S02]  /*6f70*/  I2FP.F32.S32 R185, R185 ;  /* 0x000000b900b97245 */ /* 0x000fe40000201400 */
[----:B------:R-:W-:Y:S02]  /*6f80*/  IABS R16, R16 ;  /* 0x0000001000107213 */ /* 0x000fe40000000000 */
[----:B------:R-:W-:Y:S01]  /*6f90*/  I2FP.F32.S32 R18, R18 ;  /* 0x0000001200127245 */ /* 0x000fe20000201400 */
[C---:B------:R-:W-:Y:S01]  /*6fa0*/  FFMA.FTZ R185, -R0.reuse, R185, R27 ;  /* 0x000000b900b97223 */ /* 0x040fe2000001011b */
[----:B------:R-:W-:Y:S01]  /*6fb0*/  IABS R12, R12 ;  /* 0x0000000c000c7213 */ /* 0x000fe20000000000 */
[----:B------:R-:W-:Y:S01]  /*6fc0*/  VIADD R27, R79, 0x69 ;  /* 0x000000694f1b7836 */ /* 0x000fe20000000000 */
[----:B------:R-:W-:Y:S01]  /*6fd0*/  I2FP.F32.S32 R16, R16 ;  /* 0x0000001000107245 */ /* 0x000fe20000201400 */
[----:B------:R-:W-:Y:S01]  /*6fe0*/  FFMA.FTZ R93, -R0, R18, R93 ;  /* 0x00000012005d7223 */ /* 0x000fe2000001015d */
[----:B------:R-:W-:Y:S01]  /*6ff0*/  FSEL R55, R131, -INF , !P6 ;  /* 0xff80000083377808 */ /* 0x000fe20007000000 */
[----:B------:R-:W-:Y:S01]  /*7000*/  IMAD.IADD R18, R4, 0x1, -R27 ;  /* 0x0000000104127824 */ /* 0x000fe200078e0a1b */
[----:B------:R-:W-:Y:S01]  /*7010*/  ISETP.GE.AND P6, PT, R181, R42, PT ;  /* 0x0000002ab500720c */ /* 0x000fe20003fc6270 */
[----:B------:R-:W-:Y:S01]  /*7020*/  FFMA.FTZ R181, -R0, R16, R5 ;  /* 0x0000001000b57223 */ /* 0x000fe20000010105 */
[----:B------:R-:W-:Y:S01]  /*7030*/  I2FP.F32.S32 R12, R12 ;  /* 0x0000000c000c7245 */ /* 0x000fe20000201400 */
[----:B------:R-:W-:Y:S01]  /*7040*/  VIADD R5, R79, 0x78 ;  /* 0x000000784f057836 */ /* 0x000fe20000000000 */
[----:B------:R-:W-:Y:S01]  /*7050*/  FSEL R19, R14, -INF , !P1 ;  /* 0xff8000000e137808 */ /* 0x000fe20004800000 */
[----:B------:R-:W-:Y:S01]  /*7060*/  IMAD.IADD R14, R10, 0x1, -R143 ;  /* 0x000000010a0e7824 */ /* 0x000fe200078e0a8f */
[----:B------:R-:W-:Y:S01]  /*7070*/  IABS R18, R18 ;  /* 0x0000001200127213 */ /* 0x000fe20000000000 */
[----:B------:R-:W-:Y:S01]  /*7080*/  FFMA.FTZ R71, -R0, R12, R71 ;  /* 0x0000000c00477223 */ /* 0x000fe20000010147 */
[----:B------:R-:W-:Y:S01]  /*7090*/  IABS R20, R20 ;  /* 0x0000001400147213 */ /* 0x000fe20000000000 */
[----:B------:R-:W-:Y:S01]  /*70a0*/  IMAD.IADD R12, R4, 0x1, -R5 ;  /* 0x00000001040c7824 */ /* 0x000fe200078e0a05 */
[----:B------:R-:W-:-:S02]  /*70b0*/  I2FP.F32.S32 R18, R18 ;  /* 0x0000001200127245 */ /* 0x000fc40000201400 */
[----:B------:R-:W-:Y:S02]  /*70c0*/  I2FP.F32.S32 R20, R20 ;  /* 0x0000001400147245 */ /* 0x000fe40000201400 */
[----:B------:R-:W-:Y:S02]  /*70d0*/  IABS R14, R14 ;  /* 0x0000000e000e7213 */ /* 0x000fe40000000000 */
[----:B------:R-:W-:Y:S01]  /*70e0*/  IABS R12, R12 ;  /* 0x0000000c000c7213 */ /* 0x000fe20000000000 */
[C---:B------:R-:W-:Y:S01]  /*70f0*/  FFMA.FTZ R7, -R0.reuse, R18, R7 ;  /* 0x0000001200077223 */ /* 0x040fe20000010107 */
[----:B------:R-:W-:Y:S01]  /*7100*/  I2FP.F32.S32 R14, R14 ;  /* 0x0000000e000e7245 */ /* 0x000fe20000201400 */
[----:B------:R-:W-:Y:S01]  /*7110*/  FFMA.FTZ R37, -R0, R20, R37 ;  /* 0x0000001400257223 */ /* 0x000fe20000010125 */
[----:B------:R-:W-:Y:S02]  /*7120*/  I2FP.F32.S32 R18, R12 ;  /* 0x0000000c00127245 */ /* 0x000fe40000201400 */
[----:B------:R-:W-:Y:S01]  /*7130*/  FMNMX3.FTZ R12, R8, R95, R91, !PT ;  /* 0x0000005f080c7276 */ /* 0x000fe2000781005b */
[----:B------:R-:W-:Y:S01]  /*7140*/  IMAD.IADD R20, R10, 0x1, -R113 ;  /* 0x000000010a147824 */ /* 0x000fe200078e0a71 */
[----:B------:R-:W-:Y:S01]  /*7150*/  IABS R22, R22 ;  /* 0x0000001600167213 */ /* 0x000fe20000000000 */
[----:B------:R-:W-:Y:S01]  /*7160*/  FFMA.FTZ R153, -R0, R14, R153 ;  /* 0x0000000e00997223 */ /* 0x000fe20000010199 */
[----:B------:R-:W-:Y:S01]  /*7170*/  FSEL R29, R29, -INF , !P3 ;  /* 0xff8000001d1d7808 */ /* 0x000fe20005800000 */
[C---:B------:R-:W-:Y:S01]  /*7180*/  IMAD.IADD R14, R10.reuse, 0x1, -R127 ;  /* 0x000000010a0e7824 */ /* 0x040fe200078e0a7f */
[----:B------:R-:W-:Y:S01]  /*7190*/  FSEL R247, R37, -INF , !P6 ;  /* 0xff80000025f77808 */ /* 0x000fe20007000000 */
[----:B------:R-:W-:Y:S01]  /*71a0*/  IMAD.IADD R37, R10, 0x1, -R167 ;  /* 0x000000010a257824 */ /* 0x000fe200078e0aa7 */
[----:B------:R-:W-:-:S02]  /*71b0*/  FMNMX3.FTZ R12, R12, R59, R23, !PT ;  /* 0x0000003b0c0c7276 */ /* 0x000fc40007810017 */
[----:B------:R-:W-:Y:S02]  /*71c0*/  I2FP.F32.S32 R22, R22 ;  /* 0x0000001600167245 */ /* 0x000fe40000201400 */
[----:B------:R-:W-:Y:S02]  /*71d0*/  IABS R20, R20 ;  /* 0x0000001400147213 */ /* 0x000fe40000000000 */
[----:B------:R-:W-:Y:S01]  /*71e0*/  FSEL R33, R33, -INF , !P5 ;  /* 0xff80000021217808 */ /* 0x000fe20006800000 */
[----:B------:R-:W-:Y:S01]  /*71f0*/  FFMA.FTZ R13, -R0, R22, R141 ;  /* 0x00000016000d7223 */ /* 0x000fe2000001018d */
[----:B------:R-:W-:Y:S02]  /*7200*/  FSEL R251, R251, -INF , !P6 ;  /* 0xff800000fbfb7808 */ /* 0x000fe40007000000 */
[----:B------:R-:W-:Y:S02]  /*7210*/  FMNMX3.FTZ R12, R12, R29, R19, !PT ;  /* 0x0000001d0c0c7276 */ /* 0x000fe40007810013 */
[----:B------:R-:W-:-:S02]  /*7220*/  ISETP.GE.AND P5, PT, R179, R42, PT ;  /* 0x0000002ab300720c */ /* 0x000fc40003fa6270 */
[----:B------:R-:W-:Y:S02]  /*7230*/  IABS R14, R14 ;  /* 0x0000000e000e7213 */ /* 0x000fe40000000000 */
[----:B------:R-:W-:Y:S02]  /*7240*/  IABS R37, R37 ;  /* 0x0000002500257213 */ /* 0x000fe40000000000 */
[----:B------:R-:W-:Y:S02]  /*7250*/  I2FP.F32.S32 R20, R20 ;  /* 0x0000001400147245 */ /* 0x000fe40000201400 */
[----:B------:R-:W-:Y:S02]  /*7260*/  FSEL R17, R17, -INF , !P3 ;  /* 0xff80000011117808 */ /* 0x000fe40005800000 */
[----:B------:R-:W-:Y:S02]  /*7270*/  FSEL R15, R15, -INF , !P1 ;  /* 0xff8000000f0f7808 */ /* 0x000fe40004800000 */
[----:B------:R-:W-:-:S02]  /*7280*/  FMNMX3.FTZ R24, R12, R11, R251, !PT ;  /* 0x0000000b0c187276 */ /* 0x000fc400078100fb */
[-C--:B------:R-:W-:Y:S02]  /*7290*/  ISETP.GE.AND P3, PT, R167, R42.reuse, PT ;  /* 0x0000002aa700720c */ /* 0x080fe40003f66270 */
[----:B------:R-:W-:Y:S02]  /*72a0*/  ISETP.GE.AND P1, PT, R177, R42, PT ;  /* 0x0000002ab100720c */ /* 0x000fe40003f26270 */
[----:B------:R-:W-:Y:S02]  /*72b0*/  FSEL R249, R249, -INF , !P5 ;  /* 0xff800000f9f97808 */ /* 0x000fe40006800000 */
[----:B------:R-:W-:Y:S02]  /*72c0*/  FSEL R53, R145, -INF , !P4 ;  /* 0xff80000091357808 */ /* 0x000fe40006000000 */
[----:B------:R-:W-:Y:S02]  /*72d0*/  I2FP.F32.S32 R14, R14 ;  /* 0x0000000e000e7245 */ /* 0x000fe40000201400 */
[----:B------:R-:W-:-:S02]  /*72e0*/  FMNMX3.FTZ R12, R6, R57, R55, !PT ;  /* 0x00000039060c7276 */ /* 0x000fc40007810037 */
[----:B------:R-:W-:Y:S01]  /*72f0*/  I2FP.F32.S32 R37, R37 ;  /* 0x0000002500257245 */ /* 0x000fe20000201400 */
[C---:B------:R-:W-:Y:S01]  /*7300*/  FFMA.FTZ R35, -R0.reuse, R20, R35 ;  /* 0x0000001400237223 */ /* 0x040fe20000010123 */
[----:B------:R-:W-:Y:S02]  /*7310*/  FSEL R13, R13, -INF , !P0 ;  /* 0xff8000000d0d7808 */ /* 0x000fe40004000000 */
[----:B------:R-:W-:Y:S02]  /*7320*/  ISETP.GE.AND P0, PT, R175, R42, PT ;  /* 0x0000002aaf00720c */ /* 0x000fe40003f06270 */
[----:B------:R-:W-:Y:S01]  /*7330*/  FSEL R39, R39, -INF , !P4 ;  /* 0xff80000027277808 */ /* 0x000fe20006000000 */
[----:B------:R-:W-:Y:S01]  /*7340*/  FFMA.FTZ R25, -R0, R14, R25 ;  /* 0x0000000e00197223 */ /* 0x000fe20000010119 */
[-C--:B------:R-:W-:Y:S02]  /*7350*/  ISETP.GE.AND P6, PT, R143, R42.reuse, PT ;  /* 0x0000002a8f00720c */ /* 0x080fe40003fc6270 */
[----:B------:R-:W-:-:S02]  /*7360*/  ISETP.GE.AND P4, PT, R113, R42, PT ;  /* 0x0000002a7100720c */ /* 0x000fc40003f86270 */
[----:B------:R-:W-:Y:S02]  /*7370*/  FSEL R49, R49, -INF , !P3 ;  /* 0xff80000031317808 */ /* 0x000fe40005800000 */
[----:B------:R-:W-:Y:S02]  /*7380*/  FSEL R245, R149, -INF , !P1 ;  /* 0xff80000095f57808 */ /* 0x000fe40004800000 */
[----:B------:R-:W-:Y:S02]  /*7390*/  FMNMX3.FTZ R24, R24, R249, R53, !PT ;  /* 0x000000f918187276 */ /* 0x000fe40007810035 */
[----:B------:R-:W-:Y:S01]  /*73a0*/  FMNMX3.FTZ R12, R12, R33, R9, !PT ;  /* 0x000000210c0c7276 */ /* 0x000fe20007810009 */
[----:B------:R-:W-:Y:S01]  /*73b0*/  FFMA.FTZ R37, -R0, R37, R147 ;  /* 0x0000002500257223 */ /* 0x000fe20000010193 */
[----:B------:R-:W-:Y:S01]  /*73c0*/  IMAD.IADD R14, R10, 0x1, -R105 ;  /* 0x000000010a0e7824 */ /* 0x000fe200078e0a69 */
[----:B------:R-:W-:Y:S02]  /*73d0*/  FSEL R51, R51, -INF , !P5 ;  /* 0xff80000033337808 */ /* 0x000fe40006800000 */
[----:B------:R-:W-:-:S02]  /*73e0*/  FSEL R243, R243, -INF , !P0 ;  /* 0xff800000f3f37808 */ /* 0x000fc40004000000 */
[----:B------:R-:W-:Y:S02]  /*73f0*/  FSEL R177, R63, -INF , !P0 ;  /* 0xff8000003fb17808 */ /* 0x000fe40004000000 */
[-C--:B------:R-:W-:Y:S02]  /*7400*/  ISETP.GE.AND P5, PT, R137, R42.reuse, PT ;  /* 0x0000002a8900720c */ /* 0x080fe40003fa6270 */
[----:B------:R-:W-:Y:S02]  /*7410*/  ISETP.GE.AND P0, PT, R127, R42, PT ;  /* 0x0000002a7f00720c */ /* 0x000fe40003f06270 */
[----:B------:R-:W-:Y:S02]  /*7420*/  FSEL R175, R151, -INF , !P6 ;  /* 0xff80000097af7808 */ /* 0x000fe40007000000 */
[----:B------:R-:W-:Y:S01]  /*7430*/  FSEL R207, R35, -INF , !P4 ;  /* 0xff80000023cf7808 */ /* 0x000fe20006000000 */
[----:B------:R-:W-:Y:S01]  /*7440*/  VIADD R35, R79, 0x68 ;  /* 0x000000684f237836 */ /* 0x000fe20000000000 */
[----:B------:R-:W-:-:S02]  /*7450*/  FMNMX3.FTZ R24, R24, R49, R245, !PT ;  /* 0x0000003118187276 */ /* 0x000fc400078100f5 */
[----:B------:R-:W-:Y:S02]  /*7460*/  FMNMX3.FTZ R12, R12, R17, R15, !PT ;  /* 0x000000110c0c7276 */ /* 0x000fe4000781000f */
[----:B------:R-:W-:Y:S02]  /*7470*/  FSEL R37, R37, -INF , !P3 ;  /* 0xff80000025257808 */ /* 0x000fe40005800000 */
[----:B------:R-:W-:Y:S02]  /*7480*/  FSEL R233, R61, -INF , !P1 ;  /* 0xff8000003de97808 */ /* 0x000fe40004800000 */
[----:B------:R-:W-:Y:S01]  /*7490*/  IABS R14, R14 ;  /* 0x0000000e000e7213 */ /* 0x000fe20000000000 */
[----:B------:R-:W-:Y:S01]  /*74a0*/  IMAD.IADD R20, R4, 0x1, -R35 ;  /* 0x0000000104147824 */ /* 0x000fe200078e0a23 */
[-C--:B------:R-:W-:Y:S02]  /*74b0*/  ISETP.GE.AND P3, PT, R133, R42.reuse, PT ;  /* 0x0000002a8500720c */ /* 0x080fe40003f66270 */
[----:B------:R-:W-:-:S02]  /*74c0*/  ISETP.GE.AND P1, PT, R129, R42, PT ;  /* 0x0000002a8100720c */ /* 0x000fc40003f26270 */
[----:B------:R-:W-:Y:S02]  /*74d0*/  FSEL R173, R173, -INF , !P5 ;  /* 0xff800000adad7808 */ /* 0x000fe40006800000 */
[----:B------:R-:W-:Y:S02]  /*74e0*/  FSEL R217, R157, -INF , !P4 ;  /* 0xff8000009dd97808 */ /* 0x000fe40006000000 */
[----:B------:R-:W-:Y:S01]  /*74f0*/  FSEL R195, R25, -INF , !P0 ;  /* 0xff80000019c37808 */ /* 0x000fe20004000000 */
[----:B------:R-:W-:Y:S01]  /*7500*/  VIADD R25, R79, 0x70 ;  /* 0x000000704f197836 */ /* 0x000fe20000000000 */
[----:B------:R-:W-:Y:S02]  /*7510*/  FMNMX3.FTZ R24, R24, R243, R175, !PT ;  /* 0x000000f318187276 */ /* 0x000fe400078100af */
[----:B------:R-:W-:Y:S02]  /*7520*/  FMNMX3.FTZ R12, R12, R13, R247, !PT ;  /* 0x0000000d0c0c7276 */ /* 0x000fe400078100f7 */
[----:B------:R-:W-:-:S02]  /*7530*/  FSEL R179, R155, -INF , !P5 ;  /* 0xff8000009bb37808 */ /* 0x000fc40006800000 */
[----:B------:R-:W-:Y:S02]  /*7540*/  ISETP.GE.AND P5, PT, R99, R42, PT ;  /* 0x0000002a6300720c */ /* 0x000fe40003fa6270 */
[----:B------:R-:W-:Y:S02]  /*7550*/  FSEL R227, R153, -INF , !P6 ;  /* 0xff80000099e37808 */ /* 0x000fe40007000000 */
[----:B------:R-:W-:Y:S01]  /*7560*/  I2FP.F32.S32 R14, R14 ;  /* 0x0000000e000e7245 */ /* 0x000fe20000201400 */
[----:B------:R-:W-:Y:S01]  /*7570*/  IMAD.IADD R16, R4, 0x1, -R25 ;  /* 0x0000000104107824 */ /* 0x000fe200078e0a19 */
[----:B------:R-:W-:Y:S02]  /*7580*/  ISETP.GE.AND P6, PT, R125, R42, PT ;  /* 0x0000002a7d00720c */ /* 0x000fe40003fc6270 */
[----:B------:R-:W-:Y:S02]  /*7590*/  FSEL R191, R159, -INF , !P3 ;  /* 0xff8000009fbf7808 */ /* 0x000fe40005800000 */
[----:B------:R-:W-:-:S02]  /*75a0*/  FSEL R215, R215, -INF , !P1 ;  /* 0xff800000d7d77808 */ /* 0x000fc40004800000 */
[----:B------:R-:W-:Y:S01]  /*75b0*/  FSEL R199, R21, -INF , !P1 ;  /* 0xff80000015c77808 */ /* 0x000fe20004800000 */
[----:B------:R-:W-:Y:S01]  /*75c0*/  VIADD R21, R79, 0x71 ;  /* 0x000000714f157836 */ /* 0x000fe20000000000 */
[----:B------:R-:W-:Y:S02]  /*75d0*/  FMNMX3.FTZ R24, R24, R173, R217, !PT ;  /* 0x000000ad18187276 */ /* 0x000fe400078100d9 */
[----:B------:R-:W-:Y:S02]  /*75e0*/  FMNMX3.FTZ R12, R12, R51, R39, !PT ;  /* 0x000000330c0c7276 */ /* 0x000fe40007810027 */
[----:B------:R-:W-:Y:S02]  /*75f0*/  FSEL R205, R109, -INF , !P3 ;  /* 0xff8000006dcd7808 */ /* 0x000fe40005800000 */
[----:B------:R-:W-:Y:S02]  /*7600*/  ISETP.GE.AND P3, PT, R107, R42, PT ;  /* 0x0000002a6b00720c */ /* 0x000fe40003f66270 */
[----:B------:R-:W-:-:S02]  /*7610*/  FSEL R201, R165, -INF , !P5 ;  /* 0xff800000a5c97808 */ /* 0x000fc40006800000 */
[----:B------:R-:W-:Y:S02]  /*7620*/  FSEL R185, R185, -INF , !P5 ;  /* 0xff800000b9b97808 */ /* 0x000fe40006800000 */
[----:B------:R-:W-:Y:S01]  /*7630*/  IABS R20, R20 ;  /* 0x0000001400147213 */ /* 0x000fe20000000000 */
[----:B------:R-:W-:Y:S01]  /*7640*/  FFMA.FTZ R69, -R0, R14, R69 ;  /* 0x0000000e00457223 */ /* 0x000fe20000010145 */
[-C--:B------:R-:W-:Y:S01]  /*7650*/  ISETP.GE.AND P5, PT, R27, R42.reuse, PT ;  /* 0x0000002a1b00720c */ /* 0x080fe20003fa6270 */
[----:B------:R-:W-:Y:S01]  /*7660*/  VIADD R79, R79, 0x79 ;  /* 0x000000794f4f7836 */ /* 0x000fe20000000000 */
[----:B------:R-:W-:Y:S01]  /*7670*/  ISETP.GE.AND P4, PT, R111, R42, PT ;  /* 0x0000002a6f00720c */ /* 0x000fe20003f86270 */
[----:B------:R-:W-:Y:S01]  /*7680*/  IMAD.IADD R27, R10, 0x1, -R27 ;  /* 0x000000010a1b7824 */ /* 0x000fe200078e0a1b */
[----:B------:R-:W-:Y:S01]  /*7690*/  FSEL R193, R161, -INF , !P0 ;  /* 0xff800000a1c17808 */ /* 0x000fe20004000000 */
[----:B------:R-:W-:Y:S01]  /*76a0*/  IMAD.IADD R14, R4, 0x1, -R21 ;  /* 0x00000001040e7824 */ /* 0x000fe200078e0a15 */
[----:B------:R-:W-:-:S02]  /*76b0*/  FSEL R203, R163, -INF , !P6 ;  /* 0xff800000a3cb7808 */ /* 0x000fc40007000000 */
[----:B------:R-:W-:Y:S02]  /*76c0*/  FMNMX3.FTZ R24, R24, R191, R215, !PT ;  /* 0x000000bf18187276 */ /* 0x000fe400078100d7 */
[----:B------:R-:W-:Y:S02]  /*76d0*/  FMNMX3.FTZ R12, R12, R37, R233, !PT ;  /* 0x000000250c0c7276 */ /* 0x000fe400078100e9 */
[----:B------:R-:W-:Y:S02]  /*76e0*/  FSEL R189, R189, -INF , !P3 ;  /* 0xff800000bdbd7808 */ /* 0x000fe40005800000 */
[----:B------:R-:W-:Y:S02]  /*76f0*/  FSEL R181, R181, -INF , !P3 ;  /* 0xff800000b5b57808 */ /* 0x000fe40005800000 */
[----:B------:R-:W-:Y:S02]  /*7700*/  IABS R16, R16 ;  /* 0x0000001000107213 */ /* 0x000fe40000000000 */
[----:B------:R-:W-:Y:S01]  /*7710*/  I2FP.F32.S32 R20, R20 ;  /* 0x0000001400147245 */ /* 0x000fe20000201400 */
[----:B------:R-:W-:Y:S01]  /*7720*/  IMAD.IADD R4, R4, 0x1, -R79 ;  /* 0x0000000104047824 */ /* 0x000fe200078e0a4f */
[----:B------:R-:W-:-:S02]  /*7730*/  FSEL R187, R97, -INF , !P6 ;  /* 0xff80000061bb7808 */ /* 0x000fc40007000000 */
[-C--:B------:R-:W-:Y:S01]  /*7740*/  ISETP.GE.AND P3, PT, R21, R42.reuse, PT ;  /* 0x0000002a1500720c */ /* 0x080fe20003f66270 */
[C---:B------:R-:W-:Y:S01]  /*7750*/  IMAD.IADD R21, R10.reuse, 0x1, -R21 ;  /* 0x000000010a157824 */ /* 0x040fe200078e0a15 */
[-C--:B------:R-:W-:Y:S02]  /*7760*/  ISETP.GE.AND P1, PT, R105, R42.reuse, PT ;  /* 0x0000002a6900720c */ /* 0x080fe40003f26270 */
[----:B------:R-:W-:Y:S01]  /*7770*/  ISETP.GE.AND P6, PT, R35, R42, PT ;  /* 0x0000002a2300720c */ /* 0x000fe20003fc6270 */
[----:B------:R-:W-:Y:S01]  /*7780*/  IMAD.IADD R35, R10, 0x1, -R35 ;  /* 0x000000010a237824 */ /* 0x000fe200078e0a23 */
[----:B------:R-:W-:Y:S02]  /*7790*/  FSEL R197, R197, -INF , !P4 ;  /* 0xff800000c5c57808 */ /* 0x000fe40006000000 */
[----:B------:R-:W-:Y:S02]  /*77a0*/  FMNMX3.FTZ R24, R24, R193, R203, !PT ;  /* 0x000000c118187276 */ /* 0x000fe400078100cb */
[----:B------:R-:W-:-:S02]  /*77b0*/  FMNMX3.FTZ R12, R12, R177, R227, !PT ;  /* 0x000000b10c0c7276 */ /* 0x000fc400078100e3 */
[----:B------:R-:W-:Y:S01]  /*77c0*/  IABS R27, R27 ;  /* 0x0000001b001b7213 */ /* 0x000fe20000000000 */
[----:B------:R-:W-:Y:S01]  /*77d0*/  FFMA.FTZ R20, -R0, R20, R31 ;  /* 0x0000001400147223 */ /* 0x000fe2000001011f */
[----:B------:R-:W-:Y:S02]  /*77e0*/  I2FP.F32.S32 R16, R16 ;  /* 0x0000001000107245 */ /* 0x000fe40000201400 */
[----:B------:R-:W-:Y:S02]  /*77f0*/  IABS R14, R14 ;  /* 0x0000000e000e7213 */ /* 0x000fe40000000000 */
[----:B------:R-:W-:Y:S02]  /*7800*/  FSEL R183, R93, -INF , !P4 ;  /* 0xff8000005db77808 */ /* 0x000fe40006000000 */
[-C--:B------:R-:W-:Y:S02]  /*7810*/  ISETP.GE.AND P0, PT, R101, R42.reuse, PT ;  /* 0x0000002a6500720c */ /* 0x080fe40003f06270 */
[----:B------:R-:W-:Y:S01]  /*7820*/  ISETP.GE.AND P4, PT, R25, R42, PT ;  /* 0x0000002a1900720c */ /* 0x000fe20003f86270 */
[----:B------:R-:W-:Y:S01]  /*7830*/  IMAD.IADD R25, R10, 0x1, -R25 ;  /* 0x000000010a197824 */ /* 0x000fe200078e0a19 */
[----:B------:R-:W-:-:S02]  /*7840*/  FSEL R171, R171, -INF , !P1 ;  /* 0xff800000abab7808 */ /* 0x000fc40004800000 */
[----:B------:R-:W-:Y:S02]  /*7850*/  FSEL R163, R69, -INF , !P1 ;  /* 0xff80000045a37808 */ /* 0x000fe40004800000 */
[----:B------:R-:W-:Y:S02]  /*7860*/  FMNMX3.FTZ R24, R24, R201, R197, !PT ;  /* 0x000000c918187276 */ /* 0x000fe400078100c5 */
[----:B------:R-:W-:Y:S02]  /*7870*/  FMNMX3.FTZ R12, R12, R179, R207, !PT ;  /* 0x000000b30c0c7276 */ /* 0x000fe400078100cf */
[----:B------:R-:W-:Y:S01]  /*7880*/  ISETP.GE.AND P1, PT, R5, R42, PT ;  /* 0x0000002a0500720c */ /* 0x000fe20003f26270 */
[C---:B------:R-:W-:Y:S01]  /*7890*/  IMAD.IADD R5, R10.reuse, 0x1, -R5 ;  /* 0x000000010a057824 */ /* 0x040fe200078e0a05 */
[----:B------:R-:W-:Y:S02]  /*78a0*/  IABS R4, R4 ;  /* 0x0000000400047213 */ /* 0x000fe40000000000 */
[----:B------:R-:W-:Y:S01]  /*78b0*/  IABS R26, R21 ;  /* 0x00000015001a7213 */ /* 0x000fe20000000000 */
[----:B------:R-:W-:Y:S01]  /*78c0*/  IMAD.MOV.U32 R21, RZ, RZ, R27 ;  /* 0x000000ffff157224 */ /* 0x000fe200078e001b */
[----:B------:R-:W-:Y:S01]  /*78d0*/  IABS R35, R35 ;  /* 0x0000002300237213 */ /* 0x000fe20000000000 */
[----:B------:R-:W-:Y:S01]  /*78e0*/  IMAD.IADD R10, R10, 0x1, -R79 ;  /* 0x000000010a0a7824 */ /* 0x000fe200078e0a4f */
[----:B------:R-:W-:Y:S01]  /*78f0*/  I2FP.F32.S32 R14, R14 ;  /* 0x0000000e000e7245 */ /* 0x000fe20000201400 */
[----:B------:R-:W-:Y:S01]  /*7900*/  FFMA.FTZ R16, -R0, R16, R85 ;  /* 0x0000001000107223 */ /* 0x000fe20000010155 */
[----:B------:R-:W-:-:S02]  /*7910*/  FSEL R169, R169, -INF , !P0 ;  /* 0xff800000a9a97808 */ /* 0x000fc40004000000 */
[----:B------:R-:W-:Y:S02]  /*7920*/  FSEL R167, R20, -INF , !P6 ;  /* 0xff80000014a77808 */ /* 0x000fe40007000000 */
[----:B------:R-:W-:Y:S02]  /*7930*/  FMNMX3.FTZ R24, R24, R189, R171, !PT ;  /* 0x000000bd18187276 */ /* 0x000fe400078100ab */
[----:B------:R-:W-:Y:S02]  /*7940*/  FMNMX3.FTZ R12, R12, R205, R199, !PT ;  /* 0x000000cd0c0c7276 */ /* 0x000fe400078100c7 */
[----:B------:R-:W-:Y:S01]  /*7950*/  I2FP.F32.S32 R4, R4 ;  /* 0x0000000400047245 */ /* 0x000fe20000201400 */
[C---:B------:R-:W-:Y:S01]  /*7960*/  FFMA.FTZ R14, -R0.reuse, R14, R67 ;  /* 0x0000000e000e7223 */ /* 0x040fe20000010143 */
[----:B------:R-:W-:Y:S01]  /*7970*/  I2FP.F32.S32 R22, R35 ;  /* 0x0000002300167245 */ /* 0x000fe20000201400 */
[----:B------:R-:W-:Y:S01]  /*7980*/  FFMA.FTZ R18, -R0, R18, R87 ;  /* 0x0000001200127223 */ /* 0x000fe20000010157 */
[----:B------:R-:W-:-:S02]  /*7990*/  IABS R28, R25 ;  /* 0x00000019001c7213 */ /* 0x000fc40000000000 */
[----:B------:R-:W-:Y:S02]  /*79a0*/  I2FP.F32.S32 R21, R21 ;  /* 0x0000001500157245 */ /* 0x000fe40000201400 */
[----:B------:R-:W-:Y:S02]  /*79b0*/  IABS R10, R10 ;  /* 0x0000000a000a7213 */ /* 0x000fe40000000000 */
[----:B------:R-:W-:Y:S02]  /*79c0*/  FSEL R165, R7, -INF , !P5 ;  /* 0xff80000007a57808 */ /* 0x000fe40006800000 */
[----:B------:R-:W-:Y:S02]  /*79d0*/  FSEL R155, R16, -INF , !P4 ;  /* 0xff800000109b7808 */ /* 0x000fe40006000000 */
[----:B------:R-:W-:Y:S02]  /*79e0*/  FMNMX3.FTZ R24, R24, R169, R167, !PT ;  /* 0x000000a918187276 */ /* 0x000fe400078100a7 */
[----:B------:R-:W-:Y:S01]  /*79f0*/  FMNMX3.FTZ R12, R12, R195, R187, !PT ;  /* 0x000000c30c0c7276 */ /* 0x000fe200078100bb */
[C---:B------:R-:W-:Y:S01]  /*7a00*/  FFMA.FTZ R4, -R0.reuse, R4, R89 ;  /* 0x0000000400047223 */ /* 0x040fe20000010159 */
[----:B------:R-:W-:Y:S01]  /*7a10*/  FSEL R161, R71, -INF , !P0 ;  /* 0xff80000047a17808 */ /* 0x000fe20004000000 */
[----:B------:R-:W-:Y:S01]  /*7a20*/  FFMA.FTZ R22, -R0, R22, R73 ;  /* 0x0000001600167223 */ /* 0x000fe20000010149 */
[----:B------:R-:W-:-:S02]  /*7a30*/  I2FP.F32.S32 R28, R28 ;  /* 0x0000001c001c7245 */ /* 0x000fc40000201400 */
[----:B------:R-:W-:Y:S01]  /*7a40*/  IABS R5, R5 ;  /* 0x0000000500057213 */ /* 0x000fe20000000000 */
[----:B------:R-:W-:Y:S01]  /*7a50*/  FFMA.FTZ R75, -R0, R21, R75 ;  /* 0x00000015004b7223 */ /* 0x000fe2000001014b */
[----:B------:R-:W-:Y:S01]  /*7a60*/  ISETP.GE.AND P0, PT, R79, R42, PT ;  /* 0x0000002a4f00720c */ /* 0x000fe20003f06270 */
[----:B------:R-:W-:Y:S01]  /*7a70*/  IMAD.MOV.U32 R21, RZ, RZ, R10 ;  /* 0x000000ffff157224 */ /* 0x000fe200078e000a */
[----:B------:R-:W-:Y:S02]  /*7a80*/  FSEL R153, R14, -INF , !P3 ;  /* 0xff8000000e997808 */ /* 0x000fe40005800000 */
[----:B------:R-:W-:Y:S02]  /*7a90*/  FSEL R151, R18, -INF , !P1 ;  /* 0xff80000012977808 */ /* 0x000fe40004800000 */
[----:B------:R-:W-:Y:S02]  /*7aa0*/  FMNMX3.FTZ R24, R24, R165, R155, !PT ;  /* 0x000000a518187276 */ /* 0x000fe4000781009b */
[----:B------:R-:W-:Y:S01]  /*7ab0*/  FMNMX3.FTZ R12, R12, R185, R183, !PT ;  /* 0x000000b90c0c7276 */ /* 0x000fe200078100b7 */
[----:B------:R-:W-:Y:S01]  /*7ac0*/  FFMA.FTZ R81, -R0, R28, R81 ;  /* 0x0000001c00517223 */ /* 0x000fe20000010151 */
[----:B------:R-:W-:-:S02]  /*7ad0*/  I2FP.F32.S32 R26, R26 ;  /* 0x0000001a001a7245 */ /* 0x000fc40000201400 */
[----:B------:R-:W-:Y:S02]  /*7ae0*/  I2FP.F32.S32 R10, R5 ;  /* 0x00000005000a7245 */ /* 0x000fe40000201400 */
[----:B------:R-:W-:Y:S02]  /*7af0*/  FSEL R149, R4, -INF , !P0 ;  /* 0xff80000004957808 */ /* 0x000fe40004000000 */
[----:B------:R-:W-:Y:S02]  /*7b00*/  FMNMX3.FTZ R4, R24, R153, R151, !PT ;  /* 0x0000009918047276 */ /* 0x000fe40007810097 */
[----:B------:R-:W-:Y:S02]  /*7b10*/  FSEL R159, R22, -INF , !P6 ;  /* 0xff800000169f7808 */ /* 0x000fe40007000000 */
[----:B------:R-:W-:Y:S01]  /*7b20*/  FMNMX3.FTZ R12, R12, R181, R163, !PT ;  /* 0x000000b50c0c7276 */ /* 0x000fe200078100a3 */
[C---:B------:R-:W-:Y:S01]  /*7b30*/  FFMA.FTZ R83, -R0.reuse, R26, R83 ;  /* 0x0000001a00537223 */ /* 0x040fe20000010153 */
[----:B------:R-:W-:Y:S01]  /*7b40*/  I2FP.F32.S32 R5, R21 ;  /* 0x0000001500057245 */ /* 0x000fe20000201400 */
[----:B------:R-:W-:Y:S01]  /*7b50*/  FFMA.FTZ R10, -R0, R10, R65 ;  /* 0x0000000a000a7223 */ /* 0x000fe20000010141 */
[----:B------:R-:W-:-:S02]  /*7b60*/  FMNMX.FTZ R4, R149, R4, !PT ;  /* 0x0000000495047209 */ /* 0x000fc40007810000 */
[----:B------:R-:W-:Y:S02]  /*7b70*/  FSEL R157, R75, -INF , !P5 ;  /* 0xff8000004b9d7808 */ /* 0x000fe40006800000 */
[----:B------:R-:W-:Y:S02]  /*7b80*/  FSEL R147, R81, -INF , !P4 ;  /* 0xff80000051937808 */ /* 0x000fe40006000000 */
[----:B------:R-:W-:Y:S01]  /*7b90*/  FMNMX3.FTZ R12, R12, R161, R159, !PT ;  /* 0x000000a10c0c7276 */ /* 0x000fe2000781009f */
[----:B------:R-:W-:Y:S01]  /*7ba0*/  FFMA.FTZ R5, -R0, R5, R77 ;  /* 0x0000000500057223 */ /* 0x000fe2000001014d */
[----:B------:R-:W-:Y:S01]  /*7bb0*/  FSEL R145, R83, -INF , !P3 ;  /* 0xff80000053917808 */ /* 0x000fe20005800000 */
[----:B------:R-:W1:Y:S01]  /*7bc0*/  SHFL.BFLY PT, R7, R4, 0x2, 0x1f ;  /* 0x0c401f0004077f89 */ /* 0x000e6200000e0000 */
[----:B------:R-:W-:Y:S02]  /*7bd0*/  FSEL R143, R10, -INF , !P1 ;  /* 0xff8000000a8f7808 */ /* 0x000fe40004800000 */
[----:B------:R-:W-:-:S02]  /*7be0*/  FMNMX3.FTZ R12, R12, R157, R147, !PT ;  /* 0x0000009d0c0c7276 */ /* 0x000fc40007810093 */
        /* <DEDUP_REMOVED lines=9> */
[----:B------:R-:W-:Y:S02]  /*7c80*/  LOP3.LUT R4, R4, R123, RZ, 0x3c, !PT ;  /* 0x0000007b04047212 */ /* 0x000fe400078e3cff */
[----:B-1----:R-:W-:Y:S02]  /*7c90*/  FMNMX.FTZ R135, R10, R135, !PT ;  /* 0x000000870a877209 */ /* 0x002fe40007810000 */
[----:B------:R-:W-:Y:S02]  /*7ca0*/  LOP3.LUT R121, R4, 0x200, R121, 0xf8, !PT ;  /* 0x0000020004797812 */ /* 0x000fe400078ef879 */
[----:B------:R-:W-:Y:S01]  /*7cb0*/  FSETP.NEU.FTZ.AND P0, PT, R135, -INF , PT ;  /* 0xff8000008700780b */ /* 0x000fe20003f1d000 */
[----:B--2---:R-:W-:Y:S02]  /*7cc0*/  FMUL.FTZ R142, R139, R135 ;  /* 0x000000878b8e7220 */ /* 0x004fe40000410000 */
[----:B------:R-:W-:-:S03]  /*7cd0*/  IMAD R140, R121, 0x2, R214 ;  /* 0x00000002798c7824 */ /* 0x000fc600078e02d6 */
[----:B------:R-:W-:Y:S02]  /*7ce0*/  FSEL R142, R142, RZ, P0 ;  /* 0x000000ff8e8e7208 */ /* 0x000fe40000000000 */
[----:B---3--:R-:W-:-:S03]  /*7cf0*/  FMNMX.FTZ R134, R5, R134, !PT ;  /* 0x0000008605867209 */ /* 0x008fc60007810000 */
[-C--:B------:R-:W-:Y:S01]  /*7d00*/  FFMA.FTZ R136, R95, R139.reuse, -R142 ;  /* 0x0000008b5f887223 */ /* 0x080fe2000001088e */
[--C-:B------:R-:W-:Y:S01]  /*7d10*/  IMAD.IADD R67, R45, 0x1, R140.reuse ;  /* 0x000000012d437824 */ /* 0x100fe200078e028c */
[----:B------:R-:W1:Y:S01]  /*7d20*/  LDSM.16.MT88.4 R92, [R140+0x10000] ;  /* 0x010000008c5c783b */ /* 0x000e620000004200 */
[----:B------:R-:W-:Y:S02]  /*7d30*/  IMAD.IADD R50, R47, 0x1, R140 ;  /* 0x000000012f327824 */ /* 0x000fe400078e028c */
[----:B------:R-:W-:Y:S01]  /*7d40*/  FMUL.FTZ R138, R139, R134 ;  /* 0x000000868b8a7220 */ /* 0x000fe20000410000 */
[----:B------:R-:W-:Y:S01]  /*7d50*/  FSETP.NEU.FTZ.AND P0, PT, R134, -INF , PT ;  /* 0xff8000008600780b */ /* 0x000fe20003f1d000 */
[----:B------:R-:W2:Y:S01]  /*7d60*/  LDSM.16.MT88.4 R124, [R140+0xc000] ;  /* 0x00c000008c7c783b */ /* 0x000ea20000004200 */
[----:B------:R-:W-:Y:S02]  /*7d70*/  IMAD.IADD R45, R45, 0x1, R50 ;  /* 0x000000012d2d7824 */ /* 0x000fe400078e0232 */
[----:B------:R-:W-:Y:S01]  /*7d80*/  FSEL R138, R138, RZ, P0 ;  /* 0x000000ff8a8a7208 */ /* 0x000fe20000000000 */
[----:B------:R-:W3:Y:S01]  /*7d90*/  LDSM.16.MT88.4 R116, [R67+0xc000] ;  /* 0x00c000004374783b */ /* 0x000ee20000004200 */
[-CC-:B------:R-:W-:Y:S01]  /*7da0*/  FFMA.FTZ R137, R8, R139.reuse, -R142.reuse ;  /* 0x0000008b08897223 */ /* 0x180fe2000001088e */
[----:B------:R-:W-:-:S02]  /*7db0*/  FFMA.FTZ R66, R91, R139, -R142 ;  /* 0x0000008b5b427223 */ /* 0x000fc4000001088e */
[-C--:B------:R-:W-:Y:S01]  /*7dc0*/  FFMA.FTZ R133, R6, R139.reuse, -R138 ;  /* 0x0000008b06857223 */ /* 0x080fe2000001088a */
[----:B------:R-:W4:Y:S01]  /*7dd0*/  LDSM.16.MT88.4 R108, [R50+0xc000] ;  /* 0x00c00000326c783b */ /* 0x000f220000004200 */
[-C--:B------:R-:W-:Y:S01]  /*7de0*/  FFMA.FTZ R65, R59, R139.reuse, -R142 ;  /* 0x0000008b3b417223 */ /* 0x080fe2000001088e */
[-CC-:B------:R-:W-:Y:S02]  /*7df0*/  FFMA.FTZ R132, R57, R139.reuse, -R138.reuse ;  /* 0x0000008b39847223 */ /* 0x180fe4000001088a */
[----:B------:R-:W5:Y:S01]  /*7e00*/  LDSM.16.MT88.4 R100, [R45+0xc000] ;  /* 0x00c000002d64783b */ /* 0x000f620000004200 */
[-CC-:B------:R-:W-:Y:S01]  /*7e10*/  FFMA.FTZ R64, R55, R139.reuse, -R138.reuse ;  /* 0x0000008b37407223 */ /* 0x180fe2000001088a */
[-C--:B------:R-:W-:Y:S02]  /*7e20*/  FFMA.FTZ R63, R33, R139.reuse, -R138 ;  /* 0x0000008b213f7223 */ /* 0x080fe4000001088a */
[----:B------:R-:W5:Y:S04]  /*7e30*/  LDSM.16.MT88.4 R84, [R67+0x10000] ;  /* 0x010000004354783b */ /* 0x000f680000004200 */
        /* <DEDUP_REMOVED lines=11> */
[----:B------:R-:W-:Y:S01]  /*7ef0*/  LDSM.16.MT88.4 R24, [R50+0xc800] ;  /* 0x00c800003218783b */ /* 0x000fe20000004200 */
[----:B------:R-:W2:Y:S04]  /*7f00*/  MUFU.EX2 R65, R65 ;  /* 0x0000004100417308 */ /* 0x000ea80000000800 */
[----:B------:R-:W-:Y:S04]  /*7f10*/  MUFU.EX2 R133, R133 ;  /* 0x0000008500857308 */ /* 0x000fe80000000800 */
[----:B------:R-:W3:Y:S01]  /*7f20*/  MUFU.EX2 R132, R132 ;  /* 0x0000008400847308 */ /* 0x000ee20000000800 */
[-CC-:B------:R-:W-:Y:S01]  /*7f30*/  FFMA.FTZ R59, R17, R139.reuse, -R138.reuse ;  /* 0x0000008b113b7223 */ /* 0x180fe2000001088a */
[-CC-:B------:R-:W-:Y:S01]  /*7f40*/  FFMA.FTZ R56, R15, R139.reuse, -R138.reuse ;  /* 0x0000008b0f387223 */ /* 0x180fe2000001088a */
[----:B------:R-:W-:Y:S01]  /*7f50*/  FFMA.FTZ R55, R13, R139, -R138 ;  /* 0x0000008b0d377223 */ /* 0x000fe2000001088a */
[----:B------:R-:W-:Y:S01]  /*7f60*/  MUFU.EX2 R64, R64 ;  /* 0x0000004000407308 */ /* 0x000fe20000000800 */
[----:B------:R-:W5:Y:S03]  /*7f70*/  LDSM.16.MT88.4 R32, [R140+0xc800] ;  /* 0x00c800008c20783b */ /* 0x000f660000004200 */
        /* <DEDUP_REMOVED lines=10> */
[----:B------:R-:W3:Y:S01]  /*8020*/  MUFU.EX2 R61, R61 ;  /* 0x0000003d003d7308 */ /* 0x000ee20000000800 */
[----:B------:R-:W-:Y:S03]  /*8030*/  LDSM.16.MT88.4 R20, [R45+0xc800] ;  /* 0x00c800002d14783b */ /* 0x000fe60000004200 */
        /* <DEDUP_REMOVED lines=37> */
[-CC-:B------:R-:W-:Y:S01]  /*8290*/  FFMA.FTZ R51, R51, R139.reuse, -R138.reuse ;  /* 0x0000008b33337223 */ /* 0x180fe2000001088a */
        /* <DEDUP_REMOVED lines=8> */
[----:B------:R-:W1:Y:S04]  /*8320*/  MUFU.EX2 R53, R249 ;  /* 0x000000f900357308 */ /* 0x000e680000000800 */
[----:B------:R2:W-:Y:S03]  /*8330*/  MUFU.EX2 R49, R16 ;  /* 0x0000001000317308 */ /* 0x0005e60000000800 */
[C---:B------:R-:W-:Y:S01]  /*8340*/  HMMA.16816.F32.BF16 R68, R4.reuse, R10, R68 ;  /* 0x0000000a0444723c */ /* 0x040fe20000041844 */
[----:B------:R-:W5:Y:S01]  /*8350*/  LDSM.16.MT88.4 R8, [R50+0x11000] ;  /* 0x011000003208783b */ /* 0x000f620000004200 */
[----:B------:R-:W3:Y:S04]  /*8360*/  MUFU.EX2 R48, R48 ;  /* 0x0000003000307308 */ /* 0x000ee80000000800 */
[----:B------:R-:W-:Y:S04]  /*8370*/  MUFU.EX2 R52, R52 ;  /* 0x0000003400347308 */ /* 0x000fe80000000800 */
[----:B------:R-:W4:Y:S04]  /*8380*/  MUFU.EX2 R51, R51 ;  /* 0x0000003300337308 */ /* 0x000f280000000800 */
[----:B------:R-:W-:Y:S04]  /*8390*/  MUFU.EX2 R47, R47 ;  /* 0x0000002f002f7308 */ /* 0x000fe80000000800 */
[----:B------:R-:W4:Y:S01]  /*83a0*/  MUFU.EX2 R46, R46 ;  /* 0x0000002e002e7308 */ /* 0x000f220000000800 */
[C---:B------:R-:W-:Y:S01]  /*83b0*/  HMMA.16816.F32.BF16 R84, R4.reuse, R18, R84 ;  /* 0x000000120454723c */ /* 0x040fe20000041854 */
[----:B--2---:R-:W2:Y:S07]  /*83c0*/  LDSM.16.MT88.4 R16, [R140+0x11000] ;  /* 0x011000008c10783b */ /* 0x004eae0000004200 */
        /* <DEDUP_REMOVED lines=28> */
[C---:B-----5:R-:W-:Y:S01]  /*8590*/  HMMA.16816.F32.BF16 R80, R4.reuse, R8, R80 ;  /* 0x000000080450723c */ /* 0x060fe20000041850 */
[----:B------:R-:W-:Y:S04]  /*85a0*/  MUFU.EX2 R144, R144 ;  /* 0x0000009000907308 */ /* 0x000fe80000000800 */
[----:B------:R-:W4:Y:S03]  /*85b0*/  MUFU.EX2 R175, R243 ;  /* 0x000000f300af7308 */ /* 0x000f260000000800 */
[C---:B------:R-:W-:Y:S01]  /*85c0*/  HMMA.16816.F32.BF16 R76, R4.reuse, R10, R76 ;  /* 0x0000000a044c723c */ /* 0x040fe2000004184c */
[----:B------:R-:W5:Y:S01]  /*85d0*/  LDSM.16.MT88.4 R8, [R50+0x11800] ;  /* 0x011800003208783b */ /* 0x000f620000004200 */
[----:B------:R-:W1:Y:S04]  /*85e0*/  MUFU.EX2 R146, R146 ;  /* 0x0000009200927308 */ /* 0x000e680000000800 */
[----:B------:R-:W-:Y:S04]  /*85f0*/  MUFU.EX2 R177, R233 ;  /* 0x000000e900b17308 */ /* 0x000fe80000000800 */
[----:B------:R-:W1:Y:S04]  /*8600*/  MUFU.EX2 R150, R150 ;  /* 0x0000009600967308 */ /* 0x000e680000000800 */
[----:B------:R-:W-:Y:S04]  /*8610*/  MUFU.EX2 R148, R148 ;  /* 0x0000009400947308 */ /* 0x000fe80000000800 */
[----:B------:R-:W3:Y:S01]  /*8620*/  MUFU.EX2 R179, R179 ;  /* 0x000000b300b37308 */ /* 0x000ee20000000800 */
        /* <DEDUP_REMOVED lines=15> */
[----:B-1----:R-:W-:Y:S02]  /*8720*/  F2FP.BF16.F32.PACK_AB R6, R146, R173 ;  /* 0x000000ad9206723e */ /* 0x002fe400000010ff */
[----:B------:R-:W-:Y:S02]  /*8730*/  F2FP.BF16.F32.PACK_AB R5, R150, R177 ;  /* 0x000000b19605723e */ /* 0x000fe400000010ff */
        /* <DEDUP_REMOVED lines=9> */
[----:B-----5:R-:W-:Y:S01]  /*87d0*/  HMMA.16816.F32.BF16 R80, R4, R8, R80 ;  /* 0x000000080450723c */ /* 0x020fe20000041850 */
[-CC-:B------:R-:W-:Y:S01]  /*87e0*/  FFMA.FTZ R156, R207, R139.reuse, -R138.reuse ;  /* 0x0000008bcf9c7223 */ /* 0x180fe2000001088a */
[----:B------:R-:W-:-:S06]  /*87f0*/  FFMA.FTZ R158, R195, R139, -R138 ;  /* 0x0000008bc39e7223 */ /* 0x000fcc000001088a */
[C---:B------:R-:W-:Y:S01]  /*8800*/  HMMA.16816.F32.BF16 R76, R4.reuse, R10, R76 ;  /* 0x0000000a044c723c */ /* 0x040fe2000004184c */
[----:B------:R-:W4:Y:S01]  /*8810*/  LDSM.16.MT88.4 R8, [R67+0x12000] ;  /* 0x012000004308783b */ /* 0x000f220000004200 */
[-CC-:B------:R-:W-:Y:S01]  /*8820*/  FFMA.FTZ R217, R217, R139.reuse, -R142.reuse ;  /* 0x0000008bd9d97223 */ /* 0x180fe2000001088e */
[-C--:B------:R-:W-:Y:S01]  /*8830*/  FFMA.FTZ R215, R215, R139.reuse, -R142 ;  /* 0x0000008bd7d77223 */ /* 0x080fe2000001088e */
[-CC-:B------:R-:W-:Y:S01]  /*8840*/  FFMA.FTZ R205, R205, R139.reuse, -R138.reuse ;  /* 0x0000008bcdcd7223 */ /* 0x180fe2000001088a */
[----:B------:R-:W-:Y:S01]  /*8850*/  FFMA.FTZ R36, R199, R139, -R138 ;  /* 0x0000008bc7247223 */ /* 0x000fe2000001088a */
[----:B------:R-:W-:Y:S02]  /*8860*/  MUFU.EX2 R191, R217 ;  /* 0x000000d900bf7308 */ /* 0x000fe40000000800 */
[C---:B--2---:R-:W-:Y:S02]  /*8870*/  HMMA.16816.F32.BF16 R96, R4.reuse, R16, R96 ;  /* 0x000000100460723c */ /* 0x044fe40000041860 */
[----:B------:R-:W2:Y:S04]  /*8880*/  MUFU.EX2 R152, R152 ;  /* 0x0000009800987308 */ /* 0x000ea80000000800 */
[----:B------:R-:W-:Y:S02]  /*8890*/  MUFU.EX2 R193, R215 ;  /* 0x000000d700c17308 */ /* 0x000fe40000000800 */
[C---:B------:R-:W-:Y:S01]  /*88a0*/  HMMA.16816.F32.BF16 R92, R4.reuse, R18, R92 ;  /* 0x00000012045c723c */ /* 0x040fe2000004185c */
[----:B------:R-:W-:Y:S01]  /*88b0*/  LDSM.16.MT88.4 R16, [R45+0xe000] ;  /* 0x00e000002d10783b */ /* 0x000fe20000004200 */
[----:B------:R-:W5:Y:S04]  /*88c0*/  MUFU.EX2 R154, R154 ;  /* 0x0000009a009a7308 */ /* 0x000f680000000800 */
[----:B------:R-:W-:Y:S04]  /*88d0*/  MUFU.EX2 R156, R156 ;  /* 0x0000009c009c7308 */ /* 0x000fe80000000800 */
[----:B------:R-:W3:Y:S04]  /*88e0*/  MUFU.EX2 R199, R205 ;  /* 0x000000cd00c77308 */ /* 0x000ee80000000800 */
[----:B------:R1:W-:Y:S04]  /*88f0*/  MUFU.EX2 R195, R36 ;  /* 0x0000002400c37308 */ /* 0x0003e80000000800 */
[----:B------:R-:W4:Y:S01]  /*8900*/  MUFU.EX2 R158, R158 ;  /* 0x0000009e009e7308 */ /* 0x000f220000000800 */
        /* <DEDUP_REMOVED lines=12> */
[----:B--2---:R-:W-:Y:S01]  /*89d0*/  F2FP.BF16.F32.PACK_AB R4, R152, R191 ;  /* 0x000000bf9804723e */ /* 0x004fe200000010ff */
[--C-:B------:R-:W-:Y:S01]  /*89e0*/  FFMA.FTZ R160, R203, R139, -R142.reuse ;  /* 0x0000008bcba07223 */ /* 0x100fe2000001088e */
[----:B-----5:R-:W-:Y:S01]  /*89f0*/  F2FP.BF16.F32.PACK_AB R6, R154, R193 ;  /* 0x000000c19a06723e */ /* 0x020fe200000010ff */
[-C--:B------:R-:W-:Y:S01]  /*8a00*/  FFMA.FTZ R162, R197, R139.reuse, -R142 ;  /* 0x0000008bc5a27223 */ /* 0x080fe2000001088e */
[----:B---3--:R-:W-:Y:S01]  /*8a10*/  F2FP.BF16.F32.PACK_AB R5, R199, R156 ;  /* 0x0000009cc705723e */ /* 0x008fe200000010ff */
[----:B------:R-:W-:Y:S01]  /*8a20*/  FFMA.FTZ R164, R187, R139, -R138 ;  /* 0x0000008bbba47223 */ /* 0x000fe2000001088a */
[----:B----4-:R-:W-:Y:S01]  /*8a30*/  F2FP.BF16.F32.PACK_AB R7, R158, R195 ;  /* 0x000000c39e07723e */ /* 0x010fe200000010ff */
        /* <DEDUP_REMOVED lines=221> */
.L_x_4976:
        /* <DEDUP_REMOVED lines=78> */
.L_x_4971:
[----:B------:R-:W-:Y:S05]  /*9cf0*/  BSYNC.RECONVERGENT B0 ;  /* 0x0000000000007941 */ /* 0x000fea0003800200 */
.L_x_4970:
        /* <DEDUP_REMOVED lines=87> */
[-C--:B--2---:R-:W-:Y:S05]  /*a270*/  IADD3 R18, P0, PT, R20, R13.reuse, RZ ;  /* 0x0000000d14127210 */ /* 0x084fea0007f1e0ff */
        /* <DEDUP_REMOVED lines=35> */
[CC--:B------:R-:W-:Y:S02]  /*a4b0*/  IADD3 R134, PT, PT, R215.reuse, R192.reuse, RZ ;  /* 0x000000c0d7867210 */ /* 0x0c0fe40007ffe0ff */
        /* <DEDUP_REMOVED lines=30> */
[C---:B---3--:R-:W-:Y:S01]  /*a6a0*/  HMMA.16816.F32.BF16 R20, R144.reuse, R156, RZ ;  /* 0x0000009c9014723c */ /* 0x048fe200000418ff */
[----:B------:R-:W-:Y:S04]  /*a6b0*/  SEL R157, R209, 0xffffffc0, !P2 ;  /* 0xffffffc0d19d7807 */ /* 0x000fe80005000000 */
[----:B------:R-:W3:Y:S01]  /*a6c0*/  LDSM.16.M88.4 R140, [R134+0x5800] ;  /* 0x00580000868c783b */ /* 0x000ee20000000200 */
[C---:B------:R-:W-:Y:S02]  /*a6d0*/  IADD3 R200, PT, PT, R157.reuse, R194, RZ ;  /* 0x000000c29dc87210 */ /* 0x040fe40007ffe0ff */
[C---:B------:R-:W-:Y:S01]  /*a6e0*/  HMMA.16816.F32.BF16 R24, R144.reuse, R158, RZ ;  /* 0x0000009e9018723c */ /* 0x040fe200000418ff */
[----:B------:R-:W-:Y:S02]  /*a6f0*/  IADD3 R218, PT, PT, R157, R192, RZ ;  /* 0x000000c09dda7210 */ /* 0x000fe40007ffe0ff */
[----:B------:R-:W-:Y:S01]  /*a700*/  LDSM.16.M88.4 R148, [R134+0x6800] ;  /* 0x006800008694783b */ /* 0x000fe20000000200 */
[C---:B------:R-:W-:Y:S04]  /*a710*/  IADD3 R201, PT, PT, R215.reuse, R200, RZ ;  /* 0x000000c8d7c97210 */ /* 0x040fe80007ffe0ff */
[C---:B----4-:R-:W-:Y:S01]  /*a720*/  HMMA.16816.F32.BF16 R28, R144.reuse, R160, RZ ;  /* 0x000000a0901c723c */ /* 0x050fe200000418ff */
[----:B------:R-:W-:Y:S06]  /*a730*/  LDSM.16.M88.4 R152, [R134+0x7000] ;  /* 0x007000008698783b */ /* 0x000fec0000000200 */
[----:B------:R-:W-:Y:S01]  /*a740*/  LDSM.16.M88.4 R156, [R134+0x7800] ;  /* 0x00780000869c783b */ /* 0x000fe20000000200 */
[C---:B------:R-:W-:Y:S05]  /*a750*/  HMMA.16816.F32.BF16 R32, R144.reuse, R162, RZ ;  /* 0x000000a29020723c */ /* 0x040fea00000418ff */
[----:B------:R-:W-:Y:S03]  /*a760*/  LDSM.16.M88.4 R160, [R200] ;  /* 0x00000000c8a0783b */ /* 0x000fe60000000200 */
[C---:B-----5:R-:W-:Y:S03]  /*a770*/  HMMA.16816.F32.BF16 R36, R144.reuse, R164, RZ ;  /* 0x000000a49024723c */ /* 0x060fe600000418ff */
[----:B------:R-:W4:Y:S06]  /*a780*/  LD.E R227, desc[UR4][R2.64+0x18c] ;  /* 0x00018c0402e37980 */ /* 0x000f2c000c101900 */
[----:B------:R-:W-:Y:S01]  /*a790*/  LDSM.16.M88.4 R196, [R218+0xb000] ;  /* 0x00b00000dac4783b */ /* 0x000fe20000000200 */
[C---:B------:R-:W-:Y:S05]  /*a7a0*/  HMMA.16816.F32.BF16 R40, R144.reuse, R166, RZ ;  /* 0x000000a69028723c */ /* 0x040fea00000418ff */
[----:B------:R-:W-:Y:S03]  /*a7b0*/  LDSM.16.M88.4 R164, [R218+0x4000] ;  /* 0x00400000daa4783b */ /* 0x000fe60000000200 */
[C---:B------:R-:W-:Y:S08]  /*a7c0*/  HMMA.16816.F32.BF16 R44, R144.reuse, R168, RZ ;  /* 0x000000a8902c723c */ /* 0x040ff000000418ff */
[C---:B------:R-:W-:Y:S01]  /*a7d0*/  HMMA.16816.F32.BF16 R48, R144.reuse, R170, RZ ;  /* 0x000000aa9030723c */ /* 0x040fe200000418ff */
[----:B------:R-:W-:Y:S07]  /*a7e0*/  LDSM.16.M88.4 R168, [R218+0x4800] ;  /* 0x00480000daa8783b */ /* 0x000fee0000000200 */
[C---:B--2---:R-:W-:Y:S08]  /*a7f0*/  HMMA.16816.F32.BF16 R52, R144.reuse, R172, RZ ;  /* 0x000000ac9034723c */ /* 0x044ff000000418ff */
[C---:B------:R-:W-:Y:S01]  /*a800*/  HMMA.16816.F32.BF16 R56, R144.reuse, R174, RZ ;  /* 0x000000ae9038723c */ /* 0x040fe200000418ff */
[----:B------:R-:W-:Y:S07]  /*a810*/  LDSM.16.M88.4 R172, [R218+0x5000] ;  /* 0x00500000daac783b */ /* 0x000fee0000000200 */
[C---:B------:R-:W-:Y:S08]  /*a820*/  HMMA.16816.F32.BF16 R60, R144.reuse, R176, RZ ;  /* 0x000000b0903c723c */ /* 0x040ff000000418ff */
[----:B------:R-:W-:Y:S01]  /*a830*/  HMMA.16816.F32.BF16 R64, R144, R178, RZ ;  /* 0x000000b29040723c */ /* 0x000fe200000418ff */
[----:B------:R2:W5:Y:S06]  /*a840*/  LDSM.16.M88.4 R144, [R134+0x6000] ;  /* 0x006000008690783b */ /* 0x00056c0000000200 */
[----:B------:R-:W-:Y:S01]  /*a850*/  LDSM.16.M88.4 R176, [R192+0xb800] ;  /* 0x00b80000c0b0783b */ /* 0x000fe20000000200 */
[C---:B-1----:R-:W-:Y:S08]  /*a860*/  HMMA.16816.F32.BF16 R4, R180.reuse, R184, R4 ;  /* 0x000000b8b404723c */ /* 0x042ff00000041804 */
[C---:B------:R-:W-:Y:S01]  /*a870*/  HMMA.16816.F32.BF16 R8, R180.reuse, R186, R8 ;  /* 0x000000bab408723c */ /* 0x040fe20000041808 */
[----:B------:R-:W-:Y:S07]  /*a880*/  LDSM.16.M88.4 R184, [R218+0x9800] ;  /* 0x00980000dab8783b */ /* 0x000fee0000000200 */
[C---:B------:R-:W-:Y:S03]  /*a890*/  HMMA.16816.F32.BF16 R12, R180.reuse, R188, R12 ;  /* 0x000000bcb40c723c */ /* 0x040fe6000004180c */
[----:B--2---:R-:W-:Y:S05]  /*a8a0*/  IADD3 R134, PT, PT, R215, R218, RZ ;  /* 0x000000dad7867210 */ /* 0x004fea0007ffe0ff */
[C---:B------:R-:W-:Y:S01]  /*a8b0*/  HMMA.16816.F32.BF16 R16, R180.reuse, R190, R16 ;  /* 0x000000beb410723c */ /* 0x040fe20000041810 */
[----:B------:R-:W-:Y:S06]  /*a8c0*/  LDSM.16.M88.4 R188, [R218+0xa000] ;  /* 0x00a00000dabc783b */ /* 0x000fec0000000200 */
[----:B------:R-:W-:Y:S01]  /*a8d0*/  LDSM.16.M88.4 R204, [R134+0x8000] ;  /* 0x0080000086cc783b */ /* 0x000fe20000000200 */
[C---:B------:R-:W-:Y:S08]  /*a8e0*/  HMMA.16816.F32.BF16 R20, R180.reuse, R136, R20 ;  /* 0x00000088b414723c */ /* 0x040ff00000041814 */
        /* <DEDUP_REMOVED lines=63> */
[----:B------:R-:W5:Y:S06]  /*ace0*/  LDSM.16.M88.4 R148, [R192+0x9800] ;  /* 0x00980000c094783b */ /* 0x000f6c0000000200 */
[----:B------:R-:W-:Y:S01]  /*acf0*/  LDSM.16.M88.4 R192, [R218+0xa800] ;  /* 0x00a80000dac0783b */ /* 0x000fe20000000200 */
[C---:B-1----:R-:W-:Y:S08]  /*ad00*/  HMMA.16816.F32.BF16 R60, R140.reuse, R136, R60 ;  /* 0x000000888c3c723c */ /* 0x042ff0000004183c */
[----:B------:R-:W-:Y:S01]  /*ad10*/  HMMA.16816.F32.BF16 R64, R140, R138, R64 ;  /* 0x0000008a8c40723c */ /* 0x000fe20000041840 */
[----:B------:R-:W-:Y:S06]  /*ad20*/  LDSM.16.M88.4 R136, [R135+0x2000] ;  /* 0x002000008788783b */ /* 0x000fec0000000200 */
[----:B------:R-:W1:Y:S01]  /*ad30*/  LDSM.16.M88.4 R140, [R202+0x8000] ;  /* 0x00800000ca8c783b */ /* 0x000e620000000200 */
[C---:B--2---:R-:W-:Y:S08]  /*ad40*/  HMMA.16816.F32.BF16 R4, R152.reuse, R156, R4 ;  /* 0x0000009c9804723c */ /* 0x044ff00000041804 */
[C---:B------:R-:W-:Y:S01]  /*ad50*/  HMMA.16816.F32.BF16 R8, R152.reuse, R158, R8 ;  /* 0x0000009e9808723c */ /* 0x040fe20000041808 */
[----:B------:R-:W2:Y:S07]  /*ad60*/  LDSM.16.M88.4 R156, [R202+0x8800] ;  /* 0x00880000ca9c783b */ /* 0x000eae0000000200 */
        /* <DEDUP_REMOVED lines=90> */
[-C--:B------:R-:W-:Y:S01]  /*b310*/  FMUL.FTZ R25, R25, R227.reuse ;  /* 0x000000e319197220 */ /* 0x080fe20000410000 */
[-C--:B------:R-:W-:Y:S01]  /*b320*/  FMUL.FTZ R26, R26, R227.reuse ;  /* 0x000000e31a1a7220 */ /* 0x080fe20000410000 */
[-C--:B------:R-:W-:Y:S07]  /*b330*/  FMUL.FTZ R27, R27, R227.reuse ;  /* 0x000000e31b1b7220 */ /* 0x080fee0000410000 */
[----:B------:R5:W1:Y:S10]  /*b340*/  MUFU.TANH R9, R19 ;  /* 0x0000001300097308 */ /* 0x000a740000002400 */
[----:B------:R2:W1:Y:S01]  /*b350*/  MUFU.TANH R7, R136 ;  /* 0x0000008800077308 */ /* 0x0004620000002400 */
[C---:B---3--:R-:W-:Y:S09]  /*b360*/  HMMA.16816.F32.BF16 R28, R200.reuse, R12, R28 ;  /* 0x0000000cc81c723c */ /* 0x048ff2000004181c */
[----:B------:R3:W1:Y:S01]  /*b370*/  MUFU.TANH R167, R20 ;  /* 0x0000001400a77308 */ /* 0x0006620000002400 */
[----:B-----5:R-:W5:Y:S01]  /*b380*/  LDSM.16.M88.4 R16, [R134+0xa000] ;  /* 0x00a000008610783b */ /* 0x020f620000000200 */
[C---:B------:R-:W-:Y:S08]  /*b390*/  HMMA.16816.F32.BF16 R32, R200.reuse, R14, R32 ;  /* 0x0000000ec820723c */ /* 0x040ff00000041820 */
[----:B------:R-:W1:Y:S01]  /*b3a0*/  MUFU.TANH R184, R23 ;  /* 0x0000001700b87308 */ /* 0x000e620000002400 */
[----:B------:R-:W4:Y:S01]  /*b3b0*/  LDSM.16.M88.4 R12, [R134+0xa800] ;  /* 0x00a80000860c783b */ /* 0x000f220000000200 */
[-C--:B--2---:R-:W-:Y:S01]  /*b3c0*/  FMUL.FTZ R136, R21, R227.reuse ;  /* 0x000000e315887220 */ /* 0x084fe20000410000 */
[-C--:B------:R-:W-:Y:S07]  /*b3d0*/  FMUL.FTZ R21, R24, R227.reuse ;  /* 0x000000e318157220 */ /* 0x080fee0000410000 */
[----:B------:R2:W1:Y:S01]  /*b3e0*/  MUFU.TANH R165, R21 ;  /* 0x0000001500a57308 */ /* 0x0004620000002400 */
[-C--:B------:R-:W-:Y:S01]  /*b3f0*/  FMUL.FTZ R28, R28, R227.reuse ;  /* 0x000000e31c1c7220 */ /* 0x080fe20000410000 */
[-C--:B------:R-:W-:Y:S01]  /*b400*/  FMUL.FTZ R30, R30, R227.reuse ;  /* 0x000000e31e1e7220 */ /* 0x080fe20000410000 */
[-C--:B------:R-:W-:Y:S07]  /*b410*/  FMUL.FTZ R31, R31, R227.reuse ;  /* 0x000000e31f1f7220 */ /* 0x080fee0000410000 */
[----:B------:R-:W1:Y:S01]  /*b420*/  MUFU.TANH R179, R138 ;  /* 0x0000008a00b37308 */ /* 0x000e620000002400 */
[-C--:B---3--:R-:W-:Y:S01]  /*b430*/  FMUL.FTZ R20, R32, R227.reuse ;  /* 0x000000e320147220 */ /* 0x088fe20000410000 */
[-C--:B------:R-:W-:Y:S01]  /*b440*/  FMUL.FTZ R33, R33, R227.reuse ;  /* 0x000000e321217220 */ /* 0x080fe20000410000 */
[-C--:B------:R-:W-:Y:S01]  /*b450*/  FMUL.FTZ R34, R34, R227.reuse ;  /* 0x000000e322227220 */ /* 0x080fe20000410000 */
[-C--:B------:R-:W-:Y:S06]  /*b460*/  FMUL.FTZ R35, R35, R227.reuse ;  /* 0x000000e323237220 */ /* 0x080fec0000410000 */
[----:B------:R3:W1:Y:S01]  /*b470*/  MUFU.TANH R173, R20 ;  /* 0x0000001400ad7308 */ /* 0x0006620000002400 */
[-C--:B--2---:R-:W-:Y:S09]  /*b480*/  FMUL.FTZ R21, R29, R227.reuse ;  /* 0x000000e31d157220 */ /* 0x084ff20000410000 */
[----:B------:R-:W2:Y:S01]  /*b490*/  MUFU.TANH R177, R137 ;  /* 0x0000008900b17308 */ /* 0x000ea20000002400 */
        /* <DEDUP_REMOVED lines=12> */
[----:B------:R-:W2:Y:S01]  /*b560*/  LDSM.16.M88.4 R12, [R134+0xb800] ;  /* 0x00b80000860c783b */ /* 0x000ea20000000200 */
[----:B------:R-:W-:Y:S06]  /*b570*/  DEPBAR.LE SB0, 0x0 ;  /* 0x000080000000791a */ /* 0x000fec0000000000 */
[----:B------:R-:W1:Y:S01]  /*b580*/  MUFU.TANH R205, R205 ;  /* 0x000000cd00cd7308 */ /* 0x000e620000002400 */
[----:B------:R-:W-:Y:S01]  /*b590*/  BAR.SYNC.DEFER_BLOCKING 0x0 ;  /* 0x0000000000007b1d */ /* 0x000fe20000010000 */
[-C--:B------:R-:W-:Y:S01]  /*b5a0*/  FMUL.FTZ R204, R40, R227.reuse ;  /* 0x000000e328cc7220 */ /* 0x080fe20000410000 */
[-C--:B------:R-:W-:Y:S01]  /*b5b0*/  FMUL.FTZ R23, R41, R227.reuse ;  /* 0x000000e329177220 */ /* 0x080fe20000410000 */
[-C--:B------:R-:W-:Y:S01]  /*b5c0*/  FMUL.FTZ R42, R42, R227.reuse ;  /* 0x000000e32a2a7220 */ /* 0x080fe20000410000 */
[-C--:B------:R-:W-:Y:S01]  /*b5d0*/  FMUL.FTZ R43, R43, R227.reuse ;  /* 0x000000e32b2b7220 */ /* 0x080fe20000410000 */
[-C--:B---3--:R-:W-:Y:S01]  /*b5e0*/  FMUL.FTZ R20, R44, R227.reuse ;  /* 0x000000e32c147220 */ /* 0x088fe20000410000 */
[-C--:B------:R-:W-:Y:S03]  /*b5f0*/  FMUL.FTZ R45, R45, R227.reuse ;  /* 0x000000e32d2d7220 */ /* 0x080fe60000410000 */
[----:B------:R-:W3:Y:S01]  /*b600*/  MUFU.TANH R247, R247 ;  /* 0x000000f700f77308 */ /* 0x000ee20000002400 */
        /* <DEDUP_REMOVED lines=11> */
[C---:B--2---:R-:W-:Y:S03]  /*b6c0*/  HMMA.16816.F32.BF16 R60, R200.reuse, R12, R60 ;  /* 0x0000000cc83c723c */ /* 0x044fe6000004183c */
        /* <DEDUP_REMOVED lines=60> */
[----:B---34-:R-:W-:Y:S05]  /*ba90*/  @!P0 BRA `(.L_x_4973) ;  /* 0x0000000800c08947 */ /* 0x018fea0003800000 */
[----:B------:R-:W-:Y:S01]  /*baa0*/  ISETP.NE.U32.AND P4, PT, R240, RZ, PT ;  /* 0x000000fff000720c */ /* 0x000fe20003f85070 */
[----:B------:R-:W-:Y:S01]  /*bab0*/  BSSY.RECONVERGENT B0, `(.L_x_4974) ;  /* 0x000004c000007945 */ /* 0x000fe20003800200 */
[----:B------:R-:W-:Y:S02]  /*bac0*/  IMAD.SHL.U32 R6, R220, 0x20, RZ ;  /* 0x00000020dc067824 */ /* 0x000fe400078e00ff */
[----:B------:R-:W-:Y:S11]  /*bad0*/  ISETP.NE.AND.EX P4, PT, R241, RZ, PT, P4 ;  /* 0x000000fff100720c */ /* 0x000ff60003f85340 */
[----:B------:R-:W-:Y:S02]  /*bae0*/  @!UPT UIADD3 URZ, UPT, UPT, URZ, URZ, URZ ;  /* 0x000000fffffff290 */ /* 0x000fe4000fffe0ff */
[----:B------:R-:W3:Y:S01]  /*baf0*/  @!P4 LD.E R4, desc[UR4][R2.64+0x38] ;  /* 0x000038040204c980 */ /* 0x000ee2000c101900 */
[----:B--2---:R-:W-:Y:S05]  /*bb00*/  @!P4 IMAD.MOV.U32 R13, RZ, RZ, RZ ;  /* 0x000000ffff0dc224 */ /* 0x004fea00078e00ff */
[----:B------:R-:W-:Y:S01]  /*bb10*/  @!P4 IADD3 R13, P0, PT, RZ, -R13, RZ ;  /* 0x8000000dff0dc210 */ /* 0x000fe20007f1e0ff */
[----:B---3--:R-:W-:Y:S04]  /*bb20*/  @!P4 IMAD.SHL.U32 R4, R4, 0x80, RZ ;  /* 0x000000800404c824 */ /* 0x008fe800078e00ff */
        /* <DEDUP_REMOVED lines=68> */
.L_x_4975:
[----:B------:R-:W-:Y:S05]  /*bf70*/  BSYNC.RECONVERGENT B0 ;  /* 0x0000000000007941 */ /* 0x000fea0003800200 */
.L_x_4974:
        /* <DEDUP_REMOVED lines=98> */
.L_x_4973:
[----:B------:R-:W-:Y:S05]  /*c5a0*/  BSYNC.RECONVERGENT B1 ;  /* 0x0000000000017941 */ /* 0x000fea0003800200 */
.L_x_4972:
[----:B--2---:R-:W2:Y:S01]  /*c5b0*/  LD.E R136, desc[UR4][R2.64+0xdc] ;  /* 0x0000dc0402887980 */ /* 0x004ea2000c101900 */
[C---:B------:R-:W-:Y:S02]  /*c5c0*/  IADD3 R4, PT, PT, R233.reuse, -0x8, RZ ;  /* 0xfffffff8e9047810 */ /* 0x040fe40007ffe0ff */
[C---:B------:R-:W-:Y:S02]  /*c5d0*/  IADD3 R66, PT, PT, R233.reuse, -0x18, RZ ;  /* 0xffffffe8e9427810 */ /* 0x040fe40007ffe0ff */
[----:B------:R-:W-:Y:S02]  /*c5e0*/  IABS R4, R4 ;  /* 0x0000000400047213 */ /* 0x000fe40000000000 */
[----:B------:R-:W-:Y:S02]  /*c5f0*/  IABS R66, R66 ;  /* 0x0000004200427213 */ /* 0x000fe40000000000 */
[----:B------:R-:W-:Y:S02]  /*c600*/  I2FP.F32.S32 R4, R4 ;  /* 0x0000000400047245 */ /* 0x000fe40000201400 */
[----:B------:R-:W-:Y:S02]  /*c610*/  I2FP.F32.S32 R66, R66 ;  /* 0x0000004200427245 */ /* 0x000fe40000201400 */
[C---:B------:R-:W-:Y:S01]  /*c620*/  IADD3 R6, PT, PT, R233.reuse, -0x1, RZ ;  /* 0xffffffffe9067810 */ /* 0x040fe20007ffe0ff */
[CC--:B-1----:R-:W-:Y:S01]  /*c630*/  FFMA.FTZ R193, -R0.reuse, R4.reuse, R193 ;  /* 0x0000000400c17223 */ /* 0x0c2fe200000101c1 */
[C---:B------:R-:W-:Y:S01]  /*c640*/  FFMA.FTZ R247, -R0.reuse, R4, R247 ;  /* 0x0000000400f77223 */ /* 0x040fe200000101f7 */
[C---:B------:R-:W-:Y:S01]  /*c650*/  IADD3 R4, PT, PT, R233.reuse, -0x11, RZ ;  /* 0xffffffefe9047810 */ /* 0x040fe20007ffe0ff */
[CC--:B------:R-:W-:Y:S01]  /*c660*/  FFMA.FTZ R56, -R0.reuse, R66.reuse, R251 ;  /* 0x0000004200387223 */ /* 0x0c0fe200000101fb */
[C---:B------:R-:W-:Y:S01]  /*c670*/  FFMA.FTZ R66, -R0.reuse, R66, R11 ;  /* 0x0000004200427223 */ /* 0x040fe2000001010b */
[C---:B------:R-:W-:Y:S02]  /*c680*/  IADD3 R11, PT, PT, R233.reuse, -0x20, RZ ;  /* 0xffffffe0e90b7810 */ /* 0x040fe40007ffe0ff */
[----:B------:R-:W-:Y:S02]  /*c690*/  IABS R4, R4 ;  /* 0x0000000400047213 */ /* 0x000fe40000000000 */
[C---:B------:R-:W-:Y:S02]  /*c6a0*/  IADD3 R64, PT, PT, R233.reuse, -0x19, RZ ;  /* 0xffffffe7e9407810 */ /* 0x040fe40007ffe0ff */
[----:B------:R-:W-:Y:S02]  /*c6b0*/  I2FP.F32.S32 R4, R4 ;  /* 0x0000000400047245 */ /* 0x000fe40000201400 */
[----:B------:R-:W-:Y:S02]  /*c6c0*/  IABS R6, R6 ;  /* 0x0000000600067213 */ /* 0x000fe40000000000 */
[----:B------:R-:W-:Y:S01]  /*c6d0*/  IABS R11, R11 ;  /* 0x0000000b000b7213 */ /* 0x000fe20000000000 */
[C---:B------:R-:W-:Y:S01]  /*c6e0*/  FFMA.FTZ R205, -R0.reuse, R4, R205 ;  /* 0x0000000400cd7223 */ /* 0x040fe200000101cd */
[----:B------:R-:W-:Y:S01]  /*c6f0*/  IABS R64, R64 ;  /* 0x0000004000407213 */ /* 0x000fe20000000000 */
[C---:B------:R-:W-:Y:S01]  /*c700*/  FFMA.FTZ R177, -R0.reuse, R4, R177 ;  /* 0x0000000400b17223 */ /* 0x040fe200000101b1 */
[----:B------:R-:W-:Y:S02]  /*c710*/  I2FP.F32.S32 R6, R6 ;  /* 0x0000000600067245 */ /* 0x000fe40000201400 */
[C---:B------:R-:W-:Y:S02]  /*c720*/  IADD3 R4, PT, PT, R233.reuse, -0x30, RZ ;  /* 0xffffffd0e9047810 */ /* 0x040fe40007ffe0ff */
[----:B------:R-:W-:Y:S01]  /*c730*/  I2FP.F32.S32 R11, R11 ;  /* 0x0000000b000b7245 */ /* 0x000fe20000201400 */
[C---:B------:R-:W-:Y:S01]  /*c740*/  FFMA.FTZ R199, -R0.reuse, R6, R199 ;  /* 0x0000000600c77223 */ /* 0x040fe200000101c7 */
[----:B------:R-:W-:Y:S02]  /*c750*/  I2FP.F32.S32 R64, R64 ;  /* 0x0000004000407245 */ /* 0x000fe40000201400 */
[----:B------:R-:W-:Y:S01]  /*c760*/  IABS R4, R4 ;  /* 0x0000000400047213 */ /* 0x000fe20000000000 */
[CC--:B------:R-:W-:Y:S01]  /*c770*/  FFMA.FTZ R67, -R0.reuse, R11.reuse, R7 ;  /* 0x0000000b00437223 */ /* 0x0c0fe20000010107 */
[C---:B------:R-:W-:Y:S01]  /*c780*/  IADD3 R6, PT, PT, R233.reuse, -0x10, RZ ;  /* 0xfffffff0e9067810 */ /* 0x040fe20007ffe0ff */
[CC--:B------:R-:W-:Y:S01]  /*c790*/  FFMA.FTZ R181, -R0.reuse, R64.reuse, R181 ;  /* 0x0000004000b57223 */ /* 0x0c0fe200000101b5 */
[C---:B------:R-:W-:Y:S01]  /*c7a0*/  FFMA.FTZ R64, -R0.reuse, R64, R9 ;  /* 0x0000004000407223 */ /* 0x040fe20000010109 */
[----:B------:R-:W-:Y:S01]  /*c7b0*/  I2FP.F32.S32 R4, R4 ;  /* 0x0000000400047245 */ /* 0x000fe20000201400 */
[C---:B------:R-:W-:Y:S01]  /*c7c0*/  FFMA.FTZ R186, -R0.reuse, R11, R186 ;  /* 0x0000000b00ba7223 */ /* 0x040fe200000101ba */
[C---:B------:R-:W-:Y:S02]  /*c7d0*/  IADD3 R7, PT, PT, R233.reuse, -0x38, RZ ;  /* 0xffffffc8e9077810 */ /* 0x040fe40007ffe0ff */
[C---:B------:R-:W-:Y:S01]  /*c7e0*/  IADD3 R9, PT, PT, R233.reuse, -0x21, RZ ;  /* 0xffffffdfe9097810 */ /* 0x040fe20007ffe0ff */
[C---:B------:R-:W-:Y:S01]  /*c7f0*/  FFMA.FTZ R165, -R0.reuse, R4, R165 ;  /* 0x0000000400a57223 */ /* 0x040fe200000101a5 */
[----:B------:R-:W-:Y:S01]  /*c800*/  IABS R6, R6 ;  /* 0x0000000600067213 */ /* 0x000fe20000000000 */
[C---:B------:R-:W-:Y:S01]  /*c810*/  FFMA.FTZ R171, -R0.reuse, R4, R171 ;  /* 0x0000000400ab7223 */ /* 0x040fe200000101ab */
[----:B------:R-:W-:Y:S02]  /*c820*/  IABS R7, R7 ;  /* 0x0000000700077213 */ /* 0x000fe40000000000 */
[----:B------:R-:W-:Y:S02]  /*c830*/  IABS R9, R9 ;  /* 0x0000000900097213 */ /* 0x000fe40000000000 */
[----:B------:R-:W-:Y:S02]  /*c840*/  I2FP.F32.S32 R6, R6 ;  /* 0x0000000600067245 */ /* 0x000fe40000201400 */
[C---:B------:R-:W-:Y:S02]  /*c850*/  IADD3 R4, PT, PT, R233.reuse, -0x41, RZ ;  /* 0xffffffbfe9047810 */ /* 0x040fe40007ffe0ff */
[----:B------:R-:W-:Y:S01]  /*c860*/  I2FP.F32.S32 R7, R7 ;  /* 0x0000000700077245 */ /* 0x000fe20000201400 */
[CC--:B------:R-:W-:Y:S01]  /*c870*/  FFMA.FTZ R207, -R0.reuse, R6.reuse, R207 ;  /* 0x0000000600cf7223 */ /* 0x0c0fe200000101cf */
[----:B------:R-:W-:Y:S01]  /*c880*/  I2FP.F32.S32 R9, R9 ;  /* 0x0000000900097245 */ /* 0x000fe20000201400 */
[C---:B------:R-:W-:Y:S01]  /*c890*/  FFMA.FTZ R179, -R0.reuse, R6, R179 ;  /* 0x0000000600b37223 */ /* 0x040fe200000101b3 */
[----:B------:R-:W-:Y:S01]  /*c8a0*/  IABS R4, R4 ;  /* 0x0000000400047213 */ /* 0x000fe20000000000 */
[CC--:B------:R-:W-:Y:S01]  /*c8b0*/  FFMA.FTZ R175, -R0.reuse, R7.reuse, R175 ;  /* 0x0000000700af7223 */ /* 0x0c0fe200000101af */
[C---:B------:R-:W-:Y:S01]  /*c8c0*/  IADD3 R6, PT, PT, R233.reuse, -0x29, RZ ;  /* 0xffffffd7e9067810 */ /* 0x040fe20007ffe0ff */
[C---:B------:R-:W-:Y:S01]  /*c8d0*/  FFMA.FTZ R252, -R0.reuse, R7, R252 ;  /* 0x0000000700fc7223 */ /* 0x040fe200000101fc */
[CC--:B------:R-:W-:Y:S01]  /*c8e0*/  FFMA.FTZ R184, -R0.reuse, R9.reuse, R184 ;  /* 0x0000000900b87223 */ /* 0x0c0fe200000101b8 */
[C---:B------:R-:W-:Y:S01]  /*c8f0*/  FFMA.FTZ R65, -R0.reuse, R9, R5 ;  /* 0x0000000900417223 */ /* 0x040fe20000010105 */
[----:B------:R-:W-:Y:S02]  /*c900*/  I2FP.F32.S32 R4, R4 ;  /* 0x0000000400047245 */ /* 0x000fe40000201400 */
        /* <DEDUP_REMOVED lines=9> */
[C---:B------:R-:W-:Y:S01]  /*c9a0*/  IADD3 R5, PT, PT, R233.reuse, -0x40, RZ ;  /* 0xffffffc0e9057810 */ /* 0x040fe20007ffe0ff */
[CC--:B------:R-:W-:Y:S01]  /*c9b0*/  FFMA.FTZ R161, -R0.reuse, R6.reuse, R161 ;  /* 0x0000000600a17223 */ /* 0x0c0fe200000101a1 */
[----:B------:R-:W-:Y:S01]  /*c9c0*/  IABS R8, R233 ;  /* 0x000000e900087213 */ /* 0x000fe20000000000 */
[C---:B------:R-:W-:Y:S01]  /*c9d0*/  FFMA.FTZ R188, -R0.reuse, R6, R188 ;  /* 0x0000000600bc7223 */ /* 0x040fe200000101bc */
[----:B------:R-:W-:Y:S02]  /*c9e0*/  I2FP.F32.S32 R7, R7 ;  /* 0x0000000700077245 */ /* 0x000fe40000201400 */
[----:B------:R-:W-:Y:S02]  /*c9f0*/  I2FP.F32.S32 R9, R9 ;  /* 0x0000000900097245 */ /* 0x000fe40000201400 */
[----:B------:R-:W-:Y:S01]  /*ca00*/  IABS R4, R4 ;  /* 0x0000000400047213 */ /* 0x000fe20000000000 */
[C---:B------:R-:W-:Y:S01]  /*ca10*/  FFMA.FTZ R190, -R0.reuse, R7, R190 ;  /* 0x0000000700be7223 */ /* 0x040fe200000101be */
[----:B------:R-:W-:Y:S01]  /*ca20*/  IABS R5, R5 ;  /* 0x0000000500057213 */ /* 0x000fe20000000000 */
[C---:B------:R-:W-:Y:S01]  /*ca30*/  FFMA.FTZ R204, -R0.reuse, R7, R204 ;  /* 0x0000000700cc7223 */ /* 0x040fe200000101cc */
[----:B------:R-:W-:Y:S01]  /*ca40*/  I2FP.F32.S32 R8, R8 ;  /* 0x0000000800087245 */ /* 0x000fe20000201400 */
[CC--:B------:R-:W-:Y:S01]  /*ca50*/  FFMA.FTZ R182, -R0.reuse, R9.reuse, R182 ;  /* 0x0000000900b67223 */ /* 0x0c0fe200000101b6 */
[C---:B------:R-:W-:Y:S01]  /*ca60*/  IADD3 R6, PT, PT, R233.reuse, -0x39, RZ ;  /* 0xffffffc7e9067810 */ /* 0x040fe20007ffe0ff */
        /* <DEDUP_REMOVED lines=10> */
[C---:B------:R-:W-:Y:S01]  /*cb10*/  IADD3 R8, PT, PT, R233.reuse, -0x9, RZ ;  /* 0xfffffff7e9087810 */ /* 0x040fe20007ffe0ff */
[C---:B------:R-:W-:Y:S01]  /*cb20*/  FFMA.FTZ R246, -R0.reuse, R5, R246 ;  /* 0x0000000500f67223 */ /* 0x040fe200000101f6 */
[----:B------:R-:W-:Y:S02]  /*cb30*/  IABS R7, R7 ;  /* 0x0000000700077213 */ /* 0x000fe40000000000 */
[----:B------:R-:W-:Y:S02]  /*cb40*/  IABS R9, R9 ;  /* 0x0000000900097213 */ /* 0x000fe40000000000 */
[----:B------:R-:W-:Y:S02]  /*cb50*/  I2FP.F32.S32 R6, R6 ;  /* 0x0000000600067245 */ /* 0x000fe40000201400 */
[C---:B------:R-:W-:Y:S02]  /*cb60*/  IADD3 R5, PT, PT, R233.reuse, -0x49, RZ ;  /* 0xffffffb7e9057810 */ /* 0x040fe40007ffe0ff */
[C---:B------:R-:W-:Y:S01]  /*cb70*/  IADD3 R4, PT, PT, R233.reuse, -0x69, RZ ;  /* 0xffffff97e9047810 */ /* 0x040fe20007ffe0ff */
[C---:B------:R-:W-:Y:S01]  /*cb80*/  FFMA.FTZ R202, -R0.reuse, R6, R21 ;  /* 0x0000000600ca7223 */ /* 0x040fe20000010115 */
[----:B------:R-:W-:Y:S01]  /*cb90*/  IABS R8, R8 ;  /* 0x0000000800087213 */ /* 0x000fe20000000000 */
[C---:B------:R-:W-:Y:S01]  /*cba0*/  FFMA.FTZ R206, -R0.reuse, R6, R206 ;  /* 0x0000000600ce7223 */ /* 0x040fe200000101ce */
[----:B------:R-:W-:Y:S02]  /*cbb0*/  I2FP.F32.S32 R7, R7 ;  /* 0x0000000700077245 */ /* 0x000fe40000201400 */
[----:B------:R-:W-:Y:S02]  /*cbc0*/  I2FP.F32.S32 R9, R9 ;  /* 0x0000000900097245 */ /* 0x000fe40000201400 */
[----:B------:R-:W-:Y:S01]  /*cbd0*/  IABS R5, R5 ;  /* 0x0000000500057213 */ /* 0x000fe20000000000 */
[CC--:B------:R-:W-:Y:S01]  /*cbe0*/  FFMA.FTZ R176, -R0.reuse, R7.reuse, R176 ;  /* 0x0000000700b07223 */ /* 0x0c0fe200000101b0 */
        /* <DEDUP_REMOVED lines=8> */
[----:B------:R-:W-:Y:S01]  /*cc70*/  I2FP.F32.S32 R7, R4 ;  /* 0x0000000400077245 */ /* 0x000fe20000201400 */
[C---:B------:R-:W-:Y:S01]  /*cc80*/  FFMA.FTZ R249, -R0.reuse, R8, R249 ;  /* 0x0000000800f97223 */ /* 0x040fe200000101f9 */
[C---:B------:R-:W-:Y:S01]  /*cc90*/  IADD3 R9, PT, PT, R233.reuse, -0x60, RZ ;  /* 0xffffffa0e9097810 */ /* 0x040fe20007ffe0ff */
[CC--:B------:R-:W-:Y:S01]  /*cca0*/  FFMA.FTZ R248, -R0.reuse, R5.reuse, R248 ;  /* 0x0000000500f87223 */ /* 0x0c0fe200000101f8 */
[----:B------:R-:W-:Y:S01]  /*ccb0*/  IABS R6, R6 ;  /* 0x0000000600067213 */ /* 0x000fe20000000000 */
[C---:B------:R-:W-:Y:S01]  /*ccc0*/  FFMA.FTZ R196, -R0.reuse, R5, R196 ;  /* 0x0000000500c47223 */ /* 0x040fe200000101c4 */
[C---:B------:R-:W-:Y:S01]  /*ccd0*/  IADD3 R4, PT, PT, R233.reuse, -0x71, RZ ;  /* 0xffffff8fe9047810 */ /* 0x040fe20007ffe0ff */
[CC--:B------:R-:W-:Y:S01]  /*cce0*/  FFMA.FTZ R168, -R0.reuse, R7.reuse, R168 ;  /* 0x0000000700a87223 */ /* 0x0c0fe200000101a8 */
[C---:B------:R-:W-:Y:S01]  /*ccf0*/  FFMA.FTZ R156, -R0.reuse, R7, R156 ;  /* 0x00000007009c7223 */ /* 0x040fe2000001019c */
[----:B------:R-:W-:Y:S02]  /*cd00*/  IADD3 R8, PT, PT, R233, -0x28, RZ ;  /* 0xffffffd8e9087810 */ /* 0x000fe40007ffe0ff */
[----:B------:R-:W-:Y:S02]  /*cd10*/  IABS R9, R9 ;  /* 0x0000000900097213 */ /* 0x000fe40000000000 */
[----:B------:R-:W-:Y:S02]  /*cd20*/  I2FP.F32.S32 R5, R6 ;  /* 0x0000000600057245 */ /* 0x000fe40000201400 */
[----:B------:R-:W-:Y:S02]  /*cd30*/  IABS R7, R4 ;  /* 0x0000000400077213 */ /* 0x000fe40000000000 */
[----:B------:R-:W-:Y:S01]  /*cd40*/  FMNMX3.FTZ R4, R133, R197, R199, !PT ;  /* 0x000000c585047276 */ /* 0x000fe200078100c7 */
[----:B------:R-:W-:Y:S01]  /*cd50*/  FFMA.FTZ R194, -R0, R5, R194 ;  /* 0x0000000500c27223 */ /* 0x000fe200000101c2 */
[----:B------:R-:W-:Y:S01]  /*cd60*/  FMNMX3.FTZ R6, R132, R193, R195, !PT ;  /* 0x000000c184067276 */ /* 0x000fe200078100c3 */
[----:B------:R-:W-:Y:S01]  /*cd70*/  FFMA.FTZ R174, -R0, R5, R174 ;  /* 0x0000000500ae7223 */ /* 0x000fe200000101ae */
[----:B------:R-:W-:Y:S02]  /*cd80*/  IABS R8, R8 ;  /* 0x0000000800087213 */ /* 0x000fe40000000000 */
[----:B------:R-:W-:Y:S02]  /*cd90*/  I2FP.F32.S32 R9, R9 ;  /* 0x0000000900097245 */ /* 0x000fe40000201400 */
[----:B------:R-:W-:Y:S02]  /*cda0*/  FMNMX3.FTZ R4, R4, R247, R249, !PT ;  /* 0x000000f704047276 */ /* 0x000fe400078100f9 */
[----:B------:R-:W-:Y:S01]  /*cdb0*/  FMNMX3.FTZ R6, R6, R207, R205, !PT ;  /* 0x000000cf06067276 */ /* 0x000fe200078100cd */
[CC--:B------:R-:W-:Y:S01]  /*cdc0*/  FFMA.FTZ R178, -R0.reuse, R9.reuse, R178 ;  /* 0x0000000900b27223 */ /* 0x0c0fe200000101b2 */
[----:B------:R-:W-:Y:S01]  /*cdd0*/  I2FP.F32.S32 R8, R8 ;  /* 0x0000000800087245 */ /* 0x000fe20000201400 */
[----:B------:R-:W-:Y:S01]  /*cde0*/  FFMA.FTZ R166, -R0, R9, R166 ;  /* 0x0000000900a67223 */ /* 0x000fe200000101a6 */
[----:B------:R-:W-:Y:S02]  /*cdf0*/  FMNMX3.FTZ R6, R6, R56, R181, !PT ;  /* 0x0000003806067276 */ /* 0x000fe400078100b5 */
[----:B------:R-:W-:Y:S01]  /*ce00*/  FMNMX3.FTZ R9, R4, R179, R177, !PT ;  /* 0x000000b304097276 */ /* 0x000fe200078100b1 */
[CC--:B------:R-:W-:Y:S01]  /*ce10*/  FFMA.FTZ R167, -R0.reuse, R8.reuse, R167 ;  /* 0x0000000800a77223 */ /* 0x0c0fe200000101a7 */
[----:B------:R-:W-:Y:S01]  /*ce20*/  IADD3 R5, PT, PT, R233, -0x68, RZ ;  /* 0xffffff98e9057810 */ /* 0x000fe20007ffe0ff */
[----:B------:R-:W-:Y:S01]  /*ce30*/  FFMA.FTZ R163, -R0, R8, R163 ;  /* 0x0000000800a37223 */ /* 0x000fe200000101a3 */
        /* <DEDUP_REMOVED lines=65> */
[----:B------:R-:W4:Y:S01]  /*d250*/  SHFL.BFLY PT, R5, R8, 0x2, 0x1f ;  /* 0x0c401f0008057f89 */ /* 0x000f2200000e0000 */
[----:B------:R-:W-:Y:S02]  /*d260*/  IADD3 R233, PT, PT, R233, 0x80, RZ ;  /* 0x00000080e9e97810 */ /* 0x000fe40007ffe0ff */
[----:B------:R-:W-:Y:S05]  /*d270*/  IADD3 R141, PT, PT, R215, R144, RZ ;  /* 0x00000090d78d7210 */ /* 0x000fea0007ffe0ff */
[----:B---3--:R-:W-:Y:S01]  /*d280*/  LDSM.16.MT88.4 R12, [R144+0xc000] ;  /* 0x00c00000900c783b */ /* 0x008fe20000004200 */
[----:B------:R-:W-:Y:S07]  /*d290*/  IADD3 R142, PT, PT, R144, 0xc040, RZ ;  /* 0x0000c040908e7810 */ /* 0x000fee0007ffe0ff */
[----:B------:R-:W-:Y:S08]  /*d2a0*/  LDSM.16.MT88.4 R20, [R141+0xc000] ;  /* 0x00c000008d14783b */ /* 0x000ff00000004200 */
[----:B------:R-:W-:Y:S08]  /*d2b0*/  LDSM.16.MT88.4 R44, [R144+0x10000] ;  /* 0x01000000902c783b */ /* 0x000ff00000004200 */
[----:B------:R-:W-:Y:S01]  /*d2c0*/  LDSM.16.MT88.4 R52, [R141+0x10000] ;  /* 0x010000008d34783b */ /* 0x000fe20000004200 */
[----:B-1----:R-:W-:Y:S02]  /*d2d0*/  FMNMX.FTZ R9, R7, R4, !PT ;  /* 0x0000000407097209 */ /* 0x002fe40007810000 */
[----:B----4-:R-:W-:Y:S02]  /*d2e0*/  FMNMX.FTZ R6, R8, R5, !PT ;  /* 0x0000000508067209 */ /* 0x010fe40007810000 */
[----:B------:R-:W-:Y:S03]  /*d2f0*/  IADD3 R8, PT, PT, R144, 0xc000, RZ ;  /* 0x0000c00090087810 */ /* 0x000fe60007ffe0ff */
[----:B------:R-:W1:Y:S01]  /*d300*/  SHFL.BFLY PT, R134, R9, 0x1, 0x1f ;  /* 0x0c201f0009867f89 */ /* 0x000e6200000e0000 */
[----:B------:R-:W-:Y:S07]  /*d310*/  @P2 IADD3 R142, PT, PT, R8, -0x40, RZ ;  /* 0xffffffc0088e2810 */ /* 0x000fee0007ffe0ff */
[----:B------:R-:W3:Y:S01]  /*d320*/  SHFL.BFLY PT, R135, R6, 0x1, 0x1f ;  /* 0x0c201f0006877f89 */ /* 0x000ee200000e0000 */
[----:B------:R-:W-:Y:S07]  /*d330*/  IADD3 R215, PT, PT, R215, R142, RZ ;  /* 0x0000008ed7d77210 */ /* 0x000fee0007ffe0ff */
[----:B------:R-:W4:Y:S08]  /*d340*/  LDSM.16.MT88.4 R28, [R142] ;  /* 0x000000008e1c783b */ /* 0x000f300000004200 */
[----:B------:R-:W5:Y:S01]  /*d350*/  LDSM.16.MT88.4 R36, [R215] ;  /* 0x00000000d724783b */ /* 0x000f620000004200 */
[----:B-1----:R-:W-:Y:S07]  /*d360*/  FMNMX.FTZ R134, R9, R134, !PT ;  /* 0x0000008609867209 */ /* 0x002fee0007810000 */
[----:B------:R-:W1:Y:S01]  /*d370*/  LDSM.16.MT88.4 R60, [R142+0x4000] ;  /* 0x004000008e3c783b */ /* 0x000e620000004200 */
[----:B---3--:R-:W-:Y:S01]  /*d380*/  FMNMX.FTZ R135, R6, R135, !PT ;  /* 0x0000008706877209 */ /* 0x008fe20007810000 */
        /* <DEDUP_REMOVED lines=8> */
[----:B------:R-:W-:Y:S02]  /*d410*/  ISETP.GT.AND P0, PT, R235, R224, PT ;  /* 0x000000e0eb00720c */ /* 0x000fe40003f04270 */
        /* <DEDUP_REMOVED lines=10> */
[----:B------:R-:W2:Y:S01]  /*d4c0*/  MUFU.EX2 R132, R132 ;  /* 0x0000008400847308 */ /* 0x000ea20000000800 */
[-CC-:B------:R-:W-:Y:S01]  /*d4d0*/  FFMA.FTZ R163, R163, R136.reuse, -R157.reuse ;  /* 0x00000088a3a37223 */ /* 0x180fe2000001089d */
[-C--:B------:R-:W-:Y:S01]  /*d4e0*/  FFMA.FTZ R188, R188, R136.reuse, -R157 ;  /* 0x00000088bcbc7223 */ /* 0x080fe2000001089d */
[-C--:B------:R-:W-:Y:S07]  /*d4f0*/  FFMA.FTZ R216, R169, R136.reuse, -R159 ;  /* 0x00000088a9d87223 */ /* 0x080fee000001089f */
[----:B------:R-:W3:Y:S01]  /*d500*/  MUFU.EX2 R133, R133 ;  /* 0x0000008500857308 */ /* 0x000ee20000000800 */
[-CC-:B------:R-:W-:Y:S01]  /*d510*/  FFMA.FTZ R252, R252, R136.reuse, -R157.reuse ;  /* 0x00000088fcfc7223 */ /* 0x180fe2000001089d */
[-CC-:B------:R-:W-:Y:S01]  /*d520*/  FFMA.FTZ R183, R198, R136.reuse, -R157.reuse ;  /* 0x00000088c6b77223 */ /* 0x180fe2000001089d */
[-C--:B------:R-:W-:Y:S07]  /*d530*/  FFMA.FTZ R196, R196, R136.reuse, -R157 ;  /* 0x00000088c4c47223 */ /* 0x080fee000001089d */
[----:B------:R-:W-:Y:S01]  /*d540*/  MUFU.EX2 R152, R152 ;  /* 0x0000009800987308 */ /* 0x000fe20000000800 */
[-C--:B------:R-:W-:Y:S01]  /*d550*/  FFMA.FTZ R248, R248, R136.reuse, -R159 ;  /* 0x00000088f8f87223 */ /* 0x080fe2000001089f */
[-C--:B------:R-:W-:Y:S01]  /*d560*/  FFMA.FTZ R244, R244, R136.reuse, -R157 ;  /* 0x00000088f4f47223 */ /* 0x080fe2000001089d */
[-CC-:B------:R-:W-:Y:S07]  /*d570*/  FFMA.FTZ R200, R200, R136.reuse, -R159.reuse ;  /* 0x00000088c8c87223 */ /* 0x180fee000001089f */
[----:B------:R-:W4:Y:S01]  /*d580*/  MUFU.EX2 R150, R150 ;  /* 0x0000009600967308 */ /* 0x000f220000000800 */
[--C-:B------:R-:W-:Y:S01]  /*d590*/  FFMA.FTZ R185, R194, R136, -R159.reuse ;  /* 0x00000088c2b97223 */ /* 0x100fe2000001089f */
[C---:B--2---:R-:W-:Y:S01]  /*d5a0*/  FMUL.FTZ R6, R132.reuse, R130 ;  /* 0x0000008284067220 */ /* 0x044fe20000410000 */
[C---:B------:R-:W-:Y:S07]  /*d5b0*/  FMUL.FTZ R7, R132.reuse, R131 ;  /* 0x0000008384077220 */ /* 0x040fee0000410000 */
[----:B------:R-:W-:Y:S01]  /*d5c0*/  MUFU.EX2 R149, R149 ;  /* 0x0000009500957308 */ /* 0x000fe20000000800 */
[C---:B------:R-:W-:Y:S01]  /*d5d0*/  FMUL.FTZ R10, R132.reuse, R126 ;  /* 0x0000007e840a7220 */ /* 0x040fe20000410000 */
[C---:B---3--:R-:W-:Y:S01]  /*d5e0*/  FMUL.FTZ R4, R133.reuse, R128 ;  /* 0x0000008085047220 */ /* 0x048fe20000410000 */
[C---:B------:R-:W-:Y:S07]  /*d5f0*/  FMUL.FTZ R5, R133.reuse, R129 ;  /* 0x0000008185057220 */ /* 0x040fee0000410000 */
[----:B------:R-:W2:Y:S01]  /*d600*/  MUFU.EX2 R147, R147 ;  /* 0x0000009300937308 */ /* 0x000ea20000000800 */
[----:B------:R-:W-:Y:S01]  /*d610*/  FMUL.FTZ R11, R132, R127 ;  /* 0x0000007f840b7220 */ /* 0x000fe20000410000 */
[C---:B------:R-:W-:Y:S01]  /*d620*/  FMUL.FTZ R8, R133.reuse, R124 ;  /* 0x0000007c85087220 */ /* 0x040fe20000410000 */
[C---:B------:R-:W-:Y:S07]  /*d630*/  FMUL.FTZ R9, R133.reuse, R125 ;  /* 0x0000007d85097220 */ /* 0x040fee0000410000 */
[----:B------:R-:W-:Y:S01]  /*d640*/  MUFU.EX2 R148, R148 ;  /* 0x0000009400947308 */ /* 0x000fe20000000800 */
[----:B------:R-:W-:Y:S01]  /*d650*/  LDSM.16.MT88.4 R124, [R144+0xf800] ;  /* 0x00f80000907c783b */ /* 0x000fe20000004200 */
[----:B----4-:R-:W-:Y:S01]  /*d660*/  F2FP.BF16.F32.PACK_AB R128, R150, R152 ;  /* 0x000000989680723e */ /* 0x010fe200000010ff */
[C---:B------:R-:W-:Y:S07]  /*d670*/  FMUL.FTZ R18, R132.reuse, R118 ;  /* 0x0000007684127220 */ /* 0x040fee0000410000 */
[----:B------:R-:W3:Y:S01]  /*d680*/  MUFU.EX2 R145, R145 ;  /* 0x0000009100917308 */ /* 0x000ee20000000800 */
[C---:B------:R-:W-:Y:S01]  /*d690*/  FMUL.FTZ R19, R132.reuse, R119 ;  /* 0x0000007784137220 */ /* 0x040fe20000410000 */
[C---:B------:R-:W-:Y:S01]  /*d6a0*/  FMUL.FTZ R16, R133.reuse, R116 ;  /* 0x0000007485107220 */ /* 0x040fe20000410000 */
[----:B------:R-:W-:Y:S07]  /*d6b0*/  FMUL.FTZ R17, R133, R117 ;  /* 0x0000007585117220 */ /* 0x000fee0000410000 */
[----:B------:R-:W-:Y:S01]  /*d6c0*/  MUFU.EX2 R146, R146 ;  /* 0x0000009200927308 */ /* 0x000fe20000000800 */
[----:B------:R-:W-:Y:S01]  /*d6d0*/  LDSM.16.MT88.4 R116, [R141+0xf800] ;  /* 0x00f800008d74783b */ /* 0x000fe20000004200 */
[----:B--2---:R-:W-:Y:S01]  /*d6e0*/  F2FP.BF16.F32.PACK_AB R129, R147, R149 ;  /* 0x000000959381723e */ /* 0x004fe200000010ff */
[C---:B------:R-:W-:Y:S07]  /*d6f0*/  FMUL.FTZ R26, R132.reuse, R110 ;  /* 0x0000006e841a7220 */ /* 0x040fee0000410000 */
[----:B------:R-:W2:Y:S01]  /*d700*/  MUFU.EX2 R143, R143 ;  /* 0x0000008f008f7308 */ /* 0x000ea20000000800 */
[C---:B------:R-:W-:Y:S01]  /*d710*/  FMUL.FTZ R27, R132.reuse, R111 ;  /* 0x0000006f841b7220 */ /* 0x040fe20000410000 */
[----:B------:R-:W-:Y:S01]  /*d720*/  FMUL.FTZ R25, R133, R109 ;  /* 0x0000006d85197220 */ /* 0x000fe20000410000 */
[C---:B------:R-:W-:Y:S01]  /*d730*/  FMUL.FTZ R34, R132.reuse, R102 ;  /* 0x0000006684227220 */ /* 0x040fe20000410000 */
[C---:B------:R-:W-:Y:S01]  /*d740*/  FMUL.FTZ R35, R132.reuse, R103 ;  /* 0x0000006784237220 */ /* 0x040fe20000410000 */
[C---:B------:R-:W-:Y:S01]  /*d750*/  FMUL.FTZ R42, R132.reuse, R94 ;  /* 0x0000005e842a7220 */ /* 0x040fe20000410000 */
[----:B---3--:R-:W-:Y:S01]  /*d760*/  F2FP.BF16.F32.PACK_AB R130, R145, R148 ;  /* 0x000000949182723e */ /* 0x008fe200000010ff */
[C---:B------:R-:W-:Y:S01]  /*d770*/  FMUL.FTZ R43, R132.reuse, R95 ;  /* 0x0000005f842b7220 */ /* 0x040fe20000410000 */
[C---:B------:R-:W-:Y:S01]  /*d780*/  FMUL.FTZ R40, R133.reuse, R92 ;  /* 0x0000005c85287220 */ /* 0x040fe20000410000 */
[C---:B------:R-:W-:Y:S01]  /*d790*/  FMUL.FTZ R41, R133.reuse, R93 ;  /* 0x0000005d85297220 */ /* 0x040fe20000410000 */
[C---:B------:R-:W-:Y:S01]  /*d7a0*/  FMUL.FTZ R50, R132.reuse, R86 ;  /* 0x0000005684327220 */ /* 0x040fe20000410000 */
[----:B------:R-:W-:Y:S01]  /*d7b0*/  LDSM.16.MT88.4 R92, [R144+0x10800] ;  /* 0x01080000905c783b */ /* 0x000fe20000004200 */
[C---:B------:R-:W-:Y:S01]  /*d7c0*/  FMUL.FTZ R51, R132.reuse, R87 ;  /* 0x0000005784337220 */ /* 0x040fe20000410000 */
[----:B------:R-:W-:Y:S01]  /*d7d0*/  FMUL.FTZ R48, R133, R84 ;  /* 0x0000005485307220 */ /* 0x000fe20000410000 */
[----:B--2---:R-:W-:Y:S01]  /*d7e0*/  F2FP.BF16.F32.PACK_AB R131, R143, R146 ;  /* 0x000000928f83723e */ /* 0x004fe200000010ff */
[C---:B------:R-:W-:Y:S01]  /*d7f0*/  FMUL.FTZ R49, R133.reuse, R85 ;  /* 0x0000005585317220 */ /* 0x040fe20000410000 */
[C---:B------:R-:W-:Y:S01]  /*d800*/  FMUL.FTZ R58, R132.reuse, R78 ;  /* 0x0000004e843a7220 */ /* 0x040fe20000410000 */
[----:B------:R-:W-:Y:S01]  /*d810*/  FMUL.FTZ R59, R132, R79 ;  /* 0x0000004f843b7220 */ /* 0x000fe20000410000 */
[C---:B------:R-:W-:Y:S01]  /*d820*/  FMUL.FTZ R57, R133.reuse, R77 ;  /* 0x0000004d85397220 */ /* 0x040fe20000410000 */
[----:B------:R-:W2:Y:S01]  /*d830*/  LDSM.16.MT88.4 R84, [R215+0x4000] ;  /* 0x00400000d754783b */ /* 0x000ea20000004200 */
[----:B------:R-:W-:Y:S01]  /*d840*/  FMUL.FTZ R24, R133, R108 ;  /* 0x0000006c85187220 */ /* 0x000fe20000410000 */
[C---:B------:R-:W-:Y:S01]  /*d850*/  HMMA.16816.F32.BF16 R4, R128.reuse, R12, R4 ;  /* 0x0000000c8004723c */ /* 0x040fe20000041804 */
[----:B------:R-:W-:Y:S04]  /*d860*/  MUFU.EX2 R188, R188 ;  /* 0x000000bc00bc7308 */ /* 0x000fe80000000800 */
[----:B------:R-:W-:Y:S01]  /*d870*/  FFMA.FTZ R108, R165, R136, -R159 ;  /* 0x00000088a56c7223 */ /* 0x000fe2000001089f */
[C---:B------:R-:W-:Y:S01]  /*d880*/  FMUL.FTZ R32, R133.reuse, R100 ;  /* 0x0000006485207220 */ /* 0x040fe20000410000 */
[----:B------:R-:W-:Y:S01]  /*d890*/  FFMA.FTZ R100, R186, R136, -R157 ;  /* 0x00000088ba647223 */ /* 0x000fe2000001089d */
        /* <DEDUP_REMOVED lines=8> */
[-C--:B------:R-:W-:Y:S01]  /*d920*/  FFMA.FTZ R165, R182, R136.reuse, -R159 ;  /* 0x00000088b6a57223 */ /* 0x080fe2000001089f */
[-C--:B------:R-:W-:Y:S02]  /*d930*/  FFMA.FTZ R187, R180, R136.reuse, -R157 ;  /* 0x00000088b4bb7223 */ /* 0x080fe4000001089d */
[----:B------:R3:W-:Y:S01]  /*d940*/  MUFU.EX2 R182, R108 ;  /* 0x0000006c00b67308 */ /* 0x0007e20000000800 */
[-C--:B------:R-:W-:Y:S01]  /*d950*/  FFMA.FTZ R189, R176, R136.reuse, -R159 ;  /* 0x00000088b0bd7223 */ /* 0x080fe2000001089f */
[C---:B------:R-:W-:Y:S08]  /*d960*/  HMMA.16816.F32.BF16 R12, R128.reuse, R20, R12 ;  /* 0x00000014800c723c */ /* 0x040ff0000004180c */
[----:B------:R-:W-:Y:S01]  /*d970*/  MUFU.EX2 R186, R101 ;  /* 0x0000006500ba7308 */ /* 0x000fe20000000800 */
[-C--:B------:R-:W-:Y:S01]  /*d980*/  FFMA.FTZ R191, R172, R136.reuse, -R157 ;  /* 0x00000088acbf7223 */ /* 0x080fe2000001089d */
[-CC-:B------:R-:W-:Y:S01]  /*d990*/  FFMA.FTZ R192, R192, R136.reuse, -R159.reuse ;  /* 0x00000088c0c07223 */ /* 0x180fe2000001089f */
[-C--:B------:R-:W-:Y:S01]  /*d9a0*/  FFMA.FTZ R178, R178, R136.reuse, -R159 ;  /* 0x00000088b2b27223 */ /* 0x080fe2000001089f */
[-CC-:B------:R-:W-:Y:S01]  /*d9b0*/  FFMA.FTZ R174, R174, R136.reuse, -R157.reuse ;  /* 0x00000088aeae7223 */ /* 0x180fe2000001089d */
[--C-:B------:R-:W-:Y:S01]  /*d9c0*/  FFMA.FTZ R195, R160, R136, -R157.reuse ;  /* 0x00000088a0c37223 */ /* 0x100fe2000001089d */
[C---:B------:R-:W-:Y:S04]  /*d9d0*/  HMMA.16816.F32.BF16 R16, R128.reuse, R22, R16 ;  /* 0x000000168010723c */ /* 0x040fe80000041810 */
[----:B------:R-:W-:Y:S01]  /*d9e0*/  MUFU.EX2 R165, R165 ;  /* 0x000000a500a57308 */ /* 0x000fe20000000800 */
[C---:B------:R-:W-:Y:S01]  /*d9f0*/  FMUL.FTZ R22, R132.reuse, R114 ;  /* 0x0000007284167220 */ /* 0x040fe20000410000 */
[----:B------:R-:W-:Y:S01]  /*da00*/  FMUL.FTZ R23, R132, R115 ;  /* 0x0000007384177220 */ /* 0x000fe20000410000 */
[C---:B------:R-:W-:Y:S01]  /*da10*/  FMUL.FTZ R20, R133.reuse, R112 ;  /* 0x0000007085147220 */ /* 0x040fe20000410000 */
[----:B------:R-:W-:Y:S01]  /*da20*/  FMUL.FTZ R21, R133, R113 ;  /* 0x0000007185157220 */ /* 0x000fe20000410000 */
[----:B---3--:R-:W-:Y:S01]  /*da30*/  LDSM.16.MT88.4 R108, [R142+0x3800] ;  /* 0x003800008e6c783b */ /* 0x008fe20000004200 */
[-CC-:B------:R-:W-:Y:S01]  /*da40*/  FFMA.FTZ R115, R179, R136.reuse, -R157.reuse ;  /* 0x00000088b3737223 */ /* 0x180fe2000001089d */
[-C--:B------:R-:W-:Y:S01]  /*da50*/  FFMA.FTZ R112, R177, R136.reuse, -R157 ;  /* 0x00000088b1707223 */ /* 0x080fe2000001089d */
[-C--:B------:R-:W-:Y:S01]  /*da60*/  FFMA.FTZ R113, R65, R136.reuse, -R159 ;  /* 0x0000008841717223 */ /* 0x080fe2000001089f */
[----:B------:R-:W-:Y:S01]  /*da70*/  FFMA.FTZ R114, R64, R136, -R157 ;  /* 0x0000008840727223 */ /* 0x000fe2000001089d */
[C---:B------:R-:W-:Y:S01]  /*da80*/  FMUL.FTZ R64, R133.reuse, R68 ;  /* 0x0000004485407220 */ /* 0x040fe20000410000 */
[C---:B------:R-:W-:Y:S01]  /*da90*/  HMMA.16816.F32.BF16 R20, R128.reuse, R28, R20 ;  /* 0x0000001c8014723c */ /* 0x040fe20000041814 */
[----:B------:R-:W-:Y:S02]  /*daa0*/  MUFU.EX2 R115, R115 ;  /* 0x0000007300737308 */ /* 0x000fe40000000800 */
[C---:B------:R-:W-:Y:S01]  /*dab0*/  FMUL.FTZ R65, R133.reuse, R69 ;  /* 0x0000004585417220 */ /* 0x040fe20000410000 */
[-CC-:B------:R-:W-:Y:S01]  /*dac0*/  FFMA.FTZ R177, R250, R136.reuse, -R159.reuse ;  /* 0x00000088fab17223 */ /* 0x180fe2000001089f */
[-CC-:B------:R-:W-:Y:S01]  /*dad0*/  FFMA.FTZ R179, R204, R136.reuse, -R159.reuse ;  /* 0x00000088ccb37223 */ /* 0x180fe2000001089f */
[-C--:B------:R-:W-:Y:S01]  /*dae0*/  FFMA.FTZ R193, R168, R136.reuse, -R159 ;  /* 0x00000088a8c17223 */ /* 0x080fe2000001089f */
        /* <DEDUP_REMOVED lines=13> */
[C---:B-----5:R-:W-:Y:S01]  /*dbc0*/  HMMA.16816.F32.BF16 R28, R128.reuse, R36, R28 ;  /* 0x00000024801c723c */ /* 0x060fe2000004181c */
[----:B------:R-:W-:Y:S02]  /*dbd0*/  MUFU.EX2 R106, R106 ;  /* 0x0000006a006a7308 */ /* 0x000fe40000000800 */
[C---:B------:R-:W-:Y:S01]  /*dbe0*/  FMUL.FTZ R36, R133.reuse, R96 ;  /* 0x0000006085247220 */ /* 0x040fe20000410000 */
[C---:B------:R-:W-:Y:S01]  /*dbf0*/  FMUL.FTZ R37, R133.reuse, R97 ;  /* 0x0000006185257220 */ /* 0x040fe20000410000 */
[C---:B------:R-:W-:Y:S01]  /*dc00*/  FMUL.FTZ R66, R132.reuse, R70 ;  /* 0x0000004684427220 */ /* 0x040fe20000410000 */
[----:B------:R-:W-:Y:S01]  /*dc10*/  FMUL.FTZ R67, R132, R71 ;  /* 0x0000004784437220 */ /* 0x000fe20000410000 */
[----:B---3--:R-:W-:Y:S01]  /*dc20*/  F2FP.BF16.F32.PACK_AB R69, R112, R115 ;  /* 0x000000737045723e */ /* 0x008fe200000010ff */
[C---:B------:R-:W-:Y:S03]  /*dc30*/  HMMA.16816.F32.BF16 R32, R128.reuse, R38, R32 ;  /* 0x000000268020723c */ /* 0x040fe60000041820 */
[----:B------:R-:W3:Y:S01]  /*dc40*/  MUFU.EX2 R105, R105 ;  /* 0x0000006900697308 */ /* 0x000ee20000000800 */
[C---:B------:R-:W-:Y:S01]  /*dc50*/  FMUL.FTZ R38, R132.reuse, R98 ;  /* 0x0000006284267220 */ /* 0x040fe20000410000 */
[----:B------:R-:W-:Y:S01]  /*dc60*/  FMUL.FTZ R39, R132, R99 ;  /* 0x0000006384277220 */ /* 0x000fe20000410000 */
[-C--:B------:R-:W-:Y:S01]  /*dc70*/  FFMA.FTZ R181, R246, R136.reuse, -R157 ;  /* 0x00000088f6b57223 */ /* 0x080fe2000001089d */
[----:B------:R-:W-:Y:S01]  /*dc80*/  LDSM.16.MT88.4 R96, [R141+0x10800] ;  /* 0x010800008d60783b */ /* 0x000fe20000004200 */
[-CC-:B------:R-:W-:Y:S01]  /*dc90*/  FFMA.FTZ R160, R164, R136.reuse, -R159.reuse ;  /* 0x00000088a4a07223 */ /* 0x180fe2000001089f */
[-C--:B------:R-:W-:Y:S01]  /*dca0*/  FFMA.FTZ R197, R162, R136.reuse, -R159 ;  /* 0x00000088a2c57223 */ /* 0x080fe2000001089f */
[-CC-:B------:R-:W-:Y:S01]  /*dcb0*/  FFMA.FTZ R199, R158, R136.reuse, -R157.reuse ;  /* 0x000000889ec77223 */ /* 0x180fe2000001089d */
[----:B------:R-:W-:Y:S01]  /*dcc0*/  FFMA.FTZ R156, R156, R136, -R157 ;  /* 0x000000889c9c7223 */ /* 0x000fe2000001089d */
[C---:B------:R-:W-:Y:S01]  /*dcd0*/  HMMA.16816.F32.BF16 R36, R128.reuse, R44, R36 ;  /* 0x0000002c8024723c */ /* 0x040fe20000041824 */
[----:B------:R-:W-:Y:S02]  /*dce0*/  MUFU.EX2 R181, R181 ;  /* 0x000000b500b57308 */ /* 0x000fe40000000800 */
[C---:B------:R-:W-:Y:S01]  /*dcf0*/  FMUL.FTZ R44, R133.reuse, R88 ;  /* 0x00000058852c7220 */ /* 0x040fe20000410000 */
[----:B------:R-:W-:Y:S01]  /*dd00*/  FMUL.FTZ R45, R133, R89 ;  /* 0x00000059852d7220 */ /* 0x000fe20000410000 */
[----:B---3--:R-:W-:Y:S01]  /*dd10*/  F2FP.BF16.F32.PACK_AB R68, R105, R106 ;  /* 0x0000006a6944723e */ /* 0x008fe200000010ff */
[-C--:B------:R-:W-:Y:S01]  /*dd20*/  FFMA.FTZ R170, R170, R136.reuse, -R159 ;  /* 0x00000088aaaa7223 */ /* 0x080fe2000001089f */
[----:B------:R-:W-:Y:S01]  /*dd30*/  FFMA.FTZ R140, R140, R136, -R157 ;  /* 0x000000888c8c7223 */ /* 0x000fe2000001089d */
[C---:B------:R-:W-:Y:S03]  /*dd40*/  HMMA.16816.F32.BF16 R40, R128.reuse, R46, R40 ;  /* 0x0000002e8028723c */ /* 0x040fe60000041828 */
[----:B------:R-:W-:Y:S01]  /*dd50*/  MUFU.EX2 R104, R104 ;  /* 0x0000006800687308 */ /* 0x000fe20000000800 */
[C---:B------:R-:W-:Y:S01]  /*dd60*/  FMUL.FTZ R46, R132.reuse, R90 ;  /* 0x0000005a842e7220 */ /* 0x040fe20000410000 */
[C---:B------:R-:W-:Y:S08]  /*dd70*/  FMUL.FTZ R47, R132.reuse, R91 ;  /* 0x0000005b842f7220 */ /* 0x040ff00000410000 */
[----:B------:R-:W3:Y:S01]  /*dd80*/  MUFU.EX2 R113, R113 ;  /* 0x0000007100717308 */ /* 0x000ee20000000800 */
[----:B------:R-:W-:Y:S01]  /*dd90*/  LDSM.16.MT88.4 R88, [R215+0x800] ;  /* 0x00080000d758783b */ /* 0x000fe20000004200 */
[C---:B------:R-:W-:Y:S01]  /*dda0*/  FFMA.FTZ R152, R133.reuse, R242, R152 ;  /* 0x000000f285987223 */ /* 0x040fe20000010098 */
[C---:B------:R-:W-:Y:S07]  /*ddb0*/  FFMA.FTZ R149, R132.reuse, R243, R149 ;  /* 0x000000f384957223 */ /* 0x040fee0000010095 */
[----:B------:R-:W-:Y:S01]  /*ddc0*/  MUFU.EX2 R107, R107 ;  /* 0x0000006b006b7308 */ /* 0x000fe20000000800 */
[C---:B------:R-:W-:Y:S09]  /*ddd0*/  HMMA.16816.F32.BF16 R44, R128.reuse, R52, R44 ;  /* 0x00000034802c723c */ /* 0x040ff2000004182c */
[----:B------:R-:W5:Y:S01]  /*dde0*/  MUFU.EX2 R114, R114 ;  /* 0x0000007200727308 */ /* 0x000f620000000800 */
        /* <DEDUP_REMOVED lines=8> */
[----:B---3--:R-:W-:Y:S01]  /*de70*/  F2FP.BF16.F32.PACK_AB R70, R113, R104 ;  /* 0x000000687146723e */ /* 0x008fe200000010ff */
[----:B------:R-:W3:Y:S06]  /*de80*/  LDSM.16.MT88.4 R80, [R141+0xc800] ;  /* 0x00c800008d50783b */ /* 0x000eec0000004200 */
[----:B------:R-:W-:Y:S01]  /*de90*/  MUFU.EX2 R246, R248 ;  /* 0x000000f800f67308 */ /* 0x000fe20000000800 */
[----:B-----5:R-:W-:Y:S01]  /*dea0*/  F2FP.BF16.F32.PACK_AB R71, R114, R107 ;  /* 0x0000006b7247723e */ /* 0x020fe200000010ff */
[C---:B-1----:R-:W-:Y:S08]  /*deb0*/  HMMA.16816.F32.BF16 R52, R128.reuse, R60, R52 ;  /* 0x0000003c8034723c */ /* 0x042ff00000041834 */
[----:B------:R-:W-:Y:S01]  /*dec0*/  MUFU.EX2 R204, R244 ;  /* 0x000000f400cc7308 */ /* 0x000fe20000000800 */
[C---:B------:R-:W-:Y:S01]  /*ded0*/  FMUL.FTZ R60, R133.reuse, R72 ;  /* 0x00000048853c7220 */ /* 0x040fe20000410000 */
[----:B------:R-:W-:Y:S08]  /*dee0*/  FMUL.FTZ R61, R133, R73 ;  /* 0x00000049853d7220 */ /* 0x000ff00000410000 */
[----:B------:R-:W-:Y:S01]  /*def0*/  MUFU.EX2 R179, R179 ;  /* 0x000000b300b37308 */ /* 0x000fe20000000800 */
[----:B------:R-:W-:Y:S01]  /*df00*/  MOV R133, R134 ;  /* 0x0000008600857202 */ /* 0x000fe20000000f00 */
[C---:B------:R-:W-:Y:S08]  /*df10*/  HMMA.16816.F32.BF16 R56, R128.reuse, R62, R56 ;  /* 0x0000003e8038723c */ /* 0x040ff00000041838 */
[----:B------:R-:W-:Y:S01]  /*df20*/  MUFU.EX2 R198, R200 ;  /* 0x000000c800c67308 */ /* 0x000fe20000000800 */
[C---:B------:R-:W-:Y:S01]  /*df30*/  FMUL.FTZ R62, R132.reuse, R74 ;  /* 0x0000004a843e7220 */ /* 0x040fe20000410000 */
[----:B------:R-:W-:Y:S08]  /*df40*/  FMUL.FTZ R63, R132, R75 ;  /* 0x0000004b843f7220 */ /* 0x000ff00000410000 */
[----:B------:R-:W-:Y:S01]  /*df50*/  MUFU.EX2 R183, R183 ;  /* 0x000000b700b77308 */ /* 0x000fe20000000800 */
[----:B------:R-:W1:Y:S01]  /*df60*/  LDSM.16.MT88.4 R72, [R142+0x800] ;  /* 0x000800008e48783b */ /* 0x000e620000004200 */
[----:B------:R-:W-:Y:S08]  /*df70*/  MOV R132, R135 ;  /* 0x0000008700847202 */ /* 0x000ff00000000f00 */
[----:B------:R-:W-:Y:S01]  /*df80*/  MUFU.EX2 R196, R196 ;  /* 0x000000c400c47308 */ /* 0x000fe20000000800 */
[C---:B--2---:R-:W-:Y:S09]  /*df90*/  HMMA.16816.F32.BF16 R60, R128.reuse, R84, R60 ;  /* 0x00000054803c723c */ /* 0x044ff2000004183c */
[----:B------:R-:W-:Y:S10]  /*dfa0*/  MUFU.EX2 R185, R185 ;  /* 0x000000b900b97308 */ /* 0x000ff40000000800 */
[----:B------:R-:W-:Y:S01]  /*dfb0*/  MUFU.EX2 R187, R187 ;  /* 0x000000bb00bb7308 */ /* 0x000fe20000000800 */
[----:B------:R-:W-:Y:S01]  /*dfc0*/  HMMA.16816.F32.BF16 R64, R128, R86, R64 ;  /* 0x000000568040723c */ /* 0x000fe20000041840 */
[----:B------:R-:W2:Y:S08]  /*dfd0*/  LDSM.16.MT88.4 R84, [R142+0x4800] ;  /* 0x004800008e54783b */ /* 0x000eb00000004200 */
        /* <DEDUP_REMOVED lines=13> */
[----:B------:R-:W-:Y:S08]  /*e0b0*/  LDSM.16.MT88.4 R80, [R141+0xd000] ;  /* 0x00d000008d50783b */ /* 0x000ff00000004200 */
[----:B------:R-:W-:Y:S10]  /*e0c0*/  MUFU.EX2 R160, R160 ;  /* 0x000000a000a07308 */ /* 0x000ff40000000800 */
[----:B------:R-:W-:Y:S01]  /*e0d0*/  MUFU.EX2 R197, R197 ;  /* 0x000000c500c57308 */ /* 0x000fe20000000800 */
[C---:B-1----:R-:W-:Y:S09]  /*e0e0*/  HMMA.16816.F32.BF16 R20, R68.reuse, R72, R20 ;  /* 0x000000484414723c */ /* 0x042ff20000041814 */
[----:B------:R-:W-:Y:S10]  /*e0f0*/  MUFU.EX2 R199, R199 ;  /* 0x000000c700c77308 */ /* 0x000ff40000000800 */
[----:B------:R-:W-:Y:S01]  /*e100*/  MUFU.EX2 R156, R156 ;  /* 0x0000009c009c7308 */ /* 0x000fe20000000800 */
[C---:B------:R-:W-:Y:S01]  /*e110*/  HMMA.16816.F32.BF16 R24, R68.reuse, R74, R24 ;  /* 0x0000004a4418723c */ /* 0x040fe20000041818 */
[----:B------:R-:W1:Y:S08]  /*e120*/  LDSM.16.MT88.4 R72, [R215+0x4800] ;  /* 0x00480000d748783b */ /* 0x000e700000004200 */
        /* <DEDUP_REMOVED lines=9> */
[----:B------:R-:W-:Y:S02]  /*e1c0*/  FFMA.FTZ R167, R184, R136, -R157 ;  /* 0x00000088b8a77223 */ /* 0x000fe4000001089d */
[----:B------:R5:W-:Y:S02]  /*e1d0*/  MUFU.EX2 R184, R100 ;  /* 0x0000006400b87308 */ /* 0x000be40000000800 */
[C---:B------:R-:W-:Y:S08]  /*e1e0*/  HMMA.16816.F32.BF16 R48, R68.reuse, R98, R48 ;  /* 0x000000624430723c */ /* 0x040ff00000041830 */
[----:B------:R1:W3:Y:S10]  /*e1f0*/  MUFU.EX2 R161, R96 ;  /* 0x0000006000a17308 */ /* 0x0002f40000000800 */
[----:B------:R-:W4:Y:S01]  /*e200*/  MUFU.EX2 R167, R167 ;  /* 0x000000a700a77308 */ /* 0x000f220000000800 */
[C---:B--2---:R-:W-:Y:S01]  /*e210*/  HMMA.16816.F32.BF16 R52, R68.reuse, R84, R52 ;  /* 0x000000544434723c */ /* 0x044fe20000041834 */
[----:B-----5:R-:W-:Y:S07]  /*e220*/  LDSM.16.MT88.4 R100, [R142+0x5000] ;  /* 0x005000008e64783b */ /* 0x020fee0000004200 */
[C---:B------:R-:W-:Y:S01]  /*e230*/  HMMA.16816.F32.BF16 R56, R68.reuse, R86, R56 ;  /* 0x000000564438723c */ /* 0x040fe20000041838 */
[----:B-1----:R-:W1:Y:S07]  /*e240*/  LDSM.16.MT88.4 R96, [R144+0x11000] ;  /* 0x011000009060783b */ /* 0x002e6e0000004200 */
        /* <DEDUP_REMOVED lines=11> */
[C---:B------:R-:W-:Y:S03]  /*e300*/  HMMA.16816.F32.BF16 R12, R68.reuse, R80, R12 ;  /* 0x00000050440c723c */ /* 0x040fe6000004180c */
[-C--:B------:R-:W-:Y:S01]  /*e310*/  FFMA.FTZ R80, R175, R136.reuse, -R159 ;  /* 0x00000088af507223 */ /* 0x080fe2000001089f */
[-CC-:B------:R-:W-:Y:S04]  /*e320*/  FFMA.FTZ R175, R218, R136.reuse, -R157.reuse ;  /* 0x00000088daaf7223 */ /* 0x180fe8000001089d */
[C---:B------:R-:W-:Y:S02]  /*e330*/  HMMA.16816.F32.BF16 R16, R68.reuse, R82, R16 ;  /* 0x000000524410723c */ /* 0x040fe40000041810 */
[----:B------:R-:W-:Y:S06]  /*e340*/  MUFU.EX2 R175, R175 ;  /* 0x000000af00af7308 */ /* 0x000fec0000000800 */
[C---:B------:R-:W-:Y:S08]  /*e350*/  HMMA.16816.F32.BF16 R20, R68.reuse, R88, R20 ;  /* 0x000000584414723c */ /* 0x040ff00000041814 */
[C---:B------:R-:W-:Y:S01]  /*e360*/  HMMA.16816.F32.BF16 R24, R68.reuse, R90, R24 ;  /* 0x0000005a4418723c */ /* 0x040fe20000041818 */
[----:B------:R-:W-:Y:S07]  /*e370*/  LDSM.16.MT88.4 R88, [R215+0x1800] ;  /* 0x00180000d758783b */ /* 0x000fee0000004200 */
[C---:B------:R-:W-:Y:S03]  /*e380*/  HMMA.16816.F32.BF16 R28, R68.reuse, R92, R28 ;  /* 0x0000005c441c723c */ /* 0x040fe6000004181c */
[-C--:B------:R-:W-:Y:S04]  /*e390*/  FFMA.FTZ R92, R171, R136.reuse, -R157 ;  /* 0x00000088ab5c7223 */ /* 0x080fe8000001089d */
[----:B------:R5:W-:Y:S01]  /*e3a0*/  MUFU.EX2 R218, R92 ;  /* 0x0000005c00da7308 */ /* 0x000be20000000800 */
[C---:B------:R-:W-:Y:S08]  /*e3b0*/  HMMA.16816.F32.BF16 R32, R68.reuse, R94, R32 ;  /* 0x0000005e4420723c */ /* 0x040ff00000041820 */
[C---:B-1----:R-:W-:Y:S03]  /*e3c0*/  HMMA.16816.F32.BF16 R36, R68.reuse, R96, R36 ;  /* 0x000000604424723c */ /* 0x042fe60000041824 */
[-C--:B------:R-:W-:Y:S01]  /*e3d0*/  FFMA.FTZ R96, R173, R136.reuse, -R159 ;  /* 0x00000088ad607223 */ /* 0x080fe2000001089f */
[-C--:B------:R-:W-:Y:S01]  /*e3e0*/  FFMA.FTZ R173, R206, R136.reuse, -R157 ;  /* 0x00000088cead7223 */ /* 0x080fe2000001089d */
[----:B-----5:R-:W-:Y:S01]  /*e3f0*/  LDSM.16.MT88.4 R92, [R144+0x11800] ;  /* 0x01180000905c783b */ /* 0x020fe20000004200 */
[----:B------:R-:W-:Y:S02]  /*e400*/  MUFU.EX2 R206, R252 ;  /* 0x000000fc00ce7308 */ /* 0x000fe40000000800 */
[C---:B------:R-:W-:Y:S08]  /*e410*/  HMMA.16816.F32.BF16 R40, R68.reuse, R98, R40 ;  /* 0x000000624428723c */ /* 0x040ff00000041828 */
[----:B------:R1:W-:Y:S10]  /*e420*/  MUFU.EX2 R169, R96 ;  /* 0x0000006000a97308 */ /* 0x0003f40000000800 */
[----:B------:R-:W-:Y:S01]  /*e430*/  MUFU.EX2 R173, R173 ;  /* 0x000000ad00ad7308 */ /* 0x000fe20000000800 */
[C---:B--2---:R-:W-:Y:S03]  /*e440*/  HMMA.16816.F32.BF16 R44, R68.reuse, R84, R44 ;  /* 0x00000054442c723c */ /* 0x044fe6000004182c */
[----:B------:R-:W-:Y:S06]  /*e450*/  FFMA.FTZ R84, R202, R136, -R159 ;  /* 0x00000088ca547223 */ /* 0x000fec000001089f */
[----:B------:R2:W-:Y:S01]  /*e460*/  MUFU.EX2 R202, R80 ;  /* 0x0000005000ca7308 */ /* 0x0005e20000000800 */
[C---:B------:R-:W-:Y:S01]  /*e470*/  HMMA.16816.F32.BF16 R48, R68.reuse, R86, R48 ;  /* 0x000000564430723c */ /* 0x040fe20000041830 */
[----:B-1----:R-:W-:Y:S08]  /*e480*/  LDSM.16.MT88.4 R96, [R141+0x11800] ;  /* 0x011800008d60783b */ /* 0x002ff00000004200 */
[----:B------:R1:W5:Y:S01]  /*e490*/  MUFU.EX2 R171, R84 ;  /* 0x0000005400ab7308 */ /* 0x0003620000000800 */
[C---:B------:R-:W-:Y:S01]  /*e4a0*/  HMMA.16816.F32.BF16 R52, R68.reuse, R100, R52 ;  /* 0x000000644434723c */ /* 0x040fe20000041834 */
[----:B--2---:R-:W2:Y:S07]  /*e4b0*/  LDSM.16.MT88.4 R80, [R141+0xd800] ;  /* 0x00d800008d50783b */ /* 0x004eae0000004200 */
[C---:B------:R-:W-:Y:S01]  /*e4c0*/  HMMA.16816.F32.BF16 R56, R68.reuse, R102, R56 ;  /* 0x000000664438723c */ /* 0x040fe20000041838 */
[----:B-1----:R-:W1:Y:S07]  /*e4d0*/  LDSM.16.MT88.4 R84, [R142+0x1800] ;  /* 0x001800008e54783b */ /* 0x002e6e0000004200 */
[C---:B---3--:R-:W-:Y:S01]  /*e4e0*/  HMMA.16816.F32.BF16 R60, R68.reuse, R72, R60 ;  /* 0x00000048443c723c */ /* 0x048fe2000004183c */
[----:B------:R-:W-:Y:S07]  /*e4f0*/  LDSM.16.MT88.4 R100, [R141+0x12000] ;  /* 0x012000008d64783b */ /* 0x000fee0000004200 */
[----:B------:R-:W-:Y:S03]  /*e500*/  HMMA.16816.F32.BF16 R64, R68, R74, R64 ;  /* 0x0000004a4440723c */ /* 0x000fe60000041840 */
[----:B-----5:R-:W-:Y:S01]  /*e510*/  F2FP.BF16.F32.PACK_AB R68, R171, R202 ;  /* 0x000000caab44723e */ /* 0x020fe200000010ff */
[----:B------:R-:W3:Y:S01]  /*e520*/  LDSM.16.MT88.4 R72, [R142+0x5800] ;  /* 0x005800008e48783b */ /* 0x000ee20000004200 */
        /* <DEDUP_REMOVED lines=28> */
[----:B------:R-:W-:Y:S02]  /*e6f0*/  F2FP.BF16.F32.PACK_AB R69, R204, R181 ;  /* 0x000000b5cc45723e */ /* 0x000fe400000010ff */
[----:B------:R-:W-:Y:S02]  /*e700*/  F2FP.BF16.F32.PACK_AB R70, R198, R179 ;  /* 0x000000b3c646723e */ /* 0x000fe400000010ff */
[----:B------:R-:W-:Y:S07]  /*e710*/  F2FP.BF16.F32.PACK_AB R71, R196, R183 ;  /* 0x000000b7c447723e */ /* 0x000fee00000010ff */
        /* <DEDUP_REMOVED lines=17> */
[----:B------:R-:W2:Y:S03]  /*e830*/  MUFU.EX2 R190, R192 ;  /* 0x000000c000be7308 */ /* 0x000ea60000000800 */
[C---:B------:R-:W-:Y:S07]  /*e840*/  HMMA.16816.F32.BF16 R48, R68.reuse, R102, R48 ;  /* 0x000000664430723c */ /* 0x040fee0000041830 */
[----:B------:R4:W1:Y:S01]  /*e850*/  MUFU.EX2 R180, R100 ;  /* 0x0000006400b47308 */ /* 0x0008620000000800 */
[C---:B---3--:R-:W-:Y:S01]  /*e860*/  HMMA.16816.F32.BF16 R52, R68.reuse, R72, R52 ;  /* 0x000000484434723c */ /* 0x048fe20000041834 */
[----:B----4-:R-:W-:Y:S07]  /*e870*/  LDSM.16.MT88.4 R100, [R142+0x6800] ;  /* 0x006800008e64783b */ /* 0x010fee0000004200 */
[C---:B------:R-:W-:Y:S01]  /*e880*/  HMMA.16816.F32.BF16 R56, R68.reuse, R74, R56 ;  /* 0x0000004a4438723c */ /* 0x040fe20000041838 */
[----:B------:R-:W3:Y:S07]  /*e890*/  LDSM.16.MT88.4 R72, [R141+0x12800] ;  /* 0x012800008d48783b */ /* 0x000eee0000004200 */
[C---:B------:R-:W-:Y:S08]  /*e8a0*/  HMMA.16816.F32.BF16 R60, R68.reuse, R76, R60 ;  /* 0x0000004c443c723c */ /* 0x040ff0000004183c */
[----:B------:R-:W-:Y:S01]  /*e8b0*/  HMMA.16816.F32.BF16 R64, R68, R78, R64 ;  /* 0x0000004e4440723c */ /* 0x000fe20000041840 */
[----:B------:R-:W4:Y:S02]  /*e8c0*/  LDSM.16.MT88.4 R76, [R215+0x6800] ;  /* 0x00680000d74c783b */ /* 0x000f240000004200 */
[----:B--2---:R-:W-:Y:S02]  /*e8d0*/  F2FP.BF16.F32.PACK_AB R68, R190, R185 ;  /* 0x000000b9be44723e */ /* 0x004fe400000010ff */
[----:B-1----:R-:W-:Y:S02]  /*e8e0*/  F2FP.BF16.F32.PACK_AB R69, R187, R180 ;  /* 0x000000b4bb45723e */ /* 0x002fe400000010ff */
        /* <DEDUP_REMOVED lines=20> */
[C---:B------:R-:W-:Y:S08]  /*ea30*/  HMMA.16816.F32.BF16 R52, R68.reuse, R100, R52 ;  /* 0x000000644434723c */ /* 0x040ff00000041834 */
[C---:B------:R-:W-:Y:S01]  /*ea40*/  HMMA.16816.F32.BF16 R56, R68.reuse, R102, R56 ;  /* 0x000000664438723c */ /* 0x040fe20000041838 */
[----:B------:R-:W-:Y:S07]  /*ea50*/  LDSM.16.MT88.4 R100, [R215+0x3800] ;  /* 0x00380000d764783b */ /* 0x000fee0000004200 */
[C---:B----4-:R-:W-:Y:S08]  /*ea60*/  HMMA.16816.F32.BF16 R60, R68.reuse, R76, R60 ;  /* 0x0000004c443c723c */ /* 0x050ff0000004183c */
        /* <DEDUP_REMOVED lines=60> */
[----:B------:R-:W-:Y:S02]  /*ee30*/  FADD.FTZ R4, R113, R4 ;  /* 0x0000000471047221 */ /* 0x000fe40000010000 */
        /* <DEDUP_REMOVED lines=62> */
.L_x_4969:
        /* <DEDUP_REMOVED lines=10> */
.L_x_4998:
        /* <DEDUP_REMOVED lines=117> */
[----:B------:R1:W-:Y:S04]  /*fa10*/  STS.64 [R8+0x4000], R76 ;  /* 0x0040004c08007388 */ /* 0x0003e80000000a00 */
[----:B------:R1:W-:Y:S04]  /*fa20*/  STS.64 [R8+0x4800], R78 ;  /* 0x0048004e08007388 */ /* 0x0003e80000000a00 */
[----:B------:R-:W-:Y:S04]  /*fa30*/  STS.64 [R15+0x4000], R72 ;  /* 0x004000480f007388 */ /* 0x000fe80000000a00 */
        /* <DEDUP_REMOVED lines=8> */
[----:B------:R-:W-:Y:S01]  /*fac0*/  LOP3.LUT R9, R6, 0x10, RZ, 0xc0, !PT ;  /* 0x0000001006097812 */ /* 0x000fe200078ec0ff */
[----:B-1----:R3:W5:Y:S01]  /*fad0*/  LD.E.64 R76, desc[UR4][R2.64+0x78] ;  /* 0x00007804024c7980 */ /* 0x002762000c101b00 */
[----:B------:R-:W1:Y:S01]  /*fae0*/  @P1 MUFU.LG2 R5, R5 ;  /* 0x0000000500051308 */ /* 0x000e620000000c00 */
[----:B------:R-:W-:Y:S02]  /*faf0*/  LOP3.LUT R8, R80, 0x1f8, RZ, 0xc0, !PT ;  /* 0x000001f850087812 */ /* 0x000fe400078ec0ff */
[----:B------:R3:W5:Y:S02]  /*fb00*/  LD.E.64 R74, desc[UR4][R2.64+0xa8] ;  /* 0x0000a804024a7980 */ /* 0x000764000c101b00 */
[----:B------:R-:W-:Y:S02]  /*fb10*/  LOP3.LUT R8, R8, 0x38, R213, 0x78, !PT ;  /* 0x0000003808087812 */ /* 0x000fe400078e78d5 */
[----:B------:R-:W-:Y:S02]  /*fb20*/  MOV R69, 0xff800000 ;  /* 0xff80000000457802 */ /* 0x000fe40000000f00 */
[----:B------:R-:W-:Y:S01]  /*fb30*/  LEA R9, R8, R9, 0x2 ;  /* 0x0000000908097211 */ /* 0x000fe200078e10ff */
[----:B------:R-:W-:Y:S01]  /*fb40*/  @P0 FMUL.FTZ R11, R4, 0.69314718246459960938 ;  /* 0x3f317218040b0820 */ /* 0x000fe20000410000 */
[----:B------:R-:W-:-:S02]  /*fb50*/  SHF.L.U32 R4, R231, 0x6, RZ ;  /* 0x00000006e7047819 */ /* 0x000fc400000006ff */
[----:B------:R-:W-:Y:S01]  /*fb60*/  IADD3 R214, PT, PT, R214, R9, RZ ;  /* 0x00000009d6d67210 */ /* 0x000fe20007ffe0ff */
[----:B------:R-:W-:Y:S01]  /*fb70*/  BAR.SYNC.DEFER_BLOCKING 0x0 ;  /* 0x0000000000007b1d */ /* 0x000fe20000010000 */
[----:B------:R-:W-:Y:S01]  /*fb80*/  MOV R70, 0xff800000 ;  /* 0xff80000000467802 */ /* 0x000fe20000000f00 */
[----:B-----5:R-:W-:Y:S01]  /*fb90*/  @P0 FFMA.FTZ R69, R0, R134, R11 ;  /* 0x0000008600450223 */ /* 0x020fe2000001000b */
[----:B------:R-:W-:Y:S01]  /*fba0*/  LOP3.LUT P0, RZ, R212, 0x3, RZ, 0xc0, !PT ;  /* 0x00000003d4ff7812 */ /* 0x000fe2000780c0ff */
[----:B-1----:R-:W-:Y:S01]  /*fbb0*/  @P1 FMUL.FTZ R5, R5, 0.69314718246459960938 ;  /* 0x3f31721805051820 */ /* 0x002fe20000410000 */
[----:B------:R-:W-:Y:S01]  /*fbc0*/  LOP3.LUT R213, R213, 0x30, RZ, 0xc0, !PT ;  /* 0x00000030d5d57812 */ /* 0x000fe200078ec0ff */
[----:B------:R-:W-:Y:S01]  /*fbd0*/  BSSY.RECONVERGENT B0, `(.L_x_4978) ;  /* 0x0000021000007945 */ /* 0x000fe20003800200 */
[----:B------:R-:W-:Y:S01]  /*fbe0*/  SHF.R.U32.HI R68, RZ, 0x2, R212 ;  /* 0x00000002ff447819 */ /* 0x000fe200000116d4 */
[----:B------:R-:W-:-:S03]  /*fbf0*/  @P1 FFMA.FTZ R70, R0, R135, R5 ;  /* 0x0000008700461223 */ /* 0x000fc60000010005 */
        /* <DEDUP_REMOVED lines=30> */
.L_x_4979:
[----:B------:R-:W-:Y:S05]  /*fde0*/  BSYNC.RECONVERGENT B0 ;  /* 0x0000000000007941 */ /* 0x000fea0003800200 */
.L_x_4978:
[----:B------:R-:W-:Y:S01]  /*fdf0*/  SHF.R.U32.HI R212, RZ, 0x4, R212 ;  /* 0x00000004ffd47819 */ /* 0x000fe200000116d4 */
[----:B---3--:R3:W5:Y:S01]  /*fe00*/  LD.E R2, desc[UR4][R2.64+0xc0] ;  /* 0x0000c00402027980 */ /* 0x008762000c101900 */
[----:B----4-:R-:W-:Y:S01]  /*fe10*/  LOP3.LUT R69, R208, 0x1f80, RZ, 0xc0, !PT ;  /* 0x00001f80d0457812 */ /* 0x010fe200078ec0ff */
[----:B------:R-:W-:Y:S01]  /*fe20*/  IMAD R84, R71, R84, RZ ;  /* 0x0000005447547224 */ /* 0x000fe200078e02ff */
[CC--:B------:R-:W-:Y:S01]  /*fe30*/  ISETP.GE.AND P3, PT, R212.reuse, R219.reuse, PT ;  /* 0x000000dbd400720c */ /* 0x0c0fe20003f66270 */
[C---:B------:R-:W-:Y:S01]  /*fe40*/  VIADD R0, R212.reuse, 0x8 ;  /* 0x00000008d4007836 */ /* 0x040fe20000000000 */
[----:B------:R-:W-:Y:S01]  /*fe50*/  LOP3.LUT R69, R69, 0x3c, R80, 0xf8, !PT ;  /* 0x0000003c45457812 */ /* 0x000fe200078ef850 */
[----:B------:R-:W-:Y:S01]  /*fe60*/  VIADD R68, R212, 0x18 ;  /* 0x00000018d4447836 */ /* 0x000fe20000000000 */
        /* <DEDUP_REMOVED lines=22> */
.L_x_4981:
[----:B------:R-:W-:Y:S05]  /*ffd0*/  BSYNC.RECONVERGENT B0 ;  /* 0x0000000000007941 */ /* 0x000fea0003800200 */
.L_x_4980:
        /* <DEDUP_REMOVED lines=12> */
.L_x_4983:
[----:B------:R-:W-:Y:S05]  /*100a0*/  BSYNC.RECONVERGENT B0 ;  /* 0x0000000000007941 */ /* 0x000fea0003800200 */
.L_x_4982:
        /* <DEDUP_REMOVED lines=11> */
.L_x_4985:
[----:B------:R-:W-:Y:S05]  /*10160*/  BSYNC.RECONVERGENT B0 ;  /* 0x0000000000007941 */ /* 0x000fea0003800200 */
.L_x_4984:
        /* <DEDUP_REMOVED lines=11> */
.L_x_4987:
[----:B------:R-:W-:Y:S05]  /*10220*/  BSYNC.RECONVERGENT B0 ;  /* 0x0000000000007941 */ /* 0x000fea0003800200 */
.L_x_4986:
        /* <DEDUP_REMOVED lines=10> */
.L_x_4989:
[----:B------:R-:W-:Y:S05]  /*102d0*/  BSYNC.RECONVERGENT B0 ;  /* 0x0000000000007941 */ /* 0x000fea0003800200 */
.L_x_4988:
        /* <DEDUP_REMOVED lines=10> */
.L_x_4991:
[----:B------:R-:W-:Y:S05]  /*10380*/  BSYNC.RECONVERGENT B0 ;  /* 0x0000000000007941 */ /* 0x000fea0003800200 */
.L_x_4990:
        /* <DEDUP_REMOVED lines=10> */
.L_x_4993:
[----:B------:R-:W-:Y:S05]  /*10430*/  BSYNC.RECONVERGENT B0 ;  /* 0x0000000000007941 */ /* 0x000fea0003800200 */
.L_x_4992:
[----:B------:R-:W-:-:S04]  /*10440*/  MOV R231, 0x0 ;  /* 0x0000000000e77802 */ /* 0x000fc80000000f00 */
[----:B-12345:R-:W-:Y:S05]  /*10450*/  @P3 RET.REL.NODEC R230 `(_ZN5flash24flash_fwd_splitkv_kernelI23Flash_fwd_kernel_traitsILi128ELi64ELi128ELi4ELb0ELb0EN7cutlass10bfloat16_tE19Flash_kernel_traitsILi128ELi64ELi128ELi4ES3_EELb0ELb0ELb1ELb0ELb0ELb1ELb1ELb0EEEvNS_16Flash_fwd_paramsE) ;  /* 0xfffffef8e6e83950 */ /* 0x03efea0003c3ffff */
[-C--:B------:R-:W-:Y:S01]  /*10460*/  ISETP.GE.AND P2, PT, R71, R2.reuse, PT ;  /* 0x000000024700720c */ /* 0x080fe20003f46270 */
[----:B------:R-:W-:Y:S01]  /*10470*/  IMAD.MOV.U32 R231, RZ, RZ, 0x0 ;  /* 0x00000000ffe77424 */ /* 0x000fe200078e00ff */
[----:B------:R-:W-:-:S11]  /*10480*/  ISETP.GE.AND P0, PT, R69, R2, PT ;  /* 0x000000024500720c */ /* 0x000fd60003f06270 */
[----:B------:R-:W-:-:S04]  /*10490*/  @!P2 LEA R8, P1, R73, R76, 0x2 ;  /* 0x0000004c4908a211 */ /* 0x000fc800078210ff */
[----:B------:R-:W-:-:S05]  /*104a0*/  @!P2 LEA.HI.X R9, R73, R77, R84, 0x2, P1 ;  /* 0x0000004d4909a211 */ /* 0x000fca00008f1454 */
[----:B------:R1:W-:Y:S02]  /*104b0*/  @!P2 ST.E.128 desc[UR4][R8.64+0x7000], R36 ;  /* 0x007000240800a985 */ /* 0x0003e4000c101d04 */
[----:B-1----:R-:W-:Y:S05]  /*104c0*/  @P0 RET.REL.NODEC R230 `(_ZN5flash24flash_fwd_splitkv_kernelI23Flash_fwd_kernel_traitsILi128ELi64ELi128ELi4ELb0ELb0EN7cutlass10bfloat16_tE19Flash_kernel_traitsILi128ELi64ELi128ELi4ES3_EELb0ELb0ELb1ELb0ELb0ELb1ELb1ELb0EEEvNS_16Flash_fwd_paramsE) ;  /* 0xfffffef8e6cc0950 */ /* 0x002fea0003c3ffff */
[----:B------:R-:W-:Y:S01]  /*104d0*/  LEA R2, P0, R73, R76, 0x2 ;  /* 0x0000004c49027211 */ /* 0x000fe200078010ff */
[----:B------:R-:W-:-:S03]  /*104e0*/  IMAD.MOV.U32 R231, RZ, RZ, 0x0 ;  /* 0x00000000ffe77424 */ /* 0x000fc600078e00ff */
[----:B------:R-:W-:-:S05]  /*104f0*/  LEA.HI.X R3, R73, R77, R84, 0x2, P0 ;  /* 0x0000004d49037211 */ /* 0x000fca00000f1454 */
[----:B------:R1:W-:Y:S02]  /*10500*/  ST.E.128 desc[UR4][R2.64+0x7100], R4 ;  /* 0x0071000402007985 */ /* 0x0003e4000c101d04 */
[----:B-1----:R-:W-:Y:S05]  /*10510*/  RET.REL.NODEC R230 `(_ZN5flash24flash_fwd_splitkv_kernelI23Flash_fwd_kernel_traitsILi128ELi64ELi128ELi4ELb0ELb0EN7cutlass10bfloat16_tE19Flash_kernel_traitsILi128ELi64ELi128ELi4ES3_EELb0ELb0ELb1ELb0ELb0ELb1ELb1ELb0EEEvNS_16Flash_fwd_paramsE) ;  /* 0xfffffef8e6b87950 */ /* 0x002fea0003c3ffff */
.L_x_4977:
[----:B------:R-:W-:Y:S01]  /*10520*/  MOV R7, 0x2 ;  /* 0x0000000200077802 */ /* 0x000fe20000000f00 */
[----:B------:R-:W-:Y:S01]  /*10530*/  IMAD.MOV.U32 R4, RZ, RZ, 0x1f ;  /* 0x0000001fff047424 */ /* 0x000fe200078e00ff */
[----:B------:R-:W-:-:S07]  /*10540*/  MOV R6, 0xffffffff ;  /* 0xffffffff00067802 */ /* 0x000fce0000000f00 */
[----:B-1---5:R-:W-:Y:S05]  /*10550*/  WARPSYNC.COLLECTIVE R6, `(.L_x_4994) ;  /* 0x0000000006087348 */ /* 0x022fea0003c00000 */
[----:B------:R2:W3:Y:S02]  /*10560*/  SHFL.BFLY P0, R10, R242, R7, R4 ;  /* 0x0c000007f20a7389 */ /* 0x0004e40000000004 */
[----:B-123-5:R-:W-:Y:S05]  /*10570*/  ENDCOLLECTIVE ;  /* 0x000000000000791b */ /* 0x02efea0003800000 */
.L_x_4994:
[----:B------:R-:W-:Y:S02]  /*10580*/  IMAD.MOV.U32 R5, RZ, RZ, R10 ;  /* 0x000000ffff057224 */ /* 0x000fe400078e000a */
[----:B------:R-:W-:Y:S02]  /*10590*/  IMAD.MOV.U32 R7, RZ, RZ, 0x1 ;  /* 0x00000001ff077424 */ /* 0x000fe400078e00ff */
[----:B------:R-:W-:-:S05]  /*105a0*/  FADD.FTZ R8, R5, R242 ;  /* 0x000000f205087221 */ /* 0x000fca0000010000 */
[----:B------:R-:W-:-:S07]  /*105b0*/  MOV R242, R8 ;  /* 0x0000000800f27202 */ /* 0x000fce0000000f00 */
[----:B------:R-:W-:Y:S05]  /*105c0*/  WARPSYNC.COLLECTIVE R6, `(.L_x_4995) ;  /* 0x0000000006087348 */ /* 0x000fea0003c00000 */
[----:B------:R1:W2:Y:S02]  /*105d0*/  SHFL.BFLY P0, R10, R242, R7, R4 ;  /* 0x0c000007f20a7389 */ /* 0x0002a40000000004 */
[----:B-12---:R-:W-:Y:S05]  /*105e0*/  ENDCOLLECTIVE ;  /* 0x000000000000791b */ /* 0x006fea0003800000 */
.L_x_4995:
[----:B------:R-:W-:Y:S01]  /*105f0*/  MOV R242, R243 ;  /* 0x000000f300f27202 */ /* 0x000fe20000000f00 */
[----:B------:R-:W-:Y:S01]  /*10600*/  IMAD.MOV.U32 R7, RZ, RZ, 0x2 ;  /* 0x00000002ff077424 */ /* 0x000fe200078e00ff */
[----:B------:R-:W-:-:S07]  /*10610*/  MOV R5, R10 ;  /* 0x0000000a00057202 */ /* 0x000fce0000000f00 */
[----:B------:R-:W-:Y:S05]  /*10620*/  WARPSYNC.COLLECTIVE R6, `(.L_x_4996) ;  /* 0x0000000006087348 */ /* 0x000fea0003c00000 */
[----:B------:R1:W2:Y:S02]  /*10630*/  SHFL.BFLY P0, R10, R242, R7, R4 ;  /* 0x0c000007f20a7389 */ /* 0x0002a40000000004 */
[----:B-12---:R-:W-:Y:S05]  /*10640*/  ENDCOLLECTIVE ;  /* 0x000000000000791b */ /* 0x006fea0003800000 */
.L_x_4996:
[----:B------:R-:W-:Y:S01]  /*10650*/  FADD.FTZ R5, R8, R5 ;  /* 0x0000000508057221 */ /* 0x000fe20000010000 */
[----:B------:R-:W-:Y:S01]  /*10660*/  FADD.FTZ R9, R10, R243 ;  /* 0x000000f30a097221 */ /* 0x000fe20000010000 */
[----:B------:R-:W-:-:S04]  /*10670*/  MOV R7, 0x1 ;  /* 0x0000000100077802 */ /* 0x000fc80000000f00 */
[----:B------:R-:W-:-:S07]  /*10680*/  MOV R242, R9 ;  /* 0x0000000900f27202 */ /* 0x000fce0000000f00 */
[----:B------:R-:W-:Y:S05]  /*10690*/  WARPSYNC.COLLECTIVE R6, `(.L_x_4997) ;  /* 0x0000000006087348 */ /* 0x000fea0003c00000 */
[----:B------:R1:W2:Y:S02]  /*106a0*/  SHFL.BFLY P0, R10, R242, R7, R4 ;  /* 0x0c000007f20a7389 */ /* 0x0002a40000000004 */
[----:B-12---:R-:W-:Y:S05]  /*106b0*/  ENDCOLLECTIVE ;  /* 0x000000000000791b */ /* 0x006fea0003800000 */
.L_x_4997:
[----:B------:R-:W-:Y:S05]  /*106c0*/  BRA `(.L_x_4998) ;  /* 0xffffffe800fc7947 */ /* 0x000fea000383ffff */
.L_x_4999:
        /* <DEDUP_REMOVED lines=11> */
.L_x_14893:


//--------------------- .text._ZN5flash24flash_fwd_splitkv_kernelI23Flash_fwd_kernel_traitsILi128ELi64ELi128ELi4ELb0ELb0EN7cutlass10bfloat16_tE19Flash_kernel_traitsILi128ELi64ELi128ELi4ES3_EELb0ELb0ELb0ELb0ELb1ELb0ELb1ELb1EEEvNS_16Flash_fwd_paramsE --------------------------
	.section	.text._ZN5flash24flash_fwd_splitkv_kernelI23Flash_fwd_kernel_traitsILi128ELi64ELi128ELi4ELb0ELb0EN7cutlass10bfloat16_tE19Flash_kernel_traitsILi128ELi64ELi128ELi4ES3_EELb0ELb0ELb0ELb0ELb1ELb0ELb1ELb1EEEvNS_16Flash_fwd_paramsE,"ax",@progbits
	.align	128
        .global         _ZN5flash24flash_fwd_splitkv_kernelI23Flash_fwd_kernel_traitsILi128ELi64ELi128ELi4ELb0ELb0EN7cutlass10bfloat16_tE19Flash_kernel_traitsILi128ELi64ELi128ELi4ES3_EELb0ELb0ELb0ELb0ELb1ELb0ELb1ELb1EEEvNS_16Flash_fwd_paramsE
        .type           _ZN5flash24flash_fwd_splitkv_kernelI23Flash_fwd_kernel_traitsILi128ELi64ELi128ELi4ELb0ELb0EN7cutlass10bfloat16_tE19Flash_kernel_traitsILi128ELi64ELi128ELi4ES3_EELb0ELb0ELb0ELb0ELb1ELb0ELb1ELb1EEEvNS_16Flash_fwd_paramsE,@function
        .size           _ZN5flash24flash_fwd_splitkv_kernelI23Flash_fwd_kernel_traitsILi128ELi64ELi128ELi4ELb0ELb0EN7cutlass10bfloat16_tE19Flash_kernel_traitsILi128ELi64ELi128ELi4ES3_EELb0ELb0ELb0ELb0ELb1ELb0ELb1ELb1EEEvNS_16Flash_fwd_paramsE,(.L_x_14894 - _ZN5flash24flash_fwd_splitkv_kernelI23Flash_fwd_kernel_traitsILi128ELi64ELi128ELi4ELb0ELb0EN7cutlass10bfloat16_tE19Flash_kernel_traitsILi128ELi64ELi128ELi4ES3_EELb0ELb0ELb0ELb0ELb1ELb0ELb1ELb1EEEvNS_16Flash_fwd_paramsE)
        .other          _ZN5flash24flash_fwd_splitkv_kernelI23Flash_fwd_kernel_traitsILi128ELi64ELi128ELi4ELb0ELb0EN7cutlass10bfloat16_tE19Flash_kernel_traitsILi128ELi64ELi128ELi4ES3_EELb0ELb0ELb0ELb0ELb1ELb0ELb1ELb1EEEvNS_16Flash_fwd_paramsE,@"STO_CUDA_ENTRY STV_DEFAULT"
_ZN5flash24flash_fwd_splitkv_kernelI23Flash_fwd_kernel_traitsILi128ELi64ELi128ELi4ELb0ELb0EN7cutlass10bfloat16_tE19Flash_kernel_traitsILi128ELi64ELi128ELi4ES3_EELb0ELb0ELb0ELb0ELb1ELb0ELb1ELb1EEEvNS_16Flash_fwd_paramsE:
.text._ZN5flash24flash_fwd_splitkv_kernelI23Flash_fwd_kernel_traitsILi128ELi64ELi128ELi4ELb0ELb0EN7cutlass10bfloat16_tE19Flash_kernel_traitsILi128ELi64ELi128ELi4ES3_EELb0ELb0ELb0ELb0ELb1ELb0ELb1ELb1EEEvNS_16Flash_fwd_paramsE:
        /* <DEDUP_REMOVED lines=9> */
[----:B------:R-:W2:Y:S08]  /*0090*/  LDC R8, c[0x0][0x374] ;  /* 0x0000dd00ff087b82 */ /* 0x000eb00000000800 */
        /* <DEDUP_REMOVED lines=18> */
[----:B--2-4-:R-:W-:Y:S02]  /*01c0*/  IMAD R219, R0, R219, UR4 ;  /* 0x0000000400db7e24 */ /* 0x014fe4000f8e02db */
[----:B------:R-:W-:Y:S05]  /*01d0*/  CALL.REL.NOINC `($_ZN5flash24flash_fwd_splitkv_kernelI23Flash_fwd_kernel_traitsILi128ELi64ELi128ELi4ELb0ELb0EN7cutlass10bfloat16_tE19Flash_kernel_traitsILi128ELi64ELi128ELi4ES3_EELb0ELb0ELb0ELb0ELb1ELb0ELb1ELb1EEEvNS_16Flash_fwd_paramsE$_ZN5flash30compute_attn_1rowblock_splitkvI23Flash_fwd_kernel_traitsILi128ELi64ELi128ELi4ELb0ELb0EN7cutlass10bfloat16_tE19Flash_kernel_traitsILi128ELi64ELi128ELi4ES3_EELb0ELb0ELb0ELb0ELb1ELb0ELb1ELb1ENS_16Flash_fwd_paramsEEEvRKT8_iiiii) ;  /* 0x0000000000087944 */ /* 0x000fea0003c00000 */
[----:B------:R-:W-:Y:S05]  /*01e0*/  BSYNC.RECONVERGENT B3 ;  /* 0x0000000000037941 */ /* 0x000fea0003800200 */
.L_x_5000:
[----:B------:R-:W-:Y:S05]  /*01f0*/  EXIT ;  /* 0x000000000000794d */ /* 0x000fea0003800000 */
        .type           $_ZN5flash24flash_fwd_splitkv_kernelI23Flash_fwd_kernel_traitsILi128ELi64ELi128ELi4ELb0ELb0EN7cutlass10bfloat16_tE19Flash_kernel_traitsILi128ELi64ELi128ELi4ES3_EELb0ELb0ELb0ELb0ELb1ELb0ELb1ELb1EEEvNS_16Flash_fwd_paramsE$_ZN5flash30compute_attn_1rowblock_splitkvI23Flash_fwd_kernel_traitsILi128ELi64ELi128ELi4ELb0ELb0EN7cutlass10bfloat16_tE19Flash_kernel_traitsILi128ELi64ELi128ELi4ES3_EELb0ELb0ELb0ELb0ELb1ELb0ELb1ELb1ENS_16Flash_fwd_paramsEEEvRKT8_iiiii,@function
        .size           $_ZN5flash24flash_fwd_splitkv_kernelI23Flash_fwd_kernel_traitsILi128ELi64ELi128ELi4ELb0ELb0EN7cutlass10bfloat16_tE19Flash_kernel_traitsILi128ELi64ELi128ELi4ES3_EELb0ELb0ELb0ELb0ELb1ELb0ELb1ELb1EEEvNS_16Flash_fwd_paramsE$_ZN5flash30compute_attn_1rowblock_splitkvI23Flash_fwd_kernel_traitsILi128ELi64ELi128ELi4ELb0ELb0EN7cutlass10bfloat16_tE19Flash_kernel_traitsILi128ELi64ELi128ELi4ES3_EELb0ELb0ELb0ELb0ELb1ELb0ELb1ELb1ENS_16Flash_fwd_paramsEEEvRKT8_iiiii,(.L_x_14894 - $_ZN5flash24flash_fwd_splitkv_kernelI23Flash_fwd_kernel_traitsILi128ELi64ELi128ELi4ELb0ELb0EN7cutlass10bfloat16_tE19Flash_kernel_traitsILi128ELi64ELi128ELi4ES3_EELb0ELb0ELb0ELb0ELb1ELb0ELb1ELb1EEEvNS_16Flash_fwd_paramsE$_ZN5flash30compute_attn_1rowblock_splitkvI23Flash_fwd_kernel_traitsILi128ELi64ELi128ELi4ELb0ELb0EN7cutlass10bfloat16_tE19Flash_kernel_traitsILi128ELi64ELi128ELi4ES3_EELb0ELb0ELb0ELb0ELb1ELb0ELb1ELb1ENS_16Flash_fwd_paramsEEEvRKT8_iiiii)
$_ZN5flash24flash_fwd_splitkv_kernelI23Flash_fwd_kernel_traitsILi128ELi64ELi128ELi4ELb0ELb0EN7cutlass10bfloat16_tE19Flash_kernel_traitsILi128ELi64ELi128ELi4ES3_EELb0ELb0ELb0ELb0ELb1ELb0ELb1ELb1EEEvNS_16Flash_fwd_paramsE$_ZN5flash30compute_attn_1rowblock_splitkvI23Flash_fwd_kernel_traitsILi128ELi64ELi128ELi4ELb0ELb0EN7cutlass10bfloat16_tE19Flash_kernel_traitsILi128ELi64ELi128ELi4ES3_EELb0ELb0ELb0ELb0ELb1ELb0ELb1ELb1ENS_16Flash_fwd_paramsEEEvRKT8_iiiii:
        /* <DEDUP_REMOVED lines=13> */
[----:B------:R-:W-:Y:S01]  /*02d0*/  ISETP.NE.AND.EX P3, PT, R17, RZ, PT, P2 ;  /* 0x000000ff1100720c */ /* 0x000fe20003f65320 */
[----:B------:R-:W-:Y:S01]  /*02e0*/  IMAD.WIDE.U32 R16, R221, 0x4, R16 ;  /* 0x00000004dd107825 */ /* 0x000fe200078e0010 */
[----:B------:R-:W-:Y:S02]  /*02f0*/  ISETP.NE.AND.EX P4, PT, R13, RZ, PT, P4 ;  /* 0x000000ff0d00720c */ /* 0x000fe40003f85340 */
[C---:B------:R-:W-:Y:S02]  /*0300*/  ISETP.NE.AND.EX P6, PT, R11.reuse, RZ, PT, P5 ;  /* 0x000000ff0b00720c */ /* 0x040fe40003fc5350 */
[----:B------:R-:W-:Y:S02]  /*0310*/  IADD3 R32, P0, PT, R10, R2, RZ ;  /* 0x000000020a207210 */ /* 0x000fe40007f1e0ff */
[----:B------:R-:W-:Y:S01]  /*0320*/  ISETP.NE.U32.AND P2, PT, R12, RZ, PT ;  /* 0x000000ff0c00720c */ /* 0x000fe20003f45070 */
[----:B------:R1:W5:Y:S02]  /*0330*/  @P1 LD.E R5, desc[UR4][R16.64] ;  /* 0x0000000410051980 */ /* 0x000364000c101900 */
[----:B------:R-:W-:-:S02]  /*0340*/  IMAD.X R33, R11, 0x1, R0, P0 ;  /* 0x000000010b217824 */ /* 0x000fc400000e0600 */
[----:B------:R-:W-:Y:S01]  /*0350*/  IMAD.MOV.U32 R11, RZ, RZ, RZ ;  /* 0x000000ffff0b7224 */ /* 0x000fe200078e00ff */
[----:B------:R1:W5:Y:S04]  /*0360*/  @P3 LD.E R4, desc[UR4][R16.64+0x4] ;  /* 0x0000040410043980 */ /* 0x000368000c101900 */
[----:B------:R1:W5:Y:S04]  /*0370*/  @!P3 LD.E R218, desc[UR4][R132.64+0xb4] ;  /* 0x0000b40484dab980 */ /* 0x000368000c101900 */
[----:B------:R1:W5:Y:S04]  /*0380*/  @!P4 LD.E R84, desc[UR4][R132.64+0xb8] ;  /* 0x0000b8048454c980 */ /* 0x000368000c101900 */
[----:B------:R1:W5:Y:S01]  /*0390*/  @P6 LD.E R11, desc[UR4][R32.64] ;  /* 0x00000004200b6980 */ /* 0x000362000c101900 */
[----:B------:R-:W-:-:S02]  /*03a0*/  ISETP.NE.AND.EX P2, PT, R13, RZ, PT, P2 ;  /* 0x000000ff0d00720c */ /* 0x000fc40003f45320 */
        /* <DEDUP_REMOVED lines=11> */
.L_x_5002:
[----:B------:R-:W-:Y:S05]  /*0460*/  BSYNC.RECONVERGENT B0 ;  /* 0x0000000000007941 */ /* 0x000fea0003800200 */
.L_x_5001:
[----:B------:R-:W-:Y:S04]  /*0470*/  BSSY.RECONVERGENT B0, `(.L_x_5003) ;  /* 0x0000007000007945 */ /* 0x000fe80003800200 */
[----:B------:R-:W-:Y:S05]  /*0480*/  @!P4 BRA `(.L_x_5004) ;  /* 0x000000000014c947 */ /* 0x000fea0003800000 */
[----:B------:R-:W3:Y:S02]  /*0490*/  LD.E.U8 R3, desc[UR4][R132.64+0x1b2] ;  /* 0x0001b20484037980 */ /* 0x000ee4000c101100 */
[----:B---3--:R-:W-:-:S13]  /*04a0*/  ISETP.NE.AND P0, PT, R3, RZ, PT ;  /* 0x000000ff0300720c */ /* 0x008fda0003f05270 */
[----:B------:R-:W3:Y:S02]  /*04b0*/  @P0 LD.E R3, desc[UR4][R12.64+0x4] ;  /* 0x000004040c030980 */ /* 0x000ee4000c101900 */
[----:B---3-5:R-:W-:-:S06]  /*04c0*/  @P0 IADD3 R84, PT, PT, R3, -R14, RZ ;  /* 0x8000000e03540210 */ /* 0x028fcc0007ffe0ff */
[----:B------:R3:W5:Y:S02]  /*04d0*/  @!P0 LD.E R84, desc[UR4][R12.64] ;  /* 0x000000040c548980 */ /* 0x000764000c101900 */
.L_x_5004:
[----:B------:R-:W-:Y:S05]  /*04e0*/  BSYNC.RECONVERGENT B0 ;  /* 0x0000000000007941 */ /* 0x000fea0003800200 */
.L_x_5003:
        /* <DEDUP_REMOVED lines=9> */
.L_x_5006:
[----:B------:R-:W4:Y:S01]  /*0580*/  LD.E.64 R6, desc[UR4][R132.64+0x108] ;  /* 0x0001080484067980 */ /* 0x000f22000c101b00 */
[----:B------:R-:W-:Y:S01]  /*0590*/  BSSY.RECONVERGENT B0, `(.L_x_5008) ;  /* 0x0000006000007945 */ /* 0x000fe20003800200 */
[----:B------:R-:W-:Y:S01]  /*05a0*/  IMAD.MOV.U32 R3, RZ, RZ, RZ ;  /* 0x000000ffff037224 */ /* 0x000fe200078e00ff */
[----:B----4-:R-:W-:-:S04]  /*05b0*/  ISETP.NE.U32.AND P0, PT, R6, RZ, PT ;  /* 0x000000ff0600720c */ /* 0x010fc80003f05070 */
[----:B------:R-:W-:-:S13]  /*05c0*/  ISETP.NE.AND.EX P0, PT, R7, RZ, PT, P0 ;  /* 0x000000ff0700720c */ /* 0x000fda0003f05300 */
[----:B------:R-:W-:Y:S05]  /*05d0*/  @!P0 BRA `(.L_x_5009) ;  /* 0x0000000000048947 */ /* 0x000fea0003800000 */
[----:B------:R4:W5:Y:S02]  /*05e0*/  LD.E R3, desc[UR4][R132.64+0xbc] ;  /* 0x0000bc0484037980 */ /* 0x000964000c101900 */
.L_x_5009:
[----:B------:R-:W-:Y:S05]  /*05f0*/  BSYNC.RECONVERGENT B0 ;  /* 0x0000000000007941 */ /* 0x000fea0003800200 */
.L_x_5008:
[----:B-----5:R-:W-:Y:S02]  /*0600*/  IADD3 R72, PT, PT, R84, R3, RZ ;  /* 0x0000000354487210 */ /* 0x020fe40007ffe0ff */
.L_x_5007:
[----:B------:R-:W-:Y:S05]  /*0610*/  BSYNC.RECONVERGENT B1 ;  /* 0x0000000000017941 */ /* 0x000fea0003800200 */
.L_x_5005:
[----:B------:R-:W-:Y:S01]  /*0620*/  IMAD.SHL.U32 R83, R216, 0x40, RZ ;  /* 0x00000040d8537824 */ /* 0x000fe200078e00ff */
[----:B------:R-:W-:-:S04]  /*0630*/  MOV R209, 0x0 ;  /* 0x0000000000d17802 */ /* 0x000fc80000000f00 */
[----:B------:R-:W-:-:S13]  /*0640*/  ISETP.GT.AND P0, PT, R218, R83, PT ;  /* 0x00000053da00720c */ /* 0x000fda0003f04270 */
[----:B-1234-:R-:W-:Y:S05]  /*0650*/  @!P0 RET.REL.NODEC R208 `(_ZN5flash24flash_fwd_splitkv_kernelI23Flash_fwd_kernel_traitsILi128ELi64ELi128ELi4ELb0ELb0EN7cutlass10bfloat16_tE19Flash_kernel_traitsILi128ELi64ELi128ELi4ES3_EELb0ELb0ELb0ELb0ELb1ELb0ELb1ELb1EEEvNS_16Flash_fwd_paramsE) ;  /* 0xfffffff8d0688950 */ /* 0x01efea0003c3ffff */
        /* <DEDUP_REMOVED lines=8> */
[----:B------:R-:W3:Y:S02]  /*06e0*/  F2I.FTZ.U32.TRUNC.NTZ R13, R12 ;  /* 0x0000000c000d7305 */ /* 0x000ee4000021f000 */
[----:B---3--:R-:W-:Y:S02]  /*06f0*/  IMAD.MOV R6, RZ, RZ, -R13 ;  /* 0x000000ffff067224 */ /* 0x008fe400078e0a0d */
        /* <DEDUP_REMOVED lines=32> */
[----:B------:R-:W5:Y:S04]  /*0900*/  LD.E.64 R6, desc[UR4][R132.64+0xa8] ;  /* 0x0000a80484067980 */ /* 0x000f68000c101b00 */
[----:B------:R-:W5:Y:S01]  /*0910*/  LD.E.64 R8, desc[UR4][R132.64+0x78] ;  /* 0x0000780484087980 */ /* 0x000f62000c101b00 */
[----:B------:R-:W-:-:S02]  /*0920*/  IMAD.SHL.U32 R11, R81, 0x8, RZ ;  /* 0x00000008510b7824 */ /* 0x000fc400078e00ff */
[----:B------:R-:W-:-:S03]  /*0930*/  IMAD.MOV.U32 R209, RZ, RZ, 0x0 ;  /* 0x00000000ffd17424 */ /* 0x000fc600078e00ff */
[----:B------:R-:W-:Y:S01]  /*0940*/  LOP3.LUT R11, R11, 0x1f80, RZ, 0xc0, !PT ;  /* 0x00001f800b0b7812 */ /* 0x000fe200078ec0ff */
[----:B--2---:R-:W-:-:S04]  /*0950*/  IMAD R2, R2, UR8, R221 ;  /* 0x0000000802027c24 */ /* 0x004fc8000f8e02dd */
[----:B---3--:R-:W-:Y:S02]  /*0960*/  IMAD R2, R2, R4, R219 ;  /* 0x0000000402027224 */ /* 0x008fe400078e02db */
[----:B------:R-:W-:Y:S02]  /*0970*/  IMAD.SHL.U32 R4, R81, 0x4, RZ ;  /* 0x0000000451047824 */ /* 0x000fe400078e00ff */
[----:B------:R-:W-:Y:S01]  /*0980*/  IMAD R3, R3, R2, R83 ;  /* 0x0000000203037224 */ /* 0x000fe200078e0253 */
[----:B------:R-:W-:Y:S01]  /*0990*/  SHF.R.U32.HI R2, RZ, 0x4, R81 ;  /* 0x00000004ff027819 */ /* 0x000fe20000011651 */
[----:B------:R-:W-:Y:S01]  /*09a0*/  IMAD.IADD R83, R218, 0x1, -R83 ;  /* 0x00000001da537824 */ /* 0x000fe200078e0a53 */
[----:B------:R-:W-:Y:S01]  /*09b0*/  LOP3.LUT R11, R11, 0x3c, R4, 0xf8, !PT ;  /* 0x0000003c0b0b7812 */ /* 0x000fe200078ef804 */
[C---:B----4-:R-:W-:Y:S01]  /*09c0*/  IMAD R0, R3.reuse, R0, RZ ;  /* 0x0000000003007224 */ /* 0x050fe200078e02ff */
[C---:B------:R-:W-:Y:S01]  /*09d0*/  IADD3 R5, P0, PT, R3.reuse, R2, RZ ;  /* 0x0000000203057210 */ /* 0x040fe20007f1e0ff */
[C---:B------:R-:W-:Y:S01]  /*09e0*/  VIADD R10, R2.reuse, 0x8 ;  /* 0x00000008020a7836 */ /* 0x040fe20000000000 */
[C---:B------:R-:W-:Y:S01]  /*09f0*/  ISETP.GE.AND P4, PT, R2.reuse, R83, PT ;  /* 0x000000530200720c */ /* 0x040fe20003f86270 */
[----:B------:R-:W-:Y:S01]  /*0a00*/  VIADD R4, R2, 0x10 ;  /* 0x0000001002047836 */ /* 0x000fe20000000000 */
[----:B------:R-:W-:-:S02]  /*0a10*/  LEA.HI.X.SX32 R3, R3, RZ, 0x1, P0 ;  /* 0x000000ff03037211 */ /* 0x000fc400000f0eff */
[C---:B-----5:R-:W-:Y:S02]  /*0a20*/  LEA R6, P0, R5.reuse, R6, 0x2 ;  /* 0x0000000605067211 */ /* 0x060fe400078010ff */
[----:B------:R-:W-:Y:S01]  /*0a30*/  ISETP.GE.AND P5, PT, R10, R83, PT ;  /* 0x000000530a00720c */ /* 0x000fe20003fa6270 */
[----:B------:R-:W-:Y:S01]  /*0a40*/  VIADD R10, R2, 0x18 ;  /* 0x00000018020a7836 */ /* 0x000fe20000000000 */
[C---:B------:R-:W-:Y:S02]  /*0a50*/  IADD3 R11, P1, PT, R0.reuse, R11, RZ ;  /* 0x0000000b000b7210 */ /* 0x040fe40007f3e0ff */
[----:B------:R-:W-:Y:S02]  /*0a60*/  LEA.HI.X R7, R5, R7, R3, 0x2, P0 ;  /* 0x0000000705077211 */ /* 0x000fe400000f1403 */
[----:B------:R-:W-:Y:S02]  /*0a70*/  LEA.HI.X.SX32 R0, R0, RZ, 0x1, P1 ;  /* 0x000000ff00007211 */ /* 0x000fe400008f0eff */
[----:B------:R-:W-:Y:S01]  /*0a80*/  LEA R12, P0, R11, R8, 0x2 ;  /* 0x000000080b0c7211 */ /* 0x000fe200078010ff */
[----:B------:R-:W-:Y:S01]  /*0a90*/  VIADD R8, R2, 0x20 ;  /* 0x0000002002087836 */ /* 0x000fe20000000000 */
[----:B------:R-:W-:-:S02]  /*0aa0*/  LOP3.LUT P1, R81, R81, 0xf, RZ, 0xc0, !PT ;  /* 0x0000000f51517812 */ /* 0x000fc4000782c0ff */
[----:B------:R-:W-:Y:S02]  /*0ab0*/  LEA.HI.X R13, R11, R9, R0, 0x2, P0 ;  /* 0x000000090b0d7211 */ /* 0x000fe400000f1400 */
[-C--:B------:R-:W-:Y:S01]  /*0ac0*/  ISETP.GE.AND P2, PT, R8, R83.reuse, PT ;  /* 0x000000530800720c */ /* 0x080fe20003f46270 */
[----:B------:R-:W-:Y:S01]  /*0ad0*/  VIADD R8, R2, 0x30 ;  /* 0x0000003002087836 */ /* 0x000fe20000000000 */
[----:B------:R-:W-:Y:S01]  /*0ae0*/  ISETP.NE.OR P6, PT, R81, RZ, P5 ;  /* 0x000000ff5100720c */ /* 0x000fe20002fc5670 */
[----:B------:R-:W-:Y:S01]  /*0af0*/  @!P5 ST.E.128 desc[UR4][R12.64+0x1000], RZ ;  /* 0x001000ff0c00d985 */ /* 0x000fe2000c101d04 */
[-C--:B------:R-:W-:Y:S01]  /*0b00*/  ISETP.GE.AND P3, PT, R10, R83.reuse, PT ;  /* 0x000000530a00720c */ /* 0x080fe20003f66270 */
[----:B------:R-:W-:Y:S01]  /*0b10*/  VIADD R10, R2, 0x28 ;  /* 0x00000028020a7836 */ /* 0x000fe20000000000 */
[-C--:B------:R-:W-:Y:S01]  /*0b20*/  ISETP.GE.AND P0, PT, R8, R83.reuse, PT ;  /* 0x000000530800720c */ /* 0x080fe20003f06270 */
[----:B------:R-:W-:Y:S01]  /*0b30*/  @!P5 ST.E.128 desc[UR4][R12.64+0x1100], RZ ;  /* 0x001100ff0c00d985 */ /* 0x000fe2000c101d04 */
[-C--:B------:R-:W-:Y:S01]  /*0b40*/  ISETP.GE.AND P5, PT, R4, R83.reuse, PT ;  /* 0x000000530400720c */ /* 0x080fe20003fa6270 */
[----:B------:R-:W-:Y:S01]  /*0b50*/  VIADD R4, R2, 0x38 ;  /* 0x0000003802047836 */ /* 0x000fe20000000000 */
[----:B------:R-:W-:Y:S01]  /*0b60*/  P2R R0, PR, RZ, 0x2 ;  /* 0x00000002ff007803 */ /* 0x000fe20000000000 */
[----:B------:R-:W-:Y:S01]  /*0b70*/  @!P4 ST.E.128 desc[UR4][R12.64], RZ ;  /* 0x000000ff0c00c985 */ /* 0x000fe2000c101d04 */
[----:B------:R-:W-:-:S03]  /*0b80*/  ISETP.GE.AND P1, PT, R10, R83, PT ;  /* 0x000000530a00720c */ /* 0x000fc60003f26270 */
[----:B------:R-:W-:Y:S01]  /*0b90*/  @!P4 ST.E.128 desc[UR4][R12.64+0x100], RZ ;  /* 0x000100ff0c00c985 */ /* 0x000fe2000c101d04 */
[----:B------:R-:W-:Y:S01]  /*0ba0*/  ISETP.GE.AND P4, PT, R4, R83, PT ;  /* 0x000000530400720c */ /* 0x000fe20003f86270 */
[----:B------:R-:W-:Y:S02]  /*0bb0*/  @!P6 IMAD.MOV.U32 R3, RZ, RZ, -0x800000 ;  /* 0xff800000ff03e424 */ /* 0x000fe400078e00ff */
[----:B------:R-:W-:Y:S04]  /*0bc0*/  @!P0 ST.E.128 desc[UR4][R12.64+0x6000], RZ ;  /* 0x006000ff0c008985 */ /* 0x000fe8000c101d04 */
[----:B------:R-:W-:Y:S01]  /*0bd0*/  @!P0 ST.E.128 desc[UR4][R12.64+0x6100], RZ ;  /* 0x006100ff0c008985 */ /* 0x000fe2000c101d04 */
[----:B------:R-:W-:-:S03]  /*0be0*/  ISETP.NE.OR P0, PT, R81, RZ, P0 ;  /* 0x000000ff5100720c */ /* 0x000fc60000705670 */
[----:B------:R-:W-:Y:S04]  /*0bf0*/  @!P5 ST.E.128 desc[UR4][R12.64+0x2000], RZ ;  /* 0x002000ff0c00d985 */ /* 0x000fe8000c101d04 */
        /* <DEDUP_REMOVED lines=8> */
[----:B------:R1:W-:Y:S04]  /*0c80*/  @!P4 ST.E.128 desc[UR4][R12.64+0x7100], RZ ;  /* 0x007100ff0c00c985 */ /* 0x0003e8000c101d04 */
[----:B------:R2:W-:Y:S01]  /*0c90*/  @!P6 ST.E desc[UR4][R6.64+0x20], R3 ;  /* 0x000020030600e985 */ /* 0x0005e2000c101904 */
[----:B------:R-:W-:-:S02]  /*0ca0*/  ISETP.NE.OR P6, PT, R81, RZ, P5 ;  /* 0x000000ff5100720c */ /* 0x000fc40002fc5670 */
[C---:B------:R-:W-:Y:S02]  /*0cb0*/  ISETP.NE.OR P5, PT, R81.reuse, RZ, P3 ;  /* 0x000000ff5100720c */ /* 0x040fe40001fa5670 */
[C---:B------:R-:W-:Y:S02]  /*0cc0*/  ISETP.NE.OR P3, PT, R81.reuse, RZ, P2 ;  /* 0x000000ff5100720c */ /* 0x040fe40001765670 */
[----:B------:R-:W-:Y:S02]  /*0cd0*/  ISETP.NE.OR P2, PT, R81, RZ, P1 ;  /* 0x000000ff5100720c */ /* 0x000fe40000f45670 */
[----:B------:R-:W-:-:S04]  /*0ce0*/  ISETP.NE.AND P1, PT, R0, RZ, PT ;  /* 0x000000ff0000720c */ /* 0x000fc80003f25270 */
[----:B------:R-:W-:Y:S01]  /*0cf0*/  ISETP.GE.OR P1, PT, R2, R83, P1 ;  /* 0x000000530200720c */ /* 0x000fe20000f26670 */
[----:B------:R-:W-:Y:S02]  /*0d00*/  @!P6 IMAD.MOV.U32 R15, RZ, RZ, -0x800000 ;  /* 0xff800000ff0fe424 */ /* 0x000fe400078e00ff */
[----:B------:R-:W-:Y:S02]  /*0d10*/  @!P5 IMAD.MOV.U32 R11, RZ, RZ, -0x800000 ;  /* 0xff800000ff0bd424 */ /* 0x000fe400078e00ff */
[----:B------:R-:W-:Y:S01]  /*0d20*/  @!P3 IMAD.MOV.U32 R9, RZ, RZ, -0x800000 ;  /* 0xff800000ff09b424 */ /* 0x000fe200078e00ff */
[----:B------:R-:W-:Y:S01]  /*0d30*/  @!P6 ST.E desc[UR4][R6.64+0x40], R15 ;  /* 0x0000400f0600e985 */ /* 0x000fe2000c101904 */
[----:B------:R-:W-:-:S03]  /*0d40*/  @!P2 IMAD.MOV.U32 R5, RZ, RZ, -0x800000 ;  /* 0xff800000ff05a424 */ /* 0x000fc600078e00ff */
[----:B------:R-:W-:Y:S03]  /*0d50*/  @!P5 ST.E desc[UR4][R6.64+0x60], R11 ;  /* 0x0000600b0600d985 */ /* 0x000fe6000c101904 */
[----:B-1----:R-:W-:Y:S01]  /*0d60*/  @!P1 IMAD.MOV.U32 R13, RZ, RZ, -0x800000 ;  /* 0xff800000ff0d9424 */ /* 0x002fe200078e00ff */
[----:B------:R-:W-:Y:S01]  /*0d70*/  @!P3 ST.E desc[UR4][R6.64+0x80], R9 ;  /* 0x000080090600b985 */ /* 0x000fe2000c101904 */
[----:B--2---:R-:W-:-:S03]  /*0d80*/  @!P0 IMAD.MOV.U32 R3, RZ, RZ, -0x800000 ;  /* 0xff800000ff038424 */ /* 0x004fc600078e00ff */
[----:B------:R-:W-:Y:S04]  /*0d90*/  @!P2 ST.E desc[UR4][R6.64+0xa0], R5 ;  /* 0x0000a0050600a985 */ /* 0x000fe8000c101904 */
[----:B------:R-:W-:Y:S01]  /*0da0*/  @!P0 ST.E desc[UR4][R6.64+0xc0], R3 ;  /* 0x0000c00306008985 */ /* 0x000fe2000c101904 */
[----:B------:R-:W-:-:S03]  /*0db0*/  ISETP.NE.OR P0, PT, R81, RZ, P4 ;  /* 0x000000ff5100720c */ /* 0x000fc60002705670 */
[----:B------:R1:W-:Y:S10]  /*0dc0*/  @!P1 ST.E desc[UR4][R6.64], R13 ;  /* 0x0000000d06009985 */ /* 0x0003f4000c101904 */
[----:B-1----:R-:W-:Y:S05]  /*0dd0*/  @P0 RET.REL.NODEC R208 `(_ZN5flash24flash_fwd_splitkv_kernelI23Flash_fwd_kernel_traitsILi128ELi64ELi128ELi4ELb0ELb0EN7cutlass10bfloat16_tE19Flash_kernel_traitsILi128ELi64ELi128ELi4ES3_EELb0ELb0ELb0ELb0ELb1ELb0ELb1ELb1EEEvNS_16Flash_fwd_paramsE) ;  /* 0xfffffff0d0880950 */ /* 0x002fea0003c3ffff */
[----:B------:R-:W-:Y:S02]  /*0de0*/  MOV R3, 0xff800000 ;  /* 0xff80000000037802 */ /* 0x000fe40000000f00 */
[----:B------:R-:W-:-:S03]  /*0df0*/  MOV R209, 0x0 ;  /* 0x0000000000d17802 */ /* 0x000fc60000000f00 */
[----:B------:R1:W-:Y:S02]  /*0e00*/  ST.E desc[UR4][R6.64+0xe0], R3 ;  /* 0x0000e00306007985 */ /* 0x0003e4000c101904 */
[----:B-1----:R-:W-:Y:S05]  /*0e10*/  RET.REL.NODEC R208 `(_ZN5flash24flash_fwd_splitkv_kernelI23Flash_fwd_kernel_traitsILi128ELi64ELi128ELi4ELb0ELb0EN7cutlass10bfloat16_tE19Flash_kernel_traitsILi128ELi64ELi128ELi4ES3_EELb0ELb0ELb0ELb0ELb1ELb0ELb1ELb1EEEvNS_16Flash_fwd_paramsE) ;  /* 0xfffffff0d0787950 */ /* 0x002fea0003c3ffff */
.L_x_5010:
        /* <DEDUP_REMOVED lines=47> */
[----:B------:R-:W-:Y:S02]  /*1110*/  LEA R222, P0, R10, R224, 0x2 ;  /* 0x000000e00ade7211 */ /* 0x000fe400078010ff */
[----:B------:R-:W-:Y:S02]  /*1120*/  @P1 IADD3 R8, PT, PT, R8, 0x1, RZ ;  /* 0x0000000108081810 */ /* 0x000fe40007ffe0ff */
[----:B------:R-:W-:Y:S02]  /*1130*/  LEA.HI.X R223, R10, R225, R223, 0x2, P0 ;  /* 0x000000e10adf7211 */ /* 0x000fe400000f14df */
[----:B------:R-:W-:Y:S01]  /*1140*/  @!P2 IADD3 R8, PT, PT, -R8, RZ, RZ ;  /* 0x000000ff0808a210 */ /* 0x000fe20007ffe1ff */
[----:B------:R-:W3:Y:S01]  /*1150*/  LD.E.64 R10, desc[UR4][R16.64+0x28] ;  /* 0x00002804100a7980 */ /* 0x000ee2000c101b00 */
[----:B------:R-:W-:-:S05]  /*1160*/  @!P3 LOP3.LUT R8, RZ, R9, RZ, 0x33, !PT ;  /* 0x00000009ff08b212 */ /* 0x000fca00078e33ff */
[----:B------:R-:W-:-:S06]  /*1170*/  IMAD.WIDE R2, R8, 0x4, R222 ;  /* 0x0000000408027825 */ /* 0x000fcc00078e02de */
        /* <DEDUP_REMOVED lines=18> */
[----:B------:R-:W-:Y:S01]  /*12a0*/  ISETP.GE.U32.AND P2, PT, R4, R7, PT ;  /* 0x000000070400720c */ /* 0x000fe20003f46070 */
[----:B------:R-:W-:Y:S01]  /*12b0*/  @!P0 VIADD R3, R3, 0x1 ;  /* 0x0000000103038836 */ /* 0x000fe20000000000 */
[----:B------:R-:W-:Y:S02]  /*12c0*/  IADD3 R8, PT, PT, -R8, RZ, RZ ;  /* 0x000000ff08087210 */ /* 0x000fe40007ffe1ff */
[----:B------:R-:W-:Y:S02]  /*12d0*/  ISETP.GE.AND P1, PT, R6, RZ, PT ;  /* 0x000000ff0600720c */ /* 0x000fe40003f26270 */
[----:B------:R-:W-:Y:S01]  /*12e0*/  ISETP.NE.AND P0, PT, R0, RZ, PT ;  /* 0x000000ff0000720c */ /* 0x000fe20003f05270 */
[----:B------:R-:W-:-:S06]  /*12f0*/  IMAD R12, R9, R8, R12 ;  /* 0x00000008090c7224 */ /* 0x000fcc00078e020c */
[----:B------:R-:W-:Y:S02]  /*1300*/  @P2 IADD3 R3, PT, PT, R3, 0x1, RZ ;  /* 0x0000000103032810 */ /* 0x000fe40007ffe0ff */
[----:B------:R-:W-:Y:S02]  /*1310*/  SHF.R.S32.HI R9, RZ, 0x1f, R12 ;  /* 0x0000001fff097819 */ /* 0x000fe4000001140c */
[----:B------:R-:W-:Y:S01]  /*1320*/  MOV R13, R3 ;  /* 0x00000003000d7202 */ /* 0x000fe20000000f00 */
[----:B------:R-:W-:-:S04]  /*1330*/  IMAD R3, R211, R12, RZ ;  /* 0x0000000cd3037224 */ /* 0x000fc800078e02ff */
        /* <DEDUP_REMOVED lines=16> */
[----:B------:R-:W-:Y:S02]  /*1440*/  IMAD R7, R10, R7, R3 ;  /* 0x000000070a077224 */ /* 0x000fe400078e0203 */
[----:B------:R-:W-:Y:S01]  /*1450*/  IMAD.IADD R3, R19, 0x1, R4 ;  /* 0x0000000113037824 */ /* 0x000fe200078e0204 */
[----:B------:R-:W-:Y:S02]  /*1460*/  MOV R4, R18 ;  /* 0x0000001200047202 */ /* 0x000fe40000000f00 */
[----:B------:R-:W-:Y:S01]  /*1470*/  IADD3 R13, PT, PT, R15, R7, RZ ;  /* 0x000000070f0d7210 */ /* 0x000fe20007ffe0ff */
[----:B------:R-:W-:Y:S05]  /*1480*/  BRA `(.L_x_5013) ;  /* 0x0000000400407947 */ /* 0x000fea0003800000 */
.L_x_5012:
        /* <DEDUP_REMOVED lines=29> */
[----:B------:R-:W-:Y:S02]  /*1660*/  @!P0 IMAD R2, R2, R210, R7 ;  /* 0x000000d202028224 */ /* 0x000fe400078e0207 */
[----:B---3-5:R-:W-:-:S03]  /*1670*/  @!P0 IMAD R7, R13, R10, RZ ;  /* 0x0000000a0d078224 */ /* 0x028fc600078e02ff */
[----:B------:R-:W-:Y:S01]  /*1680*/  @!P0 IADD3 R23, PT, PT, R23, R2, RZ ;  /* 0x0000000217178210 */ /* 0x000fe20007ffe0ff */
[----:B------:R-:W-:Y:S01]  /*1690*/  @!P1 IMAD.IADD R4, R4, 0x1, -R3 ;  /* 0x0000000104049824 */ /* 0x000fe200078e0a03 */
[----:B------:R-:W-:Y:S02]  /*16a0*/  @!P0 SHF.R.S32.HI R2, RZ, 0x1f, R10 ;  /* 0x0000001fff028819 */ /* 0x000fe4000001140a */
[----:B------:R-:W-:Y:S02]  /*16b0*/  @P0 IADD3 R6, PT, PT, R11, R14, RZ ;  /* 0x0000000e0b060210 */ /* 0x000fe40007ffe0ff */
[----:B------:R-:W-:Y:S01]  /*16c0*/  ISETP.GE.U32.AND P4, PT, R4, R3, PT ;  /* 0x000000030400720c */ /* 0x000fe20003f86070 */
[C---:B------:R-:W-:Y:S01]  /*16d0*/  @!P0 IMAD R7, R12.reuse, R2, R7 ;  /* 0x000000020c078224 */ /* 0x040fe200078e0207 */
[----:B------:R-:W-:Y:S01]  /*16e0*/  LOP3.LUT R3, R219, R0, RZ, 0x3c, !PT ;  /* 0x00000000db037212 */ /* 0x000fe200078e3cff */
[----:B------:R-:W-:Y:S01]  /*16f0*/  @!P0 IMAD.WIDE.U32 R12, R12, R10, R22 ;  /* 0x0000000a0c0c8225 */ /* 0x000fe200078e0016 */
[----:B------:R-:W-:-:S02]  /*1700*/  ISETP.NE.AND P3, PT, R0, RZ, PT ;  /* 0x000000ff0000720c */ /* 0x000fc40003f65270 */
[----:B------:R-:W-:Y:S01]  /*1710*/  ISETP.GE.AND P2, PT, R3, RZ, PT ;  /* 0x000000ff0300720c */ /* 0x000fe20003f46270 */
[-C--:B------:R-:W-:Y:S02]  /*1720*/  @P0 IMAD R2, R211, R6.reuse, RZ ;  /* 0x00000006d3020224 */ /* 0x080fe400078e02ff */
[----:B------:R-:W-:Y:S01]  /*1730*/  @P0 IMAD.WIDE.U32 R22, R210, R6, RZ ;  /* 0x00000006d2160225 */ /* 0x000fe200078e00ff */
[----:B------:R-:W-:Y:S02]  /*1740*/  @!P0 MOV R6, R12 ;  /* 0x0000000c00068202 */ /* 0x000fe40000000f00 */
[----:B------:R-:W-:Y:S02]  /*1750*/  LEA R12, R61, 0xffffff80, 0x7 ;  /* 0xffffff803d0c7811 */ /* 0x000fe400078e38ff */
[----:B------:R-:W-:Y:S02]  /*1760*/  @!P1 IADD3 R8, PT, PT, R8, 0x1, RZ ;  /* 0x0000000108089810 */ /* 0x000fe40007ffe0ff */
[----:B------:R-:W-:Y:S01]  /*1770*/  @!P0 IADD3 R7, PT, PT, R13, R7, RZ ;  /* 0x000000070d078210 */ /* 0x000fe20007ffe0ff */
[----:B------:R-:W-:Y:S01]  /*1780*/  @P0 IMAD.IADD R7, R23, 0x1, R2 ;  /* 0x0000000117070824 */ /* 0x000fe200078e0202 */
[----:B------:R-:W-:Y:S01]  /*1790*/  @!P0 SHF.R.S32.HI R3, RZ, 0x1f, R11 ;  /* 0x0000001fff038819 */ /* 0x000fe2000001140b */
[----:B----4-:R-:W-:Y:S01]  /*17a0*/  @!P0 IMAD R2, R137, R11, RZ ;  /* 0x0000000b89028224 */ /* 0x010fe200078e02ff */
[----:B------:R-:W-:Y:S01]  /*17b0*/  @P0 MOV R6, R22 ;  /* 0x0000001600060202 */ /* 0x000fe20000000f00 */
[----:B------:R-:W-:Y:S01]  /*17c0*/  IMAD R4, R211, R12, RZ ;  /* 0x0000000cd3047224 */ /* 0x000fe200078e02ff */
[----:B------:R-:W-:Y:S01]  /*17d0*/  SHF.R.S32.HI R9, RZ, 0x1f, R12 ;  /* 0x0000001fff097819 */ /* 0x000fe2000001140c */
[----:B------:R-:W-:-:S02]  /*17e0*/  @P4 VIADD R8, R8, 0x1 ;  /* 0x0000000108084836 */ /* 0x000fc40000000000 */
[----:B------:R-:W-:Y:S02]  /*17f0*/  @!P0 IMAD R2, R3, R136, R2 ;  /* 0x0000008803028224 */ /* 0x000fe400078e0202 */
[----:B------:R-:W-:Y:S01]  /*1800*/  @!P0 IMAD.WIDE.U32 R22, R136, R11, RZ ;  /* 0x0000000b88168225 */ /* 0x000fe200078e00ff */
[----:B------:R-:W-:-:S03]  /*1810*/  @!P2 IADD3 R8, PT, PT, -R8, RZ, RZ ;  /* 0x000000ff0808a210 */ /* 0x000fc60007ffe1ff */
[----:B------:R-:W-:Y:S02]  /*1820*/  IMAD R4, R9, R210, R4 ;  /* 0x000000d209047224 */ /* 0x000fe400078e0204 */
[----:B------:R-:W-:Y:S01]  /*1830*/  IMAD.WIDE.U32 R6, R210, R12, R6 ;  /* 0x0000000cd2067225 */ /* 0x000fe200078e0006 */
[----:B------:R-:W-:Y:S02]  /*1840*/  @!P3 LOP3.LUT R8, RZ, R0, RZ, 0x33, !PT ;  /* 0x00000000ff08b212 */ /* 0x000fe400078e33ff */
[----:B------:R-:W-:Y:S01]  /*1850*/  @!P0 IADD3 R23, PT, PT, R23, R2, RZ ;  /* 0x0000000217178210 */ /* 0x000fe20007ffe0ff */
[----:B------:R-:W-:Y:S01]  /*1860*/  @P0 IMAD.IADD R11, R11, 0x1, R14 ;  /* 0x000000010b0b0824 */ /* 0x000fe200078e020e */
[----:B------:R-:W-:Y:S01]  /*1870*/  @!P0 SHF.R.S32.HI R3, RZ, 0x1f, R10 ;  /* 0x0000001fff038819 */ /* 0x000fe2000001140a */
[----:B------:R-:W-:Y:S01]  /*1880*/  @!P0 IMAD R2, R21, R10, RZ ;  /* 0x0000000a15028224 */ /* 0x000fe200078e02ff */
[----:B------:R-:W-:Y:S02]  /*1890*/  IADD3 R15, PT, PT, R7, R4, RZ ;  /* 0x00000004070f7210 */ /* 0x000fe40007ffe0ff */
[----:B------:R-:W-:Y:S01]  /*18a0*/  MOV R14, R6 ;  /* 0x00000006000e7202 */ /* 0x000fe20000000f00 */
[----:B------:R-:W-:Y:S01]  /*18b0*/  IMAD R7, R19, R8, RZ ;  /* 0x0000000813077224 */ /* 0x000fe200078e02ff */
[----:B------:R-:W-:Y:S01]  /*18c0*/  SHF.R.S32.HI R4, RZ, 0x1f, R8 ;  /* 0x0000001fff047819 */ /* 0x000fe20000011408 */
[----:B------:R-:W-:-:S02]  /*18d0*/  @!P0 IMAD R2, R20, R3, R2 ;  /* 0x0000000314028224 */ /* 0x000fc400078e0202 */
[----:B------:R-:W-:-:S04]  /*18e0*/  @!P0 IMAD.WIDE.U32 R20, R20, R10, R22 ;  /* 0x0000000a14148225 */ /* 0x000fc800078e0016 */
[----:B------:R-:W-:Y:S02]  /*18f0*/  @P0 IMAD R6, R137, R11, RZ ;  /* 0x0000000b89060224 */ /* 0x000fe400078e02ff */
[----:B------:R-:W-:-:S04]  /*1900*/  IMAD.WIDE.U32 R22, R18, R8, R14 ;  /* 0x0000000812167225 */ /* 0x000fc800078e000e */
[----:B------:R-:W-:Y:S01]  /*1910*/  @P0 IMAD.WIDE.U32 R10, R136, R11, RZ ;  /* 0x0000000b880a0225 */ /* 0x000fe200078e00ff */
[----:B------:R-:W-:-:S03]  /*1920*/  @!P0 MOV R14, R20 ;  /* 0x00000014000e8202 */ /* 0x000fc60000000f00 */
[----:B------:R-:W-:Y:S01]  /*1930*/  IMAD R7, R18, R4, R7 ;  /* 0x0000000412077224 */ /* 0x000fe200078e0207 */
[----:B------:R-:W-:Y:S01]  /*1940*/  MOV R4, R22 ;  /* 0x0000001600047202 */ /* 0x000fe20000000f00 */
[----:B------:R-:W-:Y:S01]  /*1950*/  @!P0 IMAD.IADD R13, R21, 0x1, R2 ;  /* 0x00000001150d8824 */ /* 0x000fe200078e0202 */
[----:B------:R-:W-:Y:S01]  /*1960*/  @P0 IADD3 R13, PT, PT, R11, R6, RZ ;  /* 0x000000060b0d0210 */ /* 0x000fe20007ffe0ff */
[----:B------:R-:W-:Y:S01]  /*1970*/  IMAD.IADD R3, R23, 0x1, R7 ;  /* 0x0000000117037824 */ /* 0x000fe200078e0207 */
[----:B------:R-:W-:Y:S02]  /*1980*/  @P0 MOV R14, R10 ;  /* 0x0000000a000e0202 */ /* 0x000fe40000000f00 */
.L_x_5013:
[----:B------:R-:W-:Y:S05]  /*1990*/  BSYNC.RECONVERGENT B0 ;  /* 0x0000000000007941 */ /* 0x000fea0003800200 */
.L_x_5011:
[----:B------:R-:W-:Y:S01]  /*19a0*/  ISETP.NE.AND P0, PT, R5, -0x1, PT ;  /* 0xffffffff0500780c */ /* 0x000fe20003f05270 */
[----:B------:R-:W2:Y:S04]  /*19b0*/  LD.E.64 R134, desc[UR4][R132.64+0x30] ;  /* 0x0000300484867980 */ /* 0x000ea8000c101b00 */
[----:B------:R-:W3:Y:S04]  /*19c0*/  LD.E.64 R24, desc[UR4][R132.64+0x48] ;  /* 0x0000480484187980 */ /* 0x000ee8000c101b00 */
[----:B------:R-:W4:Y:S04]  /*19d0*/  LD.E.64 R16, desc[UR4][R16.64] ;  /* 0x0000000410107980 */ /* 0x000f28000c101b00 */
[----:B------:R-:W3:Y:S04]  /*19e0*/  @!P0 LD.E.64 R28, desc[UR4][R132.64+0x18] ;  /* 0x00001804841c8980 */ /* 0x000ee8000c101b00 */
[----:B------:R-:W4:Y:S04]  /*19f0*/  LD.E.64 R10, desc[UR4][R132.64+0x8] ;  /* 0x00000804840a7980 */ /* 0x000f28000c101b00 */
[----:B------:R-:W4:Y:S01]  /*1a00*/  LD.E.64 R6, desc[UR4][R132.64+0x10] ;  /* 0x0000100484067980 */ /* 0x000f22000c101b00 */
[----:B------:R-:W-:-:S03]  /*1a10*/  IMAD.MOV.U32 R8, RZ, RZ, RZ ;  /* 0x000000ffff087224 */ /* 0x000fc600078e00ff */
[----:B------:R-:W4:Y:S04]  /*1a20*/  LD.E R20, desc[UR4][R132.64+0xd0] ;  /* 0x0000d00484147980 */ /* 0x000f28000c101900 */
[----:B------:R1:W5:Y:S01]  /*1a30*/  @P6 LD.E R8, desc[UR4][R32.64] ;  /* 0x0000000420086980 */ /* 0x000362000c101900 */
        /* <DEDUP_REMOVED lines=17> */
[----:B------:R-:W-:-:S04]  /*1b50*/  @!P1 IADD3 R15, PT, PT, R15, -R2, RZ ;  /* 0x800000020f0f9210 */ /* 0x000fc80007ffe0ff */
[----:B------:R-:W-:Y:S01]  /*1b60*/  ISETP.GE.U32.AND P3, PT, R15, R2, PT ;  /* 0x000000020f00720c */ /* 0x000fe20003f66070 */
[----:B------:R-:W-:Y:S01]  /*1b70*/  @!P1 VIADD R18, R18, 0x1 ;  /* 0x0000000112129836 */ /* 0x000fe20000000000 */
[----:B------:R-:W-:Y:S02]  /*1b80*/  IADD3 R14, P2, PT, R22, R14, RZ ;  /* 0x0000000e160e7210 */ /* 0x000fe40007f5e0ff */
[----:B------:R-:W-:Y:S01]  /*1b90*/  LOP3.LUT R2, R219, R0, RZ, 0x3c, !PT ;  /* 0x00000000db027212 */ /* 0x000fe200078e3cff */
[----:B-----5:R-:W-:Y:S02]  /*1ba0*/  IMAD R9, R9, R136, RZ ;  /* 0x0000008809097224 */ /* 0x020fe400078e02ff */
[----:B------:R-:W-:Y:S01]  /*1bb0*/  IMAD.X R15, RZ, RZ, R13, P2 ;  /* 0x000000ffff0f7224 */ /* 0x000fe200010e060d */
[----:B------:R-:W-:Y:S02]  /*1bc0*/  ISETP.GE.AND P2, PT, R2, RZ, PT ;  /* 0x000000ff0200720c */ /* 0x000fe40003f46270 */
[----:B------:R-:W-:-:S03]  /*1bd0*/  ISETP.NE.AND P1, PT, R0, RZ, PT ;  /* 0x000000ff0000720c */ /* 0x000fc60003f25270 */
[----:B------:R-:W-:Y:S01]  /*1be0*/  @P3 IADD3 R18, PT, PT, R18, 0x1, RZ ;  /* 0x0000000112123810 */ /* 0x000fe20007ffe0ff */
[C---:B------:R-:W-:Y:S02]  /*1bf0*/  IMAD R9, R12.reuse, R137, R9 ;  /* 0x000000890c097224 */ /* 0x040fe400078e0209 */
[----:B------:R-:W-:-:S04]  /*1c00*/  IMAD.WIDE.U32 R14, R12, R136, R14 ;  /* 0x000000880c0e7225 */ /* 0x000fc800078e000e */
[----:B------:R-:W-:Y:S02]  /*1c10*/  IMAD.MOV.U32 R2, RZ, RZ, R18 ;  /* 0x000000ffff027224 */ /* 0x000fe400078e0012 */
[----:B------:R-:W-:-:S03]  /*1c20*/  IMAD.IADD R15, R15, 0x1, R9 ;  /* 0x000000010f0f7824 */ /* 0x000fc600078e0209 */
[----:B------:R-:W-:Y:S02]  /*1c30*/  @!P2 IADD3 R2, PT, PT, -R2, RZ, RZ ;  /* 0x000000ff0202a210 */ /* 0x000fe40007ffe1ff */
[----:B------:R-:W-:Y:S02]  /*1c40*/  @!P1 LOP3.LUT R2, RZ, R0, RZ, 0x33, !PT ;  /* 0x00000000ff029212 */ /* 0x000fe400078e33ff */
[C---:B------:R-:W-:Y:S01]  /*1c50*/  SHF.L.U32 R78, R81.reuse, 0x6, RZ ;  /* 0x00000006514e7819 */ /* 0x040fe200000006ff */
[----:B------:R-:W-:Y:S01]  /*1c60*/  IMAD.SHL.U32 R73, R81, 0x20, RZ ;  /* 0x0000002051497824 */ /* 0x000fe200078e00ff */
[----:B------:R-:W-:Y:S01]  /*1c70*/  SHF.R.U32.HI R126, RZ, 0x3, R81 ;  /* 0x00000003ff7e7819 */ /* 0x000fe20000011651 */
[----:B------:R-:W-:Y:S01]  /*1c80*/  IMAD.MOV.U32 R127, RZ, RZ, RZ ;  /* 0x000000ffff7f7224 */ /* 0x000fe200078e00ff */
[----:B------:R-:W-:Y:S01]  /*1c90*/  SHF.R.S32.HI R0, RZ, 0x1f, R2 ;  /* 0x0000001fff007819 */ /* 0x000fe20000011402 */
[----:B------:R-:W-:Y:S01]  /*1ca0*/  IMAD.WIDE.U32 R14, R2, R26, R14 ;  /* 0x0000001a020e7225 */ /* 0x000fe200078e000e */
[----:B------:R-:W1:Y:S03]  /*1cb0*/  S2UR UR6, SR_CgaCtaId ;  /* 0x00000000000679c3 */ /* 0x000e660000008800 */
[----:B------:R-:W-:-:S02]  /*1cc0*/  IMAD R213, R211, R126, RZ ;  /* 0x0000007ed3d57224 */ /* 0x000fc400078e02ff */
[----:B------:R-:W-:Y:S01]  /*1cd0*/  IMAD R215, R137, R126, RZ ;  /* 0x0000007e89d77224 */ /* 0x000fe200078e02ff */
[----:B------:R-:W-:Y:S01]  /*1ce0*/  UMOV UR7, 0x400 ;  /* 0x0000040000077882 */ /* 0x000fe20000000000 */
[----:B------:R-:W-:Y:S01]  /*1cf0*/  LEA R217, R61, 0xffffff80, 0x7 ;  /* 0xffffff803dd97811 */ /* 0x000fe200078e38ff */
[----:B------:R-:W-:Y:S01]  /*1d00*/  IMAD.SHL.U32 R76, R136, 0x10, RZ ;  /* 0x00000010884c7824 */ /* 0x000fe200078e00ff */
[C---:B------:R-:W-:Y:S02]  /*1d10*/  SHF.L.U64.HI R80, R210.reuse, 0x4, R211 ;  /* 0x00000004d2507819 */ /* 0x040fe400000102d3 */
[----:B------:R-:W-:Y:S02]  /*1d20*/  SHF.L.U32 R79, R210, 0x4, RZ ;  /* 0x00000004d24f7819 */ /* 0x000fe400000006ff */
[----:B------:R-:W-:Y:S01]  /*1d30*/  SHF.L.U64.HI R77, R136, 0x4, R137 ;  /* 0x00000004884d7819 */ /* 0x000fe20000010289 */
[----:B-1----:R-:W-:Y:S01]  /*1d40*/  ULEA UR6, UR6, UR7, 0x18 ;  /* 0x0000000706067291 */ /* 0x002fe2000f8ec0ff */
[----:B--2---:R-:W-:-:S04]  /*1d50*/  @P0 IMAD.WIDE.U32 R18, R134, R5, RZ ;  /* 0x0000000586120225 */ /* 0x004fc800078e00ff */
[----:B------:R-:W-:Y:S02]  /*1d60*/  @P0 IMAD R13, R135, R5, RZ ;  /* 0x00000005870d0224 */ /* 0x000fe400078e02ff */
[-C--:B---3--:R-:W-:Y:S02]  /*1d70*/  @!P0 IMAD R12, R29, R221.reuse, RZ ;  /* 0x000000dd1d0c8224 */ /* 0x088fe400078e02ff */
[----:B------:R-:W-:-:S04]  /*1d80*/  @!P0 IMAD.WIDE.U32 R28, R28, R221, RZ ;  /* 0x000000dd1c1c8225 */ /* 0x000fc800078e00ff */
[----:B------:R-:W-:Y:S02]  /*1d90*/  @!P0 IMAD.MOV.U32 R9, RZ, RZ, R28 ;  /* 0x000000ffff098224 */ /* 0x000fe400078e001c */
[----:B------:R-:W-:Y:S02]  /*1da0*/  @P0 IMAD.MOV.U32 R9, RZ, RZ, R18 ;  /* 0x000000ffff090224 */ /* 0x000fe400078e0012 */
[----:B------:R-:W-:Y:S01]  /*1db0*/  @!P0 IMAD.IADD R5, R29, 0x1, R12 ;  /* 0x000000011d058824 */ /* 0x000fe200078e020c */
[----:B------:R-:W-:Y:S02]  /*1dc0*/  @P0 IADD3 R5, PT, PT, R19, R13, RZ ;  /* 0x0000000d13050210 */ /* 0x000fe40007ffe0ff */
[----:B------:R-:W-:Y:S01]  /*1dd0*/  IADD3 R18, P1, PT, R22, R9, RZ ;  /* 0x0000000916127210 */ /* 0x000fe20007f3e0ff */
[----:B------:R-:W-:Y:S01]  /*1de0*/  IMAD R9, R25, R219, RZ ;  /* 0x000000db19097224 */ /* 0x000fe200078e02ff */
[----:B------:R-:W-:-:S03]  /*1df0*/  SHF.R.S32.HI R12, RZ, 0x1f, R219 ;  /* 0x0000001fff0c7819 */ /* 0x000fc600000114db */
[----:B------:R-:W-:Y:S02]  /*1e00*/  IMAD.X R19, RZ, RZ, R5, P1 ;  /* 0x000000ffff137224 */ /* 0x000fe400008e0605 */
[----:B------:R-:W-:Y:S01]  /*1e10*/  IMAD R9, R24, R12, R9 ;  /* 0x0000000c18097224 */ /* 0x000fe200078e0209 */
[----:B------:R-:W-:Y:S01]  /*1e20*/  LOP3.LUT R12, R78, 0x200, RZ, 0xc0, !PT ;  /* 0x000002004e0c7812 */ /* 0x000fe200078ec0ff */
[----:B------:R-:W-:-:S03]  /*1e30*/  IMAD.WIDE.U32 R24, R219, R24, R18 ;  /* 0x00000018db187225 */ /* 0x000fc600078e0012 */
[----:B------:R-:W-:Y:S01]  /*1e40*/  LOP3.LUT R73, R12, 0x7c00, R73, 0xf8, !PT ;  /* 0x00007c000c497812 */ /* 0x000fe200078ef849 */
[----:B------:R-:W-:Y:S01]  /*1e50*/  IMAD.WIDE.U32 R18, R216, 0x40, R126 ;  /* 0x00000040d8127825 */ /* 0x000fe200078e007e */
[----:B------:R-:W-:-:S03]  /*1e60*/  IADD3 R12, P0, PT, R22, R4, RZ ;  /* 0x00000004160c7210 */ /* 0x000fc60007f1e0ff */
[----:B------:R-:W-:Y:S01]  /*1e70*/  IMAD R13, R27, R2, RZ ;  /* 0x000000021b0d7224 */ /* 0x000fe200078e02ff */
[----:B------:R-:W-:Y:S01]  /*1e80*/  IADD3 R25, PT, PT, R25, R9, RZ ;  /* 0x0000000919197210 */ /* 0x000fe20007ffe0ff */
[----:B------:R-:W-:Y:S02]  /*1e90*/  IMAD R5, R19, R134, RZ ;  /* 0x0000008613057224 */ /* 0x000fe400078e02ff */
[----:B------:R-:W-:Y:S02]  /*1ea0*/  IMAD R26, R0, R26, R13 ;  /* 0x0000001a001a7224 */ /* 0x000fe400078e020d */
[----:B------:R-:W-:Y:S02]  /*1eb0*/  IMAD.X R13, RZ, RZ, R3, P0 ;  /* 0x000000ffff0d7224 */ /* 0x000fe400000e0603 */
[C---:B------:R-:W-:Y:S02]  /*1ec0*/  IMAD R3, R18.reuse, R135, R5 ;  /* 0x0000008712037224 */ /* 0x040fe400078e0205 */
[----:B------:R-:W-:-:S05]  /*1ed0*/  IMAD.WIDE.U32 R18, R18, R134, R24 ;  /* 0x0000008612127225 */ /* 0x000fca00078e0018 */
[----:B------:R-:W-:Y:S02]  /*1ee0*/  IADD3 R3, PT, PT, R19, R3, RZ ;  /* 0x0000000313037210 */ /* 0x000fe40007ffe0ff */
[----:B----4-:R-:W-:Y:S01]  /*1ef0*/  LEA R124, P0, R18, R16, 0x1 ;  /* 0x00000010127c7211 */ /* 0x010fe200078008ff */
[----:B------:R-:W-:-:S03]  /*1f00*/  IMAD.IADD R15, R15, 0x1, R26 ;  /* 0x000000010f0f7824 */ /* 0x000fc600078e021a */
[----:B------:R-:W-:Y:S02]  /*1f10*/  LEA.HI.X R125, R18, R17, R3, 0x1, P0 ;  /* 0x00000011127d7211 */ /* 0x000fe400000f0c03 */
[----:B------:R-:W-:Y:S01]  /*1f20*/  SHF.R.S32.HI R3, RZ, 0x1f, R84 ;  /* 0x0000001fff037819 */ /* 0x000fe20000011454 */
[----:B------:R-:W-:-:S03]  /*1f30*/  IMAD.WIDE.U32 R4, R126, R210, R12 ;  /* 0x000000d27e047225 */ /* 0x000fc600078e000c */
[----:B------:R-:W-:Y:S01]  /*1f40*/  LEA.HI R3, R3, R84, RZ, 0x7 ;  /* 0x0000005403037211 */ /* 0x000fe200078f38ff */
[----:B------:R-:W-:Y:S01]  /*1f50*/  IMAD.WIDE.U32 R12, R126, R136, R14 ;  /* 0x000000887e0c7225 */ /* 0x000fe200078e000e */
[----:B------:R-:W-:-:S03]  /*1f60*/  LEA R212, P1, R4, R10, 0x1 ;  /* 0x0000000a04d47211 */ /* 0x000fc600078208ff */
        /* <DEDUP_REMOVED lines=10> */
[----:B------:R-:W-:-:S04]  /*2010*/  LOP3.LUT R74, R4, 0x38, R75, 0x78, !PT ;  /* 0x00000038044a7812 */ /* 0x000fc800078e784b */
[----:B------:R-:W-:-:S04]  /*2020*/  LOP3.LUT R74, R74, 0x1e00, R75, 0xf8, !PT ;  /* 0x00001e004a4a7812 */ /* 0x000fc800078ef84b */
[----:B------:R-:W-:Y:S02]  /*2030*/  LEA R74, R74, UR6, 0x1 ;  /* 0x000000064a4a7c11 */ /* 0x000fe4000f8e08ff */
[----:B------:R-:W-:Y:S01]  /*2040*/  LEA.HI R20, R20, R20, RZ, 0x1 ;  /* 0x0000001414147211 */ /* 0x000fe200078f08ff */
[----:B------:R-:W-:Y:S06]  /*2050*/  @!P0 BRA `(.L_x_5014) ;  /* 0x000000a400908947 */ /* 0x000fec0003800000 */
        /* <DEDUP_REMOVED lines=32> */
[----:B------:R-:W-:Y:S01]  /*2260*/  SHF.R.S32.HI R104, RZ, 0x1f, R123 ;  /* 0x0000001fff687819 */ /* 0x000fe2000001147b */
        /* <DEDUP_REMOVED lines=17> */
[----:B------:R-:W-:Y:S02]  /*2380*/  IMAD R3, R130, R9, R3 ;  /* 0x0000000982037224 */ /* 0x000fe400078e0203 */
[----:B-----5:R-:W-:Y:S02]  /*2390*/  IMAD R14, R129, R217, RZ ;  /* 0x000000d9810e7224 */ /* 0x020fe400078e02ff */
        /* <DEDUP_REMOVED lines=9> */
[----:B------:R-:W-:Y:S01]  /*2430*/  IMAD.IADD R15, R217, 0x1, R8 ;  /* 0x00000001d90f7824 */ /* 0x000fe200078e0208 */
[----:B------:R-:W-:Y:S01]  /*2440*/  SHF.R.S32.HI R17, RZ, 0x1f, R84 ;  /* 0x0000001fff117819 */ /* 0x000fe20000011454 */
[----:B------:R-:W-:Y:S01]  /*2450*/  IMAD.WIDE.U32 R26, R2, R16, R26 ;  /* 0x00000010021a7225 */ /* 0x000fe200078e001a */
[----:B------:R-:W-:Y:S02]  /*2460*/  IADD3 R9, P0, PT, -R84, R126, RZ ;  /* 0x0000007e54097210 */ /* 0x000fe40007f1e1ff */
[----:B------:R-:W-:Y:S01]  /*2470*/  LOP3.LUT R3, R3, 0x1c, RZ, 0xc0, !PT ;  /* 0x0000001c03037812 */ /* 0x000fe200078ec0ff */
[----:B------:R-:W-:Y:S01]  /*2480*/  IMAD.WIDE.U32 R24, R2, R24, R28 ;  /* 0x0000001802187225 */ /* 0x000fe200078e001c */
[----:B------:R-:W-:-:S03]  /*2490*/  IADD3.X R17, PT, PT, RZ, ~R17, RZ, P0, !PT ;  /* 0x80000011ff117210 */ /* 0x000fc600007fe4ff */
[-C--:B------:R-:W-:Y:S02]  /*24a0*/  IMAD R15, R15, R20.reuse, RZ ;  /* 0x000000140f0f7224 */ /* 0x080fe400078e02ff */
[CC--:B------:R-:W-:Y:S02]  /*24b0*/  IMAD R2, R126.reuse, R20.reuse, R22 ;  /* 0x000000147e027224 */ /* 0x0c0fe400078e0216 */
[----:B------:R-:W-:Y:S02]  /*24c0*/  IMAD.IADD R27, R27, 0x1, R0 ;  /* 0x000000011b1b7824 */ /* 0x000fe400078e0200 */
[----:B------:R-:W-:Y:S01]  /*24d0*/  IMAD R0, R126, R20, R3 ;  /* 0x000000147e007224 */ /* 0x000fe200078e0203 */
[----:B------:R-:W-:Y:S01]  /*24e0*/  IADD3 R19, PT, PT, R25, R18, RZ ;  /* 0x0000001219137210 */ /* 0x000fe20007ffe0ff */
[----:B------:R-:W-:Y:S01]  /*24f0*/  IMAD R85, R17, R128, RZ ;  /* 0x0000008011557224 */ /* 0x000fe200078e02ff */
[----:B------:R-:W-:Y:S02]  /*2500*/  MOV R18, R24 ;  /* 0x0000001800127202 */ /* 0x000fe40000000f00 */
[----:B------:R-:W-:-:S02]  /*2510*/  SHF.R.S32.HI R3, RZ, 0x1f, R15 ;  /* 0x0000001fff037819 */ /* 0x000fc4000001140f */
        /* <DEDUP_REMOVED lines=27> */
[----:B------:R-:W-:Y:S02]  /*26d0*/  LOP3.LUT R19, R22, 0x40, RZ, 0xfc, !PT ;  /* 0x0000004016137812 */ /* 0x000fe400078efcff */
[C---:B------:R-:W-:Y:S02]  /*26e0*/  SHF.L.U64.HI R96, R130.reuse, 0x4, R131 ;  /* 0x0000000482607819 */ /* 0x040fe40000010283 */
[----:B------:R-:W-:-:S07]  /*26f0*/  SHF.L.U32 R97, R130, 0x4, RZ ;  /* 0x0000000482617819 */ /* 0x000fce00000006ff */
.L_x_5053:
[----:B------:R-:W-:Y:S01]  /*2700*/  VIADD R107, R107, 0x80 ;  /* 0x000000806b6b7836 */ /* 0x000fe20000000000 */
[----:B------:R-:W-:Y:S01]  /*2710*/  UMOV UR6, URZ ;  /* 0x000000ff00067c82 */ /* 0x000fe20008000000 */
[----:B------:R-:W-:Y:S01]  /*2720*/  VIADD R108, R108, 0x80 ;  /* 0x000000806c6c7836 */ /* 0x000fe20000000000 */
[----:B------:R-:W-:Y:S01]  /*2730*/  BSSY.RECONVERGENT B1, `(.L_x_5015) ;  /* 0x000098d000017945 */ /* 0x000fe20003800200 */
[----:B------:R-:W-:Y:S01]  /*2740*/  VIADD R105, R105, 0xffffffff ;  /* 0xffffffff69697836 */ /* 0x000fe20000000000 */
[-C--:B------:R-:W-:Y:S01]  /*2750*/  ISETP.GE.AND P0, PT, R126, R107.reuse, PT ;  /* 0x0000006b7e00720c */ /* 0x080fe20003f06270 */
[----:B------:R-:W-:Y:S02]  /*2760*/  IMAD.MOV.U32 R122, RZ, RZ, R106 ;  /* 0x000000ffff7a7224 */ /* 0x000fe400078e006a */
[----:B------:R-:W-:Y:S01]  /*2770*/  VIADD R106, R106, 0xffffff80 ;  /* 0xffffff806a6a7836 */ /* 0x000fe20000000000 */
[-C--:B------:R-:W-:Y:S02]  /*2780*/  ISETP.GE.AND P2, PT, R126, R108.reuse, !P0 ;  /* 0x0000006c7e00720c */ /* 0x080fe40004746270 */
[C---:B------:R-:W-:Y:S04]  /*2790*/  ISETP.GE.AND P0, PT, R121.reuse, R107, PT ;  /* 0x0000006b7900720c */ /* 0x040fe80003f06270 */
[----:B------:R-:W-:Y:S07]  /*27a0*/  ISETP.GE.AND P3, PT, R121, R108, !P0 ;  /* 0x0000006c7900720c */ /* 0x000fee0004766270 */
[----:B------:R-:W-:Y:S05]  /*27b0*/  @P2 IMAD.MOV.U32 R87, RZ, RZ, R85 ;  /* 0x000000ffff572224 */ /* 0x000fea00078e0055 */
[----:B------:R-:W2:Y:S01]  /*27c0*/  @P2 LD.E.128 R4, desc[UR4][R86.64] ;  /* 0x0000000456042980 */ /* 0x000ea2000c101d00 */
        /* <DEDUP_REMOVED lines=11> */
[CC--:B------:R-:W-:Y:S04]  /*2880*/  ISETP.GE.AND P0, PT, R119.reuse, R107.reuse, PT ;  /* 0x0000006b7700720c */ /* 0x0c0fe80003f06270 */
[-C--:B------:R-:W-:Y:S02]  /*2890*/  ISETP.LT.OR P1, PT, R119, R108.reuse, P0 ;  /* 0x0000006c7700720c */ /* 0x080fe40000721670 */
[C---:B------:R-:W-:Y:S04]  /*28a0*/  ISETP.GE.AND P0, PT, R118.reuse, R107, PT ;  /* 0x0000006b7600720c */ /* 0x040fe80003f06270 */
[----:B------:R-:W-:Y:S04]  /*28b0*/  ISETP.LT.OR P6, PT, R118, R108, P0 ;  /* 0x0000006c7600720c */ /* 0x000fe800007c1670 */
[----:B------:R-:W-:Y:S03]  /*28c0*/  P2R R140, PR, RZ, 0x40 ;  /* 0x00000040ff8c7803 */ /* 0x000fe60000000000 */
[----:B------:R-:W-:Y:S01]  /*28d0*/  @!P1 IMAD R0, R129, 0x60, RZ ;  /* 0x0000006081009824 */ /* 0x000fe200078e02ff */
[----:B--2---:R1:W-:Y:S04]  /*28e0*/  @P2 ST.E.128 desc[UR4][R94.64], R4 ;  /* 0x000000045e002985 */ /* 0x0043e8000c101d04 */
[----:B------:R2:W3:Y:S02]  /*28f0*/  @P2 LD.E.128 R12, desc[UR4][R86.64+0x80] ;  /* 0x00008004560c2980 */ /* 0x0004e4000c101d00 */
[----:B--2---:R-:W-:Y:S02]  /*2900*/  @!P1 IMAD.MOV.U32 R87, RZ, RZ, R85 ;  /* 0x000000ffff579224 */ /* 0x004fe400078e0055 */
[----:B---3--:R2:W-:Y:S04]  /*2910*/  @P2 ST.E.128 desc[UR4][R94.64+0x80], R12 ;  /* 0x0000800c5e002985 */ /* 0x0085e8000c101d04 */
        /* <DEDUP_REMOVED lines=18> */
[CC--:B------:R-:W-:Y:S04]  /*2a40*/  ISETP.GE.AND P0, PT, R117.reuse, R107.reuse, PT ;  /* 0x0000006b7500720c */ /* 0x0c0fe80003f06270 */
[-C--:B------:R-:W-:Y:S02]  /*2a50*/  ISETP.GE.AND P5, PT, R117, R108.reuse, !P0 ;  /* 0x0000006c7500720c */ /* 0x080fe400047a6270 */
[-C--:B------:R-:W-:Y:S11]  /*2a60*/  ISETP.GE.AND P0, PT, R116, R107.reuse, PT ;  /* 0x0000006b7400720c */ /* 0x080ff60003f06270 */
[----:B------:R-:W-:Y:S02]  /*2a70*/  @P5 IMAD.MOV.U32 R87, RZ, RZ, R85 ;  /* 0x000000ffff575224 */ /* 0x000fe400078e0055 */
        /* <DEDUP_REMOVED lines=13> */
[-C--:B------:R-:W-:Y:S02]  /*2b50*/  ISETP.GE.AND P6, PT, R116, R108.reuse, !P0 ;  /* 0x0000006c7400720c */ /* 0x080fe400047c6270 */
[C---:B------:R-:W-:Y:S01]  /*2b60*/  ISETP.GE.AND P0, PT, R115.reuse, R107, PT ;  /* 0x0000006b7300720c */ /* 0x040fe20003f06270 */
[----:B--2---:R-:W2:Y:S03]  /*2b70*/  @P5 LD.E.128 R12, desc[UR4][R2.64] ;  /* 0x00000004020c5980 */ /* 0x004ea6000c101d00 */
[----:B------:R-:W-:Y:S04]  /*2b80*/  ISETP.GE.AND P0, PT, R115, R108, !P0 ;  /* 0x0000006c7300720c */ /* 0x000fe80004706270 */
[----:B------:R-:W-:Y:S03]  /*2b90*/  P2R R138, PR, RZ, 0x1 ;  /* 0x00000001ff8a7803 */ /* 0x000fe60000000000 */
[----:B------:R-:W-:Y:S02]  /*2ba0*/  @P6 IMAD.MOV.U32 R87, RZ, RZ, R85 ;  /* 0x000000ffff576224 */ /* 0x000fe400078e0055 */
        /* <DEDUP_REMOVED lines=8> */
[----:B------:R-:W-:Y:S02]  /*2c30*/  @P0 IMAD.MOV.U32 R87, RZ, RZ, R85 ;  /* 0x000000ffff570224 */ /* 0x000fe400078e0055 */
        /* <DEDUP_REMOVED lines=105> */
.L_x_5016:
        /* <DEDUP_REMOVED lines=106> */
.L_x_5020:
[----:B------:R-:W-:Y:S05]  /*3970*/  BSYNC.RECONVERGENT B0 ;  /* 0x0000000000007941 */ /* 0x000fea0003800200 */
.L_x_5019:
        /* <DEDUP_REMOVED lines=97> */
.L_x_5022:
[----:B------:R-:W-:Y:S05]  /*3f90*/  BSYNC.RECONVERGENT B0 ;  /* 0x0000000000007941 */ /* 0x000fea0003800200 */
.L_x_5021:
        /* <DEDUP_REMOVED lines=101> */
.L_x_5024:
[----:B------:R-:W-:Y:S05]  /*45f0*/  BSYNC.RECONVERGENT B0 ;  /* 0x0000000000007941 */ /* 0x000fea0003800200 */
.L_x_5023:
        /* <DEDUP_REMOVED lines=104> */
.L_x_5026:
[----:B------:R-:W-:Y:S05]  /*4c80*/  BSYNC.RECONVERGENT B0 ;  /* 0x0000000000007941 */ /* 0x000fea0003800200 */
.L_x_5025:
        /* <DEDUP_REMOVED lines=100> */
.L_x_5028:
[----:B------:R-:W-:Y:S05]  /*52d0*/  BSYNC.RECONVERGENT B0 ;  /* 0x0000000000007941 */ /* 0x000fea0003800200 */
.L_x_5027:
        /* <DEDUP_REMOVED lines=104> */
.L_x_5030:
[----:B------:R-:W-:Y:S05]  /*5960*/  BSYNC.RECONVERGENT B0 ;  /* 0x0000000000007941 */ /* 0x000fea0003800200 */
.L_x_5029:
        /* <DEDUP_REMOVED lines=102> */
.L_x_5032:
[----:B------:R-:W-:Y:S05]  /*5fd0*/  BSYNC.RECONVERGENT B0 ;  /* 0x0000000000007941 */ /* 0x000fea0003800200 */
.L_x_5031:
        /* <DEDUP_REMOVED lines=104> */
.L_x_5034:
[----:B------:R-:W-:Y:S05]  /*6660*/  BSYNC.RECONVERGENT B0 ;  /* 0x0000000000007941 */ /* 0x000fea0003800200 */
.L_x_5033:
[----:B------:R-:W5:Y:S02]  /*6670*/  LD.E R3, desc[UR4][R132.64+0xd0] ;  /* 0x0000d00484037980 */ /* 0x000f64000c101900 */
[----:B-----5:R-:W-:Y:S05]  /*6680*/  IMAD.U32 R3, R3, -0x40, RZ ;  /* 0xffffffc003037824 */ /* 0x020fea00078e00ff */
[C---:B------:R-:W-:Y:S02]  /*6690*/  LEA R24, P1, R3.reuse, R24, 0x1 ;  /* 0x0000001803187211 */ /* 0x040fe400078208ff */
[C---:B------:R-:W-:Y:S02]  /*66a0*/  LEA R62, P0, R3.reuse, R62, 0x1 ;  /* 0x0000003e033e7211 */ /* 0x040fe400078008ff */
[C---:B------:R-:W-:Y:S02]  /*66b0*/  LEA.HI.X.SX32 R25, R3.reuse, R25, 0x1, P1 ;  /* 0x0000001903197211 */ /* 0x040fe400008f0eff */
[----:B------:R-:W-:Y:S01]  /*66c0*/  LEA.HI.X.SX32 R63, R3, R63, 0x1, P0 ;  /* 0x0000003f033f7211 */ /* 0x000fe200000f0eff */
[----:B------:R-:W-:Y:S05]  /*66d0*/  BRA `(.L_x_5017) ;  /* 0x0000005800487947 */ /* 0x000fea0003800000 */
.L_x_5018:
        /* <DEDUP_REMOVED lines=174> */
.L_x_5036:
[----:B------:R-:W-:Y:S05]  /*71c0*/  BSYNC.RECONVERGENT B0 ;  /* 0x0000000000007941 */ /* 0x000fea0003800200 */
.L_x_5035:
        /* <DEDUP_REMOVED lines=105> */
[----:B------:R-:W-:Y:S05]  /*7860*/  @!P0 IADD3 R50, P1, PT, R145, R90, RZ ;  /* 0x0000005a91328210 */ /* 0x000fea0007f3e0ff */
[----:B------:R-:W-:Y:S01]  /*7870*/  @!P0 IMAD.X R51, R144, 0x1, R91, P1 ;  /* 0x0000000190338824 */ /* 0x000fe200008e065b */
[----:B------:R-:W-:Y:S01]  /*7880*/  ISETP.GT.AND P1, PT, R27, 0x40, !P0 ;  /* 0x000000401b00780c */ /* 0x000fe20004724270 */
[----:B------:R-:W4:Y:S08]  /*7890*/  @!P0 LD.E.128 R144, desc[UR4][R148.64+0x80] ;  /* 0x0000800494908980 */ /* 0x000f30000c101d00 */
        /* <DEDUP_REMOVED lines=66> */
.L_x_5038:
[----:B------:R-:W-:Y:S05]  /*7cc0*/  BSYNC.RECONVERGENT B0 ;  /* 0x0000000000007941 */ /* 0x000fea0003800200 */
.L_x_5037:
        /* <DEDUP_REMOVED lines=175> */
.L_x_5040:
[----:B------:R-:W-:Y:S05]  /*87c0*/  BSYNC.RECONVERGENT B0 ;  /* 0x0000000000007941 */ /* 0x000fea0003800200 */
.L_x_5039:
        /* <DEDUP_REMOVED lines=179> */
.L_x_5042:
[----:B------:R-:W-:Y:S05]  /*9300*/  BSYNC.RECONVERGENT B0 ;  /* 0x0000000000007941 */ /* 0x000fea0003800200 */
.L_x_5041:
        /* <DEDUP_REMOVED lines=176> */
.L_x_5044:
[----:B------:R-:W-:Y:S05]  /*9e10*/  BSYNC.RECONVERGENT B0 ;  /* 0x0000000000007941 */ /* 0x000fea0003800200 */
.L_x_5043:
        /* <DEDUP_REMOVED lines=177> */
.L_x_5046:
[----:B------:R-:W-:Y:S05]  /*a930*/  BSYNC.RECONVERGENT B0 ;  /* 0x0000000000007941 */ /* 0x000fea0003800200 */
.L_x_5045:
        /* <DEDUP_REMOVED lines=177> */
.L_x_5048:
[----:B------:R-:W-:Y:S05]  /*b450*/  BSYNC.RECONVERGENT B0 ;  /* 0x0000000000007941 */ /* 0x000fea0003800200 */
.L_x_5047:
        /* <DEDUP_REMOVED lines=179> */
.L_x_5050:
[----:B------:R-:W-:Y:S05]  /*bf90*/  BSYNC.RECONVERGENT B0 ;  /* 0x0000000000007941 */ /* 0x000fea0003800200 */
.L_x_5049:
[----:B------:R-:W5:Y:S02]  /*bfa0*/  LD.E R3, desc[UR4][R132.64+0xd0] ;  /* 0x0000d00484037980 */ /* 0x000f64000c101900 */
[----:B-----5:R-:W-:Y:S05]  /*bfb0*/  IMAD.U32 R3, R3, -0x40, RZ ;  /* 0xffffffc003037824 */ /* 0x020fea00078e00ff */
[C---:B------:R-:W-:Y:S02]  /*bfc0*/  LEA R90, P1, R3.reuse, R90, 0x1 ;  /* 0x0000005a035a7211 */ /* 0x040fe400078208ff */
[C---:B------:R-:W-:Y:S02]  /*bfd0*/  LEA R88, P0, R3.reuse, R88, 0x1 ;  /* 0x0000005803587211 */ /* 0x040fe400078008ff */
[C---:B------:R-:W-:Y:S02]  /*bfe0*/  LEA.HI.X.SX32 R91, R3.reuse, R91, 0x1, P1 ;  /* 0x0000005b035b7211 */ /* 0x040fe400008f0eff */
[----:B------:R-:W-:Y:S09]  /*bff0*/  LEA.HI.X.SX32 R89, R3, R89, 0x1, P0 ;  /* 0x0000005903597211 */ /* 0x000ff200000f0eff */
.L_x_5017:
[----:B------:R-:W-:Y:S05]  /*c000*/  BSYNC.RECONVERGENT B1 ;  /* 0x0000000000017941 */ /* 0x000fea0003800200 */
.L_x_5015:
        /* <DEDUP_REMOVED lines=101> */
.L_x_5052:
[----:B------:R-:W-:Y:S05]  /*c660*/  BSYNC.RECONVERGENT B0 ;  /* 0x0000000000007941 */ /* 0x000fea0003800200 */
.L_x_5051:
[----:B------:R-:W-:Y:S11]  /*c670*/  ISETP.NE.AND P0, PT, R87, RZ, PT ;  /* 0x000000ff5700720c */ /* 0x000ff60003f05270 */
[----:B------:R-:W-:Y:S02]  /*c680*/  @!UPT UIADD3 URZ, UPT, UPT, URZ, URZ, URZ ;  /* 0x000000fffffff290 */ /* 0x000fe4000fffe0ff */
[----:B------:R-:W-:Y:S05]  /*c690*/  @P0 BRA `(.L_x_5053) ;  /* 0xffffff6000180947 */ /* 0x000fea000383ffff */
.L_x_5014:
        /* <DEDUP_REMOVED lines=34> */
.L_x_5057:
[----:B------:R-:W-:Y:S05]  /*c8c0*/  BSYNC.RECONVERGENT B0 ;  /* 0x0000000000007941 */ /* 0x000fea0003800200 */
.L_x_5056:
        /* <DEDUP_REMOVED lines=10> */
.L_x_5055:
        /* <DEDUP_REMOVED lines=77> */
.L_x_5063:
[----:B------:R-:W-:Y:S05]  /*ce40*/  BSYNC.RECONVERGENT B0 ;  /* 0x0000000000007941 */ /* 0x000fea0003800200 */
.L_x_5062:
        /* <DEDUP_REMOVED lines=44> */
.L_x_5065:
[----:B------:R-:W-:Y:S05]  /*d110*/  BSYNC.RECONVERGENT B0 ;  /* 0x0000000000007941 */ /* 0x000fea0003800200 */
.L_x_5064:
[----:B-----5:R3:W-:Y:S02]  /*d120*/  STS.128 [R74+0x2000], R8 ;  /* 0x002000084a007388 */ /* 0x0207e40000000c00 */
.L_x_5061:
[----:B------:R-:W-:Y:S05]  /*d130*/  BSYNC.RECONVERGENT B1 ;  /* 0x0000000000017941 */ /* 0x000fea0003800200 */
.L_x_5060:
        /* <DEDUP_REMOVED lines=50> */
.L_x_5069:
[----:B------:R-:W-:Y:S05]  /*d460*/  BSYNC.RECONVERGENT B0 ;  /* 0x0000000000007941 */ /* 0x000fea0003800200 */
.L_x_5068:
        /* <DEDUP_REMOVED lines=44> */
.L_x_5071:
[----:B------:R-:W-:Y:S05]  /*d730*/  BSYNC.RECONVERGENT B0 ;  /* 0x0000000000007941 */ /* 0x000fea0003800200 */
.L_x_5070:
[----:B-----5:R4:W-:Y:S02]  /*d740*/  STS.128 [R74+0x2800], R8 ;  /* 0x002800084a007388 */ /* 0x0209e40000000c00 */
.L_x_5067:
[----:B------:R-:W-:Y:S05]  /*d750*/  BSYNC.RECONVERGENT B1 ;  /* 0x0000000000017941 */ /* 0x000fea0003800200 */
.L_x_5066:
        /* <DEDUP_REMOVED lines=50> */
.L_x_5075:
[----:B------:R-:W-:Y:S05]  /*da80*/  BSYNC.RECONVERGENT B0 ;  /* 0x0000000000007941 */ /* 0x000fea0003800200 */
.L_x_5074:
        /* <DEDUP_REMOVED lines=44> */
.L_x_5077:
[----:B------:R-:W-:Y:S05]  /*dd50*/  BSYNC.RECONVERGENT B0 ;  /* 0x0000000000007941 */ /* 0x000fea0003800200 */
.L_x_5076:
[----:B-----5:R3:W-:Y:S02]  /*dd60*/  STS.128 [R74+0x3000], R8 ;  /* 0x003000084a007388 */ /* 0x0207e40000000c00 */
.L_x_5073:
[----:B------:R-:W-:Y:S05]  /*dd70*/  BSYNC.RECONVERGENT B1 ;  /* 0x0000000000017941 */ /* 0x000fea0003800200 */
.L_x_5072:
        /* <DEDUP_REMOVED lines=51> */
.L_x_5079:
[----:B------:R-:W-:Y:S05]  /*e0b0*/  BSYNC.RECONVERGENT B0 ;  /* 0x0000000000007941 */ /* 0x000fea0003800200 */
.L_x_5078:
        /* <DEDUP_REMOVED lines=44> */
.L_x_5081:
[----:B------:R-:W-:Y:S05]  /*e380*/  BSYNC.RECONVERGENT B0 ;  /* 0x0000000000007941 */ /* 0x000fea0003800200 */
.L_x_5080:
[----:B-----5:R3:W-:Y:S01]  /*e390*/  STS.128 [R74+0x3800], R8 ;  /* 0x003800084a007388 */ /* 0x0207e20000000c00 */
[----:B------:R-:W-:Y:S05]  /*e3a0*/  BRA `(.L_x_5058) ;  /* 0x0000002800d47947 */ /* 0x000fea0003800000 */
.L_x_5059:
        /* <DEDUP_REMOVED lines=89> */
.L_x_5085:
[----:B------:R-:W-:Y:S05]  /*e940*/  BSYNC.RECONVERGENT B0 ;  /* 0x0000000000007941 */ /* 0x000fea0003800200 */
.L_x_5084:
        /* <DEDUP_REMOVED lines=82> */
.L_x_5087:
[----:B------:R-:W-:Y:S05]  /*ee70*/  BSYNC.RECONVERGENT B0 ;  /* 0x0000000000007941 */ /* 0x000fea0003800200 */
.L_x_5086:
[----:B-----5:R3:W-:Y:S02]  /*ee80*/  STS.128 [R74+0x2000], R16 ;  /* 0x002000104a007388 */ /* 0x0207e40000000c00 */
.L_x_5083:
[----:B------:R-:W-:Y:S05]  /*ee90*/  BSYNC.RECONVERGENT B1 ;  /* 0x0000000000017941 */ /* 0x000fea0003800200 */
.L_x_5082:
        /* <DEDUP_REMOVED lines=86> */
.L_x_5091:
[----:B------:R-:W-:Y:S05]  /*f400*/  BSYNC.RECONVERGENT B0 ;  /* 0x0000000000007941 */ /* 0x000fea0003800200 */
.L_x_5090:
        /* <DEDUP_REMOVED lines=83> */
.L_x_5093:
[----:B------:R-:W-:Y:S05]  /*f940*/  BSYNC.RECONVERGENT B0 ;  /* 0x0000000000007941 */ /* 0x000fea0003800200 */
.L_x_5092:
[----:B-----5:R4:W-:Y:S02]  /*f950*/  STS.128 [R74+0x2800], R16 ;  /* 0x002800104a007388 */ /* 0x0209e40000000c00 */
.L_x_5089:
[----:B------:R-:W-:Y:S05]  /*f960*/  BSYNC.RECONVERGENT B1 ;  /* 0x0000000000017941 */ /* 0x000fea0003800200 */
.L_x_5088:
        /* <DEDUP_REMOVED lines=87> */
.L_x_5097:
[----:B------:R-:W-:Y:S05]  /*fee0*/  BSYNC.RECONVERGENT B0 ;  /* 0x0000000000007941 */ /* 0x000fea0003800200 */
.L_x_5096:
        /* <DEDUP_REMOVED lines=82> */
.L_x_5099:
[----:B------:R-:W-:Y:S05]  /*10410*/  BSYNC.RECONVERGENT B0 ;  /* 0x0000000000007941 */ /* 0x000fea0003800200 */
.L_x_5098:
[----:B-----5:R3:W-:Y:S02]  /*10420*/  STS.128 [R74+0x3000], R16 ;  /* 0x003000104a007388 */ /* 0x0207e40000000c00 */
.L_x_5095:
[----:B------:R-:W-:Y:S05]  /*10430*/  BSYNC.RECONVERGENT B1 ;  /* 0x0000000000017941 */ /* 0x000fea0003800200 */
.L_x_5094:
        /* <DEDUP_REMOVED lines=87> */
.L_x_5101:
[----:B------:R-:W-:Y:S05]  /*109b0*/  BSYNC.RECONVERGENT B0 ;  /* 0x0000000000007941 */ /* 0x000fea0003800200 */
.L_x_5100:
        /* <DEDUP_REMOVED lines=82> */
.L_x_5103:
[----:B------:R-:W-:Y:S05]  /*10ee0*/  BSYNC.RECONVERGENT B0 ;  /* 0x0000000000007941 */ /* 0x000fea0003800200 */
.L_x_5102:
[----:B-----5:R4:W-:Y:S02]  /*10ef0*/  STS.128 [R74+0x3800], R4 ;  /* 0x003800044a007388 */ /* 0x0209e40000000c00 */
.L_x_5058:
[----:B------:R-:W-:Y:S05]  /*10f00*/  BSYNC.RECONVERGENT B2 ;  /* 0x0000000000027941 */ /* 0x000fea0003800200 */
.L_x_5054:
[----:B-12---:R-:W-:Y:S01]  /*10f10*/  IMAD.IADD R3, R72, 0x1, -R217 ;  /* 0x0000000148037824 */ /* 0x006fe200078e0ad9 */
[----:B------:R-:W1:Y:S01]  /*10f20*/  S2R R201, SR_TID.X ;  /* 0x0000000000c97919 */ /* 0x000e620000002100 */
[C---:B----4-:R-:W-:Y:S01]  /*10f30*/  VIADD R6, R126.reuse, 0x50 ;  /* 0x000000507e067836 */ /* 0x050fe20000000000 */
[----:B------:R-:W2:Y:S01]  /*10f40*/  S2UR UR6, SR_CgaCtaId ;  /* 0x00000000000679c3 */ /* 0x000ea20000008800 */
[----:B------:R-:W-:Y:S01]  /*10f50*/  VIADD R2, R126, 0x60 ;  /* 0x000000607e027836 */ /* 0x000fe20000000000 */
        /* <DEDUP_REMOVED lines=12> */
[CC--:B------:R-:W-:Y:S02]  /*11020*/  @!P0 LEA R14, P1, R79.reuse, R212.reuse, 0x1 ;  /* 0x000000d44f0e8211 */ /* 0x0c0fe400078208ff */
[C---:B---3--:R-:W-:Y:S02]  /*11030*/  @!P4 LEA R10, P5, R210.reuse, R212, 0x6 ;  /* 0x000000d4d20ac211 */ /* 0x048fe400078a30ff */
        /* <DEDUP_REMOVED lines=11> */
[----:B--2---:R-:W-:Y:S01]  /*110f0*/  ULEA UR6, UR6, UR7, 0x18 ;  /* 0x0000000706067291 */ /* 0x004fe2000f8ec0ff */
[----:B------:R-:W-:Y:S01]  /*11100*/  @!P0 LDGSTS.E.BYPASS.LTC128B.128 [R74+0x4800], desc[UR4][R14.64] ;  /* 0x048000000e4a8fae */ /* 0x000fe2000b981a04 */
[----:B------:R-:W-:Y:S01]  /*11110*/  @!P3 IMAD.IADD R13, R5, 0x1, R9 ;  /* 0x00000001050db824 */ /* 0x000fe200078e0209 */
[----:B-1----:R-:W-:Y:S01]  /*11120*/  SHF.R.U32.HI R205, RZ, 0x1, R201 ;  /* 0x00000001ffcd7819 */ /* 0x002fe200000116c9 */
[----:B------:R-:W-:Y:S01]  /*11130*/  @!P3 IMAD.MOV.U32 R12, RZ, RZ, R8 ;  /* 0x000000ffff0cb224 */ /* 0x000fe200078e0008 */
[----:B------:R-:W-:Y:S01]  /*11140*/  @!P0 LDGSTS.E.BYPASS.LTC128B.128 [R74+0x8800], desc[UR4][R14.64+0x80] ;  /* 0x088000800e4a8fae */ /* 0x000fe2000b981a04 */
[----:B------:R-:W-:Y:S01]  /*11150*/  ISETP.GE.AND P0, PT, R4, R3, PT ;  /* 0x000000030400720c */ /* 0x000fe20003f06270 */
[----:B------:R-:W-:Y:S01]  /*11160*/  @!P2 IMAD R8, R211, 0xa0, RZ ;  /* 0x000000a0d308a824 */ /* 0x000fe200078e02ff */
        /* <DEDUP_REMOVED lines=20> */
[----:B------:R-:W-:Y:S01]  /*112b0*/  @!P0 IMAD.IADD R11, R5, 0x1, R11 ;  /* 0x00000001050b8824 */ /* 0x000fe200078e020b */
[----:B------:R-:W-:Y:S01]  /*112c0*/  LOP3.LUT R5, R201, 0x8, RZ, 0xc0, !PT ;  /* 0x00000008c9057812 */ /* 0x000fe200078ec0ff */
[----:B------:R-:W-:Y:S01]  /*112d0*/  @!P4 LDGSTS.E.BYPASS.LTC128B.128 [R74+0x6000], desc[UR4][R12.64] ;  /* 0x060000000c4acfae */ /* 0x000fe2000b981a04 */
[----:B------:R-:W-:Y:S02]  /*112e0*/  P2R R0, PR, RZ, 0x8 ;  /* 0x00000008ff007803 */ /* 0x000fe40000000000 */
[----:B------:R-:W-:Y:S01]  /*112f0*/  ISETP.GE.AND P3, PT, R24, R3, PT ;  /* 0x000000031800720c */ /* 0x000fe20003f66270 */
[----:B------:R-:W-:Y:S01]  /*11300*/  @!P4 LDGSTS.E.BYPASS.LTC128B.128 [R74+0xa000], desc[UR4][R12.64+0x80] ;  /* 0x0a0000800c4acfae */ /* 0x000fe2000b981a04 */
[----:B------:R-:W-:-:S03]  /*11310*/  ISETP.NE.AND P4, PT, R0, RZ, PT ;  /* 0x000000ff0000720c */ /* 0x000fc60003f85270 */
[----:B------:R-:W-:Y:S04]  /*11320*/  @!P2 LDGSTS.E.BYPASS.LTC128B.128 [R74+0x6800], desc[UR4][R16.64] ;  /* 0x06800000104aafae */ /* 0x000fe8000b981a04 */
[----:B------:R-:W-:Y:S01]  /*11330*/  @!P2 LDGSTS.E.BYPASS.LTC128B.128 [R74+0xa800], desc[UR4][R16.64+0x80] ;  /* 0x0a800080104aafae */ /* 0x000fe2000b981a04 */
[-C--:B------:R-:W-:Y:S02]  /*11340*/  ISETP.GE.AND P2, PT, R6, R3.reuse, PT ;  /* 0x000000030600720c */ /* 0x080fe40003f46270 */
[--C-:B------:R-:W-:Y:S01]  /*11350*/  LOP3.LUT R6, R5, 0x1c0, R78.reuse, 0x78, !PT ;  /* 0x000001c005067812 */ /* 0x100fe200078e784e */
[----:B------:R-:W-:Y:S01]  /*11360*/  @!P1 LDGSTS.E.BYPASS.LTC128B.128 [R74+0x7000], desc[UR4][R14.64] ;  /* 0x070000000e4a9fae */ /* 0x000fe2000b981a04 */
[----:B------:R-:W-:Y:S02]  /*11370*/  LOP3.LUT R78, R63, 0x1c0, R78, 0x78, !PT ;  /* 0x000001c03f4e7812 */ /* 0x000fe400078e784e */
[--C-:B------:R-:W-:Y:S01]  /*11380*/  LOP3.LUT R6, R6, 0x38, R75.reuse, 0x78, !PT ;  /* 0x0000003806067812 */ /* 0x100fe200078e784b */
[----:B------:R1:W-:Y:S01]  /*11390*/  @!P1 LDGSTS.E.BYPASS.LTC128B.128 [R74+0xb000], desc[UR4][R14.64+0x80] ;  /* 0x0b0000800e4a9fae */ /* 0x0003e2000b981a04 */
[----:B------:R-:W-:Y:S01]  /*113a0*/  ISETP.GE.AND P1, PT, R2, R3, PT ;  /* 0x000000030200720c */ /* 0x000fe20003f26270 */
[----:B------:R-:W-:Y:S01]  /*113b0*/  IMAD.SHL.U32 R2, R201, 0x40, RZ ;  /* 0x00000040c9027824 */ /* 0x000fe200078e00ff */
[----:B------:R-:W-:Y:S01]  /*113c0*/  LOP3.LUT R78, R78, 0x38, R75, 0x78, !PT ;  /* 0x000000384e4e7812 */ /* 0x000fe200078e784b */
[----:B------:R-:W-:Y:S03]  /*113d0*/  @!P0 LDGSTS.E.BYPASS.LTC128B.128 [R74+0x7800], desc[UR4][R10.64] ;  /* 0x078000000a4a8fae */ /* 0x000fe6000b981a04 */
[----:B------:R-:W-:Y:S01]  /*113e0*/  LOP3.LUT R5, R2, 0x400, RZ, 0xc0, !PT ;  /* 0x0000040002057812 */ /* 0x000fe200078ec0ff */
[----:B------:R2:W-:Y:S01]  /*113f0*/  @!P0 LDGSTS.E.BYPASS.LTC128B.128 [R74+0xb800], desc[UR4][R10.64+0x80] ;  /* 0x0b8000800a4a8fae */ /* 0x0005e2000b981a04 */
[----:B------:R-:W-:Y:S01]  /*11400*/  @!P4 LEA R8, P0, R76, R214, 0x1 ;  /* 0x000000d64c08c211 */ /* 0x000fe200078008ff */
[----:B------:R-:W-:-:S02]  /*11410*/  IMAD.IADD R73, R73, 0x1, R78 ;  /* 0x0000000149497824 */ /* 0x000fc400078e024e */
[----:B------:R-:W0:Y:S01]  /*11420*/  LDGDEPBAR ;  /* 0x00000000000079af */ /* 0x000e220000000000 */
[----:B------:R-:W-:Y:S02]  /*11430*/  @!P4 LEA.HI.X R9, R76, R215, R77, 0x1, P0 ;  /* 0x000000d74c09c211 */ /* 0x000fe400000f0c4d */
[-C--:B------:R-:W-:Y:S02]  /*11440*/  ISETP.GE.AND P4, PT, R126, R3.reuse, PT ;  /* 0x000000037e00720c */ /* 0x080fe40003f86270 */
[----:B------:R-:W-:Y:S01]  /*11450*/  ISETP.GE.AND P0, PT, R4, R3, PT ;  /* 0x000000030400720c */ /* 0x000fe20003f06270 */
[----:B------:R-:W-:Y:S01]  /*11460*/  @!P1 IMAD R4, R137, 0xc0, RZ ;  /* 0x000000c089049824 */ /* 0x000fe200078e02ff */
[----:B------:R-:W-:-:S11]  /*11470*/  LEA R125, R73, UR6, 0x1 ;  /* 0x00000006497d7c11 */ /* 0x000fd6000f8e08ff */
[----:B------:R-:W-:Y:S02]  /*11480*/  @!P0 IMAD R3, R137, 0xe0, RZ ;  /* 0x000000e089038824 */ /* 0x000fe400078e02ff */
[----:B-1----:R-:W-:Y:S01]  /*11490*/  @!P0 IMAD.WIDE.U32 R14, R136, 0xe0, R214 ;  /* 0x000000e0880e8825 */ /* 0x002fe200078e00d6 */
[----:B------:R-:W-:-:S04]  /*114a0*/  DEPBAR.LE SB0, 0x0 ;  /* 0x000080000000791a */ /* 0x000fc80000000000 */
[----:B------:R-:W-:Y:S01]  /*114b0*/  BAR.SYNC.DEFER_BLOCKING 0x0 ;  /* 0x0000000000007b1d */ /* 0x000fe20000010000 */
[----:B--2---:R-:W-:Y:S02]  /*114c0*/  @!P3 IMAD.MOV.U32 R10, RZ, RZ, R214 ;  /* 0x000000ffff0ab224 */ /* 0x004fe400078e00d6 */
[----:B------:R-:W-:Y:S02]  /*114d0*/  @!P3 IMAD.MOV.U32 R11, RZ, RZ, R215 ;  /* 0x000000ffff0bb224 */ /* 0x000fe400078e00d7 */
[----:B------:R-:W-:Y:S02]  /*114e0*/  @!P0 IMAD.IADD R15, R3, 0x1, R15 ;  /* 0x00000001030f8824 */ /* 0x000fe400078e020f */
[----:B------:R-:W-:-:S04]  /*114f0*/  @!P3 IMAD.WIDE.U32 R12, R136, 0x60, R10 ;  /* 0x00000060880cb825 */ /* 0x000fc800078e000a */
[----:B------:R-:W-:Y:S01]  /*11500*/  @!P2 IMAD.WIDE.U32 R10, R136, 0xa0, R214 ;  /* 0x000000a0880aa825 */ /* 0x000fe200078e00d6 */
        /* <DEDUP_REMOVED lines=8> */
[----:B------:R-:W-:-:S02]  /*11590*/  IMAD R0, R6, 0x2, R5 ;  /* 0x0000000206007824 */ /* 0x000fc400078e0205 */
[C---:B------:R-:W-:Y:S02]  /*115a0*/  @!P3 IMAD R6, R137.reuse, 0x60, RZ ;  /* 0x000000608906b824 */ /* 0x040fe400078e02ff */
[----:B------:R-:W-:Y:S02]  /*115b0*/  @!P2 IMAD R5, R137, 0xa0, RZ ;  /* 0x000000a08905a824 */ /* 0x000fe400078e02ff */
[----:B------:R-:W-:Y:S02]  /*115c0*/  @!P3 IMAD.IADD R13, R6, 0x1, R13 ;  /* 0x00000001060db824 */ /* 0x000fe400078e020d */
[----:B------:R-:W-:Y:S02]  /*115d0*/  @!P2 IMAD.IADD R11, R5, 0x1, R11 ;  /* 0x00000001050ba824 */ /* 0x000fe400078e020b */
[----:B------:R-:W-:Y:S02]  /*115e0*/  VIADD R204, R0, UR6 ;  /* 0x0000000600cc7c36 */ /* 0x000fe40008000000 */
        /* <DEDUP_REMOVED lines=9> */
[----:B------:R-:W-:-:S03]  /*11680*/  @!P5 LEA.HI.X R7, R136, R215, R137, 0x6, P6 ;  /* 0x000000d78807d211 */ /* 0x000fc600030f3489 */
[----:B------:R-:W-:Y:S04]  /*11690*/  @P5 STS.128 [R74+0x11000], RZ ;  /* 0x011000ff4a005388 */ /* 0x000fe80000000c00 */
[----:B------:R-:W-:Y:S01]  /*116a0*/  @!PT LDS RZ, [RZ] ;  /* 0x00000000fffff984 */ /* 0x000fe20000000800 */
[----:B------:R-:W-:Y:S01]  /*116b0*/  @!PT LDS RZ, [RZ] ;  /* 0x00000000fffff984 */ /* 0x000fe20000000800 */
[----:B------:R-:W-:Y:S01]  /*116c0*/  @!PT LDS RZ, [RZ] ;  /* 0x00000000fffff984 */ /* 0x000fe20000000800 */
[----:B------:R-:W-:Y:S04]  /*116d0*/  @!P5 LDGSTS.E.BYPASS.LTC128B.128 [R74+0xd000], desc[UR4][R6.64] ;  /* 0x0d000000064adfae */ /* 0x000fe8000b981a04 */
[----:B------:R-:W-:Y:S04]  /*116e0*/  @!P5 LDGSTS.E.BYPASS.LTC128B.128 [R74+0x11000], desc[UR4][R6.64+0x80] ;  /* 0x11000080064adfae */ /* 0x000fe8000b981a04 */
[----:B------:R-:W-:Y:S04]  /*116f0*/  @P3 STS.128 [R74+0xd800], RZ ;  /* 0x00d800ff4a003388 */ /* 0x000fe80000000c00 */
[----:B------:R-:W-:Y:S01]  /*11700*/  @P3 STS.128 [R74+0x11800], RZ ;  /* 0x011800ff4a003388 */ /* 0x000fe20000000c00 */
[----:B-1----:R-:W-:-:S03]  /*11710*/  @!P1 IMAD.MOV.U32 R8, RZ, RZ, R214 ;  /* 0x000000ffff089224 */ /* 0x002fc600078e00d6 */
[----:B------:R-:W-:Y:S01]  /*11720*/  @!PT LDS RZ, [RZ] ;  /* 0x00000000fffff984 */ /* 0x000fe20000000800 */
[----:B------:R-:W-:Y:S01]  /*11730*/  @!PT LDS RZ, [RZ] ;  /* 0x00000000fffff984 */ /* 0x000fe20000000800 */
[----:B------:R-:W-:Y:S01]  /*11740*/  @!PT LDS RZ, [RZ] ;  /* 0x00000000fffff984 */ /* 0x000fe20000000800 */
[----:B------:R-:W-:Y:S01]  /*11750*/  @!P3 LDGSTS.E.BYPASS.LTC128B.128 [R74+0xd800], desc[UR4][R12.64] ;  /* 0x0d8000000c4abfae */ /* 0x000fe2000b981a04 */
[----:B------:R-:W-:-:S03]  /*11760*/  @!P1 IMAD.MOV.U32 R9, RZ, RZ, R215 ;  /* 0x000000ffff099224 */ /* 0x000fc600078e00d7 */
[----:B------:R-:W-:Y:S01]  /*11770*/  @!P3 LDGSTS.E.BYPASS.LTC128B.128 [R74+0x11800], desc[UR4][R12.64+0x80] ;  /* 0x118000800c4abfae */ /* 0x000fe2000b981a04 */
[----:B------:R-:W-:-:S03]  /*11780*/  @!P1 IMAD.WIDE.U32 R8, R136, 0xc0, R8 ;  /* 0x000000c088089825 */ /* 0x000fc600078e0008 */
[----:B------:R-:W-:Y:S01]  /*11790*/  @P4 STS.128 [R74+0xe000], RZ ;  /* 0x00e000ff4a004388 */ /* 0x000fe20000000c00 */
[----:B------:R-:W-:Y:S01]  /*117a0*/  @!P1 IMAD.IADD R9, R4, 0x1, R9 ;  /* 0x0000000104099824 */ /* 0x000fe200078e0209 */
[C---:B------:R-:W-:Y:S02]  /*117b0*/  @!P4 LEA R4, P6, R136.reuse, R214, 0x7 ;  /* 0x000000d68804c211 */ /* 0x040fe400078c38ff */
[----:B------:R-:W-:Y:S02]  /*117c0*/  @P4 STS.128 [R74+0x12000], RZ ;  /* 0x012000ff4a004388 */ /* 0x000fe40000000c00 */
[----:B------:R-:W-:-:S05]  /*117d0*/  @!P4 LEA.HI.X R5, R136, R215, R137, 0x7, P6 ;  /* 0x000000d78805c211 */ /* 0x000fca00030f3c89 */
        /* <DEDUP_REMOVED lines=22> */
[----:B------:R2:W-:Y:S01]  /*11940*/  @P0 STS.128 [R74+0x13800], RZ ;  /* 0x013800ff4a000388 */ /* 0x0005e20000000c00 */
[----:B------:R-:W-:Y:S02]  /*11950*/  SEL R60, R202, 0xffffffc0, !P2 ;  /* 0xffffffc0ca3c7807 */ /* 0x000fe40005000000 */
[C-C-:B------:R-:W-:Y:S01]  /*11960*/  IMAD.IADD R75, R204.reuse, 0x1, R73.reuse ;  /* 0x00000001cc4b7824 */ /* 0x140fe200078e0249 */
[----:B------:R-:W-:Y:S01]  /*11970*/  @!PT LDS RZ, [RZ] ;  /* 0x00000000fffff984 */ /* 0x000fe20000000800 */
[----:B------:R-:W-:Y:S01]  /*11980*/  @!PT LDS RZ, [RZ] ;  /* 0x00000000fffff984 */ /* 0x000fe20000000800 */
[----:B------:R-:W-:Y:S01]  /*11990*/  @!PT LDS RZ, [RZ] ;  /* 0x00000000fffff984 */ /* 0x000fe20000000800 */
[----:B------:R-:W-:Y:S01]  /*119a0*/  @!P0 LDGSTS.E.BYPASS.LTC128B.128 [R74+0xf800], desc[UR4][R14.64] ;  /* 0x0f8000000e4a8fae */ /* 0x000fe2000b981a04 */
[----:B------:R-:W-:Y:S01]  /*119b0*/  IMAD.IADD R124, R125, 0x1, R73 ;  /* 0x000000017d7c7824 */ /* 0x000fe200078e0249 */
[----:B------:R-:W-:Y:S01]  /*119c0*/  P2R R3, PR, RZ, 0x4 ;  /* 0x00000004ff037803 */ /* 0x000fe20000000000 */
[----:B------:R-:W-:Y:S01]  /*119d0*/  IMAD.IADD R62, R204, 0x1, R60 ;  /* 0x00000001cc3e7824 */ /* 0x000fe200078e023c */
[----:B------:R2:W-:Y:S03]  /*119e0*/  @!P0 LDGSTS.E.BYPASS.LTC128B.128 [R74+0x13800], desc[UR4][R14.64+0x80] ;  /* 0x138000800e4a8fae */ /* 0x0005e6000b981a04 */
[----:B------:R-:W-:Y:S01]  /*119f0*/  IMAD.IADD R134, R73, 0x1, R62 ;  /* 0x0000000149867824 */ /* 0x000fe200078e023e */
[----:B------:R-:W-:Y:S04]  /*11a00*/  LDSM.16.M88.4 R104, [R125] ;  /* 0x000000007d68783b */ /* 0x000fe80000000200 */
[----:B------:R-:W3:Y:S04]  /*11a10*/  LDSM.16.M88.4 R44, [R0+UR6+0x4800] ;  /* 0x00480006002c783b */ /* 0x000ee80008000200 */
[----:B------:R-:W4:Y:S04]  /*11a20*/  LDSM.16.M88.4 R36, [R0+UR6+0x5000] ;  /* 0x005000060024783b */ /* 0x000f280008000200 */
[----:B------:R-:W4:Y:S04]  /*11a30*/  LDSM.16.M88.4 R52, [R0+UR6+0x4000] ;  /* 0x004000060034783b */ /* 0x000f280008000200 */
[----:B------:R-:W-:Y:S04]  /*11a40*/  LDSM.16.M88.4 R76, [R124] ;  /* 0x000000007c4c783b */ /* 0x000fe80000000200 */
[----:B-1----:R-:W-:Y:S01]  /*11a50*/  LDSM.16.M88.4 R8, [R75+0x4800] ;  /* 0x004800004b08783b */ /* 0x002fe20000000200 */
[----:B--2---:R-:W-:-:S03]  /*11a60*/  IMAD.IADD R74, R125, 0x1, R60 ;  /* 0x000000017d4a7824 */ /* 0x004fc600078e023c */
[----:B------:R-:W1:Y:S01]  /*11a70*/  LDSM.16.M88.4 R12, [R0+UR6+0x6800] ;  /* 0x00680006000c783b */ /* 0x000e620008000200 */
[----:B------:R-:W-:-:S03]  /*11a80*/  IMAD.IADD R135, R73, 0x1, R74 ;  /* 0x0000000149877824 */ /* 0x000fc600078e024a */
[----:B------:R-:W2:Y:S04]  /*11a90*/  LDSM.16.M88.4 R4, [R75+0x5000] ;  /* 0x005000004b04783b */ /* 0x000ea80000000200 */
[----:B------:R-:W2:Y:S04]  /*11aa0*/  LDSM.16.M88.4 R28, [R0+UR6+0x5800] ;  /* 0x00580006001c783b */ /* 0x000ea80008000200 */
[----:B------:R-:W2:Y:S04]  /*11ab0*/  LDSM.16.M88.4 R20, [R0+UR6+0x6000] ;  /* 0x006000060014783b */ /* 0x000ea80008000200 */
[----:B------:R-:W2:Y:S04]  /*11ac0*/  LDSM.16.M88.4 R112, [R0+UR6+0x7000] ;  /* 0x007000060070783b */ /* 0x000ea80008000200 */
[----:B------:R-:W2:Y:S01]  /*11ad0*/  LDSM.16.M88.4 R120, [R0+UR6+0x7800] ;  /* 0x007800060078783b */ /* 0x000ea20008000200 */
[C---:B---3--:R-:W-:Y:S03]  /*11ae0*/  HMMA.16816.F32.BF16 R48, R104.reuse, R44, RZ ;  /* 0x0000002c6830723c */ /* 0x048fe600000418ff */
[----:B------:R-:W3:Y:S04]  /*11af0*/  LDSM.16.M88.4 R100, [R75+0x4000] ;  /* 0x004000004b64783b */ /* 0x000ee80000000200 */
[----:B------:R-:W3:Y:S01]  /*11b00*/  LDSM.16.M88.4 R88, [R75+0x6800] ;  /* 0x006800004b58783b */ /* 0x000ee20000000200 */
[C---:B----4-:R-:W-:Y:S03]  /*11b10*/  HMMA.16816.F32.BF16 R40, R104.reuse, R36, RZ ;  /* 0x000000246828723c */ /* 0x050fe600000418ff */
[----:B------:R-:W4:Y:S04]  /*11b20*/  LDSM.16.M88.4 R96, [R75+0x5800] ;  /* 0x005800004b60783b */ /* 0x000f280000000200 */
[----:B------:R-:W4:Y:S01]  /*11b30*/  LDSM.16.M88.4 R92, [R75+0x6000] ;  /* 0x006000004b5c783b */ /* 0x000f220000000200 */
[C---:B------:R-:W-:Y:S03]  /*11b40*/  HMMA.16816.F32.BF16 R44, R104.reuse, R46, RZ ;  /* 0x0000002e682c723c */ /* 0x040fe600000418ff */
[----:B------:R-:W4:Y:S04]  /*11b50*/  LDSM.16.M88.4 R84, [R75+0x7000] ;  /* 0x007000004b54783b */ /* 0x000f280000000200 */
[----:B------:R-:W4:Y:S01]  /*11b60*/  LDSM.16.M88.4 R80, [R75+0x7800] ;  /* 0x007800004b50783b */ /* 0x000f220000000200 */
[C---:B------:R-:W-:Y:S03]  /*11b70*/  HMMA.16816.F32.BF16 R36, R104.reuse, R38, RZ ;  /* 0x000000266824723c */ /* 0x040fe600000418ff */
[----:B------:R-:W-:Y:S04]  /*11b80*/  LDSM.16.M88.4 R64, [R74] ;  /* 0x000000004a40783b */ /* 0x000fe80000000200 */
[----:B------:R-:W4:Y:S01]  /*11b90*/  LDSM.16.M88.4 R68, [R62+0x4000] ;  /* 0x004000003e44783b */ /* 0x000f220000000200 */
[C---:B------:R-:W-:Y:S03]  /*11ba0*/  HMMA.16816.F32.BF16 R56, R104.reuse, R52, RZ ;  /* 0x000000346838723c */ /* 0x040fe600000418ff */
[----:B------:R-:W-:Y:S04]  /*11bb0*/  LDSM.16.M88.4 R128, [R124+0x2000] ;  /* 0x002000007c80783b */ /* 0x000fe80000000200 */
[----:B------:R-:W0:Y:S01]  /*11bc0*/  LDGDEPBAR ;  /* 0x00000000000079af */ /* 0x000e220000000000 */
[----:B-1----:R-:W-:Y:S08]  /*11bd0*/  HMMA.16816.F32.BF16 R16, R104, R12, RZ ;  /* 0x0000000c6810723c */ /* 0x002ff000000418ff */
[C---:B------:R-:W-:Y:S08]  /*11be0*/  HMMA.16816.F32.BF16 R48, R76.reuse, R8, R48 ;  /* 0x000000084c30723c */ /* 0x040ff00000041830 */
[C---:B------:R-:W-:Y:S01]  /*11bf0*/  HMMA.16816.F32.BF16 R44, R76.reuse, R10, R44 ;  /* 0x0000000a4c2c723c */ /* 0x040fe2000004182c */
[----:B------:R-:W1:Y:S07]  /*11c00*/  LDSM.16.M88.4 R8, [R62+0x4800] ;  /* 0x004800003e08783b */ /* 0x000e6e0000000200 */
[C---:B--2---:R-:W-:Y:S08]  /*11c10*/  HMMA.16816.F32.BF16 R40, R76.reuse, R4, R40 ;  /* 0x000000044c28723c */ /* 0x044ff00000041828 */
        /* <DEDUP_REMOVED lines=13> */
[C---:B---3--:R-:W-:Y:S08]  /*11cf0*/  HMMA.16816.F32.BF16 R56, R76.reuse, R100, R56 ;  /* 0x000000644c38723c */ /* 0x048ff00000041838 */
[C---:B------:R-:W-:Y:S01]  /*11d00*/  HMMA.16816.F32.BF16 R52, R76.reuse, R102, R52 ;  /* 0x000000664c34723c */ /* 0x040fe20000041834 */
[----:B------:R-:W-:Y:S07]  /*11d10*/  LDSM.16.M88.4 R100, [R134+0x4000] ;  /* 0x004000008664783b */ /* 0x000fee0000000200 */
[C---:B------:R-:W-:Y:S08]  /*11d20*/  HMMA.16816.F32.BF16 R16, R76.reuse, R88, R16 ;  /* 0x000000584c10723c */ /* 0x040ff00000041810 */
[C---:B------:R-:W-:Y:S01]  /*11d30*/  HMMA.16816.F32.BF16 R12, R76.reuse, R90, R12 ;  /* 0x0000005a4c0c723c */ /* 0x040fe2000004180c */
[----:B------:R-:W3:Y:S07]  /*11d40*/  LDSM.16.M88.4 R88, [R62+0x6000] ;  /* 0x006000003e58783b */ /* 0x000eee0000000200 */
        /* <DEDUP_REMOVED lines=14> */
[C---:B------:R-:W-:Y:S01]  /*11e30*/  HMMA.16816.F32.BF16 R52, R64.reuse, R70, R52 ;  /* 0x000000464034723c */ /* 0x040fe20000041834 */
[----:B------:R-:W-:Y:S07]  /*11e40*/  LDSM.16.M88.4 R68, [R135] ;  /* 0x000000008744783b */ /* 0x000fee0000000200 */
        /* <DEDUP_REMOVED lines=19> */
[----:B------:R-:W-:Y:S01]  /*11f80*/  HMMA.16816.F32.BF16 R104, R64, R86, R104 ;  /* 0x000000564068723c */ /* 0x000fe20000041868 */
[----:B------:R-:W-:Y:S04]  /*11f90*/  LDSM.16.M88.4 R84, [R125+0x2000] ;  /* 0x002000007d54783b */ /* 0x000fe80000000200 */
[----:B------:R-:W4:Y:S03]  /*11fa0*/  LDSM.16.M88.4 R64, [R0+UR6+0x8000] ;  /* 0x008000060040783b */ /* 0x000f260008000200 */
[C---:B-1----:R-:W-:Y:S01]  /*11fb0*/  HMMA.16816.F32.BF16 R32, R68.reuse, R8, R32 ;  /* 0x000000084420723c */ /* 0x042fe20000041820 */
[----:B------:R-:W-:Y:S07]  /*11fc0*/  LDSM.16.M88.4 R124, [R75+0xb000] ;  /* 0x00b000004b7c783b */ /* 0x000fee0000000200 */
        /* <DEDUP_REMOVED lines=8> */
[C---:B------:R-:W-:Y:S08]  /*12050*/  HMMA.16816.F32.BF16 R48, R68.reuse, R96, R48 ;  /* 0x000000604430723c */ /* 0x040ff00000041830 */
[C---:B------:R-:W-:Y:S01]  /*12060*/  HMMA.16816.F32.BF16 R44, R68.reuse, R98, R44 ;  /* 0x00000062442c723c */ /* 0x040fe2000004182c */
[----:B------:R-:W2:Y:S07]  /*12070*/  LDSM.16.M88.4 R96, [R0+UR6+0x9800] ;  /* 0x009800060060783b */ /* 0x000eae0008000200 */
[C---:B---3--:R-:W-:Y:S08]  /*12080*/  HMMA.16816.F32.BF16 R16, R68.reuse, R88, R16 ;  /* 0x000000584410723c */ /* 0x048ff00000041810 */
[C---:B------:R-:W-:Y:S01]  /*12090*/  HMMA.16816.F32.BF16 R12, R68.reuse, R90, R12 ;  /* 0x0000005a440c723c */ /* 0x040fe2000004180c */
[----:B------:R-:W3:Y:S07]  /*120a0*/  LDSM.16.M88.4 R88, [R0+UR6+0xb800] ;  /* 0x00b800060058783b */ /* 0x000eee0008000200 */
[C---:B----4-:R-:W-:Y:S08]  /*120b0*/  HMMA.16816.F32.BF16 R108, R68.reuse, R76, R108 ;  /* 0x0000004c446c723c */ /* 0x050ff0000004186c */
[----:B------:R-:W-:Y:S01]  /*120c0*/  HMMA.16816.F32.BF16 R104, R68, R78, R104 ;  /* 0x0000004e4468723c */ /* 0x000fe20000041868 */
        /* <DEDUP_REMOVED lines=12> */
[----:B------:R3:W-:Y:S07]  /*12190*/  LDSM.16.M88.4 R92, [R0+UR6+0xb000] ;  /* 0x00b00006005c783b */ /* 0x0007ee0008000200 */
[C---:B------:R-:W-:Y:S08]  /*121a0*/  HMMA.16816.F32.BF16 R116, R68.reuse, R80, R116 ;  /* 0x000000504474723c */ /* 0x040ff00000041874 */
[----:B------:R-:W-:Y:S01]  /*121b0*/  HMMA.16816.F32.BF16 R112, R68, R82, R112 ;  /* 0x000000524470723c */ /* 0x000fe20000041870 */
[----:B------:R-:W2:Y:S04]  /*121c0*/  LDSM.16.M88.4 R80, [R75+0x8000] ;  /* 0x008000004b50783b */ /* 0x000ea80000000200 */
[----:B------:R-:W2:Y:S03]  /*121d0*/  LDSM.16.M88.4 R68, [R75+0x9000] ;  /* 0x009000004b44783b */ /* 0x000ea60000000200 */
[----:B------:R-:W-:Y:S01]  /*121e0*/  HMMA.16816.F32.BF16 R48, R84, R120, R48 ;  /* 0x000000785430723c */ /* 0x000fe20000041830 */
[----:B---3--:R-:W-:-:S05]  /*121f0*/  IMAD.SHL.U32 R0, R201, 0x2, RZ ;  /* 0x00000002c9007824 */ /* 0x008fca00078e00ff */
[----:B------:R-:W-:Y:S02]  /*12200*/  LOP3.LUT R0, R0, 0x6, RZ, 0xc0, !PT ;  /* 0x0000000600007812 */ /* 0x000fe400078ec0ff */
        /* <DEDUP_REMOVED lines=27> */
[----:B------:R-:W-:Y:S01]  /*123c0*/  HMMA.16816.F32.BF16 R36, R128, R70, R36 ;  /* 0x000000468024723c */ /* 0x000fe20000041824 */
[----:B------:R-:W2:Y:S07]  /*123d0*/  LDSM.16.M88.4 R68, [R62+0xb000] ;  /* 0x00b000003e44783b */ /* 0x000eae0000000200 */
[C---:B------:R-:W-:Y:S08]  /*123e0*/  HMMA.16816.F32.BF16 R116, R84.reuse, R92, R116 ;  /* 0x0000005c5474723c */ /* 0x040ff00000041874 */
[----:B------:R-:W-:Y:S01]  /*123f0*/  HMMA.16816.F32.BF16 R112, R84, R94, R112 ;  /* 0x0000005e5470723c */ /* 0x000fe20000041870 */
[----:B------:R-:W2:Y:S04]  /*12400*/  LDSM.16.M88.4 R92, [R62+0x8800] ;  /* 0x008800003e5c783b */ /* 0x000ea80000000200 */
[----:B------:R-:W2:Y:S03]  /*12410*/  LDSM.16.M88.4 R84, [R62+0x9800] ;  /* 0x009800003e54783b */ /* 0x000ea60000000200 */
[C---:B---3--:R-:W-:Y:S08]  /*12420*/  HMMA.16816.F32.BF16 R108, R128.reuse, R120, R108 ;  /* 0x00000078806c723c */ /* 0x048ff0000004186c */
[----:B------:R-:W-:Y:S08]  /*12430*/  HMMA.16816.F32.BF16 R104, R128, R122, R104 ;  /* 0x0000007a8068723c */ /* 0x000ff00000041868 */
[C---:B------:R-:W-:Y:S08]  /*12440*/  HMMA.16816.F32.BF16 R56, R100.reuse, R96, R56 ;  /* 0x000000606438723c */ /* 0x040ff00000041838 */
[----:B------:R-:W-:Y:S08]  /*12450*/  HMMA.16816.F32.BF16 R52, R100, R98, R52 ;  /* 0x000000626434723c */ /* 0x000ff00000041834 */
[----:B------:R-:W-:Y:S08]  /*12460*/  HMMA.16816.F32.BF16 R116, R128, R124, R116 ;  /* 0x0000007c8074723c */ /* 0x000ff00000041874 */
[C---:B------:R-:W-:Y:S08]  /*12470*/  HMMA.16816.F32.BF16 R40, R100.reuse, R88, R40 ;  /* 0x000000586428723c */ /* 0x040ff00000041828 */
[C---:B------:R-:W-:Y:S01]  /*12480*/  HMMA.16816.F32.BF16 R36, R100.reuse, R90, R36 ;  /* 0x0000005a6424723c */ /* 0x040fe20000041824 */
[----:B------:R-:W3:Y:S07]  /*12490*/  LDSM.16.M88.4 R88, [R134+0x8800] ;  /* 0x008800008658783b */ /* 0x000eee0000000200 */
[----:B----4-:R-:W-:Y:S01]  /*124a0*/  HMMA.16816.F32.BF16 R12, R100, R78, R12 ;  /* 0x0000004e640c723c */ /* 0x010fe2000004180c */
[----:B------:R-:W-:-:S05]  /*124b0*/  IMAD.IADD R79, R217, 0x1, R0 ;  /* 0x00000001d94f7824 */ /* 0x000fca00078e0200 */
[C---:B------:R-:W-:Y:S02]  /*124c0*/  ISETP.GE.AND P1, PT, R79.reuse, R72, PT ;  /* 0x000000484f00720c */ /* 0x040fe40003f26270 */
[C---:B------:R-:W-:Y:S08]  /*124d0*/  HMMA.16816.F32.BF16 R108, R100.reuse, R64, R108 ;  /* 0x00000040646c723c */ /* 0x040ff0000004186c */
[----:B------:R-:W-:Y:S01]  /*124e0*/  HMMA.16816.F32.BF16 R104, R100, R66, R104 ;  /* 0x000000426468723c */ /* 0x000fe20000041868 */
[----:B------:R-:W4:Y:S07]  /*124f0*/  LDSM.16.M88.4 R64, [R134+0x9000] ;  /* 0x009000008640783b */ /* 0x000f2e0000000200 */
[----:B------:R-:W-:Y:S08]  /*12500*/  HMMA.16816.F32.BF16 R112, R128, R126, R112 ;  /* 0x0000007e8070723c */ /* 0x000ff00000041870 */
[----:B-1----:R-:W-:Y:S01]  /*12510*/  HMMA.16816.F32.BF16 R56, R4, R8, R56 ;  /* 0x000000080438723c */ /* 0x002fe20000041838 */
[----:B------:R-:W-:-:S05]  /*12520*/  VIADD R9, R79, 0x9 ;  /* 0x000000094f097836 */ /* 0x000fca0000000000 */
[----:B------:R-:W-:Y:S02]  /*12530*/  ISETP.GE.AND P5, PT, R9, R72, PT ;  /* 0x000000480900720c */ /* 0x000fe40003fa6270 */
[----:B------:R-:W-:Y:S01]  /*12540*/  HMMA.16816.F32.BF16 R52, R4, R10, R52 ;  /* 0x0000000a0434723c */ /* 0x000fe20000041834 */
[----:B------:R-:W-:-:S05]  /*12550*/  VIADD R11, R79, 0x8 ;  /* 0x000000084f0b7836 */ /* 0x000fca0000000000 */
[----:B------:R-:W-:Y:S02]  /*12560*/  ISETP.GE.AND P4, PT, R11, R72, PT ;  /* 0x000000480b00720c */ /* 0x000fe40003f86270 */
[----:B------:R-:W1:Y:S01]  /*12570*/  LDSM.16.M88.4 R8, [R134+0x9800] ;  /* 0x009800008608783b */ /* 0x000e620000000200 */
[----:B--2---:R-:W-:Y:S01]  /*12580*/  HMMA.16816.F32.BF16 R116, R100, R68, R116 ;  /* 0x000000446474723c */ /* 0x004fe20000041874 */
[----:B------:R-:W-:Y:S01]  /*12590*/  VIADD R69, R79, 0x1 ;  /* 0x000000014f457836 */ /* 0x000fe20000000000 */
[----:B------:R-:W-:-:S04]  /*125a0*/  FSEL R0, R56, -INF , !P1 ;  /* 0xff80000038007808 */ /* 0x000fc80004800000 */
[-C--:B------:R-:W-:Y:S01]  /*125b0*/  ISETP.GE.AND P0, PT, R69, R72.reuse, PT ;  /* 0x000000484500720c */ /* 0x080fe20003f06270 */
[----:B------:R-:W-:Y:S01]  /*125c0*/  VIADD R69, R79, 0x10 ;  /* 0x000000104f457836 */ /* 0x000fe20000000000 */
[C---:B------:R-:W-:Y:S02]  /*125d0*/  HMMA.16816.F32.BF16 R48, R100.reuse, R92, R48 ;  /* 0x0000005c6430723c */ /* 0x040fe40000041830 */
[----:B------:R-:W-:Y:S02]  /*125e0*/  FSEL R75, R59, -INF , !P0 ;  /* 0xff8000003b4b7808 */ /* 0x000fe40004000000 */
[----:B------:R-:W-:Y:S01]  /*125f0*/  ISETP.GE.AND P6, PT, R69, R72, PT ;  /* 0x000000484500720c */ /* 0x000fe20003fc6270 */
[----:B------:R-:W-:Y:S01]  /*12600*/  VIADD R69, R79, 0x18 ;  /* 0x000000184f457836 */ /* 0x000fe20000000000 */
[----:B------:R-:W-:Y:S02]  /*12610*/  FSEL R68, R53, -INF , !P5 ;  /* 0xff80000035447808 */ /* 0x000fe40006800000 */
[----:B------:R-:W-:Y:S01]  /*12620*/  HMMA.16816.F32.BF16 R44, R100, R94, R44 ;  /* 0x0000005e642c723c */ /* 0x000fe2000004182c */
[----:B------:R-:W-:-:S02]  /*12630*/  FSEL R55, R55, -INF , !P5 ;  /* 0xff80000037377808 */ /* 0x000fc40006800000 */
[----:B------:R-:W-:Y:S02]  /*12640*/  ISETP.GE.AND P3, PT, R69, R72, PT ;  /* 0x000000484500720c */ /* 0x000fe40003f66270 */
[----:B------:R-:W-:Y:S02]  /*12650*/  FSEL R69, R57, -INF , !P0 ;  /* 0xff80000039457808 */ /* 0x000fe40004000000 */
[----:B------:R-:W-:Y:S01]  /*12660*/  FSEL R52, R52, -INF , !P4 ;  /* 0xff80000034347808 */ /* 0x000fe20006000000 */
[----:B------:R-:W-:Y:S01]  /*12670*/  HMMA.16816.F32.BF16 R112, R100, R70, R112 ;  /* 0x000000466470723c */ /* 0x000fe20000041870 */
[----:B------:R-:W-:-:S05]  /*12680*/  VIADD R71, R79, 0x11 ;  /* 0x000000114f477836 */ /* 0x000fca0000000000 */
[----:B------:R-:W-:Y:S02]  /*12690*/  ISETP.GE.AND P2, PT, R71, R72, PT ;  /* 0x000000484700720c */ /* 0x000fe40003f46270 */
[----:B------:R-:W-:Y:S01]  /*126a0*/  HMMA.16816.F32.BF16 R32, R100, R84, R32 ;  /* 0x000000546420723c */ /* 0x000fe20000041820 */
[----:B------:R-:W-:Y:S02]  /*126b0*/  FSEL R71, R58, -INF , !P1 ;  /* 0xff8000003a477808 */ /* 0x000fe40004800000 */
[----:B------:R-:W2:Y:S05]  /*126c0*/  LDSM.16.M88.4 R56, [R134+0xa000] ;  /* 0x00a000008638783b */ /* 0x000eaa0000000200 */
[C---:B---3--:R-:W-:Y:S08]  /*126d0*/  HMMA.16816.F32.BF16 R48, R4.reuse, R88, R48 ;  /* 0x000000580430723c */ /* 0x048ff00000041830 */
[----:B------:R-:W-:Y:S08]  /*126e0*/  HMMA.16816.F32.BF16 R44, R4, R90, R44 ;  /* 0x0000005a042c723c */ /* 0x000ff0000004182c */
[----:B------:R-:W-:Y:S03]  /*126f0*/  HMMA.16816.F32.BF16 R28, R100, R86, R28 ;  /* 0x00000056641c723c */ /* 0x000fe6000004181c */
[----:B------:R-:W-:-:S02]  /*12700*/  FSEL R53, R50, -INF , !P6 ;  /* 0xff80000032357808 */ /* 0x000fc40007000000 */
[----:B------:R-:W-:Y:S02]  /*12710*/  FSEL R50, R49, -INF , !P2 ;  /* 0xff80000031327808 */ /* 0x000fe40005000000 */
[----:B------:R-:W-:Y:S01]  /*12720*/  FSEL R51, R51, -INF , !P2 ;  /* 0xff80000033337808 */ /* 0x000fe20005000000 */
[----:B----4-:R-:W-:Y:S01]  /*12730*/  HMMA.16816.F32.BF16 R40, R4, R64, R40 ;  /* 0x000000400428723c */ /* 0x010fe20000041828 */
[----:B------:R-:W-:Y:S02]  /*12740*/  VIADD R65, R79, 0x28 ;  /* 0x000000284f417836 */ /* 0x000fe40000000000 */
[----:B------:R-:W-:Y:S02]  /*12750*/  FSEL R49, R46, -INF , !P3 ;  /* 0xff8000002e317808 */ /* 0x000fe40005800000 */
[----:B------:R-:W-:-:S03]  /*12760*/  FSEL R44, R44, -INF , !P3 ;  /* 0xff8000002c2c7808 */ /* 0x000fc60005800000 */
[----:B------:R-:W-:Y:S01]  /*12770*/  HMMA.16816.F32.BF16 R16, R100, R76, R16 ;  /* 0x0000004c6410723c */ /* 0x000fe20000041810 */
[----:B------:R-:W-:-:S05]  /*12780*/  VIADD R77, R79, 0x19 ;  /* 0x000000194f4d7836 */ /* 0x000fca0000000000 */
[----:B------:R-:W-:Y:S02]  /*12790*/  ISETP.GE.AND P1, PT, R77, R72, PT ;  /* 0x000000484d00720c */ /* 0x000fe40003f26270 */
[----:B-1----:R-:W-:Y:S01]  /*127a0*/  HMMA.16816.F32.BF16 R32, R4, R8, R32 ;  /* 0x000000080420723c */ /* 0x002fe20000041820 */
[----:B------:R-:W-:Y:S01]  /*127b0*/  VIADD R9, R79, 0x38 ;  /* 0x000000384f097836 */ /* 0x000fe20000000000 */
[----:B------:R-:W-:Y:S02]  /*127c0*/  FSEL R77, R54, -INF , !P4 ;  /* 0xff800000364d7808 */ /* 0x000fe40006000000 */
[----:B------:R-:W-:Y:S02]  /*127d0*/  FSEL R54, R48, -INF , !P6 ;  /* 0xff80000030367808 */ /* 0x000fe40007000000 */
[----:B------:R-:W-:Y:S02]  /*127e0*/  FSEL R47, R47, -INF , !P1 ;  /* 0xff8000002f2f7808 */ /* 0x000fe40004800000 */
[----:B------:R-:W-:Y:S01]  /*127f0*/  HMMA.16816.F32.BF16 R24, R100, R80, R24 ;  /* 0x000000506418723c */ /* 0x000fe20000041818 */
[----:B------:R-:W-:Y:S01]  /*12800*/  VIADD R81, R79, 0x20 ;  /* 0x000000204f517836 */ /* 0x000fe20000000000 */
[----:B------:R-:W-:-:S02]  /*12810*/  FSEL R48, R45, -INF , !P1 ;  /* 0xff8000002d307808 */ /* 0x000fc40004800000 */
[-C--:B------:R-:W-:Y:S01]  /*12820*/  ISETP.GE.AND P1, PT, R9, R72.reuse, PT ;  /* 0x000000480900720c */ /* 0x080fe20003f26270 */
[----:B------:R-:W-:Y:S01]  /*12830*/  VIADD R9, R79, 0x39 ;  /* 0x000000394f097836 */ /* 0x000fe20000000000 */
[-C--:B------:R-:W-:Y:S01]  /*12840*/  ISETP.GE.AND P0, PT, R81, R72.reuse, PT ;  /* 0x000000485100720c */ /* 0x080fe20003f06270 */
[----:B------:R-:W-:Y:S01]  /*12850*/  VIADD R81, R79, 0x21 ;  /* 0x000000214f517836 */ /* 0x000fe20000000000 */
[----:B------:R-:W-:Y:S01]  /*12860*/  HMMA.16816.F32.BF16 R20, R100, R82, R20 ;  /* 0x000000526414723c */ /* 0x000fe20000041814 */
[-C--:B------:R-:W-:Y:S02]  /*12870*/  ISETP.GE.AND P6, PT, R65, R72.reuse, PT ;  /* 0x000000484100720c */ /* 0x080fe40003fc6270 */
[----:B------:R-:W-:Y:S02]  /*12880*/  FSEL R45, R42, -INF , !P0 ;  /* 0xff8000002a2d7808 */ /* 0x000fe40004000000 */
[----:B------:R-:W-:Y:S02]  /*12890*/  FSEL R40, R40, -INF , !P0 ;  /* 0xff80000028287808 */ /* 0x000fe40004000000 */
[-C--:B------:R-:W-:Y:S01]  /*128a0*/  ISETP.GE.AND P0, PT, R9, R72.reuse, PT ;  /* 0x000000480900720c */ /* 0x080fe20003f06270 */
[----:B------:R-:W-:Y:S01]  /*128b0*/  HMMA.16816.F32.BF16 R28, R4, R10, R28 ;  /* 0x0000000a041c723c */ /* 0x000fe2000004181c */
[----:B------:R-:W1:Y:S01]  /*128c0*/  LDSM.16.M88.4 R8, [R134+0xb000] ;  /* 0x00b000008608783b */ /* 0x000e620000000200 */
[----:B------:R-:W-:Y:S01]  /*128d0*/  ISETP.GE.AND P5, PT, R81, R72, PT ;  /* 0x000000485100720c */ /* 0x000fe20003fa6270 */
[----:B------:R-:W-:-:S03]  /*128e0*/  VIADD R81, R79, 0x29 ;  /* 0x000000294f517836 */ /* 0x000fc60000000000 */
[----:B------:R-:W-:Y:S02]  /*128f0*/  FSEL R43, R43, -INF , !P5 ;  /* 0xff8000002b2b7808 */ /* 0x000fe40006800000 */
[----:B------:R-:W-:Y:S01]  /*12900*/  HMMA.16816.F32.BF16 R64, R4, R66, R36 ;  /* 0x000000420440723c */ /* 0x000fe20000041824 */
[----:B------:R-:W3:Y:S01]  /*12910*/  LDSM.16.M88.4 R36, [R134+0xa800] ;  /* 0x00a800008624783b */ /* 0x000ee20000000200 */
[----:B------:R-:W-:Y:S02]  /*12920*/  FSEL R46, R41, -INF , !P5 ;  /* 0xff800000292e7808 */ /* 0x000fe40006800000 */
[----:B------:R-:W-:Y:S01]  /*12930*/  ISETP.GE.AND P2, PT, R81, R72, PT ;  /* 0x000000485100720c */ /* 0x000fe20003f46270 */
[----:B------:R-:W-:-:S03]  /*12940*/  VIADD R81, R79, 0x30 ;  /* 0x000000304f517836 */ /* 0x000fc60000000000 */
[C---:B--2---:R-:W-:Y:S01]  /*12950*/  HMMA.16816.F32.BF16 R24, R4.reuse, R56, R24 ;  /* 0x000000380418723c */ /* 0x044fe20000041818 */
[----:B------:R-:W-:Y:S01]  /*12960*/  VIADD R57, R79, 0x48 ;  /* 0x000000484f397836 */ /* 0x000fe20000000000 */
[-C--:B------:R-:W-:Y:S01]  /*12970*/  ISETP.GE.AND P4, PT, R81, R72.reuse, PT ;  /* 0x000000485100720c */ /* 0x080fe20003f86270 */
[----:B------:R-:W-:Y:S01]  /*12980*/  VIADD R81, R79, 0x31 ;  /* 0x000000314f517836 */ /* 0x000fe20000000000 */
[----:B------:R-:W-:Y:S01]  /*12990*/  FSEL R170, R29, -INF , !P0 ;  /* 0xff8000001daa7808 */ /* 0x000fe20004000000 */
[----:B------:R-:W-:Y:S01]  /*129a0*/  VIADD R29, R79, 0x58 ;  /* 0x000000584f1d7836 */ /* 0x000fe20000000000 */
[-C--:B------:R-:W-:Y:S02]  /*129b0*/  ISETP.GE.AND P5, PT, R57, R72.reuse, PT ;  /* 0x000000483900720c */ /* 0x080fe40003fa6270 */
[----:B------:R-:W-:Y:S01]  /*129c0*/  HMMA.16816.F32.BF16 R56, R4, R58, R20 ;  /* 0x0000003a0438723c */ /* 0x000fe20000041814 */
[----:B------:R-:W2:Y:S01]  /*129d0*/  LDSM.16.M88.4 R20, [R134+0xb800] ;  /* 0x00b800008614783b */ /* 0x000ea20000000200 */
[----:B------:R-:W-:Y:S01]  /*129e0*/  ISETP.GE.AND P3, PT, R81, R72, PT ;  /* 0x000000485100720c */ /* 0x000fe20003f66270 */
[----:B------:R-:W-:Y:S01]  /*129f0*/  VIADD R81, R79, 0x40 ;  /* 0x000000404f517836 */ /* 0x000fe20000000000 */
[----:B------:R-:W-:Y:S01]  /*12a00*/  FSEL R41, R66, -INF , !P6 ;  /* 0xff80000042297808 */ /* 0x000fe20007000000 */
[----:B------:R-:W-:-:S04]  /*12a10*/  DEPBAR.LE SB0, 0x0 ;  /* 0x000080000000791a */ /* 0x000fc80000000000 */
[----:B------:R-:W-:Y:S02]  /*12a20*/  FSEL R180, R64, -INF , !P6 ;  /* 0xff80000040b47808 */ /* 0x000fe40007000000 */
[----:B------:R-:W-:Y:S01]  /*12a30*/  FSEL R158, R33, -INF , !P3 ;  /* 0xff800000219e7808 */ /* 0x000fe20005800000 */
[----:B------:R-:W-:Y:S01]  /*12a40*/  VIADD R33, R79, 0x50 ;  /* 0x000000504f217836 */ /* 0x000fe20000000000 */
[----:B------:R-:W-:Y:S01]  /*12a50*/  ISETP.GE.AND P6, PT, R81, R72, PT ;  /* 0x000000485100720c */ /* 0x000fe20003fc6270 */
[----:B------:R-:W-:Y:S01]  /*12a60*/  VIADD R81, R79, 0x41 ;  /* 0x000000414f517836 */ /* 0x000fe20000000000 */
[----:B------:R-:W-:Y:S01]  /*12a70*/  FSEL R154, R65, -INF , !P2 ;  /* 0xff800000419a7808 */ /* 0x000fe20005000000 */
[C---:B------:R-:W-:Y:S01]  /*12a80*/  VIADD R65, R79.reuse, 0x49 ;  /* 0x000000494f417836 */ /* 0x040fe20000000000 */
[----:B-1----:R-:W-:Y:S01]  /*12a90*/  HMMA.16816.F32.BF16 R112, R4, R10, R112 ;  /* 0x0000000a0470723c */ /* 0x002fe20000041870 */
[----:B------:R-:W-:Y:S01]  /*12aa0*/  VIADD R11, R79, 0x69 ;  /* 0x000000694f0b7836 */ /* 0x000fe20000000000 */
[----:B------:R-:W-:-:S02]  /*12ab0*/  FSEL R163, R35, -INF , !P3 ;  /* 0xff80000023a37808 */ /* 0x000fc40005800000 */
[----:B------:R-:W-:Y:S02]  /*12ac0*/  FSEL R175, R58, -INF , !P5 ;  /* 0xff8000003aaf7808 */ /* 0x000fe40006800000 */
[----:B------:R-:W-:Y:S02]  /*12ad0*/  FSEL R174, R56, -INF , !P5 ;  /* 0xff80000038ae7808 */ /* 0x000fe40006800000 */
[C---:B---3--:R-:W-:Y:S01]  /*12ae0*/  HMMA.16816.F32.BF16 R16, R4.reuse, R36, R16 ;  /* 0x000000240410723c */ /* 0x048fe20000041810 */
[----:B------:R-:W-:Y:S02]  /*12af0*/  FSEL R181, R67, -INF , !P2 ;  /* 0xff80000043b57808 */ /* 0x000fe40005000000 */
[-C--:B------:R-:W-:Y:S01]  /*12b00*/  ISETP.GE.AND P3, PT, R33, R72.reuse, PT ;  /* 0x000000482100720c */ /* 0x080fe20003f66270 */
[----:B------:R-:W-:Y:S01]  /*12b10*/  VIADD R33, R79, 0x51 ;  /* 0x000000514f217836 */ /* 0x000fe20000000000 */
[-C--:B------:R-:W-:Y:S01]  /*12b20*/  ISETP.GE.AND P5, PT, R11, R72.reuse, PT ;  /* 0x000000480b00720c */ /* 0x080fe20003fa6270 */
[----:B------:R-:W-:Y:S01]  /*12b30*/  VIADD R11, R79, 0x78 ;  /* 0x000000784f0b7836 */ /* 0x000fe20000000000 */
[----:B------:R-:W-:Y:S01]  /*12b40*/  ISETP.GE.AND P2, PT, R81, R72, PT ;  /* 0x000000485100720c */ /* 0x000fe20003f46270 */
[----:B------:R-:W-:Y:S01]  /*12b50*/  HMMA.16816.F32.BF16 R12, R4, R38, R12 ;  /* 0x00000026040c723c */ /* 0x000fe2000004180c */
[----:B------:R-:W-:-:S02]  /*12b60*/  FSEL R173, R26, -INF , !P6 ;  /* 0xff8000001aad7808 */ /* 0x000fc40007000000 */
[----:B------:R-:W-:Y:S02]  /*12b70*/  FSEL R172, R24, -INF , !P6 ;  /* 0xff80000018ac7808 */ /* 0x000fe40007000000 */
[----:B------:R-:W-:Y:S02]  /*12b80*/  FSEL R157, R34, -INF , !P4 ;  /* 0xff800000229d7808 */ /* 0x000fe40006000000 */
[----:B------:R-:W-:Y:S01]  /*12b90*/  FSEL R156, R32, -INF , !P4 ;  /* 0xff800000209c7808 */ /* 0x000fe20006000000 */
[C---:B------:R-:W-:Y:S01]  /*12ba0*/  HMMA.16816.F32.BF16 R116, R4.reuse, R8, R116 ;  /* 0x000000080474723c */ /* 0x040fe20000041874 */
[----:B------:R-:W-:Y:S01]  /*12bb0*/  VIADD R9, R79, 0x68 ;  /* 0x000000684f097836 */ /* 0x000fe20000000000 */
[-C--:B------:R-:W-:Y:S02]  /*12bc0*/  ISETP.GE.AND P4, PT, R65, R72.reuse, PT ;  /* 0x000000484100720c */ /* 0x080fe40003f86270 */
[----:B------:R-:W-:Y:S02]  /*12bd0*/  FSEL R159, R31, -INF , !P0 ;  /* 0xff8000001f9f7808 */ /* 0x000fe40004000000 */
[----:B------:R-:W-:Y:S01]  /*12be0*/  ISETP.GE.AND P6, PT, R9, R72, PT ;  /* 0x000000480900720c */ /* 0x000fe20003fc6270 */
[----:B------:R-:W-:Y:S01]  /*12bf0*/  VIADD R9, R79, 0x70 ;  /* 0x000000704f097836 */ /* 0x000fe20000000000 */
[----:B--2---:R-:W-:Y:S01]  /*12c00*/  HMMA.16816.F32.BF16 R108, R4, R20, R108 ;  /* 0x00000014046c723c */ /* 0x004fe2000004186c */
[----:B------:R-:W-:-:S02]  /*12c10*/  FSEL R149, R115, -INF , !P5 ;  /* 0xff80000073957808 */ /* 0x000fc40006800000 */
[----:B------:R-:W-:Y:S02]  /*12c20*/  FSEL R146, R113, -INF , !P5 ;  /* 0xff80000071927808 */ /* 0x000fe40006800000 */
[----:B------:R-:W-:Y:S02]  /*12c30*/  FSEL R161, R30, -INF , !P1 ;  /* 0xff8000001ea17808 */ /* 0x000fe40004800000 */
[----:B------:R-:W-:Y:S01]  /*12c40*/  FSEL R160, R28, -INF , !P1 ;  /* 0xff8000001ca07808 */ /* 0x000fe20004800000 */
[----:B------:R-:W-:Y:S01]  /*12c50*/  HMMA.16816.F32.BF16 R104, R4, R22, R104 ;  /* 0x000000160468723c */ /* 0x000fe20000041868 */
[----:B------:R-:W-:Y:S01]  /*12c60*/  ISETP.GE.AND P0, PT, R29, R72, PT ;  /* 0x000000481d00720c */ /* 0x000fe20003f06270 */
[----:B------:R-:W-:Y:S01]  /*12c70*/  VIADD R29, R79, 0x59 ;  /* 0x000000594f1d7836 */ /* 0x000fe20000000000 */
[----:B------:R-:W-:Y:S01]  /*12c80*/  FSEL R178, R25, -INF , !P2 ;  /* 0xff80000019b27808 */ /* 0x000fe20005000000 */
[----:B------:R-:W-:Y:S01]  /*12c90*/  VIADD R25, R79, 0x60 ;  /* 0x000000604f197836 */ /* 0x000fe20000000000 */
[----:B------:R-:W-:-:S02]  /*12ca0*/  ISETP.GT.AND P5, PT, R227, R206, PT ;  /* 0x000000cee300720c */ /* 0x000fc40003fa4270 */
[-C--:B------:R-:W-:Y:S02]  /*12cb0*/  ISETP.GE.AND P1, PT, R33, R72.reuse, PT ;  /* 0x000000482100720c */ /* 0x080fe40003f26270 */
[----:B------:R-:W-:Y:S02]  /*12cc0*/  FSEL R177, R59, -INF , !P4 ;  /* 0xff8000003bb17808 */ /* 0x000fe40006000000 */
[----:B------:R-:W-:Y:S02]  /*12cd0*/  FSEL R176, R57, -INF , !P4 ;  /* 0xff80000039b07808 */ /* 0x000fe40006000000 */
[----:B------:R-:W-:Y:S01]  /*12ce0*/  FSEL R179, R27, -INF , !P2 ;  /* 0xff8000001bb37808 */ /* 0x000fe20005000000 */
[----:B------:R-:W-:Y:S01]  /*12cf0*/  VIADD R27, R79, 0x61 ;  /* 0x000000614f1b7836 */ /* 0x000fe20000000000 */
        /* <DEDUP_REMOVED lines=16> */
[----:B------:R-:W-:-:S02]  /*12e00*/  ISETP.GE.AND P3, PT, R9, R72, PT ;  /* 0x000000480900720c */ /* 0x000fc40003f66270 */
[-C--:B------:R-:W-:Y:S02]  /*12e10*/  ISETP.GE.AND P1, PT, R11, R72.reuse, PT ;  /* 0x000000480b00720c */ /* 0x080fe40003f26270 */
[----:B------:R-:W-:Y:S02]  /*12e20*/  ISETP.GE.AND P0, PT, R79, R72, PT ;  /* 0x000000484f00720c */ /* 0x000fe40003f06270 */
[----:B------:R-:W-:Y:S02]  /*12e30*/  FSEL R153, R119, -INF , !P2 ;  /* 0xff80000077997808 */ /* 0x000fe40005000000 */
[----:B------:R-:W-:Y:S02]  /*12e40*/  FSEL R150, R117, -INF , !P2 ;  /* 0xff80000075967808 */ /* 0x000fe40005000000 */
[----:B------:R-:W-:Y:S02]  /*12e50*/  ISETP.NE.AND P2, PT, R3, RZ, PT ;  /* 0x000000ff0300720c */ /* 0x000fe40003f45270 */
        /* <DEDUP_REMOVED lines=25> */
.L_x_5107:
        /* <DEDUP_REMOVED lines=31> */
[----:B------:R-:W-:-:S02]  /*131e0*/  LOP3.LUT R3, R217, R8, RZ, 0x3c, !PT ;  /* 0x00000008d9037212 */ /* 0x000fc400078e3cff */
[----:B------:R-:W-:Y:S02]  /*131f0*/  LOP3.LUT R6, RZ, R8, RZ, 0x33, !PT ;  /* 0x00000008ff067212 */ /* 0x000fe400078e33ff */
[----:B------:R-:W-:-:S05]  /*13200*/  ISETP.GE.AND P6, PT, R3, RZ, PT ;  /* 0x000000ff0300720c */ /* 0x000fca0003fc6270 */
        /* <DEDUP_REMOVED lines=26> */
.L_x_5108:
[----:B------:R-:W-:Y:S05]  /*133b0*/  BSYNC.RECONVERGENT B0 ;  /* 0x0000000000007941 */ /* 0x000fea0003800200 */
.L_x_5106:
[C---:B------:R-:W-:Y:S01]  /*133c0*/  IMAD.SHL.U32 R5, R210.reuse, 0x20, RZ ;  /* 0x00000020d2057824 */ /* 0x040fe200078e00ff */
[----:B------:R-:W-:Y:S01]  /*133d0*/  SHF.L.U64.HI R6, R210, 0x5, R211 ;  /* 0x00000005d2067819 */ /* 0x000fe200000102d3 */
[----:B------:R-:W-:-:S03]  /*133e0*/  IMAD.SHL.U32 R4, R201, 0x8, RZ ;  /* 0x00000008c9047824 */ /* 0x000fc600078e00ff */
[----:B------:R-:W-:Y:S02]  /*133f0*/  IADD3 R10, P0, PT, R5, R212, RZ ;  /* 0x000000d4050a7210 */ /* 0x000fe40007f1e0ff */
[----:B------:R-:W-:-:S03]  /*13400*/  LOP3.LUT R8, R4, 0x1c0, RZ, 0xc0, !PT ;  /* 0x000001c004087812 */ /* 0x000fc600078ec0ff */
[----:B------:R-:W-:Y:S01]  /*13410*/  IMAD.X R11, R6, 0x1, R213, P0 ;  /* 0x00000001060b7824 */ /* 0x000fe200000e06d5 */
[----:B------:R-:W-:Y:S02]  /*13420*/  LOP3.LUT R3, R8, 0x38, R201, 0xf8, !PT ;  /* 0x0000003808037812 */ /* 0x000fe400078ef8c9 */
[----:B------:R-:W-:Y:S02]  /*13430*/  IADD3 R8, P0, PT, R10, R5, RZ ;  /* 0x000000050a087210 */ /* 0x000fe40007f1e0ff */
[----:B------:R-:W-:-:S03]  /*13440*/  LOP3.LUT R3, R3, 0x38, R4, 0x78, !PT ;  /* 0x0000003803037812 */ /* 0x000fc600078e7804 */
[----:B------:R-:W-:Y:S01]  /*13450*/  IMAD.X R9, R11, 0x1, R6, P0 ;  /* 0x000000010b097824 */ /* 0x000fe200000e0606 */
        /* <DEDUP_REMOVED lines=10> */
[----:B------:R1:W-:Y:S03]  /*13500*/  LDGSTS.E.BYPASS.LTC128B.128 [R3+0x4000], desc[UR4][R212.64] ;  /* 0x04000000d4037fae */ /* 0x0003e6000b981a04 */
        /* <DEDUP_REMOVED lines=21> */
.L_x_5105:
[----:B------:R-:W-:Y:S05]  /*13660*/  BSYNC.RECONVERGENT B1 ;  /* 0x0000000000017941 */ /* 0x000fea0003800200 */
.L_x_5104:
        /* <DEDUP_REMOVED lines=35> */
[----:B------:R-:W-:Y:S02]  /*138a0*/  LOP3.LUT R4, R63, 0x1c0, R2, 0xf8, !PT ;  /* 0x000001c03f047812 */ /* 0x000fe400078ef802 */
[----:B------:R-:W-:Y:S01]  /*138b0*/  LOP3.LUT R141, R200, 0x38, RZ, 0xc0, !PT ;  /* 0x00000038c88d7812 */ /* 0x000fe200078ec0ff */
[----:B------:R-:W3:Y:S01]  /*138c0*/  SHFL.BFLY PT, R5, R8, 0x2, 0x1f ;  /* 0x0c401f0008057f89 */ /* 0x000ee200000e0000 */
[----:B------:R-:W-:-:S02]  /*138d0*/  IADD3 R61, PT, PT, R61, -0x2, RZ ;  /* 0xfffffffe3d3d7810 */ /* 0x000fc40007ffe0ff */
[----:B------:R-:W-:-:S04]  /*138e0*/  LOP3.LUT R141, R4, R141, RZ, 0x3c, !PT ;  /* 0x0000008d048d7212 */ /* 0x000fc800078e3cff */
[----:B------:R-:W-:-:S04]  /*138f0*/  LOP3.LUT R141, R141, 0x200, R2, 0xf8, !PT ;  /* 0x000002008d8d7812 */ /* 0x000fc800078ef802 */
[----:B------:R-:W-:-:S04]  /*13900*/  LEA R141, R141, UR6, 0x1 ;  /* 0x000000068d8d7c11 */ /* 0x000fc8000f8e08ff */
[-C--:B------:R-:W-:Y:S01]  /*13910*/  IADD3 R42, PT, PT, R60, R141.reuse, RZ ;  /* 0x0000008d3c2a7210 */ /* 0x080fe20007ffe0ff */
[----:B------:R-:W-:Y:S01]  /*13920*/  LDSM.16.MT88.4 R96, [R141+0x10000] ;  /* 0x010000008d60783b */ /* 0x000fe20000004200 */
[----:B------:R-:W-:Y:S02]  /*13930*/  IADD3 R60, PT, PT, R73, R141, RZ ;  /* 0x0000008d493c7210 */ /* 0x000fe40007ffe0ff */
[----:B-1----:R-:W-:Y:S01]  /*13940*/  FMNMX.FTZ R6, R7, R6, !PT ;  /* 0x0000000607067209 */ /* 0x002fe20007810000 */
        /* <DEDUP_REMOVED lines=26> */
[--C-:B------:R-:W-:Y:S01]  /*13af0*/  FFMA.FTZ R65, R0, R140, -R139.reuse ;  /* 0x0000008c00417223 */ /* 0x100fe2000001088b */
[----:B------:R-:W-:Y:S01]  /*13b00*/  IADD3 R0, PT, PT, R73, R42, RZ ;  /* 0x0000002a49007210 */ /* 0x000fe20007ffe0ff */
        /* <DEDUP_REMOVED lines=17> */
[----:B------:R-:W-:Y:S01]  /*13c20*/  LDSM.16.MT88.4 R20, [R0+0xc800] ;  /* 0x00c800000014783b */ /* 0x000fe20000004200 */
        /* <DEDUP_REMOVED lines=12> */
[----:B-----5:R-:W-:Y:S01]  /*13cf0*/  F2FP.BF16.F32.PACK_AB R119, R56, R57 ;  /* 0x000000393877723e */ /* 0x020fe200000010ff */
[----:B------:R-:W-:Y:S01]  /*13d00*/  LDSM.16.MT88.4 R36, [R0+0x11000] ;  /* 0x011000000024783b */ /* 0x000fe20000004200 */
        /* <DEDUP_REMOVED lines=14> */
[----:B-----5:R-:W-:Y:S01]  /*13df0*/  F2FP.BF16.F32.PACK_AB R118, R58, R59 ;  /* 0x0000003b3a76723e */ /* 0x020fe200000010ff */
[-CC-:B------:R-:W-:Y:S01]  /*13e00*/  FFMA.FTZ R178, R178, R140.reuse, -R139.reuse ;  /* 0x0000008cb2b27223 */ /* 0x180fe2000001088b */
[----:B------:R-:W-:Y:S01]  /*13e10*/  MUFU.EX2 R55, R55 ;  /* 0x0000003700377308 */ /* 0x000fe20000000800 */
[-CC-:B------:R-:W-:Y:S01]  /*13e20*/  FFMA.FTZ R167, R167, R140.reuse, -R138.reuse ;  /* 0x0000008ca7a77223 */ /* 0x180fe2000001088a */
[-CC-:B------:R-:W-:Y:S01]  /*13e30*/  FFMA.FTZ R168, R168, R140.reuse, -R139.reuse ;  /* 0x0000008ca8a87223 */ /* 0x180fe2000001088b */
[-C--:B------:R-:W-:Y:S01]  /*13e40*/  FFMA.FTZ R164, R164, R140.reuse, -R139 ;  /* 0x0000008ca4a47223 */ /* 0x080fe2000001088b */
[----:B------:R-:W3:Y:S01]  /*13e50*/  MUFU.EX2 R54, R54 ;  /* 0x0000003600367308 */ /* 0x000ee20000000800 */
[C---:B------:R-:W-:Y:S01]  /*13e60*/  HMMA.16816.F32.BF16 R92, R116.reuse, R96, RZ ;  /* 0x00000060745c723c */ /* 0x040fe200000418ff */
[-CC-:B------:R-:W-:Y:S01]  /*13e70*/  FFMA.FTZ R165, R165, R140.reuse, -R138.reuse ;  /* 0x0000008ca5a57223 */ /* 0x180fe2000001088a */
[-CC-:B------:R-:W-:Y:S01]  /*13e80*/  FFMA.FTZ R151, R151, R140.reuse, -R138.reuse ;  /* 0x0000008c97977223 */ /* 0x180fe2000001088a */
[----:B------:R-:W-:Y:S01]  /*13e90*/  MUFU.EX2 R51, R51 ;  /* 0x0000003300337308 */ /* 0x000fe20000000800 */
[----:B------:R-:W-:Y:S01]  /*13ea0*/  FFMA.FTZ R231, R67, R140, -R138 ;  /* 0x0000008c43e77223 */ /* 0x000fe2000001088a */
[----:B------:R-:W-:Y:S01]  /*13eb0*/  FADD.FTZ R62, R63, R62 ;  /* 0x0000003e3f3e7221 */ /* 0x000fe20000010000 */
[----:B------:R-:W-:Y:S01]  /*13ec0*/  FADD.FTZ R64, R65, R64 ;  /* 0x0000004041407221 */ /* 0x000fe20000010000 */
[----:B------:R-:W5:Y:S01]  /*13ed0*/  MUFU.EX2 R50, R50 ;  /* 0x0000003200327308 */ /* 0x000f620000000800 */
[C---:B------:R-:W-:Y:S01]  /*13ee0*/  HMMA.16816.F32.BF16 R96, R116.reuse, R98, RZ ;  /* 0x000000627460723c */ /* 0x040fe200000418ff */
[----:B------:R-:W-:Y:S01]  /*13ef0*/  FADD.FTZ R57, R57, R62 ;  /* 0x0000003e39397221 */ /* 0x000fe20000010000 */
[----:B------:R-:W-:Y:S01]  /*13f00*/  FADD.FTZ R59, R59, R64 ;  /* 0x000000403b3b7221 */ /* 0x000fe20000010000 */
[----:B------:R-:W5:Y:S01]  /*13f10*/  MUFU.EX2 R48, R48 ;  /* 0x0000003000307308 */ /* 0x000f620000000800 */
[----:B------:R-:W-:Y:S01]  /*13f20*/  ISETP.GE.AND P0, PT, R61, R206, PT ;  /* 0x000000ce3d00720c */ /* 0x000fe20003f06270 */
[----:B------:R-:W-:Y:S01]  /*13f30*/  FADD.FTZ R56, R56, R57 ;  /* 0x0000003938387221 */ /* 0x000fe20000010000 */
[----:B------:R-:W-:Y:S01]  /*13f40*/  FADD.FTZ R58, R58, R59 ;  /* 0x0000003b3a3a7221 */ /* 0x000fe20000010000 */
        /* <DEDUP_REMOVED lines=10> */
[C---:B--2---:R-:W-:Y:S03]  /*13ff0*/  HMMA.16816.F32.BF16 R84, R116.reuse, R88, RZ ;  /* 0x000000587454723c */ /* 0x044fe600000418ff */
[----:B------:R-:W2:Y:S04]  /*14000*/  MUFU.EX2 R2, R2 ;  /* 0x0000000200027308 */ /* 0x000ea80000000800 */
        /* <DEDUP_REMOVED lines=11> */
[-CC-:B----4-:R-:W-:Y:S01]  /*140c0*/  FFMA.FTZ R170, R179, R140.reuse, -R138.reuse ;  /* 0x0000008cb3aa7223 */ /* 0x190fe2000001088a */
        /* <DEDUP_REMOVED lines=10> */
[----:B----4-:R-:W-:-:S02]  /*14170*/  FFMA.FTZ R178, R169, R140, -R138 ;  /* 0x0000008ca9b27223 */ /* 0x010fc4000001088a */
        /* <DEDUP_REMOVED lines=46> */
[----:B--2---:R-:W-:Y:S01]  /*14460*/  F2FP.BF16.F32.PACK_AB R7, R2, R41 ;  /* 0x000000290207723e */ /* 0x004fe200000010ff */
[----:B------:R-:W-:-:S02]  /*14470*/  FADD.FTZ R44, R44, R45 ;  /* 0x0000002d2c2c7221 */ /* 0x000fc40000010000 */
[----:B------:R-:W-:-:S04]  /*14480*/  FADD.FTZ R46, R46, R47 ;  /* 0x0000002f2e2e7221 */ /* 0x000fc80000010000 */
[C---:B----4-:R-:W-:Y:S01]  /*14490*/  HMMA.16816.F32.BF16 R100, R4.reuse, R12, R100 ;  /* 0x0000000c0464723c */ /* 0x050fe20000041864 */
[-C--:B------:R-:W-:Y:S01]  /*144a0*/  FFMA.FTZ R12, R161, R140.reuse, -R138 ;  /* 0x0000008ca10c7223 */ /* 0x080fe2000001088a */
[----:B------:R-:W-:Y:S02]  /*144b0*/  FFMA.FTZ R161, R158, R140, -R139 ;  /* 0x0000008c9ea17223 */ /* 0x000fe4000001088b */
[----:B------:R-:W-:Y:S04]  /*144c0*/  MUFU.EX2 R158, R180 ;  /* 0x000000b4009e7308 */ /* 0x000fe80000000800 */
[C---:B-----5:R-:W-:Y:S01]  /*144d0*/  HMMA.16816.F32.BF16 R128, R4.reuse, R32, R128 ;  /* 0x000000200480723c */ /* 0x060fe20000041880 */
[----:B------:R2:W-:Y:S04]  /*144e0*/  MUFU.EX2 R156, R12 ;  /* 0x0000000c009c7308 */ /* 0x0005e80000000800 */
[----:B------:R-:W4:Y:S03]  /*144f0*/  MUFU.EX2 R161, R161 ;  /* 0x000000a100a17308 */ /* 0x000f260000000800 */
[C---:B------:R-:W-:Y:S01]  /*14500*/  HMMA.16816.F32.BF16 R124, R4.reuse, R34, R124 ;  /* 0x00000022047c723c */ /* 0x040fe2000004187c */
[----:B------:R-:W5:Y:S07]  /*14510*/  LDSM.16.MT88.4 R32, [R141+0xd800] ;  /* 0x00d800008d20783b */ /* 0x000f6e0000004200 */
[C---:B------:R-:W-:Y:S01]  /*14520*/  HMMA.16816.F32.BF16 R104, R4.reuse, R14, R104 ;  /* 0x0000000e0468723c */ /* 0x040fe20000041868 */
[----:B--2---:R-:W2:Y:S07]  /*14530*/  LDSM.16.MT88.4 R12, [R60+0x11800] ;  /* 0x011800003c0c783b */ /* 0x004eae0000004200 */
[C---:B---3--:R-:W-:Y:S08]  /*14540*/  HMMA.16816.F32.BF16 R108, R4.reuse, R8, R108 ;  /* 0x00000008046c723c */ /* 0x048ff0000004186c */
        /* <DEDUP_REMOVED lines=14> */
[C---:B------:R-:W-:Y:S08]  /*14630*/  HMMA.16816.F32.BF16 R120, R4.reuse, R36, R120 ;  /* 0x000000240478723c */ /* 0x040ff00000041878 */
[----:B------:R-:W-:Y:S01]  /*14640*/  HMMA.16816.F32.BF16 R116, R4, R38, R116 ;  /* 0x000000260474723c */ /* 0x000fe20000041874 */
        /* <DEDUP_REMOVED lines=8> */
[----:B--2---:R-:W-:Y:S01]  /*146d0*/  HMMA.16816.F32.BF16 R100, R4, R12, R100 ;  /* 0x0000000c0464723c */ /* 0x004fe20000041864 */
[-C--:B------:R-:W-:Y:S01]  /*146e0*/  FFMA.FTZ R12, R175, R140.reuse, -R138 ;  /* 0x0000008caf0c7223 */ /* 0x080fe2000001088a */
[----:B------:R-:W-:-:S03]  /*146f0*/  FFMA.FTZ R175, R172, R140, -R139 ;  /* 0x0000008cacaf7223 */ /* 0x000fc6000001088b */
[----:B------:R2:W-:Y:S03]  /*14700*/  MUFU.EX2 R172, R12 ;  /* 0x0000000c00ac7308 */ /* 0x0005e60000000800 */
[C---:B------:R-:W-:Y:S01]  /*14710*/  HMMA.16816.F32.BF16 R104, R4.reuse, R14, R104 ;  /* 0x0000000e0468723c */ /* 0x040fe20000041868 */
[----:B------:R-:W5:Y:S07]  /*14720*/  MUFU.EX2 R175, R175 ;  /* 0x000000af00af7308 */ /* 0x000f6e0000000800 */
[C---:B---3--:R-:W-:Y:S01]  /*14730*/  HMMA.16816.F32.BF16 R108, R4.reuse, R8, R108 ;  /* 0x00000008046c723c */ /* 0x048fe2000004186c */
[----:B--2---:R-:W2:Y:S07]  /*14740*/  LDSM.16.MT88.4 R12, [R141+0x12000] ;  /* 0x012000008d0c783b */ /* 0x004eae0000004200 */
        /* <DEDUP_REMOVED lines=33> */
[----:B------:R5:W-:Y:S01]  /*14960*/  MUFU.EX2 R36, R164 ;  /* 0x000000a400247308 */ /* 0x000be20000000800 */
[-CC-:B------:R-:W-:Y:S01]  /*14970*/  FFMA.FTZ R162, R153, R140.reuse, -R138.reuse ;  /* 0x0000008c99a27223 */ /* 0x180fe2000001088a */
[-CC-:B------:R-:W-:Y:S01]  /*14980*/  FFMA.FTZ R153, R150, R140.reuse, -R139.reuse ;  /* 0x0000008c96997223 */ /* 0x180fe2000001088b */
[----:B---3--:R-:W3:Y:S02]  /*14990*/  LDSM.16.MT88.4 R8, [R141+0x12800] ;  /* 0x012800008d08783b */ /* 0x008ee40000004200 */
[----:B------:R-:W4:Y:S01]  /*149a0*/  MUFU.EX2 R37, R37 ;  /* 0x0000002500257308 */ /* 0x000f220000000800 */
[----:B------:R-:W-:Y:S01]  /*149b0*/  HMMA.16816.F32.BF16 R112, R4, R38, R112 ;  /* 0x000000260470723c */ /* 0x000fe20000041870 */
[-CC-:B------:R-:W-:Y:S01]  /*149c0*/  FFMA.FTZ R39, R155, R140.reuse, -R138.reuse ;  /* 0x0000008c9b277223 */ /* 0x180fe2000001088a */
[-C--:B------:R-:W-:Y:S01]  /*149d0*/  FFMA.FTZ R155, R148, R140.reuse, -R139 ;  /* 0x0000008c949b7223 */ /* 0x080fe2000001088b */
[----:B------:R-:W4:Y:S01]  /*149e0*/  MUFU.EX2 R38, R165 ;  /* 0x000000a500267308 */ /* 0x000f220000000800 */
[----:B------:R-:W-:-:S03]  /*149f0*/  FFMA.FTZ R148, R149, R140, -R138 ;  /* 0x0000008c95947223 */ /* 0x000fc6000001088a */
[----:B------:R-:W-:Y:S01]  /*14a00*/  MUFU.EX2 R39, R39 ;  /* 0x0000002700277308 */ /* 0x000fe20000000800 */
[C---:B------:R-:W-:Y:S01]  /*14a10*/  HMMA.16816.F32.BF16 R128, R4.reuse, R28, R128 ;  /* 0x0000001c0480723c */ /* 0x040fe20000041880 */
        /* <DEDUP_REMOVED lines=165> */
.L_x_5116:
        /* <DEDUP_REMOVED lines=78> */
.L_x_5111:
[----:B------:R-:W-:Y:S05]  /*15950*/  BSYNC.RECONVERGENT B0 ;  /* 0x0000000000007941 */ /* 0x000fea0003800200 */
.L_x_5110:
[----:B------:R-:W1:Y:S01]  /*15960*/  S2UR UR7, SR_CgaCtaId ;  /* 0x00000000000779c3 */ /* 0x000e620000008800 */
[C---:B------:R-:W-:Y:S01]  /*15970*/  IMAD.SHL.U32 R200, R201.reuse, 0x8, RZ ;  /* 0x00000008c9c87824 */ /* 0x040fe200078e00ff */
[----:B------:R-:W-:Y:S01]  /*15980*/  LOP3.LUT R3, R201, 0x38, RZ, 0xc0, !PT ;  /* 0x00000038c9037812 */ /* 0x000fe200078ec0ff */
[----:B------:R-:W-:Y:S01]  /*15990*/  UMOV UR9, 0x400 ;  /* 0x0000040000097882 */ /* 0x000fe20000000000 */
[----:B------:R-:W-:Y:S01]  /*159a0*/  IADD3 R10, P0, PT, R229, R214, RZ ;  /* 0x000000d6e50a7210 */ /* 0x000fe20007f1e0ff */
[----:B------:R-:W-:Y:S01]  /*159b0*/  IMAD.SHL.U32 R209, R201, 0x40, RZ ;  /* 0x00000040c9d17824 */ /* 0x000fe200078e00ff */
[C---:B------:R-:W-:Y:S01]  /*159c0*/  LOP3.LUT R136, R200.reuse, 0x38, RZ, 0xc0, !PT ;  /* 0x00000038c8887812 */ /* 0x040fe200078ec0ff */
[----:B------:R-:W-:Y:S01]  /*159d0*/  VIADD R227, R227, 0xffffffff ;  /* 0xffffffffe3e37836 */ /* 0x000fe20000000000 */
[----:B------:R-:W-:Y:S01]  /*159e0*/  LOP3.LUT R6, R200, 0x1c0, RZ, 0xc0, !PT ;  /* 0x000001c0c8067812 */ /* 0x000fe200078ec0ff */
[----:B------:R-:W-:Y:S01]  /*159f0*/  IMAD.X R11, R220, 0x1, R215, P0 ;  /* 0x00000001dc0b7824 */ /* 0x000fe200000e06d7 */
[----:B------:R-:W-:Y:S01]  /*15a00*/  LOP3.LUT R5, R200, 0x1e00, RZ, 0xc0, !PT ;  /* 0x00001e00c8057812 */ /* 0x000fe200078ec0ff */
[----:B------:R-:W-:Y:S01]  /*15a10*/  BSSY.RECONVERGENT B1, `(.L_x_5112) ;  /* 0x0000176000017945 */ /* 0x000fe20003800200 */
[----:B------:R-:W-:Y:S01]  /*15a20*/  LOP3.LUT R6, R136, R6, R3, 0x1e, !PT ;  /* 0x0000000688067212 */ /* 0x000fe200078e1e03 */
[----:B------:R-:W-:Y:S01]  /*15a30*/  IMAD.SHL.U32 R3, R201, 0x20, RZ ;  /* 0x00000020c9037824 */ /* 0x000fe200078e00ff */
[----:B------:R-:W-:Y:S02]  /*15a40*/  IADD3 R8, P0, PT, R10, R229, RZ ;  /* 0x000000e50a087210 */ /* 0x000fe40007f1e0ff */
[----:B------:R-:W-:Y:S02]  /*15a50*/  LOP3.LUT R6, R6, R5, RZ, 0xfc, !PT ;  /* 0x0000000506067212 */ /* 0x000fe400078efcff */
[----:B------:R-:W-:Y:S01]  /*15a60*/  SHF.R.U32.HI R205, RZ, 0x1, R201 ;  /* 0x00000001ffcd7819 */ /* 0x000fe200000116c9 */
[--C-:B------:R-:W-:Y:S01]  /*15a70*/  IMAD.X R9, R11, 0x1, R220.reuse, P0 ;  /* 0x000000010b097824 */ /* 0x100fe200000e06dc */
[----:B------:R-:W-:Y:S02]  /*15a80*/  LOP3.LUT R4, R209, 0x200, RZ, 0xc0, !PT ;  /* 0x00000200d1047812 */ /* 0x000fe400078ec0ff */
[----:B------:R-:W-:Y:S01]  /*15a90*/  LOP3.LUT R2, R205, 0x8, RZ, 0xc0, !PT ;  /* 0x00000008cd027812 */ /* 0x000fe200078ec0ff */
[----:B-1----:R-:W-:Y:S01]  /*15aa0*/  ULEA UR6, UR7, UR9, 0x18 ;  /* 0x0000000907067291 */ /* 0x002fe2000f8ec0ff */
[----:B------:R-:W-:Y:S02]  /*15ab0*/  LOP3.LUT R3, R4, 0x7c00, R3, 0xf8, !PT ;  /* 0x00007c0004037812 */ /* 0x000fe400078ef803 */
[-C--:B------:R-:W-:Y:S02]  /*15ac0*/  IADD3 R4, P0, PT, R8, R229.reuse, RZ ;  /* 0x000000e508047210 */ /* 0x080fe40007f1e0ff */
[----:B------:R-:W-:Y:S02]  /*15ad0*/  LOP3.LUT R5, R2, 0x1c0, R209, 0xf8, !PT ;  /* 0x000001c002057812 */ /* 0x000fe400078ef8d1 */
[----:B------:R-:W-:Y:S02]  /*15ae0*/  LEA R139, R6, UR6, 0x1 ;  /* 0x00000006068b7c11 */ /* 0x000fe4000f8e08ff */
[----:B------:R-:W-:Y:S01]  /*15af0*/  LOP3.LUT R136, R5, R136, RZ, 0x3c, !PT ;  /* 0x0000008805887212 */ /* 0x000fe200078e3cff */
[--C-:B------:R-:W-:Y:S01]  /*15b00*/  IMAD.X R5, R9, 0x1, R220.reuse, P0 ;  /* 0x0000000109057824 */ /* 0x100fe200000e06dc */
[-C--:B------:R-:W-:Y:S01]  /*15b10*/  IADD3 R12, P0, PT, R4, R229.reuse, RZ ;  /* 0x000000e5040c7210 */ /* 0x080fe20007f1e0ff */
[----:B------:R-:W-:Y:S01]  /*15b20*/  @!PT LDS RZ, [RZ] ;  /* 0x00000000fffff984 */ /* 0x000fe20000000800 */
[----:B------:R-:W-:Y:S01]  /*15b30*/  @!PT LDS RZ, [RZ] ;  /* 0x00000000fffff984 */ /* 0x000fe20000000800 */
[----:B------:R-:W-:Y:S01]  /*15b40*/  @!PT LDS RZ, [RZ] ;  /* 0x00000000fffff984 */ /* 0x000fe20000000800 */
[----:B------:R-:W-:Y:S01]  /*15b50*/  LDGSTS.E.BYPASS.LTC128B.128 [R139+0xc000], desc[UR4][R214.64] ;  /* 0x0c000000d68b7fae */ /* 0x000fe2000b981a04 */
[----:B------:R-:W-:Y:S02]  /*15b60*/  LOP3.LUT R3, R3, R136, RZ, 0xfc, !PT ;  /* 0x0000008803037212 */ /* 0x000fe400078efcff */
[----:B------:R-:W-:Y:S02]  /*15b70*/  LOP3.LUT P2, RZ, R201, 0x4, RZ, 0xc0, !PT ;  /* 0x00000004c9ff7812 */ /* 0x000fe4000784c0ff */
[----:B------:R-:W-:Y:S01]  /*15b80*/  LDGSTS.E.BYPASS.LTC128B.128 [R139+0x10000], desc[UR4][R214.64+0x80] ;  /* 0x10000080d68b7fae */ /* 0x000fe2000b981a04 */
[--C-:B------:R-:W-:Y:S01]  /*15b90*/  IMAD.X R13, R5, 0x1, R220.reuse, P0 ;  /* 0x00000001050d7824 */ /* 0x100fe200000e06dc */
[-C--:B------:R-:W-:Y:S03]  /*15ba0*/  IADD3 R6, P0, PT, R12, R229.reuse, RZ ;  /* 0x000000e50c067210 */ /* 0x080fe60007f1e0ff */
[----:B------:R-:W-:Y:S01]  /*15bb0*/  LDGSTS.E.BYPASS.LTC128B.128 [R139+0xc800], desc[UR4][R10.64] ;  /* 0x0c8000000a8b7fae */ /* 0x000fe2000b981a04 */
[----:B------:R-:W-:Y:S01]  /*15bc0*/  LEA R184, R3, UR6, 0x1 ;  /* 0x0000000603b87c11 */ /* 0x000fe2000f8e08ff */
[--C-:B------:R-:W-:Y:S03]  /*15bd0*/  IMAD.X R7, R13, 0x1, R220.reuse, P0 ;  /* 0x000000010d077824 */ /* 0x100fe600000e06dc */
[----:B------:R-:W-:Y:S01]  /*15be0*/  LDGSTS.E.BYPASS.LTC128B.128 [R139+0x10800], desc[UR4][R10.64+0x80] ;  /* 0x108000800a8b7fae */ /* 0x000fe2000b981a04 */
[-C--:B------:R-:W-:Y:S02]  /*15bf0*/  IADD3 R14, P0, PT, R6, R229.reuse, RZ ;  /* 0x000000e5060e7210 */ /* 0x080fe40007f1e0ff */
[----:B------:R-:W-:Y:S02]  /*15c00*/  SEL R135, R202, 0xffffffc0, !P2 ;  /* 0xffffffc0ca877807 */ /* 0x000fe40005000000 */
[----:B------:R-:W-:Y:S01]  /*15c10*/  LDGSTS.E.BYPASS.LTC128B.128 [R139+0xd000], desc[UR4][R8.64] ;  /* 0x0d000000088b7fae */ /* 0x000fe2000b981a04 */
[----:B------:R-:W-:Y:S01]  /*15c20*/  IMAD.X R15, R7, 0x1, R220, P0 ;  /* 0x00000001070f7824 */ /* 0x000fe200000e06dc */
[----:B------:R-:W-:Y:S03]  /*15c30*/  IADD3 R2, P0, PT, R14, R229, RZ ;  /* 0x000000e50e027210 */ /* 0x000fe60007f1e0ff */
[----:B------:R1:W-:Y:S01]  /*15c40*/  LDGSTS.E.BYPASS.LTC128B.128 [R139+0x11000], desc[UR4][R8.64+0x80] ;  /* 0x11000080088b7fae */ /* 0x0003e2000b981a04 */
[----:B------:R-:W-:Y:S04]  /*15c50*/  IMAD.IADD R188, R135, 0x1, R184 ;  /* 0x0000000187bc7824 */ /* 0x000fe800078e02b8 */
[----:B------:R-:W-:Y:S01]  /*15c60*/  LDGSTS.E.BYPASS.LTC128B.128 [R139+0xd800], desc[UR4][R4.64] ;  /* 0x0d800000048b7fae */ /* 0x000fe2000b981a04 */
[----:B------:R-:W-:Y:S01]  /*15c70*/  IMAD.X R3, R15, 0x1, R220, P0 ;  /* 0x000000010f037824 */ /* 0x000fe200000e06dc */
[----:B------:R-:W-:Y:S03]  /*15c80*/  LOP3.LUT P0, RZ, R201, 0x2, RZ, 0xc0, !PT ;  /* 0x00000002c9ff7812 */ /* 0x000fe6000780c0ff */
[----:B------:R-:W-:Y:S01]  /*15c90*/  LDGSTS.E.BYPASS.LTC128B.128 [R139+0x11800], desc[UR4][R4.64+0x80] ;  /* 0x11800080048b7fae */ /* 0x000fe2000b981a04 */
[----:B------:R-:W-:Y:S04]  /*15ca0*/  SEL R207, R203, 0xffffffe0, !P0 ;  /* 0xffffffe0cbcf7807 */ /* 0x000fe80004000000 */
[----:B------:R-:W-:Y:S01]  /*15cb0*/  LDGSTS.E.BYPASS.LTC128B.128 [R139+0xe000], desc[UR4][R12.64] ;  /* 0x0e0000000c8b7fae */ /* 0x000fe2000b981a04 */
[----:B------:R-:W-:Y:S01]  /*15cc0*/  ISETP.GT.AND P0, PT, R227, R206, PT ;  /* 0x000000cee300720c */ /* 0x000fe20003f04270 */
[C---:B------:R-:W-:Y:S03]  /*15cd0*/  IMAD.IADD R138, R207.reuse, 0x1, R184 ;  /* 0x00000001cf8a7824 */ /* 0x040fe600078e02b8 */
[----:B------:R-:W-:Y:S05]  /*15ce0*/  LDGSTS.E.BYPASS.LTC128B.128 [R139+0x12000], desc[UR4][R12.64+0x80] ;  /* 0x120000800c8b7fae */ /* 0x000fea000b981a04 */
[----:B------:R-:W-:Y:S05]  /*15cf0*/  LDGSTS.E.BYPASS.LTC128B.128 [R139+0xe800], desc[UR4][R6.64] ;  /* 0x0e800000068b7fae */ /* 0x000fea000b981a04 */
[----:B------:R-:W-:Y:S05]  /*15d00*/  LDGSTS.E.BYPASS.LTC128B.128 [R139+0x12800], desc[UR4][R6.64+0x80] ;  /* 0x12800080068b7fae */ /* 0x000fea000b981a04 */
[----:B------:R-:W-:Y:S05]  /*15d10*/  LDGSTS.E.BYPASS.LTC128B.128 [R139+0xf000], desc[UR4][R14.64] ;  /* 0x0f0000000e8b7fae */ /* 0x000fea000b981a04 */
[----:B------:R-:W-:Y:S05]  /*15d20*/  LDGSTS.E.BYPASS.LTC128B.128 [R139+0x13000], desc[UR4][R14.64+0x80] ;  /* 0x130000800e8b7fae */ /* 0x000fea000b981a04 */
[----:B------:R-:W-:Y:S05]  /*15d30*/  LDGSTS.E.BYPASS.LTC128B.128 [R139+0xf800], desc[UR4][R2.64] ;  /* 0x0f800000028b7fae */ /* 0x000fea000b981a04 */
[----:B------:R2:W-:Y:S05]  /*15d40*/  LDGSTS.E.BYPASS.LTC128B.128 [R139+0x13800], desc[UR4][R2.64+0x80] ;  /* 0x13800080028b7fae */ /* 0x0005ea000b981a04 */
[----:B------:R-:W-:Y:S05]  /*15d50*/  LDSM.16.M88.4 R64, [R184] ;  /* 0x00000000b840783b */ /* 0x000fea0000000200 */
[----:B-1----:R-:W1:Y:S05]  /*15d60*/  LDSM.16.M88.4 R8, [R204+0x4000] ;  /* 0x00400000cc08783b */ /* 0x002e6a0000000200 */
[----:B------:R-:W3:Y:S05]  /*15d70*/  LDSM.16.M88.4 R16, [R204+0x4800] ;  /* 0x00480000cc10783b */ /* 0x000eea0000000200 */
[----:B------:R-:W4:Y:S05]  /*15d80*/  LDSM.16.M88.4 R24, [R204+0x5000] ;  /* 0x00500000cc18783b */ /* 0x000f2a0000000200 */
[----:B------:R-:W0:Y:S01]  /*15d90*/  LDGDEPBAR ;  /* 0x00000000000079af */ /* 0x000e220000000000 */
[C---:B--2---:R-:W-:Y:S04]  /*15da0*/  IMAD.IADD R3, R204.reuse, 0x1, R207 ;  /* 0x00000001cc037824 */ /* 0x044fe800078e02cf */
[----:B------:R-:W2:Y:S01]  /*15db0*/  LDSM.16.M88.4 R32, [R204+0x5800] ;  /* 0x00580000cc20783b */ /* 0x000ea20000000200 */
[----:B------:R-:W-:Y:S02]  /*15dc0*/  IMAD.IADD R2, R204, 0x1, R135 ;  /* 0x00000001cc027824 */ /* 0x000fe400078e0287 */
[C---:B------:R-:W-:Y:S02]  /*15dd0*/  IMAD.IADD R135, R207.reuse, 0x1, R188 ;  /* 0x00000001cf877824 */ /* 0x040fe400078e02bc */
[----:B------:R-:W5:Y:S01]  /*15de0*/  LDSM.16.M88.4 R40, [R204+0x6000] ;  /* 0x00600000cc28783b */ /* 0x000f620000000200 */
[----:B------:R-:W-:Y:S04]  /*15df0*/  IMAD.IADD R134, R207, 0x1, R2 ;  /* 0x00000001cf867824 */ /* 0x000fe800078e0202 */
[----:B------:R-:W5:Y:S05]  /*15e00*/  LDSM.16.M88.4 R48, [R204+0x6800] ;  /* 0x00680000cc30783b */ /* 0x000f6a0000000200 */
[----:B------:R-:W5:Y:S05]  /*15e10*/  LDSM.16.M88.4 R56, [R204+0x7000] ;  /* 0x00700000cc38783b */ /* 0x000f6a0000000200 */
[----:B------:R-:W5:Y:S01]  /*15e20*/  LDSM.16.M88.4 R140, [R204+0x7800] ;  /* 0x00780000cc8c783b */ /* 0x000f620000000200 */
        /* <DEDUP_REMOVED lines=10> */
[C---:B----4-:R-:W-:Y:S03]  /*15ed0*/  HMMA.16816.F32.BF16 R20, R64.reuse, R24, RZ ;  /* 0x000000184014723c */ /* 0x050fe600000418ff */
[----:B------:R-:W-:Y:S05]  /*15ee0*/  LDSM.16.M88.4 R168, [R188] ;  /* 0x00000000bca8783b */ /* 0x000fea0000000200 */
[C---:B------:R-:W-:Y:S01]  /*15ef0*/  HMMA.16816.F32.BF16 R24, R64.reuse, R26, RZ ;  /* 0x0000001a4018723c */ /* 0x040fe200000418ff */
[----:B------:R-:W-:Y:S05]  /*15f00*/  LDSM.16.M88.4 R172, [R2+0x4000] ;  /* 0x0040000002ac783b */ /* 0x000fea0000000200 */
[----:B------:R-:W-:Y:S02]  /*15f10*/  LDSM.16.M88.4 R176, [R2+0x6000] ;  /* 0x0060000002b0783b */ /* 0x000fe40000000200 */
[C---:B--2---:R-:W-:Y:S03]  /*15f20*/  HMMA.16816.F32.BF16 R28, R64.reuse, R32, RZ ;  /* 0x00000020401c723c */ /* 0x044fe600000418ff */
[----:B------:R-:W-:Y:S05]  /*15f30*/  LDSM.16.M88.4 R180, [R204+0xa000] ;  /* 0x00a00000ccb4783b */ /* 0x000fea0000000200 */
        /* <DEDUP_REMOVED lines=40> */
[----:B------:R-:W-:Y:S07]  /*161c0*/  LDSM.16.M88.4 R172, [R204+0x8000] ;  /* 0x00800000ccac783b */ /* 0x000fee0000000200 */
        /* <DEDUP_REMOVED lines=214> */
.L_x_5115:
[----:B------:R-:W-:Y:S05]  /*16f30*/  BSYNC.RECONVERGENT B0 ;  /* 0x0000000000007941 */ /* 0x000fea0003800200 */
.L_x_5114:
        /* <DEDUP_REMOVED lines=35> */
.L_x_5113:
[----:B------:R-:W-:Y:S05]  /*17170*/  BSYNC.RECONVERGENT B1 ;  /* 0x0000000000017941 */ /* 0x000fea0003800200 */
.L_x_5112:
        /* <DEDUP_REMOVED lines=546> */
.L_x_5109:
        /* <DEDUP_REMOVED lines=10> */
.L_x_5124:
        /* <DEDUP_REMOVED lines=96> */
[----:B------:R-:W-:-:S02]  /*19a40*/  @P4 VIADD R8, R4, 0xffffff80 ;  /* 0xffffff8004084836 */ /* 0x000fc40000000000 */
[----:B------:R-:W-:Y:S02]  /*19a50*/  IMAD.IADD R5, R203, 0x1, R10 ;  /* 0x00000001cb057824 */ /* 0x000fe400078e020a */
[--C-:B------:R-:W-:Y:S02]  /*19a60*/  IMAD.IADD R12, R3, 0x1, R8.reuse ;  /* 0x00000001030c7824 */ /* 0x100fe400078e0208 */
[C---:B------:R-:W-:Y:S02]  /*19a70*/  IMAD.IADD R7, R203.reuse, 0x1, R8 ;  /* 0x00000001cb077824 */ /* 0x040fe400078e0208 */
        /* <DEDUP_REMOVED lines=32> */
[----:B------:R1:W-:Y:S04]  /*19c80*/  STS.64 [R203+0x4800], R118 ;  /* 0x00480076cb007388 */ /* 0x0003e80000000a00 */
[----:B--2---:R-:W2:Y:S04]  /*19c90*/  LD.E.64 R10, desc[UR4][R132.64+0xb0] ;  /* 0x0000b004840a7980 */ /* 0x004ea8000c101b00 */
[----:B------:R-:W2:Y:S04]  /*19ca0*/  LD.E R14, desc[UR4][R132.64+0x60] ;  /* 0x00006004840e7980 */ /* 0x000ea8000c101900 */
[----:B------:R-:W2:Y:S04]  /*19cb0*/  LD.E R9, desc[UR4][R132.64+0xcc] ;  /* 0x0000cc0484097980 */ /* 0x000ea8000c101900 */
[----:B---3--:R-:W3:Y:S01]  /*19cc0*/  LD.E.64 R4, desc[UR4][R132.64+0x78] ;  /* 0x0000780484047980 */ /* 0x008ee2000c101b00 */
[----:B------:R-:W-:-:S03]  /*19cd0*/  IMAD.SHL.U32 R69, R216, 0x40, RZ ;  /* 0x00000040d8457824 */ /* 0x000fc600078e00ff */
[----:B------:R2:W5:Y:S01]  /*19ce0*/  LD.E.64 R2, desc[UR4][R132.64+0xa8] ;  /* 0x0000a80484027980 */ /* 0x000562000c101b00 */
[----:B------:R-:W-:Y:S01]  /*19cf0*/  IMAD.SHL.U32 R16, R201, 0x4, RZ ;  /* 0x00000004c9107824 */ /* 0x000fe200078e00ff */
[----:B----4-:R-:W-:Y:S01]  /*19d00*/  LOP3.LUT R7, R200, 0x1f80, RZ, 0xc0, !PT ;  /* 0x00001f80c8077812 */ /* 0x010fe200078ec0ff */
[----:B------:R-:W-:Y:S01]  /*19d10*/  IMAD.IADD R71, R218, 0x1, -R69 ;  /* 0x00000001da477824 */ /* 0x000fe200078e0a45 */
[----:B------:R-:W-:Y:S01]  /*19d20*/  SHF.R.U32.HI R68, RZ, 0x4, R201 ;  /* 0x00000004ff447819 */ /* 0x000fe200000116c9 */
[----:B------:R-:W-:Y:S01]  /*19d30*/  BSSY.RECONVERGENT B0, `(.L_x_5118) ;  /* 0x000003a000007945 */ /* 0x000fe20003800200 */
[----:B------:R-:W-:Y:S02]  /*19d40*/  LOP3.LUT R8, R7, 0x3c, R16, 0xf8, !PT ;  /* 0x0000003c07087812 */ /* 0x000fe400078ef810 */
[----:B------:R-:W-:Y:S01]  /*19d50*/  LOP3.LUT R16, R16, 0x1f8, RZ, 0xc0, !PT ;  /* 0x000001f810107812 */ /* 0x000fe200078ec0ff */
[----:B-1----:R-:W-:Y:S01]  /*19d60*/  VIADD R12, R68, 0x8 ;  /* 0x00000008440c7836 */ /* 0x002fe20000000000 */
[----:B------:R-:W-:Y:S01]  /*19d70*/  LOP3.LUT R73, R6, 0x10, RZ, 0xc0, !PT ;  /* 0x0000001006497812 */ /* 0x000fe200078ec0ff */
[----:B------:R-:W-:Y:S01]  /*19d80*/  VIADD R6, R68, 0x10 ;  /* 0x0000001044067836 */ /* 0x000fe20000000000 */
[----:B------:R-:W-:Y:S01]  /*19d90*/  LOP3.LUT R16, R16, 0x38, R205, 0x78, !PT ;  /* 0x0000003810107812 */ /* 0x000fe200078e78cd */
[----:B------:R-:W-:Y:S01]  /*19da0*/  VIADD R38, R68, 0x18 ;  /* 0x0000001844267836 */ /* 0x000fe20000000000 */
[-C--:B------:R-:W-:Y:S01]  /*19db0*/  ISETP.GE.AND P6, PT, R12, R71.reuse, PT ;  /* 0x000000470c00720c */ /* 0x080fe20003fc6270 */
[----:B------:R-:W-:Y:S01]  /*19dc0*/  VIADD R36, R68, 0x20 ;  /* 0x0000002044247836 */ /* 0x000fe20000000000 */
[-C--:B------:R-:W-:Y:S01]  /*19dd0*/  ISETP.GE.AND P5, PT, R6, R71.reuse, PT ;  /* 0x000000470600720c */ /* 0x080fe20003fa6270 */
[----:B------:R-:W-:Y:S01]  /*19de0*/  VIADD R6, R68, 0x28 ;  /* 0x0000002844067836 */ /* 0x000fe20000000000 */
[-C--:B------:R-:W-:Y:S01]  /*19df0*/  ISETP.GE.AND P4, PT, R38, R71.reuse, PT ;  /* 0x000000472600720c */ /* 0x080fe20003f86270 */
[----:B------:R-:W-:Y:S01]  /*19e00*/  IMAD R73, R16, 0x4, R73 ;  /* 0x0000000410497824 */ /* 0x000fe200078e0249 */
[----:B------:R-:W-:Y:S01]  /*19e10*/  BAR.SYNC.DEFER_BLOCKING 0x0 ;  /* 0x0000000000007b1d */ /* 0x000fe20000010000 */
[-C--:B------:R-:W-:Y:S01]  /*19e20*/  ISETP.GE.AND P3, PT, R36, R71.reuse, PT ;  /* 0x000000472400720c */ /* 0x080fe20003f66270 */
[----:B------:R-:W-:Y:S01]  /*19e30*/  VIADD R72, R68, 0x30 ;  /* 0x0000003044487836 */ /* 0x000fe20000000000 */
[----:B------:R-:W-:-:S02]  /*19e40*/  ISETP.GE.AND P2, PT, R6, R71, PT ;  /* 0x000000470600720c */ /* 0x000fc40003f46270 */
[----:B------:R-:W-:Y:S02]  /*19e50*/  LOP3.LUT R77, R205, 0x30, RZ, 0xc0, !PT ;  /* 0x00000030cd4d7812 */ /* 0x000fe400078ec0ff */
[----:B------:R-:W-:Y:S02]  /*19e60*/  SHF.R.U32.HI R76, RZ, 0x2, R201 ;  /* 0x00000002ff4c7819 */ /* 0x000fe400000116c9 */
[----:B------:R-:W-:Y:S02]  /*19e70*/  ISETP.GE.AND P1, PT, R68, R71, PT ;  /* 0x000000474400720c */ /* 0x000fe40003f26270 */
[----:B------:R-:W-:Y:S01]  /*19e80*/  LOP3.LUT R77, R77, 0x7, R76, 0xf8, !PT ;  /* 0x000000074d4d7812 */ /* 0x000fe200078ef84c */
[----:B------:R1:W4:Y:S04]  /*19e90*/  LDS.128 R64, [R73+UR6] ;  /* 0x0000000649407984 */ /* 0x0003280008000c00 */
        /* <DEDUP_REMOVED lines=11> */
[----:B--2---:R-:W-:-:S04]  /*19f50*/  IMAD R10, R10, UR8, R221 ;  /* 0x000000080a0a7c24 */ /* 0x004fc8000f8e02dd */
[----:B------:R-:W-:Y:S02]  /*19f60*/  IMAD R10, R10, R14, R219 ;  /* 0x0000000e0a0a7224 */ /* 0x000fe400078e02db */
[----:B------:R2:W1:Y:S02]  /*19f70*/  LDS.128 R12, [R73+UR6+0x6800] ;  /* 0x00680006490c7984 */ /* 0x0004640008000c00 */
[----:B------:R-:W-:-:S04]  /*19f80*/  IMAD R70, R11, R10, R69 ;  /* 0x0000000a0b467224 */ /* 0x000fc800078e0245 */
[----:B------:R-:W-:-:S05]  /*19f90*/  IMAD R7, R70, R9, RZ ;  /* 0x0000000946077224 */ /* 0x000fca00078e02ff */
[----:B------:R-:W-:Y:S02]  /*19fa0*/  IADD3 R37, P0, PT, R8, R7, RZ ;  /* 0x0000000708257210 */ /* 0x000fe40007f1e0ff */
[----:B------:R2:W1:Y:S02]  /*19fb0*/  LDS.128 R8, [R73+UR6+0x7000] ;  /* 0x0070000649087984 */ /* 0x0004640008000c00 */
[----:B------:R-:W-:Y:S02]  /*19fc0*/  LEA.HI.X.SX32 R7, R7, RZ, 0x1, P0 ;  /* 0x000000ff07077211 */ /* 0x000fe400000f0eff */
[----:B---3--:R-:W-:-:S04]  /*19fd0*/  LEA R74, P0, R37, R4, 0x2 ;  /* 0x00000004254a7211 */ /* 0x008fc800078010ff */
[----:B------:R-:W-:Y:S02]  /*19fe0*/  LEA.HI.X R75, R37, R5, R7, 0x2, P0 ;  /* 0x00000005254b7211 */ /* 0x000fe400000f1407 */
[----:B------:R2:W3:Y:S01]  /*19ff0*/  LDS.128 R36, [R73+UR6+0x3800] ;  /* 0x0038000649247984 */ /* 0x0004e20008000c00 */
[----:B------:R-:W-:-:S03]  /*1a000*/  LOP3.LUT P0, RZ, R201, 0x3, RZ, 0xc0, !PT ;  /* 0x00000003c9ff7812 */ /* 0x000fc6000780c0ff */
[----:B------:R2:W1:Y:S10]  /*1a010*/  LDS.128 R4, [R73+UR6+0x7800] ;  /* 0x0078000649047984 */ /* 0x0004740008000c00 */
[----:B----4-:R-:W-:Y:S05]  /*1a020*/  @P0 BRA `(.L_x_5119) ;  /* 0x0000000000280947 */ /* 0x010fea0003800000 */
[----:B-12---:R-:W-:Y:S01]  /*1a030*/  IADD3 R73, P0, PT, R70, R77, RZ ;  /* 0x0000004d46497210 */ /* 0x006fe20007f1e0ff */
[----:B------:R-:W-:-:S03]  /*1a040*/  IMAD.IADD R218, R218, 0x1, -R69 ;  /* 0x00000001dada7824 */ /* 0x000fc600078e0a45 */
[----:B------:R-:W-:Y:S02]  /*1a050*/  LEA.HI.X.SX32 R70, R70, RZ, 0x1, P0 ;  /* 0x000000ff46467211 */ /* 0x000fe400000f0eff */
[----:B-----5:R-:W-:-:S04]  /*1a060*/  LEA R2, P0, R73, R2, 0x2 ;  /* 0x0000000249027211 */ /* 0x020fc800078010ff */
[----:B------:R-:W-:Y:S02]  /*1a070*/  LEA.HI.X R3, R73, R3, R70, 0x2, P0 ;  /* 0x0000000349037211 */ /* 0x000fe400000f1446 */
[C---:B------:R-:W-:Y:S01]  /*1a080*/  ISETP.GE.AND P0, PT, R77.reuse, R218, PT ;  /* 0x000000da4d00720c */ /* 0x040fe20003f06270 */
[----:B------:R-:W-:-:S12]  /*1a090*/  VIADD R77, R77, 0x8 ;  /* 0x000000084d4d7836 */ /* 0x000fd80000000000 */
[----:B------:R4:W-:Y:S01]  /*1a0a0*/  @!P0 ST.E desc[UR4][R2.64], R0 ;  /* 0x0000000002008985 */ /* 0x0009e2000c101904 */
[----:B------:R-:W-:-:S13]  /*1a0b0*/  ISETP.GE.AND P0, PT, R77, R218, PT ;  /* 0x000000da4d00720c */ /* 0x000fda0003f06270 */
[----:B------:R4:W-:Y:S02]  /*1a0c0*/  @!P0 ST.E desc[UR4][R2.64+0x20], R134 ;  /* 0x0000208602008985 */ /* 0x0009e4000c101904 */
.L_x_5119:
[----:B------:R-:W-:Y:S05]  /*1a0d0*/  BSYNC.RECONVERGENT B0 ;  /* 0x0000000000007941 */ /* 0x000fea0003800200 */
.L_x_5118:
[----:B------:R-:W-:Y:S01]  /*1a0e0*/  VIADD R68, R68, 0x38 ;  /* 0x0000003844447836 */ /* 0x000fe20000000000 */
[----:B------:R-:W-:Y:S01]  /*1a0f0*/  ISETP.GE.AND P0, PT, R72, R71, PT ;  /* 0x000000474800720c */ /* 0x000fe20003f06270 */
[----:B------:R-:W-:Y:S01]  /*1a100*/  @!P1 ST.E.128 desc[UR4][R74.64], R64 ;  /* 0x000000404a009985 */ /* 0x000fe2000c101d04 */
[----:B------:R-:W-:-:S03]  /*1a110*/  IMAD.MOV.U32 R209, RZ, RZ, 0x0 ;  /* 0x00000000ffd17424 */ /* 0x000fc600078e00ff */
        /* <DEDUP_REMOVED lines=13> */
[----:B------:R2:W-:Y:S02]  /*1a1f0*/  @!P0 ST.E.128 desc[UR4][R74.64+0x6100], R8 ;  /* 0x006100084a008985 */ /* 0x0005e4000c101d04 */
[----:B--2345:R-:W-:Y:S05]  /*1a200*/  @P1 RET.REL.NODEC R208 `(_ZN5flash24flash_fwd_splitkv_kernelI23Flash_fwd_kernel_traitsILi128ELi64ELi128ELi4ELb0ELb0EN7cutlass10bfloat16_tE19Flash_kernel_traitsILi128ELi64ELi128ELi4ES3_EELb0ELb0ELb0ELb0ELb1ELb0ELb1ELb1EEEvNS_16Flash_fwd_paramsE) ;  /* 0xfffffe5cd07c1950 */ /* 0x03cfea0003c3ffff */
[----:B------:R-:W-:Y:S01]  /*1a210*/  MOV R209, 0x0 ;  /* 0x0000000000d17802 */ /* 0x000fe20000000f00 */
[----:B------:R-:W-:Y:S04]  /*1a220*/  ST.E.128 desc[UR4][R74.64+0x7000], R36 ;  /* 0x007000244a007985 */ /* 0x000fe8000c101d04 */
[----:B------:R1:W-:Y:S02]  /*1a230*/  ST.E.128 desc[UR4][R74.64+0x7100], R4 ;  /* 0x007100044a007985 */ /* 0x0003e4000c101d04 */
[----:B-1----:R-:W-:Y:S05]  /*1a240*/  RET.REL.NODEC R208 `(_ZN5flash24flash_fwd_splitkv_kernelI23Flash_fwd_kernel_traitsILi128ELi64ELi128ELi4ELb0ELb0EN7cutlass10bfloat16_tE19Flash_kernel_traitsILi128ELi64ELi128ELi4ES3_EELb0ELb0ELb0ELb0ELb1ELb0ELb1ELb1EEEvNS_16Flash_fwd_paramsE) ;  /* 0xfffffe5cd06c7950 */ /* 0x002fea0003c3ffff */
.L_x_5117:
[----:B------:R-:W-:Y:S01]  /*1a250*/  MOV R5, 0x2 ;  /* 0x0000000200057802 */ /* 0x000fe20000000f00 */
[----:B------:R-:W-:Y:S01]  /*1a260*/  IMAD.MOV.U32 R4, RZ, RZ, -0x1 ;  /* 0xffffffffff047424 */ /* 0x000fe200078e00ff */
[----:B------:R-:W-:-:S07]  /*1a270*/  MOV R0, 0x1f ;  /* 0x0000001f00007802 */ /* 0x000fce0000000f00 */
[----:B-1---5:R-:W-:Y:S05]  /*1a280*/  WARPSYNC.COLLECTIVE R4, `(.L_x_5120) ;  /* 0x0000000004087348 */ /* 0x022fea0003c00000 */
[----:B------:R2:W3:Y:S02]  /*1a290*/  SHFL.BFLY P0, R9, R233, R5, R0 ;  /* 0x0c000005e9097389 */ /* 0x0004e40000000000 */
[----:B-123-5:R-:W-:Y:S05]  /*1a2a0*/  ENDCOLLECTIVE ;  /* 0x000000000000791b */ /* 0x02efea0003800000 */
.L_x_5120:
[----:B------:R-:W-:Y:S02]  /*1a2b0*/  MOV R6, R9 ;  /* 0x0000000900067202 */ /* 0x000fe40000000f00 */
[----:B------:R-:W-:-:S03]  /*1a2c0*/  MOV R5, 0x1 ;  /* 0x0000000100057802 */ /* 0x000fc60000000f00 */
[----:B------:R-:W-:-:S04]  /*1a2d0*/  FADD.FTZ R7, R6, R233 ;  /* 0x000000e906077221 */ /* 0x000fc80000010000 */
[----:B------:R-:W-:-:S07]  /*1a2e0*/  IMAD.MOV.U32 R233, RZ, RZ, R7 ;  /* 0x000000ffffe97224 */ /* 0x000fce00078e0007 */
[----:B------:R-:W-:Y:S05]  /*1a2f0*/  WARPSYNC.COLLECTIVE R4, `(.L_x_5121) ;  /* 0x0000000004087348 */ /* 0x000fea0003c00000 */
[----:B------:R1:W2:Y:S02]  /*1a300*/  SHFL.BFLY P0, R9, R233, R5, R0 ;  /* 0x0c000005e9097389 */ /* 0x0002a40000000000 */
[----:B-12---:R-:W-:Y:S05]  /*1a310*/  ENDCOLLECTIVE ;  /* 0x000000000000791b */ /* 0x006fea0003800000 */
.L_x_5121:
[----:B------:R-:W-:Y:S01]  /*1a320*/  MOV R233, R231 ;  /* 0x000000e700e97202 */ /* 0x000fe20000000f00 */
[----:B------:R-:W-:Y:S01]  /*1a330*/  IMAD.MOV.U32 R6, RZ, RZ, R9 ;  /* 0x000000ffff067224 */ /* 0x000fe200078e0009 */
[----:B------:R-:W-:-:S03]  /*1a340*/  MOV R5, 0x2 ;  /* 0x0000000200057802 */ /* 0x000fc60000000f00 */
[----:B------:R-:W-:-:S07]  /*1a350*/  FADD.FTZ R12, R7, R6 ;  /* 0x00000006070c7221 */ /* 0x000fce0000010000 */
[----:B------:R-:W-:Y:S05]  /*1a360*/  WARPSYNC.COLLECTIVE R4, `(.L_x_5122) ;  /* 0x0000000004087348 */ /* 0x000fea0003c00000 */
[----:B------:R1:W2:Y:S02]  /*1a370*/  SHFL.BFLY P0, R9, R233, R5, R0 ;  /* 0x0c000005e9097389 */ /* 0x0002a40000000000 */
[----:B-12---:R-:W-:Y:S05]  /*1a380*/  ENDCOLLECTIVE ;  /* 0x000000000000791b */ /* 0x006fea0003800000 */
.L_x_5122:
[----:B------:R-:W-:Y:S01]  /*1a390*/  FADD.FTZ R8, R9, R231 ;  /* 0x000000e709087221 */ /* 0x000fe20000010000 */
[----:B------:R-:W-:-:S03]  /*1a3a0*/  MOV R5, 0x1 ;  /* 0x0000000100057802 */ /* 0x000fc60000000f00 */
[----:B------:R-:W-:-:S07]  /*1a3b0*/  IMAD.MOV.U32 R233, RZ, RZ, R8 ;  /* 0x000000ffffe97224 */ /* 0x000fce00078e0008 */
[----:B------:R-:W-:Y:S05]  /*1a3c0*/  WARPSYNC.COLLECTIVE R4, `(.L_x_5123) ;  /* 0x0000000004087348 */ /* 0x000fea0003c00000 */
[----:B------:R1:W2:Y:S02]  /*1a3d0*/  SHFL.BFLY P0, R9, R233, R5, R0 ;  /* 0x0c000005e9097389 */ /* 0x0002a40000000000 */
[----:B-12---:R-:W-:Y:S05]  /*1a3e0*/  ENDCOLLECTIVE ;  /* 0x000000000000791b */ /* 0x006fea0003800000 */
.L_x_5123:
[----:B------:R-:W-:Y:S01]  /*1a3f0*/  MOV R13, R9 ;  /* 0x00000009000d7202 */ /* 0x000fe20000000f00 */
[----:B------:R-:W-:Y:S06]  /*1a400*/  BRA `(.L_x_5124) ;  /* 0xfffffff0000c7947 */ /* 0x000fec000383ffff */
.L_x_5125:
        /* <DEDUP_REMOVED lines=15> */
.L_x_14894:


//--------------------- .text._ZN5flash24flash_fwd_splitkv_kernelI23Flash_fwd_kernel_traitsILi128ELi64ELi128ELi4ELb0ELb0EN7cutlass10bfloat16_tE19Flash_kernel_traitsILi128ELi64ELi128ELi4ES3_EELb0ELb0ELb0ELb0ELb1ELb1ELb1ELb1EEEvNS_16Flash_fwd_paramsE --------------------------
	.section	.text._ZN5flash24flash_fwd_splitkv_kernelI23Flash_fwd_kernel_traitsILi128ELi64ELi128ELi4ELb0ELb0EN7cutlass10bfloat16_tE19Flash_kernel_traitsILi128ELi64ELi128ELi4ES3_EELb0ELb0ELb0ELb0ELb1ELb1ELb1ELb1EEEvNS_16Flash_fwd_paramsE,"ax",@progbits
	.align	128
        .global         _ZN5flash24flash_fwd_splitkv_kernelI23Flash_fwd_kernel_traitsILi128ELi64ELi128ELi4ELb0ELb0EN7cutlass10bfloat16_tE19Flash_kernel_traitsILi128ELi64ELi128ELi4ES3_EELb0ELb0ELb0ELb0ELb1ELb1ELb1ELb1EEEvNS_16Flash_fwd_paramsE
        .type           _ZN5flash24flash_fwd_splitkv_kernelI23Flash_fwd_kernel_traitsILi128ELi64ELi128ELi4ELb0ELb0EN7cutlass10bfloat16_tE19Flash_kernel_traitsILi128ELi64ELi128ELi4ES3_EELb0ELb0ELb0ELb0ELb1ELb1ELb1ELb1EEEvNS_16Flash_fwd_paramsE,@function
        .size           _ZN5flash24flash_fwd_splitkv_kernelI23Flash_fwd_kernel_traitsILi128ELi64ELi128ELi4ELb0ELb0EN7cutlass10bfloat16_tE19Flash_kernel_traitsILi128ELi64ELi128ELi4ES3_EELb0ELb0ELb0ELb0ELb1ELb1ELb1ELb1EEEvNS_16Flash_fwd_paramsE,(.L_x_14895 - _ZN5flash24flash_fwd_splitkv_kernelI23Flash_fwd_kernel_traitsILi128ELi64ELi128ELi4ELb0ELb0EN7cutlass10bfloat16_tE19Flash_kernel_traitsILi128ELi64ELi128ELi4ES3_EELb0ELb0ELb0ELb0ELb1ELb1ELb1ELb1EEEvNS_16Flash_fwd_paramsE)
        .other          _ZN5flash24flash_fwd_splitkv_kernelI23Flash_fwd_kernel_traitsILi128ELi64ELi128ELi4ELb0ELb0EN7cutlass10bfloat16_tE19Flash_kernel_traitsILi128ELi64ELi128ELi4ES3_EELb0ELb0ELb0ELb0ELb1ELb1ELb1ELb1EEEvNS_16Flash_fwd_paramsE,@"STO_CUDA_ENTRY STV_DEFAULT"
_ZN5flash24flash_fwd_splitkv_kernelI23Flash_fwd_kernel_traitsILi128ELi64ELi128ELi4ELb0ELb0EN7cutlass10bfloat16_tE19Flash_kernel_traitsILi128ELi64ELi128ELi4ES3_EELb0ELb0ELb0ELb0ELb1ELb1ELb1ELb1EEEvNS_16Flash_fwd_paramsE:
.text._ZN5flash24flash_fwd_splitkv_kernelI23Flash_fwd_kernel_traitsILi128ELi64ELi128ELi4ELb0ELb0EN7cutlass10bfloat16_tE19Flash_kernel_traitsILi128ELi64ELi128ELi4ES3_EELb0ELb0ELb0ELb0ELb1ELb1ELb1ELb1EEEvNS_16Flash_fwd_paramsE:
        /* <DEDUP_REMOVED lines=29> */
[----:B------:R-:W-:Y:S05]  /*01d0*/  CALL.REL.NOINC `($_ZN5flash24flash_fwd_splitkv_kernelI23Flash_fwd_kernel_traitsILi128ELi64ELi128ELi4ELb0ELb0EN7cutlass10bfloat16_tE19Flash_kernel_traitsILi128ELi64ELi128ELi4ES3_EELb0ELb0ELb0ELb0ELb1ELb1ELb1ELb1EEEvNS_16Flash_fwd_paramsE$_ZN5flash30compute_attn_1rowblock_splitkvI23Flash_fwd_kernel_traitsILi128ELi64ELi128ELi4ELb0ELb0EN7cutlass10bfloat16_tE19Flash_kernel_traitsILi128ELi64ELi128ELi4ES3_EELb0ELb0ELb0ELb0ELb1ELb1ELb1ELb1ENS_16Flash_fwd_paramsEEEvRKT8_iiiii) ;  /* 0x0000000000087944 */ /* 0x000fea0003c00000 */
[----:B------:R-:W-:Y:S05]  /*01e0*/  BSYNC.RECONVERGENT B3 ;  /* 0x0000000000037941 */ /* 0x000fea0003800200 */
.L_x_5126:
[----:B------:R-:W-:Y:S05]  /*01f0*/  EXIT ;  /* 0x000000000000794d */ /* 0x000fea0003800000 */
        .type           $_ZN5flash24flash_fwd_splitkv_kernelI23Flash_fwd_kernel_traitsILi128ELi64ELi128ELi4ELb0ELb0EN7cutlass10bfloat16_tE19Flash_kernel_traitsILi128ELi64ELi128ELi4ES3_EELb0ELb0ELb0ELb0ELb1ELb1ELb1ELb1EEEvNS_16Flash_fwd_paramsE$_ZN5flash30compute_attn_1rowblock_splitkvI23Flash_fwd_kernel_traitsILi128ELi64ELi128ELi4ELb0ELb0EN7cutlass10bfloat16_tE19Flash_kernel_traitsILi128ELi64ELi128ELi4ES3_EELb0ELb0ELb0ELb0ELb1ELb1ELb1ELb1ENS_16Flash_fwd_paramsEEEvRKT8_iiiii,@function
        .size           $_ZN5flash24flash_fwd_splitkv_kernelI23Flash_fwd_kernel_traitsILi128ELi64ELi128ELi4ELb0ELb0EN7cutlass10bfloat16_tE19Flash_kernel_traitsILi128ELi64ELi128ELi4ES3_EELb0ELb0ELb0ELb0ELb1ELb1ELb1ELb1EEEvNS_16Flash_fwd_paramsE$_ZN5flash30compute_attn_1rowblock_splitkvI23Flash_fwd_kernel_traitsILi128ELi64ELi128ELi4ELb0ELb0EN7cutlass10bfloat16_tE19Flash_kernel_traitsILi128ELi64ELi128ELi4ES3_EELb0ELb0ELb0ELb0ELb1ELb1ELb1ELb1ENS_16Flash_fwd_paramsEEEvRKT8_iiiii,(.L_x_14895 - $_ZN5flash24flash_fwd_splitkv_kernelI23Flash_fwd_kernel_traitsILi128ELi64ELi128ELi4ELb0ELb0EN7cutlass10bfloat16_tE19Flash_kernel_traitsILi128ELi64ELi128ELi4ES3_EELb0ELb0ELb0ELb0ELb1ELb1ELb1ELb1EEEvNS_16Flash_fwd_paramsE$_ZN5flash30compute_attn_1rowblock_splitkvI23Flash_fwd_kernel_traitsILi128ELi64ELi128ELi4ELb0ELb0EN7cutlass10bfloat16_tE19Flash_kernel_traitsILi128ELi64ELi128ELi4ES3_EELb0ELb0ELb0ELb0ELb1ELb1ELb1ELb1ENS_16Flash_fwd_paramsEEEvRKT8_iiiii)
$_ZN5flash24flash_fwd_splitkv_kernelI23Flash_fwd_kernel_traitsILi128ELi64ELi128ELi4ELb0ELb0EN7cutlass10bfloat16_tE19Flash_kernel_traitsILi128ELi64ELi128ELi4ES3_EELb0ELb0ELb0ELb0ELb1ELb1ELb1ELb1EEEvNS_16Flash_fwd_paramsE$_ZN5flash30compute_attn_1rowblock_splitkvI23Flash_fwd_kernel_traitsILi128ELi64ELi128ELi4ELb0ELb0EN7cutlass10bfloat16_tE19Flash_kernel_traitsILi128ELi64ELi128ELi4ES3_EELb0ELb0ELb0ELb0ELb1ELb1ELb1ELb1ENS_16Flash_fwd_paramsEEEvRKT8_iiiii:
        /* <DEDUP_REMOVED lines=38> */
.L_x_5128:
[----:B------:R-:W-:Y:S05]  /*0460*/  BSYNC.RECONVERGENT B0 ;  /* 0x0000000000007941 */ /* 0x000fea0003800200 */
.L_x_5127:
[----:B------:R-:W-:Y:S04]  /*0470*/  BSSY.RECONVERGENT B0, `(.L_x_5129) ;  /* 0x0000007000007945 */ /* 0x000fe80003800200 */
[----:B------:R-:W-:Y:S05]  /*0480*/  @!P4 BRA `(.L_x_5130) ;  /* 0x000000000014c947 */ /* 0x000fea0003800000 */
[----:B------:R-:W3:Y:S02]  /*0490*/  LD.E.U8 R4, desc[UR4][R132.64+0x1b2] ;  /* 0x0001b20484047980 */ /* 0x000ee4000c101100 */
[----:B---3--:R-:W-:-:S13]  /*04a0*/  ISETP.NE.AND P0, PT, R4, RZ, PT ;  /* 0x000000ff0400720c */ /* 0x008fda0003f05270 */
[----:B------:R-:W3:Y:S02]  /*04b0*/  @P0 LD.E R4, desc[UR4][R10.64+0x4] ;  /* 0x000004040a040980 */ /* 0x000ee4000c101900 */
[----:B---3-5:R-:W-:-:S06]  /*04c0*/  @P0 IADD3 R83, PT, PT, R4, -R13, RZ ;  /* 0x8000000d04530210 */ /* 0x028fcc0007ffe0ff */
[----:B------:R3:W5:Y:S02]  /*04d0*/  @!P0 LD.E R83, desc[UR4][R10.64] ;  /* 0x000000040a538980 */ /* 0x000764000c101900 */
.L_x_5130:
[----:B------:R-:W-:Y:S05]  /*04e0*/  BSYNC.RECONVERGENT B0 ;  /* 0x0000000000007941 */ /* 0x000fea0003800200 */
.L_x_5129:
        /* <DEDUP_REMOVED lines=9> */
.L_x_5132:
[----:B------:R-:W4:Y:S01]  /*0580*/  LD.E.64 R4, desc[UR4][R132.64+0x108] ;  /* 0x0001080484047980 */ /* 0x000f22000c101b00 */
[----:B------:R-:W-:Y:S01]  /*0590*/  BSSY.RECONVERGENT B0, `(.L_x_5134) ;  /* 0x0000006000007945 */ /* 0x000fe20003800200 */
[----:B----4-:R-:W-:Y:S01]  /*05a0*/  ISETP.NE.U32.AND P0, PT, R4, RZ, PT ;  /* 0x000000ff0400720c */ /* 0x010fe20003f05070 */
[----:B------:R-:W-:-:S03]  /*05b0*/  IMAD.MOV.U32 R4, RZ, RZ, RZ ;  /* 0x000000ffff047224 */ /* 0x000fc600078e00ff */
[----:B------:R-:W-:-:S13]  /*05c0*/  ISETP.NE.AND.EX P0, PT, R5, RZ, PT, P0 ;  /* 0x000000ff0500720c */ /* 0x000fda0003f05300 */
[----:B------:R-:W-:Y:S05]  /*05d0*/  @!P0 BRA `(.L_x_5135) ;  /* 0x0000000000048947 */ /* 0x000fea0003800000 */
[----:B------:R4:W5:Y:S02]  /*05e0*/  LD.E R4, desc[UR4][R132.64+0xbc] ;  /* 0x0000bc0484047980 */ /* 0x000964000c101900 */
.L_x_5135:
[----:B------:R-:W-:Y:S05]  /*05f0*/  BSYNC.RECONVERGENT B0 ;  /* 0x0000000000007941 */ /* 0x000fea0003800200 */
.L_x_5134:
[----:B-----5:R-:W-:Y:S02]  /*0600*/  IADD3 R61, PT, PT, R83, R4, RZ ;  /* 0x00000004533d7210 */ /* 0x020fe40007ffe0ff */
.L_x_5133:
[----:B------:R-:W-:Y:S05]  /*0610*/  BSYNC.RECONVERGENT B1 ;  /* 0x0000000000017941 */ /* 0x000fea0003800200 */
.L_x_5131:
[----:B------:R-:W-:Y:S01]  /*0620*/  IMAD.SHL.U32 R82, R227, 0x40, RZ ;  /* 0x00000040e3527824 */ /* 0x000fe200078e00ff */
[----:B------:R-:W-:Y:S01]  /*0630*/  MOV R4, R226 ;  /* 0x000000e200047202 */ /* 0x000fe20000000f00 */
[----:B------:R-:W-:-:S03]  /*0640*/  IMAD.MOV.U32 R5, RZ, RZ, 0x0 ;  /* 0x00000000ff057424 */ /* 0x000fc600078e00ff */
[----:B------:R-:W-:-:S13]  /*0650*/  ISETP.GT.AND P0, PT, R229, R82, PT ;  /* 0x00000052e500720c */ /* 0x000fda0003f04270 */
[----:B-1234-:R-:W-:Y:S05]  /*0660*/  @!P0 RET.REL.NODEC R4 `(_ZN5flash24flash_fwd_splitkv_kernelI23Flash_fwd_kernel_traitsILi128ELi64ELi128ELi4ELb0ELb0EN7cutlass10bfloat16_tE19Flash_kernel_traitsILi128ELi64ELi128ELi4ES3_EELb0ELb0ELb0ELb0ELb1ELb1ELb1ELb1EEEvNS_16Flash_fwd_paramsE) ;  /* 0xfffffff804648950 */ /* 0x01efea0003c3ffff */
[----:B------:R-:W2:Y:S01]  /*0670*/  LD.E R4, desc[UR4][R132.64+0xb8] ;  /* 0x0000b80484047980 */ /* 0x000ea2000c101900 */
[----:B------:R-:W-:Y:S01]  /*0680*/  IABS R7, R8 ;  /* 0x0000000800077213 */ /* 0x000fe20000000000 */
[----:B------:R-:W1:Y:S03]  /*0690*/  S2R R80, SR_TID.X ;  /* 0x0000000000507919 */ /* 0x000e660000002100 */
[----:B------:R-:W3:Y:S08]  /*06a0*/  I2F.RP R5, R7 ;  /* 0x0000000700057306 */ /* 0x000ef00000209400 */
        /* <DEDUP_REMOVED lines=41> */
[----:B------:R-:W-:Y:S02]  /*0940*/  IMAD.SHL.U32 R4, R80, 0x4, RZ ;  /* 0x0000000450047824 */ /* 0x000fe400078e00ff */
[----:B------:R-:W-:Y:S01]  /*0950*/  IMAD.IADD R229, R229, 0x1, -R82 ;  /* 0x00000001e5e57824 */ /* 0x000fe200078e0a52 */
[----:B------:R-:W-:Y:S01]  /*0960*/  LOP3.LUT R11, R11, 0x1f80, RZ, 0xc0, !PT ;  /* 0x00001f800b0b7812 */ /* 0x000fe200078ec0ff */
[----:B------:R-:W-:-:S03]  /*0970*/  IMAD.MOV.U32 R227, RZ, RZ, 0x0 ;  /* 0x00000000ffe37424 */ /* 0x000fc600078e00ff */
[----:B------:R-:W-:Y:S01]  /*0980*/  LOP3.LUT R11, R11, 0x3c, R4, 0xf8, !PT ;  /* 0x0000003c0b0b7812 */ /* 0x000fe200078ef804 */
[----:B--2---:R-:W-:-:S04]  /*0990*/  IMAD R2, R2, UR8, R231 ;  /* 0x0000000802027c24 */ /* 0x004fc8000f8e02e7 */
[----:B---3--:R-:W-:-:S04]  /*09a0*/  IMAD R2, R2, R5, R230 ;  /* 0x0000000502027224 */ /* 0x008fc800078e02e6 */
[----:B------:R-:W-:Y:S01]  /*09b0*/  IMAD R3, R3, R2, R82 ;  /* 0x0000000203037224 */ /* 0x000fe200078e0252 */
[----:B------:R-:W-:-:S03]  /*09c0*/  SHF.R.U32.HI R2, RZ, 0x4, R80 ;  /* 0x00000004ff027819 */ /* 0x000fc60000011650 */
[C---:B----4-:R-:W-:Y:S01]  /*09d0*/  IMAD R0, R3.reuse, R0, RZ ;  /* 0x0000000003007224 */ /* 0x050fe200078e02ff */
[C---:B------:R-:W-:Y:S01]  /*09e0*/  IADD3 R5, P0, PT, R3.reuse, R2, RZ ;  /* 0x0000000203057210 */ /* 0x040fe20007f1e0ff */
[C---:B------:R-:W-:Y:S01]  /*09f0*/  VIADD R10, R2.reuse, 0x8 ;  /* 0x00000008020a7836 */ /* 0x040fe20000000000 */
[CC--:B------:R-:W-:Y:S01]  /*0a00*/  ISETP.GE.AND P4, PT, R2.reuse, R229.reuse, PT ;  /* 0x000000e50200720c */ /* 0x0c0fe20003f86270 */
[----:B------:R-:W-:Y:S01]  /*0a10*/  VIADD R4, R2, 0x10 ;  /* 0x0000001002047836 */ /* 0x000fe20000000000 */
[----:B------:R-:W-:Y:S02]  /*0a20*/  LEA.HI.X.SX32 R3, R3, RZ, 0x1, P0 ;  /* 0x000000ff03037211 */ /* 0x000fe400000f0eff */
[----:B-----5:R-:W-:Y:S02]  /*0a30*/  LEA R6, P0, R5, R6, 0x2 ;  /* 0x0000000605067211 */ /* 0x020fe400078010ff */
[----:B------:R-:W-:Y:S01]  /*0a40*/  ISETP.GE.AND P5, PT, R10, R229, PT ;  /* 0x000000e50a00720c */ /* 0x000fe20003fa6270 */
[----:B------:R-:W-:Y:S01]  /*0a50*/  VIADD R10, R2, 0x18 ;  /* 0x00000018020a7836 */ /* 0x000fe20000000000 */
[----:B------:R-:W-:-:S02]  /*0a60*/  IADD3 R11, P1, PT, R0, R11, RZ ;  /* 0x0000000b000b7210 */ /* 0x000fc40007f3e0ff */
[----:B------:R-:W-:Y:S02]  /*0a70*/  LEA.HI.X R7, R5, R7, R3, 0x2, P0 ;  /* 0x0000000705077211 */ /* 0x000fe400000f1403 */
[----:B------:R-:W-:Y:S02]  /*0a80*/  LEA.HI.X.SX32 R0, R0, RZ, 0x1, P1 ;  /* 0x000000ff00007211 */ /* 0x000fe400008f0eff */
[C---:B------:R-:W-:Y:S01]  /*0a90*/  LEA R12, P0, R11.reuse, R8, 0x2 ;  /* 0x000000080b0c7211 */ /* 0x040fe200078010ff */
[----:B------:R-:W-:Y:S01]  /*0aa0*/  VIADD R8, R2, 0x20 ;  /* 0x0000002002087836 */ /* 0x000fe20000000000 */
[----:B------:R-:W-:Y:S02]  /*0ab0*/  LOP3.LUT P1, R80, R80, 0xf, RZ, 0xc0, !PT ;  /* 0x0000000f50507812 */ /* 0x000fe4000782c0ff */
        /* <DEDUP_REMOVED lines=50> */
[----:B-1----:R-:W-:Y:S05]  /*0de0*/  @P0 RET.REL.NODEC R226 `(_ZN5flash24flash_fwd_splitkv_kernelI23Flash_fwd_kernel_traitsILi128ELi64ELi128ELi4ELb0ELb0EN7cutlass10bfloat16_tE19Flash_kernel_traitsILi128ELi64ELi128ELi4ES3_EELb0ELb0ELb0ELb0ELb1ELb1ELb1ELb1EEEvNS_16Flash_fwd_paramsE) ;  /* 0xfffffff0e2840950 */ /* 0x002fea0003c3ffff */
[----:B------:R-:W-:Y:S02]  /*0df0*/  MOV R3, 0xff800000 ;  /* 0xff80000000037802 */ /* 0x000fe40000000f00 */
[----:B------:R-:W-:-:S03]  /*0e00*/  MOV R227, 0x0 ;  /* 0x0000000000e37802 */ /* 0x000fc60000000f00 */
[----:B------:R1:W-:Y:S02]  /*0e10*/  ST.E desc[UR4][R6.64+0xe0], R3 ;  /* 0x0000e00306007985 */ /* 0x0003e4000c101904 */
[----:B-1----:R-:W-:Y:S05]  /*0e20*/  RET.REL.NODEC R226 `(_ZN5flash24flash_fwd_splitkv_kernelI23Flash_fwd_kernel_traitsILi128ELi64ELi128ELi4ELb0ELb0EN7cutlass10bfloat16_tE19Flash_kernel_traitsILi128ELi64ELi128ELi4ES3_EELb0ELb0ELb0ELb0ELb1ELb1ELb1ELb1EEEvNS_16Flash_fwd_paramsE) ;  /* 0xfffffff0e2747950 */ /* 0x002fea0003c3ffff */
.L_x_5136:
        /* <DEDUP_REMOVED lines=103> */
.L_x_5138:
[----:B-1----:R-:W2:Y:S01]  /*14a0*/  LD.E R5, desc[UR4][R132.64+0x68] ;  /* 0x0000680484057980 */ /* 0x002ea2000c101900 */
        /* <DEDUP_REMOVED lines=11> */
[----:B------:R-:W-:Y:S02]  /*1560*/  CS2R R232, SRZ ;  /* 0x0000000000e87805 */ /* 0x000fe4000001ff00 */
[----:B--2---:R-:W-:-:S04]  /*1570*/  IABS R3, R5 ;  /* 0x0000000500037213 */ /* 0x004fc80000000000 */
[----:B------:R-:W2:Y:S08]  /*1580*/  I2F.RP R8, R3 ;  /* 0x0000000300087306 */ /* 0x000eb00000209400 */
[----:B--2---:R-:W2:Y:S02]  /*1590*/  MUFU.RCP R6, R8 ;  /* 0x0000000800067308 */ /* 0x004ea40000001000 */
[----:B--2---:R-:W-:-:S06]  /*15a0*/  IADD3 R6, PT, PT, R6, 0xffffffe, RZ ;  /* 0x0ffffffe06067810 */ /* 0x004fcc0007ffe0ff */
[----:B------:R-:W2:Y:S01]  /*15b0*/  F2I.FTZ.U32.TRUNC.NTZ R23, R6 ;  /* 0x0000000600177305 */ /* 0x000ea2000021f000 */
[----:B------:R-:W-:Y:S01]  /*15c0*/  IABS R11, R5 ;  /* 0x00000005000b7213 */ /* 0x000fe20000000000 */
[----:B--2---:R-:W-:-:S04]  /*15d0*/  IMAD.MOV R2, RZ, RZ, -R23 ;  /* 0x000000ffff027224 */ /* 0x004fc800078e0a17 */
        /* <DEDUP_REMOVED lines=10> */
[----:B------:R-:W-:Y:S01]  /*1680*/  @P0 IADD3 R6, PT, PT, R12, R13, RZ ;  /* 0x0000000d0c060210 */ /* 0x000fe20007ffe0ff */
[----:B----45:R-:W-:-:S03]  /*1690*/  @!P0 IMAD R7, R21, R9, RZ ;  /* 0x0000000915078224 */ /* 0x030fc600078e02ff */
[----:B------:R-:W-:Y:S01]  /*16a0*/  @!P0 IADD3 R11, PT, PT, R11, R2, RZ ;  /* 0x000000020b0b8210 */ /* 0x000fe20007ffe0ff */
[----:B------:R-:W-:Y:S01]  /*16b0*/  @!P1 IMAD.IADD R4, R4, 0x1, -R3 ;  /* 0x0000000104049824 */ /* 0x000fe200078e0a03 */
[----:B------:R-:W-:Y:S01]  /*16c0*/  @!P0 SHF.R.S32.HI R2, RZ, 0x1f, R9 ;  /* 0x0000001fff028819 */ /* 0x000fe20000011409 */
[----:B------:R-:W-:-:S03]  /*16d0*/  @!P0 IMAD.WIDE.U32 R10, R20, R9, R10 ;  /* 0x00000009140a8225 */ /* 0x000fc600078e000a */
[----:B------:R-:W-:Y:S02]  /*16e0*/  ISETP.GE.U32.AND P4, PT, R4, R3, PT ;  /* 0x000000030400720c */ /* 0x000fe40003f86070 */
[----:B------:R-:W-:Y:S01]  /*16f0*/  LOP3.LUT R3, R230, R5, RZ, 0x3c, !PT ;  /* 0x00000005e6037212 */ /* 0x000fe200078e3cff */
[----:B------:R-:W-:Y:S02]  /*1700*/  @!P0 IMAD R7, R20, R2, R7 ;  /* 0x0000000214078224 */ /* 0x000fe400078e0207 */
[-C--:B------:R-:W-:Y:S01]  /*1710*/  @P0 IMAD.WIDE.U32 R20, R220, R6.reuse, RZ ;  /* 0x00000006dc140225 */ /* 0x080fe200078e00ff */
[----:B------:R-:W-:Y:S02]  /*1720*/  ISETP.GE.AND P2, PT, R3, RZ, PT ;  /* 0x000000ff0300720c */ /* 0x000fe40003f46270 */
[----:B------:R-:W-:Y:S01]  /*1730*/  ISETP.NE.AND P3, PT, R5, RZ, PT ;  /* 0x000000ff0500720c */ /* 0x000fe20003f65270 */
[----:B------:R-:W-:Y:S01]  /*1740*/  @P0 IMAD R2, R221, R6, RZ ;  /* 0x00000006dd020224 */ /* 0x000fe200078e02ff */
[----:B------:R-:W-:-:S02]  /*1750*/  @!P0 MOV R6, R10 ;  /* 0x0000000a00068202 */ /* 0x000fc40000000f00 */
[----:B------:R-:W-:Y:S02]  /*1760*/  LEA R10, R138, 0xffffff80, 0x7 ;  /* 0xffffff808a0a7811 */ /* 0x000fe400078e38ff */
[----:B------:R-:W-:Y:S01]  /*1770*/  @!P0 IADD3 R7, PT, PT, R11, R7, RZ ;  /* 0x000000070b078210 */ /* 0x000fe20007ffe0ff */
[----:B------:R-:W-:Y:S01]  /*1780*/  @P0 IMAD.IADD R7, R21, 0x1, R2 ;  /* 0x0000000115070824 */ /* 0x000fe200078e0202 */
[----:B------:R-:W-:Y:S02]  /*1790*/  @P0 MOV R6, R20 ;  /* 0x0000001400060202 */ /* 0x000fe40000000f00 */
[----:B------:R-:W-:Y:S01]  /*17a0*/  @!P1 IADD3 R8, PT, PT, R8, 0x1, RZ ;  /* 0x0000000108089810 */ /* 0x000fe20007ffe0ff */
[----:B------:R-:W-:Y:S01]  /*17b0*/  @!P0 IMAD R2, R137, R12, RZ ;  /* 0x0000000c89028224 */ /* 0x000fe200078e02ff */
[----:B------:R-:W-:Y:S01]  /*17c0*/  @!P0 SHF.R.S32.HI R3, RZ, 0x1f, R12 ;  /* 0x0000001fff038819 */ /* 0x000fe2000001140c */
[----:B------:R-:W-:Y:S01]  /*17d0*/  IMAD R4, R221, R10, RZ ;  /* 0x0000000add047224 */ /* 0x000fe200078e02ff */
[----:B------:R-:W-:Y:S01]  /*17e0*/  SHF.R.S32.HI R11, RZ, 0x1f, R10 ;  /* 0x0000001fff0b7819 */ /* 0x000fe2000001140a */
[----:B------:R-:W-:-:S02]  /*17f0*/  @P4 VIADD R8, R8, 0x1 ;  /* 0x0000000108084836 */ /* 0x000fc40000000000 */
[----:B------:R-:W-:-:S04]  /*1800*/  IMAD.WIDE.U32 R20, R220, R10, R6 ;  /* 0x0000000adc147225 */ /* 0x000fc800078e0006 */
[----:B------:R-:W-:Y:S02]  /*1810*/  @!P0 IMAD R2, R3, R136, R2 ;  /* 0x0000008803028224 */ /* 0x000fe400078e0202 */
[----:B------:R-:W-:Y:S01]  /*1820*/  @!P0 IMAD.WIDE.U32 R6, R136, R12, RZ ;  /* 0x0000000c88068225 */ /* 0x000fe200078e00ff */
[----:B------:R-:W-:-:S03]  /*1830*/  @!P2 IADD3 R8, PT, PT, -R8, RZ, RZ ;  /* 0x000000ff0808a210 */ /* 0x000fc60007ffe1ff */
[----:B------:R-:W-:Y:S01]  /*1840*/  IMAD R4, R11, R220, R4 ;  /* 0x000000dc0b047224 */ /* 0x000fe200078e0204 */
[----:B------:R-:W-:Y:S01]  /*1850*/  @!P0 IADD3 R23, PT, PT, R7, R2, RZ ;  /* 0x0000000207178210 */ /* 0x000fe20007ffe0ff */
[----:B------:R-:W-:Y:S01]  /*1860*/  @!P0 IMAD R2, R19, R9, RZ ;  /* 0x0000000913028224 */ /* 0x000fe200078e02ff */
[----:B------:R-:W-:Y:S02]  /*1870*/  @!P3 LOP3.LUT R8, RZ, R5, RZ, 0x33, !PT ;  /* 0x00000005ff08b212 */ /* 0x000fe400078e33ff */
[----:B------:R-:W-:Y:S02]  /*1880*/  @!P0 SHF.R.S32.HI R3, RZ, 0x1f, R9 ;  /* 0x0000001fff038819 */ /* 0x000fe40000011409 */
[----:B------:R-:W-:Y:S02]  /*1890*/  @!P0 MOV R22, R6 ;  /* 0x0000000600168202 */ /* 0x000fe40000000f00 */
[----:B------:R-:W-:Y:S01]  /*18a0*/  IADD3 R21, PT, PT, R21, R4, RZ ;  /* 0x0000000415157210 */ /* 0x000fe20007ffe0ff */
[----:B------:R-:W-:Y:S01]  /*18b0*/  @P0 IMAD.IADD R12, R12, 0x1, R13 ;  /* 0x000000010c0c0824 */ /* 0x000fe200078e020d */
[----:B------:R-:W-:Y:S01]  /*18c0*/  SHF.R.S32.HI R4, RZ, 0x1f, R8 ;  /* 0x0000001fff047819 */ /* 0x000fe20000011408 */
[----:B------:R-:W-:-:S02]  /*18d0*/  IMAD R7, R15, R8, RZ ;  /* 0x000000080f077224 */ /* 0x000fc400078e02ff */
[C---:B------:R-:W-:Y:S02]  /*18e0*/  @!P0 IMAD R2, R18.reuse, R3, R2 ;  /* 0x0000000312028224 */ /* 0x040fe400078e0202 */
[----:B------:R-:W-:-:S04]  /*18f0*/  @!P0 IMAD.WIDE.U32 R18, R18, R9, R22 ;  /* 0x0000000912128225 */ /* 0x000fc800078e0016 */
[----:B------:R-:W-:-:S04]  /*1900*/  IMAD.WIDE.U32 R8, R14, R8, R20 ;  /* 0x000000080e087225 */ /* 0x000fc800078e0014 */
[-C--:B------:R-:W-:Y:S02]  /*1910*/  @P0 IMAD R6, R137, R12.reuse, RZ ;  /* 0x0000000c89060224 */ /* 0x080fe400078e02ff */
[----:B------:R-:W-:-:S04]  /*1920*/  @P0 IMAD.WIDE.U32 R20, R136, R12, RZ ;  /* 0x0000000c88140225 */ /* 0x000fc800078e00ff */
[----:B------:R-:W-:Y:S01]  /*1930*/  IMAD R7, R14, R4, R7 ;  /* 0x000000040e077224 */ /* 0x000fe200078e0207 */
[----:B------:R-:W-:Y:S01]  /*1940*/  @!P0 MOV R14, R18 ;  /* 0x00000012000e8202 */ /* 0x000fe20000000f00 */
[----:B------:R-:W-:Y:S01]  /*1950*/  @!P0 IMAD.IADD R12, R19, 0x1, R2 ;  /* 0x00000001130c8824 */ /* 0x000fe200078e0202 */
[----:B------:R-:W-:Y:S01]  /*1960*/  MOV R4, R8 ;  /* 0x0000000800047202 */ /* 0x000fe20000000f00 */
[----:B------:R-:W-:Y:S01]  /*1970*/  IMAD.IADD R3, R9, 0x1, R7 ;  /* 0x0000000109037824 */ /* 0x000fe200078e0207 */
[----:B------:R-:W-:Y:S02]  /*1980*/  @P0 IADD3 R12, PT, PT, R21, R6, RZ ;  /* 0x00000006150c0210 */ /* 0x000fe40007ffe0ff */
[----:B-1----:R-:W-:Y:S02]  /*1990*/  @P0 MOV R14, R20 ;  /* 0x00000014000e0202 */ /* 0x002fe40000000f00 */
.L_x_5139:
[----:B------:R-:W-:Y:S05]  /*19a0*/  BSYNC.RECONVERGENT B0 ;  /* 0x0000000000007941 */ /* 0x000fea0003800200 */
.L_x_5137:
        /* <DEDUP_REMOVED lines=25> */
[----:B------:R-:W-:-:S05]  /*1b40*/  @!P1 IMAD.IADD R13, R13, 0x1, -R2 ;  /* 0x000000010d0d9824 */ /* 0x000fca00078e0a02 */
[----:B------:R-:W-:Y:S02]  /*1b50*/  ISETP.GE.U32.AND P3, PT, R13, R2, PT ;  /* 0x000000020d00720c */ /* 0x000fe40003f66070 */
[----:B------:R-:W-:Y:S02]  /*1b60*/  IADD3 R30, P2, PT, R22, R14, RZ ;  /* 0x0000000e161e7210 */ /* 0x000fe40007f5e0ff */
[----:B------:R-:W-:Y:S01]  /*1b70*/  LOP3.LUT R2, R230, R5, RZ, 0x3c, !PT ;  /* 0x00000005e6027212 */ /* 0x000fe200078e3cff */
[----:B------:R-:W-:Y:S01]  /*1b80*/  @!P1 VIADD R18, R18, 0x1 ;  /* 0x0000000112129836 */ /* 0x000fe20000000000 */
[----:B------:R-:W-:Y:S02]  /*1b90*/  IADD3.X R31, PT, PT, RZ, R12, RZ, P2, !PT ;  /* 0x0000000cff1f7210 */ /* 0x000fe400017fe4ff */
[----:B------:R-:W-:Y:S02]  /*1ba0*/  ISETP.GE.AND P2, PT, R2, RZ, PT ;  /* 0x000000ff0200720c */ /* 0x000fe40003f46270 */
[----:B------:R-:W-:Y:S01]  /*1bb0*/  ISETP.NE.AND P1, PT, R5, RZ, PT ;  /* 0x000000ff0500720c */ /* 0x000fe20003f25270 */
[----:B------:R-:W-:-:S02]  /*1bc0*/  IMAD.MOV.U32 R15, RZ, RZ, RZ ;  /* 0x000000ffff0f7224 */ /* 0x000fc400078e00ff */
[-C--:B-----5:R-:W-:Y:S02]  /*1bd0*/  IMAD R11, R11, R136.reuse, RZ ;  /* 0x000000880b0b7224 */ /* 0x0a0fe400078e02ff */
[----:B------:R-:W-:Y:S02]  /*1be0*/  @P3 VIADD R18, R18, 0x1 ;  /* 0x0000000112123836 */ /* 0x000fe40000000000 */
[C---:B------:R-:W-:Y:S01]  /*1bf0*/  IMAD R11, R10.reuse, R137, R11 ;  /* 0x000000890a0b7224 */ /* 0x040fe200078e020b */
[----:B------:R2:W5:Y:S01]  /*1c00*/  @P6 LD.E R15, desc[UR4][R32.64] ;  /* 0x00000004200f6980 */ /* 0x000562000c101900 */
[----:B------:R-:W-:Y:S01]  /*1c10*/  IMAD.WIDE.U32 R30, R10, R136, R30 ;  /* 0x000000880a1e7225 */ /* 0x000fe200078e001e */
[----:B------:R-:W-:-:S05]  /*1c20*/  MOV R2, R18 ;  /* 0x0000001200027202 */ /* 0x000fca0000000f00 */
[----:B------:R-:W-:Y:S01]  /*1c30*/  @!P2 IMAD.MOV R2, RZ, RZ, -R2 ;  /* 0x000000ffff02a224 */ /* 0x000fe200078e0a02 */
[----:B------:R-:W-:Y:S01]  /*1c40*/  @!P1 LOP3.LUT R2, RZ, R5, RZ, 0x33, !PT ;  /* 0x00000005ff029212 */ /* 0x000fe200078e33ff */
[----:B------:R-:W-:Y:S02]  /*1c50*/  IMAD.IADD R19, R31, 0x1, R11 ;  /* 0x000000011f137824 */ /* 0x000fe400078e020b */
[----:B------:R-:W-:Y:S01]  /*1c60*/  IMAD.MOV.U32 R18, RZ, RZ, R30 ;  /* 0x000000ffff127224 */ /* 0x000fe200078e001e */
[----:B------:R-:W-:Y:S02]  /*1c70*/  SHF.R.S32.HI R11, RZ, 0x1f, R230 ;  /* 0x0000001fff0b7819 */ /* 0x000fe400000114e6 */
[----:B------:R-:W-:Y:S01]  /*1c80*/  SHF.L.U32 R76, R80, 0x6, RZ ;  /* 0x00000006504c7819 */ /* 0x000fe200000006ff */
[----:B------:R-:W-:Y:S01]  /*1c90*/  IMAD.WIDE.U32 R18, R2, R26, R18 ;  /* 0x0000001a02127225 */ /* 0x000fe200078e0012 */
[----:B------:R-:W-:-:S03]  /*1ca0*/  SHF.R.U32.HI R134, RZ, 0x3, R80 ;  /* 0x00000003ff867819 */ /* 0x000fc60000011650 */
[----:B------:R-:W-:Y:S02]  /*1cb0*/  IMAD.SHL.U32 R75, R80, 0x20, RZ ;  /* 0x00000020504b7824 */ /* 0x000fe400078e00ff */
[----:B------:R-:W-:Y:S01]  /*1cc0*/  IMAD.MOV.U32 R135, RZ, RZ, RZ ;  /* 0x000000ffff877224 */ /* 0x000fe200078e00ff */
[----:B------:R-:W1:Y:S01]  /*1cd0*/  S2UR UR6, SR_CgaCtaId ;  /* 0x00000000000679c3 */ /* 0x000e620000008800 */
[-C--:B------:R-:W-:Y:S01]  /*1ce0*/  IMAD R225, R137, R134.reuse, RZ ;  /* 0x0000008689e17224 */ /* 0x080fe200078e02ff */
[----:B------:R-:W-:Y:S01]  /*1cf0*/  UMOV UR7, 0x400 ;  /* 0x0000040000077882 */ /* 0x000fe20000000000 */
[----:B------:R-:W-:Y:S01]  /*1d00*/  IMAD R219, R221, R134, RZ ;  /* 0x00000086dddb7224 */ /* 0x000fe200078e02ff */
[----:B------:R-:W-:Y:S01]  /*1d10*/  LEA R228, R138, 0xffffff80, 0x7 ;  /* 0xffffff808ae47811 */ /* 0x000fe200078e38ff */
[----:B------:R-:W-:Y:S01]  /*1d20*/  IMAD.SHL.U32 R73, R136, 0x10, RZ ;  /* 0x0000001088497824 */ /* 0x000fe200078e00ff */
[C---:B------:R-:W-:Y:S02]  /*1d30*/  SHF.L.U64.HI R79, R220.reuse, 0x4, R221 ;  /* 0x00000004dc4f7819 */ /* 0x040fe400000102dd */
[----:B------:R-:W-:-:S02]  /*1d40*/  SHF.L.U32 R78, R220, 0x4, RZ ;  /* 0x00000004dc4e7819 */ /* 0x000fc400000006ff */
[----:B------:R-:W-:Y:S01]  /*1d50*/  SHF.L.U64.HI R74, R136, 0x4, R137 ;  /* 0x00000004884a7819 */ /* 0x000fe20000010289 */
[----:B-1----:R-:W-:Y:S01]  /*1d60*/  ULEA UR6, UR6, UR7, 0x18 ;  /* 0x0000000706067291 */ /* 0x002fe2000f8ec0ff */
[----:B--2---:R-:W-:-:S04]  /*1d70*/  @P0 IMAD.WIDE.U32 R32, R144, R0, RZ ;  /* 0x0000000090200225 */ /* 0x004fc800078e00ff */
[----:B------:R-:W-:Y:S02]  /*1d80*/  @P0 IMAD R13, R145, R0, RZ ;  /* 0x00000000910d0224 */ /* 0x000fe400078e02ff */
[-C--:B---3--:R-:W-:Y:S02]  /*1d90*/  @!P0 IMAD R10, R29, R231.reuse, RZ ;  /* 0x000000e71d0a8224 */ /* 0x088fe400078e02ff */
[----:B------:R-:W-:-:S04]  /*1da0*/  @!P0 IMAD.WIDE.U32 R28, R28, R231, RZ ;  /* 0x000000e71c1c8225 */ /* 0x000fc800078e00ff */
[----:B------:R-:W-:Y:S02]  /*1db0*/  @!P0 IMAD.MOV.U32 R12, RZ, RZ, R28 ;  /* 0x000000ffff0c8224 */ /* 0x000fe400078e001c */
[----:B------:R-:W-:Y:S01]  /*1dc0*/  @P0 IMAD.MOV.U32 R12, RZ, RZ, R32 ;  /* 0x000000ffff0c0224 */ /* 0x000fe200078e0020 */
[----:B------:R-:W-:Y:S02]  /*1dd0*/  @!P0 IADD3 R10, PT, PT, R29, R10, RZ ;  /* 0x0000000a1d0a8210 */ /* 0x000fe40007ffe0ff */
[----:B------:R-:W-:Y:S01]  /*1de0*/  @P0 IADD3 R10, PT, PT, R33, R13, RZ ;  /* 0x0000000d210a0210 */ /* 0x000fe20007ffe0ff */
[----:B------:R-:W-:Y:S01]  /*1df0*/  IMAD R13, R27, R2, RZ ;  /* 0x000000021b0d7224 */ /* 0x000fe200078e02ff */
[----:B------:R-:W-:Y:S02]  /*1e00*/  SHF.R.S32.HI R0, RZ, 0x1f, R2 ;  /* 0x0000001fff007819 */ /* 0x000fe40000011402 */
[----:B------:R-:W-:Y:S01]  /*1e10*/  IADD3 R12, P1, PT, R22, R12, RZ ;  /* 0x0000000c160c7210 */ /* 0x000fe20007f3e0ff */
[----:B------:R-:W-:-:S02]  /*1e20*/  IMAD R5, R25, R230, RZ ;  /* 0x000000e619057224 */ /* 0x000fc400078e02ff */
[----:B------:R-:W-:Y:S02]  /*1e30*/  IMAD R26, R0, R26, R13 ;  /* 0x0000001a001a7224 */ /* 0x000fe400078e020d */
[----:B------:R-:W-:Y:S01]  /*1e40*/  IMAD.X R13, RZ, RZ, R10, P1 ;  /* 0x000000ffff0d7224 */ /* 0x000fe200008e060a */
[----:B------:R-:W-:Y:S01]  /*1e50*/  LOP3.LUT R10, R76, 0x200, RZ, 0xc0, !PT ;  /* 0x000002004c0a7812 */ /* 0x000fe200078ec0ff */
[----:B------:R-:W-:Y:S02]  /*1e60*/  IMAD R5, R24, R11, R5 ;  /* 0x0000000b18057224 */ /* 0x000fe400078e0205 */
[----:B------:R-:W-:Y:S01]  /*1e70*/  IMAD.WIDE.U32 R24, R230, R24, R12 ;  /* 0x00000018e6187225 */ /* 0x000fe200078e000c */
[----:B------:R-:W-:-:S03]  /*1e80*/  LOP3.LUT R75, R10, 0x7c00, R75, 0xf8, !PT ;  /* 0x00007c000a4b7812 */ /* 0x000fc600078ef84b */
[----:B------:R-:W-:Y:S01]  /*1e90*/  IMAD.WIDE.U32 R12, R227, 0x40, R134 ;  /* 0x00000040e30c7825 */ /* 0x000fe200078e0086 */
[----:B------:R-:W-:Y:S02]  /*1ea0*/  IADD3 R10, P0, PT, R22, R4, RZ ;  /* 0x00000004160a7210 */ /* 0x000fe40007f1e0ff */
[----:B------:R-:W-:Y:S01]  /*1eb0*/  IADD3 R25, PT, PT, R25, R5, RZ ;  /* 0x0000000519197210 */ /* 0x000fe20007ffe0ff */
[-C--:B------:R-:W-:Y:S02]  /*1ec0*/  IMAD R5, R13, R144.reuse, RZ ;  /* 0x000000900d057224 */ /* 0x080fe400078e02ff */
[----:B------:R-:W-:Y:S02]  /*1ed0*/  IMAD.X R11, RZ, RZ, R3, P0 ;  /* 0x000000ffff0b7224 */ /* 0x000fe400000e0603 */
[C---:B------:R-:W-:Y:S02]  /*1ee0*/  IMAD R3, R12.reuse, R145, R5 ;  /* 0x000000910c037224 */ /* 0x040fe400078e0205 */
[----:B------:R-:W-:Y:S01]  /*1ef0*/  IMAD.WIDE.U32 R24, R12, R144, R24 ;  /* 0x000000900c187225 */ /* 0x000fe200078e0018 */
[----:B------:R-:W-:-:S04]  /*1f00*/  SHF.R.S32.HI R4, RZ, 0x1f, R83 ;  /* 0x0000001fff047819 */ /* 0x000fc80000011453 */
[----:B------:R-:W-:Y:S02]  /*1f10*/  IADD3 R3, PT, PT, R25, R3, RZ ;  /* 0x0000000319037210 */ /* 0x000fe40007ffe0ff */
[----:B----4-:R-:W-:Y:S01]  /*1f20*/  LEA R130, P0, R24, R16, 0x1 ;  /* 0x0000001018827211 */ /* 0x010fe200078008ff */
[----:B------:R-:W-:-:S03]  /*1f30*/  IMAD.IADD R19, R19, 0x1, R26 ;  /* 0x0000000113137824 */ /* 0x000fc600078e021a */
[----:B------:R-:W-:Y:S01]  /*1f40*/  LEA.HI.X R131, R24, R17, R3, 0x1, P0 ;  /* 0x0000001118837211 */ /* 0x000fe200000f0c03 */
[----:B------:R-:W-:Y:S01]  /*1f50*/  IMAD.WIDE.U32 R12, R134, R220, R10 ;  /* 0x000000dc860c7225 */ /* 0x000fe200078e000a */
[----:B------:R-:W-:-:S03]  /*1f60*/  LEA.HI R3, R4, R83, RZ, 0x7 ;  /* 0x0000005304037211 */ /* 0x000fc600078f38ff */
[----:B------:R-:W-:Y:S01]  /*1f70*/  IMAD.WIDE.U32 R10, R134, R136, R18 ;  /* 0x00000088860a7225 */ /* 0x000fe200078e0012 */
[----:B------:R-:W-:-:S03]  /*1f80*/  SHF.R.S32.HI R4, RZ, 0x7, R3 ;  /* 0x00000007ff047819 */ /* 0x000fc60000011403 */
[----:B------:R-:W-:Y:S01]  /*1f90*/  IMAD.IADD R225, R11, 0x1, R225 ;  /* 0x000000010be17824 */ /* 0x000fe200078e02e1 */
[----:B------:R-:W-:Y:S02]  /*1fa0*/  LEA R224, P0, R10, R6, 0x1 ;  /* 0x000000060ae07211 */ /* 0x000fe400078008ff */
[----:B------:R-:W-:Y:S02]  /*1fb0*/  LOP3.LUT R5, R72, 0x1c0, RZ, 0xc0, !PT ;  /* 0x000001c048057812 */ /* 0x000fe400078ec0ff */
[----:B------:R-:W-:Y:S02]  /*1fc0*/  VIMNMX R81, PT, PT, R217, R4, !PT ;  /* 0x00000004d9517248 */ /* 0x000fe40007fe0100 */
[----:B------:R-:W-:Y:S02]  /*1fd0*/  LEA.HI.X R225, R10, R7, R225, 0x1, P0 ;  /* 0x000000070ae17211 */ /* 0x000fe400000f0ce1 */
[----:B------:R-:W-:Y:S02]  /*1fe0*/  LOP3.LUT R5, R5, 0x38, R80, 0xf8, !PT ;  /* 0x0000003805057812 */ /* 0x000fe400078ef850 */
[----:B------:R-:W-:-:S02]  /*1ff0*/  ISETP.GT.AND P0, PT, R138, R81, PT ;  /* 0x000000518a00720c */ /* 0x000fc40003f04270 */
[----:B------:R-:W-:Y:S01]  /*2000*/  LOP3.LUT R77, R5, 0x38, R72, 0x78, !PT ;  /* 0x00000038054d7812 */ /* 0x000fe200078e7848 */
[----:B------:R-:W-:-:S03]  /*2010*/  IMAD.IADD R219, R13, 0x1, R219 ;  /* 0x000000010ddb7824 */ /* 0x000fc600078e02db */
[----:B------:R-:W-:Y:S02]  /*2020*/  LOP3.LUT R77, R77, 0x1e00, R72, 0xf8, !PT ;  /* 0x00001e004d4d7812 */ /* 0x000fe400078ef848 */
[C---:B------:R-:W-:Y:S02]  /*2030*/  LEA R222, P1, R12.reuse, R8, 0x1 ;  /* 0x000000080cde7211 */ /* 0x040fe400078208ff */
[----:B------:R-:W-:Y:S02]  /*2040*/  LEA R77, R77, UR6, 0x1 ;  /* 0x000000064d4d7c11 */ /* 0x000fe4000f8e08ff */
[----:B------:R-:W-:Y:S02]  /*2050*/  LEA.HI.X R219, R12, R9, R219, 0x1, P1 ;  /* 0x000000090cdb7211 */ /* 0x000fe400008f0cdb */
[----:B------:R-:W-:Y:S01]  /*2060*/  LEA.HI R20, R20, R20, RZ, 0x1 ;  /* 0x0000001414147211 */ /* 0x000fe200078f08ff */
        /* <DEDUP_REMOVED lines=50> */
[-C--:B----4-:R-:W-:Y:S02]  /*2390*/  IMAD R8, R141, R228.reuse, RZ ;  /* 0x000000e48d087224 */ /* 0x090fe400078e02ff */
[----:B------:R-:W-:Y:S02]  /*23a0*/  IMAD.IADD R27, R27, 0x1, R3 ;  /* 0x000000011b1b7824 */ /* 0x000fe400078e0203 */
[----:B------:R-:W-:Y:S02]  /*23b0*/  IMAD R3, R143, R228, RZ ;  /* 0x000000e48f037224 */ /* 0x000fe400078e02ff */
[----:B------:R-:W-:Y:S02]  /*23c0*/  IMAD R8, R140, R9, R8 ;  /* 0x000000098c087224 */ /* 0x000fe400078e0208 */
[----:B------:R-:W-:-:S04]  /*23d0*/  IMAD.WIDE.U32 R28, R228, R140, R28 ;  /* 0x0000008ce41c7225 */ /* 0x000fc800078e001c */
[----:B------:R-:W-:Y:S02]  /*23e0*/  IMAD R3, R142, R9, R3 ;  /* 0x000000098e037224 */ /* 0x000fe400078e0203 */
[----:B------:R-:W-:Y:S01]  /*23f0*/  IMAD.WIDE.U32 R26, R228, R142, R26 ;  /* 0x0000008ee41a7225 */ /* 0x000fe200078e001a */
[----:B------:R-:W-:-:S03]  /*2400*/  IADD3 R29, PT, PT, R29, R8, RZ ;  /* 0x000000081d1d7210 */ /* 0x000fc60007ffe0ff */
[-C--:B------:R-:W-:Y:S02]  /*2410*/  IMAD R17, R17, R2.reuse, RZ ;  /* 0x0000000211117224 */ /* 0x080fe400078e02ff */
[----:B------:R-:W-:Y:S02]  /*2420*/  IMAD.IADD R27, R27, 0x1, R3 ;  /* 0x000000011b1b7824 */ /* 0x000fe400078e0203 */
[----:B------:R-:W-:Y:S02]  /*2430*/  IMAD R3, R25, R2, RZ ;  /* 0x0000000219037224 */ /* 0x000fe400078e02ff */
[----:B------:R-:W-:Y:S02]  /*2440*/  IMAD R18, R16, R0, R17 ;  /* 0x0000000010127224 */ /* 0x000fe400078e0211 */
[----:B------:R-:W-:-:S04]  /*2450*/  IMAD.WIDE.U32 R16, R2, R16, R28 ;  /* 0x0000001002107225 */ /* 0x000fc800078e001c */
[----:B------:R-:W-:Y:S01]  /*2460*/  IMAD R0, R24, R0, R3 ;  /* 0x0000000018007224 */ /* 0x000fe200078e0203 */
[----:B------:R-:W-:Y:S01]  /*2470*/  SHF.L.U32 R3, R80, 0x2, RZ ;  /* 0x0000000250037819 */ /* 0x000fe200000006ff */
[----:B------:R-:W-:Y:S01]  /*2480*/  IMAD.WIDE.U32 R26, R2, R24, R26 ;  /* 0x00000018021a7225 */ /* 0x000fe200078e001a */
[----:B------:R-:W-:Y:S02]  /*2490*/  IADD3 R19, PT, PT, R17, R18, RZ ;  /* 0x0000001211137210 */ /* 0x000fe40007ffe0ff */
[----:B------:R-:W-:Y:S02]  /*24a0*/  SHF.R.S32.HI R17, RZ, 0x1f, R83 ;  /* 0x0000001fff117819 */ /* 0x000fe40000011453 */
[----:B------:R-:W-:Y:S02]  /*24b0*/  IADD3 R9, P0, PT, -R83, R134, RZ ;  /* 0x0000008653097210 */ /* 0x000fe40007f1e1ff */
[----:B------:R-:W-:Y:S01]  /*24c0*/  LOP3.LUT R3, R3, 0x1c, RZ, 0xc0, !PT ;  /* 0x0000001c03037812 */ /* 0x000fe200078ec0ff */
[----:B------:R-:W-:Y:S01]  /*24d0*/  IMAD R2, R134, R20, R22 ;  /* 0x0000001486027224 */ /* 0x000fe200078e0216 */
[----:B------:R-:W-:Y:S01]  /*24e0*/  IADD3.X R17, PT, PT, RZ, ~R17, RZ, P0, !PT ;  /* 0x80000011ff117210 */ /* 0x000fe200007fe4ff */
[----:B------:R-:W-:-:S02]  /*24f0*/  IMAD.IADD R27, R27, 0x1, R0 ;  /* 0x000000011b1b7824 */ /* 0x000fc400078e0200 */
[----:B------:R-:W-:Y:S01]  /*2500*/  IMAD R0, R134, R20, R3 ;  /* 0x0000001486007224 */ /* 0x000fe200078e0203 */
[----:B------:R-:W-:Y:S01]  /*2510*/  MOV R18, R16 ;  /* 0x0000001000127202 */ /* 0x000fe20000000f00 */
[----:B------:R-:W-:Y:S01]  /*2520*/  IMAD R85, R17, R140, RZ ;  /* 0x0000008c11557224 */ /* 0x000fe200078e02ff */
        /* <DEDUP_REMOVED lines=31> */
.L_x_5179:
        /* <DEDUP_REMOVED lines=13> */
[--C-:B------:R-:W-:Y:S02]  /*27f0*/  @P3 LEA.HI.X R3, R140, R85, R141.reuse, 0x5, P0 ;  /* 0x000000558c033211 */ /* 0x100fe400000f2c8d */
        /* <DEDUP_REMOVED lines=170> */
.L_x_5142:
        /* <DEDUP_REMOVED lines=106> */
.L_x_5146:
[----:B------:R-:W-:Y:S05]  /*3940*/  BSYNC.RECONVERGENT B0 ;  /* 0x0000000000007941 */ /* 0x000fea0003800200 */
.L_x_5145:
        /* <DEDUP_REMOVED lines=97> */
.L_x_5148:
[----:B------:R-:W-:Y:S05]  /*3f60*/  BSYNC.RECONVERGENT B0 ;  /* 0x0000000000007941 */ /* 0x000fea0003800200 */
.L_x_5147:
        /* <DEDUP_REMOVED lines=101> */
.L_x_5150:
[----:B------:R-:W-:Y:S05]  /*45c0*/  BSYNC.RECONVERGENT B0 ;  /* 0x0000000000007941 */ /* 0x000fea0003800200 */
.L_x_5149:
        /* <DEDUP_REMOVED lines=104> */
.L_x_5152:
[----:B------:R-:W-:Y:S05]  /*4c50*/  BSYNC.RECONVERGENT B0 ;  /* 0x0000000000007941 */ /* 0x000fea0003800200 */
.L_x_5151:
        /* <DEDUP_REMOVED lines=100> */
.L_x_5154:
[----:B------:R-:W-:Y:S05]  /*52a0*/  BSYNC.RECONVERGENT B0 ;  /* 0x0000000000007941 */ /* 0x000fea0003800200 */
.L_x_5153:
        /* <DEDUP_REMOVED lines=104> */
.L_x_5156:
[----:B------:R-:W-:Y:S05]  /*5930*/  BSYNC.RECONVERGENT B0 ;  /* 0x0000000000007941 */ /* 0x000fea0003800200 */
.L_x_5155:
        /* <DEDUP_REMOVED lines=102> */
.L_x_5158:
[----:B------:R-:W-:Y:S05]  /*5fa0*/  BSYNC.RECONVERGENT B0 ;  /* 0x0000000000007941 */ /* 0x000fea0003800200 */
.L_x_5157:
        /* <DEDUP_REMOVED lines=104> */
.L_x_5160:
[----:B------:R-:W-:Y:S05]  /*6630*/  BSYNC.RECONVERGENT B0 ;  /* 0x0000000000007941 */ /* 0x000fea0003800200 */
.L_x_5159:
[----:B------:R-:W5:Y:S02]  /*6640*/  LD.E R3, desc[UR4][R132.64+0xd0] ;  /* 0x0000d00484037980 */ /* 0x000f64000c101900 */
[----:B-----5:R-:W-:Y:S05]  /*6650*/  IMAD.U32 R3, R3, -0x40, RZ ;  /* 0xffffffc003037824 */ /* 0x020fea00078e00ff */
[C---:B------:R-:W-:Y:S02]  /*6660*/  LEA R24, P1, R3.reuse, R24, 0x1 ;  /* 0x0000001803187211 */ /* 0x040fe400078208ff */
[C---:B------:R-:W-:Y:S02]  /*6670*/  LEA R62, P0, R3.reuse, R62, 0x1 ;  /* 0x0000003e033e7211 */ /* 0x040fe400078008ff */
[C---:B------:R-:W-:Y:S02]  /*6680*/  LEA.HI.X.SX32 R25, R3.reuse, R25, 0x1, P1 ;  /* 0x0000001903197211 */ /* 0x040fe400008f0eff */
[----:B------:R-:W-:Y:S01]  /*6690*/  LEA.HI.X.SX32 R63, R3, R63, 0x1, P0 ;  /* 0x0000003f033f7211 */ /* 0x000fe200000f0eff */
[----:B------:R-:W-:Y:S05]  /*66a0*/  BRA `(.L_x_5143) ;  /* 0x0000005800487947 */ /* 0x000fea0003800000 */
.L_x_5144:
        /* <DEDUP_REMOVED lines=96> */
[----:B------:R-:W-:Y:S02]  /*6cb0*/  @!P1 SHF.L.U32 R69, R125, 0x1, RZ ;  /* 0x000000017d459819 */ /* 0x000fe400000006ff */
        /* <DEDUP_REMOVED lines=77> */
.L_x_5162:
[----:B------:R-:W-:Y:S05]  /*7190*/  BSYNC.RECONVERGENT B0 ;  /* 0x0000000000007941 */ /* 0x000fea0003800200 */
.L_x_5161:
        /* <DEDUP_REMOVED lines=175> */
.L_x_5164:
[----:B------:R-:W-:Y:S05]  /*7c90*/  BSYNC.RECONVERGENT B0 ;  /* 0x0000000000007941 */ /* 0x000fea0003800200 */
.L_x_5163:
        /* <DEDUP_REMOVED lines=175> */
.L_x_5166:
[----:B------:R-:W-:Y:S05]  /*8790*/  BSYNC.RECONVERGENT B0 ;  /* 0x0000000000007941 */ /* 0x000fea0003800200 */
.L_x_5165:
        /* <DEDUP_REMOVED lines=179> */
.L_x_5168:
[----:B------:R-:W-:Y:S05]  /*92d0*/  BSYNC.RECONVERGENT B0 ;  /* 0x0000000000007941 */ /* 0x000fea0003800200 */
.L_x_5167:
        /* <DEDUP_REMOVED lines=176> */
.L_x_5170:
[----:B------:R-:W-:Y:S05]  /*9de0*/  BSYNC.RECONVERGENT B0 ;  /* 0x0000000000007941 */ /* 0x000fea0003800200 */
.L_x_5169:
        /* <DEDUP_REMOVED lines=177> */
.L_x_5172:
[----:B------:R-:W-:Y:S05]  /*a900*/  BSYNC.RECONVERGENT B0 ;  /* 0x0000000000007941 */ /* 0x000fea0003800200 */
.L_x_5171:
        /* <DEDUP_REMOVED lines=177> */
.L_x_5174:
[----:B------:R-:W-:Y:S05]  /*b420*/  BSYNC.RECONVERGENT B0 ;  /* 0x0000000000007941 */ /* 0x000fea0003800200 */
.L_x_5173:
        /* <DEDUP_REMOVED lines=179> */
.L_x_5176:
[----:B------:R-:W-:Y:S05]  /*bf60*/  BSYNC.RECONVERGENT B0 ;  /* 0x0000000000007941 */ /* 0x000fea0003800200 */
.L_x_5175:
[----:B------:R-:W5:Y:S02]  /*bf70*/  LD.E R3, desc[UR4][R132.64+0xd0] ;  /* 0x0000d00484037980 */ /* 0x000f64000c101900 */
[----:B-----5:R-:W-:Y:S05]  /*bf80*/  IMAD.U32 R3, R3, -0x40, RZ ;  /* 0xffffffc003037824 */ /* 0x020fea00078e00ff */
[C---:B------:R-:W-:Y:S02]  /*bf90*/  LEA R88, P1, R3.reuse, R88, 0x1 ;  /* 0x0000005803587211 */ /* 0x040fe400078208ff */
[C---:B------:R-:W-:Y:S02]  /*bfa0*/  LEA R86, P0, R3.reuse, R86, 0x1 ;  /* 0x0000005603567211 */ /* 0x040fe400078008ff */
[C---:B------:R-:W-:Y:S02]  /*bfb0*/  LEA.HI.X.SX32 R89, R3.reuse, R89, 0x1, P1 ;  /* 0x0000005903597211 */ /* 0x040fe400008f0eff */
[----:B------:R-:W-:Y:S09]  /*bfc0*/  LEA.HI.X.SX32 R87, R3, R87, 0x1, P0 ;  /* 0x0000005703577211 */ /* 0x000ff200000f0eff */
.L_x_5143:
[----:B------:R-:W-:Y:S05]  /*bfd0*/  BSYNC.RECONVERGENT B1 ;  /* 0x0000000000017941 */ /* 0x000fea0003800200 */
.L_x_5141:
        /* <DEDUP_REMOVED lines=101> */
.L_x_5178:
[----:B------:R-:W-:Y:S05]  /*c630*/  BSYNC.RECONVERGENT B0 ;  /* 0x0000000000007941 */ /* 0x000fea0003800200 */
.L_x_5177:
[----:B------:R-:W-:Y:S11]  /*c640*/  ISETP.NE.AND P0, PT, R115, RZ, PT ;  /* 0x000000ff7300720c */ /* 0x000ff60003f05270 */
[----:B------:R-:W-:Y:S02]  /*c650*/  @!UPT UIADD3 URZ, UPT, UPT, URZ, URZ, URZ ;  /* 0x000000fffffff290 */ /* 0x000fe4000fffe0ff */
[----:B------:R-:W-:Y:S05]  /*c660*/  @P0 BRA `(.L_x_5179) ;  /* 0xffffff60002c0947 */ /* 0x000fea000383ffff */
.L_x_5140:
        /* <DEDUP_REMOVED lines=27> */
[----:B------:R-:W-:-:S04]  /*c820*/  LEA R2, P0, R144, R130, 0x6 ;  /* 0x0000008290027211 */ /* 0x000fc800078030ff */
[----:B------:R-:W-:-:S05]  /*c830*/  LEA.HI.X R3, R144, R131, R145, 0x6, P0 ;  /* 0x0000008390037211 */ /* 0x000fca00000f3491 */
[----:B------:R-:W-:Y:S01]  /*c840*/  @!PT LDS RZ, [RZ] ;  /* 0x00000000fffff984 */ /* 0x000fe20000000800 */
[----:B------:R-:W-:Y:S01]  /*c850*/  @!PT LDS RZ, [RZ] ;  /* 0x00000000fffff984 */ /* 0x000fe20000000800 */
[----:B------:R-:W-:Y:S01]  /*c860*/  @!PT LDS RZ, [RZ] ;  /* 0x00000000fffff984 */ /* 0x000fe20000000800 */
[----:B------:R2:W-:Y:S04]  /*c870*/  LDGSTS.E.BYPASS.LTC128B.128 [R77+0x1000], desc[UR4][R2.64] ;  /* 0x01000000024d7fae */ /* 0x0005e8000b981a04 */
[----:B------:R2:W-:Y:S02]  /*c880*/  LDGSTS.E.BYPASS.LTC128B.128 [R77+0x3000], desc[UR4][R2.64+0x80] ;  /* 0x03000080024d7fae */ /* 0x0005e4000b981a04 */
.L_x_5183:
[----:B------:R-:W-:Y:S05]  /*c890*/  BSYNC.RECONVERGENT B0 ;  /* 0x0000000000007941 */ /* 0x000fea0003800200 */
.L_x_5182:
[----:B------:R-:W-:Y:S05]  /*c8a0*/  @P1 BRA `(.L_x_5184) ;  /* 0x0000004400881947 */ /* 0x000fea0003800000 */
[----:B--2---:R-:W-:Y:S02]  /*c8b0*/  IMAD R2, R145, 0x60, RZ ;  /* 0x0000006091027824 */ /* 0x004fe400078e02ff */
[----:B-1----:R-:W-:-:S05]  /*c8c0*/  IMAD.WIDE.U32 R130, R144, 0x60, R130 ;  /* 0x0000006090827825 */ /* 0x002fca00078e0082 */
[----:B------:R-:W-:-:S05]  /*c8d0*/  IADD3 R131, PT, PT, R131, R2, RZ ;  /* 0x0000000283837210 */ /* 0x000fca0007ffe0ff */
[----:B------:R-:W-:Y:S01]  /*c8e0*/  @!PT LDS RZ, [RZ] ;  /* 0x00000000fffff984 */ /* 0x000fe20000000800 */
[----:B------:R-:W-:Y:S01]  /*c8f0*/  @!PT LDS RZ, [RZ] ;  /* 0x00000000fffff984 */ /* 0x000fe20000000800 */
[----:B------:R-:W-:Y:S01]  /*c900*/  @!PT LDS RZ, [RZ] ;  /* 0x00000000fffff984 */ /* 0x000fe20000000800 */
[----:B------:R3:W-:Y:S04]  /*c910*/  LDGSTS.E.BYPASS.LTC128B.128 [R77+0x1800], desc[UR4][R130.64] ;  /* 0x01800000824d7fae */ /* 0x0007e8000b981a04 */
[----:B------:R3:W-:Y:S01]  /*c920*/  LDGSTS.E.BYPASS.LTC128B.128 [R77+0x3800], desc[UR4][R130.64+0x80] ;  /* 0x03800080824d7fae */ /* 0x0007e2000b981a04 */
[----:B------:R-:W-:Y:S05]  /*c930*/  BRA `(.L_x_5184) ;  /* 0x0000004400647947 */ /* 0x000fea0003800000 */
.L_x_5181:
[----:B------:R-:W2:Y:S01]  /*c940*/  LD.E.64 R4, desc[UR4][R132.64+0xf0] ;  /* 0x0000f00484047980 */ /* 0x000ea2000c101b00 */
[----:B------:R-:W-:-:S03]  /*c950*/  IMAD.MOV.U32 R2, RZ, RZ, RZ ;  /* 0x000000ffff027224 */ /* 0x000fc600078e00ff */
[----:B------:R-:W3:Y:S04]  /*c960*/  LD.E.U8 R0, desc[UR4][R132.64+0x1b3] ;  /* 0x0001b30484007980 */ /* 0x000ee8000c101100 */
[----:B------:R1:W5:Y:S04]  /*c970*/  LD.E.64 R34, desc[UR4][R132.64+0x148] ;  /* 0x0001480484227980 */ /* 0x000368000c101b00 */
[----:B------:R1:W5:Y:S01]  /*c980*/  LD.E.64 R32, desc[UR4][R132.64+0x150] ;  /* 0x0001500484207980 */ /* 0x000362000c101b00 */
[----:B--2---:R-:W-:-:S04]  /*c990*/  ISETP.NE.U32.AND P0, PT, R4, RZ, PT ;  /* 0x000000ff0400720c */ /* 0x004fc80003f05070 */
[----:B------:R-:W-:-:S13]  /*c9a0*/  ISETP.NE.AND.EX P0, PT, R5, RZ, PT, P0 ;  /* 0x000000ff0500720c */ /* 0x000fda0003f05300 */
[----:B------:R-:W-:-:S04]  /*c9b0*/  @P0 LEA R6, P1, R231, R4, 0x2 ;  /* 0x00000004e7060211 */ /* 0x000fc800078210ff */
[----:B------:R-:W-:-:S05]  /*c9c0*/  @P0 LEA.HI.X R7, R231, R5, RZ, 0x2, P1 ;  /* 0x00000005e7070211 */ /* 0x000fca00008f14ff */
        /* <DEDUP_REMOVED lines=68> */
.L_x_5189:
[----:B------:R-:W-:Y:S05]  /*ce10*/  BSYNC.RECONVERGENT B0 ;  /* 0x0000000000007941 */ /* 0x000fea0003800200 */
.L_x_5188:
        /* <DEDUP_REMOVED lines=44> */
.L_x_5191:
[----:B------:R-:W-:Y:S05]  /*d0e0*/  BSYNC.RECONVERGENT B0 ;  /* 0x0000000000007941 */ /* 0x000fea0003800200 */
.L_x_5190:
[----:B-----5:R3:W-:Y:S02]  /*d0f0*/  STS.128 [R77+0x2000], R8 ;  /* 0x002000084d007388 */ /* 0x0207e40000000c00 */
.L_x_5187:
[----:B------:R-:W-:Y:S05]  /*d100*/  BSYNC.RECONVERGENT B1 ;  /* 0x0000000000017941 */ /* 0x000fea0003800200 */
.L_x_5186:
        /* <DEDUP_REMOVED lines=50> */
.L_x_5195:
[----:B------:R-:W-:Y:S05]  /*d430*/  BSYNC.RECONVERGENT B0 ;  /* 0x0000000000007941 */ /* 0x000fea0003800200 */
.L_x_5194:
        /* <DEDUP_REMOVED lines=44> */
.L_x_5197:
[----:B------:R-:W-:Y:S05]  /*d700*/  BSYNC.RECONVERGENT B0 ;  /* 0x0000000000007941 */ /* 0x000fea0003800200 */
.L_x_5196:
[----:B-----5:R4:W-:Y:S02]  /*d710*/  STS.128 [R77+0x2800], R8 ;  /* 0x002800084d007388 */ /* 0x0209e40000000c00 */
.L_x_5193:
[----:B------:R-:W-:Y:S05]  /*d720*/  BSYNC.RECONVERGENT B1 ;  /* 0x0000000000017941 */ /* 0x000fea0003800200 */
.L_x_5192:
        /* <DEDUP_REMOVED lines=50> */
.L_x_5201:
[----:B------:R-:W-:Y:S05]  /*da50*/  BSYNC.RECONVERGENT B0 ;  /* 0x0000000000007941 */ /* 0x000fea0003800200 */
.L_x_5200:
        /* <DEDUP_REMOVED lines=44> */
.L_x_5203:
[----:B------:R-:W-:Y:S05]  /*dd20*/  BSYNC.RECONVERGENT B0 ;  /* 0x0000000000007941 */ /* 0x000fea0003800200 */
.L_x_5202:
[----:B-----5:R3:W-:Y:S02]  /*dd30*/  STS.128 [R77+0x3000], R8 ;  /* 0x003000084d007388 */ /* 0x0207e40000000c00 */
.L_x_5199:
[----:B------:R-:W-:Y:S05]  /*dd40*/  BSYNC.RECONVERGENT B1 ;  /* 0x0000000000017941 */ /* 0x000fea0003800200 */
.L_x_5198:
        /* <DEDUP_REMOVED lines=51> */
.L_x_5205:
[----:B------:R-:W-:Y:S05]  /*e080*/  BSYNC.RECONVERGENT B0 ;  /* 0x0000000000007941 */ /* 0x000fea0003800200 */
.L_x_5204:
        /* <DEDUP_REMOVED lines=44> */
.L_x_5207:
[----:B------:R-:W-:Y:S05]  /*e350*/  BSYNC.RECONVERGENT B0 ;  /* 0x0000000000007941 */ /* 0x000fea0003800200 */
.L_x_5206:
[----:B-----5:R3:W-:Y:S01]  /*e360*/  STS.128 [R77+0x3800], R8 ;  /* 0x003800084d007388 */ /* 0x0207e20000000c00 */
[----:B------:R-:W-:Y:S05]  /*e370*/  BRA `(.L_x_5184) ;  /* 0x0000002800d47947 */ /* 0x000fea0003800000 */
.L_x_5185:
        /* <DEDUP_REMOVED lines=89> */
.L_x_5211:
[----:B------:R-:W-:Y:S05]  /*e910*/  BSYNC.RECONVERGENT B0 ;  /* 0x0000000000007941 */ /* 0x000fea0003800200 */
.L_x_5210:
        /* <DEDUP_REMOVED lines=82> */
.L_x_5213:
[----:B------:R-:W-:Y:S05]  /*ee40*/  BSYNC.RECONVERGENT B0 ;  /* 0x0000000000007941 */ /* 0x000fea0003800200 */
.L_x_5212:
[----:B-----5:R3:W-:Y:S02]  /*ee50*/  STS.128 [R77+0x2000], R16 ;  /* 0x002000104d007388 */ /* 0x0207e40000000c00 */
.L_x_5209:
[----:B------:R-:W-:Y:S05]  /*ee60*/  BSYNC.RECONVERGENT B1 ;  /* 0x0000000000017941 */ /* 0x000fea0003800200 */
.L_x_5208:
        /* <DEDUP_REMOVED lines=86> */
.L_x_5217:
[----:B------:R-:W-:Y:S05]  /*f3d0*/  BSYNC.RECONVERGENT B0 ;  /* 0x0000000000007941 */ /* 0x000fea0003800200 */
.L_x_5216:
        /* <DEDUP_REMOVED lines=83> */
.L_x_5219:
[----:B------:R-:W-:Y:S05]  /*f910*/  BSYNC.RECONVERGENT B0 ;  /* 0x0000000000007941 */ /* 0x000fea0003800200 */
.L_x_5218:
[----:B-----5:R4:W-:Y:S02]  /*f920*/  STS.128 [R77+0x2800], R16 ;  /* 0x002800104d007388 */ /* 0x0209e40000000c00 */
.L_x_5215:
[----:B------:R-:W-:Y:S05]  /*f930*/  BSYNC.RECONVERGENT B1 ;  /* 0x0000000000017941 */ /* 0x000fea0003800200 */
.L_x_5214:
        /* <DEDUP_REMOVED lines=87> */
.L_x_5223:
[----:B------:R-:W-:Y:S05]  /*feb0*/  BSYNC.RECONVERGENT B0 ;  /* 0x0000000000007941 */ /* 0x000fea0003800200 */
.L_x_5222:
        /* <DEDUP_REMOVED lines=82> */
.L_x_5225:
[----:B------:R-:W-:Y:S05]  /*103e0*/  BSYNC.RECONVERGENT B0 ;  /* 0x0000000000007941 */ /* 0x000fea0003800200 */
.L_x_5224:
[----:B-----5:R3:W-:Y:S02]  /*103f0*/  STS.128 [R77+0x3000], R16 ;  /* 0x003000104d007388 */ /* 0x0207e40000000c00 */
.L_x_5221:
[----:B------:R-:W-:Y:S05]  /*10400*/  BSYNC.RECONVERGENT B1 ;  /* 0x0000000000017941 */ /* 0x000fea0003800200 */
.L_x_5220:
        /* <DEDUP_REMOVED lines=87> */
.L_x_5227:
[----:B------:R-:W-:Y:S05]  /*10980*/  BSYNC.RECONVERGENT B0 ;  /* 0x0000000000007941 */ /* 0x000fea0003800200 */
.L_x_5226:
        /* <DEDUP_REMOVED lines=82> */
.L_x_5229:
[----:B------:R-:W-:Y:S05]  /*10eb0*/  BSYNC.RECONVERGENT B0 ;  /* 0x0000000000007941 */ /* 0x000fea0003800200 */
.L_x_5228:
[----:B-----5:R4:W-:Y:S02]  /*10ec0*/  STS.128 [R77+0x3800], R4 ;  /* 0x003800044d007388 */ /* 0x0209e40000000c00 */
.L_x_5184:
[----:B------:R-:W-:Y:S05]  /*10ed0*/  BSYNC.RECONVERGENT B2 ;  /* 0x0000000000027941 */ /* 0x000fea0003800200 */
.L_x_5180:
[----:B--2---:R-:W-:Y:S01]  /*10ee0*/  IMAD.IADD R3, R61, 0x1, -R228 ;  /* 0x000000013d037824 */ /* 0x004fe200078e0ae4 */
[----:B------:R-:W2:Y:S01]  /*10ef0*/  S2R R142, SR_TID.X ;  /* 0x00000000008e7919 */ /* 0x000ea20000002100 */
[C---:B----4-:R-:W-:Y:S01]  /*10f00*/  VIADD R6, R134.reuse, 0x50 ;  /* 0x0000005086067836 */ /* 0x050fe20000000000 */
[----:B------:R-:W4:Y:S01]  /*10f10*/  S2UR UR6, SR_CgaCtaId ;  /* 0x00000000000679c3 */ /* 0x000f220000008800 */
[----:B-1----:R-:W-:Y:S01]  /*10f20*/  VIADD R4, R134, 0x60 ;  /* 0x0000006086047836 */ /* 0x002fe20000000000 */
[-C--:B------:R-:W-:Y:S01]  /*10f30*/  ISETP.GE.AND P0, PT, R0, R3.reuse, PT ;  /* 0x000000030000720c */ /* 0x080fe20003f06270 */
[C---:B------:R-:W-:Y:S01]  /*10f40*/  VIADD R2, R134.reuse, 0x70 ;  /* 0x0000007086027836 */ /* 0x040fe20000000000 */
[CC--:B------:R-:W-:Y:S01]  /*10f50*/  ISETP.GE.AND P5, PT, R134.reuse, R3.reuse, PT ;  /* 0x000000038600720c */ /* 0x0c0fe20003fa6270 */
[----:B------:R-:W-:Y:S01]  /*10f60*/  VIADD R134, R134, 0x40 ;  /* 0x0000004086867836 */ /* 0x000fe20000000000 */
[-C--:B------:R-:W-:Y:S01]  /*10f70*/  ISETP.GE.AND P4, PT, R36, R3.reuse, PT ;  /* 0x000000032400720c */ /* 0x080fe20003f86270 */
[----:B------:R-:W-:Y:S01]  /*10f80*/  UMOV UR7, 0x400 ;  /* 0x0000040000077882 */ /* 0x000fe20000000000 */
[----:B------:R-:W-:-:S02]  /*10f90*/  ISETP.GE.AND P3, PT, R24, R3, PT ;  /* 0x000000031800720c */ /* 0x000fc40003f66270 */
[----:B------:R-:W-:-:S05]  /*10fa0*/  ISETP.GE.AND P2, PT, R6, R3, PT ;  /* 0x000000030600720c */ /* 0x000fca0003f46270 */
[-C--:B------:R-:W-:Y:S02]  /*10fb0*/  @!P0 LEA R12, P1, R78, R222.reuse, 0x1 ;  /* 0x000000de4e0c8211 */ /* 0x080fe400078208ff */
[----:B------:R-:W-:Y:S02]  /*10fc0*/  @!P5 IMAD.MOV.U32 R218, RZ, RZ, R222 ;  /* 0x000000ffffdad224 */ /* 0x000fe400078e00de */
        /* <DEDUP_REMOVED lines=9> */
[----:B------:R1:W-:Y:S01]  /*11060*/  @!P5 LDGSTS.E.BYPASS.LTC128B.128 [R77+0x8000], desc[UR4][R218.64+0x80] ;  /* 0x08000080da4ddfae */ /* 0x0003e2000b981a04 */
[----:B------:R-:W-:Y:S01]  /*11070*/  ISETP.GE.AND P6, PT, R0, R3, PT ;  /* 0x000000030000720c */ /* 0x000fe20003fc6270 */
[----:B----4-:R-:W-:-:S02]  /*11080*/  ULEA UR6, UR6, UR7, 0x18 ;  /* 0x0000000706067291 */ /* 0x010fc4000f8ec0ff */
[----:B------:R-:W-:Y:S01]  /*11090*/  @!P0 LDGSTS.E.BYPASS.LTC128B.128 [R77+0x4800], desc[UR4][R12.64] ;  /* 0x048000000c4d8fae */ /* 0x000fe2000b981a04 */
[----:B--2---:R-:W-:Y:S01]  /*110a0*/  SHF.R.U32.HI R214, RZ, 0x1, R142 ;  /* 0x00000001ffd67819 */ /* 0x004fe2000001168e */
[----:B------:R-:W-:Y:S02]  /*110b0*/  IMAD.SHL.U32 R62, R142, 0x40, RZ ;  /* 0x000000408e3e7824 */ /* 0x000fe400078e00ff */
[----:B------:R-:W-:Y:S01]  /*110c0*/  @!P0 LDGSTS.E.BYPASS.LTC128B.128 [R77+0x8800], desc[UR4][R12.64+0x80] ;  /* 0x088000800c4d8fae */ /* 0x000fe2000b981a04 */
[-C--:B------:R-:W-:Y:S02]  /*110d0*/  ISETP.GE.AND P0, PT, R2, R3.reuse, PT ;  /* 0x000000030200720c */ /* 0x080fe40003f06270 */
[----:B------:R-:W-:Y:S01]  /*110e0*/  LOP3.LUT R63, R214, 0x8, RZ, 0xc0, !PT ;  /* 0x00000008d63f7812 */ /* 0x000fe200078ec0ff */
[----:B------:R-:W-:Y:S01]  /*110f0*/  @!P4 LDGSTS.E.BYPASS.LTC128B.128 [R77+0x5000], desc[UR4][R10.64] ;  /* 0x050000000a4dcfae */ /* 0x000fe2000b981a04 */
[----:B------:R-:W-:Y:S02]  /*11100*/  @!P1 IMAD.MOV.U32 R223, RZ, RZ, R219 ;  /* 0x000000ffffdf9224 */ /* 0x000fe400078e00db */
[----:B------:R-:W-:Y:S01]  /*11110*/  @!P1 IMAD R7, R221, 0xc0, RZ ;  /* 0x000000c0dd079824 */ /* 0x000fe200078e02ff */
[----:B------:R2:W-:Y:S01]  /*11120*/  @!P4 LDGSTS.E.BYPASS.LTC128B.128 [R77+0x9000], desc[UR4][R10.64+0x80] ;  /* 0x090000800a4dcfae */ /* 0x0005e2000b981a04 */
[----:B------:R-:W-:Y:S01]  /*11130*/  ISETP.GE.AND P4, PT, R134, R3, PT ;  /* 0x000000038600720c */ /* 0x000fe20003f86270 */
[----:B-1----:R-:W-:-:S04]  /*11140*/  @!P3 IMAD.MOV.U32 R218, RZ, RZ, R222 ;  /* 0x000000ffffdab224 */ /* 0x002fc800078e00de */
[----:B------:R-:W-:-:S04]  /*11150*/  @!P3 IMAD.WIDE.U32 R8, R220, 0x60, R218 ;  /* 0x00000060dc08b825 */ /* 0x000fc800078e00da */
[----:B------:R-:W-:Y:S01]  /*11160*/  @!P3 IMAD.IADD R17, R5, 0x1, R9 ;  /* 0x000000010511b824 */ /* 0x000fe200078e0209 */
[----:B------:R-:W-:Y:S01]  /*11170*/  LOP3.LUT R9, R63, 0x1c0, R76, 0x78, !PT ;  /* 0x000001c03f097812 */ /* 0x000fe200078e784c */
[----:B------:R-:W-:Y:S02]  /*11180*/  @!P3 IMAD.MOV.U32 R16, RZ, RZ, R8 ;  /* 0x000000ffff10b224 */ /* 0x000fe400078e0008 */
[----:B------:R-:W-:Y:S02]  /*11190*/  @!P2 IMAD R8, R221, 0xa0, RZ ;  /* 0x000000a0dd08a824 */ /* 0x000fe400078e02ff */
[--C-:B------:R-:W-:Y:S01]  /*111a0*/  @!P0 IMAD.MOV.U32 R218, RZ, RZ, R222.reuse ;  /* 0x000000ffffda8224 */ /* 0x100fe200078e00de */
[----:B------:R-:W-:Y:S01]  /*111b0*/  @!P3 LDGSTS.E.BYPASS.LTC128B.128 [R77+0x5800], desc[UR4][R16.64] ;  /* 0x05800000104dbfae */ /* 0x000fe2000b981a04 */
[----:B--2---:R-:W-:Y:S01]  /*111c0*/  @!P2 MOV R11, R219 ;  /* 0x000000db000ba202 */ /* 0x004fe20000000f00 */
[--C-:B------:R-:W-:Y:S02]  /*111d0*/  @!P2 IMAD.MOV.U32 R10, RZ, RZ, R222.reuse ;  /* 0x000000ffff0aa224 */ /* 0x100fe400078e00de */
[----:B------:R1:W-:Y:S01]  /*111e0*/  @!P3 LDGSTS.E.BYPASS.LTC128B.128 [R77+0x9800], desc[UR4][R16.64+0x80] ;  /* 0x09800080104dbfae */ /* 0x0003e2000b981a04 */
[----:B------:R-:W-:-:S04]  /*111f0*/  @!P1 IMAD.WIDE.U32 R12, R220, 0xc0, R222 ;  /* 0x000000c0dc0c9825 */ /* 0x000fc800078e00de */
[----:B-----5:R-:W-:-:S04]  /*11200*/  @!P2 IMAD.WIDE.U32 R14, R220, 0xa0, R10 ;  /* 0x000000a0dc0ea825 */ /* 0x020fc800078e000a */
[----:B------:R-:W-:Y:S02]  /*11210*/  @!P0 IMAD R5, R221, 0xe0, RZ ;  /* 0x000000e0dd058824 */ /* 0x000fe400078e02ff */
[----:B------:R-:W-:-:S04]  /*11220*/  @!P0 IMAD.WIDE.U32 R10, R220, 0xe0, R218 ;  /* 0x000000e0dc0a8825 */ /* 0x000fc800078e00da */
[----:B------:R-:W-:Y:S02]  /*11230*/  @!P2 IMAD.IADD R15, R8, 0x1, R15 ;  /* 0x00000001080fa824 */ /* 0x000fe400078e020f */
[----:B------:R-:W-:Y:S02]  /*11240*/  @!P1 IMAD.IADD R13, R7, 0x1, R13 ;  /* 0x00000001070d9824 */ /* 0x000fe400078e020d */
[----:B------:R-:W-:Y:S01]  /*11250*/  @!P0 IMAD.IADD R11, R5, 0x1, R11 ;  /* 0x00000001050b8824 */ /* 0x000fe200078e020b */
[----:B------:R-:W-:-:S04]  /*11260*/  LOP3.LUT R5, R142, 0x8, RZ, 0xc0, !PT ;  /* 0x000000088e057812 */ /* 0x000fc800078ec0ff */
[----:B------:R-:W-:Y:S02]  /*11270*/  LOP3.LUT R5, R5, 0x1c0, R76, 0x78, !PT ;  /* 0x000001c005057812 */ /* 0x000fe400078e784c */
[C---:B-1----:R-:W-:Y:S02]  /*11280*/  @!P4 LEA R16, P3, R220.reuse, R222, 0x7 ;  /* 0x000000dedc10c211 */ /* 0x042fe400078638ff */
[--C-:B------:R-:W-:Y:S02]  /*11290*/  LOP3.LUT R0, R5, 0x38, R72.reuse, 0x78, !PT ;  /* 0x0000003805007812 */ /* 0x100fe400078e7848 */
[----:B------:R-:W-:Y:S02]  /*112a0*/  @!P4 LEA.HI.X R17, R220, R219, R221, 0x7, P3 ;  /* 0x000000dbdc11c211 */ /* 0x000fe400018f3cdd */
[----:B------:R-:W-:Y:S02]  /*112b0*/  ISETP.GE.AND P3, PT, R24, R3, PT ;  /* 0x000000031800720c */ /* 0x000fe40003f66270 */
[----:B------:R-:W-:Y:S01]  /*112c0*/  LOP3.LUT R72, R9, 0x38, R72, 0x78, !PT ;  /* 0x0000003809487812 */ /* 0x000fe200078e7848 */
[----:B------:R-:W-:Y:S04]  /*112d0*/  @!P4 LDGSTS.E.BYPASS.LTC128B.128 [R77+0x6000], desc[UR4][R16.64] ;  /* 0x06000000104dcfae */ /* 0x000fe8000b981a04 */
[----:B------:R-:W-:Y:S01]  /*112e0*/  @!P4 LDGSTS.E.BYPASS.LTC128B.128 [R77+0xa000], desc[UR4][R16.64+0x80] ;  /* 0x0a000080104dcfae */ /* 0x000fe2000b981a04 */
[----:B------:R-:W-:-:S03]  /*112f0*/  IMAD.IADD R72, R75, 0x1, R72 ;  /* 0x000000014b487824 */ /* 0x000fc600078e0248 */
[----:B------:R-:W-:Y:S02]  /*11300*/  @!P2 LDGSTS.E.BYPASS.LTC128B.128 [R77+0x6800], desc[UR4][R14.64] ;  /* 0x068000000e4dafae */ /* 0x000fe4000b981a04 */
[----:B------:R-:W-:Y:S02]  /*11310*/  @!P3 IMAD.MOV.U32 R8, RZ, RZ, R224 ;  /* 0x000000ffff08b224 */ /* 0x000fe400078e00e0 */
[----:B------:R-:W-:Y:S01]  /*11320*/  @!P2 LDGSTS.E.BYPASS.LTC128B.128 [R77+0xa800], desc[UR4][R14.64+0x80] ;  /* 0x0a8000800e4dafae */ /* 0x000fe2000b981a04 */
[----:B------:R-:W-:Y:S01]  /*11330*/  ISETP.GE.AND P2, PT, R6, R3, PT ;  /* 0x000000030600720c */ /* 0x000fe20003f46270 */
[----:B------:R-:W-:Y:S01]  /*11340*/  @!P3 IMAD.MOV.U32 R9, RZ, RZ, R225 ;  /* 0x000000ffff09b224 */ /* 0x000fe200078e00e1 */
[----:B------:R-:W-:Y:S01]  /*11350*/  @!P6 LEA R6, P4, R73, R224, 0x1 ;  /* 0x000000e04906e211 */ /* 0x000fe200078808ff */
[----:B------:R-:W-:Y:S01]  /*11360*/  @!P1 LDGSTS.E.BYPASS.LTC128B.128 [R77+0x7000], desc[UR4][R12.64] ;  /* 0x070000000c4d9fae */ /* 0x000fe2000b981a04 */
[----:B------:R-:W-:Y:S02]  /*11370*/  @!P3 IMAD R5, R137, 0x60, RZ ;  /* 0x000000608905b824 */ /* 0x000fe400078e02ff */
[----:B------:R-:W-:Y:S01]  /*11380*/  @!P6 LEA.HI.X R7, R73, R225, R74, 0x1, P4 ;  /* 0x000000e14907e211 */ /* 0x000fe200020f0c4a */
[----:B------:R1:W-:Y:S01]  /*11390*/  @!P1 LDGSTS.E.BYPASS.LTC128B.128 [R77+0xb000], desc[UR4][R12.64+0x80] ;  /* 0x0b0000800c4d9fae */ /* 0x0003e2000b981a04 */
[----:B------:R-:W-:-:S02]  /*113a0*/  ISETP.GE.AND P1, PT, R4, R3, PT ;  /* 0x000000030400720c */ /* 0x000fc40003f26270 */
[-C--:B------:R-:W-:Y:S01]  /*113b0*/  ISETP.GE.AND P4, PT, R134, R3.reuse, PT ;  /* 0x000000038600720c */ /* 0x080fe20003f86270 */
[----:B------:R-:W-:Y:S02]  /*113c0*/  @!P0 LDGSTS.E.BYPASS.LTC128B.128 [R77+0x7800], desc[UR4][R10.64] ;  /* 0x078000000a4d8fae */ /* 0x000fe4000b981a04 */
[----:B------:R-:W-:Y:S02]  /*113d0*/  @!P2 IMAD R4, R137, 0xa0, RZ ;  /* 0x000000a08904a824 */ /* 0x000fe400078e02ff */
[----:B------:R-:W-:Y:S01]  /*113e0*/  @!P0 LDGSTS.E.BYPASS.LTC128B.128 [R77+0xb800], desc[UR4][R10.64+0x80] ;  /* 0x0b8000800a4d8fae */ /* 0x000fe2000b981a04 */
[----:B------:R-:W-:-:S03]  /*113f0*/  ISETP.GE.AND P0, PT, R2, R3, PT ;  /* 0x000000030200720c */ /* 0x000fc60003f06270 */
[----:B------:R-:W0:Y:S10]  /*11400*/  LDGDEPBAR ;  /* 0x00000000000079af */ /* 0x000e340000000000 */
[----:B------:R-:W-:-:S02]  /*11410*/  @!P0 IMAD R2, R137, 0xe0, RZ ;  /* 0x000000e089028824 */ /* 0x000fc400078e02ff */
[----:B-1----:R-:W-:-:S04]  /*11420*/  @!P3 IMAD.WIDE.U32 R12, R136, 0x60, R8 ;  /* 0x00000060880cb825 */ /* 0x002fc800078e0008 */
[----:B------:R-:W-:Y:S02]  /*11430*/  @!P3 IMAD.IADD R13, R5, 0x1, R13 ;  /* 0x00000001050db824 */ /* 0x000fe400078e020d */
[----:B------:R-:W-:Y:S01]  /*11440*/  @!P1 IMAD.WIDE.U32 R8, R136, 0xc0, R224 ;  /* 0x000000c088089825 */ /* 0x000fe200078e00e0 */
[----:B------:R-:W-:-:S04]  /*11450*/  DEPBAR.LE SB0, 0x0 ;  /* 0x000080000000791a */ /* 0x000fc80000000000 */
[----:B------:R-:W-:Y:S06]  /*11460*/  BAR.SYNC.DEFER_BLOCKING 0x0 ;  /* 0x0000000000007b1d */ /* 0x000fec0000010000 */
[----:B------:R-:W-:Y:S01]  /*11470*/  @!PT LDS RZ, [RZ] ;  /* 0x00000000fffff984 */ /* 0x000fe20000000800 */
[----:B------:R-:W-:Y:S01]  /*11480*/  @!PT LDS RZ, [RZ] ;  /* 0x00000000fffff984 */ /* 0x000fe20000000800 */
[----:B------:R-:W-:Y:S01]  /*11490*/  @!PT LDS RZ, [RZ] ;  /* 0x00000000fffff984 */ /* 0x000fe20000000800 */
[----:B------:R-:W-:Y:S04]  /*114a0*/  @!P5 LDGSTS.E.BYPASS.LTC128B.128 [R77+0xc000], desc[UR4][R224.64] ;  /* 0x0c000000e04ddfae */ /* 0x000fe8000b981a04 */
[----:B------:R-:W-:Y:S04]  /*114b0*/  @!P5 LDGSTS.E.BYPASS.LTC128B.128 [R77+0x10000], desc[UR4][R224.64+0x80] ;  /* 0x10000080e04ddfae */ /* 0x000fe8000b981a04 */
[----:B------:R-:W-:Y:S04]  /*114c0*/  @P5 STS.128 [R77+0xc000], RZ ;  /* 0x00c000ff4d005388 */ /* 0x000fe80000000c00 */
[----:B------:R-:W-:Y:S01]  /*114d0*/  @P5 STS.128 [R77+0x10000], RZ ;  /* 0x010000ff4d005388 */ /* 0x000fe20000000c00 */
[----:B------:R-:W-:Y:S01]  /*114e0*/  ISETP.GE.AND P5, PT, R36, R3, PT ;  /* 0x000000032400720c */ /* 0x000fe20003fa6270 */
[----:B------:R-:W-:-:S02]  /*114f0*/  @!P1 IMAD R3, R137, 0xc0, RZ ;  /* 0x000000c089039824 */ /* 0x000fc400078e02ff */
[----:B------:R-:W-:Y:S02]  /*11500*/  @P6 STS.128 [R77+0xc800], RZ ;  /* 0x00c800ff4d006388 */ /* 0x000fe40000000c00 */
[----:B------:R-:W-:Y:S02]  /*11510*/  @!P1 IMAD.IADD R9, R3, 0x1, R9 ;  /* 0x0000000103099824 */ /* 0x000fe400078e0209 */
[----:B------:R-:W-:Y:S04]  /*11520*/  @P6 STS.128 [R77+0x10800], RZ ;  /* 0x010800ff4d006388 */ /* 0x000fe80000000c00 */
[----:B------:R-:W-:Y:S01]  /*11530*/  @!PT LDS RZ, [RZ] ;  /* 0x00000000fffff984 */ /* 0x000fe20000000800 */
[----:B------:R-:W-:Y:S01]  /*11540*/  @!PT LDS RZ, [RZ] ;  /* 0x00000000fffff984 */ /* 0x000fe20000000800 */
[----:B------:R-:W-:Y:S01]  /*11550*/  @!PT LDS RZ, [RZ] ;  /* 0x00000000fffff984 */ /* 0x000fe20000000800 */
[----:B------:R-:W-:Y:S04]  /*11560*/  @!P6 LDGSTS.E.BYPASS.LTC128B.128 [R77+0xc800], desc[UR4][R6.64] ;  /* 0x0c800000064defae */ /* 0x000fe8000b981a04 */
[----:B------:R1:W-:Y:S04]  /*11570*/  @!P6 LDGSTS.E.BYPASS.LTC128B.128 [R77+0x10800], desc[UR4][R6.64+0x80] ;  /* 0x10800080064defae */ /* 0x0003e8000b981a04 */
[----:B------:R-:W-:Y:S04]  /*11580*/  @P5 STS.128 [R77+0xd000], RZ ;  /* 0x00d000ff4d005388 */ /* 0x000fe80000000c00 */
[----:B------:R-:W-:Y:S01]  /*11590*/  @P5 STS.128 [R77+0x11000], RZ ;  /* 0x011000ff4d005388 */ /* 0x000fe20000000c00 */
[----:B-1----:R-:W-:Y:S01]  /*115a0*/  @!P2 MOV R7, R225 ;  /* 0x000000e10007a202 */ /* 0x002fe20000000f00 */
[----:B------:R-:W-:-:S04]  /*115b0*/  @!P2 IMAD.MOV.U32 R6, RZ, RZ, R224 ;  /* 0x000000ffff06a224 */ /* 0x000fc800078e00e0 */
[----:B------:R-:W-:-:S04]  /*115c0*/  @!P2 IMAD.WIDE.U32 R10, R136, 0xa0, R6 ;  /* 0x000000a0880aa825 */ /* 0x000fc800078e0006 */
[----:B------:R-:W-:Y:S01]  /*115d0*/  @!P2 IMAD.IADD R11, R4, 0x1, R11 ;  /* 0x00000001040ba824 */ /* 0x000fe200078e020b */
[C---:B------:R-:W-:Y:S01]  /*115e0*/  @!P5 LEA R4, P6, R136.reuse, R224, 0x6 ;  /* 0x000000e08804d211 */ /* 0x040fe200078c30ff */
[----:B------:R-:W-:-:S03]  /*115f0*/  @!P0 IMAD.WIDE.U32 R6, R136, 0xe0, R224 ;  /* 0x000000e088068825 */ /* 0x000fc600078e00e0 */
[----:B------:R-:W-:Y:S01]  /*11600*/  @!P5 LEA.HI.X R5, R136, R225, R137, 0x6, P6 ;  /* 0x000000e18805d211 */ /* 0x000fe200030f3489 */
[----:B------:R-:W-:Y:S01]  /*11610*/  @!P0 IMAD.IADD R7, R2, 0x1, R7 ;  /* 0x0000000102078824 */ /* 0x000fe200078e0207 */
        /* <DEDUP_REMOVED lines=30> */
[----:B-1----:R-:W-:-:S03]  /*11800*/  LOP3.LUT R3, R62, 0x400, RZ, 0xc0, !PT ;  /* 0x000004003e037812 */ /* 0x002fc600078ec0ff */
        /* <DEDUP_REMOVED lines=12> */
[----:B------:R-:W2:Y:S01]  /*118d0*/  LD.E R134, desc[UR4][R132.64+0x18c] ;  /* 0x00018c0484867980 */ /* 0x000ea2000c101900 */
[----:B------:R-:W-:Y:S01]  /*118e0*/  LEA R145, R72, UR6, 0x1 ;  /* 0x0000000648917c11 */ /* 0x000fe2000f8e08ff */
[----:B------:R-:W-:Y:S01]  /*118f0*/  IMAD R0, R0, 0x2, R3 ;  /* 0x0000000200007824 */ /* 0x000fe200078e0203 */
[----:B------:R-:W-:Y:S01]  /*11900*/  R2P PR, R142, 0x6 ;  /* 0x000000068e007804 */ /* 0x000fe20000000000 */
[----:B------:R-:W-:Y:S01]  /*11910*/  IMAD.MOV.U32 R212, RZ, RZ, 0x20 ;  /* 0x00000020ffd47424 */ /* 0x000fe200078e00ff */
[----:B------:R-:W0:Y:S01]  /*11920*/  LDGDEPBAR ;  /* 0x00000000000079af */ /* 0x000e220000000000 */
[----:B------:R-:W-:Y:S01]  /*11930*/  IMAD.MOV.U32 R143, RZ, RZ, 0x40 ;  /* 0x00000040ff8f7424 */ /* 0x000fe200078e00ff */
[----:B------:R-:W-:Y:S01]  /*11940*/  IADD3 R213, PT, PT, R0, UR6, RZ ;  /* 0x0000000600d57c10 */ /* 0x000fe2000fffe0ff */
[----:B------:R-:W-:Y:S01]  /*11950*/  VIADD R236, R138, 0xffffffff ;  /* 0xffffffff8aec7836 */ /* 0x000fe20000000000 */
[----:B------:R-:W-:Y:S01]  /*11960*/  LDSM.16.M88.4 R116, [R145] ;  /* 0x000000009174783b */ /* 0x000fe20000000200 */
[----:B------:R-:W-:Y:S01]  /*11970*/  SEL R2, R212, 0xffffffe0, !P1 ;  /* 0xffffffe0d4027807 */ /* 0x000fe20004800000 */
[----:B------:R-:W-:Y:S01]  /*11980*/  BSSY.RECONVERGENT B1, `(.L_x_5230) ;  /* 0x000024c000017945 */ /* 0x000fe20003800200 */
[----:B------:R-:W-:Y:S01]  /*11990*/  SEL R60, R143, 0xffffffc0, !P2 ;  /* 0xffffffc08f3c7807 */ /* 0x000fe20005000000 */
[----:B------:R-:W3:Y:S01]  /*119a0*/  LDSM.16.M88.4 R72, [R0+UR6+0x4800] ;  /* 0x004800060048783b */ /* 0x000ee20008000200 */
[----:B------:R-:W-:Y:S01]  /*119b0*/  P2R R3, PR, RZ, 0x4 ;  /* 0x00000004ff037803 */ /* 0x000fe20000000000 */
[----:B------:R-:W-:-:S02]  /*119c0*/  IMAD.IADD R144, R145, 0x1, R2 ;  /* 0x0000000191907824 */ /* 0x000fc400078e0202 */
[----:B------:R-:W4:Y:S01]  /*119d0*/  LDSM.16.M88.4 R80, [R0+UR6+0x4000] ;  /* 0x004000060050783b */ /* 0x000f220008000200 */
[----:B------:R-:W-:Y:S02]  /*119e0*/  IMAD.IADD R139, R213, 0x1, R2 ;  /* 0x00000001d58b7824 */ /* 0x000fe400078e0202 */
[--C-:B------:R-:W-:Y:S01]  /*119f0*/  IMAD.IADD R141, R145, 0x1, R60.reuse ;  /* 0x00000001918d7824 */ /* 0x100fe200078e023c */
[----:B------:R-:W4:Y:S01]  /*11a00*/  LDSM.16.M88.4 R64, [R0+UR6+0x5000] ;  /* 0x005000060040783b */ /* 0x000f220008000200 */
[----:B------:R-:W-:Y:S02]  /*11a10*/  IMAD.IADD R135, R213, 0x1, R60 ;  /* 0x00000001d5877824 */ /* 0x000fe400078e023c */
[C---:B------:R-:W-:Y:S01]  /*11a20*/  IMAD.IADD R146, R2.reuse, 0x1, R141 ;  /* 0x0000000102927824 */ /* 0x040fe200078e028d */
[----:B------:R-:W4:Y:S01]  /*11a30*/  LDSM.16.M88.4 R52, [R0+UR6+0x5800] ;  /* 0x005800060034783b */ /* 0x000f220008000200 */
[----:B------:R-:W-:-:S03]  /*11a40*/  IMAD.IADD R140, R2, 0x1, R135 ;  /* 0x00000001028c7824 */ /* 0x000fc600078e0287 */
[----:B------:R-:W4:Y:S04]  /*11a50*/  LDSM.16.M88.4 R44, [R0+UR6+0x6000] ;  /* 0x00600006002c783b */ /* 0x000f280008000200 */
[----:B------:R-:W4:Y:S04]  /*11a60*/  LDSM.16.M88.4 R36, [R0+UR6+0x6800] ;  /* 0x006800060024783b */ /* 0x000f280008000200 */
[----:B------:R-:W4:Y:S04]  /*11a70*/  LDSM.16.M88.4 R28, [R0+UR6+0x7000] ;  /* 0x00700006001c783b */ /* 0x000f280008000200 */
[----:B------:R-:W4:Y:S04]  /*11a80*/  LDSM.16.M88.4 R16, [R0+UR6+0x7800] ;  /* 0x007800060010783b */ /* 0x000f280008000200 */
[----:B------:R-:W-:Y:S04]  /*11a90*/  LDSM.16.M88.4 R92, [R144] ;  /* 0x00000000905c783b */ /* 0x000fe80000000200 */
[----:B-1----:R-:W1:Y:S04]  /*11aa0*/  LDSM.16.M88.4 R4, [R139+0x4800] ;  /* 0x004800008b04783b */ /* 0x002e680000000200 */
[----:B------:R-:W1:Y:S01]  /*11ab0*/  LDSM.16.M88.4 R8, [R139+0x4000] ;  /* 0x004000008b08783b */ /* 0x000e620000000200 */
[C---:B---3--:R-:W-:Y:S03]  /*11ac0*/  HMMA.16816.F32.BF16 R76, R116.reuse, R72, RZ ;  /* 0x00000048744c723c */ /* 0x048fe600000418ff */
[----:B------:R-:W3:Y:S04]  /*11ad0*/  LDSM.16.M88.4 R20, [R139+0x5800] ;  /* 0x005800008b14783b */ /* 0x000ee80000000200 */
        /* <DEDUP_REMOVED lines=26> */
[C---:B-1----:R-:W-:Y:S08]  /*11c80*/  HMMA.16816.F32.BF16 R76, R92.reuse, R4, R76 ;  /* 0x000000045c4c723c */ /* 0x042ff0000004184c */
[C---:B------:R-:W-:Y:S01]  /*11c90*/  HMMA.16816.F32.BF16 R72, R92.reuse, R6, R72 ;  /* 0x000000065c48723c */ /* 0x040fe20000041848 */
[----:B------:R-:W1:Y:S07]  /*11ca0*/  LDSM.16.M88.4 R4, [R135+0x4800] ;  /* 0x004800008704783b */ /* 0x000e6e0000000200 */
[C---:B------:R-:W-:Y:S08]  /*11cb0*/  HMMA.16816.F32.BF16 R12, R92.reuse, R8, R12 ;  /* 0x000000085c0c723c */ /* 0x040ff0000004180c */
[C---:B------:R-:W-:Y:S01]  /*11cc0*/  HMMA.16816.F32.BF16 R80, R92.reuse, R10, R80 ;  /* 0x0000000a5c50723c */ /* 0x040fe20000041850 */
[----:B------:R-:W1:Y:S07]  /*11cd0*/  LDSM.16.M88.4 R8, [R139+0x6800] ;  /* 0x006800008b08783b */ /* 0x000e6e0000000200 */
[C---:B---3--:R-:W-:Y:S08]  /*11ce0*/  HMMA.16816.F32.BF16 R56, R92.reuse, R20, R56 ;  /* 0x000000145c38723c */ /* 0x048ff00000041838 */
[C---:B------:R-:W-:Y:S01]  /*11cf0*/  HMMA.16816.F32.BF16 R52, R92.reuse, R22, R52 ;  /* 0x000000165c34723c */ /* 0x040fe20000041834 */
[----:B------:R-:W3:Y:S07]  /*11d00*/  LDSM.16.M88.4 R20, [R135+0x5800] ;  /* 0x005800008714783b */ /* 0x000eee0000000200 */
        /* <DEDUP_REMOVED lines=8> */
[----:B------:R-:W2:Y:S07]  /*11d90*/  LDSM.16.M88.4 R8, [R135+0x6800] ;  /* 0x006800008708783b */ /* 0x000eae0000000200 */
[C---:B------:R-:W-:Y:S08]  /*11da0*/  HMMA.16816.F32.BF16 R12, R120.reuse, R88, R12 ;  /* 0x00000058780c723c */ /* 0x040ff0000004180c */
[----:B------:R-:W-:Y:S01]  /*11db0*/  HMMA.16816.F32.BF16 R80, R120, R90, R80 ;  /* 0x0000005a7850723c */ /* 0x000fe20000041850 */
[----:B------:R-:W2:Y:S07]  /*11dc0*/  LDSM.16.M88.4 R88, [R140+0x7000] ;  /* 0x007000008c58783b */ /* 0x000eae0000000200 */
[C---:B------:R-:W-:Y:S08]  /*11dd0*/  HMMA.16816.F32.BF16 R32, R92.reuse, R100, R32 ;  /* 0x000000645c20723c */ /* 0x040ff00000041820 */
[C---:B------:R-:W-:Y:S01]  /*11de0*/  HMMA.16816.F32.BF16 R28, R92.reuse, R102, R28 ;  /* 0x000000665c1c723c */ /* 0x040fe2000004181c */
[----:B------:R-:W2:Y:S07]  /*11df0*/  LDSM.16.M88.4 R100, [R140+0x5800] ;  /* 0x005800008c64783b */ /* 0x000eae0000000200 */
[C---:B------:R-:W-:Y:S08]  /*11e00*/  HMMA.16816.F32.BF16 R24, R92.reuse, R96, R24 ;  /* 0x000000605c18723c */ /* 0x040ff00000041818 */
[----:B------:R-:W-:Y:S01]  /*11e10*/  HMMA.16816.F32.BF16 R116, R92, R98, R116 ;  /* 0x000000625c74723c */ /* 0x000fe20000041874 */
[----:B------:R-:W2:Y:S07]  /*11e20*/  LDSM.16.M88.4 R96, [R140+0x6000] ;  /* 0x006000008c60783b */ /* 0x000eae0000000200 */
[C---:B---3--:R-:W-:Y:S08]  /*11e30*/  HMMA.16816.F32.BF16 R56, R120.reuse, R20, R56 ;  /* 0x000000147838723c */ /* 0x048ff00000041838 */
[C---:B------:R-:W-:Y:S01]  /*11e40*/  HMMA.16816.F32.BF16 R52, R120.reuse, R22, R52 ;  /* 0x000000167834723c */ /* 0x040fe20000041834 */
[----:B------:R-:W-:Y:S07]  /*11e50*/  LDSM.16.M88.4 R20, [R145+0x2000] ;  /* 0x002000009114783b */ /* 0x000fee0000000200 */
[C---:B----4-:R-:W-:Y:S08]  /*11e60*/  HMMA.16816.F32.BF16 R48, R120.reuse, R16, R48 ;  /* 0x000000107830723c */ /* 0x050ff00000041830 */
[C---:B------:R-:W-:Y:S01]  /*11e70*/  HMMA.16816.F32.BF16 R44, R120.reuse, R18, R44 ;  /* 0x00000012782c723c */ /* 0x040fe2000004182c */
[----:B------:R-:W3:Y:S07]  /*11e80*/  LDSM.16.M88.4 R16, [R0+UR6+0x8000] ;  /* 0x008000060010783b */ /* 0x000eee0008000200 */
[C---:B-1----:R-:W-:Y:S08]  /*11e90*/  HMMA.16816.F32.BF16 R32, R120.reuse, R4, R32 ;  /* 0x000000047820723c */ /* 0x042ff00000041820 */
[----:B------:R-:W-:Y:S01]  /*11ea0*/  HMMA.16816.F32.BF16 R28, R120, R6, R28 ;  /* 0x00000006781c723c */ /* 0x000fe2000004181c */
[----:B------:R-:W-:Y:S07]  /*11eb0*/  LDSM.16.M88.4 R4, [R139+0x8000] ;  /* 0x008000008b04783b */ /* 0x000fee0000000200 */
[C---:B------:R-:W-:Y:S08]  /*11ec0*/  HMMA.16816.F32.BF16 R68, R92.reuse, R104, R68 ;  /* 0x000000685c44723c */ /* 0x040ff00000041844 */
[----:B------:R-:W-:Y:S01]  /*11ed0*/  HMMA.16816.F32.BF16 R64, R92, R106, R64 ;  /* 0x0000006a5c40723c */ /* 0x000fe20000041840 */
[----:B------:R-:W1:Y:S04]  /*11ee0*/  LDSM.16.M88.4 R104, [R140+0x5000] ;  /* 0x005000008c68783b */ /* 0x000e680000000200 */
[----:B------:R-:W4:Y:S03]  /*11ef0*/  LDSM.16.M88.4 R92, [R140+0x6800] ;  /* 0x006800008c5c783b */ /* 0x000f260000000200 */
[C---:B--2---:R-:W-:Y:S08]  /*11f00*/  HMMA.16816.F32.BF16 R40, R120.reuse, R8, R40 ;  /* 0x000000087828723c */ /* 0x044ff00000041828 */
[----:B------:R-:W-:Y:S01]  /*11f10*/  HMMA.16816.F32.BF16 R36, R120, R10, R36 ;  /* 0x0000000a7824723c */ /* 0x000fe20000041824 */
[----:B------:R-:W2:Y:S07]  /*11f20*/  LDSM.16.M88.4 R8, [R144+0x2000] ;  /* 0x002000009008783b */ /* 0x000eae0000000200 */
[C---:B------:R-:W-:Y:S08]  /*11f30*/  HMMA.16816.F32.BF16 R12, R112.reuse, R124, R12 ;  /* 0x0000007c700c723c */ /* 0x040ff0000004180c */
[C---:B------:R-:W-:Y:S08]  /*11f40*/  HMMA.16816.F32.BF16 R80, R112.reuse, R126, R80 ;  /* 0x0000007e7050723c */ /* 0x040ff00000041850 */
[C---:B------:R-:W-:Y:S08]  /*11f50*/  HMMA.16816.F32.BF16 R32, R112.reuse, R88, R32 ;  /* 0x000000587020723c */ /* 0x040ff00000041820 */
[----:B------:R-:W-:Y:S01]  /*11f60*/  HMMA.16816.F32.BF16 R28, R112, R90, R28 ;  /* 0x0000005a701c723c */ /* 0x000fe2000004181c */
[----:B------:R-:W2:Y:S07]  /*11f70*/  LDSM.16.M88.4 R88, [R0+UR6+0x8800] ;  /* 0x008800060058783b */ /* 0x000eae0008000200 */
[C---:B------:R-:W-:Y:S08]  /*11f80*/  HMMA.16816.F32.BF16 R68, R120.reuse, R84, R68 ;  /* 0x000000547844723c */ /* 0x040ff00000041844 */
[----:B------:R-:W-:Y:S01]  /*11f90*/  HMMA.16816.F32.BF16 R64, R120, R86, R64 ;  /* 0x000000567840723c */ /* 0x000fe20000041840 */
[----:B------:R-:W2:Y:S07]  /*11fa0*/  LDSM.16.M88.4 R84, [R140+0x7800] ;  /* 0x007800008c54783b */ /* 0x000eae0000000200 */
[C---:B------:R-:W-:Y:S08]  /*11fb0*/  HMMA.16816.F32.BF16 R56, R112.reuse, R100, R56 ;  /* 0x000000647038723c */ /* 0x040ff00000041838 */
[C---:B------:R-:W-:Y:S08]  /*11fc0*/  HMMA.16816.F32.BF16 R52, R112.reuse, R102, R52 ;  /* 0x000000667034723c */ /* 0x040ff00000041834 */
[C---:B------:R-:W-:Y:S08]  /*11fd0*/  HMMA.16816.F32.BF16 R48, R112.reuse, R96, R48 ;  /* 0x000000607030723c */ /* 0x040ff00000041830 */
[----:B------:R-:W-:Y:S01]  /*11fe0*/  HMMA.16816.F32.BF16 R44, R112, R98, R44 ;  /* 0x00000062702c723c */ /* 0x000fe2000004182c */
[----:B------:R-:W-:Y:S07]  /*11ff0*/  LDSM.16.M88.4 R96, [R141+0x2000] ;  /* 0x002000008d60783b */ /* 0x000fee0000000200 */
[C---:B---3--:R-:W-:Y:S01]  /*12000*/  HMMA.16816.F32.BF16 R100, R20.reuse, R16, R12 ;  /* 0x000000101464723c */ /* 0x048fe2000004180c */
[----:B------:R-:W3:Y:S07]  /*12010*/  LDSM.16.M88.4 R12, [R135+0x8000] ;  /* 0x00800000870c783b */ /* 0x000eee0000000200 */
[----:B------:R-:W-:Y:S01]  /*12020*/  HMMA.16816.F32.BF16 R80, R20, R18, R80 ;  /* 0x000000121450723c */ /* 0x000fe20000041850 */
[----:B------:R-:W3:Y:S07]  /*12030*/  LDSM.16.M88.4 R16, [R139+0x8800] ;  /* 0x008800008b10783b */ /* 0x000eee0000000200 */
[C---:B------:R-:W-:Y:S08]  /*12040*/  HMMA.16816.F32.BF16 R76, R112.reuse, R108, R76 ;  /* 0x0000006c704c723c */ /* 0x040ff0000004184c */
[----:B------:R-:W-:Y:S08]  /*12050*/  HMMA.16816.F32.BF16 R72, R112, R110, R72 ;  /* 0x0000006e7048723c */ /* 0x000ff00000041848 */
[C---:B------:R-:W-:Y:S08]  /*12060*/  HMMA.16816.F32.BF16 R24, R120.reuse, R128, R24 ;  /* 0x000000807818723c */ /* 0x040ff00000041818 */
[----:B------:R-:W-:Y:S08]  /*12070*/  HMMA.16816.F32.BF16 R116, R120, R130, R116 ;  /* 0x000000827874723c */ /* 0x000ff00000041874 */
[C---:B-1----:R-:W-:Y:S08]  /*12080*/  HMMA.16816.F32.BF16 R68, R112.reuse, R104, R68 ;  /* 0x000000687044723c */ /* 0x042ff00000041844 */
[C---:B------:R-:W-:Y:S08]  /*12090*/  HMMA.16816.F32.BF16 R64, R112.reuse, R106, R64 ;  /* 0x0000006a7040723c */ /* 0x040ff00000041840 */
[C---:B----4-:R-:W-:Y:S08]  /*120a0*/  HMMA.16816.F32.BF16 R40, R112.reuse, R92, R40 ;  /* 0x0000005c7028723c */ /* 0x050ff00000041828 */
[----:B------:R-:W-:Y:S01]  /*120b0*/  HMMA.16816.F32.BF16 R36, R112, R94, R36 ;  /* 0x0000005e7024723c */ /* 0x000fe20000041824 */
[----:B------:R-:W-:Y:S07]  /*120c0*/  LDSM.16.M88.4 R92, [R140+0x8000] ;  /* 0x008000008c5c783b */ /* 0x000fee0000000200 */
[C---:B--2---:R-:W-:Y:S01]  /*120d0*/  HMMA.16816.F32.BF16 R104, R8.reuse, R4, R100 ;  /* 0x000000040868723c */ /* 0x044fe20000041864 */
[----:B------:R-:W1:Y:S07]  /*120e0*/  LDSM.16.M88.4 R100, [R146+0x2000] ;  /* 0x002000009264783b */ /* 0x000e6e0000000200 */
[----:B------:R-:W-:Y:S01]  /*120f0*/  HMMA.16816.F32.BF16 R80, R8, R6, R80 ;  /* 0x000000060850723c */ /* 0x000fe20000041850 */
[----:B------:R-:W2:Y:S07]  /*12100*/  LDSM.16.M88.4 R4, [R135+0x8800] ;  /* 0x008800008704783b */ /* 0x000eae0000000200 */
[C---:B------:R-:W-:Y:S08]  /*12110*/  HMMA.16816.F32.BF16 R76, R20.reuse, R88, R76 ;  /* 0x00000058144c723c */ /* 0x040ff0000004184c */
[----:B------:R-:W-:Y:S01]  /*12120*/  HMMA.16816.F32.BF16 R72, R20, R90, R72 ;  /* 0x0000005a1448723c */ /* 0x000fe20000041848 */
[----:B------:R-:W-:Y:S07]  /*12130*/  LDSM.16.M88.4 R88, [R139+0x9000] ;  /* 0x009000008b58783b */ /* 0x000fee0000000200 */
[C---:B------:R-:W-:Y:S08]  /*12140*/  HMMA.16816.F32.BF16 R24, R112.reuse, R84, R24 ;  /* 0x000000547018723c */ /* 0x040ff00000041818 */
[----:B------:R-:W-:Y:S01]  /*12150*/  HMMA.16816.F32.BF16 R116, R112, R86, R116 ;  /* 0x000000567074723c */ /* 0x000fe20000041874 */
[----:B------:R-:W4:Y:S07]  /*12160*/  LDSM.16.M88.4 R84, [R0+UR6+0x9000] ;  /* 0x009000060054783b */ /* 0x000f2e0008000200 */
[C---:B---3--:R-:W-:Y:S08]  /*12170*/  HMMA.16816.F32.BF16 R104, R96.reuse, R12, R104 ;  /* 0x0000000c6068723c */ /* 0x048ff00000041868 */
[----:B------:R-:W-:Y:S01]  /*12180*/  HMMA.16816.F32.BF16 R80, R96, R14, R80 ;  /* 0x0000000e6050723c */ /* 0x000fe20000041850 */
[----:B------:R-:W3:Y:S07]  /*12190*/  LDSM.16.M88.4 R12, [R140+0x8800] ;  /* 0x008800008c0c783b */ /* 0x000eee0000000200 */
[C---:B------:R-:W-:Y:S08]  /*121a0*/  HMMA.16816.F32.BF16 R76, R8.reuse, R16, R76 ;  /* 0x00000010084c723c */ /* 0x040ff0000004184c */
[----:B------:R-:W-:Y:S01]  /*121b0*/  HMMA.16816.F32.BF16 R72, R8, R18, R72 ;  /* 0x000000120848723c */ /* 0x000fe20000041848 */
[----:B------:R-:W-:Y:S07]  /*121c0*/  LDSM.16.M88.4 R16, [R135+0x9000] ;  /* 0x009000008710783b */ /* 0x000fee0000000200 */
[C---:B-1----:R-:W-:Y:S08]  /*121d0*/  HMMA.16816.F32.BF16 R104, R100.reuse, R92, R104 ;  /* 0x0000005c6468723c */ /* 0x042ff00000041868 */
[----:B------:R-:W-:Y:S01]  /*121e0*/  HMMA.16816.F32.BF16 R80, R100, R94, R80 ;  /* 0x0000005e6450723c */ /* 0x000fe20000041850 */
[----:B------:R-:W1:Y:S07]  /*121f0*/  LDSM.16.M88.4 R92, [R0+UR6+0x9800] ;  /* 0x00980006005c783b */ /* 0x000e6e0008000200 */
[C---:B--2---:R-:W-:Y:S08]  /*12200*/  HMMA.16816.F32.BF16 R76, R96.reuse, R4, R76 ;  /* 0x00000004604c723c */ /* 0x044ff0000004184c */
        /* <DEDUP_REMOVED lines=13> */
[C---:B---3--:R-:W-:Y:S04]  /*122e0*/  HMMA.16816.F32.BF16 R76, R100.reuse, R12, R76 ;  /* 0x0000000c644c723c */ /* 0x048fe8000004184c */
[----:B------:R2:W-:Y:S04]  /*122f0*/  MUFU.TANH R87, R81 ;  /* 0x0000005100577308 */ /* 0x0005e80000002400 */
[----:B------:R-:W-:Y:S01]  /*12300*/  HMMA.16816.F32.BF16 R72, R100, R14, R72 ;  /* 0x0000000e6448723c */ /* 0x000fe20000041848 */
[----:B------:R-:W3:Y:S03]  /*12310*/  LDSM.16.M88.4 R12, [R139+0x9800] ;  /* 0x009800008b0c783b */ /* 0x000ee60000000200 */
[----:B------:R-:W-:Y:S04]  /*12320*/  MUFU.TANH R85, R85 ;  /* 0x0000005500557308 */ /* 0x000fe80000002400 */
[----:B------:R-:W-:Y:S01]  /*12330*/  HMMA.16816.F32.BF16 R68, R8, R88, R68 ;  /* 0x000000580844723c */ /* 0x000fe20000041844 */
[----:B------:R-:W-:-:S02]  /*12340*/  FMUL.FTZ R88, R83, R134 ;  /* 0x0000008653587220 */ /* 0x000fc40000410000 */
[-C--:B------:R-:W-:Y:S01]  /*12350*/  FMUL.FTZ R76, R76, R134.reuse ;  /* 0x000000864c4c7220 */ /* 0x080fe20000410000 */
[----:B------:R-:W-:Y:S01]  /*12360*/  MUFU.TANH R105, R105 ;  /* 0x0000006900697308 */ /* 0x000fe20000002400 */
[-C--:B------:R-:W-:Y:S01]  /*12370*/  FMUL.FTZ R78, R78, R134.reuse ;  /* 0x000000864e4e7220 */ /* 0x080fe20000410000 */
[----:B--2---:R-:W-:Y:S01]  /*12380*/  LDSM.16.M88.4 R80, [R0+UR6+0xa000] ;  /* 0x00a000060050783b */ /* 0x004fe20008000200 */
        /* <DEDUP_REMOVED lines=8> */
[C---:B-1----:R-:W-:Y:S07]  /*12410*/  HMMA.16816.F32.BF16 R56, R20.reuse, R92, R56 ;  /* 0x0000005c1438723c */ /* 0x042fee0000041838 */
[----:B------:R-:W-:Y:S01]  /*12420*/  MUFU.TANH R90, R73 ;  /* 0x00000049005a7308 */ /* 0x000fe20000002400 */
[----:B------:R-:W-:Y:S01]  /*12430*/  HMMA.16816.F32.BF16 R92, R20, R94, R52 ;  /* 0x0000005e145c723c */ /* 0x000fe20000041834 */
[----:B------:R-:W1:Y:S06]  /*12440*/  LDSM.16.M88.4 R52, [R135+0x9800] ;  /* 0x009800008734783b */ /* 0x000e6c0000000200 */
[----:B------:R2:W-:Y:S01]  /*12450*/  MUFU.TANH R91, R74 ;  /* 0x0000004a005b7308 */ /* 0x0005e20000002400 */
[C---:B------:R-:W-:Y:S07]  /*12460*/  HMMA.16816.F32.BF16 R68, R96.reuse, R16, R68 ;  /* 0x000000106044723c */ /* 0x040fee0000041844 */
[----:B------:R-:W-:Y:S01]  /*12470*/  MUFU.TANH R88, R88 ;  /* 0x0000005800587308 */ /* 0x000fe20000002400 */
[----:B------:R-:W-:Y:S01]  /*12480*/  HMMA.16816.F32.BF16 R64, R96, R18, R64 ;  /* 0x000000126040723c */ /* 0x000fe20000041840 */
[----:B------:R-:W4:Y:S06]  /*12490*/  LDSM.16.M88.4 R16, [R140+0x9800] ;  /* 0x009800008c10783b */ /* 0x000f2c0000000200 */
[----:B------:R-:W-:Y:S01]  /*124a0*/  MUFU.TANH R84, R84 ;  /* 0x0000005400547308 */ /* 0x000fe20000002400 */
[----:B---3--:R-:W-:Y:S01]  /*124b0*/  HMMA.16816.F32.BF16 R56, R8, R12, R56 ;  /* 0x0000000c0838723c */ /* 0x008fe20000041838 */
[----:B--2---:R-:W-:Y:S06]  /*124c0*/  LDSM.16.M88.4 R72, [R0+UR6+0xa800] ;  /* 0x00a800060048783b */ /* 0x004fec0008000200 */
[----:B------:R-:W2:Y:S01]  /*124d0*/  MUFU.TANH R104, R104 ;  /* 0x0000006800687308 */ /* 0x000ea20000002400 */
[C---:B------:R-:W-:Y:S07]  /*124e0*/  HMMA.16816.F32.BF16 R68, R100.reuse, R4, R68 ;  /* 0x000000046444723c */ /* 0x040fee0000041844 */
[----:B------:R-:W3:Y:S01]  /*124f0*/  MUFU.TANH R76, R76 ;  /* 0x0000004c004c7308 */ /* 0x000ee20000002400 */
[----:B------:R-:W-:Y:S01]  /*12500*/  HMMA.16816.F32.BF16 R64, R100, R6, R64 ;  /* 0x000000066440723c */ /* 0x000fe20000041840 */
[----:B------:R-:W2:Y:S06]  /*12510*/  LDSM.16.M88.4 R4, [R139+0xa000] ;  /* 0x00a000008b04783b */ /* 0x000eac0000000200 */
[----:B------:R-:W-:Y:S01]  /*12520*/  MUFU.TANH R78, R78 ;  /* 0x0000004e004e7308 */ /* 0x000fe20000002400 */
[----:B-1----:R-:W-:Y:S03]  /*12530*/  HMMA.16816.F32.BF16 R56, R96, R52, R56 ;  /* 0x000000346038723c */ /* 0x002fe60000041838 */
[-C--:B------:R-:W-:Y:S01]  /*12540*/  FMUL.FTZ R68, R68, R134.reuse ;  /* 0x0000008644447220 */ /* 0x080fe20000410000 */
[-C--:B------:R-:W-:Y:S01]  /*12550*/  FMUL.FTZ R69, R69, R134.reuse ;  /* 0x0000008645457220 */ /* 0x080fe20000410000 */
[-C--:B------:R-:W-:Y:S01]  /*12560*/  FMUL.FTZ R70, R70, R134.reuse ;  /* 0x0000008646467220 */ /* 0x080fe20000410000 */
[-C--:B------:R-:W-:Y:S01]  /*12570*/  FMUL.FTZ R71, R71, R134.reuse ;  /* 0x0000008647477220 */ /* 0x080fe20000410000 */
[----:B------:R-:W1:Y:S01]  /*12580*/  MUFU.TANH R77, R77 ;  /* 0x0000004d004d7308 */ /* 0x000e620000002400 */
[----:B------:R-:W-:Y:S03]  /*12590*/  HMMA.16816.F32.BF16 R48, R20, R80, R48 ;  /* 0x000000501430723c */ /* 0x000fe60000041830 */
[-C--:B------:R-:W-:Y:S01]  /*125a0*/  FMUL.FTZ R64, R64, R134.reuse ;  /* 0x0000008640407220 */ /* 0x080fe20000410000 */
[-C--:B------:R-:W-:Y:S01]  /*125b0*/  FMUL.FTZ R66, R66, R134.reuse ;  /* 0x0000008642427220 */ /* 0x080fe20000410000 */
[-C--:B------:R-:W-:Y:S01]  /*125c0*/  FMUL.FTZ R65, R65, R134.reuse ;  /* 0x0000008641417220 */ /* 0x080fe20000410000 */
[-C--:B------:R-:W-:Y:S01]  /*125d0*/  FMUL.FTZ R67, R67, R134.reuse ;  /* 0x0000008643437220 */ /* 0x080fe20000410000 */
[----:B------:R-:W1:Y:S01]  /*125e0*/  MUFU.TANH R80, R68 ;  /* 0x0000004400507308 */ /* 0x000e620000002400 */
[----:B------:R-:W-:Y:S01]  /*125f0*/  HMMA.16816.F32.BF16 R92, R8, R14, R92 ;  /* 0x0000000e085c723c */ /* 0x000fe2000004185c */
[----:B------:R-:W3:Y:S06]  /*12600*/  LDSM.16.M88.4 R12, [R135+0xa000] ;  /* 0x00a00000870c783b */ /* 0x000eec0000000200 */
[----:B------:R-:W-:Y:S01]  /*12610*/  MUFU.TANH R81, R69 ;  /* 0x0000004500517308 */ /* 0x000fe20000002400 */
[----:B------:R-:W-:Y:S07]  /*12620*/  HMMA.16816.F32.BF16 R44, R20, R82, R44 ;  /* 0x00000052142c723c */ /* 0x000fee000004182c */
[----:B------:R-:W-:Y:S01]  /*12630*/  MUFU.TANH R108, R70 ;  /* 0x00000046006c7308 */ /* 0x000fe20000002400 */
[----:B----4-:R-:W-:Y:S07]  /*12640*/  HMMA.16816.F32.BF16 R56, R100, R16, R56 ;  /* 0x000000106438723c */ /* 0x010fee0000041838 */
[----:B------:R4:W-:Y:S01]  /*12650*/  MUFU.TANH R109, R71 ;  /* 0x00000047006d7308 */ /* 0x0009e20000002400 */
[----:B------:R-:W-:Y:S01]  /*12660*/  HMMA.16816.F32.BF16 R92, R96, R54, R92 ;  /* 0x00000036605c723c */ /* 0x000fe2000004185c */
[----:B------:R-:W1:Y:S06]  /*12670*/  LDSM.16.M88.4 R52, [R139+0xa800] ;  /* 0x00a800008b34783b */ /* 0x000e6c0000000200 */
[----:B------:R-:W1:Y:S01]  /*12680*/  MUFU.TANH R79, R79 ;  /* 0x0000004f004f7308 */ /* 0x000e620000002400 */
[----:B--2---:R-:W-:Y:S03]  /*12690*/  HMMA.16816.F32.BF16 R44, R8, R6, R44 ;  /* 0x00000006082c723c */ /* 0x004fe6000004182c */
[-C--:B------:R-:W-:Y:S01]  /*126a0*/  FMUL.FTZ R56, R56, R134.reuse ;  /* 0x0000008638387220 */ /* 0x080fe20000410000 */
[-C--:B------:R-:W-:Y:S01]  /*126b0*/  FMUL.FTZ R57, R57, R134.reuse ;  /* 0x0000008639397220 */ /* 0x080fe20000410000 */
[-C--:B------:R-:W-:Y:S01]  /*126c0*/  FMUL.FTZ R58, R58, R134.reuse ;  /* 0x000000863a3a7220 */ /* 0x080fe20000410000 */
[-C--:B------:R-:W-:Y:S01]  /*126d0*/  FMUL.FTZ R59, R59, R134.reuse ;  /* 0x000000863b3b7220 */ /* 0x080fe20000410000 */
[----:B------:R-:W-:Y:S01]  /*126e0*/  MUFU.TANH R107, R107 ;  /* 0x0000006b006b7308 */ /* 0x000fe20000002400 */
[----:B------:R-:W-:Y:S07]  /*126f0*/  HMMA.16816.F32.BF16 R40, R20, R72, R40 ;  /* 0x000000481428723c */ /* 0x000fee0000041828 */
[----:B------:R-:W-:Y:S01]  /*12700*/  MUFU.TANH R72, R56 ;  /* 0x0000003800487308 */ /* 0x000fe20000002400 */
[----:B----4-:R-:W-:Y:S01]  /*12710*/  HMMA.16816.F32.BF16 R68, R8, R4, R48 ;  /* 0x000000040844723c */ /* 0x010fe20000041830 */
[----:B------:R-:W2:Y:S04]  /*12720*/  LDSM.16.M88.4 R48, [R140+0xa000] ;  /* 0x00a000008c30783b */ /* 0x000ea80000000200 */
[----:B------:R-:W4:Y:S02]  /*12730*/  LDSM.16.M88.4 R4, [R0+UR6+0xb000] ;  /* 0x00b000060004783b */ /* 0x000f240008000200 */
[----:B------:R-:W-:Y:S01]  /*12740*/  MUFU.TANH R73, R57 ;  /* 0x0000003900497308 */ /* 0x000fe20000002400 */
[----:B------:R-:W-:Y:S01]  /*12750*/  HMMA.16816.F32.BF16 R92, R100, R18, R92 ;  /* 0x00000012645c723c */ /* 0x000fe2000004185c */
[----:B------:R-:W4:Y:S06]  /*12760*/  LDSM.16.M88.4 R16, [R135+0xa800] ;  /* 0x00a800008710783b */ /* 0x000f2c0000000200 */
[----:B------:R-:W-:Y:S01]  /*12770*/  MUFU.TANH R82, R58 ;  /* 0x0000003a00527308 */ /* 0x000fe20000002400 */
[C---:B---3--:R-:W-:Y:S07]  /*12780*/  HMMA.16816.F32.BF16 R44, R96.reuse, R14, R44 ;  /* 0x0000000e602c723c */ /* 0x048fee000004182c */
[----:B------:R3:W-:Y:S01]  /*12790*/  MUFU.TANH R83, R59 ;  /* 0x0000003b00537308 */ /* 0x0007e20000002400 */
[----:B------:R-:W-:Y:S01]  /*127a0*/  HMMA.16816.F32.BF16 R68, R96, R12, R68 ;  /* 0x0000000c6044723c */ /* 0x000fe20000041844 */
[----:B------:R-:W-:Y:S02]  /*127b0*/  LDSM.16.M88.4 R12, [R140+0xa800] ;  /* 0x00a800008c0c783b */ /* 0x000fe40000000200 */
[-C--:B------:R-:W-:Y:S01]  /*127c0*/  FMUL.FTZ R92, R92, R134.reuse ;  /* 0x000000865c5c7220 */ /* 0x080fe20000410000 */
[-C--:B------:R-:W-:Y:S01]  /*127d0*/  FMUL.FTZ R94, R94, R134.reuse ;  /* 0x000000865e5e7220 */ /* 0x080fe20000410000 */
[-C--:B------:R-:W-:Y:S01]  /*127e0*/  FMUL.FTZ R93, R93, R134.reuse ;  /* 0x000000865d5d7220 */ /* 0x080fe20000410000 */
[-C--:B------:R-:W-:Y:S01]  /*127f0*/  FMUL.FTZ R95, R95, R134.reuse ;  /* 0x000000865f5f7220 */ /* 0x080fe20000410000 */
[----:B------:R-:W-:Y:S01]  /*12800*/  MUFU.TANH R64, R64 ;  /* 0x0000004000407308 */ /* 0x000fe20000002400 */
[----:B------:R-:W-:Y:S07]  /*12810*/  HMMA.16816.F32.BF16 R36, R20, R74, R36 ;  /* 0x0000004a1424723c */ /* 0x000fee0000041824 */
[----:B------:R-:W4:Y:S01]  /*12820*/  MUFU.TANH R66, R66 ;  /* 0x0000004200427308 */ /* 0x000f220000002400 */
[----:B-1----:R-:W-:Y:S01]  /*12830*/  HMMA.16816.F32.BF16 R40, R8, R52, R40 ;  /* 0x000000340828723c */ /* 0x002fe20000041828 */
[----:B---3--:R-:W1:Y:S06]  /*12840*/  LDSM.16.M88.4 R56, [R139+0xb000] ;  /* 0x00b000008b38783b */ /* 0x008e6c0000000200 */
[----:B------:R-:W-:Y:S01]  /*12850*/  MUFU.TANH R65, R65 ;  /* 0x0000004100417308 */ /* 0x000fe20000002400 */
[C---:B--2---:R-:W-:Y:S07]  /*12860*/  HMMA.16816.F32.BF16 R68, R100.reuse, R48, R68 ;  /* 0x000000306444723c */ /* 0x044fee0000041844 */
[----:B------:R-:W2:Y:S01]  /*12870*/  MUFU.TANH R67, R67 ;  /* 0x0000004300437308 */ /* 0x000ea20000002400 */
[----:B------:R-:W-:Y:S07]  /*12880*/  HMMA.16816.F32.BF16 R44, R100, R50, R44 ;  /* 0x00000032642c723c */ /* 0x000fee000004182c */
[----:B------:R-:W-:Y:S01]  /*12890*/  MUFU.TANH R92, R92 ;  /* 0x0000005c005c7308 */ /* 0x000fe20000002400 */
[----:B------:R-:W-:Y:S01]  /*128a0*/  HMMA.16816.F32.BF16 R36, R8, R54, R36 ;  /* 0x000000360824723c */ /* 0x000fe20000041824 */
[----:B------:R3:W-:Y:S02]  /*128b0*/  LDSM.16.M88.4 R52, [R0+UR6+0xb800] ;  /* 0x00b800060034783b */ /* 0x0007e40008000200 */
[-C--:B------:R-:W-:Y:S01]  /*128c0*/  FMUL.FTZ R69, R69, R134.reuse ;  /* 0x0000008645457220 */ /* 0x080fe20000410000 */
[-C--:B------:R-:W-:Y:S01]  /*128d0*/  FMUL.FTZ R71, R71, R134.reuse ;  /* 0x0000008647477220 */ /* 0x080fe20000410000 */
[-C--:B------:R-:W-:Y:S01]  /*128e0*/  FMUL.FTZ R68, R68, R134.reuse ;  /* 0x0000008644447220 */ /* 0x080fe20000410000 */
[-C--:B------:R-:W-:Y:S01]  /*128f0*/  FMUL.FTZ R70, R70, R134.reuse ;  /* 0x0000008646467220 */ /* 0x080fe20000410000 */
[----:B------:R-:W-:Y:S01]  /*12900*/  MUFU.TANH R179, R69 ;  /* 0x0000004500b37308 */ /* 0x000fe20000002400 */
        /* <DEDUP_REMOVED lines=8> */
[----:B------:R-:W-:Y:S01]  /*12990*/  MUFU.TANH R175, R44 ;  /* 0x0000002c00af7308 */ /* 0x000fe20000002400 */
[----:B------:R-:W-:Y:S01]  /*129a0*/  HMMA.16816.F32.BF16 R36, R96, R18, R36 ;  /* 0x000000126024723c */ /* 0x000fe20000041824 */
[----:B------:R-:W2:Y:S01]  /*129b0*/  LDSM.16.M88.4 R16, [R140+0xb000] ;  /* 0x00b000008c10783b */ /* 0x000ea20000000200 */
[----:B---3--:R-:W-:-:S05]  /*129c0*/  IMAD.SHL.U32 R0, R142, 0x2, RZ ;  /* 0x000000028e007824 */ /* 0x008fca00078e00ff */
[----:B------:R-:W3:Y:S01]  /*129d0*/  MUFU.TANH R172, R71 ;  /* 0x0000004700ac7308 */ /* 0x000ee20000002400 */
[----:B-1----:R-:W-:Y:S07]  /*129e0*/  HMMA.16816.F32.BF16 R48, R8, R56, R48 ;  /* 0x000000380830723c */ /* 0x002fee0000041830 */
[----:B------:R-:W1:Y:S01]  /*129f0*/  MUFU.TANH R162, R94 ;  /* 0x0000005e00a27308 */ /* 0x000e620000002400 */
[----:B------:R-:W-:Y:S01]  /*12a00*/  HMMA.16816.F32.BF16 R28, R20, R6, R28 ;  /* 0x00000006141c723c */ /* 0x000fe2000004181c */
[----:B------:R-:W3:Y:S06]  /*12a10*/  LDSM.16.M88.4 R4, [R139+0xb800] ;  /* 0x00b800008b04783b */ /* 0x000eec0000000200 */
[----:B------:R-:W-:Y:S01]  /*12a20*/  MUFU.TANH R173, R68 ;  /* 0x0000004400ad7308 */ /* 0x000fe20000002400 */
[----:B------:R-:W-:Y:S01]  /*12a30*/  HMMA.16816.F32.BF16 R40, R100, R12, R40 ;  /* 0x0000000c6428723c */ /* 0x000fe20000041828 */
[----:B------:R-:W-:-:S04]  /*12a40*/  LOP3.LUT R13, R0, 0x6, RZ, 0xc0, !PT ;  /* 0x00000006000d7812 */ /* 0x000fc800078ec0ff */
[----:B------:R-:W-:Y:S02]  /*12a50*/  IADD3 R0, PT, PT, R228, R13, RZ ;  /* 0x0000000de4007210 */ /* 0x000fe40007ffe0ff */
[----:B------:R-:W1:Y:S01]  /*12a60*/  MUFU.TANH R184, R70 ;  /* 0x0000004600b87308 */ /* 0x000e620000002400 */
[----:B----4-:R-:W-:Y:S01]  /*12a70*/  HMMA.16816.F32.BF16 R48, R96, R32, R48 ;  /* 0x000000206030723c */ /* 0x010fe20000041830 */
[C---:B------:R-:W-:Y:S01]  /*12a80*/  ISETP.GE.AND P1, PT, R0.reuse, R61, PT ;  /* 0x0000003d0000720c */ /* 0x040fe20003f26270 */
[----:B------:R-:W-:-:S03]  /*12a90*/  VIADD R12, R0, 0x9 ;  /* 0x00000009000c7836 */ /* 0x000fc60000000000 */
[----:B------:R-:W-:Y:S02]  /*12aa0*/  FSEL R104, R104, -INF , !P1 ;  /* 0xff80000068687808 */ /* 0x000fe40004800000 */
[-C--:B------:R-:W-:Y:S01]  /*12ab0*/  ISETP.GE.AND P5, PT, R12, R61.reuse, PT ;  /* 0x0000003d0c00720c */ /* 0x080fe20003fa6270 */
[----:B------:R-:W-:Y:S01]  /*12ac0*/  HMMA.16816.F32.BF16 R24, R20, R52, R24 ;  /* 0x000000341418723c */ /* 0x000fe20000041818 */
[----:B------:R-:W-:Y:S01]  /*12ad0*/  VIADD R12, R0, 0x10 ;  /* 0x00000010000c7836 */ /* 0x000fe20000000000 */
[----:B------:R-:W-:Y:S01]  /*12ae0*/  FSEL R33, R84, -INF , !P1 ;  /* 0xff80000054217808 */ /* 0x000fe20004800000 */
[-C--:B------:R-:W-:Y:S01]  /*12af0*/  FMUL.FTZ R41, R41, R134.reuse ;  /* 0x0000008629297220 */ /* 0x080fe20000410000 */
[----:B------:R-:W-:Y:S01]  /*12b00*/  FSEL R88, R88, -INF , !P5 ;  /* 0xff80000058587808 */ /* 0x000fe20006800000 */
[-C--:B------:R-:W-:Y:S01]  /*12b10*/  FMUL.FTZ R43, R43, R134.reuse ;  /* 0x000000862b2b7220 */ /* 0x080fe20000410000 */
[----:B------:R-:W-:Y:S01]  /*12b20*/  ISETP.GE.AND P6, PT, R12, R61, PT ;  /* 0x0000003d0c00720c */ /* 0x000fe20003fc6270 */
[----:B------:R4:W-:Y:S01]  /*12b30*/  MUFU.TANH R167, R41 ;  /* 0x0000002900a77308 */ /* 0x0009e20000002400 */
[----:B------:R-:W-:Y:S01]  /*12b40*/  HMMA.16816.F32.BF16 R28, R8, R58, R28 ;  /* 0x0000003a081c723c */ /* 0x000fe2000004181c */
[----:B------:R-:W-:Y:S01]  /*12b50*/  FSEL R87, R87, -INF , !P5 ;  /* 0xff80000057577808 */ /* 0x000fe20006800000 */
[-C--:B------:R-:W-:Y:S01]  /*12b60*/  FMUL.FTZ R40, R40, R134.reuse ;  /* 0x0000008628287220 */ /* 0x080fe20000410000 */
[----:B--2---:R-:W-:Y:S01]  /*12b70*/  FSEL R45, R76, -INF , !P6 ;  /* 0xff8000004c2d7808 */ /* 0x004fe20007000000 */
[----:B------:R-:W-:-:S03]  /*12b80*/  FMUL.FTZ R42, R42, R134 ;  /* 0x000000862a2a7220 */ /* 0x000fc60000410000 */
[----:B------:R-:W-:Y:S01]  /*12b90*/  MUFU.TANH R178, R43 ;  /* 0x0000002b00b27308 */ /* 0x000fe20000002400 */
[----:B------:R-:W-:Y:S01]  /*12ba0*/  HMMA.16816.F32.BF16 R48, R100, R16, R48 ;  /* 0x000000106430723c */ /* 0x000fe20000041830 */
[----:B------:R-:W-:-:S05]  /*12bb0*/  VIADD R16, R0, 0x1 ;  /* 0x0000000100107836 */ /* 0x000fca0000000000 */
[-C--:B------:R-:W-:Y:S01]  /*12bc0*/  ISETP.GE.AND P0, PT, R16, R61.reuse, PT ;  /* 0x0000003d1000720c */ /* 0x080fe20003f06270 */
[C---:B------:R-:W-:Y:S01]  /*12bd0*/  VIADD R16, R0.reuse, 0x11 ;  /* 0x0000001100107836 */ /* 0x040fe20000000000 */
[----:B------:R-:W-:Y:S01]  /*12be0*/  HMMA.16816.F32.BF16 R36, R100, R14, R36 ;  /* 0x0000000e6424723c */ /* 0x000fe20000041824 */
[----:B------:R-:W-:Y:S01]  /*12bf0*/  VIADD R14, R0, 0x8 ;  /* 0x00000008000e7836 */ /* 0x000fe20000000000 */
[----:B------:R-:W-:Y:S01]  /*12c00*/  FSEL R85, R85, -INF , !P0 ;  /* 0xff80000055557808 */ /* 0x000fe20004000000 */
[----:B------:R-:W-:Y:S01]  /*12c10*/  MUFU.TANH R169, R40 ;  /* 0x0000002800a97308 */ /* 0x000fe20000002400 */
[-C--:B------:R-:W-:Y:S01]  /*12c20*/  ISETP.GE.AND P2, PT, R16, R61.reuse, PT ;  /* 0x0000003d1000720c */ /* 0x080fe20003f46270 */
[----:B------:R-:W-:Y:S01]  /*12c30*/  VIADD R16, R0, 0x18 ;  /* 0x0000001800107836 */ /* 0x000fe20000000000 */
[-C--:B------:R-:W-:Y:S02]  /*12c40*/  ISETP.GE.AND P4, PT, R14, R61.reuse, PT ;  /* 0x0000003d0e00720c */ /* 0x080fe40003f86270 */
[----:B------:R-:W2:Y:S01]  /*12c50*/  LDSM.16.M88.4 R12, [R135+0xb800] ;  /* 0x00b80000870c783b */ /* 0x000ea20000000200 */
[----:B---3--:R-:W-:Y:S01]  /*12c60*/  HMMA.16816.F32.BF16 R24, R8, R4, R24 ;  /* 0x000000040818723c */ /* 0x008fe20000041818 */
[----:B------:R-:W-:Y:S01]  /*12c70*/  VIADD R4, R0, 0x20 ;  /* 0x0000002000047836 */ /* 0x000fe20000000000 */
[-C--:B------:R-:W-:Y:S01]  /*12c80*/  ISETP.GE.AND P3, PT, R16, R61.reuse, PT ;  /* 0x0000003d1000720c */ /* 0x080fe20003f66270 */
[----:B------:R-:W-:Y:S01]  /*12c90*/  VIADD R16, R0, 0x19 ;  /* 0x0000001900107836 */ /* 0x000fe20000000000 */
[----:B------:R-:W-:Y:S01]  /*12ca0*/  FSEL R17, R77, -INF , !P2 ;  /* 0xff8000004d117808 */ /* 0x000fe20005000000 */
[----:B------:R-:W-:Y:S01]  /*12cb0*/  MUFU.TANH R161, R93 ;  /* 0x0000005d00a17308 */ /* 0x000fe20000002400 */
[----:B------:R-:W-:Y:S01]  /*12cc0*/  FSEL R106, R106, -INF , !P4 ;  /* 0xff8000006a6a7808 */ /* 0x000fe20006000000 */
[-C--:B------:R-:W-:Y:S01]  /*12cd0*/  FMUL.FTZ R48, R48, R134.reuse ;  /* 0x0000008630307220 */ /* 0x080fe20000410000 */
[----:B------:R-:W-:Y:S01]  /*12ce0*/  HMMA.16816.F32.BF16 R28, R96, R34, R28 ;  /* 0x00000022601c723c */ /* 0x000fe2000004181c */
[----:B------:R-:W-:Y:S01]  /*12cf0*/  FSEL R34, R105, -INF , !P0 ;  /* 0xff80000069227808 */ /* 0x000fe20004000000 */
[-C--:B------:R-:W-:Y:S01]  /*12d00*/  FMUL.FTZ R38, R38, R134.reuse ;  /* 0x0000008626267220 */ /* 0x080fe20000410000 */
[-C--:B------:R-:W-:Y:S01]  /*12d10*/  ISETP.GE.AND P0, PT, R4, R61.reuse, PT ;  /* 0x0000003d0400720c */ /* 0x080fe20003f06270 */
[-C--:B------:R-:W-:Y:S01]  /*12d20*/  FMUL.FTZ R36, R36, R134.reuse ;  /* 0x0000008624247220 */ /* 0x080fe20000410000 */
[----:B------:R-:W-:Y:S01]  /*12d30*/  IADD3 R4, PT, PT, R0, 0x21, RZ ;  /* 0x0000002100047810 */ /* 0x000fe20007ffe0ff */
[----:B------:R3:W-:Y:S01]  /*12d40*/  MUFU.TANH R174, R38 ;  /* 0x0000002600ae7308 */ /* 0x0007e20000002400 */
[-C--:B------:R-:W-:Y:S01]  /*12d50*/  ISETP.GE.AND P1, PT, R16, R61.reuse, PT ;  /* 0x0000003d1000720c */ /* 0x080fe20003f26270 */
[----:B------:R-:W-:Y:S01]  /*12d60*/  HMMA.16816.F32.BF16 R116, R20, R54, R116 ;  /* 0x000000361474723c */ /* 0x000fe20000041874 */
[-C--:B------:R-:W-:Y:S01]  /*12d70*/  ISETP.GE.AND P5, PT, R4, R61.reuse, PT ;  /* 0x0000003d0400720c */ /* 0x080fe20003fa6270 */
[----:B------:R-:W-:Y:S01]  /*12d80*/  VIADD R4, R0, 0x28 ;  /* 0x0000002800047836 */ /* 0x000fe20000000000 */
[----:B------:R-:W-:Y:S01]  /*12d90*/  FSEL R16, R78, -INF , !P6 ;  /* 0xff8000004e107808 */ /* 0x000fe20007000000 */
[----:B------:R-:W1:Y:S01]  /*12da0*/  LDSM.16.M88.4 R20, [R140+0xb800] ;  /* 0x00b800008c14783b */ /* 0x000e620000000200 */
[----:B------:R-:W-:Y:S01]  /*12db0*/  FSEL R5, R86, -INF , !P4 ;  /* 0xff80000056057808 */ /* 0x000fe20006000000 */
[-C--:B------:R-:W-:Y:S01]  /*12dc0*/  FMUL.FTZ R37, R37, R134.reuse ;  /* 0x0000008625257220 */ /* 0x080fe20000410000 */
[-C--:B------:R-:W-:Y:S01]  /*12dd0*/  ISETP.GE.AND P6, PT, R4, R61.reuse, PT ;  /* 0x0000003d0400720c */ /* 0x080fe20003fc6270 */
[----:B------:R-:W-:Y:S01]  /*12de0*/  VIADD R4, R0, 0x29 ;  /* 0x0000002900047836 */ /* 0x000fe20000000000 */
[----:B------:R-:W-:Y:S01]  /*12df0*/  FSEL R32, R91, -INF , !P3 ;  /* 0xff8000005b207808 */ /* 0x000fe20005800000 */
[----:B------:R2:W-:Y:S01]  /*12e00*/  MUFU.TANH R165, R36 ;  /* 0x0000002400a57308 */ /* 0x0005e20000002400 */
[----:B----4-:R-:W-:Y:S01]  /*12e10*/  FSEL R41, R80, -INF , !P0 ;  /* 0xff80000050297808 */ /* 0x010fe20004000000 */
[----:B------:R-:W-:Y:S01]  /*12e20*/  HMMA.16816.F32.BF16 R28, R100, R18, R28 ;  /* 0x00000012641c723c */ /* 0x000fe2000004181c */
[----:B------:R-:W-:Y:S01]  /*12e30*/  FSEL R18, R79, -INF , !P2 ;  /* 0xff8000004f127808 */ /* 0x000fe20005000000 */
[-C--:B------:R-:W-:Y:S01]  /*12e40*/  FMUL.FTZ R39, R39, R134.reuse ;  /* 0x0000008627277220 */ /* 0x080fe20000410000 */
[-C--:B------:R-:W-:Y:S01]  /*12e50*/  ISETP.GE.AND P2, PT, R4, R61.reuse, PT ;  /* 0x0000003d0400720c */ /* 0x080fe20003f46270 */
[----:B------:R-:W-:Y:S01]  /*12e60*/  VIADD R4, R0, 0x30 ;  /* 0x0000003000047836 */ /* 0x000fe20000000000 */
[----:B------:R-:W-:Y:S01]  /*12e70*/  FSEL R19, R89, -INF , !P3 ;  /* 0xff80000059137808 */ /* 0x000fe20005800000 */
[----:B------:R4:W-:Y:S01]  /*12e80*/  MUFU.TANH R163, R37 ;  /* 0x0000002500a37308 */ /* 0x0009e20000002400 */
[----:B---3--:R-:W-:Y:S01]  /*12e90*/  FSEL R38, R108, -INF , !P0 ;  /* 0xff8000006c267808 */ /* 0x008fe20004000000 */
[----:B------:R-:W-:Y:S01]  /*12ea0*/  HMMA.16816.F32.BF16 R116, R8, R6, R116 ;  /* 0x000000060874723c */ /* 0x000fe20000041874 */
[-C--:B------:R-:W-:Y:S01]  /*12eb0*/  ISETP.GE.AND P4, PT, R4, R61.reuse, PT ;  /* 0x0000003d0400720c */ /* 0x080fe20003f86270 */
[----:B------:R-:W-:Y:S01]  /*12ec0*/  VIADD R4, R0, 0x31 ;  /* 0x0000003100047836 */ /* 0x000fe20000000000 */
[----:B------:R-:W-:Y:S01]  /*12ed0*/  FSEL R44, R66, -INF , !P6 ;  /* 0xff800000422c7808 */ /* 0x000fe20007000000 */
[----:B------:R-:W-:Y:S01]  /*12ee0*/  VIADD R8, R0, 0x61 ;  /* 0x0000006100087836 */ /* 0x000fe20000000000 */
[----:B------:R-:W-:Y:S01]  /*12ef0*/  FSEL R43, R64, -INF , !P6 ;  /* 0xff800000402b7808 */ /* 0x000fe20007000000 */
[----:B------:R3:W-:Y:S01]  /*12f00*/  MUFU.TANH R170, R39 ;  /* 0x0000002700aa7308 */ /* 0x0007e20000002400 */
[-C--:B------:R-:W-:Y:S01]  /*12f10*/  ISETP.GE.AND P3, PT, R4, R61.reuse, PT ;  /* 0x0000003d0400720c */ /* 0x080fe20003f66270 */
[----:B------:R-:W-:Y:S01]  /*12f20*/  VIADD R4, R0, 0x38 ;  /* 0x0000003800047836 */ /* 0x000fe20000000000 */
[C---:B--2---:R-:W-:Y:S01]  /*12f30*/  HMMA.16816.F32.BF16 R24, R96.reuse, R12, R24 ;  /* 0x0000000c6018723c */ /* 0x044fe20000041818 */
[----:B------:R-:W-:Y:S01]  /*12f40*/  FSEL R12, R107, -INF , !P1 ;  /* 0xff8000006b0c7808 */ /* 0x000fe20004800000 */
[-C--:B------:R-:W-:Y:S01]  /*12f50*/  FMUL.FTZ R28, R28, R134.reuse ;  /* 0x000000861c1c7220 */ /* 0x080fe20000410000 */
[----:B------:R-:W-:Y:S01]  /*12f60*/  FSEL R13, R90, -INF , !P1 ;  /* 0xff8000005a0d7808 */ /* 0x000fe20004800000 */
[-C--:B------:R-:W-:Y:S01]  /*12f70*/  FMUL.FTZ R30, R30, R134.reuse ;  /* 0x000000861e1e7220 */ /* 0x080fe20000410000 */
[-C--:B------:R-:W-:Y:S01]  /*12f80*/  ISETP.GE.AND P1, PT, R4, R61.reuse, PT ;  /* 0x0000003d0400720c */ /* 0x080fe20003f26270 */
[----:B------:R-:W-:Y:S01]  /*12f90*/  VIADD R4, R0, 0x39 ;  /* 0x0000003900047836 */ /* 0x000fe20000000000 */
[----:B------:R-:W-:Y:S01]  /*12fa0*/  FSEL R36, R67, -INF , !P2 ;  /* 0xff80000043247808 */ /* 0x000fe20005000000 */
[----:B------:R-:W2:Y:S01]  /*12fb0*/  MUFU.TANH R168, R95 ;  /* 0x0000005f00a87308 */ /* 0x000ea20000002400 */
[----:B----4-:R-:W-:Y:S01]  /*12fc0*/  FSEL R37, R65, -INF , !P2 ;  /* 0xff80000041257808 */ /* 0x010fe20005000000 */
[-C--:B------:R-:W-:Y:S01]  /*12fd0*/  FMUL.FTZ R50, R50, R134.reuse ;  /* 0x0000008632327220 */ /* 0x080fe20000410000 */
[----:B------:R-:W-:Y:S01]  /*12fe0*/  HMMA.16816.F32.BF16 R116, R96, R14, R116 ;  /* 0x0000000e6074723c */ /* 0x000fe20000041874 */
[-C--:B------:R-:W-:Y:S01]  /*12ff0*/  ISETP.GE.AND P0, PT, R4, R61.reuse, PT ;  /* 0x0000003d0400720c */ /* 0x080fe20003f06270 */
[----:B------:R-:W-:Y:S01]  /*13000*/  VIADD R4, R0, 0x40 ;  /* 0x0000004000047836 */ /* 0x000fe20000000000 */
[----:B------:R-:W-:Y:S01]  /*13010*/  FSEL R40, R109, -INF , !P5 ;  /* 0xff8000006d287808 */ /* 0x000fe20006800000 */
[-C--:B------:R-:W-:Y:S01]  /*13020*/  FMUL.FTZ R49, R49, R134.reuse ;  /* 0x0000008631317220 */ /* 0x080fe20000410000 */
[----:B---3--:R-:W-:Y:S01]  /*13030*/  FSEL R39, R81, -INF , !P5 ;  /* 0xff80000051277808 */ /* 0x008fe20006800000 */
[----:B------:R-:W-:Y:S01]  /*13040*/  MUFU.TANH R149, R28 ;  /* 0x0000001c00957308 */ /* 0x000fe20000002400 */
[-C--:B------:R-:W-:Y:S01]  /*13050*/  ISETP.GE.AND P6, PT, R4, R61.reuse, PT ;  /* 0x0000003d0400720c */ /* 0x080fe20003fc6270 */
[----:B------:R-:W-:Y:S01]  /*13060*/  VIADD R4, R0, 0x41 ;  /* 0x0000004100047836 */ /* 0x000fe20000000000 */
[C---:B-1----:R-:W-:Y:S01]  /*13070*/  HMMA.16816.F32.BF16 R24, R100.reuse, R20, R24 ;  /* 0x000000146418723c */ /* 0x042fe20000041818 */
[----:B------:R-:W-:Y:S01]  /*13080*/  FSEL R166, R82, -INF , !P4 ;  /* 0xff80000052a67808 */ /* 0x000fe20006000000 */
[-C--:B------:R-:W-:Y:S01]  /*13090*/  FMUL.FTZ R51, R51, R134.reuse ;  /* 0x0000008633337220 */ /* 0x080fe20000410000 */
[----:B------:R-:W-:Y:S01]  /*130a0*/  FSEL R157, R72, -INF , !P4 ;  /* 0xff800000489d7808 */ /* 0x000fe20006000000 */
[-C--:B------:R-:W-:Y:S01]  /*130b0*/  FMUL.FTZ R29, R29, R134.reuse ;  /* 0x000000861d1d7220 */ /* 0x080fe20000410000 */
[-C--:B------:R-:W-:Y:S01]  /*130c0*/  ISETP.GE.AND P2, PT, R4, R61.reuse, PT ;  /* 0x0000003d0400720c */ /* 0x080fe20003f46270 */
[----:B------:R-:W1:Y:S01]  /*130d0*/  MUFU.TANH R156, R30 ;  /* 0x0000001e009c7308 */ /* 0x000e620000002400 */
[C---:B------:R-:W-:Y:S01]  /*130e0*/  IADD3 R4, PT, PT, R0.reuse, 0x48, RZ ;  /* 0x0000004800047810 */ /* 0x040fe20007ffe0ff */
[----:B------:R-:W-:Y:S01]  /*130f0*/  FMUL.FTZ R31, R31, R134 ;  /* 0x000000861f1f7220 */ /* 0x000fe20000410000 */
[----:B------:R-:W-:Y:S01]  /*13100*/  FSEL R164, R83, -INF , !P3 ;  /* 0xff80000053a47808 */ /* 0x000fe20005800000 */
[----:B------:R-:W-:Y:S01]  /*13110*/  VIADD R6, R0, 0x59 ;  /* 0x0000005900067836 */ /* 0x000fe20000000000 */
[----:B------:R-:W-:Y:S01]  /*13120*/  HMMA.16816.F32.BF16 R116, R100, R22, R116 ;  /* 0x000000166474723c */ /* 0x000fe20000041874 */
[----:B------:R-:W-:Y:S01]  /*13130*/  ISETP.GE.AND P5, PT, R4, R61, PT ;  /* 0x0000003d0400720c */ /* 0x000fe20003fa6270 */
[----:B------:R-:W-:Y:S01]  /*13140*/  VIADD R4, R0, 0x49 ;  /* 0x0000004900047836 */ /* 0x000fe20000000000 */
[----:B------:R-:W3:Y:S01]  /*13150*/  MUFU.TANH R176, R46 ;  /* 0x0000002e00b07308 */ /* 0x000ee20000002400 */
[----:B------:R-:W-:Y:S01]  /*13160*/  FSEL R159, R73, -INF , !P3 ;  /* 0xff800000499f7808 */ /* 0x000fe20005800000 */
[----:B------:R-:W-:-:S04]  /*13170*/  DEPBAR.LE SB0, 0x0 ;  /* 0x000080000000791a */ /* 0x000fc80000000000 */
[-C--:B------:R-:W-:Y:S01]  /*13180*/  ISETP.GE.AND P4, PT, R4, R61.reuse, PT ;  /* 0x0000003d0400720c */ /* 0x080fe20003f86270 */
[----:B------:R-:W-:Y:S01]  /*13190*/  VIADD R4, R0, 0x50 ;  /* 0x0000005000047836 */ /* 0x000fe20000000000 */
[----:B------:R-:W4:Y:S01]  /*131a0*/  MUFU.TANH R180, R42 ;  /* 0x0000002a00b47308 */ /* 0x000f220000002400 */
[----:B------:R-:W-:Y:S01]  /*131b0*/  FSEL R172, R172, -INF , !P2 ;  /* 0xff800000acac7808 */ /* 0x000fe20005000000 */
[-C--:B------:R-:W-:Y:S01]  /*131c0*/  FMUL.FTZ R24, R24, R134.reuse ;  /* 0x0000008618187220 */ /* 0x080fe20000410000 */
[----:B------:R-:W-:Y:S01]  /*131d0*/  FSEL R179, R179, -INF , !P2 ;  /* 0xff800000b3b37808 */ /* 0x000fe20005000000 */
[-C--:B------:R-:W-:Y:S01]  /*131e0*/  FMUL.FTZ R25, R25, R134.reuse ;  /* 0x0000008619197220 */ /* 0x080fe20000410000 */
[-C--:B------:R-:W-:Y:S01]  /*131f0*/  ISETP.GE.AND P3, PT, R4, R61.reuse, PT ;  /* 0x0000003d0400720c */ /* 0x080fe20003f66270 */
[----:B------:R-:W-:Y:S01]  /*13200*/  VIADD R4, R0, 0x51 ;  /* 0x0000005100047836 */ /* 0x000fe20000000000 */
[-C--:B------:R-:W-:Y:S01]  /*13210*/  ISETP.GE.AND P2, PT, R8, R61.reuse, PT ;  /* 0x0000003d0800720c */ /* 0x080fe20003f46270 */
[-C--:B------:R-:W-:Y:S01]  /*13220*/  FMUL.FTZ R67, R116, R134.reuse ;  /* 0x0000008674437220 */ /* 0x080fe20000410000 */
[----:B------:R-:W-:Y:S01]  /*13230*/  FSEL R162, R162, -INF , !P1 ;  /* 0xff800000a2a27808 */ /* 0x000fe20004800000 */
[-C--:B------:R-:W-:Y:S01]  /*13240*/  FMUL.FTZ R66, R119, R134.reuse ;  /* 0x0000008677427220 */ /* 0x080fe20000410000 */
[----:B------:R-:W-:Y:S01]  /*13250*/  FSEL R171, R92, -INF , !P1 ;  /* 0xff8000005cab7808 */ /* 0x000fe20004800000 */
[----:B------:R-:W-:Y:S01]  /*13260*/  FMUL.FTZ R65, R117, R134 ;  /* 0x0000008675417220 */ /* 0x000fe20000410000 */
[----:B------:R-:W-:Y:S01]  /*13270*/  IADD3 R8, PT, PT, R0, 0x68, RZ ;  /* 0x0000006800087810 */ /* 0x000fe20007ffe0ff */
[----:B------:R-:W4:Y:S01]  /*13280*/  MUFU.TANH R182, R47 ;  /* 0x0000002f00b67308 */ /* 0x000f220000002400 */
[----:B------:R-:W-:Y:S01]  /*13290*/  ISETP.GE.AND P1, PT, R4, R61, PT ;  /* 0x0000003d0400720c */ /* 0x000fe20003f26270 */
[----:B------:R-:W-:-:S02]  /*132a0*/  VIADD R4, R0, 0x58 ;  /* 0x0000005800047836 */ /* 0x000fc40000000000 */
[-C--:B------:R-:W-:Y:S01]  /*132b0*/  FMUL.FTZ R26, R26, R134.reuse ;  /* 0x000000861a1a7220 */ /* 0x080fe20000410000 */
[-C--:B------:R-:W-:Y:S01]  /*132c0*/  FMUL.FTZ R27, R27, R134.reuse ;  /* 0x000000861b1b7220 */ /* 0x080fe20000410000 */
[----:B------:R-:W-:Y:S01]  /*132d0*/  FMUL.FTZ R118, R118, R134 ;  /* 0x0000008676767220 */ /* 0x000fe20000410000 */
[----:B------:R-:W-:Y:S01]  /*132e0*/  FSEL R184, R184, -INF , !P6 ;  /* 0xff800000b8b87808 */ /* 0x000fe20007000000 */
[----:B------:R-:W-:Y:S01]  /*132f0*/  MUFU.TANH R153, R48 ;  /* 0x0000003000997308 */ /* 0x000fe20000002400 */
[----:B------:R-:W-:Y:S02]  /*13300*/  FSEL R173, R173, -INF , !P6 ;  /* 0xff800000adad7808 */ /* 0x000fe40007000000 */
[-C--:B------:R-:W-:Y:S01]  /*13310*/  ISETP.GE.AND P6, PT, R8, R61.reuse, PT ;  /* 0x0000003d0800720c */ /* 0x080fe20003fc6270 */
[----:B------:R-:W-:Y:S01]  /*13320*/  VIADD R8, R0, 0x69 ;  /* 0x0000006900087836 */ /* 0x000fe20000000000 */
[----:B--2---:R-:W-:Y:S02]  /*13330*/  FSEL R168, R168, -INF , !P0 ;  /* 0xff800000a8a87808 */ /* 0x004fe40004000000 */
[----:B------:R-:W-:Y:S01]  /*13340*/  FSEL R161, R161, -INF , !P0 ;  /* 0xff800000a1a17808 */ /* 0x000fe20004000000 */
[----:B------:R-:W2:Y:S01]  /*13350*/  MUFU.TANH R160, R50 ;  /* 0x0000003200a07308 */ /* 0x000ea20000002400 */
[----:B------:R-:W-:Y:S01]  /*13360*/  ISETP.GE.AND P0, PT, R4, R61, PT ;  /* 0x0000003d0400720c */ /* 0x000fe20003f06270 */
[----:B------:R-:W-:Y:S01]  /*13370*/  VIADD R4, R0, 0x60 ;  /* 0x0000006000047836 */ /* 0x000fe20000000000 */
[----:B-1----:R-:W-:-:S02]  /*13380*/  FSEL R156, R156, -INF , !P6 ;  /* 0xff8000009c9c7808 */ /* 0x002fc40007000000 */
[----:B------:R-:W-:Y:S02]  /*13390*/  FSEL R149, R149, -INF , !P6 ;  /* 0xff80000095957808 */ /* 0x000fe40007000000 */
[----:B------:R-:W-:Y:S01]  /*133a0*/  ISETP.GT.AND P6, PT, R236, R217, PT ;  /* 0x000000d9ec00720c */ /* 0x000fe20003fc4270 */
[----:B------:R-:W-:Y:S01]  /*133b0*/  MUFU.TANH R151, R49 ;  /* 0x0000003100977308 */ /* 0x000fe20000002400 */
[----:B---3--:R-:W-:Y:S02]  /*133c0*/  FSEL R176, R176, -INF , !P5 ;  /* 0xff800000b0b07808 */ /* 0x008fe40006800000 */
[----:B------:R-:W-:Y:S02]  /*133d0*/  FSEL R175, R175, -INF , !P5 ;  /* 0xff800000afaf7808 */ /* 0x000fe40006800000 */
[----:B----4-:R-:W-:Y:S02]  /*133e0*/  FSEL R180, R180, -INF , !P3 ;  /* 0xff800000b4b47808 */ /* 0x010fe40005800000 */
[----:B------:R-:W-:Y:S01]  /*133f0*/  FSEL R169, R169, -INF , !P3 ;  /* 0xff800000a9a97808 */ /* 0x000fe20005800000 */
[----:B------:R-:W1:Y:S01]  /*13400*/  MUFU.TANH R158, R51 ;  /* 0x00000033009e7308 */ /* 0x000e620000002400 */
[----:B------:R-:W-:-:S02]  /*13410*/  FSEL R178, R178, -INF , !P1 ;  /* 0xff800000b2b27808 */ /* 0x000fc40004800000 */
[----:B------:R-:W-:Y:S02]  /*13420*/  FSEL R167, R167, -INF , !P1 ;  /* 0xff800000a7a77808 */ /* 0x000fe40004800000 */
[-C--:B------:R-:W-:Y:S01]  /*13430*/  ISETP.GE.AND P5, PT, R8, R61.reuse, PT ;  /* 0x0000003d0800720c */ /* 0x080fe20003fa6270 */
[----:B------:R-:W-:Y:S01]  /*13440*/  VIADD R8, R0, 0x70 ;  /* 0x0000007000087836 */ /* 0x000fe20000000000 */
[-C--:B------:R-:W-:Y:S01]  /*13450*/  ISETP.GE.AND P3, PT, R6, R61.reuse, PT ;  /* 0x0000003d0600720c */ /* 0x080fe20003f66270 */
[----:B------:R-:W-:Y:S01]  /*13460*/  MUFU.TANH R147, R29 ;  /* 0x0000001d00937308 */ /* 0x000fe20000002400 */
[----:B------:R-:W-:Y:S01]  /*13470*/  ISETP.GE.AND P1, PT, R4, R61, PT ;  /* 0x0000003d0400720c */ /* 0x000fe20003f26270 */
[----:B------:R-:W-:Y:S01]  /*13480*/  VIADD R6, R0, 0x71 ;  /* 0x0000007100067836 */ /* 0x000fe20000000000 */
[----:B------:R-:W-:Y:S01]  /*13490*/  FSEL R182, R182, -INF , !P4 ;  /* 0xff800000b6b67808 */ /* 0x000fe20006000000 */
[C---:B------:R-:W-:Y:S01]  /*134a0*/  VIADD R4, R0.reuse, 0x78 ;  /* 0x0000007800047836 */ /* 0x040fe20000000000 */
[----:B------:R-:W-:Y:S01]  /*134b0*/  FSEL R177, R177, -INF , !P4 ;  /* 0xff800000b1b17808 */ /* 0x000fe20006000000 */
[----:B------:R-:W-:Y:S01]  /*134c0*/  VIADD R0, R0, 0x79 ;  /* 0x0000007900007836 */ /* 0x000fe20000000000 */
[----:B------:R-:W-:Y:S01]  /*134d0*/  FSEL R174, R174, -INF , !P0 ;  /* 0xff800000aeae7808 */ /* 0x000fe20004000000 */
[----:B------:R-:W3:Y:S01]  /*134e0*/  MUFU.TANH R154, R31 ;  /* 0x0000001f009a7308 */ /* 0x000ee20000002400 */
[----:B------:R-:W-:-:S02]  /*134f0*/  FSEL R165, R165, -INF , !P0 ;  /* 0xff800000a5a57808 */ /* 0x000fc40004000000 */
[----:B------:R-:W-:Y:S02]  /*13500*/  FSEL R170, R170, -INF , !P3 ;  /* 0xff800000aaaa7808 */ /* 0x000fe40005800000 */
[----:B------:R-:W-:Y:S02]  /*13510*/  FSEL R163, R163, -INF , !P3 ;  /* 0xff800000a3a37808 */ /* 0x000fe40005800000 */
[----:B--2---:R-:W-:Y:S01]  /*13520*/  FSEL R160, R160, -INF , !P1 ;  /* 0xff800000a0a07808 */ /* 0x004fe20004800000 */
[----:B------:R-:W2:Y:S01]  /*13530*/  MUFU.TANH R145, R24 ;  /* 0x0000001800917308 */ /* 0x000ea20000002400 */
[----:B------:R-:W-:Y:S02]  /*13540*/  FSEL R153, R153, -INF , !P1 ;  /* 0xff80000099997808 */ /* 0x000fe40004800000 */
[-C--:B------:R-:W-:Y:S02]  /*13550*/  ISETP.GE.AND P4, PT, R8, R61.reuse, PT ;  /* 0x0000003d0800720c */ /* 0x080fe40003f86270 */
[----:B------:R-:W-:-:S02]  /*13560*/  ISETP.GE.AND P3, PT, R6, R61, PT ;  /* 0x0000003d0600720c */ /* 0x000fc40003f66270 */
[-C--:B------:R-:W-:Y:S01]  /*13570*/  ISETP.GE.AND P1, PT, R4, R61.reuse, PT ;  /* 0x0000003d0400720c */ /* 0x080fe20003f26270 */
[----:B------:R-:W4:Y:S01]  /*13580*/  MUFU.TANH R139, R25 ;  /* 0x00000019008b7308 */ /* 0x000f220000002400 */
[----:B------:R-:W-:Y:S02]  /*13590*/  ISETP.GE.AND P0, PT, R0, R61, PT ;  /* 0x0000003d0000720c */ /* 0x000fe40003f06270 */
[----:B-1----:R-:W-:Y:S02]  /*135a0*/  FSEL R158, R158, -INF , !P2 ;  /* 0xff8000009e9e7808 */ /* 0x002fe40005000000 */
[----:B------:R-:W-:Y:S02]  /*135b0*/  FSEL R151, R151, -INF , !P2 ;  /* 0xff80000097977808 */ /* 0x000fe40005000000 */
[----:B------:R-:W-:Y:S01]  /*135c0*/  ISETP.NE.AND P2, PT, R3, RZ, PT ;  /* 0x000000ff0300720c */ /* 0x000fe20003f45270 */
[----:B------:R-:W1:Y:S01]  /*135d0*/  MUFU.TANH R152, R26 ;  /* 0x0000001a00987308 */ /* 0x000e620000002400 */
[----:B---3--:R-:W-:-:S02]  /*135e0*/  FSEL R154, R154, -INF , !P5 ;  /* 0xff8000009a9a7808 */ /* 0x008fc40006800000 */
[----:B------:R-:W-:Y:S02]  /*135f0*/  FSEL R147, R147, -INF , !P5 ;  /* 0xff80000093937808 */ /* 0x000fe40006800000 */
[----:B--2---:R-:W-:-:S03]  /*13600*/  FSEL R145, R145, -INF , !P4 ;  /* 0xff80000091917808 */ /* 0x004fc60006000000 */
[----:B------:R-:W2:Y:S01]  /*13610*/  MUFU.TANH R150, R27 ;  /* 0x0000001b00967308 */ /* 0x000ea20000002400 */
[----:B----4-:R-:W-:-:S07]  /*13620*/  FSEL R139, R139, -INF , !P3 ;  /* 0xff8000008b8b7808 */ /* 0x010fce0005800000 */
        /* <DEDUP_REMOVED lines=25> */
.L_x_5233:
        /* <DEDUP_REMOVED lines=20> */
[----:B------:R-:W-:Y:S01]  /*13900*/  IMAD R11, R7, R3, R0 ;  /* 0x00000003070b7224 */ /* 0x000fe200078e0200 */
[----:B------:R-:W-:Y:S01]  /*13910*/  LOP3.LUT R0, R228, R9, RZ, 0x3c, !PT ;  /* 0x00000009e4007212 */ /* 0x000fe200078e3cff */
[----:B------:R-:W-:Y:S01]  /*13920*/  IMAD R3, R10, R3, R4 ;  /* 0x000000030a037224 */ /* 0x000fe200078e0204 */
[----:B------:R-:W-:Y:S02]  /*13930*/  LOP3.LUT R4, RZ, R9, RZ, 0x33, !PT ;  /* 0x00000009ff047212 */ /* 0x000fe400078e33ff */
[C---:B------:R-:W-:Y:S02]  /*13940*/  ISETP.GT.U32.AND P0, PT, R6.reuse, R11, PT ;  /* 0x0000000b0600720c */ /* 0x040fe40003f04070 */
[----:B------:R-:W-:Y:S02]  /*13950*/  ISETP.GT.U32.AND P1, PT, R6, R3, PT ;  /* 0x000000030600720c */ /* 0x000fe40003f24070 */
[----:B------:R-:W-:-:S09]  /*13960*/  ISETP.GE.AND P6, PT, R0, RZ, PT ;  /* 0x000000ff0000720c */ /* 0x000fd20003fc6270 */
[----:B------:R-:W-:Y:S02]  /*13970*/  @!P0 IMAD.IADD R11, R11, 0x1, -R6 ;  /* 0x000000010b0b8824 */ /* 0x000fe400078e0a06 */
[-C--:B------:R-:W-:Y:S01]  /*13980*/  @!P1 IADD3 R3, PT, PT, R3, -R6.reuse, RZ ;  /* 0x8000000603039210 */ /* 0x080fe20007ffe0ff */
[----:B------:R-:W-:Y:S01]  /*13990*/  @!P0 VIADD R7, R7, 0x1 ;  /* 0x0000000107078836 */ /* 0x000fe20000000000 */
[----:B------:R-:W-:Y:S01]  /*139a0*/  ISETP.NE.AND P0, PT, R9, RZ, PT ;  /* 0x000000ff0900720c */ /* 0x000fe20003f05270 */
[----:B------:R-:W-:Y:S01]  /*139b0*/  @!P1 VIADD R10, R10, 0x1 ;  /* 0x000000010a0a9836 */ /* 0x000fe20000000000 */
[-C--:B------:R-:W-:Y:S02]  /*139c0*/  ISETP.GE.U32.AND P3, PT, R11, R6.reuse, PT ;  /* 0x000000060b00720c */ /* 0x080fe40003f66070 */
[----:B------:R-:W-:-:S11]  /*139d0*/  ISETP.GE.U32.AND P4, PT, R3, R6, PT ;  /* 0x000000060300720c */ /* 0x000fd60003f86070 */
        /* <DEDUP_REMOVED lines=26> */
.L_x_5234:
[----:B------:R-:W-:Y:S05]  /*13b80*/  BSYNC.RECONVERGENT B0 ;  /* 0x0000000000007941 */ /* 0x000fea0003800200 */
.L_x_5232:
[----:B------:R-:W-:Y:S01]  /*13b90*/  IMAD.SHL.U32 R3, R142, 0x8, RZ ;  /* 0x000000088e037824 */ /* 0x000fe200078e00ff */
[C---:B------:R-:W-:Y:S01]  /*13ba0*/  SHF.L.U64.HI R4, R220.reuse, 0x5, R221 ;  /* 0x00000005dc047819 */ /* 0x040fe200000102dd */
[----:B------:R-:W-:Y:S02]  /*13bb0*/  IMAD.SHL.U32 R7, R220, 0x20, RZ ;  /* 0x00000020dc077824 */ /* 0x000fe400078e00ff */
[----:B------:R-:W-:Y:S01]  /*13bc0*/  IMAD.MOV.U32 R218, RZ, RZ, R222 ;  /* 0x000000ffffda7224 */ /* 0x000fe200078e00de */
[----:B------:R-:W-:Y:S02]  /*13bd0*/  LOP3.LUT R9, R3, 0x1c0, RZ, 0xc0, !PT ;  /* 0x000001c003097812 */ /* 0x000fe400078ec0ff */
[----:B------:R-:W-:Y:S02]  /*13be0*/  IADD3 R8, P0, PT, R7, R222, RZ ;  /* 0x000000de07087210 */ /* 0x000fe40007f1e0ff */
[----:B------:R-:W-:-:S03]  /*13bf0*/  LOP3.LUT R0, R9, 0x38, R142, 0xf8, !PT ;  /* 0x0000003809007812 */ /* 0x000fc600078ef88e */
[----:B------:R-:W-:Y:S01]  /*13c00*/  IMAD.X R9, R4, 0x1, R219, P0 ;  /* 0x0000000104097824 */ /* 0x000fe200000e06db */
        /* <DEDUP_REMOVED lines=35> */
.L_x_5231:
[----:B------:R-:W-:Y:S05]  /*13e40*/  BSYNC.RECONVERGENT B1 ;  /* 0x0000000000017941 */ /* 0x000fea0003800200 */
.L_x_5230:
        /* <DEDUP_REMOVED lines=120> */
[-C--:B------:R-:W-:Y:S01]  /*145d0*/  FFMA.FTZ R239, R66, R146.reuse, -R135 ;  /* 0x0000009242ef7223 */ /* 0x080fe20000010887 */
[----:B------:R-:W-:Y:S01]  /*145e0*/  MUFU.EX2 R55, R55 ;  /* 0x0000003700377308 */ /* 0x000fe20000000800 */
[----:B------:R-:W-:Y:S01]  /*145f0*/  FADD.FTZ R62, R62, R61 ;  /* 0x0000003d3e3e7221 */ /* 0x000fe20000010000 */
[----:B------:R-:W-:Y:S01]  /*14600*/  FADD.FTZ R64, R64, R63 ;  /* 0x0000003f40407221 */ /* 0x000fe20000010000 */
[----:B------:R-:W-:Y:S01]  /*14610*/  ISETP.GE.AND P0, PT, R138, R217, PT ;  /* 0x000000d98a00720c */ /* 0x000fe20003f06270 */
[----:B------:R-:W4:Y:S01]  /*14620*/  MUFU.EX2 R54, R54 ;  /* 0x0000003600367308 */ /* 0x000f220000000800 */
[C---:B------:R-:W-:Y:S01]  /*14630*/  HMMA.16816.F32.BF16 R96, R68.reuse, R92, RZ ;  /* 0x0000005c4460723c */ /* 0x040fe200000418ff */
[----:B------:R-:W-:Y:S01]  /*14640*/  FADD.FTZ R57, R57, R62 ;  /* 0x0000003e39397221 */ /* 0x000fe20000010000 */
[----:B------:R-:W-:Y:S01]  /*14650*/  FADD.FTZ R59, R59, R64 ;  /* 0x000000403b3b7221 */ /* 0x000fe20000010000 */
[----:B------:R-:W-:Y:S02]  /*14660*/  MUFU.EX2 R51, R51 ;  /* 0x0000003300337308 */ /* 0x000fe40000000800 */
[----:B------:R-:W-:Y:S01]  /*14670*/  FADD.FTZ R56, R56, R57 ;  /* 0x0000003938387221 */ /* 0x000fe20000010000 */
[----:B------:R-:W-:Y:S01]  /*14680*/  FADD.FTZ R58, R58, R59 ;  /* 0x0000003b3a3a7221 */ /* 0x000fe20000010000 */
[----:B------:R-:W5:Y:S01]  /*14690*/  MUFU.EX2 R50, R50 ;  /* 0x0000003200327308 */ /* 0x000f620000000800 */
[C---:B------:R-:W-:Y:S03]  /*146a0*/  HMMA.16816.F32.BF16 R92, R68.reuse, R94, RZ ;  /* 0x0000005e445c723c */ /* 0x040fe600000418ff */
[----:B------:R-:W3:Y:S04]  /*146b0*/  MUFU.EX2 R48, R48 ;  /* 0x0000003000307308 */ /* 0x000ee80000000800 */
[----:B------:R1:W-:Y:S01]  /*146c0*/  MUFU.EX2 R44, R40 ;  /* 0x00000028002c7308 */ /* 0x0003e20000000800 */
[C---:B------:R-:W-:Y:S03]  /*146d0*/  HMMA.16816.F32.BF16 R128, R68.reuse, R124, RZ ;  /* 0x0000007c4480723c */ /* 0x040fe600000418ff */
[----:B------:R2:W-:Y:S04]  /*146e0*/  MUFU.EX2 R41, R2 ;  /* 0x0000000200297308 */ /* 0x0005e80000000800 */
[----:B------:R-:W-:Y:S01]  /*146f0*/  MUFU.EX2 R45, R45 ;  /* 0x0000002d002d7308 */ /* 0x000fe20000000800 */
[----:B------:R-:W-:Y:S03]  /*14700*/  HMMA.16816.F32.BF16 R120, R68, R116, RZ ;  /* 0x000000744478723c */ /* 0x000fe600000418ff */
[----:B------:R-:W-:Y:S01]  /*14710*/  MUFU.EX2 R47, R47 ;  /* 0x0000002f002f7308 */ /* 0x000fe20000000800 */
[----:B-1----:R-:W-:-:S03]  /*14720*/  FFMA.FTZ R40, R37, R146, -R144 ;  /* 0x0000009225287223 */ /* 0x002fc60000010890 */
[----:B------:R-:W1:Y:S01]  /*14730*/  MUFU.EX2 R46, R46 ;  /* 0x0000002e002e7308 */ /* 0x000e620000000800 */
[C---:B------:R-:W-:Y:S01]  /*14740*/  HMMA.16816.F32.BF16 R112, R68.reuse, R108, RZ ;  /* 0x0000006c4470723c */ /* 0x040fe200000418ff */
[----:B--2---:R-:W-:Y:S02]  /*14750*/  FFMA.FTZ R2, R36, R146, -R135 ;  /* 0x0000009224027223 */ /* 0x004fe40000010887 */
[----:B------:R-:W-:Y:S01]  /*14760*/  MUFU.EX2 R43, R43 ;  /* 0x0000002b002b7308 */ /* 0x000fe20000000800 */
[----:B------:R-:W-:Y:S03]  /*14770*/  LDSM.16.MT88.4 R36, [R0+0x11000] ;  /* 0x011000000024783b */ /* 0x000fe60000004200 */
[----:B------:R-:W2:Y:S01]  /*14780*/  MUFU.EX2 R40, R40 ;  /* 0x0000002800287308 */ /* 0x000ea20000000800 */
[C---:B------:R-:W-:Y:S03]  /*14790*/  HMMA.16816.F32.BF16 R104, R68.reuse, R100, RZ ;  /* 0x000000644468723c */ /* 0x040fe600000418ff */
[----:B------:R-:W2:Y:S04]  /*147a0*/  MUFU.EX2 R2, R2 ;  /* 0x0000000200027308 */ /* 0x000ea80000000800 */
[----:B------:R-:W-:Y:S01]  /*147b0*/  MUFU.EX2 R155, R155 ;  /* 0x0000009b009b7308 */ /* 0x000fe20000000800 */
[C---:B------:R-:W-:Y:S03]  /*147c0*/  HMMA.16816.F32.BF16 R88, R68.reuse, R84, RZ ;  /* 0x000000544458723c */ /* 0x040fe600000418ff */
[----:B------:R-:W-:Y:S04]  /*147d0*/  MUFU.EX2 R159, R181 ;  /* 0x000000b5009f7308 */ /* 0x000fe80000000800 */
[----:B------:R-:W2:Y:S01]  /*147e0*/  MUFU.EX2 R166, R166 ;  /* 0x000000a600a67308 */ /* 0x000ea20000000800 */
[C---:B------:R-:W-:Y:S03]  /*147f0*/  HMMA.16816.F32.BF16 R80, R68.reuse, R76, RZ ;  /* 0x0000004c4450723c */ /* 0x040fe600000418ff */
[----:B------:R-:W-:Y:S04]  /*14800*/  MUFU.EX2 R161, R161 ;  /* 0x000000a100a17308 */ /* 0x000fe80000000800 */
[----:B------:R-:W-:Y:S01]  /*14810*/  MUFU.EX2 R168, R168 ;  /* 0x000000a800a87308 */ /* 0x000fe20000000800 */
[C---:B------:R-:W-:Y:S03]  /*14820*/  HMMA.16816.F32.BF16 R124, R68.reuse, R126, RZ ;  /* 0x0000007e447c723c */ /* 0x040fe600000418ff */
[----:B------:R-:W-:Y:S04]  /*14830*/  MUFU.EX2 R177, R177 ;  /* 0x000000b100b17308 */ /* 0x000fe80000000800 */
[----:B------:R-:W-:Y:S01]  /*14840*/  MUFU.EX2 R182, R182 ;  /* 0x000000b600b67308 */ /* 0x000fe20000000800 */
[C---:B------:R-:W-:Y:S03]  /*14850*/  HMMA.16816.F32.BF16 R116, R68.reuse, R118, RZ ;  /* 0x000000764474723c */ /* 0x040fe600000418ff */
[----:B------:R-:W-:Y:S05]  /*14860*/  MUFU.EX2 R239, R239 ;  /* 0x000000ef00ef7308 */ /* 0x000fea0000000800 */
        /* <DEDUP_REMOVED lines=45> */
[----:B--2---:R-:W-:Y:S01]  /*14b40*/  F2FP.BF16.F32.PACK_AB R6, R40, R43 ;  /* 0x0000002b2806723e */ /* 0x004fe200000010ff */
[----:B------:R-:W-:Y:S01]  /*14b50*/  FADD.FTZ R47, R47, R50 ;  /* 0x000000322f2f7221 */ /* 0x000fe20000010000 */
[----:B------:R-:W-:Y:S01]  /*14b60*/  F2FP.BF16.F32.PACK_AB R7, R2, R41 ;  /* 0x000000290207723e */ /* 0x000fe200000010ff */
[----:B------:R-:W-:-:S02]  /*14b70*/  FADD.FTZ R44, R44, R45 ;  /* 0x0000002d2c2c7221 */ /* 0x000fc40000010000 */
[----:B------:R-:W-:Y:S02]  /*14b80*/  FADD.FTZ R46, R46, R47 ;  /* 0x0000002f2e2e7221 */ /* 0x000fe40000010000 */
[----:B------:R-:W-:Y:S02]  /*14b90*/  FADD.FTZ R41, R41, R44 ;  /* 0x0000002c29297221 */ /* 0x000fe40000010000 */
[C---:B----4-:R-:W-:Y:S01]  /*14ba0*/  HMMA.16816.F32.BF16 R88, R4.reuse, R12, R88 ;  /* 0x0000000c0458723c */ /* 0x050fe20000041858 */
[-C--:B------:R-:W-:Y:S01]  /*14bb0*/  FFMA.FTZ R12, R162, R146.reuse, -R135 ;  /* 0x00000092a20c7223 */ /* 0x080fe20000010887 */
[----:B------:R-:W-:Y:S01]  /*14bc0*/  FADD.FTZ R43, R43, R46 ;  /* 0x0000002e2b2b7221 */ /* 0x000fe20000010000 */
[----:B------:R2:W4:Y:S01]  /*14bd0*/  MUFU.EX2 R162, R164 ;  /* 0x000000a400a27308 */ /* 0x0005220000000800 */
[----:B------:R-:W-:Y:S02]  /*14be0*/  FADD.FTZ R2, R2, R41 ;  /* 0x0000002902027221 */ /* 0x000fe40000010000 */
[----:B------:R-:W-:Y:S01]  /*14bf0*/  FADD.FTZ R40, R40, R43 ;  /* 0x0000002b28287221 */ /* 0x000fe20000010000 */
[----:B------:R3:W-:Y:S01]  /*14c00*/  MUFU.EX2 R157, R12 ;  /* 0x0000000c009d7308 */ /* 0x0007e20000000800 */
[C---:B-----5:R-:W-:Y:S08]  /*14c10*/  HMMA.16816.F32.BF16 R128, R4.reuse, R32, R128 ;  /* 0x000000200480723c */ /* 0x060ff00000041880 */
[----:B------:R-:W-:Y:S01]  /*14c20*/  HMMA.16816.F32.BF16 R124, R4, R34, R124 ;  /* 0x00000022047c723c */ /* 0x000fe2000004187c */
[----:B------:R-:W5:Y:S01]  /*14c30*/  LDSM.16.MT88.4 R32, [R141+0xd800] ;  /* 0x00d800008d20783b */ /* 0x000f620000004200 */
[-C--:B--2---:R-:W-:Y:S01]  /*14c40*/  FFMA.FTZ R164, R171, R146.reuse, -R144 ;  /* 0x00000092aba47223 */ /* 0x084fe20000010890 */
[----:B------:R-:W-:-:S05]  /*14c50*/  FFMA.FTZ R171, R172, R146, -R135 ;  /* 0x00000092acab7223 */ /* 0x000fca0000010887 */
[C---:B------:R-:W-:Y:S01]  /*14c60*/  HMMA.16816.F32.BF16 R84, R4.reuse, R14, R84 ;  /* 0x0000000e0454723c */ /* 0x040fe20000041854 */
[----:B---3--:R-:W2:Y:S01]  /*14c70*/  LDSM.16.MT88.4 R12, [R60+0x11800] ;  /* 0x011800003c0c783b */ /* 0x008ea20000004200 */
[----:B------:R-:W3:Y:S04]  /*14c80*/  MUFU.EX2 R164, R164 ;  /* 0x000000a400a47308 */ /* 0x000ee80000000800 */
[----:B------:R-:W-:Y:S02]  /*14c90*/  MUFU.EX2 R171, R171 ;  /* 0x000000ab00ab7308 */ /* 0x000fe40000000800 */
        /* <DEDUP_REMOVED lines=16> */
[----:B------:R-:W-:Y:S01]  /*14da0*/  HMMA.16816.F32.BF16 R68, R4, R38, R68 ;  /* 0x000000260444723c */ /* 0x000fe20000041844 */
[----:B------:R-:W-:Y:S01]  /*14db0*/  F2FP.BF16.F32.PACK_AB R4, R166, R159 ;  /* 0x0000009fa604723e */ /* 0x000fe200000010ff */
[----:B------:R-:W-:Y:S01]  /*14dc0*/  LDSM.16.MT88.4 R36, [R42+0x12000] ;  /* 0x012000002a24783b */ /* 0x000fe20000004200 */
[----:B----4-:R-:W-:Y:S01]  /*14dd0*/  F2FP.BF16.F32.PACK_AB R5, R162, R155 ;  /* 0x0000009ba205723e */ /* 0x010fe200000010ff */
[----:B------:R-:W-:Y:S01]  /*14de0*/  FADD.FTZ R155, R155, R2 ;  /* 0x000000029b9b7221 */ /* 0x000fe20000010000 */
[----:B---3--:R-:W-:-:S02]  /*14df0*/  F2FP.BF16.F32.PACK_AB R6, R161, R164 ;  /* 0x000000a4a106723e */ /* 0x008fc400000010ff */
[----:B------:R-:W-:Y:S01]  /*14e00*/  F2FP.BF16.F32.PACK_AB R7, R168, R157 ;  /* 0x0000009da807723e */ /* 0x000fe200000010ff */
[----:B------:R-:W-:-:S04]  /*14e10*/  FADD.FTZ R162, R162, R155 ;  /* 0x0000009ba2a27221 */ /* 0x000fc80000010000 */
[----:B------:R-:W-:Y:S02]  /*14e20*/  FADD.FTZ R157, R157, R162 ;  /* 0x000000a29d9d7221 */ /* 0x000fe40000010000 */
[C---:B-----5:R-:W-:Y:S08]  /*14e30*/  HMMA.16816.F32.BF16 R128, R4.reuse, R32, R128 ;  /* 0x000000200480723c */ /* 0x060ff00000041880 */
[C---:B------:R-:W-:Y:S01]  /*14e40*/  HMMA.16816.F32.BF16 R124, R4.reuse, R34, R124 ;  /* 0x00000022047c723c */ /* 0x040fe2000004187c */
[----:B------:R-:W3:Y:S07]  /*14e50*/  LDSM.16.MT88.4 R32, [R0+0x11800] ;  /* 0x011800000020783b */ /* 0x000eee0000004200 */
        /* <DEDUP_REMOVED lines=9> */
[C---:B------:R-:W-:Y:S01]  /*14ef0*/  HMMA.16816.F32.BF16 R80, R4.reuse, R8, R80 ;  /* 0x000000080450723c */ /* 0x040fe20000041850 */
[----:B------:R4:W5:Y:S04]  /*14f00*/  MUFU.EX2 R175, R179 ;  /* 0x000000b300af7308 */ /* 0x0009680000000800 */
[----:B------:R-:W5:Y:S01]  /*14f10*/  MUFU.EX2 R184, R184 ;  /* 0x000000b800b87308 */ /* 0x000f620000000800 */
[----:B--2---:R-:W2:Y:S02]  /*14f20*/  LDSM.16.MT88.4 R12, [R141+0x12000] ;  /* 0x012000008d0c783b */ /* 0x004ea40000004200 */
[----:B------:R-:W-:Y:S02]  /*14f30*/  HMMA.16816.F32.BF16 R76, R4, R10, R76 ;  /* 0x0000000a044c723c */ /* 0x000fe4000004184c */
[----:B------:R-:W2:Y:S01]  /*14f40*/  LDSM.16.MT88.4 R8, [R60+0x12000] ;  /* 0x012000003c08783b */ /* 0x000ea20000004200 */
[----:B----4-:R-:W-:-:S05]  /*14f50*/  FFMA.FTZ R179, R178, R146, -R135 ;  /* 0x00000092b2b37223 */ /* 0x010fca0000010887 */
[C---:B------:R-:W-:Y:S01]  /*14f60*/  HMMA.16816.F32.BF16 R96, R4.reuse, R16, R96 ;  /* 0x000000100460723c */ /* 0x040fe20000041860 */
[----:B------:R-:W-:Y:S07]  /*14f70*/  MUFU.EX2 R179, R179 ;  /* 0x000000b300b37308 */ /* 0x000fee0000000800 */
        /* <DEDUP_REMOVED lines=21> */
[----:B------:R-:W-:Y:S01]  /*150d0*/  HMMA.16816.F32.BF16 R88, R4, R8, R88 ;  /* 0x000000080458723c */ /* 0x000fe20000041858 */
        /* <DEDUP_REMOVED lines=182> */
.L_x_5242:
        /* <DEDUP_REMOVED lines=78> */
.L_x_5237:
[----:B------:R-:W-:Y:S05]  /*16120*/  BSYNC.RECONVERGENT B0 ;  /* 0x0000000000007941 */ /* 0x000fea0003800200 */
.L_x_5236:
[----:B------:R-:W1:Y:S01]  /*16130*/  S2UR UR7, SR_CgaCtaId ;  /* 0x00000000000779c3 */ /* 0x000e620000008800 */
[C---:B------:R-:W-:Y:S01]  /*16140*/  SHF.L.U32 R140, R142.reuse, 0x3, RZ ;  /* 0x000000038e8c7819 */ /* 0x040fe200000006ff */
[----:B------:R-:W-:Y:S01]  /*16150*/  UMOV UR9, 0x400 ;  /* 0x0000040000097882 */ /* 0x000fe20000000000 */
[----:B------:R-:W-:Y:S01]  /*16160*/  LOP3.LUT R2, R142, 0x38, RZ, 0xc0, !PT ;  /* 0x000000388e027812 */ /* 0x000fe200078ec0ff */
[----:B------:R-:W-:Y:S01]  /*16170*/  BSSY.RECONVERGENT B1, `(.L_x_5238) ;  /* 0x00001fe000017945 */ /* 0x000fe20003800200 */
[C---:B------:R-:W-:Y:S02]  /*16180*/  LOP3.LUT R7, R140.reuse, 0x1c0, RZ, 0xc0, !PT ;  /* 0x000001c08c077812 */ /* 0x040fe400078ec0ff */
[----:B------:R-:W-:Y:S02]  /*16190*/  LOP3.LUT R215, R140, 0x38, RZ, 0xc0, !PT ;  /* 0x000000388cd77812 */ /* 0x000fe400078ec0ff */
[----:B------:R-:W-:Y:S02]  /*161a0*/  SHF.L.U32 R218, R142, 0x6, RZ ;  /* 0x000000068eda7819 */ /* 0x000fe400000006ff */
[----:B------:R-:W-:Y:S02]  /*161b0*/  LOP3.LUT R7, R215, R7, R2, 0x1e, !PT ;  /* 0x00000007d7077212 */ /* 0x000fe400078e1e02 */
[----:B------:R-:W-:Y:S02]  /*161c0*/  LOP3.LUT R5, R218, 0x200, RZ, 0xc0, !PT ;  /* 0x00000200da057812 */ /* 0x000fe400078ec0ff */
[----:B------:R-:W-:Y:S02]  /*161d0*/  SHF.L.U32 R2, R142, 0x5, RZ ;  /* 0x000000058e027819 */ /* 0x000fe400000006ff */
[----:B------:R-:W-:Y:S02]  /*161e0*/  LOP3.LUT R4, R140, 0x1e00, RZ, 0xc0, !PT ;  /* 0x00001e008c047812 */ /* 0x000fe400078ec0ff */
[----:B------:R-:W-:Y:S02]  /*161f0*/  LOP3.LUT R2, R5, 0x7c00, R2, 0xf8, !PT ;  /* 0x00007c0005027812 */ /* 0x000fe400078ef802 */
[----:B------:R-:W-:Y:S02]  /*16200*/  LOP3.LUT R5, R7, R4, RZ, 0xfc, !PT ;  /* 0x0000000407057212 */ /* 0x000fe400078efcff */
[----:B------:R-:W-:Y:S01]  /*16210*/  IADD3 R8, P0, PT, R237, R224, RZ ;  /* 0x000000e0ed087210 */ /* 0x000fe20007f1e0ff */
[----:B-1----:R-:W-:Y:S01]  /*16220*/  ULEA UR6, UR7, UR9, 0x18 ;  /* 0x0000000907067291 */ /* 0x002fe2000f8ec0ff */
[----:B------:R-:W-:Y:S02]  /*16230*/  SHF.R.U32.HI R214, RZ, 0x1, R142 ;  /* 0x00000001ffd67819 */ /* 0x000fe4000001168e */
[----:B------:R-:W-:Y:S02]  /*16240*/  IADD3.X R9, PT, PT, R238, R225, RZ, P0, !PT ;  /* 0x000000e1ee097210 */ /* 0x000fe400007fe4ff */
[-C--:B------:R-:W-:Y:S02]  /*16250*/  IADD3 R6, P0, PT, R8, R237.reuse, RZ ;  /* 0x000000ed08067210 */ /* 0x080fe40007f1e0ff */
[----:B------:R-:W-:Y:S02]  /*16260*/  LEA R243, R5, UR6, 0x1 ;  /* 0x0000000605f37c11 */ /* 0x000fe4000f8e08ff */
[-C--:B------:R-:W-:Y:S02]  /*16270*/  IADD3.X R7, PT, PT, R9, R238.reuse, RZ, P0, !PT ;  /* 0x000000ee09077210 */ /* 0x080fe400007fe4ff */
[-C--:B------:R-:W-:Y:S01]  /*16280*/  IADD3 R10, P0, PT, R6, R237.reuse, RZ ;  /* 0x000000ed060a7210 */ /* 0x080fe20007f1e0ff */
[----:B------:R-:W-:Y:S01]  /*16290*/  @!PT LDS RZ, [RZ] ;  /* 0x00000000fffff984 */ /* 0x000fe20000000800 */
[----:B------:R-:W-:Y:S01]  /*162a0*/  @!PT LDS RZ, [RZ] ;  /* 0x00000000fffff984 */ /* 0x000fe20000000800 */
[----:B------:R-:W-:Y:S01]  /*162b0*/  @!PT LDS RZ, [RZ] ;  /* 0x00000000fffff984 */ /* 0x000fe20000000800 */
[----:B------:R-:W-:Y:S01]  /*162c0*/  LDGSTS.E.BYPASS.LTC128B.128 [R243+0xc000], desc[UR4][R224.64] ;  /* 0x0c000000e0f37fae */ /* 0x000fe2000b981a04 */
[----:B------:R-:W-:Y:S02]  /*162d0*/  LOP3.LUT R3, R214, 0x8, RZ, 0xc0, !PT ;  /* 0x00000008d6037812 */ /* 0x000fe400078ec0ff */
[-C--:B------:R-:W-:Y:S02]  /*162e0*/  IADD3.X R11, PT, PT, R7, R238.reuse, RZ, P0, !PT ;  /* 0x000000ee070b7210 */ /* 0x080fe400007fe4ff */
[----:B------:R-:W-:Y:S02]  /*162f0*/  IADD3 R12, P0, PT, R10, R237, RZ ;  /* 0x000000ed0a0c7210 */ /* 0x000fe40007f1e0ff */
[----:B------:R-:W-:Y:S01]  /*16300*/  LOP3.LUT R4, R3, 0x1c0, R218, 0xf8, !PT ;  /* 0x000001c003047812 */ /* 0x000fe200078ef8da */
[----:B------:R-:W-:Y:S01]  /*16310*/  LDGSTS.E.BYPASS.LTC128B.128 [R243+0x10000], desc[UR4][R224.64+0x80] ;  /* 0x10000080e0f37fae */ /* 0x000fe2000b981a04 */
[-C--:B------:R-:W-:Y:S02]  /*16320*/  IADD3.X R13, PT, PT, R11, R238.reuse, RZ, P0, !PT ;  /* 0x000000ee0b0d7210 */ /* 0x080fe400007fe4ff */
[----:B------:R-:W-:Y:S02]  /*16330*/  LOP3.LUT R215, R4, R215, RZ, 0x3c, !PT ;  /* 0x000000d704d77212 */ /* 0x000fe400078e3cff */
[----:B------:R-:W-:Y:S02]  /*16340*/  IADD3 R4, P0, PT, R12, R237, RZ ;  /* 0x000000ed0c047210 */ /* 0x000fe40007f1e0ff */
[----:B------:R-:W-:Y:S01]  /*16350*/  LOP3.LUT R2, R2, R215, RZ, 0xfc, !PT ;  /* 0x000000d702027212 */ /* 0x000fe200078efcff */
[----:B------:R-:W-:Y:S01]  /*16360*/  LDGSTS.E.BYPASS.LTC128B.128 [R243+0xc800], desc[UR4][R8.64] ;  /* 0x0c80000008f37fae */ /* 0x000fe2000b981a04 */
[-C--:B------:R-:W-:Y:S02]  /*16370*/  IADD3.X R5, PT, PT, R13, R238.reuse, RZ, P0, !PT ;  /* 0x000000ee0d057210 */ /* 0x080fe400007fe4ff */
[-C--:B------:R-:W-:Y:S02]  /*16380*/  IADD3 R14, P0, PT, R4, R237.reuse, RZ ;  /* 0x000000ed040e7210 */ /* 0x080fe40007f1e0ff */
[----:B------:R-:W-:Y:S02]  /*16390*/  LEA R185, R2, UR6, 0x1 ;  /* 0x0000000602b97c11 */ /* 0x000fe4000f8e08ff */
[-C--:B------:R-:W-:Y:S01]  /*163a0*/  IADD3.X R15, PT, PT, R5, R238.reuse, RZ, P0, !PT ;  /* 0x000000ee050f7210 */ /* 0x080fe200007fe4ff */
[----:B------:R-:W-:Y:S01]  /*163b0*/  LDGSTS.E.BYPASS.LTC128B.128 [R243+0x10800], desc[UR4][R8.64+0x80] ;  /* 0x1080008008f37fae */ /* 0x000fe2000b981a04 */
[----:B------:R-:W-:Y:S02]  /*163c0*/  IADD3 R20, P0, PT, R14, R237, RZ ;  /* 0x000000ed0e147210 */ /* 0x000fe40007f1e0ff */
[C---:B------:R-:W-:Y:S02]  /*163d0*/  LOP3.LUT P2, RZ, R142.reuse, 0x4, RZ, 0xc0, !PT ;  /* 0x000000048eff7812 */ /* 0x040fe4000784c0ff */
[----:B------:R-:W-:Y:S02]  /*163e0*/  IADD3.X R21, PT, PT, R15, R238, RZ, P0, !PT ;  /* 0x000000ee0f157210 */ /* 0x000fe400007fe4ff */
[----:B------:R-:W-:Y:S01]  /*163f0*/  LOP3.LUT P0, RZ, R142, 0x2, RZ, 0xc0, !PT ;  /* 0x000000028eff7812 */ /* 0x000fe2000780c0ff */
[----:B------:R-:W-:Y:S01]  /*16400*/  LDGSTS.E.BYPASS.LTC128B.128 [R243+0xd000], desc[UR4][R6.64] ;  /* 0x0d00000006f37fae */ /* 0x000fe2000b981a04 */
[----:B------:R-:W-:Y:S02]  /*16410*/  SEL R2, R143, 0xffffffc0, !P2 ;  /* 0xffffffc08f027807 */ /* 0x000fe40005000000 */
[----:B------:R-:W-:Y:S02]  /*16420*/  SEL R216, R212, 0xffffffe0, !P0 ;  /* 0xffffffe0d4d87807 */ /* 0x000fe40004000000 */
[-C--:B------:R-:W-:Y:S02]  /*16430*/  IADD3 R205, PT, PT, R2, R185.reuse, RZ ;  /* 0x000000b902cd7210 */ /* 0x080fe40007ffe0ff */
[C---:B------:R-:W-:Y:S01]  /*16440*/  IADD3 R3, PT, PT, R213.reuse, R216, RZ ;  /* 0x000000d8d5037210 */ /* 0x040fe20007ffe0ff */
[----:B------:R-:W-:Y:S01]  /*16450*/  LDGSTS.E.BYPASS.LTC128B.128 [R243+0x11000], desc[UR4][R6.64+0x80] ;  /* 0x1100008006f37fae */ /* 0x000fe2000b981a04 */
[C---:B------:R-:W-:Y:S02]  /*16460*/  IADD3 R134, PT, PT, R216.reuse, R185, RZ ;  /* 0x000000b9d8867210 */ /* 0x040fe40007ffe0ff */
[----:B------:R-:W-:Y:S02]  /*16470*/  IADD3 R135, PT, PT, R213, R2, RZ ;  /* 0x00000002d5877210 */ /* 0x000fe40007ffe0ff */
[C---:B------:R-:W-:Y:S02]  /*16480*/  IADD3 R204, PT, PT, R216.reuse, R205, RZ ;  /* 0x000000cdd8cc7210 */ /* 0x040fe40007ffe0ff */
[----:B------:R-:W-:Y:S01]  /*16490*/  IADD3 R2, PT, PT, R216, R135, RZ ;  /* 0x00000087d8027210 */ /* 0x000fe20007ffe0ff */
[----:B------:R-:W-:Y:S01]  /*164a0*/  LDGSTS.E.BYPASS.LTC128B.128 [R243+0xd800], desc[UR4][R10.64] ;  /* 0x0d8000000af37fae */ /* 0x000fe2000b981a04 */
[----:B------:R-:W-:Y:S04]  /*164b0*/  IADD3 R236, PT, PT, R236, -0x1, RZ ;  /* 0xffffffffecec7810 */ /* 0x000fe80007ffe0ff */
[----:B------:R-:W-:Y:S03]  /*164c0*/  ISETP.GT.AND P0, PT, R236, R217, PT ;  /* 0x000000d9ec00720c */ /* 0x000fe60003f04270 */
[----:B------:R1:W-:Y:S08]  /*164d0*/  LDGSTS.E.BYPASS.LTC128B.128 [R243+0x11800], desc[UR4][R10.64+0x80] ;  /* 0x118000800af37fae */ /* 0x0003f0000b981a04 */
        /* <DEDUP_REMOVED lines=9> */
[----:B-1----:R-:W2:Y:S08]  /*16570*/  LDSM.16.M88.4 R8, [R213+0x4000] ;  /* 0x00400000d508783b */ /* 0x002eb00000000200 */
[----:B------:R-:W3:Y:S08]  /*16580*/  LDSM.16.M88.4 R16, [R213+0x4800] ;  /* 0x00480000d510783b */ /* 0x000ef00000000200 */
[----:B------:R-:W4:Y:S08]  /*16590*/  LDSM.16.M88.4 R24, [R213+0x5000] ;  /* 0x00500000d518783b */ /* 0x000f300000000200 */
[----:B------:R-:W0:Y:S08]  /*165a0*/  LDGDEPBAR ;  /* 0x00000000000079af */ /* 0x000e300000000000 */
[----:B------:R-:W1:Y:S08]  /*165b0*/  LDSM.16.M88.4 R32, [R213+0x5800] ;  /* 0x00580000d520783b */ /* 0x000e700000000200 */
[----:B------:R-:W5:Y:S01]  /*165c0*/  LDSM.16.M88.4 R40, [R213+0x6000] ;  /* 0x00600000d528783b */ /* 0x000f620000000200 */
[C---:B--2---:R-:W-:Y:S07]  /*165d0*/  HMMA.16816.F32.BF16 R4, R64.reuse, R8, RZ ;  /* 0x000000084004723c */ /* 0x044fee00000418ff */
[----:B------:R-:W2:Y:S01]  /*165e0*/  LDSM.16.M88.4 R48, [R213+0x6800] ;  /* 0x00680000d530783b */ /* 0x000ea20000000200 */
[C---:B------:R-:W-:Y:S07]  /*165f0*/  HMMA.16816.F32.BF16 R8, R64.reuse, R10, RZ ;  /* 0x0000000a4008723c */ /* 0x040fee00000418ff */
[----:B------:R-:W2:Y:S01]  /*16600*/  LDSM.16.M88.4 R56, [R213+0x7000] ;  /* 0x00700000d538783b */ /* 0x000ea20000000200 */
[C---:B---3--:R-:W-:Y:S07]  /*16610*/  HMMA.16816.F32.BF16 R12, R64.reuse, R16, RZ ;  /* 0x00000010400c723c */ /* 0x048fee00000418ff */
[----:B------:R-:W3:Y:S01]  /*16620*/  LDSM.16.M88.4 R136, [R213+0x7800] ;  /* 0x00780000d588783b */ /* 0x000ee20000000200 */
[C---:B------:R-:W-:Y:S07]  /*16630*/  HMMA.16816.F32.BF16 R16, R64.reuse, R18, RZ ;  /* 0x000000124010723c */ /* 0x040fee00000418ff */
[----:B------:R-:W-:Y:S01]  /*16640*/  LDSM.16.M88.4 R144, [R134] ;  /* 0x000000008690783b */ /* 0x000fe20000000200 */
[C---:B----4-:R-:W-:Y:S07]  /*16650*/  HMMA.16816.F32.BF16 R20, R64.reuse, R24, RZ ;  /* 0x000000184014723c */ /* 0x050fee00000418ff */
[----:B------:R-:W4:Y:S01]  /*16660*/  LDSM.16.M88.4 R148, [R3+0x4000] ;  /* 0x004000000394783b */ /* 0x000f220000000200 */
[C---:B------:R-:W-:Y:S07]  /*16670*/  HMMA.16816.F32.BF16 R24, R64.reuse, R26, RZ ;  /* 0x0000001a4018723c */ /* 0x040fee00000418ff */
[----:B------:R-:W4:Y:S01]  /*16680*/  LDSM.16.M88.4 R152, [R3+0x4800] ;  /* 0x004800000398783b */ /* 0x000f220000000200 */
[C---:B-1----:R-:W-:Y:S07]  /*16690*/  HMMA.16816.F32.BF16 R28, R64.reuse, R32, RZ ;  /* 0x00000020401c723c */ /* 0x042fee00000418ff */
[----:B------:R-:W1:Y:S01]  /*166a0*/  LDSM.16.M88.4 R156, [R3+0x5000] ;  /* 0x00500000039c783b */ /* 0x000e620000000200 */
[C---:B------:R-:W-:Y:S07]  /*166b0*/  HMMA.16816.F32.BF16 R32, R64.reuse, R34, RZ ;  /* 0x000000224020723c */ /* 0x040fee00000418ff */
[----:B------:R-:W-:Y:S01]  /*166c0*/  LDSM.16.M88.4 R160, [R3+0x6800] ;  /* 0x0068000003a0783b */ /* 0x000fe20000000200 */
[C---:B-----5:R-:W-:Y:S07]  /*166d0*/  HMMA.16816.F32.BF16 R36, R64.reuse, R40, RZ ;  /* 0x000000284024723c */ /* 0x060fee00000418ff */
[----:B------:R-:W-:Y:S01]  /*166e0*/  LDSM.16.M88.4 R164, [R3+0x7000] ;  /* 0x0070000003a4783b */ /* 0x000fe20000000200 */
[C---:B------:R-:W-:Y:S07]  /*166f0*/  HMMA.16816.F32.BF16 R40, R64.reuse, R42, RZ ;  /* 0x0000002a4028723c */ /* 0x040fee00000418ff */
[----:B------:R-:W-:Y:S01]  /*16700*/  LDSM.16.M88.4 R168, [R205] ;  /* 0x00000000cda8783b */ /* 0x000fe20000000200 */
[C---:B--2---:R-:W-:Y:S07]  /*16710*/  HMMA.16816.F32.BF16 R44, R64.reuse, R48, RZ ;  /* 0x00000030402c723c */ /* 0x044fee00000418ff */
[----:B------:R-:W-:Y:S01]  /*16720*/  LDSM.16.M88.4 R172, [R135+0x4000] ;  /* 0x0040000087ac783b */ /* 0x000fe20000000200 */
[C---:B------:R-:W-:Y:S07]  /*16730*/  HMMA.16816.F32.BF16 R48, R64.reuse, R50, RZ ;  /* 0x000000324030723c */ /* 0x040fee00000418ff */
[----:B------:R-:W-:Y:S01]  /*16740*/  LDSM.16.M88.4 R176, [R135+0x4800] ;  /* 0x0048000087b0783b */ /* 0x000fe20000000200 */
[C---:B------:R-:W-:Y:S07]  /*16750*/  HMMA.16816.F32.BF16 R52, R64.reuse, R56, RZ ;  /* 0x000000384034723c */ /* 0x040fee00000418ff */
[----:B------:R-:W-:Y:S01]  /*16760*/  LDSM.16.M88.4 R180, [R135+0x5000] ;  /* 0x0050000087b4783b */ /* 0x000fe20000000200 */
[C---:B------:R-:W-:Y:S07]  /*16770*/  HMMA.16816.F32.BF16 R56, R64.reuse, R58, RZ ;  /* 0x0000003a4038723c */ /* 0x040fee00000418ff */
[----:B------:R-:W2:Y:S01]  /*16780*/  LD.E R223, desc[UR4][R132.64+0x18c] ;  /* 0x00018c0484df7980 */ /* 0x000ea2000c101900 */
[C---:B---3--:R-:W-:Y:S03]  /*16790*/  HMMA.16816.F32.BF16 R60, R64.reuse, R136, RZ ;  /* 0x00000088403c723c */ /* 0x048fe600000418ff */
[----:B------:R-:W-:Y:S05]  /*167a0*/  LDSM.16.M88.4 R188, [R135+0x9800] ;  /* 0x0098000087bc783b */ /* 0x000fea0000000200 */
[----:B------:R-:W-:Y:S03]  /*167b0*/  HMMA.16816.F32.BF16 R64, R64, R138, RZ ;  /* 0x0000008a4040723c */ /* 0x000fe600000418ff */
[----:B------:R-:W3:Y:S05]  /*167c0*/  LDSM.16.M88.4 R136, [R3+0x5800] ;  /* 0x005800000388783b */ /* 0x000eea0000000200 */
[C---:B----4-:R-:W-:Y:S03]  /*167d0*/  HMMA.16816.F32.BF16 R4, R144.reuse, R148, R4 ;  /* 0x000000949004723c */ /* 0x050fe60000041804 */
[----:B------:R-:W-:Y:S05]  /*167e0*/  LDSM.16.M88.4 R192, [R135+0xa000] ;  /* 0x00a0000087c0783b */ /* 0x000fea0000000200 */
[C---:B------:R-:W-:Y:S03]  /*167f0*/  HMMA.16816.F32.BF16 R8, R144.reuse, R150, R8 ;  /* 0x000000969008723c */ /* 0x040fe60000041808 */
[----:B------:R-:W4:Y:S05]  /*16800*/  LDSM.16.M88.4 R148, [R3+0x6000] ;  /* 0x006000000394783b */ /* 0x000f2a0000000200 */
[C---:B------:R-:W-:Y:S03]  /*16810*/  HMMA.16816.F32.BF16 R12, R144.reuse, R152, R12 ;  /* 0x00000098900c723c */ /* 0x040fe6000004180c */
[----:B------:R-:W-:Y:S05]  /*16820*/  LDSM.16.M88.4 R196, [R135+0xa800] ;  /* 0x00a8000087c4783b */ /* 0x000fea0000000200 */
[C---:B------:R-:W-:Y:S03]  /*16830*/  HMMA.16816.F32.BF16 R16, R144.reuse, R154, R16 ;  /* 0x0000009a9010723c */ /* 0x040fe60000041810 */
[----:B------:R-:W5:Y:S05]  /*16840*/  LDSM.16.M88.4 R152, [R3+0x7800] ;  /* 0x007800000398783b */ /* 0x000f6a0000000200 */
[C---:B-1----:R-:W-:Y:S03]  /*16850*/  HMMA.16816.F32.BF16 R20, R144.reuse, R156, R20 ;  /* 0x0000009c9014723c */ /* 0x042fe60000041814 */
[----:B------:R-:W-:Y:S05]  /*16860*/  LDSM.16.M88.4 R200, [R135+0xb000] ;  /* 0x00b0000087c8783b */ /* 0x000fea0000000200 */
[C---:B------:R-:W-:Y:S03]  /*16870*/  HMMA.16816.F32.BF16 R24, R144.reuse, R158, R24 ;  /* 0x0000009e9018723c */ /* 0x040fe60000041818 */
[----:B------:R-:W1:Y:S05]  /*16880*/  LDSM.16.M88.4 R156, [R135+0x5800] ;  /* 0x00580000879c783b */ /* 0x000e6a0000000200 */
[C---:B---3--:R-:W-:Y:S03]  /*16890*/  HMMA.16816.F32.BF16 R28, R144.reuse, R136, R28 ;  /* 0x00000088901c723c */ /* 0x048fe6000004181c */
[----:B------:R-:W-:Y:S05]  /*168a0*/  LDSM.16.M88.4 R208, [R2+0x8000] ;  /* 0x0080000002d0783b */ /* 0x000fea0000000200 */
[C---:B------:R-:W-:Y:S03]  /*168b0*/  HMMA.16816.F32.BF16 R32, R144.reuse, R138, R32 ;  /* 0x0000008a9020723c */ /* 0x040fe60000041820 */
[----:B------:R-:W3:Y:S05]  /*168c0*/  LDSM.16.M88.4 R136, [R135+0x6000] ;  /* 0x006000008788783b */ /* 0x000eea0000000200 */
        /* <DEDUP_REMOVED lines=9> */
[C---:B-----5:R-:W-:Y:S08]  /*16960*/  HMMA.16816.F32.BF16 R60, R144.reuse, R152, R60 ;  /* 0x00000098903c723c */ /* 0x060ff0000004183c */
[----:B------:R-:W-:Y:S01]  /*16970*/  HMMA.16816.F32.BF16 R64, R144, R154, R64 ;  /* 0x0000009a9040723c */ /* 0x000fe20000041840 */
[----:B------:R-:W5:Y:S07]  /*16980*/  LDSM.16.M88.4 R144, [R135+0x7000] ;  /* 0x007000008790783b */ /* 0x000f6e0000000200 */
[C---:B------:R-:W-:Y:S01]  /*16990*/  HMMA.16816.F32.BF16 R4, R168.reuse, R172, R4 ;  /* 0x000000aca804723c */ /* 0x040fe20000041804 */
[----:B------:R-:W5:Y:S07]  /*169a0*/  LDSM.16.M88.4 R152, [R135+0x7800] ;  /* 0x007800008798783b */ /* 0x000f6e0000000200 */
        /* <DEDUP_REMOVED lines=22> */
[----:B------:R-:W5:Y:S07]  /*16b10*/  LDSM.16.M88.4 R152, [R2+0x7800] ;  /* 0x007800000298783b */ /* 0x000f6e0000000200 */
        /* <DEDUP_REMOVED lines=23> */
[C---:B-----5:R-:W-:Y:S08]  /*16c90*/  HMMA.16816.F32.BF16 R60, R136.reuse, R152, R60 ;  /* 0x00000098883c723c */ /* 0x060ff0000004183c */
[----:B------:R-:W-:Y:S01]  /*16ca0*/  HMMA.16816.F32.BF16 R64, R136, R154, R64 ;  /* 0x0000009a8840723c */ /* 0x000fe20000041840 */
[----:B------:R-:W-:Y:S07]  /*16cb0*/  LDSM.16.M88.4 R136, [R134+0x2000] ;  /* 0x002000008688783b */ /* 0x000fee0000000200 */
[C---:B-1----:R-:W-:Y:S01]  /*16cc0*/  HMMA.16816.F32.BF16 R4, R156.reuse, R160, R4 ;  /* 0x000000a09c04723c */ /* 0x042fe20000041804 */
[----:B------:R-:W1:Y:S07]  /*16cd0*/  LDSM.16.M88.4 R152, [R3+0x8000] ;  /* 0x008000000398783b */ /* 0x000e6e0000000200 */
[C---:B------:R-:W-:Y:S01]  /*16ce0*/  HMMA.16816.F32.BF16 R8, R156.reuse, R162, R8 ;  /* 0x000000a29c08723c */ /* 0x040fe20000041808 */
[----:B------:R-:W5:Y:S07]  /*16cf0*/  LDSM.16.M88.4 R160, [R3+0x8800] ;  /* 0x0088000003a0783b */ /* 0x000f6e0000000200 */
[C---:B--2---:R-:W-:Y:S08]  /*16d00*/  HMMA.16816.F32.BF16 R12, R156.reuse, R164, R12 ;  /* 0x000000a49c0c723c */ /* 0x044ff0000004180c */
[C---:B------:R-:W-:Y:S01]  /*16d10*/  HMMA.16816.F32.BF16 R16, R156.reuse, R166, R16 ;  /* 0x000000a69c10723c */ /* 0x040fe20000041810 */
[----:B------:R-:W-:Y:S07]  /*16d20*/  LDSM.16.M88.4 R164, [R3+0xa800] ;  /* 0x00a8000003a4783b */ /* 0x000fee0000000200 */
[C---:B---3--:R-:W-:Y:S08]  /*16d30*/  HMMA.16816.F32.BF16 R20, R156.reuse, R148, R20 ;  /* 0x000000949c14723c */ /* 0x048ff00000041814 */
        /* <DEDUP_REMOVED lines=21> */
[----:B------:R-:W4:Y:S07]  /*16e90*/  LDSM.16.M88.4 R152, [R135+0x8800] ;  /* 0x008800008798783b */ /* 0x000f2e0000000200 */
[C---:B-----5:R-:W-:Y:S08]  /*16ea0*/  HMMA.16816.F32.BF16 R12, R136.reuse, R160, R12 ;  /* 0x000000a0880c723c */ /* 0x060ff0000004180c */
[C---:B------:R-:W-:Y:S01]  /*16eb0*/  HMMA.16816.F32.BF16 R16, R136.reuse, R162, R16 ;  /* 0x000000a28810723c */ /* 0x040fe20000041810 */
[----:B------:R-:W5:Y:S07]  /*16ec0*/  LDSM.16.M88.4 R160, [R135+0xb800] ;  /* 0x00b8000087a0783b */ /* 0x000f6e0000000200 */
        /* <DEDUP_REMOVED lines=259> */
.L_x_5241:
[----:B------:R-:W-:Y:S05]  /*17f00*/  BSYNC.RECONVERGENT B0 ;  /* 0x0000000000007941 */ /* 0x000fea0003800200 */
.L_x_5240:
        /* <DEDUP_REMOVED lines=8> */
[----:B---3--:R-:W-:Y:S01]  /*17f90*/  IMAD.X R17, R2, 0x1, R219, P0 ;  /* 0x0000000102117824 */ /* 0x008fe200000e06db */
        /* <DEDUP_REMOVED lines=27> */
.L_x_5239:
[----:B------:R-:W-:Y:S05]  /*18150*/  BSYNC.RECONVERGENT B1 ;  /* 0x0000000000017941 */ /* 0x000fea0003800200 */
.L_x_5238:
        /* <DEDUP_REMOVED lines=546> */
.L_x_5235:
        /* <DEDUP_REMOVED lines=10> */
.L_x_5250:
        /* <DEDUP_REMOVED lines=134> */
[----:B------:R-:W4:Y:S04]  /*1ac80*/  LD.E R13, desc[UR4][R132.64+0x60] ;  /* 0x00006004840d7980 */ /* 0x000f28000c101900 */
[----:B--2---:R-:W2:Y:S04]  /*1ac90*/  LD.E R7, desc[UR4][R132.64+0xcc] ;  /* 0x0000cc0484077980 */ /* 0x004ea8000c101900 */
[----:B------:R-:W2:Y:S01]  /*1aca0*/  LD.E.64 R36, desc[UR4][R132.64+0x78] ;  /* 0x0000780484247980 */ /* 0x000ea2000c101b00 */
[----:B---3--:R-:W-:-:S03]  /*1acb0*/  IMAD.SHL.U32 R4, R142, 0x4, RZ ;  /* 0x000000048e047824 */ /* 0x008fc600078e00ff */
[----:B------:R3:W5:Y:S01]  /*1acc0*/  LD.E.64 R2, desc[UR4][R132.64+0xa8] ;  /* 0x0000a80484027980 */ /* 0x000762000c101b00 */
[----:B----4-:R-:W-:Y:S01]  /*1acd0*/  IMAD.SHL.U32 R72, R227, 0x40, RZ ;  /* 0x00000040e3487824 */ /* 0x010fe200078e00ff */
[----:B-1----:R-:W-:Y:S01]  /*1ace0*/  LOP3.LUT R9, R4, 0x1f8, RZ, 0xc0, !PT ;  /* 0x000001f804097812 */ /* 0x002fe200078ec0ff */
[----:B------:R-:W-:Y:S01]  /*1acf0*/  BSSY.RECONVERGENT B0, `(.L_x_5244) ;  /* 0x000003c000007945 */ /* 0x000fe20003800200 */
[----:B------:R-:W-:Y:S01]  /*1ad00*/  LOP3.LUT R5, R6, 0x10, RZ, 0xc0, !PT ;  /* 0x0000001006057812 */ /* 0x000fe200078ec0ff */
[----:B------:R-:W-:Y:S01]  /*1ad10*/  IMAD.IADD R69, R229, 0x1, -R72 ;  /* 0x00000001e5457824 */ /* 0x000fe200078e0a48 */
[----:B------:R-:W-:Y:S02]  /*1ad20*/  LOP3.LUT R12, R9, 0x38, R214, 0x78, !PT ;  /* 0x00000038090c7812 */ /* 0x000fe400078e78d6 */
[----:B------:R-:W-:Y:S02]  /*1ad30*/  LOP3.LUT R15, R140, 0x1f80, RZ, 0xc0, !PT ;  /* 0x00001f808c0f7812 */ /* 0x000fe400078ec0ff */
[----:B------:R-:W-:Y:S01]  /*1ad40*/  SHF.R.U32.HI R68, RZ, 0x4, R142 ;  /* 0x00000004ff447819 */ /* 0x000fe2000001168e */
[----:B------:R-:W-:Y:S01]  /*1ad50*/  IMAD R71, R12, 0x4, R5 ;  /* 0x000000040c477824 */ /* 0x000fe200078e0205 */
[----:B------:R-:W-:Y:S01]  /*1ad60*/  BAR.SYNC.DEFER_BLOCKING 0x0 ;  /* 0x0000000000007b1d */ /* 0x000fe20000010000 */
[----:B------:R-:W-:-:S02]  /*1ad70*/  LOP3.LUT R8, R15, 0x3c, R4, 0xf8, !PT ;  /* 0x0000003c0f087812 */ /* 0x000fc400078ef804 */
[----:B------:R-:W-:Y:S01]  /*1ad80*/  VIADD R6, R68, 0x8 ;  /* 0x0000000844067836 */ /* 0x000fe20000000000 */
[----:B------:R-:W-:Y:S01]  /*1ad90*/  LOP3.LUT R73, R214, 0x30, RZ, 0xc0, !PT ;  /* 0x00000030d6497812 */ /* 0x000fe200078ec0ff */
[C---:B------:R-:W-:Y:S01]  /*1ada0*/  VIADD R4, R68.reuse, 0x10 ;  /* 0x0000001044047836 */ /* 0x040fe20000000000 */
[CC--:B------:R-:W-:Y:S01]  /*1adb0*/  ISETP.GE.AND P1, PT, R68.reuse, R69.reuse, PT ;  /* 0x000000454400720c */ /* 0x0c0fe20003f26270 */
[----:B------:R-:W-:Y:S01]  /*1adc0*/  VIADD R38, R68, 0x18 ;  /* 0x0000001844267836 */ /* 0x000fe20000000000 */
[-C--:B------:R-:W-:Y:S01]  /*1add0*/  ISETP.GE.AND P6, PT, R6, R69.reuse, PT ;  /* 0x000000450600720c */ /* 0x080fe20003fc6270 */
[----:B------:R-:W-:Y:S01]  /*1ade0*/  VIADD R6, R68, 0x20 ;  /* 0x0000002044067836 */ /* 0x000fe20000000000 */
[-C--:B------:R-:W-:Y:S01]  /*1adf0*/  ISETP.GE.AND P5, PT, R4, R69.reuse, PT ;  /* 0x000000450400720c */ /* 0x080fe20003fa6270 */
[----:B------:R-:W-:Y:S01]  /*1ae00*/  VIADD R4, R68, 0x28 ;  /* 0x0000002844047836 */ /* 0x000fe20000000000 */
[-C--:B------:R-:W-:Y:S01]  /*1ae10*/  ISETP.GE.AND P4, PT, R38, R69.reuse, PT ;  /* 0x000000452600720c */ /* 0x080fe20003f86270 */
[----:B------:R-:W-:Y:S01]  /*1ae20*/  VIADD R74, R68, 0x30 ;  /* 0x00000030444a7836 */ /* 0x000fe20000000000 */
[----:B------:R-:W-:-:S02]  /*1ae30*/  ISETP.GE.AND P3, PT, R6, R69, PT ;  /* 0x000000450600720c */ /* 0x000fc40003f66270 */
[----:B------:R-:W-:Y:S01]  /*1ae40*/  ISETP.GE.AND P2, PT, R4, R69, PT ;  /* 0x000000450400720c */ /* 0x000fe20003f46270 */
        /* <DEDUP_REMOVED lines=12> */
[----:B------:R-:W-:-:S04]  /*1af10*/  IMAD R10, R10, UR8, R231 ;  /* 0x000000080a0a7c24 */ /* 0x000fc8000f8e02e7 */
[----:B------:R-:W-:Y:S02]  /*1af20*/  IMAD R10, R10, R13, R230 ;  /* 0x0000000d0a0a7224 */ /* 0x000fe400078e02e6 */
[----:B------:R3:W1:Y:S02]  /*1af30*/  LDS.128 R12, [R71+UR6+0x6800] ;  /* 0x00680006470c7984 */ /* 0x0006640008000c00 */
[----:B------:R-:W-:-:S04]  /*1af40*/  IMAD R70, R11, R10, R72 ;  /* 0x0000000a0b467224 */ /* 0x000fc800078e0248 */
[----:B--2---:R-:W-:-:S05]  /*1af50*/  IMAD R5, R70, R7, RZ ;  /* 0x0000000746057224 */ /* 0x004fca00078e02ff */
[----:B------:R-:W-:Y:S02]  /*1af60*/  IADD3 R7, P0, PT, R8, R5, RZ ;  /* 0x0000000508077210 */ /* 0x000fe40007f1e0ff */
[----:B------:R3:W2:Y:S02]  /*1af70*/  LDS.128 R8, [R71+UR6+0x7000] ;  /* 0x0070000647087984 */ /* 0x0006a40008000c00 */
[----:B------:R-:W-:Y:S02]  /*1af80*/  LEA.HI.X.SX32 R5, R5, RZ, 0x1, P0 ;  /* 0x000000ff05057211 */ /* 0x000fe400000f0eff */
[----:B------:R-:W-:-:S04]  /*1af90*/  LEA R76, P0, R7, R36, 0x2 ;  /* 0x00000024074c7211 */ /* 0x000fc800078010ff */
[----:B------:R-:W-:Y:S02]  /*1afa0*/  LEA.HI.X R77, R7, R37, R5, 0x2, P0 ;  /* 0x00000025074d7211 */ /* 0x000fe400000f1405 */
[----:B------:R3:W1:Y:S01]  /*1afb0*/  LDS.128 R36, [R71+UR6+0x3800] ;  /* 0x0038000647247984 */ /* 0x0006620008000c00 */
[----:B------:R-:W-:Y:S02]  /*1afc0*/  LOP3.LUT P0, RZ, R142, 0x3, RZ, 0xc0, !PT ;  /* 0x000000038eff7812 */ /* 0x000fe4000780c0ff */
[----:B------:R-:W-:Y:S01]  /*1afd0*/  SHF.R.U32.HI R142, RZ, 0x2, R142 ;  /* 0x00000002ff8e7819 */ /* 0x000fe2000001168e */
[----:B------:R3:W1:Y:S03]  /*1afe0*/  LDS.128 R4, [R71+UR6+0x7800] ;  /* 0x0078000647047984 */ /* 0x0006660008000c00 */
[----:B------:R-:W-:-:S07]  /*1aff0*/  LOP3.LUT R73, R73, 0x7, R142, 0xf8, !PT ;  /* 0x0000000749497812 */ /* 0x000fce00078ef88e */
[----:B----4-:R-:W-:Y:S05]  /*1b000*/  @P0 BRA `(.L_x_5245) ;  /* 0x0000000000280947 */ /* 0x010fea0003800000 */
[----:B---3--:R-:W-:Y:S01]  /*1b010*/  IADD3 R71, P0, PT, R70, R73, RZ ;  /* 0x0000004946477210 */ /* 0x008fe20007f1e0ff */
        /* <DEDUP_REMOVED lines=9> */
.L_x_5245:
[----:B------:R-:W-:Y:S05]  /*1b0b0*/  BSYNC.RECONVERGENT B0 ;  /* 0x0000000000007941 */ /* 0x000fea0003800200 */
.L_x_5244:
[----:B------:R-:W-:Y:S01]  /*1b0c0*/  VIADD R68, R68, 0x38 ;  /* 0x0000003844447836 */ /* 0x000fe20000000000 */
[----:B------:R-:W-:Y:S01]  /*1b0d0*/  ISETP.GE.AND P0, PT, R74, R69, PT ;  /* 0x000000454a00720c */ /* 0x000fe20003f06270 */
[----:B-1----:R-:W-:Y:S01]  /*1b0e0*/  @!P1 ST.E.128 desc[UR4][R76.64], R64 ;  /* 0x000000404c009985 */ /* 0x002fe2000c101d04 */
[----:B------:R-:W-:-:S03]  /*1b0f0*/  IMAD.MOV.U32 R227, RZ, RZ, 0x0 ;  /* 0x00000000ffe37424 */ /* 0x000fc600078e00ff */
        /* <DEDUP_REMOVED lines=13> */
[----:B--2---:R3:W-:Y:S02]  /*1b1d0*/  @!P0 ST.E.128 desc[UR4][R76.64+0x6100], R8 ;  /* 0x006100084c008985 */ /* 0x0047e4000c101d04 */
[----:B---345:R-:W-:Y:S05]  /*1b1e0*/  @P1 RET.REL.NODEC R226 `(_ZN5flash24flash_fwd_splitkv_kernelI23Flash_fwd_kernel_traitsILi128ELi64ELi128ELi4ELb0ELb0EN7cutlass10bfloat16_tE19Flash_kernel_traitsILi128ELi64ELi128ELi4ES3_EELb0ELb0ELb0ELb0ELb1ELb1ELb1ELb1EEEvNS_16Flash_fwd_paramsE) ;  /* 0xfffffe4ce2841950 */ /* 0x038fea0003c3ffff */
[----:B------:R-:W-:Y:S01]  /*1b1f0*/  MOV R227, 0x0 ;  /* 0x0000000000e37802 */ /* 0x000fe20000000f00 */
[----:B------:R-:W-:Y:S04]  /*1b200*/  ST.E.128 desc[UR4][R76.64+0x7000], R36 ;  /* 0x007000244c007985 */ /* 0x000fe8000c101d04 */
[----:B------:R1:W-:Y:S02]  /*1b210*/  ST.E.128 desc[UR4][R76.64+0x7100], R4 ;  /* 0x007100044c007985 */ /* 0x0003e4000c101d04 */
[----:B-1----:R-:W-:Y:S05]  /*1b220*/  RET.REL.NODEC R226 `(_ZN5flash24flash_fwd_splitkv_kernelI23Flash_fwd_kernel_traitsILi128ELi64ELi128ELi4ELb0ELb0EN7cutlass10bfloat16_tE19Flash_kernel_traitsILi128ELi64ELi128ELi4ES3_EELb0ELb0ELb0ELb0ELb1ELb1ELb1ELb1EEEvNS_16Flash_fwd_paramsE) ;  /* 0xfffffe4ce2747950 */ /* 0x002fea0003c3ffff */
.L_x_5243:
[----:B------:R-:W-:Y:S01]  /*1b230*/  MOV R5, 0x2 ;  /* 0x0000000200057802 */ /* 0x000fe20000000f00 */
[----:B------:R-:W-:Y:S01]  /*1b240*/  IMAD.MOV.U32 R4, RZ, RZ, -0x1 ;  /* 0xffffffffff047424 */ /* 0x000fe200078e00ff */
[----:B------:R-:W-:-:S07]  /*1b250*/  MOV R0, 0x1f ;  /* 0x0000001f00007802 */ /* 0x000fce0000000f00 */
[----:B-1---5:R-:W-:Y:S05]  /*1b260*/  WARPSYNC.COLLECTIVE R4, `(.L_x_5246) ;  /* 0x0000000004087348 */ /* 0x022fea0003c00000 */
[----:B------:R2:W3:Y:S02]  /*1b270*/  SHFL.BFLY P0, R9, R241, R5, R0 ;  /* 0x0c000005f1097389 */ /* 0x0004e40000000000 */
[----:B-123-5:R-:W-:Y:S05]  /*1b280*/  ENDCOLLECTIVE ;  /* 0x000000000000791b */ /* 0x02efea0003800000 */
.L_x_5246:
[----:B------:R-:W-:Y:S02]  /*1b290*/  MOV R6, R9 ;  /* 0x0000000900067202 */ /* 0x000fe40000000f00 */
[----:B------:R-:W-:-:S03]  /*1b2a0*/  MOV R5, 0x1 ;  /* 0x0000000100057802 */ /* 0x000fc60000000f00 */
[----:B------:R-:W-:-:S04]  /*1b2b0*/  FADD.FTZ R7, R6, R241 ;  /* 0x000000f106077221 */ /* 0x000fc80000010000 */
[----:B------:R-:W-:-:S07]  /*1b2c0*/  IMAD.MOV.U32 R241, RZ, RZ, R7 ;  /* 0x000000fffff17224 */ /* 0x000fce00078e0007 */
[----:B------:R-:W-:Y:S05]  /*1b2d0*/  WARPSYNC.COLLECTIVE R4, `(.L_x_5247) ;  /* 0x0000000004087348 */ /* 0x000fea0003c00000 */
[----:B------:R1:W2:Y:S02]  /*1b2e0*/  SHFL.BFLY P0, R9, R241, R5, R0 ;  /* 0x0c000005f1097389 */ /* 0x0002a40000000000 */
[----:B-12---:R-:W-:Y:S05]  /*1b2f0*/  ENDCOLLECTIVE ;  /* 0x000000000000791b */ /* 0x006fea0003800000 */
.L_x_5247:
[----:B------:R-:W-:Y:S01]  /*1b300*/  MOV R241, R239 ;  /* 0x000000ef00f17202 */ /* 0x000fe20000000f00 */
[----:B------:R-:W-:Y:S01]  /*1b310*/  IMAD.MOV.U32 R6, RZ, RZ, R9 ;  /* 0x000000ffff067224 */ /* 0x000fe200078e0009 */
[----:B------:R-:W-:-:S03]  /*1b320*/  MOV R5, 0x2 ;  /* 0x0000000200057802 */ /* 0x000fc60000000f00 */
[----:B------:R-:W-:-:S07]  /*1b330*/  FADD.FTZ R12, R7, R6 ;  /* 0x00000006070c7221 */ /* 0x000fce0000010000 */
[----:B------:R-:W-:Y:S05]  /*1b340*/  WARPSYNC.COLLECTIVE R4, `(.L_x_5248) ;  /* 0x0000000004087348 */ /* 0x000fea0003c00000 */
[----:B------:R1:W2:Y:S02]  /*1b350*/  SHFL.BFLY P0, R9, R241, R5, R0 ;  /* 0x0c000005f1097389 */ /* 0x0002a40000000000 */
[----:B-12---:R-:W-:Y:S05]  /*1b360*/  ENDCOLLECTIVE ;  /* 0x000000000000791b */ /* 0x006fea0003800000 */
.L_x_5248:
[----:B------:R-:W-:Y:S01]  /*1b370*/  FADD.FTZ R8, R9, R239 ;  /* 0x000000ef09087221 */ /* 0x000fe20000010000 */
[----:B------:R-:W-:-:S03]  /*1b380*/  MOV R5, 0x1 ;  /* 0x0000000100057802 */ /* 0x000fc60000000f00 */
[----:B------:R-:W-:-:S07]  /*1b390*/  IMAD.MOV.U32 R241, RZ, RZ, R8 ;  /* 0x000000fffff17224 */ /* 0x000fce00078e0008 */
[----:B------:R-:W-:Y:S05]  /*1b3a0*/  WARPSYNC.COLLECTIVE R4, `(.L_x_5249) ;  /* 0x0000000004087348 */ /* 0x000fea0003c00000 */
[----:B------:R1:W2:Y:S02]  /*1b3b0*/  SHFL.BFLY P0, R9, R241, R5, R0 ;  /* 0x0c000005f1097389 */ /* 0x0002a40000000000 */
[----:B-12---:R-:W-:Y:S05]  /*1b3c0*/  ENDCOLLECTIVE ;  /* 0x000000000000791b */ /* 0x006fea0003800000 */
.L_x_5249:
[----:B------:R-:W-:Y:S01]  /*1b3d0*/  MOV R13, R9 ;  /* 0x00000009000d7202 */ /* 0x000fe20000000f00 */
[----:B------:R-:W-:Y:S06]  /*1b3e0*/  BRA `(.L_x_5250) ;  /* 0xfffffff0000c7947 */ /* 0x000fec000383ffff */
.L_x_5251:
        /* <DEDUP_REMOVED lines=9> */
.L_x_14895:


//--------------------- .text._ZN5flash24flash_fwd_splitkv_kernelI23Flash_fwd_kernel_traitsILi128ELi64ELi128ELi4ELb0ELb0EN7cutlass10bfloat16_tE19Flash_kernel_traitsILi128ELi64ELi128ELi4ES3_EELb0ELb0ELb1ELb0ELb0ELb0ELb1ELb1EEEvNS_16Flash_fwd_paramsE --------------------------
	.section	.text._ZN5flash24flash_fwd_splitkv_kernelI23Flash_fwd_kernel_traitsILi128ELi64ELi128ELi4ELb0ELb0EN7cutlass10bfloat16_tE19Flash_kernel_traitsILi128ELi64ELi128ELi4ES3_EELb0ELb0ELb1ELb0ELb0ELb0ELb1ELb1EEEvNS_16Flash_fwd_paramsE,"ax",@progbits
	.align	128
        .global         _ZN5flash24flash_fwd_splitkv_kernelI23Flash_fwd_kernel_traitsILi128ELi64ELi128ELi4ELb0ELb0EN7cutlass10bfloat16_tE19Flash_kernel_traitsILi128ELi64ELi128ELi4ES3_EELb0ELb0ELb1ELb0ELb0ELb0ELb1ELb1EEEvNS_16Flash_fwd_paramsE
        .type           _ZN5flash24flash_fwd_splitkv_kernelI23Flash_fwd_kernel_traitsILi128ELi64ELi128ELi4ELb0ELb0EN7cutlass10bfloat16_tE19Flash_kernel_traitsILi128ELi64ELi128ELi4ES3_EELb0ELb0ELb1ELb0ELb0ELb0ELb1ELb1EEEvNS_16Flash_fwd_paramsE,@function
        .size           _ZN5flash24flash_fwd_splitkv_kernelI23Flash_fwd_kernel_traitsILi128ELi64ELi128ELi4ELb0ELb0EN7cutlass10bfloat16_tE19Flash_kernel_traitsILi128ELi64ELi128ELi4ES3_EELb0ELb0ELb1ELb0ELb0ELb0ELb1ELb1EEEvNS_16Flash_fwd_paramsE,(.L_x_14896 - _ZN5flash24flash_fwd_splitkv_kernelI23Flash_fwd_kernel_traitsILi128ELi64ELi128ELi4ELb0ELb0EN7cutlass10bfloat16_tE19Flash_kernel_traitsILi128ELi64ELi128ELi4ES3_EELb0ELb0ELb1ELb0ELb0ELb0ELb1ELb1EEEvNS_16Flash_fwd_paramsE)
        .other          _ZN5flash24flash_fwd_splitkv_kernelI23Flash_fwd_kernel_traitsILi128ELi64ELi128ELi4ELb0ELb0EN7cutlass10bfloat16_tE19Flash_kernel_traitsILi128ELi64ELi128ELi4ES3_EELb0ELb0ELb1ELb0ELb0ELb0ELb1ELb1EEEvNS_16Flash_fwd_paramsE,@"STO_CUDA_ENTRY STV_DEFAULT"
_ZN5flash24flash_fwd_splitkv_kernelI23Flash_fwd_kernel_traitsILi128ELi64ELi128ELi4ELb0ELb0EN7cutlass10bfloat16_tE19Flash_kernel_traitsILi128ELi64ELi128ELi4ES3_EELb0ELb0ELb1ELb0ELb0ELb0ELb1ELb1EEEvNS_16Flash_fwd_paramsE:
.text._ZN5flash24flash_fwd_splitkv_kernelI23Flash_fwd_kernel_traitsILi128ELi64ELi128ELi4ELb0ELb0EN7cutlass10bfloat16_tE19Flash_kernel_traitsILi128ELi64ELi128ELi4ES3_EELb0ELb0ELb1ELb0ELb0ELb0ELb1ELb1EEEvNS_16Flash_fwd_paramsE:
        /* <DEDUP_REMOVED lines=16> */
[----:B------:R-:W-:Y:S02]  /*0100*/  IMAD.HI.U32 R7, R5, R7, R4 ;  /* 0x0000000705077227 */ /* 0x000fe400078e0004 */
[----:B------:R-:W1:Y:S04]  /*0110*/  LDC R4, c[0x0][0x374] ;  /* 0x0000dd00ff047b82 */ /* 0x000e680000000800 */
        /* <DEDUP_REMOVED lines=11> */
[----:B------:R-:W-:Y:S05]  /*01d0*/  CALL.REL.NOINC `($_ZN5flash24flash_fwd_splitkv_kernelI23Flash_fwd_kernel_traitsILi128ELi64ELi128ELi4ELb0ELb0EN7cutlass10bfloat16_tE19Flash_kernel_traitsILi128ELi64ELi128ELi4ES3_EELb0ELb0ELb1ELb0ELb0ELb0ELb1ELb1EEEvNS_16Flash_fwd_paramsE$_ZN5flash30compute_attn_1rowblock_splitkvI23Flash_fwd_kernel_traitsILi128ELi64ELi128ELi4ELb0ELb0EN7cutlass10bfloat16_tE19Flash_kernel_traitsILi128ELi64ELi128ELi4ES3_EELb0ELb0ELb1ELb0ELb0ELb0ELb1ELb1ENS_16Flash_fwd_paramsEEEvRKT8_iiiii) ;  /* 0x0000000000087944 */ /* 0x000fea0003c00000 */
[----:B------:R-:W-:Y:S05]  /*01e0*/  BSYNC.RECONVERGENT B4 ;  /* 0x0000000000047941 */ /* 0x000fea0003800200 */
.L_x_5252:
[----:B------:R-:W-:Y:S05]  /*01f0*/  EXIT ;  /* 0x000000000000794d */ /* 0x000fea0003800000 */
        .type           $_ZN5flash24flash_fwd_splitkv_kernelI23Flash_fwd_kernel_traitsILi128ELi64ELi128ELi4ELb0ELb0EN7cutlass10bfloat16_tE19Flash_kernel_traitsILi128ELi64ELi128ELi4ES3_EELb0ELb0ELb1ELb0ELb0ELb0ELb1ELb1EEEvNS_16Flash_fwd_paramsE$_ZN5flash30compute_attn_1rowblock_splitkvI23Flash_fwd_kernel_traitsILi128ELi64ELi128ELi4ELb0ELb0EN7cutlass10bfloat16_tE19Flash_kernel_traitsILi128ELi64ELi128ELi4ES3_EELb0ELb0ELb1ELb0ELb0ELb0ELb1ELb1ENS_16Flash_fwd_paramsEEEvRKT8_iiiii,@function
        .size           $_ZN5flash24flash_fwd_splitkv_kernelI23Flash_fwd_kernel_traitsILi128ELi64ELi128ELi4ELb0ELb0EN7cutlass10bfloat16_tE19Flash_kernel_traitsILi128ELi64ELi128ELi4ES3_EELb0ELb0ELb1ELb0ELb0ELb0ELb1ELb1EEEvNS_16Flash_fwd_paramsE$_ZN5flash30compute_attn_1rowblock_splitkvI23Flash_fwd_kernel_traitsILi128ELi64ELi128ELi4ELb0ELb0EN7cutlass10bfloat16_tE19Flash_kernel_traitsILi128ELi64ELi128ELi4ES3_EELb0ELb0ELb1ELb0ELb0ELb0ELb1ELb1ENS_16Flash_fwd_paramsEEEvRKT8_iiiii,(.L_x_14896 - $_ZN5flash24flash_fwd_splitkv_kernelI23Flash_fwd_kernel_traitsILi128ELi64ELi128ELi4ELb0ELb0EN7cutlass10bfloat16_tE19Flash_kernel_traitsILi128ELi64ELi128ELi4ES3_EELb0ELb0ELb1ELb0ELb0ELb0ELb1ELb1EEEvNS_16Flash_fwd_paramsE$_ZN5flash30compute_attn_1rowblock_splitkvI23Flash_fwd_kernel_traitsILi128ELi64ELi128ELi4ELb0ELb0EN7cutlass10bfloat16_tE19Flash_kernel_traitsILi128ELi64ELi128ELi4ES3_EELb0ELb0ELb1ELb0ELb0ELb0ELb1ELb1ENS_16Flash_fwd_paramsEEEvRKT8_iiiii)
$_ZN5flash24flash_fwd_splitkv_kernelI23Flash_fwd_kernel_traitsILi128ELi64ELi128ELi4ELb0ELb0EN7cutlass10bfloat16_tE19Flash_kernel_traitsILi128ELi64ELi128ELi4ES3_EELb0ELb0ELb1ELb0ELb0ELb0ELb1ELb1EEEvNS_16Flash_fwd_paramsE$_ZN5flash30compute_attn_1rowblock_splitkvI23Flash_fwd_kernel_traitsILi128ELi64ELi128ELi4ELb0ELb0EN7cutlass10bfloat16_tE19Flash_kernel_traitsILi128ELi64ELi128ELi4ES3_EELb0ELb0ELb1ELb0ELb0ELb0ELb1ELb1ENS_16Flash_fwd_paramsEEEvRKT8_iiiii:
        /* <DEDUP_REMOVED lines=38> */
.L_x_5254:
[----:B------:R-:W-:Y:S05]  /*0460*/  BSYNC.RECONVERGENT B0 ;  /* 0x0000000000007941 */ /* 0x000fea0003800200 */
.L_x_5253:
[----:B------:R-:W-:Y:S04]  /*0470*/  BSSY.RECONVERGENT B0, `(.L_x_5255) ;  /* 0x0000007000007945 */ /* 0x000fe80003800200 */
[----:B------:R-:W-:Y:S05]  /*0480*/  @!P3 BRA `(.L_x_5256) ;  /* 0x000000000014b947 */ /* 0x000fea0003800000 */
[----:B------:R-:W3:Y:S02]  /*0490*/  LD.E.U8 R6, desc[UR4][R132.64+0x1b2] ;  /* 0x0001b20484067980 */ /* 0x000ee4000c101100 */
[----:B---3--:R-:W-:-:S13]  /*04a0*/  ISETP.NE.AND P1, PT, R6, RZ, PT ;  /* 0x000000ff0600720c */ /* 0x008fda0003f25270 */
[----:B------:R-:W3:Y:S02]  /*04b0*/  @P1 LD.E R6, desc[UR4][R10.64+0x4] ;  /* 0x000004040a061980 */ /* 0x000ee4000c101900 */
[----:B---3-5:R-:W-:-:S06]  /*04c0*/  @P1 IADD3 R73, PT, PT, R6, -R17, RZ ;  /* 0x8000001106491210 */ /* 0x028fcc0007ffe0ff */
[----:B------:R3:W5:Y:S02]  /*04d0*/  @!P1 LD.E R73, desc[UR4][R10.64] ;  /* 0x000000040a499980 */ /* 0x000764000c101900 */
.L_x_5256:
[----:B------:R-:W-:Y:S05]  /*04e0*/  BSYNC.RECONVERGENT B0 ;  /* 0x0000000000007941 */ /* 0x000fea0003800200 */
.L_x_5255:
        /* <DEDUP_REMOVED lines=9> */
.L_x_5258:
[----:B------:R-:W4:Y:S01]  /*0580*/  LD.E.64 R6, desc[UR4][R132.64+0x108] ;  /* 0x0001080484067980 */ /* 0x000f22000c101b00 */
[----:B------:R-:W-:Y:S01]  /*0590*/  BSSY.RECONVERGENT B0, `(.L_x_5260) ;  /* 0x0000006000007945 */ /* 0x000fe20003800200 */
[----:B----4-:R-:W-:Y:S01]  /*05a0*/  ISETP.NE.U32.AND P0, PT, R6, RZ, PT ;  /* 0x000000ff0600720c */ /* 0x010fe20003f05070 */
[----:B------:R-:W-:-:S03]  /*05b0*/  IMAD.MOV.U32 R6, RZ, RZ, RZ ;  /* 0x000000ffff067224 */ /* 0x000fc600078e00ff */
[----:B------:R-:W-:-:S13]  /*05c0*/  ISETP.NE.AND.EX P0, PT, R7, RZ, PT, P0 ;  /* 0x000000ff0700720c */ /* 0x000fda0003f05300 */
[----:B------:R-:W-:Y:S05]  /*05d0*/  @!P0 BRA `(.L_x_5261) ;  /* 0x0000000000048947 */ /* 0x000fea0003800000 */
[----:B------:R4:W5:Y:S02]  /*05e0*/  LD.E R6, desc[UR4][R132.64+0xbc] ;  /* 0x0000bc0484067980 */ /* 0x000964000c101900 */
.L_x_5261:
[----:B------:R-:W-:Y:S05]  /*05f0*/  BSYNC.RECONVERGENT B0 ;  /* 0x0000000000007941 */ /* 0x000fea0003800200 */
.L_x_5260:
[----:B-----5:R-:W-:Y:S02]  /*0600*/  IADD3 R65, PT, PT, R73, R6, RZ ;  /* 0x0000000649417210 */ /* 0x020fe40007ffe0ff */
.L_x_5259:
[----:B------:R-:W-:Y:S05]  /*0610*/  BSYNC.RECONVERGENT B1 ;  /* 0x0000000000017941 */ /* 0x000fea0003800200 */
.L_x_5257:
[----:B------:R-:W-:Y:S01]  /*0620*/  IMAD.SHL.U32 R75, R217, 0x40, RZ ;  /* 0x00000040d94b7824 */ /* 0x000fe200078e00ff */
[----:B------:R-:W-:Y:S01]  /*0630*/  MOV R6, R216 ;  /* 0x000000d800067202 */ /* 0x000fe20000000f00 */
[----:B------:R-:W-:-:S03]  /*0640*/  IMAD.MOV.U32 R7, RZ, RZ, 0x0 ;  /* 0x00000000ff077424 */ /* 0x000fc600078e00ff */
[----:B------:R-:W-:-:S13]  /*0650*/  ISETP.GT.AND P0, PT, R218, R75, PT ;  /* 0x0000004bda00720c */ /* 0x000fda0003f04270 */
[----:B-1234-:R-:W-:Y:S05]  /*0660*/  @!P0 RET.REL.NODEC R6 `(_ZN5flash24flash_fwd_splitkv_kernelI23Flash_fwd_kernel_traitsILi128ELi64ELi128ELi4ELb0ELb0EN7cutlass10bfloat16_tE19Flash_kernel_traitsILi128ELi64ELi128ELi4ES3_EELb0ELb0ELb1ELb0ELb0ELb0ELb1ELb1EEEvNS_16Flash_fwd_paramsE) ;  /* 0xfffffff806648950 */ /* 0x01efea0003c3ffff */
        /* <DEDUP_REMOVED lines=51> */
[C---:B------:R-:W-:Y:S01]  /*09a0*/  VIADD R12, R6.reuse, 0x8 ;  /* 0x00000008060c7836 */ /* 0x040fe20000000000 */
[----:B------:R-:W-:Y:S01]  /*09b0*/  LOP3.LUT R7, R7, 0x3c, RZ, 0xc0, !PT ;  /* 0x0000003c07077812 */ /* 0x000fe200078ec0ff */
[----:B------:R-:W-:-:S03]  /*09c0*/  VIADD R16, R6, 0x18 ;  /* 0x0000001806107836 */ /* 0x000fc60000000000 */
[C---:B------:R-:W-:Y:S02]  /*09d0*/  LOP3.LUT R15, R7.reuse, 0x1f80, R74, 0xf8, !PT ;  /* 0x00001f80070f7812 */ /* 0x040fe400078ef84a */
[C---:B------:R-:W-:Y:S02]  /*09e0*/  ISETP.NE.AND P6, PT, R7.reuse, RZ, PT ;  /* 0x000000ff0700720c */ /* 0x040fe40003fc5270 */
[CC--:B------:R-:W-:Y:S02]  /*09f0*/  ISETP.GE.AND P2, PT, R12.reuse, R13.reuse, PT ;  /* 0x0000000d0c00720c */ /* 0x0c0fe40003f46270 */
[----:B------:R-:W-:Y:S02]  /*0a00*/  ISETP.GE.OR P4, PT, R12, R13, P6 ;  /* 0x0000000d0c00720c */ /* 0x000fe40003786670 */
[----:B------:R-:W-:Y:S01]  /*0a10*/  LOP3.LUT R19, R7, 0x40, RZ, 0xfc, !PT ;  /* 0x0000004007137812 */ /* 0x000fe200078efcff */
[----:B--2---:R-:W-:-:S04]  /*0a20*/  IMAD R2, R2, UR8, R221 ;  /* 0x0000000802027c24 */ /* 0x004fc8000f8e02dd */
[----:B---3--:R-:W-:-:S04]  /*0a30*/  IMAD R2, R2, R5, R220 ;  /* 0x0000000502027224 */ /* 0x008fc800078e02dc */
[----:B------:R-:W-:Y:S02]  /*0a40*/  IMAD R3, R3, R2, R75 ;  /* 0x0000000203037224 */ /* 0x000fe400078e024b */
[----:B------:R-:W-:Y:S02]  /*0a50*/  VIADD R2, R6, 0x10 ;  /* 0x0000001006027836 */ /* 0x000fe40000000000 */
[----:B----4-:R-:W-:-:S03]  /*0a60*/  IMAD R4, R3, R4, RZ ;  /* 0x0000000403047224 */ /* 0x010fc600078e02ff */
[----:B------:R-:W-:Y:S02]  /*0a70*/  ISETP.GE.AND P0, PT, R2, R13, PT ;  /* 0x0000000d0200720c */ /* 0x000fe40003f06270 */
        /* <DEDUP_REMOVED lines=9> */
.L_x_5264:
[----:B------:R-:W-:Y:S05]  /*0b10*/  BSYNC.RECONVERGENT B0 ;  /* 0x0000000000007941 */ /* 0x000fea0003800200 */
.L_x_5263:
        /* <DEDUP_REMOVED lines=12> */
.L_x_5266:
[----:B------:R-:W-:Y:S05]  /*0be0*/  BSYNC.RECONVERGENT B0 ;  /* 0x0000000000007941 */ /* 0x000fea0003800200 */
.L_x_5265:
        /* <DEDUP_REMOVED lines=12> */
.L_x_5268:
[----:B------:R-:W-:Y:S05]  /*0cb0*/  BSYNC.RECONVERGENT B0 ;  /* 0x0000000000007941 */ /* 0x000fea0003800200 */
.L_x_5267:
        /* <DEDUP_REMOVED lines=12> */
.L_x_5270:
[----:B------:R-:W-:Y:S05]  /*0d80*/  BSYNC.RECONVERGENT B0 ;  /* 0x0000000000007941 */ /* 0x000fea0003800200 */
.L_x_5269:
        /* <DEDUP_REMOVED lines=11> */
.L_x_5272:
[----:B------:R-:W-:Y:S05]  /*0e40*/  BSYNC.RECONVERGENT B0 ;  /* 0x0000000000007941 */ /* 0x000fea0003800200 */
.L_x_5271:
        /* <DEDUP_REMOVED lines=11> */
.L_x_5274:
[----:B------:R-:W-:Y:S05]  /*0f00*/  BSYNC.RECONVERGENT B0 ;  /* 0x0000000000007941 */ /* 0x000fea0003800200 */
.L_x_5273:
        /* <DEDUP_REMOVED lines=12> */
.L_x_5276:
[----:B------:R-:W-:Y:S05]  /*0fd0*/  BSYNC.RECONVERGENT B0 ;  /* 0x0000000000007941 */ /* 0x000fea0003800200 */
.L_x_5275:
[-C--:B------:R-:W-:Y:S01]  /*0fe0*/  ISETP.GE.AND P1, PT, R6, R13.reuse, PT ;  /* 0x0000000d0600720c */ /* 0x080fe20003f26270 */
[----:B------:R-:W-:Y:S01]  /*0ff0*/  BSSY.RECONVERGENT B0, `(.L_x_5277) ;  /* 0x000000e000007945 */ /* 0x000fe20003800200 */
[----:B------:R-:W-:Y:S02]  /*1000*/  ISETP.GE.OR P3, PT, R2, R13, P6 ;  /* 0x0000000d0200720c */ /* 0x000fe40003766670 */
[----:B------:R-:W-:Y:S02]  /*1010*/  LEA.HI.X.SX32 R3, R3, RZ, 0x1, P0 ;  /* 0x000000ff03037211 */ /* 0x000fe400000f0eff */
[----:B-----5:R-:W-:-:S04]  /*1020*/  LEA R2, P0, R17, R8, 0x2 ;  /* 0x0000000811027211 */ /* 0x020fc800078010ff */
[----:B------:R-:W-:-:S03]  /*1030*/  LEA.HI.X R3, R17, R9, R3, 0x2, P0 ;  /* 0x0000000911037211 */ /* 0x000fc600000f1403 */
        /* <DEDUP_REMOVED lines=9> */
.L_x_5278:
[----:B------:R-:W-:Y:S05]  /*10d0*/  BSYNC.RECONVERGENT B0 ;  /* 0x0000000000007941 */ /* 0x000fea0003800200 */
.L_x_5277:
        /* <DEDUP_REMOVED lines=12> */
[----:B-1----:R-:W-:Y:S01]  /*11a0*/  @!P1 IMAD.MOV.U32 R11, RZ, RZ, -0x800000 ;  /* 0xff800000ff0b9424 */ /* 0x002fe200078e00ff */
[----:B------:R-:W-:Y:S02]  /*11b0*/  @!P3 ST.E desc[UR4][R2.64+0x40], R15 ;  /* 0x0000400f0200b985 */ /* 0x000fe4000c101904 */
[----:B------:R-:W-:Y:S02]  /*11c0*/  @!P0 MOV R9, 0xff800000 ;  /* 0xff80000000098802 */ /* 0x000fe40000000f00 */
[----:B------:R-:W-:Y:S01]  /*11d0*/  @!P5 IMAD.MOV.U32 R7, RZ, RZ, -0x800000 ;  /* 0xff800000ff07d424 */ /* 0x000fe200078e00ff */
[----:B------:R-:W-:Y:S04]  /*11e0*/  @!P2 ST.E desc[UR4][R2.64+0x60], R13 ;  /* 0x0000600d0200a985 */ /* 0x000fe8000c101904 */
[----:B------:R-:W-:Y:S04]  /*11f0*/  @!P1 ST.E desc[UR4][R2.64+0x80], R11 ;  /* 0x0000800b02009985 */ /* 0x000fe8000c101904 */
[----:B------:R-:W-:Y:S04]  /*1200*/  @!P0 ST.E desc[UR4][R2.64+0xa0], R9 ;  /* 0x0000a00902008985 */ /* 0x000fe8000c101904 */
[----:B------:R2:W-:Y:S02]  /*1210*/  @!P5 ST.E desc[UR4][R2.64+0xc0], R7 ;  /* 0x0000c0070200d985 */ /* 0x0005e4000c101904 */
[----:B--234-:R-:W-:Y:S05]  /*1220*/  @P6 RET.REL.NODEC R216 `(_ZN5flash24flash_fwd_splitkv_kernelI23Flash_fwd_kernel_traitsILi128ELi64ELi128ELi4ELb0ELb0EN7cutlass10bfloat16_tE19Flash_kernel_traitsILi128ELi64ELi128ELi4ES3_EELb0ELb0ELb1ELb0ELb0ELb0ELb1ELb1EEEvNS_16Flash_fwd_paramsE) ;  /* 0xffffffecd8746950 */ /* 0x01cfea0003c3ffff */
[----:B------:R-:W-:Y:S02]  /*1230*/  MOV R5, 0xff800000 ;  /* 0xff80000000057802 */ /* 0x000fe40000000f00 */
[----:B------:R-:W-:-:S03]  /*1240*/  MOV R217, 0x0 ;  /* 0x0000000000d97802 */ /* 0x000fc60000000f00 */
[----:B------:R1:W-:Y:S02]  /*1250*/  ST.E desc[UR4][R2.64+0xe0], R5 ;  /* 0x0000e00502007985 */ /* 0x0003e4000c101904 */
[----:B-1----:R-:W-:Y:S05]  /*1260*/  RET.REL.NODEC R216 `(_ZN5flash24flash_fwd_splitkv_kernelI23Flash_fwd_kernel_traitsILi128ELi64ELi128ELi4ELb0ELb0EN7cutlass10bfloat16_tE19Flash_kernel_traitsILi128ELi64ELi128ELi4ES3_EELb0ELb0ELb1ELb0ELb0ELb0ELb1ELb1EEEvNS_16Flash_fwd_paramsE) ;  /* 0xffffffecd8647950 */ /* 0x002fea0003c3ffff */
.L_x_5262:
        /* <DEDUP_REMOVED lines=27> */
[----:B-----5:R-:W1:Y:S01]  /*1420*/  F2I.FTZ.U32.TRUNC.NTZ R11, R10 ;  /* 0x0000000a000b7305 */ /* 0x020e62000021f000 */
        /* <DEDUP_REMOVED lines=20> */
[----:B------:R-:W-:Y:S02]  /*1570*/  LEA R222, P0, R16, R224, 0x2 ;  /* 0x000000e010de7211 */ /* 0x000fe400078010ff */
[----:B------:R-:W-:Y:S02]  /*1580*/  @!P1 IADD3 R10, PT, PT, -R10, RZ, RZ ;  /* 0x000000ff0a0a9210 */ /* 0x000fe40007ffe1ff */
        /* <DEDUP_REMOVED lines=53> */
.L_x_5280:
        /* <DEDUP_REMOVED lines=30> */
[----:B------:R-:W-:-:S04]  /*1ac0*/  @P2 IADD3 R8, PT, PT, R12, R17, RZ ;  /* 0x000000110c082210 */ /* 0x000fc80007ffe0ff */
[----:B------:R-:W-:Y:S01]  /*1ad0*/  @!P2 IADD3 R23, PT, PT, R23, R2, RZ ;  /* 0x000000021717a210 */ /* 0x000fe20007ffe0ff */
[----:B----45:R-:W-:Y:S01]  /*1ae0*/  @!P2 IMAD R9, R15, R11, RZ ;  /* 0x0000000b0f09a224 */ /* 0x030fe200078e02ff */
[----:B------:R-:W-:-:S03]  /*1af0*/  @!P2 SHF.R.S32.HI R2, RZ, 0x1f, R11 ;  /* 0x0000001fff02a819 */ /* 0x000fc6000001140b */
[----:B------:R-:W-:Y:S02]  /*1b00*/  @!P1 IMAD.IADD R4, R4, 0x1, -R3 ;  /* 0x0000000104049824 */ /* 0x000fe400078e0a03 */
[C---:B------:R-:W-:Y:S02]  /*1b10*/  @!P2 IMAD R9, R14.reuse, R2, R9 ;  /* 0x000000020e09a224 */ /* 0x040fe400078e0209 */
[----:B------:R-:W-:Y:S01]  /*1b20*/  @!P2 IMAD.WIDE.U32 R14, R14, R11, R22 ;  /* 0x0000000b0e0ea225 */ /* 0x000fe200078e0016 */
[----:B------:R-:W-:Y:S02]  /*1b30*/  ISETP.GE.U32.AND P5, PT, R4, R3, PT ;  /* 0x000000030400720c */ /* 0x000fe40003fa6070 */
[----:B------:R-:W-:Y:S01]  /*1b40*/  LOP3.LUT R3, R220, R5, RZ, 0x3c, !PT ;  /* 0x00000005dc037212 */ /* 0x000fe200078e3cff */
[-C--:B------:R-:W-:Y:S01]  /*1b50*/  @P2 IMAD.WIDE.U32 R22, R208, R8.reuse, RZ ;  /* 0x00000008d0162225 */ /* 0x080fe200078e00ff */
[----:B------:R-:W-:Y:S02]  /*1b60*/  @!P2 IADD3 R9, PT, PT, R15, R9, RZ ;  /* 0x000000090f09a210 */ /* 0x000fe40007ffe0ff */
[----:B------:R-:W-:Y:S01]  /*1b70*/  ISETP.GE.AND P0, PT, R3, RZ, PT ;  /* 0x000000ff0300720c */ /* 0x000fe20003f06270 */
[----:B------:R-:W-:Y:S01]  /*1b80*/  @P2 IMAD R2, R209, R8, RZ ;  /* 0x00000008d1022224 */ /* 0x000fe200078e02ff */
[----:B------:R-:W-:-:S02]  /*1b90*/  ISETP.NE.AND P3, PT, R5, RZ, PT ;  /* 0x000000ff0500720c */ /* 0x000fc40003f65270 */
[----:B------:R-:W-:Y:S02]  /*1ba0*/  @!P2 MOV R8, R14 ;  /* 0x0000000e0008a202 */ /* 0x000fe40000000f00 */
[----:B------:R-:W-:Y:S01]  /*1bb0*/  LEA R15, R64, 0xffffff80, 0x7 ;  /* 0xffffff80400f7811 */ /* 0x000fe200078e38ff */
        /* <DEDUP_REMOVED lines=13> */
[----:B------:R-:W-:Y:S01]  /*1c90*/  @!P3 LOP3.LUT R10, RZ, R5, RZ, 0x33, !PT ;  /* 0x00000005ff0ab212 */ /* 0x000fe200078e33ff */
[----:B------:R-:W-:Y:S01]  /*1ca0*/  @P2 IMAD.IADD R12, R12, 0x1, R17 ;  /* 0x000000010c0c2824 */ /* 0x000fe200078e0211 */
[----:B------:R-:W-:Y:S01]  /*1cb0*/  @!P2 IADD3 R17, PT, PT, R9, R2, RZ ;  /* 0x000000020911a210 */ /* 0x000fe20007ffe0ff */
[----:B------:R-:W-:Y:S01]  /*1cc0*/  @!P2 IMAD R2, R21, R11, RZ ;  /* 0x0000000b1502a224 */ /* 0x000fe200078e02ff */
[----:B------:R-:W-:Y:S02]  /*1cd0*/  @!P2 SHF.R.S32.HI R3, RZ, 0x1f, R11 ;  /* 0x0000001fff03a819 */ /* 0x000fe4000001140b */
[----:B------:R-:W-:Y:S02]  /*1ce0*/  @!P2 MOV R16, R8 ;  /* 0x000000080010a202 */ /* 0x000fe40000000f00 */
[----:B------:R-:W-:Y:S01]  /*1cf0*/  IADD3 R23, PT, PT, R23, R4, RZ ;  /* 0x0000000417177210 */ /* 0x000fe20007ffe0ff */
[----:B------:R-:W-:Y:S01]  /*1d00*/  IMAD R9, R19, R10, RZ ;  /* 0x0000000a13097224 */ /* 0x000fe200078e02ff */
[----:B------:R-:W-:Y:S01]  /*1d10*/  SHF.R.S32.HI R4, RZ, 0x1f, R10 ;  /* 0x0000001fff047819 */ /* 0x000fe2000001140a */
[----:B------:R-:W-:-:S02]  /*1d20*/  @!P2 IMAD R2, R20, R3, R2 ;  /* 0x000000031402a224 */ /* 0x000fc400078e0202 */
        /* <DEDUP_REMOVED lines=11> */
.L_x_5281:
[----:B------:R-:W-:Y:S05]  /*1de0*/  BSYNC.RECONVERGENT B0 ;  /* 0x0000000000007941 */ /* 0x000fea0003800200 */
.L_x_5279:
        /* <DEDUP_REMOVED lines=27> */
[----:B------:R-:W-:-:S04]  /*1fa0*/  LOP3.LUT R14, R66, 0x38, RZ, 0xc0, !PT ;  /* 0x00000038420e7812 */ /* 0x000fc800078ec0ff */
[----:B------:R-:W-:-:S03]  /*1fb0*/  IADD3 R28, P1, PT, R14, R18, RZ ;  /* 0x000000120e1c7210 */ /* 0x000fc60007f3e0ff */
[----:B------:R-:W-:Y:S02]  /*1fc0*/  @!P2 IMAD.IADD R19, R19, 0x1, -R2 ;  /* 0x000000011313a824 */ /* 0x000fe400078e0a02 */
[----:B------:R-:W-:-:S03]  /*1fd0*/  IMAD R18, R13, R210, RZ ;  /* 0x000000d20d127224 */ /* 0x000fc600078e02ff */
[----:B------:R-:W-:Y:S01]  /*1fe0*/  ISETP.GE.U32.AND P3, PT, R19, R2, PT ;  /* 0x000000021300720c */ /* 0x000fe20003f66070 */
[----:B------:R-:W-:Y:S01]  /*1ff0*/  IMAD.X R29, RZ, RZ, R16, P1 ;  /* 0x000000ffff1d7224 */ /* 0x000fe200008e0610 */
[----:B------:R-:W-:Y:S01]  /*2000*/  LOP3.LUT R2, R220, R5, RZ, 0x3c, !PT ;  /* 0x00000005dc027212 */ /* 0x000fe200078e3cff */
[C---:B------:R-:W-:Y:S01]  /*2010*/  IMAD R18, R15.reuse, R211, R18 ;  /* 0x000000d30f127224 */ /* 0x040fe200078e0212 */
[----:B------:R-:W-:Y:S01]  /*2020*/  @!P2 IADD3 R20, PT, PT, R20, 0x1, RZ ;  /* 0x000000011414a810 */ /* 0x000fe20007ffe0ff */
[----:B------:R-:W-:Y:S01]  /*2030*/  IMAD.WIDE.U32 R28, R15, R210, R28 ;  /* 0x000000d20f1c7225 */ /* 0x000fe200078e001c */
[----:B------:R-:W-:Y:S02]  /*2040*/  ISETP.GE.AND P1, PT, R2, RZ, PT ;  /* 0x000000ff0200720c */ /* 0x000fe40003f26270 */
[----:B------:R-:W-:-:S05]  /*2050*/  ISETP.NE.AND P2, PT, R5, RZ, PT ;  /* 0x000000ff0500720c */ /* 0x000fca0003f45270 */
[----:B------:R-:W-:-:S04]  /*2060*/  @P3 VIADD R20, R20, 0x1 ;  /* 0x0000000114143836 */ /* 0x000fc80000000000 */
[----:B------:R-:W-:-:S04]  /*2070*/  IMAD.MOV.U32 R2, RZ, RZ, R20 ;  /* 0x000000ffff027224 */ /* 0x000fc800078e0014 */
[----:B------:R-:W-:Y:S01]  /*2080*/  @!P1 IMAD.MOV R2, RZ, RZ, -R2 ;  /* 0x000000ffff029224 */ /* 0x000fe200078e0a02 */
[----:B------:R-:W-:Y:S02]  /*2090*/  @!P2 LOP3.LUT R2, RZ, R5, RZ, 0x33, !PT ;  /* 0x00000005ff02a212 */ /* 0x000fe400078e33ff */
[----:B------:R-:W-:Y:S02]  /*20a0*/  SHF.R.S32.HI R123, RZ, 0x1f, R220 ;  /* 0x0000001fff7b7819 */ /* 0x000fe400000114dc */
[----:B------:R-:W-:Y:S01]  /*20b0*/  LOP3.LUT R21, R66, 0x1c0, RZ, 0xc0, !PT ;  /* 0x000001c042157812 */ /* 0x000fe200078ec0ff */
[----:B------:R-:W-:Y:S01]  /*20c0*/  IMAD R5, R25, R2, RZ ;  /* 0x0000000219057224 */ /* 0x000fe200078e02ff */
[----:B------:R-:W1:Y:S02]  /*20d0*/  S2UR UR6, SR_CgaCtaId ;  /* 0x00000000000679c3 */ /* 0x000e640000008800 */
[--C-:B------:R-:W-:Y:S02]  /*20e0*/  LOP3.LUT R21, R21, 0x38, R74.reuse, 0xf8, !PT ;  /* 0x0000003815157812 */ /* 0x100fe400078ef84a */
[----:B------:R-:W-:-:S02]  /*20f0*/  SHF.R.U32.HI R126, RZ, 0x3, R74 ;  /* 0x00000003ff7e7819 */ /* 0x000fc4000001164a */
[----:B------:R-:W-:-:S03]  /*2100*/  LOP3.LUT R21, R21, 0x38, R66, 0x78, !PT ;  /* 0x0000003815157812 */ /* 0x000fc600078e7842 */
[-C--:B------:R-:W-:Y:S01]  /*2110*/  IMAD R215, R211, R126.reuse, RZ ;  /* 0x0000007ed3d77224 */ /* 0x080fe200078e02ff */
[----:B------:R-:W-:Y:S02]  /*2120*/  LOP3.LUT R66, R21, 0x1e00, R66, 0xf8, !PT ;  /* 0x00001e0015427812 */ /* 0x000fe400078ef842 */
[----:B------:R-:W-:Y:S01]  /*2130*/  MOV R127, RZ ;  /* 0x000000ff007f7202 */ /* 0x000fe20000000f00 */
[----:B------:R-:W-:Y:S01]  /*2140*/  UMOV UR7, 0x400 ;  /* 0x0000040000077882 */ /* 0x000fe20000000000 */
[----:B------:R-:W-:Y:S02]  /*2150*/  IMAD R213, R209, R126, RZ ;  /* 0x0000007ed1d57224 */ /* 0x000fe400078e02ff */
[----:B------:R-:W-:Y:S01]  /*2160*/  IMAD.SHL.U32 R53, R64, 0x80, RZ ;  /* 0x0000008040357824 */ /* 0x000fe200078e00ff */
[----:B-1----:R-:W-:Y:S01]  /*2170*/  ULEA UR6, UR6, UR7, 0x18 ;  /* 0x0000000706067291 */ /* 0x002fe2000f8ec0ff */
[----:B------:R-:W-:Y:S01]  /*2180*/  SHF.L.U64.HI R70, R208, 0x4, R209 ;  /* 0x00000004d0467819 */ /* 0x000fe200000102d1 */
[----:B------:R-:W-:Y:S01]  /*2190*/  IMAD.SHL.U32 R67, R210, 0x10, RZ ;  /* 0x00000010d2437824 */ /* 0x000fe200078e00ff */
[----:B------:R-:W-:-:S03]  /*21a0*/  SHF.L.U32 R69, R208, 0x4, RZ ;  /* 0x00000004d0457819 */ /* 0x000fc600000006ff */
[----:B------:R-:W-:Y:S02]  /*21b0*/  LEA R66, R66, UR6, 0x1 ;  /* 0x0000000642427c11 */ /* 0x000fe4000f8e08ff */
[----:B------:R-:W-:Y:S02]  /*21c0*/  SHF.L.U64.HI R68, R210, 0x4, R211 ;  /* 0x00000004d2447819 */ /* 0x000fe400000102d3 */
[----:B------:R-:W-:Y:S01]  /*21d0*/  IADD3 R72, PT, PT, R53, -0x80, RZ ;  /* 0xffffff8035487810 */ /* 0x000fe20007ffe0ff */
[----:B--2---:R-:W-:Y:S02]  /*21e0*/  @P0 IMAD R16, R135, R0, RZ ;  /* 0x0000000087100224 */ /* 0x004fe400078e02ff */
[-C--:B---3--:R-:W-:Y:S01]  /*21f0*/  @!P0 IMAD R13, R27, R221.reuse, RZ ;  /* 0x000000dd1b0d8224 */ /* 0x088fe200078e02ff */
[----:B------:R-:W-:Y:S01]  /*2200*/  IADD3 R27, PT, PT, R29, R18, RZ ;  /* 0x000000121d1b7210 */ /* 0x000fe20007ffe0ff */
[----:B------:R-:W-:-:S04]  /*2210*/  @!P0 IMAD.WIDE.U32 R30, R26, R221, RZ ;  /* 0x000000dd1a1e8225 */ /* 0x000fc800078e00ff */
[----:B------:R-:W-:-:S04]  /*2220*/  @P0 IMAD.WIDE.U32 R18, R134, R0, RZ ;  /* 0x0000000086120225 */ /* 0x000fc800078e00ff */
[----:B------:R-:W-:Y:S02]  /*2230*/  @!P0 IMAD.MOV.U32 R0, RZ, RZ, R30 ;  /* 0x000000ffff008224 */ /* 0x000fe400078e001e */
[----:B------:R-:W-:Y:S01]  /*2240*/  @P0 IMAD.MOV.U32 R0, RZ, RZ, R18 ;  /* 0x000000ffff000224 */ /* 0x000fe200078e0012 */
[----:B------:R-:W-:Y:S01]  /*2250*/  @!P0 IADD3 R13, PT, PT, R31, R13, RZ ;  /* 0x0000000d1f0d8210 */ /* 0x000fe20007ffe0ff */
[----:B------:R-:W-:Y:S01]  /*2260*/  IMAD.MOV.U32 R26, RZ, RZ, R28 ;  /* 0x000000ffff1a7224 */ /* 0x000fe200078e001c */
[----:B------:R-:W-:Y:S02]  /*2270*/  @P0 IADD3 R13, PT, PT, R19, R16, RZ ;  /* 0x00000010130d0210 */ /* 0x000fe40007ffe0ff */
[----:B------:R-:W-:Y:S01]  /*2280*/  IADD3 R28, P1, PT, R14, R0, RZ ;  /* 0x000000000e1c7210 */ /* 0x000fe20007f3e0ff */
[----:B------:R-:W-:Y:S01]  /*2290*/  IMAD R19, R23, R220, RZ ;  /* 0x000000dc17137224 */ /* 0x000fe200078e02ff */
[----:B------:R-:W-:-:S03]  /*22a0*/  SHF.R.S32.HI R0, RZ, 0x1f, R2 ;  /* 0x0000001fff007819 */ /* 0x000fc60000011402 */
[----:B------:R-:W-:Y:S02]  /*22b0*/  IMAD.X R29, RZ, RZ, R13, P1 ;  /* 0x000000ffff1d7224 */ /* 0x000fe400008e060d */
[----:B------:R-:W-:-:S04]  /*22c0*/  IMAD.WIDE.U32 R26, R2, R24, R26 ;  /* 0x00000018021a7225 */ /* 0x000fc800078e001a */
[----:B------:R-:W-:Y:S02]  /*22d0*/  IMAD R5, R0, R24, R5 ;  /* 0x0000001800057224 */ /* 0x000fe400078e0205 */
[----:B------:R-:W-:Y:S02]  /*22e0*/  IMAD R19, R22, R123, R19 ;  /* 0x0000007b16137224 */ /* 0x000fe400078e0213 */
[----:B------:R-:W-:Y:S01]  /*22f0*/  IMAD.WIDE.U32 R28, R220, R22, R28 ;  /* 0x00000016dc1c7225 */ /* 0x000fe200078e001c */
[----:B------:R-:W-:Y:S02]  /*2300*/  IADD3 R22, P0, PT, R14, R4, RZ ;  /* 0x000000040e167210 */ /* 0x000fe40007f1e0ff */
[----:B------:R-:W-:Y:S01]  /*2310*/  SHF.R.S32.HI R4, RZ, 0x1f, R73 ;  /* 0x0000001fff047819 */ /* 0x000fe20000011449 */
[----:B------:R-:W-:Y:S02]  /*2320*/  IMAD.IADD R25, R27, 0x1, R5 ;  /* 0x000000011b197824 */ /* 0x000fe400078e0205 */
[----:B------:R-:W-:Y:S01]  /*2330*/  IMAD.MOV.U32 R24, RZ, RZ, R26 ;  /* 0x000000ffff187224 */ /* 0x000fe200078e001a */
[----:B------:R-:W-:-:S03]  /*2340*/  LEA.HI R4, R4, R73, RZ, 0x7 ;  /* 0x0000004904047211 */ /* 0x000fc600078f38ff */
[----:B------:R-:W-:Y:S01]  /*2350*/  IMAD.WIDE.U32 R20, R126, R210, R24 ;  /* 0x000000d27e147225 */ /* 0x000fe200078e0018 */
[----:B------:R-:W-:-:S03]  /*2360*/  SHF.R.S32.HI R4, RZ, 0x7, R4 ;  /* 0x00000007ff047819 */ /* 0x000fc60000011404 */
[----:B------:R-:W-:Y:S01]  /*2370*/  IMAD.X R23, RZ, RZ, R3, P0 ;  /* 0x000000ffff177224 */ /* 0x000fe200000e0603 */
[----:B------:R-:W-:Y:S02]  /*2380*/  IADD3 R215, PT, PT, R21, R215, RZ ;  /* 0x000000d715d77210 */ /* 0x000fe40007ffe0ff */
[C---:B----4-:R-:W-:Y:S02]  /*2390*/  LEA R214, P0, R20.reuse, R8, 0x1 ;  /* 0x0000000814d67211 */ /* 0x050fe400078008ff */
[----:B------:R-:W-:Y:S01]  /*23a0*/  VIMNMX R71, PT, PT, R207, R4, !PT ;  /* 0x00000004cf477248 */ /* 0x000fe20007fe0100 */
[----:B------:R-:W-:Y:S01]  /*23b0*/  IMAD.WIDE.U32 R26, R217, 0x40, R126 ;  /* 0x00000040d91a7825 */ /* 0x000fe200078e007e */
[----:B------:R-:W-:Y:S02]  /*23c0*/  LEA.HI.X R215, R20, R9, R215, 0x1, P0 ;  /* 0x0000000914d77211 */ /* 0x000fe400000f0cd7 */
[----:B------:R-:W-:Y:S01]  /*23d0*/  ISETP.GT.AND P0, PT, R64, R71, PT ;  /* 0x000000474000720c */ /* 0x000fe20003f04270 */
[----:B------:R-:W-:Y:S01]  /*23e0*/  IMAD.MOV.U32 R18, RZ, RZ, R28 ;  /* 0x000000ffff127224 */ /* 0x000fe200078e001c */
[----:B------:R-:W-:Y:S01]  /*23f0*/  IADD3 R19, PT, PT, R29, R19, RZ ;  /* 0x000000131d137210 */ /* 0x000fe20007ffe0ff */
        /* <DEDUP_REMOVED lines=118> */
.L_x_5383:
        /* <DEDUP_REMOVED lines=19> */
.L_x_5284:
[----:B------:R-:W-:Y:S05]  /*2c90*/  BSYNC.RECONVERGENT B0 ;  /* 0x0000000000007941 */ /* 0x000fea0003800200 */
.L_x_5283:
        /* <DEDUP_REMOVED lines=12> */
.L_x_5286:
[----:B------:R-:W-:Y:S05]  /*2d60*/  BSYNC.RECONVERGENT B0 ;  /* 0x0000000000007941 */ /* 0x000fea0003800200 */
.L_x_5285:
        /* <DEDUP_REMOVED lines=12> */
.L_x_5288:
[----:B------:R-:W-:Y:S05]  /*2e30*/  BSYNC.RECONVERGENT B0 ;  /* 0x0000000000007941 */ /* 0x000fea0003800200 */
.L_x_5287:
        /* <DEDUP_REMOVED lines=17> */
.L_x_5290:
[----:B------:R-:W-:Y:S05]  /*2f50*/  BSYNC.RECONVERGENT B0 ;  /* 0x0000000000007941 */ /* 0x000fea0003800200 */
.L_x_5289:
[----:B------:R-:W-:Y:S04]  /*2f60*/  BSSY.RECONVERGENT B0, `(.L_x_5291) ;  /* 0x000000c000007945 */ /* 0x000fe80003800200 */
[----:B------:R-:W-:Y:S05]  /*2f70*/  @P3 BRA `(.L_x_5292) ;  /* 0x0000000000283947 */ /* 0x000fea0003800000 */
[----:B------:R-:W-:Y:S02]  /*2f80*/  ISETP.GE.AND P2, PT, R14, R219, PT ;  /* 0x000000db0e00720c */ /* 0x000fe40003f46270 */
[----:B----4-:R-:W-:Y:S02]  /*2f90*/  LEA R18, P1, R128, R76, 0x7 ;  /* 0x0000004c80127211 */ /* 0x010fe400078238ff */
[----:B--23--:R-:W-:Y:S02]  /*2fa0*/  LEA R2, P3, R210, R84, 0x7 ;  /* 0x00000054d2027211 */ /* 0x00cfe400078638ff */
[----:B------:R-:W-:Y:S02]  /*2fb0*/  LEA.HI.X R19, R128, R77, R129, 0x7, P1 ;  /* 0x0000004d80137211 */ /* 0x000fe400008f3c81 */
[----:B------:R-:W-:Y:S02]  /*2fc0*/  ISETP.GE.AND P1, PT, R9, R219, PT ;  /* 0x000000db0900720c */ /* 0x000fe40003f26270 */
[----:B------:R-:W-:Y:S03]  /*2fd0*/  LEA.HI.X R3, R210, R85, R211, 0x7, P3 ;  /* 0x00000055d2037211 */ /* 0x000fe600018f3cd3 */
[----:B-1----:R-:W2:Y:S04]  /*2fe0*/  @!P2 LD.E.128 R20, desc[UR4][R18.64] ;  /* 0x000000041214a980 */ /* 0x002ea8000c101d00 */
[----:B--2---:R1:W-:Y:S04]  /*2ff0*/  @!P2 ST.E.128 desc[UR4][R2.64], R20 ;  /* 0x000000140200a985 */ /* 0x0043e8000c101d04 */
[----:B------:R-:W2:Y:S04]  /*3000*/  @!P1 LD.E.128 R4, desc[UR4][R18.64+0x80] ;  /* 0x0000800412049980 */ /* 0x000ea8000c101d00 */
[----:B--2---:R1:W-:Y:S02]  /*3010*/  @!P1 ST.E.128 desc[UR4][R2.64+0x80], R4 ;  /* 0x0000800402009985 */ /* 0x0043e4000c101d04 */
.L_x_5292:
[----:B------:R-:W-:Y:S05]  /*3020*/  BSYNC.RECONVERGENT B0 ;  /* 0x0000000000007941 */ /* 0x000fea0003800200 */
.L_x_5291:
[C---:B------:R-:W-:Y:S01]  /*3030*/  ISETP.GE.AND P4, PT, R110.reuse, R95, PT ;  /* 0x0000005f6e00720c */ /* 0x040fe20003f86270 */
[----:B------:R-:W-:Y:S03]  /*3040*/  BSSY.RECONVERGENT B0, `(.L_x_5293) ;  /* 0x0000010000007945 */ /* 0x000fe60003800200 */
[----:B------:R-:W-:Y:S11]  /*3050*/  ISETP.GE.AND P4, PT, R110, R97, !P4 ;  /* 0x000000616e00720c */ /* 0x000ff60006786270 */
[----:B------:R-:W-:Y:S02]  /*3060*/  @!UPT UIADD3 URZ, UPT, UPT, URZ, URZ, URZ ;  /* 0x000000fffffff290 */ /* 0x000fe4000fffe0ff */
[----:B------:R-:W-:Y:S05]  /*3070*/  @!P4 BRA `(.L_x_5294) ;  /* 0x000000000030c947 */ /* 0x000fea0003800000 */
[-C--:B------:R-:W-:Y:S01]  /*3080*/  ISETP.GE.AND P2, PT, R14, R219.reuse, PT ;  /* 0x000000db0e00720c */ /* 0x080fe20003f46270 */
[----:B------:R-:W-:Y:S01]  /*3090*/  IMAD.WIDE.U32 R24, R128, 0xa0, R76 ;  /* 0x000000a080187825 */ /* 0x000fe200078e004c */
[----:B------:R-:W-:Y:S03]  /*30a0*/  ISETP.GE.AND P1, PT, R9, R219, PT ;  /* 0x000000db0900720c */ /* 0x000fe60003f26270 */
[----:B-123--:R-:W-:Y:S02]  /*30b0*/  IMAD R2, R129, 0xa0, RZ ;  /* 0x000000a081027824 */ /* 0x00efe400078e02ff */
[----:B----4-:R-:W-:Y:S03]  /*30c0*/  IMAD.WIDE.U32 R18, R210, 0xa0, R84 ;  /* 0x000000a0d2127825 */ /* 0x010fe600078e0054 */
[----:B------:R-:W-:Y:S01]  /*30d0*/  IADD3 R25, PT, PT, R25, R2, RZ ;  /* 0x0000000219197210 */ /* 0x000fe20007ffe0ff */
[----:B------:R-:W-:Y:S04]  /*30e0*/  IMAD R2, R211, 0xa0, RZ ;  /* 0x000000a0d3027824 */ /* 0x000fe800078e02ff */
[----:B------:R-:W2:Y:S01]  /*30f0*/  @!P2 LD.E.128 R20, desc[UR4][R24.64] ;  /* 0x000000041814a980 */ /* 0x000ea2000c101d00 */
[----:B------:R-:W-:Y:S05]  /*3100*/  IADD3 R19, PT, PT, R19, R2, RZ ;  /* 0x0000000213137210 */ /* 0x000fea0007ffe0ff */
[----:B--2---:R1:W-:Y:S04]  /*3110*/  @!P2 ST.E.128 desc[UR4][R18.64], R20 ;  /* 0x000000141200a985 */ /* 0x0043e8000c101d04 */
[----:B------:R-:W2:Y:S04]  /*3120*/  @!P1 LD.E.128 R4, desc[UR4][R24.64+0x80] ;  /* 0x0000800418049980 */ /* 0x000ea8000c101d00 */
[----:B--2---:R1:W-:Y:S02]  /*3130*/  @!P1 ST.E.128 desc[UR4][R18.64+0x80], R4 ;  /* 0x0000800412009985 */ /* 0x0043e4000c101d04 */
.L_x_5294:
[----:B------:R-:W-:Y:S05]  /*3140*/  BSYNC.RECONVERGENT B0 ;  /* 0x0000000000007941 */ /* 0x000fea0003800200 */
.L_x_5293:
        /* <DEDUP_REMOVED lines=18> */
.L_x_5296:
[----:B------:R-:W-:Y:S05]  /*3270*/  BSYNC.RECONVERGENT B0 ;  /* 0x0000000000007941 */ /* 0x000fea0003800200 */
.L_x_5295:
        /* <DEDUP_REMOVED lines=18> */
.L_x_5298:
[----:B------:R-:W-:Y:S05]  /*33a0*/  BSYNC.RECONVERGENT B0 ;  /* 0x0000000000007941 */ /* 0x000fea0003800200 */
.L_x_5297:
[C---:B------:R-:W-:Y:S01]  /*33b0*/  ISETP.GE.AND P5, PT, R112.reuse, R95, PT ;  /* 0x0000005f7000720c */ /* 0x040fe20003fa6270 */
[----:B-123--:R-:W2:Y:S01]  /*33c0*/  LD.E R2, desc[UR4][R132.64+0x130] ;  /* 0x0001300484027980 */ /* 0x00eea2000c101900 */
[----:B------:R-:W-:Y:S01]  /*33d0*/  UMOV UR6, URZ ;  /* 0x000000ff00067c82 */ /* 0x000fe20008000000 */
[----:B------:R-:W-:Y:S01]  /*33e0*/  BSSY.RECONVERGENT B2, `(.L_x_5299) ;  /* 0x00009d0000027945 */ /* 0x000fe20003800200 */
[----:B------:R-:W-:Y:S01]  /*33f0*/  IADD3 R3, P1, PT, RZ, -UR6, RZ ;  /* 0x80000006ff037c10 */ /* 0x000fe2000ff3e0ff */
[----:B------:R-:W3:Y:S01]  /*3400*/  LD.E R13, desc[UR4][R132.64+0xd0] ;  /* 0x0000d004840d7980 */ /* 0x000ee2000c101900 */
[----:B------:R-:W-:Y:S01]  /*3410*/  ISETP.GE.AND P5, PT, R112, R97, !P5 ;  /* 0x000000617000720c */ /* 0x000fe20006fa6270 */
[----:B------:R-:W-:Y:S02]  /*3420*/  IMAD.MOV.U32 R120, RZ, RZ, R98 ;  /* 0x000000ffff787224 */ /* 0x000fe400078e0062 */
        /* <DEDUP_REMOVED lines=20> */
.L_x_5302:
[----:B------:R-:W-:Y:S05]  /*3570*/  BSYNC.RECONVERGENT B0 ;  /* 0x0000000000007941 */ /* 0x000fea0003800200 */
.L_x_5301:
        /* <DEDUP_REMOVED lines=16> */
.L_x_5304:
[----:B------:R-:W-:Y:S05]  /*3680*/  BSYNC.RECONVERGENT B0 ;  /* 0x0000000000007941 */ /* 0x000fea0003800200 */
.L_x_5303:
        /* <DEDUP_REMOVED lines=14> */
.L_x_5306:
[----:B------:R-:W-:Y:S05]  /*3770*/  BSYNC.RECONVERGENT B0 ;  /* 0x0000000000007941 */ /* 0x000fea0003800200 */
.L_x_5305:
        /* <DEDUP_REMOVED lines=14> */
.L_x_5308:
[----:B------:R-:W-:Y:S05]  /*3860*/  BSYNC.RECONVERGENT B0 ;  /* 0x0000000000007941 */ /* 0x000fea0003800200 */
.L_x_5307:
        /* <DEDUP_REMOVED lines=12> */
.L_x_5310:
[----:B------:R-:W-:Y:S05]  /*3930*/  BSYNC.RECONVERGENT B0 ;  /* 0x0000000000007941 */ /* 0x000fea0003800200 */
.L_x_5309:
        /* <DEDUP_REMOVED lines=14> */
.L_x_5312:
[----:B------:R-:W-:Y:S05]  /*3a20*/  BSYNC.RECONVERGENT B0 ;  /* 0x0000000000007941 */ /* 0x000fea0003800200 */
.L_x_5311:
        /* <DEDUP_REMOVED lines=14> */
.L_x_5314:
[----:B------:R-:W-:Y:S05]  /*3b10*/  BSYNC.RECONVERGENT B0 ;  /* 0x0000000000007941 */ /* 0x000fea0003800200 */
.L_x_5313:
        /* <DEDUP_REMOVED lines=16> */
.L_x_5300:
        /* <DEDUP_REMOVED lines=60> */
.L_x_5320:
[----:B------:R-:W-:Y:S05]  /*3fe0*/  BSYNC.RECONVERGENT B0 ;  /* 0x0000000000007941 */ /* 0x000fea0003800200 */
.L_x_5319:
        /* <DEDUP_REMOVED lines=49> */
.L_x_5318:
[----:B------:R-:W-:Y:S05]  /*4300*/  BSYNC.RECONVERGENT B1 ;  /* 0x0000000000017941 */ /* 0x000fea0003800200 */
.L_x_5317:
        /* <DEDUP_REMOVED lines=63> */
.L_x_5324:
[----:B------:R-:W-:Y:S05]  /*4700*/  BSYNC.RECONVERGENT B0 ;  /* 0x0000000000007941 */ /* 0x000fea0003800200 */
.L_x_5323:
        /* <DEDUP_REMOVED lines=49> */
.L_x_5322:
[----:B------:R-:W-:Y:S05]  /*4a20*/  BSYNC.RECONVERGENT B1 ;  /* 0x0000000000017941 */ /* 0x000fea0003800200 */
.L_x_5321:
        /* <DEDUP_REMOVED lines=62> */
.L_x_5328:
[----:B------:R-:W-:Y:S05]  /*4e10*/  BSYNC.RECONVERGENT B0 ;  /* 0x0000000000007941 */ /* 0x000fea0003800200 */
.L_x_5327:
        /* <DEDUP_REMOVED lines=47> */
.L_x_5326:
[----:B------:R-:W-:Y:S05]  /*5110*/  BSYNC.RECONVERGENT B1 ;  /* 0x0000000000017941 */ /* 0x000fea0003800200 */
.L_x_5325:
        /* <DEDUP_REMOVED lines=62> */
.L_x_5332:
[----:B------:R-:W-:Y:S05]  /*5500*/  BSYNC.RECONVERGENT B0 ;  /* 0x0000000000007941 */ /* 0x000fea0003800200 */
.L_x_5331:
        /* <DEDUP_REMOVED lines=47> */
.L_x_5330:
[----:B------:R-:W-:Y:S05]  /*5800*/  BSYNC.RECONVERGENT B1 ;  /* 0x0000000000017941 */ /* 0x000fea0003800200 */
.L_x_5329:
        /* <DEDUP_REMOVED lines=58> */
.L_x_5336:
[----:B------:R-:W-:Y:S05]  /*5bb0*/  BSYNC.RECONVERGENT B0 ;  /* 0x0000000000007941 */ /* 0x000fea0003800200 */
.L_x_5335:
        /* <DEDUP_REMOVED lines=47> */
.L_x_5334:
[----:B------:R-:W-:Y:S05]  /*5eb0*/  BSYNC.RECONVERGENT B1 ;  /* 0x0000000000017941 */ /* 0x000fea0003800200 */
.L_x_5333:
        /* <DEDUP_REMOVED lines=62> */
.L_x_5340:
[----:B------:R-:W-:Y:S05]  /*62a0*/  BSYNC.RECONVERGENT B0 ;  /* 0x0000000000007941 */ /* 0x000fea0003800200 */
.L_x_5339:
        /* <DEDUP_REMOVED lines=47> */
.L_x_5338:
[----:B------:R-:W-:Y:S05]  /*65a0*/  BSYNC.RECONVERGENT B1 ;  /* 0x0000000000017941 */ /* 0x000fea0003800200 */
.L_x_5337:
        /* <DEDUP_REMOVED lines=60> */
.L_x_5344:
[----:B------:R-:W-:Y:S05]  /*6970*/  BSYNC.RECONVERGENT B0 ;  /* 0x0000000000007941 */ /* 0x000fea0003800200 */
.L_x_5343:
        /* <DEDUP_REMOVED lines=47> */
.L_x_5342:
[----:B------:R-:W-:Y:S05]  /*6c70*/  BSYNC.RECONVERGENT B1 ;  /* 0x0000000000017941 */ /* 0x000fea0003800200 */
.L_x_5341:
        /* <DEDUP_REMOVED lines=60> */
.L_x_5348:
[----:B------:R-:W-:Y:S05]  /*7040*/  BSYNC.RECONVERGENT B0 ;  /* 0x0000000000007941 */ /* 0x000fea0003800200 */
.L_x_5347:
        /* <DEDUP_REMOVED lines=47> */
.L_x_5346:
[----:B------:R-:W-:Y:S05]  /*7340*/  BSYNC.RECONVERGENT B1 ;  /* 0x0000000000017941 */ /* 0x000fea0003800200 */
.L_x_5345:
[----:B------:R-:W3:Y:S02]  /*7350*/  LD.E R3, desc[UR4][R132.64+0xd0] ;  /* 0x0000d00484037980 */ /* 0x000ee4000c101900 */
[----:B---3--:R-:W-:Y:S05]  /*7360*/  IMAD.U32 R3, R3, -0x40, RZ ;  /* 0xffffffc003037824 */ /* 0x008fea00078e00ff */
[C---:B------:R-:W-:Y:S02]  /*7370*/  LEA R16, P1, R3.reuse, R16, 0x1 ;  /* 0x0000001003107211 */ /* 0x040fe400078208ff */
[C---:B------:R-:W-:Y:S02]  /*7380*/  LEA R54, P0, R3.reuse, R54, 0x1 ;  /* 0x0000003603367211 */ /* 0x040fe400078008ff */
[C---:B------:R-:W-:Y:S02]  /*7390*/  LEA.HI.X.SX32 R17, R3.reuse, R17, 0x1, P1 ;  /* 0x0000001103117211 */ /* 0x040fe400008f0eff */
[----:B------:R-:W-:Y:S01]  /*73a0*/  LEA.HI.X.SX32 R55, R3, R55, 0x1, P0 ;  /* 0x0000003703377211 */ /* 0x000fe200000f0eff */
[----:B------:R-:W-:Y:S05]  /*73b0*/  BRA `(.L_x_5315) ;  /* 0x0000005c00487947 */ /* 0x000fea0003800000 */
.L_x_5316:
        /* <DEDUP_REMOVED lines=95> */
.L_x_5352:
[----:B------:R-:W-:Y:S05]  /*79b0*/  BSYNC.RECONVERGENT B0 ;  /* 0x0000000000007941 */ /* 0x000fea0003800200 */
.L_x_5351:
        /* <DEDUP_REMOVED lines=88> */
.L_x_5350:
[----:B------:R-:W-:Y:S05]  /*7f40*/  BSYNC.RECONVERGENT B1 ;  /* 0x0000000000017941 */ /* 0x000fea0003800200 */
.L_x_5349:
        /* <DEDUP_REMOVED lines=97> */
.L_x_5356:
[----:B------:R-:W-:Y:S05]  /*8560*/  BSYNC.RECONVERGENT B0 ;  /* 0x0000000000007941 */ /* 0x000fea0003800200 */
.L_x_5355:
        /* <DEDUP_REMOVED lines=88> */
.L_x_5354:
[----:B------:R-:W-:Y:S05]  /*8af0*/  BSYNC.RECONVERGENT B1 ;  /* 0x0000000000017941 */ /* 0x000fea0003800200 */
.L_x_5353:
        /* <DEDUP_REMOVED lines=96> */
.L_x_5360:
[----:B------:R-:W-:Y:S05]  /*9100*/  BSYNC.RECONVERGENT B0 ;  /* 0x0000000000007941 */ /* 0x000fea0003800200 */
.L_x_5359:
        /* <DEDUP_REMOVED lines=89> */
.L_x_5358:
[----:B------:R-:W-:Y:S05]  /*96a0*/  BSYNC.RECONVERGENT B1 ;  /* 0x0000000000017941 */ /* 0x000fea0003800200 */
.L_x_5357:
        /* <DEDUP_REMOVED lines=96> */
.L_x_5364:
[----:B------:R-:W-:Y:S05]  /*9cb0*/  BSYNC.RECONVERGENT B0 ;  /* 0x0000000000007941 */ /* 0x000fea0003800200 */
.L_x_5363:
        /* <DEDUP_REMOVED lines=88> */
.L_x_5362:
[----:B------:R-:W-:Y:S05]  /*a240*/  BSYNC.RECONVERGENT B1 ;  /* 0x0000000000017941 */ /* 0x000fea0003800200 */
.L_x_5361:
        /* <DEDUP_REMOVED lines=94> */
.L_x_5368:
[----:B------:R-:W-:Y:S05]  /*a830*/  BSYNC.RECONVERGENT B0 ;  /* 0x0000000000007941 */ /* 0x000fea0003800200 */
.L_x_5367:
        /* <DEDUP_REMOVED lines=88> */
.L_x_5366:
[----:B------:R-:W-:Y:S05]  /*adc0*/  BSYNC.RECONVERGENT B1 ;  /* 0x0000000000017941 */ /* 0x000fea0003800200 */
.L_x_5365:
        /* <DEDUP_REMOVED lines=97> */
.L_x_5372:
[----:B------:R-:W-:Y:S05]  /*b3e0*/  BSYNC.RECONVERGENT B0 ;  /* 0x0000000000007941 */ /* 0x000fea0003800200 */
.L_x_5371:
        /* <DEDUP_REMOVED lines=86> */
.L_x_5370:
[----:B------:R-:W-:Y:S05]  /*b950*/  BSYNC.RECONVERGENT B1 ;  /* 0x0000000000017941 */ /* 0x000fea0003800200 */
.L_x_5369:
        /* <DEDUP_REMOVED lines=97> */
.L_x_5376:
[----:B------:R-:W-:Y:S05]  /*bf70*/  BSYNC.RECONVERGENT B0 ;  /* 0x0000000000007941 */ /* 0x000fea0003800200 */
.L_x_5375:
        /* <DEDUP_REMOVED lines=86> */
.L_x_5374:
[----:B------:R-:W-:Y:S05]  /*c4e0*/  BSYNC.RECONVERGENT B1 ;  /* 0x0000000000017941 */ /* 0x000fea0003800200 */
.L_x_5373:
        /* <DEDUP_REMOVED lines=97> */
.L_x_5380:
[----:B------:R-:W-:Y:S05]  /*cb00*/  BSYNC.RECONVERGENT B0 ;  /* 0x0000000000007941 */ /* 0x000fea0003800200 */
.L_x_5379:
        /* <DEDUP_REMOVED lines=86> */
.L_x_5378:
[----:B------:R-:W-:Y:S05]  /*d070*/  BSYNC.RECONVERGENT B1 ;  /* 0x0000000000017941 */ /* 0x000fea0003800200 */
.L_x_5377:
[----:B------:R-:W3:Y:S02]  /*d080*/  LD.E R3, desc[UR4][R132.64+0xd0] ;  /* 0x0000d00484037980 */ /* 0x000ee4000c101900 */
[----:B---3--:R-:W-:Y:S05]  /*d090*/  IMAD.U32 R3, R3, -0x40, RZ ;  /* 0xffffffc003037824 */ /* 0x008fea00078e00ff */
[C---:B------:R-:W-:Y:S02]  /*d0a0*/  LEA R80, P1, R3.reuse, R80, 0x1 ;  /* 0x0000005003507211 */ /* 0x040fe400078208ff */
[C---:B------:R-:W-:Y:S02]  /*d0b0*/  LEA R78, P0, R3.reuse, R78, 0x1 ;  /* 0x0000004e034e7211 */ /* 0x040fe400078008ff */
[C---:B------:R-:W-:Y:S02]  /*d0c0*/  LEA.HI.X.SX32 R81, R3.reuse, R81, 0x1, P1 ;  /* 0x0000005103517211 */ /* 0x040fe400008f0eff */
[----:B------:R-:W-:Y:S09]  /*d0d0*/  LEA.HI.X.SX32 R79, R3, R79, 0x1, P0 ;  /* 0x0000004f034f7211 */ /* 0x000ff200000f0eff */
.L_x_5315:
[----:B------:R-:W-:Y:S05]  /*d0e0*/  BSYNC.RECONVERGENT B2 ;  /* 0x0000000000027941 */ /* 0x000fea0003800200 */
.L_x_5299:
        /* <DEDUP_REMOVED lines=101> */
.L_x_5382:
[----:B------:R-:W-:Y:S05]  /*d740*/  BSYNC.RECONVERGENT B0 ;  /* 0x0000000000007941 */ /* 0x000fea0003800200 */
.L_x_5381:
[----:B------:R-:W-:Y:S11]  /*d750*/  ISETP.GT.AND P0, PT, R96, R71, PT ;  /* 0x000000476000720c */ /* 0x000ff60003f04270 */
[----:B------:R-:W-:Y:S02]  /*d760*/  @!UPT UIADD3 URZ, UPT, UPT, URZ, URZ, URZ ;  /* 0x000000fffffff290 */ /* 0x000fe4000fffe0ff */
[----:B------:R-:W-:Y:S05]  /*d770*/  @P0 BRA `(.L_x_5383) ;  /* 0xffffff5000f80947 */ /* 0x000fea000383ffff */
.L_x_5282:
        /* <DEDUP_REMOVED lines=34> */
.L_x_5387:
[----:B------:R-:W-:Y:S05]  /*d9a0*/  BSYNC.RECONVERGENT B0 ;  /* 0x0000000000007941 */ /* 0x000fea0003800200 */
.L_x_5386:
        /* <DEDUP_REMOVED lines=14> */
.L_x_5389:
[----:B------:R-:W-:Y:S05]  /*da90*/  BSYNC.RECONVERGENT B0 ;  /* 0x0000000000007941 */ /* 0x000fea0003800200 */
.L_x_5388:
        /* <DEDUP_REMOVED lines=16> */
.L_x_5391:
[----:B------:R-:W-:Y:S05]  /*dba0*/  BSYNC.RECONVERGENT B0 ;  /* 0x0000000000007941 */ /* 0x000fea0003800200 */
.L_x_5390:
        /* <DEDUP_REMOVED lines=16> */
.L_x_5385:
        /* <DEDUP_REMOVED lines=84> */
.L_x_5399:
[----:B------:R-:W-:Y:S05]  /*e1f0*/  BSYNC.RECONVERGENT B0 ;  /* 0x0000000000007941 */ /* 0x000fea0003800200 */
.L_x_5398:
[----:B-----5:R-:W-:Y:S01]  /*e200*/  IMAD.MOV.U32 R6, RZ, RZ, R18 ;  /* 0x000000ffff067224 */ /* 0x020fe200078e0012 */
[----:B------:R-:W-:Y:S01]  /*e210*/  MOV R4, R16 ;  /* 0x0000001000047202 */ /* 0x000fe20000000f00 */
[----:B------:R-:W-:Y:S01]  /*e220*/  IMAD.MOV.U32 R7, RZ, RZ, R19 ;  /* 0x000000ffff077224 */ /* 0x000fe200078e0013 */
[----:B------:R-:W-:Y:S02]  /*e230*/  MOV R5, R17 ;  /* 0x0000001100057202 */ /* 0x000fe40000000f00 */
.L_x_5397:
[----:B------:R-:W-:Y:S05]  /*e240*/  BSYNC.RECONVERGENT B1 ;  /* 0x0000000000017941 */ /* 0x000fea0003800200 */
.L_x_5396:
        /* <DEDUP_REMOVED lines=50> */
.L_x_5401:
[----:B------:R-:W-:Y:S05]  /*e570*/  BSYNC.RECONVERGENT B0 ;  /* 0x0000000000007941 */ /* 0x000fea0003800200 */
.L_x_5400:
[----:B-----5:R3:W-:Y:S02]  /*e580*/  STS.128 [R66+0x2000], R16 ;  /* 0x0020001042007388 */ /* 0x0207e40000000c00 */
.L_x_5395:
[----:B------:R-:W-:Y:S05]  /*e590*/  BSYNC.RECONVERGENT B2 ;  /* 0x0000000000027941 */ /* 0x000fea0003800200 */
.L_x_5394:
        /* <DEDUP_REMOVED lines=54> */
.L_x_5407:
[----:B------:R-:W-:Y:S05]  /*e900*/  BSYNC.RECONVERGENT B0 ;  /* 0x0000000000007941 */ /* 0x000fea0003800200 */
.L_x_5406:
[----:B-----5:R1:W-:Y:S02]  /*e910*/  STS.128 [R66+0x800], R16 ;  /* 0x0008001042007388 */ /* 0x0203e40000000c00 */
.L_x_5405:
[----:B------:R-:W-:Y:S05]  /*e920*/  BSYNC.RECONVERGENT B1 ;  /* 0x0000000000017941 */ /* 0x000fea0003800200 */
.L_x_5404:
        /* <DEDUP_REMOVED lines=47> */
.L_x_5409:
[----:B------:R-:W-:Y:S05]  /*ec20*/  BSYNC.RECONVERGENT B0 ;  /* 0x0000000000007941 */ /* 0x000fea0003800200 */
.L_x_5408:
[----:B-----5:R3:W-:Y:S02]  /*ec30*/  STS.128 [R66+0x2800], R16 ;  /* 0x0028001042007388 */ /* 0x0207e40000000c00 */
.L_x_5403:
[----:B------:R-:W-:Y:S05]  /*ec40*/  BSYNC.RECONVERGENT B2 ;  /* 0x0000000000027941 */ /* 0x000fea0003800200 */
.L_x_5402:
        /* <DEDUP_REMOVED lines=54> */
.L_x_5415:
[----:B------:R-:W-:Y:S05]  /*efb0*/  BSYNC.RECONVERGENT B0 ;  /* 0x0000000000007941 */ /* 0x000fea0003800200 */
.L_x_5414:
[----:B-----5:R1:W-:Y:S02]  /*efc0*/  STS.128 [R66+0x1000], R16 ;  /* 0x0010001042007388 */ /* 0x0203e40000000c00 */
.L_x_5413:
[----:B------:R-:W-:Y:S05]  /*efd0*/  BSYNC.RECONVERGENT B1 ;  /* 0x0000000000017941 */ /* 0x000fea0003800200 */
.L_x_5412:
        /* <DEDUP_REMOVED lines=47> */
.L_x_5417:
[----:B------:R-:W-:Y:S05]  /*f2d0*/  BSYNC.RECONVERGENT B0 ;  /* 0x0000000000007941 */ /* 0x000fea0003800200 */
.L_x_5416:
[----:B-----5:R1:W-:Y:S02]  /*f2e0*/  STS.128 [R66+0x3000], R16 ;  /* 0x0030001042007388 */ /* 0x0203e40000000c00 */
.L_x_5411:
[----:B------:R-:W-:Y:S05]  /*f2f0*/  BSYNC.RECONVERGENT B2 ;  /* 0x0000000000027941 */ /* 0x000fea0003800200 */
.L_x_5410:
        /* <DEDUP_REMOVED lines=53> */
.L_x_5421:
[----:B------:R-:W-:Y:S05]  /*f650*/  BSYNC.RECONVERGENT B0 ;  /* 0x0000000000007941 */ /* 0x000fea0003800200 */
.L_x_5420:
[----:B-----5:R3:W-:Y:S02]  /*f660*/  STS.128 [R66+0x1800], R16 ;  /* 0x0018001042007388 */ /* 0x0207e40000000c00 */
.L_x_5419:
[----:B------:R-:W-:Y:S05]  /*f670*/  BSYNC.RECONVERGENT B1 ;  /* 0x0000000000017941 */ /* 0x000fea0003800200 */
.L_x_5418:
        /* <DEDUP_REMOVED lines=46> */
.L_x_5423:
[----:B------:R-:W-:Y:S05]  /*f960*/  BSYNC.RECONVERGENT B0 ;  /* 0x0000000000007941 */ /* 0x000fea0003800200 */
.L_x_5422:
[----:B-----5:R3:W-:Y:S01]  /*f970*/  STS.128 [R66+0x3800], R16 ;  /* 0x0038001042007388 */ /* 0x0207e20000000c00 */
[----:B------:R-:W-:Y:S05]  /*f980*/  BRA `(.L_x_5392) ;  /* 0x0000002c00647947 */ /* 0x000fea0003800000 */
.L_x_5393:
        /* <DEDUP_REMOVED lines=96> */
.L_x_5428:
[----:B------:R-:W-:Y:S05]  /*ff90*/  BSYNC.RECONVERGENT B0 ;  /* 0x0000000000007941 */ /* 0x000fea0003800200 */
.L_x_5427:
[----:B------:R-:W-:Y:S05]  /*ffa0*/  BSYNC.RECONVERGENT B1 ;  /* 0x0000000000017941 */ /* 0x000fea0003800200 */
.L_x_5426:
        /* <DEDUP_REMOVED lines=86> */
.L_x_5430:
[----:B------:R-:W-:Y:S05]  /*10510*/  BSYNC.RECONVERGENT B0 ;  /* 0x0000000000007941 */ /* 0x000fea0003800200 */
.L_x_5429:
[----:B-----5:R4:W-:Y:S02]  /*10520*/  STS.128 [R66+0x2000], R24 ;  /* 0x0020001842007388 */ /* 0x0209e40000000c00 */
.L_x_5425:
[----:B------:R-:W-:Y:S05]  /*10530*/  BSYNC.RECONVERGENT B2 ;  /* 0x0000000000027941 */ /* 0x000fea0003800200 */
.L_x_5424:
        /* <DEDUP_REMOVED lines=92> */
.L_x_5436:
[----:B------:R-:W-:Y:S05]  /*10b00*/  BSYNC.RECONVERGENT B0 ;  /* 0x0000000000007941 */ /* 0x000fea0003800200 */
.L_x_5435:
[----:B-----5:R4:W-:Y:S02]  /*10b10*/  STS.128 [R66+0x800], R24 ;  /* 0x0008001842007388 */ /* 0x0209e40000000c00 */
.L_x_5434:
[----:B------:R-:W-:Y:S05]  /*10b20*/  BSYNC.RECONVERGENT B1 ;  /* 0x0000000000017941 */ /* 0x000fea0003800200 */
.L_x_5433:
        /* <DEDUP_REMOVED lines=85> */
.L_x_5438:
[----:B------:R-:W-:Y:S05]  /*11080*/  BSYNC.RECONVERGENT B0 ;  /* 0x0000000000007941 */ /* 0x000fea0003800200 */
.L_x_5437:
[----:B-----5:R4:W-:Y:S02]  /*11090*/  STS.128 [R66+0x2800], R24 ;  /* 0x0028001842007388 */ /* 0x0209e40000000c00 */
.L_x_5432:
[----:B------:R-:W-:Y:S05]  /*110a0*/  BSYNC.RECONVERGENT B2 ;  /* 0x0000000000027941 */ /* 0x000fea0003800200 */
.L_x_5431:
        /* <DEDUP_REMOVED lines=90> */
.L_x_5444:
[----:B------:R-:W-:Y:S05]  /*11650*/  BSYNC.RECONVERGENT B0 ;  /* 0x0000000000007941 */ /* 0x000fea0003800200 */
.L_x_5443:
[----:B-----5:R4:W-:Y:S02]  /*11660*/  STS.128 [R66+0x1000], R24 ;  /* 0x0010001842007388 */ /* 0x0209e40000000c00 */
.L_x_5442:
[----:B------:R-:W-:Y:S05]  /*11670*/  BSYNC.RECONVERGENT B1 ;  /* 0x0000000000017941 */ /* 0x000fea0003800200 */
.L_x_5441:
        /* <DEDUP_REMOVED lines=83> */
.L_x_5446:
[----:B------:R-:W-:Y:S05]  /*11bb0*/  BSYNC.RECONVERGENT B0 ;  /* 0x0000000000007941 */ /* 0x000fea0003800200 */
.L_x_5445:
[----:B-----5:R4:W-:Y:S02]  /*11bc0*/  STS.128 [R66+0x3000], R24 ;  /* 0x0030001842007388 */ /* 0x0209e40000000c00 */
.L_x_5440:
[----:B------:R-:W-:Y:S05]  /*11bd0*/  BSYNC.RECONVERGENT B2 ;  /* 0x0000000000027941 */ /* 0x000fea0003800200 */
.L_x_5439:
        /* <DEDUP_REMOVED lines=91> */
.L_x_5450:
[----:B------:R-:W-:Y:S05]  /*12190*/  BSYNC.RECONVERGENT B0 ;  /* 0x0000000000007941 */ /* 0x000fea0003800200 */
.L_x_5449:
[----:B-----5:R1:W-:Y:S02]  /*121a0*/  STS.128 [R66+0x1800], R24 ;  /* 0x0018001842007388 */ /* 0x0203e40000000c00 */
.L_x_5448:
[----:B------:R-:W-:Y:S05]  /*121b0*/  BSYNC.RECONVERGENT B1 ;  /* 0x0000000000017941 */ /* 0x000fea0003800200 */
.L_x_5447:
        /* <DEDUP_REMOVED lines=84> */
.L_x_5452:
[----:B------:R-:W-:Y:S05]  /*12700*/  BSYNC.RECONVERGENT B0 ;  /* 0x0000000000007941 */ /* 0x000fea0003800200 */
.L_x_5451:
[----:B-----5:R1:W-:Y:S02]  /*12710*/  STS.128 [R66+0x3800], R4 ;  /* 0x0038000442007388 */ /* 0x0203e40000000c00 */
.L_x_5392:
[----:B------:R-:W-:Y:S05]  /*12720*/  BSYNC.RECONVERGENT B3 ;  /* 0x0000000000037941 */ /* 0x000fea0003800200 */
.L_x_5384:
        /* <DEDUP_REMOVED lines=24> */
.L_x_5454:
[----:B------:R-:W-:Y:S05]  /*128b0*/  BSYNC.RECONVERGENT B0 ;  /* 0x0000000000007941 */ /* 0x000fea0003800200 */
.L_x_5453:
        /* <DEDUP_REMOVED lines=18> */
.L_x_5456:
[----:B------:R-:W-:Y:S05]  /*129e0*/  BSYNC.RECONVERGENT B0 ;  /* 0x0000000000007941 */ /* 0x000fea0003800200 */
.L_x_5455:
        /* <DEDUP_REMOVED lines=16> */
.L_x_5458:
[----:B------:R-:W-:Y:S05]  /*12af0*/  BSYNC.RECONVERGENT B0 ;  /* 0x0000000000007941 */ /* 0x000fea0003800200 */
.L_x_5457:
        /* <DEDUP_REMOVED lines=18> */
.L_x_5460:
[----:B------:R-:W-:Y:S05]  /*12c20*/  BSYNC.RECONVERGENT B0 ;  /* 0x0000000000007941 */ /* 0x000fea0003800200 */
.L_x_5459:
        /* <DEDUP_REMOVED lines=20> */
.L_x_5462:
[----:B------:R-:W-:Y:S05]  /*12d70*/  BSYNC.RECONVERGENT B0 ;  /* 0x0000000000007941 */ /* 0x000fea0003800200 */
.L_x_5461:
        /* <DEDUP_REMOVED lines=16> */
.L_x_5464:
[----:B------:R-:W-:Y:S05]  /*12e80*/  BSYNC.RECONVERGENT B0 ;  /* 0x0000000000007941 */ /* 0x000fea0003800200 */
.L_x_5463:
[----:B------:R-:W-:Y:S04]  /*12e90*/  BSSY.RECONVERGENT B0, `(.L_x_5465) ;  /* 0x0000013000007945 */ /* 0x000fe80003800200 */
[----:B------:R-:W-:Y:S05]  /*12ea0*/  @P0 BRA `(.L_x_5466) ;  /* 0x0000000000440947 */ /* 0x000fea0003800000 */
        /* <DEDUP_REMOVED lines=17> */
.L_x_5466:
[----:B------:R-:W-:Y:S05]  /*12fc0*/  BSYNC.RECONVERGENT B0 ;  /* 0x0000000000007941 */ /* 0x000fea0003800200 */
.L_x_5465:
        /* <DEDUP_REMOVED lines=17> */
.L_x_5468:
[----:B------:R-:W-:Y:S05]  /*130e0*/  BSYNC.RECONVERGENT B0 ;  /* 0x0000000000007941 */ /* 0x000fea0003800200 */
.L_x_5467:
[----:B-----5:R-:W4:Y:S04]  /*130f0*/  LD.E.64 R16, desc[UR4][R132.64+0x1c0] ;  /* 0x0001c00484107980 */ /* 0x020f28000c101b00 */
[----:B--23--:R-:W2:Y:S01]  /*13100*/  LD.E.64 R10, desc[UR4][R132.64+0x1b8] ;  /* 0x0001b804840a7980 */ /* 0x00cea2000c101b00 */
[----:B------:R-:W-:-:S03]  /*13110*/  MOV R122, R220 ;  /* 0x000000dc007a7202 */ /* 0x000fc60000000f00 */
[----:B-1----:R-:W3:Y:S04]  /*13120*/  LD.E R6, desc[UR4][R132.64+0xd8] ;  /* 0x0000d80484067980 */ /* 0x002ee8000c101900 */
[----:B------:R-:W0:Y:S01]  /*13130*/  LDGDEPBAR ;  /* 0x00000000000079af */ /* 0x000e220000000000 */
[----:B----4-:R-:W-:-:S04]  /*13140*/  IMAD.WIDE.U32 R12, R221, R16, R122 ;  /* 0x00000010dd0c7225 */ /* 0x010fc800078e007a */
        /* <DEDUP_REMOVED lines=26> */
.L_x_5470:
[----:B------:R2:W-:Y:S04]  /*132f0*/  STS.128 [R66+0xc000], RZ ;  /* 0x00c000ff42007388 */ /* 0x0005e80000000c00 */
[----:B------:R2:W-:Y:S02]  /*13300*/  STS.128 [R66+0x10000], RZ ;  /* 0x010000ff42007388 */ /* 0x0005e40000000c00 */
.L_x_5471:
[----:B------:R-:W-:Y:S05]  /*13310*/  BSYNC.RECONVERGENT B0 ;  /* 0x0000000000007941 */ /* 0x000fea0003800200 */
.L_x_5469:
[-C--:B------:R-:W-:Y:S01]  /*13320*/  ISETP.GE.AND P2, PT, R30, R5.reuse, PT ;  /* 0x000000051e00720c */ /* 0x080fe20003f46270 */
[----:B------:R-:W3:Y:S01]  /*13330*/  S2R R196, SR_TID.X ;  /* 0x0000000000c47919 */ /* 0x000ee20000002100 */
        /* <DEDUP_REMOVED lines=25> */
.L_x_5473:
[----:B------:R-:W-:Y:S05]  /*134d0*/  BSYNC.RECONVERGENT B0 ;  /* 0x0000000000007941 */ /* 0x000fea0003800200 */
.L_x_5472:
[----:B------:R1:W-:Y:S01]  /*134e0*/  @P3 STS.128 [R66+0xd000], RZ ;  /* 0x00d000ff42003388 */ /* 0x0003e20000000c00 */
[----:B------:R-:W-:Y:S03]  /*134f0*/  BSSY.RECONVERGENT B0, `(.L_x_5474) ;  /* 0x0000011000007945 */ /* 0x000fe60003800200 */
[----:B------:R1:W-:Y:S01]  /*13500*/  @P3 STS.128 [R66+0x11000], RZ ;  /* 0x011000ff42003388 */ /* 0x0003e20000000c00 */
        /* <DEDUP_REMOVED lines=15> */
.L_x_5475:
[----:B------:R-:W-:Y:S05]  /*13600*/  BSYNC.RECONVERGENT B0 ;  /* 0x0000000000007941 */ /* 0x000fea0003800200 */
.L_x_5474:
[----:B------:R1:W-:Y:S01]  /*13610*/  @P0 STS.128 [R66+0xd800], RZ ;  /* 0x00d800ff42000388 */ /* 0x0003e20000000c00 */
[----:B------:R-:W-:Y:S01]  /*13620*/  BSSY.RECONVERGENT B0, `(.L_x_5476) ;  /* 0x0000012000007945 */ /* 0x000fe20003800200 */
[----:B------:R-:W-:Y:S02]  /*13630*/  ISETP.GE.AND P3, PT, R126, R5, PT ;  /* 0x000000057e00720c */ /* 0x000fe40003f66270 */
        /* <DEDUP_REMOVED lines=16> */
.L_x_5477:
[----:B------:R-:W-:Y:S05]  /*13740*/  BSYNC.RECONVERGENT B0 ;  /* 0x0000000000007941 */ /* 0x000fea0003800200 */
.L_x_5476:
[----:B------:R1:W-:Y:S01]  /*13750*/  @P6 STS.128 [R66+0xe000], RZ ;  /* 0x00e000ff42006388 */ /* 0x0003e20000000c00 */
[----:B------:R-:W-:Y:S03]  /*13760*/  BSSY.RECONVERGENT B0, `(.L_x_5478) ;  /* 0x0000014000007945 */ /* 0x000fe60003800200 */
[----:B------:R1:W-:Y:S01]  /*13770*/  @P6 STS.128 [R66+0x12000], RZ ;  /* 0x012000ff42006388 */ /* 0x0003e20000000c00 */
[----:B------:R-:W-:Y:S05]  /*13780*/  @P6 BRA `(.L_x_5479) ;  /* 0x0000000000446947 */ /* 0x000fea0003800000 */
[----:B------:R-:W-:Y:S01]  /*13790*/  MOV R4, R6 ;  /* 0x0000000600047202 */ /* 0x000fe20000000f00 */
[----:B----4-:R-:W-:Y:S01]  /*137a0*/  IMAD R2, R211, 0x60, RZ ;  /* 0x00000060d3027824 */ /* 0x010fe200078e02ff */
        /* <DEDUP_REMOVED lines=15> */
.L_x_5479:
[----:B------:R-:W-:Y:S05]  /*138a0*/  BSYNC.RECONVERGENT B0 ;  /* 0x0000000000007941 */ /* 0x000fea0003800200 */
.L_x_5478:
        /* <DEDUP_REMOVED lines=18> */
.L_x_5481:
[----:B------:R-:W-:Y:S05]  /*139d0*/  BSYNC.RECONVERGENT B0 ;  /* 0x0000000000007941 */ /* 0x000fea0003800200 */
.L_x_5480:
[----:B------:R1:W-:Y:S01]  /*139e0*/  @P4 STS.128 [R66+0xf000], RZ ;  /* 0x00f000ff42004388 */ /* 0x0003e20000000c00 */
[----:B------:R-:W-:Y:S03]  /*139f0*/  BSSY.RECONVERGENT B0, `(.L_x_5482) ;  /* 0x0000014000007945 */ /* 0x000fe60003800200 */
[----:B------:R1:W-:Y:S01]  /*13a00*/  @P4 STS.128 [R66+0x13000], RZ ;  /* 0x013000ff42004388 */ /* 0x0003e20000000c00 */
        /* <DEDUP_REMOVED lines=18> */
.L_x_5483:
[----:B------:R-:W-:Y:S05]  /*13b30*/  BSYNC.RECONVERGENT B0 ;  /* 0x0000000000007941 */ /* 0x000fea0003800200 */
.L_x_5482:
[----:B------:R1:W-:Y:S01]  /*13b40*/  @P3 STS.128 [R66+0xf800], RZ ;  /* 0x00f800ff42003388 */ /* 0x0003e20000000c00 */
[----:B------:R-:W-:Y:S03]  /*13b50*/  BSSY.RECONVERGENT B0, `(.L_x_5484) ;  /* 0x0000012000007945 */ /* 0x000fe60003800200 */
[----:B------:R1:W-:Y:S01]  /*13b60*/  @P3 STS.128 [R66+0x13800], RZ ;  /* 0x013800ff42003388 */ /* 0x0003e20000000c00 */
[----:B------:R-:W-:Y:S05]  /*13b70*/  @P3 BRA `(.L_x_5485) ;  /* 0x00000000003c3947 */ /* 0x000fea0003800000 */
[-C--:B------:R-:W-:Y:S01]  /*13b80*/  ISETP.GE.AND P1, PT, R14, R219.reuse, PT ;  /* 0x000000db0e00720c */ /* 0x080fe20003f26270 */
[----:B----4-:R-:W-:Y:S01]  /*13b90*/  IMAD R2, R211, 0xc0, RZ ;  /* 0x000000c0d3027824 */ /* 0x010fe200078e02ff */
        /* <DEDUP_REMOVED lines=13> */
.L_x_5485:
[----:B------:R-:W-:Y:S05]  /*13c70*/  BSYNC.RECONVERGENT B0 ;  /* 0x0000000000007941 */ /* 0x000fea0003800200 */
.L_x_5484:
[----:B------:R-:W5:Y:S01]  /*13c80*/  S2UR UR6, SR_CgaCtaId ;  /* 0x00000000000679c3 */ /* 0x000f620000008800 */
[----:B---3--:R-:W-:Y:S01]  /*13c90*/  SHF.R.U32.HI R200, RZ, 0x1, R196 ;  /* 0x00000001ffc87819 */ /* 0x008fe200000116c4 */
[C---:B------:R-:W-:Y:S01]  /*13ca0*/  IMAD.SHL.U32 R201, R196.reuse, 0x20, RZ ;  /* 0x00000020c4c97824 */ /* 0x040fe200078e00ff */
[C---:B----4-:R-:W-:Y:S01]  /*13cb0*/  LOP3.LUT R3, R196.reuse, 0x8, RZ, 0xc0, !PT ;  /* 0x00000008c4037812 */ /* 0x050fe200078ec0ff */
[----:B------:R-:W-:Y:S01]  /*13cc0*/  IMAD.SHL.U32 R54, R196, 0x40, RZ ;  /* 0x00000040c4367824 */ /* 0x000fe200078e00ff */
        /* <DEDUP_REMOVED lines=8> */
[--C-:B------:R-:W-:Y:S01]  /*13d50*/  LOP3.LUT R3, R3, 0x1c0, R54.reuse, 0xf8, !PT ;  /* 0x000001c003037812 */ /* 0x100fe200078ef836 */
[----:B------:R-:W0:Y:S01]  /*13d60*/  LDGDEPBAR ;  /* 0x00000000000079af */ /* 0x000e220000000000 */
[----:B------:R-:W-:Y:S01]  /*13d70*/  LOP3.LUT R5, R201, 0x200, R54, 0xf8, !PT ;  /* 0x00000200c9057812 */ /* 0x000fe200078ef836 */
[----:B------:R-:W-:Y:S01]  /*13d80*/  VIADD R228, R64, 0xffffffff ;  /* 0xffffffff40e47836 */ /* 0x000fe20000000000 */
[----:B------:R-:W-:Y:S01]  /*13d90*/  LOP3.LUT R2, R7, R52, RZ, 0x3c, !PT ;  /* 0x0000003407027212 */ /* 0x000fe200078e3cff */
[----:B------:R-:W-:Y:S01]  /*13da0*/  BSSY.RECONVERGENT B1, `(.L_x_5486) ;  /* 0x0000195000017945 */ /* 0x000fe20003800200 */
[----:B------:R-:W-:-:S02]  /*13db0*/  LOP3.LUT R130, R54, 0x400, RZ, 0xc0, !PT ;  /* 0x0000040036827812 */ /* 0x000fc400078ec0ff */
[----:B------:R-:W-:Y:S02]  /*13dc0*/  LOP3.LUT R3, R3, R52, RZ, 0x3c, !PT ;  /* 0x0000003403037212 */ /* 0x000fe400078e3cff */
[----:B------:R-:W-:Y:S01]  /*13dd0*/  LOP3.LUT R116, R5, R2, RZ, 0xfc, !PT ;  /* 0x0000000205747212 */ /* 0x000fe200078efcff */
[----:B-----5:R-:W-:Y:S01]  /*13de0*/  ULEA UR6, UR6, UR7, 0x18 ;  /* 0x0000000706067291 */ /* 0x020fe2000f8ec0ff */
[----:B------:R-:W-:Y:S01]  /*13df0*/  R2P PR, R196, 0x6 ;  /* 0x00000006c4007804 */ /* 0x000fe20000000000 */
[----:B------:R-:W-:Y:S01]  /*13e00*/  IMAD R130, R3, 0x2, R130 ;  /* 0x0000000203827824 */ /* 0x000fe200078e0282 */
[----:B------:R-:W-:-:S03]  /*13e10*/  ISETP.GT.AND P0, PT, R228, R207, PT ;  /* 0x000000cfe400720c */ /* 0x000fc60003f04270 */
[----:B------:R-:W-:Y:S01]  /*13e20*/  LEA R116, R116, UR6, 0x1 ;  /* 0x0000000674747c11 */ /* 0x000fe2000f8e08ff */
[----:B------:R-:W-:Y:S01]  /*13e30*/  VIADD R134, R130, UR6 ;  /* 0x0000000682867c36 */ /* 0x000fe20008000000 */
[----:B------:R-:W-:Y:S01]  /*13e40*/  SEL R55, R199, 0xffffffe0, !P1 ;  /* 0xffffffe0c7377807 */ /* 0x000fe20004800000 */
[----:B------:R-:W-:Y:S01]  /*13e50*/  LDSM.16.M88.4 R20, [R130+UR6+0x4000] ;  /* 0x004000068214783b */ /* 0x000fe20008000200 */
[----:B------:R-:W-:-:S03]  /*13e60*/  SEL R67, R198, 0xffffffc0, !P2 ;  /* 0xffffffc0c6437807 */ /* 0x000fc60005000000 */
[----:B------:R-:W3:Y:S01]  /*13e70*/  LDSM.16.M88.4 R72, [R116] ;  /* 0x000000007448783b */ /* 0x000ee20000000200 */
[--C-:B------:R-:W-:Y:S02]  /*13e80*/  IMAD.IADD R129, R116, 0x1, R55.reuse ;  /* 0x0000000174817824 */ /* 0x100fe400078e0237 */
[----:B------:R-:W-:Y:S01]  /*13e90*/  IMAD.IADD R128, R134, 0x1, R55 ;  /* 0x0000000186807824 */ /* 0x000fe200078e0237 */
[----:B------:R-:W4:Y:S01]  /*13ea0*/  LDSM.16.M88.4 R12, [R130+UR6+0x4800] ;  /* 0x00480006820c783b */ /* 0x000f220008000200 */
[--C-:B------:R-:W-:Y:S02]  /*13eb0*/  IMAD.IADD R136, R116, 0x1, R67.reuse ;  /* 0x0000000174887824 */ /* 0x100fe400078e0243 */
[----:B------:R-:W-:Y:S01]  /*13ec0*/  IMAD.IADD R134, R134, 0x1, R67 ;  /* 0x0000000186867824 */ /* 0x000fe200078e0243 */
[----:B------:R-:W5:Y:S01]  /*13ed0*/  LDSM.16.M88.4 R4, [R130+UR6+0x5000] ;  /* 0x005000068204783b */ /* 0x000f620008000200 */
[C---:B------:R-:W-:Y:S02]  /*13ee0*/  IMAD.IADD R135, R55.reuse, 0x1, R136 ;  /* 0x0000000137877824 */ /* 0x040fe400078e0288 */
[----:B------:R-:W-:Y:S01]  /*13ef0*/  IMAD.IADD R3, R55, 0x1, R134 ;  /* 0x0000000137037824 */ /* 0x000fe200078e0286 */
[----:B------:R-:W2:Y:S04]  /*13f00*/  LDSM.16.M88.4 R104, [R130+UR6+0x5800] ;  /* 0x005800068268783b */ /* 0x000ea80008000200 */
[----:B------:R-:W1:Y:S04]  /*13f10*/  LDSM.16.M88.4 R96, [R130+UR6+0x6000] ;  /* 0x006000068260783b */ /* 0x000e680008000200 */
[----:B------:R-:W1:Y:S04]  /*13f20*/  LDSM.16.M88.4 R88, [R130+UR6+0x6800] ;  /* 0x006800068258783b */ /* 0x000e680008000200 */
[----:B------:R-:W1:Y:S04]  /*13f30*/  LDSM.16.M88.4 R80, [R130+UR6+0x7000] ;  /* 0x007000068250783b */ /* 0x000e680008000200 */
[----:B------:R-:W1:Y:S04]  /*13f40*/  LDSM.16.M88.4 R32, [R130+UR6+0x7800] ;  /* 0x007800068220783b */ /* 0x000e680008000200 */
[----:B------:R-:W-:Y:S04]  /*13f50*/  LDSM.16.M88.4 R48, [R129] ;  /* 0x000000008130783b */ /* 0x000fe80000000200 */
[----:B------:R-:W1:Y:S01]  /*13f60*/  LDSM.16.M88.4 R28, [R128+0x4000] ;  /* 0x00400000801c783b */ /* 0x000e620000000200 */
[C---:B---3--:R-:W-:Y:S03]  /*13f70*/  HMMA.16816.F32.BF16 R24, R72.reuse, R20, RZ ;  /* 0x000000144818723c */ /* 0x048fe600000418ff */
[----:B------:R-:W3:Y:S04]  /*13f80*/  LDSM.16.M88.4 R40, [R128+0x4800] ;  /* 0x004800008028783b */ /* 0x000ee80000000200 */
[----:B------:R-:W3:Y:S01]  /*13f90*/  LDSM.16.M88.4 R36, [R128+0x5000] ;  /* 0x005000008024783b */ /* 0x000ee20000000200 */
[C---:B------:R-:W-:Y:S03]  /*13fa0*/  HMMA.16816.F32.BF16 R20, R72.reuse, R22, RZ ;  /* 0x000000164814723c */ /* 0x040fe600000418ff */
[----:B------:R-:W-:Y:S04]  /*13fb0*/  LDSM.16.M88.4 R60, [R128+0x7800] ;  /* 0x00780000803c783b */ /* 0x000fe80000000200 */
[----:B------:R-:W-:Y:S01]  /*13fc0*/  LDSM.16.M88.4 R56, [R136] ;  /* 0x000000008838783b */ /* 0x000fe20000000200 */
[C---:B----4-:R-:W-:Y:S03]  /*13fd0*/  HMMA.16816.F32.BF16 R16, R72.reuse, R12, RZ ;  /* 0x0000000c4810723c */ /* 0x050fe600000418ff */
[----:B------:R-:W-:Y:S04]  /*13fe0*/  LDSM.16.M88.4 R44, [R134+0x4000] ;  /* 0x00400000862c783b */ /* 0x000fe80000000200 */
[----:B------:R-:W-:Y:S01]  /*13ff0*/  LDSM.16.M88.4 R112, [R128+0x6800] ;  /* 0x006800008070783b */ /* 0x000fe20000000200 */
[C---:B-----5:R-:W-:Y:S03]  /*14000*/  HMMA.16816.F32.BF16 R8, R72.reuse, R4, RZ ;  /* 0x000000044808723c */ /* 0x060fe600000418ff */
[----:B------:R-:W-:Y:S04]  /*14010*/  LDSM.16.M88.4 R68, [R128+0x7000] ;  /* 0x007000008044783b */ /* 0x000fe80000000200 */
[----:B------:R-:W-:Y:S01]  /*14020*/  LDSM.16.M88.4 R116, [R116+0x2000] ;  /* 0x002000007474783b */ /* 0x000fe20000000200 */
[C---:B--2---:R-:W-:Y:S03]  /*14030*/  HMMA.16816.F32.BF16 R108, R72.reuse, R104, RZ ;  /* 0x00000068486c723c */ /* 0x044fe600000418ff */
[----:B------:R-:W-:Y:S04]  /*14040*/  LDSM.16.M88.4 R124, [R130+UR6+0xb000] ;  /* 0x00b00006827c783b */ /* 0x000fe80008000200 */
[----:B------:R-:W-:Y:S01]  /*14050*/  LDSM.16.M88.4 R120, [R130+UR6+0xb800] ;  /* 0x00b800068278783b */ /* 0x000fe20008000200 */
[C---:B-1----:R-:W-:Y:S03]  /*14060*/  HMMA.16816.F32.BF16 R100, R72.reuse, R96, RZ ;  /* 0x000000604864723c */ /* 0x042fe600000418ff */
        /* <DEDUP_REMOVED lines=61> */
[----:B------:R-:W-:Y:S03]  /*14440*/  LDSM.16.M88.4 R56, [R130+UR6+0x9000] ;  /* 0x009000068238783b */ /* 0x000fe60008000200 */
        /* <DEDUP_REMOVED lines=8> */
[----:B------:R-:W4:Y:S07]  /*144d0*/  LDSM.16.M88.4 R48, [R130+UR6+0x9800] ;  /* 0x009800068230783b */ /* 0x000f2e0008000200 */
[C---:B-----5:R-:W-:Y:S08]  /*144e0*/  HMMA.16816.F32.BF16 R108, R40.reuse, R44, R108 ;  /* 0x0000002c286c723c */ /* 0x060ff0000004186c */
[C---:B------:R-:W-:Y:S01]  /*144f0*/  HMMA.16816.F32.BF16 R104, R40.reuse, R46, R104 ;  /* 0x0000002e2868723c */ /* 0x040fe20000041868 */
[----:B------:R-:W5:Y:S07]  /*14500*/  LDSM.16.M88.4 R44, [R130+UR6+0xa000] ;  /* 0x00a00006822c783b */ /* 0x000f6e0008000200 */
[C---:B---3--:R-:W-:Y:S08]  /*14510*/  HMMA.16816.F32.BF16 R100, R40.reuse, R36, R100 ;  /* 0x000000242864723c */ /* 0x048ff00000041864 */
[C---:B------:R-:W-:Y:S01]  /*14520*/  HMMA.16816.F32.BF16 R96, R40.reuse, R38, R96 ;  /* 0x000000262860723c */ /* 0x040fe20000041860 */
[----:B------:R-:W3:Y:S07]  /*14530*/  LDSM.16.M88.4 R36, [R130+UR6+0xa800] ;  /* 0x00a800068224783b */ /* 0x000eee0008000200 */
        /* <DEDUP_REMOVED lines=95> */
[----:B--2---:R-:W-:Y:S01]  /*14b30*/  HMMA.16816.F32.BF16 R76, R68, R28, R76 ;  /* 0x0000001c444c723c */ /* 0x004fe2000004184c */
[----:B------:R-:W-:-:S07]  /*14b40*/  LOP3.LUT R29, R54, 0x200, RZ, 0xc0, !PT ;  /* 0x00000200361d7812 */ /* 0x000fce00078ec0ff */
        /* <DEDUP_REMOVED lines=16> */
.L_x_5489:
        /* <DEDUP_REMOVED lines=32> */
[----:B------:R-:W-:-:S02]  /*14e50*/  ISETP.NE.AND P1, PT, R36, RZ, PT ;  /* 0x000000ff2400720c */ /* 0x000fc40003f25270 */
[----:B------:R-:W-:-:S07]  /*14e60*/  LOP3.LUT R31, RZ, R36, RZ, 0x33, !PT ;  /* 0x00000024ff1f7212 */ /* 0x000fce00078e33ff */
        /* <DEDUP_REMOVED lines=27> */
.L_x_5490:
[----:B------:R-:W-:Y:S05]  /*15020*/  BSYNC.RECONVERGENT B0 ;  /* 0x0000000000007941 */ /* 0x000fea0003800200 */
.L_x_5488:
[----:B------:R-:W-:Y:S01]  /*15030*/  IMAD.SHL.U32 R3, R208, 0x20, RZ ;  /* 0x00000020d0037824 */ /* 0x000fe200078e00ff */
[CC--:B------:R-:W-:Y:S02]  /*15040*/  ISETP.GE.AND P1, PT, R52.reuse, R219.reuse, PT ;  /* 0x000000db3400720c */ /* 0x0c0fe40003f26270 */
[----:B------:R-:W-:Y:S02]  /*15050*/  LOP3.LUT R52, R52, 0x40, RZ, 0xfc, !PT ;  /* 0x0000004034347812 */ /* 0x000fe400078efcff */
[----:B------:R-:W-:Y:S02]  /*15060*/  SHF.L.U64.HI R28, R208, 0x5, R209 ;  /* 0x00000005d01c7819 */ /* 0x000fe400000102d1 */
[----:B------:R-:W-:Y:S02]  /*15070*/  IADD3 R30, P3, PT, R3, R212, RZ ;  /* 0x000000d4031e7210 */ /* 0x000fe40007f7e0ff */
[----:B------:R-:W-:-:S03]  /*15080*/  ISETP.GE.AND P0, PT, R52, R219, PT ;  /* 0x000000db3400720c */ /* 0x000fc60003f06270 */
        /* <DEDUP_REMOVED lines=102> */
.L_x_5487:
[----:B------:R-:W-:Y:S05]  /*156f0*/  BSYNC.RECONVERGENT B1 ;  /* 0x0000000000017941 */ /* 0x000fea0003800200 */
.L_x_5486:
[----:B------:R-:W2:Y:S01]  /*15700*/  LD.E R139, desc[UR4][R132.64+0xdc] ;  /* 0x0000dc04848b7980 */ /* 0x000ea2000c101900 */
[----:B------:R-:W-:Y:S01]  /*15710*/  SHF.R.U32.HI R3, RZ, 0x2, R196 ;  /* 0x00000002ff037819 */ /* 0x000fe200000116c4 */
[----:B-1----:R-:W-:-:S03]  /*15720*/  IMAD.SHL.U32 R41, R196, 0x2, RZ ;  /* 0x00000002c4297824 */ /* 0x002fc600078e00ff */
[----:B------:R-:W-:Y:S02]  /*15730*/  LOP3.LUT R3, R3, 0x7, RZ, 0xc0, !PT ;  /* 0x0000000703037812 */ /* 0x000fe400078ec0ff */
[----:B------:R-:W-:Y:S02]  /*15740*/  LOP3.LUT R41, R41, 0x6, RZ, 0xc0, !PT ;  /* 0x0000000629297812 */ /* 0x000fe400078ec0ff */
[----:B------:R-:W-:-:S03]  /*15750*/  LOP3.LUT R28, R3, 0x1f0, R200, 0xf8, !PT ;  /* 0x000001f0031c7812 */ /* 0x000fc600078ef8c8 */
[----:B------:R-:W-:Y:S02]  /*15760*/  IMAD R30, R228, 0x80, R41 ;  /* 0x00000080e41e7824 */ /* 0x000fe400078e0229 */
        /* <DEDUP_REMOVED lines=8> */
[----:B------:R-:W-:Y:S01]  /*157f0*/  IMAD.IADD R31, R28, 0x1, -R70 ;  /* 0x000000011c1f7824 */ /* 0x000fe200078e0a46 */
[-C--:B------:R-:W-:Y:S01]  /*15800*/  ISETP.GE.AND P5, PT, R68, R65.reuse, PT ;  /* 0x000000414400720c */ /* 0x080fe20003fa6270 */
[----:B------:R-:W-:Y:S01]  /*15810*/  IMAD.IADD R37, R28, 0x1, -R56 ;  /* 0x000000011c257824 */ /* 0x000fe200078e0a38 */
[----:B------:R-:W-:Y:S01]  /*15820*/  ISETP.GE.AND P4, PT, R114, R65, PT ;  /* 0x000000417200720c */ /* 0x000fe20003f86270 */
[C---:B------:R-:W-:Y:S01]  /*15830*/  IMAD.IADD R34, R28.reuse, 0x1, -R68 ;  /* 0x000000011c227824 */ /* 0x040fe200078e0a44 */
[----:B------:R-:W-:Y:S01]  /*15840*/  IABS R31, R31 ;  /* 0x0000001f001f7213 */ /* 0x000fe20000000000 */
[----:B------:R-:W-:Y:S01]  /*15850*/  IMAD.IADD R35, R28, 0x1, -R114 ;  /* 0x000000011c237824 */ /* 0x000fe200078e0a72 */
[----:B------:R-:W-:Y:S01]  /*15860*/  IABS R37, R37 ;  /* 0x0000002500257213 */ /* 0x000fe20000000000 */
[C---:B------:R-:W-:Y:S01]  /*15870*/  VIADD R58, R30.reuse, 0x28 ;  /* 0x000000281e3a7836 */ /* 0x040fe20000000000 */
[----:B------:R-:W-:Y:S01]  /*15880*/  IABS R34, R34 ;  /* 0x0000002200227213 */ /* 0x000fe20000000000 */
[----:B------:R-:W-:Y:S01]  /*15890*/  VIADD R62, R30, 0x20 ;  /* 0x000000201e3e7836 */ /* 0x000fe20000000000 */
[----:B------:R-:W-:Y:S01]  /*158a0*/  IABS R35, R35 ;  /* 0x0000002300237213 */ /* 0x000fe20000000000 */
[----:B------:R-:W-:Y:S01]  /*158b0*/  IMAD.IADD R249, R28, 0x1, -R58 ;  /* 0x000000011cf97824 */ /* 0x000fe200078e0a3a */
[----:B------:R-:W-:Y:S01]  /*158c0*/  I2FP.F32.S32 R31, R31 ;  /* 0x0000001f001f7245 */ /* 0x000fe20000201400 */
[C---:B------:R-:W-:Y:S01]  /*158d0*/  VIADD R46, R30.reuse, 0x29 ;  /* 0x000000291e2e7836 */ /* 0x040fe20000000000 */
[----:B------:R-:W-:Y:S01]  /*158e0*/  I2FP.F32.S32 R37, R37 ;  /* 0x0000002500257245 */ /* 0x000fe20000201400 */
[----:B------:R-:W-:Y:S01]  /*158f0*/  VIADD R60, R30, 0x21 ;  /* 0x000000211e3c7836 */ /* 0x000fe20000000000 */
[----:B------:R-:W-:Y:S01]  /*15900*/  I2FP.F32.S32 R34, R34 ;  /* 0x0000002200227245 */ /* 0x000fe20000201400 */
[C---:B------:R-:W-:Y:S01]  /*15910*/  FFMA.FTZ R25, -R0.reuse, R31, R25 ;  /* 0x0000001f00197223 */ /* 0x040fe20000010119 */
[----:B------:R-:W-:Y:S01]  /*15920*/  I2FP.F32.S32 R35, R35 ;  /* 0x0000002300237245 */ /* 0x000fe20000201400 */
[----:B------:R-:W-:Y:S01]  /*15930*/  FFMA.FTZ R37, -R0, R37, R12 ;  /* 0x0000002500257223 */ /* 0x000fe2000001010c */
[----:B------:R-:W-:Y:S01]  /*15940*/  IABS R249, R249 ;  /* 0x000000f900f97213 */ /* 0x000fe20000000000 */
[----:B------:R-:W-:-:S02]  /*15950*/  IMAD.IADD R247, R28, 0x1, -R62 ;  /* 0x000000011cf77824 */ /* 0x000fc400078e0a3e */
[----:B------:R-:W-:Y:S01]  /*15960*/  FFMA.FTZ R31, -R0, R34, R21 ;  /* 0x00000022001f7223 */ /* 0x000fe20000010115 */
[----:B------:R-:W-:Y:S01]  /*15970*/  IMAD.IADD R12, R28, 0x1, -R46 ;  /* 0x000000011c0c7824 */ /* 0x000fe200078e0a2e */
[----:B------:R-:W-:Y:S01]  /*15980*/  I2FP.F32.S32 R249, R249 ;  /* 0x000000f900f97245 */ /* 0x000fe20000201400 */
[----:B------:R-:W-:Y:S01]  /*15990*/  FFMA.FTZ R21, -R0, R35, R16 ;  /* 0x0000002300157223 */ /* 0x000fe20000010110 */
[----:B------:R-:W-:Y:S01]  /*159a0*/  IMAD.IADD R16, R28, 0x1, -R60 ;  /* 0x000000011c107824 */ /* 0x000fe200078e0a3c */
[----:B------:R-:W-:Y:S01]  /*159b0*/  IABS R247, R247 ;  /* 0x000000f700f77213 */ /* 0x000fe20000000000 */
[----:B------:R-:W-:Y:S01]  /*159c0*/  VIADD R48, R30, 0x39 ;  /* 0x000000391e307836 */ /* 0x000fe20000000000 */
[----:B------:R-:W-:Y:S01]  /*159d0*/  IABS R12, R12 ;  /* 0x0000000c000c7213 */ /* 0x000fe20000000000 */
[----:B------:R-:W-:Y:S01]  /*159e0*/  FFMA.FTZ R249, -R0, R249, R4 ;  /* 0x000000f900f97223 */ /* 0x000fe20000010104 */
[----:B------:R-:W-:Y:S01]  /*159f0*/  IABS R16, R16 ;  /* 0x0000001000107213 */ /* 0x000fe20000000000 */
[----:B------:R-:W-:Y:S01]  /*15a00*/  IMAD.IADD R4, R28, 0x1, -R48 ;  /* 0x000000011c047824 */ /* 0x000fe200078e0a30 */
[----:B------:R-:W-:Y:S01]  /*15a10*/  I2FP.F32.S32 R247, R247 ;  /* 0x000000f700f77245 */ /* 0x000fe20000201400 */
[C---:B------:R-:W-:Y:S01]  /*15a20*/  VIADD R52, R30.reuse, 0x31 ;  /* 0x000000311e347836 */ /* 0x040fe20000000000 */
[----:B------:R-:W-:Y:S01]  /*15a30*/  I2FP.F32.S32 R12, R12 ;  /* 0x0000000c000c7245 */ /* 0x000fe20000201400 */
[----:B------:R-:W-:Y:S01]  /*15a40*/  VIADD R36, R30, 0x40 ;  /* 0x000000401e247836 */ /* 0x000fe20000000000 */
[----:B------:R-:W-:Y:S01]  /*15a50*/  I2FP.F32.S32 R16, R16 ;  /* 0x0000001000107245 */ /* 0x000fe20000201400 */
[----:B------:R-:W-:Y:S01]  /*15a60*/  FFMA.FTZ R247, -R0, R247, R8 ;  /* 0x000000f700f77223 */ /* 0x000fe20000010108 */
[----:B------:R-:W-:Y:S01]  /*15a70*/  IABS R4, R4 ;  /* 0x0000000400047213 */ /* 0x000fe20000000000 */
[----:B------:R-:W-:-:S02]  /*15a80*/  VIADD R44, R30, 0x41 ;  /* 0x000000411e2c7836 */ /* 0x000fc40000000000 */
[----:B------:R-:W-:Y:S01]  /*15a90*/  FFMA.FTZ R45, -R0, R12, R5 ;  /* 0x0000000c002d7223 */ /* 0x000fe20000010105 */
[C---:B------:R-:W-:Y:S01]  /*15aa0*/  IMAD.IADD R8, R28.reuse, 0x1, -R52 ;  /* 0x000000011c087824 */ /* 0x040fe200078e0a34 */
[----:B------:R-:W-:Y:S01]  /*15ab0*/  I2FP.F32.S32 R4, R4 ;  /* 0x0000000400047245 */ /* 0x000fe20000201400 */
[----:B------:R-:W-:Y:S02]  /*15ac0*/  IMAD.IADD R5, R28, 0x1, -R36 ;  /* 0x000000011c057824 */ /* 0x000fe400078e0a24 */
[----:B------:R-:W-:Y:S01]  /*15ad0*/  FFMA.FTZ R49, -R0, R16, R9 ;  /* 0x0000001000317223 */ /* 0x000fe20000010109 */
[C---:B------:R-:W-:Y:S01]  /*15ae0*/  VIADD R33, R30.reuse, 0x8 ;  /* 0x000000081e217836 */ /* 0x040fe20000000000 */
[----:B------:R-:W-:Y:S01]  /*15af0*/  IABS R8, R8 ;  /* 0x0000000800087213 */ /* 0x000fe20000000000 */
[----:B------:R-:W-:Y:S01]  /*15b00*/  VIADD R12, R30, 0x51 ;  /* 0x000000511e0c7836 */ /* 0x000fe20000000000 */
[----:B------:R-:W-:Y:S01]  /*15b10*/  IABS R5, R5 ;  /* 0x0000000500057213 */ /* 0x000fe20000000000 */
[----:B------:R-:W-:-:S02]  /*15b20*/  IMAD.IADD R16, R28, 0x1, -R44 ;  /* 0x000000011c107824 */ /* 0x000fc400078e0a2c */
[----:B------:R-:W-:Y:S01]  /*15b30*/  FFMA.FTZ R105, -R0, R4, R105 ;  /* 0x0000000400697223 */ /* 0x000fe20000010169 */
[----:B------:R-:W-:Y:S01]  /*15b40*/  VIADD R112, R30, 0x11 ;  /* 0x000000111e707836 */ /* 0x000fe20000000000 */
[----:B------:R-:W-:Y:S01]  /*15b50*/  ISETP.GE.AND P6, PT, R33, R65, PT ;  /* 0x000000412100720c */ /* 0x000fe20003fc6270 */
[C---:B------:R-:W-:Y:S01]  /*15b60*/  IMAD.IADD R4, R28.reuse, 0x1, -R12 ;  /* 0x000000011c047824 */ /* 0x040fe200078e0a0c */
[----:B------:R-:W-:Y:S01]  /*15b70*/  IABS R16, R16 ;  /* 0x0000001000107213 */ /* 0x000fe20000000000 */
[----:B------:R-:W-:Y:S01]  /*15b80*/  IMAD.IADD R33, R28, 0x1, -R33 ;  /* 0x000000011c217824 */ /* 0x000fe200078e0a21 */
[----:B------:R-:W-:Y:S01]  /*15b90*/  I2FP.F32.S32 R8, R8 ;  /* 0x0000000800087245 */ /* 0x000fe20000201400 */
[----:B------:R-:W-:Y:S01]  /*15ba0*/  VIADD R50, R30, 0x38 ;  /* 0x000000381e327836 */ /* 0x000fe20000000000 */
[----:B------:R-:W-:Y:S01]  /*15bb0*/  I2FP.F32.S32 R5, R5 ;  /* 0x0000000500057245 */ /* 0x000fe20000201400 */
[----:B------:R-:W-:Y:S01]  /*15bc0*/  IMAD.IADD R32, R28, 0x1, -R112 ;  /* 0x000000011c207824 */ /* 0x000fe200078e0a70 */
[----:B------:R-:W-:Y:S01]  /*15bd0*/  IABS R4, R4 ;  /* 0x0000000400047213 */ /* 0x000fe20000000000 */
[----:B------:R-:W-:Y:S01]  /*15be0*/  VIADD R40, R30, 0x49 ;  /* 0x000000491e287836 */ /* 0x000fe20000000000 */
[----:B------:R-:W-:Y:S01]  /*15bf0*/  I2FP.F32.S32 R16, R16 ;  /* 0x0000001000107245 */ /* 0x000fe20000201400 */
[----:B------:R-:W-:Y:S01]  /*15c00*/  IMAD.IADD R9, R28, 0x1, -R50 ;  /* 0x000000011c097824 */ /* 0x000fe200078e0a32 */
[----:B------:R-:W-:Y:S01]  /*15c10*/  IABS R33, R33 ;  /* 0x0000002100217213 */ /* 0x000fe20000000000 */
[----:B------:R-:W-:-:S02]  /*15c20*/  VIADD R38, R30, 0x50 ;  /* 0x000000501e267836 */ /* 0x000fc40000000000 */
[C---:B------:R-:W-:Y:S01]  /*15c30*/  FFMA.FTZ R109, -R0.reuse, R8, R109 ;  /* 0x00000008006d7223 */ /* 0x040fe2000001016d */
[----:B------:R-:W-:Y:S01]  /*15c40*/  FFMA.FTZ R100, -R0, R5, R100 ;  /* 0x0000000500647223 */ /* 0x000fe20000010164 */
[C---:B------:R-:W-:Y:S01]  /*15c50*/  IMAD.IADD R8, R28.reuse, 0x1, -R40 ;  /* 0x000000011c087824 */ /* 0x040fe200078e0a28 */
[----:B------:R-:W-:Y:S01]  /*15c60*/  IABS R32, R32 ;  /* 0x0000002000207213 */ /* 0x000fe20000000000 */
[----:B------:R-:W-:Y:S01]  /*15c70*/  IMAD.IADD R5, R28, 0x1, -R38 ;  /* 0x000000011c057824 */ /* 0x000fe200078e0a26 */
[----:B------:R-:W-:Y:S01]  /*15c80*/  I2FP.F32.S32 R4, R4 ;  /* 0x0000000400047245 */ /* 0x000fe20000201400 */
[----:B------:R-:W-:Y:S01]  /*15c90*/  FFMA.FTZ R101, -R0, R16, R101 ;  /* 0x0000001000657223 */ /* 0x000fe20000010165 */
[----:B------:R-:W-:Y:S01]  /*15ca0*/  I2FP.F32.S32 R33, R33 ;  /* 0x0000002100217245 */ /* 0x000fe20000201400 */
[C---:B------:R-:W-:Y:S01]  /*15cb0*/  VIADD R16, R30.reuse, 0x61 ;  /* 0x000000611e107836 */ /* 0x040fe20000000000 */
[----:B------:R-:W-:Y:S01]  /*15cc0*/  IABS R9, R9 ;  /* 0x0000000900097213 */ /* 0x000fe20000000000 */
[----:B------:R-:W-:Y:S01]  /*15cd0*/  VIADD R66, R30, 0x19 ;  /* 0x000000191e427836 */ /* 0x000fe20000000000 */
        /* <DEDUP_REMOVED lines=9> */
[----:B------:R-:W-:-:S02]  /*15d70*/  VIADD R42, R30, 0x48 ;  /* 0x000000481e2a7836 */ /* 0x000fc40000000000 */
[C---:B------:R-:W-:Y:S01]  /*15d80*/  FFMA.FTZ R17, -R0.reuse, R32, R17 ;  /* 0x0000002000117223 */ /* 0x040fe20000010111 */
[----:B------:R-:W-:Y:S01]  /*15d90*/  I2FP.F32.S32 R5, R5 ;  /* 0x0000000500057245 */ /* 0x000fe20000201400 */
[----:B------:R-:W-:Y:S01]  /*15da0*/  FFMA.FTZ R104, -R0, R9, R104 ;  /* 0x0000000900687223 */ /* 0x000fe20000010168 */
[----:B------:R-:W-:Y:S01]  /*15db0*/  VIADD R32, R30, 0x59 ;  /* 0x000000591e207836 */ /* 0x000fe20000000000 */
[----:B------:R-:W-:Y:S01]  /*15dc0*/  IABS R4, R4 ;  /* 0x0000000400047213 */ /* 0x000fe20000000000 */
[----:B------:R-:W-:Y:S01]  /*15dd0*/  IMAD.IADD R9, R28, 0x1, -R42 ;  /* 0x000000011c097824 */ /* 0x000fe200078e0a2a */
[----:B------:R-:W-:Y:S01]  /*15de0*/  IABS R20, R20 ;  /* 0x0000001400147213 */ /* 0x000fe20000000000 */
[----:B------:R-:W-:Y:S02]  /*15df0*/  VIADD R54, R30, 0x30 ;  /* 0x000000301e367836 */ /* 0x000fe40000000000 */
[C---:B------:R-:W-:Y:S01]  /*15e00*/  FFMA.FTZ R97, -R0.reuse, R8, R97 ;  /* 0x0000000800617223 */ /* 0x040fe20000010161 */
[----:B------:R-:W-:Y:S01]  /*15e10*/  FFMA.FTZ R92, -R0, R5, R92 ;  /* 0x00000005005c7223 */ /* 0x000fe2000001015c */
[C---:B------:R-:W-:Y:S01]  /*15e20*/  IMAD.IADD R8, R28.reuse, 0x1, -R32 ;  /* 0x000000011c087824 */ /* 0x040fe200078e0a20 */
[----:B------:R-:W-:Y:S01]  /*15e30*/  I2FP.F32.S32 R4, R4 ;  /* 0x0000000400047245 */ /* 0x000fe20000201400 */
[C---:B------:R-:W-:Y:S01]  /*15e40*/  IMAD.IADD R5, R28.reuse, 0x1, -R30 ;  /* 0x000000011c057824 */ /* 0x040fe200078e0a1e */
[----:B------:R-:W-:Y:S01]  /*15e50*/  I2FP.F32.S32 R20, R20 ;  /* 0x0000001400147245 */ /* 0x000fe20000201400 */
[C---:B------:R-:W-:Y:S01]  /*15e60*/  IMAD.IADD R35, R28.reuse, 0x1, -R54 ;  /* 0x000000011c237824 */ /* 0x040fe200078e0a36 */
[----:B------:R-:W-:Y:S01]  /*15e70*/  IABS R9, R9 ;  /* 0x0000000900097213 */ /* 0x000fe20000000000 */
[----:B------:R-:W-:Y:S01]  /*15e80*/  VIADD R51, R28, 0x8 ;  /* 0x000000081c337836 */ /* 0x000fe20000000000 */
[----:B------:R-:W-:Y:S01]  /*15e90*/  IABS R8, R8 ;  /* 0x0000000800087213 */ /* 0x000fe20000000000 */
[C---:B------:R-:W-:Y:S01]  /*15ea0*/  FFMA.FTZ R85, -R0.reuse, R4, R85 ;  /* 0x0000000400557223 */ /* 0x040fe20000010155 */
[----:B------:R-:W-:Y:S01]  /*15eb0*/  I2FP.F32.S32 R9, R9 ;  /* 0x0000000900097245 */ /* 0x000fe20000201400 */
[----:B------:R-:W-:Y:S01]  /*15ec0*/  FFMA.FTZ R13, -R0, R20, R13 ;  /* 0x00000014000d7223 */ /* 0x000fe2000001010d */
[----:B------:R-:W-:Y:S01]  /*15ed0*/  IABS R5, R5 ;  /* 0x0000000500057213 */ /* 0x000fe20000000000 */
[C---:B------:R-:W-:Y:S01]  /*15ee0*/  IMAD.IADD R4, R51.reuse, 0x1, -R30 ;  /* 0x0000000133047824 */ /* 0x040fe200078e0a1e */
[----:B------:R-:W-:Y:S01]  /*15ef0*/  IABS R35, R35 ;  /* 0x0000002300237213 */ /* 0x000fe20000000000 */
[----:B------:R-:W-:Y:S01]  /*15f00*/  VIADD R20, R30, 0x60 ;  /* 0x000000601e147836 */ /* 0x000fe20000000000 */
[----:B------:R-:W-:Y:S01]  /*15f10*/  I2FP.F32.S32 R8, R8 ;  /* 0x0000000800087245 */ /* 0x000fe20000201400 */
[C---:B------:R-:W-:Y:S01]  /*15f20*/  IMAD.IADD R68, R51.reuse, 0x1, -R68 ;  /* 0x0000000133447824 */ /* 0x040fe200078e0a44 */
[----:B------:R-:W-:Y:S01]  /*15f30*/  I2FP.F32.S32 R5, R5 ;  /* 0x0000000500057245 */ /* 0x000fe20000201400 */
[----:B------:R-:W-:Y:S01]  /*15f40*/  FFMA.FTZ R96, -R0, R9, R96 ;  /* 0x0000000900607223 */ /* 0x000fe20000010160 */
[----:B------:R-:W-:Y:S01]  /*15f50*/  I2FP.F32.S32 R35, R35 ;  /* 0x0000002300237245 */ /* 0x000fe20000201400 */
[----:B------:R-:W-:Y:S01]  /*15f60*/  IMAD.IADD R9, R28, 0x1, -R20 ;  /* 0x000000011c097824 */ /* 0x000fe200078e0a14 */
[----:B------:R-:W-:Y:S01]  /*15f70*/  IABS R4, R4 ;  /* 0x0000000400047213 */ /* 0x000fe20000000000 */
[----:B------:R-:W-:Y:S01]  /*15f80*/  IMAD.IADD R39, R51, 0x1, -R62 ;  /* 0x0000000133277824 */ /* 0x000fe200078e0a3e */
[----:B------:R-:W-:Y:S01]  /*15f90*/  IABS R68, R68 ;  /* 0x0000004400447213 */ /* 0x000fe20000000000 */
[----:B------:R-:W-:-:S02]  /*15fa0*/  VIADD R34, R30, 0x58 ;  /* 0x000000581e227836 */ /* 0x000fc40000000000 */
[C---:B------:R-:W-:Y:S01]  /*15fb0*/  FFMA.FTZ R89, -R0.reuse, R8, R89 ;  /* 0x0000000800597223 */ /* 0x040fe20000010159 */
[CC--:B------:R-:W-:Y:S01]  /*15fc0*/  FFMA.FTZ R8, -R0.reuse, R5.reuse, R24 ;  /* 0x0000000500087223 */ /* 0x0c0fe20000010118 */
[C---:B------:R-:W-:Y:S01]  /*15fd0*/  FFMA.FTZ R22, -R0.reuse, R5, R22 ;  /* 0x0000000500167223 */ /* 0x040fe20000010116 */
[----:B------:R-:W-:Y:S01]  /*15fe0*/  I2FP.F32.S32 R5, R4 ;  /* 0x0000000400057245 */ /* 0x000fe20000201400 */
[----:B------:R-:W-:Y:S01]  /*15ff0*/  FFMA.FTZ R108, -R0, R35, R108 ;  /* 0x00000023006c7223 */ /* 0x000fe2000001016c */
[----:B------:R-:W-:Y:S01]  /*16000*/  IABS R9, R9 ;  /* 0x0000000900097213 */ /* 0x000fe20000000000 */
[----:B------:R-:W-:Y:S01]  /*16010*/  IMAD.IADD R35, R28, 0x1, -R34 ;  /* 0x000000011c237824 */ /* 0x000fe200078e0a22 */
[----:B------:R-:W-:Y:S01]  /*16020*/  I2FP.F32.S32 R68, R68 ;  /* 0x0000004400447245 */ /* 0x000fe20000201400 */
[C---:B------:R-:W-:Y:S01]  /*16030*/  IMAD.IADD R114, R51.reuse, 0x1, -R114 ;  /* 0x0000000133727824 */ /* 0x040fe200078e0a72 */
[----:B------:R-:W-:Y:S01]  /*16040*/  IABS R39, R39 ;  /* 0x0000002700277213 */ /* 0x000fe20000000000 */
[C---:B------:R-:W-:Y:S01]  /*16050*/  FFMA.FTZ R4, -R0.reuse, R5, R26 ;  /* 0x0000000500047223 */ /* 0x040fe2000001011a */
[----:B------:R-:W-:Y:S01]  /*16060*/  I2FP.F32.S32 R9, R9 ;  /* 0x0000000900097245 */ /* 0x000fe20000201400 */
[C---:B------:R-:W-:Y:S01]  /*16070*/  FFMA.FTZ R5, -R0.reuse, R68, R23 ;  /* 0x0000004400057223 */ /* 0x040fe20000010117 */
[----:B------:R-:W-:Y:S01]  /*16080*/  I2FP.F32.S32 R39, R39 ;  /* 0x0000002700277245 */ /* 0x000fe20000201400 */
[C---:B------:R-:W-:Y:S01]  /*16090*/  IMAD.IADD R23, R51.reuse, 0x1, -R58 ;  /* 0x0000000133177824 */ /* 0x040fe200078e0a3a */
[----:B------:R-:W-:Y:S01]  /*160a0*/  IABS R35, R35 ;  /* 0x0000002300237213 */ /* 0x000fe20000000000 */
[C---:B------:R-:W-:Y:S01]  /*160b0*/  FFMA.FTZ R84, -R0.reuse, R9, R84 ;  /* 0x0000000900547223 */ /* 0x040fe20000010154 */
[----:B------:R-:W-:Y:S01]  /*160c0*/  IABS R114, R114 ;  /* 0x0000007200727213 */ /* 0x000fe20000000000 */
[C---:B------:R-:W-:Y:S01]  /*160d0*/  FFMA.FTZ R10, -R0.reuse, R39, R10 ;  /* 0x00000027000a7223 */ /* 0x040fe2000001010a */
[----:B------:R-:W-:Y:S01]  /*160e0*/  I2FP.F32.S32 R35, R35 ;  /* 0x0000002300237245 */ /* 0x000fe20000201400 */
[C---:B------:R-:W-:Y:S01]  /*160f0*/  IMAD.IADD R39, R51.reuse, 0x1, -R54 ;  /* 0x0000000133277824 */ /* 0x040fe200078e0a36 */
[----:B------:R-:W-:Y:S01]  /*16100*/  I2FP.F32.S32 R9, R114 ;  /* 0x0000007200097245 */ /* 0x000fe20000201400 */
[C---:B------:R-:W-:Y:S01]  /*16110*/  IMAD.IADD R43, R51.reuse, 0x1, -R56 ;  /* 0x00000001332b7824 */ /* 0x040fe200078e0a38 */
[----:B------:R-:W-:Y:S01]  /*16120*/  IABS R23, R23 ;  /* 0x0000001700177213 */ /* 0x000fe20000000000 */
[C---:B------:R-:W-:Y:S01]  /*16130*/  FFMA.FTZ R88, -R0.reuse, R35, R88 ;  /* 0x0000002300587223 */ /* 0x040fe20000010158 */
[----:B------:R-:W-:Y:S01]  /*16140*/  IABS R39, R39 ;  /* 0x0000002700277213 */ /* 0x000fe20000000000 */
[----:B------:R-:W-:Y:S01]  /*16150*/  FFMA.FTZ R9, -R0, R9, R18 ;  /* 0x0000000900097223 */ /* 0x000fe20000010112 */
[----:B------:R-:W-:Y:S01]  /*16160*/  I2FP.F32.S32 R23, R23 ;  /* 0x0000001700177245 */ /* 0x000fe20000201400 */
[----:B------:R-:W-:Y:S01]  /*16170*/  IMAD.IADD R24, R51, 0x1, -R66 ;  /* 0x0000000133187824 */ /* 0x000fe200078e0a42 */
[----:B------:R-:W-:-:S02]  /*16180*/  FSEL R35, R25, -INF , !P0 ;  /* 0xff80000019237808 */ /* 0x000fc40004000000 */
[----:B------:R-:W-:Y:S01]  /*16190*/  FSEL R33, R33, -INF , !P6 ;  /* 0xff80000021217808 */ /* 0x000fe20007000000 */
[----:B------:R-:W-:Y:S01]  /*161a0*/  FFMA.FTZ R6, -R0, R23, R6 ;  /* 0x0000001700067223 */ /* 0x000fe20000010106 */
[----:B------:R-:W-:Y:S01]  /*161b0*/  FSEL R25, R22, -INF , !P6 ;  /* 0xff80000016197808 */ /* 0x000fe20007000000 */
[----:B------:R-:W-:Y:S01]  /*161c0*/  IMAD.IADD R22, R51, 0x1, -R60 ;  /* 0x0000000133167824 */ /* 0x000fe200078e0a3c */
[-C--:B------:R-:W-:Y:S02]  /*161d0*/  ISETP.GE.AND P6, PT, R62, R65.reuse, PT ;  /* 0x000000413e00720c */ /* 0x080fe40003fc6270 */
[----:B------:R-:W-:Y:S02]  /*161e0*/  FSEL R21, R21, -INF , !P4 ;  /* 0xff80000015157808 */ /* 0x000fe40006000000 */
[----:B------:R-:W-:Y:S01]  /*161f0*/  ISETP.GE.AND P3, PT, R112, R65, PT ;  /* 0x000000417000720c */ /* 0x000fe20003f66270 */
[C---:B------:R-:W-:Y:S01]  /*16200*/  IMAD.IADD R112, R51.reuse, 0x1, -R112 ;  /* 0x0000000133707824 */ /* 0x040fe200078e0a70 */
[----:B------:R-:W-:Y:S01]  /*16210*/  I2FP.F32.S32 R39, R39 ;  /* 0x0000002700277245 */ /* 0x000fe20000201400 */
[----:B------:R-:W-:Y:S01]  /*16220*/  IMAD.IADD R57, R51, 0x1, -R42 ;  /* 0x0000000133397824 */ /* 0x000fe200078e0a2a */
[----:B------:R-:W-:Y:S01]  /*16230*/  FSEL R9, R9, -INF , !P4 ;  /* 0xff80000009097808 */ /* 0x000fe20006000000 */
[----:B------:R-:W-:Y:S01]  /*16240*/  IMAD.IADD R70, R51, 0x1, -R70 ;  /* 0x0000000133467824 */ /* 0x000fe200078e0a46 */
[----:B------:R-:W-:-:S02]  /*16250*/  ISETP.GE.AND P4, PT, R58, R65, PT ;  /* 0x000000413a00720c */ /* 0x000fc40003f86270 */
[----:B------:R-:W-:Y:S02]  /*16260*/  IABS R43, R43 ;  /* 0x0000002b002b7213 */ /* 0x000fe40000000000 */
[----:B------:R-:W-:Y:S01]  /*16270*/  FSEL R47, R10, -INF , !P6 ;  /* 0xff8000000a2f7808 */ /* 0x000fe20007000000 */
[C---:B------:R-:W-:Y:S01]  /*16280*/  IMAD.IADD R10, R51.reuse, 0x1, -R48 ;  /* 0x00000001330a7824 */ /* 0x040fe200078e0a30 */
[----:B------:R-:W-:Y:S01]  /*16290*/  IABS R22, R22 ;  /* 0x0000001600167213 */ /* 0x000fe20000000000 */
[----:B------:R-:W-:Y:S01]  /*162a0*/  FFMA.FTZ R110, -R0, R39, R110 ;  /* 0x00000027006e7223 */ /* 0x000fe2000001016e */
[----:B------:R-:W-:Y:S01]  /*162b0*/  FSEL R39, R6, -INF , !P4 ;  /* 0xff80000006277808 */ /* 0x000fe20006000000 */
[----:B------:R-:W-:Y:S01]  /*162c0*/  IMAD.IADD R6, R51, 0x1, -R40 ;  /* 0x0000000133067824 */ /* 0x000fe200078e0a28 */
[----:B------:R-:W-:Y:S02]  /*162d0*/  I2FP.F32.S32 R43, R43 ;  /* 0x0000002b002b7245 */ /* 0x000fe40000201400 */
[----:B------:R-:W-:-:S02]  /*162e0*/  I2FP.F32.S32 R22, R22 ;  /* 0x0000001600167245 */ /* 0x000fc40000201400 */
[----:B------:R-:W-:Y:S01]  /*162f0*/  IABS R10, R10 ;  /* 0x0000000a000a7213 */ /* 0x000fe20000000000 */
[C---:B------:R-:W-:Y:S01]  /*16300*/  FFMA.FTZ R18, -R0.reuse, R43, R14 ;  /* 0x0000002b00127223 */ /* 0x040fe2000001010e */
[----:B------:R-:W-:Y:S01]  /*16310*/  IABS R6, R6 ;  /* 0x0000000600067213 */ /* 0x000fe20000000000 */
[----:B------:R-:W-:Y:S01]  /*16320*/  FFMA.FTZ R43, -R0, R22, R11 ;  /* 0x00000016002b7223 */ /* 0x000fe2000001010b */
[----:B------:R-:W-:Y:S02]  /*16330*/  FSEL R31, R31, -INF , !P5 ;  /* 0xff8000001f1f7808 */ /* 0x000fe40006800000 */
[----:B------:R-:W-:Y:S02]  /*16340*/  FSEL R5, R5, -INF , !P5 ;  /* 0xff80000005057808 */ /* 0x000fe40006800000 */
[----:B------:R-:W-:Y:S02]  /*16350*/  I2FP.F32.S32 R10, R10 ;  /* 0x0000000a000a7245 */ /* 0x000fe40000201400 */
[----:B------:R-:W-:-:S02]  /*16360*/  IABS R112, R112 ;  /* 0x0000007000707213 */ /* 0x000fc40000000000 */
[----:B------:R-:W-:Y:S02]  /*16370*/  ISETP.GE.AND P5, PT, R60, R65, PT ;  /* 0x000000413c00720c */ /* 0x000fe40003fa6270 */
[----:B------:R-:W-:Y:S02]  /*16380*/  IABS R24, R24 ;  /* 0x0000001800187213 */ /* 0x000fe40000000000 */
[----:B------:R-:W-:Y:S02]  /*16390*/  IABS R57, R57 ;  /* 0x0000003900397213 */ /* 0x000fe40000000000 */
[----:B------:R-:W-:Y:S01]  /*163a0*/  I2FP.F32.S32 R6, R6 ;  /* 0x0000000600067245 */ /* 0x000fe20000201400 */
[----:B------:R-:W-:Y:S01]  /*163b0*/  FFMA.FTZ R107, -R0, R10, R107 ;  /* 0x0000000a006b7223 */ /* 0x000fe2000001016b */
[----:B------:R-:W-:Y:S02]  /*163c0*/  I2FP.F32.S32 R112, R112 ;  /* 0x0000007000707245 */ /* 0x000fe40000201400 */
[----:B------:R-:W-:-:S02]  /*163d0*/  FSEL R49, R49, -INF , !P5 ;  /* 0xff80000031317808 */ /* 0x000fc40006800000 */
[----:B------:R-:W-:Y:S01]  /*163e0*/  FSEL R43, R43, -INF , !P5 ;  /* 0xff8000002b2b7808 */ /* 0x000fe20006800000 */
[C---:B------:R-:W-:Y:S01]  /*163f0*/  IMAD.IADD R59, R51.reuse, 0x1, -R36 ;  /* 0x00000001333b7824 */ /* 0x040fe200078e0a24 */
[----:B------:R-:W-:Y:S02]  /*16400*/  I2FP.F32.S32 R24, R24 ;  /* 0x0000001800187245 */ /* 0x000fe40000201400 */
[----:B------:R-:W-:Y:S01]  /*16410*/  I2FP.F32.S32 R57, R57 ;  /* 0x0000003900397245 */ /* 0x000fe20000201400 */
[----:B------:R-:W-:Y:S01]  /*16420*/  FFMA.FTZ R99, -R0, R6, R99 ;  /* 0x0000000600637223 */ /* 0x000fe20000010163 */
[-C--:B------:R-:W-:Y:S02]  /*16430*/  ISETP.GE.AND P5, PT, R48, R65.reuse, PT ;  /* 0x000000413000720c */ /* 0x080fe40003fa6270 */
[----:B------:R-:W-:Y:S02]  /*16440*/  FSEL R8, R8, -INF , !P1 ;  /* 0xff80000008087808 */ /* 0x000fe40004800000 */
[----:B------:R-:W-:Y:S01]  /*16450*/  FSEL R4, R4, -INF , !P1 ;  /* 0xff80000004047808 */ /* 0x000fe20004800000 */
[----:B------:R-:W-:Y:S01]  /*16460*/  IMAD.IADD R6, R51, 0x1, -R16 ;  /* 0x0000000133067824 */ /* 0x000fe200078e0a10 */
[----:B------:R-:W-:Y:S01]  /*16470*/  ISETP.GE.AND P1, PT, R56, R65, PT ;  /* 0x000000413800720c */ /* 0x000fe20003f26270 */
[C---:B------:R-:W-:Y:S01]  /*16480*/  FFMA.FTZ R19, -R0.reuse, R112, R19 ;  /* 0x0000007000137223 */ /* 0x040fe20000010113 */
[----:B------:R-:W-:Y:S01]  /*16490*/  FSEL R173, R105, -INF , !P5 ;  /* 0xff80000069ad7808 */ /* 0x000fe20006800000 */
[C---:B------:R-:W-:Y:S01]  /*164a0*/  FFMA.FTZ R14, -R0.reuse, R24, R15 ;  /* 0x00000018000e7223 */ /* 0x040fe2000001010f */
[----:B------:R-:W-:Y:S01]  /*164b0*/  FSEL R239, R107, -INF , !P5 ;  /* 0xff8000006bef7808 */ /* 0x000fe20006800000 */
[----:B------:R-:W-:Y:S01]  /*164c0*/  FFMA.FTZ R98, -R0, R57, R98 ;  /* 0x0000003900627223 */ /* 0x000fe20000010162 */
[----:B------:R-:W-:Y:S01]  /*164d0*/  ISETP.GE.AND P5, PT, R12, R65, PT ;  /* 0x000000410c00720c */ /* 0x000fe20003fa6270 */
[C---:B------:R-:W-:Y:S01]  /*164e0*/  IMAD.IADD R12, R51.reuse, 0x1, -R12 ;  /* 0x00000001330c7824 */ /* 0x040fe200078e0a0c */
[----:B------:R-:W-:Y:S01]  /*164f0*/  IABS R70, R70 ;  /* 0x0000004600467213 */ /* 0x000fe20000000000 */
[C---:B------:R-:W-:Y:S01]  /*16500*/  IMAD.IADD R57, R51.reuse, 0x1, -R34 ;  /* 0x0000000133397824 */ /* 0x040fe200078e0a22 */
[----:B------:R-:W-:Y:S01]  /*16510*/  FSEL R15, R18, -INF , !P1 ;  /* 0xff800000120f7808 */ /* 0x000fe20004800000 */
[----:B------:R-:W-:Y:S01]  /*16520*/  IMAD.IADD R18, R51, 0x1, -R46 ;  /* 0x0000000133127824 */ /* 0x000fe200078e0a2e */
[----:B------:R-:W-:-:S02]  /*16530*/  IABS R59, R59 ;  /* 0x0000003b003b7213 */ /* 0x000fc40000000000 */
[----:B------:R-:W-:Y:S02]  /*16540*/  FSEL R23, R17, -INF , !P3 ;  /* 0xff80000011177808 */ /* 0x000fe40005800000 */
[----:B------:R-:W-:Y:S02]  /*16550*/  IABS R6, R6 ;  /* 0x0000000600067213 */ /* 0x000fe40000000000 */
[----:B------:R-:W-:Y:S02]  /*16560*/  FSEL R17, R19, -INF , !P3 ;  /* 0xff80000013117808 */ /* 0x000fe40005800000 */
[----:B------:R-:W-:Y:S02]  /*16570*/  I2FP.F32.S32 R70, R70 ;  /* 0x0000004600467245 */ /* 0x000fe40000201400 */
[----:B------:R-:W-:Y:S01]  /*16580*/  FSEL R19, R37, -INF , !P1 ;  /* 0xff80000025137808 */ /* 0x000fe20004800000 */
[----:B------:R-:W-:Y:S01]  /*16590*/  IMAD.IADD R37, R51, 0x1, -R50 ;  /* 0x0000000133257824 */ /* 0x000fe200078e0a32 */
[----:B------:R-:W-:Y:S01]  /*165a0*/  I2FP.F32.S32 R59, R59 ;  /* 0x0000003b003b7245 */ /* 0x000fe20000201400 */
[----:B------:R-:W-:Y:S01]  /*165b0*/  FFMA.FTZ R27, -R0, R70, R27 ;  /* 0x00000046001b7223 */ /* 0x000fe2000001011b */
[----:B------:R-:W-:-:S02]  /*165c0*/  IABS R12, R12 ;  /* 0x0000000c000c7213 */ /* 0x000fc40000000000 */
[----:B------:R-:W-:Y:S02]  /*165d0*/  IABS R57, R57 ;  /* 0x0000003900397213 */ /* 0x000fe40000000000 */
[----:B------:R-:W-:Y:S02]  /*165e0*/  IABS R18, R18 ;  /* 0x0000001200127213 */ /* 0x000fe40000000000 */
[----:B------:R-:W-:Y:S01]  /*165f0*/  I2FP.F32.S32 R6, R6 ;  /* 0x0000000600067245 */ /* 0x000fe20000201400 */
[C---:B------:R-:W-:Y:S01]  /*16600*/  FFMA.FTZ R102, -R0.reuse, R59, R102 ;  /* 0x0000003b00667223 */ /* 0x040fe20000010166 */
[----:B------:R-:W-:Y:S02]  /*16610*/  FSEL R249, R249, -INF , !P4 ;  /* 0xff800000f9f97808 */ /* 0x000fe40006000000 */
[----:B------:R-:W-:Y:S02]  /*16620*/  I2FP.F32.S32 R12, R12 ;  /* 0x0000000c000c7245 */ /* 0x000fe40000201400 */
[----:B------:R-:W-:Y:S01]  /*16630*/  I2FP.F32.S32 R57, R57 ;  /* 0x0000003900397245 */ /* 0x000fe20000201400 */
[----:B------:R-:W-:Y:S01]  /*16640*/  FFMA.FTZ R87, -R0, R6, R87 ;  /* 0x0000000600577223 */ /* 0x000fe20000010157 */
[----:B------:R-:W-:-:S02]  /*16650*/  IABS R37, R37 ;  /* 0x0000002500257213 */ /* 0x000fc40000000000 */
[----:B------:R-:W-:Y:S02]  /*16660*/  I2FP.F32.S32 R18, R18 ;  /* 0x0000001200127245 */ /* 0x000fe40000201400 */
[----:B------:R-:W-:Y:S01]  /*16670*/  ISETP.GE.AND P4, PT, R36, R65, PT ;  /* 0x000000412400720c */ /* 0x000fe20003f86270 */
[----:B------:R-:W-:Y:S01]  /*16680*/  VIADD R6, R30, 0x78 ;  /* 0x000000781e067836 */ /* 0x000fe20000000000 */
[----:B------:R-:W-:Y:S01]  /*16690*/  FSEL R27, R27, -INF , !P0 ;  /* 0xff8000001b1b7808 */ /* 0x000fe20004000000 */
[C---:B------:R-:W-:Y:S01]  /*166a0*/  FFMA.FTZ R95, -R0.reuse, R12, R95 ;  /* 0x0000000c005f7223 */ /* 0x040fe2000001015f */
[----:B------:R-:W-:Y:S01]  /*166b0*/  I2FP.F32.S32 R37, R37 ;  /* 0x0000002500257245 */ /* 0x000fe20000201400 */
[----:B------:R-:W-:Y:S01]  /*166c0*/  FFMA.FTZ R90, -R0, R57, R90 ;  /* 0x00000039005a7223 */ /* 0x000fe2000001015a */
[----:B------:R-:W-:Y:S01]  /*166d0*/  FSEL R237, R100, -INF , !P4 ;  /* 0xff80000064ed7808 */ /* 0x000fe20006000000 */
[----:B------:R-:W-:Y:S01]  /*166e0*/  FFMA.FTZ R7, -R0, R18, R7 ;  /* 0x0000001200077223 */ /* 0x000fe20000010107 */
[----:B------:R-:W-:Y:S01]  /*166f0*/  FSEL R233, R102, -INF , !P4 ;  /* 0xff80000066e97808 */ /* 0x000fe20006000000 */
[----:B------:R-:W-:Y:S01]  /*16700*/  VIADD R12, R30, 0x70 ;  /* 0x000000701e0c7836 */ /* 0x000fe20000000000 */
[-C--:B------:R-:W-:Y:S01]  /*16710*/  ISETP.GE.AND P0, PT, R66, R65.reuse, PT ;  /* 0x000000414200720c */ /* 0x080fe20003f06270 */
[----:B------:R-:W-:Y:S01]  /*16720*/  IMAD.IADD R18, R28, 0x1, -R6 ;  /* 0x000000011c127824 */ /* 0x000fe200078e0a06 */
[----:B------:R-:W-:-:S02]  /*16730*/  ISETP.GE.AND P4, PT, R34, R65, PT ;  /* 0x000000412200720c */ /* 0x000fc40003f86270 */
[----:B------:R-:W-:Y:S01]  /*16740*/  ISETP.GE.AND P3, PT, R46, R65, PT ;  /* 0x000000412e00720c */ /* 0x000fe20003f66270 */
[----:B------:R-:W-:Y:S01]  /*16750*/  FFMA.FTZ R106, -R0, R37, R106 ;  /* 0x00000025006a7223 */ /* 0x000fe2000001016a */
[----:B------:R-:W-:Y:S01]  /*16760*/  FSEL R11, R13, -INF , !P0 ;  /* 0xff8000000d0b7808 */ /* 0x000fe20004000000 */
[----:B------:R-:W-:Y:S01]  /*16770*/  IMAD.IADD R22, R28, 0x1, -R12 ;  /* 0x000000011c167824 */ /* 0x000fe200078e0a0c */
[----:B------:R-:W-:Y:S02]  /*16780*/  FSEL R203, R88, -INF , !P4 ;  /* 0xff80000058cb7808 */ /* 0x000fe40006000000 */
[----:B------:R-:W-:Y:S02]  /*16790*/  FSEL R183, R90, -INF , !P4 ;  /* 0xff8000005ab77808 */ /* 0x000fe40006000000 */
[----:B------:R-:W-:Y:S01]  /*167a0*/  FSEL R13, R14, -INF , !P0 ;  /* 0xff8000000e0d7808 */ /* 0x000fe20004000000 */
[----:B------:R-:W-:Y:S01]  /*167b0*/  IMAD.IADD R14, R51, 0x1, -R52 ;  /* 0x00000001330e7824 */ /* 0x000fe200078e0a34 */
[----:B------:R-:W-:Y:S01]  /*167c0*/  FSEL R37, R7, -INF , !P3 ;  /* 0xff80000007257808 */ /* 0x000fe20005800000 */
[C---:B------:R-:W-:Y:S01]  /*167d0*/  IMAD.IADD R7, R51.reuse, 0x1, -R38 ;  /* 0x0000000133077824 */ /* 0x040fe200078e0a26 */
[----:B------:R-:W-:Y:S01]  /*167e0*/  ISETP.GE.AND P4, PT, R12, R65, PT ;  /* 0x000000410c00720c */ /* 0x000fe20003f86270 */
[C---:B------:R-:W-:Y:S01]  /*167f0*/  IMAD.IADD R12, R51.reuse, 0x1, -R12 ;  /* 0x00000001330c7824 */ /* 0x040fe200078e0a0c */
[----:B------:R-:W-:Y:S01]  /*16800*/  IABS R18, R18 ;  /* 0x0000001200127213 */ /* 0x000fe20000000000 */
[----:B------:R-:W-:Y:S01]  /*16810*/  IMAD.IADD R10, R51, 0x1, -R44 ;  /* 0x00000001330a7824 */ /* 0x000fe200078e0a2c */
[----:B------:R-:W-:-:S02]  /*16820*/  IABS R14, R14 ;  /* 0x0000000e000e7213 */ /* 0x000fc40000000000 */
[----:B------:R-:W-:Y:S02]  /*16830*/  I2FP.F32.S32 R57, R18 ;  /* 0x0000001200397245 */ /* 0x000fe40000201400 */
[----:B------:R-:W-:Y:S02]  /*16840*/  IABS R7, R7 ;  /* 0x0000000700077213 */ /* 0x000fe40000000000 */
[----:B------:R-:W-:Y:S02]  /*16850*/  FMNMX3.FTZ R18, R8, R35, R33, !PT ;  /* 0x0000002308127276 */ /* 0x000fe40007810021 */
[----:B------:R-:W-:Y:S02]  /*16860*/  IABS R12, R12 ;  /* 0x0000000c000c7213 */ /* 0x000fe40000000000 */
[----:B------:R-:W-:Y:S02]  /*16870*/  I2FP.F32.S32 R14, R14 ;  /* 0x0000000e000e7245 */ /* 0x000fe40000201400 */
[----:B------:R-:W-:-:S02]  /*16880*/  IABS R10, R10 ;  /* 0x0000000a000a7213 */ /* 0x000fc40000000000 */
[----:B------:R-:W-:Y:S02]  /*16890*/  I2FP.F32.S32 R7, R7 ;  /* 0x0000000700077245 */ /* 0x000fe40000201400 */
[----:B------:R-:W-:Y:S02]  /*168a0*/  FMNMX3.FTZ R18, R18, R31, R21, !PT ;  /* 0x0000001f12127276 */ /* 0x000fe40007810015 */
[----:B------:R-:W-:Y:S02]  /*168b0*/  I2FP.F32.S32 R61, R12 ;  /* 0x0000000c003d7245 */ /* 0x000fe40000201400 */
[----:B------:R-:W-:Y:S01]  /*168c0*/  FMNMX3.FTZ R12, R4, R27, R25, !PT ;  /* 0x0000001b040c7276 */ /* 0x000fe20007810019 */
[C---:B------:R-:W-:Y:S01]  /*168d0*/  FFMA.FTZ R111, -R0.reuse, R14, R111 ;  /* 0x0000000e006f7223 */ /* 0x040fe2000001016f */
[----:B------:R-:W-:Y:S01]  /*168e0*/  FSEL R247, R247, -INF , !P6 ;  /* 0xff800000f7f77808 */ /* 0x000fe20007000000 */
[----:B------:R-:W-:Y:S01]  /*168f0*/  FFMA.FTZ R94, -R0, R7, R94 ;  /* 0x00000007005e7223 */ /* 0x000fe2000001015e */
[----:B------:R-:W-:-:S02]  /*16900*/  I2FP.F32.S32 R10, R10 ;  /* 0x0000000a000a7245 */ /* 0x000fc40000201400 */
[----:B------:R-:W-:Y:S01]  /*16910*/  FMNMX3.FTZ R18, R18, R23, R19, !PT ;  /* 0x0000001712127276 */ /* 0x000fe20007810013 */
[C---:B------:R-:W-:Y:S01]  /*16920*/  IMAD.IADD R7, R51.reuse, 0x1, -R20 ;  /* 0x0000000133077824 */ /* 0x040fe200078e0a14 */
[----:B------:R-:W-:Y:S02]  /*16930*/  FMNMX3.FTZ R12, R12, R5, R9, !PT ;  /* 0x000000050c0c7276 */ /* 0x000fe40007810009 */
[-C--:B------:R-:W-:Y:S01]  /*16940*/  ISETP.GE.AND P0, PT, R52, R65.reuse, PT ;  /* 0x000000413400720c */ /* 0x080fe20003f06270 */
[----:B------:R-:W-:Y:S01]  /*16950*/  FFMA.FTZ R103, -R0, R10, R103 ;  /* 0x0000000a00677223 */ /* 0x000fe20000010167 */
[----:B------:R-:W-:Y:S02]  /*16960*/  ISETP.GE.AND P1, PT, R54, R65, PT ;  /* 0x000000413600720c */ /* 0x000fe40003f26270 */
[----:B------:R-:W-:Y:S01]  /*16970*/  FMNMX3.FTZ R18, R18, R11, R247, !PT ;  /* 0x0000000b12127276 */ /* 0x000fe200078100f7 */
[----:B------:R-:W-:Y:S01]  /*16980*/  IMAD.IADD R10, R51, 0x1, -R32 ;  /* 0x00000001330a7824 */ /* 0x000fe200078e0a20 */
[----:B------:R-:W-:-:S02]  /*16990*/  FMNMX3.FTZ R12, R12, R17, R15, !PT ;  /* 0x000000110c0c7276 */ /* 0x000fc4000781000f */
[----:B------:R-:W-:Y:S02]  /*169a0*/  FSEL R243, R109, -INF , !P0 ;  /* 0xff8000006df37808 */ /* 0x000fe40004000000 */
[----:B------:R-:W-:Y:S02]  /*169b0*/  FSEL R177, R111, -INF , !P0 ;  /* 0xff8000006fb17808 */ /* 0x000fe40004000000 */
[----:B------:R-:W-:Y:S02]  /*169c0*/  ISETP.GE.AND P0, PT, R40, R65, PT ;  /* 0x000000412800720c */ /* 0x000fe40003f06270 */
[----:B------:R-:W-:Y:S02]  /*169d0*/  IABS R7, R7 ;  /* 0x0000000700077213 */ /* 0x000fe40000000000 */
[----:B------:R-:W-:Y:S02]  /*169e0*/  ISETP.GE.AND P6, PT, R50, R65, PT ;  /* 0x000000413200720c */ /* 0x000fe40003fc6270 */
[----:B------:R-:W-:-:S02]  /*169f0*/  FSEL R45, R45, -INF , !P3 ;  /* 0xff8000002d2d7808 */ /* 0x000fc40005800000 */
[----:B------:R-:W-:Y:S02]  /*16a00*/  FSEL R245, R108, -INF , !P1 ;  /* 0xff8000006cf57808 */ /* 0x000fe40004800000 */
[----:B------:R-:W-:Y:S02]  /*16a10*/  FMNMX3.FTZ R18, R18, R49, R249, !PT ;  /* 0x0000003112127276 */ /* 0x000fe400078100f9 */
[----:B------:R-:W-:Y:S02]  /*16a20*/  FMNMX3.FTZ R12, R12, R13, R47, !PT ;  /* 0x0000000d0c0c7276 */ /* 0x000fe4000781002f */
[----:B------:R-:W-:Y:S02]  /*16a30*/  FSEL R193, R97, -INF , !P0 ;  /* 0xff80000061c17808 */ /* 0x000fe40004000000 */
[----:B------:R-:W-:Y:S02]  /*16a40*/  FSEL R195, R99, -INF , !P0 ;  /* 0xff80000063c37808 */ /* 0x000fe40004000000 */
[----:B------:R-:W-:-:S02]  /*16a50*/  IABS R10, R10 ;  /* 0x0000000a000a7213 */ /* 0x000fc40000000000 */
[----:B------:R-:W-:Y:S02]  /*16a60*/  I2FP.F32.S32 R7, R7 ;  /* 0x0000000700077245 */ /* 0x000fe40000201400 */
[----:B------:R-:W-:Y:S02]  /*16a70*/  FSEL R175, R104, -INF , !P6 ;  /* 0xff80000068af7808 */ /* 0x000fe40007000000 */
[----:B------:R-:W-:Y:S01]  /*16a80*/  ISETP.GE.AND P0, PT, R16, R65, PT ;  /* 0x000000411000720c */ /* 0x000fe20003f06270 */
[----:B------:R-:W-:Y:S01]  /*16a90*/  VIADD R16, R30, 0x68 ;  /* 0x000000681e107836 */ /* 0x000fe20000000000 */
[----:B------:R-:W-:Y:S02]  /*16aa0*/  FMNMX3.FTZ R18, R18, R45, R245, !PT ;  /* 0x0000002d12127276 */ /* 0x000fe400078100f5 */
[----:B------:R-:W-:Y:S02]  /*16ab0*/  FSEL R241, R110, -INF , !P1 ;  /* 0xff8000006ef17808 */ /* 0x000fe40004800000 */
[----:B------:R-:W-:Y:S01]  /*16ac0*/  FMNMX3.FTZ R12, R12, R43, R39, !PT ;  /* 0x0000002b0c0c7276 */ /* 0x000fe20007810027 */
[----:B------:R-:W-:Y:S01]  /*16ad0*/  FFMA.FTZ R86, -R0, R7, R86 ;  /* 0x0000000700567223 */ /* 0x000fe20000010156 */
[----:B------:R-:W-:-:S02]  /*16ae0*/  FSEL R179, R106, -INF , !P6 ;  /* 0xff8000006ab37808 */ /* 0x000fc40007000000 */
[----:B------:R-:W-:Y:S01]  /*16af0*/  I2FP.F32.S32 R10, R10 ;  /* 0x0000000a000a7245 */ /* 0x000fe20000201400 */
[----:B------:R-:W-:Y:S01]  /*16b00*/  VIADD R14, R30, 0x69 ;  /* 0x000000691e0e7836 */ /* 0x000fe20000000000 */
[-C--:B------:R-:W-:Y:S01]  /*16b10*/  ISETP.GE.AND P3, PT, R44, R65.reuse, PT ;  /* 0x000000412c00720c */ /* 0x080fe20003f66270 */
[----:B------:R-:W-:Y:S01]  /*16b20*/  IMAD.IADD R7, R28, 0x1, -R16 ;  /* 0x000000011c077824 */ /* 0x000fe200078e0a10 */
[-C--:B------:R-:W-:Y:S02]  /*16b30*/  ISETP.GE.AND P1, PT, R42, R65.reuse, PT ;  /* 0x000000412a00720c */ /* 0x080fe40003f26270 */
[----:B------:R-:W-:Y:S02]  /*16b40*/  ISETP.GE.AND P6, PT, R38, R65, PT ;  /* 0x000000412600720c */ /* 0x000fe40003fc6270 */
[----:B------:R-:W-:Y:S02]  /*16b50*/  FMNMX3.FTZ R18, R18, R243, R175, !PT ;  /* 0x000000f312127276 */ /* 0x000fe400078100af */
[----:B------:R-:W-:Y:S01]  /*16b60*/  FMNMX3.FTZ R12, R12, R37, R241, !PT ;  /* 0x000000250c0c7276 */ /* 0x000fe200078100f1 */
[----:B------:R-:W-:Y:S01]  /*16b70*/  FFMA.FTZ R91, -R0, R10, R91 ;  /* 0x0000000a005b7223 */ /* 0x000fe2000001015b */
[----:B------:R-:W-:Y:S01]  /*16b80*/  FSEL R191, R101, -INF , !P3 ;  /* 0xff80000065bf7808 */ /* 0x000fe20005800000 */
[----:B------:R-:W-:Y:S01]  /*16b90*/  VIADD R10, R30, 0x71 ;  /* 0x000000711e0a7836 */ /* 0x000fe20000000000 */
[----:B------:R-:W-:Y:S01]  /*16ba0*/  FSEL R235, R96, -INF , !P1 ;  /* 0xff80000060eb7808 */ /* 0x000fe20004800000 */
[----:B------:R-:W-:Y:S01]  /*16bb0*/  IMAD.IADD R24, R28, 0x1, -R14 ;  /* 0x000000011c187824 */ /* 0x000fe200078e0a0e */
[----:B------:R-:W-:-:S02]  /*16bc0*/  FSEL R229, R92, -INF , !P6 ;  /* 0xff8000005ce57808 */ /* 0x000fc40007000000 */
[----:B------:R-:W-:Y:S02]  /*16bd0*/  FSEL R187, R94, -INF , !P6 ;  /* 0xff8000005ebb7808 */ /* 0x000fe40007000000 */
[----:B------:R-:W-:Y:S02]  /*16be0*/  FMNMX3.FTZ R18, R18, R173, R237, !PT ;  /* 0x000000ad12127276 */ /* 0x000fe400078100ed */
[----:B------:R-:W-:Y:S01]  /*16bf0*/  ISETP.GE.AND P6, PT, R16, R65, PT ;  /* 0x000000411000720c */ /* 0x000fe20003fc6270 */
[----:B------:R-:W-:Y:S01]  /*16c00*/  IMAD.IADD R16, R51, 0x1, -R16 ;  /* 0x0000000133107824 */ /* 0x000fe200078e0a10 */
[----:B------:R-:W-:Y:S01]  /*16c10*/  FMNMX3.FTZ R12, R12, R177, R179, !PT ;  /* 0x000000b10c0c7276 */ /* 0x000fe200078100b3 */
[----:B------:R-:W-:Y:S01]  /*16c20*/  VIADD R30, R30, 0x79 ;  /* 0x000000791e1e7836 */ /* 0x000fe20000000000 */
[----:B------:R-:W-:Y:S02]  /*16c30*/  FSEL R231, R103, -INF , !P3 ;  /* 0xff80000067e77808 */ /* 0x000fe40005800000 */
[----:B------:R-:W-:-:S02]  /*16c40*/  FSEL R205, R98, -INF , !P1 ;  /* 0xff80000062cd7808 */ /* 0x000fc40004800000 */
[----:B------:R-:W-:Y:S02]  /*16c50*/  IABS R7, R7 ;  /* 0x0000000700077213 */ /* 0x000fe40000000000 */
[-C--:B------:R-:W-:Y:S02]  /*16c60*/  ISETP.GE.AND P3, PT, R32, R65.reuse, PT ;  /* 0x000000412000720c */ /* 0x080fe40003f66270 */
[----:B------:R-:W-:Y:S01]  /*16c70*/  ISETP.GE.AND P1, PT, R20, R65, PT ;  /* 0x000000411400720c */ /* 0x000fe20003f26270 */
[----:B------:R-:W-:Y:S01]  /*16c80*/  IMAD.IADD R20, R28, 0x1, -R10 ;  /* 0x000000011c147824 */ /* 0x000fe200078e0a0a */
[----:B------:R-:W-:Y:S02]  /*16c90*/  FSEL R227, R93, -INF , !P5 ;  /* 0xff8000005de37808 */ /* 0x000fe40006800000 */
[----:B------:R-:W-:Y:S02]  /*16ca0*/  FSEL R185, R95, -INF , !P5 ;  /* 0xff8000005fb97808 */ /* 0x000fe40006800000 */
[----:B------:R-:W-:-:S02]  /*16cb0*/  FMNMX3.FTZ R18, R18, R191, R235, !PT ;  /* 0x000000bf12127276 */ /* 0x000fc400078100eb */
[----:B------:R-:W-:Y:S01]  /*16cc0*/  ISETP.GE.AND P5, PT, R14, R65, PT ;  /* 0x000000410e00720c */ /* 0x000fe20003fa6270 */
[----:B------:R-:W-:Y:S01]  /*16cd0*/  IMAD.IADD R14, R51, 0x1, -R14 ;  /* 0x00000001330e7824 */ /* 0x000fe200078e0a0e */
[----:B------:R-:W-:Y:S02]  /*16ce0*/  FMNMX3.FTZ R12, R12, R239, R233, !PT ;  /* 0x000000ef0c0c7276 */ /* 0x000fe400078100e9 */
[----:B------:R-:W-:Y:S02]  /*16cf0*/  I2FP.F32.S32 R7, R7 ;  /* 0x0000000700077245 */ /* 0x000fe40000201400 */
[----:B------:R-:W-:Y:S02]  /*16d00*/  IABS R24, R24 ;  /* 0x0000001800187213 */ /* 0x000fe40000000000 */
[----:B------:R-:W-:Y:S01]  /*16d10*/  IABS R22, R22 ;  /* 0x0000001600167213 */ /* 0x000fe20000000000 */
        /* <DEDUP_REMOVED lines=12> */
[----:B------:R-:W-:Y:S01]  /*16de0*/  ISETP.GE.AND P0, PT, R30, R65, PT ;  /* 0x000000411e00720c */ /* 0x000fe20003f06270 */
[----:B------:R-:W-:Y:S01]  /*16df0*/  IMAD.IADD R30, R51, 0x1, -R30 ;  /* 0x00000001331e7824 */ /* 0x000fe200078e0a1e */
[----:B------:R-:W-:Y:S02]  /*16e00*/  FMNMX3.FTZ R18, R18, R193, R229, !PT ;  /* 0x000000c112127276 */ /* 0x000fe400078100e5 */
[----:B------:R-:W-:Y:S01]  /*16e10*/  FMNMX3.FTZ R12, R12, R231, R205, !PT ;  /* 0x000000e70c0c7276 */ /* 0x000fe200078100cd */
[----:B------:R-:W-:Y:S01]  /*16e20*/  FFMA.FTZ R7, -R0, R7, R80 ;  /* 0x0000000700077223 */ /* 0x000fe20000010150 */
[----:B------:R-:W-:-:S02]  /*16e30*/  IABS R20, R20 ;  /* 0x0000001400147213 */ /* 0x000fc40000000000 */
[----:B------:R-:W-:Y:S02]  /*16e40*/  I2FP.F32.S32 R24, R24 ;  /* 0x0000001800187245 */ /* 0x000fe40000201400 */
[----:B------:R-:W-:Y:S02]  /*16e50*/  I2FP.F32.S32 R51, R22 ;  /* 0x0000001600337245 */ /* 0x000fe40000201400 */
[----:B------:R-:W-:Y:S02]  /*16e60*/  IABS R14, R14 ;  /* 0x0000000e000e7213 */ /* 0x000fe40000000000 */
[----:B------:R-:W-:Y:S02]  /*16e70*/  I2FP.F32.S32 R59, R16 ;  /* 0x00000010003b7245 */ /* 0x000fe40000201400 */
[----:B------:R-:W-:Y:S02]  /*16e80*/  FMNMX3.FTZ R18, R18, R227, R203, !PT ;  /* 0x000000e312127276 */ /* 0x000fe400078100cb */
[----:B------:R-:W-:Y:S01]  /*16e90*/  FMNMX3.FTZ R12, R12, R195, R187, !PT ;  /* 0x000000c30c0c7276 */ /* 0x000fe200078100bb */
[C---:B------:R-:W-:Y:S01]  /*16ea0*/  FFMA.FTZ R24, -R0.reuse, R24, R81 ;  /* 0x0000001800187223 */ /* 0x040fe20000010151 */
[----:B------:R-:W-:Y:S01]  /*16eb0*/  IABS R28, R28 ;  /* 0x0000001c001c7213 */ /* 0x000fe20000000000 */
[C---:B------:R-:W-:Y:S01]  /*16ec0*/  FFMA.FTZ R51, -R0.reuse, R51, R76 ;  /* 0x0000003300337223 */ /* 0x040fe2000001014c */
[----:B------:R-:W-:Y:S01]  /*16ed0*/  I2FP.F32.S32 R20, R20 ;  /* 0x0000001400147245 */ /* 0x000fe20000201400 */
[----:B------:R-:W-:Y:S01]  /*16ee0*/  FFMA.FTZ R82, -R0, R59, R82 ;  /* 0x0000003b00527223 */ /* 0x000fe20000010152 */
[----:B------:R-:W-:-:S02]  /*16ef0*/  I2FP.F32.S32 R14, R14 ;  /* 0x0000000e000e7245 */ /* 0x000fc40000201400 */
[----:B------:R-:W-:Y:S02]  /*16f00*/  IABS R10, R10 ;  /* 0x0000000a000a7213 */ /* 0x000fe40000000000 */
[----:B------:R-:W-:Y:S02]  /*16f10*/  IABS R6, R6 ;  /* 0x0000000600067213 */ /* 0x000fe40000000000 */
[----:B------:R-:W-:Y:S02]  /*16f20*/  FSEL R167, R7, -INF , !P6 ;  /* 0xff80000007a77808 */ /* 0x000fe40007000000 */
[----:B------:R-:W-:Y:S02]  /*16f30*/  FMNMX3.FTZ R18, R18, R189, R171, !PT ;  /* 0x000000bd12127276 */ /* 0x000fe400078100ab */
[----:B------:R-:W-:Y:S01]  /*16f40*/  FMNMX3.FTZ R12, R12, R185, R183, !PT ;  /* 0x000000b90c0c7276 */ /* 0x000fe200078100b7 */
[C---:B------:R-:W-:Y:S01]  /*16f50*/  FFMA.FTZ R20, -R0.reuse, R20, R77 ;  /* 0x0000001400147223 */ /* 0x040fe2000001014d */
[----:B------:R-:W-:Y:S01]  /*16f60*/  I2FP.F32.S32 R28, R28 ;  /* 0x0000001c001c7245 */ /* 0x000fe20000201400 */
        /* <DEDUP_REMOVED lines=22> */
[----:B------:R-:W-:-:S02]  /*170d0*/  FSEL R149, R28, -INF , !P0 ;  /* 0xff8000001c957808 */ /* 0x000fc40004000000 */
[----:B------:R-:W-:Y:S02]  /*170e0*/  FMNMX3.FTZ R10, R18, R153, R151, !PT ;  /* 0x00000099120a7276 */ /* 0x000fe40007810097 */
        /* <DEDUP_REMOVED lines=13> */
[----:B------:R-:W-:-:S05]  /*171c0*/  IMAD.IADD R29, R29, 0x1, R2 ;  /* 0x000000011d1d7824 */ /* 0x000fca00078e0202 */
[----:B------:R-:W-:-:S05]  /*171d0*/  LEA R140, R29, UR6, 0x1 ;  /* 0x000000061d8c7c11 */ /* 0x000fca000f8e08ff */
[----:B------:R-:W4:Y:S01]  /*171e0*/  LDSM.16.MT88.4 R96, [R140+0x10000] ;  /* 0x010000008c60783b */ /* 0x000f220000004200 */
[----:B-1----:R-:W-:Y:S02]  /*171f0*/  FMNMX.FTZ R135, R6, R135, !PT ;  /* 0x0000008706877209 */ /* 0x002fe40007810000 */
[----:B---3--:R-:W-:-:S03]  /*17200*/  FMNMX.FTZ R134, R7, R134, !PT ;  /* 0x0000008607867209 */ /* 0x008fc60007810000 */
[----:B--2---:R-:W-:Y:S01]  /*17210*/  FMUL.FTZ R142, R139, R135 ;  /* 0x000000878b8e7220 */ /* 0x004fe20000410000 */
[----:B------:R-:W-:Y:S01]  /*17220*/  FSETP.NEU.FTZ.AND P0, PT, R135, -INF , PT ;  /* 0xff8000008700780b */ /* 0x000fe20003f1d000 */
[--C-:B------:R-:W-:Y:S01]  /*17230*/  IMAD.IADD R44, R67, 0x1, R140.reuse ;  /* 0x00000001432c7824 */ /* 0x100fe200078e028c */
[----:B------:R-:W1:Y:S01]  /*17240*/  LDSM.16.MT88.4 R124, [R140+0xc000] ;  /* 0x00c000008c7c783b */ /* 0x000e620000004200 */
[----:B------:R-:W-:Y:S01]  /*17250*/  FMUL.FTZ R138, R139, R134 ;  /* 0x000000868b8a7220 */ /* 0x000fe20000410000 */
[----:B------:R-:W-:Y:S02]  /*17260*/  FSEL R142, R142, RZ, P0 ;  /* 0x000000ff8e8e7208 */ /* 0x000fe40000000000 */
[----:B------:R-:W-:Y:S01]  /*17270*/  FSETP.NEU.FTZ.AND P0, PT, R134, -INF , PT ;  /* 0xff8000008600780b */ /* 0x000fe20003f1d000 */
[C---:B------:R-:W-:Y:S01]  /*17280*/  IMAD.IADD R62, R55.reuse, 0x1, R140 ;  /* 0x00000001373e7824 */ /* 0x040fe200078e028c */
[----:B------:R-:W-:Y:S01]  /*17290*/  LDSM.16.MT88.4 R80, [R44+0xc000] ;  /* 0x00c000002c50783b */ /* 0x000fe20000004200 */
[----:B------:R-:W-:Y:S01]  /*172a0*/  IMAD.IADD R2, R55, 0x1, R44 ;  /* 0x0000000137027824 */ /* 0x000fe200078e022c */
[----:B------:R-:W-:-:S02]  /*172b0*/  FSEL R138, R138, RZ, P0 ;  /* 0x000000ff8a8a7208 */ /* 0x000fc40000000000 */
[----:B------:R-:W2:Y:S01]  /*172c0*/  LDSM.16.MT88.4 R72, [R62+0xc000] ;  /* 0x00c000003e48783b */ /* 0x000ea20000004200 */
[-C--:B------:R-:W-:Y:S02]  /*172d0*/  FFMA.FTZ R137, R8, R139.reuse, -R142 ;  /* 0x0000008b08897223 */ /* 0x080fe4000001088e */
[-CC-:B------:R-:W-:Y:S01]  /*172e0*/  FFMA.FTZ R67, R4, R139.reuse, -R138.reuse ;  /* 0x0000008b04437223 */ /* 0x180fe2000001088a */
[----:B------:R-:W3:Y:S01]  /*172f0*/  LDSM.16.MT88.4 R88, [R2+0xc000] ;  /* 0x00c000000258783b */ /* 0x000ee20000004200 */
[-C--:B------:R-:W-:Y:S01]  /*17300*/  FFMA.FTZ R58, R5, R139.reuse, -R138 ;  /* 0x0000008b053a7223 */ /* 0x080fe2000001088a */
[-CC-:B------:R-:W-:Y:S02]  /*17310*/  FFMA.FTZ R136, R35, R139.reuse, -R142.reuse ;  /* 0x0000008b23887223 */ /* 0x180fe4000001088e */
[----:B------:R-:W5:Y:S01]  /*17320*/  LDSM.16.MT88.4 R104, [R62+0x10000] ;  /* 0x010000003e68783b */ /* 0x000f620000004200 */
[-CC-:B------:R-:W-:Y:S01]  /*17330*/  FFMA.FTZ R63, R33, R139.reuse, -R142.reuse ;  /* 0x0000008b213f7223 */ /* 0x180fe2000001088e */
[----:B------:R-:W-:-:S02]  /*17340*/  FFMA.FTZ R60, R31, R139, -R142 ;  /* 0x0000008b1f3c7223 */ /* 0x000fc4000001088e */
[----:B------:R-:W5:Y:S01]  /*17350*/  LDSM.16.MT88.4 R112, [R44+0x10000] ;  /* 0x010000002c70783b */ /* 0x000f620000004200 */
[-CC-:B------:R-:W-:Y:S01]  /*17360*/  FFMA.FTZ R66, R27, R139.reuse, -R138.reuse ;  /* 0x0000008b1b427223 */ /* 0x180fe2000001088a */
[-C--:B------:R-:W-:Y:S02]  /*17370*/  FFMA.FTZ R61, R25, R139.reuse, -R138 ;  /* 0x0000008b193d7223 */ /* 0x080fe4000001088a */
[----:B------:R-:W5:Y:S01]  /*17380*/  LDSM.16.MT88.4 R4, [R2+0x10000] ;  /* 0x010000000204783b */ /* 0x000f620000004200 */
[----:B------:R-:W-:Y:S01]  /*17390*/  MUFU.EX2 R137, R137 ;  /* 0x0000008900897308 */ /* 0x000fe20000000800 */
[-C--:B------:R-:W-:Y:S01]  /*173a0*/  FFMA.FTZ R52, R11, R139.reuse, -R142 ;  /* 0x0000008b0b347223 */ /* 0x080fe2000001088e */
[-C--:B------:R-:W-:Y:S01]  /*173b0*/  FFMA.FTZ R57, R9, R139.reuse, -R138 ;  /* 0x0000008b09397223 */ /* 0x080fe2000001088a */
[-CC-:B------:R-:W-:Y:S01]  /*173c0*/  FFMA.FTZ R59, R21, R139.reuse, -R142.reuse ;  /* 0x0000008b153b7223 */ /* 0x180fe2000001088e */
[----:B------:R-:W4:Y:S01]  /*173d0*/  MUFU.EX2 R136, R136 ;  /* 0x0000008800887308 */ /* 0x000f220000000800 */
[----:B------:R-:W5:Y:S03]  /*173e0*/  LDSM.16.MT88.4 R8, [R140+0x10800] ;  /* 0x010800008c08783b */ /* 0x000f660000004200 */
[----:B------:R-:W-:Y:S01]  /*173f0*/  MUFU.EX2 R63, R63 ;  /* 0x0000003f003f7308 */ /* 0x000fe20000000800 */
[-CC-:B------:R-:W-:Y:S01]  /*17400*/  FFMA.FTZ R56, R23, R139.reuse, -R142.reuse ;  /* 0x0000008b17387223 */ /* 0x180fe2000001088e */
[-C--:B------:R-:W-:Y:S01]  /*17410*/  FFMA.FTZ R55, R19, R139.reuse, -R142 ;  /* 0x0000008b13377223 */ /* 0x080fe2000001088e */
[-CC-:B------:R-:W-:Y:S01]  /*17420*/  FFMA.FTZ R54, R17, R139.reuse, -R138.reuse ;  /* 0x0000008b11367223 */ /* 0x180fe2000001088a */
[----:B------:R-:W1:Y:S01]  /*17430*/  MUFU.EX2 R60, R60 ;  /* 0x0000003c003c7308 */ /* 0x000e620000000800 */
[-CC-:B------:R-:W-:Y:S01]  /*17440*/  FFMA.FTZ R51, R15, R139.reuse, -R138.reuse ;  /* 0x0000008b0f337223 */ /* 0x180fe2000001088a */
[----:B------:R-:W-:Y:S01]  /*17450*/  FFMA.FTZ R50, R13, R139, -R138 ;  /* 0x0000008b0d327223 */ /* 0x000fe2000001088a */
[----:B------:R-:W5:Y:S01]  /*17460*/  LDSM.16.MT88.4 R32, [R140+0xc800] ;  /* 0x00c800008c20783b */ /* 0x000f620000004200 */
[----:B------:R-:W-:Y:S03]  /*17470*/  MUFU.EX2 R67, R67 ;  /* 0x0000004300437308 */ /* 0x000fe60000000800 */
[----:B------:R-:W-:Y:S01]  /*17480*/  LDSM.16.MT88.4 R28, [R62+0xc800] ;  /* 0x00c800003e1c783b */ /* 0x000fe20000004200 */
[----:B------:R-:W2:Y:S03]  /*17490*/  MUFU.EX2 R66, R66 ;  /* 0x0000004200427308 */ /* 0x000ea60000000800 */
[----:B------:R-:W-:Y:S01]  /*174a0*/  LDSM.16.MT88.4 R24, [R44+0xc800] ;  /* 0x00c800002c18783b */ /* 0x000fe20000004200 */
[----:B------:R-:W-:Y:S04]  /*174b0*/  MUFU.EX2 R61, R61 ;  /* 0x0000003d003d7308 */ /* 0x000fe80000000800 */
[----:B------:R-:W3:Y:S01]  /*174c0*/  MUFU.EX2 R58, R58 ;  /* 0x0000003a003a7308 */ /* 0x000ee20000000800 */
[----:B----4-:R-:W-:Y:S01]  /*174d0*/  F2FP.BF16.F32.PACK_AB R116, R136, R137 ;  /* 0x000000898874723e */ /* 0x010fe200000010ff */
[----:B------:R-:W4:Y:S01]  /*174e0*/  LDSM.16.MT88.4 R12, [R44+0x10800] ;  /* 0x010800002c0c783b */ /* 0x000f220000004200 */
[----:B-1----:R-:W-:-:S02]  /*174f0*/  F2FP.BF16.F32.PACK_AB R118, R60, R63 ;  /* 0x0000003f3c76723e */ /* 0x002fc400000010ff */
[----:B--2---:R-:W-:Y:S01]  /*17500*/  F2FP.BF16.F32.PACK_AB R117, R66, R67 ;  /* 0x000000434275723e */ /* 0x004fe200000010ff */
[----:B------:R-:W-:Y:S01]  /*17510*/  MUFU.EX2 R59, R59 ;  /* 0x0000003b003b7308 */ /* 0x000fe20000000800 */
[----:B------:R-:W-:Y:S03]  /*17520*/  LDSM.16.MT88.4 R16, [R62+0x10800] ;  /* 0x010800003e10783b */ /* 0x000fe60000004200 */
[----:B------:R-:W-:Y:S01]  /*17530*/  MUFU.EX2 R52, R52 ;  /* 0x0000003400347308 */ /* 0x000fe20000000800 */
[----:B------:R-:W-:Y:S01]  /*17540*/  LDSM.16.MT88.4 R20, [R2+0xc800] ;  /* 0x00c800000214783b */ /* 0x000fe20000004200 */
[----:B---3--:R-:W-:Y:S02]  /*17550*/  F2FP.BF16.F32.PACK_AB R119, R58, R61 ;  /* 0x0000003d3a77723e */ /* 0x008fe400000010ff */
        /* <DEDUP_REMOVED lines=32> */
[C---:B----4-:R-:W-:Y:S08]  /*17760*/  HMMA.16816.F32.BF16 R108, R4.reuse, R12, R108 ;  /* 0x0000000c046c723c */ /* 0x050ff0000004186c */
[C---:B------:R-:W-:Y:S01]  /*17770*/  HMMA.16816.F32.BF16 R112, R4.reuse, R14, R112 ;  /* 0x0000000e0470723c */ /* 0x040fe20000041870 */
[----:B------:R-:W3:Y:S01]  /*17780*/  LDSM.16.MT88.4 R12, [R62+0x11000] ;  /* 0x011000003e0c783b */ /* 0x000ee20000004200 */
[-C--:B------:R-:W-:Y:S01]  /*17790*/  FFMA.FTZ R46, R43, R139.reuse, -R138 ;  /* 0x0000008b2b2e7223 */ /* 0x080fe2000001088a */
[-CC-:B------:R-:W-:Y:S01]  /*177a0*/  FFMA.FTZ R48, R49, R139.reuse, -R142.reuse ;  /* 0x0000008b31307223 */ /* 0x180fe2000001088e */
[-C--:B------:R-:W-:Y:S01]  /*177b0*/  FFMA.FTZ R42, R45, R139.reuse, -R142 ;  /* 0x0000008b2d2a7223 */ /* 0x080fe2000001088e */
[-CC-:B------:R-:W-:Y:S01]  /*177c0*/  FFMA.FTZ R47, R47, R139.reuse, -R138.reuse ;  /* 0x0000008b2f2f7223 */ /* 0x180fe2000001088a */
[-CC-:B------:R-:W-:Y:S01]  /*177d0*/  FFMA.FTZ R43, R39, R139.reuse, -R138.reuse ;  /* 0x0000008b272b7223 */ /* 0x180fe2000001088a */
[-C--:B------:R-:W-:Y:S01]  /*177e0*/  FFMA.FTZ R40, R37, R139.reuse, -R138 ;  /* 0x0000008b25287223 */ /* 0x080fe2000001088a */
[-CC-:B------:R-:W-:Y:S01]  /*177f0*/  FFMA.FTZ R247, R247, R139.reuse, -R142.reuse ;  /* 0x0000008bf7f77223 */ /* 0x180fe2000001088e */
[----:B------:R-:W-:Y:S01]  /*17800*/  FFMA.FTZ R249, R249, R139, -R142 ;  /* 0x0000008bf9f97223 */ /* 0x000fe2000001088e */
[C---:B-1----:R-:W-:Y:S01]  /*17810*/  HMMA.16816.F32.BF16 R120, R4.reuse, R8, R120 ;  /* 0x000000080478723c */ /* 0x042fe20000041878 */
[----:B------:R-:W-:Y:S01]  /*17820*/  MUFU.EX2 R48, R48 ;  /* 0x0000003000307308 */ /* 0x000fe20000000800 */
[----:B------:R-:W-:Y:S06]  /*17830*/  LDSM.16.MT88.4 R36, [R2+0x11000] ;  /* 0x011000000224783b */ /* 0x000fec0000004200 */
[C---:B------:R-:W-:Y:S01]  /*17840*/  HMMA.16816.F32.BF16 R116, R4.reuse, R10, R116 ;  /* 0x0000000a0474723c */ /* 0x040fe20000041874 */
[----:B------:R-:W1:Y:S01]  /*17850*/  LDSM.16.MT88.4 R8, [R44+0x11000] ;  /* 0x011000002c08783b */ /* 0x000e620000004200 */
[----:B------:R-:W4:Y:S04]  /*17860*/  MUFU.EX2 R49, R247 ;  /* 0x000000f700317308 */ /* 0x000f280000000800 */
[----:B------:R-:W-:Y:S04]  /*17870*/  MUFU.EX2 R45, R249 ;  /* 0x000000f9002d7308 */ /* 0x000fe80000000800 */
[----:B------:R-:W5:Y:S01]  /*17880*/  MUFU.EX2 R42, R42 ;  /* 0x0000002a002a7308 */ /* 0x000f620000000800 */
[C---:B------:R-:W-:Y:S03]  /*17890*/  HMMA.16816.F32.BF16 R100, R4.reuse, R16, R100 ;  /* 0x000000100464723c */ /* 0x040fe60000041864 */
[----:B------:R-:W-:Y:S04]  /*178a0*/  MUFU.EX2 R47, R47 ;  /* 0x0000002f002f7308 */ /* 0x000fe80000000800 */
[----:B------:R-:W2:Y:S04]  /*178b0*/  MUFU.EX2 R46, R46 ;  /* 0x0000002e002e7308 */ /* 0x000ea80000000800 */
[----:B------:R-:W-:Y:S04]  /*178c0*/  MUFU.EX2 R43, R43 ;  /* 0x0000002b002b7308 */ /* 0x000fe80000000800 */
[----:B------:R-:W3:Y:S01]  /*178d0*/  MUFU.EX2 R40, R40 ;  /* 0x0000002800287308 */ /* 0x000ee20000000800 */
        /* <DEDUP_REMOVED lines=11> */
[----:B----4-:R-:W-:-:S02]  /*17990*/  F2FP.BF16.F32.PACK_AB R4, R48, R49 ;  /* 0x000000313004723e */ /* 0x010fc400000010ff */
[----:B-----5:R-:W-:Y:S02]  /*179a0*/  F2FP.BF16.F32.PACK_AB R6, R42, R45 ;  /* 0x0000002d2a06723e */ /* 0x020fe400000010ff */
[----:B--2---:R-:W-:Y:S02]  /*179b0*/  F2FP.BF16.F32.PACK_AB R5, R46, R47 ;  /* 0x0000002f2e05723e */ /* 0x004fe400000010ff */
[----:B---3--:R-:W-:-:S07]  /*179c0*/  F2FP.BF16.F32.PACK_AB R7, R40, R43 ;  /* 0x0000002b2807723e */ /* 0x008fce00000010ff */
[----:B------:R-:W-:Y:S01]  /*179d0*/  HMMA.16816.F32.BF16 R128, R4, R32, R128 ;  /* 0x000000200480723c */ /* 0x000fe20000041880 */
[----:B------:R-:W-:-:S07]  /*179e0*/  FFMA.FTZ R146, R173, R139, -R142 ;  /* 0x0000008bad927223 */ /* 0x000fce000001088e */
[C---:B------:R-:W-:Y:S01]  /*179f0*/  HMMA.16816.F32.BF16 R124, R4.reuse, R34, R124 ;  /* 0x00000022047c723c */ /* 0x040fe2000004187c */
[----:B------:R-:W2:Y:S07]  /*17a00*/  LDSM.16.MT88.4 R32, [R140+0xd800] ;  /* 0x00d800008c20783b */ /* 0x000eae0000004200 */
[----:B------:R-:W-:Y:S01]  /*17a10*/  HMMA.16816.F32.BF16 R100, R4, R12, R100 ;  /* 0x0000000c0464723c */ /* 0x000fe20000041864 */
[----:B------:R-:W-:-:S04]  /*17a20*/  FFMA.FTZ R12, R175, R139, -R142 ;  /* 0x0000008baf0c7223 */ /* 0x000fc8000001088e */
[----:B------:R3:W-:Y:S03]  /*17a30*/  MUFU.EX2 R173, R12 ;  /* 0x0000000c00ad7308 */ /* 0x0007e60000000800 */
[C---:B------:R-:W-:Y:S01]  /*17a40*/  HMMA.16816.F32.BF16 R104, R4.reuse, R14, R104 ;  /* 0x0000000e0468723c */ /* 0x040fe20000041868 */
[-C--:B------:R-:W-:Y:S01]  /*17a50*/  FFMA.FTZ R148, R179, R139.reuse, -R138 ;  /* 0x0000008bb3947223 */ /* 0x080fe2000001088a */
[-C--:B------:R-:W-:Y:S01]  /*17a60*/  FFMA.FTZ R144, R245, R139.reuse, -R142 ;  /* 0x0000008bf5907223 */ /* 0x080fe2000001088e */
[-CC-:B------:R-:W-:Y:S01]  /*17a70*/  FFMA.FTZ R150, R177, R139.reuse, -R138.reuse ;  /* 0x0000008bb1967223 */ /* 0x180fe2000001088a */
[-C--:B------:R-:W-:Y:S01]  /*17a80*/  FFMA.FTZ R179, R239, R139.reuse, -R138 ;  /* 0x0000008befb37223 */ /* 0x080fe2000001088a */
[----:B---3--:R-:W3:Y:S01]  /*17a90*/  LDSM.16.MT88.4 R12, [R62+0x11800] ;  /* 0x011800003e0c783b */ /* 0x008ee20000004200 */
[-C--:B------:R-:W-:Y:S01]  /*17aa0*/  FFMA.FTZ R243, R243, R139.reuse, -R142 ;  /* 0x0000008bf3f37223 */ /* 0x080fe2000001088e */
[----:B------:R-:W-:Y:S01]  /*17ab0*/  FFMA.FTZ R241, R241, R139, -R138 ;  /* 0x0000008bf1f17223 */ /* 0x000fe2000001088a */
[C---:B-1----:R-:W-:Y:S01]  /*17ac0*/  HMMA.16816.F32.BF16 R108, R4.reuse, R8, R108 ;  /* 0x00000008046c723c */ /* 0x042fe2000004186c */
[----:B------:R-:W-:Y:S07]  /*17ad0*/  MUFU.EX2 R144, R144 ;  /* 0x0000009000907308 */ /* 0x000fee0000000800 */
[C---:B------:R-:W-:Y:S01]  /*17ae0*/  HMMA.16816.F32.BF16 R112, R4.reuse, R10, R112 ;  /* 0x0000000a0470723c */ /* 0x040fe20000041870 */
[----:B------:R-:W1:Y:S01]  /*17af0*/  LDSM.16.MT88.4 R8, [R44+0x11800] ;  /* 0x011800002c08783b */ /* 0x000e620000004200 */
[----:B------:R-:W4:Y:S04]  /*17b00*/  MUFU.EX2 R175, R243 ;  /* 0x000000f300af7308 */ /* 0x000f280000000800 */
[----:B------:R-:W5:Y:S04]  /*17b10*/  MUFU.EX2 R146, R146 ;  /* 0x0000009200927308 */ /* 0x000f680000000800 */
[----:B------:R-:W-:Y:S04]  /*17b20*/  MUFU.EX2 R177, R241 ;  /* 0x000000f100b17308 */ /* 0x000fe80000000800 */
[----:B------:R-:W2:Y:S04]  /*17b30*/  MUFU.EX2 R150, R150 ;  /* 0x0000009600967308 */ /* 0x000ea80000000800 */
[----:B------:R-:W-:Y:S04]  /*17b40*/  MUFU.EX2 R148, R148 ;  /* 0x0000009400947308 */ /* 0x000fe80000000800 */
[----:B------:R-:W3:Y:S01]  /*17b50*/  MUFU.EX2 R179, R179 ;  /* 0x000000b300b37308 */ /* 0x000ee20000000800 */
        /* <DEDUP_REMOVED lines=14> */
[----:B----4-:R-:W-:-:S02]  /*17c40*/  F2FP.BF16.F32.PACK_AB R4, R175, R144 ;  /* 0x00000090af04723e */ /* 0x010fc400000010ff */
[----:B-----5:R-:W-:Y:S02]  /*17c50*/  F2FP.BF16.F32.PACK_AB R6, R146, R173 ;  /* 0x000000ad9206723e */ /* 0x020fe400000010ff */
[----:B--2---:R-:W-:Y:S02]  /*17c60*/  F2FP.BF16.F32.PACK_AB R5, R150, R177 ;  /* 0x000000b19605723e */ /* 0x004fe400000010ff */
[----:B---3--:R-:W-:-:S07]  /*17c70*/  F2FP.BF16.F32.PACK_AB R7, R179, R148 ;  /* 0x00000094b307723e */ /* 0x008fce00000010ff */
        /* <DEDUP_REMOVED lines=8> */
[-C--:B------:R-:W-:Y:S01]  /*17d00*/  FFMA.FTZ R154, R193, R139.reuse, -R142 ;  /* 0x0000008bc19a7223 */ /* 0x080fe2000001088e */
[----:B------:R-:W-:-:S06]  /*17d10*/  FFMA.FTZ R156, R233, R139, -R138 ;  /* 0x0000008be99c7223 */ /* 0x000fcc000001088a */
[C---:B------:R-:W-:Y:S01]  /*17d20*/  HMMA.16816.F32.BF16 R112, R4.reuse, R10, R112 ;  /* 0x0000000a0470723c */ /* 0x040fe20000041870 */
[----:B------:R-:W1:Y:S01]  /*17d30*/  LDSM.16.MT88.4 R8, [R62+0x12000] ;  /* 0x012000003e08783b */ /* 0x000e620000004200 */
        /* <DEDUP_REMOVED lines=15> */
[----:B------:R-:W1:Y:S01]  /*17e30*/  MUFU.EX2 R158, R158 ;  /* 0x0000009e009e7308 */ /* 0x000e620000000800 */
[----:B--2---:R-:W2:Y:S01]  /*17e40*/  LDSM.16.MT88.4 R36, [R44+0x12000] ;  /* 0x012000002c24783b */ /* 0x004ea20000004200 */
        /* <DEDUP_REMOVED lines=17> */
[----:B-1----:R-:W-:Y:S01]  /*17f60*/  F2FP.BF16.F32.PACK_AB R7, R158, R195 ;  /* 0x000000c39e07723e */ /* 0x002fe200000010ff */
        /* <DEDUP_REMOVED lines=11> */
[C---:B--2---:R-:W-:Y:S01]  /*18020*/  HMMA.16816.F32.BF16 R108, R4.reuse, R36, R108 ;  /* 0x00000024046c723c */ /* 0x044fe2000004186c */
[----:B------:R-:W-:Y:S01]  /*18030*/  FFMA.FTZ R36, R183, R139, -R138 ;  /* 0x0000008bb7247223 */ /* 0x000fe2000001088a */
[----:B------:R-:W-:Y:S04]  /*18040*/  MUFU.EX2 R160, R160 ;  /* 0x000000a000a07308 */ /* 0x000fe80000000800 */
[----:B------:R-:W2:Y:S02]  /*18050*/  MUFU.EX2 R203, R227 ;  /* 0x000000e300cb7308 */ /* 0x000ea40000000800 */
        /* <DEDUP_REMOVED lines=20> */
[----:B------:R-:W-:Y:S01]  /*181a0*/  HMMA.16816.F32.BF16 R116, R4, R14, R116 ;  /* 0x0000000e0474723c */ /* 0x000fe20000041874 */
[----:B--2---:R-:W-:Y:S01]  /*181b0*/  F2FP.BF16.F32.PACK_AB R4, R203, R160 ;  /* 0x000000a0cb04723e */ /* 0x004fe200000010ff */
        /* <DEDUP_REMOVED lines=24> */
[----:B------:R-:W-:Y:S04]  /*18340*/  MUFU.EX2 R165, R169 ;  /* 0x000000a900a57308 */ /* 0x000fe80000000800 */
[----:B------:R-:W3:Y:S02]  /*18350*/  MUFU.EX2 R166, R166 ;  /* 0x000000a600a67308 */ /* 0x000ee40000000800 */
[C---:B------:R-:W-:Y:S01]  /*18360*/  HMMA.16816.F32.BF16 R104, R4.reuse, R18, R104 ;  /* 0x000000120468723c */ /* 0x040fe20000041868 */
[----:B------:R-:W5:Y:S01]  /*18370*/  LDSM.16.MT88.4 R16, [R140+0x13000] ;  /* 0x013000008c10783b */ /* 0x000f620000004200 */
[----:B------:R-:W-:Y:S04]  /*18380*/  MUFU.EX2 R161, R163 ;  /* 0x000000a300a17308 */ /* 0x000fe80000000800 */
[----:B------:R-:W2:Y:S02]  /*18390*/  MUFU.EX2 R168, R168 ;  /* 0x000000a800a87308 */ /* 0x000ea40000000800 */
[C---:B------:R-:W-:Y:S02]  /*183a0*/  HMMA.16816.F32.BF16 R108, R4.reuse, R12, R108 ;  /* 0x0000000c046c723c */ /* 0x040fe4000004186c */
[----:B------:R-:W-:Y:S04]  /*183b0*/  MUFU.EX2 R157, R159 ;  /* 0x0000009f009d7308 */ /* 0x000fe80000000800 */
[----:B------:R-:W2:Y:S02]  /*183c0*/  MUFU.EX2 R170, R170 ;  /* 0x000000aa00aa7308 */ /* 0x000ea40000000800 */
        /* <DEDUP_REMOVED lines=10> */
[----:B----4-:R-:W-:Y:S01]  /*18470*/  F2FP.BF16.F32.PACK_AB R4, R167, R38 ;  /* 0x00000026a704723e */ /* 0x010fe200000010ff */
[----:B------:R-:W4:Y:S01]  /*18480*/  LDSM.16.MT88.4 R32, [R140+0xf000] ;  /* 0x00f000008c20783b */ /* 0x000f220000004200 */
[----:B---3--:R-:W-:-:S02]  /*18490*/  F2FP.BF16.F32.PACK_AB R6, R166, R165 ;  /* 0x000000a5a606723e */ /* 0x008fc400000010ff */
[----:B--2---:R-:W-:Y:S02]  /*184a0*/  F2FP.BF16.F32.PACK_AB R5, R168, R161 ;  /* 0x000000a1a805723e */ /* 0x004fe400000010ff */
[----:B------:R-:W-:-:S07]  /*184b0*/  F2FP.BF16.F32.PACK_AB R7, R170, R157 ;  /* 0x0000009daa07723e */ /* 0x000fce00000010ff */
        /* <DEDUP_REMOVED lines=8> */
[----:B-----5:R-:W-:Y:S01]  /*18540*/  HMMA.16816.F32.BF16 R92, R4, R16, R92 ;  /* 0x00000010045c723c */ /* 0x020fe2000004185c */
        /* <DEDUP_REMOVED lines=20> */
[----:B------:R-:W1:Y:S01]  /*18690*/  MUFU.EX2 R25, R25 ;  /* 0x0000001900197308 */ /* 0x000e620000000800 */
        /* <DEDUP_REMOVED lines=8> */
[----:B------:R-:W-:-:S03]  /*18720*/  FADD.FTZ R59, R59, R60 ;  /* 0x0000003c3b3b7221 */ /* 0x000fc60000010000 */
[----:B------:R-:W-:Y:S01]  /*18730*/  FADD.FTZ R57, R57, R58 ;  /* 0x0000003a39397221 */ /* 0x000fe20000010000 */
[----:B----4-:R-:W-:Y:S01]  /*18740*/  HMMA.16816.F32.BF16 R128, R4, R32, R128 ;  /* 0x000000200480723c */ /* 0x010fe20000041880 */
[----:B------:R-:W-:Y:S02]  /*18750*/  FADD.FTZ R56, R56, R59 ;  /* 0x0000003b38387221 */ /* 0x000fe40000010000 */
[----:B------:R-:W-:-:S05]  /*18760*/  FADD.FTZ R54, R54, R57 ;  /* 0x0000003936367221 */ /* 0x000fca0000010000 */
[----:B------:R-:W-:Y:S01]  /*18770*/  HMMA.16816.F32.BF16 R124, R4, R34, R124 ;  /* 0x00000022047c723c */ /* 0x000fe2000004187c */
[----:B------:R-:W-:Y:S01]  /*18780*/  FADD.FTZ R55, R55, R56 ;  /* 0x0000003837377221 */ /* 0x000fe20000010000 */
[----:B------:R-:W-:-:S06]  /*18790*/  FADD.FTZ R51, R51, R54 ;  /* 0x0000003633337221 */ /* 0x000fcc0000010000 */
[----:B--2---:R-:W-:Y:S01]  /*187a0*/  HMMA.16816.F32.BF16 R120, R4, R20, R120 ;  /* 0x000000140478723c */ /* 0x004fe20000041878 */
[----:B------:R-:W-:-:S07]  /*187b0*/  FADD.FTZ R52, R52, R55 ;  /* 0x0000003734347221 */ /* 0x000fce0000010000 */
[----:B------:R-:W-:Y:S01]  /*187c0*/  HMMA.16816.F32.BF16 R116, R4, R22, R116 ;  /* 0x000000160474723c */ /* 0x000fe20000041874 */
[----:B-1----:R-:W-:Y:S02]  /*187d0*/  F2FP.BF16.F32.PACK_AB R4, R25, R24 ;  /* 0x000000181904723e */ /* 0x002fe400000010ff */
        /* <DEDUP_REMOVED lines=45> */
[----:B---3--:R-:W-:Y:S01]  /*18ab0*/  HMMA.16816.F32.BF16 R76, R4, R12, R76 ;  /* 0x0000000c044c723c */ /* 0x008fe2000004184c */
[----:B------:R-:W-:-:S07]  /*18ac0*/  FADD.FTZ R162, R162, R203 ;  /* 0x000000cba2a27221 */ /* 0x000fce0000010000 */
[----:B------:R-:W-:Y:S01]  /*18ad0*/  HMMA.16816.F32.BF16 R80, R4, R14, R80 ;  /* 0x0000000e0450723c */ /* 0x000fe20000041850 */
[----:B------:R2:W3:Y:S01]  /*18ae0*/  LDSM.16.MT88.4 R12, [R2+0x13800] ;  /* 0x01380000020c783b */ /* 0x0004e20000004200 */
[----:B------:R-:W-:-:S04]  /*18af0*/  FADD.FTZ R187, R187, R162 ;  /* 0x000000a2bbbb7221 */ /* 0x000fc80000010000 */
[----:B------:R-:W-:Y:S02]  /*18b00*/  FADD.FTZ R38, R38, R187 ;  /* 0x000000bb26267221 */ /* 0x000fe40000010000 */
[----:B------:R-:W-:Y:S01]  /*18b10*/  HMMA.16816.F32.BF16 R112, R4, R10, R112 ;  /* 0x0000000a0470723c */ /* 0x000fe20000041870 */
[----:B--2---:R-:W-:-:S04]  /*18b20*/  FADD.FTZ R2, R36, R37 ;  /* 0x0000002524027221 */ /* 0x004fc80000010000 */
[----:B------:R-:W-:-:S04]  /*18b30*/  FADD.FTZ R2, R39, R2 ;  /* 0x0000000227027221 */ /* 0x000fc80000010000 */
[----:B------:R-:W-:Y:S01]  /*18b40*/  FADD.FTZ R161, R161, R2 ;  /* 0x00000002a1a17221 */ /* 0x000fe20000010000 */
[----:B------:R-:W-:-:S03]  /*18b50*/  FADD.FTZ R2, R167, R38 ;  /* 0x00000026a7027221 */ /* 0x000fc60000010000 */
[----:B------:R-:W-:Y:S01]  /*18b60*/  FADD.FTZ R168, R168, R161 ;  /* 0x000000a1a8a87221 */ /* 0x000fe20000010000 */
[----:B------:R-:W-:Y:S01]  /*18b70*/  FADD.FTZ R9, R165, R2 ;  /* 0x00000002a5097221 */ /* 0x000fe20000010000 */
[----:B------:R-:W-:Y:S02]  /*18b80*/  VIADD R2, R64, 0xfffffffe ;  /* 0xfffffffe40027836 */ /* 0x000fe40000000000 */
        /* <DEDUP_REMOVED lines=13> */
[----:B------:R-:W-:-:S07]  /*18c60*/  FADD.FTZ R229, R229, R30 ;  /* 0x0000001ee5e57221 */ /* 0x000fce0000010000 */
[C---:B---3--:R-:W-:Y:S08]  /*18c70*/  HMMA.16816.F32.BF16 R120, R4.reuse, R12, R120 ;  /* 0x0000000c0478723c */ /* 0x048ff00000041878 */
[----:B------:R-:W-:Y:S01]  /*18c80*/  HMMA.16816.F32.BF16 R116, R4, R14, R116 ;  /* 0x0000000e0474723c */ /* 0x000fe20000041874 */
[----:B------:R-:W-:-:S04]  /*18c90*/  NOP ;  /* 0x0000000000007918 */ /* 0x000fc80000000000 */
[----:B------:R-:W-:-:S15]  /*18ca0*/  @!P0 BRA `(.L_x_5491) ;  /* 0x0000005000dc8947 */ /* 0x000fde0003800000 */
[----:B------:R-:W-:Y:S01]  /*18cb0*/  IMAD R65, R217, 0x40, R65 ;  /* 0x00000040d9417824 */ /* 0x000fe200078e0241 */
[----:B------:R-:W-:Y:S01]  /*18cc0*/  LOP3.LUT R200, R200, 0x1f0, RZ, 0xc0, !PT ;  /* 0x000001f0c8c87812 */ /* 0x000fe200078ec0ff */
[----:B------:R-:W-:Y:S01]  /*18cd0*/  VIADD R227, R53, 0xffffff80 ;  /* 0xffffff8035e37836 */ /* 0x000fe20000000000 */
[----:B------:R-:W-:Y:S01]  /*18ce0*/  ISETP.NE.U32.AND P1, PT, R224, RZ, PT ;  /* 0x000000ffe000720c */ /* 0x000fe20003f25070 */
[----:B------:R-:W-:Y:S01]  /*18cf0*/  IMAD.MOV.U32 R2, RZ, RZ, R135 ;  /* 0x000000ffff027224 */ /* 0x000fe200078e0087 */
[----:B------:R-:W-:Y:S02]  /*18d00*/  IADD3 R65, PT, PT, R3, R65, R200 ;  /* 0x0000004103417210 */ /* 0x000fe40007ffe0c8 */
[----:B------:R-:W-:Y:S02]  /*18d10*/  ISETP.NE.AND.EX P1, PT, R225, RZ, PT, P1 ;  /* 0x000000ffe100720c */ /* 0x000fe40003f25310 */
[----:B------:R-:W-:Y:S02]  /*18d20*/  IADD3 R65, PT, PT, -R41, R65, -R218 ;  /* 0x0000004129417210 */ /* 0x000fe40007ffe9da */
[----:B------:R-:W-:-:S03]  /*18d30*/  MOV R3, R134 ;  /* 0x0000008600037202 */ /* 0x000fc60000000f00 */
[----:B------:R-:W-:-:S05]  /*18d40*/  IMAD R64, R64, -0x80, R65 ;  /* 0xffffff8040407824 */ /* 0x000fca00078e0241 */
[----:B------:R-:W-:-:S07]  /*18d50*/  IADD3 R226, PT, PT, R64, 0x108, RZ ;  /* 0x0000010840e27810 */ /* 0x000fce0007ffe0ff */
.L_x_5498:
        /* <DEDUP_REMOVED lines=78> */
.L_x_5493:
[----:B------:R-:W-:Y:S05]  /*19240*/  BSYNC.RECONVERGENT B0 ;  /* 0x0000000000007941 */ /* 0x000fea0003800200 */
.L_x_5492:
        /* <DEDUP_REMOVED lines=10> */
[----:B------:R-:W-:Y:S01]  /*192f0*/  VIADD R228, R228, 0xffffffff ;  /* 0xffffffffe4e47836 */ /* 0x000fe20000000000 */
        /* <DEDUP_REMOVED lines=21> */
[----:B------:R-:W-:Y:S01]  /*19450*/  LOP3.LUT R201, R201, 0x7c00, RZ, 0xc0, !PT ;  /* 0x00007c00c9c97812 */ /* 0x000fe200078ec0ff */
        /* <DEDUP_REMOVED lines=8> */
[----:B------:R-:W-:Y:S02]  /*194e0*/  LOP3.LUT R203, R203, 0x1c0, R204, 0xf8, !PT ;  /* 0x000001c0cbcb7812 */ /* 0x000fe400078ef8cc */
[--C-:B------:R-:W-:Y:S01]  /*194f0*/  IMAD.X R15, R5, 0x1, R6.reuse, P3 ;  /* 0x00000001050f7824 */ /* 0x100fe200018e0606 */
[----:B------:R-:W-:Y:S01]  /*19500*/  @P0 STS.128 [R231+0x10000], RZ ;  /* 0x010000ffe7000388 */ /* 0x000fe20000000c00 */
[-C--:B------:R-:W-:Y:S02]  /*19510*/  IADD3 R8, P3, PT, R14, R7.reuse, RZ ;  /* 0x000000070e087210 */ /* 0x080fe40007f7e0ff */
[----:B------:R-:W-:Y:S01]  /*19520*/  LOP3.LUT R203, R203, R134, RZ, 0x3c, !PT ;  /* 0x00000086cbcb7212 */ /* 0x000fe200078e3cff */
        /* <DEDUP_REMOVED lines=29> */
[----:B-1----:R-:W-:Y:S03]  /*19700*/  LOP3.LUT R4, R201, 0x200, R204, 0xf8, !PT ;  /* 0x00000200c9047812 */ /* 0x002fe600078ef8cc */
[----:B------:R-:W-:Y:S01]  /*19710*/  @P2 STS.128 [R231+0xd800], RZ ;  /* 0x00d800ffe7002388 */ /* 0x000fe20000000c00 */
[----:B------:R-:W-:Y:S03]  /*19720*/  LOP3.LUT R181, R4, R203, RZ, 0xfc, !PT ;  /* 0x000000cb04b57212 */ /* 0x000fe600078efcff */
[----:B------:R-:W-:Y:S01]  /*19730*/  @!PT LDS RZ, [RZ] ;  /* 0x00000000fffff984 */ /* 0x000fe20000000800 */
[----:B------:R-:W-:Y:S01]  /*19740*/  @!PT LDS RZ, [RZ] ;  /* 0x00000000fffff984 */ /* 0x000fe20000000800 */
[----:B------:R-:W-:Y:S01]  /*19750*/  @!PT LDS RZ, [RZ] ;  /* 0x00000000fffff984 */ /* 0x000fe20000000800 */
[----:B------:R1:W-:Y:S01]  /*19760*/  @!P0 LDGSTS.E.BYPASS.LTC128B.128 [R231+0x11800], desc[UR4][R8.64+0x80] ;  /* 0x1180008008e78fae */ /* 0x0003e2000b981a04 */
[----:B------:R-:W-:Y:S03]  /*19770*/  LEA R181, R181, UR6, 0x1 ;  /* 0x00000006b5b57c11 */ /* 0x000fe6000f8e08ff */
        /* <DEDUP_REMOVED lines=27> */
[----:B--2---:R-:W-:Y:S03]  /*19930*/  IADD3 R12, P3, PT, R8, R7, RZ ;  /* 0x00000007080c7210 */ /* 0x004fe60007f7e0ff */
[----:B------:R-:W-:Y:S04]  /*19940*/  @P2 STS.128 [R231+0xf000], RZ ;  /* 0x00f000ffe7002388 */ /* 0x000fe80000000c00 */
[----:B------:R-:W-:Y:S01]  /*19950*/  @!PT LDS RZ, [RZ] ;  /* 0x00000000fffff984 */ /* 0x000fe20000000800 */
[----:B------:R-:W-:Y:S01]  /*19960*/  @!PT LDS RZ, [RZ] ;  /* 0x00000000fffff984 */ /* 0x000fe20000000800 */
[----:B------:R-:W-:Y:S01]  /*19970*/  @!PT LDS RZ, [RZ] ;  /* 0x00000000fffff984 */ /* 0x000fe20000000800 */
[----:B------:R1:W-:Y:S01]  /*19980*/  @!P0 LDGSTS.E.BYPASS.LTC128B.128 [R231+0x13000], desc[UR4][R8.64+0x80] ;  /* 0x1300008008e78fae */ /* 0x0003e2000b981a04 */
[----:B------:R-:W-:Y:S03]  /*19990*/  IMAD.X R13, R9, 0x1, R6, P3 ;  /* 0x00000001090d7824 */ /* 0x000fe600018e0606 */
[----:B------:R-:W-:Y:S04]  /*199a0*/  @P0 STS.128 [R231+0x13000], RZ ;  /* 0x013000ffe7000388 */ /* 0x000fe80000000c00 */
[----:B------:R-:W-:Y:S01]  /*199b0*/  @!PT LDS RZ, [RZ] ;  /* 0x00000000fffff984 */ /* 0x000fe20000000800 */
[----:B------:R-:W-:Y:S01]  /*199c0*/  @!PT LDS RZ, [RZ] ;  /* 0x00000000fffff984 */ /* 0x000fe20000000800 */
[----:B------:R-:W-:Y:S01]  /*199d0*/  @!PT LDS RZ, [RZ] ;  /* 0x00000000fffff984 */ /* 0x000fe20000000800 */
[----:B------:R-:W-:Y:S04]  /*199e0*/  @!P2 LDGSTS.E.BYPASS.LTC128B.128 [R231+0xf800], desc[UR4][R12.64] ;  /* 0x0f8000000ce7afae */ /* 0x000fe8000b981a04 */
[----:B------:R-:W-:Y:S01]  /*199f0*/  @P2 STS.128 [R231+0xf800], RZ ;  /* 0x00f800ffe7002388 */ /* 0x000fe20000000c00 */
[----:B------:R-:W-:Y:S03]  /*19a00*/  LOP3.LUT P2, RZ, R196, 0x4, RZ, 0xc0, !PT ;  /* 0x00000004c4ff7812 */ /* 0x000fe6000784c0ff */
[----:B------:R-:W-:Y:S01]  /*19a10*/  @!PT LDS RZ, [RZ] ;  /* 0x00000000fffff984 */ /* 0x000fe20000000800 */
[----:B------:R-:W-:Y:S01]  /*19a20*/  @!PT LDS RZ, [RZ] ;  /* 0x00000000fffff984 */ /* 0x000fe20000000800 */
[----:B------:R-:W-:Y:S01]  /*19a30*/  @!PT LDS RZ, [RZ] ;  /* 0x00000000fffff984 */ /* 0x000fe20000000800 */
[----:B------:R2:W-:Y:S01]  /*19a40*/  @!P0 LDGSTS.E.BYPASS.LTC128B.128 [R231+0x13800], desc[UR4][R12.64+0x80] ;  /* 0x138000800ce78fae */ /* 0x0005e2000b981a04 */
[----:B------:R-:W-:Y:S03]  /*19a50*/  SEL R156, R198, 0xffffffc0, !P2 ;  /* 0xffffffc0c69c7807 */ /* 0x000fe60005000000 */
[----:B------:R-:W-:Y:S01]  /*19a60*/  @P0 STS.128 [R231+0x13800], RZ ;  /* 0x013800ffe7000388 */ /* 0x000fe20000000c00 */
[----:B------:R-:W-:Y:S01]  /*19a70*/  LOP3.LUT P0, RZ, R196, 0x2, RZ, 0xc0, !PT ;  /* 0x00000002c4ff7812 */ /* 0x000fe2000780c0ff */
[----:B------:R-:W-:Y:S02]  /*19a80*/  IMAD.IADD R185, R181, 0x1, R156 ;  /* 0x00000001b5b97824 */ /* 0x000fe400078e029c */
[----:B------:R-:W-:Y:S01]  /*19a90*/  LDSM.16.M88.4 R64, [R181] ;  /* 0x00000000b540783b */ /* 0x000fe20000000200 */
[----:B------:R-:W-:Y:S02]  /*19aa0*/  SEL R202, R199, 0xffffffe0, !P0 ;  /* 0xffffffe0c7ca7807 */ /* 0x000fe40004000000 */
[----:B------:R-:W-:Y:S01]  /*19ab0*/  ISETP.GT.AND P0, PT, R228, R207, PT ;  /* 0x000000cfe400720c */ /* 0x000fe20003f04270 */
[----:B-1----:R-:W1:Y:S02]  /*19ac0*/  LDSM.16.M88.4 R8, [R186+UR6+0x4000] ;  /* 0x00400006ba08783b */ /* 0x002e640008000200 */
[--C-:B------:R-:W-:Y:S02]  /*19ad0*/  IMAD.IADD R184, R181, 0x1, R202.reuse ;  /* 0x00000001b5b87824 */ /* 0x100fe400078e02ca */
[----:B------:R-:W2:Y:S01]  /*19ae0*/  LDSM.16.M88.4 R16, [R186+UR6+0x4800] ;  /* 0x00480006ba10783b */ /* 0x000ea20008000200 */
[C---:B------:R-:W-:Y:S02]  /*19af0*/  IMAD.IADD R192, R135.reuse, 0x1, R202 ;  /* 0x0000000187c07824 */ /* 0x040fe400078e02ca */
[----:B------:R-:W-:Y:S01]  /*19b00*/  IMAD.IADD R135, R135, 0x1, R156 ;  /* 0x0000000187877824 */ /* 0x000fe200078e029c */
[----:B------:R-:W3:Y:S01]  /*19b10*/  LDSM.16.M88.4 R24, [R186+UR6+0x5000] ;  /* 0x00500006ba18783b */ /* 0x000ee20008000200 */
[C---:B------:R-:W-:Y:S02]  /*19b20*/  IMAD.IADD R206, R202.reuse, 0x1, R185 ;  /* 0x00000001cace7824 */ /* 0x040fe400078e02b9 */
[----:B------:R-:W-:Y:S01]  /*19b30*/  IMAD.IADD R205, R202, 0x1, R135 ;  /* 0x00000001cacd7824 */ /* 0x000fe200078e0287 */
[----:B------:R-:W0:Y:S04]  /*19b40*/  LDGDEPBAR ;  /* 0x00000000000079af */ /* 0x000e280000000000 */
[----:B------:R-:W4:Y:S04]  /*19b50*/  LDSM.16.M88.4 R32, [R186+UR6+0x5800] ;  /* 0x00580006ba20783b */ /* 0x000f280008000200 */
[----:B------:R-:W5:Y:S04]  /*19b60*/  LDSM.16.M88.4 R40, [R186+UR6+0x6000] ;  /* 0x00600006ba28783b */ /* 0x000f680008000200 */
[----:B------:R-:W5:Y:S04]  /*19b70*/  LDSM.16.M88.4 R48, [R186+UR6+0x6800] ;  /* 0x00680006ba30783b */ /* 0x000f680008000200 */
[----:B------:R-:W5:Y:S04]  /*19b80*/  LDSM.16.M88.4 R56, [R186+UR6+0x7000] ;  /* 0x00700006ba38783b */ /* 0x000f680008000200 */
[----:B------:R-:W5:Y:S04]  /*19b90*/  LDSM.16.M88.4 R136, [R186+UR6+0x7800] ;  /* 0x00780006ba88783b */ /* 0x000f680008000200 */
[----:B------:R-:W-:Y:S01]  /*19ba0*/  LDSM.16.M88.4 R140, [R184] ;  /* 0x00000000b88c783b */ /* 0x000fe20000000200 */
[C---:B-1----:R-:W-:Y:S03]  /*19bb0*/  HMMA.16816.F32.BF16 R4, R64.reuse, R8, RZ ;  /* 0x000000084004723c */ /* 0x042fe600000418ff */
[----:B------:R-:W1:Y:S04]  /*19bc0*/  LDSM.16.M88.4 R144, [R192+0x4000] ;  /* 0x00400000c090783b */ /* 0x000e680000000200 */
[----:B------:R-:W1:Y:S01]  /*19bd0*/  LDSM.16.M88.4 R148, [R192+0x4800] ;  /* 0x00480000c094783b */ /* 0x000e620000000200 */
[C---:B------:R-:W-:Y:S03]  /*19be0*/  HMMA.16816.F32.BF16 R8, R64.reuse, R10, RZ ;  /* 0x0000000a4008723c */ /* 0x040fe600000418ff */
[----:B------:R-:W1:Y:S04]  /*19bf0*/  LDSM.16.M88.4 R152, [R192+0x5000] ;  /* 0x00500000c098783b */ /* 0x000e680000000200 */
[----:B------:R-:W-:Y:S01]  /*19c00*/  LDSM.16.M88.4 R156, [R192+0x7000] ;  /* 0x00700000c09c783b */ /* 0x000fe20000000200 */
[C---:B--2---:R-:W-:Y:S03]  /*19c10*/  HMMA.16816.F32.BF16 R12, R64.reuse, R16, RZ ;  /* 0x00000010400c723c */ /* 0x044fe600000418ff */
        /* <DEDUP_REMOVED lines=28> */
[----:B------:R-:W4:Y:S07]  /*19de0*/  LDSM.16.M88.4 R152, [R135+0x4800] ;  /* 0x004800008798783b */ /* 0x000f2e0000000200 */
        /* <DEDUP_REMOVED lines=39> */
[----:B------:R-:W1:Y:S04]  /*1a060*/  LDSM.16.M88.4 R144, [R205+0x6800] ;  /* 0x00680000cd90783b */ /* 0x000e680000000200 */
        /* <DEDUP_REMOVED lines=45> */
[----:B------:R-:W2:Y:S04]  /*1a340*/  LDSM.16.M88.4 R136, [R192+0xb800] ;  /* 0x00b80000c088783b */ /* 0x000ea80000000200 */
[----:B------:R-:W-:Y:S03]  /*1a350*/  LDSM.16.M88.4 R192, [R205+0xb000] ;  /* 0x00b00000cdc0783b */ /* 0x000fe60000000200 */
[C---:B-1----:R-:W-:Y:S08]  /*1a360*/  HMMA.16816.F32.BF16 R52, R164.reuse, R144, R52 ;  /* 0x00000090a434723c */ /* 0x042ff00000041834 */
[C---:B------:R-:W-:Y:S01]  /*1a370*/  HMMA.16816.F32.BF16 R56, R164.reuse, R146, R56 ;  /* 0x00000092a438723c */ /* 0x040fe20000041838 */
[----:B------:R-:W1:Y:S07]  /*1a380*/  LDSM.16.M88.4 R144, [R135+0x8800] ;  /* 0x008800008790783b */ /* 0x000e6e0000000200 */
        /* <DEDUP_REMOVED lines=27> */
[----:B------:R-:W2:Y:S04]  /*1a540*/  LDSM.16.M88.4 R136, [R135+0x9800] ;  /* 0x009800008788783b */ /* 0x000ea80000000200 */
[----:B------:R-:W3:Y:S03]  /*1a550*/  LDSM.16.M88.4 R152, [R135+0xa800] ;  /* 0x00a800008798783b */ /* 0x000ee60000000200 */
        /* <DEDUP_REMOVED lines=41> */
[C---:B------:R-:W-:Y:S02]  /*1a7f0*/  LOP3.LUT R138, R134.reuse, 0x40, RZ, 0xfc, !PT ;  /* 0x00000040868a7812 */ /* 0x040fe400078efcff */
[----:B------:R-:W-:Y:S02]  /*1a800*/  ISETP.NE.AND.EX P1, PT, R225, RZ, PT, P1 ;  /* 0x000000ffe100720c */ /* 0x000fe40003f25310 */
[----:B------:R-:W-:Y:S11]  /*1a810*/  ISETP.GE.AND P3, PT, R134, R219, PT ;  /* 0x000000db8600720c */ /* 0x000ff60003f66270 */
[----:B------:R-:W2:Y:S01]  /*1a820*/  @!P1 LD.E R136, desc[UR4][R132.64+0x38] ;  /* 0x0000380484889980 */ /* 0x000ea2000c101900 */
[----:B------:R-:W-:Y:S05]  /*1a830*/  @!P1 IMAD.MOV.U32 R135, RZ, RZ, RZ ;  /* 0x000000ffff879224 */ /* 0x000fea00078e00ff */
[----:B------:R-:W-:Y:S01]  /*1a840*/  @!P1 IADD3 R135, P0, PT, RZ, -R135, RZ ;  /* 0x80000087ff879210 */ /* 0x000fe20007f1e0ff */
[----:B--2---:R-:W-:Y:S04]  /*1a850*/  @!P1 IMAD.SHL.U32 R136, R136, 0x80, RZ ;  /* 0x0000008088889824 */ /* 0x004fe800078e00ff */
[----:B------:R-:W-:Y:S01]  /*1a860*/  @!P1 IMAD.X R136, RZ, RZ, ~R136, P0 ;  /* 0x000000ffff889224 */ /* 0x000fe200000e0e88 */
[----:B------:R-:W-:Y:S04]  /*1a870*/  ISETP.GE.AND P0, PT, R138, R219, PT ;  /* 0x000000db8a00720c */ /* 0x000fe80003f06270 */
        /* <DEDUP_REMOVED lines=68> */
.L_x_5497:
[----:B------:R-:W-:Y:S05]  /*1acc0*/  BSYNC.RECONVERGENT B0 ;  /* 0x0000000000007941 */ /* 0x000fea0003800200 */
.L_x_5496:
        /* <DEDUP_REMOVED lines=96> */
.L_x_5495:
[----:B------:R-:W-:Y:S05]  /*1b2d0*/  BSYNC.RECONVERGENT B1 ;  /* 0x0000000000017941 */ /* 0x000fea0003800200 */
.L_x_5494:
        /* <DEDUP_REMOVED lines=127> */
[----:B------:R-:W-:Y:S01]  /*1bad0*/  I2FP.F32.S32 R139, R139 ;  /* 0x0000008b008b7245 */ /* 0x000fe20000201400 */
[CC--:B------:R-:W-:Y:S01]  /*1bae0*/  FFMA.FTZ R45, -R0.reuse, R134.reuse, R45 ;  /* 0x00000086002d7223 */ /* 0x0c0fe2000001012d */
[----:B------:R-:W-:Y:S01]  /*1baf0*/  MOV R138, R135 ;  /* 0x00000087008a7202 */ /* 0x000fe20000000f00 */
[----:B------:R-:W-:Y:S01]  /*1bb00*/  FFMA.FTZ R51, -R0, R134, R51 ;  /* 0x0000008600337223 */ /* 0x000fe20000010133 */
[----:B------:R-:W-:Y:S01]  /*1bb10*/  IADD3 R135, PT, PT, R226, -0x68, RZ ;  /* 0xffffff98e2877810 */ /* 0x000fe20007ffe0ff */
[C---:B------:R-:W-:Y:S01]  /*1bb20*/  FFMA.FTZ R44, -R0.reuse, R139, R44 ;  /* 0x0000008b002c7223 */ /* 0x040fe2000001012c */
[----:B------:R-:W-:Y:S01]  /*1bb30*/  I2FP.F32.S32 R137, R137 ;  /* 0x0000008900897245 */ /* 0x000fe20000201400 */
[----:B------:R-:W-:Y:S01]  /*1bb40*/  FFMA.FTZ R50, -R0, R139, R50 ;  /* 0x0000008b00327223 */ /* 0x000fe20000010132 */
        /* <DEDUP_REMOVED lines=22> */
[C---:B------:R-:W-:Y:S02]  /*1bcb0*/  IADD3 R138, PT, PT, R226.reuse, -0x71, RZ ;  /* 0xffffff8fe28a7810 */ /* 0x040fe40007ffe0ff */
        /* <DEDUP_REMOVED lines=55> */
[----:B------:R-:W-:Y:S05]  /*1c030*/  IADD3 R226, PT, PT, R226, 0x80, RZ ;  /* 0x00000080e2e27810 */ /* 0x000fea0007ffe0ff */
[----:B------:R-:W1:Y:S02]  /*1c040*/  SHFL.BFLY PT, R135, R140, 0x2, 0x1f ;  /* 0x0c401f008c877f89 */ /* 0x000e6400000e0000 */
[----:B-1----:R-:W-:Y:S02]  /*1c050*/  FMNMX.FTZ R138, R140, R135, !PT ;  /* 0x000000878c8a7209 */ /* 0x002fe40007810000 */
[----:B------:R-:W-:Y:S04]  /*1c060*/  FMNMX.FTZ R139, R137, R134, !PT ;  /* 0x00000086898b7209 */ /* 0x000fe80007810000 */
[----:B------:R-:W1:Y:S08]  /*1c070*/  SHFL.BFLY PT, R135, R138, 0x1, 0x1f ;  /* 0x0c201f008a877f89 */ /* 0x000e7000000e0000 */
[----:B------:R-:W3:Y:S01]  /*1c080*/  SHFL.BFLY PT, R134, R139, 0x1, 0x1f ;  /* 0x0c201f008b867f89 */ /* 0x000ee200000e0000 */
[----:B-1----:R-:W-:Y:S02]  /*1c090*/  FMNMX.FTZ R135, R138, R135, !PT ;  /* 0x000000878a877209 */ /* 0x002fe40007810000 */
[----:B---3--:R-:W-:Y:S03]  /*1c0a0*/  FMNMX.FTZ R134, R139, R134, !PT ;  /* 0x000000868b867209 */ /* 0x008fe60007810000 */
[C---:B--2---:R-:W-:Y:S01]  /*1c0b0*/  FMUL.FTZ R169, R136.reuse, R135 ;  /* 0x0000008788a97220 */ /* 0x044fe20000410000 */
[----:B------:R-:W-:Y:S01]  /*1c0c0*/  LEA R139, R203, UR6, 0x1 ;  /* 0x00000006cb8b7c11 */ /* 0x000fe2000f8e08ff */
        /* <DEDUP_REMOVED lines=164> */
[----:B------:R-:W-:Y:S01]  /*1cb10*/  ISETP.GT.AND P0, PT, R228, R207, PT ;  /* 0x000000cfe400720c */ /* 0x000fe20003f04270 */
[----:B------:R-:W-:Y:S01]  /*1cb20*/  FFMA.FTZ R168, R3, R230, R168 ;  /* 0x000000e603a87223 */ /* 0x000fe200000100a8 */
[C---:B---3--:R-:W-:Y:S07]  /*1cb30*/  HMMA.16816.F32.BF16 R108, R128.reuse, R124, R108 ;  /* 0x0000007c806c723c */ /* 0x048fee000004186c */
[----:B------:R-:W-:Y:S01]  /*1cb40*/  MUFU.EX2 R53, R53 ;  /* 0x0000003500357308 */ /* 0x000fe20000000800 */
[----:B-1----:R-:W-:Y:S01]  /*1cb50*/  F2FP.BF16.F32.PACK_AB R119, R176, R173 ;  /* 0x000000adb077723e */ /* 0x002fe200000010ff */
        /* <DEDUP_REMOVED lines=8> */
[----:B------:R-:W2:Y:S01]  /*1cbe0*/  MUFU.EX2 R178, R178 ;  /* 0x000000b200b27308 */ /* 0x000ea20000000800 */
[----:B------:R-:W-:Y:S01]  /*1cbf0*/  FADD.FTZ R160, R160, R161 ;  /* 0x000000a1a0a07221 */ /* 0x000fe20000010000 */
[C---:B-----5:R-:W-:Y:S03]  /*1cc00*/  HMMA.16816.F32.BF16 R12, R128.reuse, R140, R12 ;  /* 0x0000008c800c723c */ /* 0x060fe6000004180c */
[----:B------:R-:W-:Y:S01]  /*1cc10*/  FADD.FTZ R3, R162, R3 ;  /* 0x00000003a2037221 */ /* 0x000fe20000010000 */
[----:B------:R-:W-:Y:S03]  /*1cc20*/  FADD.FTZ R177, R177, R160 ;  /* 0x000000a0b1b17221 */ /* 0x000fe60000010000 */
[----:B------:R-:W-:Y:S01]  /*1cc30*/  FADD.FTZ R172, R172, R3 ;  /* 0x00000003acac7221 */ /* 0x000fe20000010000 */
[----:B------:R-:W-:Y:S01]  /*1cc40*/  HMMA.16816.F32.BF16 R16, R128, R142, R16 ;  /* 0x0000008e8010723c */ /* 0x000fe20000041810 */
[----:B------:R-:W3:Y:S02]  /*1cc50*/  LDSM.16.MT88.4 R128, [R137+0x4800] ;  /* 0x004800008980783b */ /* 0x000ee40000004200 */
[----:B------:R-:W-:Y:S01]  /*1cc60*/  FADD.FTZ R174, R174, R177 ;  /* 0x000000b1aeae7221 */ /* 0x000fe20000010000 */
[----:B--2---:R-:W-:Y:S01]  /*1cc70*/  F2FP.BF16.F32.PACK_AB R21, R178, R179 ;  /* 0x000000b3b215723e */ /* 0x004fe200000010ff */
[----:B------:R-:W-:Y:S02]  /*1cc80*/  FADD.FTZ R171, R171, R172 ;  /* 0x000000acabab7221 */ /* 0x000fe40000010000 */
[----:B------:R-:W-:Y:S02]  /*1cc90*/  FADD.FTZ R173, R173, R174 ;  /* 0x000000aeadad7221 */ /* 0x000fe40000010000 */
[----:B------:R-:W-:Y:S01]  /*1cca0*/  LDSM.16.MT88.4 R140, [R138+0xd000] ;  /* 0x00d000008a8c783b */ /* 0x000fe20000004200 */
[----:B------:R-:W-:Y:S01]  /*1ccb0*/  FADD.FTZ R170, R170, R171 ;  /* 0x000000abaaaa7221 */ /* 0x000fe20000010000 */
[----:B------:R-:W-:Y:S03]  /*1ccc0*/  FADD.FTZ R176, R176, R173 ;  /* 0x000000adb0b07221 */ /* 0x000fe60000010000 */
[----:B------:R-:W-:Y:S01]  /*1ccd0*/  FADD.FTZ R175, R175, R170 ;  /* 0x000000aaafaf7221 */ /* 0x000fe20000010000 */
        /* <DEDUP_REMOVED lines=33> */
[----:B------:R-:W-:Y:S01]  /*1cef0*/  FADD.FTZ R2, R156, R175 ;  /* 0x000000af9c027221 */ /* 0x000fe20000010000 */
[----:B------:R-:W-:Y:S03]  /*1cf00*/  FADD.FTZ R157, R157, R178 ;  /* 0x000000b29d9d7221 */ /* 0x000fe60000010000 */
[C---:B------:R-:W-:Y:S03]  /*1cf10*/  HMMA.16816.F32.BF16 R12, R116.reuse, R120, R12 ;  /* 0x00000078740c723c */ /* 0x040fe6000004180c */
[----:B---3--:R-:W-:Y:S01]  /*1cf20*/  F2FP.BF16.F32.PACK_AB R22, R158, R159 ;  /* 0x0000009f9e16723e */ /* 0x008fe200000010ff */
[----:B------:R-:W-:Y:S01]  /*1cf30*/  FADD.FTZ R2, R181, R2 ;  /* 0x00000002b5027221 */ /* 0x000fe20000010000 */
[----:B------:R-:W-:Y:S03]  /*1cf40*/  FADD.FTZ R180, R180, R157 ;  /* 0x0000009db4b47221 */ /* 0x000fe60000010000 */
[----:B------:R-:W-:Y:S01]  /*1cf50*/  HMMA.16816.F32.BF16 R16, R116, R122, R16 ;  /* 0x0000007a7410723c */ /* 0x000fe20000041810 */
[----:B------:R-:W1:Y:S02]  /*1cf60*/  LDSM.16.MT88.4 R116, [R202+0x5000] ;  /* 0x00500000ca74783b */ /* 0x000e640000004200 */
[----:B------:R-:W-:Y:S04]  /*1cf70*/  FADD.FTZ R3, R159, R2 ;  /* 0x000000029f037221 */ /* 0x000fe80000010000 */
[----:B------:R-:W-:Y:S01]  /*1cf80*/  FADD.FTZ R3, R158, R3 ;  /* 0x000000039e037221 */ /* 0x000fe20000010000 */
        /* <DEDUP_REMOVED lines=30> */
[----:B------:R-:W2:Y:S01]  /*1d170*/  MUFU.EX2 R148, R148 ;  /* 0x0000009400947308 */ /* 0x000ea20000000800 */
        /* <DEDUP_REMOVED lines=26> */
[----:B---3--:R-:W-:Y:S01]  /*1d320*/  F2FP.BF16.F32.PACK_AB R20, R141, R142 ;  /* 0x0000008e8d14723e */ /* 0x008fe200000010ff */
[----:B------:R-:W-:Y:S01]  /*1d330*/  FADD.FTZ R142, R142, R3 ;  /* 0x000000038e8e7221 */ /* 0x000fe20000010000 */
[C---:B--2---:R-:W-:Y:S01]  /*1d340*/  F2FP.BF16.F32.PACK_AB R21, R146.reuse, R147 ;  /* 0x000000939215723e */ /* 0x044fe200000010ff */
        /* <DEDUP_REMOVED lines=15> */
[----:B------:R-:W-:Y:S04]  /*1d440*/  FADD.FTZ R3, R149, R2 ;  /* 0x0000000295037221 */ /* 0x000fe80000010000 */
        /* <DEDUP_REMOVED lines=111> */
[----:B---3--:R-:W-:Y:S01]  /*1db40*/  F2FP.BF16.F32.PACK_AB R23, R58, R59 ;  /* 0x0000003b3a17723e */ /* 0x008fe200000010ff */
[----:B------:R-:W-:Y:S01]  /*1db50*/  FADD.FTZ R56, R56, R55 ;  /* 0x0000003738387221 */ /* 0x000fe20000010000 */
[----:B------:R-:W-:Y:S01]  /*1db60*/  MOV R2, R135 ;  /* 0x0000008700027202 */ /* 0x000fe20000000f00 */
        /* <DEDUP_REMOVED lines=20> */
[----:B------:R-:W5:Y:S01]  /*1dcb0*/  MUFU.EX2 R39, R39 ;  /* 0x0000002700277308 */ /* 0x000f620000000800 */
[----:B------:R-:W-:Y:S09]  /*1dcc0*/  FFMA.FTZ R40, R63, R136, -R167 ;  /* 0x000000883f287223 */ /* 0x000ff200000108a7 */
[----:B------:R-:W-:Y:S01]  /*1dcd0*/  MUFU.EX2 R38, R38 ;  /* 0x0000002600267308 */ /* 0x000fe20000000800 */
[C---:B------:R-:W-:Y:S09]  /*1dce0*/  HMMA.16816.F32.BF16 R88, R20.reuse, R42, R88 ;  /* 0x0000002a1458723c */ /* 0x040ff20000041858 */
[----:B------:R-:W2:Y:S01]  /*1dcf0*/  MUFU.EX2 R40, R40 ;  /* 0x0000002800287308 */ /* 0x000ea20000000800 */
[----:B----4-:R-:W-:Y:S01]  /*1dd00*/  F2FP.BF16.F32.PACK_AB R116, R37, R36 ;  /* 0x000000242574723e */ /* 0x010fe200000010ff */
[----:B------:R-:W-:Y:S08]  /*1dd10*/  FADD.FTZ R36, R36, R57 ;  /* 0x0000003924247221 */ /* 0x000ff00000010000 */
[----:B------:R-:W4:Y:S01]  /*1dd20*/  MUFU.EX2 R169, R169 ;  /* 0x000000a900a97308 */ /* 0x000f220000000800 */
[----:B-----5:R-:W-:Y:S01]  /*1dd30*/  FADD.FTZ R3, R39, R58 ;  /* 0x0000003a27037221 */ /* 0x020fe20000010000 */
[C---:B------:R-:W-:Y:S03]  /*1dd40*/  HMMA.16816.F32.BF16 R92, R20.reuse, R44, R92 ;  /* 0x0000002c145c723c */ /* 0x040fe6000004185c */
[----:B------:R-:W-:Y:S01]  /*1dd50*/  FADD.FTZ R37, R37, R36 ;  /* 0x0000002425257221 */ /* 0x000fe20000010000 */
[C---:B--2---:R-:W-:Y:S04]  /*1dd60*/  F2FP.BF16.F32.PACK_AB R117, R40.reuse, R39 ;  /* 0x000000272875723e */ /* 0x044fe800000010ff */
[C---:B------:R-:W-:Y:S03]  /*1dd70*/  HMMA.16816.F32.BF16 R96, R20.reuse, R46, R96 ;  /* 0x0000002e1460723c */ /* 0x040fe60000041860 */
[C---:B----4-:R-:W-:Y:S01]  /*1dd80*/  F2FP.BF16.F32.PACK_AB R118, R169.reuse, R38 ;  /* 0x00000026a976723e */ /* 0x050fe200000010ff */
[----:B------:R-:W-:Y:S01]  /*1dd90*/  FADD.FTZ R3, R40, R3 ;  /* 0x0000000328037221 */ /* 0x000fe20000010000 */
[----:B------:R-:W-:Y:S03]  /*1dda0*/  FADD.FTZ R38, R38, R37 ;  /* 0x0000002526267221 */ /* 0x000fe60000010000 */
[C---:B------:R-:W-:Y:S03]  /*1ddb0*/  HMMA.16816.F32.BF16 R100, R20.reuse, R48, R100 ;  /* 0x000000301464723c */ /* 0x040fe60000041864 */
[----:B------:R-:W-:Y:S05]  /*1ddc0*/  FADD.FTZ R230, R169, R38 ;  /* 0x00000026a9e67221 */ /* 0x000fea0000010000 */
[C---:B------:R-:W-:Y:S08]  /*1ddd0*/  HMMA.16816.F32.BF16 R104, R20.reuse, R50, R104 ;  /* 0x000000321468723c */ /* 0x040ff00000041868 */
[C---:B------:R-:W-:Y:S03]  /*1dde0*/  HMMA.16816.F32.BF16 R108, R20.reuse, R28, R108 ;  /* 0x0000001c146c723c */ /* 0x040fe6000004186c */
        /* <DEDUP_REMOVED lines=9> */
[----:B------:R-:W-:Y:S01]  /*1de80*/  FADD.FTZ R28, R28, R3 ;  /* 0x000000031c1c7221 */ /* 0x000fe20000010000 */
[----:B------:R-:W-:Y:S03]  /*1de90*/  MOV R3, R134 ;  /* 0x0000008600037202 */ /* 0x000fe60000000f00 */
[----:B------:R-:W-:Y:S02]  /*1dea0*/  FADD.FTZ R229, R167, R28 ;  /* 0x0000001ca7e57221 */ /* 0x000fe40000010000 */
[C---:B------:R-:W-:Y:S01]  /*1deb0*/  HMMA.16816.F32.BF16 R128, R116.reuse, R124, R4 ;  /* 0x0000007c7480723c */ /* 0x040fe20000041804 */
[----:B------:R-:W2:Y:S07]  /*1dec0*/  LDSM.16.MT88.4 R4, [R202+0x3800] ;  /* 0x00380000ca04783b */ /* 0x000eae0000004200 */
[C---:B------:R-:W-:Y:S01]  /*1ded0*/  HMMA.16816.F32.BF16 R124, R116.reuse, R126, R8 ;  /* 0x0000007e747c723c */ /* 0x040fe20000041808 */
[----:B------:R-:W4:Y:S07]  /*1dee0*/  LDSM.16.MT88.4 R8, [R139+0x13800] ;  /* 0x013800008b08783b */ /* 0x000f2e0000004200 */
[C---:B---3--:R-:W-:Y:S08]  /*1def0*/  HMMA.16816.F32.BF16 R68, R116.reuse, R32, R68 ;  /* 0x000000207444723c */ /* 0x048ff00000041844 */
[C---:B------:R-:W-:Y:S08]  /*1df00*/  HMMA.16816.F32.BF16 R72, R116.reuse, R34, R72 ;  /* 0x000000227448723c */ /* 0x040ff00000041848 */
        /* <DEDUP_REMOVED lines=17> */
.L_x_5491:
        /* <DEDUP_REMOVED lines=11> */
.L_x_5520:
        /* <DEDUP_REMOVED lines=132> */
[----:B------:R-:W2:Y:S04]  /*1e910*/  LD.E R9, desc[UR4][R132.64+0x60] ;  /* 0x0000600484097980 */ /* 0x000ea8000c101900 */
[----:B------:R1:W5:Y:S01]  /*1e920*/  LD.E R68, desc[UR4][R132.64+0xcc] ;  /* 0x0000cc0484447980 */ /* 0x000362000c101900 */
[----:B---3--:R-:W-:Y:S01]  /*1e930*/  IMAD.SHL.U32 R2, R196, 0x4, RZ ;  /* 0x00000004c4027824 */ /* 0x008fe200078e00ff */
[----:B------:R-:W-:-:S02]  /*1e940*/  LOP3.LUT R4, R3, 0x10, RZ, 0xc0, !PT ;  /* 0x0000001003047812 */ /* 0x000fc400078ec0ff */
[----:B------:R1:W5:Y:S01]  /*1e950*/  LD.E.64 R76, desc[UR4][R132.64+0x78] ;  /* 0x00007804844c7980 */ /* 0x000362000c101b00 */
[----:B----4-:R-:W-:Y:S02]  /*1e960*/  LOP3.LUT R5, R200, 0x30, RZ, 0xc0, !PT ;  /* 0x00000030c8057812 */ /* 0x010fe400078ec0ff */
[----:B------:R-:W-:Y:S01]  /*1e970*/  LOP3.LUT R7, R2, 0x1f8, RZ, 0xc0, !PT ;  /* 0x000001f802077812 */ /* 0x000fe200078ec0ff */
[----:B------:R1:W5:Y:S01]  /*1e980*/  LD.E.64 R74, desc[UR4][R132.64+0xa8] ;  /* 0x0000a804844a7980 */ /* 0x000362000c101b00 */
[----:B------:R-:W-:Y:S02]  /*1e990*/  SHF.R.U32.HI R72, RZ, 0x2, R196 ;  /* 0x00000002ff487819 */ /* 0x000fe400000116c4 */
[----:B------:R-:W-:Y:S02]  /*1e9a0*/  LOP3.LUT R7, R7, 0x38, R200, 0x78, !PT ;  /* 0x0000003807077812 */ /* 0x000fe400078e78c8 */
[----:B------:R-:W-:Y:S01]  /*1e9b0*/  LOP3.LUT R72, R5, 0x7, R72, 0xf8, !PT ;  /* 0x0000000705487812 */ /* 0x000fe200078ef848 */
[----:B------:R-:W-:Y:S01]  /*1e9c0*/  BAR.SYNC.DEFER_BLOCKING 0x0 ;  /* 0x0000000000007b1d */ /* 0x000fe20000010000 */
[----:B------:R-:W-:Y:S01]  /*1e9d0*/  LOP3.LUT P0, RZ, R196, 0x3, RZ, 0xc0, !PT ;  /* 0x00000003c4ff7812 */ /* 0x000fe2000780c0ff */
[----:B------:R-:W-:Y:S01]  /*1e9e0*/  IMAD R3, R7, 0x4, R4 ;  /* 0x0000000407037824 */ /* 0x000fe200078e0204 */
[----:B------:R-:W-:-:S04]  /*1e9f0*/  SHF.L.U32 R217, R217, 0x6, RZ ;  /* 0x00000006d9d97819 */ /* 0x000fc800000006ff */
[----:B------:R1:W3:Y:S04]  /*1ea00*/  LDS.128 R64, [R3+UR6] ;  /* 0x0000000603407984 */ /* 0x0002e80008000c00 */
        /* <DEDUP_REMOVED lines=17> */
[----:B------:R2:W1:Y:S02]  /*1eb20*/  LDS.128 R8, [R3+UR6+0x7000] ;  /* 0x0070000603087984 */ /* 0x0004640008000c00 */
[----:B------:R-:W-:Y:S01]  /*1eb30*/  IMAD R71, R71, R70, R217 ;  /* 0x0000004647477224 */ /* 0x000fe200078e02d9 */
[----:B---34-:R-:W-:Y:S06]  /*1eb40*/  @P0 BRA `(.L_x_5501) ;  /* 0x0000000000280947 */ /* 0x018fec0003800000 */
[----:B-12---:R-:W-:Y:S01]  /*1eb50*/  IMAD.IADD R3, R218, 0x1, -R217 ;  /* 0x00000001da037824 */ /* 0x006fe200078e0ad9 */
        /* <DEDUP_REMOVED lines=9> */
.L_x_5501:
[----:B------:R-:W-:Y:S05]  /*1ebf0*/  BSYNC.RECONVERGENT B0 ;  /* 0x0000000000007941 */ /* 0x000fea0003800200 */
.L_x_5500:
[----:B-1----:R1:W5:Y:S01]  /*1ec00*/  LD.E R132, desc[UR4][R132.64+0xc0] ;  /* 0x0000c00484847980 */ /* 0x002362000c101900 */
[----:B------:R-:W-:Y:S01]  /*1ec10*/  SHF.R.U32.HI R196, RZ, 0x4, R196 ;  /* 0x00000004ffc47819 */ /* 0x000fe200000116c4 */
[----:B------:R-:W-:Y:S01]  /*1ec20*/  IMAD.IADD R217, R218, 0x1, -R217 ;  /* 0x00000001dad97824 */ /* 0x000fe200078e0ad9 */
[----:B------:R-:W-:Y:S01]  /*1ec30*/  LOP3.LUT R197, R197, 0x1f80, RZ, 0xc0, !PT ;  /* 0x00001f80c5c57812 */ /* 0x000fe200078ec0ff */
[----:B-----5:R-:W-:Y:S01]  /*1ec40*/  IMAD R68, R71, R68, RZ ;  /* 0x0000004447447224 */ /* 0x020fe200078e02ff */
[----:B------:R-:W-:Y:S01]  /*1ec50*/  BSSY.RECONVERGENT B0, `(.L_x_5502) ;  /* 0x000001a000007945 */ /* 0x000fe20003800200 */
[C---:B---3--:R-:W-:Y:S01]  /*1ec60*/  VIADD R0, R196.reuse, 0x8 ;  /* 0x00000008c4007836 */ /* 0x048fe20000000000 */
[CC--:B------:R-:W-:Y:S01]  /*1ec70*/  ISETP.GE.AND P3, PT, R196.reuse, R217.reuse, PT ;  /* 0x000000d9c400720c */ /* 0x0c0fe20003f66270 */
[C---:B--2---:R-:W-:Y:S01]  /*1ec80*/  VIADD R3, R196.reuse, 0x18 ;  /* 0x00000018c4037836 */ /* 0x044fe20000000000 */
[----:B------:R-:W-:Y:S01]  /*1ec90*/  LOP3.LUT R197, R197, 0x3c, R2, 0xf8, !PT ;  /* 0x0000003cc5c57812 */ /* 0x000fe200078ef802 */
[----:B------:R-:W-:Y:S01]  /*1eca0*/  VIADD R69, R196, 0x10 ;  /* 0x00000010c4457836 */ /* 0x000fe20000000000 */
[-C--:B------:R-:W-:Y:S01]  /*1ecb0*/  ISETP.GE.AND P1, PT, R0, R217.reuse, PT ;  /* 0x000000d90000720c */ /* 0x080fe20003f26270 */
[----:B------:R-:W-:Y:S01]  /*1ecc0*/  VIADD R0, R196, 0x20 ;  /* 0x00000020c4007836 */ /* 0x000fe20000000000 */
[----:B------:R-:W-:-:S02]  /*1ecd0*/  ISETP.GE.AND P2, PT, R3, R217, PT ;  /* 0x000000d90300720c */ /* 0x000fc40003f46270 */
[-C--:B------:R-:W-:Y:S02]  /*1ece0*/  ISETP.GE.AND P0, PT, R69, R217.reuse, PT ;  /* 0x000000d94500720c */ /* 0x080fe40003f06270 */
[-C--:B------:R-:W-:Y:S01]  /*1ecf0*/  ISETP.GE.AND P6, PT, R0, R217.reuse, PT ;  /* 0x000000d90000720c */ /* 0x080fe20003fc6270 */
        /* <DEDUP_REMOVED lines=8> */
[----:B-1----:R-:W-:Y:S08]  /*1ed80*/  @P3 BRA `(.L_x_5503) ;  /* 0x0000000000183947 */ /* 0x002ff00003800000 */
[----:B------:R-:W-:Y:S02]  /*1ed90*/  LEA R72, P2, R197, R76, 0x2 ;  /* 0x0000004cc5487211 */ /* 0x000fe400078410ff */
[-C--:B------:R-:W-:Y:S02]  /*1eda0*/  ISETP.GE.AND P3, PT, R69, R132.reuse, PT ;  /* 0x000000844500720c */ /* 0x080fe40003f66270 */
[----:B------:R-:W-:Y:S02]  /*1edb0*/  LEA.HI.X R73, R197, R77, R68, 0x2, P2 ;  /* 0x0000004dc5497211 */ /* 0x000fe400010f1444 */
[----:B------:R-:W-:-:S09]  /*1edc0*/  ISETP.GE.AND P2, PT, R71, R132, PT ;  /* 0x000000844700720c */ /* 0x000fd20003f46270 */
[----:B------:R1:W-:Y:S04]  /*1edd0*/  @!P3 ST.E.128 desc[UR4][R72.64], R64 ;  /* 0x000000404800b985 */ /* 0x0003e8000c101d04 */
[----:B------:R1:W-:Y:S02]  /*1ede0*/  @!P2 ST.E.128 desc[UR4][R72.64+0x100], R32 ;  /* 0x000100204800a985 */ /* 0x0003e4000c101d04 */
.L_x_5503:
[----:B------:R-:W-:Y:S05]  /*1edf0*/  BSYNC.RECONVERGENT B0 ;  /* 0x0000000000007941 */ /* 0x000fea0003800200 */
.L_x_5502:
        /* <DEDUP_REMOVED lines=12> */
.L_x_5505:
[----:B------:R-:W-:Y:S05]  /*1eec0*/  BSYNC.RECONVERGENT B0 ;  /* 0x0000000000007941 */ /* 0x000fea0003800200 */
.L_x_5504:
[----:B------:R-:W-:Y:S01]  /*1eed0*/  BSSY.RECONVERGENT B0, `(.L_x_5506) ;  /* 0x000000b000007945 */ /* 0x000fe20003800200 */
[----:B------:R-:W-:-:S03]  /*1eee0*/  ISETP.GE.AND P3, PT, R196, R217, PT ;  /* 0x000000d9c400720c */ /* 0x000fc60003f66270 */
[----:B------:R-:W-:Y:S10]  /*1eef0*/  @P0 BRA `(.L_x_5507) ;  /* 0x0000000000200947 */ /* 0x000ff40003800000 */
[-C--:B------:R-:W-:Y:S02]  /*1ef00*/  ISETP.GE.AND P2, PT, R69, R132.reuse, PT ;  /* 0x000000844500720c */ /* 0x080fe40003f46270 */
[----:B------:R-:W-:-:S11]  /*1ef10*/  ISETP.GE.AND P1, PT, R71, R132, PT ;  /* 0x000000844700720c */ /* 0x000fd60003f26270 */
[----:B--2---:R-:W-:-:S04]  /*1ef20*/  @!P2 LEA R30, P0, R197, R76, 0x2 ;  /* 0x0000004cc51ea211 */ /* 0x004fc800078010ff */
[C---:B------:R-:W-:Y:S02]  /*1ef30*/  @!P2 LEA.HI.X R31, R197.reuse, R77, R68, 0x2, P0 ;  /* 0x0000004dc51fa211 */ /* 0x040fe400000f1444 */
[----:B------:R-:W-:-:S03]  /*1ef40*/  @!P1 LEA R28, P0, R197, R76, 0x2 ;  /* 0x0000004cc51c9211 */ /* 0x000fc600078010ff */
[----:B------:R3:W-:Y:S01]  /*1ef50*/  @!P2 ST.E.128 desc[UR4][R30.64+0x2000], R56 ;  /* 0x002000381e00a985 */ /* 0x0007e2000c101d04 */
[----:B------:R-:W-:-:S05]  /*1ef60*/  @!P1 LEA.HI.X R29, R197, R77, R68, 0x2, P0 ;  /* 0x0000004dc51d9211 */ /* 0x000fca00000f1444 */
[----:B------:R3:W-:Y:S04]  /*1ef70*/  @!P1 ST.E.128 desc[UR4][R28.64+0x2100], R24 ;  /* 0x002100181c009985 */ /* 0x0007e8000c101d04 */
.L_x_5507:
[----:B------:R-:W-:Y:S05]  /*1ef80*/  BSYNC.RECONVERGENT B0 ;  /* 0x0000000000007941 */ /* 0x000fea0003800200 */
.L_x_5506:
[----:B------:R-:W-:Y:S01]  /*1ef90*/  ISETP.NE.AND P0, PT, R3, RZ, PT ;  /* 0x000000ff0300720c */ /* 0x000fe20003f05270 */
[----:B------:R-:W-:-:S12]  /*1efa0*/  BSSY.RECONVERGENT B0, `(.L_x_5508) ;  /* 0x000000a000007945 */ /* 0x000fd80003800200 */
[----:B------:R-:W-:Y:S05]  /*1efb0*/  @P0 BRA `(.L_x_5509) ;  /* 0x0000000000200947 */ /* 0x000fea0003800000 */
        /* <DEDUP_REMOVED lines=8> */
.L_x_5509:
[----:B------:R-:W-:Y:S05]  /*1f040*/  BSYNC.RECONVERGENT B0 ;  /* 0x0000000000007941 */ /* 0x000fea0003800200 */
.L_x_5508:
        /* <DEDUP_REMOVED lines=10> */
.L_x_5511:
[----:B------:R-:W-:Y:S05]  /*1f0f0*/  BSYNC.RECONVERGENT B0 ;  /* 0x0000000000007941 */ /* 0x000fea0003800200 */
.L_x_5510:
        /* <DEDUP_REMOVED lines=10> */
.L_x_5513:
[----:B------:R-:W-:Y:S05]  /*1f1a0*/  BSYNC.RECONVERGENT B0 ;  /* 0x0000000000007941 */ /* 0x000fea0003800200 */
.L_x_5512:
        /* <DEDUP_REMOVED lines=10> */
.L_x_5515:
[----:B------:R-:W-:Y:S05]  /*1f250*/  BSYNC.RECONVERGENT B0 ;  /* 0x0000000000007941 */ /* 0x000fea0003800200 */
.L_x_5514:
[----:B------:R-:W-:-:S04]  /*1f260*/  MOV R217, 0x0 ;  /* 0x0000000000d97802 */ /* 0x000fc80000000f00 */
[----:B-1234-:R-:W-:Y:S05]  /*1f270*/  @P3 RET.REL.NODEC R216 `(_ZN5flash24flash_fwd_splitkv_kernelI23Flash_fwd_kernel_traitsILi128ELi64ELi128ELi4ELb0ELb0EN7cutlass10bfloat16_tE19Flash_kernel_traitsILi128ELi64ELi128ELi4ES3_EELb0ELb0ELb1ELb0ELb0ELb0ELb1ELb1EEEvNS_16Flash_fwd_paramsE) ;  /* 0xfffffe0cd8603950 */ /* 0x01efea0003c3ffff */
[-C--:B------:R-:W-:Y:S01]  /*1f280*/  ISETP.GE.AND P2, PT, R69, R132.reuse, PT ;  /* 0x000000844500720c */ /* 0x080fe20003f46270 */
[----:B------:R-:W-:Y:S01]  /*1f290*/  IMAD.MOV.U32 R217, RZ, RZ, 0x0 ;  /* 0x00000000ffd97424 */ /* 0x000fe200078e00ff */
[----:B------:R-:W-:-:S11]  /*1f2a0*/  ISETP.GE.AND P0, PT, R71, R132, PT ;  /* 0x000000844700720c */ /* 0x000fd60003f06270 */
[----:B------:R-:W-:-:S04]  /*1f2b0*/  @!P2 LEA R2, P1, R197, R76, 0x2 ;  /* 0x0000004cc502a211 */ /* 0x000fc800078210ff */
[----:B------:R-:W-:-:S05]  /*1f2c0*/  @!P2 LEA.HI.X R3, R197, R77, R68, 0x2, P1 ;  /* 0x0000004dc503a211 */ /* 0x000fca00008f1444 */
[----:B------:R1:W-:Y:S02]  /*1f2d0*/  @!P2 ST.E.128 desc[UR4][R2.64+0x7000], R36 ;  /* 0x007000240200a985 */ /* 0x0003e4000c101d04 */
[----:B-1----:R-:W-:Y:S05]  /*1f2e0*/  @P0 RET.REL.NODEC R216 `(_ZN5flash24flash_fwd_splitkv_kernelI23Flash_fwd_kernel_traitsILi128ELi64ELi128ELi4ELb0ELb0EN7cutlass10bfloat16_tE19Flash_kernel_traitsILi128ELi64ELi128ELi4ES3_EELb0ELb0ELb1ELb0ELb0ELb0ELb1ELb1EEEvNS_16Flash_fwd_paramsE) ;  /* 0xfffffe0cd8440950 */ /* 0x002fea0003c3ffff */
[----:B------:R-:W-:Y:S01]  /*1f2f0*/  LEA R2, P0, R197, R76, 0x2 ;  /* 0x0000004cc5027211 */ /* 0x000fe200078010ff */
[----:B------:R-:W-:-:S03]  /*1f300*/  IMAD.MOV.U32 R217, RZ, RZ, 0x0 ;  /* 0x00000000ffd97424 */ /* 0x000fc600078e00ff */
[----:B------:R-:W-:-:S05]  /*1f310*/  LEA.HI.X R3, R197, R77, R68, 0x2, P0 ;  /* 0x0000004dc5037211 */ /* 0x000fca00000f1444 */
[----:B------:R1:W-:Y:S02]  /*1f320*/  ST.E.128 desc[UR4][R2.64+0x7100], R4 ;  /* 0x0071000402007985 */ /* 0x0003e4000c101d04 */
[----:B-1----:R-:W-:Y:S05]  /*1f330*/  RET.REL.NODEC R216 `(_ZN5flash24flash_fwd_splitkv_kernelI23Flash_fwd_kernel_traitsILi128ELi64ELi128ELi4ELb0ELb0EN7cutlass10bfloat16_tE19Flash_kernel_traitsILi128ELi64ELi128ELi4ES3_EELb0ELb0ELb1ELb0ELb0ELb0ELb1ELb1EEEvNS_16Flash_fwd_paramsE) ;  /* 0xfffffe0cd8307950 */ /* 0x002fea0003c3ffff */
.L_x_5499:
[----:B------:R-:W-:Y:S01]  /*1f340*/  MOV R3, 0x2 ;  /* 0x0000000200037802 */ /* 0x000fe20000000f00 */
[----:B------:R-:W-:Y:S01]  /*1f350*/  IMAD.MOV.U32 R4, RZ, RZ, -0x1 ;  /* 0xffffffffff047424 */ /* 0x000fe200078e00ff */
[----:B------:R-:W-:-:S07]  /*1f360*/  MOV R0, 0x1f ;  /* 0x0000001f00007802 */ /* 0x000fce0000000f00 */
[----:B-1---5:R-:W-:Y:S05]  /*1f370*/  WARPSYNC.COLLECTIVE R4, `(.L_x_5516) ;  /* 0x0000000004087348 */ /* 0x022fea0003c00000 */
[----:B------:R2:W3:Y:S02]  /*1f380*/  SHFL.BFLY P0, R7, R230, R3, R0 ;  /* 0x0c000003e6077389 */ /* 0x0004e40000000000 */
[----:B-123-5:R-:W-:Y:S05]  /*1f390*/  ENDCOLLECTIVE ;  /* 0x000000000000791b */ /* 0x02efea0003800000 */
.L_x_5516:
[----:B------:R-:W-:Y:S02]  /*1f3a0*/  MOV R5, R7 ;  /* 0x0000000700057202 */ /* 0x000fe40000000f00 */
[----:B------:R-:W-:-:S03]  /*1f3b0*/  MOV R3, 0x1 ;  /* 0x0000000100037802 */ /* 0x000fc60000000f00 */
[----:B------:R-:W-:-:S04]  /*1f3c0*/  FADD.FTZ R8, R5, R230 ;  /* 0x000000e605087221 */ /* 0x000fc80000010000 */
[----:B------:R-:W-:-:S07]  /*1f3d0*/  IMAD.MOV.U32 R230, RZ, RZ, R8 ;  /* 0x000000ffffe67224 */ /* 0x000fce00078e0008 */
[----:B------:R-:W-:Y:S05]  /*1f3e0*/  WARPSYNC.COLLECTIVE R4, `(.L_x_5517) ;  /* 0x0000000004087348 */ /* 0x000fea0003c00000 */
[----:B------:R1:W2:Y:S02]  /*1f3f0*/  SHFL.BFLY P0, R7, R230, R3, R0 ;  /* 0x0c000003e6077389 */ /* 0x0002a40000000000 */
[----:B-12---:R-:W-:Y:S05]  /*1f400*/  ENDCOLLECTIVE ;  /* 0x000000000000791b */ /* 0x006fea0003800000 */
.L_x_5517:
[----:B------:R-:W-:Y:S01]  /*1f410*/  MOV R230, R229 ;  /* 0x000000e500e67202 */ /* 0x000fe20000000f00 */
[----:B------:R-:W-:Y:S01]  /*1f420*/  IMAD.MOV.U32 R5, RZ, RZ, R7 ;  /* 0x000000ffff057224 */ /* 0x000fe200078e0007 */
[----:B------:R-:W-:-:S03]  /*1f430*/  MOV R3, 0x2 ;  /* 0x0000000200037802 */ /* 0x000fc60000000f00 */
[----:B------:R-:W-:-:S07]  /*1f440*/  FADD.FTZ R10, R8, R5 ;  /* 0x00000005080a7221 */ /* 0x000fce0000010000 */
[----:B------:R-:W-:Y:S05]  /*1f450*/  WARPSYNC.COLLECTIVE R4, `(.L_x_5518) ;  /* 0x0000000004087348 */ /* 0x000fea0003c00000 */
[----:B------:R1:W2:Y:S02]  /*1f460*/  SHFL.BFLY P0, R7, R230, R3, R0 ;  /* 0x0c000003e6077389 */ /* 0x0002a40000000000 */
[----:B-12---:R-:W-:Y:S05]  /*1f470*/  ENDCOLLECTIVE ;  /* 0x000000000000791b */ /* 0x006fea0003800000 */
.L_x_5518:
[----:B------:R-:W-:Y:S01]  /*1f480*/  FADD.FTZ R6, R7, R229 ;  /* 0x000000e507067221 */ /* 0x000fe20000010000 */
[----:B------:R-:W-:-:S03]  /*1f490*/  MOV R3, 0x1 ;  /* 0x0000000100037802 */ /* 0x000fc60000000f00 */
[----:B------:R-:W-:-:S07]  /*1f4a0*/  IMAD.MOV.U32 R230, RZ, RZ, R6 ;  /* 0x000000ffffe67224 */ /* 0x000fce00078e0006 */
[----:B------:R-:W-:Y:S05]  /*1f4b0*/  WARPSYNC.COLLECTIVE R4, `(.L_x_5519) ;  /* 0x0000000004087348 */ /* 0x000fea0003c00000 */
[----:B------:R1:W2:Y:S02]  /*1f4c0*/  SHFL.BFLY P0, R7, R230, R3, R0 ;  /* 0x0c000003e6077389 */ /* 0x0002a40000000000 */
[----:B-12---:R-:W-:Y:S05]  /*1f4d0*/  ENDCOLLECTIVE ;  /* 0x000000000000791b */ /* 0x006fea0003800000 */
.L_x_5519:
[----:B------:R-:W-:Y:S01]  /*1f4e0*/  MOV R11, R7 ;  /* 0x00000007000b7202 */ /* 0x000fe20000000f00 */
[----:B------:R-:W-:Y:S06]  /*1f4f0*/  BRA `(.L_x_5520) ;  /* 0xffffffe800f47947 */ /* 0x000fec000383ffff */
.L_x_5521:
        /* <DEDUP_REMOVED lines=16> */
.L_x_14896:


//--------------------- .text._ZN5flash24flash_fwd_splitkv_kernelI23Flash_fwd_kernel_traitsILi128ELi64ELi128ELi4ELb0ELb0EN7cutlass10bfloat16_tE19Flash_kernel_traitsILi128ELi64ELi128ELi4ES3_EELb0ELb0ELb1ELb0ELb0ELb1ELb1ELb1EEEvNS_16Flash_fwd_paramsE --------------------------
	.section	.text._ZN5flash24flash_fwd_splitkv_kernelI23Flash_fwd_kernel_traitsILi128ELi64ELi128ELi4ELb0ELb0EN7cutlass10bfloat16_tE19Flash_kernel_traitsILi128ELi64ELi128ELi4ES3_EELb0ELb0ELb1ELb0ELb0ELb1ELb1ELb1EEEvNS_16Flash_fwd_paramsE,"ax",@progbits
	.align	128
        .global         _ZN5flash24flash_fwd_splitkv_kernelI23Flash_fwd_kernel_traitsILi128ELi64ELi128ELi4ELb0ELb0EN7cutlass10bfloat16_tE19Flash_kernel_traitsILi128ELi64ELi128ELi4ES3_EELb0ELb0ELb1ELb0ELb0ELb1ELb1ELb1EEEvNS_16Flash_fwd_paramsE
        .type           _ZN5flash24flash_fwd_splitkv_kernelI23Flash_fwd_kernel_traitsILi128ELi64ELi128ELi4ELb0ELb0EN7cutlass10bfloat16_tE19Flash_kernel_traitsILi128ELi64ELi128ELi4ES3_EELb0ELb0ELb1ELb0ELb0ELb1ELb1ELb1EEEvNS_16Flash_fwd_paramsE,@function
        .size           _ZN5flash24flash_fwd_splitkv_kernelI23Flash_fwd_kernel_traitsILi128ELi64ELi128ELi4ELb0ELb0EN7cutlass10bfloat16_tE19Flash_kernel_traitsILi128ELi64ELi128ELi4ES3_EELb0ELb0ELb1ELb0ELb0ELb1ELb1ELb1EEEvNS_16Flash_fwd_paramsE,(.L_x_14897 - _ZN5flash24flash_fwd_splitkv_kernelI23Flash_fwd_kernel_traitsILi128ELi64ELi128ELi4ELb0ELb0EN7cutlass10bfloat16_tE19Flash_kernel_traitsILi128ELi64ELi128ELi4ES3_EELb0ELb0ELb1ELb0ELb0ELb1ELb1ELb1EEEvNS_16Flash_fwd_paramsE)
        .other          _ZN5flash24flash_fwd_splitkv_kernelI23Flash_fwd_kernel_traitsILi128ELi64ELi128ELi4ELb0ELb0EN7cutlass10bfloat16_tE19Flash_kernel_traitsILi128ELi64ELi128ELi4ES3_EELb0ELb0ELb1ELb0ELb0ELb1ELb1ELb1EEEvNS_16Flash_fwd_paramsE,@"STO_CUDA_ENTRY STV_DEFAULT"
_ZN5flash24flash_fwd_splitkv_kernelI23Flash_fwd_kernel_traitsILi128ELi64ELi128ELi4ELb0ELb0EN7cutlass10bfloat16_tE19Flash_kernel_traitsILi128ELi64ELi128ELi4ES3_EELb0ELb0ELb1ELb0ELb0ELb1ELb1ELb1EEEvNS_16Flash_fwd_paramsE:
.text._ZN5flash24flash_fwd_splitkv_kernelI23Flash_fwd_kernel_traitsILi128ELi64ELi128ELi4ELb0ELb0EN7cutlass10bfloat16_tE19Flash_kernel_traitsILi128ELi64ELi128ELi4ES3_EELb0ELb0ELb1ELb0ELb0ELb1ELb1ELb1EEEvNS_16Flash_fwd_paramsE:
        /* <DEDUP_REMOVED lines=29> */
[----:B------:R-:W-:Y:S05]  /*01d0*/  CALL.REL.NOINC `($_ZN5flash24flash_fwd_splitkv_kernelI23Flash_fwd_kernel_traitsILi128ELi64ELi128ELi4ELb0ELb0EN7cutlass10bfloat16_tE19Flash_kernel_traitsILi128ELi64ELi128ELi4ES3_EELb0ELb0ELb1ELb0ELb0ELb1ELb1ELb1EEEvNS_16Flash_fwd_paramsE$_ZN5flash30compute_attn_1rowblock_splitkvI23Flash_fwd_kernel_traitsILi128ELi64ELi128ELi4ELb0ELb0EN7cutlass10bfloat16_tE19Flash_kernel_traitsILi128ELi64ELi128ELi4ES3_EELb0ELb0ELb1ELb0ELb0ELb1ELb1ELb1ENS_16Flash_fwd_paramsEEEvRKT8_iiiii) ;  /* 0x0000000000087944 */ /* 0x000fea0003c00000 */
[----:B------:R-:W-:Y:S05]  /*01e0*/  BSYNC.RECONVERGENT B4 ;  /* 0x0000000000047941 */ /* 0x000fea0003800200 */
.L_x_5522:
[----:B------:R-:W-:Y:S05]  /*01f0*/  EXIT ;  /* 0x000000000000794d */ /* 0x000fea0003800000 */
        .type           $_ZN5flash24flash_fwd_splitkv_kernelI23Flash_fwd_kernel_traitsILi128ELi64ELi128ELi4ELb0ELb0EN7cutlass10bfloat16_tE19Flash_kernel_traitsILi128ELi64ELi128ELi4ES3_EELb0ELb0ELb1ELb0ELb0ELb1ELb1ELb1EEEvNS_16Flash_fwd_paramsE$_ZN5flash30compute_attn_1rowblock_splitkvI23Flash_fwd_kernel_traitsILi128ELi64ELi128ELi4ELb0ELb0EN7cutlass10bfloat16_tE19Flash_kernel_traitsILi128ELi64ELi128ELi4ES3_EELb0ELb0ELb1ELb0ELb0ELb1ELb1ELb1ENS_16Flash_fwd_paramsEEEvRKT8_iiiii,@function
        .size           $_ZN5flash24flash_fwd_splitkv_kernelI23Flash_fwd_kernel_traitsILi128ELi64ELi128ELi4ELb0ELb0EN7cutlass10bfloat16_tE19Flash_kernel_traitsILi128ELi64ELi128ELi4ES3_EELb0ELb0ELb1ELb0ELb0ELb1ELb1ELb1EEEvNS_16Flash_fwd_paramsE$_ZN5flash30compute_attn_1rowblock_splitkvI23Flash_fwd_kernel_traitsILi128ELi64ELi128ELi4ELb0ELb0EN7cutlass10bfloat16_tE19Flash_kernel_traitsILi128ELi64ELi128ELi4ES3_EELb0ELb0ELb1ELb0ELb0ELb1ELb1ELb1ENS_16Flash_fwd_paramsEEEvRKT8_iiiii,(.L_x_14897 - $_ZN5flash24flash_fwd_splitkv_kernelI23Flash_fwd_kernel_traitsILi128ELi64ELi128ELi4ELb0ELb0EN7cutlass10bfloat16_tE19Flash_kernel_traitsILi128ELi64ELi128ELi4ES3_EELb0ELb0ELb1ELb0ELb0ELb1ELb1ELb1EEEvNS_16Flash_fwd_paramsE$_ZN5flash30compute_attn_1rowblock_splitkvI23Flash_fwd_kernel_traitsILi128ELi64ELi128ELi4ELb0ELb0EN7cutlass10bfloat16_tE19Flash_kernel_traitsILi128ELi64ELi128ELi4ES3_EELb0ELb0ELb1ELb0ELb0ELb1ELb1ELb1ENS_16Flash_fwd_paramsEEEvRKT8_iiiii)
$_ZN5flash24flash_fwd_splitkv_kernelI23Flash_fwd_kernel_traitsILi128ELi64ELi128ELi4ELb0ELb0EN7cutlass10bfloat16_tE19Flash_kernel_traitsILi128ELi64ELi128ELi4ES3_EELb0ELb0ELb1ELb0ELb0ELb1ELb1ELb1EEEvNS_16Flash_fwd_paramsE$_ZN5flash30compute_attn_1rowblock_splitkvI23Flash_fwd_kernel_traitsILi128ELi64ELi128ELi4ELb0ELb0EN7cutlass10bfloat16_tE19Flash_kernel_traitsILi128ELi64ELi128ELi4ES3_EELb0ELb0ELb1ELb0ELb0ELb1ELb1ELb1ENS_16Flash_fwd_paramsEEEvRKT8_iiiii:
        /* <DEDUP_REMOVED lines=38> */
.L_x_5524:
[----:B------:R-:W-:Y:S05]  /*0460*/  BSYNC.RECONVERGENT B0 ;  /* 0x0000000000007941 */ /* 0x000fea0003800200 */
.L_x_5523:
[----:B------:R-:W-:Y:S04]  /*0470*/  BSSY.RECONVERGENT B0, `(.L_x_5525) ;  /* 0x0000007000007945 */ /* 0x000fe80003800200 */
[----:B------:R-:W-:Y:S05]  /*0480*/  @!P3 BRA `(.L_x_5526) ;  /* 0x000000000014b947 */ /* 0x000fea0003800000 */
[----:B-----5:R-:W3:Y:S02]  /*0490*/  LD.E.U8 R5, desc[UR4][R132.64+0x1b2] ;  /* 0x0001b20484057980 */ /* 0x020ee4000c101100 */
[----:B---3--:R-:W-:-:S13]  /*04a0*/  ISETP.NE.AND P1, PT, R5, RZ, PT ;  /* 0x000000ff0500720c */ /* 0x008fda0003f25270 */
[----:B------:R-:W3:Y:S02]  /*04b0*/  @P1 LD.E R6, desc[UR4][R10.64+0x4] ;  /* 0x000004040a061980 */ /* 0x000ee4000c101900 */
[----:B---3--:R-:W-:-:S06]  /*04c0*/  @P1 IADD3 R5, PT, PT, R6, -R15, RZ ;  /* 0x8000000f06051210 */ /* 0x008fcc0007ffe0ff */
[----:B------:R3:W5:Y:S02]  /*04d0*/  @!P1 LD.E R5, desc[UR4][R10.64] ;  /* 0x000000040a059980 */ /* 0x000764000c101900 */
.L_x_5526:
[----:B------:R-:W-:Y:S05]  /*04e0*/  BSYNC.RECONVERGENT B0 ;  /* 0x0000000000007941 */ /* 0x000fea0003800200 */
.L_x_5525:
        /* <DEDUP_REMOVED lines=9> */
.L_x_5528:
[----:B------:R-:W4:Y:S01]  /*0580*/  LD.E.64 R6, desc[UR4][R132.64+0x108] ;  /* 0x0001080484067980 */ /* 0x000f22000c101b00 */
[----:B------:R-:W-:Y:S01]  /*0590*/  BSSY.RECONVERGENT B0, `(.L_x_5530) ;  /* 0x0000006000007945 */ /* 0x000fe20003800200 */
[----:B------:R-:W-:Y:S01]  /*05a0*/  IMAD.MOV.U32 R5, RZ, RZ, RZ ;  /* 0x000000ffff057224 */ /* 0x000fe200078e00ff */
[----:B----4-:R-:W-:-:S04]  /*05b0*/  ISETP.NE.U32.AND P0, PT, R6, RZ, PT ;  /* 0x000000ff0600720c */ /* 0x010fc80003f05070 */
[----:B------:R-:W-:-:S13]  /*05c0*/  ISETP.NE.AND.EX P0, PT, R7, RZ, PT, P0 ;  /* 0x000000ff0700720c */ /* 0x000fda0003f05300 */
[----:B------:R-:W-:Y:S05]  /*05d0*/  @!P0 BRA `(.L_x_5531) ;  /* 0x0000000000048947 */ /* 0x000fea0003800000 */
[----:B------:R4:W5:Y:S02]  /*05e0*/  LD.E R5, desc[UR4][R132.64+0xbc] ;  /* 0x0000bc0484057980 */ /* 0x000964000c101900 */
.L_x_5531:
[----:B------:R-:W-:Y:S05]  /*05f0*/  BSYNC.RECONVERGENT B0 ;  /* 0x0000000000007941 */ /* 0x000fea0003800200 */
.L_x_5530:
[----:B-----5:R-:W-:Y:S02]  /*0600*/  IADD3 R64, PT, PT, R74, R5, RZ ;  /* 0x000000054a407210 */ /* 0x020fe40007ffe0ff */
.L_x_5529:
[----:B------:R-:W-:Y:S05]  /*0610*/  BSYNC.RECONVERGENT B1 ;  /* 0x0000000000017941 */ /* 0x000fea0003800200 */
.L_x_5527:
[----:B------:R-:W-:Y:S01]  /*0620*/  IMAD.SHL.U32 R75, R229, 0x40, RZ ;  /* 0x00000040e54b7824 */ /* 0x000fe200078e00ff */
[----:B------:R-:W-:Y:S01]  /*0630*/  MOV R6, R228 ;  /* 0x000000e400067202 */ /* 0x000fe20000000f00 */
[----:B------:R-:W-:-:S03]  /*0640*/  IMAD.MOV.U32 R7, RZ, RZ, 0x0 ;  /* 0x00000000ff077424 */ /* 0x000fc600078e00ff */
[----:B------:R-:W-:-:S13]  /*0650*/  ISETP.GT.AND P0, PT, R230, R75, PT ;  /* 0x0000004be600720c */ /* 0x000fda0003f04270 */
[----:B-1234-:R-:W-:Y:S05]  /*0660*/  @!P0 RET.REL.NODEC R6 `(_ZN5flash24flash_fwd_splitkv_kernelI23Flash_fwd_kernel_traitsILi128ELi64ELi128ELi4ELb0ELb0EN7cutlass10bfloat16_tE19Flash_kernel_traitsILi128ELi64ELi128ELi4ES3_EELb0ELb0ELb1ELb0ELb0ELb1ELb1ELb1EEEvNS_16Flash_fwd_paramsE) ;  /* 0xfffffff806648950 */ /* 0x01efea0003c3ffff */
        /* <DEDUP_REMOVED lines=47> */
[----:B------:R-:W-:Y:S01]  /*0960*/  IMAD.IADD R13, R230, 0x1, -R75 ;  /* 0x00000001e60d7824 */ /* 0x000fe200078e0a4b */
[----:B------:R-:W-:Y:S02]  /*0970*/  BSSY.RECONVERGENT B0, `(.L_x_5533) ;  /* 0x000001a000007945 */ /* 0x000fe40003800200 */
[----:B------:R-:W-:Y:S01]  /*0980*/  LOP3.LUT R7, R7, 0x3c, RZ, 0xc0, !PT ;  /* 0x0000003c07077812 */ /* 0x000fe200078ec0ff */
[C---:B------:R-:W-:Y:S01]  /*0990*/  VIADD R12, R6.reuse, 0x8 ;  /* 0x00000008060c7836 */ /* 0x040fe20000000000 */
[C---:B------:R-:W-:Y:S01]  /*09a0*/  ISETP.GE.AND P3, PT, R6.reuse, R13, PT ;  /* 0x0000000d0600720c */ /* 0x040fe20003f66270 */
[----:B------:R-:W-:Y:S01]  /*09b0*/  VIADD R16, R6, 0x18 ;  /* 0x0000001806107836 */ /* 0x000fe20000000000 */
[----:B------:R-:W-:-:S02]  /*09c0*/  ISETP.NE.AND P6, PT, R7, RZ, PT ;  /* 0x000000ff0700720c */ /* 0x000fc40003fc5270 */
[CC--:B------:R-:W-:Y:S02]  /*09d0*/  ISETP.GE.AND P2, PT, R12.reuse, R13.reuse, PT ;  /* 0x0000000d0c00720c */ /* 0x0c0fe40003f46270 */
[----:B------:R-:W-:Y:S01]  /*09e0*/  ISETP.GE.OR P4, PT, R12, R13, P6 ;  /* 0x0000000d0c00720c */ /* 0x000fe20003786670 */
[----:B------:R-:W-:Y:S01]  /*09f0*/  IMAD.SHL.U32 R12, R73, 0x8, RZ ;  /* 0x00000008490c7824 */ /* 0x000fe200078e00ff */
[----:B------:R-:W-:-:S04]  /*0a00*/  LOP3.LUT R19, R7, 0x40, RZ, 0xfc, !PT ;  /* 0x0000004007137812 */ /* 0x000fc800078efcff */
[----:B------:R-:W-:Y:S01]  /*0a10*/  LOP3.LUT R15, R7, 0x1f80, R12, 0xf8, !PT ;  /* 0x00001f80070f7812 */ /* 0x000fe200078ef80c */
        /* <DEDUP_REMOVED lines=15> */
.L_x_5534:
[----:B------:R-:W-:Y:S05]  /*0b10*/  BSYNC.RECONVERGENT B0 ;  /* 0x0000000000007941 */ /* 0x000fea0003800200 */
.L_x_5533:
        /* <DEDUP_REMOVED lines=12> */
.L_x_5536:
[----:B------:R-:W-:Y:S05]  /*0be0*/  BSYNC.RECONVERGENT B0 ;  /* 0x0000000000007941 */ /* 0x000fea0003800200 */
.L_x_5535:
        /* <DEDUP_REMOVED lines=12> */
.L_x_5538:
[----:B------:R-:W-:Y:S05]  /*0cb0*/  BSYNC.RECONVERGENT B0 ;  /* 0x0000000000007941 */ /* 0x000fea0003800200 */
.L_x_5537:
        /* <DEDUP_REMOVED lines=12> */
.L_x_5540:
[----:B------:R-:W-:Y:S05]  /*0d80*/  BSYNC.RECONVERGENT B0 ;  /* 0x0000000000007941 */ /* 0x000fea0003800200 */
.L_x_5539:
        /* <DEDUP_REMOVED lines=11> */
.L_x_5542:
[----:B------:R-:W-:Y:S05]  /*0e40*/  BSYNC.RECONVERGENT B0 ;  /* 0x0000000000007941 */ /* 0x000fea0003800200 */
.L_x_5541:
        /* <DEDUP_REMOVED lines=11> */
.L_x_5544:
[----:B------:R-:W-:Y:S05]  /*0f00*/  BSYNC.RECONVERGENT B0 ;  /* 0x0000000000007941 */ /* 0x000fea0003800200 */
.L_x_5543:
        /* <DEDUP_REMOVED lines=12> */
.L_x_5546:
[----:B------:R-:W-:Y:S05]  /*0fd0*/  BSYNC.RECONVERGENT B0 ;  /* 0x0000000000007941 */ /* 0x000fea0003800200 */
.L_x_5545:
        /* <DEDUP_REMOVED lines=15> */
.L_x_5548:
[----:B------:R-:W-:Y:S05]  /*10d0*/  BSYNC.RECONVERGENT B0 ;  /* 0x0000000000007941 */ /* 0x000fea0003800200 */
.L_x_5547:
        /* <DEDUP_REMOVED lines=20> */
[----:B--234-:R-:W-:Y:S05]  /*1220*/  @P6 RET.REL.NODEC R228 `(_ZN5flash24flash_fwd_splitkv_kernelI23Flash_fwd_kernel_traitsILi128ELi64ELi128ELi4ELb0ELb0EN7cutlass10bfloat16_tE19Flash_kernel_traitsILi128ELi64ELi128ELi4ES3_EELb0ELb0ELb1ELb0ELb0ELb1ELb1ELb1EEEvNS_16Flash_fwd_paramsE) ;  /* 0xffffffece4746950 */ /* 0x01cfea0003c3ffff */
[----:B------:R-:W-:Y:S02]  /*1230*/  MOV R5, 0xff800000 ;  /* 0xff80000000057802 */ /* 0x000fe40000000f00 */
[----:B------:R-:W-:-:S03]  /*1240*/  MOV R229, 0x0 ;  /* 0x0000000000e57802 */ /* 0x000fc60000000f00 */
[----:B------:R1:W-:Y:S02]  /*1250*/  ST.E desc[UR4][R2.64+0xe0], R5 ;  /* 0x0000e00502007985 */ /* 0x0003e4000c101904 */
[----:B-1----:R-:W-:Y:S05]  /*1260*/  RET.REL.NODEC R228 `(_ZN5flash24flash_fwd_splitkv_kernelI23Flash_fwd_kernel_traitsILi128ELi64ELi128ELi4ELb0ELb0EN7cutlass10bfloat16_tE19Flash_kernel_traitsILi128ELi64ELi128ELi4ES3_EELb0ELb0ELb1ELb0ELb0ELb1ELb1ELb1EEEvNS_16Flash_fwd_paramsE) ;  /* 0xffffffece4647950 */ /* 0x002fea0003c3ffff */
.L_x_5532:
        /* <DEDUP_REMOVED lines=80> */
[----:B---3--:R-:W-:Y:S01]  /*1770*/  SHF.R.S32.HI R11, RZ, 0x1f, R2 ;  /* 0x0000001fff0b7819 */ /* 0x008fe20000011402 */
        /* <DEDUP_REMOVED lines=22> */
.L_x_5550:
        /* <DEDUP_REMOVED lines=12> */
[----:B------:R-:W-:Y:S02]  /*19a0*/  LEA R13, R65, 0xffffff80, 0x7 ;  /* 0xffffff80410d7811 */ /* 0x000fe400078e38ff */
        /* <DEDUP_REMOVED lines=17> */
[----:B------:R-:W-:-:S06]  /*1ac0*/  @!P2 IMAD R2, R2, R218, R9 ;  /* 0x000000da0202a224 */ /* 0x000fcc00078e0209 */
[-C--:B------:R-:W-:Y:S02]  /*1ad0*/  @!P1 IADD3 R4, PT, PT, R4, -R3.reuse, RZ ;  /* 0x8000000304049210 */ /* 0x080fe40007ffe0ff */
[----:B------:R-:W-:Y:S01]  /*1ae0*/  @!P2 IADD3 R23, PT, PT, R23, R2, RZ ;  /* 0x000000021717a210 */ /* 0x000fe20007ffe0ff */
[----:B----45:R-:W-:Y:S01]  /*1af0*/  @!P2 IMAD R11, R21, R12, RZ ;  /* 0x0000000c150ba224 */ /* 0x030fe200078e02ff */
[----:B------:R-:W-:Y:S02]  /*1b00*/  @!P2 SHF.R.S32.HI R2, RZ, 0x1f, R12 ;  /* 0x0000001fff02a819 */ /* 0x000fe4000001140c */
[----:B------:R-:W-:Y:S01]  /*1b10*/  ISETP.GE.U32.AND P5, PT, R4, R3, PT ;  /* 0x000000030400720c */ /* 0x000fe20003fa6070 */
[----:B------:R-:W-:Y:S01]  /*1b20*/  @P2 IMAD.IADD R9, R14, 0x1, R15 ;  /* 0x000000010e092824 */ /* 0x000fe200078e020f */
[----:B------:R-:W-:Y:S01]  /*1b30*/  LOP3.LUT R3, R232, R5, RZ, 0x3c, !PT ;  /* 0x00000005e8037212 */ /* 0x000fe200078e3cff */
[C---:B------:R-:W-:Y:S01]  /*1b40*/  @!P2 IMAD R11, R20.reuse, R2, R11 ;  /* 0x00000002140ba224 */ /* 0x040fe200078e020b */
[----:B------:R-:W-:Y:S01]  /*1b50*/  ISETP.NE.AND P3, PT, R5, RZ, PT ;  /* 0x000000ff0500720c */ /* 0x000fe20003f65270 */
[----:B------:R-:W-:Y:S01]  /*1b60*/  @!P2 IMAD.WIDE.U32 R22, R20, R12, R22 ;  /* 0x0000000c1416a225 */ /* 0x000fe200078e0016 */
[----:B------:R-:W-:-:S03]  /*1b70*/  ISETP.GE.AND P0, PT, R3, RZ, PT ;  /* 0x000000ff0300720c */ /* 0x000fc60003f06270 */
[-C--:B------:R-:W-:Y:S02]  /*1b80*/  @P2 IMAD R2, R219, R9.reuse, RZ ;  /* 0x00000009db022224 */ /* 0x080fe400078e02ff */
[----:B------:R-:W-:Y:S01]  /*1b90*/  @P2 IMAD.WIDE.U32 R20, R218, R9, RZ ;  /* 0x00000009da142225 */ /* 0x000fe200078e00ff */
[----:B------:R-:W-:-:S03]  /*1ba0*/  @!P2 IADD3 R11, PT, PT, R23, R11, RZ ;  /* 0x0000000b170ba210 */ /* 0x000fc60007ffe0ff */
[----:B------:R-:W-:Y:S01]  /*1bb0*/  @!P1 VIADD R8, R8, 0x1 ;  /* 0x0000000108089836 */ /* 0x000fe20000000000 */
[----:B------:R-:W-:Y:S01]  /*1bc0*/  @P2 IADD3 R11, PT, PT, R21, R2, RZ ;  /* 0x00000002150b2210 */ /* 0x000fe20007ffe0ff */
[----:B------:R-:W-:Y:S01]  /*1bd0*/  @!P2 IMAD.MOV.U32 R10, RZ, RZ, R22 ;  /* 0x000000ffff0aa224 */ /* 0x000fe200078e0016 */
[----:B------:R-:W-:Y:S01]  /*1be0*/  @P2 MOV R10, R20 ;  /* 0x00000014000a2202 */ /* 0x000fe20000000f00 */
[-C--:B------:R-:W-:Y:S01]  /*1bf0*/  IMAD R4, R219, R13.reuse, RZ ;  /* 0x0000000ddb047224 */ /* 0x080fe200078e02ff */
[----:B------:R-:W-:Y:S01]  /*1c00*/  SHF.R.S32.HI R9, RZ, 0x1f, R13 ;  /* 0x0000001fff097819 */ /* 0x000fe2000001140d */
[----:B------:R-:W-:Y:S01]  /*1c10*/  @!P2 IMAD R2, R221, R14, RZ ;  /* 0x0000000edd02a224 */ /* 0x000fe200078e02ff */
[----:B------:R-:W-:Y:S02]  /*1c20*/  @!P2 SHF.R.S32.HI R3, RZ, 0x1f, R14 ;  /* 0x0000001fff03a819 */ /* 0x000fe4000001140e */
[----:B------:R-:W-:Y:S01]  /*1c30*/  @P5 IADD3 R8, PT, PT, R8, 0x1, RZ ;  /* 0x0000000108085810 */ /* 0x000fe20007ffe0ff */
[----:B------:R-:W-:-:S04]  /*1c40*/  IMAD.WIDE.U32 R20, R218, R13, R10 ;  /* 0x0000000dda147225 */ /* 0x000fc800078e000a */
[----:B------:R-:W-:Y:S02]  /*1c50*/  IMAD R4, R9, R218, R4 ;  /* 0x000000da09047224 */ /* 0x000fe400078e0204 */
        /* <DEDUP_REMOVED lines=8> */
[----:B------:R-:W-:Y:S01]  /*1ce0*/  @!P2 IMAD.MOV.U32 R22, RZ, RZ, R10 ;  /* 0x000000ffff16a224 */ /* 0x000fe200078e000a */
[----:B------:R-:W-:Y:S01]  /*1cf0*/  SHF.R.S32.HI R4, RZ, 0x1f, R8 ;  /* 0x0000001fff047819 */ /* 0x000fe20000011408 */
[----:B------:R-:W-:Y:S01]  /*1d00*/  IMAD R11, R17, R8, RZ ;  /* 0x00000008110b7224 */ /* 0x000fe200078e02ff */
[----:B------:R-:W-:Y:S01]  /*1d10*/  @P2 IADD3 R14, PT, PT, R14, R15, RZ ;  /* 0x0000000f0e0e2210 */ /* 0x000fe20007ffe0ff */
        /* <DEDUP_REMOVED lines=8> */
[----:B------:R-:W-:Y:S01]  /*1da0*/  IMAD.IADD R3, R21, 0x1, R11 ;  /* 0x0000000115037824 */ /* 0x000fe200078e020b */
[----:B------:R-:W-:Y:S02]  /*1db0*/  @P2 IADD3 R15, PT, PT, R17, R8, RZ ;  /* 0x00000008110f2210 */ /* 0x000fe40007ffe0ff */
[----:B-1----:R-:W-:-:S02]  /*1dc0*/  @P2 MOV R18, R16 ;  /* 0x0000001000122202 */ /* 0x002fc40000000f00 */
.L_x_5551:
[----:B------:R-:W-:Y:S05]  /*1dd0*/  BSYNC.RECONVERGENT B0 ;  /* 0x0000000000007941 */ /* 0x000fea0003800200 */
.L_x_5549:
        /* <DEDUP_REMOVED lines=29> */
[----:B------:R-:W-:Y:S02]  /*1fb0*/  ISETP.GE.U32.AND P3, PT, R19, R2, PT ;  /* 0x000000021300720c */ /* 0x000fe40003f66070 */
[----:B------:R-:W-:Y:S02]  /*1fc0*/  IADD3 R28, P1, PT, R14, R18, RZ ;  /* 0x000000120e1c7210 */ /* 0x000fe40007f3e0ff */
[----:B------:R-:W-:Y:S01]  /*1fd0*/  LOP3.LUT R2, R232, R5, RZ, 0x3c, !PT ;  /* 0x00000005e8027212 */ /* 0x000fe200078e3cff */
[----:B------:R-:W-:Y:S02]  /*1fe0*/  @!P2 VIADD R20, R20, 0x1 ;  /* 0x000000011414a836 */ /* 0x000fe40000000000 */
[----:B-----5:R-:W-:Y:S02]  /*1ff0*/  IMAD R18, R9, R220, RZ ;  /* 0x000000dc09127224 */ /* 0x020fe400078e02ff */
[----:B------:R-:W-:Y:S01]  /*2000*/  IMAD.X R29, RZ, RZ, R15, P1 ;  /* 0x000000ffff1d7224 */ /* 0x000fe200008e060f */
[----:B------:R-:W-:-:S02]  /*2010*/  ISETP.GE.AND P1, PT, R2, RZ, PT ;  /* 0x000000ff0200720c */ /* 0x000fc40003f26270 */
[----:B------:R-:W-:Y:S01]  /*2020*/  ISETP.NE.AND P2, PT, R5, RZ, PT ;  /* 0x000000ff0500720c */ /* 0x000fe20003f45270 */
[C---:B------:R-:W-:Y:S01]  /*2030*/  IMAD R18, R13.reuse, R221, R18 ;  /* 0x000000dd0d127224 */ /* 0x040fe200078e0212 */
[----:B------:R-:W-:Y:S01]  /*2040*/  @P3 IADD3 R20, PT, PT, R20, 0x1, RZ ;  /* 0x0000000114143810 */ /* 0x000fe20007ffe0ff */
[----:B------:R-:W-:-:S04]  /*2050*/  IMAD.WIDE.U32 R28, R13, R220, R28 ;  /* 0x000000dc0d1c7225 */ /* 0x000fc800078e001c */
[----:B------:R-:W-:Y:S02]  /*2060*/  IMAD.IADD R21, R29, 0x1, R18 ;  /* 0x000000011d157824 */ /* 0x000fe400078e0212 */
[----:B------:R-:W-:-:S05]  /*2070*/  IMAD.MOV.U32 R2, RZ, RZ, R20 ;  /* 0x000000ffff027224 */ /* 0x000fca00078e0014 */
[----:B------:R-:W-:Y:S02]  /*2080*/  @!P1 IADD3 R2, PT, PT, -R2, RZ, RZ ;  /* 0x000000ff02029210 */ /* 0x000fe40007ffe1ff */
[----:B------:R-:W-:Y:S02]  /*2090*/  @!P2 LOP3.LUT R2, RZ, R5, RZ, 0x33, !PT ;  /* 0x00000005ff02a212 */ /* 0x000fe400078e33ff */
[----:B------:R-:W-:-:S03]  /*20a0*/  MOV R20, R28 ;  /* 0x0000001c00147202 */ /* 0x000fc60000000f00 */
[----:B------:R-:W-:Y:S02]  /*20b0*/  IMAD R5, R25, R2, RZ ;  /* 0x0000000219057224 */ /* 0x000fe400078e02ff */
[----:B------:R-:W-:Y:S01]  /*20c0*/  IMAD.WIDE.U32 R20, R2, R24, R20 ;  /* 0x0000001802147225 */ /* 0x000fe200078e0014 */
[----:B------:R-:W-:Y:S01]  /*20d0*/  SHF.R.S32.HI R115, RZ, 0x1f, R232 ;  /* 0x0000001fff737819 */ /* 0x000fe200000114e8 */
[----:B------:R-:W1:Y:S01]  /*20e0*/  S2UR UR6, SR_CgaCtaId ;  /* 0x00000000000679c3 */ /* 0x000e620000008800 */
[----:B------:R-:W-:Y:S02]  /*20f0*/  SHF.R.U32.HI R118, RZ, 0x3, R73 ;  /* 0x00000003ff767819 */ /* 0x000fe40000011649 */
[----:B------:R-:W-:-:S03]  /*2100*/  MOV R119, RZ ;  /* 0x000000ff00777202 */ /* 0x000fc60000000f00 */
[-C--:B------:R-:W-:Y:S01]  /*2110*/  IMAD R227, R221, R118.reuse, RZ ;  /* 0x00000076dde37224 */ /* 0x080fe200078e02ff */
[----:B------:R-:W-:Y:S01]  /*2120*/  UMOV UR7, 0x400 ;  /* 0x0000040000077882 */ /* 0x000fe20000000000 */
[----:B------:R-:W-:Y:S02]  /*2130*/  IMAD R223, R219, R118, RZ ;  /* 0x00000076dbdf7224 */ /* 0x000fe400078e02ff */
[----:B------:R-:W-:Y:S01]  /*2140*/  IMAD.SHL.U32 R53, R65, 0x80, RZ ;  /* 0x0000008041357824 */ /* 0x000fe200078e00ff */
[----:B------:R-:W-:Y:S01]  /*2150*/  SHF.L.U64.HI R70, R218, 0x4, R219 ;  /* 0x00000004da467819 */ /* 0x000fe200000102db */
[----:B------:R-:W-:Y:S01]  /*2160*/  IMAD.SHL.U32 R67, R220, 0x10, RZ ;  /* 0x00000010dc437824 */ /* 0x000fe200078e00ff */
[----:B------:R-:W-:Y:S02]  /*2170*/  SHF.L.U32 R69, R218, 0x4, RZ ;  /* 0x00000004da457819 */ /* 0x000fe400000006ff */
[----:B------:R-:W-:Y:S01]  /*2180*/  SHF.L.U64.HI R68, R220, 0x4, R221 ;  /* 0x00000004dc447819 */ /* 0x000fe200000102dd */
[----:B-1----:R-:W-:Y:S01]  /*2190*/  ULEA UR6, UR6, UR7, 0x18 ;  /* 0x0000000706067291 */ /* 0x002fe2000f8ec0ff */
[----:B------:R-:W-:Y:S01]  /*21a0*/  IADD3 R71, PT, PT, R53, -0x80, RZ ;  /* 0xffffff8035477810 */ /* 0x000fe20007ffe0ff */
[----:B--2---:R-:W-:-:S04]  /*21b0*/  @P0 IMAD.WIDE.U32 R18, R124, R0, RZ ;  /* 0x000000007c120225 */ /* 0x004fc800078e00ff */
[----:B------:R-:W-:Y:S02]  /*21c0*/  @P0 IMAD R13, R125, R0, RZ ;  /* 0x000000007d0d0224 */ /* 0x000fe400078e02ff */
[-C--:B---3--:R-:W-:Y:S02]  /*21d0*/  @!P0 IMAD R9, R27, R233.reuse, RZ ;  /* 0x000000e91b098224 */ /* 0x088fe400078e02ff */
[----:B------:R-:W-:-:S04]  /*21e0*/  @!P0 IMAD.WIDE.U32 R26, R26, R233, RZ ;  /* 0x000000e91a1a8225 */ /* 0x000fc800078e00ff */
[----:B------:R-:W-:Y:S02]  /*21f0*/  @!P0 IMAD.MOV.U32 R0, RZ, RZ, R26 ;  /* 0x000000ffff008224 */ /* 0x000fe400078e001a */
[----:B------:R-:W-:Y:S02]  /*2200*/  @P0 IMAD.MOV.U32 R0, RZ, RZ, R18 ;  /* 0x000000ffff000224 */ /* 0x000fe400078e0012 */
[----:B------:R-:W-:-:S03]  /*2210*/  @!P0 IMAD.IADD R9, R27, 0x1, R9 ;  /* 0x000000011b098824 */ /* 0x000fc600078e0209 */
[----:B------:R-:W-:Y:S02]  /*2220*/  IADD3 R26, P1, PT, R14, R0, RZ ;  /* 0x000000000e1a7210 */ /* 0x000fe40007f3e0ff */
[----:B------:R-:W-:Y:S01]  /*2230*/  SHF.R.S32.HI R0, RZ, 0x1f, R2 ;  /* 0x0000001fff007819 */ /* 0x000fe20000011402 */
[----:B------:R-:W-:Y:S01]  /*2240*/  @P0 IMAD.IADD R9, R19, 0x1, R13 ;  /* 0x0000000113090824 */ /* 0x000fe200078e020d */
[----:B------:R-:W-:-:S03]  /*2250*/  LOP3.LUT R18, R66, 0x1c0, RZ, 0xc0, !PT ;  /* 0x000001c042127812 */ /* 0x000fc600078ec0ff */
[----:B------:R-:W-:Y:S01]  /*2260*/  IMAD R5, R0, R24, R5 ;  /* 0x0000001800057224 */ /* 0x000fe200078e0205 */
[----:B------:R-:W-:Y:S01]  /*2270*/  IADD3.X R27, PT, PT, RZ, R9, RZ, P1, !PT ;  /* 0x00000009ff1b7210 */ /* 0x000fe20000ffe4ff */
[----:B------:R-:W-:Y:S02]  /*2280*/  IMAD R13, R23, R232, RZ ;  /* 0x000000e8170d7224 */ /* 0x000fe400078e02ff */
[----:B------:R-:W-:Y:S01]  /*2290*/  IMAD.IADD R21, R21, 0x1, R5 ;  /* 0x0000000115157824 */ /* 0x000fe200078e0205 */
[----:B------:R-:W-:Y:S01]  /*22a0*/  SHF.R.S32.HI R5, RZ, 0x1f, R74 ;  /* 0x0000001fff057819 */ /* 0x000fe2000001144a */
[----:B------:R-:W-:Y:S01]  /*22b0*/  IMAD R13, R22, R115, R13 ;  /* 0x00000073160d7224 */ /* 0x000fe200078e020d */
[----:B------:R-:W-:Y:S01]  /*22c0*/  LOP3.LUT R9, R18, 0x38, R73, 0xf8, !PT ;  /* 0x0000003812097812 */ /* 0x000fe200078ef849 */
[----:B------:R-:W-:Y:S01]  /*22d0*/  IMAD.WIDE.U32 R18, R232, R22, R26 ;  /* 0x00000016e8127225 */ /* 0x000fe200078e001a */
[----:B------:R-:W-:Y:S02]  /*22e0*/  IADD3 R22, P0, PT, R14, R4, RZ ;  /* 0x000000040e167210 */ /* 0x000fe40007f1e0ff */
[----:B------:R-:W-:Y:S01]  /*22f0*/  LEA.HI R4, R5, R74, RZ, 0x7 ;  /* 0x0000004a05047211 */ /* 0x000fe200078f38ff */
[----:B------:R-:W-:-:S03]  /*2300*/  IMAD.WIDE.U32 R20, R118, R220, R20 ;  /* 0x000000dc76147225 */ /* 0x000fc600078e0014 */
[----:B------:R-:W-:Y:S01]  /*2310*/  SHF.R.S32.HI R5, RZ, 0x7, R4 ;  /* 0x00000007ff057819 */ /* 0x000fe20000011404 */
[----:B------:R-:W-:Y:S01]  /*2320*/  IMAD.X R23, RZ, RZ, R3, P0 ;  /* 0x000000ffff177224 */ /* 0x000fe200000e0603 */
[----:B------:R-:W-:Y:S02]  /*2330*/  IADD3 R227, PT, PT, R21, R227, RZ ;  /* 0x000000e315e37210 */ /* 0x000fe40007ffe0ff */
[----:B----4-:R-:W-:Y:S02]  /*2340*/  LEA R226, P0, R20, R10, 0x1 ;  /* 0x0000000a14e27211 */ /* 0x010fe400078008ff */
[----:B------:R-:W-:Y:S01]  /*2350*/  VIMNMX R72, PT, PT, R222, R5, !PT ;  /* 0x00000005de487248 */ /* 0x000fe20007fe0100 */
[----:B------:R-:W-:Y:S01]  /*2360*/  IMAD.WIDE.U32 R24, R229, 0x40, R118 ;  /* 0x00000040e5187825 */ /* 0x000fe200078e0076 */
[----:B------:R-:W-:Y:S02]  /*2370*/  LEA.HI.X R227, R20, R11, R227, 0x1, P0 ;  /* 0x0000000b14e37211 */ /* 0x000fe400000f0ce3 */
[----:B------:R-:W-:Y:S01]  /*2380*/  ISETP.GT.AND P0, PT, R65, R72, PT ;  /* 0x000000484100720c */ /* 0x000fe20003f04270 */
[----:B------:R-:W-:-:S02]  /*2390*/  IMAD.IADD R19, R19, 0x1, R13 ;  /* 0x0000000113137824 */ /* 0x000fc400078e020d */
        /* <DEDUP_REMOVED lines=65> */
[----:B-----5:R-:W-:Y:S02]  /*27b0*/  IMAD R3, R123, R71, RZ ;  /* 0x000000477b037224 */ /* 0x020fe400078e02ff */
        /* <DEDUP_REMOVED lines=12> */
[----:B------:R-:W-:Y:S01]  /*2880*/  IMAD.IADD R17, R71, 0x1, R8 ;  /* 0x0000000147117824 */ /* 0x000fe200078e0208 */
[----:B------:R-:W-:Y:S02]  /*2890*/  IADD3 R23, PT, PT, R25, R22, RZ ;  /* 0x0000001619177210 */ /* 0x000fe40007ffe0ff */
[----:B------:R-:W-:Y:S01]  /*28a0*/  MOV R22, R24 ;  /* 0x0000001800167202 */ /* 0x000fe20000000f00 */
[----:B------:R-:W-:Y:S01]  /*28b0*/  IMAD.WIDE.U32 R24, R2, R16, R26 ;  /* 0x0000001002187225 */ /* 0x000fe200078e001a */
[----:B------:R-:W-:Y:S02]  /*28c0*/  SHF.R.S32.HI R11, RZ, 0x1f, R74 ;  /* 0x0000001fff0b7819 */ /* 0x000fe4000001144a */
[----:B------:R-:W-:Y:S02]  /*28d0*/  IADD3 R13, P0, PT, -R74, R118, RZ ;  /* 0x000000764a0d7210 */ /* 0x000fe40007f1e1ff */
[----:B------:R-:W-:Y:S01]  /*28e0*/  LOP3.LUT R3, R3, 0x1c, RZ, 0xc0, !PT ;  /* 0x0000001c03037812 */ /* 0x000fe200078ec0ff */
[-C--:B------:R-:W-:Y:S01]  /*28f0*/  IMAD R17, R17, R12.reuse, RZ ;  /* 0x0000000c11117224 */ /* 0x080fe200078e02ff */
[----:B------:R-:W-:Y:S01]  /*2900*/  IADD3.X R11, PT, PT, RZ, ~R11, RZ, P0, !PT ;  /* 0x8000000bff0b7210 */ /* 0x000fe200007fe4ff */
[----:B------:R-:W-:-:S02]  /*2910*/  IMAD R2, R118, R12, R14 ;  /* 0x0000000c76027224 */ /* 0x000fc400078e020e */
[----:B------:R-:W-:Y:S02]  /*2920*/  IMAD.IADD R25, R25, 0x1, R0 ;  /* 0x0000000119197824 */ /* 0x000fe400078e0200 */
[----:B------:R-:W-:Y:S01]  /*2930*/  IMAD R0, R118, R12, R3 ;  /* 0x0000000c76007224 */ /* 0x000fe200078e0203 */
[----:B------:R-:W-:Y:S01]  /*2940*/  SHF.R.S32.HI R3, RZ, 0x1f, R17 ;  /* 0x0000001fff037819 */ /* 0x000fe20000011411 */
[----:B------:R-:W-:Y:S01]  /*2950*/  IMAD R77, R11, R120, RZ ;  /* 0x000000780b4d7224 */ /* 0x000fe200078e02ff */
        /* <DEDUP_REMOVED lines=29> */
.L_x_5653:
[----:B------:R-:W-:Y:S01]  /*2b30*/  VIADD R97, R97, 0x80 ;  /* 0x0000008061617836 */ /* 0x000fe20000000000 */
[----:B------:R-:W-:Y:S01]  /*2b40*/  BSSY.RECONVERGENT B0, `(.L_x_5553) ;  /* 0x0000014000007945 */ /* 0x000fe20003800200 */
[----:B------:R-:W-:Y:S03]  /*2b50*/  VIADD R98, R98, 0x80 ;  /* 0x0000008062627836 */ /* 0x000fe60000000000 */
[-C--:B------:R-:W-:Y:S02]  /*2b60*/  ISETP.GE.AND P0, PT, R118, R97.reuse, PT ;  /* 0x000000617600720c */ /* 0x080fe40003f06270 */
[-C--:B------:R-:W-:Y:S02]  /*2b70*/  ISETP.GE.AND P1, PT, R110, R97.reuse, PT ;  /* 0x000000616e00720c */ /* 0x080fe40003f26270 */
[-C--:B------:R-:W-:Y:S02]  /*2b80*/  ISETP.GE.AND P0, PT, R118, R98.reuse, !P0 ;  /* 0x000000627600720c */ /* 0x080fe40004706270 */
[-C--:B------:R-:W-:Y:S02]  /*2b90*/  ISETP.GE.AND P3, PT, R111, R97.reuse, PT ;  /* 0x000000616f00720c */ /* 0x080fe40003f66270 */
[-C--:B------:R-:W-:Y:S02]  /*2ba0*/  ISETP.GE.AND P6, PT, R109, R97.reuse, PT ;  /* 0x000000616d00720c */ /* 0x080fe40003fc6270 */
[----:B------:R-:W-:Y:S02]  /*2bb0*/  ISETP.GE.AND P5, PT, R108, R97, PT ;  /* 0x000000616c00720c */ /* 0x000fe40003fa6270 */
[-C--:B------:R-:W-:Y:S02]  /*2bc0*/  ISETP.LT.OR P4, PT, R110, R98.reuse, P1 ;  /* 0x000000626e00720c */ /* 0x080fe40000f81670 */
[-C--:B------:R-:W-:Y:S02]  /*2bd0*/  ISETP.LT.OR P3, PT, R111, R98.reuse, P3 ;  /* 0x000000626f00720c */ /* 0x080fe40001f61670 */
[-C--:B------:R-:W-:Y:S02]  /*2be0*/  ISETP.LT.OR P6, PT, R109, R98.reuse, P6 ;  /* 0x000000626d00720c */ /* 0x080fe400037c1670 */
[----:B------:R-:W-:Y:S02]  /*2bf0*/  ISETP.LT.OR P5, PT, R108, R98, P5 ;  /* 0x000000626c00720c */ /* 0x000fe40002fa1670 */
[----:B------:R-:W-:Y:S01]  /*2c00*/  P2R R128, PR, RZ, 0x10 ;  /* 0x00000010ff807803 */ /* 0x000fe20000000000 */
[----:B-----5:R-:W-:Y:S10]  /*2c10*/  @!P0 BRA `(.L_x_5554) ;  /* 0x0000000000188947 */ /* 0x020ff40003800000 */
[-C--:B------:R-:W-:Y:S02]  /*2c20*/  ISETP.GE.AND P2, PT, R14, R231.reuse, PT ;  /* 0x000000e70e00720c */ /* 0x080fe40003f46270 */
[----:B------:R-:W-:Y:S11]  /*2c30*/  ISETP.GE.AND P1, PT, R9, R231, PT ;  /* 0x000000e70900720c */ /* 0x000ff60003f26270 */
[----:B------:R-:W2:Y:S04]  /*2c40*/  @!P2 LD.E.128 R20, desc[UR4][R76.64] ;  /* 0x000000044c14a980 */ /* 0x000ea8000c101d00 */
[----:B--2---:R1:W-:Y:S04]  /*2c50*/  @!P2 ST.E.128 desc[UR4][R84.64], R20 ;  /* 0x000000145400a985 */ /* 0x0043e8000c101d04 */
[----:B------:R-:W2:Y:S04]  /*2c60*/  @!P1 LD.E.128 R4, desc[UR4][R76.64+0x80] ;  /* 0x000080044c049980 */ /* 0x000ea8000c101d00 */
[----:B--2---:R1:W-:Y:S02]  /*2c70*/  @!P1 ST.E.128 desc[UR4][R84.64+0x80], R4 ;  /* 0x0000800454009985 */ /* 0x0043e4000c101d04 */
.L_x_5554:
[----:B------:R-:W-:Y:S05]  /*2c80*/  BSYNC.RECONVERGENT B0 ;  /* 0x0000000000007941 */ /* 0x000fea0003800200 */
.L_x_5553:
        /* <DEDUP_REMOVED lines=12> */
.L_x_5556:
[----:B------:R-:W-:Y:S05]  /*2d50*/  BSYNC.RECONVERGENT B0 ;  /* 0x0000000000007941 */ /* 0x000fea0003800200 */
.L_x_5555:
        /* <DEDUP_REMOVED lines=12> */
.L_x_5558:
[----:B------:R-:W-:Y:S05]  /*2e20*/  BSYNC.RECONVERGENT B0 ;  /* 0x0000000000007941 */ /* 0x000fea0003800200 */
.L_x_5557:
        /* <DEDUP_REMOVED lines=14> */
.L_x_5560:
[----:B------:R-:W-:Y:S05]  /*2f10*/  BSYNC.RECONVERGENT B0 ;  /* 0x0000000000007941 */ /* 0x000fea0003800200 */
.L_x_5559:
        /* <DEDUP_REMOVED lines=12> */
.L_x_5562:
[----:B------:R-:W-:Y:S05]  /*2fe0*/  BSYNC.RECONVERGENT B0 ;  /* 0x0000000000007941 */ /* 0x000fea0003800200 */
.L_x_5561:
        /* <DEDUP_REMOVED lines=17> */
.L_x_5564:
[----:B------:R-:W-:Y:S05]  /*3100*/  BSYNC.RECONVERGENT B0 ;  /* 0x0000000000007941 */ /* 0x000fea0003800200 */
.L_x_5563:
        /* <DEDUP_REMOVED lines=18> */
.L_x_5566:
[----:B------:R-:W-:Y:S05]  /*3230*/  BSYNC.RECONVERGENT B0 ;  /* 0x0000000000007941 */ /* 0x000fea0003800200 */
.L_x_5565:
        /* <DEDUP_REMOVED lines=18> */
.L_x_5568:
[----:B------:R-:W-:Y:S05]  /*3360*/  BSYNC.RECONVERGENT B0 ;  /* 0x0000000000007941 */ /* 0x000fea0003800200 */
.L_x_5567:
[----:B------:R-:W5:Y:S01]  /*3370*/  LD.E R0, desc[UR4][R132.64+0x130] ;  /* 0x0001300484007980 */ /* 0x000f62000c101900 */
[----:B------:R-:W-:Y:S01]  /*3380*/  UMOV UR6, URZ ;  /* 0x000000ff00067c82 */ /* 0x000fe20008000000 */
[----:B------:R-:W-:Y:S01]  /*3390*/  BSSY.RECONVERGENT B2, `(.L_x_5569) ;  /* 0x00009d1000027945 */ /* 0x000fe20003800200 */
[----:B-1234-:R-:W-:Y:S01]  /*33a0*/  IADD3 R3, P1, PT, RZ, -UR6, RZ ;  /* 0x80000006ff037c10 */ /* 0x01efe2000ff3e0ff */
[----:B------:R-:W2:Y:S01]  /*33b0*/  LD.E R13, desc[UR4][R132.64+0xd0] ;  /* 0x0000d004840d7980 */ /* 0x000ea2000c101900 */
[----:B------:R-:W-:Y:S02]  /*33c0*/  IMAD.MOV.U32 R112, RZ, RZ, R96 ;  /* 0x000000ffff707224 */ /* 0x000fe400078e0060 */
[----:B------:R-:W-:Y:S02]  /*33d0*/  VIADD R95, R95, 0xffffffff ;  /* 0xffffffff5f5f7836 */ /* 0x000fe40000000000 */
        /* <DEDUP_REMOVED lines=22> */
.L_x_5572:
[----:B------:R-:W-:Y:S05]  /*3540*/  BSYNC.RECONVERGENT B0 ;  /* 0x0000000000007941 */ /* 0x000fea0003800200 */
.L_x_5571:
        /* <DEDUP_REMOVED lines=16> */
.L_x_5574:
[----:B------:R-:W-:Y:S05]  /*3650*/  BSYNC.RECONVERGENT B0 ;  /* 0x0000000000007941 */ /* 0x000fea0003800200 */
.L_x_5573:
        /* <DEDUP_REMOVED lines=14> */
.L_x_5576:
[----:B------:R-:W-:Y:S05]  /*3740*/  BSYNC.RECONVERGENT B0 ;  /* 0x0000000000007941 */ /* 0x000fea0003800200 */
.L_x_5575:
        /* <DEDUP_REMOVED lines=14> */
.L_x_5578:
[----:B------:R-:W-:Y:S05]  /*3830*/  BSYNC.RECONVERGENT B0 ;  /* 0x0000000000007941 */ /* 0x000fea0003800200 */
.L_x_5577:
        /* <DEDUP_REMOVED lines=12> */
.L_x_5580:
[----:B------:R-:W-:Y:S05]  /*3900*/  BSYNC.RECONVERGENT B0 ;  /* 0x0000000000007941 */ /* 0x000fea0003800200 */
.L_x_5579:
        /* <DEDUP_REMOVED lines=14> */
.L_x_5582:
[----:B------:R-:W-:Y:S05]  /*39f0*/  BSYNC.RECONVERGENT B0 ;  /* 0x0000000000007941 */ /* 0x000fea0003800200 */
.L_x_5581:
        /* <DEDUP_REMOVED lines=14> */
.L_x_5584:
[----:B------:R-:W-:Y:S05]  /*3ae0*/  BSYNC.RECONVERGENT B0 ;  /* 0x0000000000007941 */ /* 0x000fea0003800200 */
.L_x_5583:
        /* <DEDUP_REMOVED lines=16> */
.L_x_5570:
        /* <DEDUP_REMOVED lines=59> */
.L_x_5590:
[----:B------:R-:W-:Y:S05]  /*3fa0*/  BSYNC.RECONVERGENT B0 ;  /* 0x0000000000007941 */ /* 0x000fea0003800200 */
.L_x_5589:
        /* <DEDUP_REMOVED lines=49> */
.L_x_5588:
[----:B------:R-:W-:Y:S05]  /*42c0*/  BSYNC.RECONVERGENT B1 ;  /* 0x0000000000017941 */ /* 0x000fea0003800200 */
.L_x_5587:
        /* <DEDUP_REMOVED lines=63> */
.L_x_5594:
[----:B------:R-:W-:Y:S05]  /*46c0*/  BSYNC.RECONVERGENT B0 ;  /* 0x0000000000007941 */ /* 0x000fea0003800200 */
.L_x_5593:
        /* <DEDUP_REMOVED lines=49> */
.L_x_5592:
[----:B------:R-:W-:Y:S05]  /*49e0*/  BSYNC.RECONVERGENT B1 ;  /* 0x0000000000017941 */ /* 0x000fea0003800200 */
.L_x_5591:
        /* <DEDUP_REMOVED lines=62> */
.L_x_5598:
[----:B------:R-:W-:Y:S05]  /*4dd0*/  BSYNC.RECONVERGENT B0 ;  /* 0x0000000000007941 */ /* 0x000fea0003800200 */
.L_x_5597:
        /* <DEDUP_REMOVED lines=47> */
.L_x_5596:
[----:B------:R-:W-:Y:S05]  /*50d0*/  BSYNC.RECONVERGENT B1 ;  /* 0x0000000000017941 */ /* 0x000fea0003800200 */
.L_x_5595:
        /* <DEDUP_REMOVED lines=62> */
.L_x_5602:
[----:B------:R-:W-:Y:S05]  /*54c0*/  BSYNC.RECONVERGENT B0 ;  /* 0x0000000000007941 */ /* 0x000fea0003800200 */
.L_x_5601:
        /* <DEDUP_REMOVED lines=47> */
.L_x_5600:
[----:B------:R-:W-:Y:S05]  /*57c0*/  BSYNC.RECONVERGENT B1 ;  /* 0x0000000000017941 */ /* 0x000fea0003800200 */
.L_x_5599:
        /* <DEDUP_REMOVED lines=58> */
.L_x_5606:
[----:B------:R-:W-:Y:S05]  /*5b70*/  BSYNC.RECONVERGENT B0 ;  /* 0x0000000000007941 */ /* 0x000fea0003800200 */
.L_x_5605:
        /* <DEDUP_REMOVED lines=47> */
.L_x_5604:
[----:B------:R-:W-:Y:S05]  /*5e70*/  BSYNC.RECONVERGENT B1 ;  /* 0x0000000000017941 */ /* 0x000fea0003800200 */
.L_x_5603:
        /* <DEDUP_REMOVED lines=62> */
.L_x_5610:
[----:B------:R-:W-:Y:S05]  /*6260*/  BSYNC.RECONVERGENT B0 ;  /* 0x0000000000007941 */ /* 0x000fea0003800200 */
.L_x_5609:
        /* <DEDUP_REMOVED lines=47> */
.L_x_5608:
[----:B------:R-:W-:Y:S05]  /*6560*/  BSYNC.RECONVERGENT B1 ;  /* 0x0000000000017941 */ /* 0x000fea0003800200 */
.L_x_5607:
        /* <DEDUP_REMOVED lines=60> */
.L_x_5614:
[----:B------:R-:W-:Y:S05]  /*6930*/  BSYNC.RECONVERGENT B0 ;  /* 0x0000000000007941 */ /* 0x000fea0003800200 */
.L_x_5613:
        /* <DEDUP_REMOVED lines=47> */
.L_x_5612:
[----:B------:R-:W-:Y:S05]  /*6c30*/  BSYNC.RECONVERGENT B1 ;  /* 0x0000000000017941 */ /* 0x000fea0003800200 */
.L_x_5611:
        /* <DEDUP_REMOVED lines=60> */
.L_x_5618:
[----:B------:R-:W-:Y:S05]  /*7000*/  BSYNC.RECONVERGENT B0 ;  /* 0x0000000000007941 */ /* 0x000fea0003800200 */
.L_x_5617:
        /* <DEDUP_REMOVED lines=47> */
.L_x_5616:
[----:B------:R-:W-:Y:S05]  /*7300*/  BSYNC.RECONVERGENT B1 ;  /* 0x0000000000017941 */ /* 0x000fea0003800200 */
.L_x_5615:
[----:B------:R-:W3:Y:S02]  /*7310*/  LD.E R3, desc[UR4][R132.64+0xd0] ;  /* 0x0000d00484037980 */ /* 0x000ee4000c101900 */
[----:B---3--:R-:W-:Y:S05]  /*7320*/  IMAD.U32 R3, R3, -0x40, RZ ;  /* 0xffffffc003037824 */ /* 0x008fea00078e00ff */
[C---:B------:R-:W-:Y:S02]  /*7330*/  LEA R16, P1, R3.reuse, R16, 0x1 ;  /* 0x0000001003107211 */ /* 0x040fe400078208ff */
[C---:B------:R-:W-:Y:S02]  /*7340*/  LEA R54, P0, R3.reuse, R54, 0x1 ;  /* 0x0000003603367211 */ /* 0x040fe400078008ff */
[C---:B------:R-:W-:Y:S02]  /*7350*/  LEA.HI.X.SX32 R17, R3.reuse, R17, 0x1, P1 ;  /* 0x0000001103117211 */ /* 0x040fe400008f0eff */
[----:B------:R-:W-:Y:S01]  /*7360*/  LEA.HI.X.SX32 R55, R3, R55, 0x1, P0 ;  /* 0x0000003703377211 */ /* 0x000fe200000f0eff */
[----:B------:R-:W-:Y:S05]  /*7370*/  BRA `(.L_x_5585) ;  /* 0x0000005c00487947 */ /* 0x000fea0003800000 */
.L_x_5586:
        /* <DEDUP_REMOVED lines=95> */
.L_x_5622:
[----:B------:R-:W-:Y:S05]  /*7970*/  BSYNC.RECONVERGENT B0 ;  /* 0x0000000000007941 */ /* 0x000fea0003800200 */
.L_x_5621:
        /* <DEDUP_REMOVED lines=88> */
.L_x_5620:
[----:B------:R-:W-:Y:S05]  /*7f00*/  BSYNC.RECONVERGENT B1 ;  /* 0x0000000000017941 */ /* 0x000fea0003800200 */
.L_x_5619:
        /* <DEDUP_REMOVED lines=97> */
.L_x_5626:
[----:B------:R-:W-:Y:S05]  /*8520*/  BSYNC.RECONVERGENT B0 ;  /* 0x0000000000007941 */ /* 0x000fea0003800200 */
.L_x_5625:
        /* <DEDUP_REMOVED lines=88> */
.L_x_5624:
[----:B------:R-:W-:Y:S05]  /*8ab0*/  BSYNC.RECONVERGENT B1 ;  /* 0x0000000000017941 */ /* 0x000fea0003800200 */
.L_x_5623:
[----:B------:R-:W-:Y:S01]  /*8ac0*/  ISETP.NE.AND P0, PT, R128, RZ, PT ;  /* 0x000000ff8000720c */ /* 0x000fe20003f05270 */
[----:B------:R-:W-:Y:S11]  /*8ad0*/  BSSY.RECONVERGENT B1, `(.L_x_5627) ;  /* 0x00000b9000017945 */ /* 0x000ff60003800200 */
[----:B------:R-:W-:Y:S01]  /*8ae0*/  @!UPT UIADD3 URZ, UPT, UPT, URZ, URZ, URZ ;  /* 0x000000fffffff290 */ /* 0x000fe2000fffe0ff */
[----:B------:R-:W-:Y:S05]  /*8af0*/  @P0 BRA `(.L_x_5628) ;  /* 0x0000000800d80947 */ /* 0x000fea0003800000 */
[----:B------:R-:W-:Y:S01]  /*8b00*/  LEA R34, P1, R122, R10, 0x6 ;  /* 0x0000000a7a227211 */ /* 0x000fe200078230ff */
[----:B------:R-:W-:Y:S01]  /*8b10*/  BSSY.RECONVERGENT B0, `(.L_x_5629) ;  /* 0x000005b000007945 */ /* 0x000fe20003800200 */
[----:B------:R-:W-:Y:S02]  /*8b20*/  LEA R128, P0, R218, R82, 0x6 ;  /* 0x00000052da807211 */ /* 0x000fe400078030ff */
[----:B------:R-:W-:Y:S02]  /*8b30*/  LEA.HI.X R35, R122, R11, R123, 0x6, P1 ;  /* 0x0000000b7a237211 */ /* 0x000fe400008f347b */
[----:B-----5:R-:W-:Y:S02]  /*8b40*/  ISETP.GE.AND P1, PT, R14, R127, PT ;  /* 0x0000007f0e00720c */ /* 0x020fe40003f26270 */
[----:B------:R-:W-:Y:S11]  /*8b50*/  LEA.HI.X R129, R218, R83, R219, 0x6, P0 ;  /* 0x00000053da817211 */ /* 0x000ff600000f34db */
[----:B------:R-:W-:Y:S05]  /*8b60*/  @P1 BRA `(.L_x_5630) ;  /* 0x0000000400541947 */ /* 0x000fea0003800000 */
        /* <DEDUP_REMOVED lines=85> */
.L_x_5630:
[----:B------:R-:W-:Y:S05]  /*90c0*/  BSYNC.RECONVERGENT B0 ;  /* 0x0000000000007941 */ /* 0x000fea0003800200 */
.L_x_5629:
        /* <DEDUP_REMOVED lines=89> */
.L_x_5628:
[----:B------:R-:W-:Y:S05]  /*9660*/  BSYNC.RECONVERGENT B1 ;  /* 0x0000000000017941 */ /* 0x000fea0003800200 */
.L_x_5627:
[----:B------:R-:W-:Y:S04]  /*9670*/  BSSY.RECONVERGENT B1, `(.L_x_5631) ;  /* 0x00000b9000017945 */ /* 0x000fe80003800200 */
[----:B------:R-:W-:Y:S05]  /*9680*/  @P6 BRA `(.L_x_5632) ;  /* 0x0000000800dc6947 */ /* 0x000fea0003800000 */
        /* <DEDUP_REMOVED lines=94> */
.L_x_5634:
[----:B------:R-:W-:Y:S05]  /*9c70*/  BSYNC.RECONVERGENT B0 ;  /* 0x0000000000007941 */ /* 0x000fea0003800200 */
.L_x_5633:
        /* <DEDUP_REMOVED lines=88> */
.L_x_5632:
[----:B------:R-:W-:Y:S05]  /*a200*/  BSYNC.RECONVERGENT B1 ;  /* 0x0000000000017941 */ /* 0x000fea0003800200 */
.L_x_5631:
        /* <DEDUP_REMOVED lines=94> */
.L_x_5638:
[----:B------:R-:W-:Y:S05]  /*a7f0*/  BSYNC.RECONVERGENT B0 ;  /* 0x0000000000007941 */ /* 0x000fea0003800200 */
.L_x_5637:
        /* <DEDUP_REMOVED lines=88> */
.L_x_5636:
[----:B------:R-:W-:Y:S05]  /*ad80*/  BSYNC.RECONVERGENT B1 ;  /* 0x0000000000017941 */ /* 0x000fea0003800200 */
.L_x_5635:
        /* <DEDUP_REMOVED lines=97> */
.L_x_5642:
[----:B------:R-:W-:Y:S05]  /*b3a0*/  BSYNC.RECONVERGENT B0 ;  /* 0x0000000000007941 */ /* 0x000fea0003800200 */
.L_x_5641:
        /* <DEDUP_REMOVED lines=86> */
.L_x_5640:
[----:B------:R-:W-:Y:S05]  /*b910*/  BSYNC.RECONVERGENT B1 ;  /* 0x0000000000017941 */ /* 0x000fea0003800200 */
.L_x_5639:
        /* <DEDUP_REMOVED lines=97> */
.L_x_5646:
[----:B------:R-:W-:Y:S05]  /*bf30*/  BSYNC.RECONVERGENT B0 ;  /* 0x0000000000007941 */ /* 0x000fea0003800200 */
.L_x_5645:
        /* <DEDUP_REMOVED lines=86> */
.L_x_5644:
[----:B------:R-:W-:Y:S05]  /*c4a0*/  BSYNC.RECONVERGENT B1 ;  /* 0x0000000000017941 */ /* 0x000fea0003800200 */
.L_x_5643:
        /* <DEDUP_REMOVED lines=97> */
.L_x_5650:
[----:B------:R-:W-:Y:S05]  /*cac0*/  BSYNC.RECONVERGENT B0 ;  /* 0x0000000000007941 */ /* 0x000fea0003800200 */
.L_x_5649:
        /* <DEDUP_REMOVED lines=86> */
.L_x_5648:
[----:B------:R-:W-:Y:S05]  /*d030*/  BSYNC.RECONVERGENT B1 ;  /* 0x0000000000017941 */ /* 0x000fea0003800200 */
.L_x_5647:
[----:B------:R-:W3:Y:S02]  /*d040*/  LD.E R3, desc[UR4][R132.64+0xd0] ;  /* 0x0000d00484037980 */ /* 0x000ee4000c101900 */
[----:B---3--:R-:W-:Y:S05]  /*d050*/  IMAD.U32 R3, R3, -0x40, RZ ;  /* 0xffffffc003037824 */ /* 0x008fea00078e00ff */
[C---:B------:R-:W-:Y:S02]  /*d060*/  LEA R80, P1, R3.reuse, R80, 0x1 ;  /* 0x0000005003507211 */ /* 0x040fe400078208ff */
[C---:B------:R-:W-:Y:S02]  /*d070*/  LEA R78, P0, R3.reuse, R78, 0x1 ;  /* 0x0000004e034e7211 */ /* 0x040fe400078008ff */
[C---:B------:R-:W-:Y:S02]  /*d080*/  LEA.HI.X.SX32 R81, R3.reuse, R81, 0x1, P1 ;  /* 0x0000005103517211 */ /* 0x040fe400008f0eff */
[----:B------:R-:W-:Y:S09]  /*d090*/  LEA.HI.X.SX32 R79, R3, R79, 0x1, P0 ;  /* 0x0000004f034f7211 */ /* 0x000ff200000f0eff */
.L_x_5585:
[----:B------:R-:W-:Y:S05]  /*d0a0*/  BSYNC.RECONVERGENT B2 ;  /* 0x0000000000027941 */ /* 0x000fea0003800200 */
.L_x_5569:
        /* <DEDUP_REMOVED lines=101> */
.L_x_5652:
[----:B------:R-:W-:Y:S05]  /*d700*/  BSYNC.RECONVERGENT B0 ;  /* 0x0000000000007941 */ /* 0x000fea0003800200 */
.L_x_5651:
[----:B------:R-:W-:Y:S11]  /*d710*/  ISETP.GT.AND P0, PT, R95, R72, PT ;  /* 0x000000485f00720c */ /* 0x000ff60003f04270 */
[----:B------:R-:W-:Y:S02]  /*d720*/  @!UPT UIADD3 URZ, UPT, UPT, URZ, URZ, URZ ;  /* 0x000000fffffff290 */ /* 0x000fe4000fffe0ff */
[----:B------:R-:W-:Y:S05]  /*d730*/  @P0 BRA `(.L_x_5653) ;  /* 0xffffff5000fc0947 */ /* 0x000fea000383ffff */
.L_x_5552:
        /* <DEDUP_REMOVED lines=34> */
.L_x_5657:
[----:B------:R-:W-:Y:S05]  /*d960*/  BSYNC.RECONVERGENT B0 ;  /* 0x0000000000007941 */ /* 0x000fea0003800200 */
.L_x_5656:
        /* <DEDUP_REMOVED lines=14> */
.L_x_5659:
[----:B------:R-:W-:Y:S05]  /*da50*/  BSYNC.RECONVERGENT B0 ;  /* 0x0000000000007941 */ /* 0x000fea0003800200 */
.L_x_5658:
        /* <DEDUP_REMOVED lines=16> */
.L_x_5661:
[----:B------:R-:W-:Y:S05]  /*db60*/  BSYNC.RECONVERGENT B0 ;  /* 0x0000000000007941 */ /* 0x000fea0003800200 */
.L_x_5660:
        /* <DEDUP_REMOVED lines=16> */
.L_x_5655:
        /* <DEDUP_REMOVED lines=84> */
.L_x_5669:
[----:B------:R-:W-:Y:S05]  /*e1b0*/  BSYNC.RECONVERGENT B0 ;  /* 0x0000000000007941 */ /* 0x000fea0003800200 */
.L_x_5668:
[----:B-----5:R-:W-:Y:S01]  /*e1c0*/  IMAD.MOV.U32 R6, RZ, RZ, R18 ;  /* 0x000000ffff067224 */ /* 0x020fe200078e0012 */
[----:B------:R-:W-:Y:S01]  /*e1d0*/  MOV R4, R16 ;  /* 0x0000001000047202 */ /* 0x000fe20000000f00 */
[----:B------:R-:W-:Y:S01]  /*e1e0*/  IMAD.MOV.U32 R7, RZ, RZ, R19 ;  /* 0x000000ffff077224 */ /* 0x000fe200078e0013 */
[----:B------:R-:W-:Y:S02]  /*e1f0*/  MOV R5, R17 ;  /* 0x0000001100057202 */ /* 0x000fe40000000f00 */
.L_x_5667:
[----:B------:R-:W-:Y:S05]  /*e200*/  BSYNC.RECONVERGENT B1 ;  /* 0x0000000000017941 */ /* 0x000fea0003800200 */
.L_x_5666:
        /* <DEDUP_REMOVED lines=50> */
.L_x_5671:
[----:B------:R-:W-:Y:S05]  /*e530*/  BSYNC.RECONVERGENT B0 ;  /* 0x0000000000007941 */ /* 0x000fea0003800200 */
.L_x_5670:
[----:B-----5:R3:W-:Y:S02]  /*e540*/  STS.128 [R66+0x2000], R16 ;  /* 0x0020001042007388 */ /* 0x0207e40000000c00 */
.L_x_5665:
[----:B------:R-:W-:Y:S05]  /*e550*/  BSYNC.RECONVERGENT B2 ;  /* 0x0000000000027941 */ /* 0x000fea0003800200 */
.L_x_5664:
        /* <DEDUP_REMOVED lines=54> */
.L_x_5677:
[----:B------:R-:W-:Y:S05]  /*e8c0*/  BSYNC.RECONVERGENT B0 ;  /* 0x0000000000007941 */ /* 0x000fea0003800200 */
.L_x_5676:
[----:B-----5:R1:W-:Y:S02]  /*e8d0*/  STS.128 [R66+0x800], R16 ;  /* 0x0008001042007388 */ /* 0x0203e40000000c00 */
.L_x_5675:
[----:B------:R-:W-:Y:S05]  /*e8e0*/  BSYNC.RECONVERGENT B1 ;  /* 0x0000000000017941 */ /* 0x000fea0003800200 */
.L_x_5674:
        /* <DEDUP_REMOVED lines=47> */
.L_x_5679:
[----:B------:R-:W-:Y:S05]  /*ebe0*/  BSYNC.RECONVERGENT B0 ;  /* 0x0000000000007941 */ /* 0x000fea0003800200 */
.L_x_5678:
[----:B-----5:R3:W-:Y:S02]  /*ebf0*/  STS.128 [R66+0x2800], R16 ;  /* 0x0028001042007388 */ /* 0x0207e40000000c00 */
.L_x_5673:
[----:B------:R-:W-:Y:S05]  /*ec00*/  BSYNC.RECONVERGENT B2 ;  /* 0x0000000000027941 */ /* 0x000fea0003800200 */
.L_x_5672:
        /* <DEDUP_REMOVED lines=54> */
.L_x_5685:
[----:B------:R-:W-:Y:S05]  /*ef70*/  BSYNC.RECONVERGENT B0 ;  /* 0x0000000000007941 */ /* 0x000fea0003800200 */
.L_x_5684:
[----:B-----5:R1:W-:Y:S02]  /*ef80*/  STS.128 [R66+0x1000], R16 ;  /* 0x0010001042007388 */ /* 0x0203e40000000c00 */
.L_x_5683:
[----:B------:R-:W-:Y:S05]  /*ef90*/  BSYNC.RECONVERGENT B1 ;  /* 0x0000000000017941 */ /* 0x000fea0003800200 */
.L_x_5682:
        /* <DEDUP_REMOVED lines=47> */
.L_x_5687:
[----:B------:R-:W-:Y:S05]  /*f290*/  BSYNC.RECONVERGENT B0 ;  /* 0x0000000000007941 */ /* 0x000fea0003800200 */
.L_x_5686:
[----:B-----5:R1:W-:Y:S02]  /*f2a0*/  STS.128 [R66+0x3000], R16 ;  /* 0x0030001042007388 */ /* 0x0203e40000000c00 */
.L_x_5681:
[----:B------:R-:W-:Y:S05]  /*f2b0*/  BSYNC.RECONVERGENT B2 ;  /* 0x0000000000027941 */ /* 0x000fea0003800200 */
.L_x_5680:
        /* <DEDUP_REMOVED lines=53> */
.L_x_5691:
[----:B------:R-:W-:Y:S05]  /*f610*/  BSYNC.RECONVERGENT B0 ;  /* 0x0000000000007941 */ /* 0x000fea0003800200 */
.L_x_5690:
[----:B-----5:R3:W-:Y:S02]  /*f620*/  STS.128 [R66+0x1800], R16 ;  /* 0x0018001042007388 */ /* 0x0207e40000000c00 */
.L_x_5689:
[----:B------:R-:W-:Y:S05]  /*f630*/  BSYNC.RECONVERGENT B1 ;  /* 0x0000000000017941 */ /* 0x000fea0003800200 */
.L_x_5688:
        /* <DEDUP_REMOVED lines=46> */
.L_x_5693:
[----:B------:R-:W-:Y:S05]  /*f920*/  BSYNC.RECONVERGENT B0 ;  /* 0x0000000000007941 */ /* 0x000fea0003800200 */
.L_x_5692:
[----:B-----5:R3:W-:Y:S01]  /*f930*/  STS.128 [R66+0x3800], R16 ;  /* 0x0038001042007388 */ /* 0x0207e20000000c00 */
[----:B------:R-:W-:Y:S05]  /*f940*/  BRA `(.L_x_5662) ;  /* 0x0000002c00647947 */ /* 0x000fea0003800000 */
.L_x_5663:
        /* <DEDUP_REMOVED lines=96> */
.L_x_5698:
[----:B------:R-:W-:Y:S05]  /*ff50*/  BSYNC.RECONVERGENT B0 ;  /* 0x0000000000007941 */ /* 0x000fea0003800200 */
.L_x_5697:
[----:B------:R-:W-:Y:S05]  /*ff60*/  BSYNC.RECONVERGENT B1 ;  /* 0x0000000000017941 */ /* 0x000fea0003800200 */
.L_x_5696:
        /* <DEDUP_REMOVED lines=86> */
.L_x_5700:
[----:B------:R-:W-:Y:S05]  /*104d0*/  BSYNC.RECONVERGENT B0 ;  /* 0x0000000000007941 */ /* 0x000fea0003800200 */
.L_x_5699:
[----:B-----5:R4:W-:Y:S02]  /*104e0*/  STS.128 [R66+0x2000], R24 ;  /* 0x0020001842007388 */ /* 0x0209e40000000c00 */
.L_x_5695:
[----:B------:R-:W-:Y:S05]  /*104f0*/  BSYNC.RECONVERGENT B2 ;  /* 0x0000000000027941 */ /* 0x000fea0003800200 */
.L_x_5694:
        /* <DEDUP_REMOVED lines=92> */
.L_x_5706:
[----:B------:R-:W-:Y:S05]  /*10ac0*/  BSYNC.RECONVERGENT B0 ;  /* 0x0000000000007941 */ /* 0x000fea0003800200 */
.L_x_5705:
[----:B-----5:R4:W-:Y:S02]  /*10ad0*/  STS.128 [R66+0x800], R24 ;  /* 0x0008001842007388 */ /* 0x0209e40000000c00 */
.L_x_5704:
[----:B------:R-:W-:Y:S05]  /*10ae0*/  BSYNC.RECONVERGENT B1 ;  /* 0x0000000000017941 */ /* 0x000fea0003800200 */
.L_x_5703:
        /* <DEDUP_REMOVED lines=85> */
.L_x_5708:
[----:B------:R-:W-:Y:S05]  /*11040*/  BSYNC.RECONVERGENT B0 ;  /* 0x0000000000007941 */ /* 0x000fea0003800200 */
.L_x_5707:
[----:B-----5:R4:W-:Y:S02]  /*11050*/  STS.128 [R66+0x2800], R24 ;  /* 0x0028001842007388 */ /* 0x0209e40000000c00 */
.L_x_5702:
[----:B------:R-:W-:Y:S05]  /*11060*/  BSYNC.RECONVERGENT B2 ;  /* 0x0000000000027941 */ /* 0x000fea0003800200 */
.L_x_5701:
        /* <DEDUP_REMOVED lines=90> */
.L_x_5714:
[----:B------:R-:W-:Y:S05]  /*11610*/  BSYNC.RECONVERGENT B0 ;  /* 0x0000000000007941 */ /* 0x000fea0003800200 */
.L_x_5713:
[----:B-----5:R4:W-:Y:S02]  /*11620*/  STS.128 [R66+0x1000], R24 ;  /* 0x0010001842007388 */ /* 0x0209e40000000c00 */
.L_x_5712:
[----:B------:R-:W-:Y:S05]  /*11630*/  BSYNC.RECONVERGENT B1 ;  /* 0x0000000000017941 */ /* 0x000fea0003800200 */
.L_x_5711:
        /* <DEDUP_REMOVED lines=83> */
.L_x_5716:
[----:B------:R-:W-:Y:S05]  /*11b70*/  BSYNC.RECONVERGENT B0 ;  /* 0x0000000000007941 */ /* 0x000fea0003800200 */
.L_x_5715:
[----:B-----5:R4:W-:Y:S02]  /*11b80*/  STS.128 [R66+0x3000], R24 ;  /* 0x0030001842007388 */ /* 0x0209e40000000c00 */
.L_x_5710:
[----:B------:R-:W-:Y:S05]  /*11b90*/  BSYNC.RECONVERGENT B2 ;  /* 0x0000000000027941 */ /* 0x000fea0003800200 */
.L_x_5709:
        /* <DEDUP_REMOVED lines=91> */
.L_x_5720:
[----:B------:R-:W-:Y:S05]  /*12150*/  BSYNC.RECONVERGENT B0 ;  /* 0x0000000000007941 */ /* 0x000fea0003800200 */
.L_x_5719:
[----:B-----5:R1:W-:Y:S02]  /*12160*/  STS.128 [R66+0x1800], R24 ;  /* 0x0018001842007388 */ /* 0x0203e40000000c00 */
.L_x_5718:
[----:B------:R-:W-:Y:S05]  /*12170*/  BSYNC.RECONVERGENT B1 ;  /* 0x0000000000017941 */ /* 0x000fea0003800200 */
.L_x_5717:
        /* <DEDUP_REMOVED lines=84> */
.L_x_5722:
[----:B------:R-:W-:Y:S05]  /*126c0*/  BSYNC.RECONVERGENT B0 ;  /* 0x0000000000007941 */ /* 0x000fea0003800200 */
.L_x_5721:
[----:B-----5:R1:W-:Y:S02]  /*126d0*/  STS.128 [R66+0x3800], R4 ;  /* 0x0038000442007388 */ /* 0x0203e40000000c00 */
.L_x_5662:
[----:B------:R-:W-:Y:S05]  /*126e0*/  BSYNC.RECONVERGENT B3 ;  /* 0x0000000000037941 */ /* 0x000fea0003800200 */
.L_x_5654:
[----:B------:R-:W-:Y:S01]  /*126f0*/  IMAD.IADD R71, R64, 0x1, -R71 ;  /* 0x0000000140477824 */ /* 0x000fe200078e0a47 */
[----:B------:R-:W-:Y:S01]  /*12700*/  BSSY.RECONVERGENT B0, `(.L_x_5723) ;  /* 0x0000018000007945 */ /* 0x000fe20003800200 */
[C---:B-123--:R-:W-:Y:S02]  /*12710*/  VIADD R4, R118.reuse, 0x40 ;  /* 0x0000004076047836 */ /* 0x04efe40000000000 */
        /* <DEDUP_REMOVED lines=22> */
.L_x_5724:
[----:B------:R-:W-:Y:S05]  /*12880*/  BSYNC.RECONVERGENT B0 ;  /* 0x0000000000007941 */ /* 0x000fea0003800200 */
.L_x_5723:
        /* <DEDUP_REMOVED lines=18> */
.L_x_5726:
[----:B------:R-:W-:Y:S05]  /*129b0*/  BSYNC.RECONVERGENT B0 ;  /* 0x0000000000007941 */ /* 0x000fea0003800200 */
.L_x_5725:
        /* <DEDUP_REMOVED lines=16> */
.L_x_5728:
[----:B------:R-:W-:Y:S05]  /*12ac0*/  BSYNC.RECONVERGENT B0 ;  /* 0x0000000000007941 */ /* 0x000fea0003800200 */
.L_x_5727:
        /* <DEDUP_REMOVED lines=18> */
.L_x_5730:
[----:B------:R-:W-:Y:S05]  /*12bf0*/  BSYNC.RECONVERGENT B0 ;  /* 0x0000000000007941 */ /* 0x000fea0003800200 */
.L_x_5729:
        /* <DEDUP_REMOVED lines=20> */
.L_x_5732:
[----:B------:R-:W-:Y:S05]  /*12d40*/  BSYNC.RECONVERGENT B0 ;  /* 0x0000000000007941 */ /* 0x000fea0003800200 */
.L_x_5731:
[----:B------:R-:W-:Y:S04]  /*12d50*/  BSSY.RECONVERGENT B0, `(.L_x_5733) ;  /* 0x0000010000007945 */ /* 0x000fe80003800200 */
[----:B------:R-:W-:Y:S05]  /*12d60*/  @P2 BRA `(.L_x_5734) ;  /* 0x0000000000382947 */ /* 0x000fea0003800000 */
[-C--:B------:R-:W-:Y:S02]  /*12d70*/  ISETP.GE.AND P3, PT, R14, R231.reuse, PT ;  /* 0x000000e70e00720c */ /* 0x080fe40003f66270 */
[----:B------:R-:W-:Y:S02]  /*12d80*/  ISETP.GE.AND P2, PT, R9, R231, PT ;  /* 0x000000e70900720c */ /* 0x000fe40003f46270 */
[----:B--23-5:R-:W-:-:S04]  /*12d90*/  LEA R10, P4, R218, R6, 0x7 ;  /* 0x00000006da0a7211 */ /* 0x02cfc800078838ff */
        /* <DEDUP_REMOVED lines=11> */
.L_x_5734:
[----:B------:R-:W-:Y:S05]  /*12e50*/  BSYNC.RECONVERGENT B0 ;  /* 0x0000000000007941 */ /* 0x000fea0003800200 */
.L_x_5733:
        /* <DEDUP_REMOVED lines=19> */
.L_x_5736:
[----:B------:R-:W-:Y:S05]  /*12f90*/  BSYNC.RECONVERGENT B0 ;  /* 0x0000000000007941 */ /* 0x000fea0003800200 */
.L_x_5735:
        /* <DEDUP_REMOVED lines=17> */
.L_x_5738:
[----:B------:R-:W-:Y:S05]  /*130b0*/  BSYNC.RECONVERGENT B0 ;  /* 0x0000000000007941 */ /* 0x000fea0003800200 */
.L_x_5737:
[----:B------:R-:W2:Y:S04]  /*130c0*/  LD.E.64 R12, desc[UR4][R132.64+0x1c0] ;  /* 0x0001c004840c7980 */ /* 0x000ea8000c101b00 */
[----:B-1----:R-:W4:Y:S01]  /*130d0*/  LD.E.64 R6, desc[UR4][R132.64+0x1b8] ;  /* 0x0001b80484067980 */ /* 0x002f22000c101b00 */
[----:B------:R-:W-:-:S03]  /*130e0*/  MOV R114, R232 ;  /* 0x000000e800727202 */ /* 0x000fc60000000f00 */
[----:B------:R-:W4:Y:S04]  /*130f0*/  LD.E R5, desc[UR4][R132.64+0xd8] ;  /* 0x0000d80484057980 */ /* 0x000f28000c101900 */
[----:B------:R-:W0:Y:S01]  /*13100*/  LDGDEPBAR ;  /* 0x00000000000079af */ /* 0x000e220000000000 */
[----:B--23-5:R-:W-:-:S04]  /*13110*/  IMAD.WIDE.U32 R10, R233, R12, R114 ;  /* 0x0000000ce90a7225 */ /* 0x02cfc800078e0072 */
[----:B------:R-:W-:Y:S01]  /*13120*/  IMAD R0, R13, R233, RZ ;  /* 0x000000e90d007224 */ /* 0x000fe200078e02ff */
[----:B----4-:R-:W-:-:S04]  /*13130*/  LEA R6, P0, R10, R6, 0x2 ;  /* 0x000000060a067211 */ /* 0x010fc800078010ff */
[----:B------:R-:W-:-:S04]  /*13140*/  IADD3 R0, PT, PT, R11, R0, RZ ;  /* 0x000000000b007210 */ /* 0x000fc80007ffe0ff */
[----:B------:R-:W-:-:S05]  /*13150*/  LEA.HI.X R7, R10, R7, R0, 0x2, P0 ;  /* 0x000000070a077211 */ /* 0x000fca00000f1400 */
[----:B------:R-:W2:Y:S01]  /*13160*/  LD.E R0, desc[UR4][R6.64] ;  /* 0x0000000406007980 */ /* 0x000ea2000c101900 */
[----:B------:R-:W2:Y:S01]  /*13170*/  MUFU.RCP R5, R5 ;  /* 0x0000000500057308 */ /* 0x000ea20000001000 */
        /* <DEDUP_REMOVED lines=20> */
.L_x_5740:
[----:B------:R2:W-:Y:S04]  /*132c0*/  STS.128 [R66+0xc000], RZ ;  /* 0x00c000ff42007388 */ /* 0x0005e80000000c00 */
[----:B------:R2:W-:Y:S02]  /*132d0*/  STS.128 [R66+0x10000], RZ ;  /* 0x010000ff42007388 */ /* 0x0005e40000000c00 */
.L_x_5741:
[----:B------:R-:W-:Y:S05]  /*132e0*/  BSYNC.RECONVERGENT B0 ;  /* 0x0000000000007941 */ /* 0x000fea0003800200 */
.L_x_5739:
        /* <DEDUP_REMOVED lines=27> */
.L_x_5743:
[----:B------:R-:W-:Y:S05]  /*134a0*/  BSYNC.RECONVERGENT B0 ;  /* 0x0000000000007941 */ /* 0x000fea0003800200 */
.L_x_5742:
        /* <DEDUP_REMOVED lines=18> */
.L_x_5745:
[----:B------:R-:W-:Y:S05]  /*135d0*/  BSYNC.RECONVERGENT B0 ;  /* 0x0000000000007941 */ /* 0x000fea0003800200 */
.L_x_5744:
        /* <DEDUP_REMOVED lines=19> */
.L_x_5747:
[----:B------:R-:W-:Y:S05]  /*13710*/  BSYNC.RECONVERGENT B0 ;  /* 0x0000000000007941 */ /* 0x000fea0003800200 */
.L_x_5746:
        /* <DEDUP_REMOVED lines=21> */
.L_x_5749:
[----:B------:R-:W-:Y:S05]  /*13870*/  BSYNC.RECONVERGENT B0 ;  /* 0x0000000000007941 */ /* 0x000fea0003800200 */
.L_x_5748:
        /* <DEDUP_REMOVED lines=18> */
.L_x_5751:
[----:B------:R-:W-:Y:S05]  /*139a0*/  BSYNC.RECONVERGENT B0 ;  /* 0x0000000000007941 */ /* 0x000fea0003800200 */
.L_x_5750:
        /* <DEDUP_REMOVED lines=21> */
.L_x_5753:
[----:B------:R-:W-:Y:S05]  /*13b00*/  BSYNC.RECONVERGENT B0 ;  /* 0x0000000000007941 */ /* 0x000fea0003800200 */
.L_x_5752:
        /* <DEDUP_REMOVED lines=19> */
.L_x_5755:
[----:B------:R-:W-:Y:S05]  /*13c40*/  BSYNC.RECONVERGENT B0 ;  /* 0x0000000000007941 */ /* 0x000fea0003800200 */
.L_x_5754:
[----:B------:R-:W5:Y:S01]  /*13c50*/  S2UR UR6, SR_CgaCtaId ;  /* 0x00000000000679c3 */ /* 0x000f620000008800 */
[----:B---3--:R-:W-:Y:S01]  /*13c60*/  SHF.R.U32.HI R212, RZ, 0x1, R208 ;  /* 0x00000001ffd47819 */ /* 0x008fe200000116d0 */
[----:B------:R-:W-:Y:S01]  /*13c70*/  UMOV UR7, 0x400 ;  /* 0x0000040000077882 */ /* 0x000fe20000000000 */
[C---:B------:R-:W-:Y:S01]  /*13c80*/  SHF.L.U32 R213, R208.reuse, 0x5, RZ ;  /* 0x00000005d0d57819 */ /* 0x040fe200000006ff */
[----:B------:R-:W3:Y:S01]  /*13c90*/  LD.E R121, desc[UR4][R132.64+0x18c] ;  /* 0x00018c0484797980 */ /* 0x000ee2000c101900 */
[C---:B------:R-:W-:Y:S02]  /*13ca0*/  SHF.L.U32 R120, R208.reuse, 0x6, RZ ;  /* 0x00000006d0787819 */ /* 0x040fe400000006ff */
[----:B------:R-:W-:Y:S01]  /*13cb0*/  SHF.L.U32 R209, R208, 0x3, RZ ;  /* 0x00000003d0d17819 */ /* 0x000fe200000006ff */
        /* <DEDUP_REMOVED lines=24> */
[----:B------:R-:W2:Y:S04]  /*13e40*/  LDSM.16.M88.4 R20, [R122+UR6+0x5000] ;  /* 0x005000067a14783b */ /* 0x000ea80008000200 */
[----:B------:R-:W4:Y:S04]  /*13e50*/  LDSM.16.M88.4 R12, [R122+UR6+0x5800] ;  /* 0x005800067a0c783b */ /* 0x000f280008000200 */
[----:B------:R-:W4:Y:S04]  /*13e60*/  LDSM.16.M88.4 R4, [R122+UR6+0x6000] ;  /* 0x006000067a04783b */ /* 0x000f280008000200 */
[----:B------:R-:W4:Y:S04]  /*13e70*/  LDSM.16.M88.4 R92, [R122+UR6+0x6800] ;  /* 0x006800067a5c783b */ /* 0x000f280008000200 */
[----:B------:R-:W4:Y:S04]  /*13e80*/  LDSM.16.M88.4 R84, [R122+UR6+0x7000] ;  /* 0x007000067a54783b */ /* 0x000f280008000200 */
[----:B------:R-:W4:Y:S04]  /*13e90*/  LDSM.16.M88.4 R44, [R122+UR6+0x7800] ;  /* 0x007800067a2c783b */ /* 0x000f280008000200 */
[----:B------:R-:W-:Y:S04]  /*13ea0*/  LDSM.16.M88.4 R112, [R124] ;  /* 0x000000007c70783b */ /* 0x000fe80000000200 */
[----:B------:R-:W4:Y:S01]  /*13eb0*/  LDSM.16.M88.4 R60, [R67+0x4000] ;  /* 0x00400000433c783b */ /* 0x000f220000000200 */
[----:B-1----:R-:W-:Y:S03]  /*13ec0*/  HMMA.16816.F32.BF16 R40, R76, R36, RZ ;  /* 0x000000244c28723c */ /* 0x002fe600000418ff */
[----:B------:R-:W1:Y:S01]  /*13ed0*/  LDSM.16.M88.4 R56, [R67+0x4800] ;  /* 0x004800004338783b */ /* 0x000e620000000200 */
[----:B------:R-:W-:-:S03]  /*13ee0*/  MOV R210, 0x40 ;  /* 0x0000004000d27802 */ /* 0x000fc60000000f00 */
[----:B------:R-:W1:Y:S01]  /*13ef0*/  LDSM.16.M88.4 R48, [R67+0x5000] ;  /* 0x005000004330783b */ /* 0x000e620000000200 */
[C---:B------:R-:W-:Y:S01]  /*13f00*/  HMMA.16816.F32.BF16 R36, R76.reuse, R38, RZ ;  /* 0x000000264c24723c */ /* 0x040fe200000418ff */
[----:B------:R-:W-:Y:S02]  /*13f10*/  SEL R55, R210, 0xffffffc0, !P2 ;  /* 0xffffffc0d2377807 */ /* 0x000fe40005000000 */
[----:B------:R-:W-:Y:S02]  /*13f20*/  LDSM.16.M88.4 R100, [R67+0x7800] ;  /* 0x007800004364783b */ /* 0x000fe40000000200 */
[-C--:B------:R-:W-:Y:S02]  /*13f30*/  IADD3 R123, PT, PT, R125, R55.reuse, RZ ;  /* 0x000000377d7b7210 */ /* 0x080fe40007ffe0ff */
[----:B------:R-:W-:Y:S01]  /*13f40*/  LDSM.16.M88.4 R116, [R67+0x6000] ;  /* 0x006000004374783b */ /* 0x000fe20000000200 */
[----:B------:R-:W-:Y:S01]  /*13f50*/  IADD3 R3, PT, PT, R3, R55, RZ ;  /* 0x0000003703037210 */ /* 0x000fe20007ffe0ff */
[C---:B-----5:R-:W-:Y:S02]  /*13f60*/  HMMA.16816.F32.BF16 R32, R76.reuse, R28, RZ ;  /* 0x0000001c4c20723c */ /* 0x060fe400000418ff */
[----:B------:R-:W-:Y:S04]  /*13f70*/  LDSM.16.M88.4 R72, [R123] ;  /* 0x000000007b48783b */ /* 0x000fe80000000200 */
[----:B------:R-:W-:Y:S02]  /*13f80*/  LDSM.16.M88.4 R68, [R3+0x4000] ;  /* 0x004000000344783b */ /* 0x000fe40000000200 */
[C---:B--2---:R-:W-:Y:S02]  /*13f90*/  HMMA.16816.F32.BF16 R24, R76.reuse, R20, RZ ;  /* 0x000000144c18723c */ /* 0x044fe400000418ff */
[----:B------:R-:W-:Y:S04]  /*13fa0*/  LDSM.16.M88.4 R108, [R67+0x6800] ;  /* 0x00680000436c783b */ /* 0x000fe80000000200 */
[----:B------:R-:W-:Y:S02]  /*13fb0*/  LDSM.16.M88.4 R104, [R67+0x7000] ;  /* 0x007000004368783b */ /* 0x000fe40000000200 */
        /* <DEDUP_REMOVED lines=121> */
[----:B------:R-:W3:Y:S01]  /*14750*/  LDSM.16.M88.4 R16, [R122+UR6+0xa800] ;  /* 0x00a800067a10783b */ /* 0x000ee20008000200 */
        /* <DEDUP_REMOVED lines=17> */
[C---:B--2---:R-:W-:Y:S08]  /*14870*/  HMMA.16816.F32.BF16 R12, R68.reuse, R34, R12 ;  /* 0x00000022440c723c */ /* 0x044ff0000004180c */
        /* <DEDUP_REMOVED lines=19> */
[----:B-----5:R-:W5:Y:S01]  /*149b0*/  LDSM.16.M88.4 R28, [R122+UR6+0xb000] ;  /* 0x00b000067a1c783b */ /* 0x020f620008000200 */
        /* <DEDUP_REMOVED lines=14> */
[----:B---3--:R-:W2:Y:S01]  /*14aa0*/  LDSM.16.M88.4 R20, [R122+UR6+0xb800] ;  /* 0x00b800067a14783b */ /* 0x008ea20008000200 */
        /* <DEDUP_REMOVED lines=48> */
[C---:B-----5:R-:W-:Y:S01]  /*14db0*/  HMMA.16816.F32.BF16 R88, R72.reuse, R16, R88 ;  /* 0x000000104858723c */ /* 0x060fe20000041858 */
[-C--:B------:R-:W-:Y:S01]  /*14dc0*/  FMUL.FTZ R48, R48, R121.reuse ;  /* 0x0000007930307220 */ /* 0x080fe20000410000 */
[-C--:B------:R-:W-:Y:S01]  /*14dd0*/  FMUL.FTZ R50, R50, R121.reuse ;  /* 0x0000007932327220 */ /* 0x080fe20000410000 */
[-C--:B------:R-:W-:Y:S01]  /*14de0*/  FMUL.FTZ R100, R100, R121.reuse ;  /* 0x0000007964647220 */ /* 0x080fe20000410000 */
[-C--:B------:R-:W-:Y:S01]  /*14df0*/  FMUL.FTZ R56, R56, R121.reuse ;  /* 0x0000007938387220 */ /* 0x080fe20000410000 */
[-C--:B------:R-:W-:Y:S01]  /*14e00*/  FMUL.FTZ R108, R108, R121.reuse ;  /* 0x000000796c6c7220 */ /* 0x080fe20000410000 */
[----:B------:R-:W-:Y:S01]  /*14e10*/  FMUL.FTZ R96, R96, R121 ;  /* 0x0000007960607220 */ /* 0x000fe20000410000 */
[----:B------:R-:W4:Y:S01]  /*14e20*/  MUFU.TANH R47, R47 ;  /* 0x0000002f002f7308 */ /* 0x000f220000002400 */
[----:B--2---:R-:W-:Y:S01]  /*14e30*/  HMMA.16816.F32.BF16 R80, R72, R4, R80 ;  /* 0x000000044850723c */ /* 0x004fe20000041850 */
[----:B------:R-:W-:-:S07]  /*14e40*/  DEPBAR.LE SB0, 0x0 ;  /* 0x000080000000791a */ /* 0x000fce0000000000 */
        /* <DEDUP_REMOVED lines=28> */
[----:B------:R-:W-:Y:S01]  /*15010*/  FMUL.FTZ R78, R78, R121 ;  /* 0x000000794e4e7220 */ /* 0x000fe20000410000 */
[----:B------:R-:W-:Y:S01]  /*15020*/  ISETP.GT.AND P0, PT, R241, R222, PT ;  /* 0x000000def100720c */ /* 0x000fe20003f04270 */
        /* <DEDUP_REMOVED lines=48> */
[----:B------:R-:W-:Y:S01]  /*15330*/  LOP3.LUT R61, R120, 0x200, RZ, 0xc0, !PT ;  /* 0x00000200783d7812 */ /* 0x000fe200078ec0ff */
        /* <DEDUP_REMOVED lines=15> */
.L_x_5759:
[----:B------:R-:W2:Y:S01]  /*15430*/  LD.E R15, desc[UR4][R132.64+0x170] ;  /* 0x00017004840f7980 */ /* 0x000ea2000c101900 */
[----:B------:R-:W-:Y:S01]  /*15440*/  VIADD R10, R53, 0xffffff00 ;  /* 0xffffff00350a7836 */ /* 0x000fe20000000000 */
[----:B------:R-:W-:Y:S02]  /*15450*/  SHF.L.U32 R14, R241, 0x7, RZ ;  /* 0x00000007f10e7819 */ /* 0x000fe400000006ff */
        /* <DEDUP_REMOVED lines=38> */
[----:B------:R-:W-:-:S03]  /*156c0*/  SEL R13, R13, R12, !P1 ;  /* 0x0000000c0d0d7207 */ /* 0x000fc60004800000 */
[----:B------:R-:W-:-:S04]  /*156d0*/  IMAD.WIDE R94, R6, 0x4, R234 ;  /* 0x00000004065e7825 */ /* 0x000fc800078e02ea */
[C---:B-1----:R-:W-:Y:S01]  /*156e0*/  IMAD.WIDE R78, R13.reuse, 0x4, R234 ;  /* 0x000000040d4e7825 */ /* 0x042fe200078e02ea */
        /* <DEDUP_REMOVED lines=17> */
.L_x_5760:
[----:B------:R-:W-:Y:S05]  /*15800*/  BSYNC.RECONVERGENT B0 ;  /* 0x0000000000007941 */ /* 0x000fea0003800200 */
.L_x_5758:
[----:B------:R-:W-:Y:S01]  /*15810*/  ISETP.GE.AND P1, PT, R2, R231, PT ;  /* 0x000000e70200720c */ /* 0x000fe20003f26270 */
[----:B------:R-:W-:Y:S01]  /*15820*/  IMAD.SHL.U32 R3, R218, 0x20, RZ ;  /* 0x00000020da037824 */ /* 0x000fe200078e00ff */
[----:B------:R-:W-:-:S04]  /*15830*/  LOP3.LUT R2, R2, 0x40, RZ, 0xfc, !PT ;  /* 0x0000004002027812 */ /* 0x000fc800078efcff */
[----:B------:R-:W-:Y:S02]  /*15840*/  ISETP.GE.AND P0, PT, R2, R231, PT ;  /* 0x000000e70200720c */ /* 0x000fe40003f06270 */
[----:B------:R-:W-:Y:S02]  /*15850*/  SHF.L.U64.HI R2, R218, 0x5, R219 ;  /* 0x00000005da027819 */ /* 0x000fe400000102db */
[----:B------:R-:W-:-:S03]  /*15860*/  IADD3 R12, P3, PT, R3, R224, RZ ;  /* 0x000000e0030c7210 */ /* 0x000fc60007f7e0ff */
[--C-:B------:R-:W-:Y:S02]  /*15870*/  @!P1 IMAD.MOV.U32 R225, RZ, RZ, R223.reuse ;  /* 0x000000ffffe19224 */ /* 0x100fe400078e00df */
[----:B------:R-:W-:Y:S01]  /*15880*/  IMAD.X R13, R2, 0x1, R223, P3 ;  /* 0x00000001020d7824 */ /* 0x000fe200018e06df */
[-C--:B------:R-:W-:Y:S02]  /*15890*/  IADD3 R94, P3, PT, R12, R3.reuse, RZ ;  /* 0x000000030c5e7210 */ /* 0x080fe40007f7e0ff */
[----:B------:R-:W-:Y:S01]  /*158a0*/  @!PT LDS RZ, [RZ] ;  /* 0x00000000fffff984 */ /* 0x000fe20000000800 */
[----:B------:R-:W-:Y:S01]  /*158b0*/  @!PT LDS RZ, [RZ] ;  /* 0x00000000fffff984 */ /* 0x000fe20000000800 */
[----:B------:R-:W-:Y:S01]  /*158c0*/  @!PT LDS RZ, [RZ] ;  /* 0x00000000fffff984 */ /* 0x000fe20000000800 */
[----:B------:R2:W-:Y:S03]  /*158d0*/  @!P1 LDGSTS.E.BYPASS.LTC128B.128 [R66+0x4000], desc[UR4][R224.64] ;  /* 0x04000000e0429fae */ /* 0x0005e6000b981a04 */
[--C-:B------:R-:W-:Y:S01]  /*158e0*/  IMAD.X R95, R13, 0x1, R2.reuse, P3 ;  /* 0x000000010d5f7824 */ /* 0x100fe200018e0602 */
[-C--:B-1----:R-:W-:Y:S01]  /*158f0*/  IADD3 R78, P3, PT, R94, R3.reuse, RZ ;  /* 0x000000035e4e7210 */ /* 0x082fe20007f7e0ff */
        /* <DEDUP_REMOVED lines=35> */
[----:B--2---:R-:W-:Y:S01]  /*15b30*/  IADD3 R94, P3, PT, R14, R3, RZ ;  /* 0x000000030e5e7210 */ /* 0x004fe20007f7e0ff */
        /* <DEDUP_REMOVED lines=59> */
.L_x_5757:
[----:B------:R-:W-:Y:S05]  /*15ef0*/  BSYNC.RECONVERGENT B1 ;  /* 0x0000000000017941 */ /* 0x000fea0003800200 */
.L_x_5756:
[----:B---3--:R-:W-:Y:S01]  /*15f00*/  SHF.R.U32.HI R3, RZ, 0x2, R208 ;  /* 0x00000002ff037819 */ /* 0x008fe200000116d0 */
[----:B------:R-:W-:-:S03]  /*15f10*/  IMAD.SHL.U32 R2, R208, 0x2, RZ ;  /* 0x00000002d0027824 */ /* 0x000fc600078e00ff */
        /* <DEDUP_REMOVED lines=18> */
[C---:B------:R-:W-:Y:S01]  /*16040*/  VIADD R183, R99.reuse, 0x20 ;  /* 0x0000002063b77836 */ /* 0x040fe20000000000 */
[----:B------:R-:W-:Y:S01]  /*16050*/  IABS R6, R6 ;  /* 0x0000000600067213 */ /* 0x000fe20000000000 */
[C---:B------:R-:W-:Y:S01]  /*16060*/  VIADD R185, R99.reuse, 0x19 ;  /* 0x0000001963b97836 */ /* 0x040fe20000000000 */
[----:B------:R-:W-:Y:S01]  /*16070*/  I2FP.F32.S32 R10, R10 ;  /* 0x0000000a000a7245 */ /* 0x000fe20000201400 */
[----:B------:R-:W-:Y:S01]  /*16080*/  VIADD R15, R99, 0x8 ;  /* 0x00000008630f7836 */ /* 0x000fe20000000000 */
[----:B------:R-:W-:Y:S01]  /*16090*/  I2FP.F32.S32 R18, R6 ;  /* 0x0000000600127245 */ /* 0x000fe20000201400 */
[----:B------:R-:W-:Y:S01]  /*160a0*/  IMAD.IADD R6, R4, 0x1, -R13 ;  /* 0x0000000104067824 */ /* 0x000fe200078e0a0d */
[----:B------:R-:W-:Y:S01]  /*160b0*/  IABS R8, R8 ;  /* 0x0000000800087213 */ /* 0x000fe20000000000 */
[----:B-1----:R-:W-:Y:S01]  /*160c0*/  FFMA.FTZ R23, -R0, R10, R129 ;  /* 0x0000000a00177223 */ /* 0x002fe20000010181 */
[C---:B------:R-:W-:Y:S01]  /*160d0*/  IMAD.IADD R10, R4.reuse, 0x1, -R183 ;  /* 0x00000001040a7824 */ /* 0x040fe200078e0ab7 */
[----:B------:R-:W-:Y:S01]  /*160e0*/  ISETP.GE.AND P6, PT, R15, R64, PT ;  /* 0x000000400f00720c */ /* 0x000fe20003fc6270 */
[C---:B------:R-:W-:Y:S01]  /*160f0*/  VIADD R181, R99.reuse, 0x21 ;  /* 0x0000002163b57836 */ /* 0x040fe20000000000 */
[----:B------:R-:W-:Y:S01]  /*16100*/  IABS R6, R6 ;  /* 0x0000000600067213 */ /* 0x000fe20000000000 */
[C---:B------:R-:W-:Y:S01]  /*16110*/  IMAD.IADD R14, R4.reuse, 0x1, -R185 ;  /* 0x00000001040e7824 */ /* 0x040fe200078e0ab9 */
[----:B------:R-:W-:Y:S01]  /*16120*/  I2FP.F32.S32 R8, R8 ;  /* 0x0000000800087245 */ /* 0x000fe20000201400 */
[C---:B------:R-:W-:Y:S01]  /*16130*/  VIADD R175, R99.reuse, 0x31 ;  /* 0x0000003163af7836 */ /* 0x040fe20000000000 */
[----:B------:R-:W-:Y:S01]  /*16140*/  IABS R10, R10 ;  /* 0x0000000a000a7213 */ /* 0x000fe20000000000 */
[----:B------:R-:W-:Y:S01]  /*16150*/  IMAD.IADD R16, R4, 0x1, -R15 ;  /* 0x0000000104107824 */ /* 0x000fe200078e0a0f */
[----:B------:R-:W-:Y:S01]  /*16160*/  I2FP.F32.S32 R6, R6 ;  /* 0x0000000600067245 */ /* 0x000fe20000201400 */
[----:B------:R-:W-:Y:S01]  /*16170*/  VIADD R179, R99, 0x28 ;  /* 0x0000002863b37836 */ /* 0x000fe20000000000 */
[----:B------:R-:W-:Y:S01]  /*16180*/  I2FP.F32.S32 R10, R10 ;  /* 0x0000000a000a7245 */ /* 0x000fe20000201400 */
[----:B------:R-:W-:Y:S01]  /*16190*/  FFMA.FTZ R29, -R0, R8, R49 ;  /* 0x00000008001d7223 */ /* 0x000fe20000010131 */
[----:B------:R-:W-:-:S02]  /*161a0*/  IMAD.IADD R8, R4, 0x1, -R181 ;  /* 0x0000000104087824 */ /* 0x000fc400078e0ab5 */
[----:B------:R-:W-:Y:S01]  /*161b0*/  FFMA.FTZ R15, -R0, R6, R51 ;  /* 0x00000006000f7223 */ /* 0x000fe20000010133 */
[C---:B------:R-:W-:Y:S01]  /*161c0*/  VIADD R167, R99.reuse, 0x38 ;  /* 0x0000003863a77836 */ /* 0x040fe20000000000 */
[----:B------:R-:W-:Y:S01]  /*161d0*/  IABS R14, R14 ;  /* 0x0000000e000e7213 */ /* 0x000fe20000000000 */
[C---:B------:R-:W-:Y:S01]  /*161e0*/  IMAD.IADD R20, R4.reuse, 0x1, -R175 ;  /* 0x0000000104147824 */ /* 0x040fe200078e0aaf */
[----:B------:R-:W-:Y:S01]  /*161f0*/  IABS R16, R16 ;  /* 0x0000001000107213 */ /* 0x000fe20000000000 */
[----:B------:R-:W-:Y:S02]  /*16200*/  IMAD.IADD R6, R4, 0x1, -R179 ;  /* 0x0000000104067824 */ /* 0x000fe400078e0ab3 */
[----:B------:R-:W-:Y:S01]  /*16210*/  FFMA.FTZ R249, -R0, R10, R141 ;  /* 0x0000000a00f97223 */ /* 0x000fe2000001018d */
[C---:B------:R-:W-:Y:S01]  /*16220*/  IMAD.IADD R10, R4.reuse, 0x1, -R167 ;  /* 0x00000001040a7824 */ /* 0x040fe200078e0aa7 */
[----:B------:R-:W-:Y:S01]  /*16230*/  IABS R8, R8 ;  /* 0x0000000800087213 */ /* 0x000fe20000000000 */
[C---:B------:R-:W-:Y:S01]  /*16240*/  VIADD R79, R99.reuse, 0x9 ;  /* 0x00000009634f7836 */ /* 0x040fe20000000000 */
[----:B------:R-:W-:Y:S01]  /*16250*/  I2FP.F32.S32 R14, R14 ;  /* 0x0000000e000e7245 */ /* 0x000fe20000201400 */
[C---:B------:R-:W-:Y:S01]  /*16260*/  VIADD R165, R99.reuse, 0x39 ;  /* 0x0000003963a57836 */ /* 0x040fe20000000000 */
[----:B------:R-:W-:Y:S01]  /*16270*/  IABS R20, R20 ;  /* 0x0000001400147213 */ /* 0x000fe20000000000 */
[----:B------:R-:W-:Y:S01]  /*16280*/  IMAD.IADD R12, R4, 0x1, -R79 ;  /* 0x00000001040c7824 */ /* 0x000fe200078e0a4f */
[----:B------:R-:W-:Y:S01]  /*16290*/  I2FP.F32.S32 R16, R16 ;  /* 0x0000001000107245 */ /* 0x000fe20000201400 */
[C---:B------:R-:W-:Y:S01]  /*162a0*/  FFMA.FTZ R14, -R0.reuse, R14, R135 ;  /* 0x0000000e000e7223 */ /* 0x040fe20000010187 */
[----:B------:R-:W-:Y:S01]  /*162b0*/  IABS R6, R6 ;  /* 0x0000000600067213 */ /* 0x000fe20000000000 */
[C---:B------:R-:W-:Y:S01]  /*162c0*/  VIADD R135, R99.reuse, 0x48 ;  /* 0x0000004863877836 */ /* 0x040fe20000000000 */
        /* <DEDUP_REMOVED lines=9> */
[----:B------:R-:W-:Y:S01]  /*16360*/  FFMA.FTZ R243, -R0, R20, R43 ;  /* 0x0000001400f37223 */ /* 0x000fe2000001012b */
[----:B------:R-:W-:-:S02]  /*16370*/  VIADD R129, R99, 0x49 ;  /* 0x0000004963817836 */ /* 0x000fc40000000000 */
[----:B------:R-:W-:Y:S01]  /*16380*/  FFMA.FTZ R143, -R0, R6, R143 ;  /* 0x00000006008f7223 */ /* 0x000fe2000001018f */
[C---:B------:R-:W-:Y:S01]  /*16390*/  IMAD.IADD R20, R4.reuse, 0x1, -R135 ;  /* 0x0000000104147824 */ /* 0x040fe200078e0a87 */
[----:B------:R-:W-:Y:S01]  /*163a0*/  IABS R12, R12 ;  /* 0x0000000c000c7213 */ /* 0x000fe20000000000 */
[----:B------:R-:W-:Y:S02]  /*163b0*/  IMAD.IADD R6, R4, 0x1, -R123 ;  /* 0x0000000104067824 */ /* 0x000fe400078e0a7b */
[----:B------:R-:W-:Y:S01]  /*163c0*/  FFMA.FTZ R149, -R0, R10, R149 ;  /* 0x0000000a00957223 */ /* 0x000fe20000010195 */
[----:B------:R-:W-:Y:S01]  /*163d0*/  IMAD.IADD R10, R4, 0x1, -R129 ;  /* 0x00000001040a7824 */ /* 0x000fe200078e0a81 */
[----:B------:R-:W-:Y:S01]  /*163e0*/  I2FP.F32.S32 R12, R12 ;  /* 0x0000000c000c7245 */ /* 0x000fe20000201400 */
[C---:B------:R-:W-:Y:S01]  /*163f0*/  VIADD R105, R99.reuse, 0x51 ;  /* 0x0000005163697836 */ /* 0x040fe20000000000 */
[----:B------:R-:W-:Y:S01]  /*16400*/  IABS R8, R8 ;  /* 0x0000000800087213 */ /* 0x000fe20000000000 */
[C---:B------:R-:W-:Y:S01]  /*16410*/  VIADD R177, R99.reuse, 0x30 ;  /* 0x0000003063b17836 */ /* 0x040fe20000000000 */
[----:B------:R-:W-:Y:S01]  /*16420*/  IABS R20, R20 ;  /* 0x0000001400147213 */ /* 0x000fe20000000000 */
[----:B------:R-:W-:Y:S01]  /*16430*/  FFMA.FTZ R95, -R0, R12, R125 ;  /* 0x0000000c005f7223 */ /* 0x000fe2000001017d */
[----:B------:R-:W-:Y:S01]  /*16440*/  IABS R6, R6 ;  /* 0x0000000600067213 */ /* 0x000fe20000000000 */
[C---:B------:R-:W-:Y:S01]  /*16450*/  VIADD R125, R99.reuse, 0x50 ;  /* 0x00000050637d7836 */ /* 0x040fe20000000000 */
[----:B------:R-:W-:Y:S01]  /*16460*/  I2FP.F32.S32 R8, R8 ;  /* 0x0000000800087245 */ /* 0x000fe20000201400 */
[----:B------:R-:W-:Y:S01]  /*16470*/  IMAD.IADD R22, R4, 0x1, -R177 ;  /* 0x0000000104167824 */ /* 0x000fe200078e0ab1 */
        /* <DEDUP_REMOVED lines=10> */
[----:B------:R-:W-:Y:S02]  /*16520*/  IMAD.IADD R6, R4, 0x1, -R105 ;  /* 0x0000000104067824 */ /* 0x000fe400078e0a69 */
[----:B------:R-:W-:Y:S01]  /*16530*/  FFMA.FTZ R159, -R0, R10, R159 ;  /* 0x0000000a009f7223 */ /* 0x000fe2000001019f */
[----:B------:R-:W-:Y:S01]  /*16540*/  IMAD.IADD R10, R4, 0x1, -R111 ;  /* 0x00000001040a7824 */ /* 0x000fe200078e0a6f */
[----:B------:R-:W-:Y:S01]  /*16550*/  IABS R8, R8 ;  /* 0x0000000800087213 */ /* 0x000fe20000000000 */
[C---:B------:R-:W-:Y:S01]  /*16560*/  VIADD R141, R99.reuse, 0x41 ;  /* 0x00000041638d7836 */ /* 0x040fe20000000000 */
[----:B------:R-:W-:Y:S01]  /*16570*/  IABS R6, R6 ;  /* 0x0000000600067213 */ /* 0x000fe20000000000 */
[----:B------:R-:W-:Y:S01]  /*16580*/  FFMA.FTZ R18, -R0, R18, R113 ;  /* 0x0000001200127223 */ /* 0x000fe20000010171 */
[----:B------:R-:W-:Y:S01]  /*16590*/  IABS R22, R22 ;  /* 0x0000001600167213 */ /* 0x000fe20000000000 */
[C---:B------:R-:W-:Y:S01]  /*165a0*/  VIADD R113, R99.reuse, 0x59 ;  /* 0x0000005963717836 */ /* 0x040fe20000000000 */
[----:B------:R-:W-:Y:S01]  /*165b0*/  I2FP.F32.S32 R8, R8 ;  /* 0x0000000800087245 */ /* 0x000fe20000201400 */
[----:B------:R-:W-:Y:S01]  /*165c0*/  VIADD R121, R99, 0x58 ;  /* 0x0000005863797836 */ /* 0x000fe20000000000 */
[----:B------:R-:W-:Y:S01]  /*165d0*/  IABS R10, R10 ;  /* 0x0000000a000a7213 */ /* 0x000fe20000000000 */
[----:B------:R-:W-:Y:S01]  /*165e0*/  IMAD.IADD R20, R4, 0x1, -R113 ;  /* 0x0000000104147824 */ /* 0x000fe200078e0a71 */
        /* <DEDUP_REMOVED lines=10> */
[C---:B------:R-:W-:Y:S01]  /*16690*/  VIADD R10, R4.reuse, 0x8 ;  /* 0x00000008040a7836 */ /* 0x040fe20000000000 */
[----:B------:R-:W-:Y:S01]  /*166a0*/  IABS R8, R8 ;  /* 0x0000000800087213 */ /* 0x000fe20000000000 */
[----:B------:R-:W-:Y:S01]  /*166b0*/  IMAD.IADD R197, R4, 0x1, -R121 ;  /* 0x0000000104c57824 */ /* 0x000fe200078e0a79 */
[----:B------:R-:W-:Y:S01]  /*166c0*/  IABS R6, R6 ;  /* 0x0000000600067213 */ /* 0x000fe20000000000 */
[C---:B------:R-:W-:Y:S01]  /*166d0*/  IMAD.IADD R193, R10.reuse, 0x1, -R193 ;  /* 0x000000010ac17824 */ /* 0x040fe200078e0ac1 */
[----:B------:R-:W-:Y:S01]  /*166e0*/  IABS R22, R22 ;  /* 0x0000001600167213 */ /* 0x000fe20000000000 */
[C---:B------:R-:W-:Y:S01]  /*166f0*/  IMAD.IADD R11, R10.reuse, 0x1, -R13 ;  /* 0x000000010a0b7824 */ /* 0x040fe200078e0a0d */
[----:B------:R-:W-:Y:S01]  /*16700*/  I2FP.F32.S32 R8, R8 ;  /* 0x0000000800087245 */ /* 0x000fe20000201400 */
[C---:B------:R-:W-:Y:S01]  /*16710*/  IMAD.IADD R191, R10.reuse, 0x1, -R191 ;  /* 0x000000010abf7824 */ /* 0x040fe200078e0abf */
[----:B------:R-:W-:Y:S01]  /*16720*/  I2FP.F32.S32 R6, R6 ;  /* 0x0000000600067245 */ /* 0x000fe20000201400 */
[----:B------:R-:W-:Y:S01]  /*16730*/  IMAD.IADD R187, R10, 0x1, -R187 ;  /* 0x000000010abb7824 */ /* 0x000fe200078e0abb */
[----:B------:R-:W-:Y:S01]  /*16740*/  I2FP.F32.S32 R22, R22 ;  /* 0x0000001600167245 */ /* 0x000fe20000201400 */
[C---:B------:R-:W-:Y:S01]  /*16750*/  FFMA.FTZ R169, -R0.reuse, R8, R19 ;  /* 0x0000000800a97223 */ /* 0x040fe20000010113 */
[----:B------:R-:W-:Y:S01]  /*16760*/  IABS R20, R20 ;  /* 0x0000001400147213 */ /* 0x000fe20000000000 */
[CC--:B------:R-:W-:Y:S01]  /*16770*/  FFMA.FTZ R8, -R0.reuse, R6.reuse, R117 ;  /* 0x0000000600087223 */ /* 0x0c0fe20000010175 */
[----:B------:R-:W-:Y:S01]  /*16780*/  IABS R193, R193 ;  /* 0x000000c100c17213 */ /* 0x000fe20000000000 */
[C---:B------:R-:W-:Y:S01]  /*16790*/  FFMA.FTZ R51, -R0.reuse, R6, R127 ;  /* 0x0000000600337223 */ /* 0x040fe2000001017f */
[----:B------:R-:W-:Y:S01]  /*167a0*/  FFMA.FTZ R157, -R0, R22, R157 ;  /* 0x00000016009d7223 */ /* 0x000fe2000001019d */
[----:B------:R-:W-:Y:S01]  /*167b0*/  I2FP.F32.S32 R20, R20 ;  /* 0x0000001400147245 */ /* 0x000fe20000201400 */
[----:B------:R-:W-:Y:S01]  /*167c0*/  IMAD.IADD R6, R10, 0x1, -R99 ;  /* 0x000000010a067824 */ /* 0x000fe200078e0a63 */
[----:B------:R-:W-:Y:S01]  /*167d0*/  I2FP.F32.S32 R22, R193 ;  /* 0x000000c100167245 */ /* 0x000fe20000201400 */
[----:B------:R-:W-:Y:S01]  /*167e0*/  VIADD R163, R99, 0x29 ;  /* 0x0000002963a37836 */ /* 0x000fe20000000000 */
[----:B------:R-:W-:Y:S01]  /*167f0*/  FSEL R8, R8, -INF , !P1 ;  /* 0xff80000008087808 */ /* 0x000fe20004800000 */
[C---:B------:R-:W-:Y:S01]  /*16800*/  FFMA.FTZ R189, -R0.reuse, R20, R9 ;  /* 0x0000001400bd7223 */ /* 0x040fe20000010109 */
[----:B------:R-:W-:Y:S01]  /*16810*/  IABS R6, R6 ;  /* 0x0000000600067213 */ /* 0x000fe20000000000 */
[----:B------:R-:W-:Y:S01]  /*16820*/  FFMA.FTZ R9, -R0, R22, R131 ;  /* 0x0000001600097223 */ /* 0x000fe20000010183 */
[----:B------:R-:W-:Y:S01]  /*16830*/  IMAD.IADD R22, R10, 0x1, -R185 ;  /* 0x000000010a167824 */ /* 0x000fe200078e0ab9 */
[----:B------:R-:W-:Y:S01]  /*16840*/  IABS R197, R197 ;  /* 0x000000c500c57213 */ /* 0x000fe20000000000 */
[----:B------:R-:W-:Y:S01]  /*16850*/  IMAD.IADD R12, R4, 0x1, -R163 ;  /* 0x00000001040c7824 */ /* 0x000fe200078e0aa3 */
[----:B------:R-:W-:-:S02]  /*16860*/  I2FP.F32.S32 R6, R6 ;  /* 0x0000000600067245 */ /* 0x000fc40000201400 */
[----:B------:R-:W-:Y:S02]  /*16870*/  IABS R22, R22 ;  /* 0x0000001600167213 */ /* 0x000fe40000000000 */
[----:B------:R-:W-:Y:S01]  /*16880*/  IABS R191, R191 ;  /* 0x000000bf00bf7213 */ /* 0x000fe20000000000 */
[----:B------:R-:W-:Y:S01]  /*16890*/  FFMA.FTZ R6, -R0, R6, R119 ;  /* 0x0000000600067223 */ /* 0x000fe20000010177 */
[----:B------:R-:W-:Y:S02]  /*168a0*/  I2FP.F32.S32 R22, R22 ;  /* 0x0000001600167245 */ /* 0x000fe40000201400 */
[----:B------:R-:W-:Y:S02]  /*168b0*/  I2FP.F32.S32 R197, R197 ;  /* 0x000000c500c57245 */ /* 0x000fe40000201400 */
[----:B------:R-:W-:Y:S02]  /*168c0*/  FSEL R6, R6, -INF , !P1 ;  /* 0xff80000006067808 */ /* 0x000fe40004800000 */
[----:B------:R-:W-:Y:S01]  /*168d0*/  ISETP.GE.AND P1, PT, R13, R64, PT ;  /* 0x000000400d00720c */ /* 0x000fe20003f26270 */
[C---:B------:R-:W-:Y:S01]  /*168e0*/  FFMA.FTZ R13, -R0.reuse, R22, R139 ;  /* 0x00000016000d7223 */ /* 0x040fe2000001018b */
[----:B------:R-:W-:Y:S01]  /*168f0*/  I2FP.F32.S32 R20, R191 ;  /* 0x000000bf00147245 */ /* 0x000fe20000201400 */
[----:B------:R-:W2:Y:S01]  /*16900*/  LD.E R139, desc[UR4][R132.64+0xdc] ;  /* 0x0000dc04848b7980 */ /* 0x000ea2000c101900 */
[----:B------:R-:W-:Y:S01]  /*16910*/  FFMA.FTZ R197, -R0, R197, R17 ;  /* 0x000000c500c57223 */ /* 0x000fe20000010111 */
[----:B------:R-:W-:Y:S01]  /*16920*/  ISETP.GE.AND P5, PT, R79, R64, PT ;  /* 0x000000404f00720c */ /* 0x000fe20003fa6270 */
[----:B------:R-:W-:-:S02]  /*16930*/  IMAD.IADD R79, R10, 0x1, -R79 ;  /* 0x000000010a4f7824 */ /* 0x000fc400078e0a4f */
[----:B------:R-:W-:Y:S01]  /*16940*/  FFMA.FTZ R17, -R0, R20, R47 ;  /* 0x0000001400117223 */ /* 0x000fe2000001012f */
[----:B------:R-:W-:Y:S01]  /*16950*/  IMAD.IADD R20, R10, 0x1, -R183 ;  /* 0x000000010a147824 */ /* 0x000fe200078e0ab7 */
[----:B------:R-:W-:Y:S02]  /*16960*/  IABS R187, R187 ;  /* 0x000000bb00bb7213 */ /* 0x000fe40000000000 */
[----:B------:R-:W-:Y:S02]  /*16970*/  IABS R79, R79 ;  /* 0x0000004f004f7213 */ /* 0x000fe40000000000 */
[----:B------:R-:W-:Y:S02]  /*16980*/  IABS R20, R20 ;  /* 0x0000001400147213 */ /* 0x000fe40000000000 */
[----:B------:R-:W-:Y:S02]  /*16990*/  I2FP.F32.S32 R187, R187 ;  /* 0x000000bb00bb7245 */ /* 0x000fe40000201400 */
[----:B------:R-:W-:-:S02]  /*169a0*/  I2FP.F32.S32 R20, R20 ;  /* 0x0000001400147245 */ /* 0x000fc40000201400 */
[----:B------:R-:W-:Y:S01]  /*169b0*/  I2FP.F32.S32 R24, R79 ;  /* 0x0000004f00187245 */ /* 0x000fe20000201400 */
[----:B------:R-:W-:Y:S01]  /*169c0*/  FFMA.FTZ R79, -R0, R187, R115 ;  /* 0x000000bb004f7223 */ /* 0x000fe20000010173 */
[----:B------:R-:W-:Y:S01]  /*169d0*/  FSEL R101, R18, -INF , !P0 ;  /* 0xff80000012657808 */ /* 0x000fe20004000000 */
[----:B------:R-:W-:Y:S01]  /*169e0*/  FFMA.FTZ R37, -R0, R20, R37 ;  /* 0x0000001400257223 */ /* 0x000fe20000010125 */
[----:B------:R-:W-:Y:S01]  /*169f0*/  IMAD.IADD R20, R10, 0x1, -R177 ;  /* 0x000000010a147824 */ /* 0x000fe200078e0ab1 */
[----:B------:R-:W-:Y:S01]  /*16a00*/  FSEL R97, R16, -INF , !P6 ;  /* 0xff80000010617808 */ /* 0x000fe20007000000 */
[C---:B------:R-:W-:Y:S01]  /*16a10*/  IMAD.IADD R18, R10.reuse, 0x1, -R181 ;  /* 0x000000010a127824 */ /* 0x040fe200078e0ab5 */
[----:B------:R-:W-:Y:S01]  /*16a20*/  FSEL R79, R79, -INF , !P0 ;  /* 0xff8000004f4f7808 */ /* 0x000fe20004000000 */
[----:B------:R-:W-:Y:S01]  /*16a30*/  IMAD.IADD R16, R10, 0x1, -R179 ;  /* 0x000000010a107824 */ /* 0x000fe200078e0ab3 */
[----:B------:R-:W-:Y:S01]  /*16a40*/  IABS R20, R20 ;  /* 0x0000001400147213 */ /* 0x000fe20000000000 */
[----:B------:R-:W-:Y:S01]  /*16a50*/  FFMA.FTZ R33, -R0, R24, R45 ;  /* 0x0000001800217223 */ /* 0x000fe2000001012d */
[----:B------:R-:W-:-:S02]  /*16a60*/  ISETP.GE.AND P0, PT, R185, R64, PT ;  /* 0x00000040b900720c */ /* 0x000fc40003f06270 */
[----:B------:R-:W-:Y:S01]  /*16a70*/  I2FP.F32.S32 R20, R20 ;  /* 0x0000001400147245 */ /* 0x000fe20000201400 */
[----:B------:R-:W-:Y:S01]  /*16a80*/  IMAD.IADD R185, R10, 0x1, -R105 ;  /* 0x000000010ab97824 */ /* 0x000fe200078e0a69 */
[----:B------:R-:W-:Y:S02]  /*16a90*/  IABS R12, R12 ;  /* 0x0000000c000c7213 */ /* 0x000fe40000000000 */
[----:B------:R-:W-:Y:S01]  /*16aa0*/  IABS R11, R11 ;  /* 0x0000000b000b7213 */ /* 0x000fe20000000000 */
[----:B------:R-:W-:Y:S01]  /*16ab0*/  FFMA.FTZ R57, -R0, R20, R57 ;  /* 0x0000001400397223 */ /* 0x000fe20000010139 */
[----:B------:R-:W-:Y:S01]  /*16ac0*/  IMAD.IADD R20, R10, 0x1, -R123 ;  /* 0x000000010a147824 */ /* 0x000fe200078e0a7b */
[----:B------:R-:W-:Y:S02]  /*16ad0*/  IABS R185, R185 ;  /* 0x000000b900b97213 */ /* 0x000fe40000000000 */
[----:B------:R-:W-:Y:S02]  /*16ae0*/  IABS R18, R18 ;  /* 0x0000001200127213 */ /* 0x000fe40000000000 */
[----:B------:R-:W-:-:S02]  /*16af0*/  IABS R20, R20 ;  /* 0x0000001400147213 */ /* 0x000fc40000000000 */
[----:B------:R-:W-:Y:S02]  /*16b00*/  I2FP.F32.S32 R185, R185 ;  /* 0x000000b900b97245 */ /* 0x000fe40000201400 */
[----:B------:R-:W-:Y:S02]  /*16b10*/  IABS R16, R16 ;  /* 0x0000001000107213 */ /* 0x000fe40000000000 */
[----:B------:R-:W-:Y:S01]  /*16b20*/  I2FP.F32.S32 R12, R12 ;  /* 0x0000000c000c7245 */ /* 0x000fe20000201400 */
[C---:B------:R-:W-:Y:S01]  /*16b30*/  FFMA.FTZ R185, -R0.reuse, R185, R27 ;  /* 0x000000b900b97223 */ /* 0x040fe2000001011b */
[----:B------:R-:W-:Y:S02]  /*16b40*/  I2FP.F32.S32 R11, R11 ;  /* 0x0000000b000b7245 */ /* 0x000fe40000201400 */
[----:B------:R-:W-:Y:S01]  /*16b50*/  I2FP.F32.S32 R20, R20 ;  /* 0x0000001400147245 */ /* 0x000fe20000201400 */
[----:B------:R-:W-:Y:S01]  /*16b60*/  VIADD R27, R99, 0x69 ;  /* 0x00000069631b7836 */ /* 0x000fe20000000000 */
[----:B------:R-:W-:Y:S01]  /*16b70*/  I2FP.F32.S32 R18, R18 ;  /* 0x0000001200127245 */ /* 0x000fe20000201400 */
[C---:B------:R-:W-:Y:S01]  /*16b80*/  FFMA.FTZ R12, -R0.reuse, R12, R41 ;  /* 0x0000000c000c7223 */ /* 0x040fe20000010129 */
[----:B------:R-:W-:Y:S01]  /*16b90*/  I2FP.F32.S32 R16, R16 ;  /* 0x0000001000107245 */ /* 0x000fe20000201400 */
[C---:B------:R-:W-:Y:S01]  /*16ba0*/  FFMA.FTZ R137, -R0.reuse, R11, R137 ;  /* 0x0000000b00897223 */ /* 0x040fe20000010189 */
[C---:B------:R-:W-:Y:S01]  /*16bb0*/  FFMA.FTZ R35, -R0.reuse, R20, R35 ;  /* 0x0000001400237223 */ /* 0x040fe20000010123 */
[----:B------:R-:W-:Y:S01]  /*16bc0*/  FFMA.FTZ R41, -R0, R18, R103 ;  /* 0x0000001200297223 */ /* 0x000fe20000010167 */
[----:B------:R-:W-:Y:S01]  /*16bd0*/  FSEL R11, R14, -INF , !P0 ;  /* 0xff8000000e0b7808 */ /* 0x000fe20004000000 */
[----:B------:R-:W-:Y:S01]  /*16be0*/  FFMA.FTZ R39, -R0, R16, R39 ;  /* 0x0000001000277223 */ /* 0x000fe20000010127 */
[----:B------:R-:W-:Y:S01]  /*16bf0*/  IMAD.IADD R20, R4, 0x1, -R27 ;  /* 0x0000000104147824 */ /* 0x000fe200078e0a1b */
[----:B------:R-:W-:Y:S01]  /*16c00*/  FSEL R29, R29, -INF , !P3 ;  /* 0xff8000001d1d7808 */ /* 0x000fe20005800000 */
[C---:B------:R-:W-:Y:S01]  /*16c10*/  IMAD.IADD R18, R10.reuse, 0x1, -R175 ;  /* 0x000000010a127824 */ /* 0x040fe200078e0aaf */
[----:B------:R-:W-:Y:S01]  /*16c20*/  FSEL R17, R17, -INF , !P3 ;  /* 0xff80000011117808 */ /* 0x000fe20005800000 */
[C---:B------:R-:W-:Y:S01]  /*16c30*/  IMAD.IADD R16, R10.reuse, 0x1, -R167 ;  /* 0x000000010a107824 */ /* 0x040fe200078e0aa7 */
[----:B------:R-:W-:Y:S01]  /*16c40*/  FSEL R51, R51, -INF , !P6 ;  /* 0xff80000033337808 */ /* 0x000fe20007000000 */
[----:B------:R-:W-:Y:S01]  /*16c50*/  IMAD.IADD R14, R10, 0x1, -R165 ;  /* 0x000000010a0e7824 */ /* 0x000fe200078e0aa5 */
[----:B------:R-:W-:-:S02]  /*16c60*/  IABS R20, R20 ;  /* 0x0000001400147213 */ /* 0x000fc40000000000 */
[----:B------:R-:W-:Y:S02]  /*16c70*/  IABS R18, R18 ;  /* 0x0000001200127213 */ /* 0x000fe40000000000 */
[----:B------:R-:W-:Y:S02]  /*16c80*/  IABS R16, R16 ;  /* 0x0000001000107213 */ /* 0x000fe40000000000 */
[----:B------:R-:W-:Y:S02]  /*16c90*/  IABS R14, R14 ;  /* 0x0000000e000e7213 */ /* 0x000fe40000000000 */
[----:B------:R-:W-:Y:S02]  /*16ca0*/  ISETP.GE.AND P3, PT, R163, R64, PT ;  /* 0x00000040a300720c */ /* 0x000fe40003f66270 */
[----:B------:R-:W-:Y:S02]  /*16cb0*/  I2FP.F32.S32 R20, R20 ;  /* 0x0000001400147245 */ /* 0x000fe40000201400 */
[----:B------:R-:W-:-:S02]  /*16cc0*/  I2FP.F32.S32 R18, R18 ;  /* 0x0000001200127245 */ /* 0x000fc40000201400 */
[----:B------:R-:W-:Y:S02]  /*16cd0*/  I2FP.F32.S32 R16, R16 ;  /* 0x0000001000107245 */ /* 0x000fe40000201400 */
[----:B------:R-:W-:Y:S02]  /*16ce0*/  I2FP.F32.S32 R14, R14 ;  /* 0x0000000e000e7245 */ /* 0x000fe40000201400 */
[----:B------:R-:W-:Y:S01]  /*16cf0*/  FSEL R47, R12, -INF , !P3 ;  /* 0xff8000000c2f7808 */ /* 0x000fe20005800000 */
[----:B------:R-:W-:Y:S02]  /*16d00*/  IMAD.IADD R12, R10, 0x1, -R125 ;  /* 0x000000010a0c7824 */ /* 0x000fe400078e0a7d */
[C---:B------:R-:W-:Y:S01]  /*16d10*/  FFMA.FTZ R7, -R0.reuse, R20, R7 ;  /* 0x0000001400077223 */ /* 0x040fe20000010107 */
[----:B------:R-:W-:Y:S01]  /*16d20*/  FSEL R95, R95, -INF , !P5 ;  /* 0xff8000005f5f7808 */ /* 0x000fe20006800000 */
[C---:B------:R-:W-:Y:S01]  /*16d30*/  FFMA.FTZ R59, -R0.reuse, R18, R59 ;  /* 0x00000012003b7223 */ /* 0x040fe2000001013b */
[----:B------:R-:W-:Y:S01]  /*16d40*/  FSEL R23, R23, -INF , !P4 ;  /* 0xff80000017177808 */ /* 0x000fe20006000000 */
[C---:B------:R-:W-:Y:S01]  /*16d50*/  FFMA.FTZ R151, -R0.reuse, R16, R151 ;  /* 0x0000001000977223 */ /* 0x040fe20000010197 */
[----:B------:R-:W-:Y:S01]  /*16d60*/  FFMA.FTZ R153, -R0, R14, R153 ;  /* 0x0000000e00997223 */ /* 0x000fe20000010199 */
[----:B------:R-:W-:Y:S01]  /*16d70*/  FMNMX3.FTZ R20, R8, R101, R97, !PT ;  /* 0x0000006508147276 */ /* 0x000fe20007810061 */
[C---:B------:R-:W-:Y:S01]  /*16d80*/  IMAD.IADD R18, R10.reuse, 0x1, -R141 ;  /* 0x000000010a127824 */ /* 0x040fe200078e0a8d */
[----:B------:R-:W-:Y:S01]  /*16d90*/  ISETP.GE.AND P6, PT, R183, R64, PT ;  /* 0x00000040b700720c */ /* 0x000fe20003fc6270 */
[C---:B------:R-:W-:Y:S01]  /*16da0*/  IMAD.IADD R16, R10.reuse, 0x1, -R135 ;  /* 0x000000010a107824 */ /* 0x040fe200078e0a87 */
[----:B------:R-:W-:Y:S01]  /*16db0*/  IABS R12, R12 ;  /* 0x0000000c000c7213 */ /* 0x000fe20000000000 */
[----:B------:R-:W-:Y:S01]  /*16dc0*/  IMAD.IADD R14, R10, 0x1, -R129 ;  /* 0x000000010a0e7824 */ /* 0x000fe200078e0a81 */
[----:B------:R-:W-:-:S02]  /*16dd0*/  FSEL R19, R15, -INF , !P1 ;  /* 0xff8000000f137808 */ /* 0x000fc40004800000 */
[----:B------:R-:W-:Y:S02]  /*16de0*/  FMNMX3.FTZ R20, R20, R95, R23, !PT ;  /* 0x0000005f14147276 */ /* 0x000fe40007810017 */
[----:B------:R-:W-:Y:S01]  /*16df0*/  FSEL R43, R37, -INF , !P6 ;  /* 0xff800000252b7808 */ /* 0x000fe20007000000 */
[----:B------:R-:W-:Y:S01]  /*16e00*/  IMAD.IADD R37, R10, 0x1, -R163 ;  /* 0x000000010a257824 */ /* 0x000fe200078e0aa3 */
[----:B------:R-:W-:Y:S02]  /*16e10*/  IABS R18, R18 ;  /* 0x0000001200127213 */ /* 0x000fe40000000000 */
[----:B------:R-:W-:Y:S02]  /*16e20*/  IABS R16, R16 ;  /* 0x0000001000107213 */ /* 0x000fe40000000000 */
[----:B------:R-:W-:Y:S02]  /*16e30*/  IABS R14, R14 ;  /* 0x0000000e000e7213 */ /* 0x000fe40000000000 */
[----:B------:R-:W-:-:S02]  /*16e40*/  I2FP.F32.S32 R12, R12 ;  /* 0x0000000c000c7245 */ /* 0x000fc40000201400 */
[----:B------:R-:W-:Y:S02]  /*16e50*/  FSEL R249, R249, -INF , !P6 ;  /* 0xff800000f9f97808 */ /* 0x000fe40007000000 */
[----:B------:R-:W-:Y:S02]  /*16e60*/  FMNMX3.FTZ R20, R20, R29, R19, !PT ;  /* 0x0000001d14147276 */ /* 0x000fe40007810013 */
[----:B------:R-:W-:Y:S02]  /*16e70*/  FSEL R33, R33, -INF , !P5 ;  /* 0xff80000021217808 */ /* 0x000fe40006800000 */
[----:B------:R-:W-:Y:S01]  /*16e80*/  FSEL R9, R9, -INF , !P4 ;  /* 0xff80000009097808 */ /* 0x000fe20006000000 */
[----:B------:R-:W-:Y:S01]  /*16e90*/  FFMA.FTZ R67, -R0, R12, R67 ;  /* 0x0000000c00437223 */ /* 0x000fe20000010143 */
[-C--:B------:R-:W-:Y:S02]  /*16ea0*/  ISETP.GE.AND P5, PT, R181, R64.reuse, PT ;  /* 0x00000040b500720c */ /* 0x080fe40003fa6270 */
[----:B------:R-:W-:-:S02]  /*16eb0*/  ISETP.GE.AND P4, PT, R179, R64, PT ;  /* 0x00000040b300720c */ /* 0x000fc40003f86270 */
[----:B------:R-:W-:Y:S02]  /*16ec0*/  I2FP.F32.S32 R18, R18 ;  /* 0x0000001200127245 */ /* 0x000fe40000201400 */
[----:B------:R-:W-:Y:S02]  /*16ed0*/  I2FP.F32.S32 R16, R16 ;  /* 0x0000001000107245 */ /* 0x000fe40000201400 */
[----:B------:R-:W-:Y:S01]  /*16ee0*/  I2FP.F32.S32 R14, R14 ;  /* 0x0000000e000e7245 */ /* 0x000fe20000201400 */
[----:B------:R-:W-:Y:S01]  /*16ef0*/  IMAD.IADD R12, R10, 0x1, -R107 ;  /* 0x000000010a0c7824 */ /* 0x000fe200078e0a6b */
[----:B------:R-:W-:Y:S02]  /*16f00*/  IABS R37, R37 ;  /* 0x0000002500257213 */ /* 0x000fe40000000000 */
[----:B------:R-:W-:Y:S02]  /*16f10*/  FMNMX3.FTZ R24, R20, R11, R249, !PT ;  /* 0x0000000b14187276 */ /* 0x000fe400078100f9 */
[----:B------:R-:W-:-:S02]  /*16f20*/  FSEL R15, R137, -INF , !P1 ;  /* 0xff800000890f7808 */ /* 0x000fc40004800000 */
[----:B------:R-:W-:Y:S01]  /*16f30*/  FMNMX3.FTZ R20, R6, R79, R51, !PT ;  /* 0x0000004f06147276 */ /* 0x000fe20007810033 */
[C---:B------:R-:W-:Y:S01]  /*16f40*/  FFMA.FTZ R109, -R0.reuse, R18, R109 ;  /* 0x00000012006d7223 */ /* 0x040fe2000001016d */
[----:B------:R-:W-:Y:S01]  /*16f50*/  ISETP.GE.AND P1, PT, R177, R64, PT ;  /* 0x00000040b100720c */ /* 0x000fe20003f26270 */
[C---:B------:R-:W-:Y:S01]  /*16f60*/  FFMA.FTZ R21, -R0.reuse, R16, R21 ;  /* 0x0000001000157223 */ /* 0x040fe20000010115 */
[----:B------:R-:W-:Y:S01]  /*16f70*/  FSEL R49, R49, -INF , !P5 ;  /* 0xff80000031317808 */ /* 0x000fe20006800000 */
[----:B------:R-:W-:Y:S01]  /*16f80*/  FFMA.FTZ R25, -R0, R14, R25 ;  /* 0x0000000e00197223 */ /* 0x000fe20000010119 */
[----:B------:R-:W-:Y:S01]  /*16f90*/  FSEL R247, R143, -INF , !P4 ;  /* 0xff8000008ff77808 */ /* 0x000fe20006000000 */
[C---:B------:R-:W-:Y:S01]  /*16fa0*/  IMAD.IADD R18, R10.reuse, 0x1, -R121 ;  /* 0x000000010a127824 */ /* 0x040fe200078e0a79 */
[----:B------:R-:W-:Y:S01]  /*16fb0*/  I2FP.F32.S32 R37, R37 ;  /* 0x0000002500257245 */ /* 0x000fe20000201400 */
[C---:B------:R-:W-:Y:S01]  /*16fc0*/  IMAD.IADD R16, R10.reuse, 0x1, -R113 ;  /* 0x000000010a107824 */ /* 0x040fe200078e0a71 */
[----:B------:R-:W-:Y:S01]  /*16fd0*/  FSEL R13, R13, -INF , !P0 ;  /* 0xff8000000d0d7808 */ /* 0x000fe20004000000 */
[----:B------:R-:W-:Y:S01]  /*16fe0*/  IMAD.IADD R14, R10, 0x1, -R111 ;  /* 0x000000010a0e7824 */ /* 0x000fe200078e0a6f */
[----:B------:R-:W-:-:S02]  /*16ff0*/  ISETP.GE.AND P0, PT, R175, R64, PT ;  /* 0x00000040af00720c */ /* 0x000fc40003f06270 */
[----:B------:R-:W-:Y:S02]  /*17000*/  FSEL R39, R39, -INF , !P4 ;  /* 0xff80000027277808 */ /* 0x000fe40006000000 */
[----:B------:R-:W-:Y:S02]  /*17010*/  IABS R12, R12 ;  /* 0x0000000c000c7213 */ /* 0x000fe40000000000 */
[----:B------:R-:W-:Y:S02]  /*17020*/  FMNMX3.FTZ R20, R20, R33, R9, !PT ;  /* 0x0000002114147276 */ /* 0x000fe40007810009 */
[-C--:B------:R-:W-:Y:S02]  /*17030*/  ISETP.GE.AND P6, PT, R167, R64.reuse, PT ;  /* 0x00000040a700720c */ /* 0x080fe40003fc6270 */
[----:B------:R-:W-:Y:S02]  /*17040*/  ISETP.GE.AND P4, PT, R123, R64, PT ;  /* 0x000000407b00720c */ /* 0x000fe40003f86270 */
[----:B------:R-:W-:-:S02]  /*17050*/  FSEL R245, R147, -INF , !P1 ;  /* 0xff80000093f57808 */ /* 0x000fc40004800000 */
[----:B------:R-:W-:Y:S01]  /*17060*/  FMNMX3.FTZ R24, R24, R49, R247, !PT ;  /* 0x0000003118187276 */ /* 0x000fe200078100f7 */
[----:B------:R-:W-:Y:S01]  /*17070*/  FFMA.FTZ R37, -R0, R37, R145 ;  /* 0x0000002500257223 */ /* 0x000fe20000010191 */
[----:B------:R-:W-:Y:S02]  /*17080*/  FSEL R41, R41, -INF , !P5 ;  /* 0xff80000029297808 */ /* 0x000fe40006800000 */
[----:B------:R-:W-:Y:S02]  /*17090*/  FSEL R243, R243, -INF , !P0 ;  /* 0xff800000f3f37808 */ /* 0x000fe40004000000 */
[----:B------:R-:W-:Y:S02]  /*170a0*/  FSEL R177, R59, -INF , !P0 ;  /* 0xff8000003bb17808 */ /* 0x000fe40004000000 */
[----:B------:R-:W-:Y:S02]  /*170b0*/  IABS R18, R18 ;  /* 0x0000001200127213 */ /* 0x000fe40000000000 */
[----:B------:R-:W-:-:S02]  /*170c0*/  IABS R16, R16 ;  /* 0x0000001000107213 */ /* 0x000fc40000000000 */
[----:B------:R-:W-:Y:S02]  /*170d0*/  IABS R14, R14 ;  /* 0x0000000e000e7213 */ /* 0x000fe40000000000 */
[----:B------:R-:W-:Y:S02]  /*170e0*/  I2FP.F32.S32 R12, R12 ;  /* 0x0000000c000c7245 */ /* 0x000fe40000201400 */
[----:B------:R-:W-:Y:S02]  /*170f0*/  FMNMX3.FTZ R20, R20, R17, R15, !PT ;  /* 0x0000001114147276 */ /* 0x000fe4000781000f */
[-C--:B------:R-:W-:Y:S02]  /*17100*/  ISETP.GE.AND P5, PT, R165, R64.reuse, PT ;  /* 0x00000040a500720c */ /* 0x080fe40003fa6270 */
[----:B------:R-:W-:Y:S02]  /*17110*/  ISETP.GE.AND P0, PT, R129, R64, PT ;  /* 0x000000408100720c */ /* 0x000fe40003f06270 */
[----:B------:R-:W-:-:S02]  /*17120*/  FSEL R175, R149, -INF , !P6 ;  /* 0xff80000095af7808 */ /* 0x000fc40007000000 */
[----:B------:R-:W-:Y:S01]  /*17130*/  FSEL R207, R35, -INF , !P4 ;  /* 0xff80000023cf7808 */ /* 0x000fe20006000000 */
[----:B------:R-:W-:Y:S01]  /*17140*/  VIADD R35, R99, 0x68 ;  /* 0x0000006863237836 */ /* 0x000fe20000000000 */
[----:B------:R-:W-:Y:S01]  /*17150*/  FMNMX3.FTZ R24, R24, R47, R245, !PT ;  /* 0x0000002f18187276 */ /* 0x000fe200078100f5 */
[----:B------:R-:W-:Y:S01]  /*17160*/  FFMA.FTZ R71, -R0, R12, R71 ;  /* 0x0000000c00477223 */ /* 0x000fe20000010147 */
[----:B------:R-:W-:Y:S02]  /*17170*/  FSEL R37, R37, -INF , !P3 ;  /* 0xff80000025257808 */ /* 0x000fe40005800000 */
[----:B------:R-:W-:Y:S02]  /*17180*/  FSEL R239, R57, -INF , !P1 ;  /* 0xff80000039ef7808 */ /* 0x000fe40004800000 */
[----:B------:R-:W-:Y:S02]  /*17190*/  I2FP.F32.S32 R18, R18 ;  /* 0x0000001200127245 */ /* 0x000fe40000201400 */
[----:B------:R-:W-:-:S02]  /*171a0*/  I2FP.F32.S32 R16, R16 ;  /* 0x0000001000107245 */ /* 0x000fc40000201400 */
[----:B------:R-:W-:Y:S02]  /*171b0*/  I2FP.F32.S32 R14, R14 ;  /* 0x0000000e000e7245 */ /* 0x000fe40000201400 */
[----:B------:R-:W-:Y:S01]  /*171c0*/  FMNMX3.FTZ R20, R20, R13, R43, !PT ;  /* 0x0000000d14147276 */ /* 0x000fe2000781002b */
[----:B------:R-:W-:Y:S01]  /*171d0*/  IMAD.IADD R12, R4, 0x1, -R35 ;  /* 0x00000001040c7824 */ /* 0x000fe200078e0a23 */
[-C--:B------:R-:W-:Y:S02]  /*171e0*/  ISETP.GE.AND P3, PT, R141, R64.reuse, PT ;  /* 0x000000408d00720c */ /* 0x080fe40003f66270 */
[----:B------:R-:W-:Y:S02]  /*171f0*/  ISETP.GE.AND P1, PT, R135, R64, PT ;  /* 0x000000408700720c */ /* 0x000fe40003f26270 */
[----:B------:R-:W-:Y:S02]  /*17200*/  FSEL R173, R173, -INF , !P5 ;  /* 0xff800000adad7808 */ /* 0x000fe40006800000 */
[----:B------:R-:W-:-:S02]  /*17210*/  FSEL R217, R155, -INF , !P4 ;  /* 0xff8000009bd97808 */ /* 0x000fc40006000000 */
[----:B------:R-:W-:Y:S01]  /*17220*/  FSEL R195, R25, -INF , !P0 ;  /* 0xff80000019c37808 */ /* 0x000fe20004000000 */
[----:B------:R-:W-:Y:S01]  /*17230*/  VIADD R25, R99, 0x70 ;  /* 0x0000007063197836 */ /* 0x000fe20000000000 */
[----:B------:R-:W-:Y:S01]  /*17240*/  FMNMX3.FTZ R24, R24, R243, R175, !PT ;  /* 0x000000f318187276 */ /* 0x000fe200078100af */
[C---:B------:R-:W-:Y:S01]  /*17250*/  FFMA.FTZ R93, -R0.reuse, R18, R93 ;  /* 0x00000012005d7223 */ /* 0x040fe2000001015d */
[----:B------:R-:W-:Y:S01]  /*17260*/  FSEL R225, R151, -INF , !P6 ;  /* 0xff80000097e17808 */ /* 0x000fe20007000000 */
[----:B------:R-:W-:Y:S01]  /*17270*/  FFMA.FTZ R181, -R0, R16, R5 ;  /* 0x0000001000b57223 */ /* 0x000fe20000010105 */
[----:B------:R-:W-:Y:S01]  /*17280*/  FMNMX3.FTZ R20, R20, R41, R39, !PT ;  /* 0x0000002914147276 */ /* 0x000fe20007810027 */
[----:B------:R-:W-:Y:S01]  /*17290*/  FFMA.FTZ R69, -R0, R14, R69 ;  /* 0x0000000e00457223 */ /* 0x000fe20000010145 */
[----:B------:R-:W-:Y:S01]  /*172a0*/  ISETP.GE.AND P6, PT, R125, R64, PT ;  /* 0x000000407d00720c */ /* 0x000fe20003fc6270 */
[----:B------:R-:W-:Y:S01]  /*172b0*/  VIADD R5, R99, 0x78 ;  /* 0x0000007863057836 */ /* 0x000fe20000000000 */
[----:B------:R-:W-:Y:S01]  /*172c0*/  FSEL R191, R157, -INF , !P3 ;  /* 0xff8000009dbf7808 */ /* 0x000fe20005800000 */
[----:B------:R-:W-:Y:S01]  /*172d0*/  IMAD.IADD R18, R4, 0x1, -R25 ;  /* 0x0000000104127824 */ /* 0x000fe200078e0a19 */
[----:B------:R-:W-:-:S02]  /*172e0*/  FSEL R215, R215, -INF , !P1 ;  /* 0xff800000d7d77808 */ /* 0x000fc40004800000 */
[----:B------:R-:W-:Y:S01]  /*172f0*/  FSEL R199, R21, -INF , !P1 ;  /* 0xff80000015c77808 */ /* 0x000fe20004800000 */
[----:B------:R-:W-:Y:S01]  /*17300*/  VIADD R21, R99, 0x71 ;  /* 0x0000007163157836 */ /* 0x000fe20000000000 */
[----:B------:R-:W-:Y:S02]  /*17310*/  FMNMX3.FTZ R24, R24, R173, R217, !PT ;  /* 0x000000ad18187276 */ /* 0x000fe400078100d9 */
[----:B------:R-:W-:Y:S02]  /*17320*/  ISETP.GE.AND P1, PT, R111, R64, PT ;  /* 0x000000406f00720c */ /* 0x000fe40003f26270 */
[----:B------:R-:W-:Y:S01]  /*17330*/  IABS R12, R12 ;  /* 0x0000000c000c7213 */ /* 0x000fe20000000000 */
[----:B------:R-:W-:Y:S01]  /*17340*/  VIADD R99, R99, 0x79 ;  /* 0x0000007963637836 */ /* 0x000fe20000000000 */
[----:B------:R-:W-:Y:S02]  /*17350*/  FSEL R179, R153, -INF , !P5 ;  /* 0xff80000099b37808 */ /* 0x000fe40006800000 */
[----:B------:R-:W-:Y:S01]  /*17360*/  FMNMX3.FTZ R20, R20, R37, R239, !PT ;  /* 0x0000002514147276 */ /* 0x000fe200078100ef */
[C---:B------:R-:W-:Y:S01]  /*17370*/  IMAD.IADD R16, R4.reuse, 0x1, -R21 ;  /* 0x0000000104107824 */ /* 0x040fe200078e0a15 */
[-C--:B------:R-:W-:Y:S01]  /*17380*/  ISETP.GE.AND P5, PT, R105, R64.reuse, PT ;  /* 0x000000406900720c */ /* 0x080fe20003fa6270 */
[----:B------:R-:W-:Y:S01]  /*17390*/  IMAD.IADD R14, R4, 0x1, -R5 ;  /* 0x00000001040e7824 */ /* 0x000fe200078e0a05 */
[----:B------:R-:W-:-:S02]  /*173a0*/  ISETP.GE.AND P4, PT, R121, R64, PT ;  /* 0x000000407900720c */ /* 0x000fc40003f86270 */
[----:B------:R-:W-:Y:S02]  /*173b0*/  FSEL R193, R159, -INF , !P0 ;  /* 0xff8000009fc17808 */ /* 0x000fe40004000000 */
[----:B------:R-:W-:Y:S02]  /*173c0*/  FSEL R203, R161, -INF , !P6 ;  /* 0xff800000a1cb7808 */ /* 0x000fe40007000000 */
[----:B------:R-:W-:Y:S02]  /*173d0*/  FMNMX3.FTZ R24, R24, R191, R215, !PT ;  /* 0x000000bf18187276 */ /* 0x000fe400078100d7 */
[----:B------:R-:W-:Y:S02]  /*173e0*/  FSEL R205, R109, -INF , !P3 ;  /* 0xff8000006dcd7808 */ /* 0x000fe40005800000 */
[----:B------:R-:W-:Y:S02]  /*173f0*/  FSEL R171, R171, -INF , !P1 ;  /* 0xff800000abab7808 */ /* 0x000fe40004800000 */
[----:B------:R-:W-:-:S02]  /*17400*/  FSEL R163, R69, -INF , !P1 ;  /* 0xff80000045a37808 */ /* 0x000fc40004800000 */
[-C--:B------:R-:W-:Y:S02]  /*17410*/  ISETP.GE.AND P3, PT, R113, R64.reuse, PT ;  /* 0x000000407100720c */ /* 0x080fe40003f66270 */
[----:B------:R-:W-:Y:S02]  /*17420*/  FSEL R187, R67, -INF , !P6 ;  /* 0xff80000043bb7808 */ /* 0x000fe40007000000 */
[----:B------:R-:W-:Y:S01]  /*17430*/  ISETP.GE.AND P1, PT, R5, R64, PT ;  /* 0x000000400500720c */ /* 0x000fe20003f26270 */
[----:B------:R-:W-:Y:S01]  /*17440*/  IMAD.IADD R5, R10, 0x1, -R5 ;  /* 0x000000010a057824 */ /* 0x000fe200078e0a05 */
[----:B------:R-:W-:Y:S02]  /*17450*/  I2FP.F32.S32 R12, R12 ;  /* 0x0000000c000c7245 */ /* 0x000fe40000201400 */
[----:B------:R-:W-:Y:S01]  /*17460*/  IABS R18, R18 ;  /* 0x0000001200127213 */ /* 0x000fe20000000000 */
[----:B------:R-:W-:Y:S01]  /*17470*/  IMAD.IADD R4, R4, 0x1, -R99 ;  /* 0x0000000104047824 */ /* 0x000fe200078e0a63 */
[----:B------:R-:W-:Y:S01]  /*17480*/  ISETP.GE.AND P6, PT, R35, R64, PT ;  /* 0x000000402300720c */ /* 0x000fe20003fc6270 */
[----:B------:R-:W-:Y:S01]  /*17490*/  IMAD.IADD R35, R10, 0x1, -R35 ;  /* 0x000000010a237824 */ /* 0x000fe200078e0a23 */
[----:B------:R-:W-:-:S02]  /*174a0*/  FMNMX3.FTZ R20, R20, R177, R225, !PT ;  /* 0x000000b114147276 */ /* 0x000fc400078100e1 */
[----:B------:R-:W-:Y:S02]  /*174b0*/  FSEL R201, R201, -INF , !P5 ;  /* 0xff800000c9c97808 */ /* 0x000fe40006800000 */
[----:B------:R-:W-:Y:S02]  /*174c0*/  FSEL R197, R197, -INF , !P4 ;  /* 0xff800000c5c57808 */ /* 0x000fe40006000000 */
[----:B------:R-:W-:Y:S01]  /*174d0*/  FMNMX3.FTZ R24, R24, R193, R203, !PT ;  /* 0x000000c118187276 */ /* 0x000fe200078100cb */
[----:B------:R-:W-:Y:S01]  /*174e0*/  FFMA.FTZ R12, -R0, R12, R31 ;  /* 0x0000000c000c7223 */ /* 0x000fe2000001011f */
[----:B------:R-:W-:Y:S02]  /*174f0*/  FSEL R185, R185, -INF , !P5 ;  /* 0xff800000b9b97808 */ /* 0x000fe40006800000 */
[----:B------:R-:W-:Y:S02]  /*17500*/  FSEL R183, R93, -INF , !P4 ;  /* 0xff8000005db77808 */ /* 0x000fe40006000000 */
[----:B------:R-:W-:-:S02]  /*17510*/  FSEL R189, R189, -INF , !P3 ;  /* 0xff800000bdbd7808 */ /* 0x000fc40005800000 */
[----:B------:R-:W-:Y:S02]  /*17520*/  FSEL R181, R181, -INF , !P3 ;  /* 0xff800000b5b57808 */ /* 0x000fe40005800000 */
[----:B------:R-:W-:Y:S02]  /*17530*/  IABS R16, R16 ;  /* 0x0000001000107213 */ /* 0x000fe40000000000 */
[----:B------:R-:W-:Y:S02]  /*17540*/  IABS R14, R14 ;  /* 0x0000000e000e7213 */ /* 0x000fe40000000000 */
[----:B------:R-:W-:Y:S02]  /*17550*/  I2FP.F32.S32 R18, R18 ;  /* 0x0000001200127245 */ /* 0x000fe40000201400 */
[-C--:B------:R-:W-:Y:S01]  /*17560*/  ISETP.GE.AND P5, PT, R27, R64.reuse, PT ;  /* 0x000000401b00720c */ /* 0x080fe20003fa6270 */
[C---:B------:R-:W-:Y:S01]  /*17570*/  IMAD.IADD R27, R10.reuse, 0x1, -R27 ;  /* 0x000000010a1b7824 */ /* 0x040fe200078e0a1b */
[-C--:B------:R-:W-:Y:S01]  /*17580*/  ISETP.GE.AND P4, PT, R25, R64.reuse, PT ;  /* 0x000000401900720c */ /* 0x080fe20003f86270 */
[C---:B------:R-:W-:Y:S01]  /*17590*/  IMAD.IADD R25, R10.reuse, 0x1, -R25 ;  /* 0x000000010a197824 */ /* 0x040fe200078e0a19 */
[-C--:B------:R-:W-:Y:S01]  /*175a0*/  ISETP.GE.AND P3, PT, R21, R64.reuse, PT ;  /* 0x000000401500720c */ /* 0x080fe20003f66270 */
[----:B------:R-:W-:Y:S01]  /*175b0*/  IMAD.IADD R21, R10, 0x1, -R21 ;  /* 0x000000010a157824 */ /* 0x000fe200078e0a15 */
[----:B------:R-:W-:Y:S01]  /*175c0*/  FMNMX3.FTZ R20, R20, R179, R207, !PT ;  /* 0x000000b314147276 */ /* 0x000fe200078100cf */
[----:B------:R-:W-:Y:S01]  /*175d0*/  IMAD.IADD R10, R10, 0x1, -R99 ;  /* 0x000000010a0a7824 */ /* 0x000fe200078e0a63 */
[----:B------:R-:W-:-:S02]  /*175e0*/  ISETP.GE.AND P0, PT, R107, R64, PT ;  /* 0x000000406b00720c */ /* 0x000fc40003f06270 */
[----:B------:R-:W-:Y:S02]  /*175f0*/  IABS R5, R5 ;  /* 0x0000000500057213 */ /* 0x000fe40000000000 */
[----:B------:R-:W-:Y:S02]  /*17600*/  FMNMX3.FTZ R24, R24, R201, R197, !PT ;  /* 0x000000c918187276 */ /* 0x000fe400078100c5 */
[----:B------:R-:W-:Y:S02]  /*17610*/  IABS R4, R4 ;  /* 0x0000000400047213 */ /* 0x000fe40000000000 */
[----:B------:R-:W-:Y:S01]  /*17620*/  IABS R35, R35 ;  /* 0x0000002300237213 */ /* 0x000fe20000000000 */
[----:B------:R-:W-:Y:S01]  /*17630*/  FFMA.FTZ R18, -R0, R18, R85 ;  /* 0x0000001200127223 */ /* 0x000fe20000010155 */
[----:B------:R-:W-:Y:S02]  /*17640*/  I2FP.F32.S32 R16, R16 ;  /* 0x0000001000107245 */ /* 0x000fe40000201400 */
[----:B------:R-:W-:-:S02]  /*17650*/  I2FP.F32.S32 R14, R14 ;  /* 0x0000000e000e7245 */ /* 0x000fc40000201400 */
[----:B------:R-:W-:Y:S02]  /*17660*/  FMNMX3.FTZ R20, R20, R205, R199, !PT ;  /* 0x000000cd14147276 */ /* 0x000fe400078100c7 */
[----:B------:R-:W-:Y:S02]  /*17670*/  FSEL R169, R169, -INF , !P0 ;  /* 0xff800000a9a97808 */ /* 0x000fe40004000000 */
[----:B------:R-:W-:Y:S02]  /*17680*/  I2FP.F32.S32 R5, R5 ;  /* 0x0000000500057245 */ /* 0x000fe40000201400 */
[----:B------:R-:W-:Y:S02]  /*17690*/  FSEL R167, R12, -INF , !P6 ;  /* 0xff8000000ca77808 */ /* 0x000fe40007000000 */
[----:B------:R-:W-:Y:S02]  /*176a0*/  FMNMX3.FTZ R24, R24, R189, R171, !PT ;  /* 0x000000bd18187276 */ /* 0x000fe400078100ab */
[----:B------:R-:W-:-:S02]  /*176b0*/  I2FP.F32.S32 R4, R4 ;  /* 0x0000000400047245 */ /* 0x000fc40000201400 */
[----:B------:R-:W-:Y:S02]  /*176c0*/  IABS R27, R27 ;  /* 0x0000001b001b7213 */ /* 0x000fe40000000000 */
[----:B------:R-:W-:Y:S02]  /*176d0*/  IABS R25, R25 ;  /* 0x0000001900197213 */ /* 0x000fe40000000000 */
[----:B------:R-:W-:Y:S01]  /*176e0*/  I2FP.F32.S32 R35, R35 ;  /* 0x0000002300237245 */ /* 0x000fe20000201400 */
[C---:B------:R-:W-:Y:S01]  /*176f0*/  FFMA.FTZ R16, -R0.reuse, R16, R63 ;  /* 0x0000001000107223 */ /* 0x040fe2000001013f */
[----:B------:R-:W-:Y:S01]  /*17700*/  IABS R10, R10 ;  /* 0x0000000a000a7213 */ /* 0x000fe20000000000 */
[----:B------:R-:W-:Y:S01]  /*17710*/  FFMA.FTZ R14, -R0, R14, R87 ;  /* 0x0000000e000e7223 */ /* 0x000fe20000010157 */
[----:B------:R-:W-:Y:S01]  /*17720*/  FMNMX3.FTZ R20, R20, R195, R187, !PT ;  /* 0x000000c314147276 */ /* 0x000fe200078100bb */
[----:B------:R-:W-:Y:S01]  /*17730*/  FFMA.FTZ R91, -R0, R5, R91 ;  /* 0x00000005005b7223 */ /* 0x000fe2000001015b */
[----:B------:R-:W-:-:S02]  /*17740*/  FSEL R165, R7, -INF , !P5 ;  /* 0xff80000007a57808 */ /* 0x000fc40006800000 */
[----:B------:R-:W-:Y:S02]  /*17750*/  FSEL R155, R18, -INF , !P4 ;  /* 0xff800000129b7808 */ /* 0x000fe40006000000 */
[----:B------:R-:W-:Y:S01]  /*17760*/  FMNMX3.FTZ R24, R24, R169, R167, !PT ;  /* 0x000000a918187276 */ /* 0x000fe200078100a7 */
[C---:B------:R-:W-:Y:S01]  /*17770*/  FFMA.FTZ R4, -R0.reuse, R4, R89 ;  /* 0x0000000400047223 */ /* 0x040fe20000010159 */
[----:B------:R-:W-:Y:S01]  /*17780*/  I2FP.F32.S32 R22, R27 ;  /* 0x0000001b00167245 */ /* 0x000fe20000201400 */
[----:B------:R-:W-:Y:S01]  /*17790*/  FFMA.FTZ R73, -R0, R35, R73 ;  /* 0x0000002300497223 */ /* 0x000fe20000010149 */
[----:B------:R-:W-:Y:S02]  /*177a0*/  I2FP.F32.S32 R26, R25 ;  /* 0x00000019001a7245 */ /* 0x000fe40000201400 */
[----:B------:R-:W-:Y:S02]  /*177b0*/  IABS R21, R21 ;  /* 0x0000001500157213 */ /* 0x000fe40000000000 */
[----:B------:R-:W-:-:S02]  /*177c0*/  FSEL R161, R71, -INF , !P0 ;  /* 0xff80000047a17808 */ /* 0x000fc40004000000 */
[----:B------:R-:W-:Y:S02]  /*177d0*/  I2FP.F32.S32 R5, R10 ;  /* 0x0000000a00057245 */ /* 0x000fe40000201400 */
[----:B------:R-:W-:Y:S02]  /*177e0*/  ISETP.GE.AND P0, PT, R99, R64, PT ;  /* 0x000000406300720c */ /* 0x000fe40003f06270 */
        /* <DEDUP_REMOVED lines=10> */
[----:B------:R-:W-:Y:S01]  /*17890*/  FMNMX3.FTZ R4, R24, R153, R151, !PT ;  /* 0x0000009918047276 */ /* 0x000fe20007810097 */
[----:B------:R-:W-:Y:S01]  /*178a0*/  FFMA.FTZ R83, -R0, R21, R83 ;  /* 0x0000001500537223 */ /* 0x000fe20000010153 */
[----:B------:R-:W-:Y:S02]  /*178b0*/  FSEL R157, R75, -INF , !P5 ;  /* 0xff8000004b9d7808 */ /* 0x000fe40006800000 */
[----:B------:R-:W-:Y:S02]  /*178c0*/  FSEL R147, R81, -INF , !P4 ;  /* 0xff80000051937808 */ /* 0x000fe40006000000 */
[----:B------:R-:W-:-:S02]  /*178d0*/  FMNMX3.FTZ R10, R10, R161, R159, !PT ;  /* 0x000000a10a0a7276 */ /* 0x000fc4000781009f */
[----:B------:R-:W-:Y:S01]  /*178e0*/  FMNMX.FTZ R4, R149, R4, !PT ;  /* 0x0000000495047209 */ /* 0x000fe20007810000 */
[----:B------:R-:W-:Y:S01]  /*178f0*/  FFMA.FTZ R5, -R0, R5, R77 ;  /* 0x0000000500057223 */ /* 0x000fe2000001014d */
[----:B------:R-:W-:Y:S02]  /*17900*/  FSEL R145, R83, -INF , !P3 ;  /* 0xff80000053917808 */ /* 0x000fe40005800000 */
        /* <DEDUP_REMOVED lines=11> */
[----:B------:R-:W-:Y:S01]  /*179c0*/  IMAD.IADD R61, R61, 0x1, R54 ;  /* 0x000000013d3d7824 */ /* 0x000fe200078e0236 */
[----:B-1----:R-:W-:-:S04]  /*179d0*/  FMNMX.FTZ R135, R10, R135, !PT ;  /* 0x000000870a877209 */ /* 0x002fc80007810000 */
[----:B------:R-:W-:Y:S01]  /*179e0*/  FSETP.NEU.FTZ.AND P0, PT, R135, -INF , PT ;  /* 0xff8000008700780b */ /* 0x000fe20003f1d000 */
[----:B--2---:R-:W-:Y:S01]  /*179f0*/  FMUL.FTZ R142, R139, R135 ;  /* 0x000000878b8e7220 */ /* 0x004fe20000410000 */
[----:B------:R-:W-:-:S04]  /*17a00*/  LEA R140, R61, UR6, 0x1 ;  /* 0x000000063d8c7c11 */ /* 0x000fc8000f8e08ff */
[----:B------:R-:W-:Y:S02]  /*17a10*/  FSEL R142, R142, RZ, P0 ;  /* 0x000000ff8e8e7208 */ /* 0x000fe40000000000 */
[----:B---3--:R-:W-:Y:S01]  /*17a20*/  FMNMX.FTZ R134, R5, R134, !PT ;  /* 0x0000008605867209 */ /* 0x008fe20007810000 */
[----:B------:R-:W-:Y:S01]  /*17a30*/  IMAD.IADD R62, R52, 0x1, R140 ;  /* 0x00000001343e7824 */ /* 0x000fe200078e028c */
[----:B------:R-:W-:Y:S01]  /*17a40*/  LDSM.16.MT88.4 R124, [R140+0xc000] ;  /* 0x00c000008c7c783b */ /* 0x000fe20000004200 */
[----:B------:R-:W-:Y:S01]  /*17a50*/  FFMA.FTZ R60, R95, R139, -R142 ;  /* 0x0000008b5f3c7223 */ /* 0x000fe2000001088e */
[----:B------:R-:W-:Y:S01]  /*17a60*/  FSETP.NEU.FTZ.AND P0, PT, R134, -INF , PT ;  /* 0xff8000008600780b */ /* 0x000fe20003f1d000 */
[----:B------:R-:W-:Y:S01]  /*17a70*/  FMUL.FTZ R138, R139, R134 ;  /* 0x000000868b8a7220 */ /* 0x000fe20000410000 */
[----:B------:R-:W1:Y:S01]  /*17a80*/  LDSM.16.MT88.4 R92, [R140+0x10000] ;  /* 0x010000008c5c783b */ /* 0x000e620000004200 */
[----:B------:R-:W-:-:S03]  /*17a90*/  IMAD.IADD R45, R55, 0x1, R140 ;  /* 0x00000001372d7824 */ /* 0x000fc600078e028c */
[----:B------:R-:W-:Y:S01]  /*17aa0*/  FSEL R138, R138, RZ, P0 ;  /* 0x000000ff8a8a7208 */ /* 0x000fe20000000000 */
[----:B------:R-:W-:Y:S02]  /*17ab0*/  IMAD.IADD R40, R52, 0x1, R45 ;  /* 0x0000000134287824 */ /* 0x000fe400078e022d */
[-C--:B------:R-:W-:Y:S01]  /*17ac0*/  FFMA.FTZ R136, R101, R139.reuse, -R142 ;  /* 0x0000008b65887223 */ /* 0x080fe2000001088e */
[----:B------:R-:W2:Y:S01]  /*17ad0*/  LDSM.16.MT88.4 R116, [R62+0xc000] ;  /* 0x00c000003e74783b */ /* 0x000ea20000004200 */
[-CC-:B------:R-:W-:Y:S01]  /*17ae0*/  FFMA.FTZ R66, R79, R139.reuse, -R138.reuse ;  /* 0x0000008b4f427223 */ /* 0x180fe2000001088a */
[-C--:B------:R-:W-:Y:S02]  /*17af0*/  FFMA.FTZ R67, R6, R139.reuse, -R138 ;  /* 0x0000008b06437223 */ /* 0x080fe4000001088a */
[----:B------:R-:W3:Y:S01]  /*17b00*/  LDSM.16.MT88.4 R108, [R45+0xc000] ;  /* 0x00c000002d6c783b */ /* 0x000ee20000004200 */
[-CC-:B------:R-:W-:Y:S01]  /*17b10*/  FFMA.FTZ R137, R8, R139.reuse, -R142.reuse ;  /* 0x0000008b08897223 */ /* 0x180fe2000001088e */
[----:B------:R-:W-:-:S02]  /*17b20*/  FFMA.FTZ R63, R97, R139, -R142 ;  /* 0x0000008b613f7223 */ /* 0x000fc4000001088e */
[----:B------:R-:W4:Y:S01]  /*17b30*/  LDSM.16.MT88.4 R100, [R40+0xc000] ;  /* 0x00c000002864783b */ /* 0x000f220000004200 */
[-CC-:B------:R-:W-:Y:S01]  /*17b40*/  FFMA.FTZ R61, R51, R139.reuse, -R138.reuse ;  /* 0x0000008b333d7223 */ /* 0x180fe2000001088a */
[-C--:B------:R-:W-:Y:S02]  /*17b50*/  FFMA.FTZ R58, R33, R139.reuse, -R138 ;  /* 0x0000008b213a7223 */ /* 0x080fe4000001088a */
[----:B------:R-:W5:Y:S04]  /*17b60*/  LDSM.16.MT88.4 R84, [R62+0x10000] ;  /* 0x010000003e54783b */ /* 0x000f680000004200 */
[----:B------:R-:W5:Y:S04]  /*17b70*/  LDSM.16.MT88.4 R76, [R45+0x10000] ;  /* 0x010000002d4c783b */ /* 0x000f680000004200 */
        /* <DEDUP_REMOVED lines=11> */
[----:B------:R-:W-:Y:S03]  /*17c30*/  LDSM.16.MT88.4 R24, [R45+0xc800] ;  /* 0x00c800002d18783b */ /* 0x000fe60000004200 */
[----:B------:R-:W-:Y:S04]  /*17c40*/  MUFU.EX2 R67, R67 ;  /* 0x0000004300437308 */ /* 0x000fe80000000800 */
        /* <DEDUP_REMOVED lines=46> */
[----:B-1----:R-:W-:Y:S01]  /*17f30*/  HMMA.16816.F32.BF16 R80, R4, R12, R80 ;  /* 0x0000000c0450723c */ /* 0x002fe20000041850 */
[-C--:B------:R-:W-:Y:S01]  /*17f40*/  FFMA.FTZ R12, R47, R139.reuse, -R142 ;  /* 0x0000008b2f0c7223 */ /* 0x080fe2000001088e */
[----:B------:R-:W-:-:S03]  /*17f50*/  FFMA.FTZ R47, R43, R139, -R138 ;  /* 0x0000008b2b2f7223 */ /* 0x000fc6000001088a */
[----:B------:R1:W-:Y:S03]  /*17f60*/  MUFU.EX2 R43, R12 ;  /* 0x0000000c002b7308 */ /* 0x0003e60000000800 */
[C---:B------:R-:W-:Y:S08]  /*17f70*/  HMMA.16816.F32.BF16 R128, R4.reuse, R32, R128 ;  /* 0x000000200480723c */ /* 0x040ff00000041880 */
[C---:B------:R-:W-:Y:S01]  /*17f80*/  HMMA.16816.F32.BF16 R124, R4.reuse, R34, R124 ;  /* 0x00000022047c723c */ /* 0x040fe2000004187c */
[----:B------:R-:W3:Y:S07]  /*17f90*/  LDSM.16.MT88.4 R32, [R140+0xd000] ;  /* 0x00d000008c20783b */ /* 0x000eee0000004200 */
[C---:B------:R-:W-:Y:S01]  /*17fa0*/  HMMA.16816.F32.BF16 R76, R4.reuse, R14, R76 ;  /* 0x0000000e044c723c */ /* 0x040fe2000004184c */
[----:B-1----:R-:W1:Y:S01]  /*17fb0*/  LDSM.16.MT88.4 R12, [R62+0x11000] ;  /* 0x011000003e0c783b */ /* 0x002e620000004200 */
[-C--:B------:R-:W-:Y:S01]  /*17fc0*/  FFMA.FTZ R46, R41, R139.reuse, -R138 ;  /* 0x0000008b292e7223 */ /* 0x080fe2000001088a */
[-CC-:B------:R-:W-:Y:S01]  /*17fd0*/  FFMA.FTZ R48, R49, R139.reuse, -R142.reuse ;  /* 0x0000008b31307223 */ /* 0x180fe2000001088e */
[-C--:B------:R-:W-:Y:S01]  /*17fe0*/  FFMA.FTZ R44, R247, R139.reuse, -R142 ;  /* 0x0000008bf72c7223 */ /* 0x080fe2000001088e */
[-CC-:B------:R-:W-:Y:S01]  /*17ff0*/  FFMA.FTZ R42, R39, R139.reuse, -R138.reuse ;  /* 0x0000008b272a7223 */ /* 0x180fe2000001088a */
[-C--:B------:R-:W-:Y:S01]  /*18000*/  FFMA.FTZ R41, R37, R139.reuse, -R138 ;  /* 0x0000008b25297223 */ /* 0x080fe2000001088a */
[----:B------:R-:W-:Y:S01]  /*18010*/  FFMA.FTZ R249, R249, R139, -R142 ;  /* 0x0000008bf9f97223 */ /* 0x000fe2000001088e */
[C---:B--2---:R-:W-:Y:S01]  /*18020*/  HMMA.16816.F32.BF16 R72, R4.reuse, R8, R72 ;  /* 0x000000080448723c */ /* 0x044fe20000041848 */
[----:B------:R-:W-:Y:S01]  /*18030*/  MUFU.EX2 R48, R48 ;  /* 0x0000003000307308 */ /* 0x000fe20000000800 */
[----:B------:R-:W-:Y:S06]  /*18040*/  LDSM.16.MT88.4 R36, [R40+0x11000] ;  /* 0x011000002824783b */ /* 0x000fec0000004200 */
[C---:B------:R-:W-:Y:S01]  /*18050*/  HMMA.16816.F32.BF16 R68, R4.reuse, R10, R68 ;  /* 0x0000000a0444723c */ /* 0x040fe20000041844 */
[----:B------:R-:W2:Y:S01]  /*18060*/  LDSM.16.MT88.4 R8, [R45+0x11000] ;  /* 0x011000002d08783b */ /* 0x000ea20000004200 */
[----:B------:R-:W4:Y:S04]  /*18070*/  MUFU.EX2 R49, R249 ;  /* 0x000000f900317308 */ /* 0x000f280000000800 */
[----:B------:R-:W5:Y:S04]  /*18080*/  MUFU.EX2 R44, R44 ;  /* 0x0000002c002c7308 */ /* 0x000f680000000800 */
[----:B------:R-:W-:Y:S01]  /*18090*/  MUFU.EX2 R47, R47 ;  /* 0x0000002f002f7308 */ /* 0x000fe20000000800 */
[C---:B------:R-:W-:Y:S03]  /*180a0*/  HMMA.16816.F32.BF16 R88, R4.reuse, R16, R88 ;  /* 0x000000100458723c */ /* 0x040fe60000041858 */
[----:B------:R-:W3:Y:S04]  /*180b0*/  MUFU.EX2 R46, R46 ;  /* 0x0000002e002e7308 */ /* 0x000ee80000000800 */
[----:B------:R-:W-:Y:S04]  /*180c0*/  MUFU.EX2 R42, R42 ;  /* 0x0000002a002a7308 */ /* 0x000fe80000000800 */
[----:B------:R-:W1:Y:S01]  /*180d0*/  MUFU.EX2 R41, R41 ;  /* 0x0000002900297308 */ /* 0x000e620000000800 */
        /* <DEDUP_REMOVED lines=12> */
[----:B-----5:R-:W-:Y:S02]  /*181a0*/  F2FP.BF16.F32.PACK_AB R6, R43, R44 ;  /* 0x0000002c2b06723e */ /* 0x020fe400000010ff */
[----:B---3--:R-:W-:Y:S02]  /*181b0*/  F2FP.BF16.F32.PACK_AB R5, R46, R47 ;  /* 0x0000002f2e05723e */ /* 0x008fe400000010ff */
[----:B-1----:R-:W-:-:S07]  /*181c0*/  F2FP.BF16.F32.PACK_AB R7, R41, R42 ;  /* 0x0000002a2907723e */ /* 0x002fce00000010ff */
        /* <DEDUP_REMOVED lines=22> */
[----:B------:R-:W1:Y:S04]  /*18330*/  MUFU.EX2 R150, R150 ;  /* 0x0000009600967308 */ /* 0x000e680000000800 */
[----:B------:R-:W-:Y:S04]  /*18340*/  MUFU.EX2 R148, R148 ;  /* 0x0000009400947308 */ /* 0x000fe80000000800 */
[----:B------:R-:W3:Y:S01]  /*18350*/  MUFU.EX2 R179, R179 ;  /* 0x000000b300b37308 */ /* 0x000ee20000000800 */
        /* <DEDUP_REMOVED lines=11> */
[----:B------:R-:W2:Y:S07]  /*18410*/  LDSM.16.MT88.4 R20, [R40+0xd800] ;  /* 0x00d800002814783b */ /* 0x000eae0000004200 */
[C---:B------:R-:W-:Y:S08]  /*18420*/  HMMA.16816.F32.BF16 R72, R4.reuse, R36, R72 ;  /* 0x000000240448723c */ /* 0x040ff00000041848 */
[----:B------:R-:W-:Y:S01]  /*18430*/  HMMA.16816.F32.BF16 R68, R4, R38, R68 ;  /* 0x000000260444723c */ /* 0x000fe20000041844 */
[----:B----4-:R-:W-:-:S02]  /*18440*/  F2FP.BF16.F32.PACK_AB R4, R175, R144 ;  /* 0x00000090af04723e */ /* 0x010fc400000010ff */
[----:B-----5:R-:W-:Y:S02]  /*18450*/  F2FP.BF16.F32.PACK_AB R6, R146, R173 ;  /* 0x000000ad9206723e */ /* 0x020fe400000010ff */
[----:B-1----:R-:W-:Y:S02]  /*18460*/  F2FP.BF16.F32.PACK_AB R5, R150, R177 ;  /* 0x000000b19605723e */ /* 0x002fe400000010ff */
[----:B---3--:R-:W-:-:S07]  /*18470*/  F2FP.BF16.F32.PACK_AB R7, R179, R148 ;  /* 0x00000094b307723e */ /* 0x008fce00000010ff */
        /* <DEDUP_REMOVED lines=28> */
[C---:B------:R-:W-:Y:S01]  /*18640*/  HMMA.16816.F32.BF16 R104, R4.reuse, R20, R104 ;  /* 0x000000140468723c */ /* 0x040fe20000041868 */
[----:B-1----:R-:W1:Y:S07]  /*18650*/  LDSM.16.MT88.4 R36, [R45+0x12000] ;  /* 0x012000002d24783b */ /* 0x002e6e0000004200 */
        /* <DEDUP_REMOVED lines=35> */
[----:B------:R-:W-:Y:S01]  /*18890*/  MUFU.EX2 R164, R164 ;  /* 0x000000a400a47308 */ /* 0x000fe20000000800 */
[C---:B------:R-:W-:Y:S03]  /*188a0*/  HMMA.16816.F32.BF16 R112, R4.reuse, R20, R112 ;  /* 0x000000140470723c */ /* 0x040fe60000041870 */
[----:B------:R-:W5:Y:S04]  /*188b0*/  MUFU.EX2 R37, R185 ;  /* 0x000000b900257308 */ /* 0x000f680000000800 */
[----:B------:R-:W-:Y:S01]  /*188c0*/  MUFU.EX2 R36, R36 ;  /* 0x0000002400247308 */ /* 0x000fe20000000800 */
[C---:B------:R-:W-:Y:S01]  /*188d0*/  HMMA.16816.F32.BF16 R108, R4.reuse, R22, R108 ;  /* 0x00000016046c723c */ /* 0x040fe2000004186c */
[----:B------:R-:W3:Y:S02]  /*188e0*/  LDSM.16.MT88.4 R20, [R40+0xe800] ;  /* 0x00e800002814783b */ /* 0x000ee40000004200 */
[----:B------:R-:W5:Y:S05]  /*188f0*/  MUFU.EX2 R39, R181 ;  /* 0x000000b500277308 */ /* 0x000f6a0000000800 */
        /* <DEDUP_REMOVED lines=9> */
[C---:B--2---:R-:W-:Y:S08]  /*18990*/  HMMA.16816.F32.BF16 R72, R4.reuse, R12, R72 ;  /* 0x0000000c0448723c */ /* 0x044ff00000041848 */
[----:B------:R-:W-:Y:S01]  /*189a0*/  HMMA.16816.F32.BF16 R68, R4, R14, R68 ;  /* 0x0000000e0444723c */ /* 0x000fe20000041844 */
[----:B------:R-:W2:Y:S01]  /*189b0*/  LDSM.16.MT88.4 R12, [R45+0x12800] ;  /* 0x012800002d0c783b */ /* 0x000ea20000004200 */
[----:B-1----:R-:W-:-:S02]  /*189c0*/  F2FP.BF16.F32.PACK_AB R4, R197, R160 ;  /* 0x000000a0c504723e */ /* 0x002fc400000010ff */
[----:B----4-:R-:W-:Y:S02]  /*189d0*/  F2FP.BF16.F32.PACK_AB R6, R187, R162 ;  /* 0x000000a2bb06723e */ /* 0x010fe400000010ff */
[----:B-----5:R-:W-:Y:S02]  /*189e0*/  F2FP.BF16.F32.PACK_AB R5, R37, R164 ;  /* 0x000000a42505723e */ /* 0x020fe400000010ff */
[----:B------:R-:W-:-:S07]  /*189f0*/  F2FP.BF16.F32.PACK_AB R7, R39, R36 ;  /* 0x000000242707723e */ /* 0x000fce00000010ff */
[C---:B---3--:R-:W-:Y:S08]  /*18a00*/  HMMA.16816.F32.BF16 R96, R4.reuse, R8, R96 ;  /* 0x000000080460723c */ /* 0x048ff00000041860 */
        /* <DEDUP_REMOVED lines=12> */
[-C--:B------:R-:W-:Y:S01]  /*18ad0*/  FFMA.FTZ R166, R165, R139.reuse, -R142 ;  /* 0x0000008ba5a67223 */ /* 0x080fe2000001088e */
[----:B------:R-:W-:-:S05]  /*18ae0*/  FFMA.FTZ R170, R157, R139, -R138 ;  /* 0x0000008b9daa7223 */ /* 0x000fca000001088a */
[----:B--2---:R-:W-:Y:S01]  /*18af0*/  HMMA.16816.F32.BF16 R80, R4, R12, R80 ;  /* 0x0000000c0450723c */ /* 0x004fe20000041850 */
[-CC-:B----4-:R-:W-:Y:S01]  /*18b00*/  FFMA.FTZ R168, R161, R139.reuse, -R138.reuse ;  /* 0x0000008ba1a87223 */ /* 0x190fe2000001088a */
[----:B------:R-:W-:-:S06]  /*18b10*/  FFMA.FTZ R163, R163, R139, -R138 ;  /* 0x0000008ba3a37223 */ /* 0x000fcc000001088a */
[C---:B------:R-:W-:Y:S01]  /*18b20*/  HMMA.16816.F32.BF16 R76, R4.reuse, R14, R76 ;  /* 0x0000000e044c723c */ /* 0x040fe2000004184c */
[----:B------:R-:W2:Y:S01]  /*18b30*/  LDSM.16.MT88.4 R12, [R62+0x13000] ;  /* 0x013000003e0c783b */ /* 0x000ea20000004200 */
[----:B------:R-:W-:Y:S01]  /*18b40*/  FFMA.FTZ R159, R159, R139, -R138 ;  /* 0x0000008b9f9f7223 */ /* 0x000fe2000001088a */
[----:B------:R-:W4:Y:S05]  /*18b50*/  MUFU.EX2 R38, R38 ;  /* 0x0000002600267308 */ /* 0x000f2a0000000800 */
        /* <DEDUP_REMOVED lines=44> */
[-CC-:B------:R-:W-:Y:S01]  /*18e20*/  FFMA.FTZ R26, R151, R139.reuse, -R142.reuse ;  /* 0x0000008b971a7223 */ /* 0x180fe2000001088e */
[----:B------:R-:W-:Y:S01]  /*18e30*/  FFMA.FTZ R27, R149, R139, -R142 ;  /* 0x0000008b951b7223 */ /* 0x000fe2000001088e */
[----:B------:R-:W-:Y:S04]  /*18e40*/  MUFU.EX2 R24, R24 ;  /* 0x0000001800187308 */ /* 0x000fe80000000800 */
        /* <DEDUP_REMOVED lines=56> */
[----:B------:R-:W1:Y:S01]  /*191d0*/  LDSM.16.MT88.4 R16, [R40+0xf800] ;  /* 0x00f800002810783b */ /* 0x000e620000004200 */
[----:B------:R-:W-:-:S03]  /*191e0*/  FADD.FTZ R191, R191, R146 ;  /* 0x00000092bfbf7221 */ /* 0x000fc60000010000 */
[----:B------:R-:W4:Y:S03]  /*191f0*/  LDSM.16.MT88.4 R40, [R40+0x13800] ;  /* 0x013800002828783b */ /* 0x000f260000004200 */
[----:B--2---:R-:W-:Y:S01]  /*19200*/  HMMA.16816.F32.BF16 R112, R4, R12, R112 ;  /* 0x0000000c0470723c */ /* 0x004fe20000041870 */
[----:B------:R-:W-:Y:S01]  /*19210*/  FADD.FTZ R12, R156, R179 ;  /* 0x000000b39c0c7221 */ /* 0x000fe20000010000 */
[----:B------:R-:W-:-:S03]  /*19220*/  FADD.FTZ R152, R152, R191 ;  /* 0x000000bf98987221 */ /* 0x000fc60000010000 */
[----:B------:R-:W-:-:S03]  /*19230*/  FADD.FTZ R12, R199, R12 ;  /* 0x0000000cc70c7221 */ /* 0x000fc60000010000 */
        /* <DEDUP_REMOVED lines=18> */
[----:B------:R-:W-:-:S06]  /*19360*/  FADD.FTZ R9, R165, R8 ;  /* 0x00000008a5097221 */ /* 0x000fcc0000010000 */
[----:B------:R-:W-:Y:S01]  /*19370*/  HMMA.16816.F32.BF16 R76, R4, R10, R76 ;  /* 0x0000000a044c723c */ /* 0x000fe2000004184c */
[----:B------:R-:W-:Y:S01]  /*19380*/  FADD.FTZ R11, R157, R168 ;  /* 0x000000a89d0b7221 */ /* 0x000fe20000010000 */
[----:B------:R-:W-:-:S06]  /*19390*/  FADD.FTZ R9, R166, R9 ;  /* 0x00000009a6097221 */ /* 0x000fcc0000010000 */
[----:B-1----:R-:W-:Y:S01]  /*193a0*/  HMMA.16816.F32.BF16 R104, R4, R16, R104 ;  /* 0x000000100468723c */ /* 0x002fe20000041868 */
[----:B------:R-:W-:-:S07]  /*193b0*/  FADD.FTZ R11, R170, R11 ;  /* 0x0000000baa0b7221 */ /* 0x000fce0000010000 */
[C---:B------:R-:W-:Y:S08]  /*193c0*/  HMMA.16816.F32.BF16 R100, R4.reuse, R18, R100 ;  /* 0x000000120464723c */ /* 0x040ff00000041864 */
[C---:B----4-:R-:W-:Y:S08]  /*193d0*/  HMMA.16816.F32.BF16 R72, R4.reuse, R40, R72 ;  /* 0x000000280448723c */ /* 0x050ff00000041848 */
        /* <DEDUP_REMOVED lines=14> */
[----:B------:R-:W-:Y:S01]  /*194c0*/  VIADD R239, R53, 0xffffff80 ;  /* 0xffffff8035ef7836 */ /* 0x000fe20000000000 */
[----:B------:R-:W-:Y:S02]  /*194d0*/  ISETP.NE.U32.AND P1, PT, R236, RZ, PT ;  /* 0x000000ffec00720c */ /* 0x000fe40003f25070 */
[----:B------:R-:W-:Y:S02]  /*194e0*/  IADD3 R3, PT, PT, R3, R64, R212 ;  /* 0x0000004003037210 */ /* 0x000fe40007ffe0d4 */
[----:B------:R-:W-:Y:S02]  /*194f0*/  ISETP.NE.AND.EX P1, PT, R237, RZ, PT, P1 ;  /* 0x000000ffed00720c */ /* 0x000fe40003f25310 */
[----:B------:R-:W-:Y:S02]  /*19500*/  IADD3 R2, PT, PT, -R2, R3, -R230 ;  /* 0x0000000302027210 */ /* 0x000fe40007ffe9e6 */
[----:B------:R-:W-:-:S03]  /*19510*/  MOV R3, R134 ;  /* 0x0000008600037202 */ /* 0x000fc60000000f00 */
[----:B------:R-:W-:Y:S02]  /*19520*/  IMAD R65, R65, -0x80, R2 ;  /* 0xffffff8041417824 */ /* 0x000fe400078e0202 */
[----:B------:R-:W-:-:S03]  /*19530*/  IMAD.MOV.U32 R2, RZ, RZ, R135 ;  /* 0x000000ffff027224 */ /* 0x000fc600078e0087 */
[----:B------:R-:W-:-:S07]  /*19540*/  IADD3 R238, PT, PT, R65, 0x108, RZ ;  /* 0x0000010841ee7810 */ /* 0x000fce0007ffe0ff */
.L_x_5768:
        /* <DEDUP_REMOVED lines=78> */
.L_x_5763:
[----:B------:R-:W-:Y:S05]  /*19a30*/  BSYNC.RECONVERGENT B0 ;  /* 0x0000000000007941 */ /* 0x000fea0003800200 */
.L_x_5762:
        /* <DEDUP_REMOVED lines=30> */
[----:B------:R-:W-:Y:S03]  /*19c20*/  IADD3.X R13, PT, PT, R15, R6, RZ, P3, !PT ;  /* 0x000000060f0d7210 */ /* 0x000fe60001ffe4ff */
        /* <DEDUP_REMOVED lines=17> */
[-C--:B------:R-:W-:Y:S03]  /*19d40*/  IADD3 R10, P3, PT, R4, R7.reuse, RZ ;  /* 0x00000007040a7210 */ /* 0x080fe60007f7e0ff */
[----:B------:R-:W-:Y:S01]  /*19d50*/  @!PT LDS RZ, [RZ] ;  /* 0x00000000fffff984 */ /* 0x000fe20000000800 */
[----:B------:R-:W-:Y:S01]  /*19d60*/  @!PT LDS RZ, [RZ] ;  /* 0x00000000fffff984 */ /* 0x000fe20000000800 */
[----:B------:R-:W-:Y:S01]  /*19d70*/  @!PT LDS RZ, [RZ] ;  /* 0x00000000fffff984 */ /* 0x000fe20000000800 */
[----:B------:R1:W-:Y:S01]  /*19d80*/  @!P0 LDGSTS.E.BYPASS.LTC128B.128 [R245+0x10800], desc[UR4][R8.64+0x80] ;  /* 0x1080008008f58fae */ /* 0x0003e2000b981a04 */
[----:B------:R-:W-:Y:S02]  /*19d90*/  LOP3.LUT R215, R212, 0x8, RZ, 0xc0, !PT ;  /* 0x00000008d4d77812 */ /* 0x000fe400078ec0ff */
[----:B------:R-:W-:Y:S03]  /*19da0*/  IADD3.X R11, PT, PT, R5, R6, RZ, P3, !PT ;  /* 0x00000006050b7210 */ /* 0x000fe60001ffe4ff */
        /* <DEDUP_REMOVED lines=54> */
[----:B--2---:R-:W-:Y:S05]  /*1a110*/  LOP3.LUT R4, R213, 0x200, R216, 0xf8, !PT ;  /* 0x00000200d5047812 */ /* 0x004fea00078ef8d8 */
[----:B------:R-:W-:Y:S01]  /*1a120*/  @P2 STS.128 [R245+0xf000], RZ ;  /* 0x00f000fff5002388 */ /* 0x000fe20000000c00 */
[----:B------:R-:W-:Y:S05]  /*1a130*/  LOP3.LUT R183, R4, R215, RZ, 0xfc, !PT ;  /* 0x000000d704b77212 */ /* 0x000fea00078efcff */
[----:B------:R-:W-:Y:S01]  /*1a140*/  @!PT LDS RZ, [RZ] ;  /* 0x00000000fffff984 */ /* 0x000fe20000000800 */
[----:B------:R-:W-:Y:S01]  /*1a150*/  @!PT LDS RZ, [RZ] ;  /* 0x00000000fffff984 */ /* 0x000fe20000000800 */
[----:B------:R-:W-:Y:S01]  /*1a160*/  @!PT LDS RZ, [RZ] ;  /* 0x00000000fffff984 */ /* 0x000fe20000000800 */
[----:B------:R1:W-:Y:S01]  /*1a170*/  @!P0 LDGSTS.E.BYPASS.LTC128B.128 [R245+0x13000], desc[UR4][R8.64+0x80] ;  /* 0x1300008008f58fae */ /* 0x0003e2000b981a04 */
[----:B------:R-:W-:Y:S05]  /*1a180*/  LEA R183, R183, UR6, 0x1 ;  /* 0x00000006b7b77c11 */ /* 0x000fea000f8e08ff */
[----:B------:R-:W-:Y:S06]  /*1a190*/  @P0 STS.128 [R245+0x13000], RZ ;  /* 0x013000fff5000388 */ /* 0x000fec0000000c00 */
[----:B------:R-:W-:Y:S01]  /*1a1a0*/  @!PT LDS RZ, [RZ] ;  /* 0x00000000fffff984 */ /* 0x000fe20000000800 */
[----:B------:R-:W-:Y:S01]  /*1a1b0*/  @!PT LDS RZ, [RZ] ;  /* 0x00000000fffff984 */ /* 0x000fe20000000800 */
[----:B------:R-:W-:Y:S01]  /*1a1c0*/  @!PT LDS RZ, [RZ] ;  /* 0x00000000fffff984 */ /* 0x000fe20000000800 */
[----:B------:R-:W-:Y:S06]  /*1a1d0*/  @!P2 LDGSTS.E.BYPASS.LTC128B.128 [R245+0xf800], desc[UR4][R12.64] ;  /* 0x0f8000000cf5afae */ /* 0x000fec000b981a04 */
[----:B------:R-:W-:Y:S01]  /*1a1e0*/  @P2 STS.128 [R245+0xf800], RZ ;  /* 0x00f800fff5002388 */ /* 0x000fe20000000c00 */
[C---:B------:R-:W-:Y:S05]  /*1a1f0*/  LOP3.LUT P2, RZ, R208.reuse, 0x4, RZ, 0xc0, !PT ;  /* 0x00000004d0ff7812 */ /* 0x040fea000784c0ff */
        /* <DEDUP_REMOVED lines=10> */
[----:B-1----:R-:W1:Y:S01]  /*1a2a0*/  LDSM.16.M88.4 R8, [R181+UR6+0x4000] ;  /* 0x00400006b508783b */ /* 0x002e620008000200 */
[----:B------:R-:W-:Y:S05]  /*1a2b0*/  IADD3 R200, PT, PT, R217, R214, RZ ;  /* 0x000000d6d9c87210 */ /* 0x000fea0007ffe0ff */
[----:B------:R-:W2:Y:S06]  /*1a2c0*/  LDSM.16.M88.4 R16, [R181+UR6+0x4800] ;  /* 0x00480006b510783b */ /* 0x000eac0008000200 */
[----:B------:R-:W3:Y:S06]  /*1a2d0*/  LDSM.16.M88.4 R24, [R181+UR6+0x5000] ;  /* 0x00500006b518783b */ /* 0x000eec0008000200 */
[----:B------:R-:W0:Y:S06]  /*1a2e0*/  LDGDEPBAR ;  /* 0x00000000000079af */ /* 0x000e2c0000000000 */
[----:B------:R-:W4:Y:S06]  /*1a2f0*/  LDSM.16.M88.4 R32, [R181+UR6+0x5800] ;  /* 0x00580006b520783b */ /* 0x000f2c0008000200 */
[----:B------:R-:W5:Y:S06]  /*1a300*/  LDSM.16.M88.4 R40, [R181+UR6+0x6000] ;  /* 0x00600006b528783b */ /* 0x000f6c0008000200 */
[----:B------:R-:W5:Y:S01]  /*1a310*/  LDSM.16.M88.4 R48, [R181+UR6+0x6800] ;  /* 0x00680006b530783b */ /* 0x000f620008000200 */
[C---:B-1----:R-:W-:Y:S05]  /*1a320*/  HMMA.16816.F32.BF16 R4, R64.reuse, R8, RZ ;  /* 0x000000084004723c */ /* 0x042fea00000418ff */
[----:B------:R-:W1:Y:S06]  /*1a330*/  LDSM.16.M88.4 R56, [R181+UR6+0x7000] ;  /* 0x00700006b538783b */ /* 0x000e6c0008000200 */
[----:B------:R-:W1:Y:S01]  /*1a340*/  LDSM.16.M88.4 R136, [R181+UR6+0x7800] ;  /* 0x00780006b588783b */ /* 0x000e620008000200 */
[C---:B------:R-:W-:Y:S05]  /*1a350*/  HMMA.16816.F32.BF16 R8, R64.reuse, R10, RZ ;  /* 0x0000000a4008723c */ /* 0x040fea00000418ff */
[----:B------:R-:W-:Y:S03]  /*1a360*/  LDSM.16.M88.4 R140, [R180] ;  /* 0x00000000b48c783b */ /* 0x000fe60000000200 */
[C---:B--2---:R-:W-:Y:S03]  /*1a370*/  HMMA.16816.F32.BF16 R12, R64.reuse, R16, RZ ;  /* 0x00000010400c723c */ /* 0x044fe600000418ff */
[----:B------:R-:W2:Y:S05]  /*1a380*/  LDSM.16.M88.4 R144, [R200+0x4000] ;  /* 0x00400000c890783b */ /* 0x000eaa0000000200 */
[C---:B------:R-:W-:Y:S01]  /*1a390*/  HMMA.16816.F32.BF16 R16, R64.reuse, R18, RZ ;  /* 0x000000124010723c */ /* 0x040fe200000418ff */
[----:B------:R-:W2:Y:S06]  /*1a3a0*/  LDSM.16.M88.4 R148, [R200+0x4800] ;  /* 0x00480000c894783b */ /* 0x000eac0000000200 */
[----:B------:R-:W2:Y:S01]  /*1a3b0*/  LDSM.16.M88.4 R152, [R200+0x5000] ;  /* 0x00500000c898783b */ /* 0x000ea20000000200 */
        /* <DEDUP_REMOVED lines=16> */
[C---:B--2---:R-:W-:Y:S08]  /*1a4c0*/  HMMA.16816.F32.BF16 R4, R140.reuse, R144, R4 ;  /* 0x000000908c04723c */ /* 0x044ff00000041804 */
[C---:B------:R-:W-:Y:S01]  /*1a4d0*/  HMMA.16816.F32.BF16 R8, R140.reuse, R146, R8 ;  /* 0x000000928c08723c */ /* 0x040fe20000041808 */
[----:B------:R-:W2:Y:S07]  /*1a4e0*/  LDSM.16.M88.4 R144, [R200+0x6000] ;  /* 0x00600000c890783b */ /* 0x000eae0000000200 */
        /* <DEDUP_REMOVED lines=13> */
[C---:B-1----:R-:W-:Y:S05]  /*1a5c0*/  HMMA.16816.F32.BF16 R28, R140.reuse, R136, R28 ;  /* 0x000000888c1c723c */ /* 0x042fea000004181c */
[----:B------:R-:W1:Y:S03]  /*1a5d0*/  LDSM.16.M88.4 R176, [R217+0x5000] ;  /* 0x00500000d9b0783b */ /* 0x000e660000000200 */
[C---:B------:R-:W-:Y:S03]  /*1a5e0*/  HMMA.16816.F32.BF16 R32, R140.reuse, R138, R32 ;  /* 0x0000008a8c20723c */ /* 0x040fe60000041820 */
[----:B------:R-:W1:Y:S05]  /*1a5f0*/  LDSM.16.M88.4 R152, [R217+0x5800] ;  /* 0x00580000d998783b */ /* 0x000e6a0000000200 */
[C---:B--2---:R-:W-:Y:S01]  /*1a600*/  HMMA.16816.F32.BF16 R36, R140.reuse, R144, R36 ;  /* 0x000000908c24723c */ /* 0x044fe20000041824 */
[----:B------:R-:W2:Y:S06]  /*1a610*/  LDSM.16.M88.4 R136, [R217+0x6000] ;  /* 0x00600000d988783b */ /* 0x000eac0000000200 */
[----:B------:R-:W-:Y:S01]  /*1a620*/  LDSM.16.M88.4 R184, [R217+0x9800] ;  /* 0x00980000d9b8783b */ /* 0x000fe20000000200 */
[C---:B------:R-:W-:Y:S05]  /*1a630*/  HMMA.16816.F32.BF16 R40, R140.reuse, R146, R40 ;  /* 0x000000928c28723c */ /* 0x040fea0000041828 */
[----:B------:R-:W2:Y:S03]  /*1a640*/  LDSM.16.M88.4 R144, [R217+0x6800] ;  /* 0x00680000d990783b */ /* 0x000ea60000000200 */
        /* <DEDUP_REMOVED lines=26> */
[C---:B--2---:R-:W-:Y:S08]  /*1a7f0*/  HMMA.16816.F32.BF16 R36, R164.reuse, R136, R36 ;  /* 0x00000088a424723c */ /* 0x044ff00000041824 */
        /* <DEDUP_REMOVED lines=142> */
[----:B------:R-:W1:Y:S01]  /*1b0e0*/  MUFU.TANH R181, R181 ;  /* 0x000000b500b57308 */ /* 0x000e620000002400 */
        /* <DEDUP_REMOVED lines=9> */
[----:B------:R-:W3:Y:S01]  /*1b180*/  MUFU.TANH R15, R15 ;  /* 0x0000000f000f7308 */ /* 0x000ee20000002400 */
[-C--:B------:R-:W-:Y:S01]  /*1b190*/  FMUL.FTZ R31, R31, R225.reuse ;  /* 0x000000e11f1f7220 */ /* 0x080fe20000410000 */
[C---:B------:R-:W-:Y:S01]  /*1b1a0*/  HMMA.16816.F32.BF16 R40, R200.reuse, R6, R40 ;  /* 0x00000006c828723c */ /* 0x040fe20000041828 */
[----:B------:R-:W2:Y:S02]  /*1b1b0*/  LDSM.16.M88.4 R4, [R135+0xb000] ;  /* 0x00b000008704783b */ /* 0x000ea40000000200 */
        /* <DEDUP_REMOVED lines=11> */
[-C--:B----4-:R-:W-:Y:S01]  /*1b270*/  FMUL.FTZ R21, R41, R225.reuse ;  /* 0x000000e129157220 */ /* 0x090fe20000410000 */
[-C--:B------:R-:W-:Y:S06]  /*1b280*/  FMUL.FTZ R42, R42, R225.reuse ;  /* 0x000000e12a2a7220 */ /* 0x080fec0000410000 */
[----:B------:R-:W4:Y:S01]  /*1b290*/  MUFU.TANH R17, R17 ;  /* 0x0000001100117308 */ /* 0x000f220000002400 */
        /* <DEDUP_REMOVED lines=8> */
[C---:B--2---:R-:W-:Y:S05]  /*1b320*/  HMMA.16816.F32.BF16 R52, R200.reuse, R4, R52 ;  /* 0x00000004c834723c */ /* 0x044fea0000041834 */
        /* <DEDUP_REMOVED lines=72> */
[----:B---34-:R-:W-:Y:S05]  /*1b7b0*/  @!P0 BRA `(.L_x_5765) ;  /* 0x0000000800c88947 */ /* 0x018fea0003800000 */
[----:B------:R-:W-:Y:S01]  /*1b7c0*/  ISETP.NE.U32.AND P1, PT, R236, RZ, PT ;  /* 0x000000ffec00720c */ /* 0x000fe20003f25070 */
[----:B------:R-:W-:Y:S01]  /*1b7d0*/  BSSY.RECONVERGENT B0, `(.L_x_5766) ;  /* 0x000004e000007945 */ /* 0x000fe20003800200 */
[C---:B------:R-:W-:Y:S02]  /*1b7e0*/  LOP3.LUT R6, R134.reuse, 0x40, RZ, 0xfc, !PT ;  /* 0x0000004086067812 */ /* 0x040fe400078efcff */
[----:B------:R-:W-:Y:S02]  /*1b7f0*/  ISETP.NE.AND.EX P1, PT, R237, RZ, PT, P1 ;  /* 0x000000ffed00720c */ /* 0x000fe40003f25310 */
[----:B------:R-:W-:Y:S11]  /*1b800*/  ISETP.GE.AND P3, PT, R134, R231, PT ;  /* 0x000000e78600720c */ /* 0x000ff60003f66270 */
[----:B------:R-:W3:Y:S01]  /*1b810*/  @!P1 LD.E R4, desc[UR4][R132.64+0x38] ;  /* 0x0000380484049980 */ /* 0x000ee2000c101900 */
[----:B------:R-:W-:Y:S05]  /*1b820*/  @!P1 IMAD.MOV.U32 R5, RZ, RZ, RZ ;  /* 0x000000ffff059224 */ /* 0x000fea00078e00ff */
[----:B------:R-:W-:Y:S01]  /*1b830*/  @!P1 IADD3 R5, P0, PT, RZ, -R5, RZ ;  /* 0x80000005ff059210 */ /* 0x000fe20007f1e0ff */
[----:B---3--:R-:W-:Y:S04]  /*1b840*/  @!P1 IMAD.SHL.U32 R4, R4, 0x80, RZ ;  /* 0x0000008004049824 */ /* 0x008fe800078e00ff */
        /* <DEDUP_REMOVED lines=8> */
[----:B-1----:R-:W3:Y:S01]  /*1b8d0*/  LD.E R14, desc[UR4][R132.64+0x170] ;  /* 0x00017004840e7980 */ /* 0x002ee2000c101900 */
[----:B------:R-:W-:Y:S03]  /*1b8e0*/  VIADD R6, R239, 0xffffff80 ;  /* 0xffffff80ef067836 */ /* 0x000fe60000000000 */
[----:B------:R-:W-:Y:S01]  /*1b8f0*/  IABS R7, R11 ;  /* 0x0000000b00077213 */ /* 0x000fe20000000000 */
[----:B--2---:R-:W2:Y:S01]  /*1b900*/  LD.E.64 R24, desc[UR4][R132.64+0x20] ;  /* 0x0000200484187980 */ /* 0x004ea2000c101b00 */
[-C--:B---3--:R-:W-:Y:S02]  /*1b910*/  IABS R9, R14.reuse ;  /* 0x0000000e00097213 */ /* 0x088fe40000000000 */
        /* <DEDUP_REMOVED lines=33> */
[----:B------:R-:W3:Y:S01]  /*1bb30*/  LD.E.64 R10, desc[UR4][R132.64+0x38] ;  /* 0x00003804840a7980 */ /* 0x000ee2000c101b00 */
        /* <DEDUP_REMOVED lines=23> */
.L_x_5767:
[----:B------:R-:W-:Y:S05]  /*1bcb0*/  BSYNC.RECONVERGENT B0 ;  /* 0x0000000000007941 */ /* 0x000fea0003800200 */
.L_x_5766:
        /* <DEDUP_REMOVED lines=11> */
[----:B--2---:R-:W-:Y:S03]  /*1bd70*/  IMAD.X R25, R4, 0x1, R9, P5 ;  /* 0x0000000104197824 */ /* 0x004fe600028e0609 */
[-C--:B-1----:R-:W-:Y:S01]  /*1bd80*/  IADD3 R22, P5, PT, R6, R5.reuse, RZ ;  /* 0x0000000506167210 */ /* 0x082fe20007fbe0ff */
[--C-:B------:R-:W-:Y:S03]  /*1bd90*/  IMAD.X R7, R25, 0x1, R4.reuse, P4 ;  /* 0x0000000119077824 */ /* 0x100fe600020e0604 */
[-C--:B------:R-:W-:Y:S01]  /*1bda0*/  IADD3 R10, P4, PT, R22, R5.reuse, RZ ;  /* 0x00000005160a7210 */ /* 0x080fe20007f9e0ff */
[--C-:B------:R-:W-:Y:S04]  /*1bdb0*/  IMAD.X R23, R7, 0x1, R4.reuse, P5 ;  /* 0x0000000107177824 */ /* 0x100fe800028e0604 */
[--C-:B------:R-:W-:Y:S02]  /*1bdc0*/  IMAD.X R11, R23, 0x1, R4.reuse, P4 ;  /* 0x00000001170b7824 */ /* 0x100fe400020e0604 */
[----:B---3--:R-:W-:Y:S05]  /*1bdd0*/  @!P0 IMAD.MOV.U32 R225, RZ, RZ, R223 ;  /* 0x000000ffffe18224 */ /* 0x008fea00078e00df */
        /* <DEDUP_REMOVED lines=80> */
.L_x_5765:
[----:B------:R-:W-:Y:S05]  /*1c2e0*/  BSYNC.RECONVERGENT B1 ;  /* 0x0000000000017941 */ /* 0x000fea0003800200 */
.L_x_5764:
[----:B------:R-:W3:Y:S01]  /*1c2f0*/  LD.E R136, desc[UR4][R132.64+0xdc] ;  /* 0x0000dc0484887980 */ /* 0x000ee2000c101900 */
[C---:B------:R-:W-:Y:S02]  /*1c300*/  IADD3 R4, PT, PT, R238.reuse, -0x1, RZ ;  /* 0xffffffffee047810 */ /* 0x040fe40007ffe0ff */
[----:B------:R-:W-:Y:S02]  /*1c310*/  IABS R5, R238 ;  /* 0x000000ee00057213 */ /* 0x000fe40000000000 */
[----:B------:R-:W-:Y:S02]  /*1c320*/  IABS R4, R4 ;  /* 0x0000000400047213 */ /* 0x000fe40000000000 */
[----:B----4-:R-:W-:Y:S02]  /*1c330*/  IADD3 R7, PT, PT, R238, -0x9, RZ ;  /* 0xfffffff7ee077810 */ /* 0x010fe40007ffe0ff */
[----:B------:R-:W-:Y:S02]  /*1c340*/  I2FP.F32.S32 R4, R4 ;  /* 0x0000000400047245 */ /* 0x000fe40000201400 */
[----:B------:R-:W-:Y:S02]  /*1c350*/  I2FP.F32.S32 R5, R5 ;  /* 0x0000000500057245 */ /* 0x000fe40000201400 */
[----:B------:R-:W-:Y:S01]  /*1c360*/  IABS R7, R7 ;  /* 0x0000000700077213 */ /* 0x000fe20000000000 */
[----:B-1----:R-:W-:Y:S01]  /*1c370*/  FFMA.FTZ R147, -R0, R4, R147 ;  /* 0x0000000400937223 */ /* 0x002fe20000010193 */
[----:B------:R-:W-:Y:S01]  /*1c380*/  IADD3 R4, PT, PT, R238, -0x11, RZ ;  /* 0xffffffefee047810 */ /* 0x000fe20007ffe0ff */
[----:B------:R-:W-:Y:S01]  /*1c390*/  FFMA.FTZ R145, -R0, R5, R145 ;  /* 0x0000000500917223 */ /* 0x000fe20000010191 */
        /* <DEDUP_REMOVED lines=10> */
[----:B------:R-:W-:Y:S01]  /*1c440*/  IABS R7, R7 ;  /* 0x0000000700077213 */ /* 0x000fe20000000000 */
[----:B------:R-:W-:Y:S01]  /*1c450*/  FFMA.FTZ R177, -R0, R4, R177 ;  /* 0x0000000400b17223 */ /* 0x000fe200000101b1 */
[----:B------:R-:W-:Y:S01]  /*1c460*/  IADD3 R4, PT, PT, R238, -0x30, RZ ;  /* 0xffffffd0ee047810 */ /* 0x000fe20007ffe0ff */
[CC--:B------:R-:W-:Y:S01]  /*1c470*/  FFMA.FTZ R8, -R0.reuse, R5.reuse, R157 ;  /* 0x0000000500087223 */ /* 0x0c0fe2000001019d */
[----:B------:R-:W-:Y:S01]  /*1c480*/  FFMA.FTZ R179, -R0, R5, R179 ;  /* 0x0000000500b37223 */ /* 0x000fe200000101b3 */
[----:B------:R-:W-:Y:S02]  /*1c490*/  IADD3 R5, PT, PT, R238, -0x29, RZ ;  /* 0xffffffd7ee057810 */ /* 0x000fe40007ffe0ff */
[----:B------:R-:W-:Y:S02]  /*1c4a0*/  I2FP.F32.S32 R7, R7 ;  /* 0x0000000700077245 */ /* 0x000fe40000201400 */
[----:B------:R-:W-:Y:S02]  /*1c4b0*/  IABS R4, R4 ;  /* 0x0000000400047213 */ /* 0x000fe40000000000 */
[----:B------:R-:W-:Y:S01]  /*1c4c0*/  IABS R5, R5 ;  /* 0x0000000500057213 */ /* 0x000fe20000000000 */
[CC--:B--2---:R-:W-:Y:S01]  /*1c4d0*/  FFMA.FTZ R65, -R0.reuse, R7.reuse, R13 ;  /* 0x0000000700417223 */ /* 0x0c4fe2000001010d */
[----:B------:R-:W-:Y:S01]  /*1c4e0*/  FFMA.FTZ R184, -R0, R7, R184 ;  /* 0x0000000700b87223 */ /* 0x000fe200000101b8 */
[C---:B------:R-:W-:Y:S02]  /*1c4f0*/  IADD3 R9, PT, PT, R238.reuse, -0x20, RZ ;  /* 0xffffffe0ee097810 */ /* 0x040fe40007ffe0ff */
[----:B------:R-:W-:Y:S02]  /*1c500*/  I2FP.F32.S32 R4, R4 ;  /* 0x0000000400047245 */ /* 0x000fe40000201400 */
[----:B------:R-:W-:Y:S02]  /*1c510*/  IADD3 R7, PT, PT, R238, -0x39, RZ ;  /* 0xffffffc7ee077810 */ /* 0x000fe40007ffe0ff */
[----:B------:R-:W-:Y:S01]  /*1c520*/  I2FP.F32.S32 R5, R5 ;  /* 0x0000000500057245 */ /* 0x000fe20000201400 */
[CC--:B------:R-:W-:Y:S01]  /*1c530*/  FFMA.FTZ R165, -R0.reuse, R4.reuse, R165 ;  /* 0x0000000400a57223 */ /* 0x0c0fe200000101a5 */
[----:B------:R-:W-:Y:S01]  /*1c540*/  IABS R9, R9 ;  /* 0x0000000900097213 */ /* 0x000fe20000000000 */
[C---:B------:R-:W-:Y:S01]  /*1c550*/  FFMA.FTZ R171, -R0.reuse, R4, R171 ;  /* 0x0000000400ab7223 */ /* 0x040fe200000101ab */
[----:B------:R-:W-:Y:S01]  /*1c560*/  IABS R7, R7 ;  /* 0x0000000700077213 */ /* 0x000fe20000000000 */
[CC--:B------:R-:W-:Y:S01]  /*1c570*/  FFMA.FTZ R161, -R0.reuse, R5.reuse, R161 ;  /* 0x0000000500a17223 */ /* 0x0c0fe200000101a1 */
        /* <DEDUP_REMOVED lines=39> */
[-C--:B------:R-:W-:Y:S01]  /*1c7f0*/  FFMA.FTZ R248, -R0, R5.reuse, R248 ;  /* 0x0000000500f87223 */ /* 0x080fe200000101f8 */
[----:B------:R-:W-:Y:S01]  /*1c800*/  IADD3 R6, PT, PT, R238, -0x8, RZ ;  /* 0xfffffff8ee067810 */ /* 0x000fe20007ffe0ff */
[----:B------:R-:W-:Y:S01]  /*1c810*/  FFMA.FTZ R196, -R0, R5, R196 ;  /* 0x0000000500c47223 */ /* 0x000fe200000101c4 */
[----:B------:R-:W-:Y:S02]  /*1c820*/  IADD3 R4, PT, PT, R238, -0x69, RZ ;  /* 0xffffff97ee047810 */ /* 0x000fe40007ffe0ff */
[----:B------:R-:W-:Y:S02]  /*1c830*/  I2FP.F32.S32 R5, R9 ;  /* 0x0000000900057245 */ /* 0x000fe40000201400 */
[----:B------:R-:W-:Y:S02]  /*1c840*/  I2FP.F32.S32 R7, R7 ;  /* 0x0000000700077245 */ /* 0x000fe40000201400 */
[----:B------:R-:W-:Y:S01]  /*1c850*/  IABS R6, R6 ;  /* 0x0000000600067213 */ /* 0x000fe20000000000 */
[----:B------:R-:W-:Y:S01]  /*1c860*/  FFMA.FTZ R194, -R0, R5, R194 ;  /* 0x0000000500c27223 */ /* 0x000fe200000101c2 */
[----:B------:R-:W-:Y:S01]  /*1c870*/  IADD3 R9, PT, PT, R238, -0x60, RZ ;  /* 0xffffffa0ee097810 */ /* 0x000fe20007ffe0ff */
[CC--:B------:R-:W-:Y:S01]  /*1c880*/  FFMA.FTZ R176, -R0.reuse, R7.reuse, R176 ;  /* 0x0000000700b07223 */ /* 0x0c0fe200000101b0 */
[----:B------:R-:W-:Y:S01]  /*1c890*/  IABS R4, R4 ;  /* 0x0000000400047213 */ /* 0x000fe20000000000 */
[C---:B------:R-:W-:Y:S01]  /*1c8a0*/  FFMA.FTZ R160, -R0.reuse, R7, R160 ;  /* 0x0000000700a07223 */ /* 0x040fe200000101a0 */
[----:B------:R-:W-:Y:S01]  /*1c8b0*/  I2FP.F32.S32 R6, R6 ;  /* 0x0000000600067245 */ /* 0x000fe20000201400 */
[----:B------:R-:W-:Y:S01]  /*1c8c0*/  FFMA.FTZ R174, -R0, R5, R174 ;  /* 0x0000000500ae7223 */ /* 0x000fe200000101ae */
[----:B------:R-:W-:Y:S02]  /*1c8d0*/  IABS R9, R9 ;  /* 0x0000000900097213 */ /* 0x000fe40000000000 */
[----:B------:R-:W-:Y:S01]  /*1c8e0*/  IADD3 R66, PT, PT, R238, -0x18, RZ ;  /* 0xffffffe8ee427810 */ /* 0x000fe20007ffe0ff */
[-C--:B------:R-:W-:Y:S01]  /*1c8f0*/  FFMA.FTZ R141, -R0, R6.reuse, R141 ;  /* 0x00000006008d7223 */ /* 0x080fe2000001018d */
[----:B------:R-:W-:Y:S01]  /*1c900*/  IADD3 R64, PT, PT, R238, -0x19, RZ ;  /* 0xffffffe7ee407810 */ /* 0x000fe20007ffe0ff */
        /* <DEDUP_REMOVED lines=10> */
[----:B------:R-:W-:Y:S01]  /*1c9b0*/  IABS R12, R12 ;  /* 0x0000000c000c7213 */ /* 0x000fe20000000000 */
[----:B------:R-:W-:Y:S01]  /*1c9c0*/  FFMA.FTZ R166, -R0, R9, R166 ;  /* 0x0000000900a67223 */ /* 0x000fe200000101a6 */
[----:B------:R-:W-:Y:S02]  /*1c9d0*/  IADD3 R4, PT, PT, R238, -0x71, RZ ;  /* 0xffffff8fee047810 */ /* 0x000fe40007ffe0ff */
[----:B------:R-:W-:Y:S02]  /*1c9e0*/  IABS R11, R11 ;  /* 0x0000000b000b7213 */ /* 0x000fe40000000000 */
[----:B------:R-:W-:Y:S02]  /*1c9f0*/  I2FP.F32.S32 R66, R66 ;  /* 0x0000004200427245 */ /* 0x000fe40000201400 */
[----:B------:R-:W-:Y:S02]  /*1ca00*/  I2FP.F32.S32 R64, R64 ;  /* 0x0000004000407245 */ /* 0x000fe40000201400 */
[----:B------:R-:W-:Y:S01]  /*1ca10*/  I2FP.F32.S32 R12, R12 ;  /* 0x0000000c000c7245 */ /* 0x000fe20000201400 */
[C---:B------:R-:W-:Y:S01]  /*1ca20*/  FFMA.FTZ R56, -R0.reuse, R66, R185 ;  /* 0x0000004200387223 */ /* 0x040fe200000101b9 */
[----:B------:R-:W-:Y:S01]  /*1ca30*/  IABS R7, R4 ;  /* 0x0000000400077213 */ /* 0x000fe20000000000 */
[C---:B------:R-:W-:Y:S01]  /*1ca40*/  FFMA.FTZ R181, -R0.reuse, R64, R181 ;  /* 0x0000004000b57223 */ /* 0x040fe200000101b5 */
[----:B------:R-:W-:Y:S01]  /*1ca50*/  FMNMX3.FTZ R4, R3, R145, R147, !PT ;  /* 0x0000009103047276 */ /* 0x000fe20007810093 */
[-C--:B------:R-:W-:Y:S01]  /*1ca60*/  FFMA.FTZ R167, -R0, R12.reuse, R167 ;  /* 0x0000000c00a77223 */ /* 0x080fe200000101a7 */
[----:B------:R-:W-:Y:S01]  /*1ca70*/  FMNMX3.FTZ R9, R2, R141, R16, !PT ;  /* 0x0000008d02097276 */ /* 0x000fe20007810010 */
[C---:B------:R-:W-:Y:S01]  /*1ca80*/  FFMA.FTZ R163, -R0.reuse, R12, R163 ;  /* 0x0000000c00a37223 */ /* 0x040fe200000101a3 */
[----:B------:R-:W-:Y:S01]  /*1ca90*/  I2FP.F32.S32 R11, R11 ;  /* 0x0000000b000b7245 */ /* 0x000fe20000201400 */
[----:B------:R-:W-:Y:S01]  /*1caa0*/  FFMA.FTZ R64, -R0, R64, R17 ;  /* 0x0000004000407223 */ /* 0x000fe20000010111 */
[----:B------:R-:W-:Y:S01]  /*1cab0*/  FMNMX3.FTZ R4, R4, R6, R183, !PT ;  /* 0x0000000604047276 */ /* 0x000fe200078100b7 */
[C---:B------:R-:W-:Y:S01]  /*1cac0*/  FFMA.FTZ R66, -R0.reuse, R66, R187 ;  /* 0x0000004200427223 */ /* 0x040fe200000101bb */
[----:B------:R-:W-:Y:S01]  /*1cad0*/  FMNMX3.FTZ R12, R9, R8, R10, !PT ;  /* 0x00000008090c7276 */ /* 0x000fe2000781000a */
[CC--:B------:R-:W-:Y:S01]  /*1cae0*/  FFMA.FTZ R182, -R0.reuse, R11.reuse, R182 ;  /* 0x0000000b00b67223 */ /* 0x0c0fe200000101b6 */
        /* <DEDUP_REMOVED lines=35> */
[----:B------:R-:W-:Y:S02]  /*1cd20*/  FMNMX3.FTZ R7, R7, R250, R248, !PT ;  /* 0x000000fa07077276 */ /* 0x000fe400078100f8 */
[----:B------:R-:W-:Y:S01]  /*1cd30*/  IADD3 R11, PT, PT, R238, -0x70, RZ ;  /* 0xffffff90ee0b7810 */ /* 0x000fe20007ffe0ff */
[CC--:B------:R-:W-:Y:S01]  /*1cd40*/  FFMA.FTZ R138, -R0.reuse, R5.reuse, R138 ;  /* 0x00000005008a7223 */ /* 0x0c0fe2000001018a */
[----:B------:R-:W-:Y:S01]  /*1cd50*/  FMNMX3.FTZ R9, R9, R198, R196, !PT ;  /* 0x000000c609097276 */ /* 0x000fe200078100c4 */
[----:B------:R-:W-:Y:S01]  /*1cd60*/  FFMA.FTZ R155, -R0, R5, R155 ;  /* 0x00000005009b7223 */ /* 0x000fe2000001019b */
[----:B------:R-:W-:Y:S02]  /*1cd70*/  FMNMX3.FTZ R7, R7, R204, R200, !PT ;  /* 0x000000cc07077276 */ /* 0x000fe400078100c8 */
[----:B------:R-:W-:Y:S02]  /*1cd80*/  IABS R11, R11 ;  /* 0x0000000b000b7213 */ /* 0x000fe40000000000 */
[C---:B------:R-:W-:Y:S02]  /*1cd90*/  IADD3 R5, PT, PT, R238.reuse, -0x79, RZ ;  /* 0xffffff87ee057810 */ /* 0x040fe40007ffe0ff */
[----:B------:R-:W-:Y:S02]  /*1cda0*/  FMNMX3.FTZ R9, R9, R190, R180, !PT ;  /* 0x000000be09097276 */ /* 0x000fe400078100b4 */
        /* <DEDUP_REMOVED lines=31> */
[----:B------:R-:W-:Y:S02]  /*1cfa0*/  IADD3 R238, PT, PT, R238, 0x80, RZ ;  /* 0x00000080eeee7810 */ /* 0x000fe40007ffe0ff */
[----:B------:R-:W-:Y:S05]  /*1cfb0*/  IADD3 R142, PT, PT, R214, R143, RZ ;  /* 0x0000008fd68e7210 */ /* 0x000fea0007ffe0ff */
[----:B------:R-:W-:Y:S08]  /*1cfc0*/  LDSM.16.MT88.4 R44, [R143+0x10000] ;  /* 0x010000008f2c783b */ /* 0x000ff00000004200 */
[----:B------:R-:W-:Y:S08]  /*1cfd0*/  LDSM.16.MT88.4 R20, [R142+0xc000] ;  /* 0x00c000008e14783b */ /* 0x000ff00000004200 */
[----:B------:R-:W-:Y:S01]  /*1cfe0*/  LDSM.16.MT88.4 R52, [R142+0x10000] ;  /* 0x010000008e34783b */ /* 0x000fe20000004200 */
[----:B-1----:R-:W-:Y:S02]  /*1cff0*/  FMNMX.FTZ R7, R5, R4, !PT ;  /* 0x0000000405077209 */ /* 0x002fe40007810000 */
[----:B--2---:R-:W-:Y:S05]  /*1d000*/  FMNMX.FTZ R12, R14, R9, !PT ;  /* 0x000000090e0c7209 */ /* 0x004fea0007810000 */
[----:B------:R-:W1:Y:S08]  /*1d010*/  SHFL.BFLY PT, R134, R7, 0x1, 0x1f ;  /* 0x0c201f0007867f89 */ /* 0x000e7000000e0000 */
[----:B------:R-:W2:Y:S01]  /*1d020*/  SHFL.BFLY PT, R135, R12, 0x1, 0x1f ;  /* 0x0c201f000c877f89 */ /* 0x000ea200000e0000 */
[----:B-1----:R-:W-:Y:S02]  /*1d030*/  FMNMX.FTZ R134, R7, R134, !PT ;  /* 0x0000008607867209 */ /* 0x002fe40007810000 */
[----:B--2---:R-:W-:Y:S03]  /*1d040*/  FMNMX.FTZ R135, R12, R135, !PT ;  /* 0x000000870c877209 */ /* 0x004fe60007810000 */
[----:B---3--:R-:W-:Y:S02]  /*1d050*/  FMUL.FTZ R157, R136, R134 ;  /* 0x00000086889d7220 */ /* 0x008fe40000410000 */
[----:B------:R-:W1:Y:S01]  /*1d060*/  LDSM.16.MT88.4 R12, [R143+0xc000] ;  /* 0x00c000008f0c783b */ /* 0x000e620000004200 */
[C---:B------:R-:W-:Y:S01]  /*1d070*/  FSETP.NEU.FTZ.AND P0, PT, R134.reuse, -INF , PT ;  /* 0xff8000008600780b */ /* 0x040fe20003f1d000 */
[----:B------:R-:W-:Y:S01]  /*1d080*/  FADD.FTZ R3, -R134, R3 ;  /* 0x0000000386037221 */ /* 0x000fe20000010100 */
[C---:B------:R-:W-:Y:S01]  /*1d090*/  FMUL.FTZ R159, R136.reuse, R135 ;  /* 0x00000087889f7220 */ /* 0x040fe20000410000 */
[C---:B------:R-:W-:Y:S01]  /*1d0a0*/  FSETP.NEU.FTZ.AND P3, PT, R135.reuse, -INF , PT ;  /* 0xff8000008700780b */ /* 0x040fe20003f7d000 */
[----:B------:R-:W-:Y:S01]  /*1d0b0*/  FADD.FTZ R5, -R135, R2 ;  /* 0x0000000287057221 */ /* 0x000fe20000010100 */
[----:B------:R-:W-:Y:S01]  /*1d0c0*/  FSEL R157, R157, RZ, P0 ;  /* 0x000000ff9d9d7208 */ /* 0x000fe20000000000 */
[C---:B------:R-:W-:Y:S01]  /*1d0d0*/  FMUL.FTZ R2, R136.reuse, R3 ;  /* 0x0000000388027220 */ /* 0x040fe20000410000 */
[----:B------:R-:W-:Y:S01]  /*1d0e0*/  FSEL R159, R159, RZ, P3 ;  /* 0x000000ff9f9f7208 */ /* 0x000fe20001800000 */
[----:B------:R-:W-:Y:S01]  /*1d0f0*/  FMUL.FTZ R3, R136, R5 ;  /* 0x0000000588037220 */ /* 0x000fe20000410000 */
        /* <DEDUP_REMOVED lines=9> */
[----:B------:R-:W2:Y:S01]  /*1d190*/  MUFU.EX2 R2, R2 ;  /* 0x0000000200027308 */ /* 0x000ea20000000800 */
[----:B------:R-:W-:Y:S01]  /*1d1a0*/  IADD3 R8, PT, PT, R143, 0xc000, RZ ;  /* 0x0000c0008f087810 */ /* 0x000fe20007ffe0ff */
[-CC-:B------:R-:W-:Y:S01]  /*1d1b0*/  FFMA.FTZ R163, R163, R136.reuse, -R157.reuse ;  /* 0x00000088a3a37223 */ /* 0x180fe2000001089d */
[----:B------:R-:W-:Y:S07]  /*1d1c0*/  IADD3 R141, PT, PT, R143, 0xc040, RZ ;  /* 0x0000c0408f8d7810 */ /* 0x000fee0007ffe0ff */
[----:B------:R-:W3:Y:S01]  /*1d1d0*/  MUFU.EX2 R3, R3 ;  /* 0x0000000300037308 */ /* 0x000ee20000000800 */
[----:B------:R-:W-:Y:S01]  /*1d1e0*/  @P2 IADD3 R141, PT, PT, R8, -0x40, RZ ;  /* 0xffffffc0088d2810 */ /* 0x000fe20007ffe0ff */
[-C--:B------:R-:W-:Y:S01]  /*1d1f0*/  FFMA.FTZ R188, R188, R136.reuse, -R157 ;  /* 0x00000088bcbc7223 */ /* 0x080fe2000001089d */
[-C--:B------:R-:W-:Y:S07]  /*1d200*/  FFMA.FTZ R216, R169, R136.reuse, -R159 ;  /* 0x00000088a9d87223 */ /* 0x080fee000001089f */
[----:B------:R-:W-:Y:S01]  /*1d210*/  MUFU.EX2 R152, R152 ;  /* 0x0000009800987308 */ /* 0x000fe20000000800 */
[----:B------:R-:W-:Y:S01]  /*1d220*/  IADD3 R214, PT, PT, R214, R141, RZ ;  /* 0x0000008dd6d67210 */ /* 0x000fe20007ffe0ff */
[----:B------:R-:W4:Y:S01]  /*1d230*/  LDSM.16.MT88.4 R28, [R141] ;  /* 0x000000008d1c783b */ /* 0x000f220000004200 */
[-CC-:B------:R-:W-:Y:S07]  /*1d240*/  FFMA.FTZ R252, R252, R136.reuse, -R157.reuse ;  /* 0x00000088fcfc7223 */ /* 0x180fee000001089d */
[----:B------:R-:W5:Y:S01]  /*1d250*/  MUFU.EX2 R150, R150 ;  /* 0x0000009600967308 */ /* 0x000f620000000800 */
[----:B------:R-:W-:Y:S01]  /*1d260*/  FFMA.FTZ R183, R198, R136, -R157 ;  /* 0x00000088c6b77223 */ /* 0x000fe2000001089d */
        /* <DEDUP_REMOVED lines=11> */
[----:B------:R-:W3:Y:S01]  /*1d320*/  LDSM.16.MT88.4 R36, [R214] ;  /* 0x00000000d624783b */ /* 0x000ee20000004200 */
[----:B-----5:R-:W-:Y:S01]  /*1d330*/  F2FP.BF16.F32.PACK_AB R128, R150, R152 ;  /* 0x000000989680723e */ /* 0x020fe200000010ff */
[C---:B------:R-:W-:Y:S07]  /*1d340*/  FMUL.FTZ R18, R2.reuse, R118 ;  /* 0x0000007602127220 */ /* 0x040fee0000410000 */
[----:B------:R-:W5:Y:S01]  /*1d350*/  MUFU.EX2 R146, R146 ;  /* 0x0000009200927308 */ /* 0x000f620000000800 */
[----:B------:R-:W-:Y:S01]  /*1d360*/  FMUL.FTZ R19, R2, R119 ;  /* 0x0000007702137220 */ /* 0x000fe20000410000 */
[C---:B------:R-:W-:Y:S01]  /*1d370*/  FMUL.FTZ R16, R3.reuse, R116 ;  /* 0x0000007403107220 */ /* 0x040fe20000410000 */
[C---:B------:R-:W-:Y:S07]  /*1d380*/  FMUL.FTZ R17, R3.reuse, R117 ;  /* 0x0000007503117220 */ /* 0x040fee0000410000 */
[----:B------:R-:W-:Y:S01]  /*1d390*/  MUFU.EX2 R145, R145 ;  /* 0x0000009100917308 */ /* 0x000fe20000000800 */
[----:B------:R-:W3:Y:S01]  /*1d3a0*/  LDSM.16.MT88.4 R60, [R141+0x4000] ;  /* 0x004000008d3c783b */ /* 0x000ee20000004200 */
[----:B--2---:R-:W-:Y:S01]  /*1d3b0*/  F2FP.BF16.F32.PACK_AB R129, R148, R149 ;  /* 0x000000959481723e */ /* 0x004fe200000010ff */
[C---:B------:R-:W-:Y:S07]  /*1d3c0*/  FMUL.FTZ R26, R2.reuse, R110 ;  /* 0x0000006e021a7220 */ /* 0x040fee0000410000 */
[----:B------:R-:W2:Y:S01]  /*1d3d0*/  MUFU.EX2 R144, R144 ;  /* 0x0000009000907308 */ /* 0x000ea20000000800 */
[C---:B------:R-:W-:Y:S01]  /*1d3e0*/  FMUL.FTZ R27, R2.reuse, R111 ;  /* 0x0000006f021b7220 */ /* 0x040fe20000410000 */
[C---:B------:R-:W-:Y:S01]  /*1d3f0*/  FMUL.FTZ R25, R3.reuse, R109 ;  /* 0x0000006d03197220 */ /* 0x040fe20000410000 */
[C---:B------:R-:W-:Y:S01]  /*1d400*/  FMUL.FTZ R34, R2.reuse, R102 ;  /* 0x0000006602227220 */ /* 0x040fe20000410000 */
[----:B------:R-:W-:Y:S01]  /*1d410*/  FMUL.FTZ R35, R2, R103 ;  /* 0x0000006702237220 */ /* 0x000fe20000410000 */
[----:B------:R-:W-:Y:S01]  /*1d420*/  LDSM.16.MT88.4 R124, [R143+0xf800] ;  /* 0x00f800008f7c783b */ /* 0x000fe20000004200 */
        /* <DEDUP_REMOVED lines=8> */
[----:B--2---:R-:W-:Y:S01]  /*1d4b0*/  F2FP.BF16.F32.PACK_AB R131, R144, R145 ;  /* 0x000000919083723e */ /* 0x004fe200000010ff */
[C---:B------:R-:W-:Y:S01]  /*1d4c0*/  FMUL.FTZ R48, R3.reuse, R84 ;  /* 0x0000005403307220 */ /* 0x040fe20000410000 */
[C---:B------:R-:W-:Y:S01]  /*1d4d0*/  FMUL.FTZ R49, R3.reuse, R85 ;  /* 0x0000005503317220 */ /* 0x040fe20000410000 */
[C---:B------:R-:W-:Y:S01]  /*1d4e0*/  FMUL.FTZ R58, R2.reuse, R78 ;  /* 0x0000004e023a7220 */ /* 0x040fe20000410000 */
[----:B------:R-:W-:Y:S01]  /*1d4f0*/  FMUL.FTZ R59, R2, R79 ;  /* 0x0000004f023b7220 */ /* 0x000fe20000410000 */
[C---:B------:R-:W-:Y:S01]  /*1d500*/  FMUL.FTZ R57, R3.reuse, R77 ;  /* 0x0000004d03397220 */ /* 0x040fe20000410000 */
[----:B------:R-:W-:Y:S01]  /*1d510*/  FMUL.FTZ R24, R3, R108 ;  /* 0x0000006c03187220 */ /* 0x000fe20000410000 */
[C---:B-1----:R-:W-:Y:S01]  /*1d520*/  HMMA.16816.F32.BF16 R4, R128.reuse, R12, R4 ;  /* 0x0000000c8004723c */ /* 0x042fe20000041804 */
        /* <DEDUP_REMOVED lines=23> */
[-C--:B------:R-:W-:Y:S01]  /*1d6a0*/  FFMA.FTZ R187, R180, R136.reuse, -R157 ;  /* 0x00000088b4bb7223 */ /* 0x080fe2000001089d */
[----:B------:R-:W-:Y:S01]  /*1d6b0*/  FFMA.FTZ R189, R176, R136, -R159 ;  /* 0x00000088b0bd7223 */ /* 0x000fe2000001089f */
[C---:B------:R-:W-:Y:S04]  /*1d6c0*/  HMMA.16816.F32.BF16 R16, R128.reuse, R22, R16 ;  /* 0x000000168010723c */ /* 0x040fe80000041810 */
[----:B------:R-:W-:Y:S01]  /*1d6d0*/  MUFU.EX2 R165, R165 ;  /* 0x000000a500a57308 */ /* 0x000fe20000000800 */
[C---:B------:R-:W-:Y:S01]  /*1d6e0*/  FMUL.FTZ R22, R2.reuse, R114 ;  /* 0x0000007202167220 */ /* 0x040fe20000410000 */
[----:B------:R-:W-:Y:S01]  /*1d6f0*/  FMUL.FTZ R23, R2, R115 ;  /* 0x0000007302177220 */ /* 0x000fe20000410000 */
[C---:B------:R-:W-:Y:S01]  /*1d700*/  FMUL.FTZ R20, R3.reuse, R112 ;  /* 0x0000007003147220 */ /* 0x040fe20000410000 */
[----:B------:R-:W-:Y:S01]  /*1d710*/  FMUL.FTZ R21, R3, R113 ;  /* 0x0000007103157220 */ /* 0x000fe20000410000 */
[----:B--2---:R-:W-:Y:S01]  /*1d720*/  LDSM.16.MT88.4 R108, [R141+0x3800] ;  /* 0x003800008d6c783b */ /* 0x004fe20000004200 */
[-CC-:B------:R-:W-:Y:S01]  /*1d730*/  FFMA.FTZ R115, R179, R136.reuse, -R157.reuse ;  /* 0x00000088b3737223 */ /* 0x180fe2000001089d */
[-C--:B------:R-:W-:Y:S01]  /*1d740*/  FFMA.FTZ R112, R177, R136.reuse, -R157 ;  /* 0x00000088b1707223 */ /* 0x080fe2000001089d */
[-C--:B------:R-:W-:Y:S01]  /*1d750*/  FFMA.FTZ R113, R65, R136.reuse, -R159 ;  /* 0x0000008841717223 */ /* 0x080fe2000001089f */
[----:B------:R-:W-:Y:S01]  /*1d760*/  FFMA.FTZ R114, R64, R136, -R157 ;  /* 0x0000008840727223 */ /* 0x000fe2000001089d */
[C---:B------:R-:W-:Y:S01]  /*1d770*/  FMUL.FTZ R64, R3.reuse, R68 ;  /* 0x0000004403407220 */ /* 0x040fe20000410000 */
[C---:B----4-:R-:W-:Y:S01]  /*1d780*/  HMMA.16816.F32.BF16 R20, R128.reuse, R28, R20 ;  /* 0x0000001c8014723c */ /* 0x050fe20000041814 */
[----:B------:R-:W-:Y:S02]  /*1d790*/  MUFU.EX2 R115, R115 ;  /* 0x0000007300737308 */ /* 0x000fe40000000800 */
[C---:B------:R-:W-:Y:S01]  /*1d7a0*/  FMUL.FTZ R65, R3.reuse, R69 ;  /* 0x0000004503417220 */ /* 0x040fe20000410000 */
[-CC-:B------:R-:W-:Y:S01]  /*1d7b0*/  FFMA.FTZ R177, R250, R136.reuse, -R159.reuse ;  /* 0x00000088fab17223 */ /* 0x180fe2000001089f */
[-C--:B------:R-:W-:Y:S01]  /*1d7c0*/  FFMA.FTZ R179, R204, R136.reuse, -R159 ;  /* 0x00000088ccb37223 */ /* 0x080fe2000001089f */
[-C--:B------:R-:W-:Y:S01]  /*1d7d0*/  FFMA.FTZ R191, R172, R136.reuse, -R157 ;  /* 0x00000088acbf7223 */ /* 0x080fe2000001089d */
        /* <DEDUP_REMOVED lines=13> */
[C---:B---3--:R-:W-:Y:S01]  /*1d8b0*/  HMMA.16816.F32.BF16 R28, R128.reuse, R36, R28 ;  /* 0x00000024801c723c */ /* 0x048fe2000004181c */
[----:B------:R-:W-:Y:S02]  /*1d8c0*/  MUFU.EX2 R106, R106 ;  /* 0x0000006a006a7308 */ /* 0x000fe40000000800 */
[C---:B------:R-:W-:Y:S01]  /*1d8d0*/  FMUL.FTZ R36, R3.reuse, R96 ;  /* 0x0000006003247220 */ /* 0x040fe20000410000 */
[C---:B------:R-:W-:Y:S01]  /*1d8e0*/  FMUL.FTZ R37, R3.reuse, R97 ;  /* 0x0000006103257220 */ /* 0x040fe20000410000 */
[C---:B------:R-:W-:Y:S01]  /*1d8f0*/  FMUL.FTZ R66, R2.reuse, R70 ;  /* 0x0000004602427220 */ /* 0x040fe20000410000 */
[----:B------:R-:W-:Y:S01]  /*1d900*/  FMUL.FTZ R67, R2, R71 ;  /* 0x0000004702437220 */ /* 0x000fe20000410000 */
[----:B--2---:R-:W-:Y:S01]  /*1d910*/  F2FP.BF16.F32.PACK_AB R69, R112, R115 ;  /* 0x000000737045723e */ /* 0x004fe200000010ff */
[C---:B------:R-:W-:Y:S03]  /*1d920*/  HMMA.16816.F32.BF16 R32, R128.reuse, R38, R32 ;  /* 0x000000268020723c */ /* 0x040fe60000041820 */
[----:B------:R-:W2:Y:S01]  /*1d930*/  MUFU.EX2 R105, R105 ;  /* 0x0000006900697308 */ /* 0x000ea20000000800 */
[C---:B------:R-:W-:Y:S01]  /*1d940*/  FMUL.FTZ R38, R2.reuse, R98 ;  /* 0x0000006202267220 */ /* 0x040fe20000410000 */
[----:B------:R-:W-:Y:S01]  /*1d950*/  FMUL.FTZ R39, R2, R99 ;  /* 0x0000006302277220 */ /* 0x000fe20000410000 */
[-C--:B------:R-:W-:Y:S01]  /*1d960*/  FFMA.FTZ R181, R246, R136.reuse, -R157 ;  /* 0x00000088f6b57223 */ /* 0x080fe2000001089d */
[----:B------:R-:W-:Y:S01]  /*1d970*/  LDSM.16.MT88.4 R96, [R142+0x10800] ;  /* 0x010800008e60783b */ /* 0x000fe20000004200 */
[-C--:B------:R-:W-:Y:S01]  /*1d980*/  FFMA.FTZ R178, R178, R136.reuse, -R159 ;  /* 0x00000088b2b27223 */ /* 0x080fe2000001089f */
[-CC-:B------:R-:W-:Y:S01]  /*1d990*/  FFMA.FTZ R174, R174, R136.reuse, -R157.reuse ;  /* 0x00000088aeae7223 */ /* 0x180fe2000001089d */
[-C--:B------:R-:W-:Y:S01]  /*1d9a0*/  FFMA.FTZ R195, R160, R136.reuse, -R157 ;  /* 0x00000088a0c37223 */ /* 0x080fe2000001089d */
[----:B------:R-:W-:Y:S01]  /*1d9b0*/  FFMA.FTZ R193, R168, R136, -R159 ;  /* 0x00000088a8c17223 */ /* 0x000fe2000001089f */
[C---:B------:R-:W-:Y:S01]  /*1d9c0*/  HMMA.16816.F32.BF16 R36, R128.reuse, R44, R36 ;  /* 0x0000002c8024723c */ /* 0x040fe20000041824 */
[----:B------:R-:W-:Y:S02]  /*1d9d0*/  MUFU.EX2 R104, R104 ;  /* 0x0000006800687308 */ /* 0x000fe40000000800 */
[C---:B------:R-:W-:Y:S01]  /*1d9e0*/  FMUL.FTZ R44, R3.reuse, R88 ;  /* 0x00000058032c7220 */ /* 0x040fe20000410000 */
[----:B------:R-:W-:Y:S01]  /*1d9f0*/  FMUL.FTZ R45, R3, R89 ;  /* 0x00000059032d7220 */ /* 0x000fe20000410000 */
[----:B--2---:R-:W-:Y:S01]  /*1da00*/  F2FP.BF16.F32.PACK_AB R68, R105, R106 ;  /* 0x0000006a6944723e */ /* 0x004fe200000010ff */
[-C--:B------:R-:W-:Y:S01]  /*1da10*/  FFMA.FTZ R166, R166, R136.reuse, -R157 ;  /* 0x00000088a6a67223 */ /* 0x080fe2000001089d */
        /* <DEDUP_REMOVED lines=22> */
[C---:B------:R-:W-:Y:S01]  /*1db80*/  FFMA.FTZ R152, R3.reuse, R240, R152 ;  /* 0x000000f003987223 */ /* 0x040fe20000010098 */
[----:B------:R-:W3:Y:S06]  /*1db90*/  LDSM.16.MT88.4 R80, [R142+0xc800] ;  /* 0x00c800008e50783b */ /* 0x000eec0000004200 */
[----:B------:R-:W-:Y:S01]  /*1dba0*/  MUFU.EX2 R177, R177 ;  /* 0x000000b100b17308 */ /* 0x000fe20000000800 */
[----:B------:R-:W-:Y:S01]  /*1dbb0*/  FADD.FTZ R148, R148, R149 ;  /* 0x0000009594947221 */ /* 0x000fe20000010000 */
[----:B------:R-:W-:Y:S01]  /*1dbc0*/  FADD.FTZ R152, R150, R152 ;  /* 0x0000009896987221 */ /* 0x000fe20000010000 */
[C---:B------:R-:W-:Y:S07]  /*1dbd0*/  HMMA.16816.F32.BF16 R52, R128.reuse, R60, R52 ;  /* 0x0000003c8034723c */ /* 0x040fee0000041834 */
[----:B------:R-:W-:Y:S01]  /*1dbe0*/  MUFU.EX2 R246, R248 ;  /* 0x000000f800f67308 */ /* 0x000fe20000000800 */
        /* <DEDUP_REMOVED lines=13> */
[----:B------:R-:W-:Y:S01]  /*1dcc0*/  FADD.FTZ R3, R146, R3 ;  /* 0x0000000392037221 */ /* 0x000fe20000010000 */
[C---:B-1----:R-:W-:Y:S07]  /*1dcd0*/  HMMA.16816.F32.BF16 R60, R128.reuse, R84, R60 ;  /* 0x00000054803c723c */ /* 0x042fee000004183c */
[----:B------:R-:W-:Y:S01]  /*1dce0*/  MUFU.EX2 R198, R200 ;  /* 0x000000c800c67308 */ /* 0x000fe20000000800 */
[----:B------:R-:W-:Y:S01]  /*1dcf0*/  FADD.FTZ R115, R115, R144 ;  /* 0x0000009073737221 */ /* 0x000fe20000010000 */
[----:B------:R-:W-:Y:S08]  /*1dd00*/  FADD.FTZ R106, R106, R3 ;  /* 0x000000036a6a7221 */ /* 0x000ff00000010000 */
[----:B------:R-:W-:Y:S01]  /*1dd10*/  MUFU.EX2 R183, R183 ;  /* 0x000000b700b77308 */ /* 0x000fe20000000800 */
[----:B------:R-:W-:Y:S01]  /*1dd20*/  FADD.FTZ R112, R112, R115 ;  /* 0x0000007370707221 */ /* 0x000fe20000010000 */
[----:B------:R-:W-:Y:S01]  /*1dd30*/  HMMA.16816.F32.BF16 R64, R128, R86, R64 ;  /* 0x000000568040723c */ /* 0x000fe20000041840 */
[----:B------:R-:W1:Y:S07]  /*1dd40*/  LDSM.16.MT88.4 R84, [R141+0x4800] ;  /* 0x004800008d54783b */ /* 0x000e6e0000004200 */
[----:B------:R-:W-:Y:S01]  /*1dd50*/  MUFU.EX2 R196, R196 ;  /* 0x000000c400c47308 */ /* 0x000fe20000000800 */
[----:B------:R-:W-:Y:S01]  /*1dd60*/  FADD.FTZ R105, R105, R106 ;  /* 0x0000006a69697221 */ /* 0x000fe20000010000 */
[----:B------:R-:W-:Y:S08]  /*1dd70*/  FADD.FTZ R3, R107, R112 ;  /* 0x000000706b037221 */ /* 0x000ff00000010000 */
[----:B------:R-:W-:Y:S01]  /*1dd80*/  MUFU.EX2 R185, R185 ;  /* 0x000000b900b97308 */ /* 0x000fe20000000800 */
[----:B------:R-:W-:Y:S01]  /*1dd90*/  FADD.FTZ R2, R104, R105 ;  /* 0x0000006968027221 */ /* 0x000fe20000010000 */
[C---:B----4-:R-:W-:Y:S08]  /*1dda0*/  HMMA.16816.F32.BF16 R4, R68.reuse, R76, R4 ;  /* 0x0000004c4404723c */ /* 0x050ff00000041804 */
[----:B------:R-:W-:Y:S01]  /*1ddb0*/  MUFU.EX2 R187, R187 ;  /* 0x000000bb00bb7308 */ /* 0x000fe20000000800 */
[----:B------:R-:W-:Y:S09]  /*1ddc0*/  FADD.FTZ R3, R114, R3 ;  /* 0x0000000372037221 */ /* 0x000ff20000010000 */
[----:B------:R-:W-:Y:S01]  /*1ddd0*/  MUFU.EX2 R176, R178 ;  /* 0x000000b200b07308 */ /* 0x000fe20000000800 */
[----:B------:R-:W-:Y:S01]  /*1dde0*/  FADD.FTZ R2, R113, R2 ;  /* 0x0000000271027221 */ /* 0x000fe20000010000 */
[C---:B------:R-:W-:Y:S01]  /*1ddf0*/  HMMA.16816.F32.BF16 R8, R68.reuse, R78, R8 ;  /* 0x0000004e4408723c */ /* 0x040fe20000041808 */
[----:B------:R-:W-:Y:S07]  /*1de00*/  LDSM.16.MT88.4 R76, [R143+0xd000] ;  /* 0x00d000008f4c783b */ /* 0x000fee0000004200 */
        /* <DEDUP_REMOVED lines=40> */
[----:B----4-:R-:W-:Y:S01]  /*1e090*/  F2FP.BF16.F32.PACK_AB R69, R167, R184 ;  /* 0x000000b8a745723e */ /* 0x010fe200000010ff */
        /* <DEDUP_REMOVED lines=9> */
[----:B------:R-:W-:Y:S03]  /*1e130*/  FADD.FTZ R3, R188, R163 ;  /* 0x000000a3bc037221 */ /* 0x000fe60000010000 */
[----:B------:R-:W-:Y:S01]  /*1e140*/  FADD.FTZ R165, R165, R182 ;  /* 0x000000b6a5a57221 */ /* 0x000fe20000010000 */
        /* <DEDUP_REMOVED lines=24> */
[----:B------:R2:W5:Y:S01]  /*1e2d0*/  MUFU.EX2 R202, R80 ;  /* 0x0000005000ca7308 */ /* 0x0005620000000800 */
[C---:B------:R-:W-:Y:S01]  /*1e2e0*/  HMMA.16816.F32.BF16 R48, R68.reuse, R86, R48 ;  /* 0x000000564430723c */ /* 0x040fe20000041830 */
[----:B-1----:R-:W-:Y:S08]  /*1e2f0*/  LDSM.16.MT88.4 R96, [R142+0x11800] ;  /* 0x011800008e60783b */ /* 0x002ff00000004200 */
[----:B------:R1:W3:Y:S01]  /*1e300*/  MUFU.EX2 R171, R84 ;  /* 0x0000005400ab7308 */ /* 0x0002e20000000800 */
[C---:B------:R-:W-:Y:S01]  /*1e310*/  HMMA.16816.F32.BF16 R52, R68.reuse, R100, R52 ;  /* 0x000000644434723c */ /* 0x040fe20000041834 */
[----:B--2---:R-:W2:Y:S02]  /*1e320*/  LDSM.16.MT88.4 R80, [R142+0xd800] ;  /* 0x00d800008e50783b */ /* 0x004ea40000004200 */
[----:B-----5:R-:W-:Y:S05]  /*1e330*/  FADD.FTZ R2, R202, R165 ;  /* 0x000000a5ca027221 */ /* 0x020fea0000010000 */
[C---:B------:R-:W-:Y:S01]  /*1e340*/  HMMA.16816.F32.BF16 R56, R68.reuse, R102, R56 ;  /* 0x000000664438723c */ /* 0x040fe20000041838 */
[----:B-1----:R-:W1:Y:S02]  /*1e350*/  LDSM.16.MT88.4 R84, [R141+0x1800] ;  /* 0x001800008d54783b */ /* 0x002e640000004200 */
[C---:B---3--:R-:W-:Y:S05]  /*1e360*/  FADD.FTZ R2, R171.reuse, R2 ;  /* 0x00000002ab027221 */ /* 0x048fea0000010000 */
[C---:B------:R-:W-:Y:S01]  /*1e370*/  HMMA.16816.F32.BF16 R60, R68.reuse, R72, R60 ;  /* 0x00000048443c723c */ /* 0x040fe2000004183c */
[----:B------:R-:W-:Y:S07]  /*1e380*/  LDSM.16.MT88.4 R100, [R142+0x12000] ;  /* 0x012000008e64783b */ /* 0x000fee0000004200 */
[----:B------:R-:W-:Y:S03]  /*1e390*/  HMMA.16816.F32.BF16 R64, R68, R74, R64 ;  /* 0x0000004a4440723c */ /* 0x000fe60000041840 */
[----:B------:R-:W-:Y:S01]  /*1e3a0*/  F2FP.BF16.F32.PACK_AB R68, R171, R202 ;  /* 0x000000caab44723e */ /* 0x000fe200000010ff */
[----:B------:R-:W3:Y:S01]  /*1e3b0*/  LDSM.16.MT88.4 R72, [R141+0x5800] ;  /* 0x005800008d48783b */ /* 0x000ee20000004200 */
[----:B------:R-:W-:Y:S01]  /*1e3c0*/  F2FP.BF16.F32.PACK_AB R69, R175, R242 ;  /* 0x000000f2af45723e */ /* 0x000fe200000010ff */
[----:B------:R-:W-:Y:S01]  /*1e3d0*/  FADD.FTZ R242, R242, R3 ;  /* 0x00000003f2f27221 */ /* 0x000fe20000010000 */
[C---:B------:R-:W-:Y:S01]  /*1e3e0*/  F2FP.BF16.F32.PACK_AB R70, R216.reuse, R169 ;  /* 0x000000a9d846723e */ /* 0x040fe200000010ff */
[----:B------:R-:W-:Y:S01]  /*1e3f0*/  FADD.FTZ R169, R169, R2 ;  /* 0x00000002a9a97221 */ /* 0x000fe20000010000 */
[----:B------:R-:W-:Y:S01]  /*1e400*/  F2FP.BF16.F32.PACK_AB R71, R173, R206 ;  /* 0x000000cead47723e */ /* 0x000fe200000010ff */
[----:B------:R-:W-:Y:S02]  /*1e410*/  FADD.FTZ R175, R175, R242 ;  /* 0x000000f2afaf7221 */ /* 0x000fe40000010000 */
[----:B------:R-:W-:Y:S02]  /*1e420*/  FADD.FTZ R216, R216, R169 ;  /* 0x000000a9d8d87221 */ /* 0x000fe40000010000 */
[----:B------:R-:W-:Y:S02]  /*1e430*/  FADD.FTZ R206, R206, R175 ;  /* 0x000000afcece7221 */ /* 0x000fe40000010000 */
[C---:B----4-:R-:W-:Y:S03]  /*1e440*/  HMMA.16816.F32.BF16 R4, R68.reuse, R76, R4 ;  /* 0x0000004c4404723c */ /* 0x050fe60000041804 */
[----:B------:R-:W-:Y:S05]  /*1e450*/  FADD.FTZ R2, R173, R206 ;  /* 0x000000cead027221 */ /* 0x000fea0000010000 */
        /* <DEDUP_REMOVED lines=33> */
[C---:B--2---:R-:W-:Y:S03]  /*1e670*/  HMMA.16816.F32.BF16 R4, R68.reuse, R80, R4 ;  /* 0x000000504404723c */ /* 0x044fe60000041804 */
[----:B------:R-:W-:Y:S01]  /*1e680*/  FADD.FTZ R3, R196, R3 ;  /* 0x00000003c4037221 */ /* 0x000fe20000010000 */
[----:B------:R-:W-:Y:S04]  /*1e690*/  FADD.FTZ R198, R198, R179 ;  /* 0x000000b3c6c67221 */ /* 0x000fe80000010000 */
        /* <DEDUP_REMOVED lines=27> */
[----:B-1----:R-:W-:Y:S01]  /*1e850*/  F2FP.BF16.F32.PACK_AB R69, R187, R180 ;  /* 0x000000b4bb45723e */ /* 0x002fe200000010ff */
        /* <DEDUP_REMOVED lines=16> */
[----:B------:R-:W-:Y:S04]  /*1e960*/  FADD.FTZ R3, R199, R2 ;  /* 0x00000002c7037221 */ /* 0x000fe80000010000 */
[----:B------:R-:W-:Y:S01]  /*1e970*/  FADD.FTZ R3, R156, R3 ;  /* 0x000000039c037221 */ /* 0x000fe20000010000 */
        /* <DEDUP_REMOVED lines=38> */
[----:B------:R-:W3:Y:S10]  /*1ebe0*/  MUFU.EX2 R154, R81 ;  /* 0x00000051009a7308 */ /* 0x000ef40000000800 */
[----:B------:R-:W4:Y:S01]  /*1ebf0*/  MUFU.EX2 R155, R155 ;  /* 0x0000009b009b7308 */ /* 0x000f220000000800 */
[C---:B------:R-:W-:Y:S09]  /*1ec00*/  HMMA.16816.F32.BF16 R20, R68.reuse, R84, R20 ;  /* 0x000000544414723c */ /* 0x040ff20000041814 */
[----:B------:R-:W5:Y:S10]  /*1ec10*/  MUFU.EX2 R153, R80 ;  /* 0x0000005000997308 */ /* 0x000f740000000800 */
[----:B------:R-:W-:Y:S01]  /*1ec20*/  MUFU.EX2 R139, R139 ;  /* 0x0000008b008b7308 */ /* 0x000fe20000000800 */
[----:B---3--:R-:W-:Y:S01]  /*1ec30*/  FADD.FTZ R2, R154, R197 ;  /* 0x000000c59a027221 */ /* 0x008fe20000010000 */
        /* <DEDUP_REMOVED lines=16> */
[----:B------:R-:W3:Y:S01]  /*1ed40*/  MUFU.EX2 R157, R157 ;  /* 0x0000009d009d7308 */ /* 0x000ee20000000800 */
[C---:B-1----:R-:W-:Y:S01]  /*1ed50*/  HMMA.16816.F32.BF16 R60, R68.reuse, R72, R60 ;  /* 0x00000048443c723c */ /* 0x042fe2000004183c */
[----:B----4-:R-:W1:Y:S07]  /*1ed60*/  LDSM.16.MT88.4 R76, [R141+0x7800] ;  /* 0x007800008d4c783b */ /* 0x010e6e0000004200 */
[----:B------:R-:W-:Y:S03]  /*1ed70*/  HMMA.16816.F32.BF16 R64, R68, R74, R64 ;  /* 0x0000004a4440723c */ /* 0x000fe60000041840 */
[----:B------:R-:W-:Y:S02]  /*1ed80*/  F2FP.BF16.F32.PACK_AB R68, R155, R154 ;  /* 0x0000009a9b44723e */ /* 0x000fe400000010ff */
[----:B-----5:R-:W-:Y:S01]  /*1ed90*/  F2FP.BF16.F32.PACK_AB R69, R153, R140 ;  /* 0x0000008c9945723e */ /* 0x020fe200000010ff */
[----:B------:R-:W-:Y:S01]  /*1eda0*/  FADD.FTZ R140, R140, R3 ;  /* 0x000000038c8c7221 */ /* 0x000fe20000010000 */
[C---:B--2---:R-:W-:Y:S01]  /*1edb0*/  F2FP.BF16.F32.PACK_AB R70, R138.reuse, R139 ;  /* 0x0000008b8a46723e */ /* 0x044fe200000010ff */
[----:B------:R-:W-:Y:S01]  /*1edc0*/  FADD.FTZ R139, R139, R2 ;  /* 0x000000028b8b7221 */ /* 0x000fe20000010000 */
[----:B---3--:R-:W-:Y:S01]  /*1edd0*/  F2FP.BF16.F32.PACK_AB R71, R157, R136 ;  /* 0x000000889d47723e */ /* 0x008fe200000010ff */
[----:B------:R-:W-:Y:S01]  /*1ede0*/  FADD.FTZ R153, R153, R140 ;  /* 0x0000008c99997221 */ /* 0x000fe20000010000 */
[----:B------:R-:W-:Y:S01]  /*1edf0*/  MOV R3, R134 ;  /* 0x0000008600037202 */ /* 0x000fe20000000f00 */
[----:B------:R-:W-:Y:S01]  /*1ee00*/  FADD.FTZ R240, R138, R139 ;  /* 0x0000008b8af07221 */ /* 0x000fe20000010000 */
[----:B------:R-:W-:Y:S01]  /*1ee10*/  MOV R2, R135 ;  /* 0x0000008700027202 */ /* 0x000fe20000000f00 */
        /* <DEDUP_REMOVED lines=21> */
.L_x_5761:
        /* <DEDUP_REMOVED lines=11> */
.L_x_5790:
        /* <DEDUP_REMOVED lines=133> */
[----:B---3--:R3:W5:Y:S01]  /*1f870*/  LD.E R84, desc[UR4][R132.64+0xcc] ;  /* 0x0000cc0484547980 */ /* 0x008762000c101900 */
[----:B------:R-:W-:Y:S01]  /*1f880*/  IMAD.SHL.U32 R2, R208, 0x4, RZ ;  /* 0x00000004d0027824 */ /* 0x000fe200078e00ff */
[----:B------:R-:W-:-:S02]  /*1f890*/  LOP3.LUT R4, R3, 0x10, RZ, 0xc0, !PT ;  /* 0x0000001003047812 */ /* 0x000fc400078ec0ff */
[----:B----4-:R3:W5:Y:S01]  /*1f8a0*/  LD.E.64 R76, desc[UR4][R132.64+0x78] ;  /* 0x00007804844c7980 */ /* 0x010762000c101b00 */
[----:B------:R-:W-:Y:S02]  /*1f8b0*/  SHF.L.U32 R229, R229, 0x6, RZ ;  /* 0x00000006e5e57819 */ /* 0x000fe400000006ff */
[----:B------:R-:W-:Y:S01]  /*1f8c0*/  LOP3.LUT R7, R2, 0x1f8, RZ, 0xc0, !PT ;  /* 0x000001f802077812 */ /* 0x000fe200078ec0ff */
[----:B-1----:R3:W5:Y:S01]  /*1f8d0*/  LD.E.64 R74, desc[UR4][R132.64+0xa8] ;  /* 0x0000a804844a7980 */ /* 0x002762000c101b00 */
[----:B------:R-:W-:Y:S02]  /*1f8e0*/  LOP3.LUT R5, R212, 0x30, RZ, 0xc0, !PT ;  /* 0x00000030d4057812 */ /* 0x000fe400078ec0ff */
[----:B------:R-:W-:Y:S02]  /*1f8f0*/  LOP3.LUT R7, R7, 0x38, R212, 0x78, !PT ;  /* 0x0000003807077812 */ /* 0x000fe400078e78d4 */
[----:B------:R-:W-:Y:S01]  /*1f900*/  SHF.R.U32.HI R72, RZ, 0x2, R208 ;  /* 0x00000002ff487819 */ /* 0x000fe200000116d0 */
[----:B------:R-:W-:Y:S01]  /*1f910*/  BAR.SYNC.DEFER_BLOCKING 0x0 ;  /* 0x0000000000007b1d */ /* 0x000fe20000010000 */
[----:B------:R-:W-:Y:S01]  /*1f920*/  LOP3.LUT P0, RZ, R208, 0x3, RZ, 0xc0, !PT ;  /* 0x00000003d0ff7812 */ /* 0x000fe2000780c0ff */
[----:B------:R-:W-:Y:S01]  /*1f930*/  IMAD R3, R7, 0x4, R4 ;  /* 0x0000000407037824 */ /* 0x000fe200078e0204 */
        /* <DEDUP_REMOVED lines=18> */
[----:B------:R-:W-:-:S04]  /*1fa60*/  IMAD R8, R8, R11, R232 ;  /* 0x0000000b08087224 */ /* 0x000fc800078e02e8 */
[----:B------:R-:W-:Y:S02]  /*1fa70*/  IMAD R69, R9, R8, R229 ;  /* 0x0000000809457224 */ /* 0x000fe400078e02e5 */
[----:B------:R3:W2:Y:S01]  /*1fa80*/  LDS.128 R8, [R3+UR6+0x7000] ;  /* 0x0070000603087984 */ /* 0x0006a20008000c00 */
[----:B-1--4-:R-:W-:Y:S05]  /*1fa90*/  @P0 BRA `(.L_x_5771) ;  /* 0x0000000000280947 */ /* 0x012fea0003800000 */
        /* <DEDUP_REMOVED lines=10> */
.L_x_5771:
[----:B------:R-:W-:Y:S05]  /*1fb40*/  BSYNC.RECONVERGENT B0 ;  /* 0x0000000000007941 */ /* 0x000fea0003800200 */
.L_x_5770:
[----:B---3--:R3:W5:Y:S01]  /*1fb50*/  LD.E R132, desc[UR4][R132.64+0xc0] ;  /* 0x0000c00484847980 */ /* 0x008762000c101900 */
[----:B------:R-:W-:Y:S01]  /*1fb60*/  SHF.R.U32.HI R208, RZ, 0x4, R208 ;  /* 0x00000004ffd07819 */ /* 0x000fe200000116d0 */
[----:B------:R-:W-:Y:S01]  /*1fb70*/  IMAD.IADD R229, R230, 0x1, -R229 ;  /* 0x00000001e6e57824 */ /* 0x000fe200078e0ae5 */
[----:B------:R-:W-:Y:S01]  /*1fb80*/  LOP3.LUT R209, R209, 0x1f80, RZ, 0xc0, !PT ;  /* 0x00001f80d1d17812 */ /* 0x000fe200078ec0ff */
[----:B-----5:R-:W-:Y:S01]  /*1fb90*/  IMAD R84, R69, R84, RZ ;  /* 0x0000005445547224 */ /* 0x020fe200078e02ff */
[----:B------:R-:W-:Y:S01]  /*1fba0*/  LOP3.LUT R69, R2, 0x3c, RZ, 0xc0, !PT ;  /* 0x0000003c02457812 */ /* 0x000fe200078ec0ff */
[C---:B-1----:R-:W-:Y:S01]  /*1fbb0*/  VIADD R0, R208.reuse, 0x8 ;  /* 0x00000008d0007836 */ /* 0x042fe20000000000 */
[CC--:B------:R-:W-:Y:S01]  /*1fbc0*/  ISETP.GE.AND P3, PT, R208.reuse, R229.reuse, PT ;  /* 0x000000e5d000720c */ /* 0x0c0fe20003f66270 */
[C---:B------:R-:W-:Y:S01]  /*1fbd0*/  VIADD R3, R208.reuse, 0x18 ;  /* 0x00000018d0037836 */ /* 0x040fe20000000000 */
[----:B------:R-:W-:Y:S01]  /*1fbe0*/  LOP3.LUT R209, R209, 0x3c, R2, 0xf8, !PT ;  /* 0x0000003cd1d17812 */ /* 0x000fe200078ef802 */
[----:B------:R-:W-:Y:S01]  /*1fbf0*/  VIADD R68, R208, 0x10 ;  /* 0x00000010d0447836 */ /* 0x000fe20000000000 */
[-C--:B------:R-:W-:Y:S01]  /*1fc00*/  ISETP.GE.AND P1, PT, R0, R229.reuse, PT ;  /* 0x000000e50000720c */ /* 0x080fe20003f26270 */
[----:B------:R-:W-:Y:S01]  /*1fc10*/  VIADD R0, R208, 0x20 ;  /* 0x00000020d0007836 */ /* 0x000fe20000000000 */
[-C--:B------:R-:W-:Y:S01]  /*1fc20*/  ISETP.GE.AND P2, PT, R3, R229.reuse, PT ;  /* 0x000000e50300720c */ /* 0x080fe20003f46270 */
[----:B------:R-:W-:Y:S01]  /*1fc30*/  BSSY.RECONVERGENT B0, `(.L_x_5772) ;  /* 0x0000011000007945 */ /* 0x000fe20003800200 */
[----:B------:R-:W-:-:S02]  /*1fc40*/  ISETP.GE.AND P0, PT, R68, R229, PT ;  /* 0x000000e54400720c */ /* 0x000fc40003f06270 */
[-C--:B------:R-:W-:Y:S01]  /*1fc50*/  ISETP.GE.AND P6, PT, R0, R229.reuse, PT ;  /* 0x000000e50000720c */ /* 0x080fe20003fc6270 */
[----:B------:R-:W-:Y:S01]  /*1fc60*/  VIADD R0, R208, 0x28 ;  /* 0x00000028d0007836 */ /* 0x000fe20000000000 */
[----:B------:R-:W-:Y:S02]  /*1fc70*/  P2R R3, PR, RZ, 0x4 ;  /* 0x00000004ff037803 */ /* 0x000fe40000000000 */
[----:B------:R-:W-:Y:S02]  /*1fc80*/  IADD3 R209, P2, PT, R209, R84, RZ ;  /* 0x00000054d1d17210 */ /* 0x000fe40007f5e0ff */
[----:B------:R-:W-:Y:S01]  /*1fc90*/  ISETP.GE.AND P5, PT, R0, R229, PT ;  /* 0x000000e50000720c */ /* 0x000fe20003fa6270 */
[----:B------:R-:W-:Y:S01]  /*1fca0*/  VIADD R0, R208, 0x30 ;  /* 0x00000030d0007836 */ /* 0x000fe20000000000 */
[----:B------:R-:W-:Y:S02]  /*1fcb0*/  LOP3.LUT R71, R69, 0x40, RZ, 0xfc, !PT ;  /* 0x0000004045477812 */ /* 0x000fe400078efcff */
        /* <DEDUP_REMOVED lines=8> */
.L_x_5773:
[----:B------:R-:W-:Y:S05]  /*1fd40*/  BSYNC.RECONVERGENT B0 ;  /* 0x0000000000007941 */ /* 0x000fea0003800200 */
.L_x_5772:
        /* <DEDUP_REMOVED lines=12> */
.L_x_5775:
[----:B------:R-:W-:Y:S05]  /*1fe10*/  BSYNC.RECONVERGENT B0 ;  /* 0x0000000000007941 */ /* 0x000fea0003800200 */
.L_x_5774:
        /* <DEDUP_REMOVED lines=11> */
.L_x_5777:
[----:B------:R-:W-:Y:S05]  /*1fed0*/  BSYNC.RECONVERGENT B0 ;  /* 0x0000000000007941 */ /* 0x000fea0003800200 */
.L_x_5776:
        /* <DEDUP_REMOVED lines=11> */
.L_x_5779:
[----:B------:R-:W-:Y:S05]  /*1ff90*/  BSYNC.RECONVERGENT B0 ;  /* 0x0000000000007941 */ /* 0x000fea0003800200 */
.L_x_5778:
        /* <DEDUP_REMOVED lines=10> */
.L_x_5781:
[----:B------:R-:W-:Y:S05]  /*20040*/  BSYNC.RECONVERGENT B0 ;  /* 0x0000000000007941 */ /* 0x000fea0003800200 */
.L_x_5780:
        /* <DEDUP_REMOVED lines=10> */
.L_x_5783:
[----:B------:R-:W-:Y:S05]  /*200f0*/  BSYNC.RECONVERGENT B0 ;  /* 0x0000000000007941 */ /* 0x000fea0003800200 */
.L_x_5782:
        /* <DEDUP_REMOVED lines=9> */
[----:B--2---:R4:W-:Y:S02]  /*20190*/  @!P1 ST.E.128 desc[UR4][R2.64+0x6100], R8 ;  /* 0x0061000802009985 */ /* 0x0049e4000c101d04 */
.L_x_5785:
[----:B------:R-:W-:Y:S05]  /*201a0*/  BSYNC.RECONVERGENT B0 ;  /* 0x0000000000007941 */ /* 0x000fea0003800200 */
.L_x_5784:
[----:B------:R-:W-:-:S04]  /*201b0*/  MOV R229, 0x0 ;  /* 0x0000000000e57802 */ /* 0x000fc80000000f00 */
[----:B-1234-:R-:W-:Y:S05]  /*201c0*/  @P3 RET.REL.NODEC R228 `(_ZN5flash24flash_fwd_splitkv_kernelI23Flash_fwd_kernel_traitsILi128ELi64ELi128ELi4ELb0ELb0EN7cutlass10bfloat16_tE19Flash_kernel_traitsILi128ELi64ELi128ELi4ES3_EELb0ELb0ELb1ELb0ELb0ELb1ELb1ELb1EEEvNS_16Flash_fwd_paramsE) ;  /* 0xfffffdfce48c3950 */ /* 0x01efea0003c3ffff */
[-C--:B------:R-:W-:Y:S01]  /*201d0*/  ISETP.GE.AND P2, PT, R69, R132.reuse, PT ;  /* 0x000000844500720c */ /* 0x080fe20003f46270 */
[----:B------:R-:W-:Y:S01]  /*201e0*/  IMAD.MOV.U32 R229, RZ, RZ, 0x0 ;  /* 0x00000000ffe57424 */ /* 0x000fe200078e00ff */
[----:B------:R-:W-:-:S11]  /*201f0*/  ISETP.GE.AND P0, PT, R71, R132, PT ;  /* 0x000000844700720c */ /* 0x000fd60003f06270 */
[----:B------:R-:W-:-:S04]  /*20200*/  @!P2 LEA R2, P1, R209, R76, 0x2 ;  /* 0x0000004cd102a211 */ /* 0x000fc800078210ff */
[----:B------:R-:W-:-:S05]  /*20210*/  @!P2 LEA.HI.X R3, R209, R77, R84, 0x2, P1 ;  /* 0x0000004dd103a211 */ /* 0x000fca00008f1454 */
[----:B------:R1:W-:Y:S02]  /*20220*/  @!P2 ST.E.128 desc[UR4][R2.64+0x7000], R36 ;  /* 0x007000240200a985 */ /* 0x0003e4000c101d04 */
[----:B-1----:R-:W-:Y:S05]  /*20230*/  @P0 RET.REL.NODEC R228 `(_ZN5flash24flash_fwd_splitkv_kernelI23Flash_fwd_kernel_traitsILi128ELi64ELi128ELi4ELb0ELb0EN7cutlass10bfloat16_tE19Flash_kernel_traitsILi128ELi64ELi128ELi4ES3_EELb0ELb0ELb1ELb0ELb0ELb1ELb1ELb1EEEvNS_16Flash_fwd_paramsE) ;  /* 0xfffffdfce4700950 */ /* 0x002fea0003c3ffff */
[----:B------:R-:W-:Y:S01]  /*20240*/  LEA R2, P0, R209, R76, 0x2 ;  /* 0x0000004cd1027211 */ /* 0x000fe200078010ff */
[----:B------:R-:W-:-:S03]  /*20250*/  IMAD.MOV.U32 R229, RZ, RZ, 0x0 ;  /* 0x00000000ffe57424 */ /* 0x000fc600078e00ff */
[----:B------:R-:W-:-:S05]  /*20260*/  LEA.HI.X R3, R209, R77, R84, 0x2, P0 ;  /* 0x0000004dd1037211 */ /* 0x000fca00000f1454 */
[----:B------:R1:W-:Y:S02]  /*20270*/  ST.E.128 desc[UR4][R2.64+0x7100], R4 ;  /* 0x0071000402007985 */ /* 0x0003e4000c101d04 */
[----:B-1----:R-:W-:Y:S05]  /*20280*/  RET.REL.NODEC R228 `(_ZN5flash24flash_fwd_splitkv_kernelI23Flash_fwd_kernel_traitsILi128ELi64ELi128ELi4ELb0ELb0EN7cutlass10bfloat16_tE19Flash_kernel_traitsILi128ELi64ELi128ELi4ES3_EELb0ELb0ELb1ELb0ELb0ELb1ELb1ELb1EEEvNS_16Flash_fwd_paramsE) ;  /* 0xfffffdfce45c7950 */ /* 0x002fea0003c3ffff */
.L_x_5769:
[----:B------:R-:W-:Y:S01]  /*20290*/  MOV R3, 0x2 ;  /* 0x0000000200037802 */ /* 0x000fe20000000f00 */
[----:B------:R-:W-:Y:S01]  /*202a0*/  IMAD.MOV.U32 R4, RZ, RZ, -0x1 ;  /* 0xffffffffff047424 */ /* 0x000fe200078e00ff */
[----:B------:R-:W-:-:S07]  /*202b0*/  MOV R0, 0x1f ;  /* 0x0000001f00007802 */ /* 0x000fce0000000f00 */
[----:B-1---5:R-:W-:Y:S05]  /*202c0*/  WARPSYNC.COLLECTIVE R4, `(.L_x_5786) ;  /* 0x0000000004087348 */ /* 0x022fea0003c00000 */
[----:B------:R2:W3:Y:S02]  /*202d0*/  SHFL.BFLY P0, R7, R240, R3, R0 ;  /* 0x0c000003f0077389 */ /* 0x0004e40000000000 */
[----:B-123-5:R-:W-:Y:S05]  /*202e0*/  ENDCOLLECTIVE ;  /* 0x000000000000791b */ /* 0x02efea0003800000 */
.L_x_5786:
[----:B------:R-:W-:Y:S02]  /*202f0*/  MOV R5, R7 ;  /* 0x0000000700057202 */ /* 0x000fe40000000f00 */
[----:B------:R-:W-:-:S03]  /*20300*/  MOV R3, 0x1 ;  /* 0x0000000100037802 */ /* 0x000fc60000000f00 */
[----:B------:R-:W-:-:S04]  /*20310*/  FADD.FTZ R8, R5, R240 ;  /* 0x000000f005087221 */ /* 0x000fc80000010000 */
[----:B------:R-:W-:-:S07]  /*20320*/  IMAD.MOV.U32 R240, RZ, RZ, R8 ;  /* 0x000000fffff07224 */ /* 0x000fce00078e0008 */
[----:B------:R-:W-:Y:S05]  /*20330*/  WARPSYNC.COLLECTIVE R4, `(.L_x_5787) ;  /* 0x0000000004087348 */ /* 0x000fea0003c00000 */
[----:B------:R1:W2:Y:S02]  /*20340*/  SHFL.BFLY P0, R7, R240, R3, R0 ;  /* 0x0c000003f0077389 */ /* 0x0002a40000000000 */
[----:B-12---:R-:W-:Y:S05]  /*20350*/  ENDCOLLECTIVE ;  /* 0x000000000000791b */ /* 0x006fea0003800000 */
.L_x_5787:
[----:B------:R-:W-:Y:S01]  /*20360*/  MOV R240, R243 ;  /* 0x000000f300f07202 */ /* 0x000fe20000000f00 */
[----:B------:R-:W-:Y:S01]  /*20370*/  IMAD.MOV.U32 R5, RZ, RZ, R7 ;  /* 0x000000ffff057224 */ /* 0x000fe200078e0007 */
[----:B------:R-:W-:-:S03]  /*20380*/  MOV R3, 0x2 ;  /* 0x0000000200037802 */ /* 0x000fc60000000f00 */
[----:B------:R-:W-:-:S07]  /*20390*/  FADD.FTZ R10, R8, R5 ;  /* 0x00000005080a7221 */ /* 0x000fce0000010000 */
[----:B------:R-:W-:Y:S05]  /*203a0*/  WARPSYNC.COLLECTIVE R4, `(.L_x_5788) ;  /* 0x0000000004087348 */ /* 0x000fea0003c00000 */
[----:B------:R1:W2:Y:S02]  /*203b0*/  SHFL.BFLY P0, R7, R240, R3, R0 ;  /* 0x0c000003f0077389 */ /* 0x0002a40000000000 */
[----:B-12---:R-:W-:Y:S05]  /*203c0*/  ENDCOLLECTIVE ;  /* 0x000000000000791b */ /* 0x006fea0003800000 */
.L_x_5788:
[----:B------:R-:W-:Y:S01]  /*203d0*/  FADD.FTZ R6, R7, R243 ;  /* 0x000000f307067221 */ /* 0x000fe20000010000 */
[----:B------:R-:W-:-:S03]  /*203e0*/  MOV R3, 0x1 ;  /* 0x0000000100037802 */ /* 0x000fc60000000f00 */
[----:B------:R-:W-:-:S07]  /*203f0*/  IMAD.MOV.U32 R240, RZ, RZ, R6 ;  /* 0x000000fffff07224 */ /* 0x000fce00078e0006 */
[----:B------:R-:W-:Y:S05]  /*20400*/  WARPSYNC.COLLECTIVE R4, `(.L_x_5789) ;  /* 0x0000000004087348 */ /* 0x000fea0003c00000 */
[----:B------:R1:W2:Y:S02]  /*20410*/  SHFL.BFLY P0, R7, R240, R3, R0 ;  /* 0x0c000003f0077389 */ /* 0x0002a40000000000 */
[----:B-12---:R-:W-:Y:S05]  /*20420*/  ENDCOLLECTIVE ;  /* 0x000000000000791b */ /* 0x006fea0003800000 */
.L_x_5789:
[----:B------:R-:W-:Y:S01]  /*20430*/  MOV R11, R7 ;  /* 0x00000007000b7202 */ /* 0x000fe20000000f00 */
[----:B------:R-:W-:Y:S06]  /*20440*/  BRA `(.L_x_5790) ;  /* 0xffffffe800f47947 */ /* 0x000fec000383ffff */
.L_x_5791:
        /* <DEDUP_REMOVED lines=11> */
.L_x_14897:


//--------------------- .text._ZN5flash24flash_fwd_splitkv_kernelI23Flash_fwd_kernel_traitsILi128ELi64ELi128ELi4ELb0ELb0EN7cutlass10bfloat16_tE19Flash_kernel_traitsILi128ELi64ELi128ELi4ES3_EELb0ELb1ELb0ELb0ELb1ELb0ELb0ELb0EEEvNS_16Flash_fwd_paramsE --------------------------
	.section	.text._ZN5flash24flash_fwd_splitkv_kernelI23Flash_fwd_kernel_traitsILi128ELi64ELi128ELi4ELb0ELb0EN7cutlass10bfloat16_tE19Flash_kernel_traitsILi128ELi64ELi128ELi4ES3_EELb0ELb1ELb0ELb0ELb1ELb0ELb0ELb0EEEvNS_16Flash_fwd_paramsE,"ax",@progbits
	.align	128
        .global         _ZN5flash24flash_fwd_splitkv_kernelI23Flash_fwd_kernel_traitsILi128ELi64ELi128ELi4ELb0ELb0EN7cutlass10bfloat16_tE19Flash_kernel_traitsILi128ELi64ELi128ELi4ES3_EELb0ELb1ELb0ELb0ELb1ELb0ELb0ELb0EEEvNS_16Flash_fwd_paramsE
        .type           _ZN5flash24flash_fwd_splitkv_kernelI23Flash_fwd_kernel_traitsILi128ELi64ELi128ELi4ELb0ELb0EN7cutlass10bfloat16_tE19Flash_kernel_traitsILi128ELi64ELi128ELi4ES3_EELb0ELb1ELb0ELb0ELb1ELb0ELb0ELb0EEEvNS_16Flash_fwd_paramsE,@function
        .size           _ZN5flash24flash_fwd_splitkv_kernelI23Flash_fwd_kernel_traitsILi128ELi64ELi128ELi4ELb0ELb0EN7cutlass10bfloat16_tE19Flash_kernel_traitsILi128ELi64ELi128ELi4ES3_EELb0ELb1ELb0ELb0ELb1ELb0ELb0ELb0EEEvNS_16Flash_fwd_paramsE,(.L_x_14898 - _ZN5flash24flash_fwd_splitkv_kernelI23Flash_fwd_kernel_traitsILi128ELi64ELi128ELi4ELb0ELb0EN7cutlass10bfloat16_tE19Flash_kernel_traitsILi128ELi64ELi128ELi4ES3_EELb0ELb1ELb0ELb0ELb1ELb0ELb0ELb0EEEvNS_16Flash_fwd_paramsE)
        .other          _ZN5flash24flash_fwd_splitkv_kernelI23Flash_fwd_kernel_traitsILi128ELi64ELi128ELi4ELb0ELb0EN7cutlass10bfloat16_tE19Flash_kernel_traitsILi128ELi64ELi128ELi4ES3_EELb0ELb1ELb0ELb0ELb1ELb0ELb0ELb0EEEvNS_16Flash_fwd_paramsE,@"STO_CUDA_ENTRY STV_DEFAULT"
_ZN5flash24flash_fwd_splitkv_kernelI23Flash_fwd_kernel_traitsILi128ELi64ELi128ELi4ELb0ELb0EN7cutlass10bfloat16_tE19Flash_kernel_traitsILi128ELi64ELi128ELi4ES3_EELb0ELb1ELb0ELb0ELb1ELb0ELb0ELb0EEEvNS_16Flash_fwd_paramsE:
.text._ZN5flash24flash_fwd_splitkv_kernelI23Flash_fwd_kernel_traitsILi128ELi64ELi128ELi4ELb0ELb0EN7cutlass10bfloat16_tE19Flash_kernel_traitsILi128ELi64ELi128ELi4ES3_EELb0ELb1ELb0ELb0ELb1ELb0ELb0ELb0EEEvNS_16Flash_fwd_paramsE:
[----:B------:R-:W-:Y:S01]  /*0000*/  LDC R1, c[0x0][0x37c] ;  /* 0x0000df00ff017b82 */ /* 0x000fe20000000800 */
[----:B------:R-:W1:Y:S07]  /*0010*/  S2R R215, SR_CTAID.X ;  /* 0x0000000000d77919 */ /* 0x000e6e0000002500 */
[----:B------:R-:W2:Y:S01]  /*0020*/  LDC.64 R2, c[0x0][0x348] ;  /* 0x0000d200ff027b82 */ /* 0x000ea20000000a00 */
[----:B------:R-:W-:Y:S01]  /*0030*/  BSSY.RECONVERGENT B3, `(.L_x_5792) ;  /* 0x0000005000037945 */ /* 0x000fe20003800200 */
[----:B------:R-:W-:Y:S01]  /*0040*/  MOV R212, 0x80 ;  /* 0x0000008000d47802 */ /* 0x000fe20000000f00 */
[----:B------:R-:W3:Y:S01]  /*0050*/  S2R R214, SR_CTAID.Y ;  /* 0x0000000000d67919 */ /* 0x000ee20000002600 */
[----:B------:R-:W4:Y:S05]  /*0060*/  S2R R213, SR_CTAID.Z ;  /* 0x0000000000d57919 */ /* 0x000f2a0000002700 */
[----:B-1234-:R-:W-:Y:S05]  /*0070*/  CALL.REL.NOINC `($_ZN5flash24flash_fwd_splitkv_kernelI23Flash_fwd_kernel_traitsILi128ELi64ELi128ELi4ELb0ELb0EN7cutlass10bfloat16_tE19Flash_kernel_traitsILi128ELi64ELi128ELi4ES3_EELb0ELb1ELb0ELb0ELb1ELb0ELb0ELb0EEEvNS_16Flash_fwd_paramsE$_ZN5flash30compute_attn_1rowblock_splitkvI23Flash_fwd_kernel_traitsILi128ELi64ELi128ELi4ELb0ELb0EN7cutlass10bfloat16_tE19Flash_kernel_traitsILi128ELi64ELi128ELi4ES3_EELb0ELb1ELb0ELb0ELb1ELb0ELb0ELb0ENS_16Flash_fwd_paramsEEEvRKT8_iiiii) ;  /* 0x0000000000087944 */ /* 0x01efea0003c00000 */
[----:B------:R-:W-:Y:S05]  /*0080*/  BSYNC.RECONVERGENT B3 ;  /* 0x0000000000037941 */ /* 0x000fea0003800200 */
.L_x_5792:
[----:B------:R-:W-:Y:S05]  /*0090*/  EXIT ;  /* 0x000000000000794d */ /* 0x000fea0003800000 */
        .type           $_ZN5flash24flash_fwd_splitkv_kernelI23Flash_fwd_kernel_traitsILi128ELi64ELi128ELi4ELb0ELb0EN7cutlass10bfloat16_tE19Flash_kernel_traitsILi128ELi64ELi128ELi4ES3_EELb0ELb1ELb0ELb0ELb1ELb0ELb0ELb0EEEvNS_16Flash_fwd_paramsE$_ZN5flash30compute_attn_1rowblock_splitkvI23Flash_fwd_kernel_traitsILi128ELi64ELi128ELi4ELb0ELb0EN7cutlass10bfloat16_tE19Flash_kernel_traitsILi128ELi64ELi128ELi4ES3_EELb0ELb1ELb0ELb0ELb1ELb0ELb0ELb0ENS_16Flash_fwd_paramsEEEvRKT8_iiiii,@function
        .size           $_ZN5flash24flash_fwd_splitkv_kernelI23Flash_fwd_kernel_traitsILi128ELi64ELi128ELi4ELb0ELb0EN7cutlass10bfloat16_tE19Flash_kernel_traitsILi128ELi64ELi128ELi4ES3_EELb0ELb1ELb0ELb0ELb1ELb0ELb0ELb0EEEvNS_16Flash_fwd_paramsE$_ZN5flash30compute_attn_1rowblock_splitkvI23Flash_fwd_kernel_traitsILi128ELi64ELi128ELi4ELb0ELb0EN7cutlass10bfloat16_tE19Flash_kernel_traitsILi128ELi64ELi128ELi4ES3_EELb0ELb1ELb0ELb0ELb1ELb0ELb0ELb0ENS_16Flash_fwd_paramsEEEvRKT8_iiiii,(.L_x_14898 - $_ZN5flash24flash_fwd_splitkv_kernelI23Flash_fwd_kernel_traitsILi128ELi64ELi128ELi4ELb0ELb0EN7cutlass10bfloat16_tE19Flash_kernel_traitsILi128ELi64ELi128ELi4ES3_EELb0ELb1ELb0ELb0ELb1ELb0ELb0ELb0EEEvNS_16Flash_fwd_paramsE$_ZN5flash30compute_attn_1rowblock_splitkvI23Flash_fwd_kernel_traitsILi128ELi64ELi128ELi4ELb0ELb0EN7cutlass10bfloat16_tE19Flash_kernel_traitsILi128ELi64ELi128ELi4ES3_EELb0ELb1ELb0ELb0ELb1ELb0ELb0ELb0ENS_16Flash_fwd_paramsEEEvRKT8_iiiii)
$_ZN5flash24flash_fwd_splitkv_kernelI23Flash_fwd_kernel_traitsILi128ELi64ELi128ELi4ELb0ELb0EN7cutlass10bfloat16_tE19Flash_kernel_traitsILi128ELi64ELi128ELi4ES3_EELb0ELb1ELb0ELb0ELb1ELb0ELb0ELb0EEEvNS_16Flash_fwd_paramsE$_ZN5flash30compute_attn_1rowblock_splitkvI23Flash_fwd_kernel_traitsILi128ELi64ELi128ELi4ELb0ELb0EN7cutlass10bfloat16_tE19Flash_kernel_traitsILi128ELi64ELi128ELi4ES3_EELb0ELb1ELb0ELb0ELb1ELb0ELb0ELb0ENS_16Flash_fwd_paramsEEEvRKT8_iiiii:
        /* <DEDUP_REMOVED lines=38> */
.L_x_5794:
[----:B------:R-:W-:Y:S05]  /*0300*/  BSYNC.RECONVERGENT B0 ;  /* 0x0000000000007941 */ /* 0x000fea0003800200 */
.L_x_5793:
[----:B------:R-:W-:Y:S04]  /*0310*/  BSSY.RECONVERGENT B0, `(.L_x_5795) ;  /* 0x0000007000007945 */ /* 0x000fe80003800200 */
[----:B------:R-:W-:Y:S05]  /*0320*/  @!P3 BRA `(.L_x_5796) ;  /* 0x000000000014b947 */ /* 0x000fea0003800000 */
[----:B-----5:R-:W3:Y:S02]  /*0330*/  LD.E.U8 R6, desc[UR4][R2.64+0x1b2] ;  /* 0x0001b20402067980 */ /* 0x020ee4000c101100 */
[----:B---3--:R-:W-:-:S13]  /*0340*/  ISETP.NE.AND P1, PT, R6, RZ, PT ;  /* 0x000000ff0600720c */ /* 0x008fda0003f25270 */
[----:B------:R-:W3:Y:S02]  /*0350*/  @P1 LD.E R7, desc[UR4][R14.64+0x4] ;  /* 0x000004040e071980 */ /* 0x000ee4000c101900 */
[----:B---3--:R-:W-:-:S06]  /*0360*/  @P1 IADD3 R6, PT, PT, R7, -R12, RZ ;  /* 0x8000000c07061210 */ /* 0x008fcc0007ffe0ff */
[----:B------:R3:W5:Y:S02]  /*0370*/  @!P1 LD.E R6, desc[UR4][R14.64] ;  /* 0x000000040e069980 */ /* 0x000764000c101900 */
.L_x_5796:
[----:B------:R-:W-:Y:S05]  /*0380*/  BSYNC.RECONVERGENT B0 ;  /* 0x0000000000007941 */ /* 0x000fea0003800200 */
.L_x_5795:
        /* <DEDUP_REMOVED lines=8> */
.L_x_5798:
[----:B------:R-:W4:Y:S01]  /*0410*/  LD.E.64 R8, desc[UR4][R2.64+0x108] ;  /* 0x0001080402087980 */ /* 0x000f22000c101b00 */
[----:B------:R-:W-:Y:S01]  /*0420*/  BSSY.RECONVERGENT B0, `(.L_x_5800) ;  /* 0x0000006000007945 */ /* 0x000fe20003800200 */
[----:B------:R-:W-:Y:S01]  /*0430*/  IMAD.MOV.U32 R141, RZ, RZ, RZ ;  /* 0x000000ffff8d7224 */ /* 0x000fe200078e00ff */
[----:B----4-:R-:W-:-:S04]  /*0440*/  ISETP.NE.U32.AND P0, PT, R8, RZ, PT ;  /* 0x000000ff0800720c */ /* 0x010fc80003f05070 */
[----:B------:R-:W-:-:S13]  /*0450*/  ISETP.NE.AND.EX P0, PT, R9, RZ, PT, P0 ;  /* 0x000000ff0900720c */ /* 0x000fda0003f05300 */
[----:B------:R-:W-:Y:S05]  /*0460*/  @!P0 BRA `(.L_x_5801) ;  /* 0x0000000000048947 */ /* 0x000fea0003800000 */
[----:B------:R4:W5:Y:S02]  /*0470*/  LD.E R141, desc[UR4][R2.64+0xbc] ;  /* 0x0000bc04028d7980 */ /* 0x000964000c101900 */
.L_x_5801:
[----:B------:R-:W-:Y:S05]  /*0480*/  BSYNC.RECONVERGENT B0 ;  /* 0x0000000000007941 */ /* 0x000fea0003800200 */
.L_x_5800:
[----:B-----5:R-:W-:Y:S02]  /*0490*/  IADD3 R141, PT, PT, R141, R6, -R11 ;  /* 0x000000068d8d7210 */ /* 0x020fe40007ffe80b */
.L_x_5799:
[----:B------:R-:W-:Y:S05]  /*04a0*/  BSYNC.RECONVERGENT B1 ;  /* 0x0000000000017941 */ /* 0x000fea0003800200 */
.L_x_5797:
[----:B------:R-:W-:Y:S01]  /*04b0*/  IMAD.SHL.U32 R7, R215, 0x40, RZ ;  /* 0x00000040d7077824 */ /* 0x000fe200078e00ff */
[----:B------:R-:W-:Y:S01]  /*04c0*/  MOV R8, R212 ;  /* 0x000000d400087202 */ /* 0x000fe20000000f00 */
[----:B------:R-:W-:-:S03]  /*04d0*/  IMAD.MOV.U32 R9, RZ, RZ, 0x0 ;  /* 0x00000000ff097424 */ /* 0x000fc600078e00ff */
[----:B------:R-:W-:-:S13]  /*04e0*/  ISETP.GT.AND P0, PT, R142, R7, PT ;  /* 0x000000078e00720c */ /* 0x000fda0003f04270 */
[----:B-1234-:R-:W-:Y:S05]  /*04f0*/  @!P0 RET.REL.NODEC R8 `(_ZN5flash24flash_fwd_splitkv_kernelI23Flash_fwd_kernel_traitsILi128ELi64ELi128ELi4ELb0ELb0EN7cutlass10bfloat16_tE19Flash_kernel_traitsILi128ELi64ELi128ELi4ES3_EELb0ELb1ELb0ELb0ELb1ELb0ELb0ELb0EEEvNS_16Flash_fwd_paramsE) ;  /* 0xfffffff808c08950 */ /* 0x01efea0003c3ffff */
        /* <DEDUP_REMOVED lines=39> */
[----:B-1----:R-:W-:Y:S01]  /*0770*/  SHF.R.U32.HI R3, RZ, 0x3, R198 ;  /* 0x00000003ff037819 */ /* 0x002fe200000116c6 */
[----:B------:R-:W-:Y:S01]  /*0780*/  BSSY.RECONVERGENT B0, `(.L_x_5803) ;  /* 0x0000029000007945 */ /* 0x000fe20003800200 */
[----:B------:R-:W-:-:S04]  /*0790*/  LOP3.LUT P6, R198, R198, 0x7, RZ, 0xc0, !PT ;  /* 0x00000007c6c67812 */ /* 0x000fc800078cc0ff */
[----:B------:R-:W-:Y:S01]  /*07a0*/  ISETP.GE.OR P6, PT, R3, R142, P6 ;  /* 0x0000008e0300720c */ /* 0x000fe200037c6670 */
[-C--:B--2---:R-:W-:Y:S02]  /*07b0*/  @P0 IMAD R5, R17, R216.reuse, RZ ;  /* 0x000000d811050224 */ /* 0x084fe400078e02ff */
[----:B------:R-:W-:-:S04]  /*07c0*/  @P0 IMAD.WIDE.U32 R216, R16, R216, RZ ;  /* 0x000000d810d80225 */ /* 0x000fc800078e00ff */
[----:B---3--:R-:W-:Y:S02]  /*07d0*/  IMAD R4, R4, R214, R213 ;  /* 0x000000d604047224 */ /* 0x008fe400078e02d5 */
[----:B------:R-:W-:-:S04]  /*07e0*/  IMAD.WIDE.U32 R20, R7, R16, R8 ;  /* 0x0000001007147225 */ /* 0x000fc800078e0008 */
[-C--:B----4-:R-:W-:Y:S02]  /*07f0*/  @!P0 IMAD R6, R15, R214.reuse, RZ ;  /* 0x000000d60f068224 */ /* 0x090fe400078e02ff */
[----:B------:R-:W-:Y:S01]  /*0800*/  @!P0 IMAD.WIDE.U32 R14, R14, R214, RZ ;  /* 0x000000d60e0e8225 */ /* 0x000fe200078e00ff */
[----:B------:R-:W-:-:S03]  /*0810*/  @P0 MOV R14, R216 ;  /* 0x000000d8000e0202 */ /* 0x000fc60000000f00 */
[----:B------:R-:W-:Y:S02]  /*0820*/  @!P0 IMAD.IADD R6, R15, 0x1, R6 ;  /* 0x000000010f068824 */ /* 0x000fe400078e0206 */
[----:B------:R-:W-:Y:S01]  /*0830*/  IMAD R0, R0, R4, R7 ;  /* 0x0000000400007224 */ /* 0x000fe200078e0207 */
[----:B------:R-:W-:Y:S01]  /*0840*/  IADD3 R14, P3, PT, R14, R20, RZ ;  /* 0x000000140e0e7210 */ /* 0x000fe20007f7e0ff */
[----:B------:R-:W-:Y:S02]  /*0850*/  @P0 IMAD.IADD R6, R217, 0x1, R5 ;  /* 0x00000001d9060824 */ /* 0x000fe400078e0205 */
[----:B------:R-:W-:Y:S02]  /*0860*/  IMAD R7, R17, R7, RZ ;  /* 0x0000000711077224 */ /* 0x000fe400078e02ff */
[----:B------:R-:W-:-:S03]  /*0870*/  VIADD R5, R3, 0x20 ;  /* 0x0000002003057836 */ /* 0x000fc60000000000 */
[----:B------:R-:W-:Y:S02]  /*0880*/  IADD3.X R15, PT, PT, R6, R21, R7, P3, !PT ;  /* 0x00000015060f7210 */ /* 0x000fe40001ffe407 */
[-C--:B------:R-:W-:Y:S02]  /*0890*/  ISETP.GE.AND P2, PT, R5, R142.reuse, PT ;  /* 0x0000008e0500720c */ /* 0x080fe40003f46270 */
[C---:B------:R-:W-:Y:S02]  /*08a0*/  ISETP.GE.AND P3, PT, R3.reuse, R142, PT ;  /* 0x0000008e0300720c */ /* 0x040fe40003f66270 */
[C---:B------:R-:W-:Y:S02]  /*08b0*/  IADD3 R5, P1, PT, R0.reuse, R3, RZ ;  /* 0x0000000300057210 */ /* 0x040fe40007f3e0ff */
[----:B------:R-:W-:Y:S02]  /*08c0*/  IADD3 R9, PT, PT, R3, 0x10, RZ ;  /* 0x0000001003097810 */ /* 0x000fe40007ffe0ff */
[----:B------:R-:W-:-:S02]  /*08d0*/  LEA.HI.X.SX32 R0, R0, RZ, 0x1, P1 ;  /* 0x000000ff00007211 */ /* 0x000fc400008f0eff */
[----:B------:R-:W-:Y:S01]  /*08e0*/  LEA R4, P4, R5, R10, 0x2 ;  /* 0x0000000a05047211 */ /* 0x000fe200078810ff */
[----:B------:R-:W-:Y:S01]  /*08f0*/  VIADD R7, R3, 0x30 ;  /* 0x0000003003077836 */ /* 0x000fe20000000000 */
[----:B------:R-:W-:Y:S01]  /*0900*/  ISETP.GE.AND P0, PT, R9, R142, PT ;  /* 0x0000008e0900720c */ /* 0x000fe20003f06270 */
[----:B------:R-:W-:Y:S01]  /*0910*/  IMAD.WIDE.U32 R20, R12, R213, R14 ;  /* 0x000000d50c147225 */ /* 0x000fe200078e000e */
[----:B------:R-:W-:-:S03]  /*0920*/  LEA.HI.X R5, R5, R11, R0, 0x2, P4 ;  /* 0x0000000b05057211 */ /* 0x000fc600020f1400 */
[----:B------:R-:W-:Y:S01]  /*0930*/  IMAD R0, R13, R213, RZ ;  /* 0x000000d50d007224 */ /* 0x000fe200078e02ff */
[----:B------:R-:W-:Y:S02]  /*0940*/  ISETP.GE.AND P1, PT, R7, R142, PT ;  /* 0x0000008e0700720c */ /* 0x000fe40003f26270 */
[C---:B------:R-:W-:Y:S02]  /*0950*/  ISETP.NE.OR P5, PT, R198.reuse, RZ, P0 ;  /* 0x000000ffc600720c */ /* 0x040fe400007a5670 */
        /* <DEDUP_REMOVED lines=11> */
.L_x_5804:
[----:B------:R-:W-:Y:S05]  /*0a10*/  BSYNC.RECONVERGENT B0 ;  /* 0x0000000000007941 */ /* 0x000fea0003800200 */
.L_x_5803:
        /* <DEDUP_REMOVED lines=18> */
.L_x_5806:
[----:B------:R-:W-:Y:S05]  /*0b40*/  BSYNC.RECONVERGENT B0 ;  /* 0x0000000000007941 */ /* 0x000fea0003800200 */
.L_x_5805:
        /* <DEDUP_REMOVED lines=14> */
.L_x_5808:
[----:B------:R-:W-:Y:S05]  /*0c30*/  BSYNC.RECONVERGENT B0 ;  /* 0x0000000000007941 */ /* 0x000fea0003800200 */
.L_x_5807:
        /* <DEDUP_REMOVED lines=14> */
.L_x_5810:
[----:B------:R-:W-:Y:S05]  /*0d20*/  BSYNC.RECONVERGENT B0 ;  /* 0x0000000000007941 */ /* 0x000fea0003800200 */
.L_x_5809:
[----:B------:R-:W-:Y:S01]  /*0d30*/  MOV R213, 0x0 ;  /* 0x0000000000d57802 */ /* 0x000fe20000000f00 */
[----:B------:R-:W-:Y:S04]  /*0d40*/  @!P6 ST.E desc[UR4][R4.64], R11 ;  /* 0x0000000b0400e985 */ /* 0x000fe8000c101904 */
[----:B------:R-:W-:Y:S04]  /*0d50*/  @!P5 ST.E desc[UR4][R4.64+0x40], R9 ;  /* 0x000040090400d985 */ /* 0x000fe8000c101904 */
[----:B------:R1:W-:Y:S02]  /*0d60*/  @!P4 ST.E desc[UR4][R4.64+0x80], R7 ;  /* 0x000080070400c985 */ /* 0x0003e4000c101904 */
[----:B-123-5:R-:W-:Y:S05]  /*0d70*/  @P3 RET.REL.NODEC R212 `(_ZN5flash24flash_fwd_splitkv_kernelI23Flash_fwd_kernel_traitsILi128ELi64ELi128ELi4ELb0ELb0EN7cutlass10bfloat16_tE19Flash_kernel_traitsILi128ELi64ELi128ELi4ES3_EELb0ELb1ELb0ELb0ELb1ELb0ELb0ELb0EEEvNS_16Flash_fwd_paramsE) ;  /* 0xfffffff0d4a03950 */ /* 0x02efea0003c3ffff */
[----:B------:R-:W-:Y:S02]  /*0d80*/  MOV R3, 0x7f800000 ;  /* 0x7f80000000037802 */ /* 0x000fe40000000f00 */
[----:B------:R-:W-:-:S03]  /*0d90*/  MOV R213, 0x0 ;  /* 0x0000000000d57802 */ /* 0x000fc60000000f00 */
[----:B------:R1:W-:Y:S02]  /*0da0*/  ST.E desc[UR4][R4.64+0xc0], R3 ;  /* 0x0000c00304007985 */ /* 0x0003e4000c101904 */
[----:B-1----:R-:W-:Y:S05]  /*0db0*/  RET.REL.NODEC R212 `(_ZN5flash24flash_fwd_splitkv_kernelI23Flash_fwd_kernel_traitsILi128ELi64ELi128ELi4ELb0ELb0EN7cutlass10bfloat16_tE19Flash_kernel_traitsILi128ELi64ELi128ELi4ES3_EELb0ELb1ELb0ELb0ELb1ELb0ELb0ELb0EEEvNS_16Flash_fwd_paramsE) ;  /* 0xfffffff0d4907950 */ /* 0x002fea0003c3ffff */
.L_x_5802:
        /* <DEDUP_REMOVED lines=80> */
[----:B------:R-:W-:-:S04]  /*12c0*/  IMAD R4, R205, R10, RZ ;  /* 0x0000000acd047224 */ /* 0x000fc800078e02ff */
[----:B------:R-:W-:Y:S01]  /*12d0*/  @!P1 IMAD.MOV R9, RZ, RZ, -R9 ;  /* 0x000000ffff099224 */ /* 0x000fe200078e0a09 */
[----:B------:R-:W-:-:S05]  /*12e0*/  @!P2 LOP3.LUT R9, RZ, R16, RZ, 0x33, !PT ;  /* 0x00000010ff09a212 */ /* 0x000fca00078e33ff */
[----:B--2---:R-:W-:Y:S01]  /*12f0*/  IMAD R11, R15, R9, RZ ;  /* 0x000000090f0b7224 */ /* 0x004fe200078e02ff */
        /* <DEDUP_REMOVED lines=10> */
[----:B------:R-:W-:Y:S02]  /*13a0*/  IMAD R4, R13, R0, RZ ;  /* 0x000000000d047224 */ /* 0x000fe400078e02ff */
        /* <DEDUP_REMOVED lines=8> */
.L_x_5812:
        /* <DEDUP_REMOVED lines=44> */
[----:B------:R-:W-:Y:S02]  /*16f0*/  ISETP.NE.AND P2, PT, R16, RZ, PT ;  /* 0x000000ff1000720c */ /* 0x000fe40003f45270 */
[----:B------:R-:W-:Y:S01]  /*1700*/  @!P3 IADD3 R9, PT, PT, R23, R9, RZ ;  /* 0x000000091709b210 */ /* 0x000fe20007ffe0ff */
[----:B------:R-:W-:Y:S01]  /*1710*/  @!P3 IMAD.MOV.U32 R8, RZ, RZ, R22 ;  /* 0x000000ffff08b224 */ /* 0x000fe200078e0016 */
[----:B------:R-:W-:Y:S01]  /*1720*/  @P3 IADD3 R9, PT, PT, R21, R0, RZ ;  /* 0x0000000015093210 */ /* 0x000fe20007ffe0ff */
[----:B------:R-:W-:Y:S01]  /*1730*/  @!P3 IMAD R0, R137, R11, RZ ;  /* 0x0000000b8900b224 */ /* 0x000fe200078e02ff */
[----:B------:R-:W-:Y:S02]  /*1740*/  @!P3 SHF.R.S32.HI R5, RZ, 0x1f, R11 ;  /* 0x0000001fff05b819 */ /* 0x000fe4000001140b */
[----:B------:R-:W-:-:S02]  /*1750*/  @P3 MOV R8, R20 ;  /* 0x0000001400083202 */ /* 0x000fc40000000f00 */
[----:B------:R-:W-:Y:S01]  /*1760*/  @P4 IADD3 R6, PT, PT, R6, 0x1, RZ ;  /* 0x0000000106064810 */ /* 0x000fe20007ffe0ff */
[----:B------:R-:W-:Y:S02]  /*1770*/  @!P3 IMAD R0, R5, R136, R0 ;  /* 0x000000880500b224 */ /* 0x000fe400078e0200 */
[----:B------:R-:W-:Y:S01]  /*1780*/  @!P3 IMAD.WIDE.U32 R20, R136, R11, RZ ;  /* 0x0000000b8814b225 */ /* 0x000fe200078e00ff */
[----:B------:R-:W-:-:S03]  /*1790*/  @!P3 SHF.R.S32.HI R5, RZ, 0x1f, R10 ;  /* 0x0000001fff05b819 */ /* 0x000fc6000001140a */
[-C--:B------:R-:W-:Y:S02]  /*17a0*/  IMAD R4, R205, R133.reuse, RZ ;  /* 0x00000085cd047224 */ /* 0x080fe400078e02ff */
[----:B------:R-:W-:Y:S01]  /*17b0*/  IMAD.WIDE.U32 R8, R204, R133, R8 ;  /* 0x00000085cc087225 */ /* 0x000fe200078e0008 */
[----:B------:R-:W-:-:S03]  /*17c0*/  @!P3 IADD3 R21, PT, PT, R21, R0, RZ ;  /* 0x000000001515b210 */ /* 0x000fc60007ffe0ff */
[----:B------:R-:W-:Y:S01]  /*17d0*/  @!P1 IMAD.MOV R6, RZ, RZ, -R6 ;  /* 0x000000ffff069224 */ /* 0x000fe200078e0a06 */
[----:B------:R-:W-:Y:S01]  /*17e0*/  @!P2 LOP3.LUT R6, RZ, R16, RZ, 0x33, !PT ;  /* 0x00000010ff06a212 */ /* 0x000fe200078e33ff */
[----:B------:R-:W-:Y:S01]  /*17f0*/  @!P3 IMAD R0, R19, R10, RZ ;  /* 0x0000000a1300b224 */ /* 0x000fe200078e02ff */
[----:B------:R-:W-:Y:S02]  /*1800*/  IADD3 R13, PT, PT, R9, R4, RZ ;  /* 0x00000004090d7210 */ /* 0x000fe40007ffe0ff */
[----:B------:R-:W-:Y:S01]  /*1810*/  @P3 IADD3 R11, PT, PT, R11, R12, RZ ;  /* 0x0000000c0b0b3210 */ /* 0x000fe20007ffe0ff */
[----:B------:R-:W-:Y:S01]  /*1820*/  IMAD.MOV.U32 R12, RZ, RZ, R8 ;  /* 0x000000ffff0c7224 */ /* 0x000fe200078e0008 */
[----:B------:R-:W-:Y:S01]  /*1830*/  SHF.R.S32.HI R4, RZ, 0x1f, R6 ;  /* 0x0000001fff047819 */ /* 0x000fe20000011406 */
[----:B------:R-:W-:Y:S02]  /*1840*/  IMAD R9, R15, R6, RZ ;  /* 0x000000060f097224 */ /* 0x000fe400078e02ff */
[----:B------:R-:W-:-:S02]  /*1850*/  @!P3 IMAD R0, R18, R5, R0 ;  /* 0x000000051200b224 */ /* 0x000fc400078e0200 */
[----:B------:R-:W-:-:S04]  /*1860*/  @!P3 IMAD.WIDE.U32 R18, R18, R10, R20 ;  /* 0x0000000a1212b225 */ /* 0x000fc800078e0014 */
[----:B------:R-:W-:Y:S02]  /*1870*/  @P3 IMAD R5, R137, R11, RZ ;  /* 0x0000000b89053224 */ /* 0x000fe400078e02ff */
[----:B------:R-:W-:-:S04]  /*1880*/  IMAD.WIDE.U32 R20, R14, R6, R12 ;  /* 0x000000060e147225 */ /* 0x000fc800078e000c */
[----:B------:R-:W-:Y:S02]  /*1890*/  IMAD R9, R14, R4, R9 ;  /* 0x000000040e097224 */ /* 0x000fe400078e0209 */
[----:B------:R-:W-:Y:S01]  /*18a0*/  @P3 IMAD.WIDE.U32 R10, R136, R11, RZ ;  /* 0x0000000b880a3225 */ /* 0x000fe200078e00ff */
[----:B------:R-:W-:Y:S02]  /*18b0*/  @!P3 MOV R14, R18 ;  /* 0x00000012000eb202 */ /* 0x000fe40000000f00 */
[----:B------:R-:W-:Y:S01]  /*18c0*/  @!P3 IADD3 R12, PT, PT, R19, R0, RZ ;  /* 0x00000000130cb210 */ /* 0x000fe20007ffe0ff */
[----:B------:R-:W-:Y:S01]  /*18d0*/  @P3 IMAD.MOV.U32 R14, RZ, RZ, R10 ;  /* 0x000000ffff0e3224 */ /* 0x000fe200078e000a */
[----:B------:R-:W-:Y:S01]  /*18e0*/  IADD3 R0, PT, PT, R21, R9, RZ ;  /* 0x0000000915007210 */ /* 0x000fe20007ffe0ff */
[----:B------:R-:W-:Y:S01]  /*18f0*/  IMAD.MOV.U32 R4, RZ, RZ, R20 ;  /* 0x000000ffff047224 */ /* 0x000fe200078e0014 */
[----:B------:R-:W-:Y:S02]  /*1900*/  @P3 IADD3 R12, PT, PT, R11, R5, RZ ;  /* 0x000000050b0c3210 */ /* 0x000fe40007ffe0ff */
[----:B------:R-:W-:-:S02]  /*1910*/  MOV R19, RZ ;  /* 0x000000ff00137202 */ /* 0x000fc40000000f00 */
[----:B------:R-:W-:Y:S02]  /*1920*/  MOV R10, R133 ;  /* 0x00000085000a7202 */ /* 0x000fe40000000f00 */
.L_x_5813:
[----:B------:R-:W-:Y:S05]  /*1930*/  BSYNC.RECONVERGENT B0 ;  /* 0x0000000000007941 */ /* 0x000fea0003800200 */
.L_x_5811:
[----:B------:R-:W-:Y:S01]  /*1940*/  ISETP.NE.AND P2, PT, R216, -0x1, PT ;  /* 0xffffffffd800780c */ /* 0x000fe20003f45270 */
[----:B------:R-:W2:Y:S04]  /*1950*/  LD.E.64 R8, desc[UR4][R2.64+0x8] ;  /* 0x0000080402087980 */ /* 0x000ea8000c101b00 */
[----:B------:R-:W3:Y:S04]  /*1960*/  LD.E.64 R32, desc[UR4][R2.64+0x30] ;  /* 0x0000300402207980 */ /* 0x000ee8000c101b00 */
[----:B------:R-:W4:Y:S04]  /*1970*/  LD.E.64 R22, desc[UR4][R2.64+0x48] ;  /* 0x0000480402167980 */ /* 0x000f28000c101b00 */
[----:B------:R-:W4:Y:S04]  /*1980*/  @!P2 LD.E.64 R26, desc[UR4][R2.64+0x18] ;  /* 0x00001804021aa980 */ /* 0x000f28000c101b00 */
[----:B------:R-:W4:Y:S01]  /*1990*/  LD.E.64 R30, desc[UR4][R186.64] ;  /* 0x00000004ba1e7980 */ /* 0x000f22000c101b00 */
[----:B------:R-:W-:-:S05]  /*19a0*/  IMAD.SHL.U32 R40, R198, 0x8, RZ ;  /* 0x00000008c6287824 */ /* 0x000fca00078e00ff */
[----:B------:R-:W-:-:S04]  /*19b0*/  LOP3.LUT R196, R40, 0x38, RZ, 0xc0, !PT ;  /* 0x0000003828c47812 */ /* 0x000fc800078ec0ff */
[----:B------:R-:W-:Y:S02]  /*19c0*/  IADD3 R4, P1, PT, R196, R4, RZ ;  /* 0x00000004c4047210 */ /* 0x000fe40007f3e0ff */
[----:B------:R-:W-:-:S03]  /*19d0*/  SHF.R.U32.HI R20, RZ, 0x3, R198 ;  /* 0x00000003ff147819 */ /* 0x000fc600000116c6 */
[----:B------:R-:W-:Y:S02]  /*19e0*/  IMAD.X R5, RZ, RZ, R0, P1 ;  /* 0x000000ffff057224 */ /* 0x000fe400008e0600 */
[----:B------:R-:W-:Y:S02]  /*19f0*/  IMAD R209, R205, R20, RZ ;  /* 0x00000014cdd17224 */ /* 0x000fe400078e02ff */
[----:B------:R-:W-:-:S05]  /*1a00*/  IMAD.WIDE.U32 R4, R20, R204, R4 ;  /* 0x000000cc14047225 */ /* 0x000fca00078e0004 */
[----:B------:R-:W-:Y:S01]  /*1a10*/  IADD3 R209, PT, PT, R5, R209, RZ ;  /* 0x000000d105d17210 */ /* 0x000fe20007ffe0ff */
[C---:B------:R-:W-:Y:S01]  /*1a20*/  VIADD R11, R20.reuse, 0x10 ;  /* 0x00000010140b7836 */ /* 0x040fe20000000000 */
[----:B------:R-:W-:Y:S01]  /*1a30*/  IADD3 R206, PT, PT, -R7, R142, RZ ;  /* 0x0000008e07ce7210 */ /* 0x000fe20007ffe1ff */
[----:B------:R-:W-:-:S03]  /*1a40*/  VIADD R7, R20, 0x30 ;  /* 0x0000003014077836 */ /* 0x000fc60000000000 */
[-C--:B------:R-:W-:Y:S02]  /*1a50*/  ISETP.GE.AND P6, PT, R11, R206.reuse, PT ;  /* 0x000000ce0b00720c */ /* 0x080fe40003fc6270 */
[----:B------:R-:W-:Y:S02]  /*1a60*/  MOV R21, RZ ;  /* 0x000000ff00157202 */ /* 0x000fe40000000f00 */
[----:B------:R-:W-:Y:S01]  /*1a70*/  ISETP.GE.AND P4, PT, R20, R206, PT ;  /* 0x000000ce1400720c */ /* 0x000fe20003f86270 */
[----:B------:R-:W1:Y:S01]  /*1a80*/  S2UR UR6, SR_CgaCtaId ;  /* 0x00000000000679c3 */ /* 0x000e620000008800 */
[----:B------:R-:W-:Y:S01]  /*1a90*/  LOP3.LUT R41, R40, 0x1c0, RZ, 0xc0, !PT ;  /* 0x000001c028297812 */ /* 0x000fe200078ec0ff */
[----:B------:R-:W-:-:S03]  /*1aa0*/  UMOV UR7, 0x400 ;  /* 0x0000040000077882 */ /* 0x000fc60000000000 */
[----:B------:R-:W-:Y:S01]  /*1ab0*/  LOP3.LUT R41, R41, 0x38, R198, 0xf8, !PT ;  /* 0x0000003829297812 */ /* 0x000fe200078ef8c6 */
[----:B-1----:R-:W-:-:S06]  /*1ac0*/  ULEA UR6, UR6, UR7, 0x18 ;  /* 0x0000000706067291 */ /* 0x002fcc000f8ec0ff */
[----:B------:R-:W-:Y:S01]  /*1ad0*/  IMAD.U32 R201, RZ, RZ, UR6 ;  /* 0x00000006ffc97e24 */ /* 0x000fe2000f8e00ff */
[----:B--2---:R-:W-:-:S04]  /*1ae0*/  LEA R208, P1, R4, R8, 0x1 ;  /* 0x0000000804d07211 */ /* 0x004fc800078208ff */
[----:B------:R-:W-:Y:S01]  /*1af0*/  LEA.HI.X R209, R4, R9, R209, 0x1, P1 ;  /* 0x0000000904d17211 */ /* 0x000fe200008f0cd1 */
[-C--:B---3--:R-:W-:Y:S02]  /*1b00*/  @P2 IMAD R5, R33, R216.reuse, RZ ;  /* 0x000000d821052224 */ /* 0x088fe400078e02ff */
[----:B------:R-:W-:-:S04]  /*1b10*/  @P2 IMAD.WIDE.U32 R8, R32, R216, RZ ;  /* 0x000000d820082225 */ /* 0x000fc800078e00ff */
[-C--:B----4-:R-:W-:Y:S02]  /*1b20*/  @!P2 IMAD R0, R27, R214.reuse, RZ ;  /* 0x000000d61b00a224 */ /* 0x090fe400078e02ff */
[----:B------:R-:W-:-:S04]  /*1b30*/  @!P2 IMAD.WIDE.U32 R26, R26, R214, RZ ;  /* 0x000000d61a1aa225 */ /* 0x000fc800078e00ff */
[----:B------:R-:W-:Y:S02]  /*1b40*/  @!P2 IMAD.IADD R0, R27, 0x1, R0 ;  /* 0x000000011b00a824 */ /* 0x000fe400078e0200 */
[----:B------:R-:W-:Y:S02]  /*1b50*/  @P2 IMAD.IADD R0, R9, 0x1, R5 ;  /* 0x0000000109002824 */ /* 0x000fe400078e0205 */
[----:B------:R-:W-:Y:S01]  /*1b60*/  @!P2 IMAD.MOV.U32 R4, RZ, RZ, R26 ;  /* 0x000000ffff04a224 */ /* 0x000fe200078e001a */
[----:B------:R-:W-:Y:S01]  /*1b70*/  @P2 MOV R4, R8 ;  /* 0x0000000800042202 */ /* 0x000fe20000000f00 */
[----:B------:R-:W-:Y:S01]  /*1b80*/  VIADD R9, R20, 0x20 ;  /* 0x0000002014097836 */ /* 0x000fe20000000000 */
[----:B------:R-:W-:Y:S02]  /*1b90*/  ISETP.GE.AND P1, PT, R7, R206, PT ;  /* 0x000000ce0700720c */ /* 0x000fe40003f26270 */
[----:B------:R-:W-:Y:S02]  /*1ba0*/  IADD3 R4, P3, PT, R196, R4, RZ ;  /* 0x00000004c4047210 */ /* 0x000fe40007f7e0ff */
[----:B------:R-:W-:Y:S01]  /*1bb0*/  ISETP.GE.AND P5, PT, R9, R206, PT ;  /* 0x000000ce0900720c */ /* 0x000fe20003fa6270 */
[----:B------:R-:W-:-:S04]  /*1bc0*/  IMAD.WIDE.U32 R26, R215, 0x40, R20 ;  /* 0x00000040d71a7825 */ /* 0x000fc800078e0014 */
[----:B------:R-:W-:Y:S01]  /*1bd0*/  IMAD.X R5, RZ, RZ, R0, P3 ;  /* 0x000000ffff057224 */ /* 0x000fe200018e0600 */
[----:B------:R-:W-:Y:S01]  /*1be0*/  @!P6 IADD3 R17, P2, PT, R26, 0x10, RZ ;  /* 0x000000101a11e810 */ /* 0x000fe20007f5e0ff */
[-C--:B------:R-:W-:Y:S02]  /*1bf0*/  IMAD R0, R23, R213.reuse, RZ ;  /* 0x000000d517007224 */ /* 0x080fe400078e02ff */
[----:B------:R-:W-:-:S04]  /*1c00*/  IMAD.WIDE.U32 R22, R22, R213, R4 ;  /* 0x000000d516167225 */ /* 0x000fc800078e0004 */
[--C-:B------:R-:W-:Y:S01]  /*1c10*/  @!P6 IMAD.X R21, RZ, RZ, R27.reuse, P2 ;  /* 0x000000ffff15e224 */ /* 0x100fe200010e061b */
[C---:B------:R-:W-:Y:S01]  /*1c20*/  @!P5 IADD3 R8, P3, PT, R26.reuse, 0x20, RZ ;  /* 0x000000201a08d810 */ /* 0x040fe20007f7e0ff */
[----:B------:R-:W-:Y:S01]  /*1c30*/  @!P4 IMAD R15, R27, R32, RZ ;  /* 0x000000201b0fc224 */ /* 0x000fe200078e02ff */
[C---:B------:R-:W-:Y:S02]  /*1c40*/  @!P1 IADD3 R6, P2, PT, R26.reuse, 0x30, RZ ;  /* 0x000000301a069810 */ /* 0x040fe40007f5e0ff */
[----:B------:R-:W-:Y:S01]  /*1c50*/  IADD3 R23, PT, PT, R23, R0, RZ ;  /* 0x0000000017177210 */ /* 0x000fe20007ffe0ff */
[--C-:B------:R-:W-:Y:S01]  /*1c60*/  @!P5 IMAD.X R5, RZ, RZ, R27.reuse, P3 ;  /* 0x000000ffff05d224 */ /* 0x100fe200018e061b */
[----:B------:R-:W-:Y:S01]  /*1c70*/  @!P6 MOV R36, R22 ;  /* 0x000000160024e202 */ /* 0x000fe20000000f00 */
[----:B------:R-:W-:Y:S02]  /*1c80*/  @!P1 IMAD.X R13, RZ, RZ, R27, P2 ;  /* 0x000000ffff0d9224 */ /* 0x000fe400010e061b */
[----:B------:R-:W-:-:S02]  /*1c90*/  @!P4 IMAD R15, R26, R33, R15 ;  /* 0x000000211a0fc224 */ /* 0x000fc400078e020f */
[----:B------:R-:W-:-:S04]  /*1ca0*/  @!P4 IMAD.WIDE.U32 R26, R26, R32, R22 ;  /* 0x000000201a1ac225 */ /* 0x000fc800078e0016 */
[----:B------:R-:W-:Y:S02]  /*1cb0*/  @!P6 IMAD R4, R21, R32, RZ ;  /* 0x000000201504e224 */ /* 0x000fe400078e02ff */
[----:B------:R-:W-:Y:S01]  /*1cc0*/  @!P6 IMAD.MOV.U32 R37, RZ, RZ, R23 ;  /* 0x000000ffff25e224 */ /* 0x000fe200078e0017 */
[----:B------:R-:W-:Y:S01]  /*1cd0*/  @!P4 LEA R28, P2, R26, R30, 0x1 ;  /* 0x0000001e1a1cc211 */ /* 0x000fe200078408ff */
[----:B------:R-:W-:Y:S02]  /*1ce0*/  @!P4 IMAD.IADD R15, R27, 0x1, R15 ;  /* 0x000000011b0fc824 */ /* 0x000fe400078e020f */
[-C--:B------:R-:W-:Y:S02]  /*1cf0*/  @!P6 IMAD R4, R33, R17.reuse, R4 ;  /* 0x000000112104e224 */ /* 0x080fe400078e0204 */
[----:B------:R-:W-:Y:S01]  /*1d00*/  @!P6 IMAD.WIDE.U32 R36, R32, R17, R36 ;  /* 0x000000112024e225 */ /* 0x000fe200078e0024 */
[----:B------:R-:W-:Y:S02]  /*1d10*/  @!P4 LEA.HI.X R29, R26, R31, R15, 0x1, P2 ;  /* 0x0000001f1a1dc211 */ /* 0x000fe400010f0c0f */
[----:B------:R-:W-:-:S02]  /*1d20*/  LOP3.LUT R15, R41, R196, RZ, 0x3c, !PT ;  /* 0x000000c4290f7212 */ /* 0x000fc400078e3cff */
[----:B------:R-:W-:Y:S02]  /*1d30*/  @!P6 IADD3 R4, PT, PT, R37, R4, RZ ;  /* 0x000000042504e210 */ /* 0x000fe40007ffe0ff */
[C---:B------:R-:W-:Y:S01]  /*1d40*/  @!P6 LEA R26, P2, R36.reuse, R30, 0x1 ;  /* 0x0000001e241ae211 */ /* 0x040fe200078408ff */
[----:B------:R-:W-:Y:S01]  /*1d50*/  @!P5 IMAD.MOV.U32 R34, RZ, RZ, R22 ;  /* 0x000000ffff22d224 */ /* 0x000fe200078e0016 */
[----:B------:R-:W-:Y:S02]  /*1d60*/  @!P5 MOV R35, R23 ;  /* 0x000000170023d202 */ /* 0x000fe40000000f00 */
[----:B------:R-:W-:Y:S01]  /*1d70*/  @!P6 LEA.HI.X R27, R36, R31, R4, 0x1, P2 ;  /* 0x0000001f241be211 */ /* 0x000fe200010f0c04 */
[-C--:B------:R-:W-:Y:S01]  /*1d80*/  @!P5 IMAD R5, R5, R32.reuse, RZ ;  /* 0x000000200505d224 */ /* 0x080fe200078e02ff */
[----:B------:R-:W-:Y:S01]  /*1d90*/  LOP3.LUT R4, R15, 0x1e00, R40, 0xf8, !PT ;  /* 0x00001e000f047812 */ /* 0x000fe200078ef828 */
[----:B------:R-:W-:Y:S02]  /*1da0*/  @!P1 IMAD R13, R13, R32, RZ ;  /* 0x000000200d0d9224 */ /* 0x000fe400078e02ff */
[-C--:B------:R-:W-:Y:S01]  /*1db0*/  @!P5 IMAD R5, R33, R8.reuse, R5 ;  /* 0x000000082105d224 */ /* 0x080fe200078e0205 */
[----:B------:R-:W-:Y:S01]  /*1dc0*/  LEA R217, R4, R201, 0x1 ;  /* 0x000000c904d97211 */ /* 0x000fe200078e08ff */
[----:B------:R-:W-:-:S04]  /*1dd0*/  @!P5 IMAD.WIDE.U32 R34, R32, R8, R34 ;  /* 0x000000082022d225 */ /* 0x000fc800078e0022 */
[-C--:B------:R-:W-:Y:S02]  /*1de0*/  @!P1 IMAD R4, R33, R6.reuse, R13 ;  /* 0x0000000621049224 */ /* 0x080fe400078e020d */
[----:B------:R-:W-:Y:S02]  /*1df0*/  @!P1 IMAD.WIDE.U32 R32, R32, R6, R22 ;  /* 0x0000000620209225 */ /* 0x000fe400078e0016 */
[----:B------:R-:W5:Y:S02]  /*1e00*/  LD.E.64 R22, desc[UR4][R2.64+0x10] ;  /* 0x0000100402167980 */ /* 0x000f64000c101b00 */
[----:B------:R-:W-:Y:S01]  /*1e10*/  IMAD R0, R132, -0x80, R141 ;  /* 0xffffff8084007824 */ /* 0x000fe200078e028d */
[----:B------:R-:W-:Y:S01]  /*1e20*/  @!P5 LEA R36, P3, R34, R30, 0x1 ;  /* 0x0000001e2224d211 */ /* 0x000fe200078608ff */
[----:B------:R-:W-:Y:S01]  /*1e30*/  @!P5 IMAD.IADD R5, R35, 0x1, R5 ;  /* 0x000000012305d824 */ /* 0x000fe200078e0205 */
[----:B------:R-:W-:Y:S01]  /*1e40*/  @!PT LDS RZ, [RZ] ;  /* 0x00000000fffff984 */ /* 0x000fe20000000800 */
[----:B------:R-:W-:Y:S01]  /*1e50*/  @!PT LDS RZ, [RZ] ;  /* 0x00000000fffff984 */ /* 0x000fe20000000800 */
[----:B------:R-:W-:Y:S01]  /*1e60*/  @!PT LDS RZ, [RZ] ;  /* 0x00000000fffff984 */ /* 0x000fe20000000800 */
[----:B------:R-:W-:Y:S01]  /*1e70*/  @!P4 LDGSTS.E.BYPASS.LTC128B.128 [R217], desc[UR4][R28.64] ;  /* 0x000000001cd9cfae */ /* 0x000fe2000b981a04 */
[----:B------:R-:W-:-:S02]  /*1e80*/  VIADD R0, R0, 0x80 ;  /* 0x0000008000007836 */ /* 0x000fc40000000000 */
[----:B------:R-:W-:Y:S01]  /*1e90*/  @!P1 IMAD.IADD R13, R33, 0x1, R4 ;  /* 0x00000001210d9824 */ /* 0x000fe200078e0204 */
[-C--:B------:R-:W-:Y:S01]  /*1ea0*/  @!P5 LEA.HI.X R37, R34, R31.reuse, R5, 0x1, P3 ;  /* 0x0000001f2225d211 */ /* 0x080fe200018f0c05 */
[----:B------:R1:W-:Y:S01]  /*1eb0*/  @!P4 LDGSTS.E.BYPASS.LTC128B.128 [R217+0x2000], desc[UR4][R28.64+0x80] ;  /* 0x020000801cd9cfae */ /* 0x0003e2000b981a04 */
[----:B------:R-:W-:Y:S02]  /*1ec0*/  ISETP.GE.AND P2, PT, R11, R0, PT ;  /* 0x000000000b00720c */ /* 0x000fe40003f46270 */
[----:B------:R-:W-:Y:S01]  /*1ed0*/  @!P1 LEA R30, P3, R32, R30, 0x1 ;  /* 0x0000001e201e9211 */ /* 0x000fe200078608ff */
[----:B------:R-:W-:Y:S01]  /*1ee0*/  @!P6 LDGSTS.E.BYPASS.LTC128B.128 [R217+0x800], desc[UR4][R26.64] ;  /* 0x008000001ad9efae */ /* 0x000fe2000b981a04 */
[----:B------:R-:W-:Y:S02]  /*1ef0*/  IMAD.SHL.U32 R5, R204, 0x10, RZ ;  /* 0x00000010cc057824 */ /* 0x000fe400078e00ff */
[----:B------:R-:W-:Y:S01]  /*1f00*/  @!P1 LEA.HI.X R31, R32, R31, R13, 0x1, P3 ;  /* 0x0000001f201f9211 */ /* 0x000fe200018f0c0d */
[----:B------:R2:W-:Y:S01]  /*1f10*/  @!P6 LDGSTS.E.BYPASS.LTC128B.128 [R217+0x2800], desc[UR4][R26.64+0x80] ;  /* 0x028000801ad9efae */ /* 0x0005e2000b981a04 */
[----:B------:R-:W-:-:S03]  /*1f20*/  IADD3 R17, PT, PT, R20, 0x50, RZ ;  /* 0x0000005014117810 */ /* 0x000fc60007ffe0ff */
[----:B------:R-:W-:Y:S01]  /*1f30*/  @!P5 LDGSTS.E.BYPASS.LTC128B.128 [R217+0x1000], desc[UR4][R36.64] ;  /* 0x0100000024d9dfae */ /* 0x000fe2000b981a04 */
[----:B------:R-:W-:-:S03]  /*1f40*/  SHF.L.U64.HI R4, R204, 0x4, R205 ;  /* 0x00000004cc047819 */ /* 0x000fc600000102cd */
[----:B------:R-:W-:Y:S01]  /*1f50*/  @!P5 LDGSTS.E.BYPASS.LTC128B.128 [R217+0x3000], desc[UR4][R36.64+0x80] ;  /* 0x0300008024d9dfae */ /* 0x000fe2000b981a04 */
[----:B------:R-:W-:Y:S01]  /*1f60*/  @!P2 LEA R34, P4, R5, R208, 0x1 ;  /* 0x000000d00522a211 */ /* 0x000fe200078808ff */
[----:B------:R-:W-:Y:S02]  /*1f70*/  VIADD R15, R20, 0x60 ;  /* 0x00000060140f7836 */ /* 0x000fe40000000000 */
[----:B------:R-:W-:Y:S01]  /*1f80*/  @!P1 LDGSTS.E.BYPASS.LTC128B.128 [R217+0x1800], desc[UR4][R30.64] ;  /* 0x018000001ed99fae */ /* 0x000fe2000b981a04 */
[----:B------:R-:W-:-:S03]  /*1f90*/  ISETP.GE.AND P5, PT, R17, R0, PT ;  /* 0x000000001100720c */ /* 0x000fc60003fa6270 */
[----:B------:R3:W-:Y:S01]  /*1fa0*/  @!P1 LDGSTS.E.BYPASS.LTC128B.128 [R217+0x3800], desc[UR4][R30.64+0x80] ;  /* 0x038000801ed99fae */ /* 0x0007e2000b981a04 */
[-C--:B------:R-:W-:Y:S02]  /*1fb0*/  ISETP.GE.AND P1, PT, R7, R0.reuse, PT ;  /* 0x000000000700720c */ /* 0x080fe40003f26270 */
[-C--:B------:R-:W-:Y:S02]  /*1fc0*/  @!P2 LEA.HI.X R35, R5, R209.reuse, R4, 0x1, P4 ;  /* 0x000000d10523a211 */ /* 0x080fe400020f0c04 */
[-C--:B------:R-:W-:Y:S02]  /*1fd0*/  ISETP.GE.AND P4, PT, R15, R0.reuse, PT ;  /* 0x000000000f00720c */ /* 0x080fe40003f86270 */
[-C--:B------:R-:W-:Y:S02]  /*1fe0*/  ISETP.GE.AND P3, PT, R20, R0.reuse, PT ;  /* 0x000000001400720c */ /* 0x080fe40003f66270 */
[----:B------:R-:W-:Y:S01]  /*1ff0*/  ISETP.GE.AND P6, PT, R9, R0, PT ;  /* 0x000000000900720c */ /* 0x000fe20003fc6270 */
[----:B-1----:R-:W-:Y:S01]  /*2000*/  @!P5 IMAD.MOV.U32 R28, RZ, RZ, R208 ;  /* 0x000000ffff1cd224 */ /* 0x002fe200078e00d0 */
[----:B------:R-:W-:-:S03]  /*2010*/  @!P5 MOV R29, R209 ;  /* 0x000000d1001dd202 */ /* 0x000fc60000000f00 */
[----:B--2---:R-:W-:-:S04]  /*2020*/  @!P1 IMAD.WIDE.U32 R26, R204, 0x60, R208 ;  /* 0x00000060cc1a9825 */ /* 0x004fc800078e00d0 */
[C---:B------:R-:W-:Y:S02]  /*2030*/  @!P5 IMAD R8, R205.reuse, 0xa0, RZ ;  /* 0x000000a0cd08d824 */ /* 0x040fe400078e02ff */
[C---:B------:R-:W-:Y:S01]  /*2040*/  @!P5 IMAD.WIDE.U32 R28, R204.reuse, 0xa0, R28 ;  /* 0x000000a0cc1cd825 */ /* 0x040fe200078e001c */
[----:B------:R-:W-:Y:S03]  /*2050*/  @!P3 LDGSTS.E.BYPASS.LTC128B.128 [R217+0x4000], desc[UR4][R208.64] ;  /* 0x04000000d0d9bfae */ /* 0x000fe6000b981a04 */
[----:B---3--:R-:W-:Y:S01]  /*2060*/  @!P1 IMAD R30, R205, 0x60, RZ ;  /* 0x00000060cd1e9824 */ /* 0x008fe200078e02ff */
[----:B------:R-:W-:Y:S03]  /*2070*/  @!P3 LDGSTS.E.BYPASS.LTC128B.128 [R217+0x8000], desc[UR4][R208.64+0x80] ;  /* 0x08000080d0d9bfae */ /* 0x000fe6000b981a04 */
[----:B------:R-:W-:Y:S01]  /*2080*/  @!P1 IMAD.IADD R31, R27, 0x1, R30 ;  /* 0x000000011b1f9824 */ /* 0x000fe200078e021e */
[----:B------:R-:W-:Y:S01]  /*2090*/  @!P1 MOV R30, R26 ;  /* 0x0000001a001e9202 */ /* 0x000fe20000000f00 */
[----:B------:R-:W-:Y:S01]  /*20a0*/  @!P4 IMAD.MOV.U32 R26, RZ, RZ, R208 ;  /* 0x000000ffff1ac224 */ /* 0x000fe200078e00d0 */
[----:B------:R-:W-:Y:S01]  /*20b0*/  @!P4 MOV R27, R209 ;  /* 0x000000d1001bc202 */ /* 0x000fe20000000f00 */
[----:B------:R-:W-:Y:S01]  /*20c0*/  @!P5 IMAD.IADD R29, R29, 0x1, R8 ;  /* 0x000000011d1dd824 */ /* 0x000fe200078e0208 */
[----:B------:R-:W-:Y:S01]  /*20d0*/  IABS R8, R16 ;  /* 0x0000001000087213 */ /* 0x000fe20000000000 */
[----:B------:R-:W-:Y:S01]  /*20e0*/  @!P2 LDGSTS.E.BYPASS.LTC128B.128 [R217+0x4800], desc[UR4][R34.64] ;  /* 0x0480000022d9afae */ /* 0x000fe2000b981a04 */
[----:B------:R-:W-:-:S03]  /*20f0*/  @!P4 IMAD.WIDE.U32 R26, R204, 0xc0, R26 ;  /* 0x000000c0cc1ac825 */ /* 0x000fc600078e001a */
[----:B------:R1:W-:Y:S01]  /*2100*/  @!P2 LDGSTS.E.BYPASS.LTC128B.128 [R217+0x8800], desc[UR4][R34.64+0x80] ;  /* 0x0880008022d9afae */ /* 0x0003e2000b981a04 */
[C---:B------:R-:W-:Y:S02]  /*2110*/  @!P6 LEA R32, P2, R204.reuse, R208, 0x6 ;  /* 0x000000d0cc20e211 */ /* 0x040fe400078430ff */
[----:B------:R-:W-:Y:S02]  /*2120*/  @!P4 MOV R36, R26 ;  /* 0x0000001a0024c202 */ /* 0x000fe40000000f00 */
[----:B------:R-:W2:Y:S01]  /*2130*/  I2F.RP R26, R8 ;  /* 0x00000008001a7306 */ /* 0x000ea20000209400 */
[----:B------:R-:W-:Y:S02]  /*2140*/  @!P6 LEA.HI.X R33, R204, R209, R205, 0x6, P2 ;  /* 0x000000d1cc21e211 */ /* 0x000fe400010f34cd */
[----:B------:R-:W-:-:S03]  /*2150*/  IADD3 R5, PT, PT, R20, 0x40, RZ ;  /* 0x0000004014057810 */ /* 0x000fc60007ffe0ff */
[----:B------:R-:W-:Y:S04]  /*2160*/  @!P6 LDGSTS.E.BYPASS.LTC128B.128 [R217+0x5000], desc[UR4][R32.64] ;  /* 0x0500000020d9efae */ /* 0x000fe8000b981a04 */
[----:B------:R3:W-:Y:S01]  /*2170*/  @!P6 LDGSTS.E.BYPASS.LTC128B.128 [R217+0x9000], desc[UR4][R32.64+0x80] ;  /* 0x0900008020d9efae */ /* 0x0007e2000b981a04 */
[----:B------:R-:W-:-:S03]  /*2180*/  ISETP.GE.AND P6, PT, R5, R0, PT ;  /* 0x000000000500720c */ /* 0x000fc60003fc6270 */
[----:B------:R-:W-:Y:S01]  /*2190*/  @!P1 LDGSTS.E.BYPASS.LTC128B.128 [R217+0x5800], desc[UR4][R30.64] ;  /* 0x058000001ed99fae */ /* 0x000fe2000b981a04 */
[----:B--2---:R-:W2:Y:S03]  /*21a0*/  MUFU.RCP R18, R26 ;  /* 0x0000001a00127308 */ /* 0x004ea60000001000 */
[----:B------:R-:W-:Y:S01]  /*21b0*/  @!P1 LDGSTS.E.BYPASS.LTC128B.128 [R217+0x9800], desc[UR4][R30.64+0x80] ;  /* 0x098000801ed99fae */ /* 0x000fe2000b981a04 */
[----:B------:R-:W-:-:S05]  /*21c0*/  VIADD R13, R20, 0x70 ;  /* 0x00000070140d7836 */ /* 0x000fca0000000000 */
[----:B-1----:R-:W-:-:S04]  /*21d0*/  @!P6 LEA R34, P1, R204, R208, 0x7 ;  /* 0x000000d0cc22e211 */ /* 0x002fc800078238ff */
[----:B------:R-:W-:Y:S02]  /*21e0*/  @!P6 LEA.HI.X R35, R204, R209, R205, 0x7, P1 ;  /* 0x000000d1cc23e211 */ /* 0x000fe400008f3ccd */
[----:B------:R-:W-:-:S03]  /*21f0*/  ISETP.GE.AND P2, PT, R13, R0, PT ;  /* 0x000000000d00720c */ /* 0x000fc60003f46270 */
[----:B------:R-:W-:Y:S01]  /*2200*/  @!P6 LDGSTS.E.BYPASS.LTC128B.128 [R217+0x6000], desc[UR4][R34.64] ;  /* 0x0600000022d9efae */ /* 0x000fe2000b981a04 */
[----:B--2---:R-:W-:-:S03]  /*2210*/  VIADD R18, R18, 0xffffffe ;  /* 0x0ffffffe12127836 */ /* 0x004fc60000000000 */
[----:B------:R-:W-:Y:S04]  /*2220*/  @!P6 LDGSTS.E.BYPASS.LTC128B.128 [R217+0xa000], desc[UR4][R34.64+0x80] ;  /* 0x0a00008022d9efae */ /* 0x000fe8000b981a04 */
[----:B------:R-:W-:Y:S04]  /*2230*/  @!P5 LDGSTS.E.BYPASS.LTC128B.128 [R217+0x6800], desc[UR4][R28.64] ;  /* 0x068000001cd9dfae */ /* 0x000fe8000b981a04 */
[----:B------:R1:W-:Y:S01]  /*2240*/  @!P5 LDGSTS.E.BYPASS.LTC128B.128 [R217+0xa800], desc[UR4][R28.64+0x80] ;  /* 0x0a8000801cd9dfae */ /* 0x0003e2000b981a04 */
[----:B------:R-:W-:Y:S02]  /*2250*/  @!P2 IMAD R4, R205, 0xe0, RZ ;  /* 0x000000e0cd04a824 */ /* 0x000fe400078e02ff */
[----:B---3--:R-:W-:-:S04]  /*2260*/  @!P2 IMAD.WIDE.U32 R32, R204, 0xe0, R208 ;  /* 0x000000e0cc20a825 */ /* 0x008fc800078e00d0 */
[----:B------:R-:W-:Y:S01]  /*2270*/  @!P2 IMAD.IADD R33, R33, 0x1, R4 ;  /* 0x000000012121a824 */ /* 0x000fe200078e0204 */
[----:B-1----:R-:W1:Y:S01]  /*2280*/  F2I.FTZ.U32.TRUNC.NTZ R29, R18 ;  /* 0x00000012001d7305 */ /* 0x002e62000021f000 */
[----:B------:R-:W-:Y:S02]  /*2290*/  @!P4 IMAD R6, R205, 0xc0, RZ ;  /* 0x000000c0cd06c824 */ /* 0x000fe400078e02ff */
[----:B------:R-:W-:-:S03]  /*22a0*/  IMAD.MOV.U32 R28, RZ, RZ, RZ ;  /* 0x000000ffff1c7224 */ /* 0x000fc600078e00ff */
[----:B------:R-:W-:Y:S02]  /*22b0*/  @!P4 IADD3 R37, PT, PT, R27, R6, RZ ;  /* 0x000000061b25c210 */ /* 0x000fe40007ffe0ff */
[----:B-1----:R-:W-:-:S03]  /*22c0*/  IADD3 R4, PT, PT, RZ, -R29, RZ ;  /* 0x8000001dff047210 */ /* 0x002fc60007ffe0ff */
[----:B------:R1:W-:Y:S02]  /*22d0*/  @!P4 LDGSTS.E.BYPASS.LTC128B.128 [R217+0x7000], desc[UR4][R36.64] ;  /* 0x0700000024d9cfae */ /* 0x0003e4000b981a04 */
[----:B------:R-:W-:Y:S01]  /*22e0*/  IMAD R21, R4, R8, RZ ;  /* 0x0000000804157224 */ /* 0x000fe200078e02ff */
[----:B------:R-:W-:Y:S01]  /*22f0*/  IABS R6, R213 ;  /* 0x000000d500067213 */ /* 0x000fe20000000000 */
[----:B------:R1:W-:Y:S01]  /*2300*/  @!P4 LDGSTS.E.BYPASS.LTC128B.128 [R217+0xb000], desc[UR4][R36.64+0x80] ;  /* 0x0b00008024d9cfae */ /* 0x0003e2000b981a04 */
[----:B------:R-:W-:Y:S01]  /*2310*/  IABS R4, R16 ;  /* 0x0000001000047213 */ /* 0x000fe20000000000 */
[----:B------:R-:W-:Y:S02]  /*2320*/  IMAD.HI.U32 R21, R29, R21, R28 ;  /* 0x000000151d157227 */ /* 0x000fe400078e001c */
[----:B------:R1:W-:Y:S01]  /*2330*/  @!P2 LDGSTS.E.BYPASS.LTC128B.128 [R217+0x7800], desc[UR4][R32.64] ;  /* 0x0780000020d9afae */ /* 0x0003e2000b981a04 */
[----:B------:R-:W-:-:S03]  /*2340*/  IADD3 R4, PT, PT, RZ, -R4, RZ ;  /* 0x80000004ff047210 */ /* 0x000fc60007ffe0ff */
[----:B------:R-:W-:Y:S01]  /*2350*/  IMAD.HI.U32 R21, R21, R6, RZ ;  /* 0x0000000615157227 */ /* 0x000fe200078e00ff */
[----:B------:R1:W-:Y:S03]  /*2360*/  @!P2 LDGSTS.E.BYPASS.LTC128B.128 [R217+0xb800], desc[UR4][R32.64+0x80] ;  /* 0x0b80008020d9afae */ /* 0x0003e6000b981a04 */
[----:B------:R-:W-:Y:S01]  /*2370*/  IMAD R27, R21, R4, R6 ;  /* 0x00000004151b7224 */ /* 0x000fe200078e0206 */
[----:B------:R-:W0:Y:S04]  /*2380*/  LDGDEPBAR ;  /* 0x00000000000079af */ /* 0x000e280000000000 */
[----:B------:R-:W-:Y:S01]  /*2390*/  ISETP.GT.U32.AND P2, PT, R8, R27, PT ;  /* 0x0000001b0800720c */ /* 0x000fe20003f44070 */
[----:B-----5:R-:W-:Y:S01]  /*23a0*/  IMAD R211, R137, R20, RZ ;  /* 0x0000001489d37224 */ /* 0x020fe200078e02ff */
[----:B------:R-:W-:Y:S01]  /*23b0*/  LOP3.LUT R4, R213, R16, RZ, 0x3c, !PT ;  /* 0x00000010d5047212 */ /* 0x000fe200078e3cff */
[----:B------:R1:W5:Y:S04]  /*23c0*/  LD.E R134, desc[UR4][R2.64+0x184] ;  /* 0x0001840402867980 */ /* 0x000368000c101900 */
[----:B------:R1:W5:Y:S06]  /*23d0*/  LD.E R135, desc[UR4][R2.64+0x188] ;  /* 0x0001880402877980 */ /* 0x00036c000c101900 */
[----:B------:R-:W-:-:S05]  /*23e0*/  @!P2 IMAD.IADD R27, R27, 0x1, -R8 ;  /* 0x000000011b1ba824 */ /* 0x000fca00078e0a08 */
[----:B------:R-:W-:Y:S02]  /*23f0*/  ISETP.GE.U32.AND P4, PT, R27, R8, PT ;  /* 0x000000081b00720c */ /* 0x000fe40003f86070 */
[----:B------:R-:W-:Y:S02]  /*2400*/  ISETP.GE.AND P1, PT, R4, RZ, PT ;  /* 0x000000ff0400720c */ /* 0x000fe40003f26270 */
[----:B------:R-:W-:Y:S01]  /*2410*/  @!P2 IADD3 R21, PT, PT, R21, 0x1, RZ ;  /* 0x000000011515a810 */ /* 0x000fe20007ffe0ff */
[----:B------:R-:W-:-:S04]  /*2420*/  DEPBAR.LE SB0, 0x0 ;  /* 0x000080000000791a */ /* 0x000fc80000000000 */
[----:B------:R-:W-:-:S04]  /*2430*/  ISETP.NE.AND P2, PT, R16, RZ, PT ;  /* 0x000000ff1000720c */ /* 0x000fc80003f45270 */
[----:B------:R-:W-:Y:S02]  /*2440*/  @P4 VIADD R21, R21, 0x1 ;  /* 0x0000000115154836 */ /* 0x000fe40000000000 */
[----:B------:R-:W-:-:S03]  /*2450*/  IMAD R4, R19, R136, RZ ;  /* 0x0000008813047224 */ /* 0x000fc600078e02ff */
[----:B------:R-:W-:Y:S01]  /*2460*/  @!P1 IADD3 R21, PT, PT, -R21, RZ, RZ ;  /* 0x000000ff15159210 */ /* 0x000fe20007ffe1ff */
[----:B------:R-:W-:-:S03]  /*2470*/  IMAD.WIDE.U32 R26, R10, R136, RZ ;  /* 0x000000880a1a7225 */ /* 0x000fc600078e00ff */
[----:B------:R-:W-:Y:S01]  /*2480*/  @!P2 LOP3.LUT R21, RZ, R16, RZ, 0x33, !PT ;  /* 0x00000010ff15a212 */ /* 0x000fe200078e33ff */
[----:B------:R-:W-:-:S03]  /*2490*/  IMAD R4, R10, R137, R4 ;  /* 0x000000890a047224 */ /* 0x000fc600078e0204 */
[----:B------:R-:W-:Y:S01]  /*24a0*/  SHF.R.S32.HI R6, RZ, 0x1f, R21 ;  /* 0x0000001fff067819 */ /* 0x000fe20000011415 */
[-C--:B------:R-:W-:Y:S01]  /*24b0*/  IMAD R19, R25, R21.reuse, RZ ;  /* 0x0000001519137224 */ /* 0x080fe200078e02ff */
[----:B------:R-:W-:Y:S01]  /*24c0*/  IADD3 R14, P2, P1, R26, R14, R196 ;  /* 0x0000000e1a0e7210 */ /* 0x000fe2000795e0c4 */
[----:B------:R-:W-:Y:S02]  /*24d0*/  IMAD.IADD R25, R27, 0x1, R4 ;  /* 0x000000011b197824 */ /* 0x000fe400078e0204 */
[----:B------:R-:W-:-:S04]  /*24e0*/  IMAD.WIDE.U32 R26, R24, R21, RZ ;  /* 0x00000015181a7225 */ /* 0x000fc800078e00ff */
[----:B------:R-:W-:Y:S01]  /*24f0*/  IMAD R6, R6, R24, R19 ;  /* 0x0000001806067224 */ /* 0x000fe200078e0213 */
[----:B------:R-:W-:Y:S02]  /*2500*/  IADD3.X R12, PT, PT, R25, R12, RZ, P2, P1 ;  /* 0x0000000c190c7210 */ /* 0x000fe400017e24ff */
[----:B------:R-:W-:Y:S02]  /*2510*/  IADD3 R18, P1, PT, R14, R26, RZ ;  /* 0x0000001a0e127210 */ /* 0x000fe40007f3e0ff */
[----:B------:R-:W-:-:S05]  /*2520*/  IADD3 R27, PT, PT, R27, R6, RZ ;  /* 0x000000061b1b7210 */ /* 0x000fca0007ffe0ff */
[----:B------:R-:W-:Y:S02]  /*2530*/  IMAD.X R19, R12, 0x1, R27, P1 ;  /* 0x000000010c137824 */ /* 0x000fe400008e061b */
[----:B-1----:R-:W-:-:S07]  /*2540*/  IMAD.WIDE.U32 R18, R20, R136, R18 ;  /* 0x0000008814127225 */ /* 0x002fce00078e0012 */
[----:B------:R-:W-:Y:S05]  /*2550*/  WARPSYNC.ALL ;  /* 0x0000000000007948 */ /* 0x000fea0003800000 */
[----:B------:R-:W-:Y:S02]  /*2560*/  IADD3 R211, PT, PT, R19, R211, RZ ;  /* 0x000000d313d37210 */ /* 0x000fe40007ffe0ff */
[----:B------:R-:W-:-:S04]  /*2570*/  LEA R210, P1, R18, R22, 0x1 ;  /* 0x0000001612d27211 */ /* 0x000fc800078208ff */
[----:B------:R-:W-:Y:S01]  /*2580*/  LEA.HI.X R211, R18, R23, R211, 0x1, P1 ;  /* 0x0000001712d37211 */ /* 0x000fe200008f0cd3 */
[----:B------:R-:W-:Y:S01]  /*2590*/  BAR.SYNC.DEFER_BLOCKING 0x0 ;  /* 0x0000000000007b1d */ /* 0x000fe20000010000 */
[-C--:B------:R-:W-:Y:S01]  /*25a0*/  ISETP.GE.AND P5, PT, R11, R0.reuse, PT ;  /* 0x000000000b00720c */ /* 0x080fe20003fa6270 */
[----:B------:R-:W-:Y:S01]  /*25b0*/  IMAD.SHL.U32 R4, R136, 0x10, RZ ;  /* 0x0000001088047824 */ /* 0x000fe200078e00ff */
[-C--:B------:R-:W-:Y:S01]  /*25c0*/  ISETP.GE.AND P1, PT, R9, R0.reuse, PT ;  /* 0x000000000900720c */ /* 0x080fe20003f26270 */
[----:B------:R-:W-:Y:S01]  /*25d0*/  IMAD.SHL.U32 R140, R198, 0x40, RZ ;  /* 0x00000040c68c7824 */ /* 0x000fe200078e00ff */
[----:B------:R-:W-:Y:S01]  /*25e0*/  SHF.L.U64.HI R6, R136, 0x4, R137 ;  /* 0x0000000488067819 */ /* 0x000fe20000010289 */
[----:B------:R-:W-:Y:S01]  /*25f0*/  IMAD.SHL.U32 R9, R198, 0x20, RZ ;  /* 0x00000020c6097824 */ /* 0x000fe200078e00ff */
[-C--:B------:R-:W-:Y:S01]  /*2600*/  ISETP.GE.AND P4, PT, R17, R0.reuse, PT ;  /* 0x000000001100720c */ /* 0x080fe20003f86270 */
[----:B------:R-:W-:Y:S01]  /*2610*/  IMAD.MOV.U32 R197, RZ, RZ, 0x20 ;  /* 0x00000020ffc57424 */ /* 0x000fe200078e00ff */
[----:B------:R-:W-:Y:S01]  /*2620*/  ISETP.GE.AND P6, PT, R7, R0, PT ;  /* 0x000000000700720c */ /* 0x000fe20003fc6270 */
[----:B------:R-:W-:Y:S01]  /*2630*/  VIADD R146, R132, 0xffffffff ;  /* 0xffffffff84927836 */ /* 0x000fe20000000000 */
[----:B------:R-:W-:Y:S01]  /*2640*/  SHF.R.U32.HI R138, RZ, 0x1, R198 ;  /* 0x00000001ff8a7819 */ /* 0x000fe200000116c6 */
[----:B------:R-:W-:Y:S01]  /*2650*/  BSSY.RECONVERGENT B1, `(.L_x_5814) ;  /* 0x00001b3000017945 */ /* 0x000fe20003800200 */
[----:B------:R-:W-:-:S02]  /*2660*/  LOP3.LUT R200, R140, 0x200, RZ, 0xc0, !PT ;  /* 0x000002008cc87812 */ /* 0x000fc400078ec0ff */
[----:B------:R-:W-:Y:S02]  /*2670*/  @!P5 LEA R16, P2, R4, R210, 0x1 ;  /* 0x000000d20410d211 */ /* 0x000fe400078408ff */
[----:B------:R-:W-:Y:S02]  /*2680*/  LOP3.LUT R43, R138, 0x8, RZ, 0xc0, !PT ;  /* 0x000000088a2b7812 */ /* 0x000fe400078ec0ff */
[----:B------:R-:W-:Y:S01]  /*2690*/  @!P5 LEA.HI.X R17, R4, R211, R6, 0x1, P2 ;  /* 0x000000d30411d211 */ /* 0x000fe200010f0c06 */
[----:B------:R-:W-:Y:S01]  /*26a0*/  @!P4 IMAD R6, R137, 0xa0, RZ ;  /* 0x000000a08906c824 */ /* 0x000fe200078e02ff */
[----:B------:R-:W-:Y:S01]  /*26b0*/  ISETP.GE.AND P2, PT, R13, R0, PT ;  /* 0x000000000d00720c */ /* 0x000fe20003f46270 */
[----:B------:R-:W-:Y:S01]  /*26c0*/  @!P6 IMAD.MOV.U32 R18, RZ, RZ, R210 ;  /* 0x000000ffff12e224 */ /* 0x000fe200078e00d2 */
[----:B------:R-:W-:Y:S01]  /*26d0*/  LOP3.LUT R43, R43, 0x1c0, R140, 0xf8, !PT ;  /* 0x000001c02b2b7812 */ /* 0x000fe200078ef88c */
[----:B------:R-:W-:Y:S01]  /*26e0*/  @!PT LDS RZ, [RZ] ;  /* 0x00000000fffff984 */ /* 0x000fe20000000800 */
[----:B------:R-:W-:Y:S01]  /*26f0*/  @!PT LDS RZ, [RZ] ;  /* 0x00000000fffff984 */ /* 0x000fe20000000800 */
[----:B------:R-:W-:Y:S01]  /*2700*/  @!PT LDS RZ, [RZ] ;  /* 0x00000000fffff984 */ /* 0x000fe20000000800 */
[----:B------:R-:W-:Y:S01]  /*2710*/  @!P3 LDGSTS.E.BYPASS.LTC128B.128 [R217+0xc000], desc[UR4][R210.64] ;  /* 0x0c000000d2d9bfae */ /* 0x000fe2000b981a04 */
[----:B------:R-:W-:Y:S01]  /*2720*/  @!P6 IMAD.MOV.U32 R19, RZ, RZ, R211 ;  /* 0x000000ffff13e224 */ /* 0x000fe200078e00d3 */
[----:B------:R-:W-:Y:S01]  /*2730*/  LOP3.LUT R200, R200, 0x7c00, R9, 0xf8, !PT ;  /* 0x00007c00c8c87812 */ /* 0x000fe200078ef809 */
[----:B------:R-:W-:Y:S01]  /*2740*/  @!P6 IMAD R12, R137, 0x60, RZ ;  /* 0x00000060890ce824 */ /* 0x000fe200078e02ff */
[----:B------:R-:W-:Y:S01]  /*2750*/  @!P3 LDGSTS.E.BYPASS.LTC128B.128 [R217+0x10000], desc[UR4][R210.64+0x80] ;  /* 0x10000080d2d9bfae */ /* 0x000fe2000b981a04 */
[----:B------:R-:W-:Y:S01]  /*2760*/  @!P6 IMAD.WIDE.U32 R20, R136, 0x60, R18 ;  /* 0x000000608814e825 */ /* 0x000fe200078e0012 */
[----:B------:R-:W-:-:S02]  /*2770*/  LOP3.LUT R43, R43, R196, RZ, 0x3c, !PT ;  /* 0x000000c42b2b7212 */ /* 0x000fc400078e3cff */
[----:B------:R-:W-:Y:S01]  /*2780*/  @P3 STS.128 [R217+0xc000], RZ ;  /* 0x00c000ffd9003388 */ /* 0x000fe20000000c00 */
[----:B------:R-:W-:Y:S01]  /*2790*/  @!P6 IMAD.IADD R13, R21, 0x1, R12 ;  /* 0x00000001150de824 */ /* 0x000fe200078e020c */
[----:B------:R-:W-:Y:S01]  /*27a0*/  LOP3.LUT R200, R200, R43, RZ, 0xfc, !PT ;  /* 0x0000002bc8c87212 */ /* 0x000fe200078efcff */
[----:B------:R-:W-:Y:S01]  /*27b0*/  @!P6 IMAD.MOV.U32 R12, RZ, RZ, R20 ;  /* 0x000000ffff0ce224 */ /* 0x000fe200078e0014 */
[----:B------:R-:W-:Y:S01]  /*27c0*/  @P3 STS.128 [R217+0x10000], RZ ;  /* 0x010000ffd9003388 */ /* 0x000fe20000000c00 */
[----:B------:R-:W-:Y:S01]  /*27d0*/  ISETP.GE.AND P3, PT, R15, R0, PT ;  /* 0x000000000f00720c */ /* 0x000fe20003f66270 */
[----:B------:R-:W-:Y:S01]  /*27e0*/  @!P2 IMAD R8, R137, 0xe0, RZ ;  /* 0x000000e08908a824 */ /* 0x000fe200078e02ff */
[----:B-----5:R-:W-:Y:S01]  /*27f0*/  IADD3 R135, PT, PT, R135, R141, -R142 ;  /* 0x0000008d87877210 */ /* 0x020fe20007ffe88e */
[----:B------:R-:W-:Y:S01]  /*2800*/  @P5 STS.128 [R217+0xc800], RZ ;  /* 0x00c800ffd9005388 */ /* 0x000fe20000000c00 */
[----:B------:R-:W-:-:S03]  /*2810*/  IMAD R200, R200, 0x2, R201 ;  /* 0x00000002c8c87824 */ /* 0x000fc600078e02c9 */
[----:B------:R-:W-:Y:S04]  /*2820*/  @P5 STS.128 [R217+0x10800], RZ ;  /* 0x010800ffd9005388 */ /* 0x000fe80000000c00 */
[----:B------:R-:W-:Y:S01]  /*2830*/  @!PT LDS RZ, [RZ] ;  /* 0x00000000fffff984 */ /* 0x000fe20000000800 */
[----:B------:R-:W-:Y:S01]  /*2840*/  @!PT LDS RZ, [RZ] ;  /* 0x00000000fffff984 */ /* 0x000fe20000000800 */
[----:B------:R-:W-:Y:S01]  /*2850*/  @!PT LDS RZ, [RZ] ;  /* 0x00000000fffff984 */ /* 0x000fe20000000800 */
[----:B------:R-:W-:Y:S02]  /*2860*/  @!P5 LDGSTS.E.BYPASS.LTC128B.128 [R217+0xc800], desc[UR4][R16.64] ;  /* 0x0c80000010d9dfae */ /* 0x000fe4000b981a04 */
[----:B------:R-:W-:Y:S02]  /*2870*/  @!P3 IMAD R10, R137, 0xc0, RZ ;  /* 0x000000c0890ab824 */ /* 0x000fe400078e02ff */
[----:B------:R1:W-:Y:S01]  /*2880*/  @!P5 LDGSTS.E.BYPASS.LTC128B.128 [R217+0x10800], desc[UR4][R16.64+0x80] ;  /* 0x1080008010d9dfae */ /* 0x0003e2000b981a04 */
[----:B------:R-:W-:-:S03]  /*2890*/  @!P1 LEA R14, P5, R136, R210, 0x6 ;  /* 0x000000d2880e9211 */ /* 0x000fc600078a30ff */
[----:B------:R-:W-:Y:S01]  /*28a0*/  @P1 STS.128 [R217+0xd000], RZ ;  /* 0x00d000ffd9001388 */ /* 0x000fe20000000c00 */
[----:B------:R-:W-:Y:S02]  /*28b0*/  @!P1 LEA.HI.X R15, R136, R211, R137, 0x6, P5 ;  /* 0x000000d3880f9211 */ /* 0x000fe400028f3489 */
[----:B------:R-:W-:Y:S01]  /*28c0*/  ISETP.GE.AND P5, PT, R5, R0, PT ;  /* 0x000000000500720c */ /* 0x000fe20003fa6270 */
[----:B------:R-:W-:Y:S01]  /*28d0*/  @P1 STS.128 [R217+0x11000], RZ ;  /* 0x011000ffd9001388 */ /* 0x000fe20000000c00 */
[C---:B------:R-:W-:Y:S02]  /*28e0*/  LOP3.LUT R5, R140.reuse, 0x1c0, RZ, 0xc0, !PT ;  /* 0x000001c08c057812 */ /* 0x040fe400078ec0ff */
[----:B------:R-:W-:Y:S01]  /*28f0*/  LOP3.LUT R0, R140, 0x400, RZ, 0xc0, !PT ;  /* 0x000004008c007812 */ /* 0x000fe200078ec0ff */
[----:B------:R-:W-:Y:S01]  /*2900*/  @!PT LDS RZ, [RZ] ;  /* 0x00000000fffff984 */ /* 0x000fe20000000800 */
[----:B------:R-:W-:Y:S01]  /*2910*/  @!PT LDS RZ, [RZ] ;  /* 0x00000000fffff984 */ /* 0x000fe20000000800 */
[----:B------:R-:W-:Y:S01]  /*2920*/  @!PT LDS RZ, [RZ] ;  /* 0x00000000fffff984 */ /* 0x000fe20000000800 */
[----:B------:R-:W-:Y:S01]  /*2930*/  @!P1 LDGSTS.E.BYPASS.LTC128B.128 [R217+0xd000], desc[UR4][R14.64] ;  /* 0x0d0000000ed99fae */ /* 0x000fe2000b981a04 */
[----:B------:R-:W-:-:S03]  /*2940*/  LOP3.LUT R5, R5, 0x8, R198, 0xf8, !PT ;  /* 0x0000000805057812 */ /* 0x000fc600078ef8c6 */
[----:B------:R-:W-:Y:S01]  /*2950*/  @!P1 LDGSTS.E.BYPASS.LTC128B.128 [R217+0x11000], desc[UR4][R14.64+0x80] ;  /* 0x110000800ed99fae */ /* 0x000fe2000b981a04 */
[----:B------:R-:W-:-:S03]  /*2960*/  LOP3.LUT R5, R5, R196, RZ, 0x3c, !PT ;  /* 0x000000c405057212 */ /* 0x000fc600078e3cff */
[C---:B------:R-:W-:Y:S01]  /*2970*/  @!P5 LEA R4, P1, R136.reuse, R210, 0x7 ;  /* 0x000000d28804d211 */ /* 0x040fe200078238ff */
[----:B------:R-:W-:Y:S01]  /*2980*/  @P6 STS.128 [R217+0xd800], RZ ;  /* 0x00d800ffd9006388 */ /* 0x000fe20000000c00 */
[----:B------:R-:W-:Y:S02]  /*2990*/  LEA R0, R5, R0, 0x1 ;  /* 0x0000000005007211 */ /* 0x000fe400078e08ff */
[----:B------:R-:W-:Y:S01]  /*29a0*/  @!P5 LEA.HI.X R5, R136, R211, R137, 0x7, P1 ;  /* 0x000000d38805d211 */ /* 0x000fe200008f3c89 */
[----:B------:R-:W-:Y:S01]  /*29b0*/  @P6 STS.128 [R217+0x11800], RZ ;  /* 0x011800ffd9006388 */ /* 0x000fe20000000c00 */
[----:B------:R-:W-:Y:S01]  /*29c0*/  ISETP.GT.U32.AND P1, PT, R146, R207, PT ;  /* 0x000000cf9200720c */ /* 0x000fe20003f24070 */
[----:B-1----:R-:W-:Y:S02]  /*29d0*/  @!P4 IMAD.MOV.U32 R16, RZ, RZ, R210 ;  /* 0x000000ffff10c224 */ /* 0x002fe400078e00d2 */
[----:B------:R-:W-:Y:S01]  /*29e0*/  @!P4 IMAD.MOV.U32 R17, RZ, RZ, R211 ;  /* 0x000000ffff11c224 */ /* 0x000fe200078e00d3 */
[----:B------:R-:W-:Y:S01]  /*29f0*/  @!PT LDS RZ, [RZ] ;  /* 0x00000000fffff984 */ /* 0x000fe20000000800 */
[----:B------:R-:W-:Y:S01]  /*2a00*/  @!PT LDS RZ, [RZ] ;  /* 0x00000000fffff984 */ /* 0x000fe20000000800 */
[----:B------:R-:W-:Y:S01]  /*2a10*/  @!PT LDS RZ, [RZ] ;  /* 0x00000000fffff984 */ /* 0x000fe20000000800 */
[----:B------:R-:W-:Y:S01]  /*2a20*/  @!P6 LDGSTS.E.BYPASS.LTC128B.128 [R217+0xd800], desc[UR4][R12.64] ;  /* 0x0d8000000cd9efae */ /* 0x000fe2000b981a04 */
[----:B------:R-:W-:-:S02]  /*2a30*/  IMAD.IADD R199, R201, 0x1, R0 ;  /* 0x00000001c9c77824 */ /* 0x000fc400078e0200 */
[C---:B------:R-:W-:Y:S01]  /*2a40*/  @!P4 IMAD.WIDE.U32 R18, R136.reuse, 0xa0, R16 ;  /* 0x000000a08812c825 */ /* 0x040fe200078e0010 */
[----:B------:R1:W-:Y:S03]  /*2a50*/  @!P6 LDGSTS.E.BYPASS.LTC128B.128 [R217+0x11800], desc[UR4][R12.64+0x80] ;  /* 0x118000800cd9efae */ /* 0x0003e6000b981a04 */
[----:B------:R-:W-:Y:S01]  /*2a60*/  @!P3 IMAD.WIDE.U32 R16, R136, 0xc0, R210 ;  /* 0x000000c08810b825 */ /* 0x000fe200078e00d2 */
[----:B------:R-:W-:Y:S03]  /*2a70*/  @P5 STS.128 [R217+0xe000], RZ ;  /* 0x00e000ffd9005388 */ /* 0x000fe60000000c00 */
[----:B------:R-:W-:Y:S01]  /*2a80*/  @!P4 IMAD.IADD R7, R19, 0x1, R6 ;  /* 0x000000011307c824 */ /* 0x000fe200078e0206 */
[----:B------:R-:W-:Y:S01]  /*2a90*/  @P5 STS.128 [R217+0x12000], RZ ;  /* 0x012000ffd9005388 */ /* 0x000fe20000000c00 */
[----:B------:R-:W-:-:S02]  /*2aa0*/  @!P3 IMAD.IADD R11, R17, 0x1, R10 ;  /* 0x00000001110bb824 */ /* 0x000fc400078e020a */
[----:B------:R-:W-:Y:S01]  /*2ab0*/  @!P4 IMAD.MOV.U32 R6, RZ, RZ, R18 ;  /* 0x000000ffff06c224 */ /* 0x000fe200078e0012 */
[----:B------:R-:W-:Y:S01]  /*2ac0*/  @!PT LDS RZ, [RZ] ;  /* 0x00000000fffff984 */ /* 0x000fe20000000800 */
[----:B------:R-:W-:Y:S01]  /*2ad0*/  @!PT LDS RZ, [RZ] ;  /* 0x00000000fffff984 */ /* 0x000fe20000000800 */
[----:B------:R-:W-:Y:S01]  /*2ae0*/  @!PT LDS RZ, [RZ] ;  /* 0x00000000fffff984 */ /* 0x000fe20000000800 */
[----:B------:R-:W-:Y:S01]  /*2af0*/  @!P5 LDGSTS.E.BYPASS.LTC128B.128 [R217+0xe000], desc[UR4][R4.64] ;  /* 0x0e00000004d9dfae */ /* 0x000fe2000b981a04 */
[----:B------:R-:W-:Y:S02]  /*2b00*/  @!P3 IMAD.MOV.U32 R10, RZ, RZ, R16 ;  /* 0x000000ffff0ab224 */ /* 0x000fe400078e0010 */
[----:B------:R-:W-:Y:S01]  /*2b10*/  @!P2 IMAD.WIDE.U32 R16, R136, 0xe0, R210 ;  /* 0x000000e08810a825 */ /* 0x000fe200078e00d2 */
[----:B------:R-:W-:Y:S03]  /*2b20*/  @!P5 LDGSTS.E.BYPASS.LTC128B.128 [R217+0x12000], desc[UR4][R4.64+0x80] ;  /* 0x1200008004d9dfae */ /* 0x000fe6000b981a04 */
[----:B------:R-:W-:Y:S01]  /*2b30*/  @!P2 IMAD.IADD R9, R17, 0x1, R8 ;  /* 0x000000011109a824 */ /* 0x000fe200078e0208 */
[----:B------:R-:W-:Y:S01]  /*2b40*/  @P4 STS.128 [R217+0xe800], RZ ;  /* 0x00e800ffd9004388 */ /* 0x000fe20000000c00 */
[----:B------:R-:W-:-:S02]  /*2b50*/  @!P2 IMAD.MOV.U32 R8, RZ, RZ, R16 ;  /* 0x000000ffff08a224 */ /* 0x000fc400078e0010 */
[----:B------:R-:W-:Y:S01]  /*2b60*/  IMAD.MOV.U32 R0, RZ, RZ, 0x40 ;  /* 0x00000040ff007424 */ /* 0x000fe200078e00ff */
        /* <DEDUP_REMOVED lines=12> */
[----:B------:R-:W-:Y:S01]  /*2c30*/  @!P3 LDGSTS.E.BYPASS.LTC128B.128 [R217+0x13000], desc[UR4][R10.64+0x80] ;  /* 0x130000800ad9bfae */ /* 0x000fe2000b981a04 */
[----:B------:R-:W-:-:S03]  /*2c40*/  LOP3.LUT P3, RZ, R198, 0x2, RZ, 0xc0, !PT ;  /* 0x00000002c6ff7812 */ /* 0x000fc6000786c0ff */
[----:B------:R-:W-:Y:S01]  /*2c50*/  @P2 STS.128 [R217+0xf800], RZ ;  /* 0x00f800ffd9002388 */ /* 0x000fe20000000c00 */
[----:B------:R-:W-:-:S03]  /*2c60*/  SEL R42, R197, 0xffffffe0, !P3 ;  /* 0xffffffe0c52a7807 */ /* 0x000fc60005800000 */
[----:B------:R-:W-:Y:S02]  /*2c70*/  @P2 STS.128 [R217+0x13800], RZ ;  /* 0x013800ffd9002388 */ /* 0x000fe40000000c00 */
[--C-:B------:R-:W-:Y:S02]  /*2c80*/  IMAD.IADD R190, R200, 0x1, R42.reuse ;  /* 0x00000001c8be7824 */ /* 0x100fe400078e022a */
[----:B------:R-:W-:Y:S01]  /*2c90*/  @!PT LDS RZ, [RZ] ;  /* 0x00000000fffff984 */ /* 0x000fe20000000800 */
[----:B------:R-:W-:Y:S01]  /*2ca0*/  @!PT LDS RZ, [RZ] ;  /* 0x00000000fffff984 */ /* 0x000fe20000000800 */
[----:B------:R-:W-:Y:S01]  /*2cb0*/  @!PT LDS RZ, [RZ] ;  /* 0x00000000fffff984 */ /* 0x000fe20000000800 */
[----:B------:R-:W-:Y:S01]  /*2cc0*/  @!P2 LDGSTS.E.BYPASS.LTC128B.128 [R217+0xf800], desc[UR4][R8.64] ;  /* 0x0f80000008d9afae */ /* 0x000fe2000b981a04 */
[----:B------:R-:W-:-:S03]  /*2cd0*/  IMAD.IADD R188, R199, 0x1, R42 ;  /* 0x00000001c7bc7824 */ /* 0x000fc600078e022a */
[----:B------:R3:W-:Y:S01]  /*2ce0*/  @!P2 LDGSTS.E.BYPASS.LTC128B.128 [R217+0x13800], desc[UR4][R8.64+0x80] ;  /* 0x1380008008d9afae */ /* 0x0007e2000b981a04 */
[----:B------:R-:W-:-:S03]  /*2cf0*/  LOP3.LUT P2, RZ, R198, 0x4, RZ, 0xc0, !PT ;  /* 0x00000004c6ff7812 */ /* 0x000fc6000784c0ff */
[----:B------:R-:W-:Y:S01]  /*2d00*/  LDSM.16.M88.4 R68, [R200] ;  /* 0x00000000c844783b */ /* 0x000fe20000000200 */
[----:B------:R-:W-:-:S03]  /*2d10*/  SEL R0, R0, 0xffffffc0, !P2 ;  /* 0xffffffc000007807 */ /* 0x000fc60005000000 */
[----:B------:R-:W4:Y:S01]  /*2d20*/  LDSM.16.M88.4 R20, [R199+0x4000] ;  /* 0x00400000c714783b */ /* 0x000f220000000200 */
[----:B------:R-:W-:Y:S01]  /*2d30*/  IADD3 R139, PT, PT, R199, R0, RZ ;  /* 0x00000000c78b7210 */ /* 0x000fe20007ffe0ff */
[----:B------:R-:W-:Y:S02]  /*2d40*/  IMAD.IADD R189, R200, 0x1, R0 ;  /* 0x00000001c8bd7824 */ /* 0x000fe400078e0200 */
[----:B-1----:R-:W1:Y:S02]  /*2d50*/  LDSM.16.M88.4 R12, [R199+0x4800] ;  /* 0x00480000c70c783b */ /* 0x002e640000000200 */
[C---:B------:R-:W-:Y:S02]  /*2d60*/  IMAD.IADD R185, R42.reuse, 0x1, R189 ;  /* 0x000000012ab97824 */ /* 0x040fe400078e02bd */
[----:B--2---:R-:W3:Y:S01]  /*2d70*/  LDSM.16.M88.4 R4, [R199+0x5000] ;  /* 0x00500000c704783b */ /* 0x004ee20000000200 */
[----:B------:R-:W-:-:S03]  /*2d80*/  IMAD.IADD R0, R42, 0x1, R139 ;  /* 0x000000012a007824 */ /* 0x000fc600078e028b */
[----:B------:R-:W2:Y:S04]  /*2d90*/  LDSM.16.M88.4 R100, [R199+0x5800] ;  /* 0x00580000c764783b */ /* 0x000ea80000000200 */
[----:B------:R-:W2:Y:S04]  /*2da0*/  LDSM.16.M88.4 R92, [R199+0x6000] ;  /* 0x00600000c75c783b */ /* 0x000ea80000000200 */
[----:B------:R-:W2:Y:S04]  /*2db0*/  LDSM.16.M88.4 R84, [R199+0x6800] ;  /* 0x00680000c754783b */ /* 0x000ea80000000200 */
[----:B------:R-:W2:Y:S04]  /*2dc0*/  LDSM.16.M88.4 R76, [R199+0x7000] ;  /* 0x00700000c74c783b */ /* 0x000ea80000000200 */
[----:B------:R-:W2:Y:S04]  /*2dd0*/  LDSM.16.M88.4 R28, [R199+0x7800] ;  /* 0x00780000c71c783b */ /* 0x000ea80000000200 */
[----:B------:R-:W-:Y:S04]  /*2de0*/  LDSM.16.M88.4 R48, [R190] ;  /* 0x00000000be30783b */ /* 0x000fe80000000200 */
[----:B------:R-:W2:Y:S01]  /*2df0*/  LDSM.16.M88.4 R36, [R188+0x4000] ;  /* 0x00400000bc24783b */ /* 0x000ea20000000200 */
[C---:B----4-:R-:W-:Y:S03]  /*2e00*/  HMMA.16816.F32.BF16 R24, R68.reuse, R20, RZ ;  /* 0x000000144418723c */ /* 0x050fe600000418ff */
[----:B------:R-:W4:Y:S04]  /*2e10*/  LDSM.16.M88.4 R32, [R188+0x5000] ;  /* 0x00500000bc20783b */ /* 0x000f280000000200 */
[----:B------:R-:W4:Y:S01]  /*2e20*/  LDSM.16.M88.4 R44, [R188+0x4800] ;  /* 0x00480000bc2c783b */ /* 0x000f220000000200 */
[C---:B-1----:R-:W-:Y:S03]  /*2e30*/  HMMA.16816.F32.BF16 R16, R68.reuse, R12, RZ ;  /* 0x0000000c4410723c */ /* 0x042fe600000418ff */
[----:B------:R-:W-:Y:S04]  /*2e40*/  LDSM.16.M88.4 R52, [R189] ;  /* 0x00000000bd34783b */ /* 0x000fe80000000200 */
[----:B------:R-:W-:Y:S01]  /*2e50*/  LDSM.16.M88.4 R64, [R188+0x6800] ;  /* 0x00680000bc40783b */ /* 0x000fe20000000200 */
[C---:B---3--:R-:W-:Y:S03]  /*2e60*/  HMMA.16816.F32.BF16 R8, R68.reuse, R4, RZ ;  /* 0x000000044408723c */ /* 0x048fe600000418ff */
[----:B------:R-:W-:Y:S04]  /*2e70*/  LDSM.16.M88.4 R60, [R188+0x7000] ;  /* 0x00700000bc3c783b */ /* 0x000fe80000000200 */
[----:B------:R-:W-:Y:S01]  /*2e80*/  LDSM.16.M88.4 R56, [R188+0x7800] ;  /* 0x00780000bc38783b */ /* 0x000fe20000000200 */
        /* <DEDUP_REMOVED lines=9> */
[C---:B------:R-:W-:Y:S03]  /*2f20*/  HMMA.16816.F32.BF16 R80, R68.reuse, R76, RZ ;  /* 0x0000004c4450723c */ /* 0x040fe600000418ff */
[----:B------:R-:W0:Y:S05]  /*2f30*/  LDGDEPBAR ;  /* 0x00000000000079af */ /* 0x000e2a0000000000 */
        /* <DEDUP_REMOVED lines=17> */
[C---:B-1----:R-:W-:Y:S08]  /*3050*/  HMMA.16816.F32.BF16 R104, R48.reuse, R28, R104 ;  /* 0x0000001c3068723c */ /* 0x042ff00000041868 */
[C---:B------:R-:W-:Y:S01]  /*3060*/  HMMA.16816.F32.BF16 R100, R48.reuse, R30, R100 ;  /* 0x0000001e3064723c */ /* 0x040fe20000041864 */
[----:B------:R-:W1:Y:S07]  /*3070*/  LDSM.16.M88.4 R28, [R139+0x4800] ;  /* 0x004800008b1c783b */ /* 0x000e6e0000000200 */
[C---:B------:R-:W-:Y:S01]  /*3080*/  HMMA.16816.F32.BF16 R12, R48.reuse, R46, R12 ;  /* 0x0000002e300c723c */ /* 0x040fe2000004180c */
[----:B------:R-:W4:Y:S07]  /*3090*/  LDSM.16.M88.4 R44, [R139+0x5800] ;  /* 0x005800008b2c783b */ /* 0x000f2e0000000200 */
[C---:B--2---:R-:W-:Y:S08]  /*30a0*/  HMMA.16816.F32.BF16 R96, R48.reuse, R36, R96 ;  /* 0x000000243060723c */ /* 0x044ff00000041860 */
[----:B------:R-:W-:Y:S01]  /*30b0*/  HMMA.16816.F32.BF16 R92, R48, R38, R92 ;  /* 0x00000026305c723c */ /* 0x000fe2000004185c */
[----:B------:R-:W-:Y:S07]  /*30c0*/  LDSM.16.M88.4 R36, [R139+0x5000] ;  /* 0x005000008b24783b */ /* 0x000fee0000000200 */
[C---:B---3--:R-:W-:Y:S08]  /*30d0*/  HMMA.16816.F32.BF16 R24, R52.reuse, R32, R24 ;  /* 0x000000203418723c */ /* 0x048ff00000041818 */
        /* <DEDUP_REMOVED lines=87> */
[C---:B------:R-:W-:Y:S08]  /*3650*/  HMMA.16816.F32.BF16 R80, R112.reuse, R120, R80 ;  /* 0x000000787050723c */ /* 0x040ff00000041850 */
[C---:B------:R-:W-:Y:S01]  /*3660*/  HMMA.16816.F32.BF16 R76, R112.reuse, R122, R76 ;  /* 0x0000007a704c723c */ /* 0x040fe2000004184c */
[----:B------:R-:W4:Y:S07]  /*3670*/  LDSM.16.M88.4 R120, [R139+0xa000] ;  /* 0x00a000008b78783b */ /* 0x000f2e0000000200 */
        /* <DEDUP_REMOVED lines=10> */
[C---:B------:R-:W-:Y:S08]  /*3720*/  HMMA.16816.F32.BF16 R96, R44.reuse, R60, R96 ;  /* 0x0000003c2c60723c */ /* 0x040ff00000041860 */
[C---:B------:R-:W-:Y:S01]  /*3730*/  HMMA.16816.F32.BF16 R92, R44.reuse, R62, R92 ;  /* 0x0000003e2c5c723c */ /* 0x040fe2000004185c */
[----:B------:R-:W2:Y:S07]  /*3740*/  LDSM.16.M88.4 R60, [R0+0x8000] ;  /* 0x00800000003c783b */ /* 0x000eae0000000200 */
[C---:B------:R-:W-:Y:S08]  /*3750*/  HMMA.16816.F32.BF16 R88, R44.reuse, R56, R88 ;  /* 0x000000382c58723c */ /* 0x040ff00000041858 */
[C---:B------:R-:W-:Y:S01]  /*3760*/  HMMA.16816.F32.BF16 R84, R44.reuse, R58, R84 ;  /* 0x0000003a2c54723c */ /* 0x040fe20000041854 */
[----:B------:R-:W2:Y:S07]  /*3770*/  LDSM.16.M88.4 R56, [R0+0x8800] ;  /* 0x008800000038783b */ /* 0x000eae0000000200 */
[C---:B------:R-:W-:Y:S08]  /*3780*/  HMMA.16816.F32.BF16 R80, R44.reuse, R52, R80 ;  /* 0x000000342c50723c */ /* 0x040ff00000041850 */
[C---:B------:R-:W-:Y:S01]  /*3790*/  HMMA.16816.F32.BF16 R76, R44.reuse, R54, R76 ;  /* 0x000000362c4c723c */ /* 0x040fe2000004184c */
[----:B------:R-:W2:Y:S07]  /*37a0*/  LDSM.16.M88.4 R52, [R0+0x9000] ;  /* 0x009000000034783b */ /* 0x000eae0000000200 */
        /* <DEDUP_REMOVED lines=24> */
[----:B--2---:R-:W-:Y:S01]  /*3930*/  HMMA.16816.F32.BF16 R24, R64, R60, R24 ;  /* 0x0000003c4018723c */ /* 0x004fe20000041818 */
[----:B------:R-:W-:-:S03]  /*3940*/  IADD3 R29, PT, PT, R141, -R142, -R134 ;  /* 0x8000008e8d1d7210 */ /* 0x000fc60007ffe886 */
[----:B------:R-:W-:-:S04]  /*3950*/  IMAD R28, R215, 0x40, R28 ;  /* 0x00000040d71c7824 */ /* 0x000fc800078e021c */
[C---:B------:R-:W-:Y:S01]  /*3960*/  IMAD.IADD R224, R28.reuse, 0x1, R135 ;  /* 0x000000011ce07824 */ /* 0x040fe200078e0287 */
[----:B------:R-:W-:Y:S01]  /*3970*/  HMMA.16816.F32.BF16 R20, R64, R62, R20 ;  /* 0x0000003e4014723c */ /* 0x000fe20000041814 */
[----:B------:R-:W-:-:S03]  /*3980*/  IMAD.IADD R135, R28, 0x1, R29 ;  /* 0x000000011c877824 */ /* 0x000fc600078e021d */
[C-C-:B------:R-:W-:Y:S02]  /*3990*/  VIADDMNMX R225, R224.reuse, 0x1, R141.reuse, PT ;  /* 0x00000001e0e17846 */ /* 0x140fe4000380018d */
[----:B------:R-:W-:Y:S02]  /*39a0*/  VIADDMNMX R224, R224, 0x9, R141, PT ;  /* 0x00000009e0e07846 */ /* 0x000fe4000380018d */
        /* <DEDUP_REMOVED lines=11> */
[C---:B------:R-:W-:Y:S08]  /*3a60*/  HMMA.16816.F32.BF16 R76, R64.reuse, R34, R76 ;  /* 0x00000022404c723c */ /* 0x040ff0000004184c */
        /* <DEDUP_REMOVED lines=16> */
.L_x_5817:
        /* <DEDUP_REMOVED lines=60> */
.L_x_5818:
[----:B------:R-:W-:Y:S05]  /*3f30*/  BSYNC.RECONVERGENT B0 ;  /* 0x0000000000007941 */ /* 0x000fea0003800200 */
.L_x_5816:
        /* <DEDUP_REMOVED lines=36> */
.L_x_5815:
[----:B------:R-:W-:Y:S05]  /*4180*/  BSYNC.RECONVERGENT B1 ;  /* 0x0000000000017941 */ /* 0x000fea0003800200 */
.L_x_5814:
[----:B------:R-:W-:Y:S01]  /*4190*/  IMAD.SHL.U32 R157, R198, 0x2, RZ ;  /* 0x00000002c69d7824 */ /* 0x000fe200078e00ff */
[----:B------:R-:W2:Y:S01]  /*41a0*/  LD.E R142, desc[UR4][R2.64+0xdc] ;  /* 0x0000dc04028e7980 */ /* 0x000ea2000c101900 */
[----:B------:R-:W-:-:S03]  /*41b0*/  VIADD R29, R135, 0x8 ;  /* 0x00000008871d7836 */ /* 0x000fc60000000000 */
[----:B------:R-:W-:-:S05]  /*41c0*/  LOP3.LUT R157, R157, 0x6, RZ, 0xc0, !PT ;  /* 0x000000069d9d7812 */ /* 0x000fca00078ec0ff */
[----:B------:R-:W-:-:S04]  /*41d0*/  IMAD R134, R146, 0x80, R157 ;  /* 0x0000008092867824 */ /* 0x000fc800078e029d */
[C---:B------:R-:W-:Y:S01]  /*41e0*/  VIADD R130, R134.reuse, 0x1 ;  /* 0x0000000186827836 */ /* 0x040fe20000000000 */
[----:B------:R-:W-:Y:S01]  /*41f0*/  ISETP.GT.AND P1, PT, R135, R134, PT ;  /* 0x000000868700720c */ /* 0x000fe20003f24270 */
[----:B------:R-:W-:-:S03]  /*4200*/  VIADD R128, R134, 0x8 ;  /* 0x0000000886807836 */ /* 0x000fc60000000000 */
[----:B------:R-:W-:Y:S01]  /*4210*/  ISETP.GT.AND P5, PT, R135, R130, PT ;  /* 0x000000828700720c */ /* 0x000fe20003fa4270 */
[----:B------:R-:W-:Y:S01]  /*4220*/  VIADD R126, R134, 0x9 ;  /* 0x00000009867e7836 */ /* 0x000fe20000000000 */
[----:B------:R-:W-:Y:S02]  /*4230*/  FSEL R24, R24, -INF , !P1 ;  /* 0xff80000018187808 */ /* 0x000fe40004800000 */
[----:B------:R-:W-:Y:S02]  /*4240*/  ISETP.GE.AND P1, PT, R130, R225, PT ;  /* 0x000000e18200720c */ /* 0x000fe40003f26270 */
[----:B-1----:R-:W-:Y:S02]  /*4250*/  FSEL R30, R25, -INF , !P5 ;  /* 0xff800000191e7808 */ /* 0x002fe40006800000 */
[----:B------:R-:W-:Y:S02]  /*4260*/  ISETP.GT.AND P5, PT, R135, R128, PT ;  /* 0x000000808700720c */ /* 0x000fe40003fa4270 */
[----:B------:R-:W-:-:S02]  /*4270*/  FSEL R30, R30, -INF , !P1 ;  /* 0xff8000001e1e7808 */ /* 0x000fc40004800000 */
[----:B------:R-:W-:Y:S01]  /*4280*/  ISETP.GT.AND P1, PT, R135, R126, PT ;  /* 0x0000007e8700720c */ /* 0x000fe20003f24270 */
[----:B------:R-:W-:Y:S01]  /*4290*/  VIADD R124, R134, 0x10 ;  /* 0x00000010867c7836 */ /* 0x000fe20000000000 */
[----:B------:R-:W-:Y:S01]  /*42a0*/  FSEL R20, R20, -INF , !P5 ;  /* 0xff80000014147808 */ /* 0x000fe20006800000 */
[----:B------:R-:W-:Y:S01]  /*42b0*/  VIADD R122, R134, 0x11 ;  /* 0x00000011867a7836 */ /* 0x000fe20000000000 */
[-C--:B------:R-:W-:Y:S02]  /*42c0*/  ISETP.GE.AND P5, PT, R126, R225.reuse, PT ;  /* 0x000000e17e00720c */ /* 0x080fe40003fa6270 */
[----:B------:R-:W-:Y:S02]  /*42d0*/  FSEL R21, R21, -INF , !P1 ;  /* 0xff80000015157808 */ /* 0x000fe40004800000 */
[----:B------:R-:W-:Y:S02]  /*42e0*/  ISETP.GE.AND P6, PT, R134, R225, PT ;  /* 0x000000e18600720c */ /* 0x000fe40003fc6270 */
[----:B------:R-:W-:-:S02]  /*42f0*/  ISETP.GT.AND P1, PT, R135, R124, PT ;  /* 0x0000007c8700720c */ /* 0x000fc40003f24270 */
[----:B------:R-:W-:Y:S02]  /*4300*/  FSEL R28, R21, -INF , !P5 ;  /* 0xff800000151c7808 */ /* 0x000fe40006800000 */
[----:B------:R-:W-:Y:S02]  /*4310*/  ISETP.GT.AND P5, PT, R135, R122, PT ;  /* 0x0000007a8700720c */ /* 0x000fe40003fa4270 */
[----:B------:R-:W-:Y:S01]  /*4320*/  FSEL R25, R24, -INF , !P6 ;  /* 0xff80000018197808 */ /* 0x000fe20007000000 */
[----:B------:R-:W-:Y:S01]  /*4330*/  VIADD R120, R134, 0x18 ;  /* 0x0000001886787836 */ /* 0x000fe20000000000 */
[-C--:B------:R-:W-:Y:S01]  /*4340*/  ISETP.GE.AND P6, PT, R128, R225.reuse, PT ;  /* 0x000000e18000720c */ /* 0x080fe20003fc6270 */
[----:B------:R-:W-:Y:S01]  /*4350*/  VIADD R50, R134, 0x19 ;  /* 0x0000001986327836 */ /* 0x000fe20000000000 */
[----:B------:R-:W-:Y:S02]  /*4360*/  FSEL R16, R16, -INF , !P1 ;  /* 0xff80000010107808 */ /* 0x000fe40004800000 */
[----:B------:R-:W-:-:S02]  /*4370*/  ISETP.GE.AND P1, PT, R122, R225, PT ;  /* 0x000000e17a00720c */ /* 0x000fc40003f26270 */
[----:B------:R-:W-:Y:S02]  /*4380*/  FSEL R17, R17, -INF , !P5 ;  /* 0xff80000011117808 */ /* 0x000fe40006800000 */
[----:B------:R-:W-:Y:S02]  /*4390*/  FSEL R32, R20, -INF , !P6 ;  /* 0xff80000014207808 */ /* 0x000fe40007000000 */
[----:B------:R-:W-:Y:S02]  /*43a0*/  ISETP.GE.AND P6, PT, R124, R225, PT ;  /* 0x000000e17c00720c */ /* 0x000fe40003fc6270 */
[----:B------:R-:W-:Y:S02]  /*43b0*/  ISETP.GT.AND P5, PT, R135, R120, PT ;  /* 0x000000788700720c */ /* 0x000fe40003fa4270 */
[----:B------:R-:W-:Y:S02]  /*43c0*/  FSEL R20, R17, -INF , !P1 ;  /* 0xff80000011147808 */ /* 0x000fe40004800000 */
[----:B------:R-:W-:Y:S01]  /*43d0*/  ISETP.GT.AND P1, PT, R135, R50, PT ;  /* 0x000000328700720c */ /* 0x000fe20003f24270 */
[----:B------:R-:W-:Y:S01]  /*43e0*/  VIADD R118, R134, 0x20 ;  /* 0x0000002086767836 */ /* 0x000fe20000000000 */
[----:B------:R-:W-:Y:S01]  /*43f0*/  FSEL R24, R16, -INF , !P6 ;  /* 0xff80000010187808 */ /* 0x000fe20007000000 */
[----:B------:R-:W-:Y:S01]  /*4400*/  VIADD R116, R134, 0x21 ;  /* 0x0000002186747836 */ /* 0x000fe20000000000 */
[----:B------:R-:W-:-:S02]  /*4410*/  FSEL R16, R12, -INF , !P5 ;  /* 0xff8000000c107808 */ /* 0x000fc40006800000 */
[-C--:B------:R-:W-:Y:S02]  /*4420*/  ISETP.GE.AND P5, PT, R50, R225.reuse, PT ;  /* 0x000000e13200720c */ /* 0x080fe40003fa6270 */
[----:B------:R-:W-:Y:S02]  /*4430*/  FSEL R12, R13, -INF , !P1 ;  /* 0xff8000000d0c7808 */ /* 0x000fe40004800000 */
[C---:B------:R-:W-:Y:S02]  /*4440*/  ISETP.GT.AND P1, PT, R135.reuse, R118, PT ;  /* 0x000000768700720c */ /* 0x040fe40003f24270 */
[----:B------:R-:W-:Y:S02]  /*4450*/  FSEL R12, R12, -INF , !P5 ;  /* 0xff8000000c0c7808 */ /* 0x000fe40006800000 */
[----:B------:R-:W-:Y:S01]  /*4460*/  ISETP.GT.AND P5, PT, R135, R116, PT ;  /* 0x000000748700720c */ /* 0x000fe20003fa4270 */
[----:B------:R-:W-:Y:S01]  /*4470*/  VIADD R114, R134, 0x28 ;  /* 0x0000002886727836 */ /* 0x000fe20000000000 */
[----:B------:R-:W-:Y:S01]  /*4480*/  FSEL R8, R8, -INF , !P1 ;  /* 0xff80000008087808 */ /* 0x000fe20004800000 */
[----:B------:R-:W-:Y:S01]  /*4490*/  VIADD R48, R134, 0x29 ;  /* 0x0000002986307836 */ /* 0x000fe20000000000 */
[----:B------:R-:W-:-:S02]  /*44a0*/  ISETP.GE.AND P1, PT, R116, R225, PT ;  /* 0x000000e17400720c */ /* 0x000fc40003f26270 */
[----:B------:R-:W-:Y:S02]  /*44b0*/  FSEL R9, R9, -INF , !P5 ;  /* 0xff80000009097808 */ /* 0x000fe40006800000 */
[----:B------:R-:W-:Y:S02]  /*44c0*/  ISETP.GT.AND P5, PT, R135, R114, PT ;  /* 0x000000728700720c */ /* 0x000fe40003fa4270 */
        /* <DEDUP_REMOVED lines=19> */
[----:B------:R-:W-:Y:S01]  /*4600*/  ISETP.GE.AND P6, PT, R120, R225, PT ;  /* 0x000000e17800720c */ /* 0x000fe20003fc6270 */
[----:B------:R-:W-:Y:S01]  /*4610*/  VIADD R52, R134, 0x41 ;  /* 0x0000004186347836 */ /* 0x000fe20000000000 */
[----:B------:R-:W-:-:S02]  /*4620*/  FSEL R180, R100, -INF , !P5 ;  /* 0xff80000064b47808 */ /* 0x000fc40006800000 */
[-C--:B------:R-:W-:Y:S02]  /*4630*/  ISETP.GE.AND P5, PT, R62, R225.reuse, PT ;  /* 0x000000e13e00720c */ /* 0x080fe40003fa6270 */
[----:B------:R-:W-:Y:S02]  /*4640*/  FSEL R101, R101, -INF , !P1 ;  /* 0xff80000065657808 */ /* 0x000fe40004800000 */
[----:B------:R-:W-:Y:S02]  /*4650*/  FSEL R16, R16, -INF , !P6 ;  /* 0xff80000010107808 */ /* 0x000fe40007000000 */
[----:B------:R-:W-:Y:S02]  /*4660*/  ISETP.GE.AND P6, PT, R118, R225, PT ;  /* 0x000000e17600720c */ /* 0x000fe40003fc6270 */
[----:B------:R-:W-:Y:S02]  /*4670*/  ISETP.GT.AND P1, PT, R135, R54, PT ;  /* 0x000000368700720c */ /* 0x000fe40003f24270 */
[----:B------:R-:W-:-:S02]  /*4680*/  FSEL R178, R101, -INF , !P5 ;  /* 0xff80000065b27808 */ /* 0x000fc40006800000 */
[----:B------:R-:W-:Y:S01]  /*4690*/  ISETP.GT.AND P5, PT, R135, R52, PT ;  /* 0x000000348700720c */ /* 0x000fe20003fa4270 */
[----:B------:R-:W-:Y:S01]  /*46a0*/  VIADD R34, R134, 0x48 ;  /* 0x0000004886227836 */ /* 0x000fe20000000000 */
[----:B------:R-:W-:Y:S01]  /*46b0*/  FSEL R44, R8, -INF , !P6 ;  /* 0xff800000082c7808 */ /* 0x000fe20007000000 */
[----:B------:R-:W-:Y:S01]  /*46c0*/  VIADD R58, R134, 0x49 ;  /* 0x00000049863a7836 */ /* 0x000fe20000000000 */
[----:B------:R-:W-:Y:S02]  /*46d0*/  FSEL R240, R96, -INF , !P1 ;  /* 0xff80000060f07808 */ /* 0x000fe40004800000 */
[-C--:B------:R-:W-:Y:S02]  /*46e0*/  ISETP.GE.AND P6, PT, R114, R225.reuse, PT ;  /* 0x000000e17200720c */ /* 0x080fe40003fc6270 */
[----:B------:R-:W-:Y:S02]  /*46f0*/  ISETP.GE.AND P1, PT, R52, R225, PT ;  /* 0x000000e13400720c */ /* 0x000fe40003f26270 */
[----:B------:R-:W-:-:S02]  /*4700*/  FSEL R97, R97, -INF , !P5 ;  /* 0xff80000061617808 */ /* 0x000fc40006800000 */
[----:B------:R-:W-:Y:S02]  /*4710*/  FSEL R46, R4, -INF , !P6 ;  /* 0xff800000042e7808 */ /* 0x000fe40007000000 */
[----:B------:R-:W-:Y:S02]  /*4720*/  ISETP.GT.AND P5, PT, R135, R34, PT ;  /* 0x000000228700720c */ /* 0x000fe40003fa4270 */
[----:B------:R-:W-:Y:S02]  /*4730*/  FSEL R232, R97, -INF , !P1 ;  /* 0xff80000061e87808 */ /* 0x000fe40004800000 */
[----:B------:R-:W-:Y:S02]  /*4740*/  ISETP.GE.AND P6, PT, R110, R225, PT ;  /* 0x000000e16e00720c */ /* 0x000fe40003fc6270 */
[----:B------:R-:W-:Y:S01]  /*4750*/  ISETP.GT.AND P1, PT, R135, R58, PT ;  /* 0x0000003a8700720c */ /* 0x000fe20003f24270 */
[----:B------:R-:W-:Y:S01]  /*4760*/  VIADD R56, R134, 0x50 ;  /* 0x0000005086387836 */ /* 0x000fe20000000000 */
[----:B------:R-:W-:Y:S01]  /*4770*/  FSEL R242, R92, -INF , !P5 ;  /* 0xff8000005cf27808 */ /* 0x000fe20006800000 */
[----:B------:R-:W-:Y:S01]  /*4780*/  VIADD R60, R134, 0x51 ;  /* 0x00000051863c7836 */ /* 0x000fe20000000000 */
[----:B------:R-:W-:-:S02]  /*4790*/  FSEL R192, R192, -INF , !P6 ;  /* 0xff800000c0c07808 */ /* 0x000fc40007000000 */
[-C--:B------:R-:W-:Y:S02]  /*47a0*/  ISETP.GE.AND P5, PT, R58, R225.reuse, PT ;  /* 0x000000e13a00720c */ /* 0x080fe40003fa6270 */
[----:B------:R-:W-:Y:S02]  /*47b0*/  FSEL R93, R93, -INF , !P1 ;  /* 0xff8000005d5d7808 */ /* 0x000fe40004800000 */
[----:B------:R-:W-:Y:S02]  /*47c0*/  ISETP.GE.AND P6, PT, R64, R225, PT ;  /* 0x000000e14000720c */ /* 0x000fe40003fc6270 */
[----:B------:R-:W-:Y:S02]  /*47d0*/  ISETP.GT.AND P1, PT, R135, R56, PT ;  /* 0x000000388700720c */ /* 0x000fe40003f24270 */
[----:B------:R-:W-:Y:S02]  /*47e0*/  FSEL R234, R93, -INF , !P5 ;  /* 0xff8000005dea7808 */ /* 0x000fe40006800000 */
[----:B------:R-:W-:-:S02]  /*47f0*/  FSEL R180, R180, -INF , !P6 ;  /* 0xff800000b4b47808 */ /* 0x000fc40007000000 */
[----:B------:R-:W-:Y:S02]  /*4800*/  ISETP.GT.AND P5, PT, R135, R60, PT ;  /* 0x0000003c8700720c */ /* 0x000fe40003fa4270 */
[-C--:B------:R-:W-:Y:S01]  /*4810*/  ISETP.GE.AND P6, PT, R54, R225.reuse, PT ;  /* 0x000000e13600720c */ /* 0x080fe20003fc6270 */
[----:B------:R-:W-:Y:S01]  /*4820*/  VIADD R66, R134, 0x58 ;  /* 0x0000005886427836 */ /* 0x000fe20000000000 */
[----:B------:R-:W-:Y:S01]  /*4830*/  FSEL R238, R88, -INF , !P1 ;  /* 0xff80000058ee7808 */ /* 0x000fe20004800000 */
[----:B------:R-:W-:Y:S01]  /*4840*/  VIADD R112, R134, 0x59 ;  /* 0x0000005986707836 */ /* 0x000fe20000000000 */
[----:B------:R-:W-:Y:S02]  /*4850*/  ISETP.GE.AND P1, PT, R60, R225, PT ;  /* 0x000000e13c00720c */ /* 0x000fe40003f26270 */
[----:B------:R-:W-:Y:S02]  /*4860*/  FSEL R89, R89, -INF , !P5 ;  /* 0xff80000059597808 */ /* 0x000fe40006800000 */
[----:B------:R-:W-:-:S02]  /*4870*/  FSEL R240, R240, -INF , !P6 ;  /* 0xff800000f0f07808 */ /* 0x000fc40007000000 */
[-C--:B------:R-:W-:Y:S02]  /*4880*/  ISETP.GE.AND P6, PT, R34, R225.reuse, PT ;  /* 0x000000e12200720c */ /* 0x080fe40003fc6270 */
[----:B------:R-:W-:Y:S02]  /*4890*/  ISETP.GT.AND P5, PT, R135, R66, PT ;  /* 0x000000428700720c */ /* 0x000fe40003fa4270 */
[----:B------:R-:W-:Y:S02]  /*48a0*/  FSEL R236, R89, -INF , !P1 ;  /* 0xff80000059ec7808 */ /* 0x000fe40004800000 */
[----:B------:R-:W-:Y:S02]  /*48b0*/  ISETP.GT.AND P1, PT, R135, R112, PT ;  /* 0x000000708700720c */ /* 0x000fe40003f24270 */
[----:B------:R-:W-:Y:S01]  /*48c0*/  FSEL R242, R242, -INF , !P6 ;  /* 0xff800000f2f27808 */ /* 0x000fe20007000000 */
        /* <DEDUP_REMOVED lines=17> */
[----:B------:R-:W-:-:S02]  /*49e0*/  FSEL R81, R81, -INF , !P5 ;  /* 0xff80000051517808 */ /* 0x000fc40006800000 */
        /* <DEDUP_REMOVED lines=9> */
[----:B------:R-:W-:Y:S02]  /*4a80*/  ISETP.GE.AND P5, PT, R96, R225, PT ;  /* 0x000000e16000720c */ /* 0x000fe40003fa6270 */
[----:B------:R-:W-:Y:S02]  /*4a90*/  FSEL R170, R77, -INF , !P6 ;  /* 0xff8000004daa7808 */ /* 0x000fe40007000000 */
[----:B------:R-:W-:Y:S02]  /*4aa0*/  FSEL R172, R172, -INF , !P5 ;  /* 0xff800000acac7808 */ /* 0x000fe40006800000 */
[C---:B------:R-:W-:Y:S02]  /*4ab0*/  ISETP.GT.AND P6, PT, R135.reuse, R80, PT ;  /* 0x000000508700720c */ /* 0x040fe40003fc4270 */
[----:B------:R-:W-:-:S02]  /*4ac0*/  ISETP.GT.AND P5, PT, R135, R88, PT ;  /* 0x000000588700720c */ /* 0x000fc40003fa4270 */
[----:B------:R-:W-:Y:S02]  /*4ad0*/  FSEL R68, R68, -INF , !P6 ;  /* 0xff80000044447808 */ /* 0x000fe40007000000 */
[----:B------:R-:W-:Y:S02]  /*4ae0*/  FSEL R72, R72, -INF , !P5 ;  /* 0xff80000048487808 */ /* 0x000fe40006800000 */
[----:B------:R-:W-:Y:S02]  /*4af0*/  ISETP.GE.AND P6, PT, R88, R225, PT ;  /* 0x000000e15800720c */ /* 0x000fe40003fc6270 */
[----:B------:R-:W-:Y:S01]  /*4b00*/  ISETP.GT.AND P4, PT, R29, R134, PT ;  /* 0x000000861d00720c */ /* 0x000fe20003f84270 */
[----:B------:R-:W-:Y:S01]  /*4b10*/  VIADD R76, R134, 0x79 ;  /* 0x00000079864c7836 */ /* 0x000fe20000000000 */
[----:B------:R-:W-:Y:S01]  /*4b20*/  FSEL R160, R72, -INF , !P6 ;  /* 0xff80000048a07808 */ /* 0x000fe20007000000 */
[----:B------:R-:W-:Y:S01]  /*4b30*/  VIADD R84, R134, 0x71 ;  /* 0x0000007186547836 */ /* 0x000fe20000000000 */
[----:B------:R-:W-:-:S02]  /*4b40*/  FSEL R5, R26, -INF , !P4 ;  /* 0xff8000001a057808 */ /* 0x000fc40006000000 */
[----:B------:R-:W-:Y:S02]  /*4b50*/  ISETP.GE.AND P6, PT, R80, R225, PT ;  /* 0x000000e15000720c */ /* 0x000fe40003fc6270 */
[----:B------:R-:W-:Y:S02]  /*4b60*/  ISETP.GT.AND P4, PT, R29, R130, PT ;  /* 0x000000821d00720c */ /* 0x000fe40003f84270 */
[C---:B------:R-:W-:Y:S02]  /*4b70*/  ISETP.GT.AND P5, PT, R135.reuse, R76, PT ;  /* 0x0000004c8700720c */ /* 0x040fe40003fa4270 */
[----:B------:R-:W-:Y:S02]  /*4b80*/  FSEL R156, R68, -INF , !P6 ;  /* 0xff800000449c7808 */ /* 0x000fe40007000000 */
[----:B------:R-:W-:Y:S02]  /*4b90*/  ISETP.GT.AND P1, PT, R135, R84, PT ;  /* 0x000000548700720c */ /* 0x000fe40003f24270 */
[----:B------:R-:W-:-:S02]  /*4ba0*/  FSEL R26, R27, -INF , !P4 ;  /* 0xff8000001b1a7808 */ /* 0x000fc40006000000 */
[C---:B------:R-:W-:Y:S02]  /*4bb0*/  ISETP.GT.AND P6, PT, R29.reuse, R128, PT ;  /* 0x000000801d00720c */ /* 0x040fe40003fc4270 */
[----:B------:R-:W-:Y:S02]  /*4bc0*/  ISETP.GT.AND P4, PT, R29, R126, PT ;  /* 0x0000007e1d00720c */ /* 0x000fe40003f84270 */
[----:B------:R-:W-:Y:S02]  /*4bd0*/  FSEL R69, R69, -INF , !P5 ;  /* 0xff80000045457808 */ /* 0x000fe40006800000 */
[----:B------:R-:W-:Y:S02]  /*4be0*/  FSEL R73, R73, -INF , !P1 ;  /* 0xff80000049497808 */ /* 0x000fe40004800000 */
[----:B------:R-:W-:Y:S02]  /*4bf0*/  ISETP.GE.AND P5, PT, R84, R225, PT ;  /* 0x000000e15400720c */ /* 0x000fe40003fa6270 */
[----:B------:R-:W-:-:S02]  /*4c00*/  FSEL R4, R22, -INF , !P6 ;  /* 0xff80000016047808 */ /* 0x000fc40007000000 */
[----:B------:R-:W-:Y:S02]  /*4c10*/  ISETP.GE.AND P6, PT, R126, R224, PT ;  /* 0x000000e07e00720c */ /* 0x000fe40003fc6270 */
[----:B------:R-:W-:Y:S02]  /*4c20*/  FSEL R22, R23, -INF , !P4 ;  /* 0xff80000017167808 */ /* 0x000fe40006000000 */
[----:B------:R-:W-:Y:S02]  /*4c30*/  ISETP.GT.AND P4, PT, R29, R122, PT ;  /* 0x0000007a1d00720c */ /* 0x000fe40003f84270 */
[-C--:B------:R-:W-:Y:S02]  /*4c40*/  ISETP.GE.AND P1, PT, R134, R224.reuse, PT ;  /* 0x000000e08600720c */ /* 0x080fe40003f26270 */
[----:B------:R-:W-:Y:S02]  /*4c50*/  FSEL R158, R73, -INF , !P5 ;  /* 0xff800000499e7808 */ /* 0x000fe40006800000 */
[----:B------:R-:W-:-:S02]  /*4c60*/  ISETP.GE.AND P5, PT, R130, R224, PT ;  /* 0x000000e08200720c */ /* 0x000fc40003fa6270 */
[----:B------:R-:W-:Y:S02]  /*4c70*/  FSEL R22, R22, -INF , !P6 ;  /* 0xff80000016167808 */ /* 0x000fe40007000000 */
[----:B------:R-:W-:Y:S02]  /*4c80*/  FSEL R19, R19, -INF , !P4 ;  /* 0xff80000013137808 */ /* 0x000fe40006000000 */
[----:B------:R-:W-:Y:S02]  /*4c90*/  ISETP.GT.AND P6, PT, R29, R120, PT ;  /* 0x000000781d00720c */ /* 0x000fe40003fc4270 */
[----:B------:R-:W-:Y:S02]  /*4ca0*/  FSEL R5, R5, -INF , !P1 ;  /* 0xff80000005057808 */ /* 0x000fe40004800000 */
[----:B------:R-:W-:Y:S02]  /*4cb0*/  ISETP.GT.AND P4, PT, R29, R50, PT ;  /* 0x000000321d00720c */ /* 0x000fe40003f84270 */
[----:B------:R-:W-:-:S02]  /*4cc0*/  ISETP.GE.AND P1, PT, R76, R225, PT ;  /* 0x000000e14c00720c */ /* 0x000fc40003f26270 */
[----:B------:R-:W-:Y:S02]  /*4cd0*/  FSEL R26, R26, -INF , !P5 ;  /* 0xff8000001a1a7808 */ /* 0x000fe40006800000 */
[----:B------:R-:W-:Y:S02]  /*4ce0*/  ISETP.GT.AND P5, PT, R29, R124, PT ;  /* 0x0000007c1d00720c */ /* 0x000fe40003fa4270 */
[----:B------:R-:W-:Y:S02]  /*4cf0*/  FSEL R14, R14, -INF , !P6 ;  /* 0xff8000000e0e7808 */ /* 0x000fe40007000000 */
[----:B------:R-:W-:Y:S02]  /*4d00*/  ISETP.GE.AND P6, PT, R50, R224, PT ;  /* 0x000000e03200720c */ /* 0x000fe40003fc6270 */
[----:B------:R-:W-:Y:S02]  /*4d10*/  FSEL R15, R15, -INF , !P4 ;  /* 0xff8000000f0f7808 */ /* 0x000fe40006000000 */
[----:B------:R-:W-:-:S02]  /*4d20*/  FSEL R154, R69, -INF , !P1 ;  /* 0xff800000459a7808 */ /* 0x000fc40004800000 */
[----:B------:R-:W-:Y:S02]  /*4d30*/  ISETP.GT.AND P4, PT, R29, R116, PT ;  /* 0x000000741d00720c */ /* 0x000fe40003f84270 */
[----:B------:R-:W-:Y:S02]  /*4d40*/  ISETP.GE.AND P1, PT, R128, R224, PT ;  /* 0x000000e08000720c */ /* 0x000fe40003f26270 */
[----:B------:R-:W-:Y:S02]  /*4d50*/  FSEL R8, R18, -INF , !P5 ;  /* 0xff80000012087808 */ /* 0x000fe40006800000 */
[----:B------:R-:W-:Y:S02]  /*4d60*/  FSEL R18, R15, -INF , !P6 ;  /* 0xff8000000f127808 */ /* 0x000fe40007000000 */
[----:B------:R-:W-:Y:S02]  /*4d70*/  FSEL R11, R11, -INF , !P4 ;  /* 0xff8000000b0b7808 */ /* 0x000fe40006000000 */
[----:B------:R-:W-:-:S02]  /*4d80*/  ISETP.GT.AND P6, PT, R29, R114, PT ;  /* 0x000000721d00720c */ /* 0x000fc40003fc4270 */
[----:B------:R-:W-:Y:S02]  /*4d90*/  FSEL R4, R4, -INF , !P1 ;  /* 0xff80000004047808 */ /* 0x000fe40004800000 */
[----:B------:R-:W-:Y:S02]  /*4da0*/  ISETP.GT.AND P4, PT, R29, R48, PT ;  /* 0x000000301d00720c */ /* 0x000fe40003f84270 */
[-C--:B------:R-:W-:Y:S02]  /*4db0*/  ISETP.GE.AND P1, PT, R124, R224.reuse, PT ;  /* 0x000000e07c00720c */ /* 0x080fe40003f26270 */
[-C--:B------:R-:W-:Y:S02]  /*4dc0*/  ISETP.GE.AND P5, PT, R122, R224.reuse, PT ;  /* 0x000000e07a00720c */ /* 0x080fe40003fa6270 */
[----:B------:R-:W-:Y:S02]  /*4dd0*/  FSEL R6, R6, -INF , !P6 ;  /* 0xff80000006067808 */ /* 0x000fe40007000000 */
[----:B------:R-:W-:-:S02]  /*4de0*/  ISETP.GE.AND P6, PT, R48, R224, PT ;  /* 0x000000e03000720c */ /* 0x000fc40003fc6270 */
[----:B------:R-:W-:Y:S02]  /*4df0*/  FSEL R7, R7, -INF , !P4 ;  /* 0xff80000007077808 */ /* 0x000fe40006000000 */
[----:B------:R-:W-:Y:S02]  /*4e00*/  FSEL R8, R8, -INF , !P1 ;  /* 0xff80000008087808 */ /* 0x000fe40004800000 */
[----:B------:R-:W-:Y:S02]  /*4e10*/  ISETP.GE.AND P1, PT, R120, R224, PT ;  /* 0x000000e07800720c */ /* 0x000fe40003f26270 */
[----:B------:R-:W-:Y:S02]  /*4e20*/  FSEL R50, R19, -INF , !P5 ;  /* 0xff80000013327808 */ /* 0x000fe40006800000 */
[----:B------:R-:W-:Y:S02]  /*4e30*/  ISETP.GT.AND P5, PT, R29, R118, PT ;  /* 0x000000761d00720c */ /* 0x000fe40003fa4270 */
[----:B------:R-:W-:-:S02]  /*4e40*/  FSEL R37, R7, -INF , !P6 ;  /* 0xff80000007257808 */ /* 0x000fc40007000000 */
[----:B------:R-:W-:Y:S02]  /*4e50*/  FMNMX3.FTZ R7, R25, R30, R32, !PT ;  /* 0x0000001e19077276 */ /* 0x000fe40007810020 */
[----:B------:R-:W-:Y:S02]  /*4e60*/  FSEL R14, R14, -INF , !P1 ;  /* 0xff8000000e0e7808 */ /* 0x000fe40004800000 */
[-C--:B------:R-:W-:Y:S02]  /*4e70*/  ISETP.GE.AND P1, PT, R118, R224.reuse, PT ;  /* 0x000000e07600720c */ /* 0x080fe40003f26270 */
[----:B------:R-:W-:Y:S02]  /*4e80*/  FSEL R10, R10, -INF , !P5 ;  /* 0xff8000000a0a7808 */ /* 0x000fe40006800000 */
[----:B------:R-:W-:Y:S02]  /*4e90*/  ISETP.GE.AND P5, PT, R116, R224, PT ;  /* 0x000000e07400720c */ /* 0x000fe40003fa6270 */
[----:B------:R-:W-:-:S02]  /*4ea0*/  FMNMX3.FTZ R7, R7, R28, R24, !PT ;  /* 0x0000001c07077276 */ /* 0x000fc40007810018 */
[----:B------:R-:W-:Y:S02]  /*4eb0*/  FSEL R39, R10, -INF , !P1 ;  /* 0xff8000000a277808 */ /* 0x000fe40004800000 */
[----:B------:R-:W-:Y:S02]  /*4ec0*/  ISETP.GE.AND P1, PT, R114, R224, PT ;  /* 0x000000e07200720c */ /* 0x000fe40003f26270 */
[----:B------:R-:W-:Y:S02]  /*4ed0*/  FSEL R49, R11, -INF , !P5 ;  /* 0xff8000000b317808 */ /* 0x000fe40006800000 */
[----:B------:R-:W-:Y:S02]  /*4ee0*/  ISETP.GT.AND P5, PT, R29, R110, PT ;  /* 0x0000006e1d00720c */ /* 0x000fe40003fa4270 */
[----:B------:R-:W-:Y:S02]  /*4ef0*/  FMNMX3.FTZ R7, R7, R20, R16, !PT ;  /* 0x0000001407077276 */ /* 0x000fe40007810010 */
[----:B------:R-:W-:-:S02]  /*4f00*/  ISETP.GT.AND P4, PT, R29, R108, PT ;  /* 0x0000006c1d00720c */ /* 0x000fc40003f84270 */
[----:B------:R-:W-:Y:S02]  /*4f10*/  FSEL R48, R6, -INF , !P1 ;  /* 0xff80000006307808 */ /* 0x000fe40004800000 */
[----:B------:R-:W-:Y:S02]  /*4f20*/  ISETP.GE.AND P1, PT, R110, R224, PT ;  /* 0x000000e06e00720c */ /* 0x000fe40003f26270 */
[----:B------:R-:W-:Y:S02]  /*4f30*/  FSEL R106, R106, -INF , !P5 ;  /* 0xff8000006a6a7808 */ /* 0x000fe40006800000 */
[----:B------:R-:W-:Y:S02]  /*4f40*/  FMNMX3.FTZ R9, R7, R12, R44, !PT ;  /* 0x0000000c07097276 */ /* 0x000fe4000781002c */
[----:B------:R-:W-:Y:S02]  /*4f50*/  ISETP.GE.AND P5, PT, R108, R224, PT ;  /* 0x000000e06c00720c */ /* 0x000fe40003fa6270 */
[----:B------:R-:W-:-:S02]  /*4f60*/  FSEL R107, R107, -INF , !P4 ;  /* 0xff8000006b6b7808 */ /* 0x000fc40006000000 */
[----:B------:R-:W-:Y:S02]  /*4f70*/  ISETP.GT.AND P6, PT, R29, R64, PT ;  /* 0x000000401d00720c */ /* 0x000fe40003fc4270 */
[----:B------:R-:W-:Y:S02]  /*4f80*/  FMNMX3.FTZ R7, R5, R26, R4, !PT ;  /* 0x0000001a05077276 */ /* 0x000fe40007810004 */
[----:B------:R-:W-:Y:S02]  /*4f90*/  ISETP.GT.AND P4, PT, R29, R62, PT ;  /* 0x0000003e1d00720c */ /* 0x000fe40003f84270 */
[----:B------:R-:W-:Y:S02]  /*4fa0*/  FSEL R149, R106, -INF , !P1 ;  /* 0xff8000006a957808 */ /* 0x000fe40004800000 */
[----:B------:R-:W-:Y:S02]  /*4fb0*/  FMNMX3.FTZ R9, R9, R38, R46, !PT ;  /* 0x0000002609097276 */ /* 0x000fe4000781002e */
[----:B------:R-:W-:-:S02]  /*4fc0*/  ISETP.GE.AND P1, PT, R64, R224, PT ;  /* 0x000000e04000720c */ /* 0x000fc40003f26270 */
[----:B------:R-:W-:Y:S02]  /*4fd0*/  FSEL R102, R102, -INF , !P6 ;  /* 0xff80000066667808 */ /* 0x000fe40007000000 */
[----:B------:R-:W-:Y:S02]  /*4fe0*/  FSEL R153, R107, -INF , !P5 ;  /* 0xff8000006b997808 */ /* 0x000fe40006800000 */
[----:B------:R-:W-:Y:S02]  /*4ff0*/  FMNMX3.FTZ R7, R7, R22, R8, !PT ;  /* 0x0000001607077276 */ /* 0x000fe40007810008 */
[----:B------:R-:W-:Y:S02]  /*5000*/  ISETP.GE.AND P6, PT, R62, R224, PT ;  /* 0x000000e03e00720c */ /* 0x000fe40003fc6270 */
[----:B------:R-:W-:Y:S02]  /*5010*/  FSEL R103, R103, -INF , !P4 ;  /* 0xff80000067677808 */ /* 0x000fe40006000000 */
[----:B------:R-:W-:-:S02]  /*5020*/  ISETP.GT.AND P5, PT, R29, R54, PT ;  /* 0x000000361d00720c */ /* 0x000fc40003fa4270 */
[----:B------:R-:W-:Y:S02]  /*5030*/  FMNMX3.FTZ R9, R9, R36, R192, !PT ;  /* 0x0000002409097276 */ /* 0x000fe400078100c0 */
[----:B------:R-:W-:Y:S02]  /*5040*/  FSEL R252, R102, -INF , !P1 ;  /* 0xff80000066fc7808 */ /* 0x000fe40004800000 */
[----:B------:R-:W-:Y:S02]  /*5050*/  FMNMX3.FTZ R7, R7, R50, R14, !PT ;  /* 0x0000003207077276 */ /* 0x000fe4000781000e */
[----:B------:R-:W-:Y:S02]  /*5060*/  ISETP.GE.AND P1, PT, R54, R224, PT ;  /* 0x000000e03600720c */ /* 0x000fe40003f26270 */
[----:B------:R-:W-:Y:S02]  /*5070*/  FSEL R98, R98, -INF , !P5 ;  /* 0xff80000062627808 */ /* 0x000fe40006800000 */
[----:B------:R-:W-:-:S02]  /*5080*/  FSEL R151, R103, -INF , !P6 ;  /* 0xff80000067977808 */ /* 0x000fc40007000000 */
[C---:B------:R-:W-:Y:S02]  /*5090*/  ISETP.GT.AND P4, PT, R29.reuse, R52, PT ;  /* 0x000000341d00720c */ /* 0x040fe40003f84270 */
[----:B------:R-:W-:Y:S02]  /*50a0*/  ISETP.GT.AND P6, PT, R29, R34, PT ;  /* 0x000000221d00720c */ /* 0x000fe40003fc4270 */
[----:B------:R-:W-:Y:S02]  /*50b0*/  FMNMX3.FTZ R9, R9, R182, R180, !PT ;  /* 0x000000b609097276 */ /* 0x000fe400078100b4 */
[----:B------:R-:W-:Y:S02]  /*50c0*/  FMNMX3.FTZ R7, R7, R18, R39, !PT ;  /* 0x0000001207077276 */ /* 0x000fe40007810027 */
[----:B------:R-:W-:Y:S02]  /*50d0*/  FSEL R248, R98, -INF , !P1 ;  /* 0xff80000062f87808 */ /* 0x000fe40004800000 */
[----:B------:R-:W-:-:S02]  /*50e0*/  ISETP.GE.AND P5, PT, R52, R224, PT ;  /* 0x000000e03400720c */ /* 0x000fc40003fa6270 */
[----:B------:R-:W-:Y:S02]  /*50f0*/  FSEL R99, R99, -INF , !P4 ;  /* 0xff80000063637808 */ /* 0x000fe40006000000 */
[----:B------:R-:W-:Y:S02]  /*5100*/  ISETP.GE.AND P1, PT, R34, R224, PT ;  /* 0x000000e02200720c */ /* 0x000fe40003f26270 */
[----:B------:R-:W-:Y:S02]  /*5110*/  FSEL R94, R94, -INF , !P6 ;  /* 0xff8000005e5e7808 */ /* 0x000fe40007000000 */
[----:B------:R-:W-:Y:S02]  /*5120*/  ISETP.GT.AND P4, PT, R29, R58, PT ;  /* 0x0000003a1d00720c */ /* 0x000fe40003f84270 */
[----:B------:R-:W-:Y:S02]  /*5130*/  FMNMX3.FTZ R9, R9, R178, R240, !PT ;  /* 0x000000b209097276 */ /* 0x000fe400078100f0 */
[----:B------:R-:W-:-:S02]  /*5140*/  FMNMX3.FTZ R6, R7, R49, R48, !PT ;  /* 0x0000003107067276 */ /* 0x000fc40007810030 */
[----:B------:R-:W-:Y:S02]  /*5150*/  FSEL R250, R99, -INF , !P5 ;  /* 0xff80000063fa7808 */ /* 0x000fe40006800000 */
[----:B------:R-:W-:Y:S02]  /*5160*/  FSEL R246, R94, -INF , !P1 ;  /* 0xff8000005ef67808 */ /* 0x000fe40004800000 */
[----:B------:R-:W-:Y:S02]  /*5170*/  ISETP.GE.AND P6, PT, R58, R224, PT ;  /* 0x000000e03a00720c */ /* 0x000fe40003fc6270 */
[----:B------:R-:W-:Y:S02]  /*5180*/  FSEL R95, R95, -INF , !P4 ;  /* 0xff8000005f5f7808 */ /* 0x000fe40006000000 */
[C---:B------:R-:W-:Y:S02]  /*5190*/  ISETP.GT.AND P5, PT, R29.reuse, R56, PT ;  /* 0x000000381d00720c */ /* 0x040fe40003fa4270 */
[----:B------:R-:W-:-:S02]  /*51a0*/  ISETP.GT.AND P1, PT, R29, R60, PT ;  /* 0x0000003c1d00720c */ /* 0x000fc40003f24270 */
[----:B------:R-:W-:Y:S02]  /*51b0*/  FMNMX3.FTZ R9, R9, R232, R242, !PT ;  /* 0x000000e809097276 */ /* 0x000fe400078100f2 */
[----:B------:R-:W-:Y:S02]  /*51c0*/  FMNMX3.FTZ R6, R6, R37, R149, !PT ;  /* 0x0000002506067276 */ /* 0x000fe40007810095 */
[----:B------:R-:W-:Y:S02]  /*51d0*/  ISETP.GE.AND P4, PT, R56, R224, PT ;  /* 0x000000e03800720c */ /* 0x000fe40003f86270 */
[----:B------:R-:W-:Y:S02]  /*51e0*/  FSEL R90, R90, -INF , !P5 ;  /* 0xff8000005a5a7808 */ /* 0x000fe40006800000 */
[----:B------:R-:W-:Y:S02]  /*51f0*/  FSEL R244, R95, -INF , !P6 ;  /* 0xff8000005ff47808 */ /* 0x000fe40007000000 */
[----:B------:R-:W-:-:S02]  /*5200*/  FSEL R91, R91, -INF , !P1 ;  /* 0xff8000005b5b7808 */ /* 0x000fc40004800000 */
[----:B------:R-:W-:Y:S02]  /*5210*/  FMNMX3.FTZ R9, R9, R234, R238, !PT ;  /* 0x000000ea09097276 */ /* 0x000fe400078100ee */
[C---:B------:R-:W-:Y:S02]  /*5220*/  ISETP.GT.AND P6, PT, R29.reuse, R66, PT ;  /* 0x000000421d00720c */ /* 0x040fe40003fc4270 */
[----:B------:R-:W-:Y:S02]  /*5230*/  ISETP.GT.AND P1, PT, R29, R112, PT ;  /* 0x000000701d00720c */ /* 0x000fe40003f24270 */
[----:B------:R-:W-:Y:S02]  /*5240*/  FMNMX3.FTZ R6, R6, R153, R252, !PT ;  /* 0x0000009906067276 */ /* 0x000fe400078100fc */
[----:B------:R-:W-:Y:S02]  /*5250*/  FSEL R222, R90, -INF , !P4 ;  /* 0xff8000005ade7808 */ /* 0x000fe40006000000 */
[----:B------:R-:W-:-:S02]  /*5260*/  FMNMX3.FTZ R9, R9, R236, R228, !PT ;  /* 0x000000ec09097276 */ /* 0x000fc400078100e4 */
[-C--:B------:R-:W-:Y:S02]  /*5270*/  ISETP.GE.AND P5, PT, R60, R224.reuse, PT ;  /* 0x000000e03c00720c */ /* 0x080fe40003fa6270 */
[----:B------:R-:W-:Y:S02]  /*5280*/  ISETP.GE.AND P4, PT, R66, R224, PT ;  /* 0x000000e04200720c */ /* 0x000fe40003f86270 */
[----:B------:R-:W-:Y:S02]  /*5290*/  FSEL R86, R86, -INF , !P6 ;  /* 0xff80000056567808 */ /* 0x000fe40007000000 */
[----:B------:R-:W-:Y:S02]  /*52a0*/  FSEL R87, R87, -INF , !P1 ;  /* 0xff80000057577808 */ /* 0x000fe40004800000 */
[----:B------:R-:W-:Y:S02]  /*52b0*/  FMNMX3.FTZ R7, R6, R151, R248, !PT ;  /* 0x0000009706077276 */ /* 0x000fe400078100f8 */
[----:B------:R-:W-:-:S02]  /*52c0*/  ISETP.GT.AND P1, PT, R29, R104, PT ;  /* 0x000000681d00720c */ /* 0x000fc40003f24270 */
[----:B------:R-:W-:Y:S02]  /*52d0*/  FMNMX3.FTZ R9, R9, R226, R176, !PT ;  /* 0x000000e209097276 */ /* 0x000fe400078100b0 */
[----:B------:R-:W-:Y:S02]  /*52e0*/  FSEL R218, R91, -INF , !P5 ;  /* 0xff8000005bda7808 */ /* 0x000fe40006800000 */
[----:B------:R-:W-:Y:S02]  /*52f0*/  FSEL R202, R86, -INF , !P4 ;  /* 0xff80000056ca7808 */ /* 0x000fe40006000000 */
[----:B------:R-:W-:Y:S02]  /*5300*/  FMNMX3.FTZ R7, R7, R250, R246, !PT ;  /* 0x000000fa07077276 */ /* 0x000fe400078100f6 */
[-C--:B------:R-:W-:Y:S02]  /*5310*/  ISETP.GE.AND P6, PT, R112, R224.reuse, PT ;  /* 0x000000e07000720c */ /* 0x080fe40003fc6270 */
[----:B------:R-:W-:-:S02]  /*5320*/  ISETP.GE.AND P5, PT, R104, R224, PT ;  /* 0x000000e06800720c */ /* 0x000fc40003fa6270 */
[C---:B------:R-:W-:Y:S02]  /*5330*/  ISETP.GT.AND P4, PT, R29.reuse, R100, PT ;  /* 0x000000641d00720c */ /* 0x040fe40003f84270 */
[----:B------:R-:W-:Y:S02]  /*5340*/  FSEL R82, R82, -INF , !P1 ;  /* 0xff80000052527808 */ /* 0x000fe40004800000 */
[----:B------:R-:W-:Y:S02]  /*5350*/  ISETP.GT.AND P1, PT, R29, R96, PT ;  /* 0x000000601d00720c */ /* 0x000fe40003f24270 */
[----:B------:R-:W-:Y:S02]  /*5360*/  FMNMX3.FTZ R9, R9, R174, R172, !PT ;  /* 0x000000ae09097276 */ /* 0x000fe400078100ac */
[----:B------:R-:W-:Y:S02]  /*5370*/  FMNMX3.FTZ R7, R7, R244, R222, !PT ;  /* 0x000000f407077276 */ /* 0x000fe400078100de */
[----:B------:R-:W-:-:S02]  /*5380*/  FSEL R194, R87, -INF , !P6 ;  /* 0xff80000057c27808 */ /* 0x000fc40007000000 */
[----:B------:R-:W-:Y:S02]  /*5390*/  FSEL R168, R82, -INF , !P5 ;  /* 0xff80000052a87808 */ /* 0x000fe40006800000 */
[----:B------:R-:W-:Y:S02]  /*53a0*/  FSEL R83, R83, -INF , !P4 ;  /* 0xff80000053537808 */ /* 0x000fe40006000000 */
[-C--:B------:R-:W-:Y:S02]  /*53b0*/  ISETP.GE.AND P6, PT, R100, R224.reuse, PT ;  /* 0x000000e06400720c */ /* 0x080fe40003fc6270 */
[----:B------:R-:W-:Y:S02]  /*53c0*/  ISETP.GE.AND P5, PT, R96, R224, PT ;  /* 0x000000e06000720c */ /* 0x000fe40003fa6270 */
[----:B------:R-:W-:Y:S02]  /*53d0*/  ISETP.GT.AND P4, PT, R29, R92, PT ;  /* 0x0000005c1d00720c */ /* 0x000fe40003f84270 */
[----:B------:R-:W-:-:S02]  /*53e0*/  FSEL R78, R78, -INF , !P1 ;  /* 0xff8000004e4e7808 */ /* 0x000fc40004800000 */
[----:B------:R-:W-:Y:S02]  /*53f0*/  ISETP.GT.AND P1, PT, R29, R88, PT ;  /* 0x000000581d00720c */ /* 0x000fe40003f24270 */
[----:B------:R-:W-:Y:S02]  /*5400*/  FMNMX3.FTZ R9, R9, R170, R160, !PT ;  /* 0x000000aa09097276 */ /* 0x000fe400078100a0 */
[----:B------:R-:W-:Y:S02]  /*5410*/  FMNMX3.FTZ R7, R7, R218, R202, !PT ;  /* 0x000000da07077276 */ /* 0x000fe400078100ca */
[----:B------:R-:W-:Y:S02]  /*5420*/  FSEL R166, R83, -INF , !P6 ;  /* 0xff80000053a67808 */ /* 0x000fe40007000000 */
[----:B------:R-:W-:Y:S02]  /*5430*/  FSEL R164, R78, -INF , !P5 ;  /* 0xff8000004ea47808 */ /* 0x000fe40006800000 */
[----:B------:R-:W-:-:S02]  /*5440*/  FSEL R79, R79, -INF , !P4 ;  /* 0xff8000004f4f7808 */ /* 0x000fc40006000000 */
[-C--:B------:R-:W-:Y:S02]  /*5450*/  ISETP.GE.AND P6, PT, R92, R224.reuse, PT ;  /* 0x000000e05c00720c */ /* 0x080fe40003fc6270 */
[----:B------:R-:W-:Y:S02]  /*5460*/  ISETP.GE.AND P5, PT, R88, R224, PT ;  /* 0x000000e05800720c */ /* 0x000fe40003fa6270 */
[----:B------:R-:W-:Y:S02]  /*5470*/  ISETP.GT.AND P4, PT, R29, R84, PT ;  /* 0x000000541d00720c */ /* 0x000fe40003f84270 */
[----:B------:R-:W-:Y:S02]  /*5480*/  FSEL R74, R74, -INF , !P1 ;  /* 0xff8000004a4a7808 */ /* 0x000fe40004800000 */
[----:B------:R-:W-:Y:S02]  /*5490*/  FMNMX3.FTZ R9, R9, R158, R156, !PT ;  /* 0x0000009e09097276 */ /* 0x000fe4000781009c */
[----:B------:R-:W-:-:S02]  /*54a0*/  ISETP.GT.AND P1, PT, R29, R80, PT ;  /* 0x000000501d00720c */ /* 0x000fc40003f24270 */
[----:B------:R-:W-:Y:S02]  /*54b0*/  FMNMX3.FTZ R7, R7, R194, R168, !PT ;  /* 0x000000c207077276 */ /* 0x000fe400078100a8 */
[----:B------:R-:W-:Y:S02]  /*54c0*/  FSEL R162, R79, -INF , !P6 ;  /* 0xff8000004fa27808 */ /* 0x000fe40007000000 */
[----:B------:R-:W-:Y:S02]  /*54d0*/  FSEL R152, R74, -INF , !P5 ;  /* 0xff8000004a987808 */ /* 0x000fe40006800000 */
[----:B------:R-:W-:Y:S02]  /*54e0*/  FSEL R75, R75, -INF , !P4 ;  /* 0xff8000004b4b7808 */ /* 0x000fe40006000000 */
[----:B------:R-:W-:Y:S02]  /*54f0*/  FMNMX.FTZ R6, R154, R9, !PT ;  /* 0x000000099a067209 */ /* 0x000fe40007810000 */
[----:B------:R-:W-:-:S02]  /*5500*/  ISETP.GE.AND P6, PT, R84, R224, PT ;  /* 0x000000e05400720c */ /* 0x000fc40003fc6270 */
[----:B------:R-:W-:Y:S02]  /*5510*/  ISETP.GE.AND P5, PT, R80, R224, PT ;  /* 0x000000e05000720c */ /* 0x000fe40003fa6270 */
[----:B------:R-:W-:Y:S02]  /*5520*/  ISETP.GT.AND P4, PT, R29, R76, PT ;  /* 0x0000004c1d00720c */ /* 0x000fe40003f84270 */
[----:B------:R-:W-:Y:S02]  /*5530*/  FSEL R70, R70, -INF , !P1 ;  /* 0xff80000046467808 */ /* 0x000fe40004800000 */
[----:B------:R-:W-:Y:S02]  /*5540*/  FMNMX3.FTZ R9, R7, R166, R164, !PT ;  /* 0x000000a607097276 */ /* 0x000fe400078100a4 */
[----:B------:R-:W-:Y:S02]  /*5550*/  ISETP.GE.AND P1, PT, R76, R224, PT ;  /* 0x000000e04c00720c */ /* 0x000fe40003f26270 */
[----:B------:R-:W-:-:S02]  /*5560*/  FSEL R71, R71, -INF , !P4 ;  /* 0xff80000047477808 */ /* 0x000fc40006000000 */
[----:B------:R-:W-:Y:S02]  /*5570*/  FSEL R150, R75, -INF , !P6 ;  /* 0xff8000004b967808 */ /* 0x000fe40007000000 */
[----:B------:R-:W-:Y:S02]  /*5580*/  FSEL R148, R70, -INF , !P5 ;  /* 0xff80000046947808 */ /* 0x000fe40006800000 */
[----:B------:R-:W-:Y:S02]  /*5590*/  FMNMX3.FTZ R9, R9, R162, R152, !PT ;  /* 0x000000a209097276 */ /* 0x000fe40007810098 */
        /* <DEDUP_REMOVED lines=11> */
[C---:B------:R-:W-:Y:S01]  /*5650*/  VIADD R6, R64.reuse, 0xc000 ;  /* 0x0000c00040067836 */ /* 0x040fe20000000000 */
[----:B------:R-:W-:Y:S01]  /*5660*/  LDSM.16.MT88.4 R124, [R64+0xc000] ;  /* 0x00c00000407c783b */ /* 0x000fe20000004200 */
[----:B------:R-:W-:Y:S02]  /*5670*/  VIADD R47, R64, 0xc040 ;  /* 0x0000c040402f7836 */ /* 0x000fe40000000000 */
[----:B------:R-:W-:Y:S01]  /*5680*/  @P2 VIADD R47, R6, 0xffffffc0 ;  /* 0xffffffc0062f2836 */ /* 0x000fe20000000000 */
[----:B------:R-:W-:Y:S01]  /*5690*/  LDSM.16.MT88.4 R92, [R64+0x10000] ;  /* 0x01000000405c783b */ /* 0x000fe20000004200 */
[----:B-1----:R-:W-:Y:S01]  /*56a0*/  FMNMX.FTZ R134, R7, R134, !PT ;  /* 0x0000008607867209 */ /* 0x002fe20007810000 */
[C---:B------:R-:W-:Y:S02]  /*56b0*/  IMAD.IADD R143, R42.reuse, 0x1, R64 ;  /* 0x000000012a8f7824 */ /* 0x040fe400078e0240 */
[----:B------:R-:W-:Y:S01]  /*56c0*/  IMAD.IADD R42, R42, 0x1, R47 ;  /* 0x000000012a2a7824 */ /* 0x000fe200078e022f */
[----:B------:R-:W-:Y:S01]  /*56d0*/  FSETP.NEU.FTZ.AND P1, PT, R134, -INF , PT ;  /* 0xff8000008600780b */ /* 0x000fe20003f3d000 */
[----:B--2---:R-:W-:Y:S01]  /*56e0*/  FMUL.FTZ R145, R142, R134 ;  /* 0x000000868e917220 */ /* 0x004fe20000410000 */
[----:B------:R-:W-:Y:S01]  /*56f0*/  LDSM.16.MT88.4 R116, [R143+0xc000] ;  /* 0x00c000008f74783b */ /* 0x000fe20000004200 */
[----:B---3--:R-:W-:-:S03]  /*5700*/  FMNMX.FTZ R133, R10, R133, !PT ;  /* 0x000000850a857209 */ /* 0x008fc60007810000 */
[----:B------:R-:W1:Y:S01]  /*5710*/  LDSM.16.MT88.4 R100, [R42] ;  /* 0x000000002a64783b */ /* 0x000e620000004200 */
[----:B------:R-:W-:Y:S01]  /*5720*/  FSEL R145, R145, RZ, P1 ;  /* 0x000000ff91917208 */ /* 0x000fe20000800000 */
[----:B------:R-:W-:Y:S01]  /*5730*/  FMUL.FTZ R141, R142, R133 ;  /* 0x000000858e8d7220 */ /* 0x000fe20000410000 */
[----:B------:R-:W-:Y:S01]  /*5740*/  FSETP.NEU.FTZ.AND P1, PT, R133, -INF , PT ;  /* 0xff8000008500780b */ /* 0x000fe20003f3d000 */
[----:B------:R-:W2:Y:S03]  /*5750*/  LDSM.16.MT88.4 R84, [R143+0x10000] ;  /* 0x010000008f54783b */ /* 0x000ea60000004200 */
[----:B------:R-:W-:Y:S01]  /*5760*/  FSEL R141, R141, RZ, P1 ;  /* 0x000000ff8d8d7208 */ /* 0x000fe20000800000 */
[----:B------:R-:W3:Y:S01]  /*5770*/  LDSM.16.MT88.4 R108, [R47] ;  /* 0x000000002f6c783b */ /* 0x000ee20000004200 */
[-CC-:B------:R-:W-:Y:S01]  /*5780*/  FFMA.FTZ R140, R25, R142.reuse, -R145.reuse ;  /* 0x0000008e198c7223 */ /* 0x180fe20000010891 */
[----:B------:R-:W-:-:S02]  /*5790*/  FFMA.FTZ R67, R30, R142, -R145 ;  /* 0x0000008e1e437223 */ /* 0x000fc40000010891 */
[-CC-:B------:R-:W-:Y:S01]  /*57a0*/  FFMA.FTZ R66, R5, R142.reuse, -R141.reuse ;  /* 0x0000008e05427223 */ /* 0x180fe2000001088d */
[-C--:B------:R-:W-:Y:S01]  /*57b0*/  FFMA.FTZ R61, R4, R142.reuse, -R141 ;  /* 0x0000008e043d7223 */ /* 0x080fe2000001088d */
[----:B------:R-:W4:Y:S01]  /*57c0*/  LDSM.16.MT88.4 R76, [R47+0x4000] ;  /* 0x004000002f4c783b */ /* 0x000f220000004200 */
        /* <DEDUP_REMOVED lines=78> */
[C---:B-1----:R-:W-:Y:S03]  /*5cb0*/  HMMA.16816.F32.BF16 R72, R4.reuse, R8, R72 ;  /* 0x000000080448723c */ /* 0x042fe60000041848 */
[----:B------:R-:W1:Y:S04]  /*5cc0*/  MUFU.EX2 R50, R50 ;  /* 0x0000003200327308 */ /* 0x000e680000000800 */
[----:B------:R-:W-:Y:S01]  /*5cd0*/  MUFU.EX2 R46, R46 ;  /* 0x0000002e002e7308 */ /* 0x000fe20000000800 */
[C---:B------:R-:W-:Y:S01]  /*5ce0*/  HMMA.16816.F32.BF16 R68, R4.reuse, R10, R68 ;  /* 0x0000000a0444723c */ /* 0x040fe20000041844 */
[----:B------:R-:W4:Y:S02]  /*5cf0*/  LDSM.16.MT88.4 R8, [R47+0x5000] ;  /* 0x005000002f08783b */ /* 0x000f240000004200 */
[----:B------:R-:W5:Y:S04]  /*5d00*/  MUFU.EX2 R45, R45 ;  /* 0x0000002d002d7308 */ /* 0x000f680000000800 */
[----:B------:R-:W-:Y:S01]  /*5d10*/  MUFU.EX2 R49, R39 ;  /* 0x0000002700317308 */ /* 0x000fe20000000800 */
[C---:B------:R-:W-:Y:S03]  /*5d20*/  HMMA.16816.F32.BF16 R96, R4.reuse, R16, R96 ;  /* 0x000000100460723c */ /* 0x040fe60000041860 */
[----:B------:R2:W3:Y:S04]  /*5d30*/  MUFU.EX2 R48, R36 ;  /* 0x0000002400307308 */ /* 0x0004e80000000800 */
[----:B------:R-:W-:Y:S04]  /*5d40*/  MUFU.EX2 R44, R44 ;  /* 0x0000002c002c7308 */ /* 0x000fe80000000800 */
[----:B------:R-:W3:Y:S01]  /*5d50*/  MUFU.EX2 R43, R43 ;  /* 0x0000002b002b7308 */ /* 0x000ee20000000800 */
[C---:B------:R-:W-:Y:S01]  /*5d60*/  HMMA.16816.F32.BF16 R92, R4.reuse, R18, R92 ;  /* 0x00000012045c723c */ /* 0x040fe2000004185c */
[----:B------:R-:W4:Y:S04]  /*5d70*/  LDSM.16.MT88.4 R16, [R42+0x1000] ;  /* 0x001000002a10783b */ /* 0x000f280000004200 */
[----:B--2---:R-:W-:Y:S03]  /*5d80*/  LDSM.16.MT88.4 R36, [R42+0x5000] ;  /* 0x005000002a24783b */ /* 0x004fe60000004200 */
        /* <DEDUP_REMOVED lines=8> */
[----:B-1----:R-:W-:Y:S01]  /*5e10*/  F2FP.BF16.F32.PACK_AB R4, R50, R51 ;  /* 0x000000333204723e */ /* 0x002fe200000010ff */
[----:B------:R-:W1:Y:S01]  /*5e20*/  LDSM.16.MT88.4 R20, [R47+0x1000] ;  /* 0x001000002f14783b */ /* 0x000e620000004200 */
[----:B-----5:R-:W-:-:S02]  /*5e30*/  F2FP.BF16.F32.PACK_AB R6, R45, R46 ;  /* 0x0000002e2d06723e */ /* 0x020fc400000010ff */
[----:B---3--:R-:W-:Y:S02]  /*5e40*/  F2FP.BF16.F32.PACK_AB R5, R48, R49 ;  /* 0x000000313005723e */ /* 0x008fe400000010ff */
[----:B------:R-:W-:Y:S01]  /*5e50*/  F2FP.BF16.F32.PACK_AB R7, R43, R44 ;  /* 0x0000002c2b07723e */ /* 0x000fe200000010ff */
        /* <DEDUP_REMOVED lines=8> */
[----:B------:R-:W5:Y:S07]  /*5ee0*/  LDSM.16.MT88.4 R32, [R143+0xd800] ;  /* 0x00d800008f20783b */ /* 0x000f6e0000004200 */
[----:B------:R-:W-:Y:S01]  /*5ef0*/  HMMA.16816.F32.BF16 R92, R4, R14, R92 ;  /* 0x0000000e045c723c */ /* 0x000fe2000004185c */
[----:B---3--:R-:W3:Y:S01]  /*5f00*/  LDSM.16.MT88.4 R12, [R64+0x11800] ;  /* 0x01180000400c783b */ /* 0x008ee20000004200 */
        /* <DEDUP_REMOVED lines=8> */
[----:B------:R-:W3:Y:S01]  /*5f90*/  LDSM.16.MT88.4 R8, [R47+0x5800] ;  /* 0x005800002f08783b */ /* 0x000ee20000004200 */
[----:B------:R-:W5:Y:S04]  /*5fa0*/  MUFU.EX2 R149, R155 ;  /* 0x0000009b00957308 */ /* 0x000f680000000800 */
[----:B------:R-:W-:Y:S04]  /*5fb0*/  MUFU.EX2 R182, R182 ;  /* 0x000000b600b67308 */ /* 0x000fe80000000800 */
[----:B------:R-:W5:Y:S04]  /*5fc0*/  MUFU.EX2 R153, R153 ;  /* 0x0000009900997308 */ /* 0x000f680000000800 */
[----:B------:R-:W-:Y:S04]  /*5fd0*/  MUFU.EX2 R151, R252 ;  /* 0x000000fc00977308 */ /* 0x000fe80000000800 */
[----:B------:R-:W5:Y:S01]  /*5fe0*/  MUFU.EX2 R192, R192 ;  /* 0x000000c000c07308 */ /* 0x000f620000000800 */
        /* <DEDUP_REMOVED lines=14> */
[----:B----4-:R-:W-:Y:S01]  /*60d0*/  F2FP.BF16.F32.PACK_AB R4, R180, R147 ;  /* 0x00000093b404723e */ /* 0x010fe200000010ff */
[--C-:B------:R-:W-:Y:S01]  /*60e0*/  FFMA.FTZ R159, R234, R142, -R145.reuse ;  /* 0x0000008eea9f7223 */ /* 0x100fe20000010891 */
[----:B-----5:R-:W-:Y:S01]  /*60f0*/  F2FP.BF16.F32.PACK_AB R6, R149, R178 ;  /* 0x000000b29506723e */ /* 0x020fe200000010ff */
[--C-:B------:R-:W-:Y:S01]  /*6100*/  FFMA.FTZ R240, R240, R142, -R145.reuse ;  /* 0x0000008ef0f07223 */ /* 0x100fe20000010891 */
[----:B------:R-:W-:Y:S01]  /*6110*/  F2FP.BF16.F32.PACK_AB R5, R153, R182 ;  /* 0x000000b69905723e */ /* 0x000fe200000010ff */
[-C--:B------:R-:W-:Y:S01]  /*6120*/  FFMA.FTZ R155, R232, R142.reuse, -R145 ;  /* 0x0000008ee89b7223 */ /* 0x080fe20000010891 */
[----:B------:R-:W-:Y:S01]  /*6130*/  F2FP.BF16.F32.PACK_AB R7, R192, R151 ;  /* 0x00000097c007723e */ /* 0x000fe200000010ff */
[-CC-:B------:R-:W-:Y:S01]  /*6140*/  FFMA.FTZ R161, R248, R142.reuse, -R141.reuse ;  /* 0x0000008ef8a17223 */ /* 0x180fe2000001088d */
[-C--:B------:R-:W-:Y:S01]  /*6150*/  FFMA.FTZ R163, R244, R142.reuse, -R141 ;  /* 0x0000008ef4a37223 */ /* 0x080fe2000001088d */
[----:B------:R-:W-:Y:S04]  /*6160*/  LDSM.16.MT88.4 R36, [R47+0x6000] ;  /* 0x006000002f24783b */ /* 0x000fe80000004200 */
[C---:B------:R-:W-:Y:S08]  /*6170*/  HMMA.16816.F32.BF16 R120, R4.reuse, R32, R120 ;  /* 0x000000200478723c */ /* 0x040ff00000041878 */
[C---:B------:R-:W-:Y:S01]  /*6180*/  HMMA.16816.F32.BF16 R116, R4.reuse, R34, R116 ;  /* 0x000000220474723c */ /* 0x040fe20000041874 */
[----:B------:R-:W4:Y:S07]  /*6190*/  LDSM.16.MT88.4 R32, [R42+0x5800] ;  /* 0x005800002a20783b */ /* 0x000f2e0000004200 */
[----:B---3--:R-:W-:Y:S01]  /*61a0*/  HMMA.16816.F32.BF16 R96, R4, R12, R96 ;  /* 0x0000000c0460723c */ /* 0x008fe20000041860 */
[----:B------:R-:W-:-:S04]  /*61b0*/  FFMA.FTZ R12, R242, R142, -R145 ;  /* 0x0000008ef20c7223 */ /* 0x000fc80000010891 */
[----:B------:R3:W-:Y:S03]  /*61c0*/  MUFU.EX2 R234, R12 ;  /* 0x0000000c00ea7308 */ /* 0x0007e60000000800 */
[C---:B------:R-:W-:Y:S01]  /*61d0*/  HMMA.16816.F32.BF16 R92, R4.reuse, R14, R92 ;  /* 0x0000000e045c723c */ /* 0x040fe2000004185c */
[----:B---3--:R-:W3:Y:S07]  /*61e0*/  LDSM.16.MT88.4 R12, [R42+0x2000] ;  /* 0x002000002a0c783b */ /* 0x008eee0000004200 */
[----:B------:R-:W-:Y:S01]  /*61f0*/  HMMA.16816.F32.BF16 R80, R4, R8, R80 ;  /* 0x000000080450723c */ /* 0x000fe20000041850 */
[----:B------:R5:W-:Y:S01]  /*6200*/  MUFU.EX2 R232, R240 ;  /* 0x000000f000e87308 */ /* 0x000be20000000800 */
[----:B------:R-:W-:-:S06]  /*6210*/  FFMA.FTZ R242, R250, R142, -R141 ;  /* 0x0000008efaf27223 */ /* 0x000fcc000001088d */
[C---:B------:R-:W-:Y:S01]  /*6220*/  HMMA.16816.F32.BF16 R76, R4.reuse, R10, R76 ;  /* 0x0000000a044c723c */ /* 0x040fe2000004184c */
[----:B------:R-:W3:Y:S01]  /*6230*/  LDSM.16.MT88.4 R8, [R64+0x12000] ;  /* 0x012000004008783b */ /* 0x000ee20000004200 */
[----:B-----5:R-:W-:Y:S01]  /*6240*/  FFMA.FTZ R240, R246, R142, -R141 ;  /* 0x0000008ef6f07223 */ /* 0x020fe2000001088d */
[----:B------:R-:W5:Y:S05]  /*6250*/  MUFU.EX2 R155, R155 ;  /* 0x0000009b009b7308 */ /* 0x000f6a0000000800 */
[C---:B------:R-:W-:Y:S01]  /*6260*/  HMMA.16816.F32.BF16 R104, R4.reuse, R16, R104 ;  /* 0x000000100468723c */ /* 0x040fe20000041868 */
[----:B------:R-:W5:Y:S04]  /*6270*/  MUFU.EX2 R159, R159 ;  /* 0x0000009f009f7308 */ /* 0x000f680000000800 */
[----:B------:R-:W-:Y:S03]  /*6280*/  MUFU.EX2 R161, R161 ;  /* 0x000000a100a17308 */ /* 0x000fe60000000800 */
[C---:B------:R-:W-:Y:S01]  /*6290*/  HMMA.16816.F32.BF16 R100, R4.reuse, R18, R100 ;  /* 0x000000120464723c */ /* 0x040fe20000041864 */
[----:B------:R-:W-:Y:S01]  /*62a0*/  LDSM.16.MT88.4 R16, [R47+0x2000] ;  /* 0x002000002f10783b */ /* 0x000fe20000004200 */
[----:B------:R-:W3:Y:S04]  /*62b0*/  MUFU.EX2 R242, R242 ;  /* 0x000000f200f27308 */ /* 0x000ee80000000800 */
        /* <DEDUP_REMOVED lines=11> */
[C---:B----4-:R-:W-:Y:S08]  /*6370*/  HMMA.16816.F32.BF16 R72, R4.reuse, R32, R72 ;  /* 0x000000200448723c */ /* 0x050ff00000041848 */
[----:B------:R-:W-:Y:S01]  /*6380*/  HMMA.16816.F32.BF16 R68, R4, R34, R68 ;  /* 0x000000220444723c */ /* 0x000fe20000041844 */
[----:B-----5:R-:W-:Y:S01]  /*6390*/  F2FP.BF16.F32.PACK_AB R4, R155, R232 ;  /* 0x000000e89b04723e */ /* 0x020fe200000010ff */
[--C-:B------:R-:W-:Y:S01]  /*63a0*/  FFMA.FTZ R165, R238, R142, -R145.reuse ;  /* 0x0000008eeea57223 */ /* 0x100fe20000010891 */
[----:B------:R-:W-:Y:S01]  /*63b0*/  F2FP.BF16.F32.PACK_AB R6, R159, R234 ;  /* 0x000000ea9f06723e */ /* 0x000fe200000010ff */
[-C--:B------:R-:W-:Y:S01]  /*63c0*/  FFMA.FTZ R167, R228, R142.reuse, -R145 ;  /* 0x0000008ee4a77223 */ /* 0x080fe20000010891 */
[----:B---3--:R-:W-:Y:S01]  /*63d0*/  F2FP.BF16.F32.PACK_AB R5, R242, R161 ;  /* 0x000000a1f205723e */ /* 0x008fe200000010ff */
[----:B------:R-:W-:Y:S01]  /*63e0*/  FFMA.FTZ R169, R222, R142, -R141 ;  /* 0x0000008edea97223 */ /* 0x000fe2000001088d */
[----:B------:R-:W-:Y:S01]  /*63f0*/  F2FP.BF16.F32.PACK_AB R7, R163, R240 ;  /* 0x000000f0a307723e */ /* 0x000fe200000010ff */
[-CC-:B------:R-:W-:Y:S01]  /*6400*/  FFMA.FTZ R236, R236, R142.reuse, -R145.reuse ;  /* 0x0000008eecec7223 */ /* 0x180fe20000010891 */
[-C--:B------:R-:W-:Y:S01]  /*6410*/  FFMA.FTZ R226, R226, R142.reuse, -R145 ;  /* 0x0000008ee2e27223 */ /* 0x080fe20000010891 */
[-CC-:B------:R-:W-:Y:S01]  /*6420*/  FFMA.FTZ R218, R218, R142.reuse, -R141.reuse ;  /* 0x0000008edada7223 */ /* 0x180fe2000001088d */
[----:B------:R-:W-:Y:S03]  /*6430*/  LDSM.16.MT88.4 R32, [R143+0xe800] ;  /* 0x00e800008f20783b */ /* 0x000fe60000004200 */
[C---:B------:R-:W-:Y:S08]  /*6440*/  HMMA.16816.F32.BF16 R104, R4.reuse, R12, R104 ;  /* 0x0000000c0468723c */ /* 0x040ff00000041868 */
[C---:B------:R-:W-:Y:S01]  /*6450*/  HMMA.16816.F32.BF16 R100, R4.reuse, R14, R100 ;  /* 0x0000000e0464723c */ /* 0x040fe20000041864 */
[----:B------:R-:W3:Y:S07]  /*6460*/  LDSM.16.MT88.4 R12, [R42+0x6000] ;  /* 0x006000002a0c783b */ /* 0x000eee0000004200 */
[C---:B------:R-:W-:Y:S08]  /*6470*/  HMMA.16816.F32.BF16 R96, R4.reuse, R8, R96 ;  /* 0x000000080460723c */ /* 0x040ff00000041860 */
[C---:B------:R-:W-:Y:S01]  /*6480*/  HMMA.16816.F32.BF16 R92, R4.reuse, R10, R92 ;  /* 0x0000000a045c723c */ /* 0x040fe2000004185c */
[----:B------:R-:W4:Y:S07]  /*6490*/  LDSM.16.MT88.4 R8, [R42+0x2800] ;  /* 0x002800002a08783b */ /* 0x000f2e0000004200 */
[C---:B------:R-:W-:Y:S01]  /*64a0*/  HMMA.16816.F32.BF16 R80, R4.reuse, R36, R80 ;  /* 0x000000240450723c */ /* 0x040fe20000041850 */
[-CC-:B------:R-:W-:Y:S01]  /*64b0*/  FFMA.FTZ R36, R202, R142.reuse, -R141.reuse ;  /* 0x0000008eca247223 */ /* 0x180fe2000001088d */
[----:B------:R-:W-:Y:S01]  /*64c0*/  FFMA.FTZ R37, R194, R142, -R141 ;  /* 0x0000008ec2257223 */ /* 0x000fe2000001088d */
[----:B------:R-:W-:Y:S04]  /*64d0*/  MUFU.EX2 R165, R165 ;  /* 0x000000a500a57308 */ /* 0x000fe80000000800 */
[----:B------:R-:W5:Y:S04]  /*64e0*/  MUFU.EX2 R228, R236 ;  /* 0x000000ec00e47308 */ /* 0x000f680000000800 */
[----:B------:R-:W-:Y:S04]  /*64f0*/  MUFU.EX2 R167, R167 ;  /* 0x000000a700a77308 */ /* 0x000fe80000000800 */
[----:B------:R-:W5:Y:S04]  /*6500*/  MUFU.EX2 R222, R226 ;  /* 0x000000e200de7308 */ /* 0x000f680000000800 */
[----:B------:R-:W-:Y:S04]  /*6510*/  MUFU.EX2 R169, R169 ;  /* 0x000000a900a97308 */ /* 0x000fe80000000800 */
[----:B------:R-:W4:Y:S04]  /*6520*/  MUFU.EX2 R202, R218 ;  /* 0x000000da00ca7308 */ /* 0x000f280000000800 */
[----:B------:R-:W-:Y:S04]  /*6530*/  MUFU.EX2 R36, R36 ;  /* 0x0000002400247308 */ /* 0x000fe80000000800 */
[----:B------:R-:W4:Y:S01]  /*6540*/  MUFU.EX2 R37, R37 ;  /* 0x0000002500257308 */ /* 0x000f220000000800 */
[C---:B--2---:R-:W-:Y:S08]  /*6550*/  HMMA.16816.F32.BF16 R120, R4.reuse, R28, R120 ;  /* 0x0000001c0478723c */ /* 0x044ff00000041878 */
        /* <DEDUP_REMOVED lines=12> */
[C---:B---3--:R-:W-:Y:S08]  /*6620*/  HMMA.16816.F32.BF16 R72, R4.reuse, R12, R72 ;  /* 0x0000000c0448723c */ /* 0x048ff00000041848 */
[----:B------:R-:W-:Y:S01]  /*6630*/  HMMA.16816.F32.BF16 R68, R4, R14, R68 ;  /* 0x0000000e0444723c */ /* 0x000fe20000041844 */
[----:B-----5:R-:W-:Y:S01]  /*6640*/  F2FP.BF16.F32.PACK_AB R4, R228, R165 ;  /* 0x000000a5e404723e */ /* 0x020fe200000010ff */
[----:B------:R-:W-:Y:S01]  /*6650*/  LDSM.16.MT88.4 R12, [R47+0x6800] ;  /* 0x006800002f0c783b */ /* 0x000fe20000004200 */
[----:B------:R-:W-:-:S02]  /*6660*/  F2FP.BF16.F32.PACK_AB R6, R222, R167 ;  /* 0x000000a7de06723e */ /* 0x000fc400000010ff */
[----:B----4-:R-:W-:Y:S02]  /*6670*/  F2FP.BF16.F32.PACK_AB R5, R202, R169 ;  /* 0x000000a9ca05723e */ /* 0x010fe400000010ff */
[----:B------:R-:W-:-:S07]  /*6680*/  F2FP.BF16.F32.PACK_AB R7, R37, R36 ;  /* 0x000000242507723e */ /* 0x000fce00000010ff */
[C---:B------:R-:W-:Y:S08]  /*6690*/  HMMA.16816.F32.BF16 R104, R4.reuse, R8, R104 ;  /* 0x000000080468723c */ /* 0x040ff00000041868 */
[C---:B------:R-:W-:Y:S01]  /*66a0*/  HMMA.16816.F32.BF16 R100, R4.reuse, R10, R100 ;  /* 0x0000000a0464723c */ /* 0x040fe20000041864 */
[----:B------:R-:W3:Y:S07]  /*66b0*/  LDSM.16.MT88.4 R8, [R42+0x6800] ;  /* 0x006800002a08783b */ /* 0x000eee0000004200 */
[C---:B-1----:R-:W-:Y:S08]  /*66c0*/  HMMA.16816.F32.BF16 R112, R4.reuse, R20, R112 ;  /* 0x000000140470723c */ /* 0x042ff00000041870 */
[C---:B------:R-:W-:Y:S01]  /*66d0*/  HMMA.16816.F32.BF16 R108, R4.reuse, R22, R108 ;  /* 0x00000016046c723c */ /* 0x040fe2000004186c */
[----:B------:R-:W1:Y:S01]  /*66e0*/  LDSM.16.MT88.4 R20, [R47+0x3000] ;  /* 0x003000002f14783b */ /* 0x000e620000004200 */
[-CC-:B------:R-:W-:Y:S01]  /*66f0*/  FFMA.FTZ R38, R176, R142.reuse, -R145.reuse ;  /* 0x0000008eb0267223 */ /* 0x180fe20000010891 */
[-CC-:B------:R-:W-:Y:S01]  /*6700*/  FFMA.FTZ R171, R174, R142.reuse, -R145.reuse ;  /* 0x0000008eaeab7223 */ /* 0x180fe20000010891 */
[-C--:B------:R-:W-:Y:S01]  /*6710*/  FFMA.FTZ R39, R172, R142.reuse, -R145 ;  /* 0x0000008eac277223 */ /* 0x080fe20000010891 */
[-CC-:B------:R-:W-:Y:S01]  /*6720*/  FFMA.FTZ R173, R166, R142.reuse, -R141.reuse ;  /* 0x0000008ea6ad7223 */ /* 0x180fe2000001088d */
[-C--:B------:R-:W-:Y:S01]  /*6730*/  FFMA.FTZ R175, R162, R142.reuse, -R141 ;  /* 0x0000008ea2af7223 */ /* 0x080fe2000001088d */
[-C--:B------:R-:W-:Y:S01]  /*6740*/  FFMA.FTZ R172, R170, R142.reuse, -R145 ;  /* 0x0000008eaaac7223 */ /* 0x080fe20000010891 */
[-CC-:B------:R-:W-:Y:S01]  /*6750*/  FFMA.FTZ R170, R168, R142.reuse, -R141.reuse ;  /* 0x0000008ea8aa7223 */ /* 0x180fe2000001088d */
[----:B------:R-:W-:Y:S01]  /*6760*/  FFMA.FTZ R164, R164, R142, -R141 ;  /* 0x0000008ea4a47223 */ /* 0x000fe2000001088d */
[C---:B--2---:R-:W-:Y:S01]  /*6770*/  HMMA.16816.F32.BF16 R96, R4.reuse, R16, R96 ;  /* 0x000000100460723c */ /* 0x044fe20000041860 */
[----:B------:R-:W-:Y:S07]  /*6780*/  MUFU.EX2 R38, R38 ;  /* 0x0000002600267308 */ /* 0x000fee0000000800 */
[C---:B---3--:R-:W-:Y:S08]  /*6790*/  HMMA.16816.F32.BF16 R72, R4.reuse, R8, R72 ;  /* 0x000000080448723c */ /* 0x048ff00000041848 */
[C---:B------:R-:W-:Y:S01]  /*67a0*/  HMMA.16816.F32.BF16 R68, R4.reuse, R10, R68 ;  /* 0x0000000a0444723c */ /* 0x040fe20000041844 */
[----:B------:R-:W2:Y:S01]  /*67b0*/  LDSM.16.MT88.4 R8, [R47+0x7000] ;  /* 0x007000002f08783b */ /* 0x000ea20000004200 */
[----:B------:R-:W3:Y:S04]  /*67c0*/  MUFU.EX2 R171, R171 ;  /* 0x000000ab00ab7308 */ /* 0x000ee80000000800 */
[----:B------:R-:W-:Y:S02]  /*67d0*/  MUFU.EX2 R39, R39 ;  /* 0x0000002700277308 */ /* 0x000fe40000000800 */
[C---:B------:R-:W-:Y:S01]  /*67e0*/  HMMA.16816.F32.BF16 R92, R4.reuse, R18, R92 ;  /* 0x00000012045c723c */ /* 0x040fe2000004185c */
[----:B------:R-:W4:Y:S01]  /*67f0*/  LDSM.16.MT88.4 R16, [R42+0x3000] ;  /* 0x003000002a10783b */ /* 0x000f220000004200 */
[----:B------:R-:W5:Y:S04]  /*6800*/  MUFU.EX2 R168, R172 ;  /* 0x000000ac00a87308 */ /* 0x000f680000000800 */
[----:B------:R-:W-:Y:S02]  /*6810*/  MUFU.EX2 R166, R170 ;  /* 0x000000aa00a67308 */ /* 0x000fe40000000800 */
[C---:B------:R-:W-:Y:S02]  /*6820*/  HMMA.16816.F32.BF16 R80, R4.reuse, R12, R80 ;  /* 0x0000000c0450723c */ /* 0x040fe40000041850 */
[----:B------:R-:W1:Y:S04]  /*6830*/  MUFU.EX2 R173, R173 ;  /* 0x000000ad00ad7308 */ /* 0x000e680000000800 */
[----:B------:R-:W-:Y:S02]  /*6840*/  MUFU.EX2 R162, R164 ;  /* 0x000000a400a27308 */ /* 0x000fe40000000800 */
[C---:B------:R-:W-:Y:S01]  /*6850*/  HMMA.16816.F32.BF16 R76, R4.reuse, R14, R76 ;  /* 0x0000000e044c723c */ /* 0x040fe2000004184c */
[----:B------:R-:W4:Y:S01]  /*6860*/  LDSM.16.MT88.4 R12, [R64+0x13000] ;  /* 0x01300000400c783b */ /* 0x000f220000004200 */
[----:B------:R-:W2:Y:S06]  /*6870*/  MUFU.EX2 R175, R175 ;  /* 0x000000af00af7308 */ /* 0x000eac0000000800 */
        /* <DEDUP_REMOVED lines=53> */
[----:B---3--:R-:W-:Y:S01]  /*6bd0*/  HMMA.16816.F32.BF16 R120, R4, R32, R120 ;  /* 0x000000200478723c */ /* 0x008fe20000041878 */
[----:B------:R-:W-:Y:S02]  /*6be0*/  FADD.FTZ R58, R58, R59 ;  /* 0x0000003b3a3a7221 */ /* 0x000fe40000010000 */
[----:B------:R-:W-:-:S05]  /*6bf0*/  FADD.FTZ R56, R56, R57 ;  /* 0x0000003938387221 */ /* 0x000fca0000010000 */
[----:B------:R-:W-:Y:S01]  /*6c00*/  HMMA.16816.F32.BF16 R116, R4, R34, R116 ;  /* 0x000000220474723c */ /* 0x000fe20000041874 */
[----:B------:R-:W-:Y:S01]  /*6c10*/  FADD.FTZ R55, R55, R58 ;  /* 0x0000003a37377221 */ /* 0x000fe20000010000 */
[----:B------:R-:W-:-:S06]  /*6c20*/  FADD.FTZ R53, R53, R56 ;  /* 0x0000003835357221 */ /* 0x000fcc0000010000 */
[----:B-1----:R-:W-:Y:S01]  /*6c30*/  HMMA.16816.F32.BF16 R72, R4, R20, R72 ;  /* 0x000000140448723c */ /* 0x002fe20000041848 */
[----:B------:R-:W-:-:S07]  /*6c40*/  FADD.FTZ R54, R54, R55 ;  /* 0x0000003736367221 */ /* 0x000fce0000010000 */
        /* <DEDUP_REMOVED lines=61> */
[----:B------:R-:W-:Y:S02]  /*7020*/  ISETP.GT.U32.AND P1, PT, R146, R207, PT ;  /* 0x000000cf9200720c */ /* 0x000fe40003f24070 */
        /* <DEDUP_REMOVED lines=23> */
[----:B------:R-:W-:-:S04]  /*71a0*/  LEA R4, R132, 0xffffff00, 0x7 ;  /* 0xffffff0084047811 */ /* 0x000fc800078e38ff */
[C---:B------:R-:W-:Y:S02]  /*71b0*/  IADD3 R12, PT, PT, R4.reuse, 0x80, RZ ;  /* 0x00000080040c7810 */ /* 0x040fe40007ffe0ff */
[----:B------:R-:W-:Y:S02]  /*71c0*/  IABS R5, R4 ;  /* 0x0000000400057213 */ /* 0x000fe40000000000 */
        /* <DEDUP_REMOVED lines=58> */
.L_x_5822:
        /* <DEDUP_REMOVED lines=8> */
.L_x_5823:
[----:B------:R-:W-:Y:S05]  /*75f0*/  BSYNC.RECONVERGENT B0 ;  /* 0x0000000000007941 */ /* 0x000fea0003800200 */
.L_x_5821:
[----:B------:R-:W1:Y:S01]  /*7600*/  S2UR UR6, SR_CgaCtaId ;  /* 0x00000000000679c3 */ /* 0x000e620000008800 */
[C---:B------:R-:W-:Y:S01]  /*7610*/  IMAD.SHL.U32 R5, R136.reuse, 0x20, RZ ;  /* 0x0000002088057824 */ /* 0x040fe200078e00ff */
[----:B------:R-:W-:Y:S01]  /*7620*/  SHF.L.U64.HI R4, R136, 0x5, R137 ;  /* 0x0000000588047819 */ /* 0x000fe20000010289 */
[----:B------:R-:W-:Y:S01]  /*7630*/  UMOV UR7, 0x400 ;  /* 0x0000040000077882 */ /* 0x000fe20000000000 */
[----:B------:R-:W-:Y:S01]  /*7640*/  LOP3.LUT R196, R40, 0x38, RZ, 0xc0, !PT ;  /* 0x0000003828c47812 */ /* 0x000fe200078ec0ff */
[----:B------:R-:W-:Y:S01]  /*7650*/  BSSY.RECONVERGENT B1, `(.L_x_5824) ;  /* 0x0000286000017945 */ /* 0x000fe20003800200 */
[----:B------:R-:W-:Y:S02]  /*7660*/  IADD3 R6, P1, PT, R5, R210, RZ ;  /* 0x000000d205067210 */ /* 0x000fe40007f3e0ff */
[----:B------:R-:W-:Y:S02]  /*7670*/  LOP3.LUT R41, R41, R196, RZ, 0x3c, !PT ;  /* 0x000000c429297212 */ /* 0x000fe400078e3cff */
[----:B------:R-:W-:Y:S01]  /*7680*/  IADD3 R8, P4, PT, R6, R5, RZ ;  /* 0x0000000506087210 */ /* 0x000fe20007f9e0ff */
[----:B------:R-:W-:Y:S01]  /*7690*/  IMAD.X R7, R4, 0x1, R211, P1 ;  /* 0x0000000104077824 */ /* 0x000fe200008e06d3 */
[----:B------:R-:W-:-:S02]  /*76a0*/  LOP3.LUT R40, R41, 0x1e00, R40, 0xf8, !PT ;  /* 0x00001e0029287812 */ /* 0x000fc400078ef828 */
[----:B------:R-:W-:Y:S01]  /*76b0*/  IADD3 R16, P1, PT, R8, R5, RZ ;  /* 0x0000000508107210 */ /* 0x000fe20007f3e0ff */
[----:B------:R-:W-:-:S03]  /*76c0*/  IMAD.X R9, R7, 0x1, R4, P4 ;  /* 0x0000000107097824 */ /* 0x000fc600020e0604 */
[----:B------:R-:W-:Y:S01]  /*76d0*/  IADD3 R14, P4, PT, R16, R5, RZ ;  /* 0x00000005100e7210 */ /* 0x000fe20007f9e0ff */
[----:B------:R-:W-:-:S03]  /*76e0*/  IMAD.X R17, R9, 0x1, R4, P1 ;  /* 0x0000000109117824 */ /* 0x000fc600008e0604 */
[-C--:B------:R-:W-:Y:S01]  /*76f0*/  IADD3 R10, P1, PT, R14, R5.reuse, RZ ;  /* 0x000000050e0a7210 */ /* 0x080fe20007f3e0ff */
[--C-:B------:R-:W-:Y:S01]  /*7700*/  IMAD.X R15, R17, 0x1, R4.reuse, P4 ;  /* 0x00000001110f7824 */ /* 0x100fe200020e0604 */
[----:B-1----:R-:W-:Y:S02]  /*7710*/  ULEA UR6, UR6, UR7, 0x18 ;  /* 0x0000000706067291 */ /* 0x002fe4000f8ec0ff */
[----:B------:R-:W-:Y:S01]  /*7720*/  IADD3 R12, P4, PT, R10, R5, RZ ;  /* 0x000000050a0c7210 */ /* 0x000fe20007f9e0ff */
[----:B------:R-:W-:-:S03]  /*7730*/  IMAD.X R11, R15, 0x1, R4, P1 ;  /* 0x000000010f0b7824 */ /* 0x000fc600008e0604 */
[----:B------:R-:W-:Y:S01]  /*7740*/  IMAD.U32 R201, RZ, RZ, UR6 ;  /* 0x00000006ffc97e24 */ /* 0x000fe2000f8e00ff */
[----:B------:R-:W-:Y:S01]  /*7750*/  IADD3 R18, P1, PT, R12, R5, RZ ;  /* 0x000000050c127210 */ /* 0x000fe20007f3e0ff */
[--C-:B------:R-:W-:Y:S02]  /*7760*/  IMAD.X R13, R11, 0x1, R4.reuse, P4 ;  /* 0x000000010b0d7824 */ /* 0x100fe400020e0604 */
[----:B------:R-:W-:Y:S02]  /*7770*/  IMAD R217, R40, 0x2, R201 ;  /* 0x0000000228d97824 */ /* 0x000fe400078e02c9 */
[----:B------:R-:W-:-:S03]  /*7780*/  IMAD.X R19, R13, 0x1, R4, P1 ;  /* 0x000000010d137824 */ /* 0x000fc600008e0604 */
        /* <DEDUP_REMOVED lines=16> */
[----:B------:R2:W-:Y:S04]  /*7890*/  LDGSTS.E.BYPASS.LTC128B.128 [R217+0x13000], desc[UR4][R12.64+0x80] ;  /* 0x130000800cd97fae */ /* 0x0005e8000b981a04 */
[----:B------:R-:W-:Y:S04]  /*78a0*/  LDGSTS.E.BYPASS.LTC128B.128 [R217+0xf800], desc[UR4][R18.64] ;  /* 0x0f80000012d97fae */ /* 0x000fe8000b981a04 */
[----:B------:R3:W-:Y:S04]  /*78b0*/  LDGSTS.E.BYPASS.LTC128B.128 [R217+0x13800], desc[UR4][R18.64+0x80] ;  /* 0x1380008012d97fae */ /* 0x0007e8000b981a04 */
[----:B------:R-:W-:Y:S04]  /*78c0*/  LDSM.16.M88.4 R24, [R200] ;  /* 0x00000000c818783b */ /* 0x000fe80000000200 */
[----:B------:R-:W4:Y:S04]  /*78d0*/  LDSM.16.M88.4 R56, [R199+0x5800] ;  /* 0x00580000c738783b */ /* 0x000f280000000200 */
[----:B-1----:R-:W1:Y:S04]  /*78e0*/  LDSM.16.M88.4 R4, [R199+0x4000] ;  /* 0x00400000c704783b */ /* 0x002e680000000200 */
[----:B------:R-:W5:Y:S04]  /*78f0*/  LDSM.16.M88.4 R64, [R199+0x5000] ;  /* 0x00500000c740783b */ /* 0x000f680000000200 */
[----:B--2---:R-:W-:Y:S04]  /*7900*/  LDSM.16.M88.4 R12, [R190] ;  /* 0x00000000be0c783b */ /* 0x004fe80000000200 */
[----:B------:R-:W-:Y:S04]  /*7910*/  LDSM.16.M88.4 R144, [R199+0x4800] ;  /* 0x00480000c790783b */ /* 0x000fe80000000200 */
[----:B---3--:R-:W2:Y:S04]  /*7920*/  LDSM.16.M88.4 R16, [R188+0x5800] ;  /* 0x00580000bc10783b */ /* 0x008ea80000000200 */
[----:B------:R-:W3:Y:S04]  /*7930*/  LDSM.16.M88.4 R48, [R199+0x6000] ;  /* 0x00600000c730783b */ /* 0x000ee80000000200 */
[----:B------:R-:W3:Y:S04]  /*7940*/  LDSM.16.M88.4 R40, [R199+0x6800] ;  /* 0x00680000c728783b */ /* 0x000ee80000000200 */
        /* <DEDUP_REMOVED lines=8> */
[C---:B-1----:R-:W-:Y:S03]  /*79d0*/  HMMA.16816.F32.BF16 R8, R24.reuse, R4, RZ ;  /* 0x000000041808723c */ /* 0x042fe600000418ff */
[----:B------:R-:W1:Y:S04]  /*79e0*/  LDSM.16.M88.4 R156, [R188+0x6800] ;  /* 0x00680000bc9c783b */ /* 0x000e680000000200 */
[----:B------:R-:W1:Y:S01]  /*79f0*/  LDSM.16.M88.4 R152, [R188+0x7000] ;  /* 0x00700000bc98783b */ /* 0x000e620000000200 */
[C---:B-----5:R-:W-:Y:S03]  /*7a00*/  HMMA.16816.F32.BF16 R140, R24.reuse, R64, RZ ;  /* 0x00000040188c723c */ /* 0x060fe600000418ff */
[----:B------:R-:W-:Y:S04]  /*7a10*/  LDSM.16.M88.4 R180, [R139+0x4000] ;  /* 0x004000008bb4783b */ /* 0x000fe80000000200 */
[----:B------:R-:W-:Y:S01]  /*7a20*/  LDSM.16.M88.4 R176, [R139+0x7000] ;  /* 0x007000008bb0783b */ /* 0x000fe20000000200 */
[C---:B------:R-:W-:Y:S03]  /*7a30*/  HMMA.16816.F32.BF16 R4, R24.reuse, R6, RZ ;  /* 0x000000061804723c */ /* 0x040fe600000418ff */
[----:B------:R-:W0:Y:S05]  /*7a40*/  LDGDEPBAR ;  /* 0x00000000000079af */ /* 0x000e2a0000000000 */
[----:B------:R-:W-:Y:S08]  /*7a50*/  HMMA.16816.F32.BF16 R64, R24, R66, RZ ;  /* 0x000000421840723c */ /* 0x000ff000000418ff */
[C---:B--2---:R-:W-:Y:S08]  /*7a60*/  HMMA.16816.F32.BF16 R60, R12.reuse, R16, R60 ;  /* 0x000000100c3c723c */ /* 0x044ff0000004183c */
[----:B------:R-:W-:Y:S01]  /*7a70*/  HMMA.16816.F32.BF16 R56, R12, R18, R56 ;  /* 0x000000120c38723c */ /* 0x000fe20000041838 */
[----:B------:R-:W2:Y:S07]  /*7a80*/  LDSM.16.M88.4 R16, [R188+0x7800] ;  /* 0x00780000bc10783b */ /* 0x000eae0000000200 */
[C---:B------:R-:W-:Y:S08]  /*7a90*/  HMMA.16816.F32.BF16 R148, R24.reuse, R144, RZ ;  /* 0x000000901894723c */ /* 0x040ff000000418ff */
[C---:B---3--:R-:W-:Y:S08]  /*7aa0*/  HMMA.16816.F32.BF16 R52, R24.reuse, R48, RZ ;  /* 0x000000301834723c */ /* 0x048ff000000418ff */
        /* <DEDUP_REMOVED lines=8> */
[----:B------:R-:W-:Y:S07]  /*7b30*/  LDSM.16.M88.4 R172, [R139+0x4800] ;  /* 0x004800008bac783b */ /* 0x000fee0000000200 */
[C---:B----4-:R-:W-:Y:S08]  /*7b40*/  HMMA.16816.F32.BF16 R8, R12.reuse, R168, R8 ;  /* 0x000000a80c08723c */ /* 0x050ff00000041808 */
[C---:B------:R-:W-:Y:S01]  /*7b50*/  HMMA.16816.F32.BF16 R4, R12.reuse, R170, R4 ;  /* 0x000000aa0c04723c */ /* 0x040fe20000041804 */
[----:B------:R-:W-:Y:S07]  /*7b60*/  LDSM.16.M88.4 R168, [R139+0x5000] ;  /* 0x005000008ba8783b */ /* 0x000fee0000000200 */
[C---:B------:R-:W-:Y:S08]  /*7b70*/  HMMA.16816.F32.BF16 R140, R12.reuse, R20, R140 ;  /* 0x000000140c8c723c */ /* 0x040ff0000004188c */
[C---:B------:R-:W-:Y:S01]  /*7b80*/  HMMA.16816.F32.BF16 R64, R12.reuse, R22, R64 ;  /* 0x000000160c40723c */ /* 0x040fe20000041840 */
[----:B------:R-:W3:Y:S07]  /*7b90*/  LDSM.16.M88.4 R20, [R189] ;  /* 0x00000000bd14783b */ /* 0x000eee0000000200 */
        /* <DEDUP_REMOVED lines=10> */
[C---:B------:R-:W-:Y:S01]  /*7c40*/  HMMA.16816.F32.BF16 R32, R12.reuse, R154, R32 ;  /* 0x0000009a0c20723c */ /* 0x040fe20000041820 */
[----:B------:R-:W1:Y:S07]  /*7c50*/  LDSM.16.M88.4 R152, [R139+0x7800] ;  /* 0x007800008b98783b */ /* 0x000e6e0000000200 */
[C---:B--2---:R-:W-:Y:S08]  /*7c60*/  HMMA.16816.F32.BF16 R28, R12.reuse, R16, R28 ;  /* 0x000000100c1c723c */ /* 0x044ff0000004181c */
[----:B------:R-:W-:Y:S01]  /*7c70*/  HMMA.16816.F32.BF16 R24, R12, R18, R24 ;  /* 0x000000120c18723c */ /* 0x000fe20000041818 */
[----:B------:R-:W-:Y:S04]  /*7c80*/  LDSM.16.M88.4 R16, [R185] ;  /* 0x00000000b910783b */ /* 0x000fe80000000200 */
[----:B------:R-:W2:Y:S03]  /*7c90*/  LDSM.16.M88.4 R12, [R0+0x4000] ;  /* 0x00400000000c783b */ /* 0x000ea60000000200 */
        /* <DEDUP_REMOVED lines=14> */
[----:B------:R-:W-:Y:S07]  /*7d80*/  LDSM.16.M88.4 R160, [R0+0x6000] ;  /* 0x0060000000a0783b */ /* 0x000fee0000000200 */
        /* <DEDUP_REMOVED lines=9> */
[----:B------:R-:W5:Y:S03]  /*7e20*/  LDSM.16.M88.4 R20, [R0+0x7800] ;  /* 0x007800000014783b */ /* 0x000f660000000200 */
        /* <DEDUP_REMOVED lines=15> */
[C---:B-----5:R-:W-:Y:S08]  /*7f20*/  HMMA.16816.F32.BF16 R28, R16.reuse, R20, R28 ;  /* 0x00000014101c723c */ /* 0x060ff0000004181c */
[----:B------:R-:W-:Y:S01]  /*7f30*/  HMMA.16816.F32.BF16 R24, R16, R22, R24 ;  /* 0x000000161018723c */ /* 0x000fe20000041818 */
[----:B------:R-:W-:Y:S07]  /*7f40*/  LDSM.16.M88.4 R20, [R190+0x2000] ;  /* 0x00200000be14783b */ /* 0x000fee0000000200 */
        /* <DEDUP_REMOVED lines=9> */
[----:B------:R-:W5:Y:S03]  /*7fe0*/  LDSM.16.M88.4 R156, [R199+0xb000] ;  /* 0x00b00000c79c783b */ /* 0x000f660000000200 */
[C---:B---3--:R-:W-:Y:S08]  /*7ff0*/  HMMA.16816.F32.BF16 R140, R180.reuse, R172, R140 ;  /* 0x000000acb48c723c */ /* 0x048ff0000004188c */
[C---:B------:R-:W-:Y:S01]  /*8000*/  HMMA.16816.F32.BF16 R64, R180.reuse, R174, R64 ;  /* 0x000000aeb440723c */ /* 0x040fe20000041840 */
[----:B------:R-:W3:Y:S07]  /*8010*/  LDSM.16.M88.4 R172, [R188+0x9000] ;  /* 0x00900000bcac783b */ /* 0x000eee0000000200 */
[C---:B------:R-:W-:Y:S08]  /*8020*/  HMMA.16816.F32.BF16 R60, R180.reuse, R168, R60 ;  /* 0x000000a8b43c723c */ /* 0x040ff0000004183c */
[C---:B------:R-:W-:Y:S01]  /*8030*/  HMMA.16816.F32.BF16 R56, R180.reuse, R170, R56 ;  /* 0x000000aab438723c */ /* 0x040fe20000041838 */
[----:B------:R-:W3:Y:S07]  /*8040*/  LDSM.16.M88.4 R168, [R188+0x9800] ;  /* 0x00980000bca8783b */ /* 0x000eee0000000200 */
[C---:B------:R-:W-:Y:S08]  /*8050*/  HMMA.16816.F32.BF16 R148, R180.reuse, R176, R148 ;  /* 0x000000b0b494723c */ /* 0x040ff00000041894 */
[C---:B------:R-:W-:Y:S08]  /*8060*/  HMMA.16816.F32.BF16 R144, R180.reuse, R178, R144 ;  /* 0x000000b2b490723c */ /* 0x040ff00000041890 */
[C---:B-1----:R-:W-:Y:S08]  /*8070*/  HMMA.16816.F32.BF16 R28, R180.reuse, R152, R28 ;  /* 0x00000098b41c723c */ /* 0x042ff0000004181c */
[----:B------:R-:W-:Y:S01]  /*8080*/  HMMA.16816.F32.BF16 R24, R180, R154, R24 ;  /* 0x0000009ab418723c */ /* 0x000fe20000041818 */
[----:B------:R-:W-:Y:S07]  /*8090*/  LDSM.16.M88.4 R152, [R189+0x2000] ;  /* 0x00200000bd98783b */ /* 0x000fee0000000200 */
[C---:B--2---:R-:W-:Y:S08]  /*80a0*/  HMMA.16816.F32.BF16 R148, R20.reuse, R12, R148 ;  /* 0x0000000c1494723c */ /* 0x044ff00000041894 */
[C---:B------:R-:W-:Y:S01]  /*80b0*/  HMMA.16816.F32.BF16 R144, R20.reuse, R14, R144 ;  /* 0x0000000e1490723c */ /* 0x040fe20000041890 */
[----:B------:R-:W1:Y:S07]  /*80c0*/  LDSM.16.M88.4 R12, [R139+0x8000] ;  /* 0x008000008b0c783b */ /* 0x000e6e0000000200 */
[C---:B----4-:R-:W-:Y:S08]  /*80d0*/  HMMA.16816.F32.BF16 R8, R20.reuse, R16, R8 ;  /* 0x000000101408723c */ /* 0x050ff00000041808 */
[----:B------:R-:W-:Y:S01]  /*80e0*/  HMMA.16816.F32.BF16 R4, R20, R18, R4 ;  /* 0x000000121404723c */ /* 0x000fe20000041804 */
[----:B------:R-:W2:Y:S07]  /*80f0*/  LDSM.16.M88.4 R16, [R188+0xa000] ;  /* 0x00a00000bc10783b */ /* 0x000eae0000000200 */
[C---:B-----5:R-:W-:Y:S08]  /*8100*/  HMMA.16816.F32.BF16 R36, R180.reuse, R156, R36 ;  /* 0x0000009cb424723c */ /* 0x060ff00000041824 */
[----:B------:R-:W-:Y:S01]  /*8110*/  HMMA.16816.F32.BF16 R32, R180, R158, R32 ;  /* 0x0000009eb420723c */ /* 0x000fe20000041820 */
[----:B------:R-:W4:Y:S07]  /*8120*/  LDSM.16.M88.4 R156, [R188+0xa800] ;  /* 0x00a80000bc9c783b */ /* 0x000f2e0000000200 */
[C---:B---3--:R-:W-:Y:S08]  /*8130*/  HMMA.16816.F32.BF16 R140, R20.reuse, R172, R140 ;  /* 0x000000ac148c723c */ /* 0x048ff0000004188c */
[C---:B------:R-:W-:Y:S01]  /*8140*/  HMMA.16816.F32.BF16 R64, R20.reuse, R174, R64 ;  /* 0x000000ae1440723c */ /* 0x040fe20000041840 */
[----:B------:R-:W-:Y:S07]  /*8150*/  LDSM.16.M88.4 R172, [R185+0x2000] ;  /* 0x00200000b9ac783b */ /* 0x000fee0000000200 */
[----:B------:R-:W-:Y:S01]  /*8160*/  HMMA.16816.F32.BF16 R176, R20, R168, R60 ;  /* 0x000000a814b0723c */ /* 0x000fe2000004183c */
[----:B------:R-:W3:Y:S07]  /*8170*/  LDSM.16.M88.4 R60, [R0+0x8000] ;  /* 0x00800000003c783b */ /* 0x000eee0000000200 */
[C---:B------:R-:W-:Y:S08]  /*8180*/  HMMA.16816.F32.BF16 R52, R180.reuse, R164, R52 ;  /* 0x000000a4b434723c */ /* 0x040ff00000041834 */
[----:B------:R-:W-:Y:S01]  /*8190*/  HMMA.16816.F32.BF16 R48, R180, R166, R48 ;  /* 0x000000a6b430723c */ /* 0x000fe20000041830 */
[----:B------:R-:W-:Y:S07]  /*81a0*/  LDSM.16.M88.4 R164, [R188+0xb800] ;  /* 0x00b80000bca4783b */ /* 0x000fee0000000200 */
[----:B------:R-:W-:Y:S01]  /*81b0*/  HMMA.16816.F32.BF16 R56, R20, R170, R56 ;  /* 0x000000aa1438723c */ /* 0x000fe20000041838 */
[----:B------:R-:W5:Y:S07]  /*81c0*/  LDSM.16.M88.4 R168, [R139+0x8800] ;  /* 0x008800008ba8783b */ /* 0x000f6e0000000200 */
[----:B------:R-:W-:Y:S08]  /*81d0*/  HMMA.16816.F32.BF16 R44, R180, R160, R44 ;  /* 0x000000a0b42c723c */ /* 0x000ff0000004182c */
[----:B-1----:R-:W-:Y:S08]  /*81e0*/  HMMA.16816.F32.BF16 R8, R152, R12, R8 ;  /* 0x0000000c9808723c */ /* 0x002ff00000041808 */
[C---:B--2---:R-:W-:Y:S08]  /*81f0*/  HMMA.16816.F32.BF16 R52, R20.reuse, R16, R52 ;  /* 0x000000101434723c */ /* 0x044ff00000041834 */
[----:B------:R-:W-:Y:S01]  /*8200*/  HMMA.16816.F32.BF16 R48, R20, R18, R48 ;  /* 0x000000121430723c */ /* 0x000fe20000041830 */
[----:B------:R-:W1:Y:S07]  /*8210*/  LDSM.16.M88.4 R16, [R0+0x8800] ;  /* 0x008800000010783b */ /* 0x000e6e0000000200 */
[----:B------:R-:W-:Y:S01]  /*8220*/  HMMA.16816.F32.BF16 R40, R180, R162, R40 ;  /* 0x000000a2b428723c */ /* 0x000fe20000041828 */
[----:B------:R-:W2:Y:S07]  /*8230*/  LDSM.16.M88.4 R160, [R188+0xb000] ;  /* 0x00b00000bca0783b */ /* 0x000eae0000000200 */
[----:B----4-:R-:W-:Y:S01]  /*8240*/  HMMA.16816.F32.BF16 R44, R20, R156, R44 ;  /* 0x0000009c142c723c */ /* 0x010fe2000004182c */
[----:B------:R-:W-:-:S05]  /*8250*/  IMAD.SHL.U32 R157, R198, 0x2, RZ ;  /* 0x00000002c69d7824 */ /* 0x000fca00078e00ff */
[----:B------:R-:W-:Y:S02]  /*8260*/  LOP3.LUT R157, R157, 0x6, RZ, 0xc0, !PT ;  /* 0x000000069d9d7812 */ /* 0x000fe400078ec0ff */
[----:B------:R-:W-:Y:S01]  /*8270*/  HMMA.16816.F32.BF16 R4, R152, R14, R4 ;  /* 0x0000000e9804723c */ /* 0x000fe20000041804 */
[----:B------:R-:W4:Y:S02]  /*8280*/  LDSM.16.M88.4 R12, [R139+0x9000] ;  /* 0x009000008b0c783b */ /* 0x000f240000000200 */
[----:B------:R-:W-:-:S05]  /*8290*/  IMAD R156, R132, 0x80, R157 ;  /* 0x00000080849c7824 */ /* 0x000fca00078e029d */
[----:B---3--:R-:W-:Y:S01]  /*82a0*/  HMMA.16816.F32.BF16 R8, R172, R60, R8 ;  /* 0x0000003cac08723c */ /* 0x008fe20000041808 */
[C---:B------:R-:W-:Y:S02]  /*82b0*/  VIADD R61, R156.reuse, 0xffffff00 ;  /* 0xffffff009c3d7836 */ /* 0x040fe40000000000 */
[----:B------:R-:W-:-:S03]  /*82c0*/  VIADD R60, R156, 0xffffff01 ;  /* 0xffffff019c3c7836 */ /* 0x000fc60000000000 */
[----:B------:R-:W-:Y:S02]  /*82d0*/  ISETP.GT.AND P4, PT, R135, R61, PT ;  /* 0x0000003d8700720c */ /* 0x000fe40003f84270 */
[----:B-----5:R-:W-:Y:S01]  /*82e0*/  HMMA.16816.F32.BF16 R148, R152, R168, R148 ;  /* 0x000000a89894723c */ /* 0x020fe20000041894 */
[C---:B------:R-:W-:Y:S02]  /*82f0*/  ISETP.GE.AND P1, PT, R61.reuse, R225, PT ;  /* 0x000000e13d00720c */ /* 0x040fe40003f26270 */
[----:B------:R-:W-:-:S05]  /*8300*/  ISETP.GE.AND P6, PT, R61, R224, PT ;  /* 0x000000e03d00720c */ /* 0x000fca0003fc6270 */
[----:B------:R-:W-:Y:S01]  /*8310*/  HMMA.16816.F32.BF16 R40, R20, R158, R40 ;  /* 0x0000009e1428723c */ /* 0x000fe20000041828 */
[C---:B------:R-:W-:Y:S02]  /*8320*/  VIADD R158, R135.reuse, 0x8 ;  /* 0x00000008879e7836 */ /* 0x040fe40000000000 */
[----:B------:R-:W-:Y:S02]  /*8330*/  FSEL R8, R8, -INF , !P4 ;  /* 0xff80000008087808 */ /* 0x000fe40006000000 */
[----:B------:R-:W-:Y:S02]  /*8340*/  ISETP.GT.AND P4, PT, R135, R60, PT ;  /* 0x0000003c8700720c */ /* 0x000fe40003f84270 */
[----:B------:R-:W-:Y:S01]  /*8350*/  ISETP.GT.AND P5, PT, R158, R61, PT ;  /* 0x0000003d9e00720c */ /* 0x000fe20003fa4270 */
[----:B------:R-:W-:Y:S01]  /*8360*/  HMMA.16816.F32.BF16 R4, R172, R62, R4 ;  /* 0x0000003eac04723c */ /* 0x000fe20000041804 */
[----:B------:R-:W-:Y:S02]  /*8370*/  FSEL R9, R9, -INF , !P4 ;  /* 0xff80000009097808 */ /* 0x000fe40006000000 */
[----:B------:R-:W-:Y:S01]  /*8380*/  FSEL R159, R8, -INF , !P1 ;  /* 0xff800000089f7808 */ /* 0x000fe20004800000 */
[----:B------:R-:W-:Y:S01]  /*8390*/  VIADD R8, R156, 0xffffff08 ;  /* 0xffffff089c087836 */ /* 0x000fe20000000000 */
[----:B------:R-:W-:-:S02]  /*83a0*/  FSEL R10, R10, -INF , !P5 ;  /* 0xff8000000a0a7808 */ /* 0x000fc40006800000 */
[----:B------:R-:W-:Y:S01]  /*83b0*/  ISETP.GT.AND P4, PT, R158, R60, PT ;  /* 0x0000003c9e00720c */ /* 0x000fe20003f84270 */
[----:B-1----:R-:W-:Y:S01]  /*83c0*/  HMMA.16816.F32.BF16 R148, R172, R16, R148 ;  /* 0x00000010ac94723c */ /* 0x002fe20000041894 */
[----:B------:R-:W-:Y:S01]  /*83d0*/  ISETP.GE.AND P1, PT, R60, R225, PT ;  /* 0x000000e13c00720c */ /* 0x000fe20003f26270 */
[----:B------:R-:W-:Y:S01]  /*83e0*/  VIADD R16, R156, 0xffffff09 ;  /* 0xffffff099c107836 */ /* 0x000fe20000000000 */
[----:B------:R-:W-:Y:S02]  /*83f0*/  ISETP.GE.AND P5, PT, R60, R224, PT ;  /* 0x000000e03c00720c */ /* 0x000fe40003fa6270 */
[----:B------:R-:W1:Y:S01]  /*8400*/  LDSM.16.M88.4 R60, [R0+0x9000] ;  /* 0x00900000003c783b */ /* 0x000e620000000200 */
[----:B------:R-:W-:Y:S02]  /*8410*/  FSEL R11, R11, -INF , !P4 ;  /* 0xff8000000b0b7808 */ /* 0x000fe40006000000 */
[----:B--2---:R-:W-:Y:S01]  /*8420*/  HMMA.16816.F32.BF16 R36, R20, R160, R36 ;  /* 0x000000a01424723c */ /* 0x004fe20000041824 */
[----:B------:R-:W-:-:S02]  /*8430*/  FSEL R161, R9, -INF , !P1 ;  /* 0xff80000009a17808 */ /* 0x000fc40004800000 */
[----:B------:R-:W-:Y:S02]  /*8440*/  FSEL R160, R11, -INF , !P5 ;  /* 0xff8000000ba07808 */ /* 0x000fe40006800000 */
[----:B------:R-:W-:Y:S02]  /*8450*/  ISETP.GT.AND P4, PT, R135, R8, PT ;  /* 0x000000088700720c */ /* 0x000fe40003f84270 */
[----:B------:R-:W-:Y:S01]  /*8460*/  ISETP.GE.AND P1, PT, R8, R225, PT ;  /* 0x000000e10800720c */ /* 0x000fe20003f26270 */
[----:B------:R-:W-:Y:S01]  /*8470*/  HMMA.16816.F32.BF16 R32, R20, R162, R32 ;  /* 0x000000a21420723c */ /* 0x000fe20000041820 */
[----:B------:R-:W-:Y:S02]  /*8480*/  FSEL R162, R10, -INF , !P6 ;  /* 0xff8000000aa27808 */ /* 0x000fe40007000000 */
[----:B------:R-:W-:Y:S02]  /*8490*/  ISETP.GE.AND P6, PT, R8, R224, PT ;  /* 0x000000e00800720c */ /* 0x000fe40003fc6270 */
[----:B------:R-:W-:-:S02]  /*84a0*/  ISETP.GT.AND P5, PT, R158, R8, PT ;  /* 0x000000089e00720c */ /* 0x000fc40003fa4270 */
[----:B------:R-:W2:Y:S01]  /*84b0*/  LDSM.16.M88.4 R8, [R139+0x9800] ;  /* 0x009800008b08783b */ /* 0x000ea20000000200 */
[C---:B------:R-:W-:Y:S01]  /*84c0*/  HMMA.16816.F32.BF16 R144, R152.reuse, R170, R144 ;  /* 0x000000aa9890723c */ /* 0x040fe20000041890 */
[----:B------:R-:W-:Y:S02]  /*84d0*/  FSEL R4, R4, -INF , !P4 ;  /* 0xff80000004047808 */ /* 0x000fe40006000000 */
[----:B------:R-:W-:Y:S02]  /*84e0*/  FSEL R6, R6, -INF , !P5 ;  /* 0xff80000006067808 */ /* 0x000fe40006800000 */
[-C--:B------:R-:W-:Y:S02]  /*84f0*/  ISETP.GT.AND P4, PT, R135, R16.reuse, PT ;  /* 0x000000108700720c */ /* 0x080fe40003f84270 */
[----:B------:R-:W-:Y:S01]  /*8500*/  ISETP.GT.AND P5, PT, R158, R16, PT ;  /* 0x000000109e00720c */ /* 0x000fe20003fa4270 */
[----:B----4-:R-:W-:Y:S01]  /*8510*/  HMMA.16816.F32.BF16 R140, R152, R12, R140 ;  /* 0x0000000c988c723c */ /* 0x010fe2000004188c */
[----:B------:R-:W-:Y:S01]  /*8520*/  VIADD R12, R156, 0xffffff10 ;  /* 0xffffff109c0c7836 */ /* 0x000fe20000000000 */
[----:B------:R-:W-:Y:S01]  /*8530*/  FSEL R163, R4, -INF , !P1 ;  /* 0xff80000004a37808 */ /* 0x000fe20004800000 */
[----:B------:R-:W-:Y:S01]  /*8540*/  VIADD R4, R156, 0xffffff11 ;  /* 0xffffff119c047836 */ /* 0x000fe20000000000 */
[----:B------:R-:W-:-:S02]  /*8550*/  FSEL R5, R5, -INF , !P4 ;  /* 0xff80000005057808 */ /* 0x000fc40006000000 */
[----:B------:R-:W-:Y:S02]  /*8560*/  FSEL R7, R7, -INF , !P5 ;  /* 0xff80000007077808 */ /* 0x000fe40006800000 */
[C---:B------:R-:W-:Y:S01]  /*8570*/  ISETP.GE.AND P1, PT, R16.reuse, R225, PT ;  /* 0x000000e11000720c */ /* 0x040fe20003f26270 */
[----:B------:R-:W-:Y:S01]  /*8580*/  HMMA.16816.F32.BF16 R28, R20, R164, R28 ;  /* 0x000000a4141c723c */ /* 0x000fe2000004181c */
[----:B------:R-:W-:Y:S01]  /*8590*/  ISETP.GE.AND P4, PT, R16, R224, PT ;  /* 0x000000e01000720c */ /* 0x000fe20003f86270 */
[----:B------:R-:W-:Y:S01]  /*85a0*/  VIADD R16, R156, 0xffffff19 ;  /* 0xffffff199c107836 */ /* 0x000fe20000000000 */
[----:B------:R-:W-:Y:S02]  /*85b0*/  ISETP.GT.AND P5, PT, R135, R12, PT ;  /* 0x0000000c8700720c */ /* 0x000fe40003fa4270 */
[----:B------:R-:W-:Y:S02]  /*85c0*/  FSEL R249, R5, -INF , !P1 ;  /* 0xff80000005f97808 */ /* 0x000fe40004800000 */
[----:B------:R-:W-:Y:S01]  /*85d0*/  FSEL R148, R148, -INF , !P5 ;  /* 0xff80000094947808 */ /* 0x000fe20006800000 */
[----:B------:R-:W-:Y:S01]  /*85e0*/  HMMA.16816.F32.BF16 R144, R172, R18, R144 ;  /* 0x00000012ac90723c */ /* 0x000fe20000041890 */
[----:B------:R-:W-:-:S02]  /*85f0*/  FSEL R164, R7, -INF , !P4 ;  /* 0xff80000007a47808 */ /* 0x000fc40006000000 */
[----:B------:R-:W-:Y:S02]  /*8600*/  ISETP.GE.AND P1, PT, R12, R225, PT ;  /* 0x000000e10c00720c */ /* 0x000fe40003f26270 */
[----:B------:R-:W-:Y:S02]  /*8610*/  ISETP.GT.AND P5, PT, R158, R12, PT ;  /* 0x0000000c9e00720c */ /* 0x000fe40003fa4270 */
[----:B------:R-:W-:Y:S01]  /*8620*/  ISETP.GT.AND P4, PT, R135, R4, PT ;  /* 0x000000048700720c */ /* 0x000fe20003f84270 */
[----:B------:R-:W-:Y:S01]  /*8630*/  HMMA.16816.F32.BF16 R64, R152, R14, R64 ;  /* 0x0000000e9840723c */ /* 0x000fe20000041840 */
[----:B------:R-:W-:Y:S02]  /*8640*/  FSEL R243, R148, -INF , !P1 ;  /* 0xff80000094f37808 */ /* 0x000fe40004800000 */
[----:B------:R-:W-:Y:S02]  /*8650*/  FSEL R150, R150, -INF , !P5 ;  /* 0xff80000096967808 */ /* 0x000fe40006800000 */
[----:B------:R-:W-:-:S02]  /*8660*/  FSEL R149, R149, -INF , !P4 ;  /* 0xff80000095957808 */ /* 0x000fc40006000000 */
[----:B------:R-:W-:Y:S01]  /*8670*/  FSEL R248, R6, -INF , !P6 ;  /* 0xff80000006f87808 */ /* 0x000fe20007000000 */
[----:B-1----:R-:W-:Y:S01]  /*8680*/  HMMA.16816.F32.BF16 R140, R172, R60, R140 ;  /* 0x0000003cac8c723c */ /* 0x002fe2000004188c */
[C---:B------:R-:W-:Y:S02]  /*8690*/  ISETP.GE.AND P1, PT, R4.reuse, R225, PT ;  /* 0x000000e10400720c */ /* 0x040fe40003f26270 */
[----:B------:R-:W-:Y:S02]  /*86a0*/  ISETP.GE.AND P5, PT, R4, R224, PT ;  /* 0x000000e00400720c */ /* 0x000fe40003fa6270 */
[----:B------:R-:W-:Y:S02]  /*86b0*/  ISETP.GT.AND P4, PT, R158, R4, PT ;  /* 0x000000049e00720c */ /* 0x000fe40003f84270 */
[----:B------:R-:W1:Y:S01]  /*86c0*/  LDSM.16.M88.4 R4, [R0+0x9800] ;  /* 0x009800000004783b */ /* 0x000e620000000200 */
[----:B------:R-:W-:Y:S01]  /*86d0*/  ISETP.GE.AND P6, PT, R12, R224, PT ;  /* 0x000000e00c00720c */ /* 0x000fe20003fc6270 */
[----:B------:R-:W-:Y:S01]  /*86e0*/  VIADD R12, R156, 0xffffff18 ;  /* 0xffffff189c0c7836 */ /* 0x000fe20000000000 */
[----:B------:R-:W-:Y:S01]  /*86f0*/  FSEL R151, R151, -INF , !P4 ;  /* 0xff80000097977808 */ /* 0x000fe20006000000 */
[----:B--2---:R-:W-:Y:S01]  /*8700*/  HMMA.16816.F32.BF16 R176, R152, R8, R176 ;  /* 0x0000000898b0723c */ /* 0x004fe200000418b0 */
[----:B------:R-:W-:Y:S01]  /*8710*/  FSEL R242, R150, -INF , !P6 ;  /* 0xff80000096f27808 */ /* 0x000fe20007000000 */
[C---:B------:R-:W-:Y:S01]  /*8720*/  VIADD R9, R156.reuse, 0xffffff20 ;  /* 0xffffff209c097836 */ /* 0x040fe20000000000 */
[----:B------:R-:W-:Y:S01]  /*8730*/  FSEL R241, R149, -INF , !P1 ;  /* 0xff80000095f17808 */ /* 0x000fe20004800000 */
[----:B------:R-:W-:Y:S01]  /*8740*/  VIADD R8, R156, 0xffffff21 ;  /* 0xffffff219c087836 */ /* 0x000fe20000000000 */
[----:B------:R-:W-:-:S02]  /*8750*/  FSEL R240, R151, -INF , !P5 ;  /* 0xff80000097f07808 */ /* 0x000fc40006800000 */
[----:B------:R-:W-:Y:S01]  /*8760*/  ISETP.GT.AND P4, PT, R135, R12, PT ;  /* 0x0000000c8700720c */ /* 0x000fe20003f84270 */
[----:B------:R-:W-:Y:S01]  /*8770*/  HMMA.16816.F32.BF16 R64, R172, R62, R64 ;  /* 0x0000003eac40723c */ /* 0x000fe20000041840 */
[C---:B------:R-:W-:Y:S02]  /*8780*/  ISETP.GE.AND P1, PT, R12.reuse, R225, PT ;  /* 0x000000e10c00720c */ /* 0x040fe40003f26270 */
[----:B------:R-:W-:Y:S02]  /*8790*/  ISETP.GE.AND P6, PT, R12, R224, PT ;  /* 0x000000e00c00720c */ /* 0x000fe40003fc6270 */
[----:B------:R-:W-:Y:S02]  /*87a0*/  ISETP.GT.AND P5, PT, R158, R12, PT ;  /* 0x0000000c9e00720c */ /* 0x000fe40003fa4270 */
[----:B------:R-:W2:Y:S01]  /*87b0*/  LDSM.16.M88.4 R12, [R139+0xa000] ;  /* 0x00a000008b0c783b */ /* 0x000ea20000000200 */
[----:B------:R-:W-:Y:S01]  /*87c0*/  FSEL R144, R144, -INF , !P4 ;  /* 0xff80000090907808 */ /* 0x000fe20006000000 */
[----:B------:R-:W-:Y:S01]  /*87d0*/  HMMA.16816.F32.BF16 R56, R152, R10, R56 ;  /* 0x0000000a9838723c */ /* 0x000fe20000041838 */
[----:B------:R-:W-:-:S02]  /*87e0*/  FSEL R146, R146, -INF , !P5 ;  /* 0xff80000092927808 */ /* 0x000fc40006800000 */
[-C--:B------:R-:W-:Y:S02]  /*87f0*/  ISETP.GT.AND P4, PT, R135, R16.reuse, PT ;  /* 0x000000108700720c */ /* 0x080fe40003f84270 */
[----:B------:R-:W-:Y:S02]  /*8800*/  ISETP.GT.AND P5, PT, R158, R16, PT ;  /* 0x000000109e00720c */ /* 0x000fe40003fa4270 */
[----:B------:R-:W-:Y:S01]  /*8810*/  FSEL R245, R144, -INF , !P1 ;  /* 0xff80000090f57808 */ /* 0x000fe20004800000 */
[----:B------:R-:W-:Y:S01]  /*8820*/  HMMA.16816.F32.BF16 R24, R20, R166, R24 ;  /* 0x000000a61418723c */ /* 0x000fe20000041818 */
[----:B------:R-:W-:Y:S02]  /*8830*/  FSEL R145, R145, -INF , !P4 ;  /* 0xff80000091917808 */ /* 0x000fe40006000000 */
[----:B------:R-:W-:Y:S02]  /*8840*/  FSEL R147, R147, -INF , !P5 ;  /* 0xff80000093937808 */ /* 0x000fe40006800000 */
[----:B------:R-:W-:-:S02]  /*8850*/  ISETP.GE.AND P1, PT, R16, R225, PT ;  /* 0x000000e11000720c */ /* 0x000fc40003f26270 */
[----:B------:R-:W-:Y:S02]  /*8860*/  ISETP.GE.AND P4, PT, R16, R224, PT ;  /* 0x000000e01000720c */ /* 0x000fe40003f86270 */
[----:B------:R-:W-:Y:S01]  /*8870*/  ISETP.GT.AND P5, PT, R135, R9, PT ;  /* 0x000000098700720c */ /* 0x000fe20003fa4270 */
[----:B------:R-:W3:Y:S01]  /*8880*/  LDSM.16.M88.4 R16, [R139+0xa800] ;  /* 0x00a800008b10783b */ /* 0x000ee20000000200 */
[----:B------:R-:W-:Y:S01]  /*8890*/  FSEL R247, R145, -INF , !P1 ;  /* 0xff80000091f77808 */ /* 0x000fe20004800000 */
[----:B-1----:R-:W-:Y:S01]  /*88a0*/  HMMA.16816.F32.BF16 R176, R172, R4, R176 ;  /* 0x00000004acb0723c */ /* 0x002fe200000418b0 */
[----:B------:R-:W-:Y:S01]  /*88b0*/  FSEL R140, R140, -INF , !P5 ;  /* 0xff8000008c8c7808 */ /* 0x000fe20006800000 */
[C---:B------:R-:W-:Y:S01]  /*88c0*/  VIADD R5, R156.reuse, 0xffffff28 ;  /* 0xffffff289c057836 */ /* 0x040fe20000000000 */
[----:B------:R-:W-:Y:S01]  /*88d0*/  FSEL R244, R147, -INF , !P4 ;  /* 0xff80000093f47808 */ /* 0x000fe20006000000 */
[----:B------:R-:W-:Y:S01]  /*88e0*/  VIADD R4, R156, 0xffffff29 ;  /* 0xffffff299c047836 */ /* 0x000fe20000000000 */
[----:B------:R-:W-:-:S02]  /*88f0*/  ISETP.GE.AND P1, PT, R9, R225, PT ;  /* 0x000000e10900720c */ /* 0x000fc40003f26270 */
[----:B------:R-:W-:Y:S01]  /*8900*/  ISETP.GT.AND P5, PT, R158, R9, PT ;  /* 0x000000099e00720c */ /* 0x000fe20003fa4270 */
[----:B------:R-:W-:Y:S01]  /*8910*/  HMMA.16816.F32.BF16 R56, R172, R6, R56 ;  /* 0x00000006ac38723c */ /* 0x000fe20000041838 */
[----:B------:R-:W-:Y:S02]  /*8920*/  ISETP.GT.AND P4, PT, R135, R8, PT ;  /* 0x000000088700720c */ /* 0x000fe40003f84270 */
[----:B------:R-:W-:Y:S01]  /*8930*/  FSEL R246, R146, -INF , !P6 ;  /* 0xff80000092f67808 */ /* 0x000fe20007000000 */
[----:B------:R-:W-:Y:S01]  /*8940*/  VIADD R146, R132, 0xfffffffe ;  /* 0xfffffffe84927836 */ /* 0x000fe20000000000 */
[----:B------:R-:W-:Y:S02]  /*8950*/  FSEL R227, R140, -INF , !P1 ;  /* 0xff8000008ce37808 */ /* 0x000fe40004800000 */
[----:B------:R-:W-:Y:S02]  /*8960*/  FSEL R142, R142, -INF , !P5 ;  /* 0xff8000008e8e7808 */ /* 0x000fe40006800000 */
[----:B------:R-:W-:Y:S01]  /*8970*/  FSEL R141, R141, -INF , !P4 ;  /* 0xff8000008d8d7808 */ /* 0x000fe20006000000 */
[----:B--2---:R-:W-:Y:S01]  /*8980*/  HMMA.16816.F32.BF16 R52, R152, R12, R52 ;  /* 0x0000000c9834723c */ /* 0x004fe20000041834 */
[-C--:B------:R-:W-:Y:S01]  /*8990*/  ISETP.GE.AND P6, PT, R9, R224.reuse, PT ;  /* 0x000000e00900720c */ /* 0x080fe20003fc6270 */
[----:B------:R-:W-:Y:S01]  /*89a0*/  VIADD R13, R156, 0xffffff40 ;  /* 0xffffff409c0d7836 */ /* 0x000fe20000000000 */
[----:B------:R-:W-:Y:S01]  /*89b0*/  ISETP.GE.AND P1, PT, R8, R225, PT ;  /* 0x000000e10800720c */ /* 0x000fe20003f26270 */
[----:B------:R-:W-:Y:S01]  /*89c0*/  VIADD R12, R156, 0xffffff41 ;  /* 0xffffff419c0c7836 */ /* 0x000fe20000000000 */
[----:B------:R-:W-:-:S02]  /*89d0*/  ISETP.GE.AND P5, PT, R8, R224, PT ;  /* 0x000000e00800720c */ /* 0x000fc40003fa6270 */
[----:B------:R-:W-:Y:S01]  /*89e0*/  ISETP.GT.AND P4, PT, R158, R8, PT ;  /* 0x000000089e00720c */ /* 0x000fe20003f84270 */
[----:B------:R-:W-:Y:S01]  /*89f0*/  HMMA.16816.F32.BF16 R48, R152, R14, R48 ;  /* 0x0000000e9830723c */ /* 0x000fe20000041830 */
[----:B------:R-:W1:Y:S01]  /*8a00*/  LDSM.16.M88.4 R8, [R0+0xa000] ;  /* 0x00a000000008783b */ /* 0x000e620000000200 */
[----:B------:R-:W-:Y:S02]  /*8a10*/  FSEL R236, R142, -INF , !P6 ;  /* 0xff8000008eec7808 */ /* 0x000fe40007000000 */
[----:B------:R-:W-:Y:S02]  /*8a20*/  FSEL R143, R143, -INF , !P4 ;  /* 0xff8000008f8f7808 */ /* 0x000fe40006000000 */
[-C--:B------:R-:W-:Y:S02]  /*8a30*/  ISETP.GT.AND P4, PT, R135, R5.reuse, PT ;  /* 0x000000058700720c */ /* 0x080fe40003f84270 */
[----:B------:R-:W-:Y:S02]  /*8a40*/  FSEL R234, R143, -INF , !P5 ;  /* 0xff8000008fea7808 */ /* 0x000fe40006800000 */
[----:B------:R-:W-:-:S02]  /*8a50*/  ISETP.GT.AND P5, PT, R158, R5, PT ;  /* 0x000000059e00720c */ /* 0x000fc40003fa4270 */
[----:B------:R-:W-:Y:S01]  /*8a60*/  FSEL R235, R141, -INF , !P1 ;  /* 0xff8000008deb7808 */ /* 0x000fe20004800000 */
[C---:B---3--:R-:W-:Y:S01]  /*8a70*/  HMMA.16816.F32.BF16 R44, R152.reuse, R16, R44 ;  /* 0x00000010982c723c */ /* 0x048fe2000004182c */
[----:B------:R-:W-:Y:S02]  /*8a80*/  FSEL R64, R64, -INF , !P4 ;  /* 0xff80000040407808 */ /* 0x000fe40006000000 */
[C---:B------:R-:W-:Y:S02]  /*8a90*/  ISETP.GE.AND P1, PT, R5.reuse, R225, PT ;  /* 0x000000e10500720c */ /* 0x040fe40003f26270 */
[----:B------:R-:W-:Y:S01]  /*8aa0*/  ISETP.GE.AND P6, PT, R5, R224, PT ;  /* 0x000000e00500720c */ /* 0x000fe20003fc6270 */
[----:B------:R-:W-:Y:S01]  /*8ab0*/  VIADD R5, R156, 0xffffff30 ;  /* 0xffffff309c057836 */ /* 0x000fe20000000000 */
[-C--:B------:R-:W-:Y:S01]  /*8ac0*/  ISETP.GT.AND P4, PT, R135, R4.reuse, PT ;  /* 0x000000048700720c */ /* 0x080fe20003f84270 */
[----:B------:R-:W-:Y:S01]  /*8ad0*/  HMMA.16816.F32.BF16 R40, R152, R18, R40 ;  /* 0x000000129828723c */ /* 0x000fe20000041828 */
[----:B------:R-:W-:Y:S01]  /*8ae0*/  FSEL R66, R66, -INF , !P5 ;  /* 0xff80000042427808 */ /* 0x000fe20006800000 */
[----:B------:R-:W2:Y:S01]  /*8af0*/  LDSM.16.M88.4 R16, [R139+0xb800] ;  /* 0x00b800008b10783b */ /* 0x000ea20000000200 */
[----:B------:R-:W-:-:S02]  /*8b00*/  ISETP.GT.AND P5, PT, R158, R4, PT ;  /* 0x000000049e00720c */ /* 0x000fc40003fa4270 */
[----:B------:R-:W-:Y:S02]  /*8b10*/  FSEL R239, R64, -INF , !P1 ;  /* 0xff80000040ef7808 */ /* 0x000fe40004800000 */
[----:B------:R-:W-:Y:S02]  /*8b20*/  FSEL R65, R65, -INF , !P4 ;  /* 0xff80000041417808 */ /* 0x000fe40006000000 */
[C---:B------:R-:W-:Y:S02]  /*8b30*/  ISETP.GE.AND P1, PT, R4.reuse, R225, PT ;  /* 0x000000e10400720c */ /* 0x040fe40003f26270 */
[----:B------:R-:W-:Y:S01]  /*8b40*/  ISETP.GE.AND P4, PT, R4, R224, PT ;  /* 0x000000e00400720c */ /* 0x000fe20003f86270 */
[----:B------:R-:W-:Y:S01]  /*8b50*/  VIADD R4, R156, 0xffffff31 ;  /* 0xffffff319c047836 */ /* 0x000fe20000000000 */
[----:B------:R-:W-:Y:S02]  /*8b60*/  FSEL R67, R67, -INF , !P5 ;  /* 0xff80000043437808 */ /* 0x000fe40006800000 */
[----:B------:R-:W-:-:S02]  /*8b70*/  ISETP.GT.AND P5, PT, R135, R5, PT ;  /* 0x000000058700720c */ /* 0x000fc40003fa4270 */
[----:B------:R-:W-:Y:S02]  /*8b80*/  FSEL R237, R65, -INF , !P1 ;  /* 0xff80000041ed7808 */ /* 0x000fe40004800000 */
[----:B------:R-:W-:Y:S01]  /*8b90*/  FSEL R176, R176, -INF , !P5 ;  /* 0xff800000b0b07808 */ /* 0x000fe20006800000 */
[C---:B-1----:R-:W-:Y:S01]  /*8ba0*/  HMMA.16816.F32.BF16 R52, R172.reuse, R8, R52 ;  /* 0x00000008ac34723c */ /* 0x042fe20000041834 */
[----:B------:R-:W-:Y:S01]  /*8bb0*/  FSEL R232, R67, -INF , !P4 ;  /* 0xff80000043e87808 */ /* 0x000fe20006000000 */
[C---:B------:R-:W-:Y:S01]  /*8bc0*/  VIADD R9, R156.reuse, 0xffffff38 ;  /* 0xffffff389c097836 */ /* 0x040fe20000000000 */
[----:B------:R-:W-:Y:S01]  /*8bd0*/  ISETP.GE.AND P1, PT, R5, R225, PT ;  /* 0x000000e10500720c */ /* 0x000fe20003f26270 */
[----:B------:R-:W-:Y:S01]  /*8be0*/  VIADD R8, R156, 0xffffff39 ;  /* 0xffffff399c087836 */ /* 0x000fe20000000000 */
[----:B------:R-:W-:Y:S02]  /*8bf0*/  ISETP.GT.AND P4, PT, R158, R5, PT ;  /* 0x000000059e00720c */ /* 0x000fe40003f84270 */
[----:B------:R-:W-:Y:S01]  /*8c00*/  ISETP.GT.AND P5, PT, R135, R4, PT ;  /* 0x000000048700720c */ /* 0x000fe20003fa4270 */
[----:B------:R-:W-:Y:S01]  /*8c10*/  HMMA.16816.F32.BF16 R48, R172, R10, R48 ;  /* 0x0000000aac30723c */ /* 0x000fe20000041830 */
[----:B------:R-:W-:-:S02]  /*8c20*/  FSEL R238, R66, -INF , !P6 ;  /* 0xff80000042ee7808 */ /* 0x000fc40007000000 */
[----:B------:R-:W-:Y:S02]  /*8c30*/  FSEL R203, R176, -INF , !P1 ;  /* 0xff800000b0cb7808 */ /* 0x000fe40004800000 */
[----:B------:R-:W-:Y:S02]  /*8c40*/  FSEL R178, R178, -INF , !P4 ;  /* 0xff800000b2b27808 */ /* 0x000fe40006000000 */
[----:B------:R-:W-:Y:S02]  /*8c50*/  FSEL R177, R177, -INF , !P5 ;  /* 0xff800000b1b17808 */ /* 0x000fe40006800000 */
[-C--:B------:R-:W-:Y:S02]  /*8c60*/  ISETP.GE.AND P6, PT, R5, R224.reuse, PT ;  /* 0x000000e00500720c */ /* 0x080fe40003fc6270 */
[C---:B------:R-:W-:Y:S02]  /*8c70*/  ISETP.GE.AND P1, PT, R4.reuse, R225, PT ;  /* 0x000000e10400720c */ /* 0x040fe40003f26270 */
[----:B------:R-:W-:Y:S01]  /*8c80*/  ISETP.GE.AND P4, PT, R4, R224, PT ;  /* 0x000000e00400720c */ /* 0x000fe20003f86270 */
[----:B--2---:R-:W-:Y:S01]  /*8c90*/  HMMA.16816.F32.BF16 R28, R152, R16, R28 ;  /* 0x00000010981c723c */ /* 0x004fe2000004181c */
[----:B------:R-:W-:-:S02]  /*8ca0*/  ISETP.GT.AND P5, PT, R158, R4, PT ;  /* 0x000000049e00720c */ /* 0x000fc40003fa4270 */
[----:B------:R-:W1:Y:S01]  /*8cb0*/  LDSM.16.M88.4 R4, [R0+0xa800] ;  /* 0x00a800000004783b */ /* 0x000e620000000200 */
[----:B------:R-:W-:Y:S02]  /*8cc0*/  FSEL R219, R177, -INF , !P1 ;  /* 0xff800000b1db7808 */ /* 0x000fe40004800000 */
[----:B------:R-:W-:Y:S02]  /*8cd0*/  FSEL R179, R179, -INF , !P5 ;  /* 0xff800000b3b37808 */ /* 0x000fe40006800000 */
[----:B------:R-:W-:Y:S01]  /*8ce0*/  ISETP.GT.AND P5, PT, R135, R9, PT ;  /* 0x000000098700720c */ /* 0x000fe20003fa4270 */
[----:B------:R-:W-:Y:S01]  /*8cf0*/  HMMA.16816.F32.BF16 R24, R152, R18, R24 ;  /* 0x000000129818723c */ /* 0x000fe20000041818 */
[----:B------:R-:W-:Y:S02]  /*8d00*/  FSEL R226, R179, -INF , !P4 ;  /* 0xff800000b3e27808 */ /* 0x000fe40006000000 */
[----:B------:R-:W-:Y:S02]  /*8d10*/  FSEL R56, R56, -INF , !P5 ;  /* 0xff80000038387808 */ /* 0x000fe40006800000 */
[----:B------:R-:W-:-:S02]  /*8d20*/  ISETP.GT.AND P5, PT, R135, R8, PT ;  /* 0x000000088700720c */ /* 0x000fc40003fa4270 */
[----:B------:R-:W-:Y:S02]  /*8d30*/  ISETP.GE.AND P1, PT, R9, R225, PT ;  /* 0x000000e10900720c */ /* 0x000fe40003f26270 */
[C---:B------:R-:W-:Y:S02]  /*8d40*/  ISETP.GT.AND P4, PT, R158.reuse, R9, PT ;  /* 0x000000099e00720c */ /* 0x040fe40003f84270 */
[----:B------:R-:W-:Y:S02]  /*8d50*/  FSEL R57, R57, -INF , !P5 ;  /* 0xff80000039397808 */ /* 0x000fe40006800000 */
[----:B------:R-:W-:Y:S02]  /*8d60*/  ISETP.GT.AND P5, PT, R158, R8, PT ;  /* 0x000000089e00720c */ /* 0x000fe40003fa4270 */
[----:B------:R-:W-:Y:S02]  /*8d70*/  FSEL R222, R178, -INF , !P6 ;  /* 0xff800000b2de7808 */ /* 0x000fe40007000000 */
[----:B------:R-:W-:-:S02]  /*8d80*/  FSEL R195, R56, -INF , !P1 ;  /* 0xff80000038c37808 */ /* 0x000fc40004800000 */
[----:B------:R-:W-:Y:S02]  /*8d90*/  FSEL R58, R58, -INF , !P4 ;  /* 0xff8000003a3a7808 */ /* 0x000fe40006000000 */
[-C--:B------:R-:W-:Y:S02]  /*8da0*/  ISETP.GE.AND P6, PT, R9, R224.reuse, PT ;  /* 0x000000e00900720c */ /* 0x080fe40003fc6270 */
[C---:B------:R-:W-:Y:S02]  /*8db0*/  ISETP.GE.AND P1, PT, R8.reuse, R225, PT ;  /* 0x000000e10800720c */ /* 0x040fe40003f26270 */
[----:B------:R-:W-:Y:S02]  /*8dc0*/  ISETP.GE.AND P4, PT, R8, R224, PT ;  /* 0x000000e00800720c */ /* 0x000fe40003f86270 */
[----:B------:R-:W2:Y:S01]  /*8dd0*/  LDSM.16.M88.4 R8, [R139+0xb000] ;  /* 0x00b000008b08783b */ /* 0x000ea20000000200 */
[----:B------:R-:W-:Y:S02]  /*8de0*/  FSEL R59, R59, -INF , !P5 ;  /* 0xff8000003b3b7808 */ /* 0x000fe40006800000 */
[----:B------:R-:W-:-:S02]  /*8df0*/  ISETP.GT.AND P5, PT, R135, R13, PT ;  /* 0x0000000d8700720c */ /* 0x000fc40003fa4270 */
[----:B------:R-:W-:Y:S02]  /*8e00*/  FSEL R223, R57, -INF , !P1 ;  /* 0xff80000039df7808 */ /* 0x000fe40004800000 */
[----:B------:R-:W-:Y:S01]  /*8e10*/  FSEL R52, R52, -INF , !P5 ;  /* 0xff80000034347808 */ /* 0x000fe20006800000 */
[C---:B-1----:R-:W-:Y:S01]  /*8e20*/  HMMA.16816.F32.BF16 R44, R172.reuse, R4, R44 ;  /* 0x00000004ac2c723c */ /* 0x042fe2000004182c */
[----:B------:R-:W-:Y:S01]  /*8e30*/  ISETP.GT.AND P5, PT, R158, R13, PT ;  /* 0x0000000d9e00720c */ /* 0x000fe20003fa4270 */
[C---:B------:R-:W-:Y:S01]  /*8e40*/  VIADD R5, R156.reuse, 0xffffff48 ;  /* 0xffffff489c057836 */ /* 0x040fe20000000000 */
[----:B------:R-:W-:Y:S01]  /*8e50*/  FSEL R218, R59, -INF , !P4 ;  /* 0xff8000003bda7808 */ /* 0x000fe20006000000 */
[----:B------:R-:W-:Y:S01]  /*8e60*/  VIADD R4, R156, 0xffffff49 ;  /* 0xffffff499c047836 */ /* 0x000fe20000000000 */
[----:B------:R-:W-:Y:S02]  /*8e70*/  FSEL R54, R54, -INF , !P5 ;  /* 0xff80000036367808 */ /* 0x000fe40006800000 */
[----:B------:R-:W-:Y:S01]  /*8e80*/  ISETP.GT.AND P5, PT, R158, R12, PT ;  /* 0x0000000c9e00720c */ /* 0x000fe20003fa4270 */
[----:B------:R-:W-:Y:S01]  /*8e90*/  HMMA.16816.F32.BF16 R40, R172, R6, R40 ;  /* 0x00000006ac28723c */ /* 0x000fe20000041828 */
[----:B------:R-:W-:-:S02]  /*8ea0*/  ISETP.GE.AND P1, PT, R13, R225, PT ;  /* 0x000000e10d00720c */ /* 0x000fc40003f26270 */
[----:B------:R-:W-:Y:S02]  /*8eb0*/  ISETP.GT.AND P4, PT, R135, R12, PT ;  /* 0x0000000c8700720c */ /* 0x000fe40003f84270 */
[----:B------:R-:W-:Y:S02]  /*8ec0*/  FSEL R55, R55, -INF , !P5 ;  /* 0xff80000037377808 */ /* 0x000fe40006800000 */
[----:B------:R-:W-:Y:S02]  /*8ed0*/  ISETP.GT.AND P5, PT, R135, R5, PT ;  /* 0x000000058700720c */ /* 0x000fe40003fa4270 */
[----:B------:R-:W-:Y:S02]  /*8ee0*/  FSEL R228, R58, -INF , !P6 ;  /* 0xff8000003ae47808 */ /* 0x000fe40007000000 */
[----:B------:R-:W-:Y:S02]  /*8ef0*/  FSEL R185, R52, -INF , !P1 ;  /* 0xff80000034b97808 */ /* 0x000fe40004800000 */
[----:B------:R-:W-:-:S02]  /*8f00*/  FSEL R53, R53, -INF , !P4 ;  /* 0xff80000035357808 */ /* 0x000fc40006000000 */
[-C--:B------:R-:W-:Y:S02]  /*8f10*/  ISETP.GE.AND P6, PT, R13, R224.reuse, PT ;  /* 0x000000e00d00720c */ /* 0x080fe40003fc6270 */
[C---:B------:R-:W-:Y:S02]  /*8f20*/  ISETP.GE.AND P1, PT, R12.reuse, R225, PT ;  /* 0x000000e10c00720c */ /* 0x040fe40003f26270 */
[----:B------:R-:W-:Y:S02]  /*8f30*/  ISETP.GE.AND P4, PT, R12, R224, PT ;  /* 0x000000e00c00720c */ /* 0x000fe40003f86270 */
[----:B------:R-:W1:Y:S01]  /*8f40*/  LDSM.16.M88.4 R12, [R0+0xb000] ;  /* 0x00b00000000c783b */ /* 0x000e620000000200 */
[----:B------:R-:W-:Y:S02]  /*8f50*/  FSEL R48, R48, -INF , !P5 ;  /* 0xff80000030307808 */ /* 0x000fe40006800000 */
[----:B------:R-:W-:Y:S01]  /*8f60*/  ISETP.GT.AND P5, PT, R135, R4, PT ;  /* 0x000000048700720c */ /* 0x000fe20003fa4270 */
[----:B--2---:R-:W-:Y:S01]  /*8f70*/  HMMA.16816.F32.BF16 R36, R152, R8, R36 ;  /* 0x000000089824723c */ /* 0x004fe20000041824 */
[----:B------:R-:W-:Y:S01]  /*8f80*/  FSEL R194, R55, -INF , !P4 ;  /* 0xff80000037c27808 */ /* 0x000fe20006000000 */
[----:B------:R-:W-:Y:S01]  /*8f90*/  VIADD R8, R156, 0xffffff59 ;  /* 0xffffff599c087836 */ /* 0x000fe20000000000 */
[----:B------:R-:W-:-:S02]  /*8fa0*/  ISETP.GT.AND P4, PT, R158, R5, PT ;  /* 0x000000059e00720c */ /* 0x000fc40003f84270 */
[----:B------:R-:W-:Y:S02]  /*8fb0*/  FSEL R49, R49, -INF , !P5 ;  /* 0xff80000031317808 */ /* 0x000fe40006800000 */
[----:B------:R-:W-:Y:S01]  /*8fc0*/  FSEL R192, R54, -INF , !P6 ;  /* 0xff80000036c07808 */ /* 0x000fe20007000000 */
[----:B------:R-:W-:Y:S01]  /*8fd0*/  HMMA.16816.F32.BF16 R32, R152, R10, R32 ;  /* 0x0000000a9820723c */ /* 0x000fe20000041820 */
[----:B------:R-:W-:Y:S02]  /*8fe0*/  FSEL R189, R53, -INF , !P1 ;  /* 0xff80000035bd7808 */ /* 0x000fe40004800000 */
[----:B------:R-:W-:Y:S02]  /*8ff0*/  ISETP.GT.AND P5, PT, R158, R4, PT ;  /* 0x000000049e00720c */ /* 0x000fe40003fa4270 */
[C---:B------:R-:W-:Y:S02]  /*9000*/  ISETP.GE.AND P1, PT, R5.reuse, R225, PT ;  /* 0x000000e10500720c */ /* 0x040fe40003f26270 */
[----:B------:R-:W-:Y:S01]  /*9010*/  ISETP.GE.AND P6, PT, R5, R224, PT ;  /* 0x000000e00500720c */ /* 0x000fe20003fc6270 */
[----:B------:R-:W-:Y:S01]  /*9020*/  VIADD R5, R156, 0xffffff50 ;  /* 0xffffff509c057836 */ /* 0x000fe20000000000 */
[----:B------:R-:W-:-:S02]  /*9030*/  FSEL R50, R50, -INF , !P4 ;  /* 0xff80000032327808 */ /* 0x000fc40006000000 */
[----:B------:R-:W-:Y:S02]  /*9040*/  ISETP.GE.AND P4, PT, R4, R224, PT ;  /* 0x000000e00400720c */ /* 0x000fe40003f86270 */
[----:B------:R-:W-:Y:S02]  /*9050*/  FSEL R51, R51, -INF , !P5 ;  /* 0xff80000033337808 */ /* 0x000fe40006800000 */
[----:B------:R-:W-:Y:S02]  /*9060*/  FSEL R191, R48, -INF , !P1 ;  /* 0xff80000030bf7808 */ /* 0x000fe40004800000 */
[----:B------:R-:W-:Y:S01]  /*9070*/  ISETP.GE.AND P1, PT, R4, R225, PT ;  /* 0x000000e10400720c */ /* 0x000fe20003f26270 */
[----:B------:R-:W-:Y:S01]  /*9080*/  VIADD R4, R156, 0xffffff51 ;  /* 0xffffff519c047836 */ /* 0x000fe20000000000 */
[----:B------:R-:W-:Y:S02]  /*9090*/  ISETP.GT.AND P5, PT, R135, R5, PT ;  /* 0x000000058700720c */ /* 0x000fe40003fa4270 */
[----:B------:R-:W-:-:S02]  /*90a0*/  FSEL R190, R51, -INF , !P4 ;  /* 0xff80000033be7808 */ /* 0x000fc40006000000 */
[----:B------:R-:W-:Y:S02]  /*90b0*/  ISETP.GT.AND P4, PT, R158, R5, PT ;  /* 0x000000059e00720c */ /* 0x000fe40003f84270 */
[----:B------:R-:W-:Y:S02]  /*90c0*/  FSEL R193, R49, -INF , !P1 ;  /* 0xff80000031c17808 */ /* 0x000fe40004800000 */
[----:B------:R-:W-:Y:S01]  /*90d0*/  FSEL R44, R44, -INF , !P5 ;  /* 0xff8000002c2c7808 */ /* 0x000fe20006800000 */
[----:B-1----:R-:W-:Y:S01]  /*90e0*/  HMMA.16816.F32.BF16 R36, R172, R12, R36 ;  /* 0x0000000cac24723c */ /* 0x002fe20000041824 */
[----:B------:R-:W-:Y:S02]  /*90f0*/  ISETP.GE.AND P1, PT, R5, R225, PT ;  /* 0x000000e10500720c */ /* 0x000fe40003f26270 */
[----:B------:R-:W-:Y:S02]  /*9100*/  ISETP.GT.AND P5, PT, R135, R4, PT ;  /* 0x000000048700720c */ /* 0x000fe40003fa4270 */
[----:B------:R-:W-:-:S02]  /*9110*/  FSEL R46, R46, -INF , !P4 ;  /* 0xff8000002e2e7808 */ /* 0x000fc40006000000 */
[----:B------:R-:W-:Y:S01]  /*9120*/  ISETP.GT.AND P4, PT, R158, R4, PT ;  /* 0x000000049e00720c */ /* 0x000fe20003f84270 */
[----:B------:R-:W-:Y:S01]  /*9130*/  HMMA.16816.F32.BF16 R32, R172, R14, R32 ;  /* 0x0000000eac20723c */ /* 0x000fe20000041820 */
[----:B------:R-:W-:Y:S02]  /*9140*/  FSEL R183, R44, -INF , !P1 ;  /* 0xff8000002cb77808 */ /* 0x000fe40004800000 */
[----:B------:R-:W-:Y:S02]  /*9150*/  FSEL R45, R45, -INF , !P5 ;  /* 0xff8000002d2d7808 */ /* 0x000fe40006800000 */
[----:B------:R-:W-:Y:S02]  /*9160*/  FSEL R202, R50, -INF , !P6 ;  /* 0xff80000032ca7808 */ /* 0x000fe40007000000 */
[C---:B------:R-:W-:Y:S02]  /*9170*/  ISETP.GE.AND P1, PT, R4.reuse, R225, PT ;  /* 0x000000e10400720c */ /* 0x040fe40003f26270 */
[-C--:B------:R-:W-:Y:S01]  /*9180*/  ISETP.GE.AND P5, PT, R4, R224.reuse, PT ;  /* 0x000000e00400720c */ /* 0x080fe20003fa6270 */
[----:B------:R-:W-:Y:S01]  /*9190*/  VIADD R4, R156, 0xffffff58 ;  /* 0xffffff589c047836 */ /* 0x000fe20000000000 */
[----:B------:R-:W-:-:S02]  /*91a0*/  ISETP.GE.AND P6, PT, R5, R224, PT ;  /* 0x000000e00500720c */ /* 0x000fc40003fc6270 */
[----:B------:R-:W-:Y:S02]  /*91b0*/  FSEL R47, R47, -INF , !P4 ;  /* 0xff8000002f2f7808 */ /* 0x000fe40006000000 */
[----:B------:R-:W-:Y:S02]  /*91c0*/  FSEL R182, R46, -INF , !P6 ;  /* 0xff8000002eb67808 */ /* 0x000fe40007000000 */
[----:B------:R-:W-:Y:S02]  /*91d0*/  FSEL R177, R45, -INF , !P1 ;  /* 0xff8000002db17808 */ /* 0x000fe40004800000 */
[----:B------:R-:W-:Y:S02]  /*91e0*/  FSEL R180, R47, -INF , !P5 ;  /* 0xff8000002fb47808 */ /* 0x000fe40006800000 */
[----:B------:R-:W-:Y:S02]  /*91f0*/  ISETP.GT.AND P4, PT, R135, R4, PT ;  /* 0x000000048700720c */ /* 0x000fe40003f84270 */
[----:B------:R-:W-:-:S02]  /*9200*/  ISETP.GE.AND P1, PT, R4, R225, PT ;  /* 0x000000e10400720c */ /* 0x000fc40003f26270 */
[----:B------:R-:W-:Y:S02]  /*9210*/  ISETP.GE.AND P6, PT, R4, R224, PT ;  /* 0x000000e00400720c */ /* 0x000fe40003fc6270 */
[----:B------:R-:W-:Y:S02]  /*9220*/  ISETP.GT.AND P5, PT, R158, R4, PT ;  /* 0x000000049e00720c */ /* 0x000fe40003fa4270 */
[----:B------:R1:W2:Y:S01]  /*9230*/  LDSM.16.M88.4 R4, [R0+0xb800] ;  /* 0x00b800000004783b */ /* 0x0002a20000000200 */
[----:B------:R-:W-:Y:S01]  /*9240*/  FSEL R40, R40, -INF , !P4 ;  /* 0xff80000028287808 */ /* 0x000fe20006000000 */
[----:B------:R-:W-:-:S04]  /*9250*/  DEPBAR.LE SB0, 0x0 ;  /* 0x000080000000791a */ /* 0x000fc80000000000 */
[----:B------:R-:W-:Y:S01]  /*9260*/  BAR.SYNC.DEFER_BLOCKING 0x0 ;  /* 0x0000000000007b1d */ /* 0x000fe20000010000 */
[-C--:B------:R-:W-:Y:S02]  /*9270*/  ISETP.GT.AND P4, PT, R135, R8.reuse, PT ;  /* 0x000000088700720c */ /* 0x080fe40003f84270 */
[----:B------:R-:W-:Y:S02]  /*9280*/  FSEL R181, R40, -INF , !P1 ;  /* 0xff80000028b57808 */ /* 0x000fe40004800000 */
[----:B------:R-:W-:Y:S02]  /*9290*/  FSEL R42, R42, -INF , !P5 ;  /* 0xff8000002a2a7808 */ /* 0x000fe40006800000 */
[----:B------:R-:W-:Y:S02]  /*92a0*/  FSEL R41, R41, -INF , !P4 ;  /* 0xff80000029297808 */ /* 0x000fe40006000000 */
[----:B------:R-:W-:Y:S02]  /*92b0*/  ISETP.GE.AND P1, PT, R8, R225, PT ;  /* 0x000000e10800720c */ /* 0x000fe40003f26270 */
[----:B------:R-:W-:-:S02]  /*92c0*/  ISETP.GT.AND P5, PT, R158, R8, PT ;  /* 0x000000089e00720c */ /* 0x000fc40003fa4270 */
[----:B------:R-:W-:Y:S01]  /*92d0*/  ISETP.GE.AND P4, PT, R8, R224, PT ;  /* 0x000000e00800720c */ /* 0x000fe20003f86270 */
[C---:B------:R-:W-:Y:S01]  /*92e0*/  VIADD R8, R156.reuse, 0xffffff60 ;  /* 0xffffff609c087836 */ /* 0x040fe20000000000 */
[----:B------:R-:W-:Y:S01]  /*92f0*/  FSEL R43, R43, -INF , !P5 ;  /* 0xff8000002b2b7808 */ /* 0x000fe20006800000 */
[----:B-1----:R-:W-:Y:S01]  /*9300*/  VIADD R0, R156, 0xffffff61 ;  /* 0xffffff619c007836 */ /* 0x002fe20000000000 */
[----:B------:R-:W-:Y:S02]  /*9310*/  FSEL R179, R41, -INF , !P1 ;  /* 0xff80000029b37808 */ /* 0x000fe40004800000 */
[----:B------:R-:W-:Y:S02]  /*9320*/  ISETP.GT.AND P5, PT, R135, R8, PT ;  /* 0x000000088700720c */ /* 0x000fe40003fa4270 */
[----:B------:R-:W-:Y:S02]  /*9330*/  FSEL R178, R43, -INF , !P4 ;  /* 0xff8000002bb27808 */ /* 0x000fe40006000000 */
[----:B------:R-:W-:-:S02]  /*9340*/  FSEL R36, R36, -INF , !P5 ;  /* 0xff80000024247808 */ /* 0x000fc40006800000 */
[-C--:B------:R-:W-:Y:S02]  /*9350*/  ISETP.GE.AND P1, PT, R8, R225.reuse, PT ;  /* 0x000000e10800720c */ /* 0x080fe40003f26270 */
[----:B------:R-:W-:Y:S02]  /*9360*/  ISETP.GT.AND P5, PT, R158, R8, PT ;  /* 0x000000089e00720c */ /* 0x000fe40003fa4270 */
[----:B------:R-:W-:Y:S02]  /*9370*/  ISETP.GT.AND P4, PT, R135, R0, PT ;  /* 0x000000008700720c */ /* 0x000fe40003f84270 */
[----:B------:R-:W-:Y:S02]  /*9380*/  FSEL R171, R36, -INF , !P1 ;  /* 0xff80000024ab7808 */ /* 0x000fe40004800000 */
[----:B------:R-:W-:Y:S01]  /*9390*/  FSEL R38, R38, -INF , !P5 ;  /* 0xff80000026267808 */ /* 0x000fe20006800000 */
[----:B--2---:R-:W-:Y:S01]  /*93a0*/  HMMA.16816.F32.BF16 R28, R172, R4, R28 ;  /* 0x00000004ac1c723c */ /* 0x004fe2000004181c */
[----:B------:R-:W-:Y:S01]  /*93b0*/  FSEL R37, R37, -INF , !P4 ;  /* 0xff80000025257808 */ /* 0x000fe20006000000 */
[----:B------:R-:W-:Y:S01]  /*93c0*/  VIADD R4, R156, 0xffffff70 ;  /* 0xffffff709c047836 */ /* 0x000fe20000000000 */
[----:B------:R-:W-:-:S02]  /*93d0*/  ISETP.GE.AND P1, PT, R0, R225, PT ;  /* 0x000000e10000720c */ /* 0x000fc40003f26270 */
[----:B------:R-:W-:Y:S02]  /*93e0*/  ISETP.GT.AND P5, PT, R158, R0, PT ;  /* 0x000000009e00720c */ /* 0x000fe40003fa4270 */
[-C--:B------:R-:W-:Y:S01]  /*93f0*/  ISETP.GE.AND P4, PT, R0, R224.reuse, PT ;  /* 0x000000e00000720c */ /* 0x080fe20003f86270 */
[----:B------:R-:W-:Y:S01]  /*9400*/  VIADD R0, R156, 0xffffff68 ;  /* 0xffffff689c007836 */ /* 0x000fe20000000000 */
[----:B------:R-:W-:Y:S01]  /*9410*/  FSEL R188, R42, -INF , !P6 ;  /* 0xff8000002abc7808 */ /* 0x000fe20007000000 */
[----:B------:R-:W-:Y:S01]  /*9420*/  HMMA.16816.F32.BF16 R24, R172, R6, R24 ;  /* 0x00000006ac18723c */ /* 0x000fe20000041818 */
[----:B------:R-:W-:Y:S02]  /*9430*/  ISETP.GE.AND P6, PT, R8, R224, PT ;  /* 0x000000e00800720c */ /* 0x000fe40003fc6270 */
[----:B------:R-:W-:Y:S02]  /*9440*/  FSEL R39, R39, -INF , !P5 ;  /* 0xff80000027277808 */ /* 0x000fe40006800000 */
[----:B------:R-:W-:-:S02]  /*9450*/  ISETP.GT.AND P5, PT, R135, R0, PT ;  /* 0x000000008700720c */ /* 0x000fc40003fa4270 */
[----:B------:R-:W-:Y:S02]  /*9460*/  FSEL R176, R38, -INF , !P6 ;  /* 0xff80000026b07808 */ /* 0x000fe40007000000 */
[----:B------:R-:W-:Y:S02]  /*9470*/  FSEL R169, R37, -INF , !P1 ;  /* 0xff80000025a97808 */ /* 0x000fe40004800000 */
[----:B------:R-:W-:Y:S02]  /*9480*/  FSEL R170, R39, -INF , !P4 ;  /* 0xff80000027aa7808 */ /* 0x000fe40006000000 */
[C---:B------:R-:W-:Y:S02]  /*9490*/  ISETP.GE.AND P1, PT, R0.reuse, R225, PT ;  /* 0x000000e10000720c */ /* 0x040fe40003f26270 */
[----:B------:R-:W-:Y:S02]  /*94a0*/  ISETP.GE.AND P6, PT, R0, R224, PT ;  /* 0x000000e00000720c */ /* 0x000fe40003fc6270 */
[----:B------:R-:W-:Y:S01]  /*94b0*/  ISETP.GT.AND P4, PT, R158, R0, PT ;  /* 0x000000009e00720c */ /* 0x000fe20003f84270 */
[----:B------:R-:W-:Y:S01]  /*94c0*/  VIADD R0, R156, 0xffffff69 ;  /* 0xffffff699c007836 */ /* 0x000fe20000000000 */
[----:B------:R-:W-:-:S02]  /*94d0*/  FSEL R32, R32, -INF , !P5 ;  /* 0xff80000020207808 */ /* 0x000fc40006800000 */
[----:B------:R-:W-:Y:S02]  /*94e0*/  FSEL R34, R34, -INF , !P4 ;  /* 0xff80000022227808 */ /* 0x000fe40006000000 */
[----:B------:R-:W-:Y:S02]  /*94f0*/  FSEL R167, R32, -INF , !P1 ;  /* 0xff80000020a77808 */ /* 0x000fe40004800000 */
[-C--:B------:R-:W-:Y:S02]  /*9500*/  ISETP.GT.AND P5, PT, R135, R0.reuse, PT ;  /* 0x000000008700720c */ /* 0x080fe40003fa4270 */
[----:B------:R-:W-:Y:S02]  /*9510*/  ISETP.GT.AND P1, PT, R158, R0, PT ;  /* 0x000000009e00720c */ /* 0x000fe40003f24270 */
[----:B------:R-:W-:Y:S02]  /*9520*/  ISETP.GE.AND P4, PT, R0, R225, PT ;  /* 0x000000e10000720c */ /* 0x000fe40003f86270 */
[----:B------:R-:W-:-:S02]  /*9530*/  FSEL R33, R33, -INF , !P5 ;  /* 0xff80000021217808 */ /* 0x000fc40006800000 */
[----:B------:R-:W-:Y:S02]  /*9540*/  FSEL R35, R35, -INF , !P1 ;  /* 0xff80000023237808 */ /* 0x000fe40004800000 */
[----:B------:R-:W-:Y:S02]  /*9550*/  ISETP.GT.AND P1, PT, R135, R4, PT ;  /* 0x000000048700720c */ /* 0x000fe40003f24270 */
[----:B------:R-:W-:Y:S01]  /*9560*/  ISETP.GE.AND P5, PT, R0, R224, PT ;  /* 0x000000e00000720c */ /* 0x000fe20003fa6270 */
[----:B------:R-:W-:Y:S01]  /*9570*/  VIADD R0, R156, 0xffffff71 ;  /* 0xffffff719c007836 */ /* 0x000fe20000000000 */
[----:B------:R-:W-:Y:S02]  /*9580*/  FSEL R165, R33, -INF , !P4 ;  /* 0xff80000021a57808 */ /* 0x000fe40006000000 */
[----:B------:R-:W-:Y:S02]  /*9590*/  ISETP.GE.AND P4, PT, R4, R225, PT ;  /* 0x000000e10400720c */ /* 0x000fe40003f86270 */
[----:B------:R-:W-:-:S02]  /*95a0*/  FSEL R28, R28, -INF , !P1 ;  /* 0xff8000001c1c7808 */ /* 0x000fc40004800000 */
[-C--:B------:R-:W-:Y:S02]  /*95b0*/  ISETP.GT.AND P1, PT, R135, R0.reuse, PT ;  /* 0x000000008700720c */ /* 0x080fe40003f24270 */
[----:B------:R-:W-:Y:S02]  /*95c0*/  FSEL R145, R28, -INF , !P4 ;  /* 0xff8000001c917808 */ /* 0x000fe40006000000 */
[----:B------:R-:W-:Y:S02]  /*95d0*/  ISETP.GT.AND P4, PT, R158, R0, PT ;  /* 0x000000009e00720c */ /* 0x000fe40003f84270 */
[----:B------:R-:W-:Y:S02]  /*95e0*/  FSEL R168, R34, -INF , !P6 ;  /* 0xff80000022a87808 */ /* 0x000fe40007000000 */
[----:B------:R-:W-:Y:S02]  /*95f0*/  FSEL R166, R35, -INF , !P5 ;  /* 0xff80000023a67808 */ /* 0x000fe40006800000 */
[----:B------:R-:W-:-:S02]  /*9600*/  ISETP.GE.AND P6, PT, R4, R224, PT ;  /* 0x000000e00400720c */ /* 0x000fc40003fc6270 */
[----:B------:R-:W-:Y:S01]  /*9610*/  ISETP.GT.AND P5, PT, R158, R4, PT ;  /* 0x000000049e00720c */ /* 0x000fe20003fa4270 */
[C---:B------:R-:W-:Y:S01]  /*9620*/  VIADD R4, R156.reuse, 0xffffff78 ;  /* 0xffffff789c047836 */ /* 0x040fe20000000000 */
[----:B------:R-:W-:Y:S01]  /*9630*/  FSEL R29, R29, -INF , !P1 ;  /* 0xff8000001d1d7808 */ /* 0x000fe20004800000 */
[----:B------:R-:W-:Y:S01]  /*9640*/  VIADD R156, R156, 0xffffff79 ;  /* 0xffffff799c9c7836 */ /* 0x000fe20000000000 */
[----:B------:R-:W-:Y:S02]  /*9650*/  ISETP.GE.AND P1, PT, R0, R224, PT ;  /* 0x000000e00000720c */ /* 0x000fe40003f26270 */
[----:B------:R-:W-:Y:S02]  /*9660*/  FSEL R31, R31, -INF , !P4 ;  /* 0xff8000001f1f7808 */ /* 0x000fe40006000000 */
[----:B------:R-:W-:Y:S02]  /*9670*/  FSEL R30, R30, -INF , !P5 ;  /* 0xff8000001e1e7808 */ /* 0x000fe40006800000 */
[----:B------:R-:W-:-:S02]  /*9680*/  FSEL R140, R31, -INF , !P1 ;  /* 0xff8000001f8c7808 */ /* 0x000fc40004800000 */
[----:B------:R-:W-:Y:S02]  /*9690*/  ISETP.GT.AND P1, PT, R158, R4, PT ;  /* 0x000000049e00720c */ /* 0x000fe40003f24270 */
[----:B------:R-:W-:Y:S02]  /*96a0*/  ISETP.GE.AND P5, PT, R0, R225, PT ;  /* 0x000000e10000720c */ /* 0x000fe40003fa6270 */
[----:B------:R-:W-:Y:S02]  /*96b0*/  FSEL R26, R26, -INF , !P1 ;  /* 0xff8000001a1a7808 */ /* 0x000fe40004800000 */
[C---:B------:R-:W-:Y:S02]  /*96c0*/  ISETP.GT.AND P1, PT, R135.reuse, R156, PT ;  /* 0x0000009c8700720c */ /* 0x040fe40003f24270 */
[----:B------:R-:W-:Y:S02]  /*96d0*/  ISETP.GT.AND P4, PT, R135, R4, PT ;  /* 0x000000048700720c */ /* 0x000fe40003f84270 */
[----:B------:R-:W-:-:S02]  /*96e0*/  FSEL R25, R25, -INF , !P1 ;  /* 0xff80000019197808 */ /* 0x000fc40004800000 */
[----:B------:R-:W-:Y:S02]  /*96f0*/  ISETP.GT.U32.AND P1, PT, R146, R207, PT ;  /* 0x000000cf9200720c */ /* 0x000fe40003f24070 */
[----:B------:R-:W-:Y:S02]  /*9700*/  FSEL R141, R30, -INF , !P6 ;  /* 0xff8000001e8d7808 */ /* 0x000fe40007000000 */
[----:B------:R-:W-:Y:S02]  /*9710*/  FSEL R144, R29, -INF , !P5 ;  /* 0xff8000001d907808 */ /* 0x000fe40006800000 */
[C---:B------:R-:W-:Y:S02]  /*9720*/  ISETP.GE.AND P6, PT, R4.reuse, R225, PT ;  /* 0x000000e10400720c */ /* 0x040fe40003fc6270 */
[----:B------:R-:W-:Y:S02]  /*9730*/  ISETP.GE.AND P5, PT, R4, R224, PT ;  /* 0x000000e00400720c */ /* 0x000fe40003fa6270 */
[----:B------:R-:W-:-:S02]  /*9740*/  FSEL R24, R24, -INF , !P4 ;  /* 0xff80000018187808 */ /* 0x000fc40006000000 */
[----:B------:R-:W-:Y:S02]  /*9750*/  ISETP.GT.AND P4, PT, R158, R156, PT ;  /* 0x0000009c9e00720c */ /* 0x000fe40003f84270 */
[----:B------:R-:W-:Y:S02]  /*9760*/  FSEL R143, R24, -INF , !P6 ;  /* 0xff800000188f7808 */ /* 0x000fe40007000000 */
[----:B------:R-:W-:Y:S02]  /*9770*/  FSEL R139, R26, -INF , !P5 ;  /* 0xff8000001a8b7808 */ /* 0x000fe40006800000 */
[C---:B------:R-:W-:Y:S02]  /*9780*/  ISETP.GE.AND P6, PT, R156.reuse, R225, PT ;  /* 0x000000e19c00720c */ /* 0x040fe40003fc6270 */
[----:B------:R-:W-:Y:S02]  /*9790*/  ISETP.GE.AND P5, PT, R156, R224, PT ;  /* 0x000000e09c00720c */ /* 0x000fe40003fa6270 */
[----:B------:R-:W-:-:S02]  /*97a0*/  FSEL R0, R27, -INF , !P4 ;  /* 0xff8000001b007808 */ /* 0x000fc40006000000 */
[----:B------:R-:W-:Y:S02]  /*97b0*/  FSEL R142, R25, -INF , !P6 ;  /* 0xff800000198e7808 */ /* 0x000fe40007000000 */
[----:B------:R-:W-:Y:S01]  /*97c0*/  FSEL R0, R0, -INF , !P5 ;  /* 0xff80000000007808 */ /* 0x000fe20006800000 */
[----:B------:R-:W-:Y:S05]  /*97d0*/  @!P1 BRA `(.L_x_5825) ;  /* 0x0000000400b49947 */ /* 0x000fea0003800000 */
[----:B------:R-:W-:Y:S04]  /*97e0*/  BSSY.RECONVERGENT B0, `(.L_x_5826) ;  /* 0x0000048000007945 */ /* 0x000fe80003800200 */
[----:B------:R-:W-:Y:S05]  /*97f0*/  @!P0 BRA `(.L_x_5827) ;  /* 0x0000000000f88947 */ /* 0x000fea0003800000 */
        /* <DEDUP_REMOVED lines=33> */
[----:B------:R-:W-:-:S09]  /*9a10*/  ISETP.GE.AND P4, PT, R11, RZ, PT ;  /* 0x000000ff0b00720c */ /* 0x000fd20003f86270 */
        /* <DEDUP_REMOVED lines=28> */
.L_x_5827:
        /* <DEDUP_REMOVED lines=8> */
.L_x_5828:
[----:B------:R-:W-:Y:S05]  /*9c60*/  BSYNC.RECONVERGENT B0 ;  /* 0x0000000000007941 */ /* 0x000fea0003800200 */
.L_x_5826:
        /* <DEDUP_REMOVED lines=36> */
.L_x_5825:
[----:B------:R-:W-:Y:S05]  /*9eb0*/  BSYNC.RECONVERGENT B1 ;  /* 0x0000000000017941 */ /* 0x000fea0003800200 */
.L_x_5824:
        /* <DEDUP_REMOVED lines=33> */
[----:B------:R-:W-:Y:S01]  /*a0d0*/  LEA R154, R184, R201, 0x1 ;  /* 0x000000c9b89a7211 */ /* 0x000fe200078e08ff */
[----:B------:R-:W1:Y:S03]  /*a0e0*/  SHFL.BFLY PT, R5, R6, 0x2, 0x1f ;  /* 0x0c401f0006057f89 */ /* 0x000e6600000e0000 */
[----:B------:R-:W-:Y:S01]  /*a0f0*/  IADD3 R16, PT, PT, R154, 0xc000, RZ ;  /* 0x0000c0009a107810 */ /* 0x000fe20007ffe0ff */
[----:B------:R-:W3:Y:S04]  /*a100*/  SHFL.BFLY PT, R4, R7, 0x2, 0x1f ;  /* 0x0c401f0007047f89 */ /* 0x000ee800000e0000 */
[----:B------:R-:W-:Y:S04]  /*a110*/  LDSM.16.MT88.4 R12, [R154+0xc000] ;  /* 0x00c000009a0c783b */ /* 0x000fe80000004200 */
[----:B------:R-:W-:Y:S04]  /*a120*/  LDSM.16.MT88.4 R44, [R154+0x10000] ;  /* 0x010000009a2c783b */ /* 0x000fe80000004200 */
[----:B------:R-:W-:Y:S01]  /*a130*/  LDSM.16.MT88.4 R64, [R154+0x10800] ;  /* 0x010800009a40783b */ /* 0x000fe20000004200 */
[----:B-1----:R-:W-:-:S02]  /*a140*/  FMNMX.FTZ R5, R6, R5, !PT ;  /* 0x0000000506057209 */ /* 0x002fc40007810000 */
[----:B---3--:R-:W-:-:S03]  /*a150*/  FMNMX.FTZ R4, R7, R4, !PT ;  /* 0x0000000407047209 */ /* 0x008fc60007810000 */
[----:B------:R-:W1:Y:S04]  /*a160*/  SHFL.BFLY PT, R148, R5, 0x1, 0x1f ;  /* 0x0c201f0005947f89 */ /* 0x000e6800000e0000 */
[----:B------:R-:W3:Y:S01]  /*a170*/  SHFL.BFLY PT, R147, R4, 0x1, 0x1f ;  /* 0x0c201f0004937f89 */ /* 0x000ee200000e0000 */
[----:B-1----:R-:W-:-:S04]  /*a180*/  FMNMX.FTZ R148, R5, R148, !PT ;  /* 0x0000009405947209 */ /* 0x002fc80007810000 */
[----:B------:R-:W-:Y:S02]  /*a190*/  FSETP.NEU.FTZ.AND P4, PT, R148, -INF , PT ;  /* 0xff8000009400780b */ /* 0x000fe40003f9d000 */
[----:B---3--:R-:W-:Y:S02]  /*a1a0*/  FMNMX.FTZ R147, R4, R147, !PT ;  /* 0x0000009304937209 */ /* 0x008fe40007810000 */
[----:B------:R-:W-:Y:S02]  /*a1b0*/  FSEL R5, R148, RZ, P4 ;  /* 0x000000ff94057208 */ /* 0x000fe40002000000 */
[----:B------:R-:W-:-:S03]  /*a1c0*/  FSETP.NEU.FTZ.AND P0, PT, R147, -INF , PT ;  /* 0xff8000009300780b */ /* 0x000fc60003f1d000 */
[----:B------:R-:W-:Y:S01]  /*a1d0*/  FADD.FTZ R8, R134, -R5 ;  /* 0x8000000586087221 */ /* 0x000fe20000010000 */
[----:B------:R-:W-:-:S05]  /*a1e0*/  FSEL R4, R147, RZ, P0 ;  /* 0x000000ff93047208 */ /* 0x000fca0000000000 */
[----:B------:R-:W-:Y:S01]  /*a1f0*/  FADD.FTZ R4, R133, -R4 ;  /* 0x8000000485047221 */ /* 0x000fe20000010000 */
[C---:B--2---:R-:W-:Y:S01]  /*a200*/  FMUL.FTZ R152, R153.reuse, R148 ;  /* 0x0000009499987220 */ /* 0x044fe20000410000 */
[----:B------:R-:W-:-:S04]  /*a210*/  FMUL.FTZ R151, R153, R147 ;  /* 0x0000009399977220 */ /* 0x000fc80000410000 */
[----:B------:R-:W-:Y:S02]  /*a220*/  FSEL R152, R152, RZ, P4 ;  /* 0x000000ff98987208 */ /* 0x000fe40002000000 */
[----:B------:R-:W-:-:S03]  /*a230*/  FSEL R151, R151, RZ, P0 ;  /* 0x000000ff97977208 */ /* 0x000fc60000000000 */
[-CC-:B------:R-:W-:Y:S01]  /*a240*/  FFMA.FTZ R6, R163, R153.reuse, -R152.reuse ;  /* 0x00000099a3067223 */ /* 0x180fe20000010898 */
[----:B------:R-:W-:Y:S01]  /*a250*/  SEL R163, R197, 0xffffffe0, !P3 ;  /* 0xffffffe0c5a37807 */ /* 0x000fe20005800000 */
[-CC-:B------:R-:W-:Y:S01]  /*a260*/  FFMA.FTZ R149, R160, R153.reuse, -R151.reuse ;  /* 0x00000099a0957223 */ /* 0x180fe20000010897 */
[-CC-:B------:R-:W-:Y:S01]  /*a270*/  FFMA.FTZ R150, R162, R153.reuse, -R151.reuse ;  /* 0x00000099a2967223 */ /* 0x180fe20000010897 */
[-CC-:B------:R-:W-:Y:S01]  /*a280*/  FFMA.FTZ R160, R159, R153.reuse, -R152.reuse ;  /* 0x000000999fa07223 */ /* 0x180fe20000010898 */
[----:B------:R-:W-:Y:S01]  /*a290*/  IADD3 R134, PT, PT, R163, R154, RZ ;  /* 0x0000009aa3867210 */ /* 0x000fe20007ffe0ff */
[-CC-:B------:R-:W-:Y:S01]  /*a2a0*/  FFMA.FTZ R158, R161, R153.reuse, -R152.reuse ;  /* 0x00000099a19e7223 */ /* 0x180fe20000010898 */
[-CC-:B------:R-:W-:Y:S01]  /*a2b0*/  FFMA.FTZ R156, R248, R153.reuse, -R151.reuse ;  /* 0x00000099f89c7223 */ /* 0x180fe20000010897 */
[-CC-:B------:R-:W-:Y:S01]  /*a2c0*/  FFMA.FTZ R155, R164, R153.reuse, -R151.reuse ;  /* 0x00000099a49b7223 */ /* 0x180fe20000010897 */
[-CC-:B------:R-:W-:Y:S01]  /*a2d0*/  FFMA.FTZ R162, R249, R153.reuse, -R152.reuse ;  /* 0x00000099f9a27223 */ /* 0x180fe20000010898 */
[----:B------:R-:W1:Y:S01]  /*a2e0*/  LDSM.16.MT88.4 R52, [R134+0x10000] ;  /* 0x010000008634783b */ /* 0x000e620000004200 */
[C---:B------:R-:W-:Y:S01]  /*a2f0*/  FMUL.FTZ R159, R153.reuse, R4 ;  /* 0x00000004999f7220 */ /* 0x040fe20000410000 */
[----:B------:R-:W-:Y:S01]  /*a300*/  FMUL.FTZ R161, R153, R8 ;  /* 0x0000000899a17220 */ /* 0x000fe20000410000 */
[----:B------:R-:W-:Y:S01]  /*a310*/  IADD3 R164, PT, PT, R154, 0xc040, RZ ;  /* 0x0000c0409aa47810 */ /* 0x000fe20007ffe0ff */
[----:B------:R-:W-:Y:S01]  /*a320*/  MUFU.EX2 R150, R150 ;  /* 0x0000009600967308 */ /* 0x000fe20000000800 */
[----:B------:R-:W-:Y:S01]  /*a330*/  @P2 IADD3 R164, PT, PT, R16, -0x40, RZ ;  /* 0xffffffc010a42810 */ /* 0x000fe20007ffe0ff */
[----:B------:R-:W-:Y:S01]  /*a340*/  LDSM.16.MT88.4 R20, [R134+0xc000] ;  /* 0x00c000008614783b */ /* 0x000fe20000004200 */
[-CC-:B------:R-:W-:Y:S01]  /*a350*/  FFMA.FTZ R175, R239, R153.reuse, -R152.reuse ;  /* 0x00000099efaf7223 */ /* 0x180fe20000010898 */
[----:B------:R-:W2:Y:S01]  /*a360*/  MUFU.EX2 R149, R149 ;  /* 0x0000009500957308 */ /* 0x000ea20000000800 */
[----:B------:R-:W-:Y:S01]  /*a370*/  IADD3 R163, PT, PT, R163, R164, RZ ;  /* 0x000000a4a3a37210 */ /* 0x000fe20007ffe0ff */
[----:B------:R-:W3:Y:S01]  /*a380*/  LDSM.16.MT88.4 R28, [R164] ;  /* 0x00000000a41c783b */ /* 0x000ee20000004200 */
[-CC-:B------:R-:W-:Y:S01]  /*a390*/  FFMA.FTZ R172, R237, R153.reuse, -R152.reuse ;  /* 0x00000099edac7223 */ /* 0x180fe20000010898 */
[----:B------:R-:W-:Y:S01]  /*a3a0*/  MUFU.EX2 R156, R156 ;  /* 0x0000009c009c7308 */ /* 0x000fe20000000800 */
[-CC-:B------:R-:W-:Y:S01]  /*a3b0*/  FFMA.FTZ R173, R232, R153.reuse, -R151.reuse ;  /* 0x00000099e8ad7223 */ /* 0x180fe20000010897 */
[----:B------:R-:W4:Y:S01]  /*a3c0*/  LDSM.16.MT88.4 R36, [R163] ;  /* 0x00000000a324783b */ /* 0x000f220000004200 */
[-CC-:B------:R-:W-:Y:S01]  /*a3d0*/  FFMA.FTZ R174, R222, R153.reuse, -R151.reuse ;  /* 0x00000099deae7223 */ /* 0x180fe20000010897 */
[----:B------:R-:W5:Y:S01]  /*a3e0*/  MUFU.EX2 R155, R155 ;  /* 0x0000009b009b7308 */ /* 0x000f620000000800 */
[-CC-:B------:R-:W-:Y:S01]  /*a3f0*/  FFMA.FTZ R186, R203, R153.reuse, -R152.reuse ;  /* 0x00000099cbba7223 */ /* 0x180fe20000010898 */
[----:B------:R-:W4:Y:S01]  /*a400*/  LDSM.16.MT88.4 R60, [R164+0x4000] ;  /* 0x00400000a43c783b */ /* 0x000f220000004200 */
        /* <DEDUP_REMOVED lines=11> */
[----:B-----5:R-:W-:Y:S01]  /*a4c0*/  F2FP.BF16.F32.PACK_AB R7, R155, R156 ;  /* 0x0000009c9b07723e */ /* 0x020fe200000010ff */
[-CC-:B------:R-:W-:Y:S01]  /*a4d0*/  FFMA.FTZ R192, R194, R153.reuse, -R151.reuse ;  /* 0x00000099c2c07223 */ /* 0x180fe20000010897 */
[----:B------:R-:W5:Y:S01]  /*a4e0*/  MUFU.EX2 R162, R162 ;  /* 0x000000a200a27308 */ /* 0x000f620000000800 */
[-CC-:B------:R-:W-:Y:S01]  /*a4f0*/  FFMA.FTZ R194, R185, R153.reuse, -R152.reuse ;  /* 0x00000099b9c27223 */ /* 0x180fe20000010898 */
[-CC-:B------:R-:W-:Y:S01]  /*a500*/  FFMA.FTZ R189, R189, R153.reuse, -R152.reuse ;  /* 0x00000099bdbd7223 */ /* 0x180fe20000010898 */
[-CC-:B------:R-:W-:Y:S01]  /*a510*/  FFMA.FTZ R190, R190, R153.reuse, -R151.reuse ;  /* 0x00000099bebe7223 */ /* 0x180fe20000010897 */
[----:B------:R-:W1:Y:S01]  /*a520*/  MUFU.EX2 R159, R159 ;  /* 0x0000009f009f7308 */ /* 0x000e620000000800 */
        /* <DEDUP_REMOVED lines=12> */
[--C-:B------:R-:W-:Y:S01]  /*a5f0*/  FFMA.FTZ R0, R0, R153, -R151.reuse ;  /* 0x0000009900007223 */ /* 0x100fe20000010897 */
[-C--:B-1----:R-:W-:Y:S01]  /*a600*/  FMUL.FTZ R50, R90, R159.reuse ;  /* 0x0000009f5a327220 */ /* 0x082fe20000410000 */
[-C--:B------:R-:W-:Y:S01]  /*a610*/  FMUL.FTZ R51, R91, R159.reuse ;  /* 0x0000009f5b337220 */ /* 0x080fe20000410000 */
[-C--:B------:R-:W-:Y:S01]  /*a620*/  FMUL.FTZ R86, R86, R159.reuse ;  /* 0x0000009f56567220 */ /* 0x080fe20000410000 */
[----:B------:R-:W-:Y:S01]  /*a630*/  FMUL.FTZ R87, R87, R159 ;  /* 0x0000009f57577220 */ /* 0x000fe20000410000 */
[-C--:B--2---:R-:W-:Y:S01]  /*a640*/  FMUL.FTZ R48, R88, R161.reuse ;  /* 0x000000a158307220 */ /* 0x084fe20000410000 */
        /* <DEDUP_REMOVED lines=23> */
[C---:B---3--:R-:W-:Y:S01]  /*a7c0*/  HMMA.16816.F32.BF16 R24, R4.reuse, R28, R24 ;  /* 0x0000001c0418723c */ /* 0x048fe20000041818 */
        /* <DEDUP_REMOVED lines=12> */
[-CC-:B------:R-:W-:Y:S01]  /*a890*/  FFMA.FTZ R104, R244, R153.reuse, -R151.reuse ;  /* 0x00000099f4687223 */ /* 0x180fe20000010897 */
[-CC-:B------:R-:W-:Y:S01]  /*a8a0*/  FFMA.FTZ R111, R243, R153.reuse, -R152.reuse ;  /* 0x00000099f36f7223 */ /* 0x180fe20000010898 */
[-CC-:B------:R-:W-:Y:S01]  /*a8b0*/  FFMA.FTZ R110, R241, R153.reuse, -R152.reuse ;  /* 0x00000099f16e7223 */ /* 0x180fe20000010898 */
[-CC-:B------:R-:W-:Y:S01]  /*a8c0*/  FFMA.FTZ R108, R245, R153.reuse, -R152.reuse ;  /* 0x00000099f56c7223 */ /* 0x180fe20000010898 */
[--C-:B------:R-:W-:Y:S01]  /*a8d0*/  FFMA.FTZ R107, R247, R153, -R152.reuse ;  /* 0x00000099f76b7223 */ /* 0x100fe20000010898 */
        /* <DEDUP_REMOVED lines=9> */
[----:B------:R-:W-:Y:S01]  /*a970*/  MUFU.EX2 R106, R106 ;  /* 0x0000006a006a7308 */ /* 0x000fe20000000800 */
        /* <DEDUP_REMOVED lines=10> */
[C---:B----4-:R-:W-:Y:S01]  /*aa20*/  HMMA.16816.F32.BF16 R32, R4.reuse, R36, R32 ;  /* 0x000000240420723c */ /* 0x050fe20000041820 */
[----:B------:R-:W-:Y:S01]  /*aa30*/  MUFU.EX2 R111, R111 ;  /* 0x0000006f006f7308 */ /* 0x000fe20000000800 */
[-C--:B------:R-:W-:Y:S01]  /*aa40*/  FMUL.FTZ R116, R116, R161.reuse ;  /* 0x000000a174747220 */ /* 0x080fe20000410000 */
[----:B------:R-:W-:Y:S01]  /*aa50*/  FMUL.FTZ R117, R117, R161 ;  /* 0x000000a175757220 */ /* 0x000fe20000410000 */
[-C--:B------:R-:W-:Y:S01]  /*aa60*/  FMUL.FTZ R94, R94, R159.reuse ;  /* 0x0000009f5e5e7220 */ /* 0x080fe20000410000 */
[----:B------:R-:W2:Y:S01]  /*aa70*/  MUFU.EX2 R110, R110 ;  /* 0x0000006e006e7308 */ /* 0x000ea20000000800 */
[----:B------:R-:W-:Y:S01]  /*aa80*/  FMUL.FTZ R95, R95, R159 ;  /* 0x0000009f5f5f7220 */ /* 0x000fe20000410000 */
[-C--:B------:R-:W-:Y:S01]  /*aa90*/  FMUL.FTZ R92, R92, R161.reuse ;  /* 0x000000a15c5c7220 */ /* 0x080fe20000410000 */
[C---:B------:R-:W-:Y:S01]  /*aaa0*/  HMMA.16816.F32.BF16 R36, R4.reuse, R38, R100 ;  /* 0x000000260424723c */ /* 0x040fe20000041864 */
[----:B------:R-:W-:Y:S01]  /*aab0*/  MUFU.EX2 R108, R108 ;  /* 0x0000006c006c7308 */ /* 0x000fe20000000800 */
[----:B------:R-:W-:Y:S01]  /*aac0*/  FMUL.FTZ R93, R93, R161 ;  /* 0x000000a15d5d7220 */ /* 0x000fe20000410000 */
[-C--:B------:R-:W-:Y:S01]  /*aad0*/  FMUL.FTZ R78, R78, R159.reuse ;  /* 0x0000009f4e4e7220 */ /* 0x080fe20000410000 */
[----:B------:R-:W-:Y:S01]  /*aae0*/  FMUL.FTZ R79, R79, R159 ;  /* 0x0000009f4f4f7220 */ /* 0x000fe20000410000 */
[----:B------:R-:W3:Y:S01]  /*aaf0*/  MUFU.EX2 R107, R107 ;  /* 0x0000006b006b7308 */ /* 0x000ee20000000800 */
        /* <DEDUP_REMOVED lines=12> */
[-CC-:B------:R-:W-:Y:S01]  /*abc0*/  FFMA.FTZ R113, R236, R153.reuse, -R151.reuse ;  /* 0x00000099ec717223 */ /* 0x180fe20000010897 */
[-CC-:B------:R-:W-:Y:S01]  /*abd0*/  FFMA.FTZ R112, R234, R153.reuse, -R151.reuse ;  /* 0x00000099ea707223 */ /* 0x180fe20000010897 */
[-C--:B------:R-:W-:Y:S01]  /*abe0*/  FFMA.FTZ R114, R238, R153.reuse, -R151 ;  /* 0x00000099ee727223 */ /* 0x080fe20000010897 */
[----:B------:R-:W-:Y:S01]  /*abf0*/  LDSM.16.MT88.4 R80, [R134+0x10800] ;  /* 0x010800008650783b */ /* 0x000fe20000004200 */
[----:B------:R-:W-:Y:S01]  /*ac00*/  FFMA.FTZ R115, R235, R153, -R152 ;  /* 0x00000099eb737223 */ /* 0x000fe20000010898 */
[----:B------:R-:W-:Y:S01]  /*ac10*/  MUFU.EX2 R173, R173 ;  /* 0x000000ad00ad7308 */ /* 0x000fe20000000800 */
[C---:B------:R-:W-:Y:S01]  /*ac20*/  HMMA.16816.F32.BF16 R40, R4.reuse, R44, R40 ;  /* 0x0000002c0428723c */ /* 0x040fe20000041828 */
[----:B------:R-:W-:Y:S01]  /*ac30*/  LDSM.16.MT88.4 R68, [R164+0x4800] ;  /* 0x00480000a444783b */ /* 0x000fe20000004200 */
[----:B------:R-:W-:Y:S01]  /*ac40*/  FFMA.FTZ R150, R229, R159, R150 ;  /* 0x0000009fe5967223 */ /* 0x000fe20000010096 */
[----:B------:R-:W-:Y:S01]  /*ac50*/  MUFU.EX2 R113, R113 ;  /* 0x0000007100717308 */ /* 0x000fe20000000800 */
[----:B------:R-:W-:Y:S01]  /*ac60*/  FFMA.FTZ R161, R233, R161, R160 ;  /* 0x000000a1e9a17223 */ /* 0x000fe200000100a0 */
[----:B------:R-:W-:Y:S01]  /*ac70*/  LDSM.16.MT88.4 R124, [R154+0xf800] ;  /* 0x00f800009a7c783b */ /* 0x000fe20000004200 */
[----:B------:R-:W-:Y:S01]  /*ac80*/  FADD.FTZ R149, R149, R150 ;  /* 0x0000009695957221 */ /* 0x000fe20000010000 */
[----:B------:R-:W-:Y:S01]  /*ac90*/  MUFU.EX2 R112, R112 ;  /* 0x0000007000707308 */ /* 0x000fe20000000800 */
[C---:B------:R-:W-:Y:S01]  /*aca0*/  HMMA.16816.F32.BF16 R56, R4.reuse, R60, R56 ;  /* 0x0000003c0438723c */ /* 0x040fe20000041838 */
[----:B------:R-:W-:Y:S01]  /*acb0*/  FADD.FTZ R158, R158, R161 ;  /* 0x000000a19e9e7221 */ /* 0x000fe20000010000 */
[----:B------:R-:W-:Y:S01]  /*acc0*/  FADD.FTZ R156, R156, R149 ;  /* 0x000000959c9c7221 */ /* 0x000fe20000010000 */
[----:B------:R-:W-:Y:S01]  /*acd0*/  MUFU.EX2 R114, R114 ;  /* 0x0000007200727308 */ /* 0x000fe20000000800 */
[----:B------:R-:W-:Y:S01]  /*ace0*/  @P1 IADD3 R226, PT, PT, R132, -0x3, RZ ;  /* 0xfffffffd84e21810 */ /* 0x000fe20007ffe0ff */
[----:B------:R-:W-:Y:S01]  /*acf0*/  FADD.FTZ R133, R133, R158 ;  /* 0x0000009e85857221 */ /* 0x000fe20000010000 */
[----:B------:R-:W-:Y:S01]  /*ad00*/  FADD.FTZ R156, R155, R156 ;  /* 0x0000009c9b9c7221 */ /* 0x000fe20000010000 */
[----:B------:R-:W-:Y:S01]  /*ad10*/  MUFU.EX2 R115, R115 ;  /* 0x0000007300737308 */ /* 0x000fe20000000800 */
[C---:B------:R-:W-:Y:S01]  /*ad20*/  HMMA.16816.F32.BF16 R20, R4.reuse, R22, R116 ;  /* 0x000000160414723c */ /* 0x040fe20000041874 */
[-CC-:B------:R-:W-:Y:S01]  /*ad30*/  FFMA.FTZ R116, R227, R153.reuse, -R152.reuse ;  /* 0x00000099e3747223 */ /* 0x180fe20000010898 */
[-C--:B------:R-:W-:Y:S01]  /*ad40*/  FFMA.FTZ R117, R181, R153.reuse, -R152 ;  /* 0x00000099b5757223 */ /* 0x080fe20000010898 */
[----:B------:R-:W-:Y:S01]  /*ad50*/  MUFU.EX2 R174, R174 ;  /* 0x000000ae00ae7308 */ /* 0x000fe20000000800 */
[----:B------:R-:W-:Y:S01]  /*ad60*/  FFMA.FTZ R181, R178, R153, -R151 ;  /* 0x00000099b2b57223 */ /* 0x000fe20000010897 */
[----:B------:R-:W-:Y:S01]  /*ad70*/  FADD.FTZ R162, R162, R133 ;  /* 0x00000085a2a27221 */ /* 0x000fe20000010000 */
[-C--:B------:R-:W-:Y:S01]  /*ad80*/  MOV R133, R147.reuse ;  /* 0x0000009300857202 */ /* 0x080fe20000000f00 */
[----:B------:R-:W4:Y:S01]  /*ad90*/  MUFU.EX2 R116, R116 ;  /* 0x0000007400747308 */ /* 0x000f220000000800 */
[C---:B------:R-:W-:Y:S01]  /*ada0*/  HMMA.16816.F32.BF16 R44, R4.reuse, R46, R92 ;  /* 0x0000002e042c723c */ /* 0x040fe2000004185c */
[----:B------:R-:W5:Y:S01]  /*adb0*/  LDSM.16.MT88.4 R92, [R134+0xc800] ;  /* 0x00c80000865c783b */ /* 0x000f620000004200 */
[----:B------:R-:W-:Y:S01]  /*adc0*/  @P1 MOV R133, R147 ;  /* 0x0000009300851202 */ /* 0x000fe20000000f00 */
[----:B------:R-:W-:Y:S04]  /*add0*/  MUFU.EX2 R187, R187 ;  /* 0x000000bb00bb7308 */ /* 0x000fe80000000800 */
[----:B------:R-:W-:Y:S01]  /*ade0*/  MUFU.EX2 R184, R184 ;  /* 0x000000b800b87308 */ /* 0x000fe20000000800 */
[C---:B------:R-:W-:Y:S01]  /*adf0*/  HMMA.16816.F32.BF16 R60, R4.reuse, R62, R76 ;  /* 0x0000003e043c723c */ /* 0x040fe2000004184c */
[----:B------:R-:W4:Y:S02]  /*ae00*/  LDSM.16.MT88.4 R76, [R163+0x800] ;  /* 0x00080000a34c783b */ /* 0x000f240000004200 */
[----:B------:R-:W-:Y:S04]  /*ae10*/  MUFU.EX2 R186, R186 ;  /* 0x000000ba00ba7308 */ /* 0x000fe80000000800 */
[----:B------:R-:W4:Y:S01]  /*ae20*/  MUFU.EX2 R203, R203 ;  /* 0x000000cb00cb7308 */ /* 0x000f220000000800 */
[----:B-1----:R-:W-:Y:S01]  /*ae30*/  HMMA.16816.F32.BF16 R72, R4, R84, R72 ;  /* 0x000000540448723c */ /* 0x002fe20000041848 */
[----:B--2---:R-:W-:Y:S01]  /*ae40*/  F2FP.BF16.F32.PACK_AB R84, R110, R111 ;  /* 0x0000006f6e54723e */ /* 0x004fe200000010ff */
[----:B------:R-:W-:Y:S01]  /*ae50*/  FADD.FTZ R111, R111, R162 ;  /* 0x000000a26f6f7221 */ /* 0x000fe20000010000 */
[----:B------:R-:W-:Y:S01]  /*ae60*/  F2FP.BF16.F32.PACK_AB R85, R106, R109 ;  /* 0x0000006d6a55723e */ /* 0x000fe200000010ff */
[----:B------:R-:W-:Y:S01]  /*ae70*/  MUFU.EX2 R222, R222 ;  /* 0x000000de00de7308 */ /* 0x000fe20000000800 */
[----:B------:R-:W-:Y:S01]  /*ae80*/  FADD.FTZ R109, R109, R156 ;  /* 0x0000009c6d6d7221 */ /* 0x000fe20000010000 */
[----:B------:R-:W-:-:S02]  /*ae90*/  FADD.FTZ R111, R110, R111 ;  /* 0x0000006f6e6f7221 */ /* 0x000fc40000010000 */
[----:B------:R-:W-:Y:S01]  /*aea0*/  HMMA.16816.F32.BF16 R4, R4, R86, R100 ;  /* 0x000000560404723c */ /* 0x000fe20000041864 */
[----:B---3--:R-:W-:Y:S01]  /*aeb0*/  F2FP.BF16.F32.PACK_AB R86, R107, R108 ;  /* 0x0000006c6b56723e */ /* 0x008fe200000010ff */
[----:B------:R-:W-:Y:S01]  /*aec0*/  LDSM.16.MT88.4 R100, [R154+0xd000] ;  /* 0x00d000009a64783b */ /* 0x000fe20000004200 */
[----:B------:R-:W-:Y:S01]  /*aed0*/  F2FP.BF16.F32.PACK_AB R87, R104, R105 ;  /* 0x000000696857723e */ /* 0x000fe200000010ff */
[----:B------:R-:W1:Y:S01]  /*aee0*/  MUFU.EX2 R195, R195 ;  /* 0x000000c300c37308 */ /* 0x000e620000000800 */
[----:B------:R-:W-:Y:S01]  /*aef0*/  FADD.FTZ R106, R106, R109 ;  /* 0x0000006d6a6a7221 */ /* 0x000fe20000010000 */
[----:B------:R-:W-:Y:S02]  /*af00*/  FADD.FTZ R108, R108, R111 ;  /* 0x0000006f6c6c7221 */ /* 0x000fe40000010000 */
[----:B------:R-:W2:Y:S01]  /*af10*/  MUFU.EX2 R219, R219 ;  /* 0x000000db00db7308 */ /* 0x000ea20000000800 */
[----:B------:R-:W-:Y:S01]  /*af20*/  FADD.FTZ R105, R105, R106 ;  /* 0x0000006a69697221 */ /* 0x000fe20000010000 */
[----:B------:R-:W-:Y:S01]  /*af30*/  HMMA.16816.F32.BF16 R8, R84, R96, R8 ;  /* 0x000000605408723c */ /* 0x000fe20000041808 */
[----:B------:R-:W-:Y:S01]  /*af40*/  FADD.FTZ R107, R107, R108 ;  /* 0x0000006c6b6b7221 */ /* 0x000fe20000010000 */
[----:B------:R-:W-:Y:S01]  /*af50*/  MUFU.EX2 R223, R223 ;  /* 0x000000df00df7308 */ /* 0x000fe20000000800 */
[----:B------:R-:W-:-:S03]  /*af60*/  FADD.FTZ R104, R104, R105 ;  /* 0x0000006968687221 */ /* 0x000fc60000010000 */
[----:B------:R-:W-:Y:S02]  /*af70*/  MUFU.EX2 R192, R192 ;  /* 0x000000c000c07308 */ /* 0x000fe40000000800 */
[C---:B------:R-:W-:Y:S01]  /*af80*/  HMMA.16816.F32.BF16 R12, R84.reuse, R98, R12 ;  /* 0x00000062540c723c */ /* 0x040fe2000004180c */
[----:B------:R-:W3:Y:S01]  /*af90*/  LDSM.16.MT88.4 R96, [R163+0x4800] ;  /* 0x00480000a360783b */ /* 0x000ee20000004200 */
[----:B------:R-:W-:Y:S04]  /*afa0*/  MUFU.EX2 R194, R194 ;  /* 0x000000c200c27308 */ /* 0x000fe80000000800 */
[----:B------:R-:W2:Y:S02]  /*afb0*/  MUFU.EX2 R189, R189 ;  /* 0x000000bd00bd7308 */ /* 0x000ea40000000800 */
[C---:B------:R-:W-:Y:S02]  /*afc0*/  HMMA.16816.F32.BF16 R40, R84.reuse, R64, R40 ;  /* 0x000000405428723c */ /* 0x040fe40000041828 */
[----:B------:R-:W-:Y:S04]  /*afd0*/  MUFU.EX2 R190, R190 ;  /* 0x000000be00be7308 */ /* 0x000fe80000000800 */
[----:B------:R-:W-:Y:S02]  /*afe0*/  MUFU.EX2 R177, R177 ;  /* 0x000000b100b17308 */ /* 0x000fe40000000800 */
[C---:B------:R-:W-:Y:S01]  /*aff0*/  HMMA.16816.F32.BF16 R44, R84.reuse, R66, R44 ;  /* 0x00000042542c723c */ /* 0x040fe2000004182c */
[----:B------:R-:W1:Y:S01]  /*b000*/  LDSM.16.MT88.4 R64, [R154+0x11000] ;  /* 0x011000009a40783b */ /* 0x000e620000004200 */
[----:B------:R-:W-:Y:S04]  /*b010*/  MUFU.EX2 R181, R181 ;  /* 0x000000b500b57308 */ /* 0x000fe80000000800 */
[----:B------:R-:W-:Y:S02]  /*b020*/  MUFU.EX2 R168, R168 ;  /* 0x000000a800a87308 */ /* 0x000fe40000000800 */
[C---:B-----5:R-:W-:Y:S02]  /*b030*/  HMMA.16816.F32.BF16 R16, R84.reuse, R92, R16 ;  /* 0x0000005c5410723c */ /* 0x060fe40000041810 */
[----:B------:R-:W-:Y:S04]  /*b040*/  MUFU.EX2 R218, R218 ;  /* 0x000000da00da7308 */ /* 0x000fe80000000800 */
[----:B------:R-:W-:Y:S02]  /*b050*/  MUFU.EX2 R165, R165 ;  /* 0x000000a500a57308 */ /* 0x000fe40000000800 */
[C---:B------:R-:W-:Y:S01]  /*b060*/  HMMA.16816.F32.BF16 R20, R84.reuse, R94, R20 ;  /* 0x0000005e5414723c */ /* 0x040fe20000041814 */
[----:B------:R-:W5:Y:S01]  /*b070*/  LDSM.16.MT88.4 R92, [R134+0xd000] ;  /* 0x00d00000865c783b */ /* 0x000f620000004200 */
[----:B------:R-:W-:Y:S04]  /*b080*/  MUFU.EX2 R167, R167 ;  /* 0x000000a700a77308 */ /* 0x000fe80000000800 */
[----:B------:R-:W-:Y:S02]  /*b090*/  MUFU.EX2 R139, R139 ;  /* 0x0000008b008b7308 */ /* 0x000fe40000000800 */
[C---:B------:R-:W-:Y:S02]  /*b0a0*/  HMMA.16816.F32.BF16 R24, R84.reuse, R88, R24 ;  /* 0x000000585418723c */ /* 0x040fe40000041818 */
[----:B------:R-:W-:Y:S06]  /*b0b0*/  MUFU.EX2 R0, R0 ;  /* 0x0000000000007308 */ /* 0x000fec0000000800 */
[C---:B------:R-:W-:Y:S01]  /*b0c0*/  HMMA.16816.F32.BF16 R28, R84.reuse, R90, R28 ;  /* 0x0000005a541c723c */ /* 0x040fe2000004181c */
[----:B------:R-:W-:Y:S07]  /*b0d0*/  LDSM.16.MT88.4 R88, [R164+0x1000] ;  /* 0x00100000a458783b */ /* 0x000fee0000004200 */
[C---:B----4-:R-:W-:Y:S08]  /*b0e0*/  HMMA.16816.F32.BF16 R32, R84.reuse, R76, R32 ;  /* 0x0000004c5420723c */ /* 0x050ff00000041820 */
[C---:B------:R-:W-:Y:S01]  /*b0f0*/  HMMA.16816.F32.BF16 R36, R84.reuse, R78, R36 ;  /* 0x0000004e5424723c */ /* 0x040fe20000041824 */
[----:B------:R-:W-:Y:S07]  /*b100*/  LDSM.16.MT88.4 R76, [R134+0x11000] ;  /* 0x01100000864c783b */ /* 0x000fee0000004200 */
[----:B------:R-:W-:Y:S01]  /*b110*/  HMMA.16816.F32.BF16 R48, R84, R80, R48 ;  /* 0x000000505430723c */ /* 0x000fe20000041830 */
[----:B------:R-:W-:-:S02]  /*b120*/  F2FP.BF16.F32.PACK_AB R80, R115, R116 ;  /* 0x000000747350723e */ /* 0x000fc400000010ff */
[----:B------:R-:W-:Y:S01]  /*b130*/  F2FP.BF16.F32.PACK_AB R81, R112, R113 ;  /* 0x000000717051723e */ /* 0x000fe200000010ff */
[----:B------:R-:W-:-:S04]  /*b140*/  FADD.FTZ R113, R113, R104 ;  /* 0x0000006871717221 */ /* 0x000fc80000010000 */
[----:B------:R-:W-:Y:S01]  /*b150*/  HMMA.16816.F32.BF16 R52, R84, R82, R52 ;  /* 0x000000525434723c */ /* 0x000fe20000041834 */
[----:B------:R-:W-:Y:S01]  /*b160*/  F2FP.BF16.F32.PACK_AB R82, R172, R175 ;  /* 0x000000afac52723e */ /* 0x000fe200000010ff */
[----:B------:R-:W-:Y:S01]  /*b170*/  FADD.FTZ R113, R112, R113 ;  /* 0x0000007170717221 */ /* 0x000fe20000010000 */
[----:B------:R-:W-:-:S03]  /*b180*/  F2FP.BF16.F32.PACK_AB R83, R173, R114 ;  /* 0x00000072ad53723e */ /* 0x000fc600000010ff */
[----:B------:R-:W-:Y:S02]  /*b190*/  FADD.FTZ R114, R114, R113 ;  /* 0x0000007172727221 */ /* 0x000fe40000010000 */
[----:B------:R-:W-:Y:S02]  /*b1a0*/  HMMA.16816.F32.BF16 R56, R84, R68, R56 ;  /* 0x000000445438723c */ /* 0x000fe40000041838 */
[----:B------:R-:W-:-:S06]  /*b1b0*/  FADD.FTZ R173, R173, R114 ;  /* 0x00000072adad7221 */ /* 0x000fcc0000010000 */
[C---:B------:R-:W-:Y:S01]  /*b1c0*/  HMMA.16816.F32.BF16 R60, R84.reuse, R70, R60 ;  /* 0x00000046543c723c */ /* 0x040fe2000004183c */
[----:B------:R-:W4:Y:S07]  /*b1d0*/  LDSM.16.MT88.4 R68, [R163+0x1000] ;  /* 0x00100000a344783b */ /* 0x000f2e0000004200 */
[C---:B---3--:R-:W-:Y:S08]  /*b1e0*/  HMMA.16816.F32.BF16 R72, R84.reuse, R96, R72 ;  /* 0x000000605448723c */ /* 0x048ff00000041848 */
[----:B------:R-:W-:Y:S01]  /*b1f0*/  HMMA.16816.F32.BF16 R4, R84, R98, R4 ;  /* 0x000000625404723c */ /* 0x000fe20000041804 */
[----:B------:R-:W3:Y:S04]  /*b200*/  LDSM.16.MT88.4 R84, [R164+0x5000] ;  /* 0x00500000a454783b */ /* 0x000ee80000004200 */
[----:B------:R-:W-:Y:S03]  /*b210*/  LDSM.16.MT88.4 R96, [R154+0xd800] ;  /* 0x00d800009a60783b */ /* 0x000fe60000004200 */
[C---:B-1----:R-:W-:Y:S08]  /*b220*/  HMMA.16816.F32.BF16 R40, R80.reuse, R64, R40 ;  /* 0x000000405028723c */ /* 0x042ff00000041828 */
[C---:B------:R-:W-:Y:S01]  /*b230*/  HMMA.16816.F32.BF16 R44, R80.reuse, R66, R44 ;  /* 0x00000042502c723c */ /* 0x040fe2000004182c */
[----:B------:R-:W1:Y:S07]  /*b240*/  LDSM.16.MT88.4 R64, [R163+0x5000] ;  /* 0x00500000a340783b */ /* 0x000e6e0000004200 */
[C---:B-----5:R-:W-:Y:S08]  /*b250*/  HMMA.16816.F32.BF16 R16, R80.reuse, R92, R16 ;  /* 0x0000005c5010723c */ /* 0x060ff00000041810 */
[C---:B------:R-:W-:Y:S01]  /*b260*/  HMMA.16816.F32.BF16 R20, R80.reuse, R94, R20 ;  /* 0x0000005e5014723c */ /* 0x040fe20000041814 */
[----:B------:R-:W5:Y:S07]  /*b270*/  LDSM.16.MT88.4 R92, [R134+0xd800] ;  /* 0x00d80000865c783b */ /* 0x000f6e0000004200 */
[C---:B----4-:R-:W-:Y:S08]  /*b280*/  HMMA.16816.F32.BF16 R32, R80.reuse, R68, R32 ;  /* 0x000000445020723c */ /* 0x050ff00000041820 */
[C---:B---3--:R-:W-:Y:S08]  /*b290*/  HMMA.16816.F32.BF16 R56, R80.reuse, R84, R56 ;  /* 0x000000545038723c */ /* 0x048ff00000041838 */
[C---:B------:R-:W-:Y:S01]  /*b2a0*/  HMMA.16816.F32.BF16 R60, R80.reuse, R86, R60 ;  /* 0x00000056503c723c */ /* 0x040fe2000004183c */
[----:B------:R-:W3:Y:S07]  /*b2b0*/  LDSM.16.MT88.4 R84, [R134+0x11800] ;  /* 0x011800008654783b */ /* 0x000eee0000004200 */
[C---:B------:R-:W-:Y:S01]  /*b2c0*/  HMMA.16816.F32.BF16 R36, R80.reuse, R70, R36 ;  /* 0x000000465024723c */ /* 0x040fe20000041824 */
[----:B------:R-:W4:Y:S07]  /*b2d0*/  LDSM.16.MT88.4 R68, [R154+0x11800] ;  /* 0x011800009a44783b */ /* 0x000f2e0000004200 */
[C---:B------:R-:W-:Y:S08]  /*b2e0*/  HMMA.16816.F32.BF16 R48, R80.reuse, R76, R48 ;  /* 0x0000004c5030723c */ /* 0x040ff00000041830 */
[C---:B------:R-:W-:Y:S01]  /*b2f0*/  HMMA.16816.F32.BF16 R52, R80.reuse, R78, R52 ;  /* 0x0000004e5034723c */ /* 0x040fe20000041834 */
[----:B------:R-:W4:Y:S07]  /*b300*/  LDSM.16.MT88.4 R76, [R163+0x1800] ;  /* 0x00180000a34c783b */ /* 0x000f2e0000004200 */
[----:B-1----:R-:W-:Y:S01]  /*b310*/  HMMA.16816.F32.BF16 R72, R80, R64, R72 ;  /* 0x000000405048723c */ /* 0x002fe20000041848 */
[----:B------:R-:W-:-:S02]  /*b320*/  F2FP.BF16.F32.PACK_AB R64, R203, R186 ;  /* 0x000000bacb40723e */ /* 0x000fc400000010ff */
[----:B------:R-:W-:Y:S01]  /*b330*/  F2FP.BF16.F32.PACK_AB R65, R187, R174 ;  /* 0x000000aebb41723e */ /* 0x000fe200000010ff */
[----:B------:R-:W-:-:S04]  /*b340*/  FADD.FTZ R174, R174, R173 ;  /* 0x000000adaeae7221 */ /* 0x000fc80000010000 */
[----:B------:R-:W-:Y:S01]  /*b350*/  HMMA.16816.F32.BF16 R4, R80, R66, R4 ;  /* 0x000000425004723c */ /* 0x000fe20000041804 */
[----:B------:R-:W-:Y:S01]  /*b360*/  F2FP.BF16.F32.PACK_AB R66, R195, R222 ;  /* 0x000000dec342723e */ /* 0x000fe200000010ff */
[----:B------:R-:W-:Y:S01]  /*b370*/  FADD.FTZ R187, R187, R174 ;  /* 0x000000aebbbb7221 */ /* 0x000fe20000010000 */
[----:B--2---:R-:W-:-:S03]  /*b380*/  F2FP.BF16.F32.PACK_AB R67, R219, R184 ;  /* 0x000000b8db43723e */ /* 0x004fc600000010ff */
[----:B------:R-:W-:Y:S02]  /*b390*/  FADD.FTZ R184, R184, R187 ;  /* 0x000000bbb8b87221 */ /* 0x000fe40000010000 */
[----:B------:R-:W-:Y:S02]  /*b3a0*/  HMMA.16816.F32.BF16 R8, R80, R100, R8 ;  /* 0x000000645008723c */ /* 0x000fe40000041808 */
[----:B------:R-:W-:-:S06]  /*b3b0*/  FADD.FTZ R184, R219, R184 ;  /* 0x000000b8dbb87221 */ /* 0x000fcc0000010000 */
[C---:B------:R-:W-:Y:S01]  /*b3c0*/  HMMA.16816.F32.BF16 R12, R80.reuse, R102, R12 ;  /* 0x00000066500c723c */ /* 0x040fe2000004180c */
[----:B------:R-:W-:Y:S07]  /*b3d0*/  LDSM.16.MT88.4 R100, [R164+0x5800] ;  /* 0x00580000a464783b */ /* 0x000fee0000004200 */
[C---:B------:R-:W-:Y:S08]  /*b3e0*/  HMMA.16816.F32.BF16 R24, R80.reuse, R88, R24 ;  /* 0x000000585018723c */ /* 0x040ff00000041818 */
[----:B------:R-:W-:Y:S01]  /*b3f0*/  HMMA.16816.F32.BF16 R28, R80, R90, R28 ;  /* 0x0000005a501c723c */ /* 0x000fe2000004181c */
[----:B------:R-:W1:Y:S04]  /*b400*/  LDSM.16.MT88.4 R88, [R164+0x1800] ;  /* 0x00180000a458783b */ /* 0x000e680000004200 */
[----:B------:R-:W-:Y:S03]  /*b410*/  LDSM.16.MT88.4 R80, [R134+0x12000] ;  /* 0x012000008650783b */ /* 0x000fe60000004200 */
[C---:B-----5:R-:W-:Y:S08]  /*b420*/  HMMA.16816.F32.BF16 R16, R64.reuse, R92, R16 ;  /* 0x0000005c4010723c */ /* 0x060ff00000041810 */
[C---:B------:R-:W-:Y:S01]  /*b430*/  HMMA.16816.F32.BF16 R20, R64.reuse, R94, R20 ;  /* 0x0000005e4014723c */ /* 0x040fe20000041814 */
[----:B------:R-:W2:Y:S07]  /*b440*/  LDSM.16.MT88.4 R92, [R163+0x5800] ;  /* 0x00580000a35c783b */ /* 0x000eae0000004200 */
[C---:B---3--:R-:W-:Y:S08]  /*b450*/  HMMA.16816.F32.BF16 R48, R64.reuse, R84, R48 ;  /* 0x000000544030723c */ /* 0x048ff00000041830 */
[C---:B------:R-:W-:Y:S01]  /*b460*/  HMMA.16816.F32.BF16 R52, R64.reuse, R86, R52 ;  /* 0x000000564034723c */ /* 0x040fe20000041834 */
[----:B------:R-:W3:Y:S07]  /*b470*/  LDSM.16.MT88.4 R84, [R154+0xe000] ;  /* 0x00e000009a54783b */ /* 0x000eee0000004200 */
[C---:B----4-:R-:W-:Y:S01]  /*b480*/  HMMA.16816.F32.BF16 R40, R64.reuse, R68, R40 ;  /* 0x000000444028723c */ /* 0x050fe20000041828 */
[-CC-:B------:R-:W-:Y:S01]  /*b490*/  FFMA.FTZ R68, R202, R153.reuse, -R151.reuse ;  /* 0x00000099ca447223 */ /* 0x180fe20000010897 */
[-CC-:B------:R-:W-:Y:S01]  /*b4a0*/  FFMA.FTZ R202, R191, R153.reuse, -R152.reuse ;  /* 0x00000099bfca7223 */ /* 0x180fe20000010898 */
[-C--:B------:R-:W-:Y:S01]  /*b4b0*/  FFMA.FTZ R191, R193, R153.reuse, -R152 ;  /* 0x00000099c1bf7223 */ /* 0x080fe20000010898 */
[----:B------:R-:W-:Y:S01]  /*b4c0*/  FFMA.FTZ R193, R180, R153, -R151 ;  /* 0x00000099b4c17223 */ /* 0x000fe20000010897 */
[----:B------:R4:W-:Y:S03]  /*b4d0*/  MUFU.EX2 R185, R68 ;  /* 0x0000004400b97308 */ /* 0x0009e60000000800 */
[C---:B------:R-:W-:Y:S01]  /*b4e0*/  HMMA.16816.F32.BF16 R44, R64.reuse, R70, R44 ;  /* 0x00000046402c723c */ /* 0x040fe2000004182c */
[----:B------:R-:W-:Y:S04]  /*b4f0*/  MUFU.EX2 R202, R202 ;  /* 0x000000ca00ca7308 */ /* 0x000fe80000000800 */
[----:B------:R-:W5:Y:S03]  /*b500*/  MUFU.EX2 R191, R191 ;  /* 0x000000bf00bf7308 */ /* 0x000f660000000800 */
[C---:B------:R-:W-:Y:S01]  /*b510*/  HMMA.16816.F32.BF16 R32, R64.reuse, R76, R32 ;  /* 0x0000004c4020723c */ /* 0x040fe20000041820 */
[----:B------:R-:W-:Y:S01]  /*b520*/  MUFU.EX2 R193, R193 ;  /* 0x000000c100c17308 */ /* 0x000fe20000000800 */
[----:B----4-:R-:W4:Y:S06]  /*b530*/  LDSM.16.MT88.4 R68, [R154+0x12000] ;  /* 0x012000009a44783b */ /* 0x010f2c0000004200 */
[C---:B------:R-:W-:Y:S01]  /*b540*/  HMMA.16816.F32.BF16 R36, R64.reuse, R78, R36 ;  /* 0x0000004e4024723c */ /* 0x040fe20000041824 */
[----:B------:R-:W4:Y:S07]  /*b550*/  LDSM.16.MT88.4 R76, [R163+0x2000] ;  /* 0x00200000a34c783b */ /* 0x000f2e0000004200 */
[C---:B------:R-:W-:Y:S08]  /*b560*/  HMMA.16816.F32.BF16 R8, R64.reuse, R96, R8 ;  /* 0x000000604008723c */ /* 0x040ff00000041808 */
[C---:B------:R-:W-:Y:S01]  /*b570*/  HMMA.16816.F32.BF16 R12, R64.reuse, R98, R12 ;  /* 0x00000062400c723c */ /* 0x040fe2000004180c */
[----:B------:R-:W-:Y:S07]  /*b580*/  LDSM.16.MT88.4 R96, [R134+0xe000] ;  /* 0x00e000008660783b */ /* 0x000fee0000004200 */
[C---:B-1----:R-:W-:Y:S08]  /*b590*/  HMMA.16816.F32.BF16 R24, R64.reuse, R88, R24 ;  /* 0x000000584018723c */ /* 0x042ff00000041818 */
[C---:B------:R-:W-:Y:S01]  /*b5a0*/  HMMA.16816.F32.BF16 R28, R64.reuse, R90, R28 ;  /* 0x0000005a401c723c */ /* 0x040fe2000004181c */
[----:B------:R-:W-:Y:S07]  /*b5b0*/  LDSM.16.MT88.4 R88, [R164+0x2000] ;  /* 0x00200000a458783b */ /* 0x000fee0000004200 */
[C---:B------:R-:W-:Y:S08]  /*b5c0*/  HMMA.16816.F32.BF16 R56, R64.reuse, R100, R56 ;  /* 0x000000644038723c */ /* 0x040ff00000041838 */
[C---:B------:R-:W-:Y:S01]  /*b5d0*/  HMMA.16816.F32.BF16 R60, R64.reuse, R102, R60 ;  /* 0x00000066403c723c */ /* 0x040fe2000004183c */
[----:B------:R-:W-:Y:S07]  /*b5e0*/  LDSM.16.MT88.4 R100, [R134+0x12800] ;  /* 0x012800008664783b */ /* 0x000fee0000004200 */
[C---:B--2---:R-:W-:Y:S08]  /*b5f0*/  HMMA.16816.F32.BF16 R72, R64.reuse, R92, R72 ;  /* 0x0000005c4048723c */ /* 0x044ff00000041848 */
[----:B------:R-:W-:Y:S01]  /*b600*/  HMMA.16816.F32.BF16 R4, R64, R94, R4 ;  /* 0x0000005e4004723c */ /* 0x000fe20000041804 */
[----:B------:R-:W-:Y:S01]  /*b610*/  F2FP.BF16.F32.PACK_AB R64, R189, R194 ;  /* 0x000000c2bd40723e */ /* 0x000fe200000010ff */
[----:B------:R-:W-:Y:S01]  /*b620*/  LDSM.16.MT88.4 R92, [R134+0xe800] ;  /* 0x00e80000865c783b */ /* 0x000fe20000004200 */
[----:B------:R-:W-:Y:S01]  /*b630*/  F2FP.BF16.F32.PACK_AB R65, R192, R223 ;  /* 0x000000dfc041723e */ /* 0x000fe200000010ff */
[----:B------:R-:W-:Y:S01]  /*b640*/  FADD.FTZ R223, R223, R184 ;  /* 0x000000b8dfdf7221 */ /* 0x000fe20000010000 */
[----:B-----5:R-:W-:-:S02]  /*b650*/  F2FP.BF16.F32.PACK_AB R66, R191, R202 ;  /* 0x000000cabf42723e */ /* 0x020fc400000010ff */
[----:B------:R-:W-:Y:S01]  /*b660*/  F2FP.BF16.F32.PACK_AB R67, R190, R185 ;  /* 0x000000b9be43723e */ /* 0x000fe200000010ff */
[----:B------:R-:W-:-:S04]  /*b670*/  FADD.FTZ R192, R192, R223 ;  /* 0x000000dfc0c07221 */ /* 0x000fc80000010000 */
[----:B------:R-:W-:Y:S02]  /*b680*/  FADD.FTZ R185, R185, R192 ;  /* 0x000000c0b9b97221 */ /* 0x000fe40000010000 */
[----:B---3--:R-:W-:Y:S02]  /*b690*/  HMMA.16816.F32.BF16 R8, R64, R84, R8 ;  /* 0x000000544008723c */ /* 0x008fe40000041808 */
[----:B------:R-:W-:-:S06]  /*b6a0*/  FADD.FTZ R185, R190, R185 ;  /* 0x000000b9beb97221 */ /* 0x000fcc0000010000 */
[C---:B------:R-:W-:Y:S01]  /*b6b0*/  HMMA.16816.F32.BF16 R12, R64.reuse, R86, R12 ;  /* 0x00000056400c723c */ /* 0x040fe2000004180c */
[----:B------:R-:W1:Y:S07]  /*b6c0*/  LDSM.16.MT88.4 R84, [R164+0x6000] ;  /* 0x00600000a454783b */ /* 0x000e6e0000004200 */
[C---:B----4-:R-:W-:Y:S08]  /*b6d0*/  HMMA.16816.F32.BF16 R40, R64.reuse, R68, R40 ;  /* 0x000000444028723c */ /* 0x050ff00000041828 */
[C---:B------:R-:W-:Y:S01]  /*b6e0*/  HMMA.16816.F32.BF16 R44, R64.reuse, R70, R44 ;  /* 0x00000046402c723c */ /* 0x040fe2000004182c */
[----:B------:R-:W2:Y:S07]  /*b6f0*/  LDSM.16.MT88.4 R68, [R163+0x6000] ;  /* 0x00600000a344783b */ /* 0x000eae0000004200 */
[C---:B------:R-:W-:Y:S01]  /*b700*/  HMMA.16816.F32.BF16 R32, R64.reuse, R76, R32 ;  /* 0x0000004c4020723c */ /* 0x040fe20000041820 */
[-CC-:B------:R-:W-:Y:S01]  /*b710*/  FFMA.FTZ R76, R182, R153.reuse, -R151.reuse ;  /* 0x00000099b64c7223 */ /* 0x180fe20000010897 */
[-CC-:B------:R-:W-:Y:S01]  /*b720*/  FFMA.FTZ R182, R188, R153.reuse, -R151.reuse ;  /* 0x00000099bcb67223 */ /* 0x180fe20000010897 */
[-CC-:B------:R-:W-:Y:S01]  /*b730*/  FFMA.FTZ R188, R183, R153.reuse, -R152.reuse ;  /* 0x00000099b7bc7223 */ /* 0x180fe20000010898 */
[-C--:B------:R-:W-:Y:S01]  /*b740*/  FFMA.FTZ R183, R170, R153.reuse, -R151 ;  /* 0x00000099aab77223 */ /* 0x080fe20000010897 */
[----:B------:R3:W-:Y:S03]  /*b750*/  MUFU.EX2 R180, R76 ;  /* 0x0000004c00b47308 */ /* 0x0007e60000000800 */
[C---:B------:R-:W-:Y:S01]  /*b760*/  HMMA.16816.F32.BF16 R36, R64.reuse, R78, R36 ;  /* 0x0000004e4024723c */ /* 0x040fe20000041824 */
[----:B------:R-:W-:Y:S04]  /*b770*/  MUFU.EX2 R182, R182 ;  /* 0x000000b600b67308 */ /* 0x000fe80000000800 */
[----:B------:R-:W4:Y:S03]  /*b780*/  MUFU.EX2 R188, R188 ;  /* 0x000000bc00bc7308 */ /* 0x000f260000000800 */
[C---:B------:R-:W-:Y:S01]  /*b790*/  HMMA.16816.F32.BF16 R48, R64.reuse, R80, R48 ;  /* 0x000000504030723c */ /* 0x040fe20000041830 */
[----:B------:R-:W-:Y:S01]  /*b7a0*/  MUFU.EX2 R183, R183 ;  /* 0x000000b700b77308 */ /* 0x000fe20000000800 */
[----:B---3--:R-:W3:Y:S06]  /*b7b0*/  LDSM.16.MT88.4 R76, [R154+0x12800] ;  /* 0x012800009a4c783b */ /* 0x008eec0000004200 */
[C---:B------:R-:W-:Y:S01]  /*b7c0*/  HMMA.16816.F32.BF16 R52, R64.reuse, R82, R52 ;  /* 0x000000524034723c */ /* 0x040fe20000041834 */
[----:B------:R-:W5:Y:S07]  /*b7d0*/  LDSM.16.MT88.4 R80, [R163+0x2800] ;  /* 0x00280000a350783b */ /* 0x000f6e0000004200 */
[----:B-1----:R-:W-:Y:S01]  /*b7e0*/  HMMA.16816.F32.BF16 R56, R64, R84, R56 ;  /* 0x000000544038723c */ /* 0x002fe20000041838 */
[----:B------:R-:W-:-:S02]  /*b7f0*/  FFMA.FTZ R84, R179, R153, -R152 ;  /* 0x00000099b3547223 */ /* 0x000fc40000010898 */
[----:B------:R-:W-:Y:S04]  /*b800*/  MUFU.EX2 R179, R117 ;  /* 0x0000007500b37308 */ /* 0x000fe80000000800 */
[----:B------:R-:W1:Y:S01]  /*b810*/  MUFU.EX2 R178, R84 ;  /* 0x0000005400b27308 */ /* 0x000e620000000800 */
[C---:B------:R-:W-:Y:S08]  /*b820*/  HMMA.16816.F32.BF16 R16, R64.reuse, R96, R16 ;  /* 0x000000604010723c */ /* 0x040ff00000041810 */
[C---:B------:R-:W-:Y:S01]  /*b830*/  HMMA.16816.F32.BF16 R20, R64.reuse, R98, R20 ;  /* 0x000000624014723c */ /* 0x040fe20000041814 */
[----:B------:R-:W5:Y:S07]  /*b840*/  LDSM.16.MT88.4 R96, [R154+0xe800] ;  /* 0x00e800009a60783b */ /* 0x000f6e0000004200 */
[----:B--2---:R-:W-:Y:S01]  /*b850*/  HMMA.16816.F32.BF16 R72, R64, R68, R72 ;  /* 0x000000444048723c */ /* 0x004fe20000041848 */
[----:B----4-:R-:W-:-:S02]  /*b860*/  F2FP.BF16.F32.PACK_AB R68, R177, R188 ;  /* 0x000000bcb144723e */ /* 0x010fc400000010ff */
[----:B------:R-:W-:Y:S01]  /*b870*/  F2FP.BF16.F32.PACK_AB R69, R193, R180 ;  /* 0x000000b4c145723e */ /* 0x000fe200000010ff */
[----:B------:R-:W-:-:S04]  /*b880*/  FADD.FTZ R180, R180, R185 ;  /* 0x000000b9b4b47221 */ /* 0x000fc80000010000 */
[----:B------:R-:W-:Y:S01]  /*b890*/  HMMA.16816.F32.BF16 R4, R64, R70, R4 ;  /* 0x000000464004723c */ /* 0x000fe20000041804 */
[----:B-1----:R-:W-:Y:S01]  /*b8a0*/  F2FP.BF16.F32.PACK_AB R70, R178, R179 ;  /* 0x000000b3b246723e */ /* 0x002fe200000010ff */
[----:B------:R-:W-:Y:S01]  /*b8b0*/  FADD.FTZ R193, R193, R180 ;  /* 0x000000b4c1c17221 */ /* 0x000fe20000010000 */
[----:B------:R-:W-:-:S03]  /*b8c0*/  F2FP.BF16.F32.PACK_AB R71, R181, R182 ;  /* 0x000000b6b547723e */ /* 0x000fc600000010ff */
[----:B------:R-:W-:Y:S02]  /*b8d0*/  FADD.FTZ R182, R182, R193 ;  /* 0x000000c1b6b67221 */ /* 0x000fe40000010000 */
[----:B------:R-:W-:Y:S02]  /*b8e0*/  HMMA.16816.F32.BF16 R24, R64, R88, R24 ;  /* 0x000000584018723c */ /* 0x000fe40000041818 */
[----:B------:R-:W-:-:S06]  /*b8f0*/  FADD.FTZ R181, R181, R182 ;  /* 0x000000b6b5b57221 */ /* 0x000fcc0000010000 */
[C---:B------:R-:W-:Y:S01]  /*b900*/  HMMA.16816.F32.BF16 R28, R64.reuse, R90, R28 ;  /* 0x0000005a401c723c */ /* 0x040fe2000004181c */
[----:B------:R-:W1:Y:S07]  /*b910*/  LDSM.16.MT88.4 R88, [R164+0x2800] ;  /* 0x00280000a458783b */ /* 0x000e6e0000004200 */
[----:B------:R-:W-:Y:S01]  /*b920*/  HMMA.16816.F32.BF16 R60, R64, R86, R60 ;  /* 0x00000056403c723c */ /* 0x000fe2000004183c */
[----:B------:R-:W2:Y:S04]  /*b930*/  LDSM.16.MT88.4 R64, [R164+0x6800] ;  /* 0x00680000a440783b */ /* 0x000ea80000004200 */
[----:B------:R-:W-:Y:S03]  /*b940*/  LDSM.16.MT88.4 R84, [R163+0x3000] ;  /* 0x00300000a354783b */ /* 0x000fe60000004200 */
[C---:B---3--:R-:W-:Y:S08]  /*b950*/  HMMA.16816.F32.BF16 R40, R68.reuse, R76, R40 ;  /* 0x0000004c4428723c */ /* 0x048ff00000041828 */
[C---:B------:R-:W-:Y:S01]  /*b960*/  HMMA.16816.F32.BF16 R44, R68.reuse, R78, R44 ;  /* 0x0000004e442c723c */ /* 0x040fe2000004182c */
[----:B------:R-:W3:Y:S07]  /*b970*/  LDSM.16.MT88.4 R76, [R163+0x6800] ;  /* 0x00680000a34c783b */ /* 0x000eee0000004200 */
[----:B-----5:R-:W-:Y:S01]  /*b980*/  HMMA.16816.F32.BF16 R32, R68, R80, R32 ;  /* 0x000000504420723c */ /* 0x020fe20000041820 */
[-C--:B------:R-:W-:Y:S01]  /*b990*/  FFMA.FTZ R80, R176, R153.reuse, -R151 ;  /* 0x00000099b0507223 */ /* 0x080fe20000010897 */
[----:B------:R-:W-:-:S02]  /*b9a0*/  FFMA.FTZ R176, R169, R153, -R152 ;  /* 0x00000099a9b07223 */ /* 0x000fc40000010898 */
[----:B------:R-:W-:Y:S04]  /*b9b0*/  MUFU.EX2 R169, R171 ;  /* 0x000000ab00a97308 */ /* 0x000fe80000000800 */
[C---:B------:R-:W-:Y:S01]  /*b9c0*/  HMMA.16816.F32.BF16 R36, R68.reuse, R82, R36 ;  /* 0x000000524424723c */ /* 0x040fe20000041824 */
[----:B------:R4:W-:Y:S04]  /*b9d0*/  MUFU.EX2 R170, R80 ;  /* 0x0000005000aa7308 */ /* 0x0009e80000000800 */
[----:B------:R-:W5:Y:S03]  /*b9e0*/  MUFU.EX2 R176, R176 ;  /* 0x000000b000b07308 */ /* 0x000f660000000800 */
[C---:B------:R-:W-:Y:S01]  /*b9f0*/  HMMA.16816.F32.BF16 R8, R68.reuse, R96, R8 ;  /* 0x000000604408723c */ /* 0x040fe20000041808 */
[----:B----4-:R-:W4:Y:S07]  /*ba00*/  LDSM.16.MT88.4 R80, [R154+0x13000] ;  /* 0x013000009a50783b */ /* 0x010f2e0000004200 */
        /* <DEDUP_REMOVED lines=14> */
[C---:B---3--:R-:W-:Y:S08]  /*baf0*/  HMMA.16816.F32.BF16 R72, R68.reuse, R76, R72 ;  /* 0x0000004c4448723c */ /* 0x048ff00000041848 */
[----:B------:R-:W-:Y:S01]  /*bb00*/  HMMA.16816.F32.BF16 R4, R68, R78, R4 ;  /* 0x0000004e4404723c */ /* 0x000fe20000041804 */
[----:B------:R-:W3:Y:S01]  /*bb10*/  LDSM.16.MT88.4 R76, [R163+0x7000] ;  /* 0x00700000a34c783b */ /* 0x000ee20000004200 */
[----:B-----5:R-:W-:-:S02]  /*bb20*/  F2FP.BF16.F32.PACK_AB R68, R176, R169 ;  /* 0x000000a9b044723e */ /* 0x020fc400000010ff */
[----:B------:R-:W-:Y:S01]  /*bb30*/  F2FP.BF16.F32.PACK_AB R69, R183, R170 ;  /* 0x000000aab745723e */ /* 0x000fe200000010ff */
[----:B------:R-:W-:Y:S01]  /*bb40*/  FADD.FTZ R170, R170, R181 ;  /* 0x000000b5aaaa7221 */ /* 0x000fe20000010000 */
[----:B------:R-:W-:Y:S02]  /*bb50*/  F2FP.BF16.F32.PACK_AB R70, R165, R218 ;  /* 0x000000daa546723e */ /* 0x000fe400000010ff */
[----:B------:R-:W-:Y:S01]  /*bb60*/  F2FP.BF16.F32.PACK_AB R71, R167, R168 ;  /* 0x000000a8a747723e */ /* 0x000fe200000010ff */
[----:B------:R-:W-:-:S04]  /*bb70*/  FADD.FTZ R183, R183, R170 ;  /* 0x000000aab7b77221 */ /* 0x000fc80000010000 */
[----:B------:R-:W-:Y:S02]  /*bb80*/  FADD.FTZ R168, R168, R183 ;  /* 0x000000b7a8a87221 */ /* 0x000fe40000010000 */
[C---:B----4-:R-:W-:Y:S01]  /*bb90*/  HMMA.16816.F32.BF16 R44, R68.reuse, R82, R44 ;  /* 0x00000052442c723c */ /* 0x050fe2000004182c */
[-CC-:B------:R-:W-:Y:S01]  /*bba0*/  FFMA.FTZ R83, R141, R153.reuse, -R151.reuse ;  /* 0x000000998d537223 */ /* 0x180fe20000010897 */
[-CC-:B------:R-:W-:Y:S01]  /*bbb0*/  FFMA.FTZ R82, R145, R153.reuse, -R152.reuse ;  /* 0x0000009991527223 */ /* 0x180fe20000010898 */
[-C--:B------:R-:W-:Y:S01]  /*bbc0*/  FFMA.FTZ R141, R140, R153.reuse, -R151 ;  /* 0x000000998c8d7223 */ /* 0x080fe20000010897 */
[-C--:B------:R-:W-:Y:S01]  /*bbd0*/  FFMA.FTZ R145, R142, R153.reuse, -R152 ;  /* 0x000000998e917223 */ /* 0x080fe20000010898 */
[----:B------:R-:W-:Y:S01]  /*bbe0*/  MUFU.EX2 R140, R83 ;  /* 0x00000053008c7308 */ /* 0x000fe20000000800 */
[----:B------:R-:W-:Y:S02]  /*bbf0*/  FADD.FTZ R167, R167, R168 ;  /* 0x000000a8a7a77221 */ /* 0x000fe40000010000 */
[C---:B------:R-:W-:Y:S01]  /*bc00*/  HMMA.16816.F32.BF16 R40, R68.reuse, R80, R40 ;  /* 0x000000504428723c */ /* 0x040fe20000041828 */
[-CC-:B------:R-:W-:Y:S01]  /*bc10*/  FFMA.FTZ R80, R144, R153.reuse, -R152.reuse ;  /* 0x0000009990507223 */ /* 0x180fe20000010898 */
[----:B------:R-:W-:Y:S01]  /*bc20*/  FFMA.FTZ R81, R143, R153, -R152 ;  /* 0x000000998f517223 */ /* 0x000fe20000010898 */
[----:B------:R-:W-:Y:S04]  /*bc30*/  MUFU.EX2 R141, R141 ;  /* 0x0000008d008d7308 */ /* 0x000fe80000000800 */
[----:B------:R-:W-:Y:S01]  /*bc40*/  MUFU.EX2 R144, R82 ;  /* 0x0000005200907308 */ /* 0x000fe20000000800 */
[C---:B------:R-:W-:Y:S03]  /*bc50*/  HMMA.16816.F32.BF16 R8, R68.reuse, R96, R8 ;  /* 0x000000604408723c */ /* 0x040fe60000041808 */
[----:B------:R-:W4:Y:S04]  /*bc60*/  MUFU.EX2 R143, R80 ;  /* 0x00000050008f7308 */ /* 0x000f280000000800 */
[----:B------:R-:W-:Y:S01]  /*bc70*/  MUFU.EX2 R142, R81 ;  /* 0x00000051008e7308 */ /* 0x000fe20000000800 */
[C---:B------:R-:W-:Y:S03]  /*bc80*/  HMMA.16816.F32.BF16 R12, R68.reuse, R98, R12 ;  /* 0x00000062440c723c */ /* 0x040fe6000004180c */
[----:B------:R-:W5:Y:S05]  /*bc90*/  MUFU.EX2 R145, R145 ;  /* 0x0000009100917308 */ /* 0x000f6a0000000800 */
[C---:B------:R-:W-:Y:S08]  /*bca0*/  HMMA.16816.F32.BF16 R16, R68.reuse, R92, R16 ;  /* 0x0000005c4410723c */ /* 0x040ff00000041810 */
[C---:B------:R-:W-:Y:S01]  /*bcb0*/  HMMA.16816.F32.BF16 R20, R68.reuse, R94, R20 ;  /* 0x0000005e4414723c */ /* 0x040fe20000041814 */
[----:B------:R-:W5:Y:S07]  /*bcc0*/  LDSM.16.MT88.4 R92, [R154+0x13800] ;  /* 0x013800009a5c783b */ /* 0x000f6e0000004200 */
[C---:B-1----:R-:W-:Y:S08]  /*bcd0*/  HMMA.16816.F32.BF16 R24, R68.reuse, R88, R24 ;  /* 0x000000584418723c */ /* 0x042ff00000041818 */
[C---:B------:R-:W-:Y:S08]  /*bce0*/  HMMA.16816.F32.BF16 R28, R68.reuse, R90, R28 ;  /* 0x0000005a441c723c */ /* 0x040ff0000004181c */
[C---:B------:R-:W-:Y:S08]  /*bcf0*/  HMMA.16816.F32.BF16 R32, R68.reuse, R84, R32 ;  /* 0x000000544420723c */ /* 0x040ff00000041820 */
[C---:B------:R-:W-:Y:S01]  /*bd00*/  HMMA.16816.F32.BF16 R36, R68.reuse, R86, R36 ;  /* 0x000000564424723c */ /* 0x040fe20000041824 */
[----:B------:R-:W1:Y:S07]  /*bd10*/  LDSM.16.MT88.4 R84, [R134+0x13800] ;  /* 0x013800008654783b */ /* 0x000e6e0000004200 */
[C---:B------:R-:W-:Y:S08]  /*bd20*/  HMMA.16816.F32.BF16 R48, R68.reuse, R100, R48 ;  /* 0x000000644430723c */ /* 0x040ff00000041830 */
[C---:B------:R-:W-:Y:S01]  /*bd30*/  HMMA.16816.F32.BF16 R52, R68.reuse, R102, R52 ;  /* 0x000000664434723c */ /* 0x040fe20000041834 */
[----:B------:R-:W-:Y:S04]  /*bd40*/  LDSM.16.MT88.4 R100, [R163+0x3800] ;  /* 0x00380000a364783b */ /* 0x000fe80000004200 */
[----:B------:R-:W-:Y:S03]  /*bd50*/  LDSM.16.MT88.4 R160, [R163+0x7800] ;  /* 0x00780000a3a0783b */ /* 0x000fe60000004200 */
[C---:B--2---:R-:W-:Y:S08]  /*bd60*/  HMMA.16816.F32.BF16 R56, R68.reuse, R64, R56 ;  /* 0x000000404438723c */ /* 0x044ff00000041838 */
[C---:B------:R-:W-:Y:S01]  /*bd70*/  HMMA.16816.F32.BF16 R60, R68.reuse, R66, R60 ;  /* 0x00000042443c723c */ /* 0x040fe2000004183c */
[----:B------:R2:W-:Y:S07]  /*bd80*/  LDSM.16.MT88.4 R64, [R134+0xf800] ;  /* 0x00f800008640783b */ /* 0x0005ee0000004200 */
[C---:B---3--:R-:W-:Y:S08]  /*bd90*/  HMMA.16816.F32.BF16 R72, R68.reuse, R76, R72 ;  /* 0x0000004c4448723c */ /* 0x048ff00000041848 */
[----:B------:R-:W-:Y:S01]  /*bda0*/  HMMA.16816.F32.BF16 R4, R68, R78, R4 ;  /* 0x0000004e4404723c */ /* 0x000fe20000041804 */
[----:B----4-:R-:W-:Y:S01]  /*bdb0*/  F2FP.BF16.F32.PACK_AB R68, R143, R144 ;  /* 0x000000908f44723e */ /* 0x010fe200000010ff */
[----:B------:R-:W3:Y:S01]  /*bdc0*/  LDSM.16.MT88.4 R76, [R164+0x7800] ;  /* 0x00780000a44c783b */ /* 0x000ee20000004200 */
[----:B------:R-:W-:Y:S01]  /*bdd0*/  F2FP.BF16.F32.PACK_AB R69, R141, R140 ;  /* 0x0000008c8d45723e */ /* 0x000fe200000010ff */
[----:B------:R-:W-:Y:S01]  /*bde0*/  FADD.FTZ R140, R140, R167 ;  /* 0x000000a78c8c7221 */ /* 0x000fe20000010000 */
[----:B-----5:R-:W-:-:S02]  /*bdf0*/  F2FP.BF16.F32.PACK_AB R70, R145, R142 ;  /* 0x0000008e9146723e */ /* 0x020fc400000010ff */
[C---:B------:R-:W-:Y:S01]  /*be00*/  F2FP.BF16.F32.PACK_AB R71, R0.reuse, R139 ;  /* 0x0000008b0047723e */ /* 0x040fe200000010ff */
[----:B------:R-:W-:Y:S01]  /*be10*/  FADD.FTZ R140, R141, R140 ;  /* 0x0000008c8d8c7221 */ /* 0x000fe20000010000 */
[-C--:B--2---:R-:W-:Y:S02]  /*be20*/  MOV R134, R148.reuse ;  /* 0x0000009400867202 */ /* 0x084fe40000000f00 */
[----:B------:R-:W-:Y:S01]  /*be30*/  @P1 MOV R134, R148 ;  /* 0x0000009400861202 */ /* 0x000fe20000000f00 */
[----:B------:R-:W-:Y:S02]  /*be40*/  FADD.FTZ R139, R139, R140 ;  /* 0x0000008c8b8b7221 */ /* 0x000fe40000010000 */
[----:B------:R-:W-:Y:S01]  /*be50*/  HMMA.16816.F32.BF16 R128, R68, R124, R8 ;  /* 0x0000007c4480723c */ /* 0x000fe20000041808 */
[----:B------:R-:W2:Y:S01]  /*be60*/  LDSM.16.MT88.4 R8, [R164+0x3800] ;  /* 0x00380000a408783b */ /* 0x000ea20000004200 */
[----:B------:R-:W-:-:S06]  /*be70*/  FADD.FTZ R229, R0, R139 ;  /* 0x0000008b00e57221 */ /* 0x000fcc0000010000 */
[----:B------:R-:W-:Y:S01]  /*be80*/  HMMA.16816.F32.BF16 R124, R68, R126, R12 ;  /* 0x0000007e447c723c */ /* 0x000fe2000004180c */
[----:B------:R-:W-:-:S04]  /*be90*/  FADD.FTZ R12, R116, R107 ;  /* 0x0000006b740c7221 */ /* 0x000fc80000010000 */
[----:B------:R-:W-:-:S03]  /*bea0*/  FADD.FTZ R12, R115, R12 ;  /* 0x0000000c730c7221 */ /* 0x000fc60000010000 */
[----:B------:R-:W-:Y:S01]  /*beb0*/  HMMA.16816.F32.BF16 R96, R68, R92, R40 ;  /* 0x0000005c4460723c */ /* 0x000fe20000041828 */
[----:B------:R-:W-:-:S04]  /*bec0*/  FADD.FTZ R175, R175, R12 ;  /* 0x0000000cafaf7221 */ /* 0x000fc80000010000 */
[----:B------:R-:W-:-:S03]  /*bed0*/  FADD.FTZ R175, R172, R175 ;  /* 0x000000afacaf7221 */ /* 0x000fc60000010000 */
[----:B-1----:R-:W-:Y:S01]  /*bee0*/  HMMA.16816.F32.BF16 R88, R68, R84, R48 ;  /* 0x000000544458723c */ /* 0x002fe20000041830 */
[----:B------:R-:W-:-:S04]  /*bef0*/  FADD.FTZ R186, R186, R175 ;  /* 0x000000afbaba7221 */ /* 0x000fc80000010000 */
[----:B------:R-:W-:-:S03]  /*bf00*/  FADD.FTZ R203, R203, R186 ;  /* 0x000000bacbcb7221 */ /* 0x000fc60000010000 */
[----:B---3--:R-:W-:Y:S01]  /*bf10*/  HMMA.16816.F32.BF16 R80, R68, R76, R56 ;  /* 0x0000004c4450723c */ /* 0x008fe20000041838 */
[----:B------:R-:W-:-:S04]  /*bf20*/  FADD.FTZ R222, R222, R203 ;  /* 0x000000cbdede7221 */ /* 0x000fc80000010000 */
[----:B------:R-:W-:-:S03]  /*bf30*/  FADD.FTZ R195, R195, R222 ;  /* 0x000000dec3c37221 */ /* 0x000fc60000010000 */
[----:B------:R-:W-:Y:S01]  /*bf40*/  HMMA.16816.F32.BF16 R104, R68, R100, R32 ;  /* 0x000000644468723c */ /* 0x000fe20000041820 */
        /* <DEDUP_REMOVED lines=14> */
[----:B--2---:R-:W-:Y:S01]  /*c030*/  HMMA.16816.F32.BF16 R112, R68, R8, R24 ;  /* 0x000000084470723c */ /* 0x004fe20000041818 */
        /* <DEDUP_REMOVED lines=8> */
[C---:B------:R-:W-:Y:S08]  /*c0c0*/  HMMA.16816.F32.BF16 R100, R68.reuse, R102, R36 ;  /* 0x000000664464723c */ /* 0x040ff00000041824 */
[C---:B------:R-:W-:Y:S08]  /*c0d0*/  HMMA.16816.F32.BF16 R72, R68.reuse, R160, R72 ;  /* 0x000000a04448723c */ /* 0x040ff00000041848 */
[----:B------:R-:W-:Y:S01]  /*c0e0*/  HMMA.16816.F32.BF16 R68, R68, R162, R4 ;  /* 0x000000a24444723c */ /* 0x000fe20000041804 */
[----:B------:R-:W-:-:S04]  /*c0f0*/  NOP ;  /* 0x0000000000007918 */ /* 0x000fc80000000000 */
[----:B------:R-:W-:-:S15]  /*c100*/  @P1 BRA `(.L_x_5829) ;  /* 0x0000000000041947 */ /* 0x000fde0003800000 */
.L_x_5820:
[----:B------:R-:W-:-:S07]  /*c110*/  IADD3 R226, PT, PT, R146, -0x1, RZ ;  /* 0xffffffff92e27810 */ /* 0x000fce0007ffe0ff */
.L_x_5829:
[----:B------:R-:W-:Y:S05]  /*c120*/  BSYNC B2 ;  /* 0x0000000000027941 */ /* 0x000fea0003800000 */
.L_x_5819:
[----:B------:R-:W-:-:S13]  /*c130*/  ISETP.GE.AND P0, PT, R226, R207, PT ;  /* 0x000000cfe200720c */ /* 0x000fda0003f06270 */
[----:B------:R-:W-:Y:S05]  /*c140*/  @!P0 BRA `(.L_x_5830) ;  /* 0x0000005000708947 */ /* 0x000fea0003800000 */
[----:B------:R-:W-:Y:S01]  /*c150*/  IMAD.SHL.U32 R4, R226, 0x80, RZ ;  /* 0x00000080e2047824 */ /* 0x000fe200078e00ff */
[----:B------:R-:W-:Y:S01]  /*c160*/  ISETP.NE.U32.AND P3, PT, R230, RZ, PT ;  /* 0x000000ffe600720c */ /* 0x000fe20003f65070 */
[C---:B------:R-:W-:Y:S01]  /*c170*/  IMAD.SHL.U32 R219, R136.reuse, 0x20, RZ ;  /* 0x0000002088db7824 */ /* 0x040fe200078e00ff */
[----:B------:R-:W-:Y:S01]  /*c180*/  SHF.L.U64.HI R218, R136, 0x5, R137 ;  /* 0x0000000588da7819 */ /* 0x000fe20000010289 */
[----:B------:R-:W-:Y:S01]  /*c190*/  IMAD.MOV.U32 R132, RZ, RZ, R133 ;  /* 0x000000ffff847224 */ /* 0x000fe200078e0085 */
[----:B------:R-:W-:Y:S01]  /*c1a0*/  ISETP.NE.AND.EX P3, PT, R231, RZ, PT, P3 ;  /* 0x000000ffe700720c */ /* 0x000fe20003f65330 */
[----:B------:R-:W-:Y:S01]  /*c1b0*/  IMAD.MOV.U32 R0, RZ, RZ, R134 ;  /* 0x000000ffff007224 */ /* 0x000fe200078e0086 */
[----:B------:R-:W-:Y:S01]  /*c1c0*/  VIMNMX R223, PT, PT, RZ, R135, !PT ;  /* 0x00000087ffdf7248 */ /* 0x000fe20007fe0100 */
[----:B------:R-:W-:Y:S01]  /*c1d0*/  VIADD R226, R226, 0x1 ;  /* 0x00000001e2e27836 */ /* 0x000fe20000000000 */
[----:B------:R-:W-:Y:S01]  /*c1e0*/  VIADDMNMX R222, R135, 0x8, RZ, !PT ;  /* 0x0000000887de7846 */ /* 0x000fe200078001ff */
[C---:B------:R-:W-:Y:S01]  /*c1f0*/  VIADD R227, R4.reuse, 0x80 ;  /* 0x0000008004e37836 */ /* 0x040fe20000000000 */
[----:B------:R-:W-:-:S07]  /*c200*/  LOP3.LUT R228, R4, 0x40, R157, 0xfe, !PT ;  /* 0x0000004004e47812 */ /* 0x000fce00078efe9d */
.L_x_5837:
        /* <DEDUP_REMOVED lines=78> */
.L_x_5832:
[----:B------:R-:W-:Y:S05]  /*c6f0*/  BSYNC.RECONVERGENT B0 ;  /* 0x0000000000007941 */ /* 0x000fea0003800200 */
.L_x_5831:
[----:B------:R-:W1:Y:S01]  /*c700*/  S2UR UR6, SR_CgaCtaId ;  /* 0x00000000000679c3 */ /* 0x000e620000008800 */
[C---:B------:R-:W-:Y:S01]  /*c710*/  IMAD.SHL.U32 R61, R198.reuse, 0x8, RZ ;  /* 0x00000008c63d7824 */ /* 0x040fe200078e00ff */
[----:B------:R-:W-:Y:S01]  /*c720*/  LOP3.LUT R60, R198, 0x38, RZ, 0xc0, !PT ;  /* 0x00000038c63c7812 */ /* 0x000fe200078ec0ff */
[----:B------:R-:W-:Y:S01]  /*c730*/  UMOV UR7, 0x400 ;  /* 0x0000040000077882 */ /* 0x000fe20000000000 */
[----:B------:R-:W-:Y:S01]  /*c740*/  IADD3 R64, P0, PT, R219, R210, RZ ;  /* 0x000000d2db407210 */ /* 0x000fe20007f1e0ff */
[----:B------:R-:W-:Y:S01]  /*c750*/  IMAD.MOV.U32 R135, RZ, RZ, 0x40 ;  /* 0x00000040ff877424 */ /* 0x000fe200078e00ff */
[----:B------:R-:W-:Y:S01]  /*c760*/  LOP3.LUT R63, R60, 0x1c0, R61, 0xf8, !PT ;  /* 0x000001c03c3f7812 */ /* 0x000fe200078ef83d */
[----:B------:R-:W-:Y:S01]  /*c770*/  VIADD R226, R226, 0xffffffff ;  /* 0xffffffffe2e27836 */ /* 0x000fe20000000000 */
[----:B------:R-:W-:Y:S01]  /*c780*/  LOP3.LUT R196, R61, 0x38, RZ, 0xc0, !PT ;  /* 0x000000383dc47812 */ /* 0x000fe200078ec0ff */
[----:B------:R-:W-:Y:S01]  /*c790*/  IMAD.X R65, R218, 0x1, R211, P0 ;  /* 0x00000001da417824 */ /* 0x000fe200000e06d3 */
[-C--:B------:R-:W-:Y:S01]  /*c7a0*/  IADD3 R62, P0, PT, R64, R219.reuse, RZ ;  /* 0x000000db403e7210 */ /* 0x080fe20007f1e0ff */
[----:B------:R-:W-:Y:S01]  /*c7b0*/  BSSY.RECONVERGENT B1, `(.L_x_5833) ;  /* 0x000016d000017945 */ /* 0x000fe20003800200 */
[----:B------:R-:W-:Y:S02]  /*c7c0*/  LOP3.LUT R60, R63, R196, RZ, 0x3c, !PT ;  /* 0x000000c43f3c7212 */ /* 0x000fe400078e3cff */
[----:B------:R-:W-:Y:S01]  /*c7d0*/  LOP3.LUT P2, RZ, R198, 0x4, RZ, 0xc0, !PT ;  /* 0x00000004c6ff7812 */ /* 0x000fe2000784c0ff */
[--C-:B------:R-:W-:Y:S01]  /*c7e0*/  IMAD.X R63, R65, 0x1, R218.reuse, P0 ;  /* 0x00000001413f7824 */ /* 0x100fe200000e06da */
[----:B------:R-:W-:Y:S02]  /*c7f0*/  LOP3.LUT R60, R60, 0x1e00, R61, 0xf8, !PT ;  /* 0x00001e003c3c7812 */ /* 0x000fe400078ef83d */
[-C--:B------:R-:W-:Y:S02]  /*c800*/  IADD3 R66, P0, PT, R62, R219.reuse, RZ ;  /* 0x000000db3e427210 */ /* 0x080fe40007f1e0ff */
[----:B------:R-:W-:Y:S03]  /*c810*/  SEL R135, R135, 0xffffffc0, !P2 ;  /* 0xffffffc087877807 */ /* 0x000fe60005000000 */
[--C-:B------:R-:W-:Y:S01]  /*c820*/  IMAD.X R67, R63, 0x1, R218.reuse, P0 ;  /* 0x000000013f437824 */ /* 0x100fe200000e06da */
[----:B-1----:R-:W-:Y:S01]  /*c830*/  ULEA UR6, UR6, UR7, 0x18 ;  /* 0x0000000706067291 */ /* 0x002fe2000f8ec0ff */
[----:B------:R-:W-:Y:S01]  /*c840*/  IADD3 R186, P0, PT, R66, R219, RZ ;  /* 0x000000db42ba7210 */ /* 0x000fe20007f1e0ff */
[----:B------:R-:W-:Y:S01]  /*c850*/  IMAD.IADD R185, R200, 0x1, R135 ;  /* 0x00000001c8b97824 */ /* 0x000fe200078e0287 */
[----:B------:R-:W-:Y:S03]  /*c860*/  IADD3 R133, PT, PT, R199, R135, RZ ;  /* 0x00000087c7857210 */ /* 0x000fe60007ffe0ff */
[----:B------:R-:W-:Y:S02]  /*c870*/  IMAD.U32 R201, RZ, RZ, UR6 ;  /* 0x00000006ffc97e24 */ /* 0x000fe4000f8e00ff */
[--C-:B------:R-:W-:Y:S02]  /*c880*/  IMAD.X R187, R67, 0x1, R218.reuse, P0 ;  /* 0x0000000143bb7824 */ /* 0x100fe400000e06da */
[----:B------:R-:W-:Y:S01]  /*c890*/  IMAD R217, R60, 0x2, R201 ;  /* 0x000000023cd97824 */ /* 0x000fe200078e02c9 */
[-C--:B------:R-:W-:Y:S04]  /*c8a0*/  IADD3 R60, P0, PT, R186, R219.reuse, RZ ;  /* 0x000000dbba3c7210 */ /* 0x080fe80007f1e0ff */
[----:B------:R-:W-:Y:S01]  /*c8b0*/  @!PT LDS RZ, [RZ] ;  /* 0x00000000fffff984 */ /* 0x000fe20000000800 */
[----:B------:R-:W-:Y:S01]  /*c8c0*/  @!PT LDS RZ, [RZ] ;  /* 0x00000000fffff984 */ /* 0x000fe20000000800 */
[----:B------:R-:W-:Y:S01]  /*c8d0*/  @!PT LDS RZ, [RZ] ;  /* 0x00000000fffff984 */ /* 0x000fe20000000800 */
[----:B------:R-:W-:Y:S01]  /*c8e0*/  LDGSTS.E.BYPASS.LTC128B.128 [R217+0xc000], desc[UR4][R210.64] ;  /* 0x0c000000d2d97fae */ /* 0x000fe2000b981a04 */
[--C-:B------:R-:W-:Y:S01]  /*c8f0*/  IMAD.X R61, R187, 0x1, R218.reuse, P0 ;  /* 0x00000001bb3d7824 */ /* 0x100fe200000e06da */
[-C--:B------:R-:W-:Y:S03]  /*c900*/  IADD3 R188, P0, PT, R60, R219.reuse, RZ ;  /* 0x000000db3cbc7210 */ /* 0x080fe60007f1e0ff */
[----:B------:R-:W-:Y:S02]  /*c910*/  LDGSTS.E.BYPASS.LTC128B.128 [R217+0x10000], desc[UR4][R210.64+0x80] ;  /* 0x10000080d2d97fae */ /* 0x000fe4000b981a04 */
[----:B------:R-:W-:Y:S03]  /*c920*/  IMAD.X R189, R61, 0x1, R218, P0 ;  /* 0x000000013dbd7824 */ /* 0x000fe600000e06da */
[----:B------:R-:W-:Y:S01]  /*c930*/  LDGSTS.E.BYPASS.LTC128B.128 [R217+0xc800], desc[UR4][R64.64] ;  /* 0x0c80000040d97fae */ /* 0x000fe2000b981a04 */
[----:B------:R-:W-:Y:S04]  /*c940*/  IADD3 R190, P0, PT, R188, R219, RZ ;  /* 0x000000dbbcbe7210 */ /* 0x000fe80007f1e0ff */
[----:B------:R-:W-:Y:S01]  /*c950*/  LDGSTS.E.BYPASS.LTC128B.128 [R217+0x10800], desc[UR4][R64.64+0x80] ;  /* 0x1080008040d97fae */ /* 0x000fe2000b981a04 */
[----:B------:R-:W-:Y:S02]  /*c960*/  IADD3.X R191, PT, PT, R189, R218, RZ, P0, !PT ;  /* 0x000000dabdbf7210 */ /* 0x000fe400007fe4ff */
[----:B------:R-:W-:Y:S02]  /*c970*/  LOP3.LUT P0, RZ, R198, 0x2, RZ, 0xc0, !PT ;  /* 0x00000002c6ff7812 */ /* 0x000fe4000780c0ff */
[----:B------:R-:W-:Y:S02]  /*c980*/  LDGSTS.E.BYPASS.LTC128B.128 [R217+0xd000], desc[UR4][R62.64] ;  /* 0x0d0000003ed97fae */ /* 0x000fe4000b981a04 */
[----:B------:R-:W-:Y:S03]  /*c990*/  SEL R202, R197, 0xffffffe0, !P0 ;  /* 0xffffffe0c5ca7807 */ /* 0x000fe60004000000 */
[----:B------:R-:W-:Y:S01]  /*c9a0*/  LDGSTS.E.BYPASS.LTC128B.128 [R217+0x11000], desc[UR4][R62.64+0x80] ;  /* 0x110000803ed97fae */ /* 0x000fe2000b981a04 */
[----:B------:R-:W-:Y:S04]  /*c9b0*/  ISETP.GT.AND P0, PT, R226, R207, PT ;  /* 0x000000cfe200720c */ /* 0x000fe80003f04270 */
        /* <DEDUP_REMOVED lines=20> */
[----:B------:R-:W5:Y:S05]  /*cb00*/  LDSM.16.M88.4 R156, [R199+0x6000] ;  /* 0x00600000c79c783b */ /* 0x000f6a0000000200 */
[----:B------:R-:W5:Y:S05]  /*cb10*/  LDSM.16.M88.4 R160, [R199+0x6800] ;  /* 0x00680000c7a0783b */ /* 0x000f6a0000000200 */
[----:B------:R-:W5:Y:S05]  /*cb20*/  LDSM.16.M88.4 R164, [R199+0x7000] ;  /* 0x00700000c7a4783b */ /* 0x000f6a0000000200 */
[----:B------:R-:W5:Y:S01]  /*cb30*/  LDSM.16.M88.4 R168, [R199+0x7800] ;  /* 0x00780000c7a8783b */ /* 0x000f620000000200 */
        /* <DEDUP_REMOVED lines=9> */
[----:B-1----:R-:W-:Y:S02]  /*cbd0*/  LDSM.16.M88.4 R188, [R133+0x8000] ;  /* 0x0080000085bc783b */ /* 0x002fe40000000200 */
[C---:B----4-:R-:W-:Y:S03]  /*cbe0*/  HMMA.16816.F32.BF16 R20, R136.reuse, R148, RZ ;  /* 0x000000948814723c */ /* 0x050fe600000418ff */
[----:B------:R-:W-:Y:S05]  /*cbf0*/  LDSM.16.M88.4 R192, [R135+0xb000] ;  /* 0x00b0000087c0783b */ /* 0x000fea0000000200 */
[C---:B------:R-:W-:Y:S01]  /*cc00*/  HMMA.16816.F32.BF16 R24, R136.reuse, R150, RZ ;  /* 0x000000968818723c */ /* 0x040fe200000418ff */
[----:B------:R-:W-:Y:S07]  /*cc10*/  LDSM.16.M88.4 R148, [R134+0x6800] ;  /* 0x006800008694783b */ /* 0x000fee0000000200 */
[C---:B-----5:R-:W-:Y:S08]  /*cc20*/  HMMA.16816.F32.BF16 R28, R136.reuse, R152, RZ ;  /* 0x00000098881c723c */ /* 0x060ff000000418ff */
        /* <DEDUP_REMOVED lines=257> */
.L_x_5836:
[----:B------:R-:W-:Y:S05]  /*dc40*/  BSYNC.RECONVERGENT B0 ;  /* 0x0000000000007941 */ /* 0x000fea0003800200 */
.L_x_5835:
        /* <DEDUP_REMOVED lines=35> */
.L_x_5834:
[----:B------:R-:W-:Y:S05]  /*de80*/  BSYNC.RECONVERGENT B1 ;  /* 0x0000000000017941 */ /* 0x000fea0003800200 */
.L_x_5833:
[C---:B------:R-:W-:Y:S02]  /*de90*/  VIADD R151, R228.reuse, 0xffffffc1 ;  /* 0xffffffc1e4977836 */ /* 0x040fe40000000000 */
[C---:B------:R-:W-:Y:S02]  /*dea0*/  VIADD R133, R228.reuse, 0xffffffc9 ;  /* 0xffffffc9e4857836 */ /* 0x040fe40000000000 */
[C---:B------:R-:W-:Y:S01]  /*deb0*/  VIADD R135, R228.reuse, 0xffffffc0 ;  /* 0xffffffc0e4877836 */ /* 0x040fe20000000000 */
[CC--:B------:R-:W-:Y:S01]  /*dec0*/  ISETP.GE.AND P4, PT, R151.reuse, R223.reuse, PT ;  /* 0x000000df9700720c */ /* 0x0c0fe20003f86270 */
[C---:B-1----:R-:W-:Y:S01]  /*ded0*/  VIADD R136, R228.reuse, 0xffffffc8 ;  /* 0xffffffc8e4887836 */ /* 0x042fe20000000000 */
[-C--:B------:R-:W-:Y:S01]  /*dee0*/  ISETP.GE.AND P0, PT, R151, R222.reuse, PT ;  /* 0x000000de9700720c */ /* 0x080fe20003f06270 */
[C---:B------:R-:W-:Y:S01]  /*def0*/  VIADD R134, R228.reuse, 0xffffffd8 ;  /* 0xffffffd8e4867836 */ /* 0x040fe20000000000 */
[----:B------:R-:W-:Y:S01]  /*df00*/  FSEL R150, R5, -INF , P4 ;  /* 0xff80000005967808 */ /* 0x000fe20002000000 */
[C---:B------:R-:W-:Y:S01]  /*df10*/  VIADD R158, R228.reuse, 0xffffffe0 ;  /* 0xffffffe0e49e7836 */ /* 0x040fe20000000000 */
[----:B------:R-:W-:Y:S01]  /*df20*/  FSEL R139, R7, -INF , P0 ;  /* 0xff800000078b7808 */ /* 0x000fe20000000000 */
[C---:B------:R-:W-:Y:S01]  /*df30*/  VIADD R157, R228.reuse, 0xfffffff0 ;  /* 0xfffffff0e49d7836 */ /* 0x040fe20000000000 */
[-C--:B------:R-:W-:Y:S01]  /*df40*/  ISETP.GE.AND P4, PT, R133, R223.reuse, PT ;  /* 0x000000df8500720c */ /* 0x080fe20003f86270 */
[C---:B------:R-:W-:Y:S01]  /*df50*/  VIADD R146, R228.reuse, 0xffffffd1 ;  /* 0xffffffd1e4927836 */ /* 0x040fe20000000000 */
[-C--:B------:R-:W-:Y:S01]  /*df60*/  ISETP.GE.AND P5, PT, R135, R223.reuse, PT ;  /* 0x000000df8700720c */ /* 0x080fe20003fa6270 */
[C---:B------:R-:W-:Y:S01]  /*df70*/  VIADD R142, R228.reuse, 0xffffffe1 ;  /* 0xffffffe1e48e7836 */ /* 0x040fe20000000000 */
[-C--:B------:R-:W-:Y:S01]  /*df80*/  ISETP.GE.AND P0, PT, R133, R222.reuse, PT ;  /* 0x000000de8500720c */ /* 0x080fe20003f06270 */
[C---:B------:R-:W-:Y:S01]  /*df90*/  VIADD R5, R228.reuse, 0xffffffe9 ;  /* 0xffffffe9e4057836 */ /* 0x040fe20000000000 */
[----:B------:R-:W-:Y:S01]  /*dfa0*/  FSEL R148, R9, -INF , P4 ;  /* 0xff80000009947808 */ /* 0x000fe20002000000 */
[----:B------:R-:W-:Y:S01]  /*dfb0*/  VIADD R141, R228, 0xfffffff1 ;  /* 0xfffffff1e48d7836 */ /* 0x000fe20000000000 */
[----:B------:R-:W-:Y:S01]  /*dfc0*/  FSEL R152, R4, -INF , P5 ;  /* 0xff80000004987808 */ /* 0x000fe20002800000 */
[C---:B------:R-:W-:Y:S01]  /*dfd0*/  VIADD R4, R228.reuse, 0xfffffff9 ;  /* 0xfffffff9e4047836 */ /* 0x040fe20000000000 */
[----:B------:R-:W-:Y:S01]  /*dfe0*/  FSEL R9, R11, -INF , P0 ;  /* 0xff8000000b097808 */ /* 0x000fe20000000000 */
[----:B------:R-:W-:Y:S01]  /*dff0*/  VIADD R11, R228, 0xffffffd0 ;  /* 0xffffffd0e40b7836 */ /* 0x000fe20000000000 */
[-C--:B------:R-:W-:Y:S01]  /*e000*/  ISETP.GE.AND P5, PT, R136, R223.reuse, PT ;  /* 0x000000df8800720c */ /* 0x080fe20003fa6270 */
[C---:B------:R-:W-:Y:S01]  /*e010*/  VIADD R155, R228.reuse, 0x1 ;  /* 0x00000001e49b7836 */ /* 0x040fe20000000000 */
[-C--:B------:R-:W-:Y:S01]  /*e020*/  ISETP.GE.AND P1, PT, R135, R222.reuse, PT ;  /* 0x000000de8700720c */ /* 0x080fe20003f26270 */
        /* <DEDUP_REMOVED lines=8> */
[----:B------:R-:W-:Y:S01]  /*e0b0*/  VIADD R12, R228, 0x9 ;  /* 0x00000009e40c7836 */ /* 0x000fe20000000000 */
[-C--:B------:R-:W-:Y:S01]  /*e0c0*/  ISETP.GE.AND P5, PT, R134, R223.reuse, PT ;  /* 0x000000df8600720c */ /* 0x080fe20003fa6270 */
[----:B------:R-:W-:Y:S01]  /*e0d0*/  VIADD R227, R227, 0xffffff80 ;  /* 0xffffff80e3e37836 */ /* 0x000fe20000000000 */
[-C--:B------:R-:W-:Y:S02]  /*e0e0*/  ISETP.GE.AND P1, PT, R136, R222.reuse, PT ;  /* 0x000000de8800720c */ /* 0x080fe40003f26270 */
[----:B------:R-:W-:Y:S01]  /*e0f0*/  FSEL R144, R16, -INF , P5 ;  /* 0xff80000010907808 */ /* 0x000fe20002800000 */
[----:B------:R-:W-:Y:S01]  /*e100*/  VIADD R16, R228, 0xffffffe8 ;  /* 0xffffffe8e4107836 */ /* 0x000fe20000000000 */
[-C--:B------:R-:W-:Y:S02]  /*e110*/  ISETP.GE.AND P5, PT, R158, R223.reuse, PT ;  /* 0x000000df9e00720c */ /* 0x080fe40003fa6270 */
[----:B------:R-:W-:Y:S01]  /*e120*/  FSEL R138, R10, -INF , P1 ;  /* 0xff8000000a8a7808 */ /* 0x000fe20000800000 */
[----:B------:R-:W-:Y:S01]  /*e130*/  VIADD R10, R228, 0x19 ;  /* 0x00000019e40a7836 */ /* 0x000fe20000000000 */
[----:B------:R-:W-:Y:S01]  /*e140*/  FSEL R186, R20, -INF , P5 ;  /* 0xff80000014ba7808 */ /* 0x000fe20002800000 */
[----:B------:R-:W-:Y:S01]  /*e150*/  VIADD R20, R228, 0x28 ;  /* 0x00000028e4147836 */ /* 0x000fe20000000000 */
[-C--:B------:R-:W-:Y:S02]  /*e160*/  ISETP.GE.AND P5, PT, R16, R223.reuse, PT ;  /* 0x000000df1000720c */ /* 0x080fe40003fa6270 */
[-C--:B------:R-:W-:Y:S02]  /*e170*/  ISETP.GE.AND P1, PT, R11, R222.reuse, PT ;  /* 0x000000de0b00720c */ /* 0x080fe40003f26270 */
[----:B------:R-:W-:Y:S01]  /*e180*/  FSEL R162, R24, -INF , P5 ;  /* 0xff80000018a27808 */ /* 0x000fe20002800000 */
[----:B------:R-:W-:Y:S01]  /*e190*/  VIADD R24, R228, 0x18 ;  /* 0x00000018e4187836 */ /* 0x000fe20000000000 */
[----:B------:R-:W-:Y:S01]  /*e1a0*/  FSEL R190, R14, -INF , P1 ;  /* 0xff8000000ebe7808 */ /* 0x000fe20000800000 */
[----:B------:R-:W-:Y:S01]  /*e1b0*/  VIADD R14, R228, 0xfffffff8 ;  /* 0xfffffff8e40e7836 */ /* 0x000fe20000000000 */
[----:B------:R-:W-:Y:S02]  /*e1c0*/  ISETP.GE.AND P5, PT, R157, R223, PT ;  /* 0x000000df9d00720c */ /* 0x000fe40003fa6270 */
[C---:B------:R-:W-:Y:S02]  /*e1d0*/  ISETP.GE.AND P6, PT, R135.reuse, R225, PT ;  /* 0x000000e18700720c */ /* 0x040fe40003fc6270 */
[----:B------:R-:W-:Y:S01]  /*e1e0*/  FSEL R172, R28, -INF , P5 ;  /* 0xff8000001cac7808 */ /* 0x000fe20002800000 */
[----:B------:R-:W-:Y:S01]  /*e1f0*/  VIADD R28, R228, 0x39 ;  /* 0x00000039e41c7836 */ /* 0x000fe20000000000 */
[-C--:B------:R-:W-:Y:S02]  /*e200*/  ISETP.GE.AND P5, PT, R14, R223.reuse, PT ;  /* 0x000000df0e00720c */ /* 0x080fe40003fa6270 */
[----:B------:R-:W-:Y:S02]  /*e210*/  ISETP.GE.AND P0, PT, R146, R222, PT ;  /* 0x000000de9200720c */ /* 0x000fe40003f06270 */
[----:B------:R-:W-:Y:S02]  /*e220*/  FSEL R32, R32, -INF , P5 ;  /* 0xff80000020207808 */ /* 0x000fe40002800000 */
[----:B------:R-:W-:Y:S02]  /*e230*/  ISETP.GE.AND P5, PT, R135, R224, PT ;  /* 0x000000e08700720c */ /* 0x000fe40003fa6270 */
[----:B------:R-:W2:Y:S01]  /*e240*/  LD.E R135, desc[UR4][R2.64+0xdc] ;  /* 0x0000dc0402877980 */ /* 0x000ea2000c101900 */
        /* <DEDUP_REMOVED lines=29> */
[----:B------:R-:W-:Y:S01]  /*e420*/  FSEL R178, R36, -INF , P1 ;  /* 0xff80000024b27808 */ /* 0x000fe20000800000 */
[C---:B------:R-:W-:Y:S01]  /*e430*/  VIADD R36, R228.reuse, 0x30 ;  /* 0x00000030e4247836 */ /* 0x040fe20000000000 */
[----:B------:R-:W-:Y:S01]  /*e440*/  FSEL R182, R25, -INF , P4 ;  /* 0xff80000019b67808 */ /* 0x000fe20002000000 */
[C---:B------:R-:W-:Y:S01]  /*e450*/  VIADD R25, R228.reuse, 0x8 ;  /* 0x00000008e4197836 */ /* 0x040fe20000000000 */
[-C--:B------:R-:W-:Y:S02]  /*e460*/  ISETP.GE.AND P0, PT, R228, R222.reuse, PT ;  /* 0x000000dee400720c */ /* 0x080fe40003f06270 */
[-C--:B------:R-:W-:Y:S02]  /*e470*/  ISETP.GE.AND P1, PT, R155, R222.reuse, PT ;  /* 0x000000de9b00720c */ /* 0x080fe40003f26270 */
[----:B------:R-:W-:Y:S01]  /*e480*/  FSEL R174, R38, -INF , P0 ;  /* 0xff80000026ae7808 */ /* 0x000fe20000000000 */
[----:B------:R-:W-:Y:S01]  /*e490*/  VIADD R38, R228, 0x10 ;  /* 0x00000010e4267836 */ /* 0x000fe20000000000 */
[----:B------:R-:W-:Y:S02]  /*e4a0*/  FSEL R251, R39, -INF , P1 ;  /* 0xff80000027fb7808 */ /* 0x000fe40000800000 */
[-C--:B------:R-:W-:Y:S02]  /*e4b0*/  ISETP.GE.AND P4, PT, R141, R223.reuse, PT ;  /* 0x000000df8d00720c */ /* 0x080fe40003f86270 */
[CC--:B------:R-:W-:Y:S02]  /*e4c0*/  ISETP.GE.AND P0, PT, R25.reuse, R223.reuse, PT ;  /* 0x000000df1900720c */ /* 0x0c0fe40003f06270 */
        /* <DEDUP_REMOVED lines=10> */
[----:B------:R-:W-:Y:S02]  /*e570*/  FSEL R33, R33, -INF , P4 ;  /* 0xff80000021217808 */ /* 0x000fe40002000000 */
[-C--:B------:R-:W-:Y:S02]  /*e580*/  ISETP.GE.AND P4, PT, R155, R223.reuse, PT ;  /* 0x000000df9b00720c */ /* 0x080fe40003f86270 */
[CC--:B------:R-:W-:Y:S02]  /*e590*/  ISETP.GE.AND P0, PT, R153.reuse, R223.reuse, PT ;  /* 0x000000df9900720c */ /* 0x0c0fe40003f06270 */
[-C--:B------:R-:W-:Y:S02]  /*e5a0*/  ISETP.GE.AND P1, PT, R153, R222.reuse, PT ;  /* 0x000000de9900720c */ /* 0x080fe40003f26270 */
[----:B------:R-:W-:Y:S02]  /*e5b0*/  FSEL R45, R45, -INF , P0 ;  /* 0xff8000002d2d7808 */ /* 0x000fe40000000000 */
[----:B------:R-:W-:Y:S02]  /*e5c0*/  FSEL R47, R47, -INF , P1 ;  /* 0xff8000002f2f7808 */ /* 0x000fe40000800000 */
[----:B------:R-:W-:Y:S01]  /*e5d0*/  FSEL R176, R37, -INF , P4 ;  /* 0xff80000025b07808 */ /* 0x000fe20002000000 */
[----:B------:R-:W-:Y:S01]  /*e5e0*/  VIADD R37, R228, 0x20 ;  /* 0x00000020e4257836 */ /* 0x000fe20000000000 */
[CC--:B------:R-:W-:Y:S02]  /*e5f0*/  ISETP.GE.AND P1, PT, R24.reuse, R222.reuse, PT ;  /* 0x000000de1800720c */ /* 0x0c0fe40003f26270 */
        /* <DEDUP_REMOVED lines=8> */
[CC--:B------:R-:W-:Y:S02]  /*e680*/  ISETP.GE.AND P0, PT, R44.reuse, R223.reuse, PT ;  /* 0x000000df2c00720c */ /* 0x0c0fe40003f06270 */
[-C--:B------:R-:W-:Y:S02]  /*e690*/  ISETP.GE.AND P1, PT, R44, R222.reuse, PT ;  /* 0x000000de2c00720c */ /* 0x080fe40003f26270 */
[----:B------:R-:W-:Y:S01]  /*e6a0*/  FSEL R239, R41, -INF , P4 ;  /* 0xff80000029ef7808 */ /* 0x000fe20002000000 */
[----:B------:R-:W-:Y:S01]  /*e6b0*/  VIADD R41, R228, 0x31 ;  /* 0x00000031e4297836 */ /* 0x000fe20000000000 */
[-C--:B------:R-:W-:Y:S02]  /*e6c0*/  ISETP.GE.AND P4, PT, R38, R222.reuse, PT ;  /* 0x000000de2600720c */ /* 0x080fe40003f86270 */
[----:B------:R-:W-:Y:S02]  /*e6d0*/  FSEL R53, R53, -INF , P0 ;  /* 0xff80000035357808 */ /* 0x000fe40000000000 */
[----:B------:R-:W-:Y:S02]  /*e6e0*/  FSEL R55, R55, -INF , P1 ;  /* 0xff80000037377808 */ /* 0x000fe40000800000 */
[CC--:B------:R-:W-:Y:S02]  /*e6f0*/  ISETP.GE.AND P0, PT, R20.reuse, R223.reuse, PT ;  /* 0x000000df1400720c */ /* 0x0c0fe40003f06270 */
        /* <DEDUP_REMOVED lines=26> */
[----:B------:R-:W-:Y:S02]  /*e8a0*/  ISETP.GE.AND P4, PT, R7, R223, PT ;  /* 0x000000df0700720c */ /* 0x000fe40003f86270 */
[----:B------:R-:W-:Y:S02]  /*e8b0*/  FSEL R39, R67, -INF , P0 ;  /* 0xff80000043277808 */ /* 0x000fe40000000000 */
[----:B------:R-:W-:Y:S02]  /*e8c0*/  FSEL R21, R150, -INF , !P1 ;  /* 0xff80000096157808 */ /* 0x000fe40004800000 */
[-C--:B------:R-:W-:Y:S02]  /*e8d0*/  ISETP.GE.AND P0, PT, R228, R224.reuse, PT ;  /* 0x000000e0e400720c */ /* 0x080fe40003f06270 */
[-C--:B------:R-:W-:Y:S02]  /*e8e0*/  ISETP.GE.AND P1, PT, R133, R225.reuse, PT ;  /* 0x000000e18500720c */ /* 0x080fe40003f26270 */
[----:B------:R-:W-:Y:S02]  /*e8f0*/  FSEL R156, R64, -INF , P4 ;  /* 0xff800000409c7808 */ /* 0x000fe40002000000 */
[CC--:B------:R-:W-:Y:S01]  /*e900*/  ISETP.GE.AND P4, PT, R228.reuse, R225.reuse, PT ;  /* 0x000000e1e400720c */ /* 0x0c0fe20003f86270 */
[----:B------:R-:W-:Y:S01]  /*e910*/  VIADD R228, R228, 0xffffff80 ;  /* 0xffffff80e4e47836 */ /* 0x000fe20000000000 */
        /* <DEDUP_REMOVED lines=31> */
[----:B------:R-:W-:Y:S02]  /*eb10*/  FSEL R23, R152, -INF , !P6 ;  /* 0xff80000098177808 */ /* 0x000fe40007000000 */
[----:B------:R-:W-:Y:S02]  /*eb20*/  FSEL R189, R189, -INF , !P4 ;  /* 0xff800000bdbd7808 */ /* 0x000fe40006000000 */
[-C--:B------:R-:W-:Y:S02]  /*eb30*/  ISETP.GE.AND P5, PT, R134, R225.reuse, PT ;  /* 0x000000e18600720c */ /* 0x080fe40003fa6270 */
[-C--:B------:R-:W-:Y:S02]  /*eb40*/  ISETP.GE.AND P4, PT, R157, R225.reuse, PT ;  /* 0x000000e19d00720c */ /* 0x080fe40003f86270 */
[----:B------:R-:W-:Y:S02]  /*eb50*/  FSEL R241, R29, -INF , !P1 ;  /* 0xff8000001df17808 */ /* 0x000fe40004800000 */
[----:B------:R-:W-:Y:S02]  /*eb60*/  FSEL R168, R30, -INF , !P0 ;  /* 0xff8000001ea87808 */ /* 0x000fe40004000000 */
[-C--:B------:R-:W-:Y:S02]  /*eb70*/  ISETP.GE.AND P6, PT, R136, R224.reuse, PT ;  /* 0x000000e08800720c */ /* 0x080fe40003fc6270 */
[C---:B------:R-:W-:Y:S02]  /*eb80*/  ISETP.GE.AND P1, PT, R4.reuse, R225, PT ;  /* 0x000000e10400720c */ /* 0x040fe40003f26270 */
[-C--:B------:R-:W-:Y:S02]  /*eb90*/  ISETP.GE.AND P0, PT, R4, R224.reuse, PT ;  /* 0x000000e00400720c */ /* 0x080fe40003f06270 */
[----:B------:R-:W-:Y:S02]  /*eba0*/  FMNMX3.FTZ R4, R0, R23, R21, !PT ;  /* 0x0000001700047276 */ /* 0x000fe40007810015 */
[----:B------:R-:W-:Y:S02]  /*ebb0*/  FSEL R66, R144, -INF , !P5 ;  /* 0xff80000090427808 */ /* 0x000fe40006800000 */
[-C--:B------:R-:W-:Y:S02]  /*ebc0*/  ISETP.GE.AND P5, PT, R158, R224.reuse, PT ;  /* 0x000000e09e00720c */ /* 0x080fe40003fa6270 */
[----:B------:R-:W-:Y:S02]  /*ebd0*/  FSEL R172, R172, -INF , !P4 ;  /* 0xff800000acac7808 */ /* 0x000fe40006000000 */
[-C--:B------:R-:W-:Y:S02]  /*ebe0*/  ISETP.GE.AND P4, PT, R14, R224.reuse, PT ;  /* 0x000000e00e00720c */ /* 0x080fe40003f86270 */
[----:B------:R-:W-:Y:S02]  /*ebf0*/  FSEL R11, R138, -INF , !P6 ;  /* 0xff8000008a0b7808 */ /* 0x000fe40007000000 */
[----:B------:R-:W-:Y:S02]  /*ec00*/  FMNMX3.FTZ R6, R132, R19, R15, !PT ;  /* 0x0000001384067276 */ /* 0x000fe4000781000f */
[-C--:B------:R-:W-:Y:S02]  /*ec10*/  ISETP.GE.AND P6, PT, R146, R224.reuse, PT ;  /* 0x000000e09200720c */ /* 0x080fe40003fc6270 */
[----:B------:R-:W-:Y:S02]  /*ec20*/  FMNMX3.FTZ R4, R4, R13, R17, !PT ;  /* 0x0000000d04047276 */ /* 0x000fe40007810011 */
[----:B------:R-:W-:Y:S02]  /*ec30*/  FSEL R191, R22, -INF , !P5 ;  /* 0xff80000016bf7808 */ /* 0x000fe40006800000 */
[-C--:B------:R-:W-:Y:S02]  /*ec40*/  ISETP.GE.AND P5, PT, R5, R224.reuse, PT ;  /* 0x000000e00500720c */ /* 0x080fe40003fa6270 */
[----:B------:R-:W-:Y:S02]  /*ec50*/  FSEL R166, R33, -INF , !P1 ;  /* 0xff80000021a67808 */ /* 0x000fe40004800000 */
[----:B------:R-:W-:Y:S02]  /*ec60*/  FSEL R247, R34, -INF , !P4 ;  /* 0xff80000022f77808 */ /* 0x000fe40006000000 */
[C---:B------:R-:W-:Y:S02]  /*ec70*/  ISETP.GE.AND P1, PT, R25.reuse, R225, PT ;  /* 0x000000e11900720c */ /* 0x040fe40003f26270 */
[----:B------:R-:W-:Y:S02]  /*ec80*/  FMNMX3.FTZ R5, R6, R11, R9, !PT ;  /* 0x0000000b06057276 */ /* 0x000fe40007810009 */
[----:B------:R-:W-:Y:S02]  /*ec90*/  FSEL R188, R188, -INF , !P6 ;  /* 0xff800000bcbc7808 */ /* 0x000fe40007000000 */
[----:B------:R-:W-:Y:S02]  /*eca0*/  ISETP.GE.AND P4, PT, R25, R224, PT ;  /* 0x000000e01900720c */ /* 0x000fe40003f86270 */
[----:B------:R-:W-:Y:S02]  /*ecb0*/  FMNMX3.FTZ R25, R4, R59, R57, !PT ;  /* 0x0000003b04197276 */ /* 0x000fe40007810039 */
[----:B------:R-:W-:Y:S02]  /*ecc0*/  ISETP.GE.AND P6, PT, R158, R225, PT ;  /* 0x000000e19e00720c */ /* 0x000fe40003fc6270 */
        /* <DEDUP_REMOVED lines=8> */
[----:B------:R-:W-:Y:S02]  /*ed50*/  FSEL R164, R27, -INF , !P5 ;  /* 0xff8000001ba47808 */ /* 0x000fe40006800000 */
[----:B------:R-:W-:Y:S02]  /*ed60*/  FMNMX3.FTZ R5, R4, R191, R189, !PT ;  /* 0x000000bf04057276 */ /* 0x000fe400078100bd */
[-C--:B------:R-:W-:Y:S02]  /*ed70*/  ISETP.GE.AND P5, PT, R14, R225.reuse, PT ;  /* 0x000000e10e00720c */ /* 0x080fe40003fa6270 */
[----:B------:R-:W-:Y:S02]  /*ed80*/  FMNMX3.FTZ R25, R25, R162, R182, !PT ;  /* 0x000000a219197276 */ /* 0x000fe400078100b6 */
[----:B------:R-:W-:Y:S02]  /*ed90*/  FSEL R245, R35, -INF , !P0 ;  /* 0xff80000023f57808 */ /* 0x000fe40004000000 */
[-C--:B------:R-:W-:Y:S02]  /*eda0*/  ISETP.GE.AND P0, PT, R12, R225.reuse, PT ;  /* 0x000000e10c00720c */ /* 0x080fe40003f06270 */
[----:B------:R-:W-:Y:S02]  /*edb0*/  FSEL R249, R31, -INF , !P6 ;  /* 0xff8000001ff97808 */ /* 0x000fe40007000000 */
[----:B------:R-:W-:Y:S02]  /*edc0*/  FMNMX3.FTZ R5, R5, R180, R164, !PT ;  /* 0x000000b405057276 */ /* 0x000fe400078100a4 */
[-C--:B------:R-:W-:Y:S02]  /*edd0*/  ISETP.GE.AND P6, PT, R155, R225.reuse, PT ;  /* 0x000000e19b00720c */ /* 0x080fe40003fc6270 */
[----:B------:R-:W-:Y:S02]  /*ede0*/  FSEL R170, R32, -INF , !P5 ;  /* 0xff80000020aa7808 */ /* 0x000fe40006800000 */
[----:B------:R-:W-:Y:S02]  /*edf0*/  FMNMX3.FTZ R25, R25, R172, R241, !PT ;  /* 0x000000ac19197276 */ /* 0x000fe400078100f1 */
[----:B------:R-:W-:Y:S02]  /*ee00*/  FSEL R239, R239, -INF , !P0 ;  /* 0xff800000efef7808 */ /* 0x000fe40004000000 */
[----:B------:R-:W-:Y:S02]  /*ee10*/  ISETP.GE.AND P5, PT, R155, R224, PT ;  /* 0x000000e09b00720c */ /* 0x000fe40003fa6270 */
[----:B------:R-:W-:Y:S02]  /*ee20*/  ISETP.GE.AND P0, PT, R153, R225, PT ;  /* 0x000000e19900720c */ /* 0x000fe40003f06270 */
[----:B------:R-:W-:Y:S02]  /*ee30*/  FMNMX3.FTZ R4, R5, R168, R249, !PT ;  /* 0x000000a805047276 */ /* 0x000fe400078100f9 */
        /* <DEDUP_REMOVED lines=8> */
[-C--:B------:R-:W-:Y:S02]  /*eec0*/  ISETP.GE.AND P0, PT, R10, R225.reuse, PT ;  /* 0x000000e10a00720c */ /* 0x080fe40003f06270 */
[----:B------:R-:W-:Y:S02]  /*eed0*/  FMNMX3.FTZ R6, R25, R178, R176, !PT ;  /* 0x000000b219067276 */ /* 0x000fe400078100b0 */
[-C--:B------:R-:W-:Y:S02]  /*eee0*/  ISETP.GE.AND P1, PT, R38, R224.reuse, PT ;  /* 0x000000e02600720c */ /* 0x080fe40003f26270 */
[----:B------:R-:W-:Y:S02]  /*eef0*/  FSEL R237, R42, -INF , !P4 ;  /* 0xff8000002aed7808 */ /* 0x000fe40006000000 */
[----:B------:R-:W-:Y:S02]  /*ef00*/  ISETP.GE.AND P4, PT, R153, R224, PT ;  /* 0x000000e09900720c */ /* 0x000fe40003f86270 */
[----:B------:R-:W-:Y:S02]  /*ef10*/  FSEL R235, R43, -INF , !P6 ;  /* 0xff8000002beb7808 */ /* 0x000fe40007000000 */
[----:B------:R-:W-:Y:S02]  /*ef20*/  FMNMX3.FTZ R4, R4, R174, R251, !PT ;  /* 0x000000ae04047276 */ /* 0x000fe400078100fb */
[----:B------:R-:W-:Y:S02]  /*ef30*/  ISETP.GE.AND P6, PT, R24, R225, PT ;  /* 0x000000e11800720c */ /* 0x000fe40003fc6270 */
[----:B------:R-:W-:Y:S02]  /*ef40*/  FSEL R183, R49, -INF , !P0 ;  /* 0xff80000031b77808 */ /* 0x000fe40004000000 */
[----:B------:R-:W-:Y:S02]  /*ef50*/  FSEL R203, R203, -INF , !P5 ;  /* 0xff800000cbcb7808 */ /* 0x000fe40006800000 */
[----:B------:R-:W-:Y:S02]  /*ef60*/  FMNMX3.FTZ R6, R6, R243, R239, !PT ;  /* 0x000000f306067276 */ /* 0x000fe400078100ef */
[----:B------:R-:W-:Y:S02]  /*ef70*/  ISETP.GE.AND P0, PT, R44, R225, PT ;  /* 0x000000e12c00720c */ /* 0x000fe40003f06270 */
[----:B------:R-:W-:Y:S02]  /*ef80*/  FSEL R193, R46, -INF , !P1 ;  /* 0xff8000002ec17808 */ /* 0x000fe40004800000 */
[-C--:B------:R-:W-:Y:S02]  /*ef90*/  ISETP.GE.AND P5, PT, R24, R224.reuse, PT ;  /* 0x000000e01800720c */ /* 0x080fe40003fa6270 */
[----:B------:R-:W-:Y:S02]  /*efa0*/  FSEL R187, R47, -INF , !P4 ;  /* 0xff8000002fbb7808 */ /* 0x000fe40006000000 */
[-C--:B------:R-:W-:Y:S02]  /*efb0*/  ISETP.GE.AND P1, PT, R10, R224.reuse, PT ;  /* 0x000000e00a00720c */ /* 0x080fe40003f26270 */
[----:B------:R-:W-:Y:S02]  /*efc0*/  FMNMX3.FTZ R4, R4, R237, R235, !PT ;  /* 0x000000ed04047276 */ /* 0x000fe400078100eb */
[----:B------:R-:W-:Y:S02]  /*efd0*/  ISETP.GE.AND P4, PT, R37, R225, PT ;  /* 0x000000e12500720c */ /* 0x000fe40003f86270 */
[----:B------:R-:W-:Y:S02]  /*efe0*/  FSEL R185, R48, -INF , !P6 ;  /* 0xff80000030b97808 */ /* 0x000fe40007000000 */
[----:B------:R-:W-:Y:S02]  /*eff0*/  FMNMX3.FTZ R6, R6, R203, R195, !PT ;  /* 0x000000cb06067276 */ /* 0x000fe400078100c3 */
[----:B------:R-:W-:Y:S02]  /*f000*/  FSEL R175, R53, -INF , !P0 ;  /* 0xff80000035af7808 */ /* 0x000fe40004000000 */
[-C--:B------:R-:W-:Y:S02]  /*f010*/  ISETP.GE.AND P6, PT, R37, R224.reuse, PT ;  /* 0x000000e02500720c */ /* 0x080fe40003fc6270 */
[----:B------:R-:W-:Y:S02]  /*f020*/  FSEL R181, R50, -INF , !P5 ;  /* 0xff80000032b57808 */ /* 0x000fe40006800000 */
[----:B------:R-:W-:Y:S02]  /*f030*/  ISETP.GE.AND P0, PT, R8, R225, PT ;  /* 0x000000e10800720c */ /* 0x000fe40003f06270 */
[-C--:B------:R-:W-:Y:S02]  /*f040*/  ISETP.GE.AND P5, PT, R44, R224.reuse, PT ;  /* 0x000000e02c00720c */ /* 0x080fe40003fa6270 */
[----:B------:R-:W-:Y:S02]  /*f050*/  FSEL R179, R51, -INF , !P1 ;  /* 0xff80000033b37808 */ /* 0x000fe40004800000 */
[----:B------:R-:W-:Y:S02]  /*f060*/  FMNMX3.FTZ R4, R4, R193, R187, !PT ;  /* 0x000000c104047276 */ /* 0x000fe400078100bb */
[----:B------:R-:W-:Y:S02]  /*f070*/  ISETP.GE.AND P1, PT, R20, R225, PT ;  /* 0x000000e11400720c */ /* 0x000fe40003f26270 */
[----:B------:R-:W-:Y:S02]  /*f080*/  FSEL R177, R52, -INF , !P4 ;  /* 0xff80000034b17808 */ /* 0x000fe40006000000 */
[----:B------:R-:W-:Y:S02]  /*f090*/  FMNMX3.FTZ R6, R6, R185, R183, !PT ;  /* 0x000000b906067276 */ /* 0x000fe400078100b7 */
[-C--:B------:R-:W-:Y:S02]  /*f0a0*/  ISETP.GE.AND P4, PT, R20, R224.reuse, PT ;  /* 0x000000e01400720c */ /* 0x080fe40003f86270 */
[----:B------:R-:W-:Y:S02]  /*f0b0*/  FSEL R173, R54, -INF , !P6 ;  /* 0xff80000036ad7808 */ /* 0x000fe40007000000 */
[----:B------:R-:W-:Y:S02]  /*f0c0*/  FSEL R169, R169, -INF , !P0 ;  /* 0xff800000a9a97808 */ /* 0x000fe40004000000 */
[----:B------:R-:W-:Y:S02]  /*f0d0*/  FSEL R167, R55, -INF , !P5 ;  /* 0xff80000037a77808 */ /* 0x000fe40006800000 */
[-C--:B------:R-:W-:Y:S02]  /*f0e0*/  ISETP.GE.AND P6, PT, R8, R224.reuse, PT ;  /* 0x000000e00800720c */ /* 0x080fe40003fc6270 */
[----:B------:R-:W-:Y:S02]  /*f0f0*/  ISETP.GE.AND P0, PT, R41, R225, PT ;  /* 0x000000e12900720c */ /* 0x000fe40003f06270 */
[----:B------:R-:W-:Y:S02]  /*f100*/  FMNMX3.FTZ R4, R4, R181, R179, !PT ;  /* 0x000000b504047276 */ /* 0x000fe400078100b3 */
[----:B------:R-:W-:Y:S02]  /*f110*/  ISETP.GE.AND P5, PT, R36, R225, PT ;  /* 0x000000e12400720c */ /* 0x000fe40003fa6270 */
[----:B------:R-:W-:Y:S02]  /*f120*/  FSEL R171, R56, -INF , !P1 ;  /* 0xff80000038ab7808 */ /* 0x000fe40004800000 */
[----:B------:R-:W-:Y:S02]  /*f130*/  FMNMX3.FTZ R6, R6, R177, R175, !PT ;  /* 0x000000b106067276 */ /* 0x000fe400078100af */
[-C--:B------:R-:W-:Y:S02]  /*f140*/  ISETP.GE.AND P1, PT, R36, R224.reuse, PT ;  /* 0x000000e02400720c */ /* 0x080fe40003f26270 */
[----:B------:R-:W-:Y:S02]  /*f150*/  FSEL R165, R58, -INF , !P4 ;  /* 0xff8000003aa57808 */ /* 0x000fe40006000000 */
[----:B------:R-:W-:Y:S02]  /*f160*/  FSEL R159, R61, -INF , !P0 ;  /* 0xff8000003d9f7808 */ /* 0x000fe40004000000 */
[-C--:B------:R-:W-:Y:S02]  /*f170*/  ISETP.GE.AND P4, PT, R41, R224.reuse, PT ;  /* 0x000000e02900720c */ /* 0x080fe40003f86270 */
[----:B------:R-:W-:Y:S02]  /*f180*/  FSEL R163, R163, -INF , !P6 ;  /* 0xff800000a3a37808 */ /* 0x000fe40007000000 */
[----:B------:R-:W-:Y:S02]  /*f190*/  FMNMX3.FTZ R4, R4, R173, R167, !PT ;  /* 0x000000ad04047276 */ /* 0x000fe400078100a7 */
[-C--:B------:R-:W-:Y:S02]  /*f1a0*/  ISETP.GE.AND P6, PT, R28, R225.reuse, PT ;  /* 0x000000e11c00720c */ /* 0x080fe40003fc6270 */
[----:B------:R-:W-:Y:S02]  /*f1b0*/  FSEL R161, R60, -INF , !P5 ;  /* 0xff8000003ca17808 */ /* 0x000fe40006800000 */
[----:B------:R-:W-:Y:S02]  /*f1c0*/  ISETP.GE.AND P0, PT, R7, R225, PT ;  /* 0x000000e10700720c */ /* 0x000fe40003f06270 */
[----:B------:R-:W-:Y:S02]  /*f1d0*/  FMNMX3.FTZ R8, R6, R171, R169, !PT ;  /* 0x000000ab06087276 */ /* 0x000fe400078100a9 */
        /* <DEDUP_REMOVED lines=8> */
[----:B------:R-:W-:Y:S02]  /*f260*/  FSEL R136, R39, -INF , !P5 ;  /* 0xff80000027887808 */ /* 0x000fe40006800000 */
[----:B------:R-:W-:Y:S02]  /*f270*/  FSEL R137, R40, -INF , !P1 ;  /* 0xff80000028897808 */ /* 0x000fe40004800000 */
[----:B------:R-:W-:Y:S02]  /*f280*/  FMNMX3.FTZ R5, R4, R157, R152, !PT ;  /* 0x0000009d04057276 */ /* 0x000fe40007810098 */
[----:B------:R-:W-:Y:S02]  /*f290*/  FMNMX3.FTZ R7, R25, R156, R154, !PT ;  /* 0x0000009c19077276 */ /* 0x000fe4000781009a */
[----:B------:R-:W-:Y:S02]  /*f2a0*/  FMNMX3.FTZ R6, R5, R137, R136, !PT ;  /* 0x0000008905067276 */ /* 0x000fe40007810088 */
[----:B------:R-:W-:Y:S01]  /*f2b0*/  SHF.R.U32.HI R138, RZ, 0x1, R198 ;  /* 0x00000001ff8a7819 */ /* 0x000fe200000116c6 */
[----:B------:R-:W-:Y:S08]  /*f2c0*/  SHFL.BFLY PT, R10, R7, 0x2, 0x1f ;  /* 0x0c401f00070a7f89 */ /* 0x000ff000000e0000 */
[----:B------:R-:W1:Y:S02]  /*f2d0*/  SHFL.BFLY PT, R5, R6, 0x2, 0x1f ;  /* 0x0c401f0006057f89 */ /* 0x000e6400000e0000 */
[----:B-1----:R-:W-:Y:S02]  /*f2e0*/  FMNMX.FTZ R4, R6, R5, !PT ;  /* 0x0000000506047209 */ /* 0x002fe40007810000 */
[----:B------:R-:W-:Y:S02]  /*f2f0*/  FMNMX.FTZ R8, R7, R10, !PT ;  /* 0x0000000a07087209 */ /* 0x000fe40007810000 */
[----:B------:R-:W-:Y:S02]  /*f300*/  LOP3.LUT R6, R138, 0x8, RZ, 0xc0, !PT ;  /* 0x000000088a067812 */ /* 0x000fe400078ec0ff */
[----:B------:R-:W1:Y:S08]  /*f310*/  SHFL.BFLY PT, R133, R4, 0x1, 0x1f ;  /* 0x0c201f0004857f89 */ /* 0x000e7000000e0000 */
[----:B------:R-:W3:Y:S01]  /*f320*/  SHFL.BFLY PT, R5, R8, 0x1, 0x1f ;  /* 0x0c201f0008057f89 */ /* 0x000ee200000e0000 */
[----:B-1----:R-:W-:Y:S02]  /*f330*/  FMNMX.FTZ R133, R4, R133, !PT ;  /* 0x0000008504857209 */ /* 0x002fe40007810000 */
[----:B---3--:R-:W-:Y:S01]  /*f340*/  FMNMX.FTZ R134, R8, R5, !PT ;  /* 0x0000000508867209 */ /* 0x008fe20007810000 */
[----:B------:R-:W-:Y:S02]  /*f350*/  IMAD.SHL.U32 R5, R198, 0x40, RZ ;  /* 0x00000040c6057824 */ /* 0x000fe400078e00ff */
[----:B--2---:R-:W-:Y:S01]  /*f360*/  FMUL.FTZ R158, R135, R133 ;  /* 0x00000085879e7220 */ /* 0x004fe20000410000 */
[----:B------:R-:W-:Y:S01]  /*f370*/  FSETP.NEU.FTZ.AND P0, PT, R133, -INF , PT ;  /* 0xff8000008500780b */ /* 0x000fe20003f1d000 */
[----:B------:R-:W-:Y:S01]  /*f380*/  FMUL.FTZ R160, R135, R134 ;  /* 0x0000008687a07220 */ /* 0x000fe20000410000 */
[--C-:B------:R-:W-:Y:S02]  /*f390*/  LOP3.LUT R7, R6, 0x1c0, R5.reuse, 0xf8, !PT ;  /* 0x000001c006077812 */ /* 0x100fe400078ef805 */
[----:B------:R-:W-:Y:S02]  /*f3a0*/  FSETP.NEU.FTZ.AND P1, PT, R134, -INF , PT ;  /* 0xff8000008600780b */ /* 0x000fe40003f3d000 */
[----:B------:R-:W-:Y:S02]  /*f3b0*/  LOP3.LUT R4, R7, R196, RZ, 0x3c, !PT ;  /* 0x000000c407047212 */ /* 0x000fe400078e3cff */
[----:B------:R-:W-:Y:S02]  /*f3c0*/  FSEL R160, R160, RZ, P1 ;  /* 0x000000ffa0a07208 */ /* 0x000fe40000800000 */
[----:B------:R-:W-:Y:S02]  /*f3d0*/  LOP3.LUT R4, R4, 0x200, R5, 0xf8, !PT ;  /* 0x0000020004047812 */ /* 0x000fe400078ef805 */
[----:B------:R-:W-:Y:S01]  /*f3e0*/  FSEL R158, R158, RZ, P0 ;  /* 0x000000ff9e9e7208 */ /* 0x000fe20000000000 */
[-C--:B------:R-:W-:Y:S01]  /*f3f0*/  FFMA.FTZ R147, R13, R135.reuse, -R160 ;  /* 0x000000870d937223 */ /* 0x080fe200000108a0 */
[----:B------:R-:W-:Y:S01]  /*f400*/  FSEL R5, R133, RZ, P0 ;  /* 0x000000ff85057208 */ /* 0x000fe20000000000 */
[----:B------:R-:W-:Y:S01]  /*f410*/  IMAD R139, R4, 0x2, R201 ;  /* 0x00000002048b7824 */ /* 0x000fe200078e02c9 */
[----:B------:R-:W-:Y:S01]  /*f420*/  FSEL R7, R134, RZ, P1 ;  /* 0x000000ff86077208 */ /* 0x000fe20000800000 */
[-C--:B------:R-:W-:Y:S01]  /*f430*/  FFMA.FTZ R151, R15, R135.reuse, -R158 ;  /* 0x000000870f977223 */ /* 0x080fe2000001089e */
[-C--:B------:R-:W-:Y:S01]  /*f440*/  FFMA.FTZ R149, R23, R135.reuse, -R160 ;  /* 0x0000008717957223 */ /* 0x080fe200000108a0 */
[----:B------:R-:W-:Y:S01]  /*f450*/  FADD.FTZ R4, -R5, R132 ;  /* 0x0000008405047221 */ /* 0x000fe20000010100 */
[----:B------:R-:W1:Y:S01]  /*f460*/  LDSM.16.MT88.4 R12, [R139+0xc000] ;  /* 0x00c000008b0c783b */ /* 0x000e620000004200 */
[----:B------:R-:W-:Y:S02]  /*f470*/  IMAD.IADD R144, R202, 0x1, R139 ;  /* 0x00000001ca907824 */ /* 0x000fe400078e028b */
[----:B------:R-:W-:Y:S01]  /*f480*/  FADD.FTZ R6, -R7, R0 ;  /* 0x0000000007067221 */ /* 0x000fe20000010100 */
[-C--:B------:R-:W-:Y:S01]  /*f490*/  FFMA.FTZ R150, R21, R135.reuse, -R160 ;  /* 0x0000008715967223 */ /* 0x080fe200000108a0 */
[-C--:B------:R-:W-:Y:S01]  /*f4a0*/  FFMA.FTZ R153, R19, R135.reuse, -R158 ;  /* 0x0000008713997223 */ /* 0x080fe2000001089e */
[-C--:B------:R-:W-:Y:S01]  /*f4b0*/  FFMA.FTZ R146, R17, R135.reuse, -R160 ;  /* 0x0000008711927223 */ /* 0x080fe200000108a0 */
[-CC-:B------:R-:W-:Y:S01]  /*f4c0*/  FFMA.FTZ R148, R11, R135.reuse, -R158.reuse ;  /* 0x000000870b947223 */ /* 0x180fe2000001089e */
[-CC-:B------:R-:W-:Y:S01]  /*f4d0*/  FFMA.FTZ R155, R9, R135.reuse, -R158.reuse ;  /* 0x00000087099b7223 */ /* 0x180fe2000001089e */
[C---:B------:R-:W-:Y:S01]  /*f4e0*/  FMUL.FTZ R0, R135.reuse, R4 ;  /* 0x0000000487007220 */ /* 0x040fe20000410000 */
[----:B------:R-:W-:Y:S01]  /*f4f0*/  FMUL.FTZ R5, R135, R6 ;  /* 0x0000000687057220 */ /* 0x000fe20000410000 */
[----:B------:R-:W2:Y:S01]  /*f500*/  LDSM.16.MT88.4 R20, [R144+0xc000] ;  /* 0x00c000009014783b */ /* 0x000ea20000004200 */
[----:B------:R-:W-:Y:S01]  /*f510*/  MUFU.EX2 R149, R149 ;  /* 0x0000009500957308 */ /* 0x000fe20000000800 */
[C---:B------:R-:W-:Y:S02]  /*f520*/  VIADD R8, R139.reuse, 0xc000 ;  /* 0x0000c0008b087836 */ /* 0x040fe40000000000 */
[-C--:B------:R-:W-:Y:S01]  /*f530*/  FFMA.FTZ R164, R164, R135.reuse, -R158 ;  /* 0x00000087a4a47223 */ /* 0x080fe2000001089e */
[----:B------:R-:W-:Y:S06]  /*f540*/  VIADD R145, R139, 0xc040 ;  /* 0x0000c0408b917836 */ /* 0x000fec0000000000 */
[----:B------:R-:W3:Y:S01]  /*f550*/  MUFU.EX2 R0, R0 ;  /* 0x0000000000007308 */ /* 0x000ee20000000800 */
[----:B------:R-:W-:Y:S02]  /*f560*/  @P2 VIADD R145, R8, 0xffffffc0 ;  /* 0xffffffc008912836 */ /* 0x000fe40000000000 */
[-C--:B------:R-:W-:Y:S01]  /*f570*/  FFMA.FTZ R184, R184, R135.reuse, -R160 ;  /* 0x00000087b8b87223 */ /* 0x080fe200000108a0 */
[----:B------:R-:W-:Y:S06]  /*f580*/  LDSM.16.MT88.4 R44, [R139+0x10000] ;  /* 0x010000008b2c783b */ /* 0x000fec0000004200 */
[----:B------:R-:W4:Y:S01]  /*f590*/  MUFU.EX2 R132, R5 ;  /* 0x0000000500847308 */ /* 0x000f220000000800 */
[----:B------:R-:W-:Y:S02]  /*f5a0*/  IMAD.IADD R202, R202, 0x1, R145 ;  /* 0x00000001caca7824 */ /* 0x000fe400078e0291 */
[-CC-:B------:R-:W-:Y:S01]  /*f5b0*/  FFMA.FTZ R235, R235, R135.reuse, -R158.reuse ;  /* 0x00000087ebeb7223 */ /* 0x180fe2000001089e */
[-C--:B------:R-:W-:Y:S06]  /*f5c0*/  FFMA.FTZ R251, R251, R135.reuse, -R158 ;  /* 0x00000087fbfb7223 */ /* 0x080fec000001089e */
[----:B------:R-:W5:Y:S01]  /*f5d0*/  MUFU.EX2 R150, R150 ;  /* 0x0000009600967308 */ /* 0x000f620000000800 */
[-CC-:B------:R-:W-:Y:S01]  /*f5e0*/  FFMA.FTZ R239, R239, R135.reuse, -R160.reuse ;  /* 0x00000087efef7223 */ /* 0x180fe200000108a0 */
[-C--:B------:R-:W-:Y:S01]  /*f5f0*/  FFMA.FTZ R195, R195, R135.reuse, -R160 ;  /* 0x00000087c3c37223 */ /* 0x080fe200000108a0 */
[----:B------:R-:W2:Y:S07]  /*f600*/  LDSM.16.MT88.4 R28, [R145] ;  /* 0x00000000911c783b */ /* 0x000eae0000004200 */
[----:B------:R-:W-:Y:S01]  /*f610*/  MUFU.EX2 R153, R153 ;  /* 0x0000009900997308 */ /* 0x000fe20000000800 */
[----:B------:R-:W-:Y:S01]  /*f620*/  FFMA.FTZ R187, R187, R135, -R158 ;  /* 0x00000087bbbb7223 */ /* 0x000fe2000001089e */
        /* <DEDUP_REMOVED lines=12> */
[----:B------:R-:W5:Y:S01]  /*f6f0*/  LDSM.16.MT88.4 R36, [R202] ;  /* 0x00000000ca24783b */ /* 0x000f620000004200 */
[C---:B------:R-:W-:Y:S07]  /*f700*/  FMUL.FTZ R18, R0.reuse, R118 ;  /* 0x0000007600127220 */ /* 0x040fee0000410000 */
[----:B------:R-:W-:Y:S01]  /*f710*/  MUFU.EX2 R148, R148 ;  /* 0x0000009400947308 */ /* 0x000fe20000000800 */
[----:B------:R-:W-:Y:S01]  /*f720*/  FMUL.FTZ R19, R0, R119 ;  /* 0x0000007700137220 */ /* 0x000fe20000410000 */
[----:B---3--:R-:W-:Y:S01]  /*f730*/  F2FP.BF16.F32.PACK_AB R141, R151, R153 ;  /* 0x00000099978d723e */ /* 0x008fe200000010ff */
[C---:B------:R-:W-:Y:S07]  /*f740*/  FMUL.FTZ R16, R132.reuse, R116 ;  /* 0x0000007484107220 */ /* 0x040fee0000410000 */
[----:B------:R-:W3:Y:S01]  /*f750*/  MUFU.EX2 R155, R155 ;  /* 0x0000009b009b7308 */ /* 0x000ee20000000800 */
[----:B------:R-:W-:Y:S01]  /*f760*/  FMUL.FTZ R17, R132, R117 ;  /* 0x0000007584117220 */ /* 0x000fe20000410000 */
[----:B------:R-:W5:Y:S01]  /*f770*/  LDSM.16.MT88.4 R52, [R144+0x10000] ;  /* 0x010000009034783b */ /* 0x000f620000004200 */
[C---:B------:R-:W-:Y:S01]  /*f780*/  FMUL.FTZ R26, R0.reuse, R110 ;  /* 0x0000006e001a7220 */ /* 0x040fe20000410000 */
[----:B------:R-:W-:Y:S01]  /*f790*/  FMUL.FTZ R27, R0, R111 ;  /* 0x0000006f001b7220 */ /* 0x000fe20000410000 */
[----:B------:R-:W-:Y:S01]  /*f7a0*/  FMUL.FTZ R25, R132, R109 ;  /* 0x0000006d84197220 */ /* 0x000fe20000410000 */
[----:B----4-:R-:W-:Y:S01]  /*f7b0*/  F2FP.BF16.F32.PACK_AB R142, R146, R147 ;  /* 0x00000093928e723e */ /* 0x010fe200000010ff */
[C---:B------:R-:W-:Y:S01]  /*f7c0*/  FMUL.FTZ R34, R0.reuse, R102 ;  /* 0x0000006600227220 */ /* 0x040fe20000410000 */
[C---:B------:R-:W-:Y:S01]  /*f7d0*/  FMUL.FTZ R35, R0.reuse, R103 ;  /* 0x0000006700237220 */ /* 0x040fe20000410000 */
[C---:B------:R-:W-:Y:S01]  /*f7e0*/  FMUL.FTZ R42, R0.reuse, R94 ;  /* 0x0000005e002a7220 */ /* 0x040fe20000410000 */
[----:B------:R-:W4:Y:S01]  /*f7f0*/  LDSM.16.MT88.4 R60, [R145+0x4000] ;  /* 0x00400000913c783b */ /* 0x000f220000004200 */
[----:B------:R-:W-:Y:S01]  /*f800*/  FMUL.FTZ R43, R0, R95 ;  /* 0x0000005f002b7220 */ /* 0x000fe20000410000 */
[C---:B------:R-:W-:Y:S01]  /*f810*/  FMUL.FTZ R40, R132.reuse, R92 ;  /* 0x0000005c84287220 */ /* 0x040fe20000410000 */
[----:B------:R-:W-:Y:S01]  /*f820*/  FMUL.FTZ R41, R132, R93 ;  /* 0x0000005d84297220 */ /* 0x000fe20000410000 */
[----:B---3--:R-:W-:Y:S01]  /*f830*/  F2FP.BF16.F32.PACK_AB R143, R155, R148 ;  /* 0x000000949b8f723e */ /* 0x008fe200000010ff */
[C---:B------:R-:W-:Y:S01]  /*f840*/  FMUL.FTZ R50, R0.reuse, R86 ;  /* 0x0000005600327220 */ /* 0x040fe20000410000 */
[----:B------:R-:W-:Y:S01]  /*f850*/  FMUL.FTZ R51, R0, R87 ;  /* 0x0000005700337220 */ /* 0x000fe20000410000 */
[C---:B------:R-:W-:Y:S01]  /*f860*/  FMUL.FTZ R48, R132.reuse, R84 ;  /* 0x0000005484307220 */ /* 0x040fe20000410000 */
[----:B------:R-:W-:Y:S01]  /*f870*/  LDSM.16.MT88.4 R92, [R139+0x10800] ;  /* 0x010800008b5c783b */ /* 0x000fe20000004200 */
[----:B------:R-:W-:Y:S01]  /*f880*/  FMUL.FTZ R49, R132, R85 ;  /* 0x0000005584317220 */ /* 0x000fe20000410000 */
[----:B------:R-:W-:Y:S01]  /*f890*/  FMUL.FTZ R58, R0, R78 ;  /* 0x0000004e003a7220 */ /* 0x000fe20000410000 */
[C---:B-1----:R-:W-:Y:S01]  /*f8a0*/  HMMA.16816.F32.BF16 R4, R140.reuse, R12, R4 ;  /* 0x0000000c8c04723c */ /* 0x042fe20000041804 */
[----:B------:R-:W-:Y:S04]  /*f8b0*/  MUFU.EX2 R164, R164 ;  /* 0x000000a400a47308 */ /* 0x000fe80000000800 */
[----:B------:R-:W1:Y:S01]  /*f8c0*/  LDSM.16.MT88.4 R84, [R202+0x4000] ;  /* 0x00400000ca54783b */ /* 0x000e620000004200 */
[C---:B------:R-:W-:Y:S01]  /*f8d0*/  FMUL.FTZ R56, R132.reuse, R76 ;  /* 0x0000004c84387220 */ /* 0x040fe20000410000 */
[----:B------:R-:W-:Y:S01]  /*f8e0*/  FMUL.FTZ R24, R132, R108 ;  /* 0x0000006c84187220 */ /* 0x000fe20000410000 */
[C---:B------:R-:W-:Y:S03]  /*f8f0*/  HMMA.16816.F32.BF16 R8, R140.reuse, R14, R8 ;  /* 0x0000000e8c08723c */ /* 0x040fe60000041808 */
[----:B------:R-:W-:Y:S01]  /*f900*/  MUFU.EX2 R235, R235 ;  /* 0x000000eb00eb7308 */ /* 0x000fe20000000800 */
[C---:B------:R-:W-:Y:S01]  /*f910*/  FMUL.FTZ R14, R0.reuse, R122 ;  /* 0x0000007a000e7220 */ /* 0x040fe20000410000 */
[----:B------:R-:W-:Y:S01]  /*f920*/  FMUL.FTZ R15, R0, R123 ;  /* 0x0000007b000f7220 */ /* 0x000fe20000410000 */
[C---:B------:R-:W-:Y:S01]  /*f930*/  FMUL.FTZ R12, R132.reuse, R120 ;  /* 0x00000078840c7220 */ /* 0x040fe20000410000 */
[C---:B------:R-:W-:Y:S01]  /*f940*/  FMUL.FTZ R13, R132.reuse, R121 ;  /* 0x00000079840d7220 */ /* 0x040fe20000410000 */
[----:B------:R-:W-:Y:S01]  /*f950*/  LDSM.16.MT88.4 R124, [R139+0xf800] ;  /* 0x00f800008b7c783b */ /* 0x000fe20000004200 */
[-C--:B------:R-:W-:Y:S01]  /*f960*/  FFMA.FTZ R108, R185, R135.reuse, -R160 ;  /* 0x00000087b96c7223 */ /* 0x080fe200000108a0 */
[C---:B------:R-:W-:Y:S01]  /*f970*/  FMUL.FTZ R32, R132.reuse, R100 ;  /* 0x0000006484207220 */ /* 0x040fe20000410000 */
[--C-:B------:R-:W-:Y:S01]  /*f980*/  FFMA.FTZ R100, R189, R135, -R158.reuse ;  /* 0x00000087bd647223 */ /* 0x100fe2000001089e */
[----:B------:R-:W-:Y:S01]  /*f990*/  FMUL.FTZ R33, R132, R101 ;  /* 0x0000006584217220 */ /* 0x000fe20000410000 */
[-CC-:B------:R-:W-:Y:S01]  /*f9a0*/  FFMA.FTZ R101, R191, R135.reuse, -R158.reuse ;  /* 0x00000087bf657223 */ /* 0x180fe2000001089e */
[C---:B--2---:R-:W-:Y:S01]  /*f9b0*/  HMMA.16816.F32.BF16 R12, R140.reuse, R20, R12 ;  /* 0x000000148c0c723c */ /* 0x044fe2000004180c */
[----:B------:R2:W-:Y:S01]  /*f9c0*/  MUFU.EX2 R191, R184 ;  /* 0x000000b800bf7308 */ /* 0x0005e20000000800 */
[----:B------:R-:W-:Y:S01]  /*f9d0*/  LDSM.16.MT88.4 R116, [R144+0xf800] ;  /* 0x00f800009074783b */ /* 0x000fe20000004200 */
[-CC-:B------:R-:W-:Y:S01]  /*f9e0*/  FFMA.FTZ R181, R181, R135.reuse, -R158.reuse ;  /* 0x00000087b5b57223 */ /* 0x180fe2000001089e */
[-C--:B------:R-:W-:Y:S07]  /*f9f0*/  FFMA.FTZ R194, R167, R135.reuse, -R158 ;  /* 0x00000087a7c27223 */ /* 0x080fee000001089e */
[----:B------:R-:W-:Y:S01]  /*fa00*/  MUFU.EX2 R189, R101 ;  /* 0x0000006500bd7308 */ /* 0x000fe20000000800 */
[-C--:B------:R-:W-:Y:S01]  /*fa10*/  FFMA.FTZ R192, R175, R135.reuse, -R160 ;  /* 0x00000087afc07223 */ /* 0x080fe200000108a0 */
[--C-:B------:R-:W-:Y:S01]  /*fa20*/  FFMA.FTZ R173, R173, R135, -R158.reuse ;  /* 0x00000087adad7223 */ /* 0x100fe2000001089e */
[C---:B------:R-:W-:Y:S07]  /*fa30*/  HMMA.16816.F32.BF16 R16, R140.reuse, R22, R16 ;  /* 0x000000168c10723c */ /* 0x040fee0000041810 */
[----:B------:R-:W-:Y:S01]  /*fa40*/  MUFU.EX2 R185, R187 ;  /* 0x000000bb00b97308 */ /* 0x000fe20000000800 */
[C---:B------:R-:W-:Y:S01]  /*fa50*/  FMUL.FTZ R22, R0.reuse, R114 ;  /* 0x0000007200167220 */ /* 0x040fe20000410000 */
[----:B------:R-:W-:Y:S01]  /*fa60*/  FMUL.FTZ R23, R0, R115 ;  /* 0x0000007300177220 */ /* 0x000fe20000410000 */
[C---:B------:R-:W-:Y:S01]  /*fa70*/  FMUL.FTZ R20, R132.reuse, R112 ;  /* 0x0000007084147220 */ /* 0x040fe20000410000 */
[----:B------:R-:W-:Y:S01]  /*fa80*/  FMUL.FTZ R21, R132, R113 ;  /* 0x0000007184157220 */ /* 0x000fe20000410000 */
[-C--:B------:R-:W-:Y:S01]  /*fa90*/  FFMA.FTZ R113, R188, R135.reuse, -R158 ;  /* 0x00000087bc717223 */ /* 0x080fe2000001089e */
[-C--:B------:R-:W-:Y:S01]  /*faa0*/  FFMA.FTZ R114, R64, R135.reuse, -R160 ;  /* 0x0000008740727223 */ /* 0x080fe200000108a0 */
[-CC-:B------:R-:W-:Y:S01]  /*fab0*/  FFMA.FTZ R112, R67, R135.reuse, -R158.reuse ;  /* 0x0000008743707223 */ /* 0x180fe2000001089e */
[----:B------:R-:W-:Y:S01]  /*fac0*/  FFMA.FTZ R115, R65, R135, -R158 ;  /* 0x0000008741737223 */ /* 0x000fe2000001089e */
[----:B------:R-:W-:Y:S01]  /*fad0*/  FMUL.FTZ R67, R0, R71 ;  /* 0x0000004700437220 */ /* 0x000fe20000410000 */
[C---:B------:R-:W-:Y:S01]  /*fae0*/  FMUL.FTZ R64, R132.reuse, R68 ;  /* 0x0000004484407220 */ /* 0x040fe20000410000 */
[C---:B------:R-:W-:Y:S01]  /*faf0*/  HMMA.16816.F32.BF16 R20, R140.reuse, R28, R20 ;  /* 0x0000001c8c14723c */ /* 0x040fe20000041814 */
[----:B------:R-:W-:Y:S02]  /*fb00*/  MUFU.EX2 R113, R113 ;  /* 0x0000007100717308 */ /* 0x000fe40000000800 */
[----:B------:R-:W-:Y:S01]  /*fb10*/  FMUL.FTZ R65, R132, R69 ;  /* 0x0000004584417220 */ /* 0x000fe20000410000 */
[-CC-:B--2---:R-:W-:Y:S01]  /*fb20*/  FFMA.FTZ R184, R203, R135.reuse, -R160.reuse ;  /* 0x00000087cbb87223 */ /* 0x184fe200000108a0 */
[-CC-:B------:R-:W-:Y:S01]  /*fb30*/  FFMA.FTZ R188, R183, R135.reuse, -R160.reuse ;  /* 0x00000087b7bc7223 */ /* 0x180fe200000108a0 */
[--C-:B------:R-:W-:Y:S05]  /*fb40*/  FFMA.FTZ R167, R171, R135, -R160.reuse ;  /* 0x00000087aba77223 */ /* 0x100fea00000108a0 */
[----:B------:R2:W-:Y:S01]  /*fb50*/  MUFU.EX2 R183, R108 ;  /* 0x0000006c00b77308 */ /* 0x0005e20000000800 */
[C---:B------:R-:W-:Y:S03]  /*fb60*/  HMMA.16816.F32.BF16 R24, R140.reuse, R30, R24 ;  /* 0x0000001e8c18723c */ /* 0x040fe60000041818 */
[C---:B------:R-:W-:Y:S01]  /*fb70*/  FMUL.FTZ R30, R0.reuse, R106 ;  /* 0x0000006a001e7220 */ /* 0x040fe20000410000 */
[----:B------:R-:W-:Y:S01]  /*fb80*/  FMUL.FTZ R31, R0, R107 ;  /* 0x0000006b001f7220 */ /* 0x000fe20000410000 */
[C---:B------:R-:W-:Y:S01]  /*fb90*/  FMUL.FTZ R28, R132.reuse, R104 ;  /* 0x00000068841c7220 */ /* 0x040fe20000410000 */
[----:B------:R-:W-:Y:S01]  /*fba0*/  FMUL.FTZ R29, R132, R105 ;  /* 0x00000069841d7220 */ /* 0x000fe20000410000 */
[--C-:B------:R-:W-:Y:S01]  /*fbb0*/  FFMA.FTZ R104, R59, R135, -R160.reuse ;  /* 0x000000873b687223 */ /* 0x100fe200000108a0 */
[----:B------:R-:W-:Y:S01]  /*fbc0*/  FMUL.FTZ R59, R0, R79 ;  /* 0x0000004f003b7220 */ /* 0x000fe20000410000 */
[----:B------:R-:W-:Y:S01]  /*fbd0*/  FFMA.FTZ R107, R57, R135, -R160 ;  /* 0x00000087396b7223 */ /* 0x000fe200000108a0 */
[----:B------:R-:W-:Y:S01]  /*fbe0*/  FMUL.FTZ R57, R132, R77 ;  /* 0x0000004d84397220 */ /* 0x000fe20000410000 */
[----:B------:R-:W-:Y:S01]  /*fbf0*/  FFMA.FTZ R106, R190, R135, -R158 ;  /* 0x00000087be6a7223 */ /* 0x000fe2000001089e */
[----:B------:R-:W3:Y:S01]  /*fc00*/  LDSM.16.MT88.4 R76, [R139+0xc800] ;  /* 0x00c800008b4c783b */ /* 0x000ee20000004200 */
[C---:B-----5:R-:W-:Y:S01]  /*fc10*/  HMMA.16816.F32.BF16 R28, R140.reuse, R36, R28 ;  /* 0x000000248c1c723c */ /* 0x060fe2000004181c */
[----:B------:R-:W-:Y:S02]  /*fc20*/  MUFU.EX2 R104, R104 ;  /* 0x0000006800687308 */ /* 0x000fe40000000800 */
[C---:B------:R-:W-:Y:S01]  /*fc30*/  FMUL.FTZ R36, R132.reuse, R96 ;  /* 0x0000006084247220 */ /* 0x040fe20000410000 */
[----:B------:R-:W-:Y:S01]  /*fc40*/  FMUL.FTZ R37, R132, R97 ;  /* 0x0000006184257220 */ /* 0x000fe20000410000 */
[----:B------:R-:W-:Y:S01]  /*fc50*/  FFMA.FTZ R105, R66, R135, -R160 ;  /* 0x0000008742697223 */ /* 0x000fe200000108a0 */
[C---:B------:R-:W-:Y:S01]  /*fc60*/  FMUL.FTZ R66, R0.reuse, R70 ;  /* 0x0000004600427220 */ /* 0x040fe20000410000 */
[----:B--2---:R-:W-:Y:S01]  /*fc70*/  LDSM.16.MT88.4 R108, [R145+0x3800] ;  /* 0x00380000916c783b */ /* 0x004fe20000004200 */
[C---:B------:R-:W-:Y:S03]  /*fc80*/  HMMA.16816.F32.BF16 R32, R140.reuse, R38, R32 ;  /* 0x000000268c20723c */ /* 0x040fe60000041820 */
[----:B------:R-:W2:Y:S01]  /*fc90*/  MUFU.EX2 R107, R107 ;  /* 0x0000006b006b7308 */ /* 0x000ea20000000800 */
[C---:B------:R-:W-:Y:S01]  /*fca0*/  FMUL.FTZ R38, R0.reuse, R98 ;  /* 0x0000006200267220 */ /* 0x040fe20000410000 */
[----:B------:R-:W-:Y:S01]  /*fcb0*/  FMUL.FTZ R39, R0, R99 ;  /* 0x0000006300277220 */ /* 0x000fe20000410000 */
[-C--:B------:R-:W-:Y:S01]  /*fcc0*/  FFMA.FTZ R190, R179, R135.reuse, -R158 ;  /* 0x00000087b3be7223 */ /* 0x080fe2000001089e */
[-C--:B------:R-:W-:Y:S01]  /*fcd0*/  FFMA.FTZ R232, R169, R135.reuse, -R160 ;  /* 0x00000087a9e87223 */ /* 0x080fe200000108a0 */
[----:B------:R-:W-:Y:S01]  /*fce0*/  LDSM.16.MT88.4 R96, [R144+0x10800] ;  /* 0x010800009060783b */ /* 0x000fe20000004200 */
[-CC-:B------:R-:W-:Y:S01]  /*fcf0*/  FFMA.FTZ R234, R165, R135.reuse, -R158.reuse ;  /* 0x00000087a5ea7223 */ /* 0x180fe2000001089e */
[-C--:B------:R-:W-:Y:S01]  /*fd00*/  FFMA.FTZ R163, R163, R135.reuse, -R158 ;  /* 0x00000087a3a37223 */ /* 0x080fe2000001089e */
[----:B------:R-:W-:Y:S01]  /*fd10*/  FFMA.FTZ R177, R177, R135, -R160 ;  /* 0x00000087b1b17223 */ /* 0x000fe200000108a0 */
[C---:B------:R-:W-:Y:S01]  /*fd20*/  HMMA.16816.F32.BF16 R36, R140.reuse, R44, R36 ;  /* 0x0000002c8c24723c */ /* 0x040fe20000041824 */
[----:B------:R-:W5:Y:S02]  /*fd30*/  MUFU.EX2 R106, R106 ;  /* 0x0000006a006a7308 */ /* 0x000f640000000800 */
[C---:B------:R-:W-:Y:S01]  /*fd40*/  FMUL.FTZ R44, R132.reuse, R88 ;  /* 0x00000058842c7220 */ /* 0x040fe20000410000 */
[----:B------:R-:W-:Y:S01]  /*fd50*/  FMUL.FTZ R45, R132, R89 ;  /* 0x00000059842d7220 */ /* 0x000fe20000410000 */
[----:B--2---:R-:W-:Y:S01]  /*fd60*/  F2FP.BF16.F32.PACK_AB R68, R107, R104 ;  /* 0x000000686b44723e */ /* 0x004fe200000010ff */
[-C--:B------:R-:W-:Y:S01]  /*fd70*/  FFMA.FTZ R157, R157, R135.reuse, -R158 ;  /* 0x000000879d9d7223 */ /* 0x080fe2000001089e */
[--C-:B------:R-:W-:Y:S01]  /*fd80*/  FFMA.FTZ R236, R159, R135, -R160.reuse ;  /* 0x000000879fec7223 */ /* 0x100fe200000108a0 */
[C---:B------:R-:W-:Y:S03]  /*fd90*/  HMMA.16816.F32.BF16 R40, R140.reuse, R46, R40 ;  /* 0x0000002e8c28723c */ /* 0x040fe60000041828 */
[----:B------:R-:W-:Y:S01]  /*fda0*/  MUFU.EX2 R105, R105 ;  /* 0x0000006900697308 */ /* 0x000fe20000000800 */
[C---:B------:R-:W-:Y:S01]  /*fdb0*/  FMUL.FTZ R46, R0.reuse, R90 ;  /* 0x0000005a002e7220 */ /* 0x040fe20000410000 */
[C---:B------:R-:W-:Y:S01]  /*fdc0*/  FMUL.FTZ R47, R0.reuse, R91 ;  /* 0x0000005b002f7220 */ /* 0x040fe20000410000 */
[----:B------:R-:W-:Y:S01]  /*fdd0*/  FFMA.FTZ R161, R161, R135, -R160 ;  /* 0x00000087a1a17223 */ /* 0x000fe200000108a0 */
[----:B------:R-:W-:Y:S01]  /*fde0*/  LDSM.16.MT88.4 R88, [R202+0x800] ;  /* 0x00080000ca58783b */ /* 0x000fe20000004200 */
[----:B-----5:R-:W-:Y:S05]  /*fdf0*/  F2FP.BF16.F32.PACK_AB R69, R113, R106 ;  /* 0x0000006a7145723e */ /* 0x020fea00000010ff */
[----:B------:R-:W2:Y:S01]  /*fe00*/  MUFU.EX2 R114, R114 ;  /* 0x0000007200727308 */ /* 0x000ea20000000800 */
[----:B------:R-:W-:Y:S01]  /*fe10*/  FFMA.FTZ R153, R0, R229, R153 ;  /* 0x000000e500997223 */ /* 0x000fe20000010099 */
[C---:B------:R-:W-:Y:S01]  /*fe20*/  FFMA.FTZ R149, R132.reuse, R233, R149 ;  /* 0x000000e984957223 */ /* 0x040fe20000010095 */
[C---:B------:R-:W-:Y:S07]  /*fe30*/  HMMA.16816.F32.BF16 R44, R140.reuse, R52, R44 ;  /* 0x000000348c2c723c */ /* 0x040fee000004182c */
[----:B------:R-:W-:Y:S01]  /*fe40*/  MUFU.EX2 R112, R112 ;  /* 0x0000007000707308 */ /* 0x000fe20000000800 */
[C---:B------:R-:W-:Y:S01]  /*fe50*/  FMUL.FTZ R52, R132.reuse, R80 ;  /* 0x0000005084347220 */ /* 0x040fe20000410000 */
[----:B------:R-:W-:Y:S08]  /*fe60*/  FMUL.FTZ R53, R132, R81 ;  /* 0x0000005184357220 */ /* 0x000ff00000410000 */
[----:B------:R-:W5:Y:S01]  /*fe70*/  MUFU.EX2 R115, R115 ;  /* 0x0000007300737308 */ /* 0x000f620000000800 */
        /* <DEDUP_REMOVED lines=10> */
[----:B------:R-:W-:Y:S01]  /*ff20*/  ISETP.GT.AND P0, PT, R226, R207, PT ;  /* 0x000000cfe200720c */ /* 0x000fe20003f04270 */
[C---:B----4-:R-:W-:Y:S07]  /*ff30*/  HMMA.16816.F32.BF16 R52, R140.reuse, R60, R52 ;  /* 0x0000003c8c34723c */ /* 0x050fee0000041834 */
[----:B------:R-:W-:Y:S01]  /*ff40*/  MUFU.EX2 R179, R181 ;  /* 0x000000b500b37308 */ /* 0x000fe20000000800 */
[C---:B------:R-:W-:Y:S01]  /*ff50*/  FMUL.FTZ R60, R132.reuse, R72 ;  /* 0x00000048843c7220 */ /* 0x040fe20000410000 */
[----:B------:R-:W-:Y:S01]  /*ff60*/  FMUL.FTZ R61, R132, R73 ;  /* 0x00000049843d7220 */ /* 0x000fe20000410000 */
[----:B-----5:R-:W-:Y:S07]  /*ff70*/  F2FP.BF16.F32.PACK_AB R71, R115, R112 ;  /* 0x000000707347723e */ /* 0x020fee00000010ff */
[----:B------:R-:W-:Y:S01]  /*ff80*/  MUFU.EX2 R190, R190 ;  /* 0x000000be00be7308 */ /* 0x000fe20000000800 */
[----:B------:R-:W-:Y:S01]  /*ff90*/  FADD.FTZ R155, R155, R148 ;  /* 0x000000949b9b7221 */ /* 0x000fe20000010000 */
[C---:B------:R-:W-:Y:S08]  /*ffa0*/  HMMA.16816.F32.BF16 R56, R140.reuse, R62, R56 ;  /* 0x0000003e8c38723c */ /* 0x040ff00000041838 */
[----:B------:R-:W-:Y:S01]  /*ffb0*/  MUFU.EX2 R175, R177 ;  /* 0x000000b100af7308 */ /* 0x000fe20000000800 */
[C---:B------:R-:W-:Y:S01]  /*ffc0*/  FMUL.FTZ R62, R0.reuse, R74 ;  /* 0x0000004a003e7220 */ /* 0x040fe20000410000 */
[----:B------:R-:W-:Y:S01]  /*ffd0*/  FMUL.FTZ R63, R0, R75 ;  /* 0x0000004b003f7220 */ /* 0x000fe20000410000 */
[----:B------:R-:W-:Y:S01]  /*ffe0*/  FADD.FTZ R106, R106, R155 ;  /* 0x0000009b6a6a7221 */ /* 0x000fe20000010000 */
[----:B------:R-:W4:Y:S06]  /*fff0*/  LDSM.16.MT88.4 R72, [R145+0x800] ;  /* 0x000800009148783b */ /* 0x000f2c0000004200 */
[----:B------:R-:W-:Y:S01]  /*10000*/  MUFU.EX2 R192, R192 ;  /* 0x000000c000c07308 */ /* 0x000fe20000000800 */
[----:B------:R-:W-:Y:S02]  /*10010*/  IMAD.MOV.U32 R132, RZ, RZ, R133 ;  /* 0x000000ffff847224 */ /* 0x000fe400078e0085 */
[----:B------:R-:W-:Y:S01]  /*10020*/  FADD.FTZ R113, R113, R106 ;  /* 0x0000006a71717221 */ /* 0x000fe20000010000 */
[C---:B-1----:R-:W-:Y:S06]  /*10030*/  HMMA.16816.F32.BF16 R60, R140.reuse, R84, R60 ;  /* 0x000000548c3c723c */ /* 0x042fec000004183c */
        /* <DEDUP_REMOVED lines=8> */
[-C--:B------:R-:W-:Y:S07]  /*100c0*/  FFMA.FTZ R142, R182, R135.reuse, -R160 ;  /* 0x00000087b68e7223 */ /* 0x080fee00000108a0 */
[----:B------:R5:W-:Y:S01]  /*100d0*/  MUFU.EX2 R162, R100 ;  /* 0x0000006400a27308 */ /* 0x000be20000000800 */
[-CC-:B------:R-:W-:Y:S01]  /*100e0*/  FFMA.FTZ R141, R180, R135.reuse, -R158.reuse ;  /* 0x00000087b48d7223 */ /* 0x180fe2000001089e */
[C---:B---3--:R-:W-:Y:S08]  /*100f0*/  HMMA.16816.F32.BF16 R4, R68.reuse, R76, R4 ;  /* 0x0000004c4404723c */ /* 0x048ff00000041804 */
[----:B------:R-:W3:Y:S01]  /*10100*/  MUFU.EX2 R140, R140 ;  /* 0x0000008c008c7308 */ /* 0x000ee20000000800 */
[-C--:B------:R-:W-:Y:S01]  /*10110*/  FFMA.FTZ R180, R174, R135.reuse, -R158 ;  /* 0x00000087aeb47223 */ /* 0x080fe2000001089e */
[-C--:B------:R-:W-:Y:S01]  /*10120*/  FFMA.FTZ R174, R243, R135.reuse, -R160 ;  /* 0x00000087f3ae7223 */ /* 0x080fe200000108a0 */
[-CC-:B------:R-:W-:Y:S01]  /*10130*/  FFMA.FTZ R182, R237, R135.reuse, -R158.reuse ;  /* 0x00000087edb67223 */ /* 0x180fe2000001089e */
[C---:B------:R-:W-:Y:S01]  /*10140*/  HMMA.16816.F32.BF16 R8, R68.reuse, R78, R8 ;  /* 0x0000004e4408723c */ /* 0x040fe20000041808 */
[----:B------:R-:W-:Y:S05]  /*10150*/  LDSM.16.MT88.4 R76, [R139+0xd000] ;  /* 0x00d000008b4c783b */ /* 0x000fea0000004200 */
[----:B------:R-:W-:Y:S01]  /*10160*/  MUFU.EX2 R143, R143 ;  /* 0x0000008f008f7308 */ /* 0x000fe20000000800 */
[----:B------:R-:W-:Y:S09]  /*10170*/  FFMA.FTZ R186, R193, R135, -R158 ;  /* 0x00000087c1ba7223 */ /* 0x000ff2000001089e */
[----:B------:R-:W-:Y:S01]  /*10180*/  MUFU.EX2 R180, R180 ;  /* 0x000000b400b47308 */ /* 0x000fe20000000800 */
[C---:B--2---:R-:W-:Y:S01]  /*10190*/  HMMA.16816.F32.BF16 R12, R68.reuse, R80, R12 ;  /* 0x00000050440c723c */ /* 0x044fe2000004180c */
[----:B-----5:R-:W-:Y:S08]  /*101a0*/  LDSM.16.MT88.4 R100, [R145+0x5000] ;  /* 0x005000009164783b */ /* 0x020ff00000004200 */
[----:B------:R-:W2:Y:S10]  /*101b0*/  MUFU.EX2 R142, R142 ;  /* 0x0000008e008e7308 */ /* 0x000eb40000000800 */
[----:B------:R-:W5:Y:S01]  /*101c0*/  MUFU.EX2 R141, R141 ;  /* 0x0000008d008d7308 */ /* 0x000f620000000800 */
[C---:B------:R-:W-:Y:S01]  /*101d0*/  HMMA.16816.F32.BF16 R16, R68.reuse, R82, R16 ;  /* 0x000000524410723c */ /* 0x040fe20000041810 */
[----:B------:R-:W-:Y:S08]  /*101e0*/  LDSM.16.MT88.4 R80, [R144+0xd000] ;  /* 0x00d000009050783b */ /* 0x000ff00000004200 */
[----:B------:R-:W-:Y:S10]  /*101f0*/  MUFU.EX2 R243, R251 ;  /* 0x000000fb00f37308 */ /* 0x000ff40000000800 */
        /* <DEDUP_REMOVED lines=12> */
[----:B------:R-:W5:Y:S08]  /*102c0*/  LDSM.16.MT88.4 R88, [R145+0x1000] ;  /* 0x001000009158783b */ /* 0x000f700000004200 */
        /* <DEDUP_REMOVED lines=16> */
[----:B---3--:R-:W-:Y:S02]  /*103d0*/  F2FP.BF16.F32.PACK_AB R68, R191, R140 ;  /* 0x0000008cbf44723e */ /* 0x008fe400000010ff */
[----:B------:R-:W-:Y:S02]  /*103e0*/  F2FP.BF16.F32.PACK_AB R69, R162, R189 ;  /* 0x000000bda245723e */ /* 0x000fe400000010ff */
[----:B--2---:R-:W-:Y:S02]  /*103f0*/  F2FP.BF16.F32.PACK_AB R70, R142, R143 ;  /* 0x0000008f8e46723e */ /* 0x004fe400000010ff */
[----:B-----5:R-:W-:Y:S07]  /*10400*/  F2FP.BF16.F32.PACK_AB R71, R164, R141 ;  /* 0x0000008da447723e */ /* 0x020fee00000010ff */
[C---:B------:R-:W-:Y:S08]  /*10410*/  HMMA.16816.F32.BF16 R4, R68.reuse, R76, R4 ;  /* 0x0000004c4404723c */ /* 0x040ff00000041804 */
[C---:B------:R-:W-:Y:S01]  /*10420*/  HMMA.16816.F32.BF16 R8, R68.reuse, R78, R8 ;  /* 0x0000004e4408723c */ /* 0x040fe20000041808 */
[----:B------:R-:W2:Y:S07]  /*10430*/  LDSM.16.MT88.4 R76, [R139+0xd800] ;  /* 0x00d800008b4c783b */ /* 0x000eae0000004200 */
        /* <DEDUP_REMOVED lines=12> */
[C---:B------:R-:W-:Y:S03]  /*10500*/  HMMA.16816.F32.BF16 R36, R68.reuse, R96, R36 ;  /* 0x000000604424723c */ /* 0x040fe60000041824 */
[-C--:B------:R-:W-:Y:S01]  /*10510*/  FFMA.FTZ R96, R170, R135.reuse, -R160 ;  /* 0x00000087aa607223 */ /* 0x080fe200000108a0 */
[-C--:B------:R-:W-:Y:S01]  /*10520*/  FFMA.FTZ R170, R245, R135.reuse, -R158 ;  /* 0x00000087f5aa7223 */ /* 0x080fe2000001089e */
[----:B---3--:R-:W-:Y:S03]  /*10530*/  LDSM.16.MT88.4 R92, [R139+0x11800] ;  /* 0x011800008b5c783b */ /* 0x008fe60000004200 */
[C---:B------:R-:W-:Y:S02]  /*10540*/  HMMA.16816.F32.BF16 R40, R68.reuse, R98, R40 ;  /* 0x000000624428723c */ /* 0x040fe40000041828 */
[----:B------:R-:W-:Y:S06]  /*10550*/  MUFU.EX2 R170, R170 ;  /* 0x000000aa00aa7308 */ /* 0x000fec0000000800 */
[C---:B-1----:R-:W-:Y:S03]  /*10560*/  HMMA.16816.F32.BF16 R44, R68.reuse, R84, R44 ;  /* 0x00000054442c723c */ /* 0x042fe6000004182c */
[-CC-:B------:R-:W-:Y:S02]  /*10570*/  FFMA.FTZ R84, R241, R135.reuse, -R160.reuse ;  /* 0x00000087f1547223 */ /* 0x180fe400000108a0 */
[----:B------:R1:W-:Y:S03]  /*10580*/  MUFU.EX2 R241, R80 ;  /* 0x0000005000f17308 */ /* 0x0003e60000000800 */
[C---:B------:R-:W-:Y:S07]  /*10590*/  HMMA.16816.F32.BF16 R48, R68.reuse, R86, R48 ;  /* 0x000000564430723c */ /* 0x040fee0000041830 */
[----:B------:R3:W5:Y:S01]  /*105a0*/  MUFU.EX2 R168, R84 ;  /* 0x0000005400a87308 */ /* 0x0007620000000800 */
[C---:B------:R-:W-:Y:S03]  /*105b0*/  HMMA.16816.F32.BF16 R52, R68.reuse, R100, R52 ;  /* 0x000000644434723c */ /* 0x040fe60000041834 */
[-C--:B------:R-:W-:Y:S01]  /*105c0*/  FFMA.FTZ R101, R166, R135.reuse, -R160 ;  /* 0x00000087a6657223 */ /* 0x080fe200000108a0 */
[----:B------:R-:W-:Y:S01]  /*105d0*/  FFMA.FTZ R100, R247, R135, -R158 ;  /* 0x00000087f7647223 */ /* 0x000fe2000001089e */
[----:B-1----:R-:W1:Y:S04]  /*105e0*/  LDSM.16.MT88.4 R80, [R144+0xd800] ;  /* 0x00d800009050783b */ /* 0x002e680000004200 */
[----:B------:R2:W-:Y:S01]  /*105f0*/  MUFU.EX2 R166, R96 ;  /* 0x0000006000a67308 */ /* 0x0005e20000000800 */
[C---:B------:R-:W-:Y:S09]  /*10600*/  HMMA.16816.F32.BF16 R56, R68.reuse, R102, R56 ;  /* 0x000000664438723c */ /* 0x040ff20000041838 */
[----:B------:R-:W5:Y:S01]  /*10610*/  MUFU.EX2 R247, R101 ;  /* 0x0000006500f77308 */ /* 0x000f620000000800 */
[----:B---3--:R-:W3:Y:S09]  /*10620*/  LDSM.16.MT88.4 R84, [R145+0x1800] ;  /* 0x001800009154783b */ /* 0x008ef20000004200 */
[----:B------:R-:W1:Y:S01]  /*10630*/  MUFU.EX2 R245, R100 ;  /* 0x0000006400f57308 */ /* 0x000e620000000800 */
[C---:B----4-:R-:W-:Y:S01]  /*10640*/  HMMA.16816.F32.BF16 R60, R68.reuse, R72, R60 ;  /* 0x00000048443c723c */ /* 0x050fe2000004183c */
[----:B--2---:R-:W2:Y:S07]  /*10650*/  LDSM.16.MT88.4 R96, [R144+0x11800] ;  /* 0x011800009060783b */ /* 0x004eae0000004200 */
[----:B------:R-:W-:Y:S03]  /*10660*/  HMMA.16816.F32.BF16 R64, R68, R74, R64 ;  /* 0x0000004a4440723c */ /* 0x000fe60000041840 */
[----:B-----5:R-:W-:Y:S02]  /*10670*/  F2FP.BF16.F32.PACK_AB R68, R168, R241 ;  /* 0x000000f1a844723e */ /* 0x020fe400000010ff */
[----:B------:R-:W-:Y:S01]  /*10680*/  F2FP.BF16.F32.PACK_AB R69, R172, R249 ;  /* 0x000000f9ac45723e */ /* 0x000fe200000010ff */
[----:B------:R-:W4:Y:S01]  /*10690*/  LDSM.16.MT88.4 R72, [R145+0x5800] ;  /* 0x005800009148783b */ /* 0x000f220000004200 */
[----:B------:R-:W-:Y:S02]  /*106a0*/  F2FP.BF16.F32.PACK_AB R70, R247, R166 ;  /* 0x000000a6f746723e */ /* 0x000fe400000010ff */
[----:B-1----:R-:W-:Y:S05]  /*106b0*/  F2FP.BF16.F32.PACK_AB R71, R170, R245 ;  /* 0x000000f5aa47723e */ /* 0x002fea00000010ff */
[----:B------:R-:W-:Y:S02]  /*106c0*/  LDSM.16.MT88.4 R100, [R144+0x12000] ;  /* 0x012000009064783b */ /* 0x000fe40000004200 */
[C---:B------:R-:W-:Y:S08]  /*106d0*/  HMMA.16816.F32.BF16 R4, R68.reuse, R76, R4 ;  /* 0x0000004c4404723c */ /* 0x040ff00000041804 */
[C---:B------:R-:W-:Y:S01]  /*106e0*/  HMMA.16816.F32.BF16 R8, R68.reuse, R78, R8 ;  /* 0x0000004e4408723c */ /* 0x040fe20000041808 */
[----:B------:R-:W1:Y:S07]  /*106f0*/  LDSM.16.MT88.4 R76, [R202+0x5800] ;  /* 0x00580000ca4c783b */ /* 0x000e6e0000004200 */
[C---:B------:R-:W-:Y:S08]  /*10700*/  HMMA.16816.F32.BF16 R12, R68.reuse, R80, R12 ;  /* 0x00000050440c723c */ /* 0x040ff0000004180c */
[C---:B------:R-:W-:Y:S01]  /*10710*/  HMMA.16816.F32.BF16 R16, R68.reuse, R82, R16 ;  /* 0x000000524410723c */ /* 0x040fe20000041810 */
[----:B------:R-:W5:Y:S07]  /*10720*/  LDSM.16.MT88.4 R80, [R139+0xe000] ;  /* 0x00e000008b50783b */ /* 0x000f6e0000004200 */
        /* <DEDUP_REMOVED lines=9> */
[C---:B--2---:R-:W-:Y:S03]  /*107c0*/  HMMA.16816.F32.BF16 R44, R68.reuse, R96, R44 ;  /* 0x00000060442c723c */ /* 0x044fe6000004182c */
[-CC-:B------:R-:W-:Y:S01]  /*107d0*/  FFMA.FTZ R96, R178, R135.reuse, -R160.reuse ;  /* 0x00000087b2607223 */ /* 0x180fe200000108a0 */
[----:B------:R-:W-:Y:S03]  /*107e0*/  FFMA.FTZ R178, R176, R135, -R160 ;  /* 0x00000087b0b27223 */ /* 0x000fe600000108a0 */
[----:B------:R2:W-:Y:S01]  /*107f0*/  MUFU.EX2 R176, R96 ;  /* 0x0000006000b07308 */ /* 0x0005e20000000800 */
[C---:B------:R-:W-:Y:S09]  /*10800*/  HMMA.16816.F32.BF16 R48, R68.reuse, R98, R48 ;  /* 0x000000624430723c */ /* 0x040ff20000041830 */
[----:B------:R-:W5:Y:S01]  /*10810*/  MUFU.EX2 R178, R178 ;  /* 0x000000b200b27308 */ /* 0x000f620000000800 */
[C---:B----4-:R-:W-:Y:S01]  /*10820*/  HMMA.16816.F32.BF16 R52, R68.reuse, R72, R52 ;  /* 0x000000484434723c */ /* 0x050fe20000041834 */
[----:B--2---:R-:W2:Y:S07]  /*10830*/  LDSM.16.MT88.4 R96, [R139+0x12000] ;  /* 0x012000008b60783b */ /* 0x004eae0000004200 */
[C---:B------:R-:W-:Y:S01]  /*10840*/  HMMA.16816.F32.BF16 R56, R68.reuse, R74, R56 ;  /* 0x0000004a4438723c */ /* 0x040fe20000041838 */
[----:B------:R-:W4:Y:S07]  /*10850*/  LDSM.16.MT88.4 R72, [R145+0x6000] ;  /* 0x006000009148783b */ /* 0x000f2e0000004200 */
[C---:B-1----:R-:W-:Y:S08]  /*10860*/  HMMA.16816.F32.BF16 R60, R68.reuse, R76, R60 ;  /* 0x0000004c443c723c */ /* 0x042ff0000004183c */
[----:B------:R-:W-:Y:S01]  /*10870*/  HMMA.16816.F32.BF16 R64, R68, R78, R64 ;  /* 0x0000004e4440723c */ /* 0x000fe20000041840 */
[----:B------:R-:W1:Y:S02]  /*10880*/  LDSM.16.MT88.4 R76, [R202+0x6000] ;  /* 0x00600000ca4c783b */ /* 0x000e640000004200 */
[----:B-----5:R-:W-:Y:S02]  /*10890*/  F2FP.BF16.F32.PACK_AB R68, R178, R176 ;  /* 0x000000b0b244723e */ /* 0x020fe400000010ff */
[----:B------:R-:W-:Y:S02]  /*108a0*/  F2FP.BF16.F32.PACK_AB R69, R243, R180 ;  /* 0x000000b4f345723e */ /* 0x000fe400000010ff */
[----:B------:R-:W-:Y:S02]  /*108b0*/  F2FP.BF16.F32.PACK_AB R70, R237, R174 ;  /* 0x000000aeed46723e */ /* 0x000fe400000010ff */
[----:B------:R-:W-:Y:S07]  /*108c0*/  F2FP.BF16.F32.PACK_AB R71, R235, R182 ;  /* 0x000000b6eb47723e */ /* 0x000fee00000010ff */
        /* <DEDUP_REMOVED lines=24> */
[----:B------:R-:W-:Y:S02]  /*10a50*/  F2FP.BF16.F32.PACK_AB R68, R193, R184 ;  /* 0x000000b8c144723e */ /* 0x000fe400000010ff */
[----:B------:R-:W-:Y:S02]  /*10a60*/  F2FP.BF16.F32.PACK_AB R69, R185, R186 ;  /* 0x000000bab945723e */ /* 0x000fe400000010ff */
[----:B------:R-:W-:Y:S02]  /*10a70*/  F2FP.BF16.F32.PACK_AB R70, R188, R183 ;  /* 0x000000b7bc46723e */ /* 0x000fe400000010ff */
[----:B------:R-:W-:Y:S07]  /*10a80*/  F2FP.BF16.F32.PACK_AB R71, R190, R179 ;  /* 0x000000b3be47723e */ /* 0x000fee00000010ff */
[C---:B-----5:R-:W-:Y:S08]  /*10a90*/  HMMA.16816.F32.BF16 R4, R68.reuse, R80, R4 ;  /* 0x000000504404723c */ /* 0x060ff00000041804 */
        /* <DEDUP_REMOVED lines=24> */
[----:B------:R-:W-:Y:S02]  /*10c20*/  F2FP.BF16.F32.PACK_AB R69, R194, R173 ;  /* 0x000000adc245723e */ /* 0x000fe400000010ff */
[----:B------:R-:W-:Y:S02]  /*10c30*/  F2FP.BF16.F32.PACK_AB R70, R232, R167 ;  /* 0x000000a7e846723e */ /* 0x000fe400000010ff */
[----:B------:R-:W-:Y:S07]  /*10c40*/  F2FP.BF16.F32.PACK_AB R71, R163, R234 ;  /* 0x000000eaa347723e */ /* 0x000fee00000010ff */
[C---:B--2---:R-:W-:Y:S08]  /*10c50*/  HMMA.16816.F32.BF16 R4, R68.reuse, R72, R4 ;  /* 0x000000484404723c */ /* 0x044ff00000041804 */
[C---:B------:R-:W-:Y:S01]  /*10c60*/  HMMA.16816.F32.BF16 R8, R68.reuse, R74, R8 ;  /* 0x0000004a4408723c */ /* 0x040fe20000041808 */
[----:B------:R-:W2:Y:S07]  /*10c70*/  LDSM.16.MT88.4 R72, [R202+0x7000] ;  /* 0x00700000ca48783b */ /* 0x000eae0000004200 */
[C---:B------:R-:W-:Y:S03]  /*10c80*/  HMMA.16816.F32.BF16 R12, R68.reuse, R80, R12 ;  /* 0x00000050440c723c */ /* 0x040fe6000004180c */
[-C--:B------:R-:W-:Y:S01]  /*10c90*/  FFMA.FTZ R80, R152, R135.reuse, -R158 ;  /* 0x0000008798507223 */ /* 0x080fe2000001089e */
[-CC-:B------:R-:W-:Y:S01]  /*10ca0*/  FFMA.FTZ R152, R156, R135.reuse, -R160.reuse ;  /* 0x000000879c987223 */ /* 0x180fe200000108a0 */
[-C--:B------:R-:W-:Y:S02]  /*10cb0*/  FFMA.FTZ R160, R154, R135.reuse, -R160 ;  /* 0x000000879aa07223 */ /* 0x080fe400000108a0 */
[----:B------:R-:W3:Y:S01]  /*10cc0*/  MUFU.EX2 R156, R80 ;  /* 0x00000050009c7308 */ /* 0x000ee20000000800 */
[C---:B------:R-:W-:Y:S09]  /*10cd0*/  HMMA.16816.F32.BF16 R16, R68.reuse, R82, R16 ;  /* 0x000000524410723c */ /* 0x040ff20000041810 */
[----:B------:R-:W-:Y:S01]  /*10ce0*/  MUFU.EX2 R152, R152 ;  /* 0x0000009800987308 */ /* 0x000fe20000000800 */
[C---:B------:R-:W-:Y:S08]  /*10cf0*/  HMMA.16816.F32.BF16 R20, R68.reuse, R84, R20 ;  /* 0x000000544414723c */ /* 0x040ff00000041814 */
[C---:B------:R-:W-:Y:S01]  /*10d00*/  HMMA.16816.F32.BF16 R24, R68.reuse, R86, R24 ;  /* 0x000000564418723c */ /* 0x040fe20000041818 */
[----:B------:R-:W-:Y:S07]  /*10d10*/  LDSM.16.MT88.4 R84, [R144+0x13800] ;  /* 0x013800009054783b */ /* 0x000fee0000004200 */
[C---:B------:R-:W-:Y:S08]  /*10d20*/  HMMA.16816.F32.BF16 R28, R68.reuse, R88, R28 ;  /* 0x00000058441c723c */ /* 0x040ff0000004181c */
[C---:B------:R-:W-:Y:S08]  /*10d30*/  HMMA.16816.F32.BF16 R32, R68.reuse, R90, R32 ;  /* 0x0000005a4420723c */ /* 0x040ff00000041820 */
[C---:B------:R-:W-:Y:S08]  /*10d40*/  HMMA.16816.F32.BF16 R36, R68.reuse, R92, R36 ;  /* 0x0000005c4424723c */ /* 0x040ff00000041824 */
[C---:B------:R-:W-:Y:S01]  /*10d50*/  HMMA.16816.F32.BF16 R40, R68.reuse, R94, R40 ;  /* 0x0000005e4428723c */ /* 0x040fe20000041828 */
[----:B------:R-:W4:Y:S07]  /*10d60*/  LDSM.16.MT88.4 R92, [R139+0x13800] ;  /* 0x013800008b5c783b */ /* 0x000f2e0000004200 */
[C---:B------:R-:W-:Y:S08]  /*10d70*/  HMMA.16816.F32.BF16 R44, R68.reuse, R96, R44 ;  /* 0x00000060442c723c */ /* 0x040ff0000004182c */
[C---:B------:R-:W-:Y:S08]  /*10d80*/  HMMA.16816.F32.BF16 R48, R68.reuse, R98, R48 ;  /* 0x000000624430723c */ /* 0x040ff00000041830 */
[C---:B-1----:R-:W-:Y:S03]  /*10d90*/  HMMA.16816.F32.BF16 R52, R68.reuse, R76, R52 ;  /* 0x0000004c4434723c */ /* 0x042fe60000041834 */
[-CC-:B------:R-:W-:Y:S01]  /*10da0*/  FFMA.FTZ R76, R137, R135.reuse, -R158.reuse ;  /* 0x00000087894c7223 */ /* 0x180fe2000001089e */
[----:B------:R-:W-:Y:S01]  /*10db0*/  FFMA.FTZ R158, R136, R135, -R158 ;  /* 0x00000087889e7223 */ /* 0x000fe2000001089e */
[----:B------:R-:W1:Y:S03]  /*10dc0*/  MUFU.EX2 R137, R160 ;  /* 0x000000a000897308 */ /* 0x000e660000000800 */
[C---:B------:R-:W-:Y:S07]  /*10dd0*/  HMMA.16816.F32.BF16 R56, R68.reuse, R78, R56 ;  /* 0x0000004e4438723c */ /* 0x040fee0000041838 */
[----:B------:R5:W-:Y:S10]  /*10de0*/  MUFU.EX2 R135, R76 ;  /* 0x0000004c00877308 */ /* 0x000bf40000000800 */
[----:B------:R-:W4:Y:S01]  /*10df0*/  MUFU.EX2 R158, R158 ;  /* 0x0000009e009e7308 */ /* 0x000f220000000800 */
[C---:B--2---:R-:W-:Y:S01]  /*10e00*/  HMMA.16816.F32.BF16 R60, R68.reuse, R72, R60 ;  /* 0x00000048443c723c */ /* 0x044fe2000004183c */
[----:B-----5:R-:W2:Y:S07]  /*10e10*/  LDSM.16.MT88.4 R76, [R145+0x7800] ;  /* 0x00780000914c783b */ /* 0x020eae0000004200 */
[----:B------:R-:W-:Y:S03]  /*10e20*/  HMMA.16816.F32.BF16 R64, R68, R74, R64 ;  /* 0x0000004a4440723c */ /* 0x000fe60000041840 */
[----:B------:R-:W-:Y:S02]  /*10e30*/  F2FP.BF16.F32.PACK_AB R68, R236, R159 ;  /* 0x0000009fec44723e */ /* 0x000fe400000010ff */
[----:B---3--:R-:W-:Y:S02]  /*10e40*/  F2FP.BF16.F32.PACK_AB R69, R156, R157 ;  /* 0x0000009d9c45723e */ /* 0x008fe400000010ff */
[----:B-1----:R-:W-:Y:S02]  /*10e50*/  F2FP.BF16.F32.PACK_AB R70, R137, R152 ;  /* 0x000000988946723e */ /* 0x002fe400000010ff */
[----:B----4-:R-:W-:Y:S07]  /*10e60*/  F2FP.BF16.F32.PACK_AB R71, R158, R135 ;  /* 0x000000879e47723e */ /* 0x010fee00000010ff */
        /* <DEDUP_REMOVED lines=65> */
[----:B------:R-:W-:Y:S02]  /*11280*/  IMAD.MOV.U32 R0, RZ, RZ, R134 ;  /* 0x000000ffff007224 */ /* 0x000fe400078e0086 */
        /* <DEDUP_REMOVED lines=8> */
.L_x_5830:
        /* <DEDUP_REMOVED lines=10> */
.L_x_5852:
        /* <DEDUP_REMOVED lines=13> */
[----:B------:R-:W-:Y:S01]  /*11480*/  SEL R6, R197, 0xffffffe0, !P3 ;  /* 0xffffffe0c5067807 */ /* 0x000fe20005800000 */
[----:B------:R-:W-:Y:S01]  /*11490*/  FMUL.FTZ R128, R7, R128 ;  /* 0x0000008007807220 */ /* 0x000fe20000410000 */
[----:B------:R-:W-:Y:S01]  /*114a0*/  LOP3.LUT R4, R5, 0x7c00, R4, 0xf8, !PT ;  /* 0x00007c0005047812 */ /* 0x000fe200078ef804 */
[C---:B------:R-:W-:Y:S01]  /*114b0*/  FMUL.FTZ R129, R7.reuse, R129 ;  /* 0x0000008107817220 */ /* 0x040fe20000410000 */
[----:B--2---:R-:W-:Y:S01]  /*114c0*/  FSEL R10, R10, 1, P0 ;  /* 0x3f8000000a0a7808 */ /* 0x004fe20000000000 */
[C---:B------:R-:W-:Y:S01]  /*114d0*/  FMUL.FTZ R124, R7.reuse, R124 ;  /* 0x0000007c077c7220 */ /* 0x040fe20000410000 */
[----:B------:R-:W-:Y:S01]  /*114e0*/  LOP3.LUT R4, R4, R11, RZ, 0xfc, !PT ;  /* 0x0000000b04047212 */ /* 0x000fe200078efcff */
[C---:B------:R-:W-:Y:S01]  /*114f0*/  FMUL.FTZ R125, R7.reuse, R125 ;  /* 0x0000007d077d7220 */ /* 0x040fe20000410000 */
[----:B------:R-:W-:Y:S01]  /*11500*/  MOV R5, 0x10 ;  /* 0x0000001000057802 */ /* 0x000fe20000000f00 */
[----:B------:R-:W-:Y:S01]  /*11510*/  FMUL.FTZ R130, R10, R130 ;  /* 0x000000820a827220 */ /* 0x000fe20000410000 */
[----:B------:R-:W-:Y:S01]  /*11520*/  LEA R201, R4, R201, 0x1 ;  /* 0x000000c904c97211 */ /* 0x000fe200078e08ff */
        /* <DEDUP_REMOVED lines=9> */
[----:B------:R-:W-:Y:S01]  /*115c0*/  FMUL.FTZ R117, R7, R117 ;  /* 0x0000007507757220 */ /* 0x000fe20000410000 */
[C---:B------:R-:W-:Y:S01]  /*115d0*/  FMUL.FTZ R118, R10.reuse, R118 ;  /* 0x000000760a767220 */ /* 0x040fe20000410000 */
[C---:B------:R-:W-:Y:S01]  /*115e0*/  FMUL.FTZ R119, R10.reuse, R119 ;  /* 0x000000770a777220 */ /* 0x040fe20000410000 */
[----:B------:R-:W-:Y:S01]  /*115f0*/  IADD3 R13, PT, PT, R201, 0x40, RZ ;  /* 0x00000040c90d7810 */ /* 0x000fe20007ffe0ff */
[C---:B------:R-:W-:Y:S01]  /*11600*/  FMUL.FTZ R112, R7.reuse, R112 ;  /* 0x0000007007707220 */ /* 0x040fe20000410000 */
[C---:B------:R-:W-:Y:S01]  /*11610*/  FMUL.FTZ R113, R7.reuse, R113 ;  /* 0x0000007107717220 */ /* 0x040fe20000410000 */
[C---:B------:R-:W-:Y:S01]  /*11620*/  FMUL.FTZ R114, R10.reuse, R114 ;  /* 0x000000720a727220 */ /* 0x040fe20000410000 */
[----:B------:R-:W-:Y:S01]  /*11630*/  FMUL.FTZ R115, R10, R115 ;  /* 0x000000730a737220 */ /* 0x000fe20000410000 */
[----:B------:R-:W-:Y:S01]  /*11640*/  IADD3 R11, PT, PT, R6, R201, RZ ;  /* 0x000000c9060b7210 */ /* 0x000fe20007ffe0ff */
[----:B------:R-:W-:Y:S01]  /*11650*/  FMUL.FTZ R108, R7, R108 ;  /* 0x0000006c076c7220 */ /* 0x000fe20000410000 */
[----:B------:R-:W-:Y:S01]  /*11660*/  @P4 IADD3 R13, PT, PT, R201, -0x40, RZ ;  /* 0xffffffc0c90d4810 */ /* 0x000fe20007ffe0ff */
[----:B------:R-:W-:Y:S01]  /*11670*/  FMUL.FTZ R109, R7, R109 ;  /* 0x0000006d076d7220 */ /* 0x000fe20000410000 */
[C---:B------:R-:W-:Y:S01]  /*11680*/  FMUL.FTZ R110, R10.reuse, R110 ;  /* 0x0000006e0a6e7220 */ /* 0x040fe20000410000 */
[C---:B------:R-:W-:Y:S01]  /*11690*/  FMUL.FTZ R111, R10.reuse, R111 ;  /* 0x0000006f0a6f7220 */ /* 0x040fe20000410000 */
[----:B------:R-:W-:Y:S01]  /*116a0*/  F2FP.BF16.F32.PACK_AB R128, R129, R128 ;  /* 0x000000808180723e */ /* 0x000fe200000010ff */
[----:B------:R-:W-:Y:S01]  /*116b0*/  FMUL.FTZ R104, R7, R104 ;  /* 0x0000006807687220 */ /* 0x000fe20000410000 */
[----:B------:R-:W-:Y:S01]  /*116c0*/  F2FP.BF16.F32.PACK_AB R130, R131, R130 ;  /* 0x000000828382723e */ /* 0x000fe200000010ff */
[----:B------:R-:W-:Y:S01]  /*116d0*/  FMUL.FTZ R105, R7, R105 ;  /* 0x0000006907697220 */ /* 0x000fe20000410000 */
[C---:B------:R-:W-:Y:S01]  /*116e0*/  FMUL.FTZ R106, R10.reuse, R106 ;  /* 0x0000006a0a6a7220 */ /* 0x040fe20000410000 */
[----:B------:R-:W-:Y:S01]  /*116f0*/  FMUL.FTZ R107, R10, R107 ;  /* 0x0000006b0a6b7220 */ /* 0x000fe20000410000 */
[----:B------:R-:W-:Y:S01]  /*11700*/  F2FP.BF16.F32.PACK_AB R124, R125, R124 ;  /* 0x0000007c7d7c723e */ /* 0x000fe200000010ff */
[----:B------:R-:W-:Y:S01]  /*11710*/  FMUL.FTZ R100, R7, R100 ;  /* 0x0000006407647220 */ /* 0x000fe20000410000 */
[----:B------:R-:W-:Y:S01]  /*11720*/  F2FP.BF16.F32.PACK_AB R126, R127, R126 ;  /* 0x0000007e7f7e723e */ /* 0x000fe200000010ff */
[----:B------:R-:W-:Y:S01]  /*11730*/  FMUL.FTZ R101, R7, R101 ;  /* 0x0000006507657220 */ /* 0x000fe20000410000 */
[----:B------:R-:W-:Y:S01]  /*11740*/  IADD3 R5, PT, PT, R4, R201, RZ ;  /* 0x000000c904057210 */ /* 0x000fe20007ffe0ff */
        /* <DEDUP_REMOVED lines=13> */
[----:B------:R-:W-:Y:S01]  /*11820*/  FMUL.FTZ R94, R10, R94 ;  /* 0x0000005e0a5e7220 */ /* 0x000fe20000410000 */
[----:B------:R-:W-:Y:S01]  /*11830*/  IADD3 R17, PT, PT, R6, R13, RZ ;  /* 0x0000000d06117210 */ /* 0x000fe20007ffe0ff */
        /* <DEDUP_REMOVED lines=14> */
[C---:B------:R-:W-:Y:S01]  /*11920*/  FMUL.FTZ R86, R10.reuse, R86 ;  /* 0x000000560a567220 */ /* 0x040fe20000410000 */
[C---:B------:R-:W-:Y:S01]  /*11930*/  FMUL.FTZ R87, R10.reuse, R87 ;  /* 0x000000570a577220 */ /* 0x040fe20000410000 */
        /* <DEDUP_REMOVED lines=21> */
[C---:B------:R-:W-:Y:S01]  /*11a90*/  FMUL.FTZ R73, R7.reuse, R73 ;  /* 0x0000004907497220 */ /* 0x040fe20000410000 */
[----:B------:R-:W-:Y:S01]  /*11aa0*/  STS [R15+0x400], R118 ;  /* 0x000400760f007388 */ /* 0x000fe20000000800 */
[----:B------:R-:W-:Y:S01]  /*11ab0*/  FMUL.FTZ R68, R7, R68 ;  /* 0x0000004407447220 */ /* 0x000fe20000410000 */
[C---:B------:R-:W-:Y:S01]  /*11ac0*/  FMUL.FTZ R74, R10.reuse, R74 ;  /* 0x0000004a0a4a7220 */ /* 0x040fe20000410000 */
[C---:B------:R-:W-:Y:S01]  /*11ad0*/  FMUL.FTZ R75, R10.reuse, R75 ;  /* 0x0000004b0a4b7220 */ /* 0x040fe20000410000 */
[----:B------:R-:W-:Y:S01]  /*11ae0*/  F2FP.BF16.F32.PACK_AB R92, R93, R92 ;  /* 0x0000005c5d5c723e */ /* 0x000fe200000010ff */
[----:B------:R-:W-:Y:S01]  /*11af0*/  STS [R13], R112 ;  /* 0x000000700d007388 */ /* 0x000fe20000000800 */
[----:B------:R-:W-:Y:S01]  /*11b00*/  F2FP.BF16.F32.PACK_AB R94, R95, R94 ;  /* 0x0000005e5f5e723e */ /* 0x000fe200000010ff */
[----:B------:R-:W-:Y:S01]  /*11b10*/  FMUL.FTZ R7, R7, R69 ;  /* 0x0000004507077220 */ /* 0x000fe20000410000 */
[C---:B------:R-:W-:Y:S01]  /*11b20*/  FMUL.FTZ R70, R10.reuse, R70 ;  /* 0x000000460a467220 */ /* 0x040fe20000410000 */
[----:B------:R-:W-:Y:S01]  /*11b30*/  STS [R13+0x400], R114 ;  /* 0x000400720d007388 */ /* 0x000fe20000000800 */
[----:B------:R-:W-:Y:S01]  /*11b40*/  FMUL.FTZ R71, R10, R71 ;  /* 0x000000470a477220 */ /* 0x000fe20000410000 */
        /* <DEDUP_REMOVED lines=34> */
[----:B------:R-:W3:Y:S01]  /*11d70*/  LD.E.U8 R4, desc[UR4][R2.64+0x1c8] ;  /* 0x0001c80402047980 */ /* 0x000ee2000c101100 */
[----:B------:R-:W-:-:S03]  /*11d80*/  ISETP.NE.AND P5, PT, R216, -0x1, PT ;  /* 0xffffffffd800780c */ /* 0x000fc60003fa5270 */
[----:B------:R-:W2:Y:S04]  /*11d90*/  LD.E.64 R46, desc[UR4][R2.64+0x88] ;  /* 0x00008804022e7980 */ /* 0x000ea8000c101b00 */
[----:B------:R-:W4:Y:S04]  /*11da0*/  LD.E.64 R22, desc[UR4][R2.64+0x90] ;  /* 0x0000900402167980 */ /* 0x000f28000c101b00 */
[----:B------:R1:W5:Y:S04]  /*11db0*/  LD.E.64 R38, desc[UR4][R2.64+0xa0] ;  /* 0x0000a00402267980 */ /* 0x000368000c101b00 */
[----:B------:R-:W4:Y:S04]  /*11dc0*/  @!P5 LD.E.64 R48, desc[UR4][R2.64+0x80] ;  /* 0x000080040230d980 */ /* 0x000f28000c101b00 */
[----:B------:R1:W5:Y:S01]  /*11dd0*/  LD.E.64 R44, desc[UR4][R2.64+0x70] ;  /* 0x00007004022c7980 */ /* 0x000362000c101b00 */
[----:B---3--:R-:W-:-:S13]  /*11de0*/  ISETP.NE.AND P6, PT, R4, RZ, PT ;  /* 0x000000ff0400720c */ /* 0x008fda0003fc5270 */
[----:B------:R-:W3:Y:S04]  /*11df0*/  @!P6 LD.E R10, desc[UR4][R2.64+0x60] ;  /* 0x00006004020ae980 */ /* 0x000ee8000c101900 */
[----:B------:R-:W3:Y:S01]  /*11e00*/  @!P6 LD.E R37, desc[UR4][R2.64+0xb4] ;  /* 0x0000b4040225e980 */ /* 0x000ee2000c101900 */
[----:B------:R-:W1:Y:S01]  /*11e10*/  @P1 MUFU.LG2 R9, R9 ;  /* 0x0000000900091308 */ /* 0x000e620000000c00 */
[----:B------:R-:W-:Y:S01]  /*11e20*/  SHF.L.U32 R4, R215, 0x6, RZ ;  /* 0x00000006d7047819 */ /* 0x000fe200000006ff */
[----:B--2---:R-:W-:Y:S01]  /*11e30*/  @P5 IMAD.WIDE.U32 R20, R46, R216, RZ ;  /* 0x000000d82e145225 */ /* 0x004fe200078e00ff */
[----:B------:R-:W-:-:S05]  /*11e40*/  MOV R197, RZ ;  /* 0x000000ff00c57202 */ /* 0x000fca0000000f00 */
[----:B------:R-:W2:Y:S01]  /*11e50*/  @P0 MUFU.LG2 R8, R8 ;  /* 0x0000000800080308 */ /* 0x000ea20000000c00 */
[-C--:B----4-:R-:W-:Y:S02]  /*11e60*/  @!P5 IMAD R7, R49, R214.reuse, RZ ;  /* 0x000000d63107d224 */ /* 0x090fe400078e02ff */
        /* <DEDUP_REMOVED lines=18> */
[----:B--2---:R-:W-:Y:S01]  /*11f90*/  @P0 FMUL.FTZ R9, R8, 0.69314718246459960938 ;  /* 0x3f31721808090820 */ /* 0x004fe20000410000 */
[----:B------:R-:W-:-:S02]  /*11fa0*/  IADD3.X R49, PT, PT, R12, R14, R7, P3, P2 ;  /* 0x0000000e0c317210 */ /* 0x000fc40001fe4407 */
[----:B------:R-:W-:Y:S02]  /*11fb0*/  LOP3.LUT P1, RZ, R198, 0x3, RZ, 0xc0, !PT ;  /* 0x00000003c6ff7812 */ /* 0x000fe4000782c0ff */
        /* <DEDUP_REMOVED lines=8> */
[----:B------:R-:W-:Y:S01]  /*12040*/  LOP3.LUT R7, R7, 0x7, R198, 0xf8, !PT ;  /* 0x0000000707077812 */ /* 0x000fe200078ef8c6 */
[----:B---3--:R-:W-:-:S04]  /*12050*/  @!P6 IMAD R10, R10, R214, R213 ;  /* 0x000000d60a0ae224 */ /* 0x008fc800078e02d5 */
[----:B------:R-:W-:Y:S01]  /*12060*/  @!P6 IMAD R37, R10, R37, RZ ;  /* 0x000000250a25e224 */ /* 0x000fe200078e02ff */
[----:B------:R-:W-:Y:S06]  /*12070*/  @!P6 BRA `(.L_x_5839) ;  /* 0x000000000014e947 */ /* 0x000fec0003800000 */
[----:B------:R-:W2:Y:S04]  /*12080*/  @!P5 LD.E R9, desc[UR4][R2.64+0xb4] ;  /* 0x0000b4040209d980 */ /* 0x000ea8000c101900 */
[----:B------:R-:W3:Y:S01]  /*12090*/  LD.E R0, desc[UR4][R2.64+0xd4] ;  /* 0x0000d40402007980 */ /* 0x000ee2000c101900 */
[----:B--2---:R-:W-:Y:S02]  /*120a0*/  @!P5 IMAD R216, R9, R214, RZ ;  /* 0x000000d609d8d224 */ /* 0x004fe400078e02ff */
[----:B---3--:R-:W-:-:S05]  /*120b0*/  IMAD R37, R0, R213, RZ ;  /* 0x000000d500257224 */ /* 0x008fca00078e02ff */
[----:B------:R-:W-:-:S07]  /*120c0*/  IADD3 R37, PT, PT, R37, R216, RZ ;  /* 0x000000d825257210 */ /* 0x000fce0007ffe0ff */
.L_x_5839:
        /* <DEDUP_REMOVED lines=23> */
.L_x_5841:
[----:B------:R-:W-:Y:S05]  /*12240*/  BSYNC.RECONVERGENT B0 ;  /* 0x0000000000007941 */ /* 0x000fea0003800200 */
.L_x_5840:
        /* <DEDUP_REMOVED lines=9> */
.L_x_5843:
[----:B------:R-:W-:Y:S05]  /*122e0*/  BSYNC.RECONVERGENT B0 ;  /* 0x0000000000007941 */ /* 0x000fea0003800200 */
.L_x_5842:
        /* <DEDUP_REMOVED lines=14> */
.L_x_5845:
[----:B------:R-:W-:Y:S05]  /*123d0*/  BSYNC.RECONVERGENT B0 ;  /* 0x0000000000007941 */ /* 0x000fea0003800200 */
.L_x_5844:
        /* <DEDUP_REMOVED lines=14> */
.L_x_5847:
[----:B------:R-:W-:Y:S05]  /*124c0*/  BSYNC.RECONVERGENT B0 ;  /* 0x0000000000007941 */ /* 0x000fea0003800200 */
.L_x_5846:
[----:B------:R-:W-:-:S04]  /*124d0*/  MOV R213, 0x0 ;  /* 0x0000000000d57802 */ /* 0x000fc80000000f00 */
[----:B-1234-:R-:W-:Y:S05]  /*124e0*/  @P2 RET.REL.NODEC R212 `(_ZN5flash24flash_fwd_splitkv_kernelI23Flash_fwd_kernel_traitsILi128ELi64ELi128ELi4ELb0ELb0EN7cutlass10bfloat16_tE19Flash_kernel_traitsILi128ELi64ELi128ELi4ES3_EELb0ELb1ELb0ELb0ELb1ELb0ELb0ELb0EEEvNS_16Flash_fwd_paramsE) ;  /* 0xfffffed8d4c42950 */ /* 0x01efea0003c3ffff */
        /* <DEDUP_REMOVED lines=13> */
[----:B-1----:R-:W-:Y:S05]  /*125c0*/  RET.REL.NODEC R212 `(_ZN5flash24flash_fwd_splitkv_kernelI23Flash_fwd_kernel_traitsILi128ELi64ELi128ELi4ELb0ELb0EN7cutlass10bfloat16_tE19Flash_kernel_traitsILi128ELi64ELi128ELi4ES3_EELb0ELb1ELb0ELb0ELb1ELb0ELb0ELb0EEEvNS_16Flash_fwd_paramsE) ;  /* 0xfffffed8d48c7950 */ /* 0x002fea0003c3ffff */
.L_x_5838:
[----:B------:R-:W-:Y:S01]  /*125d0*/  MOV R5, 0x2 ;  /* 0x0000000200057802 */ /* 0x000fe20000000f00 */
[----:B------:R-:W-:Y:S01]  /*125e0*/  IMAD.MOV.U32 R4, RZ, RZ, 0x1f ;  /* 0x0000001fff047424 */ /* 0x000fe200078e00ff */
[----:B------:R-:W-:-:S07]  /*125f0*/  MOV R6, 0xffffffff ;  /* 0xffffffff00067802 */ /* 0x000fce0000000f00 */
[----:B-1---5:R-:W-:Y:S05]  /*12600*/  WARPSYNC.COLLECTIVE R6, `(.L_x_5848) ;  /* 0x0000000006087348 */ /* 0x022fea0003c00000 */
[----:B------:R2:W3:Y:S02]  /*12610*/  SHFL.BFLY P0, R10, R233, R5, R4 ;  /* 0x0c000005e90a7389 */ /* 0x0004e40000000004 */
[----:B-123-5:R-:W-:Y:S05]  /*12620*/  ENDCOLLECTIVE ;  /* 0x000000000000791b */ /* 0x02efea0003800000 */
.L_x_5848:
[----:B------:R-:W-:Y:S02]  /*12630*/  IMAD.MOV.U32 R8, RZ, RZ, R10 ;  /* 0x000000ffff087224 */ /* 0x000fe400078e000a */
[----:B------:R-:W-:Y:S02]  /*12640*/  IMAD.MOV.U32 R5, RZ, RZ, 0x1 ;  /* 0x00000001ff057424 */ /* 0x000fe400078e00ff */
[----:B------:R-:W-:-:S05]  /*12650*/  FADD.FTZ R8, R8, R233 ;  /* 0x000000e908087221 */ /* 0x000fca0000010000 */
[----:B------:R-:W-:-:S07]  /*12660*/  MOV R233, R8 ;  /* 0x0000000800e97202 */ /* 0x000fce0000000f00 */
[----:B------:R-:W-:Y:S05]  /*12670*/  WARPSYNC.COLLECTIVE R6, `(.L_x_5849) ;  /* 0x0000000006087348 */ /* 0x000fea0003c00000 */
[----:B------:R1:W2:Y:S02]  /*12680*/  SHFL.BFLY P0, R10, R233, R5, R4 ;  /* 0x0c000005e90a7389 */ /* 0x0002a40000000004 */
[----:B-12---:R-:W-:Y:S05]  /*12690*/  ENDCOLLECTIVE ;  /* 0x000000000000791b */ /* 0x006fea0003800000 */
.L_x_5849:
[----:B------:R-:W-:Y:S01]  /*126a0*/  MOV R233, R229 ;  /* 0x000000e500e97202 */ /* 0x000fe20000000f00 */
[----:B------:R-:W-:Y:S01]  /*126b0*/  IMAD.MOV.U32 R5, RZ, RZ, 0x2 ;  /* 0x00000002ff057424 */ /* 0x000fe200078e00ff */
[----:B------:R-:W-:-:S07]  /*126c0*/  MOV R9, R10 ;  /* 0x0000000a00097202 */ /* 0x000fce0000000f00 */
[----:B------:R-:W-:Y:S05]  /*126d0*/  WARPSYNC.COLLECTIVE R6, `(.L_x_5850) ;  /* 0x0000000006087348 */ /* 0x000fea0003c00000 */
[----:B------:R1:W2:Y:S02]  /*126e0*/  SHFL.BFLY P0, R10, R233, R5, R4 ;  /* 0x0c000005e90a7389 */ /* 0x0002a40000000004 */
[----:B-12---:R-:W-:Y:S05]  /*126f0*/  ENDCOLLECTIVE ;  /* 0x000000000000791b */ /* 0x006fea0003800000 */
.L_x_5850:
[----:B------:R-:W-:Y:S01]  /*12700*/  FADD.FTZ R9, R8, R9 ;  /* 0x0000000908097221 */ /* 0x000fe20000010000 */
[----:B------:R-:W-:Y:S01]  /*12710*/  FADD.FTZ R7, R10, R229 ;  /* 0x000000e50a077221 */ /* 0x000fe20000010000 */
[----:B------:R-:W-:-:S04]  /*12720*/  MOV R5, 0x1 ;  /* 0x0000000100057802 */ /* 0x000fc80000000f00 */
[----:B------:R-:W-:-:S07]  /*12730*/  MOV R233, R7 ;  /* 0x0000000700e97202 */ /* 0x000fce0000000f00 */
[----:B------:R-:W-:Y:S05]  /*12740*/  WARPSYNC.COLLECTIVE R6, `(.L_x_5851) ;  /* 0x0000000006087348 */ /* 0x000fea0003c00000 */
[----:B------:R1:W2:Y:S02]  /*12750*/  SHFL.BFLY P0, R10, R233, R5, R4 ;  /* 0x0c000005e90a7389 */ /* 0x0002a40000000004 */
[----:B-12---:R-:W-:Y:S05]  /*12760*/  ENDCOLLECTIVE ;  /* 0x000000000000791b */ /* 0x006fea0003800000 */
.L_x_5851:
[----:B------:R-:W-:Y:S05]  /*12770*/  BRA `(.L_x_5852) ;  /* 0xffffffec000c7947 */ /* 0x000fea000383ffff */
.L_x_5853:
        /* <DEDUP_REMOVED lines=16> */
.L_x_14898:


//--------------------- .text._ZN5flash24flash_fwd_splitkv_kernelI23Flash_fwd_kernel_traitsILi128ELi64ELi128ELi4ELb0ELb0EN7cutlass10bfloat16_tE19Flash_kernel_traitsILi128ELi64ELi128ELi4ES3_EELb0ELb1ELb0ELb0ELb1ELb1ELb0ELb0EEEvNS_16Flash_fwd_paramsE --------------------------
	.section	.text._ZN5flash24flash_fwd_splitkv_kernelI23Flash_fwd_kernel_traitsILi128ELi64ELi128ELi4ELb0ELb0EN7cutlass10bfloat16_tE19Flash_kernel_traitsILi128ELi64ELi128ELi4ES3_EELb0ELb1ELb0ELb0ELb1ELb1ELb0ELb0EEEvNS_16Flash_fwd_paramsE,"ax",@progbits
	.align	128
        .global         _ZN5flash24flash_fwd_splitkv_kernelI23Flash_fwd_kernel_traitsILi128ELi64ELi128ELi4ELb0ELb0EN7cutlass10bfloat16_tE19Flash_kernel_traitsILi128ELi64ELi128ELi4ES3_EELb0ELb1ELb0ELb0ELb1ELb1ELb0ELb0EEEvNS_16Flash_fwd_paramsE
        .type           _ZN5flash24flash_fwd_splitkv_kernelI23Flash_fwd_kernel_traitsILi128ELi64ELi128ELi4ELb0ELb0EN7cutlass10bfloat16_tE19Flash_kernel_traitsILi128ELi64ELi128ELi4ES3_EELb0ELb1ELb0ELb0ELb1ELb1ELb0ELb0EEEvNS_16Flash_fwd_paramsE,@function
        .size           _ZN5flash24flash_fwd_splitkv_kernelI23Flash_fwd_kernel_traitsILi128ELi64ELi128ELi4ELb0ELb0EN7cutlass10bfloat16_tE19Flash_kernel_traitsILi128ELi64ELi128ELi4ES3_EELb0ELb1ELb0ELb0ELb1ELb1ELb0ELb0EEEvNS_16Flash_fwd_paramsE,(.L_x_14899 - _ZN5flash24flash_fwd_splitkv_kernelI23Flash_fwd_kernel_traitsILi128ELi64ELi128ELi4ELb0ELb0EN7cutlass10bfloat16_tE19Flash_kernel_traitsILi128ELi64ELi128ELi4ES3_EELb0ELb1ELb0ELb0ELb1ELb1ELb0ELb0EEEvNS_16Flash_fwd_paramsE)
        .other          _ZN5flash24flash_fwd_splitkv_kernelI23Flash_fwd_kernel_traitsILi128ELi64ELi128ELi4ELb0ELb0EN7cutlass10bfloat16_tE19Flash_kernel_traitsILi128ELi64ELi128ELi4ES3_EELb0ELb1ELb0ELb0ELb1ELb1ELb0ELb0EEEvNS_16Flash_fwd_paramsE,@"STO_CUDA_ENTRY STV_DEFAULT"
_ZN5flash24flash_fwd_splitkv_kernelI23Flash_fwd_kernel_traitsILi128ELi64ELi128ELi4ELb0ELb0EN7cutlass10bfloat16_tE19Flash_kernel_traitsILi128ELi64ELi128ELi4ES3_EELb0ELb1ELb0ELb0ELb1ELb1ELb0ELb0EEEvNS_16Flash_fwd_paramsE:
.text._ZN5flash24flash_fwd_splitkv_kernelI23Flash_fwd_kernel_traitsILi128ELi64ELi128ELi4ELb0ELb0EN7cutlass10bfloat16_tE19Flash_kernel_traitsILi128ELi64ELi128ELi4ES3_EELb0ELb1ELb0ELb0ELb1ELb1ELb0ELb0EEEvNS_16Flash_fwd_paramsE:
[----:B------:R-:W-:Y:S01]  /*0000*/  LDC R1, c[0x0][0x37c] ;  /* 0x0000df00ff017b82 */ /* 0x000fe20000000800 */
[----:B------:R-:W1:Y:S07]  /*0010*/  S2R R227, SR_CTAID.X ;  /* 0x0000000000e37919 */ /* 0x000e6e0000002500 */
[----:B------:R-:W2:Y:S01]  /*0020*/  LDC.64 R2, c[0x0][0x348] ;  /* 0x0000d200ff027b82 */ /* 0x000ea20000000a00 */
[----:B------:R-:W-:Y:S01]  /*0030*/  BSSY.RECONVERGENT B3, `(.L_x_5854) ;  /* 0x0000005000037945 */ /* 0x000fe20003800200 */
[----:B------:R-:W-:Y:S01]  /*0040*/  MOV R224, 0x80 ;  /* 0x0000008000e07802 */ /* 0x000fe20000000f00 */
[----:B------:R-:W3:Y:S01]  /*0050*/  S2R R226, SR_CTAID.Y ;  /* 0x0000000000e27919 */ /* 0x000ee20000002600 */
[----:B------:R-:W4:Y:S05]  /*0060*/  S2R R225, SR_CTAID.Z ;  /* 0x0000000000e17919 */ /* 0x000f2a0000002700 */
[----:B-1234-:R-:W-:Y:S05]  /*0070*/  CALL.REL.NOINC `($_ZN5flash24flash_fwd_splitkv_kernelI23Flash_fwd_kernel_traitsILi128ELi64ELi128ELi4ELb0ELb0EN7cutlass10bfloat16_tE19Flash_kernel_traitsILi128ELi64ELi128ELi4ES3_EELb0ELb1ELb0ELb0ELb1ELb1ELb0ELb0EEEvNS_16Flash_fwd_paramsE$_ZN5flash30compute_attn_1rowblock_splitkvI23Flash_fwd_kernel_traitsILi128ELi64ELi128ELi4ELb0ELb0EN7cutlass10bfloat16_tE19Flash_kernel_traitsILi128ELi64ELi128ELi4ES3_EELb0ELb1ELb0ELb0ELb1ELb1ELb0ELb0ENS_16Flash_fwd_paramsEEEvRKT8_iiiii) ;  /* 0x0000000000087944 */ /* 0x01efea0003c00000 */
[----:B------:R-:W-:Y:S05]  /*0080*/  BSYNC.RECONVERGENT B3 ;  /* 0x0000000000037941 */ /* 0x000fea0003800200 */
.L_x_5854:
[----:B------:R-:W-:Y:S05]  /*0090*/  EXIT ;  /* 0x000000000000794d */ /* 0x000fea0003800000 */
        .type           $_ZN5flash24flash_fwd_splitkv_kernelI23Flash_fwd_kernel_traitsILi128ELi64ELi128ELi4ELb0ELb0EN7cutlass10bfloat16_tE19Flash_kernel_traitsILi128ELi64ELi128ELi4ES3_EELb0ELb1ELb0ELb0ELb1ELb1ELb0ELb0EEEvNS_16Flash_fwd_paramsE$_ZN5flash30compute_attn_1rowblock_splitkvI23Flash_fwd_kernel_traitsILi128ELi64ELi128ELi4ELb0ELb0EN7cutlass10bfloat16_tE19Flash_kernel_traitsILi128ELi64ELi128ELi4ES3_EELb0ELb1ELb0ELb0ELb1ELb1ELb0ELb0ENS_16Flash_fwd_paramsEEEvRKT8_iiiii,@function
        .size           $_ZN5flash24flash_fwd_splitkv_kernelI23Flash_fwd_kernel_traitsILi128ELi64ELi128ELi4ELb0ELb0EN7cutlass10bfloat16_tE19Flash_kernel_traitsILi128ELi64ELi128ELi4ES3_EELb0ELb1ELb0ELb0ELb1ELb1ELb0ELb0EEEvNS_16Flash_fwd_paramsE$_ZN5flash30compute_attn_1rowblock_splitkvI23Flash_fwd_kernel_traitsILi128ELi64ELi128ELi4ELb0ELb0EN7cutlass10bfloat16_tE19Flash_kernel_traitsILi128ELi64ELi128ELi4ES3_EELb0ELb1ELb0ELb0ELb1ELb1ELb0ELb0ENS_16Flash_fwd_paramsEEEvRKT8_iiiii,(.L_x_14899 - $_ZN5flash24flash_fwd_splitkv_kernelI23Flash_fwd_kernel_traitsILi128ELi64ELi128ELi4ELb0ELb0EN7cutlass10bfloat16_tE19Flash_kernel_traitsILi128ELi64ELi128ELi4ES3_EELb0ELb1ELb0ELb0ELb1ELb1ELb0ELb0EEEvNS_16Flash_fwd_paramsE$_ZN5flash30compute_attn_1rowblock_splitkvI23Flash_fwd_kernel_traitsILi128ELi64ELi128ELi4ELb0ELb0EN7cutlass10bfloat16_tE19Flash_kernel_traitsILi128ELi64ELi128ELi4ES3_EELb0ELb1ELb0ELb0ELb1ELb1ELb0ELb0ENS_16Flash_fwd_paramsEEEvRKT8_iiiii)
$_ZN5flash24flash_fwd_splitkv_kernelI23Flash_fwd_kernel_traitsILi128ELi64ELi128ELi4ELb0ELb0EN7cutlass10bfloat16_tE19Flash_kernel_traitsILi128ELi64ELi128ELi4ES3_EELb0ELb1ELb0ELb0ELb1ELb1ELb0ELb0EEEvNS_16Flash_fwd_paramsE$_ZN5flash30compute_attn_1rowblock_splitkvI23Flash_fwd_kernel_traitsILi128ELi64ELi128ELi4ELb0ELb0EN7cutlass10bfloat16_tE19Flash_kernel_traitsILi128ELi64ELi128ELi4ES3_EELb0ELb1ELb0ELb0ELb1ELb1ELb0ELb0ENS_16Flash_fwd_paramsEEEvRKT8_iiiii:
        /* <DEDUP_REMOVED lines=38> */
.L_x_5856:
[----:B------:R-:W-:Y:S05]  /*0300*/  BSYNC.RECONVERGENT B0 ;  /* 0x0000000000007941 */ /* 0x000fea0003800200 */
.L_x_5855:
[----:B------:R-:W-:Y:S04]  /*0310*/  BSSY.RECONVERGENT B0, `(.L_x_5857) ;  /* 0x0000007000007945 */ /* 0x000fe80003800200 */
[----:B------:R-:W-:Y:S05]  /*0320*/  @!P3 BRA `(.L_x_5858) ;  /* 0x000000000014b947 */ /* 0x000fea0003800000 */
[----:B-----5:R-:W3:Y:S02]  /*0330*/  LD.E.U8 R5, desc[UR4][R2.64+0x1b2] ;  /* 0x0001b20402057980 */ /* 0x020ee4000c101100 */
[----:B---3--:R-:W-:-:S13]  /*0340*/  ISETP.NE.AND P1, PT, R5, RZ, PT ;  /* 0x000000ff0500720c */ /* 0x008fda0003f25270 */
[----:B------:R-:W3:Y:S02]  /*0350*/  @P1 LD.E R6, desc[UR4][R12.64+0x4] ;  /* 0x000004040c061980 */ /* 0x000ee4000c101900 */
[----:B---3--:R-:W-:-:S06]  /*0360*/  @P1 IADD3 R5, PT, PT, R6, -R11, RZ ;  /* 0x8000000b06051210 */ /* 0x008fcc0007ffe0ff */
[----:B------:R3:W5:Y:S02]  /*0370*/  @!P1 LD.E R5, desc[UR4][R12.64] ;  /* 0x000000040c059980 */ /* 0x000764000c101900 */
.L_x_5858:
[----:B------:R-:W-:Y:S05]  /*0380*/  BSYNC.RECONVERGENT B0 ;  /* 0x0000000000007941 */ /* 0x000fea0003800200 */
.L_x_5857:
        /* <DEDUP_REMOVED lines=8> */
.L_x_5860:
[----:B------:R-:W4:Y:S01]  /*0410*/  LD.E.64 R6, desc[UR4][R2.64+0x108] ;  /* 0x0001080402067980 */ /* 0x000f22000c101b00 */
[----:B------:R-:W-:Y:S01]  /*0420*/  BSSY.RECONVERGENT B0, `(.L_x_5862) ;  /* 0x0000006000007945 */ /* 0x000fe20003800200 */
[----:B------:R-:W-:Y:S01]  /*0430*/  IMAD.MOV.U32 R118, RZ, RZ, RZ ;  /* 0x000000ffff767224 */ /* 0x000fe200078e00ff */
[----:B----4-:R-:W-:-:S04]  /*0440*/  ISETP.NE.U32.AND P0, PT, R6, RZ, PT ;  /* 0x000000ff0600720c */ /* 0x010fc80003f05070 */
[----:B------:R-:W-:-:S13]  /*0450*/  ISETP.NE.AND.EX P0, PT, R7, RZ, PT, P0 ;  /* 0x000000ff0700720c */ /* 0x000fda0003f05300 */
[----:B------:R-:W-:Y:S05]  /*0460*/  @!P0 BRA `(.L_x_5863) ;  /* 0x0000000000048947 */ /* 0x000fea0003800000 */
[----:B------:R4:W5:Y:S02]  /*0470*/  LD.E R118, desc[UR4][R2.64+0xbc] ;  /* 0x0000bc0402767980 */ /* 0x000964000c101900 */
.L_x_5863:
[----:B------:R-:W-:Y:S05]  /*0480*/  BSYNC.RECONVERGENT B0 ;  /* 0x0000000000007941 */ /* 0x000fea0003800200 */
.L_x_5862:
[----:B-----5:R-:W-:Y:S02]  /*0490*/  IADD3 R118, PT, PT, R118, R5, -R10 ;  /* 0x0000000576767210 */ /* 0x020fe40007ffe80a */
.L_x_5861:
[----:B------:R-:W-:Y:S05]  /*04a0*/  BSYNC.RECONVERGENT B1 ;  /* 0x0000000000017941 */ /* 0x000fea0003800200 */
.L_x_5859:
[----:B------:R-:W-:Y:S01]  /*04b0*/  IMAD.SHL.U32 R215, R227, 0x40, RZ ;  /* 0x00000040e3d77824 */ /* 0x000fe200078e00ff */
[----:B------:R-:W-:Y:S01]  /*04c0*/  MOV R6, R224 ;  /* 0x000000e000067202 */ /* 0x000fe20000000f00 */
[----:B------:R-:W-:-:S03]  /*04d0*/  IMAD.MOV.U32 R7, RZ, RZ, 0x0 ;  /* 0x00000000ff077424 */ /* 0x000fc600078e00ff */
[----:B------:R-:W-:-:S13]  /*04e0*/  ISETP.GT.AND P0, PT, R120, R215, PT ;  /* 0x000000d77800720c */ /* 0x000fda0003f04270 */
[----:B-1234-:R-:W-:Y:S05]  /*04f0*/  @!P0 RET.REL.NODEC R6 `(_ZN5flash24flash_fwd_splitkv_kernelI23Flash_fwd_kernel_traitsILi128ELi64ELi128ELi4ELb0ELb0EN7cutlass10bfloat16_tE19Flash_kernel_traitsILi128ELi64ELi128ELi4ES3_EELb0ELb1ELb0ELb0ELb1ELb1ELb0ELb0EEEvNS_16Flash_fwd_paramsE) ;  /* 0xfffffff806c08950 */ /* 0x01efea0003c3ffff */
[----:B------:R-:W2:Y:S04]  /*0500*/  LD.E R6, desc[UR4][R2.64+0x188] ;  /* 0x0001880402067980 */ /* 0x000ea8000c101900 */
[----:B------:R-:W3:Y:S04]  /*0510*/  LD.E R5, desc[UR4][R2.64+0x184] ;  /* 0x0001840402057980 */ /* 0x000ee8000c101900 */
[----:B------:R-:W4:Y:S01]  /*0520*/  LD.E R14, desc[UR4][R2.64+0xb8] ;  /* 0x0000b804020e7980 */ /* 0x000f22000c101900 */
[----:B------:R-:W-:Y:S02]  /*0530*/  VIADD R8, R118, 0x7f ;  /* 0x0000007f76087836 */ /* 0x000fe40000000000 */
[----:B------:R-:W-:Y:S01]  /*0540*/  IMAD R7, R227, 0x40, -R120 ;  /* 0x00000040e3077824 */ /* 0x000fe200078e0a78 */
[----:B------:R-:W1:Y:S04]  /*0550*/  S2R R210, SR_TID.X ;  /* 0x0000000000d27919 */ /* 0x000e680000002100 */
[----:B--2---:R-:W-:-:S02]  /*0560*/  IADD3 R6, PT, PT, R6, R7, R8 ;  /* 0x0000000706067210 */ /* 0x004fc40007ffe008 */
[----:B------:R-:W-:Y:S01]  /*0570*/  SHF.R.S32.HI R7, RZ, 0x1f, R8 ;  /* 0x0000001fff077819 */ /* 0x000fe20000011408 */
[----:B---3--:R-:W-:Y:S02]  /*0580*/  IMAD.IADD R12, R5, 0x1, R120 ;  /* 0x00000001050c7824 */ /* 0x008fe400078e0278 */
[----:B------:R-:W-:Y:S01]  /*0590*/  VIADD R6, R6, 0x40 ;  /* 0x0000004006067836 */ /* 0x000fe20000000000 */
[----:B------:R-:W-:Y:S01]  /*05a0*/  LEA.HI R7, R7, R8, RZ, 0x7 ;  /* 0x0000000807077211 */ /* 0x000fe200078f38ff */
[----:B----4-:R-:W-:Y:S01]  /*05b0*/  VIADD R14, R14, 0x7f ;  /* 0x0000007f0e0e7836 */ /* 0x010fe20000000000 */
[----:B------:R-:W-:Y:S02]  /*05c0*/  IADD3 R12, PT, PT, -R12, R215, R118 ;  /* 0x000000d70c0c7210 */ /* 0x000fe40007ffe176 */
[----:B------:R-:W-:Y:S02]  /*05d0*/  SHF.R.S32.HI R5, RZ, 0x1f, R6 ;  /* 0x0000001fff057819 */ /* 0x000fe40000011406 */
[----:B------:R-:W-:-:S02]  /*05e0*/  SHF.R.S32.HI R13, RZ, 0x1f, R14 ;  /* 0x0000001fff0d7819 */ /* 0x000fc4000001140e */
[----:B------:R-:W-:Y:S02]  /*05f0*/  SHF.R.S32.HI R9, RZ, 0x1f, R12 ;  /* 0x0000001fff097819 */ /* 0x000fe4000001140c */
        /* <DEDUP_REMOVED lines=65> */
.L_x_5866:
[----:B------:R-:W-:Y:S05]  /*0a10*/  BSYNC.RECONVERGENT B0 ;  /* 0x0000000000007941 */ /* 0x000fea0003800200 */
.L_x_5865:
        /* <DEDUP_REMOVED lines=18> */
.L_x_5868:
[----:B------:R-:W-:Y:S05]  /*0b40*/  BSYNC.RECONVERGENT B0 ;  /* 0x0000000000007941 */ /* 0x000fea0003800200 */
.L_x_5867:
        /* <DEDUP_REMOVED lines=14> */
.L_x_5870:
[----:B------:R-:W-:Y:S05]  /*0c30*/  BSYNC.RECONVERGENT B0 ;  /* 0x0000000000007941 */ /* 0x000fea0003800200 */
.L_x_5869:
        /* <DEDUP_REMOVED lines=14> */
.L_x_5872:
[----:B------:R-:W-:Y:S05]  /*0d20*/  BSYNC.RECONVERGENT B0 ;  /* 0x0000000000007941 */ /* 0x000fea0003800200 */
.L_x_5871:
[----:B------:R-:W-:Y:S01]  /*0d30*/  MOV R225, 0x0 ;  /* 0x0000000000e17802 */ /* 0x000fe20000000f00 */
[----:B------:R-:W-:Y:S04]  /*0d40*/  @!P6 ST.E desc[UR4][R4.64], R11 ;  /* 0x0000000b0400e985 */ /* 0x000fe8000c101904 */
[----:B------:R-:W-:Y:S04]  /*0d50*/  @!P5 ST.E desc[UR4][R4.64+0x40], R9 ;  /* 0x000040090400d985 */ /* 0x000fe8000c101904 */
[----:B------:R1:W-:Y:S02]  /*0d60*/  @!P4 ST.E desc[UR4][R4.64+0x80], R7 ;  /* 0x000080070400c985 */ /* 0x0003e4000c101904 */
[----:B-123-5:R-:W-:Y:S05]  /*0d70*/  @P3 RET.REL.NODEC R224 `(_ZN5flash24flash_fwd_splitkv_kernelI23Flash_fwd_kernel_traitsILi128ELi64ELi128ELi4ELb0ELb0EN7cutlass10bfloat16_tE19Flash_kernel_traitsILi128ELi64ELi128ELi4ES3_EELb0ELb1ELb0ELb0ELb1ELb1ELb0ELb0EEEvNS_16Flash_fwd_paramsE) ;  /* 0xfffffff0e0a03950 */ /* 0x02efea0003c3ffff */
[----:B------:R-:W-:Y:S02]  /*0d80*/  MOV R3, 0x7f800000 ;  /* 0x7f80000000037802 */ /* 0x000fe40000000f00 */
[----:B------:R-:W-:-:S03]  /*0d90*/  MOV R225, 0x0 ;  /* 0x0000000000e17802 */ /* 0x000fc60000000f00 */
[----:B------:R1:W-:Y:S02]  /*0da0*/  ST.E desc[UR4][R4.64+0xc0], R3 ;  /* 0x0000c00304007985 */ /* 0x0003e4000c101904 */
[----:B-1----:R-:W-:Y:S05]  /*0db0*/  RET.REL.NODEC R224 `(_ZN5flash24flash_fwd_splitkv_kernelI23Flash_fwd_kernel_traitsILi128ELi64ELi128ELi4ELb0ELb0EN7cutlass10bfloat16_tE19Flash_kernel_traitsILi128ELi64ELi128ELi4ES3_EELb0ELb1ELb0ELb0ELb1ELb1ELb0ELb0EEEvNS_16Flash_fwd_paramsE) ;  /* 0xfffffff0e0907950 */ /* 0x002fea0003c3ffff */
.L_x_5864:
        /* <DEDUP_REMOVED lines=101> */
[----:B------:R-:W-:Y:S02]  /*1410*/  IMAD.IADD R0, R21, 0x1, R6 ;  /* 0x0000000115007824 */ /* 0x000fe400078e0206 */
[----:B------:R-:W-:Y:S01]  /*1420*/  IMAD.IADD R12, R15, 0x1, R12 ;  /* 0x000000010f0c7824 */ /* 0x000fe200078e020c */
[----:B------:R-:W-:Y:S05]  /*1430*/  BRA `(.L_x_5875) ;  /* 0x00000004003c7947 */ /* 0x000fea0003800000 */
.L_x_5874:
        /* <DEDUP_REMOVED lines=60> */
[----:B------:R-:W-:Y:S01]  /*1800*/  @P3 IADD3 R10, PT, PT, R10, R11, RZ ;  /* 0x0000000b0a0a3210 */ /* 0x000fe20007ffe0ff */
[----:B------:R-:W-:Y:S01]  /*1810*/  IMAD.IADD R19, R19, 0x1, R4 ;  /* 0x0000000113137824 */ /* 0x000fe200078e0204 */
[----:B------:R-:W-:Y:S01]  /*1820*/  @!P3 MOV R20, R6 ;  /* 0x000000060014b202 */ /* 0x000fe20000000f00 */
[----:B------:R-:W-:Y:S01]  /*1830*/  @!P3 IMAD R0, R15, R9, RZ ;  /* 0x000000090f00b224 */ /* 0x000fe200078e02ff */
        /* <DEDUP_REMOVED lines=8> */
[----:B------:R-:W-:Y:S02]  /*18c0*/  @!P3 IADD3 R12, PT, PT, R15, R0, RZ ;  /* 0x000000000f0cb210 */ /* 0x000fe40007ffe0ff */
[----:B------:R-:W-:Y:S01]  /*18d0*/  IADD3 R0, PT, PT, R9, R7, RZ ;  /* 0x0000000709007210 */ /* 0x000fe20007ffe0ff */
[----:B------:R-:W-:Y:S01]  /*18e0*/  @P3 IMAD.MOV.U32 R14, RZ, RZ, R10 ;  /* 0x000000ffff0e3224 */ /* 0x000fe200078e000a */
[----:B------:R-:W-:Y:S01]  /*18f0*/  @P3 IADD3 R12, PT, PT, R11, R5, RZ ;  /* 0x000000050b0c3210 */ /* 0x000fe20007ffe0ff */
[----:B------:R-:W-:Y:S01]  /*1900*/  IMAD.MOV.U32 R4, RZ, RZ, R8 ;  /* 0x000000ffff047224 */ /* 0x000fe200078e0008 */
[----:B------:R-:W-:Y:S02]  /*1910*/  MOV R19, RZ ;  /* 0x000000ff00137202 */ /* 0x000fe40000000f00 */
[----:B------:R-:W-:-:S02]  /*1920*/  MOV R10, R117 ;  /* 0x00000075000a7202 */ /* 0x000fc40000000f00 */
.L_x_5875:
[----:B------:R-:W-:Y:S05]  /*1930*/  BSYNC.RECONVERGENT B0 ;  /* 0x0000000000007941 */ /* 0x000fea0003800200 */
.L_x_5873:
        /* <DEDUP_REMOVED lines=14> */
[----:B------:R-:W-:Y:S01]  /*1a20*/  VIADD R11, R20, 0x10 ;  /* 0x00000010140b7836 */ /* 0x000fe20000000000 */
[----:B------:R-:W-:-:S04]  /*1a30*/  IADD3 R215, PT, PT, -R215, R120, RZ ;  /* 0x00000078d7d77210 */ /* 0x000fc80007ffe1ff */
[-C--:B------:R-:W-:Y:S02]  /*1a40*/  ISETP.GE.AND P6, PT, R11, R215.reuse, PT ;  /* 0x000000d70b00720c */ /* 0x080fe40003fc6270 */
[----:B------:R-:W-:Y:S02]  /*1a50*/  MOV R21, RZ ;  /* 0x000000ff00157202 */ /* 0x000fe40000000f00 */
[----:B------:R-:W-:Y:S01]  /*1a60*/  ISETP.GE.AND P4, PT, R20, R215, PT ;  /* 0x000000d71400720c */ /* 0x000fe20003f86270 */
[----:B------:R-:W1:Y:S01]  /*1a70*/  S2UR UR6, SR_CgaCtaId ;  /* 0x00000000000679c3 */ /* 0x000e620000008800 */
[----:B------:R-:W-:Y:S01]  /*1a80*/  IMAD.WIDE.U32 R26, R227, 0x40, R20 ;  /* 0x00000040e31a7825 */ /* 0x000fe200078e0014 */
        /* <DEDUP_REMOVED lines=15> */
[C---:B------:R-:W-:Y:S02]  /*1b80*/  VIADD R9, R20.reuse, 0x20 ;  /* 0x0000002014097836 */ /* 0x040fe40000000000 */
[----:B------:R-:W-:Y:S01]  /*1b90*/  VIADD R7, R20, 0x30 ;  /* 0x0000003014077836 */ /* 0x000fe20000000000 */
[----:B------:R-:W-:Y:S02]  /*1ba0*/  IADD3 R4, P3, PT, R208, R4, RZ ;  /* 0x00000004d0047210 */ /* 0x000fe40007f7e0ff */
[----:B------:R-:W-:-:S02]  /*1bb0*/  ISETP.GE.AND P5, PT, R9, R215, PT ;  /* 0x000000d70900720c */ /* 0x000fc40003fa6270 */
[----:B------:R-:W-:Y:S01]  /*1bc0*/  ISETP.GE.AND P1, PT, R7, R215, PT ;  /* 0x000000d70700720c */ /* 0x000fe20003f26270 */
[----:B------:R-:W-:Y:S01]  /*1bd0*/  IMAD.X R5, RZ, RZ, R0, P3 ;  /* 0x000000ffff057224 */ /* 0x000fe200018e0600 */
[----:B------:R-:W-:Y:S01]  /*1be0*/  @!P6 IADD3 R17, P2, PT, R26, 0x10, RZ ;  /* 0x000000101a11e810 */ /* 0x000fe20007f5e0ff */
[-C--:B------:R-:W-:Y:S02]  /*1bf0*/  IMAD R0, R23, R225.reuse, RZ ;  /* 0x000000e117007224 */ /* 0x080fe400078e02ff */
[----:B------:R-:W-:-:S04]  /*1c00*/  IMAD.WIDE.U32 R22, R22, R225, R4 ;  /* 0x000000e116167225 */ /* 0x000fc800078e0004 */
[----:B------:R-:W-:Y:S01]  /*1c10*/  @!P6 IMAD.X R21, RZ, RZ, R27, P2 ;  /* 0x000000ffff15e224 */ /* 0x000fe200010e061b */
[----:B------:R-:W-:Y:S01]  /*1c20*/  IADD3 R23, PT, PT, R23, R0, RZ ;  /* 0x0000000017177210 */ /* 0x000fe20007ffe0ff */
[----:B------:R-:W-:Y:S01]  /*1c30*/  @!P4 IMAD R15, R27, R32, RZ ;  /* 0x000000201b0fc224 */ /* 0x000fe200078e02ff */
[C---:B------:R-:W-:Y:S02]  /*1c40*/  @!P5 IADD3 R8, P3, PT, R26.reuse, 0x20, RZ ;  /* 0x000000201a08d810 */ /* 0x040fe40007f7e0ff */
[C---:B------:R-:W-:Y:S01]  /*1c50*/  @!P1 IADD3 R6, P2, PT, R26.reuse, 0x30, RZ ;  /* 0x000000301a069810 */ /* 0x040fe20007f5e0ff */
[----:B------:R-:W-:Y:S01]  /*1c60*/  @!P4 IMAD R15, R26, R33, R15 ;  /* 0x000000211a0fc224 */ /* 0x000fe200078e020f */
[----:B------:R-:W-:Y:S01]  /*1c70*/  @!P6 MOV R36, R22 ;  /* 0x000000160024e202 */ /* 0x000fe20000000f00 */
[--C-:B------:R-:W-:Y:S02]  /*1c80*/  @!P5 IMAD.X R5, RZ, RZ, R27.reuse, P3 ;  /* 0x000000ffff05d224 */ /* 0x100fe400018e061b */
[----:B------:R-:W-:-:S02]  /*1c90*/  @!P1 IMAD.X R13, RZ, RZ, R27, P2 ;  /* 0x000000ffff0d9224 */ /* 0x000fc400010e061b */
        /* <DEDUP_REMOVED lines=22> */
[----:B------:R-:W5:Y:S01]  /*1e00*/  LD.E.64 R22, desc[UR4][R2.64+0x10] ;  /* 0x0000100402167980 */ /* 0x000f62000c101b00 */
[CC--:B------:R-:W-:Y:S01]  /*1e10*/  @!P5 LEA R36, P3, R34.reuse, R30.reuse, 0x1 ;  /* 0x0000001e2224d211 */ /* 0x0c0fe200078608ff */
[----:B------:R-:W-:Y:S02]  /*1e20*/  @!P5 IMAD.IADD R5, R35, 0x1, R5 ;  /* 0x000000012305d824 */ /* 0x000fe400078e0205 */
[----:B------:R-:W-:Y:S01]  /*1e30*/  IMAD R0, R139, -0x80, R118 ;  /* 0xffffff808b007824 */ /* 0x000fe200078e0276 */
[----:B------:R-:W-:Y:S01]  /*1e40*/  @!PT LDS RZ, [RZ] ;  /* 0x00000000fffff984 */ /* 0x000fe20000000800 */
[----:B------:R-:W-:Y:S01]  /*1e50*/  @!PT LDS RZ, [RZ] ;  /* 0x00000000fffff984 */ /* 0x000fe20000000800 */
[----:B------:R-:W-:Y:S01]  /*1e60*/  @!PT LDS RZ, [RZ] ;  /* 0x00000000fffff984 */ /* 0x000fe20000000800 */
[----:B------:R-:W-:Y:S01]  /*1e70*/  @!P4 LDGSTS.E.BYPASS.LTC128B.128 [R229], desc[UR4][R28.64] ;  /* 0x000000001ce5cfae */ /* 0x000fe2000b981a04 */
[----:B------:R-:W-:Y:S01]  /*1e80*/  @!P1 IMAD.IADD R13, R33, 0x1, R4 ;  /* 0x00000001210d9824 */ /* 0x000fe200078e0204 */
[-C--:B------:R-:W-:Y:S01]  /*1e90*/  @!P5 LEA.HI.X R37, R34, R31.reuse, R5, 0x1, P3 ;  /* 0x0000001f2225d211 */ /* 0x080fe200018f0c05 */
[----:B------:R-:W-:Y:S01]  /*1ea0*/  VIADD R0, R0, 0x80 ;  /* 0x0000008000007836 */ /* 0x000fe20000000000 */
[C---:B------:R-:W-:Y:S01]  /*1eb0*/  @!P1 LEA R30, P3, R32.reuse, R30, 0x1 ;  /* 0x0000001e201e9211 */ /* 0x040fe200078608ff */
[----:B------:R1:W-:Y:S03]  /*1ec0*/  @!P4 LDGSTS.E.BYPASS.LTC128B.128 [R229+0x2000], desc[UR4][R28.64+0x80] ;  /* 0x020000801ce5cfae */ /* 0x0003e6000b981a04 */
[----:B------:R-:W-:Y:S01]  /*1ed0*/  @!P1 LEA.HI.X R31, R32, R31, R13, 0x1, P3 ;  /* 0x0000001f201f9211 */ /* 0x000fe200018f0c0d */
[----:B------:R-:W-:Y:S01]  /*1ee0*/  @!P6 LDGSTS.E.BYPASS.LTC128B.128 [R229+0x800], desc[UR4][R26.64] ;  /* 0x008000001ae5efae */ /* 0x000fe2000b981a04 */
[----:B------:R-:W-:-:S02]  /*1ef0*/  ISETP.GE.AND P2, PT, R11, R0, PT ;  /* 0x000000000b00720c */ /* 0x000fc40003f46270 */
[----:B------:R-:W-:Y:S01]  /*1f00*/  ISETP.GE.AND P3, PT, R20, R0, PT ;  /* 0x000000001400720c */ /* 0x000fe20003f66270 */
[----:B------:R-:W-:Y:S04]  /*1f10*/  @!P6 LDGSTS.E.BYPASS.LTC128B.128 [R229+0x2800], desc[UR4][R26.64+0x80] ;  /* 0x028000801ae5efae */ /* 0x000fe8000b981a04 */
[----:B------:R-:W-:Y:S04]  /*1f20*/  @!P5 LDGSTS.E.BYPASS.LTC128B.128 [R229+0x1000], desc[UR4][R36.64] ;  /* 0x0100000024e5dfae */ /* 0x000fe8000b981a04 */
[----:B------:R-:W-:Y:S01]  /*1f30*/  @!P5 LDGSTS.E.BYPASS.LTC128B.128 [R229+0x3000], desc[UR4][R36.64+0x80] ;  /* 0x0300008024e5dfae */ /* 0x000fe2000b981a04 */
[----:B------:R-:W-:-:S03]  /*1f40*/  IMAD.SHL.U32 R5, R216, 0x10, RZ ;  /* 0x00000010d8057824 */ /* 0x000fc600078e00ff */
[----:B------:R-:W-:Y:S04]  /*1f50*/  @!P1 LDGSTS.E.BYPASS.LTC128B.128 [R229+0x1800], desc[UR4][R30.64] ;  /* 0x018000001ee59fae */ /* 0x000fe8000b981a04 */
[----:B------:R2:W-:Y:S01]  /*1f60*/  @!P1 LDGSTS.E.BYPASS.LTC128B.128 [R229+0x3800], desc[UR4][R30.64+0x80] ;  /* 0x038000801ee59fae */ /* 0x0005e2000b981a04 */
[----:B------:R-:W-:Y:S01]  /*1f70*/  ISETP.GE.AND P1, PT, R7, R0, PT ;  /* 0x000000000700720c */ /* 0x000fe20003f26270 */
[----:B------:R-:W-:Y:S01]  /*1f80*/  VIADD R17, R20, 0x50 ;  /* 0x0000005014117836 */ /* 0x000fe20000000000 */
[----:B------:R-:W-:Y:S01]  /*1f90*/  SHF.L.U64.HI R4, R216, 0x4, R217 ;  /* 0x00000004d8047819 */ /* 0x000fe200000102d9 */
[----:B------:R-:W-:Y:S01]  /*1fa0*/  VIADD R15, R20, 0x60 ;  /* 0x00000060140f7836 */ /* 0x000fe20000000000 */
[----:B------:R-:W-:Y:S02]  /*1fb0*/  @!P2 LEA R34, P4, R5, R220, 0x1 ;  /* 0x000000dc0522a211 */ /* 0x000fe400078808ff */
[----:B------:R-:W-:-:S02]  /*1fc0*/  @!P3 MOV R221, R219 ;  /* 0x000000db00ddb202 */ /* 0x000fc40000000f00 */
[-C--:B------:R-:W-:Y:S02]  /*1fd0*/  ISETP.GE.AND P5, PT, R17, R0.reuse, PT ;  /* 0x000000001100720c */ /* 0x080fe40003fa6270 */
[----:B------:R-:W-:Y:S01]  /*1fe0*/  @!P2 LEA.HI.X R35, R5, R219, R4, 0x1, P4 ;  /* 0x000000db0523a211 */ /* 0x000fe200020f0c04 */
[----:B------:R-:W-:Y:S01]  /*1ff0*/  @!P3 LDGSTS.E.BYPASS.LTC128B.128 [R229+0x4000], desc[UR4][R220.64] ;  /* 0x04000000dce5bfae */ /* 0x000fe2000b981a04 */
[----:B------:R-:W-:-:S03]  /*2000*/  ISETP.GE.AND P4, PT, R15, R0, PT ;  /* 0x000000000f00720c */ /* 0x000fc60003f86270 */
[----:B------:R3:W-:Y:S01]  /*2010*/  @!P3 LDGSTS.E.BYPASS.LTC128B.128 [R229+0x8000], desc[UR4][R220.64+0x80] ;  /* 0x08000080dce5bfae */ /* 0x0007e2000b981a04 */
[----:B------:R-:W-:-:S03]  /*2020*/  ISETP.GE.AND P6, PT, R9, R0, PT ;  /* 0x000000000900720c */ /* 0x000fc60003fc6270 */
[----:B------:R-:W-:Y:S02]  /*2030*/  @!P2 LDGSTS.E.BYPASS.LTC128B.128 [R229+0x4800], desc[UR4][R34.64] ;  /* 0x0480000022e5afae */ /* 0x000fe4000b981a04 */
[----:B-1----:R-:W-:Y:S01]  /*2040*/  @!P5 MOV R28, R220 ;  /* 0x000000dc001cd202 */ /* 0x002fe20000000f00 */
[----:B--2---:R-:W-:Y:S01]  /*2050*/  @!P1 IMAD R30, R217, 0x60, RZ ;  /* 0x00000060d91e9824 */ /* 0x004fe200078e02ff */
[----:B------:R1:W-:Y:S01]  /*2060*/  @!P2 LDGSTS.E.BYPASS.LTC128B.128 [R229+0x8800], desc[UR4][R34.64+0x80] ;  /* 0x0880008022e5afae */ /* 0x0003e2000b981a04 */
[--C-:B------:R-:W-:Y:S02]  /*2070*/  @!P5 IMAD.MOV.U32 R29, RZ, RZ, R219.reuse ;  /* 0x000000ffff1dd224 */ /* 0x100fe400078e00db */
[----:B---3--:R-:W-:Y:S02]  /*2080*/  @!P1 IMAD.MOV.U32 R221, RZ, RZ, R219 ;  /* 0x000000ffffdd9224 */ /* 0x008fe400078e00db */
[----:B------:R-:W-:-:S05]  /*2090*/  @!P1 IMAD.WIDE.U32 R26, R216, 0x60, R220 ;  /* 0x00000060d81a9825 */ /* 0x000fca00078e00dc */
[----:B------:R-:W-:Y:S01]  /*20a0*/  @!P1 IADD3 R31, PT, PT, R27, R30, RZ ;  /* 0x0000001e1b1f9210 */ /* 0x000fe20007ffe0ff */
[----:B------:R-:W-:Y:S01]  /*20b0*/  @!P1 IMAD.MOV.U32 R30, RZ, RZ, R26 ;  /* 0x000000ffff1e9224 */ /* 0x000fe200078e001a */
[----:B------:R-:W-:Y:S01]  /*20c0*/  @!P4 MOV R26, R220 ;  /* 0x000000dc001ac202 */ /* 0x000fe20000000f00 */
[----:B------:R-:W-:Y:S02]  /*20d0*/  @!P4 IMAD.MOV.U32 R27, RZ, RZ, R219 ;  /* 0x000000ffff1bc224 */ /* 0x000fe400078e00db */
[----:B------:R-:W-:Y:S02]  /*20e0*/  @!P5 IMAD R8, R217, 0xa0, RZ ;  /* 0x000000a0d908d824 */ /* 0x000fe400078e02ff */
[----:B------:R-:W-:-:S04]  /*20f0*/  @!P5 IMAD.WIDE.U32 R28, R216, 0xa0, R28 ;  /* 0x000000a0d81cd825 */ /* 0x000fc800078e001c */
[----:B------:R-:W-:-:S04]  /*2100*/  @!P4 IMAD.WIDE.U32 R26, R216, 0xc0, R26 ;  /* 0x000000c0d81ac825 */ /* 0x000fc800078e001a */
[----:B------:R-:W-:Y:S01]  /*2110*/  @!P5 IMAD.IADD R29, R29, 0x1, R8 ;  /* 0x000000011d1dd824 */ /* 0x000fe200078e0208 */
[----:B------:R-:W-:Y:S02]  /*2120*/  IABS R8, R16 ;  /* 0x0000001000087213 */ /* 0x000fe40000000000 */
[----:B------:R-:W-:Y:S02]  /*2130*/  @!P4 MOV R36, R26 ;  /* 0x0000001a0024c202 */ /* 0x000fe40000000f00 */
[----:B------:R-:W-:Y:S01]  /*2140*/  @!P6 LEA R32, P2, R216, R220, 0x6 ;  /* 0x000000dcd820e211 */ /* 0x000fe200078430ff */
[----:B------:R-:W2:Y:S01]  /*2150*/  I2F.RP R26, R8 ;  /* 0x00000008001a7306 */ /* 0x000ea20000209400 */
[----:B------:R-:W-:Y:S02]  /*2160*/  VIADD R5, R20, 0x40 ;  /* 0x0000004014057836 */ /* 0x000fe40000000000 */
[----:B------:R-:W-:-:S05]  /*2170*/  @!P6 LEA.HI.X R33, R216, R219, R217, 0x6, P2 ;  /* 0x000000dbd821e211 */ /* 0x000fca00010f34d9 */
[----:B------:R-:W-:Y:S04]  /*2180*/  @!P6 LDGSTS.E.BYPASS.LTC128B.128 [R229+0x5000], desc[UR4][R32.64] ;  /* 0x0500000020e5efae */ /* 0x000fe8000b981a04 */
[----:B------:R3:W-:Y:S01]  /*2190*/  @!P6 LDGSTS.E.BYPASS.LTC128B.128 [R229+0x9000], desc[UR4][R32.64+0x80] ;  /* 0x0900008020e5efae */ /* 0x0007e2000b981a04 */
[----:B------:R-:W-:Y:S01]  /*21a0*/  ISETP.GE.AND P6, PT, R5, R0, PT ;  /* 0x000000000500720c */ /* 0x000fe20003fc6270 */
[----:B--2---:R-:W2:Y:S02]  /*21b0*/  MUFU.RCP R18, R26 ;  /* 0x0000001a00127308 */ /* 0x004ea40000001000 */
[----:B------:R-:W-:Y:S01]  /*21c0*/  @!P1 LDGSTS.E.BYPASS.LTC128B.128 [R229+0x5800], desc[UR4][R30.64] ;  /* 0x058000001ee59fae */ /* 0x000fe2000b981a04 */
[----:B------:R-:W-:-:S03]  /*21d0*/  IADD3 R13, PT, PT, R20, 0x70, RZ ;  /* 0x00000070140d7810 */ /* 0x000fc60007ffe0ff */
[----:B------:R-:W-:Y:S01]  /*21e0*/  @!P1 LDGSTS.E.BYPASS.LTC128B.128 [R229+0x9800], desc[UR4][R30.64+0x80] ;  /* 0x098000801ee59fae */ /* 0x000fe2000b981a04 */
[----:B------:R-:W-:-:S05]  /*21f0*/  ISETP.GE.AND P2, PT, R13, R0, PT ;  /* 0x000000000d00720c */ /* 0x000fca0003f46270 */
[----:B-1----:R-:W-:-:S04]  /*2200*/  @!P6 LEA R34, P1, R216, R220, 0x7 ;  /* 0x000000dcd822e211 */ /* 0x002fc800078238ff */
[----:B------:R-:W-:Y:S01]  /*2210*/  @!P6 LEA.HI.X R35, R216, R219, R217, 0x7, P1 ;  /* 0x000000dbd823e211 */ /* 0x000fe200008f3cd9 */
[----:B--2---:R-:W-:-:S04]  /*2220*/  VIADD R18, R18, 0xffffffe ;  /* 0x0ffffffe12127836 */ /* 0x004fc80000000000 */
[----:B------:R-:W-:Y:S04]  /*2230*/  @!P6 LDGSTS.E.BYPASS.LTC128B.128 [R229+0x6000], desc[UR4][R34.64] ;  /* 0x0600000022e5efae */ /* 0x000fe8000b981a04 */
[----:B------:R-:W-:Y:S04]  /*2240*/  @!P6 LDGSTS.E.BYPASS.LTC128B.128 [R229+0xa000], desc[UR4][R34.64+0x80] ;  /* 0x0a00008022e5efae */ /* 0x000fe8000b981a04 */
[----:B------:R-:W-:Y:S04]  /*2250*/  @!P5 LDGSTS.E.BYPASS.LTC128B.128 [R229+0x6800], desc[UR4][R28.64] ;  /* 0x068000001ce5dfae */ /* 0x000fe8000b981a04 */
[----:B------:R1:W-:Y:S01]  /*2260*/  @!P5 LDGSTS.E.BYPASS.LTC128B.128 [R229+0xa800], desc[UR4][R28.64+0x80] ;  /* 0x0a8000801ce5dfae */ /* 0x0003e2000b981a04 */
[----:B------:R-:W-:Y:S01]  /*2270*/  @!P2 MOV R221, R219 ;  /* 0x000000db00dda202 */ /* 0x000fe20000000f00 */
[----:B------:R-:W-:-:S02]  /*2280*/  @!P2 IMAD R4, R217, 0xe0, RZ ;  /* 0x000000e0d904a824 */ /* 0x000fc400078e02ff */
        /* <DEDUP_REMOVED lines=52> */
[-C--:B------:R-:W-:Y:S02]  /*25d0*/  ISETP.GE.AND P5, PT, R11, R0.reuse, PT ;  /* 0x000000000b00720c */ /* 0x080fe40003fa6270 */
[C---:B------:R-:W-:Y:S02]  /*25e0*/  SHF.L.U32 R4, R136.reuse, 0x4, RZ ;  /* 0x0000000488047819 */ /* 0x040fe400000006ff */
[-C--:B------:R-:W-:Y:S02]  /*25f0*/  ISETP.GE.AND P1, PT, R9, R0.reuse, PT ;  /* 0x000000000900720c */ /* 0x080fe40003f26270 */
[----:B------:R-:W-:Y:S02]  /*2600*/  SHF.L.U64.HI R6, R136, 0x4, R137 ;  /* 0x0000000488067819 */ /* 0x000fe40000010289 */
[----:B------:R-:W-:-:S02]  /*2610*/  ISETP.GE.AND P4, PT, R17, R0, PT ;  /* 0x000000001100720c */ /* 0x000fc40003f86270 */
[----:B------:R-:W-:Y:S02]  /*2620*/  ISETP.GE.AND P6, PT, R7, R0, PT ;  /* 0x000000000700720c */ /* 0x000fe40003fc6270 */
[----:B------:R-:W-:Y:S02]  /*2630*/  SHF.L.U32 R116, R210, 0x6, RZ ;  /* 0x00000006d2747819 */ /* 0x000fe400000006ff */
[C---:B------:R-:W-:Y:S02]  /*2640*/  @!P5 LEA R16, P2, R4.reuse, R222, 0x1 ;  /* 0x000000de0410d211 */ /* 0x040fe400078408ff */
[----:B------:R-:W-:Y:S02]  /*2650*/  SHF.R.U32.HI R138, RZ, 0x1, R210 ;  /* 0x00000001ff8a7819 */ /* 0x000fe400000116d2 */
[-C--:B------:R-:W-:Y:S02]  /*2660*/  @!P5 LEA.HI.X R17, R4, R223.reuse, R6, 0x1, P2 ;  /* 0x000000df0411d211 */ /* 0x080fe400010f0c06 */
[----:B------:R-:W-:Y:S01]  /*2670*/  ISETP.GE.AND P2, PT, R13, R0, PT ;  /* 0x000000000d00720c */ /* 0x000fe20003f46270 */
[C---:B------:R-:W-:Y:S01]  /*2680*/  @!P4 IMAD R10, R137.reuse, 0xa0, RZ ;  /* 0x000000a0890ac824 */ /* 0x040fe200078e02ff */
[----:B------:R-:W-:Y:S01]  /*2690*/  LOP3.LUT R43, R138, 0x8, RZ, 0xc0, !PT ;  /* 0x000000088a2b7812 */ /* 0x000fe200078ec0ff */
[----:B------:R-:W-:Y:S01]  /*26a0*/  @!PT LDS RZ, [RZ] ;  /* 0x00000000fffff984 */ /* 0x000fe20000000800 */
[----:B------:R-:W-:Y:S01]  /*26b0*/  @!PT LDS RZ, [RZ] ;  /* 0x00000000fffff984 */ /* 0x000fe20000000800 */
[----:B------:R-:W-:Y:S01]  /*26c0*/  @!PT LDS RZ, [RZ] ;  /* 0x00000000fffff984 */ /* 0x000fe20000000800 */
[----:B------:R-:W-:Y:S01]  /*26d0*/  @!P3 LDGSTS.E.BYPASS.LTC128B.128 [R229+0xc000], desc[UR4][R222.64] ;  /* 0x0c000000dee5bfae */ /* 0x000fe2000b981a04 */
[----:B------:R-:W-:Y:S01]  /*26e0*/  @!P6 MOV R18, R222 ;  /* 0x000000de0012e202 */ /* 0x000fe20000000f00 */
[----:B------:R-:W-:Y:S01]  /*26f0*/  @!P6 IMAD R12, R137, 0x60, RZ ;  /* 0x00000060890ce824 */ /* 0x000fe200078e02ff */
[----:B------:R-:W-:Y:S01]  /*2700*/  @!P6 MOV R19, R223 ;  /* 0x000000df0013e202 */ /* 0x000fe20000000f00 */
[----:B------:R-:W-:Y:S01]  /*2710*/  @!P3 LDGSTS.E.BYPASS.LTC128B.128 [R229+0x10000], desc[UR4][R222.64+0x80] ;  /* 0x10000080dee5bfae */ /* 0x000fe2000b981a04 */
[----:B------:R-:W-:-:S02]  /*2720*/  SHF.L.U32 R7, R210, 0x5, RZ ;  /* 0x00000005d2077819 */ /* 0x000fc400000006ff */
[----:B------:R-:W-:Y:S01]  /*2730*/  LOP3.LUT R212, R116, 0x200, RZ, 0xc0, !PT ;  /* 0x0000020074d47812 */ /* 0x000fe200078ec0ff */
[----:B------:R-:W-:Y:S01]  /*2740*/  @P3 STS.128 [R229+0xc000], RZ ;  /* 0x00c000ffe5003388 */ /* 0x000fe20000000c00 */
[----:B------:R-:W-:Y:S01]  /*2750*/  @!P6 IMAD.WIDE.U32 R20, R136, 0x60, R18 ;  /* 0x000000608814e825 */ /* 0x000fe200078e0012 */
[----:B------:R-:W-:Y:S02]  /*2760*/  LOP3.LUT R43, R43, 0x1c0, R116, 0xf8, !PT ;  /* 0x000001c02b2b7812 */ /* 0x000fe400078ef874 */
[----:B------:R-:W-:Y:S01]  /*2770*/  @P3 STS.128 [R229+0x10000], RZ ;  /* 0x010000ffe5003388 */ /* 0x000fe20000000c00 */
[----:B------:R-:W-:Y:S01]  /*2780*/  ISETP.GE.AND P3, PT, R15, R0, PT ;  /* 0x000000000f00720c */ /* 0x000fe20003f66270 */
[----:B------:R-:W-:Y:S01]  /*2790*/  @!P2 IMAD R6, R137, 0xe0, RZ ;  /* 0x000000e08906a824 */ /* 0x000fe200078e02ff */
[----:B------:R-:W-:Y:S01]  /*27a0*/  @!P6 IADD3 R13, PT, PT, R21, R12, RZ ;  /* 0x0000000c150de210 */ /* 0x000fe20007ffe0ff */
[----:B------:R-:W-:Y:S01]  /*27b0*/  @P5 STS.128 [R229+0xc800], RZ ;  /* 0x00c800ffe5005388 */ /* 0x000fe20000000c00 */
[----:B------:R-:W-:-:S02]  /*27c0*/  @!P6 MOV R12, R20 ;  /* 0x00000014000ce202 */ /* 0x000fc40000000f00 */
[----:B------:R-:W-:Y:S01]  /*27d0*/  LOP3.LUT R212, R212, 0x7c00, R7, 0xf8, !PT ;  /* 0x00007c00d4d47812 */ /* 0x000fe200078ef807 */
[----:B------:R-:W-:Y:S01]  /*27e0*/  @P5 STS.128 [R229+0x10800], RZ ;  /* 0x010800ffe5005388 */ /* 0x000fe20000000c00 */
[----:B------:R-:W-:Y:S02]  /*27f0*/  LOP3.LUT R43, R43, R208, RZ, 0x3c, !PT ;  /* 0x000000d02b2b7212 */ /* 0x000fe400078e3cff */
[----:B------:R-:W-:Y:S01]  /*2800*/  MOV R209, 0x20 ;  /* 0x0000002000d17802 */ /* 0x000fe20000000f00 */
[----:B------:R-:W-:Y:S01]  /*2810*/  @!PT LDS RZ, [RZ] ;  /* 0x00000000fffff984 */ /* 0x000fe20000000800 */
[----:B------:R-:W-:Y:S01]  /*2820*/  @!PT LDS RZ, [RZ] ;  /* 0x00000000fffff984 */ /* 0x000fe20000000800 */
[----:B------:R-:W-:Y:S01]  /*2830*/  @!PT LDS RZ, [RZ] ;  /* 0x00000000fffff984 */ /* 0x000fe20000000800 */
[----:B------:R-:W-:Y:S01]  /*2840*/  @!P5 LDGSTS.E.BYPASS.LTC128B.128 [R229+0xc800], desc[UR4][R16.64] ;  /* 0x0c80000010e5dfae */ /* 0x000fe2000b981a04 */
[----:B------:R-:W-:Y:S01]  /*2850*/  LOP3.LUT R212, R212, R43, RZ, 0xfc, !PT ;  /* 0x0000002bd4d47212 */ /* 0x000fe200078efcff */
[----:B------:R-:W-:Y:S02]  /*2860*/  @!P3 IMAD R8, R137, 0xc0, RZ ;  /* 0x000000c08908b824 */ /* 0x000fe400078e02ff */
[----:B------:R1:W-:Y:S01]  /*2870*/  @!P5 LDGSTS.E.BYPASS.LTC128B.128 [R229+0x10800], desc[UR4][R16.64+0x80] ;  /* 0x1080008010e5dfae */ /* 0x0003e2000b981a04 */
[----:B------:R-:W-:-:S02]  /*2880*/  @!P1 LEA R14, P5, R136, R222, 0x6 ;  /* 0x000000de880e9211 */ /* 0x000fc400078a30ff */
[----:B------:R-:W-:Y:S01]  /*2890*/  LEA R212, R212, R213, 0x1 ;  /* 0x000000d5d4d47211 */ /* 0x000fe200078e08ff */
        /* <DEDUP_REMOVED lines=16> */
[-C--:B------:R-:W-:Y:S01]  /*29a0*/  @!P5 LEA.HI.X R5, R136, R223.reuse, R137, 0x7, P1 ;  /* 0x000000df8805d211 */ /* 0x080fe200008f3c89 */
[----:B------:R-:W-:Y:S01]  /*29b0*/  @P6 STS.128 [R229+0x11800], RZ ;  /* 0x011800ffe5006388 */ /* 0x000fe20000000c00 */
[----:B------:R-:W-:Y:S02]  /*29c0*/  IADD3 R211, PT, PT, R213, R0, RZ ;  /* 0x00000000d5d37210 */ /* 0x000fe40007ffe0ff */
[----:B-1----:R-:W-:Y:S01]  /*29d0*/  @!P4 MOV R16, R222 ;  /* 0x000000de0010c202 */ /* 0x002fe20000000f00 */
[----:B------:R-:W-:Y:S01]  /*29e0*/  @!PT LDS RZ, [RZ] ;  /* 0x00000000fffff984 */ /* 0x000fe20000000800 */
[----:B------:R-:W-:Y:S01]  /*29f0*/  @!PT LDS RZ, [RZ] ;  /* 0x00000000fffff984 */ /* 0x000fe20000000800 */
[----:B------:R-:W-:Y:S01]  /*2a00*/  @!PT LDS RZ, [RZ] ;  /* 0x00000000fffff984 */ /* 0x000fe20000000800 */
[----:B------:R-:W-:Y:S01]  /*2a10*/  @!P6 LDGSTS.E.BYPASS.LTC128B.128 [R229+0xd800], desc[UR4][R12.64] ;  /* 0x0d8000000ce5efae */ /* 0x000fe2000b981a04 */
[----:B------:R-:W-:-:S03]  /*2a20*/  @!P4 MOV R17, R223 ;  /* 0x000000df0011c202 */ /* 0x000fc60000000f00 */
[----:B------:R-:W-:Y:S01]  /*2a30*/  @!P6 LDGSTS.E.BYPASS.LTC128B.128 [R229+0x11800], desc[UR4][R12.64+0x80] ;  /* 0x118000800ce5efae */ /* 0x000fe2000b981a04 */
[----:B------:R-:W-:-:S03]  /*2a40*/  @!P4 IMAD.WIDE.U32 R18, R136, 0xa0, R16 ;  /* 0x000000a08812c825 */ /* 0x000fc600078e0010 */
[----:B------:R-:W-:Y:S01]  /*2a50*/  @P5 STS.128 [R229+0xe000], RZ ;  /* 0x00e000ffe5005388 */ /* 0x000fe20000000c00 */
[C-C-:B------:R-:W-:Y:S01]  /*2a60*/  @!P3 IMAD.WIDE.U32 R16, R136.reuse, 0xc0, R222.reuse ;  /* 0x000000c08810b825 */ /* 0x140fe200078e00de */
[----:B------:R-:W-:Y:S02]  /*2a70*/  @!P4 IADD3 R11, PT, PT, R19, R10, RZ ;  /* 0x0000000a130bc210 */ /* 0x000fe40007ffe0ff */
[----:B------:R-:W-:Y:S01]  /*2a80*/  @P5 STS.128 [R229+0x12000], RZ ;  /* 0x012000ffe5005388 */ /* 0x000fe20000000c00 */
[----:B------:R-:W-:Y:S02]  /*2a90*/  @!P4 MOV R10, R18 ;  /* 0x00000012000ac202 */ /* 0x000fe40000000f00 */
[----:B------:R-:W-:Y:S01]  /*2aa0*/  @!P3 IADD3 R9, PT, PT, R17, R8, RZ ;  /* 0x000000081109b210 */ /* 0x000fe20007ffe0ff */
[----:B------:R-:W-:Y:S01]  /*2ab0*/  @!PT LDS RZ, [RZ] ;  /* 0x00000000fffff984 */ /* 0x000fe20000000800 */
[----:B------:R-:W-:Y:S01]  /*2ac0*/  @!PT LDS RZ, [RZ] ;  /* 0x00000000fffff984 */ /* 0x000fe20000000800 */
[----:B------:R-:W-:Y:S01]  /*2ad0*/  @!PT LDS RZ, [RZ] ;  /* 0x00000000fffff984 */ /* 0x000fe20000000800 */
[----:B------:R-:W-:Y:S01]  /*2ae0*/  @!P5 LDGSTS.E.BYPASS.LTC128B.128 [R229+0xe000], desc[UR4][R4.64] ;  /* 0x0e00000004e5dfae */ /* 0x000fe2000b981a04 */
[----:B------:R-:W-:Y:S01]  /*2af0*/  @!P3 MOV R8, R16 ;  /* 0x000000100008b202 */ /* 0x000fe20000000f00 */
[----:B------:R-:W-:-:S02]  /*2b00*/  @!P2 IMAD.WIDE.U32 R16, R136, 0xe0, R222 ;  /* 0x000000e08810a825 */ /* 0x000fc400078e00de */
[----:B------:R-:W-:Y:S03]  /*2b10*/  @!P5 LDGSTS.E.BYPASS.LTC128B.128 [R229+0x12000], desc[UR4][R4.64+0x80] ;  /* 0x1200008004e5dfae */ /* 0x000fe6000b981a04 */
[----:B------:R-:W-:Y:S01]  /*2b20*/  @!P2 IADD3 R7, PT, PT, R17, R6, RZ ;  /* 0x000000061107a210 */ /* 0x000fe20007ffe0ff */
[----:B------:R-:W-:Y:S01]  /*2b30*/  @P4 STS.128 [R229+0xe800], RZ ;  /* 0x00e800ffe5004388 */ /* 0x000fe20000000c00 */
[----:B------:R-:W-:-:S03]  /*2b40*/  @!P2 MOV R6, R16 ;  /* 0x000000100006a202 */ /* 0x000fc60000000f00 */
        /* <DEDUP_REMOVED lines=13> */
[----:B------:R-:W-:-:S03]  /*2c20*/  LOP3.LUT P3, RZ, R210, 0x2, RZ, 0xc0, !PT ;  /* 0x00000002d2ff7812 */ /* 0x000fc6000786c0ff */
[----:B------:R-:W-:Y:S01]  /*2c30*/  @P2 STS.128 [R229+0xf800], RZ ;  /* 0x00f800ffe5002388 */ /* 0x000fe20000000c00 */
[----:B------:R-:W-:-:S03]  /*2c40*/  SEL R42, R209, 0xffffffe0, !P3 ;  /* 0xffffffe0d12a7807 */ /* 0x000fc60005800000 */
[----:B------:R-:W-:Y:S01]  /*2c50*/  @P2 STS.128 [R229+0x13800], RZ ;  /* 0x013800ffe5002388 */ /* 0x000fe20000000c00 */
[-C--:B------:R-:W-:Y:S02]  /*2c60*/  IADD3 R207, PT, PT, R212, R42.reuse, RZ ;  /* 0x0000002ad4cf7210 */ /* 0x080fe40007ffe0ff */
[----:B------:R-:W-:Y:S01]  /*2c70*/  IADD3 R204, PT, PT, R211, R42, RZ ;  /* 0x0000002ad3cc7210 */ /* 0x000fe20007ffe0ff */
[----:B------:R-:W-:Y:S01]  /*2c80*/  @!PT LDS RZ, [RZ] ;  /* 0x00000000fffff984 */ /* 0x000fe20000000800 */
[----:B------:R-:W-:Y:S01]  /*2c90*/  @!PT LDS RZ, [RZ] ;  /* 0x00000000fffff984 */ /* 0x000fe20000000800 */
[----:B------:R-:W-:Y:S01]  /*2ca0*/  @!PT LDS RZ, [RZ] ;  /* 0x00000000fffff984 */ /* 0x000fe20000000800 */
[----:B------:R-:W-:Y:S04]  /*2cb0*/  @!P2 LDGSTS.E.BYPASS.LTC128B.128 [R229+0xf800], desc[UR4][R6.64] ;  /* 0x0f80000006e5afae */ /* 0x000fe8000b981a04 */
[----:B------:R2:W-:Y:S04]  /*2cc0*/  @!P2 LDGSTS.E.BYPASS.LTC128B.128 [R229+0x13800], desc[UR4][R6.64+0x80] ;  /* 0x1380008006e5afae */ /* 0x0005e8000b981a04 */
[----:B------:R-:W-:Y:S04]  /*2cd0*/  LDSM.16.M88.4 R76, [R212] ;  /* 0x00000000d44c783b */ /* 0x000fe80000000200 */
[----:B------:R-:W3:Y:S04]  /*2ce0*/  LDSM.16.M88.4 R52, [R211+0x4000] ;  /* 0x00400000d334783b */ /* 0x000ee80000000200 */
[----:B------:R-:W4:Y:S04]  /*2cf0*/  LDSM.16.M88.4 R44, [R211+0x4800] ;  /* 0x00480000d32c783b */ /* 0x000f280000000200 */
[----:B------:R-:W2:Y:S04]  /*2d00*/  LDSM.16.M88.4 R32, [R211+0x5000] ;  /* 0x00500000d320783b */ /* 0x000ea80000000200 */
[----:B------:R-:W2:Y:S04]  /*2d10*/  LDSM.16.M88.4 R24, [R211+0x5800] ;  /* 0x00580000d318783b */ /* 0x000ea80000000200 */
[----:B-1----:R-:W1:Y:S04]  /*2d20*/  LDSM.16.M88.4 R8, [R211+0x6000] ;  /* 0x00600000d308783b */ /* 0x002e680000000200 */
[----:B------:R-:W1:Y:S04]  /*2d30*/  LDSM.16.M88.4 R92, [R211+0x6800] ;  /* 0x00680000d35c783b */ /* 0x000e680000000200 */
[----:B------:R-:W1:Y:S04]  /*2d40*/  LDSM.16.M88.4 R84, [R211+0x7000] ;  /* 0x00700000d354783b */ /* 0x000e680000000200 */
[----:B------:R-:W1:Y:S04]  /*2d50*/  LDSM.16.M88.4 R16, [R211+0x7800] ;  /* 0x00780000d310783b */ /* 0x000e680000000200 */
[----:B------:R-:W-:Y:S04]  /*2d60*/  LDSM.16.M88.4 R104, [R207] ;  /* 0x00000000cf68783b */ /* 0x000fe80000000200 */
[----:B------:R-:W1:Y:S01]  /*2d70*/  LDSM.16.M88.4 R12, [R204+0x4000] ;  /* 0x00400000cc0c783b */ /* 0x000e620000000200 */
[C---:B---3--:R-:W-:Y:S03]  /*2d80*/  HMMA.16816.F32.BF16 R56, R76.reuse, R52, RZ ;  /* 0x000000344c38723c */ /* 0x048fe600000418ff */
[----:B------:R-:W3:Y:S04]  /*2d90*/  LDSM.16.M88.4 R64, [R204+0x4800] ;  /* 0x00480000cc40783b */ /* 0x000ee80000000200 */
[----:B------:R-:W3:Y:S01]  /*2da0*/  LDSM.16.M88.4 R60, [R204+0x5000] ;  /* 0x00500000cc3c783b */ /* 0x000ee20000000200 */
[----:B----4-:R-:W-:Y:S01]  /*2db0*/  HMMA.16816.F32.BF16 R48, R76, R44, RZ ;  /* 0x0000002c4c30723c */ /* 0x010fe200000418ff */
[----:B------:R-:W-:-:S02]  /*2dc0*/  LOP3.LUT P2, RZ, R210, 0x4, RZ, 0xc0, !PT ;  /* 0x00000004d2ff7812 */ /* 0x000fc4000784c0ff */
[----:B------:R-:W-:Y:S04]  /*2dd0*/  LDSM.16.M88.4 R96, [R204+0x7800] ;  /* 0x00780000cc60783b */ /* 0x000fe80000000200 */
[----:B------:R-:W-:Y:S01]  /*2de0*/  LDSM.16.M88.4 R112, [R204+0x6000] ;  /* 0x00600000cc70783b */ /* 0x000fe20000000200 */
[C---:B--2---:R-:W-:Y:S03]  /*2df0*/  HMMA.16816.F32.BF16 R36, R76.reuse, R32, RZ ;  /* 0x000000204c24723c */ /* 0x044fe600000418ff */
[----:B------:R-:W2:Y:S04]  /*2e00*/  LD.E R0, desc[UR4][R2.64+0x18c] ;  /* 0x00018c0402007980 */ /* 0x000ea8000c101900 */
[----:B------:R-:W-:Y:S01]  /*2e10*/  LDSM.16.M88.4 R100, [R204+0x7000] ;  /* 0x00700000cc64783b */ /* 0x000fe20000000200 */
[C---:B------:R-:W-:Y:S03]  /*2e20*/  HMMA.16816.F32.BF16 R28, R76.reuse, R24, RZ ;  /* 0x000000184c1c723c */ /* 0x040fe600000418ff */
[----:B------:R-:W-:Y:S04]  /*2e30*/  LDSM.16.M88.4 R108, [R204+0x6800] ;  /* 0x00680000cc6c783b */ /* 0x000fe80000000200 */
[----:B------:R-:W0:Y:S01]  /*2e40*/  LDGDEPBAR ;  /* 0x00000000000079af */ /* 0x000e220000000000 */
        /* <DEDUP_REMOVED lines=13> */
[----:B------:R-:W-:Y:S01]  /*2f20*/  HMMA.16816.F32.BF16 R56, R104, R12, R56 ;  /* 0x0000000c6838723c */ /* 0x000fe20000041838 */
[----:B------:R-:W-:-:S04]  /*2f30*/  MOV R12, 0x40 ;  /* 0x00000040000c7802 */ /* 0x000fc80000000f00 */
[----:B------:R-:W-:-:S04]  /*2f40*/  SEL R12, R12, 0xffffffc0, !P2 ;  /* 0xffffffc00c0c7807 */ /* 0x000fc80005000000 */
[-C--:B------:R-:W-:Y:S02]  /*2f50*/  IADD3 R206, PT, PT, R212, R12.reuse, RZ ;  /* 0x0000000cd4ce7210 */ /* 0x080fe40007ffe0ff */
[----:B------:R-:W-:Y:S01]  /*2f60*/  IADD3 R203, PT, PT, R211, R12, RZ ;  /* 0x0000000cd3cb7210 */ /* 0x000fe20007ffe0ff */
[C---:B------:R-:W-:Y:S02]  /*2f70*/  HMMA.16816.F32.BF16 R52, R104.reuse, R14, R52 ;  /* 0x0000000e6834723c */ /* 0x040fe40000041834 */
[----:B------:R-:W-:Y:S04]  /*2f80*/  LDSM.16.M88.4 R12, [R206] ;  /* 0x00000000ce0c783b */ /* 0x000fe80000000200 */
[----:B------:R-:W4:Y:S04]  /*2f90*/  LDSM.16.M88.4 R68, [R203+0x4800] ;  /* 0x00480000cb44783b */ /* 0x000f280000000200 */
[----:B------:R-:W4:Y:S01]  /*2fa0*/  LDSM.16.M88.4 R72, [R203+0x4000] ;  /* 0x00400000cb48783b */ /* 0x000f220000000200 */
[C---:B---3--:R-:W-:Y:S08]  /*2fb0*/  HMMA.16816.F32.BF16 R48, R104.reuse, R64, R48 ;  /* 0x000000406830723c */ /* 0x048ff00000041830 */
[C---:B------:R-:W-:Y:S01]  /*2fc0*/  HMMA.16816.F32.BF16 R44, R104.reuse, R66, R44 ;  /* 0x00000042682c723c */ /* 0x040fe2000004182c */
[----:B------:R-:W3:Y:S07]  /*2fd0*/  LDSM.16.M88.4 R64, [R203+0x5000] ;  /* 0x00500000cb40783b */ /* 0x000eee0000000200 */
[C---:B------:R-:W-:Y:S08]  /*2fe0*/  HMMA.16816.F32.BF16 R36, R104.reuse, R60, R36 ;  /* 0x0000003c6824723c */ /* 0x040ff00000041824 */
[C---:B------:R-:W-:Y:S01]  /*2ff0*/  HMMA.16816.F32.BF16 R32, R104.reuse, R62, R32 ;  /* 0x0000003e6820723c */ /* 0x040fe20000041820 */
[----:B------:R-:W3:Y:S07]  /*3000*/  LDSM.16.M88.4 R60, [R203+0x5800] ;  /* 0x00580000cb3c783b */ /* 0x000eee0000000200 */
[C---:B-1----:R-:W-:Y:S08]  /*3010*/  HMMA.16816.F32.BF16 R28, R104.reuse, R16, R28 ;  /* 0x00000010681c723c */ /* 0x042ff0000004181c */
[----:B------:R-:W-:Y:S01]  /*3020*/  HMMA.16816.F32.BF16 R24, R104, R18, R24 ;  /* 0x000000126818723c */ /* 0x000fe20000041818 */
[----:B------:R-:W1:Y:S07]  /*3030*/  LDSM.16.M88.4 R16, [R203+0x6000] ;  /* 0x00600000cb10783b */ /* 0x000e6e0000000200 */
[C---:B----4-:R-:W-:Y:S08]  /*3040*/  HMMA.16816.F32.BF16 R48, R12.reuse, R68, R48 ;  /* 0x000000440c30723c */ /* 0x050ff00000041830 */
[----:B------:R-:W-:Y:S01]  /*3050*/  HMMA.16816.F32.BF16 R44, R12, R70, R44 ;  /* 0x000000460c2c723c */ /* 0x000fe2000004182c */
[----:B------:R-:W4:Y:S07]  /*3060*/  LDSM.16.M88.4 R68, [R203+0x7000] ;  /* 0x00700000cb44783b */ /* 0x000f2e0000000200 */
[C---:B------:R-:W-:Y:S08]  /*3070*/  HMMA.16816.F32.BF16 R80, R104.reuse, R96, R80 ;  /* 0x000000606850723c */ /* 0x040ff00000041850 */
[----:B------:R-:W-:Y:S01]  /*3080*/  HMMA.16816.F32.BF16 R76, R104, R98, R76 ;  /* 0x00000062684c723c */ /* 0x000fe2000004184c */
[----:B------:R-:W-:Y:S07]  /*3090*/  LDSM.16.M88.4 R96, [R203+0x7800] ;  /* 0x00780000cb60783b */ /* 0x000fee0000000200 */
[C---:B------:R-:W-:Y:S08]  /*30a0*/  HMMA.16816.F32.BF16 R56, R12.reuse, R72, R56 ;  /* 0x000000480c38723c */ /* 0x040ff00000041838 */
[----:B------:R-:W-:Y:S01]  /*30b0*/  HMMA.16816.F32.BF16 R52, R12, R74, R52 ;  /* 0x0000004a0c34723c */ /* 0x000fe20000041834 */
[----:B------:R-:W4:Y:S07]  /*30c0*/  LDSM.16.M88.4 R72, [R203+0x6800] ;  /* 0x00680000cb48783b */ /* 0x000f2e0000000200 */
[C---:B------:R-:W-:Y:S08]  /*30d0*/  HMMA.16816.F32.BF16 R20, R104.reuse, R112, R20 ;  /* 0x000000706814723c */ /* 0x040ff00000041814 */
[----:B------:R-:W-:Y:S01]  /*30e0*/  HMMA.16816.F32.BF16 R8, R104, R114, R8 ;  /* 0x000000726808723c */ /* 0x000fe20000041808 */
[----:B------:R-:W-:-:S02]  /*30f0*/  IADD3 R205, PT, PT, R42, R206, RZ ;  /* 0x000000ce2acd7210 */ /* 0x000fc40007ffe0ff */
[----:B------:R-:W-:-:S05]  /*3100*/  IADD3 R202, PT, PT, R42, R203, RZ ;  /* 0x000000cb2aca7210 */ /* 0x000fca0007ffe0ff */
[C---:B------:R-:W-:Y:S08]  /*3110*/  HMMA.16816.F32.BF16 R88, R104.reuse, R100, R88 ;  /* 0x000000646858723c */ /* 0x040ff00000041858 */
[----:B------:R-:W-:Y:S01]  /*3120*/  HMMA.16816.F32.BF16 R84, R104, R102, R84 ;  /* 0x000000666854723c */ /* 0x000fe20000041854 */
[----:B------:R-:W-:Y:S07]  /*3130*/  LDSM.16.M88.4 R100, [R212+0x2000] ;  /* 0x00200000d464783b */ /* 0x000fee0000000200 */
[C---:B---3--:R-:W-:Y:S08]  /*3140*/  HMMA.16816.F32.BF16 R36, R12.reuse, R64, R36 ;  /* 0x000000400c24723c */ /* 0x048ff00000041824 */
[C---:B------:R-:W-:Y:S01]  /*3150*/  HMMA.16816.F32.BF16 R32, R12.reuse, R66, R32 ;  /* 0x000000420c20723c */ /* 0x040fe20000041820 */
[----:B------:R-:W-:Y:S07]  /*3160*/  LDSM.16.M88.4 R64, [R205] ;  /* 0x00000000cd40783b */ /* 0x000fee0000000200 */
[C---:B------:R-:W-:Y:S08]  /*3170*/  HMMA.16816.F32.BF16 R28, R12.reuse, R60, R28 ;  /* 0x0000003c0c1c723c */ /* 0x040ff0000004181c */
[----:B------:R-:W-:Y:S01]  /*3180*/  HMMA.16816.F32.BF16 R24, R12, R62, R24 ;  /* 0x0000003e0c18723c */ /* 0x000fe20000041818 */
[----:B------:R-:W3:Y:S07]  /*3190*/  LDSM.16.M88.4 R60, [R202+0x4000] ;  /* 0x00400000ca3c783b */ /* 0x000eee0000000200 */
[C---:B------:R-:W-:Y:S08]  /*31a0*/  HMMA.16816.F32.BF16 R4, R104.reuse, R108, R4 ;  /* 0x0000006c6804723c */ /* 0x040ff00000041804 */
[----:B------:R-:W-:Y:S08]  /*31b0*/  HMMA.16816.F32.BF16 R92, R104, R110, R92 ;  /* 0x0000006e685c723c */ /* 0x000ff0000004185c */
[C---:B-1----:R-:W-:Y:S08]  /*31c0*/  HMMA.16816.F32.BF16 R20, R12.reuse, R16, R20 ;  /* 0x000000100c14723c */ /* 0x042ff00000041814 */
[C---:B------:R-:W-:Y:S01]  /*31d0*/  HMMA.16816.F32.BF16 R8, R12.reuse, R18, R8 ;  /* 0x000000120c08723c */ /* 0x040fe20000041808 */
[----:B------:R-:W1:Y:S07]  /*31e0*/  LDSM.16.M88.4 R16, [R202+0x4800] ;  /* 0x00480000ca10783b */ /* 0x000e6e0000000200 */
[C---:B----4-:R-:W-:Y:S08]  /*31f0*/  HMMA.16816.F32.BF16 R88, R12.reuse, R68, R88 ;  /* 0x000000440c58723c */ /* 0x050ff00000041858 */
[C---:B------:R-:W-:Y:S01]  /*3200*/  HMMA.16816.F32.BF16 R84, R12.reuse, R70, R84 ;  /* 0x000000460c54723c */ /* 0x040fe20000041854 */
[----:B------:R-:W4:Y:S07]  /*3210*/  LDSM.16.M88.4 R68, [R202+0x5800] ;  /* 0x00580000ca44783b */ /* 0x000f2e0000000200 */
[C---:B------:R-:W-:Y:S08]  /*3220*/  HMMA.16816.F32.BF16 R4, R12.reuse, R72, R4 ;  /* 0x000000480c04723c */ /* 0x040ff00000041804 */
[C---:B------:R-:W-:Y:S01]  /*3230*/  HMMA.16816.F32.BF16 R92, R12.reuse, R74, R92 ;  /* 0x0000004a0c5c723c */ /* 0x040fe2000004185c */
[----:B------:R-:W2:Y:S07]  /*3240*/  LDSM.16.M88.4 R72, [R202+0x5000] ;  /* 0x00500000ca48783b */ /* 0x000eae0000000200 */
[C---:B------:R-:W-:Y:S08]  /*3250*/  HMMA.16816.F32.BF16 R80, R12.reuse, R96, R80 ;  /* 0x000000600c50723c */ /* 0x040ff00000041850 */
[----:B------:R-:W-:Y:S01]  /*3260*/  HMMA.16816.F32.BF16 R76, R12, R98, R76 ;  /* 0x000000620c4c723c */ /* 0x000fe2000004184c */
[----:B------:R-:W2:Y:S04]  /*3270*/  LDSM.16.M88.4 R12, [R202+0x6000] ;  /* 0x00600000ca0c783b */ /* 0x000ea80000000200 */
[----:B------:R-:W-:Y:S03]  /*3280*/  LDSM.16.M88.4 R96, [R211+0x8000] ;  /* 0x00800000d360783b */ /* 0x000fe60000000200 */
        /* <DEDUP_REMOVED lines=9> */
[C---:B--2---:R-:W-:Y:S08]  /*3320*/  HMMA.16816.F32.BF16 R36, R64.reuse, R72, R36 ;  /* 0x000000484024723c */ /* 0x044ff00000041824 */
[C---:B------:R-:W-:Y:S01]  /*3330*/  HMMA.16816.F32.BF16 R32, R64.reuse, R74, R32 ;  /* 0x0000004a4020723c */ /* 0x040fe20000041820 */
[----:B------:R-:W-:Y:S07]  /*3340*/  LDSM.16.M88.4 R72, [R207+0x2000] ;  /* 0x00200000cf48783b */ /* 0x000fee0000000200 */
[C---:B------:R-:W-:Y:S01]  /*3350*/  HMMA.16816.F32.BF16 R104, R64.reuse, R12, R20 ;  /* 0x0000000c4068723c */ /* 0x040fe20000041814 */
[----:B------:R-:W2:Y:S07]  /*3360*/  LDSM.16.M88.4 R20, [R204+0x8000] ;  /* 0x00800000cc14783b */ /* 0x000eae0000000200 */
[C---:B---3--:R-:W-:Y:S08]  /*3370*/  HMMA.16816.F32.BF16 R4, R64.reuse, R60, R4 ;  /* 0x0000003c4004723c */ /* 0x048ff00000041804 */
[----:B------:R-:W-:Y:S01]  /*3380*/  HMMA.16816.F32.BF16 R92, R64, R62, R92 ;  /* 0x0000003e405c723c */ /* 0x000fe2000004185c */
[----:B------:R-:W-:Y:S07]  /*3390*/  LDSM.16.M88.4 R60, [R206+0x2000] ;  /* 0x00200000ce3c783b */ /* 0x000fee0000000200 */
[----:B------:R-:W-:Y:S01]  /*33a0*/  HMMA.16816.F32.BF16 R108, R100, R96, R56 ;  /* 0x00000060646c723c */ /* 0x000fe20000041838 */
[----:B------:R-:W-:Y:S07]  /*33b0*/  LDSM.16.M88.4 R56, [R203+0x8000] ;  /* 0x00800000cb38783b */ /* 0x000fee0000000200 */
[C---:B------:R-:W-:Y:S01]  /*33c0*/  HMMA.16816.F32.BF16 R8, R64.reuse, R14, R8 ;  /* 0x0000000e4008723c */ /* 0x040fe20000041808 */
[----:B------:R-:W3:Y:S07]  /*33d0*/  LDSM.16.M88.4 R12, [R211+0x8800] ;  /* 0x00880000d30c783b */ /* 0x000eee0000000200 */
[C---:B-1----:R-:W-:Y:S08]  /*33e0*/  HMMA.16816.F32.BF16 R88, R64.reuse, R16, R88 ;  /* 0x000000104058723c */ /* 0x042ff00000041858 */
[----:B------:R-:W-:Y:S01]  /*33f0*/  HMMA.16816.F32.BF16 R84, R64, R18, R84 ;  /* 0x000000124054723c */ /* 0x000fe20000041854 */
[----:B------:R-:W1:Y:S07]  /*3400*/  LDSM.16.M88.4 R16, [R211+0x9000] ;  /* 0x00900000d310783b */ /* 0x000e6e0000000200 */
[----:B------:R-:W-:Y:S01]  /*3410*/  HMMA.16816.F32.BF16 R52, R100, R98, R52 ;  /* 0x000000626434723c */ /* 0x000fe20000041834 */
[----:B------:R-:W-:Y:S07]  /*3420*/  LDSM.16.M88.4 R96, [R204+0x8800] ;  /* 0x00880000cc60783b */ /* 0x000fee0000000200 */
[C---:B----4-:R-:W-:Y:S08]  /*3430*/  HMMA.16816.F32.BF16 R80, R64.reuse, R68, R80 ;  /* 0x000000444050723c */ /* 0x050ff00000041850 */
[----:B------:R-:W-:Y:S01]  /*3440*/  HMMA.16816.F32.BF16 R76, R64, R70, R76 ;  /* 0x00000046404c723c */ /* 0x000fe2000004184c */
[----:B------:R-:W-:Y:S04]  /*3450*/  LDSM.16.M88.4 R68, [R205+0x2000] ;  /* 0x00200000cd44783b */ /* 0x000fe80000000200 */
[----:B------:R-:W4:Y:S03]  /*3460*/  LDSM.16.M88.4 R64, [R202+0x8000] ;  /* 0x00800000ca40783b */ /* 0x000f260000000200 */
[C---:B--2---:R-:W-:Y:S08]  /*3470*/  HMMA.16816.F32.BF16 R108, R72.reuse, R20, R108 ;  /* 0x00000014486c723c */ /* 0x044ff0000004186c */
[----:B------:R-:W-:Y:S01]  /*3480*/  HMMA.16816.F32.BF16 R52, R72, R22, R52 ;  /* 0x000000164834723c */ /* 0x000fe20000041834 */
[----:B------:R-:W2:Y:S07]  /*3490*/  LDSM.16.M88.4 R20, [R211+0x9800] ;  /* 0x00980000d314783b */ /* 0x000eae0000000200 */
[----:B---3--:R-:W-:Y:S08]  /*34a0*/  HMMA.16816.F32.BF16 R48, R100, R12, R48 ;  /* 0x0000000c6430723c */ /* 0x008ff00000041830 */
[C---:B------:R-:W-:Y:S08]  /*34b0*/  HMMA.16816.F32.BF16 R108, R60.reuse, R56, R108 ;  /* 0x000000383c6c723c */ /* 0x040ff0000004186c */
[----:B------:R-:W-:Y:S08]  /*34c0*/  HMMA.16816.F32.BF16 R52, R60, R58, R52 ;  /* 0x0000003a3c34723c */ /* 0x000ff00000041834 */
[C---:B------:R-:W-:Y:S01]  /*34d0*/  HMMA.16816.F32.BF16 R44, R100.reuse, R14, R44 ;  /* 0x0000000e642c723c */ /* 0x040fe2000004182c */
[----:B------:R-:W-:Y:S07]  /*34e0*/  LDSM.16.M88.4 R12, [R203+0x8800] ;  /* 0x00880000cb0c783b */ /* 0x000fee0000000200 */
[C---:B-1----:R-:W-:Y:S08]  /*34f0*/  HMMA.16816.F32.BF16 R36, R100.reuse, R16, R36 ;  /* 0x000000106424723c */ /* 0x042ff00000041824 */
[----:B------:R-:W-:Y:S01]  /*3500*/  HMMA.16816.F32.BF16 R32, R100, R18, R32 ;  /* 0x000000126420723c */ /* 0x000fe20000041820 */
[----:B------:R-:W1:Y:S07]  /*3510*/  LDSM.16.M88.4 R16, [R204+0x9000] ;  /* 0x00900000cc10783b */ /* 0x000e6e0000000200 */
[C---:B----4-:R-:W-:Y:S08]  /*3520*/  HMMA.16816.F32.BF16 R108, R68.reuse, R64, R108 ;  /* 0x00000040446c723c */ /* 0x050ff0000004186c */
[----:B------:R-:W-:Y:S08]  /*3530*/  HMMA.16816.F32.BF16 R52, R68, R66, R52 ;  /* 0x000000424434723c */ /* 0x000ff00000041834 */
[----:B--2---:R-:W-:Y:S01]  /*3540*/  HMMA.16816.F32.BF16 R64, R100, R20, R28 ;  /* 0x000000146440723c */ /* 0x004fe2000004181c */
[----:B------:R-:W2:Y:S07]  /*3550*/  LDSM.16.M88.4 R28, [R203+0x9000] ;  /* 0x00900000cb1c783b */ /* 0x000eae0000000200 */
[C---:B------:R-:W-:Y:S01]  /*3560*/  HMMA.16816.F32.BF16 R56, R72.reuse, R96, R48 ;  /* 0x000000604838723c */ /* 0x040fe20000041830 */
[----:B------:R-:W-:Y:S07]  /*3570*/  LDSM.16.M88.4 R48, [R202+0x8800] ;  /* 0x00880000ca30783b */ /* 0x000fee0000000200 */
[C---:B------:R-:W-:Y:S08]  /*3580*/  HMMA.16816.F32.BF16 R44, R72.reuse, R98, R44 ;  /* 0x00000062482c723c */ /* 0x040ff0000004182c */
[----:B-1----:R-:W-:Y:S01]  /*3590*/  HMMA.16816.F32.BF16 R96, R72, R16, R36 ;  /* 0x000000104860723c */ /* 0x002fe20000041824 */
[----:B------:R-:W-:Y:S07]  /*35a0*/  LDSM.16.M88.4 R36, [R202+0x9000] ;  /* 0x00900000ca24783b */ /* 0x000fee0000000200 */
[C---:B------:R-:W-:Y:S08]  /*35b0*/  HMMA.16816.F32.BF16 R56, R60.reuse, R12, R56 ;  /* 0x0000000c3c38723c */ /* 0x040ff00000041838 */
[----:B------:R-:W-:Y:S01]  /*35c0*/  HMMA.16816.F32.BF16 R44, R60, R14, R44 ;  /* 0x0000000e3c2c723c */ /* 0x000fe2000004182c */
[----:B------:R-:W1:Y:S07]  /*35d0*/  LDSM.16.M88.4 R12, [R211+0xa000] ;  /* 0x00a00000d30c783b */ /* 0x000e6e0000000200 */
[----:B------:R-:W-:Y:S01]  /*35e0*/  HMMA.16816.F32.BF16 R32, R72, R18, R32 ;  /* 0x000000124820723c */ /* 0x000fe20000041820 */
[----:B------:R-:W-:Y:S07]  /*35f0*/  LDSM.16.M88.4 R16, [R203+0x9800] ;  /* 0x00980000cb10783b */ /* 0x000fee0000000200 */
        /* <DEDUP_REMOVED lines=8> */
[C---:B---3--:R-:W-:Y:S08]  /*3680*/  HMMA.16816.F32.BF16 R64, R72.reuse, R20, R64 ;  /* 0x000000144840723c */ /* 0x048ff00000041840 */
[----:B------:R-:W-:Y:S08]  /*3690*/  HMMA.16816.F32.BF16 R24, R72, R22, R24 ;  /* 0x000000164818723c */ /* 0x000ff00000041818 */
[C---:B------:R-:W-:Y:S08]  /*36a0*/  HMMA.16816.F32.BF16 R56, R68.reuse, R48, R56 ;  /* 0x000000304438723c */ /* 0x040ff00000041838 */
[----:B------:R-:W-:Y:S01]  /*36b0*/  HMMA.16816.F32.BF16 R44, R68, R50, R44 ;  /* 0x00000032442c723c */ /* 0x000fe2000004182c */
[----:B------:R-:W3:Y:S07]  /*36c0*/  LDSM.16.M88.4 R48, [R202+0x9800] ;  /* 0x00980000ca30783b */ /* 0x000eee0000000200 */
[C---:B--2---:R-:W-:Y:S01]  /*36d0*/  HMMA.16816.F32.BF16 R20, R100.reuse, R28, R4 ;  /* 0x0000001c6414723c */ /* 0x044fe20000041804 */
[----:B------:R-:W2:Y:S07]  /*36e0*/  LDSM.16.M88.4 R4, [R203+0xa000] ;  /* 0x00a00000cb04783b */ /* 0x000eae0000000200 */
[----:B------:R-:W-:Y:S01]  /*36f0*/  HMMA.16816.F32.BF16 R92, R100, R30, R92 ;  /* 0x0000001e645c723c */ /* 0x000fe2000004185c */
[----:B------:R-:W4:Y:S07]  /*3700*/  LDSM.16.M88.4 R28, [R204+0xa800] ;  /* 0x00a80000cc1c783b */ /* 0x000f2e0000000200 */
[C---:B------:R-:W-:Y:S08]  /*3710*/  HMMA.16816.F32.BF16 R32, R68.reuse, R38, R32 ;  /* 0x000000264420723c */ /* 0x040ff00000041820 */
[----:B------:R-:W-:Y:S01]  /*3720*/  HMMA.16816.F32.BF16 R96, R68, R36, R96 ;  /* 0x000000244460723c */ /* 0x000fe20000041860 */
[----:B------:R-:W4:Y:S07]  /*3730*/  LDSM.16.M88.4 R36, [R202+0xa000] ;  /* 0x00a00000ca24783b */ /* 0x000f2e0000000200 */
[----:B------:R-:W-:Y:S08]  /*3740*/  HMMA.16816.F32.BF16 R64, R60, R16, R64 ;  /* 0x000000103c40723c */ /* 0x000ff00000041840 */
[----:B-1----:R-:W-:Y:S08]  /*3750*/  HMMA.16816.F32.BF16 R8, R72, R14, R8 ;  /* 0x0000000e4808723c */ /* 0x002ff00000041808 */
[----:B------:R-:W-:Y:S01]  /*3760*/  HMMA.16816.F32.BF16 R24, R60, R18, R24 ;  /* 0x000000123c18723c */ /* 0x000fe20000041818 */
[----:B------:R-:W1:Y:S07]  /*3770*/  LDSM.16.M88.4 R16, [R211+0xb000] ;  /* 0x00b00000d310783b */ /* 0x000e6e0000000200 */
[----:B------:R-:W-:Y:S01]  /*3780*/  HMMA.16816.F32.BF16 R104, R72, R12, R104 ;  /* 0x0000000c4868723c */ /* 0x000fe20000041868 */
[----:B------:R-:W1:Y:S01]  /*3790*/  LDSM.16.M88.4 R12, [R203+0xa800] ;  /* 0x00a80000cb0c783b */ /* 0x000e620000000200 */
        /* <DEDUP_REMOVED lines=22> */
[----:B---3--:R-:W-:Y:S01]  /*3900*/  HMMA.16816.F32.BF16 R64, R68, R48, R64 ;  /* 0x000000304440723c */ /* 0x008fe20000041840 */
[----:B------:R-:W3:Y:S07]  /*3910*/  MUFU.TANH R98, R32 ;  /* 0x0000002000627308 */ /* 0x000eee0000002400 */
[C---:B--2---:R-:W-:Y:S01]  /*3920*/  HMMA.16816.F32.BF16 R8, R60.reuse, R6, R8 ;  /* 0x000000063c08723c */ /* 0x044fe20000041808 */
[----:B------:R-:W2:Y:S07]  /*3930*/  MUFU.TANH R99, R33 ;  /* 0x0000002100637308 */ /* 0x000eae0000002400 */
[----:B------:R-:W-:Y:S01]  /*3940*/  HMMA.16816.F32.BF16 R104, R60, R4, R104 ;  /* 0x000000043c68723c */ /* 0x000fe20000041868 */
[----:B------:R-:W1:Y:S01]  /*3950*/  MUFU.TANH R48, R34 ;  /* 0x0000002200307308 */ /* 0x000e620000002400 */
[----:B------:R-:W3:Y:S07]  /*3960*/  LDSM.16.M88.4 R4, [R211+0xb800] ;  /* 0x00b80000d304783b */ /* 0x000eee0000000200 */
[----:B------:R4:W1:Y:S02]  /*3970*/  MUFU.TANH R49, R35 ;  /* 0x0000002300317308 */ /* 0x0008640000002400 */
[----:B----4-:R-:W-:Y:S01]  /*3980*/  HMMA.16816.F32.BF16 R32, R72, R28, R20 ;  /* 0x0000001c4820723c */ /* 0x010fe20000041814 */
[----:B------:R-:W4:Y:S07]  /*3990*/  LDSM.16.M88.4 R20, [R202+0xa800] ;  /* 0x00a80000ca14783b */ /* 0x000f2e0000000200 */
[C---:B------:R-:W-:Y:S08]  /*39a0*/  HMMA.16816.F32.BF16 R24, R68.reuse, R50, R24 ;  /* 0x000000324418723c */ /* 0x040ff00000041818 */
[----:B------:R-:W-:Y:S08]  /*39b0*/  HMMA.16816.F32.BF16 R8, R68, R38, R8 ;  /* 0x000000264408723c */ /* 0x000ff00000041808 */
[----:B-1----:R-:W-:Y:S08]  /*39c0*/  HMMA.16816.F32.BF16 R88, R100, R16, R88 ;  /* 0x000000106458723c */ /* 0x002ff00000041858 */
[----:B------:R-:W-:Y:S08]  /*39d0*/  HMMA.16816.F32.BF16 R104, R68, R36, R104 ;  /* 0x000000244468723c */ /* 0x000ff00000041868 */
[----:B------:R-:W-:Y:S01]  /*39e0*/  HMMA.16816.F32.BF16 R84, R100, R18, R84 ;  /* 0x000000126454723c */ /* 0x000fe20000041854 */
[----:B------:R-:W1:Y:S07]  /*39f0*/  LDSM.16.M88.4 R16, [R204+0xb000] ;  /* 0x00b00000cc10783b */ /* 0x000e6e0000000200 */
[----:B------:R-:W-:Y:S08]  /*3a00*/  HMMA.16816.F32.BF16 R32, R60, R12, R32 ;  /* 0x0000000c3c20723c */ /* 0x000ff00000041820 */
        /* <DEDUP_REMOVED lines=15> */
[----:B------:R-:W3:Y:S01]  /*3b00*/  MUFU.TANH R122, R24 ;  /* 0x00000018007a7308 */ /* 0x000ee20000002400 */
[-C--:B------:R-:W-:Y:S01]  /*3b10*/  FMUL.FTZ R4, R10, R0.reuse ;  /* 0x000000000a047220 */ /* 0x080fe20000410000 */
[----:B------:R-:W-:-:S05]  /*3b20*/  FMUL.FTZ R5, R11, R0 ;  /* 0x000000000b057220 */ /* 0x000fca0000410000 */
[----:B----4-:R-:W-:Y:S01]  /*3b30*/  HMMA.16816.F32.BF16 R32, R68, R20, R32 ;  /* 0x000000144420723c */ /* 0x010fe20000041820 */
[----:B------:R-:W4:Y:S07]  /*3b40*/  MUFU.TANH R36, R25 ;  /* 0x0000001900247308 */ /* 0x000f2e0000002400 */
[----:B------:R-:W-:Y:S01]  /*3b50*/  HMMA.16816.F32.BF16 R76, R100, R6, R76 ;  /* 0x00000006644c723c */ /* 0x000fe2000004184c */
[----:B------:R-:W1:Y:S08]  /*3b60*/  MUFU.TANH R66, R26 ;  /* 0x0000001a00427308 */ /* 0x000e700000002400 */
[----:B------:R3:W1:Y:S08]  /*3b70*/  MUFU.TANH R67, R27 ;  /* 0x0000001b00437308 */ /* 0x0006700000002400 */
[----:B------:R-:W1:Y:S08]  /*3b80*/  MUFU.TANH R106, R8 ;  /* 0x00000008006a7308 */ /* 0x000e700000002400 */
[----:B------:R2:W1:Y:S01]  /*3b90*/  MUFU.TANH R20, R9 ;  /* 0x0000000900147308 */ /* 0x0004620000002400 */
[----:B---3--:R-:W3:Y:S04]  /*3ba0*/  LDSM.16.M88.4 R24, [R203+0xb000] ;  /* 0x00b00000cb18783b */ /* 0x008ee80000000200 */
[----:B--2---:R-:W2:Y:S01]  /*3bb0*/  LDSM.16.M88.4 R8, [R203+0xb800] ;  /* 0x00b80000cb08783b */ /* 0x004ea20000000200 */
[----:B------:R-:W-:Y:S03]  /*3bc0*/  HMMA.16816.F32.BF16 R92, R60, R14, R92 ;  /* 0x0000000e3c5c723c */ /* 0x000fe6000004185c */
[----:B------:R-:W4:Y:S05]  /*3bd0*/  LDSM.16.M88.4 R12, [R202+0xb000] ;  /* 0x00b00000ca0c783b */ /* 0x000f2a0000000200 */
[C---:B-1----:R-:W-:Y:S08]  /*3be0*/  HMMA.16816.F32.BF16 R88, R72.reuse, R16, R88 ;  /* 0x000000104858723c */ /* 0x042ff00000041858 */
[C---:B------:R-:W-:Y:S01]  /*3bf0*/  HMMA.16816.F32.BF16 R84, R72.reuse, R18, R84 ;  /* 0x000000124854723c */ /* 0x040fe20000041854 */
[----:B------:R-:W1:Y:S07]  /*3c00*/  LDSM.16.M88.4 R16, [R202+0xb800] ;  /* 0x00b80000ca10783b */ /* 0x000e6e0000000200 */
[C---:B------:R-:W-:Y:S01]  /*3c10*/  HMMA.16816.F32.BF16 R80, R72.reuse, R28, R80 ;  /* 0x0000001c4850723c */ /* 0x040fe20000041850 */
[-C--:B------:R-:W-:Y:S01]  /*3c20*/  FMUL.FTZ R39, R105, R0.reuse ;  /* 0x0000000069277220 */ /* 0x080fe20000410000 */
[-C--:B------:R-:W-:Y:S01]  /*3c30*/  FMUL.FTZ R57, R57, R0.reuse ;  /* 0x0000000039397220 */ /* 0x080fe20000410000 */
[-C--:B------:R-:W-:Y:S01]  /*3c40*/  FMUL.FTZ R97, R97, R0.reuse ;  /* 0x0000000061617220 */ /* 0x080fe20000410000 */
[-C--:B------:R-:W-:Y:S01]  /*3c50*/  FMUL.FTZ R32, R32, R0.reuse ;  /* 0x0000000020207220 */ /* 0x080fe20000410000 */
[-C--:B------:R-:W-:Y:S01]  /*3c60*/  FMUL.FTZ R33, R33, R0.reuse ;  /* 0x0000000021217220 */ /* 0x080fe20000410000 */
[----:B------:R-:W-:Y:S01]  /*3c70*/  FMUL.FTZ R21, R34, R0 ;  /* 0x0000000022157220 */ /* 0x000fe20000410000 */
[----:B------:R-:W-:Y:S01]  /*3c80*/  IADD3 R159, PT, PT, R139, -0x1, RZ ;  /* 0xffffffff8b9f7810 */ /* 0x000fe20007ffe0ff */
[----:B------:R-:W-:Y:S01]  /*3c90*/  HMMA.16816.F32.BF16 R76, R72, R30, R76 ;  /* 0x0000001e484c723c */ /* 0x000fe2000004184c */
[----:B------:R-:W1:Y:S01]  /*3ca0*/  MUFU.TANH R112, R112 ;  /* 0x0000007000707308 */ /* 0x000e620000002400 */
[----:B-----5:R-:W-:Y:S01]  /*3cb0*/  IADD3 R121, PT, PT, R121, R118, -R120 ;  /* 0x0000007679797210 */ /* 0x020fe20007ffe878 */
[----:B------:R-:W-:-:S05]  /*3cc0*/  DEPBAR.LE SB0, 0x0 ;  /* 0x000080000000791a */ /* 0x000fca0000000000 */
[C---:B---3--:R-:W-:Y:S08]  /*3cd0*/  HMMA.16816.F32.BF16 R88, R60.reuse, R24, R88 ;  /* 0x000000183c58723c */ /* 0x048ff00000041858 */
[C---:B------:R-:W-:Y:S08]  /*3ce0*/  HMMA.16816.F32.BF16 R84, R60.reuse, R26, R84 ;  /* 0x0000001a3c54723c */ /* 0x040ff00000041854 */
[C---:B--2---:R-:W-:Y:S08]  /*3cf0*/  HMMA.16816.F32.BF16 R80, R60.reuse, R8, R80 ;  /* 0x000000083c50723c */ /* 0x044ff00000041850 */
[----:B------:R-:W-:Y:S08]  /*3d00*/  HMMA.16816.F32.BF16 R76, R60, R10, R76 ;  /* 0x0000000a3c4c723c */ /* 0x000ff0000004184c */
[C---:B------:R-:W-:Y:S08]  /*3d10*/  HMMA.16816.F32.BF16 R92, R68.reuse, R22, R92 ;  /* 0x00000016445c723c */ /* 0x040ff0000004185c */
[C---:B----4-:R-:W-:Y:S08]  /*3d20*/  HMMA.16816.F32.BF16 R88, R68.reuse, R12, R88 ;  /* 0x0000000c4458723c */ /* 0x050ff00000041858 */
        /* <DEDUP_REMOVED lines=25> */
[----:B------:R-:W-:-:S02]  /*3ec0*/  SHF.R.U32.HI R8, RZ, 0x2, R210 ;  /* 0x00000002ff087819 */ /* 0x000fc400000116d2 */
[----:B------:R-:W-:Y:S02]  /*3ed0*/  LOP3.LUT R27, R138, 0x1f0, RZ, 0xc0, !PT ;  /* 0x000001f08a1b7812 */ /* 0x000fe400078ec0ff */
[----:B------:R-:W-:Y:S01]  /*3ee0*/  ISETP.GT.U32.AND P1, PT, R159, R218, PT ;  /* 0x000000da9f00720c */ /* 0x000fe20003f24070 */
[----:B------:R-:W1:Y:S01]  /*3ef0*/  MUFU.TANH R113, R113 ;  /* 0x0000007100717308 */ /* 0x000e620000002400 */
[----:B------:R-:W-:-:S07]  /*3f00*/  LOP3.LUT R8, R27, 0x7, R8, 0xf8, !PT ;  /* 0x000000071b087812 */ /* 0x000fce00078ef808 */
[----:B------:R-:W2:Y:S01]  /*3f10*/  MUFU.TANH R108, R108 ;  /* 0x0000006c006c7308 */ /* 0x000ea20000002400 */
[----:B------:R-:W-:-:S07]  /*3f20*/  LEA R8, R227, R8, 0x6 ;  /* 0x00000008e3087211 */ /* 0x000fce00078e30ff */
[----:B------:R-:W3:Y:S08]  /*3f30*/  MUFU.TANH R109, R109 ;  /* 0x0000006d006d7308 */ /* 0x000ef00000002400 */
        /* <DEDUP_REMOVED lines=50> */
[----:B------:R-:W-:Y:S01]  /*4260*/  IADD3 R119, PT, PT, R118, -R120, -R119 ;  /* 0x8000007876777210 */ /* 0x000fe20007ffe877 */
[----:B------:R-:W-:Y:S01]  /*4270*/  BSSY.RECONVERGENT B1, `(.L_x_5876) ;  /* 0x0000076000017945 */ /* 0x000fe20003800200 */
[----:B------:R-:W-:-:S02]  /*4280*/  IADD3 R121, PT, PT, R8, R121, RZ ;  /* 0x0000007908797210 */ /* 0x000fc40007ffe0ff */
[----:B------:R-:W-:Y:S02]  /*4290*/  IADD3 R135, PT, PT, R8, R119, RZ ;  /* 0x0000007708877210 */ /* 0x000fe40007ffe0ff */
[C-C-:B------:R-:W-:Y:S02]  /*42a0*/  VIADDMNMX R237, R121.reuse, 0x1, R118.reuse, PT ;  /* 0x0000000179ed7846 */ /* 0x140fe40003800176 */
[----:B------:R-:W-:Y:S01]  /*42b0*/  VIADDMNMX R236, R121, 0x9, R118, PT ;  /* 0x0000000979ec7846 */ /* 0x000fe20003800176 */
        /* <DEDUP_REMOVED lines=15> */
.L_x_5879:
        /* <DEDUP_REMOVED lines=60> */
.L_x_5880:
[----:B------:R-:W-:Y:S05]  /*4770*/  BSYNC.RECONVERGENT B0 ;  /* 0x0000000000007941 */ /* 0x000fea0003800200 */
.L_x_5878:
        /* <DEDUP_REMOVED lines=37> */
.L_x_5877:
[----:B------:R-:W-:Y:S05]  /*49d0*/  BSYNC.RECONVERGENT B1 ;  /* 0x0000000000017941 */ /* 0x000fea0003800200 */
.L_x_5876:
[----:B------:R-:W-:Y:S01]  /*49e0*/  IMAD.SHL.U32 R140, R210, 0x2, RZ ;  /* 0x00000002d28c7824 */ /* 0x000fe200078e00ff */
[----:B------:R-:W3:Y:S01]  /*49f0*/  LD.E R142, desc[UR4][R2.64+0xdc] ;  /* 0x0000dc04028e7980 */ /* 0x000ee2000c101900 */
[----:B--2---:R-:W-:-:S03]  /*4a00*/  VIADD R31, R135, 0x8 ;  /* 0x00000008871f7836 */ /* 0x004fc60000000000 */
[----:B------:R-:W-:-:S05]  /*4a10*/  LOP3.LUT R140, R140, 0x6, RZ, 0xc0, !PT ;  /* 0x000000068c8c7812 */ /* 0x000fca00078ec0ff */
[----:B------:R-:W-:-:S05]  /*4a20*/  IMAD R134, R159, 0x80, R140 ;  /* 0x000000809f867824 */ /* 0x000fca00078e028c */
[C---:B------:R-:W-:Y:S01]  /*4a30*/  ISETP.GT.AND P1, PT, R135.reuse, R134, PT ;  /* 0x000000868700720c */ /* 0x040fe20003f24270 */
[C---:B------:R-:W-:Y:S01]  /*4a40*/  VIADD R132, R134.reuse, 0x1 ;  /* 0x0000000186847836 */ /* 0x040fe20000000000 */
[CC--:B------:R-:W-:Y:S01]  /*4a50*/  ISETP.GE.AND P5, PT, R134.reuse, R237.reuse, PT ;  /* 0x000000ed8600720c */ /* 0x0c0fe20003fa6270 */
[----:B------:R-:W-:Y:S01]  /*4a60*/  VIADD R130, R134, 0x8 ;  /* 0x0000000886827836 */ /* 0x000fe20000000000 */
[----:B------:R-:W-:Y:S02]  /*4a70*/  FSEL R34, R112, -INF , !P1 ;  /* 0xff80000070227808 */ /* 0x000fe40004800000 */
[C---:B------:R-:W-:Y:S02]  /*4a80*/  ISETP.GT.AND P1, PT, R135.reuse, R132, PT ;  /* 0x000000848700720c */ /* 0x040fe40003f24270 */
[----:B------:R-:W-:Y:S02]  /*4a90*/  FSEL R34, R34, -INF , !P5 ;  /* 0xff80000022227808 */ /* 0x000fe40006800000 */
[----:B------:R-:W-:Y:S01]  /*4aa0*/  ISETP.GT.AND P5, PT, R135, R130, PT ;  /* 0x000000828700720c */ /* 0x000fe20003fa4270 */
[C---:B------:R-:W-:Y:S01]  /*4ab0*/  VIADD R128, R134.reuse, 0x9 ;  /* 0x0000000986807836 */ /* 0x040fe20000000000 */
[----:B-1----:R-:W-:Y:S01]  /*4ac0*/  FSEL R27, R113, -INF , !P1 ;  /* 0xff800000711b7808 */ /* 0x002fe20004800000 */
[----:B------:R-:W-:Y:S01]  /*4ad0*/  VIADD R126, R134, 0x10 ;  /* 0x00000010867e7836 */ /* 0x000fe20000000000 */
[----:B------:R-:W-:-:S02]  /*4ae0*/  ISETP.GE.AND P1, PT, R130, R237, PT ;  /* 0x000000ed8200720c */ /* 0x000fc40003f26270 */
[----:B------:R-:W-:Y:S02]  /*4af0*/  FSEL R30, R110, -INF , !P5 ;  /* 0xff8000006e1e7808 */ /* 0x000fe40006800000 */
[C---:B------:R-:W-:Y:S02]  /*4b00*/  ISETP.GT.AND P5, PT, R135.reuse, R128, PT ;  /* 0x000000808700720c */ /* 0x040fe40003fa4270 */
[----:B------:R-:W-:Y:S02]  /*4b10*/  FSEL R30, R30, -INF , !P1 ;  /* 0xff8000001e1e7808 */ /* 0x000fe40004800000 */
[----:B------:R-:W-:Y:S01]  /*4b20*/  ISETP.GT.AND P1, PT, R135, R126, PT ;  /* 0x0000007e8700720c */ /* 0x000fe20003f24270 */
[C---:B------:R-:W-:Y:S01]  /*4b30*/  VIADD R124, R134.reuse, 0x11 ;  /* 0x00000011867c7836 */ /* 0x040fe20000000000 */
[----:B------:R-:W-:Y:S01]  /*4b40*/  FSEL R28, R111, -INF , !P5 ;  /* 0xff8000006f1c7808 */ /* 0x000fe20006800000 */
        /* <DEDUP_REMOVED lines=19> */
[----:B------:R-:W-:Y:S02]  /*4c80*/  ISETP.GT.AND P1, PT, R135, R94, PT ;  /* 0x0000005e8700720c */ /* 0x000fe40003f24270 */
        /* <DEDUP_REMOVED lines=15> */
[----:B------:R-:W-:Y:S02]  /*4d80*/  ISETP.GE.AND P6, PT, R132, R237, PT ;  /* 0x000000ed8400720c */ /* 0x000fe40003fc6270 */
[C---:B------:R-:W-:Y:S02]  /*4d90*/  ISETP.GT.AND P1, PT, R135.reuse, R78, PT ;  /* 0x0000004e8700720c */ /* 0x040fe40003f24270 */
[----:B------:R-:W-:Y:S02]  /*4da0*/  FSEL R149, R114, -INF , !P5 ;  /* 0xff80000072957808 */ /* 0x000fe40006800000 */
[----:B------:R-:W-:Y:S01]  /*4db0*/  ISETP.GT.AND P5, PT, R135, R76, PT ;  /* 0x0000004c8700720c */ /* 0x000fe20003fa4270 */
[C---:B------:R-:W-:Y:S01]  /*4dc0*/  VIADD R72, R134.reuse, 0x39 ;  /* 0x0000003986487836 */ /* 0x040fe20000000000 */
[----:B------:R-:W-:Y:S01]  /*4dd0*/  FSEL R27, R27, -INF , !P6 ;  /* 0xff8000001b1b7808 */ /* 0x000fe20007000000 */
[----:B------:R-:W-:Y:S01]  /*4de0*/  VIADD R68, R134, 0x40 ;  /* 0x0000004086447836 */ /* 0x000fe20000000000 */
[----:B------:R-:W-:-:S02]  /*4df0*/  FSEL R115, R115, -INF , !P1 ;  /* 0xff80000073737808 */ /* 0x000fc40004800000 */
[-C--:B------:R-:W-:Y:S02]  /*4e00*/  ISETP.GE.AND P6, PT, R128, R237.reuse, PT ;  /* 0x000000ed8000720c */ /* 0x080fe40003fc6270 */
[----:B------:R-:W-:Y:S02]  /*4e10*/  ISETP.GE.AND P1, PT, R76, R237, PT ;  /* 0x000000ed4c00720c */ /* 0x000fe40003f26270 */
[----:B------:R-:W-:Y:S02]  /*4e20*/  FSEL R122, R122, -INF , !P5 ;  /* 0xff8000007a7a7808 */ /* 0x000fe40006800000 */
[----:B------:R-:W-:Y:S02]  /*4e30*/  FSEL R28, R28, -INF , !P6 ;  /* 0xff8000001c1c7808 */ /* 0x000fe40007000000 */
[----:B------:R-:W-:Y:S02]  /*4e40*/  ISETP.GT.AND P5, PT, R135, R72, PT ;  /* 0x000000488700720c */ /* 0x000fe40003fa4270 */
[----:B------:R-:W-:-:S02]  /*4e50*/  FSEL R178, R122, -INF , !P1 ;  /* 0xff8000007ab27808 */ /* 0x000fc40004800000 */
[-C--:B------:R-:W-:Y:S02]  /*4e60*/  ISETP.GE.AND P6, PT, R124, R237.reuse, PT ;  /* 0x000000ed7c00720c */ /* 0x080fe40003fc6270 */
[----:B------:R-:W-:Y:S01]  /*4e70*/  ISETP.GT.AND P1, PT, R135, R68, PT ;  /* 0x000000448700720c */ /* 0x000fe20003f24270 */
[----:B------:R-:W-:Y:S01]  /*4e80*/  VIADD R62, R134, 0x41 ;  /* 0x00000041863e7836 */ /* 0x000fe20000000000 */
[----:B------:R-:W-:Y:S01]  /*4e90*/  FSEL R36, R36, -INF , !P5 ;  /* 0xff80000024247808 */ /* 0x000fe20006800000 */
[----:B------:R-:W-:Y:S01]  /*4ea0*/  VIADD R60, R134, 0x48 ;  /* 0x00000048863c7836 */ /* 0x000fe20000000000 */
[----:B------:R-:W-:Y:S02]  /*4eb0*/  FSEL R24, R24, -INF , !P6 ;  /* 0xff80000018187808 */ /* 0x000fe40007000000 */
[----:B------:R-:W-:Y:S02]  /*4ec0*/  ISETP.GE.AND P5, PT, R68, R237, PT ;  /* 0x000000ed4400720c */ /* 0x000fe40003fa6270 */
[----:B------:R-:W-:-:S02]  /*4ed0*/  FSEL R123, R123, -INF , !P1 ;  /* 0xff8000007b7b7808 */ /* 0x000fc40004800000 */
[-C--:B------:R-:W-:Y:S02]  /*4ee0*/  ISETP.GE.AND P6, PT, R118, R237.reuse, PT ;  /* 0x000000ed7600720c */ /* 0x080fe40003fc6270 */
[----:B------:R-:W-:Y:S02]  /*4ef0*/  ISETP.GT.AND P1, PT, R135, R62, PT ;  /* 0x0000003e8700720c */ /* 0x000fe40003f24270 */
[----:B------:R-:W-:Y:S02]  /*4f00*/  FSEL R248, R123, -INF , !P5 ;  /* 0xff8000007bf87808 */ /* 0x000fe40006800000 */
[----:B------:R-:W-:Y:S02]  /*4f10*/  FSEL R8, R8, -INF , !P6 ;  /* 0xff80000008087808 */ /* 0x000fe40007000000 */
[----:B------:R-:W-:Y:S02]  /*4f20*/  ISETP.GT.AND P5, PT, R135, R60, PT ;  /* 0x0000003c8700720c */ /* 0x000fe40003fa4270 */
[-C--:B------:R-:W-:Y:S01]  /*4f30*/  ISETP.GE.AND P6, PT, R94, R237.reuse, PT ;  /* 0x000000ed5e00720c */ /* 0x080fe20003fc6270 */
[C---:B------:R-:W-:Y:S01]  /*4f40*/  VIADD R70, R134.reuse, 0x49 ;  /* 0x0000004986467836 */ /* 0x040fe20000000000 */
[----:B------:R-:W-:Y:S01]  /*4f50*/  FSEL R39, R39, -INF , !P1 ;  /* 0xff80000027277808 */ /* 0x000fe20004800000 */
[----:B------:R-:W-:Y:S01]  /*4f60*/  VIADD R74, R134, 0x50 ;  /* 0x00000050864a7836 */ /* 0x000fe20000000000 */
[----:B------:R-:W-:-:S02]  /*4f70*/  ISETP.GE.AND P1, PT, R60, R237, PT ;  /* 0x000000ed3c00720c */ /* 0x000fc40003f26270 */
[----:B------:R-:W-:Y:S02]  /*4f80*/  FSEL R106, R106, -INF , !P5 ;  /* 0xff8000006a6a7808 */ /* 0x000fe40006800000 */
[----:B------:R-:W-:Y:S02]  /*4f90*/  FSEL R51, R51, -INF , !P6 ;  /* 0xff80000033337808 */ /* 0x000fe40007000000 */
[----:B------:R-:W-:Y:S02]  /*4fa0*/  ISETP.GE.AND P6, PT, R86, R237, PT ;  /* 0x000000ed5600720c */ /* 0x000fe40003fc6270 */
[C---:B------:R-:W-:Y:S02]  /*4fb0*/  ISETP.GT.AND P5, PT, R135.reuse, R70, PT ;  /* 0x000000468700720c */ /* 0x040fe40003fa4270 */
[----:B------:R-:W-:Y:S02]  /*4fc0*/  FSEL R246, R106, -INF , !P1 ;  /* 0xff8000006af67808 */ /* 0x000fe40004800000 */
[----:B------:R-:W-:-:S02]  /*4fd0*/  ISETP.GT.AND P1, PT, R135, R74, PT ;  /* 0x0000004a8700720c */ /* 0x000fc40003f24270 */
[----:B------:R-:W-:Y:S01]  /*4fe0*/  FSEL R38, R38, -INF , !P6 ;  /* 0xff80000026267808 */ /* 0x000fe20007000000 */
[----:B------:R-:W-:Y:S01]  /*4ff0*/  VIADD R58, R134, 0x51 ;  /* 0x00000051863a7836 */ /* 0x000fe20000000000 */
[-C--:B------:R-:W-:Y:S01]  /*5000*/  ISETP.GE.AND P6, PT, R78, R237.reuse, PT ;  /* 0x000000ed4e00720c */ /* 0x080fe20003fc6270 */
[----:B------:R-:W-:Y:S01]  /*5010*/  VIADD R80, R134, 0x58 ;  /* 0x0000005886507836 */ /* 0x000fe20000000000 */
[----:B------:R-:W-:Y:S02]  /*5020*/  FSEL R20, R20, -INF , !P5 ;  /* 0xff80000014147808 */ /* 0x000fe40006800000 */
[----:B------:R-:W-:Y:S02]  /*5030*/  ISETP.GE.AND P5, PT, R74, R237, PT ;  /* 0x000000ed4a00720c */ /* 0x000fe40003fa6270 */
[----:B------:R-:W-:Y:S02]  /*5040*/  FSEL R32, R32, -INF , !P1 ;  /* 0xff80000020207808 */ /* 0x000fe40004800000 */
[----:B------:R-:W-:-:S02]  /*5050*/  FSEL R147, R115, -INF , !P6 ;  /* 0xff80000073937808 */ /* 0x000fc40007000000 */
[-C--:B------:R-:W-:Y:S02]  /*5060*/  ISETP.GE.AND P6, PT, R72, R237.reuse, PT ;  /* 0x000000ed4800720c */ /* 0x080fe40003fc6270 */
        /* <DEDUP_REMOVED lines=8> */
[-C--:B------:R-:W-:Y:S02]  /*50f0*/  ISETP.GE.AND P1, PT, R80, R237.reuse, PT ;  /* 0x000000ed5000720c */ /* 0x080fe40003f26270 */
[----:B------:R-:W-:Y:S02]  /*5100*/  FSEL R25, R25, -INF , !P5 ;  /* 0xff80000019197808 */ /* 0x000fe40006800000 */
[----:B------:R-:W-:Y:S02]  /*5110*/  FSEL R194, R39, -INF , !P6 ;  /* 0xff80000027c27808 */ /* 0x000fe40007000000 */
[----:B------:R-:W-:Y:S02]  /*5120*/  ISETP.GE.AND P6, PT, R70, R237, PT ;  /* 0x000000ed4600720c */ /* 0x000fe40003fc6270 */
[----:B------:R-:W-:-:S02]  /*5130*/  ISETP.GT.AND P5, PT, R135, R84, PT ;  /* 0x000000548700720c */ /* 0x000fc40003fa4270 */
[----:B------:R-:W-:Y:S02]  /*5140*/  FSEL R198, R25, -INF , !P1 ;  /* 0xff80000019c67808 */ /* 0x000fe40004800000 */
[----:B------:R-:W-:Y:S01]  /*5150*/  ISETP.GT.AND P1, PT, R135, R88, PT ;  /* 0x000000588700720c */ /* 0x000fe20003f24270 */
[----:B------:R-:W-:Y:S01]  /*5160*/  VIADD R92, R134, 0x61 ;  /* 0x00000061865c7836 */ /* 0x000fe20000000000 */
[----:B------:R-:W-:Y:S01]  /*5170*/  FSEL R196, R20, -INF , !P6 ;  /* 0xff80000014c47808 */ /* 0x000fe20007000000 */
[----:B------:R-:W-:Y:S01]  /*5180*/  VIADD R98, R134, 0x68 ;  /* 0x0000006886627836 */ /* 0x000fe20000000000 */
[----:B------:R-:W-:Y:S02]  /*5190*/  FSEL R12, R12, -INF , !P5 ;  /* 0xff8000000c0c7808 */ /* 0x000fe40006800000 */
[-C--:B------:R-:W-:Y:S02]  /*51a0*/  ISETP.GE.AND P6, PT, R58, R237.reuse, PT ;  /* 0x000000ed3a00720c */ /* 0x080fe40003fc6270 */
[----:B------:R-:W-:-:S02]  /*51b0*/  ISETP.GE.AND P5, PT, R88, R237, PT ;  /* 0x000000ed5800720c */ /* 0x000fc40003fa6270 */
[----:B------:R-:W-:Y:S02]  /*51c0*/  FSEL R14, R14, -INF , !P1 ;  /* 0xff8000000e0e7808 */ /* 0x000fe40004800000 */
[----:B------:R-:W-:Y:S02]  /*51d0*/  FSEL R230, R33, -INF , !P6 ;  /* 0xff80000021e67808 */ /* 0x000fe40007000000 */
[C---:B------:R-:W-:Y:S02]  /*51e0*/  ISETP.GT.AND P1, PT, R135.reuse, R92, PT ;  /* 0x0000005c8700720c */ /* 0x040fe40003f24270 */
[----:B------:R-:W-:Y:S01]  /*51f0*/  FSEL R174, R14, -INF , !P5 ;  /* 0xff8000000eae7808 */ /* 0x000fe20006800000 */
[----:B------:R-:W-:Y:S01]  /*5200*/  VIADD R102, R134, 0x69 ;  /* 0x0000006986667836 */ /* 0x000fe20000000000 */
[----:B------:R-:W-:Y:S02]  /*5210*/  ISETP.GE.AND P6, PT, R84, R237, PT ;  /* 0x000000ed5400720c */ /* 0x000fe40003fc6270 */
[----:B------:R-:W-:Y:S01]  /*5220*/  ISETP.GT.AND P5, PT, R135, R98, PT ;  /* 0x000000628700720c */ /* 0x000fe20003fa4270 */
[----:B------:R-:W-:Y:S01]  /*5230*/  VIADD R106, R134, 0x70 ;  /* 0x00000070866a7836 */ /* 0x000fe20000000000 */
[----:B------:R-:W-:-:S02]  /*5240*/  FSEL R26, R26, -INF , !P1 ;  /* 0xff8000001a1a7808 */ /* 0x000fc40004800000 */
[----:B------:R-:W-:Y:S02]  /*5250*/  FSEL R192, R12, -INF , !P6 ;  /* 0xff8000000cc07808 */ /* 0x000fe40007000000 */
[-C--:B------:R-:W-:Y:S02]  /*5260*/  ISETP.GE.AND P1, PT, R98, R237.reuse, PT ;  /* 0x000000ed6200720c */ /* 0x080fe40003f26270 */
[----:B------:R-:W-:Y:S02]  /*5270*/  FSEL R16, R16, -INF , !P5 ;  /* 0xff80000010107808 */ /* 0x000fe40006800000 */
[----:B------:R-:W-:Y:S02]  /*5280*/  ISETP.GE.AND P6, PT, R92, R237, PT ;  /* 0x000000ed5c00720c */ /* 0x000fe40003fc6270 */
[----:B------:R-:W-:Y:S01]  /*5290*/  ISETP.GT.AND P5, PT, R135, R102, PT ;  /* 0x000000668700720c */ /* 0x000fe20003fa4270 */
[----:B------:R-:W-:Y:S01]  /*52a0*/  VIADD R110, R134, 0x71 ;  /* 0x00000071866e7836 */ /* 0x000fe20000000000 */
[----:B------:R-:W-:Y:S01]  /*52b0*/  FSEL R170, R16, -INF , !P1 ;  /* 0xff80000010aa7808 */ /* 0x000fe20004800000 */
[----:B------:R-:W-:Y:S01]  /*52c0*/  VIADD R112, R134, 0x78 ;  /* 0x0000007886707836 */ /* 0x000fe20000000000 */
[----:B------:R-:W-:-:S02]  /*52d0*/  FSEL R172, R26, -INF , !P6 ;  /* 0xff8000001aac7808 */ /* 0x000fc40007000000 */
[----:B------:R-:W-:Y:S02]  /*52e0*/  ISETP.GT.AND P1, PT, R135, R106, PT ;  /* 0x0000006a8700720c */ /* 0x000fe40003f24270 */
[----:B------:R-:W-:Y:S02]  /*52f0*/  ISETP.GE.AND P6, PT, R102, R237, PT ;  /* 0x000000ed6600720c */ /* 0x000fe40003fc6270 */
[----:B------:R-:W-:Y:S02]  /*5300*/  FSEL R10, R10, -INF , !P5 ;  /* 0xff8000000a0a7808 */ /* 0x000fe40006800000 */
[----:B------:R-:W-:Y:S02]  /*5310*/  FSEL R35, R35, -INF , !P1 ;  /* 0xff80000023237808 */ /* 0x000fe40004800000 */
[----:B------:R-:W-:Y:S02]  /*5320*/  FSEL R168, R10, -INF , !P6 ;  /* 0xff8000000aa87808 */ /* 0x000fe40007000000 */
[----:B------:R-:W-:-:S02]  /*5330*/  ISETP.GT.AND P1, PT, R135, R110, PT ;  /* 0x0000006e8700720c */ /* 0x000fc40003f24270 */
[----:B------:R-:W-:Y:S02]  /*5340*/  ISETP.GT.AND P4, PT, R31, R134, PT ;  /* 0x000000861f00720c */ /* 0x000fe40003f84270 */
[----:B------:R-:W-:Y:S02]  /*5350*/  ISETP.GT.AND P6, PT, R135, R112, PT ;  /* 0x000000708700720c */ /* 0x000fe40003fc4270 */
[----:B------:R-:W-:Y:S02]  /*5360*/  FSEL R61, R61, -INF , !P1 ;  /* 0xff8000003d3d7808 */ /* 0x000fe40004800000 */
[----:B------:R-:W-:Y:S02]  /*5370*/  ISETP.GE.AND P1, PT, R134, R236, PT ;  /* 0x000000ec8600720c */ /* 0x000fe40003f26270 */
[----:B------:R-:W-:Y:S02]  /*5380*/  FSEL R63, R63, -INF , !P6 ;  /* 0xff8000003f3f7808 */ /* 0x000fe40007000000 */
[----:B------:R-:W-:-:S02]  /*5390*/  FSEL R25, R108, -INF , !P4 ;  /* 0xff8000006c197808 */ /* 0x000fc40006000000 */
[-C--:B------:R-:W-:Y:S01]  /*53a0*/  ISETP.GE.AND P6, PT, R110, R237.reuse, PT ;  /* 0x000000ed6e00720c */ /* 0x080fe20003fc6270 */
[----:B------:R-:W-:Y:S01]  /*53b0*/  VIADD R114, R134, 0x79 ;  /* 0x0000007986727836 */ /* 0x000fe20000000000 */
[----:B------:R-:W-:Y:S02]  /*53c0*/  ISETP.GT.AND P4, PT, R31, R132, PT ;  /* 0x000000841f00720c */ /* 0x000fe40003f84270 */
[----:B------:R-:W-:Y:S02]  /*53d0*/  ISETP.GE.AND P5, PT, R106, R237, PT ;  /* 0x000000ed6a00720c */ /* 0x000fe40003fa6270 */
[----:B------:R-:W-:Y:S02]  /*53e0*/  FSEL R25, R25, -INF , !P1 ;  /* 0xff80000019197808 */ /* 0x000fe40004800000 */
[----:B------:R-:W-:Y:S02]  /*53f0*/  FSEL R156, R61, -INF , !P6 ;  /* 0xff8000003d9c7808 */ /* 0x000fe40007000000 */
[----:B------:R-:W-:-:S02]  /*5400*/  ISETP.GT.AND P1, PT, R31, R130, PT ;  /* 0x000000821f00720c */ /* 0x000fc40003f24270 */
[----:B------:R-:W-:Y:S02]  /*5410*/  ISETP.GE.AND P6, PT, R132, R236, PT ;  /* 0x000000ec8400720c */ /* 0x000fe40003fc6270 */
[----:B------:R-:W-:Y:S02]  /*5420*/  FSEL R32, R109, -INF , !P4 ;  /* 0xff8000006d207808 */ /* 0x000fe40006000000 */
[----:B------:R-:W-:Y:S02]  /*5430*/  FSEL R158, R35, -INF , !P5 ;  /* 0xff800000239e7808 */ /* 0x000fe40006800000 */
[----:B------:R-:W-:Y:S02]  /*5440*/  ISETP.GT.AND P4, PT, R31, R128, PT ;  /* 0x000000801f00720c */ /* 0x000fe40003f84270 */
[----:B------:R-:W-:Y:S02]  /*5450*/  ISETP.GT.AND P5, PT, R135, R114, PT ;  /* 0x000000728700720c */ /* 0x000fe40003fa4270 */
[----:B------:R-:W-:-:S02]  /*5460*/  FSEL R26, R52, -INF , !P1 ;  /* 0xff800000341a7808 */ /* 0x000fc40004800000 */
[----:B------:R-:W-:Y:S02]  /*5470*/  FSEL R32, R32, -INF , !P6 ;  /* 0xff80000020207808 */ /* 0x000fe40007000000 */
        /* <DEDUP_REMOVED lines=9> */
[----:B------:R-:W-:Y:S02]  /*5510*/  ISETP.GE.AND P6, PT, R124, R236, PT ;  /* 0x000000ec7c00720c */ /* 0x000fe40003fc6270 */
[----:B------:R-:W-:-:S02]  /*5520*/  FSEL R16, R56, -INF , !P4 ;  /* 0xff80000038107808 */ /* 0x000fc40006000000 */
[----:B------:R-:W-:Y:S02]  /*5530*/  FSEL R154, R63, -INF , !P5 ;  /* 0xff8000003f9a7808 */ /* 0x000fe40006800000 */
[C---:B------:R-:W-:Y:S02]  /*5540*/  ISETP.GT.AND P4, PT, R31.reuse, R118, PT ;  /* 0x000000761f00720c */ /* 0x040fe40003f84270 */
        /* <DEDUP_REMOVED lines=16> */
[-C--:B------:R-:W-:Y:S02]  /*5650*/  ISETP.GE.AND P5, PT, R126, R236.reuse, PT ;  /* 0x000000ec7e00720c */ /* 0x080fe40003fa6270 */
[----:B------:R-:W-:Y:S02]  /*5660*/  FSEL R44, R48, -INF , !P1 ;  /* 0xff800000302c7808 */ /* 0x000fe40004800000 */
[----:B------:R-:W-:Y:S02]  /*5670*/  FSEL R48, R96, -INF , !P6 ;  /* 0xff80000060307808 */ /* 0x000fe40007000000 */
[----:B------:R-:W-:Y:S02]  /*5680*/  ISETP.GE.AND P6, PT, R86, R236, PT ;  /* 0x000000ec5600720c */ /* 0x000fe40003fc6270 */
[----:B------:R-:W-:Y:S02]  /*5690*/  FSEL R36, R49, -INF , !P4 ;  /* 0xff80000031247808 */ /* 0x000fe40006000000 */
[----:B------:R-:W-:-:S02]  /*56a0*/  FSEL R10, R10, -INF , !P5 ;  /* 0xff8000000a0a7808 */ /* 0x000fc40006800000 */
[----:B------:R-:W-:Y:S02]  /*56b0*/  ISETP.GT.AND P4, PT, R31, R78, PT ;  /* 0x0000004e1f00720c */ /* 0x000fe40003f84270 */
[-C--:B------:R-:W-:Y:S02]  /*56c0*/  ISETP.GE.AND P5, PT, R120, R236.reuse, PT ;  /* 0x000000ec7800720c */ /* 0x080fe40003fa6270 */
        /* <DEDUP_REMOVED lines=10> */
[C---:B------:R-:W-:Y:S02]  /*5770*/  ISETP.GT.AND P4, PT, R31.reuse, R62, PT ;  /* 0x0000003e1f00720c */ /* 0x040fe40003f84270 */
[----:B------:R-:W-:Y:S02]  /*5780*/  ISETP.GE.AND P5, PT, R90, R236, PT ;  /* 0x000000ec5a00720c */ /* 0x000fe40003fa6270 */
[----:B------:R-:W-:Y:S02]  /*5790*/  ISETP.GT.AND P1, PT, R31, R82, PT ;  /* 0x000000521f00720c */ /* 0x000fe40003f24270 */
[----:B------:R-:W-:Y:S02]  /*57a0*/  FSEL R182, R67, -INF , !P6 ;  /* 0xff80000043b67808 */ /* 0x000fe40007000000 */
[----:B------:R-:W-:Y:S02]  /*57b0*/  ISETP.GE.AND P6, PT, R62, R236, PT ;  /* 0x000000ec3e00720c */ /* 0x000fe40003fc6270 */
[----:B------:R-:W-:-:S02]  /*57c0*/  FSEL R105, R105, -INF , !P4 ;  /* 0xff80000069697808 */ /* 0x000fc40006000000 */
[----:B------:R-:W-:Y:S02]  /*57d0*/  FSEL R44, R44, -INF , !P5 ;  /* 0xff8000002c2c7808 */ /* 0x000fe40006800000 */
[C---:B------:R-:W-:Y:S02]  /*57e0*/  ISETP.GT.AND P4, PT, R31.reuse, R70, PT ;  /* 0x000000461f00720c */ /* 0x040fe40003f84270 */
[----:B------:R-:W-:Y:S02]  /*57f0*/  ISETP.GE.AND P5, PT, R82, R236, PT ;  /* 0x000000ec5200720c */ /* 0x000fe40003fa6270 */
[----:B------:R-:W-:Y:S02]  /*5800*/  FSEL R64, R64, -INF , !P1 ;  /* 0xff80000040407808 */ /* 0x000fe40004800000 */
[----:B------:R-:W-:Y:S02]  /*5810*/  ISETP.GT.AND P1, PT, R31, R76, PT ;  /* 0x0000004c1f00720c */ /* 0x000fe40003f24270 */
[----:B------:R-:W-:-:S02]  /*5820*/  FSEL R240, R105, -INF , !P6 ;  /* 0xff80000069f07808 */ /* 0x000fc40007000000 */
[-C--:B------:R-:W-:Y:S02]  /*5830*/  ISETP.GE.AND P6, PT, R70, R236.reuse, PT ;  /* 0x000000ec4600720c */ /* 0x080fe40003fc6270 */
[----:B------:R-:W-:Y:S02]  /*5840*/  FSEL R5, R5, -INF , !P4 ;  /* 0xff80000005057808 */ /* 0x000fe40006000000 */
[----:B------:R-:W-:Y:S02]  /*5850*/  FSEL R252, R64, -INF , !P5 ;  /* 0xff80000040fc7808 */ /* 0x000fe40006800000 */
[----:B------:R-:W-:Y:S02]  /*5860*/  ISETP.GE.AND P5, PT, R76, R236, PT ;  /* 0x000000ec4c00720c */ /* 0x000fe40003fa6270 */
[----:B------:R-:W-:Y:S02]  /*5870*/  FSEL R66, R66, -INF , !P1 ;  /* 0xff80000042427808 */ /* 0x000fe40004800000 */
[----:B------:R-:W-:-:S02]  /*5880*/  ISETP.GT.AND P1, PT, R31, R68, PT ;  /* 0x000000441f00720c */ /* 0x000fc40003f24270 */
[----:B------:R-:W-:Y:S02]  /*5890*/  FSEL R214, R5, -INF , !P6 ;  /* 0xff80000005d67808 */ /* 0x000fe40007000000 */
[----:B------:R-:W-:Y:S02]  /*58a0*/  FMNMX3.FTZ R5, R34, R27, R30, !PT ;  /* 0x0000001b22057276 */ /* 0x000fe4000781001e */
[----:B------:R-:W-:Y:S02]  /*58b0*/  FSEL R250, R66, -INF , !P5 ;  /* 0xff80000042fa7808 */ /* 0x000fe40006800000 */
[----:B------:R-:W-:Y:S02]  /*58c0*/  ISETP.GE.AND P5, PT, R68, R236, PT ;  /* 0x000000ec4400720c */ /* 0x000fe40003fa6270 */
[----:B------:R-:W-:Y:S02]  /*58d0*/  FSEL R104, R104, -INF , !P1 ;  /* 0xff80000068687808 */ /* 0x000fe40004800000 */
[----:B------:R-:W-:-:S02]  /*58e0*/  ISETP.GT.AND P1, PT, R31, R60, PT ;  /* 0x0000003c1f00720c */ /* 0x000fc40003f24270 */
[----:B------:R-:W-:Y:S02]  /*58f0*/  FMNMX3.FTZ R5, R5, R28, R22, !PT ;  /* 0x0000001c05057276 */ /* 0x000fe40007810016 */
[----:B------:R-:W-:Y:S02]  /*5900*/  FSEL R244, R104, -INF , !P5 ;  /* 0xff80000068f47808 */ /* 0x000fe40006800000 */
[----:B------:R-:W-:Y:S02]  /*5910*/  ISETP.GE.AND P5, PT, R60, R236, PT ;  /* 0x000000ec3c00720c */ /* 0x000fe40003fa6270 */
[----:B------:R-:W-:Y:S02]  /*5920*/  FSEL R4, R4, -INF , !P1 ;  /* 0xff80000004047808 */ /* 0x000fe40004800000 */
[----:B------:R-:W-:Y:S02]  /*5930*/  FMNMX3.FTZ R5, R5, R24, R18, !PT ;  /* 0x0000001805057276 */ /* 0x000fe40007810012 */
[----:B------:R-:W-:-:S02]  /*5940*/  ISETP.GT.AND P4, PT, R31, R58, PT ;  /* 0x0000003a1f00720c */ /* 0x000fc40003f84270 */
[----:B------:R-:W-:Y:S02]  /*5950*/  FSEL R238, R4, -INF , !P5 ;  /* 0xff80000004ee7808 */ /* 0x000fe40006800000 */
[----:B------:R-:W-:Y:S02]  /*5960*/  FMNMX3.FTZ R4, R5, R8, R50, !PT ;  /* 0x0000000805047276 */ /* 0x000fe40007810032 */
[----:B------:R-:W-:Y:S02]  /*5970*/  FMNMX3.FTZ R5, R25, R32, R26, !PT ;  /* 0x0000002019057276 */ /* 0x000fe4000781001a */
[----:B------:R-:W-:Y:S02]  /*5980*/  ISETP.GE.AND P6, PT, R58, R236, PT ;  /* 0x000000ec3a00720c */ /* 0x000fe40003fc6270 */
[----:B------:R-:W-:Y:S02]  /*5990*/  FSEL R23, R23, -INF , !P4 ;  /* 0xff80000017177808 */ /* 0x000fe40006000000 */
[----:B------:R-:W-:-:S02]  /*59a0*/  ISETP.GT.AND P4, PT, R31, R84, PT ;  /* 0x000000541f00720c */ /* 0x000fc40003f84270 */
[----:B------:R-:W-:Y:S02]  /*59b0*/  FMNMX3.FTZ R4, R4, R51, R37, !PT ;  /* 0x0000003304047276 */ /* 0x000fe40007810025 */
[----:B------:R-:W-:Y:S02]  /*59c0*/  FMNMX3.FTZ R5, R5, R20, R10, !PT ;  /* 0x0000001405057276 */ /* 0x000fe4000781000a */
[----:B------:R-:W-:Y:S02]  /*59d0*/  FSEL R188, R23, -INF , !P6 ;  /* 0xff80000017bc7808 */ /* 0x000fe40007000000 */
[----:B------:R-:W-:Y:S02]  /*59e0*/  ISETP.GE.AND P6, PT, R84, R236, PT ;  /* 0x000000ec5400720c */ /* 0x000fe40003fc6270 */
[----:B------:R-:W-:Y:S02]  /*59f0*/  FSEL R7, R7, -INF , !P4 ;  /* 0xff80000007077808 */ /* 0x000fe40006000000 */
[----:B------:R-:W-:-:S02]  /*5a00*/  FMNMX3.FTZ R4, R4, R38, R149, !PT ;  /* 0x0000002604047276 */ /* 0x000fc40007810095 */
[----:B------:R-:W-:Y:S02]  /*5a10*/  FMNMX3.FTZ R5, R5, R16, R14, !PT ;  /* 0x0000001005057276 */ /* 0x000fe4000781000e */
[----:B------:R-:W-:Y:S02]  /*5a20*/  FSEL R184, R7, -INF , !P6 ;  /* 0xff80000007b87808 */ /* 0x000fe40007000000 */
[----:B------:R-:W-:Y:S02]  /*5a30*/  FMNMX3.FTZ R7, R4, R147, R178, !PT ;  /* 0x0000009304077276 */ /* 0x000fe400078100b2 */
[----:B------:R-:W-:Y:S02]  /*5a40*/  FMNMX3.FTZ R5, R5, R12, R39, !PT ;  /* 0x0000000c05057276 */ /* 0x000fe40007810027 */
[----:B------:R-:W-:Y:S02]  /*5a50*/  FMNMX3.FTZ R7, R7, R176, R248, !PT ;  /* 0x000000b007077276 */ /* 0x000fe400078100f8 */
[----:B------:R-:W-:-:S02]  /*5a60*/  FMNMX3.FTZ R5, R5, R48, R44, !PT ;  /* 0x0000003005057276 */ /* 0x000fc4000781002c */
[----:B------:R-:W-:Y:S02]  /*5a70*/  ISETP.GT.AND P1, PT, R31, R74, PT ;  /* 0x0000004a1f00720c */ /* 0x000fe40003f24270 */
[----:B------:R-:W-:Y:S02]  /*5a80*/  FMNMX3.FTZ R7, R7, R194, R246, !PT ;  /* 0x000000c207077276 */ /* 0x000fe400078100f6 */
[----:B------:R-:W-:Y:S02]  /*5a90*/  FMNMX3.FTZ R5, R5, R36, R252, !PT ;  /* 0x0000002405057276 */ /* 0x000fe400078100fc */
[----:B------:R-:W-:Y:S02]  /*5aa0*/  ISETP.GE.AND P5, PT, R74, R236, PT ;  /* 0x000000ec4a00720c */ /* 0x000fe40003fa6270 */
[----:B------:R-:W-:Y:S02]  /*5ab0*/  FSEL R21, R21, -INF , !P1 ;  /* 0xff80000015157808 */ /* 0x000fe40004800000 */
[----:B------:R-:W-:-:S02]  /*5ac0*/  FMNMX3.FTZ R7, R7, R196, R234, !PT ;  /* 0x000000c407077276 */ /* 0x000fc400078100ea */
[----:B------:R-:W-:Y:S02]  /*5ad0*/  ISETP.GT.AND P1, PT, R31, R80, PT ;  /* 0x000000501f00720c */ /* 0x000fe40003f24270 */
[----:B------:R-:W-:Y:S02]  /*5ae0*/  FMNMX3.FTZ R5, R5, R180, R250, !PT ;  /* 0x000000b405057276 */ /* 0x000fe400078100fa */
[----:B------:R-:W-:Y:S02]  /*5af0*/  FSEL R190, R21, -INF , !P5 ;  /* 0xff80000015be7808 */ /* 0x000fe40006800000 */
[----:B------:R-:W-:Y:S02]  /*5b00*/  FMNMX3.FTZ R7, R7, R230, R198, !PT ;  /* 0x000000e607077276 */ /* 0x000fe400078100c6 */
[----:B------:R-:W-:Y:S02]  /*5b10*/  ISETP.GE.AND P5, PT, R80, R236, PT ;  /* 0x000000ec5000720c */ /* 0x000fe40003fa6270 */
[----:B------:R-:W-:-:S02]  /*5b20*/  FSEL R6, R6, -INF , !P1 ;  /* 0xff80000006067808 */ /* 0x000fc40004800000 */
[----:B------:R-:W-:Y:S02]  /*5b30*/  FMNMX3.FTZ R5, R5, R182, R244, !PT ;  /* 0x000000b605057276 */ /* 0x000fe400078100f4 */
[----:B------:R-:W-:Y:S02]  /*5b40*/  ISETP.GT.AND P1, PT, R31, R88, PT ;  /* 0x000000581f00720c */ /* 0x000fe40003f24270 */
[----:B------:R-:W-:Y:S02]  /*5b50*/  FMNMX3.FTZ R7, R7, R192, R174, !PT ;  /* 0x000000c007077276 */ /* 0x000fe400078100ae */
[----:B------:R-:W-:Y:S02]  /*5b60*/  FSEL R186, R6, -INF , !P5 ;  /* 0xff80000006ba7808 */ /* 0x000fe40006800000 */
[----:B------:R-:W-:Y:S02]  /*5b70*/  FMNMX3.FTZ R5, R5, R240, R238, !PT ;  /* 0x000000f005057276 */ /* 0x000fe400078100ee */
[----:B------:R-:W-:-:S02]  /*5b80*/  ISETP.GE.AND P5, PT, R88, R236, PT ;  /* 0x000000ec5800720c */ /* 0x000fc40003fa6270 */
[----:B------:R-:W-:Y:S02]  /*5b90*/  ISETP.GT.AND P4, PT, R31, R92, PT ;  /* 0x0000005c1f00720c */ /* 0x000fe40003f84270 */
[----:B------:R-:W-:Y:S02]  /*5ba0*/  FSEL R13, R13, -INF , !P1 ;  /* 0xff8000000d0d7808 */ /* 0x000fe40004800000 */
[----:B------:R-:W-:Y:S02]  /*5bb0*/  ISETP.GT.AND P1, PT, R31, R98, PT ;  /* 0x000000621f00720c */ /* 0x000fe40003f24270 */
[----:B------:R-:W-:Y:S02]  /*5bc0*/  FMNMX3.FTZ R7, R7, R172, R170, !PT ;  /* 0x000000ac07077276 */ /* 0x000fe400078100aa */
[----:B------:R-:W-:Y:S02]  /*5bd0*/  FMNMX3.FTZ R5, R5, R214, R190, !PT ;  /* 0x000000d605057276 */ /* 0x000fe400078100be */
[----:B------:R-:W-:-:S02]  /*5be0*/  FSEL R166, R13, -INF , !P5 ;  /* 0xff8000000da67808 */ /* 0x000fc40006800000 */
[----:B------:R-:W-:Y:S02]  /*5bf0*/  FSEL R9, R9, -INF , !P4 ;  /* 0xff80000009097808 */ /* 0x000fe40006000000 */
[-C--:B------:R-:W-:Y:S02]  /*5c00*/  ISETP.GE.AND P6, PT, R92, R236.reuse, PT ;  /* 0x000000ec5c00720c */ /* 0x080fe40003fc6270 */
[----:B------:R-:W-:Y:S02]  /*5c10*/  ISETP.GE.AND P5, PT, R98, R236, PT ;  /* 0x000000ec6200720c */ /* 0x000fe40003fa6270 */
[----:B------:R-:W-:Y:S02]  /*5c20*/  ISETP.GT.AND P4, PT, R31, R102, PT ;  /* 0x000000661f00720c */ /* 0x000fe40003f84270 */
[----:B------:R-:W-:Y:S02]  /*5c30*/  FSEL R15, R15, -INF , !P1 ;  /* 0xff8000000f0f7808 */ /* 0x000fe40004800000 */
[----:B------:R-:W-:-:S02]  /*5c40*/  ISETP.GT.AND P1, PT, R31, R106, PT ;  /* 0x0000006a1f00720c */ /* 0x000fc40003f24270 */
[----:B------:R-:W-:Y:S02]  /*5c50*/  FMNMX3.FTZ R7, R7, R168, R158, !PT ;  /* 0x000000a807077276 */ /* 0x000fe4000781009e */
[----:B------:R-:W-:Y:S02]  /*5c60*/  FMNMX3.FTZ R5, R5, R188, R186, !PT ;  /* 0x000000bc05057276 */ /* 0x000fe400078100ba */
[----:B------:R-:W-:Y:S02]  /*5c70*/  FSEL R164, R9, -INF , !P6 ;  /* 0xff80000009a47808 */ /* 0x000fe40007000000 */
[----:B------:R-:W-:Y:S02]  /*5c80*/  FSEL R162, R15, -INF , !P5 ;  /* 0xff8000000fa27808 */ /* 0x000fe40006800000 */
[----:B------:R-:W-:Y:S02]  /*5c90*/  FSEL R11, R11, -INF , !P4 ;  /* 0xff8000000b0b7808 */ /* 0x000fe40006000000 */
[----:B------:R-:W-:-:S02]  /*5ca0*/  ISETP.GE.AND P6, PT, R102, R236, PT ;  /* 0x000000ec6600720c */ /* 0x000fc40003fc6270 */
[----:B------:R-:W-:Y:S02]  /*5cb0*/  ISETP.GE.AND P5, PT, R106, R236, PT ;  /* 0x000000ec6a00720c */ /* 0x000fe40003fa6270 */
[----:B------:R-:W-:Y:S02]  /*5cc0*/  ISETP.GT.AND P4, PT, R31, R110, PT ;  /* 0x0000006e1f00720c */ /* 0x000fe40003f84270 */
[----:B------:R-:W-:Y:S02]  /*5cd0*/  FSEL R19, R19, -INF , !P1 ;  /* 0xff80000013137808 */ /* 0x000fe40004800000 */
[----:B------:R-:W-:Y:S02]  /*5ce0*/  FMNMX3.FTZ R7, R7, R156, R154, !PT ;  /* 0x0000009c07077276 */ /* 0x000fe4000781009a */
[----:B------:R-:W-:Y:S02]  /*5cf0*/  ISETP.GT.AND P1, PT, R31, R112, PT ;  /* 0x000000701f00720c */ /* 0x000fe40003f24270 */
[----:B------:R-:W-:-:S02]  /*5d00*/  FMNMX3.FTZ R5, R5, R184, R166, !PT ;  /* 0x000000b805057276 */ /* 0x000fc400078100a6 */
[----:B------:R-:W-:Y:S02]  /*5d10*/  FSEL R160, R11, -INF , !P6 ;  /* 0xff8000000ba07808 */ /* 0x000fe40007000000 */
[----:B------:R-:W-:Y:S02]  /*5d20*/  FSEL R150, R19, -INF , !P5 ;  /* 0xff80000013967808 */ /* 0x000fe40006800000 */
[----:B------:R-:W-:Y:S02]  /*5d30*/  FSEL R17, R17, -INF , !P4 ;  /* 0xff80000011117808 */ /* 0x000fe40006000000 */
[----:B------:R-:W-:Y:S02]  /*5d40*/  FMNMX.FTZ R4, R152, R7, !PT ;  /* 0x0000000798047209 */ /* 0x000fe40007810000 */
[-C--:B------:R-:W-:Y:S02]  /*5d50*/  ISETP.GE.AND P6, PT, R110, R236.reuse, PT ;  /* 0x000000ec6e00720c */ /* 0x080fe40003fc6270 */
[----:B------:R-:W-:-:S02]  /*5d60*/  ISETP.GE.AND P5, PT, R112, R236, PT ;  /* 0x000000ec7000720c */ /* 0x000fc40003fa6270 */
[----:B------:R-:W-:Y:S02]  /*5d70*/  ISETP.GT.AND P4, PT, R31, R114, PT ;  /* 0x000000721f00720c */ /* 0x000fe40003f84270 */
[----:B------:R-:W-:Y:S02]  /*5d80*/  FSEL R29, R29, -INF , !P1 ;  /* 0xff8000001d1d7808 */ /* 0x000fe40004800000 */
[----:B------:R-:W-:Y:S02]  /*5d90*/  FMNMX3.FTZ R7, R5, R164, R162, !PT ;  /* 0x000000a405077276 */ /* 0x000fe400078100a2 */
[----:B------:R-:W-:Y:S02]  /*5da0*/  ISETP.GE.AND P1, PT, R114, R236, PT ;  /* 0x000000ec7200720c */ /* 0x000fe40003f26270 */
[----:B------:R-:W-:Y:S02]  /*5db0*/  FSEL R0, R0, -INF , !P4 ;  /* 0xff80000000007808 */ /* 0x000fe40006000000 */
[----:B------:R-:W-:-:S02]  /*5dc0*/  FSEL R148, R17, -INF , !P6 ;  /* 0xff80000011947808 */ /* 0x000fc40007000000 */
[----:B------:R-:W-:Y:S02]  /*5dd0*/  FSEL R146, R29, -INF , !P5 ;  /* 0xff8000001d927808 */ /* 0x000fe40006800000 */
[----:B------:R-:W-:Y:S02]  /*5de0*/  FMNMX3.FTZ R7, R7, R160, R150, !PT ;  /* 0x000000a007077276 */ /* 0x000fe40007810096 */
[----:B------:R-:W-:Y:S02]  /*5df0*/  FSEL R144, R0, -INF , !P1 ;  /* 0xff80000000907808 */ /* 0x000fe40004800000 */
[----:B------:R-:W-:Y:S01]  /*5e00*/  FMNMX3.FTZ R7, R7, R148, R146, !PT ;  /* 0x0000009407077276 */ /* 0x000fe20007810092 */
[----:B------:R-:W1:Y:S03]  /*5e10*/  SHFL.BFLY PT, R5, R4, 0x2, 0x1f ;  /* 0x0c401f0004057f89 */ /* 0x000e6600000e0000 */
[----:B------:R-:W-:-:S05]  /*5e20*/  FMNMX.FTZ R7, R144, R7, !PT ;  /* 0x0000000790077209 */ /* 0x000fca0007810000 */
[----:B------:R-:W2:Y:S01]  /*5e30*/  SHFL.BFLY PT, R6, R7, 0x2, 0x1f ;  /* 0x0c401f0007067f89 */ /* 0x000ea200000e0000 */
[----:B------:R-:W-:Y:S02]  /*5e40*/  LOP3.LUT R0, R43, 0x200, R116, 0xf8, !PT ;  /* 0x000002002b007812 */ /* 0x000fe400078ef874 */
[----:B-1----:R-:W-:-:S05]  /*5e50*/  FMNMX.FTZ R5, R4, R5, !PT ;  /* 0x0000000504057209 */ /* 0x002fca0007810000 */
[----:B------:R-:W1:Y:S01]  /*5e60*/  SHFL.BFLY PT, R134, R5, 0x1, 0x1f ;  /* 0x0c201f0005867f89 */ /* 0x000e6200000e0000 */
[----:B--2---:R-:W-:-:S05]  /*5e70*/  FMNMX.FTZ R6, R7, R6, !PT ;  /* 0x0000000607067209 */ /* 0x004fca0007810000 */
[----:B------:R-:W2:Y:S01]  /*5e80*/  SHFL.BFLY PT, R133, R6, 0x1, 0x1f ;  /* 0x0c201f0006857f89 */ /* 0x000ea200000e0000 */
[----:B------:R-:W-:-:S04]  /*5e90*/  IMAD R64, R0, 0x2, R213 ;  /* 0x0000000200407824 */ /* 0x000fc800078e02d5 */
[C---:B------:R-:W-:Y:S01]  /*5ea0*/  VIADD R4, R64.reuse, 0xc000 ;  /* 0x0000c00040047836 */ /* 0x040fe20000000000 */
[----:B------:R-:W-:Y:S01]  /*5eb0*/  LDSM.16.MT88.4 R124, [R64+0xc000] ;  /* 0x00c00000407c783b */ /* 0x000fe20000004200 */
[----:B------:R-:W-:Y:S02]  /*5ec0*/  VIADD R47, R64, 0xc040 ;  /* 0x0000c040402f7836 */ /* 0x000fe40000000000 */
[----:B------:R-:W-:Y:S01]  /*5ed0*/  @P2 VIADD R47, R4, 0xffffffc0 ;  /* 0xffffffc0042f2836 */ /* 0x000fe20000000000 */
[----:B------:R-:W-:Y:S01]  /*5ee0*/  LDSM.16.MT88.4 R92, [R64+0x10000] ;  /* 0x01000000405c783b */ /* 0x000fe20000004200 */
[C---:B------:R-:W-:Y:S02]  /*5ef0*/  IMAD.IADD R143, R42.reuse, 0x1, R64 ;  /* 0x000000012a8f7824 */ /* 0x040fe400078e0240 */
[----:B------:R-:W-:Y:S01]  /*5f00*/  IMAD.IADD R42, R42, 0x1, R47 ;  /* 0x000000012a2a7824 */ /* 0x000fe200078e022f */
[----:B------:R-:W-:Y:S01]  /*5f10*/  LDSM.16.MT88.4 R108, [R47] ;  /* 0x000000002f6c783b */ /* 0x000fe20000004200 */
[----:B-1----:R-:W-:-:S03]  /*5f20*/  FMNMX.FTZ R134, R5, R134, !PT ;  /* 0x0000008605867209 */ /* 0x002fc60007810000 */
[----:B------:R-:W1:Y:S01]  /*5f30*/  LDSM.16.MT88.4 R100, [R42] ;  /* 0x000000002a64783b */ /* 0x000e620000004200 */
[----:B------:R-:W-:Y:S01]  /*5f40*/  FSETP.NEU.FTZ.AND P1, PT, R134, -INF , PT ;  /* 0xff8000008600780b */ /* 0x000fe20003f3d000 */
[----:B---3--:R-:W-:Y:S02]  /*5f50*/  FMUL.FTZ R145, R142, R134 ;  /* 0x000000868e917220 */ /* 0x008fe40000410000 */
[----:B------:R-:W3:Y:S01]  /*5f60*/  LDSM.16.MT88.4 R116, [R143+0xc000] ;  /* 0x00c000008f74783b */ /* 0x000ee20000004200 */
[----:B--2---:R-:W-:Y:S02]  /*5f70*/  FMNMX.FTZ R133, R6, R133, !PT ;  /* 0x0000008506857209 */ /* 0x004fe40007810000 */
[----:B------:R-:W-:Y:S01]  /*5f80*/  FSEL R145, R145, RZ, P1 ;  /* 0x000000ff91917208 */ /* 0x000fe20000800000 */
[----:B------:R-:W2:Y:S01]  /*5f90*/  LDSM.16.MT88.4 R84, [R143+0x10000] ;  /* 0x010000008f54783b */ /* 0x000ea20000004200 */
[----:B------:R-:W-:Y:S01]  /*5fa0*/  FSETP.NEU.FTZ.AND P1, PT, R133, -INF , PT ;  /* 0xff8000008500780b */ /* 0x000fe20003f3d000 */
[----:B------:R-:W-:-:S02]  /*5fb0*/  FMUL.FTZ R141, R142, R133 ;  /* 0x000000858e8d7220 */ /* 0x000fc40000410000 */
[----:B------:R-:W4:Y:S03]  /*5fc0*/  LDSM.16.MT88.4 R76, [R47+0x4000] ;  /* 0x004000002f4c783b */ /* 0x000f260000004200 */
[----:B------:R-:W-:Y:S01]  /*5fd0*/  FSEL R141, R141, RZ, P1 ;  /* 0x000000ff8d8d7208 */ /* 0x000fe20000800000 */
[----:B------:R-:W5:Y:S01]  /*5fe0*/  LDSM.16.MT88.4 R4, [R42+0x4000] ;  /* 0x004000002a04783b */ /* 0x000f620000004200 */
        /* <DEDUP_REMOVED lines=18> */
[----:B------:R-:W3:Y:S01]  /*6110*/  MUFU.EX2 R62, R62 ;  /* 0x0000003e003e7308 */ /* 0x000ee20000000800 */
[-CC-:B------:R-:W-:Y:S01]  /*6120*/  FFMA.FTZ R53, R14, R142.reuse, -R141.reuse ;  /* 0x0000008e0e357223 */ /* 0x180fe2000001088d */
[----:B------:R-:W-:Y:S01]  /*6130*/  FFMA.FTZ R52, R12, R142, -R141 ;  /* 0x0000008e0c347223 */ /* 0x000fe2000001088d */
[----:B------:R-:W5:Y:S01]  /*6140*/  LDSM.16.MT88.4 R16, [R64+0x10800] ;  /* 0x010800004010783b */ /* 0x000f620000004200 */
[----:B------:R-:W-:Y:S03]  /*6150*/  MUFU.EX2 R66, R66 ;  /* 0x0000004200427308 */ /* 0x000fe60000000800 */
[----:B------:R-:W5:Y:S01]  /*6160*/  LDSM.16.MT88.4 R32, [R143+0xc800] ;  /* 0x00c800008f20783b */ /* 0x000f620000004200 */
[----:B------:R-:W2:Y:S03]  /*6170*/  MUFU.EX2 R65, R65 ;  /* 0x0000004100417308 */ /* 0x000ea60000000800 */
[----:B------:R-:W-:Y:S01]  /*6180*/  LDSM.16.MT88.4 R28, [R143+0x10800] ;  /* 0x010800008f1c783b */ /* 0x000fe20000004200 */
[----:B------:R-:W-:Y:S04]  /*6190*/  MUFU.EX2 R61, R61 ;  /* 0x0000003d003d7308 */ /* 0x000fe80000000800 */
[----:B------:R-:W4:Y:S01]  /*61a0*/  MUFU.EX2 R60, R60 ;  /* 0x0000003c003c7308 */ /* 0x000f220000000800 */
[----:B-1----:R-:W-:Y:S01]  /*61b0*/  F2FP.BF16.F32.PACK_AB R68, R67, R132 ;  /* 0x000000844344723e */ /* 0x002fe200000010ff */
[----:B------:R-:W1:Y:S01]  /*61c0*/  LDSM.16.MT88.4 R12, [R47+0x4800] ;  /* 0x004800002f0c783b */ /* 0x000e620000004200 */
[----:B---3--:R-:W-:-:S02]  /*61d0*/  F2FP.BF16.F32.PACK_AB R70, R62, R63 ;  /* 0x0000003f3e46723e */ /* 0x008fc400000010ff */
[----:B--2---:R-:W-:Y:S01]  /*61e0*/  F2FP.BF16.F32.PACK_AB R69, R65, R66 ;  /* 0x000000424145723e */ /* 0x004fe200000010ff */
        /* <DEDUP_REMOVED lines=34> */
[----:B------:R-:W-:Y:S01]  /*6410*/  HMMA.16816.F32.BF16 R96, R4, R16, R96 ;  /* 0x000000100460723c */ /* 0x000fe20000041860 */
[-CC-:B------:R-:W-:Y:S01]  /*6420*/  FFMA.FTZ R16, R50, R142.reuse, -R145.reuse ;  /* 0x0000008e32107223 */ /* 0x180fe20000010891 */
[----:B------:R-:W-:-:S06]  /*6430*/  FFMA.FTZ R50, R51, R142, -R145 ;  /* 0x0000008e33327223 */ /* 0x000fcc0000010891 */
[C---:B------:R-:W-:Y:S01]  /*6440*/  HMMA.16816.F32.BF16 R120, R4.reuse, R32, R120 ;  /* 0x000000200478723c */ /* 0x040fe20000041878 */
[----:B------:R3:W-:Y:S07]  /*6450*/  MUFU.EX2 R51, R16 ;  /* 0x0000001000337308 */ /* 0x0007ee0000000800 */
[C---:B------:R-:W-:Y:S01]  /*6460*/  HMMA.16816.F32.BF16 R116, R4.reuse, R34, R116 ;  /* 0x000000220474723c */ /* 0x040fe20000041874 */
[----:B------:R-:W4:Y:S07]  /*6470*/  LDSM.16.MT88.4 R32, [R143+0xd000] ;  /* 0x00d000008f20783b */ /* 0x000f2e0000004200 */
[C---:B-1----:R-:W-:Y:S08]  /*6480*/  HMMA.16816.F32.BF16 R80, R4.reuse, R12, R80 ;  /* 0x0000000c0450723c */ /* 0x042ff00000041850 */
[C---:B------:R-:W-:Y:S01]  /*6490*/  HMMA.16816.F32.BF16 R76, R4.reuse, R14, R76 ;  /* 0x0000000e044c723c */ /* 0x040fe2000004184c */
[----:B------:R-:W1:Y:S07]  /*64a0*/  LDSM.16.MT88.4 R12, [R64+0x11000] ;  /* 0x01100000400c783b */ /* 0x000e6e0000004200 */
[C---:B------:R-:W-:Y:S01]  /*64b0*/  HMMA.16816.F32.BF16 R92, R4.reuse, R18, R92 ;  /* 0x00000012045c723c */ /* 0x040fe2000004185c */
[----:B---3--:R-:W3:Y:S01]  /*64c0*/  LDSM.16.MT88.4 R16, [R42+0x1000] ;  /* 0x001000002a10783b */ /* 0x008ee20000004200 */
[-CC-:B------:R-:W-:Y:S01]  /*64d0*/  FFMA.FTZ R46, R37, R142.reuse, -R145.reuse ;  /* 0x0000008e252e7223 */ /* 0x180fe20000010891 */
[-C--:B------:R-:W-:Y:S01]  /*64e0*/  FFMA.FTZ R45, R38, R142.reuse, -R145 ;  /* 0x0000008e262d7223 */ /* 0x080fe20000010891 */
[-CC-:B------:R-:W-:Y:S01]  /*64f0*/  FFMA.FTZ R49, R39, R142.reuse, -R141.reuse ;  /* 0x0000008e27317223 */ /* 0x180fe2000001088d */
[-CC-:B------:R-:W-:Y:S01]  /*6500*/  FFMA.FTZ R48, R48, R142.reuse, -R141.reuse ;  /* 0x0000008e30307223 */ /* 0x180fe2000001088d */
[-CC-:B------:R-:W-:Y:S01]  /*6510*/  FFMA.FTZ R44, R44, R142.reuse, -R141.reuse ;  /* 0x0000008e2c2c7223 */ /* 0x180fe2000001088d */
[----:B------:R-:W-:Y:S01]  /*6520*/  FFMA.FTZ R43, R36, R142, -R141 ;  /* 0x0000008e242b7223 */ /* 0x000fe2000001088d */
[C---:B--2---:R-:W-:Y:S01]  /*6530*/  HMMA.16816.F32.BF16 R72, R4.reuse, R8, R72 ;  /* 0x000000080448723c */ /* 0x044fe20000041848 */
[----:B------:R-:W2:Y:S01]  /*6540*/  MUFU.EX2 R50, R50 ;  /* 0x0000003200327308 */ /* 0x000ea20000000800 */
[----:B------:R-:W-:Y:S06]  /*6550*/  LDSM.16.MT88.4 R36, [R42+0x5000] ;  /* 0x005000002a24783b */ /* 0x000fec0000004200 */
[C---:B------:R-:W-:Y:S01]  /*6560*/  HMMA.16816.F32.BF16 R68, R4.reuse, R10, R68 ;  /* 0x0000000a0444723c */ /* 0x040fe20000041844 */
[----:B------:R-:W5:Y:S01]  /*6570*/  LDSM.16.MT88.4 R8, [R47+0x5000] ;  /* 0x005000002f08783b */ /* 0x000f620000004200 */
[----:B------:R-:W-:Y:S04]  /*6580*/  MUFU.EX2 R46, R46 ;  /* 0x0000002e002e7308 */ /* 0x000fe80000000800 */
[----:B------:R-:W4:Y:S04]  /*6590*/  MUFU.EX2 R45, R45 ;  /* 0x0000002d002d7308 */ /* 0x000f280000000800 */
[----:B------:R-:W-:Y:S04]  /*65a0*/  MUFU.EX2 R49, R49 ;  /* 0x0000003100317308 */ /* 0x000fe80000000800 */
[----:B------:R-:W1:Y:S04]  /*65b0*/  MUFU.EX2 R48, R48 ;  /* 0x0000003000307308 */ /* 0x000e680000000800 */
[----:B------:R-:W-:Y:S04]  /*65c0*/  MUFU.EX2 R44, R44 ;  /* 0x0000002c002c7308 */ /* 0x000fe80000000800 */
[----:B------:R-:W3:Y:S01]  /*65d0*/  MUFU.EX2 R43, R43 ;  /* 0x0000002b002b7308 */ /* 0x000ee20000000800 */
        /* <DEDUP_REMOVED lines=9> */
[----:B--2---:R-:W-:-:S02]  /*6670*/  F2FP.BF16.F32.PACK_AB R4, R50, R51 ;  /* 0x000000333204723e */ /* 0x004fc400000010ff */
[----:B----4-:R-:W-:Y:S02]  /*6680*/  F2FP.BF16.F32.PACK_AB R6, R45, R46 ;  /* 0x0000002e2d06723e */ /* 0x010fe400000010ff */
[----:B-1----:R-:W-:Y:S02]  /*6690*/  F2FP.BF16.F32.PACK_AB R5, R48, R49 ;  /* 0x000000313005723e */ /* 0x002fe400000010ff */
[----:B---3--:R-:W-:-:S07]  /*66a0*/  F2FP.BF16.F32.PACK_AB R7, R43, R44 ;  /* 0x0000002c2b07723e */ /* 0x008fce00000010ff */
[C---:B------:R-:W-:Y:S08]  /*66b0*/  HMMA.16816.F32.BF16 R120, R4.reuse, R32, R120 ;  /* 0x000000200478723c */ /* 0x040ff00000041878 */
[C---:B------:R-:W-:Y:S01]  /*66c0*/  HMMA.16816.F32.BF16 R116, R4.reuse, R34, R116 ;  /* 0x000000220474723c */ /* 0x040fe20000041874 */
[----:B------:R-:W1:Y:S07]  /*66d0*/  LDSM.16.MT88.4 R32, [R143+0xd800] ;  /* 0x00d800008f20783b */ /* 0x000e6e0000004200 */
[----:B------:R-:W-:Y:S01]  /*66e0*/  HMMA.16816.F32.BF16 R96, R4, R12, R96 ;  /* 0x0000000c0460723c */ /* 0x000fe20000041860 */
[-CC-:B------:R-:W-:Y:S01]  /*66f0*/  FFMA.FTZ R13, R147, R142.reuse, -R145.reuse ;  /* 0x0000008e930d7223 */ /* 0x180fe20000010891 */
[----:B------:R-:W-:-:S03]  /*6700*/  FFMA.FTZ R12, R178, R142, -R145 ;  /* 0x0000008eb20c7223 */ /* 0x000fc60000010891 */
[----:B------:R-:W-:Y:S03]  /*6710*/  MUFU.EX2 R178, R13 ;  /* 0x0000000d00b27308 */ /* 0x000fe60000000800 */
[C---:B------:R-:W-:Y:S01]  /*6720*/  HMMA.16816.F32.BF16 R104, R4.reuse, R16, R104 ;  /* 0x000000100468723c */ /* 0x040fe20000041868 */
[-CC-:B------:R-:W-:Y:S01]  /*6730*/  FFMA.FTZ R16, R149, R142.reuse, -R145.reuse ;  /* 0x0000008e95107223 */ /* 0x180fe20000010891 */
[-C--:B------:R-:W-:Y:S02]  /*6740*/  FFMA.FTZ R149, R176, R142.reuse, -R145 ;  /* 0x0000008eb0957223 */ /* 0x080fe40000010891 */
[----:B------:R2:W-:Y:S04]  /*6750*/  MUFU.EX2 R176, R12 ;  /* 0x0000000c00b07308 */ /* 0x0005e80000000800 */
[----:B------:R-:W-:Y:S01]  /*6760*/  HMMA.16816.F32.BF16 R92, R4, R14, R92 ;  /* 0x0000000e045c723c */ /* 0x000fe2000004185c */
[-CC-:B------:R-:W-:Y:S01]  /*6770*/  FFMA.FTZ R153, R180, R142.reuse, -R141.reuse ;  /* 0x0000008eb4997223 */ /* 0x180fe2000001088d */
[-CC-:B------:R-:W-:Y:S01]  /*6780*/  FFMA.FTZ R151, R250, R142.reuse, -R141.reuse ;  /* 0x0000008efa977223 */ /* 0x180fe2000001088d */
[-CC-:B------:R-:W-:Y:S01]  /*6790*/  FFMA.FTZ R182, R182, R142.reuse, -R141.reuse ;  /* 0x0000008eb6b67223 */ /* 0x180fe2000001088d */
[----:B--2---:R-:W2:Y:S01]  /*67a0*/  LDSM.16.MT88.4 R12, [R64+0x11800] ;  /* 0x01180000400c783b */ /* 0x004ea20000004200 */
[----:B------:R-:W-:-:S03]  /*67b0*/  FFMA.FTZ R252, R252, R142, -R141 ;  /* 0x0000008efcfc7223 */ /* 0x000fc6000001088d */
[C---:B-----5:R-:W-:Y:S01]  /*67c0*/  HMMA.16816.F32.BF16 R80, R4.reuse, R8, R80 ;  /* 0x000000080450723c */ /* 0x060fe20000041850 */
[----:B------:R3:W4:Y:S07]  /*67d0*/  MUFU.EX2 R147, R16 ;  /* 0x0000001000937308 */ /* 0x00072e0000000800 */
[C---:B------:R-:W-:Y:S01]  /*67e0*/  HMMA.16816.F32.BF16 R76, R4.reuse, R10, R76 ;  /* 0x0000000a044c723c */ /* 0x040fe2000004184c */
[----:B------:R-:W5:Y:S01]  /*67f0*/  LDSM.16.MT88.4 R8, [R47+0x5800] ;  /* 0x005800002f08783b */ /* 0x000f620000004200 */
[----:B------:R-:W1:Y:S04]  /*6800*/  MUFU.EX2 R149, R149 ;  /* 0x0000009500957308 */ /* 0x000e680000000800 */
[----:B------:R-:W-:Y:S04]  /*6810*/  MUFU.EX2 R180, R252 ;  /* 0x000000fc00b47308 */ /* 0x000fe80000000800 */
[----:B------:R-:W1:Y:S04]  /*6820*/  MUFU.EX2 R153, R153 ;  /* 0x0000009900997308 */ /* 0x000e680000000800 */
[----:B------:R-:W-:Y:S04]  /*6830*/  MUFU.EX2 R151, R151 ;  /* 0x0000009700977308 */ /* 0x000fe80000000800 */
[----:B------:R-:W2:Y:S01]  /*6840*/  MUFU.EX2 R182, R182 ;  /* 0x000000b600b67308 */ /* 0x000ea20000000800 */
[C---:B------:R-:W-:Y:S01]  /*6850*/  HMMA.16816.F32.BF16 R100, R4.reuse, R18, R100 ;  /* 0x000000120464723c */ /* 0x040fe20000041864 */
[----:B---3--:R-:W3:Y:S07]  /*6860*/  LDSM.16.MT88.4 R16, [R42+0x1800] ;  /* 0x001800002a10783b */ /* 0x008eee0000004200 */
        /* <DEDUP_REMOVED lines=12> */
[----:B-1----:R-:W-:Y:S02]  /*6930*/  F2FP.BF16.F32.PACK_AB R6, R149, R176 ;  /* 0x000000b09506723e */ /* 0x002fe400000010ff */
[----:B------:R-:W-:Y:S02]  /*6940*/  F2FP.BF16.F32.PACK_AB R5, R153, R180 ;  /* 0x000000b49905723e */ /* 0x000fe400000010ff */
        /* <DEDUP_REMOVED lines=8> */
[----:B-----5:R-:W-:Y:S01]  /*69d0*/  HMMA.16816.F32.BF16 R80, R4, R8, R80 ;  /* 0x000000080450723c */ /* 0x020fe20000041850 */
[-C--:B------:R-:W-:Y:S01]  /*69e0*/  FFMA.FTZ R157, R196, R142.reuse, -R145 ;  /* 0x0000008ec49d7223 */ /* 0x080fe20000010891 */
[----:B------:R-:W-:-:S06]  /*69f0*/  FFMA.FTZ R161, R244, R142, -R141 ;  /* 0x0000008ef4a17223 */ /* 0x000fcc000001088d */
[C---:B------:R-:W-:Y:S01]  /*6a00*/  HMMA.16816.F32.BF16 R76, R4.reuse, R10, R76 ;  /* 0x0000000a044c723c */ /* 0x040fe2000004184c */
[----:B------:R-:W4:Y:S01]  /*6a10*/  LDSM.16.MT88.4 R8, [R64+0x12000] ;  /* 0x012000004008783b */ /* 0x000f220000004200 */
[-C--:B------:R-:W-:Y:S01]  /*6a20*/  FFMA.FTZ R163, R214, R142.reuse, -R141 ;  /* 0x0000008ed6a37223 */ /* 0x080fe2000001088d */
[-CC-:B------:R-:W-:Y:S01]  /*6a30*/  FFMA.FTZ R248, R248, R142.reuse, -R145.reuse ;  /* 0x0000008ef8f87223 */ /* 0x180fe20000010891 */
[-C--:B------:R-:W-:Y:S01]  /*6a40*/  FFMA.FTZ R246, R246, R142.reuse, -R145 ;  /* 0x0000008ef6f67223 */ /* 0x080fe20000010891 */
[-CC-:B------:R-:W-:Y:S01]  /*6a50*/  FFMA.FTZ R240, R240, R142.reuse, -R141.reuse ;  /* 0x0000008ef0f07223 */ /* 0x180fe2000001088d */
[----:B------:R-:W-:Y:S01]  /*6a60*/  FFMA.FTZ R36, R238, R142, -R141 ;  /* 0x0000008eee247223 */ /* 0x000fe2000001088d */
[----:B------:R-:W-:Y:S01]  /*6a70*/  MUFU.EX2 R194, R248 ;  /* 0x000000f800c27308 */ /* 0x000fe20000000800 */
[C---:B---3--:R-:W-:Y:S03]  /*6a80*/  HMMA.16816.F32.BF16 R104, R4.reuse, R16, R104 ;  /* 0x000000100468723c */ /* 0x048fe60000041868 */
[----:B------:R-:W3:Y:S04]  /*6a90*/  MUFU.EX2 R155, R155 ;  /* 0x0000009b009b7308 */ /* 0x000ee80000000800 */
[----:B------:R-:W-:Y:S01]  /*6aa0*/  MUFU.EX2 R196, R246 ;  /* 0x000000f600c47308 */ /* 0x000fe20000000800 */
[C---:B------:R-:W-:Y:S01]  /*6ab0*/  HMMA.16816.F32.BF16 R100, R4.reuse, R18, R100 ;  /* 0x000000120464723c */ /* 0x040fe20000041864 */
[----:B------:R-:W-:Y:S02]  /*6ac0*/  LDSM.16.MT88.4 R16, [R47+0x2000] ;  /* 0x002000002f10783b */ /* 0x000fe40000004200 */
[----:B------:R-:W5:Y:S04]  /*6ad0*/  MUFU.EX2 R157, R157 ;  /* 0x0000009d009d7308 */ /* 0x000f680000000800 */
[----:B------:R-:W-:Y:S04]  /*6ae0*/  MUFU.EX2 R161, R161 ;  /* 0x000000a100a17308 */ /* 0x000fe80000000800 */
[----:B------:R-:W2:Y:S04]  /*6af0*/  MUFU.EX2 R238, R240 ;  /* 0x000000f000ee7308 */ /* 0x000ea80000000800 */
[----:B------:R1:W-:Y:S04]  /*6b00*/  MUFU.EX2 R214, R36 ;  /* 0x0000002400d67308 */ /* 0x0003e80000000800 */
[----:B------:R-:W4:Y:S01]  /*6b10*/  MUFU.EX2 R163, R163 ;  /* 0x000000a300a37308 */ /* 0x000f220000000800 */
        /* <DEDUP_REMOVED lines=12> */
[----:B---3--:R-:W-:Y:S01]  /*6be0*/  F2FP.BF16.F32.PACK_AB R4, R155, R194 ;  /* 0x000000c29b04723e */ /* 0x008fe200000010ff */
[--C-:B------:R-:W-:Y:S01]  /*6bf0*/  FFMA.FTZ R165, R234, R142, -R145.reuse ;  /* 0x0000008eeaa57223 */ /* 0x100fe20000010891 */
[----:B-----5:R-:W-:Y:S01]  /*6c00*/  F2FP.BF16.F32.PACK_AB R6, R157, R196 ;  /* 0x000000c49d06723e */ /* 0x020fe200000010ff */
[-C--:B------:R-:W-:Y:S01]  /*6c10*/  FFMA.FTZ R167, R198, R142.reuse, -R145 ;  /* 0x0000008ec6a77223 */ /* 0x080fe20000010891 */
[----:B--2---:R-:W-:Y:S01]  /*6c20*/  F2FP.BF16.F32.PACK_AB R5, R238, R161 ;  /* 0x000000a1ee05723e */ /* 0x004fe200000010ff */
[----:B------:R-:W-:Y:S01]  /*6c30*/  FFMA.FTZ R169, R190, R142, -R141 ;  /* 0x0000008ebea97223 */ /* 0x000fe2000001088d */
[----:B----4-:R-:W-:Y:S01]  /*6c40*/  F2FP.BF16.F32.PACK_AB R7, R163, R214 ;  /* 0x000000d6a307723e */ /* 0x010fe200000010ff */
        /* <DEDUP_REMOVED lines=10> */
[C---:B-1----:R-:W-:Y:S01]  /*6cf0*/  HMMA.16816.F32.BF16 R80, R4.reuse, R36, R80 ;  /* 0x000000240450723c */ /* 0x042fe20000041850 */
        /* <DEDUP_REMOVED lines=22> */
[C---:B------:R-:W-:Y:S08]  /*6e60*/  HMMA.16816.F32.BF16 R76, R4.reuse, R38, R76 ;  /* 0x00000026044c723c */ /* 0x040ff0000004184c */
        /* <DEDUP_REMOVED lines=26> */
[----:B------:R-:W3:Y:S04]  /*7010*/  MUFU.EX2 R171, R171 ;  /* 0x000000ab00ab7308 */ /* 0x000ee80000000800 */
[----:B------:R-:W-:Y:S02]  /*7020*/  MUFU.EX2 R39, R39 ;  /* 0x0000002700277308 */ /* 0x000fe40000000800 */
[C---:B------:R-:W-:Y:S01]  /*7030*/  HMMA.16816.F32.BF16 R92, R4.reuse, R18, R92 ;  /* 0x00000012045c723c */ /* 0x040fe2000004185c */
[----:B------:R-:W4:Y:S01]  /*7040*/  LDSM.16.MT88.4 R16, [R42+0x3000] ;  /* 0x003000002a10783b */ /* 0x000f220000004200 */
[----:B------:R-:W5:Y:S04]  /*7050*/  MUFU.EX2 R166, R170 ;  /* 0x000000aa00a67308 */ /* 0x000f680000000800 */
[----:B------:R-:W-:Y:S02]  /*7060*/  MUFU.EX2 R164, R168 ;  /* 0x000000a800a47308 */ /* 0x000fe40000000800 */
[C---:B------:R-:W-:Y:S02]  /*7070*/  HMMA.16816.F32.BF16 R80, R4.reuse, R12, R80 ;  /* 0x0000000c0450723c */ /* 0x040fe40000041850 */
[----:B------:R-:W2:Y:S04]  /*7080*/  MUFU.EX2 R173, R173 ;  /* 0x000000ad00ad7308 */ /* 0x000ea80000000800 */
[----:B------:R-:W-:Y:S02]  /*7090*/  MUFU.EX2 R160, R162 ;  /* 0x000000a200a07308 */ /* 0x000fe40000000800 */
[C---:B------:R-:W-:Y:S01]  /*70a0*/  HMMA.16816.F32.BF16 R76, R4.reuse, R14, R76 ;  /* 0x0000000e044c723c */ /* 0x040fe2000004184c */
[----:B------:R-:W4:Y:S01]  /*70b0*/  LDSM.16.MT88.4 R12, [R64+0x13000] ;  /* 0x01300000400c783b */ /* 0x000f220000004200 */
[----:B------:R-:W1:Y:S06]  /*70c0*/  MUFU.EX2 R175, R175 ;  /* 0x000000af00af7308 */ /* 0x000e6c0000000800 */
        /* <DEDUP_REMOVED lines=207> */
.L_x_5884:
        /* <DEDUP_REMOVED lines=8> */
.L_x_5885:
[----:B------:R-:W-:Y:S05]  /*7e40*/  BSYNC.RECONVERGENT B0 ;  /* 0x0000000000007941 */ /* 0x000fea0003800200 */
.L_x_5883:
[----:B------:R-:W1:Y:S01]  /*7e50*/  S2UR UR6, SR_CgaCtaId ;  /* 0x00000000000679c3 */ /* 0x000e620000008800 */
[C---:B------:R-:W-:Y:S01]  /*7e60*/  IMAD.SHL.U32 R5, R136.reuse, 0x20, RZ ;  /* 0x0000002088057824 */ /* 0x040fe200078e00ff */
[----:B------:R-:W-:Y:S01]  /*7e70*/  SHF.L.U64.HI R4, R136, 0x5, R137 ;  /* 0x0000000588047819 */ /* 0x000fe20000010289 */
[----:B------:R-:W-:Y:S01]  /*7e80*/  UMOV UR7, 0x400 ;  /* 0x0000040000077882 */ /* 0x000fe20000000000 */
[----:B------:R-:W-:Y:S02]  /*7e90*/  LOP3.LUT R208, R40, 0x38, RZ, 0xc0, !PT ;  /* 0x0000003828d07812 */ /* 0x000fe400078ec0ff */
        /* <DEDUP_REMOVED lines=39> */
[----:B------:R-:W3:Y:S04]  /*8110*/  LDSM.16.M88.4 R60, [R211+0x5000] ;  /* 0x00500000d33c783b */ /* 0x000ee80000000200 */
[----:B------:R-:W4:Y:S04]  /*8120*/  LDSM.16.M88.4 R52, [R211+0x5800] ;  /* 0x00580000d334783b */ /* 0x000f280000000200 */
[----:B------:R-:W5:Y:S04]  /*8130*/  LDSM.16.M88.4 R148, [R211+0x4000] ;  /* 0x00400000d394783b */ /* 0x000f680000000200 */
[----:B------:R-:W5:Y:S04]  /*8140*/  LDSM.16.M88.4 R44, [R211+0x6000] ;  /* 0x00600000d32c783b */ /* 0x000f680000000200 */
[----:B------:R-:W5:Y:S04]  /*8150*/  LD.E R132, desc[UR4][R2.64+0x18c] ;  /* 0x00018c0402847980 */ /* 0x000f68000c101900 */
[----:B-1----:R-:W-:Y:S04]  /*8160*/  LDSM.16.M88.4 R8, [R207] ;  /* 0x00000000cf08783b */ /* 0x002fe80000000200 */
[----:B------:R-:W1:Y:S04]  /*8170*/  LDSM.16.M88.4 R20, [R204+0x5000] ;  /* 0x00500000cc14783b */ /* 0x000e680000000200 */
[----:B--2---:R-:W2:Y:S04]  /*8180*/  LDSM.16.M88.4 R16, [R204+0x5800] ;  /* 0x00580000cc10783b */ /* 0x004ea80000000200 */
[----:B------:R-:W2:Y:S04]  /*8190*/  LDSM.16.M88.4 R140, [R211+0x4800] ;  /* 0x00480000d38c783b */ /* 0x000ea80000000200 */
[----:B------:R-:W2:Y:S04]  /*81a0*/  LDSM.16.M88.4 R160, [R204+0x4000] ;  /* 0x00400000cca0783b */ /* 0x000ea80000000200 */
[----:B------:R-:W2:Y:S01]  /*81b0*/  LDSM.16.M88.4 R4, [R204+0x6000] ;  /* 0x00600000cc04783b */ /* 0x000ea20000000200 */
[C---:B---3--:R-:W-:Y:S03]  /*81c0*/  HMMA.16816.F32.BF16 R64, R184.reuse, R60, RZ ;  /* 0x0000003cb840723c */ /* 0x048fe600000418ff */
[----:B------:R-:W3:Y:S04]  /*81d0*/  LDSM.16.M88.4 R36, [R211+0x6800] ;  /* 0x00680000d324783b */ /* 0x000ee80000000200 */
[----:B------:R-:W3:Y:S01]  /*81e0*/  LDSM.16.M88.4 R28, [R211+0x7000] ;  /* 0x00700000d31c783b */ /* 0x000ee20000000200 */
[C---:B----4-:R-:W-:Y:S03]  /*81f0*/  HMMA.16816.F32.BF16 R56, R184.reuse, R52, RZ ;  /* 0x00000034b838723c */ /* 0x050fe600000418ff */
[----:B------:R-:W4:Y:S04]  /*8200*/  LDSM.16.M88.4 R164, [R211+0x7800] ;  /* 0x00780000d3a4783b */ /* 0x000f280000000200 */
[----:B------:R-:W4:Y:S01]  /*8210*/  LDSM.16.M88.4 R152, [R204+0x4800] ;  /* 0x00480000cc98783b */ /* 0x000f220000000200 */
[C---:B-----5:R-:W-:Y:S03]  /*8220*/  HMMA.16816.F32.BF16 R12, R184.reuse, R148, RZ ;  /* 0x00000094b80c723c */ /* 0x060fe600000418ff */
[----:B------:R-:W-:Y:S04]  /*8230*/  LDSM.16.M88.4 R156, [R204+0x6800] ;  /* 0x00680000cc9c783b */ /* 0x000fe80000000200 */
        /* <DEDUP_REMOVED lines=12> */
[----:B------:R-:W-:Y:S08]  /*8300*/  HMMA.16816.F32.BF16 R44, R184, R46, RZ ;  /* 0x0000002eb82c723c */ /* 0x000ff000000418ff */
[C---:B-1----:R-:W-:Y:S08]  /*8310*/  HMMA.16816.F32.BF16 R64, R8.reuse, R20, R64 ;  /* 0x000000140840723c */ /* 0x042ff00000041840 */
[C---:B------:R-:W-:Y:S01]  /*8320*/  HMMA.16816.F32.BF16 R60, R8.reuse, R22, R60 ;  /* 0x00000016083c723c */ /* 0x040fe2000004183c */
[----:B------:R-:W1:Y:S07]  /*8330*/  LDSM.16.M88.4 R20, [R204+0x7000] ;  /* 0x00700000cc14783b */ /* 0x000e6e0000000200 */
[C---:B--2---:R-:W-:Y:S08]  /*8340*/  HMMA.16816.F32.BF16 R56, R8.reuse, R16, R56 ;  /* 0x000000100838723c */ /* 0x044ff00000041838 */
[----:B------:R-:W-:Y:S01]  /*8350*/  HMMA.16816.F32.BF16 R52, R8, R18, R52 ;  /* 0x000000120834723c */ /* 0x000fe20000041834 */
[----:B------:R-:W2:Y:S07]  /*8360*/  LDSM.16.M88.4 R16, [R204+0x7800] ;  /* 0x00780000cc10783b */ /* 0x000eae0000000200 */
[----:B------:R-:W-:Y:S08]  /*8370*/  HMMA.16816.F32.BF16 R144, R184, R140, RZ ;  /* 0x0000008cb890723c */ /* 0x000ff000000418ff */
[C---:B------:R-:W-:Y:S08]  /*8380*/  HMMA.16816.F32.BF16 R12, R8.reuse, R160, R12 ;  /* 0x000000a0080c723c */ /* 0x040ff0000004180c */
[C---:B------:R-:W-:Y:S01]  /*8390*/  HMMA.16816.F32.BF16 R148, R8.reuse, R162, R148 ;  /* 0x000000a20894723c */ /* 0x040fe20000041894 */
[----:B------:R-:W-:Y:S07]  /*83a0*/  LDSM.16.M88.4 R160, [R206] ;  /* 0x00000000cea0783b */ /* 0x000fee0000000200 */
[C---:B------:R-:W-:Y:S08]  /*83b0*/  HMMA.16816.F32.BF16 R48, R8.reuse, R4, R48 ;  /* 0x000000040830723c */ /* 0x040ff00000041830 */
[----:B------:R-:W-:Y:S01]  /*83c0*/  HMMA.16816.F32.BF16 R44, R8, R6, R44 ;  /* 0x00000006082c723c */ /* 0x000fe2000004182c */
[----:B------:R-:W5:Y:S07]  /*83d0*/  LDSM.16.M88.4 R4, [R203+0x4800] ;  /* 0x00480000cb04783b */ /* 0x000f6e0000000200 */
[C---:B------:R-:W-:Y:S08]  /*83e0*/  HMMA.16816.F32.BF16 R140, R184.reuse, R142, RZ ;  /* 0x0000008eb88c723c */ /* 0x040ff000000418ff */
[C---:B---3--:R-:W-:Y:S08]  /*83f0*/  HMMA.16816.F32.BF16 R40, R184.reuse, R36, RZ ;  /* 0x00000024b828723c */ /* 0x048ff000000418ff */
[C---:B------:R-:W-:Y:S08]  /*8400*/  HMMA.16816.F32.BF16 R32, R184.reuse, R28, RZ ;  /* 0x0000001cb820723c */ /* 0x040ff000000418ff */
[C---:B------:R-:W-:Y:S08]  /*8410*/  HMMA.16816.F32.BF16 R36, R184.reuse, R38, RZ ;  /* 0x00000026b824723c */ /* 0x040ff000000418ff */
[C---:B------:R-:W-:Y:S08]  /*8420*/  HMMA.16816.F32.BF16 R28, R184.reuse, R30, RZ ;  /* 0x0000001eb81c723c */ /* 0x040ff000000418ff */
[C---:B----4-:R-:W-:Y:S08]  /*8430*/  HMMA.16816.F32.BF16 R24, R184.reuse, R164, RZ ;  /* 0x000000a4b818723c */ /* 0x050ff000000418ff */
[----:B------:R-:W-:Y:S01]  /*8440*/  HMMA.16816.F32.BF16 R184, R184, R166, RZ ;  /* 0x000000a6b8b8723c */ /* 0x000fe200000418ff */
[----:B------:R-:W-:Y:S07]  /*8450*/  LDSM.16.M88.4 R164, [R203+0x7800] ;  /* 0x00780000cba4783b */ /* 0x000fee0000000200 */
[C---:B------:R-:W-:Y:S08]  /*8460*/  HMMA.16816.F32.BF16 R144, R8.reuse, R152, R144 ;  /* 0x000000980890723c */ /* 0x040ff00000041890 */
        /* <DEDUP_REMOVED lines=8> */
[C---:B-----5:R-:W-:Y:S08]  /*84f0*/  HMMA.16816.F32.BF16 R144, R160.reuse, R4, R144 ;  /* 0x00000004a090723c */ /* 0x060ff00000041890 */
[----:B------:R-:W-:Y:S01]  /*8500*/  HMMA.16816.F32.BF16 R140, R160, R6, R140 ;  /* 0x00000006a08c723c */ /* 0x000fe2000004188c */
[----:B------:R-:W4:Y:S07]  /*8510*/  LDSM.16.M88.4 R4, [R202+0x4800] ;  /* 0x00480000ca04783b */ /* 0x000f2e0000000200 */
[C---:B------:R-:W-:Y:S08]  /*8520*/  HMMA.16816.F32.BF16 R40, R8.reuse, R156, R40 ;  /* 0x0000009c0828723c */ /* 0x040ff00000041828 */
        /* <DEDUP_REMOVED lines=17> */
[----:B------:R-:W-:Y:S07]  /*8640*/  LDSM.16.M88.4 R172, [R211+0x9000] ;  /* 0x00900000d3ac783b */ /* 0x000fee0000000200 */
[C---:B-----5:R-:W-:Y:S08]  /*8650*/  HMMA.16816.F32.BF16 R40, R160.reuse, R8, R40 ;  /* 0x00000008a028723c */ /* 0x060ff00000041828 */
[----:B------:R-:W-:Y:S01]  /*8660*/  HMMA.16816.F32.BF16 R36, R160, R10, R36 ;  /* 0x0000000aa024723c */ /* 0x000fe20000041824 */
[----:B------:R-:W5:Y:S07]  /*8670*/  LDSM.16.M88.4 R8, [R202+0x6800] ;  /* 0x00680000ca08783b */ /* 0x000f6e0000000200 */
[C---:B------:R-:W-:Y:S08]  /*8680*/  HMMA.16816.F32.BF16 R12, R188.reuse, R156, R12 ;  /* 0x0000009cbc0c723c */ /* 0x040ff0000004180c */
[----:B------:R-:W-:Y:S01]  /*8690*/  HMMA.16816.F32.BF16 R148, R188, R158, R148 ;  /* 0x0000009ebc94723c */ /* 0x000fe20000041894 */
[----:B------:R-:W5:Y:S07]  /*86a0*/  LDSM.16.M88.4 R156, [R211+0xb000] ;  /* 0x00b00000d39c783b */ /* 0x000f6e0000000200 */
[C---:B------:R-:W-:Y:S08]  /*86b0*/  HMMA.16816.F32.BF16 R32, R160.reuse, R168, R32 ;  /* 0x000000a8a020723c */ /* 0x040ff00000041820 */
[----:B------:R-:W-:Y:S01]  /*86c0*/  HMMA.16816.F32.BF16 R28, R160, R170, R28 ;  /* 0x000000aaa01c723c */ /* 0x000fe2000004181c */
[----:B------:R-:W-:Y:S07]  /*86d0*/  LDSM.16.M88.4 R168, [R211+0x9800] ;  /* 0x00980000d3a8783b */ /* 0x000fee0000000200 */
[C---:B---3--:R-:W-:Y:S08]  /*86e0*/  HMMA.16816.F32.BF16 R64, R188.reuse, R152, R64 ;  /* 0x00000098bc40723c */ /* 0x048ff00000041840 */
[----:B------:R-:W-:Y:S01]  /*86f0*/  HMMA.16816.F32.BF16 R60, R188, R154, R60 ;  /* 0x0000009abc3c723c */ /* 0x000fe2000004183c */
[----:B------:R-:W3:Y:S07]  /*8700*/  LDSM.16.M88.4 R152, [R211+0xb800] ;  /* 0x00b80000d398783b */ /* 0x000eee0000000200 */
[C---:B------:R-:W-:Y:S08]  /*8710*/  HMMA.16816.F32.BF16 R24, R160.reuse, R164, R24 ;  /* 0x000000a4a018723c */ /* 0x040ff00000041818 */
[----:B------:R-:W-:Y:S01]  /*8720*/  HMMA.16816.F32.BF16 R184, R160, R166, R184 ;  /* 0x000000a6a0b8723c */ /* 0x000fe200000418b8 */
[----:B------:R-:W-:Y:S04]  /*8730*/  LDSM.16.M88.4 R164, [R211+0xa000] ;  /* 0x00a00000d3a4783b */ /* 0x000fe80000000200 */
[----:B------:R-:W-:Y:S03]  /*8740*/  LDSM.16.M88.4 R160, [R211+0xa800] ;  /* 0x00a80000d3a0783b */ /* 0x000fe60000000200 */
        /* <DEDUP_REMOVED lines=10> */
[C---:B------:R-:W-:Y:S08]  /*87f0*/  HMMA.16816.F32.BF16 R184, R188.reuse, R198, R184 ;  /* 0x000000c6bcb8723c */ /* 0x040ff000000418b8 */
[C---:B-----5:R-:W-:Y:S08]  /*8800*/  HMMA.16816.F32.BF16 R40, R188.reuse, R8, R40 ;  /* 0x00000008bc28723c */ /* 0x060ff00000041828 */
[----:B------:R-:W-:Y:S01]  /*8810*/  HMMA.16816.F32.BF16 R36, R188, R10, R36 ;  /* 0x0000000abc24723c */ /* 0x000fe20000041824 */
[----:B------:R-:W2:Y:S07]  /*8820*/  LDSM.16.M88.4 R8, [R206+0x2000] ;  /* 0x00200000ce08783b */ /* 0x000eae0000000200 */
[C---:B------:R-:W-:Y:S08]  /*8830*/  HMMA.16816.F32.BF16 R12, R180.reuse, R192, R12 ;  /* 0x000000c0b40c723c */ /* 0x040ff0000004180c */
[C---:B------:R-:W-:Y:S08]  /*8840*/  HMMA.16816.F32.BF16 R148, R180.reuse, R194, R148 ;  /* 0x000000c2b494723c */ /* 0x040ff00000041894 */
[C---:B------:R-:W-:Y:S08]  /*8850*/  HMMA.16816.F32.BF16 R32, R180.reuse, R156, R32 ;  /* 0x0000009cb420723c */ /* 0x040ff00000041820 */
[C---:B------:R-:W-:Y:S01]  /*8860*/  HMMA.16816.F32.BF16 R28, R180.reuse, R158, R28 ;  /* 0x0000009eb41c723c */ /* 0x040fe2000004181c */
[----:B------:R-:W4:Y:S07]  /*8870*/  LDSM.16.M88.4 R156, [R204+0x8800] ;  /* 0x00880000cc9c783b */ /* 0x000f2e0000000200 */
[C---:B---3--:R-:W-:Y:S08]  /*8880*/  HMMA.16816.F32.BF16 R24, R180.reuse, R152, R24 ;  /* 0x00000098b418723c */ /* 0x048ff00000041818 */
[C---:B------:R-:W-:Y:S01]  /*8890*/  HMMA.16816.F32.BF16 R184, R180.reuse, R154, R184 ;  /* 0x0000009ab4b8723c */ /* 0x040fe200000418b8 */
[----:B------:R-:W3:Y:S07]  /*88a0*/  LDSM.16.M88.4 R152, [R204+0x9000] ;  /* 0x00900000cc98783b */ /* 0x000eee0000000200 */
[C---:B------:R-:W-:Y:S08]  /*88b0*/  HMMA.16816.F32.BF16 R56, R180.reuse, R168, R56 ;  /* 0x000000a8b438723c */ /* 0x040ff00000041838 */
[----:B------:R-:W-:Y:S08]  /*88c0*/  HMMA.16816.F32.BF16 R52, R180, R170, R52 ;  /* 0x000000aab434723c */ /* 0x000ff00000041834 */
[C---:B-1----:R-:W-:Y:S01]  /*88d0*/  HMMA.16816.F32.BF16 R168, R20.reuse, R16, R12 ;  /* 0x0000001014a8723c */ /* 0x042fe2000004180c */
[----:B------:R-:W-:Y:S07]  /*88e0*/  LDSM.16.M88.4 R12, [R202+0x8000] ;  /* 0x00800000ca0c783b */ /* 0x000fee0000000200 */
[----:B------:R-:W-:Y:S01]  /*88f0*/  HMMA.16816.F32.BF16 R148, R20, R18, R148 ;  /* 0x000000121494723c */ /* 0x000fe20000041894 */
[----:B------:R-:W1:Y:S07]  /*8900*/  LDSM.16.M88.4 R16, [R203+0x8800] ;  /* 0x00880000cb10783b */ /* 0x000e6e0000000200 */
[C---:B------:R-:W-:Y:S08]  /*8910*/  HMMA.16816.F32.BF16 R144, R180.reuse, R176, R144 ;  /* 0x000000b0b490723c */ /* 0x040ff00000041890 */
[C---:B------:R-:W-:Y:S08]  /*8920*/  HMMA.16816.F32.BF16 R140, R180.reuse, R178, R140 ;  /* 0x000000b2b48c723c */ /* 0x040ff0000004188c */
[C---:B------:R-:W-:Y:S08]  /*8930*/  HMMA.16816.F32.BF16 R64, R180.reuse, R172, R64 ;  /* 0x000000acb440723c */ /* 0x040ff00000041840 */
[C---:B------:R-:W-:Y:S08]  /*8940*/  HMMA.16816.F32.BF16 R60, R180.reuse, R174, R60 ;  /* 0x000000aeb43c723c */ /* 0x040ff0000004183c */
[C---:B------:R-:W-:Y:S08]  /*8950*/  HMMA.16816.F32.BF16 R48, R180.reuse, R164, R48 ;  /* 0x000000a4b430723c */ /* 0x040ff00000041830 */
[----:B------:R-:W-:Y:S01]  /*8960*/  HMMA.16816.F32.BF16 R44, R180, R166, R44 ;  /* 0x000000a6b42c723c */ /* 0x000fe2000004182c */
[----:B------:R-:W5:Y:S07]  /*8970*/  LDSM.16.M88.4 R164, [R205+0x2000] ;  /* 0x00200000cda4783b */ /* 0x000f6e0000000200 */
[C---:B--2---:R-:W-:Y:S08]  /*8980*/  HMMA.16816.F32.BF16 R168, R8.reuse, R4, R168 ;  /* 0x0000000408a8723c */ /* 0x044ff000000418a8 */
[----:B------:R-:W-:Y:S01]  /*8990*/  HMMA.16816.F32.BF16 R148, R8, R6, R148 ;  /* 0x000000060894723c */ /* 0x000fe20000041894 */
[----:B------:R-:W2:Y:S07]  /*89a0*/  LDSM.16.M88.4 R4, [R202+0x8800] ;  /* 0x00880000ca04783b */ /* 0x000eae0000000200 */
[C---:B----4-:R-:W-:Y:S08]  /*89b0*/  HMMA.16816.F32.BF16 R144, R20.reuse, R156, R144 ;  /* 0x0000009c1490723c */ /* 0x050ff00000041890 */
[C---:B------:R-:W-:Y:S01]  /*89c0*/  HMMA.16816.F32.BF16 R140, R20.reuse, R158, R140 ;  /* 0x0000009e148c723c */ /* 0x040fe2000004188c */
[----:B------:R-:W-:Y:S07]  /*89d0*/  LDSM.16.M88.4 R156, [R204+0xa000] ;  /* 0x00a00000cc9c783b */ /* 0x000fee0000000200 */
[C---:B---3--:R-:W-:Y:S08]  /*89e0*/  HMMA.16816.F32.BF16 R64, R20.reuse, R152, R64 ;  /* 0x000000981440723c */ /* 0x048ff00000041840 */
[----:B------:R-:W-:Y:S01]  /*89f0*/  HMMA.16816.F32.BF16 R60, R20, R154, R60 ;  /* 0x0000009a143c723c */ /* 0x000fe2000004183c */
[----:B------:R-:W3:Y:S07]  /*8a00*/  LDSM.16.M88.4 R152, [R203+0x9000] ;  /* 0x00900000cb98783b */ /* 0x000eee0000000200 */
[C---:B-1----:R-:W-:Y:S08]  /*8a10*/  HMMA.16816.F32.BF16 R144, R8.reuse, R16, R144 ;  /* 0x000000100890723c */ /* 0x042ff00000041890 */
[----:B------:R-:W-:Y:S01]  /*8a20*/  HMMA.16816.F32.BF16 R140, R8, R18, R140 ;  /* 0x00000012088c723c */ /* 0x000fe2000004188c */
[----:B------:R-:W1:Y:S07]  /*8a30*/  LDSM.16.M88.4 R16, [R202+0x9000] ;  /* 0x00900000ca10783b */ /* 0x000e6e0000000200 */
[C---:B-----5:R-:W-:Y:S08]  /*8a40*/  HMMA.16816.F32.BF16 R168, R164.reuse, R12, R168 ;  /* 0x0000000ca4a8723c */ /* 0x060ff000000418a8 */
[C---:B------:R-:W-:Y:S01]  /*8a50*/  HMMA.16816.F32.BF16 R148, R164.reuse, R14, R148 ;  /* 0x0000000ea494723c */ /* 0x040fe20000041894 */
[----:B------:R-:W4:Y:S07]  /*8a60*/  LDSM.16.M88.4 R12, [R204+0x9800] ;  /* 0x00980000cc0c783b */ /* 0x000f2e0000000200 */
[C---:B--2---:R-:W-:Y:S08]  /*8a70*/  HMMA.16816.F32.BF16 R144, R164.reuse, R4, R144 ;  /* 0x00000004a490723c */ /* 0x044ff00000041890 */
[----:B------:R-:W-:Y:S01]  /*8a80*/  HMMA.16816.F32.BF16 R140, R164, R6, R140 ;  /* 0x00000006a48c723c */ /* 0x000fe2000004188c */
[----:B------:R-:W2:Y:S07]  /*8a90*/  LDSM.16.M88.4 R4, [R204+0xa800] ;  /* 0x00a80000cc04783b */ /* 0x000eae0000000200 */
[----:B---3--:R-:W-:Y:S08]  /*8aa0*/  HMMA.16816.F32.BF16 R64, R8, R152, R64 ;  /* 0x000000980840723c */ /* 0x008ff00000041840 */
[----:B------:R-:W-:Y:S01]  /*8ab0*/  HMMA.16816.F32.BF16 R40, R180, R160, R40 ;  /* 0x000000a0b428723c */ /* 0x000fe20000041828 */
[-C--:B------:R-:W-:Y:S01]  /*8ac0*/  FMUL.FTZ R161, R169, R132.reuse ;  /* 0x00000084a9a17220 */ /* 0x080fe20000410000 */
[-C--:B------:R-:W-:Y:S01]  /*8ad0*/  FMUL.FTZ R169, R146, R132.reuse ;  /* 0x0000008492a97220 */ /* 0x080fe20000410000 */
[-C--:B------:R-:W-:Y:S01]  /*8ae0*/  FMUL.FTZ R160, R168, R132.reuse ;  /* 0x00000084a8a07220 */ /* 0x080fe20000410000 */
[----:B------:R-:W-:Y:S01]  /*8af0*/  FMUL.FTZ R146, R140, R132 ;  /* 0x000000848c927220 */ /* 0x000fe20000410000 */
[----:B------:R-:W-:-:S03]  /*8b00*/  IMAD.SHL.U32 R140, R210, 0x2, RZ ;  /* 0x00000002d28c7824 */ /* 0x000fc600078e00ff */
[----:B------:R-:W-:Y:S01]  /*8b10*/  HMMA.16816.F32.BF16 R36, R180, R162, R36 ;  /* 0x000000a2b424723c */ /* 0x000fe20000041824 */
[-C--:B------:R-:W-:Y:S01]  /*8b20*/  FMUL.FTZ R162, R170, R132.reuse ;  /* 0x00000084aaa27220 */ /* 0x080fe20000410000 */
[----:B------:R-:W-:Y:S01]  /*8b30*/  MUFU.TANH R160, R160 ;  /* 0x000000a000a07308 */ /* 0x000fe20000002400 */
[----:B------:R-:W-:Y:S01]  /*8b40*/  LOP3.LUT R140, R140, 0x6, RZ, 0xc0, !PT ;  /* 0x000000068c8c7812 */ /* 0x000fe200078ec0ff */
[----:B------:R-:W-:-:S04]  /*8b50*/  FMUL.FTZ R153, R147, R132 ;  /* 0x0000008493997220 */ /* 0x000fc80000410000 */
[----:B-1----:R-:W-:Y:S02]  /*8b60*/  HMMA.16816.F32.BF16 R64, R164, R16, R64 ;  /* 0x00000010a440723c */ /* 0x002fe40000041840 */
[----:B------:R-:W1:Y:S01]  /*8b70*/  MUFU.TANH R162, R162 ;  /* 0x000000a200a27308 */ /* 0x000e620000002400 */
[-C--:B------:R-:W-:Y:S01]  /*8b80*/  FMUL.FTZ R163, R171, R132.reuse ;  /* 0x00000084aba37220 */ /* 0x080fe20000410000 */
[----:B------:R-:W-:Y:S01]  /*8b90*/  FMUL.FTZ R147, R141, R132 ;  /* 0x000000848d937220 */ /* 0x000fe20000410000 */
[----:B------:R-:W-:-:S03]  /*8ba0*/  IMAD R141, R139, 0x80, R140 ;  /* 0x000000808b8d7824 */ /* 0x000fc600078e028c */
[----:B------:R-:W-:Y:S02]  /*8bb0*/  HMMA.16816.F32.BF16 R60, R8, R154, R60 ;  /* 0x0000009a083c723c */ /* 0x000fe4000004183c */
[----:B------:R-:W3:Y:S01]  /*8bc0*/  MUFU.TANH R161, R161 ;  /* 0x000000a100a17308 */ /* 0x000ee20000002400 */
[----:B------:R-:W-:-:S05]  /*8bd0*/  VIADD R16, R141, 0xffffff00 ;  /* 0xffffff008d107836 */ /* 0x000fca0000000000 */
[C---:B----4-:R-:W-:Y:S02]  /*8be0*/  HMMA.16816.F32.BF16 R56, R20.reuse, R12, R56 ;  /* 0x0000000c1438723c */ /* 0x050fe40000041838 */
[----:B------:R-:W4:Y:S06]  /*8bf0*/  MUFU.TANH R163, R163 ;  /* 0x000000a300a37308 */ /* 0x000f2c0000002400 */
[----:B------:R-:W-:Y:S01]  /*8c00*/  HMMA.16816.F32.BF16 R52, R20, R14, R52 ;  /* 0x0000000e1434723c */ /* 0x000fe20000041834 */
[----:B------:R-:W5:Y:S01]  /*8c10*/  LDSM.16.M88.4 R12, [R203+0x9800] ;  /* 0x00980000cb0c783b */ /* 0x000f620000000200 */
[----:B------:R-:W-:-:S06]  /*8c20*/  FMUL.FTZ R150, R150, R132 ;  /* 0x0000008496967220 */ /* 0x000fcc0000410000 */
[----:B------:R-:W-:Y:S01]  /*8c30*/  HMMA.16816.F32.BF16 R44, R20, R158, R44 ;  /* 0x0000009e142c723c */ /* 0x000fe2000004182c */
[----:B------:R-:W-:Y:S01]  /*8c40*/  FMUL.FTZ R158, R142, R132 ;  /* 0x000000848e9e7220 */ /* 0x000fe20000410000 */
[C---:B------:R-:W-:Y:S01]  /*8c50*/  VIADD R142, R135.reuse, 0x8 ;  /* 0x00000008878e7836 */ /* 0x040fe20000000000 */
[----:B------:R-:W-:Y:S01]  /*8c60*/  ISETP.GT.AND P4, PT, R135, R16, PT ;  /* 0x000000108700720c */ /* 0x000fe20003f84270 */
[----:B------:R-:W-:-:S04]  /*8c70*/  FMUL.FTZ R148, R148, R132 ;  /* 0x0000008494947220 */ /* 0x000fc80000410000 */
[C---:B--2---:R-:W-:Y:S01]  /*8c80*/  HMMA.16816.F32.BF16 R40, R20.reuse, R4, R40 ;  /* 0x000000041428723c */ /* 0x044fe20000041828 */
[----:B------:R-:W-:Y:S01]  /*8c90*/  VIADD R4, R141, 0xffffff01 ;  /* 0xffffff018d047836 */ /* 0x000fe20000000000 */
[----:B------:R-:W-:Y:S01]  /*8ca0*/  ISETP.GT.AND P1, PT, R142, R16, PT ;  /* 0x000000108e00720c */ /* 0x000fe20003f24270 */
[----:B------:R2:W5:Y:S01]  /*8cb0*/  MUFU.TANH R168, R150 ;  /* 0x0000009600a87308 */ /* 0x0005620000002400 */
[----:B------:R-:W-:Y:S01]  /*8cc0*/  FMUL.FTZ R143, R143, R132 ;  /* 0x000000848f8f7220 */ /* 0x000fe20000410000 */
[----:B------:R-:W-:Y:S01]  /*8cd0*/  ISETP.GE.AND P5, PT, R16, R236, PT ;  /* 0x000000ec1000720c */ /* 0x000fe20003fa6270 */
[-C--:B------:R-:W-:Y:S01]  /*8ce0*/  FMUL.FTZ R64, R64, R132.reuse ;  /* 0x0000008440407220 */ /* 0x080fe20000410000 */
[----:B-1----:R-:W-:Y:S01]  /*8cf0*/  FSEL R152, R162, -INF , !P1 ;  /* 0xff800000a2987808 */ /* 0x002fe20004800000 */
[-C--:B------:R-:W-:Y:S01]  /*8d00*/  FMUL.FTZ R65, R65, R132.reuse ;  /* 0x0000008441417220 */ /* 0x080fe20000410000 */
[-C--:B------:R-:W-:Y:S01]  /*8d10*/  FMUL.FTZ R149, R149, R132.reuse ;  /* 0x0000008495957220 */ /* 0x080fe20000410000 */
[-C--:B------:R-:W-:Y:S01]  /*8d20*/  FMUL.FTZ R151, R151, R132.reuse ;  /* 0x0000008497977220 */ /* 0x080fe20000410000 */
[----:B------:R-:W1:Y:S01]  /*8d30*/  MUFU.TANH R148, R148 ;  /* 0x0000009400947308 */ /* 0x000e620000002400 */
[----:B------:R-:W-:Y:S01]  /*8d40*/  ISETP.GE.AND P6, PT, R16, R237, PT ;  /* 0x000000ed1000720c */ /* 0x000fe20003fc6270 */
[----:B------:R-:W-:Y:S01]  /*8d50*/  HMMA.16816.F32.BF16 R48, R20, R156, R48 ;  /* 0x0000009c1430723c */ /* 0x000fe20000041830 */
[----:B------:R-:W-:Y:S01]  /*8d60*/  FSEL R152, R152, -INF , !P5 ;  /* 0xff80000098987808 */ /* 0x000fe20006800000 */
[----:B------:R-:W-:Y:S01]  /*8d70*/  FMUL.FTZ R162, R67, R132 ;  /* 0x0000008443a27220 */ /* 0x000fe20000410000 */
[----:B--2---:R-:W-:-:S02]  /*8d80*/  FSEL R150, R160, -INF , !P4 ;  /* 0xff800000a0967808 */ /* 0x004fc40006000000 */
[-C--:B------:R-:W-:Y:S01]  /*8d90*/  ISETP.GT.AND P4, PT, R135, R4.reuse, PT ;  /* 0x000000048700720c */ /* 0x080fe20003f84270 */
[----:B------:R-:W-:Y:S02]  /*8da0*/  MUFU.TANH R159, R143 ;  /* 0x0000008f009f7308 */ /* 0x000fe40000002400 */
[----:B------:R-:W-:Y:S01]  /*8db0*/  HMMA.16816.F32.BF16 R60, R164, R18, R60 ;  /* 0x00000012a43c723c */ /* 0x000fe2000004183c */
[----:B------:R-:W-:Y:S01]  /*8dc0*/  ISETP.GT.AND P5, PT, R142, R4, PT ;  /* 0x000000048e00720c */ /* 0x000fe20003fa4270 */
[----:B------:R-:W-:Y:S01]  /*8dd0*/  LDSM.16.M88.4 R16, [R202+0x9800] ;  /* 0x00980000ca10783b */ /* 0x000fe20000000200 */
[----:B---3--:R-:W-:Y:S01]  /*8de0*/  FSEL R155, R161, -INF , !P4 ;  /* 0xff800000a19b7808 */ /* 0x008fe20006000000 */
[----:B------:R-:W-:Y:S01]  /*8df0*/  FMUL.FTZ R161, R66, R132 ;  /* 0x0000008442a17220 */ /* 0x000fe20000410000 */
[----:B------:R-:W-:Y:S01]  /*8e00*/  FSEL R150, R150, -INF , !P6 ;  /* 0xff80000096967808 */ /* 0x000fe20007000000 */
[----:B------:R-:W-:Y:S01]  /*8e10*/  MUFU.TANH R157, R64 ;  /* 0x00000040009d7308 */ /* 0x000fe20000002400 */
[----:B------:R-:W-:-:S02]  /*8e20*/  ISETP.GE.AND P6, PT, R4, R237, PT ;  /* 0x000000ed0400720c */ /* 0x000fc40003fc6270 */
[----:B------:R-:W-:Y:S01]  /*8e30*/  ISETP.GE.AND P1, PT, R4, R236, PT ;  /* 0x000000ec0400720c */ /* 0x000fe20003f26270 */
[----:B------:R-:W-:-:S04]  /*8e40*/  VIADD R4, R141, 0xffffff08 ;  /* 0xffffff088d047836 */ /* 0x000fc80000000000 */
[----:B------:R2:W-:Y:S01]  /*8e50*/  MUFU.TANH R143, R65 ;  /* 0x00000041008f7308 */ /* 0x0005e20000002400 */
[----:B----4-:R-:W-:Y:S01]  /*8e60*/  FSEL R154, R163, -INF , !P5 ;  /* 0xff800000a39a7808 */ /* 0x010fe20006800000 */
[----:B------:R-:W-:-:S06]  /*8e70*/  FMUL.FTZ R144, R144, R132 ;  /* 0x0000008490907220 */ /* 0x000fcc0000410000 */
[----:B------:R-:W3:Y:S01]  /*8e80*/  MUFU.TANH R149, R149 ;  /* 0x0000009500957308 */ /* 0x000ee20000002400 */
[----:B------:R-:W-:Y:S01]  /*8e90*/  FSEL R154, R154, -INF , !P1 ;  /* 0xff8000009a9a7808 */ /* 0x000fe20004800000 */
[----:B--2---:R-:W2:Y:S06]  /*8ea0*/  LDSM.16.M88.4 R64, [R203+0xa000] ;  /* 0x00a00000cb40783b */ /* 0x004eac0000000200 */
[----:B------:R-:W4:Y:S01]  /*8eb0*/  MUFU.TANH R151, R151 ;  /* 0x0000009700977308 */ /* 0x000f220000002400 */
[----:B------:R-:W-:Y:S02]  /*8ec0*/  FSEL R155, R155, -INF , !P6 ;  /* 0xff8000009b9b7808 */ /* 0x000fe40007000000 */
[----:B------:R-:W-:-:S02]  /*8ed0*/  ISETP.GT.AND P1, PT, R142, R4, PT ;  /* 0x000000048e00720c */ /* 0x000fc40003f24270 */
[----:B------:R-:W-:Y:S02]  /*8ee0*/  ISETP.GT.AND P4, PT, R135, R4, PT ;  /* 0x000000048700720c */ /* 0x000fe40003f84270 */
[C---:B------:R-:W-:Y:S02]  /*8ef0*/  ISETP.GE.AND P6, PT, R4.reuse, R237, PT ;  /* 0x000000ed0400720c */ /* 0x040fe40003fc6270 */
[----:B------:R-:W-:Y:S01]  /*8f00*/  ISETP.GE.AND P5, PT, R4, R236, PT ;  /* 0x000000ec0400720c */ /* 0x000fe20003fa6270 */
[----:B------:R-:W-:Y:S01]  /*8f10*/  VIADD R4, R141, 0xffffff09 ;  /* 0xffffff098d047836 */ /* 0x000fe20000000000 */
[----:B------:R-:W2:Y:S01]  /*8f20*/  MUFU.TANH R144, R144 ;  /* 0x0000009000907308 */ /* 0x000ea20000002400 */
[----:B-----5:R-:W-:Y:S02]  /*8f30*/  FSEL R156, R168, -INF , !P1 ;  /* 0xff800000a89c7808 */ /* 0x020fe40004800000 */
[----:B-1----:R-:W-:Y:S02]  /*8f40*/  FSEL R148, R148, -INF , !P4 ;  /* 0xff80000094947808 */ /* 0x002fe40006000000 */
[----:B------:R-:W-:-:S03]  /*8f50*/  ISETP.GT.AND P4, PT, R135, R4, PT ;  /* 0x000000048700720c */ /* 0x000fc60003f84270 */
[----:B------:R-:W1:Y:S01]  /*8f60*/  MUFU.TANH R169, R169 ;  /* 0x000000a900a97308 */ /* 0x000e620000002400 */
[----:B------:R-:W-:Y:S01]  /*8f70*/  FSEL R156, R156, -INF , !P5 ;  /* 0xff8000009c9c7808 */ /* 0x000fe20006800000 */
[----:B------:R-:W-:Y:S01]  /*8f80*/  FMUL.FTZ R5, R60, R132 ;  /* 0x000000843c057220 */ /* 0x000fe20000410000 */
[----:B------:R-:W-:Y:S02]  /*8f90*/  ISETP.GT.AND P5, PT, R142, R4, PT ;  /* 0x000000048e00720c */ /* 0x000fe40003fa4270 */
[----:B------:R-:W-:Y:S02]  /*8fa0*/  FSEL R60, R148, -INF , !P6 ;  /* 0xff800000943c7808 */ /* 0x000fe40007000000 */
[C---:B------:R-:W-:Y:S02]  /*8fb0*/  ISETP.GE.AND P6, PT, R4.reuse, R237, PT ;  /* 0x000000ed0400720c */ /* 0x040fe40003fc6270 */
[----:B---3--:R-:W-:Y:S02]  /*8fc0*/  FSEL R149, R149, -INF , !P4 ;  /* 0xff80000095957808 */ /* 0x008fe40006000000 */
[----:B------:R-:W-:Y:S01]  /*8fd0*/  ISETP.GE.AND P1, PT, R4, R236, PT ;  /* 0x000000ec0400720c */ /* 0x000fe20003f26270 */
[----:B------:R-:W-:Y:S01]  /*8fe0*/  VIADD R4, R141, 0xffffff10 ;  /* 0xffffff108d047836 */ /* 0x000fe20000000000 */
[----:B----4-:R-:W-:Y:S01]  /*8ff0*/  FSEL R151, R151, -INF , !P5 ;  /* 0xff80000097977808 */ /* 0x010fe20006800000 */
[----:B------:R-:W3:Y:S01]  /*9000*/  MUFU.TANH R153, R153 ;  /* 0x0000009900997308 */ /* 0x000ee20000002400 */
[----:B------:R-:W-:Y:S01]  /*9010*/  HMMA.16816.F32.BF16 R56, R8, R12, R56 ;  /* 0x0000000c0838723c */ /* 0x000fe20000041838 */
[----:B------:R-:W-:Y:S01]  /*9020*/  FSEL R160, R149, -INF , !P6 ;  /* 0xff80000095a07808 */ /* 0x000fe20007000000 */
[-C--:B------:R-:W-:Y:S01]  /*9030*/  FMUL.FTZ R145, R145, R132.reuse ;  /* 0x0000008491917220 */ /* 0x080fe20000410000 */
[----:B------:R-:W-:Y:S01]  /*9040*/  FMUL.FTZ R149, R62, R132 ;  /* 0x000000843e957220 */ /* 0x000fe20000410000 */
[----:B------:R-:W-:-:S02]  /*9050*/  FSEL R62, R151, -INF , !P1 ;  /* 0xff800000973e7808 */ /* 0x000fc40004800000 */
[-C--:B------:R-:W-:Y:S02]  /*9060*/  ISETP.GT.AND P4, PT, R135, R4.reuse, PT ;  /* 0x000000048700720c */ /* 0x080fe40003f84270 */
[----:B------:R-:W-:Y:S01]  /*9070*/  ISETP.GT.AND P1, PT, R142, R4, PT ;  /* 0x000000048e00720c */ /* 0x000fe20003f24270 */
[----:B------:R-:W-:Y:S01]  /*9080*/  HMMA.16816.F32.BF16 R52, R8, R14, R52 ;  /* 0x0000000e0834723c */ /* 0x000fe20000041834 */
[C---:B------:R-:W-:Y:S01]  /*9090*/  ISETP.GE.AND P6, PT, R4.reuse, R237, PT ;  /* 0x000000ed0400720c */ /* 0x040fe20003fc6270 */
[----:B------:R-:W4:Y:S01]  /*90a0*/  MUFU.TANH R145, R145 ;  /* 0x0000009100917308 */ /* 0x000f220000002400 */
[----:B------:R-:W-:Y:S01]  /*90b0*/  ISETP.GE.AND P5, PT, R4, R236, PT ;  /* 0x000000ec0400720c */ /* 0x000fe20003fa6270 */
[----:B------:R-:W-:Y:S01]  /*90c0*/  VIADD R4, R141, 0xffffff11 ;  /* 0xffffff118d047836 */ /* 0x000fe20000000000 */
[----:B--2---:R-:W-:Y:S02]  /*90d0*/  FSEL R144, R144, -INF , !P4 ;  /* 0xff80000090907808 */ /* 0x004fe40006000000 */
[----:B-1----:R-:W-:-:S03]  /*90e0*/  FSEL R169, R169, -INF , !P1 ;  /* 0xff800000a9a97808 */ /* 0x002fc60004800000 */
[----:B------:R-:W1:Y:S01]  /*90f0*/  MUFU.TANH R158, R158 ;  /* 0x0000009e009e7308 */ /* 0x000e620000002400 */
[----:B------:R-:W-:Y:S01]  /*9100*/  FSEL R197, R144, -INF , !P6 ;  /* 0xff80000090c57808 */ /* 0x000fe20007000000 */
[----:B------:R-:W-:Y:S01]  /*9110*/  HMMA.16816.F32.BF16 R36, R20, R6, R36 ;  /* 0x000000061424723c */ /* 0x000fe20000041824 */
[----:B------:R-:W-:Y:S02]  /*9120*/  FSEL R207, R169, -INF , !P5 ;  /* 0xff800000a9cf7808 */ /* 0x000fe40006800000 */
[----:B------:R-:W-:Y:S02]  /*9130*/  ISETP.GT.AND P4, PT, R135, R4, PT ;  /* 0x000000048700720c */ /* 0x000fe40003f84270 */
[C---:B------:R-:W-:Y:S01]  /*9140*/  ISETP.GE.AND P6, PT, R4.reuse, R237, PT ;  /* 0x000000ed0400720c */ /* 0x040fe20003fc6270 */
[----:B------:R-:W2:Y:S01]  /*9150*/  MUFU.TANH R146, R146 ;  /* 0x0000009200927308 */ /* 0x000ea20000002400 */
[----:B------:R-:W-:Y:S02]  /*9160*/  ISETP.GE.AND P1, PT, R4, R236, PT ;  /* 0x000000ec0400720c */ /* 0x000fe40003f26270 */
[----:B------:R-:W-:-:S05]  /*9170*/  ISETP.GT.AND P5, PT, R142, R4, PT ;  /* 0x000000048e00720c */ /* 0x000fca0003fa4270 */
[----:B------:R5:W-:Y:S01]  /*9180*/  MUFU.TANH R148, R5 ;  /* 0x0000000500947308 */ /* 0x000be20000002400 */
[----:B------:R-:W-:Y:S01]  /*9190*/  HMMA.16816.F32.BF16 R48, R8, R64, R48 ;  /* 0x000000400830723c */ /* 0x000fe20000041830 */
[----:B------:R-:W-:Y:S01]  /*91a0*/  VIADD R12, R141, 0xffffff18 ;  /* 0xffffff188d0c7836 */ /* 0x000fe20000000000 */
[----:B---3--:R-:W-:-:S04]  /*91b0*/  FSEL R64, R153, -INF , !P5 ;  /* 0xff80000099407808 */ /* 0x008fc80006800000 */
[----:B------:R-:W-:Y:S02]  /*91c0*/  FSEL R64, R64, -INF , !P1 ;  /* 0xff80000040407808 */ /* 0x000fe40004800000 */
[----:B------:R-:W-:Y:S01]  /*91d0*/  HMMA.16816.F32.BF16 R56, R164, R16, R56 ;  /* 0x00000010a438723c */ /* 0x000fe20000041838 */
[----:B-----5:R-:W3:Y:S01]  /*91e0*/  LDSM.16.M88.4 R4, [R202+0xa000] ;  /* 0x00a00000ca04783b */ /* 0x020ee20000000200 */
[----:B------:R-:W-:-:S06]  /*91f0*/  ISETP.GT.AND P1, PT, R142, R12, PT ;  /* 0x0000000c8e00720c */ /* 0x000fcc0003f24270 */
[----:B------:R-:W-:Y:S01]  /*9200*/  HMMA.16816.F32.BF16 R52, R164, R18, R52 ;  /* 0x00000012a434723c */ /* 0x000fe20000041834 */
[----:B----4-:R-:W-:Y:S01]  /*9210*/  FSEL R145, R145, -INF , !P4 ;  /* 0xff80000091917808 */ /* 0x010fe20006000000 */
[----:B------:R-:W4:Y:S01]  /*9220*/  MUFU.TANH R161, R161 ;  /* 0x000000a100a17308 */ /* 0x000f220000002400 */
[----:B------:R-:W-:Y:S01]  /*9230*/  ISETP.GT.AND P4, PT, R135, R12, PT ;  /* 0x0000000c8700720c */ /* 0x000fe20003f84270 */
[----:B------:R-:W-:Y:S01]  /*9240*/  VIADD R16, R141, 0xffffff19 ;  /* 0xffffff198d107836 */ /* 0x000fe20000000000 */
[----:B------:R-:W-:Y:S02]  /*9250*/  ISETP.GE.AND P5, PT, R12, R236, PT ;  /* 0x000000ec0c00720c */ /* 0x000fe40003fa6270 */
[----:B-1----:R-:W-:Y:S02]  /*9260*/  FSEL R65, R158, -INF , !P1 ;  /* 0xff8000009e417808 */ /* 0x002fe40004800000 */
[----:B------:R-:W-:Y:S01]  /*9270*/  FSEL R195, R145, -INF , !P6 ;  /* 0xff80000091c37808 */ /* 0x000fe20007000000 */
[----:B------:R-:W1:Y:S01]  /*9280*/  MUFU.TANH R147, R147 ;  /* 0x0000009300937308 */ /* 0x000e620000002400 */
[----:B------:R-:W-:-:S02]  /*9290*/  ISETP.GE.AND P6, PT, R12, R237, PT ;  /* 0x000000ed0c00720c */ /* 0x000fc40003fc6270 */
[----:B--2---:R-:W-:Y:S01]  /*92a0*/  FSEL R146, R146, -INF , !P4 ;  /* 0xff80000092927808 */ /* 0x004fe20006000000 */
[----:B------:R-:W-:Y:S01]  /*92b0*/  HMMA.16816.F32.BF16 R44, R8, R66, R44 ;  /* 0x00000042082c723c */ /* 0x000fe2000004182c */
[----:B------:R-:W-:-:S03]  /*92c0*/  FSEL R65, R65, -INF , !P5 ;  /* 0xff80000041417808 */ /* 0x000fc60006800000 */
[----:B------:R-:W2:Y:S01]  /*92d0*/  MUFU.TANH R162, R162 ;  /* 0x000000a200a27308 */ /* 0x000ea20000002400 */
[----:B------:R-:W-:Y:S01]  /*92e0*/  ISETP.GT.AND P5, PT, R142, R16, PT ;  /* 0x000000108e00720c */ /* 0x000fe20003fa4270 */
[-C--:B------:R-:W-:Y:S01]  /*92f0*/  FMUL.FTZ R58, R58, R132.reuse ;  /* 0x000000843a3a7220 */ /* 0x080fe20000410000 */
[----:B------:R-:W-:Y:S01]  /*9300*/  FSEL R199, R146, -INF , !P6 ;  /* 0xff80000092c77808 */ /* 0x000fe20007000000 */
[----:B------:R-:W-:Y:S01]  /*9310*/  FMUL.FTZ R63, R63, R132 ;  /* 0x000000843f3f7220 */ /* 0x000fe20000410000 */
[----:B------:R-:W-:Y:S01]  /*9320*/  ISETP.GT.AND P4, PT, R135, R16, PT ;  /* 0x000000108700720c */ /* 0x000fe20003f84270 */
[----:B------:R-:W-:Y:S01]  /*9330*/  FMUL.FTZ R61, R61, R132 ;  /* 0x000000843d3d7220 */ /* 0x000fe20000410000 */
[C---:B------:R-:W-:Y:S01]  /*9340*/  ISETP.GE.AND P6, PT, R16.reuse, R237, PT ;  /* 0x000000ed1000720c */ /* 0x040fe20003fc6270 */
[----:B------:R-:W5:Y:S01]  /*9350*/  MUFU.TANH R149, R149 ;  /* 0x0000009500957308 */ /* 0x000f620000002400 */
[----:B------:R-:W-:Y:S01]  /*9360*/  ISETP.GE.AND P1, PT, R16, R236, PT ;  /* 0x000000ec1000720c */ /* 0x000fe20003f26270 */
[----:B------:R-:W-:Y:S01]  /*9370*/  VIADD R16, R141, 0xffffff20 ;  /* 0xffffff208d107836 */ /* 0x000fe20000000000 */
[----:B------:R-:W-:Y:S01]  /*9380*/  FSEL R66, R159, -INF , !P5 ;  /* 0xff8000009f427808 */ /* 0x000fe20006800000 */
[----:B------:R-:W5:Y:S03]  /*9390*/  LDSM.16.M88.4 R12, [R204+0xb000] ;  /* 0x00b00000cc0c783b */ /* 0x000f660000000200 */
[----:B------:R-:W-:-:S02]  /*93a0*/  FSEL R66, R66, -INF , !P1 ;  /* 0xff80000042427808 */ /* 0x000fc40004800000 */
[----:B------:R-:W-:Y:S01]  /*93b0*/  ISETP.GT.AND P1, PT, R142, R16, PT ;  /* 0x000000108e00720c */ /* 0x000fe20003f24270 */
[----:B------:R3:W-:Y:S01]  /*93c0*/  MUFU.TANH R145, R58 ;  /* 0x0000003a00917308 */ /* 0x0007e20000002400 */
[----:B------:R-:W-:Y:S02]  /*93d0*/  ISETP.GE.AND P5, PT, R16, R236, PT ;  /* 0x000000ec1000720c */ /* 0x000fe40003fa6270 */
[----:B----4-:R-:W-:Y:S02]  /*93e0*/  FSEL R161, R161, -INF , !P1 ;  /* 0xff800000a1a17808 */ /* 0x010fe40004800000 */
[----:B-1----:R-:W-:Y:S02]  /*93f0*/  FSEL R147, R147, -INF , !P4 ;  /* 0xff80000093937808 */ /* 0x002fe40006000000 */
[----:B------:R-:W-:Y:S02]  /*9400*/  ISETP.GT.AND P4, PT, R135, R16, PT ;  /* 0x000000108700720c */ /* 0x000fe40003f84270 */
[----:B------:R-:W-:-:S02]  /*9410*/  FSEL R181, R161, -INF , !P5 ;  /* 0xff800000a1b57808 */ /* 0x000fc40006800000 */
[----:B------:R-:W-:Y:S01]  /*9420*/  FSEL R205, R147, -INF , !P6 ;  /* 0xff80000093cd7808 */ /* 0x000fe20007000000 */
[----:B---3--:R-:W-:Y:S01]  /*9430*/  FMUL.FTZ R58, R52, R132 ;  /* 0x00000084343a7220 */ /* 0x008fe20000410000 */
[----:B------:R-:W-:Y:S01]  /*9440*/  VIADD R52, R141, 0xffffff21 ;  /* 0xffffff218d347836 */ /* 0x000fe20000000000 */
[-C--:B------:R-:W-:Y:S01]  /*9450*/  ISETP.GE.AND P6, PT, R16, R237.reuse, PT ;  /* 0x000000ed1000720c */ /* 0x080fe20003fc6270 */
[----:B------:R-:W-:Y:S01]  /*9460*/  HMMA.16816.F32.BF16 R48, R164, R4, R48 ;  /* 0x00000004a430723c */ /* 0x000fe20000041830 */
[----:B------:R-:W-:Y:S02]  /*9470*/  FSEL R157, R157, -INF , !P4 ;  /* 0xff8000009d9d7808 */ /* 0x000fe40006000000 */
[-C--:B------:R-:W-:Y:S01]  /*9480*/  ISETP.GT.AND P5, PT, R142, R52.reuse, PT ;  /* 0x000000348e00720c */ /* 0x080fe20003fa4270 */
[----:B------:R-:W1:Y:S01]  /*9490*/  MUFU.TANH R63, R63 ;  /* 0x0000003f003f7308 */ /* 0x000e620000002400 */
[----:B------:R-:W-:Y:S01]  /*94a0*/  ISETP.GT.AND P4, PT, R135, R52, PT ;  /* 0x000000348700720c */ /* 0x000fe20003f84270 */
[----:B------:R-:W-:Y:S01]  /*94b0*/  VIADD R4, R141, 0xffffff28 ;  /* 0xffffff288d047836 */ /* 0x000fe20000000000 */
[----:B------:R-:W-:Y:S01]  /*94c0*/  ISETP.GE.AND P1, PT, R52, R236, PT ;  /* 0x000000ec3400720c */ /* 0x000fe20003f26270 */
[----:B------:R-:W-:Y:S01]  /*94d0*/  FMUL.FTZ R144, R56, R132 ;  /* 0x0000008438907220 */ /* 0x000fe20000410000 */
[----:B--2---:R-:W-:Y:S01]  /*94e0*/  FSEL R162, R162, -INF , !P5 ;  /* 0xff800000a2a27808 */ /* 0x004fe20006800000 */
[----:B------:R-:W2:Y:S01]  /*94f0*/  LDSM.16.M88.4 R16, [R203+0xa800] ;  /* 0x00a80000cb10783b */ /* 0x000ea20000000200 */
[----:B------:R-:W-:Y:S01]  /*9500*/  FSEL R182, R157, -INF , !P6 ;  /* 0xff8000009db67808 */ /* 0x000fe20007000000 */
[----:B------:R-:W3:Y:S01]  /*9510*/  MUFU.TANH R61, R61 ;  /* 0x0000003d003d7308 */ /* 0x000ee20000002400 */
[----:B------:R-:W-:-:S02]  /*9520*/  ISETP.GE.AND P6, PT, R52, R237, PT ;  /* 0x000000ed3400720c */ /* 0x000fc40003fc6270 */
[----:B------:R-:W-:Y:S02]  /*9530*/  FSEL R143, R143, -INF , !P4 ;  /* 0xff8000008f8f7808 */ /* 0x000fe40006000000 */
[----:B------:R-:W-:Y:S02]  /*9540*/  FSEL R191, R162, -INF , !P1 ;  /* 0xff800000a2bf7808 */ /* 0x000fe40004800000 */
[-C--:B------:R-:W-:Y:S02]  /*9550*/  ISETP.GT.AND P1, PT, R142, R4.reuse, PT ;  /* 0x000000048e00720c */ /* 0x080fe40003f24270 */
[----:B------:R-:W-:Y:S01]  /*9560*/  FSEL R179, R143, -INF , !P6 ;  /* 0xff8000008fb37808 */ /* 0x000fe20007000000 */
[----:B------:R-:W4:Y:S01]  /*9570*/  MUFU.TANH R144, R144 ;  /* 0x0000009000907308 */ /* 0x000f220000002400 */
[----:B------:R-:W-:Y:S02]  /*9580*/  ISETP.GT.AND P4, PT, R135, R4, PT ;  /* 0x000000048700720c */ /* 0x000fe40003f84270 */
[----:B------:R-:W-:-:S02]  /*9590*/  ISETP.GE.AND P6, PT, R4, R237, PT ;  /* 0x000000ed0400720c */ /* 0x000fc40003fc6270 */
[----:B------:R-:W-:Y:S01]  /*95a0*/  ISETP.GE.AND P5, PT, R4, R236, PT ;  /* 0x000000ec0400720c */ /* 0x000fe20003fa6270 */
[----:B------:R-:W-:Y:S01]  /*95b0*/  VIADD R4, R141, 0xffffff29 ;  /* 0xffffff298d047836 */ /* 0x000fe20000000000 */
[----:B-----5:R-:W-:Y:S02]  /*95c0*/  FSEL R149, R149, -INF , !P1 ;  /* 0xff80000095957808 */ /* 0x020fe40004800000 */
[----:B------:R-:W-:Y:S02]  /*95d0*/  FSEL R148, R148, -INF , !P4 ;  /* 0xff80000094947808 */ /* 0x000fe40006000000 */
[----:B------:R-:W-:Y:S02]  /*95e0*/  FSEL R193, R149, -INF , !P5 ;  /* 0xff80000095c17808 */ /* 0x000fe40006800000 */
[----:B------:R-:W-:Y:S02]  /*95f0*/  ISETP.GT.AND P5, PT, R142, R4, PT ;  /* 0x000000048e00720c */ /* 0x000fe40003fa4270 */
[----:B------:R-:W-:-:S02]  /*9600*/  FSEL R189, R148, -INF , !P6 ;  /* 0xff80000094bd7808 */ /* 0x000fc40007000000 */
[----:B------:R-:W-:Y:S02]  /*9610*/  ISETP.GT.AND P4, PT, R135, R4, PT ;  /* 0x000000048700720c */ /* 0x000fe40003f84270 */
[C---:B------:R-:W-:Y:S02]  /*9620*/  ISETP.GE.AND P6, PT, R4.reuse, R237, PT ;  /* 0x000000ed0400720c */ /* 0x040fe40003fc6270 */
[----:B------:R-:W-:Y:S01]  /*9630*/  ISETP.GE.AND P1, PT, R4, R236, PT ;  /* 0x000000ec0400720c */ /* 0x000fe20003f26270 */
[----:B------:R-:W-:Y:S01]  /*9640*/  VIADD R4, R141, 0xffffff30 ;  /* 0xffffff308d047836 */ /* 0x000fe20000000000 */
[----:B-1----:R-:W-:Y:S01]  /*9650*/  FSEL R63, R63, -INF , !P5 ;  /* 0xff8000003f3f7808 */ /* 0x002fe20006800000 */
[-C--:B------:R-:W-:Y:S01]  /*9660*/  FMUL.FTZ R59, R59, R132.reuse ;  /* 0x000000843b3b7220 */ /* 0x080fe20000410000 */
[----:B---3--:R-:W-:Y:S01]  /*9670*/  FSEL R61, R61, -INF , !P4 ;  /* 0xff8000003d3d7808 */ /* 0x008fe20006000000 */
[----:B------:R-:W-:Y:S01]  /*9680*/  FMUL.FTZ R56, R57, R132 ;  /* 0x0000008439387220 */ /* 0x000fe20000410000 */
[----:B------:R-:W-:-:S02]  /*9690*/  FSEL R177, R63, -INF , !P1 ;  /* 0xff8000003fb17808 */ /* 0x000fc40004800000 */
[-C--:B------:R-:W-:Y:S02]  /*96a0*/  ISETP.GT.AND P4, PT, R135, R4.reuse, PT ;  /* 0x000000048700720c */ /* 0x080fe40003f84270 */
[----:B------:R-:W-:Y:S01]  /*96b0*/  ISETP.GT.AND P1, PT, R142, R4, PT ;  /* 0x000000048e00720c */ /* 0x000fe20003f24270 */
[----:B------:R-:W1:Y:S01]  /*96c0*/  MUFU.TANH R59, R59 ;  /* 0x0000003b003b7308 */ /* 0x000e620000002400 */
[----:B------:R-:W-:Y:S01]  /*96d0*/  FSEL R183, R61, -INF , !P6 ;  /* 0xff8000003db77808 */ /* 0x000fe20007000000 */
[----:B------:R-:W-:Y:S01]  /*96e0*/  FMUL.FTZ R5, R55, R132 ;  /* 0x0000008437057220 */ /* 0x000fe20000410000 */
[C---:B------:R-:W-:Y:S02]  /*96f0*/  ISETP.GE.AND P6, PT, R4.reuse, R237, PT ;  /* 0x000000ed0400720c */ /* 0x040fe40003fc6270 */
[----:B------:R-:W-:Y:S01]  /*9700*/  ISETP.GE.AND P5, PT, R4, R236, PT ;  /* 0x000000ec0400720c */ /* 0x000fe20003fa6270 */
[----:B------:R-:W-:Y:S01]  /*9710*/  VIADD R4, R141, 0xffffff31 ;  /* 0xffffff318d047836 */ /* 0x000fe20000000000 */
[----:B----4-:R-:W-:Y:S01]  /*9720*/  FSEL R144, R144, -INF , !P4 ;  /* 0xff80000090907808 */ /* 0x010fe20006000000 */
[----:B------:R-:W3:Y:S01]  /*9730*/  MUFU.TANH R56, R56 ;  /* 0x0000003800387308 */ /* 0x000ee20000002400 */
[----:B------:R-:W-:Y:S01]  /*9740*/  FSEL R145, R145, -INF , !P1 ;  /* 0xff80000091917808 */ /* 0x000fe20004800000 */
[-C--:B------:R-:W-:Y:S01]  /*9750*/  FMUL.FTZ R53, R53, R132.reuse ;  /* 0x0000008435357220 */ /* 0x080fe20000410000 */
[----:B------:R-:W-:Y:S01]  /*9760*/  FMUL.FTZ R54, R54, R132 ;  /* 0x0000008436367220 */ /* 0x000fe20000410000 */
[----:B------:R-:W-:Y:S01]  /*9770*/  FSEL R250, R144, -INF , !P6 ;  /* 0xff80000090fa7808 */ /* 0x000fe20007000000 */
[----:B------:R-:W-:Y:S01]  /*9780*/  HMMA.16816.F32.BF16 R44, R164, R6, R44 ;  /* 0x00000006a42c723c */ /* 0x000fe2000004182c */
[----:B------:R-:W-:-:S02]  /*9790*/  FSEL R169, R145, -INF , !P5 ;  /* 0xff80000091a97808 */ /* 0x000fc40006800000 */
[----:B------:R4:W-:Y:S01]  /*97a0*/  MUFU.TANH R143, R5 ;  /* 0x00000005008f7308 */ /* 0x0009e20000002400 */
[----:B------:R-:W-:Y:S02]  /*97b0*/  ISETP.GT.AND P4, PT, R135, R4, PT ;  /* 0x000000048700720c */ /* 0x000fe40003f84270 */
[C---:B------:R-:W-:Y:S02]  /*97c0*/  ISETP.GE.AND P6, PT, R4.reuse, R237, PT ;  /* 0x000000ed0400720c */ /* 0x040fe40003fc6270 */
[----:B------:R-:W-:Y:S02]  /*97d0*/  ISETP.GE.AND P1, PT, R4, R236, PT ;  /* 0x000000ec0400720c */ /* 0x000fe40003f26270 */
[----:B------:R-:W-:Y:S01]  /*97e0*/  ISETP.GT.AND P5, PT, R142, R4, PT ;  /* 0x000000048e00720c */ /* 0x000fe20003fa4270 */
[----:B------:R-:W-:Y:S08]  /*97f0*/  MUFU.TANH R57, R53 ;  /* 0x0000003500397308 */ /* 0x000ff00000002400 */
[----:B------:R5:W-:Y:S01]  /*9800*/  MUFU.TANH R146, R54 ;  /* 0x0000003600927308 */ /* 0x000be20000002400 */
[----:B----4-:R-:W4:Y:S07]  /*9810*/  LDSM.16.M88.4 R4, [R203+0xb000] ;  /* 0x00b00000cb04783b */ /* 0x010f2e0000000200 */
[----:B------:R-:W2:Y:S01]  /*9820*/  MUFU.TANH R58, R58 ;  /* 0x0000003a003a7308 */ /* 0x000ea20000002400 */
[----:B------:R-:W-:Y:S01]  /*9830*/  HMMA.16816.F32.BF16 R32, R20, R12, R32 ;  /* 0x0000000c1420723c */ /* 0x000fe20000041820 */
[----:B-----5:R-:W5:Y:S01]  /*9840*/  LDSM.16.M88.4 R52, [R202+0xa800] ;  /* 0x00a80000ca34783b */ /* 0x020f620000000200 */
[----:B------:R-:W-:Y:S01]  /*9850*/  VIADD R12, R141, 0xffffff38 ;  /* 0xffffff388d0c7836 */ /* 0x000fe20000000000 */
[----:B-1----:R-:W-:-:S02]  /*9860*/  FSEL R59, R59, -INF , !P5 ;  /* 0xff8000003b3b7808 */ /* 0x002fc40006800000 */
[----:B---3--:R-:W-:Y:S02]  /*9870*/  FSEL R56, R56, -INF , !P4 ;  /* 0xff80000038387808 */ /* 0x008fe40006000000 */
[----:B------:R-:W-:Y:S02]  /*9880*/  FSEL R171, R59, -INF , !P1 ;  /* 0xff8000003bab7808 */ /* 0x000fe40004800000 */
[-C--:B------:R-:W-:Y:S02]  /*9890*/  ISETP.GT.AND P4, PT, R135, R12.reuse, PT ;  /* 0x0000000c8700720c */ /* 0x080fe40003f84270 */
[----:B------:R-:W-:Y:S01]  /*98a0*/  ISETP.GT.AND P1, PT, R142, R12, PT ;  /* 0x0000000c8e00720c */ /* 0x000fe20003f24270 */
[----:B------:R-:W-:Y:S01]  /*98b0*/  FMUL.FTZ R50, R50, R132 ;  /* 0x0000008432327220 */ /* 0x000fe20000410000 */
[----:B------:R-:W-:Y:S02]  /*98c0*/  FSEL R248, R56, -INF , !P6 ;  /* 0xff80000038f87808 */ /* 0x000fe40007000000 */
[----:B------:R-:W-:-:S02]  /*98d0*/  ISETP.GE.AND P6, PT, R12, R237, PT ;  /* 0x000000ed0c00720c */ /* 0x000fc40003fc6270 */
[----:B------:R-:W-:Y:S01]  /*98e0*/  ISETP.GE.AND P5, PT, R12, R236, PT ;  /* 0x000000ec0c00720c */ /* 0x000fe20003fa6270 */
[----:B------:R-:W-:Y:S01]  /*98f0*/  VIADD R12, R141, 0xffffff39 ;  /* 0xffffff398d0c7836 */ /* 0x000fe20000000000 */
[----:B--2---:R-:W-:Y:S01]  /*9900*/  FSEL R58, R58, -INF , !P4 ;  /* 0xff8000003a3a7808 */ /* 0x004fe20006000000 */
[-C--:B------:R-:W-:Y:S01]  /*9910*/  FMUL.FTZ R67, R48, R132.reuse ;  /* 0x0000008430437220 */ /* 0x080fe20000410000 */
[----:B------:R-:W-:Y:S01]  /*9920*/  FSEL R146, R146, -INF , !P1 ;  /* 0xff80000092927808 */ /* 0x000fe20004800000 */
[----:B------:R-:W-:Y:S01]  /*9930*/  HMMA.16816.F32.BF16 R40, R8, R16, R40 ;  /* 0x000000100828723c */ /* 0x000fe20000041828 */
[----:B------:R-:W1:Y:S01]  /*9940*/  MUFU.TANH R50, R50 ;  /* 0x0000003200327308 */ /* 0x000e620000002400 */
[----:B------:R-:W-:Y:S02]  /*9950*/  FSEL R246, R58, -INF , !P6 ;  /* 0xff8000003af67808 */ /* 0x000fe40007000000 */
[----:B------:R-:W-:Y:S01]  /*9960*/  FSEL R175, R146, -INF , !P5 ;  /* 0xff80000092af7808 */ /* 0x000fe20006800000 */
[----:B------:R-:W-:Y:S01]  /*9970*/  FMUL.FTZ R48, R49, R132 ;  /* 0x0000008431307220 */ /* 0x000fe20000410000 */
[----:B------:R-:W-:-:S02]  /*9980*/  ISETP.GT.AND P4, PT, R135, R12, PT ;  /* 0x0000000c8700720c */ /* 0x000fc40003f84270 */
[----:B------:R-:W-:Y:S01]  /*9990*/  HMMA.16816.F32.BF16 R28, R20, R14, R28 ;  /* 0x0000000e141c723c */ /* 0x000fe2000004181c */
[C---:B------:R-:W-:Y:S02]  /*99a0*/  ISETP.GE.AND P6, PT, R12.reuse, R237, PT ;  /* 0x000000ed0c00720c */ /* 0x040fe40003fc6270 */
[----:B------:R-:W-:Y:S02]  /*99b0*/  ISETP.GE.AND P1, PT, R12, R236, PT ;  /* 0x000000ec0c00720c */ /* 0x000fe40003f26270 */
[----:B------:R-:W-:Y:S01]  /*99c0*/  ISETP.GT.AND P5, PT, R142, R12, PT ;  /* 0x0000000c8e00720c */ /* 0x000fe20003fa4270 */
[----:B------:R-:W2:Y:S01]  /*99d0*/  MUFU.TANH R67, R67 ;  /* 0x0000004300437308 */ /* 0x000ea20000002400 */
[----:B------:R-:W3:Y:S01]  /*99e0*/  LDSM.16.M88.4 R12, [R202+0xb000] ;  /* 0x00b00000ca0c783b */ /* 0x000ee20000000200 */
[----:B------:R-:W-:Y:S01]  /*99f0*/  FMUL.FTZ R49, R51, R132 ;  /* 0x0000008433317220 */ /* 0x000fe20000410000 */
[----:B------:R-:W-:Y:S01]  /*9a00*/  VIADD R16, R141, 0xffffff40 ;  /* 0xffffff408d107836 */ /* 0x000fe20000000000 */
[----:B------:R-:W-:-:S02]  /*9a10*/  FSEL R57, R57, -INF , !P4 ;  /* 0xff80000039397808 */ /* 0x000fc40006000000 */
[----:B------:R-:W-:Y:S01]  /*9a20*/  FSEL R143, R143, -INF , !P5 ;  /* 0xff8000008f8f7808 */ /* 0x000fe20006800000 */
[----:B------:R-:W-:Y:S01]  /*9a30*/  HMMA.16816.F32.BF16 R36, R8, R18, R36 ;  /* 0x000000120824723c */ /* 0x000fe20000041824 */
[----:B------:R-:W5:Y:S01]  /*9a40*/  MUFU.TANH R48, R48 ;  /* 0x0000003000307308 */ /* 0x000f620000002400 */
[----:B------:R-:W-:Y:S02]  /*9a50*/  FSEL R173, R57, -INF , !P6 ;  /* 0xff80000039ad7808 */ /* 0x000fe40007000000 */
[----:B------:R-:W-:Y:S02]  /*9a60*/  FSEL R252, R143, -INF , !P1 ;  /* 0xff8000008ffc7808 */ /* 0x000fe40004800000 */
[----:B------:R-:W-:-:S03]  /*9a70*/  ISETP.GT.AND P4, PT, R135, R16, PT ;  /* 0x000000108700720c */ /* 0x000fc60003f84270 */
[----:B------:R-:W3:Y:S01]  /*9a80*/  MUFU.TANH R49, R49 ;  /* 0x0000003100317308 */ /* 0x000ee20000002400 */
[C---:B------:R-:W-:Y:S02]  /*9a90*/  ISETP.GE.AND P6, PT, R16.reuse, R237, PT ;  /* 0x000000ed1000720c */ /* 0x040fe40003fc6270 */
[----:B------:R-:W-:Y:S02]  /*9aa0*/  ISETP.GE.AND P5, PT, R16, R236, PT ;  /* 0x000000ec1000720c */ /* 0x000fe40003fa6270 */
[----:B------:R-:W-:Y:S02]  /*9ab0*/  ISETP.GT.AND P1, PT, R142, R16, PT ;  /* 0x000000108e00720c */ /* 0x000fe40003f24270 */
[----:B------:R3:W3:Y:S01]  /*9ac0*/  LDSM.16.M88.4 R16, [R204+0xb800] ;  /* 0x00b80000cc10783b */ /* 0x0006e20000000200 */
[----:B----4-:R-:W-:Y:S01]  /*9ad0*/  HMMA.16816.F32.BF16 R32, R8, R4, R32 ;  /* 0x000000040820723c */ /* 0x010fe20000041820 */
[----:B------:R-:W-:Y:S01]  /*9ae0*/  VIADD R4, R141, 0xffffff41 ;  /* 0xffffff418d047836 */ /* 0x000fe20000000000 */
[----:B-1----:R-:W-:Y:S01]  /*9af0*/  FSEL R50, R50, -INF , !P1 ;  /* 0xff80000032327808 */ /* 0x002fe20004800000 */
[----:B------:R-:W-:Y:S01]  /*9b00*/  FMUL.FTZ R46, R46, R132 ;  /* 0x000000842e2e7220 */ /* 0x000fe20000410000 */
[----:B--2---:R-:W-:-:S04]  /*9b10*/  FSEL R67, R67, -INF , !P4 ;  /* 0xff80000043437808 */ /* 0x004fc80006000000 */
[C---:B-----5:R-:W-:Y:S01]  /*9b20*/  HMMA.16816.F32.BF16 R40, R164.reuse, R52, R40 ;  /* 0x00000034a428723c */ /* 0x060fe20000041828 */
[----:B------:R-:W-:Y:S02]  /*9b30*/  FSEL R240, R50, -INF , !P5 ;  /* 0xff80000032f07808 */ /* 0x000fe40006800000 */
[-C--:B------:R-:W-:Y:S02]  /*9b40*/  ISETP.GT.AND P4, PT, R135, R4.reuse, PT ;  /* 0x000000048700720c */ /* 0x080fe40003f84270 */
[----:B------:R-:W-:Y:S01]  /*9b50*/  ISETP.GT.AND P5, PT, R142, R4, PT ;  /* 0x000000048e00720c */ /* 0x000fe20003fa4270 */
[----:B------:R-:W1:Y:S01]  /*9b60*/  MUFU.TANH R51, R46 ;  /* 0x0000002e00337308 */ /* 0x000e620000002400 */
[----:B------:R-:W-:Y:S02]  /*9b70*/  FSEL R230, R67, -INF , !P6 ;  /* 0xff80000043e67808 */ /* 0x000fe40007000000 */
[C---:B------:R-:W-:Y:S02]  /*9b80*/  ISETP.GE.AND P6, PT, R4.reuse, R237, PT ;  /* 0x000000ed0400720c */ /* 0x040fe40003fc6270 */
[----:B------:R-:W-:Y:S01]  /*9b90*/  ISETP.GE.AND P1, PT, R4, R236, PT ;  /* 0x000000ec0400720c */ /* 0x000fe20003f26270 */
[----:B------:R-:W-:Y:S01]  /*9ba0*/  VIADD R4, R141, 0xffffff48 ;  /* 0xffffff488d047836 */ /* 0x000fe20000000000 */
[----:B------:R-:W-:Y:S01]  /*9bb0*/  FSEL R48, R48, -INF , !P4 ;  /* 0xff80000030307808 */ /* 0x000fe20006000000 */
[----:B------:R-:W-:Y:S01]  /*9bc0*/  FMUL.FTZ R47, R47, R132 ;  /* 0x000000842f2f7220 */ /* 0x000fe20000410000 */
[----:B---3--:R-:W-:Y:S01]  /*9bd0*/  FSEL R49, R49, -INF , !P5 ;  /* 0xff80000031317808 */ /* 0x008fe20006800000 */
[----:B------:R-:W-:Y:S01]  /*9be0*/  HMMA.16816.F32.BF16 R36, R164, R54, R36 ;  /* 0x00000036a424723c */ /* 0x000fe20000041824 */
[----:B------:R-:W-:-:S02]  /*9bf0*/  FSEL R214, R48, -INF , !P6 ;  /* 0xff80000030d67808 */ /* 0x000fc40007000000 */
[----:B------:R-:W-:Y:S02]  /*9c00*/  FSEL R238, R49, -INF , !P1 ;  /* 0xff80000031ee7808 */ /* 0x000fe40004800000 */
[----:B------:R-:W-:Y:S02]  /*9c10*/  ISETP.GT.AND P4, PT, R135, R4, PT ;  /* 0x000000048700720c */ /* 0x000fe40003f84270 */
[C---:B------:R-:W-:Y:S01]  /*9c20*/  ISETP.GE.AND P6, PT, R4.reuse, R237, PT ;  /* 0x000000ed0400720c */ /* 0x040fe20003fc6270 */
[----:B------:R-:W-:Y:S01]  /*9c30*/  HMMA.16816.F32.BF16 R28, R8, R6, R28 ;  /* 0x00000006081c723c */ /* 0x000fe2000004181c */
[----:B------:R-:W-:Y:S02]  /*9c40*/  ISETP.GE.AND P5, PT, R4, R236, PT ;  /* 0x000000ec0400720c */ /* 0x000fe40003fa6270 */
[----:B------:R-:W-:Y:S01]  /*9c50*/  ISETP.GT.AND P1, PT, R142, R4, PT ;  /* 0x000000048e00720c */ /* 0x000fe20003f24270 */
[----:B------:R-:W2:Y:S01]  /*9c60*/  MUFU.TANH R47, R47 ;  /* 0x0000002f002f7308 */ /* 0x000ea20000002400 */
[----:B------:R-:W3:Y:S01]  /*9c70*/  LDSM.16.M88.4 R4, [R203+0xb800] ;  /* 0x00b80000cb04783b */ /* 0x000ee20000000200 */
[-C--:B------:R-:W-:Y:S01]  /*9c80*/  FMUL.FTZ R44, R44, R132.reuse ;  /* 0x000000842c2c7220 */ /* 0x080fe20000410000 */
[-C--:B------:R-:W-:Y:S01]  /*9c90*/  FMUL.FTZ R52, R42, R132.reuse ;  /* 0x000000842a347220 */ /* 0x080fe20000410000 */
[-C--:B------:R-:W-:Y:S01]  /*9ca0*/  FMUL.FTZ R45, R45, R132.reuse ;  /* 0x000000842d2d7220 */ /* 0x080fe20000410000 */
[----:B------:R-:W-:Y:S01]  /*9cb0*/  HMMA.16816.F32.BF16 R32, R164, R12, R32 ;  /* 0x0000000ca420723c */ /* 0x000fe20000041820 */
[----:B------:R-:W-:Y:S01]  /*9cc0*/  VIADD R12, R141, 0xffffff49 ;  /* 0xffffff498d0c7836 */ /* 0x000fe20000000000 */
[----:B-1----:R-:W-:Y:S01]  /*9cd0*/  FSEL R51, R51, -INF , !P1 ;  /* 0xff80000033337808 */ /* 0x002fe20004800000 */
[----:B------:R-:W1:Y:S01]  /*9ce0*/  MUFU.TANH R44, R44 ;  /* 0x0000002c002c7308 */ /* 0x000e620000002400 */
[-C--:B------:R-:W-:Y:S01]  /*9cf0*/  FMUL.FTZ R46, R40, R132.reuse ;  /* 0x00000084282e7220 */ /* 0x080fe20000410000 */
[-C--:B------:R-:W-:Y:S01]  /*9d00*/  FMUL.FTZ R42, R43, R132.reuse ;  /* 0x000000842b2a7220 */ /* 0x080fe20000410000 */
[-C--:B------:R-:W-:Y:S01]  /*9d10*/  FMUL.FTZ R36, R36, R132.reuse ;  /* 0x0000008424247220 */ /* 0x080fe20000410000 */
[----:B------:R-:W-:-:S04]  /*9d20*/  FMUL.FTZ R37, R37, R132 ;  /* 0x0000008425257220 */ /* 0x000fc80000410000 */
[----:B------:R-:W4:Y:S01]  /*9d30*/  MUFU.TANH R52, R52 ;  /* 0x0000003400347308 */ /* 0x000f220000002400 */
[----:B------:R-:W-:Y:S02]  /*9d40*/  FSEL R244, R51, -INF , !P5 ;  /* 0xff80000033f47808 */ /* 0x000fe40006800000 */
[----:B------:R-:W-:Y:S01]  /*9d50*/  ISETP.GT.AND P5, PT, R142, R12, PT ;  /* 0x0000000c8e00720c */ /* 0x000fe20003fa4270 */
[----:B------:R-:W-:-:S04]  /*9d60*/  FMUL.FTZ R40, R41, R132 ;  /* 0x0000008429287220 */ /* 0x000fc80000410000 */
[----:B------:R-:W5:Y:S01]  /*9d70*/  MUFU.TANH R45, R45 ;  /* 0x0000002d002d7308 */ /* 0x000f620000002400 */
[-C--:B------:R-:W-:Y:S01]  /*9d80*/  FMUL.FTZ R13, R38, R132.reuse ;  /* 0x00000084260d7220 */ /* 0x080fe20000410000 */
[----:B------:R-:W-:Y:S01]  /*9d90*/  FMUL.FTZ R49, R39, R132 ;  /* 0x0000008427317220 */ /* 0x000fe20000410000 */
[----:B------:R-:W-:Y:S01]  /*9da0*/  ISETP.GE.AND P1, PT, R12, R236, PT ;  /* 0x000000ec0c00720c */ /* 0x000fe20003f26270 */
[----:B------:R-:W-:Y:S01]  /*9db0*/  VIADD R48, R141, 0xffffff50 ;  /* 0xffffff508d307836 */ /* 0x000fe20000000000 */
[----:B--2---:R-:W-:-:S03]  /*9dc0*/  FSEL R47, R47, -INF , !P5 ;  /* 0xff8000002f2f7808 */ /* 0x004fc60006800000 */
[----:B------:R-:W-:Y:S01]  /*9dd0*/  MUFU.TANH R43, R36 ;  /* 0x00000024002b7308 */ /* 0x000fe20000002400 */
[----:B------:R-:W-:-:S07]  /*9de0*/  FSEL R204, R47, -INF , !P1 ;  /* 0xff8000002fcc7808 */ /* 0x000fce0004800000 */
[----:B------:R2:W-:Y:S01]  /*9df0*/  MUFU.TANH R41, R37 ;  /* 0x0000002500297308 */ /* 0x0005e20000002400 */
[----:B------:R-:W-:-:S07]  /*9e00*/  ISETP.GT.AND P1, PT, R142, R48, PT ;  /* 0x000000308e00720c */ /* 0x000fce0003f24270 */
[----:B------:R-:W3:Y:S08]  /*9e10*/  MUFU.TANH R46, R46 ;  /* 0x0000002e002e7308 */ /* 0x000ef00000002400 */
[----:B------:R-:W3:Y:S01]  /*9e20*/  MUFU.TANH R42, R42 ;  /* 0x0000002a002a7308 */ /* 0x000ee20000002400 */
[----:B--2---:R-:W-:Y:S01]  /*9e30*/  HMMA.16816.F32.BF16 R36, R20, R16, R24 ;  /* 0x000000101424723c */ /* 0x004fe20000041818 */
[----:B------:R-:W2:Y:S01]  /*9e40*/  LDSM.16.M88.4 R24, [R202+0xb800] ;  /* 0x00b80000ca18783b */ /* 0x000ea20000000200 */
[----:B-1----:R-:W-:Y:S01]  /*9e50*/  FSEL R44, R44, -INF , !P4 ;  /* 0xff8000002c2c7808 */ /* 0x002fe20006000000 */
[----:B------:R-:W-:Y:S01]  /*9e60*/  VIADD R16, R141, 0xffffff51 ;  /* 0xffffff518d107836 */ /* 0x000fe20000000000 */
[----:B------:R-:W-:-:S04]  /*9e70*/  ISETP.GT.AND P4, PT, R135, R12, PT ;  /* 0x0000000c8700720c */ /* 0x000fc80003f84270 */
[----:B------:R-:W-:Y:S01]  /*9e80*/  HMMA.16816.F32.BF16 R28, R164, R14, R28 ;  /* 0x0000000ea41c723c */ /* 0x000fe2000004181c */
[----:B------:R-:W1:Y:S01]  /*9e90*/  MUFU.TANH R13, R13 ;  /* 0x0000000d000d7308 */ /* 0x000e620000002400 */
[----:B------:R-:W-:Y:S01]  /*9ea0*/  ISETP.GE.AND P5, PT, R48, R236, PT ;  /* 0x000000ec3000720c */ /* 0x000fe20003fa6270 */
[-C--:B------:R-:W-:Y:S01]  /*9eb0*/  FMUL.FTZ R34, R34, R132.reuse ;  /* 0x0000008422227220 */ /* 0x080fe20000410000 */
[----:B----4-:R-:W-:Y:S01]  /*9ec0*/  FSEL R52, R52, -INF , !P1 ;  /* 0xff80000034347808 */ /* 0x010fe20004800000 */
[----:B------:R-:W-:Y:S01]  /*9ed0*/  FMUL.FTZ R33, R33, R132 ;  /* 0x0000008421217220 */ /* 0x000fe20000410000 */
[----:B------:R-:W-:Y:S01]  /*9ee0*/  FSEL R234, R44, -INF , !P6 ;  /* 0xff8000002cea7808 */ /* 0x000fe20007000000 */
[----:B------:R-:W-:Y:S01]  /*9ef0*/  VIADD R159, R139, 0xfffffffe ;  /* 0xfffffffe8b9f7836 */ /* 0x000fe20000000000 */
[----:B------:R-:W-:Y:S01]  /*9f00*/  ISETP.GE.AND P6, PT, R12, R237, PT ;  /* 0x000000ed0c00720c */ /* 0x000fe20003fc6270 */
[----:B------:R-:W4:Y:S01]  /*9f10*/  MUFU.TANH R40, R40 ;  /* 0x0000002800287308 */ /* 0x000f220000002400 */
[----:B-----5:R-:W-:Y:S01]  /*9f20*/  FSEL R45, R45, -INF , !P4 ;  /* 0xff8000002d2d7808 */ /* 0x020fe20006000000 */
[----:B------:R-:W-:-:S04]  /*9f30*/  DEPBAR.LE SB0, 0x0 ;  /* 0x000080000000791a */ /* 0x000fc80000000000 */
[----:B------:R-:W-:Y:S02]  /*9f40*/  FSEL R196, R52, -INF , !P5 ;  /* 0xff80000034c47808 */ /* 0x000fe40006800000 */
[----:B------:R-:W-:Y:S02]  /*9f50*/  ISETP.GT.AND P4, PT, R135, R48, PT ;  /* 0x000000308700720c */ /* 0x000fe40003f84270 */
[----:B------:R-:W-:Y:S01]  /*9f60*/  ISETP.GT.AND P5, PT, R142, R16, PT ;  /* 0x000000108e00720c */ /* 0x000fe20003fa4270 */
[----:B------:R-:W5:Y:S01]  /*9f70*/  MUFU.TANH R44, R49 ;  /* 0x00000031002c7308 */ /* 0x000f620000002400 */
[----:B------:R-:W-:Y:S01]  /*9f80*/  FSEL R206, R45, -INF , !P6 ;  /* 0xff8000002dce7808 */ /* 0x000fe20007000000 */
[----:B------:R-:W-:Y:S01]  /*9f90*/  VIADD R15, R141, 0xffffff58 ;  /* 0xffffff588d0f7836 */ /* 0x000fe20000000000 */
[----:B------:R-:W-:Y:S02]  /*9fa0*/  ISETP.GE.AND P6, PT, R48, R237, PT ;  /* 0x000000ed3000720c */ /* 0x000fe40003fc6270 */
[----:B---3--:R-:W-:-:S02]  /*9fb0*/  FSEL R46, R46, -INF , !P4 ;  /* 0xff8000002e2e7808 */ /* 0x008fc40006000000 */
[----:B------:R-:W-:Y:S02]  /*9fc0*/  ISETP.GE.AND P1, PT, R16, R236, PT ;  /* 0x000000ec1000720c */ /* 0x000fe40003f26270 */
[----:B------:R-:W-:Y:S01]  /*9fd0*/  FSEL R42, R42, -INF , !P5 ;  /* 0xff8000002a2a7808 */ /* 0x000fe20006800000 */
[----:B------:R-:W-:Y:S01]  /*9fe0*/  HMMA.16816.F32.BF16 R36, R8, R4, R36 ;  /* 0x000000040824723c */ /* 0x000fe20000041824 */
[----:B------:R-:W-:Y:S02]  /*9ff0*/  FSEL R192, R46, -INF , !P6 ;  /* 0xff8000002ec07808 */ /* 0x000fe40007000000 */
[----:B------:R-:W-:Y:S02]  /*a000*/  FSEL R194, R42, -INF , !P1 ;  /* 0xff8000002ac27808 */ /* 0x000fe40004800000 */
[----:B------:R-:W-:Y:S02]  /*a010*/  ISETP.GT.AND P4, PT, R135, R16, PT ;  /* 0x000000108700720c */ /* 0x000fe40003f84270 */
[----:B------:R-:W-:-:S02]  /*a020*/  ISETP.GE.AND P6, PT, R16, R237, PT ;  /* 0x000000ed1000720c */ /* 0x000fc40003fc6270 */
[----:B------:R-:W-:Y:S01]  /*a030*/  ISETP.GT.AND P1, PT, R142, R15, PT ;  /* 0x0000000f8e00720c */ /* 0x000fe20003f24270 */
[----:B------:R-:W-:Y:S01]  /*a040*/  HMMA.16816.F32.BF16 R16, R20, R18, R184 ;  /* 0x000000121410723c */ /* 0x000fe200000418b8 */
[----:B------:R-:W-:Y:S01]  /*a050*/  FMUL.FTZ R12, R32, R132 ;  /* 0x00000084200c7220 */ /* 0x000fe20000410000 */
[----:B------:R-:W3:Y:S01]  /*a060*/  MUFU.TANH R4, R34 ;  /* 0x0000002200047308 */ /* 0x000ee20000002400 */
[----:B------:R-:W-:Y:S01]  /*a070*/  ISETP.GE.AND P5, PT, R15, R236, PT ;  /* 0x000000ec0f00720c */ /* 0x000fe20003fa6270 */
[----:B------:R-:W-:Y:S01]  /*a080*/  VIADD R32, R141, 0xffffff59 ;  /* 0xffffff598d207836 */ /* 0x000fe20000000000 */
[----:B-1----:R-:W-:Y:S01]  /*a090*/  FSEL R198, R13, -INF , !P1 ;  /* 0xff8000000dc67808 */ /* 0x002fe20004800000 */
[----:B------:R-:W-:-:S03]  /*a0a0*/  FMUL.FTZ R5, R35, R132 ;  /* 0x0000008423057220 */ /* 0x000fc60000410000 */
[----:B------:R-:W-:Y:S01]  /*a0b0*/  FSEL R198, R198, -INF , !P5 ;  /* 0xff800000c6c67808 */ /* 0x000fe20006800000 */
[----:B------:R-:W1:Y:S01]  /*a0c0*/  MUFU.TANH R12, R12 ;  /* 0x0000000c000c7308 */ /* 0x000e620000002400 */
[----:B------:R-:W-:Y:S02]  /*a0d0*/  ISETP.GT.AND P5, PT, R142, R32, PT ;  /* 0x000000208e00720c */ /* 0x000fe40003fa4270 */
[----:B----4-:R-:W-:Y:S01]  /*a0e0*/  FSEL R40, R40, -INF , !P4 ;  /* 0xff80000028287808 */ /* 0x010fe20006000000 */
[----:B------:R-:W-:Y:S01]  /*a0f0*/  VIADD R21, R141, 0xffffff60 ;  /* 0xffffff608d157836 */ /* 0x000fe20000000000 */
[----:B------:R-:W-:Y:S02]  /*a100*/  ISETP.GT.AND P4, PT, R135, R15, PT ;  /* 0x0000000f8700720c */ /* 0x000fe40003f84270 */
[----:B------:R-:W-:Y:S01]  /*a110*/  ISETP.GE.AND P1, PT, R32, R236, PT ;  /* 0x000000ec2000720c */ /* 0x000fe20003f26270 */
[----:B------:R-:W4:Y:S01]  /*a120*/  MUFU.TANH R14, R33 ;  /* 0x00000021000e7308 */ /* 0x000f220000002400 */
[----:B-----5:R-:W-:-:S02]  /*a130*/  FSEL R44, R44, -INF , !P5 ;  /* 0xff8000002c2c7808 */ /* 0x020fc40006800000 */
[----:B------:R-:W-:Y:S02]  /*a140*/  FSEL R188, R40, -INF , !P6 ;  /* 0xff80000028bc7808 */ /* 0x000fe40007000000 */
[----:B------:R-:W-:-:S03]  /*a150*/  ISETP.GE.AND P6, PT, R15, R237, PT ;  /* 0x000000ed0f00720c */ /* 0x000fc60003fc6270 */
[----:B------:R-:W5:Y:S01]  /*a160*/  MUFU.TANH R5, R5 ;  /* 0x0000000500057308 */ /* 0x000f620000002400 */
[----:B------:R-:W-:Y:S01]  /*a170*/  FSEL R43, R43, -INF , !P4 ;  /* 0xff8000002b2b7808 */ /* 0x000fe20006000000 */
[----:B--2---:R-:W-:Y:S01]  /*a180*/  HMMA.16816.F32.BF16 R36, R164, R24, R36 ;  /* 0x00000018a424723c */ /* 0x004fe20000041824 */
[----:B------:R-:W-:Y:S02]  /*a190*/  ISETP.GT.AND P4, PT, R135, R32, PT ;  /* 0x000000208700720c */ /* 0x000fe40003f84270 */
[----:B------:R-:W-:Y:S01]  /*a1a0*/  FSEL R184, R44, -INF , !P1 ;  /* 0xff8000002cb87808 */ /* 0x000fe20004800000 */
[----:B------:R-:W-:Y:S01]  /*a1b0*/  FMUL.FTZ R20, R30, R132 ;  /* 0x000000841e147220 */ /* 0x000fe20000410000 */
[----:B------:R-:W-:Y:S02]  /*a1c0*/  ISETP.GT.AND P1, PT, R142, R21, PT ;  /* 0x000000158e00720c */ /* 0x000fe40003f24270 */
[----:B------:R-:W-:Y:S01]  /*a1d0*/  FSEL R190, R43, -INF , !P6 ;  /* 0xff8000002bbe7808 */ /* 0x000fe20007000000 */
[----:B------:R-:W-:Y:S01]  /*a1e0*/  HMMA.16816.F32.BF16 R16, R8, R6, R16 ;  /* 0x000000060810723c */ /* 0x000fe20000041810 */
[----:B------:R-:W-:Y:S01]  /*a1f0*/  ISETP.GE.AND P6, PT, R32, R237, PT ;  /* 0x000000ed2000720c */ /* 0x000fe20003fc6270 */
[----:B------:R-:W-:Y:S01]  /*a200*/  VIADD R8, R141, 0xffffff61 ;  /* 0xffffff618d087836 */ /* 0x000fe20000000000 */
[----:B------:R-:W-:-:S02]  /*a210*/  FSEL R41, R41, -INF , !P4 ;  /* 0xff80000029297808 */ /* 0x000fc40006000000 */
[----:B------:R-:W-:Y:S02]  /*a220*/  ISETP.GT.AND P4, PT, R135, R21, PT ;  /* 0x000000158700720c */ /* 0x000fe40003f84270 */
[----:B------:R-:W-:Y:S02]  /*a230*/  ISETP.GE.AND P5, PT, R21, R236, PT ;  /* 0x000000ec1500720c */ /* 0x000fe40003fa6270 */
[----:B---3--:R-:W-:Y:S01]  /*a240*/  FSEL R4, R4, -INF , !P1 ;  /* 0xff80000004047808 */ /* 0x008fe20004800000 */
[----:B------:R-:W2:Y:S01]  /*a250*/  MUFU.TANH R20, R20 ;  /* 0x0000001400147308 */ /* 0x000ea20000002400 */
[----:B------:R-:W-:Y:S01]  /*a260*/  FSEL R186, R41, -INF , !P6 ;  /* 0xff80000029ba7808 */ /* 0x000fe20007000000 */
[----:B------:R-:W-:Y:S01]  /*a270*/  FMUL.FTZ R15, R28, R132 ;  /* 0x000000841c0f7220 */ /* 0x000fe20000410000 */
[----:B------:R-:W-:Y:S02]  /*a280*/  ISETP.GE.AND P6, PT, R21, R237, PT ;  /* 0x000000ed1500720c */ /* 0x000fe40003fc6270 */
[----:B-1----:R-:W-:-:S02]  /*a290*/  FSEL R12, R12, -INF , !P4 ;  /* 0xff8000000c0c7808 */ /* 0x002fc40006000000 */
[----:B------:R-:W-:Y:S01]  /*a2a0*/  FSEL R180, R4, -INF , !P5 ;  /* 0xff80000004b47808 */ /* 0x000fe20006800000 */
[----:B------:R-:W-:Y:S01]  /*a2b0*/  FMUL.FTZ R6, R31, R132 ;  /* 0x000000841f067220 */ /* 0x000fe20000410000 */
[-C--:B------:R-:W-:Y:S02]  /*a2c0*/  ISETP.GT.AND P4, PT, R135, R8.reuse, PT ;  /* 0x000000088700720c */ /* 0x080fe40003f84270 */
[----:B------:R-:W-:Y:S01]  /*a2d0*/  ISETP.GT.AND P5, PT, R142, R8, PT ;  /* 0x000000088e00720c */ /* 0x000fe20003fa4270 */
[----:B------:R-:W-:Y:S01]  /*a2e0*/  VIADD R7, R141, 0xffffff68 ;  /* 0xffffff688d077836 */ /* 0x000fe20000000000 */
[----:B------:R-:W-:Y:S01]  /*a2f0*/  FSEL R174, R12, -INF , !P6 ;  /* 0xff8000000cae7808 */ /* 0x000fe20007000000 */
[----:B------:R-:W-:Y:S01]  /*a300*/  FMUL.FTZ R13, R29, R132 ;  /* 0x000000841d0d7220 */ /* 0x000fe20000410000 */
[C---:B------:R-:W-:Y:S02]  /*a310*/  ISETP.GE.AND P6, PT, R8.reuse, R237, PT ;  /* 0x000000ed0800720c */ /* 0x040fe40003fc6270 */
[----:B------:R-:W-:-:S02]  /*a320*/  ISETP.GE.AND P1, PT, R8, R236, PT ;  /* 0x000000ec0800720c */ /* 0x000fc40003f26270 */
[----:B----4-:R-:W-:Y:S02]  /*a330*/  FSEL R14, R14, -INF , !P4 ;  /* 0xff8000000e0e7808 */ /* 0x010fe40006000000 */
[----:B-----5:R-:W-:Y:S01]  /*a340*/  FSEL R5, R5, -INF , !P5 ;  /* 0xff80000005057808 */ /* 0x020fe20006800000 */
[----:B------:R-:W1:Y:S01]  /*a350*/  MUFU.TANH R15, R15 ;  /* 0x0000000f000f7308 */ /* 0x000e620000002400 */
[----:B------:R-:W-:Y:S02]  /*a360*/  FSEL R172, R14, -INF , !P6 ;  /* 0xff8000000eac7808 */ /* 0x000fe40007000000 */
[----:B------:R-:W-:Y:S02]  /*a370*/  FSEL R178, R5, -INF , !P1 ;  /* 0xff80000005b27808 */ /* 0x000fe40004800000 */
[----:B------:R-:W-:-:S03]  /*a380*/  ISETP.GT.AND P4, PT, R135, R7, PT ;  /* 0x000000078700720c */ /* 0x000fc60003f84270 */
[----:B------:R-:W3:Y:S01]  /*a390*/  MUFU.TANH R6, R6 ;  /* 0x0000000600067308 */ /* 0x000ee20000002400 */
[C---:B------:R-:W-:Y:S02]  /*a3a0*/  ISETP.GE.AND P6, PT, R7.reuse, R237, PT ;  /* 0x000000ed0700720c */ /* 0x040fe40003fc6270 */
[----:B------:R-:W-:Y:S02]  /*a3b0*/  ISETP.GE.AND P5, PT, R7, R236, PT ;  /* 0x000000ec0700720c */ /* 0x000fe40003fa6270 */
[----:B------:R-:W-:Y:S01]  /*a3c0*/  ISETP.GT.AND P1, PT, R142, R7, PT ;  /* 0x000000078e00720c */ /* 0x000fe20003f24270 */
[-C--:B------:R-:W-:Y:S01]  /*a3d0*/  FMUL.FTZ R7, R38, R132.reuse ;  /* 0x0000008426077220 */ /* 0x080fe20000410000 */
[----:B------:R-:W-:Y:S01]  /*a3e0*/  FMUL.FTZ R36, R36, R132 ;  /* 0x0000008424247220 */ /* 0x000fe20000410000 */
[----:B------:R-:W4:Y:S01]  /*a3f0*/  MUFU.TANH R13, R13 ;  /* 0x0000000d000d7308 */ /* 0x000f220000002400 */
[----:B------:R-:W-:Y:S01]  /*a400*/  VIADD R5, R141, 0xffffff69 ;  /* 0xffffff698d057836 */ /* 0x000fe20000000000 */
[----:B--2---:R-:W-:Y:S01]  /*a410*/  FSEL R20, R20, -INF , !P1 ;  /* 0xff80000014147808 */ /* 0x004fe20004800000 */
[----:B------:R-:W-:Y:S05]  /*a420*/  HMMA.16816.F32.BF16 R16, R164, R26, R16 ;  /* 0x0000001aa410723c */ /* 0x000fea0000041810 */
[----:B------:R-:W2:Y:S01]  /*a430*/  MUFU.TANH R4, R36 ;  /* 0x0000002400047308 */ /* 0x000ea20000002400 */
[----:B------:R-:W-:-:S02]  /*a440*/  FSEL R176, R20, -INF , !P5 ;  /* 0xff80000014b07808 */ /* 0x000fc40006800000 */
[----:B------:R-:W-:-:S05]  /*a450*/  ISETP.GT.AND P5, PT, R142, R5, PT ;  /* 0x000000058e00720c */ /* 0x000fca0003fa4270 */
[----:B------:R-:W5:Y:S01]  /*a460*/  MUFU.TANH R7, R7 ;  /* 0x0000000700077308 */ /* 0x000f620000002400 */
[----:B-1----:R-:W-:Y:S01]  /*a470*/  FSEL R15, R15, -INF , !P4 ;  /* 0xff8000000f0f7808 */ /* 0x002fe20006000000 */
[----:B------:R-:W-:Y:S01]  /*a480*/  VIADD R8, R141, 0xffffff70 ;  /* 0xffffff708d087836 */ /* 0x000fe20000000000 */
[----:B------:R-:W-:Y:S01]  /*a490*/  ISETP.GT.AND P4, PT, R135, R5, PT ;  /* 0x000000058700720c */ /* 0x000fe20003f84270 */
[----:B------:R-:W-:Y:S01]  /*a4a0*/  FMUL.FTZ R9, R39, R132 ;  /* 0x0000008427097220 */ /* 0x000fe20000410000 */
[----:B------:R-:W-:Y:S02]  /*a4b0*/  ISETP.GE.AND P1, PT, R5, R236, PT ;  /* 0x000000ec0500720c */ /* 0x000fe40003f26270 */
[----:B---3--:R-:W-:Y:S02]  /*a4c0*/  FSEL R6, R6, -INF , !P5 ;  /* 0xff80000006067808 */ /* 0x008fe40006800000 */
[----:B------:R-:W-:Y:S02]  /*a4d0*/  FSEL R170, R15, -INF , !P6 ;  /* 0xff8000000faa7808 */ /* 0x000fe40007000000 */
[----:B----4-:R-:W-:-:S02]  /*a4e0*/  FSEL R13, R13, -INF , !P4 ;  /* 0xff8000000d0d7808 */ /* 0x010fc40006000000 */
[----:B------:R-:W-:Y:S01]  /*a4f0*/  FSEL R166, R6, -INF , !P1 ;  /* 0xff80000006a67808 */ /* 0x000fe20004800000 */
[----:B------:R-:W1:Y:S01]  /*a500*/  MUFU.TANH R9, R9 ;  /* 0x0000000900097308 */ /* 0x000e620000002400 */
[----:B------:R-:W-:Y:S02]  /*a510*/  ISETP.GE.AND P6, PT, R5, R237, PT ;  /* 0x000000ed0500720c */ /* 0x000fe40003fc6270 */
[-C--:B------:R-:W-:Y:S02]  /*a520*/  ISETP.GT.AND P4, PT, R135, R8.reuse, PT ;  /* 0x000000088700720c */ /* 0x080fe40003f84270 */
[----:B------:R-:W-:Y:S02]  /*a530*/  ISETP.GT.AND P1, PT, R142, R8, PT ;  /* 0x000000088e00720c */ /* 0x000fe40003f24270 */
[----:B------:R-:W-:Y:S02]  /*a540*/  FSEL R168, R13, -INF , !P6 ;  /* 0xff8000000da87808 */ /* 0x000fe40007000000 */
[----:B------:R-:W-:-:S02]  /*a550*/  ISETP.GE.AND P5, PT, R8, R236, PT ;  /* 0x000000ec0800720c */ /* 0x000fc40003fa6270 */
[----:B--2---:R-:W-:Y:S02]  /*a560*/  FSEL R4, R4, -INF , !P4 ;  /* 0xff80000004047808 */ /* 0x004fe40006000000 */
[----:B-----5:R-:W-:Y:S01]  /*a570*/  FSEL R7, R7, -INF , !P1 ;  /* 0xff80000007077808 */ /* 0x020fe20004800000 */
[-C--:B------:R-:W-:Y:S01]  /*a580*/  FMUL.FTZ R18, R18, R132.reuse ;  /* 0x0000008412127220 */ /* 0x080fe20000410000 */
[----:B------:R-:W-:Y:S01]  /*a590*/  BAR.SYNC.DEFER_BLOCKING 0x0 ;  /* 0x0000000000007b1d */ /* 0x000fe20000010000 */
[----:B------:R-:W-:Y:S02]  /*a5a0*/  ISETP.GE.AND P6, PT, R8, R237, PT ;  /* 0x000000ed0800720c */ /* 0x000fe40003fc6270 */
[----:B------:R-:W-:Y:S01]  /*a5b0*/  FSEL R145, R7, -INF , !P5 ;  /* 0xff80000007917808 */ /* 0x000fe20006800000 */
[-C--:B------:R-:W-:Y:S01]  /*a5c0*/  FMUL.FTZ R7, R17, R132.reuse ;  /* 0x0000008411077220 */ /* 0x080fe20000410000 */
[----:B------:R-:W-:Y:S01]  /*a5d0*/  FSEL R149, R4, -INF , !P6 ;  /* 0xff80000004957808 */ /* 0x000fe20007000000 */
[----:B------:R-:W-:Y:S01]  /*a5e0*/  VIADD R5, R141, 0xffffff71 ;  /* 0xffffff718d057836 */ /* 0x000fe20000000000 */
[----:B------:R-:W2:Y:S01]  /*a5f0*/  MUFU.TANH R4, R18 ;  /* 0x0000001200047308 */ /* 0x000ea20000002400 */
[----:B------:R-:W-:-:S03]  /*a600*/  FMUL.FTZ R37, R37, R132 ;  /* 0x0000008425257220 */ /* 0x000fc60000410000 */
[----:B------:R-:W-:Y:S01]  /*a610*/  ISETP.GT.AND P5, PT, R142, R5, PT ;  /* 0x000000058e00720c */ /* 0x000fe20003fa4270 */
[----:B------:R-:W-:-:S03]  /*a620*/  FMUL.FTZ R16, R16, R132 ;  /* 0x0000008410107220 */ /* 0x000fc60000410000 */
[----:B------:R-:W-:Y:S01]  /*a630*/  MUFU.TANH R7, R7 ;  /* 0x0000000700077308 */ /* 0x000fe20000002400 */
[----:B------:R-:W-:Y:S02]  /*a640*/  ISETP.GT.AND P4, PT, R135, R5, PT ;  /* 0x000000058700720c */ /* 0x000fe40003f84270 */
[C---:B------:R-:W-:Y:S02]  /*a650*/  ISETP.GE.AND P6, PT, R5.reuse, R237, PT ;  /* 0x000000ed0500720c */ /* 0x040fe40003fc6270 */
[----:B------:R-:W-:Y:S01]  /*a660*/  ISETP.GE.AND P1, PT, R5, R236, PT ;  /* 0x000000ec0500720c */ /* 0x000fe20003f26270 */
[----:B------:R-:W-:Y:S02]  /*a670*/  VIADD R5, R141, 0xffffff78 ;  /* 0xffffff788d057836 */ /* 0x000fe40000000000 */
[----:B------:R-:W3:Y:S01]  /*a680*/  MUFU.TANH R37, R37 ;  /* 0x0000002500257308 */ /* 0x000ee20000002400 */
[----:B-1----:R-:W-:Y:S01]  /*a690*/  FSEL R9, R9, -INF , !P5 ;  /* 0xff80000009097808 */ /* 0x002fe20006800000 */
[----:B------:R-:W-:Y:S01]  /*a6a0*/  FMUL.FTZ R19, R19, R132 ;  /* 0x0000008413137220 */ /* 0x000fe20000410000 */
[----:B------:R-:W-:-:S02]  /*a6b0*/  VIADD R141, R141, 0xffffff79 ;  /* 0xffffff798d8d7836 */ /* 0x000fc40000000000 */
[----:B------:R-:W-:-:S03]  /*a6c0*/  FSEL R144, R9, -INF , !P1 ;  /* 0xff80000009907808 */ /* 0x000fc60004800000 */
[----:B------:R-:W1:Y:S01]  /*a6d0*/  MUFU.TANH R6, R16 ;  /* 0x0000001000067308 */ /* 0x000e620000002400 */
[----:B------:R-:W-:-:S04]  /*a6e0*/  ISETP.GT.AND P1, PT, R142, R5, PT ;  /* 0x000000058e00720c */ /* 0x000fc80003f24270 */
[----:B--2---:R-:W-:-:S03]  /*a6f0*/  FSEL R4, R4, -INF , !P1 ;  /* 0xff80000004047808 */ /* 0x004fc60004800000 */
[----:B------:R-:W2:Y:S01]  /*a700*/  MUFU.TANH R19, R19 ;  /* 0x0000001300137308 */ /* 0x000ea20000002400 */
[----:B------:R-:W-:Y:S02]  /*a710*/  ISETP.GT.AND P1, PT, R135, R141, PT ;  /* 0x0000008d8700720c */ /* 0x000fe40003f24270 */
[----:B---3--:R-:W-:Y:S02]  /*a720*/  FSEL R37, R37, -INF , !P4 ;  /* 0xff80000025257808 */ /* 0x008fe40006000000 */
[----:B------:R-:W-:Y:S02]  /*a730*/  FSEL R7, R7, -INF , !P1 ;  /* 0xff80000007077808 */ /* 0x000fe40004800000 */
[----:B------:R-:W-:Y:S02]  /*a740*/  ISETP.GT.U32.AND P1, PT, R159, R218, PT ;  /* 0x000000da9f00720c */ /* 0x000fe40003f24070 */
[----:B------:R-:W-:Y:S02]  /*a750*/  ISETP.GT.AND P4, PT, R135, R5, PT ;  /* 0x000000058700720c */ /* 0x000fe40003f84270 */
[----:B------:R-:W-:-:S02]  /*a760*/  FSEL R148, R37, -INF , !P6 ;  /* 0xff80000025947808 */ /* 0x000fc40007000000 */
[C---:B------:R-:W-:Y:S02]  /*a770*/  ISETP.GE.AND P6, PT, R5.reuse, R237, PT ;  /* 0x000000ed0500720c */ /* 0x040fe40003fc6270 */
[----:B------:R-:W-:Y:S02]  /*a780*/  ISETP.GE.AND P5, PT, R5, R236, PT ;  /* 0x000000ec0500720c */ /* 0x000fe40003fa6270 */
[----:B-1----:R-:W-:Y:S02]  /*a790*/  FSEL R6, R6, -INF , !P4 ;  /* 0xff80000006067808 */ /* 0x002fe40006000000 */
[----:B------:R-:W-:Y:S02]  /*a7a0*/  ISETP.GT.AND P4, PT, R142, R141, PT ;  /* 0x0000008d8e00720c */ /* 0x000fe40003f84270 */
[----:B------:R-:W-:Y:S02]  /*a7b0*/  FSEL R147, R6, -INF , !P6 ;  /* 0xff80000006937808 */ /* 0x000fe40007000000 */
[----:B------:R-:W-:Y:S01]  /*a7c0*/  FSEL R143, R4, -INF , !P5 ;  /* 0xff800000048f7808 */ /* 0x000fe20006800000 */
[----:B------:R-:W-:Y:S01]  /*a7d0*/  BSSY.RECONVERGENT B1, `(.L_x_5886) ;  /* 0x0000075000017945 */ /* 0x000fe20003800200 */
[----:B------:R-:W-:-:S02]  /*a7e0*/  ISETP.GE.AND P6, PT, R141, R237, PT ;  /* 0x000000ed8d00720c */ /* 0x000fc40003fc6270 */
[----:B------:R-:W-:Y:S02]  /*a7f0*/  ISETP.GE.AND P5, PT, R141, R236, PT ;  /* 0x000000ec8d00720c */ /* 0x000fe40003fa6270 */
[----:B--2---:R-:W-:Y:S02]  /*a800*/  FSEL R19, R19, -INF , !P4 ;  /* 0xff80000013137808 */ /* 0x004fe40006000000 */
        /* <DEDUP_REMOVED lines=67> */
.L_x_5889:
        /* <DEDUP_REMOVED lines=8> */
.L_x_5890:
[----:B------:R-:W-:Y:S05]  /*acc0*/  BSYNC.RECONVERGENT B0 ;  /* 0x0000000000007941 */ /* 0x000fea0003800200 */
.L_x_5888:
        /* <DEDUP_REMOVED lines=37> */
.L_x_5887:
[----:B------:R-:W-:Y:S05]  /*af20*/  BSYNC.RECONVERGENT B1 ;  /* 0x0000000000017941 */ /* 0x000fea0003800200 */
.L_x_5886:
[----:B------:R-:W2:Y:S01]  /*af30*/  LD.E R158, desc[UR4][R2.64+0xdc] ;  /* 0x0000dc04029e7980 */ /* 0x000ea2000c101900 */
[----:B------:R-:W-:Y:S02]  /*af40*/  FMNMX3.FTZ R5, R133, R152, R154, !PT ;  /* 0x0000009885057276 */ /* 0x000fe4000781009a */
[----:B------:R-:W-:Y:S02]  /*af50*/  LEA R0, R0, R213, 0x1 ;  /* 0x000000d500007211 */ /* 0x000fe400078e08ff */
[----:B-1----:R-:W-:Y:S02]  /*af60*/  FMNMX3.FTZ R6, R5, R156, R62, !PT ;  /* 0x0000009c05067276 */ /* 0x002fe4000781003e */
[----:B------:R-:W-:Y:S01]  /*af70*/  FMNMX3.FTZ R5, R134, R150, R155, !PT ;  /* 0x0000009686057276 */ /* 0x000fe2000781009b */
[----:B------:R-:W-:Y:S01]  /*af80*/  LDSM.16.MT88.4 R12, [R0+0xc000] ;  /* 0x00c00000000c783b */ /* 0x000fe20000004200 */
[----:B------:R-:W-:Y:S02]  /*af90*/  FMNMX3.FTZ R6, R6, R207, R64, !PT ;  /* 0x000000cf06067276 */ /* 0x000fe40007810040 */
[----:B------:R-:W-:Y:S01]  /*afa0*/  FMNMX3.FTZ R4, R5, R60, R160, !PT ;  /* 0x0000003c05047276 */ /* 0x000fe200078100a0 */
[----:B------:R-:W-:Y:S01]  /*afb0*/  LDSM.16.MT88.4 R44, [R0+0x10000] ;  /* 0x01000000002c783b */ /* 0x000fe20000004200 */
        /* <DEDUP_REMOVED lines=26> */
[----:B------:R-:W-:Y:S01]  /*b160*/  SEL R163, R209, 0xffffffe0, !P3 ;  /* 0xffffffe0d1a37807 */ /* 0x000fe20005800000 */
[----:B------:R-:W1:Y:S01]  /*b170*/  SHFL.BFLY PT, R7, R6, 0x2, 0x1f ;  /* 0x0c401f0006077f89 */ /* 0x000e6200000e0000 */
[----:B------:R-:W-:Y:S02]  /*b180*/  FMNMX3.FTZ R5, R5, R147, R146, !PT ;  /* 0x0000009305057276 */ /* 0x000fe40007810092 */
[C---:B------:R-:W-:Y:S02]  /*b190*/  IADD3 R16, PT, PT, R0.reuse, 0xc000, RZ ;  /* 0x0000c00000107810 */ /* 0x040fe40007ffe0ff */
[----:B------:R-:W-:Y:S01]  /*b1a0*/  IADD3 R164, PT, PT, R0, 0xc040, RZ ;  /* 0x0000c04000a47810 */ /* 0x000fe20007ffe0ff */
[----:B------:R-:W3:Y:S01]  /*b1b0*/  SHFL.BFLY PT, R4, R5, 0x2, 0x1f ;  /* 0x0c401f0005047f89 */ /* 0x000ee200000e0000 */
[----:B------:R-:W-:-:S02]  /*b1c0*/  @P2 IADD3 R164, PT, PT, R16, -0x40, RZ ;  /* 0xffffffc010a42810 */ /* 0x000fc40007ffe0ff */
[----:B------:R-:W-:-:S03]  /*b1d0*/  @P1 IADD3 R139, PT, PT, R139, -0x3, RZ ;  /* 0xfffffffd8b8b1810 */ /* 0x000fc60007ffe0ff */
[----:B------:R-:W-:Y:S01]  /*b1e0*/  LDSM.16.MT88.4 R28, [R164] ;  /* 0x00000000a41c783b */ /* 0x000fe20000004200 */
[----:B-1----:R-:W-:-:S05]  /*b1f0*/  FMNMX.FTZ R7, R6, R7, !PT ;  /* 0x0000000706077209 */ /* 0x002fca0007810000 */
[----:B------:R-:W1:Y:S01]  /*b200*/  SHFL.BFLY PT, R132, R7, 0x1, 0x1f ;  /* 0x0c201f0007847f89 */ /* 0x000e6200000e0000 */
[----:B---3--:R-:W-:-:S05]  /*b210*/  FMNMX.FTZ R4, R5, R4, !PT ;  /* 0x0000000405047209 */ /* 0x008fca0007810000 */
[----:B------:R-:W3:Y:S01]  /*b220*/  SHFL.BFLY PT, R141, R4, 0x1, 0x1f ;  /* 0x0c201f00048d7f89 */ /* 0x000ee200000e0000 */
[----:B-1----:R-:W-:-:S04]  /*b230*/  FMNMX.FTZ R132, R7, R132, !PT ;  /* 0x0000008407847209 */ /* 0x002fc80007810000 */
[----:B------:R-:W-:Y:S02]  /*b240*/  FSETP.NEU.FTZ.AND P0, PT, R132, -INF , PT ;  /* 0xff8000008400780b */ /* 0x000fe40003f1d000 */
[----:B---3--:R-:W-:Y:S02]  /*b250*/  FMNMX.FTZ R141, R4, R141, !PT ;  /* 0x0000008d048d7209 */ /* 0x008fe40007810000 */
[----:B------:R-:W-:Y:S02]  /*b260*/  FSEL R4, R132, RZ, P0 ;  /* 0x000000ff84047208 */ /* 0x000fe40000000000 */
[----:B------:R-:W-:-:S03]  /*b270*/  FSETP.NEU.FTZ.AND P4, PT, R141, -INF , PT ;  /* 0xff8000008d00780b */ /* 0x000fc60003f9d000 */
[----:B------:R-:W-:Y:S01]  /*b280*/  FADD.FTZ R7, R133, -R4 ;  /* 0x8000000485077221 */ /* 0x000fe20000010000 */
[C---:B--2---:R-:W-:Y:S01]  /*b290*/  FMUL.FTZ R153, R158.reuse, R132 ;  /* 0x000000849e997220 */ /* 0x044fe20000410000 */
[C---:B------:R-:W-:Y:S02]  /*b2a0*/  FMUL.FTZ R157, R158.reuse, R141 ;  /* 0x0000008d9e9d7220 */ /* 0x040fe40000410000 */
[----:B------:R-:W-:Y:S02]  /*b2b0*/  FMUL.FTZ R161, R158, R7 ;  /* 0x000000079ea17220 */ /* 0x000fe40000410000 */
[----:B------:R-:W-:Y:S02]  /*b2c0*/  FSEL R153, R153, RZ, P0 ;  /* 0x000000ff99997208 */ /* 0x000fe40000000000 */
[----:B------:R-:W-:Y:S02]  /*b2d0*/  FSEL R157, R157, RZ, P4 ;  /* 0x000000ff9d9d7208 */ /* 0x000fe40002000000 */
[----:B------:R-:W1:Y:S01]  /*b2e0*/  MUFU.EX2 R161, R161 ;  /* 0x000000a100a17308 */ /* 0x000e620000000800 */
[-CC-:B------:R-:W-:Y:S01]  /*b2f0*/  FFMA.FTZ R5, R152, R158.reuse, -R153.reuse ;  /* 0x0000009e98057223 */ /* 0x180fe20000010899 */
[-CC-:B------:R-:W-:Y:S01]  /*b300*/  FFMA.FTZ R152, R154, R158.reuse, -R153.reuse ;  /* 0x0000009e9a987223 */ /* 0x180fe20000010899 */
[-C--:B------:R-:W-:Y:S01]  /*b310*/  FFMA.FTZ R151, R156, R158.reuse, -R153 ;  /* 0x0000009e9c977223 */ /* 0x080fe20000010899 */
[-CC-:B------:R-:W-:Y:S01]  /*b320*/  FFMA.FTZ R156, R150, R158.reuse, -R157.reuse ;  /* 0x0000009e969c7223 */ /* 0x180fe2000001089d */
[----:B------:R2:W-:Y:S01]  /*b330*/  MUFU.EX2 R154, R5 ;  /* 0x00000005009a7308 */ /* 0x0005e20000000800 */
[-CC-:B------:R-:W-:Y:S01]  /*b340*/  FFMA.FTZ R155, R155, R158.reuse, -R157.reuse ;  /* 0x0000009e9b9b7223 */ /* 0x180fe2000001089d */
[-C--:B------:R-:W-:Y:S01]  /*b350*/  FFMA.FTZ R160, R160, R158.reuse, -R157 ;  /* 0x0000009ea0a07223 */ /* 0x080fe2000001089d */
[-C--:B------:R-:W-:Y:S01]  /*b360*/  FFMA.FTZ R62, R62, R158.reuse, -R153 ;  /* 0x0000009e3e3e7223 */ /* 0x080fe20000010899 */
[-CC-:B------:R-:W-:Y:S01]  /*b370*/  FFMA.FTZ R60, R60, R158.reuse, -R157.reuse ;  /* 0x0000009e3c3c7223 */ /* 0x180fe2000001089d */
[----:B------:R-:W3:Y:S01]  /*b380*/  MUFU.EX2 R152, R152 ;  /* 0x0000009800987308 */ /* 0x000ee20000000800 */
[-C--:B------:R-:W-:Y:S01]  /*b390*/  FFMA.FTZ R167, R183, R158.reuse, -R157 ;  /* 0x0000009eb7a77223 */ /* 0x080fe2000001089d */
[----:B------:R-:W-:Y:S01]  /*b3a0*/  FFMA.FTZ R165, R177, R158, -R153 ;  /* 0x0000009eb1a57223 */ /* 0x000fe20000010899 */
[-C--:B-1----:R-:W-:Y:S01]  /*b3b0*/  FMUL.FTZ R50, R90, R161.reuse ;  /* 0x000000a15a327220 */ /* 0x082fe20000410000 */
[----:B------:R-:W-:Y:S01]  /*b3c0*/  MUFU.EX2 R151, R151 ;  /* 0x0000009700977308 */ /* 0x000fe20000000800 */
[-C--:B------:R-:W-:Y:S01]  /*b3d0*/  FMUL.FTZ R51, R91, R161.reuse ;  /* 0x000000a15b337220 */ /* 0x080fe20000410000 */
[-C--:B------:R-:W-:Y:S01]  /*b3e0*/  FMUL.FTZ R86, R86, R161.reuse ;  /* 0x000000a156567220 */ /* 0x080fe20000410000 */
[-C--:B------:R-:W-:Y:S01]  /*b3f0*/  FMUL.FTZ R87, R87, R161.reuse ;  /* 0x000000a157577220 */ /* 0x080fe20000410000 */
[----:B------:R-:W1:Y:S01]  /*b400*/  MUFU.EX2 R150, R62 ;  /* 0x0000003e00967308 */ /* 0x000e620000000800 */
[----:B--2---:R-:W-:Y:S01]  /*b410*/  FSEL R5, R141, RZ, P4 ;  /* 0x000000ff8d057208 */ /* 0x004fe20002000000 */
[-C--:B------:R-:W-:Y:S01]  /*b420*/  FMUL.FTZ R42, R98, R161.reuse ;  /* 0x000000a1622a7220 */ /* 0x080fe20000410000 */
[-C--:B------:R-:W-:Y:S01]  /*b430*/  FMUL.FTZ R43, R99, R161.reuse ;  /* 0x000000a1632b7220 */ /* 0x080fe20000410000 */
[----:B------:R-:W-:Y:S01]  /*b440*/  MUFU.EX2 R156, R156 ;  /* 0x0000009c009c7308 */ /* 0x000fe20000000800 */
[----:B------:R-:W-:Y:S01]  /*b450*/  FMUL.FTZ R26, R114, R161 ;  /* 0x000000a1721a7220 */ /* 0x000fe20000410000 */
[----:B------:R-:W-:Y:S01]  /*b460*/  FADD.FTZ R5, R134, -R5 ;  /* 0x8000000586057221 */ /* 0x000fe20000010000 */
[C---:B------:R-:W-:Y:S01]  /*b470*/  IADD3 R134, PT, PT, R163.reuse, R0, RZ ;  /* 0x00000000a3867210 */ /* 0x040fe20007ffe0ff */
[----:B------:R-:W2:Y:S01]  /*b480*/  MUFU.EX2 R155, R155 ;  /* 0x0000009b009b7308 */ /* 0x000ea20000000800 */
[----:B------:R-:W-:Y:S01]  /*b490*/  IADD3 R163, PT, PT, R163, R164, RZ ;  /* 0x000000a4a3a37210 */ /* 0x000fe20007ffe0ff */
[----:B------:R-:W-:Y:S01]  /*b4a0*/  FMUL.FTZ R162, R158, R5 ;  /* 0x000000059ea27220 */ /* 0x000fe20000410000 */
[----:B---3--:R-:W-:Y:S01]  /*b4b0*/  F2FP.BF16.F32.PACK_AB R5, R152, R154 ;  /* 0x0000009a9805723e */ /* 0x008fe200000010ff */
[----:B------:R-:W3:Y:S01]  /*b4c0*/  LDSM.16.MT88.4 R52, [R134+0x10000] ;  /* 0x010000008634783b */ /* 0x000ee20000004200 */
[----:B------:R4:W-:Y:S01]  /*b4d0*/  MUFU.EX2 R133, R60 ;  /* 0x0000003c00857308 */ /* 0x0009e20000000800 */
[----:B-1----:R-:W-:Y:S01]  /*b4e0*/  F2FP.BF16.F32.PACK_AB R7, R150, R151 ;  /* 0x000000979607723e */ /* 0x002fe200000010ff */
[-C--:B------:R-:W-:Y:S01]  /*b4f0*/  FMUL.FTZ R27, R115, R161.reuse ;  /* 0x000000a1731b7220 */ /* 0x080fe20000410000 */
[----:B------:R-:W1:Y:S01]  /*b500*/  LDSM.16.MT88.4 R36, [R163] ;  /* 0x00000000a324783b */ /* 0x000e620000004200 */
[----:B------:R-:W5:Y:S01]  /*b510*/  MUFU.EX2 R160, R160 ;  /* 0x000000a000a07308 */ /* 0x000f620000000800 */
[-C--:B------:R-:W-:Y:S01]  /*b520*/  FMUL.FTZ R110, R110, R161.reuse ;  /* 0x000000a16e6e7220 */ /* 0x080fe20000410000 */
[-C--:B------:R-:W-:Y:S01]  /*b530*/  FMUL.FTZ R111, R111, R161.reuse ;  /* 0x000000a16f6f7220 */ /* 0x080fe20000410000 */
[----:B------:R-:W1:Y:S01]  /*b540*/  LDSM.16.MT88.4 R20, [R134+0xc000] ;  /* 0x00c000008614783b */ /* 0x000e620000004200 */
[----:B------:R-:W5:Y:S01]  /*b550*/  MUFU.EX2 R162, R162 ;  /* 0x000000a200a27308 */ /* 0x000f620000000800 */
[----:B--2---:R-:W-:Y:S01]  /*b560*/  F2FP.BF16.F32.PACK_AB R4, R155, R156 ;  /* 0x0000009c9b04723e */ /* 0x004fe200000010ff */
[-C--:B------:R-:W-:Y:S01]  /*b570*/  FMUL.FTZ R10, R130, R161.reuse ;  /* 0x000000a1820a7220 */ /* 0x080fe20000410000 */
[-C--:B------:R-:W-:Y:S01]  /*b580*/  FMUL.FTZ R11, R131, R161.reuse ;  /* 0x000000a1830b7220 */ /* 0x080fe20000410000 */
[-C--:B------:R-:W-:Y:S01]  /*b590*/  FMUL.FTZ R34, R106, R161.reuse ;  /* 0x000000a16a227220 */ /* 0x080fe20000410000 */
[-C--:B------:R-:W-:Y:S01]  /*b5a0*/  FMUL.FTZ R35, R107, R161.reuse ;  /* 0x000000a16b237220 */ /* 0x080fe20000410000 */
[----:B----4-:R-:W2:Y:S01]  /*b5b0*/  LDSM.16.MT88.4 R60, [R164+0x4000] ;  /* 0x00400000a43c783b */ /* 0x010ea20000004200 */
[-C--:B------:R-:W-:Y:S01]  /*b5c0*/  FMUL.FTZ R126, R126, R161.reuse ;  /* 0x000000a17e7e7220 */ /* 0x080fe20000410000 */
[----:B------:R-:W-:Y:S01]  /*b5d0*/  FMUL.FTZ R127, R127, R161 ;  /* 0x000000a17f7f7220 */ /* 0x000fe20000410000 */
[-C--:B------:R-:W-:Y:S01]  /*b5e0*/  FFMA.FTZ R106, R64, R158.reuse, -R153 ;  /* 0x0000009e406a7223 */ /* 0x080fe20000010899 */
[----:B-----5:R-:W-:Y:S01]  /*b5f0*/  F2FP.BF16.F32.PACK_AB R6, R160, R133 ;  /* 0x00000085a006723e */ /* 0x020fe200000010ff */
[----:B------:R-:W-:Y:S01]  /*b600*/  FFMA.FTZ R107, R205, R158, -R157 ;  /* 0x0000009ecd6b7223 */ /* 0x000fe2000001089d */
        /* <DEDUP_REMOVED lines=9> */
[----:B------:R-:W-:Y:S01]  /*b6a0*/  LDSM.16.MT88.4 R96, [R0+0xc800] ;  /* 0x00c800000060783b */ /* 0x000fe20000004200 */
        /* <DEDUP_REMOVED lines=9> */
[----:B------:R-:W-:Y:S01]  /*b740*/  FMUL.FTZ R125, R125, R162 ;  /* 0x000000a27d7d7220 */ /* 0x000fe20000410000 */
[-CC-:B------:R-:W-:Y:S01]  /*b750*/  FFMA.FTZ R105, R65, R158.reuse, -R153.reuse ;  /* 0x0000009e41697223 */ /* 0x180fe20000010899 */
[--C-:B------:R-:W-:Y:S01]  /*b760*/  FFMA.FTZ R104, R66, R158, -R153.reuse ;  /* 0x0000009e42687223 */ /* 0x100fe20000010899 */
[-C--:B------:R-:W-:Y:S01]  /*b770*/  FMUL.FTZ R100, R100, R162.reuse ;  /* 0x000000a264647220 */ /* 0x080fe20000410000 */
[-C--:B------:R-:W-:Y:S01]  /*b780*/  FMUL.FTZ R101, R101, R162.reuse ;  /* 0x000000a265657220 */ /* 0x080fe20000410000 */
[----:B------:R-:W-:Y:S01]  /*b790*/  MUFU.EX2 R106, R106 ;  /* 0x0000006a006a7308 */ /* 0x000fe20000000800 */
[C---:B---3--:R-:W-:Y:S01]  /*b7a0*/  HMMA.16816.F32.BF16 R48, R4.reuse, R52, R48 ;  /* 0x000000340430723c */ /* 0x048fe20000041830 */
[-C--:B------:R-:W-:Y:S01]  /*b7b0*/  FMUL.FTZ R18, R122, R161.reuse ;  /* 0x000000a17a127220 */ /* 0x080fe20000410000 */
[-C--:B------:R-:W-:Y:S01]  /*b7c0*/  FMUL.FTZ R19, R123, R161.reuse ;  /* 0x000000a17b137220 */ /* 0x080fe20000410000 */
[----:B------:R-:W-:Y:S01]  /*b7d0*/  MUFU.EX2 R105, R105 ;  /* 0x0000006900697308 */ /* 0x000fe20000000800 */
[-C--:B------:R-:W-:Y:S01]  /*b7e0*/  FMUL.FTZ R16, R120, R162.reuse ;  /* 0x000000a278107220 */ /* 0x080fe20000410000 */
[-C--:B------:R-:W-:Y:S01]  /*b7f0*/  FMUL.FTZ R17, R121, R162.reuse ;  /* 0x000000a279117220 */ /* 0x080fe20000410000 */
[-C--:B------:R-:W-:Y:S01]  /*b800*/  FMUL.FTZ R58, R82, R161.reuse ;  /* 0x000000a1523a7220 */ /* 0x080fe20000410000 */
[----:B------:R-:W-:Y:S01]  /*b810*/  MUFU.EX2 R104, R104 ;  /* 0x0000006800687308 */ /* 0x000fe20000000800 */
[C---:B------:R-:W-:Y:S01]  /*b820*/  HMMA.16816.F32.BF16 R52, R4.reuse, R54, R84 ;  /* 0x000000360434723c */ /* 0x040fe20000041854 */
[----:B------:R-:W3:Y:S01]  /*b830*/  LDSM.16.MT88.4 R84, [R163+0x4000] ;  /* 0x00400000a354783b */ /* 0x000ee20000004200 */
[-C--:B------:R-:W-:Y:S01]  /*b840*/  FMUL.FTZ R59, R83, R161.reuse ;  /* 0x000000a1533b7220 */ /* 0x080fe20000410000 */
[----:B------:R-:W-:Y:S01]  /*b850*/  MUFU.EX2 R107, R107 ;  /* 0x0000006b006b7308 */ /* 0x000fe20000000800 */
[-C--:B------:R-:W-:Y:S01]  /*b860*/  FMUL.FTZ R56, R80, R162.reuse ;  /* 0x000000a250387220 */ /* 0x080fe20000410000 */
[----:B------:R-:W-:Y:S01]  /*b870*/  FMUL.FTZ R57, R81, R162 ;  /* 0x000000a251397220 */ /* 0x000fe20000410000 */
[-C--:B------:R-:W-:Y:S01]  /*b880*/  FMUL.FTZ R118, R118, R161.reuse ;  /* 0x000000a176767220 */ /* 0x080fe20000410000 */
[-C--:B------:R-:W-:Y:S01]  /*b890*/  FMUL.FTZ R119, R119, R161.reuse ;  /* 0x000000a177777220 */ /* 0x080fe20000410000 */
[C---:B------:R-:W-:Y:S01]  /*b8a0*/  HMMA.16816.F32.BF16 R28, R4.reuse, R30, R108 ;  /* 0x0000001e041c723c */ /* 0x040fe2000004186c */
[-C--:B------:R-:W-:Y:S01]  /*b8b0*/  FFMA.FTZ R109, R207, R158.reuse, -R153 ;  /* 0x0000009ecf6d7223 */ /* 0x080fe20000010899 */
[-CC-:B------:R-:W-:Y:S01]  /*b8c0*/  FFMA.FTZ R111, R197, R158.reuse, -R157.reuse ;  /* 0x0000009ec56f7223 */ /* 0x180fe2000001089d */
[-CC-:B------:R-:W-:Y:S01]  /*b8d0*/  FFMA.FTZ R110, R195, R158.reuse, -R157.reuse ;  /* 0x0000009ec36e7223 */ /* 0x180fe2000001089d */
[----:B------:R-:W-:Y:S01]  /*b8e0*/  FFMA.FTZ R108, R199, R158, -R157 ;  /* 0x0000009ec76c7223 */ /* 0x000fe2000001089d */
[-C--:B------:R-:W-:Y:S01]  /*b8f0*/  FMUL.FTZ R116, R116, R162.reuse ;  /* 0x000000a274747220 */ /* 0x080fe20000410000 */
[-C--:B------:R-:W-:Y:S01]  /*b900*/  FMUL.FTZ R117, R117, R162.reuse ;  /* 0x000000a275757220 */ /* 0x080fe20000410000 */
[----:B------:R-:W-:Y:S01]  /*b910*/  MUFU.EX2 R109, R109 ;  /* 0x0000006d006d7308 */ /* 0x000fe20000000800 */
[C---:B------:R-:W-:Y:S01]  /*b920*/  HMMA.16816.F32.BF16 R8, R4.reuse, R12, R8 ;  /* 0x0000000c0408723c */ /* 0x040fe20000041808 */
[-C--:B------:R-:W-:Y:S01]  /*b930*/  FMUL.FTZ R94, R94, R161.reuse ;  /* 0x000000a15e5e7220 */ /* 0x080fe20000410000 */
[-C--:B------:R-:W-:Y:S01]  /*b940*/  FMUL.FTZ R95, R95, R161.reuse ;  /* 0x000000a15f5f7220 */ /* 0x080fe20000410000 */
[----:B------:R-:W-:Y:S01]  /*b950*/  MUFU.EX2 R111, R111 ;  /* 0x0000006f006f7308 */ /* 0x000fe20000000800 */
[-C--:B------:R-:W-:Y:S01]  /*b960*/  FMUL.FTZ R92, R92, R162.reuse ;  /* 0x000000a25c5c7220 */ /* 0x080fe20000410000 */
[-C--:B------:R-:W-:Y:S01]  /*b970*/  FMUL.FTZ R93, R93, R162.reuse ;  /* 0x000000a25d5d7220 */ /* 0x080fe20000410000 */
[-C--:B------:R-:W-:Y:S01]  /*b980*/  FMUL.FTZ R78, R78, R161.reuse ;  /* 0x000000a14e4e7220 */ /* 0x080fe20000410000 */
[----:B------:R-:W4:Y:S01]  /*b990*/  MUFU.EX2 R110, R110 ;  /* 0x0000006e006e7308 */ /* 0x000f220000000800 */
[C---:B------:R-:W-:Y:S01]  /*b9a0*/  HMMA.16816.F32.BF16 R12, R4.reuse, R14, R124 ;  /* 0x0000000e040c723c */ /* 0x040fe2000004187c */
[-C--:B------:R-:W-:Y:S01]  /*b9b0*/  FMUL.FTZ R79, R79, R161.reuse ;  /* 0x000000a14f4f7220 */ /* 0x080fe20000410000 */
[-C--:B------:R-:W-:Y:S01]  /*b9c0*/  FMUL.FTZ R76, R76, R162.reuse ;  /* 0x000000a24c4c7220 */ /* 0x080fe20000410000 */
[----:B------:R-:W5:Y:S01]  /*b9d0*/  MUFU.EX2 R108, R108 ;  /* 0x0000006c006c7308 */ /* 0x000f620000000800 */
[-C--:B------:R-:W-:Y:S01]  /*b9e0*/  FMUL.FTZ R77, R77, R162.reuse ;  /* 0x000000a24d4d7220 */ /* 0x080fe20000410000 */
[-C--:B------:R-:W-:Y:S01]  /*b9f0*/  FMUL.FTZ R74, R74, R161.reuse ;  /* 0x000000a14a4a7220 */ /* 0x080fe20000410000 */
[-C--:B------:R-:W-:Y:S01]  /*ba00*/  FMUL.FTZ R75, R75, R161.reuse ;  /* 0x000000a14b4b7220 */ /* 0x080fe20000410000 */
[-C--:B------:R-:W-:Y:S01]  /*ba10*/  FMUL.FTZ R72, R72, R162.reuse ;  /* 0x000000a248487220 */ /* 0x080fe20000410000 */
[C---:B-1----:R-:W-:Y:S01]  /*ba20*/  HMMA.16816.F32.BF16 R32, R4.reuse, R36, R32 ;  /* 0x000000240420723c */ /* 0x042fe20000041820 */
[----:B------:R-:W-:Y:S01]  /*ba30*/  FMUL.FTZ R73, R73, R162 ;  /* 0x000000a249497220 */ /* 0x000fe20000410000 */
[----:B------:R-:W1:Y:S01]  /*ba40*/  LDSM.16.MT88.4 R64, [R0+0x10800] ;  /* 0x010800000040783b */ /* 0x000e620000004200 */
[-CC-:B------:R-:W-:Y:S01]  /*ba50*/  FFMA.FTZ R113, R181, R158.reuse, -R153.reuse ;  /* 0x0000009eb5717223 */ /* 0x180fe20000010899 */
[-CC-:B------:R-:W-:Y:S01]  /*ba60*/  FFMA.FTZ R112, R191, R158.reuse, -R153.reuse ;  /* 0x0000009ebf707223 */ /* 0x180fe20000010899 */
[-C--:B------:R-:W-:Y:S01]  /*ba70*/  FFMA.FTZ R114, R193, R158.reuse, -R153 ;  /* 0x0000009ec1727223 */ /* 0x080fe20000010899 */
[----:B------:R-:W-:Y:S01]  /*ba80*/  LDSM.16.MT88.4 R88, [R164+0x800] ;  /* 0x00080000a458783b */ /* 0x000fe20000004200 */
[----:B------:R-:W-:Y:S01]  /*ba90*/  FFMA.FTZ R115, R179, R158, -R157 ;  /* 0x0000009eb3737223 */ /* 0x000fe2000001089d */
[C---:B------:R-:W-:Y:S01]  /*baa0*/  HMMA.16816.F32.BF16 R36, R4.reuse, R38, R100 ;  /* 0x000000260424723c */ /* 0x040fe20000041864 */
[-C--:B------:R-:W-:Y:S01]  /*bab0*/  FMUL.FTZ R102, R70, R161.reuse ;  /* 0x000000a146667220 */ /* 0x080fe20000410000 */
[-C--:B------:R-:W-:Y:S01]  /*bac0*/  FMUL.FTZ R103, R71, R161.reuse ;  /* 0x000000a147677220 */ /* 0x080fe20000410000 */
[-C--:B------:R-:W-:Y:S01]  /*bad0*/  FMUL.FTZ R100, R68, R162.reuse ;  /* 0x000000a244647220 */ /* 0x080fe20000410000 */
[----:B------:R-:W-:Y:S01]  /*bae0*/  FMUL.FTZ R101, R69, R162 ;  /* 0x000000a245657220 */ /* 0x000fe20000410000 */
[----:B------:R-:W-:Y:S01]  /*baf0*/  LDSM.16.MT88.4 R80, [R134+0x10800] ;  /* 0x010800008650783b */ /* 0x000fe20000004200 */
[----:B------:R-:W-:Y:S01]  /*bb00*/  MUFU.EX2 R113, R113 ;  /* 0x0000007100717308 */ /* 0x000fe20000000800 */
[-CC-:B------:R-:W-:Y:S01]  /*bb10*/  FFMA.FTZ R200, R171, R158.reuse, -R153.reuse ;  /* 0x0000009eabc87223 */ /* 0x180fe20000010899 */
[C---:B------:R-:W-:Y:S01]  /*bb20*/  HMMA.16816.F32.BF16 R16, R4.reuse, R20, R16 ;  /* 0x000000140410723c */ /* 0x040fe20000041810 */
[----:B------:R-:W-:Y:S01]  /*bb30*/  LDSM.16.MT88.4 R68, [R164+0x4800] ;  /* 0x00480000a444783b */ /* 0x000fe20000004200 */
[----:B------:R-:W-:Y:S01]  /*bb40*/  MUFU.EX2 R112, R112 ;  /* 0x0000007000707308 */ /* 0x000fe20000000800 */
[-CC-:B------:R-:W-:Y:S01]  /*bb50*/  FFMA.FTZ R171, R175, R158.reuse, -R153.reuse ;  /* 0x0000009eafab7223 */ /* 0x180fe20000010899 */
[-C--:B------:R-:W-:Y:S01]  /*bb60*/  FFMA.FTZ R169, R169, R158.reuse, -R153 ;  /* 0x0000009ea9a97223 */ /* 0x080fe20000010899 */
[-CC-:B------:R-:W-:Y:S01]  /*bb70*/  FFMA.FTZ R175, R250, R158.reuse, -R157.reuse ;  /* 0x0000009efaaf7223 */ /* 0x180fe2000001089d */
[----:B------:R-:W-:Y:S01]  /*bb80*/  MUFU.EX2 R114, R114 ;  /* 0x0000007200727308 */ /* 0x000fe20000000800 */
[-CC-:B------:R-:W-:Y:S01]  /*bb90*/  FFMA.FTZ R202, R246, R158.reuse, -R157.reuse ;  /* 0x0000009ef6ca7223 */ /* 0x180fe2000001089d */
[C---:B------:R-:W-:Y:S01]  /*bba0*/  HMMA.16816.F32.BF16 R40, R4.reuse, R44, R40 ;  /* 0x0000002c0428723c */ /* 0x040fe20000041828 */
[-C--:B------:R-:W-:Y:S01]  /*bbb0*/  FFMA.FTZ R173, R173, R158.reuse, -R157 ;  /* 0x0000009eadad7223 */ /* 0x080fe2000001089d */
[----:B------:R-:W-:Y:S01]  /*bbc0*/  MUFU.EX2 R115, R115 ;  /* 0x0000007300737308 */ /* 0x000fe20000000800 */
[-CC-:B------:R-:W-:Y:S01]  /*bbd0*/  FFMA.FTZ R177, R238, R158.reuse, -R153.reuse ;  /* 0x0000009eeeb17223 */ /* 0x180fe20000010899 */
[-C--:B------:R-:W-:Y:S01]  /*bbe0*/  FFMA.FTZ R179, R244, R158.reuse, -R153 ;  /* 0x0000009ef4b37223 */ /* 0x080fe20000010899 */
[-CC-:B------:R-:W-:Y:S01]  /*bbf0*/  FFMA.FTZ R181, R214, R158.reuse, -R157.reuse ;  /* 0x0000009ed6b57223 */ /* 0x180fe2000001089d */
[----:B------:R-:W-:Y:S01]  /*bc00*/  MUFU.EX2 R167, R167 ;  /* 0x000000a700a77308 */ /* 0x000fe20000000800 */
[-C--:B------:R-:W-:Y:S01]  /*bc10*/  FFMA.FTZ R183, R206, R158.reuse, -R157 ;  /* 0x0000009eceb77223 */ /* 0x080fe2000001089d */
[C---:B--2---:R-:W-:Y:S01]  /*bc20*/  HMMA.16816.F32.BF16 R56, R4.reuse, R60, R56 ;  /* 0x0000003c0438723c */ /* 0x044fe20000041838 */
[-CC-:B------:R-:W-:Y:S01]  /*bc30*/  FFMA.FTZ R204, R204, R158.reuse, -R153.reuse ;  /* 0x0000009ecccc7223 */ /* 0x180fe20000010899 */
[----:B------:R-:W-:Y:S01]  /*bc40*/  MUFU.EX2 R165, R165 ;  /* 0x000000a500a57308 */ /* 0x000fe20000000800 */
[-C--:B------:R-:W-:Y:S01]  /*bc50*/  FFMA.FTZ R240, R240, R158.reuse, -R153 ;  /* 0x0000009ef0f07223 */ /* 0x080fe20000010899 */
[-CC-:B------:R-:W-:Y:S01]  /*bc60*/  FFMA.FTZ R230, R230, R158.reuse, -R157.reuse ;  /* 0x0000009ee6e67223 */ /* 0x180fe2000001089d */
[-C--:B------:R-:W-:Y:S01]  /*bc70*/  FFMA.FTZ R234, R234, R158.reuse, -R157 ;  /* 0x0000009eeaea7223 */ /* 0x080fe2000001089d */
[----:B------:R-:W-:Y:S01]  /*bc80*/  MUFU.EX2 R169, R169 ;  /* 0x000000a900a97308 */ /* 0x000fe20000000800 */
[-C--:B------:R-:W-:Y:S01]  /*bc90*/  FFMA.FTZ R185, R196, R158.reuse, -R153 ;  /* 0x0000009ec4b97223 */ /* 0x080fe20000010899 */
[C---:B------:R-:W-:Y:S01]  /*bca0*/  HMMA.16816.F32.BF16 R20, R4.reuse, R22, R116 ;  /* 0x000000160414723c */ /* 0x040fe20000041874 */
[-CC-:B------:R-:W-:Y:S01]  /*bcb0*/  FFMA.FTZ R116, R182, R158.reuse, -R157.reuse ;  /* 0x0000009eb6747223 */ /* 0x180fe2000001089d */
[-CC-:B------:R-:W-:Y:S01]  /*bcc0*/  FFMA.FTZ R182, R189, R158.reuse, -R157.reuse ;  /* 0x0000009ebdb67223 */ /* 0x180fe2000001089d */
[-C--:B------:R-:W-:Y:S01]  /*bcd0*/  FFMA.FTZ R117, R248, R158.reuse, -R157 ;  /* 0x0000009ef8757223 */ /* 0x080fe2000001089d */
[-CC-:B------:R-:W-:Y:S01]  /*bce0*/  FFMA.FTZ R248, R252, R158.reuse, -R153.reuse ;  /* 0x0000009efcf87223 */ /* 0x180fe20000010899 */
[----:B------:R-:W-:Y:S01]  /*bcf0*/  MUFU.EX2 R200, R200 ;  /* 0x000000c800c87308 */ /* 0x000fe20000000800 */
[-CC-:B------:R-:W-:Y:S01]  /*bd00*/  FFMA.FTZ R194, R194, R158.reuse, -R153.reuse ;  /* 0x0000009ec2c27223 */ /* 0x180fe20000010899 */
[-C--:B------:R-:W-:Y:S01]  /*bd10*/  FFMA.FTZ R187, R198, R158.reuse, -R153 ;  /* 0x0000009ec6bb7223 */ /* 0x080fe20000010899 */
[C---:B------:R-:W-:Y:S01]  /*bd20*/  HMMA.16816.F32.BF16 R44, R4.reuse, R46, R92 ;  /* 0x0000002e042c723c */ /* 0x040fe2000004185c */
[----:B------:R-:W2:Y:S01]  /*bd30*/  LDSM.16.MT88.4 R92, [R134+0xc800] ;  /* 0x00c80000865c783b */ /* 0x000ea20000004200 */
[----:B------:R-:W2:Y:S01]  /*bd40*/  MUFU.EX2 R116, R116 ;  /* 0x0000007400747308 */ /* 0x000ea20000000800 */
[-CC-:B------:R-:W-:Y:S01]  /*bd50*/  FFMA.FTZ R189, R192, R158.reuse, -R157.reuse ;  /* 0x0000009ec0bd7223 */ /* 0x180fe2000001089d */
[-CC-:B------:R-:W-:Y:S01]  /*bd60*/  FFMA.FTZ R188, R188, R158.reuse, -R157.reuse ;  /* 0x0000009ebcbc7223 */ /* 0x180fe2000001089d */
[----:B------:R-:W-:Y:S01]  /*bd70*/  FFMA.FTZ R191, R190, R158, -R157 ;  /* 0x0000009ebebf7223 */ /* 0x000fe2000001089d */
[----:B------:R-:W2:Y:S01]  /*bd80*/  MUFU.EX2 R182, R182 ;  /* 0x000000b600b67308 */ /* 0x000ea20000000800 */
[----:B------:R-:W-:Y:S01]  /*bd90*/  FFMA.FTZ R161, R241, R161, R154 ;  /* 0x000000a1f1a17223 */ /* 0x000fe2000001009a */
[C---:B------:R-:W-:Y:S01]  /*bda0*/  HMMA.16816.F32.BF16 R60, R4.reuse, R62, R76 ;  /* 0x0000003e043c723c */ /* 0x040fe2000004184c */
[----:B------:R-:W2:Y:S01]  /*bdb0*/  LDSM.16.MT88.4 R76, [R163+0x800] ;  /* 0x00080000a34c783b */ /* 0x000ea20000004200 */
[----:B------:R-:W-:Y:S01]  /*bdc0*/  MUFU.EX2 R171, R171 ;  /* 0x000000ab00ab7308 */ /* 0x000fe20000000800 */
[----:B------:R-:W-:Y:S01]  /*bdd0*/  FFMA.FTZ R156, R245, R162, R156 ;  /* 0x000000a2f59c7223 */ /* 0x000fe2000001009c */
[-C--:B------:R-:W-:Y:S01]  /*bde0*/  FFMA.FTZ R193, R178, R158.reuse, -R153 ;  /* 0x0000009eb2c17223 */ /* 0x080fe20000010899 */
[-CC-:B------:R-:W-:Y:S01]  /*bdf0*/  FFMA.FTZ R195, R172, R158.reuse, -R157.reuse ;  /* 0x0000009eacc37223 */ /* 0x180fe2000001089d */
[----:B------:R-:W-:Y:S01]  /*be00*/  MUFU.EX2 R175, R175 ;  /* 0x000000af00af7308 */ /* 0x000fe20000000800 */
[-C--:B------:R-:W-:Y:S01]  /*be10*/  FFMA.FTZ R197, R170, R158.reuse, -R157 ;  /* 0x0000009eaac57223 */ /* 0x080fe2000001089d */
[C---:B---3--:R-:W-:Y:S01]  /*be20*/  HMMA.16816.F32.BF16 R72, R4.reuse, R84, R72 ;  /* 0x000000540448723c */ /* 0x048fe20000041848 */
[----:B----4-:R-:W-:Y:S01]  /*be30*/  F2FP.BF16.F32.PACK_AB R84, R110, R111 ;  /* 0x0000006f6e54723e */ /* 0x010fe200000010ff */
[----:B------:R3:W4:Y:S01]  /*be40*/  MUFU.EX2 R246, R117 ;  /* 0x0000007500f67308 */ /* 0x0007220000000800 */
[----:B------:R-:W-:Y:S01]  /*be50*/  F2FP.BF16.F32.PACK_AB R85, R106, R109 ;  /* 0x0000006d6a55723e */ /* 0x000fe200000010ff */
[----:B------:R-:W-:Y:S01]  /*be60*/  FFMA.FTZ R199, R166, R158, -R153 ;  /* 0x0000009ea6c77223 */ /* 0x000fe20000010899 */
[----:B------:R-:W-:Y:S01]  /*be70*/  FADD.FTZ R152, R152, R161 ;  /* 0x000000a198987221 */ /* 0x000fe20000010000 */
[----:B------:R-:W-:Y:S01]  /*be80*/  MUFU.EX2 R202, R202 ;  /* 0x000000ca00ca7308 */ /* 0x000fe20000000800 */
[----:B------:R-:W-:Y:S01]  /*be90*/  FADD.FTZ R156, R155, R156 ;  /* 0x0000009c9b9c7221 */ /* 0x000fe20000010000 */
[----:B------:R-:W-:Y:S01]  /*bea0*/  HMMA.16816.F32.BF16 R4, R4, R86, R100 ;  /* 0x000000560404723c */ /* 0x000fe20000041864 */
[----:B-----5:R-:W-:Y:S01]  /*beb0*/  F2FP.BF16.F32.PACK_AB R86, R107, R108 ;  /* 0x0000006c6b56723e */ /* 0x020fe200000010ff */
[----:B------:R-:W-:Y:S01]  /*bec0*/  LDSM.16.MT88.4 R100, [R0+0xd000] ;  /* 0x00d000000064783b */ /* 0x000fe20000004200 */
[----:B------:R-:W-:Y:S01]  /*bed0*/  F2FP.BF16.F32.PACK_AB R87, R104, R105 ;  /* 0x000000696857723e */ /* 0x000fe200000010ff */
[----:B------:R-:W5:Y:S01]  /*bee0*/  MUFU.EX2 R173, R173 ;  /* 0x000000ad00ad7308 */ /* 0x000f620000000800 */
[-CC-:B------:R-:W-:Y:S01]  /*bef0*/  FFMA.FTZ R180, R180, R158.reuse, -R153.reuse ;  /* 0x0000009eb4b47223 */ /* 0x180fe20000010899 */
[-C--:B------:R-:W-:Y:S01]  /*bf00*/  FFMA.FTZ R176, R176, R158.reuse, -R153 ;  /* 0x0000009eb0b07223 */ /* 0x080fe20000010899 */
[-CC-:B------:R-:W-:Y:S01]  /*bf10*/  FFMA.FTZ R168, R168, R158.reuse, -R157.reuse ;  /* 0x0000009ea8a87223 */ /* 0x180fe2000001089d */
[----:B------:R-:W5:Y:S01]  /*bf20*/  MUFU.EX2 R248, R248 ;  /* 0x000000f800f87308 */ /* 0x000f620000000800 */
[-C--:B---3--:R-:W-:Y:S01]  /*bf30*/  FFMA.FTZ R117, R174, R158.reuse, -R157 ;  /* 0x0000009eae757223 */ /* 0x088fe2000001089d */
[C---:B------:R-:W-:Y:S01]  /*bf40*/  HMMA.16816.F32.BF16 R8, R84.reuse, R96, R8 ;  /* 0x000000605408723c */ /* 0x040fe20000041808 */
[----:B------:R-:W-:Y:S01]  /*bf50*/  FADD.FTZ R151, R151, R152 ;  /* 0x0000009897977221 */ /* 0x000fe20000010000 */
[----:B------:R-:W-:Y:S01]  /*bf60*/  MUFU.EX2 R238, R240 ;  /* 0x000000f000ee7308 */ /* 0x000fe20000000800 */
[----:B------:R-:W-:Y:S01]  /*bf70*/  FADD.FTZ R133, R133, R156 ;  /* 0x0000009c85857221 */ /* 0x000fe20000010000 */
[----:B------:R-:W-:Y:S01]  /*bf80*/  LDSM.16.MT88.4 R124, [R0+0xf800] ;  /* 0x00f80000007c783b */ /* 0x000fe20000004200 */
[----:B------:R-:W-:Y:S01]  /*bf90*/  FADD.FTZ R150, R150, R151 ;  /* 0x0000009796967221 */ /* 0x000fe20000010000 */
[----:B------:R-:W-:Y:S01]  /*bfa0*/  MUFU.EX2 R177, R177 ;  /* 0x000000b100b17308 */ /* 0x000fe20000000800 */
[----:B------:R-:W-:Y:S01]  /*bfb0*/  FADD.FTZ R160, R160, R133 ;  /* 0x00000085a0a07221 */ /* 0x000fe20000010000 */
[C---:B------:R-:W-:Y:S01]  /*bfc0*/  HMMA.16816.F32.BF16 R12, R84.reuse, R98, R12 ;  /* 0x00000062540c723c */ /* 0x040fe2000004180c */
[----:B------:R-:W3:Y:S01]  /*bfd0*/  LDSM.16.MT88.4 R96, [R163+0x4800] ;  /* 0x00480000a360783b */ /* 0x000ee20000004200 */
[----:B------:R-:W-:Y:S01]  /*bfe0*/  MUFU.EX2 R179, R179 ;  /* 0x000000b300b37308 */ /* 0x000fe20000000800 */
[----:B------:R-:W-:Y:S01]  /*bff0*/  FADD.FTZ R109, R109, R150 ;  /* 0x000000966d6d7221 */ /* 0x000fe20000010000 */
[----:B------:R-:W-:Y:S01]  /*c000*/  FADD.FTZ R111, R111, R160 ;  /* 0x000000a06f6f7221 */ /* 0x000fe20000010000 */
[-C--:B------:R-:W-:Y:S01]  /*c010*/  FFMA.FTZ R143, R143, R158.reuse, -R153 ;  /* 0x0000009e8f8f7223 */ /* 0x080fe20000010899 */
[----:B------:R-:W-:Y:S01]  /*c020*/  MUFU.EX2 R214, R230 ;  /* 0x000000e600d67308 */ /* 0x000fe20000000800 */
[----:B------:R-:W-:Y:S01]  /*c030*/  FADD.FTZ R106, R106, R109 ;  /* 0x0000006d6a6a7221 */ /* 0x000fe20000010000 */
[C---:B-1----:R-:W-:Y:S01]  /*c040*/  HMMA.16816.F32.BF16 R40, R84.reuse, R64, R40 ;  /* 0x000000405428723c */ /* 0x042fe20000041828 */
[----:B------:R-:W-:Y:S01]  /*c050*/  FADD.FTZ R111, R110, R111 ;  /* 0x0000006f6e6f7221 */ /* 0x000fe20000010000 */
[----:B------:R-:W1:Y:S01]  /*c060*/  MUFU.EX2 R181, R181 ;  /* 0x000000b500b57308 */ /* 0x000e620000000800 */
[----:B------:R-:W-:Y:S01]  /*c070*/  FADD.FTZ R105, R105, R106 ;  /* 0x0000006a69697221 */ /* 0x000fe20000010000 */
[----:B------:R-:W-:Y:S01]  /*c080*/  FFMA.FTZ R142, R142, R158, -R153 ;  /* 0x0000009e8e8e7223 */ /* 0x000fe20000010899 */
[----:B------:R-:W-:Y:S01]  /*c090*/  FADD.FTZ R108, R108, R111 ;  /* 0x0000006f6c6c7221 */ /* 0x000fe20000010000 */
[----:B------:R-:W-:Y:S01]  /*c0a0*/  MUFU.EX2 R206, R234 ;  /* 0x000000ea00ce7308 */ /* 0x000fe20000000800 */
[----:B------:R-:W-:Y:S01]  /*c0b0*/  FADD.FTZ R104, R104, R105 ;  /* 0x0000006968687221 */ /* 0x000fe20000010000 */
[----:B------:R-:W-:Y:S01]  /*c0c0*/  HMMA.16816.F32.BF16 R44, R84, R66, R44 ;  /* 0x00000042542c723c */ /* 0x000fe2000004182c */
[----:B------:R-:W4:Y:S01]  /*c0d0*/  LDSM.16.MT88.4 R64, [R0+0x11000] ;  /* 0x011000000040783b */ /* 0x000f220000004200 */
[----:B------:R-:W1:Y:S01]  /*c0e0*/  MUFU.EX2 R183, R183 ;  /* 0x000000b700b77308 */ /* 0x000e620000000800 */
[----:B------:R-:W-:Y:S01]  /*c0f0*/  FADD.FTZ R107, R107, R108 ;  /* 0x0000006c6b6b7221 */ /* 0x000fe20000010000 */
[----:B------:R-:W-:-:S02]  /*c100*/  MOV R133, R132 ;  /* 0x0000008400857202 */ /* 0x000fc40000000f00 */
[----:B------:R-:W1:Y:S01]  /*c110*/  MUFU.EX2 R204, R204 ;  /* 0x000000cc00cc7308 */ /* 0x000e620000000800 */
[----:B------:R-:W-:Y:S01]  /*c120*/  @P1 MOV R133, R132 ;  /* 0x0000008400851202 */ /* 0x000fe20000000f00 */
[C---:B--2---:R-:W-:Y:S02]  /*c130*/  HMMA.16816.F32.BF16 R16, R84.reuse, R92, R16 ;  /* 0x0000005c5410723c */ /* 0x044fe40000041810 */
[----:B------:R-:W-:Y:S04]  /*c140*/  MUFU.EX2 R185, R185 ;  /* 0x000000b900b97308 */ /* 0x000fe80000000800 */
[----:B------:R-:W-:Y:S02]  /*c150*/  MUFU.EX2 R194, R194 ;  /* 0x000000c200c27308 */ /* 0x000fe40000000800 */
[C---:B------:R-:W-:Y:S01]  /*c160*/  HMMA.16816.F32.BF16 R20, R84.reuse, R94, R20 ;  /* 0x0000005e5414723c */ /* 0x040fe20000041814 */
[----:B------:R-:W2:Y:S01]  /*c170*/  LDSM.16.MT88.4 R92, [R134+0xd000] ;  /* 0x00d00000865c783b */ /* 0x000ea20000004200 */
[----:B------:R-:W-:Y:S04]  /*c180*/  MUFU.EX2 R187, R187 ;  /* 0x000000bb00bb7308 */ /* 0x000fe80000000800 */
[----:B------:R-:W-:Y:S02]  /*c190*/  MUFU.EX2 R189, R189 ;  /* 0x000000bd00bd7308 */ /* 0x000fe40000000800 */
[C---:B------:R-:W-:Y:S02]  /*c1a0*/  HMMA.16816.F32.BF16 R24, R84.reuse, R88, R24 ;  /* 0x000000585418723c */ /* 0x040fe40000041818 */
[----:B------:R-:W1:Y:S04]  /*c1b0*/  MUFU.EX2 R188, R188 ;  /* 0x000000bc00bc7308 */ /* 0x000e680000000800 */
[----:B------:R-:W-:Y:S02]  /*c1c0*/  MUFU.EX2 R191, R191 ;  /* 0x000000bf00bf7308 */ /* 0x000fe40000000800 */
[C---:B------:R-:W-:Y:S01]  /*c1d0*/  HMMA.16816.F32.BF16 R28, R84.reuse, R90, R28 ;  /* 0x0000005a541c723c */ /* 0x040fe2000004181c */
[----:B------:R-:W-:Y:S01]  /*c1e0*/  LDSM.16.MT88.4 R88, [R164+0x1000] ;  /* 0x00100000a458783b */ /* 0x000fe20000004200 */
[----:B------:R-:W-:Y:S04]  /*c1f0*/  MUFU.EX2 R178, R180 ;  /* 0x000000b400b27308 */ /* 0x000fe80000000800 */
[----:B------:R-:W-:Y:S02]  /*c200*/  MUFU.EX2 R193, R193 ;  /* 0x000000c100c17308 */ /* 0x000fe40000000800 */
[C---:B------:R-:W-:Y:S02]  /*c210*/  HMMA.16816.F32.BF16 R32, R84.reuse, R76, R32 ;  /* 0x0000004c5420723c */ /* 0x040fe40000041820 */
[----:B------:R-:W-:Y:S04]  /*c220*/  MUFU.EX2 R174, R176 ;  /* 0x000000b000ae7308 */ /* 0x000fe80000000800 */
[----:B------:R-:W-:Y:S02]  /*c230*/  MUFU.EX2 R172, R117 ;  /* 0x0000007500ac7308 */ /* 0x000fe40000000800 */
[C---:B------:R-:W-:Y:S01]  /*c240*/  HMMA.16816.F32.BF16 R36, R84.reuse, R78, R36 ;  /* 0x0000004e5424723c */ /* 0x040fe20000041824 */
[----:B------:R-:W-:Y:S01]  /*c250*/  LDSM.16.MT88.4 R76, [R134+0x11000] ;  /* 0x01100000864c783b */ /* 0x000fe20000004200 */
[----:B------:R-:W-:Y:S04]  /*c260*/  MUFU.EX2 R195, R195 ;  /* 0x000000c300c37308 */ /* 0x000fe80000000800 */
[----:B------:R-:W-:Y:S02]  /*c270*/  MUFU.EX2 R197, R197 ;  /* 0x000000c500c57308 */ /* 0x000fe40000000800 */
[----:B------:R-:W-:Y:S01]  /*c280*/  HMMA.16816.F32.BF16 R48, R84, R80, R48 ;  /* 0x000000505430723c */ /* 0x000fe20000041830 */
[----:B------:R-:W-:Y:S01]  /*c290*/  F2FP.BF16.F32.PACK_AB R80, R115, R116 ;  /* 0x000000747350723e */ /* 0x000fe200000010ff */
[----:B------:R-:W-:Y:S01]  /*c2a0*/  MUFU.EX2 R166, R168 ;  /* 0x000000a800a67308 */ /* 0x000fe20000000800 */
[----:B------:R-:W-:Y:S01]  /*c2b0*/  F2FP.BF16.F32.PACK_AB R81, R112, R113 ;  /* 0x000000717051723e */ /* 0x000fe200000010ff */
[----:B------:R-:W-:-:S02]  /*c2c0*/  FADD.FTZ R113, R113, R104 ;  /* 0x0000006871717221 */ /* 0x000fc40000010000 */
[----:B------:R-:W-:Y:S02]  /*c2d0*/  MUFU.EX2 R199, R199 ;  /* 0x000000c700c77308 */ /* 0x000fe40000000800 */
[C---:B------:R-:W-:Y:S01]  /*c2e0*/  HMMA.16816.F32.BF16 R52, R84.reuse, R82, R52 ;  /* 0x000000525434723c */ /* 0x040fe20000041834 */
[----:B------:R-:W-:Y:S01]  /*c2f0*/  F2FP.BF16.F32.PACK_AB R82, R167, R182 ;  /* 0x000000b6a752723e */ /* 0x000fe200000010ff */
[----:B------:R-:W-:Y:S01]  /*c300*/  FADD.FTZ R113, R112, R113 ;  /* 0x0000007170717221 */ /* 0x000fe20000010000 */
[C---:B------:R-:W-:Y:S01]  /*c310*/  F2FP.BF16.F32.PACK_AB R83, R165.reuse, R114 ;  /* 0x00000072a553723e */ /* 0x040fe200000010ff */
[----:B------:R-:W-:Y:S02]  /*c320*/  MUFU.EX2 R143, R143 ;  /* 0x0000008f008f7308 */ /* 0x000fe40000000800 */
[----:B------:R-:W-:Y:S02]  /*c330*/  FADD.FTZ R114, R114, R113 ;  /* 0x0000007172727221 */ /* 0x000fe40000010000 */
[----:B------:R-:W-:Y:S01]  /*c340*/  HMMA.16816.F32.BF16 R56, R84, R68, R56 ;  /* 0x000000445438723c */ /* 0x000fe20000041838 */
[----:B------:R-:W-:Y:S01]  /*c350*/  MUFU.EX2 R142, R142 ;  /* 0x0000008e008e7308 */ /* 0x000fe20000000800 */
[----:B------:R-:W-:-:S06]  /*c360*/  FADD.FTZ R114, R165, R114 ;  /* 0x00000072a5727221 */ /* 0x000fcc0000010000 */
[C---:B------:R-:W-:Y:S01]  /*c370*/  HMMA.16816.F32.BF16 R60, R84.reuse, R70, R60 ;  /* 0x00000046543c723c */ /* 0x040fe2000004183c */
[----:B------:R-:W5:Y:S07]  /*c380*/  LDSM.16.MT88.4 R68, [R163+0x1000] ;  /* 0x00100000a344783b */ /* 0x000f6e0000004200 */
[C---:B---3--:R-:W-:Y:S08]  /*c390*/  HMMA.16816.F32.BF16 R72, R84.reuse, R96, R72 ;  /* 0x000000605448723c */ /* 0x048ff00000041848 */
[----:B------:R-:W-:Y:S01]  /*c3a0*/  HMMA.16816.F32.BF16 R4, R84, R98, R4 ;  /* 0x000000625404723c */ /* 0x000fe20000041804 */
[----:B------:R-:W3:Y:S04]  /*c3b0*/  LDSM.16.MT88.4 R84, [R164+0x5000] ;  /* 0x00500000a454783b */ /* 0x000ee80000004200 */
[----:B------:R-:W-:Y:S03]  /*c3c0*/  LDSM.16.MT88.4 R96, [R0+0xd800] ;  /* 0x00d800000060783b */ /* 0x000fe60000004200 */
[C---:B----4-:R-:W-:Y:S08]  /*c3d0*/  HMMA.16816.F32.BF16 R40, R80.reuse, R64, R40 ;  /* 0x000000405028723c */ /* 0x050ff00000041828 */
[C---:B------:R-:W-:Y:S01]  /*c3e0*/  HMMA.16816.F32.BF16 R44, R80.reuse, R66, R44 ;  /* 0x00000042502c723c */ /* 0x040fe2000004182c */
[----:B------:R-:W4:Y:S07]  /*c3f0*/  LDSM.16.MT88.4 R64, [R163+0x5000] ;  /* 0x00500000a340783b */ /* 0x000f2e0000004200 */
[C---:B--2---:R-:W-:Y:S08]  /*c400*/  HMMA.16816.F32.BF16 R16, R80.reuse, R92, R16 ;  /* 0x0000005c5010723c */ /* 0x044ff00000041810 */
[C---:B------:R-:W-:Y:S01]  /*c410*/  HMMA.16816.F32.BF16 R20, R80.reuse, R94, R20 ;  /* 0x0000005e5014723c */ /* 0x040fe20000041814 */
[----:B------:R-:W2:Y:S07]  /*c420*/  LDSM.16.MT88.4 R92, [R134+0xd800] ;  /* 0x00d80000865c783b */ /* 0x000eae0000004200 */
[C---:B-----5:R-:W-:Y:S08]  /*c430*/  HMMA.16816.F32.BF16 R32, R80.reuse, R68, R32 ;  /* 0x000000445020723c */ /* 0x060ff00000041820 */
[C---:B---3--:R-:W-:Y:S08]  /*c440*/  HMMA.16816.F32.BF16 R56, R80.reuse, R84, R56 ;  /* 0x000000545038723c */ /* 0x048ff00000041838 */
[C---:B------:R-:W-:Y:S01]  /*c450*/  HMMA.16816.F32.BF16 R60, R80.reuse, R86, R60 ;  /* 0x00000056503c723c */ /* 0x040fe2000004183c */
[----:B------:R-:W3:Y:S07]  /*c460*/  LDSM.16.MT88.4 R84, [R134+0x11800] ;  /* 0x011800008654783b */ /* 0x000eee0000004200 */
[C---:B------:R-:W-:Y:S01]  /*c470*/  HMMA.16816.F32.BF16 R36, R80.reuse, R70, R36 ;  /* 0x000000465024723c */ /* 0x040fe20000041824 */
[----:B------:R-:W5:Y:S07]  /*c480*/  LDSM.16.MT88.4 R68, [R0+0x11800] ;  /* 0x011800000044783b */ /* 0x000f6e0000004200 */
[C---:B------:R-:W-:Y:S08]  /*c490*/  HMMA.16816.F32.BF16 R48, R80.reuse, R76, R48 ;  /* 0x0000004c5030723c */ /* 0x040ff00000041830 */
[C---:B------:R-:W-:Y:S01]  /*c4a0*/  HMMA.16816.F32.BF16 R52, R80.reuse, R78, R52 ;  /* 0x0000004e5034723c */ /* 0x040fe20000041834 */
[----:B------:R-:W1:Y:S07]  /*c4b0*/  LDSM.16.MT88.4 R76, [R163+0x1800] ;  /* 0x00180000a34c783b */ /* 0x000e6e0000004200 */
[----:B----4-:R-:W-:Y:S01]  /*c4c0*/  HMMA.16816.F32.BF16 R72, R80, R64, R72 ;  /* 0x000000405048723c */ /* 0x010fe20000041848 */
        /* <DEDUP_REMOVED lines=11> */
[----:B------:R-:W-:Y:S07]  /*c580*/  LDSM.16.MT88.4 R100, [R164+0x5800] ;  /* 0x00580000a464783b */ /* 0x000fee0000004200 */
[C---:B------:R-:W-:Y:S08]  /*c590*/  HMMA.16816.F32.BF16 R24, R80.reuse, R88, R24 ;  /* 0x000000585018723c */ /* 0x040ff00000041818 */
[----:B------:R-:W-:Y:S01]  /*c5a0*/  HMMA.16816.F32.BF16 R28, R80, R90, R28 ;  /* 0x0000005a501c723c */ /* 0x000fe2000004181c */
[----:B------:R-:W4:Y:S04]  /*c5b0*/  LDSM.16.MT88.4 R88, [R164+0x1800] ;  /* 0x00180000a458783b */ /* 0x000f280000004200 */
[----:B------:R-:W-:Y:S03]  /*c5c0*/  LDSM.16.MT88.4 R80, [R134+0x12000] ;  /* 0x012000008650783b */ /* 0x000fe60000004200 */
        /* <DEDUP_REMOVED lines=8> */
[----:B------:R-:W-:Y:S07]  /*c650*/  LDSM.16.MT88.4 R96, [R134+0xe000] ;  /* 0x00e000008660783b */ /* 0x000fee0000004200 */
[C---:B-----5:R-:W-:Y:S08]  /*c660*/  HMMA.16816.F32.BF16 R40, R64.reuse, R68, R40 ;  /* 0x000000444028723c */ /* 0x060ff00000041828 */
[C---:B------:R-:W-:Y:S01]  /*c670*/  HMMA.16816.F32.BF16 R44, R64.reuse, R70, R44 ;  /* 0x00000046402c723c */ /* 0x040fe2000004182c */
[----:B------:R-:W5:Y:S07]  /*c680*/  LDSM.16.MT88.4 R68, [R0+0x12000] ;  /* 0x012000000044783b */ /* 0x000f6e0000004200 */
[C---:B-1----:R-:W-:Y:S08]  /*c690*/  HMMA.16816.F32.BF16 R32, R64.reuse, R76, R32 ;  /* 0x0000004c4020723c */ /* 0x042ff00000041820 */
[C---:B------:R-:W-:Y:S01]  /*c6a0*/  HMMA.16816.F32.BF16 R36, R64.reuse, R78, R36 ;  /* 0x0000004e4024723c */ /* 0x040fe20000041824 */
[----:B------:R-:W1:Y:S07]  /*c6b0*/  LDSM.16.MT88.4 R76, [R163+0x2000] ;  /* 0x00200000a34c783b */ /* 0x000e6e0000004200 */
[C---:B----4-:R-:W-:Y:S08]  /*c6c0*/  HMMA.16816.F32.BF16 R24, R64.reuse, R88, R24 ;  /* 0x000000584018723c */ /* 0x050ff00000041818 */
        /* <DEDUP_REMOVED lines=15> */
[----:B---3--:R-:W-:Y:S02]  /*c7c0*/  HMMA.16816.F32.BF16 R8, R64, R84, R8 ;  /* 0x000000544008723c */ /* 0x008fe40000041808 */
[----:B------:R-:W-:-:S06]  /*c7d0*/  FADD.FTZ R204, R204, R179 ;  /* 0x000000b3cccc7221 */ /* 0x000fcc0000010000 */
        /* <DEDUP_REMOVED lines=9> */
[----:B--2---:R-:W-:Y:S01]  /*c870*/  HMMA.16816.F32.BF16 R56, R64, R84, R56 ;  /* 0x000000544038723c */ /* 0x004fe20000041838 */
[-C--:B------:R-:W-:Y:S01]  /*c880*/  FFMA.FTZ R84, R186, R158.reuse, -R157 ;  /* 0x0000009eba547223 */ /* 0x080fe2000001089d */
[----:B------:R-:W-:-:S03]  /*c890*/  FFMA.FTZ R186, R184, R158, -R153 ;  /* 0x0000009eb8ba7223 */ /* 0x000fc60000010899 */
[----:B------:R-:W2:Y:S03]  /*c8a0*/  MUFU.EX2 R184, R84 ;  /* 0x0000005400b87308 */ /* 0x000ea60000000800 */
[C---:B------:R-:W-:Y:S01]  /*c8b0*/  HMMA.16816.F32.BF16 R52, R64.reuse, R82, R52 ;  /* 0x000000524034723c */ /* 0x040fe20000041834 */
[----:B------:R-:W4:Y:S01]  /*c8c0*/  MUFU.EX2 R186, R186 ;  /* 0x000000ba00ba7308 */ /* 0x000f220000000800 */
[----:B------:R-:W5:Y:S06]  /*c8d0*/  LDSM.16.MT88.4 R80, [R163+0x2800] ;  /* 0x00280000a350783b */ /* 0x000f6c0000004200 */
[C---:B------:R-:W-:Y:S08]  /*c8e0*/  HMMA.16816.F32.BF16 R16, R64.reuse, R96, R16 ;  /* 0x000000604010723c */ /* 0x040ff00000041810 */
[C---:B------:R-:W-:Y:S01]  /*c8f0*/  HMMA.16816.F32.BF16 R20, R64.reuse, R98, R20 ;  /* 0x000000624014723c */ /* 0x040fe20000041814 */
[----:B------:R-:W5:Y:S07]  /*c900*/  LDSM.16.MT88.4 R96, [R0+0xe800] ;  /* 0x00e800000060783b */ /* 0x000f6e0000004200 */
[----:B---3--:R-:W-:Y:S01]  /*c910*/  HMMA.16816.F32.BF16 R72, R64, R68, R72 ;  /* 0x000000444048723c */ /* 0x008fe20000041848 */
[----:B------:R-:W-:-:S02]  /*c920*/  F2FP.BF16.F32.PACK_AB R68, R188, R189 ;  /* 0x000000bdbc44723e */ /* 0x000fc400000010ff */
[----:B------:R-:W-:Y:S01]  /*c930*/  F2FP.BF16.F32.PACK_AB R69, R194, R185 ;  /* 0x000000b9c245723e */ /* 0x000fe200000010ff */
[----:B------:R-:W-:-:S04]  /*c940*/  FADD.FTZ R185, R185, R204 ;  /* 0x000000ccb9b97221 */ /* 0x000fc80000010000 */
[----:B------:R-:W-:Y:S01]  /*c950*/  HMMA.16816.F32.BF16 R4, R64, R70, R4 ;  /* 0x000000464004723c */ /* 0x000fe20000041804 */
[----:B--2---:R-:W-:Y:S01]  /*c960*/  F2FP.BF16.F32.PACK_AB R70, R184, R191 ;  /* 0x000000bfb846723e */ /* 0x004fe200000010ff */
[----:B------:R-:W-:Y:S01]  /*c970*/  FADD.FTZ R194, R194, R185 ;  /* 0x000000b9c2c27221 */ /* 0x000fe20000010000 */
[----:B----4-:R-:W-:-:S03]  /*c980*/  F2FP.BF16.F32.PACK_AB R71, R186, R187 ;  /* 0x000000bbba47723e */ /* 0x010fc600000010ff */
[----:B------:R-:W-:Y:S02]  /*c990*/  FADD.FTZ R187, R187, R194 ;  /* 0x000000c2bbbb7221 */ /* 0x000fe40000010000 */
[----:B------:R-:W-:Y:S02]  /*c9a0*/  HMMA.16816.F32.BF16 R24, R64, R88, R24 ;  /* 0x000000584018723c */ /* 0x000fe40000041818 */
[----:B------:R-:W-:-:S06]  /*c9b0*/  FADD.FTZ R187, R186, R187 ;  /* 0x000000bbbabb7221 */ /* 0x000fcc0000010000 */
[C---:B------:R-:W-:Y:S01]  /*c9c0*/  HMMA.16816.F32.BF16 R28, R64.reuse, R90, R28 ;  /* 0x0000005a401c723c */ /* 0x040fe2000004181c */
[----:B------:R-:W2:Y:S07]  /*c9d0*/  LDSM.16.MT88.4 R88, [R164+0x2800] ;  /* 0x00280000a458783b */ /* 0x000eae0000004200 */
[----:B------:R-:W-:Y:S01]  /*c9e0*/  HMMA.16816.F32.BF16 R60, R64, R86, R60 ;  /* 0x00000056403c723c */ /* 0x000fe2000004183c */
[----:B------:R-:W3:Y:S04]  /*c9f0*/  LDSM.16.MT88.4 R64, [R164+0x6800] ;  /* 0x00680000a440783b */ /* 0x000ee80000004200 */
[----:B------:R-:W-:Y:S03]  /*ca00*/  LDSM.16.MT88.4 R84, [R163+0x3000] ;  /* 0x00300000a354783b */ /* 0x000fe60000004200 */
[C---:B-1----:R-:W-:Y:S08]  /*ca10*/  HMMA.16816.F32.BF16 R40, R68.reuse, R76, R40 ;  /* 0x0000004c4428723c */ /* 0x042ff00000041828 */
[C---:B------:R-:W-:Y:S01]  /*ca20*/  HMMA.16816.F32.BF16 R44, R68.reuse, R78, R44 ;  /* 0x0000004e442c723c */ /* 0x040fe2000004182c */
[----:B------:R-:W1:Y:S07]  /*ca30*/  LDSM.16.MT88.4 R76, [R163+0x6800] ;  /* 0x00680000a34c783b */ /* 0x000e6e0000004200 */
        /* <DEDUP_REMOVED lines=18> */
[C---:B-1----:R-:W-:Y:S08]  /*cb60*/  HMMA.16816.F32.BF16 R72, R68.reuse, R76, R72 ;  /* 0x0000004c4448723c */ /* 0x042ff00000041848 */
[----:B------:R-:W-:Y:S01]  /*cb70*/  HMMA.16816.F32.BF16 R4, R68, R78, R4 ;  /* 0x0000004e4404723c */ /* 0x000fe20000041804 */
[----:B------:R-:W-:Y:S01]  /*cb80*/  F2FP.BF16.F32.PACK_AB R68, R195, R172 ;  /* 0x000000acc344723e */ /* 0x000fe200000010ff */
[----:B------:R-:W1:Y:S01]  /*cb90*/  LDSM.16.MT88.4 R76, [R163+0x7000] ;  /* 0x00700000a34c783b */ /* 0x000e620000004200 */
[----:B------:R-:W-:Y:S01]  /*cba0*/  F2FP.BF16.F32.PACK_AB R69, R193, R178 ;  /* 0x000000b2c145723e */ /* 0x000fe200000010ff */
[----:B------:R-:W-:Y:S01]  /*cbb0*/  FADD.FTZ R178, R178, R187 ;  /* 0x000000bbb2b27221 */ /* 0x000fe20000010000 */
[----:B------:R-:W-:-:S02]  /*cbc0*/  F2FP.BF16.F32.PACK_AB R70, R166, R197 ;  /* 0x000000c5a646723e */ /* 0x000fc400000010ff */
[----:B------:R-:W-:Y:S01]  /*cbd0*/  F2FP.BF16.F32.PACK_AB R71, R199, R174 ;  /* 0x000000aec747723e */ /* 0x000fe200000010ff */
[----:B------:R-:W-:-:S04]  /*cbe0*/  FADD.FTZ R193, R193, R178 ;  /* 0x000000b2c1c17221 */ /* 0x000fc80000010000 */
[----:B------:R-:W-:Y:S02]  /*cbf0*/  FADD.FTZ R174, R174, R193 ;  /* 0x000000c1aeae7221 */ /* 0x000fe40000010000 */
[----:B----4-:R-:W-:Y:S02]  /*cc00*/  HMMA.16816.F32.BF16 R16, R68, R92, R16 ;  /* 0x0000005c4410723c */ /* 0x010fe40000041810 */
[----:B------:R-:W-:-:S06]  /*cc10*/  FADD.FTZ R199, R199, R174 ;  /* 0x000000aec7c77221 */ /* 0x000fcc0000010000 */
[C---:B------:R-:W-:Y:S01]  /*cc20*/  HMMA.16816.F32.BF16 R20, R68.reuse, R94, R20 ;  /* 0x0000005e4414723c */ /* 0x040fe20000041814 */
[----:B------:R4:W1:Y:S07]  /*cc30*/  LDSM.16.MT88.4 R92, [R0+0x13800] ;  /* 0x01380000005c783b */ /* 0x00086e0000004200 */
[C---:B-----5:R-:W-:Y:S01]  /*cc40*/  HMMA.16816.F32.BF16 R44, R68.reuse, R82, R44 ;  /* 0x00000052442c723c */ /* 0x060fe2000004182c */
[-C--:B------:R-:W-:Y:S01]  /*cc50*/  FFMA.FTZ R83, R145, R158.reuse, -R153 ;  /* 0x0000009e91537223 */ /* 0x080fe20000010899 */
[-C--:B------:R-:W-:Y:S01]  /*cc60*/  FFMA.FTZ R82, R149, R158.reuse, -R157 ;  /* 0x0000009e95527223 */ /* 0x080fe2000001089d */
[-C--:B------:R-:W-:Y:S01]  /*cc70*/  FFMA.FTZ R145, R144, R158.reuse, -R153 ;  /* 0x0000009e90917223 */ /* 0x080fe20000010899 */
[-CC-:B------:R-:W-:Y:S01]  /*cc80*/  FFMA.FTZ R149, R146, R158.reuse, -R157.reuse ;  /* 0x0000009e92957223 */ /* 0x180fe2000001089d */
[----:B------:R-:W-:Y:S03]  /*cc90*/  MUFU.EX2 R144, R83 ;  /* 0x0000005300907308 */ /* 0x000fe60000000800 */
[C---:B------:R-:W-:Y:S01]  /*cca0*/  HMMA.16816.F32.BF16 R40, R68.reuse, R80, R40 ;  /* 0x000000504428723c */ /* 0x040fe20000041828 */
[-CC-:B------:R-:W-:Y:S01]  /*ccb0*/  FFMA.FTZ R80, R148, R158.reuse, -R157.reuse ;  /* 0x0000009e94507223 */ /* 0x180fe2000001089d */
[----:B------:R-:W-:Y:S01]  /*ccc0*/  FFMA.FTZ R81, R147, R158, -R157 ;  /* 0x0000009e93517223 */ /* 0x000fe2000001089d */
[----:B------:R-:W-:Y:S04]  /*ccd0*/  MUFU.EX2 R145, R145 ;  /* 0x0000009100917308 */ /* 0x000fe80000000800 */
[----:B------:R-:W-:Y:S01]  /*cce0*/  MUFU.EX2 R148, R82 ;  /* 0x0000005200947308 */ /* 0x000fe20000000800 */
[----:B----4-:R-:W-:Y:S01]  /*ccf0*/  FADD.FTZ R0, R116, R107 ;  /* 0x0000006b74007221 */ /* 0x010fe20000010000 */
[----:B------:R-:W-:Y:S02]  /*cd00*/  HMMA.16816.F32.BF16 R8, R68, R96, R8 ;  /* 0x000000604408723c */ /* 0x000fe40000041808 */
[----:B------:R-:W4:Y:S01]  /*cd10*/  MUFU.EX2 R147, R80 ;  /* 0x0000005000937308 */ /* 0x000f220000000800 */
[----:B------:R-:W-:-:S03]  /*cd20*/  FADD.FTZ R115, R115, R0 ;  /* 0x0000000073737221 */ /* 0x000fc60000010000 */
[----:B------:R-:W-:Y:S01]  /*cd30*/  MUFU.EX2 R146, R81 ;  /* 0x0000005100927308 */ /* 0x000fe20000000800 */
[----:B------:R-:W-:Y:S01]  /*cd40*/  FADD.FTZ R182, R182, R115 ;  /* 0x00000073b6b67221 */ /* 0x000fe20000010000 */
[----:B------:R-:W-:Y:S02]  /*cd50*/  HMMA.16816.F32.BF16 R12, R68, R98, R12 ;  /* 0x00000062440c723c */ /* 0x000fe4000004180c */
[----:B------:R-:W5:Y:S01]  /*cd60*/  MUFU.EX2 R149, R149 ;  /* 0x0000009500957308 */ /* 0x000f620000000800 */
[----:B------:R-:W-:-:S04]  /*cd70*/  FADD.FTZ R182, R167, R182 ;  /* 0x000000b6a7b67221 */ /* 0x000fc80000010000 */
[----:B------:R-:W-:Y:S01]  /*cd80*/  FADD.FTZ R175, R175, R182 ;  /* 0x000000b6afaf7221 */ /* 0x000fe20000010000 */
[----:B--2---:R-:W-:Y:S03]  /*cd90*/  HMMA.16816.F32.BF16 R24, R68, R88, R24 ;  /* 0x000000584418723c */ /* 0x004fe60000041818 */
        /* <DEDUP_REMOVED lines=8> */
[----:B------:R-:W-:Y:S01]  /*ce20*/  HMMA.16816.F32.BF16 R36, R68, R86, R36 ;  /* 0x000000564424723c */ /* 0x000fe20000041824 */
[----:B------:R-:W2:Y:S02]  /*ce30*/  LDSM.16.MT88.4 R84, [R134+0x13800] ;  /* 0x013800008654783b */ /* 0x000ea40000004200 */
[----:B------:R-:W-:-:S04]  /*ce40*/  FADD.FTZ R206, R183, R206 ;  /* 0x000000ceb7ce7221 */ /* 0x000fc80000010000 */
[----:B------:R-:W-:Y:S01]  /*ce50*/  FADD.FTZ R189, R189, R206 ;  /* 0x000000cebdbd7221 */ /* 0x000fe20000010000 */
[----:B------:R-:W-:Y:S03]  /*ce60*/  HMMA.16816.F32.BF16 R48, R68, R100, R48 ;  /* 0x000000644430723c */ /* 0x000fe60000041830 */
[----:B------:R-:W-:-:S04]  /*ce70*/  FADD.FTZ R188, R188, R189 ;  /* 0x000000bdbcbc7221 */ /* 0x000fc80000010000 */
[----:B------:R-:W-:Y:S01]  /*ce80*/  FADD.FTZ R191, R191, R188 ;  /* 0x000000bcbfbf7221 */ /* 0x000fe20000010000 */
[C---:B------:R-:W-:Y:S01]  /*ce90*/  HMMA.16816.F32.BF16 R52, R68.reuse, R102, R52 ;  /* 0x000000664434723c */ /* 0x040fe20000041834 */
[----:B------:R-:W2:Y:S02]  /*cea0*/  LDSM.16.MT88.4 R100, [R163+0x3800] ;  /* 0x00380000a364783b */ /* 0x000ea40000004200 */
[----:B------:R-:W-:Y:S02]  /*ceb0*/  FADD.FTZ R191, R184, R191 ;  /* 0x000000bfb8bf7221 */ /* 0x000fe40000010000 */
[----:B------:R-:W-:Y:S02]  /*cec0*/  LDSM.16.MT88.4 R160, [R163+0x7800] ;  /* 0x00780000a3a0783b */ /* 0x000fe40000004200 */
[----:B------:R-:W-:Y:S01]  /*ced0*/  FADD.FTZ R172, R172, R191 ;  /* 0x000000bfacac7221 */ /* 0x000fe20000010000 */
[----:B---3--:R-:W-:Y:S03]  /*cee0*/  HMMA.16816.F32.BF16 R56, R68, R64, R56 ;  /* 0x000000404438723c */ /* 0x008fe60000041838 */
[----:B------:R-:W-:-:S04]  /*cef0*/  FADD.FTZ R172, R195, R172 ;  /* 0x000000acc3ac7221 */ /* 0x000fc80000010000 */
[----:B------:R-:W-:Y:S01]  /*cf00*/  FADD.FTZ R197, R197, R172 ;  /* 0x000000acc5c57221 */ /* 0x000fe20000010000 */
[----:B------:R-:W-:Y:S01]  /*cf10*/  HMMA.16816.F32.BF16 R60, R68, R66, R60 ;  /* 0x00000042443c723c */ /* 0x000fe2000004183c */
[----:B------:R3:W-:Y:S02]  /*cf20*/  LDSM.16.MT88.4 R64, [R134+0xf800] ;  /* 0x00f800008640783b */ /* 0x0007e40000004200 */
[----:B------:R-:W-:-:S05]  /*cf30*/  FADD.FTZ R197, R166, R197 ;  /* 0x000000c5a6c57221 */ /* 0x000fca0000010000 */
[C---:B-1----:R-:W-:Y:S08]  /*cf40*/  HMMA.16816.F32.BF16 R72, R68.reuse, R76, R72 ;  /* 0x0000004c4448723c */ /* 0x042ff00000041848 */
[----:B------:R-:W-:Y:S01]  /*cf50*/  HMMA.16816.F32.BF16 R4, R68, R78, R4 ;  /* 0x0000004e4404723c */ /* 0x000fe20000041804 */
[----:B----4-:R-:W-:Y:S01]  /*cf60*/  F2FP.BF16.F32.PACK_AB R68, R147, R148 ;  /* 0x000000949344723e */ /* 0x010fe200000010ff */
[----:B------:R-:W1:Y:S01]  /*cf70*/  LDSM.16.MT88.4 R76, [R164+0x7800] ;  /* 0x00780000a44c783b */ /* 0x000e620000004200 */
[----:B------:R-:W-:Y:S01]  /*cf80*/  F2FP.BF16.F32.PACK_AB R69, R145, R144 ;  /* 0x000000909145723e */ /* 0x000fe200000010ff */
[----:B------:R-:W-:Y:S01]  /*cf90*/  FADD.FTZ R144, R144, R199 ;  /* 0x000000c790907221 */ /* 0x000fe20000010000 */
[----:B-----5:R-:W-:Y:S01]  /*cfa0*/  F2FP.BF16.F32.PACK_AB R70, R149, R146 ;  /* 0x000000929546723e */ /* 0x020fe200000010ff */
[----:B------:R-:W-:Y:S01]  /*cfb0*/  FADD.FTZ R148, R148, R197 ;  /* 0x000000c594947221 */ /* 0x000fe20000010000 */
[----:B------:R-:W-:Y:S01]  /*cfc0*/  F2FP.BF16.F32.PACK_AB R71, R142, R143 ;  /* 0x0000008f8e47723e */ /* 0x000fe200000010ff */
[----:B------:R-:W-:Y:S01]  /*cfd0*/  FADD.FTZ R144, R145, R144 ;  /* 0x0000009091907221 */ /* 0x000fe20000010000 */
[-C--:B---3--:R-:W-:Y:S01]  /*cfe0*/  MOV R134, R141.reuse ;  /* 0x0000008d00867202 */ /* 0x088fe20000000f00 */
[----:B------:R-:W-:Y:S01]  /*cff0*/  FADD.FTZ R147, R147, R148 ;  /* 0x0000009493937221 */ /* 0x000fe20000010000 */
[----:B------:R-:W-:Y:S01]  /*d000*/  @P1 MOV R134, R141 ;  /* 0x0000008d00861202 */ /* 0x000fe20000000f00 */
[----:B------:R-:W-:-:S02]  /*d010*/  FADD.FTZ R143, R143, R144 ;  /* 0x000000908f8f7221 */ /* 0x000fc40000010000 */
[----:B------:R-:W-:Y:S01]  /*d020*/  HMMA.16816.F32.BF16 R128, R68, R124, R8 ;  /* 0x0000007c4480723c */ /* 0x000fe20000041808 */
[----:B------:R-:W3:Y:S01]  /*d030*/  LDSM.16.MT88.4 R8, [R164+0x3800] ;  /* 0x00380000a408783b */ /* 0x000ee20000004200 */
[----:B------:R-:W-:Y:S01]  /*d040*/  FADD.FTZ R146, R146, R147 ;  /* 0x0000009392927221 */ /* 0x000fe20000010000 */
[----:B------:R-:W-:-:S03]  /*d050*/  FADD.FTZ R241, R142, R143 ;  /* 0x0000008f8ef17221 */ /* 0x000fc60000010000 */
[----:B------:R-:W-:Y:S02]  /*d060*/  FADD.FTZ R245, R149, R146 ;  /* 0x0000009295f57221 */ /* 0x000fe40000010000 */
[C---:B------:R-:W-:Y:S08]  /*d070*/  HMMA.16816.F32.BF16 R96, R68.reuse, R92, R40 ;  /* 0x0000005c4460723c */ /* 0x040ff00000041828 */
[C---:B--2---:R-:W-:Y:S08]  /*d080*/  HMMA.16816.F32.BF16 R88, R68.reuse, R84, R48 ;  /* 0x000000544458723c */ /* 0x044ff00000041830 */
[C---:B------:R-:W-:Y:S08]  /*d090*/  HMMA.16816.F32.BF16 R104, R68.reuse, R100, R32 ;  /* 0x000000644468723c */ /* 0x040ff00000041820 */
        /* <DEDUP_REMOVED lines=14> */
.L_x_5882:
[----:B------:R-:W-:-:S07]  /*d180*/  IADD3 R139, PT, PT, R159, -0x1, RZ ;  /* 0xffffffff9f8b7810 */ /* 0x000fce0007ffe0ff */
.L_x_5891:
[----:B------:R-:W-:Y:S05]  /*d190*/  BSYNC B2 ;  /* 0x0000000000027941 */ /* 0x000fea0003800000 */
.L_x_5881:
        /* <DEDUP_REMOVED lines=14> */
.L_x_5899:
        /* <DEDUP_REMOVED lines=78> */
.L_x_5894:
[----:B------:R-:W-:Y:S05]  /*d760*/  BSYNC.RECONVERGENT B0 ;  /* 0x0000000000007941 */ /* 0x000fea0003800200 */
.L_x_5893:
        /* <DEDUP_REMOVED lines=12> */
[----:B------:R-:W-:Y:S02]  /*d830*/  MOV R133, 0x40 ;  /* 0x0000004000857802 */ /* 0x000fe40000000f00 */
[-C--:B------:R-:W-:Y:S02]  /*d840*/  IADD3.X R35, PT, PT, R37, R230.reuse, RZ, P0, !PT ;  /* 0x000000e625237210 */ /* 0x080fe400007fe4ff */
[-C--:B------:R-:W-:Y:S01]  /*d850*/  IADD3 R38, P0, PT, R34, R231.reuse, RZ ;  /* 0x000000e722267210 */ /* 0x080fe20007f1e0ff */
[----:B-1----:R-:W-:Y:S01]  /*d860*/  ULEA UR6, UR6, UR7, 0x18 ;  /* 0x0000000706067291 */ /* 0x002fe2000f8ec0ff */
[----:B------:R-:W-:Y:S02]  /*d870*/  LOP3.LUT P2, RZ, R210, 0x4, RZ, 0xc0, !PT ;  /* 0x00000004d2ff7812 */ /* 0x000fe4000784c0ff */
[-C--:B------:R-:W-:Y:S02]  /*d880*/  IADD3.X R39, PT, PT, R35, R230.reuse, RZ, P0, !PT ;  /* 0x000000e623277210 */ /* 0x080fe400007fe4ff */
[----:B------:R-:W-:Y:S02]  /*d890*/  IADD3 R40, P0, PT, R38, R231, RZ ;  /* 0x000000e726287210 */ /* 0x000fe40007f1e0ff */
[----:B------:R-:W-:Y:S02]  /*d8a0*/  MOV R213, UR6 ;  /* 0x0000000600d57c02 */ /* 0x000fe40008000f00 */
[-C--:B------:R-:W-:Y:S02]  /*d8b0*/  IADD3.X R41, PT, PT, R39, R230.reuse, RZ, P0, !PT ;  /* 0x000000e627297210 */ /* 0x080fe400007fe4ff */
[----:B------:R-:W-:Y:S02]  /*d8c0*/  LEA R229, R32, R213, 0x1 ;  /* 0x000000d520e57211 */ /* 0x000fe400078e08ff */
[-C--:B------:R-:W-:Y:S02]  /*d8d0*/  IADD3 R32, P0, PT, R40, R231.reuse, RZ ;  /* 0x000000e728207210 */ /* 0x080fe40007f1e0ff */
[----:B------:R-:W-:Y:S01]  /*d8e0*/  SEL R133, R133, 0xffffffc0, !P2 ;  /* 0xffffffc085857807 */ /* 0x000fe20005000000 */
[----:B------:R-:W-:Y:S01]  /*d8f0*/  @!PT LDS RZ, [RZ] ;  /* 0x00000000fffff984 */ /* 0x000fe20000000800 */
[----:B------:R-:W-:Y:S01]  /*d900*/  @!PT LDS RZ, [RZ] ;  /* 0x00000000fffff984 */ /* 0x000fe20000000800 */
[----:B------:R-:W-:Y:S01]  /*d910*/  @!PT LDS RZ, [RZ] ;  /* 0x00000000fffff984 */ /* 0x000fe20000000800 */
[----:B------:R-:W-:Y:S01]  /*d920*/  LDGSTS.E.BYPASS.LTC128B.128 [R229+0xc000], desc[UR4][R222.64] ;  /* 0x0c000000dee57fae */ /* 0x000fe2000b981a04 */
[-C--:B------:R-:W-:Y:S02]  /*d930*/  IADD3.X R33, PT, PT, R41, R230.reuse, RZ, P0, !PT ;  /* 0x000000e629217210 */ /* 0x080fe400007fe4ff */
[----:B------:R-:W-:Y:S02]  /*d940*/  IADD3 R42, P0, PT, R32, R231, RZ ;  /* 0x000000e7202a7210 */ /* 0x000fe40007f1e0ff */
[----:B------:R-:W-:Y:S02]  /*d950*/  IADD3 R201, PT, PT, R212, R133, RZ ;  /* 0x00000085d4c97210 */ /* 0x000fe40007ffe0ff */
[-C--:B------:R-:W-:Y:S01]  /*d960*/  IADD3.X R43, PT, PT, R33, R230.reuse, RZ, P0, !PT ;  /* 0x000000e6212b7210 */ /* 0x080fe200007fe4ff */
[----:B------:R-:W-:Y:S01]  /*d970*/  LDGSTS.E.BYPASS.LTC128B.128 [R229+0x10000], desc[UR4][R222.64+0x80] ;  /* 0x10000080dee57fae */ /* 0x000fe2000b981a04 */
[----:B------:R-:W-:Y:S02]  /*d980*/  IADD3 R44, P0, PT, R42, R231, RZ ;  /* 0x000000e72a2c7210 */ /* 0x000fe40007f1e0ff */
[----:B------:R-:W-:Y:S02]  /*d990*/  IADD3 R135, PT, PT, R211, R133, RZ ;  /* 0x00000085d3877210 */ /* 0x000fe40007ffe0ff */
[----:B------:R-:W-:Y:S02]  /*d9a0*/  IADD3.X R45, PT, PT, R43, R230, RZ, P0, !PT ;  /* 0x000000e62b2d7210 */ /* 0x000fe400007fe4ff */
[----:B------:R-:W-:Y:S01]  /*d9b0*/  LOP3.LUT P0, RZ, R210, 0x2, RZ, 0xc0, !PT ;  /* 0x00000002d2ff7812 */ /* 0x000fe2000780c0ff */
[----:B------:R-:W-:Y:S01]  /*d9c0*/  LDGSTS.E.BYPASS.LTC128B.128 [R229+0xc800], desc[UR4][R36.64] ;  /* 0x0c80000024e57fae */ /* 0x000fe2000b981a04 */
[----:B------:R-:W-:Y:S02]  /*d9d0*/  IADD3 R239, PT, PT, R239, -0x1, RZ ;  /* 0xffffffffefef7810 */ /* 0x000fe40007ffe0ff */
[----:B------:R-:W-:Y:S02]  /*d9e0*/  SEL R214, R209, 0xffffffe0, !P0 ;  /* 0xffffffe0d1d67807 */ /* 0x000fe40004000000 */
[----:B------:R-:W-:Y:S02]  /*d9f0*/  ISETP.GT.AND P0, PT, R239, R218, PT ;  /* 0x000000daef00720c */ /* 0x000fe40003f04270 */
[-C--:B------:R-:W-:Y:S01]  /*da00*/  IADD3 R184, PT, PT, R212, R214.reuse, RZ ;  /* 0x000000d6d4b87210 */ /* 0x080fe20007ffe0ff */
[----:B------:R-:W-:Y:S01]  /*da10*/  LDGSTS.E.BYPASS.LTC128B.128 [R229+0x10800], desc[UR4][R36.64+0x80] ;  /* 0x1080008024e57fae */ /* 0x000fe2000b981a04 */
[----:B------:R-:W-:Y:S02]  /*da20*/  IADD3 R134, PT, PT, R211, R214, RZ ;  /* 0x000000d6d3867210 */ /* 0x000fe40007ffe0ff */
[C---:B------:R-:W-:Y:S02]  /*da30*/  IADD3 R200, PT, PT, R214.reuse, R201, RZ ;  /* 0x000000c9d6c87210 */ /* 0x040fe40007ffe0ff */
[----:B------:R-:W-:Y:S03]  /*da40*/  IADD3 R133, PT, PT, R214, R135, RZ ;  /* 0x00000087d6857210 */ /* 0x000fe60007ffe0ff */
[----:B------:R-:W-:Y:S08]  /*da50*/  LDGSTS.E.BYPASS.LTC128B.128 [R229+0xd000], desc[UR4][R34.64] ;  /* 0x0d00000022e57fae */ /* 0x000ff0000b981a04 */
[----:B------:R-:W-:Y:S08]  /*da60*/  LDGSTS.E.BYPASS.LTC128B.128 [R229+0x11000], desc[UR4][R34.64+0x80] ;  /* 0x1100008022e57fae */ /* 0x000ff0000b981a04 */
        /* <DEDUP_REMOVED lines=29> */
[C---:B--2---:R-:W-:Y:S07]  /*dc40*/  HMMA.16816.F32.BF16 R28, R136.reuse, R152, RZ ;  /* 0x00000098881c723c */ /* 0x044fee00000418ff */
[----:B------:R-:W2:Y:S01]  /*dc50*/  LDSM.16.M88.4 R140, [R134+0x5000] ;  /* 0x00500000868c783b */ /* 0x000ea20000000200 */
[C---:B------:R-:W-:Y:S07]  /*dc60*/  HMMA.16816.F32.BF16 R32, R136.reuse, R154, RZ ;  /* 0x0000009a8820723c */ /* 0x040fee00000418ff */
[----:B------:R-:W-:Y:S01]  /*dc70*/  LDSM.16.M88.4 R144, [R134+0x6000] ;  /* 0x006000008690783b */ /* 0x000fe20000000200 */
[C---:B---3--:R-:W-:Y:S07]  /*dc80*/  HMMA.16816.F32.BF16 R36, R136.reuse, R156, RZ ;  /* 0x0000009c8824723c */ /* 0x048fee00000418ff */
[----:B------:R-:W-:Y:S01]  /*dc90*/  LDSM.16.M88.4 R148, [R134+0x6800] ;  /* 0x006800008694783b */ /* 0x000fe20000000200 */
[C---:B------:R-:W-:Y:S07]  /*dca0*/  HMMA.16816.F32.BF16 R40, R136.reuse, R158, RZ ;  /* 0x0000009e8828723c */ /* 0x040fee00000418ff */
[----:B------:R-:W-:Y:S01]  /*dcb0*/  LDSM.16.M88.4 R152, [R134+0x7000] ;  /* 0x007000008698783b */ /* 0x000fe20000000200 */
[C---:B----4-:R-:W-:Y:S07]  /*dcc0*/  HMMA.16816.F32.BF16 R44, R136.reuse, R160, RZ ;  /* 0x000000a0882c723c */ /* 0x050fee00000418ff */
[----:B------:R-:W-:Y:S01]  /*dcd0*/  LDSM.16.M88.4 R156, [R134+0x7800] ;  /* 0x00780000869c783b */ /* 0x000fe20000000200 */
[C---:B------:R-:W-:Y:S07]  /*dce0*/  HMMA.16816.F32.BF16 R48, R136.reuse, R162, RZ ;  /* 0x000000a28830723c */ /* 0x040fee00000418ff */
[----:B------:R-:W-:Y:S01]  /*dcf0*/  LDSM.16.M88.4 R160, [R201] ;  /* 0x00000000c9a0783b */ /* 0x000fe20000000200 */
[C---:B------:R-:W-:Y:S07]  /*dd00*/  HMMA.16816.F32.BF16 R52, R136.reuse, R164, RZ ;  /* 0x000000a48834723c */ /* 0x040fee00000418ff */
[----:B------:R-:W3:Y:S01]  /*dd10*/  LD.E R221, desc[UR4][R2.64+0x18c] ;  /* 0x00018c0402dd7980 */ /* 0x000ee2000c101900 */
[C---:B------:R-:W-:Y:S03]  /*dd20*/  HMMA.16816.F32.BF16 R56, R136.reuse, R166, RZ ;  /* 0x000000a68838723c */ /* 0x040fe600000418ff */
[----:B------:R-:W-:Y:S05]  /*dd30*/  LDSM.16.M88.4 R164, [R135+0x4000] ;  /* 0x0040000087a4783b */ /* 0x000fea0000000200 */
[C---:B-----5:R-:W-:Y:S03]  /*dd40*/  HMMA.16816.F32.BF16 R60, R136.reuse, R168, RZ ;  /* 0x000000a8883c723c */ /* 0x060fe600000418ff */
[----:B------:R-:W-:Y:S05]  /*dd50*/  LDSM.16.M88.4 R188, [R135+0xa000] ;  /* 0x00a0000087bc783b */ /* 0x000fea0000000200 */
[----:B------:R-:W-:Y:S03]  /*dd60*/  HMMA.16816.F32.BF16 R64, R136, R170, RZ ;  /* 0x000000aa8840723c */ /* 0x000fe600000418ff */
[----:B------:R-:W4:Y:S05]  /*dd70*/  LDSM.16.M88.4 R136, [R134+0x5800] ;  /* 0x005800008688783b */ /* 0x000f2a0000000200 */
[C---:B-1----:R-:W-:Y:S03]  /*dd80*/  HMMA.16816.F32.BF16 R4, R172.reuse, R176, R4 ;  /* 0x000000b0ac04723c */ /* 0x042fe60000041804 */
[----:B------:R-:W1:Y:S05]  /*dd90*/  LDSM.16.M88.4 R168, [R135+0x4800] ;  /* 0x0048000087a8783b */ /* 0x000e6a0000000200 */
[C---:B------:R-:W-:Y:S03]  /*dda0*/  HMMA.16816.F32.BF16 R8, R172.reuse, R178, R8 ;  /* 0x000000b2ac08723c */ /* 0x040fe60000041808 */
[----:B------:R-:W5:Y:S05]  /*ddb0*/  LDSM.16.M88.4 R176, [R135+0x5000] ;  /* 0x0050000087b0783b */ /* 0x000f6a0000000200 */
[C---:B------:R-:W-:Y:S03]  /*ddc0*/  HMMA.16816.F32.BF16 R12, R172.reuse, R180, R12 ;  /* 0x000000b4ac0c723c */ /* 0x040fe6000004180c */
[----:B------:R-:W-:Y:S05]  /*ddd0*/  LDSM.16.M88.4 R192, [R135+0xa800] ;  /* 0x00a8000087c0783b */ /* 0x000fea0000000200 */
[C---:B------:R-:W-:Y:S03]  /*dde0*/  HMMA.16816.F32.BF16 R16, R172.reuse, R182, R16 ;  /* 0x000000b6ac10723c */ /* 0x040fe60000041810 */
[----:B------:R-:W-:Y:S05]  /*ddf0*/  LDSM.16.M88.4 R180, [R135+0x9000] ;  /* 0x0090000087b4783b */ /* 0x000fea0000000200 */
[C---:B--2---:R-:W-:Y:S03]  /*de00*/  HMMA.16816.F32.BF16 R20, R172.reuse, R140, R20 ;  /* 0x0000008cac14723c */ /* 0x044fe60000041814 */
[----:B------:R-:W-:Y:S05]  /*de10*/  LDSM.16.M88.4 R196, [R135+0xb000] ;  /* 0x00b0000087c4783b */ /* 0x000fea0000000200 */
[C---:B------:R-:W-:Y:S03]  /*de20*/  HMMA.16816.F32.BF16 R24, R172.reuse, R142, R24 ;  /* 0x0000008eac18723c */ /* 0x040fe60000041818 */
[----:B------:R-:W2:Y:S05]  /*de30*/  LDSM.16.M88.4 R140, [R135+0x5800] ;  /* 0x00580000878c783b */ /* 0x000eaa0000000200 */
[C---:B----4-:R-:W-:Y:S03]  /*de40*/  HMMA.16816.F32.BF16 R28, R172.reuse, R136, R28 ;  /* 0x00000088ac1c723c */ /* 0x050fe6000004181c */
[----:B------:R-:W-:Y:S05]  /*de50*/  LDSM.16.M88.4 R204, [R133+0x8000] ;  /* 0x0080000085cc783b */ /* 0x000fea0000000200 */
[C---:B------:R-:W-:Y:S03]  /*de60*/  HMMA.16816.F32.BF16 R32, R172.reuse, R138, R32 ;  /* 0x0000008aac20723c */ /* 0x040fe60000041820 */
[----:B------:R-:W4:Y:S05]  /*de70*/  LDSM.16.M88.4 R136, [R135+0x6000] ;  /* 0x006000008788783b */ /* 0x000f2a0000000200 */
        /* <DEDUP_REMOVED lines=16> */
[C---:B-1----:R-:W-:Y:S08]  /*df80*/  HMMA.16816.F32.BF16 R12, R160.reuse, R168, R12 ;  /* 0x000000a8a00c723c */ /* 0x042ff0000004180c */
[C---:B------:R-:W-:Y:S01]  /*df90*/  HMMA.16816.F32.BF16 R16, R160.reuse, R170, R16 ;  /* 0x000000aaa010723c */ /* 0x040fe20000041810 */
[----:B------:R-:W-:Y:S07]  /*dfa0*/  LDSM.16.M88.4 R168, [R133+0x5800] ;  /* 0x0058000085a8783b */ /* 0x000fee0000000200 */
[C---:B-----5:R-:W-:Y:S08]  /*dfb0*/  HMMA.16816.F32.BF16 R20, R160.reuse, R176, R20 ;  /* 0x000000b0a014723c */ /* 0x060ff00000041814 */
        /* <DEDUP_REMOVED lines=72> */
[----:B------:R-:W1:Y:S07]  /*e440*/  LDSM.16.M88.4 R140, [R135+0x8800] ;  /* 0x00880000878c783b */ /* 0x000e6e0000000200 */
        /* <DEDUP_REMOVED lines=41> */
[----:B------:R-:W2:Y:S01]  /*e6e0*/  MUFU.TANH R188, R188 ;  /* 0x000000bc00bc7308 */ /* 0x000ea20000002400 */
[----:B------:R-:W3:Y:S01]  /*e6f0*/  LDSM.16.M88.4 R136, [R133+0x9800] ;  /* 0x009800008588783b */ /* 0x000ee20000000200 */
        /* <DEDUP_REMOVED lines=9> */
[-C--:B------:R-:W-:Y:S01]  /*e790*/  FMUL.FTZ R196, R15, R221.reuse ;  /* 0x000000dd0fc47220 */ /* 0x080fe20000410000 */
[C---:B------:R-:W-:Y:S05]  /*e7a0*/  HMMA.16816.F32.BF16 R24, R200.reuse, R142, R24 ;  /* 0x0000008ec818723c */ /* 0x040fea0000041818 */
[----:B------:R-:W4:Y:S01]  /*e7b0*/  MUFU.TANH R186, R186 ;  /* 0x000000ba00ba7308 */ /* 0x000f220000002400 */
[----:B------:R-:W5:Y:S01]  /*e7c0*/  LDSM.16.M88.4 R140, [R133+0xa000] ;  /* 0x00a00000858c783b */ /* 0x000f620000000200 */
[-C--:B------:R-:W-:Y:S01]  /*e7d0*/  FMUL.FTZ R197, R16, R221.reuse ;  /* 0x000000dd10c57220 */ /* 0x080fe20000410000 */
[-C--:B------:R-:W-:Y:S01]  /*e7e0*/  FMUL.FTZ R198, R17, R221.reuse ;  /* 0x000000dd11c67220 */ /* 0x080fe20000410000 */
[-C--:B------:R-:W-:Y:S01]  /*e7f0*/  FMUL.FTZ R199, R18, R221.reuse ;  /* 0x000000dd12c77220 */ /* 0x080fe20000410000 */
[-C--:B------:R-:W-:Y:S05]  /*e800*/  FMUL.FTZ R204, R19, R221.reuse ;  /* 0x000000dd13cc7220 */ /* 0x080fea0000410000 */
        /* <DEDUP_REMOVED lines=11> */
[C---:B---3--:R-:W-:Y:S09]  /*e8c0*/  HMMA.16816.F32.BF16 R28, R200.reuse, R136, R28 ;  /* 0x00000088c81c723c */ /* 0x048ff2000004181c */
[----:B------:R-:W3:Y:S01]  /*e8d0*/  MUFU.TANH R191, R191 ;  /* 0x000000bf00bf7308 */ /* 0x000ee20000002400 */
[C---:B------:R-:W-:Y:S01]  /*e8e0*/  HMMA.16816.F32.BF16 R32, R200.reuse, R138, R32 ;  /* 0x0000008ac820723c */ /* 0x040fe20000041820 */
[----:B------:R-:W2:Y:S08]  /*e8f0*/  LDSM.16.M88.4 R136, [R133+0xa800] ;  /* 0x00a800008588783b */ /* 0x000eb00000000200 */
[----:B------:R-:W1:Y:S01]  /*e900*/  MUFU.TANH R192, R192 ;  /* 0x000000c000c07308 */ /* 0x000e620000002400 */
[C---:B-----5:R-:W-:Y:S03]  /*e910*/  HMMA.16816.F32.BF16 R36, R200.reuse, R140, R36 ;  /* 0x0000008cc824723c */ /* 0x060fe60000041824 */
[-C--:B------:R-:W-:Y:S01]  /*e920*/  FMUL.FTZ R250, R28, R221.reuse ;  /* 0x000000dd1cfa7220 */ /* 0x080fe20000410000 */
[-C--:B------:R-:W-:Y:S01]  /*e930*/  FMUL.FTZ R251, R29, R221.reuse ;  /* 0x000000dd1dfb7220 */ /* 0x080fe20000410000 */
[-C--:B------:R-:W-:Y:S01]  /*e940*/  FMUL.FTZ R252, R30, R221.reuse ;  /* 0x000000dd1efc7220 */ /* 0x080fe20000410000 */
[-C--:B------:R-:W-:Y:S03]  /*e950*/  FMUL.FTZ R5, R31, R221.reuse ;  /* 0x000000dd1f057220 */ /* 0x080fe60000410000 */
[----:B------:R-:W1:Y:S01]  /*e960*/  MUFU.TANH R193, R193 ;  /* 0x000000c100c17308 */ /* 0x000e620000002400 */
        /* <DEDUP_REMOVED lines=15> */
[----:B------:R5:W1:Y:S01]  /*ea60*/  MUFU.TANH R10, R35 ;  /* 0x00000023000a7308 */ /* 0x000a620000002400 */
[C---:B--2---:R-:W-:Y:S09]  /*ea70*/  HMMA.16816.F32.BF16 R44, R200.reuse, R136, R44 ;  /* 0x00000088c82c723c */ /* 0x044ff2000004182c */
[----:B------:R-:W2:Y:S01]  /*ea80*/  MUFU.TANH R6, R135 ;  /* 0x0000008700067308 */ /* 0x000ea20000002400 */
[C---:B------:R-:W-:Y:S09]  /*ea90*/  HMMA.16816.F32.BF16 R48, R200.reuse, R138, R48 ;  /* 0x0000008ac830723c */ /* 0x040ff20000041830 */
[----:B------:R-:W1:Y:S01]  /*eaa0*/  MUFU.TANH R178, R36 ;  /* 0x0000002400b27308 */ /* 0x000e620000002400 */
[----:B-----5:R-:W5:Y:S01]  /*eab0*/  LDSM.16.M88.4 R32, [R133+0xb000] ;  /* 0x00b000008520783b */ /* 0x020f620000000200 */
[-C--:B------:R-:W-:Y:S01]  /*eac0*/  FMUL.FTZ R45, R45, R221.reuse ;  /* 0x000000dd2d2d7220 */ /* 0x080fe20000410000 */
[-C--:B------:R-:W-:Y:S01]  /*ead0*/  FMUL.FTZ R46, R46, R221.reuse ;  /* 0x000000dd2e2e7220 */ /* 0x080fe20000410000 */
[-C--:B------:R-:W-:Y:S06]  /*eae0*/  FMUL.FTZ R47, R47, R221.reuse ;  /* 0x000000dd2f2f7220 */ /* 0x080fec0000410000 */
[----:B------:R-:W1:Y:S01]  /*eaf0*/  MUFU.TANH R135, R38 ;  /* 0x0000002600877308 */ /* 0x000e620000002400 */
[-C--:B------:R-:W-:Y:S09]  /*eb00*/  FMUL.FTZ R14, R44, R221.reuse ;  /* 0x000000dd2c0e7220 */ /* 0x080ff20000410000 */
[----:B------:R-:W1:Y:S10]  /*eb10*/  MUFU.TANH R13, R39 ;  /* 0x00000027000d7308 */ /* 0x000e740000002400 */
[----:B------:R4:W1:Y:S10]  /*eb20*/  MUFU.TANH R40, R37 ;  /* 0x0000002500287308 */ /* 0x0008740000002400 */
[----:B------:R-:W1:Y:S10]  /*eb30*/  MUFU.TANH R194, R194 ;  /* 0x000000c200c27308 */ /* 0x000e740000002400 */
[----:B------:R-:W1:Y:S01]  /*eb40*/  MUFU.TANH R195, R195 ;  /* 0x000000c300c37308 */ /* 0x000e620000002400 */
[----:B----4-:R-:W4:Y:S01]  /*eb50*/  LDSM.16.M88.4 R36, [R133+0xb800] ;  /* 0x00b800008524783b */ /* 0x010f220000000200 */
[----:B------:R-:W-:Y:S04]  /*eb60*/  DEPBAR.LE SB0, 0x0 ;  /* 0x000080000000791a */ /* 0x000fe80000000000 */
[C---:B-----5:R-:W-:Y:S04]  /*eb70*/  HMMA.16816.F32.BF16 R52, R200.reuse, R32, R52 ;  /* 0x00000020c834723c */ /* 0x060fe80000041834 */
[----:B------:R-:W1:Y:S01]  /*eb80*/  MUFU.TANH R196, R196 ;  /* 0x000000c400c47308 */ /* 0x000e620000002400 */
[----:B------:R-:W-:Y:S01]  /*eb90*/  BAR.SYNC.DEFER_BLOCKING 0x0 ;  /* 0x0000000000007b1d */ /* 0x000fe20000010000 */
[-C--:B------:R-:W-:Y:S01]  /*eba0*/  FMUL.FTZ R32, R48, R221.reuse ;  /* 0x000000dd30207220 */ /* 0x080fe20000410000 */
[-C--:B------:R-:W-:Y:S01]  /*ebb0*/  FMUL.FTZ R33, R49, R221.reuse ;  /* 0x000000dd31217220 */ /* 0x080fe20000410000 */
[-C--:B------:R-:W-:Y:S01]  /*ebc0*/  FMUL.FTZ R48, R50, R221.reuse ;  /* 0x000000dd32307220 */ /* 0x080fe20000410000 */
[C---:B------:R-:W-:Y:S05]  /*ebd0*/  HMMA.16816.F32.BF16 R56, R200.reuse, R34, R56 ;  /* 0x00000022c838723c */ /* 0x040fea0000041838 */
[----:B------:R-:W1:Y:S01]  /*ebe0*/  MUFU.TANH R197, R197 ;  /* 0x000000c500c57308 */ /* 0x000e620000002400 */
[-C--:B------:R-:W-:Y:S09]  /*ebf0*/  FMUL.FTZ R49, R51, R221.reuse ;  /* 0x000000dd33317220 */ /* 0x080ff20000410000 */
        /* <DEDUP_REMOVED lines=8> */
[-C--:B------:R-:W-:Y:S07]  /*ec80*/  FMUL.FTZ R55, R56, R221.reuse ;  /* 0x000000dd38377220 */ /* 0x080fee0000410000 */
[----:B------:R-:W1:Y:S01]  /*ec90*/  MUFU.TANH R199, R199 ;  /* 0x000000c700c77308 */ /* 0x000e620000002400 */
[C---:B----4-:R-:W-:Y:S03]  /*eca0*/  HMMA.16816.F32.BF16 R60, R200.reuse, R36, R60 ;  /* 0x00000024c83c723c */ /* 0x050fe6000004183c */
[-C--:B------:R-:W-:Y:S06]  /*ecb0*/  FMUL.FTZ R37, R57, R221.reuse ;  /* 0x000000dd39257220 */ /* 0x080fec0000410000 */
[----:B------:R-:W4:Y:S01]  /*ecc0*/  MUFU.TANH R204, R204 ;  /* 0x000000cc00cc7308 */ /* 0x000f220000002400 */
[----:B------:R-:W-:Y:S09]  /*ecd0*/  HMMA.16816.F32.BF16 R64, R200, R38, R64 ;  /* 0x00000026c840723c */ /* 0x000ff20000041840 */
[----:B------:R-:W1:Y:S01]  /*ece0*/  MUFU.TANH R205, R205 ;  /* 0x000000cd00cd7308 */ /* 0x000e620000002400 */
[-C--:B-----5:R-:W-:Y:S01]  /*ecf0*/  FMUL.FTZ R52, R60, R221.reuse ;  /* 0x000000dd3c347220 */ /* 0x0a0fe20000410000 */
        /* <DEDUP_REMOVED lines=8> */
[----:B------:R-:W-:Y:S09]  /*ed80*/  FMUL.FTZ R65, R67, R221 ;  /* 0x000000dd43417220 */ /* 0x000ff20000410000 */
        /* <DEDUP_REMOVED lines=35> */
[----:B------:R-:W1:Y:S01]  /*efc0*/  MUFU.TANH R65, R65 ;  /* 0x0000004100417308 */ /* 0x000e620000002400 */
        /* <DEDUP_REMOVED lines=21> */
[----:B-1----:R-:W1:Y:S01]  /*f120*/  I2F.RP R14, R19 ;  /* 0x00000013000e7306 */ /* 0x002e620000209400 */
        /* <DEDUP_REMOVED lines=56> */
.L_x_5898:
[----:B------:R-:W-:Y:S05]  /*f4b0*/  BSYNC.RECONVERGENT B0 ;  /* 0x0000000000007941 */ /* 0x000fea0003800200 */
.L_x_5897:
        /* <DEDUP_REMOVED lines=19> */
[-C--:B-1----:R-:W-:Y:S02]  /*f5f0*/  IADD3 R14, P1, PT, R16, R15.reuse, RZ ;  /* 0x0000000f100e7210 */ /* 0x082fe40007f3e0ff */
        /* <DEDUP_REMOVED lines=16> */
.L_x_5896:
[----:B------:R-:W-:Y:S05]  /*f700*/  BSYNC.RECONVERGENT B1 ;  /* 0x0000000000017941 */ /* 0x000fea0003800200 */
.L_x_5895:
[CC--:B------:R-:W-:Y:S01]  /*f710*/  ISETP.GE.AND P0, PT, R240.reuse, R235.reuse, PT ;  /* 0x000000ebf000720c */ /* 0x0c0fe20003f06270 */
[C---:B------:R-:W-:Y:S02]  /*f720*/  VIADD R4, R240.reuse, 0xffffffc0 ;  /* 0xffffffc0f0047836 */ /* 0x040fe40000000000 */
[----:B--2---:R-:W-:Y:S01]  /*f730*/  VIADD R27, R240, 0xffffffc1 ;  /* 0xffffffc1f01b7836 */ /* 0x004fe20000000000 */
[----:B-1----:R-:W-:Y:S01]  /*f740*/  FSEL R178, R178, -INF , P0 ;  /* 0xff800000b2b27808 */ /* 0x002fe20000000000 */
[C---:B------:R-:W-:Y:S01]  /*f750*/  VIADD R25, R240.reuse, 0xffffffc8 ;  /* 0xffffffc8f0197836 */ /* 0x040fe20000000000 */
[CC--:B------:R-:W-:Y:S01]  /*f760*/  ISETP.GE.AND P0, PT, R240.reuse, R234.reuse, PT ;  /* 0x000000eaf000720c */ /* 0x0c0fe20003f06270 */
[----:B------:R-:W-:Y:S01]  /*f770*/  VIADD R23, R240, 0xffffffc9 ;  /* 0xffffffc9f0177836 */ /* 0x000fe20000000000 */
[-C--:B------:R-:W-:Y:S01]  /*f780*/  ISETP.GE.AND P1, PT, R4, R235.reuse, PT ;  /* 0x000000eb0400720c */ /* 0x080fe20003f26270 */
[C---:B------:R-:W-:Y:S01]  /*f790*/  VIADD R58, R240.reuse, 0xffffffd1 ;  /* 0xffffffd1f03a7836 */ /* 0x040fe20000000000 */
[----:B------:R-:W-:Y:S01]  /*f7a0*/  FSEL R174, R135, -INF , P0 ;  /* 0xff80000087ae7808 */ /* 0x000fe20000000000 */
[C---:B------:R-:W-:Y:S01]  /*f7b0*/  VIADD R17, R240.reuse, 0xffffffd0 ;  /* 0xffffffd0f0117836 */ /* 0x040fe20000000000 */
[----:B------:R-:W2:Y:S01]  /*f7c0*/  LD.E R135, desc[UR4][R2.64+0xdc] ;  /* 0x0000dc0402877980 */ /* 0x000ea2000c101900 */
[----:B------:R-:W-:Y:S01]  /*f7d0*/  FSEL R29, R185, -INF , P1 ;  /* 0xff800000b91d7808 */ /* 0x000fe20000800000 */
[C---:B------:R-:W-:Y:S01]  /*f7e0*/  VIADD R57, R240.reuse, 0xffffffd8 ;  /* 0xffffffd8f0397836 */ /* 0x040fe20000000000 */
[-C--:B------:R-:W-:Y:S01]  /*f7f0*/  ISETP.GE.AND P1, PT, R27, R234.reuse, PT ;  /* 0x000000ea1b00720c */ /* 0x080fe20003f26270 */
[----:B------:R-:W-:Y:S01]  /*f800*/  VIADD R56, R240, 0xffffffd9 ;  /* 0xffffffd9f0387836 */ /* 0x000fe20000000000 */
[-C--:B------:R-:W-:Y:S01]  /*f810*/  ISETP.GE.AND P4, PT, R4, R234.reuse, PT ;  /* 0x000000ea0400720c */ /* 0x080fe20003f86270 */
[----:B------:R-:W-:Y:S01]  /*f820*/  VIADD R55, R240, 0xffffffe0 ;  /* 0xffffffe0f0377836 */ /* 0x000fe20000000000 */
[----:B------:R-:W-:Y:S01]  /*f830*/  FSEL R133, R188, -INF , P1 ;  /* 0xff800000bc857808 */ /* 0x000fe20000800000 */
[C---:B------:R-:W-:Y:S01]  /*f840*/  VIADD R39, R240.reuse, 0xffffffe1 ;  /* 0xffffffe1f0277836 */ /* 0x040fe20000000000 */
[-C--:B------:R-:W-:Y:S01]  /*f850*/  ISETP.GE.AND P1, PT, R25, R234.reuse, PT ;  /* 0x000000ea1900720c */ /* 0x080fe20003f26270 */
[C---:B------:R-:W-:Y:S01]  /*f860*/  VIADD R31, R240.reuse, 0xffffffe9 ;  /* 0xffffffe9f01f7836 */ /* 0x040fe20000000000 */
[-C--:B------:R-:W-:Y:S01]  /*f870*/  ISETP.GE.AND P0, PT, R27, R235.reuse, PT ;  /* 0x000000eb1b00720c */ /* 0x080fe20003f06270 */
[C---:B------:R-:W-:Y:S01]  /*f880*/  VIADD R38, R240.reuse, 0xffffffe8 ;  /* 0xffffffe8f0267836 */ /* 0x040fe20000000000 */
[----:B------:R-:W-:Y:S01]  /*f890*/  FSEL R187, R187, -INF , P4 ;  /* 0xff800000bbbb7808 */ /* 0x000fe20002000000 */
        /* <DEDUP_REMOVED lines=57> */
[----:B------:R-:W-:Y:S01]  /*fc30*/  FSEL R249, R5, -INF , P1 ;  /* 0xff80000005f97808 */ /* 0x000fe20000800000 */
[----:B------:R-:W-:Y:S01]  /*fc40*/  VIADD R5, R240, 0x38 ;  /* 0x00000038f0057836 */ /* 0x000fe20000000000 */
[----:B------:R-:W-:Y:S02]  /*fc50*/  FSEL R180, R248, -INF , P0 ;  /* 0xff800000f8b47808 */ /* 0x000fe40000000000 */
[-C--:B------:R-:W-:Y:S02]  /*fc60*/  ISETP.GE.AND P1, PT, R26, R234.reuse, PT ;  /* 0x000000ea1a00720c */ /* 0x080fe40003f26270 */
[-C--:B------:R-:W-:Y:S02]  /*fc70*/  ISETP.GE.AND P0, PT, R28, R235.reuse, PT ;  /* 0x000000eb1c00720c */ /* 0x080fe40003f06270 */
        /* <DEDUP_REMOVED lines=9> */
[----:B------:R-:W-:Y:S01]  /*fd10*/  FSEL R170, R6, -INF , P0 ;  /* 0xff80000006aa7808 */ /* 0x000fe20000000000 */
[----:B------:R-:W-:Y:S01]  /*fd20*/  VIADD R6, R240, 0x39 ;  /* 0x00000039f0067836 */ /* 0x000fe20000000000 */
[-C--:B------:R-:W-:Y:S02]  /*fd30*/  ISETP.GE.AND P0, PT, R24, R234.reuse, PT ;  /* 0x000000ea1800720c */ /* 0x080fe40003f06270 */
[----:B------:R-:W-:Y:S01]  /*fd40*/  FSEL R166, R7, -INF , P4 ;  /* 0xff80000007a67808 */ /* 0x000fe20002000000 */
[----:B------:R-:W-:Y:S01]  /*fd50*/  VIADD R7, R240, 0x31 ;  /* 0x00000031f0077836 */ /* 0x000fe20000000000 */
        /* <DEDUP_REMOVED lines=16> */
[-C--:B------:R-:W-:Y:S02]  /*fe60*/  ISETP.GE.AND P1, PT, R15, R234.reuse, PT ;  /* 0x000000ea0f00720c */ /* 0x080fe40003f26270 */
[-C--:B------:R-:W-:Y:S02]  /*fe70*/  ISETP.GE.AND P0, PT, R19, R234.reuse, PT ;  /* 0x000000ea1300720c */ /* 0x080fe40003f06270 */
[----:B------:R-:W-:Y:S02]  /*fe80*/  FSEL R44, R44, -INF , P4 ;  /* 0xff8000002c2c7808 */ /* 0x000fe40002000000 */
[----:B------:R-:W-:Y:S02]  /*fe90*/  ISETP.GE.AND P4, PT, R18, R234, PT ;  /* 0x000000ea1200720c */ /* 0x000fe40003f86270 */
[C---:B------:R-:W-:Y:S02]  /*fea0*/  ISETP.GE.AND P6, PT, R4.reuse, R237, PT ;  /* 0x000000ed0400720c */ /* 0x040fe40003fc6270 */
[----:B------:R-:W-:Y:S02]  /*feb0*/  FSEL R49, R49, -INF , P1 ;  /* 0xff80000031317808 */ /* 0x000fe40000800000 */
[----:B------:R-:W-:Y:S01]  /*fec0*/  ISETP.GE.AND P5, PT, R4, R236, PT ;  /* 0x000000ec0400720c */ /* 0x000fe20003fa6270 */
[----:B------:R-:W-:Y:S01]  /*fed0*/  VIADD R4, R240, 0x29 ;  /* 0x00000029f0047836 */ /* 0x000fe20000000000 */
        /* <DEDUP_REMOVED lines=20> */
[----:B------:R-:W-:Y:S02]  /*10020*/  ISETP.GE.AND P0, PT, R240, R237, PT ;  /* 0x000000edf000720c */ /* 0x000fe40003f06270 */
[----:B------:R-:W-:Y:S02]  /*10030*/  FSEL R36, R36, -INF , P4 ;  /* 0xff80000024247808 */ /* 0x000fe40002000000 */
[C---:B------:R-:W-:Y:S01]  /*10040*/  ISETP.GE.AND P4, PT, R240.reuse, R236, PT ;  /* 0x000000ecf000720c */ /* 0x040fe20003f86270 */
[----:B------:R-:W-:Y:S01]  /*10050*/  VIADD R240, R240, 0xffffff80 ;  /* 0xffffff80f0f07836 */ /* 0x000fe20000000000 */
[----:B------:R-:W-:Y:S02]  /*10060*/  FSEL R53, R53, -INF , P1 ;  /* 0xff80000035357808 */ /* 0x000fe40000800000 */
[----:B------:R-:W-:Y:S02]  /*10070*/  FSEL R178, R178, -INF , !P0 ;  /* 0xff800000b2b27808 */ /* 0x000fe40004000000 */
[-C--:B------:R-:W-:Y:S02]  /*10080*/  ISETP.GE.AND P1, PT, R7, R235.reuse, PT ;  /* 0x000000eb0700720c */ /* 0x080fe40003f26270 */
[-C--:B------:R-:W-:Y:S02]  /*10090*/  ISETP.GE.AND P0, PT, R32, R235.reuse, PT ;  /* 0x000000eb2000720c */ /* 0x080fe40003f06270 */
[----:B------:R-:W-:Y:S02]  /*100a0*/  FSEL R174, R174, -INF , !P4 ;  /* 0xff800000aeae7808 */ /* 0x000fe40006000000 */
        /* <DEDUP_REMOVED lines=16> */
[----:B------:R-:W-:Y:S02]  /*101b0*/  FSEL R29, R29, -INF , !P6 ;  /* 0xff8000001d1d7808 */ /* 0x000fe40007000000 */
[-C--:B------:R-:W-:Y:S02]  /*101c0*/  ISETP.GE.AND P0, PT, R27, R236.reuse, PT ;  /* 0x000000ec1b00720c */ /* 0x080fe40003f06270 */
[----:B------:R-:W-:Y:S02]  /*101d0*/  FSEL R27, R138, -INF , !P4 ;  /* 0xff8000008a1b7808 */ /* 0x000fe40006000000 */
[-C--:B------:R-:W-:Y:S02]  /*101e0*/  ISETP.GE.AND P6, PT, R25, R236.reuse, PT ;  /* 0x000000ec1900720c */ /* 0x080fe40003fc6270 */
[-C--:B------:R-:W-:Y:S02]  /*101f0*/  ISETP.GE.AND P4, PT, R23, R237.reuse, PT ;  /* 0x000000ed1700720c */ /* 0x080fe40003f86270 */
[----:B------:R-:W-:Y:S02]  /*10200*/  FSEL R25, R187, -INF , !P5 ;  /* 0xff800000bb197808 */ /* 0x000fe40006800000 */
[----:B------:R-:W-:Y:S02]  /*10210*/  FSEL R13, R137, -INF , !P1 ;  /* 0xff800000890d7808 */ /* 0x000fe40004800000 */
[-C--:B------:R-:W-:Y:S02]  /*10220*/  ISETP.GE.AND P5, PT, R23, R236.reuse, PT ;  /* 0x000000ec1700720c */ /* 0x080fe40003fa6270 */
[----:B------:R-:W-:Y:S02]  /*10230*/  FSEL R23, R133, -INF , !P0 ;  /* 0xff80000085177808 */ /* 0x000fe40004000000 */
[CC--:B------:R-:W-:Y:S02]  /*10240*/  ISETP.GE.AND P1, PT, R17.reuse, R236.reuse, PT ;  /* 0x000000ec1100720c */ /* 0x0c0fe40003f26270 */
[-C--:B------:R-:W-:Y:S02]  /*10250*/  ISETP.GE.AND P0, PT, R17, R237.reuse, PT ;  /* 0x000000ed1100720c */ /* 0x080fe40003f06270 */
[----:B------:R-:W-:Y:S02]  /*10260*/  FSEL R17, R134, -INF , !P4 ;  /* 0xff80000086117808 */ /* 0x000fe40006000000 */
[-C--:B------:R-:W-:Y:S02]  /*10270*/  ISETP.GE.AND P4, PT, R58, R237.reuse, PT ;  /* 0x000000ed3a00720c */ /* 0x080fe40003f86270 */
[----:B------:R-:W-:Y:S02]  /*10280*/  FSEL R9, R192, -INF , !P5 ;  /* 0xff800000c0097808 */ /* 0x000fe40006800000 */
        /* <DEDUP_REMOVED lines=56> */
[----:B------:R-:W-:Y:S02]  /*10610*/  FSEL R201, R42, -INF , !P0 ;  /* 0xff8000002ac97808 */ /* 0x000fe40004000000 */
[----:B------:R-:W-:Y:S02]  /*10620*/  FMNMX3.FTZ R10, R0, R29, R27, !PT ;  /* 0x0000001d000a7276 */ /* 0x000fe4000781001b */
[----:B------:R-:W-:Y:S02]  /*10630*/  FSEL R180, R180, -INF , !P6 ;  /* 0xff800000b4b47808 */ /* 0x000fe40007000000 */
[-C--:B------:R-:W-:Y:S02]  /*10640*/  ISETP.GE.AND P4, PT, R19, R236.reuse, PT ;  /* 0x000000ec1300720c */ /* 0x080fe40003f86270 */
[-C--:B------:R-:W-:Y:S02]  /*10650*/  ISETP.GE.AND P0, PT, R18, R236.reuse, PT ;  /* 0x000000ec1200720c */ /* 0x080fe40003f06270 */
[-C--:B------:R-:W-:Y:S02]  /*10660*/  ISETP.GE.AND P6, PT, R28, R236.reuse, PT ;  /* 0x000000ec1c00720c */ /* 0x080fe40003fc6270 */
[----:B------:R-:W-:Y:S02]  /*10670*/  FSEL R183, R33, -INF , !P1 ;  /* 0xff80000021b77808 */ /* 0x000fe40004800000 */
[----:B------:R-:W-:Y:S02]  /*10680*/  FSEL R181, R48, -INF , !P5 ;  /* 0xff80000030b57808 */ /* 0x000fe40006800000 */
[C---:B------:R-:W-:Y:S02]  /*10690*/  ISETP.GE.AND P1, PT, R12.reuse, R237, PT ;  /* 0x000000ed0c00720c */ /* 0x040fe40003f26270 */
[-C--:B------:R-:W-:Y:S02]  /*106a0*/  ISETP.GE.AND P5, PT, R12, R236.reuse, PT ;  /* 0x000000ec0c00720c */ /* 0x080fe40003fa6270 */
[----:B------:R-:W-:Y:S02]  /*106b0*/  FMNMX3.FTZ R12, R132, R25, R23, !PT ;  /* 0x00000019840c7276 */ /* 0x000fe40007810017 */
[----:B------:R-:W-:Y:S02]  /*106c0*/  FSEL R193, R46, -INF , !P4 ;  /* 0xff8000002ec17808 */ /* 0x000fe40006000000 */
[----:B------:R-:W-:Y:S02]  /*106d0*/  FSEL R187, R47, -INF , !P0 ;  /* 0xff8000002fbb7808 */ /* 0x000fe40004000000 */
[----:B------:R-:W-:Y:S02]  /*106e0*/  FMNMX3.FTZ R10, R10, R13, R17, !PT ;  /* 0x0000000d0a0a7276 */ /* 0x000fe40007810011 */
[-C--:B------:R-:W-:Y:S02]  /*106f0*/  ISETP.GE.AND P0, PT, R14, R237.reuse, PT ;  /* 0x000000ed0e00720c */ /* 0x080fe40003f06270 */
[----:B------:R-:W-:Y:S02]  /*10700*/  FSEL R249, R249, -INF , !P6 ;  /* 0xff800000f9f97808 */ /* 0x000fe40007000000 */
[-C--:B------:R-:W-:Y:S02]  /*10710*/  ISETP.GE.AND P4, PT, R15, R236.reuse, PT ;  /* 0x000000ec0f00720c */ /* 0x080fe40003f86270 */
[----:B------:R-:W-:Y:S02]  /*10720*/  ISETP.GE.AND P6, PT, R22, R237, PT ;  /* 0x000000ed1600720c */ /* 0x000fe40003fc6270 */
[----:B------:R-:W-:Y:S02]  /*10730*/  FMNMX3.FTZ R15, R12, R11, R9, !PT ;  /* 0x0000000b0c0f7276 */ /* 0x000fe40007810009 */
[----:B------:R-:W-:Y:S02]  /*10740*/  FMNMX3.FTZ R19, R10, R59, R57, !PT ;  /* 0x0000003b0a137276 */ /* 0x000fe40007810039 */
[----:B------:R-:W-:Y:S02]  /*10750*/  FSEL R179, R49, -INF , !P4 ;  /* 0xff80000031b37808 */ /* 0x000fe40006000000 */
[----:B------:R-:W-:Y:S02]  /*10760*/  FSEL R177, R34, -INF , !P0 ;  /* 0xff80000022b17808 */ /* 0x000fe40004000000 */
[----:B------:R-:W-:Y:S02]  /*10770*/  FSEL R176, R176, -INF , !P6 ;  /* 0xff800000b0b07808 */ /* 0x000fe40007000000 */
[C---:B------:R-:W-:Y:S02]  /*10780*/  ISETP.GE.AND P4, PT, R8.reuse, R237, PT ;  /* 0x000000ed0800720c */ /* 0x040fe40003f86270 */
[-C--:B------:R-:W-:Y:S02]  /*10790*/  ISETP.GE.AND P0, PT, R8, R236.reuse, PT ;  /* 0x000000ec0800720c */ /* 0x080fe40003f06270 */
        /* <DEDUP_REMOVED lines=14> */
[----:B------:R-:W-:Y:S02]  /*10880*/  FSEL R173, R50, -INF , !P6 ;  /* 0xff80000032ad7808 */ /* 0x000fe40007000000 */
[C---:B------:R-:W-:Y:S02]  /*10890*/  ISETP.GE.AND P1, PT, R4.reuse, R237, PT ;  /* 0x000000ed0400720c */ /* 0x040fe40003f26270 */
        /* <DEDUP_REMOVED lines=20> */
[----:B------:R-:W-:Y:S02]  /*109e0*/  FSEL R163, R53, -INF , !P6 ;  /* 0xff80000035a37808 */ /* 0x000fe40007000000 */
[-C--:B------:R-:W-:Y:S02]  /*109f0*/  ISETP.GE.AND P0, PT, R7, R236.reuse, PT ;  /* 0x000000ec0700720c */ /* 0x080fe40003f06270 */
[----:B------:R-:W-:Y:S02]  /*10a00*/  FSEL R159, R159, -INF , !P1 ;  /* 0xff8000009f9f7808 */ /* 0x000fe40004800000 */
[----:B------:R-:W-:Y:S02]  /*10a10*/  FMNMX3.FTZ R4, R4, R173, R167, !PT ;  /* 0x000000ad04047276 */ /* 0x000fe400078100a7 */
[----:B------:R-:W-:Y:S02]  /*10a20*/  FSEL R161, R52, -INF , !P5 ;  /* 0xff80000034a17808 */ /* 0x000fe40006800000 */
[-C--:B------:R-:W-:Y:S02]  /*10a30*/  ISETP.GE.AND P6, PT, R6, R237.reuse, PT ;  /* 0x000000ed0600720c */ /* 0x080fe40003fc6270 */
[----:B------:R-:W-:Y:S02]  /*10a40*/  ISETP.GE.AND P1, PT, R5, R237, PT ;  /* 0x000000ed0500720c */ /* 0x000fe40003f26270 */
[----:B------:R-:W-:Y:S02]  /*10a50*/  FMNMX3.FTZ R8, R8, R171, R169, !PT ;  /* 0x000000ab08087276 */ /* 0x000fe400078100a9 */
[----:B------:R-:W-:Y:S02]  /*10a60*/  FSEL R157, R60, -INF , !P4 ;  /* 0xff8000003c9d7808 */ /* 0x000fe40006000000 */
[----:B------:R-:W-:Y:S02]  /*10a70*/  FSEL R152, R61, -INF , !P0 ;  /* 0xff8000003d987808 */ /* 0x000fe40004000000 */
[-C--:B------:R-:W-:Y:S02]  /*10a80*/  ISETP.GE.AND P4, PT, R5, R236.reuse, PT ;  /* 0x000000ec0500720c */ /* 0x080fe40003f86270 */
[----:B------:R-:W-:Y:S02]  /*10a90*/  FMNMX3.FTZ R4, R4, R165, R163, !PT ;  /* 0x000000a504047276 */ /* 0x000fe400078100a3 */
[----:B------:R-:W-:Y:S02]  /*10aa0*/  ISETP.GE.AND P5, PT, R6, R236, PT ;  /* 0x000000ec0600720c */ /* 0x000fe40003fa6270 */
[----:B------:R-:W-:Y:S02]  /*10ab0*/  FSEL R154, R63, -INF , !P6 ;  /* 0xff8000003f9a7808 */ /* 0x000fe40007000000 */
[----:B------:R-:W-:Y:S02]  /*10ac0*/  FSEL R156, R62, -INF , !P1 ;  /* 0xff8000003e9c7808 */ /* 0x000fe40004800000 */
[----:B------:R-:W-:Y:S02]  /*10ad0*/  FMNMX3.FTZ R15, R8, R161, R159, !PT ;  /* 0x000000a1080f7276 */ /* 0x000fe4000781009f */
        /* <DEDUP_REMOVED lines=15> */
[----:B------:R-:W-:Y:S01]  /*10bd0*/  IMAD.SHL.U32 R5, R210, 0x40, RZ ;  /* 0x00000040d2057824 */ /* 0x000fe200078e00ff */
[----:B------:R-:W-:Y:S01]  /*10be0*/  FSETP.NEU.FTZ.AND P0, PT, R133, -INF , PT ;  /* 0xff8000008500780b */ /* 0x000fe20003f1d000 */
[C---:B--2---:R-:W-:Y:S01]  /*10bf0*/  FMUL.FTZ R158, R135.reuse, R133 ;  /* 0x00000085879e7220 */ /* 0x044fe20000410000 */
[----:B------:R-:W-:Y:S01]  /*10c00*/  FSETP.NEU.FTZ.AND P1, PT, R134, -INF , PT ;  /* 0xff8000008600780b */ /* 0x000fe20003f3d000 */
[----:B------:R-:W-:Y:S01]  /*10c10*/  FMUL.FTZ R160, R135, R134 ;  /* 0x0000008687a07220 */ /* 0x000fe20000410000 */
[--C-:B------:R-:W-:Y:S02]  /*10c20*/  LOP3.LUT R7, R6, 0x1c0, R5.reuse, 0xf8, !PT ;  /* 0x000001c006077812 */ /* 0x100fe400078ef805 */
[----:B------:R-:W-:Y:S02]  /*10c30*/  FSEL R158, R158, RZ, P0 ;  /* 0x000000ff9e9e7208 */ /* 0x000fe40000000000 */
[----:B------:R-:W-:Y:S02]  /*10c40*/  LOP3.LUT R4, R7, R208, RZ, 0x3c, !PT ;  /* 0x000000d007047212 */ /* 0x000fe400078e3cff */
[----:B------:R-:W-:Y:S01]  /*10c50*/  FSEL R160, R160, RZ, P1 ;  /* 0x000000ffa0a07208 */ /* 0x000fe20000800000 */
[-CC-:B------:R-:W-:Y:S01]  /*10c60*/  FFMA.FTZ R151, R23, R135.reuse, -R158.reuse ;  /* 0x0000008717977223 */ /* 0x180fe2000001089e */
[----:B------:R-:W-:Y:S01]  /*10c70*/  LOP3.LUT R4, R4, 0x200, R5, 0xf8, !PT ;  /* 0x0000020004047812 */ /* 0x000fe200078ef805 */
[-C--:B------:R-:W-:Y:S01]  /*10c80*/  FFMA.FTZ R153, R25, R135.reuse, -R158 ;  /* 0x0000008719997223 */ /* 0x080fe2000001089e */
[----:B------:R-:W-:Y:S01]  /*10c90*/  FSEL R5, R133, RZ, P0 ;  /* 0x000000ff85057208 */ /* 0x000fe20000000000 */
[-CC-:B------:R-:W-:Y:S01]  /*10ca0*/  FFMA.FTZ R147, R13, R135.reuse, -R160.reuse ;  /* 0x000000870d937223 */ /* 0x180fe200000108a0 */
[----:B------:R-:W-:Y:S01]  /*10cb0*/  FSEL R7, R134, RZ, P1 ;  /* 0x000000ff86077208 */ /* 0x000fe20000800000 */
[----:B------:R-:W-:Y:S02]  /*10cc0*/  IMAD R139, R4, 0x2, R213 ;  /* 0x00000002048b7824 */ /* 0x000fe400078e02d5 */
[-C--:B------:R-:W-:Y:S01]  /*10cd0*/  FFMA.FTZ R149, R29, R135.reuse, -R160 ;  /* 0x000000871d957223 */ /* 0x080fe200000108a0 */
[----:B------:R-:W-:Y:S01]  /*10ce0*/  FADD.FTZ R4, -R5, R132 ;  /* 0x0000008405047221 */ /* 0x000fe20000010100 */
[-C--:B------:R-:W-:Y:S01]  /*10cf0*/  FFMA.FTZ R150, R27, R135.reuse, -R160 ;  /* 0x000000871b967223 */ /* 0x080fe200000108a0 */
[----:B------:R-:W-:Y:S01]  /*10d00*/  IMAD.IADD R144, R214, 0x1, R139 ;  /* 0x00000001d6907824 */ /* 0x000fe200078e028b */
[----:B------:R-:W1:Y:S01]  /*10d10*/  LDSM.16.MT88.4 R12, [R139+0xc000] ;  /* 0x00c000008b0c783b */ /* 0x000e620000004200 */
[----:B------:R-:W-:Y:S01]  /*10d20*/  FADD.FTZ R6, -R7, R0 ;  /* 0x0000000007067221 */ /* 0x000fe20000010100 */
[-C--:B------:R-:W-:Y:S01]  /*10d30*/  FFMA.FTZ R146, R17, R135.reuse, -R160 ;  /* 0x0000008711927223 */ /* 0x080fe200000108a0 */
[-CC-:B------:R-:W-:Y:S01]  /*10d40*/  FFMA.FTZ R148, R11, R135.reuse, -R158.reuse ;  /* 0x000000870b947223 */ /* 0x180fe2000001089e */
[-CC-:B------:R-:W-:Y:S01]  /*10d50*/  FFMA.FTZ R155, R9, R135.reuse, -R158.reuse ;  /* 0x00000087099b7223 */ /* 0x180fe2000001089e */
[C---:B------:R-:W-:Y:S01]  /*10d60*/  FMUL.FTZ R0, R135.reuse, R4 ;  /* 0x0000000487007220 */ /* 0x040fe20000410000 */
[----:B------:R-:W-:Y:S01]  /*10d70*/  FMUL.FTZ R5, R135, R6 ;  /* 0x0000000687057220 */ /* 0x000fe20000410000 */
[----:B------:R-:W-:Y:S01]  /*10d80*/  MUFU.EX2 R149, R149 ;  /* 0x0000009500957308 */ /* 0x000fe20000000800 */
[----:B------:R-:W2:Y:S01]  /*10d90*/  LDSM.16.MT88.4 R20, [R144+0xc000] ;  /* 0x00c000009014783b */ /* 0x000ea20000004200 */
[C---:B------:R-:W-:Y:S02]  /*10da0*/  VIADD R8, R139.reuse, 0xc000 ;  /* 0x0000c0008b087836 */ /* 0x040fe40000000000 */
[-C--:B------:R-:W-:Y:S06]  /*10db0*/  FFMA.FTZ R164, R164, R135.reuse, -R158 ;  /* 0x00000087a4a47223 */ /* 0x080fec000001089e */
[----:B------:R-:W3:Y:S01]  /*10dc0*/  MUFU.EX2 R0, R0 ;  /* 0x0000000000007308 */ /* 0x000ee20000000800 */
[----:B------:R-:W-:Y:S02]  /*10dd0*/  VIADD R145, R139, 0xc040 ;  /* 0x0000c0408b917836 */ /* 0x000fe40000000000 */
[-C--:B------:R-:W-:Y:S01]  /*10de0*/  FFMA.FTZ R184, R184, R135.reuse, -R160 ;  /* 0x00000087b8b87223 */ /* 0x080fe200000108a0 */
[----:B------:R-:W-:Y:S06]  /*10df0*/  @P2 VIADD R145, R8, 0xffffffc0 ;  /* 0xffffffc008912836 */ /* 0x000fec0000000000 */
[----:B------:R-:W4:Y:S01]  /*10e00*/  MUFU.EX2 R132, R5 ;  /* 0x0000000500847308 */ /* 0x000f220000000800 */
[----:B------:R-:W-:Y:S01]  /*10e10*/  LDSM.16.MT88.4 R44, [R139+0x10000] ;  /* 0x010000008b2c783b */ /* 0x000fe20000004200 */
[-CC-:B------:R-:W-:Y:S01]  /*10e20*/  FFMA.FTZ R199, R199, R135.reuse, -R158.reuse ;  /* 0x00000087c7c77223 */ /* 0x180fe2000001089e */
[----:B------:R-:W-:Y:S07]  /*10e30*/  IMAD.IADD R214, R214, 0x1, R145 ;  /* 0x00000001d6d67824 */ /* 0x000fee00078e0291 */
[----:B------:R-:W5:Y:S01]  /*10e40*/  MUFU.EX2 R150, R150 ;  /* 0x0000009600967308 */ /* 0x000f620000000800 */
[-C--:B------:R-:W-:Y:S01]  /*10e50*/  FFMA.FTZ R251, R251, R135.reuse, -R158 ;  /* 0x00000087fbfb7223 */ /* 0x080fe2000001089e */
[-CC-:B------:R-:W-:Y:S01]  /*10e60*/  FFMA.FTZ R203, R203, R135.reuse, -R160.reuse ;  /* 0x00000087cbcb7223 */ /* 0x180fe200000108a0 */
[--C-:B------:R-:W-:Y:S07]  /*10e70*/  FFMA.FTZ R195, R195, R135, -R160.reuse ;  /* 0x00000087c3c37223 */ /* 0x100fee00000108a0 */
[----:B------:R-:W-:Y:S01]  /*10e80*/  MUFU.EX2 R153, R153 ;  /* 0x0000009900997308 */ /* 0x000fe20000000800 */
[----:B------:R-:W2:Y:S01]  /*10e90*/  LDSM.16.MT88.4 R28, [R145] ;  /* 0x00000000911c783b */ /* 0x000ea20000004200 */
        /* <DEDUP_REMOVED lines=60> */
[-CC-:B------:R-:W-:Y:S07]  /*11260*/  FFMA.FTZ R181, R181, R135.reuse, -R158.reuse ;  /* 0x00000087b5b57223 */ /* 0x180fee000001089e */
[----:B------:R-:W-:Y:S01]  /*11270*/  MUFU.EX2 R189, R101 ;  /* 0x0000006500bd7308 */ /* 0x000fe20000000800 */
[-C--:B------:R-:W-:Y:S01]  /*11280*/  FFMA.FTZ R194, R167, R135.reuse, -R158 ;  /* 0x00000087a7c27223 */ /* 0x080fe2000001089e */
[----:B------:R-:W-:Y:S01]  /*11290*/  FFMA.FTZ R192, R175, R135, -R160 ;  /* 0x00000087afc07223 */ /* 0x000fe200000108a0 */
        /* <DEDUP_REMOVED lines=16> */
[-C--:B------:R-:W-:Y:S01]  /*113a0*/  FFMA.FTZ R188, R183, R135.reuse, -R160 ;  /* 0x00000087b7bc7223 */ /* 0x080fe200000108a0 */
[----:B------:R-:W-:Y:S05]  /*113b0*/  FFMA.FTZ R173, R173, R135, -R158 ;  /* 0x00000087adad7223 */ /* 0x000fea000001089e */
        /* <DEDUP_REMOVED lines=24> */
[-CC-:B------:R-:W-:Y:S01]  /*11540*/  FFMA.FTZ R167, R171, R135.reuse, -R160.reuse ;  /* 0x00000087aba77223 */ /* 0x180fe200000108a0 */
[----:B------:R-:W-:Y:S01]  /*11550*/  LDSM.16.MT88.4 R96, [R144+0x10800] ;  /* 0x010800009060783b */ /* 0x000fe20000004200 */
[-C--:B------:R-:W-:Y:S01]  /*11560*/  FFMA.FTZ R196, R169, R135.reuse, -R160 ;  /* 0x00000087a9c47223 */ /* 0x080fe200000108a0 */
[-CC-:B------:R-:W-:Y:S01]  /*11570*/  FFMA.FTZ R198, R165, R135.reuse, -R158.reuse ;  /* 0x00000087a5c67223 */ /* 0x180fe2000001089e */
[----:B------:R-:W-:Y:S01]  /*11580*/  FFMA.FTZ R163, R163, R135, -R158 ;  /* 0x00000087a3a37223 */ /* 0x000fe2000001089e */
[C---:B------:R-:W-:Y:S01]  /*11590*/  HMMA.16816.F32.BF16 R36, R140.reuse, R44, R36 ;  /* 0x0000002c8c24723c */ /* 0x040fe20000041824 */
[----:B------:R-:W5:Y:S02]  /*115a0*/  MUFU.EX2 R106, R106 ;  /* 0x0000006a006a7308 */ /* 0x000f640000000800 */
[C---:B------:R-:W-:Y:S01]  /*115b0*/  FMUL.FTZ R44, R132.reuse, R88 ;  /* 0x00000058842c7220 */ /* 0x040fe20000410000 */
[----:B------:R-:W-:Y:S01]  /*115c0*/  FMUL.FTZ R45, R132, R89 ;  /* 0x00000059842d7220 */ /* 0x000fe20000410000 */
[----:B--2---:R-:W-:Y:S01]  /*115d0*/  F2FP.BF16.F32.PACK_AB R68, R107, R104 ;  /* 0x000000686b44723e */ /* 0x004fe200000010ff */
[-C--:B------:R-:W-:Y:S01]  /*115e0*/  FFMA.FTZ R177, R177, R135.reuse, -R160 ;  /* 0x00000087b1b17223 */ /* 0x080fe200000108a0 */
[----:B------:R-:W-:Y:S01]  /*115f0*/  FFMA.FTZ R157, R157, R135, -R158 ;  /* 0x000000879d9d7223 */ /* 0x000fe2000001089e */
[C---:B------:R-:W-:Y:S03]  /*11600*/  HMMA.16816.F32.BF16 R40, R140.reuse, R46, R40 ;  /* 0x0000002e8c28723c */ /* 0x040fe60000041828 */
[----:B------:R-:W-:Y:S01]  /*11610*/  MUFU.EX2 R105, R105 ;  /* 0x0000006900697308 */ /* 0x000fe20000000800 */
[C---:B------:R-:W-:Y:S01]  /*11620*/  FMUL.FTZ R46, R0.reuse, R90 ;  /* 0x0000005a002e7220 */ /* 0x040fe20000410000 */
[C---:B------:R-:W-:Y:S01]  /*11630*/  FMUL.FTZ R47, R0.reuse, R91 ;  /* 0x0000005b002f7220 */ /* 0x040fe20000410000 */
[-CC-:B------:R-:W-:Y:S01]  /*11640*/  FFMA.FTZ R200, R159, R135.reuse, -R160.reuse ;  /* 0x000000879fc87223 */ /* 0x180fe200000108a0 */
[----:B------:R-:W-:Y:S01]  /*11650*/  LDSM.16.MT88.4 R88, [R214+0x800] ;  /* 0x00080000d658783b */ /* 0x000fe20000004200 */
[----:B-----5:R-:W-:Y:S01]  /*11660*/  F2FP.BF16.F32.PACK_AB R69, R113, R106 ;  /* 0x0000006a7145723e */ /* 0x020fe200000010ff */
[----:B------:R-:W-:Y:S04]  /*11670*/  FFMA.FTZ R161, R161, R135, -R160 ;  /* 0x00000087a1a17223 */ /* 0x000fe800000108a0 */
[----:B------:R-:W2:Y:S01]  /*11680*/  MUFU.EX2 R114, R114 ;  /* 0x0000007200727308 */ /* 0x000ea20000000800 */
[----:B------:R-:W-:Y:S01]  /*11690*/  FFMA.FTZ R153, R0, R241, R153 ;  /* 0x000000f100997223 */ /* 0x000fe20000010099 */
[C---:B------:R-:W-:Y:S08]  /*116a0*/  HMMA.16816.F32.BF16 R44, R140.reuse, R52, R44 ;  /* 0x000000348c2c723c */ /* 0x040ff0000004182c */
[----:B------:R-:W-:Y:S01]  /*116b0*/  MUFU.EX2 R112, R112 ;  /* 0x0000007000707308 */ /* 0x000fe20000000800 */
[C---:B------:R-:W-:Y:S01]  /*116c0*/  FMUL.FTZ R52, R132.reuse, R80 ;  /* 0x0000005084347220 */ /* 0x040fe20000410000 */
[C---:B------:R-:W-:Y:S01]  /*116d0*/  FMUL.FTZ R53, R132.reuse, R81 ;  /* 0x0000005184357220 */ /* 0x040fe20000410000 */
[----:B------:R-:W-:Y:S07]  /*116e0*/  FFMA.FTZ R149, R132, R245, R149 ;  /* 0x000000f584957223 */ /* 0x000fee0000010095 */
[----:B------:R-:W5:Y:S01]  /*116f0*/  MUFU.EX2 R115, R115 ;  /* 0x0000007300737308 */ /* 0x000f620000000800 */
        /* <DEDUP_REMOVED lines=8> */
[----:B------:R-:W-:Y:S01]  /*11780*/  FADD.FTZ R150, R150, R149 ;  /* 0x0000009596967221 */ /* 0x000fe20000010000 */
[----:B------:R-:W-:Y:S01]  /*11790*/  FADD.FTZ R148, R148, R153 ;  /* 0x0000009994947221 */ /* 0x000fe20000010000 */
[----:B------:R-:W-:Y:S01]  /*117a0*/  ISETP.GT.AND P0, PT, R239, R218, PT ;  /* 0x000000daef00720c */ /* 0x000fe20003f04270 */
[C---:B----4-:R-:W-:Y:S06]  /*117b0*/  HMMA.16816.F32.BF16 R52, R140.reuse, R60, R52 ;  /* 0x0000003c8c34723c */ /* 0x050fec0000041834 */
        /* <DEDUP_REMOVED lines=317> */
.L_x_5892:
        /* <DEDUP_REMOVED lines=10> */
.L_x_5914:
        /* <DEDUP_REMOVED lines=154> */
[----:B------:R4:W-:Y:S04]  /*135d0*/  STS [R21+0x2000], R7 ;  /* 0x0020000715007388 */ /* 0x0009e80000000800 */
[----:B------:R1:W-:Y:S04]  /*135e0*/  STS [R21+0x2400], R70 ;  /* 0x0024004615007388 */ /* 0x0003e80000000800 */
[----:B------:R-:W3:Y:S01]  /*135f0*/  LD.E.U8 R4, desc[UR4][R2.64+0x1c8] ;  /* 0x0001c80402047980 */ /* 0x000ee2000c101100 */
[----:B------:R-:W-:-:S03]  /*13600*/  ISETP.NE.AND P5, PT, R228, -0x1, PT ;  /* 0xffffffffe400780c */ /* 0x000fc60003fa5270 */
[----:B------:R-:W4:Y:S04]  /*13610*/  LD.E.64 R46, desc[UR4][R2.64+0x88] ;  /* 0x00008804022e7980 */ /* 0x000f28000c101b00 */
[----:B------:R-:W4:Y:S04]  /*13620*/  LD.E.64 R22, desc[UR4][R2.64+0x90] ;  /* 0x0000900402167980 */ /* 0x000f28000c101b00 */
[----:B--2---:R2:W5:Y:S04]  /*13630*/  LD.E.64 R10, desc[UR4][R2.64+0xa0] ;  /* 0x0000a004020a7980 */ /* 0x004568000c101b00 */
[----:B------:R-:W2:Y:S04]  /*13640*/  @!P5 LD.E.64 R48, desc[UR4][R2.64+0x80] ;  /* 0x000080040230d980 */ /* 0x000ea8000c101b00 */
[----:B------:R1:W5:Y:S01]  /*13650*/  LD.E.64 R44, desc[UR4][R2.64+0x70] ;  /* 0x00007004022c7980 */ /* 0x000362000c101b00 */
[----:B---3--:R-:W-:-:S13]  /*13660*/  ISETP.NE.AND P6, PT, R4, RZ, PT ;  /* 0x000000ff0400720c */ /* 0x008fda0003fc5270 */
[----:B------:R-:W3:Y:S04]  /*13670*/  @!P6 LD.E R13, desc[UR4][R2.64+0x60] ;  /* 0x00006004020de980 */ /* 0x000ee8000c101900 */
[----:B------:R-:W3:Y:S01]  /*13680*/  @!P6 LD.E R12, desc[UR4][R2.64+0xb4] ;  /* 0x0000b404020ce980 */ /* 0x000ee2000c101900 */
[----:B------:R-:W1:Y:S01]  /*13690*/  @P1 MUFU.LG2 R9, R9 ;  /* 0x0000000900091308 */ /* 0x000e620000000c00 */
[----:B------:R-:W-:Y:S01]  /*136a0*/  SHF.R.U32.HI R4, RZ, 0x3, R210 ;  /* 0x00000003ff047819 */ /* 0x000fe200000116d2 */
[----:B----4-:R-:W-:Y:S01]  /*136b0*/  @P5 IMAD.WIDE.U32 R24, R46, R228, RZ ;  /* 0x000000e42e185225 */ /* 0x010fe200078e00ff */
[----:B------:R-:W-:Y:S02]  /*136c0*/  SHF.L.U32 R5, R227, 0x6, RZ ;  /* 0x00000006e3057819 */ /* 0x000fe400000006ff */
[----:B------:R-:W-:-:S03]  /*136d0*/  IADD3 R6, PT, PT, R4, 0x10, RZ ;  /* 0x0000001004067810 */ /* 0x000fc60007ffe0ff */
[----:B------:R-:W4:Y:S01]  /*136e0*/  @P0 MUFU.LG2 R8, R8 ;  /* 0x0000000800080308 */ /* 0x000f220000000c00 */
[----:B------:R-:W-:Y:S01]  /*136f0*/  MOV R209, RZ ;  /* 0x000000ff00d17202 */ /* 0x000fe20000000f00 */
[-C--:B--2---:R-:W-:Y:S01]  /*13700*/  @!P5 IMAD R7, R49, R226.reuse, RZ ;  /* 0x000000e23107d224 */ /* 0x084fe200078e02ff */
[----:B------:R-:W-:Y:S01]  /*13710*/  ISETP.GE.AND P4, PT, R6, R215, PT ;  /* 0x000000d70600720c */ /* 0x000fe20003f86270 */
        /* <DEDUP_REMOVED lines=16> */
[----:B----4-:R-:W-:Y:S01]  /*13820*/  @P0 FMUL.FTZ R15, R8, 0.69314718246459960938 ;  /* 0x3f317218080f0820 */ /* 0x010fe20000410000 */
[----:B------:R-:W-:-:S02]  /*13830*/  IADD3 R16, PT, PT, R4, 0x20, RZ ;  /* 0x0000002004107810 */ /* 0x000fc40007ffe0ff */
[----:B------:R-:W-:Y:S02]  /*13840*/  IADD3 R14, PT, PT, R4, 0x30, RZ ;  /* 0x00000030040e7810 */ /* 0x000fe40007ffe0ff */
[----:B------:R-:W-:Y:S02]  /*13850*/  LOP3.LUT R138, R138, 0x30, RZ, 0xc0, !PT ;  /* 0x000000308a8a7812 */ /* 0x000fe400078ec0ff */
[----:B------:R-:W-:Y:S02]  /*13860*/  SHF.R.U32.HI R9, RZ, 0x2, R210 ;  /* 0x00000002ff097819 */ /* 0x000fe400000116d2 */
[----:B------:R-:W-:Y:S01]  /*13870*/  MOV R7, 0x7f800000 ;  /* 0x7f80000000077802 */ /* 0x000fe20000000f00 */
[----:B------:R-:W-:Y:S01]  /*13880*/  @P0 FFMA.FTZ R7, R0, R133, R15 ;  /* 0x0000008500070223 */ /* 0x000fe2000001000f */
[-C--:B------:R-:W-:Y:S02]  /*13890*/  ISETP.GE.AND P3, PT, R16, R215.reuse, PT ;  /* 0x000000d71000720c */ /* 0x080fe40003f66270 */
[----:B------:R-:W-:-:S02]  /*138a0*/  ISETP.GE.AND P2, PT, R14, R215, PT ;  /* 0x000000d70e00720c */ /* 0x000fc40003f46270 */
[----:B------:R-:W-:Y:S02]  /*138b0*/  LOP3.LUT P1, RZ, R210, 0x3, RZ, 0xc0, !PT ;  /* 0x00000003d2ff7812 */ /* 0x000fe4000782c0ff */
        /* <DEDUP_REMOVED lines=8> */
[----:B------:R-:W-:Y:S02]  /*13940*/  IADD3 R0, PT, PT, R225, R228, RZ ;  /* 0x000000e4e1007210 */ /* 0x000fe40007ffe0ff */
.L_x_5901:
        /* <DEDUP_REMOVED lines=23> */
.L_x_5903:
[----:B------:R-:W-:Y:S05]  /*13ac0*/  BSYNC.RECONVERGENT B0 ;  /* 0x0000000000007941 */ /* 0x000fea0003800200 */
.L_x_5902:
        /* <DEDUP_REMOVED lines=9> */
.L_x_5905:
[----:B------:R-:W-:Y:S05]  /*13b60*/  BSYNC.RECONVERGENT B0 ;  /* 0x0000000000007941 */ /* 0x000fea0003800200 */
.L_x_5904:
[----:B------:R-:W-:Y:S04]  /*13b70*/  BSSY.RECONVERGENT B0, `(.L_x_5906) ;  /* 0x000000e000007945 */ /* 0x000fe80003800200 */
[----:B------:R-:W-:Y:S05]  /*13b80*/  @P4 BRA `(.L_x_5907) ;  /* 0x0000000000304947 */ /* 0x000fea0003800000 */
[----:B------:R-:W-:Y:S01]  /*13b90*/  IADD3 R5, P0, PT, R4, 0x10, RZ ;  /* 0x0000001004057810 */ /* 0x000fe20007f1e0ff */
[----:B-1----:R-:W-:Y:S01]  /*13ba0*/  IMAD.MOV.U32 R6, RZ, RZ, R48 ;  /* 0x000000ffff067224 */ /* 0x002fe200078e0030 */
        /* <DEDUP_REMOVED lines=10> */
.L_x_5907:
[----:B------:R-:W-:Y:S05]  /*13c50*/  BSYNC.RECONVERGENT B0 ;  /* 0x0000000000007941 */ /* 0x000fea0003800200 */
.L_x_5906:
        /* <DEDUP_REMOVED lines=14> */
.L_x_5909:
[----:B------:R-:W-:Y:S05]  /*13d40*/  BSYNC.RECONVERGENT B0 ;  /* 0x0000000000007941 */ /* 0x000fea0003800200 */
.L_x_5908:
[----:B------:R-:W-:-:S04]  /*13d50*/  MOV R225, 0x0 ;  /* 0x0000000000e17802 */ /* 0x000fc80000000f00 */
[----:B-1234-:R-:W-:Y:S05]  /*13d60*/  @P2 RET.REL.NODEC R224 `(_ZN5flash24flash_fwd_splitkv_kernelI23Flash_fwd_kernel_traitsILi128ELi64ELi128ELi4ELb0ELb0EN7cutlass10bfloat16_tE19Flash_kernel_traitsILi128ELi64ELi128ELi4ES3_EELb0ELb1ELb0ELb0ELb1ELb1ELb0ELb0EEEvNS_16Flash_fwd_paramsE) ;  /* 0xfffffec0e0a42950 */ /* 0x01efea0003c3ffff */
        /* <DEDUP_REMOVED lines=13> */
[----:B-1----:R-:W-:Y:S05]  /*13e40*/  RET.REL.NODEC R224 `(_ZN5flash24flash_fwd_splitkv_kernelI23Flash_fwd_kernel_traitsILi128ELi64ELi128ELi4ELb0ELb0EN7cutlass10bfloat16_tE19Flash_kernel_traitsILi128ELi64ELi128ELi4ES3_EELb0ELb1ELb0ELb0ELb1ELb1ELb0ELb0EEEvNS_16Flash_fwd_paramsE) ;  /* 0xfffffec0e06c7950 */ /* 0x002fea0003c3ffff */
.L_x_5900:
[----:B------:R-:W-:Y:S01]  /*13e50*/  MOV R5, 0x2 ;  /* 0x0000000200057802 */ /* 0x000fe20000000f00 */
[----:B------:R-:W-:Y:S01]  /*13e60*/  IMAD.MOV.U32 R4, RZ, RZ, 0x1f ;  /* 0x0000001fff047424 */ /* 0x000fe200078e00ff */
[----:B------:R-:W-:-:S07]  /*13e70*/  MOV R6, 0xffffffff ;  /* 0xffffffff00067802 */ /* 0x000fce0000000f00 */
[----:B-1---5:R-:W-:Y:S05]  /*13e80*/  WARPSYNC.COLLECTIVE R6, `(.L_x_5910) ;  /* 0x0000000006087348 */ /* 0x022fea0003c00000 */
[----:B------:R2:W3:Y:S02]  /*13e90*/  SHFL.BFLY P0, R10, R245, R5, R4 ;  /* 0x0c000005f50a7389 */ /* 0x0004e40000000004 */
[----:B-123-5:R-:W-:Y:S05]  /*13ea0*/  ENDCOLLECTIVE ;  /* 0x000000000000791b */ /* 0x02efea0003800000 */
.L_x_5910:
[----:B------:R-:W-:Y:S02]  /*13eb0*/  IMAD.MOV.U32 R8, RZ, RZ, R10 ;  /* 0x000000ffff087224 */ /* 0x000fe400078e000a */
[----:B------:R-:W-:Y:S02]  /*13ec0*/  IMAD.MOV.U32 R5, RZ, RZ, 0x1 ;  /* 0x00000001ff057424 */ /* 0x000fe400078e00ff */
[----:B------:R-:W-:-:S05]  /*13ed0*/  FADD.FTZ R8, R8, R245 ;  /* 0x000000f508087221 */ /* 0x000fca0000010000 */
[----:B------:R-:W-:-:S07]  /*13ee0*/  MOV R245, R8 ;  /* 0x0000000800f57202 */ /* 0x000fce0000000f00 */
[----:B------:R-:W-:Y:S05]  /*13ef0*/  WARPSYNC.COLLECTIVE R6, `(.L_x_5911) ;  /* 0x0000000006087348 */ /* 0x000fea0003c00000 */
[----:B------:R1:W2:Y:S02]  /*13f00*/  SHFL.BFLY P0, R10, R245, R5, R4 ;  /* 0x0c000005f50a7389 */ /* 0x0002a40000000004 */
[----:B-12---:R-:W-:Y:S05]  /*13f10*/  ENDCOLLECTIVE ;  /* 0x000000000000791b */ /* 0x006fea0003800000 */
.L_x_5911:
[----:B------:R-:W-:Y:S01]  /*13f20*/  MOV R245, R241 ;  /* 0x000000f100f57202 */ /* 0x000fe20000000f00 */
[----:B------:R-:W-:Y:S01]  /*13f30*/  IMAD.MOV.U32 R5, RZ, RZ, 0x2 ;  /* 0x00000002ff057424 */ /* 0x000fe200078e00ff */
[----:B------:R-:W-:-:S07]  /*13f40*/  MOV R9, R10 ;  /* 0x0000000a00097202 */ /* 0x000fce0000000f00 */
[----:B------:R-:W-:Y:S05]  /*13f50*/  WARPSYNC.COLLECTIVE R6, `(.L_x_5912) ;  /* 0x0000000006087348 */ /* 0x000fea0003c00000 */
[----:B------:R1:W2:Y:S02]  /*13f60*/  SHFL.BFLY P0, R10, R245, R5, R4 ;  /* 0x0c000005f50a7389 */ /* 0x0002a40000000004 */
[----:B-12---:R-:W-:Y:S05]  /*13f70*/  ENDCOLLECTIVE ;  /* 0x000000000000791b */ /* 0x006fea0003800000 */
.L_x_5912:
[----:B------:R-:W-:Y:S01]  /*13f80*/  FADD.FTZ R9, R8, R9 ;  /* 0x0000000908097221 */ /* 0x000fe20000010000 */
[----:B------:R-:W-:Y:S01]  /*13f90*/  FADD.FTZ R7, R10, R241 ;  /* 0x000000f10a077221 */ /* 0x000fe20000010000 */
[----:B------:R-:W-:-:S04]  /*13fa0*/  MOV R5, 0x1 ;  /* 0x0000000100057802 */ /* 0x000fc80000000f00 */
[----:B------:R-:W-:-:S07]  /*13fb0*/  MOV R245, R7 ;  /* 0x0000000700f57202 */ /* 0x000fce0000000f00 */
[----:B------:R-:W-:Y:S05]  /*13fc0*/  WARPSYNC.COLLECTIVE R6, `(.L_x_5913) ;  /* 0x0000000006087348 */ /* 0x000fea0003c00000 */
[----:B------:R1:W2:Y:S02]  /*13fd0*/  SHFL.BFLY P0, R10, R245, R5, R4 ;  /* 0x0c000005f50a7389 */ /* 0x0002a40000000004 */
[----:B-12---:R-:W-:Y:S05]  /*13fe0*/  ENDCOLLECTIVE ;  /* 0x000000000000791b */ /* 0x006fea0003800000 */
.L_x_5913:
[----:B------:R-:W-:Y:S05]  /*13ff0*/  BRA `(.L_x_5914) ;  /* 0xffffffec000c7947 */ /* 0x000fea000383ffff */
.L_x_5915:
        /* <DEDUP_REMOVED lines=16> */
.L_x_14899:


//--------------------- .text._ZN5flash24flash_fwd_splitkv_kernelI23Flash_fwd_kernel_traitsILi128ELi64ELi128ELi4ELb0ELb0EN7cutlass10bfloat16_tE19Flash_kernel_traitsILi128ELi64ELi128ELi4ES3_EELb0ELb1ELb1ELb0ELb0ELb0ELb0ELb0EEEvNS_16Flash_fwd_paramsE --------------------------
	.section	.text._ZN5flash24flash_fwd_splitkv_kernelI23Flash_fwd_kernel_traitsILi128ELi64ELi128ELi4ELb0ELb0EN7cutlass10bfloat16_tE19Flash_kernel_traitsILi128ELi64ELi128ELi4ES3_EELb0ELb1ELb1ELb0ELb0ELb0ELb0ELb0EEEvNS_16Flash_fwd_paramsE,"ax",@progbits
	.align	128
        .global         _ZN5flash24flash_fwd_splitkv_kernelI23Flash_fwd_kernel_traitsILi128ELi64ELi128ELi4ELb0ELb0EN7cutlass10bfloat16_tE19Flash_kernel_traitsILi128ELi64ELi128ELi4ES3_EELb0ELb1ELb1ELb0ELb0ELb0ELb0ELb0EEEvNS_16Flash_fwd_paramsE
        .type           _ZN5flash24flash_fwd_splitkv_kernelI23Flash_fwd_kernel_traitsILi128ELi64ELi128ELi4ELb0ELb0EN7cutlass10bfloat16_tE19Flash_kernel_traitsILi128ELi64ELi128ELi4ES3_EELb0ELb1ELb1ELb0ELb0ELb0ELb0ELb0EEEvNS_16Flash_fwd_paramsE,@function
        .size           _ZN5flash24flash_fwd_splitkv_kernelI23Flash_fwd_kernel_traitsILi128ELi64ELi128ELi4ELb0ELb0EN7cutlass10bfloat16_tE19Flash_kernel_traitsILi128ELi64ELi128ELi4ES3_EELb0ELb1ELb1ELb0ELb0ELb0ELb0ELb0EEEvNS_16Flash_fwd_paramsE,(.L_x_14900 - _ZN5flash24flash_fwd_splitkv_kernelI23Flash_fwd_kernel_traitsILi128ELi64ELi128ELi4ELb0ELb0EN7cutlass10bfloat16_tE19Flash_kernel_traitsILi128ELi64ELi128ELi4ES3_EELb0ELb1ELb1ELb0ELb0ELb0ELb0ELb0EEEvNS_16Flash_fwd_paramsE)
        .other          _ZN5flash24flash_fwd_splitkv_kernelI23Flash_fwd_kernel_traitsILi128ELi64ELi128ELi4ELb0ELb0EN7cutlass10bfloat16_tE19Flash_kernel_traitsILi128ELi64ELi128ELi4ES3_EELb0ELb1ELb1ELb0ELb0ELb0ELb0ELb0EEEvNS_16Flash_fwd_paramsE,@"STO_CUDA_ENTRY STV_DEFAULT"
_ZN5flash24flash_fwd_splitkv_kernelI23Flash_fwd_kernel_traitsILi128ELi64ELi128ELi4ELb0ELb0EN7cutlass10bfloat16_tE19Flash_kernel_traitsILi128ELi64ELi128ELi4ES3_EELb0ELb1ELb1ELb0ELb0ELb0ELb0ELb0EEEvNS_16Flash_fwd_paramsE:
.text._ZN5flash24flash_fwd_splitkv_kernelI23Flash_fwd_kernel_traitsILi128ELi64ELi128ELi4ELb0ELb0EN7cutlass10bfloat16_tE19Flash_kernel_traitsILi128ELi64ELi128ELi4ES3_EELb0ELb1ELb1ELb0ELb0ELb0ELb0ELb0EEEvNS_16Flash_fwd_paramsE:
[----:B------:R-:W-:Y:S01]  /*0000*/  LDC R1, c[0x0][0x37c] ;  /* 0x0000df00ff017b82 */ /* 0x000fe20000000800 */
[----:B------:R-:W1:Y:S07]  /*0010*/  S2R R223, SR_CTAID.X ;  /* 0x0000000000df7919 */ /* 0x000e6e0000002500 */
[----:B------:R-:W2:Y:S01]  /*0020*/  LDC.64 R2, c[0x0][0x348] ;  /* 0x0000d200ff027b82 */ /* 0x000ea20000000a00 */
[----:B------:R-:W-:Y:S01]  /*0030*/  BSSY.RECONVERGENT B3, `(.L_x_5916) ;  /* 0x0000005000037945 */ /* 0x000fe20003800200 */
[----:B------:R-:W-:Y:S01]  /*0040*/  MOV R220, 0x80 ;  /* 0x0000008000dc7802 */ /* 0x000fe20000000f00 */
[----:B------:R-:W3:Y:S01]  /*0050*/  S2R R222, SR_CTAID.Y ;  /* 0x0000000000de7919 */ /* 0x000ee20000002600 */
[----:B------:R-:W4:Y:S05]  /*0060*/  S2R R221, SR_CTAID.Z ;  /* 0x0000000000dd7919 */ /* 0x000f2a0000002700 */
[----:B-1234-:R-:W-:Y:S05]  /*0070*/  CALL.REL.NOINC `($_ZN5flash24flash_fwd_splitkv_kernelI23Flash_fwd_kernel_traitsILi128ELi64ELi128ELi4ELb0ELb0EN7cutlass10bfloat16_tE19Flash_kernel_traitsILi128ELi64ELi128ELi4ES3_EELb0ELb1ELb1ELb0ELb0ELb0ELb0ELb0EEEvNS_16Flash_fwd_paramsE$_ZN5flash30compute_attn_1rowblock_splitkvI23Flash_fwd_kernel_traitsILi128ELi64ELi128ELi4ELb0ELb0EN7cutlass10bfloat16_tE19Flash_kernel_traitsILi128ELi64ELi128ELi4ES3_EELb0ELb1ELb1ELb0ELb0ELb0ELb0ELb0ENS_16Flash_fwd_paramsEEEvRKT8_iiiii) ;  /* 0x0000000000087944 */ /* 0x01efea0003c00000 */
[----:B------:R-:W-:Y:S05]  /*0080*/  BSYNC.RECONVERGENT B3 ;  /* 0x0000000000037941 */ /* 0x000fea0003800200 */
.L_x_5916:
[----:B------:R-:W-:Y:S05]  /*0090*/  EXIT ;  /* 0x000000000000794d */ /* 0x000fea0003800000 */
        .type           $_ZN5flash24flash_fwd_splitkv_kernelI23Flash_fwd_kernel_traitsILi128ELi64ELi128ELi4ELb0ELb0EN7cutlass10bfloat16_tE19Flash_kernel_traitsILi128ELi64ELi128ELi4ES3_EELb0ELb1ELb1ELb0ELb0ELb0ELb0ELb0EEEvNS_16Flash_fwd_paramsE$_ZN5flash30compute_attn_1rowblock_splitkvI23Flash_fwd_kernel_traitsILi128ELi64ELi128ELi4ELb0ELb0EN7cutlass10bfloat16_tE19Flash_kernel_traitsILi128ELi64ELi128ELi4ES3_EELb0ELb1ELb1ELb0ELb0ELb0ELb0ELb0ENS_16Flash_fwd_paramsEEEvRKT8_iiiii,@function
        .size           $_ZN5flash24flash_fwd_splitkv_kernelI23Flash_fwd_kernel_traitsILi128ELi64ELi128ELi4ELb0ELb0EN7cutlass10bfloat16_tE19Flash_kernel_traitsILi128ELi64ELi128ELi4ES3_EELb0ELb1ELb1ELb0ELb0ELb0ELb0ELb0EEEvNS_16Flash_fwd_paramsE$_ZN5flash30compute_attn_1rowblock_splitkvI23Flash_fwd_kernel_traitsILi128ELi64ELi128ELi4ELb0ELb0EN7cutlass10bfloat16_tE19Flash_kernel_traitsILi128ELi64ELi128ELi4ES3_EELb0ELb1ELb1ELb0ELb0ELb0ELb0ELb0ENS_16Flash_fwd_paramsEEEvRKT8_iiiii,(.L_x_14900 - $_ZN5flash24flash_fwd_splitkv_kernelI23Flash_fwd_kernel_traitsILi128ELi64ELi128ELi4ELb0ELb0EN7cutlass10bfloat16_tE19Flash_kernel_traitsILi128ELi64ELi128ELi4ES3_EELb0ELb1ELb1ELb0ELb0ELb0ELb0ELb0EEEvNS_16Flash_fwd_paramsE$_ZN5flash30compute_attn_1rowblock_splitkvI23Flash_fwd_kernel_traitsILi128ELi64ELi128ELi4ELb0ELb0EN7cutlass10bfloat16_tE19Flash_kernel_traitsILi128ELi64ELi128ELi4ES3_EELb0ELb1ELb1ELb0ELb0ELb0ELb0ELb0ENS_16Flash_fwd_paramsEEEvRKT8_iiiii)
$_ZN5flash24flash_fwd_splitkv_kernelI23Flash_fwd_kernel_traitsILi128ELi64ELi128ELi4ELb0ELb0EN7cutlass10bfloat16_tE19Flash_kernel_traitsILi128ELi64ELi128ELi4ES3_EELb0ELb1ELb1ELb0ELb0ELb0ELb0ELb0EEEvNS_16Flash_fwd_paramsE$_ZN5flash30compute_attn_1rowblock_splitkvI23Flash_fwd_kernel_traitsILi128ELi64ELi128ELi4ELb0ELb0EN7cutlass10bfloat16_tE19Flash_kernel_traitsILi128ELi64ELi128ELi4ES3_EELb0ELb1ELb1ELb0ELb0ELb0ELb0ELb0ENS_16Flash_fwd_paramsEEEvRKT8_iiiii:
        /* <DEDUP_REMOVED lines=9> */
[----:B------:R-:W-:-:S11]  /*0130*/  ISETP.NE.AND.EX P3, PT, R7, RZ, PT, P3 ;  /* 0x000000ff0700720c */ /* 0x000fd60003f65330 */
[----:B------:R-:W5:Y:S04]  /*0140*/  @!P4 LD.E R188, desc[UR4][R2.64+0xb4] ;  /* 0x0000b40402bcc980 */ /* 0x000f68000c101900 */
[----:B------:R-:W5:Y:S01]  /*0150*/  @!P3 LD.E R134, desc[UR4][R2.64+0xb8] ;  /* 0x0000b8040286b980 */ /* 0x000f62000c101900 */
[----:B------:R-:W-:Y:S02]  /*0160*/  ISETP.NE.U32.AND P2, PT, R14, RZ, PT ;  /* 0x000000ff0e00720c */ /* 0x000fe40003f45070 */
[----:B----4-:R-:W-:Y:S02]  /*0170*/  ISETP.NE.U32.AND P1, PT, R10, RZ, PT ;  /* 0x000000ff0a00720c */ /* 0x010fe40003f25070 */
[----:B------:R-:W-:Y:S02]  /*0180*/  ISETP.NE.AND.EX P2, PT, R15, RZ, PT, P2 ;  /* 0x000000ff0f00720c */ /* 0x000fe40003f45320 */
[----:B------:R-:W-:Y:S01]  /*0190*/  ISETP.NE.AND.EX P1, PT, R11, RZ, PT, P1 ;  /* 0x000000ff0b00720c */ /* 0x000fe20003f25310 */
[----:B------:R-:W-:-:S04]  /*01a0*/  IMAD.WIDE.U32 R14, R222, 0x4, R14 ;  /* 0x00000004de0e7825 */ /* 0x000fc800078e000e */
[----:B------:R-:W-:Y:S01]  /*01b0*/  IMAD.SHL.U32 R5, R222, 0x4, RZ ;  /* 0x00000004de057824 */ /* 0x000fe200078e00ff */
[----:B------:R-:W-:Y:S01]  /*01c0*/  SHF.R.U32.HI R4, RZ, 0x1e, R222 ;  /* 0x0000001eff047819 */ /* 0x000fe200000116de */
[----:B------:R-:W5:Y:S04]  /*01d0*/  @P4 LD.E R0, desc[UR4][R14.64+0x4] ;  /* 0x000004040e004980 */ /* 0x000f68000c101900 */
[----:B------:R1:W5:Y:S01]  /*01e0*/  @P2 LD.E R230, desc[UR4][R14.64] ;  /* 0x000000040ee62980 */ /* 0x000362000c101900 */
[----:B------:R-:W-:Y:S02]  /*01f0*/  ISETP.NE.U32.AND P2, PT, R6, RZ, PT ;  /* 0x000000ff0600720c */ /* 0x000fe40003f45070 */
[----:B------:R-:W-:Y:S02]  /*0200*/  @P1 IADD3 R12, P0, PT, R10, R5, RZ ;  /* 0x000000050a0c1210 */ /* 0x000fe40007f1e0ff */
[----:B------:R-:W-:-:S03]  /*0210*/  ISETP.NE.AND.EX P2, PT, R7, RZ, PT, P2 ;  /* 0x000000ff0700720c */ /* 0x000fc60003f45320 */
[----:B------:R-:W-:Y:S02]  /*0220*/  @P1 IMAD.X R13, R11, 0x1, R4, P0 ;  /* 0x000000010b0d1824 */ /* 0x000fe400000e0604 */
[----:B------:R-:W-:Y:S01]  /*0230*/  IMAD.MOV.U32 R11, RZ, RZ, RZ ;  /* 0x000000ffff0b7224 */ /* 0x000fe200078e00ff */
[----:B------:R-:W-:Y:S01]  /*0240*/  ISETP.NE.U32.AND P0, PT, R8, RZ, PT ;  /* 0x000000ff0800720c */ /* 0x000fe20003f05070 */
[----:B------:R-:W-:Y:S04]  /*0250*/  BSSY.RECONVERGENT B0, `(.L_x_5917) ;  /* 0x000000b000007945 */ /* 0x000fe80003800200 */
[----:B------:R2:W5:Y:S01]  /*0260*/  @P1 LD.E R11, desc[UR4][R12.64] ;  /* 0x000000040c0b1980 */ /* 0x000562000c101900 */
[----:B------:R-:W-:Y:S02]  /*0270*/  ISETP.NE.AND.EX P0, PT, R9, RZ, PT, P0 ;  /* 0x000000ff0900720c */ /* 0x000fe40003f05300 */
[----:B-1----:R-:W-:-:S05]  /*0280*/  IADD3 R14, P1, PT, R6, R5, RZ ;  /* 0x00000005060e7210 */ /* 0x002fca0007f3e0ff */
[----:B------:R-:W-:Y:S02]  /*0290*/  IMAD.X R15, R7, 0x1, R4, P1 ;  /* 0x00000001070f7824 */ /* 0x000fe400008e0604 */
[----:B--2---:R-:W-:Y:S01]  /*02a0*/  IMAD.MOV.U32 R12, RZ, RZ, -0x1 ;  /* 0xffffffffff0c7424 */ /* 0x004fe200078e00ff */
[----:B------:R-:W-:Y:S06]  /*02b0*/  @!P2 BRA `(.L_x_5918) ;  /* 0x000000000010a947 */ /* 0x000fec0003800000 */
[----:B------:R-:W2:Y:S02]  /*02c0*/  LD.E.U8 R6, desc[UR4][R2.64+0x1b2] ;  /* 0x0001b20402067980 */ /* 0x000ea4000c101100 */
[----:B--2---:R-:W-:-:S13]  /*02d0*/  ISETP.NE.AND P1, PT, R6, RZ, PT ;  /* 0x000000ff0600720c */ /* 0x004fda0003f25270 */
[----:B------:R-:W-:Y:S05]  /*02e0*/  @!P1 BRA `(.L_x_5918) ;  /* 0x0000000000049947 */ /* 0x000fea0003800000 */
[----:B------:R1:W5:Y:S02]  /*02f0*/  LD.E R12, desc[UR4][R14.64] ;  /* 0x000000040e0c7980 */ /* 0x000364000c101900 */
.L_x_5918:
[----:B------:R-:W-:Y:S05]  /*0300*/  BSYNC.RECONVERGENT B0 ;  /* 0x0000000000007941 */ /* 0x000fea0003800200 */
.L_x_5917:
[----:B------:R-:W-:Y:S04]  /*0310*/  BSSY.RECONVERGENT B0, `(.L_x_5919) ;  /* 0x0000007000007945 */ /* 0x000fe80003800200 */
[----:B------:R-:W-:Y:S05]  /*0320*/  @!P3 BRA `(.L_x_5920) ;  /* 0x000000000014b947 */ /* 0x000fea0003800000 */
[----:B------:R-:W2:Y:S02]  /*0330*/  LD.E.U8 R6, desc[UR4][R2.64+0x1b2] ;  /* 0x0001b20402067980 */ /* 0x000ea4000c101100 */
[----:B--2---:R-:W-:-:S13]  /*0340*/  ISETP.NE.AND P1, PT, R6, RZ, PT ;  /* 0x000000ff0600720c */ /* 0x004fda0003f25270 */
[----:B-----5:R-:W2:Y:S02]  /*0350*/  @P1 LD.E R134, desc[UR4][R14.64+0x4] ;  /* 0x000004040e861980 */ /* 0x020ea4000c101900 */
[----:B--2---:R-:W-:-:S06]  /*0360*/  @P1 IADD3 R134, PT, PT, R134, -R12, RZ ;  /* 0x8000000c86861210 */ /* 0x004fcc0007ffe0ff */
[----:B------:R2:W5:Y:S02]  /*0370*/  @!P1 LD.E R134, desc[UR4][R14.64] ;  /* 0x000000040e869980 */ /* 0x000564000c101900 */
.L_x_5920:
[----:B------:R-:W-:Y:S05]  /*0380*/  BSYNC.RECONVERGENT B0 ;  /* 0x0000000000007941 */ /* 0x000fea0003800200 */
.L_x_5919:
[----:B------:R-:W-:Y:S01]  /*0390*/  BSSY.RECONVERGENT B1, `(.L_x_5921) ;  /* 0x0000011000017945 */ /* 0x000fe20003800200 */
[----:B-----5:R-:W-:-:S03]  /*03a0*/  @P4 IADD3 R188, PT, PT, -R230, R0, RZ ;  /* 0x00000000e6bc4210 */ /* 0x020fc60007ffe1ff */
[----:B------:R-:W-:Y:S05]  /*03b0*/  @!P0 BRA `(.L_x_5922) ;  /* 0x0000000000148947 */ /* 0x000fea0003800000 */
[----:B------:R-:W-:-:S05]  /*03c0*/  IADD3 R134, P0, PT, R8, R5, RZ ;  /* 0x0000000508867210 */ /* 0x000fca0007f1e0ff */
[----:B------:R-:W-:-:S05]  /*03d0*/  IMAD.X R135, R9, 0x1, R4, P0 ;  /* 0x0000000109877824 */ /* 0x000fca00000e0604 */
[----:B------:R-:W3:Y:S02]  /*03e0*/  LD.E R134, desc[UR4][R134.64] ;  /* 0x0000000486867980 */ /* 0x000ee4000c101900 */
[----:B---3--:R-:W-:Y:S01]  /*03f0*/  IADD3 R134, PT, PT, R134, -R11, RZ ;  /* 0x8000000b86867210 */ /* 0x008fe20007ffe0ff */
[----:B------:R-:W-:Y:S05]  /*0400*/  BRA `(.L_x_5923) ;  /* 0x0000000000247947 */ /* 0x000fea0003800000 */
.L_x_5922:
[----:B------:R-:W3:Y:S01]  /*0410*/  LD.E.64 R6, desc[UR4][R2.64+0x108] ;  /* 0x0001080402067980 */ /* 0x000ee2000c101b00 */
[----:B------:R-:W-:Y:S01]  /*0420*/  BSSY.RECONVERGENT B0, `(.L_x_5924) ;  /* 0x0000006000007945 */ /* 0x000fe20003800200 */
[----:B------:R-:W-:Y:S01]  /*0430*/  IMAD.MOV.U32 R0, RZ, RZ, RZ ;  /* 0x000000ffff007224 */ /* 0x000fe200078e00ff */
[----:B---3--:R-:W-:-:S04]  /*0440*/  ISETP.NE.U32.AND P0, PT, R6, RZ, PT ;  /* 0x000000ff0600720c */ /* 0x008fc80003f05070 */
[----:B------:R-:W-:-:S13]  /*0450*/  ISETP.NE.AND.EX P0, PT, R7, RZ, PT, P0 ;  /* 0x000000ff0700720c */ /* 0x000fda0003f05300 */
[----:B------:R-:W-:Y:S05]  /*0460*/  @!P0 BRA `(.L_x_5925) ;  /* 0x0000000000048947 */ /* 0x000fea0003800000 */
[----:B------:R3:W5:Y:S02]  /*0470*/  LD.E R0, desc[UR4][R2.64+0xbc] ;  /* 0x0000bc0402007980 */ /* 0x000764000c101900 */
.L_x_5925:
[----:B------:R-:W-:Y:S05]  /*0480*/  BSYNC.RECONVERGENT B0 ;  /* 0x0000000000007941 */ /* 0x000fea0003800200 */
.L_x_5924:
[----:B-----5:R-:W-:Y:S02]  /*0490*/  IADD3 R134, PT, PT, R0, R134, -R11 ;  /* 0x0000008600867210 */ /* 0x020fe40007ffe80b */
.L_x_5923:
[----:B------:R-:W-:Y:S05]  /*04a0*/  BSYNC.RECONVERGENT B1 ;  /* 0x0000000000017941 */ /* 0x000fea0003800200 */
.L_x_5921:
[----:B------:R-:W-:Y:S01]  /*04b0*/  IMAD.SHL.U32 R208, R223, 0x40, RZ ;  /* 0x00000040dfd07824 */ /* 0x000fe200078e00ff */
[----:B------:R-:W-:Y:S01]  /*04c0*/  MOV R6, R220 ;  /* 0x000000dc00067202 */ /* 0x000fe20000000f00 */
[----:B------:R-:W-:-:S03]  /*04d0*/  IMAD.MOV.U32 R7, RZ, RZ, 0x0 ;  /* 0x00000000ff077424 */ /* 0x000fc600078e00ff */
[----:B------:R-:W-:-:S13]  /*04e0*/  ISETP.GT.AND P0, PT, R188, R208, PT ;  /* 0x000000d0bc00720c */ /* 0x000fda0003f04270 */
[----:B-123--:R-:W-:Y:S05]  /*04f0*/  @!P0 RET.REL.NODEC R6 `(_ZN5flash24flash_fwd_splitkv_kernelI23Flash_fwd_kernel_traitsILi128ELi64ELi128ELi4ELb0ELb0EN7cutlass10bfloat16_tE19Flash_kernel_traitsILi128ELi64ELi128ELi4ES3_EELb0ELb1ELb1ELb0ELb0ELb0ELb0ELb0EEEvNS_16Flash_fwd_paramsE) ;  /* 0xfffffff806c08950 */ /* 0x00efea0003c3ffff */
[----:B------:R-:W2:Y:S04]  /*0500*/  LD.E R0, desc[UR4][R2.64+0x188] ;  /* 0x0001880402007980 */ /* 0x000ea8000c101900 */
[----:B------:R-:W3:Y:S04]  /*0510*/  LD.E R14, desc[UR4][R2.64+0xb8] ;  /* 0x0000b804020e7980 */ /* 0x000ee8000c101900 */
[----:B------:R-:W4:Y:S01]  /*0520*/  LD.E R10, desc[UR4][R2.64+0x184] ;  /* 0x00018404020a7980 */ /* 0x000f22000c101900 */
[----:B------:R-:W-:Y:S02]  /*0530*/  VIADD R8, R134, 0x7f ;  /* 0x0000007f86087836 */ /* 0x000fe40000000000 */
[----:B------:R-:W-:Y:S01]  /*0540*/  IMAD R6, R223, 0x40, -R188 ;  /* 0x00000040df067824 */ /* 0x000fe200078e0abc */
[----:B------:R-:W1:Y:S01]  /*0550*/  S2R R197, SR_TID.X ;  /* 0x0000000000c57919 */ /* 0x000e620000002100 */
[----:B------:R-:W-:Y:S01]  /*0560*/  IMAD.IADD R132, R208, 0x1, R134 ;  /* 0x00000001d0847824 */ /* 0x000fe200078e0286 */
[----:B------:R-:W-:-:S04]  /*0570*/  SHF.R.S32.HI R7, RZ, 0x1f, R8 ;  /* 0x0000001fff077819 */ /* 0x000fc80000011408 */
[----:B------:R-:W-:-:S04]  /*0580*/  LEA.HI R7, R7, R8, RZ, 0x7 ;  /* 0x0000000807077211 */ /* 0x000fc800078f38ff */
[----:B------:R-:W-:Y:S02]  /*0590*/  SHF.R.S32.HI R7, RZ, 0x7, R7 ;  /* 0x00000007ff077819 */ /* 0x000fe40000011407 */
[----:B--2---:R-:W-:Y:S01]  /*05a0*/  IADD3 R6, PT, PT, R0, R6, R8 ;  /* 0x0000000600067210 */ /* 0x004fe20007ffe008 */
[----:B---3--:R-:W-:-:S04]  /*05b0*/  VIADD R14, R14, 0x7f ;  /* 0x0000007f0e0e7836 */ /* 0x008fc80000000000 */
[----:B------:R-:W-:Y:S01]  /*05c0*/  VIADD R6, R6, 0x40 ;  /* 0x0000004006067836 */ /* 0x000fe20000000000 */
[----:B----4-:R-:W-:Y:S02]  /*05d0*/  IADD3 R10, PT, PT, R132, -R188, -R10 ;  /* 0x800000bc840a7210 */ /* 0x010fe40007ffe80a */
[----:B------:R-:W-:Y:S02]  /*05e0*/  SHF.R.S32.HI R13, RZ, 0x1f, R14 ;  /* 0x0000001fff0d7819 */ /* 0x000fe4000001140e */
[----:B------:R-:W-:Y:S02]  /*05f0*/  SHF.R.S32.HI R9, RZ, 0x1f, R10 ;  /* 0x0000001fff097819 */ /* 0x000fe4000001140a */
[----:B------:R-:W-:Y:S02]  /*0600*/  SHF.R.S32.HI R0, RZ, 0x1f, R6 ;  /* 0x0000001fff007819 */ /* 0x000fe40000011406 */
[----:B------:R-:W-:Y:S02]  /*0610*/  LEA.HI R13, R13, R14, RZ, 0x7 ;  /* 0x0000000e0d0d7211 */ /* 0x000fe400078f38ff */
[----:B------:R-:W-:-:S02]  /*0620*/  LEA.HI R9, R9, R10, RZ, 0x7 ;  /* 0x0000000a09097211 */ /* 0x000fc400078f38ff */
[----:B------:R-:W-:Y:S02]  /*0630*/  LEA.HI R0, R0, R6, RZ, 0x7 ;  /* 0x0000000600007211 */ /* 0x000fe400078f38ff */
[----:B------:R-:W-:Y:S02]  /*0640*/  SHF.R.S32.HI R13, RZ, 0x7, R13 ;  /* 0x00000007ff0d7819 */ /* 0x000fe4000001140d */
[----:B------:R-:W-:Y:S02]  /*0650*/  SHF.R.S32.HI R9, RZ, 0x7, R9 ;  /* 0x00000007ff097819 */ /* 0x000fe40000011409 */
[----:B------:R-:W-:Y:S02]  /*0660*/  SHF.R.S32.HI R0, RZ, 0x7, R0 ;  /* 0x00000007ff007819 */ /* 0x000fe40000011400 */
[----:B------:R-:W-:Y:S02]  /*0670*/  VIMNMX R214, PT, PT, RZ, R9, !PT ;  /* 0x00000009ffd67248 */ /* 0x000fe40007fe0100 */
[----:B------:R-:W-:-:S04]  /*0680*/  VIMNMX3 R0, R13, R7, R0, PT ;  /* 0x000000070d00720f */ /* 0x000fc80003800100 */
[----:B------:R-:W-:-:S13]  /*0690*/  ISETP.GE.AND P0, PT, R214, R0, PT ;  /* 0x00000000d600720c */ /* 0x000fda0003f06270 */
[----:B-1----:R-:W-:Y:S05]  /*06a0*/  @!P0 BRA `(.L_x_5926) ;  /* 0x0000000400ec8947 */ /* 0x002fea0003800000 */
        /* <DEDUP_REMOVED lines=12> */
[----:B------:R-:W-:Y:S01]  /*0770*/  IMAD.IADD R188, R188, 0x1, -R208 ;  /* 0x00000001bcbc7824 */ /* 0x000fe200078e0ad0 */
[----:B------:R-:W-:-:S04]  /*0780*/  SHF.R.U32.HI R197, RZ, 0x3, R197 ;  /* 0x00000003ffc57819 */ /* 0x000fc800000116c5 */
[----:B------:R-:W-:Y:S02]  /*0790*/  ISETP.GE.AND P2, PT, R197, R188, PT ;  /* 0x000000bcc500720c */ /* 0x000fe40003f46270 */
[----:B------:R-:W-:Y:S01]  /*07a0*/  ISETP.NE.AND P6, PT, R10, RZ, PT ;  /* 0x000000ff0a00720c */ /* 0x000fe20003fc5270 */
[----:B------:R-:W-:Y:S01]  /*07b0*/  BSSY.RECONVERGENT B0, `(.L_x_5927) ;  /* 0x0000020000007945 */ /* 0x000fe20003800200 */
[-C--:B--2---:R-:W-:Y:S02]  /*07c0*/  @P0 IMAD R3, R9, R230.reuse, RZ ;  /* 0x000000e609030224 */ /* 0x084fe400078e02ff */
[----:B------:R-:W-:-:S04]  /*07d0*/  @P0 IMAD.WIDE.U32 R230, R8, R230, RZ ;  /* 0x000000e608e60225 */ /* 0x000fc800078e00ff */
[----:B----4-:R-:W-:-:S04]  /*07e0*/  @!P0 IMAD.WIDE.U32 R12, R18, R222, RZ ;  /* 0x000000de120c8225 */ /* 0x010fc800078e00ff */
[----:B------:R-:W-:Y:S02]  /*07f0*/  @!P0 IMAD R2, R19, R222, RZ ;  /* 0x000000de13028224 */ /* 0x000fe400078e02ff */
[----:B------:R-:W-:-:S04]  /*0800*/  IMAD.WIDE.U32 R18, R208, R8, R10 ;  /* 0x00000008d0127225 */ /* 0x000fc800078e000a */
        /* <DEDUP_REMOVED lines=26> */
.L_x_5928:
[----:B------:R-:W-:Y:S05]  /*09b0*/  BSYNC.RECONVERGENT B0 ;  /* 0x0000000000007941 */ /* 0x000fea0003800200 */
.L_x_5927:
        /* <DEDUP_REMOVED lines=11> */
[----:B-1----:R-:W-:-:S03]  /*0a70*/  LEA R22, P5, R20, R14, 0x1 ;  /* 0x0000000e14167211 */ /* 0x002fc600078a08ff */
[----:B------:R-:W-:-:S04]  /*0a80*/  IMAD R2, R9, R3, R2 ;  /* 0x0000000309027224 */ /* 0x000fc800078e0202 */
[----:B------:R-:W-:-:S05]  /*0a90*/  IMAD.IADD R2, R21, 0x1, R2 ;  /* 0x0000000115027824 */ /* 0x000fca00078e0202 */
[----:B------:R-:W-:-:S05]  /*0aa0*/  LEA.HI.X R23, R20, R15, R2, 0x1, P5 ;  /* 0x0000000f14177211 */ /* 0x000fca00028f0c02 */
[----:B------:R2:W-:Y:S04]  /*0ab0*/  @!P2 ST.E.128 desc[UR4][R22.64], RZ ;  /* 0x000000ff1600a985 */ /* 0x0005e8000c101d04 */
[----:B------:R2:W-:Y:S02]  /*0ac0*/  @!P1 ST.E.128 desc[UR4][R22.64+0x80], RZ ;  /* 0x000080ff16009985 */ /* 0x0005e4000c101d04 */
.L_x_5930:
[----:B------:R-:W-:Y:S05]  /*0ad0*/  BSYNC.RECONVERGENT B0 ;  /* 0x0000000000007941 */ /* 0x000fea0003800200 */
.L_x_5929:
        /* <DEDUP_REMOVED lines=14> */
[----:B-12---:R-:W-:-:S03]  /*0bc0*/  LEA R22, P2, R20, R14, 0x1 ;  /* 0x0000000e14167211 */ /* 0x006fc600078408ff */
[----:B------:R-:W-:-:S04]  /*0bd0*/  IMAD R0, R9, R2, R0 ;  /* 0x0000000209007224 */ /* 0x000fc800078e0200 */
[----:B------:R-:W-:-:S05]  /*0be0*/  IMAD.IADD R0, R21, 0x1, R0 ;  /* 0x0000000115007824 */ /* 0x000fca00078e0200 */
[----:B------:R-:W-:-:S05]  /*0bf0*/  LEA.HI.X R23, R20, R15, R0, 0x1, P2 ;  /* 0x0000000f14177211 */ /* 0x000fca00010f0c00 */
[----:B------:R3:W-:Y:S04]  /*0c00*/  @!P1 ST.E.128 desc[UR4][R22.64], RZ ;  /* 0x000000ff16009985 */ /* 0x0007e8000c101d04 */
[----:B------:R3:W-:Y:S02]  /*0c10*/  @!P0 ST.E.128 desc[UR4][R22.64+0x80], RZ ;  /* 0x000080ff16008985 */ /* 0x0007e4000c101d04 */
.L_x_5932:
[----:B------:R-:W-:Y:S05]  /*0c20*/  BSYNC.RECONVERGENT B0 ;  /* 0x0000000000007941 */ /* 0x000fea0003800200 */
.L_x_5931:
[CC--:B------:R-:W-:Y:S01]  /*0c30*/  ISETP.GE.AND P1, PT, R3.reuse, R188.reuse, PT ;  /* 0x000000bc0300720c */ /* 0x0c0fe20003f26270 */
[----:B------:R-:W-:Y:S01]  /*0c40*/  BSSY.RECONVERGENT B0, `(.L_x_5933) ;  /* 0x0000017000007945 */ /* 0x000fe20003800200 */
[C---:B------:R-:W-:Y:S01]  /*0c50*/  IADD3 R0, P0, PT, R208.reuse, R197, RZ ;  /* 0x000000c5d0007210 */ /* 0x040fe20007f1e0ff */
[----:B------:R-:W-:Y:S01]  /*0c60*/  @!P4 IMAD.MOV.U32 R2, RZ, RZ, 0x7f800000 ;  /* 0x7f800000ff02c424 */ /* 0x000fe200078e00ff */
[----:B------:R-:W-:Y:S01]  /*0c70*/  ISETP.GE.OR P6, PT, R3, R188, P6 ;  /* 0x000000bc0300720c */ /* 0x000fe200037c6670 */
[----:B------:R-:W-:Y:S01]  /*0c80*/  @!P5 IMAD.MOV.U32 R3, RZ, RZ, 0x7f800000 ;  /* 0x7f800000ff03d424 */ /* 0x000fe200078e00ff */
[----:B------:R-:W-:Y:S02]  /*0c90*/  LEA.HI.X.SX32 R208, R208, RZ, 0x1, P0 ;  /* 0x000000ffd0d07211 */ /* 0x000fe400000f0eff */
[----:B------:R-:W-:-:S04]  /*0ca0*/  LEA R6, P0, R0, R6, 0x2 ;  /* 0x0000000600067211 */ /* 0x000fc800078010ff */
        /* <DEDUP_REMOVED lines=16> */
.L_x_5934:
[----:B------:R-:W-:Y:S05]  /*0db0*/  BSYNC.RECONVERGENT B0 ;  /* 0x0000000000007941 */ /* 0x000fea0003800200 */
.L_x_5933:
[----:B------:R5:W-:Y:S04]  /*0dc0*/  @!P5 ST.E desc[UR4][R6.64], R3 ;  /* 0x000000030600d985 */ /* 0x000be8000c101904 */
[----:B------:R1:W-:Y:S04]  /*0dd0*/  @!P4 ST.E desc[UR4][R6.64+0x40], R2 ;  /* 0x000040020600c985 */ /* 0x0003e8000c101904 */
[----:B------:R2:W-:Y:S01]  /*0de0*/  @!P3 ST.E desc[UR4][R6.64+0x80], R0 ;  /* 0x000080000600b985 */ /* 0x0005e2000c101904 */
[----:B-----5:R-:W-:Y:S02]  /*0df0*/  MOV R3, 0x0 ;  /* 0x0000000000037802 */ /* 0x020fe40000000f00 */
[----:B-1----:R-:W-:-:S04]  /*0e00*/  MOV R2, R220 ;  /* 0x000000dc00027202 */ /* 0x002fc80000000f00 */
[----:B--234-:R-:W-:Y:S05]  /*0e10*/  @P6 RET.REL.NODEC R2 `(_ZN5flash24flash_fwd_splitkv_kernelI23Flash_fwd_kernel_traitsILi128ELi64ELi128ELi4ELb0ELb0EN7cutlass10bfloat16_tE19Flash_kernel_traitsILi128ELi64ELi128ELi4ES3_EELb0ELb1ELb1ELb0ELb0ELb0ELb0ELb0EEEvNS_16Flash_fwd_paramsE) ;  /* 0xfffffff002786950 */ /* 0x01cfea0003c3ffff */
[----:B------:R-:W-:Y:S02]  /*0e20*/  MOV R0, 0x7f800000 ;  /* 0x7f80000000007802 */ /* 0x000fe40000000f00 */
[----:B------:R-:W-:-:S03]  /*0e30*/  MOV R221, 0x0 ;  /* 0x0000000000dd7802 */ /* 0x000fc60000000f00 */
[----:B------:R1:W-:Y:S02]  /*0e40*/  ST.E desc[UR4][R6.64+0xc0], R0 ;  /* 0x0000c00006007985 */ /* 0x0003e4000c101904 */
[----:B-1----:R-:W-:Y:S05]  /*0e50*/  RET.REL.NODEC R220 `(_ZN5flash24flash_fwd_splitkv_kernelI23Flash_fwd_kernel_traitsILi128ELi64ELi128ELi4ELb0ELb0EN7cutlass10bfloat16_tE19Flash_kernel_traitsILi128ELi64ELi128ELi4ES3_EELb0ELb1ELb1ELb0ELb0ELb0ELb0ELb0EEEvNS_16Flash_fwd_paramsE) ;  /* 0xfffffff0dc687950 */ /* 0x002fea0003c3ffff */
.L_x_5926:
        /* <DEDUP_REMOVED lines=41> */
[----:B------:R-:W-:Y:S01]  /*10f0*/  ISETP.NE.AND P2, PT, R10, RZ, PT ;  /* 0x000000ff0a00720c */ /* 0x000fe20003f45270 */
[----:B--2---:R-:W-:Y:S01]  /*1100*/  IMAD.WIDE.U32 R232, R8, R222, RZ ;  /* 0x000000de08e87225 */ /* 0x004fe200078e00ff */
[----:B------:R-:W-:-:S03]  /*1110*/  ISETP.GE.AND P1, PT, R4, RZ, PT ;  /* 0x000000ff0400720c */ /* 0x000fc60003f26270 */
[----:B------:R-:W-:-:S04]  /*1120*/  IMAD R4, R9, R222, RZ ;  /* 0x000000de09047224 */ /* 0x000fc800078e02ff */
[----:B------:R-:W-:Y:S02]  /*1130*/  @P0 IADD3 R7, PT, PT, R7, 0x1, RZ ;  /* 0x0000000107070810 */ /* 0x000fe40007ffe0ff */
[----:B------:R-:W-:Y:S02]  /*1140*/  IADD3 R4, PT, PT, R233, R4, RZ ;  /* 0x00000004e9047210 */ /* 0x000fe40007ffe0ff */
[----:B------:R-:W-:Y:S01]  /*1150*/  LEA R233, P0, R232, R234, 0x2 ;  /* 0x000000eae8e97211 */ /* 0x000fe200078010ff */
[----:B------:R-:W-:-:S03]  /*1160*/  IMAD.MOV.U32 R9, RZ, RZ, R7 ;  /* 0x000000ffff097224 */ /* 0x000fc600078e0007 */
[----:B------:R-:W-:Y:S01]  /*1170*/  LEA.HI.X R232, R232, R235, R4, 0x2, P0 ;  /* 0x000000ebe8e87211 */ /* 0x000fe200000f1404 */
[----:B------:R-:W-:Y:S01]  /*1180*/  @!P1 IMAD.MOV R9, RZ, RZ, -R9 ;  /* 0x000000ffff099224 */ /* 0x000fe200078e0a09 */
[----:B------:R-:W-:Y:S02]  /*1190*/  @!P2 LOP3.LUT R9, RZ, R10, RZ, 0x33, !PT ;  /* 0x0000000aff09a212 */ /* 0x000fe400078e33ff */
[----:B------:R-:W-:Y:S01]  /*11a0*/  MOV R4, R233 ;  /* 0x000000e900047202 */ /* 0x000fe20000000f00 */
[----:B------:R-:W-:-:S04]  /*11b0*/  IMAD.MOV.U32 R5, RZ, RZ, R232 ;  /* 0x000000ffff057224 */ /* 0x000fc800078e00e8 */
[----:B------:R-:W-:-:S06]  /*11c0*/  IMAD.WIDE R4, R9, 0x4, R4 ;  /* 0x0000000409047825 */ /* 0x000fcc00078e0204 */
[----:B------:R1:W2:Y:S01]  /*11d0*/  LD.E R4, desc[UR4][R4.64] ;  /* 0x0000000404047980 */ /* 0x0002a2000c101900 */
[----:B---3--:R-:W-:-:S04]  /*11e0*/  IABS R8, R21 ;  /* 0x0000001500087213 */ /* 0x008fc80000000000 */
[----:B-1----:R-:W1:Y:S08]  /*11f0*/  I2F.RP R5, R8 ;  /* 0x0000000800057306 */ /* 0x002e700000209400 */
        /* <DEDUP_REMOVED lines=18> */
[----:B------:R-:W-:Y:S01]  /*1320*/  ISETP.GE.AND P0, PT, R8, RZ, PT ;  /* 0x000000ff0800720c */ /* 0x000fe20003f06270 */
[----:B------:R-:W-:Y:S01]  /*1330*/  IMAD R16, R10, R9, R16 ;  /* 0x000000090a107224 */ /* 0x000fe200078e0210 */
[----:B------:R-:W-:-:S05]  /*1340*/  ISETP.NE.AND P1, PT, R21, RZ, PT ;  /* 0x000000ff1500720c */ /* 0x000fca0003f25270 */
        /* <DEDUP_REMOVED lines=12> */
[----:B------:R-:W-:-:S04]  /*1410*/  IMAD.WIDE.U32 R10, R16, R204, R10 ;  /* 0x000000cc100a7225 */ /* 0x000fc800078e000a */
[----:B------:R-:W-:Y:S01]  /*1420*/  IMAD.IADD R11, R11, 0x1, R5 ;  /* 0x000000010b0b7824 */ /* 0x000fe200078e0205 */
[----:B------:R-:W-:Y:S01]  /*1430*/  SHF.R.S32.HI R5, RZ, 0x1f, R8 ;  /* 0x0000001fff057819 */ /* 0x000fe20000011408 */
[----:B------:R-:W-:-:S04]  /*1440*/  IMAD R7, R19, R8, RZ ;  /* 0x0000000813077224 */ /* 0x000fc800078e02ff */
[----:B------:R-:W-:Y:S02]  /*1450*/  IMAD R7, R18, R5, R7 ;  /* 0x0000000512077224 */ /* 0x000fe400078e0207 */
[----:B------:R-:W-:Y:S02]  /*1460*/  IMAD R5, R13, R4, RZ ;  /* 0x000000040d057224 */ /* 0x000fe400078e02ff */
[----:B------:R-:W-:-:S04]  /*1470*/  IMAD.WIDE.U32 R10, R8, R18, R10 ;  /* 0x00000012080a7225 */ /* 0x000fc800078e000a */
[----:B------:R-:W-:-:S04]  /*1480*/  IMAD.WIDE.U32 R8, R12, R4, RZ ;  /* 0x000000040c087225 */ /* 0x000fc800078e00ff */
[----:B------:R-:W-:Y:S01]  /*1490*/  IMAD R5, R12, R6, R5 ;  /* 0x000000060c057224 */ /* 0x000fe200078e0205 */
[----:B------:R-:W-:Y:S01]  /*14a0*/  IADD3 R6, PT, PT, R11, R7, RZ ;  /* 0x000000070b067210 */ /* 0x000fe20007ffe0ff */
[----:B------:R-:W-:Y:S01]  /*14b0*/  IMAD.MOV.U32 R38, RZ, RZ, R10 ;  /* 0x000000ffff267224 */ /* 0x000fe200078e000a */
[----:B------:R-:W-:Y:S02]  /*14c0*/  MOV R18, R8 ;  /* 0x0000000800127202 */ /* 0x000fe40000000f00 */
[----:B------:R-:W-:Y:S01]  /*14d0*/  IADD3 R17, PT, PT, R9, R5, RZ ;  /* 0x0000000509117210 */ /* 0x000fe20007ffe0ff */
[----:B------:R-:W-:Y:S05]  /*14e0*/  BRA `(.L_x_5937) ;  /* 0x0000000400387947 */ /* 0x000fea0003800000 */
.L_x_5936:
        /* <DEDUP_REMOVED lines=9> */
[----:B-1----:R-:W-:Y:S02]  /*1580*/  @!P2 SHF.R.S32.HI R7, RZ, 0x1f, R11 ;  /* 0x0000001fff07a819 */ /* 0x002fe4000001140b */
        /* <DEDUP_REMOVED lines=14> */
[----:B------:R-:W-:Y:S02]  /*1670*/  IMAD R6, R9, R6, R5 ;  /* 0x0000000609067224 */ /* 0x000fe400078e0205 */
[----:B---3--:R-:W-:-:S03]  /*1680*/  @!P2 IMAD R5, R205, R11, RZ ;  /* 0x0000000bcd05a224 */ /* 0x008fc600078e02ff */
[----:B------:R-:W-:Y:S01]  /*1690*/  ISETP.GT.U32.AND P1, PT, R4, R6, PT ;  /* 0x000000060400720c */ /* 0x000fe20003f24070 */
[----:B------:R-:W-:Y:S02]  /*16a0*/  @!P2 IMAD R5, R7, R204, R5 ;  /* 0x000000cc0705a224 */ /* 0x000fe400078e0205 */
[----:B------:R-:W-:-:S04]  /*16b0*/  @!P2 IMAD.WIDE.U32 R22, R204, R11, RZ ;  /* 0x0000000bcc16a225 */ /* 0x000fc800078e00ff */
        /* <DEDUP_REMOVED lines=17> */
[----:B------:R-:W-:Y:S01]  /*17d0*/  @!P2 IMAD R5, R207, R11, RZ ;  /* 0x0000000bcf05a224 */ /* 0x000fe200078e02ff */
        /* <DEDUP_REMOVED lines=12> */
[----:B------:R-:W-:Y:S01]  /*18a0*/  @P2 IMAD.IADD R11, R11, 0x1, R12 ;  /* 0x000000010b0b2824 */ /* 0x000fe200078e020c */
[----:B------:R-:W-:Y:S01]  /*18b0*/  IADD3 R13, PT, PT, R23, R6, RZ ;  /* 0x00000006170d7210 */ /* 0x000fe20007ffe0ff */
[----:B------:R-:W-:Y:S01]  /*18c0*/  @!P2 IMAD R5, R19, R10, RZ ;  /* 0x0000000a1305a224 */ /* 0x000fe200078e02ff */
[----:B------:R-:W-:Y:S02]  /*18d0*/  MOV R12, R22 ;  /* 0x00000016000c7202 */ /* 0x000fe40000000f00 */
[----:B------:R-:W-:Y:S01]  /*18e0*/  @!P2 SHF.R.S32.HI R4, RZ, 0x1f, R10 ;  /* 0x0000001fff04a819 */ /* 0x000fe2000001140a */
[-C--:B------:R-:W-:Y:S01]  /*18f0*/  IMAD R6, R15, R9.reuse, RZ ;  /* 0x000000090f067224 */ /* 0x080fe200078e02ff */
[----:B------:R-:W-:Y:S01]  /*1900*/  SHF.R.S32.HI R7, RZ, 0x1f, R9 ;  /* 0x0000001fff077819 */ /* 0x000fe20000011409 */
[----:B------:R-:W-:-:S04]  /*1910*/  IMAD.WIDE.U32 R12, R14, R9, R12 ;  /* 0x000000090e0c7225 */ /* 0x000fc800078e000c */
[C---:B------:R-:W-:Y:S02]  /*1920*/  @!P2 IMAD R4, R18.reuse, R4, R5 ;  /* 0x000000041204a224 */ /* 0x040fe400078e0205 */
[----:B------:R-:W-:-:S04]  /*1930*/  @!P2 IMAD.WIDE.U32 R18, R18, R10, R24 ;  /* 0x0000000a1212a225 */ /* 0x000fc800078e0018 */
[----:B------:R-:W-:Y:S02]  /*1940*/  IMAD R6, R14, R7, R6 ;  /* 0x000000070e067224 */ /* 0x000fe400078e0206 */
[----:B------:R-:W-:-:S04]  /*1950*/  @P2 IMAD.WIDE.U32 R8, R206, R11, RZ ;  /* 0x0000000bce082225 */ /* 0x000fc800078e00ff */
[----:B------:R-:W-:Y:S01]  /*1960*/  @P2 IMAD R5, R207, R11, RZ ;  /* 0x0000000bcf052224 */ /* 0x000fe200078e02ff */
[----:B------:R-:W-:Y:S01]  /*1970*/  MOV R38, R12 ;  /* 0x0000000c00267202 */ /* 0x000fe20000000f00 */
[----:B------:R-:W-:Y:S01]  /*1980*/  @!P2 IMAD.IADD R17, R19, 0x1, R4 ;  /* 0x000000011311a824 */ /* 0x000fe200078e0204 */
[----:B------:R-:W-:Y:S01]  /*1990*/  IADD3 R6, PT, PT, R13, R6, RZ ;  /* 0x000000060d067210 */ /* 0x000fe20007ffe0ff */
[----:B------:R-:W-:Y:S01]  /*19a0*/  @P2 IMAD.IADD R17, R9, 0x1, R5 ;  /* 0x0000000109112824 */ /* 0x000fe200078e0205 */
[----:B------:R-:W-:Y:S02]  /*19b0*/  @P2 MOV R18, R8 ;  /* 0x0000000800122202 */ /* 0x000fe40000000f00 */
[----:B------:R-:W-:Y:S02]  /*19c0*/  MOV R15, RZ ;  /* 0x000000ff000f7202 */ /* 0x000fe40000000f00 */
.L_x_5937:
[----:B------:R-:W-:Y:S05]  /*19d0*/  BSYNC.RECONVERGENT B0 ;  /* 0x0000000000007941 */ /* 0x000fea0003800200 */
.L_x_5935:
        /* <DEDUP_REMOVED lines=10> */
[-C--:B----4-:R-:W-:Y:S02]  /*1a80*/  @!P0 IMAD R4, R9, R222.reuse, RZ ;  /* 0x000000de09048224 */ /* 0x090fe400078e02ff */
[----:B------:R-:W-:-:S03]  /*1a90*/  @!P0 IMAD.WIDE.U32 R8, R8, R222, RZ ;  /* 0x000000de08088225 */ /* 0x000fc600078e00ff */
[----:B------:R-:W-:Y:S01]  /*1aa0*/  @!P0 MOV R7, R8 ;  /* 0x0000000800078202 */ /* 0x000fe20000000f00 */
[----:B------:R-:W-:Y:S02]  /*1ab0*/  @P0 IMAD.MOV.U32 R7, RZ, RZ, R22 ;  /* 0x000000ffff070224 */ /* 0x000fe400078e0016 */
[----:B------:R-:W-:Y:S02]  /*1ac0*/  @P0 IMAD R5, R11, R230, RZ ;  /* 0x000000e60b050224 */ /* 0x000fe400078e02ff */
[----:B------:R-:W-:Y:S01]  /*1ad0*/  @!P0 IMAD.IADD R4, R9, 0x1, R4 ;  /* 0x0000000109048824 */ /* 0x000fe200078e0204 */
[----:B------:R-:W-:Y:S01]  /*1ae0*/  IADD3 R22, P1, PT, R196, R7, RZ ;  /* 0x00000007c4167210 */ /* 0x000fe20007f3e0ff */
[----:B------:R-:W-:-:S04]  /*1af0*/  @P0 IMAD.IADD R4, R23, 0x1, R5 ;  /* 0x0000000117040824 */ /* 0x000fc800078e0205 */
[----:B------:R-:W-:Y:S02]  /*1b00*/  IMAD.X R23, RZ, RZ, R4, P1 ;  /* 0x000000ffff177224 */ /* 0x000fe400008e0604 */
[-C--:B---3--:R-:W-:Y:S02]  /*1b10*/  IMAD R28, R13, R221.reuse, RZ ;  /* 0x000000dd0d1c7224 */ /* 0x088fe400078e02ff */
[----:B------:R-:W-:Y:S02]  /*1b20*/  IMAD.WIDE.U32 R12, R12, R221, R22 ;  /* 0x000000dd0c0c7225 */ /* 0x000fe400078e0016 */
[----:B------:R1:W5:Y:S01]  /*1b30*/  LD.E.64 R22, desc[UR4][R2.64+0x10] ;  /* 0x0000100402167980 */ /* 0x000362000c101b00 */
[----:B------:R-:W2:Y:S01]  /*1b40*/  S2UR UR6, SR_CgaCtaId ;  /* 0x00000000000679c3 */ /* 0x000ea20000008800 */
[----:B------:R-:W-:Y:S01]  /*1b50*/  IMAD.IADD R208, R188, 0x1, -R208 ;  /* 0x00000001bcd07824 */ /* 0x000fe200078e0ad0 */
[----:B------:R-:W-:Y:S01]  /*1b60*/  SHF.R.U32.HI R24, RZ, 0x3, R197 ;  /* 0x00000003ff187819 */ /* 0x000fe200000116c5 */
[--C-:B------:R-:W-:Y:S01]  /*1b70*/  @!P0 IMAD.MOV.U32 R31, RZ, RZ, R11.reuse ;  /* 0x000000ffff1f8224 */ /* 0x100fe200078e000b */
[----:B------:R-:W-:Y:S01]  /*1b80*/  LOP3.LUT R8, R231, 0x1c0, RZ, 0xc0, !PT ;  /* 0x000001c0e7087812 */ /* 0x000fe200078ec0ff */
[----:B------:R-:W-:Y:S01]  /*1b90*/  @P0 IMAD.MOV.U32 R31, RZ, RZ, R11 ;  /* 0x000000ffff1f0224 */ /* 0x000fe200078e000b */
[----:B------:R-:W-:-:S02]  /*1ba0*/  @!P0 MOV R30, R10 ;  /* 0x0000000a001e8202 */ /* 0x000fc40000000f00 */
[----:B------:R-:W-:Y:S02]  /*1bb0*/  @P0 MOV R30, R10 ;  /* 0x0000000a001e0202 */ /* 0x000fe40000000f00 */
[----:B------:R-:W-:Y:S01]  /*1bc0*/  ISETP.GE.AND P0, PT, R24, R208, PT ;  /* 0x000000d01800720c */ /* 0x000fe20003f06270 */
[----:B------:R-:W-:Y:S01]  /*1bd0*/  UMOV UR7, 0x400 ;  /* 0x0000040000077882 */ /* 0x000fe20000000000 */
[----:B------:R-:W-:-:S04]  /*1be0*/  LOP3.LUT R8, R8, 0x38, R197, 0xf8, !PT ;  /* 0x0000003808087812 */ /* 0x000fc800078ef8c5 */
[----:B------:R-:W-:Y:S01]  /*1bf0*/  LOP3.LUT R5, R8, R196, RZ, 0x3c, !PT ;  /* 0x000000c408057212 */ /* 0x000fe200078e3cff */
[C---:B------:R-:W-:Y:S01]  /*1c00*/  VIADD R8, R24.reuse, 0x20 ;  /* 0x0000002018087836 */ /* 0x040fe20000000000 */
[----:B------:R-:W-:Y:S01]  /*1c10*/  MOV R25, RZ ;  /* 0x000000ff00197202 */ /* 0x000fe20000000f00 */
[----:B--2---:R-:W-:Y:S01]  /*1c20*/  ULEA UR6, UR6, UR7, 0x18 ;  /* 0x0000000706067291 */ /* 0x004fe2000f8ec0ff */
[----:B------:R-:W-:Y:S01]  /*1c30*/  LOP3.LUT R231, R5, 0x1e00, R231, 0xf8, !PT ;  /* 0x00001e0005e77812 */ /* 0x000fe200078ef8e7 */
[----:B------:R-:W-:Y:S01]  /*1c40*/  BSSY.RECONVERGENT B0, `(.L_x_5938) ;  /* 0x000001f000007945 */ /* 0x000fe20003800200 */
[----:B------:R-:W-:-:S03]  /*1c50*/  IADD3 R9, PT, PT, R24, 0x10, RZ ;  /* 0x0000001018097810 */ /* 0x000fc60007ffe0ff */
[----:B------:R-:W-:Y:S01]  /*1c60*/  IMAD.U32 R200, RZ, RZ, UR6 ;  /* 0x00000006ffc87e24 */ /* 0x000fe2000f8e00ff */
[----:B------:R-:W-:Y:S01]  /*1c70*/  IADD3 R38, P1, PT, R196, R38, RZ ;  /* 0x00000026c4267210 */ /* 0x000fe20007f3e0ff */
[----:B------:R-:W-:Y:S01]  /*1c80*/  IMAD.WIDE.U32 R34, R223, 0x40, R24 ;  /* 0x00000040df227825 */ /* 0x000fe200078e0018 */
        /* <DEDUP_REMOVED lines=26> */
.L_x_5939:
[----:B------:R-:W-:Y:S05]  /*1e30*/  BSYNC.RECONVERGENT B0 ;  /* 0x0000000000007941 */ /* 0x000fea0003800200 */
.L_x_5938:
[----:B------:R-:W-:Y:S01]  /*1e40*/  IMAD.SHL.U32 R133, R0, 0x80, RZ ;  /* 0x0000008000857824 */ /* 0x000fe200078e00ff */
[----:B------:R-:W-:Y:S01]  /*1e50*/  BSSY.RECONVERGENT B0, `(.L_x_5940) ;  /* 0x000001a000007945 */ /* 0x000fe20003800200 */
[----:B------:R-:W-:-:S03]  /*1e60*/  ISETP.GE.AND P0, PT, R7, R208, PT ;  /* 0x000000d00700720c */ /* 0x000fc60003f06270 */
[----:B------:R-:W-:Y:S01]  /*1e70*/  IADD3 R4, PT, PT, R134, 0x80, -R133 ;  /* 0x0000008086047810 */ /* 0x000fe20007ffe885 */
        /* <DEDUP_REMOVED lines=23> */
.L_x_5941:
[----:B------:R-:W-:Y:S05]  /*1ff0*/  BSYNC.RECONVERGENT B0 ;  /* 0x0000000000007941 */ /* 0x000fea0003800200 */
.L_x_5940:
        /* <DEDUP_REMOVED lines=29> */
.L_x_5943:
[----:B------:R-:W-:Y:S05]  /*21d0*/  BSYNC.RECONVERGENT B0 ;  /* 0x0000000000007941 */ /* 0x000fea0003800200 */
.L_x_5942:
[----:B------:R-:W-:Y:S01]  /*21e0*/  IMAD.IADD R6, R39, 0x1, R6 ;  /* 0x0000000127067824 */ /* 0x000fe200078e0206 */
[----:B-----5:R-:W-:Y:S01]  /*21f0*/  LEA R216, P3, R38, R36, 0x1 ;  /* 0x0000002426d87211 */ /* 0x020fe200078608ff */
[----:B------:R-:W-:Y:S01]  /*2200*/  BSSY.RECONVERGENT B0, `(.L_x_5944) ;  /* 0x000001c000007945 */ /* 0x000fe20003800200 */
[-C--:B------:R-:W-:Y:S01]  /*2210*/  ISETP.GE.AND P4, PT, R8, R4.reuse, PT ;  /* 0x000000040800720c */ /* 0x080fe20003f86270 */
[----:B------:R-:W-:Y:S01]  /*2220*/  IMAD.SHL.U32 R5, R204, 0x10, RZ ;  /* 0x00000010cc057824 */ /* 0x000fe200078e00ff */
[----:B------:R-:W-:Y:S01]  /*2230*/  ISETP.GE.AND P1, PT, R7, R4, PT ;  /* 0x000000040700720c */ /* 0x000fe20003f26270 */
[----:B--23--:R-:W-:Y:S01]  /*2240*/  VIADD R11, R24, 0x40 ;  /* 0x00000040180b7836 */ /* 0x00cfe20000000000 */
        /* <DEDUP_REMOVED lines=23> */
.L_x_5945:
[----:B------:R-:W-:Y:S05]  /*23c0*/  BSYNC.RECONVERGENT B0 ;  /* 0x0000000000007941 */ /* 0x000fea0003800200 */
.L_x_5944:
[----:B------:R-:W-:Y:S04]  /*23d0*/  BSSY.RECONVERGENT B0, `(.L_x_5946) ;  /* 0x0000012000007945 */ /* 0x000fe80003800200 */
[----:B------:R-:W-:Y:S05]  /*23e0*/  @P5 BRA `(.L_x_5947) ;  /* 0x0000000000405947 */ /* 0x000fea0003800000 */
[-C--:B------:R-:W-:Y:S02]  /*23f0*/  ISETP.GE.AND P3, PT, R196, R228.reuse, PT ;  /* 0x000000e4c400720c */ /* 0x080fe40003f66270 */
[----:B------:R-:W-:-:S11]  /*2400*/  ISETP.GE.AND P0, PT, R209, R228, PT ;  /* 0x000000e4d100720c */ /* 0x000fd60003f06270 */
[----:B--2---:R-:W-:Y:S02]  /*2410*/  @!P3 IMAD.MOV.U32 R28, RZ, RZ, R216 ;  /* 0x000000ffff1cb224 */ /* 0x004fe400078e00d8 */
[--C-:B------:R-:W-:Y:S01]  /*2420*/  @!P3 IMAD.MOV.U32 R29, RZ, RZ, R215.reuse ;  /* 0x000000ffff1db224 */ /* 0x100fe200078e00d7 */
[----:B------:R-:W-:Y:S01]  /*2430*/  @!P0 MOV R12, R216 ;  /* 0x000000d8000c8202 */ /* 0x000fe20000000f00 */
        /* <DEDUP_REMOVED lines=11> */
.L_x_5947:
[----:B------:R-:W-:Y:S05]  /*24f0*/  BSYNC.RECONVERGENT B0 ;  /* 0x0000000000007941 */ /* 0x000fea0003800200 */
.L_x_5946:
[----:B------:R-:W-:Y:S01]  /*2500*/  SHF.L.U64.HI R6, R204, 0x4, R205 ;  /* 0x00000004cc067819 */ /* 0x000fe200000102cd */
[----:B------:R-:W-:Y:S01]  /*2510*/  BSSY.RECONVERGENT B0, `(.L_x_5948) ;  /* 0x0000014000007945 */ /* 0x000fe20003800200 */
[----:B--23--:R-:W-:Y:S01]  /*2520*/  LEA R28, P3, R5, R216, 0x1 ;  /* 0x000000d8051c7211 */ /* 0x00cfe200078608ff */
        /* <DEDUP_REMOVED lines=18> */
.L_x_5949:
[----:B------:R-:W-:Y:S05]  /*2650*/  BSYNC.RECONVERGENT B0 ;  /* 0x0000000000007941 */ /* 0x000fea0003800200 */
.L_x_5948:
        /* <DEDUP_REMOVED lines=16> */
.L_x_5951:
[----:B------:R-:W-:Y:S05]  /*2760*/  BSYNC.RECONVERGENT B0 ;  /* 0x0000000000007941 */ /* 0x000fea0003800200 */
.L_x_5950:
[----:B------:R-:W-:Y:S01]  /*2770*/  BSSY.RECONVERGENT B0, `(.L_x_5952) ;  /* 0x0000013000007945 */ /* 0x000fe20003800200 */
[----:B------:R-:W-:Y:S01]  /*2780*/  ISETP.GE.AND P4, PT, R10, R4, PT ;  /* 0x000000040a00720c */ /* 0x000fe20003f86270 */
[C---:B------:R-:W-:Y:S01]  /*2790*/  VIADD R6, R24.reuse, 0x60 ;  /* 0x0000006018067836 */ /* 0x040fe20000000000 */
[----:B------:R-:W-:Y:S01]  /*27a0*/  IADD3 R5, PT, PT, R24, 0x70, RZ ;  /* 0x0000007018057810 */ /* 0x000fe20007ffe0ff */
        /* <DEDUP_REMOVED lines=15> */
.L_x_5953:
[----:B------:R-:W-:Y:S05]  /*28a0*/  BSYNC.RECONVERGENT B0 ;  /* 0x0000000000007941 */ /* 0x000fea0003800200 */
.L_x_5952:
[----:B------:R-:W-:Y:S01]  /*28b0*/  BSSY.RECONVERGENT B0, `(.L_x_5954) ;  /* 0x0000016000007945 */ /* 0x000fe20003800200 */
[-C--:B------:R-:W-:Y:S02]  /*28c0*/  ISETP.GE.AND P3, PT, R6, R4.reuse, PT ;  /* 0x000000040600720c */ /* 0x080fe40003f66270 */
[----:B------:R-:W-:Y:S01]  /*28d0*/  ISETP.GE.AND P2, PT, R5, R4, PT ;  /* 0x000000040500720c */ /* 0x000fe20003f46270 */
[----:B------:R-:W-:-:S12]  /*28e0*/  @P0 BRA `(.L_x_5955) ;  /* 0x0000000000480947 */ /* 0x000fd80003800000 */
[----:B------:R-:W-:Y:S01]  /*28f0*/  IMAD.MOV.U32 R30, RZ, RZ, R28 ;  /* 0x000000ffff1e7224 */ /* 0x000fe200078e001c */
[-C--:B------:R-:W-:Y:S01]  /*2900*/  ISETP.GE.AND P1, PT, R196, R228.reuse, PT ;  /* 0x000000e4c400720c */ /* 0x080fe20003f26270 */
[----:B------:R-:W-:Y:S01]  /*2910*/  IMAD.MOV.U32 R31, RZ, RZ, R29 ;  /* 0x000000ffff1f7224 */ /* 0x000fe200078e001d */
[----:B------:R-:W-:Y:S01]  /*2920*/  ISETP.GE.AND P0, PT, R209, R228, PT ;  /* 0x000000e4d100720c */ /* 0x000fe20003f06270 */
[----:B--234-:R-:W-:Y:S02]  /*2930*/  IMAD R12, R205, 0x60, RZ ;  /* 0x00000060cd0c7824 */ /* 0x01cfe400078e02ff */
[----:B------:R-:W-:-:S05]  /*2940*/  IMAD.WIDE.U32 R30, R204, 0x60, R30 ;  /* 0x00000060cc1e7825 */ /* 0x000fca00078e001e */
[----:B------:R-:W-:Y:S02]  /*2950*/  IADD3 R13, PT, PT, R31, R12, RZ ;  /* 0x0000000c1f0d7210 */ /* 0x000fe40007ffe0ff */
[----:B------:R-:W-:-:S05]  /*2960*/  MOV R12, R30 ;  /* 0x0000001e000c7202 */ /* 0x000fca0000000f00 */
        /* <DEDUP_REMOVED lines=10> */
.L_x_5955:
[----:B------:R-:W-:Y:S05]  /*2a10*/  BSYNC.RECONVERGENT B0 ;  /* 0x0000000000007941 */ /* 0x000fea0003800200 */
.L_x_5954:
[----:B------:R-:W-:Y:S04]  /*2a20*/  BSSY.RECONVERGENT B0, `(.L_x_5956) ;  /* 0x0000010000007945 */ /* 0x000fe80003800200 */
        /* <DEDUP_REMOVED lines=15> */
.L_x_5957:
[----:B------:R-:W-:Y:S05]  /*2b20*/  BSYNC.RECONVERGENT B0 ;  /* 0x0000000000007941 */ /* 0x000fea0003800200 */
.L_x_5956:
[----:B------:R-:W-:Y:S04]  /*2b30*/  BSSY.RECONVERGENT B0, `(.L_x_5958) ;  /* 0x0000014000007945 */ /* 0x000fe80003800200 */
[----:B------:R-:W-:Y:S05]  /*2b40*/  @P3 BRA `(.L_x_5959) ;  /* 0x0000000000483947 */ /* 0x000fea0003800000 */
        /* <DEDUP_REMOVED lines=18> */
.L_x_5959:
[----:B------:R-:W-:Y:S05]  /*2c70*/  BSYNC.RECONVERGENT B0 ;  /* 0x0000000000007941 */ /* 0x000fea0003800200 */
.L_x_5958:
[----:B------:R-:W-:Y:S04]  /*2c80*/  BSSY.RECONVERGENT B0, `(.L_x_5960) ;  /* 0x0000012000007945 */ /* 0x000fe80003800200 */
[----:B------:R-:W-:Y:S05]  /*2c90*/  @P2 BRA `(.L_x_5961) ;  /* 0x0000000000402947 */ /* 0x000fea0003800000 */
[-C--:B------:R-:W-:Y:S01]  /*2ca0*/  ISETP.GE.AND P1, PT, R196, R228.reuse, PT ;  /* 0x000000e4c400720c */ /* 0x080fe20003f26270 */
[----:B--234-:R-:W-:Y:S01]  /*2cb0*/  IMAD R12, R205, 0xc0, RZ ;  /* 0x000000c0cd0c7824 */ /* 0x01cfe200078e02ff */
[----:B------:R-:W-:Y:S01]  /*2cc0*/  ISETP.GE.AND P0, PT, R209, R228, PT ;  /* 0x000000e4d100720c */ /* 0x000fe20003f06270 */
        /* <DEDUP_REMOVED lines=13> */
.L_x_5961:
[----:B------:R-:W-:Y:S05]  /*2da0*/  BSYNC.RECONVERGENT B0 ;  /* 0x0000000000007941 */ /* 0x000fea0003800200 */
.L_x_5960:
[----:B--234-:R-:W2:Y:S04]  /*2db0*/  LD.E.64 R12, desc[UR4][R2.64+0x1c0] ;  /* 0x0001c004020c7980 */ /* 0x01cea8000c101b00 */
[----:B------:R-:W3:Y:S01]  /*2dc0*/  LD.E.64 R30, desc[UR4][R2.64+0x1b8] ;  /* 0x0001b804021e7980 */ /* 0x000ee2000c101b00 */
[----:B------:R-:W-:Y:S02]  /*2dd0*/  IMAD.MOV.U32 R28, RZ, RZ, R221 ;  /* 0x000000ffff1c7224 */ /* 0x000fe400078e00dd */
[----:B------:R-:W-:Y:S01]  /*2de0*/  IMAD.MOV.U32 R29, RZ, RZ, RZ ;  /* 0x000000ffff1d7224 */ /* 0x000fe200078e00ff */
[----:B------:R-:W4:Y:S01]  /*2df0*/  LD.E R19, desc[UR4][R2.64+0xd8] ;  /* 0x0000d80402137980 */ /* 0x000f22000c101900 */
[----:B------:R-:W-:-:S03]  /*2e00*/  IABS R14, R21 ;  /* 0x00000015000e7213 */ /* 0x000fc60000000000 */
[----:B------:R-:W0:Y:S04]  /*2e10*/  LDGDEPBAR ;  /* 0x00000000000079af */ /* 0x000e280000000000 */
[----:B------:R1:W5:Y:S04]  /*2e20*/  LD.E R137, desc[UR4][R2.64+0x184] ;  /* 0x0001840402897980 */ /* 0x000368000c101900 */
[----:B------:R1:W5:Y:S01]  /*2e30*/  LD.E R136, desc[UR4][R2.64+0x188] ;  /* 0x0001880402887980 */ /* 0x000362000c101900 */
[----:B--2---:R-:W-:-:S04]  /*2e40*/  IMAD.WIDE.U32 R28, R222, R12, R28 ;  /* 0x0000000cde1c7225 */ /* 0x004fc800078e001c */
[----:B------:R-:W-:Y:S01]  /*2e50*/  IMAD R12, R13, R222, RZ ;  /* 0x000000de0d0c7224 */ /* 0x000fe200078e02ff */
[----:B---3--:R-:W-:-:S04]  /*2e60*/  LEA R30, P0, R28, R30, 0x2 ;  /* 0x0000001e1c1e7211 */ /* 0x008fc800078010ff */
[----:B------:R-:W-:-:S04]  /*2e70*/  IADD3 R12, PT, PT, R29, R12, RZ ;  /* 0x0000000c1d0c7210 */ /* 0x000fc80007ffe0ff */
[----:B------:R-:W-:-:S05]  /*2e80*/  LEA.HI.X R31, R28, R31, R12, 0x2, P0 ;  /* 0x0000001f1c1f7211 */ /* 0x000fca00000f140c */
[----:B------:R1:W5:Y:S01]  /*2e90*/  LD.E R229, desc[UR4][R30.64] ;  /* 0x000000041ee57980 */ /* 0x000362000c101900 */
[----:B------:R-:W2:Y:S01]  /*2ea0*/  I2F.RP R12, R14 ;  /* 0x0000000e000c7306 */ /* 0x000ea20000209400 */
[----:B------:R-:W-:Y:S01]  /*2eb0*/  MOV R28, RZ ;  /* 0x000000ff001c7202 */ /* 0x000fe20000000f00 */
[----:B------:R-:W-:Y:S01]  /*2ec0*/  IMAD R218, R207, R24, RZ ;  /* 0x00000018cfda7224 */ /* 0x000fe200078e02ff */
[----:B------:R-:W-:Y:S01]  /*2ed0*/  IABS R13, R221 ;  /* 0x000000dd000d7213 */ /* 0x000fe20000000000 */
[----:B------:R-:W-:-:S04]  /*2ee0*/  DEPBAR.LE SB0, 0x0 ;  /* 0x000080000000791a */ /* 0x000fc80000000000 */
[----:B--2---:R-:W2:Y:S02]  /*2ef0*/  MUFU.RCP R12, R12 ;  /* 0x0000000c000c7308 */ /* 0x004ea40000001000 */
[----:B--2---:R-:W-:-:S06]  /*2f00*/  VIADD R12, R12, 0xffffffe ;  /* 0x0ffffffe0c0c7836 */ /* 0x004fcc0000000000 */
[----:B------:R-:W2:Y:S02]  /*2f10*/  F2I.FTZ.U32.TRUNC.NTZ R29, R12 ;  /* 0x0000000c001d7305 */ /* 0x000ea4000021f000 */
[----:B--2---:R-:W-:-:S04]  /*2f20*/  IMAD.MOV R12, RZ, RZ, -R29 ;  /* 0x000000ffff0c7224 */ /* 0x004fc800078e0a1d */
[----:B------:R-:W-:Y:S01]  /*2f30*/  IMAD R20, R12, R14, RZ ;  /* 0x0000000e0c147224 */ /* 0x000fe200078e02ff */
[----:B------:R-:W-:-:S03]  /*2f40*/  IABS R12, R21 ;  /* 0x00000015000c7213 */ /* 0x000fc60000000000 */
[----:B------:R-:W-:-:S04]  /*2f50*/  IMAD.HI.U32 R20, R29, R20, R28 ;  /* 0x000000141d147227 */ /* 0x000fc800078e001c */
[----:B------:R-:W-:Y:S02]  /*2f60*/  IMAD.MOV R12, RZ, RZ, -R12 ;  /* 0x000000ffff0c7224 */ /* 0x000fe400078e0a0c */
        /* <DEDUP_REMOVED lines=8> */
[----:B------:R-:W-:-:S05]  /*2ff0*/  ISETP.NE.AND P1, PT, R21, RZ, PT ;  /* 0x000000ff1500720c */ /* 0x000fca0003f25270 */
[----:B------:R-:W-:Y:S02]  /*3000*/  @P2 VIADD R20, R20, 0x1 ;  /* 0x0000000114142836 */ /* 0x000fe40000000000 */
[----:B------:R-:W-:-:S04]  /*3010*/  IMAD R12, R15, R206, RZ ;  /* 0x000000ce0f0c7224 */ /* 0x000fc800078e02ff */
[----:B------:R-:W-:Y:S02]  /*3020*/  @!P0 IMAD.MOV R20, RZ, RZ, -R20 ;  /* 0x000000ffff148224 */ /* 0x000fe400078e0a14 */
[----:B------:R-:W-:Y:S01]  /*3030*/  @!P1 LOP3.LUT R20, RZ, R21, RZ, 0x33, !PT ;  /* 0x00000015ff149212 */ /* 0x000fe200078e33ff */
[C---:B------:R-:W-:Y:S02]  /*3040*/  IMAD R12, R16.reuse, R207, R12 ;  /* 0x000000cf100c7224 */ /* 0x040fe400078e020c */
[----:B------:R-:W-:Y:S01]  /*3050*/  IMAD.WIDE.U32 R28, R16, R206, RZ ;  /* 0x000000ce101c7225 */ /* 0x000fe200078e00ff */
[----:B------:R-:W-:-:S03]  /*3060*/  SHF.R.S32.HI R14, RZ, 0x1f, R20 ;  /* 0x0000001fff0e7819 */ /* 0x000fc60000011414 */
[----:B------:R-:W-:Y:S01]  /*3070*/  IMAD R13, R27, R20, RZ ;  /* 0x000000141b0d7224 */ /* 0x000fe200078e02ff */
[----:B------:R-:W-:Y:S01]  /*3080*/  IADD3 R12, PT, PT, R29, R12, RZ ;  /* 0x0000000c1d0c7210 */ /* 0x000fe20007ffe0ff */
[----:B------:R-:W-:Y:S01]  /*3090*/  IMAD.WIDE.U32 R20, R26, R20, RZ ;  /* 0x000000141a147225 */ /* 0x000fe200078e00ff */
[----:B------:R-:W-:-:S03]  /*30a0*/  IADD3 R18, P1, P0, R28, R18, R196 ;  /* 0x000000121c127210 */ /* 0x000fc6000783e0c4 */
[----:B------:R-:W-:Y:S01]  /*30b0*/  IMAD R13, R14, R26, R13 ;  /* 0x0000001a0e0d7224 */ /* 0x000fe200078e020d */
[----:B------:R-:W-:Y:S01]  /*30c0*/  IADD3.X R12, PT, PT, R12, R17, RZ, P1, P0 ;  /* 0x000000110c0c7210 */ /* 0x000fe20000fe04ff */
[----:B----4-:R-:W2:Y:S01]  /*30d0*/  MUFU.RCP R19, R19 ;  /* 0x0000001300137308 */ /* 0x010ea20000001000 */
[----:B------:R-:W-:Y:S01]  /*30e0*/  IADD3 R14, P0, PT, R18, R20, RZ ;  /* 0x00000014120e7210 */ /* 0x000fe20007f1e0ff */
[----:B------:R-:W-:-:S05]  /*30f0*/  IMAD.IADD R13, R21, 0x1, R13 ;  /* 0x00000001150d7824 */ /* 0x000fca00078e020d */
[----:B------:R-:W-:Y:S02]  /*3100*/  IADD3.X R15, PT, PT, R12, R13, RZ, P0, !PT ;  /* 0x0000000d0c0f7210 */ /* 0x000fe400007fe4ff */
[----:B------:R-:W-:Y:S01]  /*3110*/  LOP3.LUT R233, R233, R232, RZ, 0x3c, !PT ;  /* 0x000000e8e9e97212 */ /* 0x000fe200078e3cff */
[----:B-1----:R-:W-:-:S07]  /*3120*/  IMAD.WIDE.U32 R14, R24, R206, R14 ;  /* 0x000000ce180e7225 */ /* 0x002fce00078e000e */
[----:B------:R-:W-:Y:S05]  /*3130*/  WARPSYNC.ALL ;  /* 0x0000000000007948 */ /* 0x000fea0003800000 */
[----:B------:R-:W-:Y:S01]  /*3140*/  IMAD.IADD R218, R15, 0x1, R218 ;  /* 0x000000010fda7824 */ /* 0x000fe200078e02da */
[----:B------:R-:W-:Y:S01]  /*3150*/  BAR.SYNC.DEFER_BLOCKING 0x0 ;  /* 0x0000000000007b1d */ /* 0x000fe20000010000 */
[----:B------:R-:W-:Y:S02]  /*3160*/  LEA R219, P0, R14, R22, 0x1 ;  /* 0x000000160edb7211 */ /* 0x000fe400078008ff */
[----:B------:R-:W-:-:S03]  /*3170*/  LOP3.LUT R232, R233, R232, RZ, 0x3c, !PT ;  /* 0x000000e8e9e87212 */ /* 0x000fc600078e3cff */
[----:B------:R-:W-:Y:S01]  /*3180*/  BSSY.RECONVERGENT B0, `(.L_x_5962) ;  /* 0x000001a000007945 */ /* 0x000fe20003800200 */
[----:B------:R-:W-:Y:S02]  /*3190*/  LEA.HI.X R218, R14, R23, R218, 0x1, P0 ;  /* 0x000000170eda7211 */ /* 0x000fe400000f0cda */
[C---:B------:R-:W-:Y:S02]  /*31a0*/  SHF.L.U64.HI R13, R206.reuse, 0x4, R207 ;  /* 0x00000004ce0d7819 */ /* 0x040fe400000102cf */
[----:B------:R-:W-:Y:S02]  /*31b0*/  SHF.L.U32 R12, R206, 0x4, RZ ;  /* 0x00000004ce0c7819 */ /* 0x000fe400000006ff */
[----:B------:R-:W-:Y:S01]  /*31c0*/  LOP3.LUT R233, R233, R232, RZ, 0x3c, !PT ;  /* 0x000000e8e9e97212 */ /* 0x000fe200078e3cff */
[----:B--2--5:R-:W-:Y:S01]  /*31d0*/  FMUL.FTZ R229, R229, R19 ;  /* 0x00000013e5e57220 */ /* 0x024fe20000410000 */
[----:B------:R-:W-:Y:S06]  /*31e0*/  @P5 BRA `(.L_x_5963) ;  /* 0x0000000000445947 */ /* 0x000fec0003800000 */
[-C--:B------:R-:W-:Y:S02]  /*31f0*/  ISETP.GE.AND P1, PT, R196, R228.reuse, PT ;  /* 0x000000e4c400720c */ /* 0x080fe40003f26270 */
[----:B------:R-:W-:-:S11]  /*3200*/  ISETP.GE.AND P0, PT, R209, R228, PT ;  /* 0x000000e4d100720c */ /* 0x000fd60003f06270 */
[----:B------:R-:W-:Y:S02]  /*3210*/  @!P1 IMAD.MOV.U32 R16, RZ, RZ, R219 ;  /* 0x000000ffff109224 */ /* 0x000fe400078e00db */
        /* <DEDUP_REMOVED lines=14> */
.L_x_5963:
[----:B------:R2:W-:Y:S04]  /*3300*/  STS.128 [R231+0xc000], RZ ;  /* 0x00c000ffe7007388 */ /* 0x0005e80000000c00 */
[----:B------:R2:W-:Y:S02]  /*3310*/  STS.128 [R231+0x10000], RZ ;  /* 0x010000ffe7007388 */ /* 0x0005e40000000c00 */
.L_x_5964:
[----:B------:R-:W-:Y:S05]  /*3320*/  BSYNC.RECONVERGENT B0 ;  /* 0x0000000000007941 */ /* 0x000fea0003800200 */
.L_x_5962:
[-C--:B------:R-:W-:Y:S01]  /*3330*/  ISETP.GE.AND P2, PT, R9, R4.reuse, PT ;  /* 0x000000040900720c */ /* 0x080fe20003f46270 */
[C---:B------:R-:W-:Y:S01]  /*3340*/  IMAD.SHL.U32 R131, R197.reuse, 0x40, RZ ;  /* 0x00000040c5837824 */ /* 0x040fe200078e00ff */
[-C--:B------:R-:W-:Y:S01]  /*3350*/  ISETP.GE.AND P3, PT, R8, R4.reuse, PT ;  /* 0x000000040800720c */ /* 0x080fe20003f66270 */
[----:B------:R-:W-:Y:S01]  /*3360*/  BSSY.RECONVERGENT B0, `(.L_x_5965) ;  /* 0x0000019000007945 */ /* 0x000fe20003800200 */
[----:B------:R-:W-:Y:S01]  /*3370*/  LEA R8, P1, R12, R219, 0x1 ;  /* 0x000000db0c087211 */ /* 0x000fe200078208ff */
[----:B------:R-:W-:Y:S01]  /*3380*/  IMAD.SHL.U32 R199, R197, 0x20, RZ ;  /* 0x00000020c5c77824 */ /* 0x000fe200078e00ff */
[----:B------:R-:W-:Y:S02]  /*3390*/  SHF.R.U32.HI R198, RZ, 0x1, R197 ;  /* 0x00000001ffc67819 */ /* 0x000fe400000116c5 */
[-C--:B------:R-:W-:Y:S02]  /*33a0*/  ISETP.GE.AND P0, PT, R7, R4.reuse, PT ;  /* 0x000000040700720c */ /* 0x080fe40003f06270 */
[----:B------:R-:W-:-:S02]  /*33b0*/  ISETP.GE.AND P5, PT, R11, R4, PT ;  /* 0x000000040b00720c */ /* 0x000fc40003fa6270 */
[----:B------:R-:W-:Y:S01]  /*33c0*/  ISETP.GE.AND P4, PT, R10, R4, PT ;  /* 0x000000040a00720c */ /* 0x000fe20003f86270 */
[----:B------:R3:W-:Y:S01]  /*33d0*/  @P2 STS.128 [R231+0xc800], RZ ;  /* 0x00c800ffe7002388 */ /* 0x0007e20000000c00 */
[----:B------:R-:W-:Y:S02]  /*33e0*/  LEA.HI.X R9, R12, R218, R13, 0x1, P1 ;  /* 0x000000da0c097211 */ /* 0x000fe400008f0c0d */
[----:B------:R-:W-:Y:S01]  /*33f0*/  LOP3.LUT R7, R131, 0x1c0, RZ, 0xc0, !PT ;  /* 0x000001c083077812 */ /* 0x000fe200078ec0ff */
[----:B------:R3:W-:Y:S01]  /*3400*/  @P2 STS.128 [R231+0x10800], RZ ;  /* 0x010800ffe7002388 */ /* 0x0007e20000000c00 */
[----:B------:R-:W-:Y:S01]  /*3410*/  LOP3.LUT R130, R198, 0x8, RZ, 0xc0, !PT ;  /* 0x00000008c6827812 */ /* 0x000fe200078ec0ff */
        /* <DEDUP_REMOVED lines=13> */
.L_x_5966:
[----:B------:R-:W-:Y:S05]  /*34f0*/  BSYNC.RECONVERGENT B0 ;  /* 0x0000000000007941 */ /* 0x000fea0003800200 */
.L_x_5965:
        /* <DEDUP_REMOVED lines=18> */
.L_x_5968:
[----:B------:R-:W-:Y:S05]  /*3620*/  BSYNC.RECONVERGENT B0 ;  /* 0x0000000000007941 */ /* 0x000fea0003800200 */
.L_x_5967:
        /* <DEDUP_REMOVED lines=26> */
.L_x_5970:
[----:B------:R-:W-:Y:S05]  /*37d0*/  BSYNC.RECONVERGENT B0 ;  /* 0x0000000000007941 */ /* 0x000fea0003800200 */
.L_x_5969:
        /* <DEDUP_REMOVED lines=9> */
[----:B------:R-:W-:Y:S01]  /*3870*/  IMAD.MOV.U32 R6, RZ, RZ, R8 ;  /* 0x000000ffff067224 */ /* 0x000fe200078e0008 */
[-C--:B------:R-:W-:Y:S01]  /*3880*/  ISETP.GE.AND P2, PT, R196, R228.reuse, PT ;  /* 0x000000e4c400720c */ /* 0x080fe20003f46270 */
[----:B------:R-:W-:Y:S01]  /*3890*/  IMAD.MOV.U32 R7, RZ, RZ, R9 ;  /* 0x000000ffff077224 */ /* 0x000fe200078e0009 */
[----:B------:R-:W-:Y:S01]  /*38a0*/  ISETP.GE.AND P1, PT, R209, R228, PT ;  /* 0x000000e4d100720c */ /* 0x000fe20003f26270 */
[----:B------:R-:W-:Y:S02]  /*38b0*/  IMAD R4, R207, 0x60, RZ ;  /* 0x00000060cf047824 */ /* 0x000fe400078e02ff */
        /* <DEDUP_REMOVED lines=13> */
.L_x_5972:
[----:B------:R-:W-:Y:S05]  /*3990*/  BSYNC.RECONVERGENT B0 ;  /* 0x0000000000007941 */ /* 0x000fea0003800200 */
.L_x_5971:
        /* <DEDUP_REMOVED lines=18> */
.L_x_5974:
[----:B------:R-:W-:Y:S05]  /*3ac0*/  BSYNC.RECONVERGENT B0 ;  /* 0x0000000000007941 */ /* 0x000fea0003800200 */
.L_x_5973:
[----:B------:R1:W-:Y:S01]  /*3ad0*/  @P3 STS.128 [R231+0xf000], RZ ;  /* 0x00f000ffe7003388 */ /* 0x0003e20000000c00 */
[----:B------:R-:W-:Y:S03]  /*3ae0*/  BSSY.RECONVERGENT B0, `(.L_x_5975) ;  /* 0x0000015000007945 */ /* 0x000fe60003800200 */
[----:B------:R1:W-:Y:S01]  /*3af0*/  @P3 STS.128 [R231+0x13000], RZ ;  /* 0x013000ffe7003388 */ /* 0x0003e20000000c00 */
[----:B------:R-:W-:Y:S05]  /*3b00*/  @P3 BRA `(.L_x_5976) ;  /* 0x0000000000483947 */ /* 0x000fea0003800000 */
[----:B------:R-:W-:Y:S01]  /*3b10*/  IMAD.MOV.U32 R6, RZ, RZ, R8 ;  /* 0x000000ffff067224 */ /* 0x000fe200078e0008 */
[-C--:B------:R-:W-:Y:S01]  /*3b20*/  ISETP.GE.AND P2, PT, R196, R228.reuse, PT ;  /* 0x000000e4c400720c */ /* 0x080fe20003f46270 */
[----:B------:R-:W-:Y:S01]  /*3b30*/  IMAD.MOV.U32 R7, RZ, RZ, R9 ;  /* 0x000000ffff077224 */ /* 0x000fe200078e0009 */
[----:B------:R-:W-:Y:S01]  /*3b40*/  ISETP.GE.AND P1, PT, R209, R228, PT ;  /* 0x000000e4d100720c */ /* 0x000fe20003f26270 */
[----:B-1----:R-:W-:Y:S02]  /*3b50*/  IMAD R4, R207, 0xa0, RZ ;  /* 0x000000a0cf047824 */ /* 0x002fe400078e02ff */
        /* <DEDUP_REMOVED lines=13> */
.L_x_5976:
[----:B------:R-:W-:Y:S05]  /*3c30*/  BSYNC.RECONVERGENT B0 ;  /* 0x0000000000007941 */ /* 0x000fea0003800200 */
.L_x_5975:
        /* <DEDUP_REMOVED lines=20> */
.L_x_5978:
[----:B------:R-:W-:Y:S05]  /*3d80*/  BSYNC.RECONVERGENT B0 ;  /* 0x0000000000007941 */ /* 0x000fea0003800200 */
.L_x_5977:
[----:B------:R-:W-:Y:S01]  /*3d90*/  LDSM.16.M88.4 R60, [R194] ;  /* 0x00000000c23c783b */ /* 0x000fe20000000200 */
[----:B------:R-:W-:Y:S01]  /*3da0*/  IMAD.MOV.U32 R128, RZ, RZ, 0x20 ;  /* 0x00000020ff807424 */ /* 0x000fe200078e00ff */
[C---:B------:R-:W-:Y:S01]  /*3db0*/  LOP3.LUT P0, R185, R197.reuse, 0x2, RZ, 0xc0, !PT ;  /* 0x00000002c5b97812 */ /* 0x040fe2000780c0ff */
[----:B------:R-:W-:Y:S01]  /*3dc0*/  IMAD.MOV.U32 R129, RZ, RZ, 0x40 ;  /* 0x00000040ff817424 */ /* 0x000fe200078e00ff */
[----:B------:R-:W5:Y:S01]  /*3dd0*/  LDSM.16.M88.4 R20, [R193+0x4800] ;  /* 0x00480000c114783b */ /* 0x000f620000000200 */
[----:B------:R-:W-:Y:S01]  /*3de0*/  SHF.R.U32.HI R187, RZ, 0x2, R197 ;  /* 0x00000002ffbb7819 */ /* 0x000fe200000116c5 */
[C---:B------:R-:W-:Y:S01]  /*3df0*/  IMAD.SHL.U32 R135, R197.reuse, 0x2, RZ ;  /* 0x00000002c5877824 */ /* 0x040fe200078e00ff */
[----:B------:R-:W-:Y:S01]  /*3e00*/  SEL R128, R128, 0xffffffe0, !P0 ;  /* 0xffffffe080807807 */ /* 0x000fe20004000000 */
[----:B------:R-:W2:Y:S01]  /*3e10*/  LDSM.16.M88.4 R28, [R193+0x4000] ;  /* 0x00400000c11c783b */ /* 0x000ea20000000200 */
[----:B------:R-:W-:Y:S01]  /*3e20*/  LOP3.LUT P0, R184, R197, 0x4, RZ, 0xc0, !PT ;  /* 0x00000004c5b87812 */ /* 0x000fe2000780c0ff */
[----:B------:R-:W-:Y:S01]  /*3e30*/  VIADD R183, R0, 0xffffffff ;  /* 0xffffffff00b77836 */ /* 0x000fe20000000000 */
[----:B------:R-:W-:Y:S01]  /*3e40*/  LOP3.LUT R187, R187, 0x7, RZ, 0xc0, !PT ;  /* 0x00000007bbbb7812 */ /* 0x000fe200078ec0ff */
[----:B-1----:R-:W1:Y:S01]  /*3e50*/  LDSM.16.M88.4 R12, [R193+0x5000] ;  /* 0x00500000c10c783b */ /* 0x002e620000000200 */
[----:B------:R-:W-:Y:S01]  /*3e60*/  IMAD.IADD R192, R194, 0x1, R128 ;  /* 0x00000001c2c07824 */ /* 0x000fe200078e0280 */
[----:B------:R-:W-:Y:S01]  /*3e70*/  SEL R129, R129, 0xffffffc0, !P0 ;  /* 0xffffffc081817807 */ /* 0x000fe20004000000 */
[----:B------:R-:W-:Y:S01]  /*3e80*/  IMAD.IADD R191, R128, 0x1, R193 ;  /* 0x0000000180bf7824 */ /* 0x000fe200078e02c1 */
[----:B------:R-:W3:Y:S01]  /*3e90*/  LDSM.16.M88.4 R92, [R193+0x5800] ;  /* 0x00580000c15c783b */ /* 0x000ee20000000200 */
[----:B------:R-:W-:Y:S01]  /*3ea0*/  LOP3.LUT R186, R198, 0x1f0, RZ, 0xc0, !PT ;  /* 0x000001f0c6ba7812 */ /* 0x000fe200078ec0ff */
[----:B------:R-:W-:Y:S01]  /*3eb0*/  BSSY.RECONVERGENT B1, `(.L_x_5979) ;  /* 0x00003b9000017945 */ /* 0x000fe20003800200 */
[----:B------:R-:W-:Y:S01]  /*3ec0*/  IMAD.IADD R190, R194, 0x1, R129 ;  /* 0x00000001c2be7824 */ /* 0x000fe200078e0281 */
[----:B------:R-:W3:Y:S01]  /*3ed0*/  LDSM.16.M88.4 R84, [R193+0x6000] ;  /* 0x00600000c154783b */ /* 0x000ee20000000200 */
[----:B------:R-:W-:Y:S01]  /*3ee0*/  IMAD.IADD R181, R129, 0x1, R193 ;  /* 0x0000000181b57824 */ /* 0x000fe200078e02c1 */
[----:B------:R-:W-:Y:S01]  /*3ef0*/  LOP3.LUT R135, R135, 0x6, RZ, 0xc0, !PT ;  /* 0x0000000687877812 */ /* 0x000fe200078ec0ff */
[C---:B------:R-:W-:Y:S01]  /*3f00*/  IMAD.IADD R189, R128.reuse, 0x1, R190 ;  /* 0x0000000180bd7824 */ /* 0x040fe200078e02be */
[----:B------:R-:W-:Y:S01]  /*3f10*/  LDSM.16.M88.4 R4, [R192] ;  /* 0x00000000c004783b */ /* 0x000fe20000000200 */
[----:B------:R-:W-:Y:S01]  /*3f20*/  IMAD.IADD R180, R128, 0x1, R181 ;  /* 0x0000000180b47824 */ /* 0x000fe200078e02b5 */
[----:B------:R-:W-:-:S02]  /*3f30*/  IADD3 R137, PT, PT, R134, -R188, -R137 ;  /* 0x800000bc86897210 */ /* 0x000fc40007ffe889 */
[----:B------:R-:W3:Y:S01]  /*3f40*/  LDSM.16.M88.4 R44, [R191+0x4800] ;  /* 0x00480000bf2c783b */ /* 0x000ee20000000200 */
[----:B------:R-:W-:-:S03]  /*3f50*/  IADD3 R136, PT, PT, R136, R134, -R188 ;  /* 0x0000008688887210 */ /* 0x000fc60007ffe8bc */
[----:B------:R-:W3:Y:S04]  /*3f60*/  LDSM.16.M88.4 R48, [R191+0x4000] ;  /* 0x00400000bf30783b */ /* 0x000ee80000000200 */
[----:B------:R-:W3:Y:S04]  /*3f70*/  LDSM.16.M88.4 R40, [R191+0x5000] ;  /* 0x00500000bf28783b */ /* 0x000ee80000000200 */
[----:B------:R-:W3:Y:S04]  /*3f80*/  LDSM.16.M88.4 R36, [R191+0x5800] ;  /* 0x00580000bf24783b */ /* 0x000ee80000000200 */
[----:B----4-:R-:W4:Y:S01]  /*3f90*/  LDSM.16.M88.4 R8, [R191+0x6000] ;  /* 0x00600000bf08783b */ /* 0x010f220000000200 */
[C---:B-----5:R-:W-:Y:S03]  /*3fa0*/  HMMA.16816.F32.BF16 R24, R60.reuse, R20, RZ ;  /* 0x000000143c18723c */ /* 0x060fe600000418ff */
[----:B------:R-:W5:Y:S04]  /*3fb0*/  LDSM.16.M88.4 R76, [R193+0x6800] ;  /* 0x00680000c14c783b */ /* 0x000f680000000200 */
[----:B------:R-:W5:Y:S01]  /*3fc0*/  LDSM.16.M88.4 R68, [R193+0x7000] ;  /* 0x00700000c144783b */ /* 0x000f620000000200 */
[C---:B------:R-:W-:Y:S03]  /*3fd0*/  HMMA.16816.F32.BF16 R20, R60.reuse, R22, RZ ;  /* 0x000000163c14723c */ /* 0x040fe600000418ff */
[----:B------:R-:W5:Y:S04]  /*3fe0*/  LDSM.16.M88.4 R52, [R193+0x7800] ;  /* 0x00780000c134783b */ /* 0x000f680000000200 */
[----:B------:R-:W-:Y:S01]  /*3ff0*/  LDSM.16.M88.4 R108, [R181+0x4000] ;  /* 0x00400000b56c783b */ /* 0x000fe20000000200 */
[C---:B--2---:R-:W-:Y:S03]  /*4000*/  HMMA.16816.F32.BF16 R32, R60.reuse, R28, RZ ;  /* 0x0000001c3c20723c */ /* 0x044fe600000418ff */
[----:B------:R-:W-:Y:S04]  /*4010*/  LDSM.16.M88.4 R104, [R181+0x5000] ;  /* 0x00500000b568783b */ /* 0x000fe80000000200 */
[----:B------:R-:W-:Y:S01]  /*4020*/  LDSM.16.M88.4 R100, [R181+0x6000] ;  /* 0x00600000b564783b */ /* 0x000fe20000000200 */
[C---:B-1----:R-:W-:Y:S03]  /*4030*/  HMMA.16816.F32.BF16 R16, R60.reuse, R12, RZ ;  /* 0x0000000c3c10723c */ /* 0x042fe600000418ff */
        /* <DEDUP_REMOVED lines=11> */
[----:B------:R-:W-:Y:S08]  /*40f0*/  HMMA.16816.F32.BF16 R84, R60, R86, RZ ;  /* 0x000000563c54723c */ /* 0x000ff000000418ff */
[C---:B------:R-:W-:Y:S08]  /*4100*/  HMMA.16816.F32.BF16 R24, R4.reuse, R44, R24 ;  /* 0x0000002c0418723c */ /* 0x040ff00000041818 */
[C---:B------:R-:W-:Y:S01]  /*4110*/  HMMA.16816.F32.BF16 R20, R4.reuse, R46, R20 ;  /* 0x0000002e0414723c */ /* 0x040fe20000041814 */
[----:B------:R-:W1:Y:S07]  /*4120*/  LDSM.16.M88.4 R44, [R191+0x6800] ;  /* 0x00680000bf2c783b */ /* 0x000e6e0000000200 */
[C---:B------:R-:W-:Y:S08]  /*4130*/  HMMA.16816.F32.BF16 R32, R4.reuse, R48, R32 ;  /* 0x000000300420723c */ /* 0x040ff00000041820 */
[C---:B------:R-:W-:Y:S01]  /*4140*/  HMMA.16816.F32.BF16 R28, R4.reuse, R50, R28 ;  /* 0x00000032041c723c */ /* 0x040fe2000004181c */
[----:B------:R-:W2:Y:S07]  /*4150*/  LDSM.16.M88.4 R48, [R191+0x7000] ;  /* 0x00700000bf30783b */ /* 0x000eae0000000200 */
[C---:B------:R-:W-:Y:S08]  /*4160*/  HMMA.16816.F32.BF16 R16, R4.reuse, R40, R16 ;  /* 0x000000280410723c */ /* 0x040ff00000041810 */
[C---:B------:R-:W-:Y:S01]  /*4170*/  HMMA.16816.F32.BF16 R12, R4.reuse, R42, R12 ;  /* 0x0000002a040c723c */ /* 0x040fe2000004180c */
[----:B------:R-:W3:Y:S07]  /*4180*/  LDSM.16.M88.4 R40, [R191+0x7800] ;  /* 0x00780000bf28783b */ /* 0x000eee0000000200 */
[C---:B------:R-:W-:Y:S08]  /*4190*/  HMMA.16816.F32.BF16 R96, R4.reuse, R36, R96 ;  /* 0x000000240460723c */ /* 0x040ff00000041860 */
[C---:B------:R-:W-:Y:S01]  /*41a0*/  HMMA.16816.F32.BF16 R92, R4.reuse, R38, R92 ;  /* 0x00000026045c723c */ /* 0x040fe2000004185c */
[----:B------:R-:W-:Y:S07]  /*41b0*/  LDSM.16.M88.4 R36, [R190] ;  /* 0x00000000be24783b */ /* 0x000fee0000000200 */
[C---:B----4-:R-:W-:Y:S08]  /*41c0*/  HMMA.16816.F32.BF16 R88, R4.reuse, R8, R88 ;  /* 0x000000080458723c */ /* 0x050ff00000041858 */
[----:B------:R-:W-:Y:S01]  /*41d0*/  HMMA.16816.F32.BF16 R84, R4, R10, R84 ;  /* 0x0000000a0454723c */ /* 0x000fe20000041854 */
[----:B------:R-:W4:Y:S07]  /*41e0*/  LDSM.16.M88.4 R8, [R181+0x4800] ;  /* 0x00480000b508783b */ /* 0x000f2e0000000200 */
[C---:B-----5:R-:W-:Y:S08]  /*41f0*/  HMMA.16816.F32.BF16 R80, R60.reuse, R76, RZ ;  /* 0x0000004c3c50723c */ /* 0x060ff000000418ff */
[C---:B------:R-:W-:Y:S08]  /*4200*/  HMMA.16816.F32.BF16 R76, R60.reuse, R78, RZ ;  /* 0x0000004e3c4c723c */ /* 0x040ff000000418ff */
[C---:B------:R-:W-:Y:S08]  /*4210*/  HMMA.16816.F32.BF16 R72, R60.reuse, R68, RZ ;  /* 0x000000443c48723c */ /* 0x040ff000000418ff */
[C---:B------:R-:W-:Y:S08]  /*4220*/  HMMA.16816.F32.BF16 R68, R60.reuse, R70, RZ ;  /* 0x000000463c44723c */ /* 0x040ff000000418ff */
[C---:B------:R-:W-:Y:S08]  /*4230*/  HMMA.16816.F32.BF16 R64, R60.reuse, R52, RZ ;  /* 0x000000343c40723c */ /* 0x040ff000000418ff */
[----:B------:R-:W-:Y:S01]  /*4240*/  HMMA.16816.F32.BF16 R60, R60, R54, RZ ;  /* 0x000000363c3c723c */ /* 0x000fe200000418ff */
        /* <DEDUP_REMOVED lines=9> */
[----:B------:R-:W-:Y:S04]  /*42e0*/  LDSM.16.M88.4 R40, [R189] ;  /* 0x00000000bd28783b */ /* 0x000fe80000000200 */
[----:B------:R-:W3:Y:S03]  /*42f0*/  LDSM.16.M88.4 R4, [R180+0x4000] ;  /* 0x00400000b404783b */ /* 0x000ee60000000200 */
        /* <DEDUP_REMOVED lines=23> */
[----:B------:R-:W-:Y:S04]  /*4470*/  LDSM.16.M88.4 R36, [R193+0x9800] ;  /* 0x00980000c124783b */ /* 0x000fe80000000200 */
[----:B------:R-:W-:Y:S03]  /*4480*/  LDSM.16.M88.4 R48, [R193+0x9000] ;  /* 0x00900000c130783b */ /* 0x000fe60000000200 */
        /* <DEDUP_REMOVED lines=23> */
[----:B------:R-:W4:Y:S04]  /*4600*/  LDSM.16.M88.4 R40, [R193+0xb000] ;  /* 0x00b00000c128783b */ /* 0x000f280000000200 */
[----:B------:R-:W-:Y:S03]  /*4610*/  LDSM.16.M88.4 R100, [R191+0x8800] ;  /* 0x00880000bf64783b */ /* 0x000fe60000000200 */
        /* <DEDUP_REMOVED lines=36> */
[----:B------:R-:W-:Y:S07]  /*4860*/  LDSM.16.M88.4 R40, [R180+0xa000] ;  /* 0x00a00000b428783b */ /* 0x000fee0000000200 */
[C---:B---3--:R-:W-:Y:S08]  /*4870*/  HMMA.16816.F32.BF16 R32, R120.reuse, R4, R32 ;  /* 0x000000047820723c */ /* 0x048ff00000041820 */
[----:B------:R-:W-:Y:S01]  /*4880*/  HMMA.16816.F32.BF16 R28, R120, R6, R28 ;  /* 0x00000006781c723c */ /* 0x000fe2000004181c */
[----:B------:R-:W1:Y:S07]  /*4890*/  LDSM.16.M88.4 R4, [R189+0x2000] ;  /* 0x00200000bd04783b */ /* 0x000e6e0000000200 */
[C---:B------:R-:W-:Y:S08]  /*48a0*/  HMMA.16816.F32.BF16 R88, R36.reuse, R52, R88 ;  /* 0x000000342458723c */ /* 0x040ff00000041858 */
[C---:B------:R-:W-:Y:S08]  /*48b0*/  HMMA.16816.F32.BF16 R72, R36.reuse, R44, R72 ;  /* 0x0000002c2448723c */ /* 0x040ff00000041848 */
[----:B------:R-:W-:Y:S01]  /*48c0*/  HMMA.16816.F32.BF16 R68, R36, R46, R68 ;  /* 0x0000002e2444723c */ /* 0x000fe20000041844 */
[----:B------:R-:W-:Y:S07]  /*48d0*/  LDSM.16.M88.4 R44, [R180+0x9800] ;  /* 0x00980000b42c783b */ /* 0x000fee0000000200 */
[C---:B--2---:R-:W-:Y:S08]  /*48e0*/  HMMA.16816.F32.BF16 R24, R120.reuse, R8, R24 ;  /* 0x000000087818723c */ /* 0x044ff00000041818 */
[----:B------:R-:W-:Y:S01]  /*48f0*/  HMMA.16816.F32.BF16 R20, R120, R10, R20 ;  /* 0x0000000a7814723c */ /* 0x000fe20000041814 */
[----:B------:R-:W2:Y:S07]  /*4900*/  LDSM.16.M88.4 R8, [R180+0xb000] ;  /* 0x00b00000b408783b */ /* 0x000eae0000000200 */
[----:B------:R-:W-:Y:S01]  /*4910*/  HMMA.16816.F32.BF16 R84, R36, R54, R84 ;  /* 0x000000362454723c */ /* 0x000fe20000041854 */
[----:B------:R-:W3:Y:S07]  /*4920*/  LDSM.16.M88.4 R52, [R180+0x8800] ;  /* 0x00880000b434783b */ /* 0x000eee0000000200 */
[C---:B------:R-:W-:Y:S08]  /*4930*/  HMMA.16816.F32.BF16 R88, R120.reuse, R112, R88 ;  /* 0x000000707858723c */ /* 0x040ff00000041858 */
[C---:B----4-:R-:W-:Y:S08]  /*4940*/  HMMA.16816.F32.BF16 R72, R120.reuse, R104, R72 ;  /* 0x000000687848723c */ /* 0x050ff00000041848 */
[----:B------:R-:W-:Y:S08]  /*4950*/  HMMA.16816.F32.BF16 R68, R120, R106, R68 ;  /* 0x0000006a7844723c */ /* 0x000ff00000041844 */
[C---:B------:R-:W-:Y:S08]  /*4960*/  HMMA.16816.F32.BF16 R16, R36.reuse, R56, R16 ;  /* 0x000000382410723c */ /* 0x040ff00000041810 */
[C---:B------:R-:W-:Y:S01]  /*4970*/  HMMA.16816.F32.BF16 R12, R36.reuse, R58, R12 ;  /* 0x0000003a240c723c */ /* 0x040fe2000004180c */
[----:B------:R-:W4:Y:S07]  /*4980*/  LDSM.16.M88.4 R56, [R180+0x8000] ;  /* 0x00800000b438783b */ /* 0x000f2e0000000200 */
[C---:B------:R-:W-:Y:S08]  /*4990*/  HMMA.16816.F32.BF16 R80, R36.reuse, R48, R80 ;  /* 0x000000302450723c */ /* 0x040ff00000041850 */
[----:B------:R-:W-:Y:S01]  /*49a0*/  HMMA.16816.F32.BF16 R76, R36, R50, R76 ;  /* 0x00000032244c723c */ /* 0x000fe2000004184c */
[----:B------:R-:W4:Y:S04]  /*49b0*/  LDSM.16.M88.4 R48, [R180+0x9000] ;  /* 0x00900000b430783b */ /* 0x000f280000000200 */
[----:B------:R-:W4:Y:S03]  /*49c0*/  LDSM.16.M88.4 R36, [R180+0xa800] ;  /* 0x00a80000b424783b */ /* 0x000f260000000200 */
[----:B-----5:R-:W-:Y:S01]  /*49d0*/  HMMA.16816.F32.BF16 R104, R120, R100, R64 ;  /* 0x000000647868723c */ /* 0x020fe20000041840 */
[----:B------:R-:W5:Y:S01]  /*49e0*/  LDSM.16.M88.4 R64, [R180+0xb800] ;  /* 0x00b80000b440783b */ /* 0x000f620000000200 */
[----:B------:R-:W-:-:S06]  /*49f0*/  DEPBAR.LE SB0, 0x0 ;  /* 0x000080000000791a */ /* 0x000fcc0000000000 */
[----:B-1----:R-:W-:Y:S01]  /*4a00*/  HMMA.16816.F32.BF16 R88, R4, R40, R88 ;  /* 0x000000280458723c */ /* 0x002fe20000041858 */
[----:B------:R-:W-:-:S07]  /*4a10*/  IMAD.SHL.U32 R40, R183, 0x80, RZ ;  /* 0x00000080b7287824 */ /* 0x000fce00078e00ff */
        /* <DEDUP_REMOVED lines=8> */
[----:B------:R-:W-:-:S05]  /*4aa0*/  LOP3.LUT R102, R40, R135, RZ, 0xfc, !PT ;  /* 0x0000008728667212 */ /* 0x000fca00078efcff */
[----:B------:R-:W-:Y:S02]  /*4ab0*/  IMAD.IADD R41, R102, 0x1, R188 ;  /* 0x0000000166297824 */ /* 0x000fe400078e02bc */
[----:B--2---:R-:W-:Y:S01]  /*4ac0*/  HMMA.16816.F32.BF16 R72, R4, R8, R72 ;  /* 0x000000080448723c */ /* 0x004fe20000041848 */
[----:B------:R-:W-:-:S05]  /*4ad0*/  LOP3.LUT R8, R187, R186, RZ, 0xfc, !PT ;  /* 0x000000babb087212 */ /* 0x000fca00078efcff */
[--C-:B------:R-:W-:Y:S02]  /*4ae0*/  IMAD R210, R223, 0x40, R8.reuse ;  /* 0x00000040dfd27824 */ /* 0x100fe400078e0208 */
[C---:B---3--:R-:W-:Y:S01]  /*4af0*/  HMMA.16816.F32.BF16 R24, R4.reuse, R52, R24 ;  /* 0x000000340418723c */ /* 0x048fe20000041818 */
[----:B------:R-:W-:Y:S02]  /*4b00*/  IMAD.IADD R8, R132, 0x1, R8 ;  /* 0x0000000184087824 */ /* 0x000fe400078e0208 */
[----:B------:R-:W-:Y:S02]  /*4b10*/  IMAD.IADD R213, R210, 0x1, R137 ;  /* 0x00000001d2d57824 */ /* 0x000fe400078e0289 */
[C---:B------:R-:W-:Y:S01]  /*4b20*/  VIADD R146, R8.reuse, 0x8 ;  /* 0x0000000808927836 */ /* 0x040fe20000000000 */
[--C-:B------:R-:W-:Y:S01]  /*4b30*/  IADD3 R114, PT, PT, R8, -0x11, -R41.reuse ;  /* 0xffffffef08727810 */ /* 0x100fe20007ffe829 */
[----:B------:R-:W-:Y:S01]  /*4b40*/  IMAD.IADD R210, R210, 0x1, R136 ;  /* 0x00000001d2d27824 */ /* 0x000fe200078e0288 */
[C-C-:B------:R-:W-:Y:S01]  /*4b50*/  IADD3 R115, PT, PT, R8.reuse, -0x10, -R41.reuse ;  /* 0xfffffff008737810 */ /* 0x140fe20007ffe829 */
[----:B----4-:R-:W-:Y:S01]  /*4b60*/  HMMA.16816.F32.BF16 R32, R4, R56, R32 ;  /* 0x000000380420723c */ /* 0x010fe20000041820 */
[--C-:B------:R-:W-:Y:S01]  /*4b70*/  IADD3 R113, PT, PT, R8, -0x18, -R41.reuse ;  /* 0xffffffe808717810 */ /* 0x100fe20007ffe829 */
[--C-:B------:R-:W-:Y:S01]  /*4b80*/  IMAD.IADD R103, R146, 0x1, -R41.reuse ;  /* 0x0000000192677824 */ /* 0x100fe200078e0a29 */
[----:B------:R-:W-:Y:S01]  /*4b90*/  IADD3 R109, PT, PT, R8, -0x20, -R41 ;  /* 0xffffffe0086d7810 */ /* 0x000fe20007ffe829 */
[----:B------:R-:W-:Y:S01]  /*4ba0*/  VIADD R211, R213, 0x8 ;  /* 0x00000008d5d37836 */ /* 0x000fe20000000000 */
[----:B------:R-:W-:-:S02]  /*4bb0*/  IABS R114, R114 ;  /* 0x0000007200727213 */ /* 0x000fc40000000000 */
[----:B------:R-:W-:Y:S01]  /*4bc0*/  IABS R115, R115 ;  /* 0x0000007300737213 */ /* 0x000fe20000000000 */
[C---:B------:R-:W-:Y:S01]  /*4bd0*/  HMMA.16816.F32.BF16 R28, R4.reuse, R58, R28 ;  /* 0x0000003a041c723c */ /* 0x040fe2000004181c */
[----:B------:R-:W-:Y:S02]  /*4be0*/  IABS R113, R113 ;  /* 0x0000007100717213 */ /* 0x000fe40000000000 */
[----:B------:R-:W-:Y:S02]  /*4bf0*/  IABS R109, R109 ;  /* 0x0000006d006d7213 */ /* 0x000fe40000000000 */
[C-C-:B------:R-:W-:Y:S02]  /*4c00*/  IADD3 R118, PT, PT, R8.reuse, -0x71, -R41.reuse ;  /* 0xffffff8f08767810 */ /* 0x140fe40007ffe829 */
[C-C-:B------:R-:W-:Y:S01]  /*4c10*/  IADD3 R141, PT, PT, R8.reuse, -0x29, -R41.reuse ;  /* 0xffffffd7088d7810 */ /* 0x140fe20007ffe829 */
[----:B------:R-:W-:Y:S01]  /*4c20*/  HMMA.16816.F32.BF16 R20, R4, R54, R20 ;  /* 0x000000360414723c */ /* 0x000fe20000041814 */
[----:B------:R-:W-:-:S02]  /*4c30*/  IADD3 R110, PT, PT, R8, -0x19, -R41 ;  /* 0xffffffe7086e7810 */ /* 0x000fc40007ffe829 */
[C-C-:B------:R-:W-:Y:S02]  /*4c40*/  IADD3 R111, PT, PT, R8.reuse, -0x31, -R41.reuse ;  /* 0xffffffcf086f7810 */ /* 0x140fe40007ffe829 */
[----:B------:R-:W-:Y:S02]  /*4c50*/  IABS R141, R141 ;  /* 0x0000008d008d7213 */ /* 0x000fe40000000000 */
[C-C-:B------:R-:W-:Y:S01]  /*4c60*/  IADD3 R143, PT, PT, R8.reuse, -0x28, -R41.reuse ;  /* 0xffffffd8088f7810 */ /* 0x140fe20007ffe829 */
[----:B------:R-:W-:Y:S01]  /*4c70*/  HMMA.16816.F32.BF16 R16, R4, R48, R16 ;  /* 0x000000300410723c */ /* 0x000fe20000041810 */
[----:B------:R-:W-:Y:S02]  /*4c80*/  IABS R110, R110 ;  /* 0x0000006e006e7213 */ /* 0x000fe40000000000 */
[----:B------:R-:W-:Y:S02]  /*4c90*/  IABS R111, R111 ;  /* 0x0000006f006f7213 */ /* 0x000fe40000000000 */
[----:B------:R-:W-:-:S02]  /*4ca0*/  IADD3 R145, PT, PT, R8, -0x1, -R41 ;  /* 0xffffffff08917810 */ /* 0x000fc40007ffe829 */
[C-C-:B------:R-:W-:Y:S01]  /*4cb0*/  IADD3 R112, PT, PT, R8.reuse, -0x30, -R41.reuse ;  /* 0xffffffd008707810 */ /* 0x140fe20007ffe829 */
[C---:B------:R-:W-:Y:S01]  /*4cc0*/  HMMA.16816.F32.BF16 R12, R4.reuse, R50, R12 ;  /* 0x00000032040c723c */ /* 0x040fe2000004180c */
[C-C-:B------:R-:W-:Y:S02]  /*4cd0*/  IADD3 R119, PT, PT, R8.reuse, -0x70, -R41.reuse ;  /* 0xffffff9008777810 */ /* 0x140fe40007ffe829 */
[C-C-:B------:R-:W-:Y:S02]  /*4ce0*/  IADD3 R117, PT, PT, R8.reuse, -0x78, -R41.reuse ;  /* 0xffffff8808757810 */ /* 0x140fe40007ffe829 */
[----:B------:R-:W-:Y:S02]  /*4cf0*/  IADD3 R108, PT, PT, R8, -0x79, -R41 ;  /* 0xffffff87086c7810 */ /* 0x000fe40007ffe829 */
[----:B------:R-:W-:Y:S01]  /*4d00*/  IABS R143, R143 ;  /* 0x0000008f008f7213 */ /* 0x000fe20000000000 */
[----:B------:R-:W-:Y:S01]  /*4d10*/  HMMA.16816.F32.BF16 R96, R4, R44, R96 ;  /* 0x0000002c0460723c */ /* 0x000fe20000041860 */
[----:B------:R-:W-:-:S02]  /*4d20*/  I2FP.F32.S32 R157, R111 ;  /* 0x0000006f009d7245 */ /* 0x000fc40000201400 */
[C-C-:B------:R-:W-:Y:S02]  /*4d30*/  IADD3 R116, PT, PT, R8.reuse, -0x9, -R41.reuse ;  /* 0xfffffff708747810 */ /* 0x140fe40007ffe829 */
[C-C-:B------:R-:W-:Y:S02]  /*4d40*/  IADD3 R144, PT, PT, R8.reuse, -0x21, -R41.reuse ;  /* 0xffffffdf08907810 */ /* 0x140fe40007ffe829 */
[C-C-:B------:R-:W-:Y:S01]  /*4d50*/  IADD3 R142, PT, PT, R8.reuse, -0x38, -R41.reuse ;  /* 0xffffffc8088e7810 */ /* 0x140fe20007ffe829 */
[----:B------:R-:W-:Y:S01]  /*4d60*/  HMMA.16816.F32.BF16 R92, R4, R46, R92 ;  /* 0x0000002e045c723c */ /* 0x000fe2000004185c */
[C-C-:B------:R-:W-:Y:S02]  /*4d70*/  IADD3 R139, PT, PT, R8.reuse, -0x40, -R41.reuse ;  /* 0xffffffc0088b7810 */ /* 0x140fe40007ffe829 */
[C-C-:B------:R-:W-:Y:S02]  /*4d80*/  IADD3 R138, PT, PT, R8.reuse, -0x41, -R41.reuse ;  /* 0xffffffbf088a7810 */ /* 0x140fe40007ffe829 */
[----:B------:R-:W-:-:S02]  /*4d90*/  IADD3 R137, PT, PT, R8, -0x48, -R41 ;  /* 0xffffffb808897810 */ /* 0x000fc40007ffe829 */
[C-C-:B------:R-:W-:Y:S01]  /*4da0*/  IADD3 R136, PT, PT, R8.reuse, -0x49, -R41.reuse ;  /* 0xffffffb708887810 */ /* 0x140fe20007ffe829 */
[C---:B------:R-:W-:Y:S01]  /*4db0*/  HMMA.16816.F32.BF16 R84, R4.reuse, R42, R84 ;  /* 0x0000002a0454723c */ /* 0x040fe20000041854 */
[C-C-:B------:R-:W-:Y:S02]  /*4dc0*/  IADD3 R127, PT, PT, R8.reuse, -0x50, -R41.reuse ;  /* 0xffffffb0087f7810 */ /* 0x140fe40007ffe829 */
[C---:B------:R-:W-:Y:S01]  /*4dd0*/  IADD3 R126, PT, PT, R8.reuse, -0x51, -R41 ;  /* 0xffffffaf087e7810 */ /* 0x040fe20007ffe829 */
[----:B------:R-:W-:Y:S01]  /*4de0*/  FFMA.FTZ R157, -R229, R157, R97 ;  /* 0x0000009de59d7223 */ /* 0x000fe20000010161 */
[C-C-:B------:R-:W-:Y:S02]  /*4df0*/  IADD3 R125, PT, PT, R8.reuse, -0x58, -R41.reuse ;  /* 0xffffffa8087d7810 */ /* 0x140fe40007ffe829 */
[C-C-:B------:R-:W-:Y:S01]  /*4e00*/  IADD3 R124, PT, PT, R8.reuse, -0x59, -R41.reuse ;  /* 0xffffffa7087c7810 */ /* 0x140fe20007ffe829 */
[----:B------:R-:W-:Y:S01]  /*4e10*/  HMMA.16816.F32.BF16 R80, R4, R36, R80 ;  /* 0x000000240450723c */ /* 0x000fe20000041850 */
[----:B------:R-:W-:-:S02]  /*4e20*/  IADD3 R123, PT, PT, R8, -0x60, -R41 ;  /* 0xffffffa0087b7810 */ /* 0x000fc40007ffe829 */
[C-C-:B------:R-:W-:Y:S02]  /*4e30*/  IADD3 R122, PT, PT, R8.reuse, -0x61, -R41.reuse ;  /* 0xffffff9f087a7810 */ /* 0x140fe40007ffe829 */
[C-C-:B------:R-:W-:Y:S02]  /*4e40*/  IADD3 R121, PT, PT, R8.reuse, -0x68, -R41.reuse ;  /* 0xffffff9808797810 */ /* 0x140fe40007ffe829 */
[----:B------:R-:W-:Y:S01]  /*4e50*/  IADD3 R120, PT, PT, R8, -0x69, -R41 ;  /* 0xffffff9708787810 */ /* 0x000fe20007ffe829 */
[----:B------:R-:W-:Y:S01]  /*4e60*/  HMMA.16816.F32.BF16 R76, R4, R38, R76 ;  /* 0x00000026044c723c */ /* 0x000fe2000004184c */
[----:B------:R-:W-:Y:S02]  /*4e70*/  IABS R145, R145 ;  /* 0x0000009100917213 */ /* 0x000fe40000000000 */
[----:B------:R-:W-:Y:S02]  /*4e80*/  IABS R112, R112 ;  /* 0x0000007000707213 */ /* 0x000fe40000000000 */
[----:B------:R-:W-:-:S02]  /*4e90*/  I2FP.F32.S32 R143, R143 ;  /* 0x0000008f008f7245 */ /* 0x000fc40000201400 */
[----:B------:R-:W-:Y:S01]  /*4ea0*/  IABS R119, R119 ;  /* 0x0000007700777213 */ /* 0x000fe20000000000 */
[C---:B------:R-:W-:Y:S01]  /*4eb0*/  HMMA.16816.F32.BF16 R68, R4.reuse, R10, R68 ;  /* 0x0000000a0444723c */ /* 0x040fe20000041844 */
[----:B------:R-:W-:Y:S02]  /*4ec0*/  IABS R116, R116 ;  /* 0x0000007400747213 */ /* 0x000fe40000000000 */
[----:B------:R-:W-:Y:S02]  /*4ed0*/  I2FP.F32.S32 R145, R145 ;  /* 0x0000009100917245 */ /* 0x000fe40000201400 */
[----:B------:R-:W-:Y:S02]  /*4ee0*/  IABS R144, R144 ;  /* 0x0000009000907213 */ /* 0x000fe40000000000 */
[----:B------:R-:W-:Y:S01]  /*4ef0*/  I2FP.F32.S32 R155, R112 ;  /* 0x00000070009b7245 */ /* 0x000fe20000201400 */
[C---:B-----5:R-:W-:Y:S01]  /*4f00*/  HMMA.16816.F32.BF16 R104, R4.reuse, R64, R104 ;  /* 0x000000400468723c */ /* 0x060fe20000041868 */
[----:B------:R-:W-:Y:S01]  /*4f10*/  IMAD.IADD R65, R8, 0x1, -R41 ;  /* 0x0000000108417824 */ /* 0x000fe200078e0a29 */
[----:B------:R-:W-:Y:S01]  /*4f20*/  IABS R142, R142 ;  /* 0x0000008e008e7213 */ /* 0x000fe20000000000 */
[C---:B------:R-:W-:Y:S01]  /*4f30*/  FFMA.FTZ R112, -R229.reuse, R143, R12 ;  /* 0x0000008fe5707223 */ /* 0x040fe2000001010c */
[----:B------:R-:W-:Y:S01]  /*4f40*/  IABS R139, R139 ;  /* 0x0000008b008b7213 */ /* 0x000fe20000000000 */
[C---:B------:R-:W-:Y:S01]  /*4f50*/  VIADD R12, R102.reuse, 0x20 ;  /* 0x00000020660c7836 */ /* 0x040fe20000000000 */
[----:B------:R-:W-:Y:S01]  /*4f60*/  IABS R138, R138 ;  /* 0x0000008a008a7213 */ /* 0x000fe20000000000 */
[C---:B------:R-:W-:Y:S01]  /*4f70*/  FFMA.FTZ R155, -R229.reuse, R155, R96 ;  /* 0x0000009be59b7223 */ /* 0x040fe20000010160 */
[----:B------:R-:W-:Y:S01]  /*4f80*/  HMMA.16816.F32.BF16 R60, R4, R66, R60 ;  /* 0x00000042043c723c */ /* 0x000fe2000004183c */
[----:B------:R-:W-:Y:S01]  /*4f90*/  I2FP.F32.S32 R4, R114 ;  /* 0x0000007200047245 */ /* 0x000fe20000201400 */
[C---:B------:R-:W-:Y:S01]  /*4fa0*/  VIADD R6, R102.reuse, 0x8 ;  /* 0x0000000866067836 */ /* 0x040fe20000000000 */
[----:B------:R-:W-:Y:S01]  /*4fb0*/  I2FP.F32.S32 R5, R115 ;  /* 0x0000007300057245 */ /* 0x000fe20000201400 */
[C---:B------:R-:W-:Y:S01]  /*4fc0*/  FFMA.FTZ R7, -R229.reuse, R145, R33 ;  /* 0x00000091e5077223 */ /* 0x040fe20000010121 */
[----:B------:R-:W-:Y:S01]  /*4fd0*/  I2FP.F32.S32 R115, R113 ;  /* 0x0000007100737245 */ /* 0x000fe20000201400 */
[C---:B------:R-:W-:Y:S01]  /*4fe0*/  VIADD R96, R102.reuse, 0x29 ;  /* 0x0000002966607836 */ /* 0x040fe20000000000 */
[----:B------:R-:W-:Y:S01]  /*4ff0*/  I2FP.F32.S32 R113, R109 ;  /* 0x0000006d00717245 */ /* 0x000fe20000201400 */
[----:B------:R-:W-:Y:S01]  /*5000*/  FFMA.FTZ R109, -R229, R4, R25 ;  /* 0x00000004e56d7223 */ /* 0x000fe20000010119 */
[----:B------:R-:W-:Y:S01]  /*5010*/  IABS R25, R118 ;  /* 0x0000007600197213 */ /* 0x000fe20000000000 */
[----:B------:R-:W-:Y:S01]  /*5020*/  VIADD R118, R65, 0xfffffff8 ;  /* 0xfffffff841767836 */ /* 0x000fe20000000000 */
[----:B------:R-:W-:Y:S01]  /*5030*/  I2FP.F32.S32 R4, R141 ;  /* 0x0000008d00047245 */ /* 0x000fe20000201400 */
[C---:B------:R-:W-:Y:S01]  /*5040*/  FFMA.FTZ R113, -R229.reuse, R113, R16 ;  /* 0x00000071e5717223 */ /* 0x040fe20000010110 */
[----:B------:R-:W-:Y:S01]  /*5050*/  I2FP.F32.S32 R114, R110 ;  /* 0x0000006e00727245 */ /* 0x000fe20000201400 */
[C---:B------:R-:W-:Y:S01]  /*5060*/  FFMA.FTZ R110, -R229.reuse, R5, R24 ;  /* 0x00000005e56e7223 */ /* 0x040fe20000010118 */
[----:B------:R-:W-:Y:S01]  /*5070*/  IABS R118, R118 ;  /* 0x0000007600767213 */ /* 0x000fe20000000000 */
[C---:B------:R-:W-:Y:S01]  /*5080*/  FFMA.FTZ R111, -R229.reuse, R4, R13 ;  /* 0x00000004e56f7223 */ /* 0x040fe2000001010d */
[----:B------:R-:W-:Y:S01]  /*5090*/  IABS R4, R117 ;  /* 0x0000007500047213 */ /* 0x000fe20000000000 */
[----:B------:R-:W-:Y:S01]  /*50a0*/  FFMA.FTZ R114, -R229, R114, R21 ;  /* 0x00000072e5727223 */ /* 0x000fe20000010115 */
[----:B------:R-:W-:Y:S01]  /*50b0*/  I2FP.F32.S32 R118, R118 ;  /* 0x0000007600767245 */ /* 0x000fe20000201400 */
[C---:B------:R-:W-:Y:S01]  /*50c0*/  VIADD R5, R102.reuse, 0x9 ;  /* 0x0000000966057836 */ /* 0x040fe20000000000 */
[----:B------:R-:W-:Y:S01]  /*50d0*/  IABS R24, R108 ;  /* 0x0000006c00187213 */ /* 0x000fe20000000000 */
[C---:B------:R-:W-:Y:S01]  /*50e0*/  VIADD R108, R102.reuse, 0x11 ;  /* 0x00000011666c7836 */ /* 0x040fe20000000000 */
[----:B------:R-:W-:Y:S01]  /*50f0*/  ISETP.GT.AND P4, PT, R213, R6, PT ;  /* 0x00000006d500720c */ /* 0x000fe20003f84270 */
[C---:B------:R-:W-:Y:S01]  /*5100*/  FFMA.FTZ R118, -R229.reuse, R118, R28 ;  /* 0x00000076e5767223 */ /* 0x040fe2000001011c */
[----:B------:R-:W-:Y:S01]  /*5110*/  IABS R137, R137 ;  /* 0x0000008900897213 */ /* 0x000fe20000000000 */
[C---:B------:R-:W-:Y:S01]  /*5120*/  VIADD R16, R102.reuse, 0x19 ;  /* 0x0000001966107836 */ /* 0x040fe20000000000 */
[----:B------:R-:W-:Y:S01]  /*5130*/  IABS R136, R136 ;  /* 0x0000008800887213 */ /* 0x000fe20000000000 */
[C---:B------:R-:W-:Y:S01]  /*5140*/  VIADD R66, R102.reuse, 0x61 ;  /* 0x0000006166427836 */ /* 0x040fe20000000000 */
[----:B------:R-:W-:Y:S01]  /*5150*/  IABS R127, R127 ;  /* 0x0000007f007f7213 */ /* 0x000fe20000000000 */
[C---:B------:R-:W-:Y:S01]  /*5160*/  VIADD R33, R102.reuse, 0x71 ;  /* 0x0000007166217836 */ /* 0x040fe20000000000 */
[----:B------:R-:W-:Y:S01]  /*5170*/  IABS R126, R126 ;  /* 0x0000007e007e7213 */ /* 0x000fe20000000000 */
[----:B------:R-:W-:Y:S01]  /*5180*/  VIADD R28, R102, 0x79 ;  /* 0x00000079661c7836 */ /* 0x000fe20000000000 */
[----:B------:R-:W-:Y:S01]  /*5190*/  IABS R125, R125 ;  /* 0x0000007d007d7213 */ /* 0x000fe20000000000 */
[----:B------:R-:W-:Y:S01]  /*51a0*/  FFMA.FTZ R115, -R229, R115, R20 ;  /* 0x00000073e5737223 */ /* 0x000fe20000010114 */
[----:B------:R-:W-:-:S02]  /*51b0*/  IABS R124, R124 ;  /* 0x0000007c007c7213 */ /* 0x000fc40000000000 */
[----:B------:R-:W-:Y:S02]  /*51c0*/  IABS R123, R123 ;  /* 0x0000007b007b7213 */ /* 0x000fe40000000000 */
[----:B------:R-:W-:Y:S02]  /*51d0*/  IABS R122, R122 ;  /* 0x0000007a007a7213 */ /* 0x000fe40000000000 */
[----:B------:R-:W-:Y:S02]  /*51e0*/  IABS R121, R121 ;  /* 0x0000007900797213 */ /* 0x000fe40000000000 */
[----:B------:R-:W-:Y:S02]  /*51f0*/  IABS R120, R120 ;  /* 0x0000007800787213 */ /* 0x000fe40000000000 */
[----:B------:R-:W-:Y:S01]  /*5200*/  I2FP.F32.S32 R67, R119 ;  /* 0x0000007700437245 */ /* 0x000fe20000201400 */
[C---:B------:R-:W-:Y:S01]  /*5210*/  VIADD R119, R102.reuse, 0x1 ;  /* 0x0000000166777836 */ /* 0x040fe20000000000 */
[----:B------:R-:W-:Y:S01]  /*5220*/  IABS R21, R103 ;  /* 0x0000006700157213 */ /* 0x000fe20000000000 */
[C---:B------:R-:W-:Y:S01]  /*5230*/  VIADD R103, R102.reuse, 0x28 ;  /* 0x0000002866677836 */ /* 0x040fe20000000000 */
[----:B------:R-:W-:Y:S01]  /*5240*/  I2FP.F32.S32 R4, R4 ;  /* 0x0000000400047245 */ /* 0x000fe20000201400 */
[C---:B------:R-:W-:Y:S01]  /*5250*/  FFMA.FTZ R67, -R229.reuse, R67, R104 ;  /* 0x00000043e5437223 */ /* 0x040fe20000010168 */
[----:B------:R-:W-:Y:S01]  /*5260*/  IABS R117, R65 ;  /* 0x0000004100757213 */ /* 0x000fe20000000000 */
[----:B------:R-:W-:Y:S01]  /*5270*/  VIADD R104, R102, 0x21 ;  /* 0x0000002166687836 */ /* 0x000fe20000000000 */
[----:B------:R-:W-:Y:S01]  /*5280*/  FSEL R118, R118, -INF , !P4 ;  /* 0xff80000076767808 */ /* 0x000fe20006000000 */
[----:B------:R-:W-:Y:S01]  /*5290*/  FFMA.FTZ R60, -R229, R4, R60 ;  /* 0x00000004e53c7223 */ /* 0x000fe2000001013c */
[----:B------:R-:W-:Y:S01]  /*52a0*/  IADD3 R140, PT, PT, R8, -0x39, -R41 ;  /* 0xffffffc7088c7810 */ /* 0x000fe20007ffe829 */
[C---:B------:R-:W-:Y:S01]  /*52b0*/  VIADD R4, R102.reuse, 0x10 ;  /* 0x0000001066047836 */ /* 0x040fe20000000000 */
[----:B------:R-:W-:Y:S01]  /*52c0*/  ISETP.GT.AND P4, PT, R213, R108, PT ;  /* 0x0000006cd500720c */ /* 0x000fe20003f84270 */
[----:B------:R-:W-:Y:S01]  /*52d0*/  VIADD R65, R102, 0x68 ;  /* 0x0000006866417836 */ /* 0x000fe20000000000 */
        /* <DEDUP_REMOVED lines=34> */
[C---:B------:R-:W-:Y:S01]  /*5500*/  VIADDMNMX R212, R210.reuse, 0x1, R134, PT ;  /* 0x00000001d2d47846 */ /* 0x040fe20003800186 */
[C---:B------:R-:W-:Y:S01]  /*5510*/  FFMA.FTZ R21, -R229.reuse, R21, R34 ;  /* 0x00000015e5157223 */ /* 0x040fe20000010122 */
[----:B------:R-:W-:Y:S01]  /*5520*/  VIADDMNMX R210, R210, 0x9, R134, PT ;  /* 0x00000009d2d27846 */ /* 0x000fe20003800186 */
[----:B------:R-:W-:Y:S01]  /*5530*/  FFMA.FTZ R32, -R229, R117, R32 ;  /* 0x00000075e5207223 */ /* 0x000fe20000010120 */
[----:B------:R-:W-:Y:S01]  /*5540*/  IABS R140, R140 ;  /* 0x0000008c008c7213 */ /* 0x000fe20000000000 */
[C---:B------:R-:W-:Y:S01]  /*5550*/  VIADD R17, R102.reuse, 0x18 ;  /* 0x0000001866117836 */ /* 0x040fe20000000000 */
[----:B------:R-:W-:Y:S01]  /*5560*/  ISETP.GT.AND P2, PT, R213, R119, PT ;  /* 0x00000077d500720c */ /* 0x000fe20003f44270 */
[C---:B------:R-:W-:Y:S01]  /*5570*/  VIADD R92, R102.reuse, 0x30 ;  /* 0x00000030665c7836 */ /* 0x040fe20000000000 */
[----:B------:R-:W-:Y:S01]  /*5580*/  FSEL R109, R109, -INF , !P4 ;  /* 0xff8000006d6d7808 */ /* 0x000fe20006000000 */
[C---:B------:R-:W-:Y:S01]  /*5590*/  VIADD R89, R102.reuse, 0x31 ;  /* 0x0000003166597836 */ /* 0x040fe20000000000 */
[C---:B------:R-:W-:Y:S01]  /*55a0*/  ISETP.GT.AND P4, PT, R213.reuse, R12, PT ;  /* 0x0000000cd500720c */ /* 0x040fe20003f84270 */
[C---:B------:R-:W-:Y:S01]  /*55b0*/  VIADD R88, R102.reuse, 0x38 ;  /* 0x0000003866587836 */ /* 0x040fe20000000000 */
[----:B------:R-:W-:Y:S01]  /*55c0*/  I2FP.F32.S32 R140, R140 ;  /* 0x0000008c008c7245 */ /* 0x000fe20000201400 */
[C---:B------:R-:W-:Y:S01]  /*55d0*/  VIADD R85, R102.reuse, 0x39 ;  /* 0x0000003966557836 */ /* 0x040fe20000000000 */
[----:B------:R-:W-:Y:S01]  /*55e0*/  ISETP.GT.AND P1, PT, R213, R102, PT ;  /* 0x00000066d500720c */ /* 0x000fe20003f24270 */
[C---:B------:R-:W-:Y:S01]  /*55f0*/  VIADD R84, R102.reuse, 0x40 ;  /* 0x0000004066547836 */ /* 0x040fe20000000000 */
[C---:B------:R-:W-:Y:S01]  /*5600*/  ISETP.GE.AND P5, PT, R102.reuse, R212, PT ;  /* 0x000000d46600720c */ /* 0x040fe20003fa6270 */
[C---:B------:R-:W-:Y:S01]  /*5610*/  VIADD R81, R102.reuse, 0x41 ;  /* 0x0000004166517836 */ /* 0x040fe20000000000 */
[C---:B------:R-:W-:Y:S01]  /*5620*/  ISETP.GE.AND P0, PT, R102.reuse, R210, PT ;  /* 0x000000d26600720c */ /* 0x040fe20003f06270 */
[C---:B------:R-:W-:Y:S01]  /*5630*/  VIADD R80, R102.reuse, 0x48 ;  /* 0x0000004866507836 */ /* 0x040fe20000000000 */
[----:B------:R-:W-:Y:S01]  /*5640*/  ISETP.GT.AND P3, PT, R211, R102, PT ;  /* 0x00000066d300720c */ /* 0x000fe20003f64270 */
[C---:B------:R-:W-:Y:S01]  /*5650*/  VIADD R77, R102.reuse, 0x49 ;  /* 0x00000049664d7836 */ /* 0x040fe20000000000 */
[----:B------:R-:W-:Y:S01]  /*5660*/  FSEL R120, R7, -INF , !P2 ;  /* 0xff80000007787808 */ /* 0x000fe20005000000 */
[C---:B------:R-:W-:Y:S01]  /*5670*/  VIADD R76, R102.reuse, 0x50 ;  /* 0x00000050664c7836 */ /* 0x040fe20000000000 */
[----:B------:R-:W-:Y:S01]  /*5680*/  ISETP.GT.AND P2, PT, R213, R4, PT ;  /* 0x00000004d500720c */ /* 0x000fe20003f44270 */
[----:B------:R-:W-:Y:S01]  /*5690*/  VIADD R73, R102, 0x51 ;  /* 0x0000005166497836 */ /* 0x000fe20000000000 */
[----:B------:R-:W-:Y:S01]  /*56a0*/  FSEL R121, R32, -INF , !P1 ;  /* 0xff80000020797808 */ /* 0x000fe20004800000 */
[----:B------:R-:W-:-:S02]  /*56b0*/  VIADD R72, R102, 0x58 ;  /* 0x0000005866487836 */ /* 0x000fc40000000000 */
[----:B------:R-:W-:Y:S01]  /*56c0*/  FFMA.FTZ R159, -R229, R140, R93 ;  /* 0x0000008ce59f7223 */ /* 0x000fe2000001015d */
[C---:B------:R-:W-:Y:S01]  /*56d0*/  VIADD R69, R102.reuse, 0x59 ;  /* 0x0000005966457836 */ /* 0x040fe20000000000 */
[C---:B------:R-:W-:Y:S01]  /*56e0*/  ISETP.GT.AND P1, PT, R213.reuse, R5, PT ;  /* 0x00000005d500720c */ /* 0x040fe20003f24270 */
[----:B------:R-:W-:Y:S01]  /*56f0*/  VIADD R68, R102, 0x60 ;  /* 0x0000006066447836 */ /* 0x000fe20000000000 */
[----:B------:R-:W-:Y:S01]  /*5700*/  FSEL R110, R110, -INF , !P2 ;  /* 0xff8000006e6e7808 */ /* 0x000fe20005000000 */
[C---:B------:R-:W-:Y:S01]  /*5710*/  VIADD R61, R102.reuse, 0x69 ;  /* 0x00000069663d7836 */ /* 0x040fe20000000000 */
[----:B------:R-:W-:Y:S01]  /*5720*/  ISETP.GT.AND P2, PT, R213, R16, PT ;  /* 0x00000010d500720c */ /* 0x000fe20003f44270 */
[C---:B------:R-:W-:Y:S01]  /*5730*/  VIADD R34, R102.reuse, 0x70 ;  /* 0x0000007066227836 */ /* 0x040fe20000000000 */
[----:B------:R-:W-:Y:S01]  /*5740*/  I2FP.F32.S32 R25, R25 ;  /* 0x0000001900197245 */ /* 0x000fe20000201400 */
[----:B------:R-:W-:Y:S01]  /*5750*/  VIADD R29, R102, 0x78 ;  /* 0x00000078661d7836 */ /* 0x000fe20000000000 */
[----:B------:R-:W-:Y:S01]  /*5760*/  FSEL R102, R113, -INF , !P4 ;  /* 0xff80000071667808 */ /* 0x000fe20006000000 */
[----:B------:R-:W-:Y:S01]  /*5770*/  FFMA.FTZ R30, -R229, R117, R30 ;  /* 0x00000075e51e7223 */ /* 0x000fe2000001011e */
[----:B------:R-:W-:Y:S01]  /*5780*/  ISETP.GT.AND P4, PT, R213, R96, PT ;  /* 0x00000060d500720c */ /* 0x000fe20003f84270 */
[----:B------:R-:W-:Y:S01]  /*5790*/  FFMA.FTZ R25, -R229, R25, R105 ;  /* 0x00000019e5197223 */ /* 0x000fe20000010169 */
[----:B------:R-:W-:-:S02]  /*57a0*/  FSEL R20, R116, -INF , !P1 ;  /* 0xff80000074147808 */ /* 0x000fc40004800000 */
[----:B------:R-:W-:Y:S02]  /*57b0*/  FSEL R93, R111, -INF , !P4 ;  /* 0xff8000006f5d7808 */ /* 0x000fe40006000000 */
[C---:B------:R-:W-:Y:S02]  /*57c0*/  ISETP.GT.AND P4, PT, R213.reuse, R88, PT ;  /* 0x00000058d500720c */ /* 0x040fe40003f84270 */
[C---:B------:R-:W-:Y:S02]  /*57d0*/  ISETP.GT.AND P1, PT, R213.reuse, R17, PT ;  /* 0x00000011d500720c */ /* 0x040fe40003f24270 */
[----:B------:R-:W-:Y:S02]  /*57e0*/  FSEL R13, R114, -INF , !P2 ;  /* 0xff800000720d7808 */ /* 0x000fe40005000000 */
[----:B------:R-:W-:Y:S02]  /*57f0*/  ISETP.GT.AND P2, PT, R213, R103, PT ;  /* 0x00000067d500720c */ /* 0x000fe40003f44270 */
[----:B------:R-:W-:-:S02]  /*5800*/  FSEL R160, R160, -INF , !P4 ;  /* 0xff800000a0a07808 */ /* 0x000fc40006000000 */
[----:B------:R-:W-:Y:S02]  /*5810*/  ISETP.GT.AND P4, PT, R213, R81, PT ;  /* 0x00000051d500720c */ /* 0x000fe40003f84270 */
[----:B------:R-:W-:Y:S02]  /*5820*/  FSEL R105, R115, -INF , !P1 ;  /* 0xff80000073697808 */ /* 0x000fe40004800000 */
[C---:B------:R-:W-:Y:S02]  /*5830*/  ISETP.GT.AND P1, PT, R213.reuse, R104, PT ;  /* 0x00000068d500720c */ /* 0x040fe40003f24270 */
[----:B------:R-:W-:Y:S02]  /*5840*/  FSEL R97, R112, -INF , !P2 ;  /* 0xff80000070617808 */ /* 0x000fe40005000000 */
[----:B------:R-:W-:Y:S02]  /*5850*/  ISETP.GT.AND P2, PT, R213, R89, PT ;  /* 0x00000059d500720c */ /* 0x000fe40003f44270 */
[----:B------:R-:W-:-:S02]  /*5860*/  FSEL R174, R174, -INF , !P4 ;  /* 0xff800000aeae7808 */ /* 0x000fc40006000000 */
[----:B------:R-:W-:Y:S02]  /*5870*/  ISETP.GT.AND P4, PT, R213, R76, PT ;  /* 0x0000004cd500720c */ /* 0x000fe40003f84270 */
[----:B------:R-:W-:Y:S02]  /*5880*/  FSEL R141, R141, -INF , !P1 ;  /* 0xff8000008d8d7808 */ /* 0x000fe40004800000 */
[----:B------:R-:W-:Y:S02]  /*5890*/  ISETP.GT.AND P1, PT, R213, R92, PT ;  /* 0x0000005cd500720c */ /* 0x000fe40003f24270 */
        /* <DEDUP_REMOVED lines=16> */
[C-C-:B------:R-:W-:Y:S02]  /*59a0*/  IADD3 R100, PT, PT, R146.reuse, -0x10, -R41.reuse ;  /* 0xfffffff092647810 */ /* 0x140fe40007ffe829 */
[----:B------:R-:W-:Y:S02]  /*59b0*/  IADD3 R11, PT, PT, R146, -0x11, -R41 ;  /* 0xffffffef920b7810 */ /* 0x000fe40007ffe829 */
[----:B------:R-:W-:Y:S02]  /*59c0*/  FSEL R21, R21, -INF , !P3 ;  /* 0xff80000015157808 */ /* 0x000fe40005800000 */
[----:B------:R-:W-:Y:S02]  /*59d0*/  FSEL R173, R173, -INF , !P1 ;  /* 0xff800000adad7808 */ /* 0x000fe40004800000 */
[----:B------:R-:W-:-:S02]  /*59e0*/  ISETP.GT.AND P1, PT, R213, R73, PT ;  /* 0x00000049d500720c */ /* 0x000fc40003f24270 */
[----:B------:R-:W-:Y:S02]  /*59f0*/  FSEL R164, R164, -INF , !P2 ;  /* 0xff800000a4a47808 */ /* 0x000fe40005000000 */
[----:B------:R-:W-:Y:S02]  /*5a00*/  ISETP.GT.AND P2, PT, R213, R66, PT ;  /* 0x00000042d500720c */ /* 0x000fe40003f44270 */
[----:B------:R-:W-:Y:S02]  /*5a10*/  FSEL R32, R25, -INF , !P4 ;  /* 0xff80000019207808 */ /* 0x000fe40006000000 */
[----:B------:R-:W-:Y:S02]  /*5a20*/  IADD3 R59, PT, PT, R146, -0x1, -R41 ;  /* 0xffffffff923b7810 */ /* 0x000fe40007ffe829 */
[----:B------:R-:W-:Y:S02]  /*5a30*/  FSEL R25, R21, -INF , !P0 ;  /* 0xff80000015197808 */ /* 0x000fe40004000000 */
[----:B------:R-:W-:-:S02]  /*5a40*/  IABS R100, R100 ;  /* 0x0000006400647213 */ /* 0x000fc40000000000 */
[----:B------:R-:W-:Y:S02]  /*5a50*/  IABS R11, R11 ;  /* 0x0000000b000b7213 */ /* 0x000fe40000000000 */
[----:B------:R-:W-:Y:S02]  /*5a60*/  IADD3 R9, PT, PT, R146, -0x18, -R41 ;  /* 0xffffffe892097810 */ /* 0x000fe40007ffe829 */
[----:B------:R-:W-:Y:S02]  /*5a70*/  ISETP.GT.AND P0, PT, R211, R6, PT ;  /* 0x00000006d300720c */ /* 0x000fe40003f04270 */
[----:B------:R-:W-:Y:S02]  /*5a80*/  FSEL R165, R165, -INF , !P1 ;  /* 0xff800000a5a57808 */ /* 0x000fe40004800000 */
[----:B------:R-:W-:Y:S02]  /*5a90*/  ISETP.GT.AND P1, PT, R213, R68, PT ;  /* 0x00000044d500720c */ /* 0x000fe40003f24270 */
[----:B------:R-:W-:-:S02]  /*5aa0*/  FSEL R149, R149, -INF , !P2 ;  /* 0xff80000095957808 */ /* 0x000fc40005000000 */
[----:B------:R-:W-:Y:S02]  /*5ab0*/  ISETP.GT.AND P2, PT, R213, R34, PT ;  /* 0x00000022d500720c */ /* 0x000fe40003f44270 */
[----:B------:R-:W-:Y:S02]  /*5ac0*/  IABS R59, R59 ;  /* 0x0000003b003b7213 */ /* 0x000fe40000000000 */
[----:B------:R-:W-:Y:S02]  /*5ad0*/  I2FP.F32.S32 R100, R100 ;  /* 0x0000006400647245 */ /* 0x000fe40000201400 */
[----:B------:R-:W-:Y:S02]  /*5ae0*/  I2FP.F32.S32 R11, R11 ;  /* 0x0000000b000b7245 */ /* 0x000fe40000201400 */
[----:B------:R-:W-:Y:S01]  /*5af0*/  ISETP.GE.AND P3, PT, R6, R210, PT ;  /* 0x000000d20600720c */ /* 0x000fe20003f66270 */
[C---:B------:R-:W-:Y:S01]  /*5b00*/  FFMA.FTZ R26, -R229.reuse, R100, R26 ;  /* 0x00000064e51a7223 */ /* 0x040fe2000001011a */
[----:B------:R-:W-:Y:S01]  /*5b10*/  FSEL R21, R30, -INF , !P0 ;  /* 0xff8000001e157808 */ /* 0x000fe20004000000 */
[----:B------:R-:W-:Y:S01]  /*5b20*/  FFMA.FTZ R27, -R229, R11, R27 ;  /* 0x0000000be51b7223 */ /* 0x000fe2000001011b */
[----:B------:R-:W-:-:S02]  /*5b30*/  IABS R9, R9 ;  /* 0x0000000900097213 */ /* 0x000fc40000000000 */
[----:B------:R-:W-:Y:S02]  /*5b40*/  FSEL R150, R150, -INF , !P1 ;  /* 0xff80000096967808 */ /* 0x000fe40004800000 */
[----:B------:R-:W-:Y:S01]  /*5b50*/  ISETP.GT.AND P1, PT, R213, R61, PT ;  /* 0x0000003dd500720c */ /* 0x000fe20003f24270 */
[----:B------:R-:W-:Y:S01]  /*5b60*/  IMAD.MOV.U32 R11, RZ, RZ, R9 ;  /* 0x000000ffff0b7224 */ /* 0x000fe200078e0009 */
[----:B------:R-:W-:Y:S02]  /*5b70*/  FSEL R67, R67, -INF , !P2 ;  /* 0xff80000043437808 */ /* 0x000fe40005000000 */
[----:B------:R-:W-:Y:S02]  /*5b80*/  I2FP.F32.S32 R7, R59 ;  /* 0x0000003b00077245 */ /* 0x000fe40000201400 */
[----:B------:R-:W-:Y:S02]  /*5b90*/  IADD3 R101, PT, PT, R146, -0x9, -R41 ;  /* 0xfffffff792657810 */ /* 0x000fe40007ffe829 */
[----:B------:R-:W-:Y:S01]  /*5ba0*/  ISETP.GT.AND P2, PT, R213, R28, PT ;  /* 0x0000001cd500720c */ /* 0x000fe20003f44270 */
[----:B------:R-:W-:Y:S01]  /*5bb0*/  FFMA.FTZ R35, -R229, R7, R35 ;  /* 0x00000007e5237223 */ /* 0x000fe20000010123 */
[----:B------:R-:W-:-:S02]  /*5bc0*/  FSEL R21, R21, -INF , !P3 ;  /* 0xff80000015157808 */ /* 0x000fc40005800000 */
[----:B------:R-:W-:Y:S02]  /*5bd0*/  ISETP.GT.AND P3, PT, R211, R4, PT ;  /* 0x00000004d300720c */ /* 0x000fe40003f64270 */
[----:B------:R-:W-:Y:S02]  /*5be0*/  FSEL R147, R147, -INF , !P1 ;  /* 0xff80000093937808 */ /* 0x000fe40004800000 */
[----:B------:R-:W-:Y:S02]  /*5bf0*/  IADD3 R8, PT, PT, R146, -0x19, -R41 ;  /* 0xffffffe792087810 */ /* 0x000fe40007ffe829 */
[----:B------:R-:W-:Y:S02]  /*5c00*/  ISETP.GT.AND P1, PT, R213, R29, PT ;  /* 0x0000001dd500720c */ /* 0x000fe40003f24270 */
[----:B------:R-:W-:Y:S02]  /*5c10*/  FSEL R59, R24, -INF , !P2 ;  /* 0xff800000183b7808 */ /* 0x000fe40005000000 */
[----:B------:R-:W-:-:S02]  /*5c20*/  IABS R101, R101 ;  /* 0x0000006500657213 */ /* 0x000fc40000000000 */
[----:B------:R-:W-:Y:S02]  /*5c30*/  ISETP.GT.AND P2, PT, R211, R119, PT ;  /* 0x00000077d300720c */ /* 0x000fe40003f44270 */
[----:B------:R-:W-:Y:S02]  /*5c40*/  FSEL R30, R26, -INF , !P3 ;  /* 0xff8000001a1e7808 */ /* 0x000fe40005800000 */
[----:B------:R-:W-:Y:S02]  /*5c50*/  I2FP.F32.S32 R26, R11 ;  /* 0x0000000b001a7245 */ /* 0x000fe40000201400 */
[----:B------:R-:W-:Y:S02]  /*5c60*/  ISETP.GE.AND P4, PT, R119, R212, PT ;  /* 0x000000d47700720c */ /* 0x000fe40003f86270 */
[----:B------:R-:W-:Y:S01]  /*5c70*/  FSEL R60, R60, -INF , !P1 ;  /* 0xff8000003c3c7808 */ /* 0x000fe20004800000 */
[----:B------:R-:W-:Y:S01]  /*5c80*/  FFMA.FTZ R22, -R229, R26, R22 ;  /* 0x0000001ae5167223 */ /* 0x000fe20000010116 */
[----:B------:R-:W-:-:S02]  /*5c90*/  I2FP.F32.S32 R101, R101 ;  /* 0x0000006500657245 */ /* 0x000fc40000201400 */
[----:B------:R-:W-:Y:S02]  /*5ca0*/  IABS R8, R8 ;  /* 0x0000000800087213 */ /* 0x000fe40000000000 */
[----:B------:R-:W-:Y:S01]  /*5cb0*/  IADD3 R10, PT, PT, R146, -0x20, -R41 ;  /* 0xffffffe0920a7810 */ /* 0x000fe20007ffe829 */
[----:B------:R-:W-:Y:S01]  /*5cc0*/  FFMA.FTZ R31, -R229, R101, R31 ;  /* 0x00000065e51f7223 */ /* 0x000fe2000001011f */
[----:B------:R-:W-:Y:S02]  /*5cd0*/  ISETP.GE.AND P1, PT, R119, R210, PT ;  /* 0x000000d27700720c */ /* 0x000fe40003f26270 */
[----:B------:R-:W-:Y:S02]  /*5ce0*/  FSEL R24, R35, -INF , !P2 ;  /* 0xff80000023187808 */ /* 0x000fe40005000000 */
[----:B------:R-:W-:Y:S02]  /*5cf0*/  FSEL R7, R121, -INF , !P5 ;  /* 0xff80000079077808 */ /* 0x000fe40006800000 */
[----:B------:R-:W-:-:S02]  /*5d00*/  ISETP.GE.AND P5, PT, R6, R212, PT ;  /* 0x000000d40600720c */ /* 0x000fc40003fa6270 */
[----:B------:R-:W-:Y:S02]  /*5d10*/  FSEL R6, R120, -INF , !P4 ;  /* 0xff80000078067808 */ /* 0x000fe40006000000 */
[----:B------:R-:W-:Y:S02]  /*5d20*/  I2FP.F32.S32 R26, R8 ;  /* 0x00000008001a7245 */ /* 0x000fe40000201400 */
[----:B------:R-:W-:Y:S02]  /*5d30*/  ISETP.GE.AND P4, PT, R5, R212, PT ;  /* 0x000000d40500720c */ /* 0x000fe40003f86270 */
[----:B------:R-:W-:Y:S01]  /*5d40*/  FSEL R24, R24, -INF , !P1 ;  /* 0xff80000018187808 */ /* 0x000fe20004800000 */
[----:B------:R-:W-:Y:S01]  /*5d50*/  FFMA.FTZ R23, -R229, R26, R23 ;  /* 0x0000001ae5177223 */ /* 0x000fe20000010117 */
[----:B------:R-:W-:Y:S02]  /*5d60*/  IABS R10, R10 ;  /* 0x0000000a000a7213 */ /* 0x000fe40000000000 */
[----:B------:R-:W-:-:S02]  /*5d70*/  ISETP.GE.AND P2, PT, R5, R210, PT ;  /* 0x000000d20500720c */ /* 0x000fc40003f46270 */
[----:B------:R-:W-:Y:S01]  /*5d80*/  ISETP.GT.AND P1, PT, R211, R5, PT ;  /* 0x00000005d300720c */ /* 0x000fe20003f24270 */
[----:B------:R-:W-:Y:S01]  /*5d90*/  IMAD.MOV.U32 R26, RZ, RZ, R10 ;  /* 0x000000ffff1a7224 */ /* 0x000fe200078e000a */
[----:B------:R-:W-:Y:S02]  /*5da0*/  ISETP.GE.AND P0, PT, R4, R210, PT ;  /* 0x000000d20400720c */ /* 0x000fe40003f06270 */
[----:B------:R-:W-:Y:S02]  /*5db0*/  FSEL R5, R118, -INF , !P5 ;  /* 0xff80000076057808 */ /* 0x000fe40006800000 */
[----:B------:R-:W-:Y:S02]  /*5dc0*/  ISETP.GE.AND P5, PT, R4, R212, PT ;  /* 0x000000d40400720c */ /* 0x000fe40003fa6270 */
[----:B------:R-:W-:Y:S02]  /*5dd0*/  FSEL R4, R20, -INF , !P4 ;  /* 0xff80000014047808 */ /* 0x000fe40006000000 */
[----:B------:R-:W-:-:S02]  /*5de0*/  FSEL R20, R31, -INF , !P1 ;  /* 0xff8000001f147808 */ /* 0x000fc40004800000 */
[----:B------:R-:W-:Y:S02]  /*5df0*/  FSEL R11, R30, -INF , !P0 ;  /* 0xff8000001e0b7808 */ /* 0x000fe40004000000 */
[C---:B------:R-:W-:Y:S02]  /*5e00*/  ISETP.GT.AND P0, PT, R211.reuse, R17, PT ;  /* 0x00000011d300720c */ /* 0x040fe40003f04270 */
[----:B------:R-:W-:Y:S02]  /*5e10*/  FSEL R20, R20, -INF , !P2 ;  /* 0xff80000014147808 */ /* 0x000fe40005000000 */
[----:B------:R-:W-:Y:S02]  /*5e20*/  ISETP.GT.AND P2, PT, R211, R108, PT ;  /* 0x0000006cd300720c */ /* 0x000fe40003f44270 */
[----:B------:R-:W-:Y:S02]  /*5e30*/  ISETP.GE.AND P3, PT, R17, R210, PT ;  /* 0x000000d21100720c */ /* 0x000fe40003f66270 */
[----:B------:R-:W-:-:S02]  /*5e40*/  FSEL R22, R22, -INF , !P0 ;  /* 0xff80000016167808 */ /* 0x000fc40004000000 */
[----:B------:R-:W-:Y:S02]  /*5e50*/  I2FP.F32.S32 R26, R26 ;  /* 0x0000001a001a7245 */ /* 0x000fe40000201400 */
[--C-:B------:R-:W-:Y:S02]  /*5e60*/  IADD3 R38, PT, PT, R146, -0x28, -R41.reuse ;  /* 0xffffffd892267810 */ /* 0x100fe40007ffe829 */
[----:B------:R-:W-:Y:S01]  /*5e70*/  FSEL R9, R110, -INF , !P5 ;  /* 0xff8000006e097808 */ /* 0x000fe20006800000 */
[----:B------:R-:W-:Y:S01]  /*5e80*/  FFMA.FTZ R18, -R229, R26, R18 ;  /* 0x0000001ae5127223 */ /* 0x000fe20000010112 */
[----:B------:R-:W-:Y:S02]  /*5e90*/  ISETP.GE.AND P5, PT, R17, R212, PT ;  /* 0x000000d41100720c */ /* 0x000fe40003fa6270 */
[----:B------:R-:W-:Y:S02]  /*5ea0*/  IADD3 R64, PT, PT, R146, -0x21, -R41 ;  /* 0xffffffdf92407810 */ /* 0x000fe40007ffe829 */
[----:B------:R-:W-:-:S02]  /*5eb0*/  ISETP.GE.AND P1, PT, R108, R210, PT ;  /* 0x000000d26c00720c */ /* 0x000fc40003f26270 */
[----:B------:R-:W-:Y:S02]  /*5ec0*/  FSEL R17, R27, -INF , !P2 ;  /* 0xff8000001b117808 */ /* 0x000fe40005000000 */
[----:B------:R-:W-:Y:S02]  /*5ed0*/  FSEL R10, R22, -INF , !P3 ;  /* 0xff800000160a7808 */ /* 0x000fe40005800000 */
[----:B------:R-:W-:Y:S02]  /*5ee0*/  ISETP.GE.AND P4, PT, R108, R212, PT ;  /* 0x000000d46c00720c */ /* 0x000fe40003f86270 */
[----:B------:R-:W-:Y:S02]  /*5ef0*/  IABS R22, R38 ;  /* 0x0000002600167213 */ /* 0x000fe40000000000 */
[----:B------:R-:W-:Y:S02]  /*5f00*/  ISETP.GT.AND P3, PT, R211, R12, PT ;  /* 0x0000000cd300720c */ /* 0x000fe40003f64270 */
[----:B------:R-:W-:-:S02]  /*5f10*/  FSEL R17, R17, -INF , !P1 ;  /* 0xff80000011117808 */ /* 0x000fc40004800000 */
[----:B------:R-:W-:Y:S02]  /*5f20*/  IABS R64, R64 ;  /* 0x0000004000407213 */ /* 0x000fe40000000000 */
[----:B------:R-:W-:Y:S02]  /*5f30*/  FSEL R8, R109, -INF , !P4 ;  /* 0xff8000006d087808 */ /* 0x000fe40006000000 */
[----:B------:R-:W-:Y:S02]  /*5f40*/  ISETP.GT.AND P1, PT, R211, R16, PT ;  /* 0x00000010d300720c */ /* 0x000fe40003f24270 */
[----:B------:R-:W-:Y:S02]  /*5f50*/  I2FP.F32.S32 R22, R22 ;  /* 0x0000001600167245 */ /* 0x000fe40000201400 */
[----:B------:R-:W-:Y:S02]  /*5f60*/  IADD3 R37, PT, PT, R146, -0x30, -R41 ;  /* 0xffffffd092257810 */ /* 0x000fe40007ffe829 */
[C---:B------:R-:W-:Y:S01]  /*5f70*/  ISETP.GE.AND P4, PT, R16.reuse, R212, PT ;  /* 0x000000d41000720c */ /* 0x040fe20003f86270 */
[----:B------:R-:W-:Y:S01]  /*5f80*/  FFMA.FTZ R14, -R229, R22, R14 ;  /* 0x00000016e50e7223 */ /* 0x000fe2000001010e */
[----:B------:R-:W-:-:S02]  /*5f90*/  ISETP.GE.AND P2, PT, R16, R210, PT ;  /* 0x000000d21000720c */ /* 0x000fc40003f46270 */
[----:B------:R-:W-:Y:S02]  /*5fa0*/  ISETP.GE.AND P0, PT, R12, R210, PT ;  /* 0x000000d20c00720c */ /* 0x000fe40003f06270 */
[----:B------:R-:W-:Y:S02]  /*5fb0*/  FSEL R18, R18, -INF , !P3 ;  /* 0xff80000012127808 */ /* 0x000fe40005800000 */
[----:B------:R-:W-:Y:S02]  /*5fc0*/  FSEL R16, R105, -INF , !P5 ;  /* 0xff80000069107808 */ /* 0x000fe40006800000 */
[----:B------:R-:W-:Y:S02]  /*5fd0*/  ISETP.GE.AND P5, PT, R12, R212, PT ;  /* 0x000000d40c00720c */ /* 0x000fe40003fa6270 */
[----:B------:R-:W-:Y:S02]  /*5fe0*/  I2FP.F32.S32 R64, R64 ;  /* 0x0000004000407245 */ /* 0x000fe40000201400 */
[----:B------:R-:W-:-:S02]  /*5ff0*/  IADD3 R39, PT, PT, R146, -0x29, -R41 ;  /* 0xffffffd792277810 */ /* 0x000fc40007ffe829 */
[----:B------:R-:W-:Y:S01]  /*6000*/  FSEL R12, R23, -INF , !P1 ;  /* 0xff800000170c7808 */ /* 0x000fe20004800000 */
[----:B------:R-:W-:Y:S01]  /*6010*/  FFMA.FTZ R19, -R229, R64, R19 ;  /* 0x00000040e5137223 */ /* 0x000fe20000010113 */
[----:B------:R-:W-:Y:S02]  /*6020*/  FSEL R138, R18, -INF , !P0 ;  /* 0xff800000128a7808 */ /* 0x000fe40004000000 */
[----:B------:R-:W-:Y:S02]  /*6030*/  IABS R37, R37 ;  /* 0x0000002500257213 */ /* 0x000fe40000000000 */
[----:B------:R-:W-:Y:S02]  /*6040*/  ISETP.GT.AND P0, PT, R211, R103, PT ;  /* 0x00000067d300720c */ /* 0x000fe40003f04270 */
[----:B------:R-:W-:Y:S02]  /*6050*/  IADD3 R36, PT, PT, R146, -0x31, -R41 ;  /* 0xffffffcf92247810 */ /* 0x000fe40007ffe829 */
[----:B------:R-:W-:-:S02]  /*6060*/  FSEL R12, R12, -INF , !P2 ;  /* 0xff8000000c0c7808 */ /* 0x000fc40005000000 */
[----:B------:R-:W-:Y:S02]  /*6070*/  IABS R39, R39 ;  /* 0x0000002700277213 */ /* 0x000fe40000000000 */
[----:B------:R-:W-:Y:S02]  /*6080*/  ISETP.GT.AND P2, PT, R211, R104, PT ;  /* 0x00000068d300720c */ /* 0x000fe40003f44270 */
[----:B------:R-:W-:Y:S02]  /*6090*/  I2FP.F32.S32 R37, R37 ;  /* 0x0000002500257245 */ /* 0x000fe40000201400 */
[----:B------:R-:W-:Y:S02]  /*60a0*/  IADD3 R58, PT, PT, R146, -0x38, -R41 ;  /* 0xffffffc8923a7810 */ /* 0x000fe40007ffe829 */
[----:B------:R-:W-:Y:S01]  /*60b0*/  ISETP.GE.AND P3, PT, R103, R210, PT ;  /* 0x000000d26700720c */ /* 0x000fe20003f66270 */
[----:B------:R-:W-:Y:S01]  /*60c0*/  FFMA.FTZ R98, -R229, R37, R98 ;  /* 0x00000025e5627223 */ /* 0x000fe20000010162 */
[----:B------:R-:W-:-:S02]  /*60d0*/  FSEL R14, R14, -INF , !P0 ;  /* 0xff8000000e0e7808 */ /* 0x000fc40004000000 */
[----:B------:R-:W-:Y:S02]  /*60e0*/  IABS R36, R36 ;  /* 0x0000002400247213 */ /* 0x000fe40000000000 */
[----:B------:R-:W-:Y:S02]  /*60f0*/  I2FP.F32.S32 R39, R39 ;  /* 0x0000002700277245 */ /* 0x000fe40000201400 */
[----:B------:R-:W-:Y:S02]  /*6100*/  ISETP.GE.AND P1, PT, R104, R210, PT ;  /* 0x000000d26800720c */ /* 0x000fe40003f26270 */
[----:B------:R-:W-:Y:S01]  /*6110*/  FSEL R19, R19, -INF , !P2 ;  /* 0xff80000013137808 */ /* 0x000fe20005000000 */
[----:B------:R-:W-:Y:S01]  /*6120*/  FFMA.FTZ R15, -R229, R39, R15 ;  /* 0x00000027e50f7223 */ /* 0x000fe2000001010f */
[----:B------:R-:W-:Y:S01]  /*6130*/  FSEL R140, R14, -INF , !P3 ;  /* 0xff8000000e8c7808 */ /* 0x000fe20005800000 */
[----:B------:R-:W-:Y:S01]  /*6140*/  IMAD.MOV.U32 R14, RZ, RZ, R36 ;  /* 0x000000ffff0e7224 */ /* 0x000fe200078e0024 */
[----:B------:R-:W-:-:S02]  /*6150*/  IABS R58, R58 ;  /* 0x0000003a003a7213 */ /* 0x000fc40000000000 */
[----:B------:R-:W-:Y:S02]  /*6160*/  ISETP.GT.AND P3, PT, R211, R92, PT ;  /* 0x0000005cd300720c */ /* 0x000fe40003f64270 */
[----:B------:R-:W-:Y:S02]  /*6170*/  FSEL R139, R19, -INF , !P1 ;  /* 0xff800000138b7808 */ /* 0x000fe40004800000 */
[----:B------:R-:W-:Y:S02]  /*6180*/  ISETP.GT.AND P1, PT, R211, R96, PT ;  /* 0x00000060d300720c */ /* 0x000fe40003f24270 */
[----:B------:R-:W-:Y:S02]  /*6190*/  I2FP.F32.S32 R58, R58 ;  /* 0x0000003a003a7245 */ /* 0x000fe40000201400 */
[----:B------:R-:W-:Y:S02]  /*61a0*/  IADD3 R56, PT, PT, R146, -0x40, -R41 ;  /* 0xffffffc092387810 */ /* 0x000fe40007ffe829 */
[----:B------:R-:W-:Y:S01]  /*61b0*/  ISETP.GE.AND P0, PT, R92, R210, PT ;  /* 0x000000d25c00720c */ /* 0x000fe20003f06270 */
[----:B------:R-:W-:Y:S01]  /*61c0*/  FFMA.FTZ R58, -R229, R58, R94 ;  /* 0x0000003ae53a7223 */ /* 0x000fe2000001015e */
[----:B------:R-:W-:-:S02]  /*61d0*/  FSEL R98, R98, -INF , !P3 ;  /* 0xff80000062627808 */ /* 0x000fc40005800000 */
[----:B------:R-:W-:Y:S02]  /*61e0*/  I2FP.F32.S32 R14, R14 ;  /* 0x0000000e000e7245 */ /* 0x000fe40000201400 */
[----:B------:R-:W-:Y:S02]  /*61f0*/  IADD3 R57, PT, PT, R146, -0x39, -R41 ;  /* 0xffffffc792397810 */ /* 0x000fe40007ffe829 */
[----:B------:R-:W-:Y:S01]  /*6200*/  ISETP.GE.AND P2, PT, R96, R210, PT ;  /* 0x000000d26000720c */ /* 0x000fe20003f46270 */
[----:B------:R-:W-:Y:S01]  /*6210*/  FFMA.FTZ R14, -R229, R14, R99 ;  /* 0x0000000ee50e7223 */ /* 0x000fe20000010163 */
[----:B------:R-:W-:Y:S02]  /*6220*/  FSEL R15, R15, -INF , !P1 ;  /* 0xff8000000f0f7808 */ /* 0x000fe40004800000 */
[----:B------:R-:W-:Y:S02]  /*6230*/  FSEL R154, R98, -INF , !P0 ;  /* 0xff800000629a7808 */ /* 0x000fe40004000000 */
[----:B------:R-:W-:-:S02]  /*6240*/  IABS R56, R56 ;  /* 0x0000003800387213 */ /* 0x000fc40000000000 */
[----:B------:R-:W-:Y:S02]  /*6250*/  ISETP.GT.AND P0, PT, R211, R88, PT ;  /* 0x00000058d300720c */ /* 0x000fe40003f04270 */
[----:B------:R-:W-:Y:S02]  /*6260*/  FSEL R36, R15, -INF , !P2 ;  /* 0xff8000000f247808 */ /* 0x000fe40005000000 */
[----:B------:R-:W-:Y:S02]  /*6270*/  IABS R57, R57 ;  /* 0x0000003900397213 */ /* 0x000fe40000000000 */
[----:B------:R-:W-:Y:S02]  /*6280*/  ISETP.GT.AND P2, PT, R211, R89, PT ;  /* 0x00000059d300720c */ /* 0x000fe40003f44270 */
[----:B------:R-:W-:Y:S02]  /*6290*/  I2FP.F32.S32 R56, R56 ;  /* 0x0000003800387245 */ /* 0x000fe40000201400 */
[----:B------:R-:W-:-:S02]  /*62a0*/  IADD3 R54, PT, PT, R146, -0x48, -R41 ;  /* 0xffffffb892367810 */ /* 0x000fc40007ffe829 */
[----:B------:R-:W-:Y:S01]  /*62b0*/  ISETP.GE.AND P3, PT, R88, R210, PT ;  /* 0x000000d25800720c */ /* 0x000fe20003f66270 */
[----:B------:R-:W-:Y:S01]  /*62c0*/  FFMA.FTZ R56, -R229, R56, R90 ;  /* 0x00000038e5387223 */ /* 0x000fe2000001015a */
[----:B------:R-:W-:Y:S02]  /*62d0*/  FSEL R58, R58, -INF , !P0 ;  /* 0xff8000003a3a7808 */ /* 0x000fe40004000000 */
[----:B------:R-:W-:Y:S02]  /*62e0*/  I2FP.F32.S32 R57, R57 ;  /* 0x0000003900397245 */ /* 0x000fe40000201400 */
[----:B------:R-:W-:Y:S02]  /*62f0*/  IADD3 R55, PT, PT, R146, -0x41, -R41 ;  /* 0xffffffbf92377810 */ /* 0x000fe40007ffe829 */
[----:B------:R-:W-:Y:S01]  /*6300*/  ISETP.GE.AND P1, PT, R89, R210, PT ;  /* 0x000000d25900720c */ /* 0x000fe20003f26270 */
[----:B------:R-:W-:Y:S01]  /*6310*/  FFMA.FTZ R57, -R229, R57, R95 ;  /* 0x00000039e5397223 */ /* 0x000fe2000001015f */
[----:B------:R-:W-:-:S02]  /*6320*/  FSEL R14, R14, -INF , !P2 ;  /* 0xff8000000e0e7808 */ /* 0x000fc40005000000 */
[----:B------:R-:W-:Y:S02]  /*6330*/  FSEL R156, R58, -INF , !P3 ;  /* 0xff8000003a9c7808 */ /* 0x000fe40005800000 */
[----:B------:R-:W-:Y:S02]  /*6340*/  IABS R54, R54 ;  /* 0x0000003600367213 */ /* 0x000fe40000000000 */
[C---:B------:R-:W-:Y:S02]  /*6350*/  ISETP.GT.AND P3, PT, R211.reuse, R84, PT ;  /* 0x00000054d300720c */ /* 0x040fe40003f64270 */
[----:B------:R-:W-:Y:S02]  /*6360*/  FSEL R161, R14, -INF , !P1 ;  /* 0xff8000000ea17808 */ /* 0x000fe40004800000 */
[----:B------:R-:W-:Y:S02]  /*6370*/  IABS R55, R55 ;  /* 0x0000003700377213 */ /* 0x000fe40000000000 */
[----:B------:R-:W-:-:S02]  /*6380*/  ISETP.GT.AND P1, PT, R211, R85, PT ;  /* 0x00000055d300720c */ /* 0x000fc40003f24270 */
[----:B------:R-:W-:Y:S02]  /*6390*/  I2FP.F32.S32 R54, R54 ;  /* 0x0000003600367245 */ /* 0x000fe40000201400 */
[--C-:B------:R-:W-:Y:S02]  /*63a0*/  IADD3 R52, PT, PT, R146, -0x50, -R41.reuse ;  /* 0xffffffb092347810 */ /* 0x100fe40007ffe829 */
[----:B------:R-:W-:Y:S01]  /*63b0*/  ISETP.GE.AND P0, PT, R84, R210, PT ;  /* 0x000000d25400720c */ /* 0x000fe20003f06270 */
[----:B------:R-:W-:Y:S01]  /*63c0*/  FFMA.FTZ R54, -R229, R54, R86 ;  /* 0x00000036e5367223 */ /* 0x000fe20000010156 */
[----:B------:R-:W-:Y:S02]  /*63d0*/  FSEL R56, R56, -INF , !P3 ;  /* 0xff80000038387808 */ /* 0x000fe40005800000 */
[----:B------:R-:W-:Y:S02]  /*63e0*/  I2FP.F32.S32 R55, R55 ;  /* 0x0000003700377245 */ /* 0x000fe40000201400 */
[----:B------:R-:W-:-:S02]  /*63f0*/  IADD3 R53, PT, PT, R146, -0x49, -R41 ;  /* 0xffffffb792357810 */ /* 0x000fc40007ffe829 */
[----:B------:R-:W-:Y:S01]  /*6400*/  ISETP.GE.AND P2, PT, R85, R210, PT ;  /* 0x000000d25500720c */ /* 0x000fe20003f46270 */
[----:B------:R-:W-:Y:S01]  /*6410*/  FFMA.FTZ R55, -R229, R55, R91 ;  /* 0x00000037e5377223 */ /* 0x000fe2000001015b */
[----:B------:R-:W-:Y:S02]  /*6420*/  FSEL R57, R57, -INF , !P1 ;  /* 0xff80000039397808 */ /* 0x000fe40004800000 */
[----:B------:R-:W-:Y:S02]  /*6430*/  FSEL R177, R56, -INF , !P0 ;  /* 0xff80000038b17808 */ /* 0x000fe40004000000 */
[----:B------:R-:W-:Y:S02]  /*6440*/  IABS R52, R52 ;  /* 0x0000003400347213 */ /* 0x000fe40000000000 */
[----:B------:R-:W-:Y:S02]  /*6450*/  ISETP.GT.AND P0, PT, R211, R80, PT ;  /* 0x00000050d300720c */ /* 0x000fe40003f04270 */
        /* <DEDUP_REMOVED lines=24> */
[----:B------:R-:W-:Y:S02]  /*65e0*/  FSEL R13, R13, -INF , !P4 ;  /* 0xff8000000d0d7808 */ /* 0x000fe40006000000 */
[----:B------:R-:W-:Y:S02]  /*65f0*/  ISETP.GE.AND P4, PT, R104, R212, PT ;  /* 0x000000d46800720c */ /* 0x000fe40003f86270 */
        /* <DEDUP_REMOVED lines=9> */
[----:B------:R-:W-:Y:S02]  /*6690*/  FSEL R141, R141, -INF , !P4 ;  /* 0xff8000008d8d7808 */ /* 0x000fe40006000000 */
[-C--:B------:R-:W-:Y:S02]  /*66a0*/  ISETP.GE.AND P5, PT, R103, R212.reuse, PT ;  /* 0x000000d46700720c */ /* 0x080fe40003fa6270 */
[----:B------:R-:W-:Y:S02]  /*66b0*/  ISETP.GE.AND P4, PT, R96, R212, PT ;  /* 0x000000d46000720c */ /* 0x000fe40003f86270 */
[----:B------:R-:W-:Y:S02]  /*66c0*/  FSEL R175, R53, -INF , !P2 ;  /* 0xff80000035af7808 */ /* 0x000fe40005000000 */
[----:B------:R-:W-:Y:S02]  /*66d0*/  IABS R49, R49 ;  /* 0x0000003100317213 */ /* 0x000fe40000000000 */
[----:B------:R-:W-:-:S02]  /*66e0*/  ISETP.GT.AND P2, PT, R211, R73, PT ;  /* 0x00000049d300720c */ /* 0x000fc40003f44270 */
[----:B------:R-:W-:Y:S02]  /*66f0*/  I2FP.F32.S32 R48, R48 ;  /* 0x0000003000307245 */ /* 0x000fe40000201400 */
[----:B------:R-:W-:Y:S02]  /*6700*/  IADD3 R46, PT, PT, R146, -0x68, -R41 ;  /* 0xffffff98922e7810 */ /* 0x000fe40007ffe829 */
[----:B------:R-:W-:Y:S01]  /*6710*/  ISETP.GE.AND P3, PT, R72, R210, PT ;  /* 0x000000d24800720c */ /* 0x000fe20003f66270 */
[----:B------:R-:W-:Y:S01]  /*6720*/  FFMA.FTZ R48, -R229, R48, R74 ;  /* 0x00000030e5307223 */ /* 0x000fe2000001014a */
[----:B------:R-:W-:Y:S02]  /*6730*/  FSEL R50, R50, -INF , !P0 ;  /* 0xff80000032327808 */ /* 0x000fe40004000000 */
[----:B------:R-:W-:Y:S02]  /*6740*/  FSEL R39, R97, -INF , !P5 ;  /* 0xff80000061277808 */ /* 0x000fe40006800000 */
[----:B------:R-:W-:-:S02]  /*6750*/  FSEL R37, R93, -INF , !P4 ;  /* 0xff8000005d257808 */ /* 0x000fc40006000000 */
[----:B------:R-:W-:Y:S02]  /*6760*/  I2FP.F32.S32 R49, R49 ;  /* 0x0000003100317245 */ /* 0x000fe40000201400 */
[----:B------:R-:W-:Y:S02]  /*6770*/  IADD3 R47, PT, PT, R146, -0x61, -R41 ;  /* 0xffffff9f922f7810 */ /* 0x000fe40007ffe829 */
[-C--:B------:R-:W-:Y:S01]  /*6780*/  ISETP.GE.AND P5, PT, R92, R212.reuse, PT ;  /* 0x000000d45c00720c */ /* 0x080fe20003fa6270 */
[----:B------:R-:W-:Y:S01]  /*6790*/  FFMA.FTZ R49, -R229, R49, R79 ;  /* 0x00000031e5317223 */ /* 0x000fe2000001014f */
[----:B------:R-:W-:Y:S02]  /*67a0*/  ISETP.GE.AND P4, PT, R89, R212, PT ;  /* 0x000000d45900720c */ /* 0x000fe40003f86270 */
[----:B------:R-:W-:Y:S02]  /*67b0*/  ISETP.GE.AND P1, PT, R73, R210, PT ;  /* 0x000000d24900720c */ /* 0x000fe40003f26270 */
[----:B------:R-:W-:-:S02]  /*67c0*/  FSEL R51, R51, -INF , !P2 ;  /* 0xff80000033337808 */ /* 0x000fc40005000000 */
[----:B------:R-:W-:Y:S02]  /*67d0*/  FSEL R167, R50, -INF , !P3 ;  /* 0xff80000032a77808 */ /* 0x000fe40005800000 */
[----:B------:R-:W-:Y:S02]  /*67e0*/  IABS R46, R46 ;  /* 0x0000002e002e7213 */ /* 0x000fe40000000000 */
[----:B------:R-:W-:Y:S02]  /*67f0*/  ISETP.GT.AND P3, PT, R211, R68, PT ;  /* 0x00000044d300720c */ /* 0x000fe40003f64270 */
[----:B------:R-:W-:Y:S02]  /*6800*/  FSEL R155, R155, -INF , !P5 ;  /* 0xff8000009b9b7808 */ /* 0x000fe40006800000 */
[----:B------:R-:W-:Y:S02]  /*6810*/  FSEL R157, R157, -INF , !P4 ;  /* 0xff8000009d9d7808 */ /* 0x000fe40006000000 */
[----:B------:R-:W-:-:S02]  /*6820*/  FSEL R168, R51, -INF , !P1 ;  /* 0xff80000033a87808 */ /* 0x000fc40004800000 */
[----:B------:R-:W-:Y:S02]  /*6830*/  IABS R47, R47 ;  /* 0x0000002f002f7213 */ /* 0x000fe40000000000 */
[-C--:B------:R-:W-:Y:S02]  /*6840*/  ISETP.GE.AND P5, PT, R88, R212.reuse, PT ;  /* 0x000000d45800720c */ /* 0x080fe40003fa6270 */
[----:B------:R-:W-:Y:S02]  /*6850*/  ISETP.GE.AND P4, PT, R85, R212, PT ;  /* 0x000000d45500720c */ /* 0x000fe40003f86270 */
[----:B------:R-:W-:Y:S02]  /*6860*/  ISETP.GT.AND P1, PT, R211, R69, PT ;  /* 0x00000045d300720c */ /* 0x000fe40003f24270 */
[----:B------:R-:W-:Y:S02]  /*6870*/  I2FP.F32.S32 R46, R46 ;  /* 0x0000002e002e7245 */ /* 0x000fe40000201400 */
[----:B------:R-:W-:-:S02]  /*6880*/  IADD3 R44, PT, PT, R146, -0x70, -R41 ;  /* 0xffffff90922c7810 */ /* 0x000fc40007ffe829 */
[----:B------:R-:W-:Y:S01]  /*6890*/  ISETP.GE.AND P0, PT, R68, R210, PT ;  /* 0x000000d24400720c */ /* 0x000fe20003f06270 */
[C---:B------:R-:W-:Y:S01]  /*68a0*/  FFMA.FTZ R46, -R229.reuse, R46, R70 ;  /* 0x0000002ee52e7223 */ /* 0x040fe20000010146 */
[----:B------:R-:W-:Y:S02]  /*68b0*/  FSEL R48, R48, -INF , !P3 ;  /* 0xff80000030307808 */ /* 0x000fe40005800000 */
[----:B------:R-:W-:Y:S02]  /*68c0*/  I2FP.F32.S32 R47, R47 ;  /* 0x0000002f002f7245 */ /* 0x000fe40000201400 */
[----:B------:R-:W-:Y:S02]  /*68d0*/  IADD3 R45, PT, PT, R146, -0x69, -R41 ;  /* 0xffffff97922d7810 */ /* 0x000fe40007ffe829 */
[----:B------:R-:W-:Y:S01]  /*68e0*/  FSEL R160, R160, -INF , !P5 ;  /* 0xff800000a0a07808 */ /* 0x000fe20006800000 */
[----:B------:R-:W-:Y:S01]  /*68f0*/  FFMA.FTZ R47, -R229, R47, R75 ;  /* 0x0000002fe52f7223 */ /* 0x000fe2000001014b */
[----:B------:R-:W-:-:S02]  /*6900*/  FSEL R159, R159, -INF , !P4 ;  /* 0xff8000009f9f7808 */ /* 0x000fc40006000000 */
[----:B------:R-:W-:Y:S02]  /*6910*/  ISETP.GE.AND P2, PT, R69, R210, PT ;  /* 0x000000d24500720c */ /* 0x000fe40003f46270 */
[----:B------:R-:W-:Y:S02]  /*6920*/  FSEL R49, R49, -INF , !P1 ;  /* 0xff80000031317808 */ /* 0x000fe40004800000 */
[-C--:B------:R-:W-:Y:S02]  /*6930*/  ISETP.GE.AND P5, PT, R84, R212.reuse, PT ;  /* 0x000000d45400720c */ /* 0x080fe40003fa6270 */
[----:B------:R-:W-:Y:S02]  /*6940*/  ISETP.GE.AND P4, PT, R81, R212, PT ;  /* 0x000000d45100720c */ /* 0x000fe40003f86270 */
[----:B------:R-:W-:Y:S02]  /*6950*/  FSEL R153, R48, -INF , !P0 ;  /* 0xff80000030997808 */ /* 0x000fe40004000000 */
[----:B------:R-:W-:-:S02]  /*6960*/  IABS R44, R44 ;  /* 0x0000002c002c7213 */ /* 0x000fc40000000000 */
[----:B------:R-:W-:Y:S02]  /*6970*/  ISETP.GT.AND P0, PT, R211, R65, PT ;  /* 0x00000041d300720c */ /* 0x000fe40003f04270 */
[----:B------:R-:W-:Y:S02]  /*6980*/  FSEL R162, R49, -INF , !P2 ;  /* 0xff80000031a27808 */ /* 0x000fe40005000000 */
[----:B------:R-:W-:Y:S02]  /*6990*/  IABS R45, R45 ;  /* 0x0000002d002d7213 */ /* 0x000fe40000000000 */
[----:B------:R-:W-:Y:S02]  /*69a0*/  FSEL R172, R172, -INF , !P5 ;  /* 0xff800000acac7808 */ /* 0x000fe40006800000 */
[----:B------:R-:W-:Y:S02]  /*69b0*/  FSEL R174, R174, -INF , !P4 ;  /* 0xff800000aeae7808 */ /* 0x000fe40006000000 */
[----:B------:R-:W-:-:S02]  /*69c0*/  ISETP.GT.AND P2, PT, R211, R66, PT ;  /* 0x00000042d300720c */ /* 0x000fc40003f44270 */
[----:B------:R-:W-:Y:S02]  /*69d0*/  I2FP.F32.S32 R44, R44 ;  /* 0x0000002c002c7245 */ /* 0x000fe40000201400 */
[----:B------:R-:W-:Y:S02]  /*69e0*/  IADD3 R42, PT, PT, R146, -0x78, -R41 ;  /* 0xffffff88922a7810 */ /* 0x000fe40007ffe829 */
[----:B------:R-:W-:Y:S01]  /*69f0*/  ISETP.GE.AND P5, PT, R80, R212, PT ;  /* 0x000000d45000720c */ /* 0x000fe20003fa6270 */
[----:B------:R-:W-:Y:S01]  /*6a00*/  FFMA.FTZ R44, -R229, R44, R106 ;  /* 0x0000002ce52c7223 */ /* 0x000fe2000001016a */
[----:B------:R-:W-:Y:S02]  /*6a10*/  ISETP.GE.AND P4, PT, R77, R212, PT ;  /* 0x000000d44d00720c */ /* 0x000fe40003f86270 */
[----:B------:R-:W-:Y:S02]  /*6a20*/  ISETP.GE.AND P3, PT, R65, R210, PT ;  /* 0x000000d24100720c */ /* 0x000fe40003f66270 */
[----:B------:R-:W-:-:S02]  /*6a30*/  FSEL R46, R46, -INF , !P0 ;  /* 0xff8000002e2e7808 */ /* 0x000fc40004000000 */
[----:B------:R-:W-:Y:S02]  /*6a40*/  I2FP.F32.S32 R45, R45 ;  /* 0x0000002d002d7245 */ /* 0x000fe40000201400 */
[----:B------:R-:W-:Y:S02]  /*6a50*/  IADD3 R43, PT, PT, R146, -0x71, -R41 ;  /* 0xffffff8f922b7810 */ /* 0x000fe40007ffe829 */
[----:B------:R-:W-:Y:S01]  /*6a60*/  ISETP.GE.AND P1, PT, R66, R210, PT ;  /* 0x000000d24200720c */ /* 0x000fe20003f26270 */
[----:B------:R-:W-:Y:S01]  /*6a70*/  FFMA.FTZ R45, -R229, R45, R71 ;  /* 0x0000002de52d7223 */ /* 0x000fe20000010147 */
[----:B------:R-:W-:Y:S02]  /*6a80*/  FSEL R47, R47, -INF , !P2 ;  /* 0xff8000002f2f7808 */ /* 0x000fe40005000000 */
[----:B------:R-:W-:Y:S02]  /*6a90*/  FSEL R173, R173, -INF , !P5 ;  /* 0xff800000adad7808 */ /* 0x000fe40006800000 */
[----:B------:R-:W-:-:S02]  /*6aa0*/  FSEL R176, R176, -INF , !P4 ;  /* 0xff800000b0b07808 */ /* 0x000fc40006000000 */
[----:B------:R-:W-:Y:S02]  /*6ab0*/  FSEL R151, R46, -INF , !P3 ;  /* 0xff8000002e977808 */ /* 0x000fe40005800000 */
[----:B------:R-:W-:Y:S02]  /*6ac0*/  IABS R42, R42 ;  /* 0x0000002a002a7213 */ /* 0x000fe40000000000 */
[-C--:B------:R-:W-:Y:S02]  /*6ad0*/  ISETP.GE.AND P5, PT, R76, R212.reuse, PT ;  /* 0x000000d44c00720c */ /* 0x080fe40003fa6270 */
[----:B------:R-:W-:Y:S02]  /*6ae0*/  ISETP.GE.AND P4, PT, R73, R212, PT ;  /* 0x000000d44900720c */ /* 0x000fe40003f86270 */
[----:B------:R-:W-:Y:S02]  /*6af0*/  ISETP.GT.AND P3, PT, R211, R34, PT ;  /* 0x00000022d300720c */ /* 0x000fe40003f64270 */
[----:B------:R-:W-:-:S02]  /*6b00*/  FSEL R152, R47, -INF , !P1 ;  /* 0xff8000002f987808 */ /* 0x000fc40004800000 */
[----:B------:R-:W-:Y:S02]  /*6b10*/  IABS R43, R43 ;  /* 0x0000002b002b7213 */ /* 0x000fe40000000000 */
[----:B------:R-:W-:Y:S02]  /*6b20*/  ISETP.GT.AND P1, PT, R211, R61, PT ;  /* 0x0000003dd300720c */ /* 0x000fe40003f24270 */
[----:B------:R-:W-:Y:S02]  /*6b30*/  I2FP.F32.S32 R42, R42 ;  /* 0x0000002a002a7245 */ /* 0x000fe40000201400 */
[----:B------:R-:W-:Y:S02]  /*6b40*/  FSEL R166, R166, -INF , !P5 ;  /* 0xff800000a6a67808 */ /* 0x000fe40006800000 */
[----:B------:R-:W-:Y:S01]  /*6b50*/  FSEL R165, R165, -INF , !P4 ;  /* 0xff800000a5a57808 */ /* 0x000fe20006000000 */
[----:B------:R-:W-:Y:S01]  /*6b60*/  FFMA.FTZ R42, -R229, R42, R62 ;  /* 0x0000002ae52a7223 */ /* 0x000fe2000001013e */
[----:B------:R-:W-:-:S02]  /*6b70*/  ISETP.GE.AND P0, PT, R34, R210, PT ;  /* 0x000000d22200720c */ /* 0x000fc40003f06270 */
[----:B------:R-:W-:Y:S02]  /*6b80*/  FSEL R44, R44, -INF , !P3 ;  /* 0xff8000002c2c7808 */ /* 0x000fe40005800000 */
[-C--:B------:R-:W-:Y:S02]  /*6b90*/  ISETP.GE.AND P5, PT, R72, R212.reuse, PT ;  /* 0x000000d44800720c */ /* 0x080fe40003fa6270 */
[----:B------:R-:W-:Y:S02]  /*6ba0*/  ISETP.GE.AND P4, PT, R69, R212, PT ;  /* 0x000000d44500720c */ /* 0x000fe40003f86270 */
[----:B------:R-:W-:Y:S02]  /*6bb0*/  I2FP.F32.S32 R43, R43 ;  /* 0x0000002b002b7245 */ /* 0x000fe40000201400 */
[----:B------:R-:W-:Y:S02]  /*6bc0*/  IADD3 R41, PT, PT, R146, -0x79, -R41 ;  /* 0xffffff8792297810 */ /* 0x000fe40007ffe829 */
[----:B------:R-:W-:Y:S01]  /*6bd0*/  ISETP.GE.AND P2, PT, R61, R210, PT ;  /* 0x000000d23d00720c */ /* 0x000fe20003f46270 */
[----:B------:R-:W-:Y:S01]  /*6be0*/  FFMA.FTZ R43, -R229, R43, R107 ;  /* 0x0000002be52b7223 */ /* 0x000fe2000001016b */
[----:B------:R-:W-:-:S02]  /*6bf0*/  FSEL R45, R45, -INF , !P1 ;  /* 0xff8000002d2d7808 */ /* 0x000fc40004800000 */
[----:B------:R-:W-:Y:S02]  /*6c00*/  FSEL R137, R44, -INF , !P0 ;  /* 0xff8000002c897808 */ /* 0x000fe40004000000 */
[----:B------:R-:W-:Y:S02]  /*6c10*/  FSEL R164, R164, -INF , !P5 ;  /* 0xff800000a4a47808 */ /* 0x000fe40006800000 */
[----:B------:R-:W-:Y:S02]  /*6c20*/  FSEL R163, R163, -INF , !P4 ;  /* 0xff800000a3a37808 */ /* 0x000fe40006000000 */
[----:B------:R-:W-:Y:S02]  /*6c30*/  ISETP.GT.AND P0, PT, R211, R29, PT ;  /* 0x0000001dd300720c */ /* 0x000fe40003f04270 */
[-C--:B------:R-:W-:Y:S02]  /*6c40*/  ISETP.GE.AND P5, PT, R68, R212.reuse, PT ;  /* 0x000000d44400720c */ /* 0x080fe40003fa6270 */
[----:B------:R-:W-:-:S02]  /*6c50*/  ISETP.GE.AND P4, PT, R66, R212, PT ;  /* 0x000000d44200720c */ /* 0x000fc40003f86270 */
[----:B------:R-:W-:Y:S02]  /*6c60*/  FSEL R146, R45, -INF , !P2 ;  /* 0xff8000002d927808 */ /* 0x000fe40005000000 */
[----:B------:R-:W-:Y:S02]  /*6c70*/  IABS R41, R41 ;  /* 0x0000002900297213 */ /* 0x000fe40000000000 */
[----:B------:R-:W-:Y:S02]  /*6c80*/  ISETP.GT.AND P2, PT, R211, R33, PT ;  /* 0x00000021d300720c */ /* 0x000fe40003f44270 */
[----:B------:R-:W-:Y:S02]  /*6c90*/  FSEL R42, R42, -INF , !P0 ;  /* 0xff8000002a2a7808 */ /* 0x000fe40004000000 */
[----:B------:R-:W-:Y:S02]  /*6ca0*/  FSEL R150, R150, -INF , !P5 ;  /* 0xff80000096967808 */ /* 0x000fe40006800000 */
[----:B------:R-:W-:-:S02]  /*6cb0*/  FSEL R149, R149, -INF , !P4 ;  /* 0xff80000095957808 */ /* 0x000fc40006000000 */
[----:B------:R-:W-:Y:S01]  /*6cc0*/  ISETP.GT.AND P0, PT, R183, R214, PT ;  /* 0x000000d6b700720c */ /* 0x000fe20003f04270 */
[----:B------:R-:W-:Y:S01]  /*6cd0*/  BAR.SYNC.DEFER_BLOCKING 0x0 ;  /* 0x0000000000007b1d */ /* 0x000fe20000010000 */
[-C--:B------:R-:W-:Y:S02]  /*6ce0*/  ISETP.GE.AND P5, PT, R65, R212.reuse, PT ;  /* 0x000000d44100720c */ /* 0x080fe40003fa6270 */
[----:B------:R-:W-:Y:S02]  /*6cf0*/  ISETP.GE.AND P4, PT, R61, R212, PT ;  /* 0x000000d43d00720c */ /* 0x000fe40003f86270 */
[----:B------:R-:W-:Y:S02]  /*6d00*/  I2FP.F32.S32 R41, R41 ;  /* 0x0000002900297245 */ /* 0x000fe40000201400 */
[----:B------:R-:W-:Y:S02]  /*6d10*/  ISETP.GE.AND P1, PT, R33, R210, PT ;  /* 0x000000d22100720c */ /* 0x000fe40003f26270 */
[----:B------:R-:W-:Y:S01]  /*6d20*/  FSEL R43, R43, -INF , !P2 ;  /* 0xff8000002b2b7808 */ /* 0x000fe20005000000 */
[----:B------:R-:W-:Y:S01]  /*6d30*/  FFMA.FTZ R41, -R229, R41, R63 ;  /* 0x00000029e5297223 */ /* 0x000fe2000001013f */
[----:B------:R-:W-:-:S02]  /*6d40*/  FSEL R148, R148, -INF , !P5 ;  /* 0xff80000094947808 */ /* 0x000fc40006800000 */
[----:B------:R-:W-:Y:S02]  /*6d50*/  FSEL R147, R147, -INF , !P4 ;  /* 0xff80000093937808 */ /* 0x000fe40006000000 */
[-C--:B------:R-:W-:Y:S02]  /*6d60*/  ISETP.GE.AND P5, PT, R34, R212.reuse, PT ;  /* 0x000000d42200720c */ /* 0x080fe40003fa6270 */
[----:B------:R-:W-:Y:S02]  /*6d70*/  ISETP.GE.AND P4, PT, R33, R212, PT ;  /* 0x000000d42100720c */ /* 0x000fe40003f86270 */
[----:B------:R-:W-:Y:S02]  /*6d80*/  FSEL R136, R43, -INF , !P1 ;  /* 0xff8000002b887808 */ /* 0x000fe40004800000 */
[----:B------:R-:W-:Y:S02]  /*6d90*/  ISETP.GT.AND P1, PT, R211, R28, PT ;  /* 0x0000001cd300720c */ /* 0x000fe40003f24270 */
[----:B------:R-:W-:-:S02]  /*6da0*/  FSEL R67, R67, -INF , !P5 ;  /* 0xff80000043437808 */ /* 0x000fc40006800000 */
[----:B------:R-:W-:Y:S02]  /*6db0*/  FSEL R64, R32, -INF , !P4 ;  /* 0xff80000020407808 */ /* 0x000fe40006000000 */
[C---:B------:R-:W-:Y:S02]  /*6dc0*/  ISETP.GE.AND P5, PT, R29.reuse, R212, PT ;  /* 0x000000d41d00720c */ /* 0x040fe40003fa6270 */
[----:B------:R-:W-:Y:S02]  /*6dd0*/  ISETP.GE.AND P3, PT, R29, R210, PT ;  /* 0x000000d21d00720c */ /* 0x000fe40003f66270 */
[C---:B------:R-:W-:Y:S02]  /*6de0*/  ISETP.GE.AND P4, PT, R28.reuse, R212, PT ;  /* 0x000000d41c00720c */ /* 0x040fe40003f86270 */
[----:B------:R-:W-:Y:S02]  /*6df0*/  ISETP.GE.AND P2, PT, R28, R210, PT ;  /* 0x000000d21c00720c */ /* 0x000fe40003f46270 */
[----:B------:R-:W-:-:S02]  /*6e00*/  FSEL R41, R41, -INF , !P1 ;  /* 0xff80000029297808 */ /* 0x000fc40004800000 */
[----:B------:R-:W-:Y:S02]  /*6e10*/  VIMNMX R213, PT, PT, RZ, R213, !PT ;  /* 0x000000d5ffd57248 */ /* 0x000fe40007fe0100 */
[----:B------:R-:W-:Y:S02]  /*6e20*/  VIMNMX R211, PT, PT, RZ, R211, !PT ;  /* 0x000000d3ffd37248 */ /* 0x000fe40007fe0100 */
        /* <DEDUP_REMOVED lines=18> */
.L_x_5982:
        /* <DEDUP_REMOVED lines=8> */
[----:B------:R-:W-:Y:S01]  /*6fd0*/  IMAD.MOV R19, RZ, RZ, -R19 ;  /* 0x000000ffff137224 */ /* 0x000fe200078e0a13 */
[----:B------:R-:W-:Y:S02]  /*6fe0*/  LOP3.LUT R40, R40, R15, RZ, 0x3c, !PT ;  /* 0x0000000f28287212 */ /* 0x000fe400078e3cff */
[----:B------:R-:W-:Y:S02]  /*6ff0*/  ISETP.GE.AND P0, PT, R133, RZ, PT ;  /* 0x000000ff8500720c */ /* 0x000fe40003f06270 */
[----:B------:R-:W-:Y:S01]  /*7000*/  ISETP.GE.AND P2, PT, R40, RZ, PT ;  /* 0x000000ff2800720c */ /* 0x000fe20003f46270 */
        /* <DEDUP_REMOVED lines=11> */
[----:B------:R-:W-:-:S05]  /*70c0*/  IMAD R19, R26, R19, R22 ;  /* 0x000000131a137224 */ /* 0x000fca00078e0216 */
[----:B------:R-:W-:-:S07]  /*70d0*/  ISETP.GT.U32.AND P3, PT, R14, R19, PT ;  /* 0x000000130e00720c */ /* 0x000fce0003f64070 */
[-C--:B------:R-:W-:Y:S02]  /*70e0*/  @!P1 IADD3 R18, PT, PT, R18, -R14.reuse, RZ ;  /* 0x8000000e12129210 */ /* 0x080fe40007ffe0ff */
[----:B------:R-:W-:Y:S02]  /*70f0*/  @!P1 IADD3 R23, PT, PT, R23, 0x1, RZ ;  /* 0x0000000117179810 */ /* 0x000fe40007ffe0ff */
[----:B------:R-:W-:Y:S02]  /*7100*/  ISETP.GE.U32.AND P4, PT, R18, R14, PT ;  /* 0x0000000e1200720c */ /* 0x000fe40003f86070 */
[----:B------:R-:W-:Y:S01]  /*7110*/  @!P3 IMAD.IADD R19, R19, 0x1, -R14 ;  /* 0x000000011313b824 */ /* 0x000fe200078e0a0e */
[----:B------:R-:W-:Y:S01]  /*7120*/  ISETP.NE.AND P1, PT, R15, RZ, PT ;  /* 0x000000ff0f00720c */ /* 0x000fe20003f25270 */
[----:B------:R-:W-:-:S03]  /*7130*/  @!P3 VIADD R26, R26, 0x1 ;  /* 0x000000011a1ab836 */ /* 0x000fc60000000000 */
[----:B------:R-:W-:Y:S02]  /*7140*/  ISETP.GE.U32.AND P5, PT, R19, R14, PT ;  /* 0x0000000e1300720c */ /* 0x000fe40003fa6070 */
[----:B------:R-:W-:-:S04]  /*7150*/  LOP3.LUT R19, RZ, R15, RZ, 0x33, !PT ;  /* 0x0000000fff137212 */ /* 0x000fc800078e33ff */
[----:B------:R-:W-:-:S04]  /*7160*/  @P4 IADD3 R23, PT, PT, R23, 0x1, RZ ;  /* 0x0000000117174810 */ /* 0x000fc80007ffe0ff */
[----:B------:R-:W-:-:S03]  /*7170*/  MOV R22, R23 ;  /* 0x0000001700167202 */ /* 0x000fc60000000f00 */
[----:B------:R-:W-:Y:S02]  /*7180*/  @P5 VIADD R26, R26, 0x1 ;  /* 0x000000011a1a5836 */ /* 0x000fe40000000000 */
[----:B------:R-:W-:-:S03]  /*7190*/  @!P0 IMAD.MOV R22, RZ, RZ, -R22 ;  /* 0x000000ffff168224 */ /* 0x000fc600078e0a16 */
[----:B------:R-:W-:Y:S02]  /*71a0*/  @!P2 IADD3 R26, PT, PT, -R26, RZ, RZ ;  /* 0x000000ff1a1aa210 */ /* 0x000fe40007ffe1ff */
[C---:B------:R-:W-:Y:S02]  /*71b0*/  SEL R22, R19.reuse, R22, !P1 ;  /* 0x0000001613167207 */ /* 0x040fe40004800000 */
[----:B------:R-:W-:Y:S02]  /*71c0*/  SEL R19, R19, R26, !P1 ;  /* 0x0000001a13137207 */ /* 0x000fe40004800000 */
[----:B------:R-:W2:Y:S01]  /*71d0*/  LD.E.64 R26, desc[UR4][R2.64+0x38] ;  /* 0x00003804021a7980 */ /* 0x000ea2000c101b00 */
[----:B------:R-:W-:-:S04]  /*71e0*/  IMAD.WIDE R30, R22, 0x4, R232 ;  /* 0x00000004161e7825 */ /* 0x000fc800078e02e8 */
[C---:B------:R-:W-:Y:S01]  /*71f0*/  IMAD.WIDE R28, R19.reuse, 0x4, R232 ;  /* 0x00000004131c7825 */ /* 0x040fe200078e02e8 */
[----:B------:R-:W3:Y:S04]  /*7200*/  LD.E R18, desc[UR4][R30.64] ;  /* 0x000000041e127980 */ /* 0x000ee8000c101900 */
[----:B------:R-:W3:Y:S04]  /*7210*/  LD.E R14, desc[UR4][R28.64] ;  /* 0x000000041c0e7980 */ /* 0x000ee8000c101900 */
[----:B------:R-:W4:Y:S01]  /*7220*/  LD.E.64 R28, desc[UR4][R2.64+0x20] ;  /* 0x00002004021c7980 */ /* 0x000f22000c101b00 */
[----:B------:R-:W-:-:S04]  /*7230*/  IMAD.IADD R22, R19, 0x1, -R22 ;  /* 0x0000000113167824 */ /* 0x000fc800078e0a16 */
[----:B------:R-:W-:-:S05]  /*7240*/  IMAD R22, R15, R22, -0x80 ;  /* 0xffffff800f167424 */ /* 0x000fca00078e0216 */
[----:B------:R-:W-:Y:S01]  /*7250*/  SHF.R.S32.HI R19, RZ, 0x1f, R22 ;  /* 0x0000001fff137819 */ /* 0x000fe20000011416 */
[-C--:B--2---:R-:W-:Y:S02]  /*7260*/  IMAD R15, R27, R22.reuse, RZ ;  /* 0x000000161b0f7224 */ /* 0x084fe400078e02ff */
[----:B------:R-:W-:-:S04]  /*7270*/  IMAD.WIDE.U32 R22, R26, R22, RZ ;  /* 0x000000161a167225 */ /* 0x000fc800078e00ff */
[----:B------:R-:W-:Y:S01]  /*7280*/  IMAD R15, R26, R19, R15 ;  /* 0x000000131a0f7224 */ /* 0x000fe200078e020f */
[----:B---3--:R-:W-:-:S03]  /*7290*/  IADD3 R14, PT, PT, R18, -R14, RZ ;  /* 0x8000000e120e7210 */ /* 0x008fc60007ffe0ff */
[----:B------:R-:W-:Y:S01]  /*72a0*/  IMAD.IADD R23, R23, 0x1, R15 ;  /* 0x0000000117177824 */ /* 0x000fe200078e020f */
[----:B------:R-:W-:Y:S01]  /*72b0*/  SHF.R.S32.HI R18, RZ, 0x1f, R14 ;  /* 0x0000001fff127819 */ /* 0x000fe2000001140e */
[----:B----4-:R-:W-:Y:S02]  /*72c0*/  IMAD R15, R29, R14, RZ ;  /* 0x0000000e1d0f7224 */ /* 0x010fe400078e02ff */
[----:B------:R-:W-:-:S04]  /*72d0*/  IMAD.WIDE.U32 R22, R14, R28, R22 ;  /* 0x0000001c0e167225 */ /* 0x000fc800078e0016 */
[----:B------:R-:W-:Y:S01]  /*72e0*/  IMAD R15, R28, R18, R15 ;  /* 0x000000121c0f7224 */ /* 0x000fe200078e020f */
[----:B------:R-:W-:-:S04]  /*72f0*/  LEA R216, P0, R22, R216, 0x1 ;  /* 0x000000d816d87211 */ /* 0x000fc800078008ff */
[----:B------:R-:W-:-:S04]  /*7300*/  IADD3 R15, PT, PT, R23, R15, RZ ;  /* 0x0000000f170f7210 */ /* 0x000fc80007ffe0ff */
[----:B------:R-:W-:Y:S02]  /*7310*/  LEA.HI.X R215, R22, R215, R15, 0x1, P0 ;  /* 0x000000d716d77211 */ /* 0x000fe400000f0c0f */
.L_x_5983:
[----:B------:R-:W-:Y:S05]  /*7320*/  BSYNC.RECONVERGENT B0 ;  /* 0x0000000000007941 */ /* 0x000fea0003800200 */
.L_x_5981:
[-C--:B------:R-:W-:Y:S01]  /*7330*/  ISETP.GE.AND P1, PT, R196, R228.reuse, PT ;  /* 0x000000e4c400720c */ /* 0x080fe20003f26270 */
[C---:B------:R-:W-:Y:S01]  /*7340*/  IMAD.SHL.U32 R14, R204.reuse, 0x20, RZ ;  /* 0x00000020cc0e7824 */ /* 0x040fe200078e00ff */
[----:B------:R-:W-:Y:S02]  /*7350*/  ISETP.GE.AND P0, PT, R209, R228, PT ;  /* 0x000000e4d100720c */ /* 0x000fe40003f06270 */
[----:B------:R-:W-:Y:S02]  /*7360*/  SHF.L.U64.HI R15, R204, 0x5, R205 ;  /* 0x00000005cc0f7819 */ /* 0x000fe400000102cd */
[----:B------:R-:W-:-:S04]  /*7370*/  IADD3 R28, P2, PT, R14, R216, RZ ;  /* 0x000000d80e1c7210 */ /* 0x000fc80007f5e0ff */
[----:B------:R-:W-:Y:S02]  /*7380*/  IADD3.X R29, PT, PT, R15, R215, RZ, P2, !PT ;  /* 0x000000d70f1d7210 */ /* 0x000fe400017fe4ff */
[-C--:B------:R-:W-:Y:S01]  /*7390*/  IADD3 R26, P2, PT, R28, R14.reuse, RZ ;  /* 0x0000000e1c1a7210 */ /* 0x080fe20007f5e0ff */
[----:B------:R-:W-:Y:S02]  /*73a0*/  @!P1 IMAD.MOV.U32 R18, RZ, RZ, R216 ;  /* 0x000000ffff129224 */ /* 0x000fe400078e00d8 */
[----:B------:R-:W-:Y:S01]  /*73b0*/  @!P1 IMAD.MOV.U32 R19, RZ, RZ, R215 ;  /* 0x000000ffff139224 */ /* 0x000fe200078e00d7 */
[-C--:B------:R-:W-:Y:S02]  /*73c0*/  IADD3.X R27, PT, PT, R29, R15.reuse, RZ, P2, !PT ;  /* 0x0000000f1d1b7210 */ /* 0x080fe400017fe4ff */
[----:B------:R-:W-:Y:S02]  /*73d0*/  IADD3 R22, P2, PT, R26, R14, RZ ;  /* 0x0000000e1a167210 */ /* 0x000fe40007f5e0ff */
[----:B------:R-:W-:Y:S01]  /*73e0*/  @!PT LDS RZ, [RZ] ;  /* 0x00000000fffff984 */ /* 0x000fe20000000800 */
[----:B------:R-:W-:Y:S01]  /*73f0*/  @!PT LDS RZ, [RZ] ;  /* 0x00000000fffff984 */ /* 0x000fe20000000800 */
[----:B------:R-:W-:Y:S01]  /*7400*/  @!PT LDS RZ, [RZ] ;  /* 0x00000000fffff984 */ /* 0x000fe20000000800 */
[----:B------:R1:W-:Y:S02]  /*7410*/  @!P1 LDGSTS.E.BYPASS.LTC128B.128 [R231+0x4000], desc[UR4][R18.64] ;  /* 0x0400000012e79fae */ /* 0x0003e4000b981a04 */
[----:B------:R-:W-:-:S02]  /*7420*/  IADD3.X R23, PT, PT, R27, R15, RZ, P2, !PT ;  /* 0x0000000f1b177210 */ /* 0x000fc400017fe4ff */
[----:B------:R2:W-:Y:S01]  /*7430*/  @P1 STS.128 [R231+0x4000], RZ ;  /* 0x004000ffe7001388 */ /* 0x0005e20000000c00 */
        /* <DEDUP_REMOVED lines=18> */
[----:B---3--:R-:W-:-:S03]  /*7560*/  IADD3 R28, P2, PT, R22, R14, RZ ;  /* 0x0000000e161c7210 */ /* 0x008fc60007f5e0ff */
[----:B------:R2:W-:Y:S01]  /*7570*/  @P0 STS.128 [R231+0x8800], RZ ;  /* 0x008800ffe7000388 */ /* 0x0005e20000000c00 */
[----:B------:R-:W-:-:S03]  /*7580*/  IADD3.X R29, PT, PT, R23, R15, RZ, P2, !PT ;  /* 0x0000000f171d7210 */ /* 0x000fc600017fe4ff */
[----:B------:R-:W-:Y:S01]  /*7590*/  @!PT LDS RZ, [RZ] ;  /* 0x00000000fffff984 */ /* 0x000fe20000000800 */
[----:B------:R-:W-:Y:S01]  /*75a0*/  @!PT LDS RZ, [RZ] ;  /* 0x00000000fffff984 */ /* 0x000fe20000000800 */
[----:B------:R-:W-:Y:S01]  /*75b0*/  @!PT LDS RZ, [RZ] ;  /* 0x00000000fffff984 */ /* 0x000fe20000000800 */
[----:B------:R3:W-:Y:S04]  /*75c0*/  @!P1 LDGSTS.E.BYPASS.LTC128B.128 [R231+0x5000], desc[UR4][R26.64] ;  /* 0x050000001ae79fae */ /* 0x0007e8000b981a04 */
[----:B------:R2:W-:Y:S01]  /*75d0*/  @P1 STS.128 [R231+0x5000], RZ ;  /* 0x005000ffe7001388 */ /* 0x0005e20000000c00 */
[----:B-1----:R-:W-:Y:S02]  /*75e0*/  @!P0 IMAD.MOV.U32 R18, RZ, RZ, R26 ;  /* 0x000000ffff128224 */ /* 0x002fe400078e001a */
        /* <DEDUP_REMOVED lines=21> */
[----:B------:R-:W-:Y:S01]  /*7740*/  IADD3 R14, P2, PT, R22, R14, RZ ;  /* 0x0000000e160e7210 */ /* 0x000fe20007f5e0ff */
[--C-:B------:R-:W-:Y:S02]  /*7750*/  IMAD.X R23, R27, 0x1, R15.reuse, P3 ;  /* 0x000000011b177824 */ /* 0x100fe400018e060f */
[----:B------:R-:W-:Y:S01]  /*7760*/  @!PT LDS RZ, [RZ] ;  /* 0x00000000fffff984 */ /* 0x000fe20000000800 */
[----:B------:R-:W-:Y:S01]  /*7770*/  @!PT LDS RZ, [RZ] ;  /* 0x00000000fffff984 */ /* 0x000fe20000000800 */
[----:B------:R-:W-:Y:S01]  /*7780*/  @!PT LDS RZ, [RZ] ;  /* 0x00000000fffff984 */ /* 0x000fe20000000800 */
[----:B------:R-:W-:Y:S02]  /*7790*/  @!P1 LDGSTS.E.BYPASS.LTC128B.128 [R231+0x6000], desc[UR4][R28.64] ;  /* 0x060000001ce79fae */ /* 0x000fe4000b981a04 */
[----:B------:R-:W-:Y:S02]  /*77a0*/  IMAD.X R15, R23, 0x1, R15, P2 ;  /* 0x00000001170f7824 */ /* 0x000fe400010e060f */
        /* <DEDUP_REMOVED lines=41> */
.L_x_5980:
[----:B------:R-:W-:Y:S05]  /*7a40*/  BSYNC.RECONVERGENT B1 ;  /* 0x0000000000017941 */ /* 0x000fea0003800200 */
.L_x_5979:
        /* <DEDUP_REMOVED lines=72> */
[----:B------:R-:W1:Y:S01]  /*7ed0*/  LDSM.16.MT88.4 R4, [R40+0x10000] ;  /* 0x010000002804783b */ /* 0x000e620000004200 */
[-CC-:B------:R-:W-:Y:S01]  /*7ee0*/  FFMA.FTZ R42, R10, R63.reuse, -R61.reuse ;  /* 0x0000003f0a2a7223 */ /* 0x180fe2000001083d */
[-CC-:B------:R-:W-:Y:S01]  /*7ef0*/  FFMA.FTZ R48, R9, R63.reuse, -R62.reuse ;  /* 0x0000003f09307223 */ /* 0x180fe2000001083e */
[----:B------:R-:W2:Y:S01]  /*7f00*/  MUFU.EX2 R54, R54 ;  /* 0x0000003600367308 */ /* 0x000ea20000000800 */
[-CC-:B------:R-:W-:Y:S01]  /*7f10*/  FFMA.FTZ R47, R8, R63.reuse, -R62.reuse ;  /* 0x0000003f082f7223 */ /* 0x180fe2000001083e */
[-CC-:B------:R-:W-:Y:S01]  /*7f20*/  FFMA.FTZ R45, R17, R63.reuse, -R61.reuse ;  /* 0x0000003f112d7223 */ /* 0x180fe2000001083d */
[----:B------:R-:W3:Y:S01]  /*7f30*/  LDSM.16.MT88.4 R8, [R182+0x10800] ;  /* 0x01080000b608783b */ /* 0x000ee20000004200 */
[----:B------:R-:W-:Y:S01]  /*7f40*/  MUFU.EX2 R50, R50 ;  /* 0x0000003200327308 */ /* 0x000fe20000000800 */
[-CC-:B------:R-:W-:Y:S01]  /*7f50*/  FFMA.FTZ R44, R16, R63.reuse, -R62.reuse ;  /* 0x0000003f102c7223 */ /* 0x180fe2000001083e */
[-CC-:B------:R-:W-:Y:S01]  /*7f60*/  FFMA.FTZ R43, R13, R63.reuse, -R62.reuse ;  /* 0x0000003f0d2b7223 */ /* 0x180fe2000001083e */
[-CC-:B------:R-:W-:Y:S01]  /*7f70*/  FFMA.FTZ R41, R12, R63.reuse, -R61.reuse ;  /* 0x0000003f0c297223 */ /* 0x180fe2000001083d */
[----:B------:R-:W4:Y:S01]  /*7f80*/  MUFU.EX2 R49, R49 ;  /* 0x0000003100317308 */ /* 0x000f220000000800 */
[----:B------:R-:W3:Y:S01]  /*7f90*/  LDSM.16.MT88.4 R12, [R53+0x10800] ;  /* 0x01080000350c783b */ /* 0x000ee20000004200 */
[-CC-:B------:R-:W-:Y:S01]  /*7fa0*/  FFMA.FTZ R140, R140, R63.reuse, -R61.reuse ;  /* 0x0000003f8c8c7223 */ /* 0x180fe2000001083d */
[--C-:B------:R-:W-:Y:S01]  /*7fb0*/  FFMA.FTZ R142, R38, R63, -R62.reuse ;  /* 0x0000003f268e7223 */ /* 0x100fe2000001083e */
[----:B------:R-:W-:Y:S01]  /*7fc0*/  MUFU.EX2 R57, R57 ;  /* 0x0000003900397308 */ /* 0x000fe20000000800 */
[----:B------:R-:W3:Y:S01]  /*7fd0*/  LDSM.16.MT88.4 R16, [R65+0x10800] ;  /* 0x010800004110783b */ /* 0x000ee20000004200 */
[----:B--2---:R-:W-:Y:S01]  /*7fe0*/  F2FP.BF16.F32.PACK_AB R69, R54, R55 ;  /* 0x000000373645723e */ /* 0x004fe200000010ff */
[-CC-:B------:R-:W-:Y:S01]  /*7ff0*/  FFMA.FTZ R141, R141, R63.reuse, -R62.reuse ;  /* 0x0000003f8d8d7223 */ /* 0x180fe2000001083e */
[----:B------:R-:W2:Y:S01]  /*8000*/  MUFU.EX2 R56, R56 ;  /* 0x0000003800387308 */ /* 0x000ea20000000800 */
[----:B------:R-:W-:Y:S01]  /*8010*/  LDSM.16.MT88.4 R24, [R53+0xc800] ;  /* 0x00c800003518783b */ /* 0x000fe20000004200 */
[-CC-:B------:R-:W-:Y:S01]  /*8020*/  FFMA.FTZ R145, R39, R63.reuse, -R62.reuse ;  /* 0x0000003f27917223 */ /* 0x180fe2000001083e */
[-CC-:B------:R-:W-:Y:S01]  /*8030*/  FFMA.FTZ R144, R37, R63.reuse, -R62.reuse ;  /* 0x0000003f25907223 */ /* 0x180fe2000001083e */
[----:B------:R-:W-:Y:S01]  /*8040*/  MUFU.EX2 R52, R52 ;  /* 0x0000003400347308 */ /* 0x000fe20000000800 */
[----:B------:R-:W-:Y:S01]  /*8050*/  LDSM.16.MT88.4 R20, [R40+0xc800] ;  /* 0x00c800002814783b */ /* 0x000fe20000004200 */
[----:B----4-:R-:W-:Y:S01]  /*8060*/  F2FP.BF16.F32.PACK_AB R71, R49, R50 ;  /* 0x000000323147723e */ /* 0x010fe200000010ff */
[-CC-:B------:R-:W-:Y:S01]  /*8070*/  FFMA.FTZ R143, R36, R63.reuse, -R61.reuse ;  /* 0x0000003f248f7223 */ /* 0x180fe2000001083d */
[----:B------:R-:W4:Y:S01]  /*8080*/  MUFU.EX2 R51, R51 ;  /* 0x0000003300337308 */ /* 0x000f220000000800 */
[----:B------:R-:W-:Y:S01]  /*8090*/  LDSM.16.MT88.4 R36, [R40+0x11000] ;  /* 0x011000002824783b */ /* 0x000fe20000004200 */
[-CC-:B------:R-:W-:Y:S01]  /*80a0*/  FFMA.FTZ R161, R161, R63.reuse, -R61.reuse ;  /* 0x0000003fa1a17223 */ /* 0x180fe2000001083d */
[-CC-:B------:R-:W-:Y:S01]  /*80b0*/  FFMA.FTZ R154, R154, R63.reuse, -R61.reuse ;  /* 0x0000003f9a9a7223 */ /* 0x180fe2000001083d */
[----:B------:R-:W5:Y:S01]  /*80c0*/  MUFU.EX2 R46, R46 ;  /* 0x0000002e002e7308 */ /* 0x000f620000000800 */
[--C-:B------:R-:W-:Y:S01]  /*80d0*/  FFMA.FTZ R177, R177, R63, -R61.reuse ;  /* 0x0000003fb1b17223 */ /* 0x100fe2000001083d */
[----:B--2---:R-:W-:Y:S01]  /*80e0*/  F2FP.BF16.F32.PACK_AB R68, R56, R57 ;  /* 0x000000393844723e */ /* 0x004fe200000010ff */
[-C--:B------:R-:W-:Y:S01]  /*80f0*/  FFMA.FTZ R176, R176, R63.reuse, -R62 ;  /* 0x0000003fb0b07223 */ /* 0x080fe2000001083e */
[----:B------:R-:W-:Y:S01]  /*8100*/  MUFU.EX2 R45, R45 ;  /* 0x0000002d002d7308 */ /* 0x000fe20000000800 */
[-CC-:B------:R-:W-:Y:S01]  /*8110*/  FFMA.FTZ R175, R175, R63.reuse, -R61.reuse ;  /* 0x0000003fafaf7223 */ /* 0x180fe2000001083d */
[-CC-:B------:R-:W-:Y:S01]  /*8120*/  FFMA.FTZ R169, R169, R63.reuse, -R61.reuse ;  /* 0x0000003fa9a97223 */ /* 0x180fe2000001083d */
[-CC-:B------:R-:W-:Y:S01]  /*8130*/  FFMA.FTZ R162, R162, R63.reuse, -R61.reuse ;  /* 0x0000003fa2a27223 */ /* 0x180fe2000001083d */
[----:B------:R-:W-:Y:S01]  /*8140*/  MUFU.EX2 R42, R42 ;  /* 0x0000002a002a7308 */ /* 0x000fe20000000800 */
[-CC-:B------:R-:W-:Y:S01]  /*8150*/  FFMA.FTZ R152, R152, R63.reuse, -R61.reuse ;  /* 0x0000003f98987223 */ /* 0x180fe2000001083d */
[----:B----4-:R-:W-:Y:S01]  /*8160*/  F2FP.BF16.F32.PACK_AB R70, R51, R52 ;  /* 0x000000343346723e */ /* 0x010fe200000010ff */
[----:B------:R-:W-:Y:S01]  /*8170*/  FADD.FTZ R54, R55, R54 ;  /* 0x0000003637367221 */ /* 0x000fe20000010000 */
[----:B------:R-:W2:Y:S01]  /*8180*/  MUFU.EX2 R48, R48 ;  /* 0x0000003000307308 */ /* 0x000ea20000000800 */
[----:B------:R-:W-:Y:S01]  /*8190*/  FADD.FTZ R56, R57, R56 ;  /* 0x0000003839387221 */ /* 0x000fe20000010000 */
[-C--:B------:R-:W-:Y:S01]  /*81a0*/  FFMA.FTZ R237, R59, R63.reuse, -R62 ;  /* 0x0000003f3bed7223 */ /* 0x080fe2000001083e */
[----:B------:R-:W-:Y:S01]  /*81b0*/  FADD.FTZ R54, R50, R54 ;  /* 0x0000003632367221 */ /* 0x000fe20000010000 */
[----:B------:R-:W4:Y:S01]  /*81c0*/  MUFU.EX2 R47, R47 ;  /* 0x0000002f002f7308 */ /* 0x000f220000000800 */
[C---:B------:R-:W-:Y:S01]  /*81d0*/  HMMA.16816.F32.BF16 R96, R68.reuse, R92, RZ ;  /* 0x0000005c4460723c */ /* 0x040fe200000418ff */
[----:B------:R-:W-:Y:S01]  /*81e0*/  FADD.FTZ R56, R52, R56 ;  /* 0x0000003834387221 */ /* 0x000fe20000010000 */
[----:B------:R-:W-:Y:S01]  /*81f0*/  FFMA.FTZ R236, R58, R63, -R61 ;  /* 0x0000003f3aec7223 */ /* 0x000fe2000001083d */
[----:B------:R-:W3:Y:S01]  /*8200*/  MUFU.EX2 R44, R44 ;  /* 0x0000002c002c7308 */ /* 0x000ee20000000800 */
[----:B------:R-:W-:Y:S01]  /*8210*/  FADD.FTZ R49, R49, R54 ;  /* 0x0000003631317221 */ /* 0x000fe20000010000 */
[----:B------:R-:W-:Y:S01]  /*8220*/  FADD.FTZ R51, R51, R56 ;  /* 0x0000003833337221 */ /* 0x000fe20000010000 */
[----:B------:R-:W-:Y:S01]  /*8230*/  ISETP.GT.AND P0, PT, R183, R214, PT ;  /* 0x000000d6b700720c */ /* 0x000fe20003f04270 */
[----:B------:R-:W3:Y:S01]  /*8240*/  MUFU.EX2 R43, R43 ;  /* 0x0000002b002b7308 */ /* 0x000ee20000000800 */
[C---:B------:R-:W-:Y:S01]  /*8250*/  HMMA.16816.F32.BF16 R92, R68.reuse, R94, RZ ;  /* 0x0000005e445c723c */ /* 0x040fe200000418ff */
[----:B-----5:R-:W-:Y:S01]  /*8260*/  FADD.FTZ R49, R46, R49 ;  /* 0x000000312e317221 */ /* 0x020fe20000010000 */
[----:B--2---:R-:W-:Y:S01]  /*8270*/  FADD.FTZ R51, R48, R51 ;  /* 0x0000003330337221 */ /* 0x004fe20000010000 */
[----:B------:R-:W2:Y:S04]  /*8280*/  MUFU.EX2 R41, R41 ;  /* 0x0000002900297308 */ /* 0x000ea80000000800 */
[----:B------:R-:W-:Y:S01]  /*8290*/  MUFU.EX2 R140, R140 ;  /* 0x0000008c008c7308 */ /* 0x000fe20000000800 */
[C---:B------:R-:W-:Y:S03]  /*82a0*/  HMMA.16816.F32.BF16 R128, R68.reuse, R124, RZ ;  /* 0x0000007c4480723c */ /* 0x040fe600000418ff */
[----:B------:R-:W5:Y:S04]  /*82b0*/  MUFU.EX2 R142, R142 ;  /* 0x0000008e008e7308 */ /* 0x000f680000000800 */
        /* <DEDUP_REMOVED lines=18> */
[C---:B------:R-:W-:Y:S08]  /*83e0*/  HMMA.16816.F32.BF16 R84, R68.reuse, R86, RZ ;  /* 0x000000564454723c */ /* 0x040ff000000418ff */
[C---:B------:R-:W-:Y:S08]  /*83f0*/  HMMA.16816.F32.BF16 R76, R68.reuse, R78, RZ ;  /* 0x0000004e444c723c */ /* 0x040ff000000418ff */
[----:B-1----:R-:W-:Y:S01]  /*8400*/  HMMA.16816.F32.BF16 R72, R68, R4, RZ ;  /* 0x000000044448723c */ /* 0x002fe200000418ff */
[C---:B----4-:R-:W-:Y:S01]  /*8410*/  F2FP.BF16.F32.PACK_AB R4, R47.reuse, R48 ;  /* 0x000000302f04723e */ /* 0x050fe200000010ff */
[----:B------:R-:W-:Y:S01]  /*8420*/  FADD.FTZ R47, R47, R51 ;  /* 0x000000332f2f7221 */ /* 0x000fe20000010000 */
[C---:B------:R-:W-:Y:S01]  /*8430*/  F2FP.BF16.F32.PACK_AB R5, R45.reuse, R46 ;  /* 0x0000002e2d05723e */ /* 0x040fe200000010ff */
[----:B------:R-:W-:-:S02]  /*8440*/  FADD.FTZ R45, R45, R49 ;  /* 0x000000312d2d7221 */ /* 0x000fc40000010000 */
[----:B---3--:R-:W-:Y:S02]  /*8450*/  FADD.FTZ R47, R44, R47 ;  /* 0x0000002f2c2f7221 */ /* 0x008fe40000010000 */
[----:B------:R-:W-:Y:S01]  /*8460*/  HMMA.16816.F32.BF16 R68, R68, R6, RZ ;  /* 0x000000064444723c */ /* 0x000fe200000418ff */
[----:B------:R-:W-:Y:S01]  /*8470*/  F2FP.BF16.F32.PACK_AB R6, R43, R44 ;  /* 0x0000002c2b06723e */ /* 0x000fe200000010ff */
[----:B------:R-:W-:Y:S01]  /*8480*/  FADD.FTZ R45, R42, R45 ;  /* 0x0000002d2a2d7221 */ /* 0x000fe20000010000 */
[----:B--2---:R-:W-:Y:S01]  /*8490*/  F2FP.BF16.F32.PACK_AB R7, R41, R42 ;  /* 0x0000002a2907723e */ /* 0x004fe200000010ff */
[----:B------:R-:W-:Y:S02]  /*84a0*/  FADD.FTZ R43, R43, R47 ;  /* 0x0000002f2b2b7221 */ /* 0x000fe40000010000 */
[----:B------:R-:W-:Y:S02]  /*84b0*/  FADD.FTZ R41, R41, R45 ;  /* 0x0000002d29297221 */ /* 0x000fe40000010000 */
[----:B-----5:R-:W-:-:S02]  /*84c0*/  FADD.FTZ R43, R142, R43 ;  /* 0x0000002b8e2b7221 */ /* 0x020fc40000010000 */
        /* <DEDUP_REMOVED lines=12> */
[----:B------:R-:W4:Y:S03]  /*8590*/  MUFU.EX2 R139, R16 ;  /* 0x00000010008b7308 */ /* 0x000f260000000800 */
[C---:B-1----:R-:W-:Y:S01]  /*85a0*/  HMMA.16816.F32.BF16 R72, R4.reuse, R8, R72 ;  /* 0x000000080448723c */ /* 0x042fe20000041848 */
[----:B------:R-:W1:Y:S07]  /*85b0*/  MUFU.EX2 R138, R138 ;  /* 0x0000008a008a7308 */ /* 0x000e6e0000000800 */
[----:B------:R-:W-:Y:S01]  /*85c0*/  HMMA.16816.F32.BF16 R68, R4, R10, R68 ;  /* 0x0000000a0444723c */ /* 0x000fe20000041844 */
[----:B------:R-:W5:Y:S01]  /*85d0*/  LDSM.16.MT88.4 R8, [R53+0x11000] ;  /* 0x011000003508783b */ /* 0x000f620000004200 */
[----:B----4-:R-:W-:-:S06]  /*85e0*/  FADD.FTZ R41, R139, R41 ;  /* 0x000000298b297221 */ /* 0x010fcc0000010000 */
        /* <DEDUP_REMOVED lines=10> */
[C---:B------:R-:W-:Y:S01]  /*8690*/  F2FP.BF16.F32.PACK_AB R4, R141.reuse, R142 ;  /* 0x0000008e8d04723e */ /* 0x040fe200000010ff */
[----:B------:R-:W4:Y:S01]  /*86a0*/  LDSM.16.MT88.4 R20, [R40+0xd000] ;  /* 0x00d000002814783b */ /* 0x000f220000004200 */
[C---:B-1----:R-:W-:Y:S01]  /*86b0*/  F2FP.BF16.F32.PACK_AB R5, R138.reuse, R139 ;  /* 0x0000008b8a05723e */ /* 0x042fe200000010ff */
        /* <DEDUP_REMOVED lines=9> */
[-CC-:B------:R-:W-:Y:S01]  /*8750*/  FFMA.FTZ R13, R155, R63.reuse, -R62.reuse ;  /* 0x0000003f9b0d7223 */ /* 0x180fe2000001083e */
[----:B------:R1:W-:Y:S01]  /*8760*/  MUFU.EX2 R156, R161 ;  /* 0x000000a1009c7308 */ /* 0x0003e20000000800 */
[----:B------:R-:W-:Y:S01]  /*8770*/  FADD.FTZ R144, R144, R141 ;  /* 0x0000008d90907221 */ /* 0x000fe20000010000 */
[----:B------:R-:W-:Y:S02]  /*8780*/  FADD.FTZ R143, R154, R143 ;  /* 0x0000008f9a8f7221 */ /* 0x000fe40000010000 */
[----:B------:R2:W-:Y:S01]  /*8790*/  MUFU.EX2 R155, R12 ;  /* 0x0000000c009b7308 */ /* 0x0005e20000000800 */
[C---:B---3--:R-:W-:Y:S08]  /*87a0*/  HMMA.16816.F32.BF16 R128, R4.reuse, R32, R128 ;  /* 0x000000200480723c */ /* 0x048ff00000041880 */
[----:B------:R-:W-:Y:S01]  /*87b0*/  HMMA.16816.F32.BF16 R124, R4, R34, R124 ;  /* 0x00000022047c723c */ /* 0x000fe2000004187c */
[----:B------:R-:W3:Y:S01]  /*87c0*/  LDSM.16.MT88.4 R32, [R182+0xd800] ;  /* 0x00d80000b620783b */ /* 0x000ee20000004200 */
[-C--:B-1----:R-:W-:Y:S01]  /*87d0*/  FFMA.FTZ R161, R158, R63.reuse, -R61 ;  /* 0x0000003f9ea17223 */ /* 0x082fe2000001083d */
[----:B--2---:R-:W-:-:S02]  /*87e0*/  FFMA.FTZ R12, R157, R63, -R62 ;  /* 0x0000003f9d0c7223 */ /* 0x004fc4000001083e */
[----:B------:R-:W1:Y:S03]  /*87f0*/  MUFU.EX2 R157, R13 ;  /* 0x0000000d009d7308 */ /* 0x000e660000000800 */
[C---:B-----5:R-:W-:Y:S01]  /*8800*/  HMMA.16816.F32.BF16 R80, R4.reuse, R8, R80 ;  /* 0x000000080450723c */ /* 0x060fe20000041850 */
[-CC-:B------:R-:W-:Y:S01]  /*8810*/  FFMA.FTZ R9, R160, R63.reuse, -R62.reuse ;  /* 0x0000003fa0097223 */ /* 0x180fe2000001083e */
[----:B------:R-:W-:Y:S01]  /*8820*/  FFMA.FTZ R8, R159, R63, -R62 ;  /* 0x0000003f9f087223 */ /* 0x000fe2000001083e */
[----:B------:R2:W5:Y:S04]  /*8830*/  MUFU.EX2 R160, R12 ;  /* 0x0000000c00a07308 */ /* 0x0005680000000800 */
[----:B------:R-:W-:Y:S01]  /*8840*/  MUFU.EX2 R159, R9 ;  /* 0x00000009009f7308 */ /* 0x000fe20000000800 */
[----:B------:R-:W-:Y:S03]  /*8850*/  HMMA.16816.F32.BF16 R84, R4, R14, R84 ;  /* 0x0000000e0454723c */ /* 0x000fe60000041854 */
[----:B------:R5:W3:Y:S01]  /*8860*/  MUFU.EX2 R158, R8 ;  /* 0x00000008009e7308 */ /* 0x000ae20000000800 */
[----:B-1----:R-:W-:-:S03]  /*8870*/  FADD.FTZ R144, R157, R144 ;  /* 0x000000909d907221 */ /* 0x002fc60000010000 */
[----:B------:R-:W1:Y:S01]  /*8880*/  MUFU.EX2 R161, R161 ;  /* 0x000000a100a17308 */ /* 0x000e620000000800 */
[C---:B------:R-:W-:Y:S01]  /*8890*/  HMMA.16816.F32.BF16 R76, R4.reuse, R10, R76 ;  /* 0x0000000a044c723c */ /* 0x040fe2000004184c */
[----:B--2---:R-:W2:Y:S07]  /*88a0*/  LDSM.16.MT88.4 R12, [R65+0x11800] ;  /* 0x01180000410c783b */ /* 0x004eae0000004200 */
[C---:B----4-:R-:W-:Y:S01]  /*88b0*/  HMMA.16816.F32.BF16 R96, R4.reuse, R16, R96 ;  /* 0x000000100460723c */ /* 0x050fe20000041860 */
[----:B-----5:R-:W4:Y:S07]  /*88c0*/  LDSM.16.MT88.4 R8, [R53+0x11800] ;  /* 0x011800003508783b */ /* 0x020f2e0000004200 */
        /* <DEDUP_REMOVED lines=13> */
[----:B------:R-:W-:Y:S01]  /*89a0*/  F2FP.BF16.F32.PACK_AB R4, R160, R157 ;  /* 0x0000009da004723e */ /* 0x000fe200000010ff */
[----:B------:R-:W-:Y:S01]  /*89b0*/  LDSM.16.MT88.4 R36, [R53+0x12000] ;  /* 0x012000003524783b */ /* 0x000fe20000004200 */
[C---:B------:R-:W-:Y:S01]  /*89c0*/  F2FP.BF16.F32.PACK_AB R5, R156.reuse, R154 ;  /* 0x0000009a9c05723e */ /* 0x040fe200000010ff */
[----:B------:R-:W-:Y:S01]  /*89d0*/  FADD.FTZ R156, R156, R143 ;  /* 0x0000008f9c9c7221 */ /* 0x000fe20000010000 */
[----:B---3--:R-:W-:Y:S01]  /*89e0*/  F2FP.BF16.F32.PACK_AB R6, R158, R159 ;  /* 0x0000009f9e06723e */ /* 0x008fe200000010ff */
[----:B------:R-:W-:Y:S01]  /*89f0*/  FADD.FTZ R160, R160, R144 ;  /* 0x00000090a0a07221 */ /* 0x000fe20000010000 */
[----:B-1----:R-:W-:Y:S01]  /*8a00*/  F2FP.BF16.F32.PACK_AB R7, R161, R155 ;  /* 0x0000009ba107723e */ /* 0x002fe200000010ff */
[----:B------:R-:W-:-:S02]  /*8a10*/  FADD.FTZ R156, R155, R156 ;  /* 0x0000009c9b9c7221 */ /* 0x000fc40000010000 */
[----:B------:R-:W-:Y:S02]  /*8a20*/  FADD.FTZ R160, R159, R160 ;  /* 0x000000a09fa07221 */ /* 0x000fe40000010000 */
[----:B------:R-:W-:Y:S02]  /*8a30*/  FADD.FTZ R161, R161, R156 ;  /* 0x0000009ca1a17221 */ /* 0x000fe40000010000 */
[----:B------:R-:W-:Y:S01]  /*8a40*/  HMMA.16816.F32.BF16 R128, R4, R32, R128 ;  /* 0x000000200480723c */ /* 0x000fe20000041880 */
[----:B------:R-:W-:-:S07]  /*8a50*/  FADD.FTZ R158, R158, R160 ;  /* 0x000000a09e9e7221 */ /* 0x000fce0000010000 */
[C---:B------:R-:W-:Y:S01]  /*8a60*/  HMMA.16816.F32.BF16 R124, R4.reuse, R34, R124 ;  /* 0x00000022047c723c */ /* 0x040fe2000004187c */
[----:B------:R-:W1:Y:S07]  /*8a70*/  LDSM.16.MT88.4 R32, [R40+0x11800] ;  /* 0x011800002820783b */ /* 0x000e6e0000004200 */
[C---:B--2---:R-:W-:Y:S01]  /*8a80*/  HMMA.16816.F32.BF16 R88, R4.reuse, R12, R88 ;  /* 0x0000000c0458723c */ /* 0x044fe20000041858 */
[-CC-:B------:R-:W-:Y:S01]  /*8a90*/  FFMA.FTZ R13, R171, R63.reuse, -R61.reuse ;  /* 0x0000003fab0d7223 */ /* 0x180fe2000001083d */
[-C--:B------:R-:W-:Y:S01]  /*8aa0*/  FFMA.FTZ R12, R170, R63.reuse, -R61 ;  /* 0x0000003faa0c7223 */ /* 0x080fe2000001083d */
[----:B------:R2:W3:Y:S04]  /*8ab0*/  MUFU.EX2 R171, R177 ;  /* 0x000000b100ab7308 */ /* 0x0004e80000000800 */
[----:B------:R-:W-:Y:S01]  /*8ac0*/  MUFU.EX2 R170, R13 ;  /* 0x0000000d00aa7308 */ /* 0x000fe20000000800 */
[C---:B----4-:R-:W-:Y:S01]  /*8ad0*/  HMMA.16816.F32.BF16 R80, R4.reuse, R8, R80 ;  /* 0x000000080450723c */ /* 0x050fe20000041850 */
[-CC-:B------:R-:W-:Y:S01]  /*8ae0*/  FFMA.FTZ R9, R172, R63.reuse, -R62.reuse ;  /* 0x0000003fac097223 */ /* 0x180fe2000001083e */
[-CC-:B------:R-:W-:Y:S01]  /*8af0*/  FFMA.FTZ R8, R174, R63.reuse, -R62.reuse ;  /* 0x0000003fae087223 */ /* 0x180fe2000001083e */
[----:B------:R4:W-:Y:S04]  /*8b00*/  MUFU.EX2 R172, R12 ;  /* 0x0000000c00ac7308 */ /* 0x0009e80000000800 */
[----:B------:R-:W5:Y:S01]  /*8b10*/  MUFU.EX2 R174, R9 ;  /* 0x0000000900ae7308 */ /* 0x000f620000000800 */
[C---:B------:R-:W-:Y:S01]  /*8b20*/  HMMA.16816.F32.BF16 R84, R4.reuse, R14, R84 ;  /* 0x0000000e0454723c */ /* 0x040fe20000041854 */
[----:B--2---:R-:W-:Y:S01]  /*8b30*/  FFMA.FTZ R177, R173, R63, -R62 ;  /* 0x0000003fadb17223 */ /* 0x004fe2000001083e */
[----:B---3--:R-:W-:Y:S01]  /*8b40*/  FADD.FTZ R161, R171, R161 ;  /* 0x000000a1aba17221 */ /* 0x008fe20000010000 */
[----:B------:R2:W3:Y:S04]  /*8b50*/  MUFU.EX2 R173, R8 ;  /* 0x0000000800ad7308 */ /* 0x0004e80000000800 */
[----:B------:R-:W3:Y:S01]  /*8b60*/  MUFU.EX2 R177, R177 ;  /* 0x000000b100b17308 */ /* 0x000ee20000000800 */
[----:B------:R-:W-:Y:S01]  /*8b70*/  HMMA.16816.F32.BF16 R76, R4, R10, R76 ;  /* 0x0000000a044c723c */ /* 0x000fe2000004184c */
[----:B----4-:R-:W4:Y:S01]  /*8b80*/  LDSM.16.MT88.4 R12, [R182+0x12000] ;  /* 0x01200000b60c783b */ /* 0x010f220000004200 */
[----:B-----5:R-:W-:-:S06]  /*8b90*/  FADD.FTZ R158, R174, R158 ;  /* 0x0000009eae9e7221 */ /* 0x020fcc0000010000 */
[C---:B------:R-:W-:Y:S01]  /*8ba0*/  HMMA.16816.F32.BF16 R96, R4.reuse, R16, R96 ;  /* 0x000000100460723c */ /* 0x040fe20000041860 */
[----:B--2---:R-:W2:Y:S07]  /*8bb0*/  LDSM.16.MT88.4 R8, [R65+0x12000] ;  /* 0x012000004108783b */ /* 0x004eae0000004200 */
        /* <DEDUP_REMOVED lines=13> */
[C---:B---3--:R-:W-:Y:S01]  /*8c90*/  F2FP.BF16.F32.PACK_AB R4, R173.reuse, R174 ;  /* 0x000000aead04723e */ /* 0x048fe200000010ff */
[----:B------:R-:W-:Y:S01]  /*8ca0*/  LDSM.16.MT88.4 R32, [R182+0xe800] ;  /* 0x00e80000b620783b */ /* 0x000fe20000004200 */
[C---:B------:R-:W-:Y:S01]  /*8cb0*/  F2FP.BF16.F32.PACK_AB R5, R170.reuse, R171 ;  /* 0x000000abaa05723e */ /* 0x040fe200000010ff */
[----:B------:R-:W-:Y:S01]  /*8cc0*/  FADD.FTZ R170, R170, R161 ;  /* 0x000000a1aaaa7221 */ /* 0x000fe20000010000 */
[----:B------:R-:W-:Y:S01]  /*8cd0*/  F2FP.BF16.F32.PACK_AB R6, R176, R177 ;  /* 0x000000b1b006723e */ /* 0x000fe200000010ff */
[----:B------:R-:W-:Y:S01]  /*8ce0*/  FADD.FTZ R173, R173, R158 ;  /* 0x0000009eadad7221 */ /* 0x000fe20000010000 */
[----:B------:R-:W-:Y:S01]  /*8cf0*/  F2FP.BF16.F32.PACK_AB R7, R175, R172 ;  /* 0x000000acaf07723e */ /* 0x000fe200000010ff */
[----:B------:R-:W-:-:S02]  /*8d00*/  FADD.FTZ R170, R172, R170 ;  /* 0x000000aaacaa7221 */ /* 0x000fc40000010000 */
[----:B------:R-:W-:Y:S02]  /*8d10*/  FADD.FTZ R173, R177, R173 ;  /* 0x000000adb1ad7221 */ /* 0x000fe40000010000 */
[----:B------:R-:W-:Y:S02]  /*8d20*/  FADD.FTZ R175, R175, R170 ;  /* 0x000000aaafaf7221 */ /* 0x000fe40000010000 */
[----:B----4-:R-:W-:Y:S01]  /*8d30*/  HMMA.16816.F32.BF16 R96, R4, R12, R96 ;  /* 0x0000000c0460723c */ /* 0x010fe20000041860 */
[----:B------:R-:W-:-:S07]  /*8d40*/  FADD.FTZ R176, R176, R173 ;  /* 0x000000adb0b07221 */ /* 0x000fce0000010000 */
[C---:B------:R-:W-:Y:S01]  /*8d50*/  HMMA.16816.F32.BF16 R92, R4.reuse, R14, R92 ;  /* 0x0000000e045c723c */ /* 0x040fe2000004185c */
[----:B------:R-:W1:Y:S07]  /*8d60*/  LDSM.16.MT88.4 R12, [R40+0x12000] ;  /* 0x01200000280c783b */ /* 0x000e6e0000004200 */
[C---:B--2---:R-:W-:Y:S01]  /*8d70*/  HMMA.16816.F32.BF16 R88, R4.reuse, R8, R88 ;  /* 0x000000080458723c */ /* 0x044fe20000041858 */
[-CC-:B------:R-:W-:Y:S01]  /*8d80*/  FFMA.FTZ R8, R168, R63.reuse, -R61.reuse ;  /* 0x0000003fa8087223 */ /* 0x180fe2000001083d */
[-C--:B------:R-:W-:Y:S01]  /*8d90*/  FFMA.FTZ R9, R167, R63.reuse, -R61 ;  /* 0x0000003fa7097223 */ /* 0x080fe2000001083d */
[----:B------:R-:W2:Y:S04]  /*8da0*/  MUFU.EX2 R168, R169 ;  /* 0x000000a900a87308 */ /* 0x000ea80000000800 */
[----:B------:R3:W-:Y:S01]  /*8db0*/  MUFU.EX2 R167, R8 ;  /* 0x0000000800a77308 */ /* 0x0007e20000000800 */
[----:B-----5:R-:W-:Y:S01]  /*8dc0*/  HMMA.16816.F32.BF16 R104, R4, R16, R104 ;  /* 0x000000100468723c */ /* 0x020fe20000041868 */
[-CC-:B------:R-:W-:Y:S01]  /*8dd0*/  FFMA.FTZ R17, R165, R63.reuse, -R62.reuse ;  /* 0x0000003fa5117223 */ /* 0x180fe2000001083e */
[----:B------:R-:W-:-:S03]  /*8de0*/  FFMA.FTZ R16, R164, R63, -R62 ;  /* 0x0000003fa4107223 */ /* 0x000fc6000001083e */
[----:B------:R-:W-:Y:S03]  /*8df0*/  MUFU.EX2 R164, R17 ;  /* 0x0000001100a47308 */ /* 0x000fe60000000800 */
[C---:B------:R-:W-:Y:S01]  /*8e00*/  HMMA.16816.F32.BF16 R84, R4.reuse, R10, R84 ;  /* 0x0000000a0454723c */ /* 0x040fe20000041854 */
[----:B--2---:R-:W-:Y:S01]  /*8e10*/  FADD.FTZ R175, R168, R175 ;  /* 0x000000afa8af7221 */ /* 0x004fe20000010000 */
[-CC-:B---3--:R-:W-:Y:S02]  /*8e20*/  FFMA.FTZ R8, R166, R63.reuse, -R62.reuse ;  /* 0x0000003fa6087223 */ /* 0x188fe4000001083e */
[----:B------:R-:W-:Y:S04]  /*8e30*/  MUFU.EX2 R166, R9 ;  /* 0x0000000900a67308 */ /* 0x000fe80000000800 */
[C---:B------:R-:W-:Y:S01]  /*8e40*/  HMMA.16816.F32.BF16 R112, R4.reuse, R20, R112 ;  /* 0x000000140470723c */ /* 0x040fe20000041870 */
[----:B------:R2:W3:Y:S07]  /*8e50*/  MUFU.EX2 R165, R8 ;  /* 0x0000000800a57308 */ /* 0x0004ee0000000800 */
[C---:B------:R-:W-:Y:S01]  /*8e60*/  HMMA.16816.F32.BF16 R108, R4.reuse, R22, R108 ;  /* 0x00000016046c723c */ /* 0x040fe2000004186c */
[----:B------:R-:W-:Y:S07]  /*8e70*/  LDSM.16.MT88.4 R20, [R40+0xe800] ;  /* 0x00e800002814783b */ /* 0x000fee0000004200 */
[----:B------:R-:W-:Y:S01]  /*8e80*/  HMMA.16816.F32.BF16 R80, R4, R36, R80 ;  /* 0x000000240450723c */ /* 0x000fe20000041850 */
[----:B--2---:R-:W2:Y:S01]  /*8e90*/  LDSM.16.MT88.4 R8, [R182+0x12800] ;  /* 0x01280000b608783b */ /* 0x004ea20000004200 */
[----:B------:R4:W-:Y:S01]  /*8ea0*/  MUFU.EX2 R36, R16 ;  /* 0x0000001000247308 */ /* 0x0009e20000000800 */
[----:B------:R-:W-:Y:S01]  /*8eb0*/  FFMA.FTZ R37, R163, R63, -R62 ;  /* 0x0000003fa3257223 */ /* 0x000fe2000001083e */
[----:B---3--:R-:W-:-:S04]  /*8ec0*/  FADD.FTZ R176, R165, R176 ;  /* 0x000000b0a5b07221 */ /* 0x008fc80000010000 */
[C---:B------:R-:W-:Y:S01]  /*8ed0*/  HMMA.16816.F32.BF16 R100, R4.reuse, R18, R100 ;  /* 0x000000120464723c */ /* 0x040fe20000041864 */
[----:B------:R-:W3:Y:S01]  /*8ee0*/  MUFU.EX2 R37, R37 ;  /* 0x0000002500257308 */ /* 0x000ee20000000800 */
[----:B----4-:R-:W4:Y:S06]  /*8ef0*/  LDSM.16.MT88.4 R16, [R65+0x12800] ;  /* 0x012800004110783b */ /* 0x010f2c0000004200 */
[----:B------:R-:W-:Y:S01]  /*8f00*/  HMMA.16816.F32.BF16 R76, R4, R38, R76 ;  /* 0x00000026044c723c */ /* 0x000fe2000004184c */
[----:B------:R-:W5:Y:S01]  /*8f10*/  MUFU.EX2 R38, R162 ;  /* 0x000000a200267308 */ /* 0x000f620000000800 */
[----:B------:R-:W-:-:S06]  /*8f20*/  FFMA.FTZ R39, R153, R63, -R61 ;  /* 0x0000003f99277223 */ /* 0x000fcc000001083d */
[C---:B-1----:R-:W-:Y:S01]  /*8f30*/  HMMA.16816.F32.BF16 R72, R4.reuse, R12, R72 ;  /* 0x0000000c0448723c */ /* 0x042fe20000041848 */
[----:B------:R-:W1:Y:S07]  /*8f40*/  MUFU.EX2 R39, R39 ;  /* 0x0000002700277308 */ /* 0x000e6e0000000800 */
        /* <DEDUP_REMOVED lines=8> */
[C---:B------:R-:W-:Y:S01]  /*8fd0*/  F2FP.BF16.F32.PACK_AB R4, R164.reuse, R165 ;  /* 0x000000a5a404723e */ /* 0x040fe200000010ff */
[----:B------:R-:W-:Y:S01]  /*8fe0*/  FADD.FTZ R164, R164, R176 ;  /* 0x000000b0a4a47221 */ /* 0x000fe20000010000 */
[C---:B------:R-:W-:Y:S01]  /*8ff0*/  F2FP.BF16.F32.PACK_AB R5, R167.reuse, R168 ;  /* 0x000000a8a705723e */ /* 0x040fe200000010ff */
[----:B------:R-:W-:Y:S01]  /*9000*/  FADD.FTZ R167, R167, R175 ;  /* 0x000000afa7a77221 */ /* 0x000fe20000010000 */
[----:B---3--:R-:W-:Y:S01]  /*9010*/  F2FP.BF16.F32.PACK_AB R6, R37, R36 ;  /* 0x000000242506723e */ /* 0x008fe200000010ff */
[----:B------:R-:W-:Y:S01]  /*9020*/  FADD.FTZ R164, R36, R164 ;  /* 0x000000a424a47221 */ /* 0x000fe20000010000 */
[----:B-----5:R-:W-:Y:S01]  /*9030*/  F2FP.BF16.F32.PACK_AB R7, R38, R166 ;  /* 0x000000a62607723e */ /* 0x020fe200000010ff */
[----:B------:R-:W-:-:S02]  /*9040*/  FADD.FTZ R167, R166, R167 ;  /* 0x000000a7a6a77221 */ /* 0x000fc40000010000 */
[----:B------:R-:W-:Y:S02]  /*9050*/  FADD.FTZ R37, R37, R164 ;  /* 0x000000a425257221 */ /* 0x000fe40000010000 */
[----:B------:R-:W-:Y:S02]  /*9060*/  FADD.FTZ R38, R38, R167 ;  /* 0x000000a726267221 */ /* 0x000fe40000010000 */
[----:B--2---:R-:W-:Y:S02]  /*9070*/  HMMA.16816.F32.BF16 R96, R4, R8, R96 ;  /* 0x000000080460723c */ /* 0x004fe40000041860 */
[----:B-1----:R-:W-:-:S06]  /*9080*/  FADD.FTZ R38, R39, R38 ;  /* 0x0000002627267221 */ /* 0x002fcc0000010000 */
[C---:B------:R-:W-:Y:S01]  /*9090*/  HMMA.16816.F32.BF16 R92, R4.reuse, R10, R92 ;  /* 0x0000000a045c723c */ /* 0x040fe2000004185c */
[----:B------:R-:W1:Y:S07]  /*90a0*/  LDSM.16.MT88.4 R8, [R40+0x12800] ;  /* 0x012800002808783b */ /* 0x000e6e0000004200 */
[C---:B------:R-:W-:Y:S08]  /*90b0*/  HMMA.16816.F32.BF16 R104, R4.reuse, R20, R104 ;  /* 0x000000140468723c */ /* 0x040ff00000041868 */
[C---:B------:R-:W-:Y:S01]  /*90c0*/  HMMA.16816.F32.BF16 R100, R4.reuse, R22, R100 ;  /* 0x000000160464723c */ /* 0x040fe20000041864 */
[----:B------:R-:W2:Y:S07]  /*90d0*/  LDSM.16.MT88.4 R20, [R40+0xf000] ;  /* 0x00f000002814783b */ /* 0x000eae0000004200 */
[C---:B----4-:R-:W-:Y:S01]  /*90e0*/  HMMA.16816.F32.BF16 R88, R4.reuse, R16, R88 ;  /* 0x000000100458723c */ /* 0x050fe20000041858 */
[-C--:B------:R-:W-:Y:S01]  /*90f0*/  FFMA.FTZ R17, R151, R63.reuse, -R61 ;  /* 0x0000003f97117223 */ /* 0x080fe2000001083d */
[-CC-:B------:R-:W-:Y:S01]  /*9100*/  FFMA.FTZ R16, R150, R63.reuse, -R62.reuse ;  /* 0x0000003f96107223 */ /* 0x180fe2000001083e */
[----:B------:R3:W-:Y:S04]  /*9110*/  MUFU.EX2 R151, R152 ;  /* 0x0000009800977308 */ /* 0x0007e80000000800 */
[----:B------:R-:W-:Y:S01]  /*9120*/  MUFU.EX2 R150, R17 ;  /* 0x0000001100967308 */ /* 0x000fe20000000800 */
[C---:B------:R-:W-:Y:S08]  /*9130*/  HMMA.16816.F32.BF16 R84, R4.reuse, R18, R84 ;  /* 0x000000120454723c */ /* 0x040ff00000041854 */
[----:B------:R-:W-:Y:S01]  /*9140*/  HMMA.16816.F32.BF16 R80, R4, R12, R80 ;  /* 0x0000000c0450723c */ /* 0x000fe20000041850 */
[-CC-:B---3--:R-:W-:Y:S01]  /*9150*/  FFMA.FTZ R152, R149, R63.reuse, -R62.reuse ;  /* 0x0000003f95987223 */ /* 0x188fe2000001083e */
[-CC-:B------:R-:W-:Y:S01]  /*9160*/  FFMA.FTZ R13, R148, R63.reuse, -R62.reuse ;  /* 0x0000003f940d7223 */ /* 0x180fe2000001083e */
[----:B------:R3:W4:Y:S01]  /*9170*/  MUFU.EX2 R149, R16 ;  /* 0x0000001000957308 */ /* 0x0007220000000800 */
[----:B------:R-:W-:-:S03]  /*9180*/  FFMA.FTZ R12, R147, R63, -R62 ;  /* 0x0000003f930c7223 */ /* 0x000fc6000001083e */
[----:B------:R5:W2:Y:S01]  /*9190*/  MUFU.EX2 R148, R152 ;  /* 0x0000009800947308 */ /* 0x000aa20000000800 */
[C---:B------:R-:W-:Y:S03]  /*91a0*/  HMMA.16816.F32.BF16 R120, R4.reuse, R28, R120 ;  /* 0x0000001c0478723c */ /* 0x040fe60000041878 */
[----:B------:R-:W-:Y:S05]  /*91b0*/  MUFU.EX2 R147, R13 ;  /* 0x0000000d00937308 */ /* 0x000fea0000000800 */
[----:B------:R-:W-:Y:S01]  /*91c0*/  HMMA.16816.F32.BF16 R116, R4, R30, R116 ;  /* 0x0000001e0474723c */ /* 0x000fe20000041874 */
[----:B---3--:R-:W3:Y:S01]  /*91d0*/  LDSM.16.MT88.4 R16, [R182+0x13000] ;  /* 0x01300000b610783b */ /* 0x008ee20000004200 */
[----:B----4-:R-:W-:Y:S01]  /*91e0*/  FADD.FTZ R37, R149, R37 ;  /* 0x0000002595257221 */ /* 0x010fe20000010000 */
[----:B-----5:R-:W-:-:S02]  /*91f0*/  FFMA.FTZ R152, R146, R63, -R61 ;  /* 0x0000003f92987223 */ /* 0x020fc4000001083d */
[----:B------:R-:W4:Y:S01]  /*9200*/  LDSM.16.MT88.4 R28, [R65+0xf000] ;  /* 0x00f00000411c783b */ /* 0x000f220000004200 */
[----:B------:R5:W2:Y:S02]  /*9210*/  MUFU.EX2 R146, R12 ;  /* 0x0000000c00927308 */ /* 0x000aa40000000800 */
[C---:B------:R-:W-:Y:S02]  /*9220*/  HMMA.16816.F32.BF16 R112, R4.reuse, R24, R112 ;  /* 0x000000180470723c */ /* 0x040fe40000041870 */
[----:B------:R-:W2:Y:S06]  /*9230*/  MUFU.EX2 R152, R152 ;  /* 0x0000009800987308 */ /* 0x000eac0000000800 */
[C---:B------:R-:W-:Y:S01]  /*9240*/  HMMA.16816.F32.BF16 R108, R4.reuse, R26, R108 ;  /* 0x0000001a046c723c */ /* 0x040fe2000004186c */
[----:B------:R-:W4:Y:S07]  /*9250*/  LDSM.16.MT88.4 R24, [R53+0xf000] ;  /* 0x00f000003518783b */ /* 0x000f2e0000004200 */
[C---:B------:R-:W-:Y:S08]  /*9260*/  HMMA.16816.F32.BF16 R128, R4.reuse, R32, R128 ;  /* 0x000000200480723c */ /* 0x040ff00000041880 */
[C---:B------:R-:W-:Y:S01]  /*9270*/  HMMA.16816.F32.BF16 R124, R4.reuse, R34, R124 ;  /* 0x00000022047c723c */ /* 0x040fe2000004187c */
[----:B------:R-:W4:Y:S07]  /*9280*/  LDSM.16.MT88.4 R32, [R182+0xf000] ;  /* 0x00f00000b620783b */ /* 0x000f2e0000004200 */
[C---:B------:R-:W-:Y:S01]  /*9290*/  HMMA.16816.F32.BF16 R76, R4.reuse, R14, R76 ;  /* 0x0000000e044c723c */ /* 0x040fe2000004184c */
[----:B-----5:R-:W5:Y:S07]  /*92a0*/  LDSM.16.MT88.4 R12, [R65+0x13000] ;  /* 0x01300000410c783b */ /* 0x020f6e0000004200 */
[C---:B-1----:R-:W-:Y:S08]  /*92b0*/  HMMA.16816.F32.BF16 R72, R4.reuse, R8, R72 ;  /* 0x000000080448723c */ /* 0x042ff00000041848 */
[----:B------:R-:W-:Y:S01]  /*92c0*/  HMMA.16816.F32.BF16 R68, R4, R10, R68 ;  /* 0x0000000a0444723c */ /* 0x000fe20000041844 */
[----:B--2---:R-:W-:Y:S01]  /*92d0*/  F2FP.BF16.F32.PACK_AB R4, R148, R149 ;  /* 0x000000959404723e */ /* 0x004fe200000010ff */
[----:B------:R-:W1:Y:S01]  /*92e0*/  LDSM.16.MT88.4 R8, [R53+0x13000] ;  /* 0x013000003508783b */ /* 0x000e620000004200 */
        /* <DEDUP_REMOVED lines=8> */
[----:B------:R-:W-:Y:S01]  /*9370*/  HMMA.16816.F32.BF16 R104, R4, R20, R104 ;  /* 0x000000140468723c */ /* 0x000fe20000041868 */
[----:B------:R-:W-:-:S07]  /*9380*/  FADD.FTZ R146, R146, R148 ;  /* 0x0000009492927221 */ /* 0x000fce0000010000 */
        /* <DEDUP_REMOVED lines=10> */
[-CC-:B------:R-:W-:Y:S01]  /*9430*/  FFMA.FTZ R24, R137, R63.reuse, -R61.reuse ;  /* 0x0000003f89187223 */ /* 0x180fe2000001083d */
[-CC-:B------:R-:W-:Y:S01]  /*9440*/  FFMA.FTZ R25, R136, R63.reuse, -R61.reuse ;  /* 0x0000003f88197223 */ /* 0x180fe2000001083d */
[----:B------:R-:W-:Y:S04]  /*9450*/  MUFU.EX2 R29, R29 ;  /* 0x0000001d001d7308 */ /* 0x000fe80000000800 */
[----:B------:R-:W4:Y:S01]  /*9460*/  MUFU.EX2 R24, R24 ;  /* 0x0000001800187308 */ /* 0x000f220000000800 */
[C---:B------:R-:W-:Y:S01]  /*9470*/  HMMA.16816.F32.BF16 R108, R4.reuse, R26, R108 ;  /* 0x0000001a046c723c */ /* 0x040fe2000004186c */
[-C--:B------:R-:W-:Y:S01]  /*9480*/  FFMA.FTZ R26, R66, R63.reuse, -R61 ;  /* 0x0000003f421a7223 */ /* 0x080fe2000001083d */
[----:B------:R-:W-:Y:S01]  /*9490*/  FFMA.FTZ R27, R67, R63, -R62 ;  /* 0x0000003f431b7223 */ /* 0x000fe2000001083e */
[----:B------:R-:W5:Y:S04]  /*94a0*/  MUFU.EX2 R25, R25 ;  /* 0x0000001900197308 */ /* 0x000f680000000800 */
[----:B------:R-:W1:Y:S01]  /*94b0*/  MUFU.EX2 R26, R26 ;  /* 0x0000001a001a7308 */ /* 0x000e620000000800 */
[----:B------:R-:W-:Y:S03]  /*94c0*/  HMMA.16816.F32.BF16 R116, R4, R30, R116 ;  /* 0x0000001e0474723c */ /* 0x000fe60000041874 */
[----:B------:R-:W2:Y:S01]  /*94d0*/  MUFU.EX2 R27, R27 ;  /* 0x0000001b001b7308 */ /* 0x000ea20000000800 */
[----:B----4-:R-:W-:-:S04]  /*94e0*/  FADD.FTZ R152, R24, R152 ;  /* 0x0000009818987221 */ /* 0x010fc80000010000 */
[----:B------:R-:W-:Y:S01]  /*94f0*/  HMMA.16816.F32.BF16 R128, R4, R32, R128 ;  /* 0x000000200480723c */ /* 0x000fe20000041880 */
[----:B-----5:R-:W-:-:S04]  /*9500*/  FADD.FTZ R152, R25, R152 ;  /* 0x0000009819987221 */ /* 0x020fc80000010000 */
[----:B-1----:R-:W-:-:S03]  /*9510*/  FADD.FTZ R152, R26, R152 ;  /* 0x000000981a987221 */ /* 0x002fc60000010000 */
[----:B------:R-:W-:Y:S01]  /*9520*/  HMMA.16816.F32.BF16 R124, R4, R34, R124 ;  /* 0x00000022047c723c */ /* 0x000fe2000004187c */
[----:B--2---:R-:W-:-:S04]  /*9530*/  FADD.FTZ R146, R27, R146 ;  /* 0x000000921b927221 */ /* 0x004fc80000010000 */
[----:B------:R-:W-:-:S03]  /*9540*/  FADD.FTZ R146, R28, R146 ;  /* 0x000000921c927221 */ /* 0x000fc60000010000 */
[----:B------:R-:W-:Y:S01]  /*9550*/  HMMA.16816.F32.BF16 R88, R4, R12, R88 ;  /* 0x0000000c0458723c */ /* 0x000fe20000041858 */
[----:B------:R-:W-:-:S07]  /*9560*/  FADD.FTZ R146, R29, R146 ;  /* 0x000000921d927221 */ /* 0x000fce0000010000 */
[C---:B------:R-:W-:Y:S01]  /*9570*/  HMMA.16816.F32.BF16 R84, R4.reuse, R14, R84 ;  /* 0x0000000e0454723c */ /* 0x040fe20000041854 */
[----:B------:R-:W-:Y:S07]  /*9580*/  LDSM.16.MT88.4 R12, [R65+0x13800] ;  /* 0x01380000410c783b */ /* 0x000fee0000004200 */
[C---:B------:R-:W-:Y:S08]  /*9590*/  HMMA.16816.F32.BF16 R80, R4.reuse, R8, R80 ;  /* 0x000000080450723c */ /* 0x040ff00000041850 */
[C---:B------:R-:W-:Y:S01]  /*95a0*/  HMMA.16816.F32.BF16 R76, R4.reuse, R10, R76 ;  /* 0x0000000a044c723c */ /* 0x040fe2000004184c */
[----:B------:R-:W1:Y:S07]  /*95b0*/  LDSM.16.MT88.4 R8, [R53+0xf800] ;  /* 0x00f800003508783b */ /* 0x000e6e0000004200 */
[C---:B------:R-:W-:Y:S08]  /*95c0*/  HMMA.16816.F32.BF16 R72, R4.reuse, R20, R72 ;  /* 0x000000140448723c */ /* 0x040ff00000041848 */
[----:B------:R-:W-:Y:S01]  /*95d0*/  HMMA.16816.F32.BF16 R68, R4, R22, R68 ;  /* 0x000000160444723c */ /* 0x000fe20000041844 */
[----:B------:R-:W-:-:S02]  /*95e0*/  F2FP.BF16.F32.PACK_AB R4, R28, R27 ;  /* 0x0000001b1c04723e */ /* 0x000fc400000010ff */
[----:B------:R-:W-:Y:S02]  /*95f0*/  F2FP.BF16.F32.PACK_AB R5, R25, R24 ;  /* 0x000000181905723e */ /* 0x000fe400000010ff */
[C---:B------:R-:W-:Y:S01]  /*9600*/  F2FP.BF16.F32.PACK_AB R6, R237.reuse, R29 ;  /* 0x0000001ded06723e */ /* 0x040fe200000010ff */
[----:B------:R-:W-:Y:S01]  /*9610*/  FADD.FTZ R237, R237, R146 ;  /* 0x00000092eded7221 */ /* 0x000fe20000010000 */
[C---:B------:R-:W-:Y:S01]  /*9620*/  F2FP.BF16.F32.PACK_AB R7, R236.reuse, R26 ;  /* 0x0000001aec07723e */ /* 0x040fe200000010ff */
[----:B------:R-:W-:-:S06]  /*9630*/  FADD.FTZ R236, R236, R152 ;  /* 0x00000098ecec7221 */ /* 0x000fcc0000010000 */
[C---:B---3--:R-:W-:Y:S08]  /*9640*/  HMMA.16816.F32.BF16 R120, R4.reuse, R16, R120 ;  /* 0x000000100478723c */ /* 0x048ff00000041878 */
[C---:B------:R-:W-:Y:S01]  /*9650*/  HMMA.16816.F32.BF16 R116, R4.reuse, R18, R116 ;  /* 0x000000120474723c */ /* 0x040fe20000041874 */
[----:B------:R-:W2:Y:S07]  /*9660*/  LDSM.16.MT88.4 R16, [R53+0x13800] ;  /* 0x013800003510783b */ /* 0x000eae0000004200 */
[C---:B-1----:R-:W-:Y:S08]  /*9670*/  HMMA.16816.F32.BF16 R112, R4.reuse, R8, R112 ;  /* 0x000000080470723c */ /* 0x042ff00000041870 */
[C---:B------:R-:W-:Y:S01]  /*9680*/  HMMA.16816.F32.BF16 R108, R4.reuse, R10, R108 ;  /* 0x0000000a046c723c */ /* 0x040fe2000004186c */
[----:B------:R-:W1:Y:S04]  /*9690*/  LDSM.16.MT88.4 R8, [R40+0xf800] ;  /* 0x00f800002808783b */ /* 0x000e680000004200 */
[----:B------:R-:W-:Y:S03]  /*96a0*/  LDSM.16.MT88.4 R40, [R40+0x13800] ;  /* 0x013800002828783b */ /* 0x000fe60000004200 */
[C---:B------:R-:W-:Y:S08]  /*96b0*/  HMMA.16816.F32.BF16 R88, R4.reuse, R12, R88 ;  /* 0x0000000c0458723c */ /* 0x040ff00000041858 */
[C---:B------:R-:W-:Y:S01]  /*96c0*/  HMMA.16816.F32.BF16 R84, R4.reuse, R14, R84 ;  /* 0x0000000e0454723c */ /* 0x040fe20000041854 */
[----:B------:R-:W3:Y:S07]  /*96d0*/  LDSM.16.MT88.4 R12, [R182+0xf800] ;  /* 0x00f80000b60c783b */ /* 0x000eee0000004200 */
[C---:B--2---:R-:W-:Y:S08]  /*96e0*/  HMMA.16816.F32.BF16 R80, R4.reuse, R16, R80 ;  /* 0x000000100450723c */ /* 0x044ff00000041850 */
[C---:B------:R-:W-:Y:S01]  /*96f0*/  HMMA.16816.F32.BF16 R76, R4.reuse, R18, R76 ;  /* 0x00000012044c723c */ /* 0x040fe2000004184c */
[----:B------:R-:W2:Y:S07]  /*9700*/  LDSM.16.MT88.4 R16, [R182+0x13800] ;  /* 0x01380000b610783b */ /* 0x000eae0000004200 */
[C---:B-1----:R-:W-:Y:S08]  /*9710*/  HMMA.16816.F32.BF16 R104, R4.reuse, R8, R104 ;  /* 0x000000080468723c */ /* 0x042ff00000041868 */
[C---:B------:R-:W-:Y:S08]  /*9720*/  HMMA.16816.F32.BF16 R100, R4.reuse, R10, R100 ;  /* 0x0000000a0464723c */ /* 0x040ff00000041864 */
[C---:B---3--:R-:W-:Y:S08]  /*9730*/  HMMA.16816.F32.BF16 R128, R4.reuse, R12, R128 ;  /* 0x0000000c0480723c */ /* 0x048ff00000041880 */
[C---:B------:R-:W-:Y:S08]  /*9740*/  HMMA.16816.F32.BF16 R124, R4.reuse, R14, R124 ;  /* 0x0000000e047c723c */ /* 0x040ff0000004187c */
[C---:B------:R-:W-:Y:S08]  /*9750*/  HMMA.16816.F32.BF16 R72, R4.reuse, R40, R72 ;  /* 0x000000280448723c */ /* 0x040ff00000041848 */
[C---:B--2---:R-:W-:Y:S08]  /*9760*/  HMMA.16816.F32.BF16 R96, R4.reuse, R16, R96 ;  /* 0x000000100460723c */ /* 0x044ff00000041860 */
[C---:B------:R-:W-:Y:S08]  /*9770*/  HMMA.16816.F32.BF16 R92, R4.reuse, R18, R92 ;  /* 0x00000012045c723c */ /* 0x040ff0000004185c */
[----:B------:R-:W-:Y:S01]  /*9780*/  HMMA.16816.F32.BF16 R68, R4, R42, R68 ;  /* 0x0000002a0444723c */ /* 0x000fe20000041844 */
[----:B------:R-:W-:-:S04]  /*9790*/  NOP ;  /* 0x0000000000007918 */ /* 0x000fc80000000000 */
[----:B------:R-:W-:-:S15]  /*97a0*/  @!P0 BRA `(.L_x_5985) ;  /* 0x00000068008c8947 */ /* 0x000fde0003800000 */
[----:B------:R-:W-:-:S04]  /*97b0*/  DEPBAR.LE SB0, 0x0 ;  /* 0x000080000000791a */ /* 0x000fc80000000000 */
[----:B------:R-:W-:Y:S05]  /*97c0*/  WARPSYNC.ALL ;  /* 0x0000000000007948 */ /* 0x000fea0003800000 */
[----:B------:R-:W-:Y:S01]  /*97d0*/  BSSY.RECONVERGENT B0, `(.L_x_5986) ;  /* 0x000004c000007945 */ /* 0x000fe20003800200 */
[----:B------:R-:W-:Y:S01]  /*97e0*/  IADD3 R183, PT, PT, R0, -0x2, RZ ;  /* 0xfffffffe00b77810 */ /* 0x000fe20007ffe0ff */
[----:B------:R-:W-:Y:S06]  /*97f0*/  BAR.SYNC.DEFER_BLOCKING 0x0 ;  /* 0x0000000000007b1d */ /* 0x000fec0000010000 */
[----:B------:R-:W-:Y:S05]  /*9800*/  @!P6 BRA `(.L_x_5987) ;  /* 0x000000040000e947 */ /* 0x000fea0003800000 */
[----:B------:R-:W2:Y:S01]  /*9810*/  LD.E R11, desc[UR4][R2.64+0x170] ;  /* 0x00017004020b7980 */ /* 0x000ea2000c101900 */
[----:B------:R-:W-:-:S04]  /*9820*/  SHF.L.U32 R4, R183, 0x7, RZ ;  /* 0x00000007b7047819 */ /* 0x000fc800000006ff */
[----:B------:R-:W-:Y:S01]  /*9830*/  IABS R5, R4 ;  /* 0x0000000400057213 */ /* 0x000fe20000000000 */
[----:B------:R-:W-:-:S05]  /*9840*/  VIADD R12, R4, 0x80 ;  /* 0x00000080040c7836 */ /* 0x000fca0000000000 */
[----:B------:R-:W-:Y:S02]  /*9850*/  IABS R7, R12 ;  /* 0x0000000c00077213 */ /* 0x000fe40000000000 */
[-C--:B--2---:R-:W-:Y:S02]  /*9860*/  IABS R8, R11.reuse ;  /* 0x0000000b00087213 */ /* 0x084fe40000000000 */
[-C--:B------:R-:W-:Y:S02]  /*9870*/  IABS R6, R11.reuse ;  /* 0x0000000b00067213 */ /* 0x080fe40000000000 */
[----:B------:R-:W1:Y:S01]  /*9880*/  I2F.RP R14, R8 ;  /* 0x00000008000e7306 */ /* 0x000e620000209400 */
[-C--:B------:R-:W-:Y:S02]  /*9890*/  LOP3.LUT R4, R4, R11.reuse, RZ, 0x3c, !PT ;  /* 0x0000000b04047212 */ /* 0x080fe400078e3cff */
[----:B------:R-:W-:Y:S02]  /*98a0*/  IADD3 R6, PT, PT, RZ, -R6, RZ ;  /* 0x80000006ff067210 */ /* 0x000fe40007ffe0ff */
[----:B------:R-:W-:-:S02]  /*98b0*/  LOP3.LUT R12, R12, R11, RZ, 0x3c, !PT ;  /* 0x0000000b0c0c7212 */ /* 0x000fc400078e3cff */
        /* <DEDUP_REMOVED lines=16> */
[----:B------:R-:W-:Y:S01]  /*99c0*/  @!P1 VIADD R9, R9, 0x1 ;  /* 0x0000000109099836 */ /* 0x000fe20000000000 */
[----:B------:R-:W-:Y:S02]  /*99d0*/  ISETP.NE.AND P1, PT, R11, RZ, PT ;  /* 0x000000ff0b00720c */ /* 0x000fe40003f25270 */
[-C--:B------:R-:W-:Y:S02]  /*99e0*/  ISETP.GE.U32.AND P4, PT, R5, R8.reuse, PT ;  /* 0x000000080500720c */ /* 0x080fe40003f86070 */
[-C--:B------:R-:W-:Y:S02]  /*99f0*/  @!P3 IADD3 R6, PT, PT, R6, -R8.reuse, RZ ;  /* 0x800000080606b210 */ /* 0x080fe40007ffe0ff */
[----:B------:R-:W-:Y:S02]  /*9a00*/  @!P3 IADD3 R10, PT, PT, R10, 0x1, RZ ;  /* 0x000000010a0ab810 */ /* 0x000fe40007ffe0ff */
[----:B------:R-:W-:-:S02]  /*9a10*/  ISETP.GE.U32.AND P5, PT, R6, R8, PT ;  /* 0x000000080600720c */ /* 0x000fc40003fa6070 */
[----:B------:R-:W-:-:S05]  /*9a20*/  LOP3.LUT R6, RZ, R11, RZ, 0x33, !PT ;  /* 0x0000000bff067212 */ /* 0x000fca00078e33ff */
[----:B------:R-:W-:-:S04]  /*9a30*/  @P4 VIADD R9, R9, 0x1 ;  /* 0x0000000109094836 */ /* 0x000fc80000000000 */
[----:B------:R-:W-:Y:S02]  /*9a40*/  IMAD.MOV.U32 R7, RZ, RZ, R9 ;  /* 0x000000ffff077224 */ /* 0x000fe400078e0009 */
[----:B------:R-:W-:Y:S01]  /*9a50*/  @P5 IADD3 R10, PT, PT, R10, 0x1, RZ ;  /* 0x000000010a0a5810 */ /* 0x000fe20007ffe0ff */
[----:B------:R-:W2:Y:S02]  /*9a60*/  LD.E.64 R8, desc[UR4][R2.64+0x40] ;  /* 0x0000400402087980 */ /* 0x000ea4000c101b00 */
[----:B------:R-:W-:Y:S02]  /*9a70*/  @!P0 IADD3 R7, PT, PT, -R7, RZ, RZ ;  /* 0x000000ff07078210 */ /* 0x000fe40007ffe1ff */
[----:B------:R-:W-:Y:S02]  /*9a80*/  @!P2 IMAD.MOV R10, RZ, RZ, -R10 ;  /* 0x000000ffff0aa224 */ /* 0x000fe400078e0a0a */
[----:B------:R-:W-:-:S03]  /*9a90*/  SEL R7, R6, R7, !P1 ;  /* 0x0000000706077207 */ /* 0x000fc60004800000 */
[----:B------:R-:W-:Y:S02]  /*9aa0*/  SEL R6, R6, R10, !P1 ;  /* 0x0000000a06067207 */ /* 0x000fe40004800000 */
[----:B------:R-:W-:-:S04]  /*9ab0*/  IMAD.WIDE R4, R7, 0x4, R232 ;  /* 0x0000000407047825 */ /* 0x000fc800078e02e8 */
[C---:B------:R-:W-:Y:S02]  /*9ac0*/  IMAD.WIDE R12, R6.reuse, 0x4, R232 ;  /* 0x00000004060c7825 */ /* 0x040fe400078e02e8 */
[----:B------:R-:W3:Y:S04]  /*9ad0*/  LD.E R5, desc[UR4][R4.64] ;  /* 0x0000000404057980 */ /* 0x000ee8000c101900 */
[----:B------:R-:W3:Y:S04]  /*9ae0*/  LD.E R4, desc[UR4][R12.64] ;  /* 0x000000040c047980 */ /* 0x000ee8000c101900 */
[----:B------:R-:W4:Y:S01]  /*9af0*/  LD.E.64 R12, desc[UR4][R2.64+0x28] ;  /* 0x00002804020c7980 */ /* 0x000f22000c101b00 */
[----:B------:R-:W-:-:S05]  /*9b00*/  IADD3 R6, PT, PT, R6, -R7, RZ ;  /* 0x8000000706067210 */ /* 0x000fca0007ffe0ff */
[----:B------:R-:W-:-:S05]  /*9b10*/  IMAD R11, R11, R6, -0x80 ;  /* 0xffffff800b0b7424 */ /* 0x000fca00078e0206 */
[----:B------:R-:W-:Y:S01]  /*9b20*/  SHF.R.S32.HI R7, RZ, 0x1f, R11 ;  /* 0x0000001fff077819 */ /* 0x000fe2000001140b */
[-C--:B--2---:R-:W-:Y:S02]  /*9b30*/  IMAD R6, R9, R11.reuse, RZ ;  /* 0x0000000b09067224 */ /* 0x084fe400078e02ff */
[----:B------:R-:W-:-:S04]  /*9b40*/  IMAD.WIDE.U32 R10, R8, R11, RZ ;  /* 0x0000000b080a7225 */ /* 0x000fc800078e00ff */
[----:B------:R-:W-:Y:S02]  /*9b50*/  IMAD R6, R8, R7, R6 ;  /* 0x0000000708067224 */ /* 0x000fe400078e0206 */
[----:B------:R-:W-:-:S03]  /*9b60*/  IMAD.MOV.U32 R8, RZ, RZ, R10 ;  /* 0x000000ffff087224 */ /* 0x000fc600078e000a */
[----:B------:R-:W-:Y:S01]  /*9b70*/  IADD3 R9, PT, PT, R11, R6, RZ ;  /* 0x000000060b097210 */ /* 0x000fe20007ffe0ff */
[----:B---3--:R-:W-:-:S05]  /*9b80*/  IMAD.IADD R4, R5, 0x1, -R4 ;  /* 0x0000000105047824 */ /* 0x008fca00078e0a04 */
[----:B------:R-:W-:Y:S01]  /*9b90*/  SHF.R.S32.HI R6, RZ, 0x1f, R4 ;  /* 0x0000001fff067819 */ /* 0x000fe20000011404 */
[----:B----4-:R-:W-:Y:S02]  /*9ba0*/  IMAD R5, R13, R4, RZ ;  /* 0x000000040d057224 */ /* 0x010fe400078e02ff */
[----:B------:R-:W-:-:S04]  /*9bb0*/  IMAD.WIDE.U32 R8, R4, R12, R8 ;  /* 0x0000000c04087225 */ /* 0x000fc800078e0008 */
[----:B------:R-:W-:Y:S01]  /*9bc0*/  IMAD R5, R12, R6, R5 ;  /* 0x000000060c057224 */ /* 0x000fe200078e0205 */
[----:B------:R-:W-:-:S04]  /*9bd0*/  LEA R219, P0, R8, R219, 0x1 ;  /* 0x000000db08db7211 */ /* 0x000fc800078008ff */
[----:B------:R-:W-:-:S04]  /*9be0*/  IADD3 R5, PT, PT, R9, R5, RZ ;  /* 0x0000000509057210 */ /* 0x000fc80007ffe0ff */
[----:B------:R-:W-:Y:S01]  /*9bf0*/  LEA.HI.X R218, R8, R218, R5, 0x1, P0 ;  /* 0x000000da08da7211 */ /* 0x000fe200000f0c05 */
[----:B------:R-:W-:Y:S05]  /*9c00*/  BRA `(.L_x_5988) ;  /* 0x0000000000207947 */ /* 0x000fea0003800000 */
.L_x_5987:
        /* <DEDUP_REMOVED lines=8> */
.L_x_5988:
[----:B------:R-:W-:Y:S05]  /*9c90*/  BSYNC.RECONVERGENT B0 ;  /* 0x0000000000007941 */ /* 0x000fea0003800200 */
.L_x_5986:
[-C--:B------:R-:W-:Y:S01]  /*9ca0*/  ISETP.GE.AND P1, PT, R196, R228.reuse, PT ;  /* 0x000000e4c400720c */ /* 0x080fe20003f26270 */
[C---:B------:R-:W-:Y:S01]  /*9cb0*/  IMAD.SHL.U32 R4, R206.reuse, 0x20, RZ ;  /* 0x00000020ce047824 */ /* 0x040fe200078e00ff */
[----:B------:R-:W-:Y:S01]  /*9cc0*/  ISETP.GE.AND P0, PT, R209, R228, PT ;  /* 0x000000e4d100720c */ /* 0x000fe20003f06270 */
[----:B------:R-:W-:Y:S01]  /*9cd0*/  BSSY.RECONVERGENT B1, `(.L_x_5989) ;  /* 0x0000429000017945 */ /* 0x000fe20003800200 */
[----:B------:R-:W-:Y:S02]  /*9ce0*/  SHF.L.U64.HI R5, R206, 0x5, R207 ;  /* 0x00000005ce057819 */ /* 0x000fe400000102cf */
[----:B------:R-:W-:-:S05]  /*9cf0*/  IADD3 R12, P2, PT, R4, R219, RZ ;  /* 0x000000db040c7210 */ /* 0x000fca0007f5e0ff */
[--C-:B------:R-:W-:Y:S01]  /*9d00*/  IMAD.X R13, R5, 0x1, R218.reuse, P2 ;  /* 0x00000001050d7824 */ /* 0x100fe200010e06da */
[-C--:B------:R-:W-:Y:S01]  /*9d10*/  IADD3 R10, P2, PT, R12, R4.reuse, RZ ;  /* 0x000000040c0a7210 */ /* 0x080fe20007f5e0ff */
[----:B------:R-:W-:Y:S02]  /*9d20*/  @!P1 IMAD.MOV.U32 R6, RZ, RZ, R219 ;  /* 0x000000ffff069224 */ /* 0x000fe400078e00db */
[----:B------:R-:W-:Y:S02]  /*9d30*/  @!P1 IMAD.MOV.U32 R7, RZ, RZ, R218 ;  /* 0x000000ffff079224 */ /* 0x000fe400078e00da */
[--C-:B------:R-:W-:Y:S01]  /*9d40*/  IMAD.X R11, R13, 0x1, R5.reuse, P2 ;  /* 0x000000010d0b7824 */ /* 0x100fe200010e0605 */
[----:B------:R-:W-:Y:S02]  /*9d50*/  IADD3 R8, P2, PT, R10, R4, RZ ;  /* 0x000000040a087210 */ /* 0x000fe40007f5e0ff */
[----:B------:R-:W-:Y:S01]  /*9d60*/  @!PT LDS RZ, [RZ] ;  /* 0x00000000fffff984 */ /* 0x000fe20000000800 */
[----:B------:R-:W-:Y:S01]  /*9d70*/  @!PT LDS RZ, [RZ] ;  /* 0x00000000fffff984 */ /* 0x000fe20000000800 */
[----:B------:R-:W-:Y:S01]  /*9d80*/  @!PT LDS RZ, [RZ] ;  /* 0x00000000fffff984 */ /* 0x000fe20000000800 */
[----:B------:R1:W-:Y:S03]  /*9d90*/  @!P1 LDGSTS.E.BYPASS.LTC128B.128 [R231+0xc000], desc[UR4][R6.64] ;  /* 0x0c00000006e79fae */ /* 0x0003e6000b981a04 */
[----:B------:R-:W-:Y:S01]  /*9da0*/  IMAD.X R9, R11, 0x1, R5, P2 ;  /* 0x000000010b097824 */ /* 0x000fe200010e0605 */
[----:B------:R-:W-:Y:S01]  /*9db0*/  @P1 STS.128 [R231+0xc000], RZ ;  /* 0x00c000ffe7001388 */ /* 0x000fe20000000c00 */
[----:B-1----:R-:W-:-:S02]  /*9dc0*/  @!P0 IMAD.MOV.U32 R6, RZ, RZ, R219 ;  /* 0x000000ffff068224 */ /* 0x002fc400078e00db */
[----:B------:R-:W-:-:S05]  /*9dd0*/  @!P0 IMAD.MOV.U32 R7, RZ, RZ, R218 ;  /* 0x000000ffff078224 */ /* 0x000fca00078e00da */
        /* <DEDUP_REMOVED lines=10> */
[----:B-1----:R-:W-:-:S02]  /*9e80*/  @!P0 IMAD.MOV.U32 R6, RZ, RZ, R12 ;  /* 0x000000ffff068224 */ /* 0x002fc400078e000c */
[----:B------:R-:W-:-:S05]  /*9e90*/  @!P0 IMAD.MOV.U32 R7, RZ, RZ, R13 ;  /* 0x000000ffff078224 */ /* 0x000fca00078e000d */
[----:B------:R-:W-:Y:S01]  /*9ea0*/  @!PT LDS RZ, [RZ] ;  /* 0x00000000fffff984 */ /* 0x000fe20000000800 */
[----:B------:R-:W-:Y:S01]  /*9eb0*/  @!PT LDS RZ, [RZ] ;  /* 0x00000000fffff984 */ /* 0x000fe20000000800 */
[----:B------:R-:W-:Y:S01]  /*9ec0*/  @!PT LDS RZ, [RZ] ;  /* 0x00000000fffff984 */ /* 0x000fe20000000800 */
[----:B------:R1:W-:Y:S01]  /*9ed0*/  @!P0 LDGSTS.E.BYPASS.LTC128B.128 [R231+0x10800], desc[UR4][R6.64+0x80] ;  /* 0x1080008006e78fae */ /* 0x0003e2000b981a04 */
[----:B--2---:R-:W-:-:S03]  /*9ee0*/  IADD3 R12, P2, PT, R8, R4, RZ ;  /* 0x00000004080c7210 */ /* 0x004fc60007f5e0ff */
        /* <DEDUP_REMOVED lines=28> */
[----:B------:R-:W-:Y:S01]  /*a0b0*/  @P0 STS.128 [R231+0x11800], RZ ;  /* 0x011800ffe7000388 */ /* 0x000fe20000000c00 */
[----:B------:R-:W-:Y:S01]  /*a0c0*/  IADD3 R4, P2, PT, R8, R4, RZ ;  /* 0x0000000408047210 */ /* 0x000fe20007f5e0ff */
[--C-:B------:R-:W-:Y:S02]  /*a0d0*/  IMAD.X R9, R11, 0x1, R5.reuse, P3 ;  /* 0x000000010b097824 */ /* 0x100fe400018e0605 */
        /* <DEDUP_REMOVED lines=15> */
[----:B-1----:R-:W-:-:S03]  /*a1d0*/  @!P0 IMAD.MOV.U32 R6, RZ, RZ, R10 ;  /* 0x000000ffff068224 */ /* 0x002fc600078e000a */
[----:B------:R-:W-:Y:S01]  /*a1e0*/  @P1 STS.128 [R231+0xe800], RZ ;  /* 0x00e800ffe7001388 */ /* 0x000fe20000000c00 */
        /* <DEDUP_REMOVED lines=32> */
[----:B------:R-:W5:Y:S04]  /*a3f0*/  LDSM.16.M88.4 R40, [R193+0x5800] ;  /* 0x00580000c128783b */ /* 0x000f680000000200 */
[----:B------:R-:W5:Y:S04]  /*a400*/  LDSM.16.M88.4 R32, [R193+0x6000] ;  /* 0x00600000c120783b */ /* 0x000f680000000200 */
[----:B------:R-:W5:Y:S04]  /*a410*/  LDSM.16.M88.4 R24, [R193+0x6800] ;  /* 0x00680000c118783b */ /* 0x000f680000000200 */
[----:B------:R-:W5:Y:S04]  /*a420*/  LDSM.16.M88.4 R16, [R193+0x7000] ;  /* 0x00700000c110783b */ /* 0x000f680000000200 */
[----:B--2---:R-:W2:Y:S04]  /*a430*/  LDSM.16.M88.4 R8, [R193+0x7800] ;  /* 0x00780000c108783b */ /* 0x004ea80000000200 */
[----:B------:R-:W-:Y:S04]  /*a440*/  LDSM.16.M88.4 R144, [R192] ;  /* 0x00000000c090783b */ /* 0x000fe80000000200 */
[----:B-1----:R-:W1:Y:S01]  /*a450*/  LDSM.16.M88.4 R4, [R191+0x4000] ;  /* 0x00400000bf04783b */ /* 0x002e620000000200 */
[C---:B---3--:R-:W-:Y:S03]  /*a460*/  HMMA.16816.F32.BF16 R136, R164.reuse, R64, RZ ;  /* 0x00000040a488723c */ /* 0x048fe600000418ff */
[----:B------:R-:W3:Y:S04]  /*a470*/  LDSM.16.M88.4 R148, [R191+0x4800] ;  /* 0x00480000bf94783b */ /* 0x000ee80000000200 */
[----:B------:R-:W3:Y:S01]  /*a480*/  LDSM.16.M88.4 R152, [R191+0x5000] ;  /* 0x00500000bf98783b */ /* 0x000ee20000000200 */
[C---:B------:R-:W-:Y:S03]  /*a490*/  HMMA.16816.F32.BF16 R64, R164.reuse, R66, RZ ;  /* 0x00000042a440723c */ /* 0x040fe600000418ff */
[----:B------:R-:W3:Y:S04]  /*a4a0*/  LDSM.16.M88.4 R12, [R191+0x5800] ;  /* 0x00580000bf0c783b */ /* 0x000ee80000000200 */
[----:B------:R-:W-:Y:S01]  /*a4b0*/  LDSM.16.M88.4 R140, [R191+0x6800] ;  /* 0x00680000bf8c783b */ /* 0x000fe20000000200 */
[C---:B----4-:R-:W-:Y:S03]  /*a4c0*/  HMMA.16816.F32.BF16 R60, R164.reuse, R56, RZ ;  /* 0x00000038a43c723c */ /* 0x050fe600000418ff */
[----:B------:R-:W-:Y:S04]  /*a4d0*/  LDSM.16.M88.4 R176, [R181+0x5000] ;  /* 0x00500000b5b0783b */ /* 0x000fe80000000200 */
[----:B------:R-:W-:Y:S01]  /*a4e0*/  LDSM.16.M88.4 R172, [R181+0x6800] ;  /* 0x00680000b5ac783b */ /* 0x000fe20000000200 */
[C---:B-----5:R-:W-:Y:S03]  /*a4f0*/  HMMA.16816.F32.BF16 R52, R164.reuse, R48, RZ ;  /* 0x00000030a434723c */ /* 0x060fe600000418ff */
        /* <DEDUP_REMOVED lines=24> */
[----:B------:R-:W-:Y:S07]  /*a680*/  LDSM.16.M88.4 R152, [R190] ;  /* 0x00000000be98783b */ /* 0x000fee0000000200 */
        /* <DEDUP_REMOVED lines=14> */
[----:B------:R-:W-:Y:S04]  /*a770*/  LDSM.16.M88.4 R144, [R189] ;  /* 0x00000000bd90783b */ /* 0x000fe80000000200 */
[----:B------:R-:W-:Y:S03]  /*a780*/  LDSM.16.M88.4 R148, [R180+0x4800] ;  /* 0x00480000b494783b */ /* 0x000fe60000000200 */
[C---:B----4-:R-:W-:Y:S08]  /*a790*/  HMMA.16816.F32.BF16 R136, R152.reuse, R12, R136 ;  /* 0x0000000c9888723c */ /* 0x050ff00000041888 */
        /* <DEDUP_REMOVED lines=11> */
[C---:B-----5:R-:W-:Y:S08]  /*a850*/  HMMA.16816.F32.BF16 R44, R152.reuse, R140, R44 ;  /* 0x0000008c982c723c */ /* 0x060ff0000004182c */
        /* <DEDUP_REMOVED lines=24> */
[C---:B----4-:R-:W-:Y:S08]  /*a9e0*/  HMMA.16816.F32.BF16 R36, R144.reuse, R140, R36 ;  /* 0x0000008c9024723c */ /* 0x050ff00000041824 */
[C---:B------:R-:W-:Y:S01]  /*a9f0*/  HMMA.16816.F32.BF16 R32, R144.reuse, R142, R32 ;  /* 0x0000008e9020723c */ /* 0x040fe20000041820 */
[----:B------:R-:W4:Y:S07]  /*aa00*/  LDSM.16.M88.4 R140, [R193+0x9000] ;  /* 0x00900000c18c783b */ /* 0x000f2e0000000200 */
[C---:B---3--:R-:W-:Y:S08]  /*aa10*/  HMMA.16816.F32.BF16 R28, R144.reuse, R12, R28 ;  /* 0x0000000c901c723c */ /* 0x048ff0000004181c */
[----:B------:R-:W-:Y:S01]  /*aa20*/  HMMA.16816.F32.BF16 R24, R144, R14, R24 ;  /* 0x0000000e9018723c */ /* 0x000fe20000041818 */
[----:B------:R-:W3:Y:S07]  /*aa30*/  LDSM.16.M88.4 R12, [R193+0x9800] ;  /* 0x00980000c10c783b */ /* 0x000eee0000000200 */
        /* <DEDUP_REMOVED lines=9> */
[C---:B-----5:R-:W-:Y:S08]  /*aad0*/  HMMA.16816.F32.BF16 R168, R144.reuse, R148, R168 ;  /* 0x0000009490a8723c */ /* 0x060ff000000418a8 */
[----:B------:R-:W-:Y:S01]  /*aae0*/  HMMA.16816.F32.BF16 R164, R144, R150, R164 ;  /* 0x0000009690a4723c */ /* 0x000fe200000418a4 */
[----:B------:R-:W5:Y:S04]  /*aaf0*/  LDSM.16.M88.4 R144, [R191+0x9000] ;  /* 0x00900000bf90783b */ /* 0x000f680000000200 */
[----:B------:R-:W5:Y:S03]  /*ab00*/  LDSM.16.M88.4 R148, [R191+0x8000] ;  /* 0x00800000bf94783b */ /* 0x000f660000000200 */
[C---:B----4-:R-:W-:Y:S08]  /*ab10*/  HMMA.16816.F32.BF16 R52, R152.reuse, R140, R52 ;  /* 0x0000008c9834723c */ /* 0x050ff00000041834 */
[C---:B------:R-:W-:Y:S01]  /*ab20*/  HMMA.16816.F32.BF16 R48, R152.reuse, R142, R48 ;  /* 0x0000008e9830723c */ /* 0x040fe20000041830 */
[----:B------:R-:W4:Y:S07]  /*ab30*/  LDSM.16.M88.4 R140, [R191+0x9800] ;  /* 0x00980000bf8c783b */ /* 0x000f2e0000000200 */
[C---:B---3--:R-:W-:Y:S08]  /*ab40*/  HMMA.16816.F32.BF16 R44, R152.reuse, R12, R44 ;  /* 0x0000000c982c723c */ /* 0x048ff0000004182c */
[C---:B------:R-:W-:Y:S01]  /*ab50*/  HMMA.16816.F32.BF16 R40, R152.reuse, R14, R40 ;  /* 0x0000000e9828723c */ /* 0x040fe20000041828 */
        /* <DEDUP_REMOVED lines=12> */
[----:B------:R-:W1:Y:S07]  /*ac20*/  LDSM.16.M88.4 R156, [R181+0x8000] ;  /* 0x00800000b59c783b */ /* 0x000e6e0000000200 */
[C---:B-----5:R-:W-:Y:S08]  /*ac30*/  HMMA.16816.F32.BF16 R52, R176.reuse, R144, R52 ;  /* 0x00000090b034723c */ /* 0x060ff00000041834 */
[----:B------:R-:W-:Y:S01]  /*ac40*/  HMMA.16816.F32.BF16 R48, R176, R146, R48 ;  /* 0x00000092b030723c */ /* 0x000fe20000041830 */
[----:B------:R-:W5:Y:S07]  /*ac50*/  LDSM.16.M88.4 R144, [R181+0x9800] ;  /* 0x00980000b590783b */ /* 0x000f6e0000000200 */
[C---:B------:R-:W-:Y:S08]  /*ac60*/  HMMA.16816.F32.BF16 R36, R152.reuse, R172, R36 ;  /* 0x000000ac9824723c */ /* 0x040ff00000041824 */
[----:B------:R-:W-:Y:S01]  /*ac70*/  HMMA.16816.F32.BF16 R32, R152, R174, R32 ;  /* 0x000000ae9820723c */ /* 0x000fe20000041820 */
[----:B------:R-:W5:Y:S04]  /*ac80*/  LDSM.16.M88.4 R152, [R181+0x8800] ;  /* 0x00880000b598783b */ /* 0x000f680000000200 */
[----:B------:R-:W-:Y:S03]  /*ac90*/  LDSM.16.M88.4 R172, [R191+0xb800] ;  /* 0x00b80000bfac783b */ /* 0x000fe60000000200 */
[C---:B------:R-:W-:Y:S08]  /*aca0*/  HMMA.16816.F32.BF16 R136, R176.reuse, R148, R136 ;  /* 0x00000094b088723c */ /* 0x040ff00000041888 */
[C---:B------:R-:W-:Y:S01]  /*acb0*/  HMMA.16816.F32.BF16 R64, R176.reuse, R150, R64 ;  /* 0x00000096b040723c */ /* 0x040fe20000041840 */
[----:B------:R-:W5:Y:S07]  /*acc0*/  LDSM.16.M88.4 R148, [R181+0x9000] ;  /* 0x00900000b594783b */ /* 0x000f6e0000000200 */
[C---:B----4-:R-:W-:Y:S08]  /*acd0*/  HMMA.16816.F32.BF16 R44, R176.reuse, R140, R44 ;  /* 0x0000008cb02c723c */ /* 0x050ff0000004182c */
[C---:B------:R-:W-:Y:S01]  /*ace0*/  HMMA.16816.F32.BF16 R40, R176.reuse, R142, R40 ;  /* 0x0000008eb028723c */ /* 0x040fe20000041828 */
[----:B------:R-:W4:Y:S07]  /*acf0*/  LDSM.16.M88.4 R140, [R181+0xa000] ;  /* 0x00a00000b58c783b */ /* 0x000f2e0000000200 */
[C---:B---3--:R-:W-:Y:S08]  /*ad00*/  HMMA.16816.F32.BF16 R36, R176.reuse, R12, R36 ;  /* 0x0000000cb024723c */ /* 0x048ff00000041824 */
[C---:B------:R-:W-:Y:S01]  /*ad10*/  HMMA.16816.F32.BF16 R32, R176.reuse, R14, R32 ;  /* 0x0000000eb020723c */ /* 0x040fe20000041820 */
[----:B------:R-:W-:Y:S07]  /*ad20*/  LDSM.16.M88.4 R12, [R189+0x2000] ;  /* 0x00200000bd0c783b */ /* 0x000fee0000000200 */
        /* <DEDUP_REMOVED lines=8> */
[----:B------:R-:W3:Y:S07]  /*adb0*/  LDSM.16.M88.4 R156, [R180+0x9000] ;  /* 0x00900000b49c783b */ /* 0x000eee0000000200 */
[C---:B-----5:R-:W-:Y:S08]  /*adc0*/  HMMA.16816.F32.BF16 R44, R160.reuse, R144, R44 ;  /* 0x00000090a02c723c */ /* 0x060ff0000004182c */
[C---:B------:R-:W-:Y:S01]  /*add0*/  HMMA.16816.F32.BF16 R40, R160.reuse, R146, R40 ;  /* 0x00000092a028723c */ /* 0x040fe20000041828 */
[----:B------:R-:W5:Y:S07]  /*ade0*/  LDSM.16.M88.4 R144, [R180+0x9800] ;  /* 0x00980000b490783b */ /* 0x000f6e0000000200 */
[C---:B------:R-:W-:Y:S08]  /*adf0*/  HMMA.16816.F32.BF16 R60, R160.reuse, R152, R60 ;  /* 0x00000098a03c723c */ /* 0x040ff0000004183c */
[C---:B------:R-:W-:Y:S08]  /*ae00*/  HMMA.16816.F32.BF16 R56, R160.reuse, R154, R56 ;  /* 0x0000009aa038723c */ /* 0x040ff00000041838 */
[C---:B------:R-:W-:Y:S08]  /*ae10*/  HMMA.16816.F32.BF16 R52, R160.reuse, R148, R52 ;  /* 0x00000094a034723c */ /* 0x040ff00000041834 */
[----:B----4-:R-:W-:Y:S01]  /*ae20*/  HMMA.16816.F32.BF16 R36, R160, R140, R36 ;  /* 0x0000008ca024723c */ /* 0x010fe20000041824 */
[----:B------:R-:W-:Y:S01]  /*ae30*/  IMAD.SHL.U32 R141, R0, 0x80, RZ ;  /* 0x00000080008d7824 */ /* 0x000fe200078e00ff */
[----:B------:R-:W-:-:S04]  /*ae40*/  LOP3.LUT R140, R187, R186, RZ, 0xfc, !PT ;  /* 0x000000babb8c7212 */ /* 0x000fc800078efcff */
[----:B------:R-:W-:Y:S01]  /*ae50*/  LOP3.LUT R141, R141, R135, RZ, 0xfc, !PT ;  /* 0x000000878d8d7212 */ /* 0x000fe200078efcff */
[----:B------:R-:W-:Y:S01]  /*ae60*/  IMAD.IADD R140, R132, 0x1, R140 ;  /* 0x00000001848c7824 */ /* 0x000fe200078e028c */
[----:B------:R-:W-:Y:S03]  /*ae70*/  HMMA.16816.F32.BF16 R48, R160, R150, R48 ;  /* 0x00000096a030723c */ /* 0x000fe60000041830 */
[----:B------:R-:W-:-:S05]  /*ae80*/  VIADD R152, R140, 0x8 ;  /* 0x000000088c987836 */ /* 0x000fca0000000000 */
[C---:B--2---:R-:W-:Y:S08]  /*ae90*/  HMMA.16816.F32.BF16 R136, R12.reuse, R8, R136 ;  /* 0x000000080c88723c */ /* 0x044ff00000041888 */
[C---:B------:R-:W-:Y:S08]  /*aea0*/  HMMA.16816.F32.BF16 R64, R12.reuse, R10, R64 ;  /* 0x0000000a0c40723c */ /* 0x040ff00000041840 */
[----:B-1----:R-:W-:Y:S01]  /*aeb0*/  HMMA.16816.F32.BF16 R60, R12, R4, R60 ;  /* 0x000000040c3c723c */ /* 0x002fe2000004183c */
[----:B------:R-:W-:-:S05]  /*aec0*/  IMAD.IADD R5, R141, 0x1, R188 ;  /* 0x000000018d057824 */ /* 0x000fca00078e02bc */
[C-C-:B------:R-:W-:Y:S02]  /*aed0*/  IADD3 R4, PT, PT, R140.reuse, 0x100, -R5.reuse ;  /* 0x000001008c047810 */ /* 0x140fe40007ffe805 */
[C---:B------:R-:W-:Y:S01]  /*aee0*/  HMMA.16816.F32.BF16 R56, R12.reuse, R6, R56 ;  /* 0x000000060c38723c */ /* 0x040fe20000041838 */
[C-C-:B------:R-:W-:Y:S02]  /*aef0*/  IADD3 R7, PT, PT, R140.reuse, 0xff, -R5.reuse ;  /* 0x000000ff8c077810 */ /* 0x140fe40007ffe805 */
[C-C-:B------:R-:W-:Y:S02]  /*af00*/  IADD3 R6, PT, PT, R140.reuse, 0xf8, -R5.reuse ;  /* 0x000000f88c067810 */ /* 0x140fe40007ffe805 */
[--C-:B------:R-:W-:Y:S02]  /*af10*/  IADD3 R155, PT, PT, R140, 0xf7, -R5.reuse ;  /* 0x000000f78c9b7810 */ /* 0x100fe40007ffe805 */
[C-C-:B------:R-:W-:Y:S01]  /*af20*/  IADD3 R246, PT, PT, R152.reuse, 0xff, -R5.reuse ;  /* 0x000000ff98f67810 */ /* 0x140fe20007ffe805 */
[----:B---3--:R-:W-:Y:S01]  /*af30*/  HMMA.16816.F32.BF16 R52, R12, R156, R52 ;  /* 0x0000009c0c34723c */ /* 0x008fe20000041834 */
[----:B------:R-:W-:-:S02]  /*af40*/  IADD3 R156, PT, PT, R152, 0x100, -R5 ;  /* 0x00000100989c7810 */ /* 0x000fc40007ffe805 */
[C-C-:B------:R-:W-:Y:S02]  /*af50*/  IADD3 R154, PT, PT, R152.reuse, 0xf8, -R5.reuse ;  /* 0x000000f8989a7810 */ /* 0x140fe40007ffe805 */
[----:B------:R-:W-:Y:S02]  /*af60*/  IADD3 R157, PT, PT, R152, 0xf7, -R5 ;  /* 0x000000f7989d7810 */ /* 0x000fe40007ffe805 */
[----:B------:R-:W-:Y:S01]  /*af70*/  IABS R7, R7 ;  /* 0x0000000700077213 */ /* 0x000fe20000000000 */
[----:B------:R-:W-:Y:S01]  /*af80*/  HMMA.16816.F32.BF16 R168, R176, R172, R168 ;  /* 0x000000acb0a8723c */ /* 0x000fe200000418a8 */
[----:B------:R-:W-:Y:S02]  /*af90*/  IABS R6, R6 ;  /* 0x0000000600067213 */ /* 0x000fe40000000000 */
[----:B------:R-:W-:Y:S02]  /*afa0*/  IABS R4, R4 ;  /* 0x0000000400047213 */ /* 0x000fe40000000000 */
[----:B------:R-:W-:-:S02]  /*afb0*/  IABS R155, R155 ;  /* 0x0000009b009b7213 */ /* 0x000fc40000000000 */
[----:B------:R-:W-:Y:S01]  /*afc0*/  IABS R156, R156 ;  /* 0x0000009c009c7213 */ /* 0x000fe20000000000 */
[----:B------:R-:W-:Y:S01]  /*afd0*/  HMMA.16816.F32.BF16 R164, R176, R174, R164 ;  /* 0x000000aeb0a4723c */ /* 0x000fe200000418a4 */
[----:B------:R-:W-:Y:S02]  /*afe0*/  IABS R246, R246 ;  /* 0x000000f600f67213 */ /* 0x000fe40000000000 */
[----:B------:R-:W-:Y:S02]  /*aff0*/  IABS R154, R154 ;  /* 0x0000009a009a7213 */ /* 0x000fe40000000000 */
[----:B------:R-:W-:Y:S02]  /*b000*/  IABS R157, R157 ;  /* 0x0000009d009d7213 */ /* 0x000fe40000000000 */
[----:B------:R-:W-:Y:S01]  /*b010*/  I2FP.F32.S32 R149, R7 ;  /* 0x0000000700957245 */ /* 0x000fe20000201400 */
[----:B------:R-:W-:Y:S01]  /*b020*/  HMMA.16816.F32.BF16 R48, R12, R158, R48 ;  /* 0x0000009e0c30723c */ /* 0x000fe20000041830 */
[----:B------:R-:W-:-:S02]  /*b030*/  I2FP.F32.S32 R148, R6 ;  /* 0x0000000600947245 */ /* 0x000fc40000201400 */
[----:B------:R-:W-:Y:S01]  /*b040*/  I2FP.F32.S32 R151, R4 ;  /* 0x0000000400977245 */ /* 0x000fe20000201400 */
[C---:B------:R-:W-:Y:S01]  /*b050*/  FFMA.FTZ R149, -R229.reuse, R149, R137 ;  /* 0x00000095e5957223 */ /* 0x040fe20000010189 */
[----:B------:R-:W-:Y:S01]  /*b060*/  I2FP.F32.S32 R155, R155 ;  /* 0x0000009b009b7245 */ /* 0x000fe20000201400 */
[C---:B------:R-:W-:Y:S01]  /*b070*/  FFMA.FTZ R148, -R229.reuse, R148, R64 ;  /* 0x00000094e5947223 */ /* 0x040fe20000010140 */
[----:B------:R-:W-:Y:S01]  /*b080*/  I2FP.F32.S32 R156, R156 ;  /* 0x0000009c009c7245 */ /* 0x000fe20000201400 */
[C---:B-----5:R-:W-:Y:S01]  /*b090*/  HMMA.16816.F32.BF16 R44, R12.reuse, R144, R44 ;  /* 0x000000900c2c723c */ /* 0x060fe2000004182c */
[----:B------:R-:W-:Y:S01]  /*b0a0*/  I2FP.F32.S32 R246, R246 ;  /* 0x000000f600f67245 */ /* 0x000fe20000201400 */
[C---:B------:R-:W-:Y:S01]  /*b0b0*/  FFMA.FTZ R151, -R229.reuse, R151, R136 ;  /* 0x00000097e5977223 */ /* 0x040fe20000010188 */
[----:B------:R-:W-:Y:S01]  /*b0c0*/  I2FP.F32.S32 R154, R154 ;  /* 0x0000009a009a7245 */ /* 0x000fe20000201400 */
[C---:B------:R-:W-:Y:S01]  /*b0d0*/  FFMA.FTZ R155, -R229.reuse, R155, R65 ;  /* 0x0000009be59b7223 */ /* 0x040fe20000010141 */
[----:B------:R-:W-:Y:S01]  /*b0e0*/  I2FP.F32.S32 R157, R157 ;  /* 0x0000009d009d7245 */ /* 0x000fe20000201400 */
[C---:B------:R-:W-:Y:S01]  /*b0f0*/  FFMA.FTZ R156, -R229.reuse, R156, R138 ;  /* 0x0000009ce59c7223 */ /* 0x040fe2000001018a */
[C---:B------:R-:W-:Y:S01]  /*b100*/  FFMA.FTZ R246, -R229.reuse, R246, R139 ;  /* 0x000000f6e5f67223 */ /* 0x040fe2000001018b */
[C---:B------:R-:W-:Y:S01]  /*b110*/  FFMA.FTZ R154, -R229.reuse, R154, R66 ;  /* 0x0000009ae59a7223 */ /* 0x040fe20000010142 */
[C---:B------:R-:W-:Y:S01]  /*b120*/  IADD3 R245, PT, PT, R140.reuse, 0xf0, -R5 ;  /* 0x000000f08cf57810 */ /* 0x040fe20007ffe805 */
[----:B------:R-:W-:Y:S01]  /*b130*/  FFMA.FTZ R157, -R229, R157, R67 ;  /* 0x0000009de59d7223 */ /* 0x000fe20000010143 */
[C-C-:B------:R-:W-:Y:S01]  /*b140*/  IADD3 R243, PT, PT, R140.reuse, 0xef, -R5.reuse ;  /* 0x000000ef8cf37810 */ /* 0x140fe20007ffe805 */
[----:B------:R-:W-:Y:S01]  /*b150*/  HMMA.16816.F32.BF16 R40, R12, R146, R40 ;  /* 0x000000920c28723c */ /* 0x000fe20000041828 */
[----:B------:R-:W-:-:S02]  /*b160*/  IADD3 R242, PT, PT, R140, 0xe8, -R5 ;  /* 0x000000e88cf27810 */ /* 0x000fc40007ffe805 */
[C-C-:B------:R-:W-:Y:S02]  /*b170*/  IADD3 R241, PT, PT, R140.reuse, 0xe7, -R5.reuse ;  /* 0x000000e78cf17810 */ /* 0x140fe40007ffe805 */
[C-C-:B------:R-:W-:Y:S02]  /*b180*/  IADD3 R64, PT, PT, R140.reuse, 0xe0, -R5.reuse ;  /* 0x000000e08c407810 */ /* 0x140fe40007ffe805 */
[C-C-:B------:R-:W-:Y:S01]  /*b190*/  IADD3 R240, PT, PT, R140.reuse, 0xdf, -R5.reuse ;  /* 0x000000df8cf07810 */ /* 0x140fe20007ffe805 */
[----:B------:R-:W-:Y:S01]  /*b1a0*/  HMMA.16816.F32.BF16 R32, R160, R142, R32 ;  /* 0x0000008ea020723c */ /* 0x000fe20000041820 */
[C-C-:B------:R-:W-:Y:S02]  /*b1b0*/  IADD3 R227, PT, PT, R140.reuse, 0xd8, -R5.reuse ;  /* 0x000000d88ce37810 */ /* 0x140fe40007ffe805 */
[C-C-:B------:R-:W-:Y:S02]  /*b1c0*/  IADD3 R226, PT, PT, R140.reuse, 0xd7, -R5.reuse ;  /* 0x000000d78ce27810 */ /* 0x140fe40007ffe805 */
[----:B------:R-:W-:-:S02]  /*b1d0*/  IADD3 R11, PT, PT, R140, 0xd0, -R5 ;  /* 0x000000d08c0b7810 */ /* 0x000fc40007ffe805 */
[C-C-:B------:R-:W-:Y:S02]  /*b1e0*/  IADD3 R7, PT, PT, R140.reuse, 0xcf, -R5.reuse ;  /* 0x000000cf8c077810 */ /* 0x140fe40007ffe805 */
[C-C-:B------:R-:W-:Y:S02]  /*b1f0*/  IADD3 R10, PT, PT, R140.reuse, 0xc8, -R5.reuse ;  /* 0x000000c88c0a7810 */ /* 0x140fe40007ffe805 */
[C-C-:B------:R-:W-:Y:S02]  /*b200*/  IADD3 R9, PT, PT, R140.reuse, 0xc7, -R5.reuse ;  /* 0x000000c78c097810 */ /* 0x140fe40007ffe805 */
        /* <DEDUP_REMOVED lines=15> */
[--C-:B------:R-:W-:Y:S02]  /*b300*/  IADD3 R140, PT, PT, R140, 0x87, -R5.reuse ;  /* 0x000000878c8c7810 */ /* 0x100fe40007ffe805 */
        /* <DEDUP_REMOVED lines=27> */
[----:B------:R-:W-:Y:S01]  /*b4c0*/  IADD3 R138, PT, PT, R152, 0x87, -R5 ;  /* 0x00000087988a7810 */ /* 0x000fe20007ffe805 */
[----:B------:R-:W-:Y:S01]  /*b4d0*/  VIADD R5, R141, 0xffffff00 ;  /* 0xffffff008d057836 */ /* 0x000fe20000000000 */
[----:B------:R-:W-:-:S02]  /*b4e0*/  IABS R245, R245 ;  /* 0x000000f500f57213 */ /* 0x000fc40000000000 */
[----:B------:R-:W-:Y:S02]  /*b4f0*/  IABS R244, R244 ;  /* 0x000000f400f47213 */ /* 0x000fe40000000000 */
[C---:B------:R-:W-:Y:S02]  /*b500*/  ISETP.GE.AND P4, PT, R5.reuse, R211, PT ;  /* 0x000000d30500720c */ /* 0x040fe40003f86270 */
[C---:B------:R-:W-:Y:S02]  /*b510*/  ISETP.GE.AND P2, PT, R5.reuse, R213, PT ;  /* 0x000000d50500720c */ /* 0x040fe40003f46270 */
[C---:B------:R-:W-:Y:S02]  /*b520*/  ISETP.GE.AND P5, PT, R5.reuse, R212, PT ;  /* 0x000000d40500720c */ /* 0x040fe40003fa6270 */
[----:B------:R-:W-:Y:S01]  /*b530*/  ISETP.GE.AND P3, PT, R5, R210, PT ;  /* 0x000000d20500720c */ /* 0x000fe20003f66270 */
[----:B------:R-:W-:Y:S01]  /*b540*/  VIADD R5, R141, 0xffffff01 ;  /* 0xffffff018d057836 */ /* 0x000fe20000000000 */
[----:B------:R-:W-:-:S02]  /*b550*/  FSEL R152, R156, -INF , P4 ;  /* 0xff8000009c987808 */ /* 0x000fc40002000000 */
[----:B------:R-:W-:Y:S02]  /*b560*/  FSEL R151, R151, -INF , P2 ;  /* 0xff80000097977808 */ /* 0x000fe40001000000 */
[C---:B------:R-:W-:Y:S02]  /*b570*/  ISETP.GE.AND P2, PT, R5.reuse, R213, PT ;  /* 0x000000d50500720c */ /* 0x040fe40003f46270 */
[----:B------:R-:W-:Y:S02]  /*b580*/  FSEL R152, R152, -INF , !P3 ;  /* 0xff80000098987808 */ /* 0x000fe40005800000 */
[----:B------:R-:W-:Y:S02]  /*b590*/  ISETP.GE.AND P3, PT, R5, R211, PT ;  /* 0x000000d30500720c */ /* 0x000fe40003f66270 */
[----:B------:R-:W-:Y:S02]  /*b5a0*/  FSEL R156, R151, -INF , !P5 ;  /* 0xff800000979c7808 */ /* 0x000fe40006800000 */
[----:B------:R-:W-:-:S02]  /*b5b0*/  ISETP.GE.AND P5, PT, R5, R212, PT ;  /* 0x000000d40500720c */ /* 0x000fc40003fa6270 */
[----:B------:R-:W-:Y:S01]  /*b5c0*/  ISETP.GE.AND P4, PT, R5, R210, PT ;  /* 0x000000d20500720c */ /* 0x000fe20003f86270 */
[----:B------:R-:W-:Y:S01]  /*b5d0*/  VIADD R5, R141, 0xffffff08 ;  /* 0xffffff088d057836 */ /* 0x000fe20000000000 */
[----:B------:R-:W-:Y:S02]  /*b5e0*/  FSEL R151, R149, -INF , P2 ;  /* 0xff80000095977808 */ /* 0x000fe40001000000 */
[----:B------:R-:W-:Y:S02]  /*b5f0*/  FSEL R149, R246, -INF , P3 ;  /* 0xff800000f6957808 */ /* 0x000fe40001800000 */
[----:B------:R-:W-:Y:S02]  /*b600*/  ISETP.GE.AND P2, PT, R5, R213, PT ;  /* 0x000000d50500720c */ /* 0x000fe40003f46270 */
[----:B------:R-:W-:Y:S02]  /*b610*/  FSEL R149, R149, -INF , !P4 ;  /* 0xff80000095957808 */ /* 0x000fe40006000000 */
[----:B------:R-:W-:-:S02]  /*b620*/  ISETP.GE.AND P4, PT, R5, R211, PT ;  /* 0x000000d30500720c */ /* 0x000fc40003f86270 */
[----:B------:R-:W-:Y:S02]  /*b630*/  FSEL R151, R151, -INF , !P5 ;  /* 0xff80000097977808 */ /* 0x000fe40006800000 */
[C---:B------:R-:W-:Y:S02]  /*b640*/  ISETP.GE.AND P5, PT, R5.reuse, R212, PT ;  /* 0x000000d40500720c */ /* 0x040fe40003fa6270 */
[----:B------:R-:W-:Y:S01]  /*b650*/  ISETP.GE.AND P3, PT, R5, R210, PT ;  /* 0x000000d20500720c */ /* 0x000fe20003f66270 */
[----:B------:R-:W-:Y:S01]  /*b660*/  VIADD R5, R141, 0xffffff09 ;  /* 0xffffff098d057836 */ /* 0x000fe20000000000 */
[----:B------:R-:W-:Y:S02]  /*b670*/  FSEL R246, R148, -INF , P2 ;  /* 0xff80000094f67808 */ /* 0x000fe40001000000 */
[----:B------:R-:W-:Y:S02]  /*b680*/  FSEL R148, R154, -INF , P4 ;  /* 0xff8000009a947808 */ /* 0x000fe40002000000 */
[----:B------:R-:W-:-:S02]  /*b690*/  FSEL R154, R246, -INF , !P5 ;  /* 0xff800000f69a7808 */ /* 0x000fc40006800000 */
[----:B------:R-:W-:Y:S02]  /*b6a0*/  FSEL R148, R148, -INF , !P3 ;  /* 0xff80000094947808 */ /* 0x000fe40005800000 */
[C---:B------:R-:W-:Y:S02]  /*b6b0*/  ISETP.GE.AND P2, PT, R5.reuse, R213, PT ;  /* 0x000000d50500720c */ /* 0x040fe40003f46270 */
[C---:B------:R-:W-:Y:S02]  /*b6c0*/  ISETP.GE.AND P5, PT, R5.reuse, R212, PT ;  /* 0x000000d40500720c */ /* 0x040fe40003fa6270 */
[C---:B------:R-:W-:Y:S02]  /*b6d0*/  ISETP.GE.AND P4, PT, R5.reuse, R210, PT ;  /* 0x000000d20500720c */ /* 0x040fe40003f86270 */
[----:B------:R-:W-:Y:S01]  /*b6e0*/  ISETP.GE.AND P3, PT, R5, R211, PT ;  /* 0x000000d30500720c */ /* 0x000fe20003f66270 */
[----:B------:R-:W-:Y:S01]  /*b6f0*/  VIADD R5, R141, 0xffffff10 ;  /* 0xffffff108d057836 */ /* 0x000fe20000000000 */
[----:B------:R-:W-:-:S02]  /*b700*/  I2FP.F32.S32 R245, R245 ;  /* 0x000000f500f57245 */ /* 0x000fc40000201400 */
[----:B------:R-:W-:Y:S02]  /*b710*/  FSEL R155, R155, -INF , P2 ;  /* 0xff8000009b9b7808 */ /* 0x000fe40001000000 */
[----:B------:R-:W-:Y:S01]  /*b720*/  ISETP.GE.AND P2, PT, R5, R213, PT ;  /* 0x000000d50500720c */ /* 0x000fe20003f46270 */
[----:B------:R-:W-:Y:S01]  /*b730*/  FFMA.FTZ R60, -R229, R245, R60 ;  /* 0x000000f5e53c7223 */ /* 0x000fe2000001013c */
[----:B------:R-:W-:Y:S02]  /*b740*/  I2FP.F32.S32 R244, R244 ;  /* 0x000000f400f47245 */ /* 0x000fe40000201400 */
[----:B------:R-:W-:Y:S02]  /*b750*/  FSEL R157, R157, -INF , P3 ;  /* 0xff8000009d9d7808 */ /* 0x000fe40001800000 */
[----:B------:R-:W-:Y:S01]  /*b760*/  FSEL R155, R155, -INF , !P5 ;  /* 0xff8000009b9b7808 */ /* 0x000fe20006800000 */
[----:B------:R-:W-:Y:S01]  /*b770*/  FFMA.FTZ R62, -R229, R244, R62 ;  /* 0x000000f4e53e7223 */ /* 0x000fe2000001013e */
[----:B------:R-:W-:-:S02]  /*b780*/  IABS R243, R243 ;  /* 0x000000f300f37213 */ /* 0x000fc40000000000 */
[----:B------:R-:W-:Y:S02]  /*b790*/  ISETP.GE.AND P5, PT, R5, R212, PT ;  /* 0x000000d40500720c */ /* 0x000fe40003fa6270 */
[----:B------:R-:W-:Y:S02]  /*b7a0*/  FSEL R60, R60, -INF , P2 ;  /* 0xff8000003c3c7808 */ /* 0x000fe40001000000 */
[----:B------:R-:W-:Y:S02]  /*b7b0*/  FSEL R157, R157, -INF , !P4 ;  /* 0xff8000009d9d7808 */ /* 0x000fe40006000000 */
[----:B------:R-:W-:Y:S02]  /*b7c0*/  IABS R67, R67 ;  /* 0x0000004300437213 */ /* 0x000fe40000000000 */
[C---:B------:R-:W-:Y:S02]  /*b7d0*/  ISETP.GE.AND P4, PT, R5.reuse, R211, PT ;  /* 0x000000d30500720c */ /* 0x040fe40003f86270 */
[----:B------:R-:W-:Y:S01]  /*b7e0*/  ISETP.GE.AND P3, PT, R5, R210, PT ;  /* 0x000000d20500720c */ /* 0x000fe20003f66270 */
[----:B------:R-:W-:Y:S01]  /*b7f0*/  VIADD R5, R141, 0xffffff11 ;  /* 0xffffff118d057836 */ /* 0x000fe20000000000 */
[----:B------:R-:W-:-:S02]  /*b800*/  I2FP.F32.S32 R243, R243 ;  /* 0x000000f300f37245 */ /* 0x000fc40000201400 */
[----:B------:R-:W-:Y:S02]  /*b810*/  FSEL R250, R60, -INF , !P5 ;  /* 0xff8000003cfa7808 */ /* 0x000fe40006800000 */
[----:B------:R-:W-:Y:S01]  /*b820*/  I2FP.F32.S32 R60, R67 ;  /* 0x00000043003c7245 */ /* 0x000fe20000201400 */
[----:B------:R-:W-:Y:S01]  /*b830*/  FFMA.FTZ R61, -R229, R243, R61 ;  /* 0x000000f3e53d7223 */ /* 0x000fe2000001013d */
[----:B------:R-:W-:Y:S02]  /*b840*/  FSEL R62, R62, -INF , P4 ;  /* 0xff8000003e3e7808 */ /* 0x000fe40002000000 */
[----:B------:R-:W-:Y:S01]  /*b850*/  ISETP.GE.AND P2, PT, R5, R213, PT ;  /* 0x000000d50500720c */ /* 0x000fe20003f46270 */
[----:B------:R-:W-:Y:S01]  /*b860*/  FFMA.FTZ R60, -R229, R60, R63 ;  /* 0x0000003ce53c7223 */ /* 0x000fe2000001013f */
[----:B------:R-:W-:Y:S01]  /*b870*/  FSEL R67, R62, -INF , !P3 ;  /* 0xff8000003e437808 */ /* 0x000fe20005800000 */
[----:B------:R-:W-:Y:S01]  /*b880*/  IMAD.MOV.U32 R62, RZ, RZ, R247 ;  /* 0x000000ffff3e7224 */ /* 0x000fe200078e00f7 */
[----:B------:R-:W-:-:S02]  /*b890*/  ISETP.GE.AND P3, PT, R5, R211, PT ;  /* 0x000000d30500720c */ /* 0x000fc40003f66270 */
[----:B------:R-:W-:Y:S02]  /*b8a0*/  IABS R242, R242 ;  /* 0x000000f200f27213 */ /* 0x000fe40000000000 */
[----:B------:R-:W-:Y:S02]  /*b8b0*/  ISETP.GE.AND P5, PT, R5, R212, PT ;  /* 0x000000d40500720c */ /* 0x000fe40003fa6270 */
[----:B------:R-:W-:Y:S02]  /*b8c0*/  FSEL R61, R61, -INF , P2 ;  /* 0xff8000003d3d7808 */ /* 0x000fe40001000000 */
[----:B------:R-:W-:Y:S01]  /*b8d0*/  ISETP.GE.AND P4, PT, R5, R210, PT ;  /* 0x000000d20500720c */ /* 0x000fe20003f86270 */
[----:B------:R-:W-:Y:S01]  /*b8e0*/  VIADD R5, R141, 0xffffff18 ;  /* 0xffffff188d057836 */ /* 0x000fe20000000000 */
[----:B------:R-:W-:Y:S02]  /*b8f0*/  IABS R65, R65 ;  /* 0x0000004100417213 */ /* 0x000fe40000000000 */
[----:B------:R-:W-:-:S02]  /*b900*/  FSEL R60, R60, -INF , P3 ;  /* 0xff8000003c3c7808 */ /* 0x000fc40001800000 */
[----:B------:R-:W-:Y:S02]  /*b910*/  I2FP.F32.S32 R242, R242 ;  /* 0x000000f200f27245 */ /* 0x000fe40000201400 */
[----:B------:R-:W-:Y:S02]  /*b920*/  IABS R241, R241 ;  /* 0x000000f100f17213 */ /* 0x000fe40000000000 */
[----:B------:R-:W-:Y:S01]  /*b930*/  FSEL R249, R61, -INF , !P5 ;  /* 0xff8000003df97808 */ /* 0x000fe20006800000 */
[----:B------:R-:W-:Y:S01]  /*b940*/  FFMA.FTZ R56, -R229, R242, R56 ;  /* 0x000000f2e5387223 */ /* 0x000fe20000010138 */
[----:B------:R-:W-:Y:S02]  /*b950*/  I2FP.F32.S32 R61, R65 ;  /* 0x00000041003d7245 */ /* 0x000fe40000201400 */
[----:B------:R-:W-:Y:S02]  /*b960*/  FSEL R65, R60, -INF , !P4 ;  /* 0xff8000003c417808 */ /* 0x000fe40006000000 */
[----:B------:R-:W-:Y:S01]  /*b970*/  ISETP.GE.AND P2, PT, R5, R213, PT ;  /* 0x000000d50500720c */ /* 0x000fe20003f46270 */
[----:B------:R-:W-:Y:S01]  /*b980*/  FFMA.FTZ R58, -R229, R61, R58 ;  /* 0x0000003de53a7223 */ /* 0x000fe2000001013a */
[----:B------:R-:W-:-:S02]  /*b990*/  ISETP.GE.AND P5, PT, R5, R212, PT ;  /* 0x000000d40500720c */ /* 0x000fc40003fa6270 */
[C---:B------:R-:W-:Y:S02]  /*b9a0*/  ISETP.GE.AND P3, PT, R5.reuse, R210, PT ;  /* 0x000000d20500720c */ /* 0x040fe40003f66270 */
[----:B------:R-:W-:Y:S01]  /*b9b0*/  ISETP.GE.AND P4, PT, R5, R211, PT ;  /* 0x000000d30500720c */ /* 0x000fe20003f86270 */
[----:B------:R-:W-:Y:S01]  /*b9c0*/  VIADD R5, R141, 0xffffff19 ;  /* 0xffffff198d057836 */ /* 0x000fe20000000000 */
[----:B------:R-:W-:Y:S02]  /*b9d0*/  I2FP.F32.S32 R241, R241 ;  /* 0x000000f100f17245 */ /* 0x000fe40000201400 */
[----:B------:R-:W-:Y:S02]  /*b9e0*/  FSEL R56, R56, -INF , P2 ;  /* 0xff80000038387808 */ /* 0x000fe40001000000 */
[----:B------:R-:W-:Y:S01]  /*b9f0*/  ISETP.GE.AND P2, PT, R5, R213, PT ;  /* 0x000000d50500720c */ /* 0x000fe20003f46270 */
[----:B------:R-:W-:Y:S01]  /*ba00*/  FFMA.FTZ R57, -R229, R241, R57 ;  /* 0x000000f1e5397223 */ /* 0x000fe20000010139 */
[----:B------:R-:W-:-:S02]  /*ba10*/  IABS R66, R66 ;  /* 0x0000004200427213 */ /* 0x000fc40000000000 */
[----:B------:R-:W-:Y:S02]  /*ba20*/  FSEL R247, R56, -INF , !P5 ;  /* 0xff80000038f77808 */ /* 0x000fe40006800000 */
[----:B------:R-:W-:Y:S02]  /*ba30*/  ISETP.GE.AND P5, PT, R5, R212, PT ;  /* 0x000000d40500720c */ /* 0x000fe40003fa6270 */
[----:B------:R-:W-:Y:S02]  /*ba40*/  FSEL R57, R57, -INF , P2 ;  /* 0xff80000039397808 */ /* 0x000fe40001000000 */
[----:B------:R-:W-:Y:S02]  /*ba50*/  IABS R64, R64 ;  /* 0x0000004000407213 */ /* 0x000fe40000000000 */
[----:B------:R-:W-:Y:S02]  /*ba60*/  I2FP.F32.S32 R56, R66 ;  /* 0x0000004200387245 */ /* 0x000fe40000201400 */
[----:B------:R-:W-:-:S02]  /*ba70*/  FSEL R58, R58, -INF , P4 ;  /* 0xff8000003a3a7808 */ /* 0x000fc40002000000 */
[----:B------:R-:W-:Y:S01]  /*ba80*/  FSEL R248, R57, -INF , !P5 ;  /* 0xff80000039f87808 */ /* 0x000fe20006800000 */
[----:B------:R-:W-:Y:S01]  /*ba90*/  IMAD.MOV.U32 R57, RZ, RZ, R64 ;  /* 0x000000ffff397224 */ /* 0x000fe200078e0040 */
[----:B------:R-:W-:Y:S01]  /*baa0*/  FSEL R66, R58, -INF , !P3 ;  /* 0xff8000003a427808 */ /* 0x000fe20005800000 */
[----:B------:R-:W-:Y:S01]  /*bab0*/  FFMA.FTZ R56, -R229, R56, R59 ;  /* 0x00000038e5387223 */ /* 0x000fe2000001013b */
[C---:B------:R-:W-:Y:S02]  /*bac0*/  ISETP.GE.AND P3, PT, R5.reuse, R211, PT ;  /* 0x000000d30500720c */ /* 0x040fe40003f66270 */
[----:B------:R-:W-:Y:S02]  /*bad0*/  IABS R239, R239 ;  /* 0x000000ef00ef7213 */ /* 0x000fe40000000000 */
[----:B------:R-:W-:Y:S01]  /*bae0*/  ISETP.GE.AND P4, PT, R5, R210, PT ;  /* 0x000000d20500720c */ /* 0x000fe20003f86270 */
[----:B------:R-:W-:Y:S01]  /*baf0*/  VIADD R5, R141, 0xffffff20 ;  /* 0xffffff208d057836 */ /* 0x000fe20000000000 */
[----:B------:R-:W-:-:S02]  /*bb00*/  I2FP.F32.S32 R57, R57 ;  /* 0x0000003900397245 */ /* 0x000fc40000201400 */
[----:B------:R-:W-:Y:S02]  /*bb10*/  FSEL R56, R56, -INF , P3 ;  /* 0xff80000038387808 */ /* 0x000fe40001800000 */
[----:B------:R-:W-:Y:S01]  /*bb20*/  I2FP.F32.S32 R239, R239 ;  /* 0x000000ef00ef7245 */ /* 0x000fe20000201400 */
[----:B------:R-:W-:Y:S01]  /*bb30*/  FFMA.FTZ R52, -R229, R57, R52 ;  /* 0x00000039e5347223 */ /* 0x000fe20000010134 */
[----:B------:R-:W-:Y:S02]  /*bb40*/  ISETP.GE.AND P2, PT, R5, R213, PT ;  /* 0x000000d50500720c */ /* 0x000fe40003f46270 */
[----:B------:R-:W-:Y:S01]  /*bb50*/  FSEL R64, R56, -INF , !P4 ;  /* 0xff80000038407808 */ /* 0x000fe20006000000 */
[----:B------:R-:W-:Y:S01]  /*bb60*/  FFMA.FTZ R54, -R229, R239, R54 ;  /* 0x000000efe5367223 */ /* 0x000fe20000010136 */
[----:B------:R-:W-:Y:S02]  /*bb70*/  IABS R240, R240 ;  /* 0x000000f000f07213 */ /* 0x000fe40000000000 */
[----:B------:R-:W-:-:S02]  /*bb80*/  IABS R56, R238 ;  /* 0x000000ee00387213 */ /* 0x000fc40000000000 */
[C---:B------:R-:W-:Y:S02]  /*bb90*/  ISETP.GE.AND P4, PT, R5.reuse, R211, PT ;  /* 0x000000d30500720c */ /* 0x040fe40003f86270 */
[----:B------:R-:W-:Y:S02]  /*bba0*/  FSEL R242, R52, -INF , P2 ;  /* 0xff80000034f27808 */ /* 0x000fe40001000000 */
[C---:B------:R-:W-:Y:S02]  /*bbb0*/  ISETP.GE.AND P5, PT, R5.reuse, R212, PT ;  /* 0x000000d40500720c */ /* 0x040fe40003fa6270 */
[----:B------:R-:W-:Y:S01]  /*bbc0*/  ISETP.GE.AND P3, PT, R5, R210, PT ;  /* 0x000000d20500720c */ /* 0x000fe20003f66270 */
[----:B------:R-:W-:Y:S01]  /*bbd0*/  VIADD R5, R141, 0xffffff21 ;  /* 0xffffff218d057836 */ /* 0x000fe20000000000 */
[----:B------:R-:W-:Y:S02]  /*bbe0*/  I2FP.F32.S32 R240, R240 ;  /* 0x000000f000f07245 */ /* 0x000fe40000201400 */
[----:B------:R-:W-:-:S02]  /*bbf0*/  I2FP.F32.S32 R52, R56 ;  /* 0x0000003800347245 */ /* 0x000fc40000201400 */
[----:B------:R-:W-:Y:S01]  /*bc00*/  FSEL R54, R54, -INF , P4 ;  /* 0xff80000036367808 */ /* 0x000fe20002000000 */
[----:B------:R-:W-:Y:S01]  /*bc10*/  FFMA.FTZ R53, -R229, R240, R53 ;  /* 0x000000f0e5357223 */ /* 0x000fe20000010135 */
[----:B------:R-:W-:Y:S01]  /*bc20*/  ISETP.GE.AND P2, PT, R5, R213, PT ;  /* 0x000000d50500720c */ /* 0x000fe20003f46270 */
[----:B------:R-:W-:Y:S01]  /*bc30*/  FFMA.FTZ R52, -R229, R52, R55 ;  /* 0x00000034e5347223 */ /* 0x000fe20000010137 */
[----:B------:R-:W-:Y:S02]  /*bc40*/  FSEL R244, R54, -INF , !P3 ;  /* 0xff80000036f47808 */ /* 0x000fe40005800000 */
[----:B------:R-:W-:Y:S02]  /*bc50*/  ISETP.GE.AND P3, PT, R5, R211, PT ;  /* 0x000000d30500720c */ /* 0x000fe40003f66270 */
[----:B------:R-:W-:Y:S02]  /*bc60*/  IABS R227, R227 ;  /* 0x000000e300e37213 */ /* 0x000fe40000000000 */
[----:B------:R-:W-:-:S02]  /*bc70*/  FSEL R242, R242, -INF , !P5 ;  /* 0xff800000f2f27808 */ /* 0x000fc40006800000 */
[C---:B------:R-:W-:Y:S02]  /*bc80*/  ISETP.GE.AND P5, PT, R5.reuse, R212, PT ;  /* 0x000000d40500720c */ /* 0x040fe40003fa6270 */
[----:B------:R-:W-:Y:S01]  /*bc90*/  ISETP.GE.AND P4, PT, R5, R210, PT ;  /* 0x000000d20500720c */ /* 0x000fe20003f86270 */
[----:B------:R-:W-:Y:S01]  /*bca0*/  VIADD R5, R141, 0xffffff28 ;  /* 0xffffff288d057836 */ /* 0x000fe20000000000 */
[----:B------:R-:W-:Y:S02]  /*bcb0*/  FSEL R53, R53, -INF , P2 ;  /* 0xff80000035357808 */ /* 0x000fe40001000000 */
[----:B------:R-:W-:Y:S02]  /*bcc0*/  FSEL R245, R52, -INF , P3 ;  /* 0xff80000034f57808 */ /* 0x000fe40001800000 */
[----:B------:R-:W-:Y:S02]  /*bcd0*/  I2FP.F32.S32 R227, R227 ;  /* 0x000000e300e37245 */ /* 0x000fe40000201400 */
[----:B------:R-:W-:-:S02]  /*bce0*/  IABS R226, R226 ;  /* 0x000000e200e27213 */ /* 0x000fc40000000000 */
[----:B------:R-:W-:Y:S01]  /*bcf0*/  FSEL R241, R53, -INF , !P5 ;  /* 0xff80000035f17808 */ /* 0x000fe20006800000 */
[----:B------:R-:W-:Y:S01]  /*bd00*/  FFMA.FTZ R48, -R229, R227, R48 ;  /* 0x000000e3e5307223 */ /* 0x000fe20000010130 */
[----:B------:R-:W-:Y:S02]  /*bd10*/  FSEL R245, R245, -INF , !P4 ;  /* 0xff800000f5f57808 */ /* 0x000fe40006000000 */
[C---:B------:R-:W-:Y:S02]  /*bd20*/  ISETP.GE.AND P2, PT, R5.reuse, R213, PT ;  /* 0x000000d50500720c */ /* 0x040fe40003f46270 */
[C---:B------:R-:W-:Y:S02]  /*bd30*/  ISETP.GE.AND P5, PT, R5.reuse, R212, PT ;  /* 0x000000d40500720c */ /* 0x040fe40003fa6270 */
[C---:B------:R-:W-:Y:S02]  /*bd40*/  ISETP.GE.AND P3, PT, R5.reuse, R210, PT ;  /* 0x000000d20500720c */ /* 0x040fe40003f66270 */
[----:B------:R-:W-:Y:S01]  /*bd50*/  ISETP.GE.AND P4, PT, R5, R211, PT ;  /* 0x000000d30500720c */ /* 0x000fe20003f86270 */
[----:B------:R-:W-:Y:S01]  /*bd60*/  VIADD R5, R141, 0xffffff29 ;  /* 0xffffff298d057836 */ /* 0x000fe20000000000 */
[----:B------:R-:W-:-:S02]  /*bd70*/  I2FP.F32.S32 R226, R226 ;  /* 0x000000e200e27245 */ /* 0x000fc40000201400 */
[----:B------:R-:W-:Y:S02]  /*bd80*/  IABS R217, R217 ;  /* 0x000000d900d97213 */ /* 0x000fe40000000000 */
[----:B------:R-:W-:Y:S01]  /*bd90*/  FSEL R48, R48, -INF , P2 ;  /* 0xff80000030307808 */ /* 0x000fe20001000000 */
[----:B------:R-:W-:Y:S01]  /*bda0*/  FFMA.FTZ R49, -R229, R226, R49 ;  /* 0x000000e2e5317223 */ /* 0x000fe20000010131 */
[----:B------:R-:W-:Y:S02]  /*bdb0*/  I2FP.F32.S32 R217, R217 ;  /* 0x000000d900d97245 */ /* 0x000fe40000201400 */
[----:B------:R-:W-:Y:S02]  /*bdc0*/  ISETP.GE.AND P2, PT, R5, R213, PT ;  /* 0x000000d50500720c */ /* 0x000fe40003f46270 */
[----:B------:R-:W-:Y:S01]  /*bdd0*/  FSEL R243, R48, -INF , !P5 ;  /* 0xff80000030f37808 */ /* 0x000fe20006800000 */
[----:B------:R-:W-:Y:S01]  /*bde0*/  FFMA.FTZ R217, -R229, R217, R50 ;  /* 0x000000d9e5d97223 */ /* 0x000fe20000010132 */
[----:B------:R-:W-:Y:S01]  /*bdf0*/  FSEL R240, R49, -INF , P2 ;  /* 0xff80000031f07808 */ /* 0x000fe20001000000 */
[----:B------:R-:W-:Y:S01]  /*be00*/  VIADD R48, R141, 0xffffff30 ;  /* 0xffffff308d307836 */ /* 0x000fe20000000000 */
[----:B------:R-:W-:-:S02]  /*be10*/  IABS R49, R11 ;  /* 0x0000000b00317213 */ /* 0x000fc40000000000 */
[----:B------:R-:W-:Y:S02]  /*be20*/  IABS R50, R203 ;  /* 0x000000cb00327213 */ /* 0x000fe40000000000 */
[----:B------:R-:W-:Y:S01]  /*be30*/  IABS R11, R7 ;  /* 0x00000007000b7213 */ /* 0x000fe20000000000 */
[----:B------:R-:W-:Y:S01]  /*be40*/  IMAD.MOV.U32 R7, RZ, RZ, R49 ;  /* 0x000000ffff077224 */ /* 0x000fe200078e0031 */
[----:B------:R-:W-:Y:S02]  /*be50*/  FSEL R246, R217, -INF , P4 ;  /* 0xff800000d9f67808 */ /* 0x000fe40002000000 */
[----:B------:R-:W-:Y:S02]  /*be60*/  I2FP.F32.S32 R50, R50 ;  /* 0x0000003200327245 */ /* 0x000fe40000201400 */
[----:B------:R-:W-:Y:S02]  /*be70*/  FSEL R246, R246, -INF , !P3 ;  /* 0xff800000f6f67808 */ /* 0x000fe40005800000 */
[----:B------:R-:W-:Y:S01]  /*be80*/  ISETP.GE.AND P5, PT, R5, R212, PT ;  /* 0x000000d40500720c */ /* 0x000fe20003fa6270 */
[----:B------:R-:W-:Y:S01]  /*be90*/  FFMA.FTZ R50, -R229, R50, R51 ;  /* 0x00000032e5327223 */ /* 0x000fe20000010133 */
[----:B------:R-:W-:-:S02]  /*bea0*/  ISETP.GE.AND P4, PT, R5, R210, PT ;  /* 0x000000d20500720c */ /* 0x000fc40003f86270 */
[----:B------:R-:W-:Y:S02]  /*beb0*/  ISETP.GE.AND P3, PT, R5, R211, PT ;  /* 0x000000d30500720c */ /* 0x000fe40003f66270 */
[----:B------:R-:W-:Y:S02]  /*bec0*/  I2FP.F32.S32 R7, R7 ;  /* 0x0000000700077245 */ /* 0x000fe40000201400 */
[----:B------:R-:W-:Y:S01]  /*bed0*/  IABS R5, R6 ;  /* 0x0000000600057213 */ /* 0x000fe20000000000 */
[----:B------:R-:W-:Y:S01]  /*bee0*/  IMAD.MOV.U32 R6, RZ, RZ, R11 ;  /* 0x000000ffff067224 */ /* 0x000fe200078e000b */
[----:B------:R-:W-:Y:S01]  /*bef0*/  ISETP.GE.AND P2, PT, R48, R213, PT ;  /* 0x000000d53000720c */ /* 0x000fe20003f46270 */
[----:B------:R-:W-:Y:S01]  /*bf00*/  FFMA.FTZ R7, -R229, R7, R44 ;  /* 0x00000007e5077223 */ /* 0x000fe2000001012c */
[----:B------:R-:W-:Y:S01]  /*bf10*/  I2FP.F32.S32 R5, R5 ;  /* 0x0000000500057245 */ /* 0x000fe20000201400 */
[----:B------:R-:W-:Y:S01]  /*bf20*/  VIADD R44, R141, 0xffffff31 ;  /* 0xffffff318d2c7836 */ /* 0x000fe20000000000 */
[----:B------:R-:W-:-:S02]  /*bf30*/  FSEL R50, R50, -INF , P3 ;  /* 0xff80000032327808 */ /* 0x000fc40001800000 */
[----:B------:R-:W-:Y:S01]  /*bf40*/  FSEL R240, R240, -INF , !P5 ;  /* 0xff800000f0f07808 */ /* 0x000fe20006800000 */
[C---:B------:R-:W-:Y:S01]  /*bf50*/  FFMA.FTZ R5, -R229.reuse, R5, R46 ;  /* 0x00000005e5057223 */ /* 0x040fe2000001012e */
[----:B------:R-:W-:Y:S02]  /*bf60*/  I2FP.F32.S32 R6, R6 ;  /* 0x0000000600067245 */ /* 0x000fe40000201400 */
[----:B------:R-:W-:Y:S02]  /*bf70*/  FSEL R239, R50, -INF , !P4 ;  /* 0xff80000032ef7808 */ /* 0x000fe40006000000 */
[----:B------:R-:W-:Y:S01]  /*bf80*/  IABS R4, R4 ;  /* 0x0000000400047213 */ /* 0x000fe20000000000 */
[----:B------:R-:W-:Y:S01]  /*bf90*/  FFMA.FTZ R45, -R229, R6, R45 ;  /* 0x00000006e52d7223 */ /* 0x000fe2000001012d */
[----:B------:R-:W-:Y:S02]  /*bfa0*/  FSEL R7, R7, -INF , P2 ;  /* 0xff80000007077808 */ /* 0x000fe40001000000 */
[----:B------:R-:W-:-:S02]  /*bfb0*/  ISETP.GE.AND P5, PT, R48, R212, PT ;  /* 0x000000d43000720c */ /* 0x000fc40003fa6270 */
[----:B------:R-:W-:Y:S02]  /*bfc0*/  ISETP.GE.AND P4, PT, R48, R211, PT ;  /* 0x000000d33000720c */ /* 0x000fe40003f86270 */
[----:B------:R-:W-:Y:S02]  /*bfd0*/  FSEL R217, R7, -INF , !P5 ;  /* 0xff80000007d97808 */ /* 0x000fe40006800000 */
[----:B------:R-:W-:Y:S02]  /*bfe0*/  FSEL R226, R5, -INF , P4 ;  /* 0xff80000005e27808 */ /* 0x000fe40002000000 */
[----:B------:R-:W-:Y:S02]  /*bff0*/  I2FP.F32.S32 R11, R4 ;  /* 0x00000004000b7245 */ /* 0x000fe40000201400 */
[----:B------:R-:W1:Y:S01]  /*c000*/  LDSM.16.M88.4 R4, [R180+0xa000] ;  /* 0x00a00000b404783b */ /* 0x000e620000000200 */
[----:B------:R-:W-:Y:S02]  /*c010*/  IABS R8, R8 ;  /* 0x0000000800087213 */ /* 0x000fe40000000000 */
[----:B------:R-:W-:Y:S01]  /*c020*/  ISETP.GE.AND P2, PT, R44, R213, PT ;  /* 0x000000d52c00720c */ /* 0x000fe20003f46270 */
[----:B------:R-:W-:Y:S01]  /*c030*/  FFMA.FTZ R11, -R229, R11, R47 ;  /* 0x0000000be50b7223 */ /* 0x000fe2000001012f */
[----:B------:R-:W-:Y:S01]  /*c040*/  IABS R9, R9 ;  /* 0x0000000900097213 */ /* 0x000fe20000000000 */
[----:B------:R-:W-:Y:S01]  /*c050*/  IMAD.MOV.U32 R46, RZ, RZ, R8 ;  /* 0x000000ffff2e7224 */ /* 0x000fe200078e0008 */
[----:B------:R-:W-:-:S02]  /*c060*/  IABS R10, R10 ;  /* 0x0000000a000a7213 */ /* 0x000fc40000000000 */
[----:B------:R-:W-:Y:S02]  /*c070*/  ISETP.GE.AND P3, PT, R48, R210, PT ;  /* 0x000000d23000720c */ /* 0x000fe40003f66270 */
[----:B------:R-:W-:Y:S01]  /*c080*/  FSEL R203, R45, -INF , P2 ;  /* 0xff8000002dcb7808 */ /* 0x000fe20001000000 */
[----:B------:R-:W-:Y:S01]  /*c090*/  IMAD.MOV.U32 R45, RZ, RZ, R9 ;  /* 0x000000ffff2d7224 */ /* 0x000fe200078e0009 */
[----:B------:R-:W-:Y:S01]  /*c0a0*/  FSEL R226, R226, -INF , !P3 ;  /* 0xff800000e2e27808 */ /* 0x000fe20005800000 */
[----:B------:R-:W-:Y:S01]  /*c0b0*/  IMAD.MOV.U32 R47, RZ, RZ, R10 ;  /* 0x000000ffff2f7224 */ /* 0x000fe200078e000a */
[----:B------:R-:W-:Y:S02]  /*c0c0*/  ISETP.GE.AND P3, PT, R44, R211, PT ;  /* 0x000000d32c00720c */ /* 0x000fe40003f66270 */
[----:B------:R-:W-:Y:S02]  /*c0d0*/  I2FP.F32.S32 R46, R46 ;  /* 0x0000002e002e7245 */ /* 0x000fe40000201400 */
[----:B------:R-:W-:-:S02]  /*c0e0*/  I2FP.F32.S32 R45, R45 ;  /* 0x0000002d002d7245 */ /* 0x000fc40000201400 */
[----:B------:R-:W-:Y:S01]  /*c0f0*/  IABS R202, R202 ;  /* 0x000000ca00ca7213 */ /* 0x000fe20000000000 */
[C---:B------:R-:W-:Y:S01]  /*c100*/  FFMA.FTZ R46, -R229.reuse, R46, R42 ;  /* 0x0000002ee52e7223 */ /* 0x040fe2000001012a */
[C---:B------:R-:W-:Y:S01]  /*c110*/  ISETP.GE.AND P5, PT, R44.reuse, R212, PT ;  /* 0x000000d42c00720c */ /* 0x040fe20003fa6270 */
[----:B------:R-:W-:Y:S01]  /*c120*/  FFMA.FTZ R42, -R229, R45, R41 ;  /* 0x0000002de52a7223 */ /* 0x000fe20000010129 */
[----:B------:R-:W-:Y:S01]  /*c130*/  ISETP.GE.AND P4, PT, R44, R210, PT ;  /* 0x000000d22c00720c */ /* 0x000fe20003f86270 */
[----:B------:R-:W-:Y:S01]  /*c140*/  VIADD R44, R141, 0xffffff38 ;  /* 0xffffff388d2c7836 */ /* 0x000fe20000000000 */
[----:B------:R-:W-:Y:S01]  /*c150*/  I2FP.F32.S32 R47, R47 ;  /* 0x0000002f002f7245 */ /* 0x000fe20000201400 */
[----:B------:R-:W-:Y:S01]  /*c160*/  IMAD.MOV.U32 R41, RZ, RZ, R202 ;  /* 0x000000ffff297224 */ /* 0x000fe200078e00ca */
[----:B------:R-:W-:Y:S02]  /*c170*/  FSEL R238, R11, -INF , P3 ;  /* 0xff8000000bee7808 */ /* 0x000fe40001800000 */
[----:B------:R-:W-:Y:S01]  /*c180*/  ISETP.GE.AND P2, PT, R44, R213, PT ;  /* 0x000000d52c00720c */ /* 0x000fe20003f46270 */
[----:B------:R-:W-:Y:S01]  /*c190*/  FFMA.FTZ R47, -R229, R47, R40 ;  /* 0x0000002fe52f7223 */ /* 0x000fe20000010128 */
[----:B------:R-:W-:Y:S01]  /*c1a0*/  FSEL R238, R238, -INF , !P4 ;  /* 0xff800000eeee7808 */ /* 0x000fe20006000000 */
[----:B------:R-:W2:Y:S01]  /*c1b0*/  LDSM.16.M88.4 R8, [R181+0xa800] ;  /* 0x00a80000b508783b */ /* 0x000ea20000000200 */
[----:B------:R-:W-:Y:S01]  /*c1c0*/  ISETP.GE.AND P4, PT, R44, R211, PT ;  /* 0x000000d32c00720c */ /* 0x000fe20003f86270 */
[----:B------:R-:W-:Y:S01]  /*c1d0*/  VIADD R40, R141, 0xffffff39 ;  /* 0xffffff398d287836 */ /* 0x000fe20000000000 */
[----:B------:R-:W-:-:S02]  /*c1e0*/  I2FP.F32.S32 R41, R41 ;  /* 0x0000002900297245 */ /* 0x000fc40000201400 */
[----:B------:R-:W-:Y:S01]  /*c1f0*/  ISETP.GE.AND P3, PT, R44, R210, PT ;  /* 0x000000d22c00720c */ /* 0x000fe20003f66270 */
[C---:B-1----:R-:W-:Y:S01]  /*c200*/  HMMA.16816.F32.BF16 R36, R12.reuse, R4, R36 ;  /* 0x000000040c24723c */ /* 0x042fe20000041824 */
[----:B------:R-:W-:Y:S01]  /*c210*/  FSEL R47, R47, -INF , P2 ;  /* 0xff8000002f2f7808 */ /* 0x000fe20001000000 */
[----:B------:R-:W-:Y:S01]  /*c220*/  FFMA.FTZ R41, -R229, R41, R43 ;  /* 0x00000029e5297223 */ /* 0x000fe2000001012b */
[----:B------:R-:W-:Y:S02]  /*c230*/  FSEL R46, R46, -INF , P4 ;  /* 0xff8000002e2e7808 */ /* 0x000fe40002000000 */
[----:B------:R-:W-:Y:S02]  /*c240*/  ISETP.GE.AND P2, PT, R40, R213, PT ;  /* 0x000000d52800720c */ /* 0x000fe40003f46270 */
[----:B------:R-:W-:Y:S01]  /*c250*/  FSEL R203, R203, -INF , !P5 ;  /* 0xff800000cbcb7808 */ /* 0x000fe20006800000 */
[----:B------:R-:W-:Y:S01]  /*c260*/  HMMA.16816.F32.BF16 R32, R12, R6, R32 ;  /* 0x000000060c20723c */ /* 0x000fe20000041820 */
[----:B------:R-:W-:-:S02]  /*c270*/  ISETP.GE.AND P5, PT, R44, R212, PT ;  /* 0x000000d42c00720c */ /* 0x000fc40003fa6270 */
[----:B------:R-:W-:Y:S02]  /*c280*/  FSEL R227, R46, -INF , !P3 ;  /* 0xff8000002ee37808 */ /* 0x000fe40005800000 */
[----:B------:R-:W-:Y:S02]  /*c290*/  ISETP.GE.AND P3, PT, R40, R211, PT ;  /* 0x000000d32800720c */ /* 0x000fe40003f66270 */
[----:B------:R-:W-:Y:S02]  /*c2a0*/  FSEL R4, R42, -INF , P2 ;  /* 0xff8000002a047808 */ /* 0x000fe40001000000 */
[----:B------:R-:W-:Y:S02]  /*c2b0*/  IABS R42, R225 ;  /* 0x000000e1002a7213 */ /* 0x000fe40000000000 */
[----:B------:R-:W-:Y:S02]  /*c2c0*/  FSEL R202, R47, -INF , !P5 ;  /* 0xff8000002fca7808 */ /* 0x000fe40006800000 */
[----:B------:R-:W-:-:S02]  /*c2d0*/  IABS R5, R224 ;  /* 0x000000e000057213 */ /* 0x000fc40000000000 */
[C---:B------:R-:W-:Y:S02]  /*c2e0*/  ISETP.GE.AND P5, PT, R40.reuse, R212, PT ;  /* 0x000000d42800720c */ /* 0x040fe40003fa6270 */
[----:B------:R-:W-:Y:S01]  /*c2f0*/  ISETP.GE.AND P4, PT, R40, R210, PT ;  /* 0x000000d22800720c */ /* 0x000fe20003f86270 */
[----:B------:R-:W-:Y:S01]  /*c300*/  VIADD R40, R141, 0xffffff40 ;  /* 0xffffff408d287836 */ /* 0x000fe20000000000 */
[----:B------:R-:W-:Y:S02]  /*c310*/  FSEL R224, R41, -INF , P3 ;  /* 0xff80000029e07808 */ /* 0x000fe40001800000 */
[----:B------:R-:W-:Y:S02]  /*c320*/  I2FP.F32.S32 R41, R42 ;  /* 0x0000002a00297245 */ /* 0x000fe40000201400 */
[----:B------:R-:W-:Y:S02]  /*c330*/  FSEL R225, R4, -INF , !P5 ;  /* 0xff80000004e17808 */ /* 0x000fe40006800000 */
[----:B------:R-:W-:Y:S01]  /*c340*/  FSEL R224, R224, -INF , !P4 ;  /* 0xff800000e0e07808 */ /* 0x000fe20006000000 */
[----:B------:R-:W-:Y:S01]  /*c350*/  FFMA.FTZ R36, -R229, R41, R36 ;  /* 0x00000029e5247223 */ /* 0x000fe20000010124 */
[C---:B------:R-:W-:Y:S01]  /*c360*/  ISETP.GE.AND P2, PT, R40.reuse, R213, PT ;  /* 0x000000d52800720c */ /* 0x040fe20003f46270 */
[----:B--2---:R-:W-:Y:S01]  /*c370*/  HMMA.16816.F32.BF16 R28, R160, R8, R28 ;  /* 0x00000008a01c723c */ /* 0x004fe2000004181c */
[C---:B------:R-:W-:Y:S01]  /*c380*/  ISETP.GE.AND P5, PT, R40.reuse, R212, PT ;  /* 0x000000d42800720c */ /* 0x040fe20003fa6270 */
[----:B------:R-:W-:Y:S01]  /*c390*/  VIADD R8, R141, 0xffffff48 ;  /* 0xffffff488d087836 */ /* 0x000fe20000000000 */
[----:B------:R-:W-:-:S02]  /*c3a0*/  ISETP.GE.AND P3, PT, R40, R210, PT ;  /* 0x000000d22800720c */ /* 0x000fc40003f66270 */
[----:B------:R-:W-:Y:S02]  /*c3b0*/  ISETP.GE.AND P4, PT, R40, R211, PT ;  /* 0x000000d32800720c */ /* 0x000fe40003f86270 */
[----:B------:R-:W1:Y:S01]  /*c3c0*/  LDSM.16.M88.4 R40, [R180+0xa800] ;  /* 0x00a80000b428783b */ /* 0x000e620000000200 */
[----:B------:R-:W-:Y:S01]  /*c3d0*/  IABS R4, R193 ;  /* 0x000000c100047213 */ /* 0x000fe20000000000 */
[----:B------:R-:W-:Y:S01]  /*c3e0*/  HMMA.16816.F32.BF16 R24, R160, R10, R24 ;  /* 0x0000000aa018723c */ /* 0x000fe20000041818 */
[----:B------:R-:W-:Y:S02]  /*c3f0*/  I2FP.F32.S32 R5, R5 ;  /* 0x0000000500057245 */ /* 0x000fe40000201400 */
[----:B------:R-:W-:Y:S02]  /*c400*/  I2FP.F32.S32 R4, R4 ;  /* 0x0000000400047245 */ /* 0x000fe40000201400 */
[----:B------:R-:W-:Y:S01]  /*c410*/  IABS R190, R190 ;  /* 0x000000be00be7213 */ /* 0x000fe20000000000 */
[----:B------:R-:W-:Y:S01]  /*c420*/  FFMA.FTZ R37, -R229, R5, R37 ;  /* 0x00000005e5257223 */ /* 0x000fe20000010125 */
[----:B------:R-:W-:-:S02]  /*c430*/  VIADD R5, R141, 0xffffff41 ;  /* 0xffffff418d057836 */ /* 0x000fc40000000000 */
[----:B------:R-:W-:Y:S01]  /*c440*/  FFMA.FTZ R38, -R229, R4, R38 ;  /* 0x00000004e5267223 */ /* 0x000fe20000010126 */
[----:B------:R-:W-:Y:S01]  /*c450*/  FSEL R36, R36, -INF , P2 ;  /* 0xff80000024247808 */ /* 0x000fe20001000000 */
[----:B------:R-:W-:Y:S01]  /*c460*/  IMAD.MOV.U32 R4, RZ, RZ, R190 ;  /* 0x000000ffff047224 */ /* 0x000fe200078e00be */
[----:B------:R-:W-:Y:S02]  /*c470*/  IABS R9, R201 ;  /* 0x000000c900097213 */ /* 0x000fe40000000000 */
[----:B------:R-:W-:Y:S02]  /*c480*/  FSEL R193, R38, -INF , P4 ;  /* 0xff80000026c17808 */ /* 0x000fe40002000000 */
[----:B------:R-:W-:Y:S02]  /*c490*/  I2FP.F32.S32 R4, R4 ;  /* 0x0000000400047245 */ /* 0x000fe40000201400 */
[----:B------:R-:W-:Y:S02]  /*c4a0*/  ISETP.GE.AND P2, PT, R5, R213, PT ;  /* 0x000000d50500720c */ /* 0x000fe40003f46270 */
[----:B------:R-:W-:Y:S01]  /*c4b0*/  FSEL R190, R36, -INF , !P5 ;  /* 0xff80000024be7808 */ /* 0x000fe20006800000 */
[----:B------:R-:W-:Y:S01]  /*c4c0*/  FFMA.FTZ R4, -R229, R4, R39 ;  /* 0x00000004e5047223 */ /* 0x000fe20000010127 */
[----:B------:R-:W-:-:S02]  /*c4d0*/  FSEL R193, R193, -INF , !P3 ;  /* 0xff800000c1c17808 */ /* 0x000fc40005800000 */
[C---:B------:R-:W-:Y:S02]  /*c4e0*/  ISETP.GE.AND P5, PT, R5.reuse, R212, PT ;  /* 0x000000d40500720c */ /* 0x040fe40003fa6270 */
[C---:B------:R-:W-:Y:S02]  /*c4f0*/  ISETP.GE.AND P4, PT, R5.reuse, R210, PT ;  /* 0x000000d20500720c */ /* 0x040fe40003f86270 */
[----:B------:R-:W-:Y:S02]  /*c500*/  ISETP.GE.AND P3, PT, R5, R211, PT ;  /* 0x000000d30500720c */ /* 0x000fe40003f66270 */
[----:B------:R-:W-:Y:S02]  /*c510*/  FSEL R37, R37, -INF , P2 ;  /* 0xff80000025257808 */ /* 0x000fe40001000000 */
[----:B------:R-:W-:Y:S02]  /*c520*/  IABS R5, R192 ;  /* 0x000000c000057213 */ /* 0x000fe40000000000 */
[----:B------:R-:W-:-:S02]  /*c530*/  FSEL R192, R37, -INF , !P5 ;  /* 0xff80000025c07808 */ /* 0x000fc40006800000 */
[----:B------:R-:W-:Y:S02]  /*c540*/  IABS R36, R194 ;  /* 0x000000c200247213 */ /* 0x000fe40000000000 */
[----:B------:R-:W-:Y:S01]  /*c550*/  FSEL R194, R4, -INF , P3 ;  /* 0xff80000004c27808 */ /* 0x000fe20001800000 */
[C---:B-1----:R-:W-:Y:S01]  /*c560*/  HMMA.16816.F32.BF16 R28, R12.reuse, R40, R28 ;  /* 0x000000280c1c723c */ /* 0x042fe2000004181c */
[----:B------:R-:W-:Y:S02]  /*c570*/  I2FP.F32.S32 R37, R5 ;  /* 0x0000000500257245 */ /* 0x000fe40000201400 */
[----:B------:R-:W1:Y:S01]  /*c580*/  LDSM.16.M88.4 R4, [R181+0xb000] ;  /* 0x00b00000b504783b */ /* 0x000e620000000200 */
[----:B------:R-:W-:Y:S02]  /*c590*/  I2FP.F32.S32 R9, R9 ;  /* 0x0000000900097245 */ /* 0x000fe40000201400 */
[----:B------:R-:W-:Y:S01]  /*c5a0*/  IABS R195, R195 ;  /* 0x000000c300c37213 */ /* 0x000fe20000000000 */
[C---:B------:R-:W-:Y:S01]  /*c5b0*/  FFMA.FTZ R32, -R229.reuse, R37, R32 ;  /* 0x00000025e5207223 */ /* 0x040fe20000010120 */
[----:B------:R-:W-:Y:S01]  /*c5c0*/  I2FP.F32.S32 R36, R36 ;  /* 0x0000002400247245 */ /* 0x000fe20000201400 */
[C---:B------:R-:W-:Y:S01]  /*c5d0*/  FFMA.FTZ R33, -R229.reuse, R9, R33 ;  /* 0x00000009e5217223 */ /* 0x040fe20000010121 */
[----:B------:R-:W-:Y:S01]  /*c5e0*/  FSEL R194, R194, -INF , !P4 ;  /* 0xff800000c2c27808 */ /* 0x000fe20006000000 */
[----:B------:R-:W-:Y:S01]  /*c5f0*/  IMAD.MOV.U32 R9, RZ, RZ, R195 ;  /* 0x000000ffff097224 */ /* 0x000fe200078e00c3 */
[C---:B------:R-:W-:Y:S01]  /*c600*/  ISETP.GE.AND P4, PT, R8.reuse, R211, PT ;  /* 0x000000d30800720c */ /* 0x040fe20003f86270 */
[----:B------:R-:W-:Y:S01]  /*c610*/  FFMA.FTZ R34, -R229, R36, R34 ;  /* 0x00000024e5227223 */ /* 0x000fe20000010122 */
[C---:B------:R-:W-:Y:S01]  /*c620*/  ISETP.GE.AND P2, PT, R8.reuse, R213, PT ;  /* 0x000000d50800720c */ /* 0x040fe20003f46270 */
[----:B------:R-:W-:Y:S01]  /*c630*/  HMMA.16816.F32.BF16 R40, R12, R42, R24 ;  /* 0x0000002a0c28723c */ /* 0x000fe20000041818 */
[----:B------:R-:W-:-:S02]  /*c640*/  ISETP.GE.AND P5, PT, R8, R212, PT ;  /* 0x000000d40800720c */ /* 0x000fc40003fa6270 */
[----:B------:R-:W-:Y:S01]  /*c650*/  ISETP.GE.AND P3, PT, R8, R210, PT ;  /* 0x000000d20800720c */ /* 0x000fe20003f66270 */
[----:B------:R-:W-:Y:S01]  /*c660*/  VIADD R8, R141, 0xffffff49 ;  /* 0xffffff498d087836 */ /* 0x000fe20000000000 */
[----:B------:R-:W-:Y:S02]  /*c670*/  I2FP.F32.S32 R9, R9 ;  /* 0x0000000900097245 */ /* 0x000fe40000201400 */
[----:B------:R-:W-:Y:S02]  /*c680*/  FSEL R34, R34, -INF , P4 ;  /* 0xff80000022227808 */ /* 0x000fe40002000000 */
[----:B------:R-:W-:Y:S01]  /*c690*/  FSEL R32, R32, -INF , P2 ;  /* 0xff80000020207808 */ /* 0x000fe20001000000 */
[----:B------:R-:W-:Y:S01]  /*c6a0*/  FFMA.FTZ R9, -R229, R9, R35 ;  /* 0x00000009e5097223 */ /* 0x000fe20000010123 */
[----:B------:R-:W-:Y:S02]  /*c6b0*/  FSEL R201, R34, -INF , !P3 ;  /* 0xff80000022c97808 */ /* 0x000fe40005800000 */
[----:B------:R-:W-:-:S02]  /*c6c0*/  ISETP.GE.AND P3, PT, R8, R211, PT ;  /* 0x000000d30800720c */ /* 0x000fc40003f66270 */
[----:B------:R-:W-:Y:S02]  /*c6d0*/  IABS R177, R177 ;  /* 0x000000b100b17213 */ /* 0x000fe40000000000 */
[----:B------:R-:W-:Y:S02]  /*c6e0*/  IABS R11, R191 ;  /* 0x000000bf000b7213 */ /* 0x000fe40000000000 */
[----:B------:R-:W-:Y:S02]  /*c6f0*/  IABS R10, R189 ;  /* 0x000000bd000a7213 */ /* 0x000fe40000000000 */
[----:B------:R-:W-:Y:S02]  /*c700*/  FSEL R195, R32, -INF , !P5 ;  /* 0xff80000020c37808 */ /* 0x000fe40006800000 */
[----:B------:R-:W-:Y:S01]  /*c710*/  FSEL R189, R9, -INF , P3 ;  /* 0xff80000009bd7808 */ /* 0x000fe20001800000 */
[----:B------:R-:W-:Y:S01]  /*c720*/  IMAD.MOV.U32 R9, RZ, RZ, R177 ;  /* 0x000000ffff097224 */ /* 0x000fe200078e00b1 */
[----:B------:R-:W-:-:S02]  /*c730*/  ISETP.GE.AND P2, PT, R8, R213, PT ;  /* 0x000000d50800720c */ /* 0x000fc40003f46270 */
[C---:B------:R-:W-:Y:S01]  /*c740*/  ISETP.GE.AND P5, PT, R8.reuse, R212, PT ;  /* 0x000000d40800720c */ /* 0x040fe20003fa6270 */
[C---:B-1----:R-:W-:Y:S01]  /*c750*/  HMMA.16816.F32.BF16 R20, R160.reuse, R4, R20 ;  /* 0x00000004a014723c */ /* 0x042fe20000041814 */
[----:B------:R-:W-:Y:S01]  /*c760*/  ISETP.GE.AND P4, PT, R8, R210, PT ;  /* 0x000000d20800720c */ /* 0x000fe20003f86270 */
[C---:B------:R-:W-:Y:S01]  /*c770*/  VIADD R8, R141.reuse, 0xffffff50 ;  /* 0xffffff508d087836 */ /* 0x040fe20000000000 */
[----:B------:R-:W-:Y:S01]  /*c780*/  I2FP.F32.S32 R11, R11 ;  /* 0x0000000b000b7245 */ /* 0x000fe20000201400 */
[----:B------:R-:W-:Y:S01]  /*c790*/  VIADD R4, R141, 0xffffff51 ;  /* 0xffffff518d047836 */ /* 0x000fe20000000000 */
[----:B------:R-:W-:Y:S02]  /*c7a0*/  FSEL R33, R33, -INF , P2 ;  /* 0xff80000021217808 */ /* 0x000fe40001000000 */
[----:B------:R-:W-:Y:S01]  /*c7b0*/  I2FP.F32.S32 R9, R9 ;  /* 0x0000000900097245 */ /* 0x000fe20000201400 */
[C---:B------:R-:W-:Y:S01]  /*c7c0*/  FFMA.FTZ R11, -R229.reuse, R11, R28 ;  /* 0x0000000be50b7223 */ /* 0x040fe2000001011c */
[----:B------:R-:W-:Y:S01]  /*c7d0*/  ISETP.GE.AND P2, PT, R8, R213, PT ;  /* 0x000000d50800720c */ /* 0x000fe20003f46270 */
[----:B------:R-:W-:Y:S01]  /*c7e0*/  HMMA.16816.F32.BF16 R16, R160, R6, R16 ;  /* 0x00000006a010723c */ /* 0x000fe20000041810 */
[----:B------:R-:W-:Y:S01]  /*c7f0*/  IABS R176, R176 ;  /* 0x000000b000b07213 */ /* 0x000fe20000000000 */
[----:B------:R-:W-:Y:S01]  /*c800*/  FFMA.FTZ R9, -R229, R9, R30 ;  /* 0x00000009e5097223 */ /* 0x000fe2000001011e */
[----:B------:R-:W-:-:S02]  /*c810*/  FSEL R191, R33, -INF , !P5 ;  /* 0xff80000021bf7808 */ /* 0x000fc40006800000 */
[----:B------:R-:W-:Y:S01]  /*c820*/  I2FP.F32.S32 R10, R10 ;  /* 0x0000000a000a7245 */ /* 0x000fe20000201400 */
[----:B------:R-:W-:Y:S01]  /*c830*/  IMAD.MOV.U32 R5, RZ, RZ, R176 ;  /* 0x000000ffff057224 */ /* 0x000fe200078e00b0 */
[----:B------:R-:W-:Y:S02]  /*c840*/  FSEL R189, R189, -INF , !P4 ;  /* 0xff800000bdbd7808 */ /* 0x000fe40006000000 */
[----:B------:R-:W-:Y:S01]  /*c850*/  FSEL R11, R11, -INF , P2 ;  /* 0xff8000000b0b7808 */ /* 0x000fe20001000000 */
[----:B------:R-:W-:Y:S01]  /*c860*/  FFMA.FTZ R29, -R229, R10, R29 ;  /* 0x0000000ae51d7223 */ /* 0x000fe2000001011d */
[C---:B------:R-:W-:Y:S02]  /*c870*/  ISETP.GE.AND P5, PT, R8.reuse, R212, PT ;  /* 0x000000d40800720c */ /* 0x040fe40003fa6270 */
[C---:B------:R-:W-:Y:S02]  /*c880*/  ISETP.GE.AND P4, PT, R8.reuse, R211, PT ;  /* 0x000000d30800720c */ /* 0x040fe40003f86270 */
[----:B------:R-:W-:-:S02]  /*c890*/  ISETP.GE.AND P3, PT, R8, R210, PT ;  /* 0x000000d20800720c */ /* 0x000fc40003f66270 */
[----:B------:R-:W-:Y:S02]  /*c8a0*/  FSEL R176, R11, -INF , !P5 ;  /* 0xff8000000bb07808 */ /* 0x000fe40006800000 */
[----:B------:R-:W-:Y:S02]  /*c8b0*/  FSEL R177, R9, -INF , P4 ;  /* 0xff80000009b17808 */ /* 0x000fe40002000000 */
[----:B------:R-:W1:Y:S01]  /*c8c0*/  LDSM.16.M88.4 R8, [R180+0xb000] ;  /* 0x00b00000b408783b */ /* 0x000e620000000200 */
[----:B------:R-:W-:Y:S02]  /*c8d0*/  I2FP.F32.S32 R5, R5 ;  /* 0x0000000500057245 */ /* 0x000fe40000201400 */
[----:B------:R-:W-:Y:S02]  /*c8e0*/  FSEL R177, R177, -INF , !P3 ;  /* 0xff800000b1b17808 */ /* 0x000fe40005800000 */
[----:B------:R-:W-:Y:S01]  /*c8f0*/  ISETP.GE.AND P3, PT, R4, R211, PT ;  /* 0x000000d30400720c */ /* 0x000fe20003f66270 */
[----:B------:R-:W-:Y:S01]  /*c900*/  FFMA.FTZ R5, -R229, R5, R31 ;  /* 0x00000005e5057223 */ /* 0x000fe2000001011f */
[----:B------:R-:W-:-:S02]  /*c910*/  IABS R25, R174 ;  /* 0x000000ae00197213 */ /* 0x000fc40000000000 */
[----:B------:R-:W-:Y:S02]  /*c920*/  IABS R24, R179 ;  /* 0x000000b300187213 */ /* 0x000fe40000000000 */
[C---:B------:R-:W-:Y:S02]  /*c930*/  ISETP.GE.AND P2, PT, R4.reuse, R213, PT ;  /* 0x000000d50400720c */ /* 0x040fe40003f46270 */
[----:B------:R-:W-:Y:S01]  /*c940*/  FSEL R179, R5, -INF , P3 ;  /* 0xff80000005b37808 */ /* 0x000fe20001800000 */
[----:B------:R-:W-:Y:S01]  /*c950*/  IMAD.MOV.U32 R5, RZ, RZ, R24 ;  /* 0x000000ffff057224 */ /* 0x000fe200078e0018 */
[----:B------:R-:W-:Y:S02]  /*c960*/  I2FP.F32.S32 R28, R25 ;  /* 0x00000019001c7245 */ /* 0x000fe40000201400 */
[----:B------:R-:W2:Y:S01]  /*c970*/  LDSM.16.M88.4 R24, [R181+0xb800] ;  /* 0x00b80000b518783b */ /* 0x000ea20000000200 */
[C---:B------:R-:W-:Y:S02]  /*c980*/  ISETP.GE.AND P5, PT, R4.reuse, R212, PT ;  /* 0x000000d40400720c */ /* 0x040fe40003fa6270 */
[----:B------:R-:W-:Y:S01]  /*c990*/  ISETP.GE.AND P4, PT, R4, R210, PT ;  /* 0x000000d20400720c */ /* 0x000fe20003f86270 */
[----:B------:R-:W-:Y:S01]  /*c9a0*/  VIADD R4, R141, 0xffffff58 ;  /* 0xffffff588d047836 */ /* 0x000fe20000000000 */
[----:B------:R-:W-:Y:S01]  /*c9b0*/  FSEL R29, R29, -INF , P2 ;  /* 0xff8000001d1d7808 */ /* 0x000fe20001000000 */
[----:B------:R-:W-:Y:S01]  /*c9c0*/  FFMA.FTZ R28, -R229, R28, R40 ;  /* 0x0000001ce51c7223 */ /* 0x000fe20000010128 */
[----:B------:R-:W-:-:S02]  /*c9d0*/  I2FP.F32.S32 R5, R5 ;  /* 0x0000000500057245 */ /* 0x000fc40000201400 */
[----:B------:R-:W-:Y:S02]  /*c9e0*/  FSEL R174, R29, -INF , !P5 ;  /* 0xff8000001dae7808 */ /* 0x000fe40006800000 */
[----:B------:R-:W-:Y:S01]  /*c9f0*/  IABS R29, R178 ;  /* 0x000000b2001d7213 */ /* 0x000fe20000000000 */
[C---:B------:R-:W-:Y:S01]  /*ca00*/  FFMA.FTZ R41, -R229.reuse, R5, R41 ;  /* 0x00000005e5297223 */ /* 0x040fe20000010129 */
[C---:B------:R-:W-:Y:S02]  /*ca10*/  ISETP.GE.AND P2, PT, R4.reuse, R213, PT ;  /* 0x000000d50400720c */ /* 0x040fe40003f46270 */
[----:B------:R-:W-:Y:S02]  /*ca20*/  IABS R175, R175 ;  /* 0x000000af00af7213 */ /* 0x000fe40000000000 */
[----:B------:R-:W-:Y:S02]  /*ca30*/  I2FP.F32.S32 R29, R29 ;  /* 0x0000001d001d7245 */ /* 0x000fe40000201400 */
[----:B------:R-:W-:Y:S01]  /*ca40*/  ISETP.GE.AND P5, PT, R4, R212, PT ;  /* 0x000000d40400720c */ /* 0x000fe20003fa6270 */
[----:B------:R-:W-:Y:S01]  /*ca50*/  IMAD.MOV.U32 R5, RZ, RZ, R175 ;  /* 0x000000ffff057224 */ /* 0x000fe200078e00af */
[----:B------:R-:W-:Y:S01]  /*ca60*/  FSEL R28, R28, -INF , P2 ;  /* 0xff8000001c1c7808 */ /* 0x000fe20001000000 */
[----:B------:R-:W-:Y:S01]  /*ca70*/  FFMA.FTZ R29, -R229, R29, R42 ;  /* 0x0000001de51d7223 */ /* 0x000fe2000001012a */
[----:B-1----:R-:W-:Y:S01]  /*ca80*/  HMMA.16816.F32.BF16 R20, R12, R8, R20 ;  /* 0x000000080c14723c */ /* 0x002fe20000041814 */
[----:B------:R-:W-:-:S02]  /*ca90*/  FSEL R179, R179, -INF , !P4 ;  /* 0xff800000b3b37808 */ /* 0x000fc40006000000 */
[----:B------:R-:W-:Y:S02]  /*caa0*/  FSEL R175, R28, -INF , !P5 ;  /* 0xff8000001caf7808 */ /* 0x000fe40006800000 */
[C---:B------:R-:W-:Y:S02]  /*cab0*/  ISETP.GE.AND P4, PT, R4.reuse, R211, PT ;  /* 0x000000d30400720c */ /* 0x040fe40003f86270 */
[----:B------:R-:W-:Y:S01]  /*cac0*/  IABS R28, R62 ;  /* 0x0000003e001c7213 */ /* 0x000fe20000000000 */
[----:B------:R-:W-:Y:S01]  /*cad0*/  HMMA.16816.F32.BF16 R16, R12, R10, R16 ;  /* 0x0000000a0c10723c */ /* 0x000fe20000041810 */
[----:B------:R-:W-:Y:S02]  /*cae0*/  FSEL R29, R29, -INF , P4 ;  /* 0xff8000001d1d7808 */ /* 0x000fe40002000000 */
[----:B------:R-:W-:Y:S02]  /*caf0*/  I2FP.F32.S32 R28, R28 ;  /* 0x0000001c001c7245 */ /* 0x000fe40000201400 */
[----:B------:R-:W-:Y:S01]  /*cb00*/  ISETP.GE.AND P3, PT, R4, R210, PT ;  /* 0x000000d20400720c */ /* 0x000fe20003f66270 */
[----:B------:R-:W-:Y:S01]  /*cb10*/  VIADD R4, R141, 0xffffff59 ;  /* 0xffffff598d047836 */ /* 0x000fe20000000000 */
[----:B------:R-:W-:-:S02]  /*cb20*/  I2FP.F32.S32 R5, R5 ;  /* 0x0000000500057245 */ /* 0x000fc40000201400 */
[----:B------:R-:W-:Y:S01]  /*cb30*/  FSEL R178, R29, -INF , !P3 ;  /* 0xff8000001db27808 */ /* 0x000fe20005800000 */
[----:B--2---:R-:W-:Y:S01]  /*cb40*/  HMMA.16816.F32.BF16 R164, R160, R26, R164 ;  /* 0x0000001aa0a4723c */ /* 0x004fe200000418a4 */
[C---:B------:R-:W-:Y:S01]  /*cb50*/  FFMA.FTZ R20, -R229.reuse, R28, R20 ;  /* 0x0000001ce5147223 */ /* 0x040fe20000010114 */
[----:B------:R-:W-:Y:S01]  /*cb60*/  FFMA.FTZ R5, -R229, R5, R43 ;  /* 0x00000005e5057223 */ /* 0x000fe2000001012b */
[----:B------:R-:W1:Y:S01]  /*cb70*/  LDSM.16.M88.4 R28, [R180+0xb800] ;  /* 0x00b80000b41c783b */ /* 0x000e620000000200 */
[----:B------:R-:W-:Y:S01]  /*cb80*/  ISETP.GE.AND P2, PT, R4, R213, PT ;  /* 0x000000d50400720c */ /* 0x000fe20003f46270 */
[----:B------:R-:W-:-:S04]  /*cb90*/  DEPBAR.LE SB0, 0x0 ;  /* 0x000080000000791a */ /* 0x000fc80000000000 */
[C---:B------:R-:W-:Y:S02]  /*cba0*/  ISETP.GE.AND P3, PT, R4.reuse, R211, PT ;  /* 0x000000d30400720c */ /* 0x040fe40003f66270 */
[C---:B------:R-:W-:Y:S02]  /*cbb0*/  ISETP.GE.AND P5, PT, R4.reuse, R212, PT ;  /* 0x000000d40400720c */ /* 0x040fe40003fa6270 */
[----:B------:R-:W-:Y:S01]  /*cbc0*/  ISETP.GE.AND P4, PT, R4, R210, PT ;  /* 0x000000d20400720c */ /* 0x000fe20003f86270 */
[----:B------:R-:W-:Y:S01]  /*cbd0*/  VIADD R4, R141, 0xffffff60 ;  /* 0xffffff608d047836 */ /* 0x000fe20000000000 */
[----:B------:R-:W-:Y:S02]  /*cbe0*/  FSEL R41, R41, -INF , P2 ;  /* 0xff80000029297808 */ /* 0x000fe40001000000 */
[----:B------:R-:W-:Y:S02]  /*cbf0*/  FSEL R5, R5, -INF , P3 ;  /* 0xff80000005057808 */ /* 0x000fe40001800000 */
[----:B------:R-:W-:-:S02]  /*cc00*/  IABS R9, R173 ;  /* 0x000000ad00097213 */ /* 0x000fc40000000000 */
[----:B------:R-:W-:Y:S02]  /*cc10*/  IABS R8, R172 ;  /* 0x000000ac00087213 */ /* 0x000fe40000000000 */
[----:B------:R-:W-:Y:S02]  /*cc20*/  FSEL R173, R41, -INF , !P5 ;  /* 0xff80000029ad7808 */ /* 0x000fe40006800000 */
[----:B------:R-:W-:Y:S02]  /*cc30*/  FSEL R172, R5, -INF , !P4 ;  /* 0xff80000005ac7808 */ /* 0x000fe40006000000 */
[C---:B------:R-:W-:Y:S02]  /*cc40*/  ISETP.GE.AND P2, PT, R4.reuse, R213, PT ;  /* 0x000000d50400720c */ /* 0x040fe40003f46270 */
[C---:B------:R-:W-:Y:S02]  /*cc50*/  ISETP.GE.AND P5, PT, R4.reuse, R212, PT ;  /* 0x000000d40400720c */ /* 0x040fe40003fa6270 */
[----:B------:R-:W-:-:S02]  /*cc60*/  ISETP.GE.AND P3, PT, R4, R210, PT ;  /* 0x000000d20400720c */ /* 0x000fc40003f66270 */
[----:B------:R-:W-:Y:S02]  /*cc70*/  ISETP.GE.AND P4, PT, R4, R211, PT ;  /* 0x000000d30400720c */ /* 0x000fe40003f86270 */
[----:B------:R-:W-:Y:S01]  /*cc80*/  HMMA.16816.F32.BF16 R4, R160, R24, R168 ;  /* 0x00000018a004723c */ /* 0x000fe200000418a8 */
[----:B------:R-:W-:Y:S02]  /*cc90*/  I2FP.F32.S32 R9, R9 ;  /* 0x0000000900097245 */ /* 0x000fe40000201400 */
[----:B------:R-:W-:Y:S01]  /*cca0*/  I2FP.F32.S32 R24, R8 ;  /* 0x0000000800187245 */ /* 0x000fe20000201400 */
[----:B------:R-:W-:Y:S01]  /*ccb0*/  VIADD R8, R141, 0xffffff61 ;  /* 0xffffff618d087836 */ /* 0x000fe20000000000 */
[----:B------:R-:W-:Y:S01]  /*ccc0*/  FSEL R20, R20, -INF , P2 ;  /* 0xff80000014147808 */ /* 0x000fe20001000000 */
[C---:B------:R-:W-:Y:S01]  /*ccd0*/  FFMA.FTZ R9, -R229.reuse, R9, R21 ;  /* 0x00000009e5097223 */ /* 0x040fe20000010115 */
[----:B------:R-:W-:Y:S01]  /*cce0*/  IABS R252, R252 ;  /* 0x000000fc00fc7213 */ /* 0x000fe20000000000 */
[----:B------:R-:W-:Y:S01]  /*ccf0*/  FFMA.FTZ R22, -R229, R24, R22 ;  /* 0x00000018e5167223 */ /* 0x000fe20000010116 */
[----:B------:R-:W-:Y:S01]  /*cd00*/  ISETP.GE.AND P2, PT, R8, R213, PT ;  /* 0x000000d50800720c */ /* 0x000fe20003f46270 */
[----:B-1----:R-:W-:Y:S01]  /*cd10*/  HMMA.16816.F32.BF16 R164, R12, R30, R164 ;  /* 0x0000001e0ca4723c */ /* 0x002fe200000418a4 */
[----:B------:R-:W-:-:S02]  /*cd20*/  FSEL R169, R20, -INF , !P5 ;  /* 0xff80000014a97808 */ /* 0x000fc40006800000 */
[----:B------:R-:W-:Y:S02]  /*cd30*/  ISETP.GE.AND P5, PT, R8, R212, PT ;  /* 0x000000d40800720c */ /* 0x000fe40003fa6270 */
[----:B------:R-:W-:Y:S02]  /*cd40*/  FSEL R9, R9, -INF , P2 ;  /* 0xff80000009097808 */ /* 0x000fe40001000000 */
[----:B------:R-:W-:Y:S02]  /*cd50*/  I2FP.F32.S32 R20, R252 ;  /* 0x000000fc00147245 */ /* 0x000fe40000201400 */
[----:B------:R-:W-:Y:S01]  /*cd60*/  FSEL R171, R22, -INF , P4 ;  /* 0xff80000016ab7808 */ /* 0x000fe20002000000 */
[----:B------:R-:W-:Y:S01]  /*cd70*/  HMMA.16816.F32.BF16 R4, R12, R28, R4 ;  /* 0x0000001c0c04723c */ /* 0x000fe20000041804 */
[----:B------:R-:W-:Y:S01]  /*cd80*/  FSEL R168, R9, -INF , !P5 ;  /* 0xff80000009a87808 */ /* 0x000fe20006800000 */
[----:B------:R-:W-:Y:S01]  /*cd90*/  FFMA.FTZ R20, -R229, R20, R23 ;  /* 0x00000014e5147223 */ /* 0x000fe20000010117 */
[----:B------:R-:W-:-:S02]  /*cda0*/  IABS R9, R158 ;  /* 0x0000009e00097213 */ /* 0x000fc40000000000 */
[----:B------:R-:W-:Y:S02]  /*cdb0*/  FSEL R171, R171, -INF , !P3 ;  /* 0xff800000abab7808 */ /* 0x000fe40005800000 */
[----:B------:R-:W-:Y:S02]  /*cdc0*/  IABS R10, R159 ;  /* 0x0000009f000a7213 */ /* 0x000fe40000000000 */
[C---:B------:R-:W-:Y:S02]  /*cdd0*/  ISETP.GE.AND P3, PT, R8.reuse, R211, PT ;  /* 0x000000d30800720c */ /* 0x040fe40003f66270 */
[----:B------:R-:W-:Y:S02]  /*cde0*/  I2FP.F32.S32 R9, R9 ;  /* 0x0000000900097245 */ /* 0x000fe40000201400 */
[----:B------:R-:W-:Y:S02]  /*cdf0*/  IABS R11, R251 ;  /* 0x000000fb000b7213 */ /* 0x000fe40000000000 */
[----:B------:R-:W-:Y:S01]  /*ce00*/  IABS R153, R153 ;  /* 0x0000009900997213 */ /* 0x000fe20000000000 */
[----:B------:R-:W-:Y:S01]  /*ce10*/  FFMA.FTZ R17, -R229, R9, R17 ;  /* 0x00000009e5117223 */ /* 0x000fe20000010111 */
[----:B------:R-:W-:Y:S01]  /*ce20*/  ISETP.GE.AND P4, PT, R8, R210, PT ;  /* 0x000000d20800720c */ /* 0x000fe20003f86270 */
[----:B------:R-:W-:Y:S01]  /*ce30*/  VIADD R8, R141, 0xffffff68 ;  /* 0xffffff688d087836 */ /* 0x000fe20000000000 */
[----:B------:R-:W-:Y:S01]  /*ce40*/  I2FP.F32.S32 R10, R10 ;  /* 0x0000000a000a7245 */ /* 0x000fe20000201400 */
[----:B------:R-:W-:Y:S01]  /*ce50*/  IMAD.MOV.U32 R9, RZ, RZ, R153 ;  /* 0x000000ffff097224 */ /* 0x000fe200078e0099 */
[----:B------:R-:W-:-:S02]  /*ce60*/  FSEL R20, R20, -INF , P3 ;  /* 0xff80000014147808 */ /* 0x000fc40001800000 */
[----:B------:R-:W-:Y:S01]  /*ce70*/  I2FP.F32.S32 R11, R11 ;  /* 0x0000000b000b7245 */ /* 0x000fe20000201400 */
[C---:B------:R-:W-:Y:S01]  /*ce80*/  FFMA.FTZ R10, -R229.reuse, R10, R18 ;  /* 0x0000000ae50a7223 */ /* 0x040fe20000010112 */
[----:B------:R-:W-:Y:S02]  /*ce90*/  FSEL R170, R20, -INF , !P4 ;  /* 0xff80000014aa7808 */ /* 0x000fe40006000000 */
[C---:B------:R-:W-:Y:S01]  /*cea0*/  ISETP.GE.AND P4, PT, R8.reuse, R211, PT ;  /* 0x000000d30800720c */ /* 0x040fe20003f86270 */
[----:B------:R-:W-:Y:S01]  /*ceb0*/  FFMA.FTZ R11, -R229, R11, R16 ;  /* 0x0000000be50b7223 */ /* 0x000fe20000010110 */
[C---:B------:R-:W-:Y:S02]  /*cec0*/  ISETP.GE.AND P2, PT, R8.reuse, R213, PT ;  /* 0x000000d50800720c */ /* 0x040fe40003f46270 */
[C---:B------:R-:W-:Y:S02]  /*ced0*/  ISETP.GE.AND P5, PT, R8.reuse, R212, PT ;  /* 0x000000d40800720c */ /* 0x040fe40003fa6270 */
[----:B------:R-:W-:Y:S01]  /*cee0*/  ISETP.GE.AND P3, PT, R8, R210, PT ;  /* 0x000000d20800720c */ /* 0x000fe20003f66270 */
[----:B------:R-:W-:Y:S01]  /*cef0*/  VIADD R8, R141, 0xffffff69 ;  /* 0xffffff698d087836 */ /* 0x000fe20000000000 */
[----:B------:R-:W-:-:S02]  /*cf00*/  I2FP.F32.S32 R9, R9 ;  /* 0x0000000900097245 */ /* 0x000fc40000201400 */
[----:B------:R-:W-:Y:S02]  /*cf10*/  FSEL R10, R10, -INF , P4 ;  /* 0xff8000000a0a7808 */ /* 0x000fe40002000000 */
[----:B------:R-:W-:Y:S01]  /*cf20*/  FSEL R11, R11, -INF , P2 ;  /* 0xff8000000b0b7808 */ /* 0x000fe20001000000 */
[----:B------:R-:W-:Y:S01]  /*cf30*/  FFMA.FTZ R9, -R229, R9, R19 ;  /* 0x00000009e5097223 */ /* 0x000fe20000010113 */
[----:B------:R-:W-:Y:S02]  /*cf40*/  FSEL R163, R10, -INF , !P3 ;  /* 0xff8000000aa37808 */ /* 0x000fe40005800000 */
[----:B------:R-:W-:Y:S02]  /*cf50*/  IABS R150, R150 ;  /* 0x0000009600967213 */ /* 0x000fe40000000000 */
[----:B------:R-:W-:Y:S02]  /*cf60*/  IABS R145, R145 ;  /* 0x0000009100917213 */ /* 0x000fe40000000000 */
[----:B------:R-:W-:-:S02]  /*cf70*/  ISETP.GE.AND P3, PT, R8, R211, PT ;  /* 0x000000d30800720c */ /* 0x000fc40003f66270 */
[----:B------:R-:W-:Y:S02]  /*cf80*/  FSEL R162, R11, -INF , !P5 ;  /* 0xff8000000ba27808 */ /* 0x000fe40006800000 */
[----:B------:R-:W-:Y:S02]  /*cf90*/  IABS R137, R137 ;  /* 0x0000008900897213 */ /* 0x000fe40000000000 */
[C---:B------:R-:W-:Y:S02]  /*cfa0*/  ISETP.GE.AND P2, PT, R8.reuse, R213, PT ;  /* 0x000000d50800720c */ /* 0x040fe40003f46270 */
[C---:B------:R-:W-:Y:S02]  /*cfb0*/  ISETP.GE.AND P5, PT, R8.reuse, R212, PT ;  /* 0x000000d40800720c */ /* 0x040fe40003fa6270 */
[----:B------:R-:W-:Y:S01]  /*cfc0*/  ISETP.GE.AND P4, PT, R8, R210, PT ;  /* 0x000000d20800720c */ /* 0x000fe20003f86270 */
[----:B------:R-:W-:Y:S01]  /*cfd0*/  VIADD R8, R141, 0xffffff70 ;  /* 0xffffff708d087836 */ /* 0x000fe20000000000 */
[----:B------:R-:W-:-:S02]  /*cfe0*/  I2FP.F32.S32 R150, R150 ;  /* 0x0000009600967245 */ /* 0x000fc40000201400 */
[----:B------:R-:W-:Y:S02]  /*cff0*/  I2FP.F32.S32 R145, R145 ;  /* 0x0000009100917245 */ /* 0x000fe40000201400 */
[----:B------:R-:W-:Y:S01]  /*d000*/  FSEL R9, R9, -INF , P3 ;  /* 0xff80000009097808 */ /* 0x000fe20001800000 */
[C---:B------:R-:W-:Y:S01]  /*d010*/  FFMA.FTZ R150, -R229.reuse, R150, R4 ;  /* 0x00000096e5967223 */ /* 0x040fe20000010104 */
[----:B------:R-:W-:Y:S01]  /*d020*/  I2FP.F32.S32 R137, R137 ;  /* 0x0000008900897245 */ /* 0x000fe20000201400 */
[----:B------:R-:W-:Y:S01]  /*d030*/  FFMA.FTZ R6, -R229, R145, R6 ;  /* 0x00000091e5067223 */ /* 0x000fe20000010106 */
[----:B------:R-:W-:Y:S01]  /*d040*/  IABS R136, R136 ;  /* 0x0000008800887213 */ /* 0x000fe20000000000 */
[----:B------:R-:W-:Y:S01]  /*d050*/  VIADD R4, R141, 0xffffff71 ;  /* 0xffffff718d047836 */ /* 0x000fe20000000000 */
[----:B------:R-:W-:Y:S01]  /*d060*/  FSEL R17, R17, -INF , P2 ;  /* 0xff80000011117808 */ /* 0x000fe20001000000 */
[----:B------:R-:W-:Y:S01]  /*d070*/  FFMA.FTZ R143, -R229, R137, R5 ;  /* 0x00000089e58f7223 */ /* 0x000fe20000010105 */
[----:B------:R-:W-:Y:S01]  /*d080*/  FSEL R160, R9, -INF , !P4 ;  /* 0xff80000009a07808 */ /* 0x000fe20006000000 */
[----:B------:R-:W-:Y:S01]  /*d090*/  IMAD.MOV.U32 R5, RZ, RZ, R136 ;  /* 0x000000ffff057224 */ /* 0x000fe200078e0088 */
[----:B------:R-:W-:-:S02]  /*d0a0*/  ISETP.GE.AND P2, PT, R8, R213, PT ;  /* 0x000000d50800720c */ /* 0x000fc40003f46270 */
[C---:B------:R-:W-:Y:S02]  /*d0b0*/  ISETP.GE.AND P4, PT, R8.reuse, R211, PT ;  /* 0x000000d30800720c */ /* 0x040fe40003f86270 */
[----:B------:R-:W-:Y:S02]  /*d0c0*/  FSEL R161, R17, -INF , !P5 ;  /* 0xff80000011a17808 */ /* 0x000fe40006800000 */
[C---:B------:R-:W-:Y:S02]  /*d0d0*/  ISETP.GE.AND P5, PT, R8.reuse, R212, PT ;  /* 0x000000d40800720c */ /* 0x040fe40003fa6270 */
[----:B------:R-:W-:Y:S02]  /*d0e0*/  ISETP.GE.AND P3, PT, R8, R210, PT ;  /* 0x000000d20800720c */ /* 0x000fe40003f66270 */
[----:B------:R-:W-:Y:S02]  /*d0f0*/  FSEL R137, R150, -INF , P2 ;  /* 0xff80000096897808 */ /* 0x000fe40001000000 */
[----:B------:R-:W-:-:S02]  /*d100*/  FSEL R6, R6, -INF , P4 ;  /* 0xff80000006067808 */ /* 0x000fc40002000000 */
[----:B------:R-:W-:Y:S02]  /*d110*/  IABS R144, R144 ;  /* 0x0000009000907213 */ /* 0x000fe40000000000 */
[----:B------:R-:W-:Y:S02]  /*d120*/  FSEL R137, R137, -INF , !P5 ;  /* 0xff80000089897808 */ /* 0x000fe40006800000 */
[----:B------:R-:W-:Y:S02]  /*d130*/  I2FP.F32.S32 R5, R5 ;  /* 0x0000000500057245 */ /* 0x000fe40000201400 */
[----:B------:R-:W-:Y:S02]  /*d140*/  FSEL R136, R6, -INF , !P3 ;  /* 0xff80000006887808 */ /* 0x000fe40005800000 */
[C---:B------:R-:W-:Y:S01]  /*d150*/  ISETP.GE.AND P2, PT, R4.reuse, R213, PT ;  /* 0x000000d50400720c */ /* 0x040fe20003f46270 */
[----:B------:R-:W-:Y:S01]  /*d160*/  FFMA.FTZ R5, -R229, R5, R7 ;  /* 0x00000005e5057223 */ /* 0x000fe20000010107 */
[C---:B------:R-:W-:Y:S01]  /*d170*/  ISETP.GE.AND P5, PT, R4.reuse, R212, PT ;  /* 0x000000d40400720c */ /* 0x040fe20003fa6270 */
[----:B------:R-:W-:Y:S01]  /*d180*/  BAR.SYNC.DEFER_BLOCKING 0x0 ;  /* 0x0000000000007b1d */ /* 0x000fe20000010000 */
[----:B------:R-:W-:-:S02]  /*d190*/  ISETP.GE.AND P4, PT, R4, R210, PT ;  /* 0x000000d20400720c */ /* 0x000fc40003f86270 */
[----:B------:R-:W-:Y:S01]  /*d1a0*/  ISETP.GE.AND P3, PT, R4, R211, PT ;  /* 0x000000d30400720c */ /* 0x000fe20003f66270 */
[C---:B------:R-:W-:Y:S01]  /*d1b0*/  VIADD R4, R141.reuse, 0xffffff78 ;  /* 0xffffff788d047836 */ /* 0x040fe20000000000 */
[----:B------:R-:W-:Y:S01]  /*d1c0*/  I2FP.F32.S32 R144, R144 ;  /* 0x0000009000907245 */ /* 0x000fe20000201400 */
[----:B------:R-:W-:Y:S01]  /*d1d0*/  VIADD R141, R141, 0xffffff79 ;  /* 0xffffff798d8d7836 */ /* 0x000fe20000000000 */
[----:B------:R-:W-:Y:S02]  /*d1e0*/  IABS R140, R140 ;  /* 0x0000008c008c7213 */ /* 0x000fe40000000000 */
[----:B------:R-:W-:Y:S01]  /*d1f0*/  IABS R139, R139 ;  /* 0x0000008b008b7213 */ /* 0x000fe20000000000 */
[----:B------:R-:W-:Y:S01]  /*d200*/  FFMA.FTZ R144, -R229, R144, R164 ;  /* 0x00000090e5907223 */ /* 0x000fe200000101a4 */
[----:B------:R-:W-:Y:S02]  /*d210*/  FSEL R143, R143, -INF , P2 ;  /* 0xff8000008f8f7808 */ /* 0x000fe40001000000 */
[----:B------:R-:W-:-:S02]  /*d220*/  I2FP.F32.S32 R6, R140 ;  /* 0x0000008c00067245 */ /* 0x000fc40000201400 */
[----:B------:R-:W-:Y:S02]  /*d230*/  ISETP.GE.AND P2, PT, R4, R213, PT ;  /* 0x000000d50400720c */ /* 0x000fe40003f46270 */
[----:B------:R-:W-:Y:S01]  /*d240*/  I2FP.F32.S32 R139, R139 ;  /* 0x0000008b008b7245 */ /* 0x000fe20000201400 */
[----:B------:R-:W-:Y:S01]  /*d250*/  FFMA.FTZ R6, -R229, R6, R165 ;  /* 0x00000006e5067223 */ /* 0x000fe200000101a5 */
[----:B------:R-:W-:Y:S02]  /*d260*/  FSEL R5, R5, -INF , P3 ;  /* 0xff80000005057808 */ /* 0x000fe40001800000 */
[----:B------:R-:W-:Y:S01]  /*d270*/  FSEL R142, R144, -INF , P2 ;  /* 0xff800000908e7808 */ /* 0x000fe20001000000 */
[----:B------:R-:W-:Y:S01]  /*d280*/  FFMA.FTZ R139, -R229, R139, R166 ;  /* 0x0000008be58b7223 */ /* 0x000fe200000101a6 */
[----:B------:R-:W-:Y:S02]  /*d290*/  ISETP.GE.AND P2, PT, R141, R213, PT ;  /* 0x000000d58d00720c */ /* 0x000fe40003f46270 */
[----:B------:R-:W-:-:S02]  /*d2a0*/  IABS R138, R138 ;  /* 0x0000008a008a7213 */ /* 0x000fc40000000000 */
[----:B------:R-:W-:Y:S02]  /*d2b0*/  FSEL R140, R5, -INF , !P4 ;  /* 0xff800000058c7808 */ /* 0x000fe40006000000 */
[----:B------:R-:W-:Y:S02]  /*d2c0*/  ISETP.GE.AND P4, PT, R4, R211, PT ;  /* 0x000000d30400720c */ /* 0x000fe40003f86270 */
[----:B------:R-:W-:Y:S02]  /*d2d0*/  FSEL R6, R6, -INF , P2 ;  /* 0xff80000006067808 */ /* 0x000fe40001000000 */
[----:B------:R-:W-:Y:S02]  /*d2e0*/  ISETP.GT.AND P2, PT, R183, R214, PT ;  /* 0x000000d6b700720c */ /* 0x000fe40003f44270 */
[----:B------:R-:W-:Y:S02]  /*d2f0*/  I2FP.F32.S32 R138, R138 ;  /* 0x0000008a008a7245 */ /* 0x000fe40000201400 */
[----:B------:R-:W-:-:S02]  /*d300*/  ISETP.GE.AND P3, PT, R4, R210, PT ;  /* 0x000000d20400720c */ /* 0x000fc40003f66270 */
[----:B------:R-:W-:Y:S01]  /*d310*/  FSEL R139, R139, -INF , P4 ;  /* 0xff8000008b8b7808 */ /* 0x000fe20002000000 */
[----:B------:R-:W-:Y:S01]  /*d320*/  FFMA.FTZ R167, -R229, R138, R167 ;  /* 0x0000008ae5a77223 */ /* 0x000fe200000101a7 */
[----:B------:R-:W-:Y:S02]  /*d330*/  FSEL R143, R143, -INF , !P5 ;  /* 0xff8000008f8f7808 */ /* 0x000fe40006800000 */
[----:B------:R-:W-:Y:S02]  /*d340*/  ISETP.GE.AND P5, PT, R4, R212, PT ;  /* 0x000000d40400720c */ /* 0x000fe40003fa6270 */
[----:B------:R-:W-:Y:S02]  /*d350*/  FSEL R139, R139, -INF , !P3 ;  /* 0xff8000008b8b7808 */ /* 0x000fe40005800000 */
[----:B------:R-:W-:Y:S02]  /*d360*/  ISETP.GE.AND P3, PT, R141, R211, PT ;  /* 0x000000d38d00720c */ /* 0x000fe40003f66270 */
[----:B------:R-:W-:-:S02]  /*d370*/  FSEL R142, R142, -INF , !P5 ;  /* 0xff8000008e8e7808 */ /* 0x000fc40006800000 */
[C---:B------:R-:W-:Y:S02]  /*d380*/  ISETP.GE.AND P5, PT, R141.reuse, R212, PT ;  /* 0x000000d48d00720c */ /* 0x040fe40003fa6270 */
[----:B------:R-:W-:Y:S02]  /*d390*/  ISETP.GE.AND P4, PT, R141, R210, PT ;  /* 0x000000d28d00720c */ /* 0x000fe40003f86270 */
[----:B------:R-:W-:Y:S02]  /*d3a0*/  FSEL R138, R167, -INF , P3 ;  /* 0xff800000a78a7808 */ /* 0x000fe40001800000 */
[----:B------:R-:W-:Y:S02]  /*d3b0*/  FSEL R141, R6, -INF , !P5 ;  /* 0xff800000068d7808 */ /* 0x000fe40006800000 */
[----:B------:R-:W-:Y:S01]  /*d3c0*/  FSEL R138, R138, -INF , !P4 ;  /* 0xff8000008a8a7808 */ /* 0x000fe20006000000 */
[----:B------:R-:W-:Y:S05]  /*d3d0*/  @!P2 BRA `(.L_x_5990) ;  /* 0x0000000800e0a947 */ /* 0x000fea0003800000 */
[----:B------:R-:W-:Y:S04]  /*d3e0*/  BSSY.RECONVERGENT B0, `(.L_x_5991) ;  /* 0x000004a000007945 */ /* 0x000fe80003800200 */
        /* <DEDUP_REMOVED lines=9> */
[----:B------:R-:W-:Y:S02]  /*d480*/  LOP3.LUT R10, R10, R12, RZ, 0x3c, !PT ;  /* 0x0000000c0a0a7212 */ /* 0x000fe400078e3cff */
[----:B------:R-:W-:Y:S02]  /*d490*/  IADD3 R6, PT, PT, RZ, -R6, RZ ;  /* 0x80000006ff067210 */ /* 0x000fe40007ffe0ff */
[----:B------:R-:W-:-:S03]  /*d4a0*/  LOP3.LUT R4, R4, R12, RZ, 0x3c, !PT ;  /* 0x0000000c04047212 */ /* 0x000fc600078e3cff */
        /* <DEDUP_REMOVED lines=13> */
[----:B------:R-:W-:Y:S01]  /*d580*/  @!P4 IMAD.IADD R5, R5, 0x1, -R8 ;  /* 0x000000010505c824 */ /* 0x000fe200078e0a08 */
[----:B------:R-:W-:Y:S02]  /*d590*/  @!P4 IADD3 R9, PT, PT, R9, 0x1, RZ ;  /* 0x000000010909c810 */ /* 0x000fe40007ffe0ff */
[----:B------:R-:W-:Y:S02]  /*d5a0*/  ISETP.GE.AND P4, PT, R4, RZ, PT ;  /* 0x000000ff0400720c */ /* 0x000fe40003f86270 */
[-C--:B------:R-:W-:Y:S01]  /*d5b0*/  ISETP.GE.U32.AND P5, PT, R5, R8.reuse, PT ;  /* 0x000000080500720c */ /* 0x080fe20003fa6070 */
[----:B------:R-:W-:Y:S01]  /*d5c0*/  @!P3 VIADD R11, R11, 0x1 ;  /* 0x000000010b0bb836 */ /* 0x000fe20000000000 */
[-C--:B------:R-:W-:Y:S02]  /*d5d0*/  @!P3 IADD3 R6, PT, PT, R6, -R8.reuse, RZ ;  /* 0x800000080606b210 */ /* 0x080fe40007ffe0ff */
[----:B------:R-:W-:Y:S02]  /*d5e0*/  ISETP.GE.AND P3, PT, R10, RZ, PT ;  /* 0x000000ff0a00720c */ /* 0x000fe40003f66270 */
[----:B------:R-:W-:-:S02]  /*d5f0*/  ISETP.GE.U32.AND P6, PT, R6, R8, PT ;  /* 0x000000080600720c */ /* 0x000fc40003fc6070 */
[----:B------:R-:W-:-:S05]  /*d600*/  LOP3.LUT R4, RZ, R12, RZ, 0x33, !PT ;  /* 0x0000000cff047212 */ /* 0x000fca00078e33ff */
[----:B------:R-:W-:Y:S01]  /*d610*/  @P5 VIADD R9, R9, 0x1 ;  /* 0x0000000109095836 */ /* 0x000fe20000000000 */
[----:B------:R-:W-:-:S03]  /*d620*/  ISETP.NE.AND P5, PT, R12, RZ, PT ;  /* 0x000000ff0c00720c */ /* 0x000fc60003fa5270 */
        /* <DEDUP_REMOVED lines=8> */
[C---:B------:R-:W-:Y:S01]  /*d6b0*/  IMAD.WIDE R10, R4.reuse, 0x4, R232 ;  /* 0x00000004040a7825 */ /* 0x040fe200078e02e8 */
        /* <DEDUP_REMOVED lines=20> */
.L_x_5992:
        /* <DEDUP_REMOVED lines=8> */
.L_x_5993:
[----:B------:R-:W-:Y:S05]  /*d880*/  BSYNC.RECONVERGENT B0 ;  /* 0x0000000000007941 */ /* 0x000fea0003800200 */
.L_x_5991:
[C---:B------:R-:W-:Y:S01]  /*d890*/  IMAD.SHL.U32 R4, R204.reuse, 0x20, RZ ;  /* 0x00000020cc047824 */ /* 0x040fe200078e00ff */
[----:B------:R-:W-:Y:S01]  /*d8a0*/  SHF.L.U64.HI R5, R204, 0x5, R205 ;  /* 0x00000005cc057819 */ /* 0x000fe200000102cd */
[----:B------:R-:W-:Y:S01]  /*d8b0*/  @!P1 IMAD.MOV.U32 R8, RZ, RZ, R216 ;  /* 0x000000ffff089224 */ /* 0x000fe200078e00d8 */
[----:B------:R-:W-:Y:S02]  /*d8c0*/  @!P1 MOV R9, R215 ;  /* 0x000000d700099202 */ /* 0x000fe40000000f00 */
[----:B------:R-:W-:-:S03]  /*d8d0*/  IADD3 R6, P3, PT, R4, R216, RZ ;  /* 0x000000d804067210 */ /* 0x000fc60007f7e0ff */
[----:B------:R-:W-:Y:S01]  /*d8e0*/  @!PT LDS RZ, [RZ] ;  /* 0x00000000fffff984 */ /* 0x000fe20000000800 */
[----:B------:R-:W-:Y:S01]  /*d8f0*/  @!PT LDS RZ, [RZ] ;  /* 0x00000000fffff984 */ /* 0x000fe20000000800 */
[----:B------:R-:W-:Y:S01]  /*d900*/  @!PT LDS RZ, [RZ] ;  /* 0x00000000fffff984 */ /* 0x000fe20000000800 */
[----:B------:R1:W-:Y:S02]  /*d910*/  @!P1 LDGSTS.E.BYPASS.LTC128B.128 [R231+0x4000], desc[UR4][R8.64] ;  /* 0x0400000008e79fae */ /* 0x0003e4000b981a04 */
[----:B------:R-:W-:Y:S01]  /*d920*/  IMAD.X R7, R5, 0x1, R215, P3 ;  /* 0x0000000105077824 */ /* 0x000fe200018e06d7 */
[----:B------:R-:W-:Y:S01]  /*d930*/  IADD3 R10, P3, PT, R6, R4, RZ ;  /* 0x00000004060a7210 */ /* 0x000fe20007f7e0ff */
[----:B------:R2:W-:Y:S04]  /*d940*/  @P1 STS.128 [R231+0x4000], RZ ;  /* 0x004000ffe7001388 */ /* 0x0005e80000000c00 */
[----:B------:R-:W-:Y:S02]  /*d950*/  IMAD.X R11, R7, 0x1, R5, P3 ;  /* 0x00000001070b7824 */ /* 0x000fe400018e0605 */
        /* <DEDUP_REMOVED lines=21> */
[----:B-1----:R-:W-:-:S03]  /*dab0*/  IADD3 R8, P3, PT, R10, R4, RZ ;  /* 0x000000040a087210 */ /* 0x002fc60007f7e0ff */
[----:B------:R2:W-:Y:S02]  /*dac0*/  @P1 STS.128 [R231+0x5000], RZ ;  /* 0x005000ffe7001388 */ /* 0x0005e40000000c00 */
[----:B------:R-:W-:Y:S01]  /*dad0*/  IMAD.X R9, R11, 0x1, R5, P3 ;  /* 0x000000010b097824 */ /* 0x000fe200018e0605 */
[----:B------:R-:W-:-:S05]  /*dae0*/  IADD3 R12, P3, PT, R8, R4, RZ ;  /* 0x00000004080c7210 */ /* 0x000fca0007f7e0ff */
[----:B------:R-:W-:Y:S01]  /*daf0*/  IMAD.X R13, R9, 0x1, R5, P3 ;  /* 0x00000001090d7824 */ /* 0x000fe200018e0605 */
[----:B---3--:R-:W-:Y:S01]  /*db00*/  @!P0 MOV R6, R10 ;  /* 0x0000000a00068202 */ /* 0x008fe20000000f00 */
[----:B------:R-:W-:-:S05]  /*db10*/  @!P0 IMAD.MOV.U32 R7, RZ, RZ, R11 ;  /* 0x000000ffff078224 */ /* 0x000fca00078e000b */
[----:B------:R-:W-:Y:S01]  /*db20*/  @!PT LDS RZ, [RZ] ;  /* 0x00000000fffff984 */ /* 0x000fe20000000800 */
[----:B------:R-:W-:Y:S01]  /*db30*/  @!PT LDS RZ, [RZ] ;  /* 0x00000000fffff984 */ /* 0x000fe20000000800 */
[----:B------:R-:W-:Y:S01]  /*db40*/  @!PT LDS RZ, [RZ] ;  /* 0x00000000fffff984 */ /* 0x000fe20000000800 */
[----:B------:R1:W-:Y:S01]  /*db50*/  @!P0 LDGSTS.E.BYPASS.LTC128B.128 [R231+0x9000], desc[UR4][R6.64+0x80] ;  /* 0x0900008006e78fae */ /* 0x0003e2000b981a04 */
[----:B----4-:R-:W-:-:S03]  /*db60*/  IADD3 R10, P3, PT, R12, R4, RZ ;  /* 0x000000040c0a7210 */ /* 0x010fc60007f7e0ff */
[----:B------:R2:W-:Y:S02]  /*db70*/  @P0 STS.128 [R231+0x9000], RZ ;  /* 0x009000ffe7000388 */ /* 0x0005e40000000c00 */
[----:B------:R-:W-:Y:S02]  /*db80*/  IMAD.X R11, R13, 0x1, R5, P3 ;  /* 0x000000010d0b7824 */ /* 0x000fe400018e0605 */
        /* <DEDUP_REMOVED lines=17> */
[----:B------:R-:W-:Y:S01]  /*dca0*/  @!P1 LDGSTS.E.BYPASS.LTC128B.128 [R231+0x6000], desc[UR4][R12.64] ;  /* 0x060000000ce79fae */ /* 0x000fe2000b981a04 */
[----:B------:R-:W-:-:S03]  /*dcb0*/  IADD3 R4, P3, PT, R8, R4, RZ ;  /* 0x0000000408047210 */ /* 0x000fc60007f7e0ff */
[----:B------:R2:W-:Y:S01]  /*dcc0*/  @P1 STS.128 [R231+0x6000], RZ ;  /* 0x006000ffe7001388 */ /* 0x0005e20000000c00 */
[----:B------:R-:W-:-:S03]  /*dcd0*/  IADD3.X R5, PT, PT, R9, R5, RZ, P3, !PT ;  /* 0x0000000509057210 */ /* 0x000fc60001ffe4ff */
        /* <DEDUP_REMOVED lines=40> */
.L_x_5990:
[----:B------:R-:W-:Y:S05]  /*df60*/  BSYNC.RECONVERGENT B1 ;  /* 0x0000000000017941 */ /* 0x000fea0003800200 */
.L_x_5989:
[----:B------:R-:W3:Y:S01]  /*df70*/  LD.E R153, desc[UR4][R2.64+0xdc] ;  /* 0x0000dc0402997980 */ /* 0x000ee2000c101900 */
[----:B--2---:R-:W-:Y:S02]  /*df80*/  FMNMX3.FTZ R7, R133, R152, R149, !PT ;  /* 0x0000009885077276 */ /* 0x004fe40007810095 */
[----:B------:R-:W-:Y:S01]  /*df90*/  FMNMX3.FTZ R6, R134, R156, R151, !PT ;  /* 0x0000009c86067276 */ /* 0x000fe20007810097 */
[----:B------:R-:W-:Y:S01]  /*dfa0*/  LDSM.16.MT88.4 R12, [R182+0xc000] ;  /* 0x00c00000b60c783b */ /* 0x000fe20000004200 */
[----:B------:R-:W-:Y:S02]  /*dfb0*/  FMNMX3.FTZ R7, R7, R148, R157, !PT ;  /* 0x0000009407077276 */ /* 0x000fe4000781009d */
[----:B------:R-:W-:Y:S01]  /*dfc0*/  FMNMX3.FTZ R6, R6, R154, R155, !PT ;  /* 0x0000009a06067276 */ /* 0x000fe2000781009b */
[----:B------:R-:W-:Y:S01]  /*dfd0*/  LDSM.16.MT88.4 R44, [R182+0x10000] ;  /* 0x01000000b62c783b */ /* 0x000fe20000004200 */
        /* <DEDUP_REMOVED lines=28> */
[----:B------:R-:W-:Y:S01]  /*e1a0*/  MOV R158, 0x20 ;  /* 0x00000020009e7802 */ /* 0x000fe20000000f00 */
[----:B------:R-:W1:Y:S01]  /*e1b0*/  SHFL.BFLY PT, R5, R7, 0x2, 0x1f ;  /* 0x0c401f0007057f89 */ /* 0x000e6200000e0000 */
[C---:B------:R-:W-:Y:S02]  /*e1c0*/  IADD3 R16, PT, PT, R182.reuse, 0xc000, RZ ;  /* 0x0000c000b6107810 */ /* 0x040fe40007ffe0ff */
[----:B------:R-:W-:Y:S01]  /*e1d0*/  IADD3 R159, PT, PT, R182, 0xc040, RZ ;  /* 0x0000c040b69f7810 */ /* 0x000fe20007ffe0ff */
[----:B------:R-:W2:Y:S01]  /*e1e0*/  SHFL.BFLY PT, R4, R6, 0x2, 0x1f ;  /* 0x0c401f0006047f89 */ /* 0x000ea200000e0000 */
[----:B-1----:R-:W-:-:S02]  /*e1f0*/  FMNMX.FTZ R5, R7, R5, !PT ;  /* 0x0000000507057209 */ /* 0x002fc40007810000 */
[----:B--2---:R-:W-:-:S03]  /*e200*/  FMNMX.FTZ R4, R6, R4, !PT ;  /* 0x0000000406047209 */ /* 0x004fc60007810000 */
[----:B------:R-:W1:Y:S04]  /*e210*/  SHFL.BFLY PT, R144, R5, 0x1, 0x1f ;  /* 0x0c201f0005907f89 */ /* 0x000e6800000e0000 */
[----:B------:R-:W2:Y:S01]  /*e220*/  SHFL.BFLY PT, R145, R4, 0x1, 0x1f ;  /* 0x0c201f0004917f89 */ /* 0x000ea200000e0000 */
[----:B-1----:R-:W-:-:S04]  /*e230*/  FMNMX.FTZ R144, R5, R144, !PT ;  /* 0x0000009005907209 */ /* 0x002fc80007810000 */
[----:B------:R-:W-:Y:S02]  /*e240*/  FSETP.NEU.FTZ.AND P0, PT, R144, -INF , PT ;  /* 0xff8000009000780b */ /* 0x000fe40003f1d000 */
[----:B--2---:R-:W-:-:S04]  /*e250*/  FMNMX.FTZ R145, R4, R145, !PT ;  /* 0x0000009104917209 */ /* 0x004fc80007810000 */
[----:B------:R-:W-:Y:S01]  /*e260*/  FSETP.NEU.FTZ.AND P1, PT, R145, -INF , PT ;  /* 0xff8000009100780b */ /* 0x000fe20003f3d000 */
[C---:B---3--:R-:W-:Y:S01]  /*e270*/  FMUL.FTZ R150, R153.reuse, R144 ;  /* 0x0000009099967220 */ /* 0x048fe20000410000 */
[----:B------:R-:W-:-:S04]  /*e280*/  FMUL.FTZ R5, R153, R145 ;  /* 0x0000009199057220 */ /* 0x000fc80000410000 */
[----:B------:R-:W-:-:S05]  /*e290*/  FSEL R150, R150, RZ, P0 ;  /* 0x000000ff96967208 */ /* 0x000fca0000000000 */
[-CC-:B------:R-:W-:Y:S01]  /*e2a0*/  FFMA.FTZ R152, R152, R153.reuse, -R150.reuse ;  /* 0x0000009998987223 */ /* 0x180fe20000010896 */
[-CC-:B------:R-:W-:Y:S01]  /*e2b0*/  FFMA.FTZ R4, R149, R153.reuse, -R150.reuse ;  /* 0x0000009995047223 */ /* 0x180fe20000010896 */
[-CC-:B------:R-:W-:Y:S01]  /*e2c0*/  FFMA.FTZ R147, R148, R153.reuse, -R150.reuse ;  /* 0x0000009994937223 */ /* 0x180fe20000010896 */
[-CC-:B------:R-:W-:Y:S01]  /*e2d0*/  FFMA.FTZ R146, R157, R153.reuse, -R150.reuse ;  /* 0x000000999d927223 */ /* 0x180fe20000010896 */
[----:B------:R1:W-:Y:S01]  /*e2e0*/  MUFU.EX2 R149, R152 ;  /* 0x0000009800957308 */ /* 0x0003e20000000800 */
[-CC-:B------:R-:W-:Y:S01]  /*e2f0*/  FFMA.FTZ R165, R239, R153.reuse, -R150.reuse ;  /* 0x00000099efa57223 */ /* 0x180fe20000010896 */
[-CC-:B------:R-:W-:Y:S01]  /*e300*/  FFMA.FTZ R180, R226, R153.reuse, -R150.reuse ;  /* 0x00000099e2b47223 */ /* 0x180fe20000010896 */
[-CC-:B------:R-:W-:Y:S01]  /*e310*/  FFMA.FTZ R181, R227, R153.reuse, -R150.reuse ;  /* 0x00000099e3b57223 */ /* 0x180fe20000010896 */
[----:B------:R2:W-:Y:S01]  /*e320*/  MUFU.EX2 R148, R4 ;  /* 0x0000000400947308 */ /* 0x0005e20000000800 */
        /* <DEDUP_REMOVED lines=9> */
[----:B-1----:R-:W-:Y:S01]  /*e3c0*/  FSEL R152, R5, RZ, P1 ;  /* 0x000000ff05987208 */ /* 0x002fe20000800000 */
[----:B------:R-:W-:Y:S01]  /*e3d0*/  FFMA.FTZ R163, R163, R153, -R150 ;  /* 0x00000099a3a37223 */ /* 0x000fe20000010896 */
[----:B------:R-:W-:Y:S01]  /*e3e0*/  MUFU.EX2 R165, R165 ;  /* 0x000000a500a57308 */ /* 0x000fe20000000800 */
[----:B--2---:R-:W-:-:S02]  /*e3f0*/  FSEL R4, R144, RZ, P0 ;  /* 0x000000ff90047208 */ /* 0x004fc40000000000 */
[-CC-:B------:R-:W-:Y:S01]  /*e400*/  FFMA.FTZ R5, R151, R153.reuse, -R152.reuse ;  /* 0x0000009997057223 */ /* 0x180fe20000010898 */
[----:B------:R-:W-:Y:S01]  /*e410*/  ISETP.NE.AND P0, PT, R185, RZ, PT ;  /* 0x000000ffb900720c */ /* 0x000fe20003f05270 */
[-CC-:B------:R-:W-:Y:S01]  /*e420*/  FFMA.FTZ R6, R154, R153.reuse, -R152.reuse ;  /* 0x000000999a067223 */ /* 0x180fe20000010898 */
[-C--:B------:R-:W-:Y:S01]  /*e430*/  FFMA.FTZ R156, R156, R153.reuse, -R152 ;  /* 0x000000999c9c7223 */ /* 0x080fe20000010898 */
[----:B------:R1:W-:Y:S01]  /*e440*/  MUFU.EX2 R154, R5 ;  /* 0x00000005009a7308 */ /* 0x0003e20000000800 */
[----:B------:R-:W-:Y:S01]  /*e450*/  SEL R158, R158, 0xffffffe0, !P0 ;  /* 0xffffffe09e9e7807 */ /* 0x000fe20004000000 */
[----:B------:R-:W-:Y:S01]  /*e460*/  FADD.FTZ R4, R133, -R4 ;  /* 0x8000000485047221 */ /* 0x000fe20000010000 */
[----:B------:R-:W-:Y:S01]  /*e470*/  ISETP.NE.AND P0, PT, R184, RZ, PT ;  /* 0x000000ffb800720c */ /* 0x000fe20003f05270 */
[--C-:B------:R-:W-:Y:S01]  /*e480*/  FFMA.FTZ R155, R155, R153, -R152.reuse ;  /* 0x000000999b9b7223 */ /* 0x100fe20000010898 */
[----:B------:R-:W-:Y:S01]  /*e490*/  MUFU.EX2 R151, R156 ;  /* 0x0000009c00977308 */ /* 0x000fe20000000800 */
[----:B------:R-:W-:Y:S01]  /*e4a0*/  FMUL.FTZ R4, R153, R4 ;  /* 0x0000000499047220 */ /* 0x000fe20000410000 */
[----:B---3--:R-:W-:Y:S01]  /*e4b0*/  F2FP.BF16.F32.PACK_AB R7, R146, R147 ;  /* 0x000000939207723e */ /* 0x008fe200000010ff */
[-CC-:B------:R-:W-:Y:S01]  /*e4c0*/  FFMA.FTZ R164, R242, R153.reuse, -R152.reuse ;  /* 0x00000099f2a47223 */ /* 0x180fe20000010898 */
[----:B------:R-:W-:Y:S01]  /*e4d0*/  MUFU.EX2 R133, R6 ;  /* 0x0000000600857308 */ /* 0x000fe20000000800 */
[-CC-:B------:R-:W-:Y:S01]  /*e4e0*/  FFMA.FTZ R167, R243, R153.reuse, -R152.reuse ;  /* 0x00000099f3a77223 */ /* 0x180fe20000010898 */
[-CC-:B------:R-:W-:Y:S01]  /*e4f0*/  FFMA.FTZ R166, R240, R153.reuse, -R152.reuse ;  /* 0x00000099f0a67223 */ /* 0x180fe20000010898 */
[-CC-:B------:R-:W-:Y:S01]  /*e500*/  FFMA.FTZ R185, R217, R153.reuse, -R152.reuse ;  /* 0x00000099d9b97223 */ /* 0x180fe20000010898 */
[----:B------:R-:W2:Y:S01]  /*e510*/  MUFU.EX2 R155, R155 ;  /* 0x0000009b009b7308 */ /* 0x000ea20000000800 */
[----:B-1----:R-:W-:Y:S01]  /*e520*/  FSEL R5, R145, RZ, P1 ;  /* 0x000000ff91057208 */ /* 0x002fe20000800000 */
[-C--:B------:R-:W-:Y:S01]  /*e530*/  FFMA.FTZ R217, R203, R153.reuse, -R152 ;  /* 0x00000099cbd97223 */ /* 0x080fe20000010898 */
[----:B------:R-:W-:Y:S01]  /*e540*/  @P0 IADD3 R159, PT, PT, R16, -0x40, RZ ;  /* 0xffffffc0109f0810 */ /* 0x000fe20007ffe0ff */
[----:B------:R1:W3:Y:S01]  /*e550*/  MUFU.EX2 R156, R4 ;  /* 0x00000004009c7308 */ /* 0x0002e20000000800 */
[----:B------:R-:W-:Y:S01]  /*e560*/  FFMA.FTZ R184, R238, R153, -R150 ;  /* 0x00000099eeb87223 */ /* 0x000fe20000010896 */
[----:B------:R-:W-:Y:S01]  /*e570*/  FADD.FTZ R5, R134, -R5 ;  /* 0x8000000586057221 */ /* 0x000fe20000010000 */
[----:B------:R-:W-:Y:S01]  /*e580*/  IADD3 R134, PT, PT, R182, R158, RZ ;  /* 0x0000009eb6867210 */ /* 0x000fe20007ffe0ff */
[----:B------:R-:W4:Y:S01]  /*e590*/  LDSM.16.MT88.4 R28, [R159] ;  /* 0x000000009f1c783b */ /* 0x000f220000004200 */
[----:B------:R-:W-:Y:S01]  /*e5a0*/  IADD3 R158, PT, PT, R158, R159, RZ ;  /* 0x0000009f9e9e7210 */ /* 0x000fe20007ffe0ff */
[----:B------:R-:W-:Y:S01]  /*e5b0*/  FMUL.FTZ R5, R153, R5 ;  /* 0x0000000599057220 */ /* 0x000fe20000410000 */
[----:B------:R-:W-:Y:S01]  /*e5c0*/  MUFU.EX2 R164, R164 ;  /* 0x000000a400a47308 */ /* 0x000fe20000000800 */
[----:B------:R-:W5:Y:S01]  /*e5d0*/  LDSM.16.MT88.4 R52, [R134+0x10000] ;  /* 0x010000008634783b */ /* 0x000f620000004200 */
[--C-:B------:R-:W-:Y:S01]  /*e5e0*/  FFMA.FTZ R202, R202, R153, -R152.reuse ;  /* 0x00000099caca7223 */ /* 0x100fe20000010898 */
[----:B--2---:R-:W-:Y:S01]  /*e5f0*/  F2FP.BF16.F32.PACK_AB R6, R155, R133 ;  /* 0x000000859b06723e */ /* 0x004fe200000010ff */
[----:B------:R2:W2:Y:S01]  /*e600*/  MUFU.EX2 R157, R5 ;  /* 0x00000005009d7308 */ /* 0x0004a20000000800 */
[----:B------:R-:W5:Y:S01]  /*e610*/  LDSM.16.MT88.4 R36, [R158] ;  /* 0x000000009e24783b */ /* 0x000f620000004200 */
[----:B------:R-:W-:Y:S01]  /*e620*/  FFMA.FTZ R203, R225, R153, -R152 ;  /* 0x00000099e1cb7223 */ /* 0x000fe20000010898 */
[----:B-1----:R-:W-:Y:S01]  /*e630*/  F2FP.BF16.F32.PACK_AB R4, R154, R151 ;  /* 0x000000979a04723e */ /* 0x002fe200000010ff */
[-C--:B---3--:R-:W-:Y:S01]  /*e640*/  FMUL.FTZ R50, R90, R156.reuse ;  /* 0x0000009c5a327220 */ /* 0x088fe20000410000 */
[-C--:B------:R-:W-:Y:S01]  /*e650*/  FMUL.FTZ R51, R91, R156.reuse ;  /* 0x0000009c5b337220 */ /* 0x080fe20000410000 */
[-C--:B------:R-:W-:Y:S01]  /*e660*/  FMUL.FTZ R86, R86, R156.reuse ;  /* 0x0000009c56567220 */ /* 0x080fe20000410000 */
[-C--:B------:R-:W-:Y:S01]  /*e670*/  FMUL.FTZ R87, R87, R156.reuse ;  /* 0x0000009c57577220 */ /* 0x080fe20000410000 */
[----:B------:R-:W1:Y:S01]  /*e680*/  LDSM.16.MT88.4 R20, [R134+0xc000] ;  /* 0x00c000008614783b */ /* 0x000e620000004200 */
[-C--:B------:R-:W-:Y:S01]  /*e690*/  FMUL.FTZ R42, R98, R156.reuse ;  /* 0x0000009c622a7220 */ /* 0x080fe20000410000 */
[-C--:B------:R-:W-:Y:S01]  /*e6a0*/  FMUL.FTZ R43, R99, R156.reuse ;  /* 0x0000009c632b7220 */ /* 0x080fe20000410000 */
[-C--:B------:R-:W-:Y:S01]  /*e6b0*/  FMUL.FTZ R26, R114, R156.reuse ;  /* 0x0000009c721a7220 */ /* 0x080fe20000410000 */
[----:B------:R-:W3:Y:S01]  /*e6c0*/  LDSM.16.MT88.4 R60, [R159+0x4000] ;  /* 0x004000009f3c783b */ /* 0x000ee20000004200 */
[-C--:B------:R-:W-:Y:S01]  /*e6d0*/  FMUL.FTZ R27, R115, R156.reuse ;  /* 0x0000009c731b7220 */ /* 0x080fe20000410000 */
[----:B--2---:R-:W-:Y:S01]  /*e6e0*/  F2FP.BF16.F32.PACK_AB R5, R148, R149 ;  /* 0x000000959405723e */ /* 0x004fe200000010ff */
        /* <DEDUP_REMOVED lines=18> */
[C---:B----4-:R-:W-:Y:S01]  /*e810*/  HMMA.16816.F32.BF16 R24, R4.reuse, R28, R24 ;  /* 0x0000001c0418723c */ /* 0x050fe20000041818 */
[-C--:B------:R-:W-:Y:S01]  /*e820*/  FMUL.FTZ R35, R107, R156.reuse ;  /* 0x0000009c6b237220 */ /* 0x080fe20000410000 */
[-C--:B------:R-:W-:Y:S01]  /*e830*/  FMUL.FTZ R32, R104, R157.reuse ;  /* 0x0000009d68207220 */ /* 0x080fe20000410000 */
[-C--:B------:R-:W-:Y:S01]  /*e840*/  FMUL.FTZ R33, R105, R157.reuse ;  /* 0x0000009d69217220 */ /* 0x080fe20000410000 */
[-C--:B------:R-:W-:Y:S01]  /*e850*/  FMUL.FTZ R126, R126, R156.reuse ;  /* 0x0000009c7e7e7220 */ /* 0x080fe20000410000 */
[-C--:B------:R-:W-:Y:S01]  /*e860*/  FMUL.FTZ R127, R127, R156.reuse ;  /* 0x0000009c7f7f7220 */ /* 0x080fe20000410000 */
[-C--:B------:R-:W-:Y:S01]  /*e870*/  FMUL.FTZ R124, R124, R157.reuse ;  /* 0x0000009d7c7c7220 */ /* 0x080fe20000410000 */
[----:B------:R-:W-:Y:S01]  /*e880*/  FMUL.FTZ R125, R125, R157 ;  /* 0x0000009d7d7d7220 */ /* 0x000fe20000410000 */
[C---:B-----5:R-:W-:Y:S01]  /*e890*/  HMMA.16816.F32.BF16 R48, R4.reuse, R52, R48 ;  /* 0x000000340430723c */ /* 0x060fe20000041830 */
[-CC-:B------:R-:W-:Y:S01]  /*e8a0*/  FFMA.FTZ R107, R67, R153.reuse, -R150.reuse ;  /* 0x00000099436b7223 */ /* 0x180fe20000010896 */
[-CC-:B------:R-:W-:Y:S01]  /*e8b0*/  FFMA.FTZ R106, R65, R153.reuse, -R150.reuse ;  /* 0x00000099416a7223 */ /* 0x180fe20000010896 */
[-CC-:B------:R-:W-:Y:S01]  /*e8c0*/  FFMA.FTZ R105, R66, R153.reuse, -R150.reuse ;  /* 0x0000009942697223 */ /* 0x180fe20000010896 */
[----:B------:R-:W-:Y:S01]  /*e8d0*/  FFMA.FTZ R104, R64, R153, -R150 ;  /* 0x0000009940687223 */ /* 0x000fe20000010896 */
[-C--:B------:R-:W-:Y:S01]  /*e8e0*/  FMUL.FTZ R102, R102, R156.reuse ;  /* 0x0000009c66667220 */ /* 0x080fe20000410000 */
[-C--:B------:R-:W-:Y:S01]  /*e8f0*/  FMUL.FTZ R103, R103, R156.reuse ;  /* 0x0000009c67677220 */ /* 0x080fe20000410000 */
[-C--:B------:R-:W-:Y:S01]  /*e900*/  FMUL.FTZ R100, R100, R157.reuse ;  /* 0x0000009d64647220 */ /* 0x080fe20000410000 */
[C---:B------:R-:W-:Y:S01]  /*e910*/  HMMA.16816.F32.BF16 R52, R4.reuse, R54, R84 ;  /* 0x000000360434723c */ /* 0x040fe20000041854 */
[----:B------:R-:W2:Y:S01]  /*e920*/  LDSM.16.MT88.4 R84, [R158+0x4000] ;  /* 0x004000009e54783b */ /* 0x000ea20000004200 */
[----:B------:R-:W-:Y:S01]  /*e930*/  FMUL.FTZ R101, R101, R157 ;  /* 0x0000009d65657220 */ /* 0x000fe20000410000 */
[----:B------:R-:W4:Y:S01]  /*e940*/  MUFU.EX2 R107, R107 ;  /* 0x0000006b006b7308 */ /* 0x000f220000000800 */
[-C--:B------:R-:W-:Y:S01]  /*e950*/  FMUL.FTZ R18, R122, R156.reuse ;  /* 0x0000009c7a127220 */ /* 0x080fe20000410000 */
[----:B------:R-:W5:Y:S01]  /*e960*/  LDSM.16.MT88.4 R64, [R182+0x10800] ;  /* 0x01080000b640783b */ /* 0x000f620000004200 */
[-C--:B------:R-:W-:Y:S01]  /*e970*/  FMUL.FTZ R19, R123, R156.reuse ;  /* 0x0000009c7b137220 */ /* 0x080fe20000410000 */
[----:B------:R-:W-:Y:S01]  /*e980*/  MUFU.EX2 R106, R106 ;  /* 0x0000006a006a7308 */ /* 0x000fe20000000800 */
[C---:B------:R-:W-:Y:S01]  /*e990*/  HMMA.16816.F32.BF16 R28, R4.reuse, R30, R108 ;  /* 0x0000001e041c723c */ /* 0x040fe2000004186c */
[-CC-:B------:R-:W-:Y:S01]  /*e9a0*/  FFMA.FTZ R110, R250, R153.reuse, -R152.reuse ;  /* 0x00000099fa6e7223 */ /* 0x180fe20000010898 */
[-CC-:B------:R-:W-:Y:S01]  /*e9b0*/  FFMA.FTZ R111, R249, R153.reuse, -R152.reuse ;  /* 0x00000099f96f7223 */ /* 0x180fe20000010898 */
[-CC-:B------:R-:W-:Y:S01]  /*e9c0*/  FFMA.FTZ R109, R247, R153.reuse, -R152.reuse ;  /* 0x00000099f76d7223 */ /* 0x180fe20000010898 */
[----:B------:R-:W-:Y:S01]  /*e9d0*/  FFMA.FTZ R108, R248, R153, -R152 ;  /* 0x00000099f86c7223 */ /* 0x000fe20000010898 */
[----:B------:R-:W-:Y:S01]  /*e9e0*/  MUFU.EX2 R105, R105 ;  /* 0x0000006900697308 */ /* 0x000fe20000000800 */
[-C--:B------:R-:W-:Y:S01]  /*e9f0*/  FMUL.FTZ R16, R120, R157.reuse ;  /* 0x0000009d78107220 */ /* 0x080fe20000410000 */
[-C--:B------:R-:W-:Y:S01]  /*ea00*/  FMUL.FTZ R17, R121, R157.reuse ;  /* 0x0000009d79117220 */ /* 0x080fe20000410000 */
[C---:B------:R-:W-:Y:S01]  /*ea10*/  HMMA.16816.F32.BF16 R8, R4.reuse, R12, R8 ;  /* 0x0000000c0408723c */ /* 0x040fe20000041808 */
[----:B------:R-:W-:Y:S01]  /*ea20*/  MUFU.EX2 R104, R104 ;  /* 0x0000006800687308 */ /* 0x000fe20000000800 */
[-C--:B------:R-:W-:Y:S01]  /*ea30*/  FMUL.FTZ R58, R82, R156.reuse ;  /* 0x0000009c523a7220 */ /* 0x080fe20000410000 */
[-C--:B------:R-:W-:Y:S01]  /*ea40*/  FMUL.FTZ R59, R83, R156.reuse ;  /* 0x0000009c533b7220 */ /* 0x080fe20000410000 */
[-C--:B------:R-:W-:Y:S01]  /*ea50*/  FMUL.FTZ R56, R80, R157.reuse ;  /* 0x0000009d50387220 */ /* 0x080fe20000410000 */
[----:B------:R-:W4:Y:S01]  /*ea60*/  MUFU.EX2 R110, R110 ;  /* 0x0000006e006e7308 */ /* 0x000f220000000800 */
[-C--:B------:R-:W-:Y:S01]  /*ea70*/  FMUL.FTZ R57, R81, R157.reuse ;  /* 0x0000009d51397220 */ /* 0x080fe20000410000 */
[-C--:B------:R-:W-:Y:S01]  /*ea80*/  FMUL.FTZ R118, R118, R156.reuse ;  /* 0x0000009c76767220 */ /* 0x080fe20000410000 */
[C---:B------:R-:W-:Y:S01]  /*ea90*/  HMMA.16816.F32.BF16 R12, R4.reuse, R14, R124 ;  /* 0x0000000e040c723c */ /* 0x040fe2000004187c */
[----:B------:R-:W2:Y:S01]  /*eaa0*/  MUFU.EX2 R111, R111 ;  /* 0x0000006f006f7308 */ /* 0x000ea20000000800 */
[-C--:B------:R-:W-:Y:S01]  /*eab0*/  FMUL.FTZ R119, R119, R156.reuse ;  /* 0x0000009c77777220 */ /* 0x080fe20000410000 */
[-C--:B------:R-:W-:Y:S01]  /*eac0*/  FMUL.FTZ R116, R116, R157.reuse ;  /* 0x0000009d74747220 */ /* 0x080fe20000410000 */
[-C--:B------:R-:W-:Y:S01]  /*ead0*/  FMUL.FTZ R117, R117, R157.reuse ;  /* 0x0000009d75757220 */ /* 0x080fe20000410000 */
[----:B------:R-:W5:Y:S01]  /*eae0*/  MUFU.EX2 R109, R109 ;  /* 0x0000006d006d7308 */ /* 0x000f620000000800 */
[-C--:B------:R-:W-:Y:S01]  /*eaf0*/  FMUL.FTZ R94, R94, R156.reuse ;  /* 0x0000009c5e5e7220 */ /* 0x080fe20000410000 */
[-C--:B------:R-:W-:Y:S01]  /*eb00*/  FMUL.FTZ R95, R95, R156.reuse ;  /* 0x0000009c5f5f7220 */ /* 0x080fe20000410000 */
[C---:B------:R-:W-:Y:S01]  /*eb10*/  HMMA.16816.F32.BF16 R32, R4.reuse, R36, R32 ;  /* 0x000000240420723c */ /* 0x040fe20000041820 */
[----:B------:R-:W5:Y:S01]  /*eb20*/  MUFU.EX2 R108, R108 ;  /* 0x0000006c006c7308 */ /* 0x000f620000000800 */
        /* <DEDUP_REMOVED lines=15> */
[C---:B-1----:R-:W-:Y:S01]  /*ec20*/  HMMA.16816.F32.BF16 R16, R4.reuse, R20, R16 ;  /* 0x000000140410723c */ /* 0x042fe20000041810 */
[----:B------:R-:W1:Y:S01]  /*ec30*/  LDSM.16.MT88.4 R68, [R159+0x4800] ;  /* 0x004800009f44783b */ /* 0x000e620000004200 */
[-CC-:B------:R-:W-:Y:S01]  /*ec40*/  FFMA.FTZ R113, R244, R153.reuse, -R150.reuse ;  /* 0x00000099f4717223 */ /* 0x180fe20000010896 */
[-CC-:B------:R-:W-:Y:S01]  /*ec50*/  FFMA.FTZ R112, R245, R153.reuse, -R150.reuse ;  /* 0x00000099f5707223 */ /* 0x180fe20000010896 */
[-C--:B------:R-:W-:Y:S01]  /*ec60*/  FFMA.FTZ R114, R246, R153.reuse, -R150 ;  /* 0x00000099f6727223 */ /* 0x080fe20000010896 */
[----:B------:R-:W-:Y:S01]  /*ec70*/  LDSM.16.MT88.4 R88, [R159+0x800] ;  /* 0x000800009f58783b */ /* 0x000fe20000004200 */
[--C-:B------:R-:W-:Y:S01]  /*ec80*/  FFMA.FTZ R115, R241, R153, -R152.reuse ;  /* 0x00000099f1737223 */ /* 0x100fe20000010898 */
[----:B------:R-:W-:Y:S01]  /*ec90*/  MUFU.EX2 R167, R167 ;  /* 0x000000a700a77308 */ /* 0x000fe20000000800 */
[C---:B------:R-:W-:Y:S01]  /*eca0*/  HMMA.16816.F32.BF16 R40, R4.reuse, R44, R40 ;  /* 0x0000002c0428723c */ /* 0x040fe20000041828 */
[----:B------:R-:W-:Y:S01]  /*ecb0*/  LDSM.16.MT88.4 R80, [R134+0x10800] ;  /* 0x010800008650783b */ /* 0x000fe20000004200 */
[----:B------:R-:W-:Y:S01]  /*ecc0*/  FFMA.FTZ R149, R236, R156, R149 ;  /* 0x0000009cec957223 */ /* 0x000fe20000010095 */
[----:B------:R-:W5:Y:S01]  /*ecd0*/  MUFU.EX2 R113, R113 ;  /* 0x0000007100717308 */ /* 0x000f620000000800 */
[----:B------:R-:W-:Y:S01]  /*ece0*/  FFMA.FTZ R151, R237, R157, R151 ;  /* 0x0000009ded977223 */ /* 0x000fe20000010097 */
[-C--:B------:R-:W-:Y:S01]  /*ecf0*/  FFMA.FTZ R169, R169, R153.reuse, -R152 ;  /* 0x00000099a9a97223 */ /* 0x080fe20000010898 */
[----:B------:R-:W-:Y:S01]  /*ed00*/  FADD.FTZ R148, R148, R149 ;  /* 0x0000009594947221 */ /* 0x000fe20000010000 */
[----:B------:R-:W-:Y:S01]  /*ed10*/  MUFU.EX2 R112, R112 ;  /* 0x0000007000707308 */ /* 0x000fe20000000800 */
[C---:B---3--:R-:W-:Y:S01]  /*ed20*/  HMMA.16816.F32.BF16 R56, R4.reuse, R60, R56 ;  /* 0x0000003c0438723c */ /* 0x048fe20000041838 */
[----:B------:R-:W-:Y:S01]  /*ed30*/  FADD.FTZ R154, R154, R151 ;  /* 0x000000979a9a7221 */ /* 0x000fe20000010000 */
[----:B------:R-:W-:Y:S01]  /*ed40*/  FADD.FTZ R148, R147, R148 ;  /* 0x0000009493947221 */ /* 0x000fe20000010000 */
[----:B------:R-:W-:Y:S01]  /*ed50*/  MUFU.EX2 R114, R114 ;  /* 0x0000007200727308 */ /* 0x000fe20000000800 */
[----:B------:R-:W-:Y:S01]  /*ed60*/  LDSM.16.MT88.4 R124, [R182+0xf800] ;  /* 0x00f80000b67c783b */ /* 0x000fe20000004200 */
[----:B------:R-:W-:Y:S01]  /*ed70*/  FADD.FTZ R154, R133, R154 ;  /* 0x0000009a859a7221 */ /* 0x000fe20000010000 */
[----:B------:R-:W-:Y:S01]  /*ed80*/  FADD.FTZ R146, R146, R148 ;  /* 0x0000009492927221 */ /* 0x000fe20000010000 */
[----:B------:R-:W3:Y:S01]  /*ed90*/  MUFU.EX2 R115, R115 ;  /* 0x0000007300737308 */ /* 0x000ee20000000800 */
[C---:B------:R-:W-:Y:S01]  /*eda0*/  HMMA.16816.F32.BF16 R20, R4.reuse, R22, R116 ;  /* 0x000000160414723c */ /* 0x040fe20000041874 */
[----:B------:R-:W-:Y:S01]  /*edb0*/  FADD.FTZ R155, R155, R154 ;  /* 0x0000009a9b9b7221 */ /* 0x000fe20000010000 */
[----:B----4-:R-:W-:Y:S01]  /*edc0*/  FADD.FTZ R146, R107, R146 ;  /* 0x000000926b927221 */ /* 0x010fe20000010000 */
[----:B------:R-:W4:Y:S01]  /*edd0*/  MUFU.EX2 R166, R166 ;  /* 0x000000a600a67308 */ /* 0x000f220000000800 */
[----:B------:R-:W-:Y:S01]  /*ede0*/  FFMA.FTZ R141, R141, R153, -R152 ;  /* 0x000000998d8d7223 */ /* 0x000fe20000010898 */
[----:B------:R-:W-:Y:S01]  /*edf0*/  FADD.FTZ R155, R110, R155 ;  /* 0x0000009b6e9b7221 */ /* 0x000fe20000010000 */
[----:B------:R-:W-:Y:S01]  /*ee00*/  LDSM.16.MT88.4 R116, [R134+0xf800] ;  /* 0x00f800008674783b */ /* 0x000fe20000004200 */
[----:B------:R-:W-:Y:S01]  /*ee10*/  MUFU.EX2 R180, R180 ;  /* 0x000000b400b47308 */ /* 0x000fe20000000800 */
[----:B------:R-:W-:Y:S01]  /*ee20*/  HMMA.16816.F32.BF16 R44, R4, R46, R92 ;  /* 0x0000002e042c723c */ /* 0x000fe2000004185c */
[-C--:B------:R-:W-:Y:S01]  /*ee30*/  MOV R133, R144.reuse ;  /* 0x0000009000857202 */ /* 0x080fe20000000f00 */
[----:B------:R-:W3:Y:S01]  /*ee40*/  LDSM.16.MT88.4 R92, [R134+0xc800] ;  /* 0x00c80000865c783b */ /* 0x000ee20000004200 */
[----:B------:R-:W-:Y:S01]  /*ee50*/  MUFU.EX2 R184, R184 ;  /* 0x000000b800b87308 */ /* 0x000fe20000000800 */
[----:B------:R-:W-:-:S03]  /*ee60*/  @P2 MOV R133, R144 ;  /* 0x0000009000852202 */ /* 0x000fc60000000f00 */
[----:B------:R-:W-:Y:S01]  /*ee70*/  MUFU.EX2 R181, R181 ;  /* 0x000000b500b57308 */ /* 0x000fe20000000800 */
[C---:B------:R-:W-:Y:S01]  /*ee80*/  HMMA.16816.F32.BF16 R60, R4.reuse, R62, R76 ;  /* 0x0000003e043c723c */ /* 0x040fe2000004184c */
[----:B------:R-:W4:Y:S02]  /*ee90*/  LDSM.16.MT88.4 R76, [R158+0x800] ;  /* 0x000800009e4c783b */ /* 0x000f240000004200 */
[----:B------:R-:W4:Y:S04]  /*eea0*/  MUFU.EX2 R185, R185 ;  /* 0x000000b900b97308 */ /* 0x000f280000000800 */
[----:B------:R-:W4:Y:S01]  /*eeb0*/  MUFU.EX2 R217, R217 ;  /* 0x000000d900d97308 */ /* 0x000f220000000800 */
[----:B--2---:R-:W-:Y:S01]  /*eec0*/  HMMA.16816.F32.BF16 R72, R4, R84, R72 ;  /* 0x000000540448723c */ /* 0x004fe20000041848 */
[C---:B------:R-:W-:Y:S01]  /*eed0*/  F2FP.BF16.F32.PACK_AB R84, R111.reuse, R110 ;  /* 0x0000006e6f54723e */ /* 0x040fe200000010ff */
[----:B------:R-:W-:Y:S01]  /*eee0*/  FADD.FTZ R111, R111, R155 ;  /* 0x0000009b6f6f7221 */ /* 0x000fe20000010000 */
[C---:B------:R-:W-:Y:S01]  /*eef0*/  F2FP.BF16.F32.PACK_AB R85, R106.reuse, R107 ;  /* 0x0000006b6a55723e */ /* 0x040fe200000010ff */
[----:B------:R-:W2:Y:S01]  /*ef00*/  MUFU.EX2 R202, R202 ;  /* 0x000000ca00ca7308 */ /* 0x000ea20000000800 */
[----:B------:R-:W-:Y:S01]  /*ef10*/  FADD.FTZ R106, R106, R146 ;  /* 0x000000926a6a7221 */ /* 0x000fe20000010000 */
[----:B-----5:R-:W-:-:S02]  /*ef20*/  FADD.FTZ R111, R109, R111 ;  /* 0x0000006f6d6f7221 */ /* 0x020fc40000010000 */
[----:B------:R-:W-:Y:S01]  /*ef30*/  HMMA.16816.F32.BF16 R4, R4, R86, R100 ;  /* 0x000000560404723c */ /* 0x000fe20000041864 */
[----:B------:R-:W-:Y:S01]  /*ef40*/  F2FP.BF16.F32.PACK_AB R86, R108, R109 ;  /* 0x0000006d6c56723e */ /* 0x000fe200000010ff */
[----:B------:R-:W-:Y:S01]  /*ef50*/  LDSM.16.MT88.4 R100, [R182+0xd000] ;  /* 0x00d00000b664783b */ /* 0x000fe20000004200 */
[----:B------:R-:W-:Y:S01]  /*ef60*/  F2FP.BF16.F32.PACK_AB R87, R104, R105 ;  /* 0x000000696857723e */ /* 0x000fe200000010ff */
[----:B------:R-:W5:Y:S01]  /*ef70*/  MUFU.EX2 R203, R203 ;  /* 0x000000cb00cb7308 */ /* 0x000f620000000800 */
[----:B------:R-:W-:Y:S01]  /*ef80*/  FADD.FTZ R106, R105, R106 ;  /* 0x0000006a696a7221 */ /* 0x000fe20000010000 */
[----:B------:R-:W-:Y:S02]  /*ef90*/  FADD.FTZ R108, R108, R111 ;  /* 0x0000006f6c6c7221 */ /* 0x000fe40000010000 */
[----:B------:R-:W5:Y:S01]  /*efa0*/  MUFU.EX2 R224, R224 ;  /* 0x000000e000e07308 */ /* 0x000f620000000800 */
[----:B------:R-:W-:Y:S01]  /*efb0*/  FADD.FTZ R104, R104, R106 ;  /* 0x0000006a68687221 */ /* 0x000fe20000010000 */
[----:B------:R-:W-:Y:S01]  /*efc0*/  HMMA.16816.F32.BF16 R8, R84, R96, R8 ;  /* 0x000000605408723c */ /* 0x000fe20000041808 */
[----:B------:R-:W-:Y:S01]  /*efd0*/  FADD.FTZ R108, R164, R108 ;  /* 0x0000006ca46c7221 */ /* 0x000fe20000010000 */
[----:B------:R-:W5:Y:S01]  /*efe0*/  MUFU.EX2 R193, R193 ;  /* 0x000000c100c17308 */ /* 0x000f620000000800 */
[----:B------:R-:W-:-:S03]  /*eff0*/  FADD.FTZ R104, R113, R104 ;  /* 0x0000006871687221 */ /* 0x000fc60000010000 */
[----:B------:R-:W-:Y:S02]  /*f000*/  MUFU.EX2 R194, R194 ;  /* 0x000000c200c27308 */ /* 0x000fe40000000800 */
[C---:B------:R-:W-:Y:S01]  /*f010*/  HMMA.16816.F32.BF16 R12, R84.reuse, R98, R12 ;  /* 0x00000062540c723c */ /* 0x040fe2000004180c */
[----:B------:R-:W2:Y:S01]  /*f020*/  LDSM.16.MT88.4 R96, [R158+0x4800] ;  /* 0x004800009e60783b */ /* 0x000ea20000004200 */
[----:B------:R-:W-:Y:S04]  /*f030*/  MUFU.EX2 R189, R189 ;  /* 0x000000bd00bd7308 */ /* 0x000fe80000000800 */
[----:B------:R-:W-:Y:S02]  /*f040*/  MUFU.EX2 R177, R177 ;  /* 0x000000b100b17308 */ /* 0x000fe40000000800 */
[C---:B------:R-:W-:Y:S02]  /*f050*/  HMMA.16816.F32.BF16 R40, R84.reuse, R64, R40 ;  /* 0x000000405428723c */ /* 0x040fe40000041828 */
[----:B------:R-:W-:Y:S06]  /*f060*/  MUFU.EX2 R163, R163 ;  /* 0x000000a300a37308 */ /* 0x000fec0000000800 */
[C---:B------:R-:W-:Y:S01]  /*f070*/  HMMA.16816.F32.BF16 R44, R84.reuse, R66, R44 ;  /* 0x00000042542c723c */ /* 0x040fe2000004182c */
[----:B------:R-:W5:Y:S07]  /*f080*/  LDSM.16.MT88.4 R64, [R182+0x11000] ;  /* 0x01100000b640783b */ /* 0x000f6e0000004200 */
        /* <DEDUP_REMOVED lines=8> */
[----:B------:R-:W-:Y:S07]  /*f110*/  LDSM.16.MT88.4 R88, [R159+0x1000] ;  /* 0x001000009f58783b */ /* 0x000fee0000004200 */
[C---:B----4-:R-:W-:Y:S08]  /*f120*/  HMMA.16816.F32.BF16 R32, R84.reuse, R76, R32 ;  /* 0x0000004c5420723c */ /* 0x050ff00000041820 */
[C---:B------:R-:W-:Y:S01]  /*f130*/  HMMA.16816.F32.BF16 R36, R84.reuse, R78, R36 ;  /* 0x0000004e5424723c */ /* 0x040fe20000041824 */
[----:B------:R-:W-:Y:S07]  /*f140*/  LDSM.16.MT88.4 R76, [R134+0x11000] ;  /* 0x01100000864c783b */ /* 0x000fee0000004200 */
[----:B------:R-:W-:Y:S01]  /*f150*/  HMMA.16816.F32.BF16 R48, R84, R80, R48 ;  /* 0x000000505430723c */ /* 0x000fe20000041830 */
[C---:B------:R-:W-:Y:S01]  /*f160*/  F2FP.BF16.F32.PACK_AB R80, R115.reuse, R164 ;  /* 0x000000a47350723e */ /* 0x040fe200000010ff */
[----:B------:R-:W-:Y:S01]  /*f170*/  FADD.FTZ R115, R115, R108 ;  /* 0x0000006c73737221 */ /* 0x000fe20000010000 */
[C---:B------:R-:W-:Y:S01]  /*f180*/  F2FP.BF16.F32.PACK_AB R81, R112.reuse, R113 ;  /* 0x000000717051723e */ /* 0x040fe200000010ff */
[----:B------:R-:W-:-:S02]  /*f190*/  FADD.FTZ R112, R112, R104 ;  /* 0x0000006870707221 */ /* 0x000fc40000010000 */
[----:B------:R-:W-:Y:S02]  /*f1a0*/  FADD.FTZ R115, R167, R115 ;  /* 0x00000073a7737221 */ /* 0x000fe40000010000 */
[C---:B------:R-:W-:Y:S01]  /*f1b0*/  HMMA.16816.F32.BF16 R52, R84.reuse, R82, R52 ;  /* 0x000000525434723c */ /* 0x040fe20000041834 */
[----:B------:R-:W-:Y:S01]  /*f1c0*/  F2FP.BF16.F32.PACK_AB R82, R166, R167 ;  /* 0x000000a7a652723e */ /* 0x000fe200000010ff */
[----:B------:R-:W-:Y:S01]  /*f1d0*/  FADD.FTZ R112, R114, R112 ;  /* 0x0000007072707221 */ /* 0x000fe20000010000 */
[C---:B------:R-:W-:Y:S01]  /*f1e0*/  F2FP.BF16.F32.PACK_AB R83, R165.reuse, R114 ;  /* 0x00000072a553723e */ /* 0x040fe200000010ff */
[----:B------:R-:W-:Y:S02]  /*f1f0*/  FADD.FTZ R166, R166, R115 ;  /* 0x00000073a6a67221 */ /* 0x000fe40000010000 */
[----:B------:R-:W-:Y:S02]  /*f200*/  FADD.FTZ R165, R165, R112 ;  /* 0x00000070a5a57221 */ /* 0x000fe40000010000 */
[----:B--2---:R-:W-:Y:S01]  /*f210*/  HMMA.16816.F32.BF16 R72, R84, R96, R72 ;  /* 0x000000605448723c */ /* 0x004fe20000041848 */
[----:B------:R-:W-:Y:S01]  /*f220*/  FADD.FTZ R166, R185, R166 ;  /* 0x000000a6b9a67221 */ /* 0x000fe20000010000 */
[----:B------:R-:W-:-:S06]  /*f230*/  FADD.FTZ R165, R180, R165 ;  /* 0x000000a5b4a57221 */ /* 0x000fcc0000010000 */
[----:B------:R-:W-:Y:S01]  /*f240*/  HMMA.16816.F32.BF16 R4, R84, R98, R4 ;  /* 0x000000625404723c */ /* 0x000fe20000041804 */
[----:B------:R-:W2:Y:S04]  /*f250*/  LDSM.16.MT88.4 R84, [R159+0x5000] ;  /* 0x005000009f54783b */ /* 0x000ea80000004200 */
[----:B------:R-:W-:Y:S03]  /*f260*/  LDSM.16.MT88.4 R96, [R182+0xd800] ;  /* 0x00d80000b660783b */ /* 0x000fe60000004200 */
[C---:B-----5:R-:W-:Y:S08]  /*f270*/  HMMA.16816.F32.BF16 R40, R80.reuse, R64, R40 ;  /* 0x000000405028723c */ /* 0x060ff00000041828 */
[C---:B------:R-:W-:Y:S01]  /*f280*/  HMMA.16816.F32.BF16 R44, R80.reuse, R66, R44 ;  /* 0x00000042502c723c */ /* 0x040fe2000004182c */
[----:B------:R-:W4:Y:S07]  /*f290*/  LDSM.16.MT88.4 R64, [R158+0x5000] ;  /* 0x005000009e40783b */ /* 0x000f2e0000004200 */
[C---:B-1----:R-:W-:Y:S08]  /*f2a0*/  HMMA.16816.F32.BF16 R32, R80.reuse, R68, R32 ;  /* 0x000000445020723c */ /* 0x042ff00000041820 */
[C---:B------:R-:W-:Y:S01]  /*f2b0*/  HMMA.16816.F32.BF16 R36, R80.reuse, R70, R36 ;  /* 0x000000465024723c */ /* 0x040fe20000041824 */
[----:B------:R-:W1:Y:S07]  /*f2c0*/  LDSM.16.MT88.4 R68, [R182+0x11800] ;  /* 0x01180000b644783b */ /* 0x000e6e0000004200 */
[C---:B---3--:R-:W-:Y:S08]  /*f2d0*/  HMMA.16816.F32.BF16 R16, R80.reuse, R92, R16 ;  /* 0x0000005c5010723c */ /* 0x048ff00000041810 */
[C---:B------:R-:W-:Y:S01]  /*f2e0*/  HMMA.16816.F32.BF16 R20, R80.reuse, R94, R20 ;  /* 0x0000005e5014723c */ /* 0x040fe20000041814 */
[----:B------:R-:W3:Y:S07]  /*f2f0*/  LDSM.16.MT88.4 R92, [R134+0xd800] ;  /* 0x00d80000865c783b */ /* 0x000eee0000004200 */
[C---:B--2---:R-:W-:Y:S08]  /*f300*/  HMMA.16816.F32.BF16 R56, R80.reuse, R84, R56 ;  /* 0x000000545038723c */ /* 0x044ff00000041838 */
[C---:B------:R-:W-:Y:S01]  /*f310*/  HMMA.16816.F32.BF16 R60, R80.reuse, R86, R60 ;  /* 0x00000056503c723c */ /* 0x040fe2000004183c */
[----:B------:R-:W2:Y:S07]  /*f320*/  LDSM.16.MT88.4 R84, [R134+0x11800] ;  /* 0x011800008654783b */ /* 0x000eae0000004200 */
[C---:B------:R-:W-:Y:S08]  /*f330*/  HMMA.16816.F32.BF16 R48, R80.reuse, R76, R48 ;  /* 0x0000004c5030723c */ /* 0x040ff00000041830 */
[C---:B------:R-:W-:Y:S01]  /*f340*/  HMMA.16816.F32.BF16 R52, R80.reuse, R78, R52 ;  /* 0x0000004e5034723c */ /* 0x040fe20000041834 */
[----:B------:R-:W5:Y:S07]  /*f350*/  LDSM.16.MT88.4 R76, [R158+0x1800] ;  /* 0x001800009e4c783b */ /* 0x000f6e0000004200 */
[----:B----4-:R-:W-:Y:S01]  /*f360*/  HMMA.16816.F32.BF16 R72, R80, R64, R72 ;  /* 0x000000405048723c */ /* 0x010fe20000041848 */
        /* <DEDUP_REMOVED lines=11> */
[----:B------:R-:W-:Y:S02]  /*f420*/  HMMA.16816.F32.BF16 R8, R80, R100, R8 ;  /* 0x000000645008723c */ /* 0x000fe40000041808 */
[----:B------:R-:W-:-:S06]  /*f430*/  FADD.FTZ R224, R193, R224 ;  /* 0x000000e0c1e07221 */ /* 0x000fcc0000010000 */
[----:B-1----:R-:W-:Y:S01]  /*f440*/  HMMA.16816.F32.BF16 R40, R64, R68, R40 ;  /* 0x000000444028723c */ /* 0x002fe20000041828 */
[-CC-:B------:R-:W-:Y:S01]  /*f450*/  FFMA.FTZ R68, R190, R153.reuse, -R152.reuse ;  /* 0x00000099be447223 */ /* 0x180fe20000010898 */
[-CC-:B------:R-:W-:Y:S01]  /*f460*/  FFMA.FTZ R69, R192, R153.reuse, -R152.reuse ;  /* 0x00000099c0457223 */ /* 0x180fe20000010898 */
[----:B------:R1:W-:Y:S04]  /*f470*/  MUFU.EX2 R190, R201 ;  /* 0x000000c900be7308 */ /* 0x0003e80000000800 */
[----:B------:R4:W3:Y:S01]  /*f480*/  MUFU.EX2 R192, R68 ;  /* 0x0000004400c07308 */ /* 0x0008e20000000800 */
[C---:B------:R-:W-:Y:S01]  /*f490*/  HMMA.16816.F32.BF16 R12, R80.reuse, R102, R12 ;  /* 0x00000066500c723c */ /* 0x040fe2000004180c */
[----:B------:R-:W-:Y:S07]  /*f4a0*/  LDSM.16.MT88.4 R100, [R159+0x5800] ;  /* 0x005800009f64783b */ /* 0x000fee0000004200 */
[C---:B------:R-:W-:Y:S01]  /*f4b0*/  HMMA.16816.F32.BF16 R24, R80.reuse, R88, R24 ;  /* 0x000000585018723c */ /* 0x040fe20000041818 */
[-CC-:B-1----:R-:W-:Y:S01]  /*f4c0*/  FFMA.FTZ R201, R191, R153.reuse, -R152.reuse ;  /* 0x00000099bfc97223 */ /* 0x182fe20000010898 */
[-CC-:B----4-:R-:W-:Y:S01]  /*f4d0*/  FFMA.FTZ R68, R195, R153.reuse, -R152.reuse ;  /* 0x00000099c3447223 */ /* 0x190fe20000010898 */
[----:B---3--:R-:W-:Y:S01]  /*f4e0*/  FADD.FTZ R203, R192, R203 ;  /* 0x000000cbc0cb7221 */ /* 0x008fe20000010000 */
[----:B------:R-:W1:Y:S04]  /*f4f0*/  MUFU.EX2 R195, R69 ;  /* 0x0000004500c37308 */ /* 0x000e680000000800 */
[----:B------:R-:W-:Y:S01]  /*f500*/  HMMA.16816.F32.BF16 R28, R80, R90, R28 ;  /* 0x0000005a501c723c */ /* 0x000fe2000004181c */
[----:B------:R-:W3:Y:S01]  /*f510*/  LDSM.16.MT88.4 R88, [R159+0x1800] ;  /* 0x001800009f58783b */ /* 0x000ee20000004200 */
[----:B------:R4:W-:Y:S03]  /*f520*/  MUFU.EX2 R191, R68 ;  /* 0x0000004400bf7308 */ /* 0x0009e60000000800 */
[----:B------:R-:W-:Y:S01]  /*f530*/  LDSM.16.MT88.4 R80, [R134+0x12000] ;  /* 0x012000008650783b */ /* 0x000fe20000004200 */
[----:B------:R-:W1:Y:S02]  /*f540*/  MUFU.EX2 R201, R201 ;  /* 0x000000c900c97308 */ /* 0x000e640000000800 */
[C---:B------:R-:W-:Y:S08]  /*f550*/  HMMA.16816.F32.BF16 R16, R64.reuse, R92, R16 ;  /* 0x0000005c4010723c */ /* 0x040ff00000041810 */
[C---:B------:R-:W-:Y:S01]  /*f560*/  HMMA.16816.F32.BF16 R20, R64.reuse, R94, R20 ;  /* 0x0000005e4014723c */ /* 0x040fe20000041814 */
[----:B------:R-:W1:Y:S07]  /*f570*/  LDSM.16.MT88.4 R92, [R158+0x5800] ;  /* 0x005800009e5c783b */ /* 0x000e6e0000004200 */
[C---:B------:R-:W-:Y:S01]  /*f580*/  HMMA.16816.F32.BF16 R44, R64.reuse, R70, R44 ;  /* 0x00000046402c723c */ /* 0x040fe2000004182c */
[----:B----4-:R-:W-:Y:S07]  /*f590*/  LDSM.16.MT88.4 R68, [R182+0x12000] ;  /* 0x01200000b644783b */ /* 0x010fee0000004200 */
[C---:B--2---:R-:W-:Y:S08]  /*f5a0*/  HMMA.16816.F32.BF16 R48, R64.reuse, R84, R48 ;  /* 0x000000544030723c */ /* 0x044ff00000041830 */
[C---:B------:R-:W-:Y:S01]  /*f5b0*/  HMMA.16816.F32.BF16 R52, R64.reuse, R86, R52 ;  /* 0x000000564034723c */ /* 0x040fe20000041834 */
[----:B------:R-:W2:Y:S07]  /*f5c0*/  LDSM.16.MT88.4 R84, [R182+0xe000] ;  /* 0x00e00000b654783b */ /* 0x000eae0000004200 */
[C---:B------:R-:W-:Y:S08]  /*f5d0*/  HMMA.16816.F32.BF16 R8, R64.reuse, R96, R8 ;  /* 0x000000604008723c */ /* 0x040ff00000041808 */
[C---:B------:R-:W-:Y:S01]  /*f5e0*/  HMMA.16816.F32.BF16 R12, R64.reuse, R98, R12 ;  /* 0x00000062400c723c */ /* 0x040fe2000004180c */
[----:B------:R-:W-:Y:S07]  /*f5f0*/  LDSM.16.MT88.4 R96, [R134+0xe000] ;  /* 0x00e000008660783b */ /* 0x000fee0000004200 */
[C---:B-----5:R-:W-:Y:S08]  /*f600*/  HMMA.16816.F32.BF16 R32, R64.reuse, R76, R32 ;  /* 0x0000004c4020723c */ /* 0x060ff00000041820 */
[C---:B------:R-:W-:Y:S01]  /*f610*/  HMMA.16816.F32.BF16 R36, R64.reuse, R78, R36 ;  /* 0x0000004e4024723c */ /* 0x040fe20000041824 */
[----:B------:R-:W4:Y:S07]  /*f620*/  LDSM.16.MT88.4 R76, [R158+0x2000] ;  /* 0x002000009e4c783b */ /* 0x000f2e0000004200 */
[C---:B---3--:R-:W-:Y:S08]  /*f630*/  HMMA.16816.F32.BF16 R24, R64.reuse, R88, R24 ;  /* 0x000000584018723c */ /* 0x048ff00000041818 */
[C---:B------:R-:W-:Y:S01]  /*f640*/  HMMA.16816.F32.BF16 R28, R64.reuse, R90, R28 ;  /* 0x0000005a401c723c */ /* 0x040fe2000004181c */
[----:B------:R-:W3:Y:S07]  /*f650*/  LDSM.16.MT88.4 R88, [R159+0x2000] ;  /* 0x002000009f58783b */ /* 0x000eee0000004200 */
[----:B------:R-:W-:Y:S01]  /*f660*/  HMMA.16816.F32.BF16 R56, R64, R100, R56 ;  /* 0x000000644038723c */ /* 0x000fe20000041838 */
[-CC-:B------:R-:W-:Y:S01]  /*f670*/  FFMA.FTZ R101, R174, R153.reuse, -R152.reuse ;  /* 0x00000099ae657223 */ /* 0x180fe20000010898 */
[----:B------:R-:W-:-:S03]  /*f680*/  FFMA.FTZ R100, R175, R153, -R152 ;  /* 0x00000099af647223 */ /* 0x000fc60000010898 */
[----:B------:R-:W-:Y:S03]  /*f690*/  MUFU.EX2 R175, R101 ;  /* 0x0000006500af7308 */ /* 0x000fe60000000800 */
[C---:B------:R-:W-:Y:S08]  /*f6a0*/  HMMA.16816.F32.BF16 R60, R64.reuse, R102, R60 ;  /* 0x00000066403c723c */ /* 0x040ff0000004183c */
[C---:B-1----:R-:W-:Y:S08]  /*f6b0*/  HMMA.16816.F32.BF16 R72, R64.reuse, R92, R72 ;  /* 0x0000005c4048723c */ /* 0x042ff00000041848 */
[----:B------:R-:W-:Y:S01]  /*f6c0*/  HMMA.16816.F32.BF16 R4, R64, R94, R4 ;  /* 0x0000005e4004723c */ /* 0x000fe20000041804 */
[----:B------:R-:W-:Y:S01]  /*f6d0*/  F2FP.BF16.F32.PACK_AB R64, R195, R192 ;  /* 0x000000c0c340723e */ /* 0x000fe200000010ff */
[----:B------:R-:W-:Y:S01]  /*f6e0*/  LDSM.16.MT88.4 R92, [R134+0xe800] ;  /* 0x00e80000865c783b */ /* 0x000fe20000004200 */
[C---:B------:R-:W-:Y:S01]  /*f6f0*/  F2FP.BF16.F32.PACK_AB R65, R194.reuse, R193 ;  /* 0x000000c1c241723e */ /* 0x040fe200000010ff */
[----:B------:R-:W-:Y:S01]  /*f700*/  FADD.FTZ R194, R194, R224 ;  /* 0x000000e0c2c27221 */ /* 0x000fe20000010000 */
[----:B------:R-:W-:Y:S01]  /*f710*/  F2FP.BF16.F32.PACK_AB R66, R201, R191 ;  /* 0x000000bfc942723e */ /* 0x000fe200000010ff */
[----:B------:R-:W-:Y:S01]  /*f720*/  FADD.FTZ R195, R195, R203 ;  /* 0x000000cbc3c37221 */ /* 0x000fe20000010000 */
[----:B------:R-:W-:Y:S01]  /*f730*/  F2FP.BF16.F32.PACK_AB R67, R189, R190 ;  /* 0x000000bebd43723e */ /* 0x000fe200000010ff */
[----:B------:R-:W-:Y:S01]  /*f740*/  FADD.FTZ R194, R190, R194 ;  /* 0x000000c2bec27221 */ /* 0x000fe20000010000 */
[----:B------:R-:W-:Y:S01]  /*f750*/  @P2 IADD3 R224, PT, PT, R0, -0x3, RZ ;  /* 0xfffffffd00e02810 */ /* 0x000fe20007ffe0ff */
[----:B------:R-:W-:-:S02]  /*f760*/  FADD.FTZ R195, R191, R195 ;  /* 0x000000c3bfc37221 */ /* 0x000fc40000010000 */
[----:B------:R-:W-:Y:S02]  /*f770*/  FADD.FTZ R189, R189, R194 ;  /* 0x000000c2bdbd7221 */ /* 0x000fe40000010000 */
[----:B--2---:R-:W-:Y:S01]  /*f780*/  HMMA.16816.F32.BF16 R8, R64, R84, R8 ;  /* 0x000000544008723c */ /* 0x004fe20000041808 */
[----:B------:R-:W-:Y:S01]  /*f790*/  FADD.FTZ R201, R201, R195 ;  /* 0x000000c3c9c97221 */ /* 0x000fe20000010000 */
[----:B------:R-:W-:-:S06]  /*f7a0*/  FADD.FTZ R189, R177, R189 ;  /* 0x000000bdb1bd7221 */ /* 0x000fcc0000010000 */
[C---:B------:R-:W-:Y:S01]  /*f7b0*/  HMMA.16816.F32.BF16 R12, R64.reuse, R86, R12 ;  /* 0x00000056400c723c */ /* 0x040fe2000004180c */
[----:B------:R-:W1:Y:S07]  /*f7c0*/  LDSM.16.MT88.4 R84, [R159+0x6000] ;  /* 0x006000009f54783b */ /* 0x000e6e0000004200 */
[C---:B------:R-:W-:Y:S08]  /*f7d0*/  HMMA.16816.F32.BF16 R40, R64.reuse, R68, R40 ;  /* 0x000000444028723c */ /* 0x040ff00000041828 */
[C---:B------:R-:W-:Y:S01]  /*f7e0*/  HMMA.16816.F32.BF16 R44, R64.reuse, R70, R44 ;  /* 0x00000046402c723c */ /* 0x040fe2000004182c */
[----:B------:R-:W2:Y:S07]  /*f7f0*/  LDSM.16.MT88.4 R68, [R158+0x6000] ;  /* 0x006000009e44783b */ /* 0x000eae0000004200 */
[C---:B----4-:R-:W-:Y:S01]  /*f800*/  HMMA.16816.F32.BF16 R32, R64.reuse, R76, R32 ;  /* 0x0000004c4020723c */ /* 0x050fe20000041820 */
[-C--:B------:R-:W-:Y:S01]  /*f810*/  FFMA.FTZ R77, R178, R153.reuse, -R150 ;  /* 0x00000099b24d7223 */ /* 0x080fe20000010896 */
[-C--:B------:R-:W-:Y:S01]  /*f820*/  FFMA.FTZ R76, R176, R153.reuse, -R152 ;  /* 0x00000099b04c7223 */ /* 0x080fe20000010898 */
[----:B------:R4:W-:Y:S04]  /*f830*/  MUFU.EX2 R178, R179 ;  /* 0x000000b300b27308 */ /* 0x0009e80000000800 */
[----:B------:R-:W-:Y:S01]  /*f840*/  MUFU.EX2 R176, R77 ;  /* 0x0000004d00b07308 */ /* 0x000fe20000000800 */
[C---:B------:R-:W-:Y:S03]  /*f850*/  HMMA.16816.F32.BF16 R36, R64.reuse, R78, R36 ;  /* 0x0000004e4024723c */ /* 0x040fe60000041824 */
[----:B------:R5:W3:Y:S05]  /*f860*/  MUFU.EX2 R174, R76 ;  /* 0x0000004c00ae7308 */ /* 0x000aea0000000800 */
[----:B------:R-:W-:Y:S01]  /*f870*/  HMMA.16816.F32.BF16 R16, R64, R96, R16 ;  /* 0x000000604010723c */ /* 0x000fe20000041810 */
[----:B----4-:R-:W-:-:S06]  /*f880*/  FFMA.FTZ R179, R172, R153, -R150 ;  /* 0x00000099acb37223 */ /* 0x010fcc0000010896 */
[----:B------:R-:W-:Y:S01]  /*f890*/  MUFU.EX2 R179, R179 ;  /* 0x000000b300b37308 */ /* 0x000fe20000000800 */
[----:B------:R-:W-:Y:S01]  /*f8a0*/  HMMA.16816.F32.BF16 R20, R64, R98, R20 ;  /* 0x000000624014723c */ /* 0x000fe20000041814 */
[----:B-----5:R-:W4:Y:S01]  /*f8b0*/  LDSM.16.MT88.4 R76, [R182+0x12800] ;  /* 0x01280000b64c783b */ /* 0x020f220000004200 */
[----:B---3--:R-:W-:-:S03]  /*f8c0*/  FADD.FTZ R201, R174, R201 ;  /* 0x000000c9aec97221 */ /* 0x008fc60000010000 */
[----:B------:R-:W-:Y:S03]  /*f8d0*/  LDSM.16.MT88.4 R96, [R182+0xe800] ;  /* 0x00e80000b660783b */ /* 0x000fe60000004200 */
[C---:B------:R-:W-:Y:S08]  /*f8e0*/  HMMA.16816.F32.BF16 R24, R64.reuse, R88, R24 ;  /* 0x000000584018723c */ /* 0x040ff00000041818 */
[C---:B------:R-:W-:Y:S01]  /*f8f0*/  HMMA.16816.F32.BF16 R28, R64.reuse, R90, R28 ;  /* 0x0000005a401c723c */ /* 0x040fe2000004181c */
[----:B------:R-:W-:Y:S07]  /*f900*/  LDSM.16.MT88.4 R88, [R159+0x2800] ;  /* 0x002800009f58783b */ /* 0x000fee0000004200 */
[C---:B------:R-:W-:Y:S08]  /*f910*/  HMMA.16816.F32.BF16 R48, R64.reuse, R80, R48 ;  /* 0x000000504030723c */ /* 0x040ff00000041830 */
[C---:B------:R-:W-:Y:S01]  /*f920*/  HMMA.16816.F32.BF16 R52, R64.reuse, R82, R52 ;  /* 0x000000524034723c */ /* 0x040fe20000041834 */
[----:B------:R-:W3:Y:S07]  /*f930*/  LDSM.16.MT88.4 R80, [R158+0x2800] ;  /* 0x002800009e50783b */ /* 0x000eee0000004200 */
[----:B-1----:R-:W-:Y:S01]  /*f940*/  HMMA.16816.F32.BF16 R56, R64, R84, R56 ;  /* 0x000000544038723c */ /* 0x002fe20000041838 */
[----:B------:R-:W-:-:S02]  /*f950*/  FFMA.FTZ R84, R173, R153, -R152 ;  /* 0x00000099ad547223 */ /* 0x000fc40000010898 */
[----:B------:R1:W5:Y:S04]  /*f960*/  MUFU.EX2 R173, R100 ;  /* 0x0000006400ad7308 */ /* 0x0003680000000800 */
[----:B------:R4:W5:Y:S01]  /*f970*/  MUFU.EX2 R172, R84 ;  /* 0x0000005400ac7308 */ /* 0x0009620000000800 */
[C---:B------:R-:W-:Y:S08]  /*f980*/  HMMA.16816.F32.BF16 R60, R64.reuse, R86, R60 ;  /* 0x00000056403c723c */ /* 0x040ff0000004183c */
[C---:B--2---:R-:W-:Y:S01]  /*f990*/  HMMA.16816.F32.BF16 R72, R64.reuse, R68, R72 ;  /* 0x000000444048723c */ /* 0x044fe20000041848 */
[----:B-1----:R-:W1:Y:S01]  /*f9a0*/  LDSM.16.MT88.4 R100, [R134+0x12800] ;  /* 0x012800008664783b */ /* 0x002e620000004200 */
[C---:B------:R-:W-:Y:S01]  /*f9b0*/  F2FP.BF16.F32.PACK_AB R68, R175.reuse, R174 ;  /* 0x000000aeaf44723e */ /* 0x040fe200000010ff */
[----:B------:R-:W-:Y:S01]  /*f9c0*/  FADD.FTZ R175, R175, R201 ;  /* 0x000000c9afaf7221 */ /* 0x000fe20000010000 */
[C---:B------:R-:W-:Y:S01]  /*f9d0*/  F2FP.BF16.F32.PACK_AB R69, R178.reuse, R177 ;  /* 0x000000b1b245723e */ /* 0x040fe200000010ff */
[----:B----4-:R-:W-:Y:S01]  /*f9e0*/  LDSM.16.MT88.4 R84, [R158+0x3000] ;  /* 0x003000009e54783b */ /* 0x010fe20000004200 */
[----:B------:R-:W-:Y:S01]  /*f9f0*/  FADD.FTZ R178, R178, R189 ;  /* 0x000000bdb2b27221 */ /* 0x000fe20000010000 */
[----:B-----5:R-:W-:Y:S01]  /*fa00*/  FADD.FTZ R175, R173, R175 ;  /* 0x000000afadaf7221 */ /* 0x020fe20000010000 */
[----:B------:R-:W-:Y:S01]  /*fa10*/  HMMA.16816.F32.BF16 R4, R64, R70, R4 ;  /* 0x000000464004723c */ /* 0x000fe20000041804 */
[----:B------:R-:W2:Y:S01]  /*fa20*/  LDSM.16.MT88.4 R64, [R159+0x6800] ;  /* 0x006800009f40783b */ /* 0x000ea20000004200 */
[----:B------:R-:W-:Y:S01]  /*fa30*/  F2FP.BF16.F32.PACK_AB R70, R172, R173 ;  /* 0x000000adac46723e */ /* 0x000fe200000010ff */
[----:B------:R-:W-:Y:S01]  /*fa40*/  FADD.FTZ R178, R176, R178 ;  /* 0x000000b2b0b27221 */ /* 0x000fe20000010000 */
[----:B------:R-:W-:Y:S01]  /*fa50*/  F2FP.BF16.F32.PACK_AB R71, R179, R176 ;  /* 0x000000b0b347723e */ /* 0x000fe200000010ff */
[----:B------:R-:W-:-:S02]  /*fa60*/  FADD.FTZ R172, R172, R175 ;  /* 0x000000afacac7221 */ /* 0x000fc40000010000 */
[----:B------:R-:W-:-:S04]  /*fa70*/  FADD.FTZ R179, R179, R178 ;  /* 0x000000b2b3b37221 */ /* 0x000fc80000010000 */
[C---:B------:R-:W-:Y:S08]  /*fa80*/  HMMA.16816.F32.BF16 R40, R68.reuse, R76, R40 ;  /* 0x0000004c4428723c */ /* 0x040ff00000041828 */
[C---:B------:R-:W-:Y:S01]  /*fa90*/  HMMA.16816.F32.BF16 R44, R68.reuse, R78, R44 ;  /* 0x0000004e442c723c */ /* 0x040fe2000004182c */
[----:B------:R-:W4:Y:S07]  /*faa0*/  LDSM.16.MT88.4 R76, [R158+0x6800] ;  /* 0x006800009e4c783b */ /* 0x000f2e0000004200 */
[----:B---3--:R-:W-:Y:S01]  /*fab0*/  HMMA.16816.F32.BF16 R32, R68, R80, R32 ;  /* 0x000000504420723c */ /* 0x008fe20000041820 */
[-CC-:B------:R-:W-:Y:S01]  /*fac0*/  FFMA.FTZ R80, R171, R153.reuse, -R150.reuse ;  /* 0x00000099ab507223 */ /* 0x180fe20000010896 */
[----:B------:R-:W-:-:S03]  /*fad0*/  FFMA.FTZ R171, R170, R153, -R150 ;  /* 0x00000099aaab7223 */ /* 0x000fc60000010896 */
[----:B------:R-:W3:Y:S03]  /*fae0*/  MUFU.EX2 R170, R80 ;  /* 0x0000005000aa7308 */ /* 0x000ee60000000800 */
[C---:B-1----:R-:W-:Y:S01]  /*faf0*/  HMMA.16816.F32.BF16 R48, R68.reuse, R100, R48 ;  /* 0x000000644430723c */ /* 0x042fe20000041830 */
[-CC-:B------:R-:W-:Y:S01]  /*fb00*/  FFMA.FTZ R100, R168, R153.reuse, -R152.reuse ;  /* 0x00000099a8647223 */ /* 0x180fe20000010898 */
[----:B------:R-:W-:Y:S04]  /*fb10*/  MUFU.EX2 R171, R171 ;  /* 0x000000ab00ab7308 */ /* 0x000fe80000000800 */
[----:B------:R1:W5:Y:S02]  /*fb20*/  MUFU.EX2 R168, R169 ;  /* 0x000000a900a87308 */ /* 0x0003640000000800 */
[----:B--2---:R-:W-:Y:S01]  /*fb30*/  HMMA.16816.F32.BF16 R56, R68, R64, R56 ;  /* 0x000000404438723c */ /* 0x004fe20000041838 */
[-CC-:B------:R-:W-:Y:S01]  /*fb40*/  FFMA.FTZ R65, R162, R153.reuse, -R152.reuse ;  /* 0x00000099a2417223 */ /* 0x180fe20000010898 */
[----:B------:R-:W-:Y:S01]  /*fb50*/  FFMA.FTZ R64, R161, R153, -R152 ;  /* 0x00000099a1407223 */ /* 0x000fe20000010898 */
[----:B------:R-:W2:Y:S01]  /*fb60*/  MUFU.EX2 R162, R100 ;  /* 0x0000006400a27308 */ /* 0x000ea20000000800 */
[----:B---3--:R-:W-:-:S03]  /*fb70*/  FADD.FTZ R179, R170, R179 ;  /* 0x000000b3aab37221 */ /* 0x008fc60000010000 */
[----:B------:R-:W3:Y:S01]  /*fb80*/  MUFU.EX2 R161, R65 ;  /* 0x0000004100a17308 */ /* 0x000ee20000000800 */
[C---:B------:R-:W-:Y:S01]  /*fb90*/  HMMA.16816.F32.BF16 R60, R68.reuse, R66, R60 ;  /* 0x00000042443c723c */ /* 0x040fe2000004183c */
[----:B-1----:R-:W-:Y:S01]  /*fba0*/  FFMA.FTZ R169, R160, R153, -R150 ;  /* 0x00000099a0a97223 */ /* 0x002fe20000010896 */
[----:B-----5:R-:W-:Y:S01]  /*fbb0*/  FADD.FTZ R172, R168, R172 ;  /* 0x000000aca8ac7221 */ /* 0x020fe20000010000 */
[----:B------:R1:W5:Y:S05]  /*fbc0*/  MUFU.EX2 R160, R64 ;  /* 0x0000004000a07308 */ /* 0x00036a0000000800 */
[C---:B------:R-:W-:Y:S01]  /*fbd0*/  HMMA.16816.F32.BF16 R8, R68.reuse, R96, R8 ;  /* 0x000000604408723c */ /* 0x040fe20000041808 */
[----:B------:R-:W5:Y:S07]  /*fbe0*/  MUFU.EX2 R169, R169 ;  /* 0x000000a900a97308 */ /* 0x000f6e0000000800 */
[C---:B------:R-:W-:Y:S01]  /*fbf0*/  HMMA.16816.F32.BF16 R12, R68.reuse, R98, R12 ;  /* 0x00000062440c723c */ /* 0x040fe2000004180c */
[----:B------:R-:W-:Y:S04]  /*fc00*/  LDSM.16.MT88.4 R96, [R182+0xf000] ;  /* 0x00f00000b660783b */ /* 0x000fe80000004200 */
[----:B-1----:R-:W1:Y:S03]  /*fc10*/  LDSM.16.MT88.4 R64, [R134+0x13000] ;  /* 0x013000008640783b */ /* 0x002e660000004200 */
        /* <DEDUP_REMOVED lines=8> */
[C---:B------:R-:W-:Y:S01]  /*fca0*/  HMMA.16816.F32.BF16 R52, R68.reuse, R102, R52 ;  /* 0x000000664434723c */ /* 0x040fe20000041834 */
[----:B------:R-:W-:Y:S07]  /*fcb0*/  LDSM.16.MT88.4 R100, [R158+0x3800] ;  /* 0x003800009e64783b */ /* 0x000fee0000004200 */
[----:B----4-:R-:W-:Y:S01]  /*fcc0*/  HMMA.16816.F32.BF16 R72, R68, R76, R72 ;  /* 0x0000004c4448723c */ /* 0x010fe20000041848 */
[C---:B--2---:R-:W-:Y:S01]  /*fcd0*/  F2FP.BF16.F32.PACK_AB R76, R162.reuse, R168 ;  /* 0x000000a8a24c723e */ /* 0x044fe200000010ff */
[----:B------:R-:W-:Y:S01]  /*fce0*/  FADD.FTZ R162, R162, R172 ;  /* 0x000000aca2a27221 */ /* 0x000fe20000010000 */
[C---:B------:R-:W-:Y:S01]  /*fcf0*/  F2FP.BF16.F32.PACK_AB R77, R171.reuse, R170 ;  /* 0x000000aaab4d723e */ /* 0x040fe200000010ff */
[----:B------:R-:W-:-:S02]  /*fd00*/  FADD.FTZ R171, R171, R179 ;  /* 0x000000b3abab7221 */ /* 0x000fc40000010000 */
[----:B---3--:R-:W-:Y:S02]  /*fd10*/  FADD.FTZ R162, R161, R162 ;  /* 0x000000a2a1a27221 */ /* 0x008fe40000010000 */
[----:B------:R-:W-:Y:S01]  /*fd20*/  HMMA.16816.F32.BF16 R4, R68, R78, R4 ;  /* 0x0000004e4404723c */ /* 0x000fe20000041804 */
[----:B------:R-:W2:Y:S01]  /*fd30*/  LDSM.16.MT88.4 R68, [R159+0x7000] ;  /* 0x007000009f44783b */ /* 0x000ea20000004200 */
[C---:B-----5:R-:W-:Y:S01]  /*fd40*/  F2FP.BF16.F32.PACK_AB R78, R160.reuse, R161 ;  /* 0x000000a1a04e723e */ /* 0x060fe200000010ff */
[----:B------:R-:W-:Y:S01]  /*fd50*/  FADD.FTZ R171, R163, R171 ;  /* 0x000000aba3ab7221 */ /* 0x000fe20000010000 */
[C---:B------:R-:W-:Y:S01]  /*fd60*/  F2FP.BF16.F32.PACK_AB R79, R169.reuse, R163 ;  /* 0x000000a3a94f723e */ /* 0x040fe200000010ff */
[----:B------:R-:W-:Y:S02]  /*fd70*/  FADD.FTZ R160, R160, R162 ;  /* 0x000000a2a0a07221 */ /* 0x000fe40000010000 */
[----:B------:R-:W-:-:S04]  /*fd80*/  FADD.FTZ R169, R169, R171 ;  /* 0x000000aba9a97221 */ /* 0x000fc80000010000 */
[C---:B------:R-:W-:Y:S08]  /*fd90*/  HMMA.16816.F32.BF16 R32, R76.reuse, R84, R32 ;  /* 0x000000544c20723c */ /* 0x040ff00000041820 */
[C---:B------:R-:W-:Y:S01]  /*fda0*/  HMMA.16816.F32.BF16 R36, R76.reuse, R86, R36 ;  /* 0x000000564c24723c */ /* 0x040fe20000041824 */
[----:B------:R-:W3:Y:S07]  /*fdb0*/  LDSM.16.MT88.4 R84, [R158+0x7000] ;  /* 0x007000009e54783b */ /* 0x000eee0000004200 */
[----:B-1----:R-:W-:Y:S01]  /*fdc0*/  HMMA.16816.F32.BF16 R48, R76, R64, R48 ;  /* 0x000000404c30723c */ /* 0x002fe20000041830 */
[-CC-:B------:R-:W-:Y:S01]  /*fdd0*/  FFMA.FTZ R65, R136, R153.reuse, -R150.reuse ;  /* 0x0000009988417223 */ /* 0x180fe20000010896 */
[-C--:B------:R-:W-:Y:S01]  /*fde0*/  FFMA.FTZ R64, R139, R153.reuse, -R150 ;  /* 0x000000998b407223 */ /* 0x080fe20000010896 */
[-C--:B------:R-:W-:Y:S01]  /*fdf0*/  FFMA.FTZ R136, R142, R153.reuse, -R152 ;  /* 0x000000998e887223 */ /* 0x080fe20000010898 */
[----:B------:R-:W-:-:S02]  /*fe00*/  FFMA.FTZ R139, R138, R153, -R150 ;  /* 0x000000998a8b7223 */ /* 0x000fc40000010896 */
[----:B------:R-:W-:Y:S02]  /*fe10*/  MUFU.EX2 R138, R141 ;  /* 0x0000008d008a7308 */ /* 0x000fe40000000800 */
[C---:B------:R-:W-:Y:S01]  /*fe20*/  HMMA.16816.F32.BF16 R52, R76.reuse, R66, R52 ;  /* 0x000000424c34723c */ /* 0x040fe20000041834 */
[-C--:B------:R-:W-:Y:S01]  /*fe30*/  FFMA.FTZ R67, R137, R153.reuse, -R152 ;  /* 0x0000009989437223 */ /* 0x080fe20000010898 */
[-C--:B------:R-:W-:Y:S01]  /*fe40*/  FFMA.FTZ R66, R140, R153.reuse, -R150 ;  /* 0x000000998c427223 */ /* 0x080fe20000010896 */
[----:B------:R-:W-:Y:S01]  /*fe50*/  FFMA.FTZ R137, R143, R153, -R152 ;  /* 0x000000998f897223 */ /* 0x000fe20000010898 */
[----:B------:R-:W1:Y:S04]  /*fe60*/  MUFU.EX2 R65, R65 ;  /* 0x0000004100417308 */ /* 0x000e680000000800 */
[----:B------:R-:W4:Y:S01]  /*fe70*/  MUFU.EX2 R66, R66 ;  /* 0x0000004200427308 */ /* 0x000f220000000800 */
[C---:B------:R-:W-:Y:S03]  /*fe80*/  HMMA.16816.F32.BF16 R8, R76.reuse, R96, R8 ;  /* 0x000000604c08723c */ /* 0x040fe60000041808 */
[----:B------:R-:W5:Y:S04]  /*fe90*/  MUFU.EX2 R64, R64 ;  /* 0x0000004000407308 */ /* 0x000f680000000800 */
[----:B------:R-:W3:Y:S01]  /*fea0*/  MUFU.EX2 R67, R67 ;  /* 0x0000004300437308 */ /* 0x000ee20000000800 */
[----:B--2---:R-:W-:Y:S01]  /*feb0*/  HMMA.16816.F32.BF16 R56, R76, R68, R56 ;  /* 0x000000444c38723c */ /* 0x004fe20000041838 */
[----:B-1----:R-:W-:-:S02]  /*fec0*/  FADD.FTZ R169, R65, R169 ;  /* 0x000000a941a97221 */ /* 0x002fc40000010000 */
[----:B------:R-:W1:Y:S01]  /*fed0*/  MUFU.EX2 R137, R137 ;  /* 0x0000008900897308 */ /* 0x000e620000000800 */
[C---:B----4-:R-:W-:Y:S01]  /*fee0*/  F2FP.BF16.F32.PACK_AB R69, R66.reuse, R65 ;  /* 0x000000414245723e */ /* 0x050fe200000010ff */
[----:B------:R-:W-:Y:S02]  /*fef0*/  FADD.FTZ R169, R66, R169 ;  /* 0x000000a942a97221 */ /* 0x000fe40000010000 */
[----:B------:R-:W2:Y:S01]  /*ff00*/  MUFU.EX2 R136, R136 ;  /* 0x0000008800887308 */ /* 0x000ea20000000800 */
[----:B------:R-:W-:Y:S01]  /*ff10*/  HMMA.16816.F32.BF16 R60, R76, R70, R60 ;  /* 0x000000464c3c723c */ /* 0x000fe2000004183c */
[----:B-----5:R-:W-:Y:S02]  /*ff20*/  FADD.FTZ R169, R64, R169 ;  /* 0x000000a940a97221 */ /* 0x020fe40000010000 */
[----:B------:R-:W4:Y:S01]  /*ff30*/  MUFU.EX2 R139, R139 ;  /* 0x0000008b008b7308 */ /* 0x000f220000000800 */
[----:B---3--:R-:W-:-:S04]  /*ff40*/  FADD.FTZ R160, R67, R160 ;  /* 0x000000a043a07221 */ /* 0x008fc80000010000 */
[----:B------:R-:W-:Y:S01]  /*ff50*/  HMMA.16816.F32.BF16 R12, R76, R98, R12 ;  /* 0x000000624c0c723c */ /* 0x000fe2000004180c */
[C---:B-1----:R-:W-:Y:S01]  /*ff60*/  F2FP.BF16.F32.PACK_AB R68, R137.reuse, R67 ;  /* 0x000000438944723e */ /* 0x042fe200000010ff */
[----:B------:R-:W-:Y:S01]  /*ff70*/  FADD.FTZ R160, R137, R160 ;  /* 0x000000a089a07221 */ /* 0x000fe20000010000 */
[----:B--2---:R-:W-:-:S03]  /*ff80*/  F2FP.BF16.F32.PACK_AB R70, R138, R136 ;  /* 0x000000888a46723e */ /* 0x004fc600000010ff */
[----:B------:R-:W-:Y:S02]  /*ff90*/  FADD.FTZ R160, R136, R160 ;  /* 0x000000a088a07221 */ /* 0x000fe40000010000 */
[----:B------:R-:W-:Y:S01]  /*ffa0*/  HMMA.16816.F32.BF16 R16, R76, R92, R16 ;  /* 0x0000005c4c10723c */ /* 0x000fe20000041810 */
[C---:B----4-:R-:W-:Y:S01]  /*ffb0*/  F2FP.BF16.F32.PACK_AB R71, R139.reuse, R64 ;  /* 0x000000408b47723e */ /* 0x050fe200000010ff */
[----:B------:R-:W-:Y:S01]  /*ffc0*/  FADD.FTZ R236, R139, R169 ;  /* 0x000000a98bec7221 */ /* 0x000fe20000010000 */
[----:B------:R-:W-:-:S05]  /*ffd0*/  FADD.FTZ R237, R138, R160 ;  /* 0x000000a08aed7221 */ /* 0x000fca0000010000 */
[C---:B------:R-:W-:Y:S01]  /*ffe0*/  HMMA.16816.F32.BF16 R20, R76.reuse, R94, R20 ;  /* 0x0000005e4c14723c */ /* 0x040fe20000041814 */
[----:B------:R-:W1:Y:S07]  /*fff0*/  LDSM.16.MT88.4 R92, [R182+0x13800] ;  /* 0x01380000b65c783b */ /* 0x000e6e0000004200 */
[C---:B------:R-:W-:Y:S08]  /*10000*/  HMMA.16816.F32.BF16 R24, R76.reuse, R88, R24 ;  /* 0x000000584c18723c */ /* 0x040ff00000041818 */
[C---:B------:R-:W-:Y:S08]  /*10010*/  HMMA.16816.F32.BF16 R28, R76.reuse, R90, R28 ;  /* 0x0000005a4c1c723c */ /* 0x040ff0000004181c */
[C---:B------:R-:W-:Y:S08]  /*10020*/  HMMA.16816.F32.BF16 R40, R76.reuse, R80, R40 ;  /* 0x000000504c28723c */ /* 0x040ff00000041828 */
[C---:B------:R-:W-:Y:S08]  /*10030*/  HMMA.16816.F32.BF16 R44, R76.reuse, R82, R44 ;  /* 0x000000524c2c723c */ /* 0x040ff0000004182c */
[C---:B------:R-:W-:Y:S08]  /*10040*/  HMMA.16816.F32.BF16 R72, R76.reuse, R84, R72 ;  /* 0x000000544c48723c */ /* 0x040ff00000041848 */
[----:B------:R-:W-:Y:S01]  /*10050*/  HMMA.16816.F32.BF16 R4, R76, R86, R4 ;  /* 0x000000564c04723c */ /* 0x000fe20000041804 */
[----:B------:R2:W3:Y:S04]  /*10060*/  LDSM.16.MT88.4 R84, [R134+0x13800] ;  /* 0x013800008654783b */ /* 0x0004e80000004200 */
[----:B------:R-:W4:Y:S03]  /*10070*/  LDSM.16.MT88.4 R76, [R159+0x7800] ;  /* 0x007800009f4c783b */ /* 0x000f260000004200 */
[C---:B------:R-:W-:Y:S01]  /*10080*/  HMMA.16816.F32.BF16 R128, R68.reuse, R124, R8 ;  /* 0x0000007c4480723c */ /* 0x040fe20000041808 */
[----:B------:R-:W5:Y:S04]  /*10090*/  LDSM.16.MT88.4 R8, [R159+0x3800] ;  /* 0x003800009f08783b */ /* 0x000f680000004200 */
[----:B------:R-:W5:Y:S03]  /*100a0*/  LDSM.16.MT88.4 R156, [R158+0x7800] ;  /* 0x007800009e9c783b */ /* 0x000f660000004200 */
[C---:B-1----:R-:W-:Y:S08]  /*100b0*/  HMMA.16816.F32.BF16 R96, R68.reuse, R92, R40 ;  /* 0x0000005c4460723c */ /* 0x042ff00000041828 */
[----:B------:R-:W-:Y:S01]  /*100c0*/  HMMA.16816.F32.BF16 R120, R68, R116, R16 ;  /* 0x000000744478723c */ /* 0x000fe20000041810 */
[----:B--2---:R-:W-:-:S02]  /*100d0*/  MOV R134, R145 ;  /* 0x0000009100867202 */ /* 0x004fc40000000f00 */
[----:B------:R-:W-:-:S05]  /*100e0*/  @P2 MOV R134, R145 ;  /* 0x0000009100862202 */ /* 0x000fca0000000f00 */
[C---:B------:R-:W-:Y:S08]  /*100f0*/  HMMA.16816.F32.BF16 R104, R68.reuse, R100, R32 ;  /* 0x000000644468723c */ /* 0x040ff00000041820 */
[C---:B------:R-:W-:Y:S08]  /*10100*/  HMMA.16816.F32.BF16 R124, R68.reuse, R126, R12 ;  /* 0x0000007e447c723c */ /* 0x040ff0000004180c */
[C---:B---3--:R-:W-:Y:S08]  /*10110*/  HMMA.16816.F32.BF16 R88, R68.reuse, R84, R48 ;  /* 0x000000544458723c */ /* 0x048ff00000041830 */
[C---:B----4-:R-:W-:Y:S08]  /*10120*/  HMMA.16816.F32.BF16 R80, R68.reuse, R76, R56 ;  /* 0x0000004c4450723c */ /* 0x050ff00000041838 */
[C---:B------:R-:W-:Y:S08]  /*10130*/  HMMA.16816.F32.BF16 R92, R68.reuse, R94, R44 ;  /* 0x0000005e445c723c */ /* 0x040ff0000004182c */
[C---:B------:R-:W-:Y:S08]  /*10140*/  HMMA.16816.F32.BF16 R116, R68.reuse, R118, R20 ;  /* 0x000000764474723c */ /* 0x040ff00000041814 */
[C---:B------:R-:W-:Y:S08]  /*10150*/  HMMA.16816.F32.BF16 R84, R68.reuse, R86, R52 ;  /* 0x000000564454723c */ /* 0x040ff00000041834 */
[C---:B-----5:R-:W-:Y:S08]  /*10160*/  HMMA.16816.F32.BF16 R112, R68.reuse, R8, R24 ;  /* 0x000000084470723c */ /* 0x060ff00000041818 */
[C---:B------:R-:W-:Y:S08]  /*10170*/  HMMA.16816.F32.BF16 R108, R68.reuse, R10, R28 ;  /* 0x0000000a446c723c */ /* 0x040ff0000004181c */
[C---:B------:R-:W-:Y:S08]  /*10180*/  HMMA.16816.F32.BF16 R76, R68.reuse, R78, R60 ;  /* 0x0000004e444c723c */ /* 0x040ff0000004183c */
[C---:B------:R-:W-:Y:S08]  /*10190*/  HMMA.16816.F32.BF16 R100, R68.reuse, R102, R36 ;  /* 0x000000664464723c */ /* 0x040ff00000041824 */
[C---:B------:R-:W-:Y:S08]  /*101a0*/  HMMA.16816.F32.BF16 R72, R68.reuse, R156, R72 ;  /* 0x0000009c4448723c */ /* 0x040ff00000041848 */
[----:B------:R-:W-:Y:S01]  /*101b0*/  HMMA.16816.F32.BF16 R68, R68, R158, R4 ;  /* 0x0000009e4444723c */ /* 0x000fe20000041804 */
[----:B------:R-:W-:-:S04]  /*101c0*/  NOP ;  /* 0x0000000000007918 */ /* 0x000fc80000000000 */
[----:B------:R-:W-:-:S15]  /*101d0*/  @P2 BRA `(.L_x_5994) ;  /* 0x0000000000042947 */ /* 0x000fde0003800000 */
.L_x_5985:
[----:B------:R-:W-:-:S07]  /*101e0*/  IADD3 R224, PT, PT, R183, -0x1, RZ ;  /* 0xffffffffb7e07810 */ /* 0x000fce0007ffe0ff */
.L_x_5994:
[----:B------:R-:W-:Y:S05]  /*101f0*/  BSYNC B2 ;  /* 0x0000000000027941 */ /* 0x000fea0003800000 */
.L_x_5984:
[----:B------:R-:W-:-:S13]  /*10200*/  ISETP.GE.AND P0, PT, R224, R214, PT ;  /* 0x000000d6e000720c */ /* 0x000fda0003f06270 */
[----:B------:R-:W-:Y:S05]  /*10210*/  @!P0 BRA `(.L_x_5995) ;  /* 0x0000006400508947 */ /* 0x000fea0003800000 */
[----:B------:R-:W-:Y:S01]  /*10220*/  IADD3 R132, PT, PT, R187, R132, R186 ;  /* 0x00000084bb847210 */ /* 0x000fe20007ffe0ba */
[----:B------:R-:W-:Y:S01]  /*10230*/  IMAD.SHL.U32 R225, R224, 0x80, RZ ;  /* 0x00000080e0e17824 */ /* 0x000fe200078e00ff */
[----:B------:R-:W-:Y:S01]  /*10240*/  ISETP.NE.U32.AND P3, PT, R234, RZ, PT ;  /* 0x000000ffea00720c */ /* 0x000fe20003f65070 */
[----:B------:R-:W-:Y:S01]  /*10250*/  IMAD.MOV.U32 R0, RZ, RZ, R134 ;  /* 0x000000ffff007224 */ /* 0x000fe200078e0086 */
[----:B------:R-:W-:Y:S01]  /*10260*/  IADD3 R188, PT, PT, -R135, R132, -R188 ;  /* 0x0000008487bc7210 */ /* 0x000fe20007ffe9bc */
[----:B------:R-:W-:Y:S01]  /*10270*/  IMAD.MOV.U32 R132, RZ, RZ, R133 ;  /* 0x000000ffff847224 */ /* 0x000fe200078e0085 */
[C---:B------:R-:W-:Y:S01]  /*10280*/  LOP3.LUT R227, R225.reuse, 0x40, R135, 0xfe, !PT ;  /* 0x00000040e1e37812 */ /* 0x040fe200078efe87 */
[----:B------:R-:W-:Y:S01]  /*10290*/  VIADD R224, R224, 0x1 ;  /* 0x00000001e0e07836 */ /* 0x000fe20000000000 */
[----:B------:R-:W-:Y:S01]  /*102a0*/  IADD3 R226, PT, PT, R188, -0x39, -R225 ;  /* 0xffffffc7bce27810 */ /* 0x000fe20007ffe8e1 */
[----:B------:R-:W-:Y:S01]  /*102b0*/  VIADD R225, R225, 0x80 ;  /* 0x00000080e1e17836 */ /* 0x000fe20000000000 */
[----:B------:R-:W-:-:S13]  /*102c0*/  ISETP.NE.AND.EX P3, PT, R235, RZ, PT, P3 ;  /* 0x000000ffeb00720c */ /* 0x000fda0003f65330 */
.L_x_6002:
        /* <DEDUP_REMOVED lines=18> */
[----:B------:R-:W-:Y:S03]  /*103f0*/  IABS R10, R225 ;  /* 0x000000e1000a7213 */ /* 0x000fe60000000000 */
[----:B------:R-:W-:Y:S02]  /*10400*/  IABS R7, R6 ;  /* 0x0000000600077213 */ /* 0x000fe40000000000 */
[-C--:B--2---:R-:W-:Y:S02]  /*10410*/  IABS R11, R8.reuse ;  /* 0x00000008000b7213 */ /* 0x084fe40000000000 */
[-C--:B------:R-:W-:Y:S02]  /*10420*/  IABS R9, R8.reuse ;  /* 0x0000000800097213 */ /* 0x080fe40000000000 */
[----:B------:R-:W1:Y:S01]  /*10430*/  I2F.RP R12, R11 ;  /* 0x0000000b000c7306 */ /* 0x000e620000209400 */
[-C--:B------:R-:W-:Y:S02]  /*10440*/  LOP3.LUT R6, R6, R8.reuse, RZ, 0x3c, !PT ;  /* 0x0000000806067212 */ /* 0x080fe400078e3cff */
[----:B------:R-:W-:Y:S02]  /*10450*/  IADD3 R9, PT, PT, RZ, -R9, RZ ;  /* 0x80000009ff097210 */ /* 0x000fe40007ffe0ff */
[----:B------:R-:W-:Y:S02]  /*10460*/  ISETP.GE.AND P0, PT, R6, RZ, PT ;  /* 0x000000ff0600720c */ /* 0x000fe40003f06270 */
[----:B------:R-:W-:Y:S03]  /*10470*/  LOP3.LUT R6, RZ, R8, RZ, 0x33, !PT ;  /* 0x00000008ff067212 */ /* 0x000fe600078e33ff */
[----:B-1----:R-:W1:Y:S02]  /*10480*/  MUFU.RCP R12, R12 ;  /* 0x0000000c000c7308 */ /* 0x002e640000001000 */
[----:B-1----:R-:W-:Y:S08]  /*10490*/  VIADD R12, R12, 0xffffffe ;  /* 0x0ffffffe0c0c7836 */ /* 0x002ff00000000000 */
[----:B------:R-:W1:Y:S02]  /*104a0*/  F2I.FTZ.U32.TRUNC.NTZ R13, R12 ;  /* 0x0000000c000d7305 */ /* 0x000e64000021f000 */
[--C-:B-1----:R-:W-:Y:S02]  /*104b0*/  IMAD.MOV R14, RZ, RZ, -R13.reuse ;  /* 0x000000ffff0e7224 */ /* 0x102fe400078e0a0d */
[----:B------:R-:W-:Y:S02]  /*104c0*/  IMAD.MOV.U32 R12, RZ, RZ, RZ ;  /* 0x000000ffff0c7224 */ /* 0x000fe400078e00ff */
[----:B------:R-:W-:Y:S04]  /*104d0*/  IMAD R14, R14, R11, RZ ;  /* 0x0000000b0e0e7224 */ /* 0x000fe800078e02ff */
[----:B------:R-:W-:Y:S06]  /*104e0*/  IMAD.HI.U32 R13, R13, R14, R12 ;  /* 0x0000000e0d0d7227 */ /* 0x000fec00078e000c */
        /* <DEDUP_REMOVED lines=21> */
[CC--:B------:R-:W-:Y:S01]  /*10640*/  LEA R10, P1, R7.reuse, R232.reuse, 0x2 ;  /* 0x000000e8070a7211 */ /* 0x0c0fe200078210ff */
[----:B------:R-:W2:Y:S01]  /*10650*/  LD.E.64 R12, desc[UR4][R2.64+0x40] ;  /* 0x00004004020c7980 */ /* 0x000ea2000c101b00 */
[C---:B------:R-:W-:Y:S02]  /*10660*/  LEA R14, P0, R6.reuse, R232, 0x2 ;  /* 0x000000e8060e7211 */ /* 0x040fe400078010ff */
[-C--:B------:R-:W-:Y:S02]  /*10670*/  LEA.HI.X.SX32 R11, R7, R233.reuse, 0x2, P1 ;  /* 0x000000e9070b7211 */ /* 0x080fe400008f16ff */
[C---:B------:R-:W-:Y:S01]  /*10680*/  LEA.HI.X.SX32 R15, R6.reuse, R233, 0x2, P0 ;  /* 0x000000e9060f7211 */ /* 0x040fe200000f16ff */
[----:B------:R-:W-:Y:S02]  /*10690*/  IMAD.IADD R6, R6, 0x1, -R7 ;  /* 0x0000000106067824 */ /* 0x000fe400078e0a07 */
[----:B------:R-:W3:Y:S02]  /*106a0*/  LD.E R10, desc[UR4][R10.64] ;  /* 0x000000040a0a7980 */ /* 0x000ee4000c101900 */
[----:B------:R-:W-:Y:S02]  /*106b0*/  IMAD R8, R8, R6, -0x80 ;  /* 0xffffff8008087424 */ /* 0x000fe400078e0206 */
[----:B------:R-:W3:Y:S03]  /*106c0*/  LD.E R9, desc[UR4][R14.64] ;  /* 0x000000040e097980 */ /* 0x000ee6000c101900 */
[----:B------:R-:W-:Y:S01]  /*106d0*/  SHF.R.S32.HI R7, RZ, 0x1f, R8 ;  /* 0x0000001fff077819 */ /* 0x000fe20000011408 */
[----:B------:R-:W4:Y:S01]  /*106e0*/  LD.E.64 R14, desc[UR4][R2.64+0x28] ;  /* 0x00002804020e7980 */ /* 0x000f22000c101b00 */
[-C--:B--2---:R-:W-:Y:S02]  /*106f0*/  IMAD R6, R13, R8.reuse, RZ ;  /* 0x000000080d067224 */ /* 0x084fe400078e02ff */
[C---:B------:R-:W-:Y:S04]  /*10700*/  IMAD.WIDE.U32 R16, R12.reuse, R8, RZ ;  /* 0x000000080c107225 */ /* 0x040fe800078e00ff */
[----:B------:R-:W-:Y:S05]  /*10710*/  IMAD R6, R12, R7, R6 ;  /* 0x000000070c067224 */ /* 0x000fea00078e0206 */
[----:B------:R-:W-:Y:S01]  /*10720*/  IADD3 R17, PT, PT, R17, R6, RZ ;  /* 0x0000000611117210 */ /* 0x000fe20007ffe0ff */
[----:B---3--:R-:W-:Y:S05]  /*10730*/  IMAD.IADD R9, R10, 0x1, -R9 ;  /* 0x000000010a097824 */ /* 0x008fea00078e0a09 */
[----:B------:R-:W-:Y:S01]  /*10740*/  SHF.R.S32.HI R7, RZ, 0x1f, R9 ;  /* 0x0000001fff077819 */ /* 0x000fe20000011409 */
[----:B----4-:R-:W-:Y:S02]  /*10750*/  IMAD R6, R15, R9, RZ ;  /* 0x000000090f067224 */ /* 0x010fe400078e02ff */
[----:B------:R-:W-:Y:S04]  /*10760*/  IMAD.WIDE.U32 R16, R9, R14, R16 ;  /* 0x0000000e09107225 */ /* 0x000fe800078e0010 */
[----:B------:R-:W-:Y:S01]  /*10770*/  IMAD R6, R14, R7, R6 ;  /* 0x000000070e067224 */ /* 0x000fe200078e0206 */
[C---:B------:R-:W-:Y:S03]  /*10780*/  LEA R219, P0, R16.reuse, R5, 0x1 ;  /* 0x0000000510db7211 */ /* 0x040fe600078008ff */
[----:B------:R-:W-:Y:S05]  /*10790*/  IMAD.IADD R6, R17, 0x1, R6 ;  /* 0x0000000111067824 */ /* 0x000fea00078e0206 */
[----:B------:R-:W-:Y:S02]  /*107a0*/  LEA.HI.X R218, R16, R4, R6, 0x1, P0 ;  /* 0x0000000410da7211 */ /* 0x000fe400000f0c06 */
.L_x_5997:
[----:B------:R-:W-:Y:S05]  /*107b0*/  BSYNC.RECONVERGENT B0 ;  /* 0x0000000000007941 */ /* 0x000fea0003800200 */
.L_x_5996:
[----:B------:R-:W1:Y:S01]  /*107c0*/  S2UR UR6, SR_CgaCtaId ;  /* 0x00000000000679c3 */ /* 0x000e620000008800 */
[C---:B------:R-:W-:Y:S01]  /*107d0*/  IMAD.SHL.U32 R4, R197.reuse, 0x8, RZ ;  /* 0x00000008c5047824 */ /* 0x040fe200078e00ff */
[C---:B------:R-:W-:Y:S01]  /*107e0*/  LOP3.LUT R231, R197.reuse, 0x38, RZ, 0xc0, !PT ;  /* 0x00000038c5e77812 */ /* 0x040fe200078ec0ff */
[----:B------:R-:W-:Y:S01]  /*107f0*/  UMOV UR7, 0x400 ;  /* 0x0000040000077882 */ /* 0x000fe20000000000 */
[C---:B------:R-:W-:Y:S01]  /*10800*/  IMAD.SHL.U32 R5, R206.reuse, 0x20, RZ ;  /* 0x00000020ce057824 */ /* 0x040fe200078e00ff */
[----:B------:R-:W-:Y:S01]  /*10810*/  SHF.L.U64.HI R6, R206, 0x5, R207 ;  /* 0x00000005ce067819 */ /* 0x000fe200000102cf */
[C---:B------:R-:W-:Y:S01]  /*10820*/  IMAD.SHL.U32 R203, R197.reuse, 0x40, RZ ;  /* 0x00000040c5cb7824 */ /* 0x040fe200078e00ff */
[----:B------:R-:W-:Y:S01]  /*10830*/  LOP3.LUT R196, R4, 0x38, RZ, 0xc0, !PT ;  /* 0x0000003804c47812 */ /* 0x000fe200078ec0ff */
[----:B------:R-:W-:Y:S01]  /*10840*/  IMAD.SHL.U32 R199, R197, 0x20, RZ ;  /* 0x00000020c5c77824 */ /* 0x000fe200078e00ff */
[--C-:B------:R-:W-:Y:S01]  /*10850*/  LOP3.LUT R231, R231, 0x1c0, R4.reuse, 0xf8, !PT ;  /* 0x000001c0e7e77812 */ /* 0x100fe200078ef804 */
[----:B------:R-:W-:Y:S01]  /*10860*/  IMAD.MOV.U32 R201, RZ, RZ, 0x20 ;  /* 0x00000020ffc97424 */ /* 0x000fe200078e00ff */
[----:B------:R-:W-:Y:S01]  /*10870*/  ISETP.GE.AND P4, PT, R196, R228, PT ;  /* 0x000000e4c400720c */ /* 0x000fe20003f86270 */
[----:B------:R-:W-:Y:S01]  /*10880*/  IMAD.MOV.U32 R133, RZ, RZ, 0x40 ;  /* 0x00000040ff857424 */ /* 0x000fe200078e00ff */
[----:B------:R-:W-:Y:S01]  /*10890*/  LOP3.LUT R231, R231, R196, RZ, 0x3c, !PT ;  /* 0x000000c4e7e77212 */ /* 0x000fe200078e3cff */
[----:B------:R-:W-:Y:S01]  /*108a0*/  VIADD R224, R224, 0xffffffff ;  /* 0xffffffffe0e07836 */ /* 0x000fe20000000000 */
[----:B------:R-:W-:Y:S01]  /*108b0*/  LOP3.LUT R209, R196, 0x40, RZ, 0xfc, !PT ;  /* 0x00000040c4d17812 */ /* 0x000fe200078efcff */
[----:B------:R-:W-:Y:S01]  /*108c0*/  BSSY.RECONVERGENT B1, `(.L_x_5998) ;  /* 0x00001fe000017945 */ /* 0x000fe20003800200 */
[----:B------:R-:W-:Y:S02]  /*108d0*/  LOP3.LUT R231, R231, 0x1e00, R4, 0xf8, !PT ;  /* 0x00001e00e7e77812 */ /* 0x000fe400078ef804 */
[----:B------:R-:W-:Y:S02]  /*108e0*/  ISETP.GE.AND P1, PT, R209, R228, PT ;  /* 0x000000e4d100720c */ /* 0x000fe40003f26270 */
[----:B------:R-:W-:Y:S02]  /*108f0*/  IADD3 R8, P0, PT, R5, R219, RZ ;  /* 0x000000db05087210 */ /* 0x000fe40007f1e0ff */
[C---:B------:R-:W-:Y:S01]  /*10900*/  LOP3.LUT R4, R203.reuse, 0x1c0, RZ, 0xc0, !PT ;  /* 0x000001c0cb047812 */ /* 0x040fe200078ec0ff */
[----:B-1----:R-:W-:Y:S01]  /*10910*/  ULEA UR6, UR6, UR7, 0x18 ;  /* 0x0000000706067291 */ /* 0x002fe2000f8ec0ff */
[----:B------:R-:W-:Y:S01]  /*10920*/  @!P4 IMAD.MOV.U32 R10, RZ, RZ, R219 ;  /* 0x000000ffff0ac224 */ /* 0x000fe200078e00db */
[----:B------:R-:W-:Y:S01]  /*10930*/  LOP3.LUT R181, R203, 0x400, RZ, 0xc0, !PT ;  /* 0x00000400cbb57812 */ /* 0x000fe200078ec0ff */
[--C-:B------:R-:W-:Y:S01]  /*10940*/  @!P4 IMAD.MOV.U32 R11, RZ, RZ, R218.reuse ;  /* 0x000000ffff0bc224 */ /* 0x100fe200078e00da */
[--C-:B------:R-:W-:Y:S01]  /*10950*/  LOP3.LUT R4, R4, 0x8, R197.reuse, 0xf8, !PT ;  /* 0x0000000804047812 */ /* 0x100fe200078ef8c5 */
[----:B------:R-:W-:Y:S01]  /*10960*/  IMAD.X R9, R6, 0x1, R218, P0 ;  /* 0x0000000106097824 */ /* 0x000fe200000e06da */
[-C--:B------:R-:W-:Y:S01]  /*10970*/  IADD3 R12, P0, PT, R8, R5.reuse, RZ ;  /* 0x00000005080c7210 */ /* 0x080fe20007f1e0ff */
[----:B------:R-:W-:Y:S01]  /*10980*/  IMAD.U32 R200, RZ, RZ, UR6 ;  /* 0x00000006ffc87e24 */ /* 0x000fe2000f8e00ff */
[-C--:B------:R-:W-:Y:S02]  /*10990*/  LOP3.LUT R4, R4, R196.reuse, RZ, 0x3c, !PT ;  /* 0x000000c404047212 */ /* 0x080fe400078e3cff */
[----:B------:R-:W-:Y:S01]  /*109a0*/  SHF.R.U32.HI R198, RZ, 0x1, R197 ;  /* 0x00000001ffc67819 */ /* 0x000fe200000116c5 */
[----:B------:R-:W-:Y:S01]  /*109b0*/  IMAD R231, R231, 0x2, R200 ;  /* 0x00000002e7e77824 */ /* 0x000fe200078e02c8 */
[----:B------:R-:W-:Y:S01]  /*109c0*/  LOP3.LUT R199, R199, 0x7c00, RZ, 0xc0, !PT ;  /* 0x00007c00c7c77812 */ /* 0x000fe200078ec0ff */
[----:B------:R-:W-:Y:S01]  /*109d0*/  IMAD.X R13, R9, 0x1, R6, P0 ;  /* 0x00000001090d7824 */ /* 0x000fe200000e0606 */
[----:B------:R-:W-:Y:S01]  /*109e0*/  LOP3.LUT R202, R198, 0x8, RZ, 0xc0, !PT ;  /* 0x00000008c6ca7812 */ /* 0x000fe200078ec0ff */
[----:B------:R-:W-:Y:S01]  /*109f0*/  IMAD R181, R4, 0x2, R181 ;  /* 0x0000000204b57824 */ /* 0x000fe200078e02b5 */
[----:B------:R-:W-:Y:S01]  /*10a00*/  @!PT LDS RZ, [RZ] ;  /* 0x00000000fffff984 */ /* 0x000fe20000000800 */
[----:B------:R-:W-:Y:S01]  /*10a10*/  @!PT LDS RZ, [RZ] ;  /* 0x00000000fffff984 */ /* 0x000fe20000000800 */
[----:B------:R-:W-:Y:S01]  /*10a20*/  @!PT LDS RZ, [RZ] ;  /* 0x00000000fffff984 */ /* 0x000fe20000000800 */
[----:B------:R1:W-:Y:S01]  /*10a30*/  @!P4 LDGSTS.E.BYPASS.LTC128B.128 [R231+0xc000], desc[UR4][R10.64] ;  /* 0x0c0000000ae7cfae */ /* 0x0003e2000b981a04 */
[--C-:B------:R-:W-:Y:S02]  /*10a40*/  LOP3.LUT R176, R199, 0x200, R203.reuse, 0xf8, !PT ;  /* 0x00000200c7b07812 */ /* 0x100fe400078ef8cb */
[----:B------:R-:W-:Y:S01]  /*10a50*/  LOP3.LUT R202, R202, 0x1c0, R203, 0xf8, !PT ;  /* 0x000001c0caca7812 */ /* 0x000fe200078ef8cb */
[----:B------:R-:W-:Y:S01]  /*10a60*/  @P4 STS.128 [R231+0xc000], RZ ;  /* 0x00c000ffe7004388 */ /* 0x000fe20000000c00 */
[----:B------:R-:W-:Y:S01]  /*10a70*/  IMAD.IADD R181, R200, 0x1, R181 ;  /* 0x00000001c8b57824 */ /* 0x000fe200078e02b5 */
[----:B------:R-:W-:Y:S02]  /*10a80*/  LOP3.LUT P2, RZ, R197, 0x4, RZ, 0xc0, !PT ;  /* 0x00000004c5ff7812 */ /* 0x000fe4000784c0ff */
[----:B------:R-:W-:Y:S02]  /*10a90*/  LOP3.LUT R202, R202, R196, RZ, 0x3c, !PT ;  /* 0x000000c4caca7212 */ /* 0x000fe400078e3cff */
[----:B------:R-:W-:Y:S02]  /*10aa0*/  SEL R133, R133, 0xffffffc0, !P2 ;  /* 0xffffffc085857807 */ /* 0x000fe40005000000 */
[----:B------:R-:W-:Y:S05]  /*10ab0*/  LOP3.LUT R176, R176, R202, RZ, 0xfc, !PT ;  /* 0x000000cab0b07212 */ /* 0x000fea00078efcff */
[----:B------:R-:W-:Y:S04]  /*10ac0*/  IMAD R176, R176, 0x2, R200 ;  /* 0x00000002b0b07824 */ /* 0x000fe800078e02c8 */
[----:B------:R-:W-:Y:S02]  /*10ad0*/  IMAD.IADD R184, R176, 0x1, R133 ;  /* 0x00000001b0b87824 */ /* 0x000fe400078e0285 */
[----:B------:R-:W-:Y:S02]  /*10ae0*/  IMAD.IADD R133, R133, 0x1, R181 ;  /* 0x0000000185857824 */ /* 0x000fe400078e02b5 */
[----:B-1----:R-:W-:Y:S02]  /*10af0*/  @!P1 IMAD.MOV.U32 R10, RZ, RZ, R219 ;  /* 0x000000ffff0a9224 */ /* 0x002fe400078e00db */
[----:B------:R-:W-:Y:S05]  /*10b00*/  @!P1 IMAD.MOV.U32 R11, RZ, RZ, R218 ;  /* 0x000000ffff0b9224 */ /* 0x000fea00078e00da */
        /* <DEDUP_REMOVED lines=36> */
[----:B------:R1:W-:Y:S01]  /*10d50*/  @!P1 LDGSTS.E.BYPASS.LTC128B.128 [R231+0x11800], desc[UR4][R10.64+0x80] ;  /* 0x118000800ae79fae */ /* 0x0003e2000b981a04 */
        /* <DEDUP_REMOVED lines=11> */
[----:B------:R-:W-:Y:S01]  /*10e10*/  @P1 STS.128 [R231+0x12000], RZ ;  /* 0x012000ffe7001388 */ /* 0x000fe20000000c00 */
[-C--:B-1----:R-:W-:Y:S05]  /*10e20*/  IADD3 R10, P0, PT, R8, R5.reuse, RZ ;  /* 0x00000005080a7210 */ /* 0x082fea0007f1e0ff */
[--C-:B------:R-:W-:Y:S05]  /*10e30*/  IMAD.X R11, R9, 0x1, R6.reuse, P0 ;  /* 0x00000001090b7824 */ /* 0x100fea00000e0606 */
[----:B------:R-:W-:Y:S01]  /*10e40*/  @!PT LDS RZ, [RZ] ;  /* 0x00000000fffff984 */ /* 0x000fe20000000800 */
[----:B------:R-:W-:Y:S01]  /*10e50*/  @!PT LDS RZ, [RZ] ;  /* 0x00000000fffff984 */ /* 0x000fe20000000800 */
[----:B------:R-:W-:Y:S01]  /*10e60*/  @!PT LDS RZ, [RZ] ;  /* 0x00000000fffff984 */ /* 0x000fe20000000800 */
[----:B------:R-:W-:Y:S04]  /*10e70*/  @!P4 LDGSTS.E.BYPASS.LTC128B.128 [R231+0xe800], desc[UR4][R10.64] ;  /* 0x0e8000000ae7cfae */ /* 0x000fe8000b981a04 */
[----:B------:R-:W-:Y:S01]  /*10e80*/  @P4 STS.128 [R231+0xe800], RZ ;  /* 0x00e800ffe7004388 */ /* 0x000fe20000000c00 */
[-C--:B--2---:R-:W-:Y:S03]  /*10e90*/  IADD3 R8, P0, PT, R10, R5.reuse, RZ ;  /* 0x000000050a087210 */ /* 0x084fe60007f1e0ff */
[----:B------:R-:W-:Y:S01]  /*10ea0*/  @!PT LDS RZ, [RZ] ;  /* 0x00000000fffff984 */ /* 0x000fe20000000800 */
[----:B------:R-:W-:Y:S01]  /*10eb0*/  @!PT LDS RZ, [RZ] ;  /* 0x00000000fffff984 */ /* 0x000fe20000000800 */
[----:B------:R-:W-:Y:S01]  /*10ec0*/  @!PT LDS RZ, [RZ] ;  /* 0x00000000fffff984 */ /* 0x000fe20000000800 */
[----:B------:R-:W-:Y:S02]  /*10ed0*/  @!P1 LDGSTS.E.BYPASS.LTC128B.128 [R231+0x12800], desc[UR4][R10.64+0x80] ;  /* 0x128000800ae79fae */ /* 0x000fe4000b981a04 */
[--C-:B------:R-:W-:Y:S02]  /*10ee0*/  IMAD.X R9, R11, 0x1, R6.reuse, P0 ;  /* 0x000000010b097824 */ /* 0x100fe400000e0606 */
[----:B------:R-:W-:Y:S01]  /*10ef0*/  @P1 STS.128 [R231+0x12800], RZ ;  /* 0x012800ffe7001388 */ /* 0x000fe20000000c00 */
[----:B------:R-:W-:Y:S03]  /*10f00*/  IADD3 R4, P0, PT, R8, R5, RZ ;  /* 0x0000000508047210 */ /* 0x000fe60007f1e0ff */
[----:B------:R-:W-:Y:S01]  /*10f10*/  @!PT LDS RZ, [RZ] ;  /* 0x00000000fffff984 */ /* 0x000fe20000000800 */
[----:B------:R-:W-:Y:S01]  /*10f20*/  @!PT LDS RZ, [RZ] ;  /* 0x00000000fffff984 */ /* 0x000fe20000000800 */
[----:B------:R-:W-:Y:S01]  /*10f30*/  @!PT LDS RZ, [RZ] ;  /* 0x00000000fffff984 */ /* 0x000fe20000000800 */
[----:B------:R-:W-:Y:S02]  /*10f40*/  @!P4 LDGSTS.E.BYPASS.LTC128B.128 [R231+0xf000], desc[UR4][R8.64] ;  /* 0x0f00000008e7cfae */ /* 0x000fe4000b981a04 */
[----:B------:R-:W-:Y:S01]  /*10f50*/  IMAD.X R5, R9, 0x1, R6, P0 ;  /* 0x0000000109057824 */ /* 0x000fe200000e0606 */
[----:B------:R-:W-:Y:S01]  /*10f60*/  LOP3.LUT P0, RZ, R197, 0x2, RZ, 0xc0, !PT ;  /* 0x00000002c5ff7812 */ /* 0x000fe2000780c0ff */
[----:B------:R-:W-:Y:S03]  /*10f70*/  @P4 STS.128 [R231+0xf000], RZ ;  /* 0x00f000ffe7004388 */ /* 0x000fe60000000c00 */
[----:B------:R-:W-:Y:S01]  /*10f80*/  SEL R201, R201, 0xffffffe0, !P0 ;  /* 0xffffffe0c9c97807 */ /* 0x000fe20004000000 */
[----:B------:R-:W-:Y:S01]  /*10f90*/  @!PT LDS RZ, [RZ] ;  /* 0x00000000fffff984 */ /* 0x000fe20000000800 */
[----:B------:R-:W-:Y:S01]  /*10fa0*/  @!PT LDS RZ, [RZ] ;  /* 0x00000000fffff984 */ /* 0x000fe20000000800 */
[----:B------:R-:W-:Y:S01]  /*10fb0*/  @!PT LDS RZ, [RZ] ;  /* 0x00000000fffff984 */ /* 0x000fe20000000800 */
[----:B------:R1:W-:Y:S01]  /*10fc0*/  @!P1 LDGSTS.E.BYPASS.LTC128B.128 [R231+0x13000], desc[UR4][R8.64+0x80] ;  /* 0x1300008008e79fae */ /* 0x0003e2000b981a04 */
[----:B------:R-:W-:Y:S03]  /*10fd0*/  ISETP.GT.AND P0, PT, R224, R214, PT ;  /* 0x000000d6e000720c */ /* 0x000fe60003f04270 */
[----:B------:R-:W-:Y:S01]  /*10fe0*/  @P1 STS.128 [R231+0x13000], RZ ;  /* 0x013000ffe7001388 */ /* 0x000fe20000000c00 */
[----:B------:R-:W-:Y:S02]  /*10ff0*/  IMAD.IADD R180, R176, 0x1, R201 ;  /* 0x00000001b0b47824 */ /* 0x000fe400078e02c9 */
[C---:B------:R-:W-:Y:S01]  /*11000*/  IMAD.IADD R134, R201.reuse, 0x1, R181 ;  /* 0x00000001c9867824 */ /* 0x040fe200078e02b5 */
        /* <DEDUP_REMOVED lines=14> */
[----:B------:R-:W1:Y:S04]  /*110f0*/  LDSM.16.M88.4 R16, [R181+0x4800] ;  /* 0x00480000b510783b */ /* 0x000e680000000200 */
[----:B------:R-:W3:Y:S04]  /*11100*/  LDSM.16.M88.4 R24, [R181+0x5000] ;  /* 0x00500000b518783b */ /* 0x000ee80000000200 */
[----:B------:R-:W0:Y:S04]  /*11110*/  LDGDEPBAR ;  /* 0x00000000000079af */ /* 0x000e280000000000 */
[----:B------:R-:W4:Y:S04]  /*11120*/  LDSM.16.M88.4 R32, [R181+0x5800] ;  /* 0x00580000b520783b */ /* 0x000f280000000200 */
[----:B------:R-:W5:Y:S04]  /*11130*/  LDSM.16.M88.4 R40, [R181+0x6000] ;  /* 0x00600000b528783b */ /* 0x000f680000000200 */
[----:B------:R-:W5:Y:S04]  /*11140*/  LDSM.16.M88.4 R48, [R181+0x6800] ;  /* 0x00680000b530783b */ /* 0x000f680000000200 */
[----:B------:R-:W5:Y:S04]  /*11150*/  LDSM.16.M88.4 R56, [R181+0x7000] ;  /* 0x00700000b538783b */ /* 0x000f680000000200 */
[----:B------:R-:W5:Y:S04]  /*11160*/  LDSM.16.M88.4 R136, [R181+0x7800] ;  /* 0x00780000b588783b */ /* 0x000f680000000200 */
        /* <DEDUP_REMOVED lines=130> */
[C---:B-----5:R-:W-:Y:S01]  /*11990*/  HMMA.16816.F32.BF16 R4, R152.reuse, R156, R4 ;  /* 0x0000009c9804723c */ /* 0x060fe20000041804 */
[----:B------:R-:W-:Y:S07]  /*119a0*/  LDSM.16.M88.4 R192, [R135+0xb000] ;  /* 0x00b0000087c0783b */ /* 0x000fee0000000200 */
        /* <DEDUP_REMOVED lines=80> */
[----:B------:R-:W-:Y:S02]  /*11eb0*/  IABS R136, R140 ;  /* 0x0000008c00887213 */ /* 0x000fe40000000000 */
[----:B------:R-:W-:Y:S02]  /*11ec0*/  IABS R133, R135 ;  /* 0x0000008700857213 */ /* 0x000fe40000000000 */
[-C--:B--2---:R-:W-:Y:S02]  /*11ed0*/  IABS R138, R142.reuse ;  /* 0x0000008e008a7213 */ /* 0x084fe40000000000 */
[-C--:B------:R-:W-:Y:S02]  /*11ee0*/  IABS R137, R142.reuse ;  /* 0x0000008e00897213 */ /* 0x080fe40000000000 */
[----:B------:R-:W1:Y:S01]  /*11ef0*/  I2F.RP R144, R138 ;  /* 0x0000008a00907306 */ /* 0x000e620000209400 */
[-C--:B------:R-:W-:Y:S02]  /*11f00*/  LOP3.LUT R135, R135, R142.reuse, RZ, 0x3c, !PT ;  /* 0x0000008e87877212 */ /* 0x080fe400078e3cff */
[----:B------:R-:W-:Y:S01]  /*11f10*/  IMAD.MOV R137, RZ, RZ, -R137 ;  /* 0x000000ffff897224 */ /* 0x000fe200078e0a89 */
[----:B------:R-:W-:Y:S06]  /*11f20*/  LOP3.LUT R140, R140, R142, RZ, 0x3c, !PT ;  /* 0x0000008e8c8c7212 */ /* 0x000fec00078e3cff */
[----:B-1----:R-:W1:Y:S02]  /*11f30*/  MUFU.RCP R144, R144 ;  /* 0x0000009000907308 */ /* 0x002e640000001000 */
[----:B-1----:R-:W-:Y:S08]  /*11f40*/  VIADD R144, R144, 0xffffffe ;  /* 0x0ffffffe90907836 */ /* 0x002ff00000000000 */
[----:B------:R-:W1:Y:S02]  /*11f50*/  F2I.FTZ.U32.TRUNC.NTZ R145, R144 ;  /* 0x0000009000917305 */ /* 0x000e64000021f000 */
[--C-:B-1----:R-:W-:Y:S01]  /*11f60*/  IMAD.MOV R141, RZ, RZ, -R145.reuse ;  /* 0x000000ffff8d7224 */ /* 0x102fe200078e0a91 */
[----:B------:R-:W-:Y:S03]  /*11f70*/  MOV R144, RZ ;  /* 0x000000ff00907202 */ /* 0x000fe60000000f00 */
[----:B------:R-:W-:Y:S04]  /*11f80*/  IMAD R141, R141, R138, RZ ;  /* 0x0000008a8d8d7224 */ /* 0x000fe800078e02ff */
[----:B------:R-:W-:Y:S02]  /*11f90*/  IMAD.HI.U32 R141, R145, R141, R144 ;  /* 0x0000008d918d7227 */ /* 0x000fe400078e0090 */
[----:B------:R-:W2:Y:S04]  /*11fa0*/  LD.E.64 R144, desc[UR4][R2.64+0x38] ;  /* 0x0000380402907980 */ /* 0x000ea8000c101b00 */
[----:B------:R-:W-:Y:S04]  /*11fb0*/  IMAD.HI.U32 R139, R141, R136, RZ ;  /* 0x000000888d8b7227 */ /* 0x000fe800078e00ff */
[----:B------:R-:W-:Y:S02]  /*11fc0*/  IMAD R136, R139, R137, R136 ;  /* 0x000000898b887224 */ /* 0x000fe400078e0288 */
[----:B------:R-:W-:Y:S03]  /*11fd0*/  IMAD.HI.U32 R141, R141, R133, RZ ;  /* 0x000000858d8d7227 */ /* 0x000fe600078e00ff */
[C---:B------:R-:W-:Y:S01]  /*11fe0*/  ISETP.GT.U32.AND P6, PT, R138.reuse, R136, PT ;  /* 0x000000888a00720c */ /* 0x040fe20003fc4070 */
        /* <DEDUP_REMOVED lines=14> */
[C---:B------:R-:W-:Y:S04]  /*120d0*/  ISETP.NE.AND P6, PT, R142.reuse, RZ, PT ;  /* 0x000000ff8e00720c */ /* 0x040fe80003fc5270 */
[----:B------:R-:W-:Y:S03]  /*120e0*/  SEL R139, R133, R139, !P6 ;  /* 0x0000008b858b7207 */ /* 0x000fe60007000000 */
[----:B------:R-:W-:Y:S02]  /*120f0*/  @!P5 IADD3 R141, PT, PT, -R141, RZ, RZ ;  /* 0x000000ff8d8dd210 */ /* 0x000fe40007ffe1ff */
[-C--:B------:R-:W-:Y:S02]  /*12100*/  LEA R146, P5, R139, R232.reuse, 0x2 ;  /* 0x000000e88b927211 */ /* 0x080fe400078a10ff */
[----:B------:R-:W-:Y:S02]  /*12110*/  SEL R141, R133, R141, !P6 ;  /* 0x0000008d858d7207 */ /* 0x000fe40007000000 */
[-C--:B------:R-:W-:Y:S02]  /*12120*/  LEA.HI.X.SX32 R147, R139, R233.reuse, 0x2, P5 ;  /* 0x000000e98b937211 */ /* 0x080fe400028f16ff */
[C---:B------:R-:W-:Y:S01]  /*12130*/  LEA R136, P0, R141.reuse, R232, 0x2 ;  /* 0x000000e88d887211 */ /* 0x040fe200078010ff */
[C---:B------:R-:W-:Y:S02]  /*12140*/  IMAD.IADD R139, R141.reuse, 0x1, -R139 ;  /* 0x000000018d8b7824 */ /* 0x040fe400078e0a8b */
[----:B------:R-:W3:Y:S01]  /*12150*/  LD.E R135, desc[UR4][R146.64] ;  /* 0x0000000492877980 */ /* 0x000ee2000c101900 */
[----:B------:R-:W-:Y:S01]  /*12160*/  LEA.HI.X.SX32 R137, R141, R233, 0x2, P0 ;  /* 0x000000e98d897211 */ /* 0x000fe200000f16ff */
[----:B------:R-:W-:Y:S04]  /*12170*/  IMAD R142, R142, R139, -0x80 ;  /* 0xffffff808e8e7424 */ /* 0x000fe800078e028b */
[----:B------:R1:W3:Y:S04]  /*12180*/  LD.E R133, desc[UR4][R136.64] ;  /* 0x0000000488857980 */ /* 0x0002e8000c101900 */
[----:B------:R-:W4:Y:S01]  /*12190*/  LD.E.64 R146, desc[UR4][R2.64+0x20] ;  /* 0x0000200402927980 */ /* 0x000f22000c101b00 */
[----:B-1----:R-:W-:Y:S01]  /*121a0*/  SHF.R.S32.HI R137, RZ, 0x1f, R142 ;  /* 0x0000001fff897819 */ /* 0x002fe2000001148e */
        /* <DEDUP_REMOVED lines=12> */
.L_x_6001:
[----:B------:R-:W-:Y:S05]  /*12270*/  BSYNC.RECONVERGENT B0 ;  /* 0x0000000000007941 */ /* 0x000fea0003800200 */
.L_x_6000:
[----:B------:R-:W-:Y:S01]  /*12280*/  @!P4 IMAD.MOV.U32 R217, RZ, RZ, R215 ;  /* 0x000000ffffd9c224 */ /* 0x000fe200078e00d7 */
[----:B------:R-:W-:Y:S02]  /*12290*/  IADD3 R140, P0, PT, R134, R216, RZ ;  /* 0x000000d8868c7210 */ /* 0x000fe40007f1e0ff */
[----:B------:R-:W-:Y:S02]  /*122a0*/  SHF.L.U64.HI R133, R204, 0x5, R205 ;  /* 0x00000005cc857819 */ /* 0x000fe400000102cd */
[----:B------:R-:W-:Y:S01]  /*122b0*/  @!PT LDS RZ, [RZ] ;  /* 0x00000000fffff984 */ /* 0x000fe20000000800 */
[----:B------:R-:W-:Y:S01]  /*122c0*/  @!PT LDS RZ, [RZ] ;  /* 0x00000000fffff984 */ /* 0x000fe20000000800 */
[----:B------:R-:W-:Y:S01]  /*122d0*/  @!PT LDS RZ, [RZ] ;  /* 0x00000000fffff984 */ /* 0x000fe20000000800 */
[----:B------:R1:W-:Y:S01]  /*122e0*/  @!P4 LDGSTS.E.BYPASS.LTC128B.128 [R231+0x4000], desc[UR4][R216.64] ;  /* 0x04000000d8e7cfae */ /* 0x0003e2000b981a04 */
[-C--:B------:R-:W-:Y:S02]  /*122f0*/  IADD3 R138, P5, PT, R140, R134.reuse, RZ ;  /* 0x000000868c8a7210 */ /* 0x080fe40007fbe0ff */
[----:B------:R-:W-:Y:S01]  /*12300*/  IMAD.X R141, R133, 0x1, R215, P0 ;  /* 0x00000001858d7824 */ /* 0x000fe200000e06d7 */
[----:B------:R2:W-:Y:S01]  /*12310*/  @P4 STS.128 [R231+0x4000], RZ ;  /* 0x004000ffe7004388 */ /* 0x0005e20000000c00 */
[-C--:B------:R-:W-:Y:S02]  /*12320*/  IADD3 R136, P0, PT, R138, R134.reuse, RZ ;  /* 0x000000868a887210 */ /* 0x080fe40007f1e0ff */
[--C-:B------:R-:W-:Y:S02]  /*12330*/  IMAD.X R139, R141, 0x1, R133.reuse, P5 ;  /* 0x000000018d8b7824 */ /* 0x100fe400028e0685 */
[-C--:B------:R-:W-:Y:S03]  /*12340*/  IADD3 R142, P5, PT, R136, R134.reuse, RZ ;  /* 0x00000086888e7210 */ /* 0x080fe60007fbe0ff */
[-C--:B------:R-:W-:Y:S05]  /*12350*/  IADD3.X R137, PT, PT, R139, R133.reuse, RZ, P0, !PT ;  /* 0x000000858b897210 */ /* 0x080fea00007fe4ff */
        /* <DEDUP_REMOVED lines=43> */
[-C--:B---3--:R-:W-:Y:S03]  /*12610*/  IADD3 R138, P5, PT, R140, R134.reuse, RZ ;  /* 0x000000868c8a7210 */ /* 0x088fe60007fbe0ff */
[----:B------:R2:W-:Y:S01]  /*12620*/  @P4 STS.128 [R231+0x6000], RZ ;  /* 0x006000ffe7004388 */ /* 0x0005e20000000c00 */
[----:B------:R-:W-:Y:S03]  /*12630*/  IADD3.X R139, PT, PT, R141, R133, RZ, P5, !PT ;  /* 0x000000858d8b7210 */ /* 0x000fe60002ffe4ff */
[----:B------:R-:W-:Y:S01]  /*12640*/  @!PT LDS RZ, [RZ] ;  /* 0x00000000fffff984 */ /* 0x000fe20000000800 */
[----:B------:R-:W-:Y:S01]  /*12650*/  @!PT LDS RZ, [RZ] ;  /* 0x00000000fffff984 */ /* 0x000fe20000000800 */
[----:B------:R-:W-:Y:S01]  /*12660*/  @!PT LDS RZ, [RZ] ;  /* 0x00000000fffff984 */ /* 0x000fe20000000800 */
[----:B------:R2:W-:Y:S01]  /*12670*/  @!P1 LDGSTS.E.BYPASS.LTC128B.128 [R231+0xa000], desc[UR4][R142.64+0x80] ;  /* 0x0a0000808ee79fae */ /* 0x0005e2000b981a04 */
[----:B------:R-:W-:Y:S03]  /*12680*/  IADD3 R134, P0, PT, R138, R134, RZ ;  /* 0x000000868a867210 */ /* 0x000fe60007f1e0ff */
[----:B------:R2:W-:Y:S02]  /*12690*/  @P1 STS.128 [R231+0xa000], RZ ;  /* 0x00a000ffe7001388 */ /* 0x0005e40000000c00 */
[----:B------:R-:W-:Y:S02]  /*126a0*/  IMAD.X R135, R139, 0x1, R133, P0 ;  /* 0x000000018b877824 */ /* 0x000fe400000e0685 */
        /* <DEDUP_REMOVED lines=31> */
.L_x_5999:
[----:B------:R-:W-:Y:S05]  /*128a0*/  BSYNC.RECONVERGENT B1 ;  /* 0x0000000000017941 */ /* 0x000fea0003800200 */
.L_x_5998:
[C---:B--2---:R-:W-:Y:S01]  /*128b0*/  VIADD R135, R226.reuse, 0x40 ;  /* 0x00000040e2877836 */ /* 0x044fe20000000000 */
[----:B------:R-:W-:Y:S01]  /*128c0*/  IABS R137, R226 ;  /* 0x000000e200897213 */ /* 0x000fe20000000000 */
[----:B------:R-:W-:Y:S02]  /*128d0*/  VIADD R133, R227, 0xffffffc0 ;  /* 0xffffffc0e3857836 */ /* 0x000fe40000000000 */
[C---:B------:R-:W-:Y:S01]  /*128e0*/  VIADD R136, R226.reuse, 0x41 ;  /* 0x00000041e2887836 */ /* 0x040fe20000000000 */
[----:B------:R-:W-:Y:S01]  /*128f0*/  IABS R135, R135 ;  /* 0x0000008700877213 */ /* 0x000fe20000000000 */
[C---:B------:R-:W-:Y:S01]  /*12900*/  VIADD R134, R226.reuse, 0x38 ;  /* 0x00000038e2867836 */ /* 0x040fe20000000000 */
[----:B------:R-:W-:Y:S01]  /*12910*/  ISETP.GE.AND P6, PT, R133, R212, PT ;  /* 0x000000d48500720c */ /* 0x000fe20003fc6270 */
[C---:B------:R-:W-:Y:S01]  /*12920*/  VIADD R156, R227.reuse, 0xffffffc8 ;  /* 0xffffffc8e39c7836 */ /* 0x040fe20000000000 */
[----:B------:R-:W-:Y:S01]  /*12930*/  I2FP.F32.S32 R135, R135 ;  /* 0x0000008700877245 */ /* 0x000fe20000201400 */
[----:B------:R-:W-:Y:S01]  /*12940*/  VIADD R150, R227, 0xffffffd0 ;  /* 0xffffffd0e3967836 */ /* 0x000fe20000000000 */
[----:B------:R-:W-:Y:S01]  /*12950*/  ISETP.GE.AND P0, PT, R133, R213, PT ;  /* 0x000000d58500720c */ /* 0x000fe20003f06270 */
[----:B------:R-:W-:Y:S01]  /*12960*/  VIADD R138, R227, 0x1 ;  /* 0x00000001e38a7836 */ /* 0x000fe20000000000 */
[----:B------:R-:W-:Y:S01]  /*12970*/  ISETP.GE.AND P5, PT, R133, R210, PT ;  /* 0x000000d28500720c */ /* 0x000fe20003fa6270 */
[----:B------:R-:W-:Y:S01]  /*12980*/  FFMA.FTZ R7, -R229, R135, R7 ;  /* 0x00000087e5077223 */ /* 0x000fe20000010107 */
[C---:B------:R-:W-:Y:S01]  /*12990*/  VIADD R135, R226.reuse, 0x30 ;  /* 0x00000030e2877836 */ /* 0x040fe20000000000 */
[----:B------:R-:W-:Y:S01]  /*129a0*/  I2FP.F32.S32 R137, R137 ;  /* 0x0000008900897245 */ /* 0x000fe20000201400 */
[----:B------:R-:W-:Y:S01]  /*129b0*/  VIADD R143, R227, 0xffffffe1 ;  /* 0xffffffe1e38f7836 */ /* 0x000fe20000000000 */
[----:B------:R-:W-:Y:S01]  /*129c0*/  ISETP.GE.AND P1, PT, R133, R211, PT ;  /* 0x000000d38500720c */ /* 0x000fe20003f26270 */
[C---:B------:R-:W-:Y:S01]  /*129d0*/  VIADD R133, R226.reuse, 0x39 ;  /* 0x00000039e2857836 */ /* 0x040fe20000000000 */
[----:B------:R-:W-:Y:S01]  /*129e0*/  IABS R135, R135 ;  /* 0x0000008700877213 */ /* 0x000fe20000000000 */
[CC--:B------:R-:W-:Y:S01]  /*129f0*/  FFMA.FTZ R39, -R229.reuse, R137.reuse, R39 ;  /* 0x00000089e5277223 */ /* 0x0c0fe20000010127 */
[----:B------:R-:W-:Y:S01]  /*12a00*/  IABS R136, R136 ;  /* 0x0000008800887213 */ /* 0x000fe20000000000 */
[----:B------:R-:W-:Y:S01]  /*12a10*/  FFMA.FTZ R33, -R229, R137, R33 ;  /* 0x00000089e5217223 */ /* 0x000fe20000010121 */
[----:B------:R-:W-:Y:S01]  /*12a20*/  I2FP.F32.S32 R135, R135 ;  /* 0x0000008700877245 */ /* 0x000fe20000201400 */
[C---:B------:R-:W-:Y:S01]  /*12a30*/  VIADD R137, R226.reuse, 0x29 ;  /* 0x00000029e2897836 */ /* 0x040fe20000000000 */
[----:B------:R-:W-:Y:S01]  /*12a40*/  IABS R134, R134 ;  /* 0x0000008600867213 */ /* 0x000fe20000000000 */
[----:B------:R-:W-:Y:S01]  /*12a50*/  VIADD R140, R227, 0xffffffe8 ;  /* 0xffffffe8e38c7836 */ /* 0x000fe20000000000 */
[----:B------:R-:W-:Y:S01]  /*12a60*/  IABS R133, R133 ;  /* 0x0000008500857213 */ /* 0x000fe20000000000 */
[CC--:B------:R-:W-:Y:S01]  /*12a70*/  FFMA.FTZ R15, -R229.reuse, R135.reuse, R15 ;  /* 0x00000087e50f7223 */ /* 0x0c0fe2000001010f */
[----:B------:R-:W-:Y:S01]  /*12a80*/  FFMA.FTZ R9, -R229, R135, R9 ;  /* 0x00000087e5097223 */ /* 0x000fe20000010109 */
        /* <DEDUP_REMOVED lines=8> */
[C---:B------:R-:W-:Y:S01]  /*12b10*/  VIADD R136, R226.reuse, 0x31 ;  /* 0x00000031e2887836 */ /* 0x040fe20000000000 */
[----:B------:R-:W-:Y:S01]  /*12b20*/  I2FP.F32.S32 R135, R135 ;  /* 0x0000008700877245 */ /* 0x000fe20000201400 */
[CC--:B------:R-:W-:Y:S01]  /*12b30*/  FFMA.FTZ R5, -R229.reuse, R134.reuse, R5 ;  /* 0x00000086e5057223 */ /* 0x0c0fe20000010105 */
[----:B------:R-:W-:Y:S01]  /*12b40*/  IABS R137, R137 ;  /* 0x0000008900897213 */ /* 0x000fe20000000000 */
[C---:B------:R-:W-:Y:S01]  /*12b50*/  FFMA.FTZ R11, -R229.reuse, R134, R11 ;  /* 0x00000086e50b7223 */ /* 0x040fe2000001010b */
[C---:B------:R-:W-:Y:S01]  /*12b60*/  FFMA.FTZ R4, -R229.reuse, R133, R4 ;  /* 0x00000085e5047223 */ /* 0x040fe20000010104 */
[CC--:B------:R-:W-:Y:S01]  /*12b70*/  FFMA.FTZ R23, -R229.reuse, R135.reuse, R23 ;  /* 0x00000087e5177223 */ /* 0x0c0fe20000010117 */
[C---:B------:R-:W-:Y:S01]  /*12b80*/  FFMA.FTZ R17, -R229.reuse, R135, R17 ;  /* 0x00000087e5117223 */ /* 0x040fe20000010111 */
[C---:B------:R-:W-:Y:S02]  /*12b90*/  VIADD R135, R226.reuse, 0x9 ;  /* 0x00000009e2877836 */ /* 0x040fe40000000000 */
[C---:B------:R-:W-:Y:S01]  /*12ba0*/  FFMA.FTZ R10, -R229.reuse, R133, R10 ;  /* 0x00000085e50a7223 */ /* 0x040fe2000001010a */
[----:B------:R-:W-:Y:S01]  /*12bb0*/  I2FP.F32.S32 R134, R137 ;  /* 0x0000008900867245 */ /* 0x000fe20000201400 */
[C---:B------:R-:W-:Y:S01]  /*12bc0*/  VIADD R133, R226.reuse, 0x28 ;  /* 0x00000028e2857836 */ /* 0x040fe20000000000 */
[----:B------:R-:W-:Y:S01]  /*12bd0*/  IABS R136, R136 ;  /* 0x0000008800887213 */ /* 0x000fe20000000000 */
[C---:B------:R-:W-:Y:S01]  /*12be0*/  VIADD R137, R226.reuse, 0x19 ;  /* 0x00000019e2897836 */ /* 0x040fe20000000000 */
[----:B------:R-:W-:Y:S01]  /*12bf0*/  IABS R135, R135 ;  /* 0x0000008700877213 */ /* 0x000fe20000000000 */
[CC--:B------:R-:W-:Y:S01]  /*12c00*/  FFMA.FTZ R12, -R229.reuse, R134.reuse, R12 ;  /* 0x00000086e50c7223 */ /* 0x0c0fe2000001010c */
[----:B------:R-:W-:Y:S01]  /*12c10*/  FFMA.FTZ R18, -R229, R134, R18 ;  /* 0x00000086e5127223 */ /* 0x000fe20000010112 */
[----:B------:R-:W-:Y:S01]  /*12c20*/  IABS R133, R133 ;  /* 0x0000008500857213 */ /* 0x000fe20000000000 */
[C---:B------:R-:W-:Y:S01]  /*12c30*/  VIADD R134, R226.reuse, 0x18 ;  /* 0x00000018e2867836 */ /* 0x040fe20000000000 */
[----:B------:R-:W-:Y:S01]  /*12c40*/  I2FP.F32.S32 R135, R135 ;  /* 0x0000008700877245 */ /* 0x000fe20000201400 */
[C---:B------:R-:W-:Y:S01]  /*12c50*/  VIADD R144, R227.reuse, 0xffffffe0 ;  /* 0xffffffe0e3907836 */ /* 0x040fe20000000000 */
[----:B------:R-:W-:Y:S01]  /*12c60*/  I2FP.F32.S32 R136, R136 ;  /* 0x0000008800887245 */ /* 0x000fe20000201400 */
[----:B------:R-:W-:Y:S01]  /*12c70*/  VIADD R148, R227, 0xffffffd1 ;  /* 0xffffffd1e3947836 */ /* 0x000fe20000000000 */
[----:B------:R-:W-:Y:S01]  /*12c80*/  I2FP.F32.S32 R133, R133 ;  /* 0x0000008500857245 */ /* 0x000fe20000201400 */
[CC--:B------:R-:W-:Y:S01]  /*12c90*/  FFMA.FTZ R28, -R229.reuse, R135.reuse, R28 ;  /* 0x00000087e51c7223 */ /* 0x0c0fe2000001011c */
[C---:B------:R-:W-:Y:S01]  /*12ca0*/  FFMA.FTZ R34, -R229.reuse, R135, R34 ;  /* 0x00000087e5227223 */ /* 0x040fe20000010122 */
[C---:B------:R-:W-:Y:S02]  /*12cb0*/  VIADD R135, R226.reuse, 0xfffffff8 ;  /* 0xfffffff8e2877836 */ /* 0x040fe40000000000 */
[CC--:B------:R-:W-:Y:S01]  /*12cc0*/  FFMA.FTZ R8, -R229.reuse, R136.reuse, R8 ;  /* 0x00000088e5087223 */ /* 0x0c0fe20000010108 */
[C---:B------:R-:W-:Y:S01]  /*12cd0*/  FFMA.FTZ R14, -R229.reuse, R136, R14 ;  /* 0x00000088e50e7223 */ /* 0x040fe2000001010e */
[----:B------:R-:W-:Y:S01]  /*12ce0*/  IABS R134, R134 ;  /* 0x0000008600867213 */ /* 0x000fe20000000000 */
[C---:B------:R-:W-:Y:S01]  /*12cf0*/  VIADD R136, R226.reuse, 0x21 ;  /* 0x00000021e2887836 */ /* 0x040fe20000000000 */
[----:B------:R-:W-:Y:S01]  /*12d00*/  IABS R135, R135 ;  /* 0x0000008700877213 */ /* 0x000fe20000000000 */
[C---:B------:R-:W-:Y:S01]  /*12d10*/  FFMA.FTZ R13, -R229.reuse, R133, R13 ;  /* 0x00000085e50d7223 */ /* 0x040fe2000001010d */
[----:B------:R-:W-:Y:S01]  /*12d20*/  IABS R137, R137 ;  /* 0x0000008900897213 */ /* 0x000fe20000000000 */
[----:B------:R-:W-:Y:S01]  /*12d30*/  FFMA.FTZ R19, -R229, R133, R19 ;  /* 0x00000085e5137223 */ /* 0x000fe20000010113 */
[----:B------:R-:W-:Y:S01]  /*12d40*/  I2FP.F32.S32 R135, R135 ;  /* 0x0000008700877245 */ /* 0x000fe20000201400 */
[C---:B------:R-:W-:Y:S01]  /*12d50*/  VIADD R146, R227.reuse, 0xffffffd8 ;  /* 0xffffffd8e3927836 */ /* 0x040fe20000000000 */
[----:B------:R-:W-:Y:S01]  /*12d60*/  I2FP.F32.S32 R134, R134 ;  /* 0x0000008600867245 */ /* 0x000fe20000201400 */
[----:B------:R-:W-:Y:S01]  /*12d70*/  VIADD R139, R227, 0xffffffe9 ;  /* 0xffffffe9e38b7836 */ /* 0x000fe20000000000 */
[----:B------:R-:W-:Y:S01]  /*12d80*/  I2FP.F32.S32 R133, R137 ;  /* 0x0000008900857245 */ /* 0x000fe20000201400 */
[C---:B------:R-:W-:Y:S01]  /*12d90*/  VIADD R137, R226.reuse, 0x11 ;  /* 0x00000011e2897836 */ /* 0x040fe20000000000 */
[----:B------:R-:W-:Y:S01]  /*12da0*/  IABS R136, R136 ;  /* 0x0000008800887213 */ /* 0x000fe20000000000 */
[CC--:B------:R-:W-:Y:S01]  /*12db0*/  FFMA.FTZ R37, -R229.reuse, R135.reuse, R37 ;  /* 0x00000087e5257223 */ /* 0x0c0fe20000010125 */
[CC--:B------:R-:W-:Y:S01]  /*12dc0*/  FFMA.FTZ R21, -R229.reuse, R134.reuse, R21 ;  /* 0x00000086e5157223 */ /* 0x0c0fe20000010115 */
[C---:B------:R-:W-:Y:S01]  /*12dd0*/  FFMA.FTZ R27, -R229.reuse, R134, R27 ;  /* 0x00000086e51b7223 */ /* 0x040fe2000001011b */
[C---:B------:R-:W-:Y:S01]  /*12de0*/  FFMA.FTZ R43, -R229.reuse, R135, R43 ;  /* 0x00000087e52b7223 */ /* 0x040fe2000001012b */
[----:B------:R-:W-:Y:S01]  /*12df0*/  I2FP.F32.S32 R136, R136 ;  /* 0x0000008800887245 */ /* 0x000fe20000201400 */
[CC--:B------:R-:W-:Y:S01]  /*12e00*/  FFMA.FTZ R20, -R229.reuse, R133.reuse, R20 ;  /* 0x00000085e5147223 */ /* 0x0c0fe20000010114 */
[C---:B------:R-:W-:Y:S01]  /*12e10*/  FFMA.FTZ R26, -R229.reuse, R133, R26 ;  /* 0x00000085e51a7223 */ /* 0x040fe2000001011a */
[C---:B------:R-:W-:Y:S01]  /*12e20*/  VIADD R134, R226.reuse, 0x10 ;  /* 0x00000010e2867836 */ /* 0x040fe20000000000 */
[----:B------:R-:W-:Y:S01]  /*12e30*/  IABS R137, R137 ;  /* 0x0000008900897213 */ /* 0x000fe20000000000 */
[C---:B------:R-:W-:Y:S02]  /*12e40*/  VIADD R135, R226.reuse, 0xffffffe8 ;  /* 0xffffffe8e2877836 */ /* 0x040fe40000000000 */
[CC--:B------:R-:W-:Y:S01]  /*12e50*/  FFMA.FTZ R22, -R229.reuse, R136.reuse, R22 ;  /* 0x00000088e5167223 */ /* 0x0c0fe20000010116 */
[C---:B------:R-:W-:Y:S02]  /*12e60*/  VIADD R133, R226.reuse, 0x8 ;  /* 0x00000008e2857836 */ /* 0x040fe40000000000 */
[----:B------:R-:W-:Y:S01]  /*12e70*/  FFMA.FTZ R16, -R229, R136, R16 ;  /* 0x00000088e5107223 */ /* 0x000fe20000010110 */
[----:B------:R-:W-:Y:S01]  /*12e80*/  IABS R134, R134 ;  /* 0x0000008600867213 */ /* 0x000fe20000000000 */
[C---:B------:R-:W-:Y:S01]  /*12e90*/  VIADD R136, R226.reuse, 0x1 ;  /* 0x00000001e2887836 */ /* 0x040fe20000000000 */
[----:B------:R-:W-:Y:S01]  /*12ea0*/  IABS R135, R135 ;  /* 0x0000008700877213 */ /* 0x000fe20000000000 */
[----:B------:R-:W-:Y:S01]  /*12eb0*/  VIADD R225, R225, 0xffffff80 ;  /* 0xffffff80e1e17836 */ /* 0x000fe20000000000 */
[----:B------:R-:W-:Y:S02]  /*12ec0*/  I2FP.F32.S32 R137, R137 ;  /* 0x0000008900897245 */ /* 0x000fe40000201400 */
[----:B------:R-:W-:Y:S02]  /*12ed0*/  IABS R133, R133 ;  /* 0x0000008500857213 */ /* 0x000fe40000000000 */
[----:B------:R-:W-:Y:S01]  /*12ee0*/  I2FP.F32.S32 R134, R134 ;  /* 0x0000008600867245 */ /* 0x000fe20000201400 */
[C---:B------:R-:W-:Y:S01]  /*12ef0*/  FFMA.FTZ R30, -R229.reuse, R137, R30 ;  /* 0x00000089e51e7223 */ /* 0x040fe2000001011e */
[----:B------:R-:W-:Y:S01]  /*12f00*/  I2FP.F32.S32 R135, R135 ;  /* 0x0000008700877245 */ /* 0x000fe20000201400 */
[C---:B------:R-:W-:Y:S01]  /*12f10*/  FFMA.FTZ R24, -R229.reuse, R137, R24 ;  /* 0x00000089e5187223 */ /* 0x040fe20000010118 */
[----:B------:R-:W-:Y:S01]  /*12f20*/  I2FP.F32.S32 R133, R133 ;  /* 0x0000008500857245 */ /* 0x000fe20000201400 */
[C---:B------:R-:W-:Y:S01]  /*12f30*/  VIADD R137, R226.reuse, 0xfffffff1 ;  /* 0xfffffff1e2897836 */ /* 0x040fe20000000000 */
[----:B------:R-:W-:Y:S01]  /*12f40*/  IABS R136, R136 ;  /* 0x0000008800887213 */ /* 0x000fe20000000000 */
[CC--:B------:R-:W-:Y:S01]  /*12f50*/  FFMA.FTZ R31, -R229.reuse, R134.reuse, R31 ;  /* 0x00000086e51f7223 */ /* 0x0c0fe2000001011f */
[CC--:B------:R-:W-:Y:S01]  /*12f60*/  FFMA.FTZ R45, -R229.reuse, R135.reuse, R45 ;  /* 0x00000087e52d7223 */ /* 0x0c0fe2000001012d */
[C---:B------:R-:W-:Y:S01]  /*12f70*/  FFMA.FTZ R25, -R229.reuse, R134, R25 ;  /* 0x00000086e5197223 */ /* 0x040fe20000010119 */
[C---:B------:R-:W-:Y:S01]  /*12f80*/  FFMA.FTZ R51, -R229.reuse, R135, R51 ;  /* 0x00000087e5337223 */ /* 0x040fe20000010133 */
[CC--:B------:R-:W-:Y:S01]  /*12f90*/  FFMA.FTZ R29, -R229.reuse, R133.reuse, R29 ;  /* 0x00000085e51d7223 */ /* 0x0c0fe2000001011d */
[----:B------:R-:W-:Y:S01]  /*12fa0*/  I2FP.F32.S32 R134, R136 ;  /* 0x0000008800867245 */ /* 0x000fe20000201400 */
[C---:B------:R-:W-:Y:S01]  /*12fb0*/  FFMA.FTZ R35, -R229.reuse, R133, R35 ;  /* 0x00000085e5237223 */ /* 0x040fe20000010123 */
[C---:B------:R-:W-:Y:S01]  /*12fc0*/  VIADD R135, R226.reuse, 0xffffffc1 ;  /* 0xffffffc1e2877836 */ /* 0x040fe20000000000 */
[----:B------:R-:W-:Y:S01]  /*12fd0*/  IABS R137, R137 ;  /* 0x0000008900897213 */ /* 0x000fe20000000000 */
[C---:B------:R-:W-:Y:S02]  /*12fe0*/  VIADD R136, R226.reuse, 0xfffffff9 ;  /* 0xfffffff9e2887836 */ /* 0x040fe40000000000 */
[CC--:B------:R-:W-:Y:S01]  /*12ff0*/  FFMA.FTZ R38, -R229.reuse, R134.reuse, R38 ;  /* 0x00000086e5267223 */ /* 0x0c0fe20000010126 */
[C---:B------:R-:W-:Y:S02]  /*13000*/  VIADD R133, R226.reuse, 0xfffffff0 ;  /* 0xfffffff0e2857836 */ /* 0x040fe40000000000 */
[C---:B------:R-:W-:Y:S01]  /*13010*/  FFMA.FTZ R32, -R229.reuse, R134, R32 ;  /* 0x00000086e5207223 */ /* 0x040fe20000010120 */
[----:B------:R-:W-:Y:S02]  /*13020*/  IABS R135, R135 ;  /* 0x0000008700877213 */ /* 0x000fe40000000000 */
[----:B------:R-:W-:Y:S01]  /*13030*/  I2FP.F32.S32 R134, R137 ;  /* 0x0000008900867245 */ /* 0x000fe20000201400 */
[C---:B------:R-:W-:Y:S01]  /*13040*/  VIADD R137, R226.reuse, 0xffffffe1 ;  /* 0xffffffe1e2897836 */ /* 0x040fe20000000000 */
[----:B------:R-:W-:Y:S02]  /*13050*/  IABS R136, R136 ;  /* 0x0000008800887213 */ /* 0x000fe40000000000 */
[----:B------:R-:W-:Y:S01]  /*13060*/  IABS R133, R133 ;  /* 0x0000008500857213 */ /* 0x000fe20000000000 */
[CC--:B------:R-:W-:Y:S01]  /*13070*/  FFMA.FTZ R46, -R229.reuse, R134.reuse, R46 ;  /* 0x00000086e52e7223 */ /* 0x0c0fe2000001012e */
[----:B------:R-:W-:Y:S01]  /*13080*/  I2FP.F32.S32 R135, R135 ;  /* 0x0000008700877245 */ /* 0x000fe20000201400 */
[C---:B------:R-:W-:Y:S01]  /*13090*/  FFMA.FTZ R40, -R229.reuse, R134, R40 ;  /* 0x00000086e5287223 */ /* 0x040fe20000010128 */
[----:B------:R-:W-:Y:S01]  /*130a0*/  I2FP.F32.S32 R136, R136 ;  /* 0x0000008800887245 */ /* 0x000fe20000201400 */
[C---:B------:R-:W-:Y:S01]  /*130b0*/  VIADD R134, R226.reuse, 0xffffffe0 ;  /* 0xffffffe0e2867836 */ /* 0x040fe20000000000 */
[----:B------:R-:W-:Y:S01]  /*130c0*/  I2FP.F32.S32 R133, R133 ;  /* 0x0000008500857245 */ /* 0x000fe20000201400 */
[C---:B------:R-:W-:Y:S01]  /*130d0*/  FFMA.FTZ R64, -R229.reuse, R135, R64 ;  /* 0x00000087e5407223 */ /* 0x040fe20000010140 */
[----:B------:R-:W-:Y:S01]  /*130e0*/  IABS R137, R137 ;  /* 0x0000008900897213 */ /* 0x000fe20000000000 */
[CC--:B------:R-:W-:Y:S01]  /*130f0*/  FFMA.FTZ R36, -R229.reuse, R136.reuse, R36 ;  /* 0x00000088e5247223 */ /* 0x0c0fe20000010124 */
[C---:B------:R-:W-:Y:S01]  /*13100*/  FFMA.FTZ R42, -R229.reuse, R136, R42 ;  /* 0x00000088e52a7223 */ /* 0x040fe2000001012a */
[CC--:B------:R-:W-:Y:S01]  /*13110*/  FFMA.FTZ R47, -R229.reuse, R133.reuse, R47 ;  /* 0x00000085e52f7223 */ /* 0x0c0fe2000001012f */
[C---:B------:R-:W-:Y:S01]  /*13120*/  FFMA.FTZ R41, -R229.reuse, R133, R41 ;  /* 0x00000085e5297223 */ /* 0x040fe20000010129 */
[C---:B------:R-:W-:Y:S01]  /*13130*/  VIADD R135, R226.reuse, 0xffffffd0 ;  /* 0xffffffd0e2877836 */ /* 0x040fe20000000000 */
[----:B------:R-:W-:Y:S01]  /*13140*/  I2FP.F32.S32 R133, R137 ;  /* 0x0000008900857245 */ /* 0x000fe20000201400 */
[C---:B------:R-:W-:Y:S01]  /*13150*/  VIADD R136, R226.reuse, 0xffffffe9 ;  /* 0xffffffe9e2887836 */ /* 0x040fe20000000000 */
[----:B------:R-:W-:Y:S01]  /*13160*/  IABS R134, R134 ;  /* 0x0000008600867213 */ /* 0x000fe20000000000 */
[C---:B------:R-:W-:Y:S01]  /*13170*/  VIADD R137, R226.reuse, 0xffffffc0 ;  /* 0xffffffc0e2897836 */ /* 0x040fe20000000000 */
[----:B------:R-:W-:Y:S01]  /*13180*/  IABS R135, R135 ;  /* 0x0000008700877213 */ /* 0x000fe20000000000 */
[CC--:B------:R-:W-:Y:S01]  /*13190*/  FFMA.FTZ R54, -R229.reuse, R133.reuse, R54 ;  /* 0x00000085e5367223 */ /* 0x0c0fe20000010136 */
[C---:B------:R-:W-:Y:S01]  /*131a0*/  FFMA.FTZ R48, -R229.reuse, R133, R48 ;  /* 0x00000085e5307223 */ /* 0x040fe20000010130 */
[----:B------:R-:W-:Y:S01]  /*131b0*/  IABS R136, R136 ;  /* 0x0000008800887213 */ /* 0x000fe20000000000 */
[C---:B------:R-:W-:Y:S01]  /*131c0*/  VIADD R133, R226.reuse, 0xffffffd9 ;  /* 0xffffffd9e2857836 */ /* 0x040fe20000000000 */
        /* <DEDUP_REMOVED lines=8> */
[----:B------:R-:W-:Y:S01]  /*13250*/  I2FP.F32.S32 R137, R137 ;  /* 0x0000008900897245 */ /* 0x000fe20000201400 */
[----:B------:R-:W2:Y:S01]  /*13260*/  LD.E R135, desc[UR4][R2.64+0xdc] ;  /* 0x0000dc0402877980 */ /* 0x000ea2000c101900 */
[----:B------:R-:W-:Y:S01]  /*13270*/  I2FP.F32.S32 R133, R133 ;  /* 0x0000008500857245 */ /* 0x000fe20000201400 */
[C---:B------:R-:W-:Y:S01]  /*13280*/  VIADD R136, R226.reuse, 0xffffffd8 ;  /* 0xffffffd8e2887836 */ /* 0x040fe20000000000 */
[----:B------:R-:W-:Y:S01]  /*13290*/  I2FP.F32.S32 R134, R134 ;  /* 0x0000008600867245 */ /* 0x000fe20000201400 */
[C---:B------:R-:W-:Y:S01]  /*132a0*/  FFMA.FTZ R65, -R229.reuse, R137, R65 ;  /* 0x00000089e5417223 */ /* 0x040fe20000010141 */
[C---:B------:R-:W-:Y:S02]  /*132b0*/  VIADD R137, R226.reuse, 0xffffffc9 ;  /* 0xffffffc9e2897836 */ /* 0x040fe40000000000 */
[CC--:B------:R-:W-:Y:S01]  /*132c0*/  FFMA.FTZ R52, -R229.reuse, R133.reuse, R52 ;  /* 0x00000085e5347223 */ /* 0x0c0fe20000010134 */
[C---:B------:R-:W-:Y:S01]  /*132d0*/  FFMA.FTZ R58, -R229.reuse, R133, R58 ;  /* 0x00000085e53a7223 */ /* 0x040fe2000001013a */
[----:B------:R-:W-:Y:S01]  /*132e0*/  IABS R136, R136 ;  /* 0x0000008800887213 */ /* 0x000fe20000000000 */
[C---:B------:R-:W-:Y:S02]  /*132f0*/  VIADD R133, R226.reuse, 0xffffffc8 ;  /* 0xffffffc8e2857836 */ /* 0x040fe40000000000 */
[CC--:B------:R-:W-:Y:S01]  /*13300*/  FFMA.FTZ R55, -R229.reuse, R134.reuse, R55 ;  /* 0x00000086e5377223 */ /* 0x0c0fe20000010137 */
[----:B------:R-:W-:Y:S01]  /*13310*/  FFMA.FTZ R49, -R229, R134, R49 ;  /* 0x00000086e5317223 */ /* 0x000fe20000010131 */
[----:B------:R-:W-:Y:S01]  /*13320*/  I2FP.F32.S32 R134, R136 ;  /* 0x0000008800867245 */ /* 0x000fe20000201400 */
[----:B------:R-:W-:Y:S01]  /*13330*/  VIADD R136, R226, 0xffffffd1 ;  /* 0xffffffd1e2887836 */ /* 0x000fe20000000000 */
[----:B------:R-:W-:Y:S01]  /*13340*/  FSEL R160, R4, -INF , P0 ;  /* 0xff80000004a07808 */ /* 0x000fe20000000000 */
[----:B------:R-:W-:Y:S01]  /*13350*/  VIADD R4, R227, 0x38 ;  /* 0x00000038e3047836 */ /* 0x000fe20000000000 */
[----:B------:R-:W-:Y:S01]  /*13360*/  IABS R137, R137 ;  /* 0x0000008900897213 */ /* 0x000fe20000000000 */
[CC--:B------:R-:W-:Y:S01]  /*13370*/  FFMA.FTZ R53, -R229.reuse, R134.reuse, R53 ;  /* 0x00000086e5357223 */ /* 0x0c0fe20000010135 */
[----:B------:R-:W-:Y:S01]  /*13380*/  ISETP.GE.AND P0, PT, R156, R213, PT ;  /* 0x000000d59c00720c */ /* 0x000fe20003f06270 */
[----:B------:R-:W-:Y:S01]  /*13390*/  FFMA.FTZ R59, -R229, R134, R59 ;  /* 0x00000086e53b7223 */ /* 0x000fe2000001013b */
[----:B------:R-:W-:Y:S01]  /*133a0*/  IABS R133, R133 ;  /* 0x0000008500857213 */ /* 0x000fe20000000000 */
[----:B------:R-:W-:Y:S01]  /*133b0*/  IMAD.MOV.U32 R134, RZ, RZ, R137 ;  /* 0x000000ffff867224 */ /* 0x000fe200078e0089 */
[----:B------:R-:W-:Y:S01]  /*133c0*/  FSEL R158, R8, -INF , P0 ;  /* 0xff800000089e7808 */ /* 0x000fe20000000000 */
[----:B------:R-:W-:Y:S01]  /*133d0*/  VIADD R137, R227, 0xffffffc1 ;  /* 0xffffffc1e3897836 */ /* 0x000fe20000000000 */
[----:B------:R-:W-:Y:S01]  /*133e0*/  I2FP.F32.S32 R133, R133 ;  /* 0x0000008500857245 */ /* 0x000fe20000201400 */
[----:B------:R-:W-:Y:S01]  /*133f0*/  VIADD R226, R226, 0x80 ;  /* 0x00000080e2e27836 */ /* 0x000fe20000000000 */
[----:B------:R-:W-:Y:S02]  /*13400*/  ISETP.GE.AND P0, PT, R150, R213, PT ;  /* 0x000000d59600720c */ /* 0x000fe40003f06270 */
[----:B------:R-:W-:Y:S01]  /*13410*/  I2FP.F32.S32 R134, R134 ;  /* 0x0000008600867245 */ /* 0x000fe20000201400 */
[CC--:B------:R-:W-:Y:S01]  /*13420*/  FFMA.FTZ R61, -R229.reuse, R133.reuse, R61 ;  /* 0x00000085e53d7223 */ /* 0x0c0fe2000001013d */
[----:B------:R-:W-:Y:S01]  /*13430*/  FSEL R153, R12, -INF , P0 ;  /* 0xff8000000c997808 */ /* 0x000fe20000000000 */
[----:B------:R-:W-:Y:S01]  /*13440*/  FFMA.FTZ R67, -R229, R133, R67 ;  /* 0x00000085e5437223 */ /* 0x000fe20000010143 */
[----:B------:R-:W-:Y:S01]  /*13450*/  VIADD R133, R227, 0xfffffff9 ;  /* 0xfffffff9e3857836 */ /* 0x000fe20000000000 */
[----:B------:R-:W-:Y:S01]  /*13460*/  ISETP.GE.AND P0, PT, R137, R211, PT ;  /* 0x000000d38900720c */ /* 0x000fe20003f06270 */
[CC--:B------:R-:W-:Y:S01]  /*13470*/  FFMA.FTZ R60, -R229.reuse, R134.reuse, R60 ;  /* 0x00000086e53c7223 */ /* 0x0c0fe2000001013c */
[----:B------:R-:W-:Y:S01]  /*13480*/  FFMA.FTZ R66, -R229, R134, R66 ;  /* 0x00000086e5427223 */ /* 0x000fe20000010142 */
[----:B------:R-:W-:Y:S01]  /*13490*/  VIADD R134, R227, 0xfffffff0 ;  /* 0xfffffff0e3867836 */ /* 0x000fe20000000000 */
[----:B------:R-:W-:Y:S02]  /*134a0*/  FSEL R8, R7, -INF , P0 ;  /* 0xff80000007087808 */ /* 0x000fe40000000000 */
[----:B------:R-:W-:Y:S02]  /*134b0*/  ISETP.GE.AND P4, PT, R133, R213, PT ;  /* 0x000000d58500720c */ /* 0x000fe40003f86270 */
[-C--:B------:R-:W-:Y:S02]  /*134c0*/  ISETP.GE.AND P0, PT, R156, R211.reuse, PT ;  /* 0x000000d39c00720c */ /* 0x080fe40003f06270 */
[----:B------:R-:W-:Y:S01]  /*134d0*/  FSEL R183, R33, -INF , P4 ;  /* 0xff80000021b77808 */ /* 0x000fe20002000000 */
[----:B------:R-:W-:Y:S01]  /*134e0*/  VIADD R33, R227, 0xfffffff8 ;  /* 0xfffffff8e3217836 */ /* 0x000fe20000000000 */
[----:B------:R-:W-:Y:S02]  /*134f0*/  FSEL R7, R10, -INF , P0 ;  /* 0xff8000000a077808 */ /* 0x000fe40000000000 */
[----:B------:R-:W-:Y:S02]  /*13500*/  ISETP.GE.AND P4, PT, R138, R211, PT ;  /* 0x000000d38a00720c */ /* 0x000fe40003f86270 */
[-C--:B------:R-:W-:Y:S02]  /*13510*/  ISETP.GE.AND P0, PT, R143, R213.reuse, PT ;  /* 0x000000d58f00720c */ /* 0x080fe40003f06270 */
[----:B------:R-:W-:Y:S01]  /*13520*/  FSEL R193, R39, -INF , P4 ;  /* 0xff80000027c17808 */ /* 0x000fe20002000000 */
[----:B------:R-:W-:Y:S01]  /*13530*/  VIADD R39, R227, 0xfffffff1 ;  /* 0xfffffff1e3277836 */ /* 0x000fe20000000000 */
[----:B------:R-:W-:Y:S01]  /*13540*/  FSEL R240, R21, -INF , P0 ;  /* 0xff80000015f07808 */ /* 0x000fe20000000000 */
[----:B------:R-:W-:Y:S01]  /*13550*/  VIADD R21, R227, 0x18 ;  /* 0x00000018e3157836 */ /* 0x000fe20000000000 */
[-C--:B------:R-:W-:Y:S02]  /*13560*/  ISETP.GE.AND P4, PT, R137, R213.reuse, PT ;  /* 0x000000d58900720c */ /* 0x080fe40003f86270 */
[----:B------:R-:W-:Y:S02]  /*13570*/  ISETP.GE.AND P0, PT, R140, R213, PT ;  /* 0x000000d58c00720c */ /* 0x000fe40003f06270 */
[----:B------:R-:W-:Y:S01]  /*13580*/  FSEL R159, R5, -INF , P4 ;  /* 0xff800000059f7808 */ /* 0x000fe20002000000 */
[C---:B------:R-:W-:Y:S01]  /*13590*/  VIADD R5, R227.reuse, 0x39 ;  /* 0x00000039e3057836 */ /* 0x040fe20000000000 */
[----:B------:R-:W-:Y:S01]  /*135a0*/  FSEL R174, R24, -INF , P0 ;  /* 0xff80000018ae7808 */ /* 0x000fe20000000000 */
[----:B------:R-:W-:Y:S01]  /*135b0*/  VIADD R24, R227, 0x9 ;  /* 0x00000009e3187836 */ /* 0x000fe20000000000 */
[----:B------:R-:W-:Y:S02]  /*135c0*/  ISETP.GE.AND P0, PT, R145, R211, PT ;  /* 0x000000d39100720c */ /* 0x000fe40003f06270 */
[----:B------:R-:W-:Y:S02]  /*135d0*/  ISETP.GE.AND P4, PT, R152, R213, PT ;  /* 0x000000d59800720c */ /* 0x000fe40003f86270 */
[----:B------:R-:W-:Y:S01]  /*135e0*/  FSEL R141, R19, -INF , P0 ;  /* 0xff800000138d7808 */ /* 0x000fe20000000000 */
[----:B------:R-:W-:Y:S01]  /*135f0*/  VIADD R19, R227, 0x20 ;  /* 0x00000020e3137836 */ /* 0x000fe20000000000 */
[----:B------:R-:W-:Y:S02]  /*13600*/  FSEL R157, R9, -INF , P4 ;  /* 0xff800000099d7808 */ /* 0x000fe40002000000 */
[----:B------:R-:W-:Y:S02]  /*13610*/  ISETP.GE.AND P0, PT, R144, R211, PT ;  /* 0x000000d39000720c */ /* 0x000fe40003f06270 */
[-C--:B------:R-:W-:Y:S02]  /*13620*/  ISETP.GE.AND P4, PT, R148, R213.reuse, PT ;  /* 0x000000d59400720c */ /* 0x080fe40003f86270 */
[----:B------:R-:W-:Y:S01]  /*13630*/  FSEL R176, R22, -INF , P0 ;  /* 0xff80000016b07808 */ /* 0x000fe20000000000 */
[----:B------:R-:W-:Y:S01]  /*13640*/  VIADD R22, R227, 0x11 ;  /* 0x00000011e3167836 */ /* 0x000fe20000000000 */
[----:B------:R-:W-:Y:S02]  /*13650*/  FSEL R151, R13, -INF , P4 ;  /* 0xff8000000d977808 */ /* 0x000fe40002000000 */
[-C--:B------:R-:W-:Y:S02]  /*13660*/  ISETP.GE.AND P0, PT, R33, R213.reuse, PT ;  /* 0x000000d52100720c */ /* 0x080fe40003f06270 */
[----:B------:R-:W-:Y:S02]  /*13670*/  ISETP.GE.AND P4, PT, R146, R213, PT ;  /* 0x000000d59200720c */ /* 0x000fe40003f86270 */
[----:B------:R-:W-:Y:S02]  /*13680*/  FSEL R32, R32, -INF , P0 ;  /* 0xff80000020207808 */ /* 0x000fe40000000000 */
[----:B------:R-:W-:Y:S01]  /*13690*/  FSEL R149, R16, -INF , P4 ;  /* 0xff80000010957808 */ /* 0x000fe20002000000 */
[----:B------:R-:W-:Y:S01]  /*136a0*/  VIADD R16, R227, 0x29 ;  /* 0x00000029e3107836 */ /* 0x000fe20000000000 */
[-C--:B------:R-:W-:Y:S02]  /*136b0*/  ISETP.GE.AND P0, PT, R140, R211.reuse, PT ;  /* 0x000000d38c00720c */ /* 0x080fe40003f06270 */
[----:B------:R-:W-:Y:S02]  /*136c0*/  ISETP.GE.AND P4, PT, R152, R211, PT ;  /* 0x000000d39800720c */ /* 0x000fe40003f86270 */
[----:B------:R-:W-:Y:S02]  /*136d0*/  FSEL R9, R6, -INF , P1 ;  /* 0xff80000006097808 */ /* 0x000fe40000800000 */
[----:B------:R-:W-:Y:S02]  /*136e0*/  ISETP.GE.AND P1, PT, R145, R213, PT ;  /* 0x000000d59100720c */ /* 0x000fe40003f26270 */
[----:B------:R-:W-:Y:S02]  /*136f0*/  FSEL R26, R26, -INF , P0 ;  /* 0xff8000001a1a7808 */ /* 0x000fe40000000000 */
[----:B------:R-:W-:Y:S02]  /*13700*/  FSEL R6, R11, -INF , P4 ;  /* 0xff8000000b067808 */ /* 0x000fe40002000000 */
[-C--:B------:R-:W-:Y:S02]  /*13710*/  ISETP.GE.AND P0, PT, R139, R211.reuse, PT ;  /* 0x000000d38b00720c */ /* 0x080fe40003f06270 */
[----:B------:R-:W-:Y:S02]  /*13720*/  ISETP.GE.AND P4, PT, R150, R211, PT ;  /* 0x000000d39600720c */ /* 0x000fe40003f86270 */
[----:B------:R-:W-:Y:S01]  /*13730*/  FSEL R147, R17, -INF , P1 ;  /* 0xff80000011937808 */ /* 0x000fe20000800000 */
[----:B------:R-:W-:Y:S01]  /*13740*/  VIADD R17, R227, 0x28 ;  /* 0x00000028e3117836 */ /* 0x000fe20000000000 */
[-C--:B------:R-:W-:Y:S02]  /*13750*/  ISETP.GE.AND P1, PT, R144, R213.reuse, PT ;  /* 0x000000d59000720c */ /* 0x080fe40003f26270 */
[----:B------:R-:W-:Y:S02]  /*13760*/  FSEL R27, R27, -INF , P0 ;  /* 0xff8000001b1b7808 */ /* 0x000fe40000000000 */
[----:B------:R-:W-:Y:S01]  /*13770*/  FSEL R243, R14, -INF , P4 ;  /* 0xff8000000ef37808 */ /* 0x000fe20002000000 */
[----:B------:R-:W-:Y:S01]  /*13780*/  VIADD R14, R227, 0x31 ;  /* 0x00000031e30e7836 */ /* 0x000fe20000000000 */
[-C--:B------:R-:W-:Y:S02]  /*13790*/  ISETP.GE.AND P0, PT, R138, R213.reuse, PT ;  /* 0x000000d58a00720c */ /* 0x080fe40003f06270 */
[----:B------:R-:W-:Y:S02]  /*137a0*/  ISETP.GE.AND P4, PT, R139, R213, PT ;  /* 0x000000d58b00720c */ /* 0x000fe40003f86270 */
[----:B------:R-:W-:Y:S01]  /*137b0*/  FSEL R241, R20, -INF , P1 ;  /* 0xff80000014f17808 */ /* 0x000fe20000800000 */
[----:B------:R-:W-:Y:S01]  /*137c0*/  VIADD R20, R227, 0x19 ;  /* 0x00000019e3147836 */ /* 0x000fe20000000000 */
[----:B------:R-:W-:Y:S02]  /*137d0*/  ISETP.GE.AND P1, PT, R148, R211, PT ;  /* 0x000000d39400720c */ /* 0x000fe40003f26270 */
[----:B------:R-:W-:Y:S02]  /*137e0*/  FSEL R37, R37, -INF , P0 ;  /* 0xff80000025257808 */ /* 0x000fe40000000000 */
[----:B------:R-:W-:Y:S01]  /*137f0*/  FSEL R239, R25, -INF , P4 ;  /* 0xff80000019ef7808 */ /* 0x000fe20002000000 */
[----:B------:R-:W-:Y:S01]  /*13800*/  VIADD R25, R227, 0x8 ;  /* 0x00000008e3197836 */ /* 0x000fe20000000000 */
[C---:B------:R-:W-:Y:S02]  /*13810*/  ISETP.GE.AND P4, PT, R134.reuse, R213, PT ;  /* 0x000000d58600720c */ /* 0x040fe40003f86270 */
[-C--:B------:R-:W-:Y:S02]  /*13820*/  ISETP.GE.AND P0, PT, R134, R211.reuse, PT ;  /* 0x000000d38600720c */ /* 0x080fe40003f06270 */
[----:B------:R-:W-:Y:S01]  /*13830*/  FSEL R242, R15, -INF , P1 ;  /* 0xff8000000ff27808 */ /* 0x000fe20000800000 */
[----:B------:R-:W-:Y:S01]  /*13840*/  VIADD R15, R227, 0x30 ;  /* 0x00000030e30f7836 */ /* 0x000fe20000000000 */
[----:B------:R-:W-:Y:S02]  /*13850*/  ISETP.GE.AND P1, PT, R146, R211, PT ;  /* 0x000000d39200720c */ /* 0x000fe40003f26270 */
[----:B------:R-:W-:Y:S02]  /*13860*/  FSEL R28, R28, -INF , P4 ;  /* 0xff8000001c1c7808 */ /* 0x000fe40002000000 */
[----:B------:R-:W-:Y:S02]  /*13870*/  FSEL R30, R30, -INF , P0 ;  /* 0xff8000001e1e7808 */ /* 0x000fe40000000000 */
[----:B------:R-:W-:Y:S02]  /*13880*/  ISETP.GE.AND P0, PT, R25, R213, PT ;  /* 0x000000d51900720c */ /* 0x000fe40003f06270 */
[----:B------:R-:W-:Y:S02]  /*13890*/  ISETP.GE.AND P4, PT, R143, R211, PT ;  /* 0x000000d38f00720c */ /* 0x000fe40003f86270 */
[----:B------:R-:W-:Y:S01]  /*138a0*/  FSEL R142, R18, -INF , P1 ;  /* 0xff800000128e7808 */ /* 0x000fe20000800000 */
[----:B------:R-:W-:Y:S01]  /*138b0*/  VIADD R18, R227, 0x21 ;  /* 0x00000021e3127836 */ /* 0x000fe20000000000 */
[----:B------:R-:W-:Y:S02]  /*138c0*/  ISETP.GE.AND P1, PT, R39, R213, PT ;  /* 0x000000d52700720c */ /* 0x000fe40003f26270 */
[----:B------:R-:W-:Y:S01]  /*138d0*/  FSEL R175, R23, -INF , P4 ;  /* 0xff80000017af7808 */ /* 0x000fe20002000000 */
[----:B------:R-:W-:Y:S01]  /*138e0*/  VIADD R23, R227, 0x10 ;  /* 0x00000010e3177836 */ /* 0x000fe20000000000 */
[----:B------:R-:W-:Y:S02]  /*138f0*/  FSEL R40, R40, -INF , P0 ;  /* 0xff80000028287808 */ /* 0x000fe40000000000 */
[----:B------:R-:W-:Y:S02]  /*13900*/  ISETP.GE.AND P0, PT, R33, R211, PT ;  /* 0x000000d32100720c */ /* 0x000fe40003f06270 */
[----:B------:R-:W-:Y:S02]  /*13910*/  FSEL R29, R29, -INF , P1 ;  /* 0xff8000001d1d7808 */ /* 0x000fe40000800000 */
[-C--:B------:R-:W-:Y:S02]  /*13920*/  ISETP.GE.AND P1, PT, R227, R213.reuse, PT ;  /* 0x000000d5e300720c */ /* 0x080fe40003f26270 */
[----:B------:R-:W-:Y:S02]  /*13930*/  FSEL R34, R34, -INF , P0 ;  /* 0xff80000022227808 */ /* 0x000fe40000000000 */
[----:B------:R-:W-:Y:S02]  /*13940*/  ISETP.GE.AND P0, PT, R23, R213, PT ;  /* 0x000000d51700720c */ /* 0x000fe40003f06270 */
[----:B------:R-:W-:Y:S02]  /*13950*/  FSEL R36, R36, -INF , P1 ;  /* 0xff80000024247808 */ /* 0x000fe40000800000 */
[-C--:B------:R-:W-:Y:S02]  /*13960*/  ISETP.GE.AND P1, PT, R39, R211.reuse, PT ;  /* 0x000000d32700720c */ /* 0x080fe40003f26270 */
        /* <DEDUP_REMOVED lines=8> */
[----:B------:R-:W-:Y:S02]  /*139f0*/  IABS R136, R136 ;  /* 0x0000008800887213 */ /* 0x000fe40000000000 */
[-C--:B------:R-:W-:Y:S02]  /*13a00*/  ISETP.GE.AND P0, PT, R24, R211.reuse, PT ;  /* 0x000000d31800720c */ /* 0x080fe40003f06270 */
[----:B------:R-:W-:Y:S02]  /*13a10*/  FSEL R41, R41, -INF , P1 ;  /* 0xff80000029297808 */ /* 0x000fe40000800000 */
[----:B------:R-:W-:Y:S02]  /*13a20*/  ISETP.GE.AND P1, PT, R133, R211, PT ;  /* 0x000000d38500720c */ /* 0x000fe40003f26270 */
[----:B------:R-:W-:Y:S02]  /*13a30*/  FSEL R42, R42, -INF , P4 ;  /* 0xff8000002a2a7808 */ /* 0x000fe40002000000 */
[----:B------:R-:W-:Y:S02]  /*13a40*/  I2FP.F32.S32 R136, R136 ;  /* 0x0000008800887245 */ /* 0x000fe40000201400 */
[----:B------:R-:W-:Y:S02]  /*13a50*/  ISETP.GE.AND P4, PT, R18, R213, PT ;  /* 0x000000d51200720c */ /* 0x000fe40003f86270 */
[----:B------:R-:W-:Y:S01]  /*13a60*/  FSEL R43, R43, -INF , P0 ;  /* 0xff8000002b2b7808 */ /* 0x000fe20000000000 */
[-C--:B------:R-:W-:Y:S01]  /*13a70*/  FFMA.FTZ R56, -R229, R136.reuse, R56 ;  /* 0x00000088e5387223 */ /* 0x080fe20000010138 */
[----:B------:R-:W-:Y:S01]  /*13a80*/  ISETP.GE.AND P0, PT, R23, R211, PT ;  /* 0x000000d31700720c */ /* 0x000fe20003f06270 */
[----:B------:R-:W-:Y:S01]  /*13a90*/  FFMA.FTZ R62, -R229, R136, R62 ;  /* 0x00000088e53e7223 */ /* 0x000fe2000001013e */
        /* <DEDUP_REMOVED lines=16> */
[----:B------:R-:W-:Y:S02]  /*13ba0*/  FSEL R183, R183, -INF , !P0 ;  /* 0xff800000b7b77808 */ /* 0x000fe40004000000 */
        /* <DEDUP_REMOVED lines=22> */
[----:B------:R-:W-:Y:S02]  /*13d10*/  FSEL R13, R160, -INF , !P6 ;  /* 0xff800000a00d7808 */ /* 0x000fe40007000000 */
[-C--:B------:R-:W-:Y:S02]  /*13d20*/  ISETP.GE.AND P4, PT, R137, R212.reuse, PT ;  /* 0x000000d48900720c */ /* 0x080fe40003f86270 */
[----:B------:R-:W-:Y:S02]  /*13d30*/  FSEL R136, R67, -INF , P0 ;  /* 0xff80000043887808 */ /* 0x000fe40000000000 */
[----:B------:R-:W-:Y:S02]  /*13d40*/  ISETP.GE.AND P6, PT, R152, R212, PT ;  /* 0x000000d49800720c */ /* 0x000fe40003fc6270 */
[----:B------:R-:W-:Y:S02]  /*13d50*/  ISETP.GE.AND P0, PT, R137, R210, PT ;  /* 0x000000d28900720c */ /* 0x000fe40003f06270 */
[----:B------:R-:W-:Y:S02]  /*13d60*/  FSEL R55, R55, -INF , P1 ;  /* 0xff80000037377808 */ /* 0x000fe40000800000 */
[----:B------:R-:W-:Y:S02]  /*13d70*/  ISETP.GE.AND P1, PT, R4, R213, PT ;  /* 0x000000d50400720c */ /* 0x000fe40003f26270 */
[----:B------:R-:W-:Y:S02]  /*13d80*/  FSEL R12, R159, -INF , !P4 ;  /* 0xff8000009f0c7808 */ /* 0x000fe40006000000 */
[----:B------:R-:W-:Y:S02]  /*13d90*/  FSEL R10, R157, -INF , !P6 ;  /* 0xff8000009d0a7808 */ /* 0x000fe40007000000 */
[----:B------:R-:W-:Y:S02]  /*13da0*/  ISETP.GE.AND P4, PT, R150, R212, PT ;  /* 0x000000d49600720c */ /* 0x000fe40003f86270 */
[----:B------:R-:W-:Y:S02]  /*13db0*/  FSEL R8, R8, -INF , !P0 ;  /* 0xff80000008087808 */ /* 0x000fe40004000000 */
[-C--:B------:R-:W-:Y:S02]  /*13dc0*/  ISETP.GE.AND P6, PT, R156, R210.reuse, PT ;  /* 0x000000d29c00720c */ /* 0x080fe40003fc6270 */
[-C--:B------:R-:W-:Y:S02]  /*13dd0*/  ISETP.GE.AND P0, PT, R150, R210.reuse, PT ;  /* 0x000000d29600720c */ /* 0x080fe40003f06270 */
[----:B------:R-:W-:Y:S02]  /*13de0*/  FSEL R155, R64, -INF , P1 ;  /* 0xff800000409b7808 */ /* 0x000fe40000800000 */
[-C--:B------:R-:W-:Y:S02]  /*13df0*/  ISETP.GE.AND P1, PT, R15, R211.reuse, PT ;  /* 0x000000d30f00720c */ /* 0x080fe40003f26270 */
[----:B------:R-:W-:Y:S02]  /*13e00*/  FSEL R57, R153, -INF , !P4 ;  /* 0xff80000099397808 */ /* 0x000fe40006000000 */
[----:B------:R-:W-:Y:S02]  /*13e10*/  ISETP.GE.AND P4, PT, R152, R210, PT ;  /* 0x000000d29800720c */ /* 0x000fe40003f86270 */
[----:B------:R-:W-:Y:S02]  /*13e20*/  FSEL R7, R7, -INF , !P6 ;  /* 0xff80000007077808 */ /* 0x000fe40007000000 */
[----:B------:R-:W-:Y:S02]  /*13e30*/  FSEL R243, R243, -INF , !P0 ;  /* 0xff800000f3f37808 */ /* 0x000fe40004000000 */
[-C--:B------:R-:W-:Y:S02]  /*13e40*/  ISETP.GE.AND P6, PT, R143, R212.reuse, PT ;  /* 0x000000d48f00720c */ /* 0x080fe40003fc6270 */
[-C--:B------:R-:W-:Y:S02]  /*13e50*/  ISETP.GE.AND P0, PT, R139, R212.reuse, PT ;  /* 0x000000d48b00720c */ /* 0x080fe40003f06270 */
[----:B------:R-:W-:Y:S02]  /*13e60*/  FSEL R62, R62, -INF , P1 ;  /* 0xff8000003e3e7808 */ /* 0x000fe40000800000 */
[----:B------:R-:W-:Y:S02]  /*13e70*/  FSEL R9, R9, -INF , !P5 ;  /* 0xff80000009097808 */ /* 0x000fe40006800000 */
[----:B------:R-:W-:Y:S02]  /*13e80*/  ISETP.GE.AND P1, PT, R4, R211, PT ;  /* 0x000000d30400720c */ /* 0x000fe40003f26270 */
[----:B------:R-:W-:Y:S02]  /*13e90*/  ISETP.GE.AND P5, PT, R145, R212, PT ;  /* 0x000000d49100720c */ /* 0x000fe40003fa6270 */
        /* <DEDUP_REMOVED lines=8> */
[-C--:B------:R-:W-:Y:S02]  /*13f20*/  ISETP.GE.AND P5, PT, R144, R212.reuse, PT ;  /* 0x000000d49000720c */ /* 0x080fe40003fa6270 */
[----:B------:R-:W-:Y:S02]  /*13f30*/  FSEL R65, R142, -INF , !P4 ;  /* 0xff8000008e417808 */ /* 0x000fe40006000000 */
[----:B------:R-:W-:Y:S02]  /*13f40*/  ISETP.GE.AND P4, PT, R39, R212, PT ;  /* 0x000000d42700720c */ /* 0x000fe40003f86270 */
[----:B------:R-:W-:Y:S02]  /*13f50*/  FSEL R192, R28, -INF , !P0 ;  /* 0xff8000001cc07808 */ /* 0x000fe40004000000 */
        /* <DEDUP_REMOVED lines=8> */
[----:B------:R-:W-:Y:S02]  /*13fe0*/  FSEL R177, R27, -INF , !P0 ;  /* 0xff8000001bb17808 */ /* 0x000fe40004000000 */
[-C--:B------:R-:W-:Y:S02]  /*13ff0*/  ISETP.GE.AND P6, PT, R134, R210.reuse, PT ;  /* 0x000000d28600720c */ /* 0x080fe40003fc6270 */
[-C--:B------:R-:W-:Y:S02]  /*14000*/  ISETP.GE.AND P0, PT, R33, R210.reuse, PT ;  /* 0x000000d22100720c */ /* 0x080fe40003f06270 */
[----:B------:R-:W-:Y:S02]  /*14010*/  FSEL R64, R141, -INF , !P5 ;  /* 0xff8000008d407808 */ /* 0x000fe40006800000 */
        /* <DEDUP_REMOVED lines=10> */
[----:B------:R-:W-:Y:S02]  /*140c0*/  FSEL R179, R45, -INF , !P0 ;  /* 0xff8000002db37808 */ /* 0x000fe40004000000 */
[----:B------:R-:W-:Y:S02]  /*140d0*/  ISETP.GE.AND P4, PT, R25, R210, PT ;  /* 0x000000d21900720c */ /* 0x000fe40003f86270 */
[----:B------:R-:W-:Y:S02]  /*140e0*/  FSEL R184, R41, -INF , !P6 ;  /* 0xff80000029b87808 */ /* 0x000fe40007000000 */
[-C--:B------:R-:W-:Y:S02]  /*140f0*/  ISETP.GE.AND P6, PT, R23, R212.reuse, PT ;  /* 0x000000d41700720c */ /* 0x080fe40003fc6270 */
[-C--:B------:R-:W-:Y:S02]  /*14100*/  ISETP.GE.AND P0, PT, R20, R212.reuse, PT ;  /* 0x000000d41400720c */ /* 0x080fe40003f06270 */
[-C--:B------:R-:W-:Y:S02]  /*14110*/  ISETP.GE.AND P1, PT, R156, R212.reuse, PT ;  /* 0x000000d49c00720c */ /* 0x080fe40003f26270 */
[----:B------:R-:W-:Y:S02]  /*14120*/  FSEL R217, R36, -INF , !P5 ;  /* 0xff80000024d97808 */ /* 0x000fe40006800000 */
[-C--:B------:R-:W-:Y:S02]  /*14130*/  ISETP.GE.AND P5, PT, R25, R212.reuse, PT ;  /* 0x000000d41900720c */ /* 0x080fe40003fa6270 */
[----:B------:R-:W-:Y:S02]  /*14140*/  FSEL R182, R42, -INF , !P4 ;  /* 0xff8000002ab67808 */ /* 0x000fe40006000000 */
[----:B------:R-:W-:Y:S02]  /*14150*/  FSEL R180, R44, -INF , !P6 ;  /* 0xff8000002cb47808 */ /* 0x000fe40007000000 */
[----:B------:R-:W-:Y:S02]  /*14160*/  FSEL R11, R158, -INF , !P1 ;  /* 0xff8000009e0b7808 */ /* 0x000fe40004800000 */
[----:B------:R-:W-:Y:S02]  /*14170*/  FSEL R171, R49, -INF , !P0 ;  /* 0xff80000031ab7808 */ /* 0x000fe40004000000 */
[-C--:B------:R-:W-:Y:S02]  /*14180*/  ISETP.GE.AND P4, PT, R19, R212.reuse, PT ;  /* 0x000000d41300720c */ /* 0x080fe40003f86270 */
[C---:B------:R-:W-:Y:S02]  /*14190*/  ISETP.GE.AND P6, PT, R21.reuse, R212, PT ;  /* 0x000000d41500720c */ /* 0x040fe40003fc6270 */
[----:B------:R-:W-:Y:S02]  /*141a0*/  ISETP.GE.AND P0, PT, R21, R210, PT ;  /* 0x000000d21500720c */ /* 0x000fe40003f06270 */
        /* <DEDUP_REMOVED lines=10> */
[----:B------:R-:W-:Y:S02]  /*14250*/  ISETP.GE.AND P5, PT, R18, R212, PT ;  /* 0x000000d41200720c */ /* 0x000fe40003fa6270 */
[----:B------:R-:W-:Y:S02]  /*14260*/  FSEL R67, R149, -INF , !P1 ;  /* 0xff80000095437808 */ /* 0x000fe40004800000 */
[----:B------:R-:W-:Y:S02]  /*14270*/  FMNMX3.FTZ R20, R20, R57, R56, !PT ;  /* 0x0000003914147276 */ /* 0x000fe40007810038 */
[----:B------:R-:W-:Y:S02]  /*14280*/  FSEL R167, R53, -INF , !P5 ;  /* 0xff80000035a77808 */ /* 0x000fe40006800000 */
[-C--:B------:R-:W-:Y:S02]  /*14290*/  ISETP.GE.AND P1, PT, R148, R210.reuse, PT ;  /* 0x000000d29400720c */ /* 0x080fe40003f26270 */
[-C--:B------:R-:W-:Y:S02]  /*142a0*/  ISETP.GE.AND P5, PT, R19, R210.reuse, PT ;  /* 0x000000d21300720c */ /* 0x080fe40003fa6270 */
        /* <DEDUP_REMOVED lines=17> */
[C---:B------:R-:W-:Y:S01]  /*143c0*/  ISETP.GE.AND P1, PT, R227.reuse, R210, PT ;  /* 0x000000d2e300720c */ /* 0x040fe20003f26270 */
[----:B------:R-:W-:Y:S01]  /*143d0*/  VIADD R227, R227, 0xffffff80 ;  /* 0xffffff80e3e37836 */ /* 0x000fe20000000000 */
[----:B------:R-:W-:Y:S02]  /*143e0*/  FMNMX3.FTZ R20, R20, R217, R195, !PT ;  /* 0x000000d914147276 */ /* 0x000fe400078100c3 */
[----:B------:R-:W-:Y:S02]  /*143f0*/  FMNMX3.FTZ R19, R19, R238, R177, !PT ;  /* 0x000000ee13137276 */ /* 0x000fe400078100b1 */
[----:B------:R-:W-:Y:S02]  /*14400*/  FSEL R194, R38, -INF , !P1 ;  /* 0xff80000026c27808 */ /* 0x000fe40004800000 */
[-C--:B------:R-:W-:Y:S02]  /*14410*/  ISETP.GE.AND P1, PT, R23, R210.reuse, PT ;  /* 0x000000d21700720c */ /* 0x080fe40003f26270 */
        /* <DEDUP_REMOVED lines=17> */
[-C--:B------:R-:W-:Y:S02]  /*14530*/  ISETP.GE.AND P0, PT, R15, R212.reuse, PT ;  /* 0x000000d40f00720c */ /* 0x080fe40003f06270 */
[----:B------:R-:W-:Y:S02]  /*14540*/  ISETP.GE.AND P4, PT, R14, R212, PT ;  /* 0x000000d40e00720c */ /* 0x000fe40003f86270 */
[----:B------:R-:W-:Y:S02]  /*14550*/  FMNMX3.FTZ R20, R20, R168, R167, !PT ;  /* 0x000000a814147276 */ /* 0x000fe400078100a7 */
[----:B------:R-:W-:Y:S02]  /*14560*/  FSEL R166, R54, -INF , !P5 ;  /* 0xff80000036a67808 */ /* 0x000fe40006800000 */
[----:B------:R-:W-:Y:S02]  /*14570*/  FMNMX3.FTZ R19, R19, R182, R181, !PT ;  /* 0x000000b613137276 */ /* 0x000fe400078100b5 */
[----:B------:R-:W-:Y:S02]  /*14580*/  FSEL R163, R55, -INF , !P1 ;  /* 0xff80000037a37808 */ /* 0x000fe40004800000 */
[-C--:B------:R-:W-:Y:S02]  /*14590*/  ISETP.GE.AND P5, PT, R5, R212.reuse, PT ;  /* 0x000000d40500720c */ /* 0x080fe40003fa6270 */
[----:B------:R-:W-:Y:S02]  /*145a0*/  ISETP.GE.AND P1, PT, R4, R212, PT ;  /* 0x000000d40400720c */ /* 0x000fe40003f26270 */
[----:B------:R-:W-:Y:S02]  /*145b0*/  FSEL R160, R60, -INF , !P0 ;  /* 0xff8000003ca07808 */ /* 0x000fe40004000000 */
[----:B------:R-:W-:Y:S02]  /*145c0*/  FSEL R159, R61, -INF , !P4 ;  /* 0xff8000003d9f7808 */ /* 0x000fe40006000000 */
[----:B------:R-:W-:Y:S02]  /*145d0*/  FMNMX3.FTZ R20, R20, R165, R164, !PT ;  /* 0x000000a514147276 */ /* 0x000fe400078100a4 */
[----:B------:R-:W-:Y:S02]  /*145e0*/  FMNMX3.FTZ R19, R19, R178, R173, !PT ;  /* 0x000000b213137276 */ /* 0x000fe400078100ad */
[----:B------:R-:W-:Y:S02]  /*145f0*/  FSEL R154, R154, -INF , !P5 ;  /* 0xff8000009a9a7808 */ /* 0x000fe40006800000 */
[----:B------:R-:W-:Y:S02]  /*14600*/  ISETP.GE.AND P5, PT, R14, R210, PT ;  /* 0x000000d20e00720c */ /* 0x000fe40003fa6270 */
[----:B------:R-:W-:Y:S02]  /*14610*/  FSEL R155, R155, -INF , !P1 ;  /* 0xff8000009b9b7808 */ /* 0x000fe40004800000 */
[----:B------:R-:W-:Y:S02]  /*14620*/  FMNMX3.FTZ R14, R20, R160, R159, !PT ;  /* 0x000000a0140e7276 */ /* 0x000fe4000781009f */
[-C--:B------:R-:W-:Y:S02]  /*14630*/  ISETP.GE.AND P1, PT, R5, R210.reuse, PT ;  /* 0x000000d20500720c */ /* 0x080fe40003f26270 */
[-C--:B------:R-:W-:Y:S02]  /*14640*/  ISETP.GE.AND P6, PT, R17, R210.reuse, PT ;  /* 0x000000d21100720c */ /* 0x080fe40003fc6270 */
[----:B------:R-:W-:Y:S02]  /*14650*/  ISETP.GE.AND P0, PT, R16, R210, PT ;  /* 0x000000d21000720c */ /* 0x000fe40003f06270 */
[----:B------:R-:W-:Y:S02]  /*14660*/  FMNMX3.FTZ R5, R19, R170, R169, !PT ;  /* 0x000000aa13057276 */ /* 0x000fe400078100a9 */
[----:B------:R-:W-:Y:S02]  /*14670*/  FMNMX3.FTZ R14, R14, R155, R154, !PT ;  /* 0x0000009b0e0e7276 */ /* 0x000fe4000781009a */
[----:B------:R-:W-:Y:S02]  /*14680*/  ISETP.GE.AND P4, PT, R15, R210, PT ;  /* 0x000000d20f00720c */ /* 0x000fe40003f86270 */
[----:B------:R-:W-:Y:S01]  /*14690*/  FSEL R162, R58, -INF , !P6 ;  /* 0xff8000003aa27808 */ /* 0x000fe20007000000 */
[----:B------:R-:W1:Y:S01]  /*146a0*/  SHFL.BFLY PT, R15, R14, 0x2, 0x1f ;  /* 0x0c401f000e0f7f89 */ /* 0x000e6200000e0000 */
[----:B------:R-:W-:Y:S02]  /*146b0*/  FSEL R161, R59, -INF , !P0 ;  /* 0xff8000003ba17808 */ /* 0x000fe40004000000 */
[----:B------:R-:W-:Y:S02]  /*146c0*/  FMNMX3.FTZ R5, R5, R166, R163, !PT ;  /* 0x000000a605057276 */ /* 0x000fe400078100a3 */
[----:B------:R-:W-:Y:S02]  /*146d0*/  FSEL R158, R62, -INF , !P4 ;  /* 0xff8000003e9e7808 */ /* 0x000fe40006000000 */
[----:B------:R-:W-:Y:S02]  /*146e0*/  FSEL R153, R63, -INF , !P5 ;  /* 0xff8000003f997808 */ /* 0x000fe40006800000 */
[----:B------:R-:W-:Y:S02]  /*146f0*/  FMNMX3.FTZ R5, R5, R162, R161, !PT ;  /* 0x000000a205057276 */ /* 0x000fe400078100a1 */
[----:B------:R-:W-:Y:S02]  /*14700*/  ISETP.GE.AND P6, PT, R4, R210, PT ;  /* 0x000000d20400720c */ /* 0x000fe40003fc6270 */
[----:B------:R-:W-:Y:S02]  /*14710*/  FSEL R136, R136, -INF , !P1 ;  /* 0xff80000088887808 */ /* 0x000fe40004800000 */
[----:B------:R-:W-:Y:S02]  /*14720*/  FMNMX3.FTZ R5, R5, R158, R153, !PT ;  /* 0x0000009e05057276 */ /* 0x000fe40007810099 */
[----:B------:R-:W-:Y:S02]  /*14730*/  FSEL R137, R137, -INF , !P6 ;  /* 0xff80000089897808 */ /* 0x000fe40007000000 */
[----:B------:R-:W-:Y:S02]  /*14740*/  LOP3.LUT R138, R202, 0x200, R203, 0xf8, !PT ;  /* 0x00000200ca8a7812 */ /* 0x000fe400078ef8cb */
[----:B------:R-:W-:Y:S02]  /*14750*/  FMNMX3.FTZ R5, R5, R137, R136, !PT ;  /* 0x0000008905057276 */ /* 0x000fe40007810088 */
[----:B-1----:R-:W-:Y:S01]  /*14760*/  FMNMX.FTZ R14, R14, R15, !PT ;  /* 0x0000000f0e0e7209 */ /* 0x002fe20007810000 */
[----:B------:R-:W-:Y:S02]  /*14770*/  IMAD R138, R138, 0x2, R200 ;  /* 0x000000028a8a7824 */ /* 0x000fe400078e02c8 */
[----:B------:R-:W1:Y:S02]  /*14780*/  SHFL.BFLY PT, R4, R5, 0x2, 0x1f ;  /* 0x0c401f0005047f89 */ /* 0x000e6400000e0000 */
[C---:B------:R-:W-:Y:S06]  /*14790*/  IMAD.IADD R144, R138.reuse, 0x1, R201 ;  /* 0x000000018a907824 */ /* 0x040fec00078e02c9 */
[----:B------:R-:W3:Y:S01]  /*147a0*/  SHFL.BFLY PT, R134, R14, 0x1, 0x1f ;  /* 0x0c201f000e867f89 */ /* 0x000ee200000e0000 */
[----:B------:R-:W-:Y:S07]  /*147b0*/  VIADD R139, R138, 0xc040 ;  /* 0x0000c0408a8b7836 */ /* 0x000fee0000000000 */
[----:B------:R-:W-:Y:S08]  /*147c0*/  LDSM.16.MT88.4 R20, [R144+0xc000] ;  /* 0x00c000009014783b */ /* 0x000ff00000004200 */
[----:B------:R-:W-:Y:S01]  /*147d0*/  LDSM.16.MT88.4 R44, [R138+0x10000] ;  /* 0x010000008a2c783b */ /* 0x000fe20000004200 */
[----:B-1----:R-:W-:Y:S07]  /*147e0*/  FMNMX.FTZ R4, R5, R4, !PT ;  /* 0x0000000405047209 */ /* 0x002fee0007810000 */
[----:B------:R-:W-:Y:S01]  /*147f0*/  LDSM.16.MT88.4 R52, [R144+0x10000] ;  /* 0x010000009034783b */ /* 0x000fe20000004200 */
[----:B---3--:R-:W-:Y:S04]  /*14800*/  FMNMX.FTZ R134, R14, R134, !PT ;  /* 0x000000860e867209 */ /* 0x008fe80007810000 */
[C---:B------:R-:W-:Y:S03]  /*14810*/  FSETP.NEU.FTZ.AND P1, PT, R134.reuse, -INF , PT ;  /* 0xff8000008600780b */ /* 0x040fe60003f3d000 */
[----:B------:R-:W1:Y:S01]  /*14820*/  SHFL.BFLY PT, R133, R4, 0x1, 0x1f ;  /* 0x0c201f0004857f89 */ /* 0x000e6200000e0000 */
[----:B--2---:R-:W-:Y:S01]  /*14830*/  FMUL.FTZ R157, R135, R134 ;  /* 0x00000086879d7220 */ /* 0x004fe20000410000 */
[----:B------:R-:W-:Y:S04]  /*14840*/  FSEL R5, R134, RZ, P1 ;  /* 0x000000ff86057208 */ /* 0x000fe80000800000 */
[----:B------:R-:W-:Y:S01]  /*14850*/  FSEL R157, R157, RZ, P1 ;  /* 0x000000ff9d9d7208 */ /* 0x000fe20000800000 */
[----:B------:R-:W-:Y:S04]  /*14860*/  FADD.FTZ R0, -R5, R0 ;  /* 0x0000000005007221 */ /* 0x000fe80000010100 */
[-CC-:B------:R-:W-:Y:S01]  /*14870*/  FFMA.FTZ R147, R13, R135.reuse, -R157.reuse ;  /* 0x000000870d937223 */ /* 0x180fe2000001089d */
[-CC-:B------:R-:W-:Y:S01]  /*14880*/  FFMA.FTZ R149, R12, R135.reuse, -R157.reuse ;  /* 0x000000870c957223 */ /* 0x180fe2000001089d */
[----:B------:R-:W-:Y:S01]  /*14890*/  FMUL.FTZ R5, R135, R0 ;  /* 0x0000000087057220 */ /* 0x000fe20000410000 */
[----:B------:R-:W2:Y:S01]  /*148a0*/  LDSM.16.MT88.4 R12, [R138+0xc000] ;  /* 0x00c000008a0c783b */ /* 0x000ea20000004200 */
[-CC-:B------:R-:W-:Y:S01]  /*148b0*/  FFMA.FTZ R146, R11, R135.reuse, -R157.reuse ;  /* 0x000000870b927223 */ /* 0x180fe2000001089d */
[-CC-:B------:R-:W-:Y:S01]  /*148c0*/  FFMA.FTZ R145, R10, R135.reuse, -R157.reuse ;  /* 0x000000870a917223 */ /* 0x180fe2000001089d */
[----:B------:R-:W-:Y:S01]  /*148d0*/  MUFU.EX2 R147, R147 ;  /* 0x0000009300937308 */ /* 0x000fe20000000800 */
[-CC-:B------:R-:W-:Y:S01]  /*148e0*/  FFMA.FTZ R192, R192, R135.reuse, -R157.reuse ;  /* 0x00000087c0c07223 */ /* 0x180fe2000001089d */
[-CC-:B------:R-:W-:Y:S01]  /*148f0*/  FFMA.FTZ R180, R180, R135.reuse, -R157.reuse ;  /* 0x00000087b4b47223 */ /* 0x180fe2000001089d */
[-CC-:B------:R-:W-:Y:S07]  /*14900*/  FFMA.FTZ R168, R168, R135.reuse, -R157.reuse ;  /* 0x00000087a8a87223 */ /* 0x180fee000001089d */
[----:B------:R-:W3:Y:S01]  /*14910*/  MUFU.EX2 R149, R149 ;  /* 0x0000009500957308 */ /* 0x000ee20000000800 */
[-CC-:B------:R-:W-:Y:S01]  /*14920*/  FFMA.FTZ R240, R240, R135.reuse, -R157.reuse ;  /* 0x00000087f0f07223 */ /* 0x180fe2000001089d */
[--C-:B------:R-:W-:Y:S01]  /*14930*/  FFMA.FTZ R217, R217, R135, -R157.reuse ;  /* 0x00000087d9d97223 */ /* 0x100fe2000001089d */
[----:B-1----:R-:W-:Y:S07]  /*14940*/  FMNMX.FTZ R133, R4, R133, !PT ;  /* 0x0000008504857209 */ /* 0x002fee0007810000 */
[----:B------:R-:W-:Y:S01]  /*14950*/  MUFU.EX2 R146, R146 ;  /* 0x0000009200927308 */ /* 0x000fe20000000800 */
[----:B------:R-:W-:Y:S01]  /*14960*/  FFMA.FTZ R160, R160, R135, -R157 ;  /* 0x00000087a0a07223 */ /* 0x000fe2000001089d */
[----:B------:R-:W-:Y:S01]  /*14970*/  FSETP.NEU.FTZ.AND P0, PT, R133, -INF , PT ;  /* 0xff8000008500780b */ /* 0x000fe20003f1d000 */
[----:B------:R-:W-:Y:S07]  /*14980*/  FMUL.FTZ R156, R135, R133 ;  /* 0x00000085879c7220 */ /* 0x000fee0000410000 */
[----:B------:R-:W1:Y:S01]  /*14990*/  MUFU.EX2 R145, R145 ;  /* 0x0000009100917308 */ /* 0x000e620000000800 */
[----:B------:R-:W-:Y:S02]  /*149a0*/  FSEL R4, R133, RZ, P0 ;  /* 0x000000ff85047208 */ /* 0x000fe40000000000 */
[----:B------:R-:W-:Y:S02]  /*149b0*/  FSEL R156, R156, RZ, P0 ;  /* 0x000000ff9c9c7208 */ /* 0x000fe40000000000 */
[----:B---3--:R-:W-:Y:S01]  /*149c0*/  F2FP.BF16.F32.PACK_AB R140, R149, R147 ;  /* 0x00000093958c723e */ /* 0x008fe200000010ff */
[----:B------:R-:W-:Y:S01]  /*149d0*/  FADD.FTZ R4, -R4, R132 ;  /* 0x0000008404047221 */ /* 0x000fe20000010100 */
[----:B------:R-:W-:Y:S01]  /*149e0*/  ISETP.GT.AND P0, PT, R224, R214, PT ;  /* 0x000000d6e000720c */ /* 0x000fe20003f04270 */
[-CC-:B------:R-:W-:Y:S01]  /*149f0*/  FFMA.FTZ R151, R9, R135.reuse, -R156.reuse ;  /* 0x0000008709977223 */ /* 0x180fe2000001089c */
[-CC-:B------:R-:W-:Y:S01]  /*14a00*/  FFMA.FTZ R150, R8, R135.reuse, -R156.reuse ;  /* 0x0000008708967223 */ /* 0x180fe2000001089c */
[-CC-:B------:R-:W-:Y:S01]  /*14a10*/  FFMA.FTZ R148, R7, R135.reuse, -R156.reuse ;  /* 0x0000008707947223 */ /* 0x180fe2000001089c */
[-CC-:B------:R-:W-:Y:S01]  /*14a20*/  FFMA.FTZ R152, R6, R135.reuse, -R156.reuse ;  /* 0x0000008706987223 */ /* 0x180fe2000001089c */
[----:B------:R-:W-:Y:S01]  /*14a30*/  FMUL.FTZ R0, R135, R4 ;  /* 0x0000000487007220 */ /* 0x000fe20000410000 */
[----:B------:R-:W3:Y:S01]  /*14a40*/  MUFU.EX2 R132, R5 ;  /* 0x0000000500847308 */ /* 0x000ee20000000800 */
[----:B------:R-:W-:Y:S01]  /*14a50*/  VIADD R8, R138, 0xc000 ;  /* 0x0000c0008a087836 */ /* 0x000fe20000000000 */
[----:B-1----:R-:W-:Y:S01]  /*14a60*/  F2FP.BF16.F32.PACK_AB R142, R145, R146 ;  /* 0x00000092918e723e */ /* 0x002fe200000010ff */
[-CC-:B------:R-:W-:Y:S07]  /*14a70*/  FFMA.FTZ R202, R181, R135.reuse, -R156.reuse ;  /* 0x00000087b5ca7223 */ /* 0x180fee000001089c */
[----:B------:R-:W-:Y:S01]  /*14a80*/  MUFU.EX2 R151, R151 ;  /* 0x0000009700977308 */ /* 0x000fe20000000800 */
[----:B------:R-:W-:Y:S02]  /*14a90*/  @P2 VIADD R139, R8, 0xffffffc0 ;  /* 0xffffffc0088b2836 */ /* 0x000fe40000000000 */
[-CC-:B------:R-:W-:Y:S01]  /*14aa0*/  FFMA.FTZ R163, R163, R135.reuse, -R156.reuse ;  /* 0x00000087a3a37223 */ /* 0x180fe2000001089c */
[-CC-:B------:R-:W-:Y:S06]  /*14ab0*/  FFMA.FTZ R177, R177, R135.reuse, -R156.reuse ;  /* 0x00000087b1b17223 */ /* 0x180fec000001089c */
[----:B------:R-:W1:Y:S01]  /*14ac0*/  MUFU.EX2 R0, R0 ;  /* 0x0000000000007308 */ /* 0x000e620000000800 */
[----:B------:R-:W-:Y:S01]  /*14ad0*/  IMAD.IADD R201, R201, 0x1, R139 ;  /* 0x00000001c9c97824 */ /* 0x000fe200078e028b */
[----:B------:R-:W4:Y:S01]  /*14ae0*/  LDSM.16.MT88.4 R28, [R139] ;  /* 0x000000008b1c783b */ /* 0x000f220000004200 */
[-CC-:B------:R-:W-:Y:S07]  /*14af0*/  FFMA.FTZ R191, R191, R135.reuse, -R156.reuse ;  /* 0x00000087bfbf7223 */ /* 0x180fee000001089c */
[----:B------:R-:W5:Y:S01]  /*14b00*/  MUFU.EX2 R150, R150 ;  /* 0x0000009600967308 */ /* 0x000f620000000800 */
[--C-:B------:R-:W-:Y:S01]  /*14b10*/  FFMA.FTZ R189, R189, R135, -R156.reuse ;  /* 0x00000087bdbd7223 */ /* 0x100fe2000001089c */
[C---:B---3--:R-:W-:Y:S01]  /*14b20*/  FMUL.FTZ R4, R132.reuse, R128 ;  /* 0x0000008084047220 */ /* 0x048fe20000410000 */
[C---:B------:R-:W-:Y:S07]  /*14b30*/  FMUL.FTZ R5, R132.reuse, R129 ;  /* 0x0000008184057220 */ /* 0x040fee0000410000 */
[----:B------:R-:W-:Y:S01]  /*14b40*/  MUFU.EX2 R148, R148 ;  /* 0x0000009400947308 */ /* 0x000fe20000000800 */
[C---:B------:R-:W-:Y:S01]  /*14b50*/  FMUL.FTZ R8, R132.reuse, R124 ;  /* 0x0000007c84087220 */ /* 0x040fe20000410000 */
[C---:B------:R-:W-:Y:S01]  /*14b60*/  FMUL.FTZ R9, R132.reuse, R125 ;  /* 0x0000007d84097220 */ /* 0x040fe20000410000 */
[----:B------:R-:W3:Y:S07]  /*14b70*/  LDSM.16.MT88.4 R36, [R201] ;  /* 0x00000000c924783b */ /* 0x000eee0000004200 */
[----:B------:R-:W2:Y:S01]  /*14b80*/  MUFU.EX2 R152, R152 ;  /* 0x0000009800987308 */ /* 0x000ea20000000800 */
[----:B------:R-:W-:Y:S01]  /*14b90*/  FMUL.FTZ R16, R132, R116 ;  /* 0x0000007484107220 */ /* 0x000fe20000410000 */
[C---:B-1----:R-:W-:Y:S01]  /*14ba0*/  FMUL.FTZ R6, R0.reuse, R130 ;  /* 0x0000008200067220 */ /* 0x042fe20000410000 */
[C---:B------:R-:W-:Y:S01]  /*14bb0*/  FMUL.FTZ R7, R0.reuse, R131 ;  /* 0x0000008300077220 */ /* 0x040fe20000410000 */
[C---:B------:R-:W-:Y:S01]  /*14bc0*/  FMUL.FTZ R10, R0.reuse, R126 ;  /* 0x0000007e000a7220 */ /* 0x040fe20000410000 */
[----:B------:R-:W-:Y:S01]  /*14bd0*/  FMUL.FTZ R11, R0, R127 ;  /* 0x0000007f000b7220 */ /* 0x000fe20000410000 */
[----:B-----5:R-:W-:Y:S01]  /*14be0*/  F2FP.BF16.F32.PACK_AB R141, R150, R151 ;  /* 0x00000097968d723e */ /* 0x020fe200000010ff */
[----:B------:R-:W-:Y:S01]  /*14bf0*/  FMUL.FTZ R17, R132, R117 ;  /* 0x0000007584117220 */ /* 0x000fe20000410000 */
[C---:B------:R-:W-:Y:S01]  /*14c00*/  FMUL.FTZ R18, R0.reuse, R118 ;  /* 0x0000007600127220 */ /* 0x040fe20000410000 */
[----:B------:R-:W-:Y:S01]  /*14c10*/  FMUL.FTZ R19, R0, R119 ;  /* 0x0000007700137220 */ /* 0x000fe20000410000 */
[C---:B------:R-:W-:Y:S01]  /*14c20*/  FMUL.FTZ R24, R132.reuse, R108 ;  /* 0x0000006c84187220 */ /* 0x040fe20000410000 */
[----:B------:R-:W-:Y:S01]  /*14c30*/  FMUL.FTZ R25, R132, R109 ;  /* 0x0000006d84197220 */ /* 0x000fe20000410000 */
[C---:B------:R-:W-:Y:S01]  /*14c40*/  FMUL.FTZ R26, R0.reuse, R110 ;  /* 0x0000006e001a7220 */ /* 0x040fe20000410000 */
[----:B------:R-:W-:Y:S01]  /*14c50*/  FMUL.FTZ R27, R0, R111 ;  /* 0x0000006f001b7220 */ /* 0x000fe20000410000 */
[----:B--2---:R-:W-:Y:S01]  /*14c60*/  F2FP.BF16.F32.PACK_AB R143, R152, R148 ;  /* 0x00000094988f723e */ /* 0x004fe200000010ff */
        /* <DEDUP_REMOVED lines=23> */
[C---:B------:R-:W-:Y:S01]  /*14de0*/  FMUL.FTZ R51, R0.reuse, R87 ;  /* 0x0000005700337220 */ /* 0x040fe20000410000 */
[C---:B------:R-:W-:Y:S01]  /*14df0*/  FMUL.FTZ R58, R0.reuse, R78 ;  /* 0x0000004e003a7220 */ /* 0x040fe20000410000 */
[C---:B------:R-:W-:Y:S01]  /*14e00*/  HMMA.16816.F32.BF16 R12, R140.reuse, R20, R12 ;  /* 0x000000148c0c723c */ /* 0x040fe2000004180c */
[----:B------:R-:W-:Y:S02]  /*14e10*/  MUFU.EX2 R189, R189 ;  /* 0x000000bd00bd7308 */ /* 0x000fe40000000800 */
[----:B------:R-:W-:Y:S01]  /*14e20*/  FMUL.FTZ R59, R0, R79 ;  /* 0x0000004f003b7220 */ /* 0x000fe20000410000 */
[C---:B------:R-:W-:Y:S01]  /*14e30*/  FMUL.FTZ R20, R132.reuse, R112 ;  /* 0x0000007084147220 */ /* 0x040fe20000410000 */
[----:B------:R-:W2:Y:S01]  /*14e40*/  LDSM.16.MT88.4 R84, [R201+0x4000] ;  /* 0x00400000c954783b */ /* 0x000ea20000004200 */
[----:B------:R-:W-:Y:S01]  /*14e50*/  FMUL.FTZ R21, R132, R113 ;  /* 0x0000007184157220 */ /* 0x000fe20000410000 */
[--C-:B------:R-:W-:Y:S01]  /*14e60*/  FFMA.FTZ R113, R66, R135, -R157.reuse ;  /* 0x0000008742717223 */ /* 0x100fe2000001089d */
[C---:B------:R-:W-:Y:S03]  /*14e70*/  HMMA.16816.F32.BF16 R16, R140.reuse, R22, R16 ;  /* 0x000000168c10723c */ /* 0x040fe60000041810 */
[----:B------:R-:W-:Y:S01]  /*14e80*/  MUFU.EX2 R202, R202 ;  /* 0x000000ca00ca7308 */ /* 0x000fe20000000800 */
[C---:B------:R-:W-:Y:S01]  /*14e90*/  FMUL.FTZ R22, R0.reuse, R114 ;  /* 0x0000007200167220 */ /* 0x040fe20000410000 */
[C---:B------:R-:W-:Y:S01]  /*14ea0*/  FMUL.FTZ R23, R0.reuse, R115 ;  /* 0x0000007300177220 */ /* 0x040fe20000410000 */
[----:B------:R-:W-:Y:S01]  /*14eb0*/  LDSM.16.MT88.4 R116, [R144+0xf800] ;  /* 0x00f800009074783b */ /* 0x000fe20000004200 */
[----:B------:R-:W-:Y:S01]  /*14ec0*/  FMUL.FTZ R66, R0, R70 ;  /* 0x0000004600427220 */ /* 0x000fe20000410000 */
[--C-:B------:R-:W-:Y:S01]  /*14ed0*/  FFMA.FTZ R112, R65, R135, -R156.reuse ;  /* 0x0000008741707223 */ /* 0x100fe2000001089c */
[----:B------:R-:W-:Y:S01]  /*14ee0*/  FMUL.FTZ R65, R132, R69 ;  /* 0x0000004584417220 */ /* 0x000fe20000410000 */
[-CC-:B------:R-:W-:Y:S01]  /*14ef0*/  FFMA.FTZ R115, R64, R135.reuse, -R156.reuse ;  /* 0x0000008740737223 */ /* 0x180fe2000001089c */
[C---:B------:R-:W-:Y:S01]  /*14f00*/  FMUL.FTZ R64, R132.reuse, R68 ;  /* 0x0000004484407220 */ /* 0x040fe20000410000 */
[C---:B----4-:R-:W-:Y:S01]  /*14f10*/  HMMA.16816.F32.BF16 R20, R140.reuse, R28, R20 ;  /* 0x0000001c8c14723c */ /* 0x050fe20000041814 */
[----:B------:R-:W-:Y:S01]  /*14f20*/  MUFU.EX2 R113, R113 ;  /* 0x0000007100717308 */ /* 0x000fe20000000800 */
[----:B------:R-:W-:Y:S01]  /*14f30*/  LDSM.16.MT88.4 R108, [R139+0x3800] ;  /* 0x003800008b6c783b */ /* 0x000fe20000004200 */
[C---:B------:R-:W-:Y:S01]  /*14f40*/  FMUL.FTZ R28, R132.reuse, R104 ;  /* 0x00000068841c7220 */ /* 0x040fe20000410000 */
[--C-:B------:R-:W-:Y:S01]  /*14f50*/  FFMA.FTZ R104, R57, R135, -R157.reuse ;  /* 0x0000008739687223 */ /* 0x100fe2000001089d */
[C---:B------:R-:W-:Y:S01]  /*14f60*/  FMUL.FTZ R57, R132.reuse, R77 ;  /* 0x0000004d84397220 */ /* 0x040fe20000410000 */
[----:B------:R-:W-:Y:S01]  /*14f70*/  FMUL.FTZ R29, R132, R105 ;  /* 0x00000069841d7220 */ /* 0x000fe20000410000 */
[--C-:B------:R-:W-:Y:S01]  /*14f80*/  FFMA.FTZ R105, R67, R135, -R157.reuse ;  /* 0x0000008743697223 */ /* 0x100fe2000001089d */
[C---:B------:R-:W-:Y:S03]  /*14f90*/  HMMA.16816.F32.BF16 R24, R140.reuse, R30, R24 ;  /* 0x0000001e8c18723c */ /* 0x040fe60000041818 */
[----:B------:R-:W-:Y:S01]  /*14fa0*/  MUFU.EX2 R112, R112 ;  /* 0x0000007000707308 */ /* 0x000fe20000000800 */
[C---:B------:R-:W-:Y:S01]  /*14fb0*/  FMUL.FTZ R30, R0.reuse, R106 ;  /* 0x0000006a001e7220 */ /* 0x040fe20000410000 */
[----:B------:R-:W-:Y:S01]  /*14fc0*/  FMUL.FTZ R31, R0, R107 ;  /* 0x0000006b001f7220 */ /* 0x000fe20000410000 */
[----:B------:R-:W-:Y:S01]  /*14fd0*/  FFMA.FTZ R107, R56, R135, -R157 ;  /* 0x00000087386b7223 */ /* 0x000fe2000001089d */
[----:B------:R-:W-:Y:S01]  /*14fe0*/  FMUL.FTZ R56, R132, R76 ;  /* 0x0000004c84387220 */ /* 0x000fe20000410000 */
[----:B------:R-:W-:Y:S01]  /*14ff0*/  FMUL.FTZ R67, R0, R71 ;  /* 0x0000004700437220 */ /* 0x000fe20000410000 */
[----:B------:R-:W4:Y:S04]  /*15000*/  LDSM.16.MT88.4 R76, [R138+0xc800] ;  /* 0x00c800008a4c783b */ /* 0x000f280000004200 */
[----:B------:R-:W-:Y:S01]  /*15010*/  MUFU.EX2 R104, R104 ;  /* 0x0000006800687308 */ /* 0x000fe20000000800 */
[--C-:B------:R-:W-:Y:S01]  /*15020*/  FFMA.FTZ R106, R243, R135, -R156.reuse ;  /* 0x00000087f36a7223 */ /* 0x100fe2000001089c */
[C---:B---3--:R-:W-:Y:S08]  /*15030*/  HMMA.16816.F32.BF16 R28, R140.reuse, R36, R28 ;  /* 0x000000248c1c723c */ /* 0x048ff0000004181c */
[----:B------:R-:W3:Y:S01]  /*15040*/  MUFU.EX2 R107, R107 ;  /* 0x0000006b006b7308 */ /* 0x000ee20000000800 */
        /* <DEDUP_REMOVED lines=9> */
[-CC-:B------:R-:W-:Y:S01]  /*150e0*/  FFMA.FTZ R161, R161, R135.reuse, -R156.reuse ;  /* 0x00000087a1a17223 */ /* 0x180fe2000001089c */
[----:B------:R-:W-:Y:S06]  /*150f0*/  LDSM.16.MT88.4 R96, [R144+0x10800] ;  /* 0x010800009060783b */ /* 0x000fec0000004200 */
[----:B------:R-:W1:Y:S01]  /*15100*/  MUFU.EX2 R114, R114 ;  /* 0x0000007200727308 */ /* 0x000e620000000800 */
[----:B---3--:R-:W-:Y:S01]  /*15110*/  F2FP.BF16.F32.PACK_AB R68, R107, R104 ;  /* 0x000000686b44723e */ /* 0x008fe200000010ff */
[-CC-:B------:R-:W-:Y:S01]  /*15120*/  FFMA.FTZ R153, R153, R135.reuse, -R156.reuse ;  /* 0x0000008799997223 */ /* 0x180fe2000001089c */
[----:B------:R-:W-:Y:S01]  /*15130*/  FFMA.FTZ R137, R137, R135, -R156 ;  /* 0x0000008789897223 */ /* 0x000fe2000001089c */
[C---:B------:R-:W-:Y:S06]  /*15140*/  HMMA.16816.F32.BF16 R36, R140.reuse, R44, R36 ;  /* 0x0000002c8c24723c */ /* 0x040fec0000041824 */
[----:B------:R-:W3:Y:S01]  /*15150*/  MUFU.EX2 R115, R115 ;  /* 0x0000007300737308 */ /* 0x000ee20000000800 */
[C---:B------:R-:W-:Y:S01]  /*15160*/  FMUL.FTZ R44, R132.reuse, R88 ;  /* 0x00000058842c7220 */ /* 0x040fe20000410000 */
[----:B------:R-:W-:Y:S01]  /*15170*/  FMUL.FTZ R45, R132, R89 ;  /* 0x00000059842d7220 */ /* 0x000fe20000410000 */
[----:B-----5:R-:W-:Y:S07]  /*15180*/  F2FP.BF16.F32.PACK_AB R70, R113, R105 ;  /* 0x000000697146723e */ /* 0x020fee00000010ff */
[----:B------:R-:W-:Y:S01]  /*15190*/  MUFU.EX2 R188, R188 ;  /* 0x000000bc00bc7308 */ /* 0x000fe20000000800 */
[C---:B------:R-:W-:Y:S01]  /*151a0*/  FFMA.FTZ R151, R0.reuse, R236, R151 ;  /* 0x000000ec00977223 */ /* 0x040fe20000010097 */
[C---:B------:R-:W-:Y:S08]  /*151b0*/  HMMA.16816.F32.BF16 R40, R140.reuse, R46, R40 ;  /* 0x0000002e8c28723c */ /* 0x040ff00000041828 */
[----:B------:R-:W-:Y:S01]  /*151c0*/  MUFU.EX2 R161, R161 ;  /* 0x000000a100a17308 */ /* 0x000fe20000000800 */
[C---:B------:R-:W-:Y:S01]  /*151d0*/  FMUL.FTZ R46, R0.reuse, R90 ;  /* 0x0000005a002e7220 */ /* 0x040fe20000410000 */
[----:B------:R-:W-:Y:S01]  /*151e0*/  FMUL.FTZ R47, R0, R91 ;  /* 0x0000005b002f7220 */ /* 0x000fe20000410000 */
[----:B-1----:R-:W-:Y:S01]  /*151f0*/  F2FP.BF16.F32.PACK_AB R69, R114, R106 ;  /* 0x0000006a7245723e */ /* 0x002fe200000010ff */
[----:B------:R-:W-:Y:S01]  /*15200*/  LDSM.16.MT88.4 R88, [R201+0x800] ;  /* 0x00080000c958783b */ /* 0x000fe20000004200 */
[----:B---3--:R-:W-:Y:S01]  /*15210*/  F2FP.BF16.F32.PACK_AB R71, R115, R112 ;  /* 0x000000707347723e */ /* 0x008fe200000010ff */
[----:B------:R-:W-:Y:S01]  /*15220*/  FADD.FTZ R151, R150, R151 ;  /* 0x0000009796977221 */ /* 0x000fe20000010000 */
[C---:B------:R-:W-:Y:S02]  /*15230*/  FFMA.FTZ R147, R132.reuse, R237, R147 ;  /* 0x000000ed84937223 */ /* 0x040fe40000010093 */
[C---:B------:R-:W-:Y:S03]  /*15240*/  HMMA.16816.F32.BF16 R44, R140.reuse, R52, R44 ;  /* 0x000000348c2c723c */ /* 0x040fe6000004182c */
[C---:B------:R-:W-:Y:S01]  /*15250*/  FMUL.FTZ R52, R132.reuse, R80 ;  /* 0x0000005084347220 */ /* 0x040fe20000410000 */
[----:B------:R-:W-:Y:S01]  /*15260*/  FMUL.FTZ R53, R132, R81 ;  /* 0x0000005184357220 */ /* 0x000fe20000410000 */
[----:B------:R-:W-:Y:S01]  /*15270*/  FADD.FTZ R151, R148, R151 ;  /* 0x0000009794977221 */ /* 0x000fe20000010000 */
[----:B------:R-:W-:Y:S02]  /*15280*/  FADD.FTZ R147, R149, R147 ;  /* 0x0000009395937221 */ /* 0x000fe40000010000 */
[C---:B------:R-:W-:Y:S03]  /*15290*/  HMMA.16816.F32.BF16 R48, R140.reuse, R54, R48 ;  /* 0x000000368c30723c */ /* 0x040fe60000041830 */
[C---:B------:R-:W-:Y:S01]  /*152a0*/  FMUL.FTZ R54, R0.reuse, R82 ;  /* 0x0000005200367220 */ /* 0x040fe20000410000 */
[----:B------:R-:W-:Y:S01]  /*152b0*/  FMUL.FTZ R55, R0, R83 ;  /* 0x0000005300377220 */ /* 0x000fe20000410000 */
[----:B------:R-:W-:Y:S01]  /*152c0*/  FADD.FTZ R152, R152, R151 ;  /* 0x0000009798987221 */ /* 0x000fe20000010000 */
[----:B------:R-:W1:Y:S01]  /*152d0*/  LDSM.16.MT88.4 R80, [R144+0xc800] ;  /* 0x00c800009050783b */ /* 0x000e620000004200 */
[----:B------:R-:W-:Y:S02]  /*152e0*/  FADD.FTZ R147, R146, R147 ;  /* 0x0000009392937221 */ /* 0x000fe40000010000 */
[----:B------:R-:W-:Y:S02]  /*152f0*/  FADD.FTZ R152, R106, R152 ;  /* 0x000000986a987221 */ /* 0x000fe40000010000 */
[C---:B------:R-:W-:Y:S03]  /*15300*/  HMMA.16816.F32.BF16 R52, R140.reuse, R60, R52 ;  /* 0x0000003c8c34723c */ /* 0x040fe60000041834 */
[C---:B------:R-:W-:Y:S01]  /*15310*/  FMUL.FTZ R60, R132.reuse, R72 ;  /* 0x00000048843c7220 */ /* 0x040fe20000410000 */
[----:B------:R-:W-:Y:S01]  /*15320*/  FMUL.FTZ R61, R132, R73 ;  /* 0x00000049843d7220 */ /* 0x000fe20000410000 */
[----:B------:R-:W-:Y:S01]  /*15330*/  FADD.FTZ R114, R114, R152 ;  /* 0x0000009872727221 */ /* 0x000fe20000010000 */
[----:B------:R-:W-:Y:S01]  /*15340*/  FADD.FTZ R145, R145, R147 ;  /* 0x0000009391917221 */ /* 0x000fe20000010000 */
[----:B------:R-:W-:Y:S01]  /*15350*/  IMAD.MOV.U32 R132, RZ, RZ, R133 ;  /* 0x000000ffff847224 */ /* 0x000fe200078e0085 */
[C---:B------:R-:W-:Y:S03]  /*15360*/  HMMA.16816.F32.BF16 R56, R140.reuse, R62, R56 ;  /* 0x0000003e8c38723c */ /* 0x040fe60000041838 */
[C---:B------:R-:W-:Y:S01]  /*15370*/  FMUL.FTZ R62, R0.reuse, R74 ;  /* 0x0000004a003e7220 */ /* 0x040fe20000410000 */
[----:B------:R-:W-:Y:S01]  /*15380*/  FMUL.FTZ R63, R0, R75 ;  /* 0x0000004b003f7220 */ /* 0x000fe20000410000 */
[----:B------:R-:W-:Y:S01]  /*15390*/  FADD.FTZ R145, R104, R145 ;  /* 0x0000009168917221 */ /* 0x000fe20000010000 */
[----:B------:R-:W3:Y:S03]  /*153a0*/  LDSM.16.MT88.4 R72, [R139+0x800] ;  /* 0x000800008b48783b */ /* 0x000ee60000004200 */
[----:B------:R-:W-:Y:S02]  /*153b0*/  FADD.FTZ R107, R107, R145 ;  /* 0x000000916b6b7221 */ /* 0x000fe40000010000 */
[C---:B--2---:R-:W-:Y:S03]  /*153c0*/  HMMA.16816.F32.BF16 R60, R140.reuse, R84, R60 ;  /* 0x000000548c3c723c */ /* 0x044fe6000004183c */
[----:B------:R-:W-:Y:S04]  /*153d0*/  FADD.FTZ R0, R105, R107 ;  /* 0x0000006b69007221 */ /* 0x000fe80000010000 */
[----:B------:R-:W-:Y:S01]  /*153e0*/  FADD.FTZ R0, R113, R0 ;  /* 0x0000000071007221 */ /* 0x000fe20000010000 */
[----:B------:R-:W-:Y:S01]  /*153f0*/  HMMA.16816.F32.BF16 R64, R140, R86, R64 ;  /* 0x000000568c40723c */ /* 0x000fe20000041840 */
[----:B------:R-:W2:Y:S02]  /*15400*/  LDSM.16.MT88.4 R84, [R139+0x4800] ;  /* 0x004800008b54783b */ /* 0x000ea40000004200 */
[-CC-:B------:R-:W-:Y:S01]  /*15410*/  FFMA.FTZ R143, R174, R135.reuse, -R157.reuse ;  /* 0x00000087ae8f7223 */ /* 0x180fe2000001089d */
[-CC-:B------:R-:W-:Y:S01]  /*15420*/  FFMA.FTZ R140, R241, R135.reuse, -R157.reuse ;  /* 0x00000087f18c7223 */ /* 0x180fe2000001089d */
[-CC-:B------:R-:W-:Y:S01]  /*15430*/  FFMA.FTZ R142, R239, R135.reuse, -R157.reuse ;  /* 0x00000087ef8e7223 */ /* 0x180fe2000001089d */
[-C--:B------:R-:W-:Y:S02]  /*15440*/  FFMA.FTZ R141, R238, R135.reuse, -R156 ;  /* 0x00000087ee8d7223 */ /* 0x080fe4000001089c */
[C---:B----4-:R-:W-:Y:S01]  /*15450*/  HMMA.16816.F32.BF16 R4, R68.reuse, R76, R4 ;  /* 0x0000004c4404723c */ /* 0x050fe20000041804 */
[----:B------:R-:W-:Y:S10]  /*15460*/  MUFU.EX2 R143, R143 ;  /* 0x0000008f008f7308 */ /* 0x000ff40000000800 */
[----:B------:R-:W4:Y:S01]  /*15470*/  MUFU.EX2 R140, R140 ;  /* 0x0000008c008c7308 */ /* 0x000f220000000800 */
[C---:B------:R-:W-:Y:S01]  /*15480*/  HMMA.16816.F32.BF16 R8, R68.reuse, R78, R8 ;  /* 0x0000004e4408723c */ /* 0x040fe20000041808 */
[----:B------:R-:W-:Y:S08]  /*15490*/  LDSM.16.MT88.4 R76, [R138+0xd000] ;  /* 0x00d000008a4c783b */ /* 0x000ff00000004200 */
[----:B------:R-:W-:Y:S10]  /*154a0*/  MUFU.EX2 R142, R142 ;  /* 0x0000008e008e7308 */ /* 0x000ff40000000800 */
[----:B------:R-:W-:Y:S01]  /*154b0*/  MUFU.EX2 R141, R141 ;  /* 0x0000008d008d7308 */ /* 0x000fe20000000800 */
[C---:B-1----:R-:W-:Y:S03]  /*154c0*/  HMMA.16816.F32.BF16 R12, R68.reuse, R80, R12 ;  /* 0x00000050440c723c */ /* 0x042fe6000004180c */
[----:B----4-:R-:W-:Y:S05]  /*154d0*/  FADD.FTZ R0, R140, R0 ;  /* 0x000000008c007221 */ /* 0x010fea0000010000 */
[C---:B------:R-:W-:Y:S01]  /*154e0*/  HMMA.16816.F32.BF16 R16, R68.reuse, R82, R16 ;  /* 0x000000524410723c */ /* 0x040fe20000041810 */
[----:B------:R-:W-:Y:S07]  /*154f0*/  LDSM.16.MT88.4 R80, [R144+0xd000] ;  /* 0x00d000009050783b */ /* 0x000fee0000004200 */
[C---:B---3--:R-:W-:Y:S08]  /*15500*/  HMMA.16816.F32.BF16 R20, R68.reuse, R72, R20 ;  /* 0x000000484414723c */ /* 0x048ff00000041814 */
[C---:B------:R-:W-:Y:S01]  /*15510*/  HMMA.16816.F32.BF16 R24, R68.reuse, R74, R24 ;  /* 0x0000004a4418723c */ /* 0x040fe20000041818 */
[----:B------:R-:W1:Y:S07]  /*15520*/  LDSM.16.MT88.4 R72, [R201+0x4800] ;  /* 0x00480000c948783b */ /* 0x000e6e0000004200 */
[C---:B------:R-:W-:Y:S03]  /*15530*/  HMMA.16816.F32.BF16 R28, R68.reuse, R88, R28 ;  /* 0x00000058441c723c */ /* 0x040fe6000004181c */
[-CC-:B------:R-:W-:Y:S02]  /*15540*/  FFMA.FTZ R88, R176, R135.reuse, -R156.reuse ;  /* 0x00000087b0587223 */ /* 0x180fe4000001089c */
[----:B------:R-:W3:Y:S03]  /*15550*/  MUFU.EX2 R176, R240 ;  /* 0x000000f000b07308 */ /* 0x000ee60000000800 */
[C---:B------:R-:W-:Y:S08]  /*15560*/  HMMA.16816.F32.BF16 R32, R68.reuse, R90, R32 ;  /* 0x0000005a4420723c */ /* 0x040ff00000041820 */
[C---:B------:R-:W-:Y:S08]  /*15570*/  HMMA.16816.F32.BF16 R36, R68.reuse, R92, R36 ;  /* 0x0000005c4424723c */ /* 0x040ff00000041824 */
[C---:B------:R-:W-:Y:S01]  /*15580*/  HMMA.16816.F32.BF16 R40, R68.reuse, R94, R40 ;  /* 0x0000005e4428723c */ /* 0x040fe20000041828 */
[----:B------:R-:W-:Y:S07]  /*15590*/  LDSM.16.MT88.4 R92, [R201+0x1000] ;  /* 0x00100000c95c783b */ /* 0x000fee0000004200 */
[C---:B------:R-:W-:Y:S03]  /*155a0*/  HMMA.16816.F32.BF16 R44, R68.reuse, R96, R44 ;  /* 0x00000060442c723c */ /* 0x040fe6000004182c */
[----:B------:R-:W-:Y:S02]  /*155b0*/  FFMA.FTZ R96, R175, R135, -R156 ;  /* 0x00000087af607223 */ /* 0x000fe4000001089c */
[----:B------:R4:W-:Y:S03]  /*155c0*/  MUFU.EX2 R175, R88 ;  /* 0x0000005800af7308 */ /* 0x0009e60000000800 */
[C---:B------:R-:W-:Y:S07]  /*155d0*/  HMMA.16816.F32.BF16 R48, R68.reuse, R98, R48 ;  /* 0x000000624430723c */ /* 0x040fee0000041830 */
[----:B------:R5:W3:Y:S01]  /*155e0*/  MUFU.EX2 R174, R96 ;  /* 0x0000006000ae7308 */ /* 0x000ae20000000800 */
[C---:B--2---:R-:W-:Y:S01]  /*155f0*/  HMMA.16816.F32.BF16 R52, R68.reuse, R84, R52 ;  /* 0x000000544434723c */ /* 0x044fe20000041834 */
[----:B----4-:R-:W2:Y:S07]  /*15600*/  LDSM.16.MT88.4 R88, [R139+0x1000] ;  /* 0x001000008b58783b */ /* 0x010eae0000004200 */
[C---:B------:R-:W-:Y:S01]  /*15610*/  HMMA.16816.F32.BF16 R56, R68.reuse, R86, R56 ;  /* 0x000000564438723c */ /* 0x040fe20000041838 */
[----:B-----5:R-:W4:Y:S07]  /*15620*/  LDSM.16.MT88.4 R96, [R138+0x11000] ;  /* 0x011000008a60783b */ /* 0x020f2e0000004200 */
[C---:B-1----:R-:W-:Y:S01]  /*15630*/  HMMA.16816.F32.BF16 R60, R68.reuse, R72, R60 ;  /* 0x00000048443c723c */ /* 0x042fe2000004183c */
[----:B------:R-:W1:Y:S07]  /*15640*/  LDSM.16.MT88.4 R84, [R144+0x11000] ;  /* 0x011000009054783b */ /* 0x000e6e0000004200 */
[----:B------:R-:W-:Y:S03]  /*15650*/  HMMA.16816.F32.BF16 R64, R68, R74, R64 ;  /* 0x0000004a4440723c */ /* 0x000fe60000041840 */
[----:B---3--:R-:W-:Y:S01]  /*15660*/  F2FP.BF16.F32.PACK_AB R68, R176, R140 ;  /* 0x0000008cb044723e */ /* 0x008fe200000010ff */
[----:B------:R-:W3:Y:S01]  /*15670*/  LDSM.16.MT88.4 R72, [R201+0x5000] ;  /* 0x00500000c948783b */ /* 0x000ee20000004200 */
[----:B------:R-:W-:Y:S01]  /*15680*/  F2FP.BF16.F32.PACK_AB R69, R174, R175 ;  /* 0x000000afae45723e */ /* 0x000fe200000010ff */
[----:B------:R-:W-:Y:S01]  /*15690*/  FADD.FTZ R176, R176, R0 ;  /* 0x00000000b0b07221 */ /* 0x000fe20000010000 */
[C---:B------:R-:W-:Y:S01]  /*156a0*/  F2FP.BF16.F32.PACK_AB R70, R142.reuse, R143 ;  /* 0x0000008f8e46723e */ /* 0x040fe200000010ff */
[----:B------:R-:W-:Y:S01]  /*156b0*/  IMAD.MOV.U32 R0, RZ, RZ, R134 ;  /* 0x000000ffff007224 */ /* 0x000fe200078e0086 */
[----:B------:R-:W-:Y:S01]  /*156c0*/  F2FP.BF16.F32.PACK_AB R71, R177, R141 ;  /* 0x0000008db147723e */ /* 0x000fe200000010ff */
[----:B------:R-:W-:Y:S04]  /*156d0*/  FADD.FTZ R176, R143, R176 ;  /* 0x000000b08fb07221 */ /* 0x000fe80000010000 */
[----:B------:R-:W-:Y:S02]  /*156e0*/  FADD.FTZ R142, R142, R176 ;  /* 0x000000b08e8e7221 */ /* 0x000fe40000010000 */
[C---:B------:R-:W-:Y:S03]  /*156f0*/  HMMA.16816.F32.BF16 R4, R68.reuse, R76, R4 ;  /* 0x0000004c4404723c */ /* 0x040fe60000041804 */
[-CC-:B------:R-:W-:Y:S02]  /*15700*/  FFMA.FTZ R76, R186, R135.reuse, -R157.reuse ;  /* 0x00000087ba4c7223 */ /* 0x180fe4000001089d */
[----:B------:R5:W2:Y:S03]  /*15710*/  MUFU.EX2 R186, R192 ;  /* 0x000000c000ba7308 */ /* 0x000aa60000000800 */
[C---:B------:R-:W-:Y:S08]  /*15720*/  HMMA.16816.F32.BF16 R8, R68.reuse, R78, R8 ;  /* 0x0000004e4408723c */ /* 0x040ff00000041808 */
[C---:B------:R-:W-:Y:S03]  /*15730*/  HMMA.16816.F32.BF16 R12, R68.reuse, R80, R12 ;  /* 0x00000050440c723c */ /* 0x040fe6000004180c */
[-CC-:B------:R-:W-:Y:S01]  /*15740*/  FFMA.FTZ R80, R190, R135.reuse, -R157.reuse ;  /* 0x00000087be507223 */ /* 0x180fe2000001089d */
[-C--:B-----5:R-:W-:Y:S01]  /*15750*/  FFMA.FTZ R192, R185, R135.reuse, -R156 ;  /* 0x00000087b9c07223 */ /* 0x0a0fe2000001089c */
[-CC-:B------:R-:W-:Y:S01]  /*15760*/  FFMA.FTZ R190, R183, R135.reuse, -R157.reuse ;  /* 0x00000087b7be7223 */ /* 0x180fe2000001089d */
[----:B------:R5:W3:Y:S01]  /*15770*/  MUFU.EX2 R185, R76 ;  /* 0x0000004c00b97308 */ /* 0x000ae20000000800 */
[----:B--2---:R-:W-:Y:S01]  /*15780*/  FADD.FTZ R142, R186, R142 ;  /* 0x0000008eba8e7221 */ /* 0x004fe20000010000 */
[C---:B------:R-:W-:Y:S08]  /*15790*/  HMMA.16816.F32.BF16 R16, R68.reuse, R82, R16 ;  /* 0x000000524410723c */ /* 0x040ff00000041810 */
[----:B------:R2:W-:Y:S10]  /*157a0*/  MUFU.EX2 R183, R80 ;  /* 0x0000005000b77308 */ /* 0x0005f40000000800 */
[----:B------:R-:W3:Y:S01]  /*157b0*/  MUFU.EX2 R192, R192 ;  /* 0x000000c000c07308 */ /* 0x000ee20000000800 */
[C---:B------:R-:W-:Y:S09]  /*157c0*/  HMMA.16816.F32.BF16 R20, R68.reuse, R88, R20 ;  /* 0x000000584414723c */ /* 0x040ff20000041814 */
[----:B------:R-:W3:Y:S01]  /*157d0*/  MUFU.EX2 R190, R190 ;  /* 0x000000be00be7308 */ /* 0x000ee20000000800 */
[----:B-----5:R-:W5:Y:S01]  /*157e0*/  LDSM.16.MT88.4 R76, [R138+0xd800] ;  /* 0x00d800008a4c783b */ /* 0x020f620000004200 */
[C---:B------:R-:W-:Y:S07]  /*157f0*/  HMMA.16816.F32.BF16 R24, R68.reuse, R90, R24 ;  /* 0x0000005a4418723c */ /* 0x040fee0000041818 */
[----:B--2---:R-:W2:Y:S01]  /*15800*/  LDSM.16.MT88.4 R80, [R144+0xd800] ;  /* 0x00d800009050783b */ /* 0x004ea20000004200 */
[C---:B------:R-:W-:Y:S07]  /*15810*/  HMMA.16816.F32.BF16 R28, R68.reuse, R92, R28 ;  /* 0x0000005c441c723c */ /* 0x040fee000004181c */
[----:B------:R-:W-:Y:S01]  /*15820*/  LDSM.16.MT88.4 R88, [R201+0x1800] ;  /* 0x00180000c958783b */ /* 0x000fe20000004200 */
[C---:B------:R-:W-:Y:S07]  /*15830*/  HMMA.16816.F32.BF16 R32, R68.reuse, R94, R32 ;  /* 0x0000005e4420723c */ /* 0x040fee0000041820 */
[----:B------:R-:W-:Y:S01]  /*15840*/  LDSM.16.MT88.4 R92, [R138+0x11800] ;  /* 0x011800008a5c783b */ /* 0x000fe20000004200 */
[C---:B----4-:R-:W-:Y:S08]  /*15850*/  HMMA.16816.F32.BF16 R36, R68.reuse, R96, R36 ;  /* 0x000000604424723c */ /* 0x050ff00000041824 */
[C---:B------:R-:W-:Y:S01]  /*15860*/  HMMA.16816.F32.BF16 R40, R68.reuse, R98, R40 ;  /* 0x000000624428723c */ /* 0x040fe20000041828 */
[----:B------:R-:W-:Y:S07]  /*15870*/  LDSM.16.MT88.4 R96, [R144+0x11800] ;  /* 0x011800009060783b */ /* 0x000fee0000004200 */
[C---:B-1----:R-:W-:Y:S08]  /*15880*/  HMMA.16816.F32.BF16 R44, R68.reuse, R84, R44 ;  /* 0x00000054442c723c */ /* 0x042ff0000004182c */
[C---:B------:R-:W-:Y:S01]  /*15890*/  HMMA.16816.F32.BF16 R48, R68.reuse, R86, R48 ;  /* 0x000000564430723c */ /* 0x040fe20000041830 */
[----:B------:R-:W1:Y:S07]  /*158a0*/  LDSM.16.MT88.4 R84, [R139+0x1800] ;  /* 0x001800008b54783b */ /* 0x000e6e0000004200 */
[C---:B------:R-:W-:Y:S03]  /*158b0*/  HMMA.16816.F32.BF16 R52, R68.reuse, R100, R52 ;  /* 0x000000644434723c */ /* 0x040fe60000041834 */
[-CC-:B------:R-:W-:Y:S01]  /*158c0*/  FFMA.FTZ R101, R187, R135.reuse, -R157.reuse ;  /* 0x00000087bb657223 */ /* 0x180fe2000001089d */
[----:B------:R-:W-:Y:S03]  /*158d0*/  FFMA.FTZ R100, R184, R135, -R157 ;  /* 0x00000087b8647223 */ /* 0x000fe6000001089d */
[----:B------:R-:W-:Y:S01]  /*158e0*/  MUFU.EX2 R184, R101 ;  /* 0x0000006500b87308 */ /* 0x000fe20000000800 */
[C---:B------:R-:W-:Y:S08]  /*158f0*/  HMMA.16816.F32.BF16 R56, R68.reuse, R102, R56 ;  /* 0x000000664438723c */ /* 0x040ff00000041838 */
[C---:B---3--:R-:W-:Y:S08]  /*15900*/  HMMA.16816.F32.BF16 R60, R68.reuse, R72, R60 ;  /* 0x00000048443c723c */ /* 0x048ff0000004183c */
[----:B------:R-:W-:Y:S01]  /*15910*/  HMMA.16816.F32.BF16 R64, R68, R74, R64 ;  /* 0x0000004a4440723c */ /* 0x000fe20000041840 */
[----:B------:R-:W3:Y:S02]  /*15920*/  LDSM.16.MT88.4 R72, [R139+0x5800] ;  /* 0x005800008b48783b */ /* 0x000ee40000004200 */
[C---:B------:R-:W-:Y:S01]  /*15930*/  F2FP.BF16.F32.PACK_AB R68, R185.reuse, R186 ;  /* 0x000000bab944723e */ /* 0x040fe200000010ff */
[----:B------:R-:W-:Y:S01]  /*15940*/  FADD.FTZ R185, R185, R142 ;  /* 0x0000008eb9b97221 */ /* 0x000fe20000010000 */
[----:B------:R-:W-:Y:S02]  /*15950*/  F2FP.BF16.F32.PACK_AB R69, R191, R192 ;  /* 0x000000c0bf45723e */ /* 0x000fe400000010ff */
[----:B------:R-:W-:Y:S01]  /*15960*/  F2FP.BF16.F32.PACK_AB R70, R190, R183 ;  /* 0x000000b7be46723e */ /* 0x000fe200000010ff */
[----:B------:R-:W-:Y:S01]  /*15970*/  FADD.FTZ R185, R183, R185 ;  /* 0x000000b9b7b97221 */ /* 0x000fe20000010000 */
[----:B------:R-:W-:Y:S03]  /*15980*/  F2FP.BF16.F32.PACK_AB R71, R188, R189 ;  /* 0x000000bdbc47723e */ /* 0x000fe600000010ff */
[----:B------:R-:W-:Y:S04]  /*15990*/  FADD.FTZ R190, R190, R185 ;  /* 0x000000b9bebe7221 */ /* 0x000fe80000010000 */
[C---:B-----5:R-:W-:Y:S08]  /*159a0*/  HMMA.16816.F32.BF16 R4, R68.reuse, R76, R4 ;  /* 0x0000004c4404723c */ /* 0x060ff00000041804 */
[C---:B------:R-:W-:Y:S01]  /*159b0*/  HMMA.16816.F32.BF16 R8, R68.reuse, R78, R8 ;  /* 0x0000004e4408723c */ /* 0x040fe20000041808 */
[----:B------:R-:W4:Y:S07]  /*159c0*/  LDSM.16.MT88.4 R76, [R201+0x5800] ;  /* 0x00580000c94c783b */ /* 0x000f2e0000004200 */
[C---:B--2---:R-:W-:Y:S03]  /*159d0*/  HMMA.16816.F32.BF16 R12, R68.reuse, R80, R12 ;  /* 0x00000050440c723c */ /* 0x044fe6000004180c */
[-CC-:B------:R-:W-:Y:S02]  /*159e0*/  FFMA.FTZ R80, R195, R135.reuse, -R157.reuse ;  /* 0x00000087c3507223 */ /* 0x180fe4000001089d */
[----:B------:R-:W2:Y:S03]  /*159f0*/  MUFU.EX2 R195, R217 ;  /* 0x000000d900c37308 */ /* 0x000ea60000000800 */
[C---:B------:R-:W-:Y:S08]  /*15a00*/  HMMA.16816.F32.BF16 R16, R68.reuse, R82, R16 ;  /* 0x000000524410723c */ /* 0x040ff00000041810 */
[C---:B-1----:R-:W-:Y:S03]  /*15a10*/  HMMA.16816.F32.BF16 R20, R68.reuse, R84, R20 ;  /* 0x000000544414723c */ /* 0x042fe60000041814 */
[----:B--2---:R-:W-:Y:S05]  /*15a20*/  FADD.FTZ R190, R195, R190 ;  /* 0x000000bec3be7221 */ /* 0x004fea0000010000 */
[C---:B------:R-:W-:Y:S01]  /*15a30*/  HMMA.16816.F32.BF16 R24, R68.reuse, R86, R24 ;  /* 0x000000564418723c */ /* 0x040fe20000041818 */
[----:B------:R-:W-:Y:S07]  /*15a40*/  LDSM.16.MT88.4 R84, [R144+0xe000] ;  /* 0x00e000009054783b */ /* 0x000fee0000004200 */
[C---:B------:R-:W-:Y:S03]  /*15a50*/  HMMA.16816.F32.BF16 R28, R68.reuse, R88, R28 ;  /* 0x00000058441c723c */ /* 0x040fe6000004181c */
[-CC-:B------:R-:W-:Y:S02]  /*15a60*/  FFMA.FTZ R88, R194, R135.reuse, -R156.reuse ;  /* 0x00000087c2587223 */ /* 0x180fe4000001089c */
[----:B------:R1:W2:Y:S03]  /*15a70*/  MUFU.EX2 R194, R80 ;  /* 0x0000005000c27308 */ /* 0x0002a60000000800 */
[C---:B------:R-:W-:Y:S08]  /*15a80*/  HMMA.16816.F32.BF16 R32, R68.reuse, R90, R32 ;  /* 0x0000005a4420723c */ /* 0x040ff00000041820 */
[C---:B------:R-:W-:Y:S01]  /*15a90*/  HMMA.16816.F32.BF16 R36, R68.reuse, R92, R36 ;  /* 0x0000005c4424723c */ /* 0x040fe20000041824 */
[----:B-1----:R-:W1:Y:S07]  /*15aa0*/  LDSM.16.MT88.4 R80, [R138+0xe000] ;  /* 0x00e000008a50783b */ /* 0x002e6e0000004200 */
[C---:B------:R-:W-:Y:S01]  /*15ab0*/  HMMA.16816.F32.BF16 R40, R68.reuse, R94, R40 ;  /* 0x0000005e4428723c */ /* 0x040fe20000041828 */
[----:B------:R-:W-:Y:S07]  /*15ac0*/  LDSM.16.MT88.4 R92, [R201+0x2000] ;  /* 0x00200000c95c783b */ /* 0x000fee0000004200 */
[C---:B------:R-:W-:Y:S03]  /*15ad0*/  HMMA.16816.F32.BF16 R44, R68.reuse, R96, R44 ;  /* 0x00000060442c723c */ /* 0x040fe6000004182c */
[-CC-:B------:R-:W-:Y:S02]  /*15ae0*/  FFMA.FTZ R96, R193, R135.reuse, -R156.reuse ;  /* 0x00000087c1607223 */ /* 0x180fe4000001089c */
[----:B------:R5:W-:Y:S03]  /*15af0*/  MUFU.EX2 R193, R88 ;  /* 0x0000005800c17308 */ /* 0x000be60000000800 */
[C---:B------:R-:W-:Y:S07]  /*15b00*/  HMMA.16816.F32.BF16 R48, R68.reuse, R98, R48 ;  /* 0x000000624430723c */ /* 0x040fee0000041830 */
[----:B------:R4:W1:Y:S01]  /*15b10*/  MUFU.EX2 R187, R96 ;  /* 0x0000006000bb7308 */ /* 0x0008620000000800 */
[C---:B---3--:R-:W-:Y:S03]  /*15b20*/  HMMA.16816.F32.BF16 R52, R68.reuse, R72, R52 ;  /* 0x000000484434723c */ /* 0x048fe60000041834 */
[----:B------:R-:W-:Y:S01]  /*15b30*/  FFMA.FTZ R72, R182, R135, -R156 ;  /* 0x00000087b6487223 */ /* 0x000fe2000001089c */
[----:B-----5:R-:W3:Y:S05]  /*15b40*/  LDSM.16.MT88.4 R88, [R139+0x2000] ;  /* 0x002000008b58783b */ /* 0x020eea0000004200 */
[----:B------:R5:W1:Y:S01]  /*15b50*/  MUFU.EX2 R182, R100 ;  /* 0x0000006400b67308 */ /* 0x000a620000000800 */
[C---:B------:R-:W-:Y:S09]  /*15b60*/  HMMA.16816.F32.BF16 R56, R68.reuse, R74, R56 ;  /* 0x0000004a4438723c */ /* 0x040ff20000041838 */
[----:B------:R1:W1:Y:S01]  /*15b70*/  MUFU.EX2 R181, R72 ;  /* 0x0000004800b57308 */ /* 0x0002620000000800 */
[----:B----4-:R-:W4:Y:S01]  /*15b80*/  LDSM.16.MT88.4 R96, [R138+0x12000] ;  /* 0x012000008a60783b */ /* 0x010f220000004200 */
[C---:B------:R-:W-:Y:S07]  /*15b90*/  HMMA.16816.F32.BF16 R60, R68.reuse, R76, R60 ;  /* 0x0000004c443c723c */ /* 0x040fee000004183c */
[----:B-----5:R-:W5:Y:S01]  /*15ba0*/  LDSM.16.MT88.4 R100, [R144+0x12000] ;  /* 0x012000009064783b */ /* 0x020f620000004200 */
[----:B------:R-:W-:Y:S03]  /*15bb0*/  HMMA.16816.F32.BF16 R64, R68, R78, R64 ;  /* 0x0000004e4440723c */ /* 0x000fe60000041840 */
[C---:B--2---:R-:W-:Y:S04]  /*15bc0*/  F2FP.BF16.F32.PACK_AB R68, R194.reuse, R195 ;  /* 0x000000c3c244723e */ /* 0x044fe800000010ff */
[----:B-1----:R-:W1:Y:S01]  /*15bd0*/  LDSM.16.MT88.4 R72, [R139+0x6000] ;  /* 0x006000008b48783b */ /* 0x002e620000004200 */
[----:B------:R-:W-:Y:S01]  /*15be0*/  F2FP.BF16.F32.PACK_AB R69, R187, R193 ;  /* 0x000000c1bb45723e */ /* 0x000fe200000010ff */
[----:B------:R-:W-:Y:S01]  /*15bf0*/  FADD.FTZ R194, R194, R190 ;  /* 0x000000bec2c27221 */ /* 0x000fe20000010000 */
[----:B------:R-:W-:Y:S02]  /*15c00*/  F2FP.BF16.F32.PACK_AB R70, R182, R184 ;  /* 0x000000b8b646723e */ /* 0x000fe400000010ff */
[----:B------:R-:W-:Y:S01]  /*15c10*/  F2FP.BF16.F32.PACK_AB R71, R202, R181 ;  /* 0x000000b5ca47723e */ /* 0x000fe200000010ff */
[----:B------:R-:W-:Y:S02]  /*15c20*/  FADD.FTZ R194, R184, R194 ;  /* 0x000000c2b8c27221 */ /* 0x000fe40000010000 */
[----:B------:R-:W2:Y:S02]  /*15c30*/  LDSM.16.MT88.4 R76, [R201+0x6000] ;  /* 0x00600000c94c783b */ /* 0x000ea40000004200 */
[----:B------:R-:W-:Y:S02]  /*15c40*/  FADD.FTZ R182, R182, R194 ;  /* 0x000000c2b6b67221 */ /* 0x000fe40000010000 */
[C---:B------:R-:W-:Y:S03]  /*15c50*/  HMMA.16816.F32.BF16 R4, R68.reuse, R80, R4 ;  /* 0x000000504404723c */ /* 0x040fe60000041804 */
[-CC-:B------:R-:W-:Y:S02]  /*15c60*/  FFMA.FTZ R80, R179, R135.reuse, -R157.reuse ;  /* 0x00000087b3507223 */ /* 0x180fe4000001089d */
[----:B------:R3:W4:Y:S03]  /*15c70*/  MUFU.EX2 R179, R180 ;  /* 0x000000b400b37308 */ /* 0x0007260000000800 */
[C---:B------:R-:W-:Y:S08]  /*15c80*/  HMMA.16816.F32.BF16 R8, R68.reuse, R82, R8 ;  /* 0x000000524408723c */ /* 0x040ff00000041808 */
[C---:B------:R-:W-:Y:S03]  /*15c90*/  HMMA.16816.F32.BF16 R12, R68.reuse, R84, R12 ;  /* 0x00000054440c723c */ /* 0x040fe6000004180c */
[-C--:B---3--:R-:W-:Y:S01]  /*15ca0*/  FFMA.FTZ R180, R169, R135.reuse, -R156 ;  /* 0x00000087a9b47223 */ /* 0x088fe2000001089c */
[----:B----4-:R-:W-:Y:S04]  /*15cb0*/  FADD.FTZ R182, R179, R182 ;  /* 0x000000b6b3b67221 */ /* 0x010fe80000010000 */
[C---:B------:R-:W-:Y:S01]  /*15cc0*/  HMMA.16816.F32.BF16 R16, R68.reuse, R86, R16 ;  /* 0x000000564410723c */ /* 0x040fe20000041810 */
[----:B------:R-:W-:Y:S01]  /*15cd0*/  LDSM.16.MT88.4 R84, [R144+0xe800] ;  /* 0x00e800009054783b */ /* 0x000fe20000004200 */
[----:B------:R-:W-:Y:S06]  /*15ce0*/  MUFU.EX2 R180, R180 ;  /* 0x000000b400b47308 */ /* 0x000fec0000000800 */
[C---:B------:R-:W-:Y:S03]  /*15cf0*/  HMMA.16816.F32.BF16 R20, R68.reuse, R88, R20 ;  /* 0x000000584414723c */ /* 0x040fe60000041814 */
[-CC-:B------:R-:W-:Y:S02]  /*15d00*/  FFMA.FTZ R88, R178, R135.reuse, -R156.reuse ;  /* 0x00000087b2587223 */ /* 0x180fe4000001089c */
[----:B------:R3:W4:Y:S03]  /*15d10*/  MUFU.EX2 R178, R80 ;  /* 0x0000005000b27308 */ /* 0x0007260000000800 */
[C---:B------:R-:W-:Y:S08]  /*15d20*/  HMMA.16816.F32.BF16 R24, R68.reuse, R90, R24 ;  /* 0x0000005a4418723c */ /* 0x040ff00000041818 */
[C---:B------:R-:W-:Y:S01]  /*15d30*/  HMMA.16816.F32.BF16 R28, R68.reuse, R92, R28 ;  /* 0x0000005c441c723c */ /* 0x040fe2000004181c */
[----:B---3--:R-:W3:Y:S07]  /*15d40*/  LDSM.16.MT88.4 R80, [R138+0xe800] ;  /* 0x00e800008a50783b */ /* 0x008eee0000004200 */
[C---:B------:R-:W-:Y:S01]  /*15d50*/  HMMA.16816.F32.BF16 R32, R68.reuse, R94, R32 ;  /* 0x0000005e4420723c */ /* 0x040fe20000041820 */
[----:B------:R-:W-:Y:S07]  /*15d60*/  LDSM.16.MT88.4 R92, [R201+0x2800] ;  /* 0x00280000c95c783b */ /* 0x000fee0000004200 */
[C---:B------:R-:W-:Y:S03]  /*15d70*/  HMMA.16816.F32.BF16 R36, R68.reuse, R96, R36 ;  /* 0x000000604424723c */ /* 0x040fe60000041824 */
[-CC-:B------:R-:W-:Y:S02]  /*15d80*/  FFMA.FTZ R96, R173, R135.reuse, -R156.reuse ;  /* 0x00000087ad607223 */ /* 0x180fe4000001089c */
[----:B------:R1:W-:Y:S03]  /*15d90*/  MUFU.EX2 R173, R88 ;  /* 0x0000005800ad7308 */ /* 0x0003e60000000800 */
[C---:B------:R-:W-:Y:S08]  /*15da0*/  HMMA.16816.F32.BF16 R40, R68.reuse, R98, R40 ;  /* 0x000000624428723c */ /* 0x040ff00000041828 */
[C---:B-----5:R-:W-:Y:S01]  /*15db0*/  HMMA.16816.F32.BF16 R44, R68.reuse, R100, R44 ;  /* 0x00000064442c723c */ /* 0x060fe2000004182c */
[----:B-1----:R-:W1:Y:S02]  /*15dc0*/  LDSM.16.MT88.4 R88, [R139+0x2800] ;  /* 0x002800008b58783b */ /* 0x002e640000004200 */
[-CC-:B------:R-:W-:Y:S02]  /*15dd0*/  FFMA.FTZ R100, R172, R135.reuse, -R157.reuse ;  /* 0x00000087ac647223 */ /* 0x180fe4000001089d */
[----:B------:R5:W3:Y:S03]  /*15de0*/  MUFU.EX2 R172, R96 ;  /* 0x0000006000ac7308 */ /* 0x000ae60000000800 */
[C---:B------:R-:W-:Y:S08]  /*15df0*/  HMMA.16816.F32.BF16 R48, R68.reuse, R102, R48 ;  /* 0x000000664430723c */ /* 0x040ff00000041830 */
[C---:B------:R-:W-:Y:S03]  /*15e00*/  HMMA.16816.F32.BF16 R52, R68.reuse, R72, R52 ;  /* 0x000000484434723c */ /* 0x040fe60000041834 */
[-CC-:B------:R-:W-:Y:S01]  /*15e10*/  FFMA.FTZ R73, R171, R135.reuse, -R157.reuse ;  /* 0x00000087ab497223 */ /* 0x180fe2000001089d */
[----:B------:R-:W-:Y:S01]  /*15e20*/  FFMA.FTZ R72, R170, R135, -R156 ;  /* 0x00000087aa487223 */ /* 0x000fe2000001089c */
[----:B-----5:R-:W5:Y:S01]  /*15e30*/  LDSM.16.MT88.4 R96, [R138+0x12800] ;  /* 0x012800008a60783b */ /* 0x020f620000004200 */
[----:B------:R4:W-:Y:S02]  /*15e40*/  MUFU.EX2 R171, R100 ;  /* 0x0000006400ab7308 */ /* 0x0009e40000000800 */
[C---:B------:R-:W-:Y:S08]  /*15e50*/  HMMA.16816.F32.BF16 R56, R68.reuse, R74, R56 ;  /* 0x0000004a4438723c */ /* 0x040ff00000041838 */
[----:B------:R-:W1:Y:S10]  /*15e60*/  MUFU.EX2 R170, R73 ;  /* 0x0000004900aa7308 */ /* 0x000e740000000800 */
[----:B------:R3:W1:Y:S01]  /*15e70*/  MUFU.EX2 R169, R72 ;  /* 0x0000004800a97308 */ /* 0x0006620000000800 */
[C---:B--2---:R-:W-:Y:S01]  /*15e80*/  HMMA.16816.F32.BF16 R60, R68.reuse, R76, R60 ;  /* 0x0000004c443c723c */ /* 0x044fe2000004183c */
[----:B----4-:R-:W-:Y:S07]  /*15e90*/  LDSM.16.MT88.4 R100, [R139+0x6800] ;  /* 0x006800008b64783b */ /* 0x010fee0000004200 */
[----:B------:R-:W-:Y:S03]  /*15ea0*/  HMMA.16816.F32.BF16 R64, R68, R78, R64 ;  /* 0x0000004e4440723c */ /* 0x000fe60000041840 */
[----:B------:R-:W-:Y:S01]  /*15eb0*/  F2FP.BF16.F32.PACK_AB R68, R178, R179 ;  /* 0x000000b3b244723e */ /* 0x000fe200000010ff */
[----:B---3--:R-:W2:Y:S01]  /*15ec0*/  LDSM.16.MT88.4 R72, [R144+0x12800] ;  /* 0x012800009048783b */ /* 0x008ea20000004200 */
[----:B------:R-:W-:Y:S01]  /*15ed0*/  F2FP.BF16.F32.PACK_AB R69, R172, R173 ;  /* 0x000000adac45723e */ /* 0x000fe200000010ff */
[----:B------:R-:W-:Y:S01]  /*15ee0*/  FADD.FTZ R178, R178, R182 ;  /* 0x000000b6b2b27221 */ /* 0x000fe20000010000 */
[----:B-1----:R-:W-:Y:S02]  /*15ef0*/  F2FP.BF16.F32.PACK_AB R70, R170, R171 ;  /* 0x000000abaa46723e */ /* 0x002fe400000010ff */
[----:B------:R-:W-:Y:S01]  /*15f00*/  F2FP.BF16.F32.PACK_AB R71, R180, R169 ;  /* 0x000000a9b447723e */ /* 0x000fe200000010ff */
[----:B------:R-:W-:Y:S02]  /*15f10*/  FADD.FTZ R178, R171, R178 ;  /* 0x000000b2abb27221 */ /* 0x000fe40000010000 */
[----:B------:R-:W1:Y:S02]  /*15f20*/  LDSM.16.MT88.4 R76, [R201+0x6800] ;  /* 0x00680000c94c783b */ /* 0x000e640000004200 */
[----:B------:R-:W-:Y:S02]  /*15f30*/  FADD.FTZ R170, R170, R178 ;  /* 0x000000b2aaaa7221 */ /* 0x000fe40000010000 */
[C---:B------:R-:W-:Y:S03]  /*15f40*/  HMMA.16816.F32.BF16 R4, R68.reuse, R80, R4 ;  /* 0x000000504404723c */ /* 0x040fe60000041804 */
[-CC-:B------:R-:W-:Y:S02]  /*15f50*/  FFMA.FTZ R80, R165, R135.reuse, -R157.reuse ;  /* 0x00000087a5507223 */ /* 0x180fe4000001089d */
[----:B------:R-:W-:Y:S03]  /*15f60*/  MUFU.EX2 R165, R163 ;  /* 0x000000a300a57308 */ /* 0x000fe60000000800 */
[C---:B------:R-:W-:Y:S07]  /*15f70*/  HMMA.16816.F32.BF16 R8, R68.reuse, R82, R8 ;  /* 0x000000524408723c */ /* 0x040fee0000041808 */
[----:B------:R3:W-:Y:S01]  /*15f80*/  MUFU.EX2 R163, R80 ;  /* 0x0000005000a37308 */ /* 0x0007e20000000800 */
[C---:B------:R-:W-:Y:S03]  /*15f90*/  HMMA.16816.F32.BF16 R12, R68.reuse, R84, R12 ;  /* 0x00000054440c723c */ /* 0x040fe6000004180c */
[-CC-:B------:R-:W-:Y:S01]  /*15fa0*/  FFMA.FTZ R84, R164, R135.reuse, -R157.reuse ;  /* 0x00000087a4547223 */ /* 0x180fe2000001089d */
[-CC-:B------:R-:W-:Y:S01]  /*15fb0*/  FFMA.FTZ R164, R162, R135.reuse, -R156.reuse ;  /* 0x00000087a2a47223 */ /* 0x180fe2000001089c */
[----:B---3--:R-:W-:Y:S03]  /*15fc0*/  LDSM.16.MT88.4 R80, [R144+0xf000] ;  /* 0x00f000009050783b */ /* 0x008fe60000004200 */
[C---:B------:R-:W-:Y:S01]  /*15fd0*/  HMMA.16816.F32.BF16 R16, R68.reuse, R86, R16 ;  /* 0x000000564410723c */ /* 0x040fe20000041810 */
[----:B------:R3:W-:Y:S10]  /*15fe0*/  MUFU.EX2 R162, R84 ;  /* 0x0000005400a27308 */ /* 0x0007f40000000800 */
[----:B------:R-:W-:Y:S01]  /*15ff0*/  MUFU.EX2 R164, R164 ;  /* 0x000000a400a47308 */ /* 0x000fe20000000800 */
[C---:B------:R-:W-:Y:S01]  /*16000*/  HMMA.16816.F32.BF16 R20, R68.reuse, R88, R20 ;  /* 0x000000584414723c */ /* 0x040fe20000041814 */
[----:B---3--:R-:W-:Y:S07]  /*16010*/  LDSM.16.MT88.4 R84, [R139+0x3000] ;  /* 0x003000008b54783b */ /* 0x008fee0000004200 */
        /* <DEDUP_REMOVED lines=8> */
[C---:B--2---:R-:W-:Y:S03]  /*160a0*/  HMMA.16816.F32.BF16 R44, R68.reuse, R72, R44 ;  /* 0x00000048442c723c */ /* 0x044fe6000004182c */
[-CC-:B------:R-:W-:Y:S02]  /*160b0*/  FFMA.FTZ R72, R167, R135.reuse, -R157.reuse ;  /* 0x00000087a7487223 */ /* 0x180fe4000001089d */
[----:B------:R2:W3:Y:S03]  /*160c0*/  MUFU.EX2 R167, R168 ;  /* 0x000000a800a77308 */ /* 0x0004e60000000800 */
[C---:B------:R-:W-:Y:S08]  /*160d0*/  HMMA.16816.F32.BF16 R48, R68.reuse, R74, R48 ;  /* 0x0000004a4430723c */ /* 0x040ff00000041830 */
[C---:B------:R-:W-:Y:S03]  /*160e0*/  HMMA.16816.F32.BF16 R52, R68.reuse, R100, R52 ;  /* 0x000000644434723c */ /* 0x040fe60000041834 */
[----:B--2---:R-:W-:Y:S01]  /*160f0*/  FFMA.FTZ R168, R166, R135, -R156 ;  /* 0x00000087a6a87223 */ /* 0x004fe2000001089c */
[----:B---3--:R-:W-:Y:S01]  /*16100*/  FADD.FTZ R170, R167, R170 ;  /* 0x000000aaa7aa7221 */ /* 0x008fe20000010000 */
[----:B------:R2:W3:Y:S03]  /*16110*/  MUFU.EX2 R166, R72 ;  /* 0x0000004800a67308 */ /* 0x0004e60000000800 */
[C---:B------:R-:W-:Y:S07]  /*16120*/  HMMA.16816.F32.BF16 R56, R68.reuse, R102, R56 ;  /* 0x000000664438723c */ /* 0x040fee0000041838 */
[----:B------:R-:W4:Y:S01]  /*16130*/  MUFU.EX2 R168, R168 ;  /* 0x000000a800a87308 */ /* 0x000f220000000800 */
[----:B------:R-:W-:Y:S01]  /*16140*/  LDSM.16.MT88.4 R100, [R201+0x3800] ;  /* 0x00380000c964783b */ /* 0x000fe20000004200 */
[C---:B-1----:R-:W-:Y:S07]  /*16150*/  HMMA.16816.F32.BF16 R60, R68.reuse, R76, R60 ;  /* 0x0000004c443c723c */ /* 0x042fee000004183c */
[----:B--2---:R-:W1:Y:S01]  /*16160*/  LDSM.16.MT88.4 R72, [R138+0xf000] ;  /* 0x00f000008a48783b */ /* 0x004e620000004200 */
[----:B------:R-:W-:Y:S03]  /*16170*/  HMMA.16816.F32.BF16 R64, R68, R78, R64 ;  /* 0x0000004e4440723c */ /* 0x000fe60000041840 */
[C---:B---3--:R-:W-:Y:S04]  /*16180*/  F2FP.BF16.F32.PACK_AB R68, R166.reuse, R167 ;  /* 0x000000a7a644723e */ /* 0x048fe800000010ff */
[----:B------:R-:W2:Y:S01]  /*16190*/  LDSM.16.MT88.4 R76, [R139+0x7000] ;  /* 0x007000008b4c783b */ /* 0x000ea20000004200 */
[----:B----4-:R-:W-:Y:S01]  /*161a0*/  F2FP.BF16.F32.PACK_AB R69, R165, R168 ;  /* 0x000000a8a545723e */ /* 0x010fe200000010ff */
[----:B------:R-:W-:Y:S01]  /*161b0*/  FADD.FTZ R166, R166, R170 ;  /* 0x000000aaa6a67221 */ /* 0x000fe20000010000 */
[C---:B------:R-:W-:Y:S02]  /*161c0*/  F2FP.BF16.F32.PACK_AB R70, R162.reuse, R163 ;  /* 0x000000a3a246723e */ /* 0x040fe400000010ff */
[----:B------:R-:W-:Y:S01]  /*161d0*/  F2FP.BF16.F32.PACK_AB R71, R161, R164 ;  /* 0x000000a4a147723e */ /* 0x000fe200000010ff */
[----:B------:R-:W-:Y:S04]  /*161e0*/  FADD.FTZ R166, R163, R166 ;  /* 0x000000a6a3a67221 */ /* 0x000fe80000010000 */
[----:B------:R-:W-:Y:S02]  /*161f0*/  FADD.FTZ R162, R162, R166 ;  /* 0x000000a6a2a27221 */ /* 0x000fe40000010000 */
[C---:B-1----:R-:W-:Y:S08]  /*16200*/  HMMA.16816.F32.BF16 R4, R68.reuse, R72, R4 ;  /* 0x000000484404723c */ /* 0x042ff00000041804 */
[C---:B------:R-:W-:Y:S01]  /*16210*/  HMMA.16816.F32.BF16 R8, R68.reuse, R74, R8 ;  /* 0x0000004a4408723c */ /* 0x040fe20000041808 */
[----:B------:R-:W1:Y:S07]  /*16220*/  LDSM.16.MT88.4 R72, [R201+0x7000] ;  /* 0x00700000c948783b */ /* 0x000e6e0000004200 */
[C---:B------:R-:W-:Y:S03]  /*16230*/  HMMA.16816.F32.BF16 R12, R68.reuse, R80, R12 ;  /* 0x00000050440c723c */ /* 0x040fe6000004180c */
[-CC-:B------:R-:W-:Y:S02]  /*16240*/  FFMA.FTZ R80, R159, R135.reuse, -R157.reuse ;  /* 0x000000879f507223 */ /* 0x180fe4000001089d */
[----:B------:R3:W4:Y:S03]  /*16250*/  MUFU.EX2 R159, R160 ;  /* 0x000000a0009f7308 */ /* 0x0007260000000800 */
[C---:B------:R-:W-:Y:S08]  /*16260*/  HMMA.16816.F32.BF16 R16, R68.reuse, R82, R16 ;  /* 0x000000524410723c */ /* 0x040ff00000041810 */
[C---:B------:R-:W-:Y:S03]  /*16270*/  HMMA.16816.F32.BF16 R20, R68.reuse, R84, R20 ;  /* 0x000000544414723c */ /* 0x040fe60000041814 */
[-CC-:B---3--:R-:W-:Y:S01]  /*16280*/  FFMA.FTZ R160, R158, R135.reuse, -R156.reuse ;  /* 0x000000879ea07223 */ /* 0x188fe2000001089c */
[-C--:B------:R-:W-:Y:S01]  /*16290*/  FFMA.FTZ R156, R136, R135.reuse, -R156 ;  /* 0x00000087889c7223 */ /* 0x080fe2000001089c */
[----:B------:R3:W5:Y:S01]  /*162a0*/  MUFU.EX2 R158, R80 ;  /* 0x00000050009e7308 */ /* 0x0007620000000800 */
[----:B----4-:R-:W-:Y:S02]  /*162b0*/  FADD.FTZ R162, R159, R162 ;  /* 0x000000a29fa27221 */ /* 0x010fe40000010000 */
[C---:B------:R-:W-:Y:S01]  /*162c0*/  HMMA.16816.F32.BF16 R24, R68.reuse, R86, R24 ;  /* 0x000000564418723c */ /* 0x040fe20000041818 */
[----:B------:R-:W-:Y:S06]  /*162d0*/  LDSM.16.MT88.4 R84, [R144+0x13800] ;  /* 0x013800009054783b */ /* 0x000fec0000004200 */
[----:B------:R-:W-:Y:S10]  /*162e0*/  MUFU.EX2 R160, R160 ;  /* 0x000000a000a07308 */ /* 0x000ff40000000800 */
[----:B------:R-:W-:Y:S01]  /*162f0*/  MUFU.EX2 R156, R156 ;  /* 0x0000009c009c7308 */ /* 0x000fe20000000800 */
[C---:B------:R-:W-:Y:S03]  /*16300*/  HMMA.16816.F32.BF16 R28, R68.reuse, R88, R28 ;  /* 0x00000058441c723c */ /* 0x040fe6000004181c */
[-CC-:B---3--:R-:W-:Y:S01]  /*16310*/  FFMA.FTZ R80, R155, R135.reuse, -R157.reuse ;  /* 0x000000879b507223 */ /* 0x188fe2000001089d */
[----:B------:R-:W-:Y:S05]  /*16320*/  FFMA.FTZ R157, R154, R135, -R157 ;  /* 0x000000879a9d7223 */ /* 0x000fea000001089d */
[----:B------:R-:W3:Y:S01]  /*16330*/  MUFU.EX2 R155, R153 ;  /* 0x00000099009b7308 */ /* 0x000ee20000000800 */
[C---:B------:R-:W-:Y:S09]  /*16340*/  HMMA.16816.F32.BF16 R32, R68.reuse, R90, R32 ;  /* 0x0000005a4420723c */ /* 0x040ff20000041820 */
[----:B------:R-:W-:Y:S10]  /*16350*/  MUFU.EX2 R153, R80 ;  /* 0x0000005000997308 */ /* 0x000ff40000000800 */
[----:B------:R-:W4:Y:S01]  /*16360*/  MUFU.EX2 R157, R157 ;  /* 0x0000009d009d7308 */ /* 0x000f220000000800 */
[C---:B------:R-:W-:Y:S09]  /*16370*/  HMMA.16816.F32.BF16 R36, R68.reuse, R92, R36 ;  /* 0x0000005c4424723c */ /* 0x040ff20000041824 */
[----:B------:R-:W4:Y:S01]  /*16380*/  MUFU.EX2 R135, R137 ;  /* 0x0000008900877308 */ /* 0x000f220000000800 */
[C---:B------:R-:W-:Y:S01]  /*16390*/  HMMA.16816.F32.BF16 R40, R68.reuse, R94, R40 ;  /* 0x0000005e4428723c */ /* 0x040fe20000041828 */
[----:B------:R-:W4:Y:S07]  /*163a0*/  LDSM.16.MT88.4 R92, [R138+0x13800] ;  /* 0x013800008a5c783b */ /* 0x000f2e0000004200 */
[C---:B------:R-:W-:Y:S08]  /*163b0*/  HMMA.16816.F32.BF16 R44, R68.reuse, R96, R44 ;  /* 0x00000060442c723c */ /* 0x040ff0000004182c */
[C---:B------:R-:W-:Y:S08]  /*163c0*/  HMMA.16816.F32.BF16 R48, R68.reuse, R98, R48 ;  /* 0x000000624430723c */ /* 0x040ff00000041830 */
[C---:B--2---:R-:W-:Y:S08]  /*163d0*/  HMMA.16816.F32.BF16 R52, R68.reuse, R76, R52 ;  /* 0x0000004c4434723c */ /* 0x044ff00000041834 */
[C---:B------:R-:W-:Y:S01]  /*163e0*/  HMMA.16816.F32.BF16 R56, R68.reuse, R78, R56 ;  /* 0x0000004e4438723c */ /* 0x040fe20000041838 */
[----:B------:R-:W2:Y:S07]  /*163f0*/  LDSM.16.MT88.4 R76, [R139+0x7800] ;  /* 0x007800008b4c783b */ /* 0x000eae0000004200 */
[C---:B-1----:R-:W-:Y:S08]  /*16400*/  HMMA.16816.F32.BF16 R60, R68.reuse, R72, R60 ;  /* 0x00000048443c723c */ /* 0x042ff0000004183c */
[----:B------:R-:W-:Y:S03]  /*16410*/  HMMA.16816.F32.BF16 R64, R68, R74, R64 ;  /* 0x0000004a4440723c */ /* 0x000fe60000041840 */
[C---:B-----5:R-:W-:Y:S01]  /*16420*/  F2FP.BF16.F32.PACK_AB R68, R158.reuse, R159 ;  /* 0x0000009f9e44723e */ /* 0x060fe200000010ff */
[----:B------:R-:W-:Y:S01]  /*16430*/  FADD.FTZ R158, R158, R162 ;  /* 0x000000a29e9e7221 */ /* 0x000fe20000010000 */
[----:B---3--:R-:W-:Y:S02]  /*16440*/  F2FP.BF16.F32.PACK_AB R69, R155, R160 ;  /* 0x000000a09b45723e */ /* 0x008fe400000010ff */
[----:B----4-:R-:W-:Y:S01]  /*16450*/  F2FP.BF16.F32.PACK_AB R70, R157, R153 ;  /* 0x000000999d46723e */ /* 0x010fe200000010ff */
[----:B------:R-:W-:Y:S01]  /*16460*/  FADD.FTZ R158, R153, R158 ;  /* 0x0000009e999e7221 */ /* 0x000fe20000010000 */
[----:B------:R-:W-:Y:S03]  /*16470*/  F2FP.BF16.F32.PACK_AB R71, R156, R135 ;  /* 0x000000879c47723e */ /* 0x000fe600000010ff */
[----:B------:R-:W-:Y:S04]  /*16480*/  FADD.FTZ R237, R157, R158 ;  /* 0x0000009e9ded7221 */ /* 0x000fe80000010000 */
[C---:B------:R-:W-:Y:S03]  /*16490*/  HMMA.16816.F32.BF16 R128, R68.reuse, R124, R4 ;  /* 0x0000007c4480723c */ /* 0x040fe60000041804 */
[----:B------:R-:W-:Y:S04]  /*164a0*/  FADD.FTZ R4, R112, R114 ;  /* 0x0000007270047221 */ /* 0x000fe80000010000 */
[----:B------:R-:W-:Y:S01]  /*164b0*/  FADD.FTZ R4, R115, R4 ;  /* 0x0000000473047221 */ /* 0x000fe20000010000 */
[C---:B------:R-:W-:Y:S03]  /*164c0*/  HMMA.16816.F32.BF16 R124, R68.reuse, R126, R8 ;  /* 0x0000007e447c723c */ /* 0x040fe60000041808 */
[----:B------:R-:W-:Y:S04]  /*164d0*/  FADD.FTZ R4, R175, R4 ;  /* 0x00000004af047221 */ /* 0x000fe80000010000 */
[----:B------:R-:W-:Y:S01]  /*164e0*/  FADD.FTZ R174, R174, R4 ;  /* 0x00000004aeae7221 */ /* 0x000fe20000010000 */
[C---:B------:R-:W-:Y:S01]  /*164f0*/  HMMA.16816.F32.BF16 R120, R68.reuse, R116, R12 ;  /* 0x000000744478723c */ /* 0x040fe2000004180c */
[----:B------:R-:W1:Y:S02]  /*16500*/  LDSM.16.MT88.4 R4, [R201+0x7800] ;  /* 0x00780000c904783b */ /* 0x000e640000004200 */
        /* <DEDUP_REMOVED lines=32> */
[C---:B------:R-:W-:Y:S08]  /*16710*/  HMMA.16816.F32.BF16 R76, R68.reuse, R78, R56 ;  /* 0x0000004e444c723c */ /* 0x040ff00000041838 */
[C---:B-1----:R-:W-:Y:S08]  /*16720*/  HMMA.16816.F32.BF16 R72, R68.reuse, R4, R60 ;  /* 0x000000044448723c */ /* 0x042ff0000004183c */
[----:B------:R-:W-:Y:S01]  /*16730*/  HMMA.16816.F32.BF16 R68, R68, R6, R64 ;  /* 0x000000064444723c */ /* 0x000fe20000041840 */
[----:B------:R-:W-:Y:S08]  /*16740*/  @!UPT UIADD3 URZ, UPT, UPT, URZ, URZ, URZ ;  /* 0x000000fffffff290 */ /* 0x000ff0000fffe0ff */
[----:B------:R-:W-:Y:S11]  /*16750*/  @P0 BRA `(.L_x_6002) ;  /* 0xffffff9800dc0947 */ /* 0x000ff6000383ffff */
.L_x_5995:
[----:B------:R-:W-:Y:S01]  /*16760*/  @!UPT UIADD3 URZ, UPT, UPT, URZ, URZ, URZ ;  /* 0x000000fffffff290 */ /* 0x000fe2000fffe0ff */
        /* <DEDUP_REMOVED lines=11> */
.L_x_6018:
[----:B---34-:R-:W-:Y:S01]  /*16820*/  FADD.FTZ R236, R236, R0 ;  /* 0x00000000ecec7221 */ /* 0x018fe20000010000 */
[----:B------:R-:W2:Y:S01]  /*16830*/  MUFU.RCP R4, R9 ;  /* 0x0000000900047308 */ /* 0x000ea20000001000 */
[----:B------:R-:W-:Y:S02]  /*16840*/  SHF.L.U32 R5, R197, 0x4, RZ ;  /* 0x00000004c5057819 */ /* 0x000fe400000006ff */
[----:B------:R-:W-:Y:S02]  /*16850*/  FSETP.NE.FTZ.AND P1, PT, R9, RZ, PT ;  /* 0x000000ff0900720b */ /* 0x000fe40003f35000 */
[----:B------:R-:W-:Y:S02]  /*16860*/  SHF.L.U32 R0, R197, 0x1, RZ ;  /* 0x00000001c5007819 */ /* 0x000fe400000006ff */
[----:B------:R-:W-:Y:S01]  /*16870*/  FSETP.NE.FTZ.AND P0, PT, R236, RZ, PT ;  /* 0x000000ffec00720b */ /* 0x000fe20003f15000 */
[----:B------:R-:W3:Y:S01]  /*16880*/  MUFU.RCP R8, R236 ;  /* 0x000000ec00087308 */ /* 0x000ee20000001000 */
[----:B------:R-:W-:-:S02]  /*16890*/  LOP3.LUT R5, R5, 0x1c0, RZ, 0xc0, !PT ;  /* 0x000001c005057812 */ /* 0x000fc400078ec0ff */
[----:B------:R-:W-:Y:S02]  /*168a0*/  LOP3.LUT P2, RZ, R197, 0x4, RZ, 0xc0, !PT ;  /* 0x00000004c5ff7812 */ /* 0x000fe4000784c0ff */
[--C-:B------:R-:W-:Y:S02]  /*168b0*/  LOP3.LUT R199, R199, 0x6, R0.reuse, 0xf8, !PT ;  /* 0x00000006c7c77812 */ /* 0x100fe400078ef800 */
[----:B------:R-:W-:Y:S02]  /*168c0*/  LOP3.LUT R5, R5, 0x38, R0, 0xf8, !PT ;  /* 0x0000003805057812 */ /* 0x000fe400078ef800 */
[----:B------:R-:W-:Y:S02]  /*168d0*/  R2P PR, R197, 0x18 ;  /* 0x00000018c5007804 */ /* 0x000fe40000000000 */
[----:B--2---:R-:W-:Y:S02]  /*168e0*/  FSEL R4, R4, 1, P1 ;  /* 0x3f80000004047808 */ /* 0x004fe40000800000 */
[----:B------:R-:W-:-:S02]  /*168f0*/  LOP3.LUT R5, R199, R5, RZ, 0xfc, !PT ;  /* 0x00000005c7057212 */ /* 0x000fc400078efcff */
[----:B------:R-:W-:Y:S01]  /*16900*/  MOV R0, 0x10 ;  /* 0x0000001000007802 */ /* 0x000fe20000000f00 */
[C---:B------:R-:W-:Y:S01]  /*16910*/  FMUL.FTZ R128, R4.reuse, R128 ;  /* 0x0000008004807220 */ /* 0x040fe20000410000 */
[----:B------:R-:W-:Y:S01]  /*16920*/  LEA R5, R5, R200, 0x1 ;  /* 0x000000c805057211 */ /* 0x000fe200078e08ff */
        /* <DEDUP_REMOVED lines=52> */
[----:B------:R-:W-:Y:S01]  /*16c70*/  FMUL.FTZ R105, R4, R105 ;  /* 0x0000006904697220 */ /* 0x000fe20000410000 */
        /* <DEDUP_REMOVED lines=30> */
[----:B------:R-:W-:Y:S01]  /*16e60*/  F2FP.BF16.F32.PACK_AB R104, R105, R104 ;  /* 0x000000686968723e */ /* 0x000fe200000010ff */
[C---:B------:R-:W-:Y:S01]  /*16e70*/  FMUL.FTZ R81, R4.reuse, R81 ;  /* 0x0000005104517220 */ /* 0x040fe20000410000 */
[----:B------:R-:W-:Y:S01]  /*16e80*/  F2FP.BF16.F32.PACK_AB R106, R107, R106 ;  /* 0x0000006a6b6a723e */ /* 0x000fe200000010ff */
[----:B------:R-:W-:Y:S01]  /*16e90*/  STS [R10], R120 ;  /* 0x000000780a007388 */ /* 0x000fe20000000800 */
[----:B------:R-:W-:Y:S01]  /*16ea0*/  F2FP.BF16.F32.PACK_AB R100, R101, R100 ;  /* 0x000000646564723e */ /* 0x000fe200000010ff */
[----:B------:R-:W-:Y:S01]  /*16eb0*/  FMUL.FTZ R76, R4, R76 ;  /* 0x0000004c044c7220 */ /* 0x000fe20000410000 */
[----:B------:R-:W-:Y:S01]  /*16ec0*/  F2FP.BF16.F32.PACK_AB R102, R103, R102 ;  /* 0x000000666766723e */ /* 0x000fe200000010ff */
[----:B------:R-:W-:Y:S01]  /*16ed0*/  STS [R10+0x400], R122 ;  /* 0x0004007a0a007388 */ /* 0x000fe20000000800 */
[----:B------:R-:W-:Y:S01]  /*16ee0*/  IADD3 R0, PT, PT, R0, R6, RZ ;  /* 0x0000000600007210 */ /* 0x000fe20007ffe0ff */
[C---:B------:R-:W-:Y:S01]  /*16ef0*/  FMUL.FTZ R77, R4.reuse, R77 ;  /* 0x0000004d044d7220 */ /* 0x040fe20000410000 */
[----:B------:R-:W-:Y:S01]  /*16f00*/  F2FP.BF16.F32.PACK_AB R96, R97, R96 ;  /* 0x000000606160723e */ /* 0x000fe200000010ff */
[----:B------:R-:W-:Y:S01]  /*16f10*/  STS [R12], R116 ;  /* 0x000000740c007388 */ /* 0x000fe20000000800 */
[----:B------:R-:W-:Y:S01]  /*16f20*/  F2FP.BF16.F32.PACK_AB R98, R99, R98 ;  /* 0x000000626362723e */ /* 0x000fe200000010ff */
[C---:B------:R-:W-:Y:S01]  /*16f30*/  FMUL.FTZ R72, R4.reuse, R72 ;  /* 0x0000004804487220 */ /* 0x040fe20000410000 */
[C---:B------:R-:W-:Y:S01]  /*16f40*/  FMUL.FTZ R73, R4.reuse, R73 ;  /* 0x0000004904497220 */ /* 0x040fe20000410000 */
[----:B------:R-:W-:Y:S01]  /*16f50*/  STS [R12+0x400], R118 ;  /* 0x000400760c007388 */ /* 0x000fe20000000800 */
[C---:B------:R-:W-:Y:S01]  /*16f60*/  FMUL.FTZ R68, R4.reuse, R68 ;  /* 0x0000004404447220 */ /* 0x040fe20000410000 */
        /* <DEDUP_REMOVED lines=37> */
[----:B------:R2:W-:Y:S01]  /*171c0*/  STS [R0+0x2400], R70 ;  /* 0x0024004600007388 */ /* 0x0005e20000000800 */
[----:B------:R-:W-:-:S03]  /*171d0*/  ISETP.NE.AND P4, PT, R230, -0x1, PT ;  /* 0xffffffffe600780c */ /* 0x000fc60003f85270 */
[----:B------:R-:W3:Y:S04]  /*171e0*/  LD.E.64 R46, desc[UR4][R2.64+0x88] ;  /* 0x00008804022e7980 */ /* 0x000ee8000c101b00 */
[----:B------:R4:W5:Y:S06]  /*171f0*/  LD.E.64 R42, desc[UR4][R2.64+0x90] ;  /* 0x00009004022a7980 */ /* 0x00096c000c101b00 */
[----:B------:R4:W5:Y:S04]  /*17200*/  @!P4 LD.E.64 R44, desc[UR4][R2.64+0x80] ;  /* 0x00008004022cc980 */ /* 0x000968000c101b00 */
[----:B--2---:R-:W2:Y:S01]  /*17210*/  LD.E.U8 R0, desc[UR4][R2.64+0x1c8] ;  /* 0x0001c80402007980 */ /* 0x004ea2000c101100 */
[----:B------:R-:W1:Y:S01]  /*17220*/  @P1 MUFU.LG2 R9, R9 ;  /* 0x0000000900091308 */ /* 0x000e620000000c00 */
[----:B--2---:R-:W-:-:S13]  /*17230*/  ISETP.NE.AND P2, PT, R0, RZ, PT ;  /* 0x000000ff0000720c */ /* 0x004fda0003f45270 */
[----:B------:R-:W2:Y:S04]  /*17240*/  @!P2 LD.E R0, desc[UR4][R2.64+0x60] ;  /* 0x000060040200a980 */ /* 0x000ea8000c101900 */
[----:B------:R-:W4:Y:S01]  /*17250*/  @!P2 LD.E R39, desc[UR4][R2.64+0xb4] ;  /* 0x0000b4040227a980 */ /* 0x000f22000c101900 */
[----:B------:R-:W3:Y:S01]  /*17260*/  @P0 MUFU.LG2 R236, R236 ;  /* 0x000000ec00ec0308 */ /* 0x000ee20000000c00 */
[----:B------:R-:W-:Y:S01]  /*17270*/  LOP3.LUT R198, R198, 0x30, RZ, 0xc0, !PT ;  /* 0x00000030c6c67812 */ /* 0x000fe200078ec0ff */
[----:B-1----:R-:W-:Y:S01]  /*17280*/  @P1 FMUL.FTZ R9, R9, 0.69314718246459960938 ;  /* 0x3f31721809091820 */ /* 0x002fe20000410000 */
[----:B------:R-:W-:Y:S01]  /*17290*/  SHF.R.U32.HI R4, RZ, 0x2, R197 ;  /* 0x00000002ff047819 */ /* 0x000fe200000116c5 */
[----:B------:R-:W-:Y:S01]  /*172a0*/  BSSY.RECONVERGENT B0, `(.L_x_6004) ;  /* 0x0000011000007945 */ /* 0x000fe20003800200 */
[----:B------:R-:W-:Y:S01]  /*172b0*/  MOV R37, 0x7f800000 ;  /* 0x7f80000000257802 */ /* 0x000fe20000000f00 */
[----:B-----5:R-:W-:Y:S01]  /*172c0*/  @P1 FFMA.FTZ R37, R7, R134, R9 ;  /* 0x0000008607251223 */ /* 0x020fe20000010009 */
[----:B------:R-:W-:Y:S01]  /*172d0*/  MOV R36, 0x7f800000 ;  /* 0x7f80000000247802 */ /* 0x000fe20000000f00 */
[----:B---3--:R-:W-:-:S02]  /*172e0*/  @P4 IMAD R38, R47, R230, RZ ;  /* 0x000000e62f264224 */ /* 0x008fc400078e02ff */
[----:B------:R-:W-:-:S04]  /*172f0*/  @P4 IMAD.WIDE.U32 R48, R46, R230, RZ ;  /* 0x000000e62e304225 */ /* 0x000fc800078e00ff */
        /* <DEDUP_REMOVED lines=11> */
.L_x_6005:
[----:B------:R-:W-:Y:S05]  /*173b0*/  BSYNC.RECONVERGENT B0 ;  /* 0x0000000000007941 */ /* 0x000fea0003800200 */
.L_x_6004:
        /* <DEDUP_REMOVED lines=19> */
[----:B------:R-:W-:Y:S02]  /*174f0*/  IADD3 R40, P0, PT, R39, R0, RZ ;  /* 0x0000000027287210 */ /* 0x000fe40007f1e0ff */
[----:B------:R-:W-:Y:S02]  /*17500*/  ISETP.GE.AND P1, PT, R41, R208, PT ;  /* 0x000000d02900720c */ /* 0x000fe40003f26270 */
[----:B------:R-:W-:Y:S02]  /*17510*/  LEA.HI.X.SX32 R39, R39, RZ, 0x1, P0 ;  /* 0x000000ff27277211 */ /* 0x000fe400000f0eff */
[----:B-----5:R-:W-:-:S04]  /*17520*/  LEA R52, P0, R40, R52, 0x2 ;  /* 0x0000003428347211 */ /* 0x020fc800078010ff */
[----:B------:R-:W-:-:S05]  /*17530*/  LEA.HI.X R53, R40, R53, R39, 0x2, P0 ;  /* 0x0000003528357211 */ /* 0x000fca00000f1427 */
[----:B------:R1:W-:Y:S04]  /*17540*/  @!P2 ST.E desc[UR4][R52.64], R37 ;  /* 0x000000253400a985 */ /* 0x0003e8000c101904 */
[----:B------:R1:W-:Y:S02]  /*17550*/  @!P1 ST.E desc[UR4][R52.64+0x20], R36 ;  /* 0x0000202434009985 */ /* 0x0003e4000c101904 */
.L_x_6007:
[----:B------:R-:W-:Y:S05]  /*17560*/  BSYNC.RECONVERGENT B0 ;  /* 0x0000000000007941 */ /* 0x000fea0003800200 */
.L_x_6006:
[----:B------:R-:W-:Y:S01]  /*17570*/  SHF.R.U32.HI R197, RZ, 0x3, R197 ;  /* 0x00000003ffc57819 */ /* 0x000fe200000116c5 */
[----:B-1----:R1:W5:Y:S01]  /*17580*/  LD.E R2, desc[UR4][R2.64+0xc0] ;  /* 0x0000c00402027980 */ /* 0x002362000c101900 */
[-C--:B------:R-:W-:Y:S01]  /*17590*/  @!P4 IMAD R0, R45, R222.reuse, RZ ;  /* 0x000000de2d00c224 */ /* 0x080fe200078e02ff */
[----:B------:R-:W-:Y:S01]  /*175a0*/  MOV R41, RZ ;  /* 0x000000ff00297202 */ /* 0x000fe20000000f00 */
[----:B------:R-:W-:Y:S01]  /*175b0*/  @!P4 IMAD.WIDE.U32 R44, R44, R222, RZ ;  /* 0x000000de2c2cc225 */ /* 0x000fe200078e00ff */
[C---:B------:R-:W-:Y:S01]  /*175c0*/  ISETP.GE.AND P3, PT, R197.reuse, R208, PT ;  /* 0x000000d0c500720c */ /* 0x040fe20003f66270 */
[----:B------:R-:W-:Y:S02]  /*175d0*/  BSSY.RECONVERGENT B0, `(.L_x_6008) ;  /* 0x000001e000007945 */ /* 0x000fe40003800200 */
[----:B------:R-:W-:Y:S02]  /*175e0*/  VIADD R36, R197, 0x10 ;  /* 0x00000010c5247836 */ /* 0x000fe40000000000 */
[----:B------:R-:W-:-:S02]  /*175f0*/  IMAD.MOV.U32 R40, RZ, RZ, R196 ;  /* 0x000000ffff287224 */ /* 0x000fc400078e00c4 */
[----:B------:R-:W-:Y:S01]  /*17600*/  VIADD R37, R197, 0x30 ;  /* 0x00000030c5257836 */ /* 0x000fe20000000000 */
[----:B------:R-:W-:Y:S01]  /*17610*/  ISETP.GE.AND P2, PT, R36, R208, PT ;  /* 0x000000d02400720c */ /* 0x000fe20003f46270 */
[----:B------:R-:W-:Y:S01]  /*17620*/  IMAD.WIDE.U32 R40, R223, R46, R40 ;  /* 0x0000002edf287225 */ /* 0x000fe200078e0028 */
[----:B------:R-:W-:Y:S02]  /*17630*/  @!P4 MOV R36, R44 ;  /* 0x0000002c0024c202 */ /* 0x000fe40000000f00 */
[----:B------:R-:W-:Y:S01]  /*17640*/  @P4 MOV R36, R48 ;  /* 0x0000003000244202 */ /* 0x000fe20000000f00 */
[----:B------:R-:W-:Y:S01]  /*17650*/  IMAD R223, R47, R223, RZ ;  /* 0x000000df2fdf7224 */ /* 0x000fe200078e02ff */
[----:B------:R-:W-:-:S04]  /*17660*/  ISETP.GE.AND P0, PT, R37, R208, PT ;  /* 0x000000d02500720c */ /* 0x000fc80003f06270 */
[----:B------:R-:W-:Y:S02]  /*17670*/  IADD3 R223, PT, PT, R41, R223, RZ ;  /* 0x000000df29df7210 */ /* 0x000fe40007ffe0ff */
[----:B-1----:R-:W-:-:S04]  /*17680*/  IADD3 R3, PT, PT, R197, 0x20, RZ ;  /* 0x00000020c5037810 */ /* 0x002fc80007ffe0ff */
[----:B------:R-:W-:Y:S01]  /*17690*/  ISETP.GE.AND P1, PT, R3, R208, PT ;  /* 0x000000d00300720c */ /* 0x000fe20003f26270 */
[----:B------:R-:W-:Y:S02]  /*176a0*/  @!P4 IMAD.IADD R3, R45, 0x1, R0 ;  /* 0x000000012d03c824 */ /* 0x000fe400078e0200 */
[-C--:B------:R-:W-:Y:S02]  /*176b0*/  IMAD R0, R43, R221.reuse, RZ ;  /* 0x000000dd2b007224 */ /* 0x080fe400078e02ff */
[----:B------:R-:W-:-:S04]  /*176c0*/  IMAD.WIDE.U32 R42, R42, R221, RZ ;  /* 0x000000dd2a2a7225 */ /* 0x000fc800078e00ff */
[----:B------:R-:W-:Y:S01]  /*176d0*/  @P4 IMAD.IADD R3, R49, 0x1, R38 ;  /* 0x0000000131034824 */ /* 0x000fe200078e0226 */
[----:B------:R-:W-:Y:S01]  /*176e0*/  IADD3 R36, P5, P4, R42, R40, R36 ;  /* 0x000000282a247210 */ /* 0x000fe20007cbe024 */
[----:B------:R-:W-:-:S05]  /*176f0*/  IMAD.IADD R0, R43, 0x1, R0 ;  /* 0x000000012b007824 */ /* 0x000fca00078e0200 */
        /* <DEDUP_REMOVED lines=11> */
.L_x_6009:
[----:B------:R-:W-:Y:S05]  /*177b0*/  BSYNC.RECONVERGENT B0 ;  /* 0x0000000000007941 */ /* 0x000fea0003800200 */
.L_x_6008:
[----:B------:R-:W-:Y:S04]  /*177c0*/  BSSY.RECONVERGENT B0, `(.L_x_6010) ;  /* 0x0000010000007945 */ /* 0x000fe80003800200 */
[----:B------:R-:W-:Y:S05]  /*177d0*/  @P2 BRA `(.L_x_6011) ;  /* 0x0000000000382947 */ /* 0x000fea0003800000 */
        /* <DEDUP_REMOVED lines=14> */
.L_x_6011:
[----:B------:R-:W-:Y:S05]  /*178c0*/  BSYNC.RECONVERGENT B0 ;  /* 0x0000000000007941 */ /* 0x000fea0003800200 */
.L_x_6010:
        /* <DEDUP_REMOVED lines=16> */
.L_x_6013:
[----:B------:R-:W-:Y:S05]  /*179d0*/  BSYNC.RECONVERGENT B0 ;  /* 0x0000000000007941 */ /* 0x000fea0003800200 */
.L_x_6012:
[----:B-1----:R-:W-:Y:S02]  /*179e0*/  MOV R4, R220 ;  /* 0x000000dc00047202 */ /* 0x002fe40000000f00 */
[----:B------:R-:W-:-:S04]  /*179f0*/  MOV R5, 0x0 ;  /* 0x0000000000057802 */ /* 0x000fc80000000f00 */
[----:B--2345:R-:W-:Y:S05]  /*17a00*/  @P0 RET.REL.NODEC R4 `(_ZN5flash24flash_fwd_splitkv_kernelI23Flash_fwd_kernel_traitsILi128ELi64ELi128ELi4ELb0ELb0EN7cutlass10bfloat16_tE19Flash_kernel_traitsILi128ELi64ELi128ELi4ES3_EELb0ELb1ELb1ELb0ELb0ELb0ELb0ELb0EEEvNS_16Flash_fwd_paramsE) ;  /* 0xfffffe84047c0950 */ /* 0x03cfea0003c3ffff */
[----:B------:R-:W-:Y:S01]  /*17a10*/  IADD3 R197, P0, PT, R197, 0x30, RZ ;  /* 0x00000030c5c57810 */ /* 0x000fe20007f1e0ff */
[----:B------:R-:W-:Y:S01]  /*17a20*/  IMAD.MOV.U32 R4, RZ, RZ, R36 ;  /* 0x000000ffff047224 */ /* 0x000fe200078e0024 */
[----:B------:R-:W-:Y:S01]  /*17a30*/  MOV R5, R37 ;  /* 0x0000002500057202 */ /* 0x000fe20000000f00 */
[----:B------:R-:W-:Y:S01]  /*17a40*/  IMAD.MOV.U32 R3, RZ, RZ, 0x0 ;  /* 0x00000000ff037424 */ /* 0x000fe200078e00ff */
[-C--:B------:R-:W-:Y:S01]  /*17a50*/  ISETP.GE.AND P1, PT, R196, R2.reuse, PT ;  /* 0x00000002c400720c */ /* 0x080fe20003f26270 */
[----:B------:R-:W-:Y:S01]  /*17a60*/  IMAD.X R0, RZ, RZ, RZ, P0 ;  /* 0x000000ffff007224 */ /* 0x000fe200000e06ff */
[----:B------:R-:W-:Y:S01]  /*17a70*/  ISETP.GE.AND P0, PT, R209, R2, PT ;  /* 0x00000002d100720c */ /* 0x000fe20003f06270 */
[----:B------:R-:W-:Y:S01]  /*17a80*/  IMAD.WIDE.U32 R4, R46, R197, R4 ;  /* 0x000000c52e047225 */ /* 0x000fe200078e0004 */
[----:B------:R-:W-:-:S03]  /*17a90*/  MOV R2, R220 ;  /* 0x000000dc00027202 */ /* 0x000fc60000000f00 */
[----:B------:R-:W-:Y:S01]  /*17aa0*/  IMAD R0, R0, R46, RZ ;  /* 0x0000002e00007224 */ /* 0x000fe200078e02ff */
[----:B------:R-:W-:-:S03]  /*17ab0*/  LEA R6, P2, R4, R50, 0x1 ;  /* 0x0000003204067211 */ /* 0x000fc600078408ff */
[----:B------:R-:W-:-:S04]  /*17ac0*/  IMAD R0, R47, R197, R0 ;  /* 0x000000c52f007224 */ /* 0x000fc800078e0200 */
[----:B------:R-:W-:-:S05]  /*17ad0*/  IMAD.IADD R0, R5, 0x1, R0 ;  /* 0x0000000105007824 */ /* 0x000fca00078e0200 */
[----:B------:R-:W-:-:S05]  /*17ae0*/  LEA.HI.X R7, R4, R51, R0, 0x1, P2 ;  /* 0x0000003304077211 */ /* 0x000fca00010f0c00 */
[----:B------:R1:W-:Y:S02]  /*17af0*/  @!P1 ST.E.128 desc[UR4][R6.64], R16 ;  /* 0x0000001006009985 */ /* 0x0003e4000c101d04 */
[----:B-1----:R-:W-:Y:S05]  /*17b00*/  @P0 RET.REL.NODEC R2 `(_ZN5flash24flash_fwd_splitkv_kernelI23Flash_fwd_kernel_traitsILi128ELi64ELi128ELi4ELb0ELb0EN7cutlass10bfloat16_tE19Flash_kernel_traitsILi128ELi64ELi128ELi4ES3_EELb0ELb1ELb1ELb0ELb0ELb0ELb0ELb0EEEvNS_16Flash_fwd_paramsE) ;  /* 0xfffffe84023c0950 */ /* 0x002fea0003c3ffff */
[----:B------:R-:W-:Y:S01]  /*17b10*/  MOV R221, 0x0 ;  /* 0x0000000000dd7802 */ /* 0x000fe20000000f00 */
[----:B------:R1:W-:Y:S03]  /*17b20*/  ST.E.128 desc[UR4][R6.64+0x80], R32 ;  /* 0x0000802006007985 */ /* 0x0003e6000c101d04 */
[----:B-1----:R-:W-:Y:S05]  /*17b30*/  RET.REL.NODEC R220 `(_ZN5flash24flash_fwd_splitkv_kernelI23Flash_fwd_kernel_traitsILi128ELi64ELi128ELi4ELb0ELb0EN7cutlass10bfloat16_tE19Flash_kernel_traitsILi128ELi64ELi128ELi4ES3_EELb0ELb1ELb1ELb0ELb0ELb0ELb0ELb0EEEvNS_16Flash_fwd_paramsE) ;  /* 0xfffffe84dc307950 */ /* 0x002fea0003c3ffff */
.L_x_6003:
[----:B------:R-:W-:Y:S01]  /*17b40*/  MOV R0, 0x1f ;  /* 0x0000001f00007802 */ /* 0x000fe20000000f00 */
[----:B------:R-:W-:Y:S01]  /*17b50*/  IMAD.MOV.U32 R4, RZ, RZ, 0x2 ;  /* 0x00000002ff047424 */ /* 0x000fe200078e00ff */
[----:B------:R-:W-:Y:S01]  /*17b60*/  MOV R8, R237 ;  /* 0x000000ed00087202 */ /* 0x000fe20000000f00 */
[----:B------:R-:W-:-:S07]  /*17b70*/  IMAD.MOV.U32 R5, RZ, RZ, -0x1 ;  /* 0xffffffffff057424 */ /* 0x000fce00078e00ff */
[----:B-1---5:R-:W-:Y:S05]  /*17b80*/  WARPSYNC.COLLECTIVE R5, `(.L_x_6014) ;  /* 0x0000000005087348 */ /* 0x022fea0003c00000 */
[----:B------:R2:W3:Y:S02]  /*17b90*/  SHFL.BFLY P0, R0, R8, R4, R0 ;  /* 0x0c00000408007389 */ /* 0x0004e40000000000 */
[----:B-123-5:R-:W-:Y:S05]  /*17ba0*/  ENDCOLLECTIVE ;  /* 0x000000000000791b */ /* 0x02efea0003800000 */
.L_x_6014:
[----:B------:R-:W-:Y:S01]  /*17bb0*/  MOV R4, R0 ;  /* 0x0000000000047202 */ /* 0x000fe20000000f00 */
[----:B------:R-:W-:-:S04]  /*17bc0*/  IMAD.MOV.U32 R0, RZ, RZ, 0x1f ;  /* 0x0000001fff007424 */ /* 0x000fc800078e00ff */
[----:B------:R-:W-:Y:S01]  /*17bd0*/  FADD.FTZ R237, R4, R237 ;  /* 0x000000ed04ed7221 */ /* 0x000fe20000010000 */
[----:B------:R-:W-:-:S03]  /*17be0*/  MOV R4, 0x1 ;  /* 0x0000000100047802 */ /* 0x000fc60000000f00 */
[----:B------:R-:W-:-:S07]  /*17bf0*/  IMAD.MOV.U32 R8, RZ, RZ, R237 ;  /* 0x000000ffff087224 */ /* 0x000fce00078e00ed */
[----:B------:R-:W-:Y:S05]  /*17c00*/  WARPSYNC.COLLECTIVE R5, `(.L_x_6015) ;  /* 0x0000000005087348 */ /* 0x000fea0003c00000 */
[----:B------:R1:W2:Y:S02]  /*17c10*/  SHFL.BFLY P0, R0, R8, R4, R0 ;  /* 0x0c00000408007389 */ /* 0x0002a40000000000 */
[----:B-12---:R-:W-:Y:S05]  /*17c20*/  ENDCOLLECTIVE ;  /* 0x000000000000791b */ /* 0x006fea0003800000 */
.L_x_6015:
[----:B------:R-:W-:Y:S01]  /*17c30*/  MOV R9, R0 ;  /* 0x0000000000097202 */ /* 0x000fe20000000f00 */
[----:B------:R-:W-:Y:S01]  /*17c40*/  IMAD.MOV.U32 R8, RZ, RZ, R236 ;  /* 0x000000ffff087224 */ /* 0x000fe200078e00ec */
[----:B------:R-:W-:Y:S02]  /*17c50*/  MOV R0, 0x1f ;  /* 0x0000001f00007802 */ /* 0x000fe40000000f00 */
[----:B------:R-:W-:Y:S01]  /*17c60*/  MOV R4, 0x2 ;  /* 0x0000000200047802 */ /* 0x000fe20000000f00 */
[----:B------:R-:W-:-:S07]  /*17c70*/  FADD.FTZ R9, R237, R9 ;  /* 0x00000009ed097221 */ /* 0x000fce0000010000 */
[----:B------:R-:W-:Y:S05]  /*17c80*/  WARPSYNC.COLLECTIVE R5, `(.L_x_6016) ;  /* 0x0000000005087348 */ /* 0x000fea0003c00000 */
[----:B------:R1:W2:Y:S02]  /*17c90*/  SHFL.BFLY P0, R0, R8, R4, R0 ;  /* 0x0c00000408007389 */ /* 0x0002a40000000000 */
[----:B-12---:R-:W-:Y:S05]  /*17ca0*/  ENDCOLLECTIVE ;  /* 0x000000000000791b */ /* 0x006fea0003800000 */
.L_x_6016:
[----:B------:R-:W-:Y:S01]  /*17cb0*/  FADD.FTZ R236, R0, R236 ;  /* 0x000000ec00ec7221 */ /* 0x000fe20000010000 */
[----:B------:R-:W-:Y:S02]  /*17cc0*/  MOV R0, 0x1f ;  /* 0x0000001f00007802 */ /* 0x000fe40000000f00 */
[----:B------:R-:W-:Y:S01]  /*17cd0*/  MOV R4, 0x1 ;  /* 0x0000000100047802 */ /* 0x000fe20000000f00 */
[----:B------:R-:W-:-:S07]  /*17ce0*/  IMAD.MOV.U32 R8, RZ, RZ, R236 ;  /* 0x000000ffff087224 */ /* 0x000fce00078e00ec */
[----:B------:R-:W-:Y:S05]  /*17cf0*/  WARPSYNC.COLLECTIVE R5, `(.L_x_6017) ;  /* 0x0000000005087348 */ /* 0x000fea0003c00000 */
[----:B------:R1:W2:Y:S02]  /*17d00*/  SHFL.BFLY P0, R0, R8, R4, R0 ;  /* 0x0c00000408007389 */ /* 0x0002a40000000000 */
[----:B-12---:R-:W-:Y:S05]  /*17d10*/  ENDCOLLECTIVE ;  /* 0x000000000000791b */ /* 0x006fea0003800000 */
.L_x_6017:
[----:B------:R-:W-:Y:S05]  /*17d20*/  BRA `(.L_x_6018) ;  /* 0xffffffe800bc7947 */ /* 0x000fea000383ffff */
.L_x_6019:
        /* <DEDUP_REMOVED lines=13> */
.L_x_14900:


//--------------------- .text._ZN5flash24flash_fwd_splitkv_kernelI23Flash_fwd_kernel_traitsILi128ELi64ELi128ELi4ELb0ELb0EN7cutlass10bfloat16_tE19Flash_kernel_traitsILi128ELi64ELi128ELi4ES3_EELb0ELb1ELb1ELb0ELb0ELb1ELb0ELb0EEEvNS_16Flash_fwd_paramsE --------------------------
	.section	.text._ZN5flash24flash_fwd_splitkv_kernelI23Flash_fwd_kernel_traitsILi128ELi64ELi128ELi4ELb0ELb0EN7cutlass10bfloat16_tE19Flash_kernel_traitsILi128ELi64ELi128ELi4ES3_EELb0ELb1ELb1ELb0ELb0ELb1ELb0ELb0EEEvNS_16Flash_fwd_paramsE,"ax",@progbits
	.align	128
        .global         _ZN5flash24flash_fwd_splitkv_kernelI23Flash_fwd_kernel_traitsILi128ELi64ELi128ELi4ELb0ELb0EN7cutlass10bfloat16_tE19Flash_kernel_traitsILi128ELi64ELi128ELi4ES3_EELb0ELb1ELb1ELb0ELb0ELb1ELb0ELb0EEEvNS_16Flash_fwd_paramsE
        .type           _ZN5flash24flash_fwd_splitkv_kernelI23Flash_fwd_kernel_traitsILi128ELi64ELi128ELi4ELb0ELb0EN7cutlass10bfloat16_tE19Flash_kernel_traitsILi128ELi64ELi128ELi4ES3_EELb0ELb1ELb1ELb0ELb0ELb1ELb0ELb0EEEvNS_16Flash_fwd_paramsE,@function
        .size           _ZN5flash24flash_fwd_splitkv_kernelI23Flash_fwd_kernel_traitsILi128ELi64ELi128ELi4ELb0ELb0EN7cutlass10bfloat16_tE19Flash_kernel_traitsILi128ELi64ELi128ELi4ES3_EELb0ELb1ELb1ELb0ELb0ELb1ELb0ELb0EEEvNS_16Flash_fwd_paramsE,(.L_x_14901 - _ZN5flash24flash_fwd_splitkv_kernelI23Flash_fwd_kernel_traitsILi128ELi64ELi128ELi4ELb0ELb0EN7cutlass10bfloat16_tE19Flash_kernel_traitsILi128ELi64ELi128ELi4ES3_EELb0ELb1ELb1ELb0ELb0ELb1ELb0ELb0EEEvNS_16Flash_fwd_paramsE)
        .other          _ZN5flash24flash_fwd_splitkv_kernelI23Flash_fwd_kernel_traitsILi128ELi64ELi128ELi4ELb0ELb0EN7cutlass10bfloat16_tE19Flash_kernel_traitsILi128ELi64ELi128ELi4ES3_EELb0ELb1ELb1ELb0ELb0ELb1ELb0ELb0EEEvNS_16Flash_fwd_paramsE,@"STO_CUDA_ENTRY STV_DEFAULT"
_ZN5flash24flash_fwd_splitkv_kernelI23Flash_fwd_kernel_traitsILi128ELi64ELi128ELi4ELb0ELb0EN7cutlass10bfloat16_tE19Flash_kernel_traitsILi128ELi64ELi128ELi4ES3_EELb0ELb1ELb1ELb0ELb0ELb1ELb0ELb0EEEvNS_16Flash_fwd_paramsE:
.text._ZN5flash24flash_fwd_splitkv_kernelI23Flash_fwd_kernel_traitsILi128ELi64ELi128ELi4ELb0ELb0EN7cutlass10bfloat16_tE19Flash_kernel_traitsILi128ELi64ELi128ELi4ES3_EELb0ELb1ELb1ELb0ELb0ELb1ELb0ELb0EEEvNS_16Flash_fwd_paramsE:
[----:B------:R-:W1:Y:S01]  /*0000*/  LDC R1, c[0x0][0x37c] ;  /* 0x0000df00ff017b82 */ /* 0x000e620000000800 */
[----:B------:R-:W2:Y:S07]  /*0010*/  S2R R235, SR_CTAID.X ;  /* 0x0000000000eb7919 */ /* 0x000eae0000002500 */
[----:B------:R-:W3:Y:S01]  /*0020*/  LDC.64 R2, c[0x0][0x348] ;  /* 0x0000d200ff027b82 */ /* 0x000ee20000000a00 */
[----:B------:R-:W-:Y:S01]  /*0030*/  BSSY.RECONVERGENT B3, `(.L_x_6020) ;  /* 0x0000006000037945 */ /* 0x000fe20003800200 */
[----:B-1----:R-:W-:Y:S01]  /*0040*/  IADD3 R1, PT, PT, R1, -0x18, RZ ;  /* 0xffffffe801017810 */ /* 0x002fe20007ffe0ff */
[----:B------:R-:W1:Y:S01]  /*0050*/  S2R R234, SR_CTAID.Y ;  /* 0x0000000000ea7919 */ /* 0x000e620000002600 */
[----:B------:R-:W-:Y:S01]  /*0060*/  MOV R232, 0x90 ;  /* 0x0000009000e87802 */ /* 0x000fe20000000f00 */
[----:B--2---:R-:W4:Y:S06]  /*0070*/  S2R R233, SR_CTAID.Z ;  /* 0x0000000000e97919 */ /* 0x004f2c0000002700 */
[----:B-1-34-:R-:W-:Y:S05]  /*0080*/  CALL.REL.NOINC `($_ZN5flash24flash_fwd_splitkv_kernelI23Flash_fwd_kernel_traitsILi128ELi64ELi128ELi4ELb0ELb0EN7cutlass10bfloat16_tE19Flash_kernel_traitsILi128ELi64ELi128ELi4ES3_EELb0ELb1ELb1ELb0ELb0ELb1ELb0ELb0EEEvNS_16Flash_fwd_paramsE$_ZN5flash30compute_attn_1rowblock_splitkvI23Flash_fwd_kernel_traitsILi128ELi64ELi128ELi4ELb0ELb0EN7cutlass10bfloat16_tE19Flash_kernel_traitsILi128ELi64ELi128ELi4ES3_EELb0ELb1ELb1ELb0ELb0ELb1ELb0ELb0ENS_16Flash_fwd_paramsEEEvRKT8_iiiii) ;  /* 0x0000000000087944 */ /* 0x01afea0003c00000 */
[----:B------:R-:W-:Y:S05]  /*0090*/  BSYNC.RECONVERGENT B3 ;  /* 0x0000000000037941 */ /* 0x000fea0003800200 */
.L_x_6020:
[----:B------:R-:W-:Y:S05]  /*00a0*/  EXIT ;  /* 0x000000000000794d */ /* 0x000fea0003800000 */
        .type           $_ZN5flash24flash_fwd_splitkv_kernelI23Flash_fwd_kernel_traitsILi128ELi64ELi128ELi4ELb0ELb0EN7cutlass10bfloat16_tE19Flash_kernel_traitsILi128ELi64ELi128ELi4ES3_EELb0ELb1ELb1ELb0ELb0ELb1ELb0ELb0EEEvNS_16Flash_fwd_paramsE$_ZN5flash30compute_attn_1rowblock_splitkvI23Flash_fwd_kernel_traitsILi128ELi64ELi128ELi4ELb0ELb0EN7cutlass10bfloat16_tE19Flash_kernel_traitsILi128ELi64ELi128ELi4ES3_EELb0ELb1ELb1ELb0ELb0ELb1ELb0ELb0ENS_16Flash_fwd_paramsEEEvRKT8_iiiii,@function
        .size           $_ZN5flash24flash_fwd_splitkv_kernelI23Flash_fwd_kernel_traitsILi128ELi64ELi128ELi4ELb0ELb0EN7cutlass10bfloat16_tE19Flash_kernel_traitsILi128ELi64ELi128ELi4ES3_EELb0ELb1ELb1ELb0ELb0ELb1ELb0ELb0EEEvNS_16Flash_fwd_paramsE$_ZN5flash30compute_attn_1rowblock_splitkvI23Flash_fwd_kernel_traitsILi128ELi64ELi128ELi4ELb0ELb0EN7cutlass10bfloat16_tE19Flash_kernel_traitsILi128ELi64ELi128ELi4ES3_EELb0ELb1ELb1ELb0ELb0ELb1ELb0ELb0ENS_16Flash_fwd_paramsEEEvRKT8_iiiii,(.L_x_14901 - $_ZN5flash24flash_fwd_splitkv_kernelI23Flash_fwd_kernel_traitsILi128ELi64ELi128ELi4ELb0ELb0EN7cutlass10bfloat16_tE19Flash_kernel_traitsILi128ELi64ELi128ELi4ES3_EELb0ELb1ELb1ELb0ELb0ELb1ELb0ELb0EEEvNS_16Flash_fwd_paramsE$_ZN5flash30compute_attn_1rowblock_splitkvI23Flash_fwd_kernel_traitsILi128ELi64ELi128ELi4ELb0ELb0EN7cutlass10bfloat16_tE19Flash_kernel_traitsILi128ELi64ELi128ELi4ES3_EELb0ELb1ELb1ELb0ELb0ELb1ELb0ELb0ENS_16Flash_fwd_paramsEEEvRKT8_iiiii)
$_ZN5flash24flash_fwd_splitkv_kernelI23Flash_fwd_kernel_traitsILi128ELi64ELi128ELi4ELb0ELb0EN7cutlass10bfloat16_tE19Flash_kernel_traitsILi128ELi64ELi128ELi4ES3_EELb0ELb1ELb1ELb0ELb0ELb1ELb0ELb0EEEvNS_16Flash_fwd_paramsE$_ZN5flash30compute_attn_1rowblock_splitkvI23Flash_fwd_kernel_traitsILi128ELi64ELi128ELi4ELb0ELb0EN7cutlass10bfloat16_tE19Flash_kernel_traitsILi128ELi64ELi128ELi4ES3_EELb0ELb1ELb1ELb0ELb0ELb1ELb0ELb0ENS_16Flash_fwd_paramsEEEvRKT8_iiiii:
        /* <DEDUP_REMOVED lines=38> */
.L_x_6022:
[----:B------:R-:W-:Y:S05]  /*0310*/  BSYNC.RECONVERGENT B0 ;  /* 0x0000000000007941 */ /* 0x000fea0003800200 */
.L_x_6021:
[----:B------:R-:W-:Y:S04]  /*0320*/  BSSY.RECONVERGENT B0, `(.L_x_6023) ;  /* 0x0000007000007945 */ /* 0x000fe80003800200 */
[----:B------:R-:W-:Y:S05]  /*0330*/  @!P3 BRA `(.L_x_6024) ;  /* 0x000000000014b947 */ /* 0x000fea0003800000 */
[----:B------:R-:W2:Y:S02]  /*0340*/  LD.E.U8 R6, desc[UR4][R2.64+0x1b2] ;  /* 0x0001b20402067980 */ /* 0x000ea4000c101100 */
[----:B--2---:R-:W-:-:S13]  /*0350*/  ISETP.NE.AND P1, PT, R6, RZ, PT ;  /* 0x000000ff0600720c */ /* 0x004fda0003f25270 */
[----:B-----5:R-:W2:Y:S02]  /*0360*/  @P1 LD.E R136, desc[UR4][R14.64+0x4] ;  /* 0x000004040e881980 */ /* 0x020ea4000c101900 */
[----:B--2---:R-:W-:-:S06]  /*0370*/  @P1 IADD3 R136, PT, PT, R136, -R12, RZ ;  /* 0x8000000c88881210 */ /* 0x004fcc0007ffe0ff */
[----:B------:R2:W5:Y:S02]  /*0380*/  @!P1 LD.E R136, desc[UR4][R14.64] ;  /* 0x000000040e889980 */ /* 0x000564000c101900 */
.L_x_6024:
[----:B------:R-:W-:Y:S05]  /*0390*/  BSYNC.RECONVERGENT B0 ;  /* 0x0000000000007941 */ /* 0x000fea0003800200 */
.L_x_6023:
        /* <DEDUP_REMOVED lines=8> */
.L_x_6026:
[----:B------:R-:W3:Y:S01]  /*0420*/  LD.E.64 R6, desc[UR4][R2.64+0x108] ;  /* 0x0001080402067980 */ /* 0x000ee2000c101b00 */
[----:B------:R-:W-:Y:S01]  /*0430*/  BSSY.RECONVERGENT B0, `(.L_x_6028) ;  /* 0x0000006000007945 */ /* 0x000fe20003800200 */
[----:B------:R-:W-:Y:S01]  /*0440*/  IMAD.MOV.U32 R0, RZ, RZ, RZ ;  /* 0x000000ffff007224 */ /* 0x000fe200078e00ff */
[----:B---3--:R-:W-:-:S04]  /*0450*/  ISETP.NE.U32.AND P0, PT, R6, RZ, PT ;  /* 0x000000ff0600720c */ /* 0x008fc80003f05070 */
[----:B------:R-:W-:-:S13]  /*0460*/  ISETP.NE.AND.EX P0, PT, R7, RZ, PT, P0 ;  /* 0x000000ff0700720c */ /* 0x000fda0003f05300 */
[----:B------:R-:W-:Y:S05]  /*0470*/  @!P0 BRA `(.L_x_6029) ;  /* 0x0000000000048947 */ /* 0x000fea0003800000 */
[----:B------:R3:W5:Y:S02]  /*0480*/  LD.E R0, desc[UR4][R2.64+0xbc] ;  /* 0x0000bc0402007980 */ /* 0x000764000c101900 */
.L_x_6029:
[----:B------:R-:W-:Y:S05]  /*0490*/  BSYNC.RECONVERGENT B0 ;  /* 0x0000000000007941 */ /* 0x000fea0003800200 */
.L_x_6028:
[----:B-----5:R-:W-:Y:S02]  /*04a0*/  IADD3 R136, PT, PT, R0, R136, -R11 ;  /* 0x0000008800887210 */ /* 0x020fe40007ffe80b */
.L_x_6027:
[----:B------:R-:W-:Y:S05]  /*04b0*/  BSYNC.RECONVERGENT B1 ;  /* 0x0000000000017941 */ /* 0x000fea0003800200 */
.L_x_6025:
[----:B------:R-:W-:Y:S01]  /*04c0*/  IMAD.SHL.U32 R220, R235, 0x40, RZ ;  /* 0x00000040ebdc7824 */ /* 0x000fe200078e00ff */
[----:B------:R-:W-:Y:S01]  /*04d0*/  MOV R6, R232 ;  /* 0x000000e800067202 */ /* 0x000fe20000000f00 */
[----:B------:R-:W-:-:S03]  /*04e0*/  IMAD.MOV.U32 R7, RZ, RZ, 0x0 ;  /* 0x00000000ff077424 */ /* 0x000fc600078e00ff */
[----:B------:R-:W-:-:S13]  /*04f0*/  ISETP.GT.AND P0, PT, R196, R220, PT ;  /* 0x000000dcc400720c */ /* 0x000fda0003f04270 */
[----:B-123--:R-:W-:Y:S05]  /*0500*/  @!P0 RET.REL.NODEC R6 `(_ZN5flash24flash_fwd_splitkv_kernelI23Flash_fwd_kernel_traitsILi128ELi64ELi128ELi4ELb0ELb0EN7cutlass10bfloat16_tE19Flash_kernel_traitsILi128ELi64ELi128ELi4ES3_EELb0ELb1ELb1ELb0ELb0ELb1ELb0ELb0EEEvNS_16Flash_fwd_paramsE) ;  /* 0xfffffff806bc8950 */ /* 0x00efea0003c3ffff */
        /* <DEDUP_REMOVED lines=75> */
.L_x_6032:
[----:B------:R-:W-:Y:S05]  /*09c0*/  BSYNC.RECONVERGENT B0 ;  /* 0x0000000000007941 */ /* 0x000fea0003800200 */
.L_x_6031:
        /* <DEDUP_REMOVED lines=17> */
.L_x_6034:
[----:B------:R-:W-:Y:S05]  /*0ae0*/  BSYNC.RECONVERGENT B0 ;  /* 0x0000000000007941 */ /* 0x000fea0003800200 */
.L_x_6033:
        /* <DEDUP_REMOVED lines=20> */
.L_x_6036:
[----:B------:R-:W-:Y:S05]  /*0c30*/  BSYNC.RECONVERGENT B0 ;  /* 0x0000000000007941 */ /* 0x000fea0003800200 */
.L_x_6035:
        /* <DEDUP_REMOVED lines=24> */
.L_x_6038:
[----:B------:R-:W-:Y:S05]  /*0dc0*/  BSYNC.RECONVERGENT B0 ;  /* 0x0000000000007941 */ /* 0x000fea0003800200 */
.L_x_6037:
[----:B------:R5:W-:Y:S04]  /*0dd0*/  @!P5 ST.E desc[UR4][R6.64], R3 ;  /* 0x000000030600d985 */ /* 0x000be8000c101904 */
[----:B------:R1:W-:Y:S04]  /*0de0*/  @!P4 ST.E desc[UR4][R6.64+0x40], R2 ;  /* 0x000040020600c985 */ /* 0x0003e8000c101904 */
[----:B------:R2:W-:Y:S01]  /*0df0*/  @!P3 ST.E desc[UR4][R6.64+0x80], R0 ;  /* 0x000080000600b985 */ /* 0x0005e2000c101904 */
[----:B-----5:R-:W-:Y:S02]  /*0e00*/  MOV R3, 0x0 ;  /* 0x0000000000037802 */ /* 0x020fe40000000f00 */
[----:B-1----:R-:W-:-:S04]  /*0e10*/  MOV R2, R232 ;  /* 0x000000e800027202 */ /* 0x002fc80000000f00 */
[----:B--234-:R-:W-:Y:S05]  /*0e20*/  @P6 RET.REL.NODEC R2 `(_ZN5flash24flash_fwd_splitkv_kernelI23Flash_fwd_kernel_traitsILi128ELi64ELi128ELi4ELb0ELb0EN7cutlass10bfloat16_tE19Flash_kernel_traitsILi128ELi64ELi128ELi4ES3_EELb0ELb1ELb1ELb0ELb0ELb1ELb0ELb0EEEvNS_16Flash_fwd_paramsE) ;  /* 0xfffffff002746950 */ /* 0x01cfea0003c3ffff */
[----:B------:R-:W-:Y:S02]  /*0e30*/  MOV R0, 0x7f800000 ;  /* 0x7f80000000007802 */ /* 0x000fe40000000f00 */
[----:B------:R-:W-:-:S03]  /*0e40*/  MOV R233, 0x0 ;  /* 0x0000000000e97802 */ /* 0x000fc60000000f00 */
[----:B------:R1:W-:Y:S02]  /*0e50*/  ST.E desc[UR4][R6.64+0xc0], R0 ;  /* 0x0000c00006007985 */ /* 0x0003e4000c101904 */
[----:B-1----:R-:W-:Y:S05]  /*0e60*/  RET.REL.NODEC R232 `(_ZN5flash24flash_fwd_splitkv_kernelI23Flash_fwd_kernel_traitsILi128ELi64ELi128ELi4ELb0ELb0EN7cutlass10bfloat16_tE19Flash_kernel_traitsILi128ELi64ELi128ELi4ES3_EELb0ELb1ELb1ELb0ELb0ELb1ELb0ELb0EEEvNS_16Flash_fwd_paramsE) ;  /* 0xfffffff0e8647950 */ /* 0x002fea0003c3ffff */
.L_x_6030:
        /* <DEDUP_REMOVED lines=105> */
.L_x_6040:
        /* <DEDUP_REMOVED lines=78> */
.L_x_6041:
[----:B------:R-:W-:Y:S05]  /*19e0*/  BSYNC.RECONVERGENT B0 ;  /* 0x0000000000007941 */ /* 0x000fea0003800200 */
.L_x_6039:
        /* <DEDUP_REMOVED lines=69> */
.L_x_6043:
[----:B------:R-:W-:Y:S05]  /*1e40*/  BSYNC.RECONVERGENT B0 ;  /* 0x0000000000007941 */ /* 0x000fea0003800200 */
.L_x_6042:
        /* <DEDUP_REMOVED lines=27> */
.L_x_6045:
[----:B------:R-:W-:Y:S05]  /*2000*/  BSYNC.RECONVERGENT B0 ;  /* 0x0000000000007941 */ /* 0x000fea0003800200 */
.L_x_6044:
        /* <DEDUP_REMOVED lines=29> */
.L_x_6047:
[----:B------:R-:W-:Y:S05]  /*21e0*/  BSYNC.RECONVERGENT B0 ;  /* 0x0000000000007941 */ /* 0x000fea0003800200 */
.L_x_6046:
        /* <DEDUP_REMOVED lines=30> */
.L_x_6049:
[----:B------:R-:W-:Y:S05]  /*23d0*/  BSYNC.RECONVERGENT B0 ;  /* 0x0000000000007941 */ /* 0x000fea0003800200 */
.L_x_6048:
        /* <DEDUP_REMOVED lines=18> */
.L_x_6051:
[----:B------:R-:W-:Y:S05]  /*2500*/  BSYNC.RECONVERGENT B0 ;  /* 0x0000000000007941 */ /* 0x000fea0003800200 */
.L_x_6050:
        /* <DEDUP_REMOVED lines=21> */
.L_x_6053:
[----:B------:R-:W-:Y:S05]  /*2660*/  BSYNC.RECONVERGENT B0 ;  /* 0x0000000000007941 */ /* 0x000fea0003800200 */
.L_x_6052:
        /* <DEDUP_REMOVED lines=16> */
.L_x_6055:
[----:B------:R-:W-:Y:S05]  /*2770*/  BSYNC.RECONVERGENT B0 ;  /* 0x0000000000007941 */ /* 0x000fea0003800200 */
.L_x_6054:
        /* <DEDUP_REMOVED lines=19> */
.L_x_6057:
[----:B------:R-:W-:Y:S05]  /*28b0*/  BSYNC.RECONVERGENT B0 ;  /* 0x0000000000007941 */ /* 0x000fea0003800200 */
.L_x_6056:
        /* <DEDUP_REMOVED lines=22> */
.L_x_6059:
[----:B------:R-:W-:Y:S05]  /*2a20*/  BSYNC.RECONVERGENT B0 ;  /* 0x0000000000007941 */ /* 0x000fea0003800200 */
.L_x_6058:
        /* <DEDUP_REMOVED lines=16> */
.L_x_6061:
[----:B------:R-:W-:Y:S05]  /*2b30*/  BSYNC.RECONVERGENT B0 ;  /* 0x0000000000007941 */ /* 0x000fea0003800200 */
.L_x_6060:
        /* <DEDUP_REMOVED lines=20> */
.L_x_6063:
[----:B------:R-:W-:Y:S05]  /*2c80*/  BSYNC.RECONVERGENT B0 ;  /* 0x0000000000007941 */ /* 0x000fea0003800200 */
.L_x_6062:
        /* <DEDUP_REMOVED lines=18> */
.L_x_6065:
[----:B------:R-:W-:Y:S05]  /*2db0*/  BSYNC.RECONVERGENT B0 ;  /* 0x0000000000007941 */ /* 0x000fea0003800200 */
.L_x_6064:
        /* <DEDUP_REMOVED lines=85> */
.L_x_6067:
[----:B------:R2:W-:Y:S04]  /*3310*/  STS.128 [R243+0xc000], RZ ;  /* 0x00c000fff3007388 */ /* 0x0005e80000000c00 */
[----:B------:R2:W-:Y:S02]  /*3320*/  STS.128 [R243+0x10000], RZ ;  /* 0x010000fff3007388 */ /* 0x0005e40000000c00 */
.L_x_6068:
[----:B------:R-:W-:Y:S05]  /*3330*/  BSYNC.RECONVERGENT B0 ;  /* 0x0000000000007941 */ /* 0x000fea0003800200 */
.L_x_6066:
        /* <DEDUP_REMOVED lines=28> */
.L_x_6070:
[----:B------:R-:W-:Y:S05]  /*3500*/  BSYNC.RECONVERGENT B0 ;  /* 0x0000000000007941 */ /* 0x000fea0003800200 */
.L_x_6069:
        /* <DEDUP_REMOVED lines=18> */
.L_x_6072:
[----:B------:R-:W-:Y:S05]  /*3630*/  BSYNC.RECONVERGENT B0 ;  /* 0x0000000000007941 */ /* 0x000fea0003800200 */
.L_x_6071:
        /* <DEDUP_REMOVED lines=26> */
.L_x_6074:
[----:B------:R-:W-:Y:S05]  /*37e0*/  BSYNC.RECONVERGENT B0 ;  /* 0x0000000000007941 */ /* 0x000fea0003800200 */
.L_x_6073:
        /* <DEDUP_REMOVED lines=27> */
.L_x_6076:
[----:B------:R-:W-:Y:S05]  /*39a0*/  BSYNC.RECONVERGENT B0 ;  /* 0x0000000000007941 */ /* 0x000fea0003800200 */
.L_x_6075:
        /* <DEDUP_REMOVED lines=18> */
.L_x_6078:
[----:B------:R-:W-:Y:S05]  /*3ad0*/  BSYNC.RECONVERGENT B0 ;  /* 0x0000000000007941 */ /* 0x000fea0003800200 */
.L_x_6077:
        /* <DEDUP_REMOVED lines=22> */
.L_x_6080:
[----:B------:R-:W-:Y:S05]  /*3c40*/  BSYNC.RECONVERGENT B0 ;  /* 0x0000000000007941 */ /* 0x000fea0003800200 */
.L_x_6079:
        /* <DEDUP_REMOVED lines=20> */
.L_x_6082:
[----:B------:R-:W-:Y:S05]  /*3d90*/  BSYNC.RECONVERGENT B0 ;  /* 0x0000000000007941 */ /* 0x000fea0003800200 */
.L_x_6081:
[----:B------:R-:W-:Y:S01]  /*3da0*/  LDSM.16.M88.4 R52, [R178] ;  /* 0x00000000b234783b */ /* 0x000fe20000000200 */
[----:B------:R-:W-:Y:S01]  /*3db0*/  IMAD.MOV.U32 R128, RZ, RZ, 0x20 ;  /* 0x00000020ff807424 */ /* 0x000fe200078e00ff */
[C---:B------:R-:W-:Y:S01]  /*3dc0*/  LOP3.LUT P0, R193, R209.reuse, 0x2, RZ, 0xc0, !PT ;  /* 0x00000002d1c17812 */ /* 0x040fe2000780c0ff */
[----:B------:R-:W-:Y:S01]  /*3dd0*/  IMAD.MOV.U32 R129, RZ, RZ, 0x40 ;  /* 0x00000040ff817424 */ /* 0x000fe200078e00ff */
[----:B------:R-:W5:Y:S02]  /*3de0*/  LDSM.16.M88.4 R16, [R177+0x4000] ;  /* 0x00400000b110783b */ /* 0x000f640000000200 */
[----:B------:R-:W-:Y:S02]  /*3df0*/  SEL R128, R128, 0xffffffe0, !P0 ;  /* 0xffffffe080807807 */ /* 0x000fe40004000000 */
[----:B----4-:R-:W4:Y:S01]  /*3e00*/  LDSM.16.M88.4 R8, [R177+0x4800] ;  /* 0x00480000b108783b */ /* 0x010f220000000200 */
[----:B------:R-:W-:Y:S02]  /*3e10*/  LOP3.LUT P0, R192, R209, 0x4, RZ, 0xc0, !PT ;  /* 0x00000004d1c07812 */ /* 0x000fe4000780c0ff */
[----:B------:R-:W-:Y:S01]  /*3e20*/  IMAD.IADD R176, R178, 0x1, R128 ;  /* 0x00000001b2b07824 */ /* 0x000fe200078e0280 */
[----:B------:R-:W-:Y:S01]  /*3e30*/  LDSM.16.M88.4 R92, [R177+0x5000] ;  /* 0x00500000b15c783b */ /* 0x000fe20000000200 */
[----:B------:R-:W-:Y:S01]  /*3e40*/  IMAD.IADD R180, R128, 0x1, R177 ;  /* 0x0000000180b47824 */ /* 0x000fe200078e02b1 */
[----:B------:R-:W-:-:S02]  /*3e50*/  SEL R129, R129, 0xffffffc0, !P0 ;  /* 0xffffffc081817807 */ /* 0x000fc40004000000 */
[----:B------:R-:W-:Y:S03]  /*3e60*/  LDSM.16.M88.4 R32, [R176] ;  /* 0x00000000b020783b */ /* 0x000fe60000000200 */
[----:B------:R-:W-:Y:S01]  /*3e70*/  IMAD.IADD R181, R178, 0x1, R129 ;  /* 0x00000001b2b57824 */ /* 0x000fe200078e0281 */
[----:B-1----:R-:W1:Y:S01]  /*3e80*/  LDSM.16.M88.4 R4, [R180+0x4000] ;  /* 0x00400000b404783b */ /* 0x002e620000000200 */
[----:B------:R-:W-:-:S03]  /*3e90*/  IMAD.IADD R189, R129, 0x1, R177 ;  /* 0x0000000181bd7824 */ /* 0x000fc600078e02b1 */
[----:B------:R-:W2:Y:S04]  /*3ea0*/  LDSM.16.M88.4 R84, [R177+0x5800] ;  /* 0x00580000b154783b */ /* 0x000ea80000000200 */
[----:B------:R-:W3:Y:S04]  /*3eb0*/  LDSM.16.M88.4 R76, [R177+0x6000] ;  /* 0x00600000b14c783b */ /* 0x000ee80000000200 */
[----:B------:R-:W3:Y:S04]  /*3ec0*/  LDSM.16.M88.4 R68, [R177+0x6800] ;  /* 0x00680000b144783b */ /* 0x000ee80000000200 */
[----:B------:R-:W3:Y:S04]  /*3ed0*/  LDSM.16.M88.4 R60, [R177+0x7000] ;  /* 0x00700000b13c783b */ /* 0x000ee80000000200 */
[----:B------:R-:W3:Y:S01]  /*3ee0*/  LDSM.16.M88.4 R36, [R177+0x7800] ;  /* 0x00780000b124783b */ /* 0x000ee20000000200 */
[C---:B-----5:R-:W-:Y:S03]  /*3ef0*/  HMMA.16816.F32.BF16 R20, R52.reuse, R16, RZ ;  /* 0x000000103414723c */ /* 0x060fe600000418ff */
[----:B------:R-:W5:Y:S04]  /*3f00*/  LD.E R134, desc[UR4][R2.64+0x18c] ;  /* 0x00018c0402867980 */ /* 0x000f68000c101900 */
[----:B------:R-:W3:Y:S01]  /*3f10*/  LDSM.16.M88.4 R28, [R180+0x4800] ;  /* 0x00480000b41c783b */ /* 0x000ee20000000200 */
[C---:B------:R-:W-:Y:S03]  /*3f20*/  HMMA.16816.F32.BF16 R16, R52.reuse, R18, RZ ;  /* 0x000000123410723c */ /* 0x040fe600000418ff */
[----:B------:R-:W-:Y:S04]  /*3f30*/  LDSM.16.M88.4 R24, [R180+0x5000] ;  /* 0x00500000b418783b */ /* 0x000fe80000000200 */
[----:B------:R-:W-:Y:S01]  /*3f40*/  LDSM.16.M88.4 R48, [R180+0x5800] ;  /* 0x00580000b430783b */ /* 0x000fe20000000200 */
[----:B----4-:R-:W-:Y:S03]  /*3f50*/  HMMA.16816.F32.BF16 R12, R52, R8, RZ ;  /* 0x00000008340c723c */ /* 0x010fe600000418ff */
[----:B------:R-:W-:Y:S04]  /*3f60*/  LDSM.16.M88.4 R44, [R180+0x6800] ;  /* 0x00680000b42c783b */ /* 0x000fe80000000200 */
[----:B------:R-:W-:Y:S01]  /*3f70*/  LDSM.16.M88.4 R40, [R180+0x7000] ;  /* 0x00700000b428783b */ /* 0x000fe20000000200 */
[C---:B-1----:R-:W-:Y:S03]  /*3f80*/  HMMA.16816.F32.BF16 R20, R32.reuse, R4, R20 ;  /* 0x000000042014723c */ /* 0x042fe60000041814 */
[----:B------:R-:W-:Y:S04]  /*3f90*/  LDSM.16.M88.4 R116, [R177+0xa800] ;  /* 0x00a80000b174783b */ /* 0x000fe80000000200 */
[----:B------:R-:W-:Y:S01]  /*3fa0*/  LDSM.16.M88.4 R112, [R177+0xb000] ;  /* 0x00b00000b170783b */ /* 0x000fe20000000200 */
[----:B------:R-:W-:Y:S03]  /*3fb0*/  HMMA.16816.F32.BF16 R16, R32, R6, R16 ;  /* 0x000000062010723c */ /* 0x000fe60000041810 */
[----:B------:R-:W1:Y:S01]  /*3fc0*/  LDSM.16.M88.4 R4, [R180+0x6000] ;  /* 0x00600000b404783b */ /* 0x000e620000000200 */
[----:B------:R-:W-:Y:S01]  /*3fd0*/  IADD3 R225, PT, PT, R136, -R196, -R135 ;  /* 0x800000c488e17210 */ /* 0x000fe20007ffe887 */
[----:B------:R-:W-:Y:S01]  /*3fe0*/  VIADD R191, R0, 0xffffffff ;  /* 0xffffffff00bf7836 */ /* 0x000fe20000000000 */
[----:B------:R-:W-:Y:S01]  /*3ff0*/  SHF.R.U32.HI R195, RZ, 0x2, R209 ;  /* 0x00000002ffc37819 */ /* 0x000fe200000116d1 */
[----:B------:R-:W0:Y:S01]  /*4000*/  LDGDEPBAR ;  /* 0x00000000000079af */ /* 0x000e220000000000 */
[----:B------:R-:W-:Y:S01]  /*4010*/  HMMA.16816.F32.BF16 R96, R52, R92, RZ ;  /* 0x0000005c3460723c */ /* 0x000fe200000418ff */
[----:B------:R-:W-:-:S02]  /*4020*/  IMAD.IADD R197, R128, 0x1, R181 ;  /* 0x0000000180c57824 */ /* 0x000fc400078e02b5 */
[----:B------:R-:W-:Y:S01]  /*4030*/  LDSM.16.M88.4 R104, [R189+0x5000] ;  /* 0x00500000bd68783b */ /* 0x000fe20000000200 */
[----:B------:R-:W-:-:S03]  /*4040*/  IMAD.IADD R188, R128, 0x1, R189 ;  /* 0x0000000180bc7824 */ /* 0x000fc600078e02bd */
[----:B------:R-:W-:Y:S01]  /*4050*/  LDSM.16.M88.4 R100, [R189+0x5800] ;  /* 0x00580000bd64783b */ /* 0x000fe20000000200 */
[C---:B--2---:R-:W-:Y:S03]  /*4060*/  HMMA.16816.F32.BF16 R88, R52.reuse, R84, RZ ;  /* 0x000000543458723c */ /* 0x044fe600000418ff */
[----:B------:R-:W-:Y:S04]  /*4070*/  LDSM.16.M88.4 R108, [R188+0x5000] ;  /* 0x00500000bc6c783b */ /* 0x000fe80000000200 */
[----:B------:R-:W-:Y:S01]  /*4080*/  LDSM.16.M88.4 R124, [R181+0x2000] ;  /* 0x00200000b57c783b */ /* 0x000fe20000000200 */
[C---:B---3--:R-:W-:Y:S03]  /*4090*/  HMMA.16816.F32.BF16 R80, R52.reuse, R76, RZ ;  /* 0x0000004c3450723c */ /* 0x048fe600000418ff */
        /* <DEDUP_REMOVED lines=29> */
[----:B------:R-:W-:Y:S07]  /*4270*/  LDSM.16.M88.4 R40, [R197] ;  /* 0x00000000c528783b */ /* 0x000fee0000000200 */
[C---:B--2---:R-:W-:Y:S08]  /*4280*/  HMMA.16816.F32.BF16 R56, R32.reuse, R36, R56 ;  /* 0x000000242038723c */ /* 0x044ff00000041838 */
[----:B------:R-:W-:Y:S01]  /*4290*/  HMMA.16816.F32.BF16 R52, R32, R38, R52 ;  /* 0x000000262034723c */ /* 0x000fe20000041834 */
[----:B------:R-:W2:Y:S04]  /*42a0*/  LDSM.16.M88.4 R36, [R189+0x6800] ;  /* 0x00680000bd24783b */ /* 0x000ea80000000200 */
[----:B------:R-:W4:Y:S03]  /*42b0*/  LDSM.16.M88.4 R32, [R189+0x7000] ;  /* 0x00700000bd20783b */ /* 0x000f260000000200 */
        /* <DEDUP_REMOVED lines=38> */
[----:B------:R-:W-:Y:S01]  /*4520*/  HMMA.16816.F32.BF16 R92, R40, R110, R92 ;  /* 0x0000006e285c723c */ /* 0x000fe2000004185c */
[----:B------:R-:W4:Y:S07]  /*4530*/  LDSM.16.M88.4 R108, [R177+0xb800] ;  /* 0x00b80000b16c783b */ /* 0x000f2e0000000200 */
[C---:B-----5:R-:W-:Y:S08]  /*4540*/  HMMA.16816.F32.BF16 R20, R104.reuse, R28, R20 ;  /* 0x0000001c6814723c */ /* 0x060ff00000041814 */
[C---:B------:R-:W-:Y:S01]  /*4550*/  HMMA.16816.F32.BF16 R16, R104.reuse, R30, R16 ;  /* 0x0000001e6810723c */ /* 0x040fe20000041810 */
[----:B------:R-:W-:Y:S07]  /*4560*/  LDSM.16.M88.4 R28, [R180+0x8000] ;  /* 0x00800000b41c783b */ /* 0x000fee0000000200 */
[C---:B-1----:R-:W-:Y:S08]  /*4570*/  HMMA.16816.F32.BF16 R96, R104.reuse, R4, R96 ;  /* 0x000000046860723c */ /* 0x042ff00000041860 */
[C---:B------:R-:W-:Y:S01]  /*4580*/  HMMA.16816.F32.BF16 R92, R104.reuse, R6, R92 ;  /* 0x00000006685c723c */ /* 0x040fe2000004185c */
[----:B------:R-:W1:Y:S07]  /*4590*/  LDSM.16.M88.4 R4, [R176+0x2000] ;  /* 0x00200000b004783b */ /* 0x000e6e0000000200 */
[C---:B---3--:R-:W-:Y:S08]  /*45a0*/  HMMA.16816.F32.BF16 R12, R104.reuse, R24, R12 ;  /* 0x00000018680c723c */ /* 0x048ff0000004180c */
[----:B------:R-:W-:Y:S01]  /*45b0*/  HMMA.16816.F32.BF16 R8, R104, R26, R8 ;  /* 0x0000001a6808723c */ /* 0x000fe20000041808 */
        /* <DEDUP_REMOVED lines=8> */
[----:B------:R-:W-:Y:S01]  /*4640*/  HMMA.16816.F32.BF16 R52, R40, R46, R52 ;  /* 0x0000002e2834723c */ /* 0x000fe20000041834 */
[----:B------:R-:W5:Y:S04]  /*4650*/  LDSM.16.M88.4 R44, [R180+0xa000] ;  /* 0x00a00000b42c783b */ /* 0x000f680000000200 */
[----:B------:R-:W5:Y:S03]  /*4660*/  LDSM.16.M88.4 R40, [R180+0xa800] ;  /* 0x00a80000b428783b */ /* 0x000f660000000200 */
        /* <DEDUP_REMOVED lines=37> */
[C---:B----4-:R-:W-:Y:S08]  /*48c0*/  HMMA.16816.F32.BF16 R56, R4.reuse, R32, R56 ;  /* 0x000000200438723c */ /* 0x050ff00000041838 */
[----:B------:R-:W-:Y:S01]  /*48d0*/  HMMA.16816.F32.BF16 R52, R4, R34, R52 ;  /* 0x000000220434723c */ /* 0x000fe20000041834 */
[----:B------:R-:W2:Y:S04]  /*48e0*/  LDSM.16.M88.4 R4, [R197+0x2000] ;  /* 0x00200000c504783b */ /* 0x000ea80000000200 */
[----:B------:R-:W-:Y:S03]  /*48f0*/  LDSM.16.M88.4 R32, [R188+0xa000] ;  /* 0x00a00000bc20783b */ /* 0x000fe60000000200 */
[C---:B-1----:R-:W-:Y:S08]  /*4900*/  HMMA.16816.F32.BF16 R20, R124.reuse, R28, R20 ;  /* 0x0000001c7c14723c */ /* 0x042ff00000041814 */
[C---:B------:R-:W-:Y:S01]  /*4910*/  HMMA.16816.F32.BF16 R16, R124.reuse, R30, R16 ;  /* 0x0000001e7c10723c */ /* 0x040fe20000041810 */
[----:B------:R-:W-:Y:S07]  /*4920*/  LDSM.16.M88.4 R28, [R188+0xa800] ;  /* 0x00a80000bc1c783b */ /* 0x000fee0000000200 */
[C---:B---3--:R-:W-:Y:S08]  /*4930*/  HMMA.16816.F32.BF16 R12, R124.reuse, R24, R12 ;  /* 0x000000187c0c723c */ /* 0x048ff0000004180c */
[----:B------:R-:W-:Y:S01]  /*4940*/  HMMA.16816.F32.BF16 R8, R124, R26, R8 ;  /* 0x0000001a7c08723c */ /* 0x000fe20000041808 */
[----:B------:R-:W1:Y:S07]  /*4950*/  LDSM.16.M88.4 R24, [R188+0xb000] ;  /* 0x00b00000bc18783b */ /* 0x000e6e0000000200 */
[C---:B--2---:R-:W-:Y:S08]  /*4960*/  HMMA.16816.F32.BF16 R20, R4.reuse, R48, R20 ;  /* 0x000000300414723c */ /* 0x044ff00000041814 */
[----:B------:R-:W-:Y:S01]  /*4970*/  HMMA.16816.F32.BF16 R16, R4, R50, R16 ;  /* 0x000000320410723c */ /* 0x000fe20000041810 */
[----:B------:R-:W2:Y:S01]  /*4980*/  LDSM.16.M88.4 R48, [R188+0xb800] ;  /* 0x00b80000bc30783b */ /* 0x000ea20000000200 */
[----:B------:R-:W-:Y:S01]  /*4990*/  IMAD.SHL.U32 R135, R209, 0x2, RZ ;  /* 0x00000002d1877824 */ /* 0x000fe200078e00ff */
[----:B------:R-:W-:Y:S01]  /*49a0*/  LOP3.LUT R195, R195, 0x7, RZ, 0xc0, !PT ;  /* 0x00000007c3c37812 */ /* 0x000fe200078ec0ff */
[----:B------:R-:W-:-:S04]  /*49b0*/  DEPBAR.LE SB0, 0x0 ;  /* 0x000080000000791a */ /* 0x000fc80000000000 */
[----:B------:R-:W-:Y:S08]  /*49c0*/  HMMA.16816.F32.BF16 R92, R124, R122, R92 ;  /* 0x0000007a7c5c723c */ /* 0x000ff0000004185c */
[----:B------:R-:W-:Y:S08]  /*49d0*/  HMMA.16816.F32.BF16 R12, R4, R44, R12 ;  /* 0x0000002c040c723c */ /* 0x000ff0000004180c */
[C---:B------:R-:W-:Y:S08]  /*49e0*/  HMMA.16816.F32.BF16 R96, R124.reuse, R120, R96 ;  /* 0x000000787c60723c */ /* 0x040ff00000041860 */
[----:B------:R-:W-:Y:S01]  /*49f0*/  HMMA.16816.F32.BF16 R64, R124, R104, R64 ;  /* 0x000000687c40723c */ /* 0x000fe20000041840 */
[----:B------:R-:W-:-:S07]  /*4a00*/  LOP3.LUT R194, R210, 0x1f0, RZ, 0xc0, !PT ;  /* 0x000001f0d2c27812 */ /* 0x000fce00078ec0ff */
[C---:B------:R-:W-:Y:S08]  /*4a10*/  HMMA.16816.F32.BF16 R60, R124.reuse, R106, R60 ;  /* 0x0000006a7c3c723c */ /* 0x040ff0000004183c */
[----:B------:R-:W-:Y:S01]  /*4a20*/  HMMA.16816.F32.BF16 R56, R124, R100, R56 ;  /* 0x000000647c38723c */ /* 0x000fe20000041838 */
[----:B------:R-:W-:-:S07]  /*4a30*/  LOP3.LUT R135, R135, 0x6, RZ, 0xc0, !PT ;  /* 0x0000000687877812 */ /* 0x000fce00078ec0ff */
[----:B------:R-:W-:Y:S01]  /*4a40*/  HMMA.16816.F32.BF16 R72, R124, R108, R72 ;  /* 0x0000006c7c48723c */ /* 0x000fe20000041848 */
[----:B------:R-:W-:-:S07]  /*4a50*/  LOP3.LUT R45, R195, R194, RZ, 0xfc, !PT ;  /* 0x000000c2c32d7212 */ /* 0x000fce00078efcff */
[C---:B------:R-:W-:Y:S08]  /*4a60*/  HMMA.16816.F32.BF16 R88, R124.reuse, R116, R88 ;  /* 0x000000747c58723c */ /* 0x040ff00000041858 */
[C---:B------:R-:W-:Y:S08]  /*4a70*/  HMMA.16816.F32.BF16 R84, R124.reuse, R118, R84 ;  /* 0x000000767c54723c */ /* 0x040ff00000041854 */
[C---:B------:R-:W-:Y:S08]  /*4a80*/  HMMA.16816.F32.BF16 R80, R124.reuse, R112, R80 ;  /* 0x000000707c50723c */ /* 0x040ff00000041850 */
[C---:B------:R-:W-:Y:S08]  /*4a90*/  HMMA.16816.F32.BF16 R76, R124.reuse, R114, R76 ;  /* 0x000000727c4c723c */ /* 0x040ff0000004184c */
[----:B------:R-:W-:Y:S01]  /*4aa0*/  HMMA.16816.F32.BF16 R68, R124, R110, R68 ;  /* 0x0000006e7c44723c */ /* 0x000fe20000041844 */
[----:B------:R-:W-:Y:S01]  /*4ab0*/  FMUL.FTZ R110, R21, R134 ;  /* 0x00000086156e7220 */ /* 0x000fe20000410000 */
[----:B------:R-:W-:-:S06]  /*4ac0*/  IMAD.SHL.U32 R21, R191, 0x80, RZ ;  /* 0x00000080bf157824 */ /* 0x000fcc00078e00ff */
[----:B------:R-:W-:Y:S01]  /*4ad0*/  HMMA.16816.F32.BF16 R52, R124, R102, R52 ;  /* 0x000000667c34723c */ /* 0x000fe20000041834 */
[----:B------:R-:W-:Y:S01]  /*4ae0*/  FMUL.FTZ R12, R12, R134 ;  /* 0x000000860c0c7220 */ /* 0x000fe20000410000 */
[----:B------:R-:W-:-:S06]  /*4af0*/  IMAD R222, R235, 0x40, R45 ;  /* 0x00000040ebde7824 */ /* 0x000fcc00078e022d */
[----:B------:R-:W-:Y:S01]  /*4b00*/  HMMA.16816.F32.BF16 R92, R4, R42, R92 ;  /* 0x0000002a045c723c */ /* 0x000fe2000004185c */
[----:B------:R-:W-:Y:S01]  /*4b10*/  LOP3.LUT R43, R21, R135, RZ, 0xfc, !PT ;  /* 0x00000087152b7212 */ /* 0x000fe200078efcff */
[----:B------:R-:W-:Y:S01]  /*4b20*/  IMAD.IADD R45, R132, 0x1, R45 ;  /* 0x00000001842d7824 */ /* 0x000fe200078e022d */
[----:B------:R-:W3:Y:S01]  /*4b30*/  MUFU.TANH R107, R12 ;  /* 0x0000000c006b7308 */ /* 0x000ee20000002400 */
[----:B------:R-:W-:-:S04]  /*4b40*/  FMUL.FTZ R13, R13, R134 ;  /* 0x000000860d0d7220 */ /* 0x000fc80000410000 */
[C---:B------:R-:W-:Y:S08]  /*4b50*/  HMMA.16816.F32.BF16 R96, R4.reuse, R40, R96 ;  /* 0x000000280460723c */ /* 0x040ff00000041860 */
[C---:B-1----:R-:W-:Y:S01]  /*4b60*/  HMMA.16816.F32.BF16 R64, R4.reuse, R24, R64 ;  /* 0x000000180440723c */ /* 0x042fe20000041840 */
[----:B------:R-:W-:Y:S01]  /*4b70*/  IMAD.IADD R24, R43, 0x1, R196 ;  /* 0x000000012b187824 */ /* 0x000fe200078e02c4 */
[----:B------:R-:W1:Y:S06]  /*4b80*/  MUFU.TANH R146, R13 ;  /* 0x0000000d00927308 */ /* 0x000e6c0000002400 */
[----:B------:R-:W-:Y:S01]  /*4b90*/  HMMA.16816.F32.BF16 R8, R4, R46, R8 ;  /* 0x0000002e0408723c */ /* 0x000fe20000041808 */
[----:B------:R-:W-:-:S07]  /*4ba0*/  IADD3 R148, PT, PT, R45, -0x10, -R24 ;  /* 0xfffffff02d947810 */ /* 0x000fce0007ffe818 */
[C---:B------:R-:W-:Y:S08]  /*4bb0*/  HMMA.16816.F32.BF16 R60, R4.reuse, R26, R60 ;  /* 0x0000001a043c723c */ /* 0x040ff0000004183c */
[----:B--2---:R-:W-:Y:S01]  /*4bc0*/  HMMA.16816.F32.BF16 R56, R4, R48, R56 ;  /* 0x000000300438723c */ /* 0x004fe20000041838 */
[----:B------:R-:W-:-:S07]  /*4bd0*/  IADD3 R140, PT, PT, R45, -0x11, -R24 ;  /* 0xffffffef2d8c7810 */ /* 0x000fce0007ffe818 */
[----:B------:R-:W-:Y:S01]  /*4be0*/  HMMA.16816.F32.BF16 R72, R4, R28, R72 ;  /* 0x0000001c0448723c */ /* 0x000fe20000041848 */
[----:B------:R-:W-:-:S07]  /*4bf0*/  IADD3 R114, PT, PT, R45, -0x19, -R24 ;  /* 0xffffffe72d727810 */ /* 0x000fce0007ffe818 */
[----:B------:R-:W-:Y:S01]  /*4c00*/  HMMA.16816.F32.BF16 R88, R4, R36, R88 ;  /* 0x000000240458723c */ /* 0x000fe20000041858 */
[----:B------:R-:W-:-:S07]  /*4c10*/  IABS R140, R140 ;  /* 0x0000008c008c7213 */ /* 0x000fce0000000000 */
[C---:B------:R-:W-:Y:S08]  /*4c20*/  HMMA.16816.F32.BF16 R84, R4.reuse, R38, R84 ;  /* 0x000000260454723c */ /* 0x040ff00000041854 */
[C---:B------:R-:W-:Y:S08]  /*4c30*/  HMMA.16816.F32.BF16 R80, R4.reuse, R32, R80 ;  /* 0x000000200450723c */ /* 0x040ff00000041850 */
[C---:B------:R-:W-:Y:S08]  /*4c40*/  HMMA.16816.F32.BF16 R76, R4.reuse, R34, R76 ;  /* 0x00000022044c723c */ /* 0x040ff0000004184c */
[C---:B------:R-:W-:Y:S08]  /*4c50*/  HMMA.16816.F32.BF16 R68, R4.reuse, R30, R68 ;  /* 0x0000001e0444723c */ /* 0x040ff00000041844 */
[----:B------:R-:W-:Y:S01]  /*4c60*/  HMMA.16816.F32.BF16 R52, R4, R50, R52 ;  /* 0x000000320434723c */ /* 0x000fe20000041834 */
[----:B------:R-:W-:-:S04]  /*4c70*/  IABS R4, R148 ;  /* 0x0000009400047213 */ /* 0x000fc80000000000 */
[----:B------:R-:W-:Y:S02]  /*4c80*/  I2FP.F32.S32 R4, R4 ;  /* 0x0000000400047245 */ /* 0x000fe40000201400 */
[----:B------:R-:W-:Y:S01]  /*4c90*/  IADD3 R113, PT, PT, R45, -0x51, -R24 ;  /* 0xffffffaf2d717810 */ /* 0x000fe20007ffe818 */
[----:B------:R-:W-:Y:S01]  /*4ca0*/  FMUL.FTZ R97, R97, R134 ;  /* 0x0000008661617220 */ /* 0x000fe20000410000 */
[----:B------:R-:W-:Y:S01]  /*4cb0*/  IADD3 R137, PT, PT, R137, R136, -R196 ;  /* 0x0000008889897210 */ /* 0x000fe20007ffe8c4 */
[----:B---3--:R-:W-:Y:S01]  /*4cc0*/  FFMA.FTZ R107, -R240, R4, R107 ;  /* 0x00000004f06b7223 */ /* 0x008fe2000001016b */
[-C--:B------:R-:W-:Y:S01]  /*4cd0*/  FMUL.FTZ R22, R22, R134.reuse ;  /* 0x0000008616167220 */ /* 0x080fe20000410000 */
[-C--:B------:R-:W-:Y:S01]  /*4ce0*/  FMUL.FTZ R17, R17, R134.reuse ;  /* 0x0000008611117220 */ /* 0x080fe20000410000 */
[-C--:B------:R-:W-:Y:S01]  /*4cf0*/  FMUL.FTZ R8, R8, R134.reuse ;  /* 0x0000008608087220 */ /* 0x080fe20000410000 */
[----:B------:R-:W-:Y:S01]  /*4d00*/  FMUL.FTZ R9, R9, R134 ;  /* 0x0000008609097220 */ /* 0x000fe20000410000 */
[----:B------:R-:W-:-:S02]  /*4d10*/  VIADD R149, R45, 0x8 ;  /* 0x000000082d957836 */ /* 0x000fc40000000000 */
[----:B------:R-:W-:Y:S01]  /*4d20*/  FMUL.FTZ R96, R96, R134 ;  /* 0x0000008660607220 */ /* 0x000fe20000410000 */
[----:B------:R-:W-:Y:S02]  /*4d30*/  IABS R114, R114 ;  /* 0x0000007200727213 */ /* 0x000fe40000000000 */
[----:B------:R-:W-:Y:S01]  /*4d40*/  I2FP.F32.S32 R4, R140 ;  /* 0x0000008c00047245 */ /* 0x000fe20000201400 */
[C---:B------:R-:W-:Y:S01]  /*4d50*/  IMAD.IADD R225, R222.reuse, 0x1, R225 ;  /* 0x00000001dee17824 */ /* 0x040fe200078e02e1 */
[----:B------:R-:W-:Y:S01]  /*4d60*/  IABS R113, R113 ;  /* 0x0000007100717213 */ /* 0x000fe20000000000 */
[----:B------:R-:W-:Y:S01]  /*4d70*/  IMAD.IADD R222, R222, 0x1, R137 ;  /* 0x00000001dede7824 */ /* 0x000fe200078e0289 */
[----:B------:R2:W-:Y:S01]  /*4d80*/  MUFU.TANH R142, R97 ;  /* 0x00000061008e7308 */ /* 0x0005e20000002400 */
[-C--:B------:R-:W-:Y:S01]  /*4d90*/  FMUL.FTZ R65, R65, R134.reuse ;  /* 0x0000008641417220 */ /* 0x080fe20000410000 */
[-C--:B------:R-:W-:Y:S01]  /*4da0*/  FMUL.FTZ R60, R60, R134.reuse ;  /* 0x000000863c3c7220 */ /* 0x080fe20000410000 */
[----:B------:R-:W-:Y:S01]  /*4db0*/  FMUL.FTZ R56, R56, R134 ;  /* 0x0000008638387220 */ /* 0x000fe20000410000 */
[--C-:B------:R-:W-:Y:S01]  /*4dc0*/  IADD3 R147, PT, PT, R45, -0x1, -R24.reuse ;  /* 0xffffffff2d937810 */ /* 0x100fe20007ffe818 */
[--C-:B------:R-:W-:Y:S01]  /*4dd0*/  IMAD.IADD R106, R149, 0x1, -R24.reuse ;  /* 0x00000001956a7824 */ /* 0x100fe200078e0a18 */
[----:B------:R-:W-:-:S02]  /*4de0*/  IADD3 R48, PT, PT, R45, -0x9, -R24 ;  /* 0xfffffff72d307810 */ /* 0x000fc40007ffe818 */
[----:B------:R-:W-:Y:S01]  /*4df0*/  MUFU.TANH R46, R22 ;  /* 0x00000016002e7308 */ /* 0x000fe20000002400 */
[C-C-:B------:R-:W-:Y:S02]  /*4e00*/  IADD3 R139, PT, PT, R45.reuse, -0x18, -R24.reuse ;  /* 0xffffffe82d8b7810 */ /* 0x140fe40007ffe818 */
[C-C-:B------:R-:W-:Y:S02]  /*4e10*/  IADD3 R103, PT, PT, R45.reuse, -0x20, -R24.reuse ;  /* 0xffffffe02d677810 */ /* 0x140fe40007ffe818 */
[C-C-:B------:R-:W-:Y:S02]  /*4e20*/  IADD3 R126, PT, PT, R45.reuse, -0x21, -R24.reuse ;  /* 0xffffffdf2d7e7810 */ /* 0x140fe40007ffe818 */
[C-C-:B------:R-:W-:Y:S01]  /*4e30*/  IADD3 R138, PT, PT, R45.reuse, -0x28, -R24.reuse ;  /* 0xffffffd82d8a7810 */ /* 0x140fe20007ffe818 */
[----:B------:R-:W-:Y:S01]  /*4e40*/  MUFU.TANH R105, R17 ;  /* 0x0000001100697308 */ /* 0x000fe20000002400 */
[C-C-:B------:R-:W-:Y:S02]  /*4e50*/  IADD3 R137, PT, PT, R45.reuse, -0x29, -R24.reuse ;  /* 0xffffffd72d897810 */ /* 0x140fe40007ffe818 */
[----:B------:R-:W-:-:S02]  /*4e60*/  IADD3 R127, PT, PT, R45, -0x30, -R24 ;  /* 0xffffffd02d7f7810 */ /* 0x000fc40007ffe818 */
[C-C-:B------:R-:W-:Y:S02]  /*4e70*/  IADD3 R124, PT, PT, R45.reuse, -0x31, -R24.reuse ;  /* 0xffffffcf2d7c7810 */ /* 0x140fe40007ffe818 */
[C-C-:B------:R-:W-:Y:S01]  /*4e80*/  IADD3 R123, PT, PT, R45.reuse, -0x38, -R24.reuse ;  /* 0xffffffc82d7b7810 */ /* 0x140fe20007ffe818 */
[----:B------:R-:W-:Y:S01]  /*4e90*/  MUFU.TANH R145, R8 ;  /* 0x0000000800917308 */ /* 0x000fe20000002400 */
[C-C-:B------:R-:W-:Y:S02]  /*4ea0*/  IADD3 R122, PT, PT, R45.reuse, -0x39, -R24.reuse ;  /* 0xffffffc72d7a7810 */ /* 0x140fe40007ffe818 */
[C-C-:B------:R-:W-:Y:S02]  /*4eb0*/  IADD3 R125, PT, PT, R45.reuse, -0x40, -R24.reuse ;  /* 0xffffffc02d7d7810 */ /* 0x140fe40007ffe818 */
[C-C-:B------:R-:W-:Y:S02]  /*4ec0*/  IADD3 R121, PT, PT, R45.reuse, -0x41, -R24.reuse ;  /* 0xffffffbf2d797810 */ /* 0x140fe40007ffe818 */
[C-C-:B------:R-:W-:Y:S01]  /*4ed0*/  IADD3 R120, PT, PT, R45.reuse, -0x48, -R24.reuse ;  /* 0xffffffb82d787810 */ /* 0x140fe20007ffe818 */
[----:B------:R3:W-:Y:S01]  /*4ee0*/  MUFU.TANH R144, R9 ;  /* 0x0000000900907308 */ /* 0x0007e20000002400 */
[----:B------:R-:W-:-:S02]  /*4ef0*/  IADD3 R119, PT, PT, R45, -0x49, -R24 ;  /* 0xffffffb72d777810 */ /* 0x000fc40007ffe818 */
[C-C-:B------:R-:W-:Y:S02]  /*4f00*/  IADD3 R118, PT, PT, R45.reuse, -0x50, -R24.reuse ;  /* 0xffffffb02d767810 */ /* 0x140fe40007ffe818 */
[C-C-:B------:R-:W-:Y:S02]  /*4f10*/  IADD3 R117, PT, PT, R45.reuse, -0x58, -R24.reuse ;  /* 0xffffffa82d757810 */ /* 0x140fe40007ffe818 */
[C-C-:B------:R-:W-:Y:S01]  /*4f20*/  IADD3 R116, PT, PT, R45.reuse, -0x59, -R24.reuse ;  /* 0xffffffa72d747810 */ /* 0x140fe20007ffe818 */
[----:B------:R4:W-:Y:S01]  /*4f30*/  MUFU.TANH R143, R96 ;  /* 0x00000060008f7308 */ /* 0x0009e20000002400 */
[C-C-:B------:R-:W-:Y:S02]  /*4f40*/  IADD3 R115, PT, PT, R45.reuse, -0x60, -R24.reuse ;  /* 0xffffffa02d737810 */ /* 0x140fe40007ffe818 */
[C-C-:B------:R-:W-:Y:S02]  /*4f50*/  IADD3 R111, PT, PT, R45.reuse, -0x61, -R24.reuse ;  /* 0xffffff9f2d6f7810 */ /* 0x140fe40007ffe818 */
[----:B------:R-:W-:-:S02]  /*4f60*/  IADD3 R109, PT, PT, R45, -0x68, -R24 ;  /* 0xffffff982d6d7810 */ /* 0x000fc40007ffe818 */
[C-C-:B------:R-:W-:Y:S02]  /*4f70*/  IADD3 R108, PT, PT, R45.reuse, -0x69, -R24.reuse ;  /* 0xffffff972d6c7810 */ /* 0x140fe40007ffe818 */
[C-C-:B------:R-:W-:Y:S02]  /*4f80*/  IADD3 R112, PT, PT, R45.reuse, -0x70, -R24.reuse ;  /* 0xffffff902d707810 */ /* 0x140fe40007ffe818 */
[C-C-:B------:R-:W-:Y:S02]  /*4f90*/  IADD3 R104, PT, PT, R45.reuse, -0x71, -R24.reuse ;  /* 0xffffff8f2d687810 */ /* 0x140fe40007ffe818 */
[C-C-:B------:R-:W-:Y:S02]  /*4fa0*/  IADD3 R102, PT, PT, R45.reuse, -0x78, -R24.reuse ;  /* 0xffffff882d667810 */ /* 0x140fe40007ffe818 */
[C-C-:B------:R-:W-:Y:S01]  /*4fb0*/  IADD3 R49, PT, PT, R45.reuse, -0x79, -R24.reuse ;  /* 0xffffff872d317810 */ /* 0x140fe20007ffe818 */
[----:B------:R-:W-:Y:S01]  /*4fc0*/  IMAD.IADD R45, R45, 0x1, -R24 ;  /* 0x000000012d2d7824 */ /* 0x000fe200078e0a18 */
[----:B--2---:R-:W-:Y:S01]  /*4fd0*/  I2FP.F32.S32 R97, R114 ;  /* 0x0000007200617245 */ /* 0x004fe20000201400 */
[----:B-1----:R-:W-:Y:S01]  /*4fe0*/  FFMA.FTZ R114, -R240, R4, R146 ;  /* 0x00000004f0727223 */ /* 0x002fe20000010192 */
[----:B------:R-:W-:-:S02]  /*4ff0*/  IADD3 R47, PT, PT, R149, -0x1, -R24 ;  /* 0xffffffff952f7810 */ /* 0x000fc40007ffe818 */
[C-C-:B------:R-:W-:Y:S02]  /*5000*/  IADD3 R101, PT, PT, R149.reuse, -0x9, -R24.reuse ;  /* 0xfffffff795657810 */ /* 0x140fe40007ffe818 */
[C-C-:B------:R-:W-:Y:S02]  /*5010*/  IADD3 R100, PT, PT, R149.reuse, -0x10, -R24.reuse ;  /* 0xfffffff095647810 */ /* 0x140fe40007ffe818 */
[C-C-:B---3--:R-:W-:Y:S02]  /*5020*/  IADD3 R9, PT, PT, R149.reuse, -0x11, -R24.reuse ;  /* 0xffffffef95097810 */ /* 0x148fe40007ffe818 */
[C-C-:B------:R-:W-:Y:S02]  /*5030*/  IADD3 R8, PT, PT, R149.reuse, -0x18, -R24.reuse ;  /* 0xffffffe895087810 */ /* 0x140fe40007ffe818 */
[C-C-:B----4-:R-:W-:Y:S02]  /*5040*/  IADD3 R96, PT, PT, R149.reuse, -0x19, -R24.reuse ;  /* 0xffffffe795607810 */ /* 0x150fe40007ffe818 */
[----:B------:R-:W-:-:S02]  /*5050*/  IADD3 R13, PT, PT, R149, -0x20, -R24 ;  /* 0xffffffe0950d7810 */ /* 0x000fc40007ffe818 */
[C-C-:B------:R-:W-:Y:S02]  /*5060*/  IADD3 R12, PT, PT, R149.reuse, -0x21, -R24.reuse ;  /* 0xffffffdf950c7810 */ /* 0x140fe40007ffe818 */
[C-C-:B------:R-:W-:Y:S02]  /*5070*/  IADD3 R39, PT, PT, R149.reuse, -0x28, -R24.reuse ;  /* 0xffffffd895277810 */ /* 0x140fe40007ffe818 */
[C-C-:B------:R-:W-:Y:S02]  /*5080*/  IADD3 R38, PT, PT, R149.reuse, -0x29, -R24.reuse ;  /* 0xffffffd795267810 */ /* 0x140fe40007ffe818 */
[C-C-:B------:R-:W-:Y:S02]  /*5090*/  IADD3 R37, PT, PT, R149.reuse, -0x30, -R24.reuse ;  /* 0xffffffd095257810 */ /* 0x140fe40007ffe818 */
[C-C-:B------:R-:W-:Y:S02]  /*50a0*/  IADD3 R36, PT, PT, R149.reuse, -0x31, -R24.reuse ;  /* 0xffffffcf95247810 */ /* 0x140fe40007ffe818 */
        /* <DEDUP_REMOVED lines=16> */
[--C-:B------:R-:W-:Y:S01]  /*51b0*/  IADD3 R17, PT, PT, R149, -0x78, -R24.reuse ;  /* 0xffffff8895117810 */ /* 0x100fe20007ffe818 */
[----:B------:R-:W-:Y:S01]  /*51c0*/  FMUL.FTZ R73, R73, R134 ;  /* 0x0000008649497220 */ /* 0x000fe20000410000 */
[----:B------:R-:W-:Y:S01]  /*51d0*/  IADD3 R24, PT, PT, R149, -0x79, -R24 ;  /* 0xffffff8795187810 */ /* 0x000fe20007ffe818 */
[----:B------:R-:W-:Y:S01]  /*51e0*/  MUFU.TANH R148, R60 ;  /* 0x0000003c00947308 */ /* 0x000fe20000002400 */
[----:B------:R-:W-:-:S02]  /*51f0*/  I2FP.F32.S32 R4, R113 ;  /* 0x0000007100047245 */ /* 0x000fc40000201400 */
[----:B------:R-:W-:-:S05]  /*5200*/  IABS R147, R147 ;  /* 0x0000009300937213 */ /* 0x000fca0000000000 */
[----:B------:R-:W1:Y:S01]  /*5210*/  MUFU.TANH R149, R65 ;  /* 0x0000004100957308 */ /* 0x000e620000002400 */
[----:B------:R-:W-:-:S07]  /*5220*/  FMUL.FTZ R61, R61, R134 ;  /* 0x000000863d3d7220 */ /* 0x000fce0000410000 */
[----:B------:R-:W2:Y:S01]  /*5230*/  MUFU.TANH R113, R56 ;  /* 0x0000003800717308 */ /* 0x000ea20000002400 */
[----:B------:R-:W-:Y:S01]  /*5240*/  IMAD.MOV.U32 R6, RZ, RZ, R147 ;  /* 0x000000ffff067224 */ /* 0x000fe200078e0093 */
[----:B------:R-:W-:-:S06]  /*5250*/  IABS R48, R48 ;  /* 0x0000003000307213 */ /* 0x000fcc0000000000 */
[----:B------:R-:W3:Y:S01]  /*5260*/  MUFU.TANH R165, R73 ;  /* 0x0000004900a57308 */ /* 0x000ee20000002400 */
[----:B------:R-:W-:Y:S02]  /*5270*/  IABS R111, R111 ;  /* 0x0000006f006f7213 */ /* 0x000fe40000000000 */
[----:B------:R-:W-:Y:S02]  /*5280*/  IABS R109, R109 ;  /* 0x0000006d006d7213 */ /* 0x000fe40000000000 */
[----:B------:R-:W-:-:S03]  /*5290*/  IABS R112, R112 ;  /* 0x0000007000707213 */ /* 0x000fc60000000000 */
[----:B------:R-:W4:Y:S01]  /*52a0*/  MUFU.TANH R110, R110 ;  /* 0x0000006e006e7308 */ /* 0x000f220000002400 */
[----:B------:R-:W-:Y:S01]  /*52b0*/  I2FP.F32.S32 R111, R111 ;  /* 0x0000006f006f7245 */ /* 0x000fe20000201400 */
[----:B------:R-:W-:Y:S01]  /*52c0*/  IMAD.MOV.U32 R5, RZ, RZ, R48 ;  /* 0x000000ffff057224 */ /* 0x000fe200078e0030 */
[----:B------:R-:W-:-:S05]  /*52d0*/  I2FP.F32.S32 R109, R109 ;  /* 0x0000006d006d7245 */ /* 0x000fca0000201400 */
[----:B------:R-:W5:Y:S01]  /*52e0*/  MUFU.TANH R147, R61 ;  /* 0x0000003d00937308 */ /* 0x000f620000002400 */
[----:B------:R-:W-:Y:S01]  /*52f0*/  I2FP.F32.S32 R112, R112 ;  /* 0x0000007000707245 */ /* 0x000fe20000201400 */
[-C--:B------:R-:W-:Y:S01]  /*5300*/  FMUL.FTZ R48, R20, R134.reuse ;  /* 0x0000008614307220 */ /* 0x080fe20000410000 */
[-C--:B------:R-:W-:Y:S01]  /*5310*/  FMUL.FTZ R52, R52, R134.reuse ;  /* 0x0000008634347220 */ /* 0x080fe20000410000 */
[-C--:B------:R-:W-:Y:S01]  /*5320*/  FMUL.FTZ R53, R53, R134.reuse ;  /* 0x0000008635357220 */ /* 0x080fe20000410000 */
[-C--:B------:R-:W-:Y:S01]  /*5330*/  FMUL.FTZ R16, R16, R134.reuse ;  /* 0x0000008610107220 */ /* 0x080fe20000410000 */
[----:B------:R-:W-:Y:S01]  /*5340*/  FMUL.FTZ R92, R92, R134 ;  /* 0x000000865c5c7220 */ /* 0x000fe20000410000 */
[----:B------:R-:W-:Y:S01]  /*5350*/  IABS R108, R108 ;  /* 0x0000006c006c7213 */ /* 0x000fe20000000000 */
[C---:B-1----:R-:W-:Y:S01]  /*5360*/  FFMA.FTZ R149, -R240.reuse, R111, R149 ;  /* 0x0000006ff0957223 */ /* 0x042fe20000010195 */
[C---:B------:R-:W-:Y:S01]  /*5370*/  FFMA.FTZ R148, -R240.reuse, R109, R148 ;  /* 0x0000006df0947223 */ /* 0x040fe20000010194 */
[C---:B--2---:R-:W-:Y:S01]  /*5380*/  FFMA.FTZ R113, -R240.reuse, R112, R113 ;  /* 0x00000070f0717223 */ /* 0x044fe20000010171 */
[----:B------:R-:W1:Y:S01]  /*5390*/  MUFU.TANH R60, R52 ;  /* 0x00000034003c7308 */ /* 0x000e620000002400 */
[----:B------:R-:W-:Y:S01]  /*53a0*/  I2FP.F32.S32 R6, R6 ;  /* 0x0000000600067245 */ /* 0x000fe20000201400 */
[----:B---3--:R-:W-:Y:S01]  /*53b0*/  FFMA.FTZ R165, -R240, R4, R165 ;  /* 0x00000004f0a57223 */ /* 0x008fe200000101a5 */
[----:B------:R-:W-:Y:S01]  /*53c0*/  I2FP.F32.S32 R5, R5 ;  /* 0x0000000500057245 */ /* 0x000fe20000201400 */
[----:B------:R-:W-:Y:S01]  /*53d0*/  VIADD R4, R45, 0xfffffff8 ;  /* 0xfffffff82d047836 */ /* 0x000fe20000000000 */
[----:B------:R-:W-:-:S03]  /*53e0*/  I2FP.F32.S32 R108, R108 ;  /* 0x0000006c006c7245 */ /* 0x000fc60000201400 */
[----:B------:R-:W2:Y:S08]  /*53f0*/  MUFU.TANH R111, R53 ;  /* 0x00000035006f7308 */ /* 0x000eb00000002400 */
[----:B------:R-:W3:Y:S08]  /*5400*/  MUFU.TANH R109, R16 ;  /* 0x00000010006d7308 */ /* 0x000ef00000002400 */
[----:B------:R-:W3:Y:S01]  /*5410*/  MUFU.TANH R112, R48 ;  /* 0x0000003000707308 */ /* 0x000ee20000002400 */
[C---:B----4-:R-:W-:Y:S01]  /*5420*/  FFMA.FTZ R110, -R240.reuse, R6, R110 ;  /* 0x00000006f06e7223 */ /* 0x050fe2000001016e */
[C---:B------:R-:W-:Y:S01]  /*5430*/  FFMA.FTZ R105, -R240.reuse, R5, R105 ;  /* 0x00000005f0697223 */ /* 0x040fe20000010169 */
[----:B-----5:R-:W-:-:S05]  /*5440*/  FFMA.FTZ R147, -R240, R108, R147 ;  /* 0x0000006cf0937223 */ /* 0x020fca0000010193 */
[----:B------:R4:W-:Y:S01]  /*5450*/  MUFU.TANH R141, R92 ;  /* 0x0000005c008d7308 */ /* 0x0009e20000002400 */
[----:B------:R-:W-:Y:S02]  /*5460*/  IABS R6, R102 ;  /* 0x0000006600067213 */ /* 0x000fe40000000000 */
[----:B------:R-:W-:Y:S02]  /*5470*/  IABS R5, R49 ;  /* 0x0000003100057213 */ /* 0x000fe40000000000 */
[----:B------:R-:W-:Y:S02]  /*5480*/  IABS R4, R4 ;  /* 0x0000000400047213 */ /* 0x000fe40000000000 */
[----:B------:R-:W-:Y:S01]  /*5490*/  IABS R108, R45 ;  /* 0x0000002d006c7213 */ /* 0x000fe20000000000 */
[----:B------:R-:W-:Y:S01]  /*54a0*/  VIADD R20, R43, 0x1 ;  /* 0x000000012b147836 */ /* 0x000fe20000000000 */
[----:B------:R-:W-:Y:S01]  /*54b0*/  I2FP.F32.S32 R6, R6 ;  /* 0x0000000600067245 */ /* 0x000fe20000201400 */
[----:B----4-:R-:W-:Y:S01]  /*54c0*/  FMUL.FTZ R92, R93, R134 ;  /* 0x000000865d5c7220 */ /* 0x010fe20000410000 */
[----:B------:R-:W-:-:S02]  /*54d0*/  I2FP.F32.S32 R5, R5 ;  /* 0x0000000500057245 */ /* 0x000fc40000201400 */
[----:B------:R-:W-:-:S03]  /*54e0*/  I2FP.F32.S32 R4, R4 ;  /* 0x0000000400047245 */ /* 0x000fc60000201400 */
[----:B------:R-:W4:Y:S01]  /*54f0*/  MUFU.TANH R92, R92 ;  /* 0x0000005c005c7308 */ /* 0x000f220000002400 */
[----:B------:R-:W-:Y:S01]  /*5500*/  I2FP.F32.S32 R108, R108 ;  /* 0x0000006c006c7245 */ /* 0x000fe20000201400 */
[-C--:B------:R-:W-:Y:S01]  /*5510*/  FMUL.FTZ R88, R88, R134.reuse ;  /* 0x0000008658587220 */ /* 0x080fe20000410000 */
[-C--:B------:R-:W-:Y:S01]  /*5520*/  FMUL.FTZ R89, R89, R134.reuse ;  /* 0x0000008659597220 */ /* 0x080fe20000410000 */
[-C--:B------:R-:W-:Y:S01]  /*5530*/  FMUL.FTZ R81, R81, R134.reuse ;  /* 0x0000008651517220 */ /* 0x080fe20000410000 */
[----:B------:R-:W-:Y:S01]  /*5540*/  FMUL.FTZ R64, R64, R134 ;  /* 0x0000008640407220 */ /* 0x000fe20000410000 */
[C---:B-1----:R-:W-:Y:S01]  /*5550*/  FFMA.FTZ R60, -R240.reuse, R6, R60 ;  /* 0x00000006f03c7223 */ /* 0x042fe2000001013c */
[C---:B--2---:R-:W-:Y:S01]  /*5560*/  FFMA.FTZ R111, -R240.reuse, R5, R111 ;  /* 0x00000005f06f7223 */ /* 0x044fe2000001016f */
[C---:B---3--:R-:W-:Y:S01]  /*5570*/  FFMA.FTZ R109, -R240.reuse, R4, R109 ;  /* 0x00000004f06d7223 */ /* 0x048fe2000001016d */
[----:B------:R-:W-:Y:S01]  /*5580*/  FFMA.FTZ R112, -R240, R108, R112 ;  /* 0x0000006cf0707223 */ /* 0x000fe20000010170 */
[----:B------:R-:W-:Y:S01]  /*5590*/  IABS R139, R139 ;  /* 0x0000008b008b7213 */ /* 0x000fe20000000000 */
[C---:B------:R-:W-:Y:S01]  /*55a0*/  VIADD R6, R43.reuse, 0x8 ;  /* 0x000000082b067836 */ /* 0x040fe20000000000 */
[----:B------:R-:W-:Y:S01]  /*55b0*/  IABS R137, R137 ;  /* 0x0000008900897213 */ /* 0x000fe20000000000 */
[----:B------:R-:W-:Y:S01]  /*55c0*/  VIADD R4, R43, 0x9 ;  /* 0x000000092b047836 */ /* 0x000fe20000000000 */
[----:B------:R-:W-:Y:S01]  /*55d0*/  ISETP.GT.AND P1, PT, R225, R43, PT ;  /* 0x0000002be100720c */ /* 0x000fe20003f24270 */
[----:B------:R-:W-:Y:S01]  /*55e0*/  VIADD R5, R43, 0x10 ;  /* 0x000000102b057836 */ /* 0x000fe20000000000 */
[----:B------:R-:W-:Y:S01]  /*55f0*/  ISETP.GT.AND P2, PT, R225, R20, PT ;  /* 0x00000014e100720c */ /* 0x000fe20003f44270 */
[----:B------:R-:W1:Y:S01]  /*5600*/  MUFU.TANH R155, R88 ;  /* 0x00000058009b7308 */ /* 0x000e620000002400 */
[-C--:B------:R-:W-:Y:S01]  /*5610*/  FMUL.FTZ R84, R84, R134.reuse ;  /* 0x0000008654547220 */ /* 0x080fe20000410000 */
[-C--:B------:R-:W-:Y:S01]  /*5620*/  FMUL.FTZ R85, R85, R134.reuse ;  /* 0x0000008655557220 */ /* 0x080fe20000410000 */
[----:B------:R-:W-:Y:S01]  /*5630*/  FMUL.FTZ R80, R80, R134 ;  /* 0x0000008650507220 */ /* 0x000fe20000410000 */
[----:B------:R-:W-:-:S04]  /*5640*/  IABS R103, R103 ;  /* 0x0000006700677213 */ /* 0x000fc80000000000 */
[----:B------:R-:W2:Y:S01]  /*5650*/  MUFU.TANH R157, R89 ;  /* 0x00000059009d7308 */ /* 0x000ea20000002400 */
[----:B------:R-:W-:Y:S01]  /*5660*/  I2FP.F32.S32 R139, R139 ;  /* 0x0000008b008b7245 */ /* 0x000fe20000201400 */
[----:B------:R-:W-:Y:S01]  /*5670*/  FMUL.FTZ R57, R57, R134 ;  /* 0x0000008639397220 */ /* 0x000fe20000410000 */
[----:B------:R-:W-:Y:S01]  /*5680*/  IABS R7, R106 ;  /* 0x0000006a00077213 */ /* 0x000fe20000000000 */
[C---:B------:R-:W-:Y:S01]  /*5690*/  VIADD R106, R43.reuse, 0x11 ;  /* 0x000000112b6a7836 */ /* 0x040fe20000000000 */
[----:B------:R-:W-:Y:S01]  /*56a0*/  FSEL R112, R112, -INF , !P1 ;  /* 0xff80000070707808 */ /* 0x000fe20004800000 */
[----:B------:R-:W-:Y:S01]  /*56b0*/  VIADD R102, R43, 0x19 ;  /* 0x000000192b667836 */ /* 0x000fe20000000000 */
[----:B------:R-:W-:Y:S01]  /*56c0*/  FSEL R110, R110, -INF , !P2 ;  /* 0xff8000006e6e7808 */ /* 0x000fe20005000000 */
[----:B------:R3:W-:Y:S01]  /*56d0*/  MUFU.TANH R173, R81 ;  /* 0x0000005100ad7308 */ /* 0x0007e20000002400 */
[----:B------:R-:W-:Y:S02]  /*56e0*/  IABS R126, R126 ;  /* 0x0000007e007e7213 */ /* 0x000fe40000000000 */
[----:B------:R-:W-:-:S02]  /*56f0*/  IABS R138, R138 ;  /* 0x0000008a008a7213 */ /* 0x000fc40000000000 */
[----:B------:R-:W-:-:S03]  /*5700*/  ISETP.GT.AND P4, PT, R225, R6, PT ;  /* 0x00000006e100720c */ /* 0x000fc60003f84270 */
[----:B------:R5:W-:Y:S01]  /*5710*/  MUFU.TANH R150, R64 ;  /* 0x0000004000967308 */ /* 0x000be20000002400 */
[C---:B------:R-:W-:Y:S02]  /*5720*/  ISETP.GT.AND P1, PT, R225.reuse, R4, PT ;  /* 0x00000004e100720c */ /* 0x040fe40003f24270 */
[----:B------:R-:W-:Y:S01]  /*5730*/  ISETP.GT.AND P2, PT, R225, R5, PT ;  /* 0x00000005e100720c */ /* 0x000fe20003f44270 */
[-C--:B------:R-:W-:Y:S01]  /*5740*/  FMUL.FTZ R76, R76, R134.reuse ;  /* 0x000000864c4c7220 */ /* 0x080fe20000410000 */
[----:B------:R-:W-:Y:S01]  /*5750*/  FMUL.FTZ R77, R77, R134 ;  /* 0x000000864d4d7220 */ /* 0x000fe20000410000 */
[----:B------:R-:W-:Y:S02]  /*5760*/  I2FP.F32.S32 R140, R103 ;  /* 0x00000067008c7245 */ /* 0x000fe40000201400 */
[----:B------:R-:W2:Y:S01]  /*5770*/  MUFU.TANH R158, R84 ;  /* 0x00000054009e7308 */ /* 0x000ea20000002400 */
[----:B---3--:R-:W-:Y:S01]  /*5780*/  I2FP.F32.S32 R81, R137 ;  /* 0x0000008900517245 */ /* 0x008fe20000201400 */
[C---:B------:R-:W-:Y:S01]  /*5790*/  FFMA.FTZ R103, -R240.reuse, R139, R145 ;  /* 0x0000008bf0677223 */ /* 0x040fe20000010191 */
[----:B------:R-:W-:Y:S01]  /*57a0*/  FFMA.FTZ R97, -R240, R97, R144 ;  /* 0x00000061f0617223 */ /* 0x000fe20000010190 */
[----:B------:R-:W-:-:S04]  /*57b0*/  I2FP.F32.S32 R89, R126 ;  /* 0x0000007e00597245 */ /* 0x000fc80000201400 */
[----:B------:R3:W2:Y:S01]  /*57c0*/  MUFU.TANH R159, R85 ;  /* 0x00000055009f7308 */ /* 0x0006a20000002400 */
[----:B-----5:R-:W-:Y:S01]  /*57d0*/  IABS R64, R104 ;  /* 0x0000006800407213 */ /* 0x020fe20000000000 */
[----:B------:R-:W-:Y:S02]  /*57e0*/  VIADD R104, R43, 0x18 ;  /* 0x000000182b687836 */ /* 0x000fe40000000000 */
[----:B----4-:R-:W-:Y:S01]  /*57f0*/  FFMA.FTZ R81, -R240, R81, R92 ;  /* 0x00000051f0517223 */ /* 0x010fe2000001015c */
[----:B------:R-:W-:-:S03]  /*5800*/  FSEL R109, R109, -INF , !P4 ;  /* 0xff8000006d6d7808 */ /* 0x000fc60006000000 */
[----:B------:R4:W5:Y:S01]  /*5810*/  MUFU.TANH R172, R80 ;  /* 0x0000005000ac7308 */ /* 0x0009620000002400 */
[----:B------:R-:W-:Y:S01]  /*5820*/  FSEL R16, R105, -INF , !P1 ;  /* 0xff80000069107808 */ /* 0x000fe20004800000 */
[----:B------:R-:W-:Y:S01]  /*5830*/  VIADD R93, R43, 0x20 ;  /* 0x000000202b5d7836 */ /* 0x000fe20000000000 */
[----:B------:R-:W-:Y:S01]  /*5840*/  FSEL R107, R107, -INF , !P2 ;  /* 0xff8000006b6b7808 */ /* 0x000fe20005000000 */
[C---:B------:R-:W-:Y:S01]  /*5850*/  VIADD R92, R43.reuse, 0x21 ;  /* 0x000000212b5c7836 */ /* 0x040fe20000000000 */
[----:B------:R-:W-:Y:S01]  /*5860*/  IABS R127, R127 ;  /* 0x0000007f007f7213 */ /* 0x000fe20000000000 */
[----:B------:R-:W-:Y:S01]  /*5870*/  VIADD R88, R43, 0x28 ;  /* 0x000000282b587836 */ /* 0x000fe20000000000 */
[----:B------:R-:W-:Y:S01]  /*5880*/  IABS R124, R124 ;  /* 0x0000007c007c7213 */ /* 0x000fe20000000000 */
[----:B------:R-:W5:Y:S01]  /*5890*/  MUFU.TANH R182, R76 ;  /* 0x0000004c00b67308 */ /* 0x000f620000002400 */
[----:B------:R-:W-:Y:S02]  /*58a0*/  ISETP.GT.AND P4, PT, R225, R106, PT ;  /* 0x0000006ae100720c */ /* 0x000fe40003f84270 */
[----:B---3--:R-:W-:-:S02]  /*58b0*/  I2FP.F32.S32 R85, R138 ;  /* 0x0000008a00557245 */ /* 0x008fc40000201400 */
[C---:B------:R-:W-:Y:S02]  /*58c0*/  ISETP.GT.AND P1, PT, R225.reuse, R104, PT ;  /* 0x00000068e100720c */ /* 0x040fe40003f24270 */
[----:B------:R-:W-:Y:S01]  /*58d0*/  ISETP.GT.AND P2, PT, R225, R102, PT ;  /* 0x00000066e100720c */ /* 0x000fe20003f44270 */
[----:B------:R3:W5:Y:S01]  /*58e0*/  MUFU.TANH R179, R77 ;  /* 0x0000004d00b37308 */ /* 0x0007620000002400 */
[-C--:B------:R-:W-:Y:S01]  /*58f0*/  FMUL.FTZ R72, R72, R134.reuse ;  /* 0x0000008648487220 */ /* 0x080fe20000410000 */
[----:B------:R-:W-:Y:S01]  /*5900*/  FMUL.FTZ R68, R68, R134 ;  /* 0x0000008644447220 */ /* 0x000fe20000410000 */
[C---:B------:R-:W-:Y:S01]  /*5910*/  FFMA.FTZ R140, -R240.reuse, R140, R143 ;  /* 0x0000008cf08c7223 */ /* 0x040fe2000001018f */
[----:B------:R-:W-:Y:S01]  /*5920*/  I2FP.F32.S32 R127, R127 ;  /* 0x0000007f007f7245 */ /* 0x000fe20000201400 */
[----:B------:R-:W-:-:S03]  /*5930*/  FFMA.FTZ R89, -R240, R89, R142 ;  /* 0x00000059f0597223 */ /* 0x000fc6000001018e */
[----:B------:R-:W5:Y:S01]  /*5940*/  MUFU.TANH R57, R57 ;  /* 0x0000003900397308 */ /* 0x000f620000002400 */
[----:B------:R-:W-:Y:S01]  /*5950*/  FFMA.FTZ R85, -R240, R85, R141 ;  /* 0x00000055f0557223 */ /* 0x000fe2000001018d */
[----:B------:R-:W-:Y:S01]  /*5960*/  I2FP.F32.S32 R124, R124 ;  /* 0x0000007c007c7245 */ /* 0x000fe20000201400 */
[C---:B------:R-:W-:Y:S01]  /*5970*/  VIADD R84, R43.reuse, 0x29 ;  /* 0x000000292b547836 */ /* 0x040fe20000000000 */
[----:B------:R-:W-:Y:S01]  /*5980*/  FSEL R105, R114, -INF , !P4 ;  /* 0xff80000072697808 */ /* 0x000fe20006000000 */
[----:B----4-:R-:W-:Y:S01]  /*5990*/  VIADD R80, R43, 0x30 ;  /* 0x000000302b507836 */ /* 0x010fe20000000000 */
[----:B------:R-:W-:Y:S02]  /*59a0*/  FSEL R103, R103, -INF , !P1 ;  /* 0xff80000067677808 */ /* 0x000fe40004800000 */
[----:B------:R-:W-:Y:S01]  /*59b0*/  FSEL R97, R97, -INF , !P2 ;  /* 0xff80000061617808 */ /* 0x000fe20005000000 */
[----:B------:R4:W5:Y:S01]  /*59c0*/  MUFU.TANH R166, R72 ;  /* 0x0000004800a67308 */ /* 0x0009620000002400 */
[----:B------:R-:W-:Y:S01]  /*59d0*/  IABS R123, R123 ;  /* 0x0000007b007b7213 */ /* 0x000fe20000000000 */
[----:B---3--:R-:W-:Y:S01]  /*59e0*/  VIADD R77, R43, 0x31 ;  /* 0x000000312b4d7836 */ /* 0x008fe20000000000 */
[----:B------:R-:W-:-:S02]  /*59f0*/  IABS R122, R122 ;  /* 0x0000007a007a7213 */ /* 0x000fc40000000000 */
[----:B------:R-:W-:Y:S02]  /*5a00*/  IABS R125, R125 ;  /* 0x0000007d007d7213 */ /* 0x000fe40000000000 */
[C---:B------:R-:W-:Y:S01]  /*5a10*/  ISETP.GT.AND P4, PT, R225.reuse, R93, PT ;  /* 0x0000005de100720c */ /* 0x040fe20003f84270 */
[----:B------:R3:W3:Y:S01]  /*5a20*/  MUFU.TANH R164, R68 ;  /* 0x0000004400a47308 */ /* 0x0006e20000002400 */
[C---:B------:R-:W-:Y:S02]  /*5a30*/  ISETP.GT.AND P1, PT, R225.reuse, R92, PT ;  /* 0x0000005ce100720c */ /* 0x040fe40003f24270 */
[----:B------:R-:W-:Y:S01]  /*5a40*/  ISETP.GT.AND P2, PT, R225, R88, PT ;  /* 0x00000058e100720c */ /* 0x000fe20003f44270 */
[----:B------:R-:W-:Y:S01]  /*5a50*/  FMUL.FTZ R69, R69, R134 ;  /* 0x0000008645457220 */ /* 0x000fe20000410000 */
[C---:B-1----:R-:W-:Y:S01]  /*5a60*/  FFMA.FTZ R155, -R240.reuse, R127, R155 ;  /* 0x0000007ff09b7223 */ /* 0x042fe2000001019b */
[----:B------:R-:W-:Y:S01]  /*5a70*/  I2FP.F32.S32 R123, R123 ;  /* 0x0000007b007b7245 */ /* 0x000fe20000201400 */
[----:B--2---:R-:W-:Y:S01]  /*5a80*/  FFMA.FTZ R157, -R240, R124, R157 ;  /* 0x0000007cf09d7223 */ /* 0x004fe2000001019d */
[----:B------:R-:W-:Y:S01]  /*5a90*/  I2FP.F32.S32 R122, R122 ;  /* 0x0000007a007a7245 */ /* 0x000fe20000201400 */
[C---:B------:R-:W-:Y:S01]  /*5aa0*/  VIADD R76, R43.reuse, 0x38 ;  /* 0x000000382b4c7836 */ /* 0x040fe20000000000 */
[----:B------:R-:W-:Y:S01]  /*5ab0*/  I2FP.F32.S32 R125, R125 ;  /* 0x0000007d007d7245 */ /* 0x000fe20000201400 */
[C---:B------:R-:W-:Y:S01]  /*5ac0*/  VIADD R73, R43.reuse, 0x39 ;  /* 0x000000392b497836 */ /* 0x040fe20000000000 */
[----:B------:R-:W-:Y:S01]  /*5ad0*/  FSEL R140, R140, -INF , !P4 ;  /* 0xff8000008c8c7808 */ /* 0x000fe20006000000 */
[----:B----4-:R-:W-:Y:S01]  /*5ae0*/  VIADD R72, R43, 0x40 ;  /* 0x000000402b487836 */ /* 0x010fe20000000000 */
[----:B------:R-:W-:-:S02]  /*5af0*/  FSEL R89, R89, -INF , !P1 ;  /* 0xff80000059597808 */ /* 0x000fc40004800000 */
[----:B------:R-:W-:Y:S01]  /*5b00*/  FSEL R85, R85, -INF , !P2 ;  /* 0xff80000055557808 */ /* 0x000fe20005000000 */
[----:B------:R1:W2:Y:S01]  /*5b10*/  MUFU.TANH R163, R69 ;  /* 0x0000004500a37308 */ /* 0x0002a20000002400 */
[----:B------:R-:W-:Y:S02]  /*5b20*/  IABS R121, R121 ;  /* 0x0000007900797213 */ /* 0x000fe40000000000 */
[----:B------:R-:W-:Y:S02]  /*5b30*/  IABS R120, R120 ;  /* 0x0000007800787213 */ /* 0x000fe40000000000 */
[----:B------:R-:W-:Y:S02]  /*5b40*/  IABS R119, R119 ;  /* 0x0000007700777213 */ /* 0x000fe40000000000 */
[C---:B------:R-:W-:Y:S02]  /*5b50*/  ISETP.GT.AND P4, PT, R225.reuse, R84, PT ;  /* 0x00000054e100720c */ /* 0x040fe40003f84270 */
[----:B------:R-:W-:-:S02]  /*5b60*/  ISETP.GT.AND P1, PT, R225, R80, PT ;  /* 0x00000050e100720c */ /* 0x000fc40003f24270 */
[----:B------:R-:W-:Y:S01]  /*5b70*/  ISETP.GT.AND P2, PT, R225, R77, PT ;  /* 0x0000004de100720c */ /* 0x000fe20003f44270 */
[C---:B------:R-:W-:Y:S01]  /*5b80*/  FFMA.FTZ R158, -R240.reuse, R123, R158 ;  /* 0x0000007bf09e7223 */ /* 0x040fe2000001019e */
[C---:B------:R-:W-:Y:S01]  /*5b90*/  FFMA.FTZ R159, -R240.reuse, R122, R159 ;  /* 0x0000007af09f7223 */ /* 0x040fe2000001019f */
[----:B-----5:R-:W-:Y:S01]  /*5ba0*/  FFMA.FTZ R172, -R240, R125, R172 ;  /* 0x0000007df0ac7223 */ /* 0x020fe200000101ac */
[----:B------:R-:W-:Y:S01]  /*5bb0*/  I2FP.F32.S32 R121, R121 ;  /* 0x0000007900797245 */ /* 0x000fe20000201400 */
[C---:B---3--:R-:W-:Y:S01]  /*5bc0*/  VIADD R68, R43.reuse, 0x48 ;  /* 0x000000482b447836 */ /* 0x048fe20000000000 */
[----:B------:R-:W-:Y:S01]  /*5bd0*/  I2FP.F32.S32 R120, R120 ;  /* 0x0000007800787245 */ /* 0x000fe20000201400 */
[C---:B-1----:R-:W-:Y:S01]  /*5be0*/  VIADD R69, R43.reuse, 0x41 ;  /* 0x000000412b457836 */ /* 0x042fe20000000000 */
[----:B------:R-:W-:Y:S01]  /*5bf0*/  I2FP.F32.S32 R119, R119 ;  /* 0x0000007700777245 */ /* 0x000fe20000201400 */
[----:B------:R-:W-:Y:S01]  /*5c00*/  VIADD R65, R43, 0x49 ;  /* 0x000000492b417836 */ /* 0x000fe20000000000 */
[----:B------:R-:W-:-:S02]  /*5c10*/  I2FP.F32.S32 R64, R64 ;  /* 0x0000004000407245 */ /* 0x000fc40000201400 */
[----:B------:R-:W-:Y:S02]  /*5c20*/  FSEL R81, R81, -INF , !P4 ;  /* 0xff80000051517808 */ /* 0x000fe40006000000 */
[----:B------:R-:W-:Y:S02]  /*5c30*/  FSEL R155, R155, -INF , !P1 ;  /* 0xff8000009b9b7808 */ /* 0x000fe40004800000 */
[----:B------:R-:W-:Y:S02]  /*5c40*/  FSEL R157, R157, -INF , !P2 ;  /* 0xff8000009d9d7808 */ /* 0x000fe40005000000 */
[----:B------:R-:W-:Y:S02]  /*5c50*/  IABS R118, R118 ;  /* 0x0000007600767213 */ /* 0x000fe40000000000 */
[----:B------:R-:W-:Y:S02]  /*5c60*/  IABS R117, R117 ;  /* 0x0000007500757213 */ /* 0x000fe40000000000 */
[----:B------:R-:W-:-:S02]  /*5c70*/  ISETP.GT.AND P4, PT, R225, R76, PT ;  /* 0x0000004ce100720c */ /* 0x000fc40003f84270 */
[C---:B------:R-:W-:Y:S02]  /*5c80*/  ISETP.GT.AND P1, PT, R225.reuse, R73, PT ;  /* 0x00000049e100720c */ /* 0x040fe40003f24270 */
[----:B------:R-:W-:Y:S01]  /*5c90*/  ISETP.GT.AND P2, PT, R225, R72, PT ;  /* 0x00000048e100720c */ /* 0x000fe20003f44270 */
[C---:B------:R-:W-:Y:S01]  /*5ca0*/  FFMA.FTZ R173, -R240.reuse, R121, R173 ;  /* 0x00000079f0ad7223 */ /* 0x040fe200000101ad */
[----:B------:R-:W-:Y:S01]  /*5cb0*/  I2FP.F32.S32 R118, R118 ;  /* 0x0000007600767245 */ /* 0x000fe20000201400 */
[C---:B------:R-:W-:Y:S01]  /*5cc0*/  FFMA.FTZ R182, -R240.reuse, R120, R182 ;  /* 0x00000078f0b67223 */ /* 0x040fe200000101b6 */
[C---:B------:R-:W-:Y:S01]  /*5cd0*/  FFMA.FTZ R179, -R240.reuse, R119, R179 ;  /* 0x00000077f0b37223 */ /* 0x040fe200000101b3 */
[----:B------:R-:W-:Y:S01]  /*5ce0*/  I2FP.F32.S32 R117, R117 ;  /* 0x0000007500757245 */ /* 0x000fe20000201400 */
[----:B------:R-:W-:Y:S01]  /*5cf0*/  FFMA.FTZ R64, -R240, R64, R57 ;  /* 0x00000040f0407223 */ /* 0x000fe20000010139 */
[----:B------:R-:W-:Y:S01]  /*5d00*/  FSEL R158, R158, -INF , !P4 ;  /* 0xff8000009e9e7808 */ /* 0x000fe20006000000 */
[----:B------:R-:W-:Y:S01]  /*5d10*/  VIADD R61, R43, 0x50 ;  /* 0x000000502b3d7836 */ /* 0x000fe20000000000 */
[----:B------:R-:W-:Y:S01]  /*5d20*/  FSEL R159, R159, -INF , !P1 ;  /* 0xff8000009f9f7808 */ /* 0x000fe20004800000 */
[C---:B------:R-:W-:Y:S01]  /*5d30*/  VIADD R57, R43.reuse, 0x51 ;  /* 0x000000512b397836 */ /* 0x040fe20000000000 */
[----:B------:R-:W-:Y:S01]  /*5d40*/  FSEL R172, R172, -INF , !P2 ;  /* 0xff800000acac7808 */ /* 0x000fe20005000000 */
[----:B------:R-:W-:Y:S01]  /*5d50*/  VIADD R56, R43, 0x58 ;  /* 0x000000582b387836 */ /* 0x000fe20000000000 */
[----:B------:R-:W-:-:S02]  /*5d60*/  IABS R116, R116 ;  /* 0x0000007400747213 */ /* 0x000fc40000000000 */
[----:B------:R-:W-:Y:S02]  /*5d70*/  IABS R115, R115 ;  /* 0x0000007300737213 */ /* 0x000fe40000000000 */
[C---:B------:R-:W-:Y:S02]  /*5d80*/  ISETP.GT.AND P4, PT, R225.reuse, R69, PT ;  /* 0x00000045e100720c */ /* 0x040fe40003f84270 */
[C---:B------:R-:W-:Y:S02]  /*5d90*/  ISETP.GT.AND P1, PT, R225.reuse, R68, PT ;  /* 0x00000044e100720c */ /* 0x040fe40003f24270 */
[----:B------:R-:W-:Y:S01]  /*5da0*/  ISETP.GT.AND P2, PT, R225, R65, PT ;  /* 0x00000041e100720c */ /* 0x000fe20003f44270 */
[C---:B------:R-:W-:Y:S01]  /*5db0*/  FFMA.FTZ R166, -R240.reuse, R118, R166 ;  /* 0x00000076f0a67223 */ /* 0x040fe200000101a6 */
[----:B------:R-:W-:Y:S01]  /*5dc0*/  I2FP.F32.S32 R116, R116 ;  /* 0x0000007400747245 */ /* 0x000fe20000201400 */
[----:B------:R-:W-:Y:S01]  /*5dd0*/  FFMA.FTZ R164, -R240, R117, R164 ;  /* 0x00000075f0a47223 */ /* 0x000fe200000101a4 */
[----:B------:R-:W-:Y:S01]  /*5de0*/  I2FP.F32.S32 R115, R115 ;  /* 0x0000007300737245 */ /* 0x000fe20000201400 */
[----:B------:R-:W-:Y:S01]  /*5df0*/  VIADD R53, R43, 0x59 ;  /* 0x000000592b357836 */ /* 0x000fe20000000000 */
[----:B------:R-:W-:Y:S01]  /*5e00*/  FSEL R173, R173, -INF , !P4 ;  /* 0xff800000adad7808 */ /* 0x000fe20006000000 */
[C---:B------:R-:W-:Y:S01]  /*5e10*/  VIADD R52, R43.reuse, 0x60 ;  /* 0x000000602b347836 */ /* 0x040fe20000000000 */
[----:B------:R-:W-:Y:S01]  /*5e20*/  FSEL R182, R182, -INF , !P1 ;  /* 0xff800000b6b67808 */ /* 0x000fe20004800000 */
[----:B------:R-:W-:Y:S01]  /*5e30*/  VIADD R51, R43, 0x61 ;  /* 0x000000612b337836 */ /* 0x000fe20000000000 */
[----:B------:R-:W-:-:S02]  /*5e40*/  FSEL R179, R179, -INF , !P2 ;  /* 0xff800000b3b37808 */ /* 0x000fc40005000000 */
[C---:B------:R-:W-:Y:S02]  /*5e50*/  ISETP.GT.AND P4, PT, R225.reuse, R61, PT ;  /* 0x0000003de100720c */ /* 0x040fe40003f84270 */
[C---:B------:R-:W-:Y:S02]  /*5e60*/  ISETP.GT.AND P1, PT, R225.reuse, R57, PT ;  /* 0x00000039e100720c */ /* 0x040fe40003f24270 */
[----:B------:R-:W-:Y:S01]  /*5e70*/  ISETP.GT.AND P2, PT, R225, R56, PT ;  /* 0x00000038e100720c */ /* 0x000fe20003f44270 */
[----:B------:R-:W-:Y:S01]  /*5e80*/  FMUL.FTZ R23, R23, R134 ;  /* 0x0000008617177220 */ /* 0x000fe20000410000 */
[----:B------:R-:W-:Y:S01]  /*5e90*/  I2FP.F32.S32 R7, R7 ;  /* 0x0000000700077245 */ /* 0x000fe20000201400 */
[----:B--2---:R-:W-:Y:S01]  /*5ea0*/  FFMA.FTZ R163, -R240, R116, R163 ;  /* 0x00000074f0a37223 */ /* 0x004fe200000101a3 */
[----:B------:R-:W-:Y:S01]  /*5eb0*/  VIADDMNMX R224, R222, 0x1, R136, PT ;  /* 0x00000001dee07846 */ /* 0x000fe20003800188 */
[----:B------:R-:W-:Y:S01]  /*5ec0*/  FFMA.FTZ R150, -R240, R115, R150 ;  /* 0x00000073f0967223 */ /* 0x000fe20000010196 */
[----:B------:R-:W-:Y:S01]  /*5ed0*/  VIADD R223, R225, 0x8 ;  /* 0x00000008e1df7836 */ /* 0x000fe20000000000 */
[----:B------:R-:W-:Y:S01]  /*5ee0*/  FSEL R166, R166, -INF , !P4 ;  /* 0xff800000a6a67808 */ /* 0x000fe20006000000 */
[----:B------:R-:W-:Y:S01]  /*5ef0*/  FMUL.FTZ R18, R18, R134 ;  /* 0x0000008612127220 */ /* 0x000fe20000410000 */
[----:B------:R-:W-:Y:S01]  /*5f00*/  FSEL R165, R165, -INF , !P1 ;  /* 0xff800000a5a57808 */ /* 0x000fe20004800000 */
[C---:B------:R-:W-:Y:S01]  /*5f10*/  VIADD R50, R43.reuse, 0x68 ;  /* 0x000000682b327836 */ /* 0x040fe20000000000 */
[----:B------:R-:W-:Y:S01]  /*5f20*/  FSEL R164, R164, -INF , !P2 ;  /* 0xff800000a4a47808 */ /* 0x000fe20005000000 */
[C---:B------:R-:W-:Y:S01]  /*5f30*/  VIADD R49, R43.reuse, 0x69 ;  /* 0x000000692b317836 */ /* 0x040fe20000000000 */
[----:B------:R-:W-:Y:S01]  /*5f40*/  VIADDMNMX R222, R222, 0x9, R136, PT ;  /* 0x00000009dede7846 */ /* 0x000fe20003800188 */
[----:B------:R-:W-:Y:S01]  /*5f50*/  VIADD R48, R43, 0x70 ;  /* 0x000000702b307836 */ /* 0x000fe20000000000 */
[----:B------:R-:W-:-:S02]  /*5f60*/  ISETP.GT.AND P4, PT, R225, R53, PT ;  /* 0x00000035e100720c */ /* 0x000fc40003f84270 */
[C---:B------:R-:W-:Y:S02]  /*5f70*/  ISETP.GT.AND P1, PT, R225.reuse, R52, PT ;  /* 0x00000034e100720c */ /* 0x040fe40003f24270 */
[----:B------:R-:W-:Y:S01]  /*5f80*/  ISETP.GT.AND P2, PT, R225, R51, PT ;  /* 0x00000033e100720c */ /* 0x000fe20003f44270 */
[----:B------:R-:W-:Y:S01]  /*5f90*/  FFMA.FTZ R7, -R240, R7, R46 ;  /* 0x00000007f0077223 */ /* 0x000fe2000001012e */
[----:B------:R1:W2:Y:S01]  /*5fa0*/  MUFU.TANH R114, R23 ;  /* 0x0000001700727308 */ /* 0x0002a20000002400 */
[C---:B------:R-:W-:Y:S01]  /*5fb0*/  VIADD R46, R43.reuse, 0x71 ;  /* 0x000000712b2e7836 */ /* 0x040fe20000000000 */
[C---:B------:R-:W-:Y:S01]  /*5fc0*/  ISETP.GE.AND P5, PT, R43.reuse, R224, PT ;  /* 0x000000e02b00720c */ /* 0x040fe20003fa6270 */
[C---:B------:R-:W-:Y:S01]  /*5fd0*/  VIADD R45, R43.reuse, 0x78 ;  /* 0x000000782b2d7836 */ /* 0x040fe20000000000 */
[----:B------:R-:W-:Y:S02]  /*5fe0*/  ISETP.GE.AND P0, PT, R43, R222, PT ;  /* 0x000000de2b00720c */ /* 0x000fe40003f06270 */
[----:B------:R-:W-:Y:S01]  /*5ff0*/  ISETP.GT.AND P3, PT, R223, R43, PT ;  /* 0x0000002bdf00720c */ /* 0x000fe20003f64270 */
[----:B------:R-:W-:Y:S01]  /*6000*/  VIADD R43, R43, 0x79 ;  /* 0x000000792b2b7836 */ /* 0x000fe20000000000 */
[----:B------:R-:W-:Y:S01]  /*6010*/  FSEL R163, R163, -INF , !P4 ;  /* 0xff800000a3a37808 */ /* 0x000fe20006000000 */
[----:B------:R-:W3:Y:S01]  /*6020*/  MUFU.TANH R18, R18 ;  /* 0x0000001200127308 */ /* 0x000ee20000002400 */
[----:B------:R-:W-:-:S02]  /*6030*/  FSEL R150, R150, -INF , !P1 ;  /* 0xff80000096967808 */ /* 0x000fc40004800000 */
[----:B------:R-:W-:Y:S02]  /*6040*/  FSEL R149, R149, -INF , !P2 ;  /* 0xff80000095957808 */ /* 0x000fe40005000000 */
[C---:B------:R-:W-:Y:S02]  /*6050*/  ISETP.GT.AND P4, PT, R225.reuse, R50, PT ;  /* 0x00000032e100720c */ /* 0x040fe40003f84270 */
[C---:B------:R-:W-:Y:S02]  /*6060*/  ISETP.GT.AND P1, PT, R225.reuse, R49, PT ;  /* 0x00000031e100720c */ /* 0x040fe40003f24270 */
[----:B------:R-:W-:Y:S02]  /*6070*/  ISETP.GT.AND P2, PT, R225, R48, PT ;  /* 0x00000030e100720c */ /* 0x000fe40003f44270 */
[----:B-1----:R-:W-:Y:S02]  /*6080*/  IABS R23, R47 ;  /* 0x0000002f00177213 */ /* 0x002fe40000000000 */
[----:B------:R-:W-:-:S02]  /*6090*/  FSEL R148, R148, -INF , !P4 ;  /* 0xff80000094947808 */ /* 0x000fc40006000000 */
[----:B------:R-:W-:Y:S02]  /*60a0*/  FSEL R147, R147, -INF , !P1 ;  /* 0xff80000093937808 */ /* 0x000fe40004800000 */
[----:B------:R-:W-:Y:S02]  /*60b0*/  FSEL R47, R113, -INF , !P2 ;  /* 0xff800000712f7808 */ /* 0x000fe40005000000 */
[C---:B------:R-:W-:Y:S02]  /*60c0*/  ISETP.GT.AND P4, PT, R225.reuse, R46, PT ;  /* 0x0000002ee100720c */ /* 0x040fe40003f84270 */
[C---:B------:R-:W-:Y:S02]  /*60d0*/  ISETP.GT.AND P1, PT, R225.reuse, R45, PT ;  /* 0x0000002de100720c */ /* 0x040fe40003f24270 */
[----:B------:R-:W-:Y:S02]  /*60e0*/  ISETP.GT.AND P2, PT, R225, R43, PT ;  /* 0x0000002be100720c */ /* 0x000fe40003f44270 */
[----:B------:R-:W-:-:S02]  /*60f0*/  I2FP.F32.S32 R113, R23 ;  /* 0x0000001700717245 */ /* 0x000fc40000201400 */
[----:B------:R-:W-:Y:S02]  /*6100*/  FSEL R64, R64, -INF , !P4 ;  /* 0xff80000040407808 */ /* 0x000fe40006000000 */
[----:B------:R-:W-:Y:S02]  /*6110*/  FSEL R60, R60, -INF , !P1 ;  /* 0xff8000003c3c7808 */ /* 0x000fe40004800000 */
[----:B------:R-:W-:Y:S02]  /*6120*/  FSEL R23, R111, -INF , !P2 ;  /* 0xff8000006f177808 */ /* 0x000fe40005000000 */
[C---:B------:R-:W-:Y:S02]  /*6130*/  ISETP.GE.AND P4, PT, R20.reuse, R224, PT ;  /* 0x000000e01400720c */ /* 0x040fe40003f86270 */
[----:B------:R-:W-:Y:S02]  /*6140*/  ISETP.GE.AND P1, PT, R20, R222, PT ;  /* 0x000000de1400720c */ /* 0x000fe40003f26270 */
[----:B------:R-:W-:-:S02]  /*6150*/  ISETP.GT.AND P2, PT, R223, R20, PT ;  /* 0x00000014df00720c */ /* 0x000fc40003f44270 */
[----:B------:R-:W-:Y:S01]  /*6160*/  FSEL R20, R7, -INF , !P3 ;  /* 0xff80000007147808 */ /* 0x000fe20005800000 */
[-C--:B------:R-:W-:Y:S01]  /*6170*/  FMUL.FTZ R111, R19, R134.reuse ;  /* 0x00000086136f7220 */ /* 0x080fe20000410000 */
[----:B------:R-:W-:Y:S01]  /*6180*/  FSEL R7, R112, -INF , !P5 ;  /* 0xff80000070077808 */ /* 0x000fe20006800000 */
[----:B--2---:R-:W-:Y:S01]  /*6190*/  FFMA.FTZ R113, -R240, R113, R114 ;  /* 0x00000071f0717223 */ /* 0x004fe20000010172 */
[----:B------:R-:W-:Y:S01]  /*61a0*/  FSEL R20, R20, -INF , !P0 ;  /* 0xff80000014147808 */ /* 0x000fe20004000000 */
[----:B------:R-:W-:Y:S01]  /*61b0*/  FMUL.FTZ R14, R14, R134 ;  /* 0x000000860e0e7220 */ /* 0x000fe20000410000 */
[C---:B------:R-:W-:Y:S02]  /*61c0*/  ISETP.GE.AND P5, PT, R6.reuse, R224, PT ;  /* 0x000000e00600720c */ /* 0x040fe40003fa6270 */
[----:B------:R-:W-:Y:S02]  /*61d0*/  ISETP.GE.AND P3, PT, R6, R222, PT ;  /* 0x000000de0600720c */ /* 0x000fe40003f66270 */
[----:B------:R-:W-:Y:S01]  /*61e0*/  ISETP.GT.AND P0, PT, R223, R6, PT ;  /* 0x00000006df00720c */ /* 0x000fe20003f04270 */
[----:B---3--:R-:W-:Y:S01]  /*61f0*/  FFMA.FTZ R18, -R240, R108, R18 ;  /* 0x0000006cf0127223 */ /* 0x008fe20000010112 */
[----:B------:R-:W-:-:S02]  /*6200*/  FSEL R6, R110, -INF , !P4 ;  /* 0xff8000006e067808 */ /* 0x000fc40006000000 */
[----:B------:R-:W1:Y:S01]  /*6210*/  MUFU.TANH R110, R111 ;  /* 0x0000006f006e7308 */ /* 0x000e620000002400 */
[----:B------:R-:W-:Y:S02]  /*6220*/  FSEL R19, R113, -INF , !P2 ;  /* 0xff80000071137808 */ /* 0x000fe40005000000 */
[----:B------:R-:W-:Y:S02]  /*6230*/  FSEL R18, R18, -INF , !P0 ;  /* 0xff80000012127808 */ /* 0x000fe40004000000 */
[----:B------:R-:W-:-:S03]  /*6240*/  ISETP.GE.AND P4, PT, R4, R224, PT ;  /* 0x000000e00400720c */ /* 0x000fc60003f86270 */
[----:B------:R-:W2:Y:S01]  /*6250*/  MUFU.TANH R14, R14 ;  /* 0x0000000e000e7308 */ /* 0x000ea20000002400 */
[----:B------:R-:W-:Y:S02]  /*6260*/  FSEL R19, R19, -INF , !P1 ;  /* 0xff80000013137808 */ /* 0x000fe40004800000 */
[----:B------:R-:W-:Y:S02]  /*6270*/  IABS R100, R100 ;  /* 0x0000006400647213 */ /* 0x000fe40000000000 */
[----:B------:R-:W-:Y:S02]  /*6280*/  ISETP.GE.AND P2, PT, R4, R222, PT ;  /* 0x000000de0400720c */ /* 0x000fe40003f46270 */
[----:B------:R-:W-:Y:S02]  /*6290*/  ISETP.GT.AND P1, PT, R223, R4, PT ;  /* 0x00000004df00720c */ /* 0x000fe40003f24270 */
[----:B------:R-:W-:Y:S02]  /*62a0*/  IABS R101, R101 ;  /* 0x0000006500657213 */ /* 0x000fe40000000000 */
[----:B------:R-:W-:-:S02]  /*62b0*/  FSEL R4, R109, -INF , !P5 ;  /* 0xff8000006d047808 */ /* 0x000fc40006800000 */
[----:B------:R-:W-:Y:S01]  /*62c0*/  FSEL R18, R18, -INF , !P3 ;  /* 0xff80000012127808 */ /* 0x000fe20005800000 */
[----:B------:R-:W-:Y:S01]  /*62d0*/  FMUL.FTZ R15, R15, R134 ;  /* 0x000000860f0f7220 */ /* 0x000fe20000410000 */
[C---:B------:R-:W-:Y:S02]  /*62e0*/  ISETP.GE.AND P5, PT, R5.reuse, R224, PT ;  /* 0x000000e00500720c */ /* 0x040fe40003fa6270 */
[----:B------:R-:W-:Y:S02]  /*62f0*/  ISETP.GE.AND P0, PT, R5, R222, PT ;  /* 0x000000de0500720c */ /* 0x000fe40003f06270 */
[----:B------:R-:W-:Y:S02]  /*6300*/  ISETP.GT.AND P3, PT, R223, R5, PT ;  /* 0x00000005df00720c */ /* 0x000fe40003f64270 */
[----:B------:R-:W-:Y:S01]  /*6310*/  FSEL R5, R16, -INF , !P4 ;  /* 0xff80000010057808 */ /* 0x000fe20006000000 */
[----:B------:R-:W-:Y:S01]  /*6320*/  IMAD.MOV.U32 R16, RZ, RZ, R100 ;  /* 0x000000ffff107224 */ /* 0x000fe200078e0064 */
[----:B------:R-:W-:Y:S01]  /*6330*/  I2FP.F32.S32 R101, R101 ;  /* 0x0000006500657245 */ /* 0x000fe20000201400 */
[----:B------:R3:W4:Y:S01]  /*6340*/  MUFU.TANH R100, R15 ;  /* 0x0000000f00647308 */ /* 0x0007220000002400 */
[----:B------:R-:W-:Y:S01]  /*6350*/  IABS R9, R9 ;  /* 0x0000000900097213 */ /* 0x000fe20000000000 */
[----:B------:R-:W-:-:S02]  /*6360*/  FMUL.FTZ R10, R10, R134 ;  /* 0x000000860a0a7220 */ /* 0x000fc40000410000 */
[----:B-1----:R-:W-:-:S05]  /*6370*/  FFMA.FTZ R101, -R240, R101, R110 ;  /* 0x00000065f0657223 */ /* 0x002fca000001016e */
[----:B------:R-:W-:Y:S02]  /*6380*/  FSEL R101, R101, -INF , !P1 ;  /* 0xff80000065657808 */ /* 0x000fe40004800000 */
[----:B---3--:R-:W-:Y:S01]  /*6390*/  I2FP.F32.S32 R15, R16 ;  /* 0x00000010000f7245 */ /* 0x008fe20000201400 */
[----:B------:R-:W1:Y:S04]  /*63a0*/  MUFU.TANH R10, R10 ;  /* 0x0000000a000a7308 */ /* 0x000e680000002400 */
[----:B--2---:R-:W-:Y:S01]  /*63b0*/  FFMA.FTZ R14, -R240, R15, R14 ;  /* 0x0000000ff00e7223 */ /* 0x004fe2000001010e */
[----:B------:R-:W-:Y:S01]  /*63c0*/  IMAD.MOV.U32 R15, RZ, RZ, R9 ;  /* 0x000000ffff0f7224 */ /* 0x000fe200078e0009 */
[----:B------:R-:W-:Y:S01]  /*63d0*/  FSEL R16, R101, -INF , !P2 ;  /* 0xff80000065107808 */ /* 0x000fe20005000000 */
[----:B------:R-:W-:-:S03]  /*63e0*/  FMUL.FTZ R11, R11, R134 ;  /* 0x000000860b0b7220 */ /* 0x000fc60000410000 */
[----:B------:R-:W-:Y:S02]  /*63f0*/  I2FP.F32.S32 R101, R15 ;  /* 0x0000000f00657245 */ /* 0x000fe40000201400 */
[C---:B------:R-:W-:Y:S02]  /*6400*/  ISETP.GE.AND P4, PT, R106.reuse, R224, PT ;  /* 0x000000e06a00720c */ /* 0x040fe40003f86270 */
[----:B------:R-:W-:Y:S02]  /*6410*/  ISETP.GE.AND P1, PT, R106, R222, PT ;  /* 0x000000de6a00720c */ /* 0x000fe40003f26270 */
[----:B------:R-:W-:Y:S01]  /*6420*/  ISETP.GT.AND P2, PT, R223, R106, PT ;  /* 0x0000006adf00720c */ /* 0x000fe20003f44270 */
[----:B----4-:R-:W-:Y:S01]  /*6430*/  FFMA.FTZ R100, -R240, R101, R100 ;  /* 0x00000065f0647223 */ /* 0x010fe20000010164 */
[----:B------:R-:W-:Y:S02]  /*6440*/  FSEL R106, R14, -INF , !P3 ;  /* 0xff8000000e6a7808 */ /* 0x000fe40005800000 */
[----:B------:R2:W3:Y:S02]  /*6450*/  MUFU.TANH R14, R11 ;  /* 0x0000000b000e7308 */ /* 0x0004e40000002400 */
[----:B------:R-:W-:Y:S01]  /*6460*/  FSEL R101, R100, -INF , !P2 ;  /* 0xff80000064657808 */ /* 0x000fe20005000000 */
[----:B------:R-:W-:Y:S01]  /*6470*/  FMUL.FTZ R98, R98, R134 ;  /* 0x0000008662627220 */ /* 0x000fe20000410000 */
[----:B------:R-:W-:-:S02]  /*6480*/  IABS R96, R96 ;  /* 0x0000006000607213 */ /* 0x000fc40000000000 */
[----:B------:R-:W-:Y:S02]  /*6490*/  FSEL R15, R106, -INF , !P0 ;  /* 0xff8000006a0f7808 */ /* 0x000fe40004000000 */
[----:B------:R-:W-:Y:S02]  /*64a0*/  ISETP.GT.AND P0, PT, R223, R104, PT ;  /* 0x00000068df00720c */ /* 0x000fe40003f04270 */
[----:B--2---:R-:W-:-:S04]  /*64b0*/  IABS R11, R8 ;  /* 0x00000008000b7213 */ /* 0x004fc80000000000 */
[----:B------:R-:W-:Y:S01]  /*64c0*/  I2FP.F32.S32 R100, R11 ;  /* 0x0000000b00647245 */ /* 0x000fe20000201400 */
[----:B------:R-:W2:Y:S01]  /*64d0*/  MUFU.TANH R98, R98 ;  /* 0x0000006200627308 */ /* 0x000ea20000002400 */
[----:B------:R-:W-:-:S03]  /*64e0*/  I2FP.F32.S32 R96, R96 ;  /* 0x0000006000607245 */ /* 0x000fc60000201400 */
[----:B-1----:R-:W-:Y:S01]  /*64f0*/  FFMA.FTZ R10, -R240, R100, R10 ;  /* 0x00000064f00a7223 */ /* 0x002fe2000001010a */
[----:B------:R-:W-:Y:S02]  /*6500*/  FSEL R9, R107, -INF , !P5 ;  /* 0xff8000006b097808 */ /* 0x000fe40006800000 */
[C---:B------:R-:W-:Y:S02]  /*6510*/  ISETP.GE.AND P5, PT, R104.reuse, R224, PT ;  /* 0x000000e06800720c */ /* 0x040fe40003fa6270 */
[----:B------:R-:W-:Y:S02]  /*6520*/  ISETP.GE.AND P3, PT, R104, R222, PT ;  /* 0x000000de6800720c */ /* 0x000fe40003f66270 */
[----:B------:R-:W-:Y:S01]  /*6530*/  FSEL R10, R10, -INF , !P0 ;  /* 0xff8000000a0a7808 */ /* 0x000fe20004000000 */
[----:B---3--:R-:W-:Y:S01]  /*6540*/  FFMA.FTZ R96, -R240, R96, R14 ;  /* 0x00000060f0607223 */ /* 0x008fe2000001010e */
[----:B------:R-:W-:Y:S02]  /*6550*/  FSEL R11, R101, -INF , !P1 ;  /* 0xff800000650b7808 */ /* 0x000fe40004800000 */
[----:B------:R-:W-:Y:S01]  /*6560*/  ISETP.GT.AND P1, PT, R223, R102, PT ;  /* 0x00000066df00720c */ /* 0x000fe20003f24270 */
[----:B------:R-:W-:Y:S01]  /*6570*/  FMUL.FTZ R99, R99, R134 ;  /* 0x0000008663637220 */ /* 0x000fe20000410000 */
[----:B------:R-:W-:-:S02]  /*6580*/  FSEL R14, R103, -INF , !P5 ;  /* 0xff800000670e7808 */ /* 0x000fc40006800000 */
[----:B------:R-:W-:Y:S02]  /*6590*/  FSEL R10, R10, -INF , !P3 ;  /* 0xff8000000a0a7808 */ /* 0x000fe40005800000 */
[C---:B------:R-:W-:Y:S02]  /*65a0*/  ISETP.GE.AND P5, PT, R93.reuse, R224, PT ;  /* 0x000000e05d00720c */ /* 0x040fe40003fa6270 */
[----:B------:R-:W-:Y:S02]  /*65b0*/  ISETP.GE.AND P0, PT, R93, R222, PT ;  /* 0x000000de5d00720c */ /* 0x000fe40003f06270 */
[----:B------:R-:W-:Y:S02]  /*65c0*/  ISETP.GT.AND P3, PT, R223, R93, PT ;  /* 0x0000005ddf00720c */ /* 0x000fe40003f64270 */
[----:B------:R-:W-:Y:S02]  /*65d0*/  FSEL R8, R105, -INF , !P4 ;  /* 0xff80000069087808 */ /* 0x000fe40006000000 */
[----:B------:R-:W-:-:S02]  /*65e0*/  IABS R13, R13 ;  /* 0x0000000d000d7213 */ /* 0x000fc40000000000 */
[----:B------:R-:W-:Y:S02]  /*65f0*/  IABS R93, R12 ;  /* 0x0000000c005d7213 */ /* 0x000fe40000000000 */
[C---:B------:R-:W-:Y:S02]  /*6600*/  ISETP.GE.AND P4, PT, R102.reuse, R224, PT ;  /* 0x000000e06600720c */ /* 0x040fe40003f86270 */
[----:B------:R-:W-:Y:S02]  /*6610*/  ISETP.GE.AND P2, PT, R102, R222, PT ;  /* 0x000000de6600720c */ /* 0x000fe40003f46270 */
[----:B------:R-:W-:Y:S01]  /*6620*/  FSEL R12, R96, -INF , !P1 ;  /* 0xff800000600c7808 */ /* 0x000fe20004800000 */
[----:B------:R-:W1:Y:S01]  /*6630*/  MUFU.TANH R99, R99 ;  /* 0x0000006300637308 */ /* 0x000e620000002400 */
[----:B------:R-:W-:Y:S02]  /*6640*/  I2FP.F32.S32 R100, R13 ;  /* 0x0000000d00647245 */ /* 0x000fe40000201400 */
[----:B------:R-:W-:-:S02]  /*6650*/  FSEL R13, R97, -INF , !P4 ;  /* 0xff800000610d7808 */ /* 0x000fc40006000000 */
[----:B------:R-:W-:Y:S02]  /*6660*/  FSEL R12, R12, -INF , !P2 ;  /* 0xff8000000c0c7808 */ /* 0x000fe40005000000 */
[C---:B------:R-:W-:Y:S02]  /*6670*/  ISETP.GE.AND P4, PT, R92.reuse, R224, PT ;  /* 0x000000e05c00720c */ /* 0x040fe40003f86270 */
[----:B------:R-:W-:Y:S02]  /*6680*/  ISETP.GE.AND P1, PT, R92, R222, PT ;  /* 0x000000de5c00720c */ /* 0x000fe40003f26270 */
[----:B------:R-:W-:Y:S01]  /*6690*/  ISETP.GT.AND P2, PT, R223, R92, PT ;  /* 0x0000005cdf00720c */ /* 0x000fe20003f44270 */
[----:B------:R-:W-:Y:S01]  /*66a0*/  FMUL.FTZ R92, R94, R134 ;  /* 0x000000865e5c7220 */ /* 0x000fe20000410000 */
[----:B--2---:R-:W-:Y:S01]  /*66b0*/  FFMA.FTZ R98, -R240, R100, R98 ;  /* 0x00000064f0627223 */ /* 0x004fe20000010162 */
[----:B------:R-:W-:-:S04]  /*66c0*/  IABS R39, R39 ;  /* 0x0000002700277213 */ /* 0x000fc80000000000 */
[----:B------:R-:W2:Y:S01]  /*66d0*/  MUFU.TANH R92, R92 ;  /* 0x0000005c005c7308 */ /* 0x000ea20000002400 */
[----:B------:R-:W-:Y:S01]  /*66e0*/  FSEL R98, R98, -INF , !P3 ;  /* 0xff80000062627808 */ /* 0x000fe20005800000 */
[----:B------:R-:W-:Y:S01]  /*66f0*/  FMUL.FTZ R95, R95, R134 ;  /* 0x000000865f5f7220 */ /* 0x000fe20000410000 */
[----:B------:R-:W-:Y:S02]  /*6700*/  I2FP.F32.S32 R93, R93 ;  /* 0x0000005d005d7245 */ /* 0x000fe40000201400 */
[----:B------:R-:W-:Y:S02]  /*6710*/  FSEL R140, R140, -INF , !P5 ;  /* 0xff8000008c8c7808 */ /* 0x000fe40006800000 */
[----:B------:R-:W-:Y:S02]  /*6720*/  FSEL R139, R98, -INF , !P0 ;  /* 0xff800000628b7808 */ /* 0x000fe40004000000 */
[C---:B------:R-:W-:Y:S02]  /*6730*/  ISETP.GE.AND P5, PT, R88.reuse, R224, PT ;  /* 0x000000e05800720c */ /* 0x040fe40003fa6270 */
[----:B------:R-:W-:-:S02]  /*6740*/  ISETP.GE.AND P3, PT, R88, R222, PT ;  /* 0x000000de5800720c */ /* 0x000fc40003f66270 */
[----:B------:R-:W-:Y:S01]  /*6750*/  ISETP.GT.AND P0, PT, R223, R88, PT ;  /* 0x00000058df00720c */ /* 0x000fe20003f04270 */
[----:B------:R-:W-:Y:S02]  /*6760*/  IMAD.MOV.U32 R88, RZ, RZ, R39 ;  /* 0x000000ffff587224 */ /* 0x000fe400078e0027 */
[----:B-1----:R-:W-:Y:S01]  /*6770*/  FFMA.FTZ R93, -R240, R93, R99 ;  /* 0x0000005df05d7223 */ /* 0x002fe20000010163 */
[----:B------:R-:W1:Y:S01]  /*6780*/  MUFU.TANH R95, R95 ;  /* 0x0000005f005f7308 */ /* 0x000e620000002400 */
[----:B------:R-:W-:Y:S02]  /*6790*/  FSEL R39, R89, -INF , !P4 ;  /* 0xff80000059277808 */ /* 0x000fe40006000000 */
[----:B------:R-:W-:Y:S01]  /*67a0*/  I2FP.F32.S32 R89, R88 ;  /* 0x0000005800597245 */ /* 0x000fe20000201400 */
[-C--:B------:R-:W-:Y:S01]  /*67b0*/  FMUL.FTZ R91, R91, R134.reuse ;  /* 0x000000865b5b7220 */ /* 0x080fe20000410000 */
[----:B------:R-:W-:Y:S01]  /*67c0*/  FSEL R93, R93, -INF , !P2 ;  /* 0xff8000005d5d7808 */ /* 0x000fe20005000000 */
[----:B------:R-:W-:-:S02]  /*67d0*/  FMUL.FTZ R90, R90, R134 ;  /* 0x000000865a5a7220 */ /* 0x000fc40000410000 */
[----:B--2---:R-:W-:Y:S01]  /*67e0*/  FFMA.FTZ R89, -R240, R89, R92 ;  /* 0x00000059f0597223 */ /* 0x004fe2000001015c */
[----:B------:R-:W-:Y:S01]  /*67f0*/  FSEL R141, R93, -INF , !P1 ;  /* 0xff8000005d8d7808 */ /* 0x000fe20004800000 */
[----:B------:R-:W2:Y:S01]  /*6800*/  MUFU.TANH R88, R90 ;  /* 0x0000005a00587308 */ /* 0x000ea20000002400 */
[C---:B------:R-:W-:Y:S02]  /*6810*/  ISETP.GE.AND P4, PT, R84.reuse, R224, PT ;  /* 0x000000e05400720c */ /* 0x040fe40003f86270 */
[----:B------:R-:W-:Y:S02]  /*6820*/  ISETP.GE.AND P2, PT, R84, R222, PT ;  /* 0x000000de5400720c */ /* 0x000fe40003f46270 */
[----:B------:R-:W-:Y:S02]  /*6830*/  ISETP.GT.AND P1, PT, R223, R84, PT ;  /* 0x00000054df00720c */ /* 0x000fe40003f24270 */
[----:B------:R-:W-:Y:S01]  /*6840*/  IABS R84, R38 ;  /* 0x0000002600547213 */ /* 0x000fe20000000000 */
[----:B------:R-:W3:Y:S01]  /*6850*/  MUFU.TANH R91, R91 ;  /* 0x0000005b005b7308 */ /* 0x000ee20000002400 */
[----:B------:R-:W-:-:S02]  /*6860*/  FSEL R89, R89, -INF , !P0 ;  /* 0xff80000059597808 */ /* 0x000fc40004000000 */
[----:B------:R-:W-:Y:S02]  /*6870*/  IABS R36, R36 ;  /* 0x0000002400247213 */ /* 0x000fe40000000000 */
[----:B------:R-:W-:Y:S02]  /*6880*/  I2FP.F32.S32 R84, R84 ;  /* 0x0000005400547245 */ /* 0x000fe40000201400 */
[----:B------:R-:W-:Y:S02]  /*6890*/  FSEL R38, R85, -INF , !P5 ;  /* 0xff80000055267808 */ /* 0x000fe40006800000 */
[----:B------:R-:W-:Y:S02]  /*68a0*/  FSEL R138, R89, -INF , !P3 ;  /* 0xff800000598a7808 */ /* 0x000fe40005800000 */
[C---:B------:R-:W-:Y:S02]  /*68b0*/  ISETP.GE.AND P5, PT, R80.reuse, R224, PT ;  /* 0x000000e05000720c */ /* 0x040fe40003fa6270 */
[----:B------:R-:W-:-:S02]  /*68c0*/  ISETP.GE.AND P0, PT, R80, R222, PT ;  /* 0x000000de5000720c */ /* 0x000fc40003f06270 */
[----:B------:R-:W-:Y:S01]  /*68d0*/  ISETP.GT.AND P3, PT, R223, R80, PT ;  /* 0x00000050df00720c */ /* 0x000fe20003f64270 */
[----:B------:R-:W-:Y:S01]  /*68e0*/  IMAD.MOV.U32 R80, RZ, RZ, R36 ;  /* 0x000000ffff507224 */ /* 0x000fe200078e0024 */
[----:B------:R-:W-:Y:S01]  /*68f0*/  IABS R37, R37 ;  /* 0x0000002500257213 */ /* 0x000fe20000000000 */
[----:B-1----:R-:W-:-:S03]  /*6900*/  FFMA.FTZ R84, -R240, R84, R95 ;  /* 0x00000054f0547223 */ /* 0x002fc6000001015f */
[----:B------:R-:W-:Y:S02]  /*6910*/  I2FP.F32.S32 R37, R37 ;  /* 0x0000002500257245 */ /* 0x000fe40000201400 */
[----:B------:R-:W-:Y:S02]  /*6920*/  I2FP.F32.S32 R80, R80 ;  /* 0x0000005000507245 */ /* 0x000fe40000201400 */
[----:B------:R-:W-:Y:S01]  /*6930*/  FSEL R84, R84, -INF , !P1 ;  /* 0xff80000054547808 */ /* 0x000fe20004800000 */
[----:B--2---:R-:W-:Y:S01]  /*6940*/  FFMA.FTZ R88, -R240, R37, R88 ;  /* 0x00000025f0587223 */ /* 0x004fe20000010158 */
[----:B------:R-:W-:Y:S01]  /*6950*/  FMUL.FTZ R86, R86, R134 ;  /* 0x0000008656567220 */ /* 0x000fe20000410000 */
[----:B------:R-:W-:Y:S01]  /*6960*/  FSEL R37, R81, -INF , !P4 ;  /* 0xff80000051257808 */ /* 0x000fe20006000000 */
[----:B---3--:R-:W-:Y:S01]  /*6970*/  FFMA.FTZ R80, -R240, R80, R91 ;  /* 0x00000050f0507223 */ /* 0x008fe2000001015b */
[----:B------:R-:W-:Y:S02]  /*6980*/  FSEL R36, R84, -INF , !P2 ;  /* 0xff80000054247808 */ /* 0x000fe40005000000 */
[----:B------:R-:W-:-:S02]  /*6990*/  ISETP.GE.AND P4, PT, R77, R224, PT ;  /* 0x000000e04d00720c */ /* 0x000fc40003f86270 */
[----:B------:R-:W-:Y:S02]  /*69a0*/  ISETP.GE.AND P1, PT, R77, R222, PT ;  /* 0x000000de4d00720c */ /* 0x000fe40003f26270 */
[----:B------:R-:W-:Y:S02]  /*69b0*/  ISETP.GT.AND P2, PT, R223, R77, PT ;  /* 0x0000004ddf00720c */ /* 0x000fe40003f44270 */
[----:B------:R-:W-:Y:S02]  /*69c0*/  IABS R77, R44 ;  /* 0x0000002c004d7213 */ /* 0x000fe40000000000 */
[----:B------:R-:W1:Y:S01]  /*69d0*/  MUFU.TANH R44, R86 ;  /* 0x00000056002c7308 */ /* 0x000e620000002400 */
[----:B------:R-:W-:Y:S02]  /*69e0*/  FSEL R80, R80, -INF , !P2 ;  /* 0xff80000050507808 */ /* 0x000fe40005000000 */
[----:B------:R-:W-:Y:S01]  /*69f0*/  IABS R42, R42 ;  /* 0x0000002a002a7213 */ /* 0x000fe20000000000 */
[-C--:B------:R-:W-:Y:S01]  /*6a00*/  FMUL.FTZ R87, R87, R134.reuse ;  /* 0x0000008657577220 */ /* 0x080fe20000410000 */
[----:B------:R-:W-:Y:S01]  /*6a10*/  FMUL.FTZ R82, R82, R134 ;  /* 0x0000008652527220 */ /* 0x000fe20000410000 */
[----:B------:R-:W-:-:S02]  /*6a20*/  FSEL R157, R157, -INF , !P4 ;  /* 0xff8000009d9d7808 */ /* 0x000fc40006000000 */
[----:B------:R-:W-:Y:S02]  /*6a30*/  FSEL R160, R80, -INF , !P1 ;  /* 0xff80000050a07808 */ /* 0x000fe40004800000 */
[C---:B------:R-:W-:Y:S02]  /*6a40*/  ISETP.GE.AND P4, PT, R73.reuse, R224, PT ;  /* 0x000000e04900720c */ /* 0x040fe40003f86270 */
[----:B------:R-:W-:Y:S02]  /*6a50*/  ISETP.GE.AND P2, PT, R73, R222, PT ;  /* 0x000000de4900720c */ /* 0x000fe40003f46270 */
[----:B------:R-:W-:Y:S01]  /*6a60*/  ISETP.GT.AND P1, PT, R223, R73, PT ;  /* 0x00000049df00720c */ /* 0x000fe20003f24270 */
[----:B------:R-:W-:Y:S02]  /*6a70*/  IMAD.MOV.U32 R73, RZ, RZ, R42 ;  /* 0x000000ffff497224 */ /* 0x000fe400078e002a */
[----:B------:R-:W2:Y:S01]  /*6a80*/  MUFU.TANH R42, R82 ;  /* 0x00000052002a7308 */ /* 0x000ea20000002400 */
[-C--:B------:R-:W-:Y:S01]  /*6a90*/  FMUL.FTZ R78, R78, R134.reuse ;  /* 0x000000864e4e7220 */ /* 0x080fe20000410000 */
[----:B------:R-:W-:Y:S01]  /*6aa0*/  I2FP.F32.S32 R77, R77 ;  /* 0x0000004d004d7245 */ /* 0x000fe20000201400 */
[----:B------:R-:W-:Y:S01]  /*6ab0*/  FMUL.FTZ R83, R83, R134 ;  /* 0x0000008653537220 */ /* 0x000fe20000410000 */
[----:B------:R-:W-:-:S04]  /*6ac0*/  FSEL R88, R88, -INF , !P3 ;  /* 0xff80000058587808 */ /* 0x000fc80005800000 */
[----:B------:R-:W3:Y:S01]  /*6ad0*/  MUFU.TANH R87, R87 ;  /* 0x0000005700577308 */ /* 0x000ee20000002400 */
[----:B------:R-:W-:Y:S01]  /*6ae0*/  FSEL R154, R88, -INF , !P0 ;  /* 0xff800000589a7808 */ /* 0x000fe20004000000 */
[----:B-1----:R-:W-:Y:S01]  /*6af0*/  FFMA.FTZ R44, -R240, R77, R44 ;  /* 0x0000004df02c7223 */ /* 0x002fe2000001012c */
[----:B------:R-:W-:Y:S02]  /*6b00*/  IABS R41, R41 ;  /* 0x0000002900297213 */ /* 0x000fe40000000000 */
[----:B------:R-:W-:-:S03]  /*6b10*/  ISETP.GT.AND P0, PT, R223, R76, PT ;  /* 0x0000004cdf00720c */ /* 0x000fc60003f04270 */
[----:B------:R-:W1:Y:S01]  /*6b20*/  MUFU.TANH R78, R78 ;  /* 0x0000004e004e7308 */ /* 0x000e620000002400 */
[----:B------:R-:W-:Y:S01]  /*6b30*/  I2FP.F32.S32 R41, R41 ;  /* 0x0000002900297245 */ /* 0x000fe20000201400 */
[----:B------:R-:W-:Y:S01]  /*6b40*/  FMUL.FTZ R79, R79, R134 ;  /* 0x000000864f4f7220 */ /* 0x000fe20000410000 */
[----:B------:R-:W-:Y:S02]  /*6b50*/  ISETP.GE.AND P3, PT, R76, R222, PT ;  /* 0x000000de4c00720c */ /* 0x000fe40003f66270 */
[----:B------:R-:W-:-:S03]  /*6b60*/  FSEL R44, R44, -INF , !P0 ;  /* 0xff8000002c2c7808 */ /* 0x000fc60004000000 */
[----:B------:R-:W4:Y:S01]  /*6b70*/  MUFU.TANH R83, R83 ;  /* 0x0000005300537308 */ /* 0x000f220000002400 */
[----:B------:R-:W-:Y:S01]  /*6b80*/  I2FP.F32.S32 R73, R73 ;  /* 0x0000004900497245 */ /* 0x000fe20000201400 */
[----:B--2---:R-:W-:Y:S01]  /*6b90*/  FFMA.FTZ R41, -R240, R41, R42 ;  /* 0x00000029f0297223 */ /* 0x004fe2000001012a */
[----:B------:R-:W-:Y:S02]  /*6ba0*/  FSEL R156, R44, -INF , !P3 ;  /* 0xff8000002c9c7808 */ /* 0x000fe40005800000 */
[----:B------:R-:W-:Y:S01]  /*6bb0*/  IABS R34, R34 ;  /* 0x0000002200227213 */ /* 0x000fe20000000000 */
[----:B---3--:R-:W-:Y:S01]  /*6bc0*/  FFMA.FTZ R73, -R240, R73, R87 ;  /* 0x00000049f0497223 */ /* 0x008fe20000010157 */
[----:B------:R-:W-:Y:S01]  /*6bd0*/  ISETP.GT.AND P3, PT, R223, R72, PT ;  /* 0x00000048df00720c */ /* 0x000fe20003f64270 */
[----:B------:R-:W2:Y:S01]  /*6be0*/  MUFU.TANH R79, R79 ;  /* 0x0000004f004f7308 */ /* 0x000ea20000002400 */
[----:B------:R-:W-:Y:S01]  /*6bf0*/  IABS R40, R40 ;  /* 0x0000002800287213 */ /* 0x000fe20000000000 */
[----:B------:R-:W-:Y:S01]  /*6c00*/  FMUL.FTZ R74, R74, R134 ;  /* 0x000000864a4a7220 */ /* 0x000fe20000410000 */
[----:B------:R-:W-:Y:S01]  /*6c10*/  I2FP.F32.S32 R34, R34 ;  /* 0x0000002200227245 */ /* 0x000fe20000201400 */
[----:B------:R-:W-:Y:S01]  /*6c20*/  FMUL.FTZ R75, R75, R134 ;  /* 0x000000864b4b7220 */ /* 0x000fe20000410000 */
[----:B------:R-:W-:-:S02]  /*6c30*/  ISETP.GE.AND P0, PT, R72, R222, PT ;  /* 0x000000de4800720c */ /* 0x000fc40003f06270 */
[----:B------:R-:W-:Y:S02]  /*6c40*/  FSEL R41, R41, -INF , !P3 ;  /* 0xff80000029297808 */ /* 0x000fe40005800000 */
[----:B------:R-:W-:Y:S01]  /*6c50*/  I2FP.F32.S32 R40, R40 ;  /* 0x0000002800287245 */ /* 0x000fe20000201400 */
[----:B------:R-:W3:Y:S01]  /*6c60*/  MUFU.TANH R74, R74 ;  /* 0x0000004a004a7308 */ /* 0x000ee20000002400 */
[----:B------:R-:W-:Y:S01]  /*6c70*/  FSEL R73, R73, -INF , !P1 ;  /* 0xff80000049497808 */ /* 0x000fe20004800000 */
[C---:B-1----:R-:W-:Y:S01]  /*6c80*/  FFMA.FTZ R34, -R240.reuse, R34, R78 ;  /* 0x00000022f0227223 */ /* 0x042fe2000001014e */
[----:B------:R-:W-:Y:S01]  /*6c90*/  FSEL R171, R41, -INF , !P0 ;  /* 0xff80000029ab7808 */ /* 0x000fe20004000000 */
[----:B----4-:R-:W-:Y:S01]  /*6ca0*/  FFMA.FTZ R40, -R240, R40, R83 ;  /* 0x00000028f0287223 */ /* 0x010fe20000010153 */
[----:B------:R-:W-:Y:S02]  /*6cb0*/  ISETP.GT.AND P0, PT, R223, R68, PT ;  /* 0x00000044df00720c */ /* 0x000fe40003f04270 */
[----:B------:R-:W-:Y:S01]  /*6cc0*/  FSEL R161, R73, -INF , !P2 ;  /* 0xff80000049a17808 */ /* 0x000fe20005000000 */
[----:B------:R-:W1:Y:S01]  /*6cd0*/  MUFU.TANH R75, R75 ;  /* 0x0000004b004b7308 */ /* 0x000e620000002400 */
[----:B------:R-:W-:-:S02]  /*6ce0*/  IABS R35, R35 ;  /* 0x0000002300237213 */ /* 0x000fc40000000000 */
[----:B------:R-:W-:Y:S01]  /*6cf0*/  ISETP.GT.AND P2, PT, R223, R69, PT ;  /* 0x00000045df00720c */ /* 0x000fe20003f44270 */
[----:B------:R-:W-:Y:S01]  /*6d00*/  FMUL.FTZ R71, R71, R134 ;  /* 0x0000008647477220 */ /* 0x000fe20000410000 */
[----:B------:R-:W-:Y:S02]  /*6d10*/  ISETP.GE.AND P3, PT, R68, R222, PT ;  /* 0x000000de4400720c */ /* 0x000fe40003f66270 */
[----:B------:R-:W-:Y:S02]  /*6d20*/  FSEL R34, R34, -INF , !P0 ;  /* 0xff80000022227808 */ /* 0x000fe40004000000 */
[----:B------:R-:W-:Y:S02]  /*6d30*/  IABS R32, R32 ;  /* 0x0000002000207213 */ /* 0x000fe40000000000 */
[----:B------:R-:W-:Y:S02]  /*6d40*/  I2FP.F32.S32 R35, R35 ;  /* 0x0000002300237245 */ /* 0x000fe40000201400 */
[----:B------:R-:W-:-:S02]  /*6d50*/  ISETP.GE.AND P1, PT, R69, R222, PT ;  /* 0x000000de4500720c */ /* 0x000fc40003f26270 */
[----:B------:R-:W-:Y:S02]  /*6d60*/  FSEL R40, R40, -INF , !P2 ;  /* 0xff80000028287808 */ /* 0x000fe40005000000 */
[----:B------:R-:W-:Y:S02]  /*6d70*/  IABS R33, R33 ;  /* 0x0000002100217213 */ /* 0x000fe40000000000 */
[----:B------:R-:W-:Y:S01]  /*6d80*/  FSEL R174, R34, -INF , !P3 ;  /* 0xff80000022ae7808 */ /* 0x000fe20005800000 */
[----:B------:R-:W-:Y:S01]  /*6d90*/  IMAD.MOV.U32 R34, RZ, RZ, R32 ;  /* 0x000000ffff227224 */ /* 0x000fe200078e0020 */
[----:B------:R-:W-:Y:S01]  /*6da0*/  FSEL R170, R40, -INF , !P1 ;  /* 0xff80000028aa7808 */ /* 0x000fe20004800000 */
[----:B--2---:R-:W-:Y:S01]  /*6db0*/  FFMA.FTZ R35, -R240, R35, R79 ;  /* 0x00000023f0237223 */ /* 0x004fe2000001014f */
[----:B------:R-:W2:Y:S01]  /*6dc0*/  MUFU.TANH R71, R71 ;  /* 0x0000004700477308 */ /* 0x000ea20000002400 */
[----:B------:R-:W-:Y:S02]  /*6dd0*/  ISETP.GT.AND P1, PT, R223, R65, PT ;  /* 0x00000041df00720c */ /* 0x000fe40003f24270 */
[----:B------:R-:W-:Y:S01]  /*6de0*/  I2FP.F32.S32 R33, R33 ;  /* 0x0000002100217245 */ /* 0x000fe20000201400 */
[----:B------:R-:W-:Y:S01]  /*6df0*/  FMUL.FTZ R70, R70, R134 ;  /* 0x0000008646467220 */ /* 0x000fe20000410000 */
[----:B------:R-:W-:-:S02]  /*6e00*/  I2FP.F32.S32 R34, R34 ;  /* 0x0000002200227245 */ /* 0x000fc40000201400 */
[----:B------:R-:W-:Y:S01]  /*6e10*/  ISETP.GE.AND P2, PT, R65, R222, PT ;  /* 0x000000de4100720c */ /* 0x000fe20003f46270 */
[C---:B---3--:R-:W-:Y:S01]  /*6e20*/  FFMA.FTZ R33, -R240.reuse, R33, R74 ;  /* 0x00000021f0217223 */ /* 0x048fe2000001014a */
[----:B------:R-:W-:Y:S02]  /*6e30*/  FSEL R35, R35, -INF , !P1 ;  /* 0xff80000023237808 */ /* 0x000fe40004800000 */
[----:B------:R-:W-:Y:S02]  /*6e40*/  ISETP.GT.AND P3, PT, R223, R61, PT ;  /* 0x0000003ddf00720c */ /* 0x000fe40003f64270 */
[----:B------:R-:W-:Y:S01]  /*6e50*/  IABS R32, R31 ;  /* 0x0000001f00207213 */ /* 0x000fe20000000000 */
[----:B-1----:R-:W-:Y:S01]  /*6e60*/  FFMA.FTZ R34, -R240, R34, R75 ;  /* 0x00000022f0227223 */ /* 0x002fe2000001014b */
[----:B------:R-:W1:Y:S01]  /*6e70*/  MUFU.TANH R31, R70 ;  /* 0x00000046001f7308 */ /* 0x000e620000002400 */
[----:B------:R-:W-:Y:S02]  /*6e80*/  FSEL R175, R35, -INF , !P2 ;  /* 0xff80000023af7808 */ /* 0x000fe40005000000 */
[----:B------:R-:W-:-:S02]  /*6e90*/  IABS R30, R30 ;  /* 0x0000001e001e7213 */ /* 0x000fc40000000000 */
[----:B------:R-:W-:Y:S02]  /*6ea0*/  ISETP.GT.AND P2, PT, R223, R57, PT ;  /* 0x00000039df00720c */ /* 0x000fe40003f44270 */
[----:B------:R-:W-:Y:S02]  /*6eb0*/  ISETP.GE.AND P0, PT, R61, R222, PT ;  /* 0x000000de3d00720c */ /* 0x000fe40003f06270 */
[----:B------:R-:W-:Y:S01]  /*6ec0*/  FSEL R33, R33, -INF , !P3 ;  /* 0xff80000021217808 */ /* 0x000fe20005800000 */
[----:B------:R-:W-:Y:S01]  /*6ed0*/  FMUL.FTZ R66, R66, R134 ;  /* 0x0000008642427220 */ /* 0x000fe20000410000 */
[----:B------:R-:W-:Y:S02]  /*6ee0*/  I2FP.F32.S32 R30, R30 ;  /* 0x0000001e001e7245 */ /* 0x000fe40000201400 */
[----:B------:R-:W-:Y:S02]  /*6ef0*/  ISETP.GE.AND P1, PT, R57, R222, PT ;  /* 0x000000de3900720c */ /* 0x000fe40003f26270 */
[----:B------:R-:W-:-:S02]  /*6f00*/  FSEL R34, R34, -INF , !P2 ;  /* 0xff80000022227808 */ /* 0x000fc40005000000 */
[----:B------:R-:W-:Y:S02]  /*6f10*/  FSEL R169, R33, -INF , !P0 ;  /* 0xff80000021a97808 */ /* 0x000fe40004000000 */
[----:B------:R-:W-:Y:S01]  /*6f20*/  I2FP.F32.S32 R33, R32 ;  /* 0x0000002000217245 */ /* 0x000fe20000201400 */
[----:B--2---:R-:W-:Y:S01]  /*6f30*/  FFMA.FTZ R30, -R240, R30, R71 ;  /* 0x0000001ef01e7223 */ /* 0x004fe20000010147 */
[----:B------:R-:W2:Y:S01]  /*6f40*/  MUFU.TANH R32, R66 ;  /* 0x0000004200207308 */ /* 0x000ea20000002400 */
[----:B------:R-:W-:Y:S02]  /*6f50*/  FSEL R168, R34, -INF , !P1 ;  /* 0xff80000022a87808 */ /* 0x000fe40004800000 */
[----:B------:R-:W-:Y:S02]  /*6f60*/  ISETP.GT.AND P1, PT, R223, R53, PT ;  /* 0x00000035df00720c */ /* 0x000fe40003f24270 */
[----:B------:R-:W-:Y:S01]  /*6f70*/  IABS R28, R28 ;  /* 0x0000001c001c7213 */ /* 0x000fe20000000000 */
[----:B------:R-:W-:Y:S01]  /*6f80*/  FMUL.FTZ R62, R62, R134 ;  /* 0x000000863e3e7220 */ /* 0x000fe20000410000 */
[----:B------:R-:W-:Y:S01]  /*6f90*/  FSEL R162, R30, -INF , !P1 ;  /* 0xff8000001ea27808 */ /* 0x000fe20004800000 */
[----:B-1----:R-:W-:-:S02]  /*6fa0*/  FFMA.FTZ R31, -R240, R33, R31 ;  /* 0x00000021f01f7223 */ /* 0x002fc4000001011f */
[----:B------:R-:W-:Y:S01]  /*6fb0*/  IMAD.MOV.U32 R30, RZ, RZ, R28 ;  /* 0x000000ffff1e7224 */ /* 0x000fe200078e001c */
[----:B------:R-:W-:Y:S02]  /*6fc0*/  IABS R28, R27 ;  /* 0x0000001b001c7213 */ /* 0x000fe40000000000 */
[----:B------:R-:W-:Y:S01]  /*6fd0*/  IABS R29, R29 ;  /* 0x0000001d001d7213 */ /* 0x000fe20000000000 */
[----:B------:R-:W1:Y:S01]  /*6fe0*/  MUFU.TANH R27, R62 ;  /* 0x0000003e001b7308 */ /* 0x000e620000002400 */
[----:B------:R-:W-:Y:S02]  /*6ff0*/  ISETP.GT.AND P0, PT, R223, R56, PT ;  /* 0x00000038df00720c */ /* 0x000fe40003f04270 */
[----:B------:R-:W-:Y:S02]  /*7000*/  I2FP.F32.S32 R29, R29 ;  /* 0x0000001d001d7245 */ /* 0x000fe40000201400 */
[----:B------:R-:W-:Y:S02]  /*7010*/  ISETP.GE.AND P3, PT, R56, R222, PT ;  /* 0x000000de3800720c */ /* 0x000fe40003f66270 */
[----:B------:R-:W-:Y:S01]  /*7020*/  FSEL R31, R31, -INF , !P0 ;  /* 0xff8000001f1f7808 */ /* 0x000fe20004000000 */
[----:B--2---:R-:W-:-:S03]  /*7030*/  FFMA.FTZ R29, -R240, R29, R32 ;  /* 0x0000001df01d7223 */ /* 0x004fc60000010120 */
[----:B------:R-:W-:Y:S02]  /*7040*/  FSEL R167, R31, -INF , !P3 ;  /* 0xff8000001fa77808 */ /* 0x000fe40005800000 */
[----:B------:R-:W-:Y:S01]  /*7050*/  ISETP.GT.AND P3, PT, R223, R52, PT ;  /* 0x00000034df00720c */ /* 0x000fe20003f64270 */
[----:B------:R-:W-:Y:S01]  /*7060*/  FMUL.FTZ R67, R67, R134 ;  /* 0x0000008643437220 */ /* 0x000fe20000410000 */
[----:B------:R-:W-:Y:S02]  /*7070*/  I2FP.F32.S32 R28, R28 ;  /* 0x0000001c001c7245 */ /* 0x000fe40000201400 */
[----:B------:R-:W-:Y:S02]  /*7080*/  ISETP.GE.AND P0, PT, R52, R222, PT ;  /* 0x000000de3400720c */ /* 0x000fe40003f06270 */
[----:B------:R-:W-:Y:S01]  /*7090*/  FSEL R29, R29, -INF , !P3 ;  /* 0xff8000001d1d7808 */ /* 0x000fe20005800000 */
[----:B-1----:R-:W-:Y:S01]  /*70a0*/  FFMA.FTZ R27, -R240, R28, R27 ;  /* 0x0000001cf01b7223 */ /* 0x002fe2000001011b */
[----:B------:R-:W1:Y:S01]  /*70b0*/  MUFU.TANH R67, R67 ;  /* 0x0000004300437308 */ /* 0x000e620000002400 */
[----:B------:R-:W-:-:S02]  /*70c0*/  IABS R26, R26 ;  /* 0x0000001a001a7213 */ /* 0x000fc40000000000 */
[----:B------:R-:W-:Y:S02]  /*70d0*/  FSEL R153, R29, -INF , !P0 ;  /* 0xff8000001d997808 */ /* 0x000fe40004000000 */
[----:B------:R-:W-:Y:S01]  /*70e0*/  ISETP.GT.AND P0, PT, R223, R50, PT ;  /* 0x00000032df00720c */ /* 0x000fe20003f04270 */
[-C--:B------:R-:W-:Y:S01]  /*70f0*/  FMUL.FTZ R58, R58, R134.reuse ;  /* 0x000000863a3a7220 */ /* 0x080fe20000410000 */
[----:B------:R-:W-:Y:S02]  /*7100*/  FMUL.FTZ R63, R63, R134 ;  /* 0x000000863f3f7220 */ /* 0x000fe40000410000 */
[----:B------:R-:W-:Y:S02]  /*7110*/  FSEL R151, R27, -INF , !P0 ;  /* 0xff8000001b977808 */ /* 0x000fe40004000000 */
[----:B------:R-:W-:Y:S02]  /*7120*/  I2FP.F32.S32 R27, R26 ;  /* 0x0000001a001b7245 */ /* 0x000fe40000201400 */
[----:B------:R-:W2:Y:S01]  /*7130*/  MUFU.TANH R26, R58 ;  /* 0x0000003a001a7308 */ /* 0x000ea20000002400 */
[----:B------:R-:W-:Y:S01]  /*7140*/  FSEL R155, R155, -INF , !P5 ;  /* 0xff8000009b9b7808 */ /* 0x000fe20006800000 */
[----:B------:R-:W-:Y:S01]  /*7150*/  FMUL.FTZ R54, R54, R134 ;  /* 0x0000008636367220 */ /* 0x000fe20000410000 */
[----:B------:R-:W-:Y:S01]  /*7160*/  ISETP.GE.AND P5, PT, R76, R224, PT ;  /* 0x000000e04c00720c */ /* 0x000fe20003fa6270 */
[----:B------:R-:W-:-:S04]  /*7170*/  FMUL.FTZ R59, R59, R134 ;  /* 0x000000863b3b7220 */ /* 0x000fc80000410000 */
[----:B------:R-:W3:Y:S01]  /*7180*/  MUFU.TANH R63, R63 ;  /* 0x0000003f003f7308 */ /* 0x000ee20000002400 */
[----:B------:R-:W-:Y:S02]  /*7190*/  I2FP.F32.S32 R30, R30 ;  /* 0x0000001e001e7245 */ /* 0x000fe40000201400 */
[----:B------:R-:W-:Y:S02]  /*71a0*/  FSEL R158, R158, -INF , !P5 ;  /* 0xff8000009e9e7808 */ /* 0x000fe40006800000 */
[----:B------:R-:W-:Y:S02]  /*71b0*/  FSEL R159, R159, -INF , !P4 ;  /* 0xff8000009f9f7808 */ /* 0x000fe40006000000 */
[----:B------:R-:W-:Y:S01]  /*71c0*/  ISETP.GE.AND P2, PT, R53, R222, PT ;  /* 0x000000de3500720c */ /* 0x000fe20003f46270 */
[----:B------:R-:W4:Y:S01]  /*71d0*/  MUFU.TANH R54, R54 ;  /* 0x0000003600367308 */ /* 0x000f220000002400 */
[-C--:B------:R-:W-:Y:S02]  /*71e0*/  ISETP.GE.AND P5, PT, R72, R224.reuse, PT ;  /* 0x000000e04800720c */ /* 0x080fe40003fa6270 */
[----:B------:R-:W-:-:S02]  /*71f0*/  ISETP.GE.AND P4, PT, R69, R224, PT ;  /* 0x000000e04500720c */ /* 0x000fc40003f86270 */
[----:B------:R-:W-:Y:S01]  /*7200*/  IABS R25, R25 ;  /* 0x0000001900197213 */ /* 0x000fe20000000000 */
[----:B-1----:R-:W-:Y:S01]  /*7210*/  FFMA.FTZ R30, -R240, R30, R67 ;  /* 0x0000001ef01e7223 */ /* 0x002fe20000010143 */
[----:B------:R-:W-:Y:S01]  /*7220*/  FSEL R162, R162, -INF , !P2 ;  /* 0xff800000a2a27808 */ /* 0x000fe20005000000 */
[----:B------:R-:W1:Y:S01]  /*7230*/  MUFU.TANH R59, R59 ;  /* 0x0000003b003b7308 */ /* 0x000e620000002400 */
[----:B------:R-:W-:Y:S02]  /*7240*/  FSEL R172, R172, -INF , !P5 ;  /* 0xff800000acac7808 */ /* 0x000fe40006800000 */
[----:B------:R-:W-:Y:S02]  /*7250*/  FSEL R173, R173, -INF , !P4 ;  /* 0xff800000adad7808 */ /* 0x000fe40006000000 */
[----:B------:R-:W-:Y:S02]  /*7260*/  ISETP.GT.AND P2, PT, R223, R51, PT ;  /* 0x00000033df00720c */ /* 0x000fe40003f44270 */
[----:B------:R-:W-:Y:S01]  /*7270*/  I2FP.F32.S32 R25, R25 ;  /* 0x0000001900197245 */ /* 0x000fe20000201400 */
[----:B------:R-:W-:Y:S01]  /*7280*/  FMUL.FTZ R55, R55, R134 ;  /* 0x0000008637377220 */ /* 0x000fe20000410000 */
[----:B------:R-:W-:-:S02]  /*7290*/  ISETP.GE.AND P5, PT, R68, R224, PT ;  /* 0x000000e04400720c */ /* 0x000fc40003fa6270 */
[----:B------:R-:W-:Y:S02]  /*72a0*/  ISETP.GE.AND P4, PT, R65, R224, PT ;  /* 0x000000e04100720c */ /* 0x000fe40003f86270 */
[-C--:B------:R-:W-:Y:S01]  /*72b0*/  ISETP.GE.AND P3, PT, R50, R222.reuse, PT ;  /* 0x000000de3200720c */ /* 0x080fe20003f66270 */
[----:B--2---:R-:W-:Y:S01]  /*72c0*/  FFMA.FTZ R25, -R240, R25, R26 ;  /* 0x00000019f0197223 */ /* 0x004fe2000001011a */
[----:B------:R-:W-:Y:S02]  /*72d0*/  ISETP.GE.AND P1, PT, R51, R222, PT ;  /* 0x000000de3300720c */ /* 0x000fe40003f26270 */
[----:B------:R-:W-:Y:S02]  /*72e0*/  FSEL R30, R30, -INF , !P2 ;  /* 0xff8000001e1e7808 */ /* 0x000fe40005000000 */
[----:B------:R-:W-:Y:S02]  /*72f0*/  FSEL R182, R182, -INF , !P5 ;  /* 0xff800000b6b67808 */ /* 0x000fe40006800000 */
[----:B------:R-:W-:-:S02]  /*7300*/  FSEL R179, R179, -INF , !P4 ;  /* 0xff800000b3b37808 */ /* 0x000fc40006000000 */
[----:B------:R-:W-:Y:S02]  /*7310*/  FSEL R151, R151, -INF , !P3 ;  /* 0xff80000097977808 */ /* 0x000fe40005800000 */
[----:B------:R-:W-:Y:S02]  /*7320*/  IABS R17, R17 ;  /* 0x0000001100117213 */ /* 0x000fe40000000000 */
[-C--:B------:R-:W-:Y:S02]  /*7330*/  ISETP.GE.AND P5, PT, R61, R224.reuse, PT ;  /* 0x000000e03d00720c */ /* 0x080fe40003fa6270 */
[----:B------:R-:W-:Y:S02]  /*7340*/  ISETP.GE.AND P4, PT, R57, R224, PT ;  /* 0x000000e03900720c */ /* 0x000fe40003f86270 */
[----:B------:R-:W-:Y:S01]  /*7350*/  ISETP.GT.AND P3, PT, R223, R48, PT ;  /* 0x00000030df00720c */ /* 0x000fe20003f64270 */
[----:B---3--:R-:W-:Y:S01]  /*7360*/  FFMA.FTZ R27, -R240, R27, R63 ;  /* 0x0000001bf01b7223 */ /* 0x008fe2000001013f */
[----:B------:R-:W-:Y:S01]  /*7370*/  FSEL R152, R30, -INF , !P1 ;  /* 0xff8000001e987808 */ /* 0x000fe20004800000 */
[----:B------:R-:W2:Y:S01]  /*7380*/  MUFU.TANH R55, R55 ;  /* 0x0000003700377308 */ /* 0x000ea20000002400 */
[----:B------:R-:W-:-:S02]  /*7390*/  IABS R22, R22 ;  /* 0x0000001600167213 */ /* 0x000fc40000000000 */
[----:B------:R-:W-:Y:S02]  /*73a0*/  ISETP.GT.AND P1, PT, R223, R49, PT ;  /* 0x00000031df00720c */ /* 0x000fe40003f24270 */
[----:B------:R-:W-:Y:S02]  /*73b0*/  I2FP.F32.S32 R17, R17 ;  /* 0x0000001100117245 */ /* 0x000fe40000201400 */
[----:B------:R-:W-:Y:S02]  /*73c0*/  FSEL R166, R166, -INF , !P5 ;  /* 0xff800000a6a67808 */ /* 0x000fe40006800000 */
[----:B------:R-:W-:Y:S02]  /*73d0*/  FSEL R165, R165, -INF , !P4 ;  /* 0xff800000a5a57808 */ /* 0x000fe40006000000 */
[----:B------:R-:W-:Y:S02]  /*73e0*/  ISETP.GE.AND P0, PT, R48, R222, PT ;  /* 0x000000de3000720c */ /* 0x000fe40003f06270 */
[----:B------:R-:W-:-:S02]  /*73f0*/  FSEL R25, R25, -INF , !P3 ;  /* 0xff80000019197808 */ /* 0x000fc40005800000 */
[-C--:B------:R-:W-:Y:S02]  /*7400*/  ISETP.GE.AND P5, PT, R56, R224.reuse, PT ;  /* 0x000000e03800720c */ /* 0x080fe40003fa6270 */
[----:B------:R-:W-:Y:S02]  /*7410*/  ISETP.GE.AND P4, PT, R53, R224, PT ;  /* 0x000000e03500720c */ /* 0x000fe40003f86270 */
[----:B------:R-:W-:Y:S01]  /*7420*/  I2FP.F32.S32 R22, R22 ;  /* 0x0000001600167245 */ /* 0x000fe20000201400 */
[----:B----4-:R-:W-:Y:S01]  /*7430*/  FFMA.FTZ R17, -R240, R17, R54 ;  /* 0x00000011f0117223 */ /* 0x010fe20000010136 */
[----:B------:R-:W-:Y:S02]  /*7440*/  ISETP.GE.AND P2, PT, R49, R222, PT ;  /* 0x000000de3100720c */ /* 0x000fe40003f46270 */
[----:B------:R-:W-:Y:S02]  /*7450*/  FSEL R27, R27, -INF , !P1 ;  /* 0xff8000001b1b7808 */ /* 0x000fe40004800000 */
[----:B------:R-:W-:-:S02]  /*7460*/  FSEL R137, R25, -INF , !P0 ;  /* 0xff80000019897808 */ /* 0x000fc40004000000 */
[----:B------:R-:W-:Y:S02]  /*7470*/  FSEL R164, R164, -INF , !P5 ;  /* 0xff800000a4a47808 */ /* 0x000fe40006800000 */
[----:B------:R-:W-:Y:S02]  /*7480*/  FSEL R163, R163, -INF , !P4 ;  /* 0xff800000a3a37808 */ /* 0x000fe40006000000 */
[----:B------:R-:W-:Y:S01]  /*7490*/  ISETP.GT.AND P0, PT, R223, R45, PT ;  /* 0x0000002ddf00720c */ /* 0x000fe20003f04270 */
[----:B-1----:R-:W-:Y:S01]  /*74a0*/  FFMA.FTZ R22, -R240, R22, R59 ;  /* 0x00000016f0167223 */ /* 0x002fe2000001013b */
[-C--:B------:R-:W-:Y:S02]  /*74b0*/  ISETP.GE.AND P5, PT, R52, R224.reuse, PT ;  /* 0x000000e03400720c */ /* 0x080fe40003fa6270 */
[----:B------:R-:W-:Y:S02]  /*74c0*/  ISETP.GE.AND P4, PT, R51, R224, PT ;  /* 0x000000e03300720c */ /* 0x000fe40003f86270 */
[----:B------:R-:W-:-:S02]  /*74d0*/  FSEL R146, R27, -INF , !P2 ;  /* 0xff8000001b927808 */ /* 0x000fc40005000000 */
[----:B------:R-:W-:Y:S02]  /*74e0*/  IABS R24, R24 ;  /* 0x0000001800187213 */ /* 0x000fe40000000000 */
[----:B------:R-:W-:Y:S02]  /*74f0*/  ISETP.GT.AND P2, PT, R223, R46, PT ;  /* 0x0000002edf00720c */ /* 0x000fe40003f44270 */
[----:B------:R-:W-:Y:S02]  /*7500*/  FSEL R17, R17, -INF , !P0 ;  /* 0xff80000011117808 */ /* 0x000fe40004000000 */
[----:B------:R-:W-:Y:S02]  /*7510*/  FSEL R150, R150, -INF , !P5 ;  /* 0xff80000096967808 */ /* 0x000fe40006800000 */
[----:B------:R-:W-:Y:S02]  /*7520*/  FSEL R149, R149, -INF , !P4 ;  /* 0xff80000095957808 */ /* 0x000fe40006000000 */
[----:B------:R-:W-:-:S02]  /*7530*/  ISETP.GT.AND P0, PT, R191, R226, PT ;  /* 0x000000e2bf00720c */ /* 0x000fc40003f04270 */
[-C--:B------:R-:W-:Y:S02]  /*7540*/  ISETP.GE.AND P5, PT, R50, R224.reuse, PT ;  /* 0x000000e03200720c */ /* 0x080fe40003fa6270 */
[----:B------:R-:W-:Y:S02]  /*7550*/  ISETP.GE.AND P4, PT, R49, R224, PT ;  /* 0x000000e03100720c */ /* 0x000fe40003f86270 */
[----:B------:R-:W-:Y:S02]  /*7560*/  I2FP.F32.S32 R24, R24 ;  /* 0x0000001800187245 */ /* 0x000fe40000201400 */
[----:B------:R-:W-:Y:S02]  /*7570*/  ISETP.GE.AND P1, PT, R46, R222, PT ;  /* 0x000000de2e00720c */ /* 0x000fe40003f26270 */
[----:B------:R-:W-:Y:S01]  /*7580*/  FSEL R22, R22, -INF , !P2 ;  /* 0xff80000016167808 */ /* 0x000fe20005000000 */
[----:B--2---:R-:W-:Y:S01]  /*7590*/  FFMA.FTZ R24, -R240, R24, R55 ;  /* 0x00000018f0187223 */ /* 0x004fe20000010137 */
[----:B------:R-:W-:-:S02]  /*75a0*/  FSEL R148, R148, -INF , !P5 ;  /* 0xff80000094947808 */ /* 0x000fc40006800000 */
[----:B------:R-:W-:Y:S01]  /*75b0*/  FSEL R147, R147, -INF , !P4 ;  /* 0xff80000093937808 */ /* 0x000fe20006000000 */
[----:B------:R-:W-:Y:S01]  /*75c0*/  BAR.SYNC.DEFER_BLOCKING 0x0 ;  /* 0x0000000000007b1d */ /* 0x000fe20000010000 */
[-C--:B------:R-:W-:Y:S02]  /*75d0*/  ISETP.GE.AND P5, PT, R48, R224.reuse, PT ;  /* 0x000000e03000720c */ /* 0x080fe40003fa6270 */
[----:B------:R-:W-:Y:S02]  /*75e0*/  ISETP.GE.AND P4, PT, R46, R224, PT ;  /* 0x000000e02e00720c */ /* 0x000fe40003f86270 */
[----:B------:R-:W-:Y:S02]  /*75f0*/  FSEL R136, R22, -INF , !P1 ;  /* 0xff80000016887808 */ /* 0x000fe40004800000 */
[----:B------:R-:W-:Y:S02]  /*7600*/  ISETP.GT.AND P1, PT, R223, R43, PT ;  /* 0x0000002bdf00720c */ /* 0x000fe40003f24270 */
[----:B------:R-:W-:-:S02]  /*7610*/  FSEL R67, R47, -INF , !P5 ;  /* 0xff8000002f437808 */ /* 0x000fc40006800000 */
[----:B------:R-:W-:Y:S01]  /*7620*/  FSEL R64, R64, -INF , !P4 ;  /* 0xff80000040407808 */ /* 0x000fe20006000000 */
[----:B------:R-:W-:Y:S01]  /*7630*/  BSSY.RECONVERGENT B1, `(.L_x_6083) ;  /* 0x00000c5000017945 */ /* 0x000fe20003800200 */
        /* <DEDUP_REMOVED lines=25> */
.L_x_6086:
        /* <DEDUP_REMOVED lines=27> */
[-C--:B------:R-:W-:Y:S02]  /*7980*/  ISETP.GE.U32.AND P4, PT, R23, R17.reuse, PT ;  /* 0x000000111700720c */ /* 0x080fe40003f86070 */
[----:B------:R-:W-:Y:S01]  /*7990*/  @!P3 IMAD.IADD R24, R24, 0x1, -R17 ;  /* 0x000000011818b824 */ /* 0x000fe200078e0a11 */
[----:B------:R-:W-:Y:S01]  /*79a0*/  ISETP.NE.AND P1, PT, R22, RZ, PT ;  /* 0x000000ff1600720c */ /* 0x000fe20003f25270 */
[----:B------:R-:W-:Y:S01]  /*79b0*/  @!P3 VIADD R27, R27, 0x1 ;  /* 0x000000011b1bb836 */ /* 0x000fe20000000000 */
[----:B------:R-:W-:Y:S02]  /*79c0*/  LOP3.LUT R23, RZ, R22, RZ, 0x33, !PT ;  /* 0x00000016ff177212 */ /* 0x000fe400078e33ff */
[----:B------:R-:W-:-:S06]  /*79d0*/  ISETP.GE.U32.AND P5, PT, R24, R17, PT ;  /* 0x000000111800720c */ /* 0x000fcc0003fa6070 */
        /* <DEDUP_REMOVED lines=28> */
.L_x_6087:
[----:B------:R-:W-:Y:S05]  /*7ba0*/  BSYNC.RECONVERGENT B0 ;  /* 0x0000000000007941 */ /* 0x000fea0003800200 */
.L_x_6085:
[-C--:B------:R-:W-:Y:S01]  /*7bb0*/  ISETP.GE.AND P1, PT, R208, R241.reuse, PT ;  /* 0x000000f1d000720c */ /* 0x080fe20003f26270 */
[C---:B------:R-:W-:Y:S01]  /*7bc0*/  IMAD.SHL.U32 R17, R216.reuse, 0x20, RZ ;  /* 0x00000020d8117824 */ /* 0x040fe200078e00ff */
[----:B------:R-:W-:Y:S02]  /*7bd0*/  ISETP.GE.AND P0, PT, R221, R241, PT ;  /* 0x000000f1dd00720c */ /* 0x000fe40003f06270 */
[----:B------:R-:W-:Y:S02]  /*7be0*/  SHF.L.U64.HI R21, R216, 0x5, R217 ;  /* 0x00000005d8157819 */ /* 0x000fe400000102d9 */
[----:B------:R-:W-:-:S04]  /*7bf0*/  IADD3 R28, P2, PT, R17, R228, RZ ;  /* 0x000000e4111c7210 */ /* 0x000fc80007f5e0ff */
[----:B------:R-:W-:Y:S02]  /*7c00*/  IADD3.X R29, PT, PT, R21, R227, RZ, P2, !PT ;  /* 0x000000e3151d7210 */ /* 0x000fe400017fe4ff */
[-C--:B------:R-:W-:Y:S01]  /*7c10*/  IADD3 R26, P2, PT, R28, R17.reuse, RZ ;  /* 0x000000111c1a7210 */ /* 0x080fe20007f5e0ff */
[--C-:B------:R-:W-:Y:S02]  /*7c20*/  @!P1 IMAD.MOV.U32 R22, RZ, RZ, R228.reuse ;  /* 0x000000ffff169224 */ /* 0x100fe400078e00e4 */
        /* <DEDUP_REMOVED lines=77> */
[----:B------:R2:W-:Y:S01]  /*8100*/  @!P0 LDGSTS.E.BYPASS.LTC128B.128 [R243+0xa800], desc[UR4][R26.64+0x80] ;  /* 0x0a8000801af38fae */ /* 0x0005e2000b981a04 */
        /* <DEDUP_REMOVED lines=23> */
.L_x_6084:
[----:B------:R-:W-:Y:S05]  /*8280*/  BSYNC.RECONVERGENT B1 ;  /* 0x0000000000017941 */ /* 0x000fea0003800200 */
.L_x_6083:
        /* <DEDUP_REMOVED lines=104> */
[----:B------:R-:W5:Y:S01]  /*8910*/  MUFU.EX2 R46, R46 ;  /* 0x0000002e002e7308 */ /* 0x000f620000000800 */
[--C-:B------:R-:W-:Y:S01]  /*8920*/  FFMA.FTZ R171, R171, R63, -R61.reuse ;  /* 0x0000003fabab7223 */ /* 0x100fe2000001083d */
        /* <DEDUP_REMOVED lines=10> */
[----:B------:R-:W2:Y:S01]  /*89d0*/  MUFU.EX2 R48, R48 ;  /* 0x0000003000307308 */ /* 0x000ea20000000800 */
[-CC-:B------:R-:W-:Y:S01]  /*89e0*/  FFMA.FTZ R162, R162, R63.reuse, -R61.reuse ;  /* 0x0000003fa2a27223 */ /* 0x180fe2000001083d */
[-CC-:B------:R-:W-:Y:S01]  /*89f0*/  FFMA.FTZ R152, R152, R63.reuse, -R61.reuse ;  /* 0x0000003f98987223 */ /* 0x180fe2000001083d */
[----:B------:R-:W-:Y:S01]  /*8a00*/  FADD.FTZ R54, R55, R54 ;  /* 0x0000003637367221 */ /* 0x000fe20000010000 */
[----:B------:R-:W4:Y:S01]  /*8a10*/  MUFU.EX2 R47, R47 ;  /* 0x0000002f002f7308 */ /* 0x000f220000000800 */
[C---:B------:R-:W-:Y:S01]  /*8a20*/  HMMA.16816.F32.BF16 R96, R68.reuse, R92, RZ ;  /* 0x0000005c4460723c */ /* 0x040fe200000418ff */
[----:B------:R-:W-:Y:S01]  /*8a30*/  FADD.FTZ R56, R57, R56 ;  /* 0x0000003839387221 */ /* 0x000fe20000010000 */
[----:B------:R-:W-:Y:S01]  /*8a40*/  FADD.FTZ R54, R50, R54 ;  /* 0x0000003632367221 */ /* 0x000fe20000010000 */
[----:B------:R-:W3:Y:S01]  /*8a50*/  MUFU.EX2 R44, R44 ;  /* 0x0000002c002c7308 */ /* 0x000ee20000000800 */
[-C--:B------:R-:W-:Y:S01]  /*8a60*/  FFMA.FTZ R249, R59, R63.reuse, -R62 ;  /* 0x0000003f3bf97223 */ /* 0x080fe2000001083e */
[----:B------:R-:W-:Y:S01]  /*8a70*/  FADD.FTZ R56, R52, R56 ;  /* 0x0000003834387221 */ /* 0x000fe20000010000 */
[----:B------:R-:W-:Y:S01]  /*8a80*/  FFMA.FTZ R248, R58, R63, -R61 ;  /* 0x0000003f3af87223 */ /* 0x000fe2000001083d */
[----:B------:R-:W3:Y:S01]  /*8a90*/  MUFU.EX2 R43, R43 ;  /* 0x0000002b002b7308 */ /* 0x000ee20000000800 */
[C---:B------:R-:W-:Y:S01]  /*8aa0*/  HMMA.16816.F32.BF16 R92, R68.reuse, R94, RZ ;  /* 0x0000005e445c723c */ /* 0x040fe200000418ff */
[----:B------:R-:W-:Y:S01]  /*8ab0*/  FADD.FTZ R49, R49, R54 ;  /* 0x0000003631317221 */ /* 0x000fe20000010000 */
[----:B------:R-:W-:Y:S01]  /*8ac0*/  FADD.FTZ R51, R51, R56 ;  /* 0x0000003833337221 */ /* 0x000fe20000010000 */
[----:B------:R-:W3:Y:S01]  /*8ad0*/  MUFU.EX2 R41, R41 ;  /* 0x0000002900297308 */ /* 0x000ee20000000800 */
[----:B------:R-:W-:Y:S01]  /*8ae0*/  ISETP.GT.AND P0, PT, R191, R226, PT ;  /* 0x000000e2bf00720c */ /* 0x000fe20003f04270 */
[----:B-----5:R-:W-:Y:S01]  /*8af0*/  FADD.FTZ R49, R46, R49 ;  /* 0x000000312e317221 */ /* 0x020fe20000010000 */
[----:B--2---:R-:W-:Y:S01]  /*8b00*/  FADD.FTZ R51, R48, R51 ;  /* 0x0000003330337221 */ /* 0x004fe20000010000 */
[----:B------:R-:W-:Y:S01]  /*8b10*/  MUFU.EX2 R139, R139 ;  /* 0x0000008b008b7308 */ /* 0x000fe20000000800 */
        /* <DEDUP_REMOVED lines=35> */
[----:B------:R-:W-:Y:S01]  /*8d50*/  F2FP.BF16.F32.PACK_AB R7, R41, R42 ;  /* 0x0000002a2907723e */ /* 0x000fe200000010ff */
[----:B------:R-:W-:Y:S02]  /*8d60*/  FADD.FTZ R43, R43, R47 ;  /* 0x0000002f2b2b7221 */ /* 0x000fe40000010000 */
[----:B------:R-:W-:Y:S02]  /*8d70*/  FADD.FTZ R41, R41, R45 ;  /* 0x0000002d29297221 */ /* 0x000fe40000010000 */
[----:B--2---:R-:W-:-:S02]  /*8d80*/  FADD.FTZ R43, R142, R43 ;  /* 0x0000002b8e2b7221 */ /* 0x004fc40000010000 */
        /* <DEDUP_REMOVED lines=11> */
[----:B------:R-:W-:-:S02]  /*8e40*/  FFMA.FTZ R16, R138, R63, -R61 ;  /* 0x0000003f8a107223 */ /* 0x000fc4000001083d */
[----:B------:R4:W-:Y:S04]  /*8e50*/  MUFU.EX2 R138, R141 ;  /* 0x0000008d008a7308 */ /* 0x0009e80000000800 */
[----:B------:R5:W-:Y:S01]  /*8e60*/  MUFU.EX2 R140, R16 ;  /* 0x00000010008c7308 */ /* 0x000be20000000800 */
[C---:B-1----:R-:W-:Y:S08]  /*8e70*/  HMMA.16816.F32.BF16 R72, R4.reuse, R8, R72 ;  /* 0x000000080448723c */ /* 0x042ff00000041848 */
[----:B------:R-:W-:Y:S01]  /*8e80*/  HMMA.16816.F32.BF16 R68, R4, R10, R68 ;  /* 0x0000000a0444723c */ /* 0x000fe20000041844 */
[----:B------:R-:W1:Y:S01]  /*8e90*/  LDSM.16.MT88.4 R8, [R53+0x11000] ;  /* 0x011000003508783b */ /* 0x000e620000004200 */
[----:B----4-:R-:W-:-:S03]  /*8ea0*/  FFMA.FTZ R141, R39, R63, -R62 ;  /* 0x0000003f278d7223 */ /* 0x010fc6000001083e */
[----:B------:R-:W-:Y:S03]  /*8eb0*/  LDSM.16.MT88.4 R36, [R40+0x11000] ;  /* 0x011000002824783b */ /* 0x000fe60000004200 */
        /* <DEDUP_REMOVED lines=12> */
[C---:B----4-:R-:W-:Y:S01]  /*8f80*/  F2FP.BF16.F32.PACK_AB R4, R141.reuse, R142 ;  /* 0x0000008e8d04723e */ /* 0x050fe200000010ff */
[----:B------:R-:W-:Y:S01]  /*8f90*/  FADD.FTZ R141, R141, R43 ;  /* 0x0000002b8d8d7221 */ /* 0x000fe20000010000 */
        /* <DEDUP_REMOVED lines=8> */
[----:B--2---:R-:W-:Y:S02]  /*9020*/  HMMA.16816.F32.BF16 R128, R4, R32, R128 ;  /* 0x000000200480723c */ /* 0x004fe40000041880 */
[----:B------:R-:W-:-:S06]  /*9030*/  FADD.FTZ R143, R154, R143 ;  /* 0x0000008f9a8f7221 */ /* 0x000fcc0000010000 */
[C---:B------:R-:W-:Y:S01]  /*9040*/  HMMA.16816.F32.BF16 R124, R4.reuse, R34, R124 ;  /* 0x00000022047c723c */ /* 0x040fe2000004187c */
[----:B------:R-:W2:Y:S07]  /*9050*/  LDSM.16.MT88.4 R32, [R190+0xd800] ;  /* 0x00d80000be20783b */ /* 0x000eae0000004200 */
[C---:B---3--:R-:W-:Y:S01]  /*9060*/  HMMA.16816.F32.BF16 R88, R4.reuse, R12, R88 ;  /* 0x0000000c0458723c */ /* 0x048fe20000041858 */
[-C--:B------:R-:W-:Y:S01]  /*9070*/  FFMA.FTZ R13, R156, R63.reuse, -R61 ;  /* 0x0000003f9c0d7223 */ /* 0x080fe2000001083d */
[-CC-:B------:R-:W-:Y:S01]  /*9080*/  FFMA.FTZ R12, R155, R63.reuse, -R62.reuse ;  /* 0x0000003f9b0c7223 */ /* 0x180fe2000001083e */
[----:B------:R3:W-:Y:S04]  /*9090*/  MUFU.EX2 R156, R160 ;  /* 0x000000a0009c7308 */ /* 0x0007e80000000800 */
[----:B------:R-:W-:Y:S01]  /*90a0*/  MUFU.EX2 R155, R13 ;  /* 0x0000000d009b7308 */ /* 0x000fe20000000800 */
[----:B-1----:R-:W-:Y:S01]  /*90b0*/  HMMA.16816.F32.BF16 R80, R4, R8, R80 ;  /* 0x000000080450723c */ /* 0x002fe20000041850 */
[-CC-:B------:R-:W-:Y:S01]  /*90c0*/  FFMA.FTZ R8, R158, R63.reuse, -R62.reuse ;  /* 0x0000003f9e087223 */ /* 0x180fe2000001083e */
[----:B------:R-:W-:-:S03]  /*90d0*/  FFMA.FTZ R158, R159, R63, -R62 ;  /* 0x0000003f9f9e7223 */ /* 0x000fc6000001083e */
[----:B------:R1:W-:Y:S03]  /*90e0*/  MUFU.EX2 R159, R8 ;  /* 0x00000008009f7308 */ /* 0x0003e60000000800 */
[C---:B------:R-:W-:Y:S01]  /*90f0*/  HMMA.16816.F32.BF16 R84, R4.reuse, R14, R84 ;  /* 0x0000000e0454723c */ /* 0x040fe20000041854 */
[----:B---3--:R-:W-:Y:S01]  /*9100*/  FFMA.FTZ R160, R157, R63, -R62 ;  /* 0x0000003f9da07223 */ /* 0x008fe2000001083e */
[----:B------:R-:W-:Y:S04]  /*9110*/  MUFU.EX2 R158, R158 ;  /* 0x0000009e009e7308 */ /* 0x000fe80000000800 */
[----:B------:R3:W4:Y:S02]  /*9120*/  MUFU.EX2 R157, R12 ;  /* 0x0000000c009d7308 */ /* 0x0007240000000800 */
[C---:B------:R-:W-:Y:S02]  /*9130*/  HMMA.16816.F32.BF16 R76, R4.reuse, R10, R76 ;  /* 0x0000000a044c723c */ /* 0x040fe4000004184c */
[----:B------:R-:W2:Y:S01]  /*9140*/  MUFU.EX2 R160, R160 ;  /* 0x000000a000a07308 */ /* 0x000ea20000000800 */
[----:B-1----:R-:W-:Y:S05]  /*9150*/  LDSM.16.MT88.4 R8, [R53+0x11800] ;  /* 0x011800003508783b */ /* 0x002fea0000004200 */
[----:B-----5:R-:W-:Y:S01]  /*9160*/  HMMA.16816.F32.BF16 R96, R4, R16, R96 ;  /* 0x000000100460723c */ /* 0x020fe20000041860 */
[----:B---3--:R-:W1:Y:S01]  /*9170*/  LDSM.16.MT88.4 R12, [R65+0x11800] ;  /* 0x01180000410c783b */ /* 0x008e620000004200 */
[----:B----4-:R-:W-:-:S06]  /*9180*/  FADD.FTZ R144, R157, R144 ;  /* 0x000000909d907221 */ /* 0x010fcc0000010000 */
        /* <DEDUP_REMOVED lines=13> */
[----:B--2---:R-:W-:Y:S01]  /*9260*/  F2FP.BF16.F32.PACK_AB R4, R160, R157 ;  /* 0x0000009da004723e */ /* 0x004fe200000010ff */
        /* <DEDUP_REMOVED lines=10> */
[----:B------:R-:W-:Y:S01]  /*9310*/  FADD.FTZ R158, R158, R160 ;  /* 0x000000a09e9e7221 */ /* 0x000fe20000010000 */
[----:B------:R-:W-:-:S06]  /*9320*/  FADD.FTZ R161, R171, R161 ;  /* 0x000000a1aba17221 */ /* 0x000fcc0000010000 */
[C---:B------:R-:W-:Y:S01]  /*9330*/  HMMA.16816.F32.BF16 R124, R4.reuse, R34, R124 ;  /* 0x00000022047c723c */ /* 0x040fe2000004187c */
[----:B------:R-:W2:Y:S07]  /*9340*/  LDSM.16.MT88.4 R32, [R40+0x11800] ;  /* 0x011800002820783b */ /* 0x000eae0000004200 */
[C---:B-1----:R-:W-:Y:S08]  /*9350*/  HMMA.16816.F32.BF16 R88, R4.reuse, R12, R88 ;  /* 0x0000000c0458723c */ /* 0x042ff00000041858 */
[C---:B------:R-:W-:Y:S01]  /*9360*/  HMMA.16816.F32.BF16 R84, R4.reuse, R14, R84 ;  /* 0x0000000e0454723c */ /* 0x040fe20000041854 */
[----:B------:R-:W1:Y:S07]  /*9370*/  LDSM.16.MT88.4 R12, [R190+0x12000] ;  /* 0x01200000be0c783b */ /* 0x000e6e0000004200 */
[----:B------:R-:W-:Y:S01]  /*9380*/  HMMA.16816.F32.BF16 R80, R4, R8, R80 ;  /* 0x000000080450723c */ /* 0x000fe20000041850 */
[----:B------:R-:W-:-:S02]  /*9390*/  FFMA.FTZ R8, R172, R63, -R62 ;  /* 0x0000003fac087223 */ /* 0x000fc4000001083e */
[----:B------:R-:W-:Y:S04]  /*93a0*/  MUFU.EX2 R172, R174 ;  /* 0x000000ae00ac7308 */ /* 0x000fe80000000800 */
[----:B------:R5:W4:Y:S01]  /*93b0*/  MUFU.EX2 R174, R8 ;  /* 0x0000000800ae7308 */ /* 0x000b220000000800 */
[C---:B------:R-:W-:Y:S08]  /*93c0*/  HMMA.16816.F32.BF16 R76, R4.reuse, R10, R76 ;  /* 0x0000000a044c723c */ /* 0x040ff0000004184c */
[----:B---3--:R-:W-:Y:S01]  /*93d0*/  HMMA.16816.F32.BF16 R96, R4, R16, R96 ;  /* 0x000000100460723c */ /* 0x008fe20000041860 */
[----:B-----5:R-:W3:Y:S01]  /*93e0*/  LDSM.16.MT88.4 R8, [R65+0x12000] ;  /* 0x012000004108783b */ /* 0x020ee20000004200 */
[----:B----4-:R-:W-:-:S06]  /*93f0*/  FADD.FTZ R158, R174, R158 ;  /* 0x0000009eae9e7221 */ /* 0x010fcc0000010000 */
        /* <DEDUP_REMOVED lines=24> */
[----:B------:R-:W-:-:S07]  /*9580*/  FADD.FTZ R179, R179, R173 ;  /* 0x000000adb3b37221 */ /* 0x000fce0000010000 */
[C---:B------:R-:W-:Y:S01]  /*9590*/  HMMA.16816.F32.BF16 R92, R4.reuse, R14, R92 ;  /* 0x0000000e045c723c */ /* 0x040fe2000004185c */
[----:B------:R-:W1:Y:S07]  /*95a0*/  LDSM.16.MT88.4 R12, [R40+0x12000] ;  /* 0x01200000280c783b */ /* 0x000e6e0000004200 */
[C---:B---3--:R-:W-:Y:S01]  /*95b0*/  HMMA.16816.F32.BF16 R88, R4.reuse, R8, R88 ;  /* 0x000000080458723c */ /* 0x048fe20000041858 */
[-CC-:B------:R-:W-:Y:S01]  /*95c0*/  FFMA.FTZ R8, R168, R63.reuse, -R61.reuse ;  /* 0x0000003fa8087223 */ /* 0x180fe2000001083d */
[-C--:B------:R-:W-:Y:S01]  /*95d0*/  FFMA.FTZ R9, R167, R63.reuse, -R61 ;  /* 0x0000003fa7097223 */ /* 0x080fe2000001083d */
[----:B------:R-:W2:Y:S04]  /*95e0*/  MUFU.EX2 R168, R169 ;  /* 0x000000a900a87308 */ /* 0x000ea80000000800 */
[----:B------:R3:W-:Y:S01]  /*95f0*/  MUFU.EX2 R167, R8 ;  /* 0x0000000800a77308 */ /* 0x0007e20000000800 */
[----:B----4-:R-:W-:Y:S01]  /*9600*/  HMMA.16816.F32.BF16 R104, R4, R16, R104 ;  /* 0x000000100468723c */ /* 0x010fe20000041868 */
[-CC-:B------:R-:W-:Y:S01]  /*9610*/  FFMA.FTZ R17, R165, R63.reuse, -R62.reuse ;  /* 0x0000003fa5117223 */ /* 0x180fe2000001083e */
[----:B------:R-:W-:-:S03]  /*9620*/  FFMA.FTZ R16, R164, R63, -R62 ;  /* 0x0000003fa4107223 */ /* 0x000fc6000001083e */
[----:B------:R-:W-:Y:S03]  /*9630*/  MUFU.EX2 R164, R17 ;  /* 0x0000001100a47308 */ /* 0x000fe60000000800 */
[C---:B------:R-:W-:Y:S01]  /*9640*/  HMMA.16816.F32.BF16 R84, R4.reuse, R10, R84 ;  /* 0x0000000a0454723c */ /* 0x040fe20000041854 */
[----:B--2---:R-:W-:Y:S01]  /*9650*/  FADD.FTZ R175, R168, R175 ;  /* 0x000000afa8af7221 */ /* 0x004fe20000010000 */
[-CC-:B---3--:R-:W-:Y:S02]  /*9660*/  FFMA.FTZ R8, R166, R63.reuse, -R62.reuse ;  /* 0x0000003fa6087223 */ /* 0x188fe4000001083e */
[----:B------:R-:W-:Y:S04]  /*9670*/  MUFU.EX2 R166, R9 ;  /* 0x0000000900a67308 */ /* 0x000fe80000000800 */
[C---:B-----5:R-:W-:Y:S01]  /*9680*/  HMMA.16816.F32.BF16 R112, R4.reuse, R20, R112 ;  /* 0x000000140470723c */ /* 0x060fe20000041870 */
        /* <DEDUP_REMOVED lines=220> */
.L_x_6091:
        /* <DEDUP_REMOVED lines=8> */
.L_x_6092:
[----:B------:R-:W-:Y:S05]  /*a4d0*/  BSYNC.RECONVERGENT B0 ;  /* 0x0000000000007941 */ /* 0x000fea0003800200 */
.L_x_6090:
[-C--:B------:R-:W-:Y:S01]  /*a4e0*/  ISETP.GE.AND P1, PT, R208, R241.reuse, PT ;  /* 0x000000f1d000720c */ /* 0x080fe20003f26270 */
[C---:B------:R-:W-:Y:S01]  /*a4f0*/  IMAD.SHL.U32 R4, R218.reuse, 0x20, RZ ;  /* 0x00000020da047824 */ /* 0x040fe200078e00ff */
[----:B------:R-:W-:Y:S02]  /*a500*/  ISETP.GE.AND P0, PT, R221, R241, PT ;  /* 0x000000f1dd00720c */ /* 0x000fe40003f06270 */
        /* <DEDUP_REMOVED lines=110> */
[----:B------:R-:W1:Y:S04]  /*abf0*/  LDSM.16.M88.4 R144, [R177+0x4000] ;  /* 0x00400000b190783b */ /* 0x000e680000000200 */
[----:B------:R-:W3:Y:S04]  /*ac00*/  LDSM.16.M88.4 R136, [R177+0x4800] ;  /* 0x00480000b188783b */ /* 0x000ee80000000200 */
[----:B------:R-:W-:Y:S04]  /*ac10*/  LDSM.16.M88.4 R148, [R176] ;  /* 0x00000000b094783b */ /* 0x000fe80000000200 */
[----:B------:R-:W4:Y:S04]  /*ac20*/  LDSM.16.M88.4 R16, [R180+0x4000] ;  /* 0x00400000b410783b */ /* 0x000f280000000200 */
[----:B--2---:R-:W2:Y:S04]  /*ac30*/  LDSM.16.M88.4 R8, [R180+0x4800] ;  /* 0x00480000b408783b */ /* 0x004ea80000000200 */
[----:B------:R-:W5:Y:S04]  /*ac40*/  LDSM.16.M88.4 R60, [R177+0x5000] ;  /* 0x00500000b13c783b */ /* 0x000f680000000200 */
[----:B------:R-:W5:Y:S04]  /*ac50*/  LDSM.16.M88.4 R28, [R177+0x7000] ;  /* 0x00700000b11c783b */ /* 0x000f680000000200 */
[----:B------:R-:W5:Y:S04]  /*ac60*/  LDSM.16.M88.4 R12, [R180+0x5000] ;  /* 0x00500000b40c783b */ /* 0x000f680000000200 */
[----:B------:R-:W5:Y:S04]  /*ac70*/  LDSM.16.M88.4 R52, [R177+0x5800] ;  /* 0x00580000b134783b */ /* 0x000f680000000200 */
[----:B------:R-:W5:Y:S01]  /*ac80*/  LDSM.16.M88.4 R44, [R177+0x6000] ;  /* 0x00600000b12c783b */ /* 0x000f620000000200 */
[C---:B-1----:R-:W-:Y:S03]  /*ac90*/  HMMA.16816.F32.BF16 R4, R172.reuse, R144, RZ ;  /* 0x00000090ac04723c */ /* 0x042fe600000418ff */
[----:B------:R-:W1:Y:S04]  /*aca0*/  LDSM.16.M88.4 R36, [R177+0x6800] ;  /* 0x00680000b124783b */ /* 0x000e680000000200 */
[----:B------:R-:W1:Y:S01]  /*acb0*/  LDSM.16.M88.4 R20, [R177+0x7800] ;  /* 0x00780000b114783b */ /* 0x000e620000000200 */
[C---:B---3--:R-:W-:Y:S03]  /*acc0*/  HMMA.16816.F32.BF16 R140, R172.reuse, R136, RZ ;  /* 0x00000088ac8c723c */ /* 0x048fe600000418ff */
[----:B------:R-:W-:Y:S04]  /*acd0*/  LDSM.16.M88.4 R152, [R181] ;  /* 0x00000000b598783b */ /* 0x000fe80000000200 */
[----:B------:R-:W3:Y:S01]  /*ace0*/  LD.E R198, desc[UR4][R2.64+0x18c] ;  /* 0x00018c0402c67980 */ /* 0x000ee2000c101900 */
[C---:B------:R-:W-:Y:S03]  /*acf0*/  HMMA.16816.F32.BF16 R144, R172.reuse, R146, RZ ;  /* 0x00000092ac90723c */ /* 0x040fe600000418ff */
[----:B------:R-:W-:Y:S04]  /*ad00*/  LDSM.16.M88.4 R168, [R180+0x5800] ;  /* 0x00580000b4a8783b */ /* 0x000fe80000000200 */
[----:B------:R-:W-:Y:S01]  /*ad10*/  LDSM.16.M88.4 R164, [R180+0x6000] ;  /* 0x00600000b4a4783b */ /* 0x000fe20000000200 */
[----:B------:R-:W-:Y:S03]  /*ad20*/  HMMA.16816.F32.BF16 R136, R172, R138, RZ ;  /* 0x0000008aac88723c */ /* 0x000fe600000418ff */
[----:B------:R-:W-:Y:S04]  /*ad30*/  LDSM.16.M88.4 R160, [R180+0x6800] ;  /* 0x00680000b4a0783b */ /* 0x000fe80000000200 */
[----:B------:R-:W-:Y:S01]  /*ad40*/  LDSM.16.M88.4 R156, [R180+0x7800] ;  /* 0x00780000b49c783b */ /* 0x000fe20000000200 */
[C---:B----4-:R-:W-:Y:S03]  /*ad50*/  HMMA.16816.F32.BF16 R4, R148.reuse, R16, R4 ;  /* 0x000000109404723c */ /* 0x050fe60000041804 */
[----:B------:R-:W-:Y:S04]  /*ad60*/  LDSM.16.M88.4 R184, [R189+0x8000] ;  /* 0x00800000bdb8783b */ /* 0x000fe80000000200 */
[----:B------:R-:W0:Y:S01]  /*ad70*/  LDGDEPBAR ;  /* 0x00000000000079af */ /* 0x000e220000000000 */
[C---:B------:R-:W-:Y:S03]  /*ad80*/  HMMA.16816.F32.BF16 R144, R148.reuse, R18, R144 ;  /* 0x000000129490723c */ /* 0x040fe60000041890 */
[----:B------:R-:W4:Y:S05]  /*ad90*/  LDSM.16.M88.4 R16, [R180+0x7000] ;  /* 0x00700000b410783b */ /* 0x000f2a0000000200 */
[C---:B--2---:R-:W-:Y:S08]  /*ada0*/  HMMA.16816.F32.BF16 R140, R148.reuse, R8, R140 ;  /* 0x00000008948c723c */ /* 0x044ff0000004188c */
[----:B------:R-:W-:Y:S01]  /*adb0*/  HMMA.16816.F32.BF16 R136, R148, R10, R136 ;  /* 0x0000000a9488723c */ /* 0x000fe20000041888 */
[----:B------:R-:W2:Y:S07]  /*adc0*/  LDSM.16.M88.4 R8, [R189+0x4000] ;  /* 0x00400000bd08783b */ /* 0x000eae0000000200 */
[C---:B-----5:R-:W-:Y:S08]  /*add0*/  HMMA.16816.F32.BF16 R64, R172.reuse, R60, RZ ;  /* 0x0000003cac40723c */ /* 0x060ff000000418ff */
[C---:B------:R-:W-:Y:S08]  /*ade0*/  HMMA.16816.F32.BF16 R60, R172.reuse, R62, RZ ;  /* 0x0000003eac3c723c */ /* 0x040ff000000418ff */
[C---:B------:R-:W-:Y:S08]  /*adf0*/  HMMA.16816.F32.BF16 R32, R172.reuse, R28, RZ ;  /* 0x0000001cac20723c */ /* 0x040ff000000418ff */
[----:B------:R-:W-:Y:S08]  /*ae00*/  HMMA.16816.F32.BF16 R28, R172, R30, RZ ;  /* 0x0000001eac1c723c */ /* 0x000ff000000418ff */
[C---:B------:R-:W-:Y:S08]  /*ae10*/  HMMA.16816.F32.BF16 R64, R148.reuse, R12, R64 ;  /* 0x0000000c9440723c */ /* 0x040ff00000041840 */
[----:B------:R-:W-:Y:S01]  /*ae20*/  HMMA.16816.F32.BF16 R60, R148, R14, R60 ;  /* 0x0000000e943c723c */ /* 0x000fe2000004183c */
[----:B------:R-:W5:Y:S07]  /*ae30*/  LDSM.16.M88.4 R12, [R189+0x5000] ;  /* 0x00500000bd0c783b */ /* 0x000f6e0000000200 */
[C---:B------:R-:W-:Y:S08]  /*ae40*/  HMMA.16816.F32.BF16 R56, R172.reuse, R52, RZ ;  /* 0x00000034ac38723c */ /* 0x040ff000000418ff */
[C---:B------:R-:W-:Y:S08]  /*ae50*/  HMMA.16816.F32.BF16 R48, R172.reuse, R44, RZ ;  /* 0x0000002cac30723c */ /* 0x040ff000000418ff */
[C---:B-1----:R-:W-:Y:S08]  /*ae60*/  HMMA.16816.F32.BF16 R40, R172.reuse, R36, RZ ;  /* 0x00000024ac28723c */ /* 0x042ff000000418ff */
[C---:B------:R-:W-:Y:S08]  /*ae70*/  HMMA.16816.F32.BF16 R52, R172.reuse, R54, RZ ;  /* 0x00000036ac34723c */ /* 0x040ff000000418ff */
[C---:B------:R-:W-:Y:S08]  /*ae80*/  HMMA.16816.F32.BF16 R44, R172.reuse, R46, RZ ;  /* 0x0000002eac2c723c */ /* 0x040ff000000418ff */
[C---:B------:R-:W-:Y:S08]  /*ae90*/  HMMA.16816.F32.BF16 R36, R172.reuse, R38, RZ ;  /* 0x00000026ac24723c */ /* 0x040ff000000418ff */
[C---:B------:R-:W-:Y:S08]  /*aea0*/  HMMA.16816.F32.BF16 R24, R172.reuse, R20, RZ ;  /* 0x00000014ac18723c */ /* 0x040ff000000418ff */
[----:B------:R-:W-:Y:S01]  /*aeb0*/  HMMA.16816.F32.BF16 R172, R172, R22, RZ ;  /* 0x00000016acac723c */ /* 0x000fe200000418ff */
[----:B------:R-:W1:Y:S07]  /*aec0*/  LDSM.16.M88.4 R20, [R189+0x4800] ;  /* 0x00480000bd14783b */ /* 0x000e6e0000000200 */
[C---:B----4-:R-:W-:Y:S08]  /*aed0*/  HMMA.16816.F32.BF16 R32, R148.reuse, R16, R32 ;  /* 0x000000109420723c */ /* 0x050ff00000041820 */
[----:B------:R-:W-:Y:S01]  /*aee0*/  HMMA.16816.F32.BF16 R28, R148, R18, R28 ;  /* 0x00000012941c723c */ /* 0x000fe2000004181c */
[----:B------:R-:W4:Y:S07]  /*aef0*/  LDSM.16.M88.4 R16, [R189+0x5800] ;  /* 0x00580000bd10783b */ /* 0x000f2e0000000200 */
        /* <DEDUP_REMOVED lines=8> */
[----:B------:R-:W-:Y:S07]  /*af80*/  LDSM.16.M88.4 R164, [R177+0xb000] ;  /* 0x00b00000b1a4783b */ /* 0x000fee0000000200 */
[C---:B-----5:R-:W-:Y:S08]  /*af90*/  HMMA.16816.F32.BF16 R64, R152.reuse, R12, R64 ;  /* 0x0000000c9840723c */ /* 0x060ff00000041840 */
[----:B------:R-:W-:Y:S01]  /*afa0*/  HMMA.16816.F32.BF16 R60, R152, R14, R60 ;  /* 0x0000000e983c723c */ /* 0x000fe2000004183c */
[----:B------:R-:W5:Y:S07]  /*afb0*/  LDSM.16.M88.4 R12, [R189+0x7000] ;  /* 0x00700000bd0c783b */ /* 0x000f6e0000000200 */
[C---:B------:R-:W-:Y:S08]  /*afc0*/  HMMA.16816.F32.BF16 R40, R148.reuse, R160, R40 ;  /* 0x000000a09428723c */ /* 0x040ff00000041828 */
[C---:B------:R-:W-:Y:S01]  /*afd0*/  HMMA.16816.F32.BF16 R36, R148.reuse, R162, R36 ;  /* 0x000000a29424723c */ /* 0x040fe20000041824 */
[----:B------:R-:W-:Y:S07]  /*afe0*/  LDSM.16.M88.4 R160, [R188+0x7000] ;  /* 0x00700000bca0783b */ /* 0x000fee0000000200 */
[C---:B------:R-:W-:Y:S08]  /*aff0*/  HMMA.16816.F32.BF16 R24, R148.reuse, R156, R24 ;  /* 0x0000009c9418723c */ /* 0x040ff00000041818 */
[----:B------:R-:W-:Y:S01]  /*b000*/  HMMA.16816.F32.BF16 R172, R148, R158, R172 ;  /* 0x0000009e94ac723c */ /* 0x000fe200000418ac */
[----:B------:R-:W3:Y:S04]  /*b010*/  LDSM.16.M88.4 R148, [R189+0x6800] ;  /* 0x00680000bd94783b */ /* 0x000ee80000000200 */
[----:B------:R-:W3:Y:S03]  /*b020*/  LDSM.16.M88.4 R156, [R189+0x7800] ;  /* 0x00780000bd9c783b */ /* 0x000ee60000000200 */
[C---:B-1----:R-:W-:Y:S08]  /*b030*/  HMMA.16816.F32.BF16 R140, R152.reuse, R20, R140 ;  /* 0x00000014988c723c */ /* 0x042ff0000004188c */
[C---:B------:R-:W-:Y:S01]  /*b040*/  HMMA.16816.F32.BF16 R136, R152.reuse, R22, R136 ;  /* 0x000000169888723c */ /* 0x040fe20000041888 */
[----:B------:R-:W-:Y:S07]  /*b050*/  LDSM.16.M88.4 R20, [R188+0x4000] ;  /* 0x00400000bc14783b */ /* 0x000fee0000000200 */
[C---:B----4-:R-:W-:Y:S08]  /*b060*/  HMMA.16816.F32.BF16 R56, R152.reuse, R16, R56 ;  /* 0x000000109838723c */ /* 0x050ff00000041838 */
[C---:B------:R-:W-:Y:S01]  /*b070*/  HMMA.16816.F32.BF16 R52, R152.reuse, R18, R52 ;  /* 0x000000129834723c */ /* 0x040fe20000041834 */
[----:B------:R-:W1:Y:S07]  /*b080*/  LDSM.16.M88.4 R16, [R197] ;  /* 0x00000000c510783b */ /* 0x000e6e0000000200 */
[C---:B--2---:R-:W-:Y:S08]  /*b090*/  HMMA.16816.F32.BF16 R48, R152.reuse, R8, R48 ;  /* 0x000000089830723c */ /* 0x044ff00000041830 */
[C---:B------:R-:W-:Y:S01]  /*b0a0*/  HMMA.16816.F32.BF16 R44, R152.reuse, R10, R44 ;  /* 0x0000000a982c723c */ /* 0x040fe2000004182c */
[----:B------:R-:W2:Y:S07]  /*b0b0*/  LDSM.16.M88.4 R8, [R188+0x4800] ;  /* 0x00480000bc08783b */ /* 0x000eae0000000200 */
[C---:B-----5:R-:W-:Y:S08]  /*b0c0*/  HMMA.16816.F32.BF16 R32, R152.reuse, R12, R32 ;  /* 0x0000000c9820723c */ /* 0x060ff00000041820 */
[C---:B------:R-:W-:Y:S01]  /*b0d0*/  HMMA.16816.F32.BF16 R28, R152.reuse, R14, R28 ;  /* 0x0000000e981c723c */ /* 0x040fe2000004181c */
[----:B------:R-:W4:Y:S07]  /*b0e0*/  LDSM.16.M88.4 R12, [R188+0x5800] ;  /* 0x00580000bc0c783b */ /* 0x000f2e0000000200 */
[C---:B---3--:R-:W-:Y:S08]  /*b0f0*/  HMMA.16816.F32.BF16 R40, R152.reuse, R148, R40 ;  /* 0x000000949828723c */ /* 0x048ff00000041828 */
[C---:B------:R-:W-:Y:S01]  /*b100*/  HMMA.16816.F32.BF16 R36, R152.reuse, R150, R36 ;  /* 0x000000969824723c */ /* 0x040fe20000041824 */
[----:B------:R-:W3:Y:S07]  /*b110*/  LDSM.16.M88.4 R148, [R188+0x5000] ;  /* 0x00500000bc94783b */ /* 0x000eee0000000200 */
        /* <DEDUP_REMOVED lines=28> */
[----:B------:R-:W-:Y:S03]  /*b2e0*/  LDSM.16.M88.4 R152, [R180+0x8000] ;  /* 0x00800000b498783b */ /* 0x000fe60000000200 */
[C---:B----4-:R-:W-:Y:S08]  /*b2f0*/  HMMA.16816.F32.BF16 R4, R156.reuse, R12, R4 ;  /* 0x0000000c9c04723c */ /* 0x050ff00000041804 */
[C---:B------:R-:W-:Y:S01]  /*b300*/  HMMA.16816.F32.BF16 R144, R156.reuse, R14, R144 ;  /* 0x0000000e9c90723c */ /* 0x040fe20000041890 */
        /* <DEDUP_REMOVED lines=10> */
[----:B------:R-:W4:Y:S07]  /*b3b0*/  LDSM.16.M88.4 R8, [R180+0x8800] ;  /* 0x00880000b408783b */ /* 0x000f2e0000000200 */
[C---:B---3--:R-:W-:Y:S08]  /*b3c0*/  HMMA.16816.F32.BF16 R40, R156.reuse, R12, R40 ;  /* 0x0000000c9c28723c */ /* 0x048ff00000041828 */
[C---:B------:R-:W-:Y:S01]  /*b3d0*/  HMMA.16816.F32.BF16 R36, R156.reuse, R14, R36 ;  /* 0x0000000e9c24723c */ /* 0x040fe20000041824 */
[----:B------:R-:W3:Y:S07]  /*b3e0*/  LDSM.16.M88.4 R12, [R180+0xa800] ;  /* 0x00a80000b40c783b */ /* 0x000eee0000000200 */
[C---:B------:R-:W-:Y:S08]  /*b3f0*/  HMMA.16816.F32.BF16 R140, R156.reuse, R148, R140 ;  /* 0x000000949c8c723c */ /* 0x040ff0000004188c */
[----:B------:R-:W-:Y:S01]  /*b400*/  HMMA.16816.F32.BF16 R136, R156, R150, R136 ;  /* 0x000000969c88723c */ /* 0x000fe20000041888 */
[----:B------:R-:W5:Y:S07]  /*b410*/  LDSM.16.M88.4 R148, [R180+0x9000] ;  /* 0x00900000b494783b */ /* 0x000f6e0000000200 */
        /* <DEDUP_REMOVED lines=8> */
[----:B------:R-:W-:Y:S07]  /*b4a0*/  LDSM.16.M88.4 R152, [R189+0xa000] ;  /* 0x00a00000bd98783b */ /* 0x000fee0000000200 */
[C---:B------:R-:W-:Y:S08]  /*b4b0*/  HMMA.16816.F32.BF16 R32, R156.reuse, R164, R32 ;  /* 0x000000a49c20723c */ /* 0x040ff00000041820 */
[----:B------:R-:W-:Y:S01]  /*b4c0*/  HMMA.16816.F32.BF16 R28, R156, R166, R28 ;  /* 0x000000a69c1c723c */ /* 0x000fe2000004181c */
[----:B------:R-:W2:Y:S07]  /*b4d0*/  LDSM.16.M88.4 R164, [R189+0x8800] ;  /* 0x00880000bda4783b */ /* 0x000eae0000000200 */
[C---:B----4-:R-:W-:Y:S08]  /*b4e0*/  HMMA.16816.F32.BF16 R140, R176.reuse, R8, R140 ;  /* 0x00000008b08c723c */ /* 0x050ff0000004188c */
[----:B------:R-:W-:Y:S01]  /*b4f0*/  HMMA.16816.F32.BF16 R136, R176, R10, R136 ;  /* 0x0000000ab088723c */ /* 0x000fe20000041888 */
[----:B------:R-:W4:Y:S04]  /*b500*/  LDSM.16.M88.4 R8, [R180+0xb000] ;  /* 0x00b00000b408783b */ /* 0x000f280000000200 */
[----:B------:R-:W-:Y:S03]  /*b510*/  LDSM.16.M88.4 R180, [R180+0xb800] ;  /* 0x00b80000b4b4783b */ /* 0x000fe60000000200 */
[C---:B------:R-:W-:Y:S08]  /*b520*/  HMMA.16816.F32.BF16 R4, R168.reuse, R184, R4 ;  /* 0x000000b8a804723c */ /* 0x040ff00000041804 */
[----:B------:R-:W-:Y:S08]  /*b530*/  HMMA.16816.F32.BF16 R144, R168, R186, R144 ;  /* 0x000000baa890723c */ /* 0x000ff00000041890 */
[C---:B---3--:R-:W-:Y:S08]  /*b540*/  HMMA.16816.F32.BF16 R40, R176.reuse, R12, R40 ;  /* 0x0000000cb028723c */ /* 0x048ff00000041828 */
[C---:B------:R-:W-:Y:S01]  /*b550*/  HMMA.16816.F32.BF16 R36, R176.reuse, R14, R36 ;  /* 0x0000000eb024723c */ /* 0x040fe20000041824 */
[----:B------:R-:W3:Y:S07]  /*b560*/  LDSM.16.M88.4 R12, [R188+0x8800] ;  /* 0x00880000bc0c783b */ /* 0x000eee0000000200 */
[C---:B-----5:R-:W-:Y:S08]  /*b570*/  HMMA.16816.F32.BF16 R64, R176.reuse, R148, R64 ;  /* 0x00000094b040723c */ /* 0x060ff00000041840 */
[----:B------:R-:W-:Y:S01]  /*b580*/  HMMA.16816.F32.BF16 R60, R176, R150, R60 ;  /* 0x00000096b03c723c */ /* 0x000fe2000004183c */
[----:B------:R-:W5:Y:S07]  /*b590*/  LDSM.16.M88.4 R148, [R189+0xa800] ;  /* 0x00a80000bd94783b */ /* 0x000f6e0000000200 */
[C---:B------:R-:W-:Y:S08]  /*b5a0*/  HMMA.16816.F32.BF16 R24, R156.reuse, R160, R24 ;  /* 0x000000a09c18723c */ /* 0x040ff00000041818 */
[----:B------:R-:W-:Y:S01]  /*b5b0*/  HMMA.16816.F32.BF16 R172, R156, R162, R172 ;  /* 0x000000a29cac723c */ /* 0x000fe200000418ac */
[----:B------:R-:W5:Y:S04]  /*b5c0*/  LDSM.16.M88.4 R160, [R189+0x9000] ;  /* 0x00900000bda0783b */ /* 0x000f680000000200 */
[----:B------:R-:W-:Y:S03]  /*b5d0*/  LDSM.16.M88.4 R156, [R189+0x9800] ;  /* 0x00980000bd9c783b */ /* 0x000fe60000000200 */
[C---:B-1----:R-:W-:Y:S08]  /*b5e0*/  HMMA.16816.F32.BF16 R4, R20.reuse, R16, R4 ;  /* 0x000000101404723c */ /* 0x042ff00000041804 */
[----:B------:R-:W-:Y:S01]  /*b5f0*/  HMMA.16816.F32.BF16 R144, R20, R18, R144 ;  /* 0x000000121490723c */ /* 0x000fe20000041890 */
[----:B------:R-:W1:Y:S07]  /*b600*/  LDSM.16.M88.4 R16, [R188+0xa000] ;  /* 0x00a00000bc10783b */ /* 0x000e6e0000000200 */
[C---:B--2---:R-:W-:Y:S08]  /*b610*/  HMMA.16816.F32.BF16 R140, R168.reuse, R164, R140 ;  /* 0x000000a4a88c723c */ /* 0x044ff0000004188c */
[----:B------:R-:W-:Y:S08]  /*b620*/  HMMA.16816.F32.BF16 R136, R168, R166, R136 ;  /* 0x000000a6a888723c */ /* 0x000ff00000041888 */
[C---:B----4-:R-:W-:Y:S08]  /*b630*/  HMMA.16816.F32.BF16 R32, R176.reuse, R8, R32 ;  /* 0x00000008b020723c */ /* 0x050ff00000041820 */
[----:B------:R-:W-:Y:S01]  /*b640*/  HMMA.16816.F32.BF16 R28, R176, R10, R28 ;  /* 0x0000000ab01c723c */ /* 0x000fe2000004181c */
[----:B------:R-:W2:Y:S01]  /*b650*/  LDSM.16.M88.4 R8, [R188+0x9000] ;  /* 0x00900000bc08783b */ /* 0x000ea20000000200 */
[----:B------:R-:W-:-:S06]  /*b660*/  FMUL.FTZ R5, R5, R198 ;  /* 0x000000c605057220 */ /* 0x000fcc0000410000 */
[----:B------:R-:W-:Y:S01]  /*b670*/  HMMA.16816.F32.BF16 R48, R168, R152, R48 ;  /* 0x00000098a830723c */ /* 0x000fe20000041830 */
[----:B------:R-:W-:-:S07]  /*b680*/  FMUL.FTZ R4, R4, R198 ;  /* 0x000000c604047220 */ /* 0x000fce0000410000 */
[----:B---3--:R-:W-:Y:S01]  /*b690*/  HMMA.16816.F32.BF16 R140, R20, R12, R140 ;  /* 0x0000000c148c723c */ /* 0x008fe2000004188c */
[----:B------:R3:W-:Y:S07]  /*b6a0*/  MUFU.TANH R12, R4 ;  /* 0x00000004000c7308 */ /* 0x0007ee0000002400 */
[----:B-----5:R-:W-:Y:S01]  /*b6b0*/  HMMA.16816.F32.BF16 R40, R168, R148, R40 ;  /* 0x00000094a828723c */ /* 0x020fe20000041828 */
[----:B------:R-:W-:-:S07]  /*b6c0*/  IMAD.SHL.U32 R148, R0, 0x80, RZ ;  /* 0x0000008000947824 */ /* 0x000fce00078e00ff */
[----:B------:R-:W-:Y:S01]  /*b6d0*/  HMMA.16816.F32.BF16 R136, R20, R14, R136 ;  /* 0x0000000e1488723c */ /* 0x000fe20000041888 */
[----:B------:R-:W-:Y:S02]  /*b6e0*/  LOP3.LUT R148, R148, R135, RZ, 0xfc, !PT ;  /* 0x0000008794947212 */ /* 0x000fe400078efcff */
[----:B---3--:R-:W-:-:S05]  /*b6f0*/  LOP3.LUT R4, R195, R194, RZ, 0xfc, !PT ;  /* 0x000000c2c3047212 */ /* 0x008fca00078efcff */
[----:B------:R-:W-:Y:S01]  /*b700*/  HMMA.16816.F32.BF16 R44, R168, R154, R44 ;  /* 0x0000009aa82c723c */ /* 0x000fe2000004182c */
[----:B------:R3:W-:Y:S01]  /*b710*/  MUFU.TANH R154, R5 ;  /* 0x00000005009a7308 */ /* 0x0007e20000002400 */
[----:B------:R-:W-:-:S06]  /*b720*/  IMAD.IADD R4, R132, 0x1, R4 ;  /* 0x0000000184047824 */ /* 0x000fcc00078e0204 */
[----:B------:R-:W-:Y:S01]  /*b730*/  HMMA.16816.F32.BF16 R64, R168, R160, R64 ;  /* 0x000000a0a840723c */ /* 0x000fe20000041840 */
[----:B------:R-:W-:Y:S02]  /*b740*/  IMAD.IADD R149, R148, 0x1, R196 ;  /* 0x0000000194957824 */ /* 0x000fe400078e02c4 */
[-C--:B------:R-:W-:Y:S01]  /*b750*/  FMUL.FTZ R6, R6, R198.reuse ;  /* 0x000000c606067220 */ /* 0x080fe20000410000 */
[----:B---3--:R-:W-:-:S04]  /*b760*/  FMUL.FTZ R5, R144, R198 ;  /* 0x000000c690057220 */ /* 0x008fc80000410000 */
[----:B-1----:R-:W-:Y:S02]  /*b770*/  HMMA.16816.F32.BF16 R48, R20, R16, R48 ;  /* 0x000000101430723c */ /* 0x002fe40000041830 */
[----:B------:R-:W1:Y:S01]  /*b780*/  MUFU.TANH R5, R5 ;  /* 0x0000000500057308 */ /* 0x000e620000002400 */
[----:B------:R-:W-:Y:S01]  /*b790*/  IADD3 R17, PT, PT, R4, 0xf8, -R149 ;  /* 0x000000f804117810 */ /* 0x000fe20007ffe895 */
[-C--:B------:R-:W-:Y:S01]  /*b7a0*/  FMUL.FTZ R145, R145, R198.reuse ;  /* 0x000000c691917220 */ /* 0x080fe20000410000 */
[-C--:B------:R-:W-:Y:S01]  /*b7b0*/  FMUL.FTZ R140, R140, R198.reuse ;  /* 0x000000c68c8c7220 */ /* 0x080fe20000410000 */
[----:B------:R-:W-:-:S04]  /*b7c0*/  FMUL.FTZ R136, R136, R198 ;  /* 0x000000c688887220 */ /* 0x000fc80000410000 */
[----:B------:R3:W-:Y:S01]  /*b7d0*/  MUFU.TANH R152, R6 ;  /* 0x0000000600987308 */ /* 0x0007e20000002400 */
[----:B------:R-:W-:Y:S01]  /*b7e0*/  IABS R17, R17 ;  /* 0x0000001100117213 */ /* 0x000fe20000000000 */
[-C--:B------:R-:W-:Y:S01]  /*b7f0*/  FMUL.FTZ R7, R7, R198.reuse ;  /* 0x000000c607077220 */ /* 0x080fe20000410000 */
[----:B------:R-:W-:Y:S02]  /*b800*/  FMUL.FTZ R155, R146, R198 ;  /* 0x000000c6929b7220 */ /* 0x000fe40000410000 */
[----:B------:R-:W-:-:S03]  /*b810*/  I2FP.F32.S32 R17, R17 ;  /* 0x0000001100117245 */ /* 0x000fc60000201400 */
[----:B------:R-:W4:Y:S01]  /*b820*/  MUFU.TANH R16, R145 ;  /* 0x0000009100107308 */ /* 0x000f220000002400 */
[----:B------:R-:W-:Y:S01]  /*b830*/  HMMA.16816.F32.BF16 R60, R168, R162, R60 ;  /* 0x000000a2a83c723c */ /* 0x000fe2000004183c */
[----:B------:R-:W5:Y:S01]  /*b840*/  LDSM.16.M88.4 R160, [R188+0x9800] ;  /* 0x00980000bca0783b */ /* 0x000f620000000200 */
[----:B---3--:R-:W-:-:S05]  /*b850*/  IADD3 R6, PT, PT, R4, 0x100, -R149 ;  /* 0x0000010004067810 */ /* 0x008fca0007ffe895 */
[----:B------:R-:W3:Y:S01]  /*b860*/  MUFU.TANH R236, R140 ;  /* 0x0000008c00ec7308 */ /* 0x000ee20000002400 */
[----:B------:R-:W-:Y:S01]  /*b870*/  IABS R6, R6 ;  /* 0x0000000600067213 */ /* 0x000fe20000000000 */
[----:B--2---:R-:W-:Y:S01]  /*b880*/  HMMA.16816.F32.BF16 R64, R20, R8, R64 ;  /* 0x000000081440723c */ /* 0x004fe20000041840 */
[----:B------:R-:W-:Y:S02]  /*b890*/  IADD3 R8, PT, PT, R4, 0xff, -R149 ;  /* 0x000000ff04087810 */ /* 0x000fe40007ffe895 */
[----:B------:R-:W-:-:S03]  /*b8a0*/  I2FP.F32.S32 R146, R6 ;  /* 0x0000000600927245 */ /* 0x000fc60000201400 */
[----:B------:R2:W-:Y:S01]  /*b8b0*/  MUFU.TANH R207, R136 ;  /* 0x0000008800cf7308 */ /* 0x0005e20000002400 */
[----:B------:R-:W-:Y:S01]  /*b8c0*/  IADD3 R6, PT, PT, R4, 0xf0, -R149 ;  /* 0x000000f004067810 */ /* 0x000fe20007ffe895 */
[----:B-1----:R-:W-:-:S06]  /*b8d0*/  FFMA.FTZ R17, -R240, R17, R5 ;  /* 0x00000011f0117223 */ /* 0x002fcc0000010105 */
[----:B------:R1:W5:Y:S01]  /*b8e0*/  MUFU.TANH R238, R7 ;  /* 0x0000000700ee7308 */ /* 0x0003620000002400 */
[----:B------:R-:W-:Y:S01]  /*b8f0*/  IABS R6, R6 ;  /* 0x0000000600067213 */ /* 0x000fe20000000000 */
[----:B------:R-:W-:Y:S01]  /*b900*/  FMUL.FTZ R137, R137, R198 ;  /* 0x000000c689897220 */ /* 0x000fe20000410000 */
[----:B------:R-:W-:Y:S01]  /*b910*/  IABS R8, R8 ;  /* 0x0000000800087213 */ /* 0x000fe20000000000 */
[C---:B--2---:R-:W-:Y:S01]  /*b920*/  VIADD R136, R4.reuse, 0x8 ;  /* 0x0000000804887836 */ /* 0x044fe20000000000 */
[----:B-1----:R-:W-:-:S04]  /*b930*/  IADD3 R7, PT, PT, R4, 0xf7, -R149 ;  /* 0x000000f704077810 */ /* 0x002fc80007ffe895 */
[--C-:B------:R-:W-:Y:S02]  /*b940*/  IADD3 R5, PT, PT, R136, 0xff, -R149.reuse ;  /* 0x000000ff88057810 */ /* 0x100fe40007ffe895 */
[----:B------:R-:W-:Y:S01]  /*b950*/  IABS R7, R7 ;  /* 0x0000000700077213 */ /* 0x000fe20000000000 */
[----:B------:R-:W1:Y:S01]  /*b960*/  MUFU.TANH R206, R137 ;  /* 0x0000008900ce7308 */ /* 0x000e620000002400 */
[----:B------:R-:W-:Y:S02]  /*b970*/  I2FP.F32.S32 R6, R6 ;  /* 0x0000000600067245 */ /* 0x000fe40000201400 */
[----:B------:R-:W-:Y:S02]  /*b980*/  I2FP.F32.S32 R7, R7 ;  /* 0x0000000700077245 */ /* 0x000fe40000201400 */
[----:B------:R-:W-:Y:S02]  /*b990*/  IABS R5, R5 ;  /* 0x0000000500057213 */ /* 0x000fe40000000000 */
[----:B------:R-:W-:Y:S01]  /*b9a0*/  I2FP.F32.S32 R8, R8 ;  /* 0x0000000800087245 */ /* 0x000fe20000201400 */
[C---:B----4-:R-:W-:Y:S01]  /*b9b0*/  FFMA.FTZ R16, -R240.reuse, R7, R16 ;  /* 0x00000007f0107223 */ /* 0x050fe20000010110 */
[----:B------:R-:W-:Y:S01]  /*b9c0*/  I2FP.F32.S32 R5, R5 ;  /* 0x0000000500057245 */ /* 0x000fe20000201400 */
[----:B---3--:R-:W-:Y:S01]  /*b9d0*/  FFMA.FTZ R236, -R240, R6, R236 ;  /* 0x00000006f0ec7223 */ /* 0x008fe200000101ec */
[--C-:B------:R-:W-:Y:S01]  /*b9e0*/  IADD3 R7, PT, PT, R4, 0xe7, -R149.reuse ;  /* 0x000000e704077810 */ /* 0x100fe20007ffe895 */
[----:B------:R-:W-:Y:S01]  /*b9f0*/  FFMA.FTZ R154, -R240, R8, R154 ;  /* 0x00000008f09a7223 */ /* 0x000fe2000001019a */
[----:B------:R-:W-:-:S02]  /*ba00*/  IADD3 R6, PT, PT, R136, 0x100, -R149 ;  /* 0x0000010088067810 */ /* 0x000fc40007ffe895 */
[----:B------:R-:W-:Y:S01]  /*ba10*/  IADD3 R8, PT, PT, R4, 0xe8, -R149 ;  /* 0x000000e804087810 */ /* 0x000fe20007ffe895 */
[-C--:B------:R-:W-:Y:S01]  /*ba20*/  FMUL.FTZ R147, R147, R198.reuse ;  /* 0x000000c693937220 */ /* 0x080fe20000410000 */
[----:B-----5:R-:W-:Y:S01]  /*ba30*/  FFMA.FTZ R238, -R240, R5, R238 ;  /* 0x00000005f0ee7223 */ /* 0x020fe200000101ee */
[-C--:B------:R-:W-:Y:S01]  /*ba40*/  FMUL.FTZ R143, R143, R198.reuse ;  /* 0x000000c68f8f7220 */ /* 0x080fe20000410000 */
[----:B------:R-:W-:Y:S01]  /*ba50*/  IABS R7, R7 ;  /* 0x0000000700077213 */ /* 0x000fe20000000000 */
[----:B------:R-:W-:Y:S01]  /*ba60*/  FMUL.FTZ R5, R138, R198 ;  /* 0x000000c68a057220 */ /* 0x000fe20000410000 */
[----:B------:R-:W-:Y:S01]  /*ba70*/  IABS R6, R6 ;  /* 0x0000000600067213 */ /* 0x000fe20000000000 */
[-C--:B------:R-:W-:Y:S01]  /*ba80*/  FMUL.FTZ R141, R141, R198.reuse ;  /* 0x000000c68d8d7220 */ /* 0x080fe20000410000 */
[----:B------:R-:W-:Y:S01]  /*ba90*/  FMUL.FTZ R142, R142, R198 ;  /* 0x000000c68e8e7220 */ /* 0x000fe20000410000 */
[----:B------:R-:W-:Y:S01]  /*baa0*/  IABS R8, R8 ;  /* 0x0000000800087213 */ /* 0x000fe20000000000 */
[----:B------:R-:W-:Y:S01]  /*bab0*/  HMMA.16816.F32.BF16 R56, R168, R156, R56 ;  /* 0x0000009ca838723c */ /* 0x000fe20000041838 */
[----:B------:R-:W-:Y:S01]  /*bac0*/  I2FP.F32.S32 R7, R7 ;  /* 0x0000000700077245 */ /* 0x000fe20000201400 */
[----:B------:R-:W2:Y:S01]  /*bad0*/  MUFU.TANH R229, R141 ;  /* 0x0000008d00e57308 */ /* 0x000ea20000002400 */
[----:B------:R-:W-:-:S02]  /*bae0*/  I2FP.F32.S32 R6, R6 ;  /* 0x0000000600067245 */ /* 0x000fc40000201400 */
[----:B------:R-:W-:-:S03]  /*baf0*/  I2FP.F32.S32 R8, R8 ;  /* 0x0000000800087245 */ /* 0x000fc60000201400 */
[----:B------:R-:W-:Y:S02]  /*bb00*/  HMMA.16816.F32.BF16 R52, R168, R158, R52 ;  /* 0x0000009ea834723c */ /* 0x000fe40000041834 */
[----:B------:R-:W3:Y:S01]  /*bb10*/  MUFU.TANH R147, R147 ;  /* 0x0000009300937308 */ /* 0x000ee20000002400 */
[C---:B-1----:R-:W-:Y:S01]  /*bb20*/  FFMA.FTZ R206, -R240.reuse, R7, R206 ;  /* 0x00000007f0ce7223 */ /* 0x042fe200000101ce */
[----:B------:R-:W-:Y:S01]  /*bb30*/  FFMA.FTZ R152, -R240, R6, R152 ;  /* 0x00000006f0987223 */ /* 0x000fe20000010198 */
[----:B------:R-:W-:-:S05]  /*bb40*/  IADD3 R9, PT, PT, R4, 0xef, -R149 ;  /* 0x000000ef04097810 */ /* 0x000fca0007ffe895 */
[----:B------:R-:W1:Y:S01]  /*bb50*/  MUFU.TANH R237, R142 ;  /* 0x0000008e00ed7308 */ /* 0x000e620000002400 */
[----:B------:R-:W-:Y:S01]  /*bb60*/  FFMA.FTZ R207, -R240, R8, R207 ;  /* 0x00000008f0cf7223 */ /* 0x000fe200000101cf */
[C-C-:B------:R-:W-:Y:S02]  /*bb70*/  IADD3 R7, PT, PT, R136.reuse, 0xf7, -R149.reuse ;  /* 0x000000f788077810 */ /* 0x140fe40007ffe895 */
[----:B------:R-:W-:-:S04]  /*bb80*/  IADD3 R6, PT, PT, R136, 0xf0, -R149 ;  /* 0x000000f088067810 */ /* 0x000fc80007ffe895 */
[----:B------:R-:W4:Y:S01]  /*bb90*/  MUFU.TANH R155, R155 ;  /* 0x0000009b009b7308 */ /* 0x000f220000002400 */
[C-C-:B------:R-:W-:Y:S02]  /*bba0*/  IADD3 R8, PT, PT, R136.reuse, 0xf8, -R149.reuse ;  /* 0x000000f888087810 */ /* 0x140fe40007ffe895 */
[----:B------:R-:W-:-:S05]  /*bbb0*/  IADD3 R215, PT, PT, R136, 0xef, -R149 ;  /* 0x000000ef88d77810 */ /* 0x000fca0007ffe895 */
[----:B------:R-:W5:Y:S01]  /*bbc0*/  MUFU.TANH R143, R143 ;  /* 0x0000008f008f7308 */ /* 0x000f620000002400 */
[----:B------:R-:W-:-:S07]  /*bbd0*/  IADD3 R213, PT, PT, R136, 0xe8, -R149 ;  /* 0x000000e888d57810 */ /* 0x000fce0007ffe895 */
[----:B------:R-:W5:Y:S01]  /*bbe0*/  MUFU.TANH R5, R5 ;  /* 0x0000000500057308 */ /* 0x000f620000002400 */
[----:B------:R-:W-:Y:S02]  /*bbf0*/  IABS R9, R9 ;  /* 0x0000000900097213 */ /* 0x000fe40000000000 */
[----:B------:R-:W-:Y:S02]  /*bc00*/  IABS R7, R7 ;  /* 0x0000000700077213 */ /* 0x000fe40000000000 */
[----:B------:R-:W-:Y:S02]  /*bc10*/  IABS R6, R6 ;  /* 0x0000000600067213 */ /* 0x000fe40000000000 */
[----:B------:R-:W-:Y:S02]  /*bc20*/  IABS R8, R8 ;  /* 0x0000000800087213 */ /* 0x000fe40000000000 */
[----:B------:R-:W-:Y:S02]  /*bc30*/  IABS R215, R215 ;  /* 0x000000d700d77213 */ /* 0x000fe40000000000 */
[----:B------:R-:W-:-:S02]  /*bc40*/  IABS R213, R213 ;  /* 0x000000d500d57213 */ /* 0x000fc40000000000 */
[----:B------:R-:W-:Y:S02]  /*bc50*/  I2FP.F32.S32 R9, R9 ;  /* 0x0000000900097245 */ /* 0x000fe40000201400 */
[----:B------:R-:W-:Y:S02]  /*bc60*/  I2FP.F32.S32 R7, R7 ;  /* 0x0000000700077245 */ /* 0x000fe40000201400 */
[----:B------:R-:W-:Y:S02]  /*bc70*/  I2FP.F32.S32 R6, R6 ;  /* 0x0000000600067245 */ /* 0x000fe40000201400 */
[----:B------:R-:W-:Y:S02]  /*bc80*/  I2FP.F32.S32 R8, R8 ;  /* 0x0000000800087245 */ /* 0x000fe40000201400 */
[----:B------:R-:W-:Y:S02]  /*bc90*/  I2FP.F32.S32 R215, R215 ;  /* 0x000000d700d77245 */ /* 0x000fe40000201400 */
[----:B------:R-:W-:Y:S01]  /*bca0*/  I2FP.F32.S32 R213, R213 ;  /* 0x000000d500d57245 */ /* 0x000fe20000201400 */
[C---:B------:R-:W-:Y:S01]  /*bcb0*/  HMMA.16816.F32.BF16 R60, R20.reuse, R10, R60 ;  /* 0x0000000a143c723c */ /* 0x040fe2000004183c */
[C---:B--2---:R-:W-:Y:S01]  /*bcc0*/  FFMA.FTZ R229, -R240.reuse, R9, R229 ;  /* 0x00000009f0e57223 */ /* 0x044fe200000101e5 */
[C---:B---3--:R-:W-:Y:S01]  /*bcd0*/  FFMA.FTZ R147, -R240.reuse, R7, R147 ;  /* 0x00000007f0937223 */ /* 0x048fe20000010193 */
[C---:B-1----:R-:W-:Y:S01]  /*bce0*/  FFMA.FTZ R237, -R240.reuse, R6, R237 ;  /* 0x00000006f0ed7223 */ /* 0x042fe200000101ed */
[C---:B------:R-:W-:Y:S01]  /*bcf0*/  FFMA.FTZ R146, -R240.reuse, R146, R12 ;  /* 0x00000092f0927223 */ /* 0x040fe2000001010c */
[C---:B----4-:R-:W-:Y:S01]  /*bd00*/  FFMA.FTZ R155, -R240.reuse, R8, R155 ;  /* 0x00000008f09b7223 */ /* 0x050fe2000001019b */
[C---:B-----5:R-:W-:Y:S01]  /*bd10*/  FFMA.FTZ R215, -R240.reuse, R215, R143 ;  /* 0x000000d7f0d77223 */ /* 0x060fe2000001018f */
[----:B------:R-:W-:Y:S01]  /*bd20*/  FFMA.FTZ R213, -R240, R213, R5 ;  /* 0x000000d5f0d57223 */ /* 0x000fe20000010105 */
        /* <DEDUP_REMOVED lines=9> */
[C-C-:B------:R-:W-:Y:S01]  /*bdc0*/  IADD3 R6, PT, PT, R4.reuse, 0xc7, -R149.reuse ;  /* 0x000000c704067810 */ /* 0x140fe20007ffe895 */
[----:B------:R-:W-:Y:S01]  /*bdd0*/  HMMA.16816.F32.BF16 R24, R176, R180, R24 ;  /* 0x000000b4b018723c */ /* 0x000fe20000041818 */
        /* <DEDUP_REMOVED lines=15> */
[--C-:B------:R-:W-:Y:S02]  /*bed0*/  IADD3 R138, PT, PT, R4, 0x87, -R149.reuse ;  /* 0x00000087048a7810 */ /* 0x100fe40007ffe895 */
        /* <DEDUP_REMOVED lines=24> */
[----:B------:R-:W-:Y:S01]  /*c060*/  IADD3 R136, PT, PT, R136, 0x87, -R149 ;  /* 0x0000008788887810 */ /* 0x000fe20007ffe895 */
[----:B------:R-:W-:-:S05]  /*c070*/  VIADD R149, R148, 0xffffff00 ;  /* 0xffffff0094957836 */ /* 0x000fca0000000000 */
[C---:B------:R-:W-:Y:S02]  /*c080*/  ISETP.GE.AND P4, PT, R149.reuse, R223, PT ;  /* 0x000000df9500720c */ /* 0x040fe40003f86270 */
[C---:B------:R-:W-:Y:S02]  /*c090*/  ISETP.GE.AND P2, PT, R149.reuse, R225, PT ;  /* 0x000000e19500720c */ /* 0x040fe40003f46270 */
[C---:B------:R-:W-:Y:S02]  /*c0a0*/  ISETP.GE.AND P5, PT, R149.reuse, R224, PT ;  /* 0x000000e09500720c */ /* 0x040fe40003fa6270 */
[----:B------:R-:W-:Y:S01]  /*c0b0*/  ISETP.GE.AND P3, PT, R149, R222, PT ;  /* 0x000000de9500720c */ /* 0x000fe20003f66270 */
[----:B------:R-:W-:Y:S01]  /*c0c0*/  VIADD R149, R148, 0xffffff01 ;  /* 0xffffff0194957836 */ /* 0x000fe20000000000 */
[----:B------:R-:W-:Y:S02]  /*c0d0*/  FSEL R152, R152, -INF , P4 ;  /* 0xff80000098987808 */ /* 0x000fe40002000000 */
[----:B------:R-:W-:-:S02]  /*c0e0*/  FSEL R146, R146, -INF , P2 ;  /* 0xff80000092927808 */ /* 0x000fc40001000000 */
[----:B------:R-:W-:Y:S02]  /*c0f0*/  FSEL R152, R152, -INF , !P3 ;  /* 0xff80000098987808 */ /* 0x000fe40005800000 */
[C---:B------:R-:W-:Y:S02]  /*c100*/  ISETP.GE.AND P3, PT, R149.reuse, R223, PT ;  /* 0x000000df9500720c */ /* 0x040fe40003f66270 */
[----:B------:R-:W-:Y:S01]  /*c110*/  FSEL R146, R146, -INF , !P5 ;  /* 0xff80000092927808 */ /* 0x000fe20006800000 */
[----:B------:R-:W-:Y:S01]  /*c120*/  VIADD R239, R148, 0xffffff08 ;  /* 0xffffff0894ef7836 */ /* 0x000fe20000000000 */
[C---:B------:R-:W-:Y:S02]  /*c130*/  ISETP.GE.AND P2, PT, R149.reuse, R225, PT ;  /* 0x000000e19500720c */ /* 0x040fe40003f46270 */
[C---:B------:R-:W-:Y:S02]  /*c140*/  ISETP.GE.AND P5, PT, R149.reuse, R224, PT ;  /* 0x000000e09500720c */ /* 0x040fe40003fa6270 */
[----:B------:R-:W-:-:S02]  /*c150*/  ISETP.GE.AND P4, PT, R149, R222, PT ;  /* 0x000000de9500720c */ /* 0x000fc40003f86270 */
[----:B------:R-:W-:Y:S02]  /*c160*/  FSEL R149, R238, -INF , P3 ;  /* 0xff800000ee957808 */ /* 0x000fe40001800000 */
[----:B------:R-:W-:Y:S02]  /*c170*/  FSEL R154, R154, -INF , P2 ;  /* 0xff8000009a9a7808 */ /* 0x000fe40001000000 */
[----:B------:R-:W-:Y:S02]  /*c180*/  FSEL R149, R149, -INF , !P4 ;  /* 0xff80000095957808 */ /* 0x000fe40006000000 */
[C---:B------:R-:W-:Y:S02]  /*c190*/  ISETP.GE.AND P2, PT, R239.reuse, R225, PT ;  /* 0x000000e1ef00720c */ /* 0x040fe40003f46270 */
[----:B------:R-:W-:Y:S01]  /*c1a0*/  ISETP.GE.AND P4, PT, R239, R223, PT ;  /* 0x000000dfef00720c */ /* 0x000fe20003f86270 */
[----:B------:R-:W-:Y:S01]  /*c1b0*/  VIADD R238, R148, 0xffffff09 ;  /* 0xffffff0994ee7836 */ /* 0x000fe20000000000 */
[----:B------:R-:W-:-:S02]  /*c1c0*/  FSEL R154, R154, -INF , !P5 ;  /* 0xff8000009a9a7808 */ /* 0x000fc40006800000 */
[C---:B------:R-:W-:Y:S02]  /*c1d0*/  ISETP.GE.AND P5, PT, R239.reuse, R224, PT ;  /* 0x000000e0ef00720c */ /* 0x040fe40003fa6270 */
[----:B------:R-:W-:Y:S02]  /*c1e0*/  ISETP.GE.AND P3, PT, R239, R222, PT ;  /* 0x000000deef00720c */ /* 0x000fe40003f66270 */
[----:B------:R-:W-:Y:S02]  /*c1f0*/  FSEL R17, R17, -INF , P2 ;  /* 0xff80000011117808 */ /* 0x000fe40001000000 */
[----:B------:R-:W-:Y:S02]  /*c200*/  FSEL R155, R155, -INF , P4 ;  /* 0xff8000009b9b7808 */ /* 0x000fe40002000000 */
[----:B------:R-:W-:Y:S02]  /*c210*/  FSEL R17, R17, -INF , !P5 ;  /* 0xff80000011117808 */ /* 0x000fe40006800000 */
[----:B------:R-:W-:-:S02]  /*c220*/  FSEL R155, R155, -INF , !P3 ;  /* 0xff8000009b9b7808 */ /* 0x000fc40005800000 */
[C---:B------:R-:W-:Y:S02]  /*c230*/  ISETP.GE.AND P2, PT, R238.reuse, R225, PT ;  /* 0x000000e1ee00720c */ /* 0x040fe40003f46270 */
[C---:B------:R-:W-:Y:S02]  /*c240*/  ISETP.GE.AND P5, PT, R238.reuse, R224, PT ;  /* 0x000000e0ee00720c */ /* 0x040fe40003fa6270 */
[C---:B------:R-:W-:Y:S02]  /*c250*/  ISETP.GE.AND P4, PT, R238.reuse, R222, PT ;  /* 0x000000deee00720c */ /* 0x040fe40003f86270 */
[----:B------:R-:W-:Y:S01]  /*c260*/  ISETP.GE.AND P3, PT, R238, R223, PT ;  /* 0x000000dfee00720c */ /* 0x000fe20003f66270 */
[----:B------:R-:W-:Y:S01]  /*c270*/  VIADD R238, R148, 0xffffff10 ;  /* 0xffffff1094ee7836 */ /* 0x000fe20000000000 */
        /* <DEDUP_REMOVED lines=9> */
[----:B------:R-:W-:Y:S01]  /*c310*/  FSEL R236, R236, -INF , P2 ;  /* 0xff800000ecec7808 */ /* 0x000fe20001000000 */
[----:B------:R-:W-:-:S03]  /*c320*/  FMUL.FTZ R139, R139, R198 ;  /* 0x000000c68b8b7220 */ /* 0x000fc60000410000 */
[----:B------:R-:W-:Y:S02]  /*c330*/  FSEL R236, R236, -INF , !P5 ;  /* 0xff800000ecec7808 */ /* 0x000fe40006800000 */
[C---:B------:R-:W-:Y:S02]  /*c340*/  ISETP.GE.AND P2, PT, R238.reuse, R225, PT ;  /* 0x000000e1ee00720c */ /* 0x040fe40003f46270 */
[----:B------:R-:W-:Y:S01]  /*c350*/  FSEL R237, R237, -INF , P4 ;  /* 0xff800000eded7808 */ /* 0x000fe20002000000 */
[----:B------:R1:W-:Y:S01]  /*c360*/  STL [R1+0x8], R236 ;  /* 0x000008ec01007387 */ /* 0x0003e20000100800 */
[C---:B------:R-:W-:Y:S02]  /*c370*/  ISETP.GE.AND P5, PT, R238.reuse, R224, PT ;  /* 0x000000e0ee00720c */ /* 0x040fe40003fa6270 */
[----:B------:R-:W-:Y:S01]  /*c380*/  FSEL R237, R237, -INF , !P3 ;  /* 0xff800000eded7808 */ /* 0x000fe20005800000 */
[----:B------:R-:W2:Y:S01]  /*c390*/  MUFU.TANH R139, R139 ;  /* 0x0000008b008b7308 */ /* 0x000ea20000002400 */
[----:B------:R-:W-:Y:S01]  /*c3a0*/  ISETP.GE.AND P3, PT, R238, R223, PT ;  /* 0x000000dfee00720c */ /* 0x000fe20003f66270 */
[----:B------:R-:W-:Y:S01]  /*c3b0*/  FMUL.FTZ R66, R66, R198 ;  /* 0x000000c642427220 */ /* 0x000fe20000410000 */
[----:B------:R-:W-:-:S02]  /*c3c0*/  ISETP.GE.AND P4, PT, R238, R222, PT ;  /* 0x000000deee00720c */ /* 0x000fc40003f86270 */
[----:B------:R-:W-:Y:S02]  /*c3d0*/  FSEL R215, R215, -INF , P3 ;  /* 0xff800000d7d77808 */ /* 0x000fe40001800000 */
[----:B------:R-:W-:Y:S01]  /*c3e0*/  IABS R214, R214 ;  /* 0x000000d600d67213 */ /* 0x000fe20000000000 */
[----:B------:R-:W-:Y:S01]  /*c3f0*/  STL [R1+0x14], R237 ;  /* 0x000014ed01007387 */ /* 0x000fe20000100800 */
[----:B------:R-:W3:Y:S01]  /*c400*/  MUFU.TANH R66, R66 ;  /* 0x0000004200427308 */ /* 0x000ee20000002400 */
[----:B-1----:R-:W-:Y:S01]  /*c410*/  FSEL R236, R229, -INF , P2 ;  /* 0xff800000e5ec7808 */ /* 0x002fe20001000000 */
[----:B------:R-:W-:-:S03]  /*c420*/  VIADD R229, R148, 0xffffff18 ;  /* 0xffffff1894e57836 */ /* 0x000fc60000000000 */
[----:B------:R-:W-:Y:S02]  /*c430*/  FSEL R236, R236, -INF , !P5 ;  /* 0xff800000ecec7808 */ /* 0x000fe40006800000 */
[----:B------:R-:W-:-:S03]  /*c440*/  ISETP.GE.AND P2, PT, R229, R225, PT ;  /* 0x000000e1e500720c */ /* 0x000fc60003f46270 */
[----:B------:R1:W-:Y:S01]  /*c450*/  STL [R1+0x4], R236 ;  /* 0x000004ec01007387 */ /* 0x0003e20000100800 */
[C---:B------:R-:W-:Y:S02]  /*c460*/  ISETP.GE.AND P5, PT, R229.reuse, R224, PT ;  /* 0x000000e0e500720c */ /* 0x040fe40003fa6270 */
[----:B------:R-:W-:Y:S02]  /*c470*/  ISETP.GE.AND P3, PT, R229, R222, PT ;  /* 0x000000dee500720c */ /* 0x000fe40003f66270 */
[----:B------:R-:W-:Y:S01]  /*c480*/  IABS R203, R203 ;  /* 0x000000cb00cb7213 */ /* 0x000fe20000000000 */
[-C--:B------:R-:W-:Y:S01]  /*c490*/  FMUL.FTZ R64, R64, R198.reuse ;  /* 0x000000c640407220 */ /* 0x080fe20000410000 */
[----:B------:R-:W-:Y:S02]  /*c4a0*/  FMUL.FTZ R67, R67, R198 ;  /* 0x000000c643437220 */ /* 0x000fe40000410000 */
[----:B------:R-:W-:Y:S02]  /*c4b0*/  I2FP.F32.S32 R203, R203 ;  /* 0x000000cb00cb7245 */ /* 0x000fe40000201400 */
[----:B-1----:R-:W-:Y:S01]  /*c4c0*/  FSEL R236, R215, -INF , !P4 ;  /* 0xff800000d7ec7808 */ /* 0x002fe20006000000 */
[----:B------:R-:W-:Y:S01]  /*c4d0*/  IMAD.MOV.U32 R215, RZ, RZ, R214 ;  /* 0x000000ffffd77224 */ /* 0x000fe200078e00d6 */
[----:B------:R-:W-:Y:S01]  /*c4e0*/  ISETP.GE.AND P4, PT, R229, R223, PT ;  /* 0x000000dfe500720c */ /* 0x000fe20003f86270 */
[----:B------:R-:W-:Y:S01]  /*c4f0*/  VIADD R214, R148, 0xffffff19 ;  /* 0xffffff1994d67836 */ /* 0x000fe20000000000 */
[----:B------:R-:W-:-:S02]  /*c500*/  FSEL R229, R207, -INF , P2 ;  /* 0xff800000cfe57808 */ /* 0x000fc40001000000 */
[----:B------:R-:W-:Y:S02]  /*c510*/  I2FP.F32.S32 R207, R215 ;  /* 0x000000d700cf7245 */ /* 0x000fe40000201400 */
[----:B------:R-:W-:Y:S02]  /*c520*/  FSEL R213, R213, -INF , P4 ;  /* 0xff800000d5d57808 */ /* 0x000fe40002000000 */
[----:B------:R-:W-:Y:S01]  /*c530*/  ISETP.GE.AND P2, PT, R214, R225, PT ;  /* 0x000000e1d600720c */ /* 0x000fe20003f46270 */
[----:B--2---:R-:W-:Y:S01]  /*c540*/  FFMA.FTZ R207, -R240, R207, R139 ;  /* 0x000000cff0cf7223 */ /* 0x004fe2000001018b */
[----:B------:R-:W-:Y:S02]  /*c550*/  FSEL R213, R213, -INF , !P3 ;  /* 0xff800000d5d57808 */ /* 0x000fe40005800000 */
[----:B------:R-:W-:Y:S02]  /*c560*/  ISETP.GE.AND P3, PT, R214, R223, PT ;  /* 0x000000dfd600720c */ /* 0x000fe40003f66270 */
[----:B------:R-:W-:-:S02]  /*c570*/  FSEL R215, R229, -INF , !P5 ;  /* 0xff800000e5d77808 */ /* 0x000fc40006800000 */
[----:B------:R-:W-:Y:S02]  /*c580*/  FSEL R206, R206, -INF , P2 ;  /* 0xff800000cece7808 */ /* 0x000fe40001000000 */
[----:B------:R-:W-:Y:S01]  /*c590*/  ISETP.GE.AND P5, PT, R214, R224, PT ;  /* 0x000000e0d600720c */ /* 0x000fe20003fa6270 */
[----:B------:R-:W-:Y:S01]  /*c5a0*/  VIADD R139, R148, 0xffffff20 ;  /* 0xffffff20948b7836 */ /* 0x000fe20000000000 */
[----:B------:R-:W-:Y:S02]  /*c5b0*/  ISETP.GE.AND P4, PT, R214, R222, PT ;  /* 0x000000ded600720c */ /* 0x000fe40003f86270 */
[----:B------:R-:W-:Y:S02]  /*c5c0*/  FSEL R207, R207, -INF , P3 ;  /* 0xff800000cfcf7808 */ /* 0x000fe40001800000 */
[----:B------:R-:W-:Y:S01]  /*c5d0*/  FSEL R252, R206, -INF , !P5 ;  /* 0xff800000cefc7808 */ /* 0x000fe20006800000 */
[----:B------:R-:W-:Y:S01]  /*c5e0*/  FMUL.FTZ R65, R65, R198 ;  /* 0x000000c641417220 */ /* 0x000fe20000410000 */
[----:B------:R1:W2:Y:S01]  /*c5f0*/  MUFU.TANH R206, R64 ;  /* 0x0000004000ce7308 */ /* 0x0002a20000002400 */
[----:B---3--:R-:W-:Y:S01]  /*c600*/  FFMA.FTZ R66, -R240, R203, R66 ;  /* 0x000000cbf0427223 */ /* 0x008fe20000010142 */
[----:B------:R-:W-:Y:S01]  /*c610*/  ISETP.GE.AND P3, PT, R139, R222, PT ;  /* 0x000000de8b00720c */ /* 0x000fe20003f66270 */
[-C--:B------:R-:W-:Y:S01]  /*c620*/  FMUL.FTZ R60, R60, R198.reuse ;  /* 0x000000c63c3c7220 */ /* 0x080fe20000410000 */
[----:B------:R-:W-:Y:S01]  /*c630*/  IABS R201, R201 ;  /* 0x000000c900c97213 */ /* 0x000fe20000000000 */
[----:B------:R-:W-:-:S03]  /*c640*/  FMUL.FTZ R62, R62, R198 ;  /* 0x000000c63e3e7220 */ /* 0x000fc60000410000 */
[----:B------:R-:W3:Y:S01]  /*c650*/  MUFU.TANH R67, R67 ;  /* 0x0000004300437308 */ /* 0x000ee20000002400 */
[----:B-1----:R-:W-:Y:S02]  /*c660*/  FSEL R64, R207, -INF , !P4 ;  /* 0xff800000cf407808 */ /* 0x002fe40006000000 */
[----:B------:R-:W-:-:S05]  /*c670*/  ISETP.GE.AND P4, PT, R139, R223, PT ;  /* 0x000000df8b00720c */ /* 0x000fca0003f86270 */
[----:B------:R-:W1:Y:S01]  /*c680*/  MUFU.TANH R65, R65 ;  /* 0x0000004100417308 */ /* 0x000e620000002400 */
[----:B------:R-:W-:Y:S02]  /*c690*/  FSEL R66, R66, -INF , P4 ;  /* 0xff80000042427808 */ /* 0x000fe40002000000 */
[----:B------:R-:W-:Y:S02]  /*c6a0*/  IABS R205, R205 ;  /* 0x000000cd00cd7213 */ /* 0x000fe40000000000 */
[----:B------:R-:W-:Y:S01]  /*c6b0*/  FSEL R239, R66, -INF , !P3 ;  /* 0xff80000042ef7808 */ /* 0x000fe20005800000 */
[----:B------:R-:W-:Y:S02]  /*c6c0*/  IMAD.MOV.U32 R66, RZ, RZ, R201 ;  /* 0x000000ffff427224 */ /* 0x000fe400078e00c9 */
[----:B------:R-:W4:Y:S01]  /*c6d0*/  MUFU.TANH R60, R60 ;  /* 0x0000003c003c7308 */ /* 0x000f220000002400 */
[----:B------:R-:W-:Y:S01]  /*c6e0*/  I2FP.F32.S32 R205, R205 ;  /* 0x000000cd00cd7245 */ /* 0x000fe20000201400 */
[----:B------:R-:W-:Y:S01]  /*c6f0*/  FMUL.FTZ R61, R61, R198 ;  /* 0x000000c63d3d7220 */ /* 0x000fe20000410000 */
[----:B------:R-:W-:-:S05]  /*c700*/  ISETP.GE.AND P2, PT, R139, R225, PT ;  /* 0x000000e18b00720c */ /* 0x000fca0003f46270 */
[----:B------:R-:W5:Y:S01]  /*c710*/  MUFU.TANH R62, R62 ;  /* 0x0000003e003e7308 */ /* 0x000f620000002400 */
[----:B------:R-:W-:Y:S01]  /*c720*/  ISETP.GE.AND P5, PT, R139, R224, PT ;  /* 0x000000e08b00720c */ /* 0x000fe20003fa6270 */
[----:B------:R-:W-:Y:S01]  /*c730*/  VIADD R139, R148, 0xffffff21 ;  /* 0xffffff21948b7836 */ /* 0x000fe20000000000 */
[----:B------:R-:W-:Y:S02]  /*c740*/  IABS R204, R204 ;  /* 0x000000cc00cc7213 */ /* 0x000fe40000000000 */
[----:B------:R-:W-:Y:S01]  /*c750*/  I2FP.F32.S32 R66, R66 ;  /* 0x0000004200427245 */ /* 0x000fe20000201400 */
[----:B------:R-:W-:Y:S01]  /*c760*/  FMUL.FTZ R63, R63, R198 ;  /* 0x000000c63f3f7220 */ /* 0x000fe20000410000 */
[----:B--2---:R-:W-:Y:S01]  /*c770*/  FFMA.FTZ R205, -R240, R205, R206 ;  /* 0x000000cdf0cd7223 */ /* 0x004fe200000101ce */
[----:B------:R-:W-:Y:S01]  /*c780*/  I2FP.F32.S32 R204, R204 ;  /* 0x000000cc00cc7245 */ /* 0x000fe20000201400 */
[----:B------:R-:W-:Y:S01]  /*c790*/  FMUL.FTZ R56, R56, R198 ;  /* 0x000000c638387220 */ /* 0x000fe20000410000 */
[----:B---3--:R-:W-:Y:S01]  /*c7a0*/  FFMA.FTZ R67, -R240, R66, R67 ;  /* 0x00000042f0437223 */ /* 0x008fe20000010143 */
[----:B------:R-:W-:Y:S01]  /*c7b0*/  IABS R202, R202 ;  /* 0x000000ca00ca7213 */ /* 0x000fe20000000000 */
[----:B------:R-:W2:Y:S01]  /*c7c0*/  MUFU.TANH R61, R61 ;  /* 0x0000003d003d7308 */ /* 0x000ea20000002400 */
[----:B------:R-:W-:-:S02]  /*c7d0*/  IABS R200, R200 ;  /* 0x000000c800c87213 */ /* 0x000fc40000000000 */
[----:B------:R-:W-:Y:S01]  /*c7e0*/  ISETP.GE.AND P3, PT, R139, R223, PT ;  /* 0x000000df8b00720c */ /* 0x000fe20003f66270 */
[----:B-1----:R-:W-:Y:S01]  /*c7f0*/  FFMA.FTZ R65, -R240, R204, R65 ;  /* 0x000000ccf0417223 */ /* 0x002fe20000010141 */
[----:B------:R-:W-:Y:S01]  /*c800*/  FSEL R205, R205, -INF , P2 ;  /* 0xff800000cdcd7808 */ /* 0x000fe20001000000 */
[----:B------:R-:W-:Y:S01]  /*c810*/  VIADD R66, R148, 0xffffff28 ;  /* 0xffffff2894427836 */ /* 0x000fe20000000000 */
[----:B------:R-:W-:Y:S01]  /*c820*/  I2FP.F32.S32 R202, R202 ;  /* 0x000000ca00ca7245 */ /* 0x000fe20000201400 */
[----:B------:R-:W1:Y:S01]  /*c830*/  MUFU.TANH R63, R63 ;  /* 0x0000003f003f7308 */ /* 0x000e620000002400 */
[----:B------:R-:W-:Y:S02]  /*c840*/  I2FP.F32.S32 R200, R200 ;  /* 0x000000c800c87245 */ /* 0x000fe40000201400 */
[C---:B------:R-:W-:Y:S02]  /*c850*/  ISETP.GE.AND P2, PT, R139.reuse, R225, PT ;  /* 0x000000e18b00720c */ /* 0x040fe40003f46270 */
[----:B------:R-:W-:-:S02]  /*c860*/  ISETP.GE.AND P4, PT, R139, R222, PT ;  /* 0x000000de8b00720c */ /* 0x000fc40003f86270 */
[----:B------:R-:W-:Y:S01]  /*c870*/  FSEL R67, R67, -INF , P3 ;  /* 0xff80000043437808 */ /* 0x000fe20001800000 */
[----:B------:R-:W3:Y:S01]  /*c880*/  MUFU.TANH R56, R56 ;  /* 0x0000003800387308 */ /* 0x000ee20000002400 */
[----:B------:R2:W-:Y:S01]  /*c890*/  STL [R1+0x10], R236 ;  /* 0x000010ec01007387 */ /* 0x0005e20000100800 */
[----:B------:R-:W-:Y:S01]  /*c8a0*/  FSEL R65, R65, -INF , P2 ;  /* 0xff80000041417808 */ /* 0x000fe20001000000 */
[C---:B----4-:R-:W-:Y:S01]  /*c8b0*/  FFMA.FTZ R202, -R240.reuse, R202, R60 ;  /* 0x000000caf0ca7223 */ /* 0x050fe2000001013c */
[----:B------:R-:W-:Y:S01]  /*c8c0*/  FSEL R251, R67, -INF , !P4 ;  /* 0xff80000043fb7808 */ /* 0x000fe20006000000 */
[----:B-----5:R-:W-:Y:S01]  /*c8d0*/  FFMA.FTZ R62, -R240, R200, R62 ;  /* 0x000000c8f03e7223 */ /* 0x020fe2000001013e */
[C---:B------:R-:W-:Y:S02]  /*c8e0*/  ISETP.GE.AND P2, PT, R66.reuse, R225, PT ;  /* 0x000000e14200720c */ /* 0x040fe40003f46270 */
[----:B------:R-:W-:Y:S02]  /*c8f0*/  ISETP.GE.AND P4, PT, R66, R223, PT ;  /* 0x000000df4200720c */ /* 0x000fe40003f86270 */
[----:B------:R-:W-:Y:S01]  /*c900*/  IABS R199, R199 ;  /* 0x000000c700c77213 */ /* 0x000fe20000000000 */
[----:B------:R-:W-:Y:S01]  /*c910*/  VIADD R60, R148, 0xffffff29 ;  /* 0xffffff29943c7836 */ /* 0x000fe20000000000 */
[----:B------:R-:W-:-:S02]  /*c920*/  IABS R187, R187 ;  /* 0x000000bb00bb7213 */ /* 0x000fc40000000000 */
[----:B------:R-:W-:Y:S02]  /*c930*/  ISETP.GE.AND P3, PT, R66, R222, PT ;  /* 0x000000de4200720c */ /* 0x000fe40003f66270 */
[----:B------:R-:W-:Y:S02]  /*c940*/  FSEL R202, R202, -INF , P2 ;  /* 0xff800000caca7808 */ /* 0x000fe40001000000 */
[----:B------:R-:W-:Y:S02]  /*c950*/  FSEL R62, R62, -INF , P4 ;  /* 0xff8000003e3e7808 */ /* 0x000fe40002000000 */
[----:B------:R-:W-:Y:S02]  /*c960*/  I2FP.F32.S32 R199, R199 ;  /* 0x000000c700c77245 */ /* 0x000fe40000201400 */
[----:B--2---:R-:W-:Y:S02]  /*c970*/  FSEL R236, R205, -INF , !P5 ;  /* 0xff800000cdec7808 */ /* 0x004fe40006800000 */
[----:B------:R-:W-:-:S02]  /*c980*/  ISETP.GE.AND P5, PT, R139, R224, PT ;  /* 0x000000e08b00720c */ /* 0x000fc40003fa6270 */
[----:B------:R-:W-:Y:S02]  /*c990*/  IABS R197, R197 ;  /* 0x000000c500c57213 */ /* 0x000fe40000000000 */
[----:B------:R-:W-:Y:S02]  /*c9a0*/  FSEL R238, R65, -INF , !P5 ;  /* 0xff80000041ee7808 */ /* 0x000fe40006800000 */
[----:B------:R-:W-:Y:S02]  /*c9b0*/  ISETP.GE.AND P5, PT, R66, R224, PT ;  /* 0x000000e04200720c */ /* 0x000fe40003fa6270 */
[----:B------:R-:W-:Y:S01]  /*c9c0*/  I2FP.F32.S32 R187, R187 ;  /* 0x000000bb00bb7245 */ /* 0x000fe20000201400 */
[----:B------:R-:W-:Y:S01]  /*c9d0*/  FFMA.FTZ R61, -R240, R199, R61 ;  /* 0x000000c7f03d7223 */ /* 0x000fe2000001013d */
[----:B------:R-:W-:Y:S01]  /*c9e0*/  FSEL R237, R202, -INF , !P5 ;  /* 0xff800000caed7808 */ /* 0x000fe20006800000 */
[----:B------:R-:W-:Y:S01]  /*c9f0*/  FMUL.FTZ R58, R58, R198 ;  /* 0x000000c63a3a7220 */ /* 0x000fe20000410000 */
[----:B------:R-:W-:-:S02]  /*ca00*/  FSEL R250, R62, -INF , !P3 ;  /* 0xff8000003efa7808 */ /* 0x000fc40005800000 */
[C---:B------:R-:W-:Y:S02]  /*ca10*/  ISETP.GE.AND P2, PT, R60.reuse, R225, PT ;  /* 0x000000e13c00720c */ /* 0x040fe40003f46270 */
[C---:B------:R-:W-:Y:S02]  /*ca20*/  ISETP.GE.AND P5, PT, R60.reuse, R224, PT ;  /* 0x000000e03c00720c */ /* 0x040fe40003fa6270 */
[C---:B------:R-:W-:Y:S02]  /*ca30*/  ISETP.GE.AND P4, PT, R60.reuse, R222, PT ;  /* 0x000000de3c00720c */ /* 0x040fe40003f86270 */
[----:B------:R-:W-:Y:S01]  /*ca40*/  ISETP.GE.AND P3, PT, R60, R223, PT ;  /* 0x000000df3c00720c */ /* 0x000fe20003f66270 */
[----:B------:R-:W-:Y:S01]  /*ca50*/  VIADD R60, R148, 0xffffff30 ;  /* 0xffffff30943c7836 */ /* 0x000fe20000000000 */
[----:B------:R-:W-:Y:S01]  /*ca60*/  I2FP.F32.S32 R197, R197 ;  /* 0x000000c500c57245 */ /* 0x000fe20000201400 */
[----:B-1----:R-:W-:Y:S01]  /*ca70*/  FFMA.FTZ R63, -R240, R187, R63 ;  /* 0x000000bbf03f7223 */ /* 0x002fe2000001013f */
[----:B------:R-:W-:Y:S01]  /*ca80*/  FSEL R61, R61, -INF , P2 ;  /* 0xff8000003d3d7808 */ /* 0x000fe20001000000 */
[----:B------:R-:W1:Y:S01]  /*ca90*/  MUFU.TANH R58, R58 ;  /* 0x0000003a003a7308 */ /* 0x000e620000002400 */
[----:B------:R-:W-:Y:S01]  /*caa0*/  ISETP.GE.AND P2, PT, R60, R225, PT ;  /* 0x000000e13c00720c */ /* 0x000fe20003f46270 */
[----:B---3--:R-:W-:Y:S01]  /*cab0*/  FFMA.FTZ R56, -R240, R197, R56 ;  /* 0x000000c5f0387223 */ /* 0x008fe20000010138 */
[----:B------:R-:W-:-:S02]  /*cac0*/  FSEL R63, R63, -INF , P3 ;  /* 0xff8000003f3f7808 */ /* 0x000fc40001800000 */
[----:B------:R-:W-:Y:S02]  /*cad0*/  FSEL R229, R61, -INF , !P5 ;  /* 0xff8000003de57808 */ /* 0x000fe40006800000 */
[----:B------:R-:W-:Y:S01]  /*cae0*/  IABS R181, R181 ;  /* 0x000000b500b57213 */ /* 0x000fe20000000000 */
[----:B------:R2:W-:Y:S01]  /*caf0*/  STL [R1], R215 ;  /* 0x000000d701007387 */ /* 0x0005e20000100800 */
[----:B------:R-:W-:Y:S02]  /*cb00*/  ISETP.GE.AND P5, PT, R60, R224, PT ;  /* 0x000000e03c00720c */ /* 0x000fe40003fa6270 */
[----:B------:R-:W-:Y:S01]  /*cb10*/  FSEL R56, R56, -INF , P2 ;  /* 0xff80000038387808 */ /* 0x000fe20001000000 */
[----:B------:R-:W-:Y:S01]  /*cb20*/  FMUL.FTZ R54, R54, R198 ;  /* 0x000000c636367220 */ /* 0x000fe20000410000 */
[----:B------:R-:W-:Y:S02]  /*cb30*/  ISETP.GE.AND P3, PT, R60, R222, PT ;  /* 0x000000de3c00720c */ /* 0x000fe40003f66270 */
[----:B------:R-:W-:Y:S01]  /*cb40*/  FSEL R206, R56, -INF , !P5 ;  /* 0xff80000038ce7808 */ /* 0x000fe20006800000 */
[-C--:B------:R-:W-:Y:S01]  /*cb50*/  FMUL.FTZ R56, R52, R198.reuse ;  /* 0x000000c634387220 */ /* 0x080fe20000410000 */
[-C--:B------:R-:W-:Y:S01]  /*cb60*/  FMUL.FTZ R57, R57, R198.reuse ;  /* 0x000000c639397220 */ /* 0x080fe20000410000 */
[----:B------:R-:W3:Y:S01]  /*cb70*/  MUFU.TANH R54, R54 ;  /* 0x0000003600367308 */ /* 0x000ee20000002400 */
[----:B------:R-:W-:Y:S01]  /*cb80*/  FMUL.FTZ R61, R59, R198 ;  /* 0x000000c63b3d7220 */ /* 0x000fe20000410000 */
[----:B--2---:R-:W-:-:S02]  /*cb90*/  FSEL R215, R63, -INF , !P4 ;  /* 0xff8000003fd77808 */ /* 0x004fc40006000000 */
[----:B------:R-:W-:Y:S01]  /*cba0*/  ISETP.GE.AND P4, PT, R60, R223, PT ;  /* 0x000000df3c00720c */ /* 0x000fe20003f86270 */
[----:B------:R-:W-:-:S03]  /*cbb0*/  IMAD.MOV.U32 R60, RZ, RZ, R181 ;  /* 0x000000ffff3c7224 */ /* 0x000fc600078e00b5 */
[----:B------:R-:W2:Y:S02]  /*cbc0*/  MUFU.TANH R56, R56 ;  /* 0x0000003800387308 */ /* 0x000ea40000002400 */
[----:B------:R-:W-:-:S06]  /*cbd0*/  I2FP.F32.S32 R60, R60 ;  /* 0x0000003c003c7245 */ /* 0x000fcc0000201400 */
[----:B------:R-:W4:Y:S01]  /*cbe0*/  MUFU.TANH R57, R57 ;  /* 0x0000003900397308 */ /* 0x000f220000002400 */
[----:B-1----:R-:W-:Y:S01]  /*cbf0*/  FFMA.FTZ R59, -R240, R60, R58 ;  /* 0x0000003cf03b7223 */ /* 0x002fe2000001013a */
[----:B------:R-:W-:-:S06]  /*cc00*/  IABS R5, R5 ;  /* 0x0000000500057213 */ /* 0x000fcc0000000000 */
[----:B------:R-:W1:Y:S01]  /*cc10*/  MUFU.TANH R58, R61 ;  /* 0x0000003d003a7308 */ /* 0x000e620000002400 */
[----:B------:R-:W-:Y:S02]  /*cc20*/  IABS R7, R7 ;  /* 0x0000000700077213 */ /* 0x000fe40000000000 */
[----:B------:R-:W-:Y:S02]  /*cc30*/  I2FP.F32.S32 R5, R5 ;  /* 0x0000000500057245 */ /* 0x000fe40000201400 */
[----:B------:R-:W-:Y:S02]  /*cc40*/  IABS R184, R184 ;  /* 0x000000b800b87213 */ /* 0x000fe40000000000 */
[----:B------:R-:W-:Y:S02]  /*cc50*/  IABS R180, R180 ;  /* 0x000000b400b47213 */ /* 0x000fe40000000000 */
[----:B------:R-:W-:Y:S01]  /*cc60*/  I2FP.F32.S32 R7, R7 ;  /* 0x0000000700077245 */ /* 0x000fe20000201400 */
[----:B------:R-:W-:Y:S01]  /*cc70*/  FMUL.FTZ R53, R53, R198 ;  /* 0x000000c635357220 */ /* 0x000fe20000410000 */
[----:B------:R-:W-:Y:S01]  /*cc80*/  I2FP.F32.S32 R184, R184 ;  /* 0x000000b800b87245 */ /* 0x000fe20000201400 */
[----:B---3--:R-:W-:Y:S01]  /*cc90*/  FFMA.FTZ R54, -R240, R5, R54 ;  /* 0x00000005f0367223 */ /* 0x008fe20000010136 */
[----:B------:R-:W-:Y:S01]  /*cca0*/  I2FP.F32.S32 R180, R180 ;  /* 0x000000b400b47245 */ /* 0x000fe20000201400 */
[----:B------:R-:W-:Y:S01]  /*ccb0*/  VIADD R60, R148, 0xffffff31 ;  /* 0xffffff31943c7836 */ /* 0x000fe20000000000 */
[----:B------:R-:W-:Y:S01]  /*ccc0*/  FSEL R59, R59, -INF , P4 ;  /* 0xff8000003b3b7808 */ /* 0x000fe20002000000 */
[C---:B--2---:R-:W-:Y:S01]  /*ccd0*/  FFMA.FTZ R56, -R240.reuse, R7, R56 ;  /* 0x00000007f0387223 */ /* 0x044fe20000010138 */
[----:B------:R-:W-:Y:S01]  /*cce0*/  FMUL.FTZ R5, R55, R198 ;  /* 0x000000c637057220 */ /* 0x000fe20000410000 */
[----:B------:R-:W2:Y:S01]  /*ccf0*/  MUFU.TANH R7, R53 ;  /* 0x0000003500077308 */ /* 0x000ea20000002400 */
[----:B------:R3:W-:Y:S01]  /*cd00*/  STL [R1+0xc], R213 ;  /* 0x00000cd501007387 */ /* 0x0007e20000100800 */
[C---:B----4-:R-:W-:Y:S01]  /*cd10*/  FFMA.FTZ R57, -R240.reuse, R184, R57 ;  /* 0x000000b8f0397223 */ /* 0x050fe20000010139 */
[----:B-1----:R-:W-:Y:S01]  /*cd20*/  FFMA.FTZ R58, -R240, R180, R58 ;  /* 0x000000b4f03a7223 */ /* 0x002fe2000001013a */
[----:B------:R-:W-:Y:S01]  /*cd30*/  ISETP.GE.AND P2, PT, R60, R225, PT ;  /* 0x000000e13c00720c */ /* 0x000fe20003f46270 */
[----:B------:R-:W-:-:S03]  /*cd40*/  VIADD R52, R148, 0xffffff38 ;  /* 0xffffff3894347836 */ /* 0x000fc60000000000 */
[----:B------:R-:W1:Y:S01]  /*cd50*/  MUFU.TANH R5, R5 ;  /* 0x0000000500057308 */ /* 0x000e620000002400 */
[C---:B------:R-:W-:Y:S02]  /*cd60*/  ISETP.GE.AND P5, PT, R60.reuse, R224, PT ;  /* 0x000000e03c00720c */ /* 0x040fe40003fa6270 */
[----:B------:R-:W-:Y:S02]  /*cd70*/  ISETP.GE.AND P4, PT, R60, R222, PT ;  /* 0x000000de3c00720c */ /* 0x000fe40003f86270 */
[----:B------:R-:W-:Y:S02]  /*cd80*/  FSEL R57, R57, -INF , P2 ;  /* 0xff80000039397808 */ /* 0x000fe40001000000 */
[----:B------:R-:W-:Y:S02]  /*cd90*/  IABS R6, R6 ;  /* 0x0000000600067213 */ /* 0x000fe40000000000 */
[----:B------:R-:W-:Y:S02]  /*cda0*/  FSEL R203, R57, -INF , !P5 ;  /* 0xff80000039cb7808 */ /* 0x000fe40006800000 */
[----:B---3--:R-:W-:-:S02]  /*cdb0*/  FSEL R213, R59, -INF , !P3 ;  /* 0xff8000003bd57808 */ /* 0x008fc40005800000 */
[----:B------:R-:W-:-:S04]  /*cdc0*/  ISETP.GE.AND P3, PT, R60, R223, PT ;  /* 0x000000df3c00720c */ /* 0x000fc80003f66270 */
[----:B------:R-:W-:Y:S02]  /*cdd0*/  FSEL R58, R58, -INF , P3 ;  /* 0xff8000003a3a7808 */ /* 0x000fe40001800000 */
[----:B------:R-:W-:Y:S02]  /*cde0*/  ISETP.GE.AND P2, PT, R52, R225, PT ;  /* 0x000000e13400720c */ /* 0x000fe40003f46270 */
[----:B------:R-:W-:Y:S02]  /*cdf0*/  FSEL R214, R58, -INF , !P4 ;  /* 0xff8000003ad67808 */ /* 0x000fe40006000000 */
[C---:B------:R-:W-:Y:S02]  /*ce00*/  ISETP.GE.AND P5, PT, R52.reuse, R224, PT ;  /* 0x000000e03400720c */ /* 0x040fe40003fa6270 */
[C---:B------:R-:W-:Y:S02]  /*ce10*/  ISETP.GE.AND P3, PT, R52.reuse, R222, PT ;  /* 0x000000de3400720c */ /* 0x040fe40003f66270 */
[----:B------:R-:W-:Y:S01]  /*ce20*/  ISETP.GE.AND P4, PT, R52, R223, PT ;  /* 0x000000df3400720c */ /* 0x000fe20003f86270 */
[----:B------:R-:W-:Y:S01]  /*ce30*/  VIADD R52, R148, 0xffffff39 ;  /* 0xffffff3994347836 */ /* 0x000fe20000000000 */
[----:B------:R-:W-:-:S02]  /*ce40*/  I2FP.F32.S32 R6, R6 ;  /* 0x0000000600067245 */ /* 0x000fc40000201400 */
[----:B------:R-:W-:Y:S02]  /*ce50*/  IABS R4, R4 ;  /* 0x0000000400047213 */ /* 0x000fe40000000000 */
[----:B------:R-:W-:Y:S01]  /*ce60*/  FSEL R56, R56, -INF , P2 ;  /* 0xff80000038387808 */ /* 0x000fe20001000000 */
[----:B--2---:R-:W-:Y:S01]  /*ce70*/  FFMA.FTZ R6, -R240, R6, R7 ;  /* 0x00000006f0067223 */ /* 0x004fe20000010107 */
[----:B------:R-:W-:Y:S02]  /*ce80*/  I2FP.F32.S32 R4, R4 ;  /* 0x0000000400047245 */ /* 0x000fe40000201400 */
[----:B------:R-:W-:Y:S01]  /*ce90*/  ISETP.GE.AND P2, PT, R52, R225, PT ;  /* 0x000000e13400720c */ /* 0x000fe20003f46270 */
[----:B------:R-:W-:Y:S02]  /*cea0*/  HMMA.16816.F32.BF16 R44, R20, R18, R44 ;  /* 0x00000012142c723c */ /* 0x000fe4000004182c */
[----:B-1----:R-:W-:Y:S01]  /*ceb0*/  FFMA.FTZ R18, -R240, R4, R5 ;  /* 0x00000004f0127223 */ /* 0x002fe20000010105 */
[----:B------:R-:W-:-:S02]  /*cec0*/  FSEL R205, R6, -INF , P2 ;  /* 0xff80000006cd7808 */ /* 0x000fc40001000000 */
[----:B------:R-:W1:Y:S01]  /*ced0*/  LDSM.16.M88.4 R4, [R188+0xa800] ;  /* 0x00a80000bc04783b */ /* 0x000e620000000200 */
[----:B------:R-:W-:Y:S01]  /*cee0*/  FSEL R54, R54, -INF , P4 ;  /* 0xff80000036367808 */ /* 0x000fe20002000000 */
[----:B------:R-:W-:-:S03]  /*cef0*/  FMUL.FTZ R48, R48, R198 ;  /* 0x000000c630307220 */ /* 0x000fc60000410000 */
[----:B------:R-:W-:Y:S02]  /*cf00*/  FSEL R207, R54, -INF , !P3 ;  /* 0xff80000036cf7808 */ /* 0x000fe40005800000 */
[----:B------:R-:W-:Y:S01]  /*cf10*/  ISETP.GE.AND P3, PT, R52, R223, PT ;  /* 0x000000df3400720c */ /* 0x000fe20003f66270 */
[----:B------:R-:W-:Y:S01]  /*cf20*/  VIADD R19, R148, 0xffffff40 ;  /* 0xffffff4094137836 */ /* 0x000fe20000000000 */
[----:B------:R-:W-:Y:S01]  /*cf30*/  FSEL R202, R56, -INF , !P5 ;  /* 0xff80000038ca7808 */ /* 0x000fe20006800000 */
[----:B------:R-:W-:Y:S01]  /*cf40*/  FMUL.FTZ R50, R50, R198 ;  /* 0x000000c632327220 */ /* 0x000fe20000410000 */
[C---:B------:R-:W-:Y:S02]  /*cf50*/  ISETP.GE.AND P5, PT, R52.reuse, R224, PT ;  /* 0x000000e03400720c */ /* 0x040fe40003fa6270 */
[----:B------:R-:W-:Y:S02]  /*cf60*/  ISETP.GE.AND P4, PT, R52, R222, PT ;  /* 0x000000de3400720c */ /* 0x000fe40003f86270 */
[----:B------:R-:W-:-:S02]  /*cf70*/  FSEL R204, R18, -INF , P3 ;  /* 0xff80000012cc7808 */ /* 0x000fc40001800000 */
[----:B------:R-:W-:Y:S01]  /*cf80*/  IABS R11, R11 ;  /* 0x0000000b000b7213 */ /* 0x000fe20000000000 */
[----:B------:R-:W2:Y:S01]  /*cf90*/  MUFU.TANH R48, R48 ;  /* 0x0000003000307308 */ /* 0x000ea20000002400 */
[----:B------:R-:W-:Y:S01]  /*cfa0*/  IABS R10, R10 ;  /* 0x0000000a000a7213 */ /* 0x000fe20000000000 */
[----:B------:R-:W-:Y:S01]  /*cfb0*/  FMUL.FTZ R49, R49, R198 ;  /* 0x000000c631317220 */ /* 0x000fe20000410000 */
[----:B------:R-:W-:Y:S02]  /*cfc0*/  FSEL R205, R205, -INF , !P5 ;  /* 0xff800000cdcd7808 */ /* 0x000fe40006800000 */
[----:B------:R-:W-:Y:S02]  /*cfd0*/  FSEL R204, R204, -INF , !P4 ;  /* 0xff800000cccc7808 */ /* 0x000fe40006000000 */
[C---:B------:R-:W-:Y:S01]  /*cfe0*/  ISETP.GE.AND P2, PT, R19.reuse, R225, PT ;  /* 0x000000e11300720c */ /* 0x040fe20003f46270 */
[----:B------:R-:W3:Y:S01]  /*cff0*/  MUFU.TANH R18, R50 ;  /* 0x0000003200127308 */ /* 0x000ee20000002400 */
[----:B------:R-:W-:-:S02]  /*d000*/  ISETP.GE.AND P5, PT, R19, R224, PT ;  /* 0x000000e01300720c */ /* 0x000fc40003fa6270 */
[C---:B------:R-:W-:Y:S02]  /*d010*/  ISETP.GE.AND P3, PT, R19.reuse, R222, PT ;  /* 0x000000de1300720c */ /* 0x040fe40003f66270 */
[----:B------:R-:W-:Y:S01]  /*d020*/  ISETP.GE.AND P4, PT, R19, R223, PT ;  /* 0x000000df1300720c */ /* 0x000fe20003f86270 */
[----:B------:R-:W-:Y:S02]  /*d030*/  IMAD.MOV.U32 R19, RZ, RZ, R11 ;  /* 0x000000ffff137224 */ /* 0x000fe400078e000b */
[----:B------:R-:W-:Y:S01]  /*d040*/  FMUL.FTZ R51, R51, R198 ;  /* 0x000000c633337220 */ /* 0x000fe20000410000 */
[----:B------:R-:W-:Y:S02]  /*d050*/  IMAD.MOV.U32 R11, RZ, RZ, R10 ;  /* 0x000000ffff0b7224 */ /* 0x000fe400078e000a */
[----:B------:R-:W4:Y:S01]  /*d060*/  MUFU.TANH R10, R49 ;  /* 0x00000031000a7308 */ /* 0x000f220000002400 */
[----:B------:R-:W-:Y:S02]  /*d070*/  I2FP.F32.S32 R19, R19 ;  /* 0x0000001300137245 */ /* 0x000fe40000201400 */
[----:B------:R-:W-:-:S05]  /*d080*/  IABS R9, R9 ;  /* 0x0000000900097213 */ /* 0x000fca0000000000 */
[----:B------:R-:W5:Y:S01]  /*d090*/  MUFU.TANH R51, R51 ;  /* 0x0000003300337308 */ /* 0x000f620000002400 */
[----:B------:R-:W-:Y:S01]  /*d0a0*/  I2FP.F32.S32 R11, R11 ;  /* 0x0000000b000b7245 */ /* 0x000fe20000201400 */
[----:B--2---:R-:W-:Y:S01]  /*d0b0*/  FFMA.FTZ R48, -R240, R19, R48 ;  /* 0x00000013f0307223 */ /* 0x004fe20000010130 */
[----:B------:R-:W-:Y:S01]  /*d0c0*/  I2FP.F32.S32 R9, R9 ;  /* 0x0000000900097245 */ /* 0x000fe20000201400 */
[----:B------:R-:W-:Y:S01]  /*d0d0*/  VIADD R19, R148, 0xffffff41 ;  /* 0xffffff4194137836 */ /* 0x000fe20000000000 */
[----:B------:R-:W-:Y:S01]  /*d0e0*/  IABS R8, R8 ;  /* 0x0000000800087213 */ /* 0x000fe20000000000 */
[----:B---3--:R-:W-:Y:S01]  /*d0f0*/  FFMA.FTZ R11, -R240, R11, R18 ;  /* 0x0000000bf00b7223 */ /* 0x008fe20000010112 */
[----:B-1----:R-:W-:Y:S01]  /*d100*/  HMMA.16816.F32.BF16 R40, R20, R4, R40 ;  /* 0x000000041428723c */ /* 0x002fe20000041828 */
[----:B------:R-:W-:Y:S01]  /*d110*/  FSEL R48, R48, -INF , P2 ;  /* 0xff80000030307808 */ /* 0x000fe20001000000 */
[----:B----4-:R-:W-:Y:S01]  /*d120*/  FFMA.FTZ R4, -R240, R9, R10 ;  /* 0x00000009f0047223 */ /* 0x010fe2000001010a */
[----:B------:R-:W-:Y:S01]  /*d130*/  ISETP.GE.AND P2, PT, R19, R225, PT ;  /* 0x000000e11300720c */ /* 0x000fe20003f46270 */
[----:B------:R-:W-:Y:S01]  /*d140*/  FMUL.FTZ R46, R46, R198 ;  /* 0x000000c62e2e7220 */ /* 0x000fe20000410000 */
[----:B------:R-:W-:-:S02]  /*d150*/  I2FP.F32.S32 R8, R8 ;  /* 0x0000000800087245 */ /* 0x000fc40000201400 */
[----:B------:R-:W-:Y:S01]  /*d160*/  FSEL R11, R11, -INF , P4 ;  /* 0xff8000000b0b7808 */ /* 0x000fe20002000000 */
[----:B------:R-:W-:Y:S01]  /*d170*/  FMUL.FTZ R44, R44, R198 ;  /* 0x000000c62c2c7220 */ /* 0x000fe20000410000 */
[----:B------:R-:W-:Y:S01]  /*d180*/  FSEL R18, R4, -INF , P2 ;  /* 0xff80000004127808 */ /* 0x000fe20001000000 */
[----:B-----5:R-:W-:Y:S01]  /*d190*/  FFMA.FTZ R51, -R240, R8, R51 ;  /* 0x00000008f0337223 */ /* 0x020fe20000010133 */
[----:B------:R-:W-:Y:S01]  /*d1a0*/  FSEL R187, R11, -INF , !P3 ;  /* 0xff8000000bbb7808 */ /* 0x000fe20005800000 */
[----:B------:R-:W1:Y:S01]  /*d1b0*/  MUFU.TANH R4, R46 ;  /* 0x0000002e00047308 */ /* 0x000e620000002400 */
[C---:B------:R-:W-:Y:S01]  /*d1c0*/  ISETP.GE.AND P3, PT, R19.reuse, R223, PT ;  /* 0x000000df1300720c */ /* 0x040fe20003f66270 */
[----:B------:R-:W2:Y:S01]  /*d1d0*/  LDSM.16.M88.4 R8, [R189+0xb000] ;  /* 0x00b00000bd08783b */ /* 0x000ea20000000200 */
[----:B------:R-:W-:Y:S01]  /*d1e0*/  FSEL R184, R48, -INF , !P5 ;  /* 0xff80000030b87808 */ /* 0x000fe20006800000 */
[----:B------:R-:W-:Y:S01]  /*d1f0*/  VIADD R5, R148, 0xffffff48 ;  /* 0xffffff4894057836 */ /* 0x000fe20000000000 */
[----:B------:R-:W-:-:S02]  /*d200*/  ISETP.GE.AND P5, PT, R19, R224, PT ;  /* 0x000000e01300720c */ /* 0x000fc40003fa6270 */
[----:B------:R-:W-:Y:S01]  /*d210*/  ISETP.GE.AND P4, PT, R19, R222, PT ;  /* 0x000000de1300720c */ /* 0x000fe20003f86270 */
[----:B------:R-:W3:Y:S01]  /*d220*/  MUFU.TANH R44, R44 ;  /* 0x0000002c002c7308 */ /* 0x000ee20000002400 */
[----:B------:R-:W-:Y:S01]  /*d230*/  FSEL R51, R51, -INF , P3 ;  /* 0xff80000033337808 */ /* 0x000fe20001800000 */
[----:B------:R-:W-:Y:S01]  /*d240*/  FMUL.FTZ R45, R45, R198 ;  /* 0x000000c62d2d7220 */ /* 0x000fe20000410000 */
[----:B------:R-:W-:Y:S02]  /*d250*/  IABS R19, R186 ;  /* 0x000000ba00137213 */ /* 0x000fe40000000000 */
[----:B------:R-:W-:Y:S02]  /*d260*/  FSEL R186, R18, -INF , !P5 ;  /* 0xff80000012ba7808 */ /* 0x000fe40006800000 */
[----:B------:R-:W-:Y:S02]  /*d270*/  IABS R18, R185 ;  /* 0x000000b900127213 */ /* 0x000fe40000000000 */
[----:B------:R-:W-:-:S02]  /*d280*/  FSEL R200, R51, -INF , !P4 ;  /* 0xff80000033c87808 */ /* 0x000fc40006000000 */
[C---:B------:R-:W-:Y:S02]  /*d290*/  ISETP.GE.AND P2, PT, R5.reuse, R225, PT ;  /* 0x000000e10500720c */ /* 0x040fe40003f46270 */
[C---:B------:R-:W-:Y:S02]  /*d2a0*/  ISETP.GE.AND P5, PT, R5.reuse, R224, PT ;  /* 0x000000e00500720c */ /* 0x040fe40003fa6270 */
[C---:B------:R-:W-:Y:S02]  /*d2b0*/  ISETP.GE.AND P3, PT, R5.reuse, R222, PT ;  /* 0x000000de0500720c */ /* 0x040fe40003f66270 */
[----:B------:R-:W-:Y:S02]  /*d2c0*/  ISETP.GE.AND P4, PT, R5, R223, PT ;  /* 0x000000df0500720c */ /* 0x000fe40003f86270 */
[----:B------:R4:W5:Y:S01]  /*d2d0*/  MUFU.TANH R5, R45 ;  /* 0x0000002d00057308 */ /* 0x0009620000002400 */
[----:B------:R-:W-:Y:S02]  /*d2e0*/  I2FP.F32.S32 R18, R18 ;  /* 0x0000001200127245 */ /* 0x000fe40000201400 */
[----:B------:R-:W-:Y:S01]  /*d2f0*/  I2FP.F32.S32 R19, R19 ;  /* 0x0000001300137245 */ /* 0x000fe20000201400 */
[----:B------:R-:W-:-:S02]  /*d300*/  FMUL.FTZ R47, R47, R198 ;  /* 0x000000c62f2f7220 */ /* 0x000fc40000410000 */
[C---:B-1----:R-:W-:Y:S02]  /*d310*/  FFMA.FTZ R4, -R240.reuse, R18, R4 ;  /* 0x00000012f0047223 */ /* 0x042fe40000010104 */
[----:B---3--:R-:W-:Y:S01]  /*d320*/  FFMA.FTZ R44, -R240, R19, R44 ;  /* 0x00000013f02c7223 */ /* 0x008fe2000001012c */
[----:B------:R-:W1:Y:S02]  /*d330*/  MUFU.TANH R18, R47 ;  /* 0x0000002f00127308 */ /* 0x000e640000002400 */
[----:B------:R-:W-:Y:S01]  /*d340*/  FSEL R201, R4, -INF , P4 ;  /* 0xff80000004c97808 */ /* 0x000fe20002000000 */
[----:B------:R-:W-:Y:S01]  /*d350*/  VIADD R19, R148, 0xffffff49 ;  /* 0xffffff4994137836 */ /* 0x000fe20000000000 */
[----:B----4-:R-:W-:-:S04]  /*d360*/  IABS R45, R167 ;  /* 0x000000a7002d7213 */ /* 0x010fc80000000000 */
[----:B------:R-:W-:Y:S02]  /*d370*/  I2FP.F32.S32 R4, R45 ;  /* 0x0000002d00047245 */ /* 0x000fe40000201400 */
[----:B------:R-:W-:Y:S01]  /*d380*/  FSEL R44, R44, -INF , P2 ;  /* 0xff8000002c2c7808 */ /* 0x000fe20001000000 */
[----:B------:R-:W-:Y:S01]  /*d390*/  FMUL.FTZ R40, R40, R198 ;  /* 0x000000c628287220 */ /* 0x000fe20000410000 */
[----:B------:R-:W-:Y:S01]  /*d3a0*/  ISETP.GE.AND P2, PT, R19, R225, PT ;  /* 0x000000e11300720c */ /* 0x000fe20003f46270 */
[----:B-----5:R-:W-:Y:S01]  /*d3b0*/  FFMA.FTZ R5, -R240, R4, R5 ;  /* 0x00000004f0057223 */ /* 0x020fe20000010105 */
[----:B------:R-:W-:Y:S01]  /*d3c0*/  FSEL R199, R44, -INF , !P5 ;  /* 0xff8000002cc77808 */ /* 0x000fe20006800000 */
[----:B------:R-:W-:Y:S01]  /*d3d0*/  FMUL.FTZ R42, R42, R198 ;  /* 0x000000c62a2a7220 */ /* 0x000fe20000410000 */
[----:B------:R-:W-:Y:S01]  /*d3e0*/  IABS R44, R166 ;  /* 0x000000a6002c7213 */ /* 0x000fe20000000000 */
[----:B------:R-:W-:Y:S01]  /*d3f0*/  HMMA.16816.F32.BF16 R36, R168, R150, R36 ;  /* 0x00000096a824723c */ /* 0x000fe20000041824 */
[----:B------:R-:W-:Y:S01]  /*d400*/  FSEL R201, R201, -INF , !P3 ;  /* 0xff800000c9c97808 */ /* 0x000fe20005800000 */
[----:B------:R-:W3:Y:S01]  /*d410*/  MUFU.TANH R4, R40 ;  /* 0x0000002800047308 */ /* 0x000ee20000002400 */
[----:B------:R-:W-:-:S02]  /*d420*/  FSEL R197, R5, -INF , P2 ;  /* 0xff80000005c57808 */ /* 0x000fc40001000000 */
[C---:B------:R-:W-:Y:S02]  /*d430*/  ISETP.GE.AND P5, PT, R19.reuse, R224, PT ;  /* 0x000000e01300720c */ /* 0x040fe40003fa6270 */
[C---:B------:R-:W-:Y:S02]  /*d440*/  ISETP.GE.AND P4, PT, R19.reuse, R222, PT ;  /* 0x000000de1300720c */ /* 0x040fe40003f86270 */
[----:B------:R-:W-:Y:S01]  /*d450*/  ISETP.GE.AND P3, PT, R19, R223, PT ;  /* 0x000000df1300720c */ /* 0x000fe20003f66270 */
[----:B------:R-:W4:Y:S01]  /*d460*/  MUFU.TANH R5, R42 ;  /* 0x0000002a00057308 */ /* 0x000f220000002400 */
[----:B------:R-:W-:Y:S01]  /*d470*/  I2FP.F32.S32 R19, R44 ;  /* 0x0000002c00137245 */ /* 0x000fe20000201400 */
[----:B--2---:R-:W-:Y:S01]  /*d480*/  HMMA.16816.F32.BF16 R32, R168, R8, R32 ;  /* 0x00000008a820723c */ /* 0x004fe20000041820 */
[----:B------:R-:W-:-:S03]  /*d490*/  IABS R9, R164 ;  /* 0x000000a400097213 */ /* 0x000fc60000000000 */
[----:B-1----:R-:W-:Y:S01]  /*d4a0*/  FFMA.FTZ R18, -R240, R19, R18 ;  /* 0x00000013f0127223 */ /* 0x002fe20000010112 */
[----:B------:R-:W-:-:S04]  /*d4b0*/  IABS R19, R165 ;  /* 0x000000a500137213 */ /* 0x000fc80000000000 */
[----:B------:R-:W-:Y:S02]  /*d4c0*/  FSEL R185, R18, -INF , P3 ;  /* 0xff80000012b97808 */ /* 0x000fe40001800000 */
[----:B------:R-:W-:Y:S02]  /*d4d0*/  I2FP.F32.S32 R18, R19 ;  /* 0x0000001300127245 */ /* 0x000fe40000201400 */
[----:B------:R-:W-:Y:S01]  /*d4e0*/  I2FP.F32.S32 R19, R9 ;  /* 0x0000000900137245 */ /* 0x000fe20000201400 */
[----:B------:R-:W-:Y:S01]  /*d4f0*/  HMMA.16816.F32.BF16 R36, R20, R6, R36 ;  /* 0x000000061424723c */ /* 0x000fe20000041824 */
[----:B------:R-:W-:Y:S01]  /*d500*/  FMUL.FTZ R9, R43, R198 ;  /* 0x000000c62b097220 */ /* 0x000fe20000410000 */
[C---:B---3--:R-:W-:Y:S02]  /*d510*/  FFMA.FTZ R18, -R240.reuse, R18, R4 ;  /* 0x00000012f0127223 */ /* 0x048fe40000010104 */
[----:B----4-:R-:W-:Y:S01]  /*d520*/  FFMA.FTZ R19, -R240, R19, R5 ;  /* 0x00000013f0137223 */ /* 0x010fe20000010105 */
[----:B------:R-:W-:Y:S01]  /*d530*/  VIADD R8, R148, 0xffffff50 ;  /* 0xffffff5094087836 */ /* 0x000fe20000000000 */
[----:B------:R-:W1:Y:S01]  /*d540*/  LDSM.16.M88.4 R4, [R188+0xb000] ;  /* 0x00b00000bc04783b */ /* 0x000e620000000200 */
[----:B------:R-:W2:Y:S03]  /*d550*/  MUFU.TANH R9, R9 ;  /* 0x0000000900097308 */ /* 0x000ea60000002400 */
[----:B------:R-:W-:Y:S01]  /*d560*/  ISETP.GE.AND P2, PT, R8, R225, PT ;  /* 0x000000e10800720c */ /* 0x000fe20003f46270 */
[----:B------:R-:W-:Y:S01]  /*d570*/  FMUL.FTZ R41, R41, R198 ;  /* 0x000000c629297220 */ /* 0x000fe20000410000 */
[----:B------:R-:W-:-:S02]  /*d580*/  FSEL R197, R197, -INF , !P5 ;  /* 0xff800000c5c57808 */ /* 0x000fc40006800000 */
[----:B------:R-:W-:Y:S02]  /*d590*/  ISETP.GE.AND P5, PT, R8, R224, PT ;  /* 0x000000e00800720c */ /* 0x000fe40003fa6270 */
[----:B------:R-:W-:Y:S01]  /*d5a0*/  FSEL R18, R18, -INF , P2 ;  /* 0xff80000012127808 */ /* 0x000fe20001000000 */
[----:B------:R-:W-:Y:S01]  /*d5b0*/  HMMA.16816.F32.BF16 R180, R176, R182, R172 ;  /* 0x000000b6b0b4723c */ /* 0x000fe200000418ac */
[----:B------:R-:W-:Y:S01]  /*d5c0*/  FSEL R185, R185, -INF , !P4 ;  /* 0xff800000b9b97808 */ /* 0x000fe20006000000 */
[----:B------:R-:W3:Y:S01]  /*d5d0*/  MUFU.TANH R41, R41 ;  /* 0x0000002900297308 */ /* 0x000ee20000002400 */
[----:B------:R-:W-:Y:S02]  /*d5e0*/  FSEL R176, R18, -INF , !P5 ;  /* 0xff80000012b07808 */ /* 0x000fe40006800000 */
[----:B------:R-:W-:Y:S02]  /*d5f0*/  ISETP.GE.AND P4, PT, R8, R223, PT ;  /* 0x000000df0800720c */ /* 0x000fe40003f86270 */
[----:B------:R-:W-:-:S02]  /*d600*/  IABS R18, R162 ;  /* 0x000000a200127213 */ /* 0x000fc40000000000 */
[----:B------:R-:W-:Y:S01]  /*d610*/  ISETP.GE.AND P3, PT, R8, R222, PT ;  /* 0x000000de0800720c */ /* 0x000fe20003f66270 */
[----:B------:R-:W-:Y:S01]  /*d620*/  VIADD R8, R148, 0xffffff51 ;  /* 0xffffff5194087836 */ /* 0x000fe20000000000 */
[----:B------:R-:W-:Y:S02]  /*d630*/  FSEL R177, R19, -INF , P4 ;  /* 0xff80000013b17808 */ /* 0x000fe40002000000 */
[----:B------:R-:W-:Y:S01]  /*d640*/  I2FP.F32.S32 R18, R18 ;  /* 0x0000001200127245 */ /* 0x000fe20000201400 */
[-C--:B------:R-:W-:Y:S01]  /*d650*/  FMUL.FTZ R36, R36, R198.reuse ;  /* 0x000000c624247220 */ /* 0x080fe20000410000 */
[----:B------:R-:W-:Y:S01]  /*d660*/  FMUL.FTZ R38, R38, R198 ;  /* 0x000000c626267220 */ /* 0x000fe20000410000 */
[----:B------:R-:W-:Y:S02]  /*d670*/  FSEL R177, R177, -INF , !P3 ;  /* 0xff800000b1b17808 */ /* 0x000fe40005800000 */
[----:B------:R-:W-:Y:S01]  /*d680*/  ISETP.GE.AND P2, PT, R8, R225, PT ;  /* 0x000000e10800720c */ /* 0x000fe20003f46270 */
[----:B--2---:R-:W-:Y:S01]  /*d690*/  FFMA.FTZ R18, -R240, R18, R9 ;  /* 0x00000012f0127223 */ /* 0x004fe20000010109 */
[----:B------:R-:W-:Y:S01]  /*d6a0*/  IABS R40, R163 ;  /* 0x000000a300287213 */ /* 0x000fe20000000000 */
[----:B------:R-:W-:Y:S01]  /*d6b0*/  MUFU.TANH R9, R38 ;  /* 0x0000002600097308 */ /* 0x000fe20000002400 */
[----:B------:R-:W-:-:S02]  /*d6c0*/  ISETP.GE.AND P5, PT, R8, R224, PT ;  /* 0x000000e00800720c */ /* 0x000fc40003fa6270 */
[C---:B------:R-:W-:Y:S02]  /*d6d0*/  ISETP.GE.AND P4, PT, R8.reuse, R222, PT ;  /* 0x000000de0800720c */ /* 0x040fe40003f86270 */
[----:B------:R-:W-:-:S03]  /*d6e0*/  ISETP.GE.AND P3, PT, R8, R223, PT ;  /* 0x000000df0800720c */ /* 0x000fc60003f66270 */
[----:B------:R-:W2:Y:S01]  /*d6f0*/  MUFU.TANH R8, R36 ;  /* 0x0000002400087308 */ /* 0x000ea20000002400 */
[----:B------:R-:W-:Y:S01]  /*d700*/  I2FP.F32.S32 R19, R40 ;  /* 0x0000002800137245 */ /* 0x000fe20000201400 */
[----:B------:R-:W-:Y:S01]  /*d710*/  HMMA.16816.F32.BF16 R28, R168, R10, R28 ;  /* 0x0000000aa81c723c */ /* 0x000fe2000004181c */
[----:B------:R-:W-:-:S03]  /*d720*/  IABS R11, R160 ;  /* 0x000000a0000b7213 */ /* 0x000fc60000000000 */
[----:B---3--:R-:W-:Y:S01]  /*d730*/  FFMA.FTZ R41, -R240, R19, R41 ;  /* 0x00000013f0297223 */ /* 0x008fe20000010129 */
[----:B------:R-:W-:Y:S01]  /*d740*/  IABS R19, R161 ;  /* 0x000000a100137213 */ /* 0x000fe20000000000 */
[----:B------:R-:W-:Y:S01]  /*d750*/  VIADD R10, R148, 0xffffff58 ;  /* 0xffffff58940a7836 */ /* 0x000fe20000000000 */
[----:B------:R-:W-:Y:S02]  /*d760*/  FSEL R179, R18, -INF , P3 ;  /* 0xff80000012b37808 */ /* 0x000fe40001800000 */
[----:B------:R-:W-:Y:S02]  /*d770*/  FSEL R41, R41, -INF , P2 ;  /* 0xff80000029297808 */ /* 0x000fe40001000000 */
[----:B------:R-:W-:Y:S02]  /*d780*/  I2FP.F32.S32 R19, R19 ;  /* 0x0000001300137245 */ /* 0x000fe40000201400 */
[----:B------:R-:W-:Y:S01]  /*d790*/  I2FP.F32.S32 R11, R11 ;  /* 0x0000000b000b7245 */ /* 0x000fe20000201400 */
[----:B------:R-:W-:Y:S01]  /*d7a0*/  FMUL.FTZ R37, R37, R198 ;  /* 0x000000c625257220 */ /* 0x000fe20000410000 */
[----:B-1----:R-:W-:Y:S01]  /*d7b0*/  HMMA.16816.F32.BF16 R32, R20, R4, R32 ;  /* 0x000000041420723c */ /* 0x002fe20000041820 */
[----:B------:R-:W-:Y:S01]  /*d7c0*/  FSEL R175, R41, -INF , !P5 ;  /* 0xff80000029af7808 */ /* 0x000fe20006800000 */
[C---:B--2---:R-:W-:Y:S01]  /*d7d0*/  FFMA.FTZ R5, -R240.reuse, R19, R8 ;  /* 0x00000013f0057223 */ /* 0x044fe20000010108 */
[----:B------:R-:W-:Y:S01]  /*d7e0*/  FSEL R179, R179, -INF , !P4 ;  /* 0xff800000b3b37808 */ /* 0x000fe20006000000 */
[----:B------:R-:W-:Y:S01]  /*d7f0*/  FFMA.FTZ R36, -R240, R11, R9 ;  /* 0x0000000bf0247223 */ /* 0x000fe20000010109 */
[C---:B------:R-:W-:Y:S01]  /*d800*/  ISETP.GE.AND P2, PT, R10.reuse, R225, PT ;  /* 0x000000e10a00720c */ /* 0x040fe20003f46270 */
[----:B------:R-:W1:Y:S01]  /*d810*/  MUFU.TANH R18, R37 ;  /* 0x0000002500127308 */ /* 0x000e620000002400 */
[----:B------:R-:W-:-:S02]  /*d820*/  ISETP.GE.AND P5, PT, R10, R224, PT ;  /* 0x000000e00a00720c */ /* 0x000fc40003fa6270 */
[C---:B------:R-:W-:Y:S02]  /*d830*/  ISETP.GE.AND P3, PT, R10.reuse, R222, PT ;  /* 0x000000de0a00720c */ /* 0x040fe40003f66270 */
[----:B------:R-:W-:Y:S02]  /*d840*/  ISETP.GE.AND P4, PT, R10, R223, PT ;  /* 0x000000df0a00720c */ /* 0x000fe40003f86270 */
[----:B------:R-:W2:Y:S01]  /*d850*/  LDSM.16.M88.4 R8, [R189+0xb800] ;  /* 0x00b80000bd08783b */ /* 0x000ea20000000200 */
[----:B------:R-:W-:Y:S01]  /*d860*/  IABS R15, R15 ;  /* 0x0000000f000f7213 */ /* 0x000fe20000000000 */
[----:B------:R-:W-:Y:S01]  /*d870*/  FMUL.FTZ R4, R39, R198 ;  /* 0x000000c627047220 */ /* 0x000fe20000410000 */
[----:B------:R-:W-:Y:S02]  /*d880*/  FSEL R174, R5, -INF , P2 ;  /* 0xff80000005ae7808 */ /* 0x000fe40001000000 */
[----:B------:R-:W-:Y:S01]  /*d890*/  IABS R5, R14 ;  /* 0x0000000e00057213 */ /* 0x000fe20000000000 */
[----:B------:R-:W-:-:S02]  /*d8a0*/  IMAD.MOV.U32 R14, RZ, RZ, R15 ;  /* 0x000000ffff0e7224 */ /* 0x000fc400078e000f */
[----:B------:R-:W3:Y:S01]  /*d8b0*/  MUFU.TANH R4, R4 ;  /* 0x0000000400047308 */ /* 0x000ee20000002400 */
[----:B------:R-:W-:Y:S02]  /*d8c0*/  VIADD R19, R148, 0xffffff59 ;  /* 0xffffff5994137836 */ /* 0x000fe40000000000 */
[----:B------:R-:W-:Y:S01]  /*d8d0*/  I2FP.F32.S32 R14, R14 ;  /* 0x0000000e000e7245 */ /* 0x000fe20000201400 */
[----:B------:R-:W-:Y:S02]  /*d8e0*/  FMUL.FTZ R32, R32, R198 ;  /* 0x000000c620207220 */ /* 0x000fe40000410000 */
[----:B------:R-:W-:Y:S02]  /*d8f0*/  ISETP.GE.AND P2, PT, R19, R225, PT ;  /* 0x000000e11300720c */ /* 0x000fe40003f46270 */
[----:B-1----:R-:W-:Y:S01]  /*d900*/  FFMA.FTZ R14, -R240, R14, R18 ;  /* 0x0000000ef00e7223 */ /* 0x002fe20000010112 */
[----:B------:R-:W-:Y:S01]  /*d910*/  FSEL R36, R36, -INF , P4 ;  /* 0xff80000024247808 */ /* 0x000fe20002000000 */
[----:B------:R-:W1:Y:S01]  /*d920*/  MUFU.TANH R32, R32 ;  /* 0x0000002000207308 */ /* 0x000e620000002400 */
[----:B------:R-:W-:-:S02]  /*d930*/  I2FP.F32.S32 R5, R5 ;  /* 0x0000000500057245 */ /* 0x000fc40000201400 */
[----:B------:R-:W-:Y:S01]  /*d940*/  FSEL R173, R14, -INF , P2 ;  /* 0xff8000000ead7808 */ /* 0x000fe20001000000 */
[----:B------:R-:W-:Y:S01]  /*d950*/  FMUL.FTZ R18, R34, R198 ;  /* 0x000000c622127220 */ /* 0x000fe20000410000 */
[----:B------:R-:W-:Y:S02]  /*d960*/  IABS R14, R13 ;  /* 0x0000000d000e7213 */ /* 0x000fe40000000000 */
[----:B------:R-:W-:Y:S02]  /*d970*/  FSEL R174, R174, -INF , !P5 ;  /* 0xff800000aeae7808 */ /* 0x000fe40006800000 */
[----:B------:R-:W-:Y:S02]  /*d980*/  FSEL R178, R36, -INF , !P3 ;  /* 0xff80000024b27808 */ /* 0x000fe40005800000 */
[C---:B------:R-:W-:Y:S02]  /*d990*/  ISETP.GE.AND P5, PT, R19.reuse, R224, PT ;  /* 0x000000e01300720c */ /* 0x040fe40003fa6270 */
[----:B------:R-:W-:-:S02]  /*d9a0*/  ISETP.GE.AND P4, PT, R19, R222, PT ;  /* 0x000000de1300720c */ /* 0x000fc40003f86270 */
[----:B------:R-:W-:Y:S01]  /*d9b0*/  ISETP.GE.AND P3, PT, R19, R223, PT ;  /* 0x000000df1300720c */ /* 0x000fe20003f66270 */
[----:B---3--:R-:W-:Y:S01]  /*d9c0*/  FFMA.FTZ R19, -R240, R5, R4 ;  /* 0x00000005f0137223 */ /* 0x008fe20000010104 */
[----:B------:R-:W-:Y:S01]  /*d9d0*/  IABS R13, R12 ;  /* 0x0000000c000d7213 */ /* 0x000fe20000000000 */
[----:B------:R-:W-:Y:S01]  /*d9e0*/  IMAD.MOV.U32 R12, RZ, RZ, R14 ;  /* 0x000000ffff0c7224 */ /* 0x000fe200078e000e */
[----:B------:R-:W-:Y:S01]  /*d9f0*/  HMMA.16816.F32.BF16 R28, R20, R6, R28 ;  /* 0x00000006141c723c */ /* 0x000fe2000004181c */
[----:B------:R-:W3:Y:S01]  /*da00*/  MUFU.TANH R18, R18 ;  /* 0x0000001200127308 */ /* 0x000ee20000002400 */
[----:B------:R-:W4:Y:S01]  /*da10*/  LDSM.16.M88.4 R4, [R188+0xb800] ;  /* 0x00b80000bc04783b */ /* 0x000f220000000200 */
[----:B------:R-:W-:Y:S01]  /*da20*/  FSEL R19, R19, -INF , P3 ;  /* 0xff80000013137808 */ /* 0x000fe20001800000 */
[----:B------:R-:W-:Y:S01]  /*da30*/  VIADD R15, R148, 0xffffff60 ;  /* 0xffffff60940f7836 */ /* 0x000fe20000000000 */
[----:B------:R-:W-:Y:S01]  /*da40*/  I2FP.F32.S32 R12, R12 ;  /* 0x0000000c000c7245 */ /* 0x000fe20000201400 */
[----:B------:R-:W-:Y:S01]  /*da50*/  FMUL.FTZ R14, R33, R198 ;  /* 0x000000c6210e7220 */ /* 0x000fe20000410000 */
[----:B------:R-:W-:-:S02]  /*da60*/  FSEL R173, R173, -INF , !P5 ;  /* 0xff800000adad7808 */ /* 0x000fc40006800000 */
[----:B------:R-:W-:Y:S01]  /*da70*/  IABS R158, R158 ;  /* 0x0000009e009e7213 */ /* 0x000fe20000000000 */
[----:B-1----:R-:W-:Y:S01]  /*da80*/  FFMA.FTZ R32, -R240, R12, R32 ;  /* 0x0000000cf0207223 */ /* 0x002fe20000010120 */
[----:B------:R-:W-:Y:S02]  /*da90*/  FSEL R172, R19, -INF , !P4 ;  /* 0xff80000013ac7808 */ /* 0x000fe40006000000 */
[----:B------:R-:W-:Y:S01]  /*daa0*/  IABS R156, R156 ;  /* 0x0000009c009c7213 */ /* 0x000fe20000000000 */
[----:B------:R1:W-:Y:S01]  /*dab0*/  MUFU.TANH R19, R14 ;  /* 0x0000000e00137308 */ /* 0x0003e20000002400 */
[C---:B------:R-:W-:Y:S01]  /*dac0*/  ISETP.GE.AND P2, PT, R15.reuse, R225, PT ;  /* 0x000000e10f00720c */ /* 0x040fe20003f46270 */
[----:B--2---:R-:W-:Y:S01]  /*dad0*/  HMMA.16816.F32.BF16 R180, R168, R10, R180 ;  /* 0x0000000aa8b4723c */ /* 0x004fe200000418b4 */
[----:B------:R-:W-:Y:S01]  /*dae0*/  ISETP.GE.AND P5, PT, R15, R224, PT ;  /* 0x000000e00f00720c */ /* 0x000fe20003fa6270 */
[----:B------:R-:W-:-:S04]  /*daf0*/  DEPBAR.LE SB0, 0x0 ;  /* 0x000080000000791a */ /* 0x000fc80000000000 */
[C---:B------:R-:W-:Y:S02]  /*db00*/  ISETP.GE.AND P3, PT, R15.reuse, R222, PT ;  /* 0x000000de0f00720c */ /* 0x040fe40003f66270 */
[----:B------:R-:W-:Y:S02]  /*db10*/  ISETP.GE.AND P4, PT, R15, R223, PT ;  /* 0x000000df0f00720c */ /* 0x000fe40003f86270 */
[----:B------:R-:W-:Y:S02]  /*db20*/  I2FP.F32.S32 R33, R13 ;  /* 0x0000000d00217245 */ /* 0x000fe40000201400 */
[----:B-1----:R-:W-:Y:S01]  /*db30*/  HMMA.16816.F32.BF16 R12, R168, R8, R24 ;  /* 0x00000008a80c723c */ /* 0x002fe20000041818 */
[----:B------:R-:W-:Y:S02]  /*db40*/  FMUL.FTZ R9, R35, R198 ;  /* 0x000000c623097220 */ /* 0x000fe40000410000 */
[----:B---3--:R-:W-:-:S04]  /*db50*/  FFMA.FTZ R18, -R240, R33, R18 ;  /* 0x00000021f0127223 */ /* 0x008fc80000010112 */
[----:B------:R-:W1:Y:S01]  /*db60*/  MUFU.TANH R9, R9 ;  /* 0x0000000900097308 */ /* 0x000e620000002400 */
[----:B------:R-:W-:Y:S01]  /*db70*/  FSEL R167, R18, -INF , P4 ;  /* 0xff80000012a77808 */ /* 0x000fe20002000000 */
[----:B------:R-:W-:Y:S01]  /*db80*/  IMAD.MOV.U32 R18, RZ, RZ, R158 ;  /* 0x000000ffff127224 */ /* 0x000fe200078e009e */
[----:B------:R-:W-:Y:S01]  /*db90*/  FSEL R32, R32, -INF , P2 ;  /* 0xff80000020207808 */ /* 0x000fe20001000000 */
[----:B------:R-:W-:Y:S01]  /*dba0*/  VIADD R8, R148, 0xffffff61 ;  /* 0xffffff6194087836 */ /* 0x000fe20000000000 */
[----:B------:R-:W-:Y:S01]  /*dbb0*/  IABS R24, R159 ;  /* 0x0000009f00187213 */ /* 0x000fe20000000000 */
[----:B------:R-:W-:Y:S01]  /*dbc0*/  FMUL.FTZ R28, R28, R198 ;  /* 0x000000c61c1c7220 */ /* 0x000fe20000410000 */
[----:B------:R-:W-:Y:S02]  /*dbd0*/  I2FP.F32.S32 R18, R18 ;  /* 0x0000001200127245 */ /* 0x000fe40000201400 */
[----:B------:R-:W-:Y:S02]  /*dbe0*/  FSEL R164, R32, -INF , !P5 ;  /* 0xff80000020a47808 */ /* 0x000fe40006800000 */
[----:B------:R-:W-:-:S02]  /*dbf0*/  I2FP.F32.S32 R24, R24 ;  /* 0x0000001800187245 */ /* 0x000fc40000201400 */
[----:B------:R-:W-:Y:S02]  /*dc00*/  FSEL R167, R167, -INF , !P3 ;  /* 0xff800000a7a77808 */ /* 0x000fe40005800000 */
[C---:B------:R-:W-:Y:S02]  /*dc10*/  ISETP.GE.AND P2, PT, R8.reuse, R225, PT ;  /* 0x000000e10800720c */ /* 0x040fe40003f46270 */
[C---:B------:R-:W-:Y:S02]  /*dc20*/  ISETP.GE.AND P5, PT, R8.reuse, R224, PT ;  /* 0x000000e00800720c */ /* 0x040fe40003fa6270 */
[C---:B------:R-:W-:Y:S02]  /*dc30*/  ISETP.GE.AND P4, PT, R8.reuse, R222, PT ;  /* 0x000000de0800720c */ /* 0x040fe40003f86270 */
[----:B------:R-:W-:Y:S01]  /*dc40*/  ISETP.GE.AND P3, PT, R8, R223, PT ;  /* 0x000000df0800720c */ /* 0x000fe20003f66270 */
[----:B-1----:R-:W-:Y:S01]  /*dc50*/  FFMA.FTZ R18, -R240, R18, R9 ;  /* 0x00000012f0127223 */ /* 0x002fe20000010109 */
[----:B------:R-:W1:Y:S01]  /*dc60*/  MUFU.TANH R8, R28 ;  /* 0x0000001c00087308 */ /* 0x000e620000002400 */
[----:B------:R-:W-:Y:S01]  /*dc70*/  FMUL.FTZ R9, R30, R198 ;  /* 0x000000c61e097220 */ /* 0x000fe20000410000 */
[----:B------:R-:W-:Y:S01]  /*dc80*/  FFMA.FTZ R19, -R240, R24, R19 ;  /* 0x00000018f0137223 */ /* 0x000fe20000010113 */
[----:B----4-:R-:W-:Y:S01]  /*dc90*/  HMMA.16816.F32.BF16 R12, R20, R4, R12 ;  /* 0x00000004140c723c */ /* 0x010fe2000004180c */
[----:B------:R-:W-:Y:S01]  /*dca0*/  IABS R4, R157 ;  /* 0x0000009d00047213 */ /* 0x000fe20000000000 */
[----:B------:R-:W-:-:S02]  /*dcb0*/  VIADD R5, R148, 0xffffff68 ;  /* 0xffffff6894057836 */ /* 0x000fc40000000000 */
[----:B------:R-:W-:Y:S01]  /*dcc0*/  FSEL R19, R19, -INF , P2 ;  /* 0xff80000013137808 */ /* 0x000fe20001000000 */
[----:B------:R-:W2:Y:S01]  /*dcd0*/  MUFU.TANH R9, R9 ;  /* 0x0000000900097308 */ /* 0x000ea20000002400 */
[----:B------:R-:W-:Y:S02]  /*dce0*/  FSEL R18, R18, -INF , P3 ;  /* 0xff80000012127808 */ /* 0x000fe40001800000 */
[----:B------:R-:W-:Y:S02]  /*dcf0*/  FSEL R163, R19, -INF , !P5 ;  /* 0xff80000013a37808 */ /* 0x000fe40006800000 */
[----:B------:R-:W-:Y:S02]  /*dd00*/  I2FP.F32.S32 R19, R4 ;  /* 0x0000000400137245 */ /* 0x000fe40000201400 */
[----:B------:R-:W-:Y:S02]  /*dd10*/  FSEL R166, R18, -INF , !P4 ;  /* 0xff80000012a67808 */ /* 0x000fe40006000000 */
[----:B------:R-:W-:-:S02]  /*dd20*/  ISETP.GE.AND P2, PT, R5, R225, PT ;  /* 0x000000e10500720c */ /* 0x000fc40003f46270 */
[C---:B------:R-:W-:Y:S02]  /*dd30*/  ISETP.GE.AND P5, PT, R5.reuse, R224, PT ;  /* 0x000000e00500720c */ /* 0x040fe40003fa6270 */
[C---:B------:R-:W-:Y:S02]  /*dd40*/  ISETP.GE.AND P3, PT, R5.reuse, R222, PT ;  /* 0x000000de0500720c */ /* 0x040fe40003f66270 */
[----:B------:R-:W-:Y:S01]  /*dd50*/  ISETP.GE.AND P4, PT, R5, R223, PT ;  /* 0x000000df0500720c */ /* 0x000fe20003f86270 */
[----:B------:R-:W-:Y:S02]  /*dd60*/  IMAD.MOV.U32 R5, RZ, RZ, R156 ;  /* 0x000000ffff057224 */ /* 0x000fe400078e009c */
[----:B-1----:R-:W-:Y:S01]  /*dd70*/  FFMA.FTZ R8, -R240, R19, R8 ;  /* 0x00000013f0087223 */ /* 0x002fe20000010108 */
[----:B------:R-:W-:Y:S02]  /*dd80*/  FMUL.FTZ R29, R29, R198 ;  /* 0x000000c61d1d7220 */ /* 0x000fe40000410000 */
[----:B------:R-:W-:-:S02]  /*dd90*/  I2FP.F32.S32 R10, R5 ;  /* 0x00000005000a7245 */ /* 0x000fc40000201400 */
[----:B------:R-:W1:Y:S01]  /*dda0*/  MUFU.TANH R4, R29 ;  /* 0x0000001d00047308 */ /* 0x000e620000002400 */
[----:B------:R-:W-:Y:S01]  /*ddb0*/  FSEL R8, R8, -INF , P2 ;  /* 0xff80000008087808 */ /* 0x000fe20001000000 */
[----:B------:R-:W-:Y:S01]  /*ddc0*/  FMUL.FTZ R31, R31, R198 ;  /* 0x000000c61f1f7220 */ /* 0x000fe20000410000 */
[----:B------:R-:W-:Y:S01]  /*ddd0*/  IABS R153, R153 ;  /* 0x0000009900997213 */ /* 0x000fe20000000000 */
[----:B--2---:R-:W-:Y:S01]  /*dde0*/  FFMA.FTZ R9, -R240, R10, R9 ;  /* 0x0000000af0097223 */ /* 0x004fe20000010109 */
[----:B------:R-:W-:Y:S01]  /*ddf0*/  FSEL R160, R8, -INF , !P5 ;  /* 0xff80000008a07808 */ /* 0x000fe20006800000 */
[----:B------:R-:W-:Y:S02]  /*de00*/  VIADD R5, R148, 0xffffff69 ;  /* 0xffffff6994057836 */ /* 0x000fe40000000000 */
[----:B------:R-:W2:Y:S01]  /*de10*/  MUFU.TANH R8, R31 ;  /* 0x0000001f00087308 */ /* 0x000ea20000002400 */
[----:B------:R-:W-:Y:S01]  /*de20*/  FSEL R165, R9, -INF , P4 ;  /* 0xff80000009a57808 */ /* 0x000fe20002000000 */
[----:B------:R-:W-:Y:S01]  /*de30*/  FMUL.FTZ R12, R12, R198 ;  /* 0x000000c60c0c7220 */ /* 0x000fe20000410000 */
[----:B------:R-:W-:Y:S01]  /*de40*/  IABS R144, R144 ;  /* 0x0000009000907213 */ /* 0x000fe20000000000 */
[----:B------:R-:W-:-:S02]  /*de50*/  IMAD.MOV.U32 R10, RZ, RZ, R153 ;  /* 0x000000ffff0a7224 */ /* 0x000fc400078e0099 */
[----:B------:R-:W-:Y:S01]  /*de60*/  FMUL.FTZ R14, R14, R198 ;  /* 0x000000c60e0e7220 */ /* 0x000fe20000410000 */
[----:B------:R-:W-:Y:S02]  /*de70*/  FSEL R165, R165, -INF , !P3 ;  /* 0xff800000a5a57808 */ /* 0x000fe40005800000 */
[C---:B------:R-:W-:Y:S02]  /*de80*/  ISETP.GE.AND P2, PT, R5.reuse, R225, PT ;  /* 0x000000e10500720c */ /* 0x040fe40003f46270 */
[C---:B------:R-:W-:Y:S02]  /*de90*/  ISETP.GE.AND P5, PT, R5.reuse, R224, PT ;  /* 0x000000e00500720c */ /* 0x040fe40003fa6270 */
[C---:B------:R-:W-:Y:S02]  /*dea0*/  ISETP.GE.AND P4, PT, R5.reuse, R222, PT ;  /* 0x000000de0500720c */ /* 0x040fe40003f86270 */
[----:B------:R-:W-:Y:S01]  /*deb0*/  ISETP.GE.AND P3, PT, R5, R223, PT ;  /* 0x000000df0500720c */ /* 0x000fe20003f66270 */
[----:B------:R-:W-:Y:S01]  /*dec0*/  IMAD.MOV.U32 R5, RZ, RZ, R144 ;  /* 0x000000ffff057224 */ /* 0x000fe200078e0090 */
[----:B------:R-:W-:Y:S01]  /*ded0*/  I2FP.F32.S32 R10, R10 ;  /* 0x0000000a000a7245 */ /* 0x000fe20000201400 */
[----:B------:R-:W3:Y:S01]  /*dee0*/  MUFU.TANH R12, R12 ;  /* 0x0000000c000c7308 */ /* 0x000ee20000002400 */
[----:B------:R-:W-:-:S02]  /*def0*/  IABS R145, R145 ;  /* 0x0000009100917213 */ /* 0x000fc40000000000 */
[----:B------:R-:W-:Y:S01]  /*df00*/  I2FP.F32.S32 R5, R5 ;  /* 0x0000000500057245 */ /* 0x000fe20000201400 */
[----:B-1----:R-:W-:-:S04]  /*df10*/  FFMA.FTZ R4, -R240, R10, R4 ;  /* 0x0000000af0047223 */ /* 0x002fc80000010104 */
[----:B------:R-:W1:Y:S01]  /*df20*/  MUFU.TANH R14, R14 ;  /* 0x0000000e000e7308 */ /* 0x000e620000002400 */
[----:B------:R-:W-:Y:S01]  /*df30*/  HMMA.16816.F32.BF16 R180, R20, R6, R180 ;  /* 0x0000000614b4723c */ /* 0x000fe200000418b4 */
[----:B------:R-:W-:Y:S01]  /*df40*/  IMAD.MOV.U32 R9, RZ, RZ, R145 ;  /* 0x000000ffff097224 */ /* 0x000fe200078e0091 */
[----:B------:R-:W-:Y:S01]  /*df50*/  FSEL R4, R4, -INF , P2 ;  /* 0xff80000004047808 */ /* 0x000fe20001000000 */
[----:B--2---:R-:W-:Y:S01]  /*df60*/  FFMA.FTZ R5, -R240, R5, R8 ;  /* 0x00000005f0057223 */ /* 0x004fe20000010108 */
[----:B------:R-:W-:Y:S01]  /*df70*/  IABS R7, R143 ;  /* 0x0000008f00077213 */ /* 0x000fe20000000000 */
[----:B------:R-:W-:Y:S01]  /*df80*/  VIADD R6, R148, 0xffffff70 ;  /* 0xffffff7094067836 */ /* 0x000fe20000000000 */
[----:B------:R-:W-:Y:S02]  /*df90*/  I2FP.F32.S32 R9, R9 ;  /* 0x0000000900097245 */ /* 0x000fe40000201400 */
[----:B------:R-:W-:Y:S01]  /*dfa0*/  FSEL R162, R4, -INF , !P5 ;  /* 0xff80000004a27808 */ /* 0x000fe20006800000 */
[----:B------:R-:W-:Y:S01]  /*dfb0*/  FMUL.FTZ R4, R13, R198 ;  /* 0x000000c60d047220 */ /* 0x000fe20000410000 */
[----:B------:R-:W-:-:S02]  /*dfc0*/  I2FP.F32.S32 R7, R7 ;  /* 0x0000000700077245 */ /* 0x000fc40000201400 */
[----:B------:R-:W-:Y:S01]  /*dfd0*/  FSEL R5, R5, -INF , P3 ;  /* 0xff80000005057808 */ /* 0x000fe20001800000 */
[----:B---3--:R-:W-:Y:S01]  /*dfe0*/  FFMA.FTZ R9, -R240, R9, R12 ;  /* 0x00000009f0097223 */ /* 0x008fe2000001010c */
[----:B------:R-:W-:Y:S02]  /*dff0*/  ISETP.GE.AND P2, PT, R6, R225, PT ;  /* 0x000000e10600720c */ /* 0x000fe40003f46270 */
[----:B------:R-:W-:Y:S01]  /*e000*/  FSEL R161, R5, -INF , !P4 ;  /* 0xff80000005a17808 */ /* 0x000fe20006000000 */
[----:B-1----:R-:W-:Y:S01]  /*e010*/  FFMA.FTZ R7, -R240, R7, R14 ;  /* 0x00000007f0077223 */ /* 0x002fe2000001010e */
[C---:B------:R-:W-:Y:S01]  /*e020*/  ISETP.GE.AND P4, PT, R6.reuse, R223, PT ;  /* 0x000000df0600720c */ /* 0x040fe20003f86270 */
[----:B------:R-:W1:Y:S01]  /*e030*/  MUFU.TANH R4, R4 ;  /* 0x0000000400047308 */ /* 0x000e620000002400 */
[----:B------:R-:W-:Y:S01]  /*e040*/  ISETP.GE.AND P5, PT, R6, R224, PT ;  /* 0x000000e00600720c */ /* 0x000fe20003fa6270 */
[----:B------:R-:W-:Y:S01]  /*e050*/  VIADD R5, R148, 0xffffff71 ;  /* 0xffffff7194057836 */ /* 0x000fe20000000000 */
[----:B------:R-:W-:Y:S01]  /*e060*/  ISETP.GE.AND P3, PT, R6, R222, PT ;  /* 0x000000de0600720c */ /* 0x000fe20003f66270 */
[----:B------:R-:W-:Y:S01]  /*e070*/  FMUL.FTZ R6, R15, R198 ;  /* 0x000000c60f067220 */ /* 0x000fe20000410000 */
[----:B------:R-:W-:-:S02]  /*e080*/  FSEL R9, R9, -INF , P2 ;  /* 0xff80000009097808 */ /* 0x000fc40001000000 */
[----:B------:R-:W-:Y:S01]  /*e090*/  FSEL R139, R7, -INF , P4 ;  /* 0xff800000078b7808 */ /* 0x000fe20002000000 */
[----:B------:R-:W-:Y:S01]  /*e0a0*/  FMUL.FTZ R180, R180, R198 ;  /* 0x000000c6b4b47220 */ /* 0x000fe20000410000 */
[----:B------:R-:W-:Y:S02]  /*e0b0*/  FSEL R143, R9, -INF , !P5 ;  /* 0xff800000098f7808 */ /* 0x000fe40006800000 */
[----:B------:R-:W-:Y:S01]  /*e0c0*/  FSEL R139, R139, -INF , !P3 ;  /* 0xff8000008b8b7808 */ /* 0x000fe20005800000 */
[----:B------:R-:W2:Y:S01]  /*e0d0*/  MUFU.TANH R6, R6 ;  /* 0x0000000600067308 */ /* 0x000ea20000002400 */
[C---:B------:R-:W-:Y:S02]  /*e0e0*/  ISETP.GE.AND P2, PT, R5.reuse, R225, PT ;  /* 0x000000e10500720c */ /* 0x040fe40003f46270 */
[C---:B------:R-:W-:Y:S02]  /*e0f0*/  ISETP.GE.AND P5, PT, R5.reuse, R224, PT ;  /* 0x000000e00500720c */ /* 0x040fe40003fa6270 */
[----:B------:R-:W-:-:S02]  /*e100*/  ISETP.GE.AND P4, PT, R5, R222, PT ;  /* 0x000000de0500720c */ /* 0x000fc40003f86270 */
[----:B------:R-:W-:Y:S01]  /*e110*/  ISETP.GE.AND P3, PT, R5, R223, PT ;  /* 0x000000df0500720c */ /* 0x000fe20003f66270 */
[----:B------:R-:W-:Y:S01]  /*e120*/  FMUL.FTZ R5, R181, R198 ;  /* 0x000000c6b5057220 */ /* 0x000fe20000410000 */
[----:B------:R-:W-:Y:S01]  /*e130*/  IABS R8, R142 ;  /* 0x0000008e00087213 */ /* 0x000fe20000000000 */
[----:B------:R-:W3:Y:S01]  /*e140*/  MUFU.TANH R7, R180 ;  /* 0x000000b400077308 */ /* 0x000ee20000002400 */
[----:B------:R-:W-:Y:S02]  /*e150*/  FMUL.FTZ R182, R182, R198 ;  /* 0x000000c6b6b67220 */ /* 0x000fe40000410000 */
[----:B------:R-:W-:Y:S02]  /*e160*/  I2FP.F32.S32 R8, R8 ;  /* 0x0000000800087245 */ /* 0x000fe40000201400 */
[----:B------:R-:W-:-:S03]  /*e170*/  IABS R141, R141 ;  /* 0x0000008d008d7213 */ /* 0x000fc60000000000 */
[----:B------:R-:W4:Y:S01]  /*e180*/  MUFU.TANH R5, R5 ;  /* 0x0000000500057308 */ /* 0x000f220000002400 */
[----:B-1----:R-:W-:Y:S01]  /*e190*/  FFMA.FTZ R8, -R240, R8, R4 ;  /* 0x00000008f0087223 */ /* 0x002fe20000010104 */
[----:B------:R-:W-:Y:S01]  /*e1a0*/  IABS R140, R140 ;  /* 0x0000008c008c7213 */ /* 0x000fe20000000000 */
[----:B------:R-:W-:Y:S01]  /*e1b0*/  FMUL.FTZ R183, R183, R198 ;  /* 0x000000c6b7b77220 */ /* 0x000fe20000410000 */
[----:B------:R-:W-:-:S04]  /*e1c0*/  I2FP.F32.S32 R141, R141 ;  /* 0x0000008d008d7245 */ /* 0x000fc80000201400 */
[----:B------:R-:W1:Y:S01]  /*e1d0*/  MUFU.TANH R182, R182 ;  /* 0x000000b600b67308 */ /* 0x000e620000002400 */
[----:B------:R-:W-:Y:S01]  /*e1e0*/  FSEL R8, R8, -INF , P2 ;  /* 0xff80000008087808 */ /* 0x000fe20001000000 */
[----:B------:R-:W-:Y:S01]  /*e1f0*/  VIADD R4, R148, 0xffffff78 ;  /* 0xffffff7894047836 */ /* 0x000fe20000000000 */
[----:B------:R-:W-:Y:S02]  /*e200*/  I2FP.F32.S32 R140, R140 ;  /* 0x0000008c008c7245 */ /* 0x000fe40000201400 */
[----:B------:R-:W-:Y:S01]  /*e210*/  IABS R138, R138 ;  /* 0x0000008a008a7213 */ /* 0x000fe20000000000 */
[----:B--2---:R-:W-:Y:S01]  /*e220*/  FFMA.FTZ R6, -R240, R141, R6 ;  /* 0x0000008df0067223 */ /* 0x004fe20000010106 */
[----:B------:R-:W-:Y:S01]  /*e230*/  FSEL R142, R8, -INF , !P5 ;  /* 0xff800000088e7808 */ /* 0x000fe20006800000 */
[----:B------:R-:W2:Y:S01]  /*e240*/  MUFU.TANH R183, R183 ;  /* 0x000000b700b77308 */ /* 0x000ea20000002400 */
[----:B------:R-:W-:Y:S01]  /*e250*/  IABS R137, R137 ;  /* 0x0000008900897213 */ /* 0x000fe20000000000 */
[----:B---3--:R-:W-:Y:S01]  /*e260*/  FFMA.FTZ R7, -R240, R140, R7 ;  /* 0x0000008cf0077223 */ /* 0x008fe20000010107 */
[----:B------:R-:W-:Y:S01]  /*e270*/  I2FP.F32.S32 R8, R138 ;  /* 0x0000008a00087245 */ /* 0x000fe20000201400 */
[----:B------:R-:W-:Y:S01]  /*e280*/  VIADD R148, R148, 0xffffff79 ;  /* 0xffffff7994947836 */ /* 0x000fe20000000000 */
[----:B------:R-:W-:Y:S01]  /*e290*/  BAR.SYNC.DEFER_BLOCKING 0x0 ;  /* 0x0000000000007b1d */ /* 0x000fe20000010000 */
[----:B------:R-:W-:-:S02]  /*e2a0*/  ISETP.GE.AND P2, PT, R4, R225, PT ;  /* 0x000000e10400720c */ /* 0x000fc40003f46270 */
[----:B------:R-:W-:Y:S01]  /*e2b0*/  I2FP.F32.S32 R137, R137 ;  /* 0x0000008900897245 */ /* 0x000fe20000201400 */
[----:B----4-:R-:W-:Y:S01]  /*e2c0*/  FFMA.FTZ R5, -R240, R8, R5 ;  /* 0x00000008f0057223 */ /* 0x010fe20000010105 */
[----:B------:R-:W-:Y:S02]  /*e2d0*/  FSEL R6, R6, -INF , P3 ;  /* 0xff80000006067808 */ /* 0x000fe40001800000 */
[----:B------:R-:W-:Y:S02]  /*e2e0*/  FSEL R7, R7, -INF , P2 ;  /* 0xff80000007077808 */ /* 0x000fe40001000000 */
[----:B------:R-:W-:Y:S01]  /*e2f0*/  ISETP.GE.AND P2, PT, R148, R225, PT ;  /* 0x000000e19400720c */ /* 0x000fe20003f46270 */
[----:B-1----:R-:W-:Y:S01]  /*e300*/  FFMA.FTZ R137, -R240, R137, R182 ;  /* 0x00000089f0897223 */ /* 0x002fe200000101b6 */
[----:B------:R-:W-:Y:S02]  /*e310*/  IABS R136, R136 ;  /* 0x0000008800887213 */ /* 0x000fe40000000000 */
[----:B------:R-:W-:-:S02]  /*e320*/  FSEL R138, R6, -INF , !P4 ;  /* 0xff800000068a7808 */ /* 0x000fc40006000000 */
[C---:B------:R-:W-:Y:S02]  /*e330*/  ISETP.GE.AND P4, PT, R4.reuse, R223, PT ;  /* 0x000000df0400720c */ /* 0x040fe40003f86270 */
[----:B------:R-:W-:Y:S02]  /*e340*/  FSEL R5, R5, -INF , P2 ;  /* 0xff80000005057808 */ /* 0x000fe40001000000 */
[----:B------:R-:W-:Y:S02]  /*e350*/  ISETP.GT.AND P2, PT, R191, R226, PT ;  /* 0x000000e2bf00720c */ /* 0x000fe40003f44270 */
[----:B------:R-:W-:Y:S02]  /*e360*/  I2FP.F32.S32 R136, R136 ;  /* 0x0000008800887245 */ /* 0x000fe40000201400 */
[----:B------:R-:W-:Y:S02]  /*e370*/  ISETP.GE.AND P3, PT, R4, R222, PT ;  /* 0x000000de0400720c */ /* 0x000fe40003f66270 */
[----:B------:R-:W-:Y:S01]  /*e380*/  FSEL R137, R137, -INF , P4 ;  /* 0xff80000089897808 */ /* 0x000fe20002000000 */
[----:B--2---:R-:W-:Y:S01]  /*e390*/  FFMA.FTZ R183, -R240, R136, R183 ;  /* 0x00000088f0b77223 */ /* 0x004fe200000101b7 */
[----:B------:R-:W-:-:S02]  /*e3a0*/  ISETP.GE.AND P5, PT, R4, R224, PT ;  /* 0x000000e00400720c */ /* 0x000fc40003fa6270 */
[----:B------:R-:W-:Y:S02]  /*e3b0*/  FSEL R137, R137, -INF , !P3 ;  /* 0xff80000089897808 */ /* 0x000fe40005800000 */
[C---:B------:R-:W-:Y:S02]  /*e3c0*/  ISETP.GE.AND P3, PT, R148.reuse, R223, PT ;  /* 0x000000df9400720c */ /* 0x040fe40003f66270 */
[----:B------:R-:W-:Y:S01]  /*e3d0*/  FSEL R141, R7, -INF , !P5 ;  /* 0xff800000078d7808 */ /* 0x000fe20006800000 */
[----:B------:R-:W-:Y:S01]  /*e3e0*/  BSSY.RECONVERGENT B1, `(.L_x_6093) ;  /* 0x00000bf000017945 */ /* 0x000fe20003800200 */
[C---:B------:R-:W-:Y:S02]  /*e3f0*/  ISETP.GE.AND P5, PT, R148.reuse, R224, PT ;  /* 0x000000e09400720c */ /* 0x040fe40003fa6270 */
[----:B------:R-:W-:Y:S02]  /*e400*/  ISETP.GE.AND P4, PT, R148, R222, PT ;  /* 0x000000de9400720c */ /* 0x000fe40003f86270 */
[----:B------:R-:W-:-:S02]  /*e410*/  FSEL R136, R183, -INF , P3 ;  /* 0xff800000b7887808 */ /* 0x000fc40001800000 */
        /* <DEDUP_REMOVED lines=69> */
.L_x_6096:
        /* <DEDUP_REMOVED lines=8> */
.L_x_6097:
[----:B------:R-:W-:Y:S05]  /*e8f0*/  BSYNC.RECONVERGENT B0 ;  /* 0x0000000000007941 */ /* 0x000fea0003800200 */
.L_x_6095:
        /* <DEDUP_REMOVED lines=109> */
.L_x_6094:
[----:B------:R-:W-:Y:S05]  /*efd0*/  BSYNC.RECONVERGENT B1 ;  /* 0x0000000000017941 */ /* 0x000fea0003800200 */
.L_x_6093:
[----:B------:R-:W3:Y:S04]  /*efe0*/  LDL.LU R67, [R1+0x14] ;  /* 0x0000140001437983 */ /* 0x000ee80000300800 */
[----:B------:R-:W3:Y:S04]  /*eff0*/  LDL.LU R66, [R1+0x10] ;  /* 0x0000100001427983 */ /* 0x000ee80000300800 */
[----:B------:R-:W4:Y:S04]  /*f000*/  LDL.LU R65, [R1+0xc] ;  /* 0x00000c0001417983 */ /* 0x000f280000300800 */
[----:B------:R-:W5:Y:S04]  /*f010*/  LDL.LU R170, [R1+0x8] ;  /* 0x0000080001aa7983 */ /* 0x000f680000300800 */
[----:B------:R-:W5:Y:S04]  /*f020*/  LDL.LU R169, [R1+0x4] ;  /* 0x0000040001a97983 */ /* 0x000f680000300800 */
[----:B------:R-:W5:Y:S04]  /*f030*/  LDL.LU R168, [R1] ;  /* 0x0000000001a87983 */ /* 0x000f680000300800 */
[----:B------:R-:W5:Y:S01]  /*f040*/  LD.E R153, desc[UR4][R2.64+0xdc] ;  /* 0x0000dc0402997980 */ /* 0x000f62000c101900 */
[----:B--2---:R-:W-:-:S02]  /*f050*/  FMNMX3.FTZ R7, R133, R152, R149, !PT ;  /* 0x0000009885077276 */ /* 0x004fc40007810095 */
[----:B------:R-:W-:Y:S01]  /*f060*/  FMNMX3.FTZ R6, R134, R146, R154, !PT ;  /* 0x0000009286067276 */ /* 0x000fe2000781009a */
[----:B------:R-:W-:Y:S01]  /*f070*/  LDSM.16.MT88.4 R12, [R190+0xc000] ;  /* 0x00c00000be0c783b */ /* 0x000fe20000004200 */
[----:B------:R-:W-:Y:S02]  /*f080*/  FMNMX3.FTZ R7, R7, R155, R147, !PT ;  /* 0x0000009b07077276 */ /* 0x000fe40007810093 */
[----:B------:R-:W-:Y:S01]  /*f090*/  FMNMX3.FTZ R6, R6, R17, R16, !PT ;  /* 0x0000001106067276 */ /* 0x000fe20007810010 */
[----:B------:R-:W-:Y:S01]  /*f0a0*/  LDSM.16.MT88.4 R44, [R190+0x10000] ;  /* 0x01000000be2c783b */ /* 0x000fe20000004200 */
[----:B------:R-:W-:Y:S02]  /*f0b0*/  MOV R158, 0x20 ;  /* 0x00000020009e7802 */ /* 0x000fe40000000f00 */
[----:B------:R-:W-:Y:S02]  /*f0c0*/  IADD3 R159, PT, PT, R190, 0xc040, RZ ;  /* 0x0000c040be9f7810 */ /* 0x000fe40007ffe0ff */
[----:B---3--:R-:W-:-:S04]  /*f0d0*/  FMNMX3.FTZ R7, R7, R67, R66, !PT ;  /* 0x0000004307077276 */ /* 0x008fc80007810042 */
[----:B----4-:R-:W-:-:S04]  /*f0e0*/  FMNMX3.FTZ R7, R7, R65, R64, !PT ;  /* 0x0000004107077276 */ /* 0x010fc80007810040 */
[----:B------:R-:W-:Y:S02]  /*f0f0*/  FMNMX3.FTZ R7, R7, R239, R251, !PT ;  /* 0x000000ef07077276 */ /* 0x000fe400078100fb */
[----:B-----5:R-:W-:Y:S02]  /*f100*/  FMNMX3.FTZ R6, R6, R170, R169, !PT ;  /* 0x000000aa06067276 */ /* 0x020fe400078100a9 */
        /* <DEDUP_REMOVED lines=21> */
[----:B------:R-:W-:-:S03]  /*f260*/  FMNMX3.FTZ R6, R6, R160, R162, !PT ;  /* 0x000000a006067276 */ /* 0x000fc600078100a2 */
[----:B------:R-:W1:Y:S01]  /*f270*/  SHFL.BFLY PT, R5, R7, 0x2, 0x1f ;  /* 0x0c401f0007057f89 */ /* 0x000e6200000e0000 */
[----:B------:R-:W-:-:S04]  /*f280*/  FMNMX3.FTZ R6, R6, R143, R142, !PT ;  /* 0x0000008f06067276 */ /* 0x000fc8000781008e */
[----:B------:R-:W-:-:S05]  /*f290*/  FMNMX3.FTZ R6, R6, R141, R140, !PT ;  /* 0x0000008d06067276 */ /* 0x000fca000781008c */
[----:B------:R-:W2:Y:S01]  /*f2a0*/  SHFL.BFLY PT, R4, R6, 0x2, 0x1f ;  /* 0x0c401f0006047f89 */ /* 0x000ea200000e0000 */
[----:B-1----:R-:W-:-:S05]  /*f2b0*/  FMNMX.FTZ R5, R7, R5, !PT ;  /* 0x0000000507057209 */ /* 0x002fca0007810000 */
[----:B------:R-:W1:Y:S01]  /*f2c0*/  SHFL.BFLY PT, R144, R5, 0x1, 0x1f ;  /* 0x0c201f0005907f89 */ /* 0x000e6200000e0000 */
[----:B--2---:R-:W-:-:S05]  /*f2d0*/  FMNMX.FTZ R4, R6, R4, !PT ;  /* 0x0000000406047209 */ /* 0x004fca0007810000 */
[----:B------:R-:W2:Y:S01]  /*f2e0*/  SHFL.BFLY PT, R145, R4, 0x1, 0x1f ;  /* 0x0c201f0004917f89 */ /* 0x000ea200000e0000 */
[----:B-1----:R-:W-:-:S04]  /*f2f0*/  FMNMX.FTZ R144, R5, R144, !PT ;  /* 0x0000009005907209 */ /* 0x002fc80007810000 */
[----:B------:R-:W-:Y:S01]  /*f300*/  FSETP.NEU.FTZ.AND P0, PT, R144, -INF , PT ;  /* 0xff8000009000780b */ /* 0x000fe20003f1d000 */
[----:B------:R-:W-:Y:S01]  /*f310*/  FMUL.FTZ R150, R153, R144 ;  /* 0x0000009099967220 */ /* 0x000fe20000410000 */
[----:B--2---:R-:W-:-:S04]  /*f320*/  FMNMX.FTZ R145, R4, R145, !PT ;  /* 0x0000009104917209 */ /* 0x004fc80007810000 */
[----:B------:R-:W-:Y:S02]  /*f330*/  FSEL R150, R150, RZ, P0 ;  /* 0x000000ff96967208 */ /* 0x000fe40000000000 */
[----:B------:R-:W-:Y:S01]  /*f340*/  FSETP.NEU.FTZ.AND P1, PT, R145, -INF , PT ;  /* 0xff8000009100780b */ /* 0x000fe20003f3d000 */
[----:B------:R-:W-:Y:S02]  /*f350*/  FMUL.FTZ R4, R153, R145 ;  /* 0x0000009199047220 */ /* 0x000fe40000410000 */
[-CC-:B------:R-:W-:Y:S01]  /*f360*/  FFMA.FTZ R152, R152, R153.reuse, -R150.reuse ;  /* 0x0000009998987223 */ /* 0x180fe20000010896 */
[-CC-:B------:R-:W-:Y:S01]  /*f370*/  FFMA.FTZ R148, R149, R153.reuse, -R150.reuse ;  /* 0x0000009995947223 */ /* 0x180fe20000010896 */
[----:B------:R-:W-:Y:S01]  /*f380*/  FSEL R5, R145, RZ, P1 ;  /* 0x000000ff91057208 */ /* 0x000fe20000800000 */
[-CC-:B------:R-:W-:Y:S01]  /*f390*/  FFMA.FTZ R155, R155, R153.reuse, -R150.reuse ;  /* 0x000000999b9b7223 */ /* 0x180fe20000010896 */
[----:B------:R1:W-:Y:S01]  /*f3a0*/  MUFU.EX2 R149, R152 ;  /* 0x0000009800957308 */ /* 0x0003e20000000800 */
[-CC-:B------:R-:W-:Y:S01]  /*f3b0*/  FFMA.FTZ R180, R213, R153.reuse, -R150.reuse ;  /* 0x00000099d5b47223 */ /* 0x180fe20000010896 */
[-CC-:B------:R-:W-:Y:S01]  /*f3c0*/  FFMA.FTZ R182, R214, R153.reuse, -R150.reuse ;  /* 0x00000099d6b67223 */ /* 0x180fe20000010896 */
[----:B------:R-:W-:Y:S01]  /*f3d0*/  FADD.FTZ R5, R134, -R5 ;  /* 0x8000000586057221 */ /* 0x000fe20000010000 */
[----:B------:R-:W2:Y:S01]  /*f3e0*/  MUFU.EX2 R148, R148 ;  /* 0x0000009400947308 */ /* 0x000ea20000000800 */
[-CC-:B------:R-:W-:Y:S01]  /*f3f0*/  FFMA.FTZ R181, R207, R153.reuse, -R150.reuse ;  /* 0x00000099cfb57223 */ /* 0x180fe20000010896 */
[--C-:B------:R-:W-:Y:S01]  /*f400*/  FFMA.FTZ R198, R200, R153, -R150.reuse ;  /* 0x00000099c8c67223 */ /* 0x100fe20000010896 */
[----:B------:R-:W-:Y:S01]  /*f410*/  FMUL.FTZ R5, R153, R5 ;  /* 0x0000000599057220 */ /* 0x000fe20000410000 */
[----:B------:R-:W-:Y:S01]  /*f420*/  MUFU.EX2 R180, R180 ;  /* 0x000000b400b47308 */ /* 0x000fe20000000800 */
[-CC-:B------:R-:W-:Y:S01]  /*f430*/  FFMA.FTZ R187, R187, R153.reuse, -R150.reuse ;  /* 0x00000099bbbb7223 */ /* 0x180fe20000010896 */
[-CC-:B------:R-:W-:Y:S01]  /*f440*/  FFMA.FTZ R185, R185, R153.reuse, -R150.reuse ;  /* 0x00000099b9b97223 */ /* 0x180fe20000010896 */
[-CC-:B------:R-:W-:Y:S01]  /*f450*/  FFMA.FTZ R201, R201, R153.reuse, -R150.reuse ;  /* 0x00000099c9c97223 */ /* 0x180fe20000010896 */
[----:B------:R2:W3:Y:S01]  /*f460*/  MUFU.EX2 R157, R5 ;  /* 0x00000005009d7308 */ /* 0x0004e20000000800 */
[-CC-:B------:R-:W-:Y:S01]  /*f470*/  FFMA.FTZ R179, R179, R153.reuse, -R150.reuse ;  /* 0x00000099b3b37223 */ /* 0x180fe20000010896 */
[----:B-1----:R-:W-:Y:S01]  /*f480*/  FSEL R152, R4, RZ, P1 ;  /* 0x000000ff04987208 */ /* 0x002fe20000800000 */
[-CC-:B------:R-:W-:Y:S01]  /*f490*/  FFMA.FTZ R4, R147, R153.reuse, -R150.reuse ;  /* 0x0000009993047223 */ /* 0x180fe20000010896 */
[----:B------:R-:W-:Y:S01]  /*f4a0*/  MUFU.EX2 R182, R182 ;  /* 0x000000b600b67308 */ /* 0x000fe20000000800 */
[-CC-:B------:R-:W-:Y:S01]  /*f4b0*/  FFMA.FTZ R177, R177, R153.reuse, -R150.reuse ;  /* 0x00000099b1b17223 */ /* 0x180fe20000010896 */
[-C--:B------:R-:W-:Y:S01]  /*f4c0*/  FFMA.FTZ R167, R167, R153.reuse, -R150 ;  /* 0x00000099a7a77223 */ /* 0x080fe20000010896 */
[-CC-:B------:R-:W-:Y:S01]  /*f4d0*/  FFMA.FTZ R151, R146, R153.reuse, -R152.reuse ;  /* 0x0000009992977223 */ /* 0x180fe20000010898 */
[----:B------:R1:W-:Y:S01]  /*f4e0*/  MUFU.EX2 R147, R155 ;  /* 0x0000009b00937308 */ /* 0x0003e20000000800 */
[-CC-:B------:R-:W-:Y:S01]  /*f4f0*/  FFMA.FTZ R154, R154, R153.reuse, -R152.reuse ;  /* 0x000000999a9a7223 */ /* 0x180fe20000010898 */
[-CC-:B------:R-:W-:Y:S01]  /*f500*/  FFMA.FTZ R17, R17, R153.reuse, -R152.reuse ;  /* 0x0000009911117223 */ /* 0x180fe20000010898 */
[-CC-:B------:R-:W-:Y:S01]  /*f510*/  FFMA.FTZ R171, R237, R153.reuse, -R152.reuse ;  /* 0x00000099edab7223 */ /* 0x180fe20000010898 */
[----:B------:R4:W5:Y:S01]  /*f520*/  MUFU.EX2 R146, R4 ;  /* 0x0000000400927308 */ /* 0x0009620000000800 */
[--C-:B------:R-:W-:Y:S01]  /*f530*/  FFMA.FTZ R183, R206, R153, -R152.reuse ;  /* 0x00000099ceb77223 */ /* 0x100fe20000010898 */
[----:B--2---:R-:W-:Y:S01]  /*f540*/  F2FP.BF16.F32.PACK_AB R5, R148, R149 ;  /* 0x000000959405723e */ /* 0x004fe200000010ff */
[-C--:B---3--:R-:W-:Y:S01]  /*f550*/  FMUL.FTZ R48, R88, R157.reuse ;  /* 0x0000009d58307220 */ /* 0x088fe20000410000 */
[----:B------:R-:W-:Y:S01]  /*f560*/  MUFU.EX2 R151, R151 ;  /* 0x0000009700977308 */ /* 0x000fe20000000800 */
[-C--:B------:R-:W-:Y:S01]  /*f570*/  FMUL.FTZ R49, R89, R157.reuse ;  /* 0x0000009d59317220 */ /* 0x080fe20000410000 */
[-C--:B------:R-:W-:Y:S01]  /*f580*/  FMUL.FTZ R84, R84, R157.reuse ;  /* 0x0000009d54547220 */ /* 0x080fe20000410000 */
[-C--:B------:R-:W-:Y:S01]  /*f590*/  FMUL.FTZ R85, R85, R157.reuse ;  /* 0x0000009d55557220 */ /* 0x080fe20000410000 */
[----:B------:R-:W-:Y:S01]  /*f5a0*/  MUFU.EX2 R154, R154 ;  /* 0x0000009a009a7308 */ /* 0x000fe20000000800 */
[----:B------:R-:W-:Y:S01]  /*f5b0*/  FMUL.FTZ R40, R96, R157 ;  /* 0x0000009d60287220 */ /* 0x000fe20000410000 */
[----:B-1----:R-:W-:Y:S01]  /*f5c0*/  FFMA.FTZ R155, R16, R153, -R152 ;  /* 0x00000099109b7223 */ /* 0x002fe20000010898 */
[----:B------:R-:W-:Y:S01]  /*f5d0*/  IADD3 R16, PT, PT, R190, 0xc000, RZ ;  /* 0x0000c000be107810 */ /* 0x000fe20007ffe0ff */
[-C--:B------:R-:W-:Y:S01]  /*f5e0*/  FMUL.FTZ R41, R97, R157.reuse ;  /* 0x0000009d61297220 */ /* 0x080fe20000410000 */
[-C--:B------:R-:W-:Y:S01]  /*f5f0*/  FMUL.FTZ R24, R112, R157.reuse ;  /* 0x0000009d70187220 */ /* 0x080fe20000410000 */
[----:B----4-:R-:W-:Y:S01]  /*f600*/  FSEL R4, R144, RZ, P0 ;  /* 0x000000ff90047208 */ /* 0x010fe20000000000 */
[----:B------:R-:W-:Y:S01]  /*f610*/  FMUL.FTZ R25, R113, R157 ;  /* 0x0000009d71197220 */ /* 0x000fe20000410000 */
[----:B------:R-:W-:Y:S01]  /*f620*/  ISETP.NE.AND P0, PT, R193, RZ, PT ;  /* 0x000000ffc100720c */ /* 0x000fe20003f05270 */
[----:B------:R-:W-:Y:S01]  /*f630*/  MUFU.EX2 R155, R155 ;  /* 0x0000009b009b7308 */ /* 0x000fe20000000800 */
[----:B-----5:R-:W-:Y:S01]  /*f640*/  F2FP.BF16.F32.PACK_AB R7, R146, R147 ;  /* 0x000000939207723e */ /* 0x020fe200000010ff */
[----:B------:R-:W-:Y:S01]  /*f650*/  FADD.FTZ R4, R133, -R4 ;  /* 0x8000000485047221 */ /* 0x000fe20000010000 */
[----:B------:R-:W-:Y:S01]  /*f660*/  SEL R158, R158, 0xffffffe0, !P0 ;  /* 0xffffffe09e9e7807 */ /* 0x000fe20004000000 */
[----:B------:R-:W1:Y:S01]  /*f670*/  MUFU.EX2 R133, R17 ;  /* 0x0000001100857308 */ /* 0x000e620000000800 */
[----:B------:R-:W-:Y:S01]  /*f680*/  ISETP.NE.AND P0, PT, R192, RZ, PT ;  /* 0x000000ffc000720c */ /* 0x000fe20003f05270 */
[----:B------:R-:W-:Y:S01]  /*f690*/  FMUL.FTZ R4, R153, R4 ;  /* 0x0000000499047220 */ /* 0x000fe20000410000 */
[----:B------:R-:W-:Y:S01]  /*f6a0*/  IADD3 R134, PT, PT, R190, R158, RZ ;  /* 0x0000009ebe867210 */ /* 0x000fe20007ffe0ff */
[-C--:B------:R-:W-:Y:S01]  /*f6b0*/  FMUL.FTZ R108, R108, R157.reuse ;  /* 0x0000009d6c6c7220 */ /* 0x080fe20000410000 */
[-C--:B------:R-:W-:Y:S01]  /*f6c0*/  FMUL.FTZ R109, R109, R157.reuse ;  /* 0x0000009d6d6d7220 */ /* 0x080fe20000410000 */
[----:B------:R2:W3:Y:S01]  /*f6d0*/  MUFU.EX2 R156, R4 ;  /* 0x00000004009c7308 */ /* 0x0004e20000000800 */
[-C--:B------:R-:W-:Y:S01]  /*f6e0*/  FMUL.FTZ R8, R128, R157.reuse ;  /* 0x0000009d80087220 */ /* 0x080fe20000410000 */
[----:B------:R-:W4:Y:S01]  /*f6f0*/  LDSM.16.MT88.4 R52, [R134+0x10000] ;  /* 0x010000008634783b */ /* 0x000f220000004200 */
[-C--:B------:R-:W-:Y:S01]  /*f700*/  FMUL.FTZ R9, R129, R157.reuse ;  /* 0x0000009d81097220 */ /* 0x080fe20000410000 */
[-C--:B------:R-:W-:Y:S01]  /*f710*/  FMUL.FTZ R32, R104, R157.reuse ;  /* 0x0000009d68207220 */ /* 0x080fe20000410000 */
[-C--:B------:R-:W-:Y:S01]  /*f720*/  FMUL.FTZ R33, R105, R157.reuse ;  /* 0x0000009d69217220 */ /* 0x080fe20000410000 */
[----:B------:R-:W-:Y:S01]  /*f730*/  LDSM.16.MT88.4 R20, [R134+0xc000] ;  /* 0x00c000008614783b */ /* 0x000fe20000004200 */
[-C--:B------:R-:W-:Y:S01]  /*f740*/  FMUL.FTZ R124, R124, R157.reuse ;  /* 0x0000009d7c7c7220 */ /* 0x080fe20000410000 */
[----:B------:R-:W-:Y:S01]  /*f750*/  @P0 IADD3 R159, PT, PT, R16, -0x40, RZ ;  /* 0xffffffc0109f0810 */ /* 0x000fe20007ffe0ff */
[----:B------:R-:W-:Y:S01]  /*f760*/  FMUL.FTZ R125, R125, R157 ;  /* 0x0000009d7d7d7220 */ /* 0x000fe20000410000 */
[----:B-1----:R-:W-:Y:S01]  /*f770*/  F2FP.BF16.F32.PACK_AB R6, R155, R133 ;  /* 0x000000859b06723e */ /* 0x002fe200000010ff */
[--C-:B------:R-:W-:Y:S01]  /*f780*/  FFMA.FTZ R105, R65, R153, -R150.reuse ;  /* 0x0000009941697223 */ /* 0x100fe20000010896 */
[----:B------:R-:W-:Y:S01]  /*f790*/  IADD3 R158, PT, PT, R158, R159, RZ ;  /* 0x0000009f9e9e7210 */ /* 0x000fe20007ffe0ff */
[----:B------:R-:W1:Y:S01]  /*f7a0*/  LDSM.16.MT88.4 R28, [R159] ;  /* 0x000000009f1c783b */ /* 0x000e620000004200 */
[----:B--2---:R-:W-:Y:S01]  /*f7b0*/  F2FP.BF16.F32.PACK_AB R4, R154, R151 ;  /* 0x000000979a04723e */ /* 0x004fe200000010ff */
[-C--:B---3--:R-:W-:Y:S01]  /*f7c0*/  FMUL.FTZ R50, R90, R156.reuse ;  /* 0x0000009c5a327220 */ /* 0x088fe20000410000 */
[-C--:B------:R-:W-:Y:S01]  /*f7d0*/  FMUL.FTZ R51, R91, R156.reuse ;  /* 0x0000009c5b337220 */ /* 0x080fe20000410000 */
[----:B------:R-:W2:Y:S01]  /*f7e0*/  LDSM.16.MT88.4 R36, [R158] ;  /* 0x000000009e24783b */ /* 0x000ea20000004200 */
[-C--:B------:R-:W-:Y:S01]  /*f7f0*/  FMUL.FTZ R86, R86, R156.reuse ;  /* 0x0000009c56567220 */ /* 0x080fe20000410000 */
[-C--:B------:R-:W-:Y:S01]  /*f800*/  FMUL.FTZ R87, R87, R156.reuse ;  /* 0x0000009c57577220 */ /* 0x080fe20000410000 */
[-C--:B------:R-:W-:Y:S01]  /*f810*/  FMUL.FTZ R42, R98, R156.reuse ;  /* 0x0000009c622a7220 */ /* 0x080fe20000410000 */
[----:B------:R-:W3:Y:S01]  /*f820*/  LDSM.16.MT88.4 R60, [R159+0x4000] ;  /* 0x004000009f3c783b */ /* 0x000ee20000004200 */
        /* <DEDUP_REMOVED lines=20> */
[----:B------:R-:W5:Y:S01]  /*f970*/  MUFU.EX2 R107, R107 ;  /* 0x0000006b006b7308 */ /* 0x000f620000000800 */
[----:B------:R-:W-:Y:S01]  /*f980*/  LDSM.16.MT88.4 R64, [R190+0x10800] ;  /* 0x01080000be40783b */ /* 0x000fe20000004200 */
[-C--:B------:R-:W-:Y:S01]  /*f990*/  FMUL.FTZ R18, R122, R156.reuse ;  /* 0x0000009c7a127220 */ /* 0x080fe20000410000 */
[-C--:B------:R-:W-:Y:S01]  /*f9a0*/  FMUL.FTZ R19, R123, R156.reuse ;  /* 0x0000009c7b137220 */ /* 0x080fe20000410000 */
[----:B------:R-:W-:Y:S01]  /*f9b0*/  MUFU.EX2 R106, R106 ;  /* 0x0000006a006a7308 */ /* 0x000fe20000000800 */
[-C--:B------:R-:W-:Y:S01]  /*f9c0*/  FMUL.FTZ R16, R120, R157.reuse ;  /* 0x0000009d78107220 */ /* 0x080fe20000410000 */
[-C--:B------:R-:W-:Y:S01]  /*f9d0*/  FMUL.FTZ R17, R121, R157.reuse ;  /* 0x0000009d79117220 */ /* 0x080fe20000410000 */
[C---:B----4-:R-:W-:Y:S01]  /*f9e0*/  HMMA.16816.F32.BF16 R48, R4.reuse, R52, R48 ;  /* 0x000000340430723c */ /* 0x050fe20000041830 */
[----:B------:R-:W-:Y:S01]  /*f9f0*/  MUFU.EX2 R105, R105 ;  /* 0x0000006900697308 */ /* 0x000fe20000000800 */
[-C--:B------:R-:W-:Y:S01]  /*fa00*/  FMUL.FTZ R58, R82, R156.reuse ;  /* 0x0000009c523a7220 */ /* 0x080fe20000410000 */
[-C--:B------:R-:W-:Y:S01]  /*fa10*/  FMUL.FTZ R59, R83, R156.reuse ;  /* 0x0000009c533b7220 */ /* 0x080fe20000410000 */
[-C--:B------:R-:W-:Y:S01]  /*fa20*/  FMUL.FTZ R56, R80, R157.reuse ;  /* 0x0000009d50387220 */ /* 0x080fe20000410000 */
[----:B------:R-:W-:Y:S01]  /*fa30*/  MUFU.EX2 R104, R104 ;  /* 0x0000006800687308 */ /* 0x000fe20000000800 */
[-C--:B------:R-:W-:Y:S01]  /*fa40*/  FMUL.FTZ R57, R81, R157.reuse ;  /* 0x0000009d51397220 */ /* 0x080fe20000410000 */
[-C--:B------:R-:W-:Y:S01]  /*fa50*/  FMUL.FTZ R118, R118, R156.reuse ;  /* 0x0000009c76767220 */ /* 0x080fe20000410000 */
[C---:B------:R-:W-:Y:S01]  /*fa60*/  HMMA.16816.F32.BF16 R52, R4.reuse, R54, R84 ;  /* 0x000000360434723c */ /* 0x040fe20000041854 */
[----:B------:R-:W4:Y:S01]  /*fa70*/  LDSM.16.MT88.4 R84, [R158+0x4000] ;  /* 0x004000009e54783b */ /* 0x000f220000004200 */
[-C--:B------:R-:W-:Y:S01]  /*fa80*/  FMUL.FTZ R119, R119, R156.reuse ;  /* 0x0000009c77777220 */ /* 0x080fe20000410000 */
[-C--:B------:R-:W-:Y:S01]  /*fa90*/  FMUL.FTZ R116, R116, R157.reuse ;  /* 0x0000009d74747220 */ /* 0x080fe20000410000 */
[-C--:B------:R-:W-:Y:S01]  /*faa0*/  FMUL.FTZ R117, R117, R157.reuse ;  /* 0x0000009d75757220 */ /* 0x080fe20000410000 */
[-C--:B------:R-:W-:Y:S01]  /*fab0*/  FMUL.FTZ R94, R94, R156.reuse ;  /* 0x0000009c5e5e7220 */ /* 0x080fe20000410000 */
[-C--:B------:R-:W-:Y:S01]  /*fac0*/  FMUL.FTZ R95, R95, R156.reuse ;  /* 0x0000009c5f5f7220 */ /* 0x080fe20000410000 */
[-C--:B------:R-:W-:Y:S01]  /*fad0*/  FMUL.FTZ R92, R92, R157.reuse ;  /* 0x0000009d5c5c7220 */ /* 0x080fe20000410000 */
[C---:B-1----:R-:W-:Y:S01]  /*fae0*/  HMMA.16816.F32.BF16 R24, R4.reuse, R28, R24 ;  /* 0x0000001c0418723c */ /* 0x042fe20000041818 */
[-C--:B------:R-:W-:Y:S01]  /*faf0*/  FMUL.FTZ R93, R93, R157.reuse ;  /* 0x0000009d5d5d7220 */ /* 0x080fe20000410000 */
[-C--:B------:R-:W-:Y:S01]  /*fb00*/  FMUL.FTZ R78, R78, R156.reuse ;  /* 0x0000009c4e4e7220 */ /* 0x080fe20000410000 */
[-C--:B------:R-:W-:Y:S01]  /*fb10*/  FMUL.FTZ R79, R79, R156.reuse ;  /* 0x0000009c4f4f7220 */ /* 0x080fe20000410000 */
[-C--:B------:R-:W-:Y:S01]  /*fb20*/  FMUL.FTZ R76, R76, R157.reuse ;  /* 0x0000009d4c4c7220 */ /* 0x080fe20000410000 */
[----:B------:R-:W-:Y:S01]  /*fb30*/  FMUL.FTZ R77, R77, R157 ;  /* 0x0000009d4d4d7220 */ /* 0x000fe20000410000 */
[-C--:B------:R-:W-:Y:S01]  /*fb40*/  FMUL.FTZ R74, R74, R156.reuse ;  /* 0x0000009c4a4a7220 */ /* 0x080fe20000410000 */
[-C--:B------:R-:W-:Y:S01]  /*fb50*/  FMUL.FTZ R75, R75, R156.reuse ;  /* 0x0000009c4b4b7220 */ /* 0x080fe20000410000 */
[C---:B------:R-:W-:Y:S01]  /*fb60*/  HMMA.16816.F32.BF16 R28, R4.reuse, R30, R108 ;  /* 0x0000001e041c723c */ /* 0x040fe2000004186c */
[-CC-:B------:R-:W-:Y:S01]  /*fb70*/  FFMA.FTZ R110, R170, R153.reuse, -R152.reuse ;  /* 0x00000099aa6e7223 */ /* 0x180fe20000010898 */
[-CC-:B------:R-:W-:Y:S01]  /*fb80*/  FFMA.FTZ R111, R169, R153.reuse, -R152.reuse ;  /* 0x00000099a96f7223 */ /* 0x180fe20000010898 */
[-CC-:B------:R-:W-:Y:S01]  /*fb90*/  FFMA.FTZ R109, R168, R153.reuse, -R152.reuse ;  /* 0x00000099a86d7223 */ /* 0x180fe20000010898 */
[----:B------:R-:W-:Y:S01]  /*fba0*/  FFMA.FTZ R108, R252, R153, -R152 ;  /* 0x00000099fc6c7223 */ /* 0x000fe20000010898 */
[-C--:B------:R-:W-:Y:S01]  /*fbb0*/  FMUL.FTZ R72, R72, R157.reuse ;  /* 0x0000009d48487220 */ /* 0x080fe20000410000 */
[----:B------:R-:W-:Y:S01]  /*fbc0*/  FMUL.FTZ R73, R73, R157 ;  /* 0x0000009d49497220 */ /* 0x000fe20000410000 */
[----:B------:R-:W1:Y:S01]  /*fbd0*/  MUFU.EX2 R110, R110 ;  /* 0x0000006e006e7308 */ /* 0x000e620000000800 */
[C---:B------:R-:W-:Y:S01]  /*fbe0*/  HMMA.16816.F32.BF16 R12, R4.reuse, R14, R124 ;  /* 0x0000000e040c723c */ /* 0x040fe2000004187c */
[----:B------:R-:W-:Y:S01]  /*fbf0*/  LDSM.16.MT88.4 R88, [R159+0x800] ;  /* 0x000800009f58783b */ /* 0x000fe20000004200 */
[-CC-:B------:R-:W-:Y:S01]  /*fc00*/  FFMA.FTZ R113, R239, R153.reuse, -R150.reuse ;  /* 0x00000099ef717223 */ /* 0x180fe20000010896 */
[----:B------:R-:W4:Y:S01]  /*fc10*/  MUFU.EX2 R111, R111 ;  /* 0x0000006f006f7308 */ /* 0x000f220000000800 */
[-CC-:B------:R-:W-:Y:S01]  /*fc20*/  FFMA.FTZ R112, R251, R153.reuse, -R150.reuse ;  /* 0x00000099fb707223 */ /* 0x180fe20000010896 */
[----:B------:R-:W-:Y:S01]  /*fc30*/  LDSM.16.MT88.4 R80, [R134+0x10800] ;  /* 0x010800008650783b */ /* 0x000fe20000004200 */
[-C--:B------:R-:W-:Y:S01]  /*fc40*/  FFMA.FTZ R114, R250, R153.reuse, -R150 ;  /* 0x00000099fa727223 */ /* 0x080fe20000010896 */
[----:B------:R-:W-:Y:S01]  /*fc50*/  MUFU.EX2 R109, R109 ;  /* 0x0000006d006d7308 */ /* 0x000fe20000000800 */
[C---:B--2---:R-:W-:Y:S01]  /*fc60*/  HMMA.16816.F32.BF16 R32, R4.reuse, R36, R32 ;  /* 0x000000240420723c */ /* 0x044fe20000041820 */
[-CC-:B------:R-:W-:Y:S01]  /*fc70*/  FFMA.FTZ R168, R236, R153.reuse, -R152.reuse ;  /* 0x00000099eca87223 */ /* 0x180fe20000010898 */
[-CC-:B------:R-:W-:Y:S01]  /*fc80*/  FFMA.FTZ R115, R238, R153.reuse, -R152.reuse ;  /* 0x00000099ee737223 */ /* 0x180fe20000010898 */
[----:B------:R-:W2:Y:S01]  /*fc90*/  MUFU.EX2 R108, R108 ;  /* 0x0000006c006c7308 */ /* 0x000ea20000000800 */
[-C--:B------:R-:W-:Y:S01]  /*fca0*/  FFMA.FTZ R170, R229, R153.reuse, -R152 ;  /* 0x00000099e5aa7223 */ /* 0x080fe20000010898 */
[-C--:B------:R-:W-:Y:S01]  /*fcb0*/  FFMA.FTZ R169, R215, R153.reuse, -R150 ;  /* 0x00000099d7a97223 */ /* 0x080fe20000010896 */
[--C-:B------:R-:W-:Y:S01]  /*fcc0*/  FFMA.FTZ R192, R203, R153, -R152.reuse ;  /* 0x00000099cbc07223 */ /* 0x100fe20000010898 */
[----:B------:R-:W2:Y:S01]  /*fcd0*/  MUFU.EX2 R113, R113 ;  /* 0x0000007100717308 */ /* 0x000ea20000000800 */
[C---:B------:R-:W-:Y:S01]  /*fce0*/  HMMA.16816.F32.BF16 R36, R4.reuse, R38, R100 ;  /* 0x000000260424723c */ /* 0x040fe20000041864 */
[-C--:B------:R-:W-:Y:S01]  /*fcf0*/  FMUL.FTZ R102, R70, R156.reuse ;  /* 0x0000009c46667220 */ /* 0x080fe20000410000 */
[-C--:B------:R-:W-:Y:S01]  /*fd00*/  FMUL.FTZ R103, R71, R156.reuse ;  /* 0x0000009c47677220 */ /* 0x080fe20000410000 */
[-C--:B------:R-:W-:Y:S01]  /*fd10*/  FMUL.FTZ R100, R68, R157.reuse ;  /* 0x0000009d44647220 */ /* 0x080fe20000410000 */
[----:B------:R-:W-:Y:S01]  /*fd20*/  FMUL.FTZ R101, R69, R157 ;  /* 0x0000009d45657220 */ /* 0x000fe20000410000 */
[----:B------:R-:W-:Y:S01]  /*fd30*/  MUFU.EX2 R112, R112 ;  /* 0x0000007000707308 */ /* 0x000fe20000000800 */
[----:B------:R-:W2:Y:S01]  /*fd40*/  LDSM.16.MT88.4 R68, [R159+0x4800] ;  /* 0x004800009f44783b */ /* 0x000ea20000004200 */
[-CC-:B------:R-:W-:Y:S01]  /*fd50*/  FFMA.FTZ R188, R202, R153.reuse, -R152.reuse ;  /* 0x00000099cabc7223 */ /* 0x180fe20000010898 */
[C---:B------:R-:W-:Y:S01]  /*fd60*/  HMMA.16816.F32.BF16 R16, R4.reuse, R20, R16 ;  /* 0x000000140410723c */ /* 0x040fe20000041810 */
[----:B------:R-:W-:Y:S01]  /*fd70*/  MUFU.EX2 R114, R114 ;  /* 0x0000007200727308 */ /* 0x000fe20000000800 */
[-C--:B------:R-:W-:Y:S01]  /*fd80*/  FFMA.FTZ R189, R205, R153.reuse, -R152 ;  /* 0x00000099cdbd7223 */ /* 0x080fe20000010898 */
[-C--:B------:R-:W-:Y:S01]  /*fd90*/  FFMA.FTZ R193, R204, R153.reuse, -R150 ;  /* 0x00000099ccc17223 */ /* 0x080fe20000010896 */
[--C-:B------:R-:W-:Y:S01]  /*fda0*/  FFMA.FTZ R200, R197, R153, -R152.reuse ;  /* 0x00000099c5c87223 */ /* 0x100fe20000010898 */
[----:B------:R-:W2:Y:S01]  /*fdb0*/  MUFU.EX2 R168, R168 ;  /* 0x000000a800a87308 */ /* 0x000ea20000000800 */
[----:B------:R-:W-:Y:S01]  /*fdc0*/  FFMA.FTZ R149, R248, R156, R149 ;  /* 0x0000009cf8957223 */ /* 0x000fe20000010095 */
[----:B------:R-:W-:Y:S01]  /*fdd0*/  FFMA.FTZ R151, R249, R157, R151 ;  /* 0x0000009df9977223 */ /* 0x000fe20000010097 */
[C---:B------:R-:W-:Y:S01]  /*fde0*/  HMMA.16816.F32.BF16 R40, R4.reuse, R44, R40 ;  /* 0x0000002c0428723c */ /* 0x040fe20000041828 */
[----:B------:R-:W2:Y:S01]  /*fdf0*/  MUFU.EX2 R115, R115 ;  /* 0x0000007300737308 */ /* 0x000ea20000000800 */
[----:B------:R-:W-:Y:S01]  /*fe00*/  FADD.FTZ R148, R148, R149 ;  /* 0x0000009594947221 */ /* 0x000fe20000010000 */
[----:B------:R-:W-:Y:S01]  /*fe10*/  FADD.FTZ R154, R154, R151 ;  /* 0x000000979a9a7221 */ /* 0x000fe20000010000 */
[-C--:B------:R-:W-:Y:S01]  /*fe20*/  FFMA.FTZ R160, R160, R153.reuse, -R152 ;  /* 0x00000099a0a07223 */ /* 0x080fe20000010898 */
[----:B------:R-:W2:Y:S01]  /*fe30*/  MUFU.EX2 R171, R171 ;  /* 0x000000ab00ab7308 */ /* 0x000ea20000000800 */
[----:B------:R-:W-:Y:S01]  /*fe40*/  FADD.FTZ R148, R147, R148 ;  /* 0x0000009493947221 */ /* 0x000fe20000010000 */
[----:B------:R-:W-:Y:S01]  /*fe50*/  FADD.FTZ R154, R133, R154 ;  /* 0x0000009a859a7221 */ /* 0x000fe20000010000 */
[C---:B---3--:R-:W-:Y:S01]  /*fe60*/  HMMA.16816.F32.BF16 R56, R4.reuse, R60, R56 ;  /* 0x0000003c0438723c */ /* 0x048fe20000041838 */
[----:B------:R-:W3:Y:S01]  /*fe70*/  MUFU.EX2 R170, R170 ;  /* 0x000000aa00aa7308 */ /* 0x000ee20000000800 */
[----:B------:R-:W-:Y:S01]  /*fe80*/  FADD.FTZ R146, R146, R148 ;  /* 0x0000009492927221 */ /* 0x000fe20000010000 */
[----:B------:R-:W-:Y:S01]  /*fe90*/  FADD.FTZ R155, R155, R154 ;  /* 0x0000009a9b9b7221 */ /* 0x000fe20000010000 */
[----:B------:R-:W-:Y:S01]  /*fea0*/  LDSM.16.MT88.4 R124, [R190+0xf800] ;  /* 0x00f80000be7c783b */ /* 0x000fe20000004200 */
[----:B------:R-:W3:Y:S01]  /*feb0*/  MUFU.EX2 R169, R169 ;  /* 0x000000a900a97308 */ /* 0x000ee20000000800 */
[----:B-----5:R-:W-:Y:S01]  /*fec0*/  FADD.FTZ R146, R107, R146 ;  /* 0x000000926b927221 */ /* 0x020fe20000010000 */
[----:B-1----:R-:W-:Y:S01]  /*fed0*/  FADD.FTZ R155, R110, R155 ;  /* 0x0000009b6e9b7221 */ /* 0x002fe20000010000 */
[----:B------:R-:W-:Y:S01]  /*fee0*/  HMMA.16816.F32.BF16 R20, R4, R22, R116 ;  /* 0x000000160414723c */ /* 0x000fe20000041874 */
[----:B------:R-:W-:Y:S01]  /*fef0*/  MUFU.EX2 R181, R181 ;  /* 0x000000b500b57308 */ /* 0x000fe20000000800 */
[----:B------:R-:W-:Y:S01]  /*ff00*/  FFMA.FTZ R140, R140, R153, -R152 ;  /* 0x000000998c8c7223 */ /* 0x000fe20000010898 */
[----:B------:R-:W-:Y:S01]  /*ff10*/  LDSM.16.MT88.4 R116, [R134+0xf800] ;  /* 0x00f800008674783b */ /* 0x000fe20000004200 */
[-C--:B------:R-:W-:Y:S01]  /*ff20*/  MOV R133, R144.reuse ;  /* 0x0000009000857202 */ /* 0x080fe20000000f00 */
[----:B------:R-:W1:Y:S01]  /*ff30*/  MUFU.EX2 R183, R183 ;  /* 0x000000b700b77308 */ /* 0x000e620000000800 */
[----:B------:R-:W-:-:S02]  /*ff40*/  @P2 MOV R133, R144 ;  /* 0x0000009000852202 */ /* 0x000fc40000000f00 */
[----:B------:R-:W-:Y:S01]  /*ff50*/  HMMA.16816.F32.BF16 R44, R4, R46, R92 ;  /* 0x0000002e042c723c */ /* 0x000fe2000004185c */
[----:B------:R-:W5:Y:S01]  /*ff60*/  LDSM.16.MT88.4 R92, [R134+0xc800] ;  /* 0x00c80000865c783b */ /* 0x000f620000004200 */
[----:B------:R-:W1:Y:S01]  /*ff70*/  MUFU.EX2 R192, R192 ;  /* 0x000000c000c07308 */ /* 0x000e620000000800 */
[----:B------:R-:W-:-:S03]  /*ff80*/  @P2 IADD3 R236, PT, PT, R0, -0x3, RZ ;  /* 0xfffffffd00ec2810 */ /* 0x000fc60007ffe0ff */
[----:B------:R-:W1:Y:S02]  /*ff90*/  MUFU.EX2 R188, R188 ;  /* 0x000000bc00bc7308 */ /* 0x000e640000000800 */
[C---:B------:R-:W-:Y:S01]  /*ffa0*/  HMMA.16816.F32.BF16 R60, R4.reuse, R62, R76 ;  /* 0x0000003e043c723c */ /* 0x040fe2000004184c */
[----:B------:R-:W3:Y:S01]  /*ffb0*/  LDSM.16.MT88.4 R76, [R158+0x800] ;  /* 0x000800009e4c783b */ /* 0x000ee20000004200 */
[----:B------:R-:W1:Y:S04]  /*ffc0*/  MUFU.EX2 R189, R189 ;  /* 0x000000bd00bd7308 */ /* 0x000e680000000800 */
[----:B------:R-:W1:Y:S02]  /*ffd0*/  MUFU.EX2 R193, R193 ;  /* 0x000000c100c17308 */ /* 0x000e640000000800 */
[C---:B----4-:R-:W-:Y:S01]  /*ffe0*/  HMMA.16816.F32.BF16 R72, R4.reuse, R84, R72 ;  /* 0x000000540448723c */ /* 0x050fe20000041848 */
[C---:B------:R-:W-:Y:S01]  /*fff0*/  F2FP.BF16.F32.PACK_AB R84, R111.reuse, R110 ;  /* 0x0000006e6f54723e */ /* 0x040fe200000010ff */
[----:B------:R-:W4:Y:S01]  /*10000*/  MUFU.EX2 R187, R187 ;  /* 0x000000bb00bb7308 */ /* 0x000f220000000800 */
[C---:B------:R-:W-:Y:S01]  /*10010*/  F2FP.BF16.F32.PACK_AB R85, R106.reuse, R107 ;  /* 0x0000006b6a55723e */ /* 0x040fe200000010ff */
[----:B------:R-:W-:Y:S01]  /*10020*/  FADD.FTZ R106, R106, R146 ;  /* 0x000000926a6a7221 */ /* 0x000fe20000010000 */
[----:B------:R-:W-:Y:S01]  /*10030*/  FADD.FTZ R111, R111, R155 ;  /* 0x0000009b6f6f7221 */ /* 0x000fe20000010000 */
[----:B------:R-:W-:Y:S02]  /*10040*/  MUFU.EX2 R198, R198 ;  /* 0x000000c600c67308 */ /* 0x000fe40000000800 */
[----:B------:R-:W-:Y:S01]  /*10050*/  HMMA.16816.F32.BF16 R4, R4, R86, R100 ;  /* 0x000000560404723c */ /* 0x000fe20000041864 */
[----:B--2---:R-:W-:Y:S01]  /*10060*/  F2FP.BF16.F32.PACK_AB R86, R108, R109 ;  /* 0x0000006d6c56723e */ /* 0x004fe200000010ff */
[----:B------:R-:W-:Y:S01]  /*10070*/  LDSM.16.MT88.4 R100, [R190+0xd000] ;  /* 0x00d00000be64783b */ /* 0x000fe20000004200 */
[----:B------:R-:W-:Y:S01]  /*10080*/  F2FP.BF16.F32.PACK_AB R87, R104, R105 ;  /* 0x000000696857723e */ /* 0x000fe200000010ff */
[----:B------:R-:W-:Y:S01]  /*10090*/  MUFU.EX2 R200, R200 ;  /* 0x000000c800c87308 */ /* 0x000fe20000000800 */
[----:B------:R-:W-:Y:S01]  /*100a0*/  FADD.FTZ R106, R105, R106 ;  /* 0x0000006a696a7221 */ /* 0x000fe20000010000 */
[----:B------:R-:W-:-:S02]  /*100b0*/  FADD.FTZ R111, R109, R111 ;  /* 0x0000006f6d6f7221 */ /* 0x000fc40000010000 */
[----:B------:R-:W-:Y:S01]  /*100c0*/  MUFU.EX2 R185, R185 ;  /* 0x000000b900b97308 */ /* 0x000fe20000000800 */
[----:B------:R-:W-:Y:S01]  /*100d0*/  FADD.FTZ R104, R104, R106 ;  /* 0x0000006a68687221 */ /* 0x000fe20000010000 */
[C---:B------:R-:W-:Y:S01]  /*100e0*/  HMMA.16816.F32.BF16 R8, R84.reuse, R96, R8 ;  /* 0x000000605408723c */ /* 0x040fe20000041808 */
[----:B------:R-:W-:Y:S01]  /*100f0*/  FADD.FTZ R108, R108, R111 ;  /* 0x0000006f6c6c7221 */ /* 0x000fe20000010000 */
[----:B------:R-:W-:Y:S01]  /*10100*/  MUFU.EX2 R177, R177 ;  /* 0x000000b100b17308 */ /* 0x000fe20000000800 */
[----:B------:R-:W-:Y:S02]  /*10110*/  FADD.FTZ R104, R113, R104 ;  /* 0x0000006871687221 */ /* 0x000fe40000010000 */
[----:B------:R-:W-:Y:S01]  /*10120*/  FADD.FTZ R108, R168, R108 ;  /* 0x0000006ca86c7221 */ /* 0x000fe20000010000 */
[----:B------:R-:W-:Y:S02]  /*10130*/  MUFU.EX2 R160, R160 ;  /* 0x000000a000a07308 */ /* 0x000fe40000000800 */
        /* <DEDUP_REMOVED lines=13> */
[----:B------:R-:W-:Y:S07]  /*10210*/  LDSM.16.MT88.4 R88, [R159+0x1000] ;  /* 0x001000009f58783b */ /* 0x000fee0000004200 */
[C---:B---3--:R-:W-:Y:S08]  /*10220*/  HMMA.16816.F32.BF16 R32, R84.reuse, R76, R32 ;  /* 0x0000004c5420723c */ /* 0x048ff00000041820 */
        /* <DEDUP_REMOVED lines=15> */
[----:B-1----:R-:W-:Y:S01]  /*10320*/  FADD.FTZ R170, R183, R170 ;  /* 0x000000aab7aa7221 */ /* 0x002fe20000010000 */
[----:B------:R-:W-:-:S06]  /*10330*/  FADD.FTZ R169, R180, R169 ;  /* 0x000000a9b4a97221 */ /* 0x000fcc0000010000 */
[----:B------:R-:W-:Y:S01]  /*10340*/  HMMA.16816.F32.BF16 R4, R84, R98, R4 ;  /* 0x000000625404723c */ /* 0x000fe20000041804 */
[----:B------:R-:W1:Y:S04]  /*10350*/  LDSM.16.MT88.4 R84, [R159+0x5000] ;  /* 0x005000009f54783b */ /* 0x000e680000004200 */
[----:B------:R-:W-:Y:S03]  /*10360*/  LDSM.16.MT88.4 R96, [R190+0xd800] ;  /* 0x00d80000be60783b */ /* 0x000fe60000004200 */
        /* <DEDUP_REMOVED lines=15> */
[----:B--2---:R-:W-:Y:S01]  /*10460*/  HMMA.16816.F32.BF16 R72, R80, R64, R72 ;  /* 0x000000405048723c */ /* 0x004fe20000041848 */
        /* <DEDUP_REMOVED lines=8> */
[----:B------:R-:W-:Y:S01]  /*104f0*/  F2FP.BF16.F32.PACK_AB R67, R193, R181 ;  /* 0x000000b5c143723e */ /* 0x000fe200000010ff */
[----:B------:R-:W-:Y:S02]  /*10500*/  FADD.FTZ R189, R189, R192 ;  /* 0x000000c0bdbd7221 */ /* 0x000fe40000010000 */
[----:B------:R-:W-:Y:S02]  /*10510*/  FADD.FTZ R193, R193, R182 ;  /* 0x000000b6c1c17221 */ /* 0x000fe40000010000 */
[----:B------:R-:W-:Y:S02]  /*10520*/  HMMA.16816.F32.BF16 R8, R80, R100, R8 ;  /* 0x000000645008723c */ /* 0x000fe40000041808 */
[----:B------:R-:W-:-:S06]  /*10530*/  FADD.FTZ R193, R187, R193 ;  /* 0x000000c1bbc17221 */ /* 0x000fcc0000010000 */
[----:B---3--:R-:W-:Y:S01]  /*10540*/  HMMA.16816.F32.BF16 R40, R64, R68, R40 ;  /* 0x000000444028723c */ /* 0x008fe20000041828 */
[-CC-:B------:R-:W-:Y:S01]  /*10550*/  FFMA.FTZ R68, R184, R153.reuse, -R152.reuse ;  /* 0x00000099b8447223 */ /* 0x180fe20000010898 */
[-CC-:B------:R-:W-:Y:S01]  /*10560*/  FFMA.FTZ R69, R186, R153.reuse, -R152.reuse ;  /* 0x00000099ba457223 */ /* 0x180fe20000010898 */
[----:B------:R-:W-:Y:S04]  /*10570*/  MUFU.EX2 R184, R201 ;  /* 0x000000c900b87308 */ /* 0x000fe80000000800 */
[----:B------:R2:W3:Y:S01]  /*10580*/  MUFU.EX2 R186, R68 ;  /* 0x0000004400ba7308 */ /* 0x0004e20000000800 */
[C---:B------:R-:W-:Y:S01]  /*10590*/  HMMA.16816.F32.BF16 R12, R80.reuse, R102, R12 ;  /* 0x00000066500c723c */ /* 0x040fe2000004180c */
[----:B------:R-:W-:Y:S07]  /*105a0*/  LDSM.16.MT88.4 R100, [R159+0x5800] ;  /* 0x005800009f64783b */ /* 0x000fee0000004200 */
[C---:B------:R-:W-:Y:S01]  /*105b0*/  HMMA.16816.F32.BF16 R24, R80.reuse, R88, R24 ;  /* 0x000000585018723c */ /* 0x040fe20000041818 */
[-CC-:B--2---:R-:W-:Y:S01]  /*105c0*/  FFMA.FTZ R68, R199, R153.reuse, -R152.reuse ;  /* 0x00000099c7447223 */ /* 0x184fe20000010898 */
[----:B---3--:R-:W-:Y:S01]  /*105d0*/  FADD.FTZ R189, R186, R189 ;  /* 0x000000bdbabd7221 */ /* 0x008fe20000010000 */
[----:B------:R-:W2:Y:S05]  /*105e0*/  MUFU.EX2 R199, R69 ;  /* 0x0000004500c77308 */ /* 0x000eaa0000000800 */
[----:B------:R-:W-:Y:S01]  /*105f0*/  HMMA.16816.F32.BF16 R28, R80, R90, R28 ;  /* 0x0000005a501c723c */ /* 0x000fe2000004181c */
[----:B------:R-:W3:Y:S01]  /*10600*/  LDSM.16.MT88.4 R88, [R159+0x1800] ;  /* 0x001800009f58783b */ /* 0x000ee20000004200 */
[----:B------:R1:W2:Y:S03]  /*10610*/  MUFU.EX2 R197, R68 ;  /* 0x0000004400c57308 */ /* 0x0002a60000000800 */
[----:B------:R-:W-:Y:S03]  /*10620*/  LDSM.16.MT88.4 R80, [R134+0x12000] ;  /* 0x012000008650783b */ /* 0x000fe60000004200 */
[C---:B----4-:R-:W-:Y:S08]  /*10630*/  HMMA.16816.F32.BF16 R16, R64.reuse, R92, R16 ;  /* 0x0000005c4010723c */ /* 0x050ff00000041810 */
[C---:B------:R-:W-:Y:S01]  /*10640*/  HMMA.16816.F32.BF16 R20, R64.reuse, R94, R20 ;  /* 0x0000005e4014723c */ /* 0x040fe20000041814 */
[----:B------:R-:W4:Y:S07]  /*10650*/  LDSM.16.MT88.4 R92, [R158+0x5800] ;  /* 0x005800009e5c783b */ /* 0x000f2e0000004200 */
[C---:B------:R-:W-:Y:S01]  /*10660*/  HMMA.16816.F32.BF16 R44, R64.reuse, R70, R44 ;  /* 0x00000046402c723c */ /* 0x040fe2000004182c */
[----:B-1----:R-:W-:Y:S07]  /*10670*/  LDSM.16.MT88.4 R68, [R190+0x12000] ;  /* 0x01200000be44783b */ /* 0x002fee0000004200 */
[C---:B------:R-:W-:Y:S08]  /*10680*/  HMMA.16816.F32.BF16 R48, R64.reuse, R84, R48 ;  /* 0x000000544030723c */ /* 0x040ff00000041830 */
[C---:B------:R-:W-:Y:S01]  /*10690*/  HMMA.16816.F32.BF16 R52, R64.reuse, R86, R52 ;  /* 0x000000564034723c */ /* 0x040fe20000041834 */
[----:B------:R-:W1:Y:S07]  /*106a0*/  LDSM.16.MT88.4 R84, [R190+0xe000] ;  /* 0x00e00000be54783b */ /* 0x000e6e0000004200 */
[C---:B------:R-:W-:Y:S08]  /*106b0*/  HMMA.16816.F32.BF16 R8, R64.reuse, R96, R8 ;  /* 0x000000604008723c */ /* 0x040ff00000041808 */
[C---:B------:R-:W-:Y:S01]  /*106c0*/  HMMA.16816.F32.BF16 R12, R64.reuse, R98, R12 ;  /* 0x00000062400c723c */ /* 0x040fe2000004180c */
[----:B------:R-:W-:Y:S07]  /*106d0*/  LDSM.16.MT88.4 R96, [R134+0xe000] ;  /* 0x00e000008660783b */ /* 0x000fee0000004200 */
[C---:B-----5:R-:W-:Y:S08]  /*106e0*/  HMMA.16816.F32.BF16 R32, R64.reuse, R76, R32 ;  /* 0x0000004c4020723c */ /* 0x060ff00000041820 */
[C---:B------:R-:W-:Y:S01]  /*106f0*/  HMMA.16816.F32.BF16 R36, R64.reuse, R78, R36 ;  /* 0x0000004e4024723c */ /* 0x040fe20000041824 */
[----:B------:R-:W5:Y:S07]  /*10700*/  LDSM.16.MT88.4 R76, [R158+0x2000] ;  /* 0x002000009e4c783b */ /* 0x000f6e0000004200 */
        /* <DEDUP_REMOVED lines=8> */
[C---:B----4-:R-:W-:Y:S08]  /*10790*/  HMMA.16816.F32.BF16 R72, R64.reuse, R92, R72 ;  /* 0x0000005c4048723c */ /* 0x050ff00000041848 */
[----:B------:R-:W-:Y:S01]  /*107a0*/  HMMA.16816.F32.BF16 R4, R64, R94, R4 ;  /* 0x0000005e4004723c */ /* 0x000fe20000041804 */
[C---:B--2---:R-:W-:Y:S01]  /*107b0*/  F2FP.BF16.F32.PACK_AB R64, R199.reuse, R186 ;  /* 0x000000bac740723e */ /* 0x044fe200000010ff */
        /* <DEDUP_REMOVED lines=10> */
[----:B------:R-:W-:Y:S01]  /*10860*/  FADD.FTZ R200, R200, R199 ;  /* 0x000000c7c8c87221 */ /* 0x000fe20000010000 */
[----:B------:R-:W-:-:S06]  /*10870*/  FADD.FTZ R185, R177, R185 ;  /* 0x000000b9b1b97221 */ /* 0x000fcc0000010000 */
[C---:B------:R-:W-:Y:S01]  /*10880*/  HMMA.16816.F32.BF16 R12, R64.reuse, R86, R12 ;  /* 0x00000056400c723c */ /* 0x040fe2000004180c */
[----:B------:R-:W1:Y:S07]  /*10890*/  LDSM.16.MT88.4 R84, [R159+0x6000] ;  /* 0x006000009f54783b */ /* 0x000e6e0000004200 */
[C---:B------:R-:W-:Y:S08]  /*108a0*/  HMMA.16816.F32.BF16 R40, R64.reuse, R68, R40 ;  /* 0x000000444028723c */ /* 0x040ff00000041828 */
[C---:B------:R-:W-:Y:S01]  /*108b0*/  HMMA.16816.F32.BF16 R44, R64.reuse, R70, R44 ;  /* 0x00000046402c723c */ /* 0x040fe2000004182c */
[----:B------:R-:W2:Y:S07]  /*108c0*/  LDSM.16.MT88.4 R68, [R158+0x6000] ;  /* 0x006000009e44783b */ /* 0x000eae0000004200 */
[C---:B-----5:R-:W-:Y:S01]  /*108d0*/  HMMA.16816.F32.BF16 R32, R64.reuse, R76, R32 ;  /* 0x0000004c4020723c */ /* 0x060fe20000041820 */
        /* <DEDUP_REMOVED lines=21> */
[----:B------:R1:W-:Y:S04]  /*10a30*/  MUFU.EX2 R173, R100 ;  /* 0x0000006400ad7308 */ /* 0x0003e80000000800 */
[----:B------:R5:W4:Y:S01]  /*10a40*/  MUFU.EX2 R172, R84 ;  /* 0x0000005400ac7308 */ /* 0x000b220000000800 */
[C---:B------:R-:W-:Y:S08]  /*10a50*/  HMMA.16816.F32.BF16 R60, R64.reuse, R86, R60 ;  /* 0x00000056403c723c */ /* 0x040ff0000004183c */
[C---:B--2---:R-:W-:Y:S01]  /*10a60*/  HMMA.16816.F32.BF16 R72, R64.reuse, R68, R72 ;  /* 0x000000444048723c */ /* 0x044fe20000041848 */
[----:B------:R-:W-:Y:S01]  /*10a70*/  F2FP.BF16.F32.PACK_AB R68, R174, R175 ;  /* 0x000000afae44723e */ /* 0x000fe200000010ff */
[----:B-1----:R-:W-:Y:S01]  /*10a80*/  LDSM.16.MT88.4 R100, [R134+0x12800] ;  /* 0x012800008664783b */ /* 0x002fe20000004200 */
[C---:B------:R-:W-:Y:S01]  /*10a90*/  F2FP.BF16.F32.PACK_AB R69, R178.reuse, R177 ;  /* 0x000000b1b245723e */ /* 0x040fe200000010ff */
[----:B------:R-:W-:Y:S01]  /*10aa0*/  FADD.FTZ R178, R178, R185 ;  /* 0x000000b9b2b27221 */ /* 0x000fe20000010000 */
[----:B------:R-:W-:Y:S01]  /*10ab0*/  FADD.FTZ R174, R174, R200 ;  /* 0x000000c8aeae7221 */ /* 0x000fe20000010000 */
[----:B-----5:R-:W-:Y:S02]  /*10ac0*/  LDSM.16.MT88.4 R84, [R158+0x3000] ;  /* 0x003000009e54783b */ /* 0x020fe40000004200 */
[----:B------:R-:W-:Y:S01]  /*10ad0*/  HMMA.16816.F32.BF16 R4, R64, R70, R4 ;  /* 0x000000464004723c */ /* 0x000fe20000041804 */
[----:B----4-:R-:W-:Y:S01]  /*10ae0*/  F2FP.BF16.F32.PACK_AB R70, R172, R173 ;  /* 0x000000adac46723e */ /* 0x010fe200000010ff */
[----:B------:R-:W1:Y:S01]  /*10af0*/  LDSM.16.MT88.4 R64, [R159+0x6800] ;  /* 0x006800009f40783b */ /* 0x000e620000004200 */
[----:B------:R-:W-:Y:S01]  /*10b00*/  F2FP.BF16.F32.PACK_AB R71, R179, R176 ;  /* 0x000000b0b347723e */ /* 0x000fe200000010ff */
[----:B------:R-:W-:Y:S01]  /*10b10*/  FADD.FTZ R178, R176, R178 ;  /* 0x000000b2b0b27221 */ /* 0x000fe20000010000 */
[----:B------:R-:W-:-:S03]  /*10b20*/  FADD.FTZ R174, R173, R174 ;  /* 0x000000aeadae7221 */ /* 0x000fc60000010000 */
[----:B------:R-:W-:Y:S01]  /*10b30*/  FADD.FTZ R179, R179, R178 ;  /* 0x000000b2b3b37221 */ /* 0x000fe20000010000 */
[----:B------:R-:W-:Y:S01]  /*10b40*/  FADD.FTZ R172, R172, R174 ;  /* 0x000000aeacac7221 */ /* 0x000fe20000010000 */
[C---:B------:R-:W-:Y:S08]  /*10b50*/  HMMA.16816.F32.BF16 R40, R68.reuse, R76, R40 ;  /* 0x0000004c4428723c */ /* 0x040ff00000041828 */
[C---:B------:R-:W-:Y:S01]  /*10b60*/  HMMA.16816.F32.BF16 R44, R68.reuse, R78, R44 ;  /* 0x0000004e442c723c */ /* 0x040fe2000004182c */
[----:B------:R-:W2:Y:S07]  /*10b70*/  LDSM.16.MT88.4 R76, [R158+0x6800] ;  /* 0x006800009e4c783b */ /* 0x000eae0000004200 */
[C---:B---3--:R-:W-:Y:S01]  /*10b80*/  HMMA.16816.F32.BF16 R32, R68.reuse, R80, R32 ;  /* 0x000000504420723c */ /* 0x048fe20000041820 */
[-CC-:B------:R-:W-:Y:S01]  /*10b90*/  FFMA.FTZ R80, R166, R153.reuse, -R150.reuse ;  /* 0x00000099a6507223 */ /* 0x180fe20000010896 */
[-C--:B------:R-:W-:Y:S01]  /*10ba0*/  FFMA.FTZ R81, R165, R153.reuse, -R150 ;  /* 0x00000099a5517223 */ /* 0x080fe20000010896 */
[----:B------:R3:W4:Y:S04]  /*10bb0*/  MUFU.EX2 R166, R167 ;  /* 0x000000a700a67308 */ /* 0x0007280000000800 */
[----:B------:R5:W-:Y:S01]  /*10bc0*/  MUFU.EX2 R165, R80 ;  /* 0x0000005000a57308 */ /* 0x000be20000000800 */
[C---:B------:R-:W-:Y:S08]  /*10bd0*/  HMMA.16816.F32.BF16 R8, R68.reuse, R96, R8 ;  /* 0x000000604408723c */ /* 0x040ff00000041808 */
[----:B-1----:R-:W-:Y:S01]  /*10be0*/  HMMA.16816.F32.BF16 R56, R68, R64, R56 ;  /* 0x000000404438723c */ /* 0x002fe20000041838 */
[-C--:B------:R-:W-:Y:S01]  /*10bf0*/  FFMA.FTZ R64, R162, R153.reuse, -R152 ;  /* 0x00000099a2407223 */ /* 0x080fe20000010898 */
[-C--:B------:R-:W-:Y:S01]  /*10c00*/  FFMA.FTZ R162, R161, R153.reuse, -R150 ;  /* 0x00000099a1a27223 */ /* 0x080fe20000010896 */
[-CC-:B---3--:R-:W-:Y:S01]  /*10c10*/  FFMA.FTZ R167, R163, R153.reuse, -R152.reuse ;  /* 0x00000099a3a77223 */ /* 0x188fe20000010898 */
[----:B----4-:R-:W-:Y:S01]  /*10c20*/  FADD.FTZ R179, R166, R179 ;  /* 0x000000b3a6b37221 */ /* 0x010fe20000010000 */
[----:B------:R1:W-:Y:S01]  /*10c30*/  MUFU.EX2 R161, R64 ;  /* 0x0000004000a17308 */ /* 0x0003e20000000800 */
[----:B-----5:R-:W-:-:S02]  /*10c40*/  FFMA.FTZ R80, R164, R153, -R152 ;  /* 0x00000099a4507223 */ /* 0x020fc40000010898 */
[C---:B------:R-:W-:Y:S01]  /*10c50*/  HMMA.16816.F32.BF16 R60, R68.reuse, R66, R60 ;  /* 0x00000042443c723c */ /* 0x040fe2000004183c */
[----:B------:R-:W-:Y:S04]  /*10c60*/  MUFU.EX2 R164, R81 ;  /* 0x0000005100a47308 */ /* 0x000fe80000000800 */
[----:B------:R3:W4:Y:S03]  /*10c70*/  MUFU.EX2 R163, R80 ;  /* 0x0000005000a37308 */ /* 0x0007260000000800 */
[C---:B------:R-:W-:Y:S01]  /*10c80*/  HMMA.16816.F32.BF16 R12, R68.reuse, R98, R12 ;  /* 0x00000062440c723c */ /* 0x040fe2000004180c */
[----:B------:R-:W5:Y:S01]  /*10c90*/  MUFU.EX2 R167, R167 ;  /* 0x000000a700a77308 */ /* 0x000f620000000800 */
[----:B------:R-:W-:Y:S03]  /*10ca0*/  LDSM.16.MT88.4 R96, [R190+0xf000] ;  /* 0x00f00000be60783b */ /* 0x000fe60000004200 */
[----:B------:R-:W5:Y:S01]  /*10cb0*/  MUFU.EX2 R162, R162 ;  /* 0x000000a200a27308 */ /* 0x000f620000000800 */
[----:B-1----:R-:W1:Y:S02]  /*10cc0*/  LDSM.16.MT88.4 R64, [R134+0x13000] ;  /* 0x013000008640783b */ /* 0x002e640000004200 */
[----:B------:R-:W-:Y:S02]  /*10cd0*/  HMMA.16816.F32.BF16 R36, R68, R82, R36 ;  /* 0x000000524424723c */ /* 0x000fe40000041824 */
[----:B---3--:R-:W-:Y:S01]  /*10ce0*/  LDSM.16.MT88.4 R80, [R190+0x13000] ;  /* 0x01300000be50783b */ /* 0x008fe20000004200 */
[----:B----4-:R-:W-:-:S05]  /*10cf0*/  FADD.FTZ R172, R163, R172 ;  /* 0x000000aca3ac7221 */ /* 0x010fca0000010000 */
        /* <DEDUP_REMOVED lines=9> */
[----:B--2---:R-:W-:Y:S01]  /*10d90*/  HMMA.16816.F32.BF16 R72, R68, R76, R72 ;  /* 0x0000004c4448723c */ /* 0x004fe20000041848 */
[C---:B-----5:R-:W-:Y:S01]  /*10da0*/  F2FP.BF16.F32.PACK_AB R76, R167.reuse, R163 ;  /* 0x000000a3a74c723e */ /* 0x060fe200000010ff */
[----:B------:R-:W-:Y:S01]  /*10db0*/  FADD.FTZ R167, R167, R172 ;  /* 0x000000aca7a77221 */ /* 0x000fe20000010000 */
[C---:B------:R-:W-:Y:S01]  /*10dc0*/  F2FP.BF16.F32.PACK_AB R77, R165.reuse, R166 ;  /* 0x000000a6a54d723e */ /* 0x040fe200000010ff */
[----:B------:R-:W-:-:S02]  /*10dd0*/  FADD.FTZ R165, R165, R179 ;  /* 0x000000b3a5a57221 */ /* 0x000fc40000010000 */
[----:B------:R-:W-:Y:S02]  /*10de0*/  FADD.FTZ R167, R160, R167 ;  /* 0x000000a7a0a77221 */ /* 0x000fe40000010000 */
[----:B------:R-:W-:Y:S01]  /*10df0*/  HMMA.16816.F32.BF16 R4, R68, R78, R4 ;  /* 0x0000004e4404723c */ /* 0x000fe20000041804 */
[----:B------:R-:W2:Y:S01]  /*10e00*/  LDSM.16.MT88.4 R68, [R159+0x7000] ;  /* 0x007000009f44783b */ /* 0x000ea20000004200 */
[C---:B------:R-:W-:Y:S01]  /*10e10*/  F2FP.BF16.F32.PACK_AB R78, R161.reuse, R160 ;  /* 0x000000a0a14e723e */ /* 0x040fe200000010ff */
        /* <DEDUP_REMOVED lines=15> */
[-CC-:B------:R-:W-:Y:S01]  /*10f10*/  FFMA.FTZ R67, R143, R153.reuse, -R152.reuse ;  /* 0x000000998f437223 */ /* 0x180fe20000010898 */
        /* <DEDUP_REMOVED lines=57> */
.L_x_6089:
[----:B------:R-:W-:-:S07]  /*112b0*/  IADD3 R236, PT, PT, R191, -0x1, RZ ;  /* 0xffffffffbfec7810 */ /* 0x000fce0007ffe0ff */
.L_x_6098:
[----:B------:R-:W-:Y:S05]  /*112c0*/  BSYNC B2 ;  /* 0x0000000000027941 */ /* 0x000fea0003800000 */
.L_x_6088:
        /* <DEDUP_REMOVED lines=13> */
.L_x_6106:
        /* <DEDUP_REMOVED lines=78> */
.L_x_6101:
[----:B------:R-:W-:Y:S05]  /*11880*/  BSYNC.RECONVERGENT B0 ;  /* 0x0000000000007941 */ /* 0x000fea0003800200 */
.L_x_6100:
        /* <DEDUP_REMOVED lines=14> */
[-C--:B------:R-:W-:Y:S01]  /*11970*/  @!P4 MOV R10, R231.reuse ;  /* 0x000000e7000ac202 */ /* 0x080fe20000000f00 */
[----:B-1----:R-:W-:Y:S01]  /*11980*/  ULEA UR6, UR6, UR7, 0x18 ;  /* 0x0000000706067291 */ /* 0x002fe2000f8ec0ff */
[-C--:B------:R-:W-:Y:S02]  /*11990*/  @!P4 MOV R11, R230.reuse ;  /* 0x000000e6000bc202 */ /* 0x080fe40000000f00 */
[----:B------:R-:W-:Y:S02]  /*119a0*/  IADD3 R8, P0, PT, R5, R231, RZ ;  /* 0x000000e705087210 */ /* 0x000fe40007f1e0ff */
[----:B------:R-:W-:Y:S02]  /*119b0*/  SHF.L.U32 R215, R209, 0x6, RZ ;  /* 0x00000006d1d77819 */ /* 0x000fe400000006ff */
[----:B------:R-:W-:Y:S02]  /*119c0*/  MOV R212, UR6 ;  /* 0x0000000600d47c02 */ /* 0x000fe40008000f00 */
[----:B------:R-:W-:Y:S02]  /*119d0*/  IADD3.X R9, PT, PT, R6, R230, RZ, P0, !PT ;  /* 0x000000e606097210 */ /* 0x000fe400007fe4ff */
[----:B------:R-:W-:Y:S02]  /*119e0*/  LEA R243, R243, R212, 0x1 ;  /* 0x000000d4f3f37211 */ /* 0x000fe400078e08ff */
[----:B------:R-:W-:Y:S02]  /*119f0*/  IADD3 R12, P0, PT, R8, R5, RZ ;  /* 0x00000005080c7210 */ /* 0x000fe40007f1e0ff */
[----:B------:R-:W-:Y:S01]  /*11a00*/  LOP3.LUT R4, R215, 0x1c0, RZ, 0xc0, !PT ;  /* 0x000001c0d7047812 */ /* 0x000fe200078ec0ff */
[----:B------:R-:W-:Y:S01]  /*11a10*/  @!PT LDS RZ, [RZ] ;  /* 0x00000000fffff984 */ /* 0x000fe20000000800 */
[----:B------:R-:W-:Y:S01]  /*11a20*/  @!PT LDS RZ, [RZ] ;  /* 0x00000000fffff984 */ /* 0x000fe20000000800 */
[----:B------:R-:W-:Y:S01]  /*11a30*/  @!PT LDS RZ, [RZ] ;  /* 0x00000000fffff984 */ /* 0x000fe20000000800 */
[----:B------:R1:W-:Y:S01]  /*11a40*/  @!P4 LDGSTS.E.BYPASS.LTC128B.128 [R243+0xc000], desc[UR4][R10.64] ;  /* 0x0c0000000af3cfae */ /* 0x0003e2000b981a04 */
[----:B------:R-:W-:Y:S02]  /*11a50*/  IADD3.X R13, PT, PT, R9, R6, RZ, P0, !PT ;  /* 0x00000006090d7210 */ /* 0x000fe400007fe4ff */
[--C-:B------:R-:W-:Y:S03]  /*11a60*/  LOP3.LUT R4, R4, 0x8, R209.reuse, 0xf8, !PT ;  /* 0x0000000804047812 */ /* 0x100fe600078ef8d1 */
[----:B------:R-:W-:Y:S01]  /*11a70*/  @P4 STS.128 [R243+0xc000], RZ ;  /* 0x00c000fff3004388 */ /* 0x000fe20000000c00 */
[----:B------:R-:W-:Y:S02]  /*11a80*/  LOP3.LUT R182, R215, 0x400, RZ, 0xc0, !PT ;  /* 0x00000400d7b67812 */ /* 0x000fe400078ec0ff */
[----:B------:R-:W-:Y:S02]  /*11a90*/  LOP3.LUT R4, R4, R208, RZ, 0x3c, !PT ;  /* 0x000000d004047212 */ /* 0x000fe400078e3cff */
[----:B------:R-:W-:Y:S02]  /*11aa0*/  SHF.R.U32.HI R210, RZ, 0x1, R209 ;  /* 0x00000001ffd27819 */ /* 0x000fe400000116d1 */
[----:B------:R-:W-:Y:S02]  /*11ab0*/  LEA R182, R4, R182, 0x1 ;  /* 0x000000b604b67211 */ /* 0x000fe400078e08ff */
[----:B------:R-:W-:Y:S02]  /*11ac0*/  SHF.L.U32 R211, R209, 0x5, RZ ;  /* 0x00000005d1d37819 */ /* 0x000fe400000006ff */
[----:B------:R-:W-:Y:S02]  /*11ad0*/  LOP3.LUT R214, R210, 0x8, RZ, 0xc0, !PT ;  /* 0x00000008d2d67812 */ /* 0x000fe400078ec0ff */
[----:B------:R-:W-:Y:S02]  /*11ae0*/  LOP3.LUT R211, R211, 0x7c00, RZ, 0xc0, !PT ;  /* 0x00007c00d3d37812 */ /* 0x000fe400078ec0ff */
[--C-:B------:R-:W-:Y:S02]  /*11af0*/  LOP3.LUT R214, R214, 0x1c0, R215.reuse, 0xf8, !PT ;  /* 0x000001c0d6d67812 */ /* 0x100fe400078ef8d7 */
[----:B------:R-:W-:Y:S02]  /*11b00*/  LOP3.LUT R183, R211, 0x200, R215, 0xf8, !PT ;  /* 0x00000200d3b77812 */ /* 0x000fe400078ef8d7 */
[----:B------:R-:W-:Y:S02]  /*11b10*/  LOP3.LUT R214, R214, R208, RZ, 0x3c, !PT ;  /* 0x000000d0d6d67212 */ /* 0x000fe400078e3cff */
[----:B------:R-:W-:Y:S02]  /*11b20*/  IADD3 R182, PT, PT, R212, R182, RZ ;  /* 0x000000b6d4b67210 */ /* 0x000fe40007ffe0ff */
[----:B-1----:R-:W-:Y:S02]  /*11b30*/  @!P1 MOV R10, R231 ;  /* 0x000000e7000a9202 */ /* 0x002fe40000000f00 */
[----:B------:R-:W-:Y:S02]  /*11b40*/  @!P1 MOV R11, R230 ;  /* 0x000000e6000b9202 */ /* 0x000fe40000000f00 */
[----:B------:R-:W-:Y:S02]  /*11b50*/  LOP3.LUT R183, R183, R214, RZ, 0xfc, !PT ;  /* 0x000000d6b7b77212 */ /* 0x000fe400078efcff */
[----:B------:R-:W-:Y:S01]  /*11b60*/  MOV R213, 0x20 ;  /* 0x0000002000d57802 */ /* 0x000fe20000000f00 */
[----:B------:R-:W-:Y:S01]  /*11b70*/  @!PT LDS RZ, [RZ] ;  /* 0x00000000fffff984 */ /* 0x000fe20000000800 */
[----:B------:R-:W-:Y:S01]  /*11b80*/  @!PT LDS RZ, [RZ] ;  /* 0x00000000fffff984 */ /* 0x000fe20000000800 */
[----:B------:R-:W-:Y:S01]  /*11b90*/  @!PT LDS RZ, [RZ] ;  /* 0x00000000fffff984 */ /* 0x000fe20000000800 */
[----:B------:R1:W-:Y:S01]  /*11ba0*/  @!P1 LDGSTS.E.BYPASS.LTC128B.128 [R243+0x10000], desc[UR4][R10.64+0x80] ;  /* 0x100000800af39fae */ /* 0x0003e2000b981a04 */
[----:B------:R-:W-:Y:S02]  /*11bb0*/  LEA R183, R183, R212, 0x1 ;  /* 0x000000d4b7b77211 */ /* 0x000fe400078e08ff */
[----:B------:R-:W-:Y:S03]  /*11bc0*/  MOV R133, 0x40 ;  /* 0x0000004000857802 */ /* 0x000fe60000000f00 */
[----:B------:R-:W-:Y:S01]  /*11bd0*/  @P1 STS.128 [R243+0x10000], RZ ;  /* 0x010000fff3001388 */ /* 0x000fe20000000c00 */
[----:B------:R-:W-:Y:S02]  /*11be0*/  LOP3.LUT P2, RZ, R209, 0x4, RZ, 0xc0, !PT ;  /* 0x00000004d1ff7812 */ /* 0x000fe4000784c0ff */
[----:B------:R-:W-:Y:S03]  /*11bf0*/  IADD3 R236, PT, PT, R236, -0x1, RZ ;  /* 0xffffffffecec7810 */ /* 0x000fe60007ffe0ff */
[----:B------:R-:W-:Y:S01]  /*11c00*/  @!PT LDS RZ, [RZ] ;  /* 0x00000000fffff984 */ /* 0x000fe20000000800 */
[----:B------:R-:W-:Y:S01]  /*11c10*/  @!PT LDS RZ, [RZ] ;  /* 0x00000000fffff984 */ /* 0x000fe20000000800 */
[----:B------:R-:W-:Y:S01]  /*11c20*/  @!PT LDS RZ, [RZ] ;  /* 0x00000000fffff984 */ /* 0x000fe20000000800 */
[----:B------:R-:W-:Y:S01]  /*11c30*/  @!P4 LDGSTS.E.BYPASS.LTC128B.128 [R243+0xc800], desc[UR4][R8.64] ;  /* 0x0c80000008f3cfae */ /* 0x000fe2000b981a04 */
[----:B------:R-:W-:Y:S05]  /*11c40*/  SEL R133, R133, 0xffffffc0, !P2 ;  /* 0xffffffc085857807 */ /* 0x000fea0005000000 */
[----:B------:R-:W-:Y:S01]  /*11c50*/  @P4 STS.128 [R243+0xc800], RZ ;  /* 0x00c800fff3004388 */ /* 0x000fe20000000c00 */
[----:B------:R-:W-:Y:S02]  /*11c60*/  IADD3 R180, PT, PT, R183, R133, RZ ;  /* 0x00000085b7b47210 */ /* 0x000fe40007ffe0ff */
[----:B------:R-:W-:Y:S03]  /*11c70*/  IADD3 R135, PT, PT, R133, R182, RZ ;  /* 0x000000b685877210 */ /* 0x000fe60007ffe0ff */
        /* <DEDUP_REMOVED lines=21> */
[-C--:B--2---:R-:W-:Y:S05]  /*11dd0*/  IADD3 R8, P0, PT, R10, R5.reuse, RZ ;  /* 0x000000050a087210 */ /* 0x084fea0007f1e0ff */
        /* <DEDUP_REMOVED lines=17> */
[-C--:B-1----:R-:W-:Y:S04]  /*11ef0*/  IADD3 R10, P0, PT, R8, R5.reuse, RZ ;  /* 0x00000005080a7210 */ /* 0x082fe80007f1e0ff */
[-C--:B------:R-:W-:Y:S05]  /*11f00*/  IADD3.X R11, PT, PT, R9, R6.reuse, RZ, P0, !PT ;  /* 0x00000006090b7210 */ /* 0x080fea00007fe4ff */
[----:B------:R-:W-:Y:S01]  /*11f10*/  @!PT LDS RZ, [RZ] ;  /* 0x00000000fffff984 */ /* 0x000fe20000000800 */
[----:B------:R-:W-:Y:S01]  /*11f20*/  @!PT LDS RZ, [RZ] ;  /* 0x00000000fffff984 */ /* 0x000fe20000000800 */
[----:B------:R-:W-:Y:S01]  /*11f30*/  @!PT LDS RZ, [RZ] ;  /* 0x00000000fffff984 */ /* 0x000fe20000000800 */
[----:B------:R-:W-:Y:S06]  /*11f40*/  @!P4 LDGSTS.E.BYPASS.LTC128B.128 [R243+0xe800], desc[UR4][R10.64] ;  /* 0x0e8000000af3cfae */ /* 0x000fec000b981a04 */
[----:B------:R-:W-:Y:S01]  /*11f50*/  @P4 STS.128 [R243+0xe800], RZ ;  /* 0x00e800fff3004388 */ /* 0x000fe20000000c00 */
[-C--:B--2---:R-:W-:Y:S05]  /*11f60*/  IADD3 R8, P0, PT, R10, R5.reuse, RZ ;  /* 0x000000050a087210 */ /* 0x084fea0007f1e0ff */
[----:B------:R-:W-:Y:S01]  /*11f70*/  @!PT LDS RZ, [RZ] ;  /* 0x00000000fffff984 */ /* 0x000fe20000000800 */
[----:B------:R-:W-:Y:S01]  /*11f80*/  @!PT LDS RZ, [RZ] ;  /* 0x00000000fffff984 */ /* 0x000fe20000000800 */
[----:B------:R-:W-:Y:S01]  /*11f90*/  @!PT LDS RZ, [RZ] ;  /* 0x00000000fffff984 */ /* 0x000fe20000000800 */
[----:B------:R-:W-:Y:S01]  /*11fa0*/  @!P1 LDGSTS.E.BYPASS.LTC128B.128 [R243+0x12800], desc[UR4][R10.64+0x80] ;  /* 0x128000800af39fae */ /* 0x000fe2000b981a04 */
[-C--:B------:R-:W-:Y:S05]  /*11fb0*/  IADD3.X R9, PT, PT, R11, R6.reuse, RZ, P0, !PT ;  /* 0x000000060b097210 */ /* 0x080fea00007fe4ff */
[----:B------:R-:W-:Y:S01]  /*11fc0*/  @P1 STS.128 [R243+0x12800], RZ ;  /* 0x012800fff3001388 */ /* 0x000fe20000000c00 */
[----:B------:R-:W-:Y:S05]  /*11fd0*/  IADD3 R4, P0, PT, R8, R5, RZ ;  /* 0x0000000508047210 */ /* 0x000fea0007f1e0ff */
[----:B------:R-:W-:Y:S01]  /*11fe0*/  @!PT LDS RZ, [RZ] ;  /* 0x00000000fffff984 */ /* 0x000fe20000000800 */
[----:B------:R-:W-:Y:S01]  /*11ff0*/  @!PT LDS RZ, [RZ] ;  /* 0x00000000fffff984 */ /* 0x000fe20000000800 */
[----:B------:R-:W-:Y:S01]  /*12000*/  @!PT LDS RZ, [RZ] ;  /* 0x00000000fffff984 */ /* 0x000fe20000000800 */
[----:B------:R-:W-:Y:S01]  /*12010*/  @!P4 LDGSTS.E.BYPASS.LTC128B.128 [R243+0xf000], desc[UR4][R8.64] ;  /* 0x0f00000008f3cfae */ /* 0x000fe2000b981a04 */
[----:B------:R-:W-:Y:S02]  /*12020*/  IADD3.X R5, PT, PT, R9, R6, RZ, P0, !PT ;  /* 0x0000000609057210 */ /* 0x000fe400007fe4ff */
[----:B------:R-:W-:Y:S03]  /*12030*/  LOP3.LUT P0, RZ, R209, 0x2, RZ, 0xc0, !PT ;  /* 0x00000002d1ff7812 */ /* 0x000fe6000780c0ff */
[----:B------:R-:W-:Y:S01]  /*12040*/  @P4 STS.128 [R243+0xf000], RZ ;  /* 0x00f000fff3004388 */ /* 0x000fe20000000c00 */
[----:B------:R-:W-:Y:S05]  /*12050*/  SEL R213, R213, 0xffffffe0, !P0 ;  /* 0xffffffe0d5d57807 */ /* 0x000fea0004000000 */
[----:B------:R-:W-:Y:S01]  /*12060*/  @!PT LDS RZ, [RZ] ;  /* 0x00000000fffff984 */ /* 0x000fe20000000800 */
[----:B------:R-:W-:Y:S01]  /*12070*/  @!PT LDS RZ, [RZ] ;  /* 0x00000000fffff984 */ /* 0x000fe20000000800 */
[----:B------:R-:W-:Y:S01]  /*12080*/  @!PT LDS RZ, [RZ] ;  /* 0x00000000fffff984 */ /* 0x000fe20000000800 */
[----:B------:R1:W-:Y:S01]  /*12090*/  @!P1 LDGSTS.E.BYPASS.LTC128B.128 [R243+0x13000], desc[UR4][R8.64+0x80] ;  /* 0x1300008008f39fae */ /* 0x0003e2000b981a04 */
[----:B------:R-:W-:Y:S02]  /*120a0*/  ISETP.GT.AND P0, PT, R236, R226, PT ;  /* 0x000000e2ec00720c */ /* 0x000fe40003f04270 */
[----:B------:R-:W-:Y:S03]  /*120b0*/  IADD3 R181, PT, PT, R183, R213, RZ ;  /* 0x000000d5b7b57210 */ /* 0x000fe60007ffe0ff */
[----:B------:R-:W-:Y:S01]  /*120c0*/  @P1 STS.128 [R243+0x13000], RZ ;  /* 0x013000fff3001388 */ /* 0x000fe20000000c00 */
[C---:B------:R-:W-:Y:S02]  /*120d0*/  IADD3 R134, PT, PT, R213.reuse, R182, RZ ;  /* 0x000000b6d5867210 */ /* 0x040fe40007ffe0ff */
        /* <DEDUP_REMOVED lines=10> */
[----:B------:R2:W-:Y:S06]  /*12180*/  @!P1 LDGSTS.E.BYPASS.LTC128B.128 [R243+0x13800], desc[UR4][R4.64+0x80] ;  /* 0x1380008004f39fae */ /* 0x0005ec000b981a04 */
[----:B------:R-:W-:Y:S06]  /*12190*/  @P1 STS.128 [R243+0x13800], RZ ;  /* 0x013800fff3001388 */ /* 0x000fec0000000c00 */
[----:B------:R-:W-:Y:S06]  /*121a0*/  LDSM.16.M88.4 R64, [R183] ;  /* 0x00000000b740783b */ /* 0x000fec0000000200 */
[----:B-1----:R-:W2:Y:S06]  /*121b0*/  LDSM.16.M88.4 R8, [R182+0x4000] ;  /* 0x00400000b608783b */ /* 0x002eac0000000200 */
        /* <DEDUP_REMOVED lines=78> */
[C---:B--2---:R-:W-:Y:S08]  /*126a0*/  HMMA.16816.F32.BF16 R36, R164.reuse, R136, R36 ;  /* 0x00000088a424723c */ /* 0x044ff00000041824 */
[C---:B------:R-:W-:Y:S01]  /*126b0*/  HMMA.16816.F32.BF16 R40, R164.reuse, R138, R40 ;  /* 0x0000008aa428723c */ /* 0x040fe20000041828 */
[----:B------:R-:W2:Y:S06]  /*126c0*/  LDSM.16.M88.4 R136, [R200] ;  /* 0x00000000c888783b */ /* 0x000eac0000000200 */
[----:B------:R-:W-:Y:S01]  /*126d0*/  LDSM.16.M88.4 R200, [R200+0x2000] ;  /* 0x00200000c8c8783b */ /* 0x000fe20000000200 */
        /* <DEDUP_REMOVED lines=30> */
[----:B------:R-:W4:Y:S07]  /*128c0*/  LDSM.16.M88.4 R140, [R182+0x9800] ;  /* 0x00980000b68c783b */ /* 0x000f2e0000000200 */
        /* <DEDUP_REMOVED lines=71> */
[-C--:B------:R-:W-:Y:S01]  /*12d40*/  FMUL.FTZ R7, R7, R229.reuse ;  /* 0x000000e507077220 */ /* 0x080fe20000410000 */
[----:B------:R-:W1:Y:S01]  /*12d50*/  MUFU.TANH R134, R4 ;  /* 0x0000000400867308 */ /* 0x000e620000002400 */
[C---:B------:R-:W-:Y:S03]  /*12d60*/  HMMA.16816.F32.BF16 R16, R200.reuse, R138, R16 ;  /* 0x0000008ac810723c */ /* 0x040fe60000041810 */
[-C--:B------:R-:W-:Y:S01]  /*12d70*/  FMUL.FTZ R8, R8, R229.reuse ;  /* 0x000000e508087220 */ /* 0x080fe20000410000 */
[-C--:B------:R-:W-:Y:S01]  /*12d80*/  FMUL.FTZ R9, R9, R229.reuse ;  /* 0x000000e509097220 */ /* 0x080fe20000410000 */
[-C--:B------:R-:W-:Y:S01]  /*12d90*/  FMUL.FTZ R10, R10, R229.reuse ;  /* 0x000000e50a0a7220 */ /* 0x080fe20000410000 */
[-C--:B------:R-:W-:Y:S03]  /*12da0*/  FMUL.FTZ R11, R11, R229.reuse ;  /* 0x000000e50b0b7220 */ /* 0x080fe60000410000 */
[----:B------:R-:W2:Y:S02]  /*12db0*/  MUFU.TANH R135, R5 ;  /* 0x0000000500877308 */ /* 0x000ea40000002400 */
[-C--:B------:R-:W-:Y:S01]  /*12dc0*/  FMUL.FTZ R12, R12, R229.reuse ;  /* 0x000000e50c0c7220 */ /* 0x080fe20000410000 */
[-C--:B------:R-:W-:Y:S01]  /*12dd0*/  FMUL.FTZ R13, R13, R229.reuse ;  /* 0x000000e50d0d7220 */ /* 0x080fe20000410000 */
[-C--:B------:R-:W-:Y:S01]  /*12de0*/  FMUL.FTZ R14, R14, R229.reuse ;  /* 0x000000e50e0e7220 */ /* 0x080fe20000410000 */
[-C--:B------:R-:W-:Y:S05]  /*12df0*/  FMUL.FTZ R15, R15, R229.reuse ;  /* 0x000000e50f0f7220 */ /* 0x080fea0000410000 */
[----:B------:R-:W3:Y:S01]  /*12e00*/  MUFU.TANH R140, R6 ;  /* 0x00000006008c7308 */ /* 0x000ee20000002400 */
[-C--:B------:R-:W-:Y:S01]  /*12e10*/  FMUL.FTZ R16, R16, R229.reuse ;  /* 0x000000e510107220 */ /* 0x080fe20000410000 */
[-C--:B------:R-:W-:Y:S01]  /*12e20*/  FMUL.FTZ R17, R17, R229.reuse ;  /* 0x000000e511117220 */ /* 0x080fe20000410000 */
[-C--:B------:R-:W-:Y:S01]  /*12e30*/  FMUL.FTZ R18, R18, R229.reuse ;  /* 0x000000e512127220 */ /* 0x080fe20000410000 */
[-C--:B------:R-:W-:Y:S06]  /*12e40*/  FMUL.FTZ R19, R19, R229.reuse ;  /* 0x000000e513137220 */ /* 0x080fec0000410000 */
[----:B------:R4:W1:Y:S10]  /*12e50*/  MUFU.TANH R141, R7 ;  /* 0x00000007008d7308 */ /* 0x0008740000002400 */
[----:B------:R-:W1:Y:S10]  /*12e60*/  MUFU.TANH R136, R8 ;  /* 0x0000000800887308 */ /* 0x000e740000002400 */
[----:B------:R-:W1:Y:S01]  /*12e70*/  MUFU.TANH R137, R9 ;  /* 0x0000000900897308 */ /* 0x000e620000002400 */
[----:B----4-:R-:W4:Y:S09]  /*12e80*/  LDSM.16.M88.4 R4, [R133+0x9000] ;  /* 0x009000008504783b */ /* 0x010f320000000200 */
[----:B------:R-:W1:Y:S10]  /*12e90*/  MUFU.TANH R142, R10 ;  /* 0x0000000a008e7308 */ /* 0x000e740000002400 */
[----:B------:R5:W1:Y:S10]  /*12ea0*/  MUFU.TANH R143, R11 ;  /* 0x0000000b008f7308 */ /* 0x000a740000002400 */
[----:B------:R-:W1:Y:S10]  /*12eb0*/  MUFU.TANH R12, R12 ;  /* 0x0000000c000c7308 */ /* 0x000e740000002400 */
[----:B------:R-:W1:Y:S01]  /*12ec0*/  MUFU.TANH R13, R13 ;  /* 0x0000000d000d7308 */ /* 0x000e620000002400 */
[----:B-----5:R-:W5:Y:S09]  /*12ed0*/  LDSM.16.M88.4 R8, [R133+0x9800] ;  /* 0x009800008508783b */ /* 0x020f720000000200 */
[----:B------:R-:W1:Y:S01]  /*12ee0*/  MUFU.TANH R14, R14 ;  /* 0x0000000e000e7308 */ /* 0x000e620000002400 */
[C---:B----4-:R-:W-:Y:S09]  /*12ef0*/  HMMA.16816.F32.BF16 R20, R200.reuse, R4, R20 ;  /* 0x00000004c814723c */ /* 0x050ff20000041814 */
[----:B------:R-:W4:Y:S01]  /*12f00*/  MUFU.TANH R15, R15 ;  /* 0x0000000f000f7308 */ /* 0x000f220000002400 */
[C---:B------:R-:W-:Y:S01]  /*12f10*/  HMMA.16816.F32.BF16 R24, R200.reuse, R6, R24 ;  /* 0x00000006c818723c */ /* 0x040fe20000041818 */
[----:B------:R-:W2:Y:S08]  /*12f20*/  LDSM.16.M88.4 R4, [R133+0xa000] ;  /* 0x00a000008504783b */ /* 0x000eb00000000200 */
[----:B------:R-:W1:Y:S01]  /*12f30*/  MUFU.TANH R16, R16 ;  /* 0x0000001000107308 */ /* 0x000e620000002400 */
        /* <DEDUP_REMOVED lines=13> */
[----:B------:R-:W5:Y:S08]  /*13010*/  LDSM.16.M88.4 R8, [R133+0xa800] ;  /* 0x00a800008508783b */ /* 0x000f700000000200 */
[----:B------:R-:W1:Y:S01]  /*13020*/  MUFU.TANH R20, R20 ;  /* 0x0000001400147308 */ /* 0x000e620000002400 */
[C---:B--2---:R-:W-:Y:S03]  /*13030*/  HMMA.16816.F32.BF16 R36, R200.reuse, R4, R36 ;  /* 0x00000004c824723c */ /* 0x044fe60000041824 */
[-C--:B------:R-:W-:Y:S01]  /*13040*/  FMUL.FTZ R28, R28, R229.reuse ;  /* 0x000000e51c1c7220 */ /* 0x080fe20000410000 */
[-C--:B------:R-:W-:Y:S05]  /*13050*/  FMUL.FTZ R29, R29, R229.reuse ;  /* 0x000000e51d1d7220 */ /* 0x080fea0000410000 */
[----:B------:R-:W2:Y:S01]  /*13060*/  MUFU.TANH R21, R21 ;  /* 0x0000001500157308 */ /* 0x000ea20000002400 */
[-C--:B------:R-:W-:Y:S01]  /*13070*/  FMUL.FTZ R30, R30, R229.reuse ;  /* 0x000000e51e1e7220 */ /* 0x080fe20000410000 */
[-C--:B------:R-:W-:Y:S01]  /*13080*/  FMUL.FTZ R31, R31, R229.reuse ;  /* 0x000000e51f1f7220 */ /* 0x080fe20000410000 */
[C---:B------:R-:W-:Y:S01]  /*13090*/  HMMA.16816.F32.BF16 R40, R200.reuse, R6, R40 ;  /* 0x00000006c828723c */ /* 0x040fe20000041828 */
[----:B------:R-:W3:Y:S02]  /*130a0*/  LDSM.16.M88.4 R4, [R133+0xb000] ;  /* 0x00b000008504783b */ /* 0x000ee40000000200 */
        /* <DEDUP_REMOVED lines=9> */
[-C--:B------:R-:W-:Y:S08]  /*13140*/  FMUL.FTZ R38, R38, R229.reuse ;  /* 0x000000e526267220 */ /* 0x080ff00000410000 */
[----:B------:R4:W1:Y:S01]  /*13150*/  MUFU.TANH R193, R39 ;  /* 0x0000002700c17308 */ /* 0x0008620000002400 */
[C---:B-----5:R-:W-:Y:S09]  /*13160*/  HMMA.16816.F32.BF16 R44, R200.reuse, R8, R44 ;  /* 0x00000008c82c723c */ /* 0x060ff2000004182c */
[----:B------:R-:W1:Y:S01]  /*13170*/  MUFU.TANH R24, R24 ;  /* 0x0000001800187308 */ /* 0x000e620000002400 */
[C---:B------:R-:W-:Y:S01]  /*13180*/  HMMA.16816.F32.BF16 R48, R200.reuse, R10, R48 ;  /* 0x0000000ac830723c */ /* 0x040fe20000041830 */
[----:B------:R-:W5:Y:S01]  /*13190*/  LDSM.16.M88.4 R8, [R133+0xb800] ;  /* 0x00b800008508783b */ /* 0x000f620000000200 */
[----:B------:R-:W-:Y:S07]  /*131a0*/  DEPBAR.LE SB0, 0x0 ;  /* 0x000080000000791a */ /* 0x000fee0000000000 */
[----:B------:R-:W1:Y:S01]  /*131b0*/  MUFU.TANH R25, R25 ;  /* 0x0000001900197308 */ /* 0x000e620000002400 */
[----:B------:R-:W-:Y:S01]  /*131c0*/  BAR.SYNC.DEFER_BLOCKING 0x0 ;  /* 0x0000000000007b1d */ /* 0x000fe20000010000 */
[-C--:B----4-:R-:W-:Y:S01]  /*131d0*/  FMUL.FTZ R39, R40, R229.reuse ;  /* 0x000000e528277220 */ /* 0x090fe20000410000 */
[C---:B---3--:R-:W-:Y:S07]  /*131e0*/  HMMA.16816.F32.BF16 R52, R200.reuse, R4, R52 ;  /* 0x00000004c834723c */ /* 0x048fee0000041834 */
[----:B------:R-:W3:Y:S01]  /*131f0*/  MUFU.TANH R26, R26 ;  /* 0x0000001a001a7308 */ /* 0x000ee20000002400 */
[-C--:B------:R-:W-:Y:S01]  /*13200*/  FMUL.FTZ R40, R41, R229.reuse ;  /* 0x000000e529287220 */ /* 0x080fe20000410000 */
[-C--:B------:R-:W-:Y:S01]  /*13210*/  FMUL.FTZ R41, R42, R229.reuse ;  /* 0x000000e52a297220 */ /* 0x080fe20000410000 */
[C---:B------:R-:W-:Y:S03]  /*13220*/  HMMA.16816.F32.BF16 R56, R200.reuse, R6, R56 ;  /* 0x00000006c838723c */ /* 0x040fe60000041838 */
[-C--:B------:R-:W-:Y:S01]  /*13230*/  FMUL.FTZ R42, R43, R229.reuse ;  /* 0x000000e52b2a7220 */ /* 0x080fe20000410000 */
[-C--:B------:R-:W-:Y:S03]  /*13240*/  FMUL.FTZ R43, R44, R229.reuse ;  /* 0x000000e52c2b7220 */ /* 0x080fe60000410000 */
[----:B------:R-:W4:Y:S01]  /*13250*/  MUFU.TANH R27, R27 ;  /* 0x0000001b001b7308 */ /* 0x000f220000002400 */
[-C--:B------:R-:W-:Y:S01]  /*13260*/  FMUL.FTZ R44, R45, R229.reuse ;  /* 0x000000e52d2c7220 */ /* 0x080fe20000410000 */
        /* <DEDUP_REMOVED lines=13> */
[----:B------:R-:W1:Y:S01]  /*13340*/  MUFU.TANH R29, R29 ;  /* 0x0000001d001d7308 */ /* 0x000e620000002400 */
[-C--:B------:R-:W-:Y:S01]  /*13350*/  FMUL.FTZ R58, R58, R229.reuse ;  /* 0x000000e53a3a7220 */ /* 0x080fe20000410000 */
[-C--:B------:R-:W-:Y:S01]  /*13360*/  FMUL.FTZ R59, R59, R229.reuse ;  /* 0x000000e53b3b7220 */ /* 0x080fe20000410000 */
[C---:B-----5:R-:W-:Y:S07]  /*13370*/  HMMA.16816.F32.BF16 R60, R200.reuse, R8, R60 ;  /* 0x00000008c83c723c */ /* 0x060fee000004183c */
[----:B------:R-:W1:Y:S01]  /*13380*/  MUFU.TANH R30, R30 ;  /* 0x0000001e001e7308 */ /* 0x000e620000002400 */
[----:B------:R-:W-:Y:S09]  /*13390*/  HMMA.16816.F32.BF16 R64, R200, R10, R64 ;  /* 0x0000000ac840723c */ /* 0x000ff20000041840 */
[----:B------:R-:W1:Y:S02]  /*133a0*/  MUFU.TANH R31, R31 ;  /* 0x0000001f001f7308 */ /* 0x000e640000002400 */
[-C--:B------:R-:W-:Y:S01]  /*133b0*/  FMUL.FTZ R61, R61, R229.reuse ;  /* 0x000000e53d3d7220 */ /* 0x080fe20000410000 */
[-C--:B------:R-:W-:Y:S07]  /*133c0*/  FMUL.FTZ R63, R63, R229.reuse ;  /* 0x000000e53f3f7220 */ /* 0x080fee0000410000 */
[----:B------:R-:W1:Y:S01]  /*133d0*/  MUFU.TANH R32, R32 ;  /* 0x0000002000207308 */ /* 0x000e620000002400 */
[-C--:B------:R-:W-:Y:S01]  /*133e0*/  FMUL.FTZ R60, R60, R229.reuse ;  /* 0x000000e53c3c7220 */ /* 0x080fe20000410000 */
[-C--:B------:R-:W-:Y:S01]  /*133f0*/  FMUL.FTZ R62, R62, R229.reuse ;  /* 0x000000e53e3e7220 */ /* 0x080fe20000410000 */
[-C--:B------:R-:W-:Y:S01]  /*13400*/  FMUL.FTZ R64, R64, R229.reuse ;  /* 0x000000e540407220 */ /* 0x080fe20000410000 */
[-C--:B------:R-:W-:Y:S06]  /*13410*/  FMUL.FTZ R65, R65, R229.reuse ;  /* 0x000000e541417220 */ /* 0x080fec0000410000 */
[----:B------:R5:W1:Y:S10]  /*13420*/  MUFU.TANH R159, R61 ;  /* 0x0000003d009f7308 */ /* 0x000a740000002400 */
[----:B------:R2:W1:Y:S10]  /*13430*/  MUFU.TANH R153, R63 ;  /* 0x0000003f00997308 */ /* 0x0004740000002400 */
[----:B------:R-:W1:Y:S01]  /*13440*/  MUFU.TANH R33, R33 ;  /* 0x0000002100217308 */ /* 0x000e620000002400 */
[-C--:B-----5:R-:W-:Y:S09]  /*13450*/  FMUL.FTZ R61, R66, R229.reuse ;  /* 0x000000e5423d7220 */ /* 0x0a0ff20000410000 */
[----:B------:R-:W1:Y:S01]  /*13460*/  MUFU.TANH R34, R34 ;  /* 0x0000002200227308 */ /* 0x000e620000002400 */
[----:B--2---:R-:W-:Y:S09]  /*13470*/  FMUL.FTZ R63, R67, R229 ;  /* 0x000000e5433f7220 */ /* 0x004ff20000410000 */
[----:B------:R-:W2:Y:S10]  /*13480*/  MUFU.TANH R35, R35 ;  /* 0x0000002300237308 */ /* 0x000eb40000002400 */
        /* <DEDUP_REMOVED lines=45> */
[----:B-1----:R-:W2:Y:S01]  /*13760*/  LD.E R46, desc[UR4][R2.64+0x170] ;  /* 0x00017004022e7980 */ /* 0x002ea2000c101900 */
[----:B------:R-:W-:Y:S03]  /*13770*/  VIADD R6, R237, 0xffffff80 ;  /* 0xffffff80ed067836 */ /* 0x000fe60000000000 */
[----:B------:R-:W-:Y:S01]  /*13780*/  IABS R7, R11 ;  /* 0x0000000b00077213 */ /* 0x000fe20000000000 */
[----:B------:R-:W3:Y:S01]  /*13790*/  LD.E.64 R50, desc[UR4][R2.64+0x20] ;  /* 0x0000200402327980 */ /* 0x000ee2000c101b00 */
        /* <DEDUP_REMOVED lines=34> */
[----:B------:R-:W-:Y:S03]  /*139c0*/  SEL R10, R4, R10, !P6 ;  /* 0x0000000a040a7207 */ /* 0x000fe60007000000 */
[----:B------:R-:W-:Y:S02]  /*139d0*/  @!P5 IADD3 R45, PT, PT, -R45, RZ, RZ ;  /* 0x000000ff2d2dd210 */ /* 0x000fe40007ffe1ff */
[-C--:B------:R-:W-:Y:S02]  /*139e0*/  LEA R6, P5, R10, R244.reuse, 0x2 ;  /* 0x000000f40a067211 */ /* 0x080fe400078a10ff */
[----:B------:R-:W-:Y:S02]  /*139f0*/  SEL R45, R4, R45, !P6 ;  /* 0x0000002d042d7207 */ /* 0x000fe40007000000 */
[-C--:B------:R-:W-:Y:S02]  /*13a00*/  LEA.HI.X.SX32 R7, R10, R245.reuse, 0x2, P5 ;  /* 0x000000f50a077211 */ /* 0x080fe400028f16ff */
[C---:B------:R-:W-:Y:S01]  /*13a10*/  LEA R8, P0, R45.reuse, R244, 0x2 ;  /* 0x000000f42d087211 */ /* 0x040fe200078010ff */
[C---:B------:R-:W-:Y:S02]  /*13a20*/  IMAD.IADD R10, R45.reuse, 0x1, -R10 ;  /* 0x000000012d0a7824 */ /* 0x040fe400078e0a0a */
[----:B------:R-:W4:Y:S01]  /*13a30*/  LD.E R6, desc[UR4][R6.64] ;  /* 0x0000000406067980 */ /* 0x000f22000c101900 */
[----:B------:R-:W-:Y:S01]  /*13a40*/  LEA.HI.X.SX32 R9, R45, R245, 0x2, P0 ;  /* 0x000000f52d097211 */ /* 0x000fe200000f16ff */
[----:B------:R-:W-:Y:S04]  /*13a50*/  IMAD R46, R46, R10, -0x80 ;  /* 0xffffff802e2e7424 */ /* 0x000fe800078e020a */
[----:B------:R1:W4:Y:S02]  /*13a60*/  LD.E R4, desc[UR4][R8.64] ;  /* 0x0000000408047980 */ /* 0x000324000c101900 */
[----:B-1----:R-:W-:Y:S01]  /*13a70*/  SHF.R.S32.HI R8, RZ, 0x1f, R46 ;  /* 0x0000001fff087819 */ /* 0x002fe2000001142e */
        /* <DEDUP_REMOVED lines=12> */
.L_x_6105:
[----:B------:R-:W-:Y:S05]  /*13b40*/  BSYNC.RECONVERGENT B0 ;  /* 0x0000000000007941 */ /* 0x000fea0003800200 */
.L_x_6104:
        /* <DEDUP_REMOVED lines=8> */
[--C-:B------:R-:W-:Y:S01]  /*13bd0*/  IMAD.X R11, R4, 0x1, R227.reuse, P0 ;  /* 0x00000001040b7824 */ /* 0x100fe200000e06e3 */
[----:B------:R3:W-:Y:S01]  /*13be0*/  @P4 STS.128 [R243+0x4000], RZ ;  /* 0x004000fff3004388 */ /* 0x0007e20000000c00 */
[-C--:B------:R-:W-:Y:S02]  /*13bf0*/  IADD3 R6, P0, PT, R8, R5.reuse, RZ ;  /* 0x0000000508067210 */ /* 0x080fe40007f1e0ff */
[--C-:B------:R-:W-:Y:S02]  /*13c00*/  IMAD.X R9, R11, 0x1, R4.reuse, P5 ;  /* 0x000000010b097824 */ /* 0x100fe400028e0604 */
[-C--:B-1----:R-:W-:Y:S03]  /*13c10*/  IADD3 R46, P5, PT, R6, R5.reuse, RZ ;  /* 0x00000005062e7210 */ /* 0x082fe60007fbe0ff */
[-C--:B------:R-:W-:Y:S05]  /*13c20*/  IADD3.X R7, PT, PT, R9, R4.reuse, RZ, P0, !PT ;  /* 0x0000000409077210 */ /* 0x080fea00007fe4ff */
        /* <DEDUP_REMOVED lines=43> */
[-C--:B--2---:R-:W-:Y:S03]  /*13ee0*/  IADD3 R8, P5, PT, R10, R5.reuse, RZ ;  /* 0x000000050a087210 */ /* 0x084fe60007fbe0ff */
[----:B------:R3:W-:Y:S01]  /*13ef0*/  @P4 STS.128 [R243+0x6000], RZ ;  /* 0x006000fff3004388 */ /* 0x0007e20000000c00 */
[----:B------:R-:W-:Y:S03]  /*13f00*/  IADD3.X R9, PT, PT, R11, R4, RZ, P5, !PT ;  /* 0x000000040b097210 */ /* 0x000fe60002ffe4ff */
        /* <DEDUP_REMOVED lines=9> */
[----:B-1----:R-:W-:Y:S03]  /*13fa0*/  IADD3 R6, P0, PT, R8, R5, RZ ;  /* 0x0000000508067210 */ /* 0x002fe60007f1e0ff */
        /* <DEDUP_REMOVED lines=28> */
.L_x_6103:
[----:B------:R-:W-:Y:S05]  /*14170*/  BSYNC.RECONVERGENT B1 ;  /* 0x0000000000017941 */ /* 0x000fea0003800200 */
.L_x_6102:
[C---:B------:R-:W-:Y:S01]  /*14180*/  VIADD R4, R238.reuse, 0x39 ;  /* 0x00000039ee047836 */ /* 0x040fe20000000000 */
[----:B---3--:R-:W-:Y:S01]  /*14190*/  IABS R7, R238 ;  /* 0x000000ee00077213 */ /* 0x008fe20000000000 */
[----:B------:R-:W-:Y:S01]  /*141a0*/  VIADD R5, R238, 0x40 ;  /* 0x00000040ee057836 */ /* 0x000fe20000000000 */
[----:B------:R-:W-:Y:S01]  /*141b0*/  LOP3.LUT R138, R214, 0x200, R215, 0xf8, !PT ;  /* 0x00000200d68a7812 */ /* 0x000fe200078ef8d7 */
[C---:B------:R-:W-:Y:S01]  /*141c0*/  VIADD R8, R239.reuse, 0xffffffc0 ;  /* 0xffffffc0ef087836 */ /* 0x040fe20000000000 */
[----:B------:R-:W-:Y:S01]  /*141d0*/  IABS R4, R4 ;  /* 0x0000000400047213 */ /* 0x000fe20000000000 */
[----:B------:R-:W-:Y:S01]  /*141e0*/  VIADD R6, R238, 0x41 ;  /* 0x00000041ee067836 */ /* 0x000fe20000000000 */
[----:B------:R-:W-:Y:S01]  /*141f0*/  I2FP.F32.S32 R7, R7 ;  /* 0x0000000700077245 */ /* 0x000fe20000201400 */
[C---:B-1----:R-:W-:Y:S01]  /*14200*/  VIADD R47, R239.reuse, 0x1 ;  /* 0x00000001ef2f7836 */ /* 0x042fe20000000000 */
[----:B------:R-:W-:Y:S01]  /*14210*/  I2FP.F32.S32 R4, R4 ;  /* 0x0000000400047245 */ /* 0x000fe20000201400 */
[C---:B------:R-:W-:Y:S01]  /*14220*/  VIADD R62, R239.reuse, 0xffffffc1 ;  /* 0xffffffc1ef3e7836 */ /* 0x040fe20000000000 */
[----:B------:R-:W-:Y:S01]  /*14230*/  IABS R5, R5 ;  /* 0x0000000500057213 */ /* 0x000fe20000000000 */
[CC--:B------:R-:W-:Y:S01]  /*14240*/  FFMA.FTZ R33, -R240.reuse, R7.reuse, R33 ;  /* 0x00000007f0217223 */ /* 0x0c0fe20000010121 */
[C---:B------:R-:W-:Y:S01]  /*14250*/  FFMA.FTZ R193, -R240.reuse, R7, R193 ;  /* 0x00000007f0c17223 */ /* 0x040fe200000101c1 */
[CC--:B------:R-:W-:Y:S01]  /*14260*/  FFMA.FTZ R134, -R240.reuse, R4.reuse, R134 ;  /* 0x00000004f0867223 */ /* 0x0c0fe20000010186 */
[----:B------:R-:W-:Y:S01]  /*14270*/  FFMA.FTZ R142, -R240, R4, R142 ;  /* 0x00000004f08e7223 */ /* 0x000fe2000001018e */
[C---:B------:R-:W-:Y:S01]  /*14280*/  VIADD R4, R238.reuse, 0x31 ;  /* 0x00000031ee047836 */ /* 0x040fe20000000000 */
[----:B------:R-:W-:Y:S01]  /*14290*/  I2FP.F32.S32 R5, R5 ;  /* 0x0000000500057245 */ /* 0x000fe20000201400 */
[----:B------:R-:W-:Y:S01]  /*142a0*/  VIADD R7, R238, 0x28 ;  /* 0x00000028ee077836 */ /* 0x000fe20000000000 */
[----:B------:R-:W-:Y:S01]  /*142b0*/  ISETP.GE.AND P1, PT, R8, R223, PT ;  /* 0x000000df0800720c */ /* 0x000fe20003f26270 */
[C---:B------:R-:W-:Y:S01]  /*142c0*/  VIADD R59, R239.reuse, 0xffffffc8 ;  /* 0xffffffc8ef3b7836 */ /* 0x040fe20000000000 */
[----:B------:R-:W-:Y:S01]  /*142d0*/  IABS R4, R4 ;  /* 0x0000000400047213 */ /* 0x000fe20000000000 */
[----:B------:R-:W-:Y:S01]  /*142e0*/  FFMA.FTZ R141, -R240, R5, R141 ;  /* 0x00000005f08d7223 */ /* 0x000fe2000001018d */
[----:B------:R-:W-:Y:S01]  /*142f0*/  IABS R7, R7 ;  /* 0x0000000700077213 */ /* 0x000fe20000000000 */
[----:B------:R-:W-:Y:S01]  /*14300*/  VIADD R5, R238, 0x29 ;  /* 0x00000029ee057836 */ /* 0x000fe20000000000 */
[----:B------:R-:W-:Y:S01]  /*14310*/  I2FP.F32.S32 R4, R4 ;  /* 0x0000000400047245 */ /* 0x000fe20000201400 */
[C---:B------:R-:W-:Y:S01]  /*14320*/  VIADD R55, R239.reuse, 0xffffffd0 ;  /* 0xffffffd0ef377836 */ /* 0x040fe20000000000 */
[C---:B------:R-:W-:Y:S01]  /*14330*/  ISETP.GE.AND P6, PT, R8.reuse, R224, PT ;  /* 0x000000e00800720c */ /* 0x040fe20003fc6270 */
[C---:B------:R-:W-:Y:S01]  /*14340*/  VIADD R50, R239.reuse, 0xffffffe1 ;  /* 0xffffffe1ef327836 */ /* 0x040fe20000000000 */
[----:B------:R-:W-:Y:S01]  /*14350*/  ISETP.GE.AND P5, PT, R8, R222, PT ;  /* 0x000000de0800720c */ /* 0x000fe20003fa6270 */
[CC--:B------:R-:W-:Y:S01]  /*14360*/  FFMA.FTZ R136, -R240.reuse, R4.reuse, R136 ;  /* 0x00000004f0887223 */ /* 0x0c0fe20000010188 */
[----:B------:R-:W-:Y:S01]  /*14370*/  FFMA.FTZ R14, -R240, R4, R14 ;  /* 0x00000004f00e7223 */ /* 0x000fe2000001010e */
[----:B------:R-:W-:Y:S01]  /*14380*/  I2FP.F32.S32 R4, R7 ;  /* 0x0000000700047245 */ /* 0x000fe20000201400 */
[----:B------:R-:W-:Y:S01]  /*14390*/  VIADD R7, R238, 0x11 ;  /* 0x00000011ee077836 */ /* 0x000fe20000000000 */
[----:B------:R-:W-:Y:S01]  /*143a0*/  ISETP.GE.AND P0, PT, R8, R225, PT ;  /* 0x000000e10800720c */ /* 0x000fe20003f06270 */
[----:B------:R-:W-:Y:S01]  /*143b0*/  VIADD R8, R238, 0x38 ;  /* 0x00000038ee087836 */ /* 0x000fe20000000000 */
[----:B------:R-:W-:Y:S01]  /*143c0*/  IABS R5, R5 ;  /* 0x0000000500057213 */ /* 0x000fe20000000000 */
[CC--:B------:R-:W-:Y:S01]  /*143d0*/  FFMA.FTZ R13, -R240.reuse, R4.reuse, R13 ;  /* 0x00000004f00d7223 */ /* 0x0c0fe2000001010d */
[----:B------:R-:W-:Y:S01]  /*143e0*/  FFMA.FTZ R19, -R240, R4, R19 ;  /* 0x00000004f0137223 */ /* 0x000fe20000010113 */
[----:B------:R-:W-:Y:S01]  /*143f0*/  VIADD R4, R238, 0x20 ;  /* 0x00000020ee047836 */ /* 0x000fe20000000000 */
[----:B------:R-:W-:Y:S01]  /*14400*/  IABS R7, R7 ;  /* 0x0000000700077213 */ /* 0x000fe20000000000 */
[C---:B------:R-:W-:Y:S01]  /*14410*/  VIADD R49, R239.reuse, 0xffffffe8 ;  /* 0xffffffe8ef317836 */ /* 0x040fe20000000000 */
[----:B------:R-:W-:Y:S01]  /*14420*/  IABS R8, R8 ;  /* 0x0000000800087213 */ /* 0x000fe20000000000 */
[C---:B------:R-:W-:Y:S01]  /*14430*/  VIADD R52, R239.reuse, 0xffffffd9 ;  /* 0xffffffd9ef347836 */ /* 0x040fe20000000000 */
[----:B------:R-:W-:Y:S01]  /*14440*/  IABS R4, R4 ;  /* 0x0000000400047213 */ /* 0x000fe20000000000 */
[C---:B------:R-:W-:Y:S01]  /*14450*/  VIADD R58, R239.reuse, 0xffffffc9 ;  /* 0xffffffc9ef3a7836 */ /* 0x040fe20000000000 */
[----:B------:R-:W-:Y:S01]  /*14460*/  I2FP.F32.S32 R8, R8 ;  /* 0x0000000800087245 */ /* 0x000fe20000201400 */
[C---:B------:R-:W-:Y:S01]  /*14470*/  VIADD R54, R239.reuse, 0xffffffd1 ;  /* 0xffffffd1ef367836 */ /* 0x040fe20000000000 */
[----:B------:R-:W-:Y:S01]  /*14480*/  I2FP.F32.S32 R4, R4 ;  /* 0x0000000400047245 */ /* 0x000fe20000201400 */
[C---:B------:R-:W-:Y:S01]  /*14490*/  VIADD R51, R239.reuse, 0xffffffe0 ;  /* 0xffffffe0ef337836 */ /* 0x040fe20000000000 */
[----:B------:R-:W-:Y:S01]  /*144a0*/  I2FP.F32.S32 R5, R5 ;  /* 0x0000000500057245 */ /* 0x000fe20000201400 */
[CC--:B------:R-:W-:Y:S01]  /*144b0*/  FFMA.FTZ R135, -R240.reuse, R8.reuse, R135 ;  /* 0x00000008f0877223 */ /* 0x0c0fe20000010187 */
[C---:B------:R-:W-:Y:S01]  /*144c0*/  FFMA.FTZ R143, -R240.reuse, R8, R143 ;  /* 0x00000008f08f7223 */ /* 0x040fe2000001018f */
[CC--:B------:R-:W-:Y:S01]  /*144d0*/  FFMA.FTZ R23, -R240.reuse, R4.reuse, R23 ;  /* 0x00000004f0177223 */ /* 0x0c0fe20000010117 */
[----:B------:R-:W-:Y:S01]  /*144e0*/  FFMA.FTZ R17, -R240, R4, R17 ;  /* 0x00000004f0117223 */ /* 0x000fe20000010111 */
[----:B------:R-:W-:Y:S01]  /*144f0*/  I2FP.F32.S32 R4, R7 ;  /* 0x0000000700047245 */ /* 0x000fe20000201400 */
[----:B------:R-:W-:Y:S02]  /*14500*/  VIADD R7, R238, 0xfffffff9 ;  /* 0xfffffff9ee077836 */ /* 0x000fe40000000000 */
[-C--:B------:R-:W-:Y:S01]  /*14510*/  FFMA.FTZ R12, -R240, R5.reuse, R12 ;  /* 0x00000005f00c7223 */ /* 0x080fe2000001010c */
[----:B------:R-:W-:Y:S02]  /*14520*/  VIADD R8, R238, 0x21 ;  /* 0x00000021ee087836 */ /* 0x000fe40000000000 */
[C---:B------:R-:W-:Y:S01]  /*14530*/  FFMA.FTZ R18, -R240.reuse, R5, R18 ;  /* 0x00000005f0127223 */ /* 0x040fe20000010112 */
[CC--:B------:R-:W-:Y:S01]  /*14540*/  FFMA.FTZ R30, -R240.reuse, R4.reuse, R30 ;  /* 0x00000004f01e7223 */ /* 0x0c0fe2000001011e */
[----:B------:R-:W-:Y:S01]  /*14550*/  FFMA.FTZ R24, -R240, R4, R24 ;  /* 0x00000004f0187223 */ /* 0x000fe20000010118 */
[C---:B------:R-:W-:Y:S01]  /*14560*/  VIADD R4, R238.reuse, 0x9 ;  /* 0x00000009ee047836 */ /* 0x040fe20000000000 */
[----:B------:R-:W-:Y:S01]  /*14570*/  IABS R7, R7 ;  /* 0x0000000700077213 */ /* 0x000fe20000000000 */
[----:B------:R-:W-:Y:S01]  /*14580*/  VIADD R5, R238, 0x18 ;  /* 0x00000018ee057836 */ /* 0x000fe20000000000 */
        /* <DEDUP_REMOVED lines=11> */
[CC--:B------:R-:W-:Y:S01]  /*14640*/  FFMA.FTZ R28, -R240.reuse, R4.reuse, R28 ;  /* 0x00000004f01c7223 */ /* 0x0c0fe2000001011c */
[C---:B------:R-:W-:Y:S01]  /*14650*/  FFMA.FTZ R34, -R240.reuse, R4, R34 ;  /* 0x00000004f0227223 */ /* 0x040fe20000010122 */
[----:B------:R-:W-:Y:S01]  /*14660*/  I2FP.F32.S32 R4, R7 ;  /* 0x0000000700047245 */ /* 0x000fe20000201400 */
[----:B------:R-:W-:Y:S01]  /*14670*/  FFMA.FTZ R16, -R240, R8, R16 ;  /* 0x00000008f0107223 */ /* 0x000fe20000010110 */
[----:B------:R-:W-:Y:S01]  /*14680*/  I2FP.F32.S32 R5, R5 ;  /* 0x0000000500057245 */ /* 0x000fe20000201400 */
[----:B------:R-:W-:Y:S01]  /*14690*/  VIADD R7, R238, 0xffffffe8 ;  /* 0xffffffe8ee077836 */ /* 0x000fe20000000000 */
[----:B------:R-:W-:Y:S01]  /*146a0*/  I2FP.F32.S32 R6, R6 ;  /* 0x0000000600067245 */ /* 0x000fe20000201400 */
[CC--:B------:R-:W-:Y:S01]  /*146b0*/  FFMA.FTZ R36, -R240.reuse, R4.reuse, R36 ;  /* 0x00000004f0247223 */ /* 0x0c0fe20000010124 */
[----:B------:R-:W-:Y:S01]  /*146c0*/  FFMA.FTZ R41, -R240, R4, R41 ;  /* 0x00000004f0297223 */ /* 0x000fe20000010129 */
[----:B------:R-:W-:Y:S02]  /*146d0*/  VIADD R4, R238, 0xfffffff1 ;  /* 0xfffffff1ee047836 */ /* 0x000fe40000000000 */
[-C--:B------:R-:W-:Y:S01]  /*146e0*/  FFMA.FTZ R21, -R240, R5.reuse, R21 ;  /* 0x00000005f0157223 */ /* 0x080fe20000010115 */
[----:B------:R-:W-:Y:S02]  /*146f0*/  VIADD R8, R238, 0x10 ;  /* 0x00000010ee087836 */ /* 0x000fe40000000000 */
[C---:B------:R-:W-:Y:S01]  /*14700*/  FFMA.FTZ R27, -R240.reuse, R5, R27 ;  /* 0x00000005f01b7223 */ /* 0x040fe2000001011b */
[----:B------:R-:W-:Y:S01]  /*14710*/  FFMA.FTZ R140, -R240, R6, R140 ;  /* 0x00000006f08c7223 */ /* 0x000fe2000001018c */
[----:B------:R-:W-:Y:S01]  /*14720*/  IABS R4, R4 ;  /* 0x0000000400047213 */ /* 0x000fe20000000000 */
[C---:B------:R-:W-:Y:S01]  /*14730*/  VIADD R5, R238.reuse, 0x1 ;  /* 0x00000001ee057836 */ /* 0x040fe20000000000 */
[----:B------:R-:W-:Y:S01]  /*14740*/  IABS R7, R7 ;  /* 0x0000000700077213 */ /* 0x000fe20000000000 */
[----:B------:R-:W-:Y:S01]  /*14750*/  VIADD R6, R238, 0x30 ;  /* 0x00000030ee067836 */ /* 0x000fe20000000000 */
[----:B------:R-:W-:Y:S01]  /*14760*/  I2FP.F32.S32 R4, R4 ;  /* 0x0000000400047245 */ /* 0x000fe20000201400 */
[----:B------:R-:W-:Y:S01]  /*14770*/  IMAD R138, R138, 0x2, R212 ;  /* 0x000000028a8a7824 */ /* 0x000fe200078e02d4 */
[----:B------:R-:W-:Y:S01]  /*14780*/  IABS R8, R8 ;  /* 0x0000000800087213 */ /* 0x000fe20000000000 */
[----:B------:R-:W-:Y:S01]  /*14790*/  VIADD R237, R237, 0xffffff80 ;  /* 0xffffff80eded7836 */ /* 0x000fe20000000000 */
[----:B------:R-:W-:Y:S01]  /*147a0*/  IABS R5, R5 ;  /* 0x0000000500057213 */ /* 0x000fe20000000000 */
[CC--:B------:R-:W-:Y:S01]  /*147b0*/  FFMA.FTZ R39, -R240.reuse, R4.reuse, R39 ;  /* 0x00000004f0277223 */ /* 0x0c0fe20000010127 */
[----:B------:R-:W-:Y:S01]  /*147c0*/  FFMA.FTZ R178, -R240, R4, R178 ;  /* 0x00000004f0b27223 */ /* 0x000fe200000101b2 */
[----:B------:R-:W-:Y:S01]  /*147d0*/  I2FP.F32.S32 R4, R7 ;  /* 0x0000000700047245 */ /* 0x000fe20000201400 */
[----:B------:R-:W-:Y:S01]  /*147e0*/  VIADD R7, R238, 0xffffffc0 ;  /* 0xffffffc0ee077836 */ /* 0x000fe20000000000 */
[----:B------:R-:W-:Y:S01]  /*147f0*/  I2FP.F32.S32 R8, R8 ;  /* 0x0000000800087245 */ /* 0x000fe20000201400 */
[----:B------:R-:W-:Y:S01]  /*14800*/  IMAD.IADD R144, R138, 0x1, R213 ;  /* 0x000000018a907824 */ /* 0x000fe200078e02d5 */
[----:B------:R-:W-:Y:S01]  /*14810*/  IABS R6, R6 ;  /* 0x0000000600067213 */ /* 0x000fe20000000000 */
[C---:B------:R-:W-:Y:S01]  /*14820*/  FFMA.FTZ R179, -R240.reuse, R4, R44 ;  /* 0x00000004f0b37223 */ /* 0x040fe2000001012c */
[----:B------:R-:W-:Y:S01]  /*14830*/  I2FP.F32.S32 R5, R5 ;  /* 0x0000000500057245 */ /* 0x000fe20000201400 */
[----:B------:R-:W-:Y:S02]  /*14840*/  VIADD R44, R239, 0xfffffff9 ;  /* 0xfffffff9ef2c7836 */ /* 0x000fe40000000000 */
[C---:B------:R-:W-:Y:S01]  /*14850*/  FFMA.FTZ R31, -R240.reuse, R8, R31 ;  /* 0x00000008f01f7223 */ /* 0x040fe2000001011f */
[----:B------:R-:W-:Y:S01]  /*14860*/  I2FP.F32.S32 R6, R6 ;  /* 0x0000000600067245 */ /* 0x000fe20000201400 */
[----:B------:R-:W-:Y:S01]  /*14870*/  FFMA.FTZ R25, -R240, R8, R25 ;  /* 0x00000008f0197223 */ /* 0x000fe20000010119 */
[----:B------:R-:W-:Y:S02]  /*14880*/  VIADD R8, R238, 0xfffffff8 ;  /* 0xfffffff8ee087836 */ /* 0x000fe40000000000 */
[CC--:B------:R-:W-:Y:S01]  /*14890*/  FFMA.FTZ R38, -R240.reuse, R5.reuse, R38 ;  /* 0x00000005f0267223 */ /* 0x0c0fe20000010126 */
[----:B------:R-:W-:Y:S01]  /*148a0*/  FFMA.FTZ R32, -R240, R5, R32 ;  /* 0x00000005f0207223 */ /* 0x000fe20000010120 */
[----:B------:R-:W-:Y:S01]  /*148b0*/  ISETP.GE.AND P4, PT, R44, R225, PT ;  /* 0x000000e12c00720c */ /* 0x000fe20003f86270 */
[CC--:B------:R-:W-:Y:S01]  /*148c0*/  FFMA.FTZ R137, -R240.reuse, R6.reuse, R137 ;  /* 0x00000006f0897223 */ /* 0x0c0fe20000010189 */
[----:B------:R-:W-:Y:S01]  /*148d0*/  FFMA.FTZ R15, -R240, R6, R15 ;  /* 0x00000006f00f7223 */ /* 0x000fe2000001010f */
[C---:B------:R-:W-:Y:S01]  /*148e0*/  VIADD R5, R238.reuse, 0xffffffe9 ;  /* 0xffffffe9ee057836 */ /* 0x040fe20000000000 */
[----:B------:R-:W-:Y:S01]  /*148f0*/  IABS R8, R8 ;  /* 0x0000000800087213 */ /* 0x000fe20000000000 */
[----:B------:R-:W-:Y:S01]  /*14900*/  VIADD R6, R238, 0x19 ;  /* 0x00000019ee067836 */ /* 0x000fe20000000000 */
[----:B------:R-:W-:Y:S01]  /*14910*/  FSEL R183, R33, -INF , P4 ;  /* 0xff80000021b77808 */ /* 0x000fe20002000000 */
[----:B------:R-:W-:Y:S01]  /*14920*/  VIADD R33, R239, 0xfffffff8 ;  /* 0xfffffff8ef217836 */ /* 0x000fe20000000000 */
[----:B------:R-:W-:Y:S01]  /*14930*/  ISETP.GE.AND P4, PT, R47, R223, PT ;  /* 0x000000df2f00720c */ /* 0x000fe20003f86270 */
[----:B------:R-:W-:Y:S01]  /*14940*/  FFMA.FTZ R169, -R240, R4, R169 ;  /* 0x00000004f0a97223 */ /* 0x000fe200000101a9 */
[----:B------:R-:W-:Y:S01]  /*14950*/  I2FP.F32.S32 R8, R8 ;  /* 0x0000000800087245 */ /* 0x000fe20000201400 */
[----:B------:R-:W-:Y:S01]  /*14960*/  VIADD R4, R238, 0xffffffd9 ;  /* 0xffffffd9ee047836 */ /* 0x000fe20000000000 */
[----:B------:R-:W-:Y:S01]  /*14970*/  IABS R5, R5 ;  /* 0x0000000500057213 */ /* 0x000fe20000000000 */
[----:B------:R-:W-:Y:S01]  /*14980*/  VIADD R139, R138, 0xc040 ;  /* 0x0000c0408a8b7836 */ /* 0x000fe20000000000 */
[----:B------:R-:W-:Y:S01]  /*14990*/  IABS R6, R6 ;  /* 0x0000000600067213 */ /* 0x000fe20000000000 */
[CC--:B------:R-:W-:Y:S01]  /*149a0*/  FFMA.FTZ R37, -R240.reuse, R8.reuse, R37 ;  /* 0x00000008f0257223 */ /* 0x0c0fe20000010125 */
[----:B------:R-:W-:Y:S01]  /*149b0*/  FSEL R193, R193, -INF , P4 ;  /* 0xff800000c1c17808 */ /* 0x000fe20002000000 */
[----:B------:R-:W-:Y:S01]  /*149c0*/  FFMA.FTZ R42, -R240, R8, R42 ;  /* 0x00000008f02a7223 */ /* 0x000fe2000001012a */
[----:B------:R-:W-:Y:S01]  /*149d0*/  I2FP.F32.S32 R5, R5 ;  /* 0x0000000500057245 */ /* 0x000fe20000201400 */
[----:B------:R-:W-:Y:S01]  /*149e0*/  VIADD R8, R238, 0xffffffe1 ;  /* 0xffffffe1ee087836 */ /* 0x000fe20000000000 */
[----:B------:R-:W-:Y:S02]  /*149f0*/  ISETP.GE.AND P4, PT, R62, R225, PT ;  /* 0x000000e13e00720c */ /* 0x000fe40003f86270 */
[----:B------:R-:W-:Y:S01]  /*14a00*/  I2FP.F32.S32 R6, R6 ;  /* 0x0000000600067245 */ /* 0x000fe20000201400 */
[CC--:B------:R-:W-:Y:S01]  /*14a10*/  FFMA.FTZ R43, -R240.reuse, R5.reuse, R43 ;  /* 0x00000005f02b7223 */ /* 0x0c0fe2000001012b */
[----:B------:R-:W-:Y:S01]  /*14a20*/  FSEL R60, R135, -INF , P4 ;  /* 0xff800000873c7808 */ /* 0x000fe20002000000 */
[----:B------:R-:W-:Y:S01]  /*14a30*/  FFMA.FTZ R170, -R240, R5, R170 ;  /* 0x00000005f0aa7223 */ /* 0x000fe200000101aa */
[----:B------:R-:W-:Y:S02]  /*14a40*/  VIADD R5, R238, 0xffffffc1 ;  /* 0xffffffc1ee057836 */ /* 0x000fe40000000000 */
[CC--:B------:R-:W-:Y:S01]  /*14a50*/  FFMA.FTZ R20, -R240.reuse, R6.reuse, R20 ;  /* 0x00000006f0147223 */ /* 0x0c0fe20000010114 */
[----:B------:R-:W-:Y:S01]  /*14a60*/  FFMA.FTZ R26, -R240, R6, R26 ;  /* 0x00000006f01a7223 */ /* 0x000fe2000001011a */
[----:B------:R-:W2:Y:S01]  /*14a70*/  LD.E R135, desc[UR4][R2.64+0xdc] ;  /* 0x0000dc0402877980 */ /* 0x000ea2000c101900 */
[----:B------:R-:W-:Y:S01]  /*14a80*/  VIADD R6, R238, 0x8 ;  /* 0x00000008ee067836 */ /* 0x000fe20000000000 */
[----:B------:R-:W-:Y:S02]  /*14a90*/  IABS R8, R8 ;  /* 0x0000000800087213 */ /* 0x000fe40000000000 */
[----:B------:R-:W-:Y:S02]  /*14aa0*/  IABS R5, R5 ;  /* 0x0000000500057213 */ /* 0x000fe40000000000 */
[----:B------:R-:W-:Y:S02]  /*14ab0*/  I2FP.F32.S32 R8, R8 ;  /* 0x0000000800087245 */ /* 0x000fe40000201400 */
[----:B------:R-:W-:Y:S02]  /*14ac0*/  IABS R6, R6 ;  /* 0x0000000600067213 */ /* 0x000fe40000000000 */
[----:B------:R-:W-:Y:S01]  /*14ad0*/  I2FP.F32.S32 R5, R5 ;  /* 0x0000000500057245 */ /* 0x000fe20000201400 */
[C---:B------:R-:W-:Y:S01]  /*14ae0*/  FFMA.FTZ R172, -R240.reuse, R8, R172 ;  /* 0x00000008f0ac7223 */ /* 0x040fe200000101ac */
[----:B------:R-:W-:Y:S01]  /*14af0*/  I2FP.F32.S32 R6, R6 ;  /* 0x0000000600067245 */ /* 0x000fe20000201400 */
[----:B------:R-:W-:Y:S01]  /*14b00*/  FFMA.FTZ R166, -R240, R8, R166 ;  /* 0x00000008f0a67223 */ /* 0x000fe200000101a6 */
[----:B------:R-:W-:Y:S01]  /*14b10*/  FSEL R134, R134, -INF , P0 ;  /* 0xff80000086867808 */ /* 0x000fe20000000000 */
[----:B------:R-:W-:Y:S01]  /*14b20*/  VIADD R8, R238, 0xffffffd8 ;  /* 0xffffffd8ee087836 */ /* 0x000fe20000000000 */
[----:B------:R-:W-:Y:S01]  /*14b30*/  IABS R7, R7 ;  /* 0x0000000700077213 */ /* 0x000fe20000000000 */
[C---:B------:R-:W-:Y:S01]  /*14b40*/  FFMA.FTZ R155, -R240.reuse, R5, R155 ;  /* 0x00000005f09b7223 */ /* 0x040fe2000001019b */
[----:B------:R-:W-:Y:S01]  /*14b50*/  ISETP.GE.AND P0, PT, R59, R225, PT ;  /* 0x000000e13b00720c */ /* 0x000fe20003f06270 */
[CC--:B------:R-:W-:Y:S01]  /*14b60*/  FFMA.FTZ R29, -R240.reuse, R6.reuse, R29 ;  /* 0x00000006f01d7223 */ /* 0x0c0fe2000001011d */
[----:B------:R-:W-:Y:S01]  /*14b70*/  FFMA.FTZ R35, -R240, R6, R35 ;  /* 0x00000006f0237223 */ /* 0x000fe20000010123 */
[----:B------:R-:W-:Y:S01]  /*14b80*/  I2FP.F32.S32 R7, R7 ;  /* 0x0000000700077245 */ /* 0x000fe20000201400 */
[----:B------:R-:W-:Y:S01]  /*14b90*/  VIADD R5, R238, 0xffffffd1 ;  /* 0xffffffd1ee057836 */ /* 0x000fe20000000000 */
[----:B------:R-:W-:Y:S01]  /*14ba0*/  FSEL R11, R136, -INF , P0 ;  /* 0xff800000880b7808 */ /* 0x000fe20000000000 */
[----:B------:R-:W-:Y:S01]  /*14bb0*/  VIADD R6, R238, 0xfffffff0 ;  /* 0xfffffff0ee067836 */ /* 0x000fe20000000000 */
[----:B------:R-:W-:Y:S01]  /*14bc0*/  IABS R8, R8 ;  /* 0x0000000800087213 */ /* 0x000fe20000000000 */
[----:B------:R-:W-:Y:S01]  /*14bd0*/  FFMA.FTZ R154, -R240, R7, R154 ;  /* 0x00000007f09a7223 */ /* 0x000fe2000001019a */
[----:B------:R-:W-:Y:S01]  /*14be0*/  ISETP.GE.AND P0, PT, R55, R225, PT ;  /* 0x000000e13700720c */ /* 0x000fe20003f06270 */
[----:B------:R-:W-:Y:S01]  /*14bf0*/  VIADD R7, R238, 0xffffffc9 ;  /* 0xffffffc9ee077836 */ /* 0x000fe20000000000 */
[----:B------:R-:W-:Y:S02]  /*14c00*/  IABS R5, R5 ;  /* 0x0000000500057213 */ /* 0x000fe40000000000 */
[----:B------:R-:W-:Y:S02]  /*14c10*/  I2FP.F32.S32 R8, R8 ;  /* 0x0000000800087245 */ /* 0x000fe40000201400 */
[----:B------:R-:W-:Y:S02]  /*14c20*/  FSEL R57, R12, -INF , P0 ;  /* 0xff8000000c397808 */ /* 0x000fe40000000000 */
[----:B------:R-:W-:Y:S01]  /*14c30*/  IABS R6, R6 ;  /* 0x0000000600067213 */ /* 0x000fe20000000000 */
[-C--:B------:R-:W-:Y:S01]  /*14c40*/  FFMA.FTZ R167, -R240, R8.reuse, R167 ;  /* 0x00000008f0a77223 */ /* 0x080fe200000101a7 */
[----:B------:R-:W-:Y:S01]  /*14c50*/  ISETP.GE.AND P0, PT, R62, R223, PT ;  /* 0x000000df3e00720c */ /* 0x000fe20003f06270 */
[C---:B------:R-:W-:Y:S01]  /*14c60*/  FFMA.FTZ R161, -R240.reuse, R8, R161 ;  /* 0x00000008f0a17223 */ /* 0x040fe200000101a1 */
[----:B------:R-:W-:Y:S02]  /*14c70*/  I2FP.F32.S32 R5, R5 ;  /* 0x0000000500057245 */ /* 0x000fe40000201400 */
[----:B------:R-:W-:Y:S02]  /*14c80*/  I2FP.F32.S32 R6, R6 ;  /* 0x0000000600067245 */ /* 0x000fe40000201400 */
[----:B------:R-:W-:Y:S01]  /*14c90*/  IABS R7, R7 ;  /* 0x0000000700077213 */ /* 0x000fe20000000000 */
[CC--:B------:R-:W-:Y:S01]  /*14ca0*/  FFMA.FTZ R165, -R240.reuse, R5.reuse, R165 ;  /* 0x00000005f0a57223 */ /* 0x0c0fe200000101a5 */
[----:B------:R-:W-:Y:S01]  /*14cb0*/  FSEL R8, R141, -INF , P0 ;  /* 0xff8000008d087808 */ /* 0x000fe20000000000 */
[C---:B------:R-:W-:Y:S01]  /*14cc0*/  FFMA.FTZ R158, -R240.reuse, R5, R158 ;  /* 0x00000005f09e7223 */ /* 0x040fe2000001019e */
[----:B------:R-:W-:Y:S01]  /*14cd0*/  ISETP.GE.AND P0, PT, R59, R223, PT ;  /* 0x000000df3b00720c */ /* 0x000fe20003f06270 */
[CC--:B------:R-:W-:Y:S01]  /*14ce0*/  FFMA.FTZ R40, -R240.reuse, R6.reuse, R40 ;  /* 0x00000006f0287223 */ /* 0x0c0fe20000010128 */
[----:B------:R-:W-:Y:S01]  /*14cf0*/  I2FP.F32.S32 R5, R7 ;  /* 0x0000000700057245 */ /* 0x000fe20000201400 */
[----:B------:R-:W-:Y:S01]  /*14d00*/  FFMA.FTZ R173, -R240, R6, R173 ;  /* 0x00000006f0ad7223 */ /* 0x000fe200000101ad */
[----:B------:R-:W-:Y:S01]  /*14d10*/  FSEL R7, R142, -INF , P0 ;  /* 0xff8000008e077808 */ /* 0x000fe20000000000 */
[----:B------:R-:W-:Y:S01]  /*14d20*/  VIADD R6, R238, 0xffffffe0 ;  /* 0xffffffe0ee067836 */ /* 0x000fe20000000000 */
[----:B------:R-:W-:Y:S01]  /*14d30*/  ISETP.GE.AND P0, PT, R50, R225, PT ;  /* 0x000000e13200720c */ /* 0x000fe20003f06270 */
[----:B------:R-:W-:Y:S01]  /*14d40*/  FFMA.FTZ R61, -R240, R5, R61 ;  /* 0x00000005f03d7223 */ /* 0x000fe2000001013d */
[----:B------:R-:W-:Y:S01]  /*14d50*/  ISETP.GE.AND P4, PT, R58, R225, PT ;  /* 0x000000e13a00720c */ /* 0x000fe20003f86270 */
[----:B------:R-:W-:Y:S01]  /*14d60*/  FFMA.FTZ R160, -R240, R5, R160 ;  /* 0x00000005f0a07223 */ /* 0x000fe200000101a0 */
[----:B------:R-:W-:Y:S01]  /*14d70*/  FSEL R199, R21, -INF , P0 ;  /* 0xff80000015c77808 */ /* 0x000fe20000000000 */
[C---:B------:R-:W-:Y:S01]  /*14d80*/  VIADD R21, R239.reuse, 0x18 ;  /* 0x00000018ef157836 */ /* 0x040fe20000000000 */
[----:B------:R-:W-:Y:S01]  /*14d90*/  IABS R6, R6 ;  /* 0x0000000600067213 */ /* 0x000fe20000000000 */
[----:B------:R-:W-:Y:S01]  /*14da0*/  VIADD R5, R239, 0x39 ;  /* 0x00000039ef057836 */ /* 0x000fe20000000000 */
[----:B------:R-:W-:Y:S02]  /*14db0*/  ISETP.GE.AND P0, PT, R49, R225, PT ;  /* 0x000000e13100720c */ /* 0x000fe40003f06270 */
[----:B------:R-:W-:Y:S02]  /*14dc0*/  I2FP.F32.S32 R6, R6 ;  /* 0x0000000600067245 */ /* 0x000fe40000201400 */
[----:B------:R-:W-:Y:S01]  /*14dd0*/  FSEL R174, R24, -INF , P0 ;  /* 0xff80000018ae7808 */ /* 0x000fe20000000000 */
[----:B------:R-:W-:Y:S01]  /*14de0*/  VIADD R24, R239, 0x9 ;  /* 0x00000009ef187836 */ /* 0x000fe20000000000 */
[----:B------:R-:W-:Y:S01]  /*14df0*/  ISETP.GE.AND P0, PT, R52, R223, PT ;  /* 0x000000df3400720c */ /* 0x000fe20003f06270 */
[CC--:B------:R-:W-:Y:S01]  /*14e00*/  FFMA.FTZ R171, -R240.reuse, R6.reuse, R171 ;  /* 0x00000006f0ab7223 */ /* 0x0c0fe200000101ab */
[----:B------:R-:W-:Y:S01]  /*14e10*/  FFMA.FTZ R163, -R240, R6, R163 ;  /* 0x00000006f0a37223 */ /* 0x000fe200000101a3 */
[----:B------:R-:W-:Y:S01]  /*14e20*/  FSEL R10, R137, -INF , P4 ;  /* 0xff800000890a7808 */ /* 0x000fe20002000000 */
[----:B------:R-:W-:Y:S01]  /*14e30*/  VIADD R6, R238, 0xffffffd0 ;  /* 0xffffffd0ee067836 */ /* 0x000fe20000000000 */
[----:B------:R-:W-:Y:S01]  /*14e40*/  FSEL R64, R19, -INF , P0 ;  /* 0xff80000013407808 */ /* 0x000fe20000000000 */
[----:B------:R-:W-:Y:S01]  /*14e50*/  VIADD R19, R239, 0x20 ;  /* 0x00000020ef137836 */ /* 0x000fe20000000000 */
[----:B------:R-:W-:Y:S02]  /*14e60*/  ISETP.GE.AND P4, PT, R54, R225, PT ;  /* 0x000000e13600720c */ /* 0x000fe40003f86270 */
[----:B------:R-:W-:Y:S02]  /*14e70*/  ISETP.GE.AND P0, PT, R51, R223, PT ;  /* 0x000000df3300720c */ /* 0x000fe40003f06270 */
[----:B------:R-:W-:Y:S02]  /*14e80*/  FSEL R56, R13, -INF , P4 ;  /* 0xff8000000d387808 */ /* 0x000fe40002000000 */
[----:B------:R-:W-:Y:S01]  /*14e90*/  FSEL R176, R22, -INF , P0 ;  /* 0xff80000016b07808 */ /* 0x000fe20000000000 */
[----:B------:R-:W-:Y:S01]  /*14ea0*/  VIADD R22, R239, 0x11 ;  /* 0x00000011ef167836 */ /* 0x000fe20000000000 */
[----:B------:R-:W-:Y:S02]  /*14eb0*/  IABS R6, R6 ;  /* 0x0000000600067213 */ /* 0x000fe40000000000 */
[-C--:B------:R-:W-:Y:S02]  /*14ec0*/  ISETP.GE.AND P4, PT, R53, R225.reuse, PT ;  /* 0x000000e13500720c */ /* 0x080fe40003f86270 */
[----:B------:R-:W-:Y:S02]  /*14ed0*/  ISETP.GE.AND P0, PT, R33, R225, PT ;  /* 0x000000e12100720c */ /* 0x000fe40003f06270 */
[----:B------:R-:W-:Y:S02]  /*14ee0*/  I2FP.F32.S32 R6, R6 ;  /* 0x0000000600067245 */ /* 0x000fe40000201400 */
[----:B------:R-:W-:Y:S02]  /*14ef0*/  FSEL R32, R32, -INF , P0 ;  /* 0xff80000020207808 */ /* 0x000fe40000000000 */
[----:B------:R-:W-:Y:S01]  /*14f00*/  FSEL R67, R16, -INF , P4 ;  /* 0xff80000010437808 */ /* 0x000fe20002000000 */
[-C--:B------:R-:W-:Y:S01]  /*14f10*/  FFMA.FTZ R164, -R240, R6.reuse, R164 ;  /* 0x00000006f0a47223 */ /* 0x080fe200000101a4 */
[-C--:B------:R-:W-:Y:S01]  /*14f20*/  ISETP.GE.AND P4, PT, R58, R223.reuse, PT ;  /* 0x000000df3a00720c */ /* 0x080fe20003f86270 */
[----:B------:R-:W-:Y:S01]  /*14f30*/  FFMA.FTZ R153, -R240, R6, R153 ;  /* 0x00000006f0997223 */ /* 0x000fe20000010199 */
[-C--:B------:R-:W-:Y:S01]  /*14f40*/  ISETP.GE.AND P0, PT, R49, R223.reuse, PT ;  /* 0x000000df3100720c */ /* 0x080fe20003f06270 */
[----:B------:R-:W-:Y:S01]  /*14f50*/  VIADD R16, R239, 0x29 ;  /* 0x00000029ef107836 */ /* 0x000fe20000000000 */
[----:B------:R-:W-:Y:S02]  /*14f60*/  FSEL R6, R143, -INF , P4 ;  /* 0xff8000008f067808 */ /* 0x000fe40002000000 */
[----:B------:R-:W-:Y:S02]  /*14f70*/  FSEL R26, R26, -INF , P0 ;  /* 0xff8000001a1a7808 */ /* 0x000fe40000000000 */
[-C--:B------:R-:W-:Y:S02]  /*14f80*/  ISETP.GE.AND P4, PT, R55, R223.reuse, PT ;  /* 0x000000df3700720c */ /* 0x080fe40003f86270 */
[----:B------:R-:W-:Y:S02]  /*14f90*/  ISETP.GE.AND P0, PT, R48, R223, PT ;  /* 0x000000df3000720c */ /* 0x000fe40003f06270 */
[----:B------:R-:W-:Y:S01]  /*14fa0*/  FSEL R202, R14, -INF , P4 ;  /* 0xff8000000eca7808 */ /* 0x000fe20002000000 */
[----:B------:R-:W-:Y:S01]  /*14fb0*/  VIADD R14, R239, 0x31 ;  /* 0x00000031ef0e7836 */ /* 0x000fe20000000000 */
[----:B------:R-:W-:Y:S02]  /*14fc0*/  FSEL R27, R27, -INF , P0 ;  /* 0xff8000001b1b7808 */ /* 0x000fe40000000000 */
[-C--:B------:R-:W-:Y:S02]  /*14fd0*/  ISETP.GE.AND P0, PT, R47, R225.reuse, PT ;  /* 0x000000e12f00720c */ /* 0x080fe40003f06270 */
[-C--:B------:R-:W-:Y:S02]  /*14fe0*/  ISETP.GE.AND P4, PT, R48, R225.reuse, PT ;  /* 0x000000e13000720c */ /* 0x080fe40003f86270 */
[----:B------:R-:W-:Y:S02]  /*14ff0*/  FSEL R37, R37, -INF , P0 ;  /* 0xff80000025257808 */ /* 0x000fe40000000000 */
[----:B------:R-:W-:Y:S01]  /*15000*/  FSEL R198, R25, -INF , P4 ;  /* 0xff80000019c67808 */ /* 0x000fe20002000000 */
[----:B------:R-:W-:Y:S01]  /*15010*/  VIADD R25, R239, 0x8 ;  /* 0x00000008ef197836 */ /* 0x000fe20000000000 */
[C---:B------:R-:W-:Y:S02]  /*15020*/  ISETP.GE.AND P4, PT, R46.reuse, R225, PT ;  /* 0x000000e12e00720c */ /* 0x040fe40003f86270 */
[----:B------:R-:W-:Y:S02]  /*15030*/  ISETP.GE.AND P0, PT, R46, R223, PT ;  /* 0x000000df2e00720c */ /* 0x000fe40003f06270 */
[----:B------:R-:W-:Y:S02]  /*15040*/  FSEL R9, R140, -INF , P1 ;  /* 0xff8000008c097808 */ /* 0x000fe40000800000 */
[----:B------:R-:W-:Y:S02]  /*15050*/  ISETP.GE.AND P1, PT, R52, R225, PT ;  /* 0x000000e13400720c */ /* 0x000fe40003f26270 */
[----:B------:R-:W-:Y:S02]  /*15060*/  FSEL R28, R28, -INF , P4 ;  /* 0xff8000001c1c7808 */ /* 0x000fe40002000000 */
[----:B------:R-:W-:Y:S02]  /*15070*/  FSEL R30, R30, -INF , P0 ;  /* 0xff8000001e1e7808 */ /* 0x000fe40000000000 */
[----:B------:R-:W-:Y:S02]  /*15080*/  ISETP.GE.AND P4, PT, R50, R223, PT ;  /* 0x000000df3200720c */ /* 0x000fe40003f86270 */
[-C--:B------:R-:W-:Y:S02]  /*15090*/  ISETP.GE.AND P0, PT, R25, R225.reuse, PT ;  /* 0x000000e11900720c */ /* 0x080fe40003f06270 */
[----:B------:R-:W-:Y:S01]  /*150a0*/  FSEL R66, R17, -INF , P1 ;  /* 0xff80000011427808 */ /* 0x000fe20000800000 */
[----:B------:R-:W-:Y:S01]  /*150b0*/  VIADD R17, R239, 0x28 ;  /* 0x00000028ef117836 */ /* 0x000fe20000000000 */
[----:B------:R-:W-:Y:S02]  /*150c0*/  FSEL R39, R39, -INF , P0 ;  /* 0xff80000027277808 */ /* 0x000fe40000000000 */
[----:B------:R-:W-:Y:S02]  /*150d0*/  ISETP.GE.AND P1, PT, R51, R225, PT ;  /* 0x000000e13300720c */ /* 0x000fe40003f26270 */
[----:B------:R-:W-:Y:S01]  /*150e0*/  FSEL R175, R23, -INF , P4 ;  /* 0xff80000017af7808 */ /* 0x000fe20002000000 */
[----:B------:R-:W-:Y:S01]  /*150f0*/  VIADD R23, R239, 0x10 ;  /* 0x00000010ef177836 */ /* 0x000fe20000000000 */
[-C--:B------:R-:W-:Y:S02]  /*15100*/  ISETP.GE.AND P0, PT, R33, R223.reuse, PT ;  /* 0x000000df2100720c */ /* 0x080fe40003f06270 */
[----:B------:R-:W-:Y:S01]  /*15110*/  FSEL R200, R20, -INF , P1 ;  /* 0xff80000014c87808 */ /* 0x000fe20000800000 */
[----:B------:R-:W-:Y:S01]  /*15120*/  VIADD R20, R239, 0x19 ;  /* 0x00000019ef147836 */ /* 0x000fe20000000000 */
[----:B------:R-:W-:Y:S02]  /*15130*/  ISETP.GE.AND P1, PT, R54, R223, PT ;  /* 0x000000df3600720c */ /* 0x000fe40003f26270 */
[----:B------:R-:W-:Y:S02]  /*15140*/  FSEL R34, R34, -INF , P0 ;  /* 0xff80000022227808 */ /* 0x000fe40000000000 */
[----:B------:R-:W-:Y:S02]  /*15150*/  ISETP.GE.AND P0, PT, R23, R225, PT ;  /* 0x000000e11700720c */ /* 0x000fe40003f06270 */
[----:B------:R-:W-:Y:S01]  /*15160*/  FSEL R201, R15, -INF , P1 ;  /* 0xff8000000fc97808 */ /* 0x000fe20000800000 */
[----:B------:R-:W-:Y:S01]  /*15170*/  VIADD R15, R239, 0x30 ;  /* 0x00000030ef0f7836 */ /* 0x000fe20000000000 */
[-C--:B------:R-:W-:Y:S02]  /*15180*/  ISETP.GE.AND P1, PT, R53, R223.reuse, PT ;  /* 0x000000df3500720c */ /* 0x080fe40003f26270 */
[----:B------:R-:W-:Y:S02]  /*15190*/  ISETP.GE.AND P4, PT, R239, R223, PT ;  /* 0x000000dfef00720c */ /* 0x000fe40003f86270 */
[----:B------:R-:W-:Y:S02]  /*151a0*/  FSEL R43, R43, -INF , P0 ;  /* 0xff8000002b2b7808 */ /* 0x000fe40000000000 */
[----:B------:R-:W-:Y:S02]  /*151b0*/  IABS R4, R4 ;  /* 0x0000000400047213 */ /* 0x000fe40000000000 */
[----:B------:R-:W-:Y:S02]  /*151c0*/  ISETP.GE.AND P0, PT, R21, R225, PT ;  /* 0x000000e11500720c */ /* 0x000fe40003f06270 */
[----:B------:R-:W-:Y:S02]  /*151d0*/  FSEL R38, R38, -INF , P4 ;  /* 0xff80000026267808 */ /* 0x000fe40002000000 */
[----:B------:R-:W-:Y:S01]  /*151e0*/  FSEL R65, R18, -INF , P1 ;  /* 0xff80000012417808 */ /* 0x000fe20000800000 */
[----:B------:R-:W-:Y:S01]  /*151f0*/  VIADD R18, R239, 0x21 ;  /* 0x00000021ef127836 */ /* 0x000fe20000000000 */
[----:B------:R-:W-:Y:S02]  /*15200*/  I2FP.F32.S32 R4, R4 ;  /* 0x0000000400047245 */ /* 0x000fe40000201400 */
[----:B------:R-:W-:Y:S02]  /*15210*/  ISETP.GE.AND P4, PT, R25, R223, PT ;  /* 0x000000df1900720c */ /* 0x000fe40003f86270 */
[----:B------:R-:W-:Y:S01]  /*15220*/  FSEL R172, R172, -INF , P0 ;  /* 0xff800000acac7808 */ /* 0x000fe20000000000 */
[CC--:B------:R-:W-:Y:S01]  /*15230*/  FFMA.FTZ R168, -R240.reuse, R4.reuse, R168 ;  /* 0x00000004f0a87223 */ /* 0x0c0fe200000101a8 */
[----:B------:R-:W-:Y:S01]  /*15240*/  ISETP.GE.AND P1, PT, R45, R225, PT ;  /* 0x000000e12d00720c */ /* 0x000fe20003f26270 */
[----:B------:R-:W-:Y:S01]  /*15250*/  FFMA.FTZ R162, -R240, R4, R162 ;  /* 0x00000004f0a27223 */ /* 0x000fe200000101a2 */
[----:B------:R-:W-:Y:S01]  /*15260*/  ISETP.GE.AND P0, PT, R24, R223, PT ;  /* 0x000000df1800720c */ /* 0x000fe20003f06270 */
[C---:B------:R-:W-:Y:S01]  /*15270*/  VIADD R4, R238.reuse, 0xffffffc8 ;  /* 0xffffffc8ee047836 */ /* 0x040fe20000000000 */
[----:B------:R-:W-:Y:S01]  /*15280*/  FSEL R41, R41, -INF , P4 ;  /* 0xff80000029297808 */ /* 0x000fe20002000000 */
[----:B------:R-:W-:Y:S01]  /*15290*/  VIADD R238, R238, 0x80 ;  /* 0x00000080eeee7836 */ /* 0x000fe20000000000 */
[----:B------:R-:W-:Y:S02]  /*152a0*/  FSEL R29, R29, -INF , P1 ;  /* 0xff8000001d1d7808 */ /* 0x000fe40000800000 */
[----:B------:R-:W-:Y:S02]  /*152b0*/  ISETP.GE.AND P4, PT, R18, R225, PT ;  /* 0x000000e11200720c */ /* 0x000fe40003f86270 */
[----:B------:R-:W-:Y:S02]  /*152c0*/  FSEL R42, R42, -INF , P0 ;  /* 0xff8000002a2a7808 */ /* 0x000fe40000000000 */
[----:B------:R-:W-:Y:S02]  /*152d0*/  ISETP.GE.AND P0, PT, R23, R223, PT ;  /* 0x000000df1700720c */ /* 0x000fe40003f06270 */
[-C--:B------:R-:W-:Y:S02]  /*152e0*/  ISETP.GE.AND P1, PT, R239, R225.reuse, PT ;  /* 0x000000e1ef00720c */ /* 0x080fe40003f26270 */
[----:B------:R-:W-:Y:S02]  /*152f0*/  FSEL R167, R167, -INF , P4 ;  /* 0xff800000a7a77808 */ /* 0x000fe40002000000 */
[----:B------:R-:W-:Y:S02]  /*15300*/  FSEL R36, R36, -INF , P1 ;  /* 0xff80000024247808 */ /* 0x000fe40000800000 */
[----:B------:R-:W-:Y:S02]  /*15310*/  ISETP.GE.AND P4, PT, R17, R225, PT ;  /* 0x000000e11100720c */ /* 0x000fe40003f86270 */
[----:B------:R-:W-:Y:S02]  /*15320*/  IABS R4, R4 ;  /* 0x0000000400047213 */ /* 0x000fe40000000000 */
[----:B------:R-:W-:Y:S02]  /*15330*/  FSEL R178, R178, -INF , P0 ;  /* 0xff800000b2b27808 */ /* 0x000fe40000000000 */
[----:B------:R-:W-:Y:S02]  /*15340*/  ISETP.GE.AND P1, PT, R45, R223, PT ;  /* 0x000000df2d00720c */ /* 0x000fe40003f26270 */
[----:B------:R-:W-:Y:S02]  /*15350*/  ISETP.GE.AND P0, PT, R16, R225, PT ;  /* 0x000000e11000720c */ /* 0x000fe40003f06270 */
[----:B------:R-:W-:Y:S02]  /*15360*/  I2FP.F32.S32 R4, R4 ;  /* 0x0000000400047245 */ /* 0x000fe40000201400 */
[----:B------:R-:W-:Y:S02]  /*15370*/  FSEL R165, R165, -INF , P4 ;  /* 0xff800000a5a57808 */ /* 0x000fe40002000000 */
[----:B------:R-:W-:Y:S01]  /*15380*/  FSEL R31, R31, -INF , P1 ;  /* 0xff8000001f1f7808 */ /* 0x000fe20000800000 */
[-C--:B------:R-:W-:Y:S01]  /*15390*/  FFMA.FTZ R159, -R240, R4.reuse, R159 ;  /* 0x00000004f09f7223 */ /* 0x080fe2000001019f */
[----:B------:R-:W-:Y:S01]  /*153a0*/  ISETP.GE.AND P4, PT, R20, R223, PT ;  /* 0x000000df1400720c */ /* 0x000fe20003f86270 */
[----:B------:R-:W-:Y:S01]  /*153b0*/  FFMA.FTZ R63, -R240, R4, R63 ;  /* 0x00000004f03f7223 */ /* 0x000fe2000001013f */
[----:B------:R-:W-:Y:S01]  /*153c0*/  FSEL R164, R164, -INF , P0 ;  /* 0xff800000a4a47808 */ /* 0x000fe20000000000 */
[----:B------:R-:W-:Y:S01]  /*153d0*/  VIADD R4, R239, 0x38 ;  /* 0x00000038ef047836 */ /* 0x000fe20000000000 */
[----:B------:R-:W-:Y:S02]  /*153e0*/  ISETP.GE.AND P0, PT, R44, R224, PT ;  /* 0x000000e02c00720c */ /* 0x000fe40003f06270 */
[-C--:B------:R-:W-:Y:S02]  /*153f0*/  ISETP.GE.AND P1, PT, R24, R225.reuse, PT ;  /* 0x000000e11800720c */ /* 0x080fe40003f26270 */
[----:B------:R-:W-:Y:S02]  /*15400*/  FSEL R169, R169, -INF , P4 ;  /* 0xff800000a9a97808 */ /* 0x000fe40002000000 */
[----:B------:R-:W-:Y:S02]  /*15410*/  FSEL R40, R40, -INF , P1 ;  /* 0xff80000028287808 */ /* 0x000fe40000800000 */
[----:B------:R-:W-:Y:S02]  /*15420*/  ISETP.GE.AND P4, PT, R14, R225, PT ;  /* 0x000000e10e00720c */ /* 0x000fe40003f86270 */
[----:B------:R-:W-:Y:S02]  /*15430*/  FSEL R183, R183, -INF , !P0 ;  /* 0xff800000b7b77808 */ /* 0x000fe40004000000 */
        /* <DEDUP_REMOVED lines=8> */
[----:B------:R-:W-:Y:S02]  /*154c0*/  FSEL R193, R193, -INF , !P4 ;  /* 0xff800000c1c17808 */ /* 0x000fe40006000000 */
        /* <DEDUP_REMOVED lines=15> */
[----:B------:R-:W-:Y:S02]  /*155c0*/  FSEL R168, R168, -INF , P1 ;  /* 0xff800000a8a87808 */ /* 0x000fe40000800000 */
[-C--:B------:R-:W-:Y:S02]  /*155d0*/  ISETP.GE.AND P1, PT, R22, R223.reuse, PT ;  /* 0x000000df1600720c */ /* 0x080fe40003f26270 */
[----:B------:R-:W-:Y:S02]  /*155e0*/  ISETP.GE.AND P0, PT, R62, R222, PT ;  /* 0x000000de3e00720c */ /* 0x000fe40003f06270 */
[-C--:B------:R-:W-:Y:S02]  /*155f0*/  ISETP.GE.AND P6, PT, R58, R224.reuse, PT ;  /* 0x000000e03a00720c */ /* 0x080fe40003fc6270 */
[----:B------:R-:W-:Y:S02]  /*15600*/  FSEL R12, R60, -INF , !P4 ;  /* 0xff8000003c0c7808 */ /* 0x000fe40006000000 */
[----:B------:R-:W-:Y:S02]  /*15610*/  ISETP.GE.AND P4, PT, R55, R224, PT ;  /* 0x000000e03700720c */ /* 0x000fe40003f86270 */
[----:B------:R-:W-:Y:S02]  /*15620*/  FSEL R10, R10, -INF , !P6 ;  /* 0xff8000000a0a7808 */ /* 0x000fe40007000000 */
[----:B------:R-:W-:Y:S02]  /*15630*/  FSEL R8, R8, -INF , !P0 ;  /* 0xff80000008087808 */ /* 0x000fe40004000000 */
[----:B------:R-:W-:Y:S02]  /*15640*/  FSEL R173, R173, -INF , P1 ;  /* 0xff800000adad7808 */ /* 0x000fe40000800000 */
[-C--:B------:R-:W-:Y:S02]  /*15650*/  ISETP.GE.AND P0, PT, R55, R222.reuse, PT ;  /* 0x000000de3700720c */ /* 0x080fe40003f06270 */
[----:B------:R-:W-:Y:S02]  /*15660*/  ISETP.GE.AND P1, PT, R21, R223, PT ;  /* 0x000000df1500720c */ /* 0x000fe40003f26270 */
[-C--:B------:R-:W-:Y:S02]  /*15670*/  ISETP.GE.AND P6, PT, R59, R222.reuse, PT ;  /* 0x000000de3b00720c */ /* 0x080fe40003fc6270 */
[----:B------:R-:W-:Y:S02]  /*15680*/  FSEL R57, R57, -INF , !P4 ;  /* 0xff80000039397808 */ /* 0x000fe40006000000 */
[----:B------:R-:W-:Y:S02]  /*15690*/  ISETP.GE.AND P4, PT, R58, R222, PT ;  /* 0x000000de3a00720c */ /* 0x000fe40003f86270 */
[----:B------:R-:W-:Y:S02]  /*156a0*/  FSEL R170, R170, -INF , P1 ;  /* 0xff800000aaaa7808 */ /* 0x000fe40000800000 */
[----:B------:R-:W-:Y:S02]  /*156b0*/  FSEL R7, R7, -INF , !P6 ;  /* 0xff80000007077808 */ /* 0x000fe40007000000 */
[----:B------:R-:W-:Y:S02]  /*156c0*/  FSEL R202, R202, -INF , !P0 ;  /* 0xff800000caca7808 */ /* 0x000fe40004000000 */
[----:B------:R-:W-:Y:S02]  /*156d0*/  ISETP.GE.AND P1, PT, R15, R225, PT ;  /* 0x000000e10f00720c */ /* 0x000fe40003f26270 */
[-C--:B------:R-:W-:Y:S02]  /*156e0*/  ISETP.GE.AND P6, PT, R50, R224.reuse, PT ;  /* 0x000000e03200720c */ /* 0x080fe40003fc6270 */
[-C--:B------:R-:W-:Y:S02]  /*156f0*/  ISETP.GE.AND P0, PT, R48, R224.reuse, PT ;  /* 0x000000e03000720c */ /* 0x080fe40003f06270 */
[----:B------:R-:W-:Y:S02]  /*15700*/  FSEL R9, R9, -INF , !P5 ;  /* 0xff80000009097808 */ /* 0x000fe40006800000 */
[----:B------:R-:W-:Y:S02]  /*15710*/  ISETP.GE.AND P5, PT, R52, R224, PT ;  /* 0x000000e03400720c */ /* 0x000fe40003fa6270 */
[----:B------:R-:W-:Y:S02]  /*15720*/  FSEL R6, R6, -INF , !P4 ;  /* 0xff80000006067808 */ /* 0x000fe40006000000 */
[----:B------:R-:W-:Y:S02]  /*15730*/  ISETP.GE.AND P4, PT, R53, R222, PT ;  /* 0x000000de3500720c */ /* 0x000fe40003f86270 */
[----:B------:R-:W-:Y:S02]  /*15740*/  FSEL R198, R198, -INF , !P0 ;  /* 0xff800000c6c67808 */ /* 0x000fe40004000000 */
[----:B------:R-:W-:Y:S02]  /*15750*/  FSEL R160, R160, -INF , P1 ;  /* 0xff800000a0a07808 */ /* 0x000fe40000800000 */
[----:B------:R-:W-:Y:S02]  /*15760*/  FSEL R199, R199, -INF , !P6 ;  /* 0xff800000c7c77808 */ /* 0x000fe40007000000 */
[-C--:B------:R-:W-:Y:S02]  /*15770*/  ISETP.GE.AND P0, PT, R46, R224.reuse, PT ;  /* 0x000000e02e00720c */ /* 0x080fe40003f06270 */
        /* <DEDUP_REMOVED lines=8> */
[----:B------:R-:W-:Y:S02]  /*15800*/  FSEL R163, R163, -INF , P1 ;  /* 0xff800000a3a37808 */ /* 0x000fe40000800000 */
[-C--:B------:R-:W-:Y:S02]  /*15810*/  ISETP.GE.AND P6, PT, R50, R222.reuse, PT ;  /* 0x000000de3200720c */ /* 0x080fe40003fc6270 */
        /* <DEDUP_REMOVED lines=9> */
[-C--:B------:R-:W-:Y:S02]  /*158b0*/  ISETP.GE.AND P6, PT, R46, R222.reuse, PT ;  /* 0x000000de2e00720c */ /* 0x080fe40003fc6270 */
        /* <DEDUP_REMOVED lines=13> */
[----:B------:R-:W-:Y:S02]  /*15990*/  FSEL R191, R31, -INF , !P4 ;  /* 0xff8000001fbf7808 */ /* 0x000fe40006000000 */
[----:B------:R-:W-:Y:S02]  /*159a0*/  ISETP.GE.AND P5, PT, R239, R224, PT ;  /* 0x000000e0ef00720c */ /* 0x000fe40003fa6270 */
[----:B------:R-:W-:Y:S02]  /*159b0*/  FSEL R137, R61, -INF , P1 ;  /* 0xff8000003d897808 */ /* 0x000fe40000800000 */
[----:B------:R-:W-:Y:S02]  /*159c0*/  ISETP.GE.AND P4, PT, R25, R222, PT ;  /* 0x000000de1900720c */ /* 0x000fe40003f86270 */
[----:B------:R-:W-:Y:S02]  /*159d0*/  FSEL R184, R40, -INF , !P6 ;  /* 0xff80000028b87808 */ /* 0x000fe40007000000 */
        /* <DEDUP_REMOVED lines=11> */
[-C--:B------:R-:W-:Y:S02]  /*15a90*/  ISETP.GE.AND P1, PT, R54, R224.reuse, PT ;  /* 0x000000e03600720c */ /* 0x080fe40003f26270 */
[C---:B------:R-:W-:Y:S02]  /*15aa0*/  ISETP.GE.AND P6, PT, R21.reuse, R224, PT ;  /* 0x000000e01500720c */ /* 0x040fe40003fc6270 */
        /* <DEDUP_REMOVED lines=9> */
[----:B------:R-:W-:Y:S02]  /*15b40*/  FSEL R181, R42, -INF , !P5 ;  /* 0xff8000002ab57808 */ /* 0x000fe40006800000 */
[----:B------:R-:W-:Y:S02]  /*15b50*/  ISETP.GE.AND P5, PT, R18, R224, PT ;  /* 0x000000e01200720c */ /* 0x000fe40003fa6270 */
[----:B------:R-:W-:Y:S02]  /*15b60*/  FSEL R67, R67, -INF , !P1 ;  /* 0xff80000043437808 */ /* 0x000fe40004800000 */
[----:B------:R-:W-:Y:S02]  /*15b70*/  FMNMX3.FTZ R20, R20, R57, R56, !PT ;  /* 0x0000003914147276 */ /* 0x000fe40007810038 */
[-C--:B------:R-:W-:Y:S02]  /*15b80*/  ISETP.GE.AND P1, PT, R54, R222.reuse, PT ;  /* 0x000000de3600720c */ /* 0x080fe40003f26270 */
[----:B------:R-:W-:Y:S01]  /*15b90*/  FSEL R167, R167, -INF , !P5 ;  /* 0xff800000a7a77808 */ /* 0x000fe20006800000 */
[----:B------:R-:W-:Y:S01]  /*15ba0*/  LDSM.16.MT88.4 R52, [R144+0x10000] ;  /* 0x010000009034783b */ /* 0x000fe20000004200 */
        /* <DEDUP_REMOVED lines=15> */
[----:B------:R-:W-:Y:S01]  /*15ca0*/  FMNMX3.FTZ R20, R20, R190, R183, !PT ;  /* 0x000000be14147276 */ /* 0x000fe200078100b7 */
[----:B------:R-:W-:Y:S01]  /*15cb0*/  LDSM.16.MT88.4 R44, [R138+0x10000] ;  /* 0x010000008a2c783b */ /* 0x000fe20000004200 */
        /* <DEDUP_REMOVED lines=30> */
[-C--:B------:R-:W-:Y:S02]  /*15ea0*/  ISETP.GE.AND P5, PT, R5, R224.reuse, PT ;  /* 0x000000e00500720c */ /* 0x080fe40003fa6270 */
[----:B------:R-:W-:Y:S02]  /*15eb0*/  FSEL R163, R163, -INF , !P1 ;  /* 0xff800000a3a37808 */ /* 0x000fe40004800000 */
[----:B------:R-:W-:Y:S02]  /*15ec0*/  ISETP.GE.AND P1, PT, R4, R224, PT ;  /* 0x000000e00400720c */ /* 0x000fe40003f26270 */
[----:B------:R-:W-:Y:S02]  /*15ed0*/  FMNMX3.FTZ R20, R20, R165, R164, !PT ;  /* 0x000000a514147276 */ /* 0x000fe400078100a4 */
[----:B------:R-:W-:Y:S02]  /*15ee0*/  FSEL R160, R160, -INF , !P0 ;  /* 0xff800000a0a07808 */ /* 0x000fe40004000000 */
[----:B------:R-:W-:Y:S02]  /*15ef0*/  FSEL R159, R159, -INF , !P4 ;  /* 0xff8000009f9f7808 */ /* 0x000fe40006000000 */
[----:B------:R-:W-:Y:S02]  /*15f00*/  FMNMX3.FTZ R19, R19, R178, R173, !PT ;  /* 0x000000b213137276 */ /* 0x000fe400078100ad */
[----:B------:R-:W-:Y:S02]  /*15f10*/  FSEL R154, R154, -INF , !P5 ;  /* 0xff8000009a9a7808 */ /* 0x000fe40006800000 */
[----:B------:R-:W-:Y:S02]  /*15f20*/  ISETP.GE.AND P5, PT, R14, R222, PT ;  /* 0x000000de0e00720c */ /* 0x000fe40003fa6270 */
[----:B------:R-:W-:Y:S02]  /*15f30*/  FSEL R155, R155, -INF , !P1 ;  /* 0xff8000009b9b7808 */ /* 0x000fe40004800000 */
[----:B------:R-:W-:Y:S02]  /*15f40*/  FMNMX3.FTZ R14, R20, R160, R159, !PT ;  /* 0x000000a0140e7276 */ /* 0x000fe4000781009f */
[-C--:B------:R-:W-:Y:S01]  /*15f50*/  ISETP.GE.AND P1, PT, R5, R222.reuse, PT ;  /* 0x000000de0500720c */ /* 0x080fe20003f26270 */
[----:B------:R-:W-:Y:S01]  /*15f60*/  LDSM.16.MT88.4 R20, [R144+0xc000] ;  /* 0x00c000009014783b */ /* 0x000fe20000004200 */
[-C--:B------:R-:W-:Y:S02]  /*15f70*/  ISETP.GE.AND P6, PT, R17, R222.reuse, PT ;  /* 0x000000de1100720c */ /* 0x080fe40003fc6270 */
[----:B------:R-:W-:Y:S02]  /*15f80*/  ISETP.GE.AND P0, PT, R16, R222, PT ;  /* 0x000000de1000720c */ /* 0x000fe40003f06270 */
[----:B------:R-:W-:Y:S02]  /*15f90*/  FMNMX3.FTZ R5, R19, R170, R169, !PT ;  /* 0x000000aa13057276 */ /* 0x000fe400078100a9 */
[----:B------:R-:W-:Y:S02]  /*15fa0*/  FMNMX3.FTZ R14, R14, R155, R154, !PT ;  /* 0x0000009b0e0e7276 */ /* 0x000fe4000781009a */
[----:B------:R-:W-:Y:S02]  /*15fb0*/  ISETP.GE.AND P4, PT, R15, R222, PT ;  /* 0x000000de0f00720c */ /* 0x000fe40003f86270 */
[----:B------:R-:W-:Y:S01]  /*15fc0*/  FSEL R162, R162, -INF , !P6 ;  /* 0xff800000a2a27808 */ /* 0x000fe20007000000 */
[----:B------:R-:W-:Y:S01]  /*15fd0*/  SHFL.BFLY PT, R15, R14, 0x2, 0x1f ;  /* 0x0c401f000e0f7f89 */ /* 0x000fe200000e0000 */
        /* <DEDUP_REMOVED lines=8> */
[----:B------:R-:W-:Y:S04]  /*16060*/  FSEL R137, R137, -INF , !P6 ;  /* 0xff80000089897808 */ /* 0x000fe80007000000 */
[----:B------:R-:W-:Y:S05]  /*16070*/  FMNMX3.FTZ R5, R5, R137, R136, !PT ;  /* 0x0000008905057276 */ /* 0x000fea0007810088 */
[----:B------:R-:W1:Y:S02]  /*16080*/  SHFL.BFLY PT, R4, R5, 0x2, 0x1f ;  /* 0x0c401f0005047f89 */ /* 0x000e6400000e0000 */
[----:B-1----:R-:W-:Y:S02]  /*16090*/  FMNMX.FTZ R4, R5, R4, !PT ;  /* 0x0000000405047209 */ /* 0x002fe40007810000 */
[----:B------:R-:W-:Y:S04]  /*160a0*/  FMNMX.FTZ R14, R14, R15, !PT ;  /* 0x0000000f0e0e7209 */ /* 0x000fe80007810000 */
[----:B------:R-:W1:Y:S08]  /*160b0*/  SHFL.BFLY PT, R133, R4, 0x1, 0x1f ;  /* 0x0c201f0004857f89 */ /* 0x000e7000000e0000 */
[----:B------:R-:W3:Y:S01]  /*160c0*/  SHFL.BFLY PT, R134, R14, 0x1, 0x1f ;  /* 0x0c201f000e867f89 */ /* 0x000ee200000e0000 */
[----:B-1----:R-:W-:Y:S02]  /*160d0*/  FMNMX.FTZ R133, R4, R133, !PT ;  /* 0x0000008504857209 */ /* 0x002fe40007810000 */
[----:B---3--:R-:W-:Y:S03]  /*160e0*/  FMNMX.FTZ R134, R14, R134, !PT ;  /* 0x000000860e867209 */ /* 0x008fe60007810000 */
[----:B--2---:R-:W-:Y:S01]  /*160f0*/  FMUL.FTZ R156, R135, R133 ;  /* 0x00000085879c7220 */ /* 0x004fe20000410000 */
[----:B------:R-:W-:Y:S02]  /*16100*/  FSETP.NEU.FTZ.AND P0, PT, R133, -INF , PT ;  /* 0xff8000008500780b */ /* 0x000fe40003f1d000 */
[C---:B------:R-:W-:Y:S01]  /*16110*/  FSETP.NEU.FTZ.AND P1, PT, R134.reuse, -INF , PT ;  /* 0xff8000008600780b */ /* 0x040fe20003f3d000 */
        /* <DEDUP_REMOVED lines=9> */
[-CC-:B------:R-:W-:Y:S01]  /*161b0*/  FFMA.FTZ R149, R12, R135.reuse, -R157.reuse ;  /* 0x000000870c957223 */ /* 0x180fe2000001089d */
[----:B------:R-:W-:Y:S01]  /*161c0*/  FMUL.FTZ R5, R135, R0 ;  /* 0x0000000087057220 */ /* 0x000fe20000410000 */
[----:B------:R-:W1:Y:S01]  /*161d0*/  LDSM.16.MT88.4 R12, [R138+0xc000] ;  /* 0x00c000008a0c783b */ /* 0x000e620000004200 */
[-CC-:B------:R-:W-:Y:S01]  /*161e0*/  FFMA.FTZ R146, R11, R135.reuse, -R157.reuse ;  /* 0x000000870b927223 */ /* 0x180fe2000001089d */
[-CC-:B------:R-:W-:Y:S01]  /*161f0*/  FFMA.FTZ R145, R10, R135.reuse, -R157.reuse ;  /* 0x000000870a917223 */ /* 0x180fe2000001089d */
[-CC-:B------:R-:W-:Y:S01]  /*16200*/  FFMA.FTZ R151, R9, R135.reuse, -R156.reuse ;  /* 0x0000008709977223 */ /* 0x180fe2000001089c */
[-CC-:B------:R-:W-:Y:S01]  /*16210*/  FFMA.FTZ R150, R8, R135.reuse, -R156.reuse ;  /* 0x0000008708967223 */ /* 0x180fe2000001089c */
[-CC-:B------:R-:W-:Y:S01]  /*16220*/  FFMA.FTZ R148, R7, R135.reuse, -R156.reuse ;  /* 0x0000008707947223 */ /* 0x180fe2000001089c */
[-CC-:B------:R-:W-:Y:S01]  /*16230*/  FFMA.FTZ R152, R6, R135.reuse, -R156.reuse ;  /* 0x0000008706987223 */ /* 0x180fe2000001089c */
[----:B------:R-:W-:Y:S01]  /*16240*/  FMUL.FTZ R0, R135, R4 ;  /* 0x0000000487007220 */ /* 0x000fe20000410000 */
[----:B------:R-:W2:Y:S01]  /*16250*/  MUFU.EX2 R132, R5 ;  /* 0x0000000500847308 */ /* 0x000ea20000000800 */
[----:B------:R-:W-:Y:S02]  /*16260*/  VIADD R8, R138, 0xc000 ;  /* 0x0000c0008a087836 */ /* 0x000fe40000000000 */
[-CC-:B------:R-:W-:Y:S01]  /*16270*/  FFMA.FTZ R163, R163, R135.reuse, -R156.reuse ;  /* 0x00000087a3a37223 */ /* 0x180fe2000001089c */
[-CC-:B------:R-:W-:Y:S06]  /*16280*/  FFMA.FTZ R192, R192, R135.reuse, -R157.reuse ;  /* 0x00000087c0c07223 */ /* 0x180fec000001089d */
[----:B------:R-:W-:Y:S01]  /*16290*/  MUFU.EX2 R147, R147 ;  /* 0x0000009300937308 */ /* 0x000fe20000000800 */
[----:B------:R-:W-:Y:S02]  /*162a0*/  @P2 VIADD R139, R8, 0xffffffc0 ;  /* 0xffffffc0088b2836 */ /* 0x000fe40000000000 */
[-CC-:B------:R-:W-:Y:S01]  /*162b0*/  FFMA.FTZ R196, R196, R135.reuse, -R157.reuse ;  /* 0x00000087c4c47223 */ /* 0x180fe2000001089d */
[-C--:B------:R-:W-:Y:S06]  /*162c0*/  FFMA.FTZ R180, R180, R135.reuse, -R157 ;  /* 0x00000087b4b47223 */ /* 0x080fec000001089d */
[----:B------:R-:W3:Y:S01]  /*162d0*/  MUFU.EX2 R0, R0 ;  /* 0x0000000000007308 */ /* 0x000ee20000000800 */
[----:B------:R-:W-:Y:S01]  /*162e0*/  IMAD.IADD R213, R213, 0x1, R139 ;  /* 0x00000001d5d57824 */ /* 0x000fe200078e028b */
[----:B------:R-:W4:Y:S01]  /*162f0*/  LDSM.16.MT88.4 R28, [R139] ;  /* 0x000000008b1c783b */ /* 0x000f220000004200 */
[-CC-:B------:R-:W-:Y:S07]  /*16300*/  FFMA.FTZ R168, R168, R135.reuse, -R157.reuse ;  /* 0x00000087a8a87223 */ /* 0x180fee000001089d */
[----:B------:R-:W5:Y:S01]  /*16310*/  MUFU.EX2 R149, R149 ;  /* 0x0000009500957308 */ /* 0x000f620000000800 */
[--C-:B------:R-:W-:Y:S01]  /*16320*/  FFMA.FTZ R177, R177, R135, -R156.reuse ;  /* 0x00000087b1b17223 */ /* 0x100fe2000001089c */
[C---:B--2---:R-:W-:Y:S01]  /*16330*/  FMUL.FTZ R4, R132.reuse, R128 ;  /* 0x0000008084047220 */ /* 0x044fe20000410000 */
[C---:B------:R-:W-:Y:S07]  /*16340*/  FMUL.FTZ R5, R132.reuse, R129 ;  /* 0x0000008184057220 */ /* 0x040fee0000410000 */
[----:B------:R-:W-:Y:S01]  /*16350*/  MUFU.EX2 R146, R146 ;  /* 0x0000009200927308 */ /* 0x000fe20000000800 */
[C---:B------:R-:W-:Y:S01]  /*16360*/  FMUL.FTZ R8, R132.reuse, R124 ;  /* 0x0000007c84087220 */ /* 0x040fe20000410000 */
[C---:B------:R-:W-:Y:S01]  /*16370*/  FMUL.FTZ R9, R132.reuse, R125 ;  /* 0x0000007d84097220 */ /* 0x040fe20000410000 */
[----:B------:R-:W2:Y:S07]  /*16380*/  LDSM.16.MT88.4 R36, [R213] ;  /* 0x00000000d524783b */ /* 0x000eae0000004200 */
[----:B------:R-:W1:Y:S01]  /*16390*/  MUFU.EX2 R145, R145 ;  /* 0x0000009100917308 */ /* 0x000e620000000800 */
[----:B------:R-:W-:Y:S01]  /*163a0*/  FMUL.FTZ R16, R132, R116 ;  /* 0x0000007484107220 */ /* 0x000fe20000410000 */
[C---:B---3--:R-:W-:Y:S01]  /*163b0*/  FMUL.FTZ R6, R0.reuse, R130 ;  /* 0x0000008200067220 */ /* 0x048fe20000410000 */
[C---:B------:R-:W-:Y:S07]  /*163c0*/  FMUL.FTZ R7, R0.reuse, R131 ;  /* 0x0000008300077220 */ /* 0x040fee0000410000 */
[----:B------:R-:W-:Y:S01]  /*163d0*/  MUFU.EX2 R151, R151 ;  /* 0x0000009700977308 */ /* 0x000fe20000000800 */
[C---:B------:R-:W-:Y:S01]  /*163e0*/  FMUL.FTZ R10, R0.reuse, R126 ;  /* 0x0000007e000a7220 */ /* 0x040fe20000410000 */
[----:B-----5:R-:W-:Y:S01]  /*163f0*/  F2FP.BF16.F32.PACK_AB R140, R149, R147 ;  /* 0x00000093958c723e */ /* 0x020fe200000010ff */
[----:B------:R-:W-:Y:S07]  /*16400*/  FMUL.FTZ R11, R0, R127 ;  /* 0x0000007f000b7220 */ /* 0x000fee0000410000 */
[----:B------:R-:W3:Y:S01]  /*16410*/  MUFU.EX2 R150, R150 ;  /* 0x0000009600967308 */ /* 0x000ee20000000800 */
[----:B------:R-:W-:Y:S01]  /*16420*/  FMUL.FTZ R17, R132, R117 ;  /* 0x0000007584117220 */ /* 0x000fe20000410000 */
[C---:B------:R-:W-:Y:S01]  /*16430*/  FMUL.FTZ R18, R0.reuse, R118 ;  /* 0x0000007600127220 */ /* 0x040fe20000410000 */
[----:B------:R-:W-:Y:S07]  /*16440*/  FMUL.FTZ R19, R0, R119 ;  /* 0x0000007700137220 */ /* 0x000fee0000410000 */
[----:B------:R-:W-:Y:S01]  /*16450*/  MUFU.EX2 R148, R148 ;  /* 0x0000009400947308 */ /* 0x000fe20000000800 */
[C---:B------:R-:W-:Y:S01]  /*16460*/  FMUL.FTZ R24, R132.reuse, R108 ;  /* 0x0000006c84187220 */ /* 0x040fe20000410000 */
[----:B-1----:R-:W-:Y:S01]  /*16470*/  F2FP.BF16.F32.PACK_AB R142, R145, R146 ;  /* 0x00000092918e723e */ /* 0x002fe200000010ff */
[----:B------:R-:W-:Y:S07]  /*16480*/  FMUL.FTZ R25, R132, R109 ;  /* 0x0000006d84197220 */ /* 0x000fee0000410000 */
[----:B------:R-:W1:Y:S01]  /*16490*/  MUFU.EX2 R152, R152 ;  /* 0x0000009800987308 */ /* 0x000e620000000800 */
[C---:B------:R-:W-:Y:S01]  /*164a0*/  FMUL.FTZ R26, R0.reuse, R110 ;  /* 0x0000006e001a7220 */ /* 0x040fe20000410000 */
[----:B------:R-:W-:Y:S01]  /*164b0*/  FMUL.FTZ R27, R0, R111 ;  /* 0x0000006f001b7220 */ /* 0x000fe20000410000 */
[----:B------:R-:W5:Y:S01]  /*164c0*/  LDSM.16.MT88.4 R60, [R139+0x4000] ;  /* 0x004000008b3c783b */ /* 0x000f620000004200 */
[C---:B------:R-:W-:Y:S01]  /*164d0*/  FMUL.FTZ R32, R132.reuse, R100 ;  /* 0x0000006484207220 */ /* 0x040fe20000410000 */
[----:B------:R-:W-:Y:S01]  /*164e0*/  FMUL.FTZ R33, R132, R101 ;  /* 0x0000006584217220 */ /* 0x000fe20000410000 */
[----:B---3--:R-:W-:Y:S01]  /*164f0*/  F2FP.BF16.F32.PACK_AB R141, R150, R151 ;  /* 0x00000097968d723e */ /* 0x008fe200000010ff */
[C---:B------:R-:W-:Y:S01]  /*16500*/  FMUL.FTZ R34, R0.reuse, R102 ;  /* 0x0000006600227220 */ /* 0x040fe20000410000 */
[----:B------:R-:W-:Y:S01]  /*16510*/  FMUL.FTZ R35, R0, R103 ;  /* 0x0000006700237220 */ /* 0x000fe20000410000 */
[C---:B------:R-:W-:Y:S01]  /*16520*/  FMUL.FTZ R40, R132.reuse, R92 ;  /* 0x0000005c84287220 */ /* 0x040fe20000410000 */
[----:B------:R-:W-:Y:S01]  /*16530*/  FMUL.FTZ R41, R132, R93 ;  /* 0x0000005d84297220 */ /* 0x000fe20000410000 */
[----:B------:R-:W-:Y:S01]  /*16540*/  LDSM.16.MT88.4 R100, [R139+0x5000] ;  /* 0x005000008b64783b */ /* 0x000fe20000004200 */
[C---:B------:R-:W-:Y:S01]  /*16550*/  FMUL.FTZ R42, R0.reuse, R94 ;  /* 0x0000005e002a7220 */ /* 0x040fe20000410000 */
[----:B------:R-:W-:Y:S01]  /*16560*/  FMUL.FTZ R43, R0, R95 ;  /* 0x0000005f002b7220 */ /* 0x000fe20000410000 */
[----:B-1----:R-:W-:Y:S01]  /*16570*/  F2FP.BF16.F32.PACK_AB R143, R152, R148 ;  /* 0x00000094988f723e */ /* 0x002fe200000010ff */
[C---:B------:R-:W-:Y:S01]  /*16580*/  FMUL.FTZ R48, R132.reuse, R84 ;  /* 0x0000005484307220 */ /* 0x040fe20000410000 */
[----:B------:R-:W-:Y:S01]  /*16590*/  FMUL.FTZ R49, R132, R85 ;  /* 0x0000005584317220 */ /* 0x000fe20000410000 */
[C---:B------:R-:W-:Y:S01]  /*165a0*/  FMUL.FTZ R50, R0.reuse, R86 ;  /* 0x0000005600327220 */ /* 0x040fe20000410000 */
[C---:B------:R-:W-:Y:S01]  /*165b0*/  FMUL.FTZ R51, R0.reuse, R87 ;  /* 0x0000005700337220 */ /* 0x040fe20000410000 */
[----:B------:R-:W-:Y:S01]  /*165c0*/  LDSM.16.MT88.4 R92, [R138+0x10800] ;  /* 0x010800008a5c783b */ /* 0x000fe20000004200 */
[C---:B------:R-:W-:Y:S01]  /*165d0*/  FMUL.FTZ R58, R0.reuse, R78 ;  /* 0x0000004e003a7220 */ /* 0x040fe20000410000 */
[C---:B------:R-:W-:Y:S01]  /*165e0*/  HMMA.16816.F32.BF16 R4, R140.reuse, R12, R4 ;  /* 0x0000000c8c04723c */ /* 0x040fe20000041804 */
[----:B------:R-:W-:Y:S04]  /*165f0*/  MUFU.EX2 R177, R177 ;  /* 0x000000b100b17308 */ /* 0x000fe80000000800 */
[----:B------:R-:W-:Y:S01]  /*16600*/  FMUL.FTZ R59, R0, R79 ;  /* 0x0000004f003b7220 */ /* 0x000fe20000410000 */
[----:B------:R-:W1:Y:S01]  /*16610*/  LDSM.16.MT88.4 R84, [R213+0x4000] ;  /* 0x00400000d554783b */ /* 0x000e620000004200 */
[C---:B------:R-:W-:Y:S01]  /*16620*/  FMUL.FTZ R12, R132.reuse, R120 ;  /* 0x00000078840c7220 */ /* 0x040fe20000410000 */
[C---:B------:R-:W-:Y:S03]  /*16630*/  HMMA.16816.F32.BF16 R8, R140.reuse, R14, R8 ;  /* 0x0000000e8c08723c */ /* 0x040fe60000041808 */
[----:B------:R-:W-:Y:S01]  /*16640*/  FMUL.FTZ R13, R132, R121 ;  /* 0x00000079840d7220 */ /* 0x000fe20000410000 */
[C---:B------:R-:W-:Y:S01]  /*16650*/  FMUL.FTZ R14, R0.reuse, R122 ;  /* 0x0000007a000e7220 */ /* 0x040fe20000410000 */
[----:B------:R-:W-:Y:S01]  /*16660*/  FMUL.FTZ R15, R0, R123 ;  /* 0x0000007b000f7220 */ /* 0x000fe20000410000 */
[----:B------:R-:W-:Y:S01]  /*16670*/  LDSM.16.MT88.4 R124, [R138+0xf800] ;  /* 0x00f800008a7c783b */ /* 0x000fe20000004200 */
[-CC-:B------:R-:W-:Y:S01]  /*16680*/  FFMA.FTZ R199, R199, R135.reuse, -R157.reuse ;  /* 0x00000087c7c77223 */ /* 0x180fe2000001089d */
[-CC-:B------:R-:W-:Y:S01]  /*16690*/  FFMA.FTZ R191, R191, R135.reuse, -R156.reuse ;  /* 0x00000087bfbf7223 */ /* 0x180fe2000001089c */
[-CC-:B------:R-:W-:Y:S01]  /*166a0*/  FFMA.FTZ R189, R189, R135.reuse, -R156.reuse ;  /* 0x00000087bdbd7223 */ /* 0x180fe2000001089c */
[-CC-:B------:R-:W-:Y:S01]  /*166b0*/  FFMA.FTZ R188, R188, R135.reuse, -R156.reuse ;  /* 0x00000087bcbc7223 */ /* 0x180fe2000001089c */
[--C-:B------:R-:W-:Y:S01]  /*166c0*/  FFMA.FTZ R161, R161, R135, -R156.reuse ;  /* 0x00000087a1a17223 */ /* 0x100fe2000001089c */
[C---:B------:R-:W-:Y:S02]  /*166d0*/  HMMA.16816.F32.BF16 R12, R140.reuse, R20, R12 ;  /* 0x000000148c0c723c */ /* 0x040fe4000004180c */
[----:B------:R-:W-:Y:S01]  /*166e0*/  LDSM.16.MT88.4 R116, [R144+0xf800] ;  /* 0x00f800009074783b */ /* 0x000fe20000004200 */
[C---:B------:R-:W-:Y:S01]  /*166f0*/  FMUL.FTZ R20, R132.reuse, R112 ;  /* 0x0000007084147220 */ /* 0x040fe20000410000 */
[----:B------:R-:W-:Y:S01]  /*16700*/  FMUL.FTZ R21, R132, R113 ;  /* 0x0000007184157220 */ /* 0x000fe20000410000 */
[-CC-:B------:R-:W-:Y:S01]  /*16710*/  FFMA.FTZ R113, R66, R135.reuse, -R157.reuse ;  /* 0x0000008742717223 */ /* 0x180fe2000001089d */
[C---:B------:R-:W-:Y:S01]  /*16720*/  FMUL.FTZ R66, R0.reuse, R70 ;  /* 0x0000004600427220 */ /* 0x040fe20000410000 */
[--C-:B------:R-:W-:Y:S01]  /*16730*/  FFMA.FTZ R112, R65, R135, -R156.reuse ;  /* 0x0000008741707223 */ /* 0x100fe2000001089c */
[C---:B------:R-:W-:Y:S01]  /*16740*/  HMMA.16816.F32.BF16 R16, R140.reuse, R22, R16 ;  /* 0x000000168c10723c */ /* 0x040fe20000041810 */
[----:B------:R-:W-:Y:S01]  /*16750*/  MUFU.EX2 R191, R191 ;  /* 0x000000bf00bf7308 */ /* 0x000fe20000000800 */
[----:B------:R-:W-:Y:S01]  /*16760*/  LDSM.16.MT88.4 R108, [R139+0x3800] ;  /* 0x003800008b6c783b */ /* 0x000fe20000004200 */
[C---:B------:R-:W-:Y:S01]  /*16770*/  FMUL.FTZ R22, R0.reuse, R114 ;  /* 0x0000007200167220 */ /* 0x040fe20000410000 */
[----:B------:R-:W-:Y:S01]  /*16780*/  FMUL.FTZ R23, R0, R115 ;  /* 0x0000007300177220 */ /* 0x000fe20000410000 */
[----:B------:R-:W-:Y:S01]  /*16790*/  FMUL.FTZ R65, R132, R69 ;  /* 0x0000004584417220 */ /* 0x000fe20000410000 */
[-CC-:B------:R-:W-:Y:S01]  /*167a0*/  FFMA.FTZ R115, R64, R135.reuse, -R156.reuse ;  /* 0x0000008740737223 */ /* 0x180fe2000001089c */
[----:B------:R-:W-:Y:S04]  /*167b0*/  FMUL.FTZ R64, R132, R68 ;  /* 0x0000004484407220 */ /* 0x000fe80000410000 */
[----:B------:R-:W-:Y:S01]  /*167c0*/  MUFU.EX2 R113, R113 ;  /* 0x0000007100717308 */ /* 0x000fe20000000800 */
[-CC-:B------:R-:W-:Y:S01]  /*167d0*/  FFMA.FTZ R114, R201, R135.reuse, -R156.reuse ;  /* 0x00000087c9727223 */ /* 0x180fe2000001089c */
[-CC-:B------:R-:W-:Y:S01]  /*167e0*/  FFMA.FTZ R160, R160, R135.reuse, -R157.reuse ;  /* 0x00000087a0a07223 */ /* 0x180fe2000001089d */
[C---:B----4-:R-:W-:Y:S07]  /*167f0*/  HMMA.16816.F32.BF16 R20, R140.reuse, R28, R20 ;  /* 0x0000001c8c14723c */ /* 0x050fee0000041814 */
[----:B------:R-:W-:Y:S01]  /*16800*/  MUFU.EX2 R112, R112 ;  /* 0x0000007000707308 */ /* 0x000fe20000000800 */
[C---:B------:R-:W-:Y:S01]  /*16810*/  FMUL.FTZ R28, R132.reuse, R104 ;  /* 0x00000068841c7220 */ /* 0x040fe20000410000 */
[--C-:B------:R-:W-:Y:S01]  /*16820*/  FFMA.FTZ R104, R57, R135, -R157.reuse ;  /* 0x0000008739687223 */ /* 0x100fe2000001089d */
[C---:B------:R-:W-:Y:S01]  /*16830*/  FMUL.FTZ R57, R132.reuse, R77 ;  /* 0x0000004d84397220 */ /* 0x040fe20000410000 */
[----:B------:R-:W-:Y:S01]  /*16840*/  FMUL.FTZ R29, R132, R105 ;  /* 0x00000069841d7220 */ /* 0x000fe20000410000 */
[--C-:B------:R-:W-:Y:S01]  /*16850*/  FFMA.FTZ R105, R67, R135, -R157.reuse ;  /* 0x0000008743697223 */ /* 0x100fe2000001089d */
[C---:B------:R-:W-:Y:S04]  /*16860*/  HMMA.16816.F32.BF16 R24, R140.reuse, R30, R24 ;  /* 0x0000001e8c18723c */ /* 0x040fe80000041818 */
[----:B------:R-:W-:Y:S01]  /*16870*/  MUFU.EX2 R114, R114 ;  /* 0x0000007200727308 */ /* 0x000fe20000000800 */
[C---:B------:R-:W-:Y:S01]  /*16880*/  FMUL.FTZ R30, R0.reuse, R106 ;  /* 0x0000006a001e7220 */ /* 0x040fe20000410000 */
[----:B------:R-:W-:Y:S01]  /*16890*/  FMUL.FTZ R31, R0, R107 ;  /* 0x0000006b001f7220 */ /* 0x000fe20000410000 */
[----:B------:R-:W-:Y:S01]  /*168a0*/  FFMA.FTZ R107, R56, R135, -R157 ;  /* 0x00000087386b7223 */ /* 0x000fe2000001089d */
[----:B------:R-:W-:Y:S01]  /*168b0*/  FMUL.FTZ R56, R132, R76 ;  /* 0x0000004c84387220 */ /* 0x000fe20000410000 */
[----:B------:R-:W-:Y:S01]  /*168c0*/  FMUL.FTZ R67, R0, R71 ;  /* 0x0000004700437220 */ /* 0x000fe20000410000 */
[----:B------:R-:W3:Y:S04]  /*168d0*/  LDSM.16.MT88.4 R76, [R138+0xc800] ;  /* 0x00c800008a4c783b */ /* 0x000ee80000004200 */
[----:B------:R-:W-:Y:S01]  /*168e0*/  MUFU.EX2 R104, R104 ;  /* 0x0000006800687308 */ /* 0x000fe20000000800 */
[--C-:B------:R-:W-:Y:S01]  /*168f0*/  FFMA.FTZ R106, R202, R135, -R156.reuse ;  /* 0x00000087ca6a7223 */ /* 0x100fe2000001089c */
[C---:B--2---:R-:W-:Y:S08]  /*16900*/  HMMA.16816.F32.BF16 R28, R140.reuse, R36, R28 ;  /* 0x000000248c1c723c */ /* 0x044ff0000004181c */
[----:B------:R-:W2:Y:S01]  /*16910*/  MUFU.EX2 R107, R107 ;  /* 0x0000006b006b7308 */ /* 0x000ea20000000800 */
[C---:B------:R-:W-:Y:S01]  /*16920*/  FMUL.FTZ R36, R132.reuse, R96 ;  /* 0x0000006084247220 */ /* 0x040fe20000410000 */
[----:B------:R-:W-:Y:S01]  /*16930*/  FMUL.FTZ R37, R132, R97 ;  /* 0x0000006184257220 */ /* 0x000fe20000410000 */
[-CC-:B------:R-:W-:Y:S07]  /*16940*/  FFMA.FTZ R153, R153, R135.reuse, -R156.reuse ;  /* 0x0000008799997223 */ /* 0x180fee000001089c */
[----:B------:R-:W4:Y:S01]  /*16950*/  MUFU.EX2 R106, R106 ;  /* 0x0000006a006a7308 */ /* 0x000f220000000800 */
[----:B------:R-:W-:Y:S01]  /*16960*/  FFMA.FTZ R137, R137, R135, -R156 ;  /* 0x0000008789897223 */ /* 0x000fe2000001089c */
[C---:B------:R-:W-:Y:S08]  /*16970*/  HMMA.16816.F32.BF16 R32, R140.reuse, R38, R32 ;  /* 0x000000268c20723c */ /* 0x040ff00000041820 */
[----:B------:R-:W5:Y:S01]  /*16980*/  MUFU.EX2 R105, R105 ;  /* 0x0000006900697308 */ /* 0x000f620000000800 */
[C---:B------:R-:W-:Y:S01]  /*16990*/  FMUL.FTZ R38, R0.reuse, R98 ;  /* 0x0000006200267220 */ /* 0x040fe20000410000 */
[C---:B------:R-:W-:Y:S01]  /*169a0*/  FMUL.FTZ R39, R0.reuse, R99 ;  /* 0x0000006300277220 */ /* 0x040fe20000410000 */
[----:B------:R-:W-:Y:S01]  /*169b0*/  FFMA.FTZ R151, R0, R248, R151 ;  /* 0x000000f800977223 */ /* 0x000fe20000010097 */
[----:B------:R-:W-:Y:S06]  /*169c0*/  LDSM.16.MT88.4 R96, [R144+0x10800] ;  /* 0x010800009060783b */ /* 0x000fec0000004200 */
[----:B------:R-:W1:Y:S01]  /*169d0*/  MUFU.EX2 R115, R115 ;  /* 0x0000007300737308 */ /* 0x000e620000000800 */
[----:B--2---:R-:W-:Y:S01]  /*169e0*/  F2FP.BF16.F32.PACK_AB R68, R107, R104 ;  /* 0x000000686b44723e */ /* 0x004fe200000010ff */
[----:B------:R-:W-:Y:S01]  /*169f0*/  FADD.FTZ R151, R150, R151 ;  /* 0x0000009796977221 */ /* 0x000fe20000010000 */
[C---:B------:R-:W-:Y:S01]  /*16a00*/  FFMA.FTZ R147, R132.reuse, R249, R147 ;  /* 0x000000f984937223 */ /* 0x040fe20000010093 */
[C---:B------:R-:W-:Y:S06]  /*16a10*/  HMMA.16816.F32.BF16 R36, R140.reuse, R44, R36 ;  /* 0x0000002c8c24723c */ /* 0x040fec0000041824 */
[----:B------:R-:W-:Y:S01]  /*16a20*/  MUFU.EX2 R189, R189 ;  /* 0x000000bd00bd7308 */ /* 0x000fe20000000800 */
[C---:B------:R-:W-:Y:S01]  /*16a30*/  FMUL.FTZ R44, R132.reuse, R88 ;  /* 0x00000058842c7220 */ /* 0x040fe20000410000 */
[----:B------:R-:W-:Y:S01]  /*16a40*/  FMUL.FTZ R45, R132, R89 ;  /* 0x00000059842d7220 */ /* 0x000fe20000410000 */
[----:B----4-:R-:W-:Y:S07]  /*16a50*/  F2FP.BF16.F32.PACK_AB R69, R114, R106 ;  /* 0x0000006a7245723e */ /* 0x010fee00000010ff */
[----:B------:R-:W-:Y:S01]  /*16a60*/  MUFU.EX2 R188, R188 ;  /* 0x000000bc00bc7308 */ /* 0x000fe20000000800 */
[----:B-----5:R-:W-:Y:S01]  /*16a70*/  F2FP.BF16.F32.PACK_AB R70, R113, R105 ;  /* 0x000000697146723e */ /* 0x020fe200000010ff */
[C---:B------:R-:W-:Y:S08]  /*16a80*/  HMMA.16816.F32.BF16 R40, R140.reuse, R46, R40 ;  /* 0x0000002e8c28723c */ /* 0x040ff00000041828 */
[----:B------:R-:W-:Y:S01]  /*16a90*/  MUFU.EX2 R161, R161 ;  /* 0x000000a100a17308 */ /* 0x000fe20000000800 */
[C---:B------:R-:W-:Y:S01]  /*16aa0*/  FMUL.FTZ R46, R0.reuse, R90 ;  /* 0x0000005a002e7220 */ /* 0x040fe20000410000 */
[----:B------:R-:W-:Y:S01]  /*16ab0*/  FMUL.FTZ R47, R0, R91 ;  /* 0x0000005b002f7220 */ /* 0x000fe20000410000 */
[----:B-1----:R-:W-:Y:S01]  /*16ac0*/  F2FP.BF16.F32.PACK_AB R71, R115, R112 ;  /* 0x000000707347723e */ /* 0x002fe200000010ff */
[----:B------:R-:W-:Y:S01]  /*16ad0*/  LDSM.16.MT88.4 R88, [R213+0x800] ;  /* 0x00080000d558783b */ /* 0x000fe20000004200 */
[----:B------:R-:W-:Y:S01]  /*16ae0*/  FADD.FTZ R151, R148, R151 ;  /* 0x0000009794977221 */ /* 0x000fe20000010000 */
[----:B------:R-:W-:Y:S03]  /*16af0*/  FADD.FTZ R147, R149, R147 ;  /* 0x0000009395937221 */ /* 0x000fe60000010000 */
        /* <DEDUP_REMOVED lines=16> */
[----:B------:R-:W-:Y:S02]  /*16c00*/  IMAD.MOV.U32 R132, RZ, RZ, R133 ;  /* 0x000000ffff847224 */ /* 0x000fe400078e0085 */
[C---:B------:R-:W-:Y:S03]  /*16c10*/  HMMA.16816.F32.BF16 R56, R140.reuse, R62, R56 ;  /* 0x0000003e8c38723c */ /* 0x040fe60000041838 */
[C---:B------:R-:W-:Y:S01]  /*16c20*/  FMUL.FTZ R62, R0.reuse, R74 ;  /* 0x0000004a003e7220 */ /* 0x040fe20000410000 */
[----:B------:R-:W-:Y:S01]  /*16c30*/  FMUL.FTZ R63, R0, R75 ;  /* 0x0000004b003f7220 */ /* 0x000fe20000410000 */
[----:B------:R-:W-:Y:S01]  /*16c40*/  FADD.FTZ R107, R107, R145 ;  /* 0x000000916b6b7221 */ /* 0x000fe20000010000 */
[----:B------:R-:W2:Y:S03]  /*16c50*/  LDSM.16.MT88.4 R72, [R139+0x800] ;  /* 0x000800008b48783b */ /* 0x000ea60000004200 */
[----:B------:R-:W-:Y:S02]  /*16c60*/  FADD.FTZ R0, R105, R107 ;  /* 0x0000006b69007221 */ /* 0x000fe40000010000 */
[C---:B------:R-:W-:Y:S03]  /*16c70*/  HMMA.16816.F32.BF16 R60, R140.reuse, R84, R60 ;  /* 0x000000548c3c723c */ /* 0x040fe6000004183c */
[----:B------:R-:W-:Y:S05]  /*16c80*/  FADD.FTZ R0, R113, R0 ;  /* 0x0000000071007221 */ /* 0x000fea0000010000 */
[----:B------:R-:W-:Y:S01]  /*16c90*/  HMMA.16816.F32.BF16 R64, R140, R86, R64 ;  /* 0x000000568c40723c */ /* 0x000fe20000041840 */
[----:B------:R-:W4:Y:S02]  /*16ca0*/  LDSM.16.MT88.4 R84, [R139+0x4800] ;  /* 0x004800008b54783b */ /* 0x000f240000004200 */
[-CC-:B------:R-:W-:Y:S01]  /*16cb0*/  FFMA.FTZ R143, R174, R135.reuse, -R157.reuse ;  /* 0x00000087ae8f7223 */ /* 0x180fe2000001089d */
[-CC-:B------:R-:W-:Y:S01]  /*16cc0*/  FFMA.FTZ R140, R200, R135.reuse, -R157.reuse ;  /* 0x00000087c88c7223 */ /* 0x180fe2000001089d */
[-CC-:B------:R-:W-:Y:S01]  /*16cd0*/  FFMA.FTZ R142, R198, R135.reuse, -R157.reuse ;  /* 0x00000087c68e7223 */ /* 0x180fe2000001089d */
[-C--:B------:R-:W-:Y:S02]  /*16ce0*/  FFMA.FTZ R141, R197, R135.reuse, -R156 ;  /* 0x00000087c58d7223 */ /* 0x080fe4000001089c */
[C---:B---3--:R-:W-:Y:S01]  /*16cf0*/  HMMA.16816.F32.BF16 R4, R68.reuse, R76, R4 ;  /* 0x0000004c4404723c */ /* 0x048fe20000041804 */
[----:B------:R-:W-:Y:S10]  /*16d00*/  MUFU.EX2 R143, R143 ;  /* 0x0000008f008f7308 */ /* 0x000ff40000000800 */
[----:B------:R-:W3:Y:S01]  /*16d10*/  MUFU.EX2 R140, R140 ;  /* 0x0000008c008c7308 */ /* 0x000ee20000000800 */
[C---:B------:R-:W-:Y:S01]  /*16d20*/  HMMA.16816.F32.BF16 R8, R68.reuse, R78, R8 ;  /* 0x0000004e4408723c */ /* 0x040fe20000041808 */
[----:B------:R-:W-:Y:S08]  /*16d30*/  LDSM.16.MT88.4 R76, [R138+0xd000] ;  /* 0x00d000008a4c783b */ /* 0x000ff00000004200 */
[----:B------:R-:W-:Y:S10]  /*16d40*/  MUFU.EX2 R142, R142 ;  /* 0x0000008e008e7308 */ /* 0x000ff40000000800 */
[----:B------:R-:W-:Y:S01]  /*16d50*/  MUFU.EX2 R141, R141 ;  /* 0x0000008d008d7308 */ /* 0x000fe20000000800 */
[C---:B-1----:R-:W-:Y:S03]  /*16d60*/  HMMA.16816.F32.BF16 R12, R68.reuse, R80, R12 ;  /* 0x00000050440c723c */ /* 0x042fe6000004180c */
[----:B---3--:R-:W-:Y:S05]  /*16d70*/  FADD.FTZ R0, R140, R0 ;  /* 0x000000008c007221 */ /* 0x008fea0000010000 */
[C---:B------:R-:W-:Y:S01]  /*16d80*/  HMMA.16816.F32.BF16 R16, R68.reuse, R82, R16 ;  /* 0x000000524410723c */ /* 0x040fe20000041810 */
[----:B------:R-:W-:Y:S07]  /*16d90*/  LDSM.16.MT88.4 R80, [R144+0xd000] ;  /* 0x00d000009050783b */ /* 0x000fee0000004200 */
[C---:B--2---:R-:W-:Y:S08]  /*16da0*/  HMMA.16816.F32.BF16 R20, R68.reuse, R72, R20 ;  /* 0x000000484414723c */ /* 0x044ff00000041814 */
[C---:B------:R-:W-:Y:S01]  /*16db0*/  HMMA.16816.F32.BF16 R24, R68.reuse, R74, R24 ;  /* 0x0000004a4418723c */ /* 0x040fe20000041818 */
[----:B------:R-:W1:Y:S07]  /*16dc0*/  LDSM.16.MT88.4 R72, [R213+0x4800] ;  /* 0x00480000d548783b */ /* 0x000e6e0000004200 */
[C---:B------:R-:W-:Y:S03]  /*16dd0*/  HMMA.16816.F32.BF16 R28, R68.reuse, R88, R28 ;  /* 0x00000058441c723c */ /* 0x040fe6000004181c */
[-CC-:B------:R-:W-:Y:S02]  /*16de0*/  FFMA.FTZ R88, R176, R135.reuse, -R156.reuse ;  /* 0x00000087b0587223 */ /* 0x180fe4000001089c */
[----:B------:R-:W2:Y:S03]  /*16df0*/  MUFU.EX2 R176, R199 ;  /* 0x000000c700b07308 */ /* 0x000ea60000000800 */
        /* <DEDUP_REMOVED lines=8> */
[----:B------:R5:W2:Y:S01]  /*16e80*/  MUFU.EX2 R174, R96 ;  /* 0x0000006000ae7308 */ /* 0x000aa20000000800 */
[C---:B----4-:R-:W-:Y:S01]  /*16e90*/  HMMA.16816.F32.BF16 R52, R68.reuse, R84, R52 ;  /* 0x000000544434723c */ /* 0x050fe20000041834 */
[----:B---3--:R-:W3:Y:S07]  /*16ea0*/  LDSM.16.MT88.4 R88, [R139+0x1000] ;  /* 0x001000008b58783b */ /* 0x008eee0000004200 */
[C---:B------:R-:W-:Y:S01]  /*16eb0*/  HMMA.16816.F32.BF16 R56, R68.reuse, R86, R56 ;  /* 0x000000564438723c */ /* 0x040fe20000041838 */
[----:B-----5:R-:W4:Y:S07]  /*16ec0*/  LDSM.16.MT88.4 R96, [R138+0x11000] ;  /* 0x011000008a60783b */ /* 0x020f2e0000004200 */
[C---:B-1----:R-:W-:Y:S01]  /*16ed0*/  HMMA.16816.F32.BF16 R60, R68.reuse, R72, R60 ;  /* 0x00000048443c723c */ /* 0x042fe2000004183c */
[----:B------:R-:W1:Y:S07]  /*16ee0*/  LDSM.16.MT88.4 R84, [R144+0x11000] ;  /* 0x011000009054783b */ /* 0x000e6e0000004200 */
[----:B------:R-:W-:Y:S03]  /*16ef0*/  HMMA.16816.F32.BF16 R64, R68, R74, R64 ;  /* 0x0000004a4440723c */ /* 0x000fe60000041840 */
[----:B--2---:R-:W-:Y:S01]  /*16f00*/  F2FP.BF16.F32.PACK_AB R68, R176, R140 ;  /* 0x0000008cb044723e */ /* 0x004fe200000010ff */
[----:B------:R-:W2:Y:S01]  /*16f10*/  LDSM.16.MT88.4 R72, [R213+0x5000] ;  /* 0x00500000d548783b */ /* 0x000ea20000004200 */
        /* <DEDUP_REMOVED lines=9> */
[----:B------:R5:W3:Y:S03]  /*16fb0*/  MUFU.EX2 R186, R192 ;  /* 0x000000c000ba7308 */ /* 0x000ae60000000800 */
[C---:B------:R-:W-:Y:S08]  /*16fc0*/  HMMA.16816.F32.BF16 R8, R68.reuse, R78, R8 ;  /* 0x0000004e4408723c */ /* 0x040ff00000041808 */
[C---:B------:R-:W-:Y:S03]  /*16fd0*/  HMMA.16816.F32.BF16 R12, R68.reuse, R80, R12 ;  /* 0x00000050440c723c */ /* 0x040fe6000004180c */
[-CC-:B------:R-:W-:Y:S01]  /*16fe0*/  FFMA.FTZ R80, R190, R135.reuse, -R157.reuse ;  /* 0x00000087be507223 */ /* 0x180fe2000001089d */
[-C--:B-----5:R-:W-:Y:S01]  /*16ff0*/  FFMA.FTZ R192, R185, R135.reuse, -R156 ;  /* 0x00000087b9c07223 */ /* 0x0a0fe2000001089c */
[-CC-:B------:R-:W-:Y:S01]  /*17000*/  FFMA.FTZ R190, R183, R135.reuse, -R157.reuse ;  /* 0x00000087b7be7223 */ /* 0x180fe2000001089d */
[----:B------:R5:W2:Y:S01]  /*17010*/  MUFU.EX2 R185, R76 ;  /* 0x0000004c00b97308 */ /* 0x000aa20000000800 */
[----:B---3--:R-:W-:Y:S01]  /*17020*/  FADD.FTZ R142, R186, R142 ;  /* 0x0000008eba8e7221 */ /* 0x008fe20000010000 */
[C---:B------:R-:W-:Y:S08]  /*17030*/  HMMA.16816.F32.BF16 R16, R68.reuse, R82, R16 ;  /* 0x000000524410723c */ /* 0x040ff00000041810 */
[----:B------:R3:W-:Y:S10]  /*17040*/  MUFU.EX2 R183, R80 ;  /* 0x0000005000b77308 */ /* 0x0007f40000000800 */
[----:B------:R-:W2:Y:S01]  /*17050*/  MUFU.EX2 R192, R192 ;  /* 0x000000c000c07308 */ /* 0x000ea20000000800 */
[C---:B------:R-:W-:Y:S09]  /*17060*/  HMMA.16816.F32.BF16 R20, R68.reuse, R88, R20 ;  /* 0x000000584414723c */ /* 0x040ff20000041814 */
[----:B------:R-:W2:Y:S01]  /*17070*/  MUFU.EX2 R190, R190 ;  /* 0x000000be00be7308 */ /* 0x000ea20000000800 */
[----:B-----5:R-:W5:Y:S01]  /*17080*/  LDSM.16.MT88.4 R76, [R138+0xd800] ;  /* 0x00d800008a4c783b */ /* 0x020f620000004200 */
[C---:B------:R-:W-:Y:S07]  /*17090*/  HMMA.16816.F32.BF16 R24, R68.reuse, R90, R24 ;  /* 0x0000005a4418723c */ /* 0x040fee0000041818 */
[----:B---3--:R-:W3:Y:S01]  /*170a0*/  LDSM.16.MT88.4 R80, [R144+0xd800] ;  /* 0x00d800009050783b */ /* 0x008ee20000004200 */
        /* <DEDUP_REMOVED lines=28> */
[C---:B---3--:R-:W-:Y:S03]  /*17270*/  HMMA.16816.F32.BF16 R12, R68.reuse, R80, R12 ;  /* 0x00000050440c723c */ /* 0x048fe6000004180c */
[-CC-:B------:R-:W-:Y:S02]  /*17280*/  FFMA.FTZ R80, R195, R135.reuse, -R157.reuse ;  /* 0x00000087c3507223 */ /* 0x180fe4000001089d */
[----:B------:R3:W5:Y:S03]  /*17290*/  MUFU.EX2 R195, R196 ;  /* 0x000000c400c37308 */ /* 0x0007660000000800 */
[C---:B------:R-:W-:Y:S08]  /*172a0*/  HMMA.16816.F32.BF16 R16, R68.reuse, R82, R16 ;  /* 0x000000524410723c */ /* 0x040ff00000041810 */
[C---:B-1----:R-:W-:Y:S03]  /*172b0*/  HMMA.16816.F32.BF16 R20, R68.reuse, R84, R20 ;  /* 0x000000544414723c */ /* 0x042fe60000041814 */
[-C--:B---3--:R-:W-:Y:S01]  /*172c0*/  FFMA.FTZ R196, R181, R135.reuse, -R156 ;  /* 0x00000087b5c47223 */ /* 0x088fe2000001089c */
[----:B-----5:R-:W-:Y:S04]  /*172d0*/  FADD.FTZ R190, R195, R190 ;  /* 0x000000bec3be7221 */ /* 0x020fe80000010000 */
[C---:B------:R-:W-:Y:S01]  /*172e0*/  HMMA.16816.F32.BF16 R24, R68.reuse, R86, R24 ;  /* 0x000000564418723c */ /* 0x040fe20000041818 */
[----:B------:R-:W-:Y:S01]  /*172f0*/  LDSM.16.MT88.4 R84, [R144+0xe000] ;  /* 0x00e000009054783b */ /* 0x000fe20000004200 */
[----:B------:R-:W-:Y:S06]  /*17300*/  MUFU.EX2 R196, R196 ;  /* 0x000000c400c47308 */ /* 0x000fec0000000800 */
[C---:B------:R-:W-:Y:S03]  /*17310*/  HMMA.16816.F32.BF16 R28, R68.reuse, R88, R28 ;  /* 0x00000058441c723c */ /* 0x040fe6000004181c */
[-CC-:B------:R-:W-:Y:S02]  /*17320*/  FFMA.FTZ R88, R194, R135.reuse, -R156.reuse ;  /* 0x00000087c2587223 */ /* 0x180fe4000001089c */
[----:B------:R1:W3:Y:S03]  /*17330*/  MUFU.EX2 R194, R80 ;  /* 0x0000005000c27308 */ /* 0x0002e60000000800 */
        /* <DEDUP_REMOVED lines=10> */
[C---:B--2---:R-:W-:Y:S03]  /*173e0*/  HMMA.16816.F32.BF16 R52, R68.reuse, R72, R52 ;  /* 0x000000484434723c */ /* 0x044fe60000041834 */
[----:B------:R-:W-:Y:S01]  /*173f0*/  FFMA.FTZ R72, R182, R135, -R156 ;  /* 0x00000087b6487223 */ /* 0x000fe2000001089c */
[----:B-----5:R-:W2:Y:S05]  /*17400*/  LDSM.16.MT88.4 R88, [R139+0x2000] ;  /* 0x002000008b58783b */ /* 0x020eaa0000004200 */
[----:B------:R5:W1:Y:S01]  /*17410*/  MUFU.EX2 R182, R100 ;  /* 0x0000006400b67308 */ /* 0x000a620000000800 */
[C---:B------:R-:W-:Y:S09]  /*17420*/  HMMA.16816.F32.BF16 R56, R68.reuse, R74, R56 ;  /* 0x0000004a4438723c */ /* 0x040ff20000041838 */
[----:B------:R1:W1:Y:S01]  /*17430*/  MUFU.EX2 R181, R72 ;  /* 0x0000004800b57308 */ /* 0x0002620000000800 */
[----:B----4-:R-:W4:Y:S01]  /*17440*/  LDSM.16.MT88.4 R96, [R138+0x12000] ;  /* 0x012000008a60783b */ /* 0x010f220000004200 */
[C---:B------:R-:W-:Y:S07]  /*17450*/  HMMA.16816.F32.BF16 R60, R68.reuse, R76, R60 ;  /* 0x0000004c443c723c */ /* 0x040fee000004183c */
[----:B-----5:R-:W5:Y:S01]  /*17460*/  LDSM.16.MT88.4 R100, [R144+0x12000] ;  /* 0x012000009064783b */ /* 0x020f620000004200 */
[----:B------:R-:W-:Y:S03]  /*17470*/  HMMA.16816.F32.BF16 R64, R68, R78, R64 ;  /* 0x0000004e4440723c */ /* 0x000fe60000041840 */
[C---:B---3--:R-:W-:Y:S04]  /*17480*/  F2FP.BF16.F32.PACK_AB R68, R194.reuse, R195 ;  /* 0x000000c3c244723e */ /* 0x048fe800000010ff */
[----:B-1----:R-:W1:Y:S01]  /*17490*/  LDSM.16.MT88.4 R72, [R139+0x6000] ;  /* 0x006000008b48783b */ /* 0x002e620000004200 */
[----:B------:R-:W-:Y:S01]  /*174a0*/  F2FP.BF16.F32.PACK_AB R69, R187, R193 ;  /* 0x000000c1bb45723e */ /* 0x000fe200000010ff */
[----:B------:R-:W-:Y:S01]  /*174b0*/  FADD.FTZ R194, R194, R190 ;  /* 0x000000bec2c27221 */ /* 0x000fe20000010000 */
[----:B------:R-:W-:Y:S02]  /*174c0*/  F2FP.BF16.F32.PACK_AB R70, R182, R184 ;  /* 0x000000b8b646723e */ /* 0x000fe400000010ff */
[----:B------:R-:W-:Y:S01]  /*174d0*/  F2FP.BF16.F32.PACK_AB R71, R196, R181 ;  /* 0x000000b5c447723e */ /* 0x000fe200000010ff */
[----:B------:R-:W-:Y:S02]  /*174e0*/  FADD.FTZ R194, R184, R194 ;  /* 0x000000c2b8c27221 */ /* 0x000fe40000010000 */
[----:B------:R-:W3:Y:S02]  /*174f0*/  LDSM.16.MT88.4 R76, [R213+0x6000] ;  /* 0x00600000d54c783b */ /* 0x000ee40000004200 */
[----:B------:R-:W-:Y:S02]  /*17500*/  FADD.FTZ R182, R182, R194 ;  /* 0x000000c2b6b67221 */ /* 0x000fe40000010000 */
[C---:B------:R-:W-:Y:S03]  /*17510*/  HMMA.16816.F32.BF16 R4, R68.reuse, R80, R4 ;  /* 0x000000504404723c */ /* 0x040fe60000041804 */
[-CC-:B------:R-:W-:Y:S02]  /*17520*/  FFMA.FTZ R80, R179, R135.reuse, -R157.reuse ;  /* 0x00000087b3507223 */ /* 0x180fe4000001089d */
[----:B------:R2:W4:Y:S03]  /*17530*/  MUFU.EX2 R179, R180 ;  /* 0x000000b400b37308 */ /* 0x0005260000000800 */
[C---:B------:R-:W-:Y:S08]  /*17540*/  HMMA.16816.F32.BF16 R8, R68.reuse, R82, R8 ;  /* 0x000000524408723c */ /* 0x040ff00000041808 */
[C---:B------:R-:W-:Y:S03]  /*17550*/  HMMA.16816.F32.BF16 R12, R68.reuse, R84, R12 ;  /* 0x00000054440c723c */ /* 0x040fe6000004180c */
[-C--:B--2---:R-:W-:Y:S01]  /*17560*/  FFMA.FTZ R180, R169, R135.reuse, -R156 ;  /* 0x00000087a9b47223 */ /* 0x084fe2000001089c */
        /* <DEDUP_REMOVED lines=9> */
[----:B--2---:R-:W2:Y:S07]  /*17600*/  LDSM.16.MT88.4 R80, [R138+0xe800] ;  /* 0x00e800008a50783b */ /* 0x004eae0000004200 */
        /* <DEDUP_REMOVED lines=9> */
[----:B------:R5:W2:Y:S03]  /*176a0*/  MUFU.EX2 R172, R96 ;  /* 0x0000006000ac7308 */ /* 0x000aa60000000800 */
        /* <DEDUP_REMOVED lines=9> */
[C---:B---3--:R-:W-:Y:S01]  /*17740*/  HMMA.16816.F32.BF16 R60, R68.reuse, R76, R60 ;  /* 0x0000004c443c723c */ /* 0x048fe2000004183c */
[----:B----4-:R-:W-:Y:S07]  /*17750*/  LDSM.16.MT88.4 R100, [R139+0x6800] ;  /* 0x006800008b64783b */ /* 0x010fee0000004200 */
[----:B------:R-:W-:Y:S03]  /*17760*/  HMMA.16816.F32.BF16 R64, R68, R78, R64 ;  /* 0x0000004e4440723c */ /* 0x000fe60000041840 */
[----:B------:R-:W-:Y:S01]  /*17770*/  F2FP.BF16.F32.PACK_AB R68, R178, R179 ;  /* 0x000000b3b244723e */ /* 0x000fe200000010ff */
[----:B--2---:R-:W2:Y:S01]  /*17780*/  LDSM.16.MT88.4 R72, [R144+0x12800] ;  /* 0x012800009048783b */ /* 0x004ea20000004200 */
        /* <DEDUP_REMOVED lines=137> */
.L_x_6099:
        /* <DEDUP_REMOVED lines=12> */
.L_x_6122:
        /* <DEDUP_REMOVED lines=185> */
.L_x_6109:
[----:B------:R-:W-:Y:S05]  /*18c70*/  BSYNC.RECONVERGENT B0 ;  /* 0x0000000000007941 */ /* 0x000fea0003800200 */
.L_x_6108:
        /* <DEDUP_REMOVED lines=26> */
.L_x_6111:
[----:B------:R-:W-:Y:S05]  /*18e20*/  BSYNC.RECONVERGENT B0 ;  /* 0x0000000000007941 */ /* 0x000fea0003800200 */
.L_x_6110:
        /* <DEDUP_REMOVED lines=36> */
.L_x_6113:
[----:B------:R-:W-:Y:S05]  /*19070*/  BSYNC.RECONVERGENT B0 ;  /* 0x0000000000007941 */ /* 0x000fea0003800200 */
.L_x_6112:
        /* <DEDUP_REMOVED lines=16> */
.L_x_6115:
[----:B------:R-:W-:Y:S05]  /*19180*/  BSYNC.RECONVERGENT B0 ;  /* 0x0000000000007941 */ /* 0x000fea0003800200 */
.L_x_6114:
        /* <DEDUP_REMOVED lines=16> */
.L_x_6117:
[----:B------:R-:W-:Y:S05]  /*19290*/  BSYNC.RECONVERGENT B0 ;  /* 0x0000000000007941 */ /* 0x000fea0003800200 */
.L_x_6116:
[----:B-1----:R-:W-:Y:S02]  /*192a0*/  MOV R4, R232 ;  /* 0x000000e800047202 */ /* 0x002fe40000000f00 */
[----:B------:R-:W-:-:S04]  /*192b0*/  MOV R5, 0x0 ;  /* 0x0000000000057802 */ /* 0x000fc80000000f00 */
[----:B--2345:R-:W-:Y:S05]  /*192c0*/  @P0 RET.REL.NODEC R4 `(_ZN5flash24flash_fwd_splitkv_kernelI23Flash_fwd_kernel_traitsILi128ELi64ELi128ELi4ELb0ELb0EN7cutlass10bfloat16_tE19Flash_kernel_traitsILi128ELi64ELi128ELi4ES3_EELb0ELb1ELb1ELb0ELb0ELb1ELb0ELb0EEEvNS_16Flash_fwd_paramsE) ;  /* 0xfffffe6c044c0950 */ /* 0x03cfea0003c3ffff */
        /* <DEDUP_REMOVED lines=15> */
[----:B-1----:R-:W-:Y:S05]  /*193c0*/  @P0 RET.REL.NODEC R2 `(_ZN5flash24flash_fwd_splitkv_kernelI23Flash_fwd_kernel_traitsILi128ELi64ELi128ELi4ELb0ELb0EN7cutlass10bfloat16_tE19Flash_kernel_traitsILi128ELi64ELi128ELi4ES3_EELb0ELb1ELb1ELb0ELb0ELb1ELb0ELb0EEEvNS_16Flash_fwd_paramsE) ;  /* 0xfffffe6c020c0950 */ /* 0x002fea0003c3ffff */
[----:B------:R-:W-:Y:S01]  /*193d0*/  MOV R233, 0x0 ;  /* 0x0000000000e97802 */ /* 0x000fe20000000f00 */
[----:B------:R1:W-:Y:S03]  /*193e0*/  ST.E.128 desc[UR4][R6.64+0x80], R32 ;  /* 0x0000802006007985 */ /* 0x0003e6000c101d04 */
[----:B-1----:R-:W-:Y:S05]  /*193f0*/  RET.REL.NODEC R232 `(_ZN5flash24flash_fwd_splitkv_kernelI23Flash_fwd_kernel_traitsILi128ELi64ELi128ELi4ELb0ELb0EN7cutlass10bfloat16_tE19Flash_kernel_traitsILi128ELi64ELi128ELi4ES3_EELb0ELb1ELb1ELb0ELb0ELb1ELb0ELb0EEEvNS_16Flash_fwd_paramsE) ;  /* 0xfffffe6ce8007950 */ /* 0x002fea0003c3ffff */
.L_x_6107:
[----:B------:R-:W-:Y:S01]  /*19400*/  MOV R0, 0x1f ;  /* 0x0000001f00007802 */ /* 0x000fe20000000f00 */
[----:B------:R-:W-:Y:S01]  /*19410*/  IMAD.MOV.U32 R4, RZ, RZ, 0x2 ;  /* 0x00000002ff047424 */ /* 0x000fe200078e00ff */
[----:B------:R-:W-:Y:S01]  /*19420*/  MOV R8, R249 ;  /* 0x000000f900087202 */ /* 0x000fe20000000f00 */
[----:B------:R-:W-:-:S07]  /*19430*/  IMAD.MOV.U32 R5, RZ, RZ, -0x1 ;  /* 0xffffffffff057424 */ /* 0x000fce00078e00ff */
[----:B-1---5:R-:W-:Y:S05]  /*19440*/  WARPSYNC.COLLECTIVE R5, `(.L_x_6118) ;  /* 0x0000000005087348 */ /* 0x022fea0003c00000 */
[----:B------:R2:W3:Y:S02]  /*19450*/  SHFL.BFLY P0, R0, R8, R4, R0 ;  /* 0x0c00000408007389 */ /* 0x0004e40000000000 */
[----:B-123-5:R-:W-:Y:S05]  /*19460*/  ENDCOLLECTIVE ;  /* 0x000000000000791b */ /* 0x02efea0003800000 */
.L_x_6118:
        /* <DEDUP_REMOVED lines=8> */
.L_x_6119:
        /* <DEDUP_REMOVED lines=8> */
.L_x_6120:
[----:B------:R-:W-:Y:S01]  /*19570*/  FADD.FTZ R248, R0, R248 ;  /* 0x000000f800f87221 */ /* 0x000fe20000010000 */
[----:B------:R-:W-:Y:S02]  /*19580*/  MOV R0, 0x1f ;  /* 0x0000001f00007802 */ /* 0x000fe40000000f00 */
[----:B------:R-:W-:Y:S01]  /*19590*/  MOV R4, 0x1 ;  /* 0x0000000100047802 */ /* 0x000fe20000000f00 */
[----:B------:R-:W-:-:S07]  /*195a0*/  IMAD.MOV.U32 R8, RZ, RZ, R248 ;  /* 0x000000ffff087224 */ /* 0x000fce00078e00f8 */
[----:B------:R-:W-:Y:S05]  /*195b0*/  WARPSYNC.COLLECTIVE R5, `(.L_x_6121) ;  /* 0x0000000005087348 */ /* 0x000fea0003c00000 */
[----:B------:R1:W2:Y:S02]  /*195c0*/  SHFL.BFLY P0, R0, R8, R4, R0 ;  /* 0x0c00000408007389 */ /* 0x0002a40000000000 */
[----:B-12---:R-:W-:Y:S05]  /*195d0*/  ENDCOLLECTIVE ;  /* 0x000000000000791b */ /* 0x006fea0003800000 */
.L_x_6121:
[----:B------:R-:W-:Y:S05]  /*195e0*/  BRA `(.L_x_6122) ;  /* 0xffffffe800bc7947 */ /* 0x000fea000383ffff */
.L_x_6123:
        /* <DEDUP_REMOVED lines=9> */
.L_x_14901:


//--------------------- .text._ZN5flash24flash_fwd_splitkv_kernelI23Flash_fwd_kernel_traitsILi128ELi64ELi128ELi4ELb0ELb0EN7cutlass10bfloat16_tE19Flash_kernel_traitsILi128ELi64ELi128ELi4ES3_EELb0ELb1ELb0ELb0ELb1ELb0ELb0ELb1EEEvNS_16Flash_fwd_paramsE --------------------------
	.section	.text._ZN5flash24flash_fwd_splitkv_kernelI23Flash_fwd_kernel_traitsILi128ELi64ELi128ELi4ELb0ELb0EN7cutlass10bfloat16_tE19Flash_kernel_traitsILi128ELi64ELi128ELi4ES3_EELb0ELb1ELb0ELb0ELb1ELb0ELb0ELb1EEEvNS_16Flash_fwd_paramsE,"ax",@progbits
	.align	128
        .global         _ZN5flash24flash_fwd_splitkv_kernelI23Flash_fwd_kernel_traitsILi128ELi64ELi128ELi4ELb0ELb0EN7cutlass10bfloat16_tE19Flash_kernel_traitsILi128ELi64ELi128ELi4ES3_EELb0ELb1ELb0ELb0ELb1ELb0ELb0ELb1EEEvNS_16Flash_fwd_paramsE
        .type           _ZN5flash24flash_fwd_splitkv_kernelI23Flash_fwd_kernel_traitsILi128ELi64ELi128ELi4ELb0ELb0EN7cutlass10bfloat16_tE19Flash_kernel_traitsILi128ELi64ELi128ELi4ES3_EELb0ELb1ELb0ELb0ELb1ELb0ELb0ELb1EEEvNS_16Flash_fwd_paramsE,@function
        .size           _ZN5flash24flash_fwd_splitkv_kernelI23Flash_fwd_kernel_traitsILi128ELi64ELi128ELi4ELb0ELb0EN7cutlass10bfloat16_tE19Flash_kernel_traitsILi128ELi64ELi128ELi4ES3_EELb0ELb1ELb0ELb0ELb1ELb0ELb0ELb1EEEvNS_16Flash_fwd_paramsE,(.L_x_14902 - _ZN5flash24flash_fwd_splitkv_kernelI23Flash_fwd_kernel_traitsILi128ELi64ELi128ELi4ELb0ELb0EN7cutlass10bfloat16_tE19Flash_kernel_traitsILi128ELi64ELi128ELi4ES3_EELb0ELb1ELb0ELb0ELb1ELb0ELb0ELb1EEEvNS_16Flash_fwd_paramsE)
        .other          _ZN5flash24flash_fwd_splitkv_kernelI23Flash_fwd_kernel_traitsILi128ELi64ELi128ELi4ELb0ELb0EN7cutlass10bfloat16_tE19Flash_kernel_traitsILi128ELi64ELi128ELi4ES3_EELb0ELb1ELb0ELb0ELb1ELb0ELb0ELb1EEEvNS_16Flash_fwd_paramsE,@"STO_CUDA_ENTRY STV_DEFAULT"
_ZN5flash24flash_fwd_splitkv_kernelI23Flash_fwd_kernel_traitsILi128ELi64ELi128ELi4ELb0ELb0EN7cutlass10bfloat16_tE19Flash_kernel_traitsILi128ELi64ELi128ELi4ES3_EELb0ELb1ELb0ELb0ELb1ELb0ELb0ELb1EEEvNS_16Flash_fwd_paramsE:
.text._ZN5flash24flash_fwd_splitkv_kernelI23Flash_fwd_kernel_traitsILi128ELi64ELi128ELi4ELb0ELb0EN7cutlass10bfloat16_tE19Flash_kernel_traitsILi128ELi64ELi128ELi4ES3_EELb0ELb1ELb0ELb0ELb1ELb0ELb0ELb1EEEvNS_16Flash_fwd_paramsE:
[----:B------:R-:W-:Y:S01]  /*0000*/  LDC R1, c[0x0][0x37c] ;  /* 0x0000df00ff017b82 */ /* 0x000fe20000000800 */
[----:B------:R-:W1:Y:S07]  /*0010*/  S2R R215, SR_CTAID.X ;  /* 0x0000000000d77919 */ /* 0x000e6e0000002500 */
[----:B------:R-:W2:Y:S01]  /*0020*/  LDC.64 R132, c[0x0][0x348] ;  /* 0x0000d200ff847b82 */ /* 0x000ea20000000a00 */
[----:B------:R-:W-:Y:S01]  /*0030*/  BSSY.RECONVERGENT B3, `(.L_x_6124) ;  /* 0x0000005000037945 */ /* 0x000fe20003800200 */
[----:B------:R-:W-:Y:S01]  /*0040*/  MOV R212, 0x80 ;  /* 0x0000008000d47802 */ /* 0x000fe20000000f00 */
[----:B------:R-:W3:Y:S01]  /*0050*/  S2R R214, SR_CTAID.Y ;  /* 0x0000000000d67919 */ /* 0x000ee20000002600 */
[----:B------:R-:W4:Y:S05]  /*0060*/  S2R R213, SR_CTAID.Z ;  /* 0x0000000000d57919 */ /* 0x000f2a0000002700 */
[----:B-1234-:R-:W-:Y:S05]  /*0070*/  CALL.REL.NOINC `($_ZN5flash24flash_fwd_splitkv_kernelI23Flash_fwd_kernel_traitsILi128ELi64ELi128ELi4ELb0ELb0EN7cutlass10bfloat16_tE19Flash_kernel_traitsILi128ELi64ELi128ELi4ES3_EELb0ELb1ELb0ELb0ELb1ELb0ELb0ELb1EEEvNS_16Flash_fwd_paramsE$_ZN5flash30compute_attn_1rowblock_splitkvI23Flash_fwd_kernel_traitsILi128ELi64ELi128ELi4ELb0ELb0EN7cutlass10bfloat16_tE19Flash_kernel_traitsILi128ELi64ELi128ELi4ES3_EELb0ELb1ELb0ELb0ELb1ELb0ELb0ELb1ENS_16Flash_fwd_paramsEEEvRKT8_iiiii) ;  /* 0x0000000000087944 */ /* 0x01efea0003c00000 */
[----:B------:R-:W-:Y:S05]  /*0080*/  BSYNC.RECONVERGENT B3 ;  /* 0x0000000000037941 */ /* 0x000fea0003800200 */
.L_x_6124:
[----:B------:R-:W-:Y:S05]  /*0090*/  EXIT ;  /* 0x000000000000794d */ /* 0x000fea0003800000 */
        .type           $_ZN5flash24flash_fwd_splitkv_kernelI23Flash_fwd_kernel_traitsILi128ELi64ELi128ELi4ELb0ELb0EN7cutlass10bfloat16_tE19Flash_kernel_traitsILi128ELi64ELi128ELi4ES3_EELb0ELb1ELb0ELb0ELb1ELb0ELb0ELb1EEEvNS_16Flash_fwd_paramsE$_ZN5flash30compute_attn_1rowblock_splitkvI23Flash_fwd_kernel_traitsILi128ELi64ELi128ELi4ELb0ELb0EN7cutlass10bfloat16_tE19Flash_kernel_traitsILi128ELi64ELi128ELi4ES3_EELb0ELb1ELb0ELb0ELb1ELb0ELb0ELb1ENS_16Flash_fwd_paramsEEEvRKT8_iiiii,@function
        .size           $_ZN5flash24flash_fwd_splitkv_kernelI23Flash_fwd_kernel_traitsILi128ELi64ELi128ELi4ELb0ELb0EN7cutlass10bfloat16_tE19Flash_kernel_traitsILi128ELi64ELi128ELi4ES3_EELb0ELb1ELb0ELb0ELb1ELb0ELb0ELb1EEEvNS_16Flash_fwd_paramsE$_ZN5flash30compute_attn_1rowblock_splitkvI23Flash_fwd_kernel_traitsILi128ELi64ELi128ELi4ELb0ELb0EN7cutlass10bfloat16_tE19Flash_kernel_traitsILi128ELi64ELi128ELi4ES3_EELb0ELb1ELb0ELb0ELb1ELb0ELb0ELb1ENS_16Flash_fwd_paramsEEEvRKT8_iiiii,(.L_x_14902 - $_ZN5flash24flash_fwd_splitkv_kernelI23Flash_fwd_kernel_traitsILi128ELi64ELi128ELi4ELb0ELb0EN7cutlass10bfloat16_tE19Flash_kernel_traitsILi128ELi64ELi128ELi4ES3_EELb0ELb1ELb0ELb0ELb1ELb0ELb0ELb1EEEvNS_16Flash_fwd_paramsE$_ZN5flash30compute_attn_1rowblock_splitkvI23Flash_fwd_kernel_traitsILi128ELi64ELi128ELi4ELb0ELb0EN7cutlass10bfloat16_tE19Flash_kernel_traitsILi128ELi64ELi128ELi4ES3_EELb0ELb1ELb0ELb0ELb1ELb0ELb0ELb1ENS_16Flash_fwd_paramsEEEvRKT8_iiiii)
$_ZN5flash24flash_fwd_splitkv_kernelI23Flash_fwd_kernel_traitsILi128ELi64ELi128ELi4ELb0ELb0EN7cutlass10bfloat16_tE19Flash_kernel_traitsILi128ELi64ELi128ELi4ES3_EELb0ELb1ELb0ELb0ELb1ELb0ELb0ELb1EEEvNS_16Flash_fwd_paramsE$_ZN5flash30compute_attn_1rowblock_splitkvI23Flash_fwd_kernel_traitsILi128ELi64ELi128ELi4ELb0ELb0EN7cutlass10bfloat16_tE19Flash_kernel_traitsILi128ELi64ELi128ELi4ES3_EELb0ELb1ELb0ELb0ELb1ELb0ELb0ELb1ENS_16Flash_fwd_paramsEEEvRKT8_iiiii:
        /* <DEDUP_REMOVED lines=38> */
.L_x_6126:
[----:B------:R-:W-:Y:S05]  /*0300*/  BSYNC.RECONVERGENT B0 ;  /* 0x0000000000007941 */ /* 0x000fea0003800200 */
.L_x_6125:
[----:B------:R-:W-:Y:S04]  /*0310*/  BSSY.RECONVERGENT B0, `(.L_x_6127) ;  /* 0x0000007000007945 */ /* 0x000fe80003800200 */
[----:B------:R-:W-:Y:S05]  /*0320*/  @!P4 BRA `(.L_x_6128) ;  /* 0x000000000014c947 */ /* 0x000fea0003800000 */
[----:B------:R-:W3:Y:S02]  /*0330*/  LD.E.U8 R4, desc[UR4][R132.64+0x1b2] ;  /* 0x0001b20484047980 */ /* 0x000ee4000c101100 */
[----:B---3--:R-:W-:-:S13]  /*0340*/  ISETP.NE.AND P0, PT, R4, RZ, PT ;  /* 0x000000ff0400720c */ /* 0x008fda0003f05270 */
[----:B------:R-:W3:Y:S02]  /*0350*/  @P0 LD.E R5, desc[UR4][R8.64+0x4] ;  /* 0x0000040408050980 */ /* 0x000ee4000c101900 */
[----:B---3-5:R-:W-:-:S06]  /*0360*/  @P0 IADD3 R82, PT, PT, R5, -R14, RZ ;  /* 0x8000000e05520210 */ /* 0x028fcc0007ffe0ff */
[----:B------:R3:W5:Y:S02]  /*0370*/  @!P0 LD.E R82, desc[UR4][R8.64] ;  /* 0x0000000408528980 */ /* 0x000764000c101900 */
.L_x_6128:
[----:B------:R-:W-:Y:S05]  /*0380*/  BSYNC.RECONVERGENT B0 ;  /* 0x0000000000007941 */ /* 0x000fea0003800200 */
.L_x_6127:
        /* <DEDUP_REMOVED lines=9> */
.L_x_6130:
[----:B------:R-:W4:Y:S01]  /*0420*/  LD.E.64 R4, desc[UR4][R132.64+0x108] ;  /* 0x0001080484047980 */ /* 0x000f22000c101b00 */
[----:B------:R-:W-:Y:S01]  /*0430*/  BSSY.RECONVERGENT B0, `(.L_x_6132) ;  /* 0x0000006000007945 */ /* 0x000fe20003800200 */
[----:B------:R-:W-:Y:S01]  /*0440*/  IMAD.MOV.U32 R73, RZ, RZ, RZ ;  /* 0x000000ffff497224 */ /* 0x000fe200078e00ff */
[----:B----4-:R-:W-:-:S04]  /*0450*/  ISETP.NE.U32.AND P0, PT, R4, RZ, PT ;  /* 0x000000ff0400720c */ /* 0x010fc80003f05070 */
[----:B------:R-:W-:-:S13]  /*0460*/  ISETP.NE.AND.EX P0, PT, R5, RZ, PT, P0 ;  /* 0x000000ff0500720c */ /* 0x000fda0003f05300 */
[----:B------:R-:W-:Y:S05]  /*0470*/  @!P0 BRA `(.L_x_6133) ;  /* 0x0000000000048947 */ /* 0x000fea0003800000 */
[----:B------:R4:W5:Y:S02]  /*0480*/  LD.E R73, desc[UR4][R132.64+0xbc] ;  /* 0x0000bc0484497980 */ /* 0x000964000c101900 */
.L_x_6133:
[----:B------:R-:W-:Y:S05]  /*0490*/  BSYNC.RECONVERGENT B0 ;  /* 0x0000000000007941 */ /* 0x000fea0003800200 */
.L_x_6132:
[----:B-----5:R-:W-:Y:S02]  /*04a0*/  IADD3 R73, PT, PT, R82, R73, RZ ;  /* 0x0000004952497210 */ /* 0x020fe40007ffe0ff */
.L_x_6131:
[----:B------:R-:W-:Y:S05]  /*04b0*/  BSYNC.RECONVERGENT B1 ;  /* 0x0000000000017941 */ /* 0x000fea0003800200 */
.L_x_6129:
[----:B------:R-:W-:Y:S01]  /*04c0*/  IMAD.SHL.U32 R81, R215, 0x40, RZ ;  /* 0x00000040d7517824 */ /* 0x000fe200078e00ff */
[----:B------:R-:W-:Y:S01]  /*04d0*/  MOV R4, R212 ;  /* 0x000000d400047202 */ /* 0x000fe20000000f00 */
[----:B------:R-:W-:-:S03]  /*04e0*/  IMAD.MOV.U32 R5, RZ, RZ, 0x0 ;  /* 0x00000000ff057424 */ /* 0x000fc600078e00ff */
[----:B------:R-:W-:-:S13]  /*04f0*/  ISETP.GT.AND P0, PT, R216, R81, PT ;  /* 0x00000051d800720c */ /* 0x000fda0003f04270 */
[----:B-1234-:R-:W-:Y:S05]  /*0500*/  @!P0 RET.REL.NODEC R4 `(_ZN5flash24flash_fwd_splitkv_kernelI23Flash_fwd_kernel_traitsILi128ELi64ELi128ELi4ELb0ELb0EN7cutlass10bfloat16_tE19Flash_kernel_traitsILi128ELi64ELi128ELi4ES3_EELb0ELb1ELb0ELb0ELb1ELb0ELb0ELb1EEEvNS_16Flash_fwd_paramsE) ;  /* 0xfffffff804bc8950 */ /* 0x01efea0003c3ffff */
        /* <DEDUP_REMOVED lines=28> */
[----:B------:R-:W2:Y:S04]  /*06d0*/  LD.E R3, desc[UR4][R132.64+0x60] ;  /* 0x0000600484037980 */ /* 0x000ea8000c101900 */
[----:B------:R-:W3:Y:S04]  /*06e0*/  LD.E.64 R14, desc[UR4][R132.64+0x88] ;  /* 0x00008804840e7980 */ /* 0x000ee8000c101b00 */
[----:B------:R-:W4:Y:S04]  /*06f0*/  LD.E R0, desc[UR4][R132.64+0xb4] ;  /* 0x0000b40484007980 */ /* 0x000f28000c101900 */
[----:B------:R-:W4:Y:S04]  /*0700*/  @!P0 LD.E.64 R12, desc[UR4][R132.64+0x80] ;  /* 0x00008004840c8980 */ /* 0x000f28000c101b00 */
        /* <DEDUP_REMOVED lines=8> */
[----:B--2---:R-:W-:Y:S02]  /*0790*/  IMAD R3, R3, R214, R213 ;  /* 0x000000d603037224 */ /* 0x004fe400078e02d5 */
[-C--:B---3--:R-:W-:Y:S02]  /*07a0*/  @P0 IMAD R4, R15, R217.reuse, RZ ;  /* 0x000000d90f040224 */ /* 0x088fe400078e02ff */
[----:B------:R-:W-:-:S04]  /*07b0*/  @P0 IMAD.WIDE.U32 R18, R14, R217, RZ ;  /* 0x000000d90e120225 */ /* 0x000fc800078e00ff */
[-C--:B----4-:R-:W-:Y:S02]  /*07c0*/  @!P0 IMAD R5, R13, R214.reuse, RZ ;  /* 0x000000d60d058224 */ /* 0x090fe400078e02ff */
[----:B------:R-:W-:-:S04]  /*07d0*/  @!P0 IMAD.WIDE.U32 R12, R12, R214, RZ ;  /* 0x000000d60c0c8225 */ /* 0x000fc800078e00ff */
[----:B------:R-:W-:Y:S01]  /*07e0*/  IMAD R0, R0, R3, R81 ;  /* 0x0000000300007224 */ /* 0x000fe200078e0251 */
[----:B------:R-:W-:Y:S01]  /*07f0*/  SHF.R.U32.HI R3, RZ, 0x3, R2 ;  /* 0x00000003ff037819 */ /* 0x000fe20000011602 */
[----:B------:R-:W-:Y:S02]  /*0800*/  @!P0 IMAD.IADD R5, R13, 0x1, R5 ;  /* 0x000000010d058824 */ /* 0x000fe400078e0205 */
[----:B------:R-:W-:Y:S02]  /*0810*/  @P0 IMAD.IADD R5, R19, 0x1, R4 ;  /* 0x0000000113050824 */ /* 0x000fe400078e0204 */
[----:B------:R-:W-:Y:S02]  /*0820*/  @P0 IMAD.MOV.U32 R12, RZ, RZ, R18 ;  /* 0x000000ffff0c0224 */ /* 0x000fe400078e0012 */
[----:B------:R-:W-:-:S04]  /*0830*/  IMAD.WIDE.U32 R18, R81, R14, R6 ;  /* 0x0000000e51127225 */ /* 0x000fc800078e0006 */
[----:B------:R-:W-:Y:S01]  /*0840*/  VIADD R13, R3, 0x10 ;  /* 0x00000010030d7836 */ /* 0x000fe20000000000 */
[----:B------:R-:W-:Y:S01]  /*0850*/  IADD3 R12, P1, PT, R12, R18, RZ ;  /* 0x000000120c0c7210 */ /* 0x000fe20007f3e0ff */
[----:B------:R-:W-:Y:S02]  /*0860*/  IMAD R4, R15, R81, RZ ;  /* 0x000000510f047224 */ /* 0x000fe400078e02ff */
[----:B------:R-:W-:Y:S01]  /*0870*/  VIADD R7, R3, 0x20 ;  /* 0x0000002003077836 */ /* 0x000fe20000000000 */
[-C--:B------:R-:W-:Y:S02]  /*0880*/  ISETP.GE.AND P2, PT, R13, R216.reuse, PT ;  /* 0x000000d80d00720c */ /* 0x080fe40003f46270 */
[----:B------:R-:W-:Y:S02]  /*0890*/  IADD3.X R13, PT, PT, R5, R19, R4, P1, !PT ;  /* 0x00000013050d7210 */ /* 0x000fe40000ffe404 */
[-C--:B------:R-:W-:Y:S02]  /*08a0*/  ISETP.GE.AND P4, PT, R7, R216.reuse, PT ;  /* 0x000000d80700720c */ /* 0x080fe40003f86270 */
[----:B------:R-:W-:-:S02]  /*08b0*/  ISETP.GE.AND P1, PT, R3, R216, PT ;  /* 0x000000d80300720c */ /* 0x000fc40003f26270 */
[----:B------:R-:W-:Y:S02]  /*08c0*/  IADD3 R7, P0, PT, R0, R3, RZ ;  /* 0x0000000300077210 */ /* 0x000fe40007f1e0ff */
[----:B------:R-:W-:Y:S02]  /*08d0*/  LOP3.LUT P3, R2, R2, 0x7, RZ, 0xc0, !PT ;  /* 0x0000000702027812 */ /* 0x000fe4000786c0ff */
[----:B------:R-:W-:Y:S02]  /*08e0*/  LEA.HI.X.SX32 R0, R0, RZ, 0x1, P0 ;  /* 0x000000ff00007211 */ /* 0x000fe400000f0eff */
[----:B------:R-:W-:Y:S01]  /*08f0*/  LEA R6, P0, R7, R8, 0x2 ;  /* 0x0000000807067211 */ /* 0x000fe200078010ff */
[----:B------:R-:W-:Y:S01]  /*0900*/  IMAD.WIDE.U32 R20, R10, R213, R12 ;  /* 0x000000d50a147225 */ /* 0x000fe200078e000c */
[----:B------:R-:W-:Y:S02]  /*0910*/  ISETP.GE.OR P5, PT, R3, R216, P3 ;  /* 0x000000d80300720c */ /* 0x000fe40001fa6670 */
[----:B------:R-:W-:Y:S01]  /*0920*/  LEA.HI.X R7, R7, R9, R0, 0x2, P0 ;  /* 0x0000000907077211 */ /* 0x000fe200000f1400 */
[----:B------:R-:W-:Y:S01]  /*0930*/  IMAD R0, R11, R213, RZ ;  /* 0x000000d50b007224 */ /* 0x000fe200078e02ff */
        /* <DEDUP_REMOVED lines=15> */
.L_x_6136:
[----:B------:R-:W-:Y:S05]  /*0a30*/  BSYNC.RECONVERGENT B0 ;  /* 0x0000000000007941 */ /* 0x000fea0003800200 */
.L_x_6135:
[----:B------:R-:W-:Y:S01]  /*0a40*/  ISETP.NE.AND P0, PT, R4, RZ, PT ;  /* 0x000000ff0400720c */ /* 0x000fe20003f05270 */
[----:B------:R-:W-:Y:S01]  /*0a50*/  BSSY.RECONVERGENT B0, `(.L_x_6137) ;  /* 0x0000012000007945 */ /* 0x000fe20003800200 */
[----:B------:R-:W-:Y:S01]  /*0a60*/  ISETP.NE.OR P1, PT, R2, RZ, P3 ;  /* 0x000000ff0200720c */ /* 0x000fe20001f25670 */
[----:B------:R-:W-:Y:S01]  /*0a70*/  @!P5 IMAD.MOV.U32 R5, RZ, RZ, 0x7f800000 ;  /* 0x7f800000ff05d424 */ /* 0x000fe200078e00ff */
[----:B------:R-:W-:-:S09]  /*0a80*/  @!P6 MOV R9, 0x7f800000 ;  /* 0x7f8000000009e802 */ /* 0x000fd20000000f00 */
[----:B-1----:R-:W-:Y:S01]  /*0a90*/  @!P0 IMAD.MOV.U32 R11, RZ, RZ, 0x7f800000 ;  /* 0x7f800000ff0b8424 */ /* 0x002fe200078e00ff */
        /* <DEDUP_REMOVED lines=13> */
.L_x_6138:
[----:B------:R-:W-:Y:S05]  /*0b70*/  BSYNC.RECONVERGENT B0 ;  /* 0x0000000000007941 */ /* 0x000fea0003800200 */
.L_x_6137:
        /* <DEDUP_REMOVED lines=14> */
.L_x_6140:
[----:B------:R-:W-:Y:S05]  /*0c60*/  BSYNC.RECONVERGENT B0 ;  /* 0x0000000000007941 */ /* 0x000fea0003800200 */
.L_x_6139:
        /* <DEDUP_REMOVED lines=14> */
.L_x_6142:
[----:B------:R-:W-:Y:S05]  /*0d50*/  BSYNC.RECONVERGENT B0 ;  /* 0x0000000000007941 */ /* 0x000fea0003800200 */
.L_x_6141:
[----:B------:R-:W-:Y:S01]  /*0d60*/  ISETP.NE.AND P0, PT, R4, RZ, PT ;  /* 0x000000ff0400720c */ /* 0x000fe20003f05270 */
[----:B------:R-:W-:Y:S01]  /*0d70*/  @!P6 ST.E desc[UR4][R6.64+0x40], R9 ;  /* 0x000040090600e985 */ /* 0x000fe2000c101904 */
[----:B------:R-:W-:-:S03]  /*0d80*/  MOV R213, 0x0 ;  /* 0x0000000000d57802 */ /* 0x000fc60000000f00 */
[----:B------:R-:W-:Y:S08]  /*0d90*/  @!P5 ST.E desc[UR4][R6.64+0x80], R5 ;  /* 0x000080050600d985 */ /* 0x000ff0000c101904 */
[----:B------:R1:W-:Y:S02]  /*0da0*/  @!P0 ST.E desc[UR4][R6.64], R11 ;  /* 0x0000000b06008985 */ /* 0x0003e4000c101904 */
[----:B-123-5:R-:W-:Y:S05]  /*0db0*/  @P1 RET.REL.NODEC R212 `(_ZN5flash24flash_fwd_splitkv_kernelI23Flash_fwd_kernel_traitsILi128ELi64ELi128ELi4ELb0ELb0EN7cutlass10bfloat16_tE19Flash_kernel_traitsILi128ELi64ELi128ELi4ES3_EELb0ELb1ELb0ELb0ELb1ELb0ELb0ELb1EEEvNS_16Flash_fwd_paramsE) ;  /* 0xfffffff0d4901950 */ /* 0x02efea0003c3ffff */
[----:B------:R-:W-:Y:S02]  /*0dc0*/  MOV R3, 0x7f800000 ;  /* 0x7f80000000037802 */ /* 0x000fe40000000f00 */
[----:B------:R-:W-:-:S03]  /*0dd0*/  MOV R213, 0x0 ;  /* 0x0000000000d57802 */ /* 0x000fc60000000f00 */
[----:B------:R1:W-:Y:S02]  /*0de0*/  ST.E desc[UR4][R6.64+0xc0], R3 ;  /* 0x0000c00306007985 */ /* 0x0003e4000c101904 */
[----:B-1----:R-:W-:Y:S05]  /*0df0*/  RET.REL.NODEC R212 `(_ZN5flash24flash_fwd_splitkv_kernelI23Flash_fwd_kernel_traitsILi128ELi64ELi128ELi4ELb0ELb0EN7cutlass10bfloat16_tE19Flash_kernel_traitsILi128ELi64ELi128ELi4ES3_EELb0ELb1ELb0ELb0ELb1ELb0ELb0ELb1EEEvNS_16Flash_fwd_paramsE) ;  /* 0xfffffff0d4807950 */ /* 0x002fea0003c3ffff */
.L_x_6134:
        /* <DEDUP_REMOVED lines=38> */
[----:B------:R-:W-:Y:S02]  /*1060*/  LOP3.LUT R3, R6, R13, RZ, 0x3c, !PT ;  /* 0x0000000d06037212 */ /* 0x000fe400078e3cff */
[----:B------:R-:W-:-:S09]  /*1070*/  ISETP.NE.AND P3, PT, R13, RZ, PT ;  /* 0x000000ff0d00720c */ /* 0x000fd20003f65270 */
[----:B------:R-:W-:-:S04]  /*1080*/  @!P0 IADD3 R4, PT, PT, R4, -R5, RZ ;  /* 0x8000000504048210 */ /* 0x000fc80007ffe0ff */
[----:B------:R-:W-:Y:S02]  /*1090*/  ISETP.GE.U32.AND P1, PT, R4, R5, PT ;  /* 0x000000050400720c */ /* 0x000fe40003f26070 */
[----:B------:R-:W-:Y:S01]  /*10a0*/  ISETP.GE.AND P2, PT, R3, RZ, PT ;  /* 0x000000ff0300720c */ /* 0x000fe20003f46270 */
[----:B------:R-:W-:Y:S02]  /*10b0*/  @!P0 VIADD R11, R11, 0x1 ;  /* 0x000000010b0b8836 */ /* 0x000fe40000000000 */
[-C--:B--2---:R-:W-:Y:S02]  /*10c0*/  IMAD R3, R15, R214.reuse, RZ ;  /* 0x000000d60f037224 */ /* 0x084fe400078e02ff */
[----:B------:R-:W-:-:S04]  /*10d0*/  IMAD.WIDE.U32 R14, R14, R214, RZ ;  /* 0x000000d60e0e7225 */ /* 0x000fc800078e00ff */
[----:B------:R-:W-:Y:S01]  /*10e0*/  IMAD.IADD R3, R15, 0x1, R3 ;  /* 0x000000010f037824 */ /* 0x000fe200078e0203 */
[C---:B------:R-:W-:Y:S02]  /*10f0*/  LEA R218, P0, R14.reuse, R220, 0x2 ;  /* 0x000000dc0eda7211 */ /* 0x040fe400078010ff */
[----:B------:R-:W-:Y:S02]  /*1100*/  @P1 IADD3 R11, PT, PT, R11, 0x1, RZ ;  /* 0x000000010b0b1810 */ /* 0x000fe40007ffe0ff */
[----:B------:R-:W-:Y:S02]  /*1110*/  LEA.HI.X R219, R14, R221, R3, 0x2, P0 ;  /* 0x000000dd0edb7211 */ /* 0x000fe400000f1403 */
[----:B------:R-:W-:Y:S01]  /*1120*/  @!P2 IADD3 R11, PT, PT, -R11, RZ, RZ ;  /* 0x000000ff0b0ba210 */ /* 0x000fe20007ffe1ff */
[----:B------:R-:W2:Y:S01]  /*1130*/  LD.E.64 R14, desc[UR4][R8.64+0x28] ;  /* 0x00002804080e7980 */ /* 0x000ea2000c101b00 */
[----:B------:R-:W-:-:S05]  /*1140*/  @!P3 LOP3.LUT R11, RZ, R13, RZ, 0x33, !PT ;  /* 0x0000000dff0bb212 */ /* 0x000fca00078e33ff */
        /* <DEDUP_REMOVED lines=50> */
.L_x_6144:
        /* <DEDUP_REMOVED lines=81> */
.L_x_6145:
[----:B------:R-:W-:Y:S05]  /*1980*/  BSYNC.RECONVERGENT B0 ;  /* 0x0000000000007941 */ /* 0x000fea0003800200 */
.L_x_6143:
        /* <DEDUP_REMOVED lines=28> */
[----:B------:R-:W-:-:S04]  /*1b50*/  LOP3.LUT R22, R72, 0x38, RZ, 0xc0, !PT ;  /* 0x0000003848167812 */ /* 0x000fc800078ec0ff */
[----:B------:R-:W-:Y:S02]  /*1b60*/  ISETP.GE.U32.AND P4, PT, R19, R18, PT ;  /* 0x000000121300720c */ /* 0x000fe40003f86070 */
[----:B------:R-:W-:Y:S02]  /*1b70*/  LOP3.LUT R18, R213, R0, RZ, 0x3c, !PT ;  /* 0x00000000d5127212 */ /* 0x000fe400078e3cff */
[----:B------:R-:W-:Y:S02]  /*1b80*/  LOP3.LUT R17, R17, 0x38, R2, 0xf8, !PT ;  /* 0x0000003811117812 */ /* 0x000fe400078ef802 */
[----:B------:R-:W-:Y:S02]  /*1b90*/  ISETP.GE.AND P3, PT, R18, RZ, PT ;  /* 0x000000ff1200720c */ /* 0x000fe40003f66270 */
[----:B------:R-:W-:Y:S01]  /*1ba0*/  IADD3 R18, P2, PT, R22, R16, RZ ;  /* 0x0000001016127210 */ /* 0x000fe20007f5e0ff */
[----:B------:R-:W-:Y:S01]  /*1bb0*/  @!P1 VIADD R14, R14, 0x1 ;  /* 0x000000010e0e9836 */ /* 0x000fe20000000000 */
[----:B------:R-:W-:-:S02]  /*1bc0*/  LOP3.LUT R17, R17, 0x38, R72, 0x78, !PT ;  /* 0x0000003811117812 */ /* 0x000fc400078e7848 */
[----:B------:R-:W-:Y:S01]  /*1bd0*/  ISETP.NE.AND P1, PT, R0, RZ, PT ;  /* 0x000000ff0000720c */ /* 0x000fe20003f25270 */
[-C--:B------:R-:W-:Y:S01]  /*1be0*/  IMAD R5, R5, R136.reuse, RZ ;  /* 0x0000008805057224 */ /* 0x080fe200078e02ff */
[----:B------:R-:W-:Y:S01]  /*1bf0*/  IADD3.X R19, PT, PT, RZ, R7, RZ, P2, !PT ;  /* 0x00000007ff137210 */ /* 0x000fe200017fe4ff */
[----:B------:R-:W-:Y:S01]  /*1c00*/  @P4 VIADD R14, R14, 0x1 ;  /* 0x000000010e0e4836 */ /* 0x000fe20000000000 */
[----:B------:R-:W-:Y:S01]  /*1c10*/  LOP3.LUT R72, R17, 0x1e00, R72, 0xf8, !PT ;  /* 0x00001e0011487812 */ /* 0x000fe200078ef848 */
[C---:B------:R-:W-:Y:S02]  /*1c20*/  IMAD R5, R6.reuse, R137, R5 ;  /* 0x0000008906057224 */ /* 0x040fe400078e0205 */
        /* <DEDUP_REMOVED lines=11> */
[----:B------:R-:W1:Y:S02]  /*1ce0*/  S2UR UR6, SR_CgaCtaId ;  /* 0x00000000000679c3 */ /* 0x000e640000008800 */
[----:B------:R-:W-:Y:S01]  /*1cf0*/  IADD3 R19, PT, PT, R19, R26, RZ ;  /* 0x0000001a13137210 */ /* 0x000fe20007ffe0ff */
[----:B------:R-:W-:Y:S02]  /*1d00*/  IMAD R211, R137, R126, RZ ;  /* 0x0000007e89d37224 */ /* 0x000fe400078e02ff */
[----:B------:R-:W-:-:S05]  /*1d10*/  IMAD.WIDE.U32 R18, R126, R136, R18 ;  /* 0x000000887e127225 */ /* 0x000fca00078e0012 */
[----:B------:R-:W-:Y:S01]  /*1d20*/  IADD3 R211, PT, PT, R19, R211, RZ ;  /* 0x000000d313d37210 */ /* 0x000fe20007ffe0ff */
[----:B------:R-:W-:Y:S01]  /*1d30*/  UMOV UR7, 0x400 ;  /* 0x0000040000077882 */ /* 0x000fe20000000000 */
[----:B------:R-:W-:Y:S02]  /*1d40*/  IMAD R207, R205, R126, RZ ;  /* 0x0000007ecdcf7224 */ /* 0x000fe400078e02ff */
[----:B------:R-:W-:Y:S02]  /*1d50*/  IMAD.SHL.U32 R79, R2, 0x4, RZ ;  /* 0x00000004024f7824 */ /* 0x000fe400078e00ff */
[----:B------:R-:W-:Y:S01]  /*1d60*/  IMAD.SHL.U32 R61, R135, 0x80, RZ ;  /* 0x00000080873d7824 */ /* 0x000fe200078e00ff */
[----:B-1----:R-:W-:Y:S01]  /*1d70*/  ULEA UR6, UR6, UR7, 0x18 ;  /* 0x0000000706067291 */ /* 0x002fe2000f8ec0ff */
[----:B------:R-:W-:Y:S01]  /*1d80*/  SHF.L.U64.HI R77, R204, 0x4, R205 ;  /* 0x00000004cc4d7819 */ /* 0x000fe200000102cd */
[----:B------:R-:W-:Y:S01]  /*1d90*/  IMAD.SHL.U32 R74, R136, 0x10, RZ ;  /* 0x00000010884a7824 */ /* 0x000fe200078e00ff */
[----:B------:R-:W-:-:S03]  /*1da0*/  SHF.L.U32 R76, R204, 0x4, RZ ;  /* 0x00000004cc4c7819 */ /* 0x000fc600000006ff */
[----:B------:R-:W-:Y:S02]  /*1db0*/  LEA R72, R72, UR6, 0x1 ;  /* 0x0000000648487c11 */ /* 0x000fe4000f8e08ff */
[----:B------:R-:W-:Y:S02]  /*1dc0*/  SHF.L.U64.HI R75, R136, 0x4, R137 ;  /* 0x00000004884b7819 */ /* 0x000fe40000010289 */
[----:B------:R-:W-:Y:S02]  /*1dd0*/  LOP3.LUT R79, R79, 0x1c, RZ, 0xc0, !PT ;  /* 0x0000001c4f4f7812 */ /* 0x000fe400078ec0ff */
[----:B------:R-:W-:Y:S01]  /*1de0*/  IADD3 R80, PT, PT, R61, -0x80, RZ ;  /* 0xffffff803d507810 */ /* 0x000fe20007ffe0ff */
[----:B--2---:R-:W-:Y:S02]  /*1df0*/  @P0 IMAD R14, R139, R217, RZ ;  /* 0x000000d98b0e0224 */ /* 0x004fe400078e02ff */
[----:B---3--:R-:W-:-:S04]  /*1e00*/  @!P0 IMAD.WIDE.U32 R16, R28, R214, RZ ;  /* 0x000000d61c108225 */ /* 0x008fc800078e00ff */
[----:B------:R-:W-:Y:S02]  /*1e10*/  @!P0 IMAD R7, R29, R214, RZ ;  /* 0x000000d61d078224 */ /* 0x000fe400078e02ff */
[----:B------:R-:W-:-:S04]  /*1e20*/  @P0 IMAD.WIDE.U32 R28, R138, R217, RZ ;  /* 0x000000d98a1c0225 */ /* 0x000fc800078e00ff */
[----:B------:R-:W-:Y:S02]  /*1e30*/  @P0 IMAD.MOV.U32 R16, RZ, RZ, R28 ;  /* 0x000000ffff100224 */ /* 0x000fe400078e001c */
[----:B------:R-:W-:Y:S02]  /*1e40*/  @!P0 IMAD.IADD R7, R17, 0x1, R7 ;  /* 0x0000000111078824 */ /* 0x000fe400078e0207 */
[----:B------:R-:W-:Y:S01]  /*1e50*/  @P0 IMAD.IADD R7, R29, 0x1, R14 ;  /* 0x000000011d070824 */ /* 0x000fe200078e020e */
[----:B------:R-:W-:Y:S01]  /*1e60*/  IADD3 R16, P1, PT, R22, R16, RZ ;  /* 0x0000001016107210 */ /* 0x000fe20007f3e0ff */
[----:B------:R-:W-:-:S04]  /*1e70*/  IMAD R5, R25, R213, RZ ;  /* 0x000000d519057224 */ /* 0x000fc800078e02ff */
[----:B------:R-:W-:Y:S02]  /*1e80*/  IMAD.X R17, RZ, RZ, R7, P1 ;  /* 0x000000ffff117224 */ /* 0x000fe400008e0607 */
[----:B------:R-:W-:Y:S01]  /*1e90*/  IMAD.WIDE.U32 R16, R24, R213, R16 ;  /* 0x000000d518107225 */ /* 0x000fe200078e0010 */
[----:B------:R-:W-:-:S03]  /*1ea0*/  IADD3 R24, P0, PT, R22, R4, RZ ;  /* 0x0000000416187210 */ /* 0x000fc60007f1e0ff */
[----:B------:R-:W-:Y:S02]  /*1eb0*/  IMAD.IADD R17, R17, 0x1, R5 ;  /* 0x0000000111117824 */ /* 0x000fe400078e0205 */
[----:B------:R-:W-:Y:S01]  /*1ec0*/  IMAD.WIDE.U32 R4, R215, 0x40, R126 ;  /* 0x00000040d7047825 */ /* 0x000fe200078e007e */
[----:B------:R-:W-:-:S03]  /*1ed0*/  IADD3.X R25, PT, PT, RZ, R3, RZ, P0, !PT ;  /* 0x00000003ff197210 */ /* 0x000fc600007fe4ff */
[-C--:B------:R-:W-:Y:S02]  /*1ee0*/  IMAD R3, R5, R138.reuse, RZ ;  /* 0x0000008a05037224 */ /* 0x080fe400078e02ff */
[----:B------:R-:W-:Y:S01]  /*1ef0*/  IMAD.WIDE.U32 R16, R4, R138, R16 ;  /* 0x0000008a04107225 */ /* 0x000fe200078e0010 */
[----:B------:R-:W-:-:S03]  /*1f00*/  SHF.R.S32.HI R5, RZ, 0x1f, R82 ;  /* 0x0000001fff057819 */ /* 0x000fc60000011452 */
[----:B------:R-:W-:Y:S01]  /*1f10*/  IMAD R3, R4, R139, R3 ;  /* 0x0000008b04037224 */ /* 0x000fe200078e0203 */
[----:B----4-:R-:W-:-:S03]  /*1f20*/  LEA R124, P2, R16, R8, 0x1 ;  /* 0x00000008107c7211 */ /* 0x010fc600078408ff */
[----:B------:R-:W-:Y:S01]  /*1f30*/  IMAD.IADD R3, R17, 0x1, R3 ;  /* 0x0000000111037824 */ /* 0x000fe200078e0203 */
[----:B------:R-:W-:-:S04]  /*1f40*/  LEA.HI R4, R5, R82, RZ, 0x7 ;  /* 0x0000005205047211 */ /* 0x000fc800078f38ff */
[----:B------:R-:W-:Y:S02]  /*1f50*/  LEA.HI.X R125, R16, R9, R3, 0x1, P2 ;  /* 0x00000009107d7211 */ /* 0x000fe400010f0c03 */
[----:B------:R-:W-:Y:S02]  /*1f60*/  SHF.R.S32.HI R3, RZ, 0x7, R4 ;  /* 0x00000007ff037819 */ /* 0x000fe40000011404 */
[----:B------:R-:W-:Y:S02]  /*1f70*/  LEA R210, P0, R18, R10, 0x1 ;  /* 0x0000000a12d27211 */ /* 0x000fe400078008ff */
[----:B------:R-:W-:Y:S02]  /*1f80*/  VIMNMX R78, PT, PT, R206, R3, !PT ;  /* 0x00000003ce4e7248 */ /* 0x000fe40007fe0100 */
[----:B------:R-:W-:Y:S02]  /*1f90*/  LEA.HI.X R211, R18, R11, R211, 0x1, P0 ;  /* 0x0000000b12d37211 */ /* 0x000fe400000f0cd3 */
[----:B------:R-:W-:Y:S01]  /*1fa0*/  ISETP.GT.U32.AND P0, PT, R135, R78, PT ;  /* 0x0000004e8700720c */ /* 0x000fe20003f04070 */
[----:B------:R-:W-:-:S04]  /*1fb0*/  IMAD.WIDE.U32 R24, R126, R204, R24 ;  /* 0x000000cc7e187225 */ /* 0x000fc800078e0018 */
[----:B------:R-:W-:Y:S01]  /*1fc0*/  IMAD.IADD R207, R25, 0x1, R207 ;  /* 0x0000000119cf7824 */ /* 0x000fe200078e02cf */
[----:B------:R-:W-:Y:S02]  /*1fd0*/  LEA R208, P1, R24, R12, 0x1 ;  /* 0x0000000c18d07211 */ /* 0x000fe400078208ff */
[----:B------:R-:W-:Y:S02]  /*1fe0*/  LEA.HI R20, R20, R20, RZ, 0x1 ;  /* 0x0000001414147211 */ /* 0x000fe400078f08ff */
[----:B------:R-:W-:-:S03]  /*1ff0*/  LEA.HI.X R207, R24, R13, R207, 0x1, P1 ;  /* 0x0000000d18cf7211 */ /* 0x000fc600008f0ccf */
        /* <DEDUP_REMOVED lines=17> */
[C---:B------:R-:W-:Y:S01]  /*2110*/  SHF.L.U32 R123, R20.reuse, 0x4, RZ ;  /* 0x00000004147b7819 */ /* 0x040fe200000006ff */
[C---:B------:R-:W-:Y:S01]  /*2120*/  IMAD R114, R20.reuse, 0x30, RZ ;  /* 0x0000003014727824 */ /* 0x040fe200078e02ff */
[----:B------:R-:W-:Y:S01]  /*2130*/  SHF.L.U32 R107, R20, 0x6, RZ ;  /* 0x00000006146b7819 */ /* 0x000fe200000006ff */
[----:B------:R-:W-:Y:S01]  /*2140*/  IMAD R15, R15, R20, RZ ;  /* 0x000000140f0f7224 */ /* 0x000fe200078e02ff */
[----:B------:R-:W-:Y:S01]  /*2150*/  IADD3 R84, PT, PT, R126, 0x20, RZ ;  /* 0x000000207e547810 */ /* 0x000fe20007ffe0ff */
[----:B------:R-:W-:Y:S01]  /*2160*/  IMAD R113, R20, 0x50, RZ ;  /* 0x0000005014717824 */ /* 0x000fe200078e02ff */
[----:B------:R-:W-:Y:S01]  /*2170*/  IADD3 R121, PT, PT, R126, 0x40, RZ ;  /* 0x000000407e797810 */ /* 0x000fe20007ffe0ff */
[C---:B------:R-:W-:Y:S01]  /*2180*/  IMAD R112, R20.reuse, 0x60, RZ ;  /* 0x0000006014707824 */ /* 0x040fe200078e02ff */
[----:B------:R-:W-:Y:S01]  /*2190*/  SHF.R.S32.HI R91, RZ, 0x1f, R15 ;  /* 0x0000001fff5b7819 */ /* 0x000fe2000001140f */
[----:B------:R-:W-:Y:S01]  /*21a0*/  IMAD R111, R20, 0x70, RZ ;  /* 0x00000070146f7824 */ /* 0x000fe200078e02ff */
[----:B------:R-:W-:Y:S01]  /*21b0*/  IADD3 R117, PT, PT, R126, 0x60, RZ ;  /* 0x000000607e757810 */ /* 0x000fe20007ffe0ff */
[----:B------:R-:W-:Y:S01]  /*21c0*/  IMAD.SHL.U32 R109, R20, 0x20, RZ ;  /* 0x00000020146d7824 */ /* 0x000fe200078e00ff */
        /* <DEDUP_REMOVED lines=34> */
[----:B------:R-:W-:Y:S01]  /*23f0*/  IADD3 R9, P0, PT, -R82, R126, RZ ;  /* 0x0000007e52097210 */ /* 0x000fe20007f1e1ff */
[----:B------:R-:W-:-:S02]  /*2400*/  IMAD R8, R126, R20, R79 ;  /* 0x000000147e087224 */ /* 0x000fc400078e024f */
[----:B------:R-:W-:Y:S01]  /*2410*/  IMAD.WIDE.U32 R26, R6, R26, R10 ;  /* 0x0000001a061a7225 */ /* 0x000fe200078e000a */
[----:B------:R-:W-:-:S03]  /*2420*/  SHF.R.S32.HI R11, RZ, 0x1f, R82 ;  /* 0x0000001fff0b7819 */ /* 0x000fc60000011452 */
[----:B------:R-:W-:Y:S01]  /*2430*/  IMAD.WIDE.U32 R16, R6, R16, R24 ;  /* 0x0000001006107225 */ /* 0x000fe200078e0018 */
[-C--:B------:R-:W-:Y:S02]  /*2440*/  IADD3 R6, PT, PT, R79, R8.reuse, RZ ;  /* 0x000000084f067210 */ /* 0x080fe40007ffe0ff */
[C---:B------:R-:W-:Y:S01]  /*2450*/  IADD3 R24, P1, PT, R15.reuse, R8, RZ ;  /* 0x000000080f187210 */ /* 0x040fe20007f3e0ff */
[----:B------:R-:W-:Y:S01]  /*2460*/  IMAD.X R11, RZ, RZ, ~R11, P0 ;  /* 0x000000ffff0b7224 */ /* 0x000fe200000e0e0b */
[----:B------:R-:W-:Y:S01]  /*2470*/  IADD3 R90, P0, PT, R15, R6, RZ ;  /* 0x000000060f5a7210 */ /* 0x000fe20007f1e0ff */
[----:B------:R-:W-:Y:S01]  /*2480*/  IMAD.IADD R27, R27, 0x1, R0 ;  /* 0x000000011b1b7824 */ /* 0x000fe200078e0200 */
[----:B------:R-:W-:Y:S01]  /*2490*/  IADD3 R15, PT, PT, R17, R7, RZ ;  /* 0x00000007110f7210 */ /* 0x000fe20007ffe0ff */
[C---:B------:R-:W-:Y:S01]  /*24a0*/  IMAD R87, R11.reuse, R128, RZ ;  /* 0x000000800b577224 */ /* 0x040fe200078e02ff */
[----:B------:R-:W-:Y:S01]  /*24b0*/  MOV R14, R16 ;  /* 0x00000010000e7202 */ /* 0x000fe20000000f00 */
[----:B------:R-:W-:Y:S01]  /*24c0*/  IMAD R17, R11, R130, RZ ;  /* 0x000000820b117224 */ /* 0x000fe200078e02ff */
[----:B------:R-:W-:Y:S01]  /*24d0*/  LEA.HI.X.SX32 R7, R8, R91, 0x1, P1 ;  /* 0x0000005b08077211 */ /* 0x000fe200008f0eff */
[----:B------:R-:W-:Y:S01]  /*24e0*/  IMAD R87, R129, R9, R87 ;  /* 0x0000000981577224 */ /* 0x000fe200078e0257 */
[----:B------:R-:W-:Y:S01]  /*24f0*/  LEA.HI.X.SX32 R91, R6, R91, 0x1, P0 ;  /* 0x0000005b065b7211 */ /* 0x000fe200000f0eff */
[----:B------:R-:W-:Y:S01]  /*2500*/  IMAD.WIDE.U32 R10, R128, R9, R14 ;  /* 0x00000009800a7225 */ /* 0x000fe200078e000e */
[----:B------:R-:W-:-:S02]  /*2510*/  SHF.L.U64.HI R0, R24, 0x1, R7 ;  /* 0x0000000118007819 */ /* 0x000fc40000010207 */
[----:B------:R-:W-:Y:S01]  /*2520*/  SHF.L.U64.HI R91, R90, 0x1, R91 ;  /* 0x000000015a5b7819 */ /* 0x000fe2000001025b */
[----:B------:R-:W-:Y:S01]  /*2530*/  IMAD R17, R131, R9, R17 ;  /* 0x0000000983117224 */ /* 0x000fe200078e0211 */
[----:B------:R-:W-:Y:S01]  /*2540*/  IADD3 R87, PT, PT, R11, R87, RZ ;  /* 0x000000570b577210 */ /* 0x000fe20007ffe0ff */
[----:B------:R-:W-:Y:S01]  /*2550*/  IMAD.WIDE.U32 R8, R130, R9, R26 ;  /* 0x0000000982087225 */ /* 0x000fe200078e001a */
[----:B------:R-:W-:Y:S02]  /*2560*/  LEA R86, P1, R10, R18, 0x1 ;  /* 0x000000120a567211 */ /* 0x000fe400078208ff */
[----:B------:R-:W-:Y:S01]  /*2570*/  SHF.L.U32 R90, R90, 0x1, RZ ;  /* 0x000000015a5a7819 */ /* 0x000fe200000006ff */
[----:B------:R-:W-:Y:S01]  /*2580*/  IMAD.SHL.U32 R24, R24, 0x2, RZ ;  /* 0x0000000218187824 */ /* 0x000fe200078e00ff */
[----:B------:R-:W-:Y:S01]  /*2590*/  LEA R18, P0, R8, R12, 0x1 ;  /* 0x0000000c08127211 */ /* 0x000fe200078008ff */
[----:B------:R-:W-:Y:S01]  /*25a0*/  IMAD.IADD R17, R9, 0x1, R17 ;  /* 0x0000000109117824 */ /* 0x000fe200078e0211 */
[----:B------:R-:W-:-:S02]  /*25b0*/  LEA.HI.X R87, R10, R19, R87, 0x1, P1 ;  /* 0x000000130a577211 */ /* 0x000fc400008f0c57 */
[----:B------:R-:W-:Y:S02]  /*25c0*/  IADD3 R62, P1, PT, R4, R24, RZ ;  /* 0x00000018043e7210 */ /* 0x000fe40007f3e0ff */
[----:B------:R-:W-:Y:S02]  /*25d0*/  LEA.HI.X R17, R8, R13, R17, 0x1, P0 ;  /* 0x0000000d08117211 */ /* 0x000fe400000f0c11 */
[----:B------:R-:W-:Y:S01]  /*25e0*/  IADD3 R88, P3, PT, R4, R90, RZ ;  /* 0x0000005a04587210 */ /* 0x000fe20007f7e0ff */
[C-C-:B------:R-:W-:Y:S01]  /*25f0*/  IMAD.X R63, R5.reuse, 0x1, R0.reuse, P1 ;  /* 0x00000001053f7824 */ /* 0x140fe200008e0600 */
[C---:B------:R-:W-:Y:S02]  /*2600*/  IADD3 R24, P0, PT, R2.reuse, R24, RZ ;  /* 0x0000001802187210 */ /* 0x040fe40007f1e0ff */
[----:B------:R-:W-:Y:S02]  /*2610*/  IADD3 R90, P2, PT, R2, R90, RZ ;  /* 0x0000005a025a7210 */ /* 0x000fe40007f5e0ff */
[-C--:B------:R-:W-:Y:S01]  /*2620*/  IADD3.X R89, PT, PT, R5, R91.reuse, RZ, P3, !PT ;  /* 0x0000005b05597210 */ /* 0x080fe20001ffe4ff */
[C---:B------:R-:W-:Y:S01]  /*2630*/  IMAD.X R25, R3.reuse, 0x1, R0, P0 ;  /* 0x0000000103197824 */ /* 0x040fe200000e0600 */
[----:B------:R-:W-:-:S02]  /*2640*/  IADD3.X R91, PT, PT, R3, R91, RZ, P2, !PT ;  /* 0x0000005b035b7210 */ /* 0x000fc400017fe4ff */
[----:B------:R-:W-:-:S07]  /*2650*/  LOP3.LUT R19, R22, 0x40, RZ, 0xfc, !PT ;  /* 0x0000004016137812 */ /* 0x000fce00078efcff */
.L_x_6185:
[----:B------:R-:W-:Y:S01]  /*2660*/  VIADD R108, R108, 0x80 ;  /* 0x000000806c6c7836 */ /* 0x000fe20000000000 */
[----:B------:R-:W-:Y:S01]  /*2670*/  UMOV UR6, URZ ;  /* 0x000000ff00067c82 */ /* 0x000fe20008000000 */
[----:B------:R-:W-:Y:S01]  /*2680*/  VIADD R110, R110, 0x80 ;  /* 0x000000806e6e7836 */ /* 0x000fe20000000000 */
[----:B------:R-:W-:Y:S01]  /*2690*/  BSSY.RECONVERGENT B1, `(.L_x_6147) ;  /* 0x0000984000017945 */ /* 0x000fe20003800200 */
[----:B------:R-:W-:Y:S01]  /*26a0*/  IMAD.MOV.U32 R116, RZ, RZ, R106 ;  /* 0x000000ffff747224 */ /* 0x000fe200078e006a */
[----:B------:R-:W-:Y:S01]  /*26b0*/  ISETP.GE.AND P0, PT, R126, R108, PT ;  /* 0x0000006c7e00720c */ /* 0x000fe20003f06270 */
[----:B------:R-:W-:Y:S02]  /*26c0*/  VIADD R105, R105, 0xffffffff ;  /* 0xffffffff69697836 */ /* 0x000fe40000000000 */
[----:B------:R-:W-:Y:S01]  /*26d0*/  VIADD R106, R106, 0xffffff80 ;  /* 0xffffff806a6a7836 */ /* 0x000fe20000000000 */
[----:B------:R-:W-:Y:S02]  /*26e0*/  ISETP.GE.AND P2, PT, R126, R110, !P0 ;  /* 0x0000006e7e00720c */ /* 0x000fe40004746270 */
[C---:B------:R-:W-:Y:S04]  /*26f0*/  ISETP.GE.AND P0, PT, R85.reuse, R108, PT ;  /* 0x0000006c5500720c */ /* 0x040fe80003f06270 */
[----:B------:R-:W-:Y:S07]  /*2700*/  ISETP.LT.OR P1, PT, R85, R110, P0 ;  /* 0x0000006e5500720c */ /* 0x000fee0000721670 */
[----:B------:R-:W2:Y:S06]  /*2710*/  @P2 LD.E.128 R4, desc[UR4][R86.64] ;  /* 0x0000000456042980 */ /* 0x000eac000c101d00 */
[C---:B------:R-:W-:Y:S04]  /*2720*/  @!P1 LEA R2, P0, R128.reuse, R86, 0x5 ;  /* 0x0000005680029211 */ /* 0x040fe800078028ff */
[----:B------:R-:W-:Y:S02]  /*2730*/  @!P1 LEA.HI.X R3, R128, R87, R129, 0x5, P0 ;  /* 0x0000005780039211 */ /* 0x000fe400000f2c81 */
[C---:B----4-:R-:W-:Y:S04]  /*2740*/  @!P1 LEA R30, P0, R74.reuse, R94, 0x1 ;  /* 0x0000005e4a1e9211 */ /* 0x050fe800078008ff */
[----:B------:R-:W-:Y:S02]  /*2750*/  @!P1 LEA.HI.X R31, R74, R95, R75, 0x1, P0 ;  /* 0x0000005f4a1f9211 */ /* 0x000fe400000f0c4b */
        /* <DEDUP_REMOVED lines=8> */
[----:B------:R-:W-:Y:S02]  /*27e0*/  ISETP.GE.AND P4, PT, R83, R110, !P0 ;  /* 0x0000006e5300720c */ /* 0x000fe40004786270 */
[C---:B------:R-:W-:Y:S04]  /*27f0*/  ISETP.GE.AND P0, PT, R121.reuse, R108, PT ;  /* 0x0000006c7900720c */ /* 0x040fe80003f06270 */
[----:B------:R-:W-:Y:S04]  /*2800*/  ISETP.LT.OR P6, PT, R121, R110, P0 ;  /* 0x0000006e7900720c */ /* 0x000fe800007c1670 */
[----:B------:R-:W-:Y:S03]  /*2810*/  P2R R122, PR, RZ, 0x40 ;  /* 0x00000040ff7a7803 */ /* 0x000fe60000000000 */
[----:B------:R-:W-:Y:S01]  /*2820*/  @P4 IMAD R0, R129, 0x60, RZ ;  /* 0x0000006081004824 */ /* 0x000fe200078e02ff */
[----:B--2---:R1:W-:Y:S04]  /*2830*/  @P2 ST.E.128 desc[UR4][R94.64], R4 ;  /* 0x000000045e002985 */ /* 0x0043e8000c101d04 */
[----:B------:R-:W2:Y:S04]  /*2840*/  @P2 LD.E.128 R12, desc[UR4][R86.64+0x80] ;  /* 0x00008004560c2980 */ /* 0x000ea8000c101d00 */
[----:B--2---:R2:W-:Y:S04]  /*2850*/  @P2 ST.E.128 desc[UR4][R94.64+0x80], R12 ;  /* 0x0000800c5e002985 */ /* 0x0045e8000c101d04 */
[----:B------:R-:W3:Y:S04]  /*2860*/  @!P1 LD.E.128 R8, desc[UR4][R2.64] ;  /* 0x0000000402089980 */ /* 0x000ee8000c101d00 */
[----:B---3--:R-:W-:Y:S04]  /*2870*/  @!P1 ST.E.128 desc[UR4][R30.64], R8 ;  /* 0x000000081e009985 */ /* 0x008fe8000c101d04 */
[----:B-1----:R1:W3:Y:S02]  /*2880*/  @!P1 LD.E.128 R4, desc[UR4][R2.64+0x80] ;  /* 0x0000800402049980 */ /* 0x0022e4000c101d00 */
[----:B-1----:R-:W-:Y:S04]  /*2890*/  @P4 IMAD.WIDE.U32 R2, R128, 0x60, R86 ;  /* 0x0000006080024825 */ /* 0x002fe800078e0056 */
[----:B------:R-:W-:Y:S02]  /*28a0*/  @P4 IMAD.IADD R3, R3, 0x1, R0 ;  /* 0x0000000103034824 */ /* 0x000fe400078e0200 */
[----:B------:R-:W-:Y:S01]  /*28b0*/  @P4 IMAD R0, R137, 0x60, RZ ;  /* 0x0000006089004824 */ /* 0x000fe200078e02ff */
[----:B---3--:R1:W-:Y:S04]  /*28c0*/  @!P1 ST.E.128 desc[UR4][R30.64+0x80], R4 ;  /* 0x000080041e009985 */ /* 0x0083e8000c101d04 */
[----:B--2---:R-:W2:Y:S01]  /*28d0*/  @!P3 LD.E.128 R12, desc[UR4][R28.64] ;  /* 0x000000041c0cb980 */ /* 0x004ea2000c101d00 */
[----:B-1----:R-:W-:Y:S04]  /*28e0*/  @P4 IMAD.WIDE.U32 R30, R136, 0x60, R94 ;  /* 0x00000060881e4825 */ /* 0x002fe800078e005e */
[----:B------:R-:W-:Y:S01]  /*28f0*/  @P4 IMAD.IADD R31, R31, 0x1, R0 ;  /* 0x000000011f1f4824 */ /* 0x000fe200078e0200 */
[----:B--2---:R-:W-:Y:S04]  /*2900*/  @!P3 ST.E.128 desc[UR4][R26.64], R12 ;  /* 0x0000000c1a00b985 */ /* 0x004fe8000c101d04 */
[----:B------:R-:W2:Y:S04]  /*2910*/  @!P3 LD.E.128 R8, desc[UR4][R28.64+0x80] ;  /* 0x000080041c08b980 */ /* 0x000ea8000c101d00 */
[----:B--2---:R1:W-:Y:S04]  /*2920*/  @!P3 ST.E.128 desc[UR4][R26.64+0x80], R8 ;  /* 0x000080081a00b985 */ /* 0x0043e8000c101d04 */
[----:B------:R-:W2:Y:S01]  /*2930*/  @P4 LD.E.128 R4, desc[UR4][R2.64] ;  /* 0x0000000402044980 */ /* 0x000ea2000c101d00 */
        /* <DEDUP_REMOVED lines=8> */
[----:B--2---:R1:W-:Y:S04]  /*29c0*/  @P4 ST.E.128 desc[UR4][R30.64], R4 ;  /* 0x000000041e004985 */ /* 0x0043e8000c101d04 */
[----:B------:R2:W3:Y:S02]  /*29d0*/  @P4 LD.E.128 R12, desc[UR4][R2.64+0x80] ;  /* 0x00008004020c4980 */ /* 0x0004e4000c101d00 */
[----:B--2---:R-:W-:Y:S04]  /*29e0*/  @P5 IMAD.WIDE.U32 R2, R128, 0xa0, R86 ;  /* 0x000000a080025825 */ /* 0x004fe800078e0056 */
[----:B------:R-:W-:Y:S02]  /*29f0*/  @P5 IMAD.IADD R3, R3, 0x1, R0 ;  /* 0x0000000103035824 */ /* 0x000fe400078e0200 */
[----:B------:R-:W-:Y:S01]  /*2a00*/  @P5 IMAD R0, R137, 0xa0, RZ ;  /* 0x000000a089005824 */ /* 0x000fe200078e02ff */
[----:B---3--:R2:W-:Y:S04]  /*2a10*/  @P4 ST.E.128 desc[UR4][R30.64+0x80], R12 ;  /* 0x0000800c1e004985 */ /* 0x0085e8000c101d04 */
        /* <DEDUP_REMOVED lines=42> */
[----:B----4-:R-:W-:Y:S11]  /*2cc0*/  ISETP.NE.AND P0, PT, R21, RZ, PT ;  /* 0x000000ff1500720c */ /* 0x010ff60003f05270 */
[----:B------:R-:W-:Y:S02]  /*2cd0*/  @!UPT UIADD3 URZ, UPT, UPT, URZ, URZ, URZ ;  /* 0x000000fffffff290 */ /* 0x000fe4000fffe0ff */
[----:B---3--:R-:W-:Y:S05]  /*2ce0*/  @P0 BRA `(.L_x_6148) ;  /* 0x0000000400340947 */ /* 0x008fea0003800000 */
[----:B------:R-:W-:Y:S01]  /*2cf0*/  @P2 IMAD.MOV.U32 R16, RZ, RZ, R18 ;  /* 0x000000ffff102224 */ /* 0x000fe200078e0012 */
[----:B------:R-:W-:Y:S01]  /*2d00*/  @!P1 LEA R26, P0, R97, R18, 0x1 ;  /* 0x00000012611a9211 */ /* 0x000fe200078008ff */
[----:B------:R-:W-:Y:S03]  /*2d10*/  @P4 IMAD R0, R131, 0x60, RZ ;  /* 0x0000006083004824 */ /* 0x000fe600078e02ff */
[----:B------:R-:W2:Y:S01]  /*2d20*/  @P2 LD.E.128 R8, desc[UR4][R16.64] ;  /* 0x0000000410082980 */ /* 0x000ea2000c101d00 */
[----:B------:R-:W-:Y:S02]  /*2d30*/  @!P1 LEA.HI.X R27, R97, R17, R96, 0x1, P0 ;  /* 0x00000011611b9211 */ /* 0x000fe400000f0c60 */
[C---:B------:R-:W-:Y:S04]  /*2d40*/  @!P1 LEA R2, P0, R76.reuse, R92, 0x1 ;  /* 0x0000005c4c029211 */ /* 0x040fe800078008ff */
[----:B------:R-:W-:Y:S02]  /*2d50*/  @!P1 LEA.HI.X R3, R76, R93, R77, 0x1, P0 ;  /* 0x0000005d4c039211 */ /* 0x000fe400000f0c4d */
[C---:B------:R-:W-:Y:S04]  /*2d60*/  @!P3 LEA R36, P0, R130.reuse, R18, 0x6 ;  /* 0x000000128224b211 */ /* 0x040fe800078030ff */
[----:B------:R-:W-:Y:S02]  /*2d70*/  @!P3 LEA.HI.X R37, R130, R17, R131, 0x6, P0 ;  /* 0x000000118225b211 */ /* 0x000fe400000f3483 */
[C---:B------:R-:W-:Y:S04]  /*2d80*/  @!P3 LEA R38, P0, R204.reuse, R92, 0x6 ;  /* 0x0000005ccc26b211 */ /* 0x040fe800078030ff */
[----:B------:R-:W-:Y:S01]  /*2d90*/  @!P3 LEA.HI.X R39, R204, R93, R205, 0x6, P0 ;  /* 0x0000005dcc27b211 */ /* 0x000fe200000f34cd */
[----:B--2---:R1:W-:Y:S04]  /*2da0*/  @P2 ST.E.128 desc[UR4][R92.64], R8 ;  /* 0x000000085c002985 */ /* 0x0043e8000c101d04 */
[----:B------:R2:W3:Y:S02]  /*2db0*/  @P2 LD.E.128 R4, desc[UR4][R16.64+0x80] ;  /* 0x0000800410042980 */ /* 0x0004e4000c101d00 */
[----:B--2---:R-:W-:Y:S04]  /*2dc0*/  @P4 IMAD.MOV.U32 R16, RZ, RZ, R18 ;  /* 0x000000ffff104224 */ /* 0x004fe800078e0012 */
[----:B------:R-:W-:Y:S01]  /*2dd0*/  @P4 IMAD.WIDE.U32 R40, R130, 0x60, R16 ;  /* 0x0000006082284825 */ /* 0x000fe200078e0010 */
[----:B------:R-:W-:Y:S04]  /*2de0*/  @P5 MOV R16, R18 ;  /* 0x0000001200105202 */ /* 0x000fe80000000f00 */
[----:B------:R-:W-:Y:S01]  /*2df0*/  @P4 IADD3 R41, PT, PT, R41, R0, RZ ;  /* 0x0000000029294210 */ /* 0x000fe20007ffe0ff */
[----:B------:R-:W-:Y:S01]  /*2e00*/  @P4 IMAD R0, R205, 0x60, RZ ;  /* 0x00000060cd004824 */ /* 0x000fe200078e02ff */
[----:B---3--:R-:W-:Y:S01]  /*2e10*/  @P2 ST.E.128 desc[UR4][R92.64+0x80], R4 ;  /* 0x000080045c002985 */ /* 0x008fe2000c101d04 */
[----:B------:R-:W-:Y:S03]  /*2e20*/  ISETP.NE.AND P2, PT, R118, RZ, PT ;  /* 0x000000ff7600720c */ /* 0x000fe60003f45270 */
[----:B------:R-:W2:Y:S04]  /*2e30*/  @!P1 LD.E.128 R28, desc[UR4][R26.64] ;  /* 0x000000041a1c9980 */ /* 0x000ea8000c101d00 */
[----:B--2---:R-:W-:Y:S04]  /*2e40*/  @!P1 ST.E.128 desc[UR4][R2.64], R28 ;  /* 0x0000001c02009985 */ /* 0x004fe8000c101d04 */
[----:B------:R2:W3:Y:S02]  /*2e50*/  @!P1 LD.E.128 R12, desc[UR4][R26.64+0x80] ;  /* 0x000080041a0c9980 */ /* 0x0004e4000c101d00 */
[----:B--2---:R-:W-:Y:S04]  /*2e60*/  @P4 IMAD.WIDE.U32 R26, R204, 0x60, R92 ;  /* 0x00000060cc1a4825 */ /* 0x004fe800078e005c */
[----:B------:R-:W-:Y:S02]  /*2e70*/  @P4 IMAD.IADD R27, R27, 0x1, R0 ;  /* 0x000000011b1b4824 */ /* 0x000fe400078e0200 */
[----:B------:R-:W-:Y:S01]  /*2e80*/  @P5 IMAD R0, R131, 0xa0, RZ ;  /* 0x000000a083005824 */ /* 0x000fe200078e02ff */
[----:B---3--:R-:W-:Y:S01]  /*2e90*/  @!P1 ST.E.128 desc[UR4][R2.64+0x80], R12 ;  /* 0x0000800c02009985 */ /* 0x008fe2000c101d04 */
[----:B------:R-:W-:Y:S03]  /*2ea0*/  ISETP.NE.AND P1, PT, R122, RZ, PT ;  /* 0x000000ff7a00720c */ /* 0x000fe60003f25270 */
[----:B------:R-:W2:Y:S04]  /*2eb0*/  @!P3 LD.E.128 R32, desc[UR4][R36.64] ;  /* 0x000000042420b980 */ /* 0x000ea8000c101d00 */
[----:B--2---:R2:W-:Y:S04]  /*2ec0*/  @!P3 ST.E.128 desc[UR4][R38.64], R32 ;  /* 0x000000202600b985 */ /* 0x0045e8000c101d04 */
[----:B-1----:R-:W3:Y:S02]  /*2ed0*/  @!P3 LD.E.128 R8, desc[UR4][R36.64+0x80] ;  /* 0x000080042408b980 */ /* 0x002ee4000c101d00 */
[C---:B--2---:R-:W-:Y:S04]  /*2ee0*/  @!P1 LEA R32, P0, R130.reuse, R18, 0x7 ;  /* 0x0000001282209211 */ /* 0x044fe800078038ff */
[----:B------:R-:W-:Y:S02]  /*2ef0*/  @!P1 LEA.HI.X R33, R130, R17, R131, 0x7, P0 ;  /* 0x0000001182219211 */ /* 0x000fe400000f3c83 */
[C---:B------:R-:W-:Y:S04]  /*2f00*/  @!P1 LEA R2, P0, R204.reuse, R92, 0x7 ;  /* 0x0000005ccc029211 */ /* 0x040fe800078038ff */
[----:B------:R-:W-:Y:S01]  /*2f10*/  @!P1 LEA.HI.X R3, R204, R93, R205, 0x7, P0 ;  /* 0x0000005dcc039211 */ /* 0x000fe200000f3ccd */
[----:B---3--:R-:W-:Y:S04]  /*2f20*/  @!P3 ST.E.128 desc[UR4][R38.64+0x80], R8 ;  /* 0x000080082600b985 */ /* 0x008fe8000c101d04 */
[----:B------:R-:W2:Y:S04]  /*2f30*/  @P4 LD.E.128 R28, desc[UR4][R40.64] ;  /* 0x00000004281c4980 */ /* 0x000ea8000c101d00 */
[----:B--2---:R1:W-:Y:S04]  /*2f40*/  @P4 ST.E.128 desc[UR4][R26.64], R28 ;  /* 0x0000001c1a004985 */ /* 0x0043e8000c101d04 */
[----:B------:R-:W2:Y:S01]  /*2f50*/  @P4 LD.E.128 R4, desc[UR4][R40.64+0x80] ;  /* 0x0000800428044980 */ /* 0x000ea2000c101d00 */
[----:B-1----:R-:W-:Y:S04]  /*2f60*/  @P5 IMAD.WIDE.U32 R28, R130, 0xa0, R16 ;  /* 0x000000a0821c5825 */ /* 0x002fe800078e0010 */
[----:B------:R-:W-:Y:S02]  /*2f70*/  @P5 IMAD.IADD R29, R29, 0x1, R0 ;  /* 0x000000011d1d5824 */ /* 0x000fe400078e0200 */
[----:B------:R-:W-:Y:S02]  /*2f80*/  @P5 IMAD R0, R205, 0xa0, RZ ;  /* 0x000000a0cd005824 */ /* 0x000fe400078e02ff */
[----:B------:R-:W-:Y:S01]  /*2f90*/  @P6 IMAD.MOV.U32 R16, RZ, RZ, R18 ;  /* 0x000000ffff106224 */ /* 0x000fe200078e0012 */
[----:B--2---:R1:W-:Y:S04]  /*2fa0*/  @P4 ST.E.128 desc[UR4][R26.64+0x80], R4 ;  /* 0x000080041a004985 */ /* 0x0043e8000c101d04 */
        /* <DEDUP_REMOVED lines=33> */
.L_x_6148:
        /* <DEDUP_REMOVED lines=106> */
.L_x_6152:
[----:B------:R-:W-:Y:S05]  /*3860*/  BSYNC.RECONVERGENT B0 ;  /* 0x0000000000007941 */ /* 0x000fea0003800200 */
.L_x_6151:
        /* <DEDUP_REMOVED lines=97> */
.L_x_6154:
[----:B------:R-:W-:Y:S05]  /*3e80*/  BSYNC.RECONVERGENT B0 ;  /* 0x0000000000007941 */ /* 0x000fea0003800200 */
.L_x_6153:
[----:B------:R-:W-:Y:S04]  /*3e90*/  BSSY.RECONVERGENT B0, `(.L_x_6155) ;  /* 0x0000064000007945 */ /* 0x000fe80003800200 */
[----:B------:R-:W-:Y:S05]  /*3ea0*/  @P3 BRA `(.L_x_6156) ;  /* 0x0000000400883947 */ /* 0x000fea0003800000 */
[----:B------:R-:W-:Y:S02]  /*3eb0*/  LEA R26, P1, R20, R10, 0x5 ;  /* 0x0000000a141a7211 */ /* 0x000fe400078228ff */
[----:B------:R-:W-:Y:S02]  /*3ec0*/  ISETP.GE.AND P0, PT, R22, R21, PT ;  /* 0x000000151600720c */ /* 0x000fe40003f06270 */
[C---:B------:R-:W-:Y:S02]  /*3ed0*/  LEA.HI.X.SX32 R27, R20.reuse, R11, 0x5, P1 ;  /* 0x0000000b141b7211 */ /* 0x040fe400008f2eff */
[C---:B------:R-:W-:Y:S04]  /*3ee0*/  LEA R46, P1, R20.reuse, R44, 0x5 ;  /* 0x0000002c142e7211 */ /* 0x040fe800078228ff */
[----:B------:R-:W-:Y:S02]  /*3ef0*/  LEA.HI.X.SX32 R47, R20, R45, 0x5, P1 ;  /* 0x0000002d142f7211 */ /* 0x000fe400008f2eff */
[C---:B------:R-:W-:Y:S03]  /*3f00*/  LEA R54, P1, R130.reuse, R18, 0x6 ;  /* 0x0000001282367211 */ /* 0x040fe600078230ff */
[----:B--2---:R-:W2:Y:S01]  /*3f10*/  @!P0 LD.E.64 R42, desc[UR4][R46.64] ;  /* 0x000000042e2a8980 */ /* 0x004ea2000c101b00 */
[----:B------:R-:W-:Y:S02]  /*3f20*/  LEA.HI.X R55, R130, R17, R131, 0x6, P1 ;  /* 0x0000001182377211 */ /* 0x000fe400008f3483 */
[C---:B------:R-:W-:Y:S03]  /*3f30*/  LEA R48, P1, R204.reuse, R92, 0x6 ;  /* 0x0000005ccc307211 */ /* 0x040fe600078230ff */
[----:B-1----:R-:W3:Y:S01]  /*3f40*/  LD.E.128 R32, desc[UR4][R54.64] ;  /* 0x0000000436207980 */ /* 0x002ee2000c101d00 */
[----:B------:R-:W-:Y:S02]  /*3f50*/  LEA.HI.X R49, R204, R93, R205, 0x6, P1 ;  /* 0x0000005dcc317211 */ /* 0x000fe400008f34cd */
[----:B------:R-:W-:Y:S05]  /*3f60*/  ISETP.GE.AND P1, PT, R19, R21, PT ;  /* 0x000000151300720c */ /* 0x000fea0003f26270 */
        /* <DEDUP_REMOVED lines=10> */
[----:B------:R-:W-:Y:S01]  /*4010*/  @!P0 SHF.L.U32 R38, R34, 0x10, RZ ;  /* 0x0000001022268819 */ /* 0x000fe200000006ff */
        /* <DEDUP_REMOVED lines=30> */
[----:B------:R3:W-:Y:S08]  /*4200*/  ST.E.128 desc[UR4][R48.64], R32 ;  /* 0x0000002030007985 */ /* 0x0007f0000c101d04 */
[----:B------:R-:W2:Y:S06]  /*4210*/  @!P1 LD.E.64 R40, desc[UR4][R46.64+0x40] ;  /* 0x000040042e289980 */ /* 0x000eac000c101b00 */
[----:B------:R-:W4:Y:S08]  /*4220*/  LD.E.128 R28, desc[UR4][R54.64+0x80] ;  /* 0x00008004361c7980 */ /* 0x000f30000c101d00 */
[----:B------:R-:W5:Y:S01]  /*4230*/  @!P1 LD.E.64 R12, desc[UR4][R26.64+0x40] ;  /* 0x000040041a0c9980 */ /* 0x000f62000c101b00 */
[C---:B--2---:R-:W-:Y:S01]  /*4240*/  @!P1 SHF.L.U32 R36, R40.reuse, 0x10, RZ ;  /* 0x0000001028249819 */ /* 0x044fe200000006ff */
[C---:B------:R-:W-:Y:S01]  /*4250*/  @!P1 IMAD.U32 R38, R41.reuse, 0x10000, RZ ;  /* 0x0001000029269824 */ /* 0x040fe200078e00ff */
[----:B------:R-:W-:Y:S02]  /*4260*/  @!P1 LOP3.LUT R39, R40, 0xffff0000, RZ, 0xc0, !PT ;  /* 0xffff000028279812 */ /* 0x000fe400078ec0ff */
[----:B------:R-:W-:Y:S02]  /*4270*/  @!P1 LOP3.LUT R41, R41, 0xffff0000, RZ, 0xc0, !PT ;  /* 0xffff000029299812 */ /* 0x000fe400078ec0ff */
[C---:B----4-:R-:W-:Y:S01]  /*4280*/  @!P1 LOP3.LUT R15, R28.reuse, 0xffff0000, RZ, 0xc0, !PT ;  /* 0xffff00001c0f9812 */ /* 0x050fe200078ec0ff */
[----:B------:R-:W-:Y:S01]  /*4290*/  @!P1 IMAD.U32 R40, R31, 0x10000, RZ ;  /* 0x000100001f289824 */ /* 0x000fe200078e00ff */
[----:B------:R-:W-:Y:S02]  /*42a0*/  @!P1 SHF.L.U32 R37, R28, 0x10, RZ ;  /* 0x000000101c259819 */ /* 0x000fe400000006ff */
        /* <DEDUP_REMOVED lines=34> */
.L_x_6156:
[----:B------:R-:W-:Y:S05]  /*44d0*/  BSYNC.RECONVERGENT B0 ;  /* 0x0000000000007941 */ /* 0x000fea0003800200 */
.L_x_6155:
[----:B------:R-:W-:Y:S04]  /*44e0*/  BSSY.RECONVERGENT B0, `(.L_x_6157) ;  /* 0x0000068000007945 */ /* 0x000fe80003800200 */
[----:B------:R-:W-:Y:S05]  /*44f0*/  @!P4 BRA `(.L_x_6158) ;  /* 0x000000040098c947 */ /* 0x000fea0003800000 */
[----:B------:R-:W-:Y:S01]  /*4500*/  MOV R16, R18 ;  /* 0x0000001200107202 */ /* 0x000fe20000000f00 */
[----:B---3--:R-:W-:Y:S01]  /*4510*/  IMAD R49, R131, 0x60, RZ ;  /* 0x0000006083317824 */ /* 0x008fe200078e02ff */
        /* <DEDUP_REMOVED lines=100> */
.L_x_6158:
[----:B------:R-:W-:Y:S05]  /*4b60*/  BSYNC.RECONVERGENT B0 ;  /* 0x0000000000007941 */ /* 0x000fea0003800200 */
.L_x_6157:
        /* <DEDUP_REMOVED lines=100> */
.L_x_6160:
[----:B------:R-:W-:Y:S05]  /*51b0*/  BSYNC.RECONVERGENT B0 ;  /* 0x0000000000007941 */ /* 0x000fea0003800200 */
.L_x_6159:
        /* <DEDUP_REMOVED lines=104> */
.L_x_6162:
[----:B------:R-:W-:Y:S05]  /*5840*/  BSYNC.RECONVERGENT B0 ;  /* 0x0000000000007941 */ /* 0x000fea0003800200 */
.L_x_6161:
        /* <DEDUP_REMOVED lines=102> */
.L_x_6164:
[----:B------:R-:W-:Y:S05]  /*5eb0*/  BSYNC.RECONVERGENT B0 ;  /* 0x0000000000007941 */ /* 0x000fea0003800200 */
.L_x_6163:
        /* <DEDUP_REMOVED lines=104> */
.L_x_6166:
[----:B------:R-:W-:Y:S05]  /*6540*/  BSYNC.RECONVERGENT B0 ;  /* 0x0000000000007941 */ /* 0x000fea0003800200 */
.L_x_6165:
[----:B------:R-:W5:Y:S02]  /*6550*/  LD.E R3, desc[UR4][R132.64+0xd0] ;  /* 0x0000d00484037980 */ /* 0x000f64000c101900 */
[----:B-----5:R-:W-:Y:S05]  /*6560*/  IMAD.U32 R3, R3, -0x40, RZ ;  /* 0xffffffc003037824 */ /* 0x020fea00078e00ff */
[C---:B------:R-:W-:Y:S02]  /*6570*/  LEA R24, P1, R3.reuse, R24, 0x1 ;  /* 0x0000001803187211 */ /* 0x040fe400078208ff */
[C---:B------:R-:W-:Y:S02]  /*6580*/  LEA R62, P0, R3.reuse, R62, 0x1 ;  /* 0x0000003e033e7211 */ /* 0x040fe400078008ff */
[C---:B------:R-:W-:Y:S02]  /*6590*/  LEA.HI.X.SX32 R25, R3.reuse, R25, 0x1, P1 ;  /* 0x0000001903197211 */ /* 0x040fe400008f0eff */
[----:B------:R-:W-:Y:S01]  /*65a0*/  LEA.HI.X.SX32 R63, R3, R63, 0x1, P0 ;  /* 0x0000003f033f7211 */ /* 0x000fe200000f0eff */
[----:B------:R-:W-:Y:S05]  /*65b0*/  BRA `(.L_x_6149) ;  /* 0x0000005800447947 */ /* 0x000fea0003800000 */
.L_x_6150:
        /* <DEDUP_REMOVED lines=11> */
[----:B------:R-:W-:Y:S02]  /*6670*/  @!P0 SEL R71, R26, RZ, !P1 ;  /* 0x000000ff1a478207 */ /* 0x000fe40004800000 */
        /* <DEDUP_REMOVED lines=50> */
[----:B------:R-:W-:Y:S01]  /*69a0*/  @!P0 FMUL.FTZ R3, R41, R38 ;  /* 0x0000002629038220 */ /* 0x000fe20000410000 */
[----:B------:R-:W-:Y:S01]  /*69b0*/  @!P0 FFMA.FTZ R0, R49, R48, R0 ;  /* 0x0000003031008223 */ /* 0x000fe20000010000 */
[----:B------:R-:W-:Y:S01]  /*69c0*/  @!P0 LOP3.LUT R49, R65, 0xffff0000, RZ, 0xc0, !PT ;  /* 0xffff000041318812 */ /* 0x000fe200078ec0ff */
[----:B------:R-:W-:Y:S01]  /*69d0*/  @P2 FADD.FTZ R30, -R30, -RZ ;  /* 0x800000ff1e1e2221 */ /* 0x000fe20000010100 */
[----:B------:R-:W-:Y:S01]  /*69e0*/  @!P0 SHF.L.U32 R48, R66, 0x10, RZ ;  /* 0x0000001042308819 */ /* 0x000fe200000006ff */
[----:B------:R-:W-:Y:S01]  /*69f0*/  @P2 FADD.FTZ R28, -R28, -RZ ;  /* 0x800000ff1c1c2221 */ /* 0x000fe20000010100 */
[----:B------:R-:W-:Y:S01]  /*6a00*/  @!P0 FMUL.FTZ R4, R42, R37 ;  /* 0x000000252a048220 */ /* 0x000fe20000410000 */
[----:B------:R-:W-:Y:S01]  /*6a10*/  @!P0 FFMA.FTZ R2, R51, R50, R2 ;  /* 0x0000003233028223 */ /* 0x000fe20000010002 */
[----:B------:R-:W-:Y:S01]  /*6a20*/  @!P0 LOP3.LUT R51, R66, 0xffff0000, RZ, 0xc0, !PT ;  /* 0xffff000042338812 */ /* 0x000fe200078ec0ff */
[----:B------:R-:W-:Y:S01]  /*6a30*/  @!P0 FMUL.FTZ R5, R39, R36 ;  /* 0x0000002427058220 */ /* 0x000fe20000410000 */
[----:B------:R-:W-:Y:S01]  /*6a40*/  @!P0 FMUL.FTZ R6, R32, R31 ;  /* 0x0000001f20068220 */ /* 0x000fe20000410000 */
[----:B------:R-:W-:Y:S01]  /*6a50*/  @!P0 FFMA.FTZ R3, R52, R53, R3 ;  /* 0x0000003534038223 */ /* 0x000fe20000010003 */
[----:B------:R-:W-:Y:S01]  /*6a60*/  @!P0 LOP3.LUT R53, R67, 0xffff0000, RZ, 0xc0, !PT ;  /* 0xffff000043358812 */ /* 0x000fe200078ec0ff */
[----:B------:R-:W-:Y:S01]  /*6a70*/  @!P0 IMAD.U32 R57, R59, 0x10000, RZ ;  /* 0x000100003b398824 */ /* 0x000fe200078e00ff */
[----:B------:R-:W-:Y:S01]  /*6a80*/  @!P0 F2FP.BF16.F32.PACK_AB R68, R2, R0 ;  /* 0x000000000244823e */ /* 0x000fe200000010ff */
[----:B------:R-:W-:Y:S01]  /*6a90*/  @!P0 FMUL.FTZ R7, R33, R30 ;  /* 0x0000001e21078220 */ /* 0x000fe20000410000 */
[----:B------:R-:W-:Y:S02]  /*6aa0*/  @!P0 IMAD.U32 R50, R67, 0x10000, RZ ;  /* 0x0001000043328824 */ /* 0x000fe400078e00ff */
[----:B------:R-:W-:Y:S01]  /*6ab0*/  @!P0 FMUL.FTZ R8, R35, R28 ;  /* 0x0000001c23088220 */ /* 0x000fe20000410000 */
[----:B------:R-:W-:Y:S01]  /*6ac0*/  @!P0 MOV R64, R68 ;  /* 0x0000004400408202 */ /* 0x000fe20000000f00 */
        /* <DEDUP_REMOVED lines=93> */
.L_x_6168:
[----:B------:R-:W-:Y:S05]  /*70a0*/  BSYNC.RECONVERGENT B0 ;  /* 0x0000000000007941 */ /* 0x000fea0003800200 */
.L_x_6167:
[----:B------:R-:W-:Y:S01]  /*70b0*/  ISETP.NE.AND P0, PT, R60, RZ, PT ;  /* 0x000000ff3c00720c */ /* 0x000fe20003f05270 */
[----:B------:R-:W-:Y:S11]  /*70c0*/  BSSY.RECONVERGENT B0, `(.L_x_6169) ;  /* 0x00000b0000007945 */ /* 0x000ff60003800200 */
[----:B------:R-:W-:Y:S01]  /*70d0*/  @!UPT UIADD3 URZ, UPT, UPT, URZ, URZ, URZ ;  /* 0x000000fffffff290 */ /* 0x000fe2000fffe0ff */
        /* <DEDUP_REMOVED lines=174> */
.L_x_6170:
[----:B------:R-:W-:Y:S05]  /*7bc0*/  BSYNC.RECONVERGENT B0 ;  /* 0x0000000000007941 */ /* 0x000fea0003800200 */
.L_x_6169:
[----:B------:R-:W-:Y:S04]  /*7bd0*/  BSSY.RECONVERGENT B0, `(.L_x_6171) ;  /* 0x00000ae000007945 */ /* 0x000fe80003800200 */
[----:B------:R-:W-:Y:S05]  /*7be0*/  @P3 BRA `(.L_x_6172) ;  /* 0x0000000800b03947 */ /* 0x000fea0003800000 */
[----:B------:R-:W-:Y:S02]  /*7bf0*/  ISETP.GE.AND P0, PT, R22, R21, PT ;  /* 0x000000151600720c */ /* 0x000fe40003f06270 */
[C---:B------:R-:W-:Y:S04]  /*7c00*/  LEA R30, P1, R130.reuse, R18, 0x6 ;  /* 0x00000012821e7211 */ /* 0x040fe800078230ff */
[----:B------:R-:W-:Y:S02]  /*7c10*/  LEA.HI.X R31, R130, R17, R131, 0x6, P1 ;  /* 0x00000011821f7211 */ /* 0x000fe400008f3483 */
[C---:B------:R-:W-:Y:S03]  /*7c20*/  LEA R68, P1, R204.reuse, R92, 0x6 ;  /* 0x0000005ccc447211 */ /* 0x040fe600078230ff */
[----:B------:R-:W3:Y:S01]  /*7c30*/  LD.E.128 R56, desc[UR4][R30.64] ;  /* 0x000000041e387980 */ /* 0x000ee2000c101d00 */
[----:B------:R-:W-:Y:S02]  /*7c40*/  LEA.HI.X R69, R204, R93, R205, 0x6, P1 ;  /* 0x0000005dcc457211 */ /* 0x000fe400008f34cd */
[----:B------:R-:W-:Y:S04]  /*7c50*/  @!P0 ISETP.GT.AND P1, PT, R27, RZ, PT ;  /* 0x000000ff1b00820c */ /* 0x000fe80003f24270 */
[----:B------:R-:W-:Y:S02]  /*7c60*/  @!P0 SEL R6, R26, RZ, !P1 ;  /* 0x000000ff1a068207 */ /* 0x000fe40004800000 */
[----:B------:R-:W-:Y:S02]  /*7c70*/  @!P0 SEL R4, R120, RZ, !P1 ;  /* 0x000000ff78048207 */ /* 0x000fe40004800000 */
[----:B------:R-:W-:Y:S02]  /*7c80*/  @!P0 SEL R13, R29, R26, P1 ;  /* 0x0000001a1d0d8207 */ /* 0x000fe40000800000 */
[----:B------:R-:W-:Y:S03]  /*7c90*/  @!P0 IADD3 R7, P1, PT, R109, R6, RZ ;  /* 0x000000066d078210 */ /* 0x000fe60007f3e0ff */
[----:B------:R-:W-:Y:S01]  /*7ca0*/  @!P0 IMAD.WIDE R42, R13, 0x2, R30 ;  /* 0x000000020d2a8825 */ /* 0x000fe200078e021e */
[----:B------:R-:W-:Y:S03]  /*7cb0*/  @!P0 SHF.L.U32 R5, R7, 0x1, RZ ;  /* 0x0000000107058819 */ /* 0x000fe600000006ff */
[----:B------:R-:W-:Y:S01]  /*7cc0*/  @!P0 IMAD.X R4, R103, 0x1, R4, P1 ;  /* 0x0000000167048824 */ /* 0x000fe200008e0604 */
[----:B------:R-:W-:Y:S01]  /*7cd0*/  ISETP.GE.AND P1, PT, R19, R21, PT ;  /* 0x000000151300720c */ /* 0x000fe20003f26270 */
[----:B------:R-:W4:Y:S03]  /*7ce0*/  @!P0 LD.E.128 R12, desc[UR4][R42.64] ;  /* 0x000000042a0c8980 */ /* 0x000f26000c101d00 */
[----:B------:R-:W-:Y:S09]  /*7cf0*/  @!P0 SHF.L.U64.HI R4, R7, 0x1, R4 ;  /* 0x0000000107048819 */ /* 0x000ff20000010204 */
[----:B------:R-:W-:Y:S04]  /*7d00*/  @!P1 ISETP.GT.AND P2, PT, R27, 0x40, PT ;  /* 0x000000401b00980c */ /* 0x000fe80003f44270 */
[----:B------:R-:W-:Y:S02]  /*7d10*/  @!P1 SEL R6, R26, RZ, !P2 ;  /* 0x000000ff1a069207 */ /* 0x000fe40005000000 */
[----:B------:R-:W-:Y:S02]  /*7d20*/  @!P1 SEL R60, R120, RZ, !P2 ;  /* 0x000000ff783c9207 */ /* 0x000fe40005000000 */
[----:B------:R-:W-:Y:S04]  /*7d30*/  @!P1 IADD3 R3, P3, PT, R109, R6, RZ ;  /* 0x000000066d039210 */ /* 0x000fe80007f7e0ff */
[----:B-12---:R-:W-:Y:S01]  /*7d40*/  @!P1 SHF.L.U32 R65, R3, 0x1, RZ ;  /* 0x0000000103419819 */ /* 0x006fe200000006ff */
[----:B------:R-:W-:Y:S01]  /*7d50*/  @!P1 IMAD.X R60, R103, 0x1, R60, P3 ;  /* 0x00000001673c9824 */ /* 0x000fe200018e063c */
[----:B------:R-:W-:Y:S04]  /*7d60*/  @!P0 IADD3 R6, P3, PT, R5, R88, RZ ;  /* 0x0000005805068210 */ /* 0x000fe80007f7e0ff */
[----:B------:R-:W-:Y:S01]  /*7d70*/  @!P1 SHF.L.U64.HI R60, R3, 0x1, R60 ;  /* 0x00000001033c9819 */ /* 0x000fe2000001023c */
[C---:B------:R-:W-:Y:S01]  /*7d80*/  @!P0 IMAD.X R7, R4.reuse, 0x1, R89, P3 ;  /* 0x0000000104078824 */ /* 0x040fe200018e0659 */
[----:B------:R-:W-:Y:S05]  /*7d90*/  @!P0 IADD3 R44, P3, PT, R5, R90, RZ ;  /* 0x0000005a052c8210 */ /* 0x000fea0007f7e0ff */
[----:B------:R-:W-:Y:S01]  /*7da0*/  @!P0 IMAD.X R45, R4, 0x1, R91, P3 ;  /* 0x00000001042d8824 */ /* 0x000fe200018e065b */
[----:B------:R-:W-:Y:S01]  /*7db0*/  @!P1 IADD3 R70, P3, PT, R65, R88, RZ ;  /* 0x0000005841469210 */ /* 0x000fe20007f7e0ff */
[----:B------:R-:W2:Y:S04]  /*7dc0*/  @!P0 LD.E.128 R4, desc[UR4][R6.64] ;  /* 0x0000000406048980 */ /* 0x000ea8000c101d00 */
[----:B------:R-:W-:Y:S01]  /*7dd0*/  @!P1 IMAD.X R71, R60, 0x1, R89, P3 ;  /* 0x000000013c479824 */ /* 0x000fe200018e0659 */
[----:B------:R-:W-:Y:S03]  /*7de0*/  ISETP.GT.AND P3, PT, R27, RZ, !P0 ;  /* 0x000000ff1b00720c */ /* 0x000fe60004764270 */
[----:B------:R3:W5:Y:S02]  /*7df0*/  @!P0 LD.E.128 R52, desc[UR4][R44.64] ;  /* 0x000000042c348980 */ /* 0x000764000c101d00 */
[C---:B---3--:R-:W-:Y:S01]  /*7e00*/  @!P0 SHF.L.U32 R45, R56.reuse, 0x10, RZ ;  /* 0x00000010382d8819 */ /* 0x048fe200000006ff */
[----:B------:R-:W-:Y:S01]  /*7e10*/  @!P0 IMAD.U32 R44, R57, 0x10000, RZ ;  /* 0x00010000392c8824 */ /* 0x000fe200078e00ff */
[----:B------:R-:W-:Y:S02]  /*7e20*/  @!P0 LOP3.LUT R47, R56, 0xffff0000, RZ, 0xc0, !PT ;  /* 0xffff0000382f8812 */ /* 0x000fe400078ec0ff */
[C---:B----4-:R-:W-:Y:S01]  /*7e30*/  @!P0 SHF.L.U32 R41, R12.reuse, 0x10, RZ ;  /* 0x000000100c298819 */ /* 0x050fe200000006ff */
[C---:B------:R-:W-:Y:S01]  /*7e40*/  @!P0 IMAD.U32 R35, R13.reuse, 0x10000, RZ ;  /* 0x000100000d238824 */ /* 0x040fe200078e00ff */
[----:B------:R-:W-:Y:S01]  /*7e50*/  @!P0 LOP3.LUT R39, R12, 0xffff0000, RZ, 0xc0, !PT ;  /* 0xffff00000c278812 */ /* 0x000fe200078ec0ff */
[C---:B------:R-:W-:Y:S01]  /*7e60*/  @!P0 IMAD.U32 R33, R14.reuse, 0x10000, RZ ;  /* 0x000100000e218824 */ /* 0x040fe200078e00ff */
[----:B------:R-:W-:Y:S02]  /*7e70*/  @!P0 LOP3.LUT R37, R13, 0xffff0000, RZ, 0xc0, !PT ;  /* 0xffff00000d258812 */ /* 0x000fe400078ec0ff */
[----:B------:R-:W-:Y:S02]  /*7e80*/  @!P0 LOP3.LUT R12, R14, 0xffff0000, RZ, 0xc0, !PT ;  /* 0xffff00000e0c8812 */ /* 0x000fe400078ec0ff */
[C---:B------:R-:W-:Y:S02]  /*7e90*/  @!P0 SHF.L.U32 R13, R15.reuse, 0x10, RZ ;  /* 0x000000100f0d8819 */ /* 0x040fe400000006ff */
[----:B------:R-:W-:Y:S02]  /*7ea0*/  @!P0 LOP3.LUT R14, R15, 0xffff0000, RZ, 0xc0, !PT ;  /* 0xffff00000f0e8812 */ /* 0x000fe400078ec0ff */
[C---:B--2---:R-:W-:Y:S01]  /*7eb0*/  @!P0 LOP3.LUT R34, R4.reuse, 0xffff0000, RZ, 0xc0, !PT ;  /* 0xffff000004228812 */ /* 0x044fe200078ec0ff */
        /* <DEDUP_REMOVED lines=38> */
[----:B------:R-:W-:Y:S01]  /*8120*/  @!P0 FFMA.FTZ R4, R45, R48, R4 ;  /* 0x000000302d048223 */ /* 0x000fe20000010004 */
[----:B------:R-:W-:Y:S01]  /*8130*/  @!P0 FMUL.FTZ R8, R14, R9 ;  /* 0x000000090e088220 */ /* 0x000fe20000410000 */
[----:B------:R-:W-:Y:S01]  /*8140*/  @!P0 FFMA.FTZ R5, R38, R49, R5 ;  /* 0x0000003126058223 */ /* 0x000fe20000010005 */
[----:B------:R-:W-:Y:S01]  /*8150*/  @!P0 F2FP.BF16.F32.PACK_AB R38, R2, R0 ;  /* 0x000000000226823e */ /* 0x000fe200000010ff */
[----:B------:R-:W-:Y:S01]  /*8160*/  @!P0 FFMA.FTZ R6, R47, R50, R6 ;  /* 0x000000322f068223 */ /* 0x000fe20000010006 */
[----:B------:R-:W-:Y:S01]  /*8170*/  @!P0 F2FP.BF16.F32.PACK_AB R3, R4, R3 ;  /* 0x000000030403823e */ /* 0x000fe200000010ff */
[----:B------:R-:W-:Y:S01]  /*8180*/  @!P0 FFMA.FTZ R7, R40, R51, R7 ;  /* 0x0000003328078223 */ /* 0x000fe20000010007 */
[----:B------:R-:W-:Y:S01]  /*8190*/  @!P0 MOV R56, R38 ;  /* 0x0000002600388202 */ /* 0x000fe20000000f00 */
[----:B------:R-:W-:Y:S01]  /*81a0*/  @!P0 FFMA.FTZ R8, R53, R52, R8 ;  /* 0x0000003435088223 */ /* 0x000fe20000010008 */
[----:B------:R-:W-:Y:S01]  /*81b0*/  @!P0 F2FP.BF16.F32.PACK_AB R6, R6, R5 ;  /* 0x000000050606823e */ /* 0x000fe200000010ff */
[----:B------:R-:W-:Y:S01]  /*81c0*/  @!P0 IMAD.MOV.U32 R57, RZ, RZ, R3 ;  /* 0x000000ffff398224 */ /* 0x000fe200078e0003 */
[----:B------:R-:W-:Y:S02]  /*81d0*/  @!P1 SEL R3, R29, R26, P2 ;  /* 0x0000001a1d039207 */ /* 0x000fe40001000000 */
[----:B------:R-:W-:Y:S01]  /*81e0*/  @!P0 F2FP.BF16.F32.PACK_AB R7, R8, R7 ;  /* 0x000000070807823e */ /* 0x000fe200000010ff */
[----:B------:R-:W-:Y:S02]  /*81f0*/  @!P0 IMAD.MOV.U32 R58, RZ, RZ, R6 ;  /* 0x000000ffff3a8224 */ /* 0x000fe400078e0006 */
[----:B------:R-:W-:Y:S01]  /*8200*/  @!P1 IMAD.WIDE R4, R3, 0x2, R30 ;  /* 0x0000000203049825 */ /* 0x000fe200078e021e */
[----:B------:R-:W-:Y:S02]  /*8210*/  @!P0 MOV R59, R7 ;  /* 0x00000007003b8202 */ /* 0x000fe40000000f00 */
[----:B------:R-:W-:Y:S03]  /*8220*/  @!P1 IADD3 R44, P0, PT, R65, R90, RZ ;  /* 0x0000005a412c9210 */ /* 0x000fe60007f1e0ff */
[----:B------:R3:W-:Y:S02]  /*8230*/  ST.E.128 desc[UR4][R68.64], R56 ;  /* 0x0000003844007985 */ /* 0x0007e4000c101d04 */
[----:B------:R-:W-:Y:S01]  /*8240*/  @!P1 IMAD.X R45, R60, 0x1, R91, P0 ;  /* 0x000000013c2d9824 */ /* 0x000fe200000e065b */
[----:B------:R-:W-:Y:S05]  /*8250*/  ISETP.GT.AND P0, PT, R27, 0x40, !P1 ;  /* 0x000000401b00780c */ /* 0x000fea0004f04270 */
[----:B------:R-:W2:Y:S08]  /*8260*/  @!P1 LD.E.128 R48, desc[UR4][R70.64+0x80] ;  /* 0x0000800446309980 */ /* 0x000eb0000c101d00 */
[----:B------:R-:W4:Y:S08]  /*8270*/  @!P1 LD.E.128 R4, desc[UR4][R4.64+0x80] ;  /* 0x0000800404049980 */ /* 0x000f30000c101d00 */
[----:B------:R-:W5:Y:S08]  /*8280*/  @!P1 LD.E.128 R52, desc[UR4][R44.64+0x80] ;  /* 0x000080042c349980 */ /* 0x000f70000c101d00 */
[----:B------:R1:W3:Y:S01]  /*8290*/  LD.E.128 R64, desc[UR4][R30.64+0x80] ;  /* 0x000080041e407980 */ /* 0x0002e2000c101d00 */
        /* <DEDUP_REMOVED lines=18> */
[----:B-1----:R-:W-:Y:S01]  /*83c0*/  @!P1 LOP3.LUT R31, R6, 0xffff0000, RZ, 0xc0, !PT ;  /* 0xffff0000061f9812 */ /* 0x002fe200078ec0ff */
[----:B------:R-:W-:Y:S01]  /*83d0*/  @!P1 IMAD.U32 R49, R54, 0x10000, RZ ;  /* 0x0001000036319824 */ /* 0x000fe200078e00ff */
[----:B------:R-:W-:Y:S01]  /*83e0*/  @!P1 SHF.L.U32 R12, R7, 0x10, RZ ;  /* 0x00000010070c9819 */ /* 0x000fe200000006ff */
[----:B------:R-:W-:Y:S01]  /*83f0*/  @P0 FADD.FTZ R3, -R3, -RZ ;  /* 0x800000ff03030221 */ /* 0x000fe20000010100 */
[----:B------:R-:W-:Y:S01]  /*8400*/  @!P1 SHF.L.U32 R46, R53, 0x10, RZ ;  /* 0x00000010352e9819 */ /* 0x000fe200000006ff */
[----:B------:R-:W-:Y:S01]  /*8410*/  @P0 FADD.FTZ R13, -R13, -RZ ;  /* 0x800000ff0d0d0221 */ /* 0x000fe20000010100 */
[C---:B---3--:R-:W-:Y:S01]  /*8420*/  @!P1 LOP3.LUT R47, R64.reuse, 0xffff0000, RZ, 0xc0, !PT ;  /* 0xffff0000402f9812 */ /* 0x048fe200078ec0ff */
[----:B------:R-:W-:Y:S01]  /*8430*/  @!P1 IMAD.U32 R45, R64, 0x10000, RZ ;  /* 0x00010000402d9824 */ /* 0x000fe200078e00ff */
[----:B------:R-:W-:Y:S01]  /*8440*/  @!P1 SHF.L.U32 R44, R65, 0x10, RZ ;  /* 0x00000010412c9819 */ /* 0x000fe200000006ff */
[----:B------:R-:W-:Y:S01]  /*8450*/  @!P1 IMAD.U32 R14, R6, 0x10000, RZ ;  /* 0x00010000060e9824 */ /* 0x000fe200078e00ff */
[----:B------:R-:W-:Y:S01]  /*8460*/  @!P1 LOP3.LUT R15, R7, 0xffff0000, RZ, 0xc0, !PT ;  /* 0xffff0000070f9812 */ /* 0x000fe200078ec0ff */
[----:B------:R-:W-:Y:S01]  /*8470*/  @P0 FADD.FTZ R11, -R11, -RZ ;  /* 0x800000ff0b0b0221 */ /* 0x000fe20000010100 */
        /* <DEDUP_REMOVED lines=35> */
.L_x_6172:
[----:B------:R-:W-:Y:S05]  /*86b0*/  BSYNC.RECONVERGENT B0 ;  /* 0x0000000000007941 */ /* 0x000fea0003800200 */
.L_x_6171:
[----:B------:R-:W-:Y:S04]  /*86c0*/  BSSY.RECONVERGENT B0, `(.L_x_6173) ;  /* 0x00000b1000007945 */ /* 0x000fe80003800200 */
[----:B------:R-:W-:Y:S05]  /*86d0*/  @!P4 BRA `(.L_x_6174) ;  /* 0x0000000800bcc947 */ /* 0x000fea0003800000 */
[-C--:B------:R-:W-:Y:S01]  /*86e0*/  ISETP.GE.AND P0, PT, R22, R21.reuse, PT ;  /* 0x000000151600720c */ /* 0x080fe20003f06270 */
[----:B------:R-:W-:Y:S01]  /*86f0*/  IMAD.WIDE.U32 R54, R204, 0x60, R92 ;  /* 0x00000060cc367825 */ /* 0x000fe200078e005c */
[----:B------:R-:W-:Y:S03]  /*8700*/  ISETP.GE.AND P1, PT, R19, R21, PT ;  /* 0x000000151300720c */ /* 0x000fe60003f26270 */
        /* <DEDUP_REMOVED lines=9> */
[----:B------:R-:W-:Y:S04]  /*87a0*/  @!P1 ISETP.GT.AND P2, PT, R27, 0x40, PT ;  /* 0x000000401b00980c */ /* 0x000fe80003f44270 */
[----:B------:R-:W-:Y:S02]  /*87b0*/  @!P1 SEL R3, R26, RZ, !P2 ;  /* 0x000000ff1a039207 */ /* 0x000fe40005000000 */
[----:B------:R-:W-:Y:S02]  /*87c0*/  @!P1 SEL R9, R120, RZ, !P2 ;  /* 0x000000ff78099207 */ /* 0x000fe40005000000 */
[----:B------:R-:W-:Y:S02]  /*87d0*/  @!P1 IADD3 R3, P3, PT, R114, R3, RZ ;  /* 0x0000000372039210 */ /* 0x000fe40007f7e0ff */
[----:B------:R-:W-:Y:S02]  /*87e0*/  @!P0 SHF.L.U64.HI R0, R7, 0x1, R0 ;  /* 0x0000000107008819 */ /* 0x000fe40000010200 */
        /* <DEDUP_REMOVED lines=28> */
[----:B------:R-:W-:Y:S01]  /*89b0*/  @!P0 LOP3.LUT R34, R47, 0xffff0000, RZ, 0xc0, !PT ;  /* 0xffff00002f228812 */ /* 0x000fe200078ec0ff */
[----:B------:R-:W-:Y:S01]  /*89c0*/  @P3 FADD.FTZ R11, -R11, -RZ ;  /* 0x800000ff0b0b3221 */ /* 0x000fe20000010100 */
[----:B------:R-:W-:Y:S01]  /*89d0*/  @P3 FADD.FTZ R2, -R2, -RZ ;  /* 0x800000ff02023221 */ /* 0x000fe20000010100 */
[----:B------:R-:W-:Y:S01]  /*89e0*/  @P3 FADD.FTZ R3, -R3, -RZ ;  /* 0x800000ff03033221 */ /* 0x000fe20000010100 */
[----:B------:R-:W-:Y:S01]  /*89f0*/  @P3 FADD.FTZ R13, -R13, -RZ ;  /* 0x800000ff0d0d3221 */ /* 0x000fe20000010100 */
[----:B------:R-:W-:Y:S01]  /*8a00*/  @P3 FADD.FTZ R8, -R8, -RZ ;  /* 0x800000ff08083221 */ /* 0x000fe20000010100 */
[----:B------:R-:W-:Y:S01]  /*8a10*/  @!P0 IMAD.U32 R30, R47, 0x10000, RZ ;  /* 0x000100002f1e8824 */ /* 0x000fe200078e00ff */
[----:B------:R-:W5:Y:S02]  /*8a20*/  @!P0 LD.E.128 R4, desc[UR4][R6.64] ;  /* 0x0000000406048980 */ /* 0x000f64000c101d00 */
[----:B-----5:R-:W-:Y:S01]  /*8a30*/  @!P0 LOP3.LUT R31, R6, 0xffff0000, RZ, 0xc0, !PT ;  /* 0xffff0000061f8812 */ /* 0x020fe200078ec0ff */
[----:B------:R-:W-:Y:S01]  /*8a40*/  @!P0 IMAD.U32 R37, R4, 0x10000, RZ ;  /* 0x0001000004258824 */ /* 0x000fe200078e00ff */
[C---:B------:R-:W-:Y:S01]  /*8a50*/  @!P0 SHF.L.U32 R12, R7.reuse, 0x10, RZ ;  /* 0x00000010070c8819 */ /* 0x040fe200000006ff */
[----:B------:R-:W-:Y:S01]  /*8a60*/  @!P0 IMAD.U32 R14, R6, 0x10000, RZ ;  /* 0x00010000060e8824 */ /* 0x000fe200078e00ff */
[----:B------:R-:W-:Y:S01]  /*8a70*/  @!P0 LOP3.LUT R15, R7, 0xffff0000, RZ, 0xc0, !PT ;  /* 0xffff0000070f8812 */ /* 0x000fe200078ec0ff */
[----:B------:R-:W-:Y:S01]  /*8a80*/  @!P0 FMUL.FTZ R6, R31, R10 ;  /* 0x0000000a1f068220 */ /* 0x000fe20000410000 */
[----:B------:R-:W-:Y:S01]  /*8a90*/  @!P0 LOP3.LUT R35, R4, 0xffff0000, RZ, 0xc0, !PT ;  /* 0xffff000004238812 */ /* 0x000fe200078ec0ff */
[----:B------:R-:W-:Y:S01]  /*8aa0*/  @!P0 FMUL.FTZ R7, R12, R9 ;  /* 0x000000090c078220 */ /* 0x000fe20000410000 */
[----:B------:R-:W-:Y:S01]  /*8ab0*/  @!P0 SHF.L.U32 R4, R5, 0x10, RZ ;  /* 0x0000001005048819 */ /* 0x000fe200000006ff */
[----:B------:R-:W-:Y:S01]  /*8ac0*/  @!P0 FMUL.FTZ R0, R37, R0 ;  /* 0x0000000025008220 */ /* 0x000fe20000410000 */
[----:B------:R-:W-:Y:S01]  /*8ad0*/  @!P0 LOP3.LUT R16, R5, 0xffff0000, RZ, 0xc0, !PT ;  /* 0xffff000005108812 */ /* 0x000fe200078ec0ff */
[----:B------:R-:W-:Y:S01]  /*8ae0*/  @!P0 IMAD.U32 R10, R44, 0x10000, RZ ;  /* 0x000100002c0a8824 */ /* 0x000fe200078e00ff */
[----:B------:R-:W-:Y:S01]  /*8af0*/  @!P0 SHF.L.U32 R12, R45, 0x10, RZ ;  /* 0x000000102d0c8819 */ /* 0x000fe200000006ff */
[----:B----4-:R-:W-:Y:S01]  /*8b00*/  @!P0 IMAD.U32 R9, R40, 0x10000, RZ ;  /* 0x0001000028098824 */ /* 0x010fe200078e00ff */
[----:B------:R-:W-:Y:S01]  /*8b10*/  @!P0 LOP3.LUT R31, R42, 0xffff0000, RZ, 0xc0, !PT ;  /* 0xffff00002a1f8812 */ /* 0x000fe200078ec0ff */
[----:B------:R-:W-:Y:S01]  /*8b20*/  @!P0 FMUL.FTZ R5, R14, R11 ;  /* 0x0000000b0e058220 */ /* 0x000fe20000410000 */
[----:B------:R-:W-:Y:S01]  /*8b30*/  @!P0 LOP3.LUT R11, R44, 0xffff0000, RZ, 0xc0, !PT ;  /* 0xffff00002c0b8812 */ /* 0x000fe200078ec0ff */
[----:B------:R-:W-:Y:S01]  /*8b40*/  @!P0 FFMA.FTZ R0, R9, R10, R0 ;  /* 0x0000000a09008223 */ /* 0x000fe20000010000 */
[----:B------:R-:W-:Y:S01]  /*8b50*/  @!P0 LOP3.LUT R9, R40, 0xffff0000, RZ, 0xc0, !PT ;  /* 0xffff000028098812 */ /* 0x000fe200078ec0ff */
[----:B------:R-:W-:Y:S01]  /*8b60*/  @!P0 FMUL.FTZ R2, R35, R2 ;  /* 0x0000000223028220 */ /* 0x000fe20000410000 */
[----:B------:R-:W-:Y:S01]  /*8b70*/  @!P0 SHF.L.U32 R10, R41, 0x10, RZ ;  /* 0x00000010290a8819 */ /* 0x000fe200000006ff */
[----:B------:R-:W-:Y:S01]  /*8b80*/  @!P0 FMUL.FTZ R3, R4, R3 ;  /* 0x0000000304038220 */ /* 0x000fe20000410000 */
[----:B------:R-:W-:Y:S01]  /*8b90*/  @!P0 LOP3.LUT R14, R45, 0xffff0000, RZ, 0xc0, !PT ;  /* 0xffff00002d0e8812 */ /* 0x000fe200078ec0ff */
[----:B------:R-:W-:Y:S01]  /*8ba0*/  @!P0 FMUL.FTZ R4, R16, R13 ;  /* 0x0000000d10048220 */ /* 0x000fe20000410000 */
[----:B------:R-:W-:Y:S01]  /*8bb0*/  @!P0 LOP3.LUT R13, R41, 0xffff0000, RZ, 0xc0, !PT ;  /* 0xffff0000290d8812 */ /* 0x000fe200078ec0ff */
[----:B------:R-:W-:Y:S01]  /*8bc0*/  @!P0 FMUL.FTZ R8, R15, R8 ;  /* 0x000000080f088220 */ /* 0x000fe20000410000 */
[----:B------:R-:W-:Y:S01]  /*8bd0*/  @!P0 SHF.L.U32 R15, R46, 0x10, RZ ;  /* 0x000000102e0f8819 */ /* 0x000fe200000006ff */
[----:B------:R-:W-:Y:S01]  /*8be0*/  @!P0 FFMA.FTZ R2, R9, R11, R2 ;  /* 0x0000000b09028223 */ /* 0x000fe20000010002 */
[C---:B------:R-:W-:Y:S01]  /*8bf0*/  @!P0 LOP3.LUT R9, R43.reuse, 0xffff0000, RZ, 0xc0, !PT ;  /* 0xffff00002b098812 */ /* 0x040fe200078ec0ff */
[----:B------:R-:W-:Y:S02]  /*8c00*/  @!P0 IMAD.U32 R16, R42, 0x10000, RZ ;  /* 0x000100002a108824 */ /* 0x000fe400078e00ff */
[----:B------:R-:W-:Y:S01]  /*8c10*/  @!P0 FFMA.FTZ R3, R10, R12, R3 ;  /* 0x0000000c0a038223 */ /* 0x000fe20000010003 */
[----:B------:R-:W-:Y:S01]  /*8c20*/  @!P0 SHF.L.U32 R10, R43, 0x10, RZ ;  /* 0x000000102b0a8819 */ /* 0x000fe200000006ff */
[----:B------:R-:W-:Y:S01]  /*8c30*/  @!P0 FFMA.FTZ R4, R13, R14, R4 ;  /* 0x0000000e0d048223 */ /* 0x000fe20000010004 */
[----:B------:R-:W-:Y:S01]  /*8c40*/  @!P0 F2FP.BF16.F32.PACK_AB R0, R2, R0 ;  /* 0x000000000200823e */ /* 0x000fe200000010ff */
[----:B------:R-:W-:Y:S01]  /*8c50*/  @!P0 FFMA.FTZ R5, R16, R15, R5 ;  /* 0x0000000f10058223 */ /* 0x000fe20000010005 */
[----:B------:R-:W-:Y:S01]  /*8c60*/  @!P0 FFMA.FTZ R6, R31, R28, R6 ;  /* 0x0000001c1f068223 */ /* 0x000fe20000010006 */
[----:B------:R-:W-:Y:S01]  /*8c70*/  @!P0 FFMA.FTZ R7, R10, R30, R7 ;  /* 0x0000001e0a078223 */ /* 0x000fe20000010007 */
[----:B------:R-:W-:Y:S01]  /*8c80*/  @!P0 F2FP.BF16.F32.PACK_AB R3, R4, R3 ;  /* 0x000000030403823e */ /* 0x000fe200000010ff */
[----:B------:R-:W-:Y:S01]  /*8c90*/  @!P0 FFMA.FTZ R8, R9, R34, R8 ;  /* 0x0000002209088223 */ /* 0x000fe20000010008 */
[----:B------:R-:W-:Y:S01]  /*8ca0*/  @!P0 MOV R40, R0 ;  /* 0x0000000000288202 */ /* 0x000fe20000000f00 */
[----:B------:R-:W-:Y:S01]  /*8cb0*/  IMAD R11, R205, 0x60, RZ ;  /* 0x00000060cd0b7824 */ /* 0x000fe200078e02ff */
[----:B------:R-:W-:Y:S01]  /*8cc0*/  @!P0 F2FP.BF16.F32.PACK_AB R6, R6, R5 ;  /* 0x000000050606823e */ /* 0x000fe200000010ff */
[----:B------:R-:W-:Y:S01]  /*8cd0*/  @!P0 IMAD.MOV.U32 R41, RZ, RZ, R3 ;  /* 0x000000ffff298224 */ /* 0x000fe200078e0003 */
[----:B------:R-:W-:Y:S01]  /*8ce0*/  @!P0 F2FP.BF16.F32.PACK_AB R7, R8, R7 ;  /* 0x000000070807823e */ /* 0x000fe200000010ff */
[----:B------:R-:W-:Y:S01]  /*8cf0*/  IMAD.IADD R55, R55, 0x1, R11 ;  /* 0x0000000137377824 */ /* 0x000fe200078e020b */
[----:B------:R-:W-:Y:S02]  /*8d00*/  @!P0 MOV R42, R6 ;  /* 0x00000006002a8202 */ /* 0x000fe40000000f00 */
[----:B------:R-:W-:Y:S01]  /*8d10*/  @!P1 SEL R3, R29, R26, P2 ;  /* 0x0000001a1d039207 */ /* 0x000fe20001000000 */
[----:B------:R-:W-:Y:S01]  /*8d20*/  @!P0 IMAD.MOV.U32 R43, RZ, RZ, R7 ;  /* 0x000000ffff2b8224 */ /* 0x000fe200078e0007 */
[----:B------:R-:W-:Y:S03]  /*8d30*/  @!P1 IADD3 R14, P0, PT, R53, R90, RZ ;  /* 0x0000005a350e9210 */ /* 0x000fe60007f1e0ff */
[----:B------:R-:W-:Y:S01]  /*8d40*/  @!P1 IMAD.WIDE R4, R3, 0x2, R32 ;  /* 0x0000000203049825 */ /* 0x000fe200078e0220 */
[----:B------:R-:W-:Y:S01]  /*8d50*/  @!P1 IADD3.X R15, PT, PT, R36, R91, RZ, P0, !PT ;  /* 0x0000005b240f9210 */ /* 0x000fe200007fe4ff */
[----:B------:R4:W-:Y:S01]  /*8d60*/  ST.E.128 desc[UR4][R54.64], R40 ;  /* 0x0000002836007985 */ /* 0x0009e2000c101d04 */
[----:B------:R-:W-:Y:S07]  /*8d70*/  ISETP.GT.AND P0, PT, R27, 0x40, !P1 ;  /* 0x000000401b00780c */ /* 0x000fee0004f04270 */
        /* <DEDUP_REMOVED lines=69> */
.L_x_6174:
[----:B------:R-:W-:Y:S05]  /*91d0*/  BSYNC.RECONVERGENT B0 ;  /* 0x0000000000007941 */ /* 0x000fea0003800200 */
.L_x_6173:
[----:B------:R-:W-:Y:S01]  /*91e0*/  ISETP.NE.AND P0, PT, R122, RZ, PT ;  /* 0x000000ff7a00720c */ /* 0x000fe20003f05270 */
[----:B------:R-:W-:Y:S11]  /*91f0*/  BSSY.RECONVERGENT B0, `(.L_x_6175) ;  /* 0x00000af000007945 */ /* 0x000ff60003800200 */
[----:B------:R-:W-:Y:S01]  /*9200*/  @!UPT UIADD3 URZ, UPT, UPT, URZ, URZ, URZ ;  /* 0x000000fffffff290 */ /* 0x000fe2000fffe0ff */
[----:B------:R-:W-:Y:S05]  /*9210*/  @P0 BRA `(.L_x_6176) ;  /* 0x0000000800b00947 */ /* 0x000fea0003800000 */
[----:B------:R-:W-:Y:S02]  /*9220*/  ISETP.GE.AND P0, PT, R22, R21, PT ;  /* 0x000000151600720c */ /* 0x000fe40003f06270 */
[C---:B------:R-:W-:Y:S04]  /*9230*/  LEA R14, P2, R130.reuse, R18, 0x7 ;  /* 0x00000012820e7211 */ /* 0x040fe800078438ff */
[----:B------:R-:W-:Y:S05]  /*9240*/  LEA.HI.X R15, R130, R17, R131, 0x7, P2 ;  /* 0x00000011820f7211 */ /* 0x000fea00010f3c83 */
[----:B----4-:R-:W4:Y:S02]  /*9250*/  LD.E.128 R36, desc[UR4][R14.64] ;  /* 0x000000040e247980 */ /* 0x010f24000c101d00 */
[----:B------:R-:W-:Y:S04]  /*9260*/  @!P0 ISETP.GT.AND P1, PT, R27, RZ, PT ;  /* 0x000000ff1b00820c */ /* 0x000fe80003f24270 */
[----:B------:R-:W-:Y:S02]  /*9270*/  @!P0 SEL R2, R26, RZ, !P1 ;  /* 0x000000ff1a028207 */ /* 0x000fe40004800000 */
[----:B------:R-:W-:Y:S02]  /*9280*/  @!P0 SEL R0, R120, RZ, !P1 ;  /* 0x000000ff78008207 */ /* 0x000fe40004800000 */
[----:B------:R-:W-:Y:S02]  /*9290*/  @!P0 IADD3 R7, P2, PT, R107, R2, RZ ;  /* 0x000000026b078210 */ /* 0x000fe40007f5e0ff */
[----:B------:R-:W-:Y:S03]  /*92a0*/  @!P0 SEL R3, R29, R26, P1 ;  /* 0x0000001a1d038207 */ /* 0x000fe60000800000 */
[----:B------:R-:W-:Y:S02]  /*92b0*/  @!P0 IMAD.SHL.U32 R9, R7, 0x2, RZ ;  /* 0x0000000207098824 */ /* 0x000fe400078e00ff */
[----:B------:R-:W-:Y:S01]  /*92c0*/  @!P0 IMAD.X R0, R101, 0x1, R0, P2 ;  /* 0x0000000165008824 */ /* 0x000fe200010e0600 */
[----:B------:R-:W-:Y:S01]  /*92d0*/  ISETP.GT.AND P2, PT, R27, RZ, !P0 ;  /* 0x000000ff1b00720c */ /* 0x000fe20004744270 */
[----:B------:R-:W-:Y:S01]  /*92e0*/  @!P0 IMAD.WIDE R4, R3, 0x2, R14 ;  /* 0x0000000203048825 */ /* 0x000fe200078e020e */
[----:B------:R-:W-:Y:S02]  /*92f0*/  @!P0 IADD3 R44, P1, PT, R9, R88, RZ ;  /* 0x00000058092c8210 */ /* 0x000fe40007f3e0ff */
[----:B------:R-:W-:Y:S03]  /*9300*/  @!P0 SHF.L.U64.HI R0, R7, 0x1, R0 ;  /* 0x0000000107008819 */ /* 0x000fe60000010200 */
[----:B------:R-:W5:Y:S01]  /*9310*/  @!P0 LD.E.128 R4, desc[UR4][R4.64] ;  /* 0x0000000404048980 */ /* 0x000f62000c101d00 */
[C---:B------:R-:W-:Y:S02]  /*9320*/  @!P0 IADD3.X R45, PT, PT, R0.reuse, R89, RZ, P1, !PT ;  /* 0x00000059002d8210 */ /* 0x040fe40000ffe4ff */
[----:B------:R-:W-:Y:S05]  /*9330*/  @!P0 IADD3 R12, P1, PT, R9, R90, RZ ;  /* 0x0000005a090c8210 */ /* 0x000fea0007f3e0ff */
[----:B------:R-:W2:Y:S01]  /*9340*/  @!P0 LD.E.128 R44, desc[UR4][R44.64] ;  /* 0x000000042c2c8980 */ /* 0x000ea2000c101d00 */
[----:B------:R-:W-:Y:S01]  /*9350*/  @!P0 IMAD.X R13, R0, 0x1, R91, P1 ;  /* 0x00000001000d8824 */ /* 0x000fe200008e065b */
[----:B------:R-:W-:Y:S06]  /*9360*/  ISETP.GE.AND P1, PT, R19, R21, PT ;  /* 0x000000151300720c */ /* 0x000fec0003f26270 */
[----:B------:R2:W3:Y:S01]  /*9370*/  @!P0 LD.E.128 R40, desc[UR4][R12.64] ;  /* 0x000000040c288980 */ /* 0x0004e2000c101d00 */
[C---:B-----5:R-:W-:Y:S01]  /*9380*/  @!P0 LOP3.LUT R2, R4.reuse, 0xffff0000, RZ, 0xc0, !PT ;  /* 0xffff000004028812 */ /* 0x060fe200078ec0ff */
[----:B------:R-:W-:Y:S01]  /*9390*/  @!P0 IMAD.U32 R0, R4, 0x10000, RZ ;  /* 0x0001000004008824 */ /* 0x000fe200078e00ff */
[----:B------:R-:W-:Y:S01]  /*93a0*/  @!P0 SHF.L.U32 R3, R5, 0x10, RZ ;  /* 0x0000001005038819 */ /* 0x000fe200000006ff */
[----:B------:R-:W-:Y:S01]  /*93b0*/  @!P0 IMAD.U32 R8, R7, 0x10000, RZ ;  /* 0x0001000007088824 */ /* 0x000fe200078e00ff */
[----:B------:R-:W-:Y:S01]  /*93c0*/  @!P0 LOP3.LUT R4, R5, 0xffff0000, RZ, 0xc0, !PT ;  /* 0xffff000005048812 */ /* 0x000fe200078ec0ff */
[----:B------:R-:W-:Y:S01]  /*93d0*/  @!P0 IMAD.U32 R5, R6, 0x10000, RZ ;  /* 0x0001000006058824 */ /* 0x000fe200078e00ff */
[----:B------:R-:W-:Y:S02]  /*93e0*/  @!P0 LOP3.LUT R10, R7, 0xffff0000, RZ, 0xc0, !PT ;  /* 0xffff0000070a8812 */ /* 0x000fe400078ec0ff */
[C---:B--2---:R-:W-:Y:S01]  /*93f0*/  @!P0 LOP3.LUT R13, R45.reuse, 0xffff0000, RZ, 0xc0, !PT ;  /* 0xffff00002d0d8812 */ /* 0x044fe200078ec0ff */
[----:B------:R-:W-:Y:S01]  /*9400*/  @!P0 IMAD.U32 R16, R45, 0x10000, RZ ;  /* 0x000100002d108824 */ /* 0x000fe200078e00ff */
[C---:B------:R-:W-:Y:S01]  /*9410*/  @!P0 LOP3.LUT R11, R46.reuse, 0xffff0000, RZ, 0xc0, !PT ;  /* 0xffff00002e0b8812 */ /* 0x040fe200078ec0ff */
[----:B------:R-:W-:Y:S01]  /*9420*/  @!P0 IMAD.U32 R12, R46, 0x10000, RZ ;  /* 0x000100002e0c8824 */ /* 0x000fe200078e00ff */
[----:B------:R-:W-:Y:S01]  /*9430*/  @!P0 SHF.L.U32 R33, R44, 0x10, RZ ;  /* 0x000000102c218819 */ /* 0x000fe200000006ff */
[----:B------:R-:W-:Y:S01]  /*9440*/  @P2 FADD.FTZ R16, -R16, -RZ ;  /* 0x800000ff10102221 */ /* 0x000fe20000010100 */
[----:B------:R-:W-:Y:S01]  /*9450*/  @!P0 LOP3.LUT R31, R44, 0xffff0000, RZ, 0xc0, !PT ;  /* 0xffff00002c1f8812 */ /* 0x000fe200078ec0ff */
[----:B------:R-:W-:Y:S01]  /*9460*/  @P2 FADD.FTZ R12, -R12, -RZ ;  /* 0x800000ff0c0c2221 */ /* 0x000fe20000010100 */
[----:B------:R-:W-:Y:S01]  /*9470*/  @!P0 SHF.L.U32 R7, R47, 0x10, RZ ;  /* 0x000000102f078819 */ /* 0x000fe200000006ff */
[----:B------:R-:W-:Y:S01]  /*9480*/  @P2 FADD.FTZ R33, -R33, -RZ ;  /* 0x800000ff21212221 */ /* 0x000fe20000010100 */
[----:B------:R-:W-:Y:S01]  /*9490*/  @!P0 LOP3.LUT R6, R6, 0xffff0000, RZ, 0xc0, !PT ;  /* 0xffff000006068812 */ /* 0x000fe200078ec0ff */
[----:B------:R-:W-:Y:S01]  /*94a0*/  @!P0 FMUL.FTZ R3, R3, R16 ;  /* 0x0000001003038220 */ /* 0x000fe20000410000 */
[----:B------:R-:W-:Y:S01]  /*94b0*/  @!P0 LOP3.LUT R9, R47, 0xffff0000, RZ, 0xc0, !PT ;  /* 0xffff00002f098812 */ /* 0x000fe200078ec0ff */
[----:B------:R-:W-:Y:S01]  /*94c0*/  @P2 FADD.FTZ R13, -R13, -RZ ;  /* 0x800000ff0d0d2221 */ /* 0x000fe20000010100 */
[----:B---3--:R-:W-:Y:S01]  /*94d0*/  @!P0 LOP3.LUT R16, R40, 0xffff0000, RZ, 0xc0, !PT ;  /* 0xffff000028108812 */ /* 0x008fe200078ec0ff */
[----:B------:R-:W-:Y:S01]  /*94e0*/  @P2 FADD.FTZ R11, -R11, -RZ ;  /* 0x800000ff0b0b2221 */ /* 0x000fe20000010100 */
[----:B------:R-:W-:Y:S01]  /*94f0*/  @!P0 LOP3.LUT R28, R41, 0xffff0000, RZ, 0xc0, !PT ;  /* 0xffff0000291c8812 */ /* 0x000fe200078ec0ff */
[----:B------:R-:W-:Y:S01]  /*9500*/  @P2 FADD.FTZ R31, -R31, -RZ ;  /* 0x800000ff1f1f2221 */ /* 0x000fe20000010100 */
[----:B------:R-:W-:Y:S01]  /*9510*/  @!P0 LOP3.LUT R30, R43, 0xffff0000, RZ, 0xc0, !PT ;  /* 0xffff00002b1e8812 */ /* 0x000fe200078ec0ff */
[----:B------:R-:W-:Y:S01]  /*9520*/  @P2 FADD.FTZ R7, -R7, -RZ ;  /* 0x800000ff07072221 */ /* 0x000fe20000010100 */
[----:B------:R-:W-:Y:S01]  /*9530*/  @!P0 FMUL.FTZ R4, R4, R13 ;  /* 0x0000000d04048220 */ /* 0x000fe20000410000 */
[----:B----4-:R-:W-:Y:S01]  /*9540*/  @!P0 LOP3.LUT R13, R36, 0xffff0000, RZ, 0xc0, !PT ;  /* 0xffff0000240d8812 */ /* 0x010fe200078ec0ff */
[----:B------:R-:W-:Y:S01]  /*9550*/  @!P0 FMUL.FTZ R5, R5, R12 ;  /* 0x0000000c05058220 */ /* 0x000fe20000410000 */
[----:B------:R-:W-:Y:S01]  /*9560*/  @!P0 FMUL.FTZ R6, R6, R11 ;  /* 0x0000000b06068220 */ /* 0x000fe20000410000 */
[----:B------:R-:W-:Y:S01]  /*9570*/  @P2 FADD.FTZ R9, -R9, -RZ ;  /* 0x800000ff09092221 */ /* 0x000fe20000010100 */
[----:B------:R-:W-:Y:S01]  /*9580*/  @!P1 ISETP.GT.AND P2, PT, R27, 0x40, PT ;  /* 0x000000401b00980c */ /* 0x000fe20003f44270 */
[----:B------:R-:W-:Y:S02]  /*9590*/  @!P0 IMAD.U32 R12, R40, 0x10000, RZ ;  /* 0x00010000280c8824 */ /* 0x000fe400078e00ff */
[----:B------:R-:W-:Y:S01]  /*95a0*/  @!P0 FMUL.FTZ R0, R0, R33 ;  /* 0x0000002100008220 */ /* 0x000fe20000410000 */
[----:B------:R-:W-:Y:S01]  /*95b0*/  @!P0 IMAD.U32 R11, R36, 0x10000, RZ ;  /* 0x00010000240b8824 */ /* 0x000fe200078e00ff */
[----:B------:R-:W-:Y:S01]  /*95c0*/  @!P1 SEL R32, R120, RZ, !P2 ;  /* 0x000000ff78209207 */ /* 0x000fe20005000000 */
[----:B------:R-:W-:Y:S01]  /*95d0*/  @!P0 FMUL.FTZ R2, R2, R31 ;  /* 0x0000001f02028220 */ /* 0x000fe20000410000 */
[----:B------:R-:W-:Y:S01]  /*95e0*/  @!P0 FMUL.FTZ R7, R8, R7 ;  /* 0x0000000708078220 */ /* 0x000fe20000410000 */
        /* <DEDUP_REMOVED lines=8> */
[----:B------:R-:W-:Y:S02]  /*9670*/  @!P0 IMAD.U32 R12, R42, 0x10000, RZ ;  /* 0x000100002a0c8824 */ /* 0x000fe400078e00ff */
[----:B------:R-:W-:Y:S01]  /*9680*/  @!P0 FFMA.FTZ R3, R10, R9, R3 ;  /* 0x000000090a038223 */ /* 0x000fe20000010003 */
[----:B------:R-:W-:Y:S01]  /*9690*/  @!P0 F2FP.BF16.F32.PACK_AB R10, R2, R0 ;  /* 0x00000000020a823e */ /* 0x000fe200000010ff */
[C---:B------:R-:W-:Y:S01]  /*96a0*/  @!P0 IMAD.U32 R0, R38.reuse, 0x10000, RZ ;  /* 0x0001000026008824 */ /* 0x040fe200078e00ff */
[----:B------:R-:W-:Y:S01]  /*96b0*/  @!P0 LOP3.LUT R9, R38, 0xffff0000, RZ, 0xc0, !PT ;  /* 0xffff000026098812 */ /* 0x000fe200078ec0ff */
[----:B------:R-:W-:Y:S01]  /*96c0*/  @!P0 FFMA.FTZ R4, R11, R28, R4 ;  /* 0x0000001c0b048223 */ /* 0x000fe20000010004 */
[C---:B------:R-:W-:Y:S01]  /*96d0*/  @!P0 LOP3.LUT R11, R39.reuse, 0xffff0000, RZ, 0xc0, !PT ;  /* 0xffff0000270b8812 */ /* 0x040fe200078ec0ff */
[----:B------:R-:W-:Y:S01]  /*96e0*/  @!P0 IMAD.U32 R2, R39, 0x10000, RZ ;  /* 0x0001000027028824 */ /* 0x000fe200078e00ff */
[----:B------:R-:W-:Y:S01]  /*96f0*/  @!P1 SEL R28, R26, RZ, !P2 ;  /* 0x000000ff1a1c9207 */ /* 0x000fe20005000000 */
[----:B------:R-:W-:Y:S01]  /*9700*/  @!P0 FFMA.FTZ R5, R0, R12, R5 ;  /* 0x0000000c00058223 */ /* 0x000fe20000010005 */
[----:B------:R-:W-:Y:S01]  /*9710*/  @!P0 F2FP.BF16.F32.PACK_AB R3, R4, R3 ;  /* 0x000000030403823e */ /* 0x000fe200000010ff */
[----:B------:R-:W-:Y:S01]  /*9720*/  @!P0 FFMA.FTZ R6, R9, R13, R6 ;  /* 0x0000000d09068223 */ /* 0x000fe20000010006 */
[----:B------:R-:W-:Y:S01]  /*9730*/  @!P1 IADD3 R28, P3, PT, R107, R28, RZ ;  /* 0x0000001c6b1c9210 */ /* 0x000fe20007f7e0ff */
[----:B------:R-:W-:Y:S01]  /*9740*/  @!P0 FFMA.FTZ R7, R2, R16, R7 ;  /* 0x0000001002078223 */ /* 0x000fe20000010007 */
[----:B------:R-:W-:Y:S01]  /*9750*/  @!P0 MOV R36, R10 ;  /* 0x0000000a00248202 */ /* 0x000fe20000000f00 */
[----:B------:R-:W-:Y:S01]  /*9760*/  @!P0 FFMA.FTZ R8, R11, R30, R8 ;  /* 0x0000001e0b088223 */ /* 0x000fe20000010008 */
[----:B------:R-:W-:Y:S01]  /*9770*/  @!P1 IADD3.X R9, PT, PT, R101, R32, RZ, P3, !PT ;  /* 0x0000002065099210 */ /* 0x000fe20001ffe4ff */
[----:B------:R-:W-:Y:S01]  /*9780*/  @!P0 IMAD.MOV.U32 R37, RZ, RZ, R3 ;  /* 0x000000ffff258224 */ /* 0x000fe200078e0003 */
[----:B------:R-:W-:Y:S01]  /*9790*/  @!P0 F2FP.BF16.F32.PACK_AB R5, R6, R5 ;  /* 0x000000050605823e */ /* 0x000fe200000010ff */
[----:B------:R-:W-:Y:S01]  /*97a0*/  @!P1 IMAD.SHL.U32 R31, R28, 0x2, RZ ;  /* 0x000000021c1f9824 */ /* 0x000fe200078e00ff */
[----:B------:R-:W-:Y:S02]  /*97b0*/  LEA R48, P3, R204, R92, 0x7 ;  /* 0x0000005ccc307211 */ /* 0x000fe400078638ff */
[----:B------:R-:W-:Y:S01]  /*97c0*/  @!P0 F2FP.BF16.F32.PACK_AB R8, R8, R7 ;  /* 0x000000070808823e */ /* 0x000fe200000010ff */
[----:B------:R-:W-:Y:S01]  /*97d0*/  @!P0 IMAD.MOV.U32 R38, RZ, RZ, R5 ;  /* 0x000000ffff268224 */ /* 0x000fe200078e0005 */
[----:B------:R-:W-:Y:S02]  /*97e0*/  LEA.HI.X R49, R204, R93, R205, 0x7, P3 ;  /* 0x0000005dcc317211 */ /* 0x000fe400018f3ccd */
[----:B------:R-:W-:Y:S02]  /*97f0*/  @!P0 MOV R39, R8 ;  /* 0x0000000800278202 */ /* 0x000fe40000000f00 */
[----:B------:R-:W-:Y:S02]  /*9800*/  @!P1 SHF.L.U64.HI R0, R28, 0x1, R9 ;  /* 0x000000011c009819 */ /* 0x000fe40000010209 */
[----:B------:R-:W-:Y:S01]  /*9810*/  @!P1 IADD3 R32, P3, PT, R31, R88, RZ ;  /* 0x000000581f209210 */ /* 0x000fe20007f7e0ff */
[----:B------:R2:W-:Y:S01]  /*9820*/  ST.E.128 desc[UR4][R48.64], R36 ;  /* 0x0000002430007985 */ /* 0x0005e2000c101d04 */
[----:B------:R-:W-:Y:S02]  /*9830*/  @!P1 SEL R3, R29, R26, P2 ;  /* 0x0000001a1d039207 */ /* 0x000fe40001000000 */
[----:B------:R-:W-:Y:S01]  /*9840*/  @!P1 IADD3 R30, P0, PT, R31, R90, RZ ;  /* 0x0000005a1f1e9210 */ /* 0x000fe20007f1e0ff */
[C---:B------:R-:W-:Y:S02]  /*9850*/  @!P1 IMAD.X R33, R0.reuse, 0x1, R89, P3 ;  /* 0x0000000100219824 */ /* 0x040fe400018e0659 */
[----:B------:R-:W-:Y:S02]  /*9860*/  @!P1 IMAD.WIDE R4, R3, 0x2, R14 ;  /* 0x0000000203049825 */ /* 0x000fe400078e020e */
[----:B------:R3:W4:Y:S02]  /*9870*/  LD.E.128 R40, desc[UR4][R14.64+0x80] ;  /* 0x000080040e287980 */ /* 0x000724000c101d00 */
[----:B------:R-:W-:Y:S01]  /*9880*/  @!P1 IMAD.X R31, R0, 0x1, R91, P0 ;  /* 0x00000001001f9824 */ /* 0x000fe200000e065b */
[----:B------:R-:W-:Y:S05]  /*9890*/  ISETP.GT.AND P0, PT, R27, 0x40, !P1 ;  /* 0x000000401b00780c */ /* 0x000fea0004f04270 */
[----:B------:R-:W5:Y:S08]  /*98a0*/  @!P1 LD.E.128 R32, desc[UR4][R32.64+0x80] ;  /* 0x0000800420209980 */ /* 0x000f70000c101d00 */
[----:B------:R-:W3:Y:S08]  /*98b0*/  @!P1 LD.E.128 R4, desc[UR4][R4.64+0x80] ;  /* 0x0000800404049980 */ /* 0x000ef0000c101d00 */
[----:B------:R1:W2:Y:S01]  /*98c0*/  @!P1 LD.E.128 R44, desc[UR4][R30.64+0x80] ;  /* 0x000080041e2c9980 */ /* 0x0002a2000c101d00 */
[C---:B-----5:R-:W-:Y:S01]  /*98d0*/  @!P1 LOP3.LUT R10, R34.reuse, 0xffff0000, RZ, 0xc0, !PT ;  /* 0xffff0000220a9812 */ /* 0x060fe200078ec0ff */
[----:B------:R-:W-:Y:S01]  /*98e0*/  @!P1 IMAD.U32 R9, R35, 0x10000, RZ ;  /* 0x0001000023099824 */ /* 0x000fe200078e00ff */
[C---:B------:R-:W-:Y:S01]  /*98f0*/  @!P1 SHF.L.U32 R3, R33.reuse, 0x10, RZ ;  /* 0x0000001021039819 */ /* 0x040fe200000006ff */
[----:B------:R-:W-:Y:S01]  /*9900*/  @!P1 IMAD.U32 R11, R34, 0x10000, RZ ;  /* 0x00010000220b9824 */ /* 0x000fe200078e00ff */
[C---:B------:R-:W-:Y:S01]  /*9910*/  @!P1 LOP3.LUT R2, R32.reuse, 0xffff0000, RZ, 0xc0, !PT ;  /* 0xffff000020029812 */ /* 0x040fe200078ec0ff */
[----:B------:R-:W-:Y:S01]  /*9920*/  @!P1 IMAD.U32 R0, R32, 0x10000, RZ ;  /* 0x0001000020009824 */ /* 0x000fe200078e00ff */
[----:B------:R-:W-:Y:S01]  /*9930*/  @!P1 LOP3.LUT R13, R33, 0xffff0000, RZ, 0xc0, !PT ;  /* 0xffff0000210d9812 */ /* 0x000fe200078ec0ff */
[----:B------:R-:W-:Y:S01]  /*9940*/  @P0 FADD.FTZ R9, -R9, -RZ ;  /* 0x800000ff09090221 */ /* 0x000fe20000010100 */
[----:B------:R-:W-:Y:S01]  /*9950*/  @!P1 LOP3.LUT R8, R35, 0xffff0000, RZ, 0xc0, !PT ;  /* 0xffff000023089812 */ /* 0x000fe200078ec0ff */
[C---:B---3--:R-:W-:Y:S01]  /*9960*/  @!P1 IMAD.U32 R14, R6.reuse, 0x10000, RZ ;  /* 0x00010000060e9824 */ /* 0x048fe200078e00ff */
[----:B-1----:R-:W-:Y:S01]  /*9970*/  @!P1 LOP3.LUT R31, R6, 0xffff0000, RZ, 0xc0, !PT ;  /* 0xffff0000061f9812 */ /* 0x002fe200078ec0ff */
[----:B------:R-:W-:Y:S01]  /*9980*/  @P0 FADD.FTZ R11, -R11, -RZ ;  /* 0x800000ff0b0b0221 */ /* 0x000fe20000010100 */
[----:B------:R-:W-:Y:S01]  /*9990*/  @!P1 SHF.L.U32 R12, R7, 0x10, RZ ;  /* 0x00000010070c9819 */ /* 0x000fe200000006ff */
[----:B------:R-:W-:Y:S01]  /*99a0*/  @P0 FADD.FTZ R10, -R10, -RZ ;  /* 0x800000ff0a0a0221 */ /* 0x000fe20000010100 */
[C---:B------:R-:W-:Y:S01]  /*99b0*/  @!P1 SHF.L.U32 R35, R4.reuse, 0x10, RZ ;  /* 0x0000001004239819 */ /* 0x040fe200000006ff */
[----:B------:R-:W-:Y:S01]  /*99c0*/  @P0 FADD.FTZ R13, -R13, -RZ ;  /* 0x800000ff0d0d0221 */ /* 0x000fe20000010100 */
[----:B------:R-:W-:Y:S01]  /*99d0*/  @!P1 LOP3.LUT R33, R4, 0xffff0000, RZ, 0xc0, !PT ;  /* 0xffff000004219812 */ /* 0x000fe200078ec0ff */
        /* <DEDUP_REMOVED lines=12> */
[----:B----4-:R-:W-:Y:S02]  /*9aa0*/  @!P1 IMAD.U32 R9, R40, 0x10000, RZ ;  /* 0x0001000028099824 */ /* 0x010fe400078e00ff */
        /* <DEDUP_REMOVED lines=35> */
.L_x_6176:
[----:B------:R-:W-:Y:S05]  /*9ce0*/  BSYNC.RECONVERGENT B0 ;  /* 0x0000000000007941 */ /* 0x000fea0003800200 */
.L_x_6175:
        /* <DEDUP_REMOVED lines=177> */
.L_x_6178:
[----:B------:R-:W-:Y:S05]  /*a800*/  BSYNC.RECONVERGENT B0 ;  /* 0x0000000000007941 */ /* 0x000fea0003800200 */
.L_x_6177:
        /* <DEDUP_REMOVED lines=177> */
.L_x_6180:
[----:B------:R-:W-:Y:S05]  /*b320*/  BSYNC.RECONVERGENT B0 ;  /* 0x0000000000007941 */ /* 0x000fea0003800200 */
.L_x_6179:
        /* <DEDUP_REMOVED lines=80> */
[----:B------:R-:W-:Y:S01]  /*b830*/  @!P0 MOV R36, R14 ;  /* 0x0000000e00248202 */ /* 0x000fe20000000f00 */
[----:B------:R-:W-:Y:S01]  /*b840*/  @!P0 FFMA.FTZ R3, R16, R15, R3 ;  /* 0x0000000f10038223 */ /* 0x000fe20000010003 */
[----:B------:R-:W-:Y:S01]  /*b850*/  @!P0 FFMA.FTZ R4, R9, R28, R4 ;  /* 0x0000001c09048223 */ /* 0x000fe20000010004 */
[----:B------:R-:W-:Y:S01]  /*b860*/  @!P1 SEL R9, R120, RZ, !P2 ;  /* 0x000000ff78099207 */ /* 0x000fe20005000000 */
[----:B------:R-:W-:Y:S01]  /*b870*/  @!P0 FFMA.FTZ R5, R12, R30, R5 ;  /* 0x0000001e0c058223 */ /* 0x000fe20000010005 */
[----:B------:R-:W-:Y:S01]  /*b880*/  @!P1 IADD3 R12, P3, PT, R111, R0, RZ ;  /* 0x000000006f0c9210 */ /* 0x000fe20007f7e0ff */
[----:B------:R-:W-:Y:S01]  /*b890*/  @!P0 FFMA.FTZ R6, R13, R31, R6 ;  /* 0x0000001f0d068223 */ /* 0x000fe20000010006 */
[----:B------:R-:W-:Y:S01]  /*b8a0*/  @!P0 SHF.L.U32 R0, R39, 0x10, RZ ;  /* 0x0000001027008819 */ /* 0x000fe200000006ff */
[----:B------:R-:W-:Y:S02]  /*b8b0*/  IMAD R15, R205, 0xe0, RZ ;  /* 0x000000e0cd0f7824 */ /* 0x000fe400078e02ff */
[----:B------:R-:W-:Y:S01]  /*b8c0*/  @!P1 IMAD.X R13, R98, 0x1, R9, P3 ;  /* 0x00000001620d9824 */ /* 0x000fe200018e0609 */
[----:B------:R-:W-:Y:S01]  /*b8d0*/  @!P0 LOP3.LUT R9, R39, 0xffff0000, RZ, 0xc0, !PT ;  /* 0xffff000027098812 */ /* 0x000fe200078ec0ff */
[----:B------:R-:W-:Y:S01]  /*b8e0*/  @!P0 FFMA.FTZ R7, R0, R32, R7 ;  /* 0x0000002000078223 */ /* 0x000fe20000010007 */
[----:B------:R-:W-:Y:S02]  /*b8f0*/  @!P0 F2FP.BF16.F32.PACK_AB R6, R6, R5 ;  /* 0x000000050606823e */ /* 0x000fe400000010ff */
[----:B------:R-:W-:Y:S01]  /*b900*/  @!P1 SHF.L.U64.HI R2, R12, 0x1, R13 ;  /* 0x000000010c029819 */ /* 0x000fe2000001020d */
[----:B------:R-:W-:Y:S01]  /*b910*/  @!P0 FFMA.FTZ R8, R9, R33, R8 ;  /* 0x0000002109088223 */ /* 0x000fe20000010008 */
[----:B------:R-:W-:Y:S01]  /*b920*/  @!P0 F2FP.BF16.F32.PACK_AB R9, R4, R3 ;  /* 0x000000030409823e */ /* 0x000fe200000010ff */
[----:B------:R-:W-:Y:S01]  /*b930*/  @!P1 IMAD.SHL.U32 R13, R12, 0x2, RZ ;  /* 0x000000020c0d9824 */ /* 0x000fe200078e00ff */
[----:B------:R-:W-:Y:S02]  /*b940*/  @!P0 MOV R38, R6 ;  /* 0x0000000600268202 */ /* 0x000fe40000000f00 */
[----:B------:R-:W-:Y:S01]  /*b950*/  @!P0 F2FP.BF16.F32.PACK_AB R7, R8, R7 ;  /* 0x000000070807823e */ /* 0x000fe200000010ff */
[----:B------:R-:W-:Y:S01]  /*b960*/  @!P0 IMAD.MOV.U32 R37, RZ, RZ, R9 ;  /* 0x000000ffff258224 */ /* 0x000fe200078e0009 */
[----:B------:R-:W-:Y:S02]  /*b970*/  @!P1 IADD3 R40, P3, PT, R13, R88, RZ ;  /* 0x000000580d289210 */ /* 0x000fe40007f7e0ff */
[----:B------:R-:W-:Y:S01]  /*b980*/  @!P1 SEL R3, R29, R26, P2 ;  /* 0x0000001a1d039207 */ /* 0x000fe20001000000 */
[----:B------:R-:W-:Y:S01]  /*b990*/  @!P0 IMAD.MOV.U32 R39, RZ, RZ, R7 ;  /* 0x000000ffff278224 */ /* 0x000fe200078e0007 */
        /* <DEDUP_REMOVED lines=76> */
.L_x_6182:
[----:B------:R-:W-:Y:S05]  /*be60*/  BSYNC.RECONVERGENT B0 ;  /* 0x0000000000007941 */ /* 0x000fea0003800200 */
.L_x_6181:
[----:B------:R-:W5:Y:S02]  /*be70*/  LD.E R3, desc[UR4][R132.64+0xd0] ;  /* 0x0000d00484037980 */ /* 0x000f64000c101900 */
[----:B-----5:R-:W-:Y:S05]  /*be80*/  IMAD.U32 R3, R3, -0x40, RZ ;  /* 0xffffffc003037824 */ /* 0x020fea00078e00ff */
[C---:B------:R-:W-:Y:S02]  /*be90*/  LEA R90, P1, R3.reuse, R90, 0x1 ;  /* 0x0000005a035a7211 */ /* 0x040fe400078208ff */
[C---:B------:R-:W-:Y:S02]  /*bea0*/  LEA R88, P0, R3.reuse, R88, 0x1 ;  /* 0x0000005803587211 */ /* 0x040fe400078008ff */
[C---:B------:R-:W-:Y:S02]  /*beb0*/  LEA.HI.X.SX32 R91, R3.reuse, R91, 0x1, P1 ;  /* 0x0000005b035b7211 */ /* 0x040fe400008f0eff */
[----:B------:R-:W-:Y:S09]  /*bec0*/  LEA.HI.X.SX32 R89, R3, R89, 0x1, P0 ;  /* 0x0000005903597211 */ /* 0x000ff200000f0eff */
.L_x_6149:
[----:B------:R-:W-:Y:S05]  /*bed0*/  BSYNC.RECONVERGENT B1 ;  /* 0x0000000000017941 */ /* 0x000fea0003800200 */
.L_x_6147:
        /* <DEDUP_REMOVED lines=101> */
.L_x_6184:
[----:B------:R-:W-:Y:S05]  /*c530*/  BSYNC.RECONVERGENT B0 ;  /* 0x0000000000007941 */ /* 0x000fea0003800200 */
.L_x_6183:
[----:B------:R-:W-:Y:S11]  /*c540*/  ISETP.GT.AND P0, PT, R105, R78, PT ;  /* 0x0000004e6900720c */ /* 0x000ff60003f04270 */
[----:B------:R-:W-:Y:S02]  /*c550*/  @!UPT UIADD3 URZ, UPT, UPT, URZ, URZ, URZ ;  /* 0x000000fffffff290 */ /* 0x000fe4000fffe0ff */
[----:B------:R-:W-:Y:S05]  /*c560*/  @P0 BRA `(.L_x_6185) ;  /* 0xffffff60003c0947 */ /* 0x000fea000383ffff */
.L_x_6146:
        /* <DEDUP_REMOVED lines=34> */
.L_x_6189:
[----:B------:R-:W-:Y:S05]  /*c790*/  BSYNC.RECONVERGENT B0 ;  /* 0x0000000000007941 */ /* 0x000fea0003800200 */
.L_x_6188:
        /* <DEDUP_REMOVED lines=10> */
.L_x_6187:
        /* <DEDUP_REMOVED lines=24> */
[----:B------:R-:W-:Y:S01]  /*c9c0*/  IADD3 R17, PT, PT, -R81, R216, RZ ;  /* 0x000000d851117210 */ /* 0x000fe20007ffe1ff */
[----:B------:R-:W-:Y:S03]  /*c9d0*/  BSSY.RECONVERGENT B1, `(.L_x_6192) ;  /* 0x0000065000017945 */ /* 0x000fe60003800200 */
[----:B------:R-:W-:-:S13]  /*c9e0*/  ISETP.GE.AND P0, PT, R126, R17, PT ;  /* 0x000000117e00720c */ /* 0x000fda0003f06270 */
[----:B------:R-:W-:Y:S05]  /*c9f0*/  @P0 BRA `(.L_x_6193) ;  /* 0x0000000400880947 */ /* 0x000fea0003800000 */
[----:B------:R-:W-:Y:S01]  /*ca00*/  IMAD.MOV.U32 R30, RZ, RZ, R124 ;  /* 0x000000ffff1e7224 */ /* 0x000fe200078e007c */
[----:B------:R-:W-:Y:S01]  /*ca10*/  MOV R31, R125 ;  /* 0x0000007d001f7202 */ /* 0x000fe20000000f00 */
[----:B------:R-:W-:Y:S01]  /*ca20*/  IMAD.SHL.U32 R29, R18, 0x2, RZ ;  /* 0x00000002121d7824 */ /* 0x000fe200078e00ff */
[----:B------:R-:W-:Y:S02]  /*ca30*/  ISETP.GE.AND P2, PT, R22, R21, PT ;  /* 0x000000151600720c */ /* 0x000fe40003f46270 */
[----:B------:R-:W-:Y:S01]  /*ca40*/  SHF.L.U64.HI R5, R18, 0x1, R16 ;  /* 0x0000000112057819 */ /* 0x000fe20000010210 */
[----:B-----5:R1:W5:Y:S01]  /*ca50*/  LD.E.128 R12, desc[UR4][R30.64] ;  /* 0x000000041e0c7980 */ /* 0x020362000c101d00 */
[-C--:B------:R-:W-:Y:S01]  /*ca60*/  IADD3 R26, P1, PT, R36, R29.reuse, RZ ;  /* 0x0000001d241a7210 */ /* 0x080fe20007f3e0ff */
[----:B------:R-:W-:Y:S01]  /*ca70*/  BSSY.RECONVERGENT B0, `(.L_x_6194) ;  /* 0x000002c000007945 */ /* 0x000fe20003800200 */
[----:B------:R-:W-:-:S03]  /*ca80*/  IADD3 R28, P0, PT, R34, R29, RZ ;  /* 0x0000001d221c7210 */ /* 0x000fc60007f1e0ff */
[----:B------:R-:W-:Y:S01]  /*ca90*/  IMAD.X R27, R37, 0x1, R5, P1 ;  /* 0x00000001251b7824 */ /* 0x000fe200008e0605 */
[----:B------:R-:W-:-:S03]  /*caa0*/  IADD3.X R29, PT, PT, R35, R5, RZ, P0, !PT ;  /* 0x00000005231d7210 */ /* 0x000fc600007fe4ff */
[----:B------:R-:W-:Y:S06]  /*cab0*/  @P2 BRA `(.L_x_6195) ;  /* 0x00000000009c2947 */ /* 0x000fec0003800000 */
        /* <DEDUP_REMOVED lines=25> */
[----:B------:R-:W-:-:S03]  /*cc50*/  FMUL.FTZ R41, R25, R5 ;  /* 0x0000000519297220 */ /* 0x000fc60000410000 */
[C---:B------:R-:W-:Y:S01]  /*cc60*/  FMUL.FTZ R15, R24.reuse, R11 ;  /* 0x0000000b180f7220 */ /* 0x040fe20000410000 */
[----:B------:R-:W-:Y:S01]  /*cc70*/  FFMA.FTZ R19, R19, R10, R2 ;  /* 0x0000000a13137223 */ /* 0x000fe20000010002 */
[----:B------:R-:W-:Y:S01]  /*cc80*/  FMUL.FTZ R24, R24, R13 ;  /* 0x0000000d18187220 */ /* 0x000fe20000410000 */
[----:B------:R-:W-:Y:S01]  /*cc90*/  FMUL.FTZ R2, R25, R7 ;  /* 0x0000000719027220 */ /* 0x000fe20000410000 */
[----:B------:R-:W-:Y:S01]  /*cca0*/  FFMA.FTZ R15, R8, R13, -R15 ;  /* 0x0000000d080f7223 */ /* 0x000fe2000001080f */
[----:B------:R-:W-:Y:S01]  /*ccb0*/  FFMA.FTZ R41, R20, R7, -R41 ;  /* 0x0000000714297223 */ /* 0x000fe20000010829 */
[----:B------:R-:W-:Y:S01]  /*ccc0*/  FFMA.FTZ R24, R8, R11, R24 ;  /* 0x0000000b08187223 */ /* 0x000fe20000010018 */
[----:B------:R-:W-:Y:S01]  /*ccd0*/  FFMA.FTZ R2, R20, R5, R2 ;  /* 0x0000000514027223 */ /* 0x000fe20000010002 */
[----:B------:R-:W-:Y:S02]  /*cce0*/  F2FP.BF16.F32.PACK_AB R19, R19, R14 ;  /* 0x0000000e1313723e */ /* 0x000fe400000010ff */
[----:B------:R-:W-:-:S02]  /*ccf0*/  F2FP.BF16.F32.PACK_AB R13, R0, R9 ;  /* 0x00000009000d723e */ /* 0x000fc400000010ff */
[----:B------:R-:W-:Y:S02]  /*cd00*/  F2FP.BF16.F32.PACK_AB R12, R24, R15 ;  /* 0x0000000f180c723e */ /* 0x000fe400000010ff */
[----:B------:R-:W-:Y:S02]  /*cd10*/  F2FP.BF16.F32.PACK_AB R14, R2, R41 ;  /* 0x00000029020e723e */ /* 0x000fe400000010ff */
[----:B------:R-:W-:Y:S02]  /*cd20*/  MOV R15, R19 ;  /* 0x00000013000f7202 */ /* 0x000fe40000000f00 */
.L_x_6195:
[----:B------:R-:W-:Y:S05]  /*cd30*/  BSYNC.RECONVERGENT B0 ;  /* 0x0000000000007941 */ /* 0x000fea0003800200 */
.L_x_6194:
        /* <DEDUP_REMOVED lines=44> */
.L_x_6197:
[----:B------:R-:W-:Y:S05]  /*d000*/  BSYNC.RECONVERGENT B0 ;  /* 0x0000000000007941 */ /* 0x000fea0003800200 */
.L_x_6196:
[----:B-----5:R3:W-:Y:S02]  /*d010*/  STS.128 [R72+0x2000], R8 ;  /* 0x0020000848007388 */ /* 0x0207e40000000c00 */
.L_x_6193:
[----:B------:R-:W-:Y:S05]  /*d020*/  BSYNC.RECONVERGENT B1 ;  /* 0x0000000000017941 */ /* 0x000fea0003800200 */
.L_x_6192:
[----:B------:R-:W-:Y:S01]  /*d030*/  IADD3 R0, PT, PT, R126, 0x10, RZ ;  /* 0x000000107e007810 */ /* 0x000fe20007ffe0ff */
[----:B------:R-:W-:Y:S03]  /*d040*/  BSSY.RECONVERGENT B1, `(.L_x_6198) ;  /* 0x0000070000017945 */ /* 0x000fe60003800200 */
[----:B------:R-:W-:-:S13]  /*d050*/  ISETP.GE.AND P0, PT, R0, R17, PT ;  /* 0x000000110000720c */ /* 0x000fda0003f06270 */
[----:B------:R-:W-:Y:S05]  /*d060*/  @P0 BRA `(.L_x_6199) ;  /* 0x0000000400b40947 */ /* 0x000fea0003800000 */
[C---:B------:R-:W-:Y:S02]  /*d070*/  LEA R28, P1, R39.reuse, R124, 0x1 ;  /* 0x0000007c271c7211 */ /* 0x040fe400078208ff */
[----:B------:R-:W-:Y:S02]  /*d080*/  ISETP.GE.AND P0, PT, R22, R21, PT ;  /* 0x000000151600720c */ /* 0x000fe40003f06270 */
[----:B------:R-:W-:-:S05]  /*d090*/  LEA.HI.X R29, R39, R125, R38, 0x1, P1 ;  /* 0x0000007d271d7211 */ /* 0x000fca00008f0c26 */
[----:B--2--5:R2:W5:Y:S01]  /*d0a0*/  LD.E.128 R12, desc[UR4][R28.64] ;  /* 0x000000041c0c7980 */ /* 0x024562000c101d00 */
[----:B------:R-:W-:Y:S05]  /*d0b0*/  BSSY.RECONVERGENT B0, `(.L_x_6200) ;  /* 0x0000032000007945 */ /* 0x000fea0003800200 */
        /* <DEDUP_REMOVED lines=9> */
[----:B------:R-:W4:Y:S04]  /*d150*/  LD.E.64 R6, desc[UR4][R6.64] ;  /* 0x0000000406067980 */ /* 0x000f28000c101b00 */
[----:B------:R-:W2:Y:S01]  /*d160*/  LD.E.64 R4, desc[UR4][R4.64] ;  /* 0x0000000404047980 */ /* 0x000ea2000c101b00 */
[C---:B---3-5:R-:W-:Y:S02]  /*d170*/  SHF.L.U32 R8, R13.reuse, 0x10, RZ ;  /* 0x000000100d087819 */ /* 0x068fe400000006ff */
[----:B------:R-:W-:Y:S02]  /*d180*/  LOP3.LUT R2, R13, 0xffff0000, RZ, 0xc0, !PT ;  /* 0xffff00000d027812 */ /* 0x000fe400078ec0ff */
[C---:B------:R-:W-:Y:S02]  /*d190*/  SHF.L.U32 R25, R15.reuse, 0x10, RZ ;  /* 0x000000100f197819 */ /* 0x040fe400000006ff */
[----:B------:R-:W-:Y:S01]  /*d1a0*/  LOP3.LUT R19, R15, 0xffff0000, RZ, 0xc0, !PT ;  /* 0xffff00000f137812 */ /* 0x000fe200078ec0ff */
[C---:B------:R-:W-:Y:S01]  /*d1b0*/  IMAD.U32 R9, R12.reuse, 0x10000, RZ ;  /* 0x000100000c097824 */ /* 0x040fe200078e00ff */
[----:B------:R-:W-:Y:S01]  /*d1c0*/  LOP3.LUT R24, R12, 0xffff0000, RZ, 0xc0, !PT ;  /* 0xffff00000c187812 */ /* 0x000fe200078ec0ff */
[C---:B------:R-:W-:Y:S01]  /*d1d0*/  IMAD.U32 R20, R14.reuse, 0x10000, RZ ;  /* 0x000100000e147824 */ /* 0x040fe200078e00ff */
[----:B------:R-:W-:-:S02]  /*d1e0*/  LOP3.LUT R26, R14, 0xffff0000, RZ, 0xc0, !PT ;  /* 0xffff00000e1a7812 */ /* 0x000fc400078ec0ff */
[----:B----4-:R-:W-:Y:S02]  /*d1f0*/  LOP3.LUT R15, R6, 0xffff0000, RZ, 0xc0, !PT ;  /* 0xffff0000060f7812 */ /* 0x010fe400078ec0ff */
[----:B--2---:R-:W-:Y:S02]  /*d200*/  LOP3.LUT R13, R4, 0xffff0000, RZ, 0xc0, !PT ;  /* 0xffff0000040d7812 */ /* 0x004fe400078ec0ff */
        /* <DEDUP_REMOVED lines=28> */
.L_x_6201:
[----:B------:R-:W-:Y:S05]  /*d3d0*/  BSYNC.RECONVERGENT B0 ;  /* 0x0000000000007941 */ /* 0x000fea0003800200 */
.L_x_6200:
[----:B-----5:R4:W-:Y:S04]  /*d3e0*/  STS.128 [R72+0x800], R12 ;  /* 0x0008000c48007388 */ /* 0x0209e80000000c00 */
[----:B---3--:R4:W5:Y:S01]  /*d3f0*/  LD.E.128 R8, desc[UR4][R28.64+0x80] ;  /* 0x000080041c087980 */ /* 0x008962000c101d00 */
[----:B------:R-:W-:Y:S01]  /*d400*/  LOP3.LUT R2, R22, 0x40, RZ, 0xfc, !PT ;  /* 0x0000004016027812 */ /* 0x000fe200078efcff */
[----:B------:R-:W-:Y:S03]  /*d410*/  BSSY.RECONVERGENT B0, `(.L_x_6202) ;  /* 0x0000031000007945 */ /* 0x000fe60003800200 */
[----:B------:R-:W-:-:S13]  /*d420*/  ISETP.GE.AND P0, PT, R2, R21, PT ;  /* 0x000000150200720c */ /* 0x000fda0003f06270 */
        /* <DEDUP_REMOVED lines=9> */
[----:B------:R-:W3:Y:S04]  /*d4c0*/  LD.E.64 R4, desc[UR4][R4.64+0x40] ;  /* 0x0000400404047980 */ /* 0x000ee8000c101b00 */
[----:B------:R-:W2:Y:S01]  /*d4d0*/  LD.E.64 R6, desc[UR4][R6.64+0x40] ;  /* 0x0000400406067980 */ /* 0x000ea2000c101b00 */
[C---:B-----5:R-:W-:Y:S01]  /*d4e0*/  LOP3.LUT R2, R9.reuse, 0xffff0000, RZ, 0xc0, !PT ;  /* 0xffff000009027812 */ /* 0x060fe200078ec0ff */
[----:B------:R-:W-:Y:S01]  /*d4f0*/  IMAD.U32 R20, R10, 0x10000, RZ ;  /* 0x000100000a147824 */ /* 0x000fe200078e00ff */
[----:B----4-:R-:W-:Y:S01]  /*d500*/  SHF.L.U32 R12, R9, 0x10, RZ ;  /* 0x00000010090c7819 */ /* 0x010fe200000006ff */
[C---:B------:R-:W-:Y:S01]  /*d510*/  IMAD.U32 R9, R8.reuse, 0x10000, RZ ;  /* 0x0001000008097824 */ /* 0x040fe200078e00ff */
[----:B------:R-:W-:Y:S02]  /*d520*/  LOP3.LUT R24, R8, 0xffff0000, RZ, 0xc0, !PT ;  /* 0xffff000008187812 */ /* 0x000fe400078ec0ff */
[----:B------:R-:W-:-:S02]  /*d530*/  SHF.L.U32 R25, R11, 0x10, RZ ;  /* 0x000000100b197819 */ /* 0x000fc400000006ff */
[----:B------:R-:W-:Y:S02]  /*d540*/  LOP3.LUT R19, R11, 0xffff0000, RZ, 0xc0, !PT ;  /* 0xffff00000b137812 */ /* 0x000fe400078ec0ff */
[----:B------:R-:W-:Y:S02]  /*d550*/  LOP3.LUT R26, R10, 0xffff0000, RZ, 0xc0, !PT ;  /* 0xffff00000a1a7812 */ /* 0x000fe400078ec0ff */
[----:B---3--:R-:W-:Y:S02]  /*d560*/  LOP3.LUT R13, R4, 0xffff0000, RZ, 0xc0, !PT ;  /* 0xffff0000040d7812 */ /* 0x008fe400078ec0ff */
[----:B------:R-:W-:Y:S02]  /*d570*/  LOP3.LUT R8, R5, 0xffff0000, RZ, 0xc0, !PT ;  /* 0xffff000005087812 */ /* 0x000fe400078ec0ff */
[----:B--2---:R-:W-:Y:S01]  /*d580*/  LOP3.LUT R15, R6, 0xffff0000, RZ, 0xc0, !PT ;  /* 0xffff0000060f7812 */ /* 0x004fe200078ec0ff */
        /* <DEDUP_REMOVED lines=25> */
.L_x_6203:
[----:B------:R-:W-:Y:S05]  /*d720*/  BSYNC.RECONVERGENT B0 ;  /* 0x0000000000007941 */ /* 0x000fea0003800200 */
.L_x_6202:
[----:B-----5:R3:W-:Y:S02]  /*d730*/  STS.128 [R72+0x2800], R8 ;  /* 0x0028000848007388 */ /* 0x0207e40000000c00 */
.L_x_6199:
[----:B------:R-:W-:Y:S05]  /*d740*/  BSYNC.RECONVERGENT B1 ;  /* 0x0000000000017941 */ /* 0x000fea0003800200 */
.L_x_6198:
[----:B------:R-:W-:Y:S01]  /*d750*/  IADD3 R32, PT, PT, R126, 0x20, RZ ;  /* 0x000000207e207810 */ /* 0x000fe20007ffe0ff */
[----:B------:R-:W-:Y:S03]  /*d760*/  BSSY.RECONVERGENT B1, `(.L_x_6204) ;  /* 0x0000071000017945 */ /* 0x000fe60003800200 */
[----:B------:R-:W-:-:S13]  /*d770*/  ISETP.GE.AND P0, PT, R32, R17, PT ;  /* 0x000000112000720c */ /* 0x000fda0003f06270 */
[----:B------:R-:W-:Y:S05]  /*d780*/  @P0 BRA `(.L_x_6205) ;  /* 0x0000000400b80947 */ /* 0x000fea0003800000 */
[----:B--2-4-:R-:W-:Y:S01]  /*d790*/  LEA R28, P1, R138, R124, 0x6 ;  /* 0x0000007c8a1c7211 */ /* 0x014fe200078230ff */
[----:B------:R-:W-:Y:S01]  /*d7a0*/  IMAD.SHL.U32 R19, R3, 0x20, RZ ;  /* 0x0000002003137824 */ /* 0x000fe200078e00ff */
[----:B------:R-:W-:Y:S02]  /*d7b0*/  ISETP.GE.AND P0, PT, R22, R21, PT ;  /* 0x000000151600720c */ /* 0x000fe40003f06270 */
[----:B------:R-:W-:-:S05]  /*d7c0*/  LEA.HI.X R29, R138, R125, R139, 0x6, P1 ;  /* 0x0000007d8a1d7211 */ /* 0x000fca00008f348b */
[----:B-----5:R2:W5:Y:S01]  /*d7d0*/  LD.E.128 R12, desc[UR4][R28.64] ;  /* 0x000000041c0c7980 */ /* 0x020562000c101d00 */
        /* <DEDUP_REMOVED lines=50> */
.L_x_6207:
[----:B------:R-:W-:Y:S05]  /*db00*/  BSYNC.RECONVERGENT B0 ;  /* 0x0000000000007941 */ /* 0x000fea0003800200 */
.L_x_6206:
        /* <DEDUP_REMOVED lines=52> */
.L_x_6209:
[----:B------:R-:W-:Y:S05]  /*de50*/  BSYNC.RECONVERGENT B0 ;  /* 0x0000000000007941 */ /* 0x000fea0003800200 */
.L_x_6208:
[----:B-----5:R3:W-:Y:S02]  /*de60*/  STS.128 [R72+0x3000], R8 ;  /* 0x0030000848007388 */ /* 0x0207e40000000c00 */
.L_x_6205:
[----:B------:R-:W-:Y:S05]  /*de70*/  BSYNC.RECONVERGENT B1 ;  /* 0x0000000000017941 */ /* 0x000fea0003800200 */
.L_x_6204:
[----:B------:R-:W-:-:S04]  /*de80*/  IADD3 R24, PT, PT, R126, 0x30, RZ ;  /* 0x000000307e187810 */ /* 0x000fc80007ffe0ff */
[----:B------:R-:W-:-:S13]  /*de90*/  ISETP.GE.AND P0, PT, R24, R17, PT ;  /* 0x000000111800720c */ /* 0x000fda0003f06270 */
[----:B------:R-:W-:Y:S05]  /*dea0*/  @P0 BRA `(.L_x_6190) ;  /* 0x0000003000b80947 */ /* 0x000fea0003800000 */
[----:B--2-4-:R-:W-:Y:S01]  /*deb0*/  IMAD R28, R139, 0x60, RZ ;  /* 0x000000608b1c7824 */ /* 0x014fe200078e02ff */
[----:B------:R-:W-:Y:S01]  /*dec0*/  ISETP.GE.AND P0, PT, R22, R21, PT ;  /* 0x000000151600720c */ /* 0x000fe20003f06270 */
[----:B------:R-:W-:-:S04]  /*ded0*/  IMAD.WIDE.U32 R138, R138, 0x60, R124 ;  /* 0x000000608a8a7825 */ /* 0x000fc800078e007c */
[----:B------:R-:W-:Y:S01]  /*dee0*/  IMAD R7, R3, 0x30, RZ ;  /* 0x0000003003077824 */ /* 0x000fe200078e02ff */
[----:B------:R-:W-:Y:S02]  /*def0*/  IADD3 R29, PT, PT, R139, R28, RZ ;  /* 0x0000001c8b1d7210 */ /* 0x000fe40007ffe0ff */
[----:B------:R-:W-:-:S05]  /*df00*/  MOV R28, R138 ;  /* 0x0000008a001c7202 */ /* 0x000fca0000000f00 */
[----:B-----5:R2:W5:Y:S01]  /*df10*/  LD.E.128 R12, desc[UR4][R28.64] ;  /* 0x000000041c0c7980 */ /* 0x020562000c101d00 */
[----:B------:R-:W-:Y:S04]  /*df20*/  BSSY.RECONVERGENT B0, `(.L_x_6210) ;  /* 0x0000031000007945 */ /* 0x000fe80003800200 */
        /* <DEDUP_REMOVED lines=9> */
[----:B------:R-:W4:Y:S04]  /*dfc0*/  LD.E.64 R4, desc[UR4][R4.64] ;  /* 0x0000000404047980 */ /* 0x000f28000c101b00 */
[----:B------:R-:W2:Y:S01]  /*dfd0*/  LD.E.64 R2, desc[UR4][R2.64] ;  /* 0x0000000402027980 */ /* 0x000ea2000c101b00 */
[C---:B---3-5:R-:W-:Y:S01]  /*dfe0*/  IMAD.U32 R8, R13.reuse, 0x10000, RZ ;  /* 0x000100000d087824 */ /* 0x068fe200078e00ff */
[----:B------:R-:W-:Y:S01]  /*dff0*/  LOP3.LUT R6, R13, 0xffff0000, RZ, 0xc0, !PT ;  /* 0xffff00000d067812 */ /* 0x000fe200078ec0ff */
[C---:B------:R-:W-:Y:S01]  /*e000*/  IMAD.U32 R19, R15.reuse, 0x10000, RZ ;  /* 0x000100000f137824 */ /* 0x040fe200078e00ff */
[----:B------:R-:W-:Y:S02]  /*e010*/  LOP3.LUT R17, R15, 0xffff0000, RZ, 0xc0, !PT ;  /* 0xffff00000f117812 */ /* 0x000fe400078ec0ff */
[----:B------:R-:W-:-:S02]  /*e020*/  SHF.L.U32 R9, R12, 0x10, RZ ;  /* 0x000000100c097819 */ /* 0x000fc400000006ff */
[----:B------:R-:W-:Y:S02]  /*e030*/  LOP3.LUT R25, R12, 0xffff0000, RZ, 0xc0, !PT ;  /* 0xffff00000c197812 */ /* 0x000fe400078ec0ff */
[C---:B------:R-:W-:Y:S02]  /*e040*/  SHF.L.U32 R20, R14.reuse, 0x10, RZ ;  /* 0x000000100e147819 */ /* 0x040fe400000006ff */
[----:B------:R-:W-:Y:S02]  /*e050*/  LOP3.LUT R26, R14, 0xffff0000, RZ, 0xc0, !PT ;  /* 0xffff00000e1a7812 */ /* 0x000fe400078ec0ff */
[----:B----4-:R-:W-:Y:S02]  /*e060*/  LOP3.LUT R15, R4, 0xffff0000, RZ, 0xc0, !PT ;  /* 0xffff0000040f7812 */ /* 0x010fe400078ec0ff */
[----:B--2---:R-:W-:Y:S02]  /*e070*/  LOP3.LUT R13, R2, 0xffff0000, RZ, 0xc0, !PT ;  /* 0xffff0000020d7812 */ /* 0x004fe400078ec0ff */
[----:B------:R-:W-:-:S02]  /*e080*/  LOP3.LUT R10, R3, 0xffff0000, RZ, 0xc0, !PT ;  /* 0xffff0000030a7812 */ /* 0x000fc400078ec0ff */
[----:B------:R-:W-:Y:S01]  /*e090*/  LOP3.LUT R12, R5, 0xffff0000, RZ, 0xc0, !PT ;  /* 0xffff0000050c7812 */ /* 0x000fe200078ec0ff */
[C---:B------:R-:W-:Y:S01]  /*e0a0*/  FMUL.FTZ R11, R6.reuse, R13 ;  /* 0x0000000d060b7220 */ /* 0x040fe20000410000 */
[-C--:B------:R-:W-:Y:S01]  /*e0b0*/  FMUL.FTZ R6, R6, R15.reuse ;  /* 0x0000000f06067220 */ /* 0x080fe20000410000 */
[----:B------:R-:W-:Y:S01]  /*e0c0*/  FMUL.FTZ R14, R17, R10 ;  /* 0x0000000a110e7220 */ /* 0x000fe20000410000 */
[----:B------:R-:W-:Y:S02]  /*e0d0*/  IMAD.U32 R3, R3, 0x10000, RZ ;  /* 0x0001000003037824 */ /* 0x000fe400078e00ff */
[C---:B------:R-:W-:Y:S01]  /*e0e0*/  FFMA.FTZ R11, R8.reuse, R15, -R11 ;  /* 0x0000000f080b7223 */ /* 0x040fe2000001080b */
[----:B------:R-:W-:Y:S01]  /*e0f0*/  FFMA.FTZ R6, R8, R13, R6 ;  /* 0x0000000d08067223 */ /* 0x000fe20000010006 */
[-C--:B------:R-:W-:Y:S01]  /*e100*/  FMUL.FTZ R8, R17, R12.reuse ;  /* 0x0000000c11087220 */ /* 0x080fe20000410000 */
[----:B------:R-:W-:Y:S01]  /*e110*/  SHF.L.U32 R5, R5, 0x10, RZ ;  /* 0x0000001005057819 */ /* 0x000fe200000006ff */
[----:B------:R-:W-:Y:S01]  /*e120*/  IMAD.U32 R2, R2, 0x10000, RZ ;  /* 0x0001000002027824 */ /* 0x000fe200078e00ff */
[----:B------:R-:W-:Y:S01]  /*e130*/  SHF.L.U32 R4, R4, 0x10, RZ ;  /* 0x0000001004047819 */ /* 0x000fe200000006ff */
[C---:B------:R-:W-:Y:S01]  /*e140*/  FFMA.FTZ R14, R19.reuse, R12, -R14 ;  /* 0x0000000c130e7223 */ /* 0x040fe2000001080e */
[----:B------:R-:W-:Y:S01]  /*e150*/  FFMA.FTZ R19, R19, R10, R8 ;  /* 0x0000000a13137223 */ /* 0x000fe20000010008 */
[C---:B------:R-:W-:Y:S01]  /*e160*/  FMUL.FTZ R13, R26.reuse, R3 ;  /* 0x000000031a0d7220 */ /* 0x040fe20000410000 */
        /* <DEDUP_REMOVED lines=11> */
[----:B------:R-:W-:Y:S02]  /*e220*/  MOV R13, R6 ;  /* 0x00000006000d7202 */ /* 0x000fe40000000f00 */
.L_x_6211:
[----:B------:R-:W-:Y:S05]  /*e230*/  BSYNC.RECONVERGENT B0 ;  /* 0x0000000000007941 */ /* 0x000fea0003800200 */
.L_x_6210:
        /* <DEDUP_REMOVED lines=14> */
[----:B------:R-:W3:Y:S04]  /*e320*/  LD.E.64 R2, desc[UR4][R2.64+0x40] ;  /* 0x0000400402027980 */ /* 0x000ee8000c101b00 */
[----:B------:R-:W2:Y:S01]  /*e330*/  LD.E.64 R4, desc[UR4][R4.64+0x40] ;  /* 0x0000400404047980 */ /* 0x000ea2000c101b00 */
[C---:B----45:R-:W-:Y:S01]  /*e340*/  IMAD.U32 R12, R8.reuse, 0x10000, RZ ;  /* 0x00010000080c7824 */ /* 0x070fe200078e00ff */
[----:B------:R-:W-:Y:S01]  /*e350*/  LOP3.LUT R7, R8, 0xffff0000, RZ, 0xc0, !PT ;  /* 0xffff000008077812 */ /* 0x000fe200078ec0ff */
[----:B------:R-:W-:Y:S01]  /*e360*/  IMAD.U32 R14, R10, 0x10000, RZ ;  /* 0x000100000a0e7824 */ /* 0x000fe200078e00ff */
[C---:B------:R-:W-:Y:S02]  /*e370*/  LOP3.LUT R6, R9.reuse, 0xffff0000, RZ, 0xc0, !PT ;  /* 0xffff000009067812 */ /* 0x040fe400078ec0ff */
[----:B------:R-:W-:-:S02]  /*e380*/  SHF.L.U32 R15, R9, 0x10, RZ ;  /* 0x00000010090f7819 */ /* 0x000fc400000006ff */
[----:B------:R-:W-:Y:S02]  /*e390*/  LOP3.LUT R13, R10, 0xffff0000, RZ, 0xc0, !PT ;  /* 0xffff00000a0d7812 */ /* 0x000fe400078ec0ff */
[C---:B------:R-:W-:Y:S02]  /*e3a0*/  LOP3.LUT R10, R11.reuse, 0xffff0000, RZ, 0xc0, !PT ;  /* 0xffff00000b0a7812 */ /* 0x040fe400078ec0ff */
[----:B------:R-:W-:Y:S02]  /*e3b0*/  SHF.L.U32 R11, R11, 0x10, RZ ;  /* 0x000000100b0b7819 */ /* 0x000fe400000006ff */
[C---:B---3--:R-:W-:Y:S02]  /*e3c0*/  SHF.L.U32 R8, R2.reuse, 0x10, RZ ;  /* 0x0000001002087819 */ /* 0x048fe400000006ff */
[----:B------:R-:W-:Y:S01]  /*e3d0*/  LOP3.LUT R2, R2, 0xffff0000, RZ, 0xc0, !PT ;  /* 0xffff000002027812 */ /* 0x000fe200078ec0ff */
[C---:B--2---:R-:W-:Y:S01]  /*e3e0*/  IMAD.U32 R9, R4.reuse, 0x10000, RZ ;  /* 0x0001000004097824 */ /* 0x044fe200078e00ff */
[----:B------:R-:W-:Y:S01]  /*e3f0*/  LOP3.LUT R4, R4, 0xffff0000, RZ, 0xc0, !PT ;  /* 0xffff000004047812 */ /* 0x000fe200078ec0ff */
[----:B------:R-:W-:-:S02]  /*e400*/  FMUL.FTZ R17, R7, R8 ;  /* 0x0000000807117220 */ /* 0x000fc40000410000 */
[C---:B------:R-:W-:Y:S01]  /*e410*/  FMUL.FTZ R16, R6.reuse, R2 ;  /* 0x0000000206107220 */ /* 0x040fe20000410000 */
[-C--:B------:R-:W-:Y:S01]  /*e420*/  FMUL.FTZ R7, R7, R9.reuse ;  /* 0x0000000907077220 */ /* 0x080fe20000410000 */
[-C--:B------:R-:W-:Y:S02]  /*e430*/  FMUL.FTZ R6, R6, R4.reuse ;  /* 0x0000000406067220 */ /* 0x080fe40000410000 */
[----:B------:R-:W-:Y:S01]  /*e440*/  FFMA.FTZ R16, R15, R4, -R16 ;  /* 0x000000040f107223 */ /* 0x000fe20000010810 */
[C---:B------:R-:W-:Y:S01]  /*e450*/  FFMA.FTZ R8, R12.reuse, R8, R7 ;  /* 0x000000080c087223 */ /* 0x040fe20000010007 */
[----:B------:R-:W-:Y:S01]  /*e460*/  IMAD.U32 R4, R3, 0x10000, RZ ;  /* 0x0001000003047824 */ /* 0x000fe200078e00ff */
[----:B------:R-:W-:Y:S01]  /*e470*/  SHF.L.U32 R7, R5, 0x10, RZ ;  /* 0x0000001005077819 */ /* 0x000fe200000006ff */
[----:B------:R-:W-:Y:S01]  /*e480*/  FFMA.FTZ R17, R12, R9, -R17 ;  /* 0x000000090c117223 */ /* 0x000fe20000010811 */
[----:B------:R-:W-:Y:S01]  /*e490*/  LOP3.LUT R3, R3, 0xffff0000, RZ, 0xc0, !PT ;  /* 0xffff000003037812 */ /* 0x000fe200078ec0ff */
[----:B------:R-:W-:Y:S01]  /*e4a0*/  FFMA.FTZ R15, R15, R2, R6 ;  /* 0x000000020f0f7223 */ /* 0x000fe20000010006 */
[----:B------:R-:W-:Y:S01]  /*e4b0*/  LOP3.LUT R5, R5, 0xffff0000, RZ, 0xc0, !PT ;  /* 0xffff000005057812 */ /* 0x000fe200078ec0ff */
[C---:B------:R-:W-:Y:S01]  /*e4c0*/  FMUL.FTZ R9, R13.reuse, R4 ;  /* 0x000000040d097220 */ /* 0x040fe20000410000 */
[----:B------:R-:W-:Y:S01]  /*e4d0*/  FMUL.FTZ R13, R13, R7 ;  /* 0x000000070d0d7220 */ /* 0x000fe20000410000 */
[C---:B------:R-:W-:Y:S01]  /*e4e0*/  FMUL.FTZ R2, R10.reuse, R3 ;  /* 0x000000030a027220 */ /* 0x040fe20000410000 */
[----:B------:R-:W-:Y:S01]  /*e4f0*/  F2FP.BF16.F32.PACK_AB R15, R15, R16 ;  /* 0x000000100f0f723e */ /* 0x000fe200000010ff */
        /* <DEDUP_REMOVED lines=8> */
[----:B------:R-:W-:Y:S02]  /*e580*/  MOV R9, R15 ;  /* 0x0000000f00097202 */ /* 0x000fe40000000f00 */
.L_x_6213:
[----:B------:R-:W-:Y:S05]  /*e590*/  BSYNC.RECONVERGENT B0 ;  /* 0x0000000000007941 */ /* 0x000fea0003800200 */
.L_x_6212:
[----:B-----5:R3:W-:Y:S01]  /*e5a0*/  STS.128 [R72+0x3800], R8 ;  /* 0x0038000848007388 */ /* 0x0207e20000000c00 */
[----:B------:R-:W-:Y:S05]  /*e5b0*/  BRA `(.L_x_6190) ;  /* 0x0000002800f47947 */ /* 0x000fea0003800000 */
.L_x_6191:
        /* <DEDUP_REMOVED lines=89> */
.L_x_6217:
[----:B------:R-:W-:Y:S05]  /*eb50*/  BSYNC.RECONVERGENT B0 ;  /* 0x0000000000007941 */ /* 0x000fea0003800200 */
.L_x_6216:
        /* <DEDUP_REMOVED lines=82> */
.L_x_6219:
[----:B------:R-:W-:Y:S05]  /*f080*/  BSYNC.RECONVERGENT B0 ;  /* 0x0000000000007941 */ /* 0x000fea0003800200 */
.L_x_6218:
[----:B-----5:R3:W-:Y:S02]  /*f090*/  STS.128 [R72+0x2000], R16 ;  /* 0x0020001048007388 */ /* 0x0207e40000000c00 */
.L_x_6215:
[----:B------:R-:W-:Y:S05]  /*f0a0*/  BSYNC.RECONVERGENT B1 ;  /* 0x0000000000017941 */ /* 0x000fea0003800200 */
.L_x_6214:
[----:B------:R-:W-:Y:S01]  /*f0b0*/  IADD3 R0, PT, PT, R126, 0x10, RZ ;  /* 0x000000107e007810 */ /* 0x000fe20007ffe0ff */
[----:B------:R-:W-:Y:S03]  /*f0c0*/  BSSY.RECONVERGENT B1, `(.L_x_6220) ;  /* 0x00000ad000017945 */ /* 0x000fe60003800200 */
[----:B------:R-:W-:-:S13]  /*f0d0*/  ISETP.GE.AND P0, PT, R0, R29, PT ;  /* 0x0000001d0000720c */ /* 0x000fda0003f06270 */
[----:B------:R-:W-:Y:S05]  /*f0e0*/  @P0 BRA `(.L_x_6221) ;  /* 0x0000000800a80947 */ /* 0x000fea0003800000 */
[C---:B------:R-:W-:Y:S02]  /*f0f0*/  LEA R46, P1, R39.reuse, R124, 0x1 ;  /* 0x0000007c272e7211 */ /* 0x040fe400078208ff */
[----:B------:R-:W-:Y:S02]  /*f100*/  ISETP.GE.AND P0, PT, R22, R21, PT ;  /* 0x000000151600720c */ /* 0x000fe40003f06270 */
[----:B------:R-:W-:-:S05]  /*f110*/  LEA.HI.X R47, R39, R125, R38, 0x1, P1 ;  /* 0x0000007d272f7211 */ /* 0x000fca00008f0c26 */
[----:B--2---:R2:W5:Y:S01]  /*f120*/  LD.E.128 R24, desc[UR4][R46.64] ;  /* 0x000000042e187980 */ /* 0x004562000c101d00 */
[----:B------:R-:W-:Y:S05]  /*f130*/  BSSY.RECONVERGENT B0, `(.L_x_6222) ;  /* 0x000004f000007945 */ /* 0x000fea0003800200 */
[----:B------:R-:W-:Y:S05]  /*f140*/  @P0 BRA `(.L_x_6223) ;  /* 0x0000000400340947 */ /* 0x000fea0003800000 */
[----:B------:R-:W-:Y:S02]  /*f150*/  ISETP.GT.AND P0, PT, R31, RZ, PT ;  /* 0x000000ff1f00720c */ /* 0x000fe40003f04270 */
[--C-:B------:R-:W-:Y:S02]  /*f160*/  SHF.R.S32.HI R4, RZ, 0x1f, R33.reuse ;  /* 0x0000001fff047819 */ /* 0x100fe40000011421 */
[----:B------:R-:W-:Y:S02]  /*f170*/  SEL R9, R28, RZ, !P0 ;  /* 0x000000ff1c097207 */ /* 0x000fe40004000000 */
[----:B------:R-:W-:Y:S02]  /*f180*/  SEL R5, R30, RZ, !P0 ;  /* 0x000000ff1e057207 */ /* 0x000fe40004000000 */
[----:B------:R-:W-:Y:S02]  /*f190*/  IADD3 R9, P2, P1, R9, R20, R33 ;  /* 0x0000001409097210 */ /* 0x000fe4000795e021 */
[----:B------:R-:W-:-:S02]  /*f1a0*/  SEL R13, R3, R28, P0 ;  /* 0x0000001c030d7207 */ /* 0x000fc40000000000 */
[----:B------:R-:W-:Y:S01]  /*f1b0*/  IADD3.X R4, PT, PT, R5, R2, R4, P2, P1 ;  /* 0x0000000205047210 */ /* 0x000fe200017e2404 */
[----:B------:R-:W-:-:S03]  /*f1c0*/  IMAD.SHL.U32 R11, R9, 0x2, RZ ;  /* 0x00000002090b7824 */ /* 0x000fc600078e00ff */
[----:B------:R-:W-:Y:S02]  /*f1d0*/  SHF.L.U64.HI R9, R9, 0x1, R4 ;  /* 0x0000000109097819 */ /* 0x000fe40000010204 */
[----:B-----5:R-:W-:-:S05]  /*f1e0*/  IADD3 R4, P1, PT, R34, R11, RZ ;  /* 0x0000000b22047210 */ /* 0x020fca0007f3e0ff */
[----:B------:R-:W-:Y:S02]  /*f1f0*/  IMAD.X R5, R35, 0x1, R9, P1 ;  /* 0x0000000123057824 */ /* 0x000fe400008e0609 */
[----:B------:R-:W-:Y:S01]  /*f200*/  IMAD.WIDE R12, R13, 0x2, R46 ;  /* 0x000000020d0c7825 */ /* 0x000fe200078e022e */
[----:B------:R-:W-:-:S03]  /*f210*/  IADD3 R8, P1, PT, R36, R11, RZ ;  /* 0x0000000b24087210 */ /* 0x000fc60007f3e0ff */
[----:B------:R-:W4:Y:S01]  /*f220*/  LD.E.128 R4, desc[UR4][R4.64] ;  /* 0x0000000404047980 */ /* 0x000f22000c101d00 */
[----:B------:R-:W-:-:S03]  /*f230*/  IADD3.X R9, PT, PT, R37, R9, RZ, P1, !PT ;  /* 0x0000000925097210 */ /* 0x000fc60000ffe4ff */
[----:B------:R-:W2:Y:S04]  /*f240*/  LD.E.128 R12, desc[UR4][R12.64] ;  /* 0x000000040c0c7980 */ /* 0x000ea8000c101d00 */
[----:B------:R-:W2:Y:S01]  /*f250*/  LD.E.128 R8, desc[UR4][R8.64] ;  /* 0x0000000408087980 */ /* 0x000ea2000c101d00 */
[C---:B---3--:R-:W-:Y:S01]  /*f260*/  IMAD.U32 R18, R24.reuse, 0x10000, RZ ;  /* 0x0001000018127824 */ /* 0x048fe200078e00ff */
[----:B------:R-:W-:Y:S01]  /*f270*/  LOP3.LUT R17, R24, 0xffff0000, RZ, 0xc0, !PT ;  /* 0xffff000018117812 */ /* 0x000fe200078ec0ff */
[C---:B------:R-:W-:Y:S01]  /*f280*/  IMAD.U32 R32, R25.reuse, 0x10000, RZ ;  /* 0x0001000019207824 */ /* 0x040fe200078e00ff */
[----:B------:R-:W-:Y:S01]  /*f290*/  LOP3.LUT R16, R25, 0xffff0000, RZ, 0xc0, !PT ;  /* 0xffff000019107812 */ /* 0x000fe200078ec0ff */
[----:B------:R-:W-:Y:S01]  /*f2a0*/  IMAD.U32 R38, R27, 0x10000, RZ ;  /* 0x000100001b267824 */ /* 0x000fe200078e00ff */
[----:B------:R-:W-:-:S02]  /*f2b0*/  SHF.L.U32 R25, R26, 0x10, RZ ;  /* 0x000000101a197819 */ /* 0x000fc400000006ff */
[----:B------:R-:W-:Y:S02]  /*f2c0*/  LOP3.LUT R24, R26, 0xffff0000, RZ, 0xc0, !PT ;  /* 0xffff00001a187812 */ /* 0x000fe400078ec0ff */
[----:B------:R-:W-:Y:S01]  /*f2d0*/  LOP3.LUT R19, R27, 0xffff0000, RZ, 0xc0, !PT ;  /* 0xffff00001b137812 */ /* 0x000fe200078ec0ff */
[C---:B----4-:R-:W-:Y:S01]  /*f2e0*/  IMAD.U32 R27, R4.reuse, 0x10000, RZ ;  /* 0x00010000041b7824 */ /* 0x050fe200078e00ff */
[----:B------:R-:W-:Y:S01]  /*f2f0*/  LOP3.LUT R26, R4, 0xffff0000, RZ, 0xc0, !PT ;  /* 0xffff0000041a7812 */ /* 0x000fe200078ec0ff */
[----:B------:R-:W-:Y:S01]  /*f300*/  IMAD.U32 R39, R6, 0x10000, RZ ;  /* 0x0001000006277824 */ /* 0x000fe200078e00ff */
[C---:B------:R-:W-:Y:S01]  /*f310*/  SHF.L.U32 R4, R5.reuse, 0x10, RZ ;  /* 0x0000001005047819 */ /* 0x040fe200000006ff */
[----:B--2---:R-:W-:Y:S01]  /*f320*/  IMAD.U32 R42, R12, 0x10000, RZ ;  /* 0x000100000c2a7824 */ /* 0x004fe200078e00ff */
        /* <DEDUP_REMOVED lines=20> */
[----:B------:R-:W-:Y:S01]  /*f470*/  FMUL.FTZ R13, R13, R6 ;  /* 0x000000060d0d7220 */ /* 0x000fe20000410000 */
[----:B------:R-:W-:Y:S01]  /*f480*/  FMUL.FTZ R5, R12, R5 ;  /* 0x000000050c057220 */ /* 0x000fe20000410000 */
[C---:B------:R-:W-:Y:S01]  /*f490*/  SHF.L.U32 R4, R9.reuse, 0x10, RZ ;  /* 0x0000001009047819 */ /* 0x040fe200000006ff */
[----:B------:R-:W-:Y:S01]  /*f4a0*/  FMUL.FTZ R14, R14, R7 ;  /* 0x000000070e0e7220 */ /* 0x000fe20000410000 */
[----:B------:R-:W-:Y:S01]  /*f4b0*/  LOP3.LUT R15, R9, 0xffff0000, RZ, 0xc0, !PT ;  /* 0xffff0000090f7812 */ /* 0x000fe200078ec0ff */
[C---:B------:R-:W-:Y:S01]  /*f4c0*/  IMAD.U32 R7, R8.reuse, 0x10000, RZ ;  /* 0x0001000008077824 */ /* 0x040fe200078e00ff */
[----:B------:R-:W-:Y:S01]  /*f4d0*/  LOP3.LUT R6, R8, 0xffff0000, RZ, 0xc0, !PT ;  /* 0xffff000008067812 */ /* 0x000fe200078ec0ff */
[C---:B------:R-:W-:Y:S01]  /*f4e0*/  IMAD.U32 R12, R10.reuse, 0x10000, RZ ;  /* 0x000100000a0c7824 */ /* 0x040fe200078e00ff */
[----:B------:R-:W-:Y:S01]  /*f4f0*/  LOP3.LUT R9, R10, 0xffff0000, RZ, 0xc0, !PT ;  /* 0xffff00000a097812 */ /* 0x000fe200078ec0ff */
[----:B------:R-:W-:Y:S01]  /*f500*/  FMUL.FTZ R27, R42, R27 ;  /* 0x0000001b2a1b7220 */ /* 0x000fe20000410000 */
[----:B------:R-:W-:Y:S01]  /*f510*/  SHF.L.U32 R8, R11, 0x10, RZ ;  /* 0x000000100b087819 */ /* 0x000fe200000006ff */
[----:B------:R-:W-:Y:S01]  /*f520*/  FMUL.FTZ R26, R43, R26 ;  /* 0x0000001a2b1a7220 */ /* 0x000fe20000410000 */
[----:B------:R-:W-:Y:S01]  /*f530*/  LOP3.LUT R10, R11, 0xffff0000, RZ, 0xc0, !PT ;  /* 0xffff00000b0a7812 */ /* 0x000fe200078ec0ff */
        /* <DEDUP_REMOVED lines=14> */
.L_x_6223:
[----:B------:R-:W-:Y:S05]  /*f620*/  BSYNC.RECONVERGENT B0 ;  /* 0x0000000000007941 */ /* 0x000fea0003800200 */
.L_x_6222:
[----:B-----5:R4:W-:Y:S04]  /*f630*/  STS.128 [R72+0x800], R24 ;  /* 0x0008001848007388 */ /* 0x0209e80000000c00 */
[----:B---3--:R4:W5:Y:S01]  /*f640*/  LD.E.128 R16, desc[UR4][R46.64+0x80] ;  /* 0x000080042e107980 */ /* 0x008962000c101d00 */
[----:B------:R-:W-:Y:S01]  /*f650*/  LOP3.LUT R4, R22, 0x40, RZ, 0xfc, !PT ;  /* 0x0000004016047812 */ /* 0x000fe200078efcff */
[----:B------:R-:W-:Y:S03]  /*f660*/  BSSY.RECONVERGENT B0, `(.L_x_6224) ;  /* 0x0000051000007945 */ /* 0x000fe60003800200 */
[----:B------:R-:W-:-:S13]  /*f670*/  ISETP.GE.AND P0, PT, R4, R21, PT ;  /* 0x000000150400720c */ /* 0x000fda0003f06270 */
        /* <DEDUP_REMOVED lines=17> */
[----:B------:R-:W2:Y:S01]  /*f790*/  LD.E.128 R8, desc[UR4][R8.64+0x80] ;  /* 0x0000800408087980 */ /* 0x000ea2000c101d00 */
[C---:B----45:R-:W-:Y:S01]  /*f7a0*/  IMAD.U32 R25, R16.reuse, 0x10000, RZ ;  /* 0x0001000010197824 */ /* 0x070fe200078e00ff */
[----:B------:R-:W-:Y:S01]  /*f7b0*/  LOP3.LUT R24, R16, 0xffff0000, RZ, 0xc0, !PT ;  /* 0xffff000010187812 */ /* 0x000fe200078ec0ff */
[C---:B------:R-:W-:Y:S01]  /*f7c0*/  IMAD.U32 R27, R17.reuse, 0x10000, RZ ;  /* 0x00010000111b7824 */ /* 0x040fe200078e00ff */
[----:B------:R-:W-:Y:S01]  /*f7d0*/  LOP3.LUT R16, R17, 0xffff0000, RZ, 0xc0, !PT ;  /* 0xffff000011107812 */ /* 0x000fe200078ec0ff */
[C---:B------:R-:W-:Y:S01]  /*f7e0*/  IMAD.U32 R33, R19.reuse, 0x10000, RZ ;  /* 0x0001000013217824 */ /* 0x040fe200078e00ff */
[----:B------:R-:W-:Y:S02]  /*f7f0*/  LOP3.LUT R17, R19, 0xffff0000, RZ, 0xc0, !PT ;  /* 0xffff000013117812 */ /* 0x000fe400078ec0ff */
[C---:B------:R-:W-:Y:S02]  /*f800*/  SHF.L.U32 R26, R18.reuse, 0x10, RZ ;  /* 0x00000010121a7819 */ /* 0x040fe400000006ff */
[----:B------:R-:W-:Y:S01]  /*f810*/  LOP3.LUT R18, R18, 0xffff0000, RZ, 0xc0, !PT ;  /* 0xffff000012127812 */ /* 0x000fe200078ec0ff */
[----:B---3--:R-:W-:Y:S01]  /*f820*/  IMAD.U32 R41, R13, 0x10000, RZ ;  /* 0x000100000d297824 */ /* 0x008fe200078e00ff */
[----:B--2---:R-:W-:-:S02]  /*f830*/  SHF.L.U32 R32, R4, 0x10, RZ ;  /* 0x0000001004207819 */ /* 0x004fc400000006ff */
[----:B------:R-:W-:Y:S01]  /*f840*/  LOP3.LUT R19, R4, 0xffff0000, RZ, 0xc0, !PT ;  /* 0xffff000004137812 */ /* 0x000fe200078ec0ff */
[C---:B------:R-:W-:Y:S01]  /*f850*/  IMAD.U32 R4, R5.reuse, 0x10000, RZ ;  /* 0x0001000005047824 */ /* 0x040fe200078e00ff */
[----:B------:R-:W-:Y:S01]  /*f860*/  LOP3.LUT R39, R5, 0xffff0000, RZ, 0xc0, !PT ;  /* 0xffff000005277812 */ /* 0x000fe200078ec0ff */
[C---:B------:R-:W-:Y:S01]  /*f870*/  IMAD.U32 R5, R7.reuse, 0x10000, RZ ;  /* 0x0001000007057824 */ /* 0x040fe200078e00ff */
[C---:B------:R-:W-:Y:S02]  /*f880*/  SHF.L.U32 R38, R6.reuse, 0x10, RZ ;  /* 0x0000001006267819 */ /* 0x040fe400000006ff */
[----:B------:R-:W-:Y:S02]  /*f890*/  LOP3.LUT R6, R6, 0xffff0000, RZ, 0xc0, !PT ;  /* 0xffff000006067812 */ /* 0x000fe400078ec0ff */
[----:B------:R-:W-:Y:S02]  /*f8a0*/  LOP3.LUT R7, R7, 0xffff0000, RZ, 0xc0, !PT ;  /* 0xffff000007077812 */ /* 0x000fe400078ec0ff */
[----:B------:R-:W-:Y:S01]  /*f8b0*/  LOP3.LUT R40, R13, 0xffff0000, RZ, 0xc0, !PT ;  /* 0xffff00000d287812 */ /* 0x000fe200078ec0ff */
[----:B------:R-:W-:Y:S01]  /*f8c0*/  @P0 FADD.FTZ R5, -R5, -RZ ;  /* 0x800000ff05050221 */ /* 0x000fe20000010100 */
[----:B------:R-:W-:-:S02]  /*f8d0*/  SHF.L.U32 R43, R12, 0x10, RZ ;  /* 0x000000100c2b7819 */ /* 0x000fc400000006ff */
[C---:B------:R-:W-:Y:S02]  /*f8e0*/  SHF.L.U32 R45, R14.reuse, 0x10, RZ ;  /* 0x000000100e2d7819 */ /* 0x040fe400000006ff */
[----:B------:R-:W-:Y:S01]  /*f8f0*/  LOP3.LUT R13, R14, 0xffff0000, RZ, 0xc0, !PT ;  /* 0xffff00000e0d7812 */ /* 0x000fe200078ec0ff */
[----:B------:R-:W-:Y:S01]  /*f900*/  IMAD.U32 R14, R15, 0x10000, RZ ;  /* 0x000100000f0e7824 */ /* 0x000fe200078e00ff */
[----:B------:R-:W-:Y:S01]  /*f910*/  LOP3.LUT R12, R12, 0xffff0000, RZ, 0xc0, !PT ;  /* 0xffff00000c0c7812 */ /* 0x000fe200078ec0ff */
[----:B------:R-:W-:Y:S01]  /*f920*/  @P0 FADD.FTZ R19, -R19, -RZ ;  /* 0x800000ff13130221 */ /* 0x000fe20000010100 */
[----:B------:R-:W-:Y:S01]  /*f930*/  LOP3.LUT R42, R15, 0xffff0000, RZ, 0xc0, !PT ;  /* 0xffff00000f2a7812 */ /* 0x000fe200078ec0ff */
[----:B------:R-:W-:Y:S01]  /*f940*/  @P0 FADD.FTZ R4, -R4, -RZ ;  /* 0x800000ff04040221 */ /* 0x000fe20000010100 */
[----:B------:R-:W-:Y:S01]  /*f950*/  @P0 FADD.FTZ R39, -R39, -RZ ;  /* 0x800000ff27270221 */ /* 0x000fe20000010100 */
[----:B------:R-:W-:Y:S01]  /*f960*/  @P0 FADD.FTZ R6, -R6, -RZ ;  /* 0x800000ff06060221 */ /* 0x000fe20000010100 */
[----:B------:R-:W-:Y:S01]  /*f970*/  @P0 FADD.FTZ R7, -R7, -RZ ;  /* 0x800000ff07070221 */ /* 0x000fe20000010100 */
        /* <DEDUP_REMOVED lines=10> */
[C---:B------:R-:W-:Y:S02]  /*fa20*/  SHF.L.U32 R12, R10.reuse, 0x10, RZ ;  /* 0x000000100a0c7819 */ /* 0x040fe400000006ff */
[----:B------:R-:W-:Y:S02]  /*fa30*/  LOP3.LUT R9, R10, 0xffff0000, RZ, 0xc0, !PT ;  /* 0xffff00000a097812 */ /* 0x000fe400078ec0ff */
[C---:B------:R-:W-:Y:S02]  /*fa40*/  SHF.L.U32 R7, R8.reuse, 0x10, RZ ;  /* 0x0000001008077819 */ /* 0x040fe400000006ff */
[----:B------:R-:W-:Y:S01]  /*fa50*/  LOP3.LUT R6, R8, 0xffff0000, RZ, 0xc0, !PT ;  /* 0xffff000008067812 */ /* 0x000fe200078ec0ff */
[C---:B------:R-:W-:Y:S01]  /*fa60*/  IMAD.U32 R8, R11.reuse, 0x10000, RZ ;  /* 0x000100000b087824 */ /* 0x040fe200078e00ff */
        /* <DEDUP_REMOVED lines=16> */
.L_x_6225:
[----:B------:R-:W-:Y:S05]  /*fb70*/  BSYNC.RECONVERGENT B0 ;  /* 0x0000000000007941 */ /* 0x000fea0003800200 */
.L_x_6224:
[----:B-----5:R3:W-:Y:S02]  /*fb80*/  STS.128 [R72+0x2800], R16 ;  /* 0x0028001048007388 */ /* 0x0207e40000000c00 */
.L_x_6221:
[----:B------:R-:W-:Y:S05]  /*fb90*/  BSYNC.RECONVERGENT B1 ;  /* 0x0000000000017941 */ /* 0x000fea0003800200 */
.L_x_6220:
[----:B------:R-:W-:Y:S01]  /*fba0*/  IADD3 R32, PT, PT, R126, 0x20, RZ ;  /* 0x000000207e207810 */ /* 0x000fe20007ffe0ff */
[----:B------:R-:W-:Y:S03]  /*fbb0*/  BSSY.RECONVERGENT B1, `(.L_x_6226) ;  /* 0x00000ad000017945 */ /* 0x000fe60003800200 */
[----:B------:R-:W-:-:S13]  /*fbc0*/  ISETP.GE.AND P0, PT, R32, R29, PT ;  /* 0x0000001d2000720c */ /* 0x000fda0003f06270 */
[----:B------:R-:W-:Y:S05]  /*fbd0*/  @P0 BRA `(.L_x_6227) ;  /* 0x0000000800a80947 */ /* 0x000fea0003800000 */
[----:B-12---:R-:W-:Y:S01]  /*fbe0*/  LEA R48, P1, R138, R124, 0x6 ;  /* 0x0000007c8a307211 */ /* 0x006fe200078230ff */
[----:B------:R-:W-:Y:S01]  /*fbf0*/  IMAD.SHL.U32 R33, R3, 0x20, RZ ;  /* 0x0000002003217824 */ /* 0x000fe200078e00ff */
[----:B------:R-:W-:Y:S02]  /*fc00*/  ISETP.GE.AND P0, PT, R22, R21, PT ;  /* 0x000000151600720c */ /* 0x000fe40003f06270 */
[----:B------:R-:W-:-:S05]  /*fc10*/  LEA.HI.X R49, R138, R125, R139, 0x6, P1 ;  /* 0x0000007d8a317211 */ /* 0x000fca00008f348b */
[----:B----4-:R1:W5:Y:S01]  /*fc20*/  LD.E.128 R24, desc[UR4][R48.64] ;  /* 0x0000000430187980 */ /* 0x010362000c101d00 */
        /* <DEDUP_REMOVED lines=15> */
[----:B------:R-:W2:Y:S01]  /*fd20*/  LD.E.128 R4, desc[UR4][R4.64] ;  /* 0x0000000404047980 */ /* 0x000ea2000c101d00 */
[----:B------:R-:W-:-:S03]  /*fd30*/  IADD3.X R9, PT, PT, R37, R9, RZ, P1, !PT ;  /* 0x0000000925097210 */ /* 0x000fc60000ffe4ff */
[----:B------:R-:W4:Y:S04]  /*fd40*/  LD.E.128 R12, desc[UR4][R12.64] ;  /* 0x000000040c0c7980 */ /* 0x000f28000c101d00 */
[----:B------:R-:W4:Y:S01]  /*fd50*/  LD.E.128 R8, desc[UR4][R8.64] ;  /* 0x0000000408087980 */ /* 0x000f22000c101d00 */
        /* <DEDUP_REMOVED lines=8> */
[C---:B--2---:R-:W-:Y:S01]  /*fde0*/  IMAD.U32 R27, R4.reuse, 0x10000, RZ ;  /* 0x00010000041b7824 */ /* 0x044fe200078e00ff */
        /* <DEDUP_REMOVED lines=51> */
.L_x_6229:
[----:B------:R-:W-:Y:S05]  /*10120*/  BSYNC.RECONVERGENT B0 ;  /* 0x0000000000007941 */ /* 0x000fea0003800200 */
.L_x_6228:
        /* <DEDUP_REMOVED lines=22> */
[----:B------:R-:W4:Y:S01]  /*10290*/  LD.E.128 R8, desc[UR4][R8.64+0x80] ;  /* 0x0000800408087980 */ /* 0x000f22000c101d00 */
[C---:B--2--5:R-:W-:Y:S01]  /*102a0*/  IMAD.U32 R25, R16.reuse, 0x10000, RZ ;  /* 0x0001000010197824 */ /* 0x064fe200078e00ff */
        /* <DEDUP_REMOVED lines=31> */
[----:B------:R-:W-:Y:S01]  /*104a0*/  FMUL.FTZ R13, R13, R6 ;  /* 0x000000060d0d7220 */ /* 0x000fe20000410000 */
        /* <DEDUP_REMOVED lines=27> */
.L_x_6231:
[----:B------:R-:W-:Y:S05]  /*10660*/  BSYNC.RECONVERGENT B0 ;  /* 0x0000000000007941 */ /* 0x000fea0003800200 */
.L_x_6230:
[----:B-----5:R3:W-:Y:S02]  /*10670*/  STS.128 [R72+0x3000], R16 ;  /* 0x0030001048007388 */ /* 0x0207e40000000c00 */
.L_x_6227:
[----:B------:R-:W-:Y:S05]  /*10680*/  BSYNC.RECONVERGENT B1 ;  /* 0x0000000000017941 */ /* 0x000fea0003800200 */
.L_x_6226:
[----:B--2-4-:R-:W-:-:S04]  /*10690*/  IADD3 R24, PT, PT, R126, 0x30, RZ ;  /* 0x000000307e187810 */ /* 0x014fc80007ffe0ff */
[----:B------:R-:W-:-:S13]  /*106a0*/  ISETP.GE.AND P0, PT, R24, R29, PT ;  /* 0x0000001d1800720c */ /* 0x000fda0003f06270 */
[----:B------:R-:W-:Y:S05]  /*106b0*/  @P0 BRA `(.L_x_6190) ;  /* 0x0000000800b40947 */ /* 0x000fea0003800000 */
[----:B-1----:R-:W-:Y:S01]  /*106c0*/  IMAD R48, R139, 0x60, RZ ;  /* 0x000000608b307824 */ /* 0x002fe200078e02ff */
[----:B------:R-:W-:Y:S01]  /*106d0*/  ISETP.GE.AND P0, PT, R22, R21, PT ;  /* 0x000000151600720c */ /* 0x000fe20003f06270 */
[----:B------:R-:W-:-:S04]  /*106e0*/  IMAD.WIDE.U32 R138, R138, 0x60, R124 ;  /* 0x000000608a8a7825 */ /* 0x000fc800078e007c */
[----:B------:R-:W-:Y:S01]  /*106f0*/  IMAD R25, R3, 0x30, RZ ;  /* 0x0000003003197824 */ /* 0x000fe200078e02ff */
[----:B------:R-:W-:Y:S02]  /*10700*/  IADD3 R49, PT, PT, R139, R48, RZ ;  /* 0x000000308b317210 */ /* 0x000fe40007ffe0ff */
[----:B------:R-:W-:-:S05]  /*10710*/  MOV R48, R138 ;  /* 0x0000008a00307202 */ /* 0x000fca0000000f00 */
[----:B---3--:R1:W5:Y:S01]  /*10720*/  LD.E.128 R16, desc[UR4][R48.64] ;  /* 0x0000000430107980 */ /* 0x008362000c101d00 */
[----:B------:R-:W-:Y:S04]  /*10730*/  BSSY.RECONVERGENT B0, `(.L_x_6232) ;  /* 0x0000050000007945 */ /* 0x000fe80003800200 */
        /* <DEDUP_REMOVED lines=10> */
[----:B-----5:R-:W-:Y:S01]  /*107e0*/  IADD3 R4, P1, PT, R34, R11, RZ ;  /* 0x0000000b22047210 */ /* 0x020fe20007f3e0ff */
[----:B------:R-:W-:-:S04]  /*107f0*/  IMAD.WIDE R12, R13, 0x2, R48 ;  /* 0x000000020d0c7825 */ /* 0x000fc800078e0230 */
[----:B------:R-:W-:Y:S01]  /*10800*/  IMAD.X R5, R35, 0x1, R9, P1 ;  /* 0x0000000123057824 */ /* 0x000fe200008e0609 */
[----:B------:R-:W-:Y:S01]  /*10810*/  IADD3 R8, P1, PT, R36, R11, RZ ;  /* 0x0000000b24087210 */ /* 0x000fe20007f3e0ff */
[----:B------:R-:W2:Y:S04]  /*10820*/  LD.E.128 R12, desc[UR4][R12.64] ;  /* 0x000000040c0c7980 */ /* 0x000ea8000c101d00 */
[----:B------:R-:W3:Y:S01]  /*10830*/  LD.E.128 R4, desc[UR4][R4.64] ;  /* 0x0000000404047980 */ /* 0x000ee2000c101d00 */
[----:B------:R-:W-:-:S06]  /*10840*/  IADD3.X R9, PT, PT, R37, R9, RZ, P1, !PT ;  /* 0x0000000925097210 */ /* 0x000fcc0000ffe4ff */
[----:B------:R-:W4:Y:S01]  /*10850*/  LD.E.128 R8, desc[UR4][R8.64] ;  /* 0x0000000408087980 */ /* 0x000f22000c101d00 */
[C---:B------:R-:W-:Y:S01]  /*10860*/  IMAD.U32 R27, R16.reuse, 0x10000, RZ ;  /* 0x00010000101b7824 */ /* 0x040fe200078e00ff */
[----:B------:R-:W-:Y:S01]  /*10870*/  LOP3.LUT R26, R16, 0xffff0000, RZ, 0xc0, !PT ;  /* 0xffff0000101a7812 */ /* 0x000fe200078ec0ff */
[C---:B------:R-:W-:Y:S01]  /*10880*/  IMAD.U32 R33, R17.reuse, 0x10000, RZ ;  /* 0x0001000011217824 */ /* 0x040fe200078e00ff */
[----:B------:R-:W-:Y:S01]  /*10890*/  LOP3.LUT R16, R17, 0xffff0000, RZ, 0xc0, !PT ;  /* 0xffff000011107812 */ /* 0x000fe200078ec0ff */
[C---:B------:R-:W-:Y:S01]  /*108a0*/  IMAD.U32 R39, R19.reuse, 0x10000, RZ ;  /* 0x0001000013277824 */ /* 0x040fe200078e00ff */
[----:B------:R-:W-:Y:S02]  /*108b0*/  LOP3.LUT R17, R19, 0xffff0000, RZ, 0xc0, !PT ;  /* 0xffff000013117812 */ /* 0x000fe400078ec0ff */
[C---:B------:R-:W-:Y:S02]  /*108c0*/  SHF.L.U32 R29, R18.reuse, 0x10, RZ ;  /* 0x00000010121d7819 */ /* 0x040fe400000006ff */
[----:B------:R-:W-:Y:S01]  /*108d0*/  LOP3.LUT R18, R18, 0xffff0000, RZ, 0xc0, !PT ;  /* 0xffff000012127812 */ /* 0x000fe200078ec0ff */
[----:B--2---:R-:W-:Y:S01]  /*108e0*/  IMAD.U32 R43, R13, 0x10000, RZ ;  /* 0x000100000d2b7824 */ /* 0x004fe200078e00ff */
[----:B---3--:R-:W-:-:S02]  /*108f0*/  SHF.L.U32 R38, R4, 0x10, RZ ;  /* 0x0000001004267819 */ /* 0x008fc400000006ff */
        /* <DEDUP_REMOVED lines=51> */
.L_x_6233:
[----:B------:R-:W-:Y:S05]  /*10c30*/  BSYNC.RECONVERGENT B0 ;  /* 0x0000000000007941 */ /* 0x000fea0003800200 */
.L_x_6232:
[----:B-----5:R2:W-:Y:S04]  /*10c40*/  STS.128 [R72+0x1800], R16 ;  /* 0x0018001048007388 */ /* 0x0205e80000000c00 */
[----:B------:R2:W5:Y:S01]  /*10c50*/  LD.E.128 R4, desc[UR4][R48.64+0x80] ;  /* 0x0000800430047980 */ /* 0x000562000c101d00 */
        /* <DEDUP_REMOVED lines=13> */
[----:B--2---:R-:W-:Y:S02]  /*10d30*/  SHF.L.U64.HI R17, R8, 0x1, R9 ;  /* 0x0000000108117819 */ /* 0x004fe40000010209 */
[----:B------:R-:W-:-:S03]  /*10d40*/  IADD3 R12, P1, PT, R34, R3, RZ ;  /* 0x00000003220c7210 */ /* 0x000fc60007f3e0ff */
[----:B------:R-:W2:Y:S02]  /*10d50*/  LD.E.128 R8, desc[UR4][R10.64+0x80] ;  /* 0x000080040a087980 */ /* 0x000ea4000c101d00 */
[----:B------:R-:W-:Y:S01]  /*10d60*/  IMAD.X R13, R35, 0x1, R17, P1 ;  /* 0x00000001230d7824 */ /* 0x000fe200008e0611 */
[----:B------:R-:W-:-:S05]  /*10d70*/  IADD3 R16, P1, PT, R36, R3, RZ ;  /* 0x0000000324107210 */ /* 0x000fca0007f3e0ff */
[----:B------:R-:W3:Y:S01]  /*10d80*/  LD.E.128 R12, desc[UR4][R12.64+0x80] ;  /* 0x000080040c0c7980 */ /* 0x000ee2000c101d00 */
[----:B------:R-:W-:-:S06]  /*10d90*/  IADD3.X R17, PT, PT, R37, R17, RZ, P1, !PT ;  /* 0x0000001125117210 */ /* 0x000fcc0000ffe4ff */
[----:B------:R-:W4:Y:S01]  /*10da0*/  LD.E.128 R16, desc[UR4][R16.64+0x80] ;  /* 0x0000800410107980 */ /* 0x000f22000c101d00 */
[C---:B-----5:R-:W-:Y:S01]  /*10db0*/  LOP3.LUT R2, R5.reuse, 0xffff0000, RZ, 0xc0, !PT ;  /* 0xffff000005027812 */ /* 0x060fe200078ec0ff */
[----:B------:R-:W-:Y:S01]  /*10dc0*/  IMAD.U32 R22, R5, 0x10000, RZ ;  /* 0x0001000005167824 */ /* 0x000fe200078e00ff */
[----:B------:R-:W-:Y:S01]  /*10dd0*/  SHF.L.U32 R21, R6, 0x10, RZ ;  /* 0x0000001006157819 */ /* 0x000fe200000006ff */
[----:B------:R-:W-:Y:S01]  /*10de0*/  IMAD.U32 R20, R4, 0x10000, RZ ;  /* 0x0001000004147824 */ /* 0x000fe200078e00ff */
[----:B------:R-:W-:Y:S01]  /*10df0*/  LOP3.LUT R5, R6, 0xffff0000, RZ, 0xc0, !PT ;  /* 0xffff000006057812 */ /* 0x000fe200078ec0ff */
[C---:B------:R-:W-:Y:S01]  /*10e00*/  IMAD.U32 R25, R7.reuse, 0x10000, RZ ;  /* 0x0001000007197824 */ /* 0x040fe200078e00ff */
[----:B------:R-:W-:Y:S02]  /*10e10*/  LOP3.LUT R3, R4, 0xffff0000, RZ, 0xc0, !PT ;  /* 0xffff000004037812 */ /* 0x000fe400078ec0ff */
[----:B------:R-:W-:Y:S02]  /*10e20*/  LOP3.LUT R4, R7, 0xffff0000, RZ, 0xc0, !PT ;  /* 0xffff000007047812 */ /* 0x000fe400078ec0ff */
[C---:B--2---:R-:W-:Y:S01]  /*10e30*/  SHF.L.U32 R6, R9.reuse, 0x10, RZ ;  /* 0x0000001009067819 */ /* 0x044fe200000006ff */
[----:B------:R-:W-:Y:S01]  /*10e40*/  IMAD.U32 R26, R10, 0x10000, RZ ;  /* 0x000100000a1a7824 */ /* 0x000fe200078e00ff */
[----:B------:R-:W-:Y:S01]  /*10e50*/  LOP3.LUT R27, R9, 0xffff0000, RZ, 0xc0, !PT ;  /* 0xffff0000091b7812 */ /* 0x000fe200078ec0ff */
[----:B------:R-:W-:Y:S01]  /*10e60*/  IMAD.U32 R23, R8, 0x10000, RZ ;  /* 0x0001000008177824 */ /* 0x000fe200078e00ff */
[----:B------:R-:W-:-:S02]  /*10e70*/  LOP3.LUT R9, R10, 0xffff0000, RZ, 0xc0, !PT ;  /* 0xffff00000a097812 */ /* 0x000fc400078ec0ff */
[----:B------:R-:W-:Y:S01]  /*10e80*/  LOP3.LUT R7, R8, 0xffff0000, RZ, 0xc0, !PT ;  /* 0xffff000008077812 */ /* 0x000fe200078ec0ff */
[C---:B---3--:R-:W-:Y:S01]  /*10e90*/  IMAD.U32 R28, R12.reuse, 0x10000, RZ ;  /* 0x000100000c1c7824 */ /* 0x048fe200078e00ff */
        /* <DEDUP_REMOVED lines=16> */
[----:B------:R-:W-:Y:S01]  /*10fa0*/  FMUL.FTZ R12, R9, R12 ;  /* 0x0000000c090c7220 */ /* 0x000fe20000410000 */
[----:B------:R-:W-:Y:S01]  /*10fb0*/  @P0 FADD.FTZ R14, -R14, -RZ ;  /* 0x800000ff0e0e0221 */ /* 0x000fe20000010100 */
[----:B------:R-:W-:Y:S01]  /*10fc0*/  FMUL.FTZ R11, R6, R11 ;  /* 0x0000000b060b7220 */ /* 0x000fe20000410000 */
[----:B------:R-:W-:Y:S01]  /*10fd0*/  @P0 FADD.FTZ R13, -R13, -RZ ;  /* 0x800000ff0d0d0221 */ /* 0x000fe20000010100 */
[----:B----4-:R-:W-:-:S02]  /*10fe0*/  IMAD.U32 R9, R16, 0x10000, RZ ;  /* 0x0001000010097824 */ /* 0x010fc400078e00ff */
[----:B------:R-:W-:Y:S01]  /*10ff0*/  FMUL.FTZ R29, R29, R14 ;  /* 0x0000000e1d1d7220 */ /* 0x000fe20000410000 */
[----:B------:R-:W-:Y:S01]  /*11000*/  LOP3.LUT R7, R16, 0xffff0000, RZ, 0xc0, !PT ;  /* 0xffff000010077812 */ /* 0x000fe200078ec0ff */
        /* <DEDUP_REMOVED lines=22> */
.L_x_6235:
[----:B------:R-:W-:Y:S05]  /*11170*/  BSYNC.RECONVERGENT B0 ;  /* 0x0000000000007941 */ /* 0x000fea0003800200 */
.L_x_6234:
[----:B-----5:R3:W-:Y:S02]  /*11180*/  STS.128 [R72+0x3800], R4 ;  /* 0x0038000448007388 */ /* 0x0207e40000000c00 */
.L_x_6190:
[----:B------:R-:W-:Y:S05]  /*11190*/  BSYNC.RECONVERGENT B2 ;  /* 0x0000000000027941 */ /* 0x000fea0003800200 */
.L_x_6186:
[----:B---3--:R-:W-:Y:S01]  /*111a0*/  IMAD.IADD R5, R73, 0x1, -R80 ;  /* 0x0000000149057824 */ /* 0x008fe200078e0a50 */
[----:B------:R-:W3:Y:S01]  /*111b0*/  S2R R197, SR_TID.X ;  /* 0x0000000000c57919 */ /* 0x000ee20000002100 */
[C---:B------:R-:W-:Y:S02]  /*111c0*/  VIADD R6, R126.reuse, 0x50 ;  /* 0x000000507e067836 */ /* 0x040fe40000000000 */
[----:B------:R-:W-:Y:S01]  /*111d0*/  VIADD R4, R126, 0x60 ;  /* 0x000000607e047836 */ /* 0x000fe20000000000 */
[-C--:B------:R-:W-:Y:S01]  /*111e0*/  ISETP.GE.AND P0, PT, R0, R5.reuse, PT ;  /* 0x000000050000720c */ /* 0x080fe20003f06270 */
[C---:B-12---:R-:W-:Y:S01]  /*111f0*/  VIADD R2, R126.reuse, 0x70 ;  /* 0x000000707e027836 */ /* 0x046fe20000000000 */
[CC--:B------:R-:W-:Y:S01]  /*11200*/  ISETP.GE.AND P5, PT, R126.reuse, R5.reuse, PT ;  /* 0x000000057e00720c */ /* 0x0c0fe20003fa6270 */
[----:B------:R-:W-:Y:S01]  /*11210*/  VIADD R126, R126, 0x40 ;  /* 0x000000407e7e7836 */ /* 0x000fe20000000000 */
[-C--:B------:R-:W-:Y:S02]  /*11220*/  ISETP.GE.AND P4, PT, R32, R5.reuse, PT ;  /* 0x000000052000720c */ /* 0x080fe40003f86270 */
[----:B------:R-:W-:-:S02]  /*11230*/  ISETP.GE.AND P3, PT, R24, R5, PT ;  /* 0x000000051800720c */ /* 0x000fc40003f66270 */
[----:B------:R-:W-:-:S05]  /*11240*/  ISETP.GE.AND P2, PT, R6, R5, PT ;  /* 0x000000050600720c */ /* 0x000fca0003f46270 */
[-C--:B----4-:R-:W-:Y:S02]  /*11250*/  @!P0 LEA R12, P1, R76, R208.reuse, 0x1 ;  /* 0x000000d04c0c8211 */ /* 0x090fe400078208ff */
[----:B------:R-:W-:Y:S02]  /*11260*/  @!P5 IMAD.MOV.U32 R209, RZ, RZ, R207 ;  /* 0x000000ffffd1d224 */ /* 0x000fe400078e00cf */
[----:B------:R-:W-:Y:S02]  /*11270*/  @!P4 LEA R16, P6, R204, R208, 0x6 ;  /* 0x000000d0cc10c211 */ /* 0x000fe400078c30ff */
        /* <DEDUP_REMOVED lines=9> */
[----:B------:R-:W-:Y:S01]  /*11310*/  @!P2 IMAD.MOV.U32 R14, RZ, RZ, R208 ;  /* 0x000000ffff0ea224 */ /* 0x000fe200078e00d0 */
[-C--:B------:R-:W-:Y:S01]  /*11320*/  ISETP.GE.AND P6, PT, R0, R5.reuse, PT ;  /* 0x000000050000720c */ /* 0x080fe20003fc6270 */
[----:B-----5:R-:W-:Y:S01]  /*11330*/  @!P2 IMAD.MOV.U32 R15, RZ, RZ, R207 ;  /* 0x000000ffff0fa224 */ /* 0x020fe200078e00cf */
[----:B------:R-:W-:Y:S01]  /*11340*/  @!P0 LDGSTS.E.BYPASS.LTC128B.128 [R72+0x4800], desc[UR4][R12.64] ;  /* 0x048000000c488fae */ /* 0x000fe2000b981a04 */
[C---:B---3--:R-:W-:Y:S01]  /*11350*/  IMAD.SHL.U32 R41, R197.reuse, 0x40, RZ ;  /* 0x00000040c5297824 */ /* 0x048fe200078e00ff */
[C---:B------:R-:W-:Y:S01]  /*11360*/  LOP3.LUT R0, R197.reuse, 0x8, RZ, 0xc0, !PT ;  /* 0x00000008c5007812 */ /* 0x040fe200078ec0ff */
[----:B------:R-:W-:Y:S01]  /*11370*/  @!P2 IMAD.WIDE.U32 R14, R204, 0xa0, R14 ;  /* 0x000000a0cc0ea825 */ /* 0x000fe200078e000e */
[----:B------:R2:W-:Y:S01]  /*11380*/  @!P0 LDGSTS.E.BYPASS.LTC128B.128 [R72+0x8800], desc[UR4][R12.64+0x80] ;  /* 0x088000800c488fae */ /* 0x0005e2000b981a04 */
[----:B------:R-:W-:Y:S01]  /*11390*/  ISETP.GE.AND P0, PT, R2, R5, PT ;  /* 0x000000050200720c */ /* 0x000fe20003f06270 */
[----:B------:R-:W3:Y:S01]  /*113a0*/  S2UR UR6, SR_CgaCtaId ;  /* 0x00000000000679c3 */ /* 0x000ee20000008800 */
[----:B------:R-:W-:Y:S01]  /*113b0*/  IMAD.SHL.U32 R222, R197, 0x8, RZ ;  /* 0x00000008c5de7824 */ /* 0x000fe200078e00ff */
[----:B------:R-:W-:Y:S01]  /*113c0*/  @!P4 LDGSTS.E.BYPASS.LTC128B.128 [R72+0x5000], desc[UR4][R16.64] ;  /* 0x050000001048cfae */ /* 0x000fe2000b981a04 */
[----:B------:R-:W-:-:S03]  /*113d0*/  @!P1 IMAD R7, R205, 0xc0, RZ ;  /* 0x000000c0cd079824 */ /* 0x000fc600078e02ff */
[----:B------:R4:W-:Y:S01]  /*113e0*/  @!P4 LDGSTS.E.BYPASS.LTC128B.128 [R72+0x9000], desc[UR4][R16.64+0x80] ;  /* 0x090000801048cfae */ /* 0x0009e2000b981a04 */
[----:B------:R-:W-:Y:S02]  /*113f0*/  ISETP.GE.AND P4, PT, R126, R5, PT ;  /* 0x000000057e00720c */ /* 0x000fe40003f86270 */
[----:B------:R-:W-:-:S03]  /*11400*/  LOP3.LUT R196, R222, 0x38, RZ, 0xc0, !PT ;  /* 0x00000038dec47812 */ /* 0x000fc600078ec0ff */
[----:B------:R-:W-:Y:S02]  /*11410*/  @!P0 IMAD R3, R205, 0xe0, RZ ;  /* 0x000000e0cd038824 */ /* 0x000fe400078e02ff */
[----:B-1----:R-:W-:Y:S02]  /*11420*/  @!P3 IMAD.MOV.U32 R209, RZ, RZ, R207 ;  /* 0x000000ffffd1b224 */ /* 0x002fe400078e00cf */
[----:B------:R-:W-:-:S04]  /*11430*/  @!P3 IMAD.WIDE.U32 R8, R204, 0x60, R208 ;  /* 0x00000060cc08b825 */ /* 0x000fc800078e00d0 */
[----:B------:R-:W-:Y:S02]  /*11440*/  @!P3 IMAD.IADD R11, R10, 0x1, R9 ;  /* 0x000000010a0bb824 */ /* 0x000fe400078e0209 */
[----:B------:R-:W-:Y:S02]  /*11450*/  @!P3 IMAD.MOV.U32 R10, RZ, RZ, R8 ;  /* 0x000000ffff0ab224 */ /* 0x000fe400078e0008 */
[----:B--2---:R-:W-:Y:S02]  /*11460*/  @!P1 IMAD.MOV.U32 R12, RZ, RZ, R208 ;  /* 0x000000ffff0c9224 */ /* 0x004fe400078e00d0 */
[--C-:B------:R-:W-:Y:S01]  /*11470*/  @!P1 IMAD.MOV.U32 R13, RZ, RZ, R207.reuse ;  /* 0x000000ffff0d9224 */ /* 0x100fe200078e00cf */
[----:B------:R-:W-:Y:S01]  /*11480*/  @!P3 LDGSTS.E.BYPASS.LTC128B.128 [R72+0x5800], desc[UR4][R10.64] ;  /* 0x058000000a48bfae */ /* 0x000fe2000b981a04 */
[----:B------:R-:W-:Y:S02]  /*11490*/  @!P2 IMAD R8, R205, 0xa0, RZ ;  /* 0x000000a0cd08a824 */ /* 0x000fe400078e02ff */
[----:B------:R-:W-:Y:S01]  /*114a0*/  @!P0 IMAD.MOV.U32 R209, RZ, RZ, R207 ;  /* 0x000000ffffd18224 */ /* 0x000fe200078e00cf */
[----:B------:R-:W-:Y:S01]  /*114b0*/  @!P3 LDGSTS.E.BYPASS.LTC128B.128 [R72+0x9800], desc[UR4][R10.64+0x80] ;  /* 0x098000800a48bfae */ /* 0x000fe2000b981a04 */
[C---:B------:R-:W-:Y:S01]  /*114c0*/  @!P4 LEA R18, P3, R204.reuse, R208, 0x7 ;  /* 0x000000d0cc12c211 */ /* 0x040fe200078638ff */
[----:B------:R-:W-:-:S03]  /*114d0*/  @!P1 IMAD.WIDE.U32 R12, R204, 0xc0, R12 ;  /* 0x000000c0cc0c9825 */ /* 0x000fc600078e000c */
[C---:B------:R-:W-:Y:S01]  /*114e0*/  @!P4 LEA.HI.X R19, R204.reuse, R207, R205, 0x7, P3 ;  /* 0x000000cfcc13c211 */ /* 0x040fe200018f3ccd */
[----:B----4-:R-:W-:Y:S01]  /*114f0*/  @!P0 IMAD.WIDE.U32 R16, R204, 0xe0, R208 ;  /* 0x000000e0cc108825 */ /* 0x010fe200078e00d0 */
[----:B------:R-:W-:-:S03]  /*11500*/  ISETP.GE.AND P3, PT, R24, R5, PT ;  /* 0x000000051800720c */ /* 0x000fc60003f66270 */
[----:B------:R-:W-:Y:S01]  /*11510*/  @!P2 IMAD.IADD R15, R8, 0x1, R15 ;  /* 0x00000001080fa824 */ /* 0x000fe200078e020f */
[----:B------:R-:W-:Y:S01]  /*11520*/  @!P4 LDGSTS.E.BYPASS.LTC128B.128 [R72+0x6000], desc[UR4][R18.64] ;  /* 0x060000001248cfae */ /* 0x000fe2000b981a04 */
[----:B------:R-:W-:Y:S01]  /*11530*/  @!P1 IMAD.IADD R13, R7, 0x1, R13 ;  /* 0x00000001070d9824 */ /* 0x000fe200078e020d */
[----:B------:R-:W-:Y:S01]  /*11540*/  LOP3.LUT R7, R0, 0x1c0, R41, 0xf8, !PT ;  /* 0x000001c000077812 */ /* 0x000fe200078ef829 */
[----:B------:R-:W-:Y:S01]  /*11550*/  @!P0 IMAD.IADD R9, R3, 0x1, R17 ;  /* 0x0000000103098824 */ /* 0x000fe200078e0211 */
[----:B------:R-:W-:Y:S01]  /*11560*/  @!P4 LDGSTS.E.BYPASS.LTC128B.128 [R72+0xa000], desc[UR4][R18.64+0x80] ;  /* 0x0a0000801248cfae */ /* 0x000fe2000b981a04 */
[----:B------:R-:W-:Y:S01]  /*11570*/  @!P0 IMAD.MOV.U32 R8, RZ, RZ, R16 ;  /* 0x000000ffff088224 */ /* 0x000fe200078e0010 */
[C---:B------:R-:W-:Y:S02]  /*11580*/  @!P6 LEA R16, P4, R74.reuse, R210, 0x1 ;  /* 0x000000d24a10e211 */ /* 0x040fe400078808ff */
[----:B------:R-:W-:Y:S02]  /*11590*/  @!P2 LDGSTS.E.BYPASS.LTC128B.128 [R72+0x6800], desc[UR4][R14.64] ;  /* 0x068000000e48afae */ /* 0x000fe4000b981a04 */
[----:B------:R-:W-:-:S02]  /*115a0*/  @!P6 LEA.HI.X R17, R74, R211, R75, 0x1, P4 ;  /* 0x000000d34a11e211 */ /* 0x000fc400020f0c4b */
[----:B------:R1:W-:Y:S01]  /*115b0*/  @!P2 LDGSTS.E.BYPASS.LTC128B.128 [R72+0xa800], desc[UR4][R14.64+0x80] ;  /* 0x0a8000800e48afae */ /* 0x0003e2000b981a04 */
[----:B------:R-:W-:-:S03]  /*115c0*/  ISETP.GE.AND P2, PT, R6, R5, PT ;  /* 0x000000050600720c */ /* 0x000fc60003f46270 */
[----:B------:R-:W-:Y:S04]  /*115d0*/  @!P1 LDGSTS.E.BYPASS.LTC128B.128 [R72+0x7000], desc[UR4][R12.64] ;  /* 0x070000000c489fae */ /* 0x000fe8000b981a04 */
[----:B------:R2:W-:Y:S01]  /*115e0*/  @!P1 LDGSTS.E.BYPASS.LTC128B.128 [R72+0xb000], desc[UR4][R12.64+0x80] ;  /* 0x0b0000800c489fae */ /* 0x0005e2000b981a04 */
[----:B------:R-:W-:-:S03]  /*115f0*/  ISETP.GE.AND P1, PT, R4, R5, PT ;  /* 0x000000050400720c */ /* 0x000fc60003f26270 */
[----:B------:R-:W-:Y:S04]  /*11600*/  @!P0 LDGSTS.E.BYPASS.LTC128B.128 [R72+0x7800], desc[UR4][R8.64] ;  /* 0x0780000008488fae */ /* 0x000fe8000b981a04 */
[----:B------:R4:W-:Y:S01]  /*11610*/  @!P0 LDGSTS.E.BYPASS.LTC128B.128 [R72+0xb800], desc[UR4][R8.64+0x80] ;  /* 0x0b80008008488fae */ /* 0x0009e2000b981a04 */
[----:B------:R-:W-:-:S03]  /*11620*/  ISETP.GE.AND P0, PT, R2, R5, PT ;  /* 0x000000050200720c */ /* 0x000fc60003f06270 */
[----:B------:R-:W0:Y:S04]  /*11630*/  LDGDEPBAR ;  /* 0x00000000000079af */ /* 0x000e280000000000 */
[----:B------:R-:W4:Y:S04]  /*11640*/  LD.E R40, desc[UR4][R132.64+0x184] ;  /* 0x0001840484287980 */ /* 0x000f28000c101900 */
[----:B------:R-:W4:Y:S01]  /*11650*/  LD.E R3, desc[UR4][R132.64+0x188] ;  /* 0x0001880484037980 */ /* 0x000f22000c101900 */
[----:B------:R-:W-:Y:S01]  /*11660*/  ISETP.GE.AND P4, PT, R126, R5, PT ;  /* 0x000000057e00720c */ /* 0x000fe20003f86270 */
[--C-:B------:R-:W-:Y:S01]  /*11670*/  @!P2 IMAD.MOV.U32 R4, RZ, RZ, R210.reuse ;  /* 0x000000ffff04a224 */ /* 0x100fe200078e00d2 */
[----:B------:R-:W-:Y:S01]  /*11680*/  LOP3.LUT R63, R41, 0x400, RZ, 0xc0, !PT ;  /* 0x00000400293f7812 */ /* 0x000fe200078ec0ff */
[----:B-1----:R-:W-:Y:S01]  /*11690*/  @!P3 IMAD R14, R137, 0x60, RZ ;  /* 0x00000060890eb824 */ /* 0x002fe200078e02ff */
[----:B------:R-:W-:Y:S01]  /*116a0*/  LOP3.LUT R0, R7, R196, RZ, 0x3c, !PT ;  /* 0x000000c407007212 */ /* 0x000fe200078e3cff */
[----:B------:R-:W-:Y:S01]  /*116b0*/  @!P0 IMAD R6, R137, 0xe0, RZ ;  /* 0x000000e089068824 */ /* 0x000fe200078e02ff */
[----:B------:R-:W-:Y:S01]  /*116c0*/  SHF.R.U32.HI R199, RZ, 0x1, R197 ;  /* 0x00000001ffc77819 */ /* 0x000fe200000116c5 */
[----:B--2---:R-:W-:Y:S01]  /*116d0*/  @!P3 IMAD.MOV.U32 R12, RZ, RZ, R210 ;  /* 0x000000ffff0cb224 */ /* 0x004fe200078e00d2 */
[----:B------:R-:W-:Y:S01]  /*116e0*/  UMOV UR8, 0x400 ;  /* 0x0000040000087882 */ /* 0x000fe20000000000 */
[----:B------:R-:W-:Y:S01]  /*116f0*/  @!P3 IMAD.MOV.U32 R13, RZ, RZ, R211 ;  /* 0x000000ffff0db224 */ /* 0x000fe200078e00d3 */
[----:B---3--:R-:W-:Y:S01]  /*11700*/  ULEA UR6, UR6, UR8, 0x18 ;  /* 0x0000000806067291 */ /* 0x008fe2000f8ec0ff */
[----:B------:R-:W-:Y:S01]  /*11710*/  IMAD R63, R0, 0x2, R63 ;  /* 0x00000002003f7824 */ /* 0x000fe200078e023f */
[----:B------:R-:W-:Y:S01]  /*11720*/  LOP3.LUT R0, R199, 0x8, RZ, 0xc0, !PT ;  /* 0x00000008c7007812 */ /* 0x000fe200078ec0ff */
[----:B------:R-:W-:Y:S01]  /*11730*/  @!P3 IMAD.WIDE.U32 R20, R136, 0x60, R12 ;  /* 0x000000608814b825 */ /* 0x000fe200078e000c */
[----:B------:R-:W-:Y:S01]  /*11740*/  LOP3.LUT R227, R227, 0xfffffffd, RZ, 0xc0, !PT ;  /* 0xfffffffde3e37812 */ /* 0x000fe200078ec0ff */
[----:B------:R-:W-:-:S04]  /*11750*/  DEPBAR.LE SB0, 0x0 ;  /* 0x000080000000791a */ /* 0x000fc80000000000 */
[----:B------:R-:W-:Y:S01]  /*11760*/  BAR.SYNC.DEFER_BLOCKING 0x0 ;  /* 0x0000000000007b1d */ /* 0x000fe20000010000 */
[----:B----4-:R-:W-:Y:S02]  /*11770*/  @!P1 IMAD R8, R137, 0xc0, RZ ;  /* 0x000000c089089824 */ /* 0x010fe400078e02ff */
[----:B------:R-:W-:-:S03]  /*11780*/  @!P1 IMAD.WIDE.U32 R12, R136, 0xc0, R210 ;  /* 0x000000c0880c9825 */ /* 0x000fc600078e00d2 */
[----:B------:R-:W-:Y:S01]  /*11790*/  BSSY.RECONVERGENT B1, `(.L_x_6236) ;  /* 0x00002cc000017945 */ /* 0x000fe20003800200 */
[----:B------:R-:W-:Y:S02]  /*117a0*/  @!P1 IMAD.IADD R9, R8, 0x1, R13 ;  /* 0x0000000108099824 */ /* 0x000fe400078e020d */
[----:B------:R-:W-:Y:S02]  /*117b0*/  IMAD.SHL.U32 R200, R197, 0x20, RZ ;  /* 0x00000020c5c87824 */ /* 0x000fe400078e00ff */
[----:B------:R-:W-:Y:S02]  /*117c0*/  @!P1 IMAD.MOV.U32 R8, RZ, RZ, R12 ;  /* 0x000000ffff089224 */ /* 0x000fe400078e000c */
[----:B------:R-:W-:Y:S01]  /*117d0*/  @!P3 IMAD.IADD R15, R14, 0x1, R21 ;  /* 0x000000010e0fb824 */ /* 0x000fe200078e0215 */
[----:B------:R-:W-:Y:S01]  /*117e0*/  LOP3.LUT R200, R200, 0x7c00, RZ, 0xc0, !PT ;  /* 0x00007c00c8c87812 */ /* 0x000fe200078ec0ff */
[----:B------:R-:W-:Y:S02]  /*117f0*/  @!P3 IMAD.MOV.U32 R14, RZ, RZ, R20 ;  /* 0x000000ffff0eb224 */ /* 0x000fe400078e0014 */
[----:B------:R-:W-:Y:S01]  /*11800*/  @!P2 IMAD R10, R137, 0xa0, RZ ;  /* 0x000000a0890aa824 */ /* 0x000fe200078e02ff */
[----:B------:R-:W-:Y:S01]  /*11810*/  LOP3.LUT R75, R200, 0x200, R41, 0xf8, !PT ;  /* 0x00000200c84b7812 */ /* 0x000fe200078ef829 */
[----:B------:R-:W-:-:S02]  /*11820*/  IMAD.MOV.U32 R198, RZ, RZ, 0x20 ;  /* 0x00000020ffc67424 */ /* 0x000fc400078e00ff */
[----:B------:R-:W-:Y:S02]  /*11830*/  VIADD R45, R63, UR6 ;  /* 0x000000063f2d7c36 */ /* 0x000fe40008000000 */
[----:B------:R-:W-:Y:S01]  /*11840*/  IMAD.MOV.U32 R44, RZ, RZ, 0x40 ;  /* 0x00000040ff2c7424 */ /* 0x000fe200078e00ff */
[----:B------:R-:W-:Y:S01]  /*11850*/  @!PT LDS RZ, [RZ] ;  /* 0x00000000fffff984 */ /* 0x000fe20000000800 */
[----:B------:R-:W-:Y:S01]  /*11860*/  @!PT LDS RZ, [RZ] ;  /* 0x00000000fffff984 */ /* 0x000fe20000000800 */
[----:B------:R-:W-:Y:S01]  /*11870*/  @!PT LDS RZ, [RZ] ;  /* 0x00000000fffff984 */ /* 0x000fe20000000800 */
[----:B------:R-:W-:Y:S01]  /*11880*/  @!P5 LDGSTS.E.BYPASS.LTC128B.128 [R72+0xc000], desc[UR4][R210.64] ;  /* 0x0c000000d248dfae */ /* 0x000fe2000b981a04 */
[----:B------:R-:W-:-:S03]  /*11890*/  IMAD.SHL.U32 R60, R197, 0x2, RZ ;  /* 0x00000002c53c7824 */ /* 0x000fc600078e00ff */
[----:B------:R-:W-:Y:S02]  /*118a0*/  @!P5 LDGSTS.E.BYPASS.LTC128B.128 [R72+0x10000], desc[UR4][R210.64+0x80] ;  /* 0x10000080d248dfae */ /* 0x000fe4000b981a04 */
[----:B------:R-:W-:Y:S02]  /*118b0*/  LOP3.LUT R60, R60, 0x6, RZ, 0xc0, !PT ;  /* 0x000000063c3c7812 */ /* 0x000fe400078ec0ff */
[----:B------:R-:W-:Y:S04]  /*118c0*/  @P5 STS.128 [R72+0xc000], RZ ;  /* 0x00c000ff48005388 */ /* 0x000fe80000000c00 */
[----:B------:R-:W-:Y:S01]  /*118d0*/  @P5 STS.128 [R72+0x10000], RZ ;  /* 0x010000ff48005388 */ /* 0x000fe20000000c00 */
[----:B------:R-:W-:Y:S01]  /*118e0*/  ISETP.GE.AND P5, PT, R32, R5, PT ;  /* 0x000000052000720c */ /* 0x000fe20003fa6270 */
[----:B------:R-:W-:-:S02]  /*118f0*/  @!P2 IMAD.MOV.U32 R5, RZ, RZ, R211 ;  /* 0x000000ffff05a224 */ /* 0x000fc400078e00d3 */
[----:B------:R-:W-:Y:S01]  /*11900*/  @P6 STS.128 [R72+0xc800], RZ ;  /* 0x00c800ff48006388 */ /* 0x000fe20000000c00 */
[----:B------:R-:W-:-:S03]  /*11910*/  @!P2 IMAD.WIDE.U32 R18, R136, 0xa0, R4 ;  /* 0x000000a08812a825 */ /* 0x000fc600078e0004 */
[----:B------:R-:W-:Y:S01]  /*11920*/  @P6 STS.128 [R72+0x10800], RZ ;  /* 0x010800ff48006388 */ /* 0x000fe20000000c00 */
[----:B------:R-:W-:-:S03]  /*11930*/  @!P0 IMAD.WIDE.U32 R4, R136, 0xe0, R210 ;  /* 0x000000e088048825 */ /* 0x000fc600078e00d2 */
[----:B------:R-:W-:Y:S01]  /*11940*/  @!PT LDS RZ, [RZ] ;  /* 0x00000000fffff984 */ /* 0x000fe20000000800 */
[----:B------:R-:W-:Y:S01]  /*11950*/  @!PT LDS RZ, [RZ] ;  /* 0x00000000fffff984 */ /* 0x000fe20000000800 */
[----:B------:R-:W-:Y:S01]  /*11960*/  @!PT LDS RZ, [RZ] ;  /* 0x00000000fffff984 */ /* 0x000fe20000000800 */
[----:B------:R-:W-:Y:S01]  /*11970*/  @!P6 LDGSTS.E.BYPASS.LTC128B.128 [R72+0xc800], desc[UR4][R16.64] ;  /* 0x0c8000001048efae */ /* 0x000fe2000b981a04 */
[----:B------:R-:W-:Y:S01]  /*11980*/  @!P0 IMAD.IADD R7, R6, 0x1, R5 ;  /* 0x0000000106078824 */ /* 0x000fe200078e0205 */
[----:B------:R-:W-:Y:S02]  /*11990*/  LOP3.LUT R5, R0, 0x1c0, R41, 0xf8, !PT ;  /* 0x000001c000057812 */ /* 0x000fe400078ef829 */
[----:B------:R1:W-:Y:S01]  /*119a0*/  @!P6 LDGSTS.E.BYPASS.LTC128B.128 [R72+0x10800], desc[UR4][R16.64+0x80] ;  /* 0x108000801048efae */ /* 0x0003e2000b981a04 */
[----:B------:R-:W-:Y:S02]  /*119b0*/  @!P2 IMAD.IADD R11, R10, 0x1, R19 ;  /* 0x000000010a0ba824 */ /* 0x000fe400078e0213 */
[----:B------:R-:W-:Y:S01]  /*119c0*/  @!P2 IMAD.MOV.U32 R10, RZ, RZ, R18 ;  /* 0x000000ffff0aa224 */ /* 0x000fe200078e0012 */
[----:B------:R-:W-:Y:S01]  /*119d0*/  @P5 STS.128 [R72+0xd000], RZ ;  /* 0x00d000ff48005388 */ /* 0x000fe20000000c00 */
[----:B------:R-:W-:Y:S01]  /*119e0*/  LOP3.LUT R2, R5, R196, RZ, 0x3c, !PT ;  /* 0x000000c405027212 */ /* 0x000fe200078e3cff */
[----:B------:R-:W-:-:S02]  /*119f0*/  @!P0 IMAD.MOV.U32 R6, RZ, RZ, R4 ;  /* 0x000000ffff068224 */ /* 0x000fc400078e0004 */
[----:B------:R-:W-:Y:S01]  /*11a00*/  @P5 STS.128 [R72+0x11000], RZ ;  /* 0x011000ff48005388 */ /* 0x000fe20000000c00 */
[----:B------:R-:W-:-:S04]  /*11a10*/  LOP3.LUT R75, R75, R2, RZ, 0xfc, !PT ;  /* 0x000000024b4b7212 */ /* 0x000fc800078efcff */
[----:B------:R-:W-:Y:S02]  /*11a20*/  LEA R75, R75, UR6, 0x1 ;  /* 0x000000064b4b7c11 */ /* 0x000fe4000f8e08ff */
        /* <DEDUP_REMOVED lines=18> */
[----:B------:R-:W-:Y:S01]  /*11b50*/  IMAD.IADD R47, R75, 0x1, R0 ;  /* 0x000000014b2f7824 */ /* 0x000fe200078e0200 */
[----:B------:R-:W-:Y:S02]  /*11b60*/  @P5 LOP3.LUT R227, R227, 0x2, RZ, 0xfc, !PT ;  /* 0x00000002e3e35812 */ /* 0x000fe400078efcff */
        /* <DEDUP_REMOVED lines=24> */
[----:B------:R-:W-:Y:S02]  /*11cf0*/  IMAD.IADD R45, R45, 0x1, R44 ;  /* 0x000000012d2d7824 */ /* 0x000fe400078e022c */
[C---:B------:R-:W-:Y:S01]  /*11d00*/  IMAD.IADD R43, R0.reuse, 0x1, R145 ;  /* 0x00000001002b7824 */ /* 0x040fe200078e0291 */
[----:B------:R-:W-:Y:S01]  /*11d10*/  @!P1 LDGSTS.E.BYPASS.LTC128B.128 [R72+0x13000], desc[UR4][R8.64+0x80] ;  /* 0x1300008008489fae */ /* 0x000fe2000b981a04 */
[----:B------:R-:W-:-:S03]  /*11d20*/  IMAD.IADD R42, R0, 0x1, R45 ;  /* 0x00000001002a7824 */ /* 0x000fc600078e022d */
[----:B------:R-:W-:Y:S04]  /*11d30*/  @P0 STS.128 [R72+0xf800], RZ ;  /* 0x00f800ff48000388 */ /* 0x000fe80000000c00 */
[----:B------:R-:W-:Y:S04]  /*11d40*/  @P0 STS.128 [R72+0x13800], RZ ;  /* 0x013800ff48000388 */ /* 0x000fe80000000c00 */
[----:B------:R-:W-:Y:S01]  /*11d50*/  @!PT LDS RZ, [RZ] ;  /* 0x00000000fffff984 */ /* 0x000fe20000000800 */
[----:B------:R-:W-:Y:S01]  /*11d60*/  @!PT LDS RZ, [RZ] ;  /* 0x00000000fffff984 */ /* 0x000fe20000000800 */
[----:B------:R-:W-:Y:S01]  /*11d70*/  @!PT LDS RZ, [RZ] ;  /* 0x00000000fffff984 */ /* 0x000fe20000000800 */
[----:B------:R-:W-:Y:S04]  /*11d80*/  @!P0 LDGSTS.E.BYPASS.LTC128B.128 [R72+0xf800], desc[UR4][R6.64] ;  /* 0x0f80000006488fae */ /* 0x000fe8000b981a04 */
[----:B------:R2:W-:Y:S04]  /*11d90*/  @!P0 LDGSTS.E.BYPASS.LTC128B.128 [R72+0x13800], desc[UR4][R6.64+0x80] ;  /* 0x1380008006488fae */ /* 0x0005e8000b981a04 */
[----:B------:R-:W-:Y:S04]  /*11da0*/  LDSM.16.M88.4 R88, [R75] ;  /* 0x000000004b58783b */ /* 0x000fe80000000200 */
[----:B------:R-:W3:Y:S04]  /*11db0*/  LDSM.16.M88.4 R36, [R63+UR6+0x4000] ;  /* 0x004000063f24783b */ /* 0x000ee80008000200 */
[----:B------:R-:W4:Y:S04]  /*11dc0*/  LDSM.16.M88.4 R28, [R63+UR6+0x4800] ;  /* 0x004800063f1c783b */ /* 0x000f280008000200 */
[----:B------:R-:W4:Y:S04]  /*11dd0*/  LDSM.16.M88.4 R20, [R63+UR6+0x5000] ;  /* 0x005000063f14783b */ /* 0x000f280008000200 */
[----:B-1----:R-:W1:Y:S04]  /*11de0*/  LDSM.16.M88.4 R12, [R63+UR6+0x5800] ;  /* 0x005800063f0c783b */ /* 0x002e680008000200 */
[----:B------:R-:W1:Y:S04]  /*11df0*/  LDSM.16.M88.4 R112, [R63+UR6+0x6000] ;  /* 0x006000063f70783b */ /* 0x000e680008000200 */
[----:B------:R-:W1:Y:S04]  /*11e00*/  LDSM.16.M88.4 R104, [R63+UR6+0x6800] ;  /* 0x006800063f68783b */ /* 0x000e680008000200 */
[----:B------:R-:W1:Y:S04]  /*11e10*/  LDSM.16.M88.4 R96, [R63+UR6+0x7000] ;  /* 0x007000063f60783b */ /* 0x000e680008000200 */
[----:B--2---:R-:W2:Y:S04]  /*11e20*/  LDSM.16.M88.4 R4, [R63+UR6+0x7800] ;  /* 0x007800063f04783b */ /* 0x004ea80008000200 */
[----:B------:R-:W-:Y:S04]  /*11e30*/  LDSM.16.M88.4 R52, [R47] ;  /* 0x000000002f34783b */ /* 0x000fe80000000200 */
[----:B------:R-:W2:Y:S04]  /*11e40*/  LDSM.16.M88.4 R56, [R46+0x4000] ;  /* 0x004000002e38783b */ /* 0x000ea80000000200 */
[----:B------:R-:W2:Y:S01]  /*11e50*/  LDSM.16.M88.4 R8, [R46+0x4800] ;  /* 0x004800002e08783b */ /* 0x000ea20000000200 */
[C---:B---3--:R-:W-:Y:S03]  /*11e60*/  HMMA.16816.F32.BF16 R48, R88.reuse, R36, RZ ;  /* 0x000000245830723c */ /* 0x048fe600000418ff */
[----:B------:R-:W3:Y:S04]  /*11e70*/  LDSM.16.M88.4 R84, [R46+0x5000] ;  /* 0x005000002e54783b */ /* 0x000ee80000000200 */
        /* <DEDUP_REMOVED lines=27> */
[----:B------:R-:W-:Y:S04]  /*12030*/  LDSM.16.M88.4 R56, [R145] ;  /* 0x000000009138783b */ /* 0x000fe80000000200 */
[----:B------:R-:W-:Y:S03]  /*12040*/  LDSM.16.M88.4 R144, [R145+0x2000] ;  /* 0x002000009190783b */ /* 0x000fe60000000200 */
[C---:B------:R-:W-:Y:S08]  /*12050*/  HMMA.16816.F32.BF16 R32, R52.reuse, R8, R32 ;  /* 0x000000083420723c */ /* 0x040ff00000041820 */
[C---:B------:R-:W-:Y:S01]  /*12060*/  HMMA.16816.F32.BF16 R28, R52.reuse, R10, R28 ;  /* 0x0000000a341c723c */ /* 0x040fe2000004181c */
[----:B------:R-:W2:Y:S07]  /*12070*/  LDSM.16.M88.4 R8, [R45+0x4000] ;  /* 0x004000002d08783b */ /* 0x000eae0000000200 */
[C---:B---3--:R-:W-:Y:S08]  /*12080*/  HMMA.16816.F32.BF16 R24, R52.reuse, R84, R24 ;  /* 0x000000543418723c */ /* 0x048ff00000041818 */
[C---:B-1----:R-:W-:Y:S08]  /*12090*/  HMMA.16816.F32.BF16 R116, R52.reuse, R4, R116 ;  /* 0x000000043474723c */ /* 0x042ff00000041874 */
[C---:B------:R-:W-:Y:S01]  /*120a0*/  HMMA.16816.F32.BF16 R112, R52.reuse, R6, R112 ;  /* 0x000000063470723c */ /* 0x040fe20000041870 */
[----:B------:R-:W1:Y:S07]  /*120b0*/  LDSM.16.M88.4 R4, [R45+0x4800] ;  /* 0x004800002d04783b */ /* 0x000e6e0000000200 */
        /* <DEDUP_REMOVED lines=13> */
[----:B------:R-:W4:Y:S04]  /*12190*/  LDSM.16.M88.4 R64, [R45+0x7800] ;  /* 0x007800002d40783b */ /* 0x000f280000000200 */
[----:B------:R-:W-:Y:S03]  /*121a0*/  LDSM.16.M88.4 R52, [R42+0x4000] ;  /* 0x004000002a34783b */ /* 0x000fe60000000200 */
[C---:B--2---:R-:W-:Y:S08]  /*121b0*/  HMMA.16816.F32.BF16 R48, R56.reuse, R8, R48 ;  /* 0x000000083830723c */ /* 0x044ff00000041830 */
[C---:B------:R-:W-:Y:S01]  /*121c0*/  HMMA.16816.F32.BF16 R36, R56.reuse, R10, R36 ;  /* 0x0000000a3824723c */ /* 0x040fe20000041824 */
[----:B------:R-:W2:Y:S07]  /*121d0*/  LDSM.16.M88.4 R8, [R43] ;  /* 0x000000002b08783b */ /* 0x000eae0000000200 */
        /* <DEDUP_REMOVED lines=18> */
[C---:B--2---:R-:W-:Y:S08]  /*12300*/  HMMA.16816.F32.BF16 R48, R8.reuse, R52, R48 ;  /* 0x000000340830723c */ /* 0x044ff00000041830 */
[----:B------:R-:W-:Y:S01]  /*12310*/  HMMA.16816.F32.BF16 R36, R8, R54, R36 ;  /* 0x000000360824723c */ /* 0x000fe20000041824 */
[----:B------:R-:W2:Y:S07]  /*12320*/  LDSM.16.M88.4 R52, [R42+0x7000] ;  /* 0x007000002a34783b */ /* 0x000eae0000000200 */
[C---:B------:R-:W-:Y:S08]  /*12330*/  HMMA.16816.F32.BF16 R24, R56.reuse, R120, R24 ;  /* 0x000000783818723c */ /* 0x040ff00000041818 */
[----:B------:R-:W-:Y:S01]  /*12340*/  HMMA.16816.F32.BF16 R20, R56, R122, R20 ;  /* 0x0000007a3814723c */ /* 0x000fe20000041814 */
[----:B------:R-:W-:Y:S04]  /*12350*/  LDSM.16.M88.4 R56, [R75+0x2000] ;  /* 0x002000004b38783b */ /* 0x000fe80000000200 */
[----:B------:R-:W-:Y:S03]  /*12360*/  LDSM.16.M88.4 R120, [R63+UR6+0x8800] ;  /* 0x008800063f78783b */ /* 0x000fe60008000200 */
[C---:B-1----:R-:W-:Y:S08]  /*12370*/  HMMA.16816.F32.BF16 R32, R8.reuse, R4, R32 ;  /* 0x000000040820723c */ /* 0x042ff00000041820 */
[C---:B------:R-:W-:Y:S01]  /*12380*/  HMMA.16816.F32.BF16 R28, R8.reuse, R6, R28 ;  /* 0x00000006081c723c */ /* 0x040fe2000004181c */
[----:B------:R-:W1:Y:S07]  /*12390*/  LDSM.16.M88.4 R4, [R63+UR6+0x8000] ;  /* 0x008000063f04783b */ /* 0x000e6e0008000200 */
        /* <DEDUP_REMOVED lines=15> */
[C---:B------:R-:W-:Y:S08]  /*12490*/  HMMA.16816.F32.BF16 R92, R8.reuse, R64, R92 ;  /* 0x00000040085c723c */ /* 0x040ff0000004185c */
[----:B------:R-:W-:Y:S01]  /*124a0*/  HMMA.16816.F32.BF16 R88, R8, R66, R88 ;  /* 0x000000420858723c */ /* 0x000fe20000041858 */
[----:B------:R-:W3:Y:S04]  /*124b0*/  LDSM.16.M88.4 R8, [R63+UR6+0xb000] ;  /* 0x00b000063f08783b */ /* 0x000ee80008000200 */
[----:B------:R-:W-:Y:S03]  /*124c0*/  LDSM.16.M88.4 R64, [R47+0x2000] ;  /* 0x002000002f40783b */ /* 0x000fe60000000200 */
[C---:B-1----:R-:W-:Y:S08]  /*124d0*/  HMMA.16816.F32.BF16 R48, R56.reuse, R4, R48 ;  /* 0x000000043830723c */ /* 0x042ff00000041830 */
[C---:B------:R-:W-:Y:S01]  /*124e0*/  HMMA.16816.F32.BF16 R36, R56.reuse, R6, R36 ;  /* 0x000000063824723c */ /* 0x040fe20000041824 */
[----:B------:R-:W1:Y:S07]  /*124f0*/  LDSM.16.M88.4 R4, [R46+0x8000] ;  /* 0x008000002e04783b */ /* 0x000e6e0000000200 */
[C---:B------:R-:W-:Y:S08]  /*12500*/  HMMA.16816.F32.BF16 R32, R56.reuse, R120, R32 ;  /* 0x000000783820723c */ /* 0x040ff00000041820 */
[C---:B--2---:R-:W-:Y:S08]  /*12510*/  HMMA.16816.F32.BF16 R108, R56.reuse, R52, R108 ;  /* 0x00000034386c723c */ /* 0x044ff0000004186c */
[C---:B------:R-:W-:Y:S01]  /*12520*/  HMMA.16816.F32.BF16 R104, R56.reuse, R54, R104 ;  /* 0x000000363868723c */ /* 0x040fe20000041868 */
[----:B------:R-:W-:Y:S07]  /*12530*/  LDSM.16.M88.4 R52, [R46+0x8800] ;  /* 0x008800002e34783b */ /* 0x000fee0000000200 */
[C---:B---3--:R-:W-:Y:S08]  /*12540*/  HMMA.16816.F32.BF16 R100, R56.reuse, R8, R100 ;  /* 0x000000083864723c */ /* 0x048ff00000041864 */
[C---:B------:R-:W-:Y:S01]  /*12550*/  HMMA.16816.F32.BF16 R96, R56.reuse, R10, R96 ;  /* 0x0000000a3860723c */ /* 0x040fe20000041860 */
[----:B------:R-:W2:Y:S07]  /*12560*/  LDSM.16.M88.4 R8, [R46+0xa000] ;  /* 0x00a000002e08783b */ /* 0x000eae0000000200 */
[C---:B------:R-:W-:Y:S01]  /*12570*/  HMMA.16816.F32.BF16 R28, R56.reuse, R122, R28 ;  /* 0x0000007a381c723c */ /* 0x040fe2000004181c */
[----:B------:R-:W3:Y:S07]  /*12580*/  LDSM.16.M88.4 R120, [R46+0x9000] ;  /* 0x009000002e78783b */ /* 0x000eee0000000200 */
        /* <DEDUP_REMOVED lines=17> */
[----:B------:R-:W2:Y:S04]  /*126a0*/  LDSM.16.M88.4 R68, [R46+0xb800] ;  /* 0x00b800002e44783b */ /* 0x000ea80000000200 */
[----:B------:R-:W2:Y:S03]  /*126b0*/  LDSM.16.M88.4 R56, [R45+0x8000] ;  /* 0x008000002d38783b */ /* 0x000ea60000000200 */
[C---:B------:R-:W-:Y:S08]  /*126c0*/  HMMA.16816.F32.BF16 R32, R64.reuse, R52, R32 ;  /* 0x000000344020723c */ /* 0x040ff00000041820 */
[C---:B------:R-:W-:Y:S01]  /*126d0*/  HMMA.16816.F32.BF16 R28, R64.reuse, R54, R28 ;  /* 0x00000036401c723c */ /* 0x040fe2000004181c */
[----:B------:R-:W2:Y:S07]  /*126e0*/  LDSM.16.M88.4 R52, [R45+0x9000] ;  /* 0x009000002d34783b */ /* 0x000eae0000000200 */
[C---:B---3--:R-:W-:Y:S08]  /*126f0*/  HMMA.16816.F32.BF16 R24, R64.reuse, R120, R24 ;  /* 0x000000784018723c */ /* 0x048ff00000041818 */
[C---:B------:R-:W-:Y:S01]  /*12700*/  HMMA.16816.F32.BF16 R20, R64.reuse, R122, R20 ;  /* 0x0000007a4014723c */ /* 0x040fe20000041814 */
[----:B------:R3:W2:Y:S07]  /*12710*/  LDSM.16.M88.4 R120, [R45+0xb800] ;  /* 0x00b800002d78783b */ /* 0x0006ae0000000200 */
[C---:B----4-:R-:W-:Y:S08]  /*12720*/  HMMA.16816.F32.BF16 R16, R64.reuse, R84, R16 ;  /* 0x000000544010723c */ /* 0x050ff00000041810 */
[----:B------:R-:W-:Y:S01]  /*12730*/  HMMA.16816.F32.BF16 R12, R64, R86, R12 ;  /* 0x00000056400c723c */ /* 0x000fe2000004180c */
[----:B------:R-:W-:Y:S07]  /*12740*/  LDSM.16.M88.4 R84, [R42+0x8000] ;  /* 0x008000002a54783b */ /* 0x000fee0000000200 */
[----:B-1----:R-:W-:Y:S01]  /*12750*/  HMMA.16816.F32.BF16 R32, R144, R4, R32 ;  /* 0x000000049020723c */ /* 0x002fe20000041820 */
[----:B---3--:R-:W-:-:S07]  /*12760*/  IADD3 R45, PT, PT, R73, -R216, -R40 ;  /* 0x800000d8492d7210 */ /* 0x008fce0007ffe828 */
[C---:B------:R-:W-:Y:S01]  /*12770*/  HMMA.16816.F32.BF16 R28, R144.reuse, R6, R28 ;  /* 0x00000006901c723c */ /* 0x040fe2000004181c */
[----:B------:R1:W3:Y:S07]  /*12780*/  LDSM.16.M88.4 R4, [R43+0x2000] ;  /* 0x002000002b04783b */ /* 0x0002ee0000000200 */
[C---:B--2---:R-:W-:Y:S08]  /*12790*/  HMMA.16816.F32.BF16 R16, R144.reuse, R8, R16 ;  /* 0x000000089010723c */ /* 0x044ff00000041810 */
[----:B------:R-:W-:Y:S01]  /*127a0*/  HMMA.16816.F32.BF16 R12, R144, R10, R12 ;  /* 0x0000000a900c723c */ /* 0x000fe2000004180c */
[----:B------:R-:W2:Y:S07]  /*127b0*/  LDSM.16.M88.4 R8, [R42+0xb800] ;  /* 0x00b800002a08783b */ /* 0x000eae0000000200 */
[----:B------:R-:W-:Y:S01]  /*127c0*/  HMMA.16816.F32.BF16 R92, R64, R68, R92 ;  /* 0x00000044405c723c */ /* 0x000fe2000004185c */
[----:B-1----:R-:W-:-:S07]  /*127d0*/  LOP3.LUT R43, R199, 0x1f0, RZ, 0xc0, !PT ;  /* 0x000001f0c72b7812 */ /* 0x002fce00078ec0ff */
[C---:B------:R-:W-:Y:S08]  /*127e0*/  HMMA.16816.F32.BF16 R108, R64.reuse, R80, R108 ;  /* 0x00000050406c723c */ /* 0x040ff0000004186c */
[C---:B------:R-:W-:Y:S01]  /*127f0*/  HMMA.16816.F32.BF16 R104, R64.reuse, R82, R104 ;  /* 0x000000524068723c */ /* 0x040fe20000041868 */
[----:B------:R-:W1:Y:S07]  /*12800*/  LDSM.16.M88.4 R80, [R42+0x8800] ;  /* 0x008800002a50783b */ /* 0x000e6e0000000200 */
[C---:B------:R-:W-:Y:S08]  /*12810*/  HMMA.16816.F32.BF16 R100, R64.reuse, R76, R100 ;  /* 0x0000004c4064723c */ /* 0x040ff00000041864 */
[C---:B------:R-:W-:Y:S01]  /*12820*/  HMMA.16816.F32.BF16 R96, R64.reuse, R78, R96 ;  /* 0x0000004e4060723c */ /* 0x040fe20000041860 */
[----:B------:R-:W4:Y:S07]  /*12830*/  LDSM.16.M88.4 R76, [R42+0x9000] ;  /* 0x009000002a4c783b */ /* 0x000f2e0000000200 */
[----:B------:R-:W-:Y:S01]  /*12840*/  HMMA.16816.F32.BF16 R88, R64, R70, R88 ;  /* 0x000000464058723c */ /* 0x000fe20000041858 */
[----:B------:R-:W4:Y:S04]  /*12850*/  LDSM.16.M88.4 R68, [R42+0x9800] ;  /* 0x009800002a44783b */ /* 0x000f280000000200 */
[----:B------:R-:W4:Y:S03]  /*12860*/  LDSM.16.M88.4 R64, [R42+0xa000] ;  /* 0x00a000002a40783b */ /* 0x000f260000000200 */
[C---:B------:R-:W-:Y:S08]  /*12870*/  HMMA.16816.F32.BF16 R48, R144.reuse, R56, R48 ;  /* 0x000000389030723c */ /* 0x040ff00000041830 */
[C---:B------:R-:W-:Y:S01]  /*12880*/  HMMA.16816.F32.BF16 R36, R144.reuse, R58, R36 ;  /* 0x0000003a9024723c */ /* 0x040fe20000041824 */
[----:B------:R-:W4:Y:S07]  /*12890*/  LDSM.16.M88.4 R56, [R42+0xa800] ;  /* 0x00a800002a38783b */ /* 0x000f2e0000000200 */
[C---:B------:R-:W-:Y:S08]  /*128a0*/  HMMA.16816.F32.BF16 R24, R144.reuse, R52, R24 ;  /* 0x000000349018723c */ /* 0x040ff00000041818 */
[----:B------:R-:W-:Y:S01]  /*128b0*/  HMMA.16816.F32.BF16 R20, R144, R54, R20 ;  /* 0x000000369014723c */ /* 0x000fe20000041814 */
[----:B------:R3:W4:Y:S01]  /*128c0*/  LDSM.16.M88.4 R52, [R42+0xb000] ;  /* 0x00b000002a34783b */ /* 0x0007220000000200 */
[----:B------:R-:W-:-:S06]  /*128d0*/  DEPBAR.LE SB0, 0x0 ;  /* 0x000080000000791a */ /* 0x000fcc0000000000 */
[C---:B------:R-:W-:Y:S08]  /*128e0*/  HMMA.16816.F32.BF16 R92, R144.reuse, R120, R92 ;  /* 0x00000078905c723c */ /* 0x040ff0000004185c */
[C---:B------:R-:W-:Y:S08]  /*128f0*/  HMMA.16816.F32.BF16 R116, R144.reuse, R140, R116 ;  /* 0x0000008c9074723c */ /* 0x040ff00000041874 */
[----:B------:R-:W-:Y:S01]  /*12900*/  HMMA.16816.F32.BF16 R112, R144, R142, R112 ;  /* 0x0000008e9070723c */ /* 0x000fe20000041870 */
[----:B---3--:R-:W-:-:S04]  /*12910*/  SHF.R.U32.HI R42, RZ, 0x2, R197 ;  /* 0x00000002ff2a7819 */ /* 0x008fc800000116c5 */
[----:B------:R-:W-:Y:S01]  /*12920*/  LOP3.LUT R42, R43, 0x7, R42, 0xf8, !PT ;  /* 0x000000072b2a7812 */ /* 0x000fe200078ef82a */
[----:B------:R-:W-:Y:S02]  /*12930*/  VIADD R43, R135, 0xffffffff ;  /* 0xffffffff872b7836 */ /* 0x000fe40000000000 */
[----:B------:R-:W-:Y:S02]  /*12940*/  HMMA.16816.F32.BF16 R108, R144, R128, R108 ;  /* 0x00000080906c723c */ /* 0x000fe4000004186c */
[----:B------:R-:W-:-:S04]  /*12950*/  IMAD R42, R215, 0x40, R42 ;  /* 0x00000040d72a7824 */ /* 0x000fc800078e022a */
[----:B------:R-:W-:Y:S02]  /*12960*/  IMAD.IADD R226, R42, 0x1, R45 ;  /* 0x000000012ae27824 */ /* 0x000fe400078e022d */
[C---:B------:R-:W-:Y:S08]  /*12970*/  HMMA.16816.F32.BF16 R104, R144.reuse, R130, R104 ;  /* 0x000000829068723c */ /* 0x040ff00000041868 */
[C---:B------:R-:W-:Y:S08]  /*12980*/  HMMA.16816.F32.BF16 R100, R144.reuse, R124, R100 ;  /* 0x0000007c9064723c */ /* 0x040ff00000041864 */
[C---:B------:R-:W-:Y:S08]  /*12990*/  HMMA.16816.F32.BF16 R96, R144.reuse, R126, R96 ;  /* 0x0000007e9060723c */ /* 0x040ff00000041860 */
[----:B------:R-:W-:Y:S08]  /*129a0*/  HMMA.16816.F32.BF16 R88, R144, R122, R88 ;  /* 0x0000007a9058723c */ /* 0x000ff00000041858 */
[C---:B------:R-:W-:Y:S08]  /*129b0*/  HMMA.16816.F32.BF16 R48, R4.reuse, R84, R48 ;  /* 0x000000540430723c */ /* 0x040ff00000041830 */
[----:B--2---:R-:W-:Y:S01]  /*129c0*/  HMMA.16816.F32.BF16 R92, R4, R8, R92 ;  /* 0x00000008045c723c */ /* 0x004fe2000004185c */
[----:B------:R-:W-:Y:S01]  /*129d0*/  IADD3 R9, PT, PT, R3, R73, -R216 ;  /* 0x0000004903097210 */ /* 0x000fe20007ffe8d8 */
[----:B------:R-:W-:-:S04]  /*129e0*/  IMAD.SHL.U32 R3, R43, 0x80, RZ ;  /* 0x000000802b037824 */ /* 0x000fc800078e00ff */
[----:B------:R-:W-:Y:S01]  /*129f0*/  IMAD.IADD R40, R42, 0x1, R9 ;  /* 0x000000012a287824 */ /* 0x000fe200078e0209 */
[----:B------:R-:W-:Y:S01]  /*12a00*/  LOP3.LUT R8, R3, R60, RZ, 0xfc, !PT ;  /* 0x0000003c03087212 */ /* 0x000fe200078efcff */
[C---:B------:R-:W-:Y:S01]  /*12a10*/  HMMA.16816.F32.BF16 R36, R4.reuse, R86, R36 ;  /* 0x000000560424723c */ /* 0x040fe20000041824 */
[C---:B------:R-:W-:Y:S02]  /*12a20*/  VIADD R9, R226.reuse, 0x8 ;  /* 0x00000008e2097836 */ /* 0x040fe40000000000 */
[----:B------:R-:W-:Y:S01]  /*12a30*/  ISETP.GT.AND P0, PT, R226, R8, PT ;  /* 0x00000008e200720c */ /* 0x000fe20003f04270 */
[----:B------:R-:W-:Y:S01]  /*12a40*/  VIADD R42, R8, 0x29 ;  /* 0x00000029082a7836 */ /* 0x000fe20000000000 */
[--C-:B------:R-:W-:Y:S01]  /*12a50*/  VIADDMNMX R225, R40, 0x1, R73.reuse, PT ;  /* 0x0000000128e17846 */ /* 0x100fe20003800149 */
[----:B------:R-:W-:Y:S01]  /*12a60*/  VIADD R122, R8, 0x41 ;  /* 0x00000041087a7836 */ /* 0x000fe20000000000 */
[----:B------:R-:W-:Y:S01]  /*12a70*/  VIADDMNMX R223, R40, 0x9, R73, PT ;  /* 0x0000000928df7846 */ /* 0x000fe20003800149 */
[----:B-1----:R-:W-:Y:S01]  /*12a80*/  HMMA.16816.F32.BF16 R32, R4, R80, R32 ;  /* 0x000000500420723c */ /* 0x002fe20000041820 */
[C---:B------:R-:W-:Y:S01]  /*12a90*/  VIADD R142, R8.reuse, 0x18 ;  /* 0x00000018088e7836 */ /* 0x040fe20000000000 */
[----:B------:R-:W-:Y:S01]  /*12aa0*/  VIMNMX R224, PT, PT, RZ, R9, !PT ;  /* 0x00000009ffe07248 */ /* 0x000fe20007fe0100 */
[----:B------:R-:W-:-:S02]  /*12ab0*/  VIADD R74, R8, 0x59 ;  /* 0x00000059084a7836 */ /* 0x000fc40000000000 */
[----:B------:R-:W-:Y:S01]  /*12ac0*/  VIADD R140, R8, 0x20 ;  /* 0x00000020088c7836 */ /* 0x000fe20000000000 */
[----:B------:R-:W-:Y:S01]  /*12ad0*/  ISETP.GT.AND P3, PT, R226, R142, PT ;  /* 0x0000008ee200720c */ /* 0x000fe20003f64270 */
[C---:B------:R-:W-:Y:S01]  /*12ae0*/  VIADD R138, R8.reuse, 0x28 ;  /* 0x00000028088a7836 */ /* 0x040fe20000000000 */
[C---:B----4-:R-:W-:Y:S01]  /*12af0*/  HMMA.16816.F32.BF16 R20, R4.reuse, R78, R20 ;  /* 0x0000004e0414723c */ /* 0x050fe20000041814 */
[C---:B------:R-:W-:Y:S02]  /*12b00*/  VIADD R78, R8.reuse, 0x1 ;  /* 0x00000001084e7836 */ /* 0x040fe40000000000 */
[C---:B------:R-:W-:Y:S02]  /*12b10*/  VIADD R126, R8.reuse, 0x39 ;  /* 0x00000039087e7836 */ /* 0x040fe40000000000 */
[----:B------:R-:W-:Y:S01]  /*12b20*/  VIADD R134, R8, 0x30 ;  /* 0x0000003008867836 */ /* 0x000fe20000000000 */
[----:B------:R-:W-:Y:S01]  /*12b30*/  ISETP.GT.AND P1, PT, R226, R78, PT ;  /* 0x0000004ee200720c */ /* 0x000fe20003f24270 */
[C---:B------:R-:W-:Y:S01]  /*12b40*/  VIADD R130, R8.reuse, 0x31 ;  /* 0x0000003108827836 */ /* 0x040fe20000000000 */
[----:B------:R-:W-:Y:S01]  /*12b50*/  HMMA.16816.F32.BF16 R28, R4, R82, R28 ;  /* 0x00000052041c723c */ /* 0x000fe2000004181c */
[C---:B------:R-:W-:Y:S01]  /*12b60*/  VIADD R124, R8.reuse, 0x40 ;  /* 0x00000040087c7836 */ /* 0x040fe20000000000 */
[----:B------:R-:W-:Y:S01]  /*12b70*/  FSEL R49, R49, -INF , !P1 ;  /* 0xff80000031317808 */ /* 0x000fe20004800000 */
[----:B------:R-:W-:Y:S01]  /*12b80*/  VIADD R80, R8, 0x51 ;  /* 0x0000005108507836 */ /* 0x000fe20000000000 */
[----:B------:R-:W-:Y:S01]  /*12b90*/  ISETP.GT.AND P1, PT, R226, R138, PT ;  /* 0x0000008ae200720c */ /* 0x000fe20003f24270 */
[----:B------:R-:W-:-:S02]  /*12ba0*/  VIADD R40, R8, 0x21 ;  /* 0x0000002108287836 */ /* 0x000fc40000000000 */
[C---:B------:R-:W-:Y:S01]  /*12bb0*/  VIADD R84, R8.reuse, 0x50 ;  /* 0x0000005008547836 */ /* 0x040fe20000000000 */
[C---:B------:R-:W-:Y:S01]  /*12bc0*/  HMMA.16816.F32.BF16 R24, R4.reuse, R76, R24 ;  /* 0x0000004c0418723c */ /* 0x040fe20000041818 */
[C---:B------:R-:W-:Y:S02]  /*12bd0*/  VIADD R120, R8.reuse, 0x48 ;  /* 0x0000004808787836 */ /* 0x040fe40000000000 */
[C---:B------:R-:W-:Y:S02]  /*12be0*/  VIADD R76, R8.reuse, 0x58 ;  /* 0x00000058084c7836 */ /* 0x040fe40000000000 */
[C---:B------:R-:W-:Y:S02]  /*12bf0*/  VIADD R62, R8.reuse, 0x69 ;  /* 0x00000069083e7836 */ /* 0x040fe40000000000 */
[C---:B------:R-:W-:Y:S01]  /*12c00*/  VIADD R128, R8.reuse, 0x38 ;  /* 0x0000003808807836 */ /* 0x040fe20000000000 */
[----:B------:R-:W-:Y:S01]  /*12c10*/  HMMA.16816.F32.BF16 R16, R4, R68, R16 ;  /* 0x000000440410723c */ /* 0x000fe20000041810 */
[----:B------:R-:W-:-:S02]  /*12c20*/  VIADD R86, R8, 0x49 ;  /* 0x0000004908567836 */ /* 0x000fc40000000000 */
[C---:B------:R-:W-:Y:S02]  /*12c30*/  VIADD R46, R8.reuse, 0x79 ;  /* 0x00000079082e7836 */ /* 0x040fe40000000000 */
[----:B------:R-:W-:-:S03]  /*12c40*/  VIADD R68, R8, 0x60 ;  /* 0x0000006008447836 */ /* 0x000fc60000000000 */
[----:B------:R-:W-:Y:S01]  /*12c50*/  HMMA.16816.F32.BF16 R12, R4, R70, R12 ;  /* 0x00000046040c723c */ /* 0x000fe2000004180c */
[----:B------:R-:W-:-:S05]  /*12c60*/  VIADD R70, R8, 0x10 ;  /* 0x0000001008467836 */ /* 0x000fca0000000000 */
[----:B------:R-:W-:Y:S02]  /*12c70*/  ISETP.GT.AND P6, PT, R226, R70, PT ;  /* 0x00000046e200720c */ /* 0x000fe40003fc4270 */
[----:B------:R-:W-:Y:S01]  /*12c80*/  HMMA.16816.F32.BF16 R116, R4, R64, R116 ;  /* 0x000000400474723c */ /* 0x000fe20000041874 */
[----:B------:R-:W-:Y:S01]  /*12c90*/  VIADD R64, R8, 0x68 ;  /* 0x0000006808407836 */ /* 0x000fe20000000000 */
[----:B------:R-:W-:Y:S01]  /*12ca0*/  FSEL R45, R32, -INF , !P6 ;  /* 0xff800000202d7808 */ /* 0x000fe20007000000 */
[----:B------:R-:W-:Y:S01]  /*12cb0*/  BAR.SYNC.DEFER_BLOCKING 0x0 ;  /* 0x0000000000007b1d */ /* 0x000fe20000010000 */
[----:B------:R-:W-:-:S04]  /*12cc0*/  ISETP.GT.AND P6, PT, R226, R40, PT ;  /* 0x00000028e200720c */ /* 0x000fc80003fc4270 */
[----:B------:R-:W-:Y:S01]  /*12cd0*/  HMMA.16816.F32.BF16 R112, R4, R66, R112 ;  /* 0x000000420470723c */ /* 0x000fe20000041870 */
[----:B------:R-:W-:Y:S01]  /*12ce0*/  VIADD R66, R8, 0x61 ;  /* 0x0000006108427836 */ /* 0x000fe20000000000 */
[----:B------:R-:W-:Y:S02]  /*12cf0*/  FSEL R25, R25, -INF , !P6 ;  /* 0xff80000019197808 */ /* 0x000fe40007000000 */
[----:B------:R-:W-:-:S04]  /*12d00*/  ISETP.GT.AND P6, PT, R226, R128, PT ;  /* 0x00000080e200720c */ /* 0x000fc80003fc4270 */
[----:B------:R-:W-:Y:S01]  /*12d10*/  HMMA.16816.F32.BF16 R108, R4, R56, R108 ;  /* 0x00000038046c723c */ /* 0x000fe2000004186c */
[----:B------:R-:W-:Y:S01]  /*12d20*/  VIADD R56, R8, 0x71 ;  /* 0x0000007108387836 */ /* 0x000fe20000000000 */
[----:B------:R-:W-:Y:S02]  /*12d30*/  FSEL R178, R12, -INF , !P6 ;  /* 0xff8000000cb27808 */ /* 0x000fe40007000000 */
[----:B------:R-:W-:-:S04]  /*12d40*/  ISETP.GT.AND P6, PT, R226, R86, PT ;  /* 0x00000056e200720c */ /* 0x000fc80003fc4270 */
[----:B------:R-:W-:Y:S01]  /*12d50*/  HMMA.16816.F32.BF16 R104, R4, R58, R104 ;  /* 0x0000003a0468723c */ /* 0x000fe20000041868 */
[----:B------:R-:W-:Y:S02]  /*12d60*/  VIADD R58, R8, 0x70 ;  /* 0x00000070083a7836 */ /* 0x000fe40000000000 */
[----:B------:R-:W-:Y:S02]  /*12d70*/  FSEL R113, R113, -INF , !P6 ;  /* 0xff80000071717808 */ /* 0x000fe40007000000 */
[----:B------:R-:W-:-:S03]  /*12d80*/  ISETP.GT.AND P6, PT, R226, R68, PT ;  /* 0x00000044e200720c */ /* 0x000fc60003fc4270 */
[----:B------:R-:W-:Y:S01]  /*12d90*/  HMMA.16816.F32.BF16 R100, R4, R52, R100 ;  /* 0x000000340464723c */ /* 0x000fe20000041864 */
[----:B------:R-:W-:-:S07]  /*12da0*/  VIADD R52, R8, 0x19 ;  /* 0x0000001908347836 */ /* 0x000fce0000000000 */
[----:B------:R-:W-:Y:S01]  /*12db0*/  HMMA.16816.F32.BF16 R96, R4, R54, R96 ;  /* 0x000000360460723c */ /* 0x000fe20000041860 */
[----:B------:R-:W-:-:S07]  /*12dc0*/  VIADD R54, R8, 0x78 ;  /* 0x0000007808367836 */ /* 0x000fce0000000000 */
[----:B------:R-:W-:Y:S01]  /*12dd0*/  HMMA.16816.F32.BF16 R88, R4, R10, R88 ;  /* 0x0000000a0458723c */ /* 0x000fe20000041858 */
[----:B------:R-:W-:Y:S01]  /*12de0*/  VIADD R4, R8, 0x9 ;  /* 0x0000000908047836 */ /* 0x000fe20000000000 */
[----:B------:R-:W-:Y:S01]  /*12df0*/  FSEL R5, R48, -INF , !P0 ;  /* 0xff80000030057808 */ /* 0x000fe20004000000 */
[----:B------:R-:W-:Y:S01]  /*12e00*/  VIADD R10, R8, 0x11 ;  /* 0x00000011080a7836 */ /* 0x000fe20000000000 */
[----:B------:R-:W-:Y:S01]  /*12e10*/  FSEL R11, R20, -INF , !P1 ;  /* 0xff800000140b7808 */ /* 0x000fe20004800000 */
[----:B------:R-:W-:Y:S01]  /*12e20*/  VIADD R6, R8, 0x8 ;  /* 0x0000000808067836 */ /* 0x000fe20000000000 */
[C---:B------:R-:W-:Y:S02]  /*12e30*/  ISETP.GT.AND P5, PT, R226.reuse, R4, PT ;  /* 0x00000004e200720c */ /* 0x040fe40003fa4270 */
[----:B------:R-:W-:Y:S02]  /*12e40*/  ISETP.GT.AND P0, PT, R226, R10, PT ;  /* 0x0000000ae200720c */ /* 0x000fe40003f04270 */
[----:B------:R-:W-:-:S02]  /*12e50*/  FSEL R47, R37, -INF , !P5 ;  /* 0xff800000252f7808 */ /* 0x000fc40006800000 */
[----:B------:R-:W-:Y:S02]  /*12e60*/  FSEL R37, R33, -INF , !P0 ;  /* 0xff80000021257808 */ /* 0x000fe40004000000 */
[C---:B------:R-:W-:Y:S02]  /*12e70*/  ISETP.GT.AND P0, PT, R226.reuse, R42, PT ;  /* 0x0000002ae200720c */ /* 0x040fe40003f04270 */
[C---:B------:R-:W-:Y:S02]  /*12e80*/  ISETP.GT.AND P4, PT, R226.reuse, R6, PT ;  /* 0x00000006e200720c */ /* 0x040fe40003f84270 */
[----:B------:R-:W-:Y:S02]  /*12e90*/  FSEL R21, R21, -INF , !P0 ;  /* 0xff80000015157808 */ /* 0x000fe40004000000 */
[----:B------:R-:W-:Y:S02]  /*12ea0*/  ISETP.GT.AND P0, PT, R226, R122, PT ;  /* 0x0000007ae200720c */ /* 0x000fe40003f04270 */
[----:B------:R-:W-:-:S02]  /*12eb0*/  FSEL R48, R36, -INF , !P4 ;  /* 0xff80000024307808 */ /* 0x000fc40006000000 */
[C---:B------:R-:W-:Y:S02]  /*12ec0*/  ISETP.GT.AND P4, PT, R226.reuse, R52, PT ;  /* 0x00000034e200720c */ /* 0x040fe40003f84270 */
[----:B------:R-:W-:Y:S02]  /*12ed0*/  FSEL R117, R117, -INF , !P0 ;  /* 0xff80000075757808 */ /* 0x000fe40004000000 */
[C---:B------:R-:W-:Y:S02]  /*12ee0*/  ISETP.GT.AND P0, PT, R226.reuse, R74, PT ;  /* 0x0000004ae200720c */ /* 0x040fe40003f04270 */
[----:B------:R-:W-:Y:S02]  /*12ef0*/  ISETP.GT.AND P5, PT, R226, R140, PT ;  /* 0x0000008ce200720c */ /* 0x000fe40003fa4270 */
[----:B------:R-:W-:Y:S02]  /*12f00*/  FSEL R36, R28, -INF , !P3 ;  /* 0xff8000001c247808 */ /* 0x000fe40005800000 */
[----:B------:R-:W-:-:S02]  /*12f10*/  ISETP.GT.AND P3, PT, R226, R126, PT ;  /* 0x0000007ee200720c */ /* 0x000fc40003f64270 */
[----:B------:R-:W-:Y:S02]  /*12f20*/  FSEL R33, R29, -INF , !P4 ;  /* 0xff8000001d217808 */ /* 0x000fe40006000000 */
[----:B------:R-:W-:Y:S02]  /*12f30*/  ISETP.GT.AND P4, PT, R226, R134, PT ;  /* 0x00000086e200720c */ /* 0x000fe40003f84270 */
[----:B------:R-:W-:Y:S02]  /*12f40*/  FSEL R105, R105, -INF , !P0 ;  /* 0xff80000069697808 */ /* 0x000fe40004000000 */
[----:B------:R-:W-:Y:S02]  /*12f50*/  FSEL R29, R24, -INF , !P5 ;  /* 0xff800000181d7808 */ /* 0x000fe40006800000 */
[C---:B------:R-:W-:Y:S02]  /*12f60*/  ISETP.GT.AND P0, PT, R226.reuse, R56, PT ;  /* 0x00000038e200720c */ /* 0x040fe40003f04270 */
[----:B------:R-:W-:-:S02]  /*12f70*/  ISETP.GT.AND P5, PT, R226, R130, PT ;  /* 0x00000082e200720c */ /* 0x000fc40003fa4270 */
[C---:B------:R-:W-:Y:S02]  /*12f80*/  ISETP.GT.AND P1, PT, R226.reuse, R124, PT ;  /* 0x0000007ce200720c */ /* 0x040fe40003f24270 */
[----:B------:R-:W-:Y:S02]  /*12f90*/  FSEL R13, R13, -INF , !P3 ;  /* 0xff8000000d0d7808 */ /* 0x000fe40005800000 */
[----:B------:R-:W-:Y:S02]  /*12fa0*/  ISETP.GT.AND P3, PT, R226, R80, PT ;  /* 0x00000050e200720c */ /* 0x000fe40003f64270 */
[----:B------:R-:W-:Y:S02]  /*12fb0*/  FSEL R246, R16, -INF , !P4 ;  /* 0xff80000010f67808 */ /* 0x000fe40006000000 */
[----:B------:R-:W-:Y:S02]  /*12fc0*/  ISETP.GT.AND P4, PT, R226, R84, PT ;  /* 0x00000054e200720c */ /* 0x000fe40003f84270 */
[----:B------:R-:W-:-:S02]  /*12fd0*/  FSEL R93, R93, -INF , !P0 ;  /* 0xff8000005d5d7808 */ /* 0x000fc40004000000 */
[----:B------:R-:W-:Y:S02]  /*12fe0*/  FSEL R17, R17, -INF , !P5 ;  /* 0xff80000011117808 */ /* 0x000fe40006800000 */
[----:B------:R-:W-:Y:S02]  /*12ff0*/  FSEL R116, R116, -INF , !P1 ;  /* 0xff80000074747808 */ /* 0x000fe40004800000 */
[----:B------:R-:W-:Y:S02]  /*13000*/  ISETP.GT.AND P0, PT, R9, R78, PT ;  /* 0x0000004e0900720c */ /* 0x000fe40003f04270 */
[C---:B------:R-:W-:Y:S02]  /*13010*/  ISETP.GT.AND P5, PT, R226.reuse, R120, PT ;  /* 0x00000078e200720c */ /* 0x040fe40003fa4270 */
[----:B------:R-:W-:Y:S02]  /*13020*/  ISETP.GT.AND P1, PT, R226, R76, PT ;  /* 0x0000004ce200720c */ /* 0x000fe40003f24270 */
[----:B------:R-:W-:-:S02]  /*13030*/  FSEL R109, R109, -INF , !P3 ;  /* 0xff8000006d6d7808 */ /* 0x000fc40005800000 */
[----:B------:R-:W-:Y:S02]  /*13040*/  ISETP.GT.AND P3, PT, R226, R62, PT ;  /* 0x0000003ee200720c */ /* 0x000fe40003f64270 */
[----:B------:R-:W-:Y:S02]  /*13050*/  FSEL R108, R108, -INF , !P4 ;  /* 0xff8000006c6c7808 */ /* 0x000fe40006000000 */
[----:B------:R-:W-:Y:S02]  /*13060*/  ISETP.GT.AND P4, PT, R226, R64, PT ;  /* 0x00000040e200720c */ /* 0x000fe40003f84270 */
[----:B------:R-:W-:Y:S02]  /*13070*/  FSEL R51, R51, -INF , !P0 ;  /* 0xff80000033337808 */ /* 0x000fe40004000000 */
[----:B------:R-:W-:Y:S02]  /*13080*/  FSEL R112, R112, -INF , !P5 ;  /* 0xff80000070707808 */ /* 0x000fe40006800000 */
[----:B------:R-:W-:-:S02]  /*13090*/  FSEL R104, R104, -INF , !P1 ;  /* 0xff80000068687808 */ /* 0x000fc40004800000 */
[----:B------:R-:W-:Y:S02]  /*130a0*/  ISETP.GT.AND P0, PT, R9, R4, PT ;  /* 0x000000040900720c */ /* 0x000fe40003f04270 */
[C---:B------:R-:W-:Y:S02]  /*130b0*/  ISETP.GT.AND P5, PT, R226.reuse, R66, PT ;  /* 0x00000042e200720c */ /* 0x040fe40003fa4270 */
[----:B------:R-:W-:Y:S02]  /*130c0*/  ISETP.GT.AND P1, PT, R226, R58, PT ;  /* 0x0000003ae200720c */ /* 0x000fe40003f24270 */
[----:B------:R-:W-:Y:S02]  /*130d0*/  FSEL R97, R97, -INF , !P3 ;  /* 0xff80000061617808 */ /* 0x000fe40005800000 */
[----:B------:R-:W-:Y:S02]  /*130e0*/  ISETP.GT.AND P3, PT, R9, R8, PT ;  /* 0x000000080900720c */ /* 0x000fe40003f64270 */
[----:B------:R-:W-:-:S02]  /*130f0*/  FSEL R96, R96, -INF , !P4 ;  /* 0xff80000060607808 */ /* 0x000fc40006000000 */
[----:B------:R-:W-:Y:S02]  /*13100*/  ISETP.GT.AND P4, PT, R226, R46, PT ;  /* 0x0000002ee200720c */ /* 0x000fe40003f84270 */
[----:B------:R-:W-:Y:S02]  /*13110*/  FSEL R39, R39, -INF , !P0 ;  /* 0xff80000027277808 */ /* 0x000fe40004000000 */
[----:B------:R-:W-:Y:S02]  /*13120*/  FSEL R101, R101, -INF , !P5 ;  /* 0xff80000065657808 */ /* 0x000fe40006800000 */
[----:B------:R-:W-:Y:S02]  /*13130*/  FSEL R92, R92, -INF , !P1 ;  /* 0xff8000005c5c7808 */ /* 0x000fe40004800000 */
[----:B------:R-:W-:Y:S02]  /*13140*/  ISETP.GT.AND P0, PT, R9, R10, PT ;  /* 0x0000000a0900720c */ /* 0x000fe40003f04270 */
[----:B------:R-:W-:-:S02]  /*13150*/  ISETP.GT.AND P5, PT, R226, R54, PT ;  /* 0x00000036e200720c */ /* 0x000fc40003fa4270 */
[----:B------:R-:W-:Y:S02]  /*13160*/  ISETP.GE.AND P1, PT, R8, R223, PT ;  /* 0x000000df0800720c */ /* 0x000fe40003f26270 */
[----:B------:R-:W-:Y:S02]  /*13170*/  FSEL R7, R50, -INF , !P3 ;  /* 0xff80000032077808 */ /* 0x000fe40005800000 */
[----:B------:R-:W-:Y:S02]  /*13180*/  FSEL R89, R89, -INF , !P4 ;  /* 0xff80000059597808 */ /* 0x000fe40006000000 */
[----:B------:R-:W-:Y:S02]  /*13190*/  ISETP.GE.AND P4, PT, R78, R225, PT ;  /* 0x000000e14e00720c */ /* 0x000fe40003f86270 */
[----:B------:R-:W-:Y:S02]  /*131a0*/  FSEL R24, R35, -INF , !P0 ;  /* 0xff80000023187808 */ /* 0x000fe40004000000 */
[----:B------:R-:W-:-:S02]  /*131b0*/  FSEL R88, R88, -INF , !P5 ;  /* 0xff80000058587808 */ /* 0x000fc40006800000 */
[----:B------:R-:W-:Y:S02]  /*131c0*/  FSEL R7, R7, -INF , !P1 ;  /* 0xff80000007077808 */ /* 0x000fe40004800000 */
[C---:B------:R-:W-:Y:S02]  /*131d0*/  ISETP.GT.AND P0, PT, R9.reuse, R52, PT ;  /* 0x000000340900720c */ /* 0x040fe40003f04270 */
[----:B------:R-:W-:Y:S02]  /*131e0*/  ISETP.GE.AND P5, PT, R78, R223, PT ;  /* 0x000000df4e00720c */ /* 0x000fe40003fa6270 */
[----:B------:R-:W-:Y:S02]  /*131f0*/  ISETP.GE.AND P1, PT, R6, R225, PT ;  /* 0x000000e10600720c */ /* 0x000fe40003f26270 */
[----:B------:R-:W-:Y:S02]  /*13200*/  ISETP.GT.AND P3, PT, R9, R6, PT ;  /* 0x000000060900720c */ /* 0x000fe40003f64270 */
[----:B------:R-:W-:-:S02]  /*13210*/  FSEL R100, R100, -INF , !P6 ;  /* 0xff80000064647808 */ /* 0x000fc40007000000 */
[----:B------:R-:W-:Y:S02]  /*13220*/  FSEL R32, R49, -INF , !P4 ;  /* 0xff80000031207808 */ /* 0x000fe40006000000 */
[----:B------:R-:W-:Y:S02]  /*13230*/  ISETP.GE.AND P6, PT, R8, R225, PT ;  /* 0x000000e10800720c */ /* 0x000fe40003fc6270 */
[----:B------:R-:W-:Y:S02]  /*13240*/  ISETP.GE.AND P4, PT, R6, R223, PT ;  /* 0x000000df0600720c */ /* 0x000fe40003f86270 */
[----:B------:R-:W-:Y:S02]  /*13250*/  FSEL R12, R31, -INF , !P0 ;  /* 0xff8000001f0c7808 */ /* 0x000fe40004000000 */
[----:B------:R-:W-:Y:S02]  /*13260*/  FSEL R78, R51, -INF , !P5 ;  /* 0xff800000334e7808 */ /* 0x000fe40006800000 */
[----:B------:R-:W-:-:S02]  /*13270*/  FSEL R6, R48, -INF , !P1 ;  /* 0xff80000030067808 */ /* 0x000fc40004800000 */
[C---:B------:R-:W-:Y:S02]  /*13280*/  ISETP.GT.AND P0, PT, R9.reuse, R40, PT ;  /* 0x000000280900720c */ /* 0x040fe40003f04270 */
[----:B------:R-:W-:Y:S02]  /*13290*/  ISETP.GE.AND P5, PT, R4, R225, PT ;  /* 0x000000e10400720c */ /* 0x000fe40003fa6270 */
[----:B------:R-:W-:Y:S02]  /*132a0*/  FSEL R38, R38, -INF , !P3 ;  /* 0xff80000026267808 */ /* 0x000fe40005800000 */
[----:B------:R-:W-:Y:S02]  /*132b0*/  ISETP.GT.AND P1, PT, R9, R70, PT ;  /* 0x000000460900720c */ /* 0x000fe40003f24270 */
[----:B------:R-:W-:Y:S02]  /*132c0*/  FSEL R5, R5, -INF , !P6 ;  /* 0xff80000005057808 */ /* 0x000fe40007000000 */
        /* <DEDUP_REMOVED lines=8> */
[C---:B------:R-:W-:Y:S02]  /*13350*/  ISETP.GE.AND P5, PT, R10.reuse, R225, PT ;  /* 0x000000e10a00720c */ /* 0x040fe40003fa6270 */
[----:B------:R-:W-:Y:S02]  /*13360*/  ISETP.GT.AND P1, PT, R9, R142, PT ;  /* 0x0000008e0900720c */ /* 0x000fe40003f24270 */
[----:B------:R-:W-:Y:S02]  /*13370*/  FSEL R70, R39, -INF , !P6 ;  /* 0xff80000027467808 */ /* 0x000fe40007000000 */
[----:B------:R-:W-:Y:S02]  /*13380*/  ISETP.GE.AND P6, PT, R10, R223, PT ;  /* 0x000000df0a00720c */ /* 0x000fe40003fc6270 */
[----:B------:R-:W-:-:S02]  /*13390*/  FSEL R23, R23, -INF , !P0 ;  /* 0xff80000017177808 */ /* 0x000fc40004000000 */
[----:B------:R-:W-:Y:S02]  /*133a0*/  FSEL R10, R45, -INF , !P3 ;  /* 0xff8000002d0a7808 */ /* 0x000fe40005800000 */
[----:B------:R-:W-:Y:S02]  /*133b0*/  FSEL R28, R28, -INF , !P4 ;  /* 0xff8000001c1c7808 */ /* 0x000fe40006000000 */
[----:B------:R-:W-:Y:S02]  /*133c0*/  FSEL R8, R37, -INF , !P5 ;  /* 0xff80000025087808 */ /* 0x000fe40006800000 */
[----:B------:R-:W-:Y:S02]  /*133d0*/  FSEL R20, R30, -INF , !P1 ;  /* 0xff8000001e147808 */ /* 0x000fe40004800000 */
[----:B------:R-:W-:Y:S02]  /*133e0*/  ISETP.GT.AND P0, PT, R9, R130, PT ;  /* 0x000000820900720c */ /* 0x000fe40003f04270 */
[----:B------:R-:W-:-:S02]  /*133f0*/  ISETP.GE.AND P3, PT, R142, R225, PT ;  /* 0x000000e18e00720c */ /* 0x000fc40003f66270 */
[----:B------:R-:W-:Y:S02]  /*13400*/  ISETP.GE.AND P4, PT, R142, R223, PT ;  /* 0x000000df8e00720c */ /* 0x000fe40003f86270 */
[----:B------:R-:W-:Y:S02]  /*13410*/  ISETP.GE.AND P5, PT, R52, R225, PT ;  /* 0x000000e13400720c */ /* 0x000fe40003fa6270 */
        /* <DEDUP_REMOVED lines=38> */
[----:B------:R-:W-:Y:S02]  /*13680*/  FSEL R36, R23, -INF , !P6 ;  /* 0xff80000017247808 */ /* 0x000fe40007000000 */
[----:B------:R-:W-:-:S02]  /*13690*/  FSEL R246, R246, -INF , !P3 ;  /* 0xff800000f6f67808 */ /* 0x000fc40005800000 */
[----:B------:R-:W-:Y:S02]  /*136a0*/  FSEL R250, R18, -INF , !P4 ;  /* 0xff80000012fa7808 */ /* 0x000fe40006000000 */
[----:B------:R-:W-:Y:S02]  /*136b0*/  FSEL R244, R17, -INF , !P5 ;  /* 0xff80000011f47808 */ /* 0x000fe40006800000 */
[----:B------:R-:W-:Y:S02]  /*136c0*/  FSEL R14, R14, -INF , !P1 ;  /* 0xff8000000e0e7808 */ /* 0x000fe40004800000 */
[----:B------:R-:W-:Y:S02]  /*136d0*/  ISETP.GT.AND P0, PT, R9, R80, PT ;  /* 0x000000500900720c */ /* 0x000fe40003f04270 */
[----:B------:R-:W-:Y:S02]  /*136e0*/  ISETP.GE.AND P6, PT, R130, R223, PT ;  /* 0x000000df8200720c */ /* 0x000fe40003fc6270 */
        /* <DEDUP_REMOVED lines=81> */
[----:B------:R-:W-:Y:S02]  /*13c00*/  ISETP.GE.AND P6, PT, R62, R223, PT ;  /* 0x000000df3e00720c */ /* 0x000fe40003fc6270 */
[C---:B------:R-:W-:Y:S02]  /*13c10*/  ISETP.GE.AND P3, PT, R58.reuse, R225, PT ;  /* 0x000000e13a00720c */ /* 0x040fe40003f66270 */
[----:B------:R-:W-:Y:S02]  /*13c20*/  ISETP.GE.AND P4, PT, R58, R223, PT ;  /* 0x000000df3a00720c */ /* 0x000fe40003f86270 */
[----:B------:R-:W-:-:S02]  /*13c30*/  ISETP.GE.AND P5, PT, R56, R225, PT ;  /* 0x000000e13800720c */ /* 0x000fc40003fa6270 */
[----:B------:R-:W-:Y:S02]  /*13c40*/  ISETP.GT.AND P1, PT, R9, R54, PT ;  /* 0x000000360900720c */ /* 0x000fe40003f24270 */
[----:B------:R-:W-:Y:S02]  /*13c50*/  FSEL R158, R99, -INF , !P6 ;  /* 0xff800000639e7808 */ /* 0x000fe40007000000 */
[----:B------:R-:W-:Y:S02]  /*13c60*/  FSEL R152, R92, -INF , !P3 ;  /* 0xff8000005c987808 */ /* 0x000fe40005800000 */
[----:B------:R-:W-:Y:S02]  /*13c70*/  FSEL R156, R94, -INF , !P4 ;  /* 0xff8000005e9c7808 */ /* 0x000fe40006000000 */
[----:B------:R-:W-:Y:S02]  /*13c80*/  FSEL R148, R93, -INF , !P5 ;  /* 0xff8000005d947808 */ /* 0x000fe40006800000 */
[----:B------:R-:W-:-:S02]  /*13c90*/  FSEL R90, R90, -INF , !P1 ;  /* 0xff8000005a5a7808 */ /* 0x000fc40004800000 */
[----:B------:R-:W-:Y:S02]  /*13ca0*/  ISETP.GE.AND P6, PT, R56, R223, PT ;  /* 0x000000df3800720c */ /* 0x000fe40003fc6270 */
[C---:B------:R-:W-:Y:S02]  /*13cb0*/  ISETP.GE.AND P3, PT, R54.reuse, R225, PT ;  /* 0x000000e13600720c */ /* 0x040fe40003f66270 */
[----:B------:R-:W-:Y:S02]  /*13cc0*/  ISETP.GE.AND P4, PT, R54, R223, PT ;  /* 0x000000df3600720c */ /* 0x000fe40003f86270 */
[C---:B------:R-:W-:Y:S02]  /*13cd0*/  ISETP.GE.AND P5, PT, R46.reuse, R225, PT ;  /* 0x000000e12e00720c */ /* 0x040fe40003fa6270 */
[----:B------:R-:W-:Y:S02]  /*13ce0*/  ISETP.GE.AND P1, PT, R46, R223, PT ;  /* 0x000000df2e00720c */ /* 0x000fe40003f26270 */
[----:B------:R-:W-:-:S02]  /*13cf0*/  FSEL R154, R95, -INF , !P6 ;  /* 0xff8000005f9a7808 */ /* 0x000fc40007000000 */
[----:B------:R-:W-:Y:S02]  /*13d00*/  FSEL R144, R88, -INF , !P3 ;  /* 0xff80000058907808 */ /* 0x000fe40005800000 */
[----:B------:R-:W-:Y:S02]  /*13d10*/  VIMNMX R226, PT, PT, RZ, R226, !PT ;  /* 0x000000e2ffe27248 */ /* 0x000fe40007fe0100 */
        /* <DEDUP_REMOVED lines=17> */
.L_x_6239:
        /* <DEDUP_REMOVED lines=9> */
[----:B------:R-:W-:Y:S01]  /*13ec0*/  IMAD.MOV R14, RZ, RZ, -R14 ;  /* 0x000000ffff0e7224 */ /* 0x000fe200078e0a0e */
[----:B------:R-:W-:-:S04]  /*13ed0*/  LOP3.LUT R3, R3, R22, RZ, 0x3c, !PT ;  /* 0x0000001603037212 */ /* 0x000fc800078e3cff */
        /* <DEDUP_REMOVED lines=19> */
[----:B------:R-:W-:Y:S01]  /*14010*/  ISETP.GE.U32.AND P4, PT, R14, R13, PT ;  /* 0x0000000d0e00720c */ /* 0x000fe20003f86070 */
[----:B------:R-:W2:Y:S01]  /*14020*/  LD.E.64 R26, desc[UR4][R132.64+0x38] ;  /* 0x00003804841a7980 */ /* 0x000ea2000c101b00 */
        /* <DEDUP_REMOVED lines=28> */
.L_x_6240:
[----:B------:R-:W-:Y:S05]  /*141f0*/  BSYNC.RECONVERGENT B0 ;  /* 0x0000000000007941 */ /* 0x000fea0003800200 */
.L_x_6238:
        /* <DEDUP_REMOVED lines=37> */
.L_x_6237:
[----:B------:R-:W-:Y:S05]  /*14450*/  BSYNC.RECONVERGENT B1 ;  /* 0x0000000000017941 */ /* 0x000fea0003800200 */
.L_x_6236:
[----:B------:R-:W2:Y:S01]  /*14460*/  LD.E R146, desc[UR4][R132.64+0xdc] ;  /* 0x0000dc0484927980 */ /* 0x000ea2000c101900 */
[----:B------:R-:W-:Y:S01]  /*14470*/  FMNMX3.FTZ R11, R7, R78, R82, !PT ;  /* 0x0000004e070b7276 */ /* 0x000fe20007810052 */
        /* <DEDUP_REMOVED lines=48> */
[----:B------:R-:W4:Y:S01]  /*14780*/  LDSM.16.MT88.4 R92, [R139+0x10000] ;  /* 0x010000008b5c783b */ /* 0x000f220000004200 */
[----:B-1----:R-:W-:Y:S02]  /*14790*/  FMNMX.FTZ R3, R14, R3, !PT ;  /* 0x000000030e037209 */ /* 0x002fe40007810000 */
[----:B---3--:R-:W-:-:S02]  /*147a0*/  FMNMX.FTZ R134, R9, R134, !PT ;  /* 0x0000008609867209 */ /* 0x008fc40007810000 */
        /* <DEDUP_REMOVED lines=8> */
[----:B------:R-:W1:Y:S01]  /*14830*/  LDSM.16.MT88.4 R76, [R46+0x10000] ;  /* 0x010000002e4c783b */ /* 0x000e620000004200 */
[-CC-:B------:R-:W-:Y:S01]  /*14840*/  FFMA.FTZ R65, R82, R146.reuse, -R145.reuse ;  /* 0x0000009252417223 */ /* 0x180fe20000010891 */
[-C--:B------:R-:W-:Y:S01]  /*14850*/  FFMA.FTZ R62, R70, R146.reuse, -R145 ;  /* 0x00000092463e7223 */ /* 0x080fe20000010891 */
[-CC-:B------:R-:W-:Y:S01]  /*14860*/  FFMA.FTZ R143, R5, R146.reuse, -R147.reuse ;  /* 0x00000092058f7223 */ /* 0x180fe20000010893 */
[-CC-:B------:R-:W-:Y:S01]  /*14870*/  FFMA.FTZ R67, R6, R146.reuse, -R147.reuse ;  /* 0x0000009206437223 */ /* 0x180fe20000010893 */
[-CC-:B------:R-:W-:Y:S01]  /*14880*/  FFMA.FTZ R64, R4, R146.reuse, -R147.reuse ;  /* 0x0000009204407223 */ /* 0x180fe20000010893 */
[-CC-:B------:R-:W-:Y:S01]  /*14890*/  FFMA.FTZ R138, R32, R146.reuse, -R147.reuse ;  /* 0x00000092208a7223 */ /* 0x180fe20000010893 */
[----:B------:R-:W2:Y:S01]  /*148a0*/  LDSM.16.MT88.4 R4, [R0+0x10000] ;  /* 0x010000000004783b */ /* 0x000ea20000004200 */
[----:B------:R-:W-:Y:S01]  /*148b0*/  MUFU.EX2 R141, R141 ;  /* 0x0000008d008d7308 */ /* 0x000fe20000000800 */
[-CC-:B------:R-:W-:Y:S01]  /*148c0*/  FFMA.FTZ R59, R10, R146.reuse, -R147.reuse ;  /* 0x000000920a3b7223 */ /* 0x180fe20000010893 */
[-CC-:B------:R-:W-:Y:S01]  /*148d0*/  FFMA.FTZ R58, R8, R146.reuse, -R147.reuse ;  /* 0x00000092083a7223 */ /* 0x180fe20000010893 */
[-C--:B------:R-:W-:Y:S01]  /*148e0*/  FFMA.FTZ R55, R52, R146.reuse, -R147 ;  /* 0x0000009234377223 */ /* 0x080fe20000010893 */
[----:B------:R-:W3:Y:S01]  /*148f0*/  MUFU.EX2 R66, R66 ;  /* 0x0000004200427308 */ /* 0x000ee20000000800 */
[----:B------:R-:W5:Y:S01]  /*14900*/  LDSM.16.MT88.4 R8, [R0+0xc800] ;  /* 0x00c800000008783b */ /* 0x000f620000004200 */
[-CC-:B------:R-:W-:Y:S01]  /*14910*/  FFMA.FTZ R57, R28, R146.reuse, -R145.reuse ;  /* 0x000000921c397223 */ /* 0x180fe20000010891 */
[-CC-:B------:R-:W-:Y:S01]  /*14920*/  FFMA.FTZ R56, R24, R146.reuse, -R145.reuse ;  /* 0x0000009218387223 */ /* 0x180fe20000010891 */
[----:B------:R-:W-:Y:S01]  /*14930*/  MUFU.EX2 R65, R65 ;  /* 0x0000004100417308 */ /* 0x000fe20000000800 */
[-C--:B------:R-:W-:Y:S01]  /*14940*/  FFMA.FTZ R53, R20, R146.reuse, -R145 ;  /* 0x0000009214357223 */ /* 0x080fe20000010891 */
[-C--:B------:R-:W-:Y:S01]  /*14950*/  FFMA.FTZ R54, R16, R146.reuse, -R147 ;  /* 0x0000009210367223 */ /* 0x080fe20000010893 */
[-C--:B------:R-:W-:Y:S01]  /*14960*/  FFMA.FTZ R52, R12, R146.reuse, -R145 ;  /* 0x000000920c347223 */ /* 0x080fe20000010891 */
[----:B------:R-:W4:Y:S01]  /*14970*/  MUFU.EX2 R62, R62 ;  /* 0x0000003e003e7308 */ /* 0x000f220000000800 */
[----:B------:R-:W5:Y:S01]  /*14980*/  LDSM.16.MT88.4 R32, [R149+0xc800] ;  /* 0x00c800009520783b */ /* 0x000f620000004200 */
[-CC-:B------:R-:W-:Y:S01]  /*14990*/  FFMA.FTZ R51, R50, R146.reuse, -R147.reuse ;  /* 0x0000009232337223 */ /* 0x180fe20000010893 */
[-CC-:B------:R-:W-:Y:S01]  /*149a0*/  FFMA.FTZ R50, R40, R146.reuse, -R147.reuse ;  /* 0x0000009228327223 */ /* 0x180fe20000010893 */
[----:B------:R-:W-:Y:S01]  /*149b0*/  MUFU.EX2 R143, R143 ;  /* 0x0000008f008f7308 */ /* 0x000fe20000000800 */
[----:B------:R-:W5:Y:S01]  /*149c0*/  LDSM.16.MT88.4 R12, [R46+0x10800] ;  /* 0x010800002e0c783b */ /* 0x000f620000004200 */
[----:B---3--:R-:W-:Y:S01]  /*149d0*/  F2FP.BF16.F32.PACK_AB R69, R66, R141 ;  /* 0x0000008d4245723e */ /* 0x008fe200000010ff */
[-C--:B------:R-:W-:Y:S01]  /*149e0*/  FFMA.FTZ R47, R42, R146.reuse, -R147 ;  /* 0x000000922a2f7223 */ /* 0x080fe20000010893 */
[----:B------:R-:W3:Y:S01]  /*149f0*/  MUFU.EX2 R138, R138 ;  /* 0x0000008a008a7308 */ /* 0x000ee20000000800 */
[----:B------:R-:W5:Y:S01]  /*14a00*/  LDSM.16.MT88.4 R16, [R139+0x10800] ;  /* 0x010800008b10783b */ /* 0x000f620000004200 */
[-CC-:B------:R-:W-:Y:S01]  /*14a10*/  FFMA.FTZ R49, R252, R146.reuse, -R145.reuse ;  /* 0x00000092fc317223 */ /* 0x180fe20000010891 */
[-CC-:B------:R-:W-:Y:S01]  /*14a20*/  FFMA.FTZ R48, R48, R146.reuse, -R145.reuse ;  /* 0x0000009230307223 */ /* 0x180fe20000010891 */
[----:B------:R-:W-:Y:S01]  /*14a30*/  MUFU.EX2 R67, R67 ;  /* 0x0000004300437308 */ /* 0x000fe20000000800 */
[----:B------:R-:W-:Y:S01]  /*14a40*/  LDSM.16.MT88.4 R28, [R149+0x10800] ;  /* 0x01080000951c783b */ /* 0x000fe20000004200 */
[----:B----4-:R-:W-:Y:S01]  /*14a50*/  F2FP.BF16.F32.PACK_AB R71, R62, R65 ;  /* 0x000000413e47723e */ /* 0x010fe200000010ff */
[-C--:B------:R-:W-:Y:S01]  /*14a60*/  FFMA.FTZ R45, R37, R146.reuse, -R145 ;  /* 0x00000092252d7223 */ /* 0x080fe20000010891 */
[----:B------:R-:W4:Y:S01]  /*14a70*/  MUFU.EX2 R64, R64 ;  /* 0x0000004000407308 */ /* 0x000f220000000800 */
[----:B------:R-:W-:Y:S01]  /*14a80*/  LDSM.16.MT88.4 R24, [R139+0xc800] ;  /* 0x00c800008b18783b */ /* 0x000fe20000004200 */
[-C--:B------:R-:W-:Y:S01]  /*14a90*/  FFMA.FTZ R42, R38, R146.reuse, -R147 ;  /* 0x00000092262a7223 */ /* 0x080fe20000010893 */
[-CC-:B------:R-:W-:Y:S01]  /*14aa0*/  FFMA.FTZ R40, R36, R146.reuse, -R145.reuse ;  /* 0x0000009224287223 */ /* 0x180fe20000010891 */
[----:B------:R-:W-:Y:S01]  /*14ab0*/  MUFU.EX2 R57, R57 ;  /* 0x0000003900397308 */ /* 0x000fe20000000800 */
[----:B------:R-:W-:Y:S01]  /*14ac0*/  LDSM.16.MT88.4 R20, [R46+0xc800] ;  /* 0x00c800002e14783b */ /* 0x000fe20000004200 */
[----:B---3--:R-:W-:Y:S01]  /*14ad0*/  F2FP.BF16.F32.PACK_AB R68, R138, R143 ;  /* 0x0000008f8a44723e */ /* 0x008fe200000010ff */
[-CC-:B------:R-:W-:Y:S01]  /*14ae0*/  FFMA.FTZ R151, R250, R146.reuse, -R145.reuse ;  /* 0x00000092fa977223 */ /* 0x180fe20000010891 */
[----:B------:R-:W-:Y:S01]  /*14af0*/  MUFU.EX2 R56, R56 ;  /* 0x0000003800387308 */ /* 0x000fe20000000800 */
[----:B------:R-:W-:Y:S01]  /*14b00*/  LDSM.16.MT88.4 R36, [R0+0x11000] ;  /* 0x011000000024783b */ /* 0x000fe20000004200 */
[-C--:B------:R-:W-:Y:S01]  /*14b10*/  FFMA.FTZ R153, R174, R146.reuse, -R145 ;  /* 0x00000092ae997223 */ /* 0x080fe20000010891 */
[-CC-:B------:R-:W-:Y:S01]  /*14b20*/  FFMA.FTZ R155, R246, R146.reuse, -R147.reuse ;  /* 0x00000092f69b7223 */ /* 0x180fe20000010893 */
[----:B------:R-:W-:Y:S01]  /*14b30*/  MUFU.EX2 R53, R53 ;  /* 0x0000003500357308 */ /* 0x000fe20000000800 */
[-C--:B------:R-:W-:Y:S01]  /*14b40*/  FFMA.FTZ R157, R176, R146.reuse, -R147 ;  /* 0x00000092b09d7223 */ /* 0x080fe20000010893 */
[----:B----4-:R-:W-:Y:S01]  /*14b50*/  F2FP.BF16.F32.PACK_AB R70, R64, R67 ;  /* 0x000000434046723e */ /* 0x010fe200000010ff */
[-CC-:B------:R-:W-:Y:S01]  /*14b60*/  FFMA.FTZ R180, R180, R146.reuse, -R145.reuse ;  /* 0x00000092b4b47223 */ /* 0x180fe20000010891 */
[----:B------:R-:W-:Y:S01]  /*14b70*/  MUFU.EX2 R59, R59 ;  /* 0x0000003b003b7308 */ /* 0x000fe20000000800 */
[-C--:B------:R-:W-:Y:S01]  /*14b80*/  FFMA.FTZ R248, R248, R146.reuse, -R145 ;  /* 0x00000092f8f87223 */ /* 0x080fe20000010891 */
[-CC-:B------:R-:W-:Y:S01]  /*14b90*/  FFMA.FTZ R244, R244, R146.reuse, -R147.reuse ;  /* 0x00000092f4f47223 */ /* 0x180fe20000010893 */
[-C--:B------:R-:W-:Y:S01]  /*14ba0*/  FFMA.FTZ R159, R178, R146.reuse, -R147 ;  /* 0x00000092b29f7223 */ /* 0x080fe20000010893 */
[----:B------:R-:W3:Y:S01]  /*14bb0*/  MUFU.EX2 R58, R58 ;  /* 0x0000003a003a7308 */ /* 0x000ee20000000800 */
[C---:B------:R-:W-:Y:S01]  /*14bc0*/  HMMA.16816.F32.BF16 R104, R68.reuse, R100, RZ ;  /* 0x000000644468723c */ /* 0x040fe200000418ff */
[-C--:B------:R-:W-:Y:S01]  /*14bd0*/  FFMA.FTZ R161, R240, R146.reuse, -R145 ;  /* 0x00000092f0a17223 */ /* 0x080fe20000010891 */
[-CC-:B------:R-:W-:Y:S01]  /*14be0*/  FFMA.FTZ R163, R202, R146.reuse, -R147.reuse ;  /* 0x00000092caa37223 */ /* 0x180fe20000010893 */
[----:B------:R-:W-:Y:S01]  /*14bf0*/  MUFU.EX2 R55, R55 ;  /* 0x0000003700377308 */ /* 0x000fe20000000800 */
[-C--:B------:R-:W-:Y:S01]  /*14c00*/  FFMA.FTZ R165, R234, R146.reuse, -R147 ;  /* 0x00000092eaa57223 */ /* 0x080fe20000010893 */
[-CC-:B------:R-:W-:Y:S01]  /*14c10*/  FFMA.FTZ R232, R232, R146.reuse, -R145.reuse ;  /* 0x00000092e8e87223 */ /* 0x180fe20000010891 */
[-C--:B------:R-:W-:Y:S01]  /*14c20*/  FFMA.FTZ R242, R242, R146.reuse, -R145 ;  /* 0x00000092f2f27223 */ /* 0x080fe20000010891 */
[----:B------:R-:W4:Y:S01]  /*14c30*/  MUFU.EX2 R54, R54 ;  /* 0x0000003600367308 */ /* 0x000f220000000800 */
[C---:B------:R-:W-:Y:S01]  /*14c40*/  HMMA.16816.F32.BF16 R100, R68.reuse, R102, RZ ;  /* 0x000000664464723c */ /* 0x040fe200000418ff */
[-CC-:B------:R-:W-:Y:S01]  /*14c50*/  FFMA.FTZ R238, R238, R146.reuse, -R147.reuse ;  /* 0x00000092eeee7223 */ /* 0x180fe20000010893 */
[-C--:B------:R-:W-:Y:S01]  /*14c60*/  FFMA.FTZ R236, R236, R146.reuse, -R147 ;  /* 0x00000092ecec7223 */ /* 0x080fe20000010893 */
[----:B------:R-:W5:Y:S01]  /*14c70*/  MUFU.EX2 R52, R52 ;  /* 0x0000003400347308 */ /* 0x000f620000000800 */
[-CC-:B------:R-:W-:Y:S01]  /*14c80*/  FFMA.FTZ R167, R230, R146.reuse, -R145.reuse ;  /* 0x00000092e6a77223 */ /* 0x180fe20000010891 */
[-C--:B------:R-:W-:Y:S01]  /*14c90*/  FFMA.FTZ R169, R194, R146.reuse, -R145 ;  /* 0x00000092c2a97223 */ /* 0x080fe20000010891 */
[-C--:B------:R-:W-:Y:S01]  /*14ca0*/  FFMA.FTZ R171, R190, R146.reuse, -R147 ;  /* 0x00000092beab7223 */ /* 0x080fe20000010893 */
[----:B------:R-:W-:Y:S01]  /*14cb0*/  MUFU.EX2 R49, R49 ;  /* 0x0000003100317308 */ /* 0x000fe20000000800 */
[C---:B------:R-:W-:Y:S01]  /*14cc0*/  HMMA.16816.F32.BF16 R120, R68.reuse, R116, RZ ;  /* 0x000000744478723c */ /* 0x040fe200000418ff */
[-C--:B------:R-:W-:Y:S01]  /*14cd0*/  FFMA.FTZ R228, R228, R146.reuse, -R145 ;  /* 0x00000092e4e47223 */ /* 0x080fe20000010891 */
[-CC-:B------:R-:W-:Y:S01]  /*14ce0*/  FFMA.FTZ R188, R188, R146.reuse, -R147.reuse ;  /* 0x00000092bcbc7223 */ /* 0x180fe20000010893 */
[----:B------:R-:W-:Y:S01]  /*14cf0*/  MUFU.EX2 R48, R48 ;  /* 0x0000003000307308 */ /* 0x000fe20000000800 */
[-C--:B------:R-:W-:Y:S01]  /*14d00*/  FFMA.FTZ R173, R186, R146.reuse, -R147 ;  /* 0x00000092baad7223 */ /* 0x080fe20000010893 */
[-C--:B------:R-:W-:Y:S01]  /*14d10*/  FFMA.FTZ R182, R182, R146.reuse, -R145 ;  /* 0x00000092b6b67223 */ /* 0x080fe20000010891 */
[-C--:B------:R-:W-:Y:S01]  /*14d20*/  FFMA.FTZ R175, R164, R146.reuse, -R147 ;  /* 0x00000092a4af7223 */ /* 0x080fe20000010893 */
[----:B------:R-:W-:Y:S01]  /*14d30*/  MUFU.EX2 R45, R45 ;  /* 0x0000002d002d7308 */ /* 0x000fe20000000800 */
[C---:B------:R-:W-:Y:S01]  /*14d40*/  HMMA.16816.F32.BF16 R88, R68.reuse, R84, RZ ;  /* 0x000000544458723c */ /* 0x040fe200000418ff */
[-C--:B------:R-:W-:Y:S01]  /*14d50*/  FFMA.FTZ R177, R158, R146.reuse, -R145 ;  /* 0x000000929eb17223 */ /* 0x080fe20000010891 */
[-C--:B------:R-:W-:Y:S01]  /*14d60*/  FFMA.FTZ R162, R162, R146.reuse, -R147 ;  /* 0x00000092a2a27223 */ /* 0x080fe20000010893 */
        /* <DEDUP_REMOVED lines=49> */
[----:B----4-:R-:W-:Y:S01]  /*15080*/  F2FP.BF16.F32.PACK_AB R6, R54, R55 ;  /* 0x000000373606723e */ /* 0x010fe200000010ff */
[----:B------:R-:W-:Y:S01]  /*15090*/  MUFU.EX2 R169, R169 ;  /* 0x000000a900a97308 */ /* 0x000fe20000000800 */
[----:B-----5:R-:W-:Y:S01]  /*150a0*/  F2FP.BF16.F32.PACK_AB R7, R52, R53 ;  /* 0x000000353407723e */ /* 0x020fe200000010ff */
[----:B------:R-:W-:Y:S01]  /*150b0*/  FADD.FTZ R56, R56, R57 ;  /* 0x0000003938387221 */ /* 0x000fe20000010000 */
[----:B------:R-:W-:Y:S01]  /*150c0*/  FADD.FTZ R55, R55, R58 ;  /* 0x0000003a37377221 */ /* 0x000fe20000010000 */
[----:B------:R-:W-:Y:S02]  /*150d0*/  MUFU.EX2 R171, R171 ;  /* 0x000000ab00ab7308 */ /* 0x000fe40000000800 */
[----:B------:R-:W-:Y:S01]  /*150e0*/  FADD.FTZ R53, R53, R56 ;  /* 0x0000003835357221 */ /* 0x000fe20000010000 */
[----:B------:R-:W-:Y:S01]  /*150f0*/  FADD.FTZ R54, R54, R55 ;  /* 0x0000003736367221 */ /* 0x000fe20000010000 */
[----:B------:R-:W-:Y:S01]  /*15100*/  HMMA.16816.F32.BF16 R104, R4, R8, R104 ;  /* 0x000000080468723c */ /* 0x000fe20000041868 */
[----:B------:R-:W3:Y:S01]  /*15110*/  MUFU.EX2 R186, R188 ;  /* 0x000000bc00ba7308 */ /* 0x000ee20000000800 */
[----:B------:R-:W-:-:S03]  /*15120*/  FADD.FTZ R52, R52, R53 ;  /* 0x0000003534347221 */ /* 0x000fc60000010000 */
[----:B------:R-:W-:Y:S03]  /*15130*/  MUFU.EX2 R175, R175 ;  /* 0x000000af00af7308 */ /* 0x000fe60000000800 */
        /* <DEDUP_REMOVED lines=9> */
[----:B------:R-:W1:Y:S07]  /*151d0*/  LDSM.16.MT88.4 R12, [R139+0x11000] ;  /* 0x011000008b0c783b */ /* 0x000e6e0000004200 */
[C---:B------:R-:W-:Y:S08]  /*151e0*/  HMMA.16816.F32.BF16 R96, R4.reuse, R16, R96 ;  /* 0x000000100460723c */ /* 0x040ff00000041860 */
[C---:B----4-:R-:W-:Y:S08]  /*151f0*/  HMMA.16816.F32.BF16 R72, R4.reuse, R8, R72 ;  /* 0x000000080448723c */ /* 0x050ff00000041848 */
[C---:B------:R-:W-:Y:S01]  /*15200*/  HMMA.16816.F32.BF16 R68, R4.reuse, R10, R68 ;  /* 0x0000000a0444723c */ /* 0x040fe20000041844 */
[----:B------:R-:W4:Y:S07]  /*15210*/  LDSM.16.MT88.4 R8, [R46+0x11000] ;  /* 0x011000002e08783b */ /* 0x000f2e0000004200 */
        /* <DEDUP_REMOVED lines=11> */
[----:B------:R-:W-:Y:S01]  /*152d0*/  F2FP.BF16.F32.PACK_AB R4, R50, R51 ;  /* 0x000000333204723e */ /* 0x000fe200000010ff */
        /* <DEDUP_REMOVED lines=9> */
[----:B-----5:R-:W-:Y:S01]  /*15370*/  HMMA.16816.F32.BF16 R120, R4, R32, R120 ;  /* 0x000000200478723c */ /* 0x020fe20000041878 */
[----:B------:R-:W-:Y:S01]  /*15380*/  FADD.FTZ R42, R42, R47 ;  /* 0x0000002f2a2a7221 */ /* 0x000fe20000010000 */
[----:B------:R-:W-:-:S06]  /*15390*/  FADD.FTZ R40, R40, R45 ;  /* 0x0000002d28287221 */ /* 0x000fcc0000010000 */
[C---:B------:R-:W-:Y:S01]  /*153a0*/  HMMA.16816.F32.BF16 R116, R4.reuse, R34, R116 ;  /* 0x000000220474723c */ /* 0x040fe20000041874 */
[----:B------:R-:W5:Y:S07]  /*153b0*/  LDSM.16.MT88.4 R32, [R149+0xd800] ;  /* 0x00d800009520783b */ /* 0x000f6e0000004200 */
[C---:B-1----:R-:W-:Y:S08]  /*153c0*/  HMMA.16816.F32.BF16 R96, R4.reuse, R12, R96 ;  /* 0x0000000c0460723c */ /* 0x042ff00000041860 */
        /* <DEDUP_REMOVED lines=48> */
[C---:B-----5:R-:W-:Y:S08]  /*156d0*/  HMMA.16816.F32.BF16 R72, R4.reuse, R32, R72 ;  /* 0x000000200448723c */ /* 0x060ff00000041848 */
        /* <DEDUP_REMOVED lines=11> */
[----:B------:R-:W4:Y:S07]  /*15790*/  LDSM.16.MT88.4 R8, [R0+0xe800] ;  /* 0x00e800000008783b */ /* 0x000f2e0000004200 */
[C---:B------:R-:W-:Y:S01]  /*157a0*/  HMMA.16816.F32.BF16 R80, R4.reuse, R36, R80 ;  /* 0x000000240450723c */ /* 0x040fe20000041850 */
[-C--:B------:R-:W-:Y:S01]  /*157b0*/  FFMA.FTZ R37, R184, R146.reuse, -R147 ;  /* 0x00000092b8257223 */ /* 0x080fe20000010893 */
[----:B------:R5:W-:Y:S05]  /*157c0*/  MUFU.EX2 R36, R173 ;  /* 0x000000ad00247308 */ /* 0x000bea0000000800 */
[----:B------:R-:W4:Y:S01]  /*157d0*/  MUFU.EX2 R37, R37 ;  /* 0x0000002500257308 */ /* 0x000f220000000800 */
[C---:B------:R-:W-:Y:S01]  /*157e0*/  HMMA.16816.F32.BF16 R76, R4.reuse, R38, R76 ;  /* 0x00000026044c723c */ /* 0x040fe2000004184c */
[-CC-:B------:R-:W-:Y:S01]  /*157f0*/  FFMA.FTZ R39, R172, R146.reuse, -R145.reuse ;  /* 0x00000092ac277223 */ /* 0x180fe20000010891 */
[-CC-:B------:R-:W-:Y:S01]  /*15800*/  FFMA.FTZ R172, R168, R146.reuse, -R145.reuse ;  /* 0x00000092a8ac7223 */ /* 0x180fe20000010891 */
[----:B------:R-:W4:Y:S04]  /*15810*/  MUFU.EX2 R38, R182 ;  /* 0x000000b600267308 */ /* 0x000f280000000800 */
[----:B------:R-:W-:Y:S01]  /*15820*/  MUFU.EX2 R39, R39 ;  /* 0x0000002700277308 */ /* 0x000fe20000000800 */
[----:B--2---:R-:W-:Y:S01]  /*15830*/  HMMA.16816.F32.BF16 R120, R4, R28, R120 ;  /* 0x0000001c0478723c */ /* 0x004fe20000041878 */
[-C--:B-----5:R-:W-:Y:S01]  /*15840*/  FFMA.FTZ R173, R170, R146.reuse, -R145 ;  /* 0x00000092aaad7223 */ /* 0x0a0fe20000010891 */
[----:B------:R-:W-:-:S02]  /*15850*/  FFMA.FTZ R170, R166, R146, -R147 ;  /* 0x00000092a6aa7223 */ /* 0x000fc40000010893 */
[----:B------:R-:W-:Y:S04]  /*15860*/  MUFU.EX2 R166, R172 ;  /* 0x000000ac00a67308 */ /* 0x000fe80000000800 */
[C---:B------:R-:W-:Y:S01]  /*15870*/  HMMA.16816.F32.BF16 R116, R4.reuse, R30, R116 ;  /* 0x0000001e0474723c */ /* 0x040fe20000041874 */
[----:B------:R-:W-:Y:S01]  /*15880*/  LDSM.16.MT88.4 R28, [R149+0x12800] ;  /* 0x01280000951c783b */ /* 0x000fe20000004200 */
[----:B------:R2:W-:Y:S04]  /*15890*/  MUFU.EX2 R168, R173 ;  /* 0x000000ad00a87308 */ /* 0x0005e80000000800 */
[----:B------:R-:W5:Y:S02]  /*158a0*/  MUFU.EX2 R164, R170 ;  /* 0x000000aa00a47308 */ /* 0x000f640000000800 */
[C---:B---3--:R-:W-:Y:S08]  /*158b0*/  HMMA.16816.F32.BF16 R88, R4.reuse, R24, R88 ;  /* 0x000000180458723c */ /* 0x048ff00000041858 */
[----:B------:R-:W-:Y:S01]  /*158c0*/  HMMA.16816.F32.BF16 R84, R4, R26, R84 ;  /* 0x0000001a0454723c */ /* 0x000fe20000041854 */
[----:B------:R-:W-:Y:S01]  /*158d0*/  LDSM.16.MT88.4 R24, [R139+0xe800] ;  /* 0x00e800008b18783b */ /* 0x000fe20000004200 */
[----:B--2---:R-:W-:-:S02]  /*158e0*/  FFMA.FTZ R173, R160, R146, -R147 ;  /* 0x00000092a0ad7223 */ /* 0x004fc40000010893 */
[----:B------:R-:W-:Y:S04]  /*158f0*/  MUFU.EX2 R160, R162 ;  /* 0x000000a200a07308 */ /* 0x000fe80000000800 */
[C---:B------:R-:W-:Y:S01]  /*15900*/  HMMA.16816.F32.BF16 R128, R4.reuse, R20, R128 ;  /* 0x000000140480723c */ /* 0x040fe20000041880 */
[----:B------:R-:W2:Y:S07]  /*15910*/  MUFU.EX2 R173, R173 ;  /* 0x000000ad00ad7308 */ /* 0x000eae0000000800 */
[C---:B------:R-:W-:Y:S01]  /*15920*/  HMMA.16816.F32.BF16 R124, R4.reuse, R22, R124 ;  /* 0x00000016047c723c */ /* 0x040fe2000004187c */
[----:B------:R-:W3:Y:S07]  /*15930*/  LDSM.16.MT88.4 R20, [R46+0xe800] ;  /* 0x00e800002e14783b */ /* 0x000eee0000004200 */
[C---:B------:R-:W-:Y:S08]  /*15940*/  HMMA.16816.F32.BF16 R112, R4.reuse, R16, R112 ;  /* 0x000000100470723c */ /* 0x040ff00000041870 */
[C---:B------:R-:W-:Y:S01]  /*15950*/  HMMA.16816.F32.BF16 R108, R4.reuse, R18, R108 ;  /* 0x00000012046c723c */ /* 0x040fe2000004186c */
[----:B------:R-:W5:Y:S07]  /*15960*/  LDSM.16.MT88.4 R16, [R139+0x12800] ;  /* 0x012800008b10783b */ /* 0x000f6e0000004200 */
[C---:B-1----:R-:W-:Y:S08]  /*15970*/  HMMA.16816.F32.BF16 R72, R4.reuse, R12, R72 ;  /* 0x0000000c0448723c */ /* 0x042ff00000041848 */
[----:B------:R-:W-:Y:S01]  /*15980*/  HMMA.16816.F32.BF16 R68, R4, R14, R68 ;  /* 0x0000000e0444723c */ /* 0x000fe20000041844 */
[----:B------:R-:W-:Y:S01]  /*15990*/  F2FP.BF16.F32.PACK_AB R4, R186, R171 ;  /* 0x000000abba04723e */ /* 0x000fe200000010ff */
[----:B------:R-:W1:Y:S01]  /*159a0*/  LDSM.16.MT88.4 R12, [R46+0x12800] ;  /* 0x012800002e0c783b */ /* 0x000e620000004200 */
[----:B------:R-:W-:-:S02]  /*159b0*/  F2FP.BF16.F32.PACK_AB R5, R194, R167 ;  /* 0x000000a7c205723e */ /* 0x000fc400000010ff */
[----:B----4-:R-:W-:Y:S02]  /*159c0*/  F2FP.BF16.F32.PACK_AB R6, R37, R36 ;  /* 0x000000242506723e */ /* 0x010fe400000010ff */
[----:B------:R-:W-:-:S07]  /*159d0*/  F2FP.BF16.F32.PACK_AB R7, R38, R169 ;  /* 0x000000a92607723e */ /* 0x000fce00000010ff */
[C---:B------:R-:W-:Y:S08]  /*159e0*/  HMMA.16816.F32.BF16 R104, R4.reuse, R8, R104 ;  /* 0x000000080468723c */ /* 0x040ff00000041868 */
[C---:B------:R-:W-:Y:S01]  /*159f0*/  HMMA.16816.F32.BF16 R100, R4.reuse, R10, R100 ;  /* 0x0000000a0464723c */ /* 0x040fe20000041864 */
[----:B------:R-:W4:Y:S07]  /*15a00*/  LDSM.16.MT88.4 R8, [R0+0x12800] ;  /* 0x012800000008783b */ /* 0x000f2e0000004200 */
[C---:B---3--:R-:W-:Y:S08]  /*15a10*/  HMMA.16816.F32.BF16 R112, R4.reuse, R20, R112 ;  /* 0x000000140470723c */ /* 0x048ff00000041870 */
[C---:B------:R-:W-:Y:S01]  /*15a20*/  HMMA.16816.F32.BF16 R108, R4.reuse, R22, R108 ;  /* 0x00000016046c723c */ /* 0x040fe2000004186c */
[----:B------:R-:W3:Y:S07]  /*15a30*/  LDSM.16.MT88.4 R20, [R46+0xf000] ;  /* 0x00f000002e14783b */ /* 0x000eee0000004200 */
[C---:B-----5:R-:W-:Y:S08]  /*15a40*/  HMMA.16816.F32.BF16 R96, R4.reuse, R16, R96 ;  /* 0x000000100460723c */ /* 0x060ff00000041860 */
[C---:B------:R-:W-:Y:S01]  /*15a50*/  HMMA.16816.F32.BF16 R92, R4.reuse, R18, R92 ;  /* 0x00000012045c723c */ /* 0x040fe2000004185c */
[----:B------:R-:W-:Y:S07]  /*15a60*/  LDSM.16.MT88.4 R16, [R0+0xf000] ;  /* 0x00f000000010783b */ /* 0x000fee0000004200 */
[C---:B-1----:R-:W-:Y:S08]  /*15a70*/  HMMA.16816.F32.BF16 R80, R4.reuse, R12, R80 ;  /* 0x0000000c0450723c */ /* 0x042ff00000041850 */
[C---:B----4-:R-:W-:Y:S08]  /*15a80*/  HMMA.16816.F32.BF16 R72, R4.reuse, R8, R72 ;  /* 0x000000080448723c */ /* 0x050ff00000041848 */
        /* <DEDUP_REMOVED lines=15> */
[----:B--2---:R-:W-:Y:S02]  /*15b80*/  F2FP.BF16.F32.PACK_AB R6, R173, R160 ;  /* 0x000000a0ad06723e */ /* 0x004fe400000010ff */
[----:B------:R-:W-:-:S07]  /*15b90*/  F2FP.BF16.F32.PACK_AB R7, R177, R166 ;  /* 0x000000a6b107723e */ /* 0x000fce00000010ff */
[C---:B---3--:R-:W-:Y:S08]  /*15ba0*/  HMMA.16816.F32.BF16 R112, R4.reuse, R20, R112 ;  /* 0x000000140470723c */ /* 0x048ff00000041870 */
[C---:B------:R-:W-:Y:S01]  /*15bb0*/  HMMA.16816.F32.BF16 R108, R4.reuse, R22, R108 ;  /* 0x00000016046c723c */ /* 0x040fe2000004186c */
[----:B------:R-:W2:Y:S07]  /*15bc0*/  LDSM.16.MT88.4 R20, [R0+0x13000] ;  /* 0x013000000014783b */ /* 0x000eae0000004200 */
        /* <DEDUP_REMOVED lines=8> */
[----:B------:R-:W4:Y:S07]  /*15c50*/  LDSM.16.MT88.4 R12, [R149+0x13800] ;  /* 0x01380000950c783b */ /* 0x000f2e0000004200 */
[----:B-----5:R-:W-:Y:S01]  /*15c60*/  HMMA.16816.F32.BF16 R88, R4, R28, R88 ;  /* 0x0000001c0458723c */ /* 0x020fe20000041858 */
        /* <DEDUP_REMOVED lines=17> */
[----:B------:R-:W5:Y:S05]  /*15d80*/  MUFU.EX2 R27, R27 ;  /* 0x0000001b001b7308 */ /* 0x000f6a0000000800 */
[C---:B------:R-:W-:Y:S08]  /*15d90*/  HMMA.16816.F32.BF16 R116, R4.reuse, R34, R116 ;  /* 0x000000220474723c */ /* 0x040ff00000041874 */
[----:B--2---:R-:W-:Y:S01]  /*15da0*/  HMMA.16816.F32.BF16 R72, R4, R20, R72 ;  /* 0x000000140448723c */ /* 0x004fe20000041848 */
[----:B------:R-:W-:-:S04]  /*15db0*/  FADD.FTZ R21, R155, R42 ;  /* 0x0000002a9b157221 */ /* 0x000fc80000010000 */
[----:B------:R-:W-:-:S03]  /*15dc0*/  FADD.FTZ R21, R178, R21 ;  /* 0x00000015b2157221 */ /* 0x000fc60000010000 */
[----:B------:R-:W-:Y:S01]  /*15dd0*/  HMMA.16816.F32.BF16 R68, R4, R22, R68 ;  /* 0x000000160444723c */ /* 0x000fe20000041844 */
[----:B-----5:R-:W-:Y:S01]  /*15de0*/  F2FP.BF16.F32.PACK_AB R4, R28, R27 ;  /* 0x0000001b1c04723e */ /* 0x020fe200000010ff */
        /* <DEDUP_REMOVED lines=17> */
[----:B---3--:R-:W-:Y:S02]  /*15f00*/  HMMA.16816.F32.BF16 R120, R4, R16, R120 ;  /* 0x000000100478723c */ /* 0x008fe40000041878 */
[----:B------:R-:W-:-:S04]  /*15f10*/  FADD.FTZ R169, R169, R194 ;  /* 0x000000c2a9a97221 */ /* 0x000fc80000010000 */
[----:B------:R-:W-:Y:S02]  /*15f20*/  FADD.FTZ R38, R38, R169 ;  /* 0x000000a926267221 */ /* 0x000fe40000010000 */
[C---:B------:R-:W-:Y:S01]  /*15f30*/  HMMA.16816.F32.BF16 R116, R4.reuse, R18, R116 ;  /* 0x000000120474723c */ /* 0x040fe20000041874 */
[----:B------:R-:W2:Y:S07]  /*15f40*/  LDSM.16.MT88.4 R16, [R139+0x13800] ;  /* 0x013800008b10783b */ /* 0x000eae0000004200 */
[C---:B----4-:R-:W-:Y:S08]  /*15f50*/  HMMA.16816.F32.BF16 R88, R4.reuse, R12, R88 ;  /* 0x0000000c0458723c */ /* 0x050ff00000041858 */
[C---:B------:R-:W-:Y:S01]  /*15f60*/  HMMA.16816.F32.BF16 R84, R4.reuse, R14, R84 ;  /* 0x0000000e0454723c */ /* 0x040fe20000041854 */
[----:B------:R-:W3:Y:S07]  /*15f70*/  LDSM.16.MT88.4 R12, [R46+0xf800] ;  /* 0x00f800002e0c783b */ /* 0x000eee0000004200 */
[----:B-1----:R-:W-:Y:S01]  /*15f80*/  HMMA.16816.F32.BF16 R80, R4, R8, R80 ;  /* 0x000000080450723c */ /* 0x002fe20000041850 */
[----:B------:R-:W-:-:S04]  /*15f90*/  FADD.FTZ R8, R234, R163 ;  /* 0x000000a3ea087221 */ /* 0x000fc80000010000 */
[----:B------:R-:W-:-:S03]  /*15fa0*/  FADD.FTZ R8, R165, R8 ;  /* 0x00000008a5087221 */ /* 0x000fc60000010000 */
[----:B------:R-:W-:Y:S01]  /*15fb0*/  HMMA.16816.F32.BF16 R76, R4, R10, R76 ;  /* 0x0000000a044c723c */ /* 0x000fe2000004184c */
[----:B------:R-:W-:-:S04]  /*15fc0*/  FADD.FTZ R9, R171, R8 ;  /* 0x00000008ab097221 */ /* 0x000fc80000010000 */
[----:B------:R-:W-:-:S03]  /*15fd0*/  FADD.FTZ R9, R186, R9 ;  /* 0x00000009ba097221 */ /* 0x000fc60000010000 */
        /* <DEDUP_REMOVED lines=11> */
[----:B---3--:R-:W-:Y:S03]  /*16090*/  HMMA.16816.F32.BF16 R112, R4, R12, R112 ;  /* 0x0000000c0470723c */ /* 0x008fe60000041870 */
[----:B------:R-:W-:-:S04]  /*160a0*/  FADD.FTZ R24, R24, R177 ;  /* 0x000000b118187221 */ /* 0x000fc80000010000 */
[----:B------:R-:W-:Y:S01]  /*160b0*/  FADD.FTZ R25, R25, R24 ;  /* 0x0000001819197221 */ /* 0x000fe20000010000 */
[----:B------:R-:W-:Y:S01]  /*160c0*/  HMMA.16816.F32.BF16 R108, R4, R14, R108 ;  /* 0x0000000e046c723c */ /* 0x000fe2000004186c */
[----:B------:R2:W3:Y:S02]  /*160d0*/  LDSM.16.MT88.4 R12, [R0+0x13800] ;  /* 0x01380000000c783b */ /* 0x0004e40000004200 */
[----:B------:R-:W-:-:S04]  /*160e0*/  FADD.FTZ R26, R26, R25 ;  /* 0x000000191a1a7221 */ /* 0x000fc80000010000 */
[----:B------:R-:W-:Y:S01]  /*160f0*/  FADD.FTZ R233, R233, R26 ;  /* 0x0000001ae9e97221 */ /* 0x000fe20000010000 */
[----:B--2---:R-:W-:Y:S01]  /*16100*/  FADD.FTZ R0, R160, R175 ;  /* 0x000000afa0007221 */ /* 0x004fe20000010000 */
        /* <DEDUP_REMOVED lines=80> */
.L_x_6244:
        /* <DEDUP_REMOVED lines=8> */
.L_x_6245:
[----:B------:R-:W-:Y:S05]  /*16690*/  BSYNC.RECONVERGENT B0 ;  /* 0x0000000000007941 */ /* 0x000fea0003800200 */
.L_x_6243:
[----:B------:R-:W-:Y:S01]  /*166a0*/  IMAD.SHL.U32 R7, R136, 0x20, RZ ;  /* 0x0000002088077824 */ /* 0x000fe200078e00ff */
[----:B------:R-:W-:Y:S01]  /*166b0*/  LOP3.LUT R0, R222, 0x1c0, RZ, 0xc0, !PT ;  /* 0x000001c0de007812 */ /* 0x000fe200078ec0ff */
[----:B------:R-:W-:Y:S01]  /*166c0*/  IMAD.SHL.U32 R200, R197, 0x20, RZ ;  /* 0x00000020c5c87824 */ /* 0x000fe200078e00ff */
[----:B------:R-:W-:Y:S01]  /*166d0*/  SHF.L.U64.HI R4, R136, 0x5, R137 ;  /* 0x0000000588047819 */ /* 0x000fe20000010289 */
[----:B------:R-:W-:Y:S01]  /*166e0*/  IMAD.MOV.U32 R139, RZ, RZ, 0x20 ;  /* 0x00000020ff8b7424 */ /* 0x000fe200078e00ff */
[----:B------:R-:W-:Y:S01]  /*166f0*/  IADD3 R10, P0, PT, R7, R210, RZ ;  /* 0x000000d2070a7210 */ /* 0x000fe20007f1e0ff */
[----:B------:R-:W-:Y:S01]  /*16700*/  VIADD R62, R63, UR6 ;  /* 0x000000063f3e7c36 */ /* 0x000fe20008000000 */
[--C-:B------:R-:W-:Y:S01]  /*16710*/  SHF.R.U32.HI R199, RZ, 0x1, R197.reuse ;  /* 0x00000001ffc77819 */ /* 0x100fe200000116c5 */
[----:B------:R-:W-:Y:S01]  /*16720*/  BSSY.RECONVERGENT B1, `(.L_x_6246) ;  /* 0x0000171000017945 */ /* 0x000fe20003800200 */
[----:B------:R-:W-:Y:S01]  /*16730*/  LOP3.LUT R9, R0, 0x38, R197, 0xf8, !PT ;  /* 0x0000003800097812 */ /* 0x000fe200078ef8c5 */
[----:B------:R-:W-:Y:S01]  /*16740*/  IMAD.X R11, R4, 0x1, R211, P0 ;  /* 0x00000001040b7824 */ /* 0x000fe200000e06d3 */
[----:B------:R-:W-:-:S02]  /*16750*/  LOP3.LUT R0, R199, 0x8, RZ, 0xc0, !PT ;  /* 0x00000008c7007812 */ /* 0x000fc400078ec0ff */
[----:B------:R-:W-:Y:S02]  /*16760*/  LOP3.LUT R9, R9, R196, RZ, 0x3c, !PT ;  /* 0x000000c409097212 */ /* 0x000fe400078e3cff */
[-C--:B------:R-:W-:Y:S02]  /*16770*/  IADD3 R8, P0, PT, R10, R7.reuse, RZ ;  /* 0x000000070a087210 */ /* 0x080fe40007f1e0ff */
[----:B------:R-:W-:Y:S02]  /*16780*/  LOP3.LUT R5, R0, 0x1c0, R41, 0xf8, !PT ;  /* 0x000001c000057812 */ /* 0x000fe400078ef829 */
[----:B------:R-:W-:Y:S01]  /*16790*/  LOP3.LUT R0, R9, 0x1e00, R222, 0xf8, !PT ;  /* 0x00001e0009007812 */ /* 0x000fe200078ef8de */
[----:B------:R-:W-:Y:S01]  /*167a0*/  IMAD.X R9, R11, 0x1, R4, P0 ;  /* 0x000000010b097824 */ /* 0x000fe200000e0604 */
[----:B------:R-:W-:Y:S02]  /*167b0*/  IADD3 R12, P0, PT, R8, R7, RZ ;  /* 0x00000007080c7210 */ /* 0x000fe40007f1e0ff */
[----:B------:R-:W-:-:S02]  /*167c0*/  LEA R0, R0, UR6, 0x1 ;  /* 0x0000000600007c11 */ /* 0x000fc4000f8e08ff */
[----:B------:R-:W-:Y:S01]  /*167d0*/  LOP3.LUT R200, R200, 0x7c00, RZ, 0xc0, !PT ;  /* 0x00007c00c8c87812 */ /* 0x000fe200078ec0ff */
[--C-:B------:R-:W-:Y:S01]  /*167e0*/  IMAD.X R13, R9, 0x1, R4.reuse, P0 ;  /* 0x00000001090d7824 */ /* 0x100fe200000e0604 */
[-C--:B------:R-:W-:Y:S01]  /*167f0*/  IADD3 R18, P0, PT, R12, R7.reuse, RZ ;  /* 0x000000070c127210 */ /* 0x080fe20007f1e0ff */
[----:B------:R-:W-:Y:S01]  /*16800*/  @!PT LDS RZ, [RZ] ;  /* 0x00000000fffff984 */ /* 0x000fe20000000800 */
[----:B------:R-:W-:Y:S01]  /*16810*/  @!PT LDS RZ, [RZ] ;  /* 0x00000000fffff984 */ /* 0x000fe20000000800 */
[----:B------:R-:W-:Y:S01]  /*16820*/  @!PT LDS RZ, [RZ] ;  /* 0x00000000fffff984 */ /* 0x000fe20000000800 */
[----:B------:R-:W-:Y:S01]  /*16830*/  LDGSTS.E.BYPASS.LTC128B.128 [R0+0xc000], desc[UR4][R210.64] ;  /* 0x0c000000d2007fae */ /* 0x000fe2000b981a04 */
[----:B------:R-:W-:Y:S02]  /*16840*/  LOP3.LUT R41, R200, 0x200, R41, 0xf8, !PT ;  /* 0x00000200c8297812 */ /* 0x000fe400078ef829 */
[----:B------:R-:W-:Y:S01]  /*16850*/  LOP3.LUT P3, RZ, R197, 0x2, RZ, 0xc0, !PT ;  /* 0x00000002c5ff7812 */ /* 0x000fe2000786c0ff */
[----:B------:R-:W-:Y:S01]  /*16860*/  IMAD.X R19, R13, 0x1, R4, P0 ;  /* 0x000000010d137824 */ /* 0x000fe200000e0604 */
[----:B------:R-:W-:Y:S01]  /*16870*/  IADD3 R16, P0, PT, R18, R7, RZ ;  /* 0x0000000712107210 */ /* 0x000fe20007f1e0ff */
[----:B------:R-:W-:Y:S01]  /*16880*/  LDGSTS.E.BYPASS.LTC128B.128 [R0+0x10000], desc[UR4][R210.64+0x80] ;  /* 0x10000080d2007fae */ /* 0x000fe2000b981a04 */
[----:B------:R-:W-:-:S02]  /*16890*/  LOP3.LUT R5, R41, R5, R196, 0xf6, !PT ;  /* 0x0000000529057212 */ /* 0x000fc400078ef6c4 */
[-C--:B------:R-:W-:Y:S01]  /*168a0*/  IADD3 R24, P1, PT, R16, R7.reuse, RZ ;  /* 0x0000000710187210 */ /* 0x080fe20007f3e0ff */
[--C-:B------:R-:W-:Y:S01]  /*168b0*/  IMAD.X R17, R19, 0x1, R4.reuse, P0 ;  /* 0x0000000113117824 */ /* 0x100fe200000e0604 */
[----:B------:R-:W-:Y:S01]  /*168c0*/  LDGSTS.E.BYPASS.LTC128B.128 [R0+0xc800], desc[UR4][R10.64] ;  /* 0x0c8000000a007fae */ /* 0x000fe2000b981a04 */
[----:B------:R-:W-:Y:S02]  /*168d0*/  LEA R185, R5, UR6, 0x1 ;  /* 0x0000000605b97c11 */ /* 0x000fe4000f8e08ff */
[----:B------:R-:W-:Y:S01]  /*168e0*/  IADD3 R26, P0, PT, R24, R7, RZ ;  /* 0x00000007181a7210 */ /* 0x000fe20007f1e0ff */
[----:B------:R-:W-:Y:S01]  /*168f0*/  LDGSTS.E.BYPASS.LTC128B.128 [R0+0x10800], desc[UR4][R10.64+0x80] ;  /* 0x108000800a007fae */ /* 0x000fe2000b981a04 */
[----:B------:R-:W-:Y:S01]  /*16900*/  IMAD.X R25, R17, 0x1, R4, P1 ;  /* 0x0000000111197824 */ /* 0x000fe200008e0604 */
[----:B------:R-:W-:Y:S01]  /*16910*/  SEL R139, R139, 0xffffffe0, !P3 ;  /* 0xffffffe08b8b7807 */ /* 0x000fe20005800000 */
[----:B------:R-:W-:Y:S01]  /*16920*/  IMAD.IADD R236, R185, 0x1, R44 ;  /* 0x00000001b9ec7824 */ /* 0x000fe200078e022c */
[----:B------:R-:W-:Y:S01]  /*16930*/  LDGSTS.E.BYPASS.LTC128B.128 [R0+0xd000], desc[UR4][R8.64] ;  /* 0x0d00000008007fae */ /* 0x000fe2000b981a04 */
[----:B------:R-:W-:Y:S01]  /*16940*/  IMAD.X R27, R25, 0x1, R4, P0 ;  /* 0x00000001191b7824 */ /* 0x000fe200000e0604 */
[----:B------:R-:W-:Y:S01]  /*16950*/  LOP3.LUT R227, R227, 0xfffffffe, RZ, 0xc0, !PT ;  /* 0xfffffffee3e37812 */ /* 0x000fe200078ec0ff */
[--C-:B------:R-:W-:Y:S01]  /*16960*/  IMAD.IADD R202, R185, 0x1, R139.reuse ;  /* 0x00000001b9ca7824 */ /* 0x100fe200078e028b */
[----:B------:R-:W-:Y:S01]  /*16970*/  LDGSTS.E.BYPASS.LTC128B.128 [R0+0x11000], desc[UR4][R8.64+0x80] ;  /* 0x1100008008007fae */ /* 0x000fe2000b981a04 */
[----:B------:R-:W-:-:S02]  /*16980*/  IMAD.IADD R138, R62, 0x1, R139 ;  /* 0x000000013e8a7824 */ /* 0x000fc400078e028b */
[----:B------:R-:W-:Y:S01]  /*16990*/  IMAD.IADD R62, R62, 0x1, R44 ;  /* 0x000000013e3e7824 */ /* 0x000fe200078e022c */
[----:B------:R-:W-:Y:S01]  /*169a0*/  LDGSTS.E.BYPASS.LTC128B.128 [R0+0xd800], desc[UR4][R12.64] ;  /* 0x0d8000000c007fae */ /* 0x000fe2000b981a04 */
[C---:B------:R-:W-:Y:S02]  /*169b0*/  IMAD.IADD R201, R139.reuse, 0x1, R236 ;  /* 0x000000018bc97824 */ /* 0x040fe400078e02ec */
[----:B------:R-:W-:Y:S01]  /*169c0*/  IMAD.IADD R139, R139, 0x1, R62 ;  /* 0x000000018b8b7824 */ /* 0x000fe200078e023e */
        /* <DEDUP_REMOVED lines=9> */
[----:B------:R-:W-:Y:S04]  /*16a60*/  LDSM.16.M88.4 R140, [R185] ;  /* 0x00000000b98c783b */ /* 0x000fe80000000200 */
[----:B------:R-:W2:Y:S04]  /*16a70*/  LDSM.16.M88.4 R20, [R63+UR6+0x4000] ;  /* 0x004000063f14783b */ /* 0x000ea80008000200 */
[----:B-1----:R-:W1:Y:S04]  /*16a80*/  LDSM.16.M88.4 R12, [R63+UR6+0x4800] ;  /* 0x004800063f0c783b */ /* 0x002e680008000200 */
[----:B------:R-:W3:Y:S04]  /*16a90*/  LDSM.16.M88.4 R4, [R63+UR6+0x5000] ;  /* 0x005000063f04783b */ /* 0x000ee80008000200 */
[----:B------:R-:W4:Y:S04]  /*16aa0*/  LDSM.16.M88.4 R172, [R63+UR6+0x5800] ;  /* 0x005800063fac783b */ /* 0x000f280008000200 */
[----:B------:R-:W5:Y:S04]  /*16ab0*/  LDSM.16.M88.4 R164, [R63+UR6+0x6000] ;  /* 0x006000063fa4783b */ /* 0x000f680008000200 */
[----:B------:R-:W5:Y:S04]  /*16ac0*/  LDSM.16.M88.4 R156, [R63+UR6+0x6800] ;  /* 0x006800063f9c783b */ /* 0x000f680008000200 */
[----:B------:R-:W5:Y:S04]  /*16ad0*/  LDSM.16.M88.4 R148, [R63+UR6+0x7000] ;  /* 0x007000063f94783b */ /* 0x000f680008000200 */
[----:B------:R-:W5:Y:S04]  /*16ae0*/  LDSM.16.M88.4 R32, [R63+UR6+0x7800] ;  /* 0x007800063f20783b */ /* 0x000f680008000200 */
[----:B------:R-:W-:Y:S04]  /*16af0*/  LDSM.16.M88.4 R48, [R202] ;  /* 0x00000000ca30783b */ /* 0x000fe80000000200 */
[----:B------:R-:W5:Y:S01]  /*16b00*/  LDSM.16.M88.4 R28, [R138+0x4000] ;  /* 0x004000008a1c783b */ /* 0x000f620000000200 */
[C---:B--2---:R-:W-:Y:S03]  /*16b10*/  HMMA.16816.F32.BF16 R24, R140.reuse, R20, RZ ;  /* 0x000000148c18723c */ /* 0x044fe600000418ff */
[----:B------:R-:W2:Y:S04]  /*16b20*/  LDSM.16.M88.4 R40, [R138+0x4800] ;  /* 0x004800008a28783b */ /* 0x000ea80000000200 */
[----:B------:R-:W2:Y:S01]  /*16b30*/  LDSM.16.M88.4 R36, [R138+0x5000] ;  /* 0x005000008a24783b */ /* 0x000ea20000000200 */
        /* <DEDUP_REMOVED lines=9> */
[C---:B----4-:R-:W-:Y:S03]  /*16bd0*/  HMMA.16816.F32.BF16 R176, R140.reuse, R172, RZ ;  /* 0x000000ac8cb0723c */ /* 0x050fe600000418ff */
[----:B------:R-:W-:Y:S04]  /*16be0*/  LDSM.16.M88.4 R192, [R63+UR6+0xb000] ;  /* 0x00b000063fc0783b */ /* 0x000fe80008000200 */
[----:B------:R-:W-:Y:S01]  /*16bf0*/  LDSM.16.M88.4 R188, [R63+UR6+0xb800] ;  /* 0x00b800063fbc783b */ /* 0x000fe20008000200 */
        /* <DEDUP_REMOVED lines=58> */
[C---:B--2---:R-:W-:Y:S08]  /*16fa0*/  HMMA.16816.F32.BF16 R152, R52.reuse, R36, R152 ;  /* 0x000000243498723c */ /* 0x044ff00000041898 */
[C---:B------:R-:W-:Y:S01]  /*16fb0*/  HMMA.16816.F32.BF16 R148, R52.reuse, R38, R148 ;  /* 0x000000263494723c */ /* 0x040fe20000041894 */
[----:B------:R-:W2:Y:S07]  /*16fc0*/  LDSM.16.M88.4 R36, [R139+0x6000] ;  /* 0x006000008b24783b */ /* 0x000eae0000000200 */
[C---:B------:R-:W-:Y:S08]  /*16fd0*/  HMMA.16816.F32.BF16 R144, R52.reuse, R56, R144 ;  /* 0x000000383490723c */ /* 0x040ff00000041890 */
[----:B------:R-:W-:Y:S01]  /*16fe0*/  HMMA.16816.F32.BF16 R140, R52, R58, R140 ;  /* 0x0000003a348c723c */ /* 0x000fe2000004188c */
[----:B------:R-:W2:Y:S04]  /*16ff0*/  LDSM.16.M88.4 R56, [R139+0x7800] ;  /* 0x007800008b38783b */ /* 0x000ea80000000200 */
[----:B------:R-:W-:Y:S03]  /*17000*/  LDSM.16.M88.4 R52, [R63+UR6+0x9000] ;  /* 0x009000063f34783b */ /* 0x000fe60008000200 */
[C---:B-1----:R-:W-:Y:S08]  /*17010*/  HMMA.16816.F32.BF16 R24, R40.reuse, R32, R24 ;  /* 0x000000202818723c */ /* 0x042ff00000041818 */
[C---:B------:R-:W-:Y:S01]  /*17020*/  HMMA.16816.F32.BF16 R20, R40.reuse, R34, R20 ;  /* 0x000000222814723c */ /* 0x040fe20000041814 */
[----:B------:R-:W1:Y:S07]  /*17030*/  LDSM.16.M88.4 R32, [R63+UR6+0x8000] ;  /* 0x008000063f20783b */ /* 0x000e6e0008000200 */
        /* <DEDUP_REMOVED lines=9> */
[C---:B--2---:R-:W-:Y:S08]  /*170d0*/  HMMA.16816.F32.BF16 R168, R40.reuse, R36, R168 ;  /* 0x0000002428a8723c */ /* 0x044ff000000418a8 */
[C---:B------:R-:W-:Y:S01]  /*170e0*/  HMMA.16816.F32.BF16 R164, R40.reuse, R38, R164 ;  /* 0x0000002628a4723c */ /* 0x040fe200000418a4 */
[----:B------:R2:W5:Y:S07]  /*170f0*/  LDSM.16.M88.4 R36, [R63+UR6+0xa800] ;  /* 0x00a800063f24783b */ /* 0x00056e0008000200 */
[C---:B------:R-:W-:Y:S08]  /*17100*/  HMMA.16816.F32.BF16 R160, R40.reuse, R180, R160 ;  /* 0x000000b428a0723c */ /* 0x040ff000000418a0 */
[C---:B------:R-:W-:Y:S01]  /*17110*/  HMMA.16816.F32.BF16 R156, R40.reuse, R182, R156 ;  /* 0x000000b6289c723c */ /* 0x040fe2000004189c */
[----:B------:R-:W-:Y:S07]  /*17120*/  LDSM.16.M88.4 R180, [R138+0x8000] ;  /* 0x008000008ab4783b */ /* 0x000fee0000000200 */
[----:B------:R-:W-:Y:S01]  /*17130*/  HMMA.16816.F32.BF16 R152, R40, R64, R152 ;  /* 0x000000402898723c */ /* 0x000fe20000041898 */
[----:B--2---:R-:W-:-:S05]  /*17140*/  VIADD R63, R135, 0xfffffffe ;  /* 0xfffffffe873f7836 */ /* 0x004fca0000000000 */
[----:B------:R-:W-:Y:S02]  /*17150*/  ISETP.GT.AND P0, PT, R63, R206, PT ;  /* 0x000000ce3f00720c */ /* 0x000fe40003f04270 */
[C---:B------:R-:W-:Y:S01]  /*17160*/  HMMA.16816.F32.BF16 R148, R40.reuse, R66, R148 ;  /* 0x000000422894723c */ /* 0x040fe20000041894 */
[----:B------:R-:W-:Y:S07]  /*17170*/  LDSM.16.M88.4 R64, [R138+0x8800] ;  /* 0x008800008a40783b */ /* 0x000fee0000000200 */
[----:B------:R-:W-:Y:S03]  /*17180*/  HMMA.16816.F32.BF16 R144, R40, R56, R144 ;  /* 0x000000382890723c */ /* 0x000fe60000041890 */
[----:B------:R-:W-:-:S05]  /*17190*/  @P0 LOP3.LUT R227, R227, 0x1, RZ, 0xfc, !PT ;  /* 0x00000001e3e30812 */ /* 0x000fca00078efcff */
        /* <DEDUP_REMOVED lines=17> */
[----:B------:R-:W5:Y:S07]  /*172b0*/  LDSM.16.M88.4 R44, [R138+0xb800] ;  /* 0x00b800008a2c783b */ /* 0x000f6e0000000200 */
[C---:B------:R-:W-:Y:S08]  /*172c0*/  HMMA.16816.F32.BF16 R160, R184.reuse, R36, R160 ;  /* 0x00000024b8a0723c */ /* 0x040ff000000418a0 */
[----:B------:R-:W-:Y:S01]  /*172d0*/  HMMA.16816.F32.BF16 R156, R184, R38, R156 ;  /* 0x00000026b89c723c */ /* 0x000fe2000004189c */
[----:B------:R-:W5:Y:S07]  /*172e0*/  LDSM.16.M88.4 R36, [R62+0x8000] ;  /* 0x008000003e24783b */ /* 0x000f6e0000000200 */
        /* <DEDUP_REMOVED lines=32> */
[C---:B------:R-:W-:Y:S08]  /*174f0*/  HMMA.16816.F32.BF16 R24, R236.reuse, R36, R24 ;  /* 0x00000024ec18723c */ /* 0x040ff00000041818 */
[C---:B------:R-:W-:Y:S01]  /*17500*/  HMMA.16816.F32.BF16 R20, R236.reuse, R38, R20 ;  /* 0x00000026ec14723c */ /* 0x040fe20000041814 */
[----:B------:R-:W5:Y:S07]  /*17510*/  LDSM.16.M88.4 R36, [R139+0xa800] ;  /* 0x00a800008b24783b */ /* 0x000f6e0000000200 */
        /* <DEDUP_REMOVED lines=33> */
[----:B------:R-:W-:Y:S06]  /*17730*/  BAR.SYNC.DEFER_BLOCKING 0x0 ;  /* 0x0000000000007b1d */ /* 0x000fec0000010000 */
[----:B------:R-:W-:-:S13]  /*17740*/  @!P0 BRA `(.L_x_6247) ;  /* 0x0000000400b88947 */ /* 0x000fda0003800000 */
[----:B------:R-:W-:Y:S04]  /*17750*/  BSSY.RECONVERGENT B0, `(.L_x_6248) ;  /* 0x0000048000007945 */ /* 0x000fe80003800200 */
        /* <DEDUP_REMOVED lines=33> */
[----:B------:R-:W-:Y:S01]  /*17970*/  ISETP.GE.AND P0, PT, R28, RZ, PT ;  /* 0x000000ff1c00720c */ /* 0x000fe20003f06270 */
[----:B------:R-:W2:Y:S06]  /*17980*/  LD.E.64 R36, desc[UR4][R132.64+0x20] ;  /* 0x0000200484247980 */ /* 0x000eac000c101b00 */
[----:B------:R-:W-:Y:S01]  /*17990*/  @P3 VIADD R34, R34, 0x1 ;  /* 0x0000000122223836 */ /* 0x000fe20000000000 */
[----:B------:R-:W-:-:S02]  /*179a0*/  ISETP.NE.AND P3, PT, R31, RZ, PT ;  /* 0x000000ff1f00720c */ /* 0x000fc40003f65270 */
        /* <DEDUP_REMOVED lines=26> */
.L_x_6249:
        /* <DEDUP_REMOVED lines=8> */
.L_x_6250:
[----:B------:R-:W-:Y:S05]  /*17bd0*/  BSYNC.RECONVERGENT B0 ;  /* 0x0000000000007941 */ /* 0x000fea0003800200 */
.L_x_6248:
        /* <DEDUP_REMOVED lines=37> */
.L_x_6247:
[----:B------:R-:W-:Y:S05]  /*17e30*/  BSYNC.RECONVERGENT B1 ;  /* 0x0000000000017941 */ /* 0x000fea0003800200 */
.L_x_6246:
[----:B-1----:R-:W2:Y:S01]  /*17e40*/  LD.E R0, desc[UR4][R132.64+0xdc] ;  /* 0x0000dc0484007980 */ /* 0x002ea2000c101900 */
[----:B------:R-:W-:-:S04]  /*17e50*/  IMAD R28, R135, 0x80, R60 ;  /* 0x00000080871c7824 */ /* 0x000fc800078e023c */
[C---:B------:R-:W-:Y:S02]  /*17e60*/  VIADD R59, R28.reuse, 0xffffff00 ;  /* 0xffffff001c3b7836 */ /* 0x040fe40000000000 */
[----:B------:R-:W-:-:S03]  /*17e70*/  VIADD R57, R28, 0xffffff08 ;  /* 0xffffff081c397836 */ /* 0x000fc60000000000 */
[CC--:B------:R-:W-:Y:S01]  /*17e80*/  ISETP.GE.AND P1, PT, R59.reuse, R226.reuse, PT ;  /* 0x000000e23b00720c */ /* 0x0c0fe20003f26270 */
[----:B------:R-:W-:Y:S01]  /*17e90*/  VIADD R55, R28, 0xffffff10 ;  /* 0xffffff101c377836 */ /* 0x000fe20000000000 */
[-C--:B------:R-:W-:Y:S02]  /*17ea0*/  ISETP.GE.AND P3, PT, R59, R225.reuse, PT ;  /* 0x000000e13b00720c */ /* 0x080fe40003f66270 */
[----:B------:R-:W-:Y:S02]  /*17eb0*/  FSEL R24, R24, -INF , P1 ;  /* 0xff80000018187808 */ /* 0x000fe40000800000 */
[C---:B------:R-:W-:Y:S01]  /*17ec0*/  ISETP.GE.AND P4, PT, R57.reuse, R226, PT ;  /* 0x000000e23900720c */ /* 0x040fe20003f86270 */
[----:B------:R-:W-:Y:S01]  /*17ed0*/  VIADD R58, R28, 0xffffff01 ;  /* 0xffffff011c3a7836 */ /* 0x000fe20000000000 */
[----:B------:R-:W-:Y:S01]  /*17ee0*/  FSEL R24, R24, -INF , !P3 ;  /* 0xff80000018187808 */ /* 0x000fe20005800000 */
[----:B------:R-:W-:Y:S01]  /*17ef0*/  VIADD R53, R28, 0xffffff18 ;  /* 0xffffff181c357836 */ /* 0x000fe20000000000 */
[----:B------:R-:W-:-:S02]  /*17f00*/  ISETP.GE.AND P1, PT, R57, R225, PT ;  /* 0x000000e13900720c */ /* 0x000fc40003f26270 */
[----:B------:R-:W-:Y:S02]  /*17f10*/  FSEL R20, R20, -INF , P4 ;  /* 0xff80000014147808 */ /* 0x000fe40002000000 */
[CC--:B------:R-:W-:Y:S02]  /*17f20*/  ISETP.GE.AND P3, PT, R55.reuse, R226.reuse, PT ;  /* 0x000000e23700720c */ /* 0x0c0fe40003f66270 */
[----:B------:R-:W-:Y:S01]  /*17f30*/  FSEL R20, R20, -INF , !P1 ;  /* 0xff80000014147808 */ /* 0x000fe20004800000 */
[C---:B------:R-:W-:Y:S01]  /*17f40*/  VIADD R56, R28.reuse, 0xffffff09 ;  /* 0xffffff091c387836 */ /* 0x040fe20000000000 */
[----:B------:R-:W-:Y:S01]  /*17f50*/  ISETP.GE.AND P1, PT, R55, R225, PT ;  /* 0x000000e13700720c */ /* 0x000fe20003f26270 */
[----:B------:R-:W-:Y:S01]  /*17f60*/  VIADD R51, R28, 0xffffff20 ;  /* 0xffffff201c337836 */ /* 0x000fe20000000000 */
[----:B------:R-:W-:Y:S02]  /*17f70*/  FSEL R201, R16, -INF , P3 ;  /* 0xff80000010c97808 */ /* 0x000fe40001800000 */
[----:B------:R-:W-:-:S02]  /*17f80*/  ISETP.GE.AND P0, PT, R58, R226, PT ;  /* 0x000000e23a00720c */ /* 0x000fc40003f06270 */
[-C--:B------:R-:W-:Y:S02]  /*17f90*/  ISETP.GE.AND P3, PT, R53, R226.reuse, PT ;  /* 0x000000e23500720c */ /* 0x080fe40003f66270 */
[----:B------:R-:W-:Y:S01]  /*17fa0*/  FSEL R201, R201, -INF , !P1 ;  /* 0xff800000c9c97808 */ /* 0x000fe20004800000 */
[C---:B------:R-:W-:Y:S01]  /*17fb0*/  VIADD R54, R28.reuse, 0xffffff11 ;  /* 0xffffff111c367836 */ /* 0x040fe20000000000 */
[----:B------:R-:W-:Y:S01]  /*17fc0*/  FSEL R25, R25, -INF , P0 ;  /* 0xff80000019197808 */ /* 0x000fe20000000000 */
[----:B------:R-:W-:Y:S01]  /*17fd0*/  VIADD R49, R28, 0xffffff28 ;  /* 0xffffff281c317836 */ /* 0x000fe20000000000 */
[----:B------:R-:W-:Y:S02]  /*17fe0*/  ISETP.GE.AND P1, PT, R53, R225, PT ;  /* 0x000000e13500720c */ /* 0x000fe40003f26270 */
        /* <DEDUP_REMOVED lines=34> */
[----:B------:R-:W-:Y:S02]  /*18210*/  ISETP.GE.AND P3, PT, R43, R226, PT ;  /* 0x000000e22b00720c */ /* 0x000fe40003f66270 */
[-C--:B------:R-:W-:Y:S02]  /*18220*/  ISETP.GE.AND P4, PT, R56, R225.reuse, PT ;  /* 0x000000e13800720c */ /* 0x080fe40003f86270 */
[----:B------:R-:W-:Y:S01]  /*18230*/  FSEL R230, R172, -INF , !P1 ;  /* 0xff800000ace67808 */ /* 0x000fe20004800000 */
[C---:B------:R-:W-:Y:S01]  /*18240*/  VIADD R44, R28.reuse, 0xffffff39 ;  /* 0xffffff391c2c7836 */ /* 0x040fe20000000000 */
[----:B------:R-:W-:Y:S01]  /*18250*/  FSEL R5, R5, -INF , P0 ;  /* 0xff80000005057808 */ /* 0x000fe20000000000 */
[----:B------:R-:W-:Y:S01]  /*18260*/  VIADD R39, R28, 0xffffff50 ;  /* 0xffffff501c277836 */ /* 0x000fe20000000000 */
[----:B------:R-:W-:Y:S02]  /*18270*/  ISETP.GE.AND P1, PT, R43, R225, PT ;  /* 0x000000e12b00720c */ /* 0x000fe40003f26270 */
[----:B------:R-:W-:-:S02]  /*18280*/  FSEL R168, R168, -INF , P3 ;  /* 0xff800000a8a87808 */ /* 0x000fc40001800000 */
[-C--:B------:R-:W-:Y:S02]  /*18290*/  ISETP.GE.AND P0, PT, R46, R226.reuse, PT ;  /* 0x000000e22e00720c */ /* 0x080fe40003f06270 */
[----:B------:R-:W-:Y:S02]  /*182a0*/  ISETP.GE.AND P3, PT, R41, R226, PT ;  /* 0x000000e22900720c */ /* 0x000fe40003f66270 */
[----:B------:R-:W-:Y:S02]  /*182b0*/  FSEL R16, R21, -INF , !P4 ;  /* 0xff80000015107808 */ /* 0x000fe40006000000 */
[-C--:B------:R-:W-:Y:S02]  /*182c0*/  ISETP.GE.AND P4, PT, R54, R225.reuse, PT ;  /* 0x000000e13600720c */ /* 0x080fe40003f86270 */
[----:B------:R-:W-:Y:S01]  /*182d0*/  FSEL R234, R168, -INF , !P1 ;  /* 0xff800000a8ea7808 */ /* 0x000fe20004800000 */
[C---:B------:R-:W-:Y:S01]  /*182e0*/  VIADD R42, R28.reuse, 0xffffff41 ;  /* 0xffffff411c2a7836 */ /* 0x040fe20000000000 */
[----:B------:R-:W-:Y:S01]  /*182f0*/  FSEL R177, R177, -INF , P0 ;  /* 0xff800000b1b17808 */ /* 0x000fe20000000000 */
[----:B------:R-:W-:Y:S01]  /*18300*/  VIADD R37, R28, 0xffffff58 ;  /* 0xffffff581c257836 */ /* 0x000fe20000000000 */
[----:B------:R-:W-:-:S02]  /*18310*/  ISETP.GE.AND P1, PT, R41, R225, PT ;  /* 0x000000e12900720c */ /* 0x000fc40003f26270 */
[----:B------:R-:W-:Y:S02]  /*18320*/  FSEL R164, R164, -INF , P3 ;  /* 0xff800000a4a47808 */ /* 0x000fe40001800000 */
        /* <DEDUP_REMOVED lines=33> */
[----:B------:R-:W-:Y:S02]  /*18540*/  ISETP.GE.AND P4, PT, R46, R225, PT ;  /* 0x000000e12e00720c */ /* 0x000fe40003f86270 */
[----:B------:R-:W-:Y:S01]  /*18550*/  FSEL R168, R152, -INF , !P1 ;  /* 0xff80000098a87808 */ /* 0x000fe20004800000 */
[----:B------:R-:W-:Y:S01]  /*18560*/  VIADD R34, R28, 0xffffff61 ;  /* 0xffffff611c227836 */ /* 0x000fe20000000000 */
[----:B------:R-:W-:-:S02]  /*18570*/  FSEL R161, R161, -INF , P0 ;  /* 0xff800000a1a17808 */ /* 0x000fc40000000000 */
[-C--:B------:R-:W-:Y:S02]  /*18580*/  ISETP.GE.AND P1, PT, R33, R225.reuse, PT ;  /* 0x000000e12100720c */ /* 0x080fe40003f26270 */
[----:B------:R-:W-:Y:S02]  /*18590*/  FSEL R148, R148, -INF , P3 ;  /* 0xff80000094947808 */ /* 0x000fe40001800000 */
[-C--:B------:R-:W-:Y:S02]  /*185a0*/  ISETP.GE.AND P0, PT, R36, R226.reuse, PT ;  /* 0x000000e22400720c */ /* 0x080fe40003f06270 */
[----:B------:R-:W-:Y:S01]  /*185b0*/  ISETP.GE.AND P3, PT, R31, R226, PT ;  /* 0x000000e21f00720c */ /* 0x000fe20003f66270 */
[C---:B------:R-:W-:Y:S01]  /*185c0*/  VIADD R32, R28.reuse, 0xffffff69 ;  /* 0xffffff691c207836 */ /* 0x040fe20000000000 */
[----:B------:R-:W-:Y:S01]  /*185d0*/  FSEL R250, R177, -INF , !P4 ;  /* 0xff800000b1fa7808 */ /* 0x000fe20006000000 */
[----:B------:R-:W-:Y:S01]  /*185e0*/  VIADD R30, R28, 0xffffff71 ;  /* 0xffffff711c1e7836 */ /* 0x000fe20000000000 */
[----:B------:R-:W-:Y:S01]  /*185f0*/  ISETP.GE.AND P4, PT, R44, R225, PT ;  /* 0x000000e12c00720c */ /* 0x000fe20003f86270 */
[----:B------:R-:W-:Y:S01]  /*18600*/  VIADD R29, R28, 0xffffff78 ;  /* 0xffffff781c1d7836 */ /* 0x000fe20000000000 */
[----:B------:R-:W-:Y:S01]  /*18610*/  FSEL R164, R148, -INF , !P1 ;  /* 0xff80000094a47808 */ /* 0x000fe20004800000 */
[----:B------:R-:W-:Y:S01]  /*18620*/  VIADD R28, R28, 0xffffff79 ;  /* 0xffffff791c1c7836 */ /* 0x000fe20000000000 */
[----:B------:R-:W-:-:S02]  /*18630*/  FSEL R157, R157, -INF , P0 ;  /* 0xff8000009d9d7808 */ /* 0x000fc40000000000 */
[-C--:B------:R-:W-:Y:S02]  /*18640*/  ISETP.GE.AND P1, PT, R31, R225.reuse, PT ;  /* 0x000000e11f00720c */ /* 0x080fe40003f26270 */
[----:B------:R-:W-:Y:S02]  /*18650*/  FSEL R62, R144, -INF , P3 ;  /* 0xff800000903e7808 */ /* 0x000fe40001800000 */
[----:B------:R-:W-:Y:S02]  /*18660*/  ISETP.GE.AND P0, PT, R34, R226, PT ;  /* 0x000000e22200720c */ /* 0x000fe40003f06270 */
[----:B------:R-:W-:Y:S02]  /*18670*/  FSEL R228, R173, -INF , !P4 ;  /* 0xff800000ade47808 */ /* 0x000fe40006000000 */
[----:B------:R-:W-:Y:S02]  /*18680*/  ISETP.GE.AND P4, PT, R42, R225, PT ;  /* 0x000000e12a00720c */ /* 0x000fe40003f86270 */
[----:B------:R-:W-:-:S02]  /*18690*/  FSEL R62, R62, -INF , !P1 ;  /* 0xff8000003e3e7808 */ /* 0x000fc40004800000 */
[----:B------:R-:W-:Y:S02]  /*186a0*/  FSEL R153, R153, -INF , P0 ;  /* 0xff80000099997808 */ /* 0x000fe40000000000 */
[-C--:B------:R-:W-:Y:S02]  /*186b0*/  ISETP.GE.AND P1, PT, R28, R226.reuse, PT ;  /* 0x000000e21c00720c */ /* 0x080fe40003f26270 */
[-C--:B------:R-:W-:Y:S02]  /*186c0*/  ISETP.GE.AND P0, PT, R32, R226.reuse, PT ;  /* 0x000000e22000720c */ /* 0x080fe40003f06270 */
[----:B------:R-:W-:Y:S02]  /*186d0*/  FSEL R236, R169, -INF , !P4 ;  /* 0xff800000a9ec7808 */ /* 0x000fe40006000000 */
[----:B------:R-:W-:Y:S02]  /*186e0*/  ISETP.GE.AND P4, PT, R40, R225, PT ;  /* 0x000000e12800720c */ /* 0x000fe40003f86270 */
[----:B------:R-:W-:-:S02]  /*186f0*/  ISETP.GE.AND P3, PT, R29, R226, PT ;  /* 0x000000e21d00720c */ /* 0x000fc40003f66270 */
[----:B------:R-:W-:Y:S02]  /*18700*/  FSEL R138, R141, -INF , P1 ;  /* 0xff8000008d8a7808 */ /* 0x000fe40000800000 */
[----:B------:R-:W-:Y:S02]  /*18710*/  FSEL R149, R149, -INF , P0 ;  /* 0xff80000095957808 */ /* 0x000fe40000000000 */
[----:B------:R-:W-:Y:S02]  /*18720*/  ISETP.GE.AND P1, PT, R28, R225, PT ;  /* 0x000000e11c00720c */ /* 0x000fe40003f26270 */
[----:B------:R-:W-:Y:S02]  /*18730*/  ISETP.GE.AND P0, PT, R30, R226, PT ;  /* 0x000000e21e00720c */ /* 0x000fe40003f06270 */
[----:B------:R-:W-:Y:S02]  /*18740*/  FSEL R232, R165, -INF , !P4 ;  /* 0xff800000a5e87808 */ /* 0x000fe40006000000 */
[----:B------:R-:W-:-:S02]  /*18750*/  FSEL R61, R140, -INF , P3 ;  /* 0xff8000008c3d7808 */ /* 0x000fc40001800000 */
[-C--:B------:R-:W-:Y:S02]  /*18760*/  ISETP.GE.AND P4, PT, R38, R225.reuse, PT ;  /* 0x000000e12600720c */ /* 0x080fe40003f86270 */
[-C--:B------:R-:W-:Y:S02]  /*18770*/  ISETP.GE.AND P3, PT, R59, R224.reuse, PT ;  /* 0x000000e03b00720c */ /* 0x080fe40003f66270 */
[----:B------:R-:W-:Y:S02]  /*18780*/  FSEL R138, R138, -INF , !P1 ;  /* 0xff8000008a8a7808 */ /* 0x000fe40004800000 */
[----:B------:R-:W-:Y:S02]  /*18790*/  FSEL R139, R145, -INF , P0 ;  /* 0xff800000918b7808 */ /* 0x000fe40000000000 */
[----:B------:R-:W-:Y:S02]  /*187a0*/  ISETP.GE.AND P1, PT, R57, R224, PT ;  /* 0x000000e03900720c */ /* 0x000fe40003f26270 */
[----:B------:R-:W-:-:S02]  /*187b0*/  ISETP.GE.AND P0, PT, R29, R225, PT ;  /* 0x000000e11d00720c */ /* 0x000fc40003f06270 */
[----:B------:R-:W-:Y:S02]  /*187c0*/  FSEL R188, R161, -INF , !P4 ;  /* 0xff800000a1bc7808 */ /* 0x000fe40006000000 */
[----:B------:R-:W-:Y:S02]  /*187d0*/  FSEL R12, R26, -INF , P3 ;  /* 0xff8000001a0c7808 */ /* 0x000fe40001800000 */
[----:B------:R-:W-:Y:S02]  /*187e0*/  ISETP.GE.AND P4, PT, R36, R225, PT ;  /* 0x000000e12400720c */ /* 0x000fe40003f86270 */
[----:B------:R-:W-:Y:S02]  /*187f0*/  ISETP.GE.AND P3, PT, R57, R223, PT ;  /* 0x000000df3900720c */ /* 0x000fe40003f66270 */
[----:B------:R-:W-:Y:S02]  /*18800*/  FSEL R4, R22, -INF , P1 ;  /* 0xff80000016047808 */ /* 0x000fe40000800000 */
[----:B------:R-:W-:-:S02]  /*18810*/  FSEL R61, R61, -INF , !P0 ;  /* 0xff8000003d3d7808 */ /* 0x000fc40004000000 */
[-C--:B------:R-:W-:Y:S02]  /*18820*/  ISETP.GE.AND P1, PT, R55, R224.reuse, PT ;  /* 0x000000e03700720c */ /* 0x080fe40003f26270 */
[----:B------:R-:W-:Y:S02]  /*18830*/  ISETP.GE.AND P0, PT, R58, R224, PT ;  /* 0x000000e03a00720c */ /* 0x000fe40003f06270 */
[----:B------:R-:W-:Y:S02]  /*18840*/  FSEL R182, R157, -INF , !P4 ;  /* 0xff8000009db67808 */ /* 0x000fe40006000000 */
[----:B------:R-:W-:Y:S02]  /*18850*/  FSEL R4, R4, -INF , !P3 ;  /* 0xff80000004047808 */ /* 0x000fe40005800000 */
[----:B------:R-:W-:Y:S02]  /*18860*/  ISETP.GE.AND P4, PT, R34, R225, PT ;  /* 0x000000e12200720c */ /* 0x000fe40003f86270 */
[----:B------:R-:W-:-:S02]  /*18870*/  ISETP.GE.AND P3, PT, R55, R223, PT ;  /* 0x000000df3700720c */ /* 0x000fc40003f66270 */
[----:B------:R-:W-:Y:S02]  /*18880*/  FSEL R18, R18, -INF , P1 ;  /* 0xff80000012127808 */ /* 0x000fe40000800000 */
[----:B------:R-:W-:Y:S02]  /*18890*/  FSEL R27, R27, -INF , P0 ;  /* 0xff8000001b1b7808 */ /* 0x000fe40000000000 */
[-C--:B------:R-:W-:Y:S02]  /*188a0*/  ISETP.GE.AND P1, PT, R53, R224.reuse, PT ;  /* 0x000000e03500720c */ /* 0x080fe40003f26270 */
[----:B------:R-:W-:Y:S02]  /*188b0*/  ISETP.GE.AND P0, PT, R56, R224, PT ;  /* 0x000000e03800720c */ /* 0x000fe40003f06270 */
[----:B------:R-:W-:Y:S02]  /*188c0*/  FSEL R172, R153, -INF , !P4 ;  /* 0xff80000099ac7808 */ /* 0x000fe40006000000 */
[----:B------:R-:W-:-:S02]  /*188d0*/  FSEL R209, R18, -INF , !P3 ;  /* 0xff80000012d17808 */ /* 0x000fc40005800000 */
[----:B------:R-:W-:Y:S02]  /*188e0*/  ISETP.GE.AND P4, PT, R32, R225, PT ;  /* 0x000000e12000720c */ /* 0x000fe40003f86270 */
[----:B------:R-:W-:Y:S02]  /*188f0*/  ISETP.GE.AND P3, PT, R53, R223, PT ;  /* 0x000000df3500720c */ /* 0x000fe40003f66270 */
[----:B------:R-:W-:Y:S02]  /*18900*/  FSEL R14, R14, -INF , P1 ;  /* 0xff8000000e0e7808 */ /* 0x000fe40000800000 */
[----:B------:R-:W-:Y:S02]  /*18910*/  FSEL R8, R23, -INF , P0 ;  /* 0xff80000017087808 */ /* 0x000fe40000000000 */
[-C--:B------:R-:W-:Y:S02]  /*18920*/  ISETP.GE.AND P1, PT, R51, R224.reuse, PT ;  /* 0x000000e03300720c */ /* 0x080fe40003f26270 */
[----:B------:R-:W-:-:S02]  /*18930*/  ISETP.GE.AND P0, PT, R54, R224, PT ;  /* 0x000000e03600720c */ /* 0x000fc40003f06270 */
[-C--:B------:R-:W-:Y:S02]  /*18940*/  ISETP.GE.AND P5, PT, R58, R225.reuse, PT ;  /* 0x000000e13a00720c */ /* 0x080fe40003fa6270 */
[----:B------:R-:W-:Y:S02]  /*18950*/  FSEL R160, R149, -INF , !P4 ;  /* 0xff80000095a07808 */ /* 0x000fe40006000000 */
[----:B------:R-:W-:Y:S02]  /*18960*/  FSEL R189, R14, -INF , !P3 ;  /* 0xff8000000ebd7808 */ /* 0x000fe40005800000 */
[----:B------:R-:W-:Y:S02]  /*18970*/  ISETP.GE.AND P4, PT, R30, R225, PT ;  /* 0x000000e11e00720c */ /* 0x000fe40003f86270 */
[----:B------:R-:W-:Y:S02]  /*18980*/  ISETP.GE.AND P3, PT, R51, R223, PT ;  /* 0x000000df3300720c */ /* 0x000fe40003f66270 */
[----:B------:R-:W-:-:S02]  /*18990*/  FSEL R10, R10, -INF , P1 ;  /* 0xff8000000a0a7808 */ /* 0x000fc40000800000 */
[----:B------:R-:W-:Y:S02]  /*189a0*/  FSEL R19, R19, -INF , P0 ;  /* 0xff80000013137808 */ /* 0x000fe40000000000 */
[-C--:B------:R-:W-:Y:S02]  /*189b0*/  ISETP.GE.AND P1, PT, R49, R224.reuse, PT ;  /* 0x000000e03100720c */ /* 0x080fe40003f26270 */
[----:B------:R-:W-:Y:S02]  /*189c0*/  FSEL R25, R25, -INF , !P5 ;  /* 0xff80000019197808 */ /* 0x000fe40006800000 */
[----:B------:R-:W-:Y:S02]  /*189d0*/  ISETP.GE.AND P0, PT, R52, R224, PT ;  /* 0x000000e03400720c */ /* 0x000fe40003f06270 */
[----:B------:R-:W-:Y:S02]  /*189e0*/  FSEL R139, R139, -INF , !P4 ;  /* 0xff8000008b8b7808 */ /* 0x000fe40006000000 */
[----:B------:R-:W-:-:S02]  /*189f0*/  ISETP.GE.AND P5, PT, R59, R223, PT ;  /* 0x000000df3b00720c */ /* 0x000fc40003fa6270 */
[----:B------:R-:W-:Y:S02]  /*18a00*/  FSEL R161, R10, -INF , !P3 ;  /* 0xff8000000aa17808 */ /* 0x000fe40005800000 */
[-C--:B------:R-:W-:Y:S02]  /*18a10*/  ISETP.GE.AND P4, PT, R58, R223.reuse, PT ;  /* 0x000000df3a00720c */ /* 0x080fe40003f86270 */
[----:B------:R-:W-:Y:S02]  /*18a20*/  ISETP.GE.AND P3, PT, R49, R223, PT ;  /* 0x000000df3100720c */ /* 0x000fe40003f66270 */
[----:B------:R-:W-:Y:S02]  /*18a30*/  FSEL R6, R6, -INF , P1 ;  /* 0xff80000006067808 */ /* 0x000fe40000800000 */
[----:B------:R-:W-:Y:S02]  /*18a40*/  FSEL R15, R15, -INF , P0 ;  /* 0xff8000000f0f7808 */ /* 0x000fe40000000000 */
[----:B------:R-:W-:-:S02]  /*18a50*/  FMNMX3.FTZ R5, R134, R24, R25, !PT ;  /* 0x0000001886057276 */ /* 0x000fc40007810019 */
[----:B------:R-:W-:Y:S02]  /*18a60*/  ISETP.GE.AND P0, PT, R50, R224, PT ;  /* 0x000000e03200720c */ /* 0x000fe40003f06270 */
[----:B------:R-:W-:Y:S02]  /*18a70*/  FSEL R12, R12, -INF , !P5 ;  /* 0xff8000000c0c7808 */ /* 0x000fe40006800000 */
[----:B------:R-:W-:Y:S02]  /*18a80*/  ISETP.GE.AND P5, PT, R56, R223, PT ;  /* 0x000000df3800720c */ /* 0x000fe40003fa6270 */
[----:B------:R-:W-:Y:S02]  /*18a90*/  FSEL R22, R27, -INF , !P4 ;  /* 0xff8000001b167808 */ /* 0x000fe40006000000 */
[----:B------:R-:W-:Y:S02]  /*18aa0*/  FSEL R177, R6, -INF , !P3 ;  /* 0xff80000006b17808 */ /* 0x000fe40005800000 */
[----:B------:R-:W-:-:S02]  /*18ab0*/  FMNMX3.FTZ R6, R5, R20, R16, !PT ;  /* 0x0000001405067276 */ /* 0x000fc40007810010 */
[----:B------:R-:W-:Y:S02]  /*18ac0*/  FSEL R11, R11, -INF , P0 ;  /* 0xff8000000b0b7808 */ /* 0x000fe40000000000 */
[----:B------:R-:W-:Y:S02]  /*18ad0*/  ISETP.GE.AND P0, PT, R48, R224, PT ;  /* 0x000000e03000720c */ /* 0x000fe40003f06270 */
[----:B------:R-:W-:Y:S02]  /*18ae0*/  ISETP.GE.AND P4, PT, R54, R223, PT ;  /* 0x000000df3600720c */ /* 0x000fe40003f86270 */
[----:B------:R-:W-:Y:S02]  /*18af0*/  FSEL R8, R8, -INF , !P5 ;  /* 0xff80000008087808 */ /* 0x000fe40006800000 */
[----:B------:R-:W-:Y:S02]  /*18b00*/  FMNMX3.FTZ R5, R3, R12, R22, !PT ;  /* 0x0000000c03057276 */ /* 0x000fe40007810016 */
[----:B------:R-:W-:-:S02]  /*18b10*/  FMNMX3.FTZ R6, R6, R201, R193, !PT ;  /* 0x000000c906067276 */ /* 0x000fc400078100c1 */
[----:B------:R-:W-:Y:S02]  /*18b20*/  FSEL R7, R7, -INF , P0 ;  /* 0xff80000007077808 */ /* 0x000fe40000000000 */
[----:B------:R-:W-:Y:S02]  /*18b30*/  ISETP.GE.AND P5, PT, R52, R223, PT ;  /* 0x000000df3400720c */ /* 0x000fe40003fa6270 */
[----:B------:R-:W-:Y:S02]  /*18b40*/  FSEL R203, R19, -INF , !P4 ;  /* 0xff80000013cb7808 */ /* 0x000fe40006000000 */
[----:B------:R-:W-:Y:S02]  /*18b50*/  ISETP.GE.AND P0, PT, R46, R224, PT ;  /* 0x000000e02e00720c */ /* 0x000fe40003f06270 */
[----:B------:R-:W-:Y:S02]  /*18b60*/  FMNMX3.FTZ R10, R5, R4, R8, !PT ;  /* 0x00000004050a7276 */ /* 0x000fe40007810008 */
[----:B------:R-:W-:-:S02]  /*18b70*/  ISETP.GE.AND P1, PT, R47, R224, PT ;  /* 0x000000e02f00720c */ /* 0x000fc40003f26270 */
[----:B------:R-:W-:Y:S02]  /*18b80*/  FMNMX3.FTZ R6, R6, R191, R187, !PT ;  /* 0x000000bf06067276 */ /* 0x000fe400078100bb */
[----:B------:R-:W-:Y:S02]  /*18b90*/  ISETP.GE.AND P4, PT, R50, R223, PT ;  /* 0x000000df3200720c */ /* 0x000fe40003f86270 */
[----:B------:R-:W-:Y:S02]  /*18ba0*/  FSEL R195, R15, -INF , !P5 ;  /* 0xff8000000fc37808 */ /* 0x000fe40006800000 */
[----:B------:R-:W-:Y:S02]  /*18bb0*/  FSEL R173, R179, -INF , P0 ;  /* 0xff800000b3ad7808 */ /* 0x000fe40000000000 */
[----:B------:R-:W-:Y:S02]  /*18bc0*/  FMNMX3.FTZ R10, R10, R209, R203, !PT ;  /* 0x000000d10a0a7276 */ /* 0x000fe400078100cb */
[----:B------:R-:W-:-:S02]  /*18bd0*/  ISETP.GE.AND P3, PT, R47, R223, PT ;  /* 0x000000df2f00720c */ /* 0x000fc40003f66270 */
[----:B------:R-:W-:Y:S02]  /*18be0*/  FSEL R165, R178, -INF , P1 ;  /* 0xff800000b2a57808 */ /* 0x000fe40000800000 */
[----:B------:R-:W-:Y:S02]  /*18bf0*/  ISETP.GE.AND P0, PT, R44, R224, PT ;  /* 0x000000e02c00720c */ /* 0x000fe40003f06270 */
[----:B------:R-:W-:Y:S02]  /*18c00*/  FMNMX3.FTZ R6, R6, R180, R183, !PT ;  /* 0x000000b406067276 */ /* 0x000fe400078100b7 */
[----:B------:R-:W-:Y:S02]  /*18c10*/  ISETP.GE.AND P1, PT, R45, R224, PT ;  /* 0x000000e02d00720c */ /* 0x000fe40003f26270 */
[----:B------:R-:W-:Y:S02]  /*18c20*/  ISETP.GE.AND P5, PT, R48, R223, PT ;  /* 0x000000df3000720c */ /* 0x000fe40003fa6270 */
[----:B------:R-:W-:-:S02]  /*18c30*/  FSEL R185, R11, -INF , !P4 ;  /* 0xff8000000bb97808 */ /* 0x000fc40006000000 */
[----:B------:R-:W-:Y:S02]  /*18c40*/  FMNMX3.FTZ R10, R10, R189, R195, !PT ;  /* 0x000000bd0a0a7276 */ /* 0x000fe400078100c3 */
[----:B------:R-:W-:Y:S02]  /*18c50*/  FSEL R165, R165, -INF , !P3 ;  /* 0xff800000a5a57808 */ /* 0x000fe40005800000 */
[----:B------:R-:W-:Y:S02]  /*18c60*/  FSEL R169, R175, -INF , P0 ;  /* 0xff800000afa97808 */ /* 0x000fe40000000000 */
[----:B------:R-:W-:Y:S02]  /*18c70*/  FMNMX3.FTZ R5, R6, R181, R176, !PT ;  /* 0x000000b506057276 */ /* 0x000fe400078100b0 */
[----:B------:R-:W-:Y:S02]  /*18c80*/  ISETP.GE.AND P3, PT, R45, R223, PT ;  /* 0x000000df2d00720c */ /* 0x000fe40003f66270 */
[----:B------:R-:W-:-:S02]  /*18c90*/  FSEL R174, R174, -INF , P1 ;  /* 0xff800000aeae7808 */ /* 0x000fc40000800000 */
[-C--:B------:R-:W-:Y:S02]  /*18ca0*/  ISETP.GE.AND P0, PT, R42, R224.reuse, PT ;  /* 0x000000e02a00720c */ /* 0x080fe40003f06270 */
[----:B------:R-:W-:Y:S02]  /*18cb0*/  ISETP.GE.AND P1, PT, R43, R224, PT ;  /* 0x000000e02b00720c */ /* 0x000fe40003f26270 */
[----:B------:R-:W-:Y:S02]  /*18cc0*/  ISETP.GE.AND P4, PT, R46, R223, PT ;  /* 0x000000df2e00720c */ /* 0x000fe40003f86270 */
[----:B------:R-:W-:Y:S02]  /*18cd0*/  FSEL R178, R7, -INF , !P5 ;  /* 0xff80000007b27808 */ /* 0x000fe40006800000 */
[----:B------:R-:W-:Y:S02]  /*18ce0*/  FMNMX3.FTZ R10, R10, R161, R185, !PT ;  /* 0x000000a10a0a7276 */ /* 0x000fe400078100b9 */
[----:B------:R-:W-:-:S02]  /*18cf0*/  FMNMX3.FTZ R5, R5, R246, R250, !PT ;  /* 0x000000f605057276 */ /* 0x000fc400078100fa */
[----:B------:R-:W-:Y:S02]  /*18d00*/  FSEL R252, R174, -INF , !P3 ;  /* 0xff800000aefc7808 */ /* 0x000fe40005800000 */
[----:B------:R-:W-:Y:S02]  /*18d10*/  FSEL R171, R171, -INF , P0 ;  /* 0xff800000abab7808 */ /* 0x000fe40000000000 */
[-C--:B------:R-:W-:Y:S02]  /*18d20*/  ISETP.GE.AND P3, PT, R43, R223.reuse, PT ;  /* 0x000000df2b00720c */ /* 0x080fe40003f66270 */
[----:B------:R-:W-:Y:S02]  /*18d30*/  FSEL R170, R170, -INF , P1 ;  /* 0xff800000aaaa7808 */ /* 0x000fe40000800000 */
[----:B------:R-:W-:Y:S02]  /*18d40*/  ISETP.GE.AND P0, PT, R40, R224, PT ;  /* 0x000000e02800720c */ /* 0x000fe40003f06270 */
[----:B------:R-:W-:-:S02]  /*18d50*/  ISETP.GE.AND P5, PT, R44, R223, PT ;  /* 0x000000df2c00720c */ /* 0x000fc40003fa6270 */
[----:B------:R-:W-:Y:S02]  /*18d60*/  FSEL R173, R173, -INF , !P4 ;  /* 0xff800000adad7808 */ /* 0x000fe40006000000 */
[----:B------:R-:W-:Y:S02]  /*18d70*/  ISETP.GE.AND P1, PT, R41, R224, PT ;  /* 0x000000e02900720c */ /* 0x000fe40003f26270 */
[----:B------:R-:W-:Y:S02]  /*18d80*/  FMNMX3.FTZ R10, R10, R177, R178, !PT ;  /* 0x000000b10a0a7276 */ /* 0x000fe400078100b2 */
[----:B------:R-:W-:Y:S02]  /*18d90*/  FMNMX3.FTZ R5, R5, R230, R228, !PT ;  /* 0x000000e605057276 */ /* 0x000fe400078100e4 */
[----:B------:R-:W-:Y:S02]  /*18da0*/  FSEL R244, R170, -INF , !P3 ;  /* 0xff800000aaf47808 */ /* 0x000fe40005800000 */
[----:B------:R-:W-:-:S02]  /*18db0*/  FSEL R167, R167, -INF , P0 ;  /* 0xff800000a7a77808 */ /* 0x000fc40000000000 */
[-C--:B------:R-:W-:Y:S02]  /*18dc0*/  ISETP.GE.AND P4, PT, R42, R223.reuse, PT ;  /* 0x000000df2a00720c */ /* 0x080fe40003f86270 */
[----:B------:R-:W-:Y:S02]  /*18dd0*/  FSEL R169, R169, -INF , !P5 ;  /* 0xff800000a9a97808 */ /* 0x000fe40006800000 */
[----:B------:R-:W-:Y:S02]  /*18de0*/  ISETP.GE.AND P3, PT, R41, R223, PT ;  /* 0x000000df2900720c */ /* 0x000fe40003f66270 */
[----:B------:R-:W-:Y:S02]  /*18df0*/  FSEL R166, R166, -INF , P1 ;  /* 0xff800000a6a67808 */ /* 0x000fe40000800000 */
[----:B------:R-:W-:Y:S02]  /*18e00*/  ISETP.GE.AND P0, PT, R38, R224, PT ;  /* 0x000000e02600720c */ /* 0x000fe40003f06270 */
[----:B------:R-:W-:-:S02]  /*18e10*/  FMNMX3.FTZ R10, R10, R165, R173, !PT ;  /* 0x000000a50a0a7276 */ /* 0x000fc400078100ad */
[----:B------:R-:W-:Y:S02]  /*18e20*/  ISETP.GE.AND P1, PT, R39, R224, PT ;  /* 0x000000e02700720c */ /* 0x000fe40003f26270 */
[----:B------:R-:W-:Y:S02]  /*18e30*/  FMNMX3.FTZ R5, R5, R234, R236, !PT ;  /* 0x000000ea05057276 */ /* 0x000fe400078100ec */
[----:B------:R-:W-:Y:S02]  /*18e40*/  ISETP.GE.AND P6, PT, R40, R223, PT ;  /* 0x000000df2800720c */ /* 0x000fe40003fc6270 */
[----:B------:R-:W-:Y:S02]  /*18e50*/  FSEL R248, R171, -INF , !P4 ;  /* 0xff800000abf87808 */ /* 0x000fe40006000000 */
[----:B------:R-:W-:Y:S02]  /*18e60*/  FSEL R242, R166, -INF , !P3 ;  /* 0xff800000a6f27808 */ /* 0x000fe40005800000 */
[----:B------:R-:W-:-:S02]  /*18e70*/  FSEL R163, R163, -INF , P0 ;  /* 0xff800000a3a37808 */ /* 0x000fc40000000000 */
[----:B------:R-:W-:Y:S02]  /*18e80*/  FMNMX3.FTZ R7, R10, R252, R169, !PT ;  /* 0x000000fc0a077276 */ /* 0x000fe400078100a9 */
[----:B------:R-:W-:Y:S02]  /*18e90*/  ISETP.GE.AND P3, PT, R39, R223, PT ;  /* 0x000000df2700720c */ /* 0x000fe40003f66270 */
[----:B------:R-:W-:Y:S02]  /*18ea0*/  FSEL R162, R162, -INF , P1 ;  /* 0xff800000a2a27808 */ /* 0x000fe40000800000 */
[----:B------:R-:W-:Y:S02]  /*18eb0*/  ISETP.GE.AND P0, PT, R36, R224, PT ;  /* 0x000000e02400720c */ /* 0x000fe40003f06270 */
[----:B------:R-:W-:Y:S02]  /*18ec0*/  FMNMX3.FTZ R5, R5, R238, R232, !PT ;  /* 0x000000ee05057276 */ /* 0x000fe400078100e8 */
[----:B------:R-:W-:-:S02]  /*18ed0*/  ISETP.GE.AND P1, PT, R37, R224, PT ;  /* 0x000000e02500720c */ /* 0x000fc40003f26270 */
[----:B------:R-:W-:Y:S02]  /*18ee0*/  ISETP.GE.AND P5, PT, R38, R223, PT ;  /* 0x000000df2600720c */ /* 0x000fe40003fa6270 */
[----:B------:R-:W-:Y:S02]  /*18ef0*/  FSEL R240, R167, -INF , !P6 ;  /* 0xff800000a7f07808 */ /* 0x000fe40007000000 */
[----:B------:R-:W-:Y:S02]  /*18f00*/  FMNMX3.FTZ R7, R7, R244, R248, !PT ;  /* 0x000000f407077276 */ /* 0x000fe400078100f8 */
[----:B------:R-:W-:Y:S02]  /*18f10*/  FSEL R202, R162, -INF , !P3 ;  /* 0xff800000a2ca7808 */ /* 0x000fe40005800000 */
[----:B------:R-:W-:Y:S02]  /*18f20*/  FSEL R159, R159, -INF , P0 ;  /* 0xff8000009f9f7808 */ /* 0x000fe40000000000 */
[----:B------:R-:W-:-:S02]  /*18f30*/  FMNMX3.FTZ R5, R5, R186, R188, !PT ;  /* 0x000000ba05057276 */ /* 0x000fc400078100bc */
[-C--:B------:R-:W-:Y:S02]  /*18f40*/  ISETP.GE.AND P3, PT, R37, R223.reuse, PT ;  /* 0x000000df2500720c */ /* 0x080fe40003f66270 */
[----:B------:R-:W-:Y:S02]  /*18f50*/  FSEL R158, R158, -INF , P1 ;  /* 0xff8000009e9e7808 */ /* 0x000fe40000800000 */
[-C--:B------:R-:W-:Y:S02]  /*18f60*/  ISETP.GE.AND P0, PT, R35, R224.reuse, PT ;  /* 0x000000e02300720c */ /* 0x080fe40003f06270 */
[----:B------:R-:W-:Y:S02]  /*18f70*/  ISETP.GE.AND P4, PT, R36, R223, PT ;  /* 0x000000df2400720c */ /* 0x000fe40003f86270 */
[----:B------:R-:W-:Y:S02]  /*18f80*/  ISETP.GE.AND P1, PT, R34, R224, PT ;  /* 0x000000e02200720c */ /* 0x000fe40003f26270 */
[----:B------:R-:W-:-:S02]  /*18f90*/  FSEL R194, R163, -INF , !P5 ;  /* 0xff800000a3c27808 */ /* 0x000fc40006800000 */
[----:B------:R-:W-:Y:S02]  /*18fa0*/  FMNMX3.FTZ R7, R7, R242, R240, !PT ;  /* 0x000000f207077276 */ /* 0x000fe400078100f0 */
[----:B------:R-:W-:Y:S02]  /*18fb0*/  FMNMX3.FTZ R5, R5, R184, R182, !PT ;  /* 0x000000b805057276 */ /* 0x000fe400078100b6 */
[----:B------:R-:W-:Y:S02]  /*18fc0*/  FSEL R192, R158, -INF , !P3 ;  /* 0xff8000009ec07808 */ /* 0x000fe40005800000 */
[----:B------:R-:W-:Y:S02]  /*18fd0*/  FSEL R154, R154, -INF , P0 ;  /* 0xff8000009a9a7808 */ /* 0x000fe40000000000 */
[----:B------:R-:W-:Y:S02]  /*18fe0*/  ISETP.GE.AND P3, PT, R35, R223, PT ;  /* 0x000000df2300720c */ /* 0x000fe40003f66270 */
[----:B------:R-:W-:-:S02]  /*18ff0*/  FSEL R190, R159, -INF , !P4 ;  /* 0xff8000009fbe7808 */ /* 0x000fc40006000000 */
[-C--:B------:R-:W-:Y:S02]  /*19000*/  ISETP.GE.AND P0, PT, R33, R224.reuse, PT ;  /* 0x000000e02100720c */ /* 0x080fe40003f06270 */
[----:B------:R-:W-:Y:S02]  /*19010*/  FSEL R155, R155, -INF , P1 ;  /* 0xff8000009b9b7808 */ /* 0x000fe40000800000 */
[----:B------:R-:W-:Y:S02]  /*19020*/  ISETP.GE.AND P4, PT, R34, R223, PT ;  /* 0x000000df2200720c */ /* 0x000fe40003f86270 */
[----:B------:R-:W-:Y:S02]  /*19030*/  ISETP.GE.AND P1, PT, R32, R224, PT ;  /* 0x000000e02000720c */ /* 0x000fe40003f26270 */
[----:B------:R-:W-:Y:S02]  /*19040*/  FMNMX3.FTZ R7, R7, R202, R194, !PT ;  /* 0x000000ca07077276 */ /* 0x000fe400078100c2 */
[----:B------:R-:W-:-:S02]  /*19050*/  FMNMX3.FTZ R9, R5, R168, R172, !PT ;  /* 0x000000a805097276 */ /* 0x000fc400078100ac */
[----:B------:R-:W-:Y:S02]  /*19060*/  FSEL R174, R154, -INF , !P3 ;  /* 0xff8000009aae7808 */ /* 0x000fe40005800000 */
[----:B------:R-:W-:Y:S02]  /*19070*/  FSEL R150, R150, -INF , P0 ;  /* 0xff80000096967808 */ /* 0x000fe40000000000 */
[----:B------:R-:W-:Y:S02]  /*19080*/  ISETP.GE.AND P3, PT, R33, R223, PT ;  /* 0x000000df2100720c */ /* 0x000fe40003f66270 */
[----:B------:R-:W-:Y:S02]  /*19090*/  FSEL R162, R155, -INF , !P4 ;  /* 0xff8000009ba27808 */ /* 0x000fe40006000000 */
[----:B------:R-:W-:Y:S02]  /*190a0*/  ISETP.GE.AND P0, PT, R31, R224, PT ;  /* 0x000000e01f00720c */ /* 0x000fe40003f06270 */
[----:B------:R-:W-:-:S02]  /*190b0*/  FSEL R151, R151, -INF , P1 ;  /* 0xff80000097977808 */ /* 0x000fc40000800000 */
[----:B------:R-:W-:Y:S02]  /*190c0*/  FMNMX3.FTZ R5, R7, R192, R190, !PT ;  /* 0x000000c007057276 */ /* 0x000fe400078100be */
[----:B------:R-:W-:Y:S02]  /*190d0*/  ISETP.GE.AND P4, PT, R32, R223, PT ;  /* 0x000000df2000720c */ /* 0x000fe40003f86270 */
[----:B------:R-:W-:Y:S02]  /*190e0*/  ISETP.GE.AND P1, PT, R30, R224, PT ;  /* 0x000000e01e00720c */ /* 0x000fe40003f26270 */
[----:B------:R-:W-:Y:S02]  /*190f0*/  FMNMX3.FTZ R7, R9, R164, R160, !PT ;  /* 0x000000a409077276 */ /* 0x000fe400078100a0 */
[----:B------:R-:W-:Y:S02]  /*19100*/  FSEL R166, R150, -INF , !P3 ;  /* 0xff80000096a67808 */ /* 0x000fe40005800000 */
[----:B------:R-:W-:-:S02]  /*19110*/  FSEL R146, R146, -INF , P0 ;  /* 0xff80000092927808 */ /* 0x000fc40000000000 */
[-C--:B------:R-:W-:Y:S02]  /*19120*/  ISETP.GE.AND P3, PT, R31, R223.reuse, PT ;  /* 0x000000df1f00720c */ /* 0x080fe40003f66270 */
[----:B------:R-:W-:Y:S02]  /*19130*/  FSEL R170, R151, -INF , !P4 ;  /* 0xff80000097aa7808 */ /* 0x000fe40006000000 */
[----:B------:R-:W-:Y:S02]  /*19140*/  ISETP.GE.AND P0, PT, R29, R224, PT ;  /* 0x000000e01d00720c */ /* 0x000fe40003f06270 */
[----:B------:R-:W-:Y:S02]  /*19150*/  FSEL R147, R147, -INF , P1 ;  /* 0xff80000093937808 */ /* 0x000fe40000800000 */
[----:B------:R-:W-:Y:S02]  /*19160*/  FMNMX3.FTZ R7, R7, R62, R139, !PT ;  /* 0x0000003e07077276 */ /* 0x000fe4000781008b */
[----:B------:R-:W-:-:S02]  /*19170*/  ISETP.GE.AND P4, PT, R30, R223, PT ;  /* 0x000000df1e00720c */ /* 0x000fc40003f86270 */
[----:B------:R-:W-:Y:S02]  /*19180*/  ISETP.GE.AND P1, PT, R28, R224, PT ;  /* 0x000000e01c00720c */ /* 0x000fe40003f26270 */
[----:B------:R-:W-:Y:S02]  /*19190*/  FMNMX3.FTZ R5, R5, R174, R162, !PT ;  /* 0x000000ae05057276 */ /* 0x000fe400078100a2 */
[----:B------:R-:W-:Y:S02]  /*191a0*/  FSEL R150, R146, -INF , !P3 ;  /* 0xff80000092967808 */ /* 0x000fe40005800000 */
[----:B------:R-:W-:Y:S02]  /*191b0*/  FSEL R142, R142, -INF , P0 ;  /* 0xff8000008e8e7808 */ /* 0x000fe40000000000 */
[----:B------:R-:W-:Y:S02]  /*191c0*/  FMNMX3.FTZ R7, R7, R61, R138, !PT ;  /* 0x0000003d07077276 */ /* 0x000fe4000781008a */
[----:B------:R-:W-:-:S02]  /*191d0*/  ISETP.GE.AND P3, PT, R29, R223, PT ;  /* 0x000000df1d00720c */ /* 0x000fc40003f66270 */
[----:B------:R-:W-:Y:S02]  /*191e0*/  ISETP.GE.AND P0, PT, R28, R223, PT ;  /* 0x000000df1c00720c */ /* 0x000fe40003f06270 */
[----:B------:R-:W-:Y:S02]  /*191f0*/  FSEL R143, R143, -INF , P1 ;  /* 0xff8000008f8f7808 */ /* 0x000fe40000800000 */
[----:B------:R-:W-:Y:S02]  /*19200*/  FSEL R148, R147, -INF , !P4 ;  /* 0xff80000093947808 */ /* 0x000fe40006000000 */
[----:B------:R-:W-:Y:S01]  /*19210*/  FMNMX3.FTZ R5, R5, R166, R170, !PT ;  /* 0x000000a605057276 */ /* 0x000fe200078100aa */
[----:B------:R-:W1:Y:S01]  /*19220*/  SHFL.BFLY PT, R10, R7, 0x2, 0x1f ;  /* 0x0c401f00070a7f89 */ /* 0x000e6200000e0000 */
[----:B------:R-:W-:Y:S02]  /*19230*/  FSEL R146, R142, -INF , !P3 ;  /* 0xff8000008e927808 */ /* 0x000fe40005800000 */
[----:B------:R-:W-:-:S02]  /*19240*/  FSEL R144, R143, -INF , !P0 ;  /* 0xff8000008f907808 */ /* 0x000fc40004000000 */
[----:B------:R-:W-:-:S04]  /*19250*/  FMNMX3.FTZ R5, R5, R150, R148, !PT ;  /* 0x0000009605057276 */ /* 0x000fc80007810094 */
[----:B------:R-:W-:-:S05]  /*19260*/  FMNMX3.FTZ R5, R5, R146, R144, !PT ;  /* 0x0000009205057276 */ /* 0x000fca0007810090 */
[----:B------:R-:W3:Y:S01]  /*19270*/  SHFL.BFLY PT, R6, R5, 0x2, 0x1f ;  /* 0x0c401f0005067f89 */ /* 0x000ee200000e0000 */
[----:B-1----:R-:W-:-:S05]  /*19280*/  FMNMX.FTZ R10, R7, R10, !PT ;  /* 0x0000000a070a7209 */ /* 0x002fca0007810000 */
[----:B------:R-:W1:Y:S01]  /*19290*/  SHFL.BFLY PT, R143, R10, 0x1, 0x1f ;  /* 0x0c201f000a8f7f89 */ /* 0x000e6200000e0000 */
[----:B------:R-:W4:Y:S01]  /*192a0*/  S2UR UR6, SR_CgaCtaId ;  /* 0x00000000000679c3 */ /* 0x000f220000008800 */
[----:B---3--:R-:W-:-:S05]  /*192b0*/  FMNMX.FTZ R6, R5, R6, !PT ;  /* 0x0000000605067209 */ /* 0x008fca0007810000 */
[----:B------:R-:W3:Y:S01]  /*192c0*/  SHFL.BFLY PT, R141, R6, 0x1, 0x1f ;  /* 0x0c201f00068d7f89 */ /* 0x000ee200000e0000 */
[----:B-1----:R-:W-:Y:S01]  /*192d0*/  FMNMX.FTZ R143, R10, R143, !PT ;  /* 0x0000008f0a8f7209 */ /* 0x002fe20007810000 */
[----:B----4-:R-:W-:-:S03]  /*192e0*/  ULEA UR6, UR6, UR8, 0x18 ;  /* 0x0000000806067291 */ /* 0x010fc6000f8ec0ff */
[----:B------:R-:W-:Y:S01]  /*192f0*/  FSETP.NEU.FTZ.AND P1, PT, R143, -INF , PT ;  /* 0xff8000008f00780b */ /* 0x000fe20003f3d000 */
[----:B--2---:R-:W-:Y:S02]  /*19300*/  FMUL.FTZ R147, R0, R143 ;  /* 0x0000008f00937220 */ /* 0x004fe40000410000 */
[----:B------:R-:W-:-:S03]  /*19310*/  LEA R2, R2, UR6, 0x1 ;  /* 0x0000000602027c11 */ /* 0x000fc6000f8e08ff */
[----:B------:R-:W-:Y:S02]  /*19320*/  FSEL R147, R147, RZ, P1 ;  /* 0x000000ff93937208 */ /* 0x000fe40000800000 */
[----:B---3--:R-:W-:-:S03]  /*19330*/  FMNMX.FTZ R141, R6, R141, !PT ;  /* 0x0000008d068d7209 */ /* 0x008fc60007810000 */
[----:B------:R-:W-:Y:S01]  /*19340*/  FFMA.FTZ R151, R16, R0, -R147 ;  /* 0x0000000010977223 */ /* 0x000fe20000010893 */
[----:B------:R-:W-:Y:S01]  /*19350*/  LOP3.LUT P6, RZ, R197, 0x2, RZ, 0xc0, !PT ;  /* 0x00000002c5ff7812 */ /* 0x000fe200078cc0ff */
[----:B------:R-:W-:Y:S01]  /*19360*/  LDSM.16.MT88.4 R44, [R2+0x10000] ;  /* 0x01000000022c783b */ /* 0x000fe20000004200 */
[C---:B------:R-:W-:Y:S01]  /*19370*/  FSETP.NEU.FTZ.AND P0, PT, R141.reuse, -INF , PT ;  /* 0xff8000008d00780b */ /* 0x040fe20003f1d000 */
[----:B------:R-:W-:Y:S01]  /*19380*/  VIADD R16, R2, 0xc000 ;  /* 0x0000c00002107836 */ /* 0x000fe20000000000 */
[----:B------:R-:W-:Y:S02]  /*19390*/  SEL R157, R198, 0xffffffe0, !P6 ;  /* 0xffffffe0c69d7807 */ /* 0x000fe40007000000 */
[----:B------:R-:W-:Y:S01]  /*193a0*/  FSEL R6, R141, RZ, P0 ;  /* 0x000000ff8d067208 */ /* 0x000fe20000000000 */
[----:B------:R-:W-:Y:S02]  /*193b0*/  VIADD R158, R2, 0xc040 ;  /* 0x0000c040029e7836 */ /* 0x000fe40000000000 */
[----:B------:R-:W-:-:S02]  /*193c0*/  @P2 VIADD R158, R16, 0xffffffc0 ;  /* 0xffffffc0109e2836 */ /* 0x000fc40000000000 */
[----:B------:R-:W-:Y:S01]  /*193d0*/  FADD.FTZ R155, R3, -R6 ;  /* 0x80000006039b7221 */ /* 0x000fe20000010000 */
[C---:B------:R-:W-:Y:S02]  /*193e0*/  IMAD.IADD R3, R157.reuse, 0x1, R2 ;  /* 0x000000019d037824 */ /* 0x040fe400078e0202 */
[----:B------:R-:W-:Y:S02]  /*193f0*/  IMAD.IADD R157, R157, 0x1, R158 ;  /* 0x000000019d9d7824 */ /* 0x000fe400078e029e */
[C---:B------:R-:W-:Y:S01]  /*19400*/  FMUL.FTZ R145, R0.reuse, R141 ;  /* 0x0000008d00917220 */ /* 0x040fe20000410000 */
[----:B------:R-:W-:Y:S01]  /*19410*/  FSEL R5, R143, RZ, P1 ;  /* 0x000000ff8f057208 */ /* 0x000fe20000800000 */
[----:B------:R-:W-:Y:S01]  /*19420*/  FMUL.FTZ R155, R0, R155 ;  /* 0x0000009b009b7220 */ /* 0x000fe20000410000 */
[-C--:B------:R-:W-:Y:S01]  /*19430*/  FFMA.FTZ R142, R24, R0.reuse, -R147 ;  /* 0x00000000188e7223 */ /* 0x080fe20000010893 */
[----:B------:R-:W1:Y:S01]  /*19440*/  LDSM.16.MT88.4 R36, [R157] ;  /* 0x000000009d24783b */ /* 0x000e620000004200 */
[----:B------:R-:W-:Y:S01]  /*19450*/  FSEL R145, R145, RZ, P0 ;  /* 0x000000ff91917208 */ /* 0x000fe20000000000 */
[----:B------:R-:W-:Y:S01]  /*19460*/  FADD.FTZ R5, R134, -R5 ;  /* 0x8000000586057221 */ /* 0x000fe20000010000 */
[-CC-:B------:R-:W-:Y:S01]  /*19470*/  FFMA.FTZ R140, R25, R0.reuse, -R147.reuse ;  /* 0x00000000198c7223 */ /* 0x180fe20000010893 */
[-C--:B------:R-:W-:Y:S01]  /*19480*/  FFMA.FTZ R154, R20, R0.reuse, -R147 ;  /* 0x00000000149a7223 */ /* 0x080fe20000010893 */
[----:B------:R-:W2:Y:S01]  /*19490*/  LDSM.16.MT88.4 R28, [R158] ;  /* 0x000000009e1c783b */ /* 0x000ea20000004200 */
[----:B------:R-:W-:Y:S01]  /*194a0*/  FMUL.FTZ R156, R0, R5 ;  /* 0x00000005009c7220 */ /* 0x000fe20000410000 */
[-CC-:B------:R-:W-:Y:S01]  /*194b0*/  FFMA.FTZ R152, R12, R0.reuse, -R145.reuse ;  /* 0x000000000c987223 */ /* 0x180fe20000010891 */
[-CC-:B------:R-:W-:Y:S01]  /*194c0*/  FFMA.FTZ R149, R22, R0.reuse, -R145.reuse ;  /* 0x0000000016957223 */ /* 0x180fe20000010891 */
[-CC-:B------:R-:W-:Y:S01]  /*194d0*/  FFMA.FTZ R153, R8, R0.reuse, -R145.reuse ;  /* 0x0000000008997223 */ /* 0x180fe20000010891 */
[----:B------:R-:W-:Y:S01]  /*194e0*/  FFMA.FTZ R7, R4, R0, -R145 ;  /* 0x0000000004077223 */ /* 0x000fe20000010891 */
[----:B------:R-:W-:Y:S01]  /*194f0*/  MUFU.EX2 R155, R155 ;  /* 0x0000009b009b7308 */ /* 0x000fe20000000800 */
[----:B------:R-:W3:Y:S03]  /*19500*/  LDSM.16.MT88.4 R12, [R2+0xc000] ;  /* 0x00c00000020c783b */ /* 0x000ee60000004200 */
[----:B------:R-:W4:Y:S01]  /*19510*/  MUFU.EX2 R156, R156 ;  /* 0x0000009c009c7308 */ /* 0x000f220000000800 */
[----:B------:R-:W5:Y:S03]  /*19520*/  LDSM.16.MT88.4 R20, [R3+0xc000] ;  /* 0x00c000000314783b */ /* 0x000f660000004200 */
[----:B------:R-:W-:Y:S01]  /*19530*/  MUFU.EX2 R142, R142 ;  /* 0x0000008e008e7308 */ /* 0x000fe20000000800 */
[----:B------:R-:W5:Y:S03]  /*19540*/  LDSM.16.MT88.4 R52, [R3+0x10000] ;  /* 0x010000000334783b */ /* 0x000f660000004200 */
[----:B------:R-:W1:Y:S01]  /*19550*/  MUFU.EX2 R140, R140 ;  /* 0x0000008c008c7308 */ /* 0x000e620000000800 */
[----:B------:R-:W5:Y:S03]  /*19560*/  LDSM.16.MT88.4 R64, [R158+0x4000] ;  /* 0x004000009e40783b */ /* 0x000f660000004200 */
[----:B------:R-:W-:Y:S04]  /*19570*/  MUFU.EX2 R154, R154 ;  /* 0x0000009a009a7308 */ /* 0x000fe80000000800 */
[----:B------:R-:W2:Y:S04]  /*19580*/  MUFU.EX2 R151, R151 ;  /* 0x0000009700977308 */ /* 0x000ea80000000800 */
[----:B------:R-:W-:Y:S04]  /*19590*/  MUFU.EX2 R152, R152 ;  /* 0x0000009800987308 */ /* 0x000fe80000000800 */
[----:B------:R-:W3:Y:S04]  /*195a0*/  MUFU.EX2 R149, R149 ;  /* 0x0000009500957308 */ /* 0x000ee80000000800 */
[----:B------:R-:W-:Y:S04]  /*195b0*/  MUFU.EX2 R134, R7 ;  /* 0x0000000700867308 */ /* 0x000fe80000000800 */
[----:B------:R-:W5:Y:S01]  /*195c0*/  MUFU.EX2 R153, R153 ;  /* 0x0000009900997308 */ /* 0x000f620000000800 */
        /* <DEDUP_REMOVED lines=8> */
[----:B---3--:R-:W-:Y:S01]  /*19650*/  F2FP.BF16.F32.PACK_AB R5, R149, R152 ;  /* 0x000000989505723e */ /* 0x008fe200000010ff */
[-C--:B------:R-:W-:Y:S01]  /*19660*/  FMUL.FTZ R34, R106, R155.reuse ;  /* 0x0000009b6a227220 */ /* 0x080fe20000410000 */
[-C--:B------:R-:W-:Y:S01]  /*19670*/  FMUL.FTZ R35, R107, R155.reuse ;  /* 0x0000009b6b237220 */ /* 0x080fe20000410000 */
[----:B------:R-:W1:Y:S01]  /*19680*/  LDSM.16.MT88.4 R88, [R157+0x4000] ;  /* 0x004000009d58783b */ /* 0x000e620000004200 */
[----:B------:R-:W-:Y:S01]  /*19690*/  FMUL.FTZ R100, R100, R156 ;  /* 0x0000009c64647220 */ /* 0x000fe20000410000 */
[----:B-----5:R-:W-:Y:S01]  /*196a0*/  F2FP.BF16.F32.PACK_AB R7, R153, R134 ;  /* 0x000000869907723e */ /* 0x020fe200000010ff */
        /* <DEDUP_REMOVED lines=95> */
[-CC-:B------:R-:W-:Y:S01]  /*19ca0*/  FFMA.FTZ R188, R188, R0.reuse, -R147.reuse ;  /* 0x00000000bcbc7223 */ /* 0x180fe20000010893 */
[-C--:B------:R-:W-:Y:S01]  /*19cb0*/  FFMA.FTZ R182, R182, R0.reuse, -R147 ;  /* 0x00000000b6b67223 */ /* 0x080fe20000010893 */
[-C--:B------:R-:W-:Y:S01]  /*19cc0*/  FFMA.FTZ R187, R192, R0.reuse, -R145 ;  /* 0x00000000c0bb7223 */ /* 0x080fe20000010891 */
[-CC-:B------:R-:W-:Y:S01]  /*19cd0*/  FFMA.FTZ R191, R164, R0.reuse, -R147.reuse ;  /* 0x00000000a4bf7223 */ /* 0x180fe20000010893 */
[C---:B------:R-:W-:Y:S01]  /*19ce0*/  HMMA.16816.F32.BF16 R20, R4.reuse, R22, R116 ;  /* 0x000000160414723c */ /* 0x040fe20000041874 */
[-CC-:B------:R-:W-:Y:S01]  /*19cf0*/  FFMA.FTZ R168, R168, R0.reuse, -R147.reuse ;  /* 0x00000000a8a87223 */ /* 0x180fe20000010893 */
[-CC-:B------:R-:W-:Y:S01]  /*19d00*/  FFMA.FTZ R189, R172, R0.reuse, -R147.reuse ;  /* 0x00000000acbd7223 */ /* 0x180fe20000010893 */
[-C--:B------:R-:W-:Y:S01]  /*19d10*/  FFMA.FTZ R160, R160, R0.reuse, -R147 ;  /* 0x00000000a0a07223 */ /* 0x080fe20000010893 */
[-CC-:B------:R-:W-:Y:S01]  /*19d20*/  FFMA.FTZ R195, R174, R0.reuse, -R145.reuse ;  /* 0x00000000aec37223 */ /* 0x180fe20000010891 */
[-CC-:B------:R-:W-:Y:S01]  /*19d30*/  FFMA.FTZ R162, R162, R0.reuse, -R145.reuse ;  /* 0x00000000a2a27223 */ /* 0x180fe20000010891 */
[----:B------:R-:W-:Y:S01]  /*19d40*/  FFMA.FTZ R193, R170, R0, -R145 ;  /* 0x00000000aac17223 */ /* 0x000fe20000010891 */
[----:B------:R-:W-:Y:S01]  /*19d50*/  LDSM.16.MT88.4 R124, [R2+0xf800] ;  /* 0x00f80000027c783b */ /* 0x000fe20000004200 */
[C---:B------:R-:W-:Y:S03]  /*19d60*/  HMMA.16816.F32.BF16 R44, R4.reuse, R46, R92 ;  /* 0x0000002e042c723c */ /* 0x040fe6000004185c */
[----:B------:R-:W-:Y:S05]  /*19d70*/  LDSM.16.MT88.4 R92, [R158+0x800] ;  /* 0x000800009e5c783b */ /* 0x000fea0000004200 */
[C---:B------:R-:W-:Y:S01]  /*19d80*/  HMMA.16816.F32.BF16 R52, R4.reuse, R54, R84 ;  /* 0x000000360434723c */ /* 0x040fe20000041854 */
[----:B------:R-:W-:Y:S07]  /*19d90*/  LDSM.16.MT88.4 R84, [R3+0x10800] ;  /* 0x010800000354783b */ /* 0x000fee0000004200 */
        /* <DEDUP_REMOVED lines=9> */
[-CC-:B------:R-:W-:Y:S01]  /*19e30*/  FFMA.FTZ R116, R180, R0.reuse, -R147.reuse ;  /* 0x00000000b4747223 */ /* 0x180fe20000010893 */
[----:B------:R-:W-:Y:S01]  /*19e40*/  MUFU.EX2 R159, R159 ;  /* 0x0000009f009f7308 */ /* 0x000fe20000000800 */
        /* <DEDUP_REMOVED lines=9> */
[----:B------:R-:W-:Y:S01]  /*19ee0*/  HMMA.16816.F32.BF16 R16, R88, R96, R16 ;  /* 0x000000605810723c */ /* 0x000fe20000041810 */
[----:B------:R-:W-:-:S07]  /*19ef0*/  FFMA.FTZ R180, R185, R0, -R145 ;  /* 0x00000000b9b47223 */ /* 0x000fce0000010891 */
[C---:B------:R-:W-:Y:S01]  /*19f00*/  HMMA.16816.F32.BF16 R20, R88.reuse, R98, R20 ;  /* 0x000000625814723c */ /* 0x040fe20000041814 */
[----:B------:R-:W3:Y:S07]  /*19f10*/  LDSM.16.MT88.4 R96, [R3+0xd000] ;  /* 0x00d000000360783b */ /* 0x000eee0000004200 */
[C---:B------:R-:W-:Y:S08]  /*19f20*/  HMMA.16816.F32.BF16 R40, R88.reuse, R76, R40 ;  /* 0x0000004c5828723c */ /* 0x040ff00000041828 */
[C---:B------:R-:W-:Y:S01]  /*19f30*/  HMMA.16816.F32.BF16 R44, R88.reuse, R78, R44 ;  /* 0x0000004e582c723c */ /* 0x040fe2000004182c */
[----:B------:R-:W4:Y:S01]  /*19f40*/  LDSM.16.MT88.4 R76, [R157+0x1000] ;  /* 0x001000009d4c783b */ /* 0x000f220000004200 */
[----:B------:R-:W5:Y:S06]  /*19f50*/  MUFU.EX2 R116, R116 ;  /* 0x0000007400747308 */ /* 0x000f6c0000000800 */
[C---:B------:R-:W-:Y:S01]  /*19f60*/  HMMA.16816.F32.BF16 R24, R88.reuse, R92, R24 ;  /* 0x0000005c5818723c */ /* 0x040fe20000041818 */
[----:B------:R-:W2:Y:S07]  /*19f70*/  MUFU.EX2 R176, R181 ;  /* 0x000000b500b07308 */ /* 0x000eae0000000800 */
[C---:B------:R-:W-:Y:S01]  /*19f80*/  HMMA.16816.F32.BF16 R28, R88.reuse, R94, R28 ;  /* 0x0000005e581c723c */ /* 0x040fe2000004181c */
[----:B------:R-:W-:Y:S01]  /*19f90*/  MUFU.EX2 R117, R117 ;  /* 0x0000007500757308 */ /* 0x000fe20000000800 */
[----:B------:R-:W-:Y:S06]  /*19fa0*/  LDSM.16.MT88.4 R92, [R158+0x1000] ;  /* 0x001000009e5c783b */ /* 0x000fec0000004200 */
[C---:B------:R-:W-:Y:S01]  /*19fb0*/  HMMA.16816.F32.BF16 R32, R88.reuse, R80, R32 ;  /* 0x000000505820723c */ /* 0x040fe20000041820 */
[----:B------:R-:W3:Y:S07]  /*19fc0*/  MUFU.EX2 R180, R180 ;  /* 0x000000b400b47308 */ /* 0x000eee0000000800 */
[C---:B------:R-:W-:Y:S01]  /*19fd0*/  HMMA.16816.F32.BF16 R36, R88.reuse, R82, R36 ;  /* 0x000000525824723c */ /* 0x040fe20000041824 */
[----:B------:R-:W-:Y:S01]  /*19fe0*/  MUFU.EX2 R178, R177 ;  /* 0x000000b100b27308 */ /* 0x000fe20000000800 */
[----:B------:R-:W-:Y:S06]  /*19ff0*/  LDSM.16.MT88.4 R80, [R3+0x11000] ;  /* 0x011000000350783b */ /* 0x000fec0000004200 */
[C---:B------:R-:W-:Y:S01]  /*1a000*/  HMMA.16816.F32.BF16 R48, R88.reuse, R84, R48 ;  /* 0x000000545830723c */ /* 0x040fe20000041830 */
[----:B------:R-:W4:Y:S07]  /*1a010*/  MUFU.EX2 R163, R163 ;  /* 0x000000a300a37308 */ /* 0x000f2e0000000800 */
[C---:B------:R-:W-:Y:S08]  /*1a020*/  HMMA.16816.F32.BF16 R52, R88.reuse, R86, R52 ;  /* 0x000000565834723c */ /* 0x040ff00000041834 */
[C---:B-1----:R-:W-:Y:S08]  /*1a030*/  HMMA.16816.F32.BF16 R72, R88.reuse, R100, R72 ;  /* 0x000000645848723c */ /* 0x042ff00000041848 */
[----:B------:R-:W-:Y:S01]  /*1a040*/  HMMA.16816.F32.BF16 R4, R88, R102, R4 ;  /* 0x000000665804723c */ /* 0x000fe20000041804 */
[----:B------:R-:W1:Y:S01]  /*1a050*/  LDSM.16.MT88.4 R88, [R158+0x5000] ;  /* 0x005000009e58783b */ /* 0x000e620000004200 */
[----:B-----5:R-:W-:-:S02]  /*1a060*/  F2FP.BF16.F32.PACK_AB R84, R159, R116 ;  /* 0x000000749f54723e */ /* 0x020fc400000010ff */
[----:B--2---:R-:W-:Y:S01]  /*1a070*/  F2FP.BF16.F32.PACK_AB R86, R161, R176 ;  /* 0x000000b0a156723e */ /* 0x004fe200000010ff */
[----:B------:R-:W-:Y:S01]  /*1a080*/  FFMA.FTZ R246, R169, R0, -R145 ;  /* 0x00000000a9f67223 */ /* 0x000fe20000010891 */
[----:B---3--:R-:W-:Y:S02]  /*1a090*/  F2FP.BF16.F32.PACK_AB R85, R180, R117 ;  /* 0x00000075b455723e */ /* 0x008fe400000010ff */
[----:B----4-:R-:W-:Y:S01]  /*1a0a0*/  F2FP.BF16.F32.PACK_AB R87, R163, R178 ;  /* 0x000000b2a357723e */ /* 0x010fe200000010ff */
        /* <DEDUP_REMOVED lines=17> */
[----:B------:R-:W-:Y:S05]  /*1a1c0*/  MUFU.EX2 R171, R171 ;  /* 0x000000ab00ab7308 */ /* 0x000fea0000000800 */
[C---:B------:R-:W-:Y:S01]  /*1a1d0*/  HMMA.16816.F32.BF16 R8, R84.reuse, R104, R8 ;  /* 0x000000685408723c */ /* 0x040fe20000041808 */
[-CC-:B------:R-:W-:Y:S01]  /*1a1e0*/  FFMA.FTZ R105, R230, R0.reuse, -R147.reuse ;  /* 0x00000000e6697223 */ /* 0x180fe20000010893 */
[----:B------:R-:W-:Y:S01]  /*1a1f0*/  FFMA.FTZ R104, R228, R0, -R147 ;  /* 0x00000000e4687223 */ /* 0x000fe20000010893 */
[----:B------:R-:W5:Y:S04]  /*1a200*/  MUFU.EX2 R230, R106 ;  /* 0x0000006a00e67308 */ /* 0x000f680000000800 */
[----:B------:R-:W-:Y:S01]  /*1a210*/  MUFU.EX2 R228, R105 ;  /* 0x0000006900e47308 */ /* 0x000fe20000000800 */
[C---:B------:R-:W-:Y:S03]  /*1a220*/  HMMA.16816.F32.BF16 R48, R84.reuse, R80, R48 ;  /* 0x000000505430723c */ /* 0x040fe60000041830 */
[----:B------:R3:W-:Y:S04]  /*1a230*/  MUFU.EX2 R165, R104 ;  /* 0x0000006800a57308 */ /* 0x0007e80000000800 */
[----:B------:R-:W4:Y:S01]  /*1a240*/  MUFU.EX2 R250, R250 ;  /* 0x000000fa00fa7308 */ /* 0x000f220000000800 */
[C---:B------:R-:W-:Y:S01]  /*1a250*/  HMMA.16816.F32.BF16 R52, R84.reuse, R82, R52 ;  /* 0x000000525434723c */ /* 0x040fe20000041834 */
[----:B------:R-:W1:Y:S02]  /*1a260*/  LDSM.16.MT88.4 R80, [R157+0x1800] ;  /* 0x001800009d50783b */ /* 0x000e640000004200 */
[----:B------:R-:W-:Y:S04]  /*1a270*/  MUFU.EX2 R169, R252 ;  /* 0x000000fc00a97308 */ /* 0x000fe80000000800 */
[----:B------:R-:W4:Y:S01]  /*1a280*/  MUFU.EX2 R246, R246 ;  /* 0x000000f600f67308 */ /* 0x000f220000000800 */
[----:B--2---:R-:W-:Y:S01]  /*1a290*/  HMMA.16816.F32.BF16 R72, R84, R68, R72 ;  /* 0x000000445448723c */ /* 0x004fe20000041848 */
[----:B-----5:R-:W-:Y:S01]  /*1a2a0*/  F2FP.BF16.F32.PACK_AB R68, R230, R167 ;  /* 0x000000a7e644723e */ /* 0x020fe200000010ff */
[----:B---3--:R-:W-:Y:S01]  /*1a2b0*/  LDSM.16.MT88.4 R104, [R158+0x5800] ;  /* 0x005800009e68783b */ /* 0x008fe20000004200 */
[----:B----4-:R-:W-:-:S05]  /*1a2c0*/  F2FP.BF16.F32.PACK_AB R69, R171, R250 ;  /* 0x000000faab45723e */ /* 0x010fca00000010ff */
        /* <DEDUP_REMOVED lines=10> */
[C---:B------:R-:W-:Y:S01]  /*1a370*/  HMMA.16816.F32.BF16 R40, R68.reuse, R76, R40 ;  /* 0x0000004c4428723c */ /* 0x040fe20000041828 */
[-C--:B------:R-:W-:Y:S01]  /*1a380*/  FFMA.FTZ R76, R238, R0.reuse, -R147 ;  /* 0x00000000ee4c7223 */ /* 0x080fe20000010893 */
[-CC-:B------:R-:W-:Y:S01]  /*1a390*/  FFMA.FTZ R177, R240, R0.reuse, -R145.reuse ;  /* 0x00000000f0b17223 */ /* 0x180fe20000010891 */
[----:B------:R-:W-:Y:S01]  /*1a3a0*/  MUFU.EX2 R234, R234 ;  /* 0x000000ea00ea7308 */ /* 0x000fe20000000800 */
[----:B------:R-:W-:Y:S03]  /*1a3b0*/  LDSM.16.MT88.4 R84, [R3+0x12000] ;  /* 0x012000000354783b */ /* 0x000fe60000004200 */
[----:B------:R4:W-:Y:S01]  /*1a3c0*/  MUFU.EX2 R232, R76 ;  /* 0x0000004c00e87308 */ /* 0x0009e20000000800 */
[C---:B------:R-:W-:Y:S08]  /*1a3d0*/  HMMA.16816.F32.BF16 R44, R68.reuse, R78, R44 ;  /* 0x0000004e442c723c */ /* 0x040ff0000004182c */
[C---:B-1----:R-:W-:Y:S01]  /*1a3e0*/  HMMA.16816.F32.BF16 R48, R68.reuse, R88, R48 ;  /* 0x000000584430723c */ /* 0x042fe20000041830 */
[----:B----4-:R-:W-:Y:S07]  /*1a3f0*/  LDSM.16.MT88.4 R76, [R2+0x12000] ;  /* 0x01200000024c783b */ /* 0x010fee0000004200 */
[----:B------:R-:W-:Y:S01]  /*1a400*/  HMMA.16816.F32.BF16 R52, R68, R90, R52 ;  /* 0x0000005a4434723c */ /* 0x000fe20000041834 */
[----:B------:R-:W1:Y:S01]  /*1a410*/  LDSM.16.MT88.4 R88, [R2+0xe000] ;  /* 0x00e000000258783b */ /* 0x000e620000004200 */
[-CC-:B------:R-:W-:Y:S01]  /*1a420*/  FFMA.FTZ R236, R248, R0.reuse, -R145.reuse ;  /* 0x00000000f8ec7223 */ /* 0x180fe20000010891 */
[----:B------:R-:W-:-:S05]  /*1a430*/  FFMA.FTZ R238, R242, R0, -R145 ;  /* 0x00000000f2ee7223 */ /* 0x000fca0000010891 */
[C---:B------:R-:W-:Y:S08]  /*1a440*/  HMMA.16816.F32.BF16 R32, R68.reuse, R80, R32 ;  /* 0x000000504420723c */ /* 0x040ff00000041820 */
[C---:B------:R-:W-:Y:S01]  /*1a450*/  HMMA.16816.F32.BF16 R36, R68.reuse, R82, R36 ;  /* 0x000000524424723c */ /* 0x040fe20000041824 */
[----:B------:R-:W4:Y:S01]  /*1a460*/  LDSM.16.MT88.4 R80, [R157+0x2000] ;  /* 0x002000009d50783b */ /* 0x000f220000004200 */
[----:B------:R-:W5:Y:S04]  /*1a470*/  MUFU.EX2 R173, R173 ;  /* 0x000000ad00ad7308 */ /* 0x000f680000000800 */
[----:B------:R-:W5:Y:S02]  /*1a480*/  MUFU.EX2 R175, R175 ;  /* 0x000000af00af7308 */ /* 0x000f640000000800 */
[C---:B------:R-:W-:Y:S02]  /*1a490*/  HMMA.16816.F32.BF16 R8, R68.reuse, R100, R8 ;  /* 0x000000644408723c */ /* 0x040fe40000041808 */
[----:B------:R-:W-:Y:S04]  /*1a4a0*/  MUFU.EX2 R179, R179 ;  /* 0x000000b300b37308 */ /* 0x000fe80000000800 */
[----:B------:R-:W1:Y:S02]  /*1a4b0*/  MUFU.EX2 R236, R236 ;  /* 0x000000ec00ec7308 */ /* 0x000e640000000800 */
[C---:B------:R-:W-:Y:S01]  /*1a4c0*/  HMMA.16816.F32.BF16 R12, R68.reuse, R102, R12 ;  /* 0x00000066440c723c */ /* 0x040fe2000004180c */
[----:B------:R-:W4:Y:S01]  /*1a4d0*/  LDSM.16.MT88.4 R100, [R3+0xe000] ;  /* 0x00e000000364783b */ /* 0x000f220000004200 */
[----:B------:R-:W-:Y:S04]  /*1a4e0*/  MUFU.EX2 R238, R238 ;  /* 0x000000ee00ee7308 */ /* 0x000fe80000000800 */
[----:B------:R-:W1:Y:S02]  /*1a4f0*/  MUFU.EX2 R177, R177 ;  /* 0x000000b100b17308 */ /* 0x000e640000000800 */
[C---:B--2---:R-:W-:Y:S08]  /*1a500*/  HMMA.16816.F32.BF16 R24, R68.reuse, R92, R24 ;  /* 0x0000005c4418723c */ /* 0x044ff00000041818 */
[C---:B------:R-:W-:Y:S01]  /*1a510*/  HMMA.16816.F32.BF16 R28, R68.reuse, R94, R28 ;  /* 0x0000005e441c723c */ /* 0x040fe2000004181c */
[----:B------:R-:W2:Y:S07]  /*1a520*/  LDSM.16.MT88.4 R92, [R158+0x2000] ;  /* 0x002000009e5c783b */ /* 0x000eae0000004200 */
[C---:B------:R-:W-:Y:S08]  /*1a530*/  HMMA.16816.F32.BF16 R56, R68.reuse, R104, R56 ;  /* 0x000000684438723c */ /* 0x040ff00000041838 */
[----:B------:R-:W-:Y:S01]  /*1a540*/  HMMA.16816.F32.BF16 R64, R68, R106, R64 ;  /* 0x0000006a4440723c */ /* 0x000fe20000041840 */
[-CC-:B------:R-:W-:Y:S01]  /*1a550*/  FFMA.FTZ R183, R184, R0.reuse, -R147.reuse ;  /* 0x00000000b8b77223 */ /* 0x180fe20000010893 */
[----:B------:R-:W-:-:S06]  /*1a560*/  FFMA.FTZ R181, R186, R0, -R147 ;  /* 0x00000000bab57223 */ /* 0x000fcc0000010893 */
[C---:B---3--:R-:W-:Y:S08]  /*1a570*/  HMMA.16816.F32.BF16 R72, R68.reuse, R96, R72 ;  /* 0x000000604448723c */ /* 0x048ff00000041848 */
[----:B------:R-:W-:Y:S01]  /*1a580*/  HMMA.16816.F32.BF16 R4, R68, R98, R4 ;  /* 0x000000624404723c */ /* 0x000fe20000041804 */
[----:B-----5:R-:W-:Y:S01]  /*1a590*/  F2FP.BF16.F32.PACK_AB R68, R173, R234 ;  /* 0x000000eaad44723e */ /* 0x020fe200000010ff */
[----:B------:R3:W-:Y:S01]  /*1a5a0*/  MUFU.EX2 R184, R188 ;  /* 0x000000bc00b87308 */ /* 0x0007e20000000800 */
[----:B------:R-:W-:Y:S01]  /*1a5b0*/  F2FP.BF16.F32.PACK_AB R70, R175, R232 ;  /* 0x000000e8af46723e */ /* 0x000fe200000010ff */
[-CC-:B------:R-:W-:Y:S01]  /*1a5c0*/  FFMA.FTZ R185, R202, R0.reuse, -R145.reuse ;  /* 0x00000000cab97223 */ /* 0x180fe20000010891 */
[----:B-1----:R-:W-:Y:S01]  /*1a5d0*/  F2FP.BF16.F32.PACK_AB R69, R236, R179 ;  /* 0x000000b3ec45723e */ /* 0x002fe200000010ff */
[--C-:B------:R-:W-:Y:S01]  /*1a5e0*/  FFMA.FTZ R186, R194, R0, -R145.reuse ;  /* 0x00000000c2ba7223 */ /* 0x100fe20000010891 */
[----:B------:R-:W-:Y:S01]  /*1a5f0*/  F2FP.BF16.F32.PACK_AB R71, R177, R238 ;  /* 0x000000eeb147723e */ /* 0x000fe200000010ff */
[----:B------:R-:W1:Y:S01]  /*1a600*/  MUFU.EX2 R181, R181 ;  /* 0x000000b500b57308 */ /* 0x000e620000000800 */
[----:B------:R-:W-:Y:S03]  /*1a610*/  LDSM.16.MT88.4 R96, [R3+0xe800] ;  /* 0x00e800000360783b */ /* 0x000fe60000004200 */
[----:B------:R-:W-:Y:S01]  /*1a620*/  MUFU.EX2 R182, R182 ;  /* 0x000000b600b67308 */ /* 0x000fe20000000800 */
[----:B------:R-:W-:Y:S01]  /*1a630*/  LDSM.16.MT88.4 R104, [R3+0x12800] ;  /* 0x012800000368783b */ /* 0x000fe20000004200 */
[C---:B------:R-:W-:Y:S08]  /*1a640*/  HMMA.16816.F32.BF16 R8, R68.reuse, R88, R8 ;  /* 0x000000584408723c */ /* 0x040ff00000041808 */
[C---:B------:R-:W-:Y:S01]  /*1a650*/  HMMA.16816.F32.BF16 R12, R68.reuse, R90, R12 ;  /* 0x0000005a440c723c */ /* 0x040fe2000004180c */
[----:B------:R-:W5:Y:S07]  /*1a660*/  LDSM.16.MT88.4 R88, [R158+0x6000] ;  /* 0x006000009e58783b */ /* 0x000f6e0000004200 */
[C---:B------:R-:W-:Y:S08]  /*1a670*/  HMMA.16816.F32.BF16 R40, R68.reuse, R76, R40 ;  /* 0x0000004c4428723c */ /* 0x040ff00000041828 */
[C---:B------:R-:W-:Y:S01]  /*1a680*/  HMMA.16816.F32.BF16 R44, R68.reuse, R78, R44 ;  /* 0x0000004e442c723c */ /* 0x040fe2000004182c */
[----:B------:R-:W1:Y:S07]  /*1a690*/  LDSM.16.MT88.4 R76, [R157+0x6000] ;  /* 0x006000009d4c783b */ /* 0x000e6e0000004200 */
[C---:B----4-:R-:W-:Y:S08]  /*1a6a0*/  HMMA.16816.F32.BF16 R32, R68.reuse, R80, R32 ;  /* 0x000000504420723c */ /* 0x050ff00000041820 */
[C---:B------:R-:W-:Y:S01]  /*1a6b0*/  HMMA.16816.F32.BF16 R36, R68.reuse, R82, R36 ;  /* 0x000000524424723c */ /* 0x040fe20000041824 */
[----:B------:R-:W4:Y:S01]  /*1a6c0*/  LDSM.16.MT88.4 R80, [R2+0x12800] ;  /* 0x012800000250783b */ /* 0x000f220000004200 */
[----:B---3--:R-:W-:Y:S01]  /*1a6d0*/  FFMA.FTZ R188, R190, R0, -R145 ;  /* 0x00000000bebc7223 */ /* 0x008fe20000010891 */
[----:B------:R-:W-:Y:S05]  /*1a6e0*/  MUFU.EX2 R183, R183 ;  /* 0x000000b700b77308 */ /* 0x000fea0000000800 */
[C---:B------:R-:W-:Y:S01]  /*1a6f0*/  HMMA.16816.F32.BF16 R16, R68.reuse, R100, R16 ;  /* 0x000000644410723c */ /* 0x040fe20000041810 */
[----:B------:R-:W-:Y:S04]  /*1a700*/  MUFU.EX2 R185, R185 ;  /* 0x000000b900b97308 */ /* 0x000fe80000000800 */
[----:B------:R-:W3:Y:S03]  /*1a710*/  MUFU.EX2 R186, R186 ;  /* 0x000000ba00ba7308 */ /* 0x000ee60000000800 */
[C---:B------:R-:W-:Y:S01]  /*1a720*/  HMMA.16816.F32.BF16 R20, R68.reuse, R102, R20 ;  /* 0x000000664414723c */ /* 0x040fe20000041814 */
[----:B------:R-:W4:Y:S01]  /*1a730*/  LDSM.16.MT88.4 R100, [R2+0xe800] ;  /* 0x00e800000264783b */ /* 0x000f220000004200 */
[----:B------:R-:W-:Y:S04]  /*1a740*/  MUFU.EX2 R187, R187 ;  /* 0x000000bb00bb7308 */ /* 0x000fe80000000800 */
[----:B------:R-:W3:Y:S02]  /*1a750*/  MUFU.EX2 R188, R188 ;  /* 0x000000bc00bc7308 */ /* 0x000ee40000000800 */
[C---:B--2---:R-:W-:Y:S08]  /*1a760*/  HMMA.16816.F32.BF16 R24, R68.reuse, R92, R24 ;  /* 0x0000005c4418723c */ /* 0x044ff00000041818 */
[C---:B------:R-:W-:Y:S01]  /*1a770*/  HMMA.16816.F32.BF16 R28, R68.reuse, R94, R28 ;  /* 0x0000005e441c723c */ /* 0x040fe2000004181c */
[----:B------:R-:W-:Y:S07]  /*1a780*/  LDSM.16.MT88.4 R92, [R158+0x2800] ;  /* 0x002800009e5c783b */ /* 0x000fee0000004200 */
[C---:B------:R-:W-:Y:S08]  /*1a790*/  HMMA.16816.F32.BF16 R48, R68.reuse, R84, R48 ;  /* 0x000000544430723c */ /* 0x040ff00000041830 */
[C---:B------:R-:W-:Y:S01]  /*1a7a0*/  HMMA.16816.F32.BF16 R52, R68.reuse, R86, R52 ;  /* 0x000000564434723c */ /* 0x040fe20000041834 */
[----:B------:R-:W2:Y:S07]  /*1a7b0*/  LDSM.16.MT88.4 R84, [R157+0x2800] ;  /* 0x002800009d54783b */ /* 0x000eae0000004200 */
[C---:B-----5:R-:W-:Y:S08]  /*1a7c0*/  HMMA.16816.F32.BF16 R56, R68.reuse, R88, R56 ;  /* 0x000000584438723c */ /* 0x060ff00000041838 */
[C---:B------:R-:W-:Y:S01]  /*1a7d0*/  HMMA.16816.F32.BF16 R64, R68.reuse, R90, R64 ;  /* 0x0000005a4440723c */ /* 0x040fe20000041840 */
[----:B------:R-:W-:Y:S07]  /*1a7e0*/  LDSM.16.MT88.4 R88, [R157+0x3000] ;  /* 0x003000009d58783b */ /* 0x000fee0000004200 */
[----:B-1----:R-:W-:Y:S01]  /*1a7f0*/  HMMA.16816.F32.BF16 R72, R68, R76, R72 ;  /* 0x0000004c4448723c */ /* 0x002fe20000041848 */
[----:B------:R-:W-:-:S02]  /*1a800*/  F2FP.BF16.F32.PACK_AB R76, R184, R181 ;  /* 0x000000b5b84c723e */ /* 0x000fc400000010ff */
[----:B---3--:R-:W-:-:S05]  /*1a810*/  F2FP.BF16.F32.PACK_AB R77, R186, R185 ;  /* 0x000000b9ba4d723e */ /* 0x008fca00000010ff */
[----:B------:R-:W-:Y:S01]  /*1a820*/  HMMA.16816.F32.BF16 R4, R68, R78, R4 ;  /* 0x0000004e4404723c */ /* 0x000fe20000041804 */
[----:B------:R-:W1:Y:S01]  /*1a830*/  LDSM.16.MT88.4 R68, [R158+0x6800] ;  /* 0x006800009e44783b */ /* 0x000e620000004200 */
[----:B------:R-:W-:Y:S02]  /*1a840*/  F2FP.BF16.F32.PACK_AB R78, R182, R183 ;  /* 0x000000b7b64e723e */ /* 0x000fe400000010ff */
[----:B------:R-:W-:-:S07]  /*1a850*/  F2FP.BF16.F32.PACK_AB R79, R188, R187 ;  /* 0x000000bbbc4f723e */ /* 0x000fce00000010ff */
[C---:B----4-:R-:W-:Y:S08]  /*1a860*/  HMMA.16816.F32.BF16 R40, R76.reuse, R80, R40 ;  /* 0x000000504c28723c */ /* 0x050ff00000041828 */
[----:B------:R-:W-:Y:S01]  /*1a870*/  HMMA.16816.F32.BF16 R44, R76, R82, R44 ;  /* 0x000000524c2c723c */ /* 0x000fe2000004182c */
[----:B------:R-:W3:Y:S01]  /*1a880*/  LDSM.16.MT88.4 R80, [R157+0x6800] ;  /* 0x006800009d50783b */ /* 0x000ee20000004200 */
[----:B------:R-:W-:-:S06]  /*1a890*/  FFMA.FTZ R164, R166, R0, -R145 ;  /* 0x00000000a6a47223 */ /* 0x000fcc0000010891 */
[C---:B------:R-:W-:Y:S08]  /*1a8a0*/  HMMA.16816.F32.BF16 R8, R76.reuse, R100, R8 ;  /* 0x000000644c08723c */ /* 0x040ff00000041808 */
[C---:B------:R-:W-:Y:S01]  /*1a8b0*/  HMMA.16816.F32.BF16 R12, R76.reuse, R102, R12 ;  /* 0x000000664c0c723c */ /* 0x040fe2000004180c */
[----:B------:R-:W4:Y:S01]  /*1a8c0*/  LDSM.16.MT88.4 R100, [R2+0xf000] ;  /* 0x00f000000264783b */ /* 0x000f220000004200 */
[----:B------:R-:W-:Y:S04]  /*1a8d0*/  MUFU.EX2 R168, R168 ;  /* 0x000000a800a87308 */ /* 0x000fe80000000800 */
[----:B------:R-:W5:Y:S02]  /*1a8e0*/  MUFU.EX2 R189, R189 ;  /* 0x000000bd00bd7308 */ /* 0x000f640000000800 */
[C---:B--2---:R-:W-:Y:S02]  /*1a8f0*/  HMMA.16816.F32.BF16 R32, R76.reuse, R84, R32 ;  /* 0x000000544c20723c */ /* 0x044fe40000041820 */
[----:B------:R-:W-:Y:S04]  /*1a900*/  MUFU.EX2 R191, R191 ;  /* 0x000000bf00bf7308 */ /* 0x000fe80000000800 */
[----:B------:R-:W2:Y:S02]  /*1a910*/  MUFU.EX2 R160, R160 ;  /* 0x000000a000a07308 */ /* 0x000ea40000000800 */
[C---:B-1----:R-:W-:Y:S02]  /*1a920*/  HMMA.16816.F32.BF16 R56, R76.reuse, R68, R56 ;  /* 0x000000444c38723c */ /* 0x042fe40000041838 */
[----:B------:R-:W-:Y:S04]  /*1a930*/  MUFU.EX2 R195, R195 ;  /* 0x000000c300c37308 */ /* 0x000fe80000000800 */
[----:B------:R-:W1:Y:S02]  /*1a940*/  MUFU.EX2 R162, R162 ;  /* 0x000000a200a27308 */ /* 0x000e640000000800 */
[C---:B------:R-:W-:Y:S01]  /*1a950*/  HMMA.16816.F32.BF16 R64, R76.reuse, R70, R64 ;  /* 0x000000464c40723c */ /* 0x040fe20000041840 */
[----:B------:R-:W4:Y:S01]  /*1a960*/  LDSM.16.MT88.4 R68, [R158+0x7000] ;  /* 0x007000009e44783b */ /* 0x000f220000004200 */
[----:B------:R-:W-:Y:S04]  /*1a970*/  MUFU.EX2 R164, R164 ;  /* 0x000000a400a47308 */ /* 0x000fe80000000800 */
[----:B------:R-:W1:Y:S02]  /*1a980*/  MUFU.EX2 R193, R193 ;  /* 0x000000c100c17308 */ /* 0x000e640000000800 */
[C---:B------:R-:W-:Y:S08]  /*1a990*/  HMMA.16816.F32.BF16 R24, R76.reuse, R92, R24 ;  /* 0x0000005c4c18723c */ /* 0x040ff00000041818 */
[C---:B------:R-:W-:Y:S01]  /*1a9a0*/  HMMA.16816.F32.BF16 R28, R76.reuse, R94, R28 ;  /* 0x0000005e4c1c723c */ /* 0x040fe2000004181c */
[----:B------:R-:W4:Y:S07]  /*1a9b0*/  LDSM.16.MT88.4 R92, [R158+0x3000] ;  /* 0x003000009e5c783b */ /* 0x000f2e0000004200 */
        /* <DEDUP_REMOVED lines=8> */
[C---:B---3--:R-:W-:Y:S08]  /*1aa40*/  HMMA.16816.F32.BF16 R72, R76.reuse, R80, R72 ;  /* 0x000000504c48723c */ /* 0x048ff00000041848 */
[----:B------:R-:W-:Y:S01]  /*1aa50*/  HMMA.16816.F32.BF16 R4, R76, R82, R4 ;  /* 0x000000524c04723c */ /* 0x000fe20000041804 */
[----:B-----5:R-:W-:Y:S01]  /*1aa60*/  F2FP.BF16.F32.PACK_AB R76, R189, R168 ;  /* 0x000000a8bd4c723e */ /* 0x020fe200000010ff */
[-CC-:B------:R-:W-:Y:S01]  /*1aa70*/  FFMA.FTZ R62, R62, R0.reuse, -R147.reuse ;  /* 0x000000003e3e7223 */ /* 0x180fe20000010893 */
[----:B--2---:R-:W-:Y:S01]  /*1aa80*/  F2FP.BF16.F32.PACK_AB R78, R160, R191 ;  /* 0x000000bfa04e723e */ /* 0x004fe200000010ff */
[-CC-:B------:R-:W-:Y:S01]  /*1aa90*/  FFMA.FTZ R139, R139, R0.reuse, -R147.reuse ;  /* 0x000000008b8b7223 */ /* 0x180fe20000010893 */
[----:B-1----:R-:W-:Y:S01]  /*1aaa0*/  F2FP.BF16.F32.PACK_AB R77, R162, R195 ;  /* 0x000000c3a24d723e */ /* 0x002fe200000010ff */
[--C-:B------:R-:W-:Y:S01]  /*1aab0*/  FFMA.FTZ R61, R61, R0, -R147.reuse ;  /* 0x000000003d3d7223 */ /* 0x100fe20000010893 */
[----:B------:R-:W-:Y:S01]  /*1aac0*/  F2FP.BF16.F32.PACK_AB R79, R193, R164 ;  /* 0x000000a4c14f723e */ /* 0x000fe200000010ff */
[-C--:B------:R-:W-:Y:S01]  /*1aad0*/  FFMA.FTZ R138, R138, R0.reuse, -R147 ;  /* 0x000000008a8a7223 */ /* 0x080fe20000010893 */
[-CC-:B------:R-:W-:Y:S01]  /*1aae0*/  FFMA.FTZ R147, R150, R0.reuse, -R145.reuse ;  /* 0x0000000096937223 */ /* 0x180fe20000010891 */
[-C--:B------:R-:W-:Y:S01]  /*1aaf0*/  FFMA.FTZ R148, R148, R0.reuse, -R145 ;  /* 0x0000000094947223 */ /* 0x080fe20000010891 */
[----:B------:R-:W-:Y:S01]  /*1ab00*/  FADD.FTZ R235, R140, R235 ;  /* 0x000000eb8ceb7221 */ /* 0x000fe20000010000 */
[----:B------:R-:W-:Y:S01]  /*1ab10*/  FADD.FTZ R149, R149, R152 ;  /* 0x0000009895957221 */ /* 0x000fe20000010000 */
[----:B------:R-:W1:Y:S01]  /*1ab20*/  LDSM.16.MT88.4 R96, [R3+0xf000] ;  /* 0x00f000000360783b */ /* 0x000e620000004200 */
[C---:B------:R-:W-:Y:S01]  /*1ab30*/  HMMA.16816.F32.BF16 R32, R76.reuse, R88, R32 ;  /* 0x000000584c20723c */ /* 0x040fe20000041820 */
[-CC-:B------:R-:W-:Y:S01]  /*1ab40*/  FFMA.FTZ R88, R146, R0.reuse, -R145.reuse ;  /* 0x0000000092587223 */ /* 0x180fe20000010891 */
[----:B------:R-:W-:Y:S01]  /*1ab50*/  FFMA.FTZ R145, R144, R0, -R145 ;  /* 0x0000000090917223 */ /* 0x000fe20000010891 */
[----:B------:R-:W-:Y:S01]  /*1ab60*/  FADD.FTZ R154, R154, R235 ;  /* 0x000000eb9a9a7221 */ /* 0x000fe20000010000 */
[----:B------:R-:W-:Y:S01]  /*1ab70*/  FADD.FTZ R134, R134, R149 ;  /* 0x0000009586867221 */ /* 0x000fe20000010000 */
[----:B------:R-:W-:Y:S01]  /*1ab80*/  MUFU.EX2 R62, R62 ;  /* 0x0000003e003e7308 */ /* 0x000fe20000000800 */
[----:B------:R-:W2:Y:S02]  /*1ab90*/  LDSM.16.MT88.4 R104, [R3+0x13000] ;  /* 0x013000000368783b */ /* 0x000ea40000004200 */
[----:B----4-:R-:W-:Y:S01]  /*1aba0*/  HMMA.16816.F32.BF16 R8, R76, R100, R8 ;  /* 0x000000644c08723c */ /* 0x010fe20000041808 */
[----:B------:R-:W3:Y:S01]  /*1abb0*/  MUFU.EX2 R139, R139 ;  /* 0x0000008b008b7308 */ /* 0x000ee20000000800 */
[----:B------:R-:W-:Y:S01]  /*1abc0*/  FADD.FTZ R154, R151, R154 ;  /* 0x0000009a979a7221 */ /* 0x000fe20000010000 */
[----:B------:R-:W4:Y:S02]  /*1abd0*/  LDSM.16.MT88.4 R80, [R157+0x7000] ;  /* 0x007000009d50783b */ /* 0x000f240000004200 */
        /* <DEDUP_REMOVED lines=21> */
[C---:B------:R-:W-:Y:S08]  /*1ad30*/  HMMA.16816.F32.BF16 R24, R76.reuse, R92, R24 ;  /* 0x0000005c4c18723c */ /* 0x040ff00000041818 */
[C---:B------:R-:W-:Y:S01]  /*1ad40*/  HMMA.16816.F32.BF16 R28, R76.reuse, R94, R28 ;  /* 0x0000005e4c1c723c */ /* 0x040fe2000004181c */
[----:B------:R1:W3:Y:S07]  /*1ad50*/  LDSM.16.MT88.4 R92, [R2+0x13800] ;  /* 0x01380000025c783b */ /* 0x0002ee0000004200 */
[C---:B------:R-:W-:Y:S08]  /*1ad60*/  HMMA.16816.F32.BF16 R40, R76.reuse, R84, R40 ;  /* 0x000000544c28723c */ /* 0x040ff00000041828 */
        /* <DEDUP_REMOVED lines=39> */
[C---:B----4-:R-:W-:Y:S08]  /*1afe0*/  HMMA.16816.F32.BF16 R72, R76.reuse, R80, R72 ;  /* 0x000000504c48723c */ /* 0x050ff00000041848 */
[----:B------:R-:W-:Y:S01]  /*1aff0*/  HMMA.16816.F32.BF16 R4, R76, R82, R4 ;  /* 0x000000524c04723c */ /* 0x000fe20000041804 */
[----:B------:R-:W1:Y:S07]  /*1b000*/  LDSM.16.MT88.4 R76, [R158+0x7800] ;  /* 0x007800009e4c783b */ /* 0x000e6e0000004200 */
[----:B------:R-:W-:Y:S01]  /*1b010*/  HMMA.16816.F32.BF16 R124, R68, R126, R12 ;  /* 0x0000007e447c723c */ /* 0x000fe2000004180c */
[----:B------:R-:W2:Y:S04]  /*1b020*/  LDSM.16.MT88.4 R12, [R158+0x3800] ;  /* 0x003800009e0c783b */ /* 0x000ea80000004200 */
[----:B------:R-:W4:Y:S01]  /*1b030*/  LDSM.16.MT88.4 R156, [R157+0x7800] ;  /* 0x007800009d9c783b */ /* 0x000f220000004200 */
        /* <DEDUP_REMOVED lines=10> */
[----:B------:R-:W-:Y:S02]  /*1b0e0*/  LOP3.LUT P6, RZ, R227, 0x1, RZ, 0xc0, !PT ;  /* 0x00000001e3ff7812 */ /* 0x000fe400078cc0ff */
[----:B------:R-:W-:Y:S01]  /*1b0f0*/  FADD.FTZ R191, R160, R191 ;  /* 0x000000bfa0bf7221 */ /* 0x000fe20000010000 */
[----:B------:R-:W-:-:S03]  /*1b100*/  FADD.FTZ R164, R193, R164 ;  /* 0x000000a4c1a47221 */ /* 0x000fc60000010000 */
[----:B------:R-:W-:Y:S01]  /*1b110*/  FADD.FTZ R62, R62, R191 ;  /* 0x000000bf3e3e7221 */ /* 0x000fe20000010000 */
[----:B------:R-:W-:-:S03]  /*1b120*/  FADD.FTZ R147, R147, R164 ;  /* 0x000000a493937221 */ /* 0x000fc60000010000 */
[----:B------:R-:W-:Y:S01]  /*1b130*/  FADD.FTZ R62, R139, R62 ;  /* 0x0000003e8b3e7221 */ /* 0x000fe20000010000 */
[----:B------:R-:W-:Y:S01]  /*1b140*/  FADD.FTZ R147, R146, R147 ;  /* 0x0000009392937221 */ /* 0x000fe20000010000 */
[----:B---3--:R-:W-:Y:S02]  /*1b150*/  HMMA.16816.F32.BF16 R96, R68, R92, R40 ;  /* 0x0000005c4460723c */ /* 0x008fe40000041828 */
        /* <DEDUP_REMOVED lines=21> */
[C---:B----4-:R-:W-:Y:S08]  /*1b2b0*/  HMMA.16816.F32.BF16 R72, R68.reuse, R156, R72 ;  /* 0x0000009c4448723c */ /* 0x050ff00000041848 */
[----:B------:R-:W-:Y:S01]  /*1b2c0*/  HMMA.16816.F32.BF16 R68, R68, R158, R4 ;  /* 0x0000009e4444723c */ /* 0x000fe20000041804 */
[----:B------:R-:W-:-:S04]  /*1b2d0*/  NOP ;  /* 0x0000000000007918 */ /* 0x000fc80000000000 */
[----:B------:R-:W-:-:S15]  /*1b2e0*/  @P6 BRA `(.L_x_6251) ;  /* 0x0000000000046947 */ /* 0x000fde0003800000 */
.L_x_6242:
[----:B------:R-:W-:-:S07]  /*1b2f0*/  IADD3 R135, PT, PT, R43, -0x1, RZ ;  /* 0xffffffff2b877810 */ /* 0x000fce0007ffe0ff */
.L_x_6251:
[----:B------:R-:W-:Y:S05]  /*1b300*/  BSYNC B2 ;  /* 0x0000000000027941 */ /* 0x000fea0003800000 */
.L_x_6241:
[----:B------:R-:W-:-:S13]  /*1b310*/  ISETP.GE.AND P0, PT, R135, R206, PT ;  /* 0x000000ce8700720c */ /* 0x000fda0003f06270 */
[----:B------:R-:W-:Y:S05]  /*1b320*/  @!P0 BRA `(.L_x_6252) ;  /* 0x0000005000c48947 */ /* 0x000fea0003800000 */
[----:B------:R-:W-:Y:S01]  /*1b330*/  ISETP.NE.U32.AND P0, PT, R220, RZ, PT ;  /* 0x000000ffdc00720c */ /* 0x000fe20003f05070 */
[----:B------:R-:W-:Y:S01]  /*1b340*/  IMAD.SHL.U32 R5, R135, 0x80, RZ ;  /* 0x0000008087057824 */ /* 0x000fe200078e00ff */
[----:B------:R-:W-:Y:S01]  /*1b350*/  LOP3.LUT R227, R227, 0xfffffffb, RZ, 0xc0, !PT ;  /* 0xfffffffbe3e37812 */ /* 0x000fe200078ec0ff */
[C---:B------:R-:W-:Y:S01]  /*1b360*/  IMAD.SHL.U32 R229, R136.reuse, 0x20, RZ ;  /* 0x0000002088e57824 */ /* 0x040fe200078e00ff */
[----:B------:R-:W-:Y:S01]  /*1b370*/  ISETP.NE.AND.EX P0, PT, R221, RZ, PT, P0 ;  /* 0x000000ffdd00720c */ /* 0x000fe20003f05300 */
[----:B------:R-:W-:Y:S01]  /*1b380*/  IMAD.MOV.U32 R2, RZ, RZ, R3 ;  /* 0x000000ffff027224 */ /* 0x000fe200078e0003 */
[----:B------:R-:W-:Y:S01]  /*1b390*/  SHF.L.U64.HI R228, R136, 0x5, R137 ;  /* 0x0000000588e47819 */ /* 0x000fe20000010289 */
[----:B------:R-:W-:Y:S01]  /*1b3a0*/  IMAD.MOV.U32 R0, RZ, RZ, R134 ;  /* 0x000000ffff007224 */ /* 0x000fe200078e0086 */
[----:B------:R-:W-:Y:S01]  /*1b3b0*/  LOP3.LUT R232, R5, 0x40, R60, 0xfe, !PT ;  /* 0x0000004005e87812 */ /* 0x000fe200078efe3c */
[----:B------:R-:W-:Y:S02]  /*1b3c0*/  VIADD R231, R135, 0x1 ;  /* 0x0000000187e77836 */ /* 0x000fe40000000000 */
[----:B------:R-:W-:-:S06]  /*1b3d0*/  VIADD R230, R5, 0x80 ;  /* 0x0000008005e67836 */ /* 0x000fcc0000000000 */
[----:B------:R-:W-:-:S07]  /*1b3e0*/  @P0 LOP3.LUT R227, R227, 0x4, RZ, 0xfc, !PT ;  /* 0x00000004e3e30812 */ /* 0x000fce00078efcff */
.L_x_6259:
[----:B------:R-:W1:Y:S01]  /*1b3f0*/  S2R R197, SR_TID.X ;  /* 0x0000000000c57919 */ /* 0x000e620000002100 */
[----:B------:R-:W-:Y:S04]  /*1b400*/  DEPBAR.LE SB0, 0x0 ;  /* 0x000080000000791a */ /* 0x000fe80000000000 */
[----:B------:R-:W-:Y:S05]  /*1b410*/  WARPSYNC.ALL ;  /* 0x0000000000007948 */ /* 0x000fea0003800000 */
[----:B------:R-:W-:Y:S01]  /*1b420*/  BAR.SYNC.DEFER_BLOCKING 0x0 ;  /* 0x0000000000007b1d */ /* 0x000fe20000010000 */
[----:B------:R-:W-:Y:S01]  /*1b430*/  LOP3.LUT P1, RZ, R227, 0x4, RZ, 0xc0, !PT ;  /* 0x00000004e3ff7812 */ /* 0x000fe2000782c0ff */
[----:B------:R-:W-:Y:S11]  /*1b440*/  IMAD.MOV.U32 R4, RZ, RZ, R210 ;  /* 0x000000ffff047224 */ /* 0x000ff600078e00d2 */
[----:B------:R-:W-:Y:S01]  /*1b450*/  @!UPT UIADD3 URZ, UPT, UPT, URZ, URZ, URZ ;  /* 0x000000fffffff290 */ /* 0x000fe2000fffe0ff */
[----:B------:R-:W-:Y:S05]  /*1b460*/  @!P1 IMAD.MOV.U32 R3, RZ, RZ, RZ ;  /* 0x000000ffff039224 */ /* 0x000fea00078e00ff */
[----:B------:R-:W-:Y:S01]  /*1b470*/  @!P1 IADD3 R3, P0, PT, RZ, -R3, RZ ;  /* 0x80000003ff039210 */ /* 0x000fe20007f1e0ff */
[----:B------:R-:W2:Y:S01]  /*1b480*/  @!P1 LD.E R6, desc[UR4][R132.64+0x40] ;  /* 0x0000400484069980 */ /* 0x000ea2000c101900 */
[----:B------:R-:W-:Y:S01]  /*1b490*/  BSSY.RECONVERGENT B0, `(.L_x_6253) ;  /* 0x0000046000007945 */ /* 0x000fe20003800200 */
[----:B--2---:R-:W-:Y:S04]  /*1b4a0*/  @!P1 IMAD.SHL.U32 R6, R6, 0x80, RZ ;  /* 0x0000008006069824 */ /* 0x004fe800078e00ff */
[----:B------:R-:W-:Y:S05]  /*1b4b0*/  @!P1 IMAD.X R6, RZ, RZ, ~R6, P0 ;  /* 0x000000ffff069224 */ /* 0x000fea00000e0e06 */
[----:B------:R-:W-:Y:S04]  /*1b4c0*/  @!P1 SHF.R.S64 R3, R3, 0x1f, R6 ;  /* 0x0000001f03039819 */ /* 0x000fe80000001006 */
[----:B------:R-:W-:Y:S01]  /*1b4d0*/  @!P1 IADD3 R210, P0, PT, R210, R3, RZ ;  /* 0x00000003d2d29210 */ /* 0x000fe20007f1e0ff */
[----:B------:R-:W-:Y:S03]  /*1b4e0*/  IMAD.MOV.U32 R3, RZ, RZ, R211 ;  /* 0x000000ffff037224 */ /* 0x000fe600078e00d3 */
        /* <DEDUP_REMOVED lines=64> */
.L_x_6254:
[----:B------:R-:W-:Y:S05]  /*1b8f0*/  BSYNC.RECONVERGENT B0 ;  /* 0x0000000000007941 */ /* 0x000fea0003800200 */
.L_x_6253:
[----:B------:R-:W1:Y:S01]  /*1b900*/  S2UR UR7, SR_CgaCtaId ;  /* 0x00000000000779c3 */ /* 0x000e620000008800 */
[C---:B------:R-:W-:Y:S01]  /*1b910*/  IMAD.SHL.U32 R222, R197.reuse, 0x8, RZ ;  /* 0x00000008c5de7824 */ /* 0x040fe200078e00ff */
[----:B------:R-:W-:Y:S01]  /*1b920*/  LOP3.LUT R3, R197, 0x38, RZ, 0xc0, !PT ;  /* 0x00000038c5037812 */ /* 0x000fe200078ec0ff */
[----:B------:R-:W-:Y:S01]  /*1b930*/  UMOV UR9, 0x400 ;  /* 0x0000040000097882 */ /* 0x000fe20000000000 */
[----:B------:R-:W-:Y:S01]  /*1b940*/  IADD3 R12, P0, PT, R229, R210, RZ ;  /* 0x000000d2e50c7210 */ /* 0x000fe20007f1e0ff */
[C---:B------:R-:W-:Y:S01]  /*1b950*/  IMAD.SHL.U32 R203, R197.reuse, 0x40, RZ ;  /* 0x00000040c5cb7824 */ /* 0x040fe200078e00ff */
[C---:B------:R-:W-:Y:S01]  /*1b960*/  LOP3.LUT R6, R222.reuse, 0x1c0, RZ, 0xc0, !PT ;  /* 0x000001c0de067812 */ /* 0x040fe200078ec0ff */
[----:B------:R-:W-:Y:S01]  /*1b970*/  IMAD.SHL.U32 R200, R197, 0x20, RZ ;  /* 0x00000020c5c87824 */ /* 0x000fe200078e00ff */
[----:B------:R-:W-:Y:S01]  /*1b980*/  LOP3.LUT R196, R222, 0x38, RZ, 0xc0, !PT ;  /* 0x00000038dec47812 */ /* 0x000fe200078ec0ff */
[----:B------:R-:W-:Y:S01]  /*1b990*/  IMAD.X R13, R228, 0x1, R211, P0 ;  /* 0x00000001e40d7824 */ /* 0x000fe200000e06d3 */
[----:B------:R-:W-:Y:S01]  /*1b9a0*/  LOP3.LUT R5, R222, 0x1e00, RZ, 0xc0, !PT ;  /* 0x00001e00de057812 */ /* 0x000fe200078ec0ff */
[----:B------:R-:W-:Y:S01]  /*1b9b0*/  IMAD.MOV.U32 R135, RZ, RZ, 0x40 ;  /* 0x00000040ff877424 */ /* 0x000fe200078e00ff */
[----:B------:R-:W-:Y:S01]  /*1b9c0*/  LOP3.LUT R6, R196, R6, R3, 0x1e, !PT ;  /* 0x00000006c4067212 */ /* 0x000fe200078e1e03 */
[----:B------:R-:W-:Y:S01]  /*1b9d0*/  VIADD R231, R231, 0xffffffff ;  /* 0xffffffffe7e77836 */ /* 0x000fe20000000000 */
[----:B------:R-:W-:Y:S01]  /*1b9e0*/  IADD3 R10, P0, PT, R12, R229, RZ ;  /* 0x000000e50c0a7210 */ /* 0x000fe20007f1e0ff */
[----:B------:R-:W-:Y:S01]  /*1b9f0*/  BSSY.RECONVERGENT B1, `(.L_x_6255) ;  /* 0x000017d000017945 */ /* 0x000fe20003800200 */
[----:B------:R-:W-:Y:S02]  /*1ba00*/  LOP3.LUT R5, R6, R5, RZ, 0xfc, !PT ;  /* 0x0000000506057212 */ /* 0x000fe400078efcff */
[----:B------:R-:W-:Y:S01]  /*1ba10*/  LOP3.LUT R4, R197, 0x8, RZ, 0xc0, !PT ;  /* 0x00000008c5047812 */ /* 0x000fe200078ec0ff */
[--C-:B------:R-:W-:Y:S01]  /*1ba20*/  IMAD.X R11, R13, 0x1, R228.reuse, P0 ;  /* 0x000000010d0b7824 */ /* 0x100fe200000e06e4 */
[-C--:B------:R-:W-:Y:S02]  /*1ba30*/  IADD3 R8, P0, PT, R10, R229.reuse, RZ ;  /* 0x000000e50a087210 */ /* 0x080fe40007f1e0ff */
[----:B------:R-:W-:Y:S01]  /*1ba40*/  LOP3.LUT R3, R4, 0x1c0, R203, 0xf8, !PT ;  /* 0x000001c004037812 */ /* 0x000fe200078ef8cb */
[----:B-1----:R-:W-:Y:S02]  /*1ba50*/  ULEA UR6, UR7, UR9, 0x18 ;  /* 0x0000000907067291 */ /* 0x002fe4000f8ec0ff */
[--C-:B------:R-:W-:Y:S01]  /*1ba60*/  IMAD.X R9, R11, 0x1, R228.reuse, P0 ;  /* 0x000000010b097824 */ /* 0x100fe200000e06e4 */
[----:B------:R-:W-:Y:S02]  /*1ba70*/  LOP3.LUT R185, R203, 0x400, RZ, 0xc0, !PT ;  /* 0x00000400cbb97812 */ /* 0x000fe400078ec0ff */
[-C--:B------:R-:W-:Y:S02]  /*1ba80*/  LOP3.LUT R4, R3, R196.reuse, RZ, 0x3c, !PT ;  /* 0x000000c403047212 */ /* 0x080fe400078e3cff */
[----:B------:R-:W-:Y:S02]  /*1ba90*/  LEA R237, R5, UR6, 0x1 ;  /* 0x0000000605ed7c11 */ /* 0x000fe4000f8e08ff */
[----:B------:R-:W-:Y:S01]  /*1baa0*/  SHF.R.U32.HI R199, RZ, 0x1, R197 ;  /* 0x00000001ffc77819 */ /* 0x000fe200000116c5 */
[----:B------:R-:W-:Y:S01]  /*1bab0*/  IMAD R185, R4, 0x2, R185 ;  /* 0x0000000204b97824 */ /* 0x000fe200078e02b9 */
[-C--:B------:R-:W-:Y:S01]  /*1bac0*/  IADD3 R6, P0, PT, R8, R229.reuse, RZ ;  /* 0x000000e508067210 */ /* 0x080fe20007f1e0ff */
[----:B------:R-:W-:Y:S01]  /*1bad0*/  @!PT LDS RZ, [RZ] ;  /* 0x00000000fffff984 */ /* 0x000fe20000000800 */
[----:B------:R-:W-:Y:S01]  /*1bae0*/  @!PT LDS RZ, [RZ] ;  /* 0x00000000fffff984 */ /* 0x000fe20000000800 */
[----:B------:R-:W-:Y:S01]  /*1baf0*/  @!PT LDS RZ, [RZ] ;  /* 0x00000000fffff984 */ /* 0x000fe20000000800 */
[----:B------:R-:W-:Y:S01]  /*1bb00*/  LDGSTS.E.BYPASS.LTC128B.128 [R237+0xc000], desc[UR4][R210.64] ;  /* 0x0c000000d2ed7fae */ /* 0x000fe2000b981a04 */
[----:B------:R-:W-:Y:S01]  /*1bb10*/  LOP3.LUT R4, R199, 0x8, RZ, 0xc0, !PT ;  /* 0x00000008c7047812 */ /* 0x000fe200078ec0ff */
[----:B------:R-:W-:Y:S01]  /*1bb20*/  VIADD R180, R185, UR6 ;  /* 0x00000006b9b47c36 */ /* 0x000fe20008000000 */
[----:B------:R-:W-:Y:S02]  /*1bb30*/  LOP3.LUT R200, R200, 0x7c00, RZ, 0xc0, !PT ;  /* 0x00007c00c8c87812 */ /* 0x000fe400078ec0ff */
[----:B------:R-:W-:Y:S01]  /*1bb40*/  LDGSTS.E.BYPASS.LTC128B.128 [R237+0x10000], desc[UR4][R210.64+0x80] ;  /* 0x10000080d2ed7fae */ /* 0x000fe2000b981a04 */
[--C-:B------:R-:W-:Y:S01]  /*1bb50*/  IMAD.X R7, R9, 0x1, R228.reuse, P0 ;  /* 0x0000000109077824 */ /* 0x100fe200000e06e4 */
[--C-:B------:R-:W-:Y:S03]  /*1bb60*/  LOP3.LUT R5, R4, 0x1c0, R203.reuse, 0xf8, !PT ;  /* 0x000001c004057812 */ /* 0x100fe600078ef8cb */
[----:B------:R-:W-:Y:S01]  /*1bb70*/  LDGSTS.E.BYPASS.LTC128B.128 [R237+0xc800], desc[UR4][R12.64] ;  /* 0x0c8000000ced7fae */ /* 0x000fe2000b981a04 */
[-C--:B------:R-:W-:Y:S02]  /*1bb80*/  IADD3 R4, P0, PT, R6, R229.reuse, RZ ;  /* 0x000000e506047210 */ /* 0x080fe40007f1e0ff */
[----:B------:R-:W-:Y:S02]  /*1bb90*/  LOP3.LUT R202, R5, R196, RZ, 0x3c, !PT ;  /* 0x000000c405ca7212 */ /* 0x000fe400078e3cff */
[----:B------:R1:W-:Y:S01]  /*1bba0*/  LDGSTS.E.BYPASS.LTC128B.128 [R237+0x10800], desc[UR4][R12.64+0x80] ;  /* 0x108000800ced7fae */ /* 0x0003e2000b981a04 */
[----:B------:R-:W-:Y:S01]  /*1bbb0*/  LOP3.LUT R3, R200, 0x200, R203, 0xf8, !PT ;  /* 0x00000200c8037812 */ /* 0x000fe200078ef8cb */
[--C-:B------:R-:W-:Y:S01]  /*1bbc0*/  IMAD.X R5, R7, 0x1, R228.reuse, P0 ;  /* 0x0000000107057824 */ /* 0x100fe200000e06e4 */
[----:B------:R-:W-:Y:S02]  /*1bbd0*/  LOP3.LUT P2, RZ, R197, 0x4, RZ, 0xc0, !PT ;  /* 0x00000004c5ff7812 */ /* 0x000fe4000784c0ff */
[----:B------:R-:W-:Y:S01]  /*1bbe0*/  LDGSTS.E.BYPASS.LTC128B.128 [R237+0xd000], desc[UR4][R10.64] ;  /* 0x0d0000000aed7fae */ /* 0x000fe2000b981a04 */
[----:B------:R-:W-:Y:S02]  /*1bbf0*/  LOP3.LUT R182, R3, R202, RZ, 0xfc, !PT ;  /* 0x000000ca03b67212 */ /* 0x000fe400078efcff */
[----:B------:R-:W-:Y:S02]  /*1bc00*/  SEL R135, R135, 0xffffffc0, !P2 ;  /* 0xffffffc087877807 */ /* 0x000fe40005000000 */
[----:B------:R-:W-:Y:S01]  /*1bc10*/  LDGSTS.E.BYPASS.LTC128B.128 [R237+0x11000], desc[UR4][R10.64+0x80] ;  /* 0x110000800aed7fae */ /* 0x000fe2000b981a04 */
[----:B------:R-:W-:Y:S04]  /*1bc20*/  LEA R182, R182, UR6, 0x1 ;  /* 0x00000006b6b67c11 */ /* 0x000fe8000f8e08ff */
[----:B------:R-:W-:Y:S01]  /*1bc30*/  LDGSTS.E.BYPASS.LTC128B.128 [R237+0xd800], desc[UR4][R8.64] ;  /* 0x0d80000008ed7fae */ /* 0x000fe2000b981a04 */
[--C-:B------:R-:W-:Y:S02]  /*1bc40*/  IMAD.IADD R134, R180, 0x1, R135.reuse ;  /* 0x00000001b4867824 */ /* 0x100fe400078e0287 */
[----:B------:R-:W-:Y:S02]  /*1bc50*/  IMAD.IADD R184, R182, 0x1, R135 ;  /* 0x00000001b6b87824 */ /* 0x000fe400078e0287 */
[----:B------:R2:W-:Y:S05]  /*1bc60*/  LDGSTS.E.BYPASS.LTC128B.128 [R237+0x11800], desc[UR4][R8.64+0x80] ;  /* 0x1180008008ed7fae */ /* 0x0005ea000b981a04 */
[----:B------:R-:W-:Y:S05]  /*1bc70*/  LDGSTS.E.BYPASS.LTC128B.128 [R237+0xe000], desc[UR4][R6.64] ;  /* 0x0e00000006ed7fae */ /* 0x000fea000b981a04 */
[----:B------:R-:W-:Y:S01]  /*1bc80*/  LDGSTS.E.BYPASS.LTC128B.128 [R237+0x12000], desc[UR4][R6.64+0x80] ;  /* 0x1200008006ed7fae */ /* 0x000fe2000b981a04 */
[-C--:B-1----:R-:W-:Y:S04]  /*1bc90*/  IADD3 R12, P0, PT, R4, R229.reuse, RZ ;  /* 0x000000e5040c7210 */ /* 0x082fe80007f1e0ff */
[----:B------:R-:W-:Y:S01]  /*1bca0*/  LDGSTS.E.BYPASS.LTC128B.128 [R237+0xe800], desc[UR4][R4.64] ;  /* 0x0e80000004ed7fae */ /* 0x000fe2000b981a04 */
[--C-:B------:R-:W-:Y:S04]  /*1bcb0*/  IMAD.X R13, R5, 0x1, R228.reuse, P0 ;  /* 0x00000001050d7824 */ /* 0x100fe800000e06e4 */
[----:B------:R1:W-:Y:S01]  /*1bcc0*/  LDGSTS.E.BYPASS.LTC128B.128 [R237+0x12800], desc[UR4][R4.64+0x80] ;  /* 0x1280008004ed7fae */ /* 0x0003e2000b981a04 */
[----:B------:R-:W-:Y:S04]  /*1bcd0*/  IADD3 R20, P0, PT, R12, R229, RZ ;  /* 0x000000e50c147210 */ /* 0x000fe80007f1e0ff */
[----:B------:R-:W-:Y:S01]  /*1bce0*/  LDGSTS.E.BYPASS.LTC128B.128 [R237+0xf000], desc[UR4][R12.64] ;  /* 0x0f0000000ced7fae */ /* 0x000fe2000b981a04 */
[----:B------:R-:W-:Y:S01]  /*1bcf0*/  IMAD.X R21, R13, 0x1, R228, P0 ;  /* 0x000000010d157824 */ /* 0x000fe200000e06e4 */
[----:B------:R-:W-:Y:S03]  /*1bd00*/  LOP3.LUT P0, RZ, R197, 0x2, RZ, 0xc0, !PT ;  /* 0x00000002c5ff7812 */ /* 0x000fe6000780c0ff */
[----:B------:R3:W-:Y:S01]  /*1bd10*/  LDGSTS.E.BYPASS.LTC128B.128 [R237+0x13000], desc[UR4][R12.64+0x80] ;  /* 0x130000800ced7fae */ /* 0x0007e2000b981a04 */
[----:B------:R-:W-:Y:S04]  /*1bd20*/  SEL R201, R198, 0xffffffe0, !P0 ;  /* 0xffffffe0c6c97807 */ /* 0x000fe80004000000 */
[----:B------:R-:W-:Y:S01]  /*1bd30*/  LDGSTS.E.BYPASS.LTC128B.128 [R237+0xf800], desc[UR4][R20.64] ;  /* 0x0f80000014ed7fae */ /* 0x000fe2000b981a04 */
[----:B------:R-:W-:Y:S04]  /*1bd40*/  ISETP.GT.AND P0, PT, R231, R206, PT ;  /* 0x000000cee700720c */ /* 0x000fe80003f04270 */
[----:B------:R4:W-:Y:S01]  /*1bd50*/  LDGSTS.E.BYPASS.LTC128B.128 [R237+0x13800], desc[UR4][R20.64+0x80] ;  /* 0x1380008014ed7fae */ /* 0x0009e2000b981a04 */
[--C-:B------:R-:W-:Y:S02]  /*1bd60*/  IMAD.IADD R186, R182, 0x1, R201.reuse ;  /* 0x00000001b6ba7824 */ /* 0x100fe400078e02c9 */
[C-C-:B------:R-:W-:Y:S02]  /*1bd70*/  IMAD.IADD R3, R180.reuse, 0x1, R201.reuse ;  /* 0x00000001b4037824 */ /* 0x140fe400078e02c9 */
[----:B------:R-:W-:Y:S01]  /*1bd80*/  LDSM.16.M88.4 R64, [R182] ;  /* 0x00000000b640783b */ /* 0x000fe20000000200 */
[C---:B------:R-:W-:Y:S02]  /*1bd90*/  IMAD.IADD R135, R201.reuse, 0x1, R184 ;  /* 0x00000001c9877824 */ /* 0x040fe400078e02b8 */
[----:B------:R-:W-:Y:S02]  /*1bda0*/  IMAD.IADD R192, R180, 0x1, R201 ;  /* 0x00000001b4c07824 */ /* 0x000fe400078e02c9 */
[----:B--2---:R-:W1:Y:S05]  /*1bdb0*/  LDSM.16.M88.4 R8, [R185+UR6+0x4000] ;  /* 0x00400006b908783b */ /* 0x004e6a0008000200 */
[----:B------:R-:W3:Y:S05]  /*1bdc0*/  LDSM.16.M88.4 R16, [R185+UR6+0x4800] ;  /* 0x00480006b910783b */ /* 0x000eea0008000200 */
[----:B------:R-:W4:Y:S05]  /*1bdd0*/  LDSM.16.M88.4 R24, [R185+UR6+0x5000] ;  /* 0x00500006b918783b */ /* 0x000f2a0008000200 */
[----:B------:R-:W0:Y:S05]  /*1bde0*/  LDGDEPBAR ;  /* 0x00000000000079af */ /* 0x000e2a0000000000 */
[----:B------:R-:W2:Y:S05]  /*1bdf0*/  LDSM.16.M88.4 R32, [R185+UR6+0x5800] ;  /* 0x00580006b920783b */ /* 0x000eaa0008000200 */
        /* <DEDUP_REMOVED lines=12> */
[----:B------:R-:W3:Y:S05]  /*1bec0*/  LDSM.16.M88.4 R156, [R3+0x5800] ;  /* 0x00580000039c783b */ /* 0x000eea0000000200 */
[----:B------:R-:W3:Y:S02]  /*1bed0*/  LDSM.16.M88.4 R160, [R3+0x6000] ;  /* 0x0060000003a0783b */ /* 0x000ee40000000200 */
[C---:B----4-:R-:W-:Y:S03]  /*1bee0*/  HMMA.16816.F32.BF16 R20, R64.reuse, R24, RZ ;  /* 0x000000184014723c */ /* 0x050fe600000418ff */
[----:B------:R-:W4:Y:S05]  /*1bef0*/  LDSM.16.M88.4 R164, [R3+0x6800] ;  /* 0x0068000003a4783b */ /* 0x000f2a0000000200 */
[C---:B------:R-:W-:Y:S01]  /*1bf00*/  HMMA.16816.F32.BF16 R24, R64.reuse, R26, RZ ;  /* 0x0000001a4018723c */ /* 0x040fe200000418ff */
[----:B------:R-:W4:Y:S05]  /*1bf10*/  LDSM.16.M88.4 R168, [R3+0x7000] ;  /* 0x0070000003a8783b */ /* 0x000f2a0000000200 */
[----:B------:R-:W-:Y:S02]  /*1bf20*/  LDSM.16.M88.4 R172, [R184] ;  /* 0x00000000b8ac783b */ /* 0x000fe40000000200 */
[C---:B--2---:R-:W-:Y:S03]  /*1bf30*/  HMMA.16816.F32.BF16 R28, R64.reuse, R32, RZ ;  /* 0x00000020401c723c */ /* 0x044fe600000418ff */
[----:B------:R-:W-:Y:S05]  /*1bf40*/  LDSM.16.M88.4 R176, [R134+0x4000] ;  /* 0x0040000086b0783b */ /* 0x000fea0000000200 */
[C---:B------:R-:W-:Y:S01]  /*1bf50*/  HMMA.16816.F32.BF16 R32, R64.reuse, R34, RZ ;  /* 0x000000224020723c */ /* 0x040fe200000418ff */
[----:B------:R-:W-:Y:S07]  /*1bf60*/  LDSM.16.M88.4 R188, [R134+0x8000] ;  /* 0x0080000086bc783b */ /* 0x000fee0000000200 */
        /* <DEDUP_REMOVED lines=8> */
[----:B------:R2:W5:Y:S07]  /*1bff0*/  LDSM.16.M88.4 R136, [R3+0x7800] ;  /* 0x007800000388783b */ /* 0x00056e0000000200 */
[C---:B-1----:R-:W-:Y:S08]  /*1c000*/  HMMA.16816.F32.BF16 R4, R140.reuse, R144, R4 ;  /* 0x000000908c04723c */ /* 0x042ff00000041804 */
[C---:B------:R-:W-:Y:S01]  /*1c010*/  HMMA.16816.F32.BF16 R8, R140.reuse, R146, R8 ;  /* 0x000000928c08723c */ /* 0x040fe20000041808 */
[----:B------:R-:W1:Y:S07]  /*1c020*/  LDSM.16.M88.4 R144, [R134+0x4800] ;  /* 0x004800008690783b */ /* 0x000e6e0000000200 */
[C---:B------:R-:W-:Y:S03]  /*1c030*/  HMMA.16816.F32.BF16 R12, R140.reuse, R148, R12 ;  /* 0x000000948c0c723c */ /* 0x040fe6000004180c */
[----:B--2---:R-:W-:Y:S05]  /*1c040*/  IMAD.IADD R3, R201, 0x1, R134 ;  /* 0x00000001c9037824 */ /* 0x004fea00078e0286 */
        /* <DEDUP_REMOVED lines=13> */
[----:B------:R-:W-:Y:S05]  /*1c120*/  LDSM.16.M88.4 R164, [R182+0x2000] ;  /* 0x00200000b6a4783b */ /* 0x000fea0000000200 */
[----:B------:R-:W-:Y:S02]  /*1c130*/  LDSM.16.M88.4 R180, [R192+0x9800] ;  /* 0x00980000c0b4783b */ /* 0x000fe40000000200 */
[C---:B------:R-:W-:Y:S08]  /*1c140*/  HMMA.16816.F32.BF16 R52, R140.reuse, R168, R52 ;  /* 0x000000a88c34723c */ /* 0x040ff00000041834 */
[C---:B------:R-:W-:Y:S01]  /*1c150*/  HMMA.16816.F32.BF16 R56, R140.reuse, R170, R56 ;  /* 0x000000aa8c38723c */ /* 0x040fe20000041838 */
[----:B------:R-:W-:Y:S07]  /*1c160*/  LDSM.16.M88.4 R168, [R185+UR6+0x8000] ;  /* 0x00800006b9a8783b */ /* 0x000fee0008000200 */
[C---:B-----5:R-:W-:Y:S08]  /*1c170*/  HMMA.16816.F32.BF16 R60, R140.reuse, R136, R60 ;  /* 0x000000888c3c723c */ /* 0x060ff0000004183c */
[----:B------:R-:W-:Y:S01]  /*1c180*/  HMMA.16816.F32.BF16 R64, R140, R138, R64 ;  /* 0x0000008a8c40723c */ /* 0x000fe20000041840 */
[----:B------:R-:W3:Y:S05]  /*1c190*/  LDSM.16.M88.4 R136, [R134+0x5800] ;  /* 0x005800008688783b */ /* 0x000eea0000000200 */
[----:B------:R-:W4:Y:S02]  /*1c1a0*/  LDSM.16.M88.4 R140, [R134+0x6000] ;  /* 0x00600000868c783b */ /* 0x000f240000000200 */
[C---:B------:R-:W-:Y:S08]  /*1c1b0*/  HMMA.16816.F32.BF16 R4, R172.reuse, R176, R4 ;  /* 0x000000b0ac04723c */ /* 0x040ff00000041804 */
[C---:B------:R-:W-:Y:S01]  /*1c1c0*/  HMMA.16816.F32.BF16 R8, R172.reuse, R178, R8 ;  /* 0x000000b2ac08723c */ /* 0x040fe20000041808 */
[----:B------:R-:W-:Y:S07]  /*1c1d0*/  LDSM.16.M88.4 R176, [R185+UR6+0xa800] ;  /* 0x00a80006b9b0783b */ /* 0x000fee0008000200 */
        /* <DEDUP_REMOVED lines=14> */
[----:B------:R-:W5:Y:S07]  /*1c2c0*/  LDSM.16.M88.4 R152, [R3+0x5800] ;  /* 0x005800000398783b */ /* 0x000f6e0000000200 */
[C---:B------:R-:W-:Y:S08]  /*1c2d0*/  HMMA.16816.F32.BF16 R52, R172.reuse, R156, R52 ;  /* 0x0000009cac34723c */ /* 0x040ff00000041834 */
[C---:B------:R-:W-:Y:S01]  /*1c2e0*/  HMMA.16816.F32.BF16 R56, R172.reuse, R158, R56 ;  /* 0x0000009eac38723c */ /* 0x040fe20000041838 */
[----:B------:R-:W-:Y:S07]  /*1c2f0*/  LDSM.16.M88.4 R156, [R3+0x6800] ;  /* 0x00680000039c783b */ /* 0x000fee0000000200 */
[C---:B-1----:R-:W-:Y:S08]  /*1c300*/  HMMA.16816.F32.BF16 R60, R172.reuse, R144, R60 ;  /* 0x00000090ac3c723c */ /* 0x042ff0000004183c */
[----:B------:R-:W-:Y:S01]  /*1c310*/  HMMA.16816.F32.BF16 R64, R172, R146, R64 ;  /* 0x00000092ac40723c */ /* 0x000fe20000041840 */
[----:B------:R-:W1:Y:S05]  /*1c320*/  LDSM.16.M88.4 R144, [R3+0x6000] ;  /* 0x006000000390783b */ /* 0x000e6a0000000200 */
[----:B------:R-:W-:Y:S02]  /*1c330*/  LDSM.16.M88.4 R172, [R185+UR6+0x8800] ;  /* 0x00880006b9ac783b */ /* 0x000fe40008000200 */
[C---:B--2---:R-:W-:Y:S08]  /*1c340*/  HMMA.16816.F32.BF16 R4, R148.reuse, R160, R4 ;  /* 0x000000a09404723c */ /* 0x044ff00000041804 */
[C---:B------:R-:W-:Y:S01]  /*1c350*/  HMMA.16816.F32.BF16 R8, R148.reuse, R162, R8 ;  /* 0x000000a29408723c */ /* 0x040fe20000041808 */
[----:B------:R-:W-:Y:S07]  /*1c360*/  LDSM.16.M88.4 R160, [R3+0x7800] ;  /* 0x0078000003a0783b */ /* 0x000fee0000000200 */
[C---:B---3--:R-:W-:Y:S08]  /*1c370*/  HMMA.16816.F32.BF16 R12, R148.reuse, R136, R12 ;  /* 0x00000088940c723c */ /* 0x048ff0000004180c */
[C---:B------:R-:W-:Y:S01]  /*1c380*/  HMMA.16816.F32.BF16 R16, R148.reuse, R138, R16 ;  /* 0x0000008a9410723c */ /* 0x040fe20000041810 */
[----:B------:R-:W2:Y:S07]  /*1c390*/  LDSM.16.M88.4 R136, [R3+0x7000] ;  /* 0x007000000388783b */ /* 0x000eae0000000200 */
[C---:B----4-:R-:W-:Y:S08]  /*1c3a0*/  HMMA.16816.F32.BF16 R20, R148.reuse, R140, R20 ;  /* 0x0000008c9414723c */ /* 0x050ff00000041814 */
[C---:B------:R-:W-:Y:S01]  /*1c3b0*/  HMMA.16816.F32.BF16 R24, R148.reuse, R142, R24 ;  /* 0x0000008e9418723c */ /* 0x040fe20000041818 */
[----:B------:R-:W3:Y:S07]  /*1c3c0*/  LDSM.16.M88.4 R140, [R185+UR6+0x9000] ;  /* 0x00900006b98c783b */ /* 0x000eee0008000200 */
[C---:B-----5:R-:W-:Y:S08]  /*1c3d0*/  HMMA.16816.F32.BF16 R28, R148.reuse, R152, R28 ;  /* 0x00000098941c723c */ /* 0x060ff0000004181c */
[C---:B------:R-:W-:Y:S01]  /*1c3e0*/  HMMA.16816.F32.BF16 R32, R148.reuse, R154, R32 ;  /* 0x0000009a9420723c */ /* 0x040fe20000041820 */
[----:B------:R-:W-:Y:S07]  /*1c3f0*/  LDSM.16.M88.4 R152, [R185+UR6+0xa000] ;  /* 0x00a00006b998783b */ /* 0x000fee0008000200 */
[C---:B-1----:R-:W-:Y:S08]  /*1c400*/  HMMA.16816.F32.BF16 R36, R148.reuse, R144, R36 ;  /* 0x000000909424723c */ /* 0x042ff00000041824 */
[C---:B------:R-:W-:Y:S01]  /*1c410*/  HMMA.16816.F32.BF16 R40, R148.reuse, R146, R40 ;  /* 0x000000929428723c */ /* 0x040fe20000041828 */
[----:B------:R-:W1:Y:S07]  /*1c420*/  LDSM.16.M88.4 R144, [R185+UR6+0x9800] ;  /* 0x00980006b990783b */ /* 0x000e6e0008000200 */
[C---:B------:R-:W-:Y:S08]  /*1c430*/  HMMA.16816.F32.BF16 R44, R148.reuse, R156, R44 ;  /* 0x0000009c942c723c */ /* 0x040ff0000004182c */
[C---:B------:R-:W-:Y:S01]  /*1c440*/  HMMA.16816.F32.BF16 R48, R148.reuse, R158, R48 ;  /* 0x0000009e9430723c */ /* 0x040fe20000041830 */
[----:B------:R-:W-:Y:S07]  /*1c450*/  LDSM.16.M88.4 R156, [R186+0x2000] ;  /* 0x00200000ba9c783b */ /* 0x000fee0000000200 */
[C---:B--2---:R-:W-:Y:S08]  /*1c460*/  HMMA.16816.F32.BF16 R52, R148.reuse, R136, R52 ;  /* 0x000000889434723c */ /* 0x044ff00000041834 */
[C---:B------:R-:W-:Y:S01]  /*1c470*/  HMMA.16816.F32.BF16 R56, R148.reuse, R138, R56 ;  /* 0x0000008a9438723c */ /* 0x040fe20000041838 */
[----:B------:R-:W2:Y:S07]  /*1c480*/  LDSM.16.M88.4 R136, [R185+UR6+0xb000] ;  /* 0x00b00006b988783b */ /* 0x000eae0008000200 */
[C---:B------:R-:W-:Y:S08]  /*1c490*/  HMMA.16816.F32.BF16 R60, R148.reuse, R160, R60 ;  /* 0x000000a0943c723c */ /* 0x040ff0000004183c */
[----:B------:R-:W-:Y:S01]  /*1c4a0*/  HMMA.16816.F32.BF16 R64, R148, R162, R64 ;  /* 0x000000a29440723c */ /* 0x000fe20000041840 */
[----:B------:R-:W4:Y:S05]  /*1c4b0*/  LDSM.16.M88.4 R148, [R185+UR6+0xb800] ;  /* 0x00b80006b994783b */ /* 0x000f2a0008000200 */
        /* <DEDUP_REMOVED lines=19> */
[----:B------:R-:W1:Y:S05]  /*1c5f0*/  LDSM.16.M88.4 R176, [R192+0xb800] ;  /* 0x00b80000c0b0783b */ /* 0x000e6a0000000200 */
[----:B------:R-:W-:Y:S02]  /*1c600*/  LDSM.16.M88.4 R192, [R3+0xb000] ;  /* 0x00b0000003c0783b */ /* 0x000fe40000000200 */
[C---:B--2---:R-:W-:Y:S08]  /*1c610*/  HMMA.16816.F32.BF16 R52, R164.reuse, R136, R52 ;  /* 0x00000088a434723c */ /* 0x044ff00000041834 */
[C---:B------:R-:W-:Y:S01]  /*1c620*/  HMMA.16816.F32.BF16 R56, R164.reuse, R138, R56 ;  /* 0x0000008aa438723c */ /* 0x040fe20000041838 */
[----:B------:R-:W2:Y:S07]  /*1c630*/  LDSM.16.M88.4 R136, [R134+0x8800] ;  /* 0x008800008688783b */ /* 0x000eae0000000200 */
        /* <DEDUP_REMOVED lines=27> */
[----:B------:R-:W5:Y:S05]  /*1c7f0*/  LDSM.16.M88.4 R156, [R134+0xb000] ;  /* 0x00b00000869c783b */ /* 0x000f6a0000000200 */
[----:B------:R-:W-:Y:S02]  /*1c800*/  LDSM.16.M88.4 R176, [R3+0x9800] ;  /* 0x0098000003b0783b */ /* 0x000fe40000000200 */
        /* <DEDUP_REMOVED lines=41> */
[----:B------:R-:W-:Y:S02]  /*1caa0*/  LOP3.LUT R227, R227, 0xfffffffb, RZ, 0xc0, !PT ;  /* 0xfffffffbe3e37812 */ /* 0x000fe400078ec0ff */
[----:B------:R-:W-:Y:S11]  /*1cab0*/  ISETP.NE.AND.EX P1, PT, R221, RZ, PT, P0 ;  /* 0x000000ffdd00720c */ /* 0x000ff60003f25300 */
[----:B------:R-:W-:Y:S02]  /*1cac0*/  @!UPT UIADD3 URZ, UPT, UPT, URZ, URZ, URZ ;  /* 0x000000fffffff290 */ /* 0x000fe4000fffe0ff */
[----:B------:R-:W-:Y:S01]  /*1cad0*/  @P1 LOP3.LUT R227, R227, 0x4, RZ, 0xfc, !PT ;  /* 0x00000004e3e31812 */ /* 0x000fe200078efcff */
        /* <DEDUP_REMOVED lines=73> */
.L_x_6258:
[----:B------:R-:W-:Y:S05]  /*1cf70*/  BSYNC.RECONVERGENT B0 ;  /* 0x0000000000007941 */ /* 0x000fea0003800200 */
.L_x_6257:
        /* <DEDUP_REMOVED lines=36> */
.L_x_6256:
[----:B------:R-:W-:Y:S05]  /*1d1c0*/  BSYNC.RECONVERGENT B1 ;  /* 0x0000000000017941 */ /* 0x000fea0003800200 */
.L_x_6255:
[----:B------:R-:W2:Y:S01]  /*1d1d0*/  LD.E R135, desc[UR4][R132.64+0xdc] ;  /* 0x0000dc0484877980 */ /* 0x000ea2000c101900 */
[C---:B-1----:R-:W-:Y:S01]  /*1d1e0*/  VIADD R149, R232.reuse, 0xffffffc1 ;  /* 0xffffffc1e8957836 */ /* 0x042fe20000000000 */
[----:B------:R-:W-:Y:S01]  /*1d1f0*/  P2R R3, PR, RZ, 0x4 ;  /* 0x00000004ff037803 */ /* 0x000fe20000000000 */
[----:B------:R-:W-:Y:S01]  /*1d200*/  VIADD R134, R232, 0xffffffc9 ;  /* 0xffffffc9e8867836 */ /* 0x000fe20000000000 */
[----:B------:R-:W-:Y:S01]  /*1d210*/  LOP3.LUT R202, R202, 0x200, R203, 0xf8, !PT ;  /* 0x00000200caca7812 */ /* 0x000fe200078ef8cb */
[C---:B------:R-:W-:Y:S01]  /*1d220*/  VIADD R146, R232.reuse, 0xffffffc0 ;  /* 0xffffffc0e8927836 */ /* 0x040fe20000000000 */
[C---:B------:R-:W-:Y:S01]  /*1d230*/  ISETP.GE.AND P3, PT, R149.reuse, R226, PT ;  /* 0x000000e29500720c */ /* 0x040fe20003f66270 */
[C---:B------:R-:W-:Y:S01]  /*1d240*/  VIADD R137, R232.reuse, 0xffffffc8 ;  /* 0xffffffc8e8897836 */ /* 0x040fe20000000000 */
[----:B------:R-:W-:Y:S01]  /*1d250*/  ISETP.GE.AND P0, PT, R149, R224, PT ;  /* 0x000000e09500720c */ /* 0x000fe20003f06270 */
[C---:B------:R-:W-:Y:S01]  /*1d260*/  VIADD R145, R232.reuse, 0xffffffd0 ;  /* 0xffffffd0e8917836 */ /* 0x040fe20000000000 */
[----:B------:R-:W-:Y:S01]  /*1d270*/  FSEL R148, R5, -INF , P3 ;  /* 0xff80000005947808 */ /* 0x000fe20001800000 */
[----:B------:R-:W-:Y:S01]  /*1d280*/  VIADD R142, R232, 0xffffffe1 ;  /* 0xffffffe1e88e7836 */ /* 0x000fe20000000000 */
[----:B------:R-:W-:Y:S01]  /*1d290*/  ISETP.GE.AND P3, PT, R134, R226, PT ;  /* 0x000000e28600720c */ /* 0x000fe20003f66270 */
        /* <DEDUP_REMOVED lines=22> */
[----:B------:R-:W-:Y:S02]  /*1d400*/  ISETP.GE.AND P0, PT, R11, R224, PT ;  /* 0x000000e00b00720c */ /* 0x000fe40003f06270 */
[----:B------:R-:W-:Y:S01]  /*1d410*/  FSEL R151, R8, -INF , P4 ;  /* 0xff80000008977808 */ /* 0x000fe20002000000 */
[----:B------:R-:W-:Y:S01]  /*1d420*/  VIADD R8, R232, 0xfffffff9 ;  /* 0xfffffff9e8087836 */ /* 0x000fe20000000000 */
[----:B------:R-:W-:Y:S02]  /*1d430*/  FSEL R138, R14, -INF , P1 ;  /* 0xff8000000e8a7808 */ /* 0x000fe40000800000 */
[----:B------:R-:W-:Y:S02]  /*1d440*/  FSEL R14, R15, -INF , P0 ;  /* 0xff8000000f0e7808 */ /* 0x000fe40000000000 */
[----:B------:R-:W-:Y:S02]  /*1d450*/  ISETP.GE.AND P4, PT, R145, R226, PT ;  /* 0x000000e29100720c */ /* 0x000fe40003f86270 */
        /* <DEDUP_REMOVED lines=17> */
[----:B------:R-:W-:Y:S02]  /*1d570*/  ISETP.GE.AND P3, PT, R142, R226, PT ;  /* 0x000000e28e00720c */ /* 0x000fe40003f66270 */
[----:B------:R-:W-:Y:S02]  /*1d580*/  ISETP.GE.AND P0, PT, R8, R224, PT ;  /* 0x000000e00800720c */ /* 0x000fe40003f06270 */
[----:B------:R-:W-:Y:S01]  /*1d590*/  FSEL R186, R20, -INF , P4 ;  /* 0xff80000014ba7808 */ /* 0x000fe20002000000 */
[C---:B------:R-:W-:Y:S01]  /*1d5a0*/  VIADD R20, R232.reuse, 0x19 ;  /* 0x00000019e8147836 */ /* 0x040fe20000000000 */
[----:B------:R-:W-:Y:S02]  /*1d5b0*/  FSEL R35, R35, -INF , P0 ;  /* 0xff80000023237808 */ /* 0x000fe40000000000 */
[----:B------:R-:W-:Y:S01]  /*1d5c0*/  FSEL R184, R21, -INF , P3 ;  /* 0xff80000015b87808 */ /* 0x000fe20001800000 */
[----:B------:R-:W-:Y:S01]  /*1d5d0*/  VIADD R21, R232, 0x9 ;  /* 0x00000009e8157836 */ /* 0x000fe20000000000 */
[-C--:B------:R-:W-:Y:S02]  /*1d5e0*/  ISETP.GE.AND P4, PT, R10, R226.reuse, PT ;  /* 0x000000e20a00720c */ /* 0x080fe40003f86270 */
[-C--:B------:R-:W-:Y:S02]  /*1d5f0*/  ISETP.GE.AND P3, PT, R4, R226.reuse, PT ;  /* 0x000000e20400720c */ /* 0x080fe40003f66270 */
[C---:B------:R-:W-:Y:S02]  /*1d600*/  ISETP.GE.AND P0, PT, R232.reuse, R226, PT ;  /* 0x000000e2e800720c */ /* 0x040fe40003f06270 */
        /* <DEDUP_REMOVED lines=9> */
[----:B------:R-:W-:Y:S02]  /*1d6a0*/  FSEL R39, R39, -INF , P0 ;  /* 0xff80000027277808 */ /* 0x000fe40000000000 */
[----:B------:R-:W-:Y:S01]  /*1d6b0*/  FSEL R178, R28, -INF , P4 ;  /* 0xff8000001cb27808 */ /* 0x000fe20002000000 */
[C---:B------:R-:W-:Y:S01]  /*1d6c0*/  VIADD R28, R232.reuse, 0x10 ;  /* 0x00000010e81c7836 */ /* 0x040fe20000000000 */
[----:B------:R-:W-:Y:S01]  /*1d6d0*/  FSEL R241, R29, -INF , P3 ;  /* 0xff8000001df17808 */ /* 0x000fe20001800000 */
[----:B------:R-:W-:Y:S01]  /*1d6e0*/  VIADD R29, R232, 0x28 ;  /* 0x00000028e81d7836 */ /* 0x000fe20000000000 */
[-C--:B------:R-:W-:Y:S02]  /*1d6f0*/  ISETP.GE.AND P1, PT, R136, R224.reuse, PT ;  /* 0x000000e08800720c */ /* 0x080fe40003f26270 */
[----:B------:R-:W-:Y:S02]  /*1d700*/  ISETP.GE.AND P0, PT, R21, R224, PT ;  /* 0x000000e01500720c */ /* 0x000fe40003f06270 */
[-C--:B------:R-:W-:Y:S02]  /*1d710*/  ISETP.GE.AND P3, PT, R8, R226.reuse, PT ;  /* 0x000000e20800720c */ /* 0x080fe40003f66270 */
[----:B------:R-:W-:Y:S02]  /*1d720*/  FSEL R18, R18, -INF , P1 ;  /* 0xff80000012127808 */ /* 0x000fe40000800000 */
[----:B------:R-:W-:Y:S02]  /*1d730*/  FSEL R43, R43, -INF , P0 ;  /* 0xff8000002b2b7808 */ /* 0x000fe40000000000 */
[C---:B------:R-:W-:Y:S02]  /*1d740*/  ISETP.GE.AND P6, PT, R146.reuse, R225, PT ;  /* 0x000000e19200720c */ /* 0x040fe40003fc6270 */
[-C--:B------:R-:W-:Y:S01]  /*1d750*/  ISETP.GE.AND P2, PT, R146, R223.reuse, PT ;  /* 0x000000df9200720c */ /* 0x080fe20003f46270 */
[C---:B------:R-:W-:Y:S01]  /*1d760*/  VIADD R146, R232.reuse, 0x11 ;  /* 0x00000011e8927836 */ /* 0x040fe20000000000 */
[----:B------:R-:W-:Y:S01]  /*1d770*/  FSEL R172, R33, -INF , P3 ;  /* 0xff80000021ac7808 */ /* 0x000fe20001800000 */
[----:B------:R-:W-:Y:S01]  /*1d780*/  VIADD R33, R232, 0x8 ;  /* 0x00000008e8217836 */ /* 0x000fe20000000000 */
[----:B------:R-:W-:Y:S02]  /*1d790*/  ISETP.GE.AND P0, PT, R28, R226, PT ;  /* 0x000000e21c00720c */ /* 0x000fe40003f06270 */
[----:B------:R-:W-:Y:S02]  /*1d7a0*/  ISETP.GE.AND P1, PT, R144, R224, PT ;  /* 0x000000e09000720c */ /* 0x000fe40003f26270 */
[----:B------:R-:W-:Y:S02]  /*1d7b0*/  ISETP.GE.AND P3, PT, R147, R226, PT ;  /* 0x000000e29300720c */ /* 0x000fe40003f66270 */
[----:B------:R-:W-:Y:S02]  /*1d7c0*/  FSEL R22, R22, -INF , P1 ;  /* 0xff80000016167808 */ /* 0x000fe40000800000 */
[----:B------:R-:W-:Y:S01]  /*1d7d0*/  FSEL R174, R37, -INF , P3 ;  /* 0xff80000025ae7808 */ /* 0x000fe20001800000 */
[----:B------:R-:W-:Y:S01]  /*1d7e0*/  VIADD R37, R232, 0x31 ;  /* 0x00000031e8257836 */ /* 0x000fe20000000000 */
[----:B------:R-:W-:Y:S02]  /*1d7f0*/  FSEL R195, R44, -INF , P0 ;  /* 0xff8000002cc37808 */ /* 0x000fe40000000000 */
[-C--:B------:R-:W-:Y:S02]  /*1d800*/  ISETP.GE.AND P1, PT, R10, R224.reuse, PT ;  /* 0x000000e00a00720c */ /* 0x080fe40003f26270 */
[----:B------:R-:W-:Y:S02]  /*1d810*/  ISETP.GE.AND P0, PT, R146, R224, PT ;  /* 0x000000e09200720c */ /* 0x000fe40003f06270 */
[-C--:B------:R-:W-:Y:S02]  /*1d820*/  ISETP.GE.AND P4, PT, R24, R226.reuse, PT ;  /* 0x000000e21800720c */ /* 0x080fe40003f86270 */
[----:B------:R-:W-:Y:S02]  /*1d830*/  ISETP.GE.AND P3, PT, R21, R226, PT ;  /* 0x000000e21500720c */ /* 0x000fe40003f66270 */
[----:B------:R-:W-:Y:S02]  /*1d840*/  FSEL R47, R47, -INF , P0 ;  /* 0xff8000002f2f7808 */ /* 0x000fe40000000000 */
        /* <DEDUP_REMOVED lines=10> */
[----:B------:R-:W-:Y:S01]  /*1d8f0*/  FSEL R251, R40, -INF , P4 ;  /* 0xff80000028fb7808 */ /* 0x000fe20002000000 */
[----:B------:R-:W-:Y:S01]  /*1d900*/  VIADD R40, R232, 0x21 ;  /* 0x00000021e8287836 */ /* 0x000fe20000000000 */
[----:B------:R-:W-:Y:S02]  /*1d910*/  ISETP.GE.AND P0, PT, R41, R226, PT ;  /* 0x000000e22900720c */ /* 0x000fe40003f06270 */
[-C--:B------:R-:W-:Y:S02]  /*1d920*/  ISETP.GE.AND P1, PT, R24, R224.reuse, PT ;  /* 0x000000e01800720c */ /* 0x080fe40003f26270 */
[----:B------:R-:W-:Y:S02]  /*1d930*/  FSEL R52, R52, -INF , P0 ;  /* 0xff80000034347808 */ /* 0x000fe40000000000 */
[----:B------:R-:W-:Y:S02]  /*1d940*/  FSEL R34, R34, -INF , P1 ;  /* 0xff80000022227808 */ /* 0x000fe40000800000 */
[-C--:B------:R-:W-:Y:S02]  /*1d950*/  ISETP.GE.AND P0, PT, R40, R224.reuse, PT ;  /* 0x000000e02800720c */ /* 0x080fe40003f06270 */
[-C--:B------:R-:W-:Y:S02]  /*1d960*/  ISETP.GE.AND P1, PT, R232, R224.reuse, PT ;  /* 0x000000e0e800720c */ /* 0x080fe40003f26270 */
[----:B------:R-:W-:Y:S02]  /*1d970*/  FSEL R55, R55, -INF , P0 ;  /* 0xff80000037377808 */ /* 0x000fe40000000000 */
[----:B------:R-:W-:Y:S01]  /*1d980*/  FSEL R243, R38, -INF , P1 ;  /* 0xff80000026f37808 */ /* 0x000fe20000800000 */
[----:B------:R-:W-:Y:S01]  /*1d990*/  VIADD R38, R232, 0x30 ;  /* 0x00000030e8267836 */ /* 0x000fe20000000000 */
[----:B------:R-:W-:Y:S02]  /*1d9a0*/  ISETP.GE.AND P0, PT, R16, R224, PT ;  /* 0x000000e01000720c */ /* 0x000fe40003f06270 */
        /* <DEDUP_REMOVED lines=9> */
[----:B------:R-:W-:Y:S02]  /*1da40*/  ISETP.GE.AND P1, PT, R33, R224, PT ;  /* 0x000000e02100720c */ /* 0x000fe40003f26270 */
[----:B------:R-:W-:Y:S02]  /*1da50*/  FSEL R44, R67, -INF , P0 ;  /* 0xff800000432c7808 */ /* 0x000fe40000000000 */
[----:B------:R-:W-:Y:S02]  /*1da60*/  FSEL R49, R49, -INF , P3 ;  /* 0xff80000031317808 */ /* 0x000fe40001800000 */
[----:B------:R-:W-:Y:S02]  /*1da70*/  ISETP.GE.AND P0, PT, R232, R223, PT ;  /* 0x000000dfe800720c */ /* 0x000fe40003f06270 */
[----:B------:R-:W-:Y:S02]  /*1da80*/  FSEL R42, R42, -INF , P1 ;  /* 0xff8000002a2a7808 */ /* 0x000fe40000800000 */
[----:B------:R-:W-:Y:S02]  /*1da90*/  ISETP.GE.AND P3, PT, R40, R226, PT ;  /* 0x000000e22800720c */ /* 0x000fe40003f66270 */
[----:B------:R-:W-:Y:S02]  /*1daa0*/  ISETP.GE.AND P1, PT, R28, R224, PT ;  /* 0x000000e01c00720c */ /* 0x000fe40003f26270 */
[----:B------:R-:W-:Y:S02]  /*1dab0*/  FSEL R243, R243, -INF , !P0 ;  /* 0xff800000f3f37808 */ /* 0x000fe40004000000 */
[----:B------:R-:W-:Y:S02]  /*1dac0*/  FSEL R53, R53, -INF , P3 ;  /* 0xff80000035357808 */ /* 0x000fe40001800000 */
[-C--:B------:R-:W-:Y:S02]  /*1dad0*/  ISETP.GE.AND P0, PT, R137, R225.reuse, PT ;  /* 0x000000e18900720c */ /* 0x080fe40003f06270 */
[----:B------:R-:W-:Y:S02]  /*1dae0*/  FSEL R46, R46, -INF , P1 ;  /* 0xff8000002e2e7808 */ /* 0x000fe40000800000 */
[----:B------:R-:W-:Y:S02]  /*1daf0*/  ISETP.GE.AND P3, PT, R16, R226, PT ;  /* 0x000000e21000720c */ /* 0x000fe40003f66270 */
[----:B------:R-:W-:Y:S02]  /*1db00*/  ISETP.GE.AND P1, PT, R32, R224, PT ;  /* 0x000000e02000720c */ /* 0x000fe40003f26270 */
[----:B------:R-:W-:Y:S02]  /*1db10*/  FSEL R15, R151, -INF , !P0 ;  /* 0xff800000970f7808 */ /* 0x000fe40004000000 */
[----:B------:R-:W-:Y:S02]  /*1db20*/  FSEL R169, R57, -INF , P3 ;  /* 0xff80000039a97808 */ /* 0x000fe40001800000 */
[-C--:B------:R-:W-:Y:S02]  /*1db30*/  ISETP.GE.AND P0, PT, R11, R225.reuse, PT ;  /* 0x000000e10b00720c */ /* 0x080fe40003f06270 */
[----:B------:R-:W-:Y:S02]  /*1db40*/  ISETP.GE.AND P3, PT, R37, R226, PT ;  /* 0x000000e22500720c */ /* 0x000fe40003f66270 */
[----:B------:R-:W-:Y:S02]  /*1db50*/  FSEL R50, R50, -INF , P1 ;  /* 0xff80000032327808 */ /* 0x000fe40000800000 */
[----:B------:R-:W-:Y:S02]  /*1db60*/  ISETP.GE.AND P1, PT, R41, R224, PT ;  /* 0x000000e02900720c */ /* 0x000fe40003f26270 */
[----:B------:R-:W-:Y:S02]  /*1db70*/  FSEL R57, R152, -INF , !P0 ;  /* 0xff80000098397808 */ /* 0x000fe40004000000 */
[----:B------:R-:W-:Y:S02]  /*1db80*/  FSEL R61, R61, -INF , P3 ;  /* 0xff8000003d3d7808 */ /* 0x000fe40001800000 */
[-C--:B------:R-:W-:Y:S02]  /*1db90*/  ISETP.GE.AND P0, PT, R6, R225.reuse, PT ;  /* 0x000000e10600720c */ /* 0x080fe40003f06270 */
[----:B------:R-:W-:Y:S02]  /*1dba0*/  FSEL R54, R54, -INF , P1 ;  /* 0xff80000036367808 */ /* 0x000fe40000800000 */
[----:B------:R-:W-:Y:S02]  /*1dbb0*/  ISETP.GE.AND P3, PT, R25, R226, PT ;  /* 0x000000e21900720c */ /* 0x000fe40003f66270 */
[-C--:B------:R-:W-:Y:S02]  /*1dbc0*/  ISETP.GE.AND P1, PT, R29, R224.reuse, PT ;  /* 0x000000e01d00720c */ /* 0x080fe40003f26270 */
[----:B------:R-:W-:Y:S02]  /*1dbd0*/  FSEL R188, R188, -INF , !P0 ;  /* 0xff800000bcbc7808 */ /* 0x000fe40004000000 */
[----:B------:R-:W-:Y:S02]  /*1dbe0*/  FSEL R155, R64, -INF , P3 ;  /* 0xff800000409b7808 */ /* 0x000fe40001800000 */
[-C--:B------:R-:W-:Y:S02]  /*1dbf0*/  ISETP.GE.AND P0, PT, R142, R225.reuse, PT ;  /* 0x000000e18e00720c */ /* 0x080fe40003f06270 */
[----:B------:R-:W-:Y:S02]  /*1dc00*/  FSEL R58, R58, -INF , P1 ;  /* 0xff8000003a3a7808 */ /* 0x000fe40000800000 */
[CC--:B------:R-:W-:Y:S01]  /*1dc10*/  ISETP.GE.AND P3, PT, R232.reuse, R225.reuse, PT ;  /* 0x000000e1e800720c */ /* 0x0c0fe20003f66270 */
[----:B------:R-:W-:Y:S01]  /*1dc20*/  VIADD R232, R232, 0xffffff80 ;  /* 0xffffff80e8e87836 */ /* 0x000fe20000000000 */
[----:B------:R-:W-:Y:S02]  /*1dc30*/  ISETP.GE.AND P1, PT, R38, R224, PT ;  /* 0x000000e02600720c */ /* 0x000fe40003f26270 */
[----:B------:R-:W-:Y:S02]  /*1dc40*/  FSEL R184, R184, -INF , !P0 ;  /* 0xff800000b8b87808 */ /* 0x000fe40004000000 */
[----:B------:R-:W-:Y:S02]  /*1dc50*/  ISETP.GE.AND P4, PT, R32, R226, PT ;  /* 0x000000e22000720c */ /* 0x000fe40003f86270 */
[----:B------:R-:W-:Y:S02]  /*1dc60*/  FSEL R176, R176, -INF , !P3 ;  /* 0xff800000b0b07808 */ /* 0x000fe40005800000 */
[-C--:B------:R-:W-:Y:S02]  /*1dc70*/  ISETP.GE.AND P0, PT, R4, R225.reuse, PT ;  /* 0x000000e10400720c */ /* 0x080fe40003f06270 */
[----:B------:R-:W-:Y:S02]  /*1dc80*/  FSEL R62, R62, -INF , P1 ;  /* 0xff8000003e3e7808 */ /* 0x000fe40000800000 */
[-C--:B------:R-:W-:Y:S02]  /*1dc90*/  ISETP.GE.AND P3, PT, R134, R225.reuse, PT ;  /* 0x000000e18600720c */ /* 0x080fe40003f66270 */
[----:B------:R-:W-:Y:S02]  /*1dca0*/  ISETP.GE.AND P1, PT, R25, R224, PT ;  /* 0x000000e01900720c */ /* 0x000fe40003f26270 */
[----:B------:R-:W-:Y:S02]  /*1dcb0*/  FSEL R48, R48, -INF , P4 ;  /* 0xff80000030307808 */ /* 0x000fe40002000000 */
[----:B------:R-:W-:Y:S02]  /*1dcc0*/  FSEL R182, R182, -INF , !P0 ;  /* 0xff800000b6b67808 */ /* 0x000fe40004000000 */
[-C--:B------:R-:W-:Y:S02]  /*1dcd0*/  ISETP.GE.AND P4, PT, R29, R226.reuse, PT ;  /* 0x000000e21d00720c */ /* 0x080fe40003f86270 */
[----:B------:R-:W-:Y:S02]  /*1dce0*/  FSEL R13, R7, -INF , !P3 ;  /* 0xff800000070d7808 */ /* 0x000fe40005800000 */
[----:B------:R-:W-:Y:S02]  /*1dcf0*/  ISETP.GE.AND P0, PT, R141, R225, PT ;  /* 0x000000e18d00720c */ /* 0x000fe40003f06270 */
[----:B------:R-:W-:Y:S02]  /*1dd00*/  FSEL R45, R66, -INF , P1 ;  /* 0xff800000422d7808 */ /* 0x000fe40000800000 */
[----:B------:R-:W-:Y:S02]  /*1dd10*/  ISETP.GE.AND P3, PT, R134, R223, PT ;  /* 0x000000df8600720c */ /* 0x000fe40003f66270 */
[----:B------:R-:W-:Y:S02]  /*1dd20*/  ISETP.GE.AND P1, PT, R149, R225, PT ;  /* 0x000000e19500720c */ /* 0x000fe40003f26270 */
[----:B------:R-:W-:Y:S02]  /*1dd30*/  FSEL R56, R56, -INF , P4 ;  /* 0xff80000038387808 */ /* 0x000fe40002000000 */
[----:B------:R-:W-:Y:S02]  /*1dd40*/  FSEL R241, R241, -INF , !P0 ;  /* 0xff800000f1f17808 */ /* 0x000fe40004000000 */
[----:B------:R-:W-:Y:S02]  /*1dd50*/  ISETP.GE.AND P5, PT, R149, R223, PT ;  /* 0x000000df9500720c */ /* 0x000fe40003fa6270 */
        /* <DEDUP_REMOVED lines=8> */
[----:B------:R-:W-:Y:S02]  /*1dde0*/  FSEL R156, R65, -INF , P4 ;  /* 0xff800000419c7808 */ /* 0x000fe40002000000 */
[----:B------:R-:W-:Y:S02]  /*1ddf0*/  ISETP.GE.AND P5, PT, R11, R223, PT ;  /* 0x000000df0b00720c */ /* 0x000fe40003fa6270 */
[----:B------:R-:W-:Y:S02]  /*1de00*/  FSEL R172, R172, -INF , !P0 ;  /* 0xff800000acac7808 */ /* 0x000fe40004000000 */
[----:B------:R-:W-:Y:S02]  /*1de10*/  FSEL R65, R12, -INF , !P3 ;  /* 0xff8000000c417808 */ /* 0x000fe40005800000 */
[----:B------:R-:W-:Y:S02]  /*1de20*/  ISETP.GE.AND P0, PT, R147, R225, PT ;  /* 0x000000e19300720c */ /* 0x000fe40003f06270 */
[----:B------:R-:W-:Y:S02]  /*1de30*/  FSEL R59, R153, -INF , !P1 ;  /* 0xff800000993b7808 */ /* 0x000fe40004800000 */
[----:B------:R-:W-:Y:S02]  /*1de40*/  ISETP.GE.AND P3, PT, R4, R223, PT ;  /* 0x000000df0400720c */ /* 0x000fe40003f66270 */
[----:B------:R-:W-:Y:S02]  /*1de50*/  ISETP.GE.AND P1, PT, R136, R225, PT ;  /* 0x000000e18800720c */ /* 0x000fe40003f26270 */
        /* <DEDUP_REMOVED lines=17> */
[----:B------:R-:W-:Y:S02]  /*1df70*/  FSEL R186, R186, -INF , !P1 ;  /* 0xff800000baba7808 */ /* 0x000fe40004800000 */
[----:B------:R-:W-:Y:S02]  /*1df80*/  FMNMX3.FTZ R6, R2, R7, R5, !PT ;  /* 0x0000000702067276 */ /* 0x000fe40007810005 */
[----:B------:R-:W-:Y:S02]  /*1df90*/  ISETP.GE.AND P1, PT, R10, R225, PT ;  /* 0x000000e10a00720c */ /* 0x000fe40003f26270 */
[----:B------:R-:W-:Y:S02]  /*1dfa0*/  FSEL R66, R138, -INF , !P6 ;  /* 0xff8000008a427808 */ /* 0x000fe40007000000 */
[-C--:B------:R-:W-:Y:S02]  /*1dfb0*/  ISETP.GE.AND P6, PT, R144, R223.reuse, PT ;  /* 0x000000df9000720c */ /* 0x080fe40003fc6270 */
[----:B------:R-:W-:Y:S02]  /*1dfc0*/  FSEL R249, R34, -INF , !P5 ;  /* 0xff80000022f97808 */ /* 0x000fe40006800000 */
[----:B------:R-:W-:Y:S02]  /*1dfd0*/  ISETP.GE.AND P5, PT, R21, R223, PT ;  /* 0x000000df1500720c */ /* 0x000fe40003fa6270 */
[----:B------:R-:W-:Y:S02]  /*1dfe0*/  FSEL R195, R195, -INF , !P0 ;  /* 0xff800000c3c37808 */ /* 0x000fe40004000000 */
[----:B------:R-:W-:Y:S02]  /*1dff0*/  FMNMX3.FTZ R23, R23, R190, R188, !PT ;  /* 0x000000be17177276 */ /* 0x000fe400078100bc */
        /* <DEDUP_REMOVED lines=11> */
[-C--:B------:R-:W-:Y:S02]  /*1e0b0*/  ISETP.GE.AND P0, PT, R40, R225.reuse, PT ;  /* 0x000000e12800720c */ /* 0x080fe40003f06270 */
[----:B------:R-:W-:Y:S02]  /*1e0c0*/  FSEL R178, R178, -INF , !P1 ;  /* 0xff800000b2b27808 */ /* 0x000fe40004800000 */
[----:B------:R-:W-:Y:S02]  /*1e0d0*/  FSEL R170, R31, -INF , !P6 ;  /* 0xff8000001faa7808 */ /* 0x000fe40007000000 */
[----:B------:R-:W-:Y:S02]  /*1e0e0*/  ISETP.GE.AND P1, PT, R24, R225, PT ;  /* 0x000000e11800720c */ /* 0x000fe40003f26270 */
[----:B------:R-:W-:Y:S02]  /*1e0f0*/  FMNMX3.FTZ R23, R23, R187, R182, !PT ;  /* 0x000000bb17177276 */ /* 0x000fe400078100b6 */
[-C--:B------:R-:W-:Y:S02]  /*1e100*/  ISETP.GE.AND P4, PT, R10, R223.reuse, PT ;  /* 0x000000df0a00720c */ /* 0x080fe40003f86270 */
[----:B------:R-:W-:Y:S02]  /*1e110*/  ISETP.GE.AND P6, PT, R147, R223, PT ;  /* 0x000000df9300720c */ /* 0x000fe40003fc6270 */
[----:B------:R-:W-:Y:S02]  /*1e120*/  FMNMX3.FTZ R6, R6, R67, R65, !PT ;  /* 0x0000004306067276 */ /* 0x000fe40007810041 */
[----:B------:R-:W-:Y:S02]  /*1e130*/  FSEL R173, R53, -INF , !P0 ;  /* 0xff80000035ad7808 */ /* 0x000fe40004000000 */
[-C--:B------:R-:W-:Y:S02]  /*1e140*/  ISETP.GE.AND P0, PT, R41, R223.reuse, PT ;  /* 0x000000df2900720c */ /* 0x080fe40003f06270 */
[----:B------:R-:W-:Y:S02]  /*1e150*/  FSEL R168, R168, -INF , !P1 ;  /* 0xff800000a8a87808 */ /* 0x000fe40004800000 */
[----:B------:R-:W-:Y:S02]  /*1e160*/  FMNMX3.FTZ R23, R23, R178, R241, !PT ;  /* 0x000000b217177276 */ /* 0x000fe400078100f1 */
[----:B------:R-:W-:Y:S02]  /*1e170*/  FSEL R239, R39, -INF , !P6 ;  /* 0xff80000027ef7808 */ /* 0x000fe40007000000 */
[-C--:B------:R-:W-:Y:S02]  /*1e180*/  ISETP.GE.AND P2, PT, R143, R223.reuse, PT ;  /* 0x000000df8f00720c */ /* 0x080fe40003f46270 */
[----:B------:R-:W-:Y:S02]  /*1e190*/  FSEL R164, R26, -INF , !P4 ;  /* 0xff8000001aa47808 */ /* 0x000fe40006000000 */
[----:B------:R-:W-:Y:S02]  /*1e1a0*/  FSEL R162, R27, -INF , !P3 ;  /* 0xff8000001ba27808 */ /* 0x000fe40005800000 */
[----:B------:R-:W-:Y:S02]  /*1e1b0*/  FMNMX3.FTZ R21, R6, R180, R189, !PT ;  /* 0x000000b406157276 */ /* 0x000fe400078100bd */
[----:B------:R-:W-:Y:S02]  /*1e1c0*/  ISETP.GE.AND P6, PT, R32, R223, PT ;  /* 0x000000df2000720c */ /* 0x000fe40003fc6270 */
[----:B------:R-:W-:Y:S02]  /*1e1d0*/  ISETP.GE.AND P1, PT, R33, R225, PT ;  /* 0x000000e12100720c */ /* 0x000fe40003f26270 */
[----:B------:R-:W-:Y:S02]  /*1e1e0*/  P2R R4, PR, RZ, 0x1 ;  /* 0x00000001ff047803 */ /* 0x000fe40000000000 */
[----:B------:R-:W-:Y:S02]  /*1e1f0*/  FMNMX3.FTZ R23, R23, R168, R172, !PT ;  /* 0x000000a817177276 */ /* 0x000fe400078100ac */
[----:B------:R-:W-:Y:S02]  /*1e200*/  FSEL R166, R30, -INF , !P2 ;  /* 0xff8000001ea67808 */ /* 0x000fe40005000000 */
[----:B------:R-:W-:Y:S02]  /*1e210*/  ISETP.GE.AND P4, PT, R8, R223, PT ;  /* 0x000000df0800720c */ /* 0x000fe40003f86270 */
[----:B------:R-:W-:Y:S02]  /*1e220*/  FMNMX3.FTZ R21, R21, R164, R162, !PT ;  /* 0x000000a415157276 */ /* 0x000fe400078100a2 */
[----:B------:R-:W-:Y:S02]  /*1e230*/  FSEL R179, R50, -INF , !P6 ;  /* 0xff80000032b37808 */ /* 0x000fe40007000000 */
[----:B------:R-:W-:Y:S02]  /*1e240*/  FSEL R251, R251, -INF , !P1 ;  /* 0xff800000fbfb7808 */ /* 0x000fe40004800000 */
[----:B------:R-:W-:Y:S02]  /*1e250*/  ISETP.NE.AND P6, PT, R4, RZ, PT ;  /* 0x000000ff0400720c */ /* 0x000fe40003fc5270 */
[-C--:B------:R-:W-:Y:S02]  /*1e260*/  ISETP.GE.AND P3, PT, R146, R225.reuse, PT ;  /* 0x000000e19200720c */ /* 0x080fe40003f66270 */
[----:B------:R-:W-:Y:S02]  /*1e270*/  ISETP.GE.AND P1, PT, R32, R225, PT ;  /* 0x000000e12000720c */ /* 0x000fe40003f26270 */
[----:B------:R-:W-:Y:S02]  /*1e280*/  FMNMX3.FTZ R4, R23, R176, R174, !PT ;  /* 0x000000b017047276 */ /* 0x000fe400078100ae */
[----:B------:R-:W-:Y:S02]  /*1e290*/  FSEL R245, R35, -INF , !P4 ;  /* 0xff80000023f57808 */ /* 0x000fe40006000000 */
[----:B------:R-:W-:Y:S02]  /*1e2a0*/  FMNMX3.FTZ R6, R21, R166, R170, !PT ;  /* 0x000000a615067276 */ /* 0x000fe400078100aa */
[----:B------:R-:W-:Y:S02]  /*1e2b0*/  FSEL R191, R48, -INF , !P1 ;  /* 0xff80000030bf7808 */ /* 0x000fe40004800000 */
[----:B------:R-:W-:Y:S02]  /*1e2c0*/  FMNMX3.FTZ R4, R4, R251, R247, !PT ;  /* 0x000000fb04047276 */ /* 0x000fe400078100f7 */
[----:B------:R-:W-:Y:S02]  /*1e2d0*/  FSEL R193, R193, -INF , !P3 ;  /* 0xff800000c1c17808 */ /* 0x000fe40005800000 */
[----:B------:R-:W-:Y:S02]  /*1e2e0*/  ISETP.GE.AND P2, PT, R33, R223, PT ;  /* 0x000000df2100720c */ /* 0x000fe40003f46270 */
[----:B------:R-:W-:Y:S02]  /*1e2f0*/  ISETP.GE.AND P1, PT, R41, R225, PT ;  /* 0x000000e12900720c */ /* 0x000fe40003f26270 */
[----:B------:R-:W-:Y:S02]  /*1e300*/  FMNMX3.FTZ R6, R6, R249, R245, !PT ;  /* 0x000000f906067276 */ /* 0x000fe400078100f5 */
[----:B------:R-:W-:Y:S02]  /*1e310*/  FMNMX3.FTZ R4, R4, R195, R193, !PT ;  /* 0x000000c304047276 */ /* 0x000fe400078100c1 */
[-C--:B------:R-:W-:Y:S02]  /*1e320*/  ISETP.GE.AND P4, PT, R28, R223.reuse, PT ;  /* 0x000000df1c00720c */ /* 0x080fe40003f86270 */
[----:B------:R-:W-:Y:S02]  /*1e330*/  FSEL R175, R52, -INF , !P1 ;  /* 0xff80000034af7808 */ /* 0x000fe40004800000 */
[----:B------:R-:W-:Y:S02]  /*1e340*/  ISETP.GE.AND P3, PT, R146, R223, PT ;  /* 0x000000df9200720c */ /* 0x000fe40003f66270 */
[----:B------:R-:W-:Y:S02]  /*1e350*/  FSEL R237, R42, -INF , !P2 ;  /* 0xff8000002aed7808 */ /* 0x000fe40005000000 */
[----:B------:R-:W-:Y:S02]  /*1e360*/  FSEL R209, R43, -INF , !P5 ;  /* 0xff8000002bd17808 */ /* 0x000fe40006800000 */
[----:B------:R-:W-:Y:S02]  /*1e370*/  FMNMX3.FTZ R6, R6, R243, R239, !PT ;  /* 0x000000f306067276 */ /* 0x000fe400078100ef */
[-C--:B------:R-:W-:Y:S02]  /*1e380*/  ISETP.GE.AND P1, PT, R29, R225.reuse, PT ;  /* 0x000000e11d00720c */ /* 0x080fe40003f26270 */
[----:B------:R-:W-:Y:S02]  /*1e390*/  ISETP.GE.AND P0, PT, R16, R225, PT ;  /* 0x000000e11000720c */ /* 0x000fe40003f06270 */
[----:B------:R-:W-:Y:S02]  /*1e3a0*/  FMNMX3.FTZ R4, R4, R191, R185, !PT ;  /* 0x000000bf04047276 */ /* 0x000fe400078100b9 */
[----:B------:R-:W-:Y:S02]  /*1e3b0*/  ISETP.GE.AND P5, PT, R20, R223, PT ;  /* 0x000000df1400720c */ /* 0x000fe40003fa6270 */
[----:B------:R-:W-:Y:S02]  /*1e3c0*/  FSEL R183, R46, -INF , !P4 ;  /* 0xff8000002eb77808 */ /* 0x000fe40006000000 */
[----:B------:R-:W-:Y:S02]  /*1e3d0*/  FSEL R181, R47, -INF , !P3 ;  /* 0xff8000002fb57808 */ /* 0x000fe40005800000 */
[----:B------:R-:W-:Y:S02]  /*1e3e0*/  FMNMX3.FTZ R6, R6, R237, R209, !PT ;  /* 0x000000ed06067276 */ /* 0x000fe400078100d1 */
        /* <DEDUP_REMOVED lines=8> */
[----:B------:R-:W-:Y:S02]  /*1e470*/  ISETP.GE.AND P2, PT, R29, R223, PT ;  /* 0x000000df1d00720c */ /* 0x000fe40003f46270 */
[----:B------:R-:W-:Y:S02]  /*1e480*/  FSEL R159, R60, -INF , !P1 ;  /* 0xff8000003c9f7808 */ /* 0x000fe40004800000 */
[----:B------:R-:W-:Y:S02]  /*1e490*/  FSEL R157, R61, -INF , !P0 ;  /* 0xff8000003d9d7808 */ /* 0x000fe40004000000 */
[-C--:B------:R-:W-:Y:S02]  /*1e4a0*/  ISETP.GE.AND P0, PT, R36, R225.reuse, PT ;  /* 0x000000e12400720c */ /* 0x080fe40003f06270 */
[----:B------:R-:W-:Y:S02]  /*1e4b0*/  ISETP.GE.AND P1, PT, R25, R225, PT ;  /* 0x000000e11900720c */ /* 0x000fe40003f26270 */
[----:B------:R-:W-:Y:S02]  /*1e4c0*/  FMNMX3.FTZ R4, R4, R171, R169, !PT ;  /* 0x000000ab04047276 */ /* 0x000fe400078100a9 */
[----:B------:R-:W-:Y:S02]  /*1e4d0*/  FSEL R167, R54, -INF , !P6 ;  /* 0xff80000036a77808 */ /* 0x000fe40007000000 */
[----:B------:R-:W-:Y:S02]  /*1e4e0*/  FSEL R165, R55, -INF , !P3 ;  /* 0xff80000037a57808 */ /* 0x000fe40005800000 */
[----:B------:R-:W-:Y:S02]  /*1e4f0*/  ISETP.GE.AND P5, PT, R16, R223, PT ;  /* 0x000000df1000720c */ /* 0x000fe40003fa6270 */
[----:B------:R-:W-:Y:S02]  /*1e500*/  FMNMX3.FTZ R6, R6, R179, R177, !PT ;  /* 0x000000b306067276 */ /* 0x000fe400078100b1 */
[----:B------:R-:W-:Y:S02]  /*1e510*/  FSEL R163, R58, -INF , !P2 ;  /* 0xff8000003aa37808 */ /* 0x000fe40005000000 */
[----:B------:R-:W-:Y:S02]  /*1e520*/  ISETP.NE.AND P2, PT, R3, RZ, PT ;  /* 0x000000ff0300720c */ /* 0x000fe40003f45270 */
[----:B------:R-:W-:Y:S02]  /*1e530*/  FSEL R156, R156, -INF , !P0 ;  /* 0xff8000009c9c7808 */ /* 0x000fe40004000000 */
[----:B------:R-:W-:Y:S02]  /*1e540*/  FSEL R155, R155, -INF , !P1 ;  /* 0xff8000009b9b7808 */ /* 0x000fe40004800000 */
[----:B------:R-:W-:Y:S02]  /*1e550*/  FMNMX3.FTZ R3, R4, R159, R157, !PT ;  /* 0x0000009f04037276 */ /* 0x000fe4000781009d */
[-C--:B------:R-:W-:Y:S02]  /*1e560*/  ISETP.GE.AND P4, PT, R38, R223.reuse, PT ;  /* 0x000000df2600720c */ /* 0x080fe40003f86270 */
[----:B------:R-:W-:Y:S02]  /*1e570*/  ISETP.GE.AND P3, PT, R37, R223, PT ;  /* 0x000000df2500720c */ /* 0x000fe40003f66270 */
        /* <DEDUP_REMOVED lines=179> */
[C---:B------:R-:W-:Y:S01]  /*1f0b0*/  FFMA.FTZ R147, R2.reuse, R235, R147 ;  /* 0x000000eb02937223 */ /* 0x040fe20000010093 */
        /* <DEDUP_REMOVED lines=344> */
.L_x_6252:
        /* <DEDUP_REMOVED lines=10> */
.L_x_6274:
[----:B---34-:R-:W-:Y:S01]  /*206e0*/  FADD.FTZ R8, R8, R9 ;  /* 0x0000000908087221 */ /* 0x018fe20000010000 */
[----:B------:R-:W2:Y:S01]  /*206f0*/  MUFU.RCP R0, R6 ;  /* 0x0000000600007308 */ /* 0x000ea20000001000 */
[C---:B------:R-:W-:Y:S02]  /*20700*/  SHF.L.U32 R2, R197.reuse, 0x4, RZ ;  /* 0x00000004c5027819 */ /* 0x040fe400000006ff */
[----:B------:R-:W-:Y:S02]  /*20710*/  SHF.L.U32 R5, R197, 0x1, RZ ;  /* 0x00000001c5057819 */ /* 0x000fe400000006ff */
[----:B------:R-:W-:Y:S02]  /*20720*/  LOP3.LUT R2, R2, 0x1c0, RZ, 0xc0, !PT ;  /* 0x000001c002027812 */ /* 0x000fe400078ec0ff */
[----:B------:R-:W-:Y:S01]  /*20730*/  FSETP.NE.FTZ.AND P6, PT, R6, RZ, PT ;  /* 0x000000ff0600720b */ /* 0x000fe20003fd5000 */
[----:B------:R-:W3:Y:S01]  /*20740*/  MUFU.RCP R7, R8 ;  /* 0x0000000800077308 */ /* 0x000ee20000001000 */
[----:B------:R-:W-:-:S02]  /*20750*/  FSETP.NE.FTZ.AND P5, PT, R8, RZ, PT ;  /* 0x000000ff0800720b */ /* 0x000fc40003fb5000 */
        /* <DEDUP_REMOVED lines=73> */
[----:B------:R-:W-:Y:S01]  /*20bf0*/  SEL R0, R0, 0xfffffff0, !P2 ;  /* 0xfffffff000007807 */ /* 0x000fe20005000000 */
[C---:B------:R-:W-:Y:S01]  /*20c00*/  VIADD R11, R5.reuse, 0x40 ;  /* 0x00000040050b7836 */ /* 0x040fe20000000000 */
[----:B------:R-:W-:-:S02]  /*20c10*/  @P4 IADD3 R11, PT, PT, R5, -0x40, RZ ;  /* 0xffffffc0050b4810 */ /* 0x000fc40007ffe0ff */
[-C--:B------:R-:W-:Y:S02]  /*20c20*/  IADD3 R9, PT, PT, R198, R5.reuse, RZ ;  /* 0x00000005c6097210 */ /* 0x080fe40007ffe0ff */
[----:B------:R-:W-:Y:S02]  /*20c30*/  F2FP.BF16.F32.PACK_AB R128, R129, R128 ;  /* 0x000000808180723e */ /* 0x000fe400000010ff */
[----:B------:R-:W-:Y:S02]  /*20c40*/  F2FP.BF16.F32.PACK_AB R130, R131, R130 ;  /* 0x000000828382723e */ /* 0x000fe400000010ff */
[----:B------:R-:W-:Y:S01]  /*20c50*/  F2FP.BF16.F32.PACK_AB R70, R7, R70 ;  /* 0x000000460746723e */ /* 0x000fe200000010ff */
[----:B------:R-:W-:Y:S01]  /*20c60*/  STS [R5], R128 ;  /* 0x0000008005007388 */ /* 0x000fe20000000800 */
[----:B------:R-:W-:Y:S02]  /*20c70*/  F2FP.BF16.F32.PACK_AB R124, R125, R124 ;  /* 0x0000007c7d7c723e */ /* 0x000fe400000010ff */
[----:B------:R-:W-:Y:S01]  /*20c80*/  F2FP.BF16.F32.PACK_AB R126, R127, R126 ;  /* 0x0000007e7f7e723e */ /* 0x000fe200000010ff */
[----:B------:R-:W-:Y:S01]  /*20c90*/  STS [R5+0x400], R130 ;  /* 0x0004008205007388 */ /* 0x000fe20000000800 */
[----:B------:R-:W-:-:S02]  /*20ca0*/  IADD3 R7, PT, PT, R0, R5, RZ ;  /* 0x0000000500077210 */ /* 0x000fc40007ffe0ff */
[----:B------:R-:W-:Y:S02]  /*20cb0*/  F2FP.BF16.F32.PACK_AB R120, R121, R120 ;  /* 0x000000787978723e */ /* 0x000fe400000010ff */
[----:B------:R-:W-:Y:S01]  /*20cc0*/  F2FP.BF16.F32.PACK_AB R122, R123, R122 ;  /* 0x0000007a7b7a723e */ /* 0x000fe200000010ff */
[----:B------:R-:W-:Y:S01]  /*20cd0*/  STS [R7], R124 ;  /* 0x0000007c07007388 */ /* 0x000fe20000000800 */
[----:B------:R-:W-:Y:S02]  /*20ce0*/  IADD3 R15, PT, PT, R198, R11, RZ ;  /* 0x0000000bc60f7210 */ /* 0x000fe40007ffe0ff */
[----:B------:R-:W-:Y:S01]  /*20cf0*/  F2FP.BF16.F32.PACK_AB R116, R117, R116 ;  /* 0x000000747574723e */ /* 0x000fe200000010ff */
[----:B------:R-:W-:Y:S01]  /*20d00*/  STS [R7+0x400], R126 ;  /* 0x0004007e07007388 */ /* 0x000fe20000000800 */
[----:B------:R-:W-:Y:S01]  /*20d10*/  F2FP.BF16.F32.PACK_AB R118, R119, R118 ;  /* 0x000000767776723e */ /* 0x000fe200000010ff */
[C---:B------:R-:W-:Y:S01]  /*20d20*/  IMAD.IADD R19, R0.reuse, 0x1, R15 ;  /* 0x0000000100137824 */ /* 0x040fe200078e020f */
[----:B------:R-:W-:Y:S01]  /*20d30*/  IADD3 R13, PT, PT, R0, R9, RZ ;  /* 0x00000009000d7210 */ /* 0x000fe20007ffe0ff */
[----:B------:R-:W-:Y:S01]  /*20d40*/  STS [R9], R120 ;  /* 0x0000007809007388 */ /* 0x000fe20000000800 */
[----:B------:R-:W-:-:S02]  /*20d50*/  F2FP.BF16.F32.PACK_AB R112, R113, R112 ;  /* 0x000000707170723e */ /* 0x000fc400000010ff */
[----:B------:R-:W-:Y:S01]  /*20d60*/  F2FP.BF16.F32.PACK_AB R114, R115, R114 ;  /* 0x000000727372723e */ /* 0x000fe200000010ff */
[----:B------:R-:W-:Y:S01]  /*20d70*/  STS [R9+0x400], R122 ;  /* 0x0004007a09007388 */ /* 0x000fe20000000800 */
[----:B------:R-:W-:Y:S02]  /*20d80*/  F2FP.BF16.F32.PACK_AB R108, R109, R108 ;  /* 0x0000006c6d6c723e */ /* 0x000fe400000010ff */
[----:B------:R-:W-:Y:S01]  /*20d90*/  F2FP.BF16.F32.PACK_AB R110, R111, R110 ;  /* 0x0000006e6f6e723e */ /* 0x000fe200000010ff */
[----:B------:R-:W-:Y:S01]  /*20da0*/  STS [R13], R116 ;  /* 0x000000740d007388 */ /* 0x000fe20000000800 */
[----:B------:R-:W-:Y:S02]  /*20db0*/  IADD3 R17, PT, PT, R0, R11, RZ ;  /* 0x0000000b00117210 */ /* 0x000fe40007ffe0ff */
        /* <DEDUP_REMOVED lines=47> */
[----:B------:R-:W3:Y:S04]  /*210b0*/  LD.E.64 R22, desc[UR4][R132.64+0x90] ;  /* 0x0000900484167980 */ /* 0x000ee8000c101b00 */
[----:B--2---:R2:W5:Y:S04]  /*210c0*/  LD.E.64 R10, desc[UR4][R132.64+0xa0] ;  /* 0x0000a004840a7980 */ /* 0x004568000c101b00 */
[----:B------:R-:W2:Y:S04]  /*210d0*/  @!P0 LD.E.64 R48, desc[UR4][R132.64+0x80] ;  /* 0x0000800484308980 */ /* 0x000ea8000c101b00 */
[----:B------:R1:W5:Y:S01]  /*210e0*/  LD.E.64 R44, desc[UR4][R132.64+0x70] ;  /* 0x00007004842c7980 */ /* 0x000362000c101b00 */
[----:B----4-:R-:W-:-:S13]  /*210f0*/  ISETP.NE.AND P1, PT, R0, RZ, PT ;  /* 0x000000ff0000720c */ /* 0x010fda0003f25270 */
[----:B------:R-:W4:Y:S04]  /*21100*/  @!P1 LD.E R12, desc[UR4][R132.64+0x60] ;  /* 0x00006004840c9980 */ /* 0x000f28000c101900 */
[----:B------:R-:W4:Y:S01]  /*21110*/  @!P1 LD.E R9, desc[UR4][R132.64+0xb4] ;  /* 0x0000b40484099980 */ /* 0x000f22000c101900 */
[-C--:B--2---:R-:W-:Y:S01]  /*21120*/  @!P0 IMAD R7, R49, R214.reuse, RZ ;  /* 0x000000d631078224 */ /* 0x084fe200078e02ff */
[----:B------:R2:W1:Y:S01]  /*21130*/  @P5 MUFU.LG2 R14, R8 ;  /* 0x00000008000e5308 */ /* 0x0004620000000c00 */
[----:B------:R-:W-:Y:S01]  /*21140*/  @!P0 IMAD.WIDE.U32 R48, R48, R214, RZ ;  /* 0x000000d630308225 */ /* 0x000fe200078e00ff */
[----:B------:R-:W-:Y:S02]  /*21150*/  SHF.L.U32 R5, R215, 0x6, RZ ;  /* 0x00000006d7057819 */ /* 0x000fe400000006ff */
[----:B------:R-:W-:Y:S01]  /*21160*/  MOV R16, R196 ;  /* 0x000000c400107202 */ /* 0x000fe20000000f00 */
[----:B---3--:R-:W-:-:S02]  /*21170*/  @P0 IMAD R13, R47, R217, RZ ;  /* 0x000000d92f0d0224 */ /* 0x008fc400078e02ff */
[----:B------:R-:W-:Y:S01]  /*21180*/  @P0 IMAD.WIDE.U32 R18, R46, R217, RZ ;  /* 0x000000d92e120225 */ /* 0x000fe200078e00ff */
[----:B------:R3:W3:Y:S01]  /*21190*/  @P6 MUFU.LG2 R2, R6 ;  /* 0x0000000600026308 */ /* 0x0006e20000000c00 */
[----:B------:R-:W-:Y:S02]  /*211a0*/  SHF.R.U32.HI R0, RZ, 0x3, R197 ;  /* 0x00000003ff007819 */ /* 0x000fe400000116c5 */
[----:B------:R-:W-:Y:S01]  /*211b0*/  IMAD.MOV.U32 R17, RZ, RZ, RZ ;  /* 0x000000ffff117224 */ /* 0x000fe200078e00ff */
[----:B------:R-:W-:Y:S01]  /*211c0*/  @!P0 IADD3 R7, PT, PT, R49, R7, RZ ;  /* 0x0000000731078210 */ /* 0x000fe20007ffe0ff */
[----:B------:R-:W-:Y:S01]  /*211d0*/  IMAD R20, R23, R213, RZ ;  /* 0x000000d517147224 */ /* 0x000fe200078e02ff */
[----:B------:R-:W-:Y:S01]  /*211e0*/  @P0 IADD3 R7, PT, PT, R19, R13, RZ ;  /* 0x0000000d13070210 */ /* 0x000fe20007ffe0ff */
[C---:B------:R-:W-:Y:S01]  /*211f0*/  IMAD.WIDE.U32 R16, R5.reuse, R46, R16 ;  /* 0x0000002e05107225 */ /* 0x040fe200078e0010 */
[----:B------:R-:W-:Y:S02]  /*21200*/  @P0 MOV R48, R18 ;  /* 0x0000001200300202 */ /* 0x000fe40000000f00 */
[----:B------:R-:W-:Y:S01]  /*21210*/  IADD3 R13, PT, PT, -R5, R216, RZ ;  /* 0x000000d8050d7210 */ /* 0x000fe20007ffe1ff */
[----:B------:R-:W-:Y:S01]  /*21220*/  IMAD.WIDE.U32 R22, R22, R213, RZ ;  /* 0x000000d516167225 */ /* 0x000fe200078e00ff */
[----:B------:R-:W-:-:S03]  /*21230*/  IADD3 R18, PT, PT, R0, 0x10, RZ ;  /* 0x0000001000127810 */ /* 0x000fc60007ffe0ff */
[----:B------:R-:W-:Y:S01]  /*21240*/  IMAD R15, R47, R5, RZ ;  /* 0x000000052f0f7224 */ /* 0x000fe200078e02ff */
[----:B------:R-:W-:Y:S02]  /*21250*/  IADD3 R48, P3, P2, R22, R16, R48 ;  /* 0x0000001016307210 */ /* 0x000fe40007a7e030 */
[----:B------:R-:W-:Y:S01]  /*21260*/  ISETP.GE.AND P4, PT, R18, R13, PT ;  /* 0x0000000d1200720c */ /* 0x000fe20003f86270 */
[----:B------:R-:W-:Y:S01]  /*21270*/  IMAD.IADD R20, R23, 0x1, R20 ;  /* 0x0000000117147824 */ /* 0x000fe200078e0214 */
[----:B------:R-:W-:Y:S02]  /*21280*/  IADD3 R16, PT, PT, R0, 0x20, RZ ;  /* 0x0000002000107810 */ /* 0x000fe40007ffe0ff */
[----:B------:R-:W-:Y:S02]  /*21290*/  IADD3 R15, PT, PT, R17, R15, RZ ;  /* 0x0000000f110f7210 */ /* 0x000fe40007ffe0ff */
[----:B--2---:R-:W-:Y:S02]  /*212a0*/  P2R R8, PR, RZ, 0x10 ;  /* 0x00000010ff087803 */ /* 0x004fe40000000000 */
[----:B------:R-:W-:Y:S01]  /*212b0*/  ISETP.GE.AND P4, PT, R16, R13, PT ;  /* 0x0000000d1000720c */ /* 0x000fe20003f86270 */
[----:B-1----:R-:W-:Y:S01]  /*212c0*/  @P5 FMUL.FTZ R16, R14, 0.69314718246459960938 ;  /* 0x3f3172180e105820 */ /* 0x002fe20000410000 */
[----:B---3--:R-:W-:-:S02]  /*212d0*/  IADD3 R6, PT, PT, R0, 0x30, RZ ;  /* 0x0000003000067810 */ /* 0x008fc40007ffe0ff */
[----:B------:R-:W-:Y:S01]  /*212e0*/  IADD3.X R49, PT, PT, R20, R15, R7, P3, P2 ;  /* 0x0000000f14317210 */ /* 0x000fe20001fe4407 */
[----:B------:R-:W-:Y:S01]  /*212f0*/  @P6 FMUL.FTZ R15, R2, 0.69314718246459960938 ;  /* 0x3f317218020f6820 */ /* 0x000fe20000410000 */
[----:B------:R-:W-:Y:S02]  /*21300*/  LOP3.LUT R14, R222, 0x1c0, RZ, 0xc0, !PT ;  /* 0x000001c0de0e7812 */ /* 0x000fe400078ec0ff */
[----:B------:R-:W-:Y:S01]  /*21310*/  MOV R2, 0x7f800000 ;  /* 0x7f80000000027802 */ /* 0x000fe20000000f00 */
[----:B-----5:R-:W-:Y:S01]  /*21320*/  @P5 FFMA.FTZ R2, R4, R3, R16 ;  /* 0x0000000304025223 */ /* 0x020fe20000010010 */
[-C--:B------:R-:W-:Y:S02]  /*21330*/  ISETP.GE.AND P2, PT, R6, R13.reuse, PT ;  /* 0x0000000d0600720c */ /* 0x080fe40003f46270 */
[----:B------:R-:W-:Y:S02]  /*21340*/  LOP3.LUT R3, R14, 0x38, R197, 0xf8, !PT ;  /* 0x000000380e037812 */ /* 0x000fe400078ef8c5 */
[----:B------:R-:W-:Y:S01]  /*21350*/  MOV R6, 0x7f800000 ;  /* 0x7f80000000067802 */ /* 0x000fe20000000f00 */
[----:B------:R-:W-:Y:S01]  /*21360*/  @P6 FFMA.FTZ R6, R4, R134, R15 ;  /* 0x0000008604066223 */ /* 0x000fe2000001000f */
[----:B------:R-:W-:-:S02]  /*21370*/  ISETP.GE.AND P3, PT, R0, R13, PT ;  /* 0x0000000d0000720c */ /* 0x000fc40003f66270 */
[----:B------:R-:W-:Y:S02]  /*21380*/  LOP3.LUT R199, R199, 0x30, RZ, 0xc0, !PT ;  /* 0x00000030c7c77812 */ /* 0x000fe400078ec0ff */
[----:B------:R-:W-:Y:S02]  /*21390*/  SHF.R.U32.HI R4, RZ, 0x2, R197 ;  /* 0x00000002ff047819 */ /* 0x000fe400000116c5 */
[----:B------:R-:W-:Y:S02]  /*213a0*/  LOP3.LUT R13, R3, R196, RZ, 0x3c, !PT ;  /* 0x000000c4030d7212 */ /* 0x000fe400078e3cff */
[----:B------:R-:W-:Y:S02]  /*213b0*/  P2R R7, PR, RZ, 0x4 ;  /* 0x00000004ff077803 */ /* 0x000fe40000000000 */
[----:B------:R-:W-:Y:S02]  /*213c0*/  LOP3.LUT R3, R199, 0x7, R4, 0xf8, !PT ;  /* 0x00000007c7037812 */ /* 0x000fe400078ef804 */
[----:B------:R-:W-:-:S02]  /*213d0*/  LOP3.LUT P2, RZ, R197, 0x3, RZ, 0xc0, !PT ;  /* 0x00000003c5ff7812 */ /* 0x000fc4000784c0ff */
        /* <DEDUP_REMOVED lines=9> */
.L_x_6261:
        /* <DEDUP_REMOVED lines=13> */
[----:B------:R-:W-:Y:S02]  /*21540*/  IMAD.IADD R4, R5, 0x1, R4 ;  /* 0x0000000105047824 */ /* 0x000fe400078e0204 */
[----:B------:R-:W-:Y:S02]  /*21550*/  IMAD.IADD R216, R216, 0x1, -R5 ;  /* 0x00000001d8d87824 */ /* 0x000fe400078e0a05 */
[C---:B-1----:R-:W-:Y:S01]  /*21560*/  VIADD R9, R3.reuse, 0x8 ;  /* 0x0000000803097836 */ /* 0x042fe20000000000 */
        /* <DEDUP_REMOVED lines=8> */
.L_x_6263:
[----:B------:R-:W-:Y:S05]  /*215f0*/  BSYNC.RECONVERGENT B0 ;  /* 0x0000000000007941 */ /* 0x000fea0003800200 */
.L_x_6262:
[----:B------:R-:W-:Y:S04]  /*21600*/  BSSY.RECONVERGENT B0, `(.L_x_6264) ;  /* 0x0000009000007945 */ /* 0x000fe80003800200 */
[----:B------:R-:W-:Y:S05]  /*21610*/  @P3 BRA `(.L_x_6265) ;  /* 0x00000000001c3947 */ /* 0x000fea0003800000 */
[----:B-1----:R-:W-:Y:S02]  /*21620*/  IMAD R2, R47, R0, RZ ;  /* 0x000000002f027224 */ /* 0x002fe400078e02ff */
[----:B------:R-:W-:-:S05]  /*21630*/  IMAD.WIDE.U32 R4, R0, R46, R48 ;  /* 0x0000002e00047225 */ /* 0x000fca00078e0030 */
[----:B------:R-:W-:Y:S02]  /*21640*/  IADD3 R3, PT, PT, R5, R2, RZ ;  /* 0x0000000205037210 */ /* 0x000fe40007ffe0ff */
[----:B------:R-:W-:-:S04]  /*21650*/  LEA R2, P0, R4, R44, 0x1 ;  /* 0x0000002c04027211 */ /* 0x000fc800078008ff */
[----:B------:R-:W-:-:S05]  /*21660*/  LEA.HI.X R3, R4, R45, R3, 0x1, P0 ;  /* 0x0000002d04037211 */ /* 0x000fca00000f0c03 */
[----:B--2---:R1:W-:Y:S04]  /*21670*/  ST.E.128 desc[UR4][R2.64], R40 ;  /* 0x0000002802007985 */ /* 0x0043e8000c101d04 */
[----:B------:R1:W-:Y:S02]  /*21680*/  ST.E.128 desc[UR4][R2.64+0x80], R24 ;  /* 0x0000801802007985 */ /* 0x0003e4000c101d04 */
.L_x_6265:
[----:B------:R-:W-:Y:S05]  /*21690*/  BSYNC.RECONVERGENT B0 ;  /* 0x0000000000007941 */ /* 0x000fea0003800200 */
.L_x_6264:
[----:B------:R-:W-:Y:S01]  /*216a0*/  ISETP.NE.AND P0, PT, R8, RZ, PT ;  /* 0x000000ff0800720c */ /* 0x000fe20003f05270 */
[----:B------:R-:W-:-:S12]  /*216b0*/  BSSY.RECONVERGENT B0, `(.L_x_6266) ;  /* 0x000000e000007945 */ /* 0x000fd80003800200 */
[----:B------:R-:W-:Y:S05]  /*216c0*/  @P0 BRA `(.L_x_6267) ;  /* 0x0000000000300947 */ /* 0x000fea0003800000 */
[----:B------:R-:W-:Y:S01]  /*216d0*/  IADD3 R5, P0, PT, R0, 0x10, RZ ;  /* 0x0000001000057810 */ /* 0x000fe20007f1e0ff */
[----:B------:R-:W-:Y:S01]  /*216e0*/  IMAD.MOV.U32 R8, RZ, RZ, R48 ;  /* 0x000000ffff087224 */ /* 0x000fe200078e0030 */
[----:B-1----:R-:W-:-:S03]  /*216f0*/  MOV R9, R49 ;  /* 0x0000003100097202 */ /* 0x002fc60000000f00 */
        /* <DEDUP_REMOVED lines=9> */
.L_x_6267:
[----:B------:R-:W-:Y:S05]  /*21790*/  BSYNC.RECONVERGENT B0 ;  /* 0x0000000000007941 */ /* 0x000fea0003800200 */
.L_x_6266:
[----:B------:R-:W-:Y:S04]  /*217a0*/  BSSY.RECONVERGENT B0, `(.L_x_6268) ;  /* 0x000000e000007945 */ /* 0x000fe80003800200 */
        /* <DEDUP_REMOVED lines=13> */
.L_x_6269:
[----:B------:R-:W-:Y:S05]  /*21880*/  BSYNC.RECONVERGENT B0 ;  /* 0x0000000000007941 */ /* 0x000fea0003800200 */
.L_x_6268:
[----:B------:R-:W-:Y:S02]  /*21890*/  ISETP.NE.AND P0, PT, R7, RZ, PT ;  /* 0x000000ff0700720c */ /* 0x000fe40003f05270 */
[----:B------:R-:W-:-:S11]  /*218a0*/  MOV R213, 0x0 ;  /* 0x0000000000d57802 */ /* 0x000fd60000000f00 */
[----:B-1234-:R-:W-:Y:S05]  /*218b0*/  @P0 RET.REL.NODEC R212 `(_ZN5flash24flash_fwd_splitkv_kernelI23Flash_fwd_kernel_traitsILi128ELi64ELi128ELi4ELb0ELb0EN7cutlass10bfloat16_tE19Flash_kernel_traitsILi128ELi64ELi128ELi4ES3_EELb0ELb1ELb0ELb0ELb1ELb0ELb0ELb1EEEvNS_16Flash_fwd_paramsE) ;  /* 0xfffffde4d4d00950 */ /* 0x01efea0003c3ffff */
        /* <DEDUP_REMOVED lines=13> */
[----:B-1----:R-:W-:Y:S05]  /*21990*/  RET.REL.NODEC R212 `(_ZN5flash24flash_fwd_splitkv_kernelI23Flash_fwd_kernel_traitsILi128ELi64ELi128ELi4ELb0ELb0EN7cutlass10bfloat16_tE19Flash_kernel_traitsILi128ELi64ELi128ELi4ES3_EELb0ELb1ELb0ELb0ELb1ELb0ELb0ELb1EEEvNS_16Flash_fwd_paramsE) ;  /* 0xfffffde4d4987950 */ /* 0x002fea0003c3ffff */
.L_x_6260:
[----:B------:R-:W-:Y:S01]  /*219a0*/  MOV R5, 0x2 ;  /* 0x0000000200057802 */ /* 0x000fe20000000f00 */
[----:B------:R-:W-:Y:S01]  /*219b0*/  IMAD.MOV.U32 R0, RZ, RZ, 0x1f ;  /* 0x0000001fff007424 */ /* 0x000fe200078e00ff */
[----:B------:R-:W-:-:S07]  /*219c0*/  MOV R2, 0xffffffff ;  /* 0xffffffff00027802 */ /* 0x000fce0000000f00 */
[----:B-1---5:R-:W-:Y:S05]  /*219d0*/  WARPSYNC.COLLECTIVE R2, `(.L_x_6270) ;  /* 0x0000000002087348 */ /* 0x022fea0003c00000 */
[----:B------:R2:W3:Y:S02]  /*219e0*/  SHFL.BFLY P0, R9, R235, R5, R0 ;  /* 0x0c000005eb097389 */ /* 0x0004e40000000000 */
[----:B-123-5:R-:W-:Y:S05]  /*219f0*/  ENDCOLLECTIVE ;  /* 0x000000000000791b */ /* 0x02efea0003800000 */
.L_x_6270:
[----:B------:R-:W-:Y:S02]  /*21a00*/  IMAD.MOV.U32 R6, RZ, RZ, R9 ;  /* 0x000000ffff067224 */ /* 0x000fe400078e0009 */
[----:B------:R-:W-:Y:S02]  /*21a10*/  IMAD.MOV.U32 R5, RZ, RZ, 0x1 ;  /* 0x00000001ff057424 */ /* 0x000fe400078e00ff */
[----:B------:R-:W-:-:S05]  /*21a20*/  FADD.FTZ R7, R6, R235 ;  /* 0x000000eb06077221 */ /* 0x000fca0000010000 */
[----:B------:R-:W-:-:S07]  /*21a30*/  MOV R235, R7 ;  /* 0x0000000700eb7202 */ /* 0x000fce0000000f00 */
[----:B------:R-:W-:Y:S05]  /*21a40*/  WARPSYNC.COLLECTIVE R2, `(.L_x_6271) ;  /* 0x0000000002087348 */ /* 0x000fea0003c00000 */
[----:B------:R1:W2:Y:S02]  /*21a50*/  SHFL.BFLY P0, R9, R235, R5, R0 ;  /* 0x0c000005eb097389 */ /* 0x0002a40000000000 */
[----:B-12---:R-:W-:Y:S05]  /*21a60*/  ENDCOLLECTIVE ;  /* 0x000000000000791b */ /* 0x006fea0003800000 */
.L_x_6271:
[----:B------:R-:W-:Y:S01]  /*21a70*/  MOV R235, R233 ;  /* 0x000000e900eb7202 */ /* 0x000fe20000000f00 */
[----:B------:R-:W-:Y:S01]  /*21a80*/  IMAD.MOV.U32 R5, RZ, RZ, 0x2 ;  /* 0x00000002ff057424 */ /* 0x000fe200078e00ff */
[----:B------:R-:W-:-:S07]  /*21a90*/  MOV R6, R9 ;  /* 0x0000000900067202 */ /* 0x000fce0000000f00 */
[----:B------:R-:W-:Y:S05]  /*21aa0*/  WARPSYNC.COLLECTIVE R2, `(.L_x_6272) ;  /* 0x0000000002087348 */ /* 0x000fea0003c00000 */
[----:B------:R1:W2:Y:S02]  /*21ab0*/  SHFL.BFLY P0, R9, R235, R5, R0 ;  /* 0x0c000005eb097389 */ /* 0x0002a40000000000 */
[----:B-12---:R-:W-:Y:S05]  /*21ac0*/  ENDCOLLECTIVE ;  /* 0x000000000000791b */ /* 0x006fea0003800000 */
.L_x_6272:
[----:B------:R-:W-:Y:S01]  /*21ad0*/  FADD.FTZ R6, R7, R6 ;  /* 0x0000000607067221 */ /* 0x000fe20000010000 */
[----:B------:R-:W-:Y:S01]  /*21ae0*/  FADD.FTZ R8, R9, R233 ;  /* 0x000000e909087221 */ /* 0x000fe20000010000 */
[----:B------:R-:W-:-:S04]  /*21af0*/  MOV R5, 0x1 ;  /* 0x0000000100057802 */ /* 0x000fc80000000f00 */
[----:B------:R-:W-:-:S07]  /*21b00*/  MOV R235, R8 ;  /* 0x0000000800eb7202 */ /* 0x000fce0000000f00 */
[----:B------:R-:W-:Y:S05]  /*21b10*/  WARPSYNC.COLLECTIVE R2, `(.L_x_6273) ;  /* 0x0000000002087348 */ /* 0x000fea0003c00000 */
[----:B------:R1:W2:Y:S02]  /*21b20*/  SHFL.BFLY P0, R9, R235, R5, R0 ;  /* 0x0c000005eb097389 */ /* 0x0002a40000000000 */
[----:B-12---:R-:W-:Y:S05]  /*21b30*/  ENDCOLLECTIVE ;  /* 0x000000000000791b */ /* 0x006fea0003800000 */
.L_x_6273:
[----:B------:R-:W-:Y:S05]  /*21b40*/  BRA `(.L_x_6274) ;  /* 0xffffffe800e47947 */ /* 0x000fea000383ffff */
.L_x_6275:
        /* <DEDUP_REMOVED lines=11> */
.L_x_14902:


//--------------------- .text._ZN5flash24flash_fwd_splitkv_kernelI23Flash_fwd_kernel_traitsILi128ELi64ELi128ELi4ELb0ELb0EN7cutlass10bfloat16_tE19Flash_kernel_traitsILi128ELi64ELi128ELi4ES3_EELb0ELb1ELb0ELb0ELb1ELb1ELb0ELb1EEEvNS_16Flash_fwd_paramsE --------------------------
	.section	.text._ZN5flash24flash_fwd_splitkv_kernelI23Flash_fwd_kernel_traitsILi128ELi64ELi128ELi4ELb0ELb0EN7cutlass10bfloat16_tE19Flash_kernel_traitsILi128ELi64ELi128ELi4ES3_EELb0ELb1ELb0ELb0ELb1ELb1ELb0ELb1EEEvNS_16Flash_fwd_paramsE,"ax",@progbits
	.align	128
        .global         _ZN5flash24flash_fwd_splitkv_kernelI23Flash_fwd_kernel_traitsILi128ELi64ELi128ELi4ELb0ELb0EN7cutlass10bfloat16_tE19Flash_kernel_traitsILi128ELi64ELi128ELi4ES3_EELb0ELb1ELb0ELb0ELb1ELb1ELb0ELb1EEEvNS_16Flash_fwd_paramsE
        .type           _ZN5flash24flash_fwd_splitkv_kernelI23Flash_fwd_kernel_traitsILi128ELi64ELi128ELi4ELb0ELb0EN7cutlass10bfloat16_tE19Flash_kernel_traitsILi128ELi64ELi128ELi4ES3_EELb0ELb1ELb0ELb0ELb1ELb1ELb0ELb1EEEvNS_16Flash_fwd_paramsE,@function
        .size           _ZN5flash24flash_fwd_splitkv_kernelI23Flash_fwd_kernel_traitsILi128ELi64ELi128ELi4ELb0ELb0EN7cutlass10bfloat16_tE19Flash_kernel_traitsILi128ELi64ELi128ELi4ES3_EELb0ELb1ELb0ELb0ELb1ELb1ELb0ELb1EEEvNS_16Flash_fwd_paramsE,(.L_x_14903 - _ZN5flash24flash_fwd_splitkv_kernelI23Flash_fwd_kernel_traitsILi128ELi64ELi128ELi4ELb0ELb0EN7cutlass10bfloat16_tE19Flash_kernel_traitsILi128ELi64ELi128ELi4ES3_EELb0ELb1ELb0ELb0ELb1ELb1ELb0ELb1EEEvNS_16Flash_fwd_paramsE)
        .other          _ZN5flash24flash_fwd_splitkv_kernelI23Flash_fwd_kernel_traitsILi128ELi64ELi128ELi4ELb0ELb0EN7cutlass10bfloat16_tE19Flash_kernel_traitsILi128ELi64ELi128ELi4ES3_EELb0ELb1ELb0ELb0ELb1ELb1ELb0ELb1EEEvNS_16Flash_fwd_paramsE,@"STO_CUDA_ENTRY STV_DEFAULT"
_ZN5flash24flash_fwd_splitkv_kernelI23Flash_fwd_kernel_traitsILi128ELi64ELi128ELi4ELb0ELb0EN7cutlass10bfloat16_tE19Flash_kernel_traitsILi128ELi64ELi128ELi4ES3_EELb0ELb1ELb0ELb0ELb1ELb1ELb0ELb1EEEvNS_16Flash_fwd_paramsE:
.text._ZN5flash24flash_fwd_splitkv_kernelI23Flash_fwd_kernel_traitsILi128ELi64ELi128ELi4ELb0ELb0EN7cutlass10bfloat16_tE19Flash_kernel_traitsILi128ELi64ELi128ELi4ES3_EELb0ELb1ELb0ELb0ELb1ELb1ELb0ELb1EEEvNS_16Flash_fwd_paramsE:
[----:B------:R-:W-:Y:S01]  /*0000*/  LDC R1, c[0x0][0x37c] ;  /* 0x0000df00ff017b82 */ /* 0x000fe20000000800 */
[----:B------:R-:W1:Y:S07]  /*0010*/  S2R R227, SR_CTAID.X ;  /* 0x0000000000e37919 */ /* 0x000e6e0000002500 */
[----:B------:R-:W2:Y:S01]  /*0020*/  LDC.64 R132, c[0x0][0x348] ;  /* 0x0000d200ff847b82 */ /* 0x000ea20000000a00 */
[----:B------:R-:W-:Y:S01]  /*0030*/  BSSY.RECONVERGENT B3, `(.L_x_6276) ;  /* 0x0000005000037945 */ /* 0x000fe20003800200 */
[----:B------:R-:W-:Y:S01]  /*0040*/  MOV R224, 0x80 ;  /* 0x0000008000e07802 */ /* 0x000fe20000000f00 */
[----:B------:R-:W3:Y:S01]  /*0050*/  S2R R226, SR_CTAID.Y ;  /* 0x0000000000e27919 */ /* 0x000ee20000002600 */
[----:B------:R-:W4:Y:S05]  /*0060*/  S2R R225, SR_CTAID.Z ;  /* 0x0000000000e17919 */ /* 0x000f2a0000002700 */
[----:B-1234-:R-:W-:Y:S05]  /*0070*/  CALL.REL.NOINC `($_ZN5flash24flash_fwd_splitkv_kernelI23Flash_fwd_kernel_traitsILi128ELi64ELi128ELi4ELb0ELb0EN7cutlass10bfloat16_tE19Flash_kernel_traitsILi128ELi64ELi128ELi4ES3_EELb0ELb1ELb0ELb0ELb1ELb1ELb0ELb1EEEvNS_16Flash_fwd_paramsE$_ZN5flash30compute_attn_1rowblock_splitkvI23Flash_fwd_kernel_traitsILi128ELi64ELi128ELi4ELb0ELb0EN7cutlass10bfloat16_tE19Flash_kernel_traitsILi128ELi64ELi128ELi4ES3_EELb0ELb1ELb0ELb0ELb1ELb1ELb0ELb1ENS_16Flash_fwd_paramsEEEvRKT8_iiiii) ;  /* 0x0000000000087944 */ /* 0x01efea0003c00000 */
[----:B------:R-:W-:Y:S05]  /*0080*/  BSYNC.RECONVERGENT B3 ;  /* 0x0000000000037941 */ /* 0x000fea0003800200 */
.L_x_6276:
[----:B------:R-:W-:Y:S05]  /*0090*/  EXIT ;  /* 0x000000000000794d */ /* 0x000fea0003800000 */
        .type           $_ZN5flash24flash_fwd_splitkv_kernelI23Flash_fwd_kernel_traitsILi128ELi64ELi128ELi4ELb0ELb0EN7cutlass10bfloat16_tE19Flash_kernel_traitsILi128ELi64ELi128ELi4ES3_EELb0ELb1ELb0ELb0ELb1ELb1ELb0ELb1EEEvNS_16Flash_fwd_paramsE$_ZN5flash30compute_attn_1rowblock_splitkvI23Flash_fwd_kernel_traitsILi128ELi64ELi128ELi4ELb0ELb0EN7cutlass10bfloat16_tE19Flash_kernel_traitsILi128ELi64ELi128ELi4ES3_EELb0ELb1ELb0ELb0ELb1ELb1ELb0ELb1ENS_16Flash_fwd_paramsEEEvRKT8_iiiii,@function
        .size           $_ZN5flash24flash_fwd_splitkv_kernelI23Flash_fwd_kernel_traitsILi128ELi64ELi128ELi4ELb0ELb0EN7cutlass10bfloat16_tE19Flash_kernel_traitsILi128ELi64ELi128ELi4ES3_EELb0ELb1ELb0ELb0ELb1ELb1ELb0ELb1EEEvNS_16Flash_fwd_paramsE$_ZN5flash30compute_attn_1rowblock_splitkvI23Flash_fwd_kernel_traitsILi128ELi64ELi128ELi4ELb0ELb0EN7cutlass10bfloat16_tE19Flash_kernel_traitsILi128ELi64ELi128ELi4ES3_EELb0ELb1ELb0ELb0ELb1ELb1ELb0ELb1ENS_16Flash_fwd_paramsEEEvRKT8_iiiii,(.L_x_14903 - $_ZN5flash24flash_fwd_splitkv_kernelI23Flash_fwd_kernel_traitsILi128ELi64ELi128ELi4ELb0ELb0EN7cutlass10bfloat16_tE19Flash_kernel_traitsILi128ELi64ELi128ELi4ES3_EELb0ELb1ELb0ELb0ELb1ELb1ELb0ELb1EEEvNS_16Flash_fwd_paramsE$_ZN5flash30compute_attn_1rowblock_splitkvI23Flash_fwd_kernel_traitsILi128ELi64ELi128ELi4ELb0ELb0EN7cutlass10bfloat16_tE19Flash_kernel_traitsILi128ELi64ELi128ELi4ES3_EELb0ELb1ELb0ELb0ELb1ELb1ELb0ELb1ENS_16Flash_fwd_paramsEEEvRKT8_iiiii)
$_ZN5flash24flash_fwd_splitkv_kernelI23Flash_fwd_kernel_traitsILi128ELi64ELi128ELi4ELb0ELb0EN7cutlass10bfloat16_tE19Flash_kernel_traitsILi128ELi64ELi128ELi4ES3_EELb0ELb1ELb0ELb0ELb1ELb1ELb0ELb1EEEvNS_16Flash_fwd_paramsE$_ZN5flash30compute_attn_1rowblock_splitkvI23Flash_fwd_kernel_traitsILi128ELi64ELi128ELi4ELb0ELb0EN7cutlass10bfloat16_tE19Flash_kernel_traitsILi128ELi64ELi128ELi4ES3_EELb0ELb1ELb0ELb0ELb1ELb1ELb0ELb1ENS_16Flash_fwd_paramsEEEvRKT8_iiiii:
        /* <DEDUP_REMOVED lines=38> */
.L_x_6278:
[----:B------:R-:W-:Y:S05]  /*0300*/  BSYNC.RECONVERGENT B0 ;  /* 0x0000000000007941 */ /* 0x000fea0003800200 */
.L_x_6277:
[----:B------:R-:W-:Y:S04]  /*0310*/  BSSY.RECONVERGENT B0, `(.L_x_6279) ;  /* 0x0000007000007945 */ /* 0x000fe80003800200 */
[----:B------:R-:W-:Y:S05]  /*0320*/  @!P4 BRA `(.L_x_6280) ;  /* 0x000000000014c947 */ /* 0x000fea0003800000 */
[----:B------:R-:W3:Y:S02]  /*0330*/  LD.E.U8 R4, desc[UR4][R132.64+0x1b2] ;  /* 0x0001b20484047980 */ /* 0x000ee4000c101100 */
[----:B---3--:R-:W-:-:S13]  /*0340*/  ISETP.NE.AND P0, PT, R4, RZ, PT ;  /* 0x000000ff0400720c */ /* 0x008fda0003f05270 */
[----:B------:R-:W3:Y:S02]  /*0350*/  @P0 LD.E R5, desc[UR4][R8.64+0x4] ;  /* 0x0000040408050980 */ /* 0x000ee4000c101900 */
[----:B---3-5:R-:W-:-:S06]  /*0360*/  @P0 IADD3 R82, PT, PT, R5, -R14, RZ ;  /* 0x8000000e05520210 */ /* 0x028fcc0007ffe0ff */
[----:B------:R3:W5:Y:S02]  /*0370*/  @!P0 LD.E R82, desc[UR4][R8.64] ;  /* 0x0000000408528980 */ /* 0x000764000c101900 */
.L_x_6280:
[----:B------:R-:W-:Y:S05]  /*0380*/  BSYNC.RECONVERGENT B0 ;  /* 0x0000000000007941 */ /* 0x000fea0003800200 */
.L_x_6279:
        /* <DEDUP_REMOVED lines=9> */
.L_x_6282:
[----:B------:R-:W4:Y:S01]  /*0420*/  LD.E.64 R4, desc[UR4][R132.64+0x108] ;  /* 0x0001080484047980 */ /* 0x000f22000c101b00 */
[----:B------:R-:W-:Y:S01]  /*0430*/  BSSY.RECONVERGENT B0, `(.L_x_6284) ;  /* 0x0000006000007945 */ /* 0x000fe20003800200 */
[----:B------:R-:W-:Y:S01]  /*0440*/  IMAD.MOV.U32 R73, RZ, RZ, RZ ;  /* 0x000000ffff497224 */ /* 0x000fe200078e00ff */
[----:B----4-:R-:W-:-:S04]  /*0450*/  ISETP.NE.U32.AND P0, PT, R4, RZ, PT ;  /* 0x000000ff0400720c */ /* 0x010fc80003f05070 */
[----:B------:R-:W-:-:S13]  /*0460*/  ISETP.NE.AND.EX P0, PT, R5, RZ, PT, P0 ;  /* 0x000000ff0500720c */ /* 0x000fda0003f05300 */
[----:B------:R-:W-:Y:S05]  /*0470*/  @!P0 BRA `(.L_x_6285) ;  /* 0x0000000000048947 */ /* 0x000fea0003800000 */
[----:B------:R4:W5:Y:S02]  /*0480*/  LD.E R73, desc[UR4][R132.64+0xbc] ;  /* 0x0000bc0484497980 */ /* 0x000964000c101900 */
.L_x_6285:
[----:B------:R-:W-:Y:S05]  /*0490*/  BSYNC.RECONVERGENT B0 ;  /* 0x0000000000007941 */ /* 0x000fea0003800200 */
.L_x_6284:
[----:B-----5:R-:W-:Y:S02]  /*04a0*/  IADD3 R73, PT, PT, R82, R73, RZ ;  /* 0x0000004952497210 */ /* 0x020fe40007ffe0ff */
.L_x_6283:
[----:B------:R-:W-:Y:S05]  /*04b0*/  BSYNC.RECONVERGENT B1 ;  /* 0x0000000000017941 */ /* 0x000fea0003800200 */
.L_x_6281:
[----:B------:R-:W-:Y:S01]  /*04c0*/  IMAD.SHL.U32 R81, R227, 0x40, RZ ;  /* 0x00000040e3517824 */ /* 0x000fe200078e00ff */
[----:B------:R-:W-:Y:S01]  /*04d0*/  MOV R4, R224 ;  /* 0x000000e000047202 */ /* 0x000fe20000000f00 */
[----:B------:R-:W-:-:S03]  /*04e0*/  IMAD.MOV.U32 R5, RZ, RZ, 0x0 ;  /* 0x00000000ff057424 */ /* 0x000fc600078e00ff */
[----:B------:R-:W-:-:S13]  /*04f0*/  ISETP.GT.AND P0, PT, R228, R81, PT ;  /* 0x00000051e400720c */ /* 0x000fda0003f04270 */
[----:B-1234-:R-:W-:Y:S05]  /*0500*/  @!P0 RET.REL.NODEC R4 `(_ZN5flash24flash_fwd_splitkv_kernelI23Flash_fwd_kernel_traitsILi128ELi64ELi128ELi4ELb0ELb0EN7cutlass10bfloat16_tE19Flash_kernel_traitsILi128ELi64ELi128ELi4ES3_EELb0ELb1ELb0ELb0ELb1ELb1ELb0ELb1EEEvNS_16Flash_fwd_paramsE) ;  /* 0xfffffff804bc8950 */ /* 0x01efea0003c3ffff */
        /* <DEDUP_REMOVED lines=82> */
.L_x_6288:
[----:B------:R-:W-:Y:S05]  /*0a30*/  BSYNC.RECONVERGENT B0 ;  /* 0x0000000000007941 */ /* 0x000fea0003800200 */
.L_x_6287:
        /* <DEDUP_REMOVED lines=19> */
.L_x_6290:
[----:B------:R-:W-:Y:S05]  /*0b70*/  BSYNC.RECONVERGENT B0 ;  /* 0x0000000000007941 */ /* 0x000fea0003800200 */
.L_x_6289:
        /* <DEDUP_REMOVED lines=14> */
.L_x_6292:
[----:B------:R-:W-:Y:S05]  /*0c60*/  BSYNC.RECONVERGENT B0 ;  /* 0x0000000000007941 */ /* 0x000fea0003800200 */
.L_x_6291:
        /* <DEDUP_REMOVED lines=14> */
.L_x_6294:
[----:B------:R-:W-:Y:S05]  /*0d50*/  BSYNC.RECONVERGENT B0 ;  /* 0x0000000000007941 */ /* 0x000fea0003800200 */
.L_x_6293:
[----:B------:R-:W-:Y:S01]  /*0d60*/  ISETP.NE.AND P0, PT, R4, RZ, PT ;  /* 0x000000ff0400720c */ /* 0x000fe20003f05270 */
[----:B------:R-:W-:Y:S01]  /*0d70*/  @!P6 ST.E desc[UR4][R6.64+0x40], R9 ;  /* 0x000040090600e985 */ /* 0x000fe2000c101904 */
[----:B------:R-:W-:-:S03]  /*0d80*/  MOV R225, 0x0 ;  /* 0x0000000000e17802 */ /* 0x000fc60000000f00 */
[----:B------:R-:W-:Y:S08]  /*0d90*/  @!P5 ST.E desc[UR4][R6.64+0x80], R5 ;  /* 0x000080050600d985 */ /* 0x000ff0000c101904 */
[----:B------:R1:W-:Y:S02]  /*0da0*/  @!P0 ST.E desc[UR4][R6.64], R11 ;  /* 0x0000000b06008985 */ /* 0x0003e4000c101904 */
[----:B-123-5:R-:W-:Y:S05]  /*0db0*/  @P1 RET.REL.NODEC R224 `(_ZN5flash24flash_fwd_splitkv_kernelI23Flash_fwd_kernel_traitsILi128ELi64ELi128ELi4ELb0ELb0EN7cutlass10bfloat16_tE19Flash_kernel_traitsILi128ELi64ELi128ELi4ES3_EELb0ELb1ELb0ELb0ELb1ELb1ELb0ELb1EEEvNS_16Flash_fwd_paramsE) ;  /* 0xfffffff0e0901950 */ /* 0x02efea0003c3ffff */
[----:B------:R-:W-:Y:S02]  /*0dc0*/  MOV R3, 0x7f800000 ;  /* 0x7f80000000037802 */ /* 0x000fe40000000f00 */
[----:B------:R-:W-:-:S03]  /*0dd0*/  MOV R225, 0x0 ;  /* 0x0000000000e17802 */ /* 0x000fc60000000f00 */
[----:B------:R1:W-:Y:S02]  /*0de0*/  ST.E desc[UR4][R6.64+0xc0], R3 ;  /* 0x0000c00306007985 */ /* 0x0003e4000c101904 */
[----:B-1----:R-:W-:Y:S05]  /*0df0*/  RET.REL.NODEC R224 `(_ZN5flash24flash_fwd_splitkv_kernelI23Flash_fwd_kernel_traitsILi128ELi64ELi128ELi4ELb0ELb0EN7cutlass10bfloat16_tE19Flash_kernel_traitsILi128ELi64ELi128ELi4ES3_EELb0ELb1ELb0ELb0ELb1ELb1ELb0ELb1EEEvNS_16Flash_fwd_paramsE) ;  /* 0xfffffff0e0807950 */ /* 0x002fea0003c3ffff */
.L_x_6286:
        /* <DEDUP_REMOVED lines=103> */
.L_x_6296:
        /* <DEDUP_REMOVED lines=81> */
.L_x_6297:
[----:B------:R-:W-:Y:S05]  /*1980*/  BSYNC.RECONVERGENT B0 ;  /* 0x0000000000007941 */ /* 0x000fea0003800200 */
.L_x_6295:
        /* <DEDUP_REMOVED lines=205> */
.L_x_6337:
        /* <DEDUP_REMOVED lines=9> */
[C---:B------:R-:W-:Y:S02]  /*26f0*/  ISETP.GE.AND P0, PT, R85.reuse, R108, PT ;  /* 0x0000006c5500720c */ /* 0x040fe40003f06270 */
[----:B------:R-:W-:Y:S02]  /*2700*/  P2R R0, PR, RZ, 0x4 ;  /* 0x00000004ff007803 */ /* 0x000fe40000000000 */
        /* <DEDUP_REMOVED lines=16> */
[----:B------:R-:W-:Y:S07]  /*2810*/  ISETP.LT.OR P1, PT, R121, R110, P0 ;  /* 0x0000006e7900720c */ /* 0x000fee0000721670 */
[----:B------:R-:W-:Y:S01]  /*2820*/  @P4 IMAD.WIDE.U32 R28, R128, 0x60, R86 ;  /* 0x00000060801c4825 */ /* 0x000fe200078e0056 */
[----:B--2---:R1:W-:Y:S04]  /*2830*/  @P2 ST.E.128 desc[UR4][R94.64], R4 ;  /* 0x000000045e002985 */ /* 0x0043e8000c101d04 */
[----:B------:R-:W2:Y:S04]  /*2840*/  @P2 LD.E.128 R12, desc[UR4][R86.64+0x80] ;  /* 0x00008004560c2980 */ /* 0x000ea8000c101d00 */
[----:B--2---:R2:W-:Y:S04]  /*2850*/  @P2 ST.E.128 desc[UR4][R94.64+0x80], R12 ;  /* 0x0000800c5e002985 */ /* 0x0045e8000c101d04 */
[----:B------:R-:W3:Y:S04]  /*2860*/  @!P3 LD.E.128 R8, desc[UR4][R2.64] ;  /* 0x000000040208b980 */ /* 0x000ee8000c101d00 */
[----:B---3--:R-:W-:Y:S04]  /*2870*/  @!P3 ST.E.128 desc[UR4][R32.64], R8 ;  /* 0x000000082000b985 */ /* 0x008fe8000c101d04 */
[----:B-1----:R1:W3:Y:S02]  /*2880*/  @!P3 LD.E.128 R4, desc[UR4][R2.64+0x80] ;  /* 0x000080040204b980 */ /* 0x0022e4000c101d00 */
[----:B-1----:R-:W-:Y:S04]  /*2890*/  @P4 IMAD R2, R129, 0x60, RZ ;  /* 0x0000006081024824 */ /* 0x002fe800078e02ff */
        /* <DEDUP_REMOVED lines=16> */
[C---:B------:R-:W-:Y:S04]  /*29a0*/  ISETP.GE.AND P0, PT, R117.reuse, R108, PT ;  /* 0x0000006c7500720c */ /* 0x040fe80003f06270 */
[----:B------:R-:W-:Y:S02]  /*29b0*/  ISETP.GE.AND P2, PT, R117, R110, !P0 ;  /* 0x0000006e7500720c */ /* 0x000fe40004746270 */
[C---:B------:R-:W-:Y:S02]  /*29c0*/  ISETP.GE.AND P0, PT, R115.reuse, R108, PT ;  /* 0x0000006c7300720c */ /* 0x040fe40003f06270 */
[----:B------:R-:W-:Y:S02]  /*29d0*/  P2R R120, PR, RZ, 0x4 ;  /* 0x00000004ff787803 */ /* 0x000fe40000000000 */
[----:B------:R-:W-:Y:S01]  /*29e0*/  ISETP.GE.AND P0, PT, R115, R110, !P0 ;  /* 0x0000006e7300720c */ /* 0x000fe20004706270 */
[----:B------:R-:W-:Y:S03]  /*29f0*/  @P6 IMAD R2, R129, 0xa0, RZ ;  /* 0x000000a081026824 */ /* 0x000fe600078e02ff */
[----:B------:R-:W-:Y:S01]  /*2a00*/  P2R R118, PR, RZ, 0x1 ;  /* 0x00000001ff767803 */ /* 0x000fe20000000000 */
        /* <DEDUP_REMOVED lines=10> */
[----:B------:R-:W-:Y:S02]  /*2ab0*/  @P6 IMAD.IADD R27, R27, 0x1, R2 ;  /* 0x000000011b1b6824 */ /* 0x000fe400078e0202 */
[----:B------:R-:W-:Y:S01]  /*2ac0*/  @P2 IMAD R2, R129, 0xc0, RZ ;  /* 0x000000c081022824 */ /* 0x000fe200078e02ff */
[----:B---3--:R1:W-:Y:S04]  /*2ad0*/  @!P1 ST.E.128 desc[UR4][R30.64+0x80], R4 ;  /* 0x000080041e009985 */ /* 0x0083e8000c101d04 */
[----:B--2---:R-:W2:Y:S01]  /*2ae0*/  @P6 LD.E.128 R12, desc[UR4][R28.64] ;  /* 0x000000041c0c6980 */ /* 0x004ea2000c101d00 */
        /* <DEDUP_REMOVED lines=11> */
[----:B------:R-:W-:Y:S01]  /*2ba0*/  @P0 IMAD.IADD R27, R27, 0x1, R2 ;  /* 0x000000011b1b0824 */ /* 0x000fe200078e0202 */
[----:B--2---:R1:W-:Y:S04]  /*2bb0*/  @P2 ST.E.128 desc[UR4][R28.64], R4 ;  /* 0x000000041c002985 */ /* 0x0043e8000c101d04 */
[----:B------:R2:W3:Y:S02]  /*2bc0*/  @P2 LD.E.128 R12, desc[UR4][R30.64+0x80] ;  /* 0x000080041e0c2980 */ /* 0x0004e4000c101d00 */
[----:B--2---:R-:W-:Y:S02]  /*2bd0*/  @P0 IMAD.WIDE.U32 R30, R136, 0xe0, R94 ;  /* 0x000000e0881e0825 */ /* 0x004fe400078e005e */
[----:B---3--:R2:W-:Y:S01]  /*2be0*/  @P2 ST.E.128 desc[UR4][R28.64+0x80], R12 ;  /* 0x0000800c1c002985 */ /* 0x0085e2000c101d04 */
[----:B------:R-:W-:Y:S01]  /*2bf0*/  ISETP.NE.AND P2, PT, R0, RZ, PT ;  /* 0x000000ff0000720c */ /* 0x000fe20003f45270 */
[----:B------:R-:W-:Y:S02]  /*2c00*/  @P0 IMAD R0, R137, 0xe0, RZ ;  /* 0x000000e089000824 */ /* 0x000fe400078e02ff */
[----:B------:R-:W3:Y:S02]  /*2c10*/  @P0 LD.E.128 R8, desc[UR4][R26.64] ;  /* 0x000000041a080980 */ /* 0x000ee4000c101d00 */
[----:B------:R-:W-:Y:S05]  /*2c20*/  @P0 IMAD.IADD R31, R31, 0x1, R0 ;  /* 0x000000011f1f0824 */ /* 0x000fea00078e0200 */
[----:B---3--:R2:W-:Y:S04]  /*2c30*/  @P0 ST.E.128 desc[UR4][R30.64], R8 ;  /* 0x000000081e000985 */ /* 0x0085e8000c101d04 */
[----:B-1----:R-:W3:Y:S04]  /*2c40*/  @P0 LD.E.128 R4, desc[UR4][R26.64+0x80] ;  /* 0x000080041a040980 */ /* 0x002ee8000c101d00 */
[----:B---3--:R2:W-:Y:S01]  /*2c50*/  @P0 ST.E.128 desc[UR4][R30.64+0x80], R4 ;  /* 0x000080041e000985 */ /* 0x0085e2000c101d04 */
[----:B------:R-:W-:Y:S03]  /*2c60*/  IADD3 R3, P0, PT, RZ, -UR6, RZ ;  /* 0x80000006ff037c10 */ /* 0x000fe6000ff1e0ff */
[----:B------:R-:W3:Y:S04]  /*2c70*/  LD.E R0, desc[UR4][R132.64+0x130] ;  /* 0x0001300484007980 */ /* 0x000ee8000c101900 */
[----:B------:R-:W4:Y:S01]  /*2c80*/  LD.E R21, desc[UR4][R132.64+0xd0] ;  /* 0x0000d00484157980 */ /* 0x000f22000c101900 */
[----:B---3--:R-:W-:Y:S04]  /*2c90*/  IMAD.SHL.U32 R0, R0, 0x80, RZ ;  /* 0x0000008000007824 */ /* 0x008fe800078e00ff */
[----:B------:R-:W-:Y:S05]  /*2ca0*/  IMAD.X R0, RZ, RZ, ~R0, P0 ;  /* 0x000000ffff007224 */ /* 0x000fea00000e0e00 */
[----:B------:R-:W-:Y:S04]  /*2cb0*/  SHF.R.S64 R3, R3, 0x1f, R0 ;  /* 0x0000001f03037819 */ /* 0x000fe80000001000 */
[----:B------:R-:W-:Y:S04]  /*2cc0*/  IADD3 R86, P0, PT, R86, R3, RZ ;  /* 0x0000000356567210 */ /* 0x000fe80007f1e0ff */
[----:B------:R-:W-:Y:S02]  /*2cd0*/  LEA.HI.X.SX32 R87, R0, R87, 0x1, P0 ;  /* 0x0000005700577211 */ /* 0x000fe400000f0eff */
[----:B----4-:R-:W-:Y:S11]  /*2ce0*/  ISETP.NE.AND P0, PT, R21, RZ, PT ;  /* 0x000000ff1500720c */ /* 0x010ff60003f05270 */
[----:B------:R-:W-:Y:S02]  /*2cf0*/  @!UPT UIADD3 URZ, UPT, UPT, URZ, URZ, URZ ;  /* 0x000000fffffff290 */ /* 0x000fe4000fffe0ff */
[----:B--2---:R-:W-:Y:S05]  /*2d00*/  @P0 BRA `(.L_x_6300) ;  /* 0x0000000400340947 */ /* 0x004fea0003800000 */
        /* <DEDUP_REMOVED lines=30> */
[----:B-1----:R-:W3:Y:S01]  /*2ef0*/  @!P5 LD.E.128 R8, desc[UR4][R36.64+0x80] ;  /* 0x000080042408d980 */ /* 0x002ee2000c101d00 */
        /* <DEDUP_REMOVED lines=46> */
.L_x_6300:
        /* <DEDUP_REMOVED lines=106> */
.L_x_6304:
[----:B------:R-:W-:Y:S05]  /*3880*/  BSYNC.RECONVERGENT B0 ;  /* 0x0000000000007941 */ /* 0x000fea0003800200 */
.L_x_6303:
[----:B------:R-:W-:Y:S04]  /*3890*/  BSSY.RECONVERGENT B0, `(.L_x_6305) ;  /* 0x0000061000007945 */ /* 0x000fe80003800200 */
[----:B------:R-:W-:Y:S05]  /*38a0*/  @P3 BRA `(.L_x_6306) ;  /* 0x00000004007c3947 */ /* 0x000fea0003800000 */
        /* <DEDUP_REMOVED lines=95> */
.L_x_6306:
[----:B------:R-:W-:Y:S05]  /*3ea0*/  BSYNC.RECONVERGENT B0 ;  /* 0x0000000000007941 */ /* 0x000fea0003800200 */
.L_x_6305:
        /* <DEDUP_REMOVED lines=100> */
.L_x_6308:
[----:B------:R-:W-:Y:S05]  /*44f0*/  BSYNC.RECONVERGENT B0 ;  /* 0x0000000000007941 */ /* 0x000fea0003800200 */
.L_x_6307:
        /* <DEDUP_REMOVED lines=104> */
.L_x_6310:
[----:B------:R-:W-:Y:S05]  /*4b80*/  BSYNC.RECONVERGENT B0 ;  /* 0x0000000000007941 */ /* 0x000fea0003800200 */
.L_x_6309:
[----:B------:R-:W-:Y:S01]  /*4b90*/  ISETP.NE.AND P0, PT, R134, RZ, PT ;  /* 0x000000ff8600720c */ /* 0x000fe20003f05270 */
[----:B------:R-:W-:Y:S11]  /*4ba0*/  BSSY.RECONVERGENT B0, `(.L_x_6311) ;  /* 0x0000063000007945 */ /* 0x000ff60003800200 */
[----:B------:R-:W-:Y:S01]  /*4bb0*/  @!UPT UIADD3 URZ, UPT, UPT, URZ, URZ, URZ ;  /* 0x000000fffffff290 */ /* 0x000fe2000fffe0ff */
[----:B------:R-:W-:Y:S05]  /*4bc0*/  @!P0 BRA `(.L_x_6312) ;  /* 0x0000000400808947 */ /* 0x000fea0003800000 */
        /* <DEDUP_REMOVED lines=96> */
.L_x_6312:
[----:B------:R-:W-:Y:S05]  /*51d0*/  BSYNC.RECONVERGENT B0 ;  /* 0x0000000000007941 */ /* 0x000fea0003800200 */
.L_x_6311:
        /* <DEDUP_REMOVED lines=104> */
.L_x_6314:
[----:B------:R-:W-:Y:S05]  /*5860*/  BSYNC.RECONVERGENT B0 ;  /* 0x0000000000007941 */ /* 0x000fea0003800200 */
.L_x_6313:
        /* <DEDUP_REMOVED lines=104> */
.L_x_6316:
[----:B------:R-:W-:Y:S05]  /*5ef0*/  BSYNC.RECONVERGENT B0 ;  /* 0x0000000000007941 */ /* 0x000fea0003800200 */
.L_x_6315:
        /* <DEDUP_REMOVED lines=104> */
.L_x_6318:
[----:B------:R-:W-:Y:S05]  /*6580*/  BSYNC.RECONVERGENT B0 ;  /* 0x0000000000007941 */ /* 0x000fea0003800200 */
.L_x_6317:
[----:B------:R-:W5:Y:S02]  /*6590*/  LD.E R3, desc[UR4][R132.64+0xd0] ;  /* 0x0000d00484037980 */ /* 0x000f64000c101900 */
[----:B-----5:R-:W-:Y:S05]  /*65a0*/  IMAD.U32 R3, R3, -0x40, RZ ;  /* 0xffffffc003037824 */ /* 0x020fea00078e00ff */
[C---:B------:R-:W-:Y:S02]  /*65b0*/  LEA R24, P1, R3.reuse, R24, 0x1 ;  /* 0x0000001803187211 */ /* 0x040fe400078208ff */
[C---:B------:R-:W-:Y:S02]  /*65c0*/  LEA R62, P0, R3.reuse, R62, 0x1 ;  /* 0x0000003e033e7211 */ /* 0x040fe400078008ff */
[C---:B------:R-:W-:Y:S02]  /*65d0*/  LEA.HI.X.SX32 R25, R3.reuse, R25, 0x1, P1 ;  /* 0x0000001903197211 */ /* 0x040fe400008f0eff */
[----:B------:R-:W-:Y:S01]  /*65e0*/  LEA.HI.X.SX32 R63, R3, R63, 0x1, P0 ;  /* 0x0000003f033f7211 */ /* 0x000fe200000f0eff */
[----:B------:R-:W-:Y:S05]  /*65f0*/  BRA `(.L_x_6301) ;  /* 0x0000005800447947 */ /* 0x000fea0003800000 */
.L_x_6302:
        /* <DEDUP_REMOVED lines=174> */
.L_x_6320:
[----:B------:R-:W-:Y:S05]  /*70e0*/  BSYNC.RECONVERGENT B0 ;  /* 0x0000000000007941 */ /* 0x000fea0003800200 */
.L_x_6319:
        /* <DEDUP_REMOVED lines=175> */
.L_x_6322:
[----:B------:R-:W-:Y:S05]  /*7be0*/  BSYNC.RECONVERGENT B0 ;  /* 0x0000000000007941 */ /* 0x000fea0003800200 */
.L_x_6321:
        /* <DEDUP_REMOVED lines=174> */
.L_x_6324:
[----:B------:R-:W-:Y:S05]  /*86d0*/  BSYNC.RECONVERGENT B0 ;  /* 0x0000000000007941 */ /* 0x000fea0003800200 */
.L_x_6323:
        /* <DEDUP_REMOVED lines=177> */
.L_x_6326:
[----:B------:R-:W-:Y:S05]  /*91f0*/  BSYNC.RECONVERGENT B0 ;  /* 0x0000000000007941 */ /* 0x000fea0003800200 */
.L_x_6325:
[----:B------:R-:W-:Y:S01]  /*9200*/  ISETP.NE.AND P0, PT, R134, RZ, PT ;  /* 0x000000ff8600720c */ /* 0x000fe20003f05270 */
[----:B------:R-:W-:Y:S11]  /*9210*/  BSSY.RECONVERGENT B0, `(.L_x_6327) ;  /* 0x00000af000007945 */ /* 0x000ff60003800200 */
[----:B------:R-:W-:Y:S01]  /*9220*/  @!UPT UIADD3 URZ, UPT, UPT, URZ, URZ, URZ ;  /* 0x000000fffffff290 */ /* 0x000fe2000fffe0ff */
[----:B------:R-:W-:Y:S05]  /*9230*/  @!P0 BRA `(.L_x_6328) ;  /* 0x0000000800b08947 */ /* 0x000fea0003800000 */
        /* <DEDUP_REMOVED lines=172> */
.L_x_6328:
[----:B------:R-:W-:Y:S05]  /*9d00*/  BSYNC.RECONVERGENT B0 ;  /* 0x0000000000007941 */ /* 0x000fea0003800200 */
.L_x_6327:
        /* <DEDUP_REMOVED lines=177> */
.L_x_6330:
[----:B------:R-:W-:Y:S05]  /*a820*/  BSYNC.RECONVERGENT B0 ;  /* 0x0000000000007941 */ /* 0x000fea0003800200 */
.L_x_6329:
[----:B------:R-:W-:Y:S01]  /*a830*/  ISETP.NE.AND P0, PT, R120, RZ, PT ;  /* 0x000000ff7800720c */ /* 0x000fe20003f05270 */
[----:B------:R-:W-:Y:S11]  /*a840*/  BSSY.RECONVERGENT B0, `(.L_x_6331) ;  /* 0x00000b2000007945 */ /* 0x000ff60003800200 */
[----:B------:R-:W-:Y:S01]  /*a850*/  @!UPT UIADD3 URZ, UPT, UPT, URZ, URZ, URZ ;  /* 0x000000fffffff290 */ /* 0x000fe2000fffe0ff */
        /* <DEDUP_REMOVED lines=176> */
.L_x_6332:
[----:B------:R-:W-:Y:S05]  /*b360*/  BSYNC.RECONVERGENT B0 ;  /* 0x0000000000007941 */ /* 0x000fea0003800200 */
.L_x_6331:
        /* <DEDUP_REMOVED lines=179> */
.L_x_6334:
[----:B------:R-:W-:Y:S05]  /*bea0*/  BSYNC.RECONVERGENT B0 ;  /* 0x0000000000007941 */ /* 0x000fea0003800200 */
.L_x_6333:
[----:B------:R-:W5:Y:S02]  /*beb0*/  LD.E R3, desc[UR4][R132.64+0xd0] ;  /* 0x0000d00484037980 */ /* 0x000f64000c101900 */
[----:B-----5:R-:W-:Y:S05]  /*bec0*/  IMAD.U32 R3, R3, -0x40, RZ ;  /* 0xffffffc003037824 */ /* 0x020fea00078e00ff */
[C---:B------:R-:W-:Y:S02]  /*bed0*/  LEA R90, P1, R3.reuse, R90, 0x1 ;  /* 0x0000005a035a7211 */ /* 0x040fe400078208ff */
[C---:B------:R-:W-:Y:S02]  /*bee0*/  LEA R88, P0, R3.reuse, R88, 0x1 ;  /* 0x0000005803587211 */ /* 0x040fe400078008ff */
[C---:B------:R-:W-:Y:S02]  /*bef0*/  LEA.HI.X.SX32 R91, R3.reuse, R91, 0x1, P1 ;  /* 0x0000005b035b7211 */ /* 0x040fe400008f0eff */
[----:B------:R-:W-:Y:S09]  /*bf00*/  LEA.HI.X.SX32 R89, R3, R89, 0x1, P0 ;  /* 0x0000005903597211 */ /* 0x000ff200000f0eff */
.L_x_6301:
[----:B------:R-:W-:Y:S05]  /*bf10*/  BSYNC.RECONVERGENT B1 ;  /* 0x0000000000017941 */ /* 0x000fea0003800200 */
.L_x_6299:
        /* <DEDUP_REMOVED lines=101> */
.L_x_6336:
[----:B------:R-:W-:Y:S05]  /*c570*/  BSYNC.RECONVERGENT B0 ;  /* 0x0000000000007941 */ /* 0x000fea0003800200 */
.L_x_6335:
[----:B------:R-:W-:Y:S11]  /*c580*/  ISETP.GT.AND P0, PT, R105, R78, PT ;  /* 0x0000004e6900720c */ /* 0x000ff60003f04270 */
[----:B------:R-:W-:Y:S02]  /*c590*/  @!UPT UIADD3 URZ, UPT, UPT, URZ, URZ, URZ ;  /* 0x000000fffffff290 */ /* 0x000fe4000fffe0ff */
[----:B------:R-:W-:Y:S05]  /*c5a0*/  @P0 BRA `(.L_x_6337) ;  /* 0xffffff60002c0947 */ /* 0x000fea000383ffff */
.L_x_6298:
        /* <DEDUP_REMOVED lines=34> */
.L_x_6341:
[----:B------:R-:W-:Y:S05]  /*c7d0*/  BSYNC.RECONVERGENT B0 ;  /* 0x0000000000007941 */ /* 0x000fea0003800200 */
.L_x_6340:
        /* <DEDUP_REMOVED lines=10> */
.L_x_6339:
        /* <DEDUP_REMOVED lines=79> */
.L_x_6347:
[----:B------:R-:W-:Y:S05]  /*cd70*/  BSYNC.RECONVERGENT B0 ;  /* 0x0000000000007941 */ /* 0x000fea0003800200 */
.L_x_6346:
        /* <DEDUP_REMOVED lines=44> */
.L_x_6349:
[----:B------:R-:W-:Y:S05]  /*d040*/  BSYNC.RECONVERGENT B0 ;  /* 0x0000000000007941 */ /* 0x000fea0003800200 */
.L_x_6348:
[----:B-----5:R3:W-:Y:S02]  /*d050*/  STS.128 [R72+0x2000], R8 ;  /* 0x0020000848007388 */ /* 0x0207e40000000c00 */
.L_x_6345:
[----:B------:R-:W-:Y:S05]  /*d060*/  BSYNC.RECONVERGENT B1 ;  /* 0x0000000000017941 */ /* 0x000fea0003800200 */
.L_x_6344:
        /* <DEDUP_REMOVED lines=58> */
.L_x_6353:
[----:B------:R-:W-:Y:S05]  /*d410*/  BSYNC.RECONVERGENT B0 ;  /* 0x0000000000007941 */ /* 0x000fea0003800200 */
.L_x_6352:
        /* <DEDUP_REMOVED lines=52> */
.L_x_6355:
[----:B------:R-:W-:Y:S05]  /*d760*/  BSYNC.RECONVERGENT B0 ;  /* 0x0000000000007941 */ /* 0x000fea0003800200 */
.L_x_6354:
[----:B-----5:R3:W-:Y:S02]  /*d770*/  STS.128 [R72+0x2800], R8 ;  /* 0x0028000848007388 */ /* 0x0207e40000000c00 */
.L_x_6351:
[----:B------:R-:W-:Y:S05]  /*d780*/  BSYNC.RECONVERGENT B1 ;  /* 0x0000000000017941 */ /* 0x000fea0003800200 */
.L_x_6350:
        /* <DEDUP_REMOVED lines=59> */
.L_x_6359:
[----:B------:R-:W-:Y:S05]  /*db40*/  BSYNC.RECONVERGENT B0 ;  /* 0x0000000000007941 */ /* 0x000fea0003800200 */
.L_x_6358:
        /* <DEDUP_REMOVED lines=52> */
.L_x_6361:
[----:B------:R-:W-:Y:S05]  /*de90*/  BSYNC.RECONVERGENT B0 ;  /* 0x0000000000007941 */ /* 0x000fea0003800200 */
.L_x_6360:
[----:B-----5:R3:W-:Y:S02]  /*dea0*/  STS.128 [R72+0x3000], R8 ;  /* 0x0030000848007388 */ /* 0x0207e40000000c00 */
.L_x_6357:
[----:B------:R-:W-:Y:S05]  /*deb0*/  BSYNC.RECONVERGENT B1 ;  /* 0x0000000000017941 */ /* 0x000fea0003800200 */
.L_x_6356:
        /* <DEDUP_REMOVED lines=59> */
.L_x_6363:
[----:B------:R-:W-:Y:S05]  /*e270*/  BSYNC.RECONVERGENT B0 ;  /* 0x0000000000007941 */ /* 0x000fea0003800200 */
.L_x_6362:
        /* <DEDUP_REMOVED lines=53> */
.L_x_6365:
[----:B------:R-:W-:Y:S05]  /*e5d0*/  BSYNC.RECONVERGENT B0 ;  /* 0x0000000000007941 */ /* 0x000fea0003800200 */
.L_x_6364:
[----:B-----5:R3:W-:Y:S01]  /*e5e0*/  STS.128 [R72+0x3800], R8 ;  /* 0x0038000848007388 */ /* 0x0207e20000000c00 */
[----:B------:R-:W-:Y:S05]  /*e5f0*/  BRA `(.L_x_6342) ;  /* 0x0000002800f47947 */ /* 0x000fea0003800000 */
.L_x_6343:
        /* <DEDUP_REMOVED lines=89> */
.L_x_6369:
[----:B------:R-:W-:Y:S05]  /*eb90*/  BSYNC.RECONVERGENT B0 ;  /* 0x0000000000007941 */ /* 0x000fea0003800200 */
.L_x_6368:
        /* <DEDUP_REMOVED lines=82> */
.L_x_6371:
[----:B------:R-:W-:Y:S05]  /*f0c0*/  BSYNC.RECONVERGENT B0 ;  /* 0x0000000000007941 */ /* 0x000fea0003800200 */
.L_x_6370:
[----:B-----5:R3:W-:Y:S02]  /*f0d0*/  STS.128 [R72+0x2000], R16 ;  /* 0x0020001048007388 */ /* 0x0207e40000000c00 */
.L_x_6367:
[----:B------:R-:W-:Y:S05]  /*f0e0*/  BSYNC.RECONVERGENT B1 ;  /* 0x0000000000017941 */ /* 0x000fea0003800200 */
.L_x_6366:
        /* <DEDUP_REMOVED lines=87> */
.L_x_6375:
[----:B------:R-:W-:Y:S05]  /*f660*/  BSYNC.RECONVERGENT B0 ;  /* 0x0000000000007941 */ /* 0x000fea0003800200 */
.L_x_6374:
        /* <DEDUP_REMOVED lines=84> */
.L_x_6377:
[----:B------:R-:W-:Y:S05]  /*fbb0*/  BSYNC.RECONVERGENT B0 ;  /* 0x0000000000007941 */ /* 0x000fea0003800200 */
.L_x_6376:
[----:B-----5:R3:W-:Y:S02]  /*fbc0*/  STS.128 [R72+0x2800], R16 ;  /* 0x0028001048007388 */ /* 0x0207e40000000c00 */
.L_x_6373:
[----:B------:R-:W-:Y:S05]  /*fbd0*/  BSYNC.RECONVERGENT B1 ;  /* 0x0000000000017941 */ /* 0x000fea0003800200 */
.L_x_6372:
        /* <DEDUP_REMOVED lines=88> */
.L_x_6381:
[----:B------:R-:W-:Y:S05]  /*10160*/  BSYNC.RECONVERGENT B0 ;  /* 0x0000000000007941 */ /* 0x000fea0003800200 */
.L_x_6380:
        /* <DEDUP_REMOVED lines=83> */
.L_x_6383:
[----:B------:R-:W-:Y:S05]  /*106a0*/  BSYNC.RECONVERGENT B0 ;  /* 0x0000000000007941 */ /* 0x000fea0003800200 */
.L_x_6382:
[----:B-----5:R3:W-:Y:S02]  /*106b0*/  STS.128 [R72+0x3000], R16 ;  /* 0x0030001048007388 */ /* 0x0207e40000000c00 */
.L_x_6379:
[----:B------:R-:W-:Y:S05]  /*106c0*/  BSYNC.RECONVERGENT B1 ;  /* 0x0000000000017941 */ /* 0x000fea0003800200 */
.L_x_6378:
        /* <DEDUP_REMOVED lines=90> */
.L_x_6385:
[----:B------:R-:W-:Y:S05]  /*10c70*/  BSYNC.RECONVERGENT B0 ;  /* 0x0000000000007941 */ /* 0x000fea0003800200 */
.L_x_6384:
        /* <DEDUP_REMOVED lines=83> */
.L_x_6387:
[----:B------:R-:W-:Y:S05]  /*111b0*/  BSYNC.RECONVERGENT B0 ;  /* 0x0000000000007941 */ /* 0x000fea0003800200 */
.L_x_6386:
[----:B-----5:R3:W-:Y:S02]  /*111c0*/  STS.128 [R72+0x3800], R4 ;  /* 0x0038000448007388 */ /* 0x0207e40000000c00 */
.L_x_6342:
[----:B------:R-:W-:Y:S05]  /*111d0*/  BSYNC.RECONVERGENT B2 ;  /* 0x0000000000027941 */ /* 0x000fea0003800200 */
.L_x_6338:
[----:B-12---:R-:W-:Y:S01]  /*111e0*/  IMAD.IADD R3, R73, 0x1, -R80 ;  /* 0x0000000149037824 */ /* 0x006fe200078e0a50 */
[----:B------:R-:W1:Y:S01]  /*111f0*/  S2R R209, SR_TID.X ;  /* 0x0000000000d17919 */ /* 0x000e620000002100 */
[C---:B---3--:R-:W-:Y:S02]  /*11200*/  VIADD R6, R126.reuse, 0x50 ;  /* 0x000000507e067836 */ /* 0x048fe40000000000 */
[----:B------:R-:W-:Y:S01]  /*11210*/  VIADD R4, R126, 0x60 ;  /* 0x000000607e047836 */ /* 0x000fe20000000000 */
[-C--:B------:R-:W-:Y:S01]  /*11220*/  ISETP.GE.AND P0, PT, R0, R3.reuse, PT ;  /* 0x000000030000720c */ /* 0x080fe20003f06270 */
[C---:B------:R-:W-:Y:S01]  /*11230*/  VIADD R2, R126.reuse, 0x70 ;  /* 0x000000707e027836 */ /* 0x040fe20000000000 */
        /* <DEDUP_REMOVED lines=21> */
[----:B------:R-:W3:Y:S01]  /*11390*/  S2UR UR6, SR_CgaCtaId ;  /* 0x00000000000679c3 */ /* 0x000ee20000008800 */
[C---:B-1----:R-:W-:Y:S01]  /*113a0*/  IMAD.SHL.U32 R41, R209.reuse, 0x40, RZ ;  /* 0x00000040d1297824 */ /* 0x042fe200078e00ff */
[----:B------:R-:W-:Y:S01]  /*113b0*/  LOP3.LUT R0, R209, 0x8, RZ, 0xc0, !PT ;  /* 0x00000008d1007812 */ /* 0x000fe200078ec0ff */
[----:B------:R1:W-:Y:S01]  /*113c0*/  @!P0 LDGSTS.E.BYPASS.LTC128B.128 [R72+0x8800], desc[UR4][R12.64+0x80] ;  /* 0x088000800c488fae */ /* 0x0003e2000b981a04 */
[----:B------:R-:W-:Y:S01]  /*113d0*/  ISETP.GE.AND P0, PT, R2, R3, PT ;  /* 0x000000030200720c */ /* 0x000fe20003f06270 */
[----:B------:R-:W-:-:S02]  /*113e0*/  @!P2 IMAD.WIDE.U32 R14, R216, 0xa0, R14 ;  /* 0x000000a0d80ea825 */ /* 0x000fc400078e000e */
[----:B------:R-:W-:Y:S02]  /*113f0*/  @!P4 LDGSTS.E.BYPASS.LTC128B.128 [R72+0x5000], desc[UR4][R16.64] ;  /* 0x050000001048cfae */ /* 0x000fe4000b981a04 */
[----:B------:R-:W-:Y:S02]  /*11400*/  @!P1 IMAD R7, R217, 0xc0, RZ ;  /* 0x000000c0d9079824 */ /* 0x000fe400078e02ff */
[----:B------:R4:W-:Y:S01]  /*11410*/  @!P4 LDGSTS.E.BYPASS.LTC128B.128 [R72+0x9000], desc[UR4][R16.64+0x80] ;  /* 0x090000801048cfae */ /* 0x0009e2000b981a04 */
[----:B------:R-:W-:Y:S01]  /*11420*/  ISETP.GE.AND P4, PT, R126, R3, PT ;  /* 0x000000037e00720c */ /* 0x000fe20003f86270 */
[----:B------:R-:W-:-:S04]  /*11430*/  IMAD.SHL.U32 R234, R209, 0x8, RZ ;  /* 0x00000008d1ea7824 */ /* 0x000fc800078e00ff */
[----:B------:R-:W-:Y:S01]  /*11440*/  @!P0 IMAD R5, R217, 0xe0, RZ ;  /* 0x000000e0d9058824 */ /* 0x000fe200078e02ff */
[----:B------:R-:W-:Y:S01]  /*11450*/  SHF.R.U32.HI R211, RZ, 0x1, R209 ;  /* 0x00000001ffd37819 */ /* 0x000fe200000116d1 */
[----:B------:R-:W-:Y:S01]  /*11460*/  IMAD.SHL.U32 R212, R209, 0x20, RZ ;  /* 0x00000020d1d47824 */ /* 0x000fe200078e00ff */
[----:B------:R-:W-:Y:S01]  /*11470*/  LOP3.LUT R208, R234, 0x38, RZ, 0xc0, !PT ;  /* 0x00000038ead07812 */ /* 0x000fe200078ec0ff */
[----:B--2---:R-:W-:Y:S02]  /*11480*/  @!P3 IMAD.MOV.U32 R221, RZ, RZ, R219 ;  /* 0x000000ffffddb224 */ /* 0x004fe400078e00db */
[----:B------:R-:W-:-:S04]  /*11490*/  @!P3 IMAD.WIDE.U32 R8, R216, 0x60, R220 ;  /* 0x00000060d808b825 */ /* 0x000fc800078e00dc */
[----:B------:R-:W-:Y:S02]  /*114a0*/  @!P3 IMAD.IADD R11, R10, 0x1, R9 ;  /* 0x000000010a0bb824 */ /* 0x000fe400078e0209 */
[----:B------:R-:W-:Y:S02]  /*114b0*/  @!P3 IMAD.MOV.U32 R10, RZ, RZ, R8 ;  /* 0x000000ffff0ab224 */ /* 0x000fe400078e0008 */
[----:B-1----:R-:W-:Y:S02]  /*114c0*/  @!P1 IMAD.MOV.U32 R12, RZ, RZ, R220 ;  /* 0x000000ffff0c9224 */ /* 0x002fe400078e00dc */
[--C-:B------:R-:W-:Y:S01]  /*114d0*/  @!P1 IMAD.MOV.U32 R13, RZ, RZ, R219.reuse ;  /* 0x000000ffff0d9224 */ /* 0x100fe200078e00db */
[----:B------:R-:W-:Y:S01]  /*114e0*/  @!P3 LDGSTS.E.BYPASS.LTC128B.128 [R72+0x5800], desc[UR4][R10.64] ;  /* 0x058000000a48bfae */ /* 0x000fe2000b981a04 */
[----:B------:R-:W-:Y:S02]  /*114f0*/  @!P2 IMAD R8, R217, 0xa0, RZ ;  /* 0x000000a0d908a824 */ /* 0x000fe400078e02ff */
[----:B------:R-:W-:Y:S01]  /*11500*/  @!P0 IMAD.MOV.U32 R221, RZ, RZ, R219 ;  /* 0x000000ffffdd8224 */ /* 0x000fe200078e00db */
[----:B------:R1:W-:Y:S01]  /*11510*/  @!P3 LDGSTS.E.BYPASS.LTC128B.128 [R72+0x9800], desc[UR4][R10.64+0x80] ;  /* 0x098000800a48bfae */ /* 0x0003e2000b981a04 */
[C---:B------:R-:W-:Y:S01]  /*11520*/  @!P4 LEA R18, P3, R216.reuse, R220, 0x7 ;  /* 0x000000dcd812c211 */ /* 0x040fe200078638ff */
[----:B------:R-:W-:-:S03]  /*11530*/  @!P1 IMAD.WIDE.U32 R12, R216, 0xc0, R12 ;  /* 0x000000c0d80c9825 */ /* 0x000fc600078e000c */
[C---:B------:R-:W-:Y:S01]  /*11540*/  @!P4 LEA.HI.X R19, R216.reuse, R219, R217, 0x7, P3 ;  /* 0x000000dbd813c211 */ /* 0x040fe200018f3cd9 */
[----:B----4-:R-:W-:Y:S01]  /*11550*/  @!P0 IMAD.WIDE.U32 R16, R216, 0xe0, R220 ;  /* 0x000000e0d8108825 */ /* 0x010fe200078e00dc */
[----:B------:R-:W-:-:S03]  /*11560*/  ISETP.GE.AND P3, PT, R24, R3, PT ;  /* 0x000000031800720c */ /* 0x000fc60003f66270 */
[----:B------:R-:W-:Y:S01]  /*11570*/  @!P2 IMAD.IADD R15, R8, 0x1, R15 ;  /* 0x00000001080fa824 */ /* 0x000fe200078e020f */
[----:B------:R-:W-:Y:S01]  /*11580*/  @!P4 LDGSTS.E.BYPASS.LTC128B.128 [R72+0x6000], desc[UR4][R18.64] ;  /* 0x060000001248cfae */ /* 0x000fe2000b981a04 */
[----:B------:R-:W-:Y:S02]  /*11590*/  @!P1 IMAD.IADD R13, R7, 0x1, R13 ;  /* 0x00000001070d9824 */ /* 0x000fe400078e020d */
[----:B------:R-:W-:Y:S01]  /*115a0*/  @!P0 IMAD.IADD R17, R5, 0x1, R17 ;  /* 0x0000000105118824 */ /* 0x000fe200078e0211 */
[----:B------:R-:W-:Y:S01]  /*115b0*/  @!P4 LDGSTS.E.BYPASS.LTC128B.128 [R72+0xa000], desc[UR4][R18.64+0x80] ;  /* 0x0a0000801248cfae */ /* 0x000fe2000b981a04 */
[----:B------:R-:W-:-:S03]  /*115c0*/  LOP3.LUT R5, R0, 0x1c0, R41, 0xf8, !PT ;  /* 0x000001c000057812 */ /* 0x000fc600078ef829 */
[----:B------:R-:W-:Y:S04]  /*115d0*/  @!P2 LDGSTS.E.BYPASS.LTC128B.128 [R72+0x6800], desc[UR4][R14.64] ;  /* 0x068000000e48afae */ /* 0x000fe8000b981a04 */
[----:B------:R2:W-:Y:S01]  /*115e0*/  @!P2 LDGSTS.E.BYPASS.LTC128B.128 [R72+0xa800], desc[UR4][R14.64+0x80] ;  /* 0x0a8000800e48afae */ /* 0x0005e2000b981a04 */
[----:B------:R-:W-:-:S03]  /*115f0*/  ISETP.GE.AND P2, PT, R6, R3, PT ;  /* 0x000000030600720c */ /* 0x000fc60003f46270 */
[----:B------:R-:W-:Y:S01]  /*11600*/  @!P1 LDGSTS.E.BYPASS.LTC128B.128 [R72+0x7000], desc[UR4][R12.64] ;  /* 0x070000000c489fae */ /* 0x000fe2000b981a04 */
[----:B-1----:R-:W-:-:S03]  /*11610*/  @!P6 LEA R10, P4, R74, R222, 0x1 ;  /* 0x000000de4a0ae211 */ /* 0x002fc600078808ff */
[----:B------:R1:W-:Y:S01]  /*11620*/  @!P1 LDGSTS.E.BYPASS.LTC128B.128 [R72+0xb000], desc[UR4][R12.64+0x80] ;  /* 0x0b0000800c489fae */ /* 0x0003e2000b981a04 */
[----:B------:R-:W-:Y:S02]  /*11630*/  @!P6 LEA.HI.X R11, R74, R223, R75, 0x1, P4 ;  /* 0x000000df4a0be211 */ /* 0x000fe400020f0c4b */
[-C--:B------:R-:W-:Y:S01]  /*11640*/  ISETP.GE.AND P1, PT, R4, R3.reuse, PT ;  /* 0x000000030400720c */ /* 0x080fe20003f26270 */
[----:B------:R-:W-:Y:S04]  /*11650*/  @!P0 LDGSTS.E.BYPASS.LTC128B.128 [R72+0x7800], desc[UR4][R16.64] ;  /* 0x0780000010488fae */ /* 0x000fe8000b981a04 */
[----:B------:R4:W-:Y:S01]  /*11660*/  @!P0 LDGSTS.E.BYPASS.LTC128B.128 [R72+0xb800], desc[UR4][R16.64+0x80] ;  /* 0x0b80008010488fae */ /* 0x0009e2000b981a04 */
[----:B------:R-:W-:-:S03]  /*11670*/  ISETP.GE.AND P0, PT, R2, R3, PT ;  /* 0x000000030200720c */ /* 0x000fc60003f06270 */
[----:B------:R-:W0:Y:S04]  /*11680*/  LDGDEPBAR ;  /* 0x00000000000079af */ /* 0x000e280000000000 */
[----:B------:R-:W4:Y:S04]  /*11690*/  LD.E R60, desc[UR4][R132.64+0x184] ;  /* 0x00018404843c7980 */ /* 0x000f28000c101900 */
[----:B------:R-:W4:Y:S01]  /*116a0*/  LD.E R42, desc[UR4][R132.64+0x188] ;  /* 0x00018804842a7980 */ /* 0x000f22000c101900 */
[----:B------:R-:W-:Y:S01]  /*116b0*/  ISETP.GE.AND P4, PT, R126, R3, PT ;  /* 0x000000037e00720c */ /* 0x000fe20003f86270 */
[----:B--2---:R-:W-:Y:S01]  /*116c0*/  @!P3 IMAD.MOV.U32 R14, RZ, RZ, R222 ;  /* 0x000000ffff0eb224 */ /* 0x004fe200078e00de */
[----:B------:R-:W-:Y:S01]  /*116d0*/  LOP3.LUT R0, R211, 0x8, RZ, 0xc0, !PT ;  /* 0x00000008d3007812 */ /* 0x000fe200078ec0ff */
[----:B------:R-:W-:Y:S01]  /*116e0*/  @!P3 IMAD.MOV.U32 R15, RZ, RZ, R223 ;  /* 0x000000ffff0fb224 */ /* 0x000fe200078e00df */
[----:B------:R-:W-:Y:S01]  /*116f0*/  LOP3.LUT R2, R41, 0x400, RZ, 0xc0, !PT ;  /* 0x0000040029027812 */ /* 0x000fe200078ec0ff */
[----:B------:R-:W-:Y:S01]  /*11700*/  @!P0 IMAD R8, R137, 0xe0, RZ ;  /* 0x000000e089088824 */ /* 0x000fe200078e02ff */
[----:B------:R-:W-:Y:S01]  /*11710*/  LOP3.LUT R5, R5, R208, RZ, 0x3c, !PT ;  /* 0x000000d005057212 */ /* 0x000fe200078e3cff */
[----:B------:R-:W-:Y:S01]  /*11720*/  @!P3 IMAD.WIDE.U32 R20, R136, 0x60, R14 ;  /* 0x000000608814b825 */ /* 0x000fe200078e000e */
[----:B------:R-:W-:Y:S01]  /*11730*/  LOP3.LUT R212, R212, 0x7c00, RZ, 0xc0, !PT ;  /* 0x00007c00d4d47812 */ /* 0x000fe200078ec0ff */
[----:B------:R-:W-:-:S02]  /*11740*/  UMOV UR8, 0x400 ;  /* 0x0000040000087882 */ /* 0x000fc40000000000 */
[C---:B-1----:R-:W-:Y:S01]  /*11750*/  @!P3 IMAD R12, R137.reuse, 0x60, RZ ;  /* 0x00000060890cb824 */ /* 0x042fe200078e02ff */
[----:B------:R-:W-:Y:S01]  /*11760*/  LOP3.LUT R75, R212, 0x200, R41, 0xf8, !PT ;  /* 0x00000200d44b7812 */ /* 0x000fe200078ef829 */
[----:B------:R-:W-:Y:S01]  /*11770*/  @!P2 IMAD R6, R137, 0xa0, RZ ;  /* 0x000000a08906a824 */ /* 0x000fe200078e02ff */
[----:B---3--:R-:W-:Y:S01]  /*11780*/  ULEA UR6, UR6, UR8, 0x18 ;  /* 0x0000000806067291 */ /* 0x008fe2000f8ec0ff */
[----:B------:R-:W-:-:S04]  /*11790*/  DEPBAR.LE SB0, 0x0 ;  /* 0x000080000000791a */ /* 0x000fc80000000000 */
[----:B------:R-:W-:Y:S01]  /*117a0*/  BAR.SYNC.DEFER_BLOCKING 0x0 ;  /* 0x0000000000007b1d */ /* 0x000fe20000010000 */
[----:B------:R-:W-:Y:S02]  /*117b0*/  @!P3 IMAD.IADD R13, R12, 0x1, R21 ;  /* 0x000000010c0db824 */ /* 0x000fe400078e0215 */
[----:B------:R-:W-:Y:S02]  /*117c0*/  @!P3 IMAD.MOV.U32 R12, RZ, RZ, R20 ;  /* 0x000000ffff0cb224 */ /* 0x000fe400078e0014 */
[----:B------:R-:W-:Y:S02]  /*117d0*/  @!P1 IMAD R4, R137, 0xc0, RZ ;  /* 0x000000c089049824 */ /* 0x000fe400078e02ff */
[----:B----4-:R-:W-:-:S04]  /*117e0*/  @!P1 IMAD.WIDE.U32 R16, R136, 0xc0, R222 ;  /* 0x000000c088109825 */ /* 0x010fc800078e00de */
[----:B------:R-:W-:Y:S02]  /*117f0*/  IMAD R2, R5, 0x2, R2 ;  /* 0x0000000205027824 */ /* 0x000fe400078e0202 */
[----:B------:R-:W-:Y:S02]  /*11800*/  @!P1 IMAD.IADD R5, R4, 0x1, R17 ;  /* 0x0000000104059824 */ /* 0x000fe400078e0211 */
[----:B------:R-:W-:Y:S02]  /*11810*/  @!P1 IMAD.MOV.U32 R4, RZ, RZ, R16 ;  /* 0x000000ffff049224 */ /* 0x000fe400078e0010 */
[----:B------:R-:W-:Y:S02]  /*11820*/  IMAD.MOV.U32 R210, RZ, RZ, 0x20 ;  /* 0x00000020ffd27424 */ /* 0x000fe400078e00ff */
[----:B------:R-:W-:Y:S02]  /*11830*/  VIADD R43, R2, UR6 ;  /* 0x00000006022b7c36 */ /* 0x000fe40008000000 */
[----:B------:R-:W-:Y:S01]  /*11840*/  IMAD.MOV.U32 R64, RZ, RZ, 0x40 ;  /* 0x00000040ff407424 */ /* 0x000fe200078e00ff */
[----:B------:R-:W-:Y:S01]  /*11850*/  @!PT LDS RZ, [RZ] ;  /* 0x00000000fffff984 */ /* 0x000fe20000000800 */
[----:B------:R-:W-:Y:S01]  /*11860*/  @!PT LDS RZ, [RZ] ;  /* 0x00000000fffff984 */ /* 0x000fe20000000800 */
[----:B------:R-:W-:Y:S01]  /*11870*/  @!PT LDS RZ, [RZ] ;  /* 0x00000000fffff984 */ /* 0x000fe20000000800 */
[----:B------:R-:W-:Y:S04]  /*11880*/  @!P5 LDGSTS.E.BYPASS.LTC128B.128 [R72+0xc000], desc[UR4][R222.64] ;  /* 0x0c000000de48dfae */ /* 0x000fe8000b981a04 */
[----:B------:R-:W-:Y:S04]  /*11890*/  @!P5 LDGSTS.E.BYPASS.LTC128B.128 [R72+0x10000], desc[UR4][R222.64+0x80] ;  /* 0x10000080de48dfae */ /* 0x000fe8000b981a04 */
[----:B------:R-:W-:Y:S04]  /*118a0*/  @P5 STS.128 [R72+0xc000], RZ ;  /* 0x00c000ff48005388 */ /* 0x000fe80000000c00 */
[----:B------:R-:W-:Y:S01]  /*118b0*/  @P5 STS.128 [R72+0x10000], RZ ;  /* 0x010000ff48005388 */ /* 0x000fe20000000c00 */
[----:B------:R-:W-:-:S02]  /*118c0*/  ISETP.GE.AND P5, PT, R32, R3, PT ;  /* 0x000000032000720c */ /* 0x000fc40003fa6270 */
[----:B------:R-:W-:Y:S01]  /*118d0*/  LOP3.LUT R3, R0, 0x1c0, R41, 0xf8, !PT ;  /* 0x000001c000037812 */ /* 0x000fe200078ef829 */
[----:B------:R-:W-:Y:S03]  /*118e0*/  @P6 STS.128 [R72+0xc800], RZ ;  /* 0x00c800ff48006388 */ /* 0x000fe60000000c00 */
        /* <DEDUP_REMOVED lines=20> */
[----:B------:R-:W-:Y:S02]  /*11a30*/  SEL R40, R210, 0xffffffe0, !P5 ;  /* 0xffffffe0d2287807 */ /* 0x000fe40006800000 */
[----:B------:R-:W-:Y:S01]  /*11a40*/  P2R R3, PR, RZ, 0x20 ;  /* 0x00000020ff037803 */ /* 0x000fe20000000000 */
[----:B------:R-:W-:Y:S02]  /*11a50*/  @P3 STS.128 [R72+0x11800], RZ ;  /* 0x011800ff48003388 */ /* 0x000fe40000000c00 */
[----:B------:R-:W-:Y:S02]  /*11a60*/  IMAD.IADD R66, R43, 0x1, R40 ;  /* 0x000000012b427824 */ /* 0x000fe400078e0228 */
[----:B-1----:R-:W-:Y:S01]  /*11a70*/  @!P2 IMAD.MOV.U32 R10, RZ, RZ, R222 ;  /* 0x000000ffff0aa224 */ /* 0x002fe200078e00de */
[----:B------:R-:W-:Y:S01]  /*11a80*/  @!PT LDS RZ, [RZ] ;  /* 0x00000000fffff984 */ /* 0x000fe20000000800 */
[----:B------:R-:W-:Y:S01]  /*11a90*/  @!PT LDS RZ, [RZ] ;  /* 0x00000000fffff984 */ /* 0x000fe20000000800 */
[----:B------:R-:W-:Y:S01]  /*11aa0*/  @!PT LDS RZ, [RZ] ;  /* 0x00000000fffff984 */ /* 0x000fe20000000800 */
[----:B------:R-:W-:Y:S01]  /*11ab0*/  @!P3 LDGSTS.E.BYPASS.LTC128B.128 [R72+0xd800], desc[UR4][R12.64] ;  /* 0x0d8000000c48bfae */ /* 0x000fe2000b981a04 */
[----:B------:R-:W-:-:S02]  /*11ac0*/  @!P2 IMAD.MOV.U32 R11, RZ, RZ, R223 ;  /* 0x000000ffff0ba224 */ /* 0x000fc400078e00df */
[----:B------:R-:W-:Y:S01]  /*11ad0*/  IMAD.IADD R74, R75, 0x1, R40 ;  /* 0x000000014b4a7824 */ /* 0x000fe200078e0228 */
[----:B------:R1:W-:Y:S01]  /*11ae0*/  @!P3 LDGSTS.E.BYPASS.LTC128B.128 [R72+0x11800], desc[UR4][R12.64+0x80] ;  /* 0x118000800c48bfae */ /* 0x0003e2000b981a04 */
[----:B------:R-:W-:-:S03]  /*11af0*/  @!P2 IMAD.WIDE.U32 R18, R136, 0xa0, R10 ;  /* 0x000000a08812a825 */ /* 0x000fc600078e000a */
[----:B------:R-:W-:Y:S01]  /*11b00*/  @P4 STS.128 [R72+0xe000], RZ ;  /* 0x00e000ff48004388 */ /* 0x000fe20000000c00 */
[----:B------:R-:W-:-:S03]  /*11b10*/  @!P0 IMAD.WIDE.U32 R10, R136, 0xe0, R222 ;  /* 0x000000e0880a8825 */ /* 0x000fc600078e00de */
[----:B------:R-:W-:Y:S01]  /*11b20*/  @P4 STS.128 [R72+0x12000], RZ ;  /* 0x012000ff48004388 */ /* 0x000fe20000000c00 */
[----:B------:R-:W-:Y:S02]  /*11b30*/  @!P0 IMAD.IADD R9, R8, 0x1, R11 ;  /* 0x0000000108098824 */ /* 0x000fe400078e020b */
[----:B------:R-:W-:Y:S01]  /*11b40*/  @!P0 IMAD.MOV.U32 R8, RZ, RZ, R10 ;  /* 0x000000ffff088224 */ /* 0x000fe200078e000a */
[----:B------:R-:W-:Y:S01]  /*11b50*/  @!P4 LEA R10, P6, R136, R222, 0x7 ;  /* 0x000000de880ac211 */ /* 0x000fe200078c38ff */
[----:B------:R-:W-:Y:S02]  /*11b60*/  @!P2 IMAD.IADD R7, R6, 0x1, R19 ;  /* 0x000000010607a824 */ /* 0x000fe400078e0213 */
[----:B------:R-:W-:Y:S01]  /*11b70*/  @!P2 IMAD.MOV.U32 R6, RZ, RZ, R18 ;  /* 0x000000ffff06a224 */ /* 0x000fe200078e0012 */
        /* <DEDUP_REMOVED lines=18> */
[--C-:B------:R-:W-:Y:S02]  /*11ca0*/  IMAD.IADD R63, R75, 0x1, R64.reuse ;  /* 0x000000014b3f7824 */ /* 0x100fe400078e0240 */
[----:B------:R-:W-:Y:S01]  /*11cb0*/  @!PT LDS RZ, [RZ] ;  /* 0x00000000fffff984 */ /* 0x000fe20000000800 */
[----:B------:R-:W-:Y:S01]  /*11cc0*/  @!PT LDS RZ, [RZ] ;  /* 0x00000000fffff984 */ /* 0x000fe20000000800 */
[----:B------:R-:W-:Y:S01]  /*11cd0*/  @!PT LDS RZ, [RZ] ;  /* 0x00000000fffff984 */ /* 0x000fe20000000800 */
[----:B------:R-:W-:Y:S01]  /*11ce0*/  @!P1 LDGSTS.E.BYPASS.LTC128B.128 [R72+0xf000], desc[UR4][R4.64] ;  /* 0x0f00000004489fae */ /* 0x000fe2000b981a04 */
[----:B------:R-:W-:-:S03]  /*11cf0*/  IMAD.IADD R43, R43, 0x1, R64 ;  /* 0x000000012b2b7824 */ /* 0x000fc600078e0240 */
        /* <DEDUP_REMOVED lines=17> */
[----:B------:R-:W-:Y:S04]  /*11e10*/  LDSM.16.M88.4 R56, [R74] ;  /* 0x000000004a38783b */ /* 0x000fe80000000200 */
[----:B------:R-:W2:Y:S01]  /*11e20*/  LDSM.16.M88.4 R48, [R66+0x4800] ;  /* 0x004800004230783b */ /* 0x000ea20000000200 */
[C---:B----4-:R-:W-:Y:S03]  /*11e30*/  HMMA.16816.F32.BF16 R32, R88.reuse, R28, RZ ;  /* 0x0000001c5820723c */ /* 0x050fe600000418ff */
[----:B------:R-:W4:Y:S04]  /*11e40*/  LDSM.16.M88.4 R52, [R66+0x4000] ;  /* 0x004000004234783b */ /* 0x000f280000000200 */
[----:B------:R-:W4:Y:S01]  /*11e50*/  LDSM.16.M88.4 R120, [R66+0x5000] ;  /* 0x005000004278783b */ /* 0x000f220000000200 */
[C---:B------:R-:W-:Y:S03]  /*11e60*/  HMMA.16816.F32.BF16 R28, R88.reuse, R30, RZ ;  /* 0x0000001e581c723c */ /* 0x040fe600000418ff */
[----:B------:R-:W4:Y:S04]  /*11e70*/  LDSM.16.M88.4 R116, [R66+0x5800] ;  /* 0x005800004274783b */ /* 0x000f280000000200 */
[----:B------:R-:W4:Y:S01]  /*11e80*/  LDSM.16.M88.4 R84, [R66+0x6000] ;  /* 0x006000004254783b */ /* 0x000f220000000200 */
[C---:B---3--:R-:W-:Y:S03]  /*11e90*/  HMMA.16816.F32.BF16 R44, R88.reuse, R36, RZ ;  /* 0x00000024582c723c */ /* 0x048fe600000418ff */
[----:B------:R-:W3:Y:S04]  /*11ea0*/  LDSM.16.M88.4 R80, [R66+0x6800] ;  /* 0x006800004250783b */ /* 0x000ee80000000200 */
[----:B------:R-:W-:Y:S01]  /*11eb0*/  LDSM.16.M88.4 R76, [R66+0x7800] ;  /* 0x00780000424c783b */ /* 0x000fe20000000200 */
[----:B------:R-:W-:Y:S03]  /*11ec0*/  HMMA.16816.F32.BF16 R24, R88, R20, RZ ;  /* 0x000000145818723c */ /* 0x000fe600000418ff */
[----:B------:R-:W-:Y:S01]  /*11ed0*/  LDSM.16.M88.4 R112, [R63] ;  /* 0x000000003f70783b */ /* 0x000fe20000000200 */
[----:B------:R-:W-:-:S02]  /*11ee0*/  IMAD.IADD R67, R40, 0x1, R63 ;  /* 0x0000000128437824 */ /* 0x000fc400078e023f */
[----:B------:R-:W-:Y:S01]  /*11ef0*/  IMAD.IADD R65, R40, 0x1, R43 ;  /* 0x0000000128417824 */ /* 0x000fe200078e022b */
[----:B------:R-:W3:Y:S01]  /*11f00*/  LD.E R62, desc[UR4][R132.64+0x18c] ;  /* 0x00018c04843e7980 */ /* 0x000ee2000c101900 */
        /* <DEDUP_REMOVED lines=32> */
[----:B------:R-:W-:Y:S07]  /*12110*/  LDSM.16.M88.4 R80, [R67] ;  /* 0x000000004350783b */ /* 0x000fee0000000200 */
[C---:B-1----:R-:W-:Y:S08]  /*12120*/  HMMA.16816.F32.BF16 R100, R56.reuse, R68, R100 ;  /* 0x000000443864723c */ /* 0x042ff00000041864 */
[C---:B------:R-:W-:Y:S01]  /*12130*/  HMMA.16816.F32.BF16 R96, R56.reuse, R70, R96 ;  /* 0x000000463860723c */ /* 0x040fe20000041860 */
[----:B------:R-:W-:Y:S07]  /*12140*/  LDSM.16.M88.4 R68, [R43+0x5000] ;  /* 0x005000002b44783b */ /* 0x000fee0000000200 */
[C---:B------:R-:W-:Y:S08]  /*12150*/  HMMA.16816.F32.BF16 R92, R56.reuse, R76, R92 ;  /* 0x0000004c385c723c */ /* 0x040ff0000004185c */
[----:B------:R-:W-:Y:S01]  /*12160*/  HMMA.16816.F32.BF16 R88, R56, R78, R88 ;  /* 0x0000004e3858723c */ /* 0x000fe20000041858 */
[----:B------:R-:W1:Y:S04]  /*12170*/  LDSM.16.M88.4 R56, [R43+0x6000] ;  /* 0x006000002b38783b */ /* 0x000e680000000200 */
[----:B------:R-:W-:Y:S03]  /*12180*/  LDSM.16.M88.4 R76, [R65+0x5000] ;  /* 0x00500000414c783b */ /* 0x000fe60000000200 */
[C---:B--2---:R-:W-:Y:S08]  /*12190*/  HMMA.16816.F32.BF16 R32, R112.reuse, R48, R32 ;  /* 0x000000307020723c */ /* 0x044ff00000041820 */
[C---:B------:R-:W-:Y:S01]  /*121a0*/  HMMA.16816.F32.BF16 R28, R112.reuse, R50, R28 ;  /* 0x00000032701c723c */ /* 0x040fe2000004181c */
[----:B------:R-:W2:Y:S07]  /*121b0*/  LDSM.16.M88.4 R48, [R65+0x4800] ;  /* 0x004800004130783b */ /* 0x000eae0000000200 */
[C---:B----4-:R-:W-:Y:S08]  /*121c0*/  HMMA.16816.F32.BF16 R44, R112.reuse, R52, R44 ;  /* 0x00000034702c723c */ /* 0x050ff0000004182c */
[C---:B------:R-:W-:Y:S01]  /*121d0*/  HMMA.16816.F32.BF16 R36, R112.reuse, R54, R36 ;  /* 0x000000367024723c */ /* 0x040fe20000041824 */
[----:B------:R-:W3:Y:S07]  /*121e0*/  LDSM.16.M88.4 R52, [R43+0x6800] ;  /* 0x006800002b34783b */ /* 0x000eee0000000200 */
[C---:B-1----:R-:W-:Y:S08]  /*121f0*/  HMMA.16816.F32.BF16 R8, R112.reuse, R56, R8 ;  /* 0x000000387008723c */ /* 0x042ff00000041808 */
[----:B------:R-:W-:Y:S01]  /*12200*/  HMMA.16816.F32.BF16 R4, R112, R58, R4 ;  /* 0x0000003a7004723c */ /* 0x000fe20000041804 */
[----:B------:R-:W1:Y:S07]  /*12210*/  LDSM.16.M88.4 R56, [R65+0x6000] ;  /* 0x006000004138783b */ /* 0x000e6e0000000200 */
[C---:B--2---:R-:W-:Y:S08]  /*12220*/  HMMA.16816.F32.BF16 R32, R80.reuse, R48, R32 ;  /* 0x000000305020723c */ /* 0x044ff00000041820 */
[----:B------:R-:W-:Y:S01]  /*12230*/  HMMA.16816.F32.BF16 R28, R80, R50, R28 ;  /* 0x00000032501c723c */ /* 0x000fe2000004181c */
[----:B------:R-:W2:Y:S07]  /*12240*/  LDSM.16.M88.4 R48, [R65+0x7000] ;  /* 0x007000004130783b */ /* 0x000eae0000000200 */
[C---:B---3--:R-:W-:Y:S08]  /*12250*/  HMMA.16816.F32.BF16 R108, R112.reuse, R52, R108 ;  /* 0x00000034706c723c */ /* 0x048ff0000004186c */
[C---:B------:R-:W-:Y:S01]  /*12260*/  HMMA.16816.F32.BF16 R104, R112.reuse, R54, R104 ;  /* 0x000000367068723c */ /* 0x040fe20000041868 */
[----:B------:R-:W3:Y:S07]  /*12270*/  LDSM.16.M88.4 R52, [R65+0x6800] ;  /* 0x006800004134783b */ /* 0x000eee0000000200 */
[C---:B------:R-:W-:Y:S08]  /*12280*/  HMMA.16816.F32.BF16 R100, R112.reuse, R120, R100 ;  /* 0x000000787064723c */ /* 0x040ff00000041864 */
[C---:B------:R-:W-:Y:S01]  /*12290*/  HMMA.16816.F32.BF16 R96, R112.reuse, R122, R96 ;  /* 0x0000007a7060723c */ /* 0x040fe20000041860 */
[----:B------:R-:W-:Y:S07]  /*122a0*/  LDSM.16.M88.4 R120, [R2+UR6+0xa800] ;  /* 0x00a800060278783b */ /* 0x000fee0008000200 */
[C---:B------:R-:W-:Y:S08]  /*122b0*/  HMMA.16816.F32.BF16 R16, R112.reuse, R124, R16 ;  /* 0x0000007c7010723c */ /* 0x040ff00000041810 */
[----:B------:R-:W-:Y:S01]  /*122c0*/  HMMA.16816.F32.BF16 R12, R112, R126, R12 ;  /* 0x0000007e700c723c */ /* 0x000fe2000004180c */
[----:B------:R-:W-:Y:S07]  /*122d0*/  LDSM.16.M88.4 R124, [R75+0x2000] ;  /* 0x002000004b7c783b */ /* 0x000fee0000000200 */
[C---:B------:R-:W-:Y:S08]  /*122e0*/  HMMA.16816.F32.BF16 R44, R80.reuse, R84, R44 ;  /* 0x00000054502c723c */ /* 0x040ff0000004182c */
[C---:B------:R-:W-:Y:S01]  /*122f0*/  HMMA.16816.F32.BF16 R36, R80.reuse, R86, R36 ;  /* 0x000000565024723c */ /* 0x040fe20000041824 */
[----:B------:R-:W4:Y:S07]  /*12300*/  LDSM.16.M88.4 R84, [R65+0x7800] ;  /* 0x007800004154783b */ /* 0x000f2e0000000200 */
        /* <DEDUP_REMOVED lines=8> */
[----:B------:R-:W2:Y:S07]  /*12390*/  LDSM.16.M88.4 R68, [R65+0x5800] ;  /* 0x005800004144783b */ /* 0x000eae0000000200 */
[C---:B------:R-:W-:Y:S08]  /*123a0*/  HMMA.16816.F32.BF16 R92, R112.reuse, R116, R92 ;  /* 0x00000074705c723c */ /* 0x040ff0000004185c */
[----:B------:R-:W-:Y:S01]  /*123b0*/  HMMA.16816.F32.BF16 R88, R112, R118, R88 ;  /* 0x000000767058723c */ /* 0x000fe20000041858 */
[----:B------:R-:W-:Y:S04]  /*123c0*/  LDSM.16.M88.4 R116, [R2+UR6+0xb000] ;  /* 0x00b000060274783b */ /* 0x000fe80008000200 */
[----:B------:R-:W-:Y:S03]  /*123d0*/  LDSM.16.M88.4 R112, [R2+UR6+0xb800] ;  /* 0x00b800060270783b */ /* 0x000fe60008000200 */
        /* <DEDUP_REMOVED lines=16> */
[----:B------:R-:W-:Y:S01]  /*124e0*/  HMMA.16816.F32.BF16 R12, R80, R70, R12 ;  /* 0x00000046500c723c */ /* 0x000fe2000004180c */
[----:B------:R-:W4:Y:S04]  /*124f0*/  LDSM.16.M88.4 R68, [R2+UR6+0x8800] ;  /* 0x008800060244783b */ /* 0x000f280008000200 */
        /* <DEDUP_REMOVED lines=9> */
[----:B------:R-:W-:Y:S07]  /*12590*/  LDSM.16.M88.4 R120, [R66+0xb000] ;  /* 0x00b000004278783b */ /* 0x000fee0000000200 */
[C---:B-1----:R-:W-:Y:S08]  /*125a0*/  HMMA.16816.F32.BF16 R16, R84.reuse, R56, R16 ;  /* 0x000000385410723c */ /* 0x042ff00000041810 */
[C---:B------:R-:W-:Y:S01]  /*125b0*/  HMMA.16816.F32.BF16 R12, R84.reuse, R58, R12 ;  /* 0x0000003a540c723c */ /* 0x040fe2000004180c */
[----:B------:R-:W-:Y:S07]  /*125c0*/  LDSM.16.M88.4 R56, [R63+0x2000] ;  /* 0x002000003f38783b */ /* 0x000fee0000000200 */
[C---:B--2---:R-:W-:Y:S08]  /*125d0*/  HMMA.16816.F32.BF16 R108, R84.reuse, R48, R108 ;  /* 0x00000030546c723c */ /* 0x044ff0000004186c */
[----:B------:R-:W-:Y:S01]  /*125e0*/  HMMA.16816.F32.BF16 R104, R84, R50, R104 ;  /* 0x000000325468723c */ /* 0x000fe20000041868 */
[----:B------:R-:W1:Y:S07]  /*125f0*/  LDSM.16.M88.4 R48, [R43+0x8800] ;  /* 0x008800002b30783b */ /* 0x000e6e0000000200 */
[C---:B----4-:R-:W-:Y:S08]  /*12600*/  HMMA.16816.F32.BF16 R32, R124.reuse, R68, R32 ;  /* 0x000000447c20723c */ /* 0x050ff00000041820 */
[----:B------:R-:W-:Y:S01]  /*12610*/  HMMA.16816.F32.BF16 R28, R124, R70, R28 ;  /* 0x000000467c1c723c */ /* 0x000fe2000004181c */
[----:B------:R-:W2:Y:S11]  /*12620*/  LDSM.16.M88.4 R68, [R66+0x9000] ;  /* 0x009000004244783b */ /* 0x000eb60000000200 */
[C---:B------:R-:W-:Y:S08]  /*12630*/  HMMA.16816.F32.BF16 R32, R84.reuse, R76, R32 ;  /* 0x0000004c5420723c */ /* 0x040ff00000041820 */
[C---:B------:R-:W-:Y:S01]  /*12640*/  HMMA.16816.F32.BF16 R28, R84.reuse, R78, R28 ;  /* 0x0000004e541c723c */ /* 0x040fe2000004181c */
[----:B------:R-:W4:Y:S07]  /*12650*/  LDSM.16.M88.4 R76, [R66+0xb800] ;  /* 0x00b80000424c783b */ /* 0x000f2e0000000200 */
[C---:B---3--:R-:W-:Y:S08]  /*12660*/  HMMA.16816.F32.BF16 R8, R84.reuse, R52, R8 ;  /* 0x000000345408723c */ /* 0x048ff00000041808 */
[----:B------:R-:W-:Y:S01]  /*12670*/  HMMA.16816.F32.BF16 R4, R84, R54, R4 ;  /* 0x000000365404723c */ /* 0x000fe20000041804 */
        /* <DEDUP_REMOVED lines=18> */
[C---:B----4-:R-:W-:Y:S01]  /*127a0*/  HMMA.16816.F32.BF16 R112, R84.reuse, R76, R92 ;  /* 0x0000004c5470723c */ /* 0x050fe2000004185c */
[----:B------:R-:W-:Y:S07]  /*127b0*/  LDSM.16.M88.4 R92, [R65+0x8000] ;  /* 0x00800000415c783b */ /* 0x000fee0000000200 */
[----:B------:R-:W-:Y:S01]  /*127c0*/  HMMA.16816.F32.BF16 R88, R84, R78, R88 ;  /* 0x0000004e5458723c */ /* 0x000fe20000041858 */
[----:B------:R-:W4:Y:S04]  /*127d0*/  LDSM.16.M88.4 R84, [R43+0xa000] ;  /* 0x00a000002b54783b */ /* 0x000f280000000200 */
[----:B------:R-:W4:Y:S03]  /*127e0*/  LDSM.16.M88.4 R76, [R43+0xa800] ;  /* 0x00a800002b4c783b */ /* 0x000f260000000200 */
        /* <DEDUP_REMOVED lines=10> */
[C---:B------:R-:W-:Y:S08]  /*12890*/  HMMA.16816.F32.BF16 R4, R56.reuse, R86, R4 ;  /* 0x000000563804723c */ /* 0x040ff00000041804 */
[C---:B------:R-:W-:Y:S08]  /*128a0*/  HMMA.16816.F32.BF16 R108, R56.reuse, R76, R108 ;  /* 0x0000004c386c723c */ /* 0x040ff0000004186c */
[----:B------:R-:W-:Y:S01]  /*128b0*/  HMMA.16816.F32.BF16 R104, R56, R78, R104 ;  /* 0x0000004e3868723c */ /* 0x000fe20000041868 */
[----:B------:R-:W4:Y:S07]  /*128c0*/  LDSM.16.M88.4 R76, [R65+0x9800] ;  /* 0x00980000414c783b */ /* 0x000f2e0000000200 */
[C---:B---3--:R-:W-:Y:S08]  /*128d0*/  HMMA.16816.F32.BF16 R32, R80.reuse, R52, R32 ;  /* 0x000000345020723c */ /* 0x048ff00000041820 */
[----:B------:R-:W-:Y:S01]  /*128e0*/  HMMA.16816.F32.BF16 R28, R80, R54, R28 ;  /* 0x00000036501c723c */ /* 0x000fe2000004181c */
[----:B------:R-:W3:Y:S07]  /*128f0*/  LDSM.16.M88.4 R52, [R65+0xa800] ;  /* 0x00a800004134783b */ /* 0x000eee0000000200 */
[C---:B------:R-:W-:Y:S08]  /*12900*/  HMMA.16816.F32.BF16 R16, R56.reuse, R116, R16 ;  /* 0x000000743810723c */ /* 0x040ff00000041810 */
[C---:B------:R-:W-:Y:S08]  /*12910*/  HMMA.16816.F32.BF16 R12, R56.reuse, R118, R12 ;  /* 0x00000076380c723c */ /* 0x040ff0000004180c */
[C---:B------:R-:W-:Y:S08]  /*12920*/  HMMA.16816.F32.BF16 R100, R56.reuse, R120, R100 ;  /* 0x000000783864723c */ /* 0x040ff00000041864 */
[----:B------:R-:W-:Y:S01]  /*12930*/  HMMA.16816.F32.BF16 R96, R56, R122, R96 ;  /* 0x0000007a3860723c */ /* 0x000fe20000041860 */
[----:B------:R-:W3:Y:S07]  /*12940*/  LDSM.16.M88.4 R56, [R65+0xb000] ;  /* 0x00b000004138783b */ /* 0x000eee0000000200 */
[C---:B-1----:R-:W-:Y:S08]  /*12950*/  HMMA.16816.F32.BF16 R8, R80.reuse, R48, R8 ;  /* 0x000000305008723c */ /* 0x042ff00000041808 */
[C---:B------:R-:W-:Y:S01]  /*12960*/  HMMA.16816.F32.BF16 R4, R80.reuse, R50, R4 ;  /* 0x000000325004723c */ /* 0x040fe20000041804 */
[----:B------:R-:W1:Y:S07]  /*12970*/  LDSM.16.M88.4 R48, [R65+0xb800] ;  /* 0x00b800004130783b */ /* 0x000e6e0000000200 */
[C---:B--2---:R-:W-:Y:S08]  /*12980*/  HMMA.16816.F32.BF16 R24, R80.reuse, R68, R24 ;  /* 0x000000445018723c */ /* 0x044ff00000041818 */
[C---:B------:R-:W-:Y:S08]  /*12990*/  HMMA.16816.F32.BF16 R44, R80.reuse, R92, R44 ;  /* 0x0000005c502c723c */ /* 0x040ff0000004182c */
[C---:B------:R-:W-:Y:S08]  /*129a0*/  HMMA.16816.F32.BF16 R36, R80.reuse, R94, R36 ;  /* 0x0000005e5024723c */ /* 0x040ff00000041824 */
[----:B------:R-:W-:Y:S01]  /*129b0*/  HMMA.16816.F32.BF16 R20, R80, R70, R20 ;  /* 0x000000465014723c */ /* 0x000fe20000041814 */
[----:B------:R-:W-:-:S07]  /*129c0*/  FMUL.FTZ R25, R25, R62 ;  /* 0x0000003e19197220 */ /* 0x000fce0000410000 */
[----:B----4-:R-:W-:Y:S01]  /*129d0*/  HMMA.16816.F32.BF16 R12, R80, R78, R12 ;  /* 0x0000004e500c723c */ /* 0x010fe2000004180c */
[-C--:B------:R-:W-:Y:S01]  /*129e0*/  FMUL.FTZ R43, R44, R62.reuse ;  /* 0x0000003e2c2b7220 */ /* 0x080fe20000410000 */
[-C--:B------:R-:W-:Y:S01]  /*129f0*/  FMUL.FTZ R44, R45, R62.reuse ;  /* 0x0000003e2d2c7220 */ /* 0x080fe20000410000 */
[----:B------:R-:W-:-:S05]  /*12a00*/  FMUL.FTZ R45, R46, R62 ;  /* 0x0000003e2e2d7220 */ /* 0x000fca0000410000 */
[----:B---3--:R-:W-:Y:S01]  /*12a10*/  HMMA.16816.F32.BF16 R108, R80, R52, R108 ;  /* 0x00000034506c723c */ /* 0x008fe2000004186c */
[----:B------:R2:W-:Y:S01]  /*12a20*/  MUFU.TANH R46, R25 ;  /* 0x00000019002e7308 */ /* 0x0005e20000002400 */
[----:B------:R-:W-:-:S06]  /*12a30*/  SHF.R.U32.HI R52, RZ, 0x2, R209 ;  /* 0x00000002ff347819 */ /* 0x000fcc00000116d1 */
[----:B------:R-:W-:Y:S01]  /*12a40*/  HMMA.16816.F32.BF16 R16, R80, R76, R16 ;  /* 0x0000004c5010723c */ /* 0x000fe20000041810 */
[-C--:B------:R-:W-:Y:S01]  /*12a50*/  FMUL.FTZ R36, R36, R62.reuse ;  /* 0x0000003e24247220 */ /* 0x080fe20000410000 */
[-C--:B------:R-:W-:Y:S01]  /*12a60*/  FMUL.FTZ R32, R32, R62.reuse ;  /* 0x0000003e20207220 */ /* 0x080fe20000410000 */
[----:B------:R-:W-:Y:S01]  /*12a70*/  FMUL.FTZ R33, R33, R62 ;  /* 0x0000003e21217220 */ /* 0x000fe20000410000 */
[----:B------:R-:W-:-:S04]  /*12a80*/  VIADD R63, R135, 0xffffffff ;  /* 0xffffffff873f7836 */ /* 0x000fc80000000000 */
[----:B------:R-:W-:Y:S01]  /*12a90*/  HMMA.16816.F32.BF16 R104, R80, R54, R104 ;  /* 0x000000365068723c */ /* 0x000fe20000041868 */
[----:B------:R-:W-:-:S07]  /*12aa0*/  FMUL.FTZ R29, R29, R62 ;  /* 0x0000003e1d1d7220 */ /* 0x000fce0000410000 */
[----:B------:R-:W-:Y:S01]  /*12ab0*/  HMMA.16816.F32.BF16 R96, R80, R58, R96 ;  /* 0x0000003a5060723c */ /* 0x000fe20000041860 */
[----:B--2---:R-:W-:-:S07]  /*12ac0*/  LOP3.LUT R25, R211, 0x1f0, RZ, 0xc0, !PT ;  /* 0x000001f0d3197812 */ /* 0x004fce00078ec0ff */
[C---:B------:R-:W-:Y:S01]  /*12ad0*/  HMMA.16816.F32.BF16 R100, R80.reuse, R56, R100 ;  /* 0x000000385064723c */ /* 0x040fe20000041864 */
[----:B------:R-:W-:Y:S01]  /*12ae0*/  LOP3.LUT R52, R25, 0x7, R52, 0xf8, !PT ;  /* 0x0000000719347812 */ /* 0x000fe200078ef834 */
[----:B------:R-:W-:Y:S01]  /*12af0*/  FMUL.FTZ R179, R9, R62 ;  /* 0x0000003e09b37220 */ /* 0x000fe20000410000 */
[----:B------:R-:W-:Y:S01]  /*12b00*/  IADD3 R25, PT, PT, R73, -R228, -R60 ;  /* 0x800000e449197210 */ /* 0x000fe20007ffe83c */
[----:B------:R-:W-:Y:S02]  /*12b10*/  IMAD.SHL.U32 R60, R209, 0x2, RZ ;  /* 0x00000002d13c7824 */ /* 0x000fe400078e00ff */
[-C--:B------:R-:W-:Y:S01]  /*12b20*/  FMUL.FTZ R8, R8, R62.reuse ;  /* 0x0000003e08087220 */ /* 0x080fe20000410000 */
[----:B------:R-:W-:Y:S01]  /*12b30*/  IMAD R52, R227, 0x40, R52 ;  /* 0x00000040e3347824 */ /* 0x000fe200078e0234 */
[----:B------:R-:W-:Y:S01]  /*12b40*/  MUFU.TANH R43, R43 ;  /* 0x0000002b002b7308 */ /* 0x000fe20000002400 */
[----:B-1----:R-:W-:Y:S01]  /*12b50*/  HMMA.16816.F32.BF16 R112, R80, R48, R112 ;  /* 0x000000305070723c */ /* 0x002fe20000041870 */
[----:B------:R-:W-:Y:S01]  /*12b60*/  FMUL.FTZ R37, R37, R62 ;  /* 0x0000003e25257220 */ /* 0x000fe20000410000 */
[----:B------:R-:W-:-:S02]  /*12b70*/  IMAD.IADD R238, R52, 0x1, R25 ;  /* 0x0000000134ee7824 */ /* 0x000fc400078e0219 */
[-C--:B------:R-:W-:Y:S01]  /*12b80*/  FMUL.FTZ R20, R20, R62.reuse ;  /* 0x0000003e14147220 */ /* 0x080fe20000410000 */
[----:B------:R-:W-:Y:S02]  /*12b90*/  IMAD.SHL.U32 R25, R63, 0x80, RZ ;  /* 0x000000803f197824 */ /* 0x000fe400078e00ff */
[-C--:B------:R-:W-:Y:S01]  /*12ba0*/  FMUL.FTZ R21, R21, R62.reuse ;  /* 0x0000003e15157220 */ /* 0x080fe20000410000 */
[----:B------:R-:W-:Y:S01]  /*12bb0*/  LOP3.LUT R60, R60, 0x6, RZ, 0xc0, !PT ;  /* 0x000000063c3c7812 */ /* 0x000fe200078ec0ff */
[----:B------:R-:W1:Y:S01]  /*12bc0*/  MUFU.TANH R44, R44 ;  /* 0x0000002c002c7308 */ /* 0x000e620000002400 */
[----:B------:R-:W-:Y:S01]  /*12bd0*/  HMMA.16816.F32.BF16 R88, R80, R50, R88 ;  /* 0x000000325058723c */ /* 0x000fe20000041858 */
[-C--:B------:R-:W-:Y:S01]  /*12be0*/  FMUL.FTZ R167, R13, R62.reuse ;  /* 0x0000003e0da77220 */ /* 0x080fe20000410000 */
[----:B------:R-:W-:Y:S01]  /*12bf0*/  IADD3 R13, PT, PT, R42, R73, -R228 ;  /* 0x000000492a0d7210 */ /* 0x000fe20007ffe8e4 */
[----:B------:R-:W-:Y:S01]  /*12c00*/  FMUL.FTZ R24, R24, R62 ;  /* 0x0000003e18187220 */ /* 0x000fe20000410000 */
[----:B------:R-:W-:Y:S01]  /*12c10*/  LOP3.LUT R138, R25, R60, RZ, 0xfc, !PT ;  /* 0x0000003c198a7212 */ /* 0x000fe200078efcff */
[-C--:B------:R-:W-:Y:S01]  /*12c20*/  FMUL.FTZ R4, R4, R62.reuse ;  /* 0x0000003e04047220 */ /* 0x080fe20000410000 */
[-C--:B------:R-:W-:Y:S01]  /*12c30*/  FMUL.FTZ R28, R28, R62.reuse ;  /* 0x0000003e1c1c7220 */ /* 0x080fe20000410000 */
[----:B------:R-:W2:Y:S01]  /*12c40*/  MUFU.TANH R36, R36 ;  /* 0x0000002400247308 */ /* 0x000ea20000002400 */
[-C--:B------:R-:W-:Y:S01]  /*12c50*/  FMUL.FTZ R16, R16, R62.reuse ;  /* 0x0000003e10107220 */ /* 0x080fe20000410000 */
[-C--:B------:R-:W-:Y:S01]  /*12c60*/  FMUL.FTZ R12, R12, R62.reuse ;  /* 0x0000003e0c0c7220 */ /* 0x080fe20000410000 */
[----:B------:R-:W-:Y:S01]  /*12c70*/  FMUL.FTZ R5, R5, R62 ;  /* 0x0000003e05057220 */ /* 0x000fe20000410000 */
[----:B------:R-:W-:-:S04]  /*12c80*/  DEPBAR.LE SB0, 0x0 ;  /* 0x000080000000791a */ /* 0x000fc80000000000 */
[----:B------:R-:W3:Y:S08]  /*12c90*/  MUFU.TANH R32, R32 ;  /* 0x0000002000207308 */ /* 0x000ef00000002400 */
[----:B------:R-:W4:Y:S01]  /*12ca0*/  MUFU.TANH R33, R33 ;  /* 0x0000002100217308 */ /* 0x000f220000002400 */
[----:B------:R-:W-:Y:S02]  /*12cb0*/  IMAD.IADD R42, R52, 0x1, R13 ;  /* 0x00000001342a7824 */ /* 0x000fe400078e020d */
[----:B------:R-:W-:Y:S01]  /*12cc0*/  FMUL.FTZ R17, R17, R62 ;  /* 0x0000003e11117220 */ /* 0x000fe20000410000 */
[----:B------:R-:W-:-:S04]  /*12cd0*/  VIADD R134, R138, 0x1 ;  /* 0x000000018a867836 */ /* 0x000fc80000000000 */
[----:B------:R-:W4:Y:S01]  /*12ce0*/  MUFU.TANH R37, R37 ;  /* 0x0000002500257308 */ /* 0x000f220000002400 */
[----:B------:R-:W-:Y:S01]  /*12cf0*/  VIADD R130, R138, 0x8 ;  /* 0x000000088a827836 */ /* 0x000fe20000000000 */
[----:B------:R-:W-:Y:S01]  /*12d00*/  ISETP.GT.AND P0, PT, R238, R138, PT ;  /* 0x0000008aee00720c */ /* 0x000fe20003f04270 */
[----:B------:R-:W-:-:S05]  /*12d10*/  VIADD R126, R138, 0x10 ;  /* 0x000000108a7e7836 */ /* 0x000fca0000000000 */
[----:B------:R-:W4:Y:S01]  /*12d20*/  MUFU.TANH R20, R20 ;  /* 0x0000001400147308 */ /* 0x000f220000002400 */
[----:B------:R-:W-:Y:S02]  /*12d30*/  VIADD R124, R138, 0x11 ;  /* 0x000000118a7c7836 */ /* 0x000fe40000000000 */
[----:B------:R-:W-:-:S05]  /*12d40*/  FMUL.FTZ R104, R104, R62 ;  /* 0x0000003e68687220 */ /* 0x000fca0000410000 */
[----:B------:R-:W4:Y:S01]  /*12d50*/  MUFU.TANH R29, R29 ;  /* 0x0000001d001d7308 */ /* 0x000f220000002400 */
[-C--:B------:R-:W-:Y:S01]  /*12d60*/  FMUL.FTZ R108, R108, R62.reuse ;  /* 0x0000003e6c6c7220 */ /* 0x080fe20000410000 */
[----:B------:R-:W-:-:S06]  /*12d70*/  FMUL.FTZ R105, R105, R62 ;  /* 0x0000003e69697220 */ /* 0x000fcc0000410000 */
[----:B------:R-:W4:Y:S01]  /*12d80*/  MUFU.TANH R21, R21 ;  /* 0x0000001500157308 */ /* 0x000f220000002400 */
[--C-:B------:R-:W-:Y:S01]  /*12d90*/  VIADDMNMX R237, R42, 0x1, R73.reuse, PT ;  /* 0x000000012aed7846 */ /* 0x100fe20003800149 */
[----:B------:R-:W-:Y:S01]  /*12da0*/  FMUL.FTZ R9, R38, R62 ;  /* 0x0000003e26097220 */ /* 0x000fe20000410000 */
[----:B------:R-:W-:Y:S01]  /*12db0*/  VIADDMNMX R235, R42, 0x9, R73, PT ;  /* 0x000000092aeb7846 */ /* 0x000fe20003800149 */
[----:B------:R-:W-:-:S04]  /*12dc0*/  VIADD R128, R138, 0x9 ;  /* 0x000000098a807836 */ /* 0x000fc80000000000 */
[----:B------:R1:W4:Y:S01]  /*12dd0*/  MUFU.TANH R185, R8 ;  /* 0x0000000800b97308 */ /* 0x0003220000002400 */
[----:B------:R-:W-:Y:S01]  /*12de0*/  VIADD R118, R138, 0x28 ;  /* 0x000000288a767836 */ /* 0x000fe20000000000 */
[----:B------:R-:W-:Y:S01]  /*12df0*/  ISETP.GT.AND P1, PT, R238, R134, PT ;  /* 0x00000086ee00720c */ /* 0x000fe20003f24270 */
[----:B------:R-:W-:Y:S01]  /*12e00*/  VIADD R38, R138, 0x21 ;  /* 0x000000218a267836 */ /* 0x000fe20000000000 */
[----:B------:R-:W-:-:S04]  /*12e10*/  ISETP.GT.AND P4, PT, R238, R130, PT ;  /* 0x00000082ee00720c */ /* 0x000fc80003f84270 */
[----:B------:R-:W4:Y:S01]  /*12e20*/  MUFU.TANH R24, R24 ;  /* 0x0000001800187308 */ /* 0x000f220000002400 */
[----:B------:R-:W-:Y:S01]  /*12e30*/  VIADD R42, R138, 0x29 ;  /* 0x000000298a2a7836 */ /* 0x000fe20000000000 */
[----:B------:R-:W-:Y:S01]  /*12e40*/  ISETP.GT.AND P6, PT, R238, R126, PT ;  /* 0x0000007eee00720c */ /* 0x000fe20003fc4270 */
[----:B------:R-:W-:-:S05]  /*12e50*/  FMUL.FTZ R97, R97, R62 ;  /* 0x0000003e61617220 */ /* 0x000fca0000410000 */
[----:B------:R-:W4:Y:S01]  /*12e60*/  MUFU.TANH R16, R16 ;  /* 0x0000001000107308 */ /* 0x000f220000002400 */
[----:B-1----:R-:W-:-:S07]  /*12e70*/  VIADD R8, R138, 0x19 ;  /* 0x000000198a087836 */ /* 0x002fce0000000000 */
[----:B------:R-:W1:Y:S01]  /*12e80*/  MUFU.TANH R12, R12 ;  /* 0x0000000c000c7308 */ /* 0x000e620000002400 */
[-C--:B------:R-:W-:Y:S01]  /*12e90*/  FMUL.FTZ R100, R100, R62.reuse ;  /* 0x0000003e64647220 */ /* 0x080fe20000410000 */
[----:B------:R-:W-:-:S06]  /*12ea0*/  FMUL.FTZ R96, R96, R62 ;  /* 0x0000003e60607220 */ /* 0x000fcc0000410000 */
[----:B------:R-:W1:Y:S01]  /*12eb0*/  MUFU.TANH R179, R179 ;  /* 0x000000b300b37308 */ /* 0x000e620000002400 */
[----:B------:R-:W-:Y:S01]  /*12ec0*/  FMUL.FTZ R112, R112, R62 ;  /* 0x0000003e70707220 */ /* 0x000fe20000410000 */
[----:B------:R-:W-:-:S06]  /*12ed0*/  FSEL R59, R44, -INF , !P1 ;  /* 0xff8000002c3b7808 */ /* 0x000fcc0004800000 */
[----:B------:R4:W-:Y:S01]  /*12ee0*/  MUFU.TANH R183, R4 ;  /* 0x0000000400b77308 */ /* 0x0009e20000002400 */
[----:B------:R-:W-:Y:S01]  /*12ef0*/  VIADD R84, R138, 0x40 ;  /* 0x000000408a547836 */ /* 0x000fe20000000000 */
[----:B------:R-:W-:Y:S01]  /*12f00*/  ISETP.GT.AND P5, PT, R238, R128, PT ;  /* 0x00000080ee00720c */ /* 0x000fe20003fa4270 */
[----:B------:R-:W-:Y:S01]  /*12f10*/  FMUL.FTZ R53, R47, R62 ;  /* 0x0000003e2f357220 */ /* 0x000fe20000410000 */
[----:B--2---:R-:W-:-:S04]  /*12f20*/  FSEL R57, R36, -INF , !P4 ;  /* 0xff80000024397808 */ /* 0x004fc80006000000 */
[----:B------:R-:W2:Y:S01]  /*12f30*/  MUFU.TANH R171, R104 ;  /* 0x0000006800ab7308 */ /* 0x000ea20000002400 */
[----:B---3--:R-:W-:Y:S01]  /*12f40*/  FSEL R55, R32, -INF , !P6 ;  /* 0xff80000020377808 */ /* 0x008fe20007000000 */
[----:B------:R-:W-:Y:S01]  /*12f50*/  VIADD R120, R138, 0x20 ;  /* 0x000000208a787836 */ /* 0x000fe20000000000 */
[----:B------:R-:W-:Y:S01]  /*12f60*/  ISETP.GT.AND P1, PT, R238, R118, PT ;  /* 0x00000076ee00720c */ /* 0x000fe20003f24270 */
[----:B------:R-:W-:-:S04]  /*12f70*/  VIADD R116, R138, 0x30 ;  /* 0x000000308a747836 */ /* 0x000fc80000000000 */
[----:B------:R-:W3:Y:S01]  /*12f80*/  MUFU.TANH R17, R17 ;  /* 0x0000001100117308 */ /* 0x000ee20000002400 */
[----:B----4-:R-:W-:Y:S02]  /*12f90*/  FSEL R4, R43, -INF , !P0 ;  /* 0xff8000002b047808 */ /* 0x010fe40004000000 */
[----:B------:R-:W-:-:S05]  /*12fa0*/  ISETP.GT.AND P0, PT, R238, R124, PT ;  /* 0x0000007cee00720c */ /* 0x000fca0003f04270 */
[----:B------:R4:W3:Y:S01]  /*12fb0*/  MUFU.TANH R181, R5 ;  /* 0x0000000500b57308 */ /* 0x0008e20000002400 */
[----:B------:R-:W-:Y:S01]  /*12fc0*/  FSEL R51, R33, -INF , !P0 ;  /* 0xff80000021337808 */ /* 0x000fe20004000000 */
[----:B------:R-:W-:Y:S01]  /*12fd0*/  VIADD R92, R138, 0x38 ;  /* 0x000000388a5c7836 */ /* 0x000fe20000000000 */
[----:B------:R-:W-:Y:S01]  /*12fe0*/  ISETP.GT.AND P4, PT, R238, R8, PT ;  /* 0x00000008ee00720c */ /* 0x000fe20003f84270 */
[----:B------:R-:W-:-:S04]  /*12ff0*/  VIADD R82, R138, 0x41 ;  /* 0x000000418a527836 */ /* 0x000fc80000000000 */
[----:B------:R-:W3:Y:S01]  /*13000*/  MUFU.TANH R175, R108 ;  /* 0x0000006c00af7308 */ /* 0x000ee20000002400 */
[----:B------:R-:W-:Y:S01]  /*13010*/  ISETP.GT.AND P6, PT, R238, R38, PT ;  /* 0x00000026ee00720c */ /* 0x000fe20003fc4270 */
[----:B------:R-:W-:Y:S01]  /*13020*/  FMUL.FTZ R88, R88, R62 ;  /* 0x0000003e58587220 */ /* 0x000fe20000410000 */
[----:B------:R-:W-:-:S05]  /*13030*/  ISETP.GT.AND P0, PT, R238, R42, PT ;  /* 0x0000002aee00720c */ /* 0x000fca0003f04270 */
[----:B------:R-:W3:Y:S01]  /*13040*/  MUFU.TANH R169, R105 ;  /* 0x0000006900a97308 */ /* 0x000ee20000002400 */
[-C--:B------:R-:W-:Y:S01]  /*13050*/  FMUL.FTZ R89, R89, R62.reuse ;  /* 0x0000003e59597220 */ /* 0x080fe20000410000 */
[----:B------:R-:W-:-:S06]  /*13060*/  FMUL.FTZ R109, R109, R62 ;  /* 0x0000003e6d6d7220 */ /* 0x000fcc0000410000 */
[----:B------:R-:W3:Y:S01]  /*13070*/  MUFU.TANH R28, R28 ;  /* 0x0000001c001c7308 */ /* 0x000ee20000002400 */
[----:B----4-:R-:W-:Y:S01]  /*13080*/  FSEL R5, R37, -INF , !P5 ;  /* 0xff80000025057808 */ /* 0x010fe20006800000 */
[----:B------:R-:W-:Y:S01]  /*13090*/  VIADD R70, R138, 0x58 ;  /* 0x000000588a467836 */ /* 0x000fe20000000000 */
[----:B------:R-:W-:Y:S01]  /*130a0*/  FSEL R36, R20, -INF , !P1 ;  /* 0xff80000014247808 */ /* 0x000fe20004800000 */
[----:B------:R-:W-:-:S04]  /*130b0*/  FMUL.FTZ R101, R101, R62 ;  /* 0x0000003e65657220 */ /* 0x000fc80000410000 */
[----:B------:R-:W4:Y:S01]  /*130c0*/  MUFU.TANH R153, R97 ;  /* 0x0000006100997308 */ /* 0x000f220000002400 */
[----:B------:R-:W-:Y:S01]  /*130d0*/  FSEL R13, R29, -INF , !P4 ;  /* 0xff8000001d0d7808 */ /* 0x000fe20006000000 */
[----:B------:R-:W-:Y:S01]  /*130e0*/  FMUL.FTZ R39, R39, R62 ;  /* 0x0000003e27277220 */ /* 0x000fe20000410000 */
[----:B------:R-:W-:Y:S01]  /*130f0*/  FSEL R44, R46, -INF , !P6 ;  /* 0xff8000002e2c7808 */ /* 0x000fe20007000000 */
[----:B------:R-:W-:Y:S01]  /*13100*/  VIADD R94, R138, 0x31 ;  /* 0x000000318a5e7836 */ /* 0x000fe20000000000 */
[----:B------:R-:W-:-:S03]  /*13110*/  FSEL R37, R21, -INF , !P0 ;  /* 0xff80000015257808 */ /* 0x000fc60004000000 */
[----:B------:R-:W4:Y:S01]  /*13120*/  MUFU.TANH R159, R100 ;  /* 0x00000064009f7308 */ /* 0x000f220000002400 */
[----:B------:R-:W-:Y:S01]  /*13130*/  ISETP.GT.AND P1, PT, R238, R84, PT ;  /* 0x00000054ee00720c */ /* 0x000fe20003f24270 */
[----:B------:R-:W-:Y:S01]  /*13140*/  VIADD R78, R138, 0x49 ;  /* 0x000000498a4e7836 */ /* 0x000fe20000000000 */
[----:B------:R-:W-:Y:S01]  /*13150*/  ISETP.GT.AND P5, PT, R238, R120, PT ;  /* 0x00000078ee00720c */ /* 0x000fe20003fa4270 */
        /* <DEDUP_REMOVED lines=8> */
[----:B------:R-:W-:-:S06]  /*131e0*/  FMUL.FTZ R113, R113, R62 ;  /* 0x0000003e71717220 */ /* 0x000fcc0000410000 */
[----:B------:R-:W4:Y:S01]  /*131f0*/  MUFU.TANH R167, R167 ;  /* 0x000000a700a77308 */ /* 0x000f220000002400 */
[----:B------:R-:W-:Y:S01]  /*13200*/  FSEL R185, R185, -INF , !P1 ;  /* 0xff800000b9b97808 */ /* 0x000fe20004800000 */
[----:B------:R-:W-:Y:S01]  /*13210*/  VIADD R54, R138, 0x69 ;  /* 0x000000698a367836 */ /* 0x000fe20000000000 */
[----:B------:R-:W-:-:S05]  /*13220*/  FSEL R43, R24, -INF , !P5 ;  /* 0xff800000182b7808 */ /* 0x000fca0006800000 */
[----:B------:R-:W4:Y:S01]  /*13230*/  MUFU.TANH R144, R88 ;  /* 0x0000005800907308 */ /* 0x000f220000002400 */
[----:B------:R-:W-:Y:S01]  /*13240*/  FSEL R163, R16, -INF , !P4 ;  /* 0xff80000010a37808 */ /* 0x000fe20006000000 */
[----:B------:R-:W-:Y:S01]  /*13250*/  VIADD R66, R138, 0x60 ;  /* 0x000000608a427836 */ /* 0x000fe20000000000 */
[----:B-1----:R-:W-:Y:S01]  /*13260*/  FSEL R177, R12, -INF , !P6 ;  /* 0xff8000000cb17808 */ /* 0x002fe20007000000 */
[----:B------:R-:W-:Y:S01]  /*13270*/  VIADD R56, R138, 0x68 ;  /* 0x000000688a387836 */ /* 0x000fe20000000000 */
[----:B------:R-:W-:-:S03]  /*13280*/  FSEL R179, R179, -INF , !P0 ;  /* 0xff800000b3b37808 */ /* 0x000fc60004000000 */
[----:B------:R-:W-:Y:S01]  /*13290*/  MUFU.TANH R45, R45 ;  /* 0x0000002d002d7308 */ /* 0x000fe20000002400 */
[----:B------:R-:W-:Y:S01]  /*132a0*/  ISETP.GT.AND P1, PT, R238, R70, PT ;  /* 0x00000046ee00720c */ /* 0x000fe20003f24270 */
[----:B------:R-:W-:Y:S01]  /*132b0*/  VIADD R52, R138, 0x70 ;  /* 0x000000708a347836 */ /* 0x000fe20000000000 */
[----:B------:R-:W-:Y:S01]  /*132c0*/  ISETP.GT.AND P5, PT, R238, R94, PT ;  /* 0x0000005eee00720c */ /* 0x000fe20003fa4270 */
[----:B------:R-:W-:-:S04]  /*132d0*/  FMUL.FTZ R16, R34, R62 ;  /* 0x0000003e22107220 */ /* 0x000fc80000410000 */
[----:B------:R-:W1:Y:S01]  /*132e0*/  MUFU.TANH R143, R89 ;  /* 0x00000059008f7308 */ /* 0x000e620000002400 */
[C---:B------:R-:W-:Y:S01]  /*132f0*/  ISETP.GT.AND P6, PT, R238.reuse, R78, PT ;  /* 0x0000004eee00720c */ /* 0x040fe20003fc4270 */
[----:B------:R-:W-:Y:S01]  /*13300*/  FMUL.FTZ R12, R35, R62 ;  /* 0x0000003e230c7220 */ /* 0x000fe20000410000 */
[----:B------:R-:W-:-:S05]  /*13310*/  ISETP.GT.AND P4, PT, R238, R76, PT ;  /* 0x0000004cee00720c */ /* 0x000fca0003f84270 */
[----:B------:R-:W1:Y:S01]  /*13320*/  MUFU.TANH R53, R53 ;  /* 0x0000003500357308 */ /* 0x000e620000002400 */
[----:B------:R-:W-:Y:S01]  /*13330*/  ISETP.GT.AND P0, PT, R238, R68, PT ;  /* 0x00000044ee00720c */ /* 0x000fe20003f04270 */
[----:B------:R-:W-:Y:S01]  /*13340*/  VIADD R86, R138, 0x39 ;  /* 0x000000398a567836 */ /* 0x000fe20000000000 */
[----:B------:R-:W-:-:S05]  /*13350*/  ISETP.GT.AND P3, PT, R238, R122, PT ;  /* 0x0000007aee00720c */ /* 0x000fca0003f64270 */
[----:B------:R-:W1:Y:S01]  /*13360*/  MUFU.TANH R173, R109 ;  /* 0x0000006d00ad7308 */ /* 0x000e620000002400 */
[----:B------:R-:W-:Y:S01]  /*13370*/  VIADD R80, R138, 0x48 ;  /* 0x000000488a507836 */ /* 0x000fe20000000000 */
[----:B--2---:R-:W-:-:S06]  /*13380*/  FSEL R171, R171, -INF , !P1 ;  /* 0xff800000abab7808 */ /* 0x004fcc0004800000 */
[----:B------:R-:W2:Y:S01]  /*13390*/  MUFU.TANH R157, R101 ;  /* 0x00000065009d7308 */ /* 0x000ea20000002400 */
[----:B------:R-:W-:Y:S01]  /*133a0*/  VIADD R48, R138, 0x78 ;  /* 0x000000788a307836 */ /* 0x000fe20000000000 */
[----:B---3--:R-:W-:Y:S01]  /*133b0*/  FSEL R165, R17, -INF , !P5 ;  /* 0xff80000011a57808 */ /* 0x008fe20006800000 */
[----:B------:R-:W-:Y:S01]  /*133c0*/  VIADD R47, R238, 0x8 ;  /* 0x00000008ee2f7836 */ /* 0x000fe20000000000 */
[----:B------:R-:W-:-:S04]  /*133d0*/  FSEL R181, R181, -INF , !P6 ;  /* 0xff800000b5b57808 */ /* 0x000fc80007000000 */
[----:B------:R-:W3:Y:S01]  /*133e0*/  MUFU.TANH R9, R9 ;  /* 0x0000000900097308 */ /* 0x000ee20000002400 */
[----:B------:R-:W-:Y:S01]  /*133f0*/  FSEL R175, R175, -INF , !P4 ;  /* 0xff800000afaf7808 */ /* 0x000fe20006000000 */
[----:B------:R-:W-:Y:S01]  /*13400*/  VIADD R46, R138, 0x79 ;  /* 0x000000798a2e7836 */ /* 0x000fe20000000000 */
[----:B------:R-:W-:Y:S01]  /*13410*/  ISETP.GT.AND P1, PT, R238, R54, PT ;  /* 0x00000036ee00720c */ /* 0x000fe20003f24270 */
[----:B------:R-:W-:Y:S01]  /*13420*/  FMUL.FTZ R17, R30, R62 ;  /* 0x0000003e1e117220 */ /* 0x000fe20000410000 */
[----:B------:R-:W-:-:S03]  /*13430*/  FSEL R169, R169, -INF , !P0 ;  /* 0xff800000a9a97808 */ /* 0x000fc60004000000 */
[----:B------:R-:W3:Y:S01]  /*13440*/  MUFU.TANH R39, R39 ;  /* 0x0000002700277308 */ /* 0x000ee20000002400 */
[----:B------:R-:W-:Y:S01]  /*13450*/  FSEL R49, R28, -INF , !P3 ;  /* 0xff8000001c317808 */ /* 0x000fe20005800000 */
[----:B------:R-:W-:Y:S01]  /*13460*/  VIADD R74, R138, 0x51 ;  /* 0x000000518a4a7836 */ /* 0x000fe20000000000 */
[C---:B------:R-:W-:Y:S02]  /*13470*/  ISETP.GT.AND P6, PT, R238.reuse, R66, PT ;  /* 0x00000042ee00720c */ /* 0x040fe40003fc4270 */
[----:B------:R-:W-:-:S03]  /*13480*/  ISETP.GT.AND P4, PT, R238, R56, PT ;  /* 0x00000038ee00720c */ /* 0x000fc60003f84270 */
[----:B------:R-:W3:Y:S01]  /*13490*/  MUFU.TANH R149, R113 ;  /* 0x0000007100957308 */ /* 0x000ee20000002400 */
[----:B------:R-:W-:Y:S01]  /*134a0*/  ISETP.GT.AND P0, PT, R238, R52, PT ;  /* 0x00000034ee00720c */ /* 0x000fe20003f04270 */
[----:B------:R-:W-:Y:S01]  /*134b0*/  VIADD R58, R138, 0x61 ;  /* 0x000000618a3a7836 */ /* 0x000fe20000000000 */
[C---:B------:R-:W-:Y:S02]  /*134c0*/  ISETP.GT.AND P3, PT, R238.reuse, R86, PT ;  /* 0x00000056ee00720c */ /* 0x040fe40003f64270 */
[----:B------:R-:W-:-:S03]  /*134d0*/  ISETP.GT.AND P5, PT, R238, R80, PT ;  /* 0x00000050ee00720c */ /* 0x000fc60003fa4270 */
[----:B------:R-:W3:Y:S01]  /*134e0*/  MUFU.TANH R16, R16 ;  /* 0x0000001000107308 */ /* 0x000ee20000002400 */
[----:B----4-:R-:W-:Y:S01]  /*134f0*/  FSEL R153, R153, -INF , !P1 ;  /* 0xff80000099997808 */ /* 0x010fe20004800000 */
[----:B------:R-:W-:Y:S01]  /*13500*/  FMUL.FTZ R30, R31, R62 ;  /* 0x0000003e1f1e7220 */ /* 0x000fe20000410000 */
[----:B------:R-:W-:Y:S02]  /*13510*/  FSEL R159, R159, -INF , !P6 ;  /* 0xff8000009f9f7808 */ /* 0x000fe40007000000 */
[----:B------:R-:W-:-:S03]  /*13520*/  FSEL R155, R155, -INF , !P4 ;  /* 0xff8000009b9b7808 */ /* 0x000fc60006000000 */
[----:B------:R-:W4:Y:S01]  /*13530*/  MUFU.TANH R12, R12 ;  /* 0x0000000c000c7308 */ /* 0x000f220000002400 */
[----:B------:R-:W-:Y:S02]  /*13540*/  FSEL R151, R151, -INF , !P0 ;  /* 0xff80000097977808 */ /* 0x000fe40004000000 */
[----:B------:R-:W-:Y:S01]  /*13550*/  ISETP.GT.AND P1, PT, R238, R48, PT ;  /* 0x00000030ee00720c */ /* 0x000fe20003f24270 */
[----:B------:R-:W-:Y:S01]  /*13560*/  VIADD R50, R138, 0x71 ;  /* 0x000000718a327836 */ /* 0x000fe20000000000 */
[----:B------:R-:W-:Y:S02]  /*13570*/  FSEL R167, R167, -INF , !P3 ;  /* 0xff800000a7a77808 */ /* 0x000fe40005800000 */
[C---:B------:R-:W-:Y:S01]  /*13580*/  ISETP.GT.AND P6, PT, R47.reuse, R138, PT ;  /* 0x0000008a2f00720c */ /* 0x040fe20003fc4270 */
[----:B------:R-:W4:Y:S01]  /*13590*/  MUFU.TANH R17, R17 ;  /* 0x0000001100117308 */ /* 0x000f220000002400 */
[----:B------:R-:W-:Y:S02]  /*135a0*/  ISETP.GT.AND P0, PT, R238, R46, PT ;  /* 0x0000002eee00720c */ /* 0x000fe40003f04270 */
[----:B------:R-:W-:-:S02]  /*135b0*/  ISETP.GT.AND P4, PT, R47, R134, PT ;  /* 0x000000862f00720c */ /* 0x000fc40003f84270 */
[C---:B------:R-:W-:Y:S02]  /*135c0*/  ISETP.GT.AND P3, PT, R238.reuse, R74, PT ;  /* 0x0000004aee00720c */ /* 0x040fe40003f64270 */
[----:B------:R-:W-:Y:S02]  /*135d0*/  FSEL R183, R183, -INF , !P5 ;  /* 0xff800000b7b77808 */ /* 0x000fe40006800000 */
[----:B------:R-:W-:Y:S01]  /*135e0*/  ISETP.GT.AND P5, PT, R238, R58, PT ;  /* 0x0000003aee00720c */ /* 0x000fe20003fa4270 */
[----:B------:R-:W-:Y:S01]  /*135f0*/  FMUL.FTZ R31, R26, R62 ;  /* 0x0000003e1a1f7220 */ /* 0x000fe20000410000 */
[----:B------:R-:W-:Y:S02]  /*13600*/  FSEL R144, R144, -INF , !P1 ;  /* 0xff80000090907808 */ /* 0x000fe40004800000 */
[----:B-1----:R-:W-:Y:S02]  /*13610*/  FSEL R143, R143, -INF , !P0 ;  /* 0xff8000008f8f7808 */ /* 0x002fe40004000000 */
[----:B------:R-:W-:-:S02]  /*13620*/  FSEL R32, R45, -INF , !P6 ;  /* 0xff8000002d207808 */ /* 0x000fc40007000000 */
[----:B------:R-:W-:Y:S02]  /*13630*/  ISETP.GE.AND P1, PT, R134, R235, PT ;  /* 0x000000eb8600720c */ /* 0x000fe40003f26270 */
[----:B------:R-:W-:Y:S01]  /*13640*/  FSEL R34, R53, -INF , !P4 ;  /* 0xff80000035227808 */ /* 0x000fe20006000000 */
[----:B------:R-:W1:Y:S01]  /*13650*/  MUFU.TANH R30, R30 ;  /* 0x0000001e001e7308 */ /* 0x000e620000002400 */
[----:B------:R-:W-:Y:S02]  /*13660*/  FSEL R173, R173, -INF , !P3 ;  /* 0xff800000adad7808 */ /* 0x000fe40005800000 */
[C---:B------:R-:W-:Y:S02]  /*13670*/  ISETP.GT.AND P0, PT, R47.reuse, R130, PT ;  /* 0x000000822f00720c */ /* 0x040fe40003f04270 */
[----:B------:R-:W-:Y:S01]  /*13680*/  ISETP.GT.AND P6, PT, R47, R128, PT ;  /* 0x000000802f00720c */ /* 0x000fe20003fc4270 */
[----:B------:R-:W-:Y:S01]  /*13690*/  FMUL.FTZ R26, R27, R62 ;  /* 0x0000003e1b1a7220 */ /* 0x000fe20000410000 */
[----:B------:R-:W-:-:S02]  /*136a0*/  ISETP.GT.AND P3, PT, R238, R50, PT ;  /* 0x00000032ee00720c */ /* 0x000fc40003f64270 */
[----:B--2---:R-:W-:Y:S01]  /*136b0*/  FSEL R157, R157, -INF , !P5 ;  /* 0xff8000009d9d7808 */ /* 0x004fe20006800000 */
[----:B------:R2:W1:Y:S01]  /*136c0*/  MUFU.TANH R27, R31 ;  /* 0x0000001f001b7308 */ /* 0x0004620000002400 */
[-C--:B------:R-:W-:Y:S02]  /*136d0*/  ISETP.GE.AND P5, PT, R138, R237.reuse, PT ;  /* 0x000000ed8a00720c */ /* 0x080fe40003fa6270 */
[----:B------:R-:W-:Y:S02]  /*136e0*/  FSEL R34, R34, -INF , !P1 ;  /* 0xff80000022227808 */ /* 0x000fe40004800000 */
[C---:B------:R-:W-:Y:S02]  /*136f0*/  ISETP.GE.AND P4, PT, R128.reuse, R237, PT ;  /* 0x000000ed8000720c */ /* 0x040fe40003f86270 */
[----:B---3--:R-:W-:Y:S02]  /*13700*/  FSEL R9, R9, -INF , !P0 ;  /* 0xff80000009097808 */ /* 0x008fe40004000000 */
[----:B------:R-:W-:-:S02]  /*13710*/  ISETP.GE.AND P1, PT, R128, R235, PT ;  /* 0x000000eb8000720c */ /* 0x000fc40003f26270 */
[----:B------:R-:W-:Y:S02]  /*13720*/  FSEL R24, R39, -INF , !P6 ;  /* 0xff80000027187808 */ /* 0x000fe40007000000 */
[----:B------:R-:W-:Y:S02]  /*13730*/  FSEL R149, R149, -INF , !P3 ;  /* 0xff80000095957808 */ /* 0x000fe40005800000 */
[C---:B------:R-:W-:Y:S02]  /*13740*/  ISETP.GT.AND P0, PT, R47.reuse, R126, PT ;  /* 0x0000007e2f00720c */ /* 0x040fe40003f04270 */
[----:B------:R-:W-:Y:S02]  /*13750*/  ISETP.GT.AND P6, PT, R47, R124, PT ;  /* 0x0000007c2f00720c */ /* 0x000fe40003fc4270 */
[----:B------:R-:W-:Y:S02]  /*13760*/  ISETP.GE.AND P3, PT, R134, R237, PT ;  /* 0x000000ed8600720c */ /* 0x000fe40003f66270 */
[----:B------:R-:W-:-:S02]  /*13770*/  FSEL R4, R4, -INF , !P5 ;  /* 0xff80000004047808 */ /* 0x000fc40006800000 */
[----:B------:R-:W-:Y:S02]  /*13780*/  ISETP.GE.AND P5, PT, R130, R237, PT ;  /* 0x000000ed8200720c */ /* 0x000fe40003fa6270 */
[----:B------:R-:W-:Y:S02]  /*13790*/  FSEL R5, R5, -INF , !P4 ;  /* 0xff80000005057808 */ /* 0x000fe40006000000 */
[----:B------:R-:W-:Y:S02]  /*137a0*/  FSEL R24, R24, -INF , !P1 ;  /* 0xff80000018187808 */ /* 0x000fe40004800000 */
[-C--:B------:R-:W-:Y:S02]  /*137b0*/  ISETP.GE.AND P4, PT, R126, R235.reuse, PT ;  /* 0x000000eb7e00720c */ /* 0x080fe40003f86270 */
[----:B------:R-:W-:Y:S02]  /*137c0*/  FSEL R16, R16, -INF , !P0 ;  /* 0xff80000010107808 */ /* 0x000fe40004000000 */
[----:B------:R-:W-:-:S02]  /*137d0*/  ISETP.GE.AND P1, PT, R124, R235, PT ;  /* 0x000000eb7c00720c */ /* 0x000fc40003f26270 */
[----:B----4-:R-:W-:Y:S01]  /*137e0*/  FSEL R12, R12, -INF , !P6 ;  /* 0xff8000000c0c7808 */ /* 0x010fe20007000000 */
[----:B--2---:R-:W-:Y:S01]  /*137f0*/  FMUL.FTZ R31, R22, R62 ;  /* 0x0000003e161f7220 */ /* 0x004fe20000410000 */
[----:B------:R-:W-:Y:S02]  /*13800*/  FSEL R33, R59, -INF , !P3 ;  /* 0xff8000003b217808 */ /* 0x000fe40005800000 */
[----:B------:R-:W-:Y:S02]  /*13810*/  ISETP.GT.AND P0, PT, R47, R122, PT ;  /* 0x0000007a2f00720c */ /* 0x000fe40003f04270 */
[----:B------:R-:W-:Y:S02]  /*13820*/  ISETP.GE.AND P3, PT, R130, R235, PT ;  /* 0x000000eb8200720c */ /* 0x000fe40003f66270 */
[----:B------:R-:W-:Y:S01]  /*13830*/  FSEL R29, R57, -INF , !P5 ;  /* 0xff800000391d7808 */ /* 0x000fe20006800000 */
[----:B------:R-:W2:Y:S01]  /*13840*/  MUFU.TANH R26, R26 ;  /* 0x0000001a001a7308 */ /* 0x000ea20000002400 */
[----:B------:R-:W-:Y:S01]  /*13850*/  ISETP.GE.AND P5, PT, R124, R237, PT ;  /* 0x000000ed7c00720c */ /* 0x000fe20003fa6270 */
[----:B------:R-:W-:Y:S01]  /*13860*/  FMUL.FTZ R22, R23, R62 ;  /* 0x0000003e17167220 */ /* 0x000fe20000410000 */
[----:B------:R-:W-:-:S02]  /*13870*/  FSEL R16, R16, -INF , !P4 ;  /* 0xff80000010107808 */ /* 0x000fc40006000000 */
[----:B------:R-:W-:Y:S02]  /*13880*/  FSEL R20, R12, -INF , !P1 ;  /* 0xff8000000c147808 */ /* 0x000fe40004800000 */
[----:B------:R-:W-:Y:S01]  /*13890*/  ISETP.GE.AND P4, PT, R122, R235, PT ;  /* 0x000000eb7a00720c */ /* 0x000fe20003f86270 */
[----:B------:R-:W3:Y:S01]  /*138a0*/  MUFU.TANH R23, R31 ;  /* 0x0000001f00177308 */ /* 0x000ee20000002400 */
[----:B------:R-:W-:Y:S02]  /*138b0*/  FSEL R12, R17, -INF , !P0 ;  /* 0xff800000110c7808 */ /* 0x000fe40004000000 */
[----:B------:R-:W-:Y:S02]  /*138c0*/  FSEL R28, R9, -INF , !P3 ;  /* 0xff800000091c7808 */ /* 0x000fe40005800000 */
[----:B------:R-:W-:Y:S02]  /*138d0*/  ISETP.GT.AND P6, PT, R47, R8, PT ;  /* 0x000000082f00720c */ /* 0x000fe40003fc4270 */
[----:B------:R-:W-:-:S02]  /*138e0*/  FSEL R9, R51, -INF , !P5 ;  /* 0xff80000033097808 */ /* 0x000fc40006800000 */
[C---:B------:R-:W-:Y:S02]  /*138f0*/  ISETP.GE.AND P5, PT, R8.reuse, R237, PT ;  /* 0x000000ed0800720c */ /* 0x040fe40003fa6270 */
[-C--:B------:R-:W-:Y:S02]  /*13900*/  ISETP.GE.AND P1, PT, R8, R235.reuse, PT ;  /* 0x000000eb0800720c */ /* 0x080fe40003f26270 */
[----:B------:R-:W-:Y:S02]  /*13910*/  ISETP.GT.AND P0, PT, R47, R120, PT ;  /* 0x000000782f00720c */ /* 0x000fe40003f04270 */
[----:B------:R-:W-:Y:S02]  /*13920*/  FSEL R8, R12, -INF , !P4 ;  /* 0xff8000000c087808 */ /* 0x000fe40006000000 */
[----:B-1----:R-:W-:Y:S02]  /*13930*/  FSEL R12, R30, -INF , !P6 ;  /* 0xff8000001e0c7808 */ /* 0x002fe40007000000 */
[----:B------:R-:W-:-:S02]  /*13940*/  ISETP.GE.AND P4, PT, R120, R235, PT ;  /* 0x000000eb7800720c */ /* 0x000fc40003f86270 */
[----:B------:R-:W-:Y:S02]  /*13950*/  FSEL R27, R27, -INF , !P0 ;  /* 0xff8000001b1b7808 */ /* 0x000fe40004000000 */
[----:B------:R-:W-:Y:S02]  /*13960*/  FSEL R13, R13, -INF , !P5 ;  /* 0xff8000000d0d7808 */ /* 0x000fe40006800000 */
[----:B------:R-:W-:Y:S02]  /*13970*/  FSEL R12, R12, -INF , !P1 ;  /* 0xff8000000c0c7808 */ /* 0x000fe40004800000 */
[----:B------:R-:W-:Y:S02]  /*13980*/  ISETP.GT.AND P6, PT, R47, R38, PT ;  /* 0x000000262f00720c */ /* 0x000fe40003fc4270 */
[C---:B------:R-:W-:Y:S02]  /*13990*/  ISETP.GE.AND P5, PT, R38.reuse, R237, PT ;  /* 0x000000ed2600720c */ /* 0x040fe40003fa6270 */
[----:B------:R-:W-:-:S02]  /*139a0*/  ISETP.GE.AND P1, PT, R38, R235, PT ;  /* 0x000000eb2600720c */ /* 0x000fc40003f26270 */
[----:B------:R-:W-:Y:S01]  /*139b0*/  FSEL R38, R27, -INF , !P4 ;  /* 0xff8000001b267808 */ /* 0x000fe20006000000 */
[----:B------:R-:W-:Y:S01]  /*139c0*/  FMUL.FTZ R27, R18, R62 ;  /* 0x0000003e121b7220 */ /* 0x000fe20000410000 */
[----:B------:R-:W-:Y:S01]  /*139d0*/  ISETP.GT.AND P0, PT, R47, R118, PT ;  /* 0x000000762f00720c */ /* 0x000fe20003f04270 */
[----:B------:R-:W-:Y:S01]  /*139e0*/  FMUL.FTZ R18, R19, R62 ;  /* 0x0000003e13127220 */ /* 0x000fe20000410000 */
[----:B--2---:R-:W-:Y:S01]  /*139f0*/  FSEL R26, R26, -INF , !P6 ;  /* 0xff8000001a1a7808 */ /* 0x004fe20007000000 */
[----:B------:R-:W1:Y:S01]  /*13a00*/  MUFU.TANH R19, R27 ;  /* 0x0000001b00137308 */ /* 0x000e620000002400 */
[----:B------:R-:W-:Y:S02]  /*13a10*/  ISETP.GE.AND P4, PT, R118, R235, PT ;  /* 0x000000eb7600720c */ /* 0x000fe40003f86270 */
[----:B---3--:R-:W-:Y:S02]  /*13a20*/  FSEL R23, R23, -INF , !P0 ;  /* 0xff80000017177808 */ /* 0x008fe40004000000 */
[----:B------:R-:W-:-:S02]  /*13a30*/  FSEL R45, R44, -INF , !P5 ;  /* 0xff8000002c2d7808 */ /* 0x000fc40006800000 */
[----:B------:R-:W-:Y:S02]  /*13a40*/  FSEL R44, R26, -INF , !P1 ;  /* 0xff8000001a2c7808 */ /* 0x000fe40004800000 */
[----:B------:R-:W-:Y:S02]  /*13a50*/  ISETP.GT.AND P6, PT, R47, R42, PT ;  /* 0x0000002a2f00720c */ /* 0x000fe40003fc4270 */
[C---:B------:R-:W-:Y:S02]  /*13a60*/  ISETP.GE.AND P5, PT, R42.reuse, R237, PT ;  /* 0x000000ed2a00720c */ /* 0x040fe40003fa6270 */
[----:B------:R-:W-:Y:S02]  /*13a70*/  ISETP.GE.AND P1, PT, R42, R235, PT ;  /* 0x000000eb2a00720c */ /* 0x000fe40003f26270 */
[----:B------:R-:W-:Y:S01]  /*13a80*/  FSEL R42, R23, -INF , !P4 ;  /* 0xff800000172a7808 */ /* 0x000fe20006000000 */
[-C--:B------:R-:W-:Y:S01]  /*13a90*/  FMUL.FTZ R23, R14, R62.reuse ;  /* 0x0000003e0e177220 */ /* 0x080fe20000410000 */
[----:B------:R-:W-:Y:S01]  /*13aa0*/  FMUL.FTZ R14, R15, R62 ;  /* 0x0000003e0f0e7220 */ /* 0x000fe20000410000 */
[----:B------:R-:W-:-:S02]  /*13ab0*/  ISETP.GT.AND P0, PT, R47, R116, PT ;  /* 0x000000742f00720c */ /* 0x000fc40003f04270 */
[----:B------:R-:W2:Y:S01]  /*13ac0*/  MUFU.TANH R15, R23 ;  /* 0x00000017000f7308 */ /* 0x000ea20000002400 */
[----:B------:R-:W-:Y:S02]  /*13ad0*/  ISETP.GE.AND P4, PT, R116, R235, PT ;  /* 0x000000eb7400720c */ /* 0x000fe40003f86270 */
[----:B-1----:R-:W-:-:S05]  /*13ae0*/  FSEL R19, R19, -INF , !P0 ;  /* 0xff80000013137808 */ /* 0x002fca0004000000 */
[----:B------:R-:W1:Y:S01]  /*13af0*/  MUFU.TANH R22, R22 ;  /* 0x0000001600167308 */ /* 0x000e620000002400 */
[----:B------:R-:W-:Y:S01]  /*13b00*/  FSEL R168, R19, -INF , !P4 ;  /* 0xff80000013a87808 */ /* 0x000fe20006000000 */
[-C--:B------:R-:W-:Y:S01]  /*13b10*/  FMUL.FTZ R19, R10, R62.reuse ;  /* 0x0000003e0a137220 */ /* 0x080fe20000410000 */
[----:B------:R-:W-:-:S05]  /*13b20*/  FMUL.FTZ R10, R11, R62 ;  /* 0x0000003e0b0a7220 */ /* 0x000fca0000410000 */
[----:B------:R-:W3:Y:S01]  /*13b30*/  MUFU.TANH R18, R18 ;  /* 0x0000001200127308 */ /* 0x000ee20000002400 */
[----:B------:R-:W-:Y:S02]  /*13b40*/  ISETP.GT.AND P0, PT, R47, R92, PT ;  /* 0x0000005c2f00720c */ /* 0x000fe40003f04270 */
[----:B------:R-:W-:-:S05]  /*13b50*/  ISETP.GE.AND P4, PT, R92, R235, PT ;  /* 0x000000eb5c00720c */ /* 0x000fca0003f86270 */
[----:B------:R-:W4:Y:S01]  /*13b60*/  MUFU.TANH R14, R14 ;  /* 0x0000000e000e7308 */ /* 0x000f220000002400 */
[----:B--2---:R-:W-:Y:S02]  /*13b70*/  FSEL R15, R15, -INF , !P0 ;  /* 0xff8000000f0f7808 */ /* 0x004fe40004000000 */
[----:B-1----:R-:W-:-:S05]  /*13b80*/  FSEL R22, R22, -INF , !P6 ;  /* 0xff80000016167808 */ /* 0x002fca0007000000 */
[----:B------:R-:W1:Y:S01]  /*13b90*/  MUFU.TANH R10, R10 ;  /* 0x0000000a000a7308 */ /* 0x000e620000002400 */
[----:B------:R-:W-:Y:S02]  /*13ba0*/  ISETP.GT.AND P6, PT, R47, R94, PT ;  /* 0x0000005e2f00720c */ /* 0x000fe40003fc4270 */
[----:B------:R-:W-:Y:S01]  /*13bb0*/  FSEL R164, R15, -INF , !P4 ;  /* 0xff8000000fa47808 */ /* 0x000fe20006000000 */
[-C--:B------:R-:W-:Y:S01]  /*13bc0*/  FMUL.FTZ R15, R6, R62.reuse ;  /* 0x0000003e060f7220 */ /* 0x080fe20000410000 */
[----:B------:R-:W-:Y:S01]  /*13bd0*/  FMUL.FTZ R6, R7, R62 ;  /* 0x0000003e07067220 */ /* 0x000fe20000410000 */
[----:B---3--:R-:W-:Y:S02]  /*13be0*/  FSEL R18, R18, -INF , !P6 ;  /* 0xff80000012127808 */ /* 0x008fe40007000000 */
[----:B------:R-:W2:Y:S01]  /*13bf0*/  MUFU.TANH R11, R19 ;  /* 0x00000013000b7308 */ /* 0x000ea20000002400 */
[----:B------:R-:W-:Y:S02]  /*13c00*/  ISETP.GT.AND P6, PT, R47, R86, PT ;  /* 0x000000562f00720c */ /* 0x000fe40003fc4270 */
[----:B------:R-:W-:-:S02]  /*13c10*/  ISETP.GE.AND P3, PT, R126, R237, PT ;  /* 0x000000ed7e00720c */ /* 0x000fc40003f66270 */
[----:B----4-:R-:W-:-:S03]  /*13c20*/  FSEL R14, R14, -INF , !P6 ;  /* 0xff8000000e0e7808 */ /* 0x010fc60007000000 */
[----:B------:R-:W3:Y:S01]  /*13c30*/  MUFU.TANH R7, R15 ;  /* 0x0000000f00077308 */ /* 0x000ee20000002400 */
[----:B------:R-:W-:Y:S01]  /*13c40*/  ISETP.GT.AND P6, PT, R47, R82, PT ;  /* 0x000000522f00720c */ /* 0x000fe20003fc4270 */
[----:B------:R-:W-:Y:S01]  /*13c50*/  FMUL.FTZ R110, R110, R62 ;  /* 0x0000003e6e6e7220 */ /* 0x000fe20000410000 */
[----:B------:R-:W-:-:S05]  /*13c60*/  FSEL R21, R55, -INF , !P3 ;  /* 0xff80000037157808 */ /* 0x000fca0005800000 */
[----:B------:R-:W4:Y:S01]  /*13c70*/  MUFU.TANH R6, R6 ;  /* 0x0000000600067308 */ /* 0x000f220000002400 */
[----:B------:R-:W-:Y:S02]  /*13c80*/  ISETP.GE.AND P3, PT, R122, R237, PT ;  /* 0x000000ed7a00720c */ /* 0x000fe40003f66270 */
[----:B-1----:R-:W-:Y:S02]  /*13c90*/  FSEL R176, R10, -INF , !P6 ;  /* 0xff8000000ab07808 */ /* 0x002fe40007000000 */
[----:B------:R-:W-:-:S03]  /*13ca0*/  ISETP.GT.AND P0, PT, R47, R84, PT ;  /* 0x000000542f00720c */ /* 0x000fc60003f04270 */
[----:B------:R-:W1:Y:S01]  /*13cb0*/  MUFU.TANH R10, R110 ;  /* 0x0000006e000a7308 */ /* 0x000e620000002400 */
[----:B------:R-:W-:Y:S02]  /*13cc0*/  FSEL R17, R49, -INF , !P3 ;  /* 0xff80000031117808 */ /* 0x000fe40005800000 */
[----:B------:R-:W-:Y:S02]  /*13cd0*/  ISETP.GE.AND P3, PT, R120, R237, PT ;  /* 0x000000ed7800720c */ /* 0x000fe40003f66270 */
[----:B--2---:R-:W-:Y:S01]  /*13ce0*/  FSEL R11, R11, -INF , !P0 ;  /* 0xff8000000b0b7808 */ /* 0x004fe20004000000 */
[----:B------:R-:W-:Y:S01]  /*13cf0*/  FMUL.FTZ R111, R111, R62 ;  /* 0x0000003e6f6f7220 */ /* 0x000fe20000410000 */
[C---:B------:R-:W-:Y:S01]  /*13d00*/  ISETP.GT.AND P0, PT, R47.reuse, R80, PT ;  /* 0x000000502f00720c */ /* 0x040fe20003f04270 */
[----:B------:R-:W-:Y:S01]  /*13d10*/  FMUL.FTZ R106, R106, R62 ;  /* 0x0000003e6a6a7220 */ /* 0x000fe20000410000 */
[----:B------:R-:W-:Y:S02]  /*13d20*/  ISETP.GT.AND P6, PT, R47, R78, PT ;  /* 0x0000004e2f00720c */ /* 0x000fe40003fc4270 */
[----:B------:R-:W-:-:S02]  /*13d30*/  FSEL R43, R43, -INF , !P3 ;  /* 0xff8000002b2b7808 */ /* 0x000fc40005800000 */
[----:B------:R-:W-:Y:S02]  /*13d40*/  ISETP.GE.AND P3, PT, R118, R237, PT ;  /* 0x000000ed7600720c */ /* 0x000fe40003f66270 */
[----:B---3--:R-:W-:Y:S02]  /*13d50*/  FSEL R174, R7, -INF , !P0 ;  /* 0xff80000007ae7808 */ /* 0x008fe40004000000 */
[----:B----4-:R-:W-:Y:S01]  /*13d60*/  FSEL R188, R6, -INF , !P6 ;  /* 0xff80000006bc7808 */ /* 0x010fe20007000000 */
[----:B------:R-:W2:Y:S01]  /*13d70*/  MUFU.TANH R7, R111 ;  /* 0x0000006f00077308 */ /* 0x000ea20000002400 */
[----:B------:R-:W-:Y:S01]  /*13d80*/  FSEL R39, R36, -INF , !P3 ;  /* 0xff80000024277808 */ /* 0x000fe20005800000 */
[----:B------:R-:W-:Y:S01]  /*13d90*/  FMUL.FTZ R107, R107, R62 ;  /* 0x0000003e6b6b7220 */ /* 0x000fe20000410000 */
[----:B------:R-:W-:Y:S02]  /*13da0*/  FSEL R36, R22, -INF , !P1 ;  /* 0xff80000016247808 */ /* 0x000fe40004800000 */
[----:B------:R-:W-:-:S03]  /*13db0*/  ISETP.GT.AND P0, PT, R47, R76, PT ;  /* 0x0000004c2f00720c */ /* 0x000fc60003f04270 */
[----:B------:R-:W3:Y:S01]  /*13dc0*/  MUFU.TANH R6, R106 ;  /* 0x0000006a00067308 */ /* 0x000ee20000002400 */
[----:B------:R-:W-:Y:S02]  /*13dd0*/  ISETP.GE.AND P3, PT, R116, R237, PT ;  /* 0x000000ed7400720c */ /* 0x000fe40003f66270 */
[----:B------:R-:W-:Y:S02]  /*13de0*/  ISETP.GE.AND P1, PT, R94, R235, PT ;  /* 0x000000eb5e00720c */ /* 0x000fe40003f26270 */
[----:B-1----:R-:W-:Y:S02]  /*13df0*/  FSEL R184, R10, -INF , !P0 ;  /* 0xff8000000ab87808 */ /* 0x002fe40004000000 */
[----:B------:R-:W-:Y:S01]  /*13e00*/  FSEL R37, R37, -INF , !P5 ;  /* 0xff80000025257808 */ /* 0x000fe20006800000 */
[----:B------:R-:W1:Y:S01]  /*13e10*/  MUFU.TANH R10, R107 ;  /* 0x0000006b000a7308 */ /* 0x000e620000002400 */
[----:B------:R-:W-:Y:S02]  /*13e20*/  FSEL R163, R163, -INF , !P3 ;  /* 0xff800000a3a37808 */ /* 0x000fe40005800000 */
[----:B------:R-:W-:-:S02]  /*13e30*/  FSEL R170, R18, -INF , !P1 ;  /* 0xff80000012aa7808 */ /* 0x000fc40004800000 */
[-C--:B------:R-:W-:Y:S02]  /*13e40*/  ISETP.GE.AND P5, PT, R94, R237.reuse, PT ;  /* 0x000000ed5e00720c */ /* 0x080fe40003fa6270 */
[----:B------:R-:W-:Y:S02]  /*13e50*/  ISETP.GE.AND P3, PT, R92, R237, PT ;  /* 0x000000ed5c00720c */ /* 0x000fe40003f66270 */
[----:B------:R-:W-:Y:S02]  /*13e60*/  ISETP.GE.AND P1, PT, R86, R235, PT ;  /* 0x000000eb5600720c */ /* 0x000fe40003f26270 */
[----:B------:R-:W-:Y:S02]  /*13e70*/  FSEL R165, R165, -INF , !P5 ;  /* 0xff800000a5a57808 */ /* 0x000fe40006800000 */
[----:B------:R-:W-:Y:S02]  /*13e80*/  FSEL R177, R177, -INF , !P3 ;  /* 0xff800000b1b17808 */ /* 0x000fe40005800000 */
[----:B------:R-:W-:-:S02]  /*13e90*/  FSEL R166, R14, -INF , !P1 ;  /* 0xff8000000ea67808 */ /* 0x000fc40004800000 */
[-C--:B------:R-:W-:Y:S02]  /*13ea0*/  ISETP.GE.AND P5, PT, R86, R237.reuse, PT ;  /* 0x000000ed5600720c */ /* 0x080fe40003fa6270 */
[----:B------:R-:W-:Y:S02]  /*13eb0*/  ISETP.GE.AND P3, PT, R84, R237, PT ;  /* 0x000000ed5400720c */ /* 0x000fe40003f66270 */
[----:B------:R-:W-:Y:S01]  /*13ec0*/  ISETP.GE.AND P1, PT, R82, R235, PT ;  /* 0x000000eb5200720c */ /* 0x000fe20003f26270 */
[----:B------:R-:W-:Y:S01]  /*13ed0*/  FMUL.FTZ R102, R102, R62 ;  /* 0x0000003e66667220 */ /* 0x000fe20000410000 */
[----:B------:R-:W-:Y:S01]  /*13ee0*/  ISETP.GT.AND P6, PT, R47, R74, PT ;  /* 0x0000004a2f00720c */ /* 0x000fe20003fc4270 */
[----:B------:R-:W-:Y:S01]  /*13ef0*/  FMUL.FTZ R103, R103, R62 ;  /* 0x0000003e67677220 */ /* 0x000fe20000410000 */
[----:B------:R-:W-:Y:S02]  /*13f00*/  ISETP.GT.AND P0, PT, R47, R70, PT ;  /* 0x000000462f00720c */ /* 0x000fe40003f04270 */
[----:B------:R-:W-:-:S02]  /*13f10*/  FSEL R167, R167, -INF , !P5 ;  /* 0xff800000a7a77808 */ /* 0x000fc40006800000 */
[----:B------:R-:W-:Y:S02]  /*13f20*/  FSEL R185, R185, -INF , !P3 ;  /* 0xff800000b9b97808 */ /* 0x000fe40005800000 */
[----:B------:R-:W-:Y:S02]  /*13f30*/  FSEL R176, R176, -INF , !P1 ;  /* 0xff800000b0b07808 */ /* 0x000fe40004800000 */
[----:B------:R-:W-:Y:S02]  /*13f40*/  ISETP.GE.AND P4, PT, R84, R235, PT ;  /* 0x000000eb5400720c */ /* 0x000fe40003f86270 */
[-C--:B------:R-:W-:Y:S02]  /*13f50*/  ISETP.GE.AND P5, PT, R82, R237.reuse, PT ;  /* 0x000000ed5200720c */ /* 0x080fe40003fa6270 */
[----:B------:R-:W-:Y:S02]  /*13f60*/  ISETP.GE.AND P3, PT, R80, R237, PT ;  /* 0x000000ed5000720c */ /* 0x000fe40003f66270 */
[----:B------:R-:W-:-:S02]  /*13f70*/  ISETP.GE.AND P1, PT, R78, R235, PT ;  /* 0x000000eb4e00720c */ /* 0x000fc40003f26270 */
[----:B--2---:R-:W-:Y:S02]  /*13f80*/  FSEL R182, R7, -INF , !P6 ;  /* 0xff80000007b67808 */ /* 0x004fe40007000000 */
[----:B---3--:R-:W-:Y:S01]  /*13f90*/  FSEL R180, R6, -INF , !P0 ;  /* 0xff80000006b47808 */ /* 0x008fe20004000000 */
[----:B------:R-:W2:Y:S01]  /*13fa0*/  MUFU.TANH R7, R102 ;  /* 0x0000006600077308 */ /* 0x000ea20000002400 */
[----:B------:R-:W-:Y:S02]  /*13fb0*/  ISETP.GT.AND P6, PT, R47, R68, PT ;  /* 0x000000442f00720c */ /* 0x000fe40003fc4270 */
[----:B------:R-:W-:Y:S02]  /*13fc0*/  FSEL R178, R11, -INF , !P4 ;  /* 0xff8000000bb27808 */ /* 0x000fe40006000000 */
[----:B------:R-:W-:-:S03]  /*13fd0*/  FSEL R179, R179, -INF , !P5 ;  /* 0xff800000b3b37808 */ /* 0x000fc60006800000 */
[----:B------:R-:W3:Y:S01]  /*13fe0*/  MUFU.TANH R6, R103 ;  /* 0x0000006700067308 */ /* 0x000ee20000002400 */
[----:B------:R-:W-:Y:S02]  /*13ff0*/  FSEL R183, R183, -INF , !P3 ;  /* 0xff800000b7b77808 */ /* 0x000fe40005800000 */
[----:B------:R-:W-:Y:S02]  /*14000*/  FSEL R188, R188, -INF , !P1 ;  /* 0xff800000bcbc7808 */ /* 0x000fe40004800000 */
[----:B------:R-:W-:Y:S02]  /*14010*/  ISETP.GE.AND P4, PT, R80, R235, PT ;  /* 0x000000eb5000720c */ /* 0x000fe40003f86270 */
[-C--:B------:R-:W-:Y:S02]  /*14020*/  ISETP.GE.AND P5, PT, R78, R237.reuse, PT ;  /* 0x000000ed4e00720c */ /* 0x080fe40003fa6270 */
[----:B------:R-:W-:Y:S02]  /*14030*/  ISETP.GE.AND P3, PT, R76, R237, PT ;  /* 0x000000ed4c00720c */ /* 0x000fe40003f66270 */
[----:B------:R-:W-:-:S02]  /*14040*/  ISETP.GE.AND P1, PT, R74, R235, PT ;  /* 0x000000eb4a00720c */ /* 0x000fc40003f26270 */
[----:B-1----:R-:W-:Y:S01]  /*14050*/  FSEL R10, R10, -INF , !P6 ;  /* 0xff8000000a0a7808 */ /* 0x002fe20007000000 */
[----:B------:R-:W-:Y:S01]  /*14060*/  FMUL.FTZ R98, R98, R62 ;  /* 0x0000003e62627220 */ /* 0x000fe20000410000 */
[----:B------:R-:W-:Y:S02]  /*14070*/  ISETP.GE.AND P0, PT, R68, R235, PT ;  /* 0x000000eb4400720c */ /* 0x000fe40003f06270 */
[----:B------:R-:W-:Y:S02]  /*14080*/  FSEL R174, R174, -INF , !P4 ;  /* 0xff800000aeae7808 */ /* 0x000fe40006000000 */
[----:B------:R-:W-:Y:S02]  /*14090*/  FSEL R181, R181, -INF , !P5 ;  /* 0xff800000b5b57808 */ /* 0x000fe40006800000 */
[----:B------:R-:W-:Y:S02]  /*140a0*/  FSEL R175, R175, -INF , !P3 ;  /* 0xff800000afaf7808 */ /* 0x000fe40005800000 */
[----:B------:R-:W-:-:S02]  /*140b0*/  FSEL R182, R182, -INF , !P1 ;  /* 0xff800000b6b67808 */ /* 0x000fc40004800000 */
[----:B------:R-:W-:Y:S02]  /*140c0*/  ISETP.GE.AND P4, PT, R76, R235, PT ;  /* 0x000000eb4c00720c */ /* 0x000fe40003f86270 */
[-C--:B------:R-:W-:Y:S02]  /*140d0*/  ISETP.GE.AND P5, PT, R74, R237.reuse, PT ;  /* 0x000000ed4a00720c */ /* 0x080fe40003fa6270 */
[-C--:B------:R-:W-:Y:S02]  /*140e0*/  ISETP.GE.AND P3, PT, R70, R237.reuse, PT ;  /* 0x000000ed4600720c */ /* 0x080fe40003f66270 */
[----:B------:R-:W-:Y:S02]  /*140f0*/  ISETP.GE.AND P1, PT, R68, R237, PT ;  /* 0x000000ed4400720c */ /* 0x000fe40003f26270 */
[----:B------:R-:W-:Y:S02]  /*14100*/  FSEL R172, R10, -INF , !P0 ;  /* 0xff8000000aac7808 */ /* 0x000fe40004000000 */
[----:B------:R-:W1:Y:S01]  /*14110*/  MUFU.TANH R10, R98 ;  /* 0x00000062000a7308 */ /* 0x000e620000002400 */
[----:B------:R-:W-:-:S02]  /*14120*/  FSEL R184, R184, -INF , !P4 ;  /* 0xff800000b8b87808 */ /* 0x000fc40006000000 */
[----:B------:R-:W-:Y:S02]  /*14130*/  FSEL R173, R173, -INF , !P5 ;  /* 0xff800000adad7808 */ /* 0x000fe40006800000 */
[----:B------:R-:W-:Y:S02]  /*14140*/  FSEL R171, R171, -INF , !P3 ;  /* 0xff800000abab7808 */ /* 0x000fe40005800000 */
[----:B------:R-:W-:Y:S02]  /*14150*/  FSEL R169, R169, -INF , !P1 ;  /* 0xff800000a9a97808 */ /* 0x000fe40004800000 */
[----:B------:R-:W-:Y:S02]  /*14160*/  ISETP.GE.AND P4, PT, R70, R235, PT ;  /* 0x000000eb4600720c */ /* 0x000fe40003f86270 */
[----:B------:R-:W-:Y:S02]  /*14170*/  ISETP.GT.AND P5, PT, R47, R66, PT ;  /* 0x000000422f00720c */ /* 0x000fe40003fa4270 */
[----:B------:R-:W-:-:S02]  /*14180*/  ISETP.GE.AND P3, PT, R66, R237, PT ;  /* 0x000000ed4200720c */ /* 0x000fc40003f66270 */
[----:B------:R-:W-:Y:S02]  /*14190*/  ISETP.GT.AND P1, PT, R47, R58, PT ;  /* 0x0000003a2f00720c */ /* 0x000fe40003f24270 */
[----:B------:R-:W-:Y:S02]  /*141a0*/  FSEL R180, R180, -INF , !P4 ;  /* 0xff800000b4b47808 */ /* 0x000fe40006000000 */
[----:B--2---:R-:W-:Y:S02]  /*141b0*/  FSEL R7, R7, -INF , !P5 ;  /* 0xff80000007077808 */ /* 0x004fe40006800000 */
[----:B------:R-:W-:Y:S02]  /*141c0*/  FSEL R159, R159, -INF , !P3 ;  /* 0xff8000009f9f7808 */ /* 0x000fe40005800000 */
[----:B---3--:R-:W-:Y:S01]  /*141d0*/  FSEL R6, R6, -INF , !P1 ;  /* 0xff80000006067808 */ /* 0x008fe20004800000 */
[-C--:B------:R-:W-:Y:S01]  /*141e0*/  FMUL.FTZ R99, R99, R62.reuse ;  /* 0x0000003e63637220 */ /* 0x080fe20000410000 */
[-C--:B------:R-:W-:Y:S01]  /*141f0*/  ISETP.GE.AND P4, PT, R66, R235.reuse, PT ;  /* 0x000000eb4200720c */ /* 0x080fe20003f86270 */
[----:B------:R-:W-:Y:S01]  /*14200*/  FMUL.FTZ R114, R114, R62 ;  /* 0x0000003e72727220 */ /* 0x000fe20000410000 */
[----:B------:R-:W-:-:S02]  /*14210*/  ISETP.GE.AND P3, PT, R58, R235, PT ;  /* 0x000000eb3a00720c */ /* 0x000fc40003f66270 */
[----:B------:R-:W-:Y:S02]  /*14220*/  FSEL R162, R7, -INF , !P4 ;  /* 0xff80000007a27808 */ /* 0x000fe40006000000 */
[----:B------:R-:W-:Y:S01]  /*14230*/  FSEL R160, R6, -INF , !P3 ;  /* 0xff80000006a07808 */ /* 0x000fe20005800000 */
[----:B------:R-:W2:Y:S01]  /*14240*/  MUFU.TANH R7, R99 ;  /* 0x0000006300077308 */ /* 0x000ea20000002400 */
[----:B------:R-:W-:-:S07]  /*14250*/  ISETP.GT.AND P5, PT, R47, R56, PT ;  /* 0x000000382f00720c */ /* 0x000fce0003fa4270 */
[----:B------:R-:W3:Y:S01]  /*14260*/  MUFU.TANH R6, R114 ;  /* 0x0000007200067308 */ /* 0x000ee20000002400 */
[----:B-1----:R-:W-:Y:S01]  /*14270*/  FSEL R10, R10, -INF , !P5 ;  /* 0xff8000000a0a7808 */ /* 0x002fe20006800000 */
[----:B------:R-:W-:Y:S01]  /*14280*/  FMUL.FTZ R115, R115, R62 ;  /* 0x0000003e73737220 */ /* 0x000fe20000410000 */
[----:B------:R-:W-:Y:S02]  /*14290*/  ISETP.GE.AND P1, PT, R56, R235, PT ;  /* 0x000000eb3800720c */ /* 0x000fe40003f26270 */
[----:B------:R-:W-:Y:S02]  /*142a0*/  ISETP.GE.AND P0, PT, R58, R237, PT ;  /* 0x000000ed3a00720c */ /* 0x000fe40003f06270 */
[----:B------:R-:W-:Y:S02]  /*142b0*/  FSEL R158, R10, -INF , !P1 ;  /* 0xff8000000a9e7808 */ /* 0x000fe40004800000 */
[----:B------:R-:W1:Y:S01]  /*142c0*/  MUFU.TANH R10, R115 ;  /* 0x00000073000a7308 */ /* 0x000e620000002400 */
[----:B------:R-:W-:-:S02]  /*142d0*/  FSEL R157, R157, -INF , !P0 ;  /* 0xff8000009d9d7808 */ /* 0x000fc40004000000 */
[----:B------:R-:W-:Y:S02]  /*142e0*/  ISETP.GE.AND P4, PT, R56, R237, PT ;  /* 0x000000ed3800720c */ /* 0x000fe40003f86270 */
[C---:B------:R-:W-:Y:S02]  /*142f0*/  ISETP.GT.AND P0, PT, R47.reuse, R54, PT ;  /* 0x000000362f00720c */ /* 0x040fe40003f04270 */
[----:B------:R-:W-:Y:S02]  /*14300*/  ISETP.GT.AND P6, PT, R47, R52, PT ;  /* 0x000000342f00720c */ /* 0x000fe40003fc4270 */
[----:B------:R-:W-:Y:S02]  /*14310*/  FSEL R155, R155, -INF , !P4 ;  /* 0xff8000009b9b7808 */ /* 0x000fe40006000000 */
[----:B--2---:R-:W-:Y:S02]  /*14320*/  FSEL R7, R7, -INF , !P0 ;  /* 0xff80000007077808 */ /* 0x004fe40004000000 */
        /* <DEDUP_REMOVED lines=10> */
[----:B-1----:R-:W-:Y:S02]  /*143d0*/  FSEL R10, R10, -INF , !P0 ;  /* 0xff8000000a0a7808 */ /* 0x002fe40004000000 */
[----:B------:R-:W-:Y:S02]  /*143e0*/  ISETP.GT.AND P0, PT, R63, R218, PT ;  /* 0x000000da3f00720c */ /* 0x000fe40003f04270 */
[-C--:B------:R-:W-:Y:S02]  /*143f0*/  ISETP.GE.AND P3, PT, R54, R237.reuse, PT ;  /* 0x000000ed3600720c */ /* 0x080fe40003f66270 */
[----:B------:R-:W-:Y:S02]  /*14400*/  ISETP.GE.AND P5, PT, R52, R237, PT ;  /* 0x000000ed3400720c */ /* 0x000fe40003fa6270 */
[----:B------:R-:W-:Y:S02]  /*14410*/  ISETP.GE.AND P2, PT, R138, R235, PT ;  /* 0x000000eb8a00720c */ /* 0x000fe40003f46270 */
[----:B------:R-:W-:-:S02]  /*14420*/  FSEL R153, R153, -INF , !P3 ;  /* 0xff80000099997808 */ /* 0x000fc40005800000 */
[----:B------:R-:W-:Y:S02]  /*14430*/  FSEL R151, R151, -INF , !P5 ;  /* 0xff80000097977808 */ /* 0x000fe40006800000 */
[----:B------:R-:W-:Y:S02]  /*14440*/  FSEL R32, R32, -INF , !P2 ;  /* 0xff80000020207808 */ /* 0x000fe40005000000 */
[C---:B------:R-:W-:Y:S02]  /*14450*/  ISETP.GE.AND P3, PT, R50.reuse, R237, PT ;  /* 0x000000ed3200720c */ /* 0x040fe40003f66270 */
[----:B------:R-:W-:Y:S02]  /*14460*/  ISETP.GE.AND P5, PT, R50, R235, PT ;  /* 0x000000eb3200720c */ /* 0x000fe40003fa6270 */
[C---:B------:R-:W-:Y:S02]  /*14470*/  ISETP.GT.AND P2, PT, R47.reuse, R48, PT ;  /* 0x000000302f00720c */ /* 0x040fe40003f44270 */
[----:B------:R-:W-:-:S02]  /*14480*/  ISETP.GT.AND P1, PT, R47, R46, PT ;  /* 0x0000002e2f00720c */ /* 0x000fc40003f24270 */
[----:B------:R-:W-:Y:S02]  /*14490*/  FSEL R149, R149, -INF , !P3 ;  /* 0xff80000095957808 */ /* 0x000fe40005800000 */
[----:B------:R-:W-:Y:S01]  /*144a0*/  FSEL R152, R10, -INF , !P5 ;  /* 0xff8000000a987808 */ /* 0x000fe20006800000 */
[----:B------:R-:W-:Y:S01]  /*144b0*/  BSSY.RECONVERGENT B1, `(.L_x_6388) ;  /* 0x000007f000017945 */ /* 0x000fe20003800200 */
[C---:B------:R-:W-:Y:S02]  /*144c0*/  ISETP.GE.AND P6, PT, R48.reuse, R237, PT ;  /* 0x000000ed3000720c */ /* 0x040fe40003fc6270 */
[----:B------:R-:W-:Y:S01]  /*144d0*/  ISETP.GE.AND P4, PT, R48, R235, PT ;  /* 0x000000eb3000720c */ /* 0x000fe20003f86270 */
[----:B------:R-:W-:Y:S01]  /*144e0*/  BAR.SYNC.DEFER_BLOCKING 0x0 ;  /* 0x0000000000007b1d */ /* 0x000fe20000010000 */
[C---:B------:R-:W-:Y:S02]  /*144f0*/  ISETP.GE.AND P5, PT, R46.reuse, R237, PT ;  /* 0x000000ed2e00720c */ /* 0x040fe40003fa6270 */
[----:B------:R-:W-:-:S02]  /*14500*/  ISETP.GE.AND P3, PT, R46, R235, PT ;  /* 0x000000eb2e00720c */ /* 0x000fc40003f66270 */
[----:B--2---:R-:W-:Y:S02]  /*14510*/  FSEL R7, R7, -INF , !P2 ;  /* 0xff80000007077808 */ /* 0x004fe40005000000 */
[----:B---3--:R-:W-:Y:S02]  /*14520*/  FSEL R6, R6, -INF , !P1 ;  /* 0xff80000006067808 */ /* 0x008fe40004800000 */
[----:B------:R-:W-:Y:S02]  /*14530*/  FSEL R144, R144, -INF , !P6 ;  /* 0xff80000090907808 */ /* 0x000fe40007000000 */
[----:B------:R-:W-:Y:S02]  /*14540*/  ISETP.NE.AND P2, PT, R3, RZ, PT ;  /* 0x000000ff0300720c */ /* 0x000fe40003f45270 */
        /* <DEDUP_REMOVED lines=19> */
.L_x_6391:
        /* <DEDUP_REMOVED lines=60> */
.L_x_6392:
[----:B------:R-:W-:Y:S05]  /*14a40*/  BSYNC.RECONVERGENT B0 ;  /* 0x0000000000007941 */ /* 0x000fea0003800200 */
.L_x_6390:
        /* <DEDUP_REMOVED lines=37> */
.L_x_6389:
[----:B------:R-:W-:Y:S05]  /*14ca0*/  BSYNC.RECONVERGENT B1 ;  /* 0x0000000000017941 */ /* 0x000fea0003800200 */
.L_x_6388:
        /* <DEDUP_REMOVED lines=127> */
[----:B------:R-:W-:Y:S01]  /*154a0*/  HMMA.16816.F32.BF16 R100, R68, R102, RZ ;  /* 0x000000664464723c */ /* 0x000fe200000418ff */
[----:B------:R-:W-:Y:S01]  /*154b0*/  FADD.FTZ R66, R66, R141 ;  /* 0x0000008d42427221 */ /* 0x000fe20000010000 */
[----:B------:R-:W-:Y:S01]  /*154c0*/  FADD.FTZ R59, R59, R62 ;  /* 0x0000003e3b3b7221 */ /* 0x000fe20000010000 */
[----:B------:R-:W2:Y:S02]  /*154d0*/  MUFU.EX2 R51, R51 ;  /* 0x0000003300337308 */ /* 0x000ea40000000800 */
[----:B------:R-:W-:-:S02]  /*154e0*/  FADD.FTZ R65, R65, R66 ;  /* 0x0000004241417221 */ /* 0x000fc40000010000 */
[----:B------:R1:W-:Y:S01]  /*154f0*/  MUFU.EX2 R43, R42 ;  /* 0x0000002a002b7308 */ /* 0x0003e20000000800 */
[C---:B------:R-:W-:Y:S03]  /*15500*/  HMMA.16816.F32.BF16 R120, R68.reuse, R116, RZ ;  /* 0x000000744478723c */ /* 0x040fe600000418ff */
[----:B------:R-:W-:Y:S04]  /*15510*/  MUFU.EX2 R48, R48 ;  /* 0x0000003000307308 */ /* 0x000fe80000000800 */
[----:B------:R-:W-:Y:S01]  /*15520*/  MUFU.EX2 R47, R47 ;  /* 0x0000002f002f7308 */ /* 0x000fe20000000800 */
[----:B------:R-:W-:Y:S03]  /*15530*/  HMMA.16816.F32.BF16 R88, R68, R84, RZ ;  /* 0x000000544458723c */ /* 0x000fe600000418ff */
[----:B------:R-:W-:Y:S01]  /*15540*/  MUFU.EX2 R50, R50 ;  /* 0x0000003200327308 */ /* 0x000fe20000000800 */
[----:B-1----:R-:W-:-:S03]  /*15550*/  FFMA.FTZ R42, R36, R147, -R145 ;  /* 0x00000093242a7223 */ /* 0x002fc60000010891 */
[----:B------:R-:W1:Y:S01]  /*15560*/  MUFU.EX2 R49, R49 ;  /* 0x0000003100317308 */ /* 0x000e620000000800 */
[C---:B------:R-:W-:Y:S01]  /*15570*/  HMMA.16816.F32.BF16 R128, R68.reuse, R124, RZ ;  /* 0x0000007c4480723c */ /* 0x040fe200000418ff */
[----:B------:R-:W-:Y:S02]  /*15580*/  LDSM.16.MT88.4 R36, [R40+0x11000] ;  /* 0x011000002824783b */ /* 0x000fe40000004200 */
[----:B------:R-:W-:Y:S04]  /*15590*/  MUFU.EX2 R45, R45 ;  /* 0x0000002d002d7308 */ /* 0x000fe80000000800 */
[----:B------:R-:W1:Y:S01]  /*155a0*/  MUFU.EX2 R44, R44 ;  /* 0x0000002c002c7308 */ /* 0x000e620000000800 */
[C---:B------:R-:W-:Y:S03]  /*155b0*/  HMMA.16816.F32.BF16 R112, R68.reuse, R108, RZ ;  /* 0x0000006c4470723c */ /* 0x040fe600000418ff */
[----:B------:R-:W1:Y:S04]  /*155c0*/  MUFU.EX2 R42, R42 ;  /* 0x0000002a002a7308 */ /* 0x000e680000000800 */
[----:B------:R-:W-:Y:S01]  /*155d0*/  MUFU.EX2 R161, R161 ;  /* 0x000000a100a17308 */ /* 0x000fe20000000800 */
[C---:B------:R-:W-:Y:S03]  /*155e0*/  HMMA.16816.F32.BF16 R96, R68.reuse, R92, RZ ;  /* 0x0000005c4460723c */ /* 0x040fe600000418ff */
[----:B------:R-:W-:Y:S04]  /*155f0*/  MUFU.EX2 R165, R187 ;  /* 0x000000bb00a57308 */ /* 0x000fe80000000800 */
[----:B------:R-:W1:Y:S01]  /*15600*/  MUFU.EX2 R168, R168 ;  /* 0x000000a800a87308 */ /* 0x000e620000000800 */
[C---:B------:R-:W-:Y:S03]  /*15610*/  HMMA.16816.F32.BF16 R80, R68.reuse, R76, RZ ;  /* 0x0000004c4450723c */ /* 0x040fe600000418ff */
[----:B------:R3:W-:Y:S04]  /*15620*/  MUFU.EX2 R167, R186 ;  /* 0x000000ba00a77308 */ /* 0x0007e80000000800 */
[----:B------:R-:W-:Y:S01]  /*15630*/  MUFU.EX2 R160, R160 ;  /* 0x000000a000a07308 */ /* 0x000fe20000000800 */
[C---:B------:R-:W-:Y:S03]  /*15640*/  HMMA.16816.F32.BF16 R116, R68.reuse, R118, RZ ;  /* 0x000000764474723c */ /* 0x040fe600000418ff */
[----:B------:R-:W-:Y:S04]  /*15650*/  MUFU.EX2 R158, R158 ;  /* 0x0000009e009e7308 */ /* 0x000fe80000000800 */
[----:B------:R-:W-:Y:S01]  /*15660*/  MUFU.EX2 R245, R245 ;  /* 0x000000f500f57308 */ /* 0x000fe20000000800 */
[----:B------:R-:W-:Y:S01]  /*15670*/  HMMA.16816.F32.BF16 R84, R68, R86, RZ ;  /* 0x000000564454723c */ /* 0x000fe200000418ff */
[-CC-:B---3--:R-:W-:Y:S01]  /*15680*/  FFMA.FTZ R186, R183, R147.reuse, -R146.reuse ;  /* 0x00000093b7ba7223 */ /* 0x188fe20000010892 */
[-C--:B------:R-:W-:Y:S01]  /*15690*/  FFMA.FTZ R183, R181, R147.reuse, -R146 ;  /* 0x00000093b5b77223 */ /* 0x080fe20000010892 */
[----:B------:R-:W-:-:S04]  /*156a0*/  FFMA.FTZ R181, R188, R147, -R145 ;  /* 0x00000093bcb57223 */ /* 0x000fc80000010891 */
        /* <DEDUP_REMOVED lines=50> */
[-CC-:B------:R-:W-:Y:S02]  /*159d0*/  FFMA.FTZ R12, R164, R147.reuse, -R145.reuse ;  /* 0x00000093a40c7223 */ /* 0x180fe40000010891 */
[----:B------:R3:W1:Y:S04]  /*159e0*/  MUFU.EX2 R164, R170 ;  /* 0x000000aa00a47308 */ /* 0x0006680000000800 */
[----:B------:R2:W-:Y:S01]  /*159f0*/  MUFU.EX2 R163, R12 ;  /* 0x0000000c00a37308 */ /* 0x0005e20000000800 */
[C---:B----4-:R-:W-:Y:S08]  /*15a00*/  HMMA.16816.F32.BF16 R120, R4.reuse, R32, R120 ;  /* 0x000000200478723c */ /* 0x050ff00000041878 */
[----:B------:R-:W-:Y:S01]  /*15a10*/  HMMA.16816.F32.BF16 R116, R4, R34, R116 ;  /* 0x000000220474723c */ /* 0x000fe20000041874 */
[----:B------:R-:W4:Y:S01]  /*15a20*/  LDSM.16.MT88.4 R32, [R148+0xd800] ;  /* 0x00d800009420783b */ /* 0x000f220000004200 */
[----:B---3--:R-:W-:-:S02]  /*15a30*/  FFMA.FTZ R170, R166, R147, -R145 ;  /* 0x00000093a6aa7223 */ /* 0x008fc40000010891 */
[----:B------:R3:W4:Y:S04]  /*15a40*/  MUFU.EX2 R166, R177 ;  /* 0x000000b100a67308 */ /* 0x0007280000000800 */
[C---:B------:R-:W-:Y:S01]  /*15a50*/  HMMA.16816.F32.BF16 R92, R4.reuse, R14, R92 ;  /* 0x0000000e045c723c */ /* 0x040fe2000004185c */
[----:B--2---:R-:W2:Y:S01]  /*15a60*/  LDSM.16.MT88.4 R12, [R67+0x11800] ;  /* 0x01180000430c783b */ /* 0x004ea20000004200 */
[----:B------:R-:W4:Y:S06]  /*15a70*/  MUFU.EX2 R170, R170 ;  /* 0x000000aa00aa7308 */ /* 0x000f2c0000000800 */
[----:B------:R-:W-:Y:S01]  /*15a80*/  HMMA.16816.F32.BF16 R80, R4, R8, R80 ;  /* 0x000000080450723c */ /* 0x000fe20000041850 */
[-C--:B---3--:R-:W-:Y:S01]  /*15a90*/  FFMA.FTZ R177, R178, R147.reuse, -R145 ;  /* 0x00000093b2b17223 */ /* 0x088fe20000010891 */
[----:B------:R-:W-:-:S02]  /*15aa0*/  FFMA.FTZ R178, R179, R147, -R146 ;  /* 0x00000093b3b27223 */ /* 0x000fc40000010892 */
[----:B------:R3:W-:Y:S04]  /*15ab0*/  MUFU.EX2 R179, R185 ;  /* 0x000000b900b37308 */ /* 0x0007e80000000800 */
[C---:B------:R-:W-:Y:S01]  /*15ac0*/  HMMA.16816.F32.BF16 R76, R4.reuse, R10, R76 ;  /* 0x0000000a044c723c */ /* 0x040fe2000004184c */
[----:B------:R-:W2:Y:S01]  /*15ad0*/  LDSM.16.MT88.4 R8, [R46+0x11800] ;  /* 0x011800002e08783b */ /* 0x000ea20000004200 */
[----:B------:R-:W-:Y:S04]  /*15ae0*/  MUFU.EX2 R177, R177 ;  /* 0x000000b100b17308 */ /* 0x000fe80000000800 */
[----:B------:R-:W2:Y:S02]  /*15af0*/  MUFU.EX2 R178, R178 ;  /* 0x000000b200b27308 */ /* 0x000ea40000000800 */
[----:B-----5:R-:W-:Y:S01]  /*15b00*/  HMMA.16816.F32.BF16 R104, R4, R16, R104 ;  /* 0x000000100468723c */ /* 0x020fe20000041868 */
[----:B---3--:R-:W-:-:S07]  /*15b10*/  FFMA.FTZ R185, R182, R147, -R145 ;  /* 0x00000093b6b97223 */ /* 0x008fce0000010891 */
[C---:B------:R-:W-:Y:S01]  /*15b20*/  HMMA.16816.F32.BF16 R100, R4.reuse, R18, R100 ;  /* 0x000000120464723c */ /* 0x040fe20000041864 */
[----:B------:R-:W3:Y:S01]  /*15b30*/  LDSM.16.MT88.4 R16, [R40+0xd800] ;  /* 0x00d800002810783b */ /* 0x000ee20000004200 */
[----:B------:R-:W-:Y:S06]  /*15b40*/  MUFU.EX2 R185, R185 ;  /* 0x000000b900b97308 */ /* 0x000fec0000000800 */
        /* <DEDUP_REMOVED lines=19> */
[----:B--2---:R-:W-:Y:S01]  /*15c80*/  HMMA.16816.F32.BF16 R96, R4, R12, R96 ;  /* 0x0000000c0460723c */ /* 0x004fe20000041860 */
[-CC-:B------:R-:W-:Y:S01]  /*15c90*/  FFMA.FTZ R12, R176, R147.reuse, -R145.reuse ;  /* 0x00000093b00c7223 */ /* 0x180fe20000010891 */
[----:B------:R-:W-:-:S03]  /*15ca0*/  FFMA.FTZ R176, R174, R147, -R145 ;  /* 0x00000093aeb07223 */ /* 0x000fc60000010891 */
[----:B------:R2:W4:Y:S03]  /*15cb0*/  MUFU.EX2 R174, R12 ;  /* 0x0000000c00ae7308 */ /* 0x0005260000000800 */
[C---:B------:R-:W-:Y:S01]  /*15cc0*/  HMMA.16816.F32.BF16 R92, R4.reuse, R14, R92 ;  /* 0x0000000e045c723c */ /* 0x040fe2000004185c */
[----:B------:R-:W4:Y:S07]  /*15cd0*/  MUFU.EX2 R176, R176 ;  /* 0x000000b000b07308 */ /* 0x000f2e0000000800 */
[C---:B------:R-:W-:Y:S01]  /*15ce0*/  HMMA.16816.F32.BF16 R80, R4.reuse, R8, R80 ;  /* 0x000000080450723c */ /* 0x040fe20000041850 */
[----:B--2---:R-:W2:Y:S07]  /*15cf0*/  LDSM.16.MT88.4 R12, [R40+0xe000] ;  /* 0x00e00000280c783b */ /* 0x004eae0000004200 */
[C---:B------:R-:W-:Y:S01]  /*15d00*/  HMMA.16816.F32.BF16 R76, R4.reuse, R10, R76 ;  /* 0x0000000a044c723c */ /* 0x040fe2000004184c */
[----:B------:R-:W2:Y:S07]  /*15d10*/  LDSM.16.MT88.4 R8, [R67+0x12000] ;  /* 0x012000004308783b */ /* 0x000eae0000004200 */
[C---:B---3--:R-:W-:Y:S08]  /*15d20*/  HMMA.16816.F32.BF16 R104, R4.reuse, R16, R104 ;  /* 0x000000100468723c */ /* 0x048ff00000041868 */
        /* <DEDUP_REMOVED lines=26> */
[C---:B---3--:R-:W-:Y:S01]  /*15ed0*/  HMMA.16816.F32.BF16 R112, R4.reuse, R16, R112 ;  /* 0x000000100470723c */ /* 0x048fe20000041870 */
[-CC-:B------:R-:W-:Y:S01]  /*15ee0*/  FFMA.FTZ R16, R180, R147.reuse, -R145.reuse ;  /* 0x00000093b4107223 */ /* 0x180fe20000010891 */
[-CC-:B------:R-:W-:Y:S01]  /*15ef0*/  FFMA.FTZ R180, R173, R147.reuse, -R146.reuse ;  /* 0x00000093adb47223 */ /* 0x180fe20000010892 */
[----:B----4-:R-:W3:Y:S01]  /*15f00*/  LDSM.16.MT88.4 R8, [R40+0xe800] ;  /* 0x00e800002808783b */ /* 0x010ee20000004200 */
        /* <DEDUP_REMOVED lines=12> */
[C---:B-----5:R-:W-:Y:S02]  /*15fd0*/  HMMA.16816.F32.BF16 R120, R4.reuse, R28, R120 ;  /* 0x0000001c0478723c */ /* 0x060fe40000041878 */
[----:B------:R-:W5:Y:S04]  /*15fe0*/  MUFU.EX2 R38, R172 ;  /* 0x000000ac00267308 */ /* 0x000f680000000800 */
[----:B------:R-:W-:Y:S02]  /*15ff0*/  MUFU.EX2 R39, R39 ;  /* 0x0000002700277308 */ /* 0x000fe40000000800 */
[C---:B------:R-:W-:Y:S01]  /*16000*/  HMMA.16816.F32.BF16 R116, R4.reuse, R30, R116 ;  /* 0x0000001e0474723c */ /* 0x040fe20000041874 */
[----:B------:R-:W-:Y:S01]  /*16010*/  LDSM.16.MT88.4 R28, [R148+0x12800] ;  /* 0x01280000941c783b */ /* 0x000fe20000004200 */
[-CC-:B-1----:R-:W-:Y:S01]  /*16020*/  FFMA.FTZ R171, R159, R147.reuse, -R146.reuse ;  /* 0x000000939fab7223 */ /* 0x182fe20000010892 */
[----:B------:R-:W-:Y:S01]  /*16030*/  FFMA.FTZ R159, R153, R147, -R146 ;  /* 0x00000093999f7223 */ /* 0x000fe20000010892 */
[----:B------:R-:W-:Y:S04]  /*16040*/  MUFU.EX2 R162, R162 ;  /* 0x000000a200a27308 */ /* 0x000fe80000000800 */
[C---:B------:R-:W-:Y:S01]  /*16050*/  HMMA.16816.F32.BF16 R88, R4.reuse, R24, R88 ;  /* 0x000000180458723c */ /* 0x040fe20000041858 */
[----:B------:R-:W1:Y:S04]  /*16060*/  MUFU.EX2 R157, R171 ;  /* 0x000000ab009d7308 */ /* 0x000e680000000800 */
[----:B------:R-:W-:Y:S03]  /*16070*/  MUFU.EX2 R153, R169 ;  /* 0x000000a900997308 */ /* 0x000fe60000000800 */
[C---:B------:R-:W-:Y:S01]  /*16080*/  HMMA.16816.F32.BF16 R84, R4.reuse, R26, R84 ;  /* 0x0000001a0454723c */ /* 0x040fe20000041854 */
[----:B------:R-:W-:Y:S01]  /*16090*/  LDSM.16.MT88.4 R24, [R67+0xe800] ;  /* 0x00e800004318783b */ /* 0x000fe20000004200 */
[----:B------:R-:W1:Y:S04]  /*160a0*/  MUFU.EX2 R156, R159 ;  /* 0x0000009f009c7308 */ /* 0x000e680000000800 */
[----:B------:R-:W1:Y:S02]  /*160b0*/  MUFU.EX2 R155, R155 ;  /* 0x0000009b009b7308 */ /* 0x000e640000000800 */
[C---:B------:R-:W-:Y:S08]  /*160c0*/  HMMA.16816.F32.BF16 R128, R4.reuse, R20, R128 ;  /* 0x000000140480723c */ /* 0x040ff00000041880 */
[C---:B------:R-:W-:Y:S01]  /*160d0*/  HMMA.16816.F32.BF16 R124, R4.reuse, R22, R124 ;  /* 0x00000016047c723c */ /* 0x040fe2000004187c */
[----:B------:R-:W1:Y:S07]  /*160e0*/  LDSM.16.MT88.4 R20, [R46+0xe800] ;  /* 0x00e800002e14783b */ /* 0x000e6e0000004200 */
[C---:B------:R-:W-:Y:S01]  /*160f0*/  HMMA.16816.F32.BF16 R108, R4.reuse, R18, R108 ;  /* 0x00000012046c723c */ /* 0x040fe2000004186c */
[----:B------:R-:W1:Y:S07]  /*16100*/  LDSM.16.MT88.4 R16, [R67+0x12800] ;  /* 0x012800004310783b */ /* 0x000e6e0000004200 */
[C---:B--2---:R-:W-:Y:S08]  /*16110*/  HMMA.16816.F32.BF16 R72, R4.reuse, R12, R72 ;  /* 0x0000000c0448723c */ /* 0x044ff00000041848 */
[----:B------:R-:W-:Y:S01]  /*16120*/  HMMA.16816.F32.BF16 R68, R4, R14, R68 ;  /* 0x0000000e0444723c */ /* 0x000fe20000041844 */
[----:B----4-:R-:W-:Y:S01]  /*16130*/  F2FP.BF16.F32.PACK_AB R4, R180, R173 ;  /* 0x000000adb404723e */ /* 0x010fe200000010ff */
[----:B------:R-:W2:Y:S01]  /*16140*/  LDSM.16.MT88.4 R12, [R46+0x12800] ;  /* 0x012800002e0c783b */ /* 0x000ea20000004200 */
[----:B------:R-:W-:-:S02]  /*16150*/  F2FP.BF16.F32.PACK_AB R5, R185, R182 ;  /* 0x000000b6b905723e */ /* 0x000fc400000010ff */
[----:B------:R-:W-:Y:S02]  /*16160*/  F2FP.BF16.F32.PACK_AB R6, R37, R36 ;  /* 0x000000242506723e */ /* 0x000fe400000010ff */
[----:B-----5:R-:W-:-:S07]  /*16170*/  F2FP.BF16.F32.PACK_AB R7, R38, R175 ;  /* 0x000000af2607723e */ /* 0x020fce00000010ff */
        /* <DEDUP_REMOVED lines=92> */
[----:B------:R-:W-:Y:S01]  /*16740*/  FADD.FTZ R23, R178, R23 ;  /* 0x00000017b2177221 */ /* 0x000fe20000010000 */
[----:B------:R-:W-:-:S04]  /*16750*/  FADD.FTZ R181, R181, R176 ;  /* 0x000000b0b5b57221 */ /* 0x000fc80000010000 */
[----:B------:R-:W-:Y:S01]  /*16760*/  FADD.FTZ R182, R182, R181 ;  /* 0x000000b5b6b67221 */ /* 0x000fe20000010000 */
[C---:B---3--:R-:W-:Y:S08]  /*16770*/  HMMA.16816.F32.BF16 R88, R4.reuse, R12, R88 ;  /* 0x0000000c0458723c */ /* 0x048ff00000041858 */
[C---:B------:R-:W-:Y:S01]  /*16780*/  HMMA.16816.F32.BF16 R84, R4.reuse, R14, R84 ;  /* 0x0000000e0454723c */ /* 0x040fe20000041854 */
[----:B------:R-:W3:Y:S07]  /*16790*/  LDSM.16.MT88.4 R12, [R46+0xf800] ;  /* 0x00f800002e0c783b */ /* 0x000eee0000004200 */
        /* <DEDUP_REMOVED lines=19> */
[----:B---3--:R-:W-:Y:S02]  /*168d0*/  HMMA.16816.F32.BF16 R112, R4, R12, R112 ;  /* 0x0000000c0470723c */ /* 0x008fe40000041870 */
        /* <DEDUP_REMOVED lines=57> */
[----:B------:R-:W-:Y:S01]  /*16c70*/  ISETP.GE.AND P1, PT, R5, RZ, PT ;  /* 0x000000ff0500720c */ /* 0x000fe20003f26270 */
[----:B------:R-:W2:Y:S01]  /*16c80*/  LD.E.64 R8, desc[UR4][R132.64+0x40] ;  /* 0x0000400484087980 */ /* 0x000ea2000c101b00 */
[----:B------:R-:W-:-:S07]  /*16c90*/  ISETP.GE.AND P0, PT, R4, RZ, PT ;  /* 0x000000ff0400720c */ /* 0x000fce0003f06270 */
        /* <DEDUP_REMOVED lines=28> */
.L_x_6396:
        /* <DEDUP_REMOVED lines=8> */
.L_x_6397:
[----:B------:R-:W-:Y:S05]  /*16ee0*/  BSYNC.RECONVERGENT B0 ;  /* 0x0000000000007941 */ /* 0x000fea0003800200 */
.L_x_6395:
[----:B------:R-:W-:Y:S02]  /*16ef0*/  LOP3.LUT R6, R234, 0x1c0, RZ, 0xc0, !PT ;  /* 0x000001c0ea067812 */ /* 0x000fe400078ec0ff */
[C---:B------:R-:W-:Y:S02]  /*16f00*/  SHF.L.U32 R7, R136.reuse, 0x5, RZ ;  /* 0x0000000588077819 */ /* 0x040fe400000006ff */
[----:B------:R-:W-:Y:S02]  /*16f10*/  SHF.L.U64.HI R4, R136, 0x5, R137 ;  /* 0x0000000588047819 */ /* 0x000fe40000010289 */
[----:B------:R-:W-:Y:S02]  /*16f20*/  LOP3.LUT R9, R6, 0x38, R209, 0xf8, !PT ;  /* 0x0000003806097812 */ /* 0x000fe400078ef8d1 */
[----:B------:R-:W-:Y:S02]  /*16f30*/  IADD3 R10, P0, PT, R7, R222, RZ ;  /* 0x000000de070a7210 */ /* 0x000fe40007f1e0ff */
[----:B------:R-:W-:-:S02]  /*16f40*/  LOP3.LUT R9, R9, R208, RZ, 0x3c, !PT ;  /* 0x000000d009097212 */ /* 0x000fc400078e3cff */
[----:B------:R-:W-:Y:S02]  /*16f50*/  IADD3.X R11, PT, PT, R4, R223, RZ, P0, !PT ;  /* 0x000000df040b7210 */ /* 0x000fe400007fe4ff */
[-C--:B------:R-:W-:Y:S02]  /*16f60*/  IADD3 R8, P0, PT, R10, R7.reuse, RZ ;  /* 0x000000070a087210 */ /* 0x080fe40007f1e0ff */
[----:B------:R-:W-:Y:S02]  /*16f70*/  LOP3.LUT R62, R9, 0x1e00, R234, 0xf8, !PT ;  /* 0x00001e00093e7812 */ /* 0x000fe400078ef8ea */
[----:B------:R-:W-:Y:S02]  /*16f80*/  IADD3.X R9, PT, PT, R11, R4, RZ, P0, !PT ;  /* 0x000000040b097210 */ /* 0x000fe400007fe4ff */
[----:B------:R-:W-:Y:S02]  /*16f90*/  IADD3 R12, P0, PT, R8, R7, RZ ;  /* 0x00000007080c7210 */ /* 0x000fe40007f1e0ff */
[----:B------:R-:W-:-:S02]  /*16fa0*/  SHF.R.U32.HI R211, RZ, 0x1, R209 ;  /* 0x00000001ffd37819 */ /* 0x000fc400000116d1 */
[-C--:B------:R-:W-:Y:S02]  /*16fb0*/  IADD3.X R13, PT, PT, R9, R4.reuse, RZ, P0, !PT ;  /* 0x00000004090d7210 */ /* 0x080fe400007fe4ff */
[-C--:B------:R-:W-:Y:S02]  /*16fc0*/  IADD3 R14, P0, PT, R12, R7.reuse, RZ ;  /* 0x000000070c0e7210 */ /* 0x080fe40007f1e0ff */
[----:B------:R-:W-:Y:S02]  /*16fd0*/  SHF.L.U32 R212, R209, 0x5, RZ ;  /* 0x00000005d1d47819 */ /* 0x000fe400000006ff */
[----:B------:R-:W-:Y:S02]  /*16fe0*/  LEA R62, R62, UR6, 0x1 ;  /* 0x000000063e3e7c11 */ /* 0x000fe4000f8e08ff */
[----:B------:R-:W-:Y:S02]  /*16ff0*/  IADD3.X R15, PT, PT, R13, R4, RZ, P0, !PT ;  /* 0x000000040d0f7210 */ /* 0x000fe400007fe4ff */
[----:B------:R-:W-:Y:S01]  /*17000*/  IADD3 R16, P0, PT, R14, R7, RZ ;  /* 0x000000070e107210 */ /* 0x000fe20007f1e0ff */
[----:B------:R-:W-:Y:S01]  /*17010*/  @!PT LDS RZ, [RZ] ;  /* 0x00000000fffff984 */ /* 0x000fe20000000800 */
[----:B------:R-:W-:Y:S01]  /*17020*/  @!PT LDS RZ, [RZ] ;  /* 0x00000000fffff984 */ /* 0x000fe20000000800 */
[----:B------:R-:W-:Y:S01]  /*17030*/  @!PT LDS RZ, [RZ] ;  /* 0x00000000fffff984 */ /* 0x000fe20000000800 */
[----:B------:R-:W-:Y:S01]  /*17040*/  LDGSTS.E.BYPASS.LTC128B.128 [R62+0xc000], desc[UR4][R222.64] ;  /* 0x0c000000de3e7fae */ /* 0x000fe2000b981a04 */
[----:B------:R-:W-:-:S02]  /*17050*/  LOP3.LUT R6, R211, 0x8, RZ, 0xc0, !PT ;  /* 0x00000008d3067812 */ /* 0x000fc400078ec0ff */
[----:B------:R-:W-:Y:S01]  /*17060*/  LOP3.LUT R212, R212, 0x7c00, RZ, 0xc0, !PT ;  /* 0x00007c00d4d47812 */ /* 0x000fe200078ec0ff */
[----:B------:R-:W-:Y:S01]  /*17070*/  LDGSTS.E.BYPASS.LTC128B.128 [R62+0x10000], desc[UR4][R222.64+0x80] ;  /* 0x10000080de3e7fae */ /* 0x000fe2000b981a04 */
[----:B------:R-:W-:Y:S02]  /*17080*/  IADD3.X R17, PT, PT, R15, R4, RZ, P0, !PT ;  /* 0x000000040f117210 */ /* 0x000fe400007fe4ff */
[-C--:B------:R-:W-:Y:S01]  /*17090*/  IADD3 R18, P1, PT, R16, R7.reuse, RZ ;  /* 0x0000000710127210 */ /* 0x080fe20007f3e0ff */
[----:B------:R-:W-:Y:S01]  /*170a0*/  LDGSTS.E.BYPASS.LTC128B.128 [R62+0xc800], desc[UR4][R10.64] ;  /* 0x0c8000000a3e7fae */ /* 0x000fe2000b981a04 */
[--C-:B------:R-:W-:Y:S02]  /*170b0*/  LOP3.LUT R5, R6, 0x1c0, R41.reuse, 0xf8, !PT ;  /* 0x000001c006057812 */ /* 0x100fe400078ef829 */
[----:B------:R-:W-:Y:S01]  /*170c0*/  LOP3.LUT R41, R212, 0x200, R41, 0xf8, !PT ;  /* 0x00000200d4297812 */ /* 0x000fe200078ef829 */
[----:B------:R-:W-:Y:S01]  /*170d0*/  LDGSTS.E.BYPASS.LTC128B.128 [R62+0x10800], desc[UR4][R10.64+0x80] ;  /* 0x108000800a3e7fae */ /* 0x000fe2000b981a04 */
[----:B------:R-:W-:-:S02]  /*170e0*/  IADD3 R24, P0, PT, R18, R7, RZ ;  /* 0x0000000712187210 */ /* 0x000fc40007f1e0ff */
[-C--:B------:R-:W-:Y:S01]  /*170f0*/  IADD3.X R19, PT, PT, R17, R4.reuse, RZ, P1, !PT ;  /* 0x0000000411137210 */ /* 0x080fe20000ffe4ff */
[----:B------:R-:W-:Y:S01]  /*17100*/  LDGSTS.E.BYPASS.LTC128B.128 [R62+0xd000], desc[UR4][R8.64] ;  /* 0x0d000000083e7fae */ /* 0x000fe2000b981a04 */
[----:B------:R-:W-:Y:S02]  /*17110*/  LOP3.LUT R5, R41, R5, R208, 0xf6, !PT ;  /* 0x0000000529057212 */ /* 0x000fe400078ef6d0 */
[----:B------:R-:W-:Y:S01]  /*17120*/  IADD3.X R25, PT, PT, R19, R4, RZ, P0, !PT ;  /* 0x0000000413197210 */ /* 0x000fe200007fe4ff */
[----:B------:R-:W-:Y:S01]  /*17130*/  LDGSTS.E.BYPASS.LTC128B.128 [R62+0x11000], desc[UR4][R8.64+0x80] ;  /* 0x11000080083e7fae */ /* 0x000fe2000b981a04 */
[----:B------:R-:W-:Y:S02]  /*17140*/  LEA R191, R5, UR6, 0x1 ;  /* 0x0000000605bf7c11 */ /* 0x000fe4000f8e08ff */
[----:B------:R-:W-:Y:S01]  /*17150*/  MOV R190, 0x20 ;  /* 0x0000002000be7802 */ /* 0x000fe20000000f00 */
[----:B------:R-:W-:Y:S01]  /*17160*/  LDGSTS.E.BYPASS.LTC128B.128 [R62+0xd800], desc[UR4][R12.64] ;  /* 0x0d8000000c3e7fae */ /* 0x000fe2000b981a04 */
[----:B------:R-:W-:-:S02]  /*17170*/  LOP3.LUT P3, RZ, R209, 0x2, RZ, 0xc0, !PT ;  /* 0x00000002d1ff7812 */ /* 0x000fc4000786c0ff */
[----:B------:R-:W-:Y:S01]  /*17180*/  IADD3 R139, PT, PT, R2, UR6, RZ ;  /* 0x00000006028b7c10 */ /* 0x000fe2000fffe0ff */
[----:B------:R-:W-:Y:S01]  /*17190*/  LDGSTS.E.BYPASS.LTC128B.128 [R62+0x11800], desc[UR4][R12.64+0x80] ;  /* 0x118000800c3e7fae */ /* 0x000fe2000b981a04 */
[----:B------:R-:W-:-:S03]  /*171a0*/  SEL R190, R190, 0xffffffe0, !P3 ;  /* 0xffffffe0bebe7807 */ /* 0x000fc60005800000 */
[----:B------:R-:W-:Y:S01]  /*171b0*/  LDGSTS.E.BYPASS.LTC128B.128 [R62+0xe000], desc[UR4][R14.64] ;  /* 0x0e0000000e3e7fae */ /* 0x000fe2000b981a04 */
[-C--:B------:R-:W-:Y:S02]  /*171c0*/  IADD3 R63, PT, PT, R139, R190.reuse, RZ ;  /* 0x000000be8b3f7210 */ /* 0x080fe40007ffe0ff */
[C---:B------:R-:W-:Y:S01]  /*171d0*/  IADD3 R188, PT, PT, R191.reuse, R190, RZ ;  /* 0x000000bebfbc7210 */ /* 0x040fe20007ffe0ff */
[----:B------:R1:W-:Y:S04]  /*171e0*/  LDGSTS.E.BYPASS.LTC128B.128 [R62+0x12000], desc[UR4][R14.64+0x80] ;  /* 0x120000800e3e7fae */ /* 0x0003e8000b981a04 */
[----:B------:R-:W-:Y:S04]  /*171f0*/  LDGSTS.E.BYPASS.LTC128B.128 [R62+0xe800], desc[UR4][R16.64] ;  /* 0x0e800000103e7fae */ /* 0x000fe8000b981a04 */
[----:B------:R-:W-:Y:S04]  /*17200*/  LDGSTS.E.BYPASS.LTC128B.128 [R62+0x12800], desc[UR4][R16.64+0x80] ;  /* 0x12800080103e7fae */ /* 0x000fe8000b981a04 */
[----:B------:R-:W-:Y:S04]  /*17210*/  LDGSTS.E.BYPASS.LTC128B.128 [R62+0xf000], desc[UR4][R18.64] ;  /* 0x0f000000123e7fae */ /* 0x000fe8000b981a04 */
[----:B------:R-:W-:Y:S04]  /*17220*/  LDGSTS.E.BYPASS.LTC128B.128 [R62+0x13000], desc[UR4][R18.64+0x80] ;  /* 0x13000080123e7fae */ /* 0x000fe8000b981a04 */
[----:B------:R-:W-:Y:S04]  /*17230*/  LDGSTS.E.BYPASS.LTC128B.128 [R62+0xf800], desc[UR4][R24.64] ;  /* 0x0f800000183e7fae */ /* 0x000fe8000b981a04 */
[----:B------:R2:W-:Y:S04]  /*17240*/  LDGSTS.E.BYPASS.LTC128B.128 [R62+0x13800], desc[UR4][R24.64+0x80] ;  /* 0x13800080183e7fae */ /* 0x0005e8000b981a04 */
[----:B------:R-:W-:Y:S04]  /*17250*/  LDSM.16.M88.4 R144, [R191] ;  /* 0x00000000bf90783b */ /* 0x000fe80000000200 */
[----:B------:R-:W3:Y:S04]  /*17260*/  LDSM.16.M88.4 R36, [R2+UR6+0x4000] ;  /* 0x004000060224783b */ /* 0x000ee80008000200 */
[----:B------:R-:W4:Y:S04]  /*17270*/  LDSM.16.M88.4 R28, [R2+UR6+0x4800] ;  /* 0x00480006021c783b */ /* 0x000f280008000200 */
[----:B------:R-:W2:Y:S04]  /*17280*/  LDSM.16.M88.4 R20, [R2+UR6+0x5000] ;  /* 0x005000060214783b */ /* 0x000ea80008000200 */
[----:B-1----:R-:W1:Y:S04]  /*17290*/  LDSM.16.M88.4 R12, [R2+UR6+0x5800] ;  /* 0x00580006020c783b */ /* 0x002e680008000200 */
[----:B------:R-:W5:Y:S04]  /*172a0*/  LDSM.16.M88.4 R4, [R2+UR6+0x6000] ;  /* 0x006000060204783b */ /* 0x000f680008000200 */
[----:B------:R-:W5:Y:S04]  /*172b0*/  LDSM.16.M88.4 R160, [R2+UR6+0x6800] ;  /* 0x0068000602a0783b */ /* 0x000f680008000200 */
[----:B------:R-:W5:Y:S04]  /*172c0*/  LDSM.16.M88.4 R152, [R2+UR6+0x7000] ;  /* 0x007000060298783b */ /* 0x000f680008000200 */
[----:B------:R-:W5:Y:S04]  /*172d0*/  LDSM.16.M88.4 R44, [R2+UR6+0x7800] ;  /* 0x00780006022c783b */ /* 0x000f680008000200 */
[----:B------:R-:W5:Y:S04]  /*172e0*/  LD.E R138, desc[UR4][R132.64+0x18c] ;  /* 0x00018c04848a7980 */ /* 0x000f68000c101900 */
[----:B------:R-:W-:Y:S04]  /*172f0*/  LDSM.16.M88.4 R180, [R188] ;  /* 0x00000000bcb4783b */ /* 0x000fe80000000200 */
[----:B------:R-:W5:Y:S01]  /*17300*/  LDSM.16.M88.4 R56, [R63+0x4000] ;  /* 0x004000003f38783b */ /* 0x000f620000000200 */
[C---:B---3--:R-:W-:Y:S03]  /*17310*/  HMMA.16816.F32.BF16 R40, R144.reuse, R36, RZ ;  /* 0x000000249028723c */ /* 0x048fe600000418ff */
[----:B------:R-:W3:Y:S04]  /*17320*/  LDSM.16.M88.4 R52, [R63+0x4800] ;  /* 0x004800003f34783b */ /* 0x000ee80000000200 */
[----:B------:R-:W3:Y:S01]  /*17330*/  LDSM.16.M88.4 R48, [R63+0x5000] ;  /* 0x005000003f30783b */ /* 0x000ee20000000200 */
[----:B------:R-:W-:Y:S01]  /*17340*/  HMMA.16816.F32.BF16 R36, R144, R38, RZ ;  /* 0x000000269024723c */ /* 0x000fe200000418ff */
[----:B------:R-:W-:-:S02]  /*17350*/  IADD3 R189, PT, PT, R191, R64, RZ ;  /* 0x00000040bfbd7210 */ /* 0x000fc40007ffe0ff */
[----:B------:R-:W-:Y:S01]  /*17360*/  IADD3 R139, PT, PT, R139, R64, RZ ;  /* 0x000000408b8b7210 */ /* 0x000fe20007ffe0ff */
[----:B------:R-:W-:Y:S04]  /*17370*/  LDSM.16.M88.4 R168, [R63+0x7800] ;  /* 0x007800003fa8783b */ /* 0x000fe80000000200 */
[C---:B----4-:R-:W-:Y:S01]  /*17380*/  HMMA.16816.F32.BF16 R32, R144.reuse, R28, RZ ;  /* 0x0000001c9020723c */ /* 0x050fe200000418ff */
[----:B------:R-:W-:Y:S04]  /*17390*/  LDSM.16.M88.4 R140, [R189] ;  /* 0x00000000bd8c783b */ /* 0x000fe80000000200 */
[----:B------:R-:W-:Y:S03]  /*173a0*/  LDSM.16.M88.4 R64, [R139+0x4000] ;  /* 0x004000008b40783b */ /* 0x000fe60000000200 */
[C---:B--2---:R-:W-:Y:S01]  /*173b0*/  HMMA.16816.F32.BF16 R24, R144.reuse, R20, RZ ;  /* 0x000000149018723c */ /* 0x044fe200000418ff */
[----:B------:R-:W-:Y:S04]  /*173c0*/  LDSM.16.M88.4 R184, [R63+0x6000] ;  /* 0x006000003fb8783b */ /* 0x000fe80000000200 */
[----:B------:R-:W-:Y:S03]  /*173d0*/  LDSM.16.M88.4 R176, [R63+0x6800] ;  /* 0x006800003fb0783b */ /* 0x000fe60000000200 */
[C---:B-1----:R-:W-:Y:S01]  /*173e0*/  HMMA.16816.F32.BF16 R16, R144.reuse, R12, RZ ;  /* 0x0000000c9010723c */ /* 0x042fe200000418ff */
[----:B------:R-:W-:Y:S04]  /*173f0*/  LDSM.16.M88.4 R172, [R63+0x7000] ;  /* 0x007000003fac783b */ /* 0x000fe80000000200 */
[----:B------:R-:W0:Y:S03]  /*17400*/  LDGDEPBAR ;  /* 0x00000000000079af */ /* 0x000e260000000000 */
        /* <DEDUP_REMOVED lines=33> */
[----:B------:R-:W-:Y:S01]  /*17620*/  HMMA.16816.F32.BF16 R8, R180, R184, R8 ;  /* 0x000000b8b408723c */ /* 0x000fe20000041808 */
[----:B------:R-:W-:-:S02]  /*17630*/  IADD3 R185, PT, PT, R190, R189, RZ ;  /* 0x000000bdbeb97210 */ /* 0x000fc40007ffe0ff */
[----:B------:R-:W-:-:S05]  /*17640*/  IADD3 R184, PT, PT, R190, R139, RZ ;  /* 0x0000008bbeb87210 */ /* 0x000fca0007ffe0ff */
[C---:B---3--:R-:W-:Y:S08]  /*17650*/  HMMA.16816.F32.BF16 R24, R140.reuse, R52, R24 ;  /* 0x000000348c18723c */ /* 0x048ff00000041818 */
[C---:B------:R-:W-:Y:S01]  /*17660*/  HMMA.16816.F32.BF16 R20, R140.reuse, R54, R20 ;  /* 0x000000368c14723c */ /* 0x040fe20000041814 */
[----:B------:R-:W-:Y:S07]  /*17670*/  LDSM.16.M88.4 R52, [R185] ;  /* 0x00000000b934783b */ /* 0x000fee0000000200 */
[C---:B----4-:R-:W-:Y:S08]  /*17680*/  HMMA.16816.F32.BF16 R16, R140.reuse, R48, R16 ;  /* 0x000000308c10723c */ /* 0x050ff00000041810 */
[----:B------:R-:W-:Y:S01]  /*17690*/  HMMA.16816.F32.BF16 R12, R140, R50, R12 ;  /* 0x000000328c0c723c */ /* 0x000fe2000004180c */
[----:B------:R-:W3:Y:S07]  /*176a0*/  LDSM.16.M88.4 R48, [R184+0x4000] ;  /* 0x00400000b830783b */ /* 0x000eee0000000200 */
[C---:B------:R-:W-:Y:S08]  /*176b0*/  HMMA.16816.F32.BF16 R4, R180.reuse, R186, R4 ;  /* 0x000000bab404723c */ /* 0x040ff00000041804 */
[C---:B------:R-:W-:Y:S08]  /*176c0*/  HMMA.16816.F32.BF16 R164, R180.reuse, R176, R164 ;  /* 0x000000b0b4a4723c */ /* 0x040ff000000418a4 */
[C---:B------:R-:W-:Y:S08]  /*176d0*/  HMMA.16816.F32.BF16 R160, R180.reuse, R178, R160 ;  /* 0x000000b2b4a0723c */ /* 0x040ff000000418a0 */
[C---:B------:R-:W-:Y:S08]  /*176e0*/  HMMA.16816.F32.BF16 R156, R180.reuse, R172, R156 ;  /* 0x000000acb49c723c */ /* 0x040ff0000004189c */
[----:B------:R-:W-:Y:S01]  /*176f0*/  HMMA.16816.F32.BF16 R152, R180, R174, R152 ;  /* 0x000000aeb498723c */ /* 0x000fe20000041898 */
[----:B------:R-:W-:Y:S07]  /*17700*/  LDSM.16.M88.4 R172, [R191+0x2000] ;  /* 0x00200000bfac783b */ /* 0x000fee0000000200 */
        /* <DEDUP_REMOVED lines=12> */
[----:B------:R-:W-:Y:S03]  /*177d0*/  LDSM.16.M88.4 R168, [R2+UR6+0x8000] ;  /* 0x0080000602a8783b */ /* 0x000fe60008000200 */
        /* <DEDUP_REMOVED lines=11> */
[C---:B---3--:R-:W-:Y:S08]  /*17890*/  HMMA.16816.F32.BF16 R164, R52.reuse, R48, R164 ;  /* 0x0000003034a4723c */ /* 0x048ff000000418a4 */
[C---:B------:R-:W-:Y:S01]  /*178a0*/  HMMA.16816.F32.BF16 R160, R52.reuse, R50, R160 ;  /* 0x0000003234a0723c */ /* 0x040fe200000418a0 */
[----:B------:R-:W3:Y:S07]  /*178b0*/  LDSM.16.M88.4 R48, [R2+UR6+0x8800] ;  /* 0x008800060230783b */ /* 0x000eee0008000200 */
[C---:B------:R-:W-:Y:S08]  /*178c0*/  HMMA.16816.F32.BF16 R16, R52.reuse, R56, R16 ;  /* 0x000000383410723c */ /* 0x040ff00000041810 */
[C---:B------:R-:W-:Y:S01]  /*178d0*/  HMMA.16816.F32.BF16 R12, R52.reuse, R58, R12 ;  /* 0x0000003a340c723c */ /* 0x040fe2000004180c */
[----:B------:R-:W4:Y:S07]  /*178e0*/  LDSM.16.M88.4 R56, [R184+0x7800] ;  /* 0x00780000b838783b */ /* 0x000f2e0000000200 */
[----:B------:R-:W-:Y:S01]  /*178f0*/  HMMA.16816.F32.BF16 R4, R52, R142, R4 ;  /* 0x0000008e3404723c */ /* 0x000fe20000041804 */
[----:B------:R-:W-:Y:S07]  /*17900*/  LDSM.16.M88.4 R140, [R189+0x2000] ;  /* 0x00200000bd8c783b */ /* 0x000fee0000000200 */
[C---:B------:R-:W-:Y:S01]  /*17910*/  HMMA.16816.F32.BF16 R180, R172.reuse, R168, R40 ;  /* 0x000000a8acb4723c */ /* 0x040fe20000041828 */
[----:B------:R-:W5:Y:S07]  /*17920*/  LDSM.16.M88.4 R40, [R139+0x8000] ;  /* 0x008000008b28783b */ /* 0x000f6e0000000200 */
[----:B------:R-:W-:Y:S01]  /*17930*/  HMMA.16816.F32.BF16 R36, R172, R170, R36 ;  /* 0x000000aaac24723c */ /* 0x000fe20000041824 */
[----:B------:R-:W5:Y:S07]  /*17940*/  LDSM.16.M88.4 R168, [R63+0x8800] ;  /* 0x008800003fa8783b */ /* 0x000f6e0000000200 */
[C---:B-1----:R-:W-:Y:S08]  /*17950*/  HMMA.16816.F32.BF16 R156, R52.reuse, R44, R156 ;  /* 0x0000002c349c723c */ /* 0x042ff0000004189c */
[----:B------:R-:W-:Y:S01]  /*17960*/  HMMA.16816.F32.BF16 R152, R52, R46, R152 ;  /* 0x0000002e3498723c */ /* 0x000fe20000041898 */
[----:B------:R-:W1:Y:S07]  /*17970*/  LDSM.16.M88.4 R44, [R2+UR6+0x9000] ;  /* 0x00900006022c783b */ /* 0x000e6e0008000200 */
[C---:B--2---:R-:W-:Y:S08]  /*17980*/  HMMA.16816.F32.BF16 R180, R64.reuse, R8, R180 ;  /* 0x0000000840b4723c */ /* 0x044ff000000418b4 */
[----:B------:R-:W-:Y:S01]  /*17990*/  HMMA.16816.F32.BF16 R36, R64, R10, R36 ;  /* 0x0000000a4024723c */ /* 0x000fe20000041824 */
[----:B------:R-:W2:Y:S07]  /*179a0*/  LDSM.16.M88.4 R8, [R139+0x8800] ;  /* 0x008800008b08783b */ /* 0x000eae0000000200 */
[----:B---3--:R-:W-:Y:S08]  /*179b0*/  HMMA.16816.F32.BF16 R32, R172, R48, R32 ;  /* 0x00000030ac20723c */ /* 0x008ff00000041820 */
[C---:B----4-:R-:W-:Y:S08]  /*179c0*/  HMMA.16816.F32.BF16 R148, R52.reuse, R56, R148 ;  /* 0x000000383494723c */ /* 0x050ff00000041894 */
[----:B------:R-:W-:Y:S01]  /*179d0*/  HMMA.16816.F32.BF16 R144, R52, R58, R144 ;  /* 0x0000003a3490723c */ /* 0x000fe20000041890 */
[----:B------:R-:W-:Y:S04]  /*179e0*/  LDSM.16.M88.4 R56, [R185+0x2000] ;  /* 0x00200000b938783b */ /* 0x000fe80000000200 */
[----:B------:R-:W3:Y:S03]  /*179f0*/  LDSM.16.M88.4 R52, [R184+0x8000] ;  /* 0x00800000b834783b */ /* 0x000ee60000000200 */
[----:B------:R-:W-:Y:S08]  /*17a00*/  HMMA.16816.F32.BF16 R28, R172, R50, R28 ;  /* 0x00000032ac1c723c */ /* 0x000ff0000004181c */
[C---:B-----5:R-:W-:Y:S08]  /*17a10*/  HMMA.16816.F32.BF16 R180, R140.reuse, R40, R180 ;  /* 0x000000288cb4723c */ /* 0x060ff000000418b4 */
[----:B------:R-:W-:Y:S01]  /*17a20*/  HMMA.16816.F32.BF16 R36, R140, R42, R36 ;  /* 0x0000002a8c24723c */ /* 0x000fe20000041824 */
[----:B------:R-:W4:Y:S07]  /*17a30*/  LDSM.16.M88.4 R40, [R2+UR6+0x9800] ;  /* 0x009800060228783b */ /* 0x000f2e0008000200 */
[C---:B------:R-:W-:Y:S01]  /*17a40*/  HMMA.16816.F32.BF16 R48, R64.reuse, R168, R32 ;  /* 0x000000a84030723c */ /* 0x040fe20000041820 */
[----:B------:R-:W5:Y:S07]  /*17a50*/  LDSM.16.M88.4 R32, [R184+0x8800] ;  /* 0x00880000b820783b */ /* 0x000f6e0000000200 */
[----:B------:R-:W-:Y:S08]  /*17a60*/  HMMA.16816.F32.BF16 R28, R64, R170, R28 ;  /* 0x000000aa401c723c */ /* 0x000ff0000004181c */
[C---:B-1----:R-:W-:Y:S08]  /*17a70*/  HMMA.16816.F32.BF16 R24, R172.reuse, R44, R24 ;  /* 0x0000002cac18723c */ /* 0x042ff00000041818 */
[----:B------:R-:W-:Y:S01]  /*17a80*/  HMMA.16816.F32.BF16 R20, R172, R46, R20 ;  /* 0x0000002eac14723c */ /* 0x000fe20000041814 */
[----:B------:R-:W1:Y:S07]  /*17a90*/  LDSM.16.M88.4 R44, [R63+0x9000] ;  /* 0x009000003f2c783b */ /* 0x000e6e0000000200 */
[C---:B--2---:R-:W-:Y:S08]  /*17aa0*/  HMMA.16816.F32.BF16 R48, R140.reuse, R8, R48 ;  /* 0x000000088c30723c */ /* 0x044ff00000041830 */
[----:B------:R-:W-:Y:S01]  /*17ab0*/  HMMA.16816.F32.BF16 R28, R140, R10, R28 ;  /* 0x0000000a8c1c723c */ /* 0x000fe2000004181c */
[----:B------:R-:W-:Y:S07]  /*17ac0*/  LDSM.16.M88.4 R8, [R2+UR6+0xa000] ;  /* 0x00a000060208783b */ /* 0x000fee0008000200 */
[C---:B---3--:R-:W-:Y:S08]  /*17ad0*/  HMMA.16816.F32.BF16 R180, R56.reuse, R52, R180 ;  /* 0x0000003438b4723c */ /* 0x048ff000000418b4 */
[----:B------:R-:W-:Y:S08]  /*17ae0*/  HMMA.16816.F32.BF16 R36, R56, R54, R36 ;  /* 0x000000363824723c */ /* 0x000ff00000041824 */
[----:B----4-:R-:W-:Y:S01]  /*17af0*/  HMMA.16816.F32.BF16 R52, R172, R40, R16 ;  /* 0x00000028ac34723c */ /* 0x010fe20000041810 */
[----:B------:R-:W2:Y:S07]  /*17b00*/  LDSM.16.M88.4 R16, [R139+0x9000] ;  /* 0x009000008b10783b */ /* 0x000eae0000000200 */
[C---:B-----5:R-:W-:Y:S08]  /*17b10*/  HMMA.16816.F32.BF16 R48, R56.reuse, R32, R48 ;  /* 0x000000203830723c */ /* 0x060ff00000041830 */
[----:B------:R-:W-:Y:S01]  /*17b20*/  HMMA.16816.F32.BF16 R28, R56, R34, R28 ;  /* 0x00000022381c723c */ /* 0x000fe2000004181c */
[----:B------:R-:W3:Y:S07]  /*17b30*/  LDSM.16.M88.4 R32, [R63+0x9800] ;  /* 0x009800003f20783b */ /* 0x000eee0000000200 */
[C---:B-1----:R-:W-:Y:S01]  /*17b40*/  HMMA.16816.F32.BF16 R168, R64.reuse, R44, R24 ;  /* 0x0000002c40a8723c */ /* 0x042fe20000041818 */
[----:B------:R-:W1:Y:S07]  /*17b50*/  LDSM.16.M88.4 R24, [R184+0x9000] ;  /* 0x00900000b818783b */ /* 0x000e6e0000000200 */
        /* <DEDUP_REMOVED lines=9> */
[----:B------:R-:W4:Y:S01]  /*17bf0*/  MUFU.TANH R190, R37 ;  /* 0x0000002500be7308 */ /* 0x000f220000002400 */
[----:B------:R-:W-:Y:S01]  /*17c00*/  HMMA.16816.F32.BF16 R12, R172, R42, R12 ;  /* 0x0000002aac0c723c */ /* 0x000fe2000004180c */
[----:B------:R-:W-:Y:S06]  /*17c10*/  LDSM.16.M88.4 R40, [R184+0x9800] ;  /* 0x00980000b828783b */ /* 0x000fec0000000200 */
[----:B------:R-:W1:Y:S01]  /*17c20*/  MUFU.TANH R183, R36 ;  /* 0x0000002400b77308 */ /* 0x000e620000002400 */
[----:B--2---:R-:W-:Y:S07]  /*17c30*/  HMMA.16816.F32.BF16 R168, R140, R16, R168 ;  /* 0x000000108ca8723c */ /* 0x004fee00000418a8 */
[----:B------:R-:W2:Y:S01]  /*17c40*/  MUFU.TANH R182, R38 ;  /* 0x0000002600b67308 */ /* 0x000ea20000002400 */
[----:B------:R-:W-:Y:S07]  /*17c50*/  HMMA.16816.F32.BF16 R176, R172, R8, R176 ;  /* 0x00000008acb0723c */ /* 0x000fee00000418b0 */
[----:B------:R5:W1:Y:S01]  /*17c60*/  MUFU.TANH R44, R39 ;  /* 0x00000027002c7308 */ /* 0x000a620000002400 */
[----:B------:R-:W-:Y:S01]  /*17c70*/  HMMA.16816.F32.BF16 R20, R140, R18, R20 ;  /* 0x000000128c14723c */ /* 0x000fe20000041814 */
[----:B------:R-:W-:Y:S07]  /*17c80*/  LDSM.16.M88.4 R16, [R2+UR6+0xa800] ;  /* 0x00a800060210783b */ /* 0x000fee0008000200 */
[----:B------:R-:W-:Y:S01]  /*17c90*/  HMMA.16816.F32.BF16 R4, R172, R10, R4 ;  /* 0x0000000aac04723c */ /* 0x000fe20000041804 */
[----:B------:R-:W4:Y:S04]  /*17ca0*/  LDSM.16.M88.4 R8, [R63+0xa000] ;  /* 0x00a000003f08783b */ /* 0x000f280000000200 */
[----:B-----5:R-:W5:Y:S03]  /*17cb0*/  LDSM.16.M88.4 R36, [R139+0x9800] ;  /* 0x009800008b24783b */ /* 0x020f660000000200 */
[----:B---3--:R-:W-:Y:S08]  /*17cc0*/  HMMA.16816.F32.BF16 R12, R64, R34, R12 ;  /* 0x00000022400c723c */ /* 0x008ff0000004180c */
[C---:B-1----:R-:W-:Y:S08]  /*17cd0*/  HMMA.16816.F32.BF16 R168, R56.reuse, R24, R168 ;  /* 0x0000001838a8723c */ /* 0x042ff000000418a8 */
[----:B------:R-:W-:Y:S01]  /*17ce0*/  HMMA.16816.F32.BF16 R20, R56, R26, R20 ;  /* 0x0000001a3814723c */ /* 0x000fe20000041814 */
[----:B------:R-:W1:Y:S07]  /*17cf0*/  LDSM.16.M88.4 R24, [R139+0xa000] ;  /* 0x00a000008b18783b */ /* 0x000e6e0000000200 */
[C---:B------:R-:W-:Y:S01]  /*17d00*/  HMMA.16816.F32.BF16 R52, R64.reuse, R32, R52 ;  /* 0x000000204034723c */ /* 0x040fe20000041834 */
[----:B------:R-:W3:Y:S07]  /*17d10*/  LDSM.16.M88.4 R32, [R184+0xa000] ;  /* 0x00a00000b820783b */ /* 0x000eee0000000200 */
[----:B----4-:R-:W-:Y:S08]  /*17d20*/  HMMA.16816.F32.BF16 R176, R64, R8, R176 ;  /* 0x0000000840b0723c */ /* 0x010ff000000418b0 */
[C---:B-----5:R-:W-:Y:S08]  /*17d30*/  HMMA.16816.F32.BF16 R12, R140.reuse, R38, R12 ;  /* 0x000000268c0c723c */ /* 0x060ff0000004180c */
[----:B------:R-:W-:Y:S08]  /*17d40*/  HMMA.16816.F32.BF16 R52, R140, R36, R52 ;  /* 0x000000248c34723c */ /* 0x000ff00000041834 */
[C---:B------:R-:W-:Y:S08]  /*17d50*/  HMMA.16816.F32.BF16 R164, R172.reuse, R16, R164 ;  /* 0x00000010aca4723c */ /* 0x040ff000000418a4 */
[----:B------:R-:W-:Y:S01]  /*17d60*/  HMMA.16816.F32.BF16 R160, R172, R18, R160 ;  /* 0x00000012aca0723c */ /* 0x000fe200000418a0 */
[----:B------:R-:W4:Y:S01]  /*17d70*/  LDSM.16.M88.4 R16, [R63+0xa800] ;  /* 0x00a800003f10783b */ /* 0x000f220000000200 */
[-C--:B------:R-:W-:Y:S01]  /*17d80*/  FMUL.FTZ R28, R28, R138.reuse ;  /* 0x0000008a1c1c7220 */ /* 0x080fe20000410000 */
[-C--:B------:R-:W-:Y:S01]  /*17d90*/  FMUL.FTZ R29, R29, R138.reuse ;  /* 0x0000008a1d1d7220 */ /* 0x080fe20000410000 */
[-C--:B------:R-:W-:Y:S01]  /*17da0*/  FMUL.FTZ R30, R30, R138.reuse ;  /* 0x0000008a1e1e7220 */ /* 0x080fe20000410000 */
[----:B------:R-:W-:-:S03]  /*17db0*/  FMUL.FTZ R31, R31, R138 ;  /* 0x0000008a1f1f7220 */ /* 0x000fc60000410000 */
[----:B------:R-:W-:Y:S01]  /*17dc0*/  HMMA.16816.F32.BF16 R12, R56, R42, R12 ;  /* 0x0000002a380c723c */ /* 0x000fe2000004180c */
[-C--:B------:R-:W-:Y:S01]  /*17dd0*/  FMUL.FTZ R45, R50, R138.reuse ;  /* 0x0000008a322d7220 */ /* 0x080fe20000410000 */
[-C--:B------:R-:W-:Y:S01]  /*17de0*/  FMUL.FTZ R46, R51, R138.reuse ;  /* 0x0000008a332e7220 */ /* 0x080fe20000410000 */
[----:B------:R-:W2:Y:S05]  /*17df0*/  MUFU.TANH R191, R29 ;  /* 0x0000001d00bf7308 */ /* 0x000eaa0000002400 */
[----:B------:R-:W-:Y:S01]  /*17e00*/  HMMA.16816.F32.BF16 R4, R64, R10, R4 ;  /* 0x0000000a4004723c */ /* 0x000fe20000041804 */
[----:B------:R-:W-:Y:S02]  /*17e10*/  LDSM.16.M88.4 R8, [R139+0xa800] ;  /* 0x00a800008b08783b */ /* 0x000fe40000000200 */
[----:B------:R-:W2:Y:S05]  /*17e20*/  MUFU.TANH R51, R28 ;  /* 0x0000001c00337308 */ /* 0x000eaa0000002400 */
[----:B-1----:R-:W-:Y:S03]  /*17e30*/  HMMA.16816.F32.BF16 R176, R140, R24, R176 ;  /* 0x000000188cb0723c */ /* 0x002fe600000418b0 */
[----:B------:R-:W1:Y:S05]  /*17e40*/  MUFU.TANH R47, R30 ;  /* 0x0000001e002f7308 */ /* 0x000e6a0000002400 */
[----:B------:R-:W-:Y:S03]  /*17e50*/  HMMA.16816.F32.BF16 R52, R56, R40, R52 ;  /* 0x000000283834723c */ /* 0x000fe60000041834 */
[----:B------:R5:W1:Y:S01]  /*17e60*/  MUFU.TANH R50, R31 ;  /* 0x0000001f00327308 */ /* 0x000a620000002400 */
[-C--:B------:R-:W-:Y:S01]  /*17e70*/  FMUL.FTZ R20, R20, R138.reuse ;  /* 0x0000008a14147220 */ /* 0x080fe20000410000 */
[-C--:B------:R-:W-:Y:S01]  /*17e80*/  FMUL.FTZ R21, R21, R138.reuse ;  /* 0x0000008a15157220 */ /* 0x080fe20000410000 */
[-C--:B------:R-:W-:Y:S01]  /*17e90*/  FMUL.FTZ R22, R22, R138.reuse ;  /* 0x0000008a16167220 */ /* 0x080fe20000410000 */
[-C--:B------:R-:W-:Y:S01]  /*17ea0*/  FMUL.FTZ R23, R23, R138.reuse ;  /* 0x0000008a17177220 */ /* 0x080fe20000410000 */
[----:B-----5:R-:W5:Y:S01]  /*17eb0*/  LDSM.16.M88.4 R28, [R2+UR6+0xb000] ;  /* 0x00b00006021c783b */ /* 0x020f620008000200 */
[-C--:B------:R-:W-:Y:S01]  /*17ec0*/  FMUL.FTZ R12, R12, R138.reuse ;  /* 0x0000008a0c0c7220 */ /* 0x080fe20000410000 */
[-C--:B------:R-:W-:Y:S01]  /*17ed0*/  FMUL.FTZ R13, R13, R138.reuse ;  /* 0x0000008a0d0d7220 */ /* 0x080fe20000410000 */
[----:B------:R-:W-:Y:S01]  /*17ee0*/  HMMA.16816.F32.BF16 R4, R140, R26, R4 ;  /* 0x0000001a8c04723c */ /* 0x000fe20000041804 */
[----:B------:R-:W-:-:S07]  /*17ef0*/  FMUL.FTZ R36, R170, R138 ;  /* 0x0000008aaa247220 */ /* 0x000fce0000410000 */
[-C--:B------:R-:W-:Y:S01]  /*17f00*/  FMUL.FTZ R43, R53, R138.reuse ;  /* 0x0000008a352b7220 */ /* 0x080fe20000410000 */
[-C--:B------:R-:W-:Y:S01]  /*17f10*/  FMUL.FTZ R41, R54, R138.reuse ;  /* 0x0000008a36297220 */ /* 0x080fe20000410000 */
[----:B------:R-:W1:Y:S01]  /*17f20*/  MUFU.TANH R170, R20 ;  /* 0x0000001400aa7308 */ /* 0x000e620000002400 */
[----:B------:R-:W-:Y:S01]  /*17f30*/  LDSM.16.M88.4 R24, [R184+0xa800] ;  /* 0x00a80000b818783b */ /* 0x000fe20000000200 */
[----:B---3--:R-:W-:Y:S01]  /*17f40*/  HMMA.16816.F32.BF16 R176, R56, R32, R176 ;  /* 0x0000002038b0723c */ /* 0x008fe200000418b0 */
[-C--:B------:R-:W-:Y:S01]  /*17f50*/  FMUL.FTZ R32, R14, R138.reuse ;  /* 0x0000008a0e207220 */ /* 0x080fe20000410000 */
[----:B------:R-:W-:-:S04]  /*17f60*/  FMUL.FTZ R33, R15, R138 ;  /* 0x0000008a0f217220 */ /* 0x000fc80000410000 */
[----:B------:R-:W3:Y:S02]  /*17f70*/  MUFU.TANH R40, R21 ;  /* 0x0000001500287308 */ /* 0x000ee40000002400 */
[----:B----4-:R-:W-:Y:S06]  /*17f80*/  HMMA.16816.F32.BF16 R164, R64, R16, R164 ;  /* 0x0000001040a4723c */ /* 0x010fec00000418a4 */
[----:B------:R-:W4:Y:S08]  /*17f90*/  MUFU.TANH R38, R22 ;  /* 0x0000001600267308 */ /* 0x000f300000002400 */
[----:B------:R2:W1:Y:S08]  /*17fa0*/  MUFU.TANH R39, R23 ;  /* 0x0000001700277308 */ /* 0x0004700000002400 */
[----:B------:R-:W1:Y:S08]  /*17fb0*/  MUFU.TANH R53, R12 ;  /* 0x0000000c00357308 */ /* 0x000e700000002400 */
[----:B------:R3:W1:Y:S01]  /*17fc0*/  MUFU.TANH R54, R13 ;  /* 0x0000000d00367308 */ /* 0x0006620000002400 */
[----:B--2---:R-:W2:Y:S04]  /*17fd0*/  LDSM.16.M88.4 R20, [R2+UR6+0xb800] ;  /* 0x00b800060214783b */ /* 0x004ea80008000200 */
[----:B---3--:R-:W3:Y:S01]  /*17fe0*/  LDSM.16.M88.4 R12, [R63+0xb000] ;  /* 0x00b000003f0c783b */ /* 0x008ee20000000200 */
[----:B------:R-:W-:Y:S08]  /*17ff0*/  HMMA.16816.F32.BF16 R4, R56, R34, R4 ;  /* 0x000000223804723c */ /* 0x000ff00000041804 */
[----:B-----5:R-:W-:Y:S08]  /*18000*/  HMMA.16816.F32.BF16 R156, R172, R28, R156 ;  /* 0x0000001cac9c723c */ /* 0x020ff0000004189c */
[----:B------:R-:W-:Y:S08]  /*18010*/  HMMA.16816.F32.BF16 R164, R140, R8, R164 ;  /* 0x000000088ca4723c */ /* 0x000ff000000418a4 */
[----:B------:R-:W-:Y:S01]  /*18020*/  HMMA.16816.F32.BF16 R152, R172, R30, R152 ;  /* 0x0000001eac98723c */ /* 0x000fe20000041898 */
[----:B------:R-:W5:Y:S01]  /*18030*/  LDSM.16.M88.4 R28, [R63+0xb800] ;  /* 0x00b800003f1c783b */ /* 0x000f620000000200 */
[-C--:B------:R-:W-:Y:S01]  /*18040*/  FMUL.FTZ R4, R4, R138.reuse ;  /* 0x0000008a04047220 */ /* 0x080fe20000410000 */
[----:B------:R-:W-:-:S05]  /*18050*/  FMUL.FTZ R5, R5, R138 ;  /* 0x0000008a05057220 */ /* 0x000fca0000410000 */
[----:B------:R-:W-:Y:S01]  /*18060*/  HMMA.16816.F32.BF16 R160, R64, R18, R160 ;  /* 0x0000001240a0723c */ /* 0x000fe200000418a0 */
[----:B------:R-:W4:Y:S07]  /*18070*/  LDSM.16.M88.4 R16, [R139+0xb000] ;  /* 0x00b000008b10783b */ /* 0x000f2e0000000200 */
[----:B--2---:R-:W-:Y:S01]  /*18080*/  HMMA.16816.F32.BF16 R148, R172, R20, R148 ;  /* 0x00000014ac94723c */ /* 0x004fe20000041894 */
[----:B------:R-:W2:Y:S01]  /*18090*/  MUFU.TANH R21, R4 ;  /* 0x0000000400157308 */ /* 0x000ea20000002400 */
[----:B------:R-:W-:-:S06]  /*180a0*/  FMUL.FTZ R20, R6, R138 ;  /* 0x0000008a06147220 */ /* 0x000fcc0000410000 */
[----:B------:R-:W-:Y:S01]  /*180b0*/  HMMA.16816.F32.BF16 R164, R56, R24, R164 ;  /* 0x0000001838a4723c */ /* 0x000fe200000418a4 */
[----:B------:R1:W1:Y:S07]  /*180c0*/  MUFU.TANH R24, R5 ;  /* 0x0000000500187308 */ /* 0x00026e0000002400 */
[----:B---3--:R-:W-:Y:S01]  /*180d0*/  HMMA.16816.F32.BF16 R156, R64, R12, R156 ;  /* 0x0000000c409c723c */ /* 0x008fe2000004189c */
[----:B------:R-:W-:-:S07]  /*180e0*/  FMUL.FTZ R12, R7, R138 ;  /* 0x0000008a070c7220 */ /* 0x000fce0000410000 */
[----:B------:R-:W-:Y:S01]  /*180f0*/  HMMA.16816.F32.BF16 R144, R172, R22, R144 ;  /* 0x00000016ac90723c */ /* 0x000fe20000041890 */
[----:B-1----:R-:W1:Y:S07]  /*18100*/  LDSM.16.M88.4 R4, [R139+0xb800] ;  /* 0x00b800008b04783b */ /* 0x002e6e0000000200 */
[----:B------:R-:W-:Y:S01]  /*18110*/  HMMA.16816.F32.BF16 R160, R140, R10, R160 ;  /* 0x0000000a8ca0723c */ /* 0x000fe200000418a0 */
[----:B------:R-:W3:Y:S04]  /*18120*/  LDSM.16.M88.4 R8, [R184+0xb000] ;  /* 0x00b00000b808783b */ /* 0x000ee80000000200 */
[----:B------:R-:W2:Y:S03]  /*18130*/  LDSM.16.M88.4 R184, [R184+0xb800] ;  /* 0x00b80000b8b8783b */ /* 0x000ea60000000200 */
[C---:B------:R-:W-:Y:S08]  /*18140*/  HMMA.16816.F32.BF16 R152, R64.reuse, R14, R152 ;  /* 0x0000000e4098723c */ /* 0x040ff00000041898 */
[----:B-----5:R-:W-:Y:S08]  /*18150*/  HMMA.16816.F32.BF16 R148, R64, R28, R148 ;  /* 0x0000001c4094723c */ /* 0x020ff00000041894 */
[----:B----4-:R-:W-:Y:S01]  /*18160*/  HMMA.16816.F32.BF16 R156, R140, R16, R156 ;  /* 0x000000108c9c723c */ /* 0x010fe2000004189c */
        /* <DEDUP_REMOVED lines=13> */
[----:B------:R-:W-:Y:S01]  /*18240*/  FMUL.FTZ R13, R166, R138 ;  /* 0x0000008aa60d7220 */ /* 0x000fe20000410000 */
[----:B------:R-:W4:Y:S01]  /*18250*/  MUFU.TANH R188, R188 ;  /* 0x000000bc00bc7308 */ /* 0x000f220000002400 */
[----:B------:R-:W-:Y:S01]  /*18260*/  HMMA.16816.F32.BF16 R152, R140, R18, R152 ;  /* 0x000000128c98723c */ /* 0x000fe20000041898 */
[----:B------:R-:W-:-:S07]  /*18270*/  DEPBAR.LE SB0, 0x0 ;  /* 0x000080000000791a */ /* 0x000fce0000000000 */
[C---:B-1----:R-:W-:Y:S08]  /*18280*/  HMMA.16816.F32.BF16 R148, R140.reuse, R4, R148 ;  /* 0x000000048c94723c */ /* 0x042ff00000041894 */
[----:B------:R-:W-:Y:S08]  /*18290*/  HMMA.16816.F32.BF16 R144, R140, R6, R144 ;  /* 0x000000068c90723c */ /* 0x000ff00000041890 */
[C---:B------:R-:W-:Y:S08]  /*182a0*/  HMMA.16816.F32.BF16 R160, R56.reuse, R26, R160 ;  /* 0x0000001a38a0723c */ /* 0x040ff000000418a0 */
[C---:B---3--:R-:W-:Y:S08]  /*182b0*/  HMMA.16816.F32.BF16 R156, R56.reuse, R8, R156 ;  /* 0x00000008389c723c */ /* 0x048ff0000004189c */
[C---:B------:R-:W-:Y:S08]  /*182c0*/  HMMA.16816.F32.BF16 R152, R56.reuse, R10, R152 ;  /* 0x0000000a3898723c */ /* 0x040ff00000041898 */
[C---:B--2---:R-:W-:Y:S08]  /*182d0*/  HMMA.16816.F32.BF16 R148, R56.reuse, R184, R148 ;  /* 0x000000b83894723c */ /* 0x044ff00000041894 */
        /* <DEDUP_REMOVED lines=68> */
[----:B------:R1:W1:Y:S08]  /*18720*/  MUFU.TANH R160, R144 ;  /* 0x0000009000a07308 */ /* 0x0002700000002400 */
[----:B------:R1:W1:Y:S08]  /*18730*/  MUFU.TANH R158, R145 ;  /* 0x00000091009e7308 */ /* 0x0002700000002400 */
[----:B------:R-:W1:Y:S08]  /*18740*/  MUFU.TANH R23, R23 ;  /* 0x0000001700177308 */ /* 0x000e700000002400 */
[----:B------:R-:W1:Y:S01]  /*18750*/  MUFU.TANH R29, R29 ;  /* 0x0000001d001d7308 */ /* 0x000e620000002400 */
[----:B------:R-:W-:Y:S01]  /*18760*/  BSSY.RECONVERGENT B1, `(.L_x_6398) ;  /* 0x0000071000017945 */ /* 0x000fe20003800200 */
[----:B------:R-:W-:Y:S06]  /*18770*/  BAR.SYNC.DEFER_BLOCKING 0x0 ;  /* 0x0000000000007b1d */ /* 0x000fec0000010000 */
[----:B--234-:R-:W-:Y:S05]  /*18780*/  @!P6 BRA `(.L_x_6399) ;  /* 0x0000000400b8e947 */ /* 0x01cfea0003800000 */
[----:B------:R-:W-:Y:S04]  /*18790*/  BSSY.RECONVERGENT B0, `(.L_x_6400) ;  /* 0x0000048000007945 */ /* 0x000fe80003800200 */
[----:B------:R-:W-:Y:S05]  /*187a0*/  @!P5 BRA `(.L_x_6401) ;  /* 0x0000000000f8d947 */ /* 0x000fea0003800000 */
[----:B------:R-:W2:Y:S01]  /*187b0*/  LD.E R27, desc[UR4][R132.64+0x170] ;  /* 0x00017004841b7980 */ /* 0x000ea2000c101900 */
[C---:B------:R-:W-:Y:S01]  /*187c0*/  VIADD R58, R61.reuse, 0xfffffe80 ;  /* 0xfffffe803d3a7836 */ /* 0x040fe20000000000 */
[----:B------:R-:W-:-:S04]  /*187d0*/  IADD3 R22, PT, PT, R61, -0x100, RZ ;  /* 0xffffff003d167810 */ /* 0x000fc80007ffe0ff */
[----:B------:R-:W-:Y:S02]  /*187e0*/  IABS R31, R58 ;  /* 0x0000003a001f7213 */ /* 0x000fe40000000000 */
[----:B------:R-:W-:Y:S02]  /*187f0*/  IABS R28, R22 ;  /* 0x00000016001c7213 */ /* 0x000fe40000000000 */
[-C--:B--2---:R-:W-:Y:S02]  /*18800*/  IABS R26, R27.reuse ;  /* 0x0000001b001a7213 */ /* 0x084fe40000000000 */
[-C--:B------:R-:W-:Y:S02]  /*18810*/  IABS R56, R27.reuse ;  /* 0x0000001b00387213 */ /* 0x080fe40000000000 */
[----:B------:R-:W2:Y:S01]  /*18820*/  I2F.RP R57, R26 ;  /* 0x0000001a00397306 */ /* 0x000ea20000209400 */
[----:B------:R-:W-:Y:S02]  /*18830*/  LOP3.LUT R58, R58, R27, RZ, 0x3c, !PT ;  /* 0x0000001b3a3a7212 */ /* 0x000fe400078e3cff */
[----:B------:R-:W-:-:S02]  /*18840*/  IADD3 R56, PT, PT, RZ, -R56, RZ ;  /* 0x80000038ff387210 */ /* 0x000fc40007ffe0ff */
[----:B------:R-:W-:-:S03]  /*18850*/  LOP3.LUT R22, R22, R27, RZ, 0x3c, !PT ;  /* 0x0000001b16167212 */ /* 0x000fc600078e3cff */
        /* <DEDUP_REMOVED lines=51> */
.L_x_6401:
        /* <DEDUP_REMOVED lines=8> */
.L_x_6402:
[----:B------:R-:W-:Y:S05]  /*18c10*/  BSYNC.RECONVERGENT B0 ;  /* 0x0000000000007941 */ /* 0x000fea0003800200 */
.L_x_6400:
        /* <DEDUP_REMOVED lines=22> */
[----:B-1----:R-:W-:Y:S01]  /*18d80*/  IADD3 R144, P0, PT, R26, R27, RZ ;  /* 0x0000001b1a907210 */ /* 0x002fe20007f1e0ff */
        /* <DEDUP_REMOVED lines=14> */
.L_x_6399:
[----:B------:R-:W-:Y:S05]  /*18e70*/  BSYNC.RECONVERGENT B1 ;  /* 0x0000000000017941 */ /* 0x000fea0003800200 */
.L_x_6398:
[----:B------:R-:W3:Y:S01]  /*18e80*/  LD.E R146, desc[UR4][R132.64+0xdc] ;  /* 0x0000dc0484927980 */ /* 0x000ee2000c101900 */
[----:B------:R-:W-:-:S04]  /*18e90*/  IMAD R31, R135, 0x80, R60 ;  /* 0x00000080871f7824 */ /* 0x000fc800078e023c */
[C---:B------:R-:W-:Y:S02]  /*18ea0*/  VIADD R177, R31.reuse, 0xffffff00 ;  /* 0xffffff001fb17836 */ /* 0x040fe40000000000 */
[C---:B------:R-:W-:Y:S02]  /*18eb0*/  VIADD R171, R31.reuse, 0xffffff01 ;  /* 0xffffff011fab7836 */ /* 0x040fe40000000000 */
[----:B------:R-:W-:Y:S01]  /*18ec0*/  VIADD R166, R31, 0xffffff08 ;  /* 0xffffff081fa67836 */ /* 0x000fe20000000000 */
[-C--:B------:R-:W-:Y:S01]  /*18ed0*/  ISETP.GE.AND P1, PT, R177, R238.reuse, PT ;  /* 0x000000eeb100720c */ /* 0x080fe20003f26270 */
[----:B------:R-:W-:Y:S01]  /*18ee0*/  VIADD R165, R31, 0xffffff09 ;  /* 0xffffff091fa57836 */ /* 0x000fe20000000000 */
[-C--:B------:R-:W-:Y:S01]  /*18ef0*/  ISETP.GE.AND P0, PT, R171, R238.reuse, PT ;  /* 0x000000eeab00720c */ /* 0x080fe20003f06270 */
[----:B------:R-:W-:Y:S01]  /*18f00*/  VIADD R164, R31, 0xffffff10 ;  /* 0xffffff101fa47836 */ /* 0x000fe20000000000 */
[----:B------:R-:W-:Y:S02]  /*18f10*/  ISETP.GE.AND P3, PT, R177, R237, PT ;  /* 0x000000edb100720c */ /* 0x000fe40003f66270 */
[----:B------:R-:W-:Y:S01]  /*18f20*/  FSEL R28, R188, -INF , P1 ;  /* 0xff800000bc1c7808 */ /* 0x000fe20000800000 */
[----:B------:R-:W-:Y:S01]  /*18f30*/  VIADD R161, R31, 0xffffff11 ;  /* 0xffffff111fa17836 */ /* 0x000fe20000000000 */
[----:B------:R-:W-:-:S02]  /*18f40*/  ISETP.GE.AND P4, PT, R166, R238, PT ;  /* 0x000000eea600720c */ /* 0x000fc40003f86270 */
[----:B-12---:R-:W-:Y:S02]  /*18f50*/  FSEL R27, R189, -INF , P0 ;  /* 0xff800000bd1b7808 */ /* 0x006fe40000000000 */
[-C--:B------:R-:W-:Y:S01]  /*18f60*/  ISETP.GE.AND P0, PT, R165, R238.reuse, PT ;  /* 0x000000eea500720c */ /* 0x080fe20003f06270 */
[----:B------:R-:W-:Y:S01]  /*18f70*/  VIADD R159, R31, 0xffffff18 ;  /* 0xffffff181f9f7836 */ /* 0x000fe20000000000 */
[----:B------:R-:W-:Y:S02]  /*18f80*/  FSEL R28, R28, -INF , !P3 ;  /* 0xff8000001c1c7808 */ /* 0x000fe40005800000 */
[----:B------:R-:W-:Y:S02]  /*18f90*/  FSEL R26, R183, -INF , P4 ;  /* 0xff800000b71a7808 */ /* 0x000fe40002000000 */
[----:B------:R-:W-:Y:S01]  /*18fa0*/  ISETP.GE.AND P3, PT, R164, R238, PT ;  /* 0x000000eea400720c */ /* 0x000fe20003f66270 */
[----:B------:R-:W-:Y:S01]  /*18fb0*/  VIADD R154, R31, 0xffffff19 ;  /* 0xffffff191f9a7836 */ /* 0x000fe20000000000 */
[----:B------:R-:W-:-:S02]  /*18fc0*/  ISETP.GE.AND P4, PT, R165, R237, PT ;  /* 0x000000eda500720c */ /* 0x000fc40003f86270 */
[----:B------:R-:W-:Y:S02]  /*18fd0*/  FSEL R22, R190, -INF , P0 ;  /* 0xff800000be167808 */ /* 0x000fe40000000000 */
[-C--:B------:R-:W-:Y:S01]  /*18fe0*/  ISETP.GE.AND P0, PT, R161, R238.reuse, PT ;  /* 0x000000eea100720c */ /* 0x080fe20003f06270 */
[----:B------:R-:W-:Y:S01]  /*18ff0*/  VIADD R153, R31, 0xffffff20 ;  /* 0xffffff201f997836 */ /* 0x000fe20000000000 */
[----:B------:R-:W-:Y:S02]  /*19000*/  FSEL R48, R48, -INF , P3 ;  /* 0xff80000030307808 */ /* 0x000fe40001800000 */
[----:B------:R-:W-:Y:S02]  /*19010*/  FSEL R22, R22, -INF , !P4 ;  /* 0xff80000016167808 */ /* 0x000fe40006000000 */
[----:B------:R-:W-:Y:S01]  /*19020*/  ISETP.GE.AND P3, PT, R159, R238, PT ;  /* 0x000000ee9f00720c */ /* 0x000fe20003f66270 */
[----:B------:R-:W-:Y:S01]  /*19030*/  VIADD R152, R31, 0xffffff21 ;  /* 0xffffff211f987836 */ /* 0x000fe20000000000 */
[----:B------:R-:W-:-:S02]  /*19040*/  ISETP.GE.AND P4, PT, R161, R237, PT ;  /* 0x000000eda100720c */ /* 0x000fc40003f86270 */
[----:B------:R-:W-:Y:S02]  /*19050*/  FSEL R49, R49, -INF , P0 ;  /* 0xff80000031317808 */ /* 0x000fe40000000000 */
[-C--:B------:R-:W-:Y:S01]  /*19060*/  ISETP.GE.AND P0, PT, R154, R238.reuse, PT ;  /* 0x000000ee9a00720c */ /* 0x080fe20003f06270 */
[----:B------:R-:W-:Y:S01]  /*19070*/  VIADD R151, R31, 0xffffff28 ;  /* 0xffffff281f977836 */ /* 0x000fe20000000000 */
[-C--:B------:R-:W-:Y:S02]  /*19080*/  ISETP.GE.AND P1, PT, R166, R237.reuse, PT ;  /* 0x000000eda600720c */ /* 0x080fe40003f26270 */
[----:B------:R-:W-:Y:S02]  /*19090*/  FSEL R51, R51, -INF , P3 ;  /* 0xff80000033337808 */ /* 0x000fe40001800000 */
[----:B------:R-:W-:Y:S02]  /*190a0*/  FSEL R187, R49, -INF , !P4 ;  /* 0xff80000031bb7808 */ /* 0x000fe40006000000 */
[----:B------:R-:W-:Y:S01]  /*190b0*/  ISETP.GE.AND P3, PT, R153, R238, PT ;  /* 0x000000ee9900720c */ /* 0x000fe20003f66270 */
[----:B------:R-:W-:Y:S01]  /*190c0*/  VIADD R150, R31, 0xffffff29 ;  /* 0xffffff291f967836 */ /* 0x000fe20000000000 */
[----:B------:R-:W-:-:S02]  /*190d0*/  ISETP.GE.AND P4, PT, R154, R237, PT ;  /* 0x000000ed9a00720c */ /* 0x000fc40003f86270 */
[----:B------:R-:W-:Y:S02]  /*190e0*/  FSEL R183, R191, -INF , P0 ;  /* 0xff800000bfb77808 */ /* 0x000fe40000000000 */
[----:B------:R-:W-:Y:S02]  /*190f0*/  ISETP.GE.AND P0, PT, R152, R238, PT ;  /* 0x000000ee9800720c */ /* 0x000fe40003f06270 */
[----:B------:R-:W-:Y:S01]  /*19100*/  FSEL R26, R26, -INF , !P1 ;  /* 0xff8000001a1a7808 */ /* 0x000fe20004800000 */
[----:B------:R-:W-:Y:S01]  /*19110*/  VIADD R149, R31, 0xffffff30 ;  /* 0xffffff301f957836 */ /* 0x000fe20000000000 */
[----:B------:R-:W-:Y:S02]  /*19120*/  ISETP.GE.AND P1, PT, R164, R237, PT ;  /* 0x000000eda400720c */ /* 0x000fe40003f26270 */
[----:B------:R-:W-:Y:S02]  /*19130*/  FSEL R168, R168, -INF , P3 ;  /* 0xff800000a8a87808 */ /* 0x000fe40001800000 */
[----:B------:R-:W-:-:S02]  /*19140*/  FSEL R183, R183, -INF , !P4 ;  /* 0xff800000b7b77808 */ /* 0x000fc40006000000 */
[-C--:B------:R-:W-:Y:S01]  /*19150*/  ISETP.GE.AND P3, PT, R151, R238.reuse, PT ;  /* 0x000000ee9700720c */ /* 0x080fe20003f66270 */
[----:B------:R-:W-:Y:S01]  /*19160*/  VIADD R148, R31, 0xffffff31 ;  /* 0xffffff311f947836 */ /* 0x000fe20000000000 */
[-C--:B------:R-:W-:Y:S02]  /*19170*/  ISETP.GE.AND P4, PT, R152, R237.reuse, PT ;  /* 0x000000ed9800720c */ /* 0x080fe40003f86270 */
[----:B------:R-:W-:Y:S02]  /*19180*/  FSEL R169, R169, -INF , P0 ;  /* 0xff800000a9a97808 */ /* 0x000fe40000000000 */
[----:B------:R-:W-:Y:S02]  /*19190*/  ISETP.GE.AND P0, PT, R150, R238, PT ;  /* 0x000000ee9600720c */ /* 0x000fe40003f06270 */
[----:B------:R-:W-:Y:S01]  /*191a0*/  FSEL R189, R48, -INF , !P1 ;  /* 0xff80000030bd7808 */ /* 0x000fe20004800000 */
[----:B------:R-:W-:Y:S01]  /*191b0*/  VIADD R147, R31, 0xffffff38 ;  /* 0xffffff381f937836 */ /* 0x000fe20000000000 */
[----:B------:R-:W-:-:S02]  /*191c0*/  ISETP.GE.AND P1, PT, R159, R237, PT ;  /* 0x000000ed9f00720c */ /* 0x000fc40003f26270 */
[----:B------:R-:W-:Y:S02]  /*191d0*/  FSEL R155, R170, -INF , P3 ;  /* 0xff800000aa9b7808 */ /* 0x000fe40001800000 */
[----:B------:R-:W-:Y:S02]  /*191e0*/  FSEL R173, R169, -INF , !P4 ;  /* 0xff800000a9ad7808 */ /* 0x000fe40006000000 */
[-C--:B------:R-:W-:Y:S01]  /*191f0*/  ISETP.GE.AND P3, PT, R149, R238.reuse, PT ;  /* 0x000000ee9500720c */ /* 0x080fe20003f66270 */
[----:B------:R-:W-:Y:S01]  /*19200*/  VIADD R145, R31, 0xffffff39 ;  /* 0xffffff391f917836 */ /* 0x000fe20000000000 */
[----:B------:R-:W-:Y:S02]  /*19210*/  ISETP.GE.AND P4, PT, R150, R237, PT ;  /* 0x000000ed9600720c */ /* 0x000fe40003f86270 */
[----:B------:R-:W-:Y:S02]  /*19220*/  FSEL R40, R40, -INF , P0 ;  /* 0xff80000028287808 */ /* 0x000fe40000000000 */
[----:B------:R-:W-:-:S02]  /*19230*/  ISETP.GE.AND P0, PT, R148, R238, PT ;  /* 0x000000ee9400720c */ /* 0x000fc40003f06270 */
[----:B------:R-:W-:Y:S01]  /*19240*/  FSEL R185, R51, -INF , !P1 ;  /* 0xff80000033b97808 */ /* 0x000fe20004800000 */
        /* <DEDUP_REMOVED lines=79> */
[----:B------:R-:W-:Y:S02]  /*19740*/  FSEL R196, R16, -INF , !P1 ;  /* 0xff80000010c47808 */ /* 0x000fe40004800000 */
[----:B------:R-:W-:-:S02]  /*19750*/  ISETP.GE.AND P1, PT, R64, R237, PT ;  /* 0x000000ed4000720c */ /* 0x000fc40003f26270 */
[----:B------:R-:W-:Y:S02]  /*19760*/  FSEL R140, R140, -INF , P3 ;  /* 0xff8000008c8c7808 */ /* 0x000fe40001800000 */
[----:B------:R-:W-:Y:S02]  /*19770*/  FSEL R172, R67, -INF , !P4 ;  /* 0xff80000043ac7808 */ /* 0x000fe40006000000 */
[-C--:B------:R-:W-:Y:S02]  /*19780*/  ISETP.GE.AND P3, PT, R56, R238.reuse, PT ;  /* 0x000000ee3800720c */ /* 0x080fe40003f66270 */
[----:B------:R-:W-:Y:S02]  /*19790*/  ISETP.GE.AND P4, PT, R57, R237, PT ;  /* 0x000000ed3900720c */ /* 0x000fe40003f86270 */
[----:B------:R-:W-:Y:S02]  /*197a0*/  FSEL R156, R156, -INF , P0 ;  /* 0xff8000009c9c7808 */ /* 0x000fe40000000000 */
[----:B------:R-:W-:-:S02]  /*197b0*/  ISETP.GE.AND P0, PT, R31, R238, PT ;  /* 0x000000ee1f00720c */ /* 0x000fc40003f06270 */
[----:B------:R-:W-:Y:S02]  /*197c0*/  FSEL R178, R11, -INF , !P1 ;  /* 0xff8000000bb27808 */ /* 0x000fe40004800000 */
[-C--:B------:R-:W-:Y:S02]  /*197d0*/  ISETP.GE.AND P1, PT, R61, R237.reuse, PT ;  /* 0x000000ed3d00720c */ /* 0x080fe40003f26270 */
[----:B------:R-:W-:Y:S02]  /*197e0*/  FSEL R9, R160, -INF , P3 ;  /* 0xff800000a0097808 */ /* 0x000fe40001800000 */
[----:B------:R-:W-:Y:S02]  /*197f0*/  FSEL R160, R156, -INF , !P4 ;  /* 0xff8000009ca07808 */ /* 0x000fe40006000000 */
[----:B------:R-:W-:Y:S02]  /*19800*/  ISETP.GE.AND P4, PT, R31, R237, PT ;  /* 0x000000ed1f00720c */ /* 0x000fe40003f86270 */
[----:B------:R-:W-:-:S02]  /*19810*/  FSEL R156, R158, -INF , P0 ;  /* 0xff8000009e9c7808 */ /* 0x000fc40000000000 */
[C---:B------:R-:W-:Y:S02]  /*19820*/  ISETP.GE.AND P0, PT, R171.reuse, R236, PT ;  /* 0x000000ecab00720c */ /* 0x040fe40003f06270 */
[----:B------:R-:W-:Y:S02]  /*19830*/  FSEL R174, R30, -INF , !P1 ;  /* 0xff8000001eae7808 */ /* 0x000fe40004800000 */
[----:B------:R-:W-:Y:S02]  /*19840*/  ISETP.GE.AND P1, PT, R58, R237, PT ;  /* 0x000000ed3a00720c */ /* 0x000fe40003f26270 */
[----:B------:R-:W-:Y:S02]  /*19850*/  FSEL R156, R156, -INF , !P4 ;  /* 0xff8000009c9c7808 */ /* 0x000fe40006000000 */
[----:B------:R-:W-:Y:S02]  /*19860*/  ISETP.GE.AND P4, PT, R171, R235, PT ;  /* 0x000000ebab00720c */ /* 0x000fe40003f86270 */
[----:B------:R-:W-:-:S02]  /*19870*/  FSEL R30, R181, -INF , P0 ;  /* 0xff800000b51e7808 */ /* 0x000fc40000000000 */
[-C--:B------:R-:W-:Y:S02]  /*19880*/  ISETP.GE.AND P0, PT, R165, R236.reuse, PT ;  /* 0x000000eca500720c */ /* 0x080fe40003f06270 */
[----:B------:R-:W-:Y:S02]  /*19890*/  FSEL R162, R140, -INF , !P1 ;  /* 0xff8000008ca27808 */ /* 0x000fe40004800000 */
[----:B------:R-:W-:Y:S02]  /*198a0*/  ISETP.GE.AND P1, PT, R56, R237, PT ;  /* 0x000000ed3800720c */ /* 0x000fe40003f26270 */
[----:B------:R-:W-:Y:S02]  /*198b0*/  ISETP.GE.AND P3, PT, R177, R236, PT ;  /* 0x000000ecb100720c */ /* 0x000fe40003f66270 */
[----:B------:R-:W-:Y:S02]  /*198c0*/  FSEL R30, R30, -INF , !P4 ;  /* 0xff8000001e1e7808 */ /* 0x000fe40006000000 */
[----:B------:R-:W-:-:S02]  /*198d0*/  ISETP.GE.AND P4, PT, R165, R235, PT ;  /* 0x000000eba500720c */ /* 0x000fc40003f86270 */
[----:B------:R-:W-:Y:S02]  /*198e0*/  FSEL R16, R44, -INF , P0 ;  /* 0xff8000002c107808 */ /* 0x000fe40000000000 */
[-C--:B------:R-:W-:Y:S02]  /*198f0*/  ISETP.GE.AND P0, PT, R161, R236.reuse, PT ;  /* 0x000000eca100720c */ /* 0x080fe40003f06270 */
[----:B------:R-:W-:Y:S02]  /*19900*/  FSEL R158, R9, -INF , !P1 ;  /* 0xff800000099e7808 */ /* 0x000fe40004800000 */
[----:B------:R-:W-:Y:S02]  /*19910*/  ISETP.GE.AND P1, PT, R177, R235, PT ;  /* 0x000000ebb100720c */ /* 0x000fe40003f26270 */
[----:B------:R-:W-:Y:S02]  /*19920*/  FSEL R40, R180, -INF , P3 ;  /* 0xff800000b4287808 */ /* 0x000fe40001800000 */
        /* <DEDUP_REMOVED lines=19> */
[-C--:B------:R-:W-:Y:S02]  /*19a60*/  ISETP.GE.AND P3, PT, R159, R236.reuse, PT ;  /* 0x000000ec9f00720c */ /* 0x080fe40003f66270 */
[----:B------:R-:W-:Y:S02]  /*19a70*/  ISETP.GE.AND P0, PT, R150, R236, PT ;  /* 0x000000ec9600720c */ /* 0x000fe40003f06270 */
[----:B------:R-:W-:Y:S02]  /*19a80*/  FSEL R181, R45, -INF , !P1 ;  /* 0xff8000002db57808 */ /* 0x000fe40004800000 */
[----:B------:R-:W-:Y:S02]  /*19a90*/  ISETP.GE.AND P1, PT, R159, R235, PT ;  /* 0x000000eb9f00720c */ /* 0x000fe40003f26270 */
[----:B------:R-:W-:Y:S02]  /*19aa0*/  FSEL R159, R37, -INF , !P4 ;  /* 0xff800000259f7808 */ /* 0x000fe40006000000 */
[----:B------:R-:W-:-:S02]  /*19ab0*/  FSEL R47, R47, -INF , P3 ;  /* 0xff8000002f2f7808 */ /* 0x000fc40001800000 */
[----:B------:R-:W-:Y:S02]  /*19ac0*/  ISETP.GE.AND P4, PT, R150, R235, PT ;  /* 0x000000eb9600720c */ /* 0x000fe40003f86270 */
[----:B------:R-:W-:Y:S02]  /*19ad0*/  FSEL R39, R39, -INF , P0 ;  /* 0xff80000027277808 */ /* 0x000fe40000000000 */
[-C--:B------:R-:W-:Y:S02]  /*19ae0*/  ISETP.GE.AND P3, PT, R153, R236.reuse, PT ;  /* 0x000000ec9900720c */ /* 0x080fe40003f66270 */
[----:B------:R-:W-:Y:S02]  /*19af0*/  ISETP.GE.AND P0, PT, R148, R236, PT ;  /* 0x000000ec9400720c */ /* 0x000fe40003f06270 */
[----:B------:R-:W-:Y:S02]  /*19b00*/  FSEL R177, R47, -INF , !P1 ;  /* 0xff8000002fb17808 */ /* 0x000fe40004800000 */
[----:B------:R-:W-:-:S02]  /*19b10*/  FSEL R182, R39, -INF , !P4 ;  /* 0xff80000027b67808 */ /* 0x000fc40006000000 */
[-C--:B------:R-:W-:Y:S02]  /*19b20*/  ISETP.GE.AND P1, PT, R153, R235.reuse, PT ;  /* 0x000000eb9900720c */ /* 0x080fe40003f26270 */
[----:B------:R-:W-:Y:S02]  /*19b30*/  FSEL R36, R36, -INF , P3 ;  /* 0xff80000024247808 */ /* 0x000fe40001800000 */
[----:B------:R-:W-:Y:S02]  /*19b40*/  ISETP.GE.AND P4, PT, R148, R235, PT ;  /* 0x000000eb9400720c */ /* 0x000fe40003f86270 */
[----:B------:R-:W-:Y:S02]  /*19b50*/  FSEL R42, R42, -INF , P0 ;  /* 0xff8000002a2a7808 */ /* 0x000fe40000000000 */
[-C--:B------:R-:W-:Y:S02]  /*19b60*/  ISETP.GE.AND P3, PT, R151, R236.reuse, PT ;  /* 0x000000ec9700720c */ /* 0x080fe40003f66270 */
        /* <DEDUP_REMOVED lines=28> */
[----:B------:R-:W-:Y:S02]  /*19d30*/  FSEL R240, R12, -INF , !P4 ;  /* 0xff8000000cf07808 */ /* 0x000fe40006000000 */
[----:B------:R-:W-:Y:S02]  /*19d40*/  ISETP.GE.AND P1, PT, R144, R235, PT ;  /* 0x000000eb9000720c */ /* 0x000fe40003f26270 */
[----:B------:R-:W-:-:S02]  /*19d50*/  FSEL R2, R2, -INF , P3 ;  /* 0xff80000002027808 */ /* 0x000fc40001800000 */
[----:B------:R-:W-:Y:S02]  /*19d60*/  ISETP.GE.AND P4, PT, R138, R235, PT ;  /* 0x000000eb8a00720c */ /* 0x000fe40003f86270 */
[----:B------:R-:W-:Y:S02]  /*19d70*/  FSEL R14, R14, -INF , P0 ;  /* 0xff8000000e0e7808 */ /* 0x000fe40000000000 */
[----:B------:R-:W-:Y:S02]  /*19d80*/  ISETP.GE.AND P0, PT, R65, R236, PT ;  /* 0x000000ec4100720c */ /* 0x000fe40003f06270 */
[----:B------:R-:W-:Y:S02]  /*19d90*/  FMNMX3.FTZ R9, R134, R28, R27, !PT ;  /* 0x0000001c86097276 */ /* 0x000fe4000781001b */
[----:B------:R-:W-:Y:S02]  /*19da0*/  FSEL R246, R2, -INF , !P1 ;  /* 0xff80000002f67808 */ /* 0x000fe40004800000 */
[----:B------:R-:W-:-:S02]  /*19db0*/  FSEL R190, R14, -INF , !P4 ;  /* 0xff8000000ebe7808 */ /* 0x000fc40006000000 */
[----:B------:R-:W-:Y:S02]  /*19dc0*/  ISETP.GE.AND P4, PT, R65, R235, PT ;  /* 0x000000eb4100720c */ /* 0x000fe40003f86270 */
[----:B------:R-:W-:Y:S02]  /*19dd0*/  FSEL R4, R4, -INF , P0 ;  /* 0xff80000004047808 */ /* 0x000fe40000000000 */
[----:B------:R-:W-:Y:S02]  /*19de0*/  FMNMX3.FTZ R2, R9, R26, R22, !PT ;  /* 0x0000001a09027276 */ /* 0x000fe40007810016 */
[----:B------:R-:W-:Y:S02]  /*19df0*/  FMNMX3.FTZ R9, R3, R40, R30, !PT ;  /* 0x0000002803097276 */ /* 0x000fe4000781001e */
[----:B------:R-:W-:Y:S02]  /*19e00*/  FSEL R186, R4, -INF , !P4 ;  /* 0xff80000004ba7808 */ /* 0x000fe40006000000 */
[----:B------:R-:W-:-:S02]  /*19e10*/  FMNMX3.FTZ R4, R9, R24, R16, !PT ;  /* 0x0000001809047276 */ /* 0x000fc40007810010 */
[----:B------:R-:W-:Y:S02]  /*19e20*/  ISETP.GE.AND P0, PT, R62, R236, PT ;  /* 0x000000ec3e00720c */ /* 0x000fe40003f06270 */
[----:B------:R-:W-:Y:S02]  /*19e30*/  FMNMX3.FTZ R4, R4, R181, R179, !PT ;  /* 0x000000b504047276 */ /* 0x000fe400078100b3 */
[----:B------:R-:W-:Y:S02]  /*19e40*/  FMNMX3.FTZ R2, R2, R189, R187, !PT ;  /* 0x000000bd02027276 */ /* 0x000fe400078100bb */
[----:B------:R-:W-:Y:S02]  /*19e50*/  ISETP.GE.AND P5, PT, R62, R235, PT ;  /* 0x000000eb3e00720c */ /* 0x000fe40003fa6270 */
[----:B------:R-:W-:Y:S02]  /*19e60*/  FSEL R5, R5, -INF , P0 ;  /* 0xff80000005057808 */ /* 0x000fe40000000000 */
[----:B------:R-:W-:-:S02]  /*19e70*/  FMNMX3.FTZ R4, R4, R177, R180, !PT ;  /* 0x000000b104047276 */ /* 0x000fc400078100b4 */
[----:B------:R-:W-:Y:S02]  /*19e80*/  FMNMX3.FTZ R2, R2, R185, R183, !PT ;  /* 0x000000b902027276 */ /* 0x000fe400078100b7 */
[----:B------:R-:W-:Y:S02]  /*19e90*/  FSEL R168, R5, -INF , !P5 ;  /* 0xff80000005a87808 */ /* 0x000fe40006800000 */
[----:B------:R-:W-:Y:S02]  /*19ea0*/  FMNMX3.FTZ R5, R4, R171, R159, !PT ;  /* 0x000000ab04057276 */ /* 0x000fe4000781009f */
[----:B------:R-:W-:Y:S02]  /*19eb0*/  FMNMX3.FTZ R2, R2, R175, R173, !PT ;  /* 0x000000af02027276 */ /* 0x000fe400078100ad */
[----:B------:R-:W-:Y:S02]  /*19ec0*/  ISETP.GE.AND P3, PT, R142, R236, PT ;  /* 0x000000ec8e00720c */ /* 0x000fe40003f66270 */
[----:B------:R-:W-:-:S02]  /*19ed0*/  FMNMX3.FTZ R5, R5, R184, R182, !PT ;  /* 0x000000b805057276 */ /* 0x000fc400078100b6 */
[----:B------:R-:W-:Y:S02]  /*19ee0*/  FMNMX3.FTZ R2, R2, R155, R157, !PT ;  /* 0x0000009b02027276 */ /* 0x000fe4000781009d */
[----:B------:R-:W-:Y:S02]  /*19ef0*/  ISETP.GE.AND P1, PT, R142, R235, PT ;  /* 0x000000eb8e00720c */ /* 0x000fe40003f26270 */
[----:B------:R-:W-:Y:S02]  /*19f00*/  FSEL R20, R20, -INF , P3 ;  /* 0xff80000014147808 */ /* 0x000fe40001800000 */
[----:B------:R-:W-:Y:S02]  /*19f10*/  ISETP.GE.AND P3, PT, R139, R236, PT ;  /* 0x000000ec8b00720c */ /* 0x000fe40003f66270 */
[----:B------:R-:W-:Y:S02]  /*19f20*/  FMNMX3.FTZ R5, R5, R161, R214, !PT ;  /* 0x000000a105057276 */ /* 0x000fe400078100d6 */
[----:B------:R-:W-:-:S02]  /*19f30*/  FMNMX3.FTZ R9, R2, R167, R163, !PT ;  /* 0x000000a702097276 */ /* 0x000fc400078100a3 */
[----:B------:R-:W-:Y:S02]  /*19f40*/  FSEL R242, R20, -INF , !P1 ;  /* 0xff80000014f27808 */ /* 0x000fe40004800000 */
        /* <DEDUP_REMOVED lines=8> */
[----:B------:R-:W-:Y:S02]  /*19fd0*/  FMNMX3.FTZ R5, R5, R246, R244, !PT ;  /* 0x000000f605057276 */ /* 0x000fe400078100f4 */
[----:B------:R-:W-:Y:S02]  /*19fe0*/  ISETP.GE.AND P3, PT, R64, R236, PT ;  /* 0x000000ec4000720c */ /* 0x000fe40003f66270 */
[----:B------:R-:W-:-:S02]  /*19ff0*/  FMNMX3.FTZ R9, R9, R169, R252, !PT ;  /* 0x000000a909097276 */ /* 0x000fc400078100fc */
[----:B------:R-:W-:Y:S02]  /*1a000*/  FSEL R188, R8, -INF , !P1 ;  /* 0xff80000008bc7808 */ /* 0x000fe40004800000 */
[----:B------:R-:W-:Y:S02]  /*1a010*/  FMNMX3.FTZ R5, R5, R242, R240, !PT ;  /* 0x000000f205057276 */ /* 0x000fe400078100f0 */
[----:B------:R-:W-:Y:S02]  /*1a020*/  ISETP.GE.AND P1, PT, R64, R235, PT ;  /* 0x000000eb4000720c */ /* 0x000fe40003f26270 */
[----:B------:R-:W-:Y:S02]  /*1a030*/  FSEL R10, R10, -INF , P3 ;  /* 0xff8000000a0a7808 */ /* 0x000fe40001800000 */
[----:B------:R-:W-:Y:S02]  /*1a040*/  FMNMX3.FTZ R9, R9, R250, R248, !PT ;  /* 0x000000fa09097276 */ /* 0x000fe400078100f8 */
[----:B------:R-:W-:-:S02]  /*1a050*/  ISETP.GE.AND P0, PT, R59, R236, PT ;  /* 0x000000ec3b00720c */ /* 0x000fc40003f06270 */
[----:B------:R-:W-:Y:S02]  /*1a060*/  ISETP.GE.AND P3, PT, R61, R236, PT ;  /* 0x000000ec3d00720c */ /* 0x000fe40003f66270 */
[----:B------:R-:W-:Y:S02]  /*1a070*/  FMNMX3.FTZ R5, R5, R192, R190, !PT ;  /* 0x000000c005057276 */ /* 0x000fe400078100be */
[----:B------:R-:W-:Y:S02]  /*1a080*/  FSEL R170, R10, -INF , !P1 ;  /* 0xff8000000aaa7808 */ /* 0x000fe40004800000 */
[----:B------:R-:W-:Y:S02]  /*1a090*/  FMNMX3.FTZ R9, R9, R200, R198, !PT ;  /* 0x000000c809097276 */ /* 0x000fe400078100c6 */
[----:B------:R-:W-:Y:S02]  /*1a0a0*/  ISETP.GE.AND P1, PT, R58, R236, PT ;  /* 0x000000ec3a00720c */ /* 0x000fe40003f26270 */
[----:B------:R-:W-:-:S02]  /*1a0b0*/  FSEL R6, R6, -INF , P0 ;  /* 0xff80000006067808 */ /* 0x000fc40000000000 */
[-C--:B------:R-:W-:Y:S02]  /*1a0c0*/  ISETP.GE.AND P4, PT, R61, R235.reuse, PT ;  /* 0x000000eb3d00720c */ /* 0x080fe40003f86270 */
[----:B------:R-:W-:Y:S02]  /*1a0d0*/  FSEL R7, R7, -INF , P3 ;  /* 0xff80000007077808 */ /* 0x000fe40001800000 */
[----:B------:R-:W-:Y:S02]  /*1a0e0*/  ISETP.GE.AND P0, PT, R57, R236, PT ;  /* 0x000000ec3900720c */ /* 0x000fe40003f06270 */
[----:B------:R-:W-:Y:S02]  /*1a0f0*/  ISETP.GE.AND P5, PT, R59, R235, PT ;  /* 0x000000eb3b00720c */ /* 0x000fe40003fa6270 */
[----:B------:R-:W-:Y:S02]  /*1a100*/  FMNMX3.FTZ R5, R5, R188, R186, !PT ;  /* 0x000000bc05057276 */ /* 0x000fe400078100ba */
[----:B------:R-:W-:-:S02]  /*1a110*/  FMNMX3.FTZ R9, R9, R196, R194, !PT ;  /* 0x000000c409097276 */ /* 0x000fc400078100c2 */
[----:B------:R-:W-:Y:S02]  /*1a120*/  FSEL R19, R19, -INF , P1 ;  /* 0xff80000013137808 */ /* 0x000fe40000800000 */
[----:B------:R-:W-:Y:S02]  /*1a130*/  FSEL R166, R7, -INF , !P4 ;  /* 0xff80000007a67808 */ /* 0x000fe40006000000 */
[----:B------:R-:W-:Y:S02]  /*1a140*/  ISETP.GE.AND P3, PT, R58, R235, PT ;  /* 0x000000eb3a00720c */ /* 0x000fe40003f66270 */
[----:B------:R-:W-:Y:S02]  /*1a150*/  ISETP.GE.AND P1, PT, R56, R236, PT ;  /* 0x000000ec3800720c */ /* 0x000fe40003f26270 */
[----:B------:R-:W-:Y:S02]  /*1a160*/  FSEL R18, R18, -INF , P0 ;  /* 0xff80000012127808 */ /* 0x000fe40000000000 */
[----:B------:R-:W-:-:S02]  /*1a170*/  FSEL R164, R6, -INF , !P5 ;  /* 0xff80000006a47808 */ /* 0x000fc40006800000 */
[----:B------:R-:W-:Y:S02]  /*1a180*/  ISETP.GE.AND P4, PT, R57, R235, PT ;  /* 0x000000eb3900720c */ /* 0x000fe40003f86270 */
[----:B------:R-:W-:Y:S02]  /*1a190*/  ISETP.GE.AND P0, PT, R31, R236, PT ;  /* 0x000000ec1f00720c */ /* 0x000fe40003f06270 */
[----:B------:R-:W-:Y:S02]  /*1a1a0*/  FMNMX3.FTZ R5, R5, R170, R168, !PT ;  /* 0x000000aa05057276 */ /* 0x000fe400078100a8 */
        /* <DEDUP_REMOVED lines=8> */
[----:B------:R-:W-:-:S02]  /*1a230*/  FMNMX3.FTZ R7, R7, R174, R172, !PT ;  /* 0x000000ae07077276 */ /* 0x000fc400078100ac */
[----:B------:R-:W-:Y:S02]  /*1a240*/  FSEL R150, R23, -INF , !P3 ;  /* 0xff80000017967808 */ /* 0x000fe40005800000 */
[----:B------:R-:W-:Y:S02]  /*1a250*/  FSEL R148, R29, -INF , !P1 ;  /* 0xff8000001d947808 */ /* 0x000fe40004800000 */
[----:B------:R-:W-:Y:S02]  /*1a260*/  FMNMX3.FTZ R5, R5, R154, R152, !PT ;  /* 0x0000009a05057276 */ /* 0x000fe40007810098 */
[----:B------:R-:W-:Y:S02]  /*1a270*/  FMNMX3.FTZ R7, R7, R162, R160, !PT ;  /* 0x000000a207077276 */ /* 0x000fe400078100a0 */
[----:B------:R-:W-:Y:S02]  /*1a280*/  FMNMX3.FTZ R6, R5, R150, R148, !PT ;  /* 0x0000009605067276 */ /* 0x000fe40007810094 */
[----:B------:R-:W-:-:S03]  /*1a290*/  FMNMX3.FTZ R7, R7, R158, R156, !PT ;  /* 0x0000009e07077276 */ /* 0x000fc6000781009c */
[----:B------:R-:W1:Y:S04]  /*1a2a0*/  SHFL.BFLY PT, R5, R6, 0x2, 0x1f ;  /* 0x0c401f0006057f89 */ /* 0x000e6800000e0000 */
[----:B------:R-:W2:Y:S01]  /*1a2b0*/  SHFL.BFLY PT, R4, R7, 0x2, 0x1f ;  /* 0x0c401f0007047f89 */ /* 0x000ea200000e0000 */
[----:B------:R-:W4:Y:S01]  /*1a2c0*/  S2UR UR6, SR_CgaCtaId ;  /* 0x00000000000679c3 */ /* 0x000f220000008800 */
[----:B-1----:R-:W-:Y:S02]  /*1a2d0*/  FMNMX.FTZ R5, R6, R5, !PT ;  /* 0x0000000506057209 */ /* 0x002fe40007810000 */
[----:B--2---:R-:W-:-:S03]  /*1a2e0*/  FMNMX.FTZ R4, R7, R4, !PT ;  /* 0x0000000407047209 */ /* 0x004fc60007810000 */
[----:B------:R-:W1:Y:S04]  /*1a2f0*/  SHFL.BFLY PT, R2, R5, 0x1, 0x1f ;  /* 0x0c201f0005027f89 */ /* 0x000e6800000e0000 */
[----:B------:R-:W2:Y:S01]  /*1a300*/  SHFL.BFLY PT, R61, R4, 0x1, 0x1f ;  /* 0x0c201f00043d7f89 */ /* 0x000ea200000e0000 */
[----:B----4-:R-:W-:Y:S01]  /*1a310*/  ULEA UR6, UR6, UR8, 0x18 ;  /* 0x0000000806067291 */ /* 0x010fe2000f8ec0ff */
[----:B------:R-:W-:-:S05]  /*1a320*/  LOP3.LUT P5, RZ, R209, 0x2, RZ, 0xc0, !PT ;  /* 0x00000002d1ff7812 */ /* 0x000fca00078ac0ff */
[----:B------:R-:W-:Y:S02]  /*1a330*/  LEA R0, R0, UR6, 0x1 ;  /* 0x0000000600007c11 */ /* 0x000fe4000f8e08ff */
[----:B-1----:R-:W-:Y:S02]  /*1a340*/  FMNMX.FTZ R2, R5, R2, !PT ;  /* 0x0000000205027209 */ /* 0x002fe40007810000 */
[----:B--2---:R-:W-:-:S03]  /*1a350*/  FMNMX.FTZ R61, R4, R61, !PT ;  /* 0x0000003d043d7209 */ /* 0x004fc60007810000 */
[----:B---3--:R-:W-:Y:S01]  /*1a360*/  FMUL.FTZ R139, R146, R2 ;  /* 0x00000002928b7220 */ /* 0x008fe20000410000 */
[----:B------:R-:W-:Y:S01]  /*1a370*/  FSETP.NEU.FTZ.AND P0, PT, R2, -INF , PT ;  /* 0xff8000000200780b */ /* 0x000fe20003f1d000 */
[----:B------:R-:W-:Y:S01]  /*1a380*/  VIADD R153, R0, 0xc040 ;  /* 0x0000c04000997836 */ /* 0x000fe20000000000 */
[----:B------:R-:W-:Y:S01]  /*1a390*/  FSETP.NEU.FTZ.AND P1, PT, R61, -INF , PT ;  /* 0xff8000003d00780b */ /* 0x000fe20003f3d000 */
[----:B------:R-:W-:Y:S01]  /*1a3a0*/  LDSM.16.MT88.4 R12, [R0+0xc000] ;  /* 0x00c00000000c783b */ /* 0x000fe20000004200 */
[----:B------:R-:W-:Y:S02]  /*1a3b0*/  FSEL R139, R139, RZ, P0 ;  /* 0x000000ff8b8b7208 */ /* 0x000fe40000000000 */
[----:B------:R-:W-:Y:S01]  /*1a3c0*/  FSEL R5, R61, RZ, P1 ;  /* 0x000000ff3d057208 */ /* 0x000fe20000800000 */
[----:B------:R-:W-:Y:S01]  /*1a3d0*/  LDSM.16.MT88.4 R44, [R0+0x10000] ;  /* 0x01000000002c783b */ /* 0x000fe20000004200 */
[----:B------:R-:W-:-:S03]  /*1a3e0*/  FSEL R4, R2, RZ, P0 ;  /* 0x000000ff02047208 */ /* 0x000fc60000000000 */
[----:B------:R-:W-:Y:S01]  /*1a3f0*/  FADD.FTZ R5, R134, -R5 ;  /* 0x8000000586057221 */ /* 0x000fe20000010000 */
[----:B------:R-:W-:Y:S01]  /*1a400*/  FFMA.FTZ R134, R16, R146, -R139 ;  /* 0x0000009210867223 */ /* 0x000fe2000001088b */
[----:B------:R-:W-:Y:S01]  /*1a410*/  VIADD R16, R0, 0xc000 ;  /* 0x0000c00000107836 */ /* 0x000fe20000000000 */
[----:B------:R-:W-:Y:S01]  /*1a420*/  SEL R151, R210, 0xffffffe0, !P5 ;  /* 0xffffffe0d2977807 */ /* 0x000fe20006800000 */
[----:B------:R-:W-:Y:S02]  /*1a430*/  FADD.FTZ R147, R3, -R4 ;  /* 0x8000000403937221 */ /* 0x000fe40000010000 */
[----:B------:R-:W-:Y:S02]  /*1a440*/  @P2 VIADD R153, R16, 0xffffffc0 ;  /* 0xffffffc010992836 */ /* 0x000fe40000000000 */
[C---:B------:R-:W-:Y:S02]  /*1a450*/  IMAD.IADD R3, R151.reuse, 0x1, R0 ;  /* 0x0000000197037824 */ /* 0x040fe400078e0200 */
[----:B------:R-:W-:-:S02]  /*1a460*/  IMAD.IADD R151, R151, 0x1, R153 ;  /* 0x0000000197977824 */ /* 0x000fc400078e0299 */
[----:B------:R-:W-:Y:S01]  /*1a470*/  FMUL.FTZ R143, R146, R61 ;  /* 0x0000003d928f7220 */ /* 0x000fe20000410000 */
[-CC-:B------:R-:W-:Y:S01]  /*1a480*/  FFMA.FTZ R62, R30, R146.reuse, -R139.reuse ;  /* 0x000000921e3e7223 */ /* 0x180fe2000001088b */
[C---:B------:R-:W-:Y:S01]  /*1a490*/  FMUL.FTZ R149, R146.reuse, R5 ;  /* 0x0000000592957220 */ /* 0x040fe20000410000 */
[----:B------:R-:W-:Y:S01]  /*1a4a0*/  FMUL.FTZ R147, R146, R147 ;  /* 0x0000009392937220 */ /* 0x000fe20000410000 */
[----:B------:R-:W1:Y:S01]  /*1a4b0*/  LDSM.16.MT88.4 R36, [R151] ;  /* 0x000000009724783b */ /* 0x000e620000004200 */
[----:B------:R-:W-:Y:S01]  /*1a4c0*/  FSEL R143, R143, RZ, P1 ;  /* 0x000000ff8f8f7208 */ /* 0x000fe20000800000 */
[-CC-:B------:R-:W-:Y:S01]  /*1a4d0*/  FFMA.FTZ R138, R40, R146.reuse, -R139.reuse ;  /* 0x00000092288a7223 */ /* 0x180fe2000001088b */
[-C--:B------:R-:W-:Y:S01]  /*1a4e0*/  FFMA.FTZ R145, R24, R146.reuse, -R139 ;  /* 0x0000009218917223 */ /* 0x080fe2000001088b */
[----:B------:R-:W-:Y:S01]  /*1a4f0*/  MUFU.EX2 R134, R134 ;  /* 0x0000008600867308 */ /* 0x000fe20000000800 */
[----:B------:R-:W-:Y:S01]  /*1a500*/  LDSM.16.MT88.4 R52, [R3+0x10000] ;  /* 0x010000000334783b */ /* 0x000fe20000004200 */
[-CC-:B------:R-:W-:Y:S01]  /*1a510*/  FFMA.FTZ R144, R28, R146.reuse, -R143.reuse ;  /* 0x000000921c907223 */ /* 0x180fe2000001088f */
[-CC-:B------:R-:W-:Y:S01]  /*1a520*/  FFMA.FTZ R142, R27, R146.reuse, -R143.reuse ;  /* 0x000000921b8e7223 */ /* 0x180fe2000001088f */
[-CC-:B------:R-:W-:Y:S01]  /*1a530*/  FFMA.FTZ R141, R26, R146.reuse, -R143.reuse ;  /* 0x000000921a8d7223 */ /* 0x180fe2000001088f */
[----:B------:R-:W-:Y:S01]  /*1a540*/  FFMA.FTZ R140, R22, R146, -R143 ;  /* 0x00000092168c7223 */ /* 0x000fe2000001088f */
[----:B------:R-:W2:Y:S01]  /*1a550*/  LDSM.16.MT88.4 R28, [R153] ;  /* 0x00000000991c783b */ /* 0x000ea20000004200 */
[----:B------:R-:W3:Y:S03]  /*1a560*/  MUFU.EX2 R149, R149 ;  /* 0x0000009500957308 */ /* 0x000ee60000000800 */
[----:B------:R-:W4:Y:S01]  /*1a570*/  LDSM.16.MT88.4 R20, [R3+0xc000] ;  /* 0x00c000000314783b */ /* 0x000f220000004200 */
[----:B------:R-:W5:Y:S03]  /*1a580*/  MUFU.EX2 R147, R147 ;  /* 0x0000009300937308 */ /* 0x000f660000000800 */
[----:B------:R-:W4:Y:S01]  /*1a590*/  LDSM.16.MT88.4 R64, [R153+0x4000] ;  /* 0x004000009940783b */ /* 0x000f220000004200 */
[----:B------:R-:W-:Y:S04]  /*1a5a0*/  MUFU.EX2 R144, R144 ;  /* 0x0000009000907308 */ /* 0x000fe80000000800 */
[----:B------:R-:W5:Y:S04]  /*1a5b0*/  MUFU.EX2 R142, R142 ;  /* 0x0000008e008e7308 */ /* 0x000f680000000800 */
[----:B------:R-:W-:Y:S04]  /*1a5c0*/  MUFU.EX2 R141, R141 ;  /* 0x0000008d008d7308 */ /* 0x000fe80000000800 */
[----:B------:R-:W1:Y:S04]  /*1a5d0*/  MUFU.EX2 R140, R140 ;  /* 0x0000008c008c7308 */ /* 0x000e680000000800 */
[----:B------:R-:W-:Y:S04]  /*1a5e0*/  MUFU.EX2 R138, R138 ;  /* 0x0000008a008a7308 */ /* 0x000fe80000000800 */
[----:B------:R-:W2:Y:S04]  /*1a5f0*/  MUFU.EX2 R62, R62 ;  /* 0x0000003e003e7308 */ /* 0x000ea80000000800 */
        /* <DEDUP_REMOVED lines=9> */
[-C--:B------:R-:W-:Y:S01]  /*1a690*/  FMUL.FTZ R34, R106, R147.reuse ;  /* 0x000000936a227220 */ /* 0x080fe20000410000 */
[----:B--2---:R-:W-:Y:S01]  /*1a6a0*/  F2FP.BF16.F32.PACK_AB R5, R62, R138 ;  /* 0x0000008a3e05723e */ /* 0x004fe200000010ff */
        /* <DEDUP_REMOVED lines=96> */
[-C--:B------:R-:W-:Y:S01]  /*1acb0*/  FFMA.FTZ R244, R244, R146.reuse, -R139 ;  /* 0x00000092f4f47223 */ /* 0x080fe2000001088b */
[-CC-:B------:R-:W-:Y:S01]  /*1acc0*/  FFMA.FTZ R177, R200, R146.reuse, -R143.reuse ;  /* 0x00000092c8b17223 */ /* 0x180fe2000001088f */
[-C--:B------:R-:W-:Y:S01]  /*1acd0*/  FFMA.FTZ R179, R194, R146.reuse, -R143 ;  /* 0x00000092c2b37223 */ /* 0x080fe2000001088f */
[-CC-:B------:R-:W-:Y:S01]  /*1ace0*/  FFMA.FTZ R181, R192, R146.reuse, -R139.reuse ;  /* 0x00000092c0b57223 */ /* 0x180fe2000001088b */
        /* <DEDUP_REMOVED lines=8> */
[-C--:B------:R-:W-:Y:S01]  /*1ad70*/  FFMA.FTZ R189, R164, R146.reuse, -R139 ;  /* 0x00000092a4bd7223 */ /* 0x080fe2000001088b */
[-CC-:B------:R-:W-:Y:S01]  /*1ad80*/  FFMA.FTZ R178, R178, R146.reuse, -R143.reuse ;  /* 0x00000092b2b27223 */ /* 0x180fe2000001088f */
[-C--:B------:R-:W-:Y:S01]  /*1ad90*/  FFMA.FTZ R172, R172, R146.reuse, -R143 ;  /* 0x00000092acac7223 */ /* 0x080fe2000001088f */
[----:B------:R-:W-:Y:S01]  /*1ada0*/  HMMA.16816.F32.BF16 R44, R4, R46, R92 ;  /* 0x0000002e042c723c */ /* 0x000fe2000004185c */
[----:B------:R-:W-:Y:S01]  /*1adb0*/  LDSM.16.MT88.4 R92, [R153+0x800] ;  /* 0x00080000995c783b */ /* 0x000fe20000004200 */
        /* <DEDUP_REMOVED lines=13> */
[-CC-:B------:R-:W-:Y:S01]  /*1ae90*/  FFMA.FTZ R117, R171, R146.reuse, -R139.reuse ;  /* 0x00000092ab757223 */ /* 0x180fe2000001088b */
[-CC-:B------:R-:W-:Y:S01]  /*1aea0*/  FFMA.FTZ R118, R184, R146.reuse, -R139.reuse ;  /* 0x00000092b8767223 */ /* 0x180fe2000001088b */
[----:B------:R-:W-:Y:S01]  /*1aeb0*/  MUFU.EX2 R155, R173 ;  /* 0x000000ad009b7308 */ /* 0x000fe20000000800 */
[----:B------:R-:W-:Y:S03]  /*1aec0*/  LDSM.16.MT88.4 R104, [R0+0xd000] ;  /* 0x00d000000068783b */ /* 0x000fe60000004200 */
        /* <DEDUP_REMOVED lines=15> */
[----:B------:R-:W5:Y:S05]  /*1afc0*/  MUFU.EX2 R116, R116 ;  /* 0x0000007400747308 */ /* 0x000f6a0000000800 */
[C---:B------:R-:W-:Y:S01]  /*1afd0*/  HMMA.16816.F32.BF16 R24, R88.reuse, R92, R24 ;  /* 0x0000005c5818723c */ /* 0x040fe20000041818 */
[----:B------:R-:W-:Y:S07]  /*1afe0*/  MUFU.EX2 R180, R180 ;  /* 0x000000b400b47308 */ /* 0x000fee0000000800 */
[C---:B------:R-:W-:Y:S01]  /*1aff0*/  HMMA.16816.F32.BF16 R28, R88.reuse, R94, R28 ;  /* 0x0000005e581c723c */ /* 0x040fe2000004181c */
[----:B------:R-:W2:Y:S07]  /*1b000*/  MUFU.EX2 R157, R157 ;  /* 0x0000009d009d7308 */ /* 0x000eae0000000800 */
[C---:B------:R-:W-:Y:S01]  /*1b010*/  HMMA.16816.F32.BF16 R32, R88.reuse, R80, R32 ;  /* 0x000000505820723c */ /* 0x040fe20000041820 */
[----:B------:R-:W-:Y:S07]  /*1b020*/  MUFU.EX2 R117, R117 ;  /* 0x0000007500757308 */ /* 0x000fee0000000800 */
[C---:B------:R-:W-:Y:S01]  /*1b030*/  HMMA.16816.F32.BF16 R36, R88.reuse, R82, R36 ;  /* 0x000000525824723c */ /* 0x040fe20000041824 */
[----:B------:R-:W3:Y:S07]  /*1b040*/  MUFU.EX2 R184, R85 ;  /* 0x0000005500b87308 */ /* 0x000eee0000000800 */
[C---:B------:R-:W-:Y:S01]  /*1b050*/  HMMA.16816.F32.BF16 R52, R88.reuse, R86, R52 ;  /* 0x000000565834723c */ /* 0x040fe20000041834 */
[----:B------:R-:W-:Y:S07]  /*1b060*/  MUFU.EX2 R182, R118 ;  /* 0x0000007600b67308 */ /* 0x000fee0000000800 */
[C---:B-1----:R-:W-:Y:S01]  /*1b070*/  HMMA.16816.F32.BF16 R72, R88.reuse, R100, R72 ;  /* 0x000000645848723c */ /* 0x042fe20000041848 */
[----:B------:R-:W1:Y:S07]  /*1b080*/  MUFU.EX2 R159, R159 ;  /* 0x0000009f009f7308 */ /* 0x000e6e0000000800 */
[----:B------:R-:W-:Y:S01]  /*1b090*/  HMMA.16816.F32.BF16 R4, R88, R102, R4 ;  /* 0x000000665804723c */ /* 0x000fe20000041804 */
[----:B------:R-:W4:Y:S01]  /*1b0a0*/  LDSM.16.MT88.4 R88, [R153+0x5000] ;  /* 0x005000009958783b */ /* 0x000f220000004200 */
[----:B-----5:R-:W-:-:S02]  /*1b0b0*/  F2FP.BF16.F32.PACK_AB R84, R155, R116 ;  /* 0x000000749b54723e */ /* 0x020fc400000010ff */
[----:B--2---:R-:W-:Y:S01]  /*1b0c0*/  F2FP.BF16.F32.PACK_AB R86, R157, R180 ;  /* 0x000000b49d56723e */ /* 0x004fe200000010ff */
[----:B------:R-:W2:Y:S01]  /*1b0d0*/  LDSM.16.MT88.4 R80, [R3+0x11000] ;  /* 0x011000000350783b */ /* 0x000ea20000004200 */
[----:B---3--:R-:W-:Y:S02]  /*1b0e0*/  F2FP.BF16.F32.PACK_AB R85, R184, R117 ;  /* 0x00000075b855723e */ /* 0x008fe400000010ff */
[----:B-1----:R-:W-:Y:S01]  /*1b0f0*/  F2FP.BF16.F32.PACK_AB R87, R159, R182 ;  /* 0x000000b69f57723e */ /* 0x002fe200000010ff */
[----:B------:R-:W-:Y:S01]  /*1b100*/  LDSM.16.MT88.4 R92, [R153+0x1000] ;  /* 0x00100000995c783b */ /* 0x000fe20000004200 */
[-C--:B------:R-:W-:Y:S01]  /*1b110*/  FFMA.FTZ R118, R161, R146.reuse, -R139 ;  /* 0x00000092a1767223 */ /* 0x080fe2000001088b */
[----:B------:R-:W-:Y:S02]  /*1b120*/  MUFU.EX2 R165, R165 ;  /* 0x000000a500a57308 */ /* 0x000fe40000000800 */
[----:B------:R-:W-:Y:S02]  /*1b130*/  LDSM.16.MT88.4 R100, [R0+0xd800] ;  /* 0x00d800000064783b */ /* 0x000fe40000004200 */
[C---:B------:R-:W-:Y:S08]  /*1b140*/  HMMA.16816.F32.BF16 R40, R84.reuse, R68, R40 ;  /* 0x000000445428723c */ /* 0x040ff00000041828 */
        /* <DEDUP_REMOVED lines=11> */
[----:B------:R-:W-:Y:S01]  /*1b200*/  HMMA.16816.F32.BF16 R12, R84, R106, R12 ;  /* 0x0000006a540c723c */ /* 0x000fe2000004180c */
[----:B------:R-:W-:-:S02]  /*1b210*/  FFMA.FTZ R106, R163, R146, -R143 ;  /* 0x00000092a36a7223 */ /* 0x000fc4000001088f */
[----:B------:R2:W-:Y:S05]  /*1b220*/  MUFU.EX2 R163, R167 ;  /* 0x000000a700a37308 */ /* 0x0005ea0000000800 */
[----:B------:R-:W-:Y:S01]  /*1b230*/  HMMA.16816.F32.BF16 R8, R84, R104, R8 ;  /* 0x000000685408723c */ /* 0x000fe20000041808 */
[-CC-:B------:R-:W-:Y:S01]  /*1b240*/  FFMA.FTZ R105, R204, R146.reuse, -R143.reuse ;  /* 0x00000092cc697223 */ /* 0x180fe2000001088f */
[-C--:B------:R-:W-:Y:S01]  /*1b250*/  FFMA.FTZ R104, R202, R146.reuse, -R143 ;  /* 0x00000092ca687223 */ /* 0x080fe2000001088f */
[----:B------:R-:W3:Y:S01]  /*1b260*/  MUFU.EX2 R204, R106 ;  /* 0x0000006a00cc7308 */ /* 0x000ee20000000800 */
[----:B--2---:R-:W-:-:S03]  /*1b270*/  FFMA.FTZ R167, R214, R146, -R139 ;  /* 0x00000092d6a77223 */ /* 0x004fc6000001088b */
[----:B------:R-:W-:Y:S04]  /*1b280*/  MUFU.EX2 R202, R105 ;  /* 0x0000006900ca7308 */ /* 0x000fe80000000800 */
[----:B------:R2:W-:Y:S04]  /*1b290*/  MUFU.EX2 R161, R104 ;  /* 0x0000006800a17308 */ /* 0x0005e80000000800 */
[----:B------:R-:W-:Y:S04]  /*1b2a0*/  MUFU.EX2 R214, R118 ;  /* 0x0000007600d67308 */ /* 0x000fe80000000800 */
[----:B------:R-:W4:Y:S04]  /*1b2b0*/  MUFU.EX2 R167, R167 ;  /* 0x000000a700a77308 */ /* 0x000f280000000800 */
[----:B------:R-:W5:Y:S01]  /*1b2c0*/  MUFU.EX2 R206, R206 ;  /* 0x000000ce00ce7308 */ /* 0x000f620000000800 */
[----:B--2---:R-:W2:Y:S01]  /*1b2d0*/  LDSM.16.MT88.4 R104, [R153+0x5800] ;  /* 0x005800009968783b */ /* 0x004ea20000004200 */
[C---:B------:R-:W-:Y:S08]  /*1b2e0*/  HMMA.16816.F32.BF16 R48, R84.reuse, R80, R48 ;  /* 0x000000505430723c */ /* 0x040ff00000041830 */
[C---:B------:R-:W-:Y:S01]  /*1b2f0*/  HMMA.16816.F32.BF16 R52, R84.reuse, R82, R52 ;  /* 0x000000525434723c */ /* 0x040fe20000041834 */
[----:B------:R-:W2:Y:S07]  /*1b300*/  LDSM.16.MT88.4 R80, [R151+0x1800] ;  /* 0x001800009750783b */ /* 0x000eae0000004200 */
[----:B-1----:R-:W-:Y:S01]  /*1b310*/  HMMA.16816.F32.BF16 R72, R84, R68, R72 ;  /* 0x000000445448723c */ /* 0x002fe20000041848 */
[----:B---3--:R-:W-:-:S02]  /*1b320*/  F2FP.BF16.F32.PACK_AB R68, R204, R163 ;  /* 0x000000a3cc44723e */ /* 0x008fc400000010ff */
[----:B----4-:R-:W-:-:S05]  /*1b330*/  F2FP.BF16.F32.PACK_AB R69, R167, R214 ;  /* 0x000000d6a745723e */ /* 0x010fca00000010ff */
[----:B------:R-:W-:Y:S01]  /*1b340*/  HMMA.16816.F32.BF16 R4, R84, R70, R4 ;  /* 0x000000465404723c */ /* 0x000fe20000041804 */
[----:B------:R-:W-:Y:S02]  /*1b350*/  F2FP.BF16.F32.PACK_AB R70, R161, R202 ;  /* 0x000000caa146723e */ /* 0x000fe400000010ff */
[----:B-----5:R-:W-:-:S05]  /*1b360*/  F2FP.BF16.F32.PACK_AB R71, R206, R165 ;  /* 0x000000a5ce47723e */ /* 0x020fca00000010ff */
[C---:B------:R-:W-:Y:S08]  /*1b370*/  HMMA.16816.F32.BF16 R24, R84.reuse, R92, R24 ;  /* 0x0000005c5418723c */ /* 0x040ff00000041818 */
[----:B------:R-:W-:Y:S01]  /*1b380*/  HMMA.16816.F32.BF16 R28, R84, R94, R28 ;  /* 0x0000005e541c723c */ /* 0x000fe2000004181c */
[----:B------:R-:W1:Y:S01]  /*1b390*/  LDSM.16.MT88.4 R92, [R153+0x1800] ;  /* 0x00180000995c783b */ /* 0x000e620000004200 */
[----:B------:R-:W-:-:S06]  /*1b3a0*/  FFMA.FTZ R171, R248, R146, -R143 ;  /* 0x00000092f8ab7223 */ /* 0x000fcc000001088f */
[C---:B------:R-:W-:Y:S08]  /*1b3b0*/  HMMA.16816.F32.BF16 R16, R68.reuse, R96, R16 ;  /* 0x000000604410723c */ /* 0x040ff00000041810 */
[C---:B------:R-:W-:Y:S01]  /*1b3c0*/  HMMA.16816.F32.BF16 R20, R68.reuse, R98, R20 ;  /* 0x000000624414723c */ /* 0x040fe20000041814 */
[----:B------:R-:W3:Y:S07]  /*1b3d0*/  LDSM.16.MT88.4 R96, [R151+0x5800] ;  /* 0x005800009760783b */ /* 0x000eee0000004200 */
[C---:B------:R-:W-:Y:S01]  /*1b3e0*/  HMMA.16816.F32.BF16 R40, R68.reuse, R76, R40 ;  /* 0x0000004c4428723c */ /* 0x040fe20000041828 */
[-CC-:B------:R-:W-:Y:S01]  /*1b3f0*/  FFMA.FTZ R76, R169, R146.reuse, -R143.reuse ;  /* 0x00000092a94c7223 */ /* 0x180fe2000001088f */
[-C--:B------:R-:W-:Y:S01]  /*1b400*/  FFMA.FTZ R169, R252, R146.reuse, -R143 ;  /* 0x00000092fca97223 */ /* 0x080fe2000001088f */
[-CC-:B------:R-:W-:Y:S01]  /*1b410*/  FFMA.FTZ R175, R246, R146.reuse, -R139.reuse ;  /* 0x00000092f6af7223 */ /* 0x180fe2000001088b */
[-CC-:B------:R-:W-:Y:S01]  /*1b420*/  FFMA.FTZ R173, R240, R146.reuse, -R139.reuse ;  /* 0x00000092f0ad7223 */ /* 0x180fe2000001088b */
[----:B------:R4:W-:Y:S01]  /*1b430*/  MUFU.EX2 R252, R76 ;  /* 0x0000004c00fc7308 */ /* 0x0009e20000000800 */
[----:B------:R-:W-:Y:S02]  /*1b440*/  LDSM.16.MT88.4 R84, [R3+0x12000] ;  /* 0x012000000354783b */ /* 0x000fe40000004200 */
[C---:B------:R-:W-:Y:S08]  /*1b450*/  HMMA.16816.F32.BF16 R44, R68.reuse, R78, R44 ;  /* 0x0000004e442c723c */ /* 0x040ff0000004182c */
[C---:B------:R-:W-:Y:S01]  /*1b460*/  HMMA.16816.F32.BF16 R48, R68.reuse, R88, R48 ;  /* 0x000000584430723c */ /* 0x040fe20000041830 */
[----:B----4-:R-:W-:Y:S07]  /*1b470*/  LDSM.16.MT88.4 R76, [R0+0x12000] ;  /* 0x01200000004c783b */ /* 0x010fee0000004200 */
[C---:B------:R-:W-:Y:S01]  /*1b480*/  HMMA.16816.F32.BF16 R52, R68.reuse, R90, R52 ;  /* 0x0000005a4434723c */ /* 0x040fe20000041834 */
[----:B------:R-:W4:Y:S01]  /*1b490*/  LDSM.16.MT88.4 R88, [R0+0xe000] ;  /* 0x00e000000058783b */ /* 0x000f220000004200 */
[----:B------:R-:W5:Y:S06]  /*1b4a0*/  MUFU.EX2 R169, R169 ;  /* 0x000000a900a97308 */ /* 0x000f6c0000000800 */
[C---:B--2---:R-:W-:Y:S01]  /*1b4b0*/  HMMA.16816.F32.BF16 R56, R68.reuse, R104, R56 ;  /* 0x000000684438723c */ /* 0x044fe20000041838 */
[----:B------:R-:W-:Y:S01]  /*1b4c0*/  FFMA.FTZ R104, R242, R146, -R139 ;  /* 0x00000092f2687223 */ /* 0x000fe2000001088b */
[----:B------:R-:W-:Y:S04]  /*1b4d0*/  MUFU.EX2 R248, R250 ;  /* 0x000000fa00f87308 */ /* 0x000fe80000000800 */
[----:B------:R-:W2:Y:S02]  /*1b4e0*/  MUFU.EX2 R171, R171 ;  /* 0x000000ab00ab7308 */ /* 0x000ea40000000800 */
[C---:B------:R-:W-:Y:S02]  /*1b4f0*/  HMMA.16816.F32.BF16 R8, R68.reuse, R100, R8 ;  /* 0x000000644408723c */ /* 0x040fe40000041808 */
[----:B------:R-:W-:Y:S04]  /*1b500*/  MUFU.EX2 R175, R175 ;  /* 0x000000af00af7308 */ /* 0x000fe80000000800 */
[----:B------:R-:W2:Y:S02]  /*1b510*/  MUFU.EX2 R242, R244 ;  /* 0x000000f400f27308 */ /* 0x000ea40000000800 */
[C---:B------:R-:W-:Y:S01]  /*1b520*/  HMMA.16816.F32.BF16 R12, R68.reuse, R102, R12 ;  /* 0x00000066440c723c */ /* 0x040fe2000004180c */
[----:B------:R-:W-:Y:S01]  /*1b530*/  LDSM.16.MT88.4 R100, [R3+0xe000] ;  /* 0x00e000000364783b */ /* 0x000fe20000004200 */
[----:B------:R2:W-:Y:S04]  /*1b540*/  MUFU.EX2 R240, R104 ;  /* 0x0000006800f07308 */ /* 0x0005e80000000800 */
[----:B------:R-:W4:Y:S02]  /*1b550*/  MUFU.EX2 R173, R173 ;  /* 0x000000ad00ad7308 */ /* 0x000f240000000800 */
[C---:B------:R-:W-:Y:S08]  /*1b560*/  HMMA.16816.F32.BF16 R32, R68.reuse, R80, R32 ;  /* 0x000000504420723c */ /* 0x040ff00000041820 */
[C---:B------:R-:W-:Y:S01]  /*1b570*/  HMMA.16816.F32.BF16 R36, R68.reuse, R82, R36 ;  /* 0x000000524424723c */ /* 0x040fe20000041824 */
[----:B------:R-:W4:Y:S07]  /*1b580*/  LDSM.16.MT88.4 R80, [R151+0x2000] ;  /* 0x002000009750783b */ /* 0x000f2e0000004200 */
[C---:B-1----:R-:W-:Y:S08]  /*1b590*/  HMMA.16816.F32.BF16 R24, R68.reuse, R92, R24 ;  /* 0x0000005c4418723c */ /* 0x042ff00000041818 */
[C---:B------:R-:W-:Y:S01]  /*1b5a0*/  HMMA.16816.F32.BF16 R28, R68.reuse, R94, R28 ;  /* 0x0000005e441c723c */ /* 0x040fe2000004181c */
[----:B------:R-:W1:Y:S07]  /*1b5b0*/  LDSM.16.MT88.4 R92, [R153+0x2000] ;  /* 0x00200000995c783b */ /* 0x000e6e0000004200 */
[C---:B------:R-:W-:Y:S08]  /*1b5c0*/  HMMA.16816.F32.BF16 R64, R68.reuse, R106, R64 ;  /* 0x0000006a4440723c */ /* 0x040ff00000041840 */
[C---:B---3--:R-:W-:Y:S08]  /*1b5d0*/  HMMA.16816.F32.BF16 R72, R68.reuse, R96, R72 ;  /* 0x000000604448723c */ /* 0x048ff00000041848 */
[----:B------:R-:W-:Y:S01]  /*1b5e0*/  HMMA.16816.F32.BF16 R4, R68, R98, R4 ;  /* 0x000000624404723c */ /* 0x000fe20000041804 */
[----:B-----5:R-:W-:Y:S01]  /*1b5f0*/  F2FP.BF16.F32.PACK_AB R68, R169, R252 ;  /* 0x000000fca944723e */ /* 0x020fe200000010ff */
[----:B--2---:R-:W-:Y:S01]  /*1b600*/  FFMA.FTZ R104, R196, R146, -R143 ;  /* 0x00000092c4687223 */ /* 0x004fe2000001088f */
[----:B------:R-:W-:-:S02]  /*1b610*/  F2FP.BF16.F32.PACK_AB R70, R171, R248 ;  /* 0x000000f8ab46723e */ /* 0x000fc400000010ff */
[----:B------:R-:W-:Y:S02]  /*1b620*/  F2FP.BF16.F32.PACK_AB R69, R242, R175 ;  /* 0x000000aff245723e */ /* 0x000fe400000010ff */
        /* <DEDUP_REMOVED lines=15> */
[----:B------:R-:W4:Y:S04]  /*1b720*/  MUFU.EX2 R196, R198 ;  /* 0x000000c600c47308 */ /* 0x000f280000000800 */
[----:B------:R2:W-:Y:S02]  /*1b730*/  MUFU.EX2 R194, R104 ;  /* 0x0000006800c27308 */ /* 0x0005e40000000800 */
[C---:B-1----:R-:W-:Y:S02]  /*1b740*/  HMMA.16816.F32.BF16 R24, R68.reuse, R92, R24 ;  /* 0x0000005c4418723c */ /* 0x042fe40000041818 */
[----:B------:R-:W1:Y:S04]  /*1b750*/  MUFU.EX2 R179, R179 ;  /* 0x000000b300b37308 */ /* 0x000e680000000800 */
[----:B------:R-:W-:Y:S02]  /*1b760*/  MUFU.EX2 R181, R181 ;  /* 0x000000b500b57308 */ /* 0x000fe40000000800 */
[C---:B------:R-:W-:Y:S01]  /*1b770*/  HMMA.16816.F32.BF16 R28, R68.reuse, R94, R28 ;  /* 0x0000005e441c723c */ /* 0x040fe2000004181c */
[----:B------:R-:W-:Y:S01]  /*1b780*/  LDSM.16.MT88.4 R92, [R153+0x2800] ;  /* 0x00280000995c783b */ /* 0x000fe20000004200 */
[----:B------:R-:W1:Y:S03]  /*1b790*/  MUFU.EX2 R188, R190 ;  /* 0x000000be00bc7308 */ /* 0x000e660000000800 */
[----:B--2---:R-:W-:Y:S01]  /*1b7a0*/  LDSM.16.MT88.4 R104, [R3+0x12800] ;  /* 0x012800000368783b */ /* 0x004fe20000004200 */
[----:B------:R-:W-:Y:S02]  /*1b7b0*/  MUFU.EX2 R183, R183 ;  /* 0x000000b700b77308 */ /* 0x000fe40000000800 */
[C---:B------:R-:W-:Y:S02]  /*1b7c0*/  HMMA.16816.F32.BF16 R48, R68.reuse, R84, R48 ;  /* 0x000000544430723c */ /* 0x040fe40000041830 */
[----:B------:R-:W2:Y:S06]  /*1b7d0*/  MUFU.EX2 R186, R186 ;  /* 0x000000ba00ba7308 */ /* 0x000eac0000000800 */
[C---:B------:R-:W-:Y:S01]  /*1b7e0*/  HMMA.16816.F32.BF16 R52, R68.reuse, R86, R52 ;  /* 0x000000564434723c */ /* 0x040fe20000041834 */
[----:B------:R-:W-:Y:S07]  /*1b7f0*/  LDSM.16.MT88.4 R84, [R151+0x2800] ;  /* 0x002800009754783b */ /* 0x000fee0000004200 */
[C---:B------:R-:W-:Y:S08]  /*1b800*/  HMMA.16816.F32.BF16 R56, R68.reuse, R88, R56 ;  /* 0x000000584438723c */ /* 0x040ff00000041838 */
[----:B------:R-:W-:Y:S01]  /*1b810*/  HMMA.16816.F32.BF16 R64, R68, R90, R64 ;  /* 0x0000005a4440723c */ /* 0x000fe20000041840 */
[-C--:B------:R-:W-:Y:S01]  /*1b820*/  FFMA.FTZ R118, R166, R146.reuse, -R139 ;  /* 0x00000092a6767223 */ /* 0x080fe2000001088b */
[----:B------:R-:W-:Y:S01]  /*1b830*/  MUFU.EX2 R176, R178 ;  /* 0x000000b200b07308 */ /* 0x000fe20000000800 */
[----:B------:R-:W-:Y:S01]  /*1b840*/  FFMA.FTZ R149, R247, R149, R144 ;  /* 0x00000095f7957223 */ /* 0x000fe20000010090 */
[----:B------:R-:W-:Y:S01]  /*1b850*/  FFMA.FTZ R147, R245, R147, R138 ;  /* 0x00000093f5937223 */ /* 0x000fe2000001008a */
[----:B------:R-:W-:-:S03]  /*1b860*/  FFMA.FTZ R162, R162, R146, -R143 ;  /* 0x00000092a2a27223 */ /* 0x000fc6000001088f */
[C---:B---3--:R-:W-:Y:S08]  /*1b870*/  HMMA.16816.F32.BF16 R72, R68.reuse, R76, R72 ;  /* 0x0000004c4448723c */ /* 0x048ff00000041848 */
[----:B------:R-:W-:Y:S01]  /*1b880*/  HMMA.16816.F32.BF16 R4, R68, R78, R4 ;  /* 0x0000004e4404723c */ /* 0x000fe20000041804 */
[----:B------:R-:W3:Y:S01]  /*1b890*/  LDSM.16.MT88.4 R68, [R153+0x6800] ;  /* 0x006800009944783b */ /* 0x000ee20000004200 */
[----:B----4-:R-:W-:-:S02]  /*1b8a0*/  F2FP.BF16.F32.PACK_AB R76, R196, R177 ;  /* 0x000000b1c44c723e */ /* 0x010fc400000010ff */
[----:B-1----:R-:W-:Y:S01]  /*1b8b0*/  F2FP.BF16.F32.PACK_AB R78, R179, R194 ;  /* 0x000000c2b34e723e */ /* 0x002fe200000010ff */
[----:B------:R-:W1:Y:S01]  /*1b8c0*/  MUFU.EX2 R185, R185 ;  /* 0x000000b900b97308 */ /* 0x000e620000000800 */
[----:B------:R-:W-:Y:S01]  /*1b8d0*/  F2FP.BF16.F32.PACK_AB R77, R188, R181 ;  /* 0x000000b5bc4d723e */ /* 0x000fe200000010ff */
[-CC-:B------:R-:W-:Y:S01]  /*1b8e0*/  FFMA.FTZ R193, R160, R146.reuse, -R143.reuse ;  /* 0x00000092a0c17223 */ /* 0x180fe2000001088f */
[----:B--2---:R-:W-:Y:S01]  /*1b8f0*/  F2FP.BF16.F32.PACK_AB R79, R186, R183 ;  /* 0x000000b7ba4f723e */ /* 0x004fe200000010ff */
[----:B------:R-:W-:Y:S01]  /*1b900*/  MUFU.EX2 R187, R187 ;  /* 0x000000bb00bb7308 */ /* 0x000fe20000000800 */
[-CC-:B------:R-:W-:Y:S01]  /*1b910*/  FFMA.FTZ R158, R158, R146.reuse, -R143.reuse ;  /* 0x000000929e9e7223 */ /* 0x180fe2000001088f */
[-C--:B------:R-:W-:Y:S01]  /*1b920*/  FFMA.FTZ R156, R156, R146.reuse, -R143 ;  /* 0x000000929c9c7223 */ /* 0x080fe2000001088f */
[-CC-:B------:R-:W-:Y:S01]  /*1b930*/  FFMA.FTZ R195, R154, R146.reuse, -R139.reuse ;  /* 0x000000929ac37223 */ /* 0x180fe2000001088b */
[----:B------:R-:W2:Y:S01]  /*1b940*/  MUFU.EX2 R170, R172 ;  /* 0x000000ac00aa7308 */ /* 0x000ea20000000800 */
[-CC-:B------:R-:W-:Y:S01]  /*1b950*/  FFMA.FTZ R152, R152, R146.reuse, -R139.reuse ;  /* 0x0000009298987223 */ /* 0x180fe2000001088b */
[C---:B------:R-:W-:Y:S01]  /*1b960*/  HMMA.16816.F32.BF16 R40, R76.reuse, R80, R40 ;  /* 0x000000504c28723c */ /* 0x040fe20000041828 */
[-CC-:B------:R-:W-:Y:S01]  /*1b970*/  FFMA.FTZ R150, R150, R146.reuse, -R139.reuse ;  /* 0x0000009296967223 */ /* 0x180fe2000001088b */
[----:B------:R-:W-:Y:S01]  /*1b980*/  MUFU.EX2 R191, R191 ;  /* 0x000000bf00bf7308 */ /* 0x000fe20000000800 */
[----:B------:R-:W-:Y:S05]  /*1b990*/  LDSM.16.MT88.4 R88, [R151+0x3000] ;  /* 0x003000009758783b */ /* 0x000fea0000004200 */
[C---:B------:R-:W-:Y:S01]  /*1b9a0*/  HMMA.16816.F32.BF16 R44, R76.reuse, R82, R44 ;  /* 0x000000524c2c723c */ /* 0x040fe2000004182c */
[----:B------:R-:W4:Y:S07]  /*1b9b0*/  LDSM.16.MT88.4 R80, [R151+0x6800] ;  /* 0x006800009750783b */ /* 0x000f2e0000004200 */
[C---:B-----5:R-:W-:Y:S08]  /*1b9c0*/  HMMA.16816.F32.BF16 R8, R76.reuse, R100, R8 ;  /* 0x000000644c08723c */ /* 0x060ff00000041808 */
[C---:B------:R-:W-:Y:S01]  /*1b9d0*/  HMMA.16816.F32.BF16 R12, R76.reuse, R102, R12 ;  /* 0x000000664c0c723c */ /* 0x040fe2000004180c */
[----:B------:R-:W5:Y:S07]  /*1b9e0*/  LDSM.16.MT88.4 R100, [R0+0xf000] ;  /* 0x00f000000064783b */ /* 0x000f6e0000004200 */
[C---:B---3--:R-:W-:Y:S08]  /*1b9f0*/  HMMA.16816.F32.BF16 R56, R76.reuse, R68, R56 ;  /* 0x000000444c38723c */ /* 0x048ff00000041838 */
[C---:B------:R-:W-:Y:S01]  /*1ba00*/  HMMA.16816.F32.BF16 R64, R76.reuse, R70, R64 ;  /* 0x000000464c40723c */ /* 0x040fe20000041840 */
[----:B------:R-:W3:Y:S01]  /*1ba10*/  LDSM.16.MT88.4 R68, [R153+0x7000] ;  /* 0x007000009944783b */ /* 0x000ee20000004200 */
[----:B------:R-:W2:Y:S04]  /*1ba20*/  MUFU.EX2 R166, R168 ;  /* 0x000000a800a67308 */ /* 0x000ea80000000800 */
[----:B------:R-:W-:Y:S02]  /*1ba30*/  MUFU.EX2 R164, R118 ;  /* 0x0000007600a47308 */ /* 0x000fe40000000800 */
[C---:B------:R-:W-:Y:S02]  /*1ba40*/  HMMA.16816.F32.BF16 R24, R76.reuse, R92, R24 ;  /* 0x0000005c4c18723c */ /* 0x040fe40000041818 */
[----:B------:R-:W5:Y:S06]  /*1ba50*/  MUFU.EX2 R189, R189 ;  /* 0x000000bd00bd7308 */ /* 0x000f6c0000000800 */
[C---:B------:R-:W-:Y:S01]  /*1ba60*/  HMMA.16816.F32.BF16 R28, R76.reuse, R94, R28 ;  /* 0x0000005e4c1c723c */ /* 0x040fe2000004181c */
[----:B------:R-:W3:Y:S07]  /*1ba70*/  LDSM.16.MT88.4 R92, [R153+0x3000] ;  /* 0x00300000995c783b */ /* 0x000eee0000004200 */
[C---:B------:R-:W-:Y:S08]  /*1ba80*/  HMMA.16816.F32.BF16 R32, R76.reuse, R84, R32 ;  /* 0x000000544c20723c */ /* 0x040ff00000041820 */
[----:B------:R-:W-:Y:S01]  /*1ba90*/  HMMA.16816.F32.BF16 R36, R76, R86, R36 ;  /* 0x000000564c24723c */ /* 0x000fe20000041824 */
[----:B------:R-:W3:Y:S01]  /*1baa0*/  LDSM.16.MT88.4 R84, [R0+0x13000] ;  /* 0x013000000054783b */ /* 0x000ee20000004200 */
[----:B------:R-:W-:Y:S01]  /*1bab0*/  FFMA.FTZ R146, R148, R146, -R139 ;  /* 0x0000009294927223 */ /* 0x000fe2000001088b */
[----:B------:R-:W-:Y:S01]  /*1bac0*/  FADD.FTZ R142, R142, R149 ;  /* 0x000000958e8e7221 */ /* 0x000fe20000010000 */
[----:B------:R-:W-:-:S04]  /*1bad0*/  FADD.FTZ R62, R62, R147 ;  /* 0x000000933e3e7221 */ /* 0x000fc80000010000 */
[----:B------:R-:W-:Y:S01]  /*1bae0*/  HMMA.16816.F32.BF16 R16, R76, R96, R16 ;  /* 0x000000604c10723c */ /* 0x000fe20000041810 */
[----:B------:R-:W-:Y:S01]  /*1baf0*/  FADD.FTZ R141, R141, R142 ;  /* 0x0000008e8d8d7221 */ /* 0x000fe20000010000 */
[----:B------:R-:W-:-:S06]  /*1bb00*/  FADD.FTZ R145, R145, R62 ;  /* 0x0000003e91917221 */ /* 0x000fcc0000010000 */
[C---:B------:R-:W-:Y:S01]  /*1bb10*/  HMMA.16816.F32.BF16 R20, R76.reuse, R98, R20 ;  /* 0x000000624c14723c */ /* 0x040fe20000041814 */
[----:B------:R-:W-:Y:S07]  /*1bb20*/  MUFU.EX2 R160, R162 ;  /* 0x000000a200a07308 */ /* 0x000fee0000000800 */
[C---:B------:R-:W-:Y:S01]  /*1bb30*/  HMMA.16816.F32.BF16 R48, R76.reuse, R104, R48 ;  /* 0x000000684c30723c */ /* 0x040fe20000041830 */
[----:B------:R-:W3:Y:S07]  /*1bb40*/  MUFU.EX2 R193, R193 ;  /* 0x000000c100c17308 */ /* 0x000eee0000000800 */
[C---:B------:R-:W-:Y:S01]  /*1bb50*/  HMMA.16816.F32.BF16 R52, R76.reuse, R106, R52 ;  /* 0x0000006a4c34723c */ /* 0x040fe20000041834 */
[----:B------:R-:W-:Y:S07]  /*1bb60*/  MUFU.EX2 R143, R158 ;  /* 0x0000009e008f7308 */ /* 0x000fee0000000800 */
[C---:B----4-:R-:W-:Y:S01]  /*1bb70*/  HMMA.16816.F32.BF16 R72, R76.reuse, R80, R72 ;  /* 0x000000504c48723c */ /* 0x050fe20000041848 */
[----:B------:R-:W-:Y:S07]  /*1bb80*/  MUFU.EX2 R154, R156 ;  /* 0x0000009c009a7308 */ /* 0x000fee0000000800 */
[----:B------:R-:W-:Y:S01]  /*1bb90*/  HMMA.16816.F32.BF16 R4, R76, R82, R4 ;  /* 0x000000524c04723c */ /* 0x000fe20000041804 */
[----:B-1----:R-:W-:Y:S01]  /*1bba0*/  F2FP.BF16.F32.PACK_AB R76, R185, R176 ;  /* 0x000000b0b94c723e */ /* 0x002fe200000010ff */
[----:B------:R-:W-:Y:S01]  /*1bbb0*/  MUFU.EX2 R195, R195 ;  /* 0x000000c300c37308 */ /* 0x000fe20000000800 */
[----:B--2---:R-:W-:-:S03]  /*1bbc0*/  F2FP.BF16.F32.PACK_AB R78, R170, R187 ;  /* 0x000000bbaa4e723e */ /* 0x004fc600000010ff */
[----:B------:R-:W1:Y:S01]  /*1bbd0*/  MUFU.EX2 R152, R152 ;  /* 0x0000009800987308 */ /* 0x000e620000000800 */
[----:B------:R-:W-:-:S03]  /*1bbe0*/  F2FP.BF16.F32.PACK_AB R77, R166, R191 ;  /* 0x000000bfa64d723e */ /* 0x000fc600000010ff */
[----:B------:R-:W-:Y:S01]  /*1bbf0*/  MUFU.EX2 R139, R150 ;  /* 0x00000096008b7308 */ /* 0x000fe20000000800 */
[----:B-----5:R-:W-:-:S03]  /*1bc00*/  F2FP.BF16.F32.PACK_AB R79, R189, R164 ;  /* 0x000000a4bd4f723e */ /* 0x020fc600000010ff */
[----:B------:R-:W2:Y:S01]  /*1bc10*/  MUFU.EX2 R146, R146 ;  /* 0x0000009200927308 */ /* 0x000ea20000000800 */
[----:B------:R-:W-:Y:S01]  /*1bc20*/  FADD.FTZ R140, R140, R141 ;  /* 0x0000008d8c8c7221 */ /* 0x000fe20000010000 */
[----:B------:R-:W-:Y:S01]  /*1bc30*/  FADD.FTZ R145, R134, R145 ;  /* 0x0000009186917221 */ /* 0x000fe20000010000 */
[----:B------:R-:W4:Y:S01]  /*1bc40*/  LDSM.16.MT88.4 R96, [R3+0xf000] ;  /* 0x00f000000360783b */ /* 0x000f220000004200 */
[C---:B------:R-:W-:Y:S01]  /*1bc50*/  HMMA.16816.F32.BF16 R8, R76.reuse, R100, R8 ;  /* 0x000000644c08723c */ /* 0x040fe20000041808 */
[----:B------:R-:W-:Y:S01]  /*1bc60*/  FADD.FTZ R115, R115, R140 ;  /* 0x0000008c73737221 */ /* 0x000fe20000010000 */
[----:B------:R-:W-:Y:S01]  /*1bc70*/  FADD.FTZ R114, R114, R145 ;  /* 0x0000009172727221 */ /* 0x000fe20000010000 */
[----:B------:R-:W5:Y:S02]  /*1bc80*/  LDSM.16.MT88.4 R104, [R3+0x13000] ;  /* 0x013000000368783b */ /* 0x000f640000004200 */
[----:B------:R-:W-:Y:S01]  /*1bc90*/  FADD.FTZ R110, R110, R115 ;  /* 0x000000736e6e7221 */ /* 0x000fe20000010000 */
[----:B------:R-:W-:Y:S01]  /*1bca0*/  FADD.FTZ R113, R113, R114 ;  /* 0x0000007271717221 */ /* 0x000fe20000010000 */
[----:B------:R-:W5:Y:S01]  /*1bcb0*/  LDSM.16.MT88.4 R80, [R151+0x7000] ;  /* 0x007000009750783b */ /* 0x000f620000004200 */
[----:B---3--:R-:W-:Y:S01]  /*1bcc0*/  HMMA.16816.F32.BF16 R56, R76, R68, R56 ;  /* 0x000000444c38723c */ /* 0x008fe20000041838 */
[----:B------:R-:W-:Y:S01]  /*1bcd0*/  F2FP.BF16.F32.PACK_AB R68, R193, R160 ;  /* 0x000000a0c144723e */ /* 0x000fe200000010ff */
[----:B------:R-:W-:Y:S01]  /*1bce0*/  FADD.FTZ R111, R111, R110 ;  /* 0x0000006e6f6f7221 */ /* 0x000fe20000010000 */
[----:B-1----:R-:W-:Y:S01]  /*1bcf0*/  F2FP.BF16.F32.PACK_AB R69, R152, R195 ;  /* 0x000000c39845723e */ /* 0x002fe200000010ff */
[----:B------:R-:W-:-:S04]  /*1bd00*/  FADD.FTZ R112, R112, R113 ;  /* 0x0000007170707221 */ /* 0x000fc80000010000 */
[----:B------:R-:W-:Y:S01]  /*1bd10*/  HMMA.16816.F32.BF16 R64, R76, R70, R64 ;  /* 0x000000464c40723c */ /* 0x000fe20000041840 */
[----:B------:R-:W-:Y:S02]  /*1bd20*/  F2FP.BF16.F32.PACK_AB R70, R154, R143 ;  /* 0x0000008f9a46723e */ /* 0x000fe400000010ff */
[----:B--2---:R-:W-:Y:S01]  /*1bd30*/  F2FP.BF16.F32.PACK_AB R71, R146, R139 ;  /* 0x0000008b9247723e */ /* 0x004fe200000010ff */
[----:B------:R-:W-:Y:S01]  /*1bd40*/  FADD.FTZ R111, R108, R111 ;  /* 0x0000006f6c6f7221 */ /* 0x000fe20000010000 */
[----:B------:R-:W-:-:S03]  /*1bd50*/  FADD.FTZ R112, R109, R112 ;  /* 0x000000706d707221 */ /* 0x000fc60000010000 */
[C---:B------:R-:W-:Y:S08]  /*1bd60*/  HMMA.16816.F32.BF16 R24, R76.reuse, R92, R24 ;  /* 0x0000005c4c18723c */ /* 0x040ff00000041818 */
[C---:B------:R-:W-:Y:S01]  /*1bd70*/  HMMA.16816.F32.BF16 R28, R76.reuse, R94, R28 ;  /* 0x0000005e4c1c723c */ /* 0x040fe2000004181c */
[----:B------:R1:W2:Y:S07]  /*1bd80*/  LDSM.16.MT88.4 R92, [R0+0x13800] ;  /* 0x01380000005c783b */ /* 0x0002ae0000004200 */
[C---:B------:R-:W-:Y:S08]  /*1bd90*/  HMMA.16816.F32.BF16 R40, R76.reuse, R84, R40 ;  /* 0x000000544c28723c */ /* 0x040ff00000041828 */
[----:B------:R-:W-:Y:S01]  /*1bda0*/  HMMA.16816.F32.BF16 R44, R76, R86, R44 ;  /* 0x000000564c2c723c */ /* 0x000fe2000004182c */
[----:B------:R-:W3:Y:S07]  /*1bdb0*/  LDSM.16.MT88.4 R84, [R3+0xf800] ;  /* 0x00f800000354783b */ /* 0x000eee0000004200 */
[----:B------:R-:W-:Y:S01]  /*1bdc0*/  HMMA.16816.F32.BF16 R128, R68, R124, R8 ;  /* 0x0000007c4480723c */ /* 0x000fe20000041808 */
[----:B------:R4:W-:Y:S01]  /*1bdd0*/  LDSM.16.MT88.4 R8, [R3+0x13800] ;  /* 0x013800000308783b */ /* 0x0009e20000004200 */
[----:B-1----:R-:W-:-:S04]  /*1bde0*/  FADD.FTZ R0, R116, R111 ;  /* 0x0000006f74007221 */ /* 0x002fc80000010000 */
[----:B------:R-:W-:-:S04]  /*1bdf0*/  FADD.FTZ R155, R155, R0 ;  /* 0x000000009b9b7221 */ /* 0x000fc80000010000 */
[----:B------:R-:W-:Y:S01]  /*1be00*/  FADD.FTZ R180, R180, R155 ;  /* 0x0000009bb4b47221 */ /* 0x000fe20000010000 */
[----:B----4-:R-:W-:-:S04]  /*1be10*/  FADD.FTZ R3, R117, R112 ;  /* 0x0000007075037221 */ /* 0x010fc80000010000 */
        /* <DEDUP_REMOVED lines=29> */
[C---:B------:R-:W-:Y:S08]  /*1bff0*/  HMMA.16816.F32.BF16 R32, R76.reuse, R88, R32 ;  /* 0x000000584c20723c */ /* 0x040ff00000041820 */
[C---:B------:R-:W-:Y:S08]  /*1c000*/  HMMA.16816.F32.BF16 R36, R76.reuse, R90, R36 ;  /* 0x0000005a4c24723c */ /* 0x040ff00000041824 */
[C---:B-----5:R-:W-:Y:S08]  /*1c010*/  HMMA.16816.F32.BF16 R48, R76.reuse, R104, R48 ;  /* 0x000000684c30723c */ /* 0x060ff00000041830 */
[C---:B------:R-:W-:Y:S08]  /*1c020*/  HMMA.16816.F32.BF16 R52, R76.reuse, R106, R52 ;  /* 0x0000006a4c34723c */ /* 0x040ff00000041834 */
[C---:B------:R-:W-:Y:S08]  /*1c030*/  HMMA.16816.F32.BF16 R72, R76.reuse, R80, R72 ;  /* 0x000000504c48723c */ /* 0x040ff00000041848 */
[----:B------:R-:W-:Y:S01]  /*1c040*/  HMMA.16816.F32.BF16 R4, R76, R82, R4 ;  /* 0x000000524c04723c */ /* 0x000fe20000041804 */
[----:B------:R-:W1:Y:S07]  /*1c050*/  LDSM.16.MT88.4 R76, [R153+0x7800] ;  /* 0x00780000994c783b */ /* 0x000e6e0000004200 */
[----:B------:R-:W-:Y:S01]  /*1c060*/  HMMA.16816.F32.BF16 R124, R68, R126, R12 ;  /* 0x0000007e447c723c */ /* 0x000fe2000004180c */
        /* <DEDUP_REMOVED lines=17> */
[----:B--2---:R-:W-:Y:S02]  /*1c180*/  HMMA.16816.F32.BF16 R96, R68, R92, R40 ;  /* 0x0000005c4460723c */ /* 0x004fe40000041828 */
[----:B------:R-:W-:Y:S01]  /*1c190*/  FADD.FTZ R143, R143, R160 ;  /* 0x000000a08f8f7221 */ /* 0x000fe20000010000 */
[----:B------:R-:W-:Y:S01]  /*1c1a0*/  FADD.FTZ R139, R139, R152 ;  /* 0x000000988b8b7221 */ /* 0x000fe20000010000 */
[----:B------:R-:W-:-:S04]  /*1c1b0*/  IMAD.MOV.U32 R3, RZ, RZ, R2 ;  /* 0x000000ffff037224 */ /* 0x000fc800078e0002 */
[----:B---3--:R-:W-:Y:S01]  /*1c1c0*/  HMMA.16816.F32.BF16 R120, R68, R84, R16 ;  /* 0x000000544478723c */ /* 0x008fe20000041810 */
[----:B------:R-:W-:Y:S02]  /*1c1d0*/  IMAD.MOV.U32 R134, RZ, RZ, R61 ;  /* 0x000000ffff867224 */ /* 0x000fe400078e003d */
[----:B------:R-:W-:Y:S01]  /*1c1e0*/  FADD.FTZ R247, R154, R143 ;  /* 0x0000008f9af77221 */ /* 0x000fe20000010000 */
[----:B------:R-:W-:-:S04]  /*1c1f0*/  @P6 IMAD.MOV.U32 R3, RZ, RZ, R2 ;  /* 0x000000ffff036224 */ /* 0x000fc800078e0002 */
[----:B------:R-:W-:Y:S01]  /*1c200*/  HMMA.16816.F32.BF16 R116, R68, R86, R20 ;  /* 0x000000564474723c */ /* 0x000fe20000041814 */
[----:B------:R-:W-:Y:S02]  /*1c210*/  @P6 IMAD.MOV.U32 R134, RZ, RZ, R61 ;  /* 0x000000ffff866224 */ /* 0x000fe400078e003d */
[----:B------:R-:W-:Y:S01]  /*1c220*/  FADD.FTZ R245, R146, R139 ;  /* 0x0000008b92f57221 */ /* 0x000fe20000010000 */
[----:B------:R-:W-:-:S04]  /*1c230*/  @P6 VIADD R135, R135, 0xfffffffd ;  /* 0xfffffffd87876836 */ /* 0x000fc80000000000 */
[C---:B-1----:R-:W-:Y:S08]  /*1c240*/  HMMA.16816.F32.BF16 R80, R68.reuse, R76, R56 ;  /* 0x0000004c4450723c */ /* 0x042ff00000041838 */
[C---:B------:R-:W-:Y:S08]  /*1c250*/  HMMA.16816.F32.BF16 R104, R68.reuse, R100, R32 ;  /* 0x000000644468723c */ /* 0x040ff00000041820 */
[C---:B------:R-:W-:Y:S08]  /*1c260*/  HMMA.16816.F32.BF16 R92, R68.reuse, R94, R44 ;  /* 0x0000005e445c723c */ /* 0x040ff0000004182c */
[C---:B------:R-:W-:Y:S08]  /*1c270*/  HMMA.16816.F32.BF16 R88, R68.reuse, R8, R48 ;  /* 0x000000084458723c */ /* 0x040ff00000041830 */
[C---:B------:R-:W-:Y:S08]  /*1c280*/  HMMA.16816.F32.BF16 R84, R68.reuse, R10, R52 ;  /* 0x0000000a4454723c */ /* 0x040ff00000041834 */
[C---:B----4-:R-:W-:Y:S08]  /*1c290*/  HMMA.16816.F32.BF16 R112, R68.reuse, R12, R24 ;  /* 0x0000000c4470723c */ /* 0x050ff00000041818 */
[C---:B------:R-:W-:Y:S08]  /*1c2a0*/  HMMA.16816.F32.BF16 R108, R68.reuse, R14, R28 ;  /* 0x0000000e446c723c */ /* 0x040ff0000004181c */
[C---:B------:R-:W-:Y:S08]  /*1c2b0*/  HMMA.16816.F32.BF16 R76, R68.reuse, R78, R64 ;  /* 0x0000004e444c723c */ /* 0x040ff00000041840 */
[C---:B------:R-:W-:Y:S08]  /*1c2c0*/  HMMA.16816.F32.BF16 R100, R68.reuse, R102, R36 ;  /* 0x000000664464723c */ /* 0x040ff00000041824 */
[C---:B------:R-:W-:Y:S08]  /*1c2d0*/  HMMA.16816.F32.BF16 R72, R68.reuse, R148, R72 ;  /* 0x000000944448723c */ /* 0x040ff00000041848 */
[----:B------:R-:W-:Y:S01]  /*1c2e0*/  HMMA.16816.F32.BF16 R68, R68, R150, R4 ;  /* 0x000000964444723c */ /* 0x000fe20000041804 */
[----:B------:R-:W-:-:S04]  /*1c2f0*/  NOP ;  /* 0x0000000000007918 */ /* 0x000fc80000000000 */
[----:B------:R-:W-:-:S15]  /*1c300*/  @P6 BRA `(.L_x_6403) ;  /* 0x0000000000046947 */ /* 0x000fde0003800000 */
.L_x_6394:
[----:B------:R-:W-:-:S07]  /*1c310*/  IADD3 R135, PT, PT, R63, -0x1, RZ ;  /* 0xffffffff3f877810 */ /* 0x000fce0007ffe0ff */
.L_x_6403:
[----:B------:R-:W-:Y:S05]  /*1c320*/  BSYNC B2 ;  /* 0x0000000000027941 */ /* 0x000fea0003800000 */
.L_x_6393:
        /* <DEDUP_REMOVED lines=14> */
.L_x_6411:
        /* <DEDUP_REMOVED lines=80> */
.L_x_6406:
[----:B------:R-:W-:Y:S05]  /*1c910*/  BSYNC.RECONVERGENT B0 ;  /* 0x0000000000007941 */ /* 0x000fea0003800200 */
.L_x_6405:
[----:B------:R-:W1:Y:S01]  /*1c920*/  S2UR UR7, SR_CgaCtaId ;  /* 0x00000000000779c3 */ /* 0x000e620000008800 */
[C---:B------:R-:W-:Y:S01]  /*1c930*/  SHF.L.U32 R234, R209.reuse, 0x3, RZ ;  /* 0x00000003d1ea7819 */ /* 0x040fe200000006ff */
[----:B------:R-:W-:Y:S01]  /*1c940*/  UMOV UR9, 0x400 ;  /* 0x0000040000097882 */ /* 0x000fe20000000000 */
[C---:B------:R-:W-:Y:S01]  /*1c950*/  LOP3.LUT R3, R209.reuse, 0x38, RZ, 0xc0, !PT ;  /* 0x00000038d1037812 */ /* 0x040fe200078ec0ff */
[----:B------:R-:W-:Y:S01]  /*1c960*/  BSSY.RECONVERGENT B1, `(.L_x_6407) ;  /* 0x0000208000017945 */ /* 0x000fe20003800200 */
[C---:B------:R-:W-:Y:S02]  /*1c970*/  LOP3.LUT R6, R234.reuse, 0x1c0, RZ, 0xc0, !PT ;  /* 0x000001c0ea067812 */ /* 0x040fe400078ec0ff */
[C---:B------:R-:W-:Y:S02]  /*1c980*/  LOP3.LUT R208, R234.reuse, 0x38, RZ, 0xc0, !PT ;  /* 0x00000038ead07812 */ /* 0x040fe400078ec0ff */
[----:B------:R-:W-:Y:S02]  /*1c990*/  LOP3.LUT R5, R234, 0x1e00, RZ, 0xc0, !PT ;  /* 0x00001e00ea057812 */ /* 0x000fe400078ec0ff */
[----:B------:R-:W-:Y:S02]  /*1c9a0*/  LOP3.LUT R6, R208, R6, R3, 0x1e, !PT ;  /* 0x00000006d0067212 */ /* 0x000fe400078e1e03 */
[----:B------:R-:W-:Y:S02]  /*1c9b0*/  LOP3.LUT R4, R209, 0x8, RZ, 0xc0, !PT ;  /* 0x00000008d1047812 */ /* 0x000fe400078ec0ff */
[----:B------:R-:W-:Y:S02]  /*1c9c0*/  LOP3.LUT R5, R6, R5, RZ, 0xfc, !PT ;  /* 0x0000000506057212 */ /* 0x000fe400078efcff */
[----:B------:R-:W-:Y:S02]  /*1c9d0*/  IADD3 R6, P0, PT, R239, R222, RZ ;  /* 0x000000deef067210 */ /* 0x000fe40007f1e0ff */
[----:B------:R-:W-:Y:S02]  /*1c9e0*/  SHF.L.U32 R215, R209, 0x6, RZ ;  /* 0x00000006d1d77819 */ /* 0x000fe400000006ff */
[----:B------:R-:W-:Y:S02]  /*1c9f0*/  IADD3.X R7, PT, PT, R240, R223, RZ, P0, !PT ;  /* 0x000000dff0077210 */ /* 0x000fe400007fe4ff */
[-C--:B------:R-:W-:Y:S01]  /*1ca00*/  IADD3 R12, P0, PT, R6, R239.reuse, RZ ;  /* 0x000000ef060c7210 */ /* 0x080fe20007f1e0ff */
[----:B-1----:R-:W-:Y:S01]  /*1ca10*/  ULEA UR6, UR7, UR9, 0x18 ;  /* 0x0000000907067291 */ /* 0x002fe2000f8ec0ff */
[----:B------:R-:W-:Y:S02]  /*1ca20*/  LOP3.LUT R3, R4, 0x1c0, R215, 0xf8, !PT ;  /* 0x000001c004037812 */ /* 0x000fe400078ef8d7 */
[-C--:B------:R-:W-:Y:S02]  /*1ca30*/  IADD3.X R13, PT, PT, R7, R240.reuse, RZ, P0, !PT ;  /* 0x000000f0070d7210 */ /* 0x080fe400007fe4ff */
[-C--:B------:R-:W-:Y:S02]  /*1ca40*/  IADD3 R10, P0, PT, R12, R239.reuse, RZ ;  /* 0x000000ef0c0a7210 */ /* 0x080fe40007f1e0ff */
[----:B------:R-:W-:Y:S02]  /*1ca50*/  LEA R249, R5, UR6, 0x1 ;  /* 0x0000000605f97c11 */ /* 0x000fe4000f8e08ff */
[-C--:B------:R-:W-:Y:S02]  /*1ca60*/  IADD3.X R11, PT, PT, R13, R240.reuse, RZ, P0, !PT ;  /* 0x000000f00d0b7210 */ /* 0x080fe400007fe4ff */
[----:B------:R-:W-:Y:S01]  /*1ca70*/  IADD3 R8, P0, PT, R10, R239, RZ ;  /* 0x000000ef0a087210 */ /* 0x000fe20007f1e0ff */
[----:B------:R-:W-:Y:S01]  /*1ca80*/  @!PT LDS RZ, [RZ] ;  /* 0x00000000fffff984 */ /* 0x000fe20000000800 */
[----:B------:R-:W-:Y:S01]  /*1ca90*/  @!PT LDS RZ, [RZ] ;  /* 0x00000000fffff984 */ /* 0x000fe20000000800 */
[----:B------:R-:W-:Y:S01]  /*1caa0*/  @!PT LDS RZ, [RZ] ;  /* 0x00000000fffff984 */ /* 0x000fe20000000800 */
[----:B------:R-:W-:Y:S01]  /*1cab0*/  LDGSTS.E.BYPASS.LTC128B.128 [R249+0xc000], desc[UR4][R222.64] ;  /* 0x0c000000def97fae */ /* 0x000fe2000b981a04 */
[----:B------:R-:W-:Y:S02]  /*1cac0*/  LOP3.LUT R181, R215, 0x400, RZ, 0xc0, !PT ;  /* 0x00000400d7b57812 */ /* 0x000fe400078ec0ff */
[----:B------:R-:W-:Y:S02]  /*1cad0*/  IADD3.X R9, PT, PT, R11, R240, RZ, P0, !PT ;  /* 0x000000f00b097210 */ /* 0x000fe400007fe4ff */
[-C--:B------:R-:W-:Y:S02]  /*1cae0*/  LOP3.LUT R4, R3, R208.reuse, RZ, 0x3c, !PT ;  /* 0x000000d003047212 */ /* 0x080fe400078e3cff */
[----:B------:R-:W-:Y:S01]  /*1caf0*/  SHF.R.U32.HI R211, RZ, 0x1, R209 ;  /* 0x00000001ffd37819 */ /* 0x000fe200000116d1 */
[----:B------:R-:W-:Y:S01]  /*1cb00*/  LDGSTS.E.BYPASS.LTC128B.128 [R249+0x10000], desc[UR4][R222.64+0x80] ;  /* 0x10000080def97fae */ /* 0x000fe2000b981a04 */
[----:B------:R-:W-:Y:S02]  /*1cb10*/  LEA R181, R4, R181, 0x1 ;  /* 0x000000b504b57211 */ /* 0x000fe400078e08ff */
[----:B------:R-:W-:Y:S02]  /*1cb20*/  LOP3.LUT R4, R211, 0x8, RZ, 0xc0, !PT ;  /* 0x00000008d3047812 */ /* 0x000fe400078ec0ff */
[----:B------:R-:W-:Y:S02]  /*1cb30*/  SHF.L.U32 R212, R209, 0x5, RZ ;  /* 0x00000005d1d47819 */ /* 0x000fe400000006ff */
[--C-:B------:R-:W-:Y:S01]  /*1cb40*/  LOP3.LUT R5, R4, 0x1c0, R215.reuse, 0xf8, !PT ;  /* 0x000001c004057812 */ /* 0x100fe200078ef8d7 */
[----:B------:R-:W-:Y:S01]  /*1cb50*/  LDGSTS.E.BYPASS.LTC128B.128 [R249+0xc800], desc[UR4][R6.64] ;  /* 0x0c80000006f97fae */ /* 0x000fe2000b981a04 */
[----:B------:R-:W-:Y:S02]  /*1cb60*/  LOP3.LUT R212, R212, 0x7c00, RZ, 0xc0, !PT ;  /* 0x00007c00d4d47812 */ /* 0x000fe400078ec0ff */
[----:B------:R-:W-:Y:S02]  /*1cb70*/  LOP3.LUT R214, R5, R208, RZ, 0x3c, !PT ;  /* 0x000000d005d67212 */ /* 0x000fe400078e3cff */
[----:B------:R-:W-:Y:S02]  /*1cb80*/  LOP3.LUT R3, R212, 0x200, R215, 0xf8, !PT ;  /* 0x00000200d4037812 */ /* 0x000fe400078ef8d7 */
[----:B------:R-:W-:Y:S01]  /*1cb90*/  IADD3 R180, PT, PT, R181, UR6, RZ ;  /* 0x00000006b5b47c10 */ /* 0x000fe2000fffe0ff */
[----:B------:R1:W-:Y:S01]  /*1cba0*/  LDGSTS.E.BYPASS.LTC128B.128 [R249+0x10800], desc[UR4][R6.64+0x80] ;  /* 0x1080008006f97fae */ /* 0x0003e2000b981a04 */
[----:B------:R-:W-:Y:S02]  /*1cbb0*/  LOP3.LUT R182, R3, R214, RZ, 0xfc, !PT ;  /* 0x000000d603b67212 */ /* 0x000fe400078efcff */
[----:B------:R-:W-:Y:S02]  /*1cbc0*/  MOV R134, 0x40 ;  /* 0x0000004000867802 */ /* 0x000fe40000000f00 */
[----:B------:R-:W-:Y:S02]  /*1cbd0*/  LEA R182, R182, UR6, 0x1 ;  /* 0x00000006b6b67c11 */ /* 0x000fe4000f8e08ff */
[----:B------:R-:W-:Y:S01]  /*1cbe0*/  LOP3.LUT P2, RZ, R209, 0x4, RZ, 0xc0, !PT ;  /* 0x00000004d1ff7812 */ /* 0x000fe2000784c0ff */
[----:B------:R-:W-:Y:S01]  /*1cbf0*/  LDGSTS.E.BYPASS.LTC128B.128 [R249+0xd000], desc[UR4][R12.64] ;  /* 0x0d0000000cf97fae */ /* 0x000fe2000b981a04 */
[----:B------:R-:W-:Y:S07]  /*1cc00*/  IADD3 R241, PT, PT, R241, -0x1, RZ ;  /* 0xfffffffff1f17810 */ /* 0x000fee0007ffe0ff */
[----:B------:R2:W-:Y:S08]  /*1cc10*/  LDGSTS.E.BYPASS.LTC128B.128 [R249+0x11000], desc[UR4][R12.64+0x80] ;  /* 0x110000800cf97fae */ /* 0x0005f0000b981a04 */
[----:B------:R-:W-:Y:S01]  /*1cc20*/  LDGSTS.E.BYPASS.LTC128B.128 [R249+0xd800], desc[UR4][R10.64] ;  /* 0x0d8000000af97fae */ /* 0x000fe2000b981a04 */
[-C--:B-1----:R-:W-:Y:S04]  /*1cc30*/  IADD3 R6, P0, PT, R8, R239.reuse, RZ ;  /* 0x000000ef08067210 */ /* 0x082fe80007f1e0ff */
[-C--:B------:R-:W-:Y:S03]  /*1cc40*/  IADD3.X R7, PT, PT, R9, R240.reuse, RZ, P0, !PT ;  /* 0x000000f009077210 */ /* 0x080fe600007fe4ff */
[----:B------:R-:W-:Y:S01]  /*1cc50*/  LDGSTS.E.BYPASS.LTC128B.128 [R249+0x11800], desc[UR4][R10.64+0x80] ;  /* 0x118000800af97fae */ /* 0x000fe2000b981a04 */
[-C--:B------:R-:W-:Y:S04]  /*1cc60*/  IADD3 R4, P0, PT, R6, R239.reuse, RZ ;  /* 0x000000ef06047210 */ /* 0x080fe80007f1e0ff */
[-C--:B------:R-:W-:Y:S03]  /*1cc70*/  IADD3.X R5, PT, PT, R7, R240.reuse, RZ, P0, !PT ;  /* 0x000000f007057210 */ /* 0x080fe600007fe4ff */
[----:B------:R-:W-:Y:S01]  /*1cc80*/  LDGSTS.E.BYPASS.LTC128B.128 [R249+0xe000], desc[UR4][R8.64] ;  /* 0x0e00000008f97fae */ /* 0x000fe2000b981a04 */
[----:B--2---:R-:W-:Y:S04]  /*1cc90*/  IADD3 R12, P0, PT, R4, R239, RZ ;  /* 0x000000ef040c7210 */ /* 0x004fe80007f1e0ff */
[----:B------:R-:W-:Y:S03]  /*1cca0*/  IADD3.X R13, PT, PT, R5, R240, RZ, P0, !PT ;  /* 0x000000f0050d7210 */ /* 0x000fe600007fe4ff */
[----:B------:R1:W-:Y:S01]  /*1ccb0*/  LDGSTS.E.BYPASS.LTC128B.128 [R249+0x12000], desc[UR4][R8.64+0x80] ;  /* 0x1200008008f97fae */ /* 0x0003e2000b981a04 */
[----:B------:R-:W-:Y:S04]  /*1ccc0*/  LOP3.LUT P0, RZ, R209, 0x2, RZ, 0xc0, !PT ;  /* 0x00000002d1ff7812 */ /* 0x000fe8000780c0ff */
[----:B------:R-:W-:Y:S02]  /*1ccd0*/  SEL R213, R210, 0xffffffe0, !P0 ;  /* 0xffffffe0d2d57807 */ /* 0x000fe40004000000 */
[----:B------:R-:W-:Y:S01]  /*1cce0*/  ISETP.GT.AND P0, PT, R241, R218, PT ;  /* 0x000000daf100720c */ /* 0x000fe20003f04270 */
[----:B------:R-:W-:Y:S01]  /*1ccf0*/  LDGSTS.E.BYPASS.LTC128B.128 [R249+0xe800], desc[UR4][R6.64] ;  /* 0x0e80000006f97fae */ /* 0x000fe2000b981a04 */
[-C--:B------:R-:W-:Y:S02]  /*1cd00*/  IADD3 R135, PT, PT, R182, R213.reuse, RZ ;  /* 0x000000d5b6877210 */ /* 0x080fe40007ffe0ff */
[CC--:B------:R-:W-:Y:S02]  /*1cd10*/  IADD3 R3, PT, PT, R180.reuse, R213.reuse, RZ ;  /* 0x000000d5b4037210 */ /* 0x0c0fe40007ffe0ff */
[----:B------:R-:W-:Y:S03]  /*1cd20*/  IADD3 R202, PT, PT, R180, R213, RZ ;  /* 0x000000d5b4ca7210 */ /* 0x000fe60007ffe0ff */
        /* <DEDUP_REMOVED lines=48> */
[C---:B------:R-:W-:Y:S03]  /*1d030*/  IADD3 R201, PT, PT, R213.reuse, R200, RZ ;  /* 0x000000c8d5c97210 */ /* 0x040fe60007ffe0ff */
[C---:B----4-:R-:W-:Y:S04]  /*1d040*/  HMMA.16816.F32.BF16 R20, R140.reuse, R152, R20 ;  /* 0x000000988c14723c */ /* 0x050fe80000041814 */
[----:B------:R3:W4:Y:S04]  /*1d050*/  LDSM.16.M88.4 R148, [R3+0x7800] ;  /* 0x007800000394783b */ /* 0x0007280000000200 */
[C---:B------:R-:W-:Y:S04]  /*1d060*/  HMMA.16816.F32.BF16 R24, R140.reuse, R154, R24 ;  /* 0x0000009a8c18723c */ /* 0x040fe80000041818 */
[----:B------:R-:W4:Y:S04]  /*1d070*/  LDSM.16.M88.4 R168, [R134+0x4000] ;  /* 0x0040000086a8783b */ /* 0x000f280000000200 */
[C---:B--2---:R-:W-:Y:S04]  /*1d080*/  HMMA.16816.F32.BF16 R28, R140.reuse, R136, R28 ;  /* 0x000000888c1c723c */ /* 0x044fe8000004181c */
[----:B------:R-:W2:Y:S04]  /*1d090*/  LDSM.16.M88.4 R172, [R134+0x4800] ;  /* 0x0048000086ac783b */ /* 0x000ea80000000200 */
[C---:B------:R-:W-:Y:S03]  /*1d0a0*/  HMMA.16816.F32.BF16 R32, R140.reuse, R138, R32 ;  /* 0x0000008a8c20723c */ /* 0x040fe60000041820 */
[----:B---3--:R-:W-:Y:S01]  /*1d0b0*/  IADD3 R3, PT, PT, R213, R134, RZ ;  /* 0x00000086d5037210 */ /* 0x008fe20007ffe0ff */
[----:B------:R-:W3:Y:S04]  /*1d0c0*/  LDSM.16.M88.4 R176, [R134+0x5000] ;  /* 0x0050000086b0783b */ /* 0x000ee80000000200 */
        /* <DEDUP_REMOVED lines=12> */
[C---:B----4-:R-:W-:Y:S04]  /*1d190*/  HMMA.16816.F32.BF16 R60, R140.reuse, R148, R60 ;  /* 0x000000948c3c723c */ /* 0x050fe8000004183c */
[----:B------:R-:W-:Y:S04]  /*1d1a0*/  LDSM.16.M88.4 R188, [R134+0xa000] ;  /* 0x00a0000086bc783b */ /* 0x000fe80000000200 */
[----:B------:R-:W-:Y:S04]  /*1d1b0*/  HMMA.16816.F32.BF16 R64, R140, R150, R64 ;  /* 0x000000968c40723c */ /* 0x000fe80000041840 */
[----:B------:R-:W4:Y:S04]  /*1d1c0*/  LDSM.16.M88.4 R140, [R134+0x7000] ;  /* 0x00700000868c783b */ /* 0x000f280000000200 */
[C---:B------:R-:W-:Y:S04]  /*1d1d0*/  HMMA.16816.F32.BF16 R4, R164.reuse, R168, R4 ;  /* 0x000000a8a404723c */ /* 0x040fe80000041804 */
[----:B------:R-:W4:Y:S04]  /*1d1e0*/  LDSM.16.M88.4 R148, [R134+0x7800] ;  /* 0x007800008694783b */ /* 0x000f280000000200 */
[C---:B------:R-:W-:Y:S04]  /*1d1f0*/  HMMA.16816.F32.BF16 R8, R164.reuse, R170, R8 ;  /* 0x000000aaa408723c */ /* 0x040fe80000041808 */
[----:B------:R-:W-:Y:S04]  /*1d200*/  LDSM.16.M88.4 R168, [R3+0x5800] ;  /* 0x0058000003a8783b */ /* 0x000fe80000000200 */
[C---:B--2---:R-:W-:Y:S04]  /*1d210*/  HMMA.16816.F32.BF16 R12, R164.reuse, R172, R12 ;  /* 0x000000aca40c723c */ /* 0x044fe8000004180c */
[----:B------:R-:W-:Y:S04]  /*1d220*/  LDSM.16.M88.4 R192, [R134+0xa800] ;  /* 0x00a8000086c0783b */ /* 0x000fe80000000200 */
[C---:B------:R-:W-:Y:S04]  /*1d230*/  HMMA.16816.F32.BF16 R16, R164.reuse, R174, R16 ;  /* 0x000000aea410723c */ /* 0x040fe80000041810 */
[----:B------:R-:W-:Y:S04]  /*1d240*/  LDSM.16.M88.4 R172, [R3+0x6000] ;  /* 0x0060000003ac783b */ /* 0x000fe80000000200 */
[C---:B---3--:R-:W-:Y:S04]  /*1d250*/  HMMA.16816.F32.BF16 R20, R164.reuse, R176, R20 ;  /* 0x000000b0a414723c */ /* 0x048fe80000041814 */
        /* <DEDUP_REMOVED lines=13> */
[C---:B----4-:R-:W-:Y:S08]  /*1d330*/  HMMA.16816.F32.BF16 R52, R164.reuse, R140, R52 ;  /* 0x0000008ca434723c */ /* 0x050ff00000041834 */
[C---:B------:R-:W-:Y:S01]  /*1d340*/  HMMA.16816.F32.BF16 R56, R164.reuse, R142, R56 ;  /* 0x0000008ea438723c */ /* 0x040fe20000041838 */
[----:B------:R-:W3:Y:S07]  /*1d350*/  LDSM.16.M88.4 R140, [R3+0x7000] ;  /* 0x00700000038c783b */ /* 0x000eee0000000200 */
[C---:B------:R-:W-:Y:S08]  /*1d360*/  HMMA.16816.F32.BF16 R60, R164.reuse, R148, R60 ;  /* 0x00000094a43c723c */ /* 0x040ff0000004183c */
        /* <DEDUP_REMOVED lines=56> */
[----:B------:R-:W5:Y:S07]  /*1d6f0*/  LDSM.16.M88.4 R148, [R134+0x8800] ;  /* 0x008800008694783b */ /* 0x000f6e0000000200 */
[C---:B----4-:R-:W-:Y:S01]  /*1d700*/  HMMA.16816.F32.BF16 R12, R136.reuse, R156, R12 ;  /* 0x0000009c880c723c */ /* 0x050fe2000004180c */
[----:B------:R-:W-:Y:S07]  /*1d710*/  LDSM.16.M88.4 R200, [R201+0x2000] ;  /* 0x00200000c9c8783b */ /* 0x000fee0000000200 */
        /* <DEDUP_REMOVED lines=109> */
[C---:B--2---:R-:W-:Y:S09]  /*1ddf0*/  HMMA.16816.F32.BF16 R52, R200.reuse, R4, R52 ;  /* 0x00000004c834723c */ /* 0x044ff20000041834 */
[----:B------:R-:W2:Y:S01]  /*1de00*/  MUFU.TANH R21, R21 ;  /* 0x0000001500157308 */ /* 0x000ea20000002400 */
[----:B------:R-:W-:Y:S01]  /*1de10*/  BAR.SYNC.DEFER_BLOCKING 0x0 ;  /* 0x0000000000007b1d */ /* 0x000fe20000010000 */
        /* <DEDUP_REMOVED lines=10> */
[-C--:B------:R-:W-:Y:S01]  /*1dec0*/  FMUL.FTZ R52, R54, R221.reuse ;  /* 0x000000dd36347220 */ /* 0x080fe20000410000 */
[-C--:B------:R-:W-:Y:S03]  /*1ded0*/  FMUL.FTZ R49, R51, R221.reuse ;  /* 0x000000dd33317220 */ /* 0x080fe60000410000 */
[----:B------:R-:W2:Y:S01]  /*1dee0*/  MUFU.TANH R23, R23 ;  /* 0x0000001700177308 */ /* 0x000ea20000002400 */
[-C--:B------:R-:W-:Y:S01]  /*1def0*/  FMUL.FTZ R53, R53, R221.reuse ;  /* 0x000000dd35357220 */ /* 0x080fe20000410000 */
[-C--:B------:R-:W-:Y:S01]  /*1df00*/  FMUL.FTZ R54, R55, R221.reuse ;  /* 0x000000dd37367220 */ /* 0x080fe20000410000 */
[-C--:B------:R-:W-:Y:S01]  /*1df10*/  FMUL.FTZ R139, R57, R221.reuse ;  /* 0x000000dd398b7220 */ /* 0x080fe20000410000 */
[-C--:B-1----:R-:W-:Y:S01]  /*1df20*/  FMUL.FTZ R138, R56, R221.reuse ;  /* 0x000000dd388a7220 */ /* 0x082fe20000410000 */
[-C--:B------:R-:W-:Y:S05]  /*1df30*/  FMUL.FTZ R57, R58, R221.reuse ;  /* 0x000000dd3a397220 */ /* 0x080fea0000410000 */
        /* <DEDUP_REMOVED lines=72> */
[----:B------:R-:W-:Y:S02]  /*1e3c0*/  IABS R6, R11 ;  /* 0x0000000b00067213 */ /* 0x000fe40000000000 */
        /* <DEDUP_REMOVED lines=9> */
[----:B-1----:R-:W1:Y:S02]  /*1e460*/  F2I.FTZ.U32.TRUNC.NTZ R61, R60 ;  /* 0x0000003c003d7305 */ /* 0x002e64000021f000 */
        /* <DEDUP_REMOVED lines=27> */
[----:B------:R-:W-:Y:S01]  /*1e620*/  SEL R51, R5, R51, !P1 ;  /* 0x0000003305337207 */ /* 0x000fe20004800000 */
[----:B------:R-:W3:Y:S01]  /*1e630*/  LD.E.64 R10, desc[UR4][R132.64+0x38] ;  /* 0x00003804840a7980 */ /* 0x000ee2000c101b00 */
[-C--:B------:R-:W-:Y:S02]  /*1e640*/  LEA R66, P1, R7, R230.reuse, 0x2 ;  /* 0x000000e607427211 */ /* 0x080fe400078210ff */
[----:B------:R-:W-:Y:S02]  /*1e650*/  LEA R64, P0, R51, R230, 0x2 ;  /* 0x000000e633407211 */ /* 0x000fe400078010ff */
[-C--:B------:R-:W-:Y:S01]  /*1e660*/  LEA.HI.X.SX32 R67, R7, R231.reuse, 0x2, P1 ;  /* 0x000000e707437211 */ /* 0x080fe200008f16ff */
[C---:B------:R-:W-:Y:S01]  /*1e670*/  IMAD.IADD R7, R51.reuse, 0x1, -R7 ;  /* 0x0000000133077824 */ /* 0x040fe200078e0a07 */
[----:B------:R-:W-:Y:S03]  /*1e680*/  LEA.HI.X.SX32 R65, R51, R231, 0x2, P0 ;  /* 0x000000e733417211 */ /* 0x000fe600000f16ff */
[----:B------:R-:W-:Y:S01]  /*1e690*/  IMAD R56, R56, R7, -0x80 ;  /* 0xffffff8038387424 */ /* 0x000fe200078e0207 */
[----:B------:R-:W4:Y:S04]  /*1e6a0*/  LD.E R6, desc[UR4][R66.64] ;  /* 0x0000000442067980 */ /* 0x000f28000c101900 */
        /* <DEDUP_REMOVED lines=14> */
.L_x_6410:
[----:B------:R-:W-:Y:S05]  /*1e790*/  BSYNC.RECONVERGENT B0 ;  /* 0x0000000000007941 */ /* 0x000fea0003800200 */
.L_x_6409:
        /* <DEDUP_REMOVED lines=10> */
[-C--:B-1----:R-:W-:Y:S02]  /*1e840*/  IADD3 R62, P0, PT, R64, R3.reuse, RZ ;  /* 0x00000003403e7210 */ /* 0x082fe40007f1e0ff */
        /* <DEDUP_REMOVED lines=25> */
.L_x_6408:
[----:B------:R-:W-:Y:S05]  /*1e9e0*/  BSYNC.RECONVERGENT B1 ;  /* 0x0000000000017941 */ /* 0x000fea0003800200 */
.L_x_6407:
[C---:B------:R-:W-:Y:S01]  /*1e9f0*/  ISETP.GE.AND P0, PT, R243.reuse, R238, PT ;  /* 0x000000eef300720c */ /* 0x040fe20003f06270 */
[C---:B------:R-:W-:Y:S01]  /*1ea00*/  VIADD R154, R243.reuse, 0xffffffc1 ;  /* 0xffffffc1f39a7836 */ /* 0x040fe20000000000 */
[----:B------:R-:W-:Y:S01]  /*1ea10*/  P2R R3, PR, RZ, 0x4 ;  /* 0x00000004ff037803 */ /* 0x000fe20000000000 */
[C---:B------:R-:W-:Y:S01]  /*1ea20*/  VIADD R5, R243.reuse, 0xffffffc0 ;  /* 0xffffffc0f3057836 */ /* 0x040fe20000000000 */
[----:B-1----:R-:W-:Y:S01]  /*1ea30*/  FSEL R176, R176, -INF , P0 ;  /* 0xff800000b0b07808 */ /* 0x002fe20000000000 */
[C---:B------:R-:W-:Y:S01]  /*1ea40*/  VIADD R152, R243.reuse, 0xffffffc8 ;  /* 0xffffffc8f3987836 */ /* 0x040fe20000000000 */
[C---:B------:R-:W-:Y:S01]  /*1ea50*/  ISETP.GE.AND P0, PT, R243.reuse, R236, PT ;  /* 0x000000ecf300720c */ /* 0x040fe20003f06270 */
[----:B------:R-:W-:Y:S01]  /*1ea60*/  VIADD R151, R243, 0xffffffc9 ;  /* 0xffffffc9f3977836 */ /* 0x000fe20000000000 */
[-C--:B------:R-:W-:Y:S01]  /*1ea70*/  ISETP.GE.AND P1, PT, R5, R238.reuse, PT ;  /* 0x000000ee0500720c */ /* 0x080fe20003f26270 */
[C---:B--2---:R-:W-:Y:S01]  /*1ea80*/  VIADD R147, R243.reuse, 0xffffffd1 ;  /* 0xffffffd1f3937836 */ /* 0x044fe20000000000 */
[----:B------:R-:W-:Y:S01]  /*1ea90*/  FSEL R207, R38, -INF , P0 ;  /* 0xff80000026cf7808 */ /* 0x000fe20000000000 */
[C---:B------:R-:W-:Y:S01]  /*1eaa0*/  VIADD R64, R243.reuse, 0xffffffd9 ;  /* 0xffffffd9f3407836 */ /* 0x040fe20000000000 */
[-C--:B------:R-:W-:Y:S01]  /*1eab0*/  ISETP.GE.AND P0, PT, R154, R238.reuse, PT ;  /* 0x000000ee9a00720c */ /* 0x080fe20003f06270 */
[C---:B------:R-:W-:Y:S01]  /*1eac0*/  VIADD R148, R243.reuse, 0xffffffd0 ;  /* 0xffffffd0f3947836 */ /* 0x040fe20000000000 */
[----:B------:R-:W-:Y:S01]  /*1ead0*/  FSEL R166, R134, -INF , P1 ;  /* 0xff80000086a67808 */ /* 0x000fe20000800000 */
[----:B------:R-:W-:Y:S01]  /*1eae0*/  VIADD R67, R243, 0xffffffe0 ;  /* 0xffffffe0f3437836 */ /* 0x000fe20000000000 */
[----:B------:R-:W-:Y:S01]  /*1eaf0*/  FSEL R165, R135, -INF , P0 ;  /* 0xff80000087a57808 */ /* 0x000fe20000000000 */
[C---:B------:R-:W-:Y:S01]  /*1eb00*/  VIADD R66, R243.reuse, 0xffffffd8 ;  /* 0xffffffd8f3427836 */ /* 0x040fe20000000000 */
[----:B------:R-:W2:Y:S01]  /*1eb10*/  LD.E R135, desc[UR4][R132.64+0xdc] ;  /* 0x0000dc0484877980 */ /* 0x000ea2000c101900 */
[-C--:B------:R-:W-:Y:S01]  /*1eb20*/  ISETP.GE.AND P1, PT, R152, R238.reuse, PT ;  /* 0x000000ee9800720c */ /* 0x080fe20003f26270 */
[----:B------:R-:W-:Y:S01]  /*1eb30*/  VIADD R65, R243, 0xffffffe1 ;  /* 0xffffffe1f3417836 */ /* 0x000fe20000000000 */
[-C--:B------:R-:W-:Y:S01]  /*1eb40*/  ISETP.GE.AND P0, PT, R151, R238.reuse, PT ;  /* 0x000000ee9700720c */ /* 0x080fe20003f06270 */
[C---:B------:R-:W-:Y:S01]  /*1eb50*/  VIADD R146, R243.reuse, 0xffffffe8 ;  /* 0xffffffe8f3927836 */ /* 0x040fe20000000000 */
[----:B------:R-:W-:Y:S01]  /*1eb60*/  FSEL R164, R136, -INF , P1 ;  /* 0xff80000088a47808 */ /* 0x000fe20000800000 */
[----:B------:R-:W-:Y:S01]  /*1eb70*/  VIADD R60, R243, 0xfffffff9 ;  /* 0xfffffff9f33c7836 */ /* 0x000fe20000000000 */
[----:B------:R-:W-:Y:S01]  /*1eb80*/  ISETP.GE.AND P1, PT, R147, R238, PT ;  /* 0x000000ee9300720c */ /* 0x000fe20003f26270 */
[C---:B------:R-:W-:Y:S01]  /*1eb90*/  VIADD R62, R243.reuse, 0xfffffff1 ;  /* 0xfffffff1f33e7836 */ /* 0x040fe20000000000 */
[----:B------:R-:W-:Y:S01]  /*1eba0*/  FSEL R160, R142, -INF , P0 ;  /* 0xff8000008ea07808 */ /* 0x000fe20000000000 */
[----:B------:R-:W-:Y:S01]  /*1ebb0*/  VIADD R63, R243, 0xfffffff0 ;  /* 0xfffffff0f33f7836 */ /* 0x000fe20000000000 */
[-C--:B------:R-:W-:Y:S01]  /*1ebc0*/  ISETP.GE.AND P4, PT, R5, R236.reuse, PT ;  /* 0x000000ec0500720c */ /* 0x080fe20003f86270 */
[C---:B------:R-:W-:Y:S01]  /*1ebd0*/  VIADD R61, R243.reuse, 0xfffffff8 ;  /* 0xfffffff8f33d7836 */ /* 0x040fe20000000000 */
        /* <DEDUP_REMOVED lines=9> */
[C---:B------:R-:W-:Y:S01]  /*1ec70*/  VIADD R145, R243.reuse, 0xffffffe9 ;  /* 0xffffffe9f3917836 */ /* 0x040fe20000000000 */
[-C--:B------:R-:W-:Y:S01]  /*1ec80*/  ISETP.GE.AND P1, PT, R152, R236.reuse, PT ;  /* 0x000000ec9800720c */ /* 0x080fe20003f26270 */
[----:B------:R-:W-:Y:S01]  /*1ec90*/  VIADD R51, R243, 0x10 ;  /* 0x00000010f3337836 */ /* 0x000fe20000000000 */
[-C--:B------:R-:W-:Y:S01]  /*1eca0*/  ISETP.GE.AND P0, PT, R151, R236.reuse, PT ;  /* 0x000000ec9700720c */ /* 0x080fe20003f06270 */
[----:B------:R-:W-:Y:S01]  /*1ecb0*/  VIADD R10, R243, 0x18 ;  /* 0x00000018f30a7836 */ /* 0x000fe20000000000 */
[----:B------:R-:W-:Y:S01]  /*1ecc0*/  FSEL R188, R17, -INF , P4 ;  /* 0xff80000011bc7808 */ /* 0x000fe20002000000 */
[----:B------:R-:W-:Y:S01]  /*1ecd0*/  VIADD R9, R243, 0x19 ;  /* 0x00000019f3097836 */ /* 0x000fe20000000000 */
[----:B------:R-:W-:Y:S01]  /*1ece0*/  FSEL R140, R137, -INF , P1 ;  /* 0xff800000898c7808 */ /* 0x000fe20000800000 */
[----:B------:R-:W-:Y:S01]  /*1ecf0*/  VIADD R8, R243, 0x20 ;  /* 0x00000020f3087836 */ /* 0x000fe20000000000 */
[----:B------:R-:W-:Y:S01]  /*1ed00*/  FSEL R17, R143, -INF , P0 ;  /* 0xff8000008f117808 */ /* 0x000fe20000000000 */
[C---:B------:R-:W-:Y:S01]  /*1ed10*/  VIADD R7, R243.reuse, 0x21 ;  /* 0x00000021f3077836 */ /* 0x040fe20000000000 */
[-C--:B------:R-:W-:Y:S01]  /*1ed20*/  ISETP.GE.AND P1, PT, R148, R236.reuse, PT ;  /* 0x000000ec9400720c */ /* 0x080fe20003f26270 */
[----:B------:R-:W-:Y:S01]  /*1ed30*/  VIADD R6, R243, 0x28 ;  /* 0x00000028f3067836 */ /* 0x000fe20000000000 */
[----:B------:R-:W-:Y:S01]  /*1ed40*/  ISETP.GE.AND P0, PT, R147, R236, PT ;  /* 0x000000ec9300720c */ /* 0x000fe20003f06270 */
[----:B------:R-:W-:Y:S01]  /*1ed50*/  VIADD R242, R242, 0xffffff80 ;  /* 0xffffff80f2f27836 */ /* 0x000fe20000000000 */
[----:B------:R-:W-:Y:S02]  /*1ed60*/  ISETP.GE.AND P4, PT, R67, R238, PT ;  /* 0x000000ee4300720c */ /* 0x000fe40003f86270 */
[----:B------:R-:W-:Y:S01]  /*1ed70*/  FSEL R134, R14, -INF , P1 ;  /* 0xff8000000e867808 */ /* 0x000fe20000800000 */
[----:B------:R-:W-:Y:S01]  /*1ed80*/  VIADD R14, R243, 0x30 ;  /* 0x00000030f30e7836 */ /* 0x000fe20000000000 */
[----:B------:R-:W-:Y:S02]  /*1ed90*/  FSEL R38, R15, -INF , P0 ;  /* 0xff8000000f267808 */ /* 0x000fe40000000000 */
[-C--:B------:R-:W-:Y:S02]  /*1eda0*/  ISETP.GE.AND P1, PT, R66, R236.reuse, PT ;  /* 0x000000ec4200720c */ /* 0x080fe40003f26270 */
[-C--:B------:R-:W-:Y:S02]  /*1edb0*/  ISETP.GE.AND P0, PT, R64, R236.reuse, PT ;  /* 0x000000ec4000720c */ /* 0x080fe40003f06270 */
[----:B------:R-:W-:Y:S02]  /*1edc0*/  FSEL R186, R20, -INF , P4 ;  /* 0xff80000014ba7808 */ /* 0x000fe40002000000 */
        /* <DEDUP_REMOVED lines=14> */
[----:B------:R-:W-:Y:S02]  /*1eeb0*/  ISETP.GE.AND P3, PT, R148, R238, PT ;  /* 0x000000ee9400720c */ /* 0x000fe40003f66270 */
[----:B------:R-:W-:Y:S02]  /*1eec0*/  FSEL R30, R30, -INF , P1 ;  /* 0xff8000001e1e7808 */ /* 0x000fe40000800000 */
[-C--:B------:R-:W-:Y:S02]  /*1eed0*/  ISETP.GE.AND P1, PT, R61, R236.reuse, PT ;  /* 0x000000ec3d00720c */ /* 0x080fe40003f26270 */
[----:B------:R-:W-:Y:S01]  /*1eee0*/  FSEL R159, R12, -INF , P3 ;  /* 0xff8000000c9f7808 */ /* 0x000fe20001800000 */
[----:B------:R-:W-:Y:S01]  /*1eef0*/  VIADD R12, R243, 0x31 ;  /* 0x00000031f30c7836 */ /* 0x000fe20000000000 */
[----:B------:R-:W-:Y:S02]  /*1ef00*/  FSEL R35, R35, -INF , P0 ;  /* 0xff80000023237808 */ /* 0x000fe40000000000 */
[----:B------:R-:W-:Y:S02]  /*1ef10*/  ISETP.GE.AND P0, PT, R58, R236, PT ;  /* 0x000000ec3a00720c */ /* 0x000fe40003f06270 */
[-C--:B------:R-:W-:Y:S02]  /*1ef20*/  ISETP.GE.AND P3, PT, R66, R238.reuse, PT ;  /* 0x000000ee4200720c */ /* 0x080fe40003f66270 */
[----:B------:R-:W-:Y:S02]  /*1ef30*/  FSEL R34, R34, -INF , P1 ;  /* 0xff80000022227808 */ /* 0x000fe40000800000 */
[----:B------:R-:W-:Y:S02]  /*1ef40*/  ISETP.GE.AND P1, PT, R11, R238, PT ;  /* 0x000000ee0b00720c */ /* 0x000fe40003f26270 */
[----:B------:R-:W-:Y:S02]  /*1ef50*/  FSEL R37, R37, -INF , P0 ;  /* 0xff80000025257808 */ /* 0x000fe40000000000 */
[----:B------:R-:W-:Y:S01]  /*1ef60*/  FSEL R190, R16, -INF , P3 ;  /* 0xff80000010be7808 */ /* 0x000fe20001800000 */
[----:B------:R-:W-:Y:S01]  /*1ef70*/  VIADD R16, R243, 0x39 ;  /* 0x00000039f3107836 */ /* 0x000fe20000000000 */
[----:B------:R-:W-:Y:S02]  /*1ef80*/  ISETP.GE.AND P0, PT, R55, R236, PT ;  /* 0x000000ec3700720c */ /* 0x000fe40003f06270 */
[----:B------:R-:W-:Y:S02]  /*1ef90*/  ISETP.GE.AND P3, PT, R65, R238, PT ;  /* 0x000000ee4100720c */ /* 0x000fe40003f66270 */
[----:B------:R-:W-:Y:S02]  /*1efa0*/  FSEL R44, R44, -INF , P1 ;  /* 0xff8000002c2c7808 */ /* 0x000fe40000800000 */
[----:B------:R-:W-:Y:S02]  /*1efb0*/  ISETP.GE.AND P1, PT, R56, R236, PT ;  /* 0x000000ec3800720c */ /* 0x000fe40003f26270 */
[----:B------:R-:W-:Y:S02]  /*1efc0*/  ISETP.GE.AND P2, PT, R5, R235, PT ;  /* 0x000000eb0500720c */ /* 0x000fe40003f46270 */
[----:B------:R-:W-:Y:S02]  /*1efd0*/  FSEL R184, R21, -INF , P3 ;  /* 0xff80000015b87808 */ /* 0x000fe40001800000 */
[----:B------:R-:W-:Y:S02]  /*1efe0*/  FSEL R42, R42, -INF , P0 ;  /* 0xff8000002a2a7808 */ /* 0x000fe40000000000 */
[----:B------:R-:W-:Y:S01]  /*1eff0*/  ISETP.GE.AND P6, PT, R5, R237, PT ;  /* 0x000000ed0500720c */ /* 0x000fe20003fc6270 */
        /* <DEDUP_REMOVED lines=8> */
[-C--:B------:R-:W-:Y:S02]  /*1f080*/  ISETP.GE.AND P3, PT, R62, R238.reuse, PT ;  /* 0x000000ee3e00720c */ /* 0x080fe40003f66270 */
[-C--:B------:R-:W-:Y:S02]  /*1f090*/  ISETP.GE.AND P0, PT, R5, R238.reuse, PT ;  /* 0x000000ee0500720c */ /* 0x080fe40003f06270 */
[----:B------:R-:W-:Y:S02]  /*1f0a0*/  FSEL R45, R45, -INF , P1 ;  /* 0xff8000002d2d7808 */ /* 0x000fe40000800000 */
[----:B------:R-:W-:Y:S02]  /*1f0b0*/  FSEL R24, R24, -INF , P4 ;  /* 0xff80000018187808 */ /* 0x000fe40002000000 */
[----:B------:R-:W-:Y:S02]  /*1f0c0*/  ISETP.GE.AND P4, PT, R63, R238, PT ;  /* 0x000000ee3f00720c */ /* 0x000fe40003f86270 */
        /* <DEDUP_REMOVED lines=28> */
[-C--:B------:R-:W-:Y:S02]  /*1f290*/  ISETP.GE.AND P0, PT, R5, R236.reuse, PT ;  /* 0x000000ec0500720c */ /* 0x080fe40003f06270 */
[----:B------:R-:W-:Y:S02]  /*1f2a0*/  FSEL R156, R156, -INF , P1 ;  /* 0xff8000009c9c7808 */ /* 0x000fe40000800000 */
[----:B------:R-:W-:Y:S01]  /*1f2b0*/  FSEL R191, R4, -INF , P4 ;  /* 0xff80000004bf7808 */ /* 0x000fe20002000000 */
[----:B------:R-:W-:Y:S01]  /*1f2c0*/  VIADD R4, R243, 0x38 ;  /* 0x00000038f3047836 */ /* 0x000fe20000000000 */
        /* <DEDUP_REMOVED lines=15> */
[-C--:B------:R-:W-:Y:S02]  /*1f3c0*/  ISETP.GE.AND P1, PT, R148, R237.reuse, PT ;  /* 0x000000ed9400720c */ /* 0x080fe40003f26270 */
[----:B------:R-:W-:Y:S02]  /*1f3d0*/  FSEL R207, R207, -INF , !P4 ;  /* 0xff800000cfcf7808 */ /* 0x000fe40006000000 */
[----:B------:R-:W-:Y:S02]  /*1f3e0*/  FSEL R53, R53, -INF , P3 ;  /* 0xff80000035357808 */ /* 0x000fe40001800000 */
[----:B------:R-:W-:Y:S02]  /*1f3f0*/  FSEL R23, R164, -INF , !P0 ;  /* 0xff800000a4177808 */ /* 0x000fe40004000000 */
[C---:B------:R-:W-:Y:S02]  /*1f400*/  ISETP.GE.AND P4, PT, R6.reuse, R236, PT ;  /* 0x000000ec0600720c */ /* 0x040fe40003f86270 */
[-C--:B------:R-:W-:Y:S02]  /*1f410*/  ISETP.GE.AND P3, PT, R6, R238.reuse, PT ;  /* 0x000000ee0600720c */ /* 0x080fe40003f66270 */
[-C--:B------:R-:W-:Y:S02]  /*1f420*/  ISETP.GE.AND P0, PT, R147, R237.reuse, PT ;  /* 0x000000ed9300720c */ /* 0x080fe40003f06270 */
[----:B------:R-:W-:Y:S02]  /*1f430*/  FSEL R59, R159, -INF , !P1 ;  /* 0xff8000009f3b7808 */ /* 0x000fe40004800000 */
[-C--:B------:R-:W-:Y:S02]  /*1f440*/  ISETP.GE.AND P1, PT, R66, R237.reuse, PT ;  /* 0x000000ed4200720c */ /* 0x080fe40003f26270 */
[----:B------:R-:W-:Y:S02]  /*1f450*/  FSEL R163, R57, -INF , P4 ;  /* 0xff80000039a37808 */ /* 0x000fe40002000000 */
[----:B------:R-:W-:Y:S02]  /*1f460*/  FSEL R138, R138, -INF , P3 ;  /* 0xff8000008a8a7808 */ /* 0x000fe40001800000 */
[----:B------:R-:W-:Y:S02]  /*1f470*/  FSEL R57, R142, -INF , !P0 ;  /* 0xff8000008e397808 */ /* 0x000fe40004000000 */
[----:B------:R-:W-:Y:S02]  /*1f480*/  ISETP.GE.AND P3, PT, R4, R238, PT ;  /* 0x000000ee0400720c */ /* 0x000fe40003f66270 */
[-C--:B------:R-:W-:Y:S02]  /*1f490*/  ISETP.GE.AND P0, PT, R64, R237.reuse, PT ;  /* 0x000000ed4000720c */ /* 0x080fe40003f06270 */
[-C--:B------:R-:W-:Y:S02]  /*1f4a0*/  ISETP.GE.AND P4, PT, R154, R237.reuse, PT ;  /* 0x000000ed9a00720c */ /* 0x080fe40003f86270 */
[----:B------:R-:W-:Y:S02]  /*1f4b0*/  FSEL R190, R190, -INF , !P1 ;  /* 0xff800000bebe7808 */ /* 0x000fe40004800000 */
[----:B------:R-:W-:Y:S02]  /*1f4c0*/  ISETP.GE.AND P1, PT, R67, R237, PT ;  /* 0x000000ed4300720c */ /* 0x000fe40003f26270 */
[----:B------:R-:W-:Y:S02]  /*1f4d0*/  FSEL R155, R155, -INF , P3 ;  /* 0xff8000009b9b7808 */ /* 0x000fe40001800000 */
[----:B------:R-:W-:Y:S02]  /*1f4e0*/  FSEL R25, R165, -INF , !P4 ;  /* 0xff800000a5197808 */ /* 0x000fe40006000000 */
[----:B------:R-:W-:Y:S02]  /*1f4f0*/  FSEL R188, R188, -INF , !P0 ;  /* 0xff800000bcbc7808 */ /* 0x000fe40004000000 */
[----:B------:R-:W-:Y:S02]  /*1f500*/  ISETP.GE.AND P3, PT, R12, R236, PT ;  /* 0x000000ec0c00720c */ /* 0x000fe40003f66270 */
[----:B------:R-:W-:Y:S02]  /*1f510*/  ISETP.GE.AND P4, PT, R152, R235, PT ;  /* 0x000000eb9800720c */ /* 0x000fe40003f86270 */
[-C--:B------:R-:W-:Y:S02]  /*1f520*/  ISETP.GE.AND P0, PT, R65, R237.reuse, PT ;  /* 0x000000ed4100720c */ /* 0x080fe40003f06270 */
[----:B------:R-:W-:Y:S02]  /*1f530*/  FSEL R27, R166, -INF , !P6 ;  /* 0xff800000a61b7808 */ /* 0x000fe40007000000 */
[----:B------:R-:W-:Y:S02]  /*1f540*/  FSEL R186, R186, -INF , !P1 ;  /* 0xff800000baba7808 */ /* 0x000fe40004800000 */
[----:B------:R-:W-:Y:S02]  /*1f550*/  ISETP.GE.AND P1, PT, R146, R237, PT ;  /* 0x000000ed9200720c */ /* 0x000fe40003f26270 */
[----:B------:R-:W-:Y:S02]  /*1f560*/  ISETP.GE.AND P6, PT, R148, R235, PT ;  /* 0x000000eb9400720c */ /* 0x000fe40003fc6270 */
[CC--:B------:R-:W-:Y:S01]  /*1f570*/  ISETP.GE.AND P5, PT, R243.reuse, R237.reuse, PT ;  /* 0x000000edf300720c */ /* 0x0c0fe20003fa6270 */
[----:B------:R-:W-:Y:S01]  /*1f580*/  VIADD R243, R243, 0xffffff80 ;  /* 0xffffff80f3f37836 */ /* 0x000fe20000000000 */
[----:B------:R-:W-:Y:S02]  /*1f590*/  FSEL R19, R140, -INF , !P4 ;  /* 0xff8000008c137808 */ /* 0x000fe40006000000 */
[----:B------:R-:W-:Y:S02]  /*1f5a0*/  FSEL R150, R150, -INF , P3 ;  /* 0xff80000096967808 */ /* 0x000fe40001800000 */
[----:B------:R-:W-:Y:S02]  /*1f5b0*/  FSEL R184, R184, -INF , !P0 ;  /* 0xff800000b8b87808 */ /* 0x000fe40004000000 */
[----:B------:R-:W-:Y:S02]  /*1f5c0*/  ISETP.GE.AND P3, PT, R151, R237, PT ;  /* 0x000000ed9700720c */ /* 0x000fe40003f66270 */
[----:B------:R-:W-:Y:S02]  /*1f5d0*/  ISETP.GE.AND P4, PT, R66, R235, PT ;  /* 0x000000eb4200720c */ /* 0x000fe40003f86270 */
[-C--:B------:R-:W-:Y:S02]  /*1f5e0*/  ISETP.GE.AND P0, PT, R145, R237.reuse, PT ;  /* 0x000000ed9100720c */ /* 0x080fe40003f06270 */
[----:B------:R-:W-:Y:S02]  /*1f5f0*/  FSEL R187, R24, -INF , !P1 ;  /* 0xff80000018bb7808 */ /* 0x000fe40004800000 */
[----:B------:R-:W-:Y:S02]  /*1f600*/  FSEL R66, R134, -INF , !P6 ;  /* 0xff80000086427808 */ /* 0x000fe40007000000 */
[----:B------:R-:W-:Y:S02]  /*1f610*/  ISETP.GE.AND P1, PT, R63, R237, PT ;  /* 0x000000ed3f00720c */ /* 0x000fe40003f26270 */
        /* <DEDUP_REMOVED lines=22> */
[-C--:B------:R-:W-:Y:S02]  /*1f780*/  ISETP.GE.AND P5, PT, R65, R235.reuse, PT ;  /* 0x000000eb4100720c */ /* 0x080fe40003fa6270 */
[----:B------:R-:W-:Y:S02]  /*1f790*/  FSEL R65, R18, -INF , !P3 ;  /* 0xff80000012417808 */ /* 0x000fe40005800000 */
[----:B------:R-:W-:Y:S02]  /*1f7a0*/  FSEL R201, R33, -INF , !P0 ;  /* 0xff80000021c97808 */ /* 0x000fe40004000000 */
[----:B------:R-:W-:Y:S02]  /*1f7b0*/  ISETP.GE.AND P3, PT, R145, R235, PT ;  /* 0x000000eb9100720c */ /* 0x000fe40003f66270 */
[-C--:B------:R-:W-:Y:S02]  /*1f7c0*/  ISETP.GE.AND P0, PT, R58, R237.reuse, PT ;  /* 0x000000ed3a00720c */ /* 0x080fe40003f06270 */
[----:B------:R-:W-:Y:S02]  /*1f7d0*/  FSEL R251, R39, -INF , !P1 ;  /* 0xff80000027fb7808 */ /* 0x000fe40004800000 */
[----:B------:R-:W-:Y:S02]  /*1f7e0*/  FSEL R203, R37, -INF , !P6 ;  /* 0xff80000025cb7808 */ /* 0x000fe40007000000 */
[C---:B------:R-:W-:Y:S02]  /*1f7f0*/  ISETP.GE.AND P1, PT, R10.reuse, R237, PT ;  /* 0x000000ed0a00720c */ /* 0x040fe40003f26270 */
[----:B------:R-:W-:Y:S02]  /*1f800*/  ISETP.GE.AND P6, PT, R10, R235, PT ;  /* 0x000000eb0a00720c */ /* 0x000fe40003fc6270 */
[----:B------:R-:W-:Y:S02]  /*1f810*/  FMNMX3.FTZ R10, R0, R27, R25, !PT ;  /* 0x0000001b000a7276 */ /* 0x000fe40007810019 */
[----:B------:R-:W-:Y:S02]  /*1f820*/  FSEL R174, R36, -INF , !P0 ;  /* 0xff80000024ae7808 */ /* 0x000fe40004000000 */
[----:B------:R-:W-:Y:S02]  /*1f830*/  FSEL R189, R189, -INF , !P5 ;  /* 0xff800000bdbd7808 */ /* 0x000fe40006800000 */
[----:B------:R-:W-:Y:S02]  /*1f840*/  FSEL R162, R162, -INF , !P3 ;  /* 0xff800000a2a27808 */ /* 0x000fe40005800000 */
[----:B------:R-:W-:Y:S02]  /*1f850*/  ISETP.GE.AND P5, PT, R61, R235, PT ;  /* 0x000000eb3d00720c */ /* 0x000fe40003fa6270 */
[-C--:B------:R-:W-:Y:S02]  /*1f860*/  ISETP.GE.AND P0, PT, R55, R237.reuse, PT ;  /* 0x000000ed3700720c */ /* 0x080fe40003f06270 */
[----:B------:R-:W-:Y:S02]  /*1f870*/  ISETP.GE.AND P3, PT, R11, R237, PT ;  /* 0x000000ed0b00720c */ /* 0x000fe40003f66270 */
[----:B------:R-:W-:Y:S02]  /*1f880*/  FMNMX3.FTZ R10, R10, R23, R15, !PT ;  /* 0x000000170a0a7276 */ /* 0x000fe4000781000f */
[----:B------:R-:W-:Y:S02]  /*1f890*/  FSEL R13, R13, -INF , !P2 ;  /* 0xff8000000d0d7808 */ /* 0x000fe40005000000 */
[----:B------:R-:W-:Y:S02]  /*1f8a0*/  FSEL R193, R44, -INF , !P3 ;  /* 0xff8000002cc17808 */ /* 0x000fe40005800000 */
[----:B------:R-:W-:Y:S02]  /*1f8b0*/  FSEL R221, R40, -INF , !P0 ;  /* 0xff80000028dd7808 */ /* 0x000fe40004000000 */
[----:B------:R-:W-:Y:S02]  /*1f8c0*/  FSEL R249, R34, -INF , !P5 ;  /* 0xff80000022f97808 */ /* 0x000fe40006800000 */
[----:B------:R-:W-:Y:S02]  /*1f8d0*/  ISETP.GE.AND P5, PT, R55, R235, PT ;  /* 0x000000eb3700720c */ /* 0x000fe40003fa6270 */
[----:B------:R-:W-:Y:S02]  /*1f8e0*/  ISETP.GE.AND P0, PT, R51, R237, PT ;  /* 0x000000ed3300720c */ /* 0x000fe40003f06270 */
        /* <DEDUP_REMOVED lines=8> */
[----:B------:R-:W-:Y:S02]  /*1f970*/  FSEL R67, R20, -INF , !P4 ;  /* 0xff80000014437808 */ /* 0x000fe40006000000 */
[----:B------:R-:W-:Y:S02]  /*1f980*/  FMNMX3.FTZ R10, R9, R66, R64, !PT ;  /* 0x00000042090a7276 */ /* 0x000fe40007810040 */
[----:B------:R-:W-:Y:S02]  /*1f990*/  FMNMX3.FTZ R11, R11, R190, R188, !PT ;  /* 0x000000be0b0b7276 */ /* 0x000fe400078100bc */
[----:B------:R-:W-:Y:S02]  /*1f9a0*/  ISETP.GE.AND P4, PT, R146, R235, PT ;  /* 0x000000eb9200720c */ /* 0x000fe40003f86270 */
[----:B------:R-:W-:Y:S02]  /*1f9b0*/  FMNMX3.FTZ R10, R10, R67, R65, !PT ;  /* 0x000000430a0a7276 */ /* 0x000fe40007810041 */
[----:B------:R-:W-:Y:S02]  /*1f9c0*/  FSEL R185, R47, -INF , !P0 ;  /* 0xff8000002fb97808 */ /* 0x000fe40004000000 */
[----:B------:R-:W-:Y:S02]  /*1f9d0*/  FSEL R181, R46, -INF , !P3 ;  /* 0xff8000002eb57808 */ /* 0x000fe40005800000 */
[C---:B------:R-:W-:Y:S02]  /*1f9e0*/  ISETP.GE.AND P0, PT, R7.reuse, R237, PT ;  /* 0x000000ed0700720c */ /* 0x040fe40003f06270 */
[-C--:B------:R-:W-:Y:S02]  /*1f9f0*/  ISETP.GE.AND P3, PT, R7, R235.reuse, PT ;  /* 0x000000eb0700720c */ /* 0x080fe40003f66270 */
[----:B------:R-:W-:Y:S02]  /*1fa00*/  FMNMX3.FTZ R11, R11, R186, R184, !PT ;  /* 0x000000ba0b0b7276 */ /* 0x000fe400078100b8 */
[-C--:B------:R-:W-:Y:S02]  /*1fa10*/  ISETP.GE.AND P2, PT, R63, R235.reuse, PT ;  /* 0x000000eb3f00720c */ /* 0x080fe40003f46270 */
[----:B------:R-:W-:Y:S02]  /*1fa20*/  FSEL R164, R26, -INF , !P4 ;  /* 0xff8000001aa47808 */ /* 0x000fe40006000000 */
[----:B------:R-:W-:Y:S02]  /*1fa30*/  FMNMX3.FTZ R7, R10, R180, R189, !PT ;  /* 0x000000b40a077276 */ /* 0x000fe400078100bd */
[----:B------:R-:W-:Y:S02]  /*1fa40*/  FSEL R173, R53, -INF , !P0 ;  /* 0xff80000035ad7808 */ /* 0x000fe40004000000 */
[----:B------:R-:W-:Y:S02]  /*1fa50*/  ISETP.GE.AND P0, PT, R8, R235, PT ;  /* 0x000000eb0800720c */ /* 0x000fe40003f06270 */
[----:B------:R-:W-:Y:S02]  /*1fa60*/  FMNMX3.FTZ R11, R11, R187, R182, !PT ;  /* 0x000000bb0b0b7276 */ /* 0x000fe400078100b6 */
[----:B------:R-:W-:Y:S02]  /*1fa70*/  ISETP.GE.AND P4, PT, R60, R235, PT ;  /* 0x000000eb3c00720c */ /* 0x000fe40003f86270 */
[----:B------:R-:W-:Y:S02]  /*1fa80*/  FSEL R166, R30, -INF , !P2 ;  /* 0xff8000001ea67808 */ /* 0x000fe40005000000 */
[----:B------:R-:W-:Y:S02]  /*1fa90*/  FMNMX3.FTZ R7, R7, R164, R162, !PT ;  /* 0x000000a407077276 */ /* 0x000fe400078100a2 */
[----:B------:R-:W-:Y:S02]  /*1faa0*/  FSEL R191, R191, -INF , !P1 ;  /* 0xff800000bfbf7808 */ /* 0x000fe40004800000 */
[----:B------:R-:W-:Y:S02]  /*1fab0*/  ISETP.GE.AND P1, PT, R8, R237, PT ;  /* 0x000000ed0800720c */ /* 0x000fe40003f26270 */
[----:B------:R-:W-:Y:S02]  /*1fac0*/  P2R R8, PR, RZ, 0x1 ;  /* 0x00000001ff087803 */ /* 0x000fe40000000000 */
[----:B------:R-:W-:Y:S02]  /*1fad0*/  FMNMX3.FTZ R11, R11, R178, R205, !PT ;  /* 0x000000b20b0b7276 */ /* 0x000fe400078100cd */
[----:B------:R-:W-:Y:S02]  /*1fae0*/  FSEL R170, R35, -INF , !P4 ;  /* 0xff80000023aa7808 */ /* 0x000fe40006000000 */
[----:B------:R-:W-:Y:S02]  /*1faf0*/  FMNMX3.FTZ R7, R7, R166, R172, !PT ;  /* 0x000000a607077276 */ /* 0x000fe400078100ac */
[----:B------:R-:W-:Y:S02]  /*1fb00*/  ISETP.GE.AND P2, PT, R56, R235, PT ;  /* 0x000000eb3800720c */ /* 0x000fe40003f46270 */
[----:B------:R-:W-:Y:S02]  /*1fb10*/  FSEL R179, R48, -INF , !P6 ;  /* 0xff80000030b37808 */ /* 0x000fe40007000000 */
[----:B------:R-:W-:Y:S02]  /*1fb20*/  ISETP.NE.AND P6, PT, R8, RZ, PT ;  /* 0x000000ff0800720c */ /* 0x000fe40003fc5270 */
[----:B------:R-:W-:Y:S02]  /*1fb30*/  FMNMX3.FTZ R11, R11, R168, R201, !PT ;  /* 0x000000a80b0b7276 */ /* 0x000fe400078100c9 */
[----:B------:R-:W-:Y:S02]  /*1fb40*/  FMNMX3.FTZ R8, R7, R249, R170, !PT ;  /* 0x000000f907087276 */ /* 0x000fe400078100aa */
[----:B------:R-:W-:Y:S02]  /*1fb50*/  FSEL R199, R41, -INF , !P2 ;  /* 0xff80000029c77808 */ /* 0x000fe40005000000 */
[----:B------:R-:W-:Y:S02]  /*1fb60*/  FSEL R175, R50, -INF , !P1 ;  /* 0xff80000032af7808 */ /* 0x000fe40004800000 */
[C---:B------:R-:W-:Y:S02]  /*1fb70*/  ISETP.GE.AND P1, PT, R6.reuse, R237, PT ;  /* 0x000000ed0600720c */ /* 0x040fe40003f26270 */
[-C--:B------:R-:W-:Y:S02]  /*1fb80*/  ISETP.GE.AND P2, PT, R6, R235.reuse, PT ;  /* 0x000000eb0600720c */ /* 0x080fe40003f46270 */
[----:B------:R-:W-:Y:S02]  /*1fb90*/  FMNMX3.FTZ R6, R11, R176, R174, !PT ;  /* 0x000000b00b067276 */ /* 0x000fe400078100ae */
[----:B------:R-:W-:Y:S02]  /*1fba0*/  ISETP.GE.AND P4, PT, R51, R235, PT ;  /* 0x000000eb3300720c */ /* 0x000fe40003f86270 */
[----:B------:R-:W-:Y:S02]  /*1fbb0*/  FMNMX3.FTZ R8, R8, R207, R203, !PT ;  /* 0x000000cf08087276 */ /* 0x000fe400078100cb */
[----:B------:R-:W-:Y:S02]  /*1fbc0*/  FMNMX3.FTZ R6, R6, R251, R221, !PT ;  /* 0x000000fb06067276 */ /* 0x000fe400078100dd */
[----:B------:R-:W-:Y:S02]  /*1fbd0*/  FSEL R183, R45, -INF , !P4 ;  /* 0xff8000002db77808 */ /* 0x000fe40006000000 */
[----:B------:R-:W-:Y:S02]  /*1fbe0*/  FSEL R171, R138, -INF , !P1 ;  /* 0xff8000008aab7808 */ /* 0x000fe40004800000 */
[----:B------:R-:W-:Y:S02]  /*1fbf0*/  FMNMX3.FTZ R8, R8, R199, R197, !PT ;  /* 0x000000c708087276 */ /* 0x000fe400078100c5 */
[-C--:B------:R-:W-:Y:S02]  /*1fc00*/  ISETP.GE.AND P1, PT, R14, R237.reuse, PT ;  /* 0x000000ed0e00720c */ /* 0x080fe40003f26270 */
[----:B------:R-:W-:Y:S02]  /*1fc10*/  ISETP.GE.AND P0, PT, R5, R237, PT ;  /* 0x000000ed0500720c */ /* 0x000fe40003f06270 */
[----:B------:R-:W-:Y:S02]  /*1fc20*/  FMNMX3.FTZ R6, R6, R195, R193, !PT ;  /* 0x000000c306067276 */ /* 0x000fe400078100c1 */
[----:B------:R-:W-:Y:S02]  /*1fc30*/  FSEL R177, R49, -INF , !P5 ;  /* 0xff80000031b17808 */ /* 0x000fe40006800000 */
[----:B------:R-:W-:Y:S02]  /*1fc40*/  FMNMX3.FTZ R8, R8, R183, R181, !PT ;  /* 0x000000b708087276 */ /* 0x000fe400078100b5 */
[----:B------:R-:W-:Y:S02]  /*1fc50*/  FSEL R169, R139, -INF , !P0 ;  /* 0xff8000008ba97808 */ /* 0x000fe40004000000 */
[----:B------:R-:W-:Y:S02]  /*1fc60*/  FSEL R159, R144, -INF , !P1 ;  /* 0xff800000909f7808 */ /* 0x000fe40004800000 */
[-C--:B------:R-:W-:Y:S02]  /*1fc70*/  ISETP.GE.AND P0, PT, R12, R237.reuse, PT ;  /* 0x000000ed0c00720c */ /* 0x080fe40003f06270 */
[----:B------:R-:W-:Y:S02]  /*1fc80*/  ISETP.GE.AND P1, PT, R4, R237, PT ;  /* 0x000000ed0400720c */ /* 0x000fe40003f26270 */
[----:B------:R-:W-:Y:S02]  /*1fc90*/  FMNMX3.FTZ R6, R6, R191, R185, !PT ;  /* 0x000000bf06067276 */ /* 0x000fe400078100b9 */
[----:B------:R-:W-:Y:S02]  /*1fca0*/  FSEL R167, R52, -INF , !P6 ;  /* 0xff80000034a77808 */ /* 0x000fe40007000000 */
[----:B------:R-:W-:Y:S02]  /*1fcb0*/  FSEL R165, R54, -INF , !P3 ;  /* 0xff80000036a57808 */ /* 0x000fe40005800000 */
[----:B------:R-:W-:Y:S02]  /*1fcc0*/  FMNMX3.FTZ R8, R8, R179, R177, !PT ;  /* 0x000000b308087276 */ /* 0x000fe400078100b1 */
[----:B------:R-:W-:Y:S02]  /*1fcd0*/  ISETP.GE.AND P5, PT, R5, R235, PT ;  /* 0x000000eb0500720c */ /* 0x000fe40003fa6270 */
        /* <DEDUP_REMOVED lines=8> */
[----:B------:R-:W-:Y:S02]  /*1fd60*/  FSEL R161, R161, -INF , !P5 ;  /* 0xff800000a1a17808 */ /* 0x000fe40006800000 */
[----:B------:R-:W-:Y:S02]  /*1fd70*/  FMNMX3.FTZ R4, R8, R167, R165, !PT ;  /* 0x000000a708047276 */ /* 0x000fe400078100a5 */
[----:B------:R-:W-:Y:S02]  /*1fd80*/  ISETP.NE.AND P2, PT, R3, RZ, PT ;  /* 0x000000ff0300720c */ /* 0x000fe40003f45270 */
        /* <DEDUP_REMOVED lines=13> */
[----:B------:R-:W1:Y:S03]  /*1fe60*/  SHFL.BFLY PT, R8, R5, 0x2, 0x1f ;  /* 0x0c401f0005087f89 */ /* 0x000e6600000e0000 */
[----:B------:R-:W-:Y:S05]  /*1fe70*/  LEA R138, R214, UR6, 0x1 ;  /* 0x00000006d68a7c11 */ /* 0x000fea000f8e08ff */
[----:B------:R-:W3:Y:S01]  /*1fe80*/  SHFL.BFLY PT, R3, R6, 0x2, 0x1f ;  /* 0x0c401f0006037f89 */ /* 0x000ee200000e0000 */
[----:B------:R-:W-:Y:S07]  /*1fe90*/  IMAD.IADD R139, R213, 0x1, R138 ;  /* 0x00000001d58b7824 */ /* 0x000fee00078e028a */
[----:B------:R-:W-:Y:S01]  /*1fea0*/  LDSM.16.MT88.4 R44, [R138+0x10000] ;  /* 0x010000008a2c783b */ /* 0x000fe20000004200 */
[C---:B------:R-:W-:Y:S07]  /*1feb0*/  VIADD R144, R138.reuse, 0xc040 ;  /* 0x0000c0408a907836 */ /* 0x040fee0000000000 */
[----:B------:R-:W-:Y:S01]  /*1fec0*/  LDSM.16.MT88.4 R52, [R139+0x10000] ;  /* 0x010000008b34783b */ /* 0x000fe20000004200 */
[----:B-1----:R-:W-:Y:S01]  /*1fed0*/  FMNMX.FTZ R7, R5, R8, !PT ;  /* 0x0000000805077209 */ /* 0x002fe20007810000 */
[----:B------:R-:W-:Y:S01]  /*1fee0*/  VIADD R8, R138, 0xc000 ;  /* 0x0000c0008a087836 */ /* 0x000fe20000000000 */
[----:B---3--:R-:W-:Y:S05]  /*1fef0*/  FMNMX.FTZ R4, R6, R3, !PT ;  /* 0x0000000306047209 */ /* 0x008fea0007810000 */
[----:B------:R-:W1:Y:S01]  /*1ff00*/  SHFL.BFLY PT, R134, R7, 0x1, 0x1f ;  /* 0x0c201f0007867f89 */ /* 0x000e6200000e0000 */
[----:B------:R-:W-:Y:S07]  /*1ff10*/  @P2 VIADD R144, R8, 0xffffffc0 ;  /* 0xffffffc008902836 */ /* 0x000fee0000000000 */
[----:B------:R-:W3:Y:S01]  /*1ff20*/  SHFL.BFLY PT, R3, R4, 0x1, 0x1f ;  /* 0x0c201f0004037f89 */ /* 0x000ee200000e0000 */
[----:B------:R-:W-:Y:S07]  /*1ff30*/  IMAD.IADD R213, R213, 0x1, R144 ;  /* 0x00000001d5d57824 */ /* 0x000fee00078e0290 */
[----:B------:R-:W-:Y:S08]  /*1ff40*/  LDSM.16.MT88.4 R28, [R144] ;  /* 0x00000000901c783b */ /* 0x000ff00000004200 */
[----:B------:R-:W-:Y:S01]  /*1ff50*/  LDSM.16.MT88.4 R36, [R213] ;  /* 0x00000000d524783b */ /* 0x000fe20000004200 */
[----:B-1----:R-:W-:Y:S07]  /*1ff60*/  FMNMX.FTZ R134, R7, R134, !PT ;  /* 0x0000008607867209 */ /* 0x002fee0007810000 */
[----:B------:R-:W-:Y:S01]  /*1ff70*/  LDSM.16.MT88.4 R60, [R144+0x4000] ;  /* 0x00400000903c783b */ /* 0x000fe20000004200 */
[----:B---3--:R-:W-:Y:S01]  /*1ff80*/  FMNMX.FTZ R3, R4, R3, !PT ;  /* 0x0000000304037209 */ /* 0x008fe20007810000 */
[----:B--2---:R-:W-:Y:S01]  /*1ff90*/  FMUL.FTZ R160, R135, R134 ;  /* 0x0000008687a07220 */ /* 0x004fe20000410000 */
[----:B------:R-:W-:Y:S02]  /*1ffa0*/  FSETP.NEU.FTZ.AND P1, PT, R134, -INF , PT ;  /* 0xff8000008600780b */ /* 0x000fe40003f3d000 */
[----:B------:R-:W-:Y:S01]  /*1ffb0*/  FSETP.NEU.FTZ.AND P0, PT, R3, -INF , PT ;  /* 0xff8000000300780b */ /* 0x000fe20003f1d000 */
[----:B------:R-:W-:Y:S01]  /*1ffc0*/  FMUL.FTZ R158, R135, R3 ;  /* 0x00000003879e7220 */ /* 0x000fe20000410000 */
[----:B------:R-:W-:Y:S02]  /*1ffd0*/  FSEL R160, R160, RZ, P1 ;  /* 0x000000ffa0a07208 */ /* 0x000fe40000800000 */
[----:B------:R-:W-:Y:S02]  /*1ffe0*/  FSEL R7, R134, RZ, P1 ;  /* 0x000000ff86077208 */ /* 0x000fe40000800000 */
[----:B------:R-:W-:Y:S01]  /*1fff0*/  FSEL R158, R158, RZ, P0 ;  /* 0x000000ff9e9e7208 */ /* 0x000fe20000000000 */
[-C--:B------:R-:W-:Y:S01]  /*20000*/  FFMA.FTZ R145, R15, R135.reuse, -R160 ;  /* 0x000000870f917223 */ /* 0x080fe200000108a0 */
[----:B------:R-:W-:Y:S01]  /*20010*/  FSEL R5, R3, RZ, P0 ;  /* 0x000000ff03057208 */ /* 0x000fe20000000000 */
[----:B------:R-:W-:Y:S01]  /*20020*/  FADD.FTZ R0, -R7, R0 ;  /* 0x0000000007007221 */ /* 0x000fe20000010100 */
[-C--:B------:R-:W-:Y:S01]  /*20030*/  FFMA.FTZ R146, R23, R135.reuse, -R160 ;  /* 0x0000008717927223 */ /* 0x080fe200000108a0 */
[-CC-:B------:R-:W-:Y:S01]  /*20040*/  FFMA.FTZ R151, R13, R135.reuse, -R158.reuse ;  /* 0x000000870d977223 */ /* 0x180fe2000001089e */
[-C--:B------:R-:W-:Y:S01]  /*20050*/  FFMA.FTZ R149, R21, R135.reuse, -R158 ;  /* 0x0000008715957223 */ /* 0x080fe2000001089e */
[----:B------:R-:W1:Y:S01]  /*20060*/  LDSM.16.MT88.4 R12, [R138+0xc000] ;  /* 0x00c000008a0c783b */ /* 0x000e620000004200 */
[----:B------:R-:W-:Y:S01]  /*20070*/  FADD.FTZ R2, -R5, R2 ;  /* 0x0000000205027221 */ /* 0x000fe20000010100 */
[-CC-:B------:R-:W-:Y:S01]  /*20080*/  FFMA.FTZ R147, R27, R135.reuse, -R160.reuse ;  /* 0x000000871b937223 */ /* 0x180fe200000108a0 */
[-C--:B------:R-:W-:Y:S01]  /*20090*/  FFMA.FTZ R150, R25, R135.reuse, -R160 ;  /* 0x0000008719967223 */ /* 0x080fe200000108a0 */
[-CC-:B------:R-:W-:Y:S01]  /*200a0*/  FFMA.FTZ R148, R19, R135.reuse, -R158.reuse ;  /* 0x0000008713947223 */ /* 0x180fe2000001089e */
[-CC-:B------:R-:W-:Y:S01]  /*200b0*/  FFMA.FTZ R153, R17, R135.reuse, -R158.reuse ;  /* 0x0000008711997223 */ /* 0x180fe2000001089e */
[C---:B------:R-:W-:Y:S01]  /*200c0*/  FMUL.FTZ R6, R135.reuse, R0 ;  /* 0x0000000087067220 */ /* 0x040fe20000410000 */
[----:B------:R-:W-:Y:S01]  /*200d0*/  FMUL.FTZ R7, R135, R2 ;  /* 0x0000000287077220 */ /* 0x000fe20000410000 */
[----:B------:R-:W2:Y:S01]  /*200e0*/  LDSM.16.MT88.4 R20, [R139+0xc000] ;  /* 0x00c000008b14783b */ /* 0x000ea20000004200 */
[----:B------:R-:W-:Y:S01]  /*200f0*/  MUFU.EX2 R147, R147 ;  /* 0x0000009300937308 */ /* 0x000fe20000000800 */
[-C--:B------:R-:W-:Y:S01]  /*20100*/  FFMA.FTZ R162, R162, R135.reuse, -R158 ;  /* 0x00000087a2a27223 */ /* 0x080fe2000001089e */
[-C--:B------:R-:W-:Y:S01]  /*20110*/  FFMA.FTZ R184, R184, R135.reuse, -R160 ;  /* 0x00000087b8b87223 */ /* 0x080fe200000108a0 */
[-CC-:B------:R-:W-:Y:S07]  /*20120*/  FFMA.FTZ R180, R180, R135.reuse, -R158.reuse ;  /* 0x00000087b4b47223 */ /* 0x180fee000001089e */
[----:B------:R-:W3:Y:S01]  /*20130*/  MUFU.EX2 R2, R6 ;  /* 0x0000000600027308 */ /* 0x000ee20000000800 */
[-CC-:B------:R-:W-:Y:S01]  /*20140*/  FFMA.FTZ R215, R249, R135.reuse, -R158.reuse ;  /* 0x00000087f9d77223 */ /* 0x180fe2000001089e */
[-C--:B------:R-:W-:Y:S01]  /*20150*/  FFMA.FTZ R170, R170, R135.reuse, -R158 ;  /* 0x00000087aaaa7223 */ /* 0x080fe2000001089e */
[-CC-:B------:R-:W-:Y:S07]  /*20160*/  FFMA.FTZ R178, R178, R135.reuse, -R160.reuse ;  /* 0x00000087b2b27223 */ /* 0x180fee00000108a0 */
[----:B------:R-:W4:Y:S01]  /*20170*/  MUFU.EX2 R0, R7 ;  /* 0x0000000700007308 */ /* 0x000f220000000800 */
[-C--:B------:R-:W-:Y:S01]  /*20180*/  FFMA.FTZ R176, R176, R135.reuse, -R160 ;  /* 0x00000087b0b07223 */ /* 0x080fe200000108a0 */
[-C--:B------:R-:W-:Y:S01]  /*20190*/  FFMA.FTZ R197, R197, R135.reuse, -R158 ;  /* 0x00000087c5c57223 */ /* 0x080fe2000001089e */
[-C--:B------:R-:W-:Y:S07]  /*201a0*/  FFMA.FTZ R221, R221, R135.reuse, -R160 ;  /* 0x00000087dddd7223 */ /* 0x080fee00000108a0 */
[----:B------:R-:W5:Y:S01]  /*201b0*/  MUFU.EX2 R150, R150 ;  /* 0x0000009600967308 */ /* 0x000f620000000800 */
[-C--:B------:R-:W-:Y:S01]  /*201c0*/  FFMA.FTZ R203, R203, R135.reuse, -R158 ;  /* 0x00000087cbcb7223 */ /* 0x080fe2000001089e */
[-CC-:B------:R-:W-:Y:S01]  /*201d0*/  FFMA.FTZ R193, R193, R135.reuse, -R160.reuse ;  /* 0x00000087c1c17223 */ /* 0x180fe200000108a0 */
[-C--:B------:R-:W-:Y:S07]  /*201e0*/  FFMA.FTZ R185, R185, R135.reuse, -R160 ;  /* 0x00000087b9b97223 */ /* 0x080fee00000108a0 */
        /* <DEDUP_REMOVED lines=16> */
[----:B------:R-:W-:Y:S01]  /*202f0*/  MUFU.EX2 R148, R148 ;  /* 0x0000009400947308 */ /* 0x000fe20000000800 */
[----:B------:R-:W-:Y:S01]  /*20300*/  FMUL.FTZ R17, R2, R117 ;  /* 0x0000007502117220 */ /* 0x000fe20000410000 */
[----:B---3--:R-:W-:Y:S01]  /*20310*/  F2FP.BF16.F32.PACK_AB R142, R145, R146 ;  /* 0x00000092918e723e */ /* 0x008fe200000010ff */
[C---:B------:R-:W-:Y:S07]  /*20320*/  FMUL.FTZ R18, R0.reuse, R118 ;  /* 0x0000007600127220 */ /* 0x040fee0000410000 */
[----:B------:R-:W3:Y:S01]  /*20330*/  MUFU.EX2 R153, R153 ;  /* 0x0000009900997308 */ /* 0x000ee20000000800 */
[----:B------:R-:W-:Y:S01]  /*20340*/  FMUL.FTZ R19, R0, R119 ;  /* 0x0000007700137220 */ /* 0x000fe20000410000 */
[----:B------:R-:W-:Y:S01]  /*20350*/  FMUL.FTZ R25, R2, R109 ;  /* 0x0000006d02197220 */ /* 0x000fe20000410000 */
[----:B------:R-:W-:Y:S01]  /*20360*/  LDSM.16.MT88.4 R116, [R139+0xf800] ;  /* 0x00f800008b74783b */ /* 0x000fe20000004200 */
[C---:B------:R-:W-:Y:S01]  /*20370*/  FMUL.FTZ R26, R0.reuse, R110 ;  /* 0x0000006e001a7220 */ /* 0x040fe20000410000 */
[----:B------:R-:W-:Y:S01]  /*20380*/  FMUL.FTZ R27, R0, R111 ;  /* 0x0000006f001b7220 */ /* 0x000fe20000410000 */
[----:B----4-:R-:W-:Y:S01]  /*20390*/  F2FP.BF16.F32.PACK_AB R141, R149, R151 ;  /* 0x00000097958d723e */ /* 0x010fe200000010ff */
[C---:B------:R-:W-:Y:S01]  /*203a0*/  FMUL.FTZ R32, R2.reuse, R100 ;  /* 0x0000006402207220 */ /* 0x040fe20000410000 */
[----:B------:R-:W-:Y:S01]  /*203b0*/  FMUL.FTZ R33, R2, R101 ;  /* 0x0000006502217220 */ /* 0x000fe20000410000 */
[C---:B------:R-:W-:Y:S01]  /*203c0*/  FMUL.FTZ R34, R0.reuse, R102 ;  /* 0x0000006600227220 */ /* 0x040fe20000410000 */
[----:B------:R-:W-:Y:S01]  /*203d0*/  FMUL.FTZ R35, R0, R103 ;  /* 0x0000006700237220 */ /* 0x000fe20000410000 */
[C---:B------:R-:W-:Y:S01]  /*203e0*/  FMUL.FTZ R40, R2.reuse, R92 ;  /* 0x0000005c02287220 */ /* 0x040fe20000410000 */
[----:B------:R-:W-:Y:S01]  /*203f0*/  LDSM.16.MT88.4 R100, [R144+0x5000] ;  /* 0x005000009064783b */ /* 0x000fe20000004200 */
[----:B------:R-:W-:Y:S01]  /*20400*/  FMUL.FTZ R41, R2, R93 ;  /* 0x0000005d02297220 */ /* 0x000fe20000410000 */
[----:B---3--:R-:W-:Y:S01]  /*20410*/  F2FP.BF16.F32.PACK_AB R143, R153, R148 ;  /* 0x00000094998f723e */ /* 0x008fe200000010ff */
[C---:B------:R-:W-:Y:S01]  /*20420*/  FMUL.FTZ R42, R0.reuse, R94 ;  /* 0x0000005e002a7220 */ /* 0x040fe20000410000 */
[----:B------:R-:W-:Y:S01]  /*20430*/  FMUL.FTZ R43, R0, R95 ;  /* 0x0000005f002b7220 */ /* 0x000fe20000410000 */
[C---:B------:R-:W-:Y:S01]  /*20440*/  FMUL.FTZ R48, R2.reuse, R84 ;  /* 0x0000005402307220 */ /* 0x040fe20000410000 */
[----:B------:R-:W-:Y:S01]  /*20450*/  FMUL.FTZ R49, R2, R85 ;  /* 0x0000005502317220 */ /* 0x000fe20000410000 */
[C---:B------:R-:W-:Y:S01]  /*20460*/  FMUL.FTZ R50, R0.reuse, R86 ;  /* 0x0000005600327220 */ /* 0x040fe20000410000 */
[----:B------:R-:W-:Y:S01]  /*20470*/  LDSM.16.MT88.4 R92, [R138+0x10800] ;  /* 0x010800008a5c783b */ /* 0x000fe20000004200 */
[C---:B-1----:R-:W-:Y:S01]  /*20480*/  HMMA.16816.F32.BF16 R4, R140.reuse, R12, R4 ;  /* 0x0000000c8c04723c */ /* 0x042fe20000041804 */
[----:B------:R-:W-:Y:S04]  /*20490*/  MUFU.EX2 R170, R170 ;  /* 0x000000aa00aa7308 */ /* 0x000fe80000000800 */
        /* <DEDUP_REMOVED lines=68> */
[C---:B------:R-:W-:Y:S07]  /*208e0*/  FFMA.FTZ R147, R2.reuse, R247, R147 ;  /* 0x000000f702937223 */ /* 0x040fee0000010093 */
        /* <DEDUP_REMOVED lines=343> */
.L_x_6404:
        /* <DEDUP_REMOVED lines=10> */
.L_x_6426:
        /* <DEDUP_REMOVED lines=217> */
.L_x_6413:
        /* <DEDUP_REMOVED lines=24> */
.L_x_6415:
[----:B------:R-:W-:Y:S05]  /*22e10*/  BSYNC.RECONVERGENT B0 ;  /* 0x0000000000007941 */ /* 0x000fea0003800200 */
.L_x_6414:
        /* <DEDUP_REMOVED lines=9> */
.L_x_6417:
[----:B------:R-:W-:Y:S05]  /*22eb0*/  BSYNC.RECONVERGENT B0 ;  /* 0x0000000000007941 */ /* 0x000fea0003800200 */
.L_x_6416:
        /* <DEDUP_REMOVED lines=15> */
.L_x_6419:
[----:B------:R-:W-:Y:S05]  /*22fb0*/  BSYNC.RECONVERGENT B0 ;  /* 0x0000000000007941 */ /* 0x000fea0003800200 */
.L_x_6418:
        /* <DEDUP_REMOVED lines=14> */
.L_x_6421:
[----:B------:R-:W-:Y:S05]  /*230a0*/  BSYNC.RECONVERGENT B0 ;  /* 0x0000000000007941 */ /* 0x000fea0003800200 */
.L_x_6420:
[----:B------:R-:W-:Y:S02]  /*230b0*/  ISETP.NE.AND P0, PT, R7, RZ, PT ;  /* 0x000000ff0700720c */ /* 0x000fe40003f05270 */
[----:B------:R-:W-:-:S11]  /*230c0*/  MOV R225, 0x0 ;  /* 0x0000000000e17802 */ /* 0x000fd60000000f00 */
[----:B-1234-:R-:W-:Y:S05]  /*230d0*/  @P0 RET.REL.NODEC R224 `(_ZN5flash24flash_fwd_splitkv_kernelI23Flash_fwd_kernel_traitsILi128ELi64ELi128ELi4ELb0ELb0EN7cutlass10bfloat16_tE19Flash_kernel_traitsILi128ELi64ELi128ELi4ES3_EELb0ELb1ELb0ELb0ELb1ELb1ELb0ELb1EEEvNS_16Flash_fwd_paramsE) ;  /* 0xfffffdcce0c80950 */ /* 0x01efea0003c3ffff */
        /* <DEDUP_REMOVED lines=13> */
[----:B-1----:R-:W-:Y:S05]  /*231b0*/  RET.REL.NODEC R224 `(_ZN5flash24flash_fwd_splitkv_kernelI23Flash_fwd_kernel_traitsILi128ELi64ELi128ELi4ELb0ELb0EN7cutlass10bfloat16_tE19Flash_kernel_traitsILi128ELi64ELi128ELi4ES3_EELb0ELb1ELb0ELb0ELb1ELb1ELb0ELb1EEEvNS_16Flash_fwd_paramsE) ;  /* 0xfffffdcce0907950 */ /* 0x002fea0003c3ffff */
.L_x_6412:
[----:B------:R-:W-:Y:S01]  /*231c0*/  MOV R5, 0x2 ;  /* 0x0000000200057802 */ /* 0x000fe20000000f00 */
[----:B------:R-:W-:Y:S01]  /*231d0*/  IMAD.MOV.U32 R0, RZ, RZ, 0x1f ;  /* 0x0000001fff007424 */ /* 0x000fe200078e00ff */
[----:B------:R-:W-:-:S07]  /*231e0*/  MOV R2, 0xffffffff ;  /* 0xffffffff00027802 */ /* 0x000fce0000000f00 */
[----:B-1---5:R-:W-:Y:S05]  /*231f0*/  WARPSYNC.COLLECTIVE R2, `(.L_x_6422) ;  /* 0x0000000002087348 */ /* 0x022fea0003c00000 */
[----:B------:R2:W3:Y:S02]  /*23200*/  SHFL.BFLY P0, R9, R247, R5, R0 ;  /* 0x0c000005f7097389 */ /* 0x0004e40000000000 */
[----:B-123-5:R-:W-:Y:S05]  /*23210*/  ENDCOLLECTIVE ;  /* 0x000000000000791b */ /* 0x02efea0003800000 */
.L_x_6422:
[----:B------:R-:W-:Y:S02]  /*23220*/  IMAD.MOV.U32 R6, RZ, RZ, R9 ;  /* 0x000000ffff067224 */ /* 0x000fe400078e0009 */
[----:B------:R-:W-:Y:S02]  /*23230*/  IMAD.MOV.U32 R5, RZ, RZ, 0x1 ;  /* 0x00000001ff057424 */ /* 0x000fe400078e00ff */
[----:B------:R-:W-:-:S05]  /*23240*/  FADD.FTZ R7, R6, R247 ;  /* 0x000000f706077221 */ /* 0x000fca0000010000 */
[----:B------:R-:W-:-:S07]  /*23250*/  MOV R247, R7 ;  /* 0x0000000700f77202 */ /* 0x000fce0000000f00 */
[----:B------:R-:W-:Y:S05]  /*23260*/  WARPSYNC.COLLECTIVE R2, `(.L_x_6423) ;  /* 0x0000000002087348 */ /* 0x000fea0003c00000 */
[----:B------:R1:W2:Y:S02]  /*23270*/  SHFL.BFLY P0, R9, R247, R5, R0 ;  /* 0x0c000005f7097389 */ /* 0x0002a40000000000 */
[----:B-12---:R-:W-:Y:S05]  /*23280*/  ENDCOLLECTIVE ;  /* 0x000000000000791b */ /* 0x006fea0003800000 */
.L_x_6423:
[----:B------:R-:W-:Y:S01]  /*23290*/  MOV R247, R245 ;  /* 0x000000f500f77202 */ /* 0x000fe20000000f00 */
[----:B------:R-:W-:Y:S01]  /*232a0*/  IMAD.MOV.U32 R5, RZ, RZ, 0x2 ;  /* 0x00000002ff057424 */ /* 0x000fe200078e00ff */
[----:B------:R-:W-:-:S07]  /*232b0*/  MOV R6, R9 ;  /* 0x0000000900067202 */ /* 0x000fce0000000f00 */
[----:B------:R-:W-:Y:S05]  /*232c0*/  WARPSYNC.COLLECTIVE R2, `(.L_x_6424) ;  /* 0x0000000002087348 */ /* 0x000fea0003c00000 */
[----:B------:R1:W2:Y:S02]  /*232d0*/  SHFL.BFLY P0, R9, R247, R5, R0 ;  /* 0x0c000005f7097389 */ /* 0x0002a40000000000 */
[----:B-12---:R-:W-:Y:S05]  /*232e0*/  ENDCOLLECTIVE ;  /* 0x000000000000791b */ /* 0x006fea0003800000 */
.L_x_6424:
[----:B------:R-:W-:Y:S01]  /*232f0*/  FADD.FTZ R6, R7, R6 ;  /* 0x0000000607067221 */ /* 0x000fe20000010000 */
[----:B------:R-:W-:Y:S01]  /*23300*/  FADD.FTZ R8, R9, R245 ;  /* 0x000000f509087221 */ /* 0x000fe20000010000 */
[----:B------:R-:W-:-:S04]  /*23310*/  MOV R5, 0x1 ;  /* 0x0000000100057802 */ /* 0x000fc80000000f00 */
[----:B------:R-:W-:-:S07]  /*23320*/  MOV R247, R8 ;  /* 0x0000000800f77202 */ /* 0x000fce0000000f00 */
[----:B------:R-:W-:Y:S05]  /*23330*/  WARPSYNC.COLLECTIVE R2, `(.L_x_6425) ;  /* 0x0000000002087348 */ /* 0x000fea0003c00000 */
[----:B------:R1:W2:Y:S02]  /*23340*/  SHFL.BFLY P0, R9, R247, R5, R0 ;  /* 0x0c000005f7097389 */ /* 0x0002a40000000000 */
[----:B-12---:R-:W-:Y:S05]  /*23350*/  ENDCOLLECTIVE ;  /* 0x000000000000791b */ /* 0x006fea0003800000 */
.L_x_6425:
[----:B------:R-:W-:Y:S05]  /*23360*/  BRA `(.L_x_6426) ;  /* 0xffffffe800e47947 */ /* 0x000fea000383ffff */
.L_x_6427:
        /* <DEDUP_REMOVED lines=9> */
.L_x_14903:


//--------------------- .text._ZN5flash24flash_fwd_splitkv_kernelI23Flash_fwd_kernel_traitsILi128ELi64ELi128ELi4ELb0ELb0EN7cutlass10bfloat16_tE19Flash_kernel_traitsILi128ELi64ELi128ELi4ES3_EELb0ELb1ELb1ELb0ELb0ELb0ELb0ELb1EEEvNS_16Flash_fwd_paramsE --------------------------
	.section	.text._ZN5flash24flash_fwd_splitkv_kernelI23Flash_fwd_kernel_traitsILi128ELi64ELi128ELi4ELb0ELb0EN7cutlass10bfloat16_tE19Flash_kernel_traitsILi128ELi64ELi128ELi4ES3_EELb0ELb1ELb1ELb0ELb0ELb0ELb0ELb1EEEvNS_16Flash_fwd_paramsE,"ax",@progbits
	.align	128
        .global         _ZN5flash24flash_fwd_splitkv_kernelI23Flash_fwd_kernel_traitsILi128ELi64ELi128ELi4ELb0ELb0EN7cutlass10bfloat16_tE19Flash_kernel_traitsILi128ELi64ELi128ELi4ES3_EELb0ELb1ELb1ELb0ELb0ELb0ELb0ELb1EEEvNS_16Flash_fwd_paramsE
        .type           _ZN5flash24flash_fwd_splitkv_kernelI23Flash_fwd_kernel_traitsILi128ELi64ELi128ELi4ELb0ELb0EN7cutlass10bfloat16_tE19Flash_kernel_traitsILi128ELi64ELi128ELi4ES3_EELb0ELb1ELb1ELb0ELb0ELb0ELb0ELb1EEEvNS_16Flash_fwd_paramsE,@function
        .size           _ZN5flash24flash_fwd_splitkv_kernelI23Flash_fwd_kernel_traitsILi128ELi64ELi128ELi4ELb0ELb0EN7cutlass10bfloat16_tE19Flash_kernel_traitsILi128ELi64ELi128ELi4ES3_EELb0ELb1ELb1ELb0ELb0ELb0ELb0ELb1EEEvNS_16Flash_fwd_paramsE,(.L_x_14904 - _ZN5flash24flash_fwd_splitkv_kernelI23Flash_fwd_kernel_traitsILi128ELi64ELi128ELi4ELb0ELb0EN7cutlass10bfloat16_tE19Flash_kernel_traitsILi128ELi64ELi128ELi4ES3_EELb0ELb1ELb1ELb0ELb0ELb0ELb0ELb1EEEvNS_16Flash_fwd_paramsE)
        .other          _ZN5flash24flash_fwd_splitkv_kernelI23Flash_fwd_kernel_traitsILi128ELi64ELi128ELi4ELb0ELb0EN7cutlass10bfloat16_tE19Flash_kernel_traitsILi128ELi64ELi128ELi4ES3_EELb0ELb1ELb1ELb0ELb0ELb0ELb0ELb1EEEvNS_16Flash_fwd_paramsE,@"STO_CUDA_ENTRY STV_DEFAULT"
_ZN5flash24flash_fwd_splitkv_kernelI23Flash_fwd_kernel_traitsILi128ELi64ELi128ELi4ELb0ELb0EN7cutlass10bfloat16_tE19Flash_kernel_traitsILi128ELi64ELi128ELi4ES3_EELb0ELb1ELb1ELb0ELb0ELb0ELb0ELb1EEEvNS_16Flash_fwd_paramsE:
.text._ZN5flash24flash_fwd_splitkv_kernelI23Flash_fwd_kernel_traitsILi128ELi64ELi128ELi4ELb0ELb0EN7cutlass10bfloat16_tE19Flash_kernel_traitsILi128ELi64ELi128ELi4ES3_EELb0ELb1ELb1ELb0ELb0ELb0ELb0ELb1EEEvNS_16Flash_fwd_paramsE:
        /* <DEDUP_REMOVED lines=8> */
[----:B-1-34-:R-:W-:Y:S05]  /*0080*/  CALL.REL.NOINC `($_ZN5flash24flash_fwd_splitkv_kernelI23Flash_fwd_kernel_traitsILi128ELi64ELi128ELi4ELb0ELb0EN7cutlass10bfloat16_tE19Flash_kernel_traitsILi128ELi64ELi128ELi4ES3_EELb0ELb1ELb1ELb0ELb0ELb0ELb0ELb1EEEvNS_16Flash_fwd_paramsE$_ZN5flash30compute_attn_1rowblock_splitkvI23Flash_fwd_kernel_traitsILi128ELi64ELi128ELi4ELb0ELb0EN7cutlass10bfloat16_tE19Flash_kernel_traitsILi128ELi64ELi128ELi4ES3_EELb0ELb1ELb1ELb0ELb0ELb0ELb0ELb1ENS_16Flash_fwd_paramsEEEvRKT8_iiiii) ;  /* 0x0000000000087944 */ /* 0x01afea0003c00000 */
[----:B------:R-:W-:Y:S05]  /*0090*/  BSYNC.RECONVERGENT B4 ;  /* 0x0000000000047941 */ /* 0x000fea0003800200 */
.L_x_6428:
[----:B------:R-:W-:Y:S05]  /*00a0*/  EXIT ;  /* 0x000000000000794d */ /* 0x000fea0003800000 */
        .type           $_ZN5flash24flash_fwd_splitkv_kernelI23Flash_fwd_kernel_traitsILi128ELi64ELi128ELi4ELb0ELb0EN7cutlass10bfloat16_tE19Flash_kernel_traitsILi128ELi64ELi128ELi4ES3_EELb0ELb1ELb1ELb0ELb0ELb0ELb0ELb1EEEvNS_16Flash_fwd_paramsE$_ZN5flash30compute_attn_1rowblock_splitkvI23Flash_fwd_kernel_traitsILi128ELi64ELi128ELi4ELb0ELb0EN7cutlass10bfloat16_tE19Flash_kernel_traitsILi128ELi64ELi128ELi4ES3_EELb0ELb1ELb1ELb0ELb0ELb0ELb0ELb1ENS_16Flash_fwd_paramsEEEvRKT8_iiiii,@function
        .size           $_ZN5flash24flash_fwd_splitkv_kernelI23Flash_fwd_kernel_traitsILi128ELi64ELi128ELi4ELb0ELb0EN7cutlass10bfloat16_tE19Flash_kernel_traitsILi128ELi64ELi128ELi4ES3_EELb0ELb1ELb1ELb0ELb0ELb0ELb0ELb1EEEvNS_16Flash_fwd_paramsE$_ZN5flash30compute_attn_1rowblock_splitkvI23Flash_fwd_kernel_traitsILi128ELi64ELi128ELi4ELb0ELb0EN7cutlass10bfloat16_tE19Flash_kernel_traitsILi128ELi64ELi128ELi4ES3_EELb0ELb1ELb1ELb0ELb0ELb0ELb0ELb1ENS_16Flash_fwd_paramsEEEvRKT8_iiiii,(.L_x_14904 - $_ZN5flash24flash_fwd_splitkv_kernelI23Flash_fwd_kernel_traitsILi128ELi64ELi128ELi4ELb0ELb0EN7cutlass10bfloat16_tE19Flash_kernel_traitsILi128ELi64ELi128ELi4ES3_EELb0ELb1ELb1ELb0ELb0ELb0ELb0ELb1EEEvNS_16Flash_fwd_paramsE$_ZN5flash30compute_attn_1rowblock_splitkvI23Flash_fwd_kernel_traitsILi128ELi64ELi128ELi4ELb0ELb0EN7cutlass10bfloat16_tE19Flash_kernel_traitsILi128ELi64ELi128ELi4ES3_EELb0ELb1ELb1ELb0ELb0ELb0ELb0ELb1ENS_16Flash_fwd_paramsEEEvRKT8_iiiii)
$_ZN5flash24flash_fwd_splitkv_kernelI23Flash_fwd_kernel_traitsILi128ELi64ELi128ELi4ELb0ELb0EN7cutlass10bfloat16_tE19Flash_kernel_traitsILi128ELi64ELi128ELi4ES3_EELb0ELb1ELb1ELb0ELb0ELb0ELb0ELb1EEEvNS_16Flash_fwd_paramsE$_ZN5flash30compute_attn_1rowblock_splitkvI23Flash_fwd_kernel_traitsILi128ELi64ELi128ELi4ELb0ELb0EN7cutlass10bfloat16_tE19Flash_kernel_traitsILi128ELi64ELi128ELi4ES3_EELb0ELb1ELb1ELb0ELb0ELb0ELb0ELb1ENS_16Flash_fwd_paramsEEEvRKT8_iiiii:
        /* <DEDUP_REMOVED lines=38> */
.L_x_6430:
[----:B------:R-:W-:Y:S05]  /*0310*/  BSYNC.RECONVERGENT B0 ;  /* 0x0000000000007941 */ /* 0x000fea0003800200 */
.L_x_6429:
[----:B------:R-:W-:Y:S04]  /*0320*/  BSSY.RECONVERGENT B0, `(.L_x_6431) ;  /* 0x0000007000007945 */ /* 0x000fe80003800200 */
[----:B------:R-:W-:Y:S05]  /*0330*/  @!P3 BRA `(.L_x_6432) ;  /* 0x000000000014b947 */ /* 0x000fea0003800000 */
[----:B------:R-:W3:Y:S02]  /*0340*/  LD.E.U8 R2, desc[UR6][R132.64+0x1b2] ;  /* 0x0001b20684027980 */ /* 0x000ee4000c101100 */
[----:B---3--:R-:W-:-:S13]  /*0350*/  ISETP.NE.AND P1, PT, R2, RZ, PT ;  /* 0x000000ff0200720c */ /* 0x008fda0003f25270 */
[----:B------:R-:W3:Y:S02]  /*0360*/  @P1 LD.E R9, desc[UR6][R10.64+0x4] ;  /* 0x000004060a091980 */ /* 0x000ee4000c101900 */
[----:B---3-5:R-:W-:-:S06]  /*0370*/  @P1 IADD3 R74, PT, PT, R9, -R14, RZ ;  /* 0x8000000e094a1210 */ /* 0x028fcc0007ffe0ff */
[----:B------:R3:W5:Y:S02]  /*0380*/  @!P1 LD.E R74, desc[UR6][R10.64] ;  /* 0x000000060a4a9980 */ /* 0x000764000c101900 */
.L_x_6432:
[----:B------:R-:W-:Y:S05]  /*0390*/  BSYNC.RECONVERGENT B0 ;  /* 0x0000000000007941 */ /* 0x000fea0003800200 */
.L_x_6431:
        /* <DEDUP_REMOVED lines=9> */
.L_x_6434:
[----:B------:R-:W4:Y:S01]  /*0430*/  LD.E.64 R4, desc[UR6][R132.64+0x108] ;  /* 0x0001080684047980 */ /* 0x000f22000c101b00 */
[----:B------:R-:W-:Y:S01]  /*0440*/  BSSY.RECONVERGENT B0, `(.L_x_6436) ;  /* 0x0000006000007945 */ /* 0x000fe20003800200 */
[----:B------:R-:W-:Y:S01]  /*0450*/  IMAD.MOV.U32 R67, RZ, RZ, RZ ;  /* 0x000000ffff437224 */ /* 0x000fe200078e00ff */
[----:B----4-:R-:W-:-:S04]  /*0460*/  ISETP.NE.U32.AND P0, PT, R4, RZ, PT ;  /* 0x000000ff0400720c */ /* 0x010fc80003f05070 */
[----:B------:R-:W-:-:S13]  /*0470*/  ISETP.NE.AND.EX P0, PT, R5, RZ, PT, P0 ;  /* 0x000000ff0500720c */ /* 0x000fda0003f05300 */
[----:B------:R-:W-:Y:S05]  /*0480*/  @!P0 BRA `(.L_x_6437) ;  /* 0x0000000000048947 */ /* 0x000fea0003800000 */
[----:B------:R4:W5:Y:S02]  /*0490*/  LD.E R67, desc[UR6][R132.64+0xbc] ;  /* 0x0000bc0684437980 */ /* 0x000964000c101900 */
.L_x_6437:
[----:B------:R-:W-:Y:S05]  /*04a0*/  BSYNC.RECONVERGENT B0 ;  /* 0x0000000000007941 */ /* 0x000fea0003800200 */
.L_x_6436:
[----:B-----5:R-:W-:Y:S02]  /*04b0*/  IADD3 R67, PT, PT, R74, R67, RZ ;  /* 0x000000434a437210 */ /* 0x020fe40007ffe0ff */
.L_x_6435:
[----:B------:R-:W-:Y:S05]  /*04c0*/  BSYNC.RECONVERGENT B1 ;  /* 0x0000000000017941 */ /* 0x000fea0003800200 */
.L_x_6433:
[----:B------:R-:W-:Y:S01]  /*04d0*/  IMAD.SHL.U32 R77, R217, 0x40, RZ ;  /* 0x00000040d94d7824 */ /* 0x000fe200078e00ff */
[----:B------:R-:W-:Y:S01]  /*04e0*/  MOV R4, R214 ;  /* 0x000000d600047202 */ /* 0x000fe20000000f00 */
[----:B------:R-:W-:-:S03]  /*04f0*/  IMAD.MOV.U32 R5, RZ, RZ, 0x0 ;  /* 0x00000000ff057424 */ /* 0x000fc600078e00ff */
[----:B------:R-:W-:-:S13]  /*0500*/  ISETP.GT.AND P0, PT, R218, R77, PT ;  /* 0x0000004dda00720c */ /* 0x000fda0003f04270 */
[----:B-1234-:R-:W-:Y:S05]  /*0510*/  @!P0 RET.REL.NODEC R4 `(_ZN5flash24flash_fwd_splitkv_kernelI23Flash_fwd_kernel_traitsILi128ELi64ELi128ELi4ELb0ELb0EN7cutlass10bfloat16_tE19Flash_kernel_traitsILi128ELi64ELi128ELi4ES3_EELb0ELb1ELb1ELb0ELb0ELb0ELb0ELb1EEEvNS_16Flash_fwd_paramsE) ;  /* 0xfffffff804b88950 */ /* 0x01efea0003c3ffff */
[----:B------:R-:W2:Y:S04]  /*0520*/  LD.E R5, desc[UR6][R132.64+0x188] ;  /* 0x0001880684057980 */ /* 0x000ea8000c101900 */
[----:B------:R-:W3:Y:S04]  /*0530*/  LD.E R11, desc[UR6][R132.64+0xb8] ;  /* 0x0000b806840b7980 */ /* 0x000ee8000c101900 */
[----:B------:R-:W4:Y:S01]  /*0540*/  LD.E R9, desc[UR6][R132.64+0x184] ;  /* 0x0001840684097980 */ /* 0x000f22000c101900 */
[----:B------:R-:W-:Y:S02]  /*0550*/  VIADD R7, R67, 0x7f ;  /* 0x0000007f43077836 */ /* 0x000fe40000000000 */
[----:B------:R-:W-:-:S02]  /*0560*/  IMAD R2, R217, 0x40, -R218 ;  /* 0x00000040d9027824 */ /* 0x000fc400078e0ada */
[----:B------:R-:W-:Y:S01]  /*0570*/  IMAD.IADD R65, R77, 0x1, R67 ;  /* 0x000000014d417824 */ /* 0x000fe200078e0243 */
[----:B------:R-:W-:-:S04]  /*0580*/  SHF.R.S32.HI R6, RZ, 0x1f, R7 ;  /* 0x0000001fff067819 */ /* 0x000fc80000011407 */
[----:B------:R-:W-:-:S04]  /*0590*/  LEA.HI R6, R6, R7, RZ, 0x7 ;  /* 0x0000000706067211 */ /* 0x000fc800078f38ff */
[----:B------:R-:W-:Y:S02]  /*05a0*/  SHF.R.S32.HI R6, RZ, 0x7, R6 ;  /* 0x00000007ff067819 */ /* 0x000fe40000011406 */
[----:B--2---:R-:W-:Y:S02]  /*05b0*/  IADD3 R5, PT, PT, R5, R2, R7 ;  /* 0x0000000205057210 */ /* 0x004fe40007ffe007 */
[----:B------:R-:W1:Y:S01]  /*05c0*/  S2R R2, SR_TID.X ;  /* 0x0000000000027919 */ /* 0x000e620000002100 */
[----:B---3--:R-:W-:Y:S02]  /*05d0*/  VIADD R11, R11, 0x7f ;  /* 0x0000007f0b0b7836 */ /* 0x008fe40000000000 */
[----:B------:R-:W-:Y:S01]  /*05e0*/  VIADD R5, R5, 0x40 ;  /* 0x0000004005057836 */ /* 0x000fe20000000000 */
[----:B----4-:R-:W-:Y:S02]  /*05f0*/  IADD3 R9, PT, PT, R65, -R218, -R9 ;  /* 0x800000da41097210 */ /* 0x010fe40007ffe809 */
[----:B------:R-:W-:-:S02]  /*0600*/  SHF.R.S32.HI R10, RZ, 0x1f, R11 ;  /* 0x0000001fff0a7819 */ /* 0x000fc4000001140b */
[----:B------:R-:W-:Y:S02]  /*0610*/  SHF.R.S32.HI R8, RZ, 0x1f, R9 ;  /* 0x0000001fff087819 */ /* 0x000fe40000011409 */
[----:B------:R-:W-:Y:S02]  /*0620*/  SHF.R.S32.HI R4, RZ, 0x1f, R5 ;  /* 0x0000001fff047819 */ /* 0x000fe40000011405 */
[----:B------:R-:W-:Y:S02]  /*0630*/  LEA.HI R10, R10, R11, RZ, 0x7 ;  /* 0x0000000b0a0a7211 */ /* 0x000fe400078f38ff */
[----:B------:R-:W-:Y:S02]  /*0640*/  LEA.HI R8, R8, R9, RZ, 0x7 ;  /* 0x0000000908087211 */ /* 0x000fe400078f38ff */
[----:B------:R-:W-:Y:S02]  /*0650*/  LEA.HI R4, R4, R5, RZ, 0x7 ;  /* 0x0000000504047211 */ /* 0x000fe400078f38ff */
[----:B------:R-:W-:-:S02]  /*0660*/  SHF.R.S32.HI R5, RZ, 0x7, R10 ;  /* 0x00000007ff057819 */ /* 0x000fc4000001140a */
        /* <DEDUP_REMOVED lines=54> */
.L_x_6440:
[----:B------:R-:W-:Y:S05]  /*09d0*/  BSYNC.RECONVERGENT B0 ;  /* 0x0000000000007941 */ /* 0x000fea0003800200 */
.L_x_6439:
        /* <DEDUP_REMOVED lines=17> */
.L_x_6442:
[----:B------:R-:W-:Y:S05]  /*0af0*/  BSYNC.RECONVERGENT B0 ;  /* 0x0000000000007941 */ /* 0x000fea0003800200 */
.L_x_6441:
        /* <DEDUP_REMOVED lines=20> */
.L_x_6444:
[----:B------:R-:W-:Y:S05]  /*0c40*/  BSYNC.RECONVERGENT B0 ;  /* 0x0000000000007941 */ /* 0x000fea0003800200 */
.L_x_6443:
        /* <DEDUP_REMOVED lines=24> */
.L_x_6446:
[----:B------:R-:W-:Y:S05]  /*0dd0*/  BSYNC.RECONVERGENT B0 ;  /* 0x0000000000007941 */ /* 0x000fea0003800200 */
.L_x_6445:
[----:B------:R-:W-:Y:S01]  /*0de0*/  MOV R215, 0x0 ;  /* 0x0000000000d77802 */ /* 0x000fe20000000f00 */
[----:B------:R-:W-:Y:S04]  /*0df0*/  @!P5 ST.E desc[UR6][R16.64], R4 ;  /* 0x000000041000d985 */ /* 0x000fe8000c101906 */
[----:B------:R-:W-:Y:S04]  /*0e00*/  @!P4 ST.E desc[UR6][R16.64+0x40], R2 ;  /* 0x000040021000c985 */ /* 0x000fe8000c101906 */
[----:B------:R1:W-:Y:S02]  /*0e10*/  @!P3 ST.E desc[UR6][R16.64+0x80], R0 ;  /* 0x000080001000b985 */ /* 0x0003e4000c101906 */
[----:B-1----:R-:W-:Y:S05]  /*0e20*/  @P6 RET.REL.NODEC R214 `(_ZN5flash24flash_fwd_splitkv_kernelI23Flash_fwd_kernel_traitsILi128ELi64ELi128ELi4ELb0ELb0EN7cutlass10bfloat16_tE19Flash_kernel_traitsILi128ELi64ELi128ELi4ES3_EELb0ELb1ELb1ELb0ELb0ELb0ELb0ELb1EEEvNS_16Flash_fwd_paramsE) ;  /* 0xfffffff0d6746950 */ /* 0x002fea0003c3ffff */
[----:B------:R-:W-:Y:S02]  /*0e30*/  MOV R3, 0x7f800000 ;  /* 0x7f80000000037802 */ /* 0x000fe40000000f00 */
[----:B------:R-:W-:-:S03]  /*0e40*/  MOV R215, 0x0 ;  /* 0x0000000000d77802 */ /* 0x000fc60000000f00 */
[----:B------:R1:W-:Y:S02]  /*0e50*/  ST.E desc[UR6][R16.64+0xc0], R3 ;  /* 0x0000c00310007985 */ /* 0x0003e4000c101906 */
[----:B-1----:R-:W-:Y:S05]  /*0e60*/  RET.REL.NODEC R214 `(_ZN5flash24flash_fwd_splitkv_kernelI23Flash_fwd_kernel_traitsILi128ELi64ELi128ELi4ELb0ELb0EN7cutlass10bfloat16_tE19Flash_kernel_traitsILi128ELi64ELi128ELi4ES3_EELb0ELb1ELb1ELb0ELb0ELb0ELb0ELb1EEEvNS_16Flash_fwd_paramsE) ;  /* 0xfffffff0d6647950 */ /* 0x002fea0003c3ffff */
.L_x_6438:
        /* <DEDUP_REMOVED lines=16> */
[----:B-1----:R-:W4:Y:S01]  /*0f70*/  LD.E R5, desc[UR6][R8.64+0x68] ;  /* 0x0000680608057980 */ /* 0x002f22000c101900 */
[----:B------:R-:W-:-:S03]  /*0f80*/  LEA R0, R64, 0xffffff80, 0x7 ;  /* 0xffffff8040007811 */ /* 0x000fc600078e38ff */
[----:B------:R-:W4:Y:S01]  /*0f90*/  LD.E.64 R20, desc[UR6][R8.64+0x20] ;  /* 0x0000200608147980 */ /* 0x000f22000c101b00 */
[----:B------:R-:W-:-:S03]  /*0fa0*/  IABS R4, R0 ;  /* 0x0000000000047213 */ /* 0x000fc60000000000 */
[----:B------:R-:W4:Y:S04]  /*0fb0*/  LD.E.64 R206, desc[UR6][R8.64+0x38] ;  /* 0x0000380608ce7980 */ /* 0x000f28000c101b00 */
[----:B------:R-:W4:Y:S04]  /*0fc0*/  LD.E.64 R18, desc[UR6][R8.64+0x50] ;  /* 0x0000500608127980 */ /* 0x000f28000c101b00 */
[----:B------:R-:W4:Y:S04]  /*0fd0*/  LD.E.64 R16, desc[UR6][R8.64+0x28] ;  /* 0x0000280608107980 */ /* 0x000f28000c101b00 */
[----:B------:R-:W5:Y:S04]  /*0fe0*/  LD.E.64 R24, desc[UR6][R8.64+0x58] ;  /* 0x0000580608187980 */ /* 0x000f68000c101b00 */
[----:B------:R-:W5:Y:S01]  /*0ff0*/  LD.E.64 R208, desc[UR6][R8.64+0x40] ;  /* 0x0000400608d07980 */ /* 0x000f62000c101b00 */
[----:B--2---:R-:W-:-:S04]  /*1000*/  IABS R6, R13 ;  /* 0x0000000d00067213 */ /* 0x004fc80000000000 */
[----:B-----5:R-:W1:Y:S08]  /*1010*/  I2F.RP R12, R6 ;  /* 0x00000006000c7306 */ /* 0x020e700000209400 */
[----:B-1----:R-:W1:Y:S02]  /*1020*/  MUFU.RCP R10, R12 ;  /* 0x0000000c000a7308 */ /* 0x002e640000001000 */
[----:B-1----:R-:W-:-:S06]  /*1030*/  VIADD R10, R10, 0xffffffe ;  /* 0x0ffffffe0a0a7836 */ /* 0x002fcc0000000000 */
[----:B------:R-:W1:Y:S01]  /*1040*/  F2I.FTZ.U32.TRUNC.NTZ R11, R10 ;  /* 0x0000000a000b7305 */ /* 0x000e62000021f000 */
[----:B------:R-:W-:Y:S02]  /*1050*/  IABS R3, R13 ;  /* 0x0000000d00037213 */ /* 0x000fe40000000000 */
[----:B-1----:R-:W-:Y:S01]  /*1060*/  IADD3 R7, PT, PT, RZ, -R11, RZ ;  /* 0x8000000bff077210 */ /* 0x002fe20007ffe0ff */
[----:B------:R-:W-:-:S04]  /*1070*/  IMAD.MOV.U32 R10, RZ, RZ, RZ ;  /* 0x000000ffff0a7224 */ /* 0x000fc800078e00ff */
        /* <DEDUP_REMOVED lines=21> */
[----:B------:R1:W2:Y:S01]  /*11d0*/  LD.E R3, desc[UR6][R6.64] ;  /* 0x0000000606037980 */ /* 0x0002a2000c101900 */
[----:B----4-:R-:W-:-:S04]  /*11e0*/  IABS R10, R5 ;  /* 0x00000005000a7213 */ /* 0x010fc80000000000 */
        /* <DEDUP_REMOVED lines=26> */
[----:B------:R-:W-:Y:S02]  /*1390*/  @!P0 IADD3 R13, PT, PT, -R13, RZ, RZ ;  /* 0x000000ff0d0d8210 */ /* 0x000fe40007ffe1ff */
[----:B------:R-:W-:Y:S01]  /*13a0*/  @!P1 LOP3.LUT R13, RZ, R5, RZ, 0x33, !PT ;  /* 0x00000005ff0d9212 */ /* 0x000fe200078e33ff */
[----:B------:R-:W-:-:S04]  /*13b0*/  IMAD R4, R206, R7, R4 ;  /* 0x00000007ce047224 */ /* 0x000fc800078e0204 */
[----:B------:R-:W-:Y:S01]  /*13c0*/  IMAD R15, R19, R13, RZ ;  /* 0x0000000d130f7224 */ /* 0x000fe200078e02ff */
[----:B--2---:R-:W-:Y:S01]  /*13d0*/  SHF.R.S32.HI R11, RZ, 0x1f, R3 ;  /* 0x0000001fff0b7819 */ /* 0x004fe20000011403 */
[----:B------:R-:W-:-:S04]  /*13e0*/  IMAD R6, R21, R3, RZ ;  /* 0x0000000315067224 */ /* 0x000fc800078e02ff */
[C---:B------:R-:W-:Y:S02]  /*13f0*/  IMAD R6, R20.reuse, R11, R6 ;  /* 0x0000000b14067224 */ /* 0x040fe400078e0206 */
[----:B------:R-:W-:-:S05]  /*1400*/  IMAD.WIDE.U32 R20, R20, R3, RZ ;  /* 0x0000000314147225 */ /* 0x000fca00078e00ff */
[----:B------:R-:W-:Y:S02]  /*1410*/  IADD3 R21, PT, PT, R21, R6, RZ ;  /* 0x0000000615157210 */ /* 0x000fe40007ffe0ff */
[----:B------:R-:W-:Y:S01]  /*1420*/  SHF.R.S32.HI R6, RZ, 0x1f, R13 ;  /* 0x0000001fff067819 */ /* 0x000fe2000001140d */
[----:B------:R-:W-:-:S04]  /*1430*/  IMAD.WIDE.U32 R20, R0, R206, R20 ;  /* 0x000000ce00147225 */ /* 0x000fc800078e0014 */
[----:B------:R-:W-:Y:S02]  /*1440*/  IMAD.IADD R21, R21, 0x1, R4 ;  /* 0x0000000115157824 */ /* 0x000fe400078e0204 */
[----:B------:R-:W-:Y:S02]  /*1450*/  IMAD R4, R17, R3, RZ ;  /* 0x0000000311047224 */ /* 0x000fe400078e02ff */
        /* <DEDUP_REMOVED lines=9> */
.L_x_6448:
        /* <DEDUP_REMOVED lines=19> */
[----:B------:R-:W-:Y:S01]  /*1620*/  IMAD R11, R0, R3, RZ ;  /* 0x00000003000b7224 */ /* 0x000fe200078e02ff */
[----:B------:R-:W-:-:S03]  /*1630*/  IABS R0, R216 ;  /* 0x000000d800007213 */ /* 0x000fc60000000000 */
[----:B------:R-:W-:-:S04]  /*1640*/  IMAD.HI.U32 R11, R23, R11, R22 ;  /* 0x0000000b170b7227 */ /* 0x000fc800078e0016 */
[----:B------:R-:W-:Y:S02]  /*1650*/  IMAD.MOV R4, RZ, RZ, -R4 ;  /* 0x000000ffff047224 */ /* 0x000fe400078e0a04 */
        /* <DEDUP_REMOVED lines=8> */
[----:B----4-:R-:W-:-:S04]  /*16e0*/  @!P2 IMAD R7, R21, R12, RZ ;  /* 0x0000000c1507a224 */ /* 0x010fc800078e02ff */
[----:B------:R-:W-:Y:S01]  /*16f0*/  @!P1 IMAD.IADD R4, R4, 0x1, -R3 ;  /* 0x0000000104049824 */ /* 0x000fe200078e0a03 */
[----:B------:R-:W-:Y:S02]  /*1700*/  @!P2 IADD3 R23, PT, PT, R23, R0, RZ ;  /* 0x000000001717a210 */ /* 0x000fe40007ffe0ff */
[----:B------:R-:W-:Y:S02]  /*1710*/  @P2 IADD3 R0, PT, PT, R13, R14, RZ ;  /* 0x0000000e0d002210 */ /* 0x000fe40007ffe0ff */
[----:B------:R-:W-:Y:S01]  /*1720*/  ISETP.GE.U32.AND P3, PT, R4, R3, PT ;  /* 0x000000030400720c */ /* 0x000fe20003f66070 */
[----:B------:R-:W-:Y:S01]  /*1730*/  @!P2 IMAD R7, R20, R6, R7 ;  /* 0x000000061407a224 */ /* 0x000fe200078e0207 */
[----:B------:R-:W-:Y:S01]  /*1740*/  LOP3.LUT R4, R216, R5, RZ, 0x3c, !PT ;  /* 0x00000005d8047212 */ /* 0x000fe200078e3cff */
[----:B------:R-:W-:Y:S01]  /*1750*/  @!P2 IMAD.WIDE.U32 R22, R20, R12, R22 ;  /* 0x0000000c1416a225 */ /* 0x000fe200078e0016 */
[----:B------:R-:W-:Y:S02]  /*1760*/  @!P1 IADD3 R11, PT, PT, R11, 0x1, RZ ;  /* 0x000000010b0b9810 */ /* 0x000fe40007ffe0ff */
[----:B------:R-:W-:Y:S01]  /*1770*/  ISETP.GE.AND P0, PT, R4, RZ, PT ;  /* 0x000000ff0400720c */ /* 0x000fe20003f06270 */
[----:B------:R-:W-:-:S02]  /*1780*/  @P2 IMAD R3, R207, R0, RZ ;  /* 0x00000000cf032224 */ /* 0x000fc400078e02ff */
[----:B------:R-:W-:Y:S01]  /*1790*/  @P2 IMAD.WIDE.U32 R20, R206, R0, RZ ;  /* 0x00000000ce142225 */ /* 0x000fe200078e00ff */
[----:B------:R-:W-:Y:S02]  /*17a0*/  ISETP.NE.AND P1, PT, R5, RZ, PT ;  /* 0x000000ff0500720c */ /* 0x000fe40003f25270 */
[----:B------:R-:W-:Y:S01]  /*17b0*/  @!P2 IADD3 R7, PT, PT, R23, R7, RZ ;  /* 0x000000071707a210 */ /* 0x000fe20007ffe0ff */
[----:B------:R-:W-:Y:S01]  /*17c0*/  @P2 IMAD.IADD R7, R21, 0x1, R3 ;  /* 0x0000000115072824 */ /* 0x000fe200078e0203 */
[----:B------:R-:W-:Y:S02]  /*17d0*/  @!P2 MOV R10, R22 ;  /* 0x00000016000aa202 */ /* 0x000fe40000000f00 */
[----:B------:R-:W-:Y:S01]  /*17e0*/  @P2 MOV R10, R20 ;  /* 0x00000014000a2202 */ /* 0x000fe20000000f00 */
[----:B------:R-:W-:Y:S01]  /*17f0*/  @!P2 IMAD R4, R209, R13, RZ ;  /* 0x0000000dd104a224 */ /* 0x000fe200078e02ff */
[----:B------:R-:W-:Y:S02]  /*1800*/  @!P2 SHF.R.S32.HI R3, RZ, 0x1f, R13 ;  /* 0x0000001fff03a819 */ /* 0x000fe4000001140d */
[----:B------:R-:W-:Y:S01]  /*1810*/  LEA R0, R64, 0xffffff80, 0x7 ;  /* 0xffffff8040007811 */ /* 0x000fe200078e38ff */
[----:B------:R-:W-:Y:S01]  /*1820*/  IMAD.MOV.U32 R20, RZ, RZ, R10 ;  /* 0x000000ffff147224 */ /* 0x000fe200078e000a */
[----:B------:R-:W-:-:S02]  /*1830*/  MOV R21, R7 ;  /* 0x0000000700157202 */ /* 0x000fc40000000f00 */
[----:B------:R-:W-:Y:S01]  /*1840*/  @P3 IADD3 R11, PT, PT, R11, 0x1, RZ ;  /* 0x000000010b0b3810 */ /* 0x000fe20007ffe0ff */
[----:B------:R-:W-:Y:S02]  /*1850*/  @!P2 IMAD R3, R3, R208, R4 ;  /* 0x000000d00303a224 */ /* 0x000fe400078e0204 */
[----:B------:R-:W-:Y:S01]  /*1860*/  @!P2 IMAD.WIDE.U32 R22, R208, R13, RZ ;  /* 0x0000000dd016a225 */ /* 0x000fe200078e00ff */
[----:B------:R-:W-:Y:S02]  /*1870*/  @!P0 IADD3 R11, PT, PT, -R11, RZ, RZ ;  /* 0x000000ff0b0b8210 */ /* 0x000fe40007ffe1ff */
[----:B------:R-:W-:Y:S01]  /*1880*/  @!P1 LOP3.LUT R11, RZ, R5, RZ, 0x33, !PT ;  /* 0x00000005ff0b9212 */ /* 0x000fe200078e33ff */
[-C--:B------:R-:W-:Y:S02]  /*1890*/  IMAD R6, R207, R0.reuse, RZ ;  /* 0x00000000cf067224 */ /* 0x080fe400078e02ff */
[----:B------:R-:W-:Y:S01]  /*18a0*/  IMAD.WIDE.U32 R20, R206, R0, R20 ;  /* 0x00000000ce147225 */ /* 0x000fe200078e0014 */
[----:B------:R-:W-:-:S03]  /*18b0*/  @P2 IADD3 R13, PT, PT, R13, R14, RZ ;  /* 0x0000000e0d0d2210 */ /* 0x000fc60007ffe0ff */
[----:B------:R-:W-:Y:S01]  /*18c0*/  @!P2 IMAD.IADD R23, R23, 0x1, R3 ;  /* 0x000000011717a824 */ /* 0x000fe200078e0203 */
[----:B------:R-:W-:Y:S01]  /*18d0*/  @!P2 SHF.R.S32.HI R3, RZ, 0x1f, R12 ;  /* 0x0000001fff03a819 */ /* 0x000fe2000001140c */
[----:B------:R-:W-:Y:S01]  /*18e0*/  IMAD.IADD R15, R21, 0x1, R6 ;  /* 0x00000001150f7824 */ /* 0x000fe200078e0206 */
[----:B------:R-:W-:Y:S01]  /*18f0*/  MOV R14, R20 ;  /* 0x00000014000e7202 */ /* 0x000fe20000000f00 */
[-C--:B------:R-:W-:Y:S01]  /*1900*/  @!P2 IMAD R4, R19, R12.reuse, RZ ;  /* 0x0000000c1304a224 */ /* 0x080fe200078e02ff */
[----:B------:R-:W-:Y:S01]  /*1910*/  SHF.R.S32.HI R6, RZ, 0x1f, R11 ;  /* 0x0000001fff067819 */ /* 0x000fe2000001140b */
        /* <DEDUP_REMOVED lines=13> */
[----:B-1----:R-:W-:Y:S02]  /*19f0*/  MOV R7, RZ ;  /* 0x000000ff00077202 */ /* 0x002fe40000000f00 */
.L_x_6449:
[----:B------:R-:W-:Y:S05]  /*1a00*/  BSYNC.RECONVERGENT B0 ;  /* 0x0000000000007941 */ /* 0x000fea0003800200 */
.L_x_6447:
        /* <DEDUP_REMOVED lines=26> */
[----:B------:R1:W5:Y:S01]  /*1bb0*/  @P4 LD.E R17, desc[UR6][R32.64] ;  /* 0x0000000620114980 */ /* 0x000362000c101900 */
[----:B------:R-:W-:-:S05]  /*1bc0*/  LOP3.LUT R21, R68, 0x1c0, RZ, 0xc0, !PT ;  /* 0x000001c044157812 */ /* 0x000fca00078ec0ff */
[----:B------:R-:W-:-:S04]  /*1bd0*/  @!P3 IADD3 R15, PT, PT, R15, -R14, RZ ;  /* 0x8000000e0f0fb210 */ /* 0x000fc80007ffe0ff */
[----:B------:R-:W-:Y:S02]  /*1be0*/  ISETP.GE.U32.AND P4, PT, R15, R14, PT ;  /* 0x0000000e0f00720c */ /* 0x000fe40003f86070 */
[----:B------:R-:W-:Y:S02]  /*1bf0*/  LOP3.LUT R21, R21, 0x38, R2, 0xf8, !PT ;  /* 0x0000003815157812 */ /* 0x000fe400078ef802 */
[----:B------:R-:W-:Y:S01]  /*1c00*/  LOP3.LUT R14, R68, 0x38, RZ, 0xc0, !PT ;  /* 0x00000038440e7812 */ /* 0x000fe200078ec0ff */
[----:B------:R-:W-:Y:S01]  /*1c10*/  @!P3 VIADD R13, R13, 0x1 ;  /* 0x000000010d0db836 */ /* 0x000fe20000000000 */
[----:B------:R-:W-:Y:S02]  /*1c20*/  LOP3.LUT R21, R21, 0x38, R68, 0x78, !PT ;  /* 0x0000003815157812 */ /* 0x000fe400078e7844 */
[----:B------:R-:W-:Y:S02]  /*1c30*/  IADD3 R20, P1, PT, R14, R16, RZ ;  /* 0x000000100e147210 */ /* 0x000fe40007f3e0ff */
[----:B------:R-:W-:-:S02]  /*1c40*/  LOP3.LUT R15, R216, R5, RZ, 0x3c, !PT ;  /* 0x00000005d80f7212 */ /* 0x000fc400078e3cff */
[----:B------:R-:W-:Y:S01]  /*1c50*/  LOP3.LUT R68, R21, 0x1e00, R68, 0xf8, !PT ;  /* 0x00001e0015447812 */ /* 0x000fe200078ef844 */
[----:B------:R-:W-:Y:S01]  /*1c60*/  IMAD.X R21, RZ, RZ, R6, P1 ;  /* 0x000000ffff157224 */ /* 0x000fe200008e0606 */
[----:B------:R-:W-:Y:S02]  /*1c70*/  ISETP.GE.AND P2, PT, R15, RZ, PT ;  /* 0x000000ff0f00720c */ /* 0x000fe40003f46270 */
[----:B------:R-:W-:Y:S02]  /*1c80*/  ISETP.NE.AND P1, PT, R5, RZ, PT ;  /* 0x000000ff0500720c */ /* 0x000fe40003f25270 */
[----:B------:R-:W-:Y:S01]  /*1c90*/  @P4 IADD3 R13, PT, PT, R13, 0x1, RZ ;  /* 0x000000010d0d4810 */ /* 0x000fe20007ffe0ff */
[----:B------:R-:W-:-:S04]  /*1ca0*/  IMAD R7, R7, R208, RZ ;  /* 0x000000d007077224 */ /* 0x000fc800078e02ff */
[----:B------:R-:W-:Y:S02]  /*1cb0*/  IMAD.MOV.U32 R6, RZ, RZ, R13 ;  /* 0x000000ffff067224 */ /* 0x000fe400078e000d */
[C---:B------:R-:W-:Y:S02]  /*1cc0*/  IMAD R7, R0.reuse, R209, R7 ;  /* 0x000000d100077224 */ /* 0x040fe400078e0207 */
[----:B------:R-:W-:Y:S01]  /*1cd0*/  IMAD.WIDE.U32 R20, R0, R208, R20 ;  /* 0x000000d000147225 */ /* 0x000fe200078e0014 */
[----:B------:R-:W-:Y:S02]  /*1ce0*/  @!P2 IADD3 R6, PT, PT, -R6, RZ, RZ ;  /* 0x000000ff0606a210 */ /* 0x000fe40007ffe1ff */
[----:B------:R-:W-:Y:S02]  /*1cf0*/  @!P1 LOP3.LUT R6, RZ, R5, RZ, 0x33, !PT ;  /* 0x00000005ff069212 */ /* 0x000fe400078e33ff */
[----:B------:R-:W-:-:S03]  /*1d00*/  IADD3 R21, PT, PT, R21, R7, RZ ;  /* 0x0000000715157210 */ /* 0x000fc60007ffe0ff */
[----:B------:R-:W-:Y:S02]  /*1d10*/  IMAD R5, R25, R6, RZ ;  /* 0x0000000619057224 */ /* 0x000fe400078e02ff */
[----:B------:R-:W-:Y:S01]  /*1d20*/  IMAD.WIDE.U32 R20, R6, R24, R20 ;  /* 0x0000001806147225 */ /* 0x000fe200078e0014 */
[----:B------:R-:W-:-:S03]  /*1d30*/  SHF.R.U32.HI R122, RZ, 0x3, R2 ;  /* 0x00000003ff7a7819 */ /* 0x000fc60000011602 */
        /* <DEDUP_REMOVED lines=23> */
[----:B------:R-:W-:Y:S02]  /*1eb0*/  IADD3 R26, P1, PT, R14, R16, RZ ;  /* 0x000000100e1a7210 */ /* 0x000fe40007f3e0ff */
[----:B------:R-:W-:-:S03]  /*1ec0*/  SHF.R.S32.HI R0, RZ, 0x1f, R6 ;  /* 0x0000001fff007819 */ /* 0x000fc60000011406 */
[----:B------:R-:W-:Y:S02]  /*1ed0*/  IMAD.X R27, RZ, RZ, R13, P1 ;  /* 0x000000ffff1b7224 */ /* 0x000fe400008e060d */
[----:B------:R-:W-:Y:S02]  /*1ee0*/  IMAD R24, R0, R24, R5 ;  /* 0x0000001800187224 */ /* 0x000fe400078e0205 */
[-C--:B------:R-:W-:Y:S02]  /*1ef0*/  IMAD R5, R23, R216.reuse, RZ ;  /* 0x000000d817057224 */ /* 0x080fe400078e02ff */
[----:B------:R-:W-:Y:S01]  /*1f00*/  IMAD.WIDE.U32 R26, R22, R216, R26 ;  /* 0x000000d8161a7225 */ /* 0x000fe200078e001a */
[----:B------:R-:W-:Y:S02]  /*1f10*/  IADD3 R23, PT, PT, R21, R24, RZ ;  /* 0x0000001815177210 */ /* 0x000fe40007ffe0ff */
[----:B------:R-:W-:Y:S01]  /*1f20*/  IADD3 R24, P0, PT, R14, R4, RZ ;  /* 0x000000040e187210 */ /* 0x000fe20007f1e0ff */
[----:B------:R-:W-:-:S02]  /*1f30*/  IMAD.IADD R27, R27, 0x1, R5 ;  /* 0x000000011b1b7824 */ /* 0x000fc400078e0205 */
[----:B------:R-:W-:Y:S01]  /*1f40*/  IMAD.WIDE.U32 R4, R217, 0x40, R122 ;  /* 0x00000040d9047825 */ /* 0x000fe200078e007a */
[----:B------:R-:W-:-:S03]  /*1f50*/  MOV R22, R20 ;  /* 0x0000001400167202 */ /* 0x000fc60000000f00 */
[----:B------:R-:W-:Y:S02]  /*1f60*/  IMAD.X R25, RZ, RZ, R3, P0 ;  /* 0x000000ffff197224 */ /* 0x000fe400000e0603 */
[----:B------:R-:W-:Y:S01]  /*1f70*/  IMAD R3, R5, R128, RZ ;  /* 0x0000008005037224 */ /* 0x000fe200078e02ff */
[----:B------:R-:W-:Y:S01]  /*1f80*/  SHF.R.S32.HI R5, RZ, 0x1f, R74 ;  /* 0x0000001fff057819 */ /* 0x000fe2000001144a */
[----:B------:R-:W-:-:S03]  /*1f90*/  IMAD.WIDE.U32 R22, R122, R208, R22 ;  /* 0x000000d07a167225 */ /* 0x000fc600078e0016 */
[----:B------:R-:W-:Y:S01]  /*1fa0*/  LEA.HI R5, R5, R74, RZ, 0x7 ;  /* 0x0000004a05057211 */ /* 0x000fe200078f38ff */
[C---:B------:R-:W-:Y:S02]  /*1fb0*/  IMAD R3, R4.reuse, R129, R3 ;  /* 0x0000008104037224 */ /* 0x040fe400078e0203 */
[----:B------:R-:W-:Y:S01]  /*1fc0*/  IMAD.WIDE.U32 R20, R4, R128, R26 ;  /* 0x0000008004147225 */ /* 0x000fe200078e001a */
[----:B------:R-:W-:Y:S02]  /*1fd0*/  SHF.R.S32.HI R4, RZ, 0x7, R5 ;  /* 0x00000007ff047819 */ /* 0x000fe40000011405 */
[----:B----4-:R-:W-:Y:S01]  /*1fe0*/  LEA R212, P0, R22, R10, 0x1 ;  /* 0x0000000a16d47211 */ /* 0x010fe200078008ff */
[----:B------:R-:W-:Y:S01]  /*1ff0*/  IMAD.IADD R213, R23, 0x1, R213 ;  /* 0x0000000117d57824 */ /* 0x000fe200078e02d5 */
[----:B------:R-:W-:-:S04]  /*2000*/  VIMNMX R73, PT, PT, R205, R4, !PT ;  /* 0x00000004cd497248 */ /* 0x000fc80007fe0100 */
[----:B------:R-:W-:Y:S02]  /*2010*/  LEA.HI.X R213, R22, R11, R213, 0x1, P0 ;  /* 0x0000000b16d57211 */ /* 0x000fe400000f0cd5 */
[----:B------:R-:W-:Y:S01]  /*2020*/  ISETP.GT.U32.AND P0, PT, R64, R73, PT ;  /* 0x000000494000720c */ /* 0x000fe20003f04070 */
[----:B------:R-:W-:Y:S01]  /*2030*/  IMAD.WIDE.U32 R24, R122, R206, R24 ;  /* 0x000000ce7a187225 */ /* 0x000fe200078e0018 */
[----:B------:R-:W-:Y:S02]  /*2040*/  IADD3 R3, PT, PT, R21, R3, RZ ;  /* 0x0000000315037210 */ /* 0x000fe40007ffe0ff */
[----:B------:R-:W-:Y:S01]  /*2050*/  LEA R120, P2, R20, R8, 0x1 ;  /* 0x0000000814787211 */ /* 0x000fe200078408ff */
[----:B------:R-:W-:Y:S01]  /*2060*/  IMAD.IADD R211, R25, 0x1, R211 ;  /* 0x0000000119d37824 */ /* 0x000fe200078e02d3 */
[----:B------:R-:W-:Y:S02]  /*2070*/  LEA R210, P1, R24, R18, 0x1 ;  /* 0x0000001218d27211 */ /* 0x000fe400078208ff */
        /* <DEDUP_REMOVED lines=16> */
[----:B-----5:R-:W-:Y:S01]  /*2180*/  IMAD.IADD R17, R72, 0x1, R17 ;  /* 0x0000000148117824 */ /* 0x020fe200078e0211 */
[----:B------:R-:W-:Y:S01]  /*2190*/  SHF.R.S32.HI R12, RZ, 0x1, R12 ;  /* 0x00000001ff0c7819 */ /* 0x000fe2000001140c */
[----:B------:R-:W-:Y:S01]  /*21a0*/  VIADD R79, R122, 0x10 ;  /* 0x000000107a4f7836 */ /* 0x000fe20000000000 */
[----:B------:R-:W-:Y:S01]  /*21b0*/  IADD3 R13, P0, PT, -R74, R122, RZ ;  /* 0x0000007a4a0d7210 */ /* 0x000fe20007f1e1ff */
[----:B------:R-:W-:Y:S01]  /*21c0*/  VIADD R76, R122, 0x30 ;  /* 0x000000307a4c7836 */ /* 0x000fe20000000000 */
        /* <DEDUP_REMOVED lines=9> */
[----:B------:R-:W-:Y:S01]  /*2260*/  IMAD R105, R12, 0x70, RZ ;  /* 0x000000700c697824 */ /* 0x000fe200078e02ff */
[----:B------:R-:W-:Y:S01]  /*2270*/  IADD3 R112, PT, PT, R122, 0x60, RZ ;  /* 0x000000607a707810 */ /* 0x000fe20007ffe0ff */
[----:B------:R-:W-:Y:S01]  /*2280*/  IMAD.SHL.U32 R104, R12, 0x20, RZ ;  /* 0x000000200c687824 */ /* 0x000fe200078e00ff */
[----:B------:R-:W-:Y:S01]  /*2290*/  IADD3 R101, PT, PT, R74, -R53, RZ ;  /* 0x800000354a657210 */ /* 0x000fe20007ffe0ff */
[C---:B------:R-:W-:Y:S01]  /*22a0*/  VIADD R114, R122.reuse, 0x50 ;  /* 0x000000507a727836 */ /* 0x040fe20000000000 */
[----:B------:R-:W-:Y:S01]  /*22b0*/  MOV R102, R72 ;  /* 0x0000004800667202 */ /* 0x000fe20000000f00 */
[----:B------:R-:W-:Y:S01]  /*22c0*/  VIADD R110, R122, 0x70 ;  /* 0x000000707a6e7836 */ /* 0x000fe20000000000 */
[----:B------:R-:W-:Y:S01]  /*22d0*/  MOV R86, R210 ;  /* 0x000000d200567202 */ /* 0x000fe20000000f00 */
[----:B------:R-:W-:Y:S01]  /*22e0*/  IMAD.IADD R99, R67, 0x1, -R53 ;  /* 0x0000000143637824 */ /* 0x000fe200078e0a35 */
        /* <DEDUP_REMOVED lines=13> */
[----:B---3--:R-:W-:Y:S01]  /*23c0*/  IMAD.WIDE.U32 R26, R215, R10, R14 ;  /* 0x0000000ad71a7225 */ /* 0x008fe200078e000e */
[----:B------:R-:W-:-:S03]  /*23d0*/  IADD3 R29, PT, PT, R29, R7, RZ ;  /* 0x000000071d1d7210 */ /* 0x000fc60007ffe0ff */
[----:B------:R-:W-:Y:S02]  /*23e0*/  IMAD R7, R11, R215, RZ ;  /* 0x000000d70b077224 */ /* 0x000fe400078e02ff */
[----:B----4-:R-:W-:Y:S01]  /*23f0*/  IMAD R8, R125, R72, RZ ;  /* 0x000000487d087224 */ /* 0x010fe200078e02ff */
[----:B------:R-:W-:Y:S01]  /*2400*/  SHF.L.U64.HI R90, R126, 0x4, R127 ;  /* 0x000000047e5a7819 */ /* 0x000fe2000001027f */
[----:B------:R-:W-:-:S04]  /*2410*/  IMAD.WIDE.U32 R28, R72, R124, R28 ;  /* 0x0000007c481c7225 */ /* 0x000fc800078e001c */
[----:B------:R-:W-:Y:S01]  /*2420*/  IMAD.IADD R27, R27, 0x1, R7 ;  /* 0x000000011b1b7824 */ /* 0x000fe200078e0207 */
[----:B------:R-:W-:Y:S01]  /*2430*/  IADD3 R29, PT, PT, R29, R8, RZ ;  /* 0x000000081d1d7210 */ /* 0x000fe20007ffe0ff */
[----:B------:R-:W-:Y:S02]  /*2440*/  IMAD R8, R127, R72, RZ ;  /* 0x000000487f087224 */ /* 0x000fe400078e02ff */
[----:B------:R-:W-:-:S04]  /*2450*/  IMAD.WIDE.U32 R26, R72, R126, R26 ;  /* 0x0000007e481a7225 */ /* 0x000fc800078e001a */
[----:B------:R-:W-:Y:S01]  /*2460*/  IMAD R7, R23, R6, RZ ;  /* 0x0000000617077224 */ /* 0x000fe200078e02ff */
[----:B------:R-:W-:Y:S01]  /*2470*/  IADD3 R27, PT, PT, R27, R8, RZ ;  /* 0x000000081b1b7210 */ /* 0x000fe20007ffe0ff */
[----:B------:R-:W-:Y:S02]  /*2480*/  IMAD R11, R25, R6, RZ ;  /* 0x00000006190b7224 */ /* 0x000fe400078e02ff */
[-C--:B------:R-:W-:Y:S02]  /*2490*/  IMAD R7, R22, R0.reuse, R7 ;  /* 0x0000000016077224 */ /* 0x080fe400078e0207 */
[----:B------:R-:W-:Y:S01]  /*24a0*/  IMAD R0, R24, R0, R11 ;  /* 0x0000000018007224 */ /* 0x000fe200078e020b */
[----:B------:R-:W-:Y:S01]  /*24b0*/  SHF.R.S32.HI R11, RZ, 0x1f, R74 ;  /* 0x0000001fff0b7819 */ /* 0x000fe2000001144a */
[----:B------:R-:W-:Y:S02]  /*24c0*/  IMAD R8, R122, R12, R75 ;  /* 0x0000000c7a087224 */ /* 0x000fe400078e024b */
[----:B------:R-:W-:Y:S01]  /*24d0*/  IMAD.WIDE.U32 R24, R6, R24, R26 ;  /* 0x0000001806187225 */ /* 0x000fe200078e001a */
[----:B------:R-:W-:-:S02]  /*24e0*/  IADD3.X R11, PT, PT, RZ, ~R11, RZ, P0, !PT ;  /* 0x8000000bff0b7210 */ /* 0x000fc400007fe4ff */
[----:B------:R-:W-:Y:S01]  /*24f0*/  IADD3 R16, P1, PT, R17, R8, RZ ;  /* 0x0000000811107210 */ /* 0x000fe20007f3e0ff */
[----:B------:R-:W-:Y:S01]  /*2500*/  IMAD.WIDE.U32 R22, R6, R22, R28 ;  /* 0x0000001606167225 */ /* 0x000fe200078e001c */
[----:B------:R-:W-:-:S03]  /*2510*/  IADD3 R25, PT, PT, R25, R0, RZ ;  /* 0x0000000019197210 */ /* 0x000fc60007ffe0ff */
[----:B------:R-:W-:Y:S02]  /*2520*/  IMAD.IADD R6, R75, 0x1, R8 ;  /* 0x000000014b067824 */ /* 0x000fe400078e0208 */
[----:B------:R-:W-:Y:S01]  /*2530*/  IMAD.IADD R23, R23, 0x1, R7 ;  /* 0x0000000117177824 */ /* 0x000fe200078e0207 */
[----:B------:R-:W-:Y:S01]  /*2540*/  LEA.HI.X.SX32 R7, R8, R85, 0x1, P1 ;  /* 0x0000005508077211 */ /* 0x000fe200008f0eff */
[----:B------:R-:W-:Y:S01]  /*2550*/  IMAD R81, R11, R124, RZ ;  /* 0x0000007c0b517224 */ /* 0x000fe200078e02ff */
[----:B------:R-:W-:Y:S01]  /*2560*/  IADD3 R84, P0, PT, R17, R6, RZ ;  /* 0x0000000611547210 */ /* 0x000fe20007f1e0ff */
[----:B------:R-:W-:Y:S01]  /*2570*/  IMAD R11, R11, R126, RZ ;  /* 0x0000007e0b0b7224 */ /* 0x000fe200078e02ff */
[----:B------:R-:W-:Y:S01]  /*2580*/  SHF.L.U64.HI R0, R16, 0x1, R7 ;  /* 0x0000000110007819 */ /* 0x000fe20000010207 */
[----:B------:R-:W-:Y:S01]  /*2590*/  IMAD R81, R125, R13, R81 ;  /* 0x0000000d7d517224 */ /* 0x000fe200078e0251 */
[----:B------:R-:W-:Y:S01]  /*25a0*/  LEA.HI.X.SX32 R85, R6, R85, 0x1, P0 ;  /* 0x0000005506557211 */ /* 0x000fe200000f0eff */
[----:B------:R-:W-:-:S03]  /*25b0*/  IMAD.WIDE.U32 R22, R124, R13, R22 ;  /* 0x0000000d7c167225 */ /* 0x000fc600078e0016 */
        /* <DEDUP_REMOVED lines=9> */
[----:B------:R-:W-:Y:S01]  /*2650*/  LEA.HI.X R81, R22, R21, R81, 0x1, P1 ;  /* 0x0000001516517211 */ /* 0x000fe200008f0c51 */
[----:B------:R-:W-:Y:S01]  /*2660*/  IMAD.SHL.U32 R91, R126, 0x10, RZ ;  /* 0x000000107e5b7824 */ /* 0x000fe200078e00ff */
[----:B------:R-:W-:-:S02]  /*2670*/  IADD3 R54, P1, PT, R4, R16, RZ ;  /* 0x0000001004367210 */ /* 0x000fc40007f3e0ff */
[----:B------:R-:W-:Y:S02]  /*2680*/  LEA.HI.X R11, R24, R19, R11, 0x1, P0 ;  /* 0x00000013180b7211 */ /* 0x000fe400000f0c0b */
[----:B------:R-:W-:Y:S01]  /*2690*/  IADD3 R82, P3, PT, R4, R84, RZ ;  /* 0x0000005404527210 */ /* 0x000fe20007f7e0ff */
[C-C-:B------:R-:W-:Y:S01]  /*26a0*/  IMAD.X R55, R5.reuse, 0x1, R0.reuse, P1 ;  /* 0x0000000105377824 */ /* 0x140fe200008e0600 */
[C---:B------:R-:W-:Y:S02]  /*26b0*/  IADD3 R16, P0, PT, R2.reuse, R16, RZ ;  /* 0x0000001002107210 */ /* 0x040fe40007f1e0ff */
[----:B------:R-:W-:Y:S02]  /*26c0*/  IADD3 R84, P2, PT, R2, R84, RZ ;  /* 0x0000005402547210 */ /* 0x000fe40007f5e0ff */
[-C--:B------:R-:W-:Y:S01]  /*26d0*/  IADD3.X R83, PT, PT, R5, R85.reuse, RZ, P3, !PT ;  /* 0x0000005505537210 */ /* 0x080fe20001ffe4ff */
[C---:B------:R-:W-:Y:S01]  /*26e0*/  IMAD.X R17, R3.reuse, 0x1, R0, P0 ;  /* 0x0000000103117824 */ /* 0x040fe200000e0600 */
[----:B------:R-:W-:-:S09]  /*26f0*/  IADD3.X R85, PT, PT, R3, R85, RZ, P2, !PT ;  /* 0x0000005503557210 */ /* 0x000fd200017fe4ff */
.L_x_6551:
[----:B------:R-:W-:Y:S01]  /*2700*/  VIADD R99, R99, 0x80 ;  /* 0x0000008063637836 */ /* 0x000fe20000000000 */
[----:B------:R-:W-:Y:S01]  /*2710*/  BSSY.RECONVERGENT B0, `(.L_x_6451) ;  /* 0x0000012000007945 */ /* 0x000fe20003800200 */
[----:B------:R-:W-:Y:S03]  /*2720*/  VIADD R101, R101, 0x80 ;  /* 0x0000008065657836 */ /* 0x000fe60000000000 */
[CC--:B------:R-:W-:Y:S02]  /*2730*/  ISETP.GE.AND P0, PT, R122.reuse, R99.reuse, PT ;  /* 0x000000637a00720c */ /* 0x0c0fe40003f06270 */
[C---:B------:R-:W-:Y:S02]  /*2740*/  ISETP.GE.AND P2, PT, R79.reuse, R99, PT ;  /* 0x000000634f00720c */ /* 0x040fe40003f46270 */
[----:B------:R-:W-:Y:S02]  /*2750*/  ISETP.GE.AND P0, PT, R122, R101, !P0 ;  /* 0x000000657a00720c */ /* 0x000fe40004706270 */
[C---:B------:R-:W-:Y:S02]  /*2760*/  ISETP.GE.AND P1, PT, R78.reuse, R99, PT ;  /* 0x000000634e00720c */ /* 0x040fe40003f26270 */
        /* <DEDUP_REMOVED lines=12> */
.L_x_6452:
[----:B------:R-:W-:Y:S05]  /*2830*/  BSYNC.RECONVERGENT B0 ;  /* 0x0000000000007941 */ /* 0x000fea0003800200 */
.L_x_6451:
        /* <DEDUP_REMOVED lines=12> */
.L_x_6454:
[----:B------:R-:W-:Y:S05]  /*2900*/  BSYNC.RECONVERGENT B0 ;  /* 0x0000000000007941 */ /* 0x000fea0003800200 */
.L_x_6453:
        /* <DEDUP_REMOVED lines=12> */
.L_x_6456:
[----:B------:R-:W-:Y:S05]  /*29d0*/  BSYNC.RECONVERGENT B0 ;  /* 0x0000000000007941 */ /* 0x000fea0003800200 */
.L_x_6455:
        /* <DEDUP_REMOVED lines=17> */
.L_x_6458:
[----:B------:R-:W-:Y:S05]  /*2af0*/  BSYNC.RECONVERGENT B0 ;  /* 0x0000000000007941 */ /* 0x000fea0003800200 */
.L_x_6457:
        /* <DEDUP_REMOVED lines=12> */
.L_x_6460:
[----:B------:R-:W-:Y:S05]  /*2bc0*/  BSYNC.RECONVERGENT B0 ;  /* 0x0000000000007941 */ /* 0x000fea0003800200 */
.L_x_6459:
        /* <DEDUP_REMOVED lines=18> */
.L_x_6462:
[----:B------:R-:W-:Y:S05]  /*2cf0*/  BSYNC.RECONVERGENT B0 ;  /* 0x0000000000007941 */ /* 0x000fea0003800200 */
.L_x_6461:
        /* <DEDUP_REMOVED lines=18> */
.L_x_6464:
[----:B------:R-:W-:Y:S05]  /*2e20*/  BSYNC.RECONVERGENT B0 ;  /* 0x0000000000007941 */ /* 0x000fea0003800200 */
.L_x_6463:
        /* <DEDUP_REMOVED lines=18> */
.L_x_6466:
[----:B------:R-:W-:Y:S05]  /*2f50*/  BSYNC.RECONVERGENT B0 ;  /* 0x0000000000007941 */ /* 0x000fea0003800200 */
.L_x_6465:
        /* <DEDUP_REMOVED lines=26> */
.L_x_6470:
[----:B------:R-:W-:Y:S05]  /*3100*/  BSYNC.RECONVERGENT B0 ;  /* 0x0000000000007941 */ /* 0x000fea0003800200 */
.L_x_6469:
        /* <DEDUP_REMOVED lines=16> */
.L_x_6472:
[----:B------:R-:W-:Y:S05]  /*3210*/  BSYNC.RECONVERGENT B0 ;  /* 0x0000000000007941 */ /* 0x000fea0003800200 */
.L_x_6471:
        /* <DEDUP_REMOVED lines=14> */
.L_x_6474:
[----:B------:R-:W-:Y:S05]  /*3300*/  BSYNC.RECONVERGENT B0 ;  /* 0x0000000000007941 */ /* 0x000fea0003800200 */
.L_x_6473:
        /* <DEDUP_REMOVED lines=14> */
.L_x_6476:
[----:B------:R-:W-:Y:S05]  /*33f0*/  BSYNC.RECONVERGENT B0 ;  /* 0x0000000000007941 */ /* 0x000fea0003800200 */
.L_x_6475:
        /* <DEDUP_REMOVED lines=12> */
.L_x_6478:
[----:B------:R-:W-:Y:S05]  /*34c0*/  BSYNC.RECONVERGENT B0 ;  /* 0x0000000000007941 */ /* 0x000fea0003800200 */
.L_x_6477:
        /* <DEDUP_REMOVED lines=14> */
.L_x_6480:
[----:B------:R-:W-:Y:S05]  /*35b0*/  BSYNC.RECONVERGENT B0 ;  /* 0x0000000000007941 */ /* 0x000fea0003800200 */
.L_x_6479:
        /* <DEDUP_REMOVED lines=14> */
.L_x_6482:
[----:B------:R-:W-:Y:S05]  /*36a0*/  BSYNC.RECONVERGENT B0 ;  /* 0x0000000000007941 */ /* 0x000fea0003800200 */
.L_x_6481:
        /* <DEDUP_REMOVED lines=16> */
.L_x_6468:
        /* <DEDUP_REMOVED lines=59> */
.L_x_6488:
[----:B------:R-:W-:Y:S05]  /*3b60*/  BSYNC.RECONVERGENT B0 ;  /* 0x0000000000007941 */ /* 0x000fea0003800200 */
.L_x_6487:
        /* <DEDUP_REMOVED lines=49> */
.L_x_6486:
[----:B------:R-:W-:Y:S05]  /*3e80*/  BSYNC.RECONVERGENT B1 ;  /* 0x0000000000017941 */ /* 0x000fea0003800200 */
.L_x_6485:
        /* <DEDUP_REMOVED lines=63> */
.L_x_6492:
[----:B------:R-:W-:Y:S05]  /*4280*/  BSYNC.RECONVERGENT B0 ;  /* 0x0000000000007941 */ /* 0x000fea0003800200 */
.L_x_6491:
        /* <DEDUP_REMOVED lines=49> */
.L_x_6490:
[----:B------:R-:W-:Y:S05]  /*45a0*/  BSYNC.RECONVERGENT B1 ;  /* 0x0000000000017941 */ /* 0x000fea0003800200 */
.L_x_6489:
        /* <DEDUP_REMOVED lines=62> */
.L_x_6496:
[----:B------:R-:W-:Y:S05]  /*4990*/  BSYNC.RECONVERGENT B0 ;  /* 0x0000000000007941 */ /* 0x000fea0003800200 */
.L_x_6495:
        /* <DEDUP_REMOVED lines=47> */
.L_x_6494:
[----:B------:R-:W-:Y:S05]  /*4c90*/  BSYNC.RECONVERGENT B1 ;  /* 0x0000000000017941 */ /* 0x000fea0003800200 */
.L_x_6493:
        /* <DEDUP_REMOVED lines=62> */
.L_x_6500:
[----:B------:R-:W-:Y:S05]  /*5080*/  BSYNC.RECONVERGENT B0 ;  /* 0x0000000000007941 */ /* 0x000fea0003800200 */
.L_x_6499:
        /* <DEDUP_REMOVED lines=47> */
.L_x_6498:
[----:B------:R-:W-:Y:S05]  /*5380*/  BSYNC.RECONVERGENT B1 ;  /* 0x0000000000017941 */ /* 0x000fea0003800200 */
.L_x_6497:
        /* <DEDUP_REMOVED lines=58> */
.L_x_6504:
[----:B------:R-:W-:Y:S05]  /*5730*/  BSYNC.RECONVERGENT B0 ;  /* 0x0000000000007941 */ /* 0x000fea0003800200 */
.L_x_6503:
        /* <DEDUP_REMOVED lines=47> */
.L_x_6502:
[----:B------:R-:W-:Y:S05]  /*5a30*/  BSYNC.RECONVERGENT B1 ;  /* 0x0000000000017941 */ /* 0x000fea0003800200 */
.L_x_6501:
        /* <DEDUP_REMOVED lines=62> */
.L_x_6508:
[----:B------:R-:W-:Y:S05]  /*5e20*/  BSYNC.RECONVERGENT B0 ;  /* 0x0000000000007941 */ /* 0x000fea0003800200 */
.L_x_6507:
        /* <DEDUP_REMOVED lines=47> */
.L_x_6506:
[----:B------:R-:W-:Y:S05]  /*6120*/  BSYNC.RECONVERGENT B1 ;  /* 0x0000000000017941 */ /* 0x000fea0003800200 */
.L_x_6505:
        /* <DEDUP_REMOVED lines=60> */
.L_x_6512:
[----:B------:R-:W-:Y:S05]  /*64f0*/  BSYNC.RECONVERGENT B0 ;  /* 0x0000000000007941 */ /* 0x000fea0003800200 */
.L_x_6511:
        /* <DEDUP_REMOVED lines=47> */
.L_x_6510:
[----:B------:R-:W-:Y:S05]  /*67f0*/  BSYNC.RECONVERGENT B1 ;  /* 0x0000000000017941 */ /* 0x000fea0003800200 */
.L_x_6509:
        /* <DEDUP_REMOVED lines=60> */
.L_x_6516:
[----:B------:R-:W-:Y:S05]  /*6bc0*/  BSYNC.RECONVERGENT B0 ;  /* 0x0000000000007941 */ /* 0x000fea0003800200 */
.L_x_6515:
        /* <DEDUP_REMOVED lines=47> */
.L_x_6514:
[----:B------:R-:W-:Y:S05]  /*6ec0*/  BSYNC.RECONVERGENT B1 ;  /* 0x0000000000017941 */ /* 0x000fea0003800200 */
.L_x_6513:
[----:B------:R-:W3:Y:S02]  /*6ed0*/  LD.E R3, desc[UR6][R132.64+0xd0] ;  /* 0x0000d00684037980 */ /* 0x000ee4000c101900 */
[----:B---3--:R-:W-:Y:S05]  /*6ee0*/  IMAD.U32 R3, R3, -0x40, RZ ;  /* 0xffffffc003037824 */ /* 0x008fea00078e00ff */
[C---:B------:R-:W-:Y:S02]  /*6ef0*/  LEA R16, P1, R3.reuse, R16, 0x1 ;  /* 0x0000001003107211 */ /* 0x040fe400078208ff */
[C---:B------:R-:W-:Y:S02]  /*6f00*/  LEA R54, P0, R3.reuse, R54, 0x1 ;  /* 0x0000003603367211 */ /* 0x040fe400078008ff */
[C---:B------:R-:W-:Y:S02]  /*6f10*/  LEA.HI.X.SX32 R17, R3.reuse, R17, 0x1, P1 ;  /* 0x0000001103117211 */ /* 0x040fe400008f0eff */
[----:B------:R-:W-:Y:S01]  /*6f20*/  LEA.HI.X.SX32 R55, R3, R55, 0x1, P0 ;  /* 0x0000003703377211 */ /* 0x000fe200000f0eff */
[----:B------:R-:W-:Y:S05]  /*6f30*/  BRA `(.L_x_6483) ;  /* 0x0000005c00487947 */ /* 0x000fea0003800000 */
.L_x_6484:
        /* <DEDUP_REMOVED lines=95> */
.L_x_6520:
[----:B------:R-:W-:Y:S05]  /*7530*/  BSYNC.RECONVERGENT B0 ;  /* 0x0000000000007941 */ /* 0x000fea0003800200 */
.L_x_6519:
        /* <DEDUP_REMOVED lines=88> */
.L_x_6518:
[----:B------:R-:W-:Y:S05]  /*7ac0*/  BSYNC.RECONVERGENT B1 ;  /* 0x0000000000017941 */ /* 0x000fea0003800200 */
.L_x_6517:
        /* <DEDUP_REMOVED lines=97> */
.L_x_6524:
[----:B------:R-:W-:Y:S05]  /*80e0*/  BSYNC.RECONVERGENT B0 ;  /* 0x0000000000007941 */ /* 0x000fea0003800200 */
.L_x_6523:
        /* <DEDUP_REMOVED lines=88> */
.L_x_6522:
[----:B------:R-:W-:Y:S05]  /*8670*/  BSYNC.RECONVERGENT B1 ;  /* 0x0000000000017941 */ /* 0x000fea0003800200 */
.L_x_6521:
        /* <DEDUP_REMOVED lines=96> */
.L_x_6528:
[----:B------:R-:W-:Y:S05]  /*8c80*/  BSYNC.RECONVERGENT B0 ;  /* 0x0000000000007941 */ /* 0x000fea0003800200 */
.L_x_6527:
        /* <DEDUP_REMOVED lines=89> */
.L_x_6526:
[----:B------:R-:W-:Y:S05]  /*9220*/  BSYNC.RECONVERGENT B1 ;  /* 0x0000000000017941 */ /* 0x000fea0003800200 */
.L_x_6525:
        /* <DEDUP_REMOVED lines=96> */
.L_x_6532:
[----:B------:R-:W-:Y:S05]  /*9830*/  BSYNC.RECONVERGENT B0 ;  /* 0x0000000000007941 */ /* 0x000fea0003800200 */
.L_x_6531:
        /* <DEDUP_REMOVED lines=88> */
.L_x_6530:
[----:B------:R-:W-:Y:S05]  /*9dc0*/  BSYNC.RECONVERGENT B1 ;  /* 0x0000000000017941 */ /* 0x000fea0003800200 */
.L_x_6529:
        /* <DEDUP_REMOVED lines=94> */
.L_x_6536:
[----:B------:R-:W-:Y:S05]  /*a3b0*/  BSYNC.RECONVERGENT B0 ;  /* 0x0000000000007941 */ /* 0x000fea0003800200 */
.L_x_6535:
        /* <DEDUP_REMOVED lines=88> */
.L_x_6534:
[----:B------:R-:W-:Y:S05]  /*a940*/  BSYNC.RECONVERGENT B1 ;  /* 0x0000000000017941 */ /* 0x000fea0003800200 */
.L_x_6533:
        /* <DEDUP_REMOVED lines=97> */
.L_x_6540:
[----:B------:R-:W-:Y:S05]  /*af60*/  BSYNC.RECONVERGENT B0 ;  /* 0x0000000000007941 */ /* 0x000fea0003800200 */
.L_x_6539:
        /* <DEDUP_REMOVED lines=86> */
.L_x_6538:
[----:B------:R-:W-:Y:S05]  /*b4d0*/  BSYNC.RECONVERGENT B1 ;  /* 0x0000000000017941 */ /* 0x000fea0003800200 */
.L_x_6537:
        /* <DEDUP_REMOVED lines=97> */
.L_x_6544:
[----:B------:R-:W-:Y:S05]  /*baf0*/  BSYNC.RECONVERGENT B0 ;  /* 0x0000000000007941 */ /* 0x000fea0003800200 */
.L_x_6543:
        /* <DEDUP_REMOVED lines=86> */
.L_x_6542:
[----:B------:R-:W-:Y:S05]  /*c060*/  BSYNC.RECONVERGENT B1 ;  /* 0x0000000000017941 */ /* 0x000fea0003800200 */
.L_x_6541:
        /* <DEDUP_REMOVED lines=97> */
.L_x_6548:
[----:B------:R-:W-:Y:S05]  /*c680*/  BSYNC.RECONVERGENT B0 ;  /* 0x0000000000007941 */ /* 0x000fea0003800200 */
.L_x_6547:
        /* <DEDUP_REMOVED lines=86> */
.L_x_6546:
[----:B------:R-:W-:Y:S05]  /*cbf0*/  BSYNC.RECONVERGENT B1 ;  /* 0x0000000000017941 */ /* 0x000fea0003800200 */
.L_x_6545:
[----:B------:R-:W3:Y:S02]  /*cc00*/  LD.E R3, desc[UR6][R132.64+0xd0] ;  /* 0x0000d00684037980 */ /* 0x000ee4000c101900 */
[----:B---3--:R-:W-:Y:S05]  /*cc10*/  IMAD.U32 R3, R3, -0x40, RZ ;  /* 0xffffffc003037824 */ /* 0x008fea00078e00ff */
[C---:B------:R-:W-:Y:S02]  /*cc20*/  LEA R84, P1, R3.reuse, R84, 0x1 ;  /* 0x0000005403547211 */ /* 0x040fe400078208ff */
[C---:B------:R-:W-:Y:S02]  /*cc30*/  LEA R82, P0, R3.reuse, R82, 0x1 ;  /* 0x0000005203527211 */ /* 0x040fe400078008ff */
[C---:B------:R-:W-:Y:S02]  /*cc40*/  LEA.HI.X.SX32 R85, R3.reuse, R85, 0x1, P1 ;  /* 0x0000005503557211 */ /* 0x040fe400008f0eff */
[----:B------:R-:W-:Y:S09]  /*cc50*/  LEA.HI.X.SX32 R83, R3, R83, 0x1, P0 ;  /* 0x0000005303537211 */ /* 0x000ff200000f0eff */
.L_x_6483:
[----:B------:R-:W-:Y:S05]  /*cc60*/  BSYNC.RECONVERGENT B2 ;  /* 0x0000000000027941 */ /* 0x000fea0003800200 */
.L_x_6467:
        /* <DEDUP_REMOVED lines=101> */
.L_x_6550:
[----:B------:R-:W-:Y:S05]  /*d2c0*/  BSYNC.RECONVERGENT B0 ;  /* 0x0000000000007941 */ /* 0x000fea0003800200 */
.L_x_6549:
[----:B------:R-:W-:Y:S11]  /*d2d0*/  ISETP.GT.AND P0, PT, R100, R73, PT ;  /* 0x000000496400720c */ /* 0x000ff60003f04270 */
[----:B------:R-:W-:Y:S02]  /*d2e0*/  @!UPT UIADD3 URZ, UPT, UPT, URZ, URZ, URZ ;  /* 0x000000fffffff290 */ /* 0x000fe4000fffe0ff */
[----:B------:R-:W-:Y:S05]  /*d2f0*/  @P0 BRA `(.L_x_6551) ;  /* 0xffffff5400000947 */ /* 0x000fea000383ffff */
.L_x_6450:
        /* <DEDUP_REMOVED lines=34> */
.L_x_6555:
[----:B------:R-:W-:Y:S05]  /*d520*/  BSYNC.RECONVERGENT B0 ;  /* 0x0000000000007941 */ /* 0x000fea0003800200 */
.L_x_6554:
        /* <DEDUP_REMOVED lines=14> */
.L_x_6557:
[----:B------:R-:W-:Y:S05]  /*d610*/  BSYNC.RECONVERGENT B0 ;  /* 0x0000000000007941 */ /* 0x000fea0003800200 */
.L_x_6556:
        /* <DEDUP_REMOVED lines=16> */
.L_x_6559:
[----:B------:R-:W-:Y:S05]  /*d720*/  BSYNC.RECONVERGENT B0 ;  /* 0x0000000000007941 */ /* 0x000fea0003800200 */
.L_x_6558:
        /* <DEDUP_REMOVED lines=16> */
.L_x_6553:
        /* <DEDUP_REMOVED lines=48> */
[C---:B-----5:R-:W-:Y:S01]  /*db30*/  SHF.L.U32 R24, R19.reuse, 0x10, RZ ;  /* 0x0000001013187819 */ /* 0x060fe200000006ff */
[----:B------:R-:W-:Y:S01]  /*db40*/  IMAD.U32 R25, R18, 0x10000, RZ ;  /* 0x0001000012197824 */ /* 0x000fe200078e00ff */
[----:B------:R-:W-:Y:S02]  /*db50*/  LOP3.LUT R22, R19, 0xffff0000, RZ, 0xc0, !PT ;  /* 0xffff000013167812 */ /* 0x000fe400078ec0ff */
[C---:B------:R-:W-:Y:S02]  /*db60*/  LOP3.LUT R2, R17.reuse, 0xffff0000, RZ, 0xc0, !PT ;  /* 0xffff000011027812 */ /* 0x040fe400078ec0ff */
[----:B------:R-:W-:-:S02]  /*db70*/  SHF.L.U32 R12, R17, 0x10, RZ ;  /* 0x00000010110c7819 */ /* 0x000fc400000006ff */
[C---:B------:R-:W-:Y:S02]  /*db80*/  SHF.L.U32 R13, R16.reuse, 0x10, RZ ;  /* 0x00000010100d7819 */ /* 0x040fe400000006ff */
[----:B------:R-:W-:Y:S02]  /*db90*/  LOP3.LUT R26, R16, 0xffff0000, RZ, 0xc0, !PT ;  /* 0xffff0000101a7812 */ /* 0x000fe400078ec0ff */
[----:B------:R-:W-:Y:S02]  /*dba0*/  LOP3.LUT R18, R18, 0xffff0000, RZ, 0xc0, !PT ;  /* 0xffff000012127812 */ /* 0x000fe400078ec0ff */
[----:B--2---:R-:W-:Y:S02]  /*dbb0*/  LOP3.LUT R19, R4, 0xffff0000, RZ, 0xc0, !PT ;  /* 0xffff000004137812 */ /* 0x004fe400078ec0ff */
[C---:B------:R-:W-:Y:S01]  /*dbc0*/  LOP3.LUT R16, R5.reuse, 0xffff0000, RZ, 0xc0, !PT ;  /* 0xffff000005107812 */ /* 0x040fe200078ec0ff */
[----:B------:R-:W-:Y:S01]  /*dbd0*/  IMAD.U32 R5, R5, 0x10000, RZ ;  /* 0x0001000005057824 */ /* 0x000fe200078e00ff */
[----:B---3--:R-:W-:Y:S01]  /*dbe0*/  LOP3.LUT R23, R6, 0xffff0000, RZ, 0xc0, !PT ;  /* 0xffff000006177812 */ /* 0x008fe200078ec0ff */
[----:B------:R-:W-:Y:S01]  /*dbf0*/  FMUL.FTZ R17, R2, R19 ;  /* 0x0000001302117220 */ /* 0x000fe20000410000 */
[C---:B------:R-:W-:Y:S01]  /*dc00*/  LOP3.LUT R21, R7.reuse, 0xffff0000, RZ, 0xc0, !PT ;  /* 0xffff000007157812 */ /* 0x040fe200078ec0ff */
[----:B------:R-:W-:Y:S01]  /*dc10*/  FMUL.FTZ R27, R22, R16 ;  /* 0x00000010161b7220 */ /* 0x000fe20000410000 */
[----:B------:R-:W-:Y:S01]  /*dc20*/  SHF.L.U32 R4, R4, 0x10, RZ ;  /* 0x0000001004047819 */ /* 0x000fe200000006ff */
[-C--:B------:R-:W-:Y:S01]  /*dc30*/  FMUL.FTZ R2, R2, R23.reuse ;  /* 0x0000001702027220 */ /* 0x080fe20000410000 */
[----:B------:R-:W-:Y:S01]  /*dc40*/  SHF.L.U32 R6, R6, 0x10, RZ ;  /* 0x0000001006067819 */ /* 0x000fe200000006ff */
[C---:B------:R-:W-:Y:S01]  /*dc50*/  FFMA.FTZ R17, R12.reuse, R23, -R17 ;  /* 0x000000170c117223 */ /* 0x040fe20000010811 */
[----:B------:R-:W-:Y:S01]  /*dc60*/  SHF.L.U32 R7, R7, 0x10, RZ ;  /* 0x0000001007077819 */ /* 0x000fe200000006ff */
[----:B------:R-:W-:Y:S01]  /*dc70*/  FFMA.FTZ R2, R12, R19, R2 ;  /* 0x000000130c027223 */ /* 0x000fe20000010002 */
[----:B------:R-:W-:Y:S01]  /*dc80*/  FMUL.FTZ R19, R22, R21 ;  /* 0x0000001516137220 */ /* 0x000fe20000410000 */
[----:B------:R-:W-:Y:S01]  /*dc90*/  FMUL.FTZ R12, R26, R4 ;  /* 0x000000041a0c7220 */ /* 0x000fe20000410000 */
[----:B------:R-:W-:Y:S01]  /*dca0*/  FMUL.FTZ R22, R18, R5 ;  /* 0x0000000512167220 */ /* 0x000fe20000410000 */
[C---:B------:R-:W-:Y:S01]  /*dcb0*/  FFMA.FTZ R27, R24.reuse, R21, -R27 ;  /* 0x00000015181b7223 */ /* 0x040fe2000001081b */
        /* <DEDUP_REMOVED lines=12> */
.L_x_6567:
[----:B------:R-:W-:Y:S05]  /*dd80*/  BSYNC.RECONVERGENT B0 ;  /* 0x0000000000007941 */ /* 0x000fea0003800200 */
.L_x_6566:
[----:B-----5:R-:W-:Y:S01]  /*dd90*/  IMAD.MOV.U32 R6, RZ, RZ, R18 ;  /* 0x000000ffff067224 */ /* 0x020fe200078e0012 */
[----:B------:R-:W-:Y:S01]  /*dda0*/  MOV R4, R16 ;  /* 0x0000001000047202 */ /* 0x000fe20000000f00 */
[----:B------:R-:W-:Y:S01]  /*ddb0*/  IMAD.MOV.U32 R7, RZ, RZ, R19 ;  /* 0x000000ffff077224 */ /* 0x000fe200078e0013 */
[----:B------:R-:W-:Y:S02]  /*ddc0*/  MOV R5, R17 ;  /* 0x0000001100057202 */ /* 0x000fe40000000f00 */
.L_x_6565:
[----:B------:R-:W-:Y:S05]  /*ddd0*/  BSYNC.RECONVERGENT B1 ;  /* 0x0000000000017941 */ /* 0x000fea0003800200 */
.L_x_6564:
        /* <DEDUP_REMOVED lines=49> */
.L_x_6569:
[----:B------:R-:W-:Y:S05]  /*e0f0*/  BSYNC.RECONVERGENT B0 ;  /* 0x0000000000007941 */ /* 0x000fea0003800200 */
.L_x_6568:
[----:B-----5:R3:W-:Y:S02]  /*e100*/  STS.128 [R68+0x2000], R16 ;  /* 0x0020001044007388 */ /* 0x0207e40000000c00 */
.L_x_6563:
[----:B------:R-:W-:Y:S05]  /*e110*/  BSYNC.RECONVERGENT B2 ;  /* 0x0000000000027941 */ /* 0x000fea0003800200 */
.L_x_6562:
        /* <DEDUP_REMOVED lines=29> */
[----:B------:R-:W-:Y:S02]  /*e2f0*/  LOP3.LUT R24, R19, 0xffff0000, RZ, 0xc0, !PT ;  /* 0xffff000013187812 */ /* 0x000fe400078ec0ff */
[C---:B------:R-:W-:Y:S01]  /*e300*/  LOP3.LUT R28, R18.reuse, 0xffff0000, RZ, 0xc0, !PT ;  /* 0xffff0000121c7812 */ /* 0x040fe200078ec0ff */
[----:B------:R-:W-:Y:S01]  /*e310*/  IMAD.U32 R26, R18, 0x10000, RZ ;  /* 0x00010000121a7824 */ /* 0x000fe200078e00ff */
[----:B--2---:R-:W-:Y:S02]  /*e320*/  LOP3.LUT R23, R6, 0xffff0000, RZ, 0xc0, !PT ;  /* 0xffff000006177812 */ /* 0x004fe400078ec0ff */
[----:B----4-:R-:W-:Y:S02]  /*e330*/  LOP3.LUT R21, R4, 0xffff0000, RZ, 0xc0, !PT ;  /* 0xffff000004157812 */ /* 0x010fe400078ec0ff */
[----:B------:R-:W-:Y:S02]  /*e340*/  LOP3.LUT R19, R5, 0xffff0000, RZ, 0xc0, !PT ;  /* 0xffff000005137812 */ /* 0x000fe400078ec0ff */
[----:B------:R-:W-:Y:S01]  /*e350*/  LOP3.LUT R22, R7, 0xffff0000, RZ, 0xc0, !PT ;  /* 0xffff000007167812 */ /* 0x000fe200078ec0ff */
[C---:B------:R-:W-:Y:S01]  /*e360*/  FMUL.FTZ R16, R2.reuse, R21 ;  /* 0x0000001502107220 */ /* 0x040fe20000410000 */
[----:B------:R-:W-:Y:S01]  /*e370*/  FMUL.FTZ R2, R2, R23 ;  /* 0x0000001702027220 */ /* 0x000fe20000410000 */
[----:B------:R-:W-:-:S02]  /*e380*/  SHF.L.U32 R4, R4, 0x10, RZ ;  /* 0x0000001004047819 */ /* 0x000fc400000006ff */
[----:B------:R-:W-:Y:S01]  /*e390*/  SHF.L.U32 R5, R5, 0x10, RZ ;  /* 0x0000001005057819 */ /* 0x000fe200000006ff */
[----:B------:R-:W-:Y:S02]  /*e3a0*/  IMAD.U32 R6, R6, 0x10000, RZ ;  /* 0x0001000006067824 */ /* 0x000fe400078e00ff */
[----:B------:R-:W-:Y:S01]  /*e3b0*/  FFMA.FTZ R16, R13, R23, -R16 ;  /* 0x000000170d107223 */ /* 0x000fe20000010810 */
[----:B------:R-:W-:Y:S02]  /*e3c0*/  IMAD.U32 R7, R7, 0x10000, RZ ;  /* 0x0001000007077824 */ /* 0x000fe400078e00ff */
[C---:B------:R-:W-:Y:S01]  /*e3d0*/  FMUL.FTZ R18, R24.reuse, R19 ;  /* 0x0000001318127220 */ /* 0x040fe20000410000 */
[----:B------:R-:W-:Y:S01]  /*e3e0*/  FFMA.FTZ R13, R13, R21, R2 ;  /* 0x000000150d0d7223 */ /* 0x000fe20000010002 */
[----:B------:R-:W-:Y:S01]  /*e3f0*/  FMUL.FTZ R24, R24, R22 ;  /* 0x0000001618187220 */ /* 0x000fe20000410000 */
[C---:B------:R-:W-:Y:S01]  /*e400*/  FMUL.FTZ R2, R27.reuse, R4 ;  /* 0x000000041b027220 */ /* 0x040fe20000410000 */
[C---:B------:R-:W-:Y:S01]  /*e410*/  FMUL.FTZ R21, R28.reuse, R5 ;  /* 0x000000051c157220 */ /* 0x040fe20000410000 */
[----:B------:R-:W-:Y:S01]  /*e420*/  FMUL.FTZ R27, R27, R6 ;  /* 0x000000061b1b7220 */ /* 0x000fe20000410000 */
[----:B------:R-:W-:Y:S01]  /*e430*/  FMUL.FTZ R28, R28, R7 ;  /* 0x000000071c1c7220 */ /* 0x000fe20000410000 */
[C---:B------:R-:W-:Y:S01]  /*e440*/  FFMA.FTZ R18, R25.reuse, R22, -R18 ;  /* 0x0000001619127223 */ /* 0x040fe20000010812 */
[----:B------:R-:W-:Y:S01]  /*e450*/  FFMA.FTZ R19, R25, R19, R24 ;  /* 0x0000001319137223 */ /* 0x000fe20000010018 */
        /* <DEDUP_REMOVED lines=8> */
.L_x_6575:
[----:B------:R-:W-:Y:S05]  /*e4e0*/  BSYNC.RECONVERGENT B0 ;  /* 0x0000000000007941 */ /* 0x000fea0003800200 */
.L_x_6574:
[----:B-----5:R1:W-:Y:S02]  /*e4f0*/  STS.128 [R68+0x800], R16 ;  /* 0x0008001044007388 */ /* 0x0203e40000000c00 */
.L_x_6573:
[----:B------:R-:W-:Y:S05]  /*e500*/  BSYNC.RECONVERGENT B1 ;  /* 0x0000000000017941 */ /* 0x000fea0003800200 */
.L_x_6572:
        /* <DEDUP_REMOVED lines=28> */
[----:B------:R-:W-:Y:S01]  /*e6d0*/  FMUL.FTZ R16, R2, R21 ;  /* 0x0000001502107220 */ /* 0x000fe20000410000 */
[----:B------:R-:W-:Y:S01]  /*e6e0*/  LOP3.LUT R22, R7, 0xffff0000, RZ, 0xc0, !PT ;  /* 0xffff000007167812 */ /* 0x000fe200078ec0ff */
[----:B------:R-:W-:Y:S01]  /*e6f0*/  IMAD.U32 R6, R6, 0x10000, RZ ;  /* 0x0001000006067824 */ /* 0x000fe200078e00ff */
[----:B------:R-:W-:Y:S01]  /*e700*/  SHF.L.U32 R4, R4, 0x10, RZ ;  /* 0x0000001004047819 */ /* 0x000fe200000006ff */
[----:B------:R-:W-:Y:S01]  /*e710*/  FMUL.FTZ R2, R2, R23 ;  /* 0x0000001702027220 */ /* 0x000fe20000410000 */
[----:B------:R-:W-:Y:S01]  /*e720*/  SHF.L.U32 R5, R5, 0x10, RZ ;  /* 0x0000001005057819 */ /* 0x000fe200000006ff */
[----:B------:R-:W-:-:S02]  /*e730*/  IMAD.U32 R7, R7, 0x10000, RZ ;  /* 0x0001000007077824 */ /* 0x000fc400078e00ff */
[C---:B------:R-:W-:Y:S01]  /*e740*/  FFMA.FTZ R16, R13.reuse, R23, -R16 ;  /* 0x000000170d107223 */ /* 0x040fe20000010810 */
        /* <DEDUP_REMOVED lines=17> */
.L_x_6577:
[----:B------:R-:W-:Y:S05]  /*e860*/  BSYNC.RECONVERGENT B0 ;  /* 0x0000000000007941 */ /* 0x000fea0003800200 */
.L_x_6576:
[----:B-----5:R3:W-:Y:S02]  /*e870*/  STS.128 [R68+0x2800], R16 ;  /* 0x0028001044007388 */ /* 0x0207e40000000c00 */
.L_x_6571:
[----:B------:R-:W-:Y:S05]  /*e880*/  BSYNC.RECONVERGENT B2 ;  /* 0x0000000000027941 */ /* 0x000fea0003800200 */
.L_x_6570:
        /* <DEDUP_REMOVED lines=24> */
[----:B------:R-:W4:Y:S01]  /*ea10*/  LD.E.64 R4, desc[UR6][R4.64] ;  /* 0x0000000604047980 */ /* 0x000f22000c101b00 */
[C---:B-----5:R-:W-:Y:S01]  /*ea20*/  LOP3.LUT R2, R17.reuse, 0xffff0000, RZ, 0xc0, !PT ;  /* 0xffff000011027812 */ /* 0x060fe200078ec0ff */
[----:B------:R-:W-:Y:S01]  /*ea30*/  IMAD.U32 R21, R17, 0x10000, RZ ;  /* 0x0001000011157824 */ /* 0x000fe200078e00ff */
[C---:B------:R-:W-:Y:S01]  /*ea40*/  LOP3.LUT R24, R19.reuse, 0xffff0000, RZ, 0xc0, !PT ;  /* 0xffff000013187812 */ /* 0x040fe200078ec0ff */
[----:B------:R-:W-:Y:S01]  /*ea50*/  IMAD.U32 R26, R19, 0x10000, RZ ;  /* 0x00010000131a7824 */ /* 0x000fe200078e00ff */
[C---:B------:R-:W-:Y:S02]  /*ea60*/  SHF.L.U32 R17, R16.reuse, 0x10, RZ ;  /* 0x0000001010117819 */ /* 0x040fe400000006ff */
[----:B------:R-:W-:-:S02]  /*ea70*/  LOP3.LUT R28, R16, 0xffff0000, RZ, 0xc0, !PT ;  /* 0xffff0000101c7812 */ /* 0x000fc400078ec0ff */
[C---:B------:R-:W-:Y:S02]  /*ea80*/  SHF.L.U32 R27, R18.reuse, 0x10, RZ ;  /* 0x00000010121b7819 */ /* 0x040fe400000006ff */
[----:B------:R-:W-:Y:S02]  /*ea90*/  LOP3.LUT R18, R18, 0xffff0000, RZ, 0xc0, !PT ;  /* 0xffff000012127812 */ /* 0x000fe400078ec0ff */
[----:B--2---:R-:W-:Y:S02]  /*eaa0*/  LOP3.LUT R25, R6, 0xffff0000, RZ, 0xc0, !PT ;  /* 0xffff000006197812 */ /* 0x004fe400078ec0ff */
[----:B----4-:R-:W-:-:S03]  /*eab0*/  LOP3.LUT R22, R4, 0xffff0000, RZ, 0xc0, !PT ;  /* 0xffff000004167812 */ /* 0x010fc600078ec0ff */
[C---:B------:R-:W-:Y:S01]  /*eac0*/  FMUL.FTZ R29, R2.reuse, R25 ;  /* 0x00000019021d7220 */ /* 0x040fe20000410000 */
[----:B------:R-:W-:Y:S02]  /*ead0*/  LOP3.LUT R19, R5, 0xffff0000, RZ, 0xc0, !PT ;  /* 0xffff000005137812 */ /* 0x000fe400078ec0ff */
[----:B------:R-:W-:Y:S01]  /*eae0*/  LOP3.LUT R23, R7, 0xffff0000, RZ, 0xc0, !PT ;  /* 0xffff000007177812 */ /* 0x000fe200078ec0ff */
[-C--:B------:R-:W-:Y:S01]  /*eaf0*/  FMUL.FTZ R16, R2, R22.reuse ;  /* 0x0000001602107220 */ /* 0x080fe20000410000 */
[C---:B------:R-:W-:Y:S01]  /*eb00*/  FFMA.FTZ R29, R21.reuse, R22, R29 ;  /* 0x00000016151d7223 */ /* 0x040fe2000001001d */
[----:B------:R-:W-:Y:S01]  /*eb10*/  FMUL.FTZ R31, R24, R19 ;  /* 0x00000013181f7220 */ /* 0x000fe20000410000 */
[----:B------:R-:W-:Y:S01]  /*eb20*/  SHF.L.U32 R6, R6, 0x10, RZ ;  /* 0x0000001006067819 */ /* 0x000fe200000006ff */
[----:B------:R-:W-:Y:S01]  /*eb30*/  FFMA.FTZ R16, R21, R25, -R16 ;  /* 0x0000001915107223 */ /* 0x000fe20000010810 */
[----:B------:R-:W-:Y:S01]  /*eb40*/  FMUL.FTZ R21, R24, R23 ;  /* 0x0000001718157220 */ /* 0x000fe20000410000 */
[----:B------:R-:W-:Y:S01]  /*eb50*/  IMAD.U32 R4, R4, 0x10000, RZ ;  /* 0x0001000004047824 */ /* 0x000fe200078e00ff */
[----:B------:R-:W-:Y:S01]  /*eb60*/  SHF.L.U32 R7, R7, 0x10, RZ ;  /* 0x0000001007077819 */ /* 0x000fe200000006ff */
[----:B------:R-:W-:-:S02]  /*eb70*/  IMAD.U32 R5, R5, 0x10000, RZ ;  /* 0x0001000005057824 */ /* 0x000fc400078e00ff */
        /* <DEDUP_REMOVED lines=15> */
.L_x_6583:
[----:B------:R-:W-:Y:S05]  /*ec70*/  BSYNC.RECONVERGENT B0 ;  /* 0x0000000000007941 */ /* 0x000fea0003800200 */
.L_x_6582:
[----:B-----5:R1:W-:Y:S02]  /*ec80*/  STS.128 [R68+0x1000], R16 ;  /* 0x0010001044007388 */ /* 0x0203e40000000c00 */
.L_x_6581:
[----:B------:R-:W-:Y:S05]  /*ec90*/  BSYNC.RECONVERGENT B1 ;  /* 0x0000000000017941 */ /* 0x000fea0003800200 */
.L_x_6580:
        /* <DEDUP_REMOVED lines=53> */
.L_x_6585:
[----:B------:R-:W-:Y:S05]  /*eff0*/  BSYNC.RECONVERGENT B0 ;  /* 0x0000000000007941 */ /* 0x000fea0003800200 */
.L_x_6584:
[----:B-----5:R1:W-:Y:S02]  /*f000*/  STS.128 [R68+0x3000], R16 ;  /* 0x0030001044007388 */ /* 0x0203e40000000c00 */
.L_x_6579:
[----:B------:R-:W-:Y:S05]  /*f010*/  BSYNC.RECONVERGENT B2 ;  /* 0x0000000000027941 */ /* 0x000fea0003800200 */
.L_x_6578:
[----:B-1-3--:R-:W-:-:S04]  /*f020*/  IADD3 R38, PT, PT, R122, 0x30, RZ ;  /* 0x000000307a267810 */ /* 0x00afc80007ffe0ff */
        /* <DEDUP_REMOVED lines=11> */
[----:B------:R2:W5:Y:S01]  /*f0e0*/  LD.E.128 R16, desc[UR6][R28.64] ;  /* 0x000000061c107980 */ /* 0x000562000c101d00 */
        /* <DEDUP_REMOVED lines=12> */
[----:B------:R-:W4:Y:S01]  /*f1b0*/  LD.E.64 R2, desc[UR6][R2.64] ;  /* 0x0000000602027980 */ /* 0x000f22000c101b00 */
[C---:B-----5:R-:W-:Y:S01]  /*f1c0*/  IMAD.U32 R24, R19.reuse, 0x10000, RZ ;  /* 0x0001000013187824 */ /* 0x060fe200078e00ff */
[----:B------:R-:W-:Y:S02]  /*f1d0*/  LOP3.LUT R22, R19, 0xffff0000, RZ, 0xc0, !PT ;  /* 0xffff000013167812 */ /* 0x000fe400078ec0ff */
[C---:B------:R-:W-:Y:S01]  /*f1e0*/  LOP3.LUT R6, R17.reuse, 0xffff0000, RZ, 0xc0, !PT ;  /* 0xffff000011067812 */ /* 0x040fe200078ec0ff */
[----:B------:R-:W-:Y:S01]  /*f1f0*/  IMAD.U32 R11, R17, 0x10000, RZ ;  /* 0x00010000110b7824 */ /* 0x000fe200078e00ff */
[----:B------:R-:W-:-:S02]  /*f200*/  SHF.L.U32 R13, R16, 0x10, RZ ;  /* 0x00000010100d7819 */ /* 0x000fc400000006ff */
[----:B------:R-:W-:Y:S02]  /*f210*/  LOP3.LUT R26, R16, 0xffff0000, RZ, 0xc0, !PT ;  /* 0xffff0000101a7812 */ /* 0x000fe400078ec0ff */
[C---:B------:R-:W-:Y:S02]  /*f220*/  SHF.L.U32 R25, R18.reuse, 0x10, RZ ;  /* 0x0000001012197819 */ /* 0x040fe400000006ff */
[----:B------:R-:W-:Y:S02]  /*f230*/  LOP3.LUT R18, R18, 0xffff0000, RZ, 0xc0, !PT ;  /* 0xffff000012127812 */ /* 0x000fe400078ec0ff */
[----:B---3--:R-:W-:Y:S02]  /*f240*/  LOP3.LUT R23, R4, 0xffff0000, RZ, 0xc0, !PT ;  /* 0xffff000004177812 */ /* 0x008fe400078ec0ff */
[----:B----4-:R-:W-:Y:S02]  /*f250*/  LOP3.LUT R19, R2, 0xffff0000, RZ, 0xc0, !PT ;  /* 0xffff000002137812 */ /* 0x010fe400078ec0ff */
[----:B------:R-:W-:-:S02]  /*f260*/  LOP3.LUT R17, R3, 0xffff0000, RZ, 0xc0, !PT ;  /* 0xffff000003117812 */ /* 0x000fc400078ec0ff */
[----:B------:R-:W-:Y:S01]  /*f270*/  LOP3.LUT R21, R5, 0xffff0000, RZ, 0xc0, !PT ;  /* 0xffff000005157812 */ /* 0x000fe200078ec0ff */
[C---:B------:R-:W-:Y:S01]  /*f280*/  FMUL.FTZ R16, R6.reuse, R19 ;  /* 0x0000001306107220 */ /* 0x040fe20000410000 */
[----:B------:R-:W-:Y:S01]  /*f290*/  FMUL.FTZ R6, R6, R23 ;  /* 0x0000001706067220 */ /* 0x000fe20000410000 */
[C---:B------:R-:W-:Y:S02]  /*f2a0*/  FMUL.FTZ R27, R22.reuse, R17 ;  /* 0x00000011161b7220 */ /* 0x040fe40000410000 */
[C---:B------:R-:W-:Y:S01]  /*f2b0*/  FFMA.FTZ R16, R11.reuse, R23, -R16 ;  /* 0x000000170b107223 */ /* 0x040fe20000010810 */
[----:B------:R-:W-:Y:S01]  /*f2c0*/  FFMA.FTZ R11, R11, R19, R6 ;  /* 0x000000130b0b7223 */ /* 0x000fe20000010006 */
[----:B------:R-:W-:Y:S01]  /*f2d0*/  FMUL.FTZ R19, R22, R21 ;  /* 0x0000001516137220 */ /* 0x000fe20000410000 */
[----:B------:R-:W-:Y:S01]  /*f2e0*/  SHF.L.U32 R4, R4, 0x10, RZ ;  /* 0x0000001004047819 */ /* 0x000fe200000006ff */
        /* <DEDUP_REMOVED lines=18> */
.L_x_6589:
[----:B------:R-:W-:Y:S05]  /*f410*/  BSYNC.RECONVERGENT B0 ;  /* 0x0000000000007941 */ /* 0x000fea0003800200 */
.L_x_6588:
[----:B-----5:R3:W-:Y:S02]  /*f420*/  STS.128 [R68+0x1800], R16 ;  /* 0x0018001044007388 */ /* 0x0207e40000000c00 */
.L_x_6587:
[----:B------:R-:W-:Y:S05]  /*f430*/  BSYNC.RECONVERGENT B1 ;  /* 0x0000000000017941 */ /* 0x000fea0003800200 */
.L_x_6586:
[----:B------:R-:W-:-:S13]  /*f440*/  ISETP.GE.AND P0, PT, R9, R8, PT ;  /* 0x000000080900720c */ /* 0x000fda0003f06270 */
[----:B------:R1:W-:Y:S01]  /*f450*/  @P0 STS.128 [R68+0x3800], RZ ;  /* 0x003800ff44000388 */ /* 0x0003e20000000c00 */
[----:B------:R-:W-:Y:S05]  /*f460*/  @P0 BRA `(.L_x_6560) ;  /* 0x0000003000640947 */ /* 0x000fea0003800000 */
[----:B---3--:R3:W5:Y:S01]  /*f470*/  LD.E.128 R16, desc[UR6][R28.64+0x80] ;  /* 0x000080061c107980 */ /* 0x008762000c101d00 */
        /* <DEDUP_REMOVED lines=13> */
[C---:B-----5:R-:W-:Y:S02]  /*f550*/  LOP3.LUT R6, R16.reuse, 0xffff0000, RZ, 0xc0, !PT ;  /* 0xffff000010067812 */ /* 0x060fe400078ec0ff */
[C---:B------:R-:W-:Y:S01]  /*f560*/  LOP3.LUT R0, R17.reuse, 0xffff0000, RZ, 0xc0, !PT ;  /* 0xffff000011007812 */ /* 0x040fe200078ec0ff */
[----:B------:R-:W-:Y:S01]  /*f570*/  IMAD.U32 R17, R17, 0x10000, RZ ;  /* 0x0001000011117824 */ /* 0x000fe200078e00ff */
[----:B------:R-:W-:Y:S02]  /*f580*/  SHF.L.U32 R7, R16, 0x10, RZ ;  /* 0x0000001010077819 */ /* 0x000fe400000006ff */
[----:B------:R-:W-:-:S02]  /*f590*/  SHF.L.U32 R16, R18, 0x10, RZ ;  /* 0x0000001012107819 */ /* 0x000fc400000006ff */
[----:B------:R-:W-:Y:S02]  /*f5a0*/  LOP3.LUT R13, R18, 0xffff0000, RZ, 0xc0, !PT ;  /* 0xffff0000120d7812 */ /* 0x000fe400078ec0ff */
[C---:B------:R-:W-:Y:S01]  /*f5b0*/  LOP3.LUT R11, R19.reuse, 0xffff0000, RZ, 0xc0, !PT ;  /* 0xffff0000130b7812 */ /* 0x040fe200078ec0ff */
[----:B------:R-:W-:Y:S02]  /*f5c0*/  IMAD.U32 R19, R19, 0x10000, RZ ;  /* 0x0001000013137824 */ /* 0x000fe400078e00ff */
[C---:B--2---:R-:W-:Y:S01]  /*f5d0*/  IMAD.U32 R8, R2.reuse, 0x10000, RZ ;  /* 0x0001000002087824 */ /* 0x044fe200078e00ff */
[----:B------:R-:W-:Y:S02]  /*f5e0*/  LOP3.LUT R2, R2, 0xffff0000, RZ, 0xc0, !PT ;  /* 0xffff000002027812 */ /* 0x000fe400078ec0ff */
[C---:B----4-:R-:W-:Y:S02]  /*f5f0*/  SHF.L.U32 R10, R4.reuse, 0x10, RZ ;  /* 0x00000010040a7819 */ /* 0x050fe400000006ff */
[----:B------:R-:W-:Y:S01]  /*f600*/  LOP3.LUT R18, R4, 0xffff0000, RZ, 0xc0, !PT ;  /* 0xffff000004127812 */ /* 0x000fe200078ec0ff */
[----:B------:R-:W-:-:S02]  /*f610*/  FMUL.FTZ R4, R6, R8 ;  /* 0x0000000806047220 */ /* 0x000fc40000410000 */
[----:B------:R-:W-:Y:S01]  /*f620*/  FMUL.FTZ R21, R6, R10 ;  /* 0x0000000a06157220 */ /* 0x000fe20000410000 */
[C---:B------:R-:W-:Y:S01]  /*f630*/  FMUL.FTZ R6, R0.reuse, R2 ;  /* 0x0000000200067220 */ /* 0x040fe20000410000 */
[C---:B------:R-:W-:Y:S01]  /*f640*/  FFMA.FTZ R4, R7.reuse, R10, -R4 ;  /* 0x0000000a07047223 */ /* 0x040fe20000010804 */
[----:B------:R-:W-:Y:S01]  /*f650*/  FMUL.FTZ R0, R0, R18 ;  /* 0x0000001200007220 */ /* 0x000fe20000410000 */
[----:B------:R-:W-:Y:S01]  /*f660*/  FFMA.FTZ R21, R7, R8, R21 ;  /* 0x0000000807157223 */ /* 0x000fe20000010015 */
[----:B------:R-:W-:Y:S01]  /*f670*/  FFMA.FTZ R6, R17, R18, -R6 ;  /* 0x0000001211067223 */ /* 0x000fe20000010806 */
[----:B------:R-:W-:Y:S01]  /*f680*/  LOP3.LUT R10, R3, 0xffff0000, RZ, 0xc0, !PT ;  /* 0xffff0000030a7812 */ /* 0x000fe200078ec0ff */
[----:B------:R-:W-:Y:S01]  /*f690*/  IMAD.U32 R8, R5, 0x10000, RZ ;  /* 0x0001000005087824 */ /* 0x000fe200078e00ff */
[----:B------:R-:W-:Y:S01]  /*f6a0*/  SHF.L.U32 R7, R3, 0x10, RZ ;  /* 0x0000001003077819 */ /* 0x000fe200000006ff */
[----:B------:R-:W-:Y:S01]  /*f6b0*/  FFMA.FTZ R17, R17, R2, R0 ;  /* 0x0000000211117223 */ /* 0x000fe20000010000 */
[----:B------:R-:W-:Y:S01]  /*f6c0*/  LOP3.LUT R18, R5, 0xffff0000, RZ, 0xc0, !PT ;  /* 0xffff000005127812 */ /* 0x000fe200078ec0ff */
[----:B------:R-:W-:Y:S01]  /*f6d0*/  FMUL.FTZ R0, R11, R10 ;  /* 0x0000000a0b007220 */ /* 0x000fe20000410000 */
[C---:B------:R-:W-:Y:S01]  /*f6e0*/  FMUL.FTZ R2, R13.reuse, R8 ;  /* 0x000000080d027220 */ /* 0x040fe20000410000 */
[-C--:B------:R-:W-:Y:S01]  /*f6f0*/  FMUL.FTZ R3, R13, R7.reuse ;  /* 0x000000070d037220 */ /* 0x080fe20000410000 */
[----:B------:R-:W-:Y:S01]  /*f700*/  F2FP.BF16.F32.PACK_AB R17, R17, R6 ;  /* 0x000000061111723e */ /* 0x000fe200000010ff */
[----:B------:R-:W-:Y:S01]  /*f710*/  FMUL.FTZ R11, R11, R18 ;  /* 0x000000120b0b7220 */ /* 0x000fe20000410000 */
[C---:B------:R-:W-:Y:S01]  /*f720*/  FFMA.FTZ R2, R16.reuse, R7, R2 ;  /* 0x0000000710027223 */ /* 0x040fe20000010002 */
[----:B------:R-:W-:Y:S01]  /*f730*/  FFMA.FTZ R3, R16, R8, -R3 ;  /* 0x0000000810037223 */ /* 0x000fe20000010803 */
[C---:B------:R-:W-:Y:S01]  /*f740*/  FFMA.FTZ R0, R19.reuse, R18, -R0 ;  /* 0x0000001213007223 */ /* 0x040fe20000010800 */
[----:B------:R-:W-:Y:S01]  /*f750*/  FFMA.FTZ R11, R19, R10, R11 ;  /* 0x0000000a130b7223 */ /* 0x000fe2000001000b */
[----:B------:R-:W-:-:S02]  /*f760*/  F2FP.BF16.F32.PACK_AB R16, R21, R4 ;  /* 0x000000041510723e */ /* 0x000fc400000010ff */
[----:B------:R-:W-:Y:S02]  /*f770*/  F2FP.BF16.F32.PACK_AB R18, R2, R3 ;  /* 0x000000030212723e */ /* 0x000fe400000010ff */
[----:B------:R-:W-:Y:S02]  /*f780*/  F2FP.BF16.F32.PACK_AB R19, R11, R0 ;  /* 0x000000000b13723e */ /* 0x000fe400000010ff */
.L_x_6591:
[----:B------:R-:W-:Y:S05]  /*f790*/  BSYNC.RECONVERGENT B0 ;  /* 0x0000000000007941 */ /* 0x000fea0003800200 */
.L_x_6590:
[----:B-----5:R1:W-:Y:S01]  /*f7a0*/  STS.128 [R68+0x3800], R16 ;  /* 0x0038001044007388 */ /* 0x0203e20000000c00 */
[----:B------:R-:W-:Y:S05]  /*f7b0*/  BRA `(.L_x_6560) ;  /* 0x0000002c00907947 */ /* 0x000fea0003800000 */
.L_x_6561:
        /* <DEDUP_REMOVED lines=22> */
[----:B------:R-:W-:-:S05]  /*f920*/  IADD3 R12, P0, PT, R17, R8, RZ ;  /* 0x00000008110c7210 */ /* 0x000fca0007f1e0ff */
[----:B------:R-:W-:Y:S02]  /*f930*/  IMAD.X R21, R21, 0x1, R2, P0 ;  /* 0x0000000115157824 */ /* 0x000fe400000e0602 */
[----:B------:R-:W-:-:S03]  /*f940*/  IMAD.SHL.U32 R23, R12, 0x2, RZ ;  /* 0x000000020c177824 */ /* 0x000fc600078e00ff */
[----:B------:R-:W-:Y:S02]  /*f950*/  SHF.L.U64.HI R21, R12, 0x1, R21 ;  /* 0x000000010c157819 */ /* 0x000fe40000010215 */
[----:B------:R-:W-:Y:S02]  /*f960*/  IADD3 R16, P0, PT, R32, R23, RZ ;  /* 0x0000001720107210 */ /* 0x000fe40007f1e0ff */
[----:B------:R-:W-:Y:S02]  /*f970*/  SEL R12, R3, R28, P1 ;  /* 0x0000001c030c7207 */ /* 0x000fe40000800000 */
[----:B------:R-:W-:-:S03]  /*f980*/  IADD3.X R17, PT, PT, R33, R21, RZ, P0, !PT ;  /* 0x0000001521117210 */ /* 0x000fc600007fe4ff */
[----:B--2---:R-:W-:Y:S01]  /*f990*/  IMAD.WIDE R24, R12, 0x2, R24 ;  /* 0x000000020c187825 */ /* 0x004fe200078e0218 */
[----:B------:R-:W-:Y:S02]  /*f9a0*/  IADD3 R20, P0, PT, R34, R23, RZ ;  /* 0x0000001722147210 */ /* 0x000fe40007f1e0ff */
[----:B------:R-:W2:Y:S03]  /*f9b0*/  LD.E.128 R16, desc[UR6][R16.64] ;  /* 0x0000000610107980 */ /* 0x000ea6000c101d00 */
[----:B------:R-:W-:Y:S01]  /*f9c0*/  IMAD.X R21, R35, 0x1, R21, P0 ;  /* 0x0000000123157824 */ /* 0x000fe200000e0615 */
[----:B------:R-:W3:Y:S05]  /*f9d0*/  LD.E.128 R24, desc[UR6][R24.64] ;  /* 0x0000000618187980 */ /* 0x000eea000c101d00 */
[----:B------:R-:W4:Y:S01]  /*f9e0*/  LD.E.128 R20, desc[UR6][R20.64] ;  /* 0x0000000614147980 */ /* 0x000f22000c101d00 */
[C---:B-----5:R-:W-:Y:S01]  /*f9f0*/  SHF.L.U32 R36, R4.reuse, 0x10, RZ ;  /* 0x0000001004247819 */ /* 0x060fe200000006ff */
[----:B------:R-:W-:Y:S01]  /*fa00*/  IMAD.U32 R39, R5, 0x10000, RZ ;  /* 0x0001000005277824 */ /* 0x000fe200078e00ff */
[----:B------:R-:W-:Y:S01]  /*fa10*/  LOP3.LUT R12, R4, 0xffff0000, RZ, 0xc0, !PT ;  /* 0xffff0000040c7812 */ /* 0x000fe200078ec0ff */
[----:B------:R-:W-:Y:S01]  /*fa20*/  IMAD.U32 R41, R7, 0x10000, RZ ;  /* 0x0001000007297824 */ /* 0x000fe200078e00ff */
[----:B------:R-:W-:-:S02]  /*fa30*/  LOP3.LUT R4, R5, 0xffff0000, RZ, 0xc0, !PT ;  /* 0xffff000005047812 */ /* 0x000fc400078ec0ff */
[----:B------:R-:W-:Y:S02]  /*fa40*/  LOP3.LUT R5, R7, 0xffff0000, RZ, 0xc0, !PT ;  /* 0xffff000007057812 */ /* 0x000fe400078ec0ff */
[C---:B------:R-:W-:Y:S02]  /*fa50*/  SHF.L.U32 R38, R6.reuse, 0x10, RZ ;  /* 0x0000001006267819 */ /* 0x040fe400000006ff */
[----:B------:R-:W-:Y:S02]  /*fa60*/  LOP3.LUT R6, R6, 0xffff0000, RZ, 0xc0, !PT ;  /* 0xffff000006067812 */ /* 0x000fe400078ec0ff */
[C---:B--2---:R-:W-:Y:S01]  /*fa70*/  SHF.L.U32 R40, R16.reuse, 0x10, RZ ;  /* 0x0000001010287819 */ /* 0x044fe200000006ff */
[C---:B------:R-:W-:Y:S01]  /*fa80*/  IMAD.U32 R7, R17.reuse, 0x10000, RZ ;  /* 0x0001000011077824 */ /* 0x040fe200078e00ff */
        /* <DEDUP_REMOVED lines=8> */
[C---:B---3--:R-:W-:Y:S01]  /*fb10*/  SHF.L.U32 R47, R24.reuse, 0x10, RZ ;  /* 0x00000010182f7819 */ /* 0x048fe200000006ff */
[----:B------:R-:W-:Y:S01]  /*fb20*/  @P1 FADD.FTZ R19, -R19, -RZ ;  /* 0x800000ff13131221 */ /* 0x000fe20000010100 */
[----:B------:R-:W-:Y:S01]  /*fb30*/  LOP3.LUT R45, R24, 0xffff0000, RZ, 0xc0, !PT ;  /* 0xffff0000182d7812 */ /* 0x000fe200078ec0ff */
        /* <DEDUP_REMOVED lines=8> */
[C---:B------:R-:W-:Y:S01]  /*fbc0*/  IMAD.U32 R26, R27.reuse, 0x10000, RZ ;  /* 0x000100001b1a7824 */ /* 0x040fe200078e00ff */
[----:B------:R-:W-:Y:S01]  /*fbd0*/  LOP3.LUT R46, R27, 0xffff0000, RZ, 0xc0, !PT ;  /* 0xffff00001b2e7812 */ /* 0x000fe200078ec0ff */
[----:B------:R-:W-:Y:S01]  /*fbe0*/  @P1 FADD.FTZ R18, -R18, -RZ ;  /* 0x800000ff12121221 */ /* 0x000fe20000010100 */
[----:B------:R-:W-:Y:S01]  /*fbf0*/  FMUL.FTZ R45, R45, R16 ;  /* 0x000000102d2d7220 */ /* 0x000fe20000410000 */
[----:B------:R-:W-:Y:S01]  /*fc00*/  FMUL.FTZ R26, R26, R17 ;  /* 0x000000111a1a7220 */ /* 0x000fe20000410000 */
[----:B----4-:R-:W-:-:S02]  /*fc10*/  IMAD.U32 R7, R21, 0x10000, RZ ;  /* 0x0001000015077824 */ /* 0x010fc400078e00ff */
[----:B------:R-:W-:Y:S01]  /*fc20*/  FMUL.FTZ R46, R46, R19 ;  /* 0x000000132e2e7220 */ /* 0x000fe20000410000 */
[----:B------:R-:W-:Y:S01]  /*fc30*/  SHF.L.U32 R17, R20, 0x10, RZ ;  /* 0x0000001014117819 */ /* 0x000fe200000006ff */
[----:B------:R-:W-:Y:S01]  /*fc40*/  FMUL.FTZ R43, R44, R43 ;  /* 0x0000002b2c2b7220 */ /* 0x000fe20000410000 */
[----:B------:R-:W-:Y:S01]  /*fc50*/  LOP3.LUT R16, R20, 0xffff0000, RZ, 0xc0, !PT ;  /* 0xffff000014107812 */ /* 0x000fe200078ec0ff */
        /* <DEDUP_REMOVED lines=8> */
[----:B------:R-:W-:Y:S01]  /*fce0*/  FFMA.FTZ R7, R39, R7, R24 ;  /* 0x0000000727077223 */ /* 0x000fe20000010018 */
[----:B------:R-:W-:Y:S01]  /*fcf0*/  FFMA.FTZ R4, R4, R21, R43 ;  /* 0x0000001504047223 */ /* 0x000fe2000001002b */
        /* <DEDUP_REMOVED lines=8> */
[----:B------:R-:W-:-:S02]  /*fd80*/  F2FP.BF16.F32.PACK_AB R12, R12, R17 ;  /* 0x000000110c0c723e */ /* 0x000fc400000010ff */
[----:B------:R-:W-:Y:S01]  /*fd90*/  F2FP.BF16.F32.PACK_AB R17, R5, R18 ;  /* 0x000000120511723e */ /* 0x000fe200000010ff */
[----:B------:R-:W-:Y:S01]  /*fda0*/  IMAD.MOV.U32 R5, RZ, RZ, R7 ;  /* 0x000000ffff057224 */ /* 0x000fe200078e0007 */
[----:B------:R-:W-:Y:S02]  /*fdb0*/  F2FP.BF16.F32.PACK_AB R6, R19, R20 ;  /* 0x000000141306723e */ /* 0x000fe400000010ff */
[----:B------:R-:W-:Y:S02]  /*fdc0*/  MOV R4, R12 ;  /* 0x0000000c00047202 */ /* 0x000fe40000000f00 */
[----:B------:R-:W-:Y:S02]  /*fdd0*/  MOV R7, R17 ;  /* 0x0000001100077202 */ /* 0x000fe40000000f00 */
.L_x_6596:
[----:B------:R-:W-:Y:S05]  /*fde0*/  BSYNC.RECONVERGENT B0 ;  /* 0x0000000000007941 */ /* 0x000fea0003800200 */
.L_x_6595:
[----:B------:R-:W-:Y:S05]  /*fdf0*/  BSYNC.RECONVERGENT B1 ;  /* 0x0000000000017941 */ /* 0x000fea0003800200 */
.L_x_6594:
        /* <DEDUP_REMOVED lines=87> */
.L_x_6598:
[----:B------:R-:W-:Y:S05]  /*10370*/  BSYNC.RECONVERGENT B0 ;  /* 0x0000000000007941 */ /* 0x000fea0003800200 */
.L_x_6597:
[----:B-----5:R4:W-:Y:S02]  /*10380*/  STS.128 [R68+0x2000], R24 ;  /* 0x0020001844007388 */ /* 0x0209e40000000c00 */
.L_x_6593:
[----:B------:R-:W-:Y:S05]  /*10390*/  BSYNC.RECONVERGENT B2 ;  /* 0x0000000000027941 */ /* 0x000fea0003800200 */
.L_x_6592:
        /* <DEDUP_REMOVED lines=63> */
[----:B------:R-:W-:Y:S01]  /*10790*/  @P0 FADD.FTZ R41, -R41, -RZ ;  /* 0x800000ff29290221 */ /* 0x000fe20000010100 */
[----:B------:R-:W-:Y:S01]  /*107a0*/  FMUL.FTZ R5, R22, R5 ;  /* 0x0000000516057220 */ /* 0x000fe20000410000 */
[----:B------:R-:W-:Y:S01]  /*107b0*/  FMUL.FTZ R27, R20, R27 ;  /* 0x0000001b141b7220 */ /* 0x000fe20000410000 */
[----:B------:R-:W-:Y:S01]  /*107c0*/  FMUL.FTZ R21, R21, R6 ;  /* 0x0000000615157220 */ /* 0x000fe20000410000 */
[----:B------:R-:W-:Y:S01]  /*107d0*/  FMUL.FTZ R50, R50, R7 ;  /* 0x0000000732327220 */ /* 0x000fe20000410000 */
[C---:B--2---:R-:W-:Y:S01]  /*107e0*/  SHF.L.U32 R4, R17.reuse, 0x10, RZ ;  /* 0x0000001011047819 */ /* 0x044fe200000006ff */
[----:B------:R-:W-:Y:S01]  /*107f0*/  IMAD.U32 R7, R16, 0x10000, RZ ;  /* 0x0001000010077824 */ /* 0x000fe200078e00ff */
[----:B------:R-:W-:Y:S01]  /*10800*/  LOP3.LUT R22, R17, 0xffff0000, RZ, 0xc0, !PT ;  /* 0xffff000011167812 */ /* 0x000fe200078ec0ff */
[----:B------:R-:W-:Y:S01]  /*10810*/  IMAD.U32 R20, R18, 0x10000, RZ ;  /* 0x0001000012147824 */ /* 0x000fe200078e00ff */
[----:B------:R-:W-:-:S02]  /*10820*/  LOP3.LUT R6, R16, 0xffff0000, RZ, 0xc0, !PT ;  /* 0xffff000010067812 */ /* 0x000fc400078ec0ff */
        /* <DEDUP_REMOVED lines=18> */
.L_x_6604:
[----:B------:R-:W-:Y:S05]  /*10950*/  BSYNC.RECONVERGENT B0 ;  /* 0x0000000000007941 */ /* 0x000fea0003800200 */
.L_x_6603:
[----:B-----5:R4:W-:Y:S02]  /*10960*/  STS.128 [R68+0x800], R24 ;  /* 0x0008001844007388 */ /* 0x0209e40000000c00 */
.L_x_6602:
[----:B------:R-:W-:Y:S05]  /*10970*/  BSYNC.RECONVERGENT B1 ;  /* 0x0000000000017941 */ /* 0x000fea0003800200 */
.L_x_6601:
        /* <DEDUP_REMOVED lines=33> */
[----:B----4-:R-:W-:-:S02]  /*10b90*/  SHF.L.U32 R38, R4, 0x10, RZ ;  /* 0x0000001004267819 */ /* 0x010fc400000006ff */
        /* <DEDUP_REMOVED lines=21> */
[----:B--2---:R-:W-:Y:S01]  /*10cf0*/  LOP3.LUT R23, R17, 0xffff0000, RZ, 0xc0, !PT ;  /* 0xffff000011177812 */ /* 0x004fe200078ec0ff */
        /* <DEDUP_REMOVED lines=29> */
.L_x_6606:
[----:B------:R-:W-:Y:S05]  /*10ed0*/  BSYNC.RECONVERGENT B0 ;  /* 0x0000000000007941 */ /* 0x000fea0003800200 */
.L_x_6605:
[----:B-----5:R4:W-:Y:S02]  /*10ee0*/  STS.128 [R68+0x2800], R24 ;  /* 0x0028001844007388 */ /* 0x0209e40000000c00 */
.L_x_6600:
[----:B------:R-:W-:Y:S05]  /*10ef0*/  BSYNC.RECONVERGENT B2 ;  /* 0x0000000000027941 */ /* 0x000fea0003800200 */
.L_x_6599:
        /* <DEDUP_REMOVED lines=93> */
.L_x_6612:
[----:B------:R-:W-:Y:S05]  /*114d0*/  BSYNC.RECONVERGENT B0 ;  /* 0x0000000000007941 */ /* 0x000fea0003800200 */
.L_x_6611:
[----:B-----5:R4:W-:Y:S02]  /*114e0*/  STS.128 [R68+0x1000], R24 ;  /* 0x0010001844007388 */ /* 0x0209e40000000c00 */
.L_x_6610:
[----:B------:R-:W-:Y:S05]  /*114f0*/  BSYNC.RECONVERGENT B1 ;  /* 0x0000000000017941 */ /* 0x000fea0003800200 */
.L_x_6609:
        /* <DEDUP_REMOVED lines=84> */
.L_x_6614:
[----:B------:R-:W-:Y:S05]  /*11a40*/  BSYNC.RECONVERGENT B0 ;  /* 0x0000000000007941 */ /* 0x000fea0003800200 */
.L_x_6613:
[----:B-----5:R4:W-:Y:S02]  /*11a50*/  STS.128 [R68+0x3000], R24 ;  /* 0x0030001844007388 */ /* 0x0209e40000000c00 */
.L_x_6608:
[----:B------:R-:W-:Y:S05]  /*11a60*/  BSYNC.RECONVERGENT B2 ;  /* 0x0000000000027941 */ /* 0x000fea0003800200 */
.L_x_6607:
        /* <DEDUP_REMOVED lines=94> */
.L_x_6618:
[----:B------:R-:W-:Y:S05]  /*12050*/  BSYNC.RECONVERGENT B0 ;  /* 0x0000000000007941 */ /* 0x000fea0003800200 */
.L_x_6617:
[----:B-----5:R1:W-:Y:S02]  /*12060*/  STS.128 [R68+0x1800], R24 ;  /* 0x0018001844007388 */ /* 0x0203e40000000c00 */
.L_x_6616:
[----:B------:R-:W-:Y:S05]  /*12070*/  BSYNC.RECONVERGENT B1 ;  /* 0x0000000000017941 */ /* 0x000fea0003800200 */
.L_x_6615:
        /* <DEDUP_REMOVED lines=38> */
[C---:B----4-:R-:W-:Y:S01]  /*122e0*/  IMAD.U32 R30, R20.reuse, 0x10000, RZ ;  /* 0x00010000141e7824 */ /* 0x050fe200078e00ff */
[----:B------:R-:W-:Y:S01]  /*122f0*/  LOP3.LUT R18, R20, 0xffff0000, RZ, 0xc0, !PT ;  /* 0xffff000014127812 */ /* 0x000fe200078ec0ff */
[----:B------:R-:W-:Y:S01]  /*12300*/  IMAD.U32 R33, R22, 0x10000, RZ ;  /* 0x0001000016217824 */ /* 0x000fe200078e00ff */
[C---:B------:R-:W-:Y:S01]  /*12310*/  SHF.L.U32 R16, R19.reuse, 0x10, RZ ;  /* 0x0000001013107819 */ /* 0x040fe200000006ff */
[----:B------:R-:W-:Y:S01]  /*12320*/  @P0 FADD.FTZ R30, -R30, -RZ ;  /* 0x800000ff1e1e0221 */ /* 0x000fe20000010100 */
[----:B------:R-:W-:Y:S01]  /*12330*/  LOP3.LUT R31, R19, 0xffff0000, RZ, 0xc0, !PT ;  /* 0xffff0000131f7812 */ /* 0x000fe200078ec0ff */
[----:B------:R-:W-:Y:S01]  /*12340*/  @P0 FADD.FTZ R18, -R18, -RZ ;  /* 0x800000ff12120221 */ /* 0x000fe20000010100 */
[----:B------:R-:W-:Y:S01]  /*12350*/  LOP3.LUT R20, R22, 0xffff0000, RZ, 0xc0, !PT ;  /* 0xffff000016147812 */ /* 0x000fe200078ec0ff */
[----:B------:R-:W-:Y:S01]  /*12360*/  FMUL.FTZ R30, R11, R30 ;  /* 0x0000001e0b1e7220 */ /* 0x000fe20000410000 */
[----:B------:R-:W-:Y:S01]  /*12370*/  SHF.L.U32 R19, R21, 0x10, RZ ;  /* 0x0000001015137819 */ /* 0x000fe200000006ff */
[----:B------:R-:W-:Y:S01]  /*12380*/  FMUL.FTZ R7, R7, R18 ;  /* 0x0000001207077220 */ /* 0x000fe20000410000 */
        /* <DEDUP_REMOVED lines=10> */
[C---:B---3--:R-:W-:Y:S01]  /*12430*/  IMAD.U32 R17, R24.reuse, 0x10000, RZ ;  /* 0x0001000018117824 */ /* 0x048fe200078e00ff */
[----:B------:R-:W-:Y:S01]  /*12440*/  LOP3.LUT R11, R24, 0xffff0000, RZ, 0xc0, !PT ;  /* 0xffff0000180b7812 */ /* 0x000fe200078ec0ff */
[----:B------:R-:W-:Y:S01]  /*12450*/  @P0 FADD.FTZ R33, -R33, -RZ ;  /* 0x800000ff21210221 */ /* 0x000fe20000010100 */
[----:B------:R-:W-:Y:S01]  /*12460*/  SHF.L.U32 R6, R25, 0x10, RZ ;  /* 0x0000001019067819 */ /* 0x000fe200000006ff */
[----:B------:R-:W-:Y:S01]  /*12470*/  FMUL.FTZ R29, R29, R32 ;  /* 0x000000201d1d7220 */ /* 0x000fe20000410000 */
[----:B------:R-:W-:Y:S01]  /*12480*/  LOP3.LUT R24, R25, 0xffff0000, RZ, 0xc0, !PT ;  /* 0xffff000019187812 */ /* 0x000fe200078ec0ff */
[----:B------:R-:W-:Y:S01]  /*12490*/  FMUL.FTZ R16, R16, R21 ;  /* 0x0000001510107220 */ /* 0x000fe20000410000 */
[----:B------:R-:W-:Y:S01]  /*124a0*/  FMUL.FTZ R31, R31, R22 ;  /* 0x000000161f1f7220 */ /* 0x000fe20000410000 */
[C---:B------:R-:W-:Y:S01]  /*124b0*/  IMAD.U32 R22, R26.reuse, 0x10000, RZ ;  /* 0x000100001a167824 */ /* 0x040fe200078e00ff */
[----:B------:R-:W-:Y:S01]  /*124c0*/  LOP3.LUT R21, R26, 0xffff0000, RZ, 0xc0, !PT ;  /* 0xffff00001a157812 */ /* 0x000fe200078ec0ff */
[----:B------:R-:W-:Y:S01]  /*124d0*/  FMUL.FTZ R33, R28, R33 ;  /* 0x000000211c217220 */ /* 0x000fe20000410000 */
[----:B------:R-:W-:Y:S01]  /*124e0*/  SHF.L.U32 R18, R27, 0x10, RZ ;  /* 0x000000101b127819 */ /* 0x000fe200000006ff */
        /* <DEDUP_REMOVED lines=12> */
[----:B------:R-:W-:Y:S01]  /*125b0*/  F2FP.BF16.F32.PACK_AB R7, R4, R13 ;  /* 0x0000000d0407723e */ /* 0x000fe200000010ff */
[----:B------:R-:W-:Y:S01]  /*125c0*/  IMAD.MOV.U32 R4, RZ, RZ, R2 ;  /* 0x000000ffff047224 */ /* 0x000fe200078e0002 */
[----:B------:R-:W-:Y:S02]  /*125d0*/  MOV R5, R3 ;  /* 0x0000000300057202 */ /* 0x000fe40000000f00 */
.L_x_6620:
[----:B------:R-:W-:Y:S05]  /*125e0*/  BSYNC.RECONVERGENT B0 ;  /* 0x0000000000007941 */ /* 0x000fea0003800200 */
.L_x_6619:
[----:B-----5:R1:W-:Y:S02]  /*125f0*/  STS.128 [R68+0x3800], R4 ;  /* 0x0038000444007388 */ /* 0x0203e40000000c00 */
.L_x_6560:
[----:B------:R-:W-:Y:S05]  /*12600*/  BSYNC.RECONVERGENT B3 ;  /* 0x0000000000037941 */ /* 0x000fea0003800200 */
.L_x_6552:
        /* <DEDUP_REMOVED lines=24> */
.L_x_6622:
[----:B------:R-:W-:Y:S05]  /*12790*/  BSYNC.RECONVERGENT B0 ;  /* 0x0000000000007941 */ /* 0x000fea0003800200 */
.L_x_6621:
        /* <DEDUP_REMOVED lines=18> */
.L_x_6624:
[----:B------:R-:W-:Y:S05]  /*128c0*/  BSYNC.RECONVERGENT B0 ;  /* 0x0000000000007941 */ /* 0x000fea0003800200 */
.L_x_6623:
        /* <DEDUP_REMOVED lines=16> */
.L_x_6626:
[----:B------:R-:W-:Y:S05]  /*129d0*/  BSYNC.RECONVERGENT B0 ;  /* 0x0000000000007941 */ /* 0x000fea0003800200 */
.L_x_6625:
        /* <DEDUP_REMOVED lines=18> */
.L_x_6628:
[----:B------:R-:W-:Y:S05]  /*12b00*/  BSYNC.RECONVERGENT B0 ;  /* 0x0000000000007941 */ /* 0x000fea0003800200 */
.L_x_6627:
        /* <DEDUP_REMOVED lines=20> */
.L_x_6630:
[----:B------:R-:W-:Y:S05]  /*12c50*/  BSYNC.RECONVERGENT B0 ;  /* 0x0000000000007941 */ /* 0x000fea0003800200 */
.L_x_6629:
        /* <DEDUP_REMOVED lines=16> */
.L_x_6632:
[----:B------:R-:W-:Y:S05]  /*12d60*/  BSYNC.RECONVERGENT B0 ;  /* 0x0000000000007941 */ /* 0x000fea0003800200 */
.L_x_6631:
        /* <DEDUP_REMOVED lines=19> */
.L_x_6634:
[----:B------:R-:W-:Y:S05]  /*12ea0*/  BSYNC.RECONVERGENT B0 ;  /* 0x0000000000007941 */ /* 0x000fea0003800200 */
.L_x_6633:
        /* <DEDUP_REMOVED lines=17> */
.L_x_6636:
[----:B------:R-:W-:Y:S05]  /*12fc0*/  BSYNC.RECONVERGENT B0 ;  /* 0x0000000000007941 */ /* 0x000fea0003800200 */
.L_x_6635:
[----:B------:R-:W2:Y:S04]  /*12fd0*/  LD.E.64 R18, desc[UR6][R132.64+0x1c0] ;  /* 0x0001c00684127980 */ /* 0x000ea8000c101b00 */
[----:B-----5:R-:W2:Y:S02]  /*12fe0*/  LD.E.64 R16, desc[UR6][R132.64+0x1b8] ;  /* 0x0001b80684107980 */ /* 0x020ea4000c101b00 */
[----:B--234-:R-:W-:Y:S02]  /*12ff0*/  MOV R10, R216 ;  /* 0x000000d8000a7202 */ /* 0x01cfe40000000f00 */
[----:B------:R-:W-:Y:S01]  /*13000*/  MOV R11, RZ ;  /* 0x000000ff000b7202 */ /* 0x000fe20000000f00 */
[----:B-1----:R-:W2:Y:S04]  /*13010*/  LD.E R7, desc[UR6][R132.64+0xd8] ;  /* 0x0000d80684077980 */ /* 0x002ea8000c101900 */
[----:B------:R-:W0:Y:S04]  /*13020*/  LDGDEPBAR ;  /* 0x00000000000079af */ /* 0x000e280000000000 */
[----:B------:R1:W5:Y:S01]  /*13030*/  LD.E R61, desc[UR6][R132.64+0x184] ;  /* 0x00018406843d7980 */ /* 0x000362000c101900 */
[----:B------:R-:W-:-:S04]  /*13040*/  IMAD.WIDE.U32 R10, R215, R18, R10 ;  /* 0x00000012d70a7225 */ /* 0x000fc800078e000a */
[----:B------:R-:W-:Y:S01]  /*13050*/  IMAD R3, R19, R215, RZ ;  /* 0x000000d713037224 */ /* 0x000fe200078e02ff */
[----:B------:R-:W-:-:S04]  /*13060*/  LEA R16, P0, R10, R16, 0x2 ;  /* 0x000000100a107211 */ /* 0x000fc800078010ff */
[----:B------:R-:W-:-:S04]  /*13070*/  IADD3 R3, PT, PT, R11, R3, RZ ;  /* 0x000000030b037210 */ /* 0x000fc80007ffe0ff */
[----:B------:R-:W-:Y:S01]  /*13080*/  LEA.HI.X R17, R10, R17, R3, 0x2, P0 ;  /* 0x000000110a117211 */ /* 0x000fe200000f1403 */
[----:B--2---:R-:W2:Y:S01]  /*13090*/  MUFU.RCP R221, R7 ;  /* 0x0000000700dd7308 */ /* 0x004ea20000001000 */
[----:B------:R1:W5:Y:S04]  /*130a0*/  LD.E R3, desc[UR6][R132.64+0x188] ;  /* 0x0001880684037980 */ /* 0x000368000c101900 */
[----:B------:R-:W2:Y:S01]  /*130b0*/  LD.E R6, desc[UR6][R16.64] ;  /* 0x0000000610067980 */ /* 0x000ea2000c101900 */
[----:B------:R-:W-:-:S04]  /*130c0*/  DEPBAR.LE SB0, 0x0 ;  /* 0x000080000000791a */ /* 0x000fc80000000000 */
[----:B------:R-:W-:Y:S01]  /*130d0*/  BSSY.RECONVERGENT B0, `(.L_x_6637) ;  /* 0x0000015000007945 */ /* 0x000fe20003800200 */
[----:B------:R-:W-:Y:S01]  /*130e0*/  BAR.SYNC.DEFER_BLOCKING 0x0 ;  /* 0x0000000000007b1d */ /* 0x000fe20000010000 */
[----:B--2---:R-:W-:-:S05]  /*130f0*/  FMUL.FTZ R221, R6, R221 ;  /* 0x000000dd06dd7220 */ /* 0x004fca0000410000 */
[----:B-1----:R-:W-:Y:S05]  /*13100*/  @P6 BRA `(.L_x_6638) ;  /* 0x00000000003c6947 */ /* 0x002fea0003800000 */
        /* <DEDUP_REMOVED lines=15> */
.L_x_6638:
[----:B------:R1:W-:Y:S04]  /*13200*/  STS.128 [R68+0xc000], RZ ;  /* 0x00c000ff44007388 */ /* 0x0003e80000000c00 */
[----:B------:R1:W-:Y:S02]  /*13210*/  STS.128 [R68+0x10000], RZ ;  /* 0x010000ff44007388 */ /* 0x0003e40000000c00 */
.L_x_6639:
[----:B------:R-:W-:Y:S05]  /*13220*/  BSYNC.RECONVERGENT B0 ;  /* 0x0000000000007941 */ /* 0x000fea0003800200 */
.L_x_6637:
[-C--:B------:R-:W-:Y:S01]  /*13230*/  ISETP.GE.AND P2, PT, R12, R5.reuse, PT ;  /* 0x000000050c00720c */ /* 0x080fe20003f46270 */
[----:B------:R-:W3:Y:S01]  /*13240*/  S2R R196, SR_TID.X ;  /* 0x0000000000c47919 */ /* 0x000ee20000002100 */
[----:B--2---:R-:W-:Y:S01]  /*13250*/  LEA R6, P1, R66, R212, 0x1 ;  /* 0x000000d442067211 */ /* 0x004fe200078208ff */
        /* <DEDUP_REMOVED lines=22> */
.L_x_6641:
[----:B------:R-:W-:Y:S05]  /*133c0*/  BSYNC.RECONVERGENT B0 ;  /* 0x0000000000007941 */ /* 0x000fea0003800200 */
.L_x_6640:
        /* <DEDUP_REMOVED lines=18> */
.L_x_6643:
[----:B------:R-:W-:Y:S05]  /*134f0*/  BSYNC.RECONVERGENT B0 ;  /* 0x0000000000007941 */ /* 0x000fea0003800200 */
.L_x_6642:
        /* <DEDUP_REMOVED lines=19> */
.L_x_6645:
[----:B------:R-:W-:Y:S05]  /*13630*/  BSYNC.RECONVERGENT B0 ;  /* 0x0000000000007941 */ /* 0x000fea0003800200 */
.L_x_6644:
        /* <DEDUP_REMOVED lines=21> */
.L_x_6647:
[----:B------:R-:W-:Y:S05]  /*13790*/  BSYNC.RECONVERGENT B0 ;  /* 0x0000000000007941 */ /* 0x000fea0003800200 */
.L_x_6646:
        /* <DEDUP_REMOVED lines=18> */
.L_x_6649:
[----:B------:R-:W-:Y:S05]  /*138c0*/  BSYNC.RECONVERGENT B0 ;  /* 0x0000000000007941 */ /* 0x000fea0003800200 */
.L_x_6648:
        /* <DEDUP_REMOVED lines=21> */
.L_x_6651:
[----:B------:R-:W-:Y:S05]  /*13a20*/  BSYNC.RECONVERGENT B0 ;  /* 0x0000000000007941 */ /* 0x000fea0003800200 */
.L_x_6650:
        /* <DEDUP_REMOVED lines=19> */
.L_x_6653:
[----:B------:R-:W-:Y:S05]  /*13b60*/  BSYNC.RECONVERGENT B0 ;  /* 0x0000000000007941 */ /* 0x000fea0003800200 */
.L_x_6652:
[----:B------:R-:W2:Y:S01]  /*13b70*/  S2UR UR8, SR_CgaCtaId ;  /* 0x00000000000879c3 */ /* 0x000ea20000008800 */
[----:B---3--:R-:W-:Y:S01]  /*13b80*/  SHF.R.U32.HI R197, RZ, 0x1, R196 ;  /* 0x00000001ffc57819 */ /* 0x008fe200000116c4 */
[C---:B------:R-:W-:Y:S01]  /*13b90*/  IMAD.SHL.U32 R54, R196.reuse, 0x40, RZ ;  /* 0x00000040c4367824 */ /* 0x040fe200078e00ff */
[C---:B----4-:R-:W-:Y:S01]  /*13ba0*/  LOP3.LUT R7, R196.reuse, 0x8, RZ, 0xc0, !PT ;  /* 0x00000008c4077812 */ /* 0x050fe200078ec0ff */
        /* <DEDUP_REMOVED lines=10> */
[----:B------:R-:W-:Y:S01]  /*13c50*/  IMAD.SHL.U32 R135, R196, 0x2, RZ ;  /* 0x00000002c4877824 */ /* 0x000fe200078e00ff */
[----:B-1----:R-:W-:Y:S01]  /*13c60*/  LOP3.LUT R5, R199, 0x200, R54, 0xf8, !PT ;  /* 0x00000200c7057812 */ /* 0x002fe200078ef836 */
[----:B------:R-:W0:Y:S01]  /*13c70*/  LDGDEPBAR ;  /* 0x00000000000079af */ /* 0x000e220000000000 */
[----:B------:R-:W-:Y:S01]  /*13c80*/  LOP3.LUT R52, R9, R198, RZ, 0x3c, !PT ;  /* 0x000000c609347212 */ /* 0x000fe200078e3cff */
[----:B------:R-:W-:Y:S01]  /*13c90*/  BSSY.RECONVERGENT B1, `(.L_x_6654) ;  /* 0x00003ce000017945 */ /* 0x000fe20003800200 */
[----:B------:R-:W-:-:S02]  /*13ca0*/  LOP3.LUT R63, R54, 0x400, RZ, 0xc0, !PT ;  /* 0x00000400363f7812 */ /* 0x000fc400078ec0ff */
[----:B------:R-:W-:Y:S02]  /*13cb0*/  LOP3.LUT R0, R7, R198, RZ, 0x3c, !PT ;  /* 0x000000c607007212 */ /* 0x000fe400078e3cff */
[----:B------:R-:W-:Y:S01]  /*13cc0*/  LOP3.LUT R236, R5, R52, RZ, 0xfc, !PT ;  /* 0x0000003405ec7212 */ /* 0x000fe200078efcff */
[----:B--2---:R-:W-:Y:S01]  /*13cd0*/  ULEA UR8, UR8, UR4, 0x18 ;  /* 0x0000000408087291 */ /* 0x004fe2000f8ec0ff */
[----:B------:R-:W-:Y:S01]  /*13ce0*/  LOP3.LUT P0, RZ, R196, 0x2, RZ, 0xc0, !PT ;  /* 0x00000002c4ff7812 */ /* 0x000fe2000780c0ff */
[----:B------:R-:W-:Y:S01]  /*13cf0*/  IMAD R63, R0, 0x2, R63 ;  /* 0x00000002003f7824 */ /* 0x000fe200078e023f */
[----:B------:R-:W-:Y:S02]  /*13d00*/  SHF.R.U32.HI R203, RZ, 0x2, R196 ;  /* 0x00000002ffcb7819 */ /* 0x000fe400000116c4 */
[----:B------:R-:W-:Y:S01]  /*13d10*/  SEL R201, R201, 0xffffffe0, !P0 ;  /* 0xffffffe0c9c97807 */ /* 0x000fe20004000000 */
[----:B------:R-:W-:Y:S01]  /*13d20*/  VIADD R234, R63, UR8 ;  /* 0x000000083fea7c36 */ /* 0x000fe20008000000 */
[----:B------:R-:W-:-:S02]  /*13d30*/  LEA R236, R236, UR8, 0x1 ;  /* 0x00000008ecec7c11 */ /* 0x000fc4000f8e08ff */
[----:B------:R-:W-:Y:S01]  /*13d40*/  LDSM.16.M88.4 R8, [R63+UR8+0x4000] ;  /* 0x004000083f08783b */ /* 0x000fe20008000200 */
[--C-:B------:R-:W-:Y:S01]  /*13d50*/  IMAD.IADD R164, R234, 0x1, R201.reuse ;  /* 0x00000001eaa47824 */ /* 0x100fe200078e02c9 */
[----:B------:R-:W-:Y:S01]  /*13d60*/  LOP3.LUT P0, R66, R196, 0x4, RZ, 0xc0, !PT ;  /* 0x00000004c4427812 */ /* 0x000fe2000780c0ff */
[C---:B------:R-:W-:Y:S01]  /*13d70*/  IMAD.IADD R60, R236.reuse, 0x1, R201 ;  /* 0x00000001ec3c7824 */ /* 0x040fe200078e02c9 */
[----:B------:R-:W1:Y:S01]  /*13d80*/  LDSM.16.M88.4 R40, [R236] ;  /* 0x00000000ec28783b */ /* 0x000e620000000200 */
[----:B------:R-:W-:Y:S02]  /*13d90*/  LOP3.LUT R203, R203, 0x7, RZ, 0xc0, !PT ;  /* 0x00000007cbcb7812 */ /* 0x000fe400078ec0ff */
[----:B------:R-:W-:Y:S01]  /*13da0*/  SEL R55, R55, 0xffffffc0, !P0 ;  /* 0xffffffc037377807 */ /* 0x000fe20004000000 */
[----:B------:R-:W2:Y:S01]  /*13db0*/  LDSM.16.M88.4 R100, [R63+UR8+0x4800] ;  /* 0x004800083f64783b */ /* 0x000ea20008000200 */
[----:B------:R-:W-:Y:S02]  /*13dc0*/  LOP3.LUT R200, R197, 0x1f0, RZ, 0xc0, !PT ;  /* 0x000001f0c5c87812 */ /* 0x000fe400078ec0ff */
[----:B-----5:R-:W-:Y:S01]  /*13dd0*/  IADD3 R61, PT, PT, R67, -R218, -R61 ;  /* 0x800000da433d7210 */ /* 0x020fe20007ffe83d */
[----:B------:R-:W3:Y:S01]  /*13de0*/  LDSM.16.M88.4 R92, [R63+UR8+0x5000] ;  /* 0x005000083f5c783b */ /* 0x000ee20008000200 */
[--C-:B------:R-:W-:Y:S01]  /*13df0*/  IMAD.IADD R232, R236, 0x1, R55.reuse ;  /* 0x00000001ece87824 */ /* 0x100fe200078e0237 */
[----:B------:R-:W-:Y:S01]  /*13e00*/  LOP3.LUT R135, R135, 0x6, RZ, 0xc0, !PT ;  /* 0x0000000687877812 */ /* 0x000fe200078ec0ff */
[----:B------:R-:W-:Y:S01]  /*13e10*/  IMAD.IADD R2, R234, 0x1, R55 ;  /* 0x00000001ea027824 */ /* 0x000fe200078e0237 */
[----:B------:R-:W4:Y:S01]  /*13e20*/  LDSM.16.M88.4 R84, [R63+UR8+0x5800] ;  /* 0x005800083f54783b */ /* 0x000f220008000200 */
[C---:B------:R-:W-:Y:S01]  /*13e30*/  IMAD.IADD R204, R201.reuse, 0x1, R232 ;  /* 0x00000001c9cc7824 */ /* 0x040fe200078e02e8 */
[----:B------:R-:W-:Y:S01]  /*13e40*/  LOP3.LUT R226, R198, 0x40, RZ, 0xfc, !PT ;  /* 0x00000040c6e27812 */ /* 0x000fe200078efcff */
[----:B------:R-:W-:Y:S01]  /*13e50*/  IMAD.IADD R0, R201, 0x1, R2 ;  /* 0x00000001c9007824 */ /* 0x000fe200078e0202 */
[----:B------:R-:W4:Y:S04]  /*13e60*/  LDSM.16.M88.4 R76, [R63+UR8+0x6000] ;  /* 0x006000083f4c783b */ /* 0x000f280008000200 */
[----:B------:R-:W4:Y:S04]  /*13e70*/  LDSM.16.M88.4 R68, [R63+UR8+0x6800] ;  /* 0x006800083f44783b */ /* 0x000f280008000200 */
[----:B------:R-:W4:Y:S04]  /*13e80*/  LDSM.16.M88.4 R48, [R63+UR8+0x7000] ;  /* 0x007000083f30783b */ /* 0x000f280008000200 */
[----:B------:R-:W4:Y:S04]  /*13e90*/  LDSM.16.M88.4 R32, [R63+UR8+0x7800] ;  /* 0x007800083f20783b */ /* 0x000f280008000200 */
[----:B------:R-:W-:Y:S04]  /*13ea0*/  LDSM.16.M88.4 R24, [R60] ;  /* 0x000000003c18783b */ /* 0x000fe80000000200 */
[----:B------:R-:W4:Y:S04]  /*13eb0*/  LDSM.16.M88.4 R28, [R164+0x4000] ;  /* 0x00400000a41c783b */ /* 0x000f280000000200 */
[----:B------:R-:W4:Y:S01]  /*13ec0*/  LDSM.16.M88.4 R20, [R164+0x4800] ;  /* 0x00480000a414783b */ /* 0x000f220000000200 */
[C---:B-1----:R-:W-:Y:S03]  /*13ed0*/  HMMA.16816.F32.BF16 R12, R40.reuse, R8, RZ ;  /* 0x00000008280c723c */ /* 0x042fe600000418ff */
[----:B------:R-:W1:Y:S04]  /*13ee0*/  LDSM.16.M88.4 R16, [R164+0x5000] ;  /* 0x00500000a410783b */ /* 0x000e680000000200 */
[----:B------:R-:W1:Y:S01]  /*13ef0*/  LDSM.16.M88.4 R4, [R164+0x5800] ;  /* 0x00580000a404783b */ /* 0x000e620000000200 */
[C---:B--2---:R-:W-:Y:S03]  /*13f00*/  HMMA.16816.F32.BF16 R104, R40.reuse, R100, RZ ;  /* 0x000000642868723c */ /* 0x044fe600000418ff */
[----:B------:R-:W2:Y:S04]  /*13f10*/  LDSM.16.M88.4 R108, [R164+0x6000] ;  /* 0x00600000a46c783b */ /* 0x000ea80000000200 */
[----:B------:R-:W2:Y:S01]  /*13f20*/  LDSM.16.M88.4 R36, [R164+0x6800] ;  /* 0x00680000a424783b */ /* 0x000ea20000000200 */
[C---:B---3--:R-:W-:Y:S03]  /*13f30*/  HMMA.16816.F32.BF16 R96, R40.reuse, R92, RZ ;  /* 0x0000005c2860723c */ /* 0x048fe600000418ff */
        /* <DEDUP_REMOVED lines=45> */
[----:B------:R-:W-:Y:S03]  /*14210*/  LDSM.16.M88.4 R28, [R0+0x4800] ;  /* 0x00480000001c783b */ /* 0x000fe60000000200 */
[C---:B-1----:R-:W-:Y:S08]  /*14220*/  HMMA.16816.F32.BF16 R12, R20.reuse, R16, R12 ;  /* 0x00000010140c723c */ /* 0x042ff0000004180c */
[C---:B------:R-:W-:Y:S01]  /*14230*/  HMMA.16816.F32.BF16 R8, R20.reuse, R18, R8 ;  /* 0x000000121408723c */ /* 0x040fe20000041808 */
[----:B------:R-:W-:Y:S07]  /*14240*/  LDSM.16.M88.4 R16, [R0+0x4000] ;  /* 0x004000000010783b */ /* 0x000fee0000000200 */
[C---:B------:R-:W-:Y:S08]  /*14250*/  HMMA.16816.F32.BF16 R104, R20.reuse, R4, R104 ;  /* 0x000000041468723c */ /* 0x040ff00000041868 */
[C---:B------:R-:W-:Y:S01]  /*14260*/  HMMA.16816.F32.BF16 R100, R20.reuse, R6, R100 ;  /* 0x000000061464723c */ /* 0x040fe20000041864 */
[----:B------:R-:W1:Y:S07]  /*14270*/  LDSM.16.M88.4 R4, [R204] ;  /* 0x00000000cc04783b */ /* 0x000e6e0000000200 */
        /* <DEDUP_REMOVED lines=11> */
[----:B------:R-:W-:Y:S07]  /*14330*/  LDSM.16.M88.4 R36, [R63+UR8+0x8800] ;  /* 0x008800083f24783b */ /* 0x000fee0008000200 */
[C---:B---3--:R-:W-:Y:S08]  /*14340*/  HMMA.16816.F32.BF16 R56, R20.reuse, R24, R56 ;  /* 0x000000181438723c */ /* 0x048ff00000041838 */
[C---:B------:R-:W-:Y:S01]  /*14350*/  HMMA.16816.F32.BF16 R48, R20.reuse, R26, R48 ;  /* 0x0000001a1430723c */ /* 0x040fe20000041830 */
[----:B------:R-:W2:Y:S07]  /*14360*/  LDSM.16.M88.4 R24, [R0+0x5000] ;  /* 0x005000000018783b */ /* 0x000eae0000000200 */
[C---:B------:R-:W-:Y:S08]  /*14370*/  HMMA.16816.F32.BF16 R44, R20.reuse, R32, R44 ;  /* 0x00000020142c723c */ /* 0x040ff0000004182c */
[----:B------:R-:W-:Y:S01]  /*14380*/  HMMA.16816.F32.BF16 R40, R20, R34, R40 ;  /* 0x000000221428723c */ /* 0x000fe20000041828 */
[----:B------:R-:W3:Y:S04]  /*14390*/  LDSM.16.M88.4 R20, [R0+0x7000] ;  /* 0x007000000014783b */ /* 0x000ee80000000200 */
[----:B------:R-:W-:Y:S03]  /*143a0*/  LDSM.16.M88.4 R32, [R63+UR8+0x9000] ;  /* 0x009000083f20783b */ /* 0x000fe60008000200 */
[C---:B-1----:R-:W-:Y:S08]  /*143b0*/  HMMA.16816.F32.BF16 R12, R4.reuse, R16, R12 ;  /* 0x00000010040c723c */ /* 0x042ff0000004180c */
[C---:B------:R-:W-:Y:S01]  /*143c0*/  HMMA.16816.F32.BF16 R8, R4.reuse, R18, R8 ;  /* 0x000000120408723c */ /* 0x040fe20000041808 */
[----:B------:R-:W1:Y:S07]  /*143d0*/  LDSM.16.M88.4 R16, [R0+0x7800] ;  /* 0x007800000010783b */ /* 0x000e6e0000000200 */
[C---:B------:R-:W-:Y:S08]  /*143e0*/  HMMA.16816.F32.BF16 R104, R4.reuse, R28, R104 ;  /* 0x0000001c0468723c */ /* 0x040ff00000041868 */
[C---:B------:R-:W-:Y:S01]  /*143f0*/  HMMA.16816.F32.BF16 R100, R4.reuse, R30, R100 ;  /* 0x0000001e0464723c */ /* 0x040fe20000041864 */
[----:B------:R-:W4:Y:S07]  /*14400*/  LDSM.16.M88.4 R28, [R63+UR8+0x9800] ;  /* 0x009800083f1c783b */ /* 0x000f2e0008000200 */
        /* <DEDUP_REMOVED lines=31> */
[C---:B--2---:R-:W-:Y:S08]  /*14600*/  HMMA.16816.F32.BF16 R80, R112.reuse, R24, R80 ;  /* 0x000000187050723c */ /* 0x044ff00000041850 */
[----:B------:R-:W-:Y:S01]  /*14610*/  HMMA.16816.F32.BF16 R76, R112, R26, R76 ;  /* 0x0000001a704c723c */ /* 0x000fe2000004184c */
        /* <DEDUP_REMOVED lines=29> */
[C---:B--2---:R-:W-:Y:S08]  /*147f0*/  HMMA.16816.F32.BF16 R56, R4.reuse, R24, R56 ;  /* 0x000000180438723c */ /* 0x044ff00000041838 */
[C---:B------:R-:W-:Y:S01]  /*14800*/  HMMA.16816.F32.BF16 R48, R4.reuse, R26, R48 ;  /* 0x0000001a0430723c */ /* 0x040fe20000041830 */
[----:B------:R-:W-:Y:S07]  /*14810*/  LDSM.16.M88.4 R24, [R0+0x9800] ;  /* 0x009800000018783b */ /* 0x000fee0000000200 */
[C---:B-1----:R-:W-:Y:S08]  /*14820*/  HMMA.16816.F32.BF16 R44, R4.reuse, R20, R44 ;  /* 0x00000014042c723c */ /* 0x042ff0000004182c */
[----:B------:R-:W-:Y:S01]  /*14830*/  HMMA.16816.F32.BF16 R40, R4, R22, R40 ;  /* 0x000000160428723c */ /* 0x000fe20000041828 */
[----:B------:R-:W-:Y:S04]  /*14840*/  LDSM.16.M88.4 R4, [R204+0x2000] ;  /* 0x00200000cc04783b */ /* 0x000fe80000000200 */
[----:B------:R-:W1:Y:S03]  /*14850*/  LDSM.16.M88.4 R20, [R0+0xa000] ;  /* 0x00a000000014783b */ /* 0x000e660000000200 */
[C---:B---3--:R-:W-:Y:S08]  /*14860*/  HMMA.16816.F32.BF16 R12, R140.reuse, R16, R12 ;  /* 0x000000108c0c723c */ /* 0x048ff0000004180c */
[C---:B------:R-:W-:Y:S01]  /*14870*/  HMMA.16816.F32.BF16 R8, R140.reuse, R18, R8 ;  /* 0x000000128c08723c */ /* 0x040fe20000041808 */
[----:B------:R-:W2:Y:S07]  /*14880*/  LDSM.16.M88.4 R16, [R0+0xa800] ;  /* 0x00a800000010783b */ /* 0x000eae0000000200 */
[C---:B------:R-:W-:Y:S08]  /*14890*/  HMMA.16816.F32.BF16 R80, R140.reuse, R120, R80 ;  /* 0x000000788c50723c */ /* 0x040ff00000041850 */
[C---:B------:R-:W-:Y:S08]  /*148a0*/  HMMA.16816.F32.BF16 R76, R140.reuse, R122, R76 ;  /* 0x0000007a8c4c723c */ /* 0x040ff0000004184c */
[C---:B------:R-:W-:Y:S01]  /*148b0*/  HMMA.16816.F32.BF16 R120, R140.reuse, R116, R72 ;  /* 0x000000748c78723c */ /* 0x040fe20000041848 */
[----:B------:R-:W3:Y:S07]  /*148c0*/  LDSM.16.M88.4 R72, [R0+0xb000] ;  /* 0x00b000000048783b */ /* 0x000eee0000000200 */
[----:B------:R-:W-:Y:S08]  /*148d0*/  HMMA.16816.F32.BF16 R68, R140, R118, R68 ;  /* 0x000000768c44723c */ /* 0x000ff00000041844 */
[----:B-1----:R-:W-:Y:S01]  /*148e0*/  HMMA.16816.F32.BF16 R76, R4, R22, R76 ;  /* 0x00000016044c723c */ /* 0x002fe2000004184c */
[----:B------:R-:W-:-:S05]  /*148f0*/  LOP3.LUT R22, R203, R200, RZ, 0xfc, !PT ;  /* 0x000000c8cb167212 */ /* 0x000fca00078efcff */
[--C-:B------:R-:W-:Y:S02]  /*14900*/  IMAD R152, R217, 0x40, R22.reuse ;  /* 0x00000040d9987824 */ /* 0x100fe400078e0216 */
[C---:B--2---:R-:W-:Y:S01]  /*14910*/  HMMA.16816.F32.BF16 R120, R4.reuse, R16, R120 ;  /* 0x000000100478723c */ /* 0x044fe20000041878 */
[----:B------:R-:W-:Y:S01]  /*14920*/  LOP3.LUT R17, R196, 0x38, RZ, 0xc0, !PT ;  /* 0x00000038c4117812 */ /* 0x000fe200078ec0ff */
[----:B------:R-:W-:Y:S02]  /*14930*/  IMAD.IADD R230, R152, 0x1, R61 ;  /* 0x0000000198e67824 */ /* 0x000fe400078e023d */
[----:B------:R-:W-:Y:S01]  /*14940*/  IMAD.IADD R22, R65, 0x1, R22 ;  /* 0x0000000141167824 */ /* 0x000fe200078e0216 */
[----:B------:R-:W-:Y:S01]  /*14950*/  LOP3.LUT R17, R17, 0x1c0, R62, 0xf8, !PT ;  /* 0x000001c011117812 */ /* 0x000fe200078ef83e */
[----:B------:R-:W-:Y:S02]  /*14960*/  VIADD R228, R230, 0x8 ;  /* 0x00000008e6e47836 */ /* 0x000fe40000000000 */
[----:B------:R-:W-:Y:S01]  /*14970*/  HMMA.16816.F32.BF16 R68, R4, R18, R68 ;  /* 0x000000120444723c */ /* 0x000fe20000041844 */
[----:B------:R-:W-:Y:S01]  /*14980*/  LOP3.LUT R17, R17, R198, RZ, 0x3c, !PT ;  /* 0x000000c611117212 */ /* 0x000fe200078e3cff */
[----:B------:R-:W-:-:S03]  /*14990*/  VIADD R154, R22, 0x8 ;  /* 0x00000008169a7836 */ /* 0x000fc60000000000 */
[----:B------:R-:W-:Y:S02]  /*149a0*/  LOP3.LUT R62, R17, 0x1e00, R62, 0xf8, !PT ;  /* 0x00001e00113e7812 */ /* 0x000fe400078ef83e */
[----:B------:R-:W-:Y:S01]  /*149b0*/  IADD3 R17, PT, PT, R3, R67, -R218 ;  /* 0x0000004303117210 */ /* 0x000fe20007ffe8da */
[----:B------:R-:W-:Y:S01]  /*149c0*/  HMMA.16816.F32.BF16 R104, R140, R136, R104 ;  /* 0x000000888c68723c */ /* 0x000fe20000041868 */
[----:B------:R-:W-:Y:S01]  /*149d0*/  VIADD R136, R64, 0xffffffff ;  /* 0xffffffff40887836 */ /* 0x000fe20000000000 */
[----:B------:R-:W-:Y:S02]  /*149e0*/  LEA R235, R62, UR8, 0x1 ;  /* 0x000000083eeb7c11 */ /* 0x000fe4000f8e08ff */
[----:B------:R-:W-:Y:S02]  /*149f0*/  IMAD.IADD R152, R152, 0x1, R17 ;  /* 0x0000000198987824 */ /* 0x000fe400078e0211 */
[----:B------:R-:W1:Y:S01]  /*14a00*/  LDSM.16.M88.4 R16, [R0+0xb800] ;  /* 0x00b800000010783b */ /* 0x000e620000000200 */
[----:B------:R-:W-:-:S04]  /*14a10*/  DEPBAR.LE SB0, 0x0 ;  /* 0x000080000000791a */ /* 0x000fc80000000000 */
[----:B------:R-:W-:Y:S01]  /*14a20*/  HMMA.16816.F32.BF16 R96, R140, R128, R96 ;  /* 0x000000808c60723c */ /* 0x000fe20000041860 */
[C-C-:B------:R-:W-:Y:S02]  /*14a30*/  VIADDMNMX R229, R152.reuse, 0x1, R67.reuse, PT ;  /* 0x0000000198e57846 */ /* 0x140fe40003800143 */
[----:B------:R-:W-:-:S05]  /*14a40*/  VIADDMNMX R227, R152, 0x9, R67, PT ;  /* 0x0000000998e37846 */ /* 0x000fca0003800143 */
[----:B------:R-:W-:Y:S08]  /*14a50*/  HMMA.16816.F32.BF16 R88, R140, R124, R88 ;  /* 0x0000007c8c58723c */ /* 0x000ff00000041858 */
[----:B------:R-:W-:Y:S01]  /*14a60*/  HMMA.16816.F32.BF16 R80, R4, R20, R80 ;  /* 0x000000140450723c */ /* 0x000fe20000041850 */
[----:B------:R-:W-:-:S07]  /*14a70*/  IMAD.SHL.U32 R20, R136, 0x80, RZ ;  /* 0x0000008088147824 */ /* 0x000fce00078e00ff */
[C---:B------:R-:W-:Y:S08]  /*14a80*/  HMMA.16816.F32.BF16 R100, R140.reuse, R138, R100 ;  /* 0x0000008a8c64723c */ /* 0x040ff00000041864 */
[C---:B------:R-:W-:Y:S08]  /*14a90*/  HMMA.16816.F32.BF16 R92, R140.reuse, R130, R92 ;  /* 0x000000828c5c723c */ /* 0x040ff0000004185c */
[C---:B------:R-:W-:Y:S08]  /*14aa0*/  HMMA.16816.F32.BF16 R84, R140.reuse, R126, R84 ;  /* 0x0000007e8c54723c */ /* 0x040ff00000041854 */
[C---:B------:R-:W-:Y:S08]  /*14ab0*/  HMMA.16816.F32.BF16 R56, R140.reuse, R112, R56 ;  /* 0x000000708c38723c */ /* 0x040ff00000041838 */
[C---:B------:R-:W-:Y:S08]  /*14ac0*/  HMMA.16816.F32.BF16 R48, R140.reuse, R114, R48 ;  /* 0x000000728c30723c */ /* 0x040ff00000041830 */
[C---:B------:R-:W-:Y:S08]  /*14ad0*/  HMMA.16816.F32.BF16 R44, R140.reuse, R108, R44 ;  /* 0x0000006c8c2c723c */ /* 0x040ff0000004182c */
[----:B------:R-:W-:Y:S01]  /*14ae0*/  HMMA.16816.F32.BF16 R40, R140, R110, R40 ;  /* 0x0000006e8c28723c */ /* 0x000fe20000041828 */
[----:B------:R-:W-:-:S04]  /*14af0*/  LOP3.LUT R111, R20, R135, RZ, 0xfc, !PT ;  /* 0x00000087146f7212 */ /* 0x000fc800078efcff */
[----:B------:R-:W-:Y:S01]  /*14b00*/  ISETP.GT.AND P3, PT, R230, R111, PT ;  /* 0x0000006fe600720c */ /* 0x000fe20003f64270 */
[C---:B------:R-:W-:Y:S01]  /*14b10*/  IMAD.IADD R3, R111.reuse, 0x1, R218 ;  /* 0x000000016f037824 */ /* 0x040fe200078e02da */
[C---:B------:R-:W-:Y:S01]  /*14b20*/  ISETP.GE.AND P0, PT, R111.reuse, R229, PT ;  /* 0x000000e56f00720c */ /* 0x040fe20003f06270 */
[C---:B------:R-:W-:Y:S01]  /*14b30*/  HMMA.16816.F32.BF16 R104, R4.reuse, R32, R104 ;  /* 0x000000200468723c */ /* 0x040fe20000041868 */
[----:B------:R-:W-:Y:S02]  /*14b40*/  VIADD R67, R111, 0x1 ;  /* 0x000000016f437836 */ /* 0x000fe40000000000 */
[C-C-:B------:R-:W-:Y:S01]  /*14b50*/  IADD3 R150, PT, PT, R22.reuse, -0x11, -R3.reuse ;  /* 0xffffffef16967810 */ /* 0x140fe20007ffe803 */
[C-C-:B------:R-:W-:Y:S01]  /*14b60*/  IMAD.IADD R113, R22.reuse, 0x1, -R3.reuse ;  /* 0x0000000116717824 */ /* 0x140fe200078e0a03 */
[--C-:B------:R-:W-:Y:S01]  /*14b70*/  IADD3 R114, PT, PT, R22, -0x20, -R3.reuse ;  /* 0xffffffe016727810 */ /* 0x100fe20007ffe803 */
[--C-:B------:R-:W-:Y:S01]  /*14b80*/  IMAD.IADD R118, R154, 0x1, -R3.reuse ;  /* 0x000000019a767824 */ /* 0x100fe200078e0a03 */
[----:B------:R-:W-:Y:S01]  /*14b90*/  IADD3 R117, PT, PT, R22, -0x18, -R3 ;  /* 0xffffffe816757810 */ /* 0x000fe20007ffe803 */
[----:B------:R-:W-:Y:S01]  /*14ba0*/  HMMA.16816.F32.BF16 R96, R4, R28, R96 ;  /* 0x0000001c0460723c */ /* 0x000fe20000041860 */
[----:B------:R-:W-:-:S02]  /*14bb0*/  IABS R150, R150 ;  /* 0x0000009600967213 */ /* 0x000fc40000000000 */
[----:B------:R-:W-:Y:S02]  /*14bc0*/  IABS R114, R114 ;  /* 0x0000007200727213 */ /* 0x000fe40000000000 */
[C-C-:B------:R-:W-:Y:S02]  /*14bd0*/  IADD3 R146, PT, PT, R22.reuse, -0x30, -R3.reuse ;  /* 0xffffffd016927810 */ /* 0x140fe40007ffe803 */
[----:B------:R-:W-:Y:S01]  /*14be0*/  IABS R117, R117 ;  /* 0x0000007500757213 */ /* 0x000fe20000000000 */
[----:B------:R-:W-:Y:S01]  /*14bf0*/  HMMA.16816.F32.BF16 R88, R4, R24, R88 ;  /* 0x000000180458723c */ /* 0x000fe20000041858 */
[----:B------:R-:W-:Y:S02]  /*14c00*/  I2FP.F32.S32 R150, R150 ;  /* 0x0000009600967245 */ /* 0x000fe40000201400 */
[----:B------:R-:W-:Y:S02]  /*14c10*/  IABS R146, R146 ;  /* 0x0000009200927213 */ /* 0x000fe40000000000 */
[----:B------:R-:W-:-:S02]  /*14c20*/  IADD3 R140, PT, PT, R22, -0x48, -R3 ;  /* 0xffffffb8168c7810 */ /* 0x000fc40007ffe803 */
[C-C-:B------:R-:W-:Y:S01]  /*14c30*/  IADD3 R142, PT, PT, R22.reuse, -0x40, -R3.reuse ;  /* 0xffffffc0168e7810 */ /* 0x140fe20007ffe803 */
[C---:B------:R-:W-:Y:S01]  /*14c40*/  HMMA.16816.F32.BF16 R100, R4.reuse, R34, R100 ;  /* 0x000000220464723c */ /* 0x040fe20000041864 */
[----:B------:R-:W-:Y:S02]  /*14c50*/  IABS R140, R140 ;  /* 0x0000008c008c7213 */ /* 0x000fe40000000000 */
[C-C-:B------:R-:W-:Y:S02]  /*14c60*/  IADD3 R134, PT, PT, R22.reuse, -0x58, -R3.reuse ;  /* 0xffffffa816867810 */ /* 0x140fe40007ffe803 */
[----:B------:R-:W-:Y:S02]  /*14c70*/  IABS R142, R142 ;  /* 0x0000008e008e7213 */ /* 0x000fe40000000000 */
[----:B------:R-:W-:Y:S01]  /*14c80*/  IADD3 R138, PT, PT, R22, -0x50, -R3 ;  /* 0xffffffb0168a7810 */ /* 0x000fe20007ffe803 */
[----:B------:R-:W-:Y:S01]  /*14c90*/  HMMA.16816.F32.BF16 R12, R4, R36, R12 ;  /* 0x00000024040c723c */ /* 0x000fe2000004180c */
[----:B------:R-:W-:-:S02]  /*14ca0*/  IABS R134, R134 ;  /* 0x0000008600867213 */ /* 0x000fc40000000000 */
[C-C-:B------:R-:W-:Y:S02]  /*14cb0*/  IADD3 R126, PT, PT, R22.reuse, -0x70, -R3.reuse ;  /* 0xffffff90167e7810 */ /* 0x140fe40007ffe803 */
[C-C-:B------:R-:W-:Y:S02]  /*14cc0*/  IADD3 R116, PT, PT, R22.reuse, -0x19, -R3.reuse ;  /* 0xffffffe716747810 */ /* 0x140fe40007ffe803 */
[----:B------:R-:W-:Y:S01]  /*14cd0*/  IABS R138, R138 ;  /* 0x0000008a008a7213 */ /* 0x000fe20000000000 */
[----:B------:R-:W-:Y:S01]  /*14ce0*/  HMMA.16816.F32.BF16 R8, R4, R38, R8 ;  /* 0x000000260408723c */ /* 0x000fe20000041808 */
[C-C-:B------:R-:W-:Y:S02]  /*14cf0*/  IADD3 R149, PT, PT, R22.reuse, -0x21, -R3.reuse ;  /* 0xffffffdf16957810 */ /* 0x140fe40007ffe803 */
[C-C-:B------:R-:W-:Y:S02]  /*14d00*/  IADD3 R147, PT, PT, R22.reuse, -0x29, -R3.reuse ;  /* 0xffffffd716937810 */ /* 0x140fe40007ffe803 */
[----:B------:R-:W-:-:S02]  /*14d10*/  IADD3 R128, PT, PT, R22, -0x68, -R3 ;  /* 0xffffff9816807810 */ /* 0x000fc40007ffe803 */
[----:B------:R-:W-:Y:S01]  /*14d20*/  IABS R126, R126 ;  /* 0x0000007e007e7213 */ /* 0x000fe20000000000 */
[C---:B------:R-:W-:Y:S01]  /*14d30*/  HMMA.16816.F32.BF16 R92, R4.reuse, R30, R92 ;  /* 0x0000001e045c723c */ /* 0x040fe2000004185c */
[----:B------:R-:W-:Y:S02]  /*14d40*/  IABS R116, R116 ;  /* 0x0000007400747213 */ /* 0x000fe40000000000 */
[----:B------:R-:W-:Y:S02]  /*14d50*/  IADD3 R148, PT, PT, R22, -0x28, -R3 ;  /* 0xffffffd816947810 */ /* 0x000fe40007ffe803 */
[----:B------:R-:W-:Y:S02]  /*14d60*/  IABS R149, R149 ;  /* 0x0000009500957213 */ /* 0x000fe40000000000 */
[----:B------:R-:W-:Y:S01]  /*14d70*/  IABS R147, R147 ;  /* 0x0000009300937213 */ /* 0x000fe20000000000 */
[----:B------:R-:W-:Y:S01]  /*14d80*/  HMMA.16816.F32.BF16 R84, R4, R26, R84 ;  /* 0x0000001a0454723c */ /* 0x000fe20000041854 */
[----:B------:R-:W-:-:S02]  /*14d90*/  IABS R128, R128 ;  /* 0x0000008000807213 */ /* 0x000fc40000000000 */
[----:B------:R-:W-:Y:S02]  /*14da0*/  I2FP.F32.S32 R116, R116 ;  /* 0x0000007400747245 */ /* 0x000fe40000201400 */
[C-C-:B------:R-:W-:Y:S02]  /*14db0*/  IADD3 R137, PT, PT, R22.reuse, -0x51, -R3.reuse ;  /* 0xffffffaf16897810 */ /* 0x140fe40007ffe803 */
[----:B------:R-:W-:Y:S01]  /*14dc0*/  IABS R148, R148 ;  /* 0x0000009400947213 */ /* 0x000fe20000000000 */
[----:B---3--:R-:W-:Y:S01]  /*14dd0*/  HMMA.16816.F32.BF16 R56, R4, R72, R56 ;  /* 0x000000480438723c */ /* 0x008fe20000041838 */
[C---:B------:R-:W-:Y:S01]  /*14de0*/  IADD3 R115, PT, PT, R22.reuse, -0x9, -R3 ;  /* 0xfffffff716737810 */ /* 0x040fe20007ffe803 */
[----:B------:R-:W-:Y:S01]  /*14df0*/  FFMA.FTZ R116, -R221, R116, R101 ;  /* 0x00000074dd747223 */ /* 0x000fe20000010165 */
[----:B------:R-:W-:Y:S02]  /*14e00*/  IADD3 R153, PT, PT, R22, -0x1, -R3 ;  /* 0xffffffff16997810 */ /* 0x000fe40007ffe803 */
[----:B------:R-:W-:-:S02]  /*14e10*/  IABS R137, R137 ;  /* 0x0000008900897213 */ /* 0x000fc40000000000 */
[----:B------:R-:W-:Y:S01]  /*14e20*/  I2FP.F32.S32 R101, R148 ;  /* 0x0000009400657245 */ /* 0x000fe20000201400 */
[C---:B------:R-:W-:Y:S01]  /*14e30*/  HMMA.16816.F32.BF16 R48, R4.reuse, R74, R48 ;  /* 0x0000004a0430723c */ /* 0x040fe20000041830 */
[----:B------:R-:W-:Y:S02]  /*14e40*/  IABS R115, R115 ;  /* 0x0000007300737213 */ /* 0x000fe40000000000 */
[----:B------:R-:W-:Y:S01]  /*14e50*/  IABS R152, R153 ;  /* 0x0000009900987213 */ /* 0x000fe20000000000 */
[----:B------:R-:W-:Y:S01]  /*14e60*/  FFMA.FTZ R101, -R221, R101, R92 ;  /* 0x00000065dd657223 */ /* 0x000fe2000001015c */
[C-C-:B------:R-:W-:Y:S01]  /*14e70*/  IADD3 R125, PT, PT, R22.reuse, -0x71, -R3.reuse ;  /* 0xffffff8f167d7810 */ /* 0x140fe20007ffe803 */
[----:B------:R-:W-:Y:S01]  /*14e80*/  VIADD R92, R111, 0x39 ;  /* 0x000000396f5c7836 */ /* 0x000fe20000000000 */
[----:B------:R-:W-:Y:S01]  /*14e90*/  IADD3 R151, PT, PT, R22, -0x10, -R3 ;  /* 0xfffffff016977810 */ /* 0x000fe20007ffe803 */
[----:B-1----:R-:W-:Y:S01]  /*14ea0*/  HMMA.16816.F32.BF16 R44, R4, R16, R44 ;  /* 0x00000010042c723c */ /* 0x002fe2000004182c */
[----:B------:R-:W-:-:S02]  /*14eb0*/  I2FP.F32.S32 R16, R115 ;  /* 0x0000007300107245 */ /* 0x000fc40000201400 */
[----:B------:R-:W-:Y:S02]  /*14ec0*/  I2FP.F32.S32 R152, R152 ;  /* 0x0000009800987245 */ /* 0x000fe40000201400 */
[C---:B------:R-:W-:Y:S01]  /*14ed0*/  IADD3 R124, PT, PT, R22.reuse, -0x78, -R3 ;  /* 0xffffff88167c7810 */ /* 0x040fe20007ffe803 */
[C---:B------:R-:W-:Y:S01]  /*14ee0*/  FFMA.FTZ R115, -R221.reuse, R16, R9 ;  /* 0x00000010dd737223 */ /* 0x040fe20000010109 */
[----:B------:R-:W-:Y:S01]  /*14ef0*/  IABS R151, R151 ;  /* 0x0000009700977213 */ /* 0x000fe20000000000 */
[----:B------:R-:W-:Y:S01]  /*14f00*/  HMMA.16816.F32.BF16 R40, R4, R18, R40 ;  /* 0x000000120428723c */ /* 0x000fe20000041828 */
        /* <DEDUP_REMOVED lines=22> */
[----:B------:R-:W-:Y:S01]  /*15070*/  IABS R19, R113 ;  /* 0x0000007100137213 */ /* 0x000fe20000000000 */
[C---:B------:R-:W-:Y:S01]  /*15080*/  FFMA.FTZ R174, -R221.reuse, R5, R68 ;  /* 0x00000005ddae7223 */ /* 0x040fe20000010144 */
[----:B------:R-:W-:Y:S01]  /*15090*/  I2FP.F32.S32 R5, R126 ;  /* 0x0000007e00057245 */ /* 0x000fe20000201400 */
[----:B------:R-:W-:Y:S01]  /*150a0*/  FFMA.FTZ R156, -R221, R7, R48 ;  /* 0x00000007dd9c7223 */ /* 0x000fe20000010130 */
[----:B------:R-:W-:Y:S01]  /*150b0*/  IABS R7, R118 ;  /* 0x0000007600077213 */ /* 0x000fe20000000000 */
[----:B------:R-:W-:Y:S01]  /*150c0*/  VIADD R118, R111, 0x8 ;  /* 0x000000086f767836 */ /* 0x000fe20000000000 */
[----:B------:R-:W-:Y:S01]  /*150d0*/  IABS R4, R125 ;  /* 0x0000007d00047213 */ /* 0x000fe20000000000 */
[----:B------:R-:W-:Y:S01]  /*150e0*/  FFMA.FTZ R146, -R221, R5, R44 ;  /* 0x00000005dd927223 */ /* 0x000fe2000001012c */
[----:B------:R-:W-:Y:S01]  /*150f0*/  VIADD R5, R113, 0xfffffff8 ;  /* 0xfffffff871057836 */ /* 0x000fe20000000000 */
[----:B------:R-:W-:Y:S01]  /*15100*/  I2FP.F32.S32 R7, R7 ;  /* 0x0000000700077245 */ /* 0x000fe20000201400 */
[C---:B------:R-:W-:Y:S01]  /*15110*/  VIADD R13, R111.reuse, 0x21 ;  /* 0x000000216f0d7836 */ /* 0x040fe20000000000 */
[----:B------:R-:W-:Y:S01]  /*15120*/  I2FP.F32.S32 R19, R19 ;  /* 0x0000001300137245 */ /* 0x000fe20000201400 */
[----:B------:R-:W-:Y:S01]  /*15130*/  VIADD R6, R111, 0x9 ;  /* 0x000000096f067836 */ /* 0x000fe20000000000 */
[----:B------:R-:W-:Y:S01]  /*15140*/  IABS R5, R5 ;  /* 0x0000000500057213 */ /* 0x000fe20000000000 */
[----:B------:R-:W-:Y:S01]  /*15150*/  FFMA.FTZ R16, -R221, R7, R14 ;  /* 0x00000007dd107223 */ /* 0x000fe2000001010e */
[--C-:B------:R-:W-:Y:S01]  /*15160*/  IADD3 R119, PT, PT, R22, -0x79, -R3.reuse ;  /* 0xffffff8716777810 */ /* 0x100fe20007ffe803 */
[C---:B------:R-:W-:Y:S01]  /*15170*/  VIADD R7, R111.reuse, 0x11 ;  /* 0x000000116f077836 */ /* 0x040fe20000000000 */
[----:B------:R-:W-:Y:S01]  /*15180*/  I2FP.F32.S32 R5, R5 ;  /* 0x0000000500057245 */ /* 0x000fe20000201400 */
[C---:B------:R-:W-:Y:S01]  /*15190*/  VIADD R96, R111.reuse, 0x31 ;  /* 0x000000316f607836 */ /* 0x040fe20000000000 */
[----:B------:R-:W-:Y:S01]  /*151a0*/  ISETP.GT.AND P6, PT, R230, R67, PT ;  /* 0x00000043e600720c */ /* 0x000fe20003fc4270 */
[----:B------:R-:W-:Y:S01]  /*151b0*/  VIADD R93, R111, 0x38 ;  /* 0x000000386f5d7836 */ /* 0x000fe20000000000 */
[----:B------:R-:W-:Y:S01]  /*151c0*/  I2FP.F32.S32 R4, R4 ;  /* 0x0000000400047245 */ /* 0x000fe20000201400 */
[C---:B------:R-:W-:Y:S01]  /*151d0*/  FFMA.FTZ R44, -R221.reuse, R5, R8 ;  /* 0x00000005dd2c7223 */ /* 0x040fe20000010108 */
[----:B------:R-:W-:Y:S01]  /*151e0*/  IADD3 R145, PT, PT, R22, -0x31, -R3 ;  /* 0xffffffcf16917810 */ /* 0x000fe20007ffe803 */
[----:B------:R-:W-:Y:S01]  /*151f0*/  FFMA.FTZ R5, -R221, R19, R12 ;  /* 0x00000013dd057223 */ /* 0x000fe2000001010c */
[----:B------:R-:W-:Y:S01]  /*15200*/  IABS R9, R124 ;  /* 0x0000007c00097213 */ /* 0x000fe20000000000 */
[----:B------:R-:W-:Y:S01]  /*15210*/  VIADD R8, R111, 0x18 ;  /* 0x000000186f087836 */ /* 0x000fe20000000000 */
[----:B------:R-:W-:Y:S01]  /*15220*/  I2FP.F32.S32 R151, R151 ;  /* 0x0000009700977245 */ /* 0x000fe20000201400 */
[----:B------:R-:W-:Y:S01]  /*15230*/  FFMA.FTZ R45, -R221, R4, R45 ;  /* 0x00000004dd2d7223 */ /* 0x000fe2000001012d */
[----:B------:R-:W-:Y:S01]  /*15240*/  IABS R18, R119 ;  /* 0x0000007700127213 */ /* 0x000fe20000000000 */
[----:B------:R-:W-:Y:S01]  /*15250*/  VIADD R4, R111, 0x10 ;  /* 0x000000106f047836 */ /* 0x000fe20000000000 */
[----:B------:R-:W-:Y:S01]  /*15260*/  ISETP.GT.AND P4, PT, R230, R118, PT ;  /* 0x00000076e600720c */ /* 0x000fe20003f84270 */
[----:B------:R-:W-:Y:S01]  /*15270*/  FFMA.FTZ R114, -R221, R151, R104 ;  /* 0x00000097dd727223 */ /* 0x000fe20000010168 */
[C-C-:B------:R-:W-:Y:S01]  /*15280*/  IADD3 R144, PT, PT, R22.reuse, -0x38, -R3.reuse ;  /* 0xffffffc816907810 */ /* 0x140fe20007ffe803 */
[C---:B------:R-:W-:Y:S01]  /*15290*/  VIADD R104, R111.reuse, 0x28 ;  /* 0x000000286f687836 */ /* 0x040fe20000000000 */
[--C-:B------:R-:W-:Y:S01]  /*152a0*/  IADD3 R143, PT, PT, R22, -0x39, -R3.reuse ;  /* 0xffffffc7168f7810 */ /* 0x100fe20007ffe803 */
[----:B------:R-:W-:Y:S01]  /*152b0*/  VIADD R14, R111, 0x19 ;  /* 0x000000196f0e7836 */ /* 0x000fe20000000000 */
[----:B------:R-:W-:Y:S01]  /*152c0*/  FSEL R119, R17, -INF , !P6 ;  /* 0xff80000011777808 */ /* 0x000fe20007000000 */
[C---:B------:R-:W-:Y:S01]  /*152d0*/  VIADD R88, R111.reuse, 0x41 ;  /* 0x000000416f587836 */ /* 0x040fe20000000000 */
[----:B------:R-:W-:Y:S01]  /*152e0*/  IABS R145, R145 ;  /* 0x0000009100917213 */ /* 0x000fe20000000000 */
[C---:B------:R-:W-:Y:S01]  /*152f0*/  VIADD R100, R111.reuse, 0x29 ;  /* 0x000000296f647836 */ /* 0x040fe20000000000 */
[----:B------:R-:W-:Y:S01]  /*15300*/  I2FP.F32.S32 R9, R9 ;  /* 0x0000000900097245 */ /* 0x000fe20000201400 */
[C---:B------:R-:W-:Y:S01]  /*15310*/  VIADD R80, R111.reuse, 0x51 ;  /* 0x000000516f507836 */ /* 0x040fe20000000000 */
[----:B------:R-:W-:Y:S01]  /*15320*/  ISETP.GT.AND P6, PT, R230, R7, PT ;  /* 0x00000007e600720c */ /* 0x000fe20003fc4270 */
[----:B------:R-:W-:Y:S01]  /*15330*/  VIADD R68, R111, 0x61 ;  /* 0x000000616f447836 */ /* 0x000fe20000000000 */
[--C-:B------:R-:W-:Y:S01]  /*15340*/  IADD3 R141, PT, PT, R22, -0x41, -R3.reuse ;  /* 0xffffffbf168d7810 */ /* 0x100fe20007ffe803 */
[----:B------:R-:W-:Y:S01]  /*15350*/  FFMA.FTZ R40, -R221, R9, R40 ;  /* 0x00000009dd287223 */ /* 0x000fe20000010128 */
[----:B------:R-:W-:Y:S01]  /*15360*/  FSEL R5, R5, -INF , !P3 ;  /* 0xff80000005057808 */ /* 0x000fe20005800000 */
[C---:B------:R-:W-:Y:S01]  /*15370*/  VIADD R9, R111.reuse, 0x20 ;  /* 0x000000206f097836 */ /* 0x040fe20000000000 */
[----:B------:R-:W-:Y:S01]  /*15380*/  FSEL R17, R44, -INF , !P4 ;  /* 0xff8000002c117808 */ /* 0x000fe20006000000 */
[C---:B------:R-:W-:Y:S01]  /*15390*/  VIADD R76, R111.reuse, 0x59 ;  /* 0x000000596f4c7836 */ /* 0x040fe20000000000 */
[----:B------:R-:W-:Y:S01]  /*153a0*/  IABS R144, R144 ;  /* 0x0000009000907213 */ /* 0x000fe20000000000 */
[C---:B------:R-:W-:Y:S01]  /*153b0*/  VIADD R48, R111.reuse, 0x78 ;  /* 0x000000786f307836 */ /* 0x040fe20000000000 */
[----:B------:R-:W-:Y:S01]  /*153c0*/  IABS R143, R143 ;  /* 0x0000008f008f7213 */ /* 0x000fe20000000000 */
[----:B------:R-:W-:Y:S01]  /*153d0*/  VIADD R44, R111, 0x79 ;  /* 0x000000796f2c7836 */ /* 0x000fe20000000000 */
[----:B------:R-:W-:Y:S01]  /*153e0*/  ISETP.GT.AND P4, PT, R230, R8, PT ;  /* 0x00000008e600720c */ /* 0x000fe20003f84270 */
[----:B------:R-:W-:Y:S01]  /*153f0*/  FFMA.FTZ R10, -R221, R19, R10 ;  /* 0x00000013dd0a7223 */ /* 0x000fe2000001010a */
[----:B------:R-:W-:-:S02]  /*15400*/  IADD3 R139, PT, PT, R22, -0x49, -R3 ;  /* 0xffffffb7168b7810 */ /* 0x000fc40007ffe803 */
[----:B------:R-:W-:Y:S02]  /*15410*/  I2FP.F32.S32 R170, R145 ;  /* 0x0000009100aa7245 */ /* 0x000fe40000201400 */
[----:B------:R-:W-:Y:S02]  /*15420*/  FSEL R113, R117, -INF , !P6 ;  /* 0xff80000075717808 */ /* 0x000fe40007000000 */
[----:B------:R-:W-:Y:S01]  /*15430*/  IABS R141, R141 ;  /* 0x0000008d008d7213 */ /* 0x000fe20000000000 */
[----:B------:R-:W-:Y:S01]  /*15440*/  FFMA.FTZ R170, -R221, R170, R89 ;  /* 0x000000aaddaa7223 */ /* 0x000fe20000010159 */
[----:B------:R-:W-:Y:S01]  /*15450*/  I2FP.F32.S32 R18, R18 ;  /* 0x0000001200127245 */ /* 0x000fe20000201400 */
[----:B------:R-:W-:Y:S01]  /*15460*/  VIADD R89, R111, 0x40 ;  /* 0x000000406f597836 */ /* 0x000fe20000000000 */
[----:B------:R-:W-:Y:S02]  /*15470*/  FSEL R5, R5, -INF , !P0 ;  /* 0xff80000005057808 */ /* 0x000fe40004000000 */
[C---:B------:R-:W-:Y:S01]  /*15480*/  ISETP.GT.AND P6, PT, R230.reuse, R13, PT ;  /* 0x0000000de600720c */ /* 0x040fe20003fc4270 */
[----:B------:R-:W-:Y:S01]  /*15490*/  FFMA.FTZ R18, -R221, R18, R41 ;  /* 0x00000012dd127223 */ /* 0x000fe20000010129 */
[----:B------:R-:W-:Y:S01]  /*154a0*/  ISETP.GT.AND P0, PT, R230, R4, PT ;  /* 0x00000004e600720c */ /* 0x000fe20003f04270 */
[----:B------:R-:W-:Y:S01]  /*154b0*/  VIADD R41, R111, 0x30 ;  /* 0x000000306f297836 */ /* 0x000fe20000000000 */
[----:B------:R-:W-:-:S02]  /*154c0*/  I2FP.F32.S32 R144, R144 ;  /* 0x0000009000907245 */ /* 0x000fc40000201400 */
[----:B------:R-:W-:Y:S02]  /*154d0*/  I2FP.F32.S32 R166, R143 ;  /* 0x0000008f00a67245 */ /* 0x000fe40000201400 */
[----:B------:R-:W-:Y:S01]  /*154e0*/  FSEL R105, R105, -INF , !P4 ;  /* 0xff80000069697808 */ /* 0x000fe20006000000 */
[C---:B------:R-:W-:Y:S01]  /*154f0*/  FFMA.FTZ R168, -R221.reuse, R144, R84 ;  /* 0x00000090dda87223 */ /* 0x040fe20000010154 */
[----:B------:R-:W-:Y:S01]  /*15500*/  IABS R139, R139 ;  /* 0x0000008b008b7213 */ /* 0x000fe20000000000 */
[----:B------:R-:W-:Y:S01]  /*15510*/  FFMA.FTZ R166, -R221, R166, R85 ;  /* 0x000000a6dda67223 */ /* 0x000fe20000010155 */
[----:B------:R-:W-:Y:S01]  /*15520*/  ISETP.GT.AND P4, PT, R230, R104, PT ;  /* 0x00000068e600720c */ /* 0x000fe20003f84270 */
[C---:B------:R-:W-:Y:S01]  /*15530*/  VIADD R85, R111.reuse, 0x48 ;  /* 0x000000486f557836 */ /* 0x040fe20000000000 */
[----:B------:R-:W-:Y:S01]  /*15540*/  I2FP.F32.S32 R182, R141 ;  /* 0x0000008d00b67245 */ /* 0x000fe20000201400 */
[----:B------:R-:W-:Y:S01]  /*15550*/  VIADD R84, R111, 0x49 ;  /* 0x000000496f547836 */ /* 0x000fe20000000000 */
[----:B------:R-:W-:-:S02]  /*15560*/  FSEL R148, R148, -INF , !P6 ;  /* 0xff80000094947808 */ /* 0x000fc40007000000 */
[----:B------:R-:W-:Y:S01]  /*15570*/  ISETP.GT.AND P3, PT, R230, R6, PT ;  /* 0x00000006e600720c */ /* 0x000fe20003f64270 */
[----:B------:R-:W-:Y:S01]  /*15580*/  FFMA.FTZ R182, -R221, R182, R81 ;  /* 0x000000b6ddb67223 */ /* 0x000fe20000010151 */
[----:B------:R-:W-:Y:S01]  /*15590*/  FSEL R114, R114, -INF , !P0 ;  /* 0xff80000072727808 */ /* 0x000fe20004000000 */
[----:B------:R-:W-:Y:S01]  /*155a0*/  VIADD R81, R111, 0x50 ;  /* 0x000000506f517836 */ /* 0x000fe20000000000 */
[----:B------:R-:W-:Y:S02]  /*155b0*/  ISETP.GT.AND P6, PT, R230, R96, PT ;  /* 0x00000060e600720c */ /* 0x000fe40003fc4270 */
[--C-:B------:R-:W-:Y:S02]  /*155c0*/  IADD3 R129, PT, PT, R22, -0x61, -R3.reuse ;  /* 0xffffff9f16817810 */ /* 0x100fe40007ffe803 */
[----:B------:R-:W-:Y:S02]  /*155d0*/  ISETP.GT.AND P0, PT, R230, R9, PT ;  /* 0x00000009e600720c */ /* 0x000fe40003f04270 */
[----:B------:R-:W-:-:S02]  /*155e0*/  IADD3 R131, PT, PT, R22, -0x59, -R3 ;  /* 0xffffffa716837810 */ /* 0x000fc40007ffe803 */
[----:B------:R-:W-:Y:S02]  /*155f0*/  I2FP.F32.S32 R184, R139 ;  /* 0x0000008b00b87245 */ /* 0x000fe40000201400 */
[----:B------:R-:W-:Y:S02]  /*15600*/  FSEL R101, R101, -INF , !P4 ;  /* 0xff80000065657808 */ /* 0x000fe40006000000 */
[----:B------:R-:W-:Y:S01]  /*15610*/  ISETP.GT.AND P4, PT, R230, R93, PT ;  /* 0x0000005de600720c */ /* 0x000fe20003f84270 */
[----:B------:R-:W-:Y:S01]  /*15620*/  FFMA.FTZ R184, -R221, R184, R77 ;  /* 0x000000b8ddb87223 */ /* 0x000fe2000001014d */
[----:B------:R-:W-:Y:S01]  /*15630*/  IADD3 R130, PT, PT, R22, -0x60, -R3 ;  /* 0xffffffa016827810 */ /* 0x000fe20007ffe803 */
[----:B------:R-:W-:Y:S01]  /*15640*/  VIADD R77, R111, 0x58 ;  /* 0x000000586f4d7836 */ /* 0x000fe20000000000 */
[----:B------:R-:W-:Y:S02]  /*15650*/  FSEL R115, R115, -INF , !P3 ;  /* 0xff80000073737808 */ /* 0x000fe40005800000 */
[----:B------:R-:W-:-:S02]  /*15660*/  FSEL R170, R170, -INF , !P6 ;  /* 0xff800000aaaa7808 */ /* 0x000fc40007000000 */
[----:B------:R-:W-:Y:S02]  /*15670*/  IABS R129, R129 ;  /* 0x0000008100817213 */ /* 0x000fe40000000000 */
[----:B------:R-:W-:Y:S02]  /*15680*/  ISETP.GT.AND P3, PT, R230, R14, PT ;  /* 0x0000000ee600720c */ /* 0x000fe40003f64270 */
[----:B------:R-:W-:Y:S02]  /*15690*/  FSEL R150, R150, -INF , !P0 ;  /* 0xff80000096967808 */ /* 0x000fe40004000000 */
[----:B------:R-:W-:Y:S02]  /*156a0*/  ISETP.GT.AND P6, PT, R230, R88, PT ;  /* 0x00000058e600720c */ /* 0x000fe40003fc4270 */
[----:B------:R-:W-:Y:S02]  /*156b0*/  IADD3 R127, PT, PT, R22, -0x69, -R3 ;  /* 0xffffff97167f7810 */ /* 0x000fe40007ffe803 */
[----:B------:R-:W-:-:S02]  /*156c0*/  IABS R131, R131 ;  /* 0x0000008300837213 */ /* 0x000fc40000000000 */
[----:B------:R-:W-:Y:S02]  /*156d0*/  ISETP.GT.AND P0, PT, R230, R41, PT ;  /* 0x00000029e600720c */ /* 0x000fe40003f04270 */
[----:B------:R-:W-:Y:S02]  /*156e0*/  FSEL R168, R168, -INF , !P4 ;  /* 0xff800000a8a87808 */ /* 0x000fe40006000000 */
[----:B------:R-:W-:Y:S02]  /*156f0*/  IABS R130, R130 ;  /* 0x0000008200827213 */ /* 0x000fe40000000000 */
[----:B------:R-:W-:Y:S02]  /*15700*/  ISETP.GT.AND P4, PT, R230, R85, PT ;  /* 0x00000055e600720c */ /* 0x000fe40003f84270 */
[----:B------:R-:W-:Y:S02]  /*15710*/  I2FP.F32.S32 R158, R129 ;  /* 0x00000081009e7245 */ /* 0x000fe40000201400 */
[----:B------:R-:W-:-:S02]  /*15720*/  FSEL R12, R116, -INF , !P3 ;  /* 0xff800000740c7808 */ /* 0x000fc40005800000 */
[----:B------:R-:W-:Y:S01]  /*15730*/  FSEL R182, R182, -INF , !P6 ;  /* 0xff800000b6b67808 */ /* 0x000fe20007000000 */
[----:B------:R-:W-:Y:S01]  /*15740*/  FFMA.FTZ R158, -R221, R158, R57 ;  /* 0x0000009edd9e7223 */ /* 0x000fe20000010139 */
[----:B------:R-:W-:Y:S01]  /*15750*/  I2FP.F32.S32 R172, R131 ;  /* 0x0000008300ac7245 */ /* 0x000fe20000201400 */
[----:B------:R-:W-:Y:S01]  /*15760*/  VIADD R57, R111, 0x69 ;  /* 0x000000696f397836 */ /* 0x000fe20000000000 */
[----:B------:R-:W-:Y:S02]  /*15770*/  IABS R127, R127 ;  /* 0x0000007f007f7213 */ /* 0x000fe40000000000 */
[----:B------:R-:W-:Y:S01]  /*15780*/  ISETP.GT.AND P3, PT, R230, R100, PT ;  /* 0x00000064e600720c */ /* 0x000fe20003f64270 */
[----:B------:R-:W-:Y:S01]  /*15790*/  FFMA.FTZ R172, -R221, R172, R69 ;  /* 0x000000acddac7223 */ /* 0x000fe20000010145 */
[----:B------:R-:W-:Y:S01]  /*157a0*/  FSEL R180, R180, -INF , !P0 ;  /* 0xff800000b4b47808 */ /* 0x000fe20004000000 */
[----:B------:R-:W-:Y:S01]  /*157b0*/  VIADD R69, R111, 0x60 ;  /* 0x000000606f457836 */ /* 0x000fe20000000000 */
[----:B------:R-:W-:-:S02]  /*157c0*/  ISETP.GT.AND P6, PT, R230, R80, PT ;  /* 0x00000050e600720c */ /* 0x000fc40003fc4270 */
[----:B------:R-:W-:Y:S02]  /*157d0*/  ISETP.GT.AND P0, PT, R230, R89, PT ;  /* 0x00000059e600720c */ /* 0x000fe40003f04270 */
        /* <DEDUP_REMOVED lines=29> */
[C---:B------:R-:W-:Y:S02]  /*159b0*/  ISETP.GE.AND P5, PT, R67.reuse, R229, PT ;  /* 0x000000e54300720c */ /* 0x040fe40003fa6270 */
[----:B------:R-:W-:Y:S02]  /*159c0*/  ISETP.GE.AND P2, PT, R67, R227, PT ;  /* 0x000000e34300720c */ /* 0x000fe40003f46270 */
[----:B------:R-:W-:Y:S01]  /*159d0*/  ISETP.GT.AND P1, PT, R228, R67, PT ;  /* 0x00000043e400720c */ /* 0x000fe20003f24270 */
[----:B------:R-:W-:Y:S01]  /*159e0*/  VIADD R67, R111, 0x68 ;  /* 0x000000686f437836 */ /* 0x000fe20000000000 */
[----:B------:R-:W-:Y:S02]  /*159f0*/  I2FP.F32.S32 R130, R130 ;  /* 0x0000008200827245 */ /* 0x000fe40000201400 */
[----:B------:R-:W-:Y:S02]  /*15a00*/  FSEL R186, R186, -INF , !P4 ;  /* 0xff800000baba7808 */ /* 0x000fe40006000000 */
[----:B------:R-:W-:Y:S01]  /*15a10*/  IADD3 R3, PT, PT, R154, -0x79, -R3 ;  /* 0xffffff879a037810 */ /* 0x000fe20007ffe803 */
[----:B------:R-:W-:Y:S01]  /*15a20*/  FFMA.FTZ R160, -R221, R130, R56 ;  /* 0x00000082dda07223 */ /* 0x000fe20000010138 */
[----:B------:R-:W-:Y:S01]  /*15a30*/  ISETP.GT.AND P4, PT, R230, R77, PT ;  /* 0x0000004de600720c */ /* 0x000fe20003f84270 */
[----:B------:R-:W-:Y:S01]  /*15a40*/  VIADD R56, R111, 0x70 ;  /* 0x000000706f387836 */ /* 0x000fe20000000000 */
[----:B------:R-:W-:-:S02]  /*15a50*/  I2FP.F32.S32 R154, R127 ;  /* 0x0000007f009a7245 */ /* 0x000fc40000201400 */
[----:B------:R-:W-:Y:S02]  /*15a60*/  FSEL R97, R97, -INF , !P3 ;  /* 0xff80000061617808 */ /* 0x000fe40005800000 */
[----:B------:R-:W-:Y:S01]  /*15a70*/  FSEL R176, R121, -INF , !P6 ;  /* 0xff80000079b07808 */ /* 0x000fe20007000000 */
[----:B------:R-:W-:Y:S01]  /*15a80*/  FFMA.FTZ R154, -R221, R154, R49 ;  /* 0x0000009add9a7223 */ /* 0x000fe20000010131 */
[----:B------:R-:W-:Y:S01]  /*15a90*/  ISETP.GT.AND P3, PT, R230, R92, PT ;  /* 0x0000005ce600720c */ /* 0x000fe20003f64270 */
[----:B------:R-:W-:Y:S01]  /*15aa0*/  VIADD R49, R111, 0x71 ;  /* 0x000000716f317836 */ /* 0x000fe20000000000 */
[----:B------:R-:W-:Y:S02]  /*15ab0*/  FSEL R188, R188, -INF , !P0 ;  /* 0xff800000bcbc7808 */ /* 0x000fe40004000000 */
[C---:B------:R-:W-:Y:S02]  /*15ac0*/  ISETP.GT.AND P6, PT, R230.reuse, R68, PT ;  /* 0x00000044e600720c */ /* 0x040fe40003fc4270 */
[----:B------:R-:W-:-:S02]  /*15ad0*/  ISETP.GT.AND P0, PT, R230, R81, PT ;  /* 0x00000051e600720c */ /* 0x000fc40003f04270 */
[----:B------:R-:W-:Y:S02]  /*15ae0*/  FSEL R174, R174, -INF , !P4 ;  /* 0xff800000aeae7808 */ /* 0x000fe40006000000 */
[----:B------:R-:W-:Y:S02]  /*15af0*/  ISETP.GT.AND P4, PT, R230, R67, PT ;  /* 0x00000043e600720c */ /* 0x000fe40003f84270 */
[----:B------:R-:W-:Y:S02]  /*15b00*/  IABS R112, R112 ;  /* 0x0000007000707213 */ /* 0x000fe40000000000 */
[----:B------:R-:W-:Y:S02]  /*15b10*/  FSEL R166, R166, -INF , !P3 ;  /* 0xff800000a6a67808 */ /* 0x000fe40005800000 */
[----:B------:R-:W-:Y:S02]  /*15b20*/  FSEL R158, R158, -INF , !P6 ;  /* 0xff8000009e9e7808 */ /* 0x000fe40007000000 */
[----:B------:R-:W-:-:S02]  /*15b30*/  ISETP.GT.AND P3, PT, R230, R84, PT ;  /* 0x00000054e600720c */ /* 0x000fc40003f64270 */
[----:B------:R-:W-:Y:S02]  /*15b40*/  FSEL R178, R120, -INF , !P0 ;  /* 0xff80000078b27808 */ /* 0x000fe40004000000 */
[C---:B------:R-:W-:Y:S02]  /*15b50*/  ISETP.GT.AND P6, PT, R230.reuse, R57, PT ;  /* 0x00000039e600720c */ /* 0x040fe40003fc4270 */
[----:B------:R-:W-:Y:S02]  /*15b60*/  ISETP.GT.AND P0, PT, R230, R69, PT ;  /* 0x00000045e600720c */ /* 0x000fe40003f04270 */
[----:B------:R-:W-:Y:S02]  /*15b70*/  FSEL R156, R156, -INF , !P4 ;  /* 0xff8000009c9c7808 */ /* 0x000fe40006000000 */
[----:B------:R-:W-:Y:S02]  /*15b80*/  I2FP.F32.S32 R112, R112 ;  /* 0x0000007000707245 */ /* 0x000fe40000201400 */
[----:B------:R-:W-:-:S02]  /*15b90*/  ISETP.GT.AND P4, PT, R230, R56, PT ;  /* 0x00000038e600720c */ /* 0x000fc40003f84270 */
[----:B------:R-:W-:Y:S01]  /*15ba0*/  IABS R110, R110 ;  /* 0x0000006e006e7213 */ /* 0x000fe20000000000 */
[----:B------:R-:W-:Y:S01]  /*15bb0*/  FFMA.FTZ R15, -R221, R112, R15 ;  /* 0x00000070dd0f7223 */ /* 0x000fe2000001010f */
[----:B------:R-:W-:Y:S02]  /*15bc0*/  FSEL R184, R184, -INF , !P3 ;  /* 0xff800000b8b87808 */ /* 0x000fe40005800000 */
[----:B------:R-:W-:Y:S02]  /*15bd0*/  FSEL R154, R154, -INF , !P6 ;  /* 0xff8000009a9a7808 */ /* 0x000fe40007000000 */
[----:B------:R-:W-:Y:S02]  /*15be0*/  ISETP.GT.AND P3, PT, R230, R76, PT ;  /* 0x0000004ce600720c */ /* 0x000fe40003f64270 */
[----:B------:R-:W-:Y:S02]  /*15bf0*/  FSEL R160, R160, -INF , !P0 ;  /* 0xff800000a0a07808 */ /* 0x000fe40004000000 */
[----:B------:R-:W-:-:S02]  /*15c00*/  ISETP.GT.AND P6, PT, R230, R49, PT ;  /* 0x00000031e600720c */ /* 0x000fc40003fc4270 */
[----:B------:R-:W-:Y:S02]  /*15c10*/  ISETP.GT.AND P0, PT, R228, R111, PT ;  /* 0x0000006fe400720c */ /* 0x000fe40003f04270 */
[----:B------:R-:W-:Y:S02]  /*15c20*/  FSEL R146, R146, -INF , !P4 ;  /* 0xff80000092927808 */ /* 0x000fe40006000000 */
[----:B------:R-:W-:Y:S02]  /*15c30*/  I2FP.F32.S32 R110, R110 ;  /* 0x0000006e006e7245 */ /* 0x000fe40000201400 */
[----:B------:R-:W-:Y:S02]  /*15c40*/  ISETP.GT.AND P4, PT, R230, R48, PT ;  /* 0x00000030e600720c */ /* 0x000fe40003f84270 */
[----:B------:R-:W-:Y:S01]  /*15c50*/  IABS R109, R109 ;  /* 0x0000006d006d7213 */ /* 0x000fe20000000000 */
[----:B------:R-:W-:Y:S01]  /*15c60*/  FFMA.FTZ R11, -R221, R110, R11 ;  /* 0x0000006edd0b7223 */ /* 0x000fe2000001010b */
[----:B------:R-:W-:-:S02]  /*15c70*/  FSEL R172, R172, -INF , !P3 ;  /* 0xff800000acac7808 */ /* 0x000fc40005800000 */
[----:B------:R-:W-:Y:S02]  /*15c80*/  FSEL R142, R45, -INF , !P6 ;  /* 0xff8000002d8e7808 */ /* 0x000fe40007000000 */
[----:B------:R-:W-:Y:S02]  /*15c90*/  ISETP.GE.AND P3, PT, R111, R227, PT ;  /* 0x000000e36f00720c */ /* 0x000fe40003f66270 */
[----:B------:R-:W-:Y:S02]  /*15ca0*/  ISETP.GT.AND P6, PT, R230, R44, PT ;  /* 0x0000002ce600720c */ /* 0x000fe40003fc4270 */
[----:B------:R-:W-:Y:S02]  /*15cb0*/  FSEL R16, R16, -INF , !P0 ;  /* 0xff80000010107808 */ /* 0x000fe40004000000 */
[----:B------:R-:W-:Y:S02]  /*15cc0*/  IABS R108, R108 ;  /* 0x0000006c006c7213 */ /* 0x000fe40000000000 */
[----:B------:R-:W-:-:S02]  /*15cd0*/  ISETP.GT.AND P0, PT, R228, R118, PT ;  /* 0x00000076e400720c */ /* 0x000fc40003f04270 */
[----:B------:R-:W-:Y:S02]  /*15ce0*/  FSEL R40, R40, -INF , !P4 ;  /* 0xff80000028287808 */ /* 0x000fe40006000000 */
[----:B------:R-:W-:Y:S02]  /*15cf0*/  FSEL R15, R15, -INF , !P1 ;  /* 0xff8000000f0f7808 */ /* 0x000fe40004800000 */
[----:B------:R-:W-:Y:S02]  /*15d00*/  I2FP.F32.S32 R109, R109 ;  /* 0x0000006d006d7245 */ /* 0x000fe40000201400 */
[----:B------:R-:W-:Y:S02]  /*15d10*/  ISETP.GE.AND P4, PT, R118, R229, PT ;  /* 0x000000e57600720c */ /* 0x000fe40003f86270 */
[----:B------:R-:W-:Y:S01]  /*15d20*/  ISETP.GT.AND P1, PT, R228, R6, PT ;  /* 0x00000006e400720c */ /* 0x000fe20003f24270 */
[----:B------:R-:W-:Y:S01]  /*15d30*/  FFMA.FTZ R106, -R221, R109, R106 ;  /* 0x0000006ddd6a7223 */ /* 0x000fe2000001016a */
[----:B------:R-:W-:-:S02]  /*15d40*/  IABS R75, R75 ;  /* 0x0000004b004b7213 */ /* 0x000fc40000000000 */
[----:B------:R-:W-:Y:S02]  /*15d50*/  FSEL R18, R18, -INF , !P6 ;  /* 0xff80000012127808 */ /* 0x000fe40007000000 */
[----:B------:R-:W-:Y:S02]  /*15d60*/  FSEL R45, R16, -INF , !P3 ;  /* 0xff800000102d7808 */ /* 0x000fe40005800000 */
[----:B------:R-:W-:Y:S02]  /*15d70*/  I2FP.F32.S32 R108, R108 ;  /* 0x0000006c006c7245 */ /* 0x000fe40000201400 */
[----:B------:R-:W-:Y:S02]  /*15d80*/  ISETP.GE.AND P6, PT, R118, R227, PT ;  /* 0x000000e37600720c */ /* 0x000fe40003fc6270 */
[----:B------:R-:W-:Y:S01]  /*15d90*/  ISETP.GE.AND P3, PT, R6, R229, PT ;  /* 0x000000e50600720c */ /* 0x000fe20003f66270 */
[----:B------:R-:W-:Y:S01]  /*15da0*/  FFMA.FTZ R107, -R221, R108, R107 ;  /* 0x0000006cdd6b7223 */ /* 0x000fe2000001016b */
[----:B------:R-:W-:-:S02]  /*15db0*/  FSEL R16, R119, -INF , !P5 ;  /* 0xff80000077107808 */ /* 0x000fc40006800000 */
[----:B------:R-:W-:Y:S02]  /*15dc0*/  FSEL R10, R10, -INF , !P0 ;  /* 0xff8000000a0a7808 */ /* 0x000fe40004000000 */
[----:B------:R-:W-:Y:S02]  /*15dd0*/  IABS R74, R74 ;  /* 0x0000004a004a7213 */ /* 0x000fe40000000000 */
[----:B------:R-:W-:Y:S02]  /*15de0*/  ISETP.GE.AND P5, PT, R6, R227, PT ;  /* 0x000000e30600720c */ /* 0x000fe40003fa6270 */
[----:B------:R-:W-:Y:S02]  /*15df0*/  FSEL R19, R15, -INF , !P2 ;  /* 0xff8000000f137808 */ /* 0x000fe40005000000 */
[----:B------:R-:W-:Y:S02]  /*15e00*/  FSEL R6, R17, -INF , !P4 ;  /* 0xff80000011067808 */ /* 0x000fe40006000000 */
[----:B------:R-:W-:-:S02]  /*15e10*/  FSEL R11, R11, -INF , !P1 ;  /* 0xff8000000b0b7808 */ /* 0x000fc40004800000 */
[----:B------:R-:W-:Y:S02]  /*15e20*/  I2FP.F32.S32 R75, R75 ;  /* 0x0000004b004b7245 */ /* 0x000fe40000201400 */
[C---:B------:R-:W-:Y:S02]  /*15e30*/  ISETP.GE.AND P2, PT, R4.reuse, R229, PT ;  /* 0x000000e50400720c */ /* 0x040fe40003f46270 */
[----:B------:R-:W-:Y:S01]  /*15e40*/  ISETP.GE.AND P4, PT, R4, R227, PT ;  /* 0x000000e30400720c */ /* 0x000fe20003f86270 */
[----:B------:R-:W-:Y:S01]  /*15e50*/  FFMA.FTZ R75, -R221, R75, R102 ;  /* 0x0000004bdd4b7223 */ /* 0x000fe20000010166 */
[----:B------:R-:W-:Y:S02]  /*15e60*/  ISETP.GT.AND P0, PT, R228, R4, PT ;  /* 0x00000004e400720c */ /* 0x000fe40003f04270 */
        /* <DEDUP_REMOVED lines=9> */
[----:B------:R-:W-:Y:S02]  /*15f00*/  ISETP.GT.AND P0, PT, R228, R8, PT ;  /* 0x00000008e400720c */ /* 0x000fe40003f04270 */
[----:B------:R-:W-:Y:S02]  /*15f10*/  IABS R73, R73 ;  /* 0x0000004900497213 */ /* 0x000fe40000000000 */
[----:B------:R-:W-:Y:S02]  /*15f20*/  FSEL R15, R107, -INF , !P1 ;  /* 0xff8000006b0f7808 */ /* 0x000fe40004800000 */
[----:B------:R-:W-:Y:S02]  /*15f30*/  ISETP.GE.AND P5, PT, R8, R229, PT ;  /* 0x000000e50800720c */ /* 0x000fe40003fa6270 */
[----:B------:R-:W-:Y:S02]  /*15f40*/  FSEL R10, R114, -INF , !P2 ;  /* 0xff800000720a7808 */ /* 0x000fe40005000000 */
[----:B------:R-:W-:-:S02]  /*15f50*/  ISETP.GT.AND P1, PT, R228, R14, PT ;  /* 0x0000000ee400720c */ /* 0x000fc40003f24270 */
[----:B------:R-:W-:Y:S02]  /*15f60*/  ISETP.GE.AND P2, PT, R8, R227, PT ;  /* 0x000000e30800720c */ /* 0x000fe40003f46270 */
[----:B------:R-:W-:Y:S02]  /*15f70*/  FSEL R11, R11, -INF , !P4 ;  /* 0xff8000000b0b7808 */ /* 0x000fe40006000000 */
[----:B------:R-:W-:Y:S02]  /*15f80*/  ISETP.GE.AND P4, PT, R14, R229, PT ;  /* 0x000000e50e00720c */ /* 0x000fe40003f86270 */
[----:B------:R-:W-:Y:S02]  /*15f90*/  FSEL R8, R113, -INF , !P6 ;  /* 0xff80000071087808 */ /* 0x000fe40007000000 */
[----:B------:R-:W-:Y:S02]  /*15fa0*/  FSEL R75, R75, -INF , !P0 ;  /* 0xff8000004b4b7808 */ /* 0x000fe40004000000 */
[----:B------:R-:W-:-:S02]  /*15fb0*/  I2FP.F32.S32 R73, R73 ;  /* 0x0000004900497245 */ /* 0x000fc40000201400 */
[----:B------:R-:W-:Y:S02]  /*15fc0*/  ISETP.GE.AND P6, PT, R14, R227, PT ;  /* 0x000000e30e00720c */ /* 0x000fe40003fc6270 */
[----:B------:R-:W-:Y:S01]  /*15fd0*/  IABS R72, R72 ;  /* 0x0000004800487213 */ /* 0x000fe20000000000 */
[----:B------:R-:W-:Y:S01]  /*15fe0*/  FFMA.FTZ R73, -R221, R73, R98 ;  /* 0x00000049dd497223 */ /* 0x000fe20000010162 */
[----:B------:R-:W-:Y:S02]  /*15ff0*/  FSEL R15, R15, -INF , !P3 ;  /* 0xff8000000f0f7808 */ /* 0x000fe40005800000 */
[----:B------:R-:W-:Y:S02]  /*16000*/  FSEL R14, R105, -INF , !P5 ;  /* 0xff800000690e7808 */ /* 0x000fe40006800000 */
[----:B------:R-:W-:Y:S02]  /*16010*/  FSEL R74, R74, -INF , !P1 ;  /* 0xff8000004a4a7808 */ /* 0x000fe40004800000 */
[----:B------:R-:W-:-:S02]  /*16020*/  IABS R63, R63 ;  /* 0x0000003f003f7213 */ /* 0x000fc40000000000 */
[C---:B------:R-:W-:Y:S02]  /*16030*/  ISETP.GE.AND P3, PT, R9.reuse, R229, PT ;  /* 0x000000e50900720c */ /* 0x040fe40003f66270 */
[----:B------:R-:W-:Y:S02]  /*16040*/  ISETP.GE.AND P5, PT, R9, R227, PT ;  /* 0x000000e30900720c */ /* 0x000fe40003fa6270 */
[----:B------:R-:W-:Y:S02]  /*16050*/  ISETP.GT.AND P0, PT, R228, R9, PT ;  /* 0x00000009e400720c */ /* 0x000fe40003f04270 */
[----:B------:R-:W-:Y:S02]  /*16060*/  FSEL R9, R75, -INF , !P2 ;  /* 0xff8000004b097808 */ /* 0x000fe40005000000 */
[----:B------:R-:W-:Y:S02]  /*16070*/  FSEL R12, R12, -INF , !P4 ;  /* 0xff8000000c0c7808 */ /* 0x000fe40006000000 */
[----:B------:R-:W-:-:S02]  /*16080*/  ISETP.GE.AND P2, PT, R13, R229, PT ;  /* 0x000000e50d00720c */ /* 0x000fc40003f46270 */
[----:B------:R-:W-:Y:S02]  /*16090*/  ISETP.GE.AND P4, PT, R13, R227, PT ;  /* 0x000000e30d00720c */ /* 0x000fe40003f86270 */
[----:B------:R-:W-:Y:S02]  /*160a0*/  ISETP.GT.AND P1, PT, R228, R13, PT ;  /* 0x0000000de400720c */ /* 0x000fe40003f24270 */
[----:B------:R-:W-:Y:S02]  /*160b0*/  I2FP.F32.S32 R72, R72 ;  /* 0x0000004800487245 */ /* 0x000fe40000201400 */
[----:B------:R-:W-:Y:S01]  /*160c0*/  FSEL R13, R74, -INF , !P6 ;  /* 0xff8000004a0d7808 */ /* 0x000fe20007000000 */
[----:B------:R-:W-:Y:S01]  /*160d0*/  IMAD.MOV.U32 R74, RZ, RZ, R63 ;  /* 0x000000ffff4a7224 */ /* 0x000fe200078e003f */
[----:B------:R-:W-:Y:S01]  /*160e0*/  FSEL R73, R73, -INF , !P0 ;  /* 0xff80000049497808 */ /* 0x000fe20004000000 */
[----:B------:R-:W-:Y:S01]  /*160f0*/  FFMA.FTZ R72, -R221, R72, R99 ;  /* 0x00000048dd487223 */ /* 0x000fe20000010163 */
[----:B------:R-:W-:-:S02]  /*16100*/  IABS R63, R39 ;  /* 0x00000027003f7213 */ /* 0x000fc40000000000 */
[----:B------:R-:W-:Y:S02]  /*16110*/  I2FP.F32.S32 R74, R74 ;  /* 0x0000004a004a7245 */ /* 0x000fe40000201400 */
[----:B------:R-:W-:Y:S01]  /*16120*/  FSEL R39, R73, -INF , !P5 ;  /* 0xff80000049277808 */ /* 0x000fe20006800000 */
[----:B------:R-:W-:Y:S01]  /*16130*/  IMAD.MOV.U32 R73, RZ, RZ, R63 ;  /* 0x000000ffff497224 */ /* 0x000fe200078e003f */
[----:B------:R-:W-:Y:S01]  /*16140*/  FSEL R72, R72, -INF , !P1 ;  /* 0xff80000048487808 */ /* 0x000fe20004800000 */
[----:B------:R-:W-:Y:S01]  /*16150*/  FFMA.FTZ R74, -R221, R74, R94 ;  /* 0x0000004add4a7223 */ /* 0x000fe2000001015e */
[----:B------:R-:W-:Y:S02]  /*16160*/  IABS R63, R38 ;  /* 0x00000026003f7213 */ /* 0x000fe40000000000 */
[----:B------:R-:W-:Y:S02]  /*16170*/  ISETP.GT.AND P0, PT, R228, R104, PT ;  /* 0x00000068e400720c */ /* 0x000fe40003f04270 */
[----:B------:R-:W-:-:S02]  /*16180*/  FSEL R145, R72, -INF , !P4 ;  /* 0xff80000048917808 */ /* 0x000fc40006000000 */
[----:B------:R-:W-:Y:S02]  /*16190*/  ISETP.GE.AND P6, PT, R104, R229, PT ;  /* 0x000000e56800720c */ /* 0x000fe40003fc6270 */
[----:B------:R-:W-:Y:S01]  /*161a0*/  I2FP.F32.S32 R72, R73 ;  /* 0x0000004900487245 */ /* 0x000fe20000201400 */
[----:B------:R-:W-:Y:S01]  /*161b0*/  IMAD.MOV.U32 R73, RZ, RZ, R63 ;  /* 0x000000ffff497224 */ /* 0x000fe200078e003f */
[----:B------:R-:W-:Y:S02]  /*161c0*/  FSEL R150, R150, -INF , !P3 ;  /* 0xff80000096967808 */ /* 0x000fe40005800000 */
[----:B------:R-:W-:Y:S01]  /*161d0*/  ISETP.GE.AND P3, PT, R104, R227, PT ;  /* 0x000000e36800720c */ /* 0x000fe20003f66270 */
[----:B------:R-:W-:Y:S01]  /*161e0*/  FFMA.FTZ R72, -R221, R72, R95 ;  /* 0x00000048dd487223 */ /* 0x000fe2000001015f */
[----:B------:R-:W-:Y:S02]  /*161f0*/  FSEL R74, R74, -INF , !P0 ;  /* 0xff8000004a4a7808 */ /* 0x000fe40004000000 */
[----:B------:R-:W-:-:S02]  /*16200*/  IABS R63, R36 ;  /* 0x00000024003f7213 */ /* 0x000fc40000000000 */
[----:B------:R-:W-:Y:S02]  /*16210*/  FSEL R38, R101, -INF , !P6 ;  /* 0xff80000065267808 */ /* 0x000fe40007000000 */
[C---:B------:R-:W-:Y:S02]  /*16220*/  ISETP.GE.AND P4, PT, R41.reuse, R229, PT ;  /* 0x000000e52900720c */ /* 0x040fe40003f86270 */
[----:B------:R-:W-:Y:S02]  /*16230*/  ISETP.GE.AND P6, PT, R41, R227, PT ;  /* 0x000000e32900720c */ /* 0x000fe40003fc6270 */
[----:B------:R-:W-:Y:S02]  /*16240*/  ISETP.GT.AND P0, PT, R228, R41, PT ;  /* 0x00000029e400720c */ /* 0x000fe40003f04270 */
[----:B------:R-:W-:Y:S01]  /*16250*/  FSEL R41, R74, -INF , !P3 ;  /* 0xff8000004a297808 */ /* 0x000fe20005800000 */
[----:B------:R-:W-:Y:S01]  /*16260*/  IMAD.MOV.U32 R74, RZ, RZ, R63 ;  /* 0x000000ffff4a7224 */ /* 0x000fe200078e003f */
[----:B------:R-:W-:-:S02]  /*16270*/  I2FP.F32.S32 R73, R73 ;  /* 0x0000004900497245 */ /* 0x000fc40000201400 */
[----:B------:R-:W-:Y:S02]  /*16280*/  IABS R63, R37 ;  /* 0x00000025003f7213 */ /* 0x000fe40000000000 */
[----:B------:R-:W-:Y:S01]  /*16290*/  ISETP.GT.AND P1, PT, R228, R100, PT ;  /* 0x00000064e400720c */ /* 0x000fe20003f24270 */
[C---:B------:R-:W-:Y:S01]  /*162a0*/  FFMA.FTZ R73, -R221.reuse, R73, R90 ;  /* 0x00000049dd497223 */ /* 0x040fe2000001015a */
[----:B------:R-:W-:Y:S02]  /*162b0*/  I2FP.F32.S32 R63, R63 ;  /* 0x0000003f003f7245 */ /* 0x000fe40000201400 */
[----:B------:R-:W-:Y:S02]  /*162c0*/  FSEL R148, R148, -INF , !P2 ;  /* 0xff80000094947808 */ /* 0x000fe40005000000 */
[----:B------:R-:W-:Y:S01]  /*162d0*/  IABS R35, R35 ;  /* 0x0000002300237213 */ /* 0x000fe20000000000 */
[----:B------:R-:W-:Y:S01]  /*162e0*/  FFMA.FTZ R63, -R221, R63, R86 ;  /* 0x0000003fdd3f7223 */ /* 0x000fe20000010156 */
[----:B------:R-:W-:-:S02]  /*162f0*/  ISETP.GE.AND P2, PT, R100, R227, PT ;  /* 0x000000e36400720c */ /* 0x000fc40003f46270 */
[----:B------:R-:W-:Y:S02]  /*16300*/  FSEL R72, R72, -INF , !P1 ;  /* 0xff80000048487808 */ /* 0x000fe40004800000 */
[----:B------:R-:W-:Y:S02]  /*16310*/  I2FP.F32.S32 R74, R74 ;  /* 0x0000004a004a7245 */ /* 0x000fe40000201400 */
[----:B------:R-:W-:Y:S02]  /*16320*/  IABS R61, R61 ;  /* 0x0000003d003d7213 */ /* 0x000fe40000000000 */
[----:B------:R-:W-:Y:S01]  /*16330*/  FSEL R73, R73, -INF , !P0 ;  /* 0xff80000049497808 */ /* 0x000fe20004000000 */
[----:B------:R-:W-:Y:S01]  /*16340*/  FFMA.FTZ R74, -R221, R74, R91 ;  /* 0x0000004add4a7223 */ /* 0x000fe2000001015b */
[----:B------:R-:W-:Y:S02]  /*16350*/  I2FP.F32.S32 R35, R35 ;  /* 0x0000002300237245 */ /* 0x000fe40000201400 */
[----:B------:R-:W-:-:S02]  /*16360*/  FSEL R37, R72, -INF , !P2 ;  /* 0xff80000048257808 */ /* 0x000fc40005000000 */
[C---:B------:R-:W-:Y:S01]  /*16370*/  ISETP.GT.AND P0, PT, R228.reuse, R93, PT ;  /* 0x0000005de400720c */ /* 0x040fe20003f04270 */
[C---:B------:R-:W-:Y:S01]  /*16380*/  FFMA.FTZ R35, -R221.reuse, R35, R82 ;  /* 0x00000023dd237223 */ /* 0x040fe20000010152 */
[----:B------:R-:W-:Y:S02]  /*16390*/  IABS R33, R33 ;  /* 0x0000002100217213 */ /* 0x000fe40000000000 */
[----:B------:R-:W-:Y:S02]  /*163a0*/  I2FP.F32.S32 R72, R61 ;  /* 0x0000003d00487245 */ /* 0x000fe40000201400 */
[----:B------:R-:W-:Y:S02]  /*163b0*/  ISETP.GT.AND P1, PT, R228, R96, PT ;  /* 0x00000060e400720c */ /* 0x000fe40003f24270 */
[----:B------:R-:W-:Y:S01]  /*163c0*/  IABS R34, R34 ;  /* 0x0000002200227213 */ /* 0x000fe20000000000 */
[----:B------:R-:W-:Y:S01]  /*163d0*/  FFMA.FTZ R72, -R221, R72, R87 ;  /* 0x00000048dd487223 */ /* 0x000fe20000010157 */
[----:B------:R-:W-:-:S02]  /*163e0*/  FSEL R63, R63, -INF , !P0 ;  /* 0xff8000003f3f7808 */ /* 0x000fc40004000000 */
[----:B------:R-:W-:Y:S02]  /*163f0*/  I2FP.F32.S32 R33, R33 ;  /* 0x0000002100217245 */ /* 0x000fe40000201400 */
[----:B------:R-:W-:Y:S02]  /*16400*/  ISETP.GT.AND P0, PT, R228, R89, PT ;  /* 0x00000059e400720c */ /* 0x000fe40003f04270 */
[----:B------:R-:W-:Y:S01]  /*16410*/  IABS R31, R31 ;  /* 0x0000001f001f7213 */ /* 0x000fe20000000000 */
[----:B------:R-:W-:Y:S01]  /*16420*/  FFMA.FTZ R33, -R221, R33, R78 ;  /* 0x00000021dd217223 */ /* 0x000fe2000001014e */
[----:B------:R-:W-:Y:S02]  /*16430*/  FSEL R74, R74, -INF , !P1 ;  /* 0xff8000004a4a7808 */ /* 0x000fe40004800000 */
[----:B------:R-:W-:Y:S02]  /*16440*/  I2FP.F32.S32 R34, R34 ;  /* 0x0000002200227245 */ /* 0x000fe40000201400 */
[----:B------:R-:W-:-:S02]  /*16450*/  ISETP.GT.AND P1, PT, R228, R92, PT ;  /* 0x0000005ce400720c */ /* 0x000fc40003f24270 */
[----:B------:R-:W-:Y:S01]  /*16460*/  IABS R32, R32 ;  /* 0x0000002000207213 */ /* 0x000fe20000000000 */
[----:B------:R-:W-:Y:S01]  /*16470*/  FFMA.FTZ R34, -R221, R34, R83 ;  /* 0x00000022dd227223 */ /* 0x000fe20000010153 */
[----:B------:R-:W-:Y:S02]  /*16480*/  FSEL R35, R35, -INF , !P0 ;  /* 0xff80000023237808 */ /* 0x000fe40004000000 */
        /* <DEDUP_REMOVED lines=11> */
[----:B------:R-:W-:-:S02]  /*16540*/  FSEL R159, R73, -INF , !P6 ;  /* 0xff800000499f7808 */ /* 0x000fc40007000000 */
[----:B------:R-:W-:Y:S01]  /*16550*/  ISETP.GT.AND P0, PT, R228, R81, PT ;  /* 0x00000051e400720c */ /* 0x000fe20003f04270 */
[----:B------:R-:W-:Y:S01]  /*16560*/  FFMA.FTZ R29, -R221, R29, R70 ;  /* 0x0000001ddd1d7223 */ /* 0x000fe20000010146 */
[----:B------:R-:W-:Y:S02]  /*16570*/  IABS R27, R27 ;  /* 0x0000001b001b7213 */ /* 0x000fe40000000000 */
[-C--:B------:R-:W-:Y:S02]  /*16580*/  ISETP.GE.AND P5, PT, R100, R229.reuse, PT ;  /* 0x000000e56400720c */ /* 0x080fe40003fa6270 */
[----:B------:R-:W-:Y:S02]  /*16590*/  ISETP.GE.AND P6, PT, R92, R229, PT ;  /* 0x000000e55c00720c */ /* 0x000fe40003fc6270 */
[----:B------:R-:W-:Y:S02]  /*165a0*/  FSEL R34, R34, -INF , !P1 ;  /* 0xff80000022227808 */ /* 0x000fe40004800000 */
[----:B------:R-:W-:-:S02]  /*165b0*/  I2FP.F32.S32 R30, R30 ;  /* 0x0000001e001e7245 */ /* 0x000fc40000201400 */
[----:B------:R-:W-:Y:S02]  /*165c0*/  ISETP.GT.AND P1, PT, R228, R84, PT ;  /* 0x00000054e400720c */ /* 0x000fe40003f24270 */
[----:B------:R-:W-:Y:S01]  /*165d0*/  IABS R28, R28 ;  /* 0x0000001c001c7213 */ /* 0x000fe20000000000 */
[----:B------:R-:W-:Y:S01]  /*165e0*/  FFMA.FTZ R30, -R221, R30, R123 ;  /* 0x0000001edd1e7223 */ /* 0x000fe2000001017b */
[----:B------:R-:W-:Y:S02]  /*165f0*/  FSEL R31, R31, -INF , !P0 ;  /* 0xff8000001f1f7808 */ /* 0x000fe40004000000 */
[----:B------:R-:W-:Y:S02]  /*16600*/  I2FP.F32.S32 R27, R27 ;  /* 0x0000001b001b7245 */ /* 0x000fe40000201400 */
[----:B------:R-:W-:Y:S02]  /*16610*/  FSEL R36, R97, -INF , !P5 ;  /* 0xff80000061247808 */ /* 0x000fe40006800000 */
[----:B------:R-:W-:Y:S01]  /*16620*/  FSEL R166, R166, -INF , !P6 ;  /* 0xff800000a6a67808 */ /* 0x000fe20007000000 */
[----:B------:R-:W-:Y:S01]  /*16630*/  FFMA.FTZ R27, -R221, R27, R58 ;  /* 0x0000001bdd1b7223 */ /* 0x000fe2000001013a */
[----:B------:R-:W-:-:S02]  /*16640*/  ISETP.GT.AND P0, PT, R228, R77, PT ;  /* 0x0000004de400720c */ /* 0x000fc40003f04270 */
[----:B------:R-:W-:Y:S02]  /*16650*/  IABS R25, R25 ;  /* 0x0000001900197213 */ /* 0x000fe40000000000 */
[C---:B------:R-:W-:Y:S02]  /*16660*/  ISETP.GE.AND P3, PT, R96.reuse, R229, PT ;  /* 0x000000e56000720c */ /* 0x040fe40003f66270 */
[----:B------:R-:W-:Y:S02]  /*16670*/  ISETP.GE.AND P5, PT, R96, R227, PT ;  /* 0x000000e36000720c */ /* 0x000fe40003fa6270 */
[----:B------:R-:W-:Y:S02]  /*16680*/  ISETP.GE.AND P2, PT, R93, R229, PT ;  /* 0x000000e55d00720c */ /* 0x000fe40003f46270 */
[----:B------:R-:W-:Y:S02]  /*16690*/  ISETP.GE.AND P6, PT, R88, R227, PT ;  /* 0x000000e35800720c */ /* 0x000fe40003fc6270 */
        /* <DEDUP_REMOVED lines=8> */
[----:B------:R-:W-:Y:S01]  /*16720*/  FSEL R170, R170, -INF , !P3 ;  /* 0xff800000aaaa7808 */ /* 0x000fe20005800000 */
[----:B------:R-:W-:Y:S01]  /*16730*/  FFMA.FTZ R25, -R221, R25, R50 ;  /* 0x00000019dd197223 */ /* 0x000fe20000010132 */
[----:B------:R-:W-:Y:S02]  /*16740*/  FSEL R163, R74, -INF , !P5 ;  /* 0xff8000004aa37808 */ /* 0x000fe40006800000 */
[----:B------:R-:W-:Y:S02]  /*16750*/  FSEL R168, R168, -INF , !P2 ;  /* 0xff800000a8a87808 */ /* 0x000fe40005000000 */
[----:B------:R-:W-:Y:S02]  /*16760*/  FSEL R179, R34, -INF , !P6 ;  /* 0xff80000022b37808 */ /* 0x000fe40007000000 */
[----:B------:R-:W-:Y:S02]  /*16770*/  ISETP.GT.AND P0, PT, R228, R69, PT ;  /* 0x00000045e400720c */ /* 0x000fe40003f04270 */
[----:B------:R-:W-:-:S02]  /*16780*/  IABS R23, R23 ;  /* 0x0000001700177213 */ /* 0x000fc40000000000 */
[-C--:B------:R-:W-:Y:S02]  /*16790*/  ISETP.GE.AND P4, PT, R93, R227.reuse, PT ;  /* 0x000000e35d00720c */ /* 0x080fe40003f86270 */
[----:B------:R-:W-:Y:S02]  /*167a0*/  ISETP.GE.AND P3, PT, R92, R227, PT ;  /* 0x000000e35c00720c */ /* 0x000fe40003f66270 */
[C---:B------:R-:W-:Y:S02]  /*167b0*/  ISETP.GE.AND P5, PT, R89.reuse, R229, PT ;  /* 0x000000e55900720c */ /* 0x040fe40003fa6270 */
        /* <DEDUP_REMOVED lines=18> */
[C---:B------:R-:W-:Y:S02]  /*168e0*/  ISETP.GE.AND P3, PT, R85.reuse, R229, PT ;  /* 0x000000e55500720c */ /* 0x040fe40003f66270 */
[----:B------:R-:W-:Y:S02]  /*168f0*/  ISETP.GE.AND P5, PT, R85, R227, PT ;  /* 0x000000e35500720c */ /* 0x000fe40003fa6270 */
[----:B------:R-:W-:Y:S02]  /*16900*/  ISETP.GE.AND P2, PT, R84, R229, PT ;  /* 0x000000e55400720c */ /* 0x000fe40003f46270 */
[----:B------:R-:W-:Y:S02]  /*16910*/  ISETP.GE.AND P6, PT, R77, R227, PT ;  /* 0x000000e34d00720c */ /* 0x000fe40003fc6270 */
[----:B------:R-:W-:-:S02]  /*16920*/  FSEL R28, R28, -INF , !P1 ;  /* 0xff8000001c1c7808 */ /* 0x000fc40004800000 */
[----:B------:R-:W-:Y:S02]  /*16930*/  I2FP.F32.S32 R24, R24 ;  /* 0x0000001800187245 */ /* 0x000fe40000201400 */
[----:B------:R-:W-:Y:S02]  /*16940*/  ISETP.GT.AND P1, PT, R228, R68, PT ;  /* 0x00000044e400720c */ /* 0x000fe40003f24270 */
[----:B------:R-:W-:Y:S01]  /*16950*/  FSEL R25, R25, -INF , !P0 ;  /* 0xff80000019197808 */ /* 0x000fe20004000000 */
[C---:B------:R-:W-:Y:S01]  /*16960*/  FFMA.FTZ R24, -R221.reuse, R24, R51 ;  /* 0x00000018dd187223 */ /* 0x040fe20000010133 */
[----:B------:R-:W-:Y:S02]  /*16970*/  I2FP.F32.S32 R21, R21 ;  /* 0x0000001500157245 */ /* 0x000fe40000201400 */
[----:B------:R-:W-:Y:S02]  /*16980*/  FSEL R182, R182, -INF , !P4 ;  /* 0xff800000b6b67808 */ /* 0x000fe40006000000 */
[----:B------:R-:W-:Y:S01]  /*16990*/  FSEL R186, R186, -INF , !P3 ;  /* 0xff800000baba7808 */ /* 0x000fe20005800000 */
[----:B------:R-:W-:Y:S01]  /*169a0*/  FFMA.FTZ R21, -R221, R21, R42 ;  /* 0x00000015dd157223 */ /* 0x000fe2000001012a */
[----:B------:R-:W-:-:S02]  /*169b0*/  FSEL R173, R33, -INF , !P5 ;  /* 0xff80000021ad7808 */ /* 0x000fc40006800000 */
[----:B------:R-:W-:Y:S02]  /*169c0*/  FSEL R184, R184, -INF , !P2 ;  /* 0xff800000b8b87808 */ /* 0x000fe40005000000 */
[----:B------:R-:W-:Y:S02]  /*169d0*/  FSEL R171, R29, -INF , !P6 ;  /* 0xff8000001dab7808 */ /* 0x000fe40007000000 */
[----:B------:R-:W-:Y:S02]  /*169e0*/  ISETP.GT.AND P0, PT, R228, R56, PT ;  /* 0x00000038e400720c */ /* 0x000fe40003f04270 */
[-C--:B------:R-:W-:Y:S02]  /*169f0*/  ISETP.GE.AND P4, PT, R84, R227.reuse, PT ;  /* 0x000000e35400720c */ /* 0x080fe40003f86270 */
[----:B------:R-:W-:Y:S02]  /*16a00*/  ISETP.GE.AND P3, PT, R81, R227, PT ;  /* 0x000000e35100720c */ /* 0x000fe40003f66270 */
[----:B------:R-:W-:-:S02]  /*16a10*/  ISETP.GE.AND P5, PT, R80, R229, PT ;  /* 0x000000e55000720c */ /* 0x000fc40003fa6270 */
[----:B------:R-:W-:Y:S02]  /*16a20*/  ISETP.GE.AND P2, PT, R80, R227, PT ;  /* 0x000000e35000720c */ /* 0x000fe40003f46270 */
[----:B------:R-:W-:Y:S02]  /*16a30*/  ISETP.GE.AND P6, PT, R68, R229, PT ;  /* 0x000000e54400720c */ /* 0x000fe40003fc6270 */
[----:B------:R-:W-:Y:S02]  /*16a40*/  FSEL R26, R26, -INF , !P1 ;  /* 0xff8000001a1a7808 */ /* 0x000fe40004800000 */
[----:B------:R-:W-:Y:S02]  /*16a50*/  ISETP.GT.AND P1, PT, R228, R57, PT ;  /* 0x00000039e400720c */ /* 0x000fe40003f24270 */
[----:B------:R-:W-:Y:S02]  /*16a60*/  IABS R22, R22 ;  /* 0x0000001600167213 */ /* 0x000fe40000000000 */
[----:B------:R-:W-:-:S02]  /*16a70*/  FSEL R23, R23, -INF , !P0 ;  /* 0xff80000017177808 */ /* 0x000fc40004000000 */
[----:B------:R-:W-:Y:S02]  /*16a80*/  FSEL R181, R32, -INF , !P4 ;  /* 0xff80000020b57808 */ /* 0x000fe40006000000 */
[----:B------:R-:W-:Y:S02]  /*16a90*/  FSEL R177, R31, -INF , !P3 ;  /* 0xff8000001fb17808 */ /* 0x000fe40005800000 */
[----:B------:R-:W-:Y:S02]  /*16aa0*/  FSEL R176, R176, -INF , !P5 ;  /* 0xff800000b0b07808 */ /* 0x000fe40006800000 */
[----:B------:R-:W-:Y:S02]  /*16ab0*/  FSEL R175, R30, -INF , !P2 ;  /* 0xff8000001eaf7808 */ /* 0x000fe40005000000 */
[----:B------:R-:W-:Y:S02]  /*16ac0*/  FSEL R158, R158, -INF , !P6 ;  /* 0xff8000009e9e7808 */ /* 0x000fe40007000000 */
[----:B------:R-:W-:-:S02]  /*16ad0*/  ISETP.GT.AND P0, PT, R228, R48, PT ;  /* 0x00000030e400720c */ /* 0x000fc40003f04270 */
[-C--:B------:R-:W-:Y:S02]  /*16ae0*/  ISETP.GE.AND P4, PT, R77, R229.reuse, PT ;  /* 0x000000e54d00720c */ /* 0x080fe40003f86270 */
[C---:B------:R-:W-:Y:S02]  /*16af0*/  ISETP.GE.AND P3, PT, R76.reuse, R229, PT ;  /* 0x000000e54c00720c */ /* 0x040fe40003f66270 */
[----:B------:R-:W-:Y:S02]  /*16b00*/  ISETP.GE.AND P5, PT, R76, R227, PT ;  /* 0x000000e34c00720c */ /* 0x000fe40003fa6270 */
[----:B------:R-:W-:Y:S02]  /*16b10*/  ISETP.GE.AND P2, PT, R69, R229, PT ;  /* 0x000000e54500720c */ /* 0x000fe40003f46270 */
[----:B------:R-:W-:Y:S02]  /*16b20*/  ISETP.GE.AND P6, PT, R57, R227, PT ;  /* 0x000000e33900720c */ /* 0x000fe40003fc6270 */
[----:B------:R-:W-:-:S02]  /*16b30*/  FSEL R24, R24, -INF , !P1 ;  /* 0xff80000018187808 */ /* 0x000fc40004800000 */
[----:B------:R-:W-:Y:S02]  /*16b40*/  I2FP.F32.S32 R22, R22 ;  /* 0x0000001600167245 */ /* 0x000fe40000201400 */
[----:B------:R-:W-:Y:S02]  /*16b50*/  IABS R3, R3 ;  /* 0x0000000300037213 */ /* 0x000fe40000000000 */
[----:B------:R-:W-:Y:S01]  /*16b60*/  FSEL R139, R21, -INF , !P0 ;  /* 0xff800000158b7808 */ /* 0x000fe20004000000 */
[----:B------:R-:W-:Y:S01]  /*16b70*/  FFMA.FTZ R22, -R221, R22, R47 ;  /* 0x00000016dd167223 */ /* 0x000fe2000001012f */
[----:B------:R-:W-:Y:S02]  /*16b80*/  FSEL R174, R174, -INF , !P4 ;  /* 0xff800000aeae7808 */ /* 0x000fe40006000000 */
[----:B------:R-:W-:Y:S02]  /*16b90*/  FSEL R172, R172, -INF , !P3 ;  /* 0xff800000acac7808 */ /* 0x000fe40005800000 */
        /* <DEDUP_REMOVED lines=8> */
[----:B------:R-:W-:Y:S02]  /*16c20*/  I2FP.F32.S32 R24, R3 ;  /* 0x0000000300187245 */ /* 0x000fe40000201400 */
[----:B------:R-:W-:Y:S02]  /*16c30*/  ISETP.GT.AND P1, PT, R228, R49, PT ;  /* 0x00000031e400720c */ /* 0x000fe40003f24270 */
[----:B------:R-:W-:Y:S01]  /*16c40*/  FSEL R157, R27, -INF , !P4 ;  /* 0xff8000001b9d7808 */ /* 0x000fe20006000000 */
[----:B------:R-:W-:Y:S01]  /*16c50*/  FFMA.FTZ R43, -R221, R24, R43 ;  /* 0x00000018dd2b7223 */ /* 0x000fe2000001012b */
[----:B------:R-:W-:Y:S02]  /*16c60*/  FSEL R155, R26, -INF , !P3 ;  /* 0xff8000001a9b7808 */ /* 0x000fe40005800000 */
[----:B------:R-:W-:-:S02]  /*16c70*/  FSEL R156, R156, -INF , !P5 ;  /* 0xff8000009c9c7808 */ /* 0x000fc40006800000 */
[----:B------:R-:W-:Y:S01]  /*16c80*/  FSEL R153, R25, -INF , !P2 ;  /* 0xff80000019997808 */ /* 0x000fe20005000000 */
[----:B------:R-:W-:Y:S01]  /*16c90*/  BAR.SYNC.DEFER_BLOCKING 0x0 ;  /* 0x0000000000007b1d */ /* 0x000fe20000010000 */
[-C--:B------:R-:W-:Y:S02]  /*16ca0*/  ISETP.GE.AND P4, PT, R57, R229.reuse, PT ;  /* 0x000000e53900720c */ /* 0x080fe40003f86270 */
[C---:B------:R-:W-:Y:S02]  /*16cb0*/  ISETP.GE.AND P3, PT, R56.reuse, R229, PT ;  /* 0x000000e53800720c */ /* 0x040fe40003f66270 */
[----:B------:R-:W-:Y:S02]  /*16cc0*/  ISETP.GE.AND P5, PT, R56, R227, PT ;  /* 0x000000e33800720c */ /* 0x000fe40003fa6270 */
[----:B------:R-:W-:Y:S02]  /*16cd0*/  ISETP.GE.AND P2, PT, R49, R229, PT ;  /* 0x000000e53100720c */ /* 0x000fe40003f46270 */
[----:B------:R-:W-:-:S02]  /*16ce0*/  FSEL R141, R22, -INF , !P1 ;  /* 0xff800000168d7808 */ /* 0x000fc40004800000 */
[----:B------:R-:W-:Y:S02]  /*16cf0*/  ISETP.GT.AND P1, PT, R228, R44, PT ;  /* 0x0000002ce400720c */ /* 0x000fe40003f24270 */
[----:B------:R-:W-:Y:S02]  /*16d00*/  FSEL R154, R154, -INF , !P4 ;  /* 0xff8000009a9a7808 */ /* 0x000fe40006000000 */
[----:B------:R-:W-:Y:S02]  /*16d10*/  FSEL R146, R146, -INF , !P3 ;  /* 0xff80000092927808 */ /* 0x000fe40005800000 */
[----:B------:R-:W-:Y:S02]  /*16d20*/  FSEL R143, R23, -INF , !P5 ;  /* 0xff800000178f7808 */ /* 0x000fe40006800000 */
[----:B------:R-:W-:Y:S02]  /*16d30*/  FSEL R142, R142, -INF , !P2 ;  /* 0xff8000008e8e7808 */ /* 0x000fe40005000000 */
[----:B------:R-:W-:-:S02]  /*16d40*/  ISETP.GE.AND P4, PT, R49, R227, PT ;  /* 0x000000e33100720c */ /* 0x000fc40003f86270 */
[C---:B------:R-:W-:Y:S02]  /*16d50*/  ISETP.GE.AND P6, PT, R48.reuse, R229, PT ;  /* 0x000000e53000720c */ /* 0x040fe40003fc6270 */
[----:B------:R-:W-:Y:S02]  /*16d60*/  ISETP.GE.AND P3, PT, R48, R227, PT ;  /* 0x000000e33000720c */ /* 0x000fe40003f66270 */
[C---:B------:R-:W-:Y:S02]  /*16d70*/  ISETP.GE.AND P5, PT, R44.reuse, R229, PT ;  /* 0x000000e52c00720c */ /* 0x040fe40003fa6270 */
[----:B------:R-:W-:Y:S02]  /*16d80*/  ISETP.GE.AND P2, PT, R44, R227, PT ;  /* 0x000000e32c00720c */ /* 0x000fe40003f46270 */
[----:B------:R-:W-:Y:S02]  /*16d90*/  FSEL R43, R43, -INF , !P1 ;  /* 0xff8000002b2b7808 */ /* 0x000fe40004800000 */
[----:B------:R-:W-:-:S02]  /*16da0*/  VIMNMX R230, PT, PT, RZ, R230, !PT ;  /* 0x000000e6ffe67248 */ /* 0x000fc40007fe0100 */
[----:B------:R-:W-:Y:S02]  /*16db0*/  VIMNMX R228, PT, PT, RZ, R228, !PT ;  /* 0x000000e4ffe47248 */ /* 0x000fe40007fe0100 */
        /* <DEDUP_REMOVED lines=19> */
.L_x_6657:
        /* <DEDUP_REMOVED lines=30> */
[-C--:B------:R-:W-:Y:S02]  /*170d0*/  ISETP.GE.U32.AND P4, PT, R3, R22.reuse, PT ;  /* 0x000000160300720c */ /* 0x080fe40003f86070 */
[----:B------:R-:W-:Y:S02]  /*170e0*/  ISETP.NE.AND P1, PT, R27, RZ, PT ;  /* 0x000000ff1b00720c */ /* 0x000fe40003f25270 */
[----:B------:R-:W-:-:S09]  /*170f0*/  ISETP.GE.U32.AND P5, PT, R21, R22, PT ;  /* 0x000000161500720c */ /* 0x000fd20003fa6070 */
[----:B------:R-:W-:-:S04]  /*17100*/  @P4 VIADD R23, R23, 0x1 ;  /* 0x0000000117174836 */ /* 0x000fc80000000000 */
        /* <DEDUP_REMOVED lines=26> */
.L_x_6658:
[----:B------:R-:W-:Y:S05]  /*172b0*/  BSYNC.RECONVERGENT B0 ;  /* 0x0000000000007941 */ /* 0x000fea0003800200 */
.L_x_6656:
        /* <DEDUP_REMOVED lines=107> */
.L_x_6655:
[----:B------:R-:W-:Y:S05]  /*17970*/  BSYNC.RECONVERGENT B1 ;  /* 0x0000000000017941 */ /* 0x000fea0003800200 */
.L_x_6654:
        /* <DEDUP_REMOVED lines=122> */
[----:B------:R-:W2:Y:S01]  /*18120*/  MUFU.EX2 R49, R49 ;  /* 0x0000003100317308 */ /* 0x000ea20000000800 */
[----:B------:R-:W-:Y:S01]  /*18130*/  HMMA.16816.F32.BF16 R96, R68, R92, RZ ;  /* 0x0000005c4460723c */ /* 0x000fe200000418ff */
[----:B------:R-:W-:Y:S01]  /*18140*/  FADD.FTZ R58, R59, R58 ;  /* 0x0000003a3b3a7221 */ /* 0x000fe20000010000 */
[----:B------:R-:W-:Y:S01]  /*18150*/  FADD.FTZ R52, R52, R57 ;  /* 0x0000003934347221 */ /* 0x000fe20000010000 */
[----:B------:R-:W-:Y:S01]  /*18160*/  MUFU.EX2 R46, R46 ;  /* 0x0000002e002e7308 */ /* 0x000fe20000000800 */
[----:B------:R-:W-:-:S02]  /*18170*/  ISETP.GT.AND P0, PT, R136, R205, PT ;  /* 0x000000cd8800720c */ /* 0x000fc40003f04270 */
[----:B------:R-:W-:Y:S01]  /*18180*/  FADD.FTZ R51, R51, R52 ;  /* 0x0000003433337221 */ /* 0x000fe20000010000 */
[----:B------:R-:W4:Y:S01]  /*18190*/  MUFU.EX2 R45, R45 ;  /* 0x0000002d002d7308 */ /* 0x000f220000000800 */
        /* <DEDUP_REMOVED lines=14> */
[----:B------:R1:W-:Y:S01]  /*18280*/  MUFU.EX2 R168, R180 ;  /* 0x000000b400a87308 */ /* 0x0003e20000000800 */
[C---:B------:R-:W-:Y:S03]  /*18290*/  HMMA.16816.F32.BF16 R88, R68.reuse, R84, RZ ;  /* 0x000000544458723c */ /* 0x040fe600000418ff */
[----:B------:R-:W-:Y:S04]  /*182a0*/  MUFU.EX2 R166, R185 ;  /* 0x000000b900a67308 */ /* 0x000fe80000000800 */
[----:B------:R-:W-:Y:S01]  /*182b0*/  MUFU.EX2 R165, R183 ;  /* 0x000000b700a57308 */ /* 0x000fe20000000800 */
[----:B-----5:R-:W-:Y:S03]  /*182c0*/  HMMA.16816.F32.BF16 R80, R68, R76, RZ ;  /* 0x0000004c4450723c */ /* 0x020fe600000418ff */
[----:B------:R-:W-:Y:S01]  /*182d0*/  MUFU.EX2 R170, R170 ;  /* 0x000000aa00aa7308 */ /* 0x000fe20000000800 */
[-CC-:B-1----:R-:W-:Y:S01]  /*182e0*/  FFMA.FTZ R180, R169, R140.reuse, -R138.reuse ;  /* 0x0000008ca9b47223 */ /* 0x182fe2000001088a */
[-C--:B------:R-:W-:Y:S01]  /*182f0*/  FFMA.FTZ R169, R179, R140.reuse, -R138 ;  /* 0x0000008cb3a97223 */ /* 0x080fe2000001088a */
[----:B------:R-:W-:-:S02]  /*18300*/  FFMA.FTZ R179, R182, R140, -R137 ;  /* 0x0000008cb6b37223 */ /* 0x000fc40000010889 */
[C---:B------:R-:W-:Y:S01]  /*18310*/  HMMA.16816.F32.BF16 R124, R68.reuse, R126, RZ ;  /* 0x0000007e447c723c */ /* 0x040fe200000418ff */
[----:B------:R-:W-:Y:S04]  /*18320*/  MUFU.EX2 R173, R173 ;  /* 0x000000ad00ad7308 */ /* 0x000fe80000000800 */
[----:B------:R-:W-:Y:S03]  /*18330*/  MUFU.EX2 R180, R180 ;  /* 0x000000b400b47308 */ /* 0x000fe60000000800 */
[C---:B------:R-:W-:Y:S01]  /*18340*/  HMMA.16816.F32.BF16 R116, R68.reuse, R118, RZ ;  /* 0x000000764474723c */ /* 0x040fe200000418ff */
[----:B------:R-:W-:Y:S04]  /*18350*/  MUFU.EX2 R169, R169 ;  /* 0x000000a900a97308 */ /* 0x000fe80000000800 */
[----:B------:R1:W-:Y:S03]  /*18360*/  MUFU.EX2 R182, R188 ;  /* 0x000000bc00b67308 */ /* 0x0003e60000000800 */
[C---:B------:R-:W-:Y:S01]  /*18370*/  HMMA.16816.F32.BF16 R108, R68.reuse, R110, RZ ;  /* 0x0000006e446c723c */ /* 0x040fe200000418ff */
[----:B------:R-:W-:Y:S04]  /*18380*/  MUFU.EX2 R179, R179 ;  /* 0x000000b300b37308 */ /* 0x000fe80000000800 */
[----:B------:R-:W-:Y:S03]  /*18390*/  MUFU.EX2 R186, R186 ;  /* 0x000000ba00ba7308 */ /* 0x000fe60000000800 */
[----:B------:R-:W-:Y:S01]  /*183a0*/  HMMA.16816.F32.BF16 R100, R68, R102, RZ ;  /* 0x000000664464723c */ /* 0x000fe200000418ff */
[----:B------:R-:W-:Y:S01]  /*183b0*/  MUFU.EX2 R171, R171 ;  /* 0x000000ab00ab7308 */ /* 0x000fe20000000800 */
[----:B-1----:R-:W-:-:S03]  /*183c0*/  FFMA.FTZ R188, R175, R140, -R138 ;  /* 0x0000008cafbc7223 */ /* 0x002fc6000001088a */
[----:B------:R-:W-:Y:S03]  /*183d0*/  MUFU.EX2 R153, R153 ;  /* 0x0000009900997308 */ /* 0x000fe60000000800 */
[C---:B------:R-:W-:Y:S01]  /*183e0*/  HMMA.16816.F32.BF16 R84, R68.reuse, R86, RZ ;  /* 0x000000564454723c */ /* 0x040fe200000418ff */
[----:B------:R-:W-:Y:S04]  /*183f0*/  MUFU.EX2 R188, R188 ;  /* 0x000000bc00bc7308 */ /* 0x000fe80000000800 */
[----:B------:R-:W-:Y:S03]  /*18400*/  MUFU.EX2 R237, R237 ;  /* 0x000000ed00ed7308 */ /* 0x000fe60000000800 */
[C---:B------:R-:W-:Y:S08]  /*18410*/  HMMA.16816.F32.BF16 R76, R68.reuse, R78, RZ ;  /* 0x0000004e444c723c */ /* 0x040ff000000418ff */
[----:B------:R-:W-:Y:S01]  /*18420*/  HMMA.16816.F32.BF16 R72, R68, R4, RZ ;  /* 0x000000044448723c */ /* 0x000fe200000418ff */
[----:B--2---:R-:W-:-:S02]  /*18430*/  F2FP.BF16.F32.PACK_AB R4, R49, R50 ;  /* 0x000000323104723e */ /* 0x004fc400000010ff */
[----:B------:R-:W-:Y:S01]  /*18440*/  F2FP.BF16.F32.PACK_AB R5, R47, R48 ;  /* 0x000000302f05723e */ /* 0x000fe200000010ff */
[----:B------:R-:W-:-:S04]  /*18450*/  FADD.FTZ R48, R48, R51 ;  /* 0x0000003330307221 */ /* 0x000fc80000010000 */
[----:B------:R-:W-:Y:S01]  /*18460*/  HMMA.16816.F32.BF16 R68, R68, R6, RZ ;  /* 0x000000064444723c */ /* 0x000fe200000418ff */
[----:B----4-:R-:W-:Y:S01]  /*18470*/  F2FP.BF16.F32.PACK_AB R6, R45, R46 ;  /* 0x0000002e2d06723e */ /* 0x010fe200000010ff */
        /* <DEDUP_REMOVED lines=9> */
[----:B------:R-:W2:Y:S07]  /*18510*/  LDSM.16.MT88.4 R32, [R202+0xd000] ;  /* 0x00d00000ca20783b */ /* 0x000eae0000004200 */
[----:B------:R-:W-:Y:S01]  /*18520*/  HMMA.16816.F32.BF16 R80, R4, R12, R80 ;  /* 0x0000000c0450723c */ /* 0x000fe20000041850 */
[-C--:B------:R-:W-:Y:S01]  /*18530*/  FFMA.FTZ R12, R150, R140.reuse, -R137 ;  /* 0x0000008c960c7223 */ /* 0x080fe20000010889 */
[----:B------:R-:W-:-:S02]  /*18540*/  FFMA.FTZ R150, R37, R140, -R138 ;  /* 0x0000008c25967223 */ /* 0x000fc4000001088a */
[----:B------:R-:W-:Y:S01]  /*18550*/  LDSM.16.MT88.4 R36, [R40+0x11000] ;  /* 0x011000002824783b */ /* 0x000fe20000004200 */
[----:B------:R3:W4:Y:S03]  /*18560*/  MUFU.EX2 R148, R12 ;  /* 0x0000000c00947308 */ /* 0x0007260000000800 */
[C---:B------:R-:W-:Y:S01]  /*18570*/  HMMA.16816.F32.BF16 R76, R4.reuse, R14, R76 ;  /* 0x0000000e044c723c */ /* 0x040fe2000004184c */
[----:B------:R-:W-:Y:S07]  /*18580*/  MUFU.EX2 R150, R150 ;  /* 0x0000009600967308 */ /* 0x000fee0000000800 */
[C---:B------:R-:W-:Y:S01]  /*18590*/  HMMA.16816.F32.BF16 R88, R4.reuse, R16, R88 ;  /* 0x000000100458723c */ /* 0x040fe20000041858 */
[-CC-:B------:R-:W-:Y:S01]  /*185a0*/  FFMA.FTZ R16, R145, R140.reuse, -R138.reuse ;  /* 0x0000008c91107223 */ /* 0x180fe2000001088a */
[----:B------:R-:W-:Y:S01]  /*185b0*/  FFMA.FTZ R145, R41, R140, -R138 ;  /* 0x0000008c29917223 */ /* 0x000fe2000001088a */
[----:B---3--:R-:W3:Y:S02]  /*185c0*/  LDSM.16.MT88.4 R12, [R67+0x11000] ;  /* 0x01100000430c783b */ /* 0x008ee40000004200 */
[----:B------:R5:W2:Y:S03]  /*185d0*/  MUFU.EX2 R41, R16 ;  /* 0x0000001000297308 */ /* 0x000aa60000000800 */
[C---:B-1----:R-:W-:Y:S01]  /*185e0*/  HMMA.16816.F32.BF16 R72, R4.reuse, R8, R72 ;  /* 0x000000080448723c */ /* 0x042fe20000041848 */
[----:B------:R-:W1:Y:S07]  /*185f0*/  MUFU.EX2 R145, R145 ;  /* 0x0000009100917308 */ /* 0x000e6e0000000800 */
[C---:B------:R-:W-:Y:S01]  /*18600*/  HMMA.16816.F32.BF16 R68, R4.reuse, R10, R68 ;  /* 0x0000000a0444723c */ /* 0x040fe20000041844 */
[----:B------:R-:W3:Y:S07]  /*18610*/  LDSM.16.MT88.4 R8, [R144+0x11000] ;  /* 0x011000009008783b */ /* 0x000eee0000004200 */
        /* <DEDUP_REMOVED lines=11> */
[----:B----4-:R-:W-:-:S02]  /*186d0*/  F2FP.BF16.F32.PACK_AB R4, R147, R148 ;  /* 0x000000949304723e */ /* 0x010fc400000010ff */
[----:B--2---:R-:W-:Y:S02]  /*186e0*/  F2FP.BF16.F32.PACK_AB R5, R41, R42 ;  /* 0x0000002a2905723e */ /* 0x004fe400000010ff */
[----:B------:R-:W-:Y:S02]  /*186f0*/  F2FP.BF16.F32.PACK_AB R6, R149, R152 ;  /* 0x000000989506723e */ /* 0x000fe400000010ff */
[----:B-1----:R-:W-:-:S07]  /*18700*/  F2FP.BF16.F32.PACK_AB R7, R150, R145 ;  /* 0x000000919607723e */ /* 0x002fce00000010ff */
[C---:B------:R-:W-:Y:S08]  /*18710*/  HMMA.16816.F32.BF16 R128, R4.reuse, R32, R128 ;  /* 0x000000200480723c */ /* 0x040ff00000041880 */
        /* <DEDUP_REMOVED lines=64> */
[----:B------:R-:W-:-:S02]  /*18b20*/  FFMA.FTZ R177, R176, R140, -R137 ;  /* 0x0000008cb0b17223 */ /* 0x000fc40000010889 */
[----:B------:R-:W-:Y:S04]  /*18b30*/  MUFU.EX2 R176, R178 ;  /* 0x000000b200b07308 */ /* 0x000fe80000000800 */
[----:B------:R2:W-:Y:S01]  /*18b40*/  MUFU.EX2 R175, R8 ;  /* 0x0000000800af7308 */ /* 0x0005e20000000800 */
[C---:B------:R-:W-:Y:S03]  /*18b50*/  HMMA.16816.F32.BF16 R84, R4.reuse, R10, R84 ;  /* 0x0000000a0454723c */ /* 0x040fe60000041854 */
[----:B------:R-:W3:Y:S05]  /*18b60*/  MUFU.EX2 R177, R177 ;  /* 0x000000b100b17308 */ /* 0x000eea0000000800 */
[C---:B----4-:R-:W-:Y:S01]  /*18b70*/  HMMA.16816.F32.BF16 R112, R4.reuse, R20, R112 ;  /* 0x000000140470723c */ /* 0x050fe20000041870 */
[----:B--2---:R-:W2:Y:S07]  /*18b80*/  LDSM.16.MT88.4 R8, [R202+0x12800] ;  /* 0x01280000ca08783b */ /* 0x004eae0000004200 */
[C---:B------:R-:W-:Y:S01]  /*18b90*/  HMMA.16816.F32.BF16 R108, R4.reuse, R22, R108 ;  /* 0x00000016046c723c */ /* 0x040fe2000004186c */
[----:B------:R-:W4:Y:S07]  /*18ba0*/  LDSM.16.MT88.4 R20, [R40+0xe800] ;  /* 0x00e800002814783b */ /* 0x000f2e0000004200 */
[----:B------:R-:W-:Y:S01]  /*18bb0*/  HMMA.16816.F32.BF16 R80, R4, R36, R80 ;  /* 0x000000240450723c */ /* 0x000fe20000041850 */
[-CC-:B------:R-:W-:Y:S01]  /*18bc0*/  FFMA.FTZ R37, R172, R140.reuse, -R137.reuse ;  /* 0x0000008cac257223 */ /* 0x180fe20000010889 */
[----:B------:R-:W-:Y:S01]  /*18bd0*/  MUFU.EX2 R36, R174 ;  /* 0x000000ae00247308 */ /* 0x000fe20000000800 */
[-C--:B------:R-:W-:Y:S01]  /*18be0*/  FFMA.FTZ R172, R155, R140.reuse, -R138 ;  /* 0x0000008c9bac7223 */ /* 0x080fe2000001088a */
[-CC-:B------:R-:W-:Y:S01]  /*18bf0*/  FFMA.FTZ R155, R160, R140.reuse, -R137.reuse ;  /* 0x0000008ca09b7223 */ /* 0x180fe20000010889 */
[----:B------:R-:W-:-:S02]  /*18c00*/  FFMA.FTZ R160, R154, R140, -R137 ;  /* 0x0000008c9aa07223 */ /* 0x000fc40000010889 */
[----:B------:R-:W5:Y:S01]  /*18c10*/  MUFU.EX2 R37, R37 ;  /* 0x0000002500257308 */ /* 0x000f620000000800 */
[----:B------:R-:W-:Y:S01]  /*18c20*/  HMMA.16816.F32.BF16 R76, R4, R38, R76 ;  /* 0x00000026044c723c */ /* 0x000fe2000004184c */
[-CC-:B------:R-:W-:Y:S01]  /*18c30*/  FFMA.FTZ R39, R157, R140.reuse, -R138.reuse ;  /* 0x0000008c9d277223 */ /* 0x180fe2000001088a */
[-C--:B------:R-:W-:Y:S01]  /*18c40*/  FFMA.FTZ R157, R158, R140.reuse, -R137 ;  /* 0x0000008c9e9d7223 */ /* 0x080fe20000010889 */
[----:B------:R3:W2:Y:S01]  /*18c50*/  MUFU.EX2 R38, R167 ;  /* 0x000000a700267308 */ /* 0x0006a20000000800 */
[----:B------:R-:W-:-:S03]  /*18c60*/  FFMA.FTZ R158, R151, R140, -R138 ;  /* 0x0000008c979e7223 */ /* 0x000fc6000001088a */
[----:B------:R-:W-:Y:S01]  /*18c70*/  MUFU.EX2 R39, R39 ;  /* 0x0000002700277308 */ /* 0x000fe20000000800 */
[C---:B-1----:R-:W-:Y:S03]  /*18c80*/  HMMA.16816.F32.BF16 R72, R4.reuse, R12, R72 ;  /* 0x0000000c0448723c */ /* 0x042fe60000041848 */
[----:B------:R-:W-:Y:S04]  /*18c90*/  MUFU.EX2 R172, R172 ;  /* 0x000000ac00ac7308 */ /* 0x000fe80000000800 */
[----:B------:R-:W-:Y:S01]  /*18ca0*/  MUFU.EX2 R155, R155 ;  /* 0x0000009b009b7308 */ /* 0x000fe20000000800 */
[C---:B------:R-:W-:Y:S01]  /*18cb0*/  HMMA.16816.F32.BF16 R68, R4.reuse, R14, R68 ;  /* 0x0000000e0444723c */ /* 0x040fe20000041844 */
[----:B------:R-:W1:Y:S01]  /*18cc0*/  LDSM.16.MT88.4 R12, [R144+0x12800] ;  /* 0x01280000900c783b */ /* 0x000e620000004200 */
[----:B---3--:R-:W-:Y:S01]  /*18cd0*/  FFMA.FTZ R167, R156, R140, -R137 ;  /* 0x0000008c9ca77223 */ /* 0x008fe20000010889 */
[----:B------:R-:W-:Y:S04]  /*18ce0*/  MUFU.EX2 R151, R160 ;  /* 0x000000a000977308 */ /* 0x000fe80000000800 */
[----:B------:R-:W3:Y:S01]  /*18cf0*/  MUFU.EX2 R156, R157 ;  /* 0x0000009d009c7308 */ /* 0x000ee20000000800 */
[C---:B------:R-:W-:Y:S03]  /*18d00*/  HMMA.16816.F32.BF16 R128, R4.reuse, R28, R128 ;  /* 0x0000001c0480723c */ /* 0x040fe60000041880 */
[----:B------:R-:W3:Y:S04]  /*18d10*/  MUFU.EX2 R154, R167 ;  /* 0x000000a7009a7308 */ /* 0x000ee80000000800 */
[----:B------:R-:W3:Y:S01]  /*18d20*/  MUFU.EX2 R158, R158 ;  /* 0x0000009e009e7308 */ /* 0x000ee20000000800 */
        /* <DEDUP_REMOVED lines=10> */
[----:B-----5:R-:W-:Y:S02]  /*18dd0*/  F2FP.BF16.F32.PACK_AB R6, R37, R36 ;  /* 0x000000242506723e */ /* 0x020fe400000010ff */
[----:B--2---:R-:W-:-:S07]  /*18de0*/  F2FP.BF16.F32.PACK_AB R7, R38, R171 ;  /* 0x000000ab2607723e */ /* 0x004fce00000010ff */
[C---:B------:R-:W-:Y:S08]  /*18df0*/  HMMA.16816.F32.BF16 R96, R4.reuse, R8, R96 ;  /* 0x000000080460723c */ /* 0x040ff00000041860 */
[C---:B------:R-:W-:Y:S01]  /*18e00*/  HMMA.16816.F32.BF16 R92, R4.reuse, R10, R92 ;  /* 0x0000000a045c723c */ /* 0x040fe2000004185c */
[----:B------:R-:W2:Y:S07]  /*18e10*/  LDSM.16.MT88.4 R8, [R40+0x12800] ;  /* 0x012800002808783b */ /* 0x000eae0000004200 */
[C---:B----4-:R-:W-:Y:S08]  /*18e20*/  HMMA.16816.F32.BF16 R104, R4.reuse, R20, R104 ;  /* 0x000000140468723c */ /* 0x050ff00000041868 */
        /* <DEDUP_REMOVED lines=19> */
[----:B------:R-:W-:Y:S01]  /*18f60*/  F2FP.BF16.F32.PACK_AB R4, R156, R155 ;  /* 0x0000009b9c04723e */ /* 0x000fe200000010ff */
[----:B------:R-:W2:Y:S01]  /*18f70*/  LDSM.16.MT88.4 R32, [R202+0xf000] ;  /* 0x00f00000ca20783b */ /* 0x000ea20000004200 */
[----:B------:R-:W-:-:S02]  /*18f80*/  F2FP.BF16.F32.PACK_AB R5, R172, R39 ;  /* 0x00000027ac05723e */ /* 0x000fc400000010ff */
[----:B------:R-:W-:Y:S02]  /*18f90*/  F2FP.BF16.F32.PACK_AB R6, R151, R154 ;  /* 0x0000009a9706723e */ /* 0x000fe400000010ff */
[----:B------:R-:W-:-:S07]  /*18fa0*/  F2FP.BF16.F32.PACK_AB R7, R158, R153 ;  /* 0x000000999e07723e */ /* 0x000fce00000010ff */
[C---:B----4-:R-:W-:Y:S08]  /*18fb0*/  HMMA.16816.F32.BF16 R104, R4.reuse, R20, R104 ;  /* 0x000000140468723c */ /* 0x050ff00000041868 */
[C---:B------:R-:W-:Y:S01]  /*18fc0*/  HMMA.16816.F32.BF16 R100, R4.reuse, R22, R100 ;  /* 0x000000160464723c */ /* 0x040fe20000041864 */
[----:B------:R-:W4:Y:S07]  /*18fd0*/  LDSM.16.MT88.4 R20, [R40+0x13000] ;  /* 0x013000002814783b */ /* 0x000f2e0000004200 */
[C---:B-1----:R-:W-:Y:S08]  /*18fe0*/  HMMA.16816.F32.BF16 R88, R4.reuse, R12, R88 ;  /* 0x0000000c0458723c */ /* 0x042ff00000041858 */
[C---:B------:R-:W-:Y:S01]  /*18ff0*/  HMMA.16816.F32.BF16 R84, R4.reuse, R14, R84 ;  /* 0x0000000e0454723c */ /* 0x040fe20000041854 */
[----:B------:R-:W1:Y:S07]  /*19000*/  LDSM.16.MT88.4 R12, [R144+0x13800] ;  /* 0x01380000900c783b */ /* 0x000e6e0000004200 */
        /* <DEDUP_REMOVED lines=17> */
[C---:B--2---:R-:W-:Y:S03]  /*19120*/  HMMA.16816.F32.BF16 R80, R4.reuse, R8, R80 ;  /* 0x000000080450723c */ /* 0x044fe60000041850 */
[----:B------:R-:W2:Y:S05]  /*19130*/  MUFU.EX2 R27, R27 ;  /* 0x0000001b001b7308 */ /* 0x000eaa0000000800 */
[C---:B------:R-:W-:Y:S01]  /*19140*/  HMMA.16816.F32.BF16 R76, R4.reuse, R10, R76 ;  /* 0x0000000a044c723c */ /* 0x040fe2000004184c */
[----:B------:R-:W-:Y:S07]  /*19150*/  LDSM.16.MT88.4 R8, [R202+0xf800] ;  /* 0x00f80000ca08783b */ /* 0x000fee0000004200 */
[C---:B------:R-:W-:Y:S08]  /*19160*/  HMMA.16816.F32.BF16 R96, R4.reuse, R16, R96 ;  /* 0x000000100460723c */ /* 0x040ff00000041860 */
[C---:B------:R-:W-:Y:S01]  /*19170*/  HMMA.16816.F32.BF16 R92, R4.reuse, R18, R92 ;  /* 0x00000012045c723c */ /* 0x040fe2000004185c */
[----:B------:R-:W3:Y:S07]  /*19180*/  LDSM.16.MT88.4 R16, [R144+0xf800] ;  /* 0x00f800009010783b */ /* 0x000eee0000004200 */
[C---:B------:R-:W-:Y:S08]  /*19190*/  HMMA.16816.F32.BF16 R128, R4.reuse, R32, R128 ;  /* 0x000000200480723c */ /* 0x040ff00000041880 */
[C---:B------:R-:W-:Y:S08]  /*191a0*/  HMMA.16816.F32.BF16 R124, R4.reuse, R34, R124 ;  /* 0x00000022047c723c */ /* 0x040ff0000004187c */
[----:B----4-:R-:W-:Y:S01]  /*191b0*/  HMMA.16816.F32.BF16 R72, R4, R20, R72 ;  /* 0x000000140448723c */ /* 0x010fe20000041848 */
[----:B------:R-:W-:Y:S01]  /*191c0*/  FADD.FTZ R21, R55, R58 ;  /* 0x0000003a37157221 */ /* 0x000fe20000010000 */
[----:B------:R-:W-:-:S03]  /*191d0*/  FADD.FTZ R20, R42, R43 ;  /* 0x0000002b2a147221 */ /* 0x000fc60000010000 */
[----:B------:R-:W-:Y:S01]  /*191e0*/  FADD.FTZ R21, R54, R21 ;  /* 0x0000001536157221 */ /* 0x000fe20000010000 */
[----:B------:R-:W-:Y:S02]  /*191f0*/  FADD.FTZ R20, R41, R20 ;  /* 0x0000001429147221 */ /* 0x000fe40000010000 */
[----:B------:R-:W-:Y:S01]  /*19200*/  HMMA.16816.F32.BF16 R68, R4, R22, R68 ;  /* 0x000000160444723c */ /* 0x000fe20000041844 */
[----:B--2---:R-:W-:Y:S01]  /*19210*/  F2FP.BF16.F32.PACK_AB R4, R28, R27 ;  /* 0x0000001b1c04723e */ /* 0x004fe200000010ff */
        /* <DEDUP_REMOVED lines=11> */
[----:B------:R-:W-:-:S03]  /*192d0*/  FADD.FTZ R162, R162, R159 ;  /* 0x0000009fa2a27221 */ /* 0x000fc60000010000 */
[----:B------:R-:W-:-:S03]  /*192e0*/  FADD.FTZ R148, R148, R45 ;  /* 0x0000002d94947221 */ /* 0x000fc60000010000 */
[----:B------:R-:W-:Y:S01]  /*192f0*/  HMMA.16816.F32.BF16 R76, R4, R14, R76 ;  /* 0x0000000e044c723c */ /* 0x000fe2000004184c */
[----:B------:R-:W1:Y:S01]  /*19300*/  LDSM.16.MT88.4 R12, [R40+0xf800] ;  /* 0x00f80000280c783b */ /* 0x000e620000004200 */
[----:B------:R-:W-:-:S03]  /*19310*/  FADD.FTZ R147, R147, R148 ;  /* 0x0000009493937221 */ /* 0x000fc60000010000 */
[----:B------:R-:W-:Y:S01]  /*19320*/  LDSM.16.MT88.4 R40, [R40+0x13800] ;  /* 0x013800002828783b */ /* 0x000fe20000004200 */
[----:B------:R-:W-:Y:S02]  /*19330*/  FADD.FTZ R20, R152, R147 ;  /* 0x0000009398147221 */ /* 0x000fe40000010000 */
[----:B---3--:R-:W-:Y:S02]  /*19340*/  HMMA.16816.F32.BF16 R112, R4, R16, R112 ;  /* 0x000000100470723c */ /* 0x008fe40000041870 */
[----:B------:R-:W-:-:S04]  /*19350*/  FADD.FTZ R20, R149, R20 ;  /* 0x0000001495147221 */ /* 0x000fc80000010000 */
[----:B------:R-:W-:Y:S02]  /*19360*/  FADD.FTZ R21, R163, R20 ;  /* 0x00000014a3157221 */ /* 0x000fe40000010000 */
[----:B------:R-:W-:Y:S01]  /*19370*/  HMMA.16816.F32.BF16 R108, R4, R18, R108 ;  /* 0x00000012046c723c */ /* 0x000fe2000004186c */
[----:B------:R-:W2:Y:S01]  /*19380*/  LDSM.16.MT88.4 R16, [R67+0xf800] ;  /* 0x00f800004310783b */ /* 0x000ea20000004200 */
[----:B------:R-:W-:-:S04]  /*19390*/  FADD.FTZ R21, R168, R21 ;  /* 0x00000015a8157221 */ /* 0x000fc80000010000 */
[----:B------:R-:W-:Y:S02]  /*193a0*/  FADD.FTZ R166, R166, R21 ;  /* 0x00000015a6a67221 */ /* 0x000fe40000010000 */
[----:B------:R-:W-:Y:S02]  /*193b0*/  HMMA.16816.F32.BF16 R128, R4, R8, R128 ;  /* 0x000000080480723c */ /* 0x000fe40000041880 */
[----:B------:R-:W-:-:S04]  /*193c0*/  FADD.FTZ R165, R165, R166 ;  /* 0x000000a6a5a57221 */ /* 0x000fc80000010000 */
[----:B------:R-:W-:Y:S02]  /*193d0*/  FADD.FTZ R182, R182, R165 ;  /* 0x000000a5b6b67221 */ /* 0x000fe40000010000 */
[----:B------:R-:W-:Y:S01]  /*193e0*/  HMMA.16816.F32.BF16 R124, R4, R10, R124 ;  /* 0x0000000a047c723c */ /* 0x000fe2000004187c */
[----:B------:R-:W3:Y:S01]  /*193f0*/  LDSM.16.MT88.4 R8, [R202+0x13800] ;  /* 0x01380000ca08783b */ /* 0x000ee20000004200 */
        /* <DEDUP_REMOVED lines=10> */
[----:B------:R-:W-:-:S03]  /*194a0*/  FADD.FTZ R12, R169, R12 ;  /* 0x0000000ca90c7221 */ /* 0x000fc60000010000 */
[----:B--2---:R-:W-:Y:S01]  /*194b0*/  HMMA.16816.F32.BF16 R120, R4, R16, R120 ;  /* 0x000000100478723c */ /* 0x004fe20000041878 */
[----:B------:R-:W-:-:S04]  /*194c0*/  FADD.FTZ R173, R173, R12 ;  /* 0x0000000cadad7221 */ /* 0x000fc80000010000 */
[----:B------:R-:W-:-:S03]  /*194d0*/  FADD.FTZ R184, R184, R173 ;  /* 0x000000adb8b87221 */ /* 0x000fc60000010000 */
[----:B------:R-:W-:Y:S01]  /*194e0*/  HMMA.16816.F32.BF16 R116, R4, R18, R116 ;  /* 0x000000120474723c */ /* 0x000fe20000041874 */
[----:B------:R-:W-:Y:S01]  /*194f0*/  FADD.FTZ R175, R175, R184 ;  /* 0x000000b8afaf7221 */ /* 0x000fe20000010000 */
[----:B------:R-:W1:Y:S03]  /*19500*/  LDSM.16.MT88.4 R16, [R67+0x13800] ;  /* 0x013800004310783b */ /* 0x000e660000004200 */
[----:B------:R-:W-:-:S03]  /*19510*/  FADD.FTZ R188, R188, R175 ;  /* 0x000000afbcbc7221 */ /* 0x000fc60000010000 */
        /* <DEDUP_REMOVED lines=97> */
.L_x_6662:
        /* <DEDUP_REMOVED lines=8> */
.L_x_6663:
[----:B------:R-:W-:Y:S05]  /*19bb0*/  BSYNC.RECONVERGENT B0 ;  /* 0x0000000000007941 */ /* 0x000fea0003800200 */
.L_x_6661:
[----:B------:R-:W-:Y:S01]  /*19bc0*/  IMAD.SHL.U32 R5, R208, 0x20, RZ ;  /* 0x00000020d0057824 */ /* 0x000fe200078e00ff */
[-C--:B------:R-:W-:Y:S01]  /*19bd0*/  ISETP.GE.AND P1, PT, R198, R219.reuse, PT ;  /* 0x000000dbc600720c */ /* 0x080fe20003f26270 */
[----:B------:R-:W-:Y:S01]  /*19be0*/  IMAD.IADD R231, R234, 0x1, R201 ;  /* 0x00000001eae77824 */ /* 0x000fe200078e02c9 */
[----:B------:R-:W-:Y:S01]  /*19bf0*/  SHF.L.U64.HI R4, R208, 0x5, R209 ;  /* 0x00000005d0047819 */ /* 0x000fe200000102d1 */
[----:B------:R-:W1:Y:S01]  /*19c00*/  LDCU.64 UR10, c[0x0][0x358] ;  /* 0x00006b00ff0a77ac */ /* 0x000e620008000a00 */
[----:B------:R-:W-:Y:S01]  /*19c10*/  IADD3 R6, P3, PT, R5, R212, RZ ;  /* 0x000000d405067210 */ /* 0x000fe20007f7e0ff */
[----:B------:R-:W-:Y:S01]  /*19c20*/  BSSY.RECONVERGENT B1, `(.L_x_6664) ;  /* 0x0000412000017945 */ /* 0x000fe20003800200 */
        /* <DEDUP_REMOVED lines=13> */
[----:B------:R-:W-:Y:S01]  /*19d00*/  @!P0 LDGSTS.E.BYPASS.LTC128B.128 [R235+0x10000], desc[UR6][R212.64+0x80] ;  /* 0x10000080d4eb8fae */ /* 0x000fe2000b981a06 */
[----:B------:R-:W-:Y:S01]  /*19d10*/  IMAD.X R15, R17, 0x1, R4, P3 ;  /* 0x00000001110f7824 */ /* 0x000fe200018e0604 */
[----:B------:R-:W-:-:S02]  /*19d20*/  IADD3 R12, P3, PT, R14, R5, RZ ;  /* 0x000000050e0c7210 */ /* 0x000fc40007f7e0ff */
[----:B------:R-:W-:Y:S03]  /*19d30*/  @P0 STS.128 [R235+0x10000], RZ ;  /* 0x010000ffeb000388 */ /* 0x000fe60000000c00 */
[----:B------:R-:W-:Y:S01]  /*19d40*/  IMAD.X R13, R15, 0x1, R4, P3 ;  /* 0x000000010f0d7824 */ /* 0x000fe200018e0604 */
[----:B------:R-:W-:Y:S01]  /*19d50*/  @!PT LDS RZ, [RZ] ;  /* 0x00000000fffff984 */ /* 0x000fe20000000800 */
[----:B------:R-:W-:Y:S01]  /*19d60*/  @!PT LDS RZ, [RZ] ;  /* 0x00000000fffff984 */ /* 0x000fe20000000800 */
[----:B------:R-:W-:Y:S01]  /*19d70*/  @!PT LDS RZ, [RZ] ;  /* 0x00000000fffff984 */ /* 0x000fe20000000800 */
[----:B------:R-:W-:Y:S01]  /*19d80*/  @!P1 LDGSTS.E.BYPASS.LTC128B.128 [R235+0xc800], desc[UR6][R6.64] ;  /* 0x0c80000006eb9fae */ /* 0x000fe2000b981a06 */
[----:B------:R-:W-:-:S03]  /*19d90*/  IADD3 R10, P3, PT, R12, R5, RZ ;  /* 0x000000050c0a7210 */ /* 0x000fc60007f7e0ff */
[----:B------:R-:W-:Y:S01]  /*19da0*/  @P1 STS.128 [R235+0xc800], RZ ;  /* 0x00c800ffeb001388 */ /* 0x000fe20000000c00 */
[----:B------:R-:W-:Y:S01]  /*19db0*/  IADD3 R8, P4, PT, R10, R5, RZ ;  /* 0x000000050a087210 */ /* 0x000fe20007f9e0ff */
[--C-:B------:R-:W-:Y:S02]  /*19dc0*/  IMAD.X R11, R13, 0x1, R4.reuse, P3 ;  /* 0x000000010d0b7824 */ /* 0x100fe400018e0604 */
[----:B------:R-:W-:Y:S01]  /*19dd0*/  @!PT LDS RZ, [RZ] ;  /* 0x00000000fffff984 */ /* 0x000fe20000000800 */
[----:B------:R-:W-:Y:S01]  /*19de0*/  @!PT LDS RZ, [RZ] ;  /* 0x00000000fffff984 */ /* 0x000fe20000000800 */
[----:B------:R-:W-:Y:S01]  /*19df0*/  @!PT LDS RZ, [RZ] ;  /* 0x00000000fffff984 */ /* 0x000fe20000000800 */
[----:B------:R2:W-:Y:S02]  /*19e00*/  @!P0 LDGSTS.E.BYPASS.LTC128B.128 [R235+0x10800], desc[UR6][R6.64+0x80] ;  /* 0x1080008006eb8fae */ /* 0x0005e4000b981a06 */
[----:B------:R-:W-:Y:S02]  /*19e10*/  IMAD.X R9, R11, 0x1, R4, P4 ;  /* 0x000000010b097824 */ /* 0x000fe400020e0604 */
[----:B------:R-:W-:Y:S04]  /*19e20*/  @P0 STS.128 [R235+0x10800], RZ ;  /* 0x010800ffeb000388 */ /* 0x000fe80000000c00 */
[----:B------:R-:W-:Y:S01]  /*19e30*/  @!PT LDS RZ, [RZ] ;  /* 0x00000000fffff984 */ /* 0x000fe20000000800 */
[----:B------:R-:W-:Y:S01]  /*19e40*/  @!PT LDS RZ, [RZ] ;  /* 0x00000000fffff984 */ /* 0x000fe20000000800 */
[----:B------:R-:W-:Y:S01]  /*19e50*/  @!PT LDS RZ, [RZ] ;  /* 0x00000000fffff984 */ /* 0x000fe20000000800 */
[----:B------:R3:W-:Y:S04]  /*19e60*/  @!P1 LDGSTS.E.BYPASS.LTC128B.128 [R235+0xd000], desc[UR6][R16.64] ;  /* 0x0d00000010eb9fae */ /* 0x0007e8000b981a06 */
[----:B------:R-:W-:Y:S01]  /*19e70*/  @P1 STS.128 [R235+0xd000], RZ ;  /* 0x00d000ffeb001388 */ /* 0x000fe20000000c00 */
[----:B--2---:R-:W-:-:S02]  /*19e80*/  @!P0 IMAD.MOV.U32 R6, RZ, RZ, R16 ;  /* 0x000000ffff068224 */ /* 0x004fc400078e0010 */
[----:B------:R-:W-:-:S05]  /*19e90*/  @!P0 IMAD.MOV.U32 R7, RZ, RZ, R17 ;  /* 0x000000ffff078224 */ /* 0x000fca00078e0011 */
[----:B------:R-:W-:Y:S01]  /*19ea0*/  @!PT LDS RZ, [RZ] ;  /* 0x00000000fffff984 */ /* 0x000fe20000000800 */
[----:B------:R-:W-:Y:S01]  /*19eb0*/  @!PT LDS RZ, [RZ] ;  /* 0x00000000fffff984 */ /* 0x000fe20000000800 */
[----:B------:R-:W-:Y:S01]  /*19ec0*/  @!PT LDS RZ, [RZ] ;  /* 0x00000000fffff984 */ /* 0x000fe20000000800 */
[----:B------:R2:W-:Y:S01]  /*19ed0*/  @!P0 LDGSTS.E.BYPASS.LTC128B.128 [R235+0x11000], desc[UR6][R6.64+0x80] ;  /* 0x1100008006eb8fae */ /* 0x0005e2000b981a06 */
[----:B---3--:R-:W-:Y:S01]  /*19ee0*/  IADD3 R16, P3, PT, R8, R5, RZ ;  /* 0x0000000508107210 */ /* 0x008fe20007f7e0ff */
[----:B------:R-:W-:Y:S02]  /*19ef0*/  @!P0 IMAD.MOV.U32 R5, RZ, RZ, R9 ;  /* 0x000000ffff058224 */ /* 0x000fe400078e0009 */
[----:B------:R-:W-:Y:S02]  /*19f00*/  @P0 STS.128 [R235+0x11000], RZ ;  /* 0x011000ffeb000388 */ /* 0x000fe40000000c00 */
[----:B------:R-:W-:Y:S02]  /*19f10*/  IMAD.X R17, R9, 0x1, R4, P3 ;  /* 0x0000000109117824 */ /* 0x000fe400018e0604 */
[----:B------:R-:W-:Y:S01]  /*19f20*/  @!PT LDS RZ, [RZ] ;  /* 0x00000000fffff984 */ /* 0x000fe20000000800 */
[----:B------:R-:W-:Y:S01]  /*19f30*/  @!PT LDS RZ, [RZ] ;  /* 0x00000000fffff984 */ /* 0x000fe20000000800 */
[----:B------:R-:W-:Y:S01]  /*19f40*/  @!PT LDS RZ, [RZ] ;  /* 0x00000000fffff984 */ /* 0x000fe20000000800 */
[----:B------:R-:W-:Y:S01]  /*19f50*/  @!P1 LDGSTS.E.BYPASS.LTC128B.128 [R235+0xd800], desc[UR6][R14.64] ;  /* 0x0d8000000eeb9fae */ /* 0x000fe2000b981a06 */
[----:B------:R-:W-:-:S03]  /*19f60*/  @!P0 IMAD.MOV.U32 R4, RZ, RZ, R8 ;  /* 0x000000ffff048224 */ /* 0x000fc600078e0008 */
[----:B------:R-:W-:Y:S01]  /*19f70*/  @P1 STS.128 [R235+0xd800], RZ ;  /* 0x00d800ffeb001388 */ /* 0x000fe20000000c00 */
[----:B--2---:R-:W-:Y:S02]  /*19f80*/  @!P0 IMAD.MOV.U32 R6, RZ, RZ, R14 ;  /* 0x000000ffff068224 */ /* 0x004fe400078e000e */
        /* <DEDUP_REMOVED lines=20> */
[----:B--2---:R-:W-:-:S03]  /*1a0d0*/  @!P0 IMAD.MOV.U32 R6, RZ, RZ, R10 ;  /* 0x000000ffff068224 */ /* 0x004fc600078e000a */
[----:B------:R-:W-:Y:S01]  /*1a0e0*/  @P1 STS.128 [R235+0xe800], RZ ;  /* 0x00e800ffeb001388 */ /* 0x000fe20000000c00 */
        /* <DEDUP_REMOVED lines=28> */
[----:B------:R-:W5:Y:S04]  /*1a2b0*/  LDSM.16.M88.4 R44, [R234+0x4800] ;  /* 0x00480000ea2c783b */ /* 0x000f680000000200 */
[----:B------:R-:W5:Y:S04]  /*1a2c0*/  LDSM.16.M88.4 R36, [R234+0x5000] ;  /* 0x00500000ea24783b */ /* 0x000f680000000200 */
[----:B------:R-:W5:Y:S04]  /*1a2d0*/  LDSM.16.M88.4 R28, [R234+0x5800] ;  /* 0x00580000ea1c783b */ /* 0x000f680000000200 */
[----:B------:R-:W5:Y:S04]  /*1a2e0*/  LDSM.16.M88.4 R20, [R234+0x6000] ;  /* 0x00600000ea14783b */ /* 0x000f680000000200 */
[----:B---3--:R-:W3:Y:S04]  /*1a2f0*/  LDSM.16.M88.4 R12, [R234+0x6800] ;  /* 0x00680000ea0c783b */ /* 0x008ee80000000200 */
[----:B------:R-:W3:Y:S04]  /*1a300*/  LDSM.16.M88.4 R176, [R234+0x7000] ;  /* 0x00700000eab0783b */ /* 0x000ee80000000200 */
[----:B--2---:R-:W2:Y:S04]  /*1a310*/  LDSM.16.M88.4 R8, [R234+0x7800] ;  /* 0x00780000ea08783b */ /* 0x004ea80000000200 */
[----:B----4-:R-:W-:Y:S04]  /*1a320*/  LDSM.16.M88.4 R4, [R60] ;  /* 0x000000003c04783b */ /* 0x010fe80000000200 */
        /* <DEDUP_REMOVED lines=8> */
[----:B------:R-:W-:Y:S04]  /*1a3b0*/  LDSM.16.M88.4 R152, [R164+0x6800] ;  /* 0x00680000a498783b */ /* 0x000fe80000000200 */
[----:B------:R-:W-:Y:S01]  /*1a3c0*/  LDSM.16.M88.4 R144, [R164+0x7800] ;  /* 0x00780000a490783b */ /* 0x000fe20000000200 */
[C---:B------:R-:W-:Y:S03]  /*1a3d0*/  HMMA.16816.F32.BF16 R32, R168.reuse, R28, RZ ;  /* 0x0000001ca820723c */ /* 0x040fe600000418ff */
[----:B------:R-:W-:Y:S04]  /*1a3e0*/  LDSM.16.M88.4 R148, [R232] ;  /* 0x00000000e894783b */ /* 0x000fe80000000200 */
[----:B------:R-:W-:Y:S01]  /*1a3f0*/  LDSM.16.M88.4 R192, [R204] ;  /* 0x00000000ccc0783b */ /* 0x000fe20000000200 */
[C---:B------:R-:W-:Y:S03]  /*1a400*/  HMMA.16816.F32.BF16 R24, R168.reuse, R20, RZ ;  /* 0x00000014a818723c */ /* 0x040fe600000418ff */
[----:B------:R-:W-:Y:S04]  /*1a410*/  LDSM.16.M88.4 R184, [R0+0x7800] ;  /* 0x0078000000b8783b */ /* 0x000fe80000000200 */
[----:B------:R-:W-:Y:S01]  /*1a420*/  LDSM.16.M88.4 R188, [R0+0x7000] ;  /* 0x0070000000bc783b */ /* 0x000fe20000000200 */
[C---:B---3--:R-:W-:Y:S03]  /*1a430*/  HMMA.16816.F32.BF16 R16, R168.reuse, R12, RZ ;  /* 0x0000000ca810723c */ /* 0x048fe600000418ff */
        /* <DEDUP_REMOVED lines=11> */
[----:B------:R-:W2:Y:S04]  /*1a4f0*/  LDSM.16.M88.4 R8, [R164+0x7000] ;  /* 0x00700000a408783b */ /* 0x000ea80000000200 */
[----:B------:R-:W-:Y:S03]  /*1a500*/  LDSM.16.M88.4 R164, [R236+0x2000] ;  /* 0x00200000eca4783b */ /* 0x000fe60000000200 */
[C---:B----4-:R-:W-:Y:S08]  /*1a510*/  HMMA.16816.F32.BF16 R40, R4.reuse, R60, R40 ;  /* 0x0000003c0428723c */ /* 0x050ff00000041828 */
[C---:B------:R-:W-:Y:S01]  /*1a520*/  HMMA.16816.F32.BF16 R36, R4.reuse, R62, R36 ;  /* 0x0000003e0424723c */ /* 0x040fe20000041824 */
[----:B------:R-:W3:Y:S07]  /*1a530*/  LDSM.16.M88.4 R60, [R2+0x5000] ;  /* 0x00500000023c783b */ /* 0x000eee0000000200 */
[C---:B-1----:R-:W-:Y:S08]  /*1a540*/  HMMA.16816.F32.BF16 R56, R4.reuse, R140, R56 ;  /* 0x0000008c0438723c */ /* 0x042ff00000041838 */
[C---:B------:R-:W-:Y:S01]  /*1a550*/  HMMA.16816.F32.BF16 R52, R4.reuse, R142, R52 ;  /* 0x0000008e0434723c */ /* 0x040fe20000041834 */
[----:B------:R-:W-:Y:S07]  /*1a560*/  LDSM.16.M88.4 R140, [R2+0x4000] ;  /* 0x00400000028c783b */ /* 0x000fee0000000200 */
[C---:B------:R-:W-:Y:S08]  /*1a570*/  HMMA.16816.F32.BF16 R48, R4.reuse, R136, R48 ;  /* 0x000000880430723c */ /* 0x040ff00000041830 */
[C---:B--2---:R-:W-:Y:S08]  /*1a580*/  HMMA.16816.F32.BF16 R180, R4.reuse, R8, R180 ;  /* 0x0000000804b4723c */ /* 0x044ff000000418b4 */
[C---:B------:R-:W-:Y:S01]  /*1a590*/  HMMA.16816.F32.BF16 R176, R4.reuse, R10, R176 ;  /* 0x0000000a04b0723c */ /* 0x040fe200000418b0 */
[----:B------:R-:W1:Y:S07]  /*1a5a0*/  LDSM.16.M88.4 R8, [R2+0x5800] ;  /* 0x005800000208783b */ /* 0x000e6e0000000200 */
        /* <DEDUP_REMOVED lines=38> */
[----:B------:R-:W-:Y:S07]  /*1a810*/  LDSM.16.M88.4 R152, [R234+0x9000] ;  /* 0x00900000ea98783b */ /* 0x000fee0000000200 */
[----:B-1----:R-:W-:Y:S01]  /*1a820*/  HMMA.16816.F32.BF16 R24, R192, R8, R24 ;  /* 0x00000008c018723c */ /* 0x002fe20000041818 */
[----:B------:R-:W-:-:S07]  /*1a830*/  IMAD.IADD R8, R236, 0x1, R201 ;  /* 0x00000001ec087824 */ /* 0x000fce00078e02c9 */
        /* <DEDUP_REMOVED lines=10> */
[----:B------:R-:W2:Y:S04]  /*1a8e0*/  LDSM.16.M88.4 R156, [R234+0x8800] ;  /* 0x00880000ea9c783b */ /* 0x000ea80000000200 */
[----:B------:R-:W-:Y:S03]  /*1a8f0*/  LDSM.16.M88.4 R148, [R234+0x9800] ;  /* 0x00980000ea94783b */ /* 0x000fe60000000200 */
[C---:B------:R-:W-:Y:S08]  /*1a900*/  HMMA.16816.F32.BF16 R172, R192.reuse, R184, R172 ;  /* 0x000000b8c0ac723c */ /* 0x040ff000000418ac */
[C---:B------:R-:W-:Y:S01]  /*1a910*/  HMMA.16816.F32.BF16 R168, R192.reuse, R186, R168 ;  /* 0x000000bac0a8723c */ /* 0x040fe200000418a8 */
[----:B------:R-:W-:Y:S07]  /*1a920*/  LDSM.16.M88.4 R184, [R231+0x9800] ;  /* 0x00980000e7b8783b */ /* 0x000fee0000000200 */
[C---:B----4-:R-:W-:Y:S08]  /*1a930*/  HMMA.16816.F32.BF16 R48, R192.reuse, R140, R48 ;  /* 0x0000008cc030723c */ /* 0x050ff00000041830 */
[----:B------:R-:W-:Y:S01]  /*1a940*/  HMMA.16816.F32.BF16 R44, R192, R142, R44 ;  /* 0x0000008ec02c723c */ /* 0x000fe2000004182c */
[----:B------:R-:W4:Y:S07]  /*1a950*/  LDSM.16.M88.4 R140, [R234+0xa800] ;  /* 0x00a80000ea8c783b */ /* 0x000f2e0000000200 */
[C---:B-----5:R-:W-:Y:S08]  /*1a960*/  HMMA.16816.F32.BF16 R56, R164.reuse, R160, R56 ;  /* 0x000000a0a438723c */ /* 0x060ff00000041838 */
[C---:B------:R-:W-:Y:S01]  /*1a970*/  HMMA.16816.F32.BF16 R52, R164.reuse, R162, R52 ;  /* 0x000000a2a434723c */ /* 0x040fe20000041834 */
[----:B------:R-:W-:Y:S07]  /*1a980*/  LDSM.16.M88.4 R160, [R231+0x8800] ;  /* 0x00880000e7a0783b */ /* 0x000fee0000000200 */
[C---:B---3--:R-:W-:Y:S08]  /*1a990*/  HMMA.16816.F32.BF16 R172, R164.reuse, R60, R172 ;  /* 0x0000003ca4ac723c */ /* 0x048ff000000418ac */
[----:B------:R-:W-:Y:S01]  /*1a9a0*/  HMMA.16816.F32.BF16 R168, R164, R62, R168 ;  /* 0x0000003ea4a8723c */ /* 0x000fe200000418a8 */
[----:B------:R-:W3:Y:S07]  /*1a9b0*/  LDSM.16.M88.4 R60, [R231+0xa000] ;  /* 0x00a00000e73c783b */ /* 0x000eee0000000200 */
[C---:B------:R-:W-:Y:S08]  /*1a9c0*/  HMMA.16816.F32.BF16 R40, R192.reuse, R136, R40 ;  /* 0x00000088c028723c */ /* 0x040ff00000041828 */
[----:B------:R-:W-:Y:S01]  /*1a9d0*/  HMMA.16816.F32.BF16 R36, R192, R138, R36 ;  /* 0x0000008ac024723c */ /* 0x000fe20000041824 */
[----:B------:R-:W5:Y:S07]  /*1a9e0*/  LDSM.16.M88.4 R136, [R234+0xb000] ;  /* 0x00b00000ea88783b */ /* 0x000f6e0000000200 */
        /* <DEDUP_REMOVED lines=10> */
[----:B------:R-:W-:Y:S08]  /*1aa90*/  HMMA.16816.F32.BF16 R176, R192, R190, R176 ;  /* 0x000000bec0b0723c */ /* 0x000ff000000418b0 */
[C---:B----4-:R-:W-:Y:S08]  /*1aaa0*/  HMMA.16816.F32.BF16 R16, R164.reuse, R140, R16 ;  /* 0x0000008ca410723c */ /* 0x050ff00000041810 */
[----:B------:R-:W-:Y:S01]  /*1aab0*/  HMMA.16816.F32.BF16 R12, R164, R142, R12 ;  /* 0x0000008ea40c723c */ /* 0x000fe2000004180c */
[----:B------:R-:W4:Y:S07]  /*1aac0*/  LDSM.16.M88.4 R140, [R2+0x8000] ;  /* 0x00800000028c783b */ /* 0x000f2e0000000200 */
[C---:B---3--:R-:W-:Y:S08]  /*1aad0*/  HMMA.16816.F32.BF16 R24, R8.reuse, R60, R24 ;  /* 0x0000003c0818723c */ /* 0x048ff00000041818 */
[----:B------:R-:W-:Y:S01]  /*1aae0*/  HMMA.16816.F32.BF16 R20, R8, R62, R20 ;  /* 0x0000003e0814723c */ /* 0x000fe20000041814 */
[----:B------:R-:W3:Y:S07]  /*1aaf0*/  LDSM.16.M88.4 R60, [R2+0x9000] ;  /* 0x00900000023c783b */ /* 0x000eee0000000200 */
[C---:B------:R-:W-:Y:S08]  /*1ab00*/  HMMA.16816.F32.BF16 R40, R164.reuse, R152, R40 ;  /* 0x00000098a428723c */ /* 0x040ff00000041828 */
[C---:B------:R-:W-:Y:S01]  /*1ab10*/  HMMA.16816.F32.BF16 R36, R164.reuse, R154, R36 ;  /* 0x0000009aa424723c */ /* 0x040fe20000041824 */
[----:B------:R-:W-:Y:S07]  /*1ab20*/  LDSM.16.M88.4 R152, [R2+0x8800] ;  /* 0x008800000298783b */ /* 0x000fee0000000200 */
[C---:B-----5:R-:W-:Y:S08]  /*1ab30*/  HMMA.16816.F32.BF16 R180, R164.reuse, R136, R180 ;  /* 0x00000088a4b4723c */ /* 0x060ff000000418b4 */
[C---:B------:R-:W-:Y:S01]  /*1ab40*/  HMMA.16816.F32.BF16 R176, R164.reuse, R138, R176 ;  /* 0x0000008aa4b0723c */ /* 0x040fe200000418b0 */
[----:B------:R-:W5:Y:S07]  /*1ab50*/  LDSM.16.M88.4 R136, [R231+0xb000] ;  /* 0x00b00000e788783b */ /* 0x000f6e0000000200 */
[C---:B------:R-:W-:Y:S08]  /*1ab60*/  HMMA.16816.F32.BF16 R32, R164.reuse, R148, R32 ;  /* 0x00000094a420723c */ /* 0x040ff00000041820 */
[----:B------:R-:W-:Y:S01]  /*1ab70*/  HMMA.16816.F32.BF16 R28, R164, R150, R28 ;  /* 0x00000096a41c723c */ /* 0x000fe2000004181c */
[----:B------:R-:W5:Y:S04]  /*1ab80*/  LDSM.16.M88.4 R148, [R231+0xb800] ;  /* 0x00b80000e794783b */ /* 0x000f680000000200 */
[----:B------:R-:W-:Y:S03]  /*1ab90*/  LDSM.16.M88.4 R164, [R2+0xa000] ;  /* 0x00a0000002a4783b */ /* 0x000fe60000000200 */
[C---:B------:R-:W-:Y:S08]  /*1aba0*/  HMMA.16816.F32.BF16 R48, R8.reuse, R160, R48 ;  /* 0x000000a00830723c */ /* 0x040ff00000041830 */
[C---:B------:R-:W-:Y:S08]  /*1abb0*/  HMMA.16816.F32.BF16 R44, R8.reuse, R162, R44 ;  /* 0x000000a2082c723c */ /* 0x040ff0000004182c */
[C---:B-1----:R-:W-:Y:S08]  /*1abc0*/  HMMA.16816.F32.BF16 R16, R8.reuse, R4, R16 ;  /* 0x000000040810723c */ /* 0x042ff00000041810 */
[C---:B------:R-:W-:Y:S01]  /*1abd0*/  HMMA.16816.F32.BF16 R160, R8.reuse, R6, R12 ;  /* 0x0000000608a0723c */ /* 0x040fe2000004180c */
[----:B------:R-:W-:Y:S04]  /*1abe0*/  LDSM.16.M88.4 R12, [R204+0x2000] ;  /* 0x00200000cc0c783b */ /* 0x000fe80000000200 */
[----:B------:R-:W1:Y:S03]  /*1abf0*/  LDSM.16.M88.4 R4, [R0+0x8000] ;  /* 0x008000000004783b */ /* 0x000e660000000200 */
[C---:B--2---:R-:W-:Y:S08]  /*1ac00*/  HMMA.16816.F32.BF16 R40, R8.reuse, R156, R40 ;  /* 0x0000009c0828723c */ /* 0x044ff00000041828 */
[----:B------:R-:W-:Y:S01]  /*1ac10*/  HMMA.16816.F32.BF16 R36, R8, R158, R36 ;  /* 0x0000009e0824723c */ /* 0x000fe20000041824 */
[----:B------:R-:W2:Y:S07]  /*1ac20*/  LDSM.16.M88.4 R156, [R2+0x9800] ;  /* 0x00980000029c783b */ /* 0x000eae0000000200 */
[----:B----4-:R-:W-:Y:S08]  /*1ac30*/  HMMA.16816.F32.BF16 R56, R144, R140, R56 ;  /* 0x0000008c9038723c */ /* 0x010ff00000041838 */
[C---:B------:R-:W-:Y:S08]  /*1ac40*/  HMMA.16816.F32.BF16 R32, R8.reuse, R184, R32 ;  /* 0x000000b80820723c */ /* 0x040ff00000041820 */
[----:B------:R-:W-:Y:S08]  /*1ac50*/  HMMA.16816.F32.BF16 R28, R8, R186, R28 ;  /* 0x000000ba081c723c */ /* 0x000ff0000004181c */
[C---:B---3--:R-:W-:Y:S08]  /*1ac60*/  HMMA.16816.F32.BF16 R40, R144.reuse, R60, R40 ;  /* 0x0000003c9028723c */ /* 0x048ff00000041828 */
[----:B------:R-:W-:Y:S01]  /*1ac70*/  HMMA.16816.F32.BF16 R36, R144, R62, R36 ;  /* 0x0000003e9024723c */ /* 0x000fe20000041824 */
[----:B------:R-:W3:Y:S07]  /*1ac80*/  LDSM.16.M88.4 R60, [R0+0x9800] ;  /* 0x00980000003c783b */ /* 0x000eee0000000200 */
[----:B-----5:R-:W-:Y:S01]  /*1ac90*/  HMMA.16816.F32.BF16 R184, R8, R136, R180 ;  /* 0x0000008808b8723c */ /* 0x020fe200000418b4 */
[----:B------:R-:W4:Y:S07]  /*1aca0*/  LDSM.16.M88.4 R180, [R0+0x8800] ;  /* 0x0088000000b4783b */ /* 0x000f2e0000000200 */
[----:B------:R-:W-:Y:S08]  /*1acb0*/  HMMA.16816.F32.BF16 R52, R144, R142, R52 ;  /* 0x0000008e9034723c */ /* 0x000ff00000041834 */
[----:B------:R-:W-:Y:S01]  /*1acc0*/  HMMA.16816.F32.BF16 R172, R8, R148, R172 ;  /* 0x0000009408ac723c */ /* 0x000fe200000418ac */
[----:B------:R-:W-:-:S05]  /*1acd0*/  IMAD.SHL.U32 R148, R64, 0x80, RZ ;  /* 0x0000008040947824 */ /* 0x000fca00078e00ff */
[----:B------:R-:W-:Y:S02]  /*1ace0*/  LOP3.LUT R143, R148, R135, RZ, 0xfc, !PT ;  /* 0x00000087948f7212 */ /* 0x000fe400078efcff */
[----:B-1----:R-:W-:Y:S01]  /*1acf0*/  HMMA.16816.F32.BF16 R56, R12, R4, R56 ;  /* 0x000000040c38723c */ /* 0x002fe20000041838 */
[----:B------:R-:W-:-:S05]  /*1ad00*/  LOP3.LUT R4, R203, R200, RZ, 0xfc, !PT ;  /* 0x000000c8cb047212 */ /* 0x000fca00078efcff */
[----:B------:R-:W-:Y:S02]  /*1ad10*/  IMAD.IADD R5, R65, 0x1, R4 ;  /* 0x0000000141057824 */ /* 0x000fe400078e0204 */
[----:B------:R-:W-:Y:S01]  /*1ad20*/  HMMA.16816.F32.BF16 R176, R8, R138, R176 ;  /* 0x0000008a08b0723c */ /* 0x000fe200000418b0 */
[----:B------:R-:W1:Y:S01]  /*1ad30*/  LDSM.16.M88.4 R136, [R0+0x9000] ;  /* 0x009000000088783b */ /* 0x000e620000000200 */
[----:B------:R-:W-:-:S05]  /*1ad40*/  IMAD.IADD R4, R143, 0x1, R218 ;  /* 0x000000018f047824 */ /* 0x000fca00078e02da */
[C-C-:B------:R-:W-:Y:S01]  /*1ad50*/  IADD3 R241, PT, PT, R5.reuse, 0xf0, -R4.reuse ;  /* 0x000000f005f17810 */ /* 0x140fe20007ffe804 */
[C---:B--2---:R-:W-:Y:S01]  /*1ad60*/  HMMA.16816.F32.BF16 R32, R144.reuse, R156, R32 ;  /* 0x0000009c9020723c */ /* 0x044fe20000041820 */
[C-C-:B------:R-:W-:Y:S02]  /*1ad70*/  IADD3 R251, PT, PT, R5.reuse, 0xe8, -R4.reuse ;  /* 0x000000e805fb7810 */ /* 0x140fe40007ffe804 */
[----:B------:R-:W-:Y:S02]  /*1ad80*/  IABS R241, R241 ;  /* 0x000000f100f17213 */ /* 0x000fe40000000000 */
[C-C-:B------:R-:W-:Y:S02]  /*1ad90*/  IADD3 R249, PT, PT, R5.reuse, 0xe7, -R4.reuse ;  /* 0x000000e705f97810 */ /* 0x140fe40007ffe804 */
[----:B------:R-:W-:Y:S01]  /*1ada0*/  I2FP.F32.S32 R241, R241 ;  /* 0x000000f100f17245 */ /* 0x000fe20000201400 */
[----:B------:R-:W-:Y:S01]  /*1adb0*/  HMMA.16816.F32.BF16 R48, R144, R152, R48 ;  /* 0x000000989030723c */ /* 0x000fe20000041830 */
[----:B------:R-:W-:-:S02]  /*1adc0*/  IADD3 R233, PT, PT, R5, 0xe0, -R4 ;  /* 0x000000e005e97810 */ /* 0x000fc40007ffe804 */
[C-C-:B------:R-:W-:Y:S02]  /*1add0*/  IADD3 R193, PT, PT, R5.reuse, 0xd8, -R4.reuse ;  /* 0x000000d805c17810 */ /* 0x140fe40007ffe804 */
[C-C-:B------:R-:W-:Y:S02]  /*1ade0*/  IADD3 R191, PT, PT, R5.reuse, 0xd7, -R4.reuse ;  /* 0x000000d705bf7810 */ /* 0x140fe40007ffe804 */
[C-C-:B------:R-:W-:Y:S01]  /*1adf0*/  IADD3 R246, PT, PT, R5.reuse, 0xc8, -R4.reuse ;  /* 0x000000c805f67810 */ /* 0x140fe20007ffe804 */
[----:B------:R-:W-:Y:S01]  /*1ae00*/  HMMA.16816.F32.BF16 R52, R12, R6, R52 ;  /* 0x000000060c34723c */ /* 0x000fe20000041834 */
[C-C-:B------:R-:W-:Y:S02]  /*1ae10*/  IADD3 R6, PT, PT, R5.reuse, 0x100, -R4.reuse ;  /* 0x0000010005067810 */ /* 0x140fe40007ffe804 */
[----:B------:R-:W-:Y:S02]  /*1ae20*/  IADD3 R244, PT, PT, R5, 0xc7, -R4 ;  /* 0x000000c705f47810 */ /* 0x000fe40007ffe804 */
[----:B------:R-:W-:-:S02]  /*1ae30*/  IABS R6, R6 ;  /* 0x0000000600067213 */ /* 0x000fc40000000000 */
[C-C-:B------:R-:W-:Y:S01]  /*1ae40*/  IADD3 R240, PT, PT, R5.reuse, 0xc0, -R4.reuse ;  /* 0x000000c005f07810 */ /* 0x140fe20007ffe804 */
[C---:B---3--:R-:W-:Y:S01]  /*1ae50*/  HMMA.16816.F32.BF16 R32, R12.reuse, R60, R32 ;  /* 0x0000003c0c20723c */ /* 0x048fe20000041820 */
[----:B------:R-:W-:Y:S02]  /*1ae60*/  I2FP.F32.S32 R6, R6 ;  /* 0x0000000600067245 */ /* 0x000fe40000201400 */
[C-C-:B------:R-:W-:Y:S02]  /*1ae70*/  IADD3 R238, PT, PT, R5.reuse, 0xbf, -R4.reuse ;  /* 0x000000bf05ee7810 */ /* 0x140fe40007ffe804 */
[----:B------:R-:W-:Y:S01]  /*1ae80*/  IADD3 R236, PT, PT, R5, 0xb8, -R4 ;  /* 0x000000b805ec7810 */ /* 0x000fe20007ffe804 */
[----:B------:R-:W-:Y:S01]  /*1ae90*/  FFMA.FTZ R60, -R221, R6, R56 ;  /* 0x00000006dd3c7223 */ /* 0x000fe20000010138 */
[C-C-:B------:R-:W-:Y:S01]  /*1aea0*/  IADD3 R56, PT, PT, R5.reuse, 0xf8, -R4.reuse ;  /* 0x000000f805387810 */ /* 0x140fe20007ffe804 */
[----:B----4-:R-:W-:Y:S01]  /*1aeb0*/  HMMA.16816.F32.BF16 R48, R12, R180, R48 ;  /* 0x000000b40c30723c */ /* 0x010fe20000041830 */
[----:B------:R-:W-:-:S02]  /*1aec0*/  IADD3 R6, PT, PT, R5, 0xef, -R4 ;  /* 0x000000ef05067810 */ /* 0x000fc40007ffe804 */
[----:B------:R-:W-:Y:S02]  /*1aed0*/  IABS R56, R56 ;  /* 0x0000003800387213 */ /* 0x000fe40000000000 */
[----:B------:R-:W-:Y:S02]  /*1aee0*/  IABS R6, R6 ;  /* 0x0000000600067213 */ /* 0x000fe40000000000 */
[----:B------:R-:W-:Y:S01]  /*1aef0*/  I2FP.F32.S32 R56, R56 ;  /* 0x0000003800387245 */ /* 0x000fe20000201400 */
[----:B------:R-:W-:Y:S01]  /*1af00*/  HMMA.16816.F32.BF16 R44, R144, R154, R44 ;  /* 0x0000009a902c723c */ /* 0x000fe2000004182c */
[----:B------:R-:W-:Y:S02]  /*1af10*/  I2FP.F32.S32 R6, R6 ;  /* 0x0000000600067245 */ /* 0x000fe40000201400 */
[----:B------:R-:W-:Y:S01]  /*1af20*/  IADD3 R181, PT, PT, R5, 0xd0, -R4 ;  /* 0x000000d005b57810 */ /* 0x000fe20007ffe804 */
[----:B------:R-:W-:Y:S01]  /*1af30*/  FFMA.FTZ R56, -R221, R56, R52 ;  /* 0x00000038dd387223 */ /* 0x000fe20000010134 */
[C---:B------:R-:W-:Y:S01]  /*1af40*/  VIADD R52, R5.reuse, 0x8 ;  /* 0x0000000805347836 */ /* 0x040fe20000000000 */
[----:B------:R-:W-:-:S02]  /*1af50*/  IADD3 R234, PT, PT, R5, 0xb7, -R4 ;  /* 0x000000b705ea7810 */ /* 0x000fc40007ffe804 */
[C---:B-1----:R-:W-:Y:S01]  /*1af60*/  HMMA.16816.F32.BF16 R40, R12.reuse, R136, R40 ;  /* 0x000000880c28723c */ /* 0x042fe20000041828 */
[--C-:B------:R-:W-:Y:S02]  /*1af70*/  IADD3 R136, PT, PT, R5, 0xf7, -R4.reuse ;  /* 0x000000f705887810 */ /* 0x100fe40007ffe804 */
[C---:B------:R-:W-:Y:S01]  /*1af80*/  FFMA.FTZ R195, -R221.reuse, R6, R49 ;  /* 0x00000006ddc37223 */ /* 0x040fe20000010131 */
[C---:B------:R-:W-:Y:S01]  /*1af90*/  IADD3 R49, PT, PT, R52.reuse, 0x100, -R4 ;  /* 0x0000010034317810 */ /* 0x040fe20007ffe804 */
[----:B------:R-:W-:Y:S01]  /*1afa0*/  FFMA.FTZ R241, -R221, R241, R48 ;  /* 0x000000f1ddf17223 */ /* 0x000fe20000010130 */
[C-C-:B------:R-:W-:Y:S02]  /*1afb0*/  IADD3 R6, PT, PT, R52.reuse, 0xff, -R4.reuse ;  /* 0x000000ff34067810 */ /* 0x140fe40007ffe804 */
[----:B------:R-:W-:Y:S01]  /*1afc0*/  HMMA.16816.F32.BF16 R36, R12, R138, R36 ;  /* 0x0000008a0c24723c */ /* 0x000fe20000041824 */
[--C-:B------:R-:W-:Y:S02]  /*1afd0*/  IADD3 R138, PT, PT, R5, 0xff, -R4.reuse ;  /* 0x000000ff058a7810 */ /* 0x100fe40007ffe804 */
[----:B------:R-:W-:-:S02]  /*1afe0*/  IADD3 R7, PT, PT, R52, 0xf8, -R4 ;  /* 0x000000f834077810 */ /* 0x000fc40007ffe804 */
[----:B------:R-:W-:Y:S02]  /*1aff0*/  IADD3 R48, PT, PT, R52, 0xf7, -R4 ;  /* 0x000000f734307810 */ /* 0x000fe40007ffe804 */
[----:B------:R-:W-:Y:S01]  /*1b000*/  IABS R49, R49 ;  /* 0x0000003100317213 */ /* 0x000fe20000000000 */
[C---:B------:R-:W-:Y:S01]  /*1b010*/  HMMA.16816.F32.BF16 R28, R144.reuse, R158, R28 ;  /* 0x0000009e901c723c */ /* 0x040fe2000004181c */
[----:B------:R-:W-:Y:S02]  /*1b020*/  IABS R138, R138 ;  /* 0x0000008a008a7213 */ /* 0x000fe40000000000 */
[----:B------:R-:W-:Y:S02]  /*1b030*/  IABS R136, R136 ;  /* 0x0000008800887213 */ /* 0x000fe40000000000 */
[----:B------:R-:W-:Y:S02]  /*1b040*/  IABS R6, R6 ;  /* 0x0000000600067213 */ /* 0x000fe40000000000 */
[----:B------:R-:W-:Y:S01]  /*1b050*/  IABS R7, R7 ;  /* 0x0000000700077213 */ /* 0x000fe20000000000 */
[----:B------:R-:W-:Y:S01]  /*1b060*/  HMMA.16816.F32.BF16 R24, R144, R164, R24 ;  /* 0x000000a49018723c */ /* 0x000fe20000041818 */
[----:B------:R-:W-:-:S02]  /*1b070*/  IABS R48, R48 ;  /* 0x0000003000307213 */ /* 0x000fc40000000000 */
[----:B------:R-:W-:Y:S02]  /*1b080*/  I2FP.F32.S32 R49, R49 ;  /* 0x0000003100317245 */ /* 0x000fe40000201400 */
        /* <DEDUP_REMOVED lines=9> */
[----:B------:R-:W-:Y:S01]  /*1b120*/  IADD3 R247, PT, PT, R52, 0xf0, -R4 ;  /* 0x000000f034f77810 */ /* 0x000fe20007ffe804 */
[C---:B------:R-:W-:Y:S01]  /*1b130*/  FFMA.FTZ R252, -R221.reuse, R7, R54 ;  /* 0x00000007ddfc7223 */ /* 0x040fe20000010136 */
[----:B------:R-:W-:Y:S01]  /*1b140*/  HMMA.16816.F32.BF16 R44, R12, R182, R44 ;  /* 0x000000b60c2c723c */ /* 0x000fe2000004182c */
[----:B------:R-:W-:Y:S01]  /*1b150*/  FFMA.FTZ R48, -R221, R48, R55 ;  /* 0x00000030dd307223 */ /* 0x000fe20000010137 */
        /* <DEDUP_REMOVED lines=13> */
[C-C-:B------:R-:W-:Y:S01]  /*1b230*/  IADD3 R136, PT, PT, R5.reuse, 0x8f, -R4.reuse ;  /* 0x0000008f05887810 */ /* 0x140fe20007ffe804 */
[----:B------:R-:W-:Y:S01]  /*1b240*/  HMMA.16816.F32.BF16 R8, R8, R150, R168 ;  /* 0x000000960808723c */ /* 0x000fe200000418a8 */
[----:B------:R-:W-:-:S02]  /*1b250*/  IADD3 R59, PT, PT, R5, 0x88, -R4 ;  /* 0x00000088053b7810 */ /* 0x000fc40007ffe804 */
[--C-:B------:R-:W-:Y:S02]  /*1b260*/  IADD3 R57, PT, PT, R5, 0x87, -R4.reuse ;  /* 0x0000008705397810 */ /* 0x100fe40007ffe804 */
[----:B------:R-:W-:Y:S02]  /*1b270*/  IABS R247, R247 ;  /* 0x000000f700f77213 */ /* 0x000fe40000000000 */
        /* <DEDUP_REMOVED lines=28> */
[----:B------:R-:W-:-:S02]  /*1b440*/  I2FP.F32.S32 R247, R247 ;  /* 0x000000f700f77245 */ /* 0x000fc40000201400 */
[----:B------:R-:W-:Y:S02]  /*1b450*/  IABS R251, R251 ;  /* 0x000000fb00fb7213 */ /* 0x000fe40000000000 */
[C---:B------:R-:W-:Y:S01]  /*1b460*/  ISETP.GE.AND P3, PT, R4.reuse, R230, PT ;  /* 0x000000e60400720c */ /* 0x040fe20003f66270 */
[----:B------:R-:W-:Y:S01]  /*1b470*/  FFMA.FTZ R247, -R221, R247, R50 ;  /* 0x000000f7ddf77223 */ /* 0x000fe20000010132 */
[C---:B------:R-:W-:Y:S02]  /*1b480*/  ISETP.GE.AND P5, PT, R4.reuse, R228, PT ;  /* 0x000000e40400720c */ /* 0x040fe40003fa6270 */
[C---:B------:R-:W-:Y:S02]  /*1b490*/  ISETP.GE.AND P6, PT, R4.reuse, R229, PT ;  /* 0x000000e50400720c */ /* 0x040fe40003fc6270 */
[----:B------:R-:W-:Y:S01]  /*1b4a0*/  ISETP.GE.AND P4, PT, R4, R227, PT ;  /* 0x000000e30400720c */ /* 0x000fe20003f86270 */
[----:B------:R-:W-:Y:S01]  /*1b4b0*/  VIADD R4, R143, 0xffffff01 ;  /* 0xffffff018f047836 */ /* 0x000fe20000000000 */
[----:B------:R-:W-:-:S02]  /*1b4c0*/  FSEL R50, R60, -INF , P3 ;  /* 0xff8000003c327808 */ /* 0x000fc40001800000 */
[----:B------:R-:W-:Y:S02]  /*1b4d0*/  FSEL R60, R49, -INF , P5 ;  /* 0xff800000313c7808 */ /* 0x000fe40002800000 */
[----:B------:R-:W-:Y:S02]  /*1b4e0*/  FSEL R49, R50, -INF , !P6 ;  /* 0xff80000032317808 */ /* 0x000fe40007000000 */
[----:B------:R-:W-:Y:S02]  /*1b4f0*/  FSEL R60, R60, -INF , !P4 ;  /* 0xff8000003c3c7808 */ /* 0x000fe40006000000 */
[C---:B------:R-:W-:Y:S02]  /*1b500*/  ISETP.GE.AND P4, PT, R4.reuse, R228, PT ;  /* 0x000000e40400720c */ /* 0x040fe40003f86270 */
[C---:B------:R-:W-:Y:S02]  /*1b510*/  ISETP.GE.AND P3, PT, R4.reuse, R230, PT ;  /* 0x000000e60400720c */ /* 0x040fe40003f66270 */
        /* <DEDUP_REMOVED lines=14> */
[----:B------:R-:W-:-:S02]  /*1b600*/  ISETP.GE.AND P3, PT, R4, R230, PT ;  /* 0x000000e60400720c */ /* 0x000fc40003f66270 */
[----:B------:R-:W-:Y:S02]  /*1b610*/  FSEL R56, R56, -INF , !P4 ;  /* 0xff80000038387808 */ /* 0x000fe40006000000 */
[----:B------:R-:W-:Y:S02]  /*1b620*/  ISETP.GE.AND P4, PT, R4, R228, PT ;  /* 0x000000e40400720c */ /* 0x000fe40003f86270 */
[----:B------:R-:W-:Y:S02]  /*1b630*/  FSEL R50, R50, -INF , !P6 ;  /* 0xff80000032327808 */ /* 0x000fe40007000000 */
[C---:B------:R-:W-:Y:S02]  /*1b640*/  ISETP.GE.AND P6, PT, R4.reuse, R229, PT ;  /* 0x000000e50400720c */ /* 0x040fe40003fc6270 */
[----:B------:R-:W-:Y:S01]  /*1b650*/  ISETP.GE.AND P5, PT, R4, R227, PT ;  /* 0x000000e30400720c */ /* 0x000fe20003fa6270 */
[----:B------:R-:W-:Y:S01]  /*1b660*/  VIADD R4, R143, 0xffffff10 ;  /* 0xffffff108f047836 */ /* 0x000fe20000000000 */
[----:B------:R-:W-:-:S02]  /*1b670*/  FSEL R245, R243, -INF , P3 ;  /* 0xff800000f3f57808 */ /* 0x000fc40001800000 */
[----:B------:R-:W-:Y:S02]  /*1b680*/  FSEL R243, R48, -INF , P4 ;  /* 0xff80000030f37808 */ /* 0x000fe40002000000 */
[----:B------:R-:W-:Y:S02]  /*1b690*/  IABS R252, R54 ;  /* 0x0000003600fc7213 */ /* 0x000fe40000000000 */
[----:B------:R-:W-:Y:S02]  /*1b6a0*/  FSEL R48, R245, -INF , !P6 ;  /* 0xff800000f5307808 */ /* 0x000fe40007000000 */
[----:B------:R-:W-:Y:S02]  /*1b6b0*/  FSEL R54, R243, -INF , !P5 ;  /* 0xff800000f3367808 */ /* 0x000fe40006800000 */
[C---:B------:R-:W-:Y:S02]  /*1b6c0*/  ISETP.GE.AND P3, PT, R4.reuse, R230, PT ;  /* 0x000000e60400720c */ /* 0x040fe40003f66270 */
[----:B------:R-:W-:-:S02]  /*1b6d0*/  ISETP.GE.AND P6, PT, R4, R229, PT ;  /* 0x000000e50400720c */ /* 0x000fc40003fc6270 */
[C---:B------:R-:W-:Y:S02]  /*1b6e0*/  ISETP.GE.AND P4, PT, R4.reuse, R227, PT ;  /* 0x000000e30400720c */ /* 0x040fe40003f86270 */
[----:B------:R-:W-:Y:S01]  /*1b6f0*/  ISETP.GE.AND P5, PT, R4, R228, PT ;  /* 0x000000e40400720c */ /* 0x000fe20003fa6270 */
[----:B------:R-:W-:Y:S01]  /*1b700*/  VIADD R4, R143, 0xffffff11 ;  /* 0xffffff118f047836 */ /* 0x000fe20000000000 */
[----:B------:R-:W-:Y:S02]  /*1b710*/  FSEL R241, R241, -INF , P3 ;  /* 0xff800000f1f17808 */ /* 0x000fe40001800000 */
[----:B------:R-:W-:Y:S02]  /*1b720*/  FSEL R243, R247, -INF , P5 ;  /* 0xff800000f7f37808 */ /* 0x000fe40002800000 */
[----:B------:R-:W-:Y:S02]  /*1b730*/  ISETP.GE.AND P3, PT, R4, R230, PT ;  /* 0x000000e60400720c */ /* 0x000fe40003f66270 */
[----:B------:R-:W-:-:S02]  /*1b740*/  FSEL R247, R241, -INF , !P6 ;  /* 0xff800000f1f77808 */ /* 0x000fc40007000000 */
[C---:B------:R-:W-:Y:S02]  /*1b750*/  ISETP.GE.AND P6, PT, R4.reuse, R229, PT ;  /* 0x000000e50400720c */ /* 0x040fe40003fc6270 */
[----:B------:R-:W-:Y:S02]  /*1b760*/  FSEL R195, R195, -INF , P3 ;  /* 0xff800000c3c37808 */ /* 0x000fe40001800000 */
[----:B------:R-:W-:Y:S02]  /*1b770*/  I2FP.F32.S32 R252, R252 ;  /* 0x000000fc00fc7245 */ /* 0x000fe40000201400 */
[----:B------:R-:W-:Y:S02]  /*1b780*/  FSEL R241, R243, -INF , !P4 ;  /* 0xff800000f3f17808 */ /* 0x000fe40006000000 */
[----:B------:R-:W-:Y:S01]  /*1b790*/  FSEL R245, R195, -INF , !P6 ;  /* 0xff800000c3f57808 */ /* 0x000fe20007000000 */
[----:B------:R-:W-:Y:S01]  /*1b7a0*/  FFMA.FTZ R51, -R221, R252, R51 ;  /* 0x000000fcdd337223 */ /* 0x000fe20000010133 */
[C---:B------:R-:W-:Y:S01]  /*1b7b0*/  ISETP.GE.AND P5, PT, R4.reuse, R227, PT ;  /* 0x000000e30400720c */ /* 0x040fe20003fa6270 */
[----:B------:R1:W-:Y:S01]  /*1b7c0*/  STL [R1], R241 ;  /* 0x000000f101007387 */ /* 0x0003e20000100800 */
[----:B------:R-:W-:Y:S01]  /*1b7d0*/  ISETP.GE.AND P4, PT, R4, R228, PT ;  /* 0x000000e40400720c */ /* 0x000fe20003f86270 */
[----:B------:R-:W-:Y:S01]  /*1b7e0*/  VIADD R4, R143, 0xffffff18 ;  /* 0xffffff188f047836 */ /* 0x000fe20000000000 */
[----:B------:R-:W-:-:S02]  /*1b7f0*/  I2FP.F32.S32 R195, R251 ;  /* 0x000000fb00c37245 */ /* 0x000fc40000201400 */
[----:B------:R-:W-:Y:S02]  /*1b800*/  IABS R250, R250 ;  /* 0x000000fa00fa7213 */ /* 0x000fe40000000000 */
[C---:B------:R-:W-:Y:S01]  /*1b810*/  ISETP.GE.AND P3, PT, R4.reuse, R230, PT ;  /* 0x000000e60400720c */ /* 0x040fe20003f66270 */
[----:B------:R-:W-:Y:S01]  /*1b820*/  FFMA.FTZ R44, -R221, R195, R44 ;  /* 0x000000c3dd2c7223 */ /* 0x000fe2000001012c */
[----:B------:R-:W-:Y:S02]  /*1b830*/  FSEL R51, R51, -INF , P4 ;  /* 0xff80000033337808 */ /* 0x000fe40002000000 */
[----:B------:R-:W-:Y:S02]  /*1b840*/  ISETP.GE.AND P6, PT, R4, R229, PT ;  /* 0x000000e50400720c */ /* 0x000fe40003fc6270 */
[----:B------:R-:W-:Y:S02]  /*1b850*/  FSEL R251, R51, -INF , !P5 ;  /* 0xff80000033fb7808 */ /* 0x000fe40006800000 */
[----:B------:R-:W-:-:S02]  /*1b860*/  FSEL R44, R44, -INF , P3 ;  /* 0xff8000002c2c7808 */ /* 0x000fc40001800000 */
[C---:B------:R-:W-:Y:S02]  /*1b870*/  ISETP.GE.AND P5, PT, R4.reuse, R228, PT ;  /* 0x000000e40400720c */ /* 0x040fe40003fa6270 */
[----:B------:R-:W-:Y:S02]  /*1b880*/  IABS R249, R249 ;  /* 0x000000f900f97213 */ /* 0x000fe40000000000 */
[----:B------:R-:W-:Y:S01]  /*1b890*/  ISETP.GE.AND P4, PT, R4, R227, PT ;  /* 0x000000e30400720c */ /* 0x000fe20003f86270 */
[----:B------:R-:W-:Y:S01]  /*1b8a0*/  VIADD R4, R143, 0xffffff19 ;  /* 0xffffff198f047836 */ /* 0x000fe20000000000 */
[----:B------:R-:W-:Y:S02]  /*1b8b0*/  IABS R233, R233 ;  /* 0x000000e900e97213 */ /* 0x000fe40000000000 */
[----:B-1----:R-:W-:Y:S02]  /*1b8c0*/  I2FP.F32.S32 R241, R250 ;  /* 0x000000fa00f17245 */ /* 0x002fe40000201400 */
[----:B------:R-:W-:-:S02]  /*1b8d0*/  IABS R248, R248 ;  /* 0x000000f800f87213 */ /* 0x000fc40000000000 */
[----:B------:R-:W-:Y:S01]  /*1b8e0*/  ISETP.GE.AND P3, PT, R4, R230, PT ;  /* 0x000000e60400720c */ /* 0x000fe20003f66270 */
[C---:B------:R-:W-:Y:S01]  /*1b8f0*/  FFMA.FTZ R46, -R221.reuse, R241, R46 ;  /* 0x000000f1dd2e7223 */ /* 0x040fe2000001012e */
[----:B------:R-:W-:Y:S02]  /*1b900*/  FSEL R241, R44, -INF , !P6 ;  /* 0xff8000002cf17808 */ /* 0x000fe40007000000 */
[----:B------:R-:W-:Y:S02]  /*1b910*/  I2FP.F32.S32 R44, R249 ;  /* 0x000000f9002c7245 */ /* 0x000fe40000201400 */
[----:B------:R-:W-:Y:S02]  /*1b920*/  FSEL R46, R46, -INF , P5 ;  /* 0xff8000002e2e7808 */ /* 0x000fe40002800000 */
[----:B------:R-:W-:Y:S01]  /*1b930*/  ISETP.GE.AND P6, PT, R4, R229, PT ;  /* 0x000000e50400720c */ /* 0x000fe20003fc6270 */
[----:B------:R-:W-:Y:S01]  /*1b940*/  FFMA.FTZ R44, -R221, R44, R45 ;  /* 0x0000002cdd2c7223 */ /* 0x000fe2000001012d */
[----:B------:R-:W-:-:S02]  /*1b950*/  FSEL R51, R46, -INF , !P4 ;  /* 0xff8000002e337808 */ /* 0x000fc40006000000 */
[C---:B------:R-:W-:Y:S02]  /*1b960*/  ISETP.GE.AND P5, PT, R4.reuse, R227, PT ;  /* 0x000000e30400720c */ /* 0x040fe40003fa6270 */
[----:B------:R-:W-:Y:S01]  /*1b970*/  ISETP.GE.AND P4, PT, R4, R228, PT ;  /* 0x000000e40400720c */ /* 0x000fe20003f86270 */
[----:B------:R-:W-:Y:S01]  /*1b980*/  VIADD R4, R143, 0xffffff20 ;  /* 0xffffff208f047836 */ /* 0x000fe20000000000 */
[----:B------:R-:W-:Y:S02]  /*1b990*/  I2FP.F32.S32 R233, R233 ;  /* 0x000000e900e97245 */ /* 0x000fe40000201400 */
[----:B------:R-:W-:Y:S02]  /*1b9a0*/  I2FP.F32.S32 R248, R248 ;  /* 0x000000f800f87245 */ /* 0x000fe40000201400 */
[----:B------:R-:W-:Y:S01]  /*1b9b0*/  FSEL R44, R44, -INF , P3 ;  /* 0xff8000002c2c7808 */ /* 0x000fe20001800000 */
[C---:B------:R-:W-:Y:S01]  /*1b9c0*/  FFMA.FTZ R40, -R221.reuse, R233, R40 ;  /* 0x000000e9dd287223 */ /* 0x040fe20000010128 */
[----:B------:R-:W-:Y:S01]  /*1b9d0*/  ISETP.GE.AND P3, PT, R4, R230, PT ;  /* 0x000000e60400720c */ /* 0x000fe20003f66270 */
[----:B------:R-:W-:Y:S01]  /*1b9e0*/  FFMA.FTZ R47, -R221, R248, R47 ;  /* 0x000000f8dd2f7223 */ /* 0x000fe2000001012f */
[----:B------:R-:W-:-:S02]  /*1b9f0*/  IABS R159, R159 ;  /* 0x0000009f009f7213 */ /* 0x000fc40000000000 */
[----:B------:R-:W-:Y:S02]  /*1ba00*/  IABS R231, R231 ;  /* 0x000000e700e77213 */ /* 0x000fe40000000000 */
[----:B------:R-:W-:Y:S02]  /*1ba10*/  FSEL R243, R44, -INF , !P6 ;  /* 0xff8000002cf37808 */ /* 0x000fe40007000000 */
[----:B------:R-:W-:Y:S01]  /*1ba20*/  FSEL R44, R40, -INF , P3 ;  /* 0xff800000282c7808 */ /* 0x000fe20001800000 */
[----:B------:R-:W-:Y:S01]  /*1ba30*/  IMAD.MOV.U32 R40, RZ, RZ, R159 ;  /* 0x000000ffff287224 */ /* 0x000fe200078e009f */
[----:B------:R-:W-:Y:S02]  /*1ba40*/  FSEL R47, R47, -INF , P4 ;  /* 0xff8000002f2f7808 */ /* 0x000fe40002000000 */
[----:B------:R-:W-:Y:S02]  /*1ba50*/  I2FP.F32.S32 R231, R231 ;  /* 0x000000e700e77245 */ /* 0x000fe40000201400 */
[----:B------:R-:W-:-:S02]  /*1ba60*/  FSEL R249, R47, -INF , !P5 ;  /* 0xff8000002ff97808 */ /* 0x000fc40006800000 */
[C---:B------:R-:W-:Y:S01]  /*1ba70*/  ISETP.GE.AND P6, PT, R4.reuse, R229, PT ;  /* 0x000000e50400720c */ /* 0x040fe20003fc6270 */
[----:B------:R-:W-:Y:S01]  /*1ba80*/  FFMA.FTZ R42, -R221, R231, R42 ;  /* 0x000000e7dd2a7223 */ /* 0x000fe2000001012a */
[C---:B------:R-:W-:Y:S02]  /*1ba90*/  ISETP.GE.AND P4, PT, R4.reuse, R227, PT ;  /* 0x000000e30400720c */ /* 0x040fe40003f86270 */
[----:B------:R-:W-:Y:S01]  /*1baa0*/  ISETP.GE.AND P5, PT, R4, R228, PT ;  /* 0x000000e40400720c */ /* 0x000fe20003fa6270 */
[----:B------:R-:W-:Y:S01]  /*1bab0*/  VIADD R4, R143, 0xffffff21 ;  /* 0xffffff218f047836 */ /* 0x000fe20000000000 */
[----:B------:R-:W-:Y:S02]  /*1bac0*/  I2FP.F32.S32 R40, R40 ;  /* 0x0000002800287245 */ /* 0x000fe40000201400 */
[----:B------:R-:W-:Y:S02]  /*1bad0*/  IABS R157, R157 ;  /* 0x0000009d009d7213 */ /* 0x000fe40000000000 */
[----:B------:R-:W-:Y:S01]  /*1bae0*/  FSEL R159, R44, -INF , !P6 ;  /* 0xff8000002c9f7808 */ /* 0x000fe20007000000 */
[----:B------:R-:W-:Y:S01]  /*1baf0*/  FFMA.FTZ R40, -R221, R40, R41 ;  /* 0x00000028dd287223 */ /* 0x000fe20000010129 */
[----:B------:R-:W-:-:S02]  /*1bb00*/  I2FP.F32.S32 R44, R157 ;  /* 0x0000009d002c7245 */ /* 0x000fc40000201400 */
[----:B------:R-:W-:Y:S02]  /*1bb10*/  ISETP.GE.AND P3, PT, R4, R230, PT ;  /* 0x000000e60400720c */ /* 0x000fe40003f66270 */
[----:B------:R-:W-:Y:S01]  /*1bb20*/  FSEL R42, R42, -INF , P5 ;  /* 0xff8000002a2a7808 */ /* 0x000fe20002800000 */
[----:B------:R-:W-:Y:S01]  /*1bb30*/  FFMA.FTZ R43, -R221, R44, R43 ;  /* 0x0000002cdd2b7223 */ /* 0x000fe2000001012b */
[----:B------:R-:W-:Y:S02]  /*1bb40*/  FSEL R41, R40, -INF , P3 ;  /* 0xff80000028297808 */ /* 0x000fe40001800000 */
[----:B------:R-:W-:Y:S02]  /*1bb50*/  FSEL R157, R42, -INF , !P4 ;  /* 0xff8000002a9d7808 */ /* 0x000fe40006000000 */
[----:B------:R-:W-:Y:S02]  /*1bb60*/  ISETP.GE.AND P4, PT, R4, R228, PT ;  /* 0x000000e40400720c */ /* 0x000fe40003f86270 */
[----:B------:R-:W-:-:S02]  /*1bb70*/  IABS R40, R193 ;  /* 0x000000c100287213 */ /* 0x000fc40000000000 */
[----:B------:R-:W-:Y:S02]  /*1bb80*/  IABS R183, R183 ;  /* 0x000000b700b77213 */ /* 0x000fe40000000000 */
[C---:B------:R-:W-:Y:S02]  /*1bb90*/  ISETP.GE.AND P6, PT, R4.reuse, R229, PT ;  /* 0x000000e50400720c */ /* 0x040fe40003fc6270 */
[----:B------:R-:W-:Y:S01]  /*1bba0*/  ISETP.GE.AND P5, PT, R4, R227, PT ;  /* 0x000000e30400720c */ /* 0x000fe20003fa6270 */
[----:B------:R-:W-:Y:S01]  /*1bbb0*/  VIADD R4, R143, 0xffffff28 ;  /* 0xffffff288f047836 */ /* 0x000fe20000000000 */
[----:B------:R-:W-:Y:S02]  /*1bbc0*/  FSEL R43, R43, -INF , P4 ;  /* 0xff8000002b2b7808 */ /* 0x000fe40002000000 */
[----:B------:R-:W-:Y:S02]  /*1bbd0*/  I2FP.F32.S32 R40, R40 ;  /* 0x0000002800287245 */ /* 0x000fe40000201400 */
[----:B------:R-:W-:-:S02]  /*1bbe0*/  IABS R191, R191 ;  /* 0x000000bf00bf7213 */ /* 0x000fc40000000000 */
[----:B------:R-:W-:Y:S01]  /*1bbf0*/  I2FP.F32.S32 R183, R183 ;  /* 0x000000b700b77245 */ /* 0x000fe20000201400 */
[----:B------:R-:W-:Y:S01]  /*1bc00*/  FFMA.FTZ R36, -R221, R40, R36 ;  /* 0x00000028dd247223 */ /* 0x000fe20000010124 */
[----:B------:R-:W-:Y:S02]  /*1bc10*/  FSEL R193, R41, -INF , !P6 ;  /* 0xff80000029c17808 */ /* 0x000fe40007000000 */
[----:B------:R-:W-:Y:S01]  /*1bc20*/  FSEL R231, R43, -INF , !P5 ;  /* 0xff8000002be77808 */ /* 0x000fe20006800000 */
[----:B------:R-:W-:Y:S01]  /*1bc30*/  FFMA.FTZ R38, -R221, R183, R38 ;  /* 0x000000b7dd267223 */ /* 0x000fe20000010126 */
[C---:B------:R-:W-:Y:S02]  /*1bc40*/  ISETP.GE.AND P3, PT, R4.reuse, R230, PT ;  /* 0x000000e60400720c */ /* 0x040fe40003f66270 */
[C---:B------:R-:W-:Y:S02]  /*1bc50*/  ISETP.GE.AND P6, PT, R4.reuse, R229, PT ;  /* 0x000000e50400720c */ /* 0x040fe40003fc6270 */
[----:B------:R-:W-:-:S02]  /*1bc60*/  ISETP.GE.AND P4, PT, R4, R227, PT ;  /* 0x000000e30400720c */ /* 0x000fc40003f86270 */
[----:B------:R-:W-:Y:S02]  /*1bc70*/  ISETP.GE.AND P5, PT, R4, R228, PT ;  /* 0x000000e40400720c */ /* 0x000fe40003fa6270 */
[----:B------:R-:W-:Y:S02]  /*1bc80*/  I2FP.F32.S32 R4, R191 ;  /* 0x000000bf00047245 */ /* 0x000fe40000201400 */
[----:B------:R-:W-:Y:S02]  /*1bc90*/  IABS R40, R180 ;  /* 0x000000b400287213 */ /* 0x000fe40000000000 */
[----:B------:R-:W-:Y:S01]  /*1bca0*/  FSEL R195, R36, -INF , P3 ;  /* 0xff80000024c37808 */ /* 0x000fe20001800000 */
[----:B------:R-:W-:Y:S01]  /*1bcb0*/  FFMA.FTZ R37, -R221, R4, R37 ;  /* 0x00000004dd257223 */ /* 0x000fe20000010125 */
[----:B------:R-:W-:Y:S01]  /*1bcc0*/  I2FP.F32.S32 R36, R40 ;  /* 0x0000002800247245 */ /* 0x000fe20000201400 */
[----:B------:R-:W-:Y:S01]  /*1bcd0*/  VIADD R4, R143, 0xffffff29 ;  /* 0xffffff298f047836 */ /* 0x000fe20000000000 */
[----:B------:R-:W-:-:S02]  /*1bce0*/  FSEL R38, R38, -INF , P5 ;  /* 0xff80000026267808 */ /* 0x000fc40002800000 */
        /* <DEDUP_REMOVED lines=8> */
[----:B------:R-:W-:-:S02]  /*1bd70*/  FSEL R37, R37, -INF , P3 ;  /* 0xff80000025257808 */ /* 0x000fc40001800000 */
[----:B------:R-:W-:Y:S02]  /*1bd80*/  FSEL R191, R36, -INF , P4 ;  /* 0xff80000024bf7808 */ /* 0x000fe40002000000 */
[----:B------:R-:W-:Y:S02]  /*1bd90*/  IABS R7, R7 ;  /* 0x0000000700077213 */ /* 0x000fe40000000000 */
[----:B------:R-:W-:Y:S02]  /*1bda0*/  IABS R181, R181 ;  /* 0x000000b500b57213 */ /* 0x000fe40000000000 */
[----:B------:R-:W-:Y:S02]  /*1bdb0*/  IABS R6, R6 ;  /* 0x0000000600067213 */ /* 0x000fe40000000000 */
[----:B------:R-:W-:Y:S02]  /*1bdc0*/  FSEL R180, R37, -INF , !P6 ;  /* 0xff80000025b47808 */ /* 0x000fe40007000000 */
[----:B------:R-:W-:-:S02]  /*1bdd0*/  FSEL R191, R191, -INF , !P5 ;  /* 0xff800000bfbf7808 */ /* 0x000fc40006800000 */
[C---:B------:R-:W-:Y:S02]  /*1bde0*/  ISETP.GE.AND P3, PT, R4.reuse, R230, PT ;  /* 0x000000e60400720c */ /* 0x040fe40003f66270 */
[C---:B------:R-:W-:Y:S02]  /*1bdf0*/  ISETP.GE.AND P6, PT, R4.reuse, R229, PT ;  /* 0x000000e50400720c */ /* 0x040fe40003fc6270 */
[C---:B------:R-:W-:Y:S02]  /*1be00*/  ISETP.GE.AND P4, PT, R4.reuse, R227, PT ;  /* 0x000000e30400720c */ /* 0x040fe40003f86270 */
[----:B------:R-:W-:Y:S02]  /*1be10*/  ISETP.GE.AND P5, PT, R4, R228, PT ;  /* 0x000000e40400720c */ /* 0x000fe40003fa6270 */
[----:B------:R-:W-:Y:S02]  /*1be20*/  I2FP.F32.S32 R4, R7 ;  /* 0x0000000700047245 */ /* 0x000fe40000201400 */
[----:B------:R-:W-:-:S02]  /*1be30*/  I2FP.F32.S32 R181, R181 ;  /* 0x000000b500b57245 */ /* 0x000fc40000201400 */
[----:B------:R-:W-:Y:S01]  /*1be40*/  I2FP.F32.S32 R7, R6 ;  /* 0x0000000600077245 */ /* 0x000fe20000201400 */
[C---:B------:R-:W-:Y:S01]  /*1be50*/  FFMA.FTZ R33, -R221.reuse, R4, R33 ;  /* 0x00000004dd217223 */ /* 0x040fe20000010121 */
[----:B------:R-:W-:Y:S01]  /*1be60*/  IABS R6, R5 ;  /* 0x0000000500067213 */ /* 0x000fe20000000000 */
[----:B------:R-:W-:Y:S01]  /*1be70*/  FFMA.FTZ R32, -R221, R181, R32 ;  /* 0x000000b5dd207223 */ /* 0x000fe20000010120 */
[----:B------:R-:W-:Y:S02]  /*1be80*/  VIADD R4, R143, 0xffffff31 ;  /* 0xffffff318f047836 */ /* 0x000fe40000000000 */
[----:B------:R-:W-:Y:S01]  /*1be90*/  FFMA.FTZ R7, -R221, R7, R34 ;  /* 0x00000007dd077223 */ /* 0x000fe20000010122 */
[----:B------:R-:W-:Y:S02]  /*1bea0*/  I2FP.F32.S32 R6, R6 ;  /* 0x0000000600067245 */ /* 0x000fe40000201400 */
[----:B------:R-:W-:Y:S02]  /*1beb0*/  FSEL R32, R32, -INF , P3 ;  /* 0xff80000020207808 */ /* 0x000fe40001800000 */
[----:B------:R-:W-:Y:S01]  /*1bec0*/  FSEL R181, R7, -INF , P5 ;  /* 0xff80000007b57808 */ /* 0x000fe20002800000 */
[----:B------:R-:W-:Y:S01]  /*1bed0*/  FFMA.FTZ R35, -R221, R6, R35 ;  /* 0x00000006dd237223 */ /* 0x000fe20000010123 */
[----:B------:R-:W-:Y:S01]  /*1bee0*/  FSEL R252, R32, -INF , !P6 ;  /* 0xff80000020fc7808 */ /* 0x000fe20007000000 */
[----:B------:R-:W-:Y:S01]  /*1bef0*/  VIADD R32, R143, 0xffffff38 ;  /* 0xffffff388f207836 */ /* 0x000fe20000000000 */
[----:B------:R-:W-:-:S02]  /*1bf00*/  FSEL R181, R181, -INF , !P4 ;  /* 0xff800000b5b57808 */ /* 0x000fc40006000000 */
[C---:B------:R-:W-:Y:S02]  /*1bf10*/  ISETP.GE.AND P3, PT, R4.reuse, R230, PT ;  /* 0x000000e60400720c */ /* 0x040fe40003f66270 */
[C---:B------:R-:W-:Y:S02]  /*1bf20*/  ISETP.GE.AND P6, PT, R4.reuse, R229, PT ;  /* 0x000000e50400720c */ /* 0x040fe40003fc6270 */
[C---:B------:R-:W-:Y:S02]  /*1bf30*/  ISETP.GE.AND P5, PT, R4.reuse, R227, PT ;  /* 0x000000e30400720c */ /* 0x040fe40003fa6270 */
[----:B------:R-:W-:Y:S02]  /*1bf40*/  ISETP.GE.AND P4, PT, R4, R228, PT ;  /* 0x000000e40400720c */ /* 0x000fe40003f86270 */
[----:B------:R-:W1:Y:S01]  /*1bf50*/  LDSM.16.M88.4 R4, [R0+0xa000] ;  /* 0x00a000000004783b */ /* 0x000e620000000200 */
[----:B------:R-:W-:Y:S02]  /*1bf60*/  FSEL R33, R33, -INF , P3 ;  /* 0xff80000021217808 */ /* 0x000fe40001800000 */
[----:B------:R-:W-:-:S02]  /*1bf70*/  FSEL R35, R35, -INF , P4 ;  /* 0xff80000023237808 */ /* 0x000fc40002000000 */
[----:B------:R-:W-:Y:S02]  /*1bf80*/  FSEL R248, R33, -INF , !P6 ;  /* 0xff80000021f87808 */ /* 0x000fe40007000000 */
[----:B------:R-:W-:Y:S02]  /*1bf90*/  FSEL R183, R35, -INF , !P5 ;  /* 0xff80000023b77808 */ /* 0x000fe40006800000 */
[C---:B------:R-:W-:Y:S02]  /*1bfa0*/  ISETP.GE.AND P3, PT, R32.reuse, R230, PT ;  /* 0x000000e62000720c */ /* 0x040fe40003f66270 */
[C---:B------:R-:W-:Y:S02]  /*1bfb0*/  ISETP.GE.AND P6, PT, R32.reuse, R229, PT ;  /* 0x000000e52000720c */ /* 0x040fe40003fc6270 */
[C---:B------:R-:W-:Y:S02]  /*1bfc0*/  ISETP.GE.AND P4, PT, R32.reuse, R227, PT ;  /* 0x000000e32000720c */ /* 0x040fe40003f86270 */
[----:B------:R-:W-:-:S02]  /*1bfd0*/  ISETP.GE.AND P5, PT, R32, R228, PT ;  /* 0x000000e42000720c */ /* 0x000fc40003fa6270 */
[----:B------:R-:W-:Y:S02]  /*1bfe0*/  IABS R32, R242 ;  /* 0x000000f200207213 */ /* 0x000fe40000000000 */
[----:B------:R-:W-:Y:S02]  /*1bff0*/  IABS R34, R246 ;  /* 0x000000f600227213 */ /* 0x000fe40000000000 */
[----:B------:R-:W-:Y:S02]  /*1c000*/  I2FP.F32.S32 R37, R32 ;  /* 0x0000002000257245 */ /* 0x000fe40000201400 */
[----:B------:R-:W-:Y:S02]  /*1c010*/  IABS R33, R244 ;  /* 0x000000f400217213 */ /* 0x000fe40000000000 */
[----:B------:R-:W-:Y:S01]  /*1c020*/  I2FP.F32.S32 R36, R34 ;  /* 0x0000002200247245 */ /* 0x000fe20000201400 */
[----:B------:R-:W-:Y:S01]  /*1c030*/  FFMA.FTZ R37, -R221, R37, R30 ;  /* 0x00000025dd257223 */ /* 0x000fe2000001011e */
[----:B------:R-:W-:-:S02]  /*1c040*/  I2FP.F32.S32 R38, R33 ;  /* 0x0000002100267245 */ /* 0x000fc40000201400 */
[----:B------:R-:W-:Y:S01]  /*1c050*/  IABS R30, R189 ;  /* 0x000000bd001e7213 */ /* 0x000fe20000000000 */
[----:B------:R-:W-:Y:S01]  /*1c060*/  FFMA.FTZ R28, -R221, R36, R28 ;  /* 0x00000024dd1c7223 */ /* 0x000fe2000001011c */
[----:B------:R-:W2:Y:S01]  /*1c070*/  LDSM.16.M88.4 R32, [R2+0xa800] ;  /* 0x00a800000220783b */ /* 0x000ea20000000200 */
[----:B------:R-:W-:Y:S01]  /*1c080*/  VIADD R36, R143, 0xffffff39 ;  /* 0xffffff398f247836 */ /* 0x000fe20000000000 */
[----:B------:R-:W-:Y:S01]  /*1c090*/  I2FP.F32.S32 R30, R30 ;  /* 0x0000001e001e7245 */ /* 0x000fe20000201400 */
[----:B------:R-:W-:Y:S01]  /*1c0a0*/  FFMA.FTZ R29, -R221, R38, R29 ;  /* 0x00000026dd1d7223 */ /* 0x000fe2000001011d */
[----:B------:R-:W-:Y:S02]  /*1c0b0*/  FSEL R28, R28, -INF , P3 ;  /* 0xff8000001c1c7808 */ /* 0x000fe40001800000 */
[----:B------:R-:W-:Y:S01]  /*1c0c0*/  FSEL R189, R37, -INF , P5 ;  /* 0xff80000025bd7808 */ /* 0x000fe20002800000 */
[----:B------:R-:W-:Y:S01]  /*1c0d0*/  FFMA.FTZ R30, -R221, R30, R31 ;  /* 0x0000001edd1e7223 */ /* 0x000fe2000001011f */
[----:B------:R-:W-:Y:S01]  /*1c0e0*/  ISETP.GE.AND P3, PT, R36, R230, PT ;  /* 0x000000e62400720c */ /* 0x000fe20003f66270 */
[----:B-1----:R-:W-:Y:S01]  /*1c0f0*/  HMMA.16816.F32.BF16 R24, R12, R4, R24 ;  /* 0x000000040c18723c */ /* 0x002fe20000041818 */
[----:B------:R-:W-:-:S02]  /*1c100*/  FSEL R189, R189, -INF , !P4 ;  /* 0xff800000bdbd7808 */ /* 0x000fc40006000000 */
[----:B------:R-:W-:Y:S02]  /*1c110*/  ISETP.GE.AND P4, PT, R36, R228, PT ;  /* 0x000000e42400720c */ /* 0x000fe40003f86270 */
[----:B------:R-:W-:Y:S02]  /*1c120*/  FSEL R167, R29, -INF , P3 ;  /* 0xff8000001da77808 */ /* 0x000fe40001800000 */
[----:B------:R-:W-:Y:S01]  /*1c130*/  IABS R29, R238 ;  /* 0x000000ee001d7213 */ /* 0x000fe20000000000 */
[----:B------:R-:W-:Y:S01]  /*1c140*/  HMMA.16816.F32.BF16 R20, R12, R6, R20 ;  /* 0x000000060c14723c */ /* 0x000fe20000041814 */
[----:B------:R-:W-:Y:S02]  /*1c150*/  IABS R4, R165 ;  /* 0x000000a500047213 */ /* 0x000fe40000000000 */
[----:B------:R-:W-:Y:S01]  /*1c160*/  FSEL R250, R28, -INF , !P6 ;  /* 0xff8000001cfa7808 */ /* 0x000fe20007000000 */
[----:B------:R-:W-:Y:S01]  /*1c170*/  VIADD R28, R143, 0xffffff40 ;  /* 0xffffff408f1c7836 */ /* 0x000fe20000000000 */
[----:B------:R-:W-:-:S02]  /*1c180*/  FSEL R165, R30, -INF , P4 ;  /* 0xff8000001ea57808 */ /* 0x000fc40002000000 */
[C---:B------:R-:W-:Y:S02]  /*1c190*/  ISETP.GE.AND P6, PT, R36.reuse, R229, PT ;  /* 0x000000e52400720c */ /* 0x040fe40003fc6270 */
[----:B------:R-:W-:Y:S02]  /*1c1a0*/  ISETP.GE.AND P5, PT, R36, R227, PT ;  /* 0x000000e32400720c */ /* 0x000fe40003fa6270 */
[----:B------:R-:W-:Y:S02]  /*1c1b0*/  I2FP.F32.S32 R30, R29 ;  /* 0x0000001d001e7245 */ /* 0x000fe40000201400 */
[----:B------:R-:W-:Y:S02]  /*1c1c0*/  FSEL R167, R167, -INF , !P6 ;  /* 0xff800000a7a77808 */ /* 0x000fe40007000000 */
[----:B------:R-:W-:Y:S01]  /*1c1d0*/  FSEL R165, R165, -INF , !P5 ;  /* 0xff800000a5a57808 */ /* 0x000fe20006800000 */
[----:B------:R-:W-:Y:S01]  /*1c1e0*/  FFMA.FTZ R25, -R221, R30, R25 ;  /* 0x0000001edd197223 */ /* 0x000fe20000010119 */
[----:B------:R-:W-:-:S02]  /*1c1f0*/  ISETP.GE.AND P3, PT, R28, R230, PT ;  /* 0x000000e61c00720c */ /* 0x000fc40003f66270 */
[C---:B------:R-:W-:Y:S02]  /*1c200*/  ISETP.GE.AND P6, PT, R28.reuse, R229, PT ;  /* 0x000000e51c00720c */ /* 0x040fe40003fc6270 */
[C---:B------:R-:W-:Y:S02]  /*1c210*/  ISETP.GE.AND P4, PT, R28.reuse, R227, PT ;  /* 0x000000e31c00720c */ /* 0x040fe40003f86270 */
[----:B------:R-:W-:Y:S01]  /*1c220*/  ISETP.GE.AND P5, PT, R28, R228, PT ;  /* 0x000000e41c00720c */ /* 0x000fe20003fa6270 */
[----:B--2---:R-:W-:Y:S01]  /*1c230*/  HMMA.16816.F32.BF16 R16, R144, R32, R16 ;  /* 0x000000209010723c */ /* 0x004fe20000041810 */
[----:B------:R-:W1:Y:S01]  /*1c240*/  LDSM.16.M88.4 R28, [R0+0xa800] ;  /* 0x00a80000001c783b */ /* 0x000e620000000200 */
[----:B------:R-:W-:Y:S02]  /*1c250*/  IABS R5, R240 ;  /* 0x000000f000057213 */ /* 0x000fe40000000000 */
[----:B------:R-:W-:Y:S02]  /*1c260*/  I2FP.F32.S32 R4, R4 ;  /* 0x0000000400047245 */ /* 0x000fe40000201400 */
[----:B------:R-:W-:-:S02]  /*1c270*/  I2FP.F32.S32 R5, R5 ;  /* 0x0000000500057245 */ /* 0x000fc40000201400 */
[----:B------:R-:W-:Y:S01]  /*1c280*/  IABS R232, R232 ;  /* 0x000000e800e87213 */ /* 0x000fe20000000000 */
[C---:B------:R-:W-:Y:S01]  /*1c290*/  FFMA.FTZ R26, -R221.reuse, R4, R26 ;  /* 0x00000004dd1a7223 */ /* 0x040fe2000001011a */
[----:B------:R-:W-:Y:S01]  /*1c2a0*/  IABS R194, R194 ;  /* 0x000000c200c27213 */ /* 0x000fe20000000000 */
[----:B------:R-:W-:Y:S01]  /*1c2b0*/  FFMA.FTZ R24, -R221, R5, R24 ;  /* 0x00000005dd187223 */ /* 0x000fe20000010118 */
[----:B------:R-:W-:Y:S01]  /*1c2c0*/  VIADD R5, R143, 0xffffff41 ;  /* 0xffffff418f057836 */ /* 0x000fe20000000000 */
[----:B------:R-:W-:Y:S01]  /*1c2d0*/  HMMA.16816.F32.BF16 R160, R144, R34, R160 ;  /* 0x0000002290a0723c */ /* 0x000fe200000418a0 */
[----:B------:R-:W-:Y:S01]  /*1c2e0*/  IMAD.MOV.U32 R4, RZ, RZ, R232 ;  /* 0x000000ffff047224 */ /* 0x000fe200078e00e8 */
[----:B------:R-:W-:Y:S02]  /*1c2f0*/  FSEL R238, R26, -INF , P5 ;  /* 0xff8000001aee7808 */ /* 0x000fe40002800000 */
[----:B------:R-:W-:Y:S02]  /*1c300*/  FSEL R24, R24, -INF , P3 ;  /* 0xff80000018187808 */ /* 0x000fe40001800000 */
[----:B------:R-:W-:-:S02]  /*1c310*/  I2FP.F32.S32 R4, R4 ;  /* 0x0000000400047245 */ /* 0x000fc40000201400 */
[----:B------:R-:W-:Y:S01]  /*1c320*/  FSEL R232, R24, -INF , !P6 ;  /* 0xff80000018e87808 */ /* 0x000fe20007000000 */
[----:B------:R-:W-:Y:S01]  /*1c330*/  VIADD R24, R143, 0xffffff48 ;  /* 0xffffff488f187836 */ /* 0x000fe20000000000 */
[----:B------:R-:W-:Y:S01]  /*1c340*/  FSEL R238, R238, -INF , !P4 ;  /* 0xff800000eeee7808 */ /* 0x000fe20006000000 */
[----:B------:R-:W-:Y:S01]  /*1c350*/  FFMA.FTZ R4, -R221, R4, R27 ;  /* 0x00000004dd047223 */ /* 0x000fe2000001011b */
[C---:B------:R-:W-:Y:S02]  /*1c360*/  ISETP.GE.AND P3, PT, R5.reuse, R230, PT ;  /* 0x000000e60500720c */ /* 0x040fe40003f66270 */
[C---:B------:R-:W-:Y:S02]  /*1c370*/  ISETP.GE.AND P6, PT, R5.reuse, R229, PT ;  /* 0x000000e50500720c */ /* 0x040fe40003fc6270 */
[C---:B------:R-:W-:Y:S02]  /*1c380*/  ISETP.GE.AND P5, PT, R5.reuse, R227, PT ;  /* 0x000000e30500720c */ /* 0x040fe40003fa6270 */
[----:B------:R-:W-:-:S02]  /*1c390*/  ISETP.GE.AND P4, PT, R5, R228, PT ;  /* 0x000000e40500720c */ /* 0x000fc40003f86270 */
[----:B------:R-:W-:Y:S02]  /*1c3a0*/  IABS R5, R236 ;  /* 0x000000ec00057213 */ /* 0x000fe40000000000 */
[----:B------:R-:W-:Y:S02]  /*1c3b0*/  FSEL R25, R25, -INF , P3 ;  /* 0xff80000019197808 */ /* 0x000fe40001800000 */
[----:B------:R-:W-:Y:S02]  /*1c3c0*/  I2FP.F32.S32 R26, R5 ;  /* 0x00000005001a7245 */ /* 0x000fe40000201400 */
[----:B------:R-:W-:Y:S02]  /*1c3d0*/  FSEL R240, R4, -INF , P4 ;  /* 0xff80000004f07808 */ /* 0x000fe40002000000 */
[----:B------:R-:W-:Y:S01]  /*1c3e0*/  FSEL R236, R25, -INF , !P6 ;  /* 0xff80000019ec7808 */ /* 0x000fe20007000000 */
[----:B------:R-:W-:Y:S01]  /*1c3f0*/  FFMA.FTZ R26, -R221, R26, R20 ;  /* 0x0000001add1a7223 */ /* 0x000fe20000010114 */
[----:B------:R-:W-:Y:S01]  /*1c400*/  IABS R25, R234 ;  /* 0x000000ea00197213 */ /* 0x000fe20000000000 */
[----:B------:R-:W-:Y:S01]  /*1c410*/  VIADD R20, R143, 0xffffff49 ;  /* 0xffffff498f147836 */ /* 0x000fe20000000000 */
[----:B------:R-:W-:Y:S01]  /*1c420*/  IABS R27, R204 ;  /* 0x000000cc001b7213 */ /* 0x000fe20000000000 */
[----:B------:R-:W2:Y:S01]  /*1c430*/  LDSM.16.M88.4 R4, [R2+0xb000] ;  /* 0x00b000000204783b */ /* 0x000ea20000000200 */
[----:B------:R-:W-:Y:S01]  /*1c440*/  ISETP.GE.AND P3, PT, R24, R230, PT ;  /* 0x000000e61800720c */ /* 0x000fe20003f66270 */
[----:B-1----:R-:W-:Y:S01]  /*1c450*/  HMMA.16816.F32.BF16 R160, R12, R30, R160 ;  /* 0x0000001e0ca0723c */ /* 0x002fe200000418a0 */
[----:B------:R-:W-:-:S02]  /*1c460*/  FSEL R240, R240, -INF , !P5 ;  /* 0xff800000f0f07808 */ /* 0x000fc40006800000 */
[C---:B------:R-:W-:Y:S02]  /*1c470*/  ISETP.GE.AND P6, PT, R24.reuse, R229, PT ;  /* 0x000000e51800720c */ /* 0x040fe40003fc6270 */
[C---:B------:R-:W-:Y:S02]  /*1c480*/  ISETP.GE.AND P4, PT, R24.reuse, R227, PT ;  /* 0x000000e31800720c */ /* 0x040fe40003f86270 */
[----:B------:R-:W-:Y:S02]  /*1c490*/  ISETP.GE.AND P5, PT, R24, R228, PT ;  /* 0x000000e41800720c */ /* 0x000fe40003fa6270 */
[----:B------:R-:W-:Y:S02]  /*1c4a0*/  I2FP.F32.S32 R27, R27 ;  /* 0x0000001b001b7245 */ /* 0x000fe40000201400 */
[----:B------:R-:W-:Y:S02]  /*1c4b0*/  I2FP.F32.S32 R24, R25 ;  /* 0x0000001900187245 */ /* 0x000fe40000201400 */
[----:B------:R-:W-:Y:S01]  /*1c4c0*/  FSEL R26, R26, -INF , P3 ;  /* 0xff8000001a1a7808 */ /* 0x000fe20001800000 */
[C---:B------:R-:W-:Y:S01]  /*1c4d0*/  FFMA.FTZ R22, -R221.reuse, R27, R22 ;  /* 0x0000001bdd167223 */ /* 0x040fe20000010116 */
[----:B------:R-:W-:Y:S01]  /*1c4e0*/  ISETP.GE.AND P3, PT, R20, R230, PT ;  /* 0x000000e61400720c */ /* 0x000fe20003f66270 */
[----:B------:R-:W-:Y:S01]  /*1c4f0*/  FFMA.FTZ R21, -R221, R24, R21 ;  /* 0x00000018dd157223 */ /* 0x000fe20000010115 */
[----:B------:R-:W-:-:S02]  /*1c500*/  FSEL R244, R26, -INF , !P6 ;  /* 0xff8000001af47808 */ /* 0x000fc40007000000 */
[----:B------:R-:W-:Y:S01]  /*1c510*/  HMMA.16816.F32.BF16 R24, R12, R28, R16 ;  /* 0x0000001c0c18723c */ /* 0x000fe20000041810 */
[----:B------:R-:W-:Y:S02]  /*1c520*/  FSEL R246, R22, -INF , P5 ;  /* 0xff80000016f67808 */ /* 0x000fe40002800000 */
[----:B------:R-:W-:Y:S02]  /*1c530*/  I2FP.F32.S32 R22, R194 ;  /* 0x000000c200167245 */ /* 0x000fe40000201400 */
[----:B------:R-:W-:Y:S02]  /*1c540*/  IABS R17, R192 ;  /* 0x000000c000117213 */ /* 0x000fe40000000000 */
[----:B------:R-:W-:Y:S01]  /*1c550*/  FSEL R246, R246, -INF , !P4 ;  /* 0xff800000f6f67808 */ /* 0x000fe20006000000 */
[----:B------:R-:W-:Y:S01]  /*1c560*/  FFMA.FTZ R22, -R221, R22, R23 ;  /* 0x00000016dd167223 */ /* 0x000fe20000010117 */
[C---:B------:R-:W-:Y:S02]  /*1c570*/  ISETP.GE.AND P6, PT, R20.reuse, R229, PT ;  /* 0x000000e51400720c */ /* 0x040fe40003fc6270 */
[----:B------:R-:W-:-:S02]  /*1c580*/  ISETP.GE.AND P5, PT, R20, R227, PT ;  /* 0x000000e31400720c */ /* 0x000fc40003fa6270 */
[----:B------:R-:W-:Y:S01]  /*1c590*/  ISETP.GE.AND P4, PT, R20, R228, PT ;  /* 0x000000e41400720c */ /* 0x000fe20003f86270 */
[----:B------:R-:W-:Y:S01]  /*1c5a0*/  VIADD R20, R143, 0xffffff50 ;  /* 0xffffff508f147836 */ /* 0x000fe20000000000 */
[----:B------:R-:W-:Y:S02]  /*1c5b0*/  I2FP.F32.S32 R17, R17 ;  /* 0x0000001100117245 */ /* 0x000fe40000201400 */
[----:B------:R-:W-:Y:S02]  /*1c5c0*/  IABS R16, R188 ;  /* 0x000000bc00107213 */ /* 0x000fe40000000000 */
[----:B------:R-:W-:Y:S01]  /*1c5d0*/  FSEL R21, R21, -INF , P3 ;  /* 0xff80000015157808 */ /* 0x000fe20001800000 */
[----:B------:R-:W-:Y:S01]  /*1c5e0*/  FFMA.FTZ R17, -R221, R17, R24 ;  /* 0x00000011dd117223 */ /* 0x000fe20000010118 */
[----:B------:R-:W-:Y:S01]  /*1c5f0*/  I2FP.F32.S32 R16, R16 ;  /* 0x0000001000107245 */ /* 0x000fe20000201400 */
[----:B--2---:R-:W-:Y:S01]  /*1c600*/  HMMA.16816.F32.BF16 R176, R144, R6, R176 ;  /* 0x0000000690b0723c */ /* 0x004fe200000418b0 */
[----:B------:R-:W-:-:S02]  /*1c610*/  ISETP.GE.AND P3, PT, R20, R230, PT ;  /* 0x000000e61400720c */ /* 0x000fc40003f66270 */
[----:B------:R-:W-:Y:S01]  /*1c620*/  IABS R18, R190 ;  /* 0x000000be00127213 */ /* 0x000fe20000000000 */
[----:B------:R-:W-:Y:S01]  /*1c630*/  FFMA.FTZ R16, -R221, R16, R26 ;  /* 0x00000010dd107223 */ /* 0x000fe2000001011a */
[----:B------:R-:W-:Y:S02]  /*1c640*/  FSEL R22, R22, -INF , P4 ;  /* 0xff80000016167808 */ /* 0x000fe40002000000 */
[----:B------:R-:W-:Y:S02]  /*1c650*/  FSEL R242, R21, -INF , !P6 ;  /* 0xff80000015f27808 */ /* 0x000fe40007000000 */
[----:B------:R-:W-:Y:S02]  /*1c660*/  I2FP.F32.S32 R18, R18 ;  /* 0x0000001200127245 */ /* 0x000fe40000201400 */
[----:B------:R-:W-:Y:S02]  /*1c670*/  FSEL R234, R22, -INF , !P5 ;  /* 0xff80000016ea7808 */ /* 0x000fe40006800000 */
[----:B------:R-:W-:Y:S01]  /*1c680*/  FSEL R17, R17, -INF , P3 ;  /* 0xff80000011117808 */ /* 0x000fe20001800000 */
[----:B------:R-:W-:Y:S01]  /*1c690*/  FFMA.FTZ R25, -R221, R18, R25 ;  /* 0x00000012dd197223 */ /* 0x000fe20000010119 */
[----:B------:R-:W-:-:S02]  /*1c6a0*/  ISETP.GE.AND P6, PT, R20, R229, PT ;  /* 0x000000e51400720c */ /* 0x000fc40003fc6270 */
[----:B------:R-:W-:Y:S02]  /*1c6b0*/  ISETP.GE.AND P5, PT, R20, R228, PT ;  /* 0x000000e41400720c */ /* 0x000fe40003fa6270 */
[----:B------:R-:W-:Y:S02]  /*1c6c0*/  FSEL R190, R17, -INF , !P6 ;  /* 0xff80000011be7808 */ /* 0x000fe40007000000 */
[----:B------:R-:W-:Y:S02]  /*1c6d0*/  FSEL R192, R16, -INF , P5 ;  /* 0xff80000010c07808 */ /* 0x000fe40002800000 */
[----:B------:R-:W1:Y:S01]  /*1c6e0*/  LDSM.16.M88.4 R16, [R0+0xb000] ;  /* 0x00b000000010783b */ /* 0x000e620000000200 */
[----:B------:R-:W-:Y:S02]  /*1c6f0*/  ISETP.GE.AND P4, PT, R20, R227, PT ;  /* 0x000000e31400720c */ /* 0x000fe40003f86270 */
[----:B------:R-:W-:Y:S01]  /*1c700*/  HMMA.16816.F32.BF16 R20, R144, R4, R184 ;  /* 0x000000049014723c */ /* 0x000fe200000418b8 */
[----:B------:R-:W-:Y:S01]  /*1c710*/  VIADD R4, R143, 0xffffff51 ;  /* 0xffffff518f047836 */ /* 0x000fe20000000000 */
[----:B------:R-:W-:-:S02]  /*1c720*/  IABS R182, R182 ;  /* 0x000000b600b67213 */ /* 0x000fc40000000000 */
[----:B------:R-:W-:Y:S02]  /*1c730*/  IABS R164, R164 ;  /* 0x000000a400a47213 */ /* 0x000fe40000000000 */
[----:B------:R-:W-:Y:S02]  /*1c740*/  I2FP.F32.S32 R24, R182 ;  /* 0x000000b600187245 */ /* 0x000fe40000201400 */
[----:B------:R-:W-:Y:S02]  /*1c750*/  ISETP.GE.AND P3, PT, R4, R230, PT ;  /* 0x000000e60400720c */ /* 0x000fe40003f66270 */
[----:B------:R-:W-:Y:S01]  /*1c760*/  FSEL R192, R192, -INF , !P4 ;  /* 0xff800000c0c07808 */ /* 0x000fe20006000000 */
[----:B------:R-:W-:Y:S01]  /*1c770*/  FFMA.FTZ R24, -R221, R24, R27 ;  /* 0x00000018dd187223 */ /* 0x000fe2000001011b */
[----:B------:R-:W-:Y:S02]  /*1c780*/  FSEL R25, R25, -INF , P3 ;  /* 0xff80000019197808 */ /* 0x000fe40001800000 */
[----:B------:R-:W-:-:S02]  /*1c790*/  ISETP.GE.AND P6, PT, R4, R229, PT ;  /* 0x000000e50400720c */ /* 0x000fc40003fc6270 */
[C---:B------:R-:W-:Y:S02]  /*1c7a0*/  ISETP.GE.AND P5, PT, R4.reuse, R227, PT ;  /* 0x000000e30400720c */ /* 0x040fe40003fa6270 */
[----:B------:R-:W-:Y:S01]  /*1c7b0*/  ISETP.GE.AND P4, PT, R4, R228, PT ;  /* 0x000000e40400720c */ /* 0x000fe20003f86270 */
[----:B------:R-:W-:Y:S01]  /*1c7c0*/  VIADD R4, R143, 0xffffff58 ;  /* 0xffffff588f047836 */ /* 0x000fe20000000000 */
[----:B------:R-:W-:Y:S02]  /*1c7d0*/  I2FP.F32.S32 R28, R164 ;  /* 0x000000a4001c7245 */ /* 0x000fe40000201400 */
[----:B------:R-:W-:Y:S02]  /*1c7e0*/  FSEL R186, R25, -INF , !P6 ;  /* 0xff80000019ba7808 */ /* 0x000fe40007000000 */
[----:B------:R-:W-:Y:S01]  /*1c7f0*/  FSEL R204, R24, -INF , P4 ;  /* 0xff80000018cc7808 */ /* 0x000fe20002000000 */
[----:B------:R-:W-:Y:S01]  /*1c800*/  FFMA.FTZ R28, -R221, R28, R160 ;  /* 0x0000001cdd1c7223 */ /* 0x000fe200000101a0 */
[----:B------:R-:W-:Y:S01]  /*1c810*/  IABS R29, R156 ;  /* 0x0000009c001d7213 */ /* 0x000fe20000000000 */
[----:B------:R2:W3:Y:S01]  /*1c820*/  LDSM.16.M88.4 R24, [R2+0xb800] ;  /* 0x00b800000218783b */ /* 0x0004e20000000200 */
[----:B------:R-:W-:-:S02]  /*1c830*/  ISETP.GE.AND P3, PT, R4, R230, PT ;  /* 0x000000e60400720c */ /* 0x000fc40003f66270 */
[----:B------:R-:W-:Y:S02]  /*1c840*/  I2FP.F32.S32 R29, R29 ;  /* 0x0000001d001d7245 */ /* 0x000fe40000201400 */
[----:B------:R-:W-:Y:S02]  /*1c850*/  ISETP.GE.AND P6, PT, R4, R229, PT ;  /* 0x000000e50400720c */ /* 0x000fe40003fc6270 */
[----:B------:R-:W-:Y:S01]  /*1c860*/  FSEL R28, R28, -INF , P3 ;  /* 0xff8000001c1c7808 */ /* 0x000fe20001800000 */
[----:B------:R-:W-:Y:S01]  /*1c870*/  FFMA.FTZ R29, -R221, R29, R162 ;  /* 0x0000001ddd1d7223 */ /* 0x000fe200000101a2 */
[----:B------:R-:W-:Y:S01]  /*1c880*/  FSEL R204, R204, -INF , !P5 ;  /* 0xff800000cccc7808 */ /* 0x000fe20006800000 */
[----:B-1----:R-:W-:Y:S01]  /*1c890*/  HMMA.16816.F32.BF16 R20, R12, R16, R20 ;  /* 0x000000100c14723c */ /* 0x002fe20000041814 */
[----:B------:R-:W-:Y:S02]  /*1c8a0*/  FSEL R188, R28, -INF , !P6 ;  /* 0xff8000001cbc7808 */ /* 0x000fe40007000000 */
[----:B------:R-:W-:-:S02]  /*1c8b0*/  ISETP.GE.AND P5, PT, R4, R228, PT ;  /* 0x000000e40400720c */ /* 0x000fc40003fa6270 */
[----:B------:R-:W-:Y:S02]  /*1c8c0*/  IABS R28, R153 ;  /* 0x00000099001c7213 */ /* 0x000fe40000000000 */
[----:B------:R-:W-:Y:S01]  /*1c8d0*/  FSEL R29, R29, -INF , P5 ;  /* 0xff8000001d1d7808 */ /* 0x000fe20002800000 */
[----:B------:R-:W-:Y:S01]  /*1c8e0*/  HMMA.16816.F32.BF16 R176, R12, R18, R176 ;  /* 0x000000120cb0723c */ /* 0x000fe200000418b0 */
[----:B------:R-:W-:Y:S02]  /*1c8f0*/  I2FP.F32.S32 R28, R28 ;  /* 0x0000001c001c7245 */ /* 0x000fe40000201400 */
[----:B------:R-:W-:Y:S02]  /*1c900*/  IABS R5, R158 ;  /* 0x0000009e00057213 */ /* 0x000fe40000000000 */
[----:B------:R-:W-:Y:S01]  /*1c910*/  ISETP.GE.AND P4, PT, R4, R227, PT ;  /* 0x000000e30400720c */ /* 0x000fe20003f86270 */
[C---:B--2---:R-:W-:Y:S01]  /*1c920*/  VIADD R2, R143.reuse, 0xffffff60 ;  /* 0xffffff608f027836 */ /* 0x044fe20000000000 */
[----:B------:R-:W-:Y:S01]  /*1c930*/  I2FP.F32.S32 R4, R5 ;  /* 0x0000000500047245 */ /* 0x000fe20000201400 */
[----:B------:R-:W-:Y:S01]  /*1c940*/  VIADD R5, R143, 0xffffff59 ;  /* 0xffffff598f057836 */ /* 0x000fe20000000000 */
[----:B------:R-:W-:-:S02]  /*1c950*/  FSEL R194, R29, -INF , !P4 ;  /* 0xff8000001dc27808 */ /* 0x000fc40006000000 */
[C---:B------:R-:W-:Y:S01]  /*1c960*/  FFMA.FTZ R21, -R221.reuse, R28, R21 ;  /* 0x0000001cdd157223 */ /* 0x040fe20000010115 */
[----:B------:R-:W-:Y:S01]  /*1c970*/  IABS R155, R155 ;  /* 0x0000009b009b7213 */ /* 0x000fe20000000000 */
[----:B------:R-:W1:Y:S01]  /*1c980*/  LDSM.16.M88.4 R28, [R0+0xb800] ;  /* 0x00b80000001c783b */ /* 0x000e620000000200 */
[----:B------:R-:W-:Y:S01]  /*1c990*/  FFMA.FTZ R161, -R221, R4, R161 ;  /* 0x00000004dda17223 */ /* 0x000fe200000101a1 */
[----:B------:R-:W-:Y:S01]  /*1c9a0*/  ISETP.GE.AND P4, PT, R5, R228, PT ;  /* 0x000000e40500720c */ /* 0x000fe20003f86270 */
[----:B------:R-:W-:-:S04]  /*1c9b0*/  DEPBAR.LE SB0, 0x0 ;  /* 0x000080000000791a */ /* 0x000fc80000000000 */
[----:B------:R-:W-:Y:S02]  /*1c9c0*/  I2FP.F32.S32 R4, R155 ;  /* 0x0000009b00047245 */ /* 0x000fe40000201400 */
[----:B------:R-:W-:Y:S01]  /*1c9d0*/  IABS R16, R152 ;  /* 0x0000009800107213 */ /* 0x000fe20000000000 */
[----:B---3--:R-:W-:Y:S01]  /*1c9e0*/  HMMA.16816.F32.BF16 R8, R144, R26, R8 ;  /* 0x0000001a9008723c */ /* 0x008fe20000041808 */
[----:B------:R-:W-:Y:S01]  /*1c9f0*/  IABS R17, R154 ;  /* 0x0000009a00117213 */ /* 0x000fe20000000000 */
[----:B------:R-:W-:Y:S01]  /*1ca00*/  FFMA.FTZ R4, -R221, R4, R163 ;  /* 0x00000004dd047223 */ /* 0x000fe200000101a3 */
[----:B------:R-:W-:Y:S02]  /*1ca10*/  ISETP.GE.AND P5, PT, R5, R227, PT ;  /* 0x000000e30500720c */ /* 0x000fe40003fa6270 */
[----:B------:R-:W-:Y:S02]  /*1ca20*/  I2FP.F32.S32 R16, R16 ;  /* 0x0000001000107245 */ /* 0x000fe40000201400 */
[----:B------:R-:W-:-:S02]  /*1ca30*/  FSEL R4, R4, -INF , P4 ;  /* 0xff80000004047808 */ /* 0x000fc40002000000 */
[----:B------:R-:W-:Y:S01]  /*1ca40*/  I2FP.F32.S32 R17, R17 ;  /* 0x0000001100117245 */ /* 0x000fe20000201400 */
[----:B------:R-:W-:Y:S01]  /*1ca50*/  FFMA.FTZ R16, -R221, R16, R22 ;  /* 0x00000010dd107223 */ /* 0x000fe20000010116 */
[C---:B------:R-:W-:Y:S02]  /*1ca60*/  ISETP.GE.AND P3, PT, R5.reuse, R230, PT ;  /* 0x000000e60500720c */ /* 0x040fe40003f66270 */
[----:B------:R-:W-:Y:S01]  /*1ca70*/  ISETP.GE.AND P6, PT, R5, R229, PT ;  /* 0x000000e50500720c */ /* 0x000fe20003fc6270 */
[----:B------:R-:W-:Y:S01]  /*1ca80*/  FFMA.FTZ R17, -R221, R17, R20 ;  /* 0x00000011dd117223 */ /* 0x000fe20000010114 */
[----:B------:R-:W-:Y:S02]  /*1ca90*/  FSEL R182, R4, -INF , !P5 ;  /* 0xff80000004b67808 */ /* 0x000fe40006800000 */
[----:B------:R-:W-:Y:S01]  /*1caa0*/  HMMA.16816.F32.BF16 R4, R144, R24, R172 ;  /* 0x000000189004723c */ /* 0x000fe200000418ac */
[----:B------:R-:W-:Y:S02]  /*1cab0*/  FSEL R161, R161, -INF , P3 ;  /* 0xff800000a1a17808 */ /* 0x000fe40001800000 */
[----:B------:R-:W-:-:S02]  /*1cac0*/  ISETP.GE.AND P5, PT, R2, R228, PT ;  /* 0x000000e40200720c */ /* 0x000fc40003fa6270 */
[----:B------:R-:W-:Y:S02]  /*1cad0*/  ISETP.GE.AND P3, PT, R2, R230, PT ;  /* 0x000000e60200720c */ /* 0x000fe40003f66270 */
[----:B------:R-:W-:Y:S02]  /*1cae0*/  IABS R149, R149 ;  /* 0x0000009500957213 */ /* 0x000fe40000000000 */
[----:B------:R-:W-:Y:S02]  /*1caf0*/  FSEL R184, R161, -INF , !P6 ;  /* 0xff800000a1b87808 */ /* 0x000fe40007000000 */
[----:B------:R-:W-:Y:S02]  /*1cb00*/  FSEL R174, R16, -INF , P5 ;  /* 0xff80000010ae7808 */ /* 0x000fe40002800000 */
[C---:B------:R-:W-:Y:S01]  /*1cb10*/  ISETP.GE.AND P6, PT, R2.reuse, R229, PT ;  /* 0x000000e50200720c */ /* 0x040fe20003fc6270 */
[----:B-1----:R-:W-:Y:S01]  /*1cb20*/  HMMA.16816.F32.BF16 R8, R12, R30, R8 ;  /* 0x0000001e0c08723c */ /* 0x002fe20000041808 */
[----:B------:R-:W-:Y:S01]  /*1cb30*/  ISETP.GE.AND P4, PT, R2, R227, PT ;  /* 0x000000e30200720c */ /* 0x000fe20003f86270 */
[----:B------:R-:W-:Y:S01]  /*1cb40*/  VIADD R2, R143, 0xffffff61 ;  /* 0xffffff618f027836 */ /* 0x000fe20000000000 */
[----:B------:R-:W-:-:S02]  /*1cb50*/  FSEL R17, R17, -INF , P3 ;  /* 0xff80000011117808 */ /* 0x000fc40001800000 */
[----:B------:R-:W-:Y:S02]  /*1cb60*/  I2FP.F32.S32 R16, R149 ;  /* 0x0000009500107245 */ /* 0x000fe40000201400 */
[----:B------:R-:W-:Y:S01]  /*1cb70*/  FSEL R166, R17, -INF , !P6 ;  /* 0xff80000011a67808 */ /* 0x000fe20007000000 */
[----:B------:R-:W-:Y:S01]  /*1cb80*/  HMMA.16816.F32.BF16 R4, R12, R28, R4 ;  /* 0x0000001c0c04723c */ /* 0x000fe20000041804 */
[----:B------:R-:W-:Y:S01]  /*1cb90*/  FSEL R174, R174, -INF , !P4 ;  /* 0xff800000aeae7808 */ /* 0x000fe20006000000 */
[----:B------:R-:W-:Y:S01]  /*1cba0*/  FFMA.FTZ R16, -R221, R16, R23 ;  /* 0x00000010dd107223 */ /* 0x000fe20000010117 */
[----:B------:R-:W-:Y:S02]  /*1cbb0*/  IABS R17, R141 ;  /* 0x0000008d00117213 */ /* 0x000fe40000000000 */
[C---:B------:R-:W-:Y:S02]  /*1cbc0*/  ISETP.GE.AND P4, PT, R2.reuse, R228, PT ;  /* 0x000000e40200720c */ /* 0x040fe40003f86270 */
[----:B------:R-:W-:-:S02]  /*1cbd0*/  ISETP.GE.AND P3, PT, R2, R230, PT ;  /* 0x000000e60200720c */ /* 0x000fc40003f66270 */
[C---:B------:R-:W-:Y:S02]  /*1cbe0*/  ISETP.GE.AND P6, PT, R2.reuse, R229, PT ;  /* 0x000000e50200720c */ /* 0x040fe40003fc6270 */
[----:B------:R-:W-:Y:S01]  /*1cbf0*/  ISETP.GE.AND P5, PT, R2, R227, PT ;  /* 0x000000e30200720c */ /* 0x000fe20003fa6270 */
[----:B------:R-:W-:Y:S01]  /*1cc00*/  VIADD R2, R143, 0xffffff68 ;  /* 0xffffff688f027836 */ /* 0x000fe20000000000 */
[----:B------:R-:W-:Y:S02]  /*1cc10*/  IABS R18, R142 ;  /* 0x0000008e00127213 */ /* 0x000fe40000000000 */
[----:B------:R-:W-:Y:S02]  /*1cc20*/  I2FP.F32.S32 R17, R17 ;  /* 0x0000001100117245 */ /* 0x000fe40000201400 */
[----:B------:R-:W-:Y:S02]  /*1cc30*/  FSEL R172, R16, -INF , P4 ;  /* 0xff80000010ac7808 */ /* 0x000fe40002000000 */
[----:B------:R-:W-:Y:S01]  /*1cc40*/  FSEL R21, R21, -INF , P3 ;  /* 0xff80000015157808 */ /* 0x000fe20001800000 */
[----:B------:R-:W-:Y:S01]  /*1cc50*/  FFMA.FTZ R17, -R221, R17, R178 ;  /* 0x00000011dd117223 */ /* 0x000fe200000101b2 */
[----:B------:R-:W-:-:S02]  /*1cc60*/  I2FP.F32.S32 R16, R18 ;  /* 0x0000001200107245 */ /* 0x000fc40000201400 */
[----:B------:R-:W-:Y:S02]  /*1cc70*/  FSEL R172, R172, -INF , !P5 ;  /* 0xff800000acac7808 */ /* 0x000fe40006800000 */
[C---:B------:R-:W-:Y:S01]  /*1cc80*/  ISETP.GE.AND P5, PT, R2.reuse, R228, PT ;  /* 0x000000e40200720c */ /* 0x040fe20003fa6270 */
[----:B------:R-:W-:Y:S01]  /*1cc90*/  FFMA.FTZ R176, -R221, R16, R176 ;  /* 0x00000010ddb07223 */ /* 0x000fe200000101b0 */
[----:B------:R-:W-:Y:S01]  /*1cca0*/  IABS R139, R139 ;  /* 0x0000008b008b7213 */ /* 0x000fe20000000000 */
[----:B------:R-:W-:Y:S01]  /*1ccb0*/  VIADD R16, R143, 0xffffff69 ;  /* 0xffffff698f107836 */ /* 0x000fe20000000000 */
[----:B------:R-:W-:Y:S02]  /*1ccc0*/  FSEL R158, R21, -INF , !P6 ;  /* 0xff800000159e7808 */ /* 0x000fe40007000000 */
[C---:B------:R-:W-:Y:S02]  /*1ccd0*/  ISETP.GE.AND P3, PT, R2.reuse, R230, PT ;  /* 0x000000e60200720c */ /* 0x040fe40003f66270 */
[----:B------:R-:W-:-:S02]  /*1cce0*/  ISETP.GE.AND P6, PT, R2, R229, PT ;  /* 0x000000e50200720c */ /* 0x000fc40003fc6270 */
[----:B------:R-:W-:Y:S02]  /*1ccf0*/  IABS R0, R140 ;  /* 0x0000008c00007213 */ /* 0x000fe40000000000 */
[----:B------:R-:W-:Y:S02]  /*1cd00*/  ISETP.GE.AND P4, PT, R2, R227, PT ;  /* 0x000000e30200720c */ /* 0x000fe40003f86270 */
[----:B------:R-:W-:Y:S02]  /*1cd10*/  FSEL R17, R17, -INF , P5 ;  /* 0xff80000011117808 */ /* 0x000fe40002800000 */
[----:B------:R-:W-:Y:S02]  /*1cd20*/  I2FP.F32.S32 R2, R139 ;  /* 0x0000008b00027245 */ /* 0x000fe40000201400 */
[----:B------:R-:W-:Y:S02]  /*1cd30*/  I2FP.F32.S32 R0, R0 ;  /* 0x0000000000007245 */ /* 0x000fe40000201400 */
[----:B------:R-:W-:Y:S01]  /*1cd40*/  FSEL R164, R176, -INF , P3 ;  /* 0xff800000b0a47808 */ /* 0x000fe20001800000 */
[----:B------:R-:W-:Y:S01]  /*1cd50*/  FFMA.FTZ R2, -R221, R2, R179 ;  /* 0x00000002dd027223 */ /* 0x000fe200000101b3 */
[----:B------:R-:W-:Y:S01]  /*1cd60*/  FSEL R168, R17, -INF , !P4 ;  /* 0xff80000011a87808 */ /* 0x000fe20006000000 */
[----:B------:R-:W-:Y:S01]  /*1cd70*/  FFMA.FTZ R177, -R221, R0, R177 ;  /* 0x00000000ddb17223 */ /* 0x000fe200000101b1 */
[----:B------:R-:W-:Y:S01]  /*1cd80*/  IABS R17, R137 ;  /* 0x0000008900117213 */ /* 0x000fe20000000000 */
[----:B------:R-:W-:Y:S01]  /*1cd90*/  VIADD R0, R143, 0xffffff70 ;  /* 0xffffff708f007836 */ /* 0x000fe20000000000 */
[----:B------:R-:W-:-:S02]  /*1cda0*/  ISETP.GE.AND P4, PT, R16, R228, PT ;  /* 0x000000e41000720c */ /* 0x000fc40003f86270 */
[----:B------:R-:W-:Y:S02]  /*1cdb0*/  FSEL R164, R164, -INF , !P6 ;  /* 0xff800000a4a47808 */ /* 0x000fe40007000000 */
[----:B------:R-:W-:Y:S02]  /*1cdc0*/  IABS R136, R136 ;  /* 0x0000008800887213 */ /* 0x000fe40000000000 */
[C---:B------:R-:W-:Y:S02]  /*1cdd0*/  ISETP.GE.AND P3, PT, R16.reuse, R230, PT ;  /* 0x000000e61000720c */ /* 0x040fe40003f66270 */
[C---:B------:R-:W-:Y:S02]  /*1cde0*/  ISETP.GE.AND P6, PT, R16.reuse, R229, PT ;  /* 0x000000e51000720c */ /* 0x040fe40003fc6270 */
[----:B------:R-:W-:Y:S02]  /*1cdf0*/  ISETP.GE.AND P5, PT, R16, R227, PT ;  /* 0x000000e31000720c */ /* 0x000fe40003fa6270 */
[----:B------:R-:W-:-:S02]  /*1ce00*/  I2FP.F32.S32 R17, R17 ;  /* 0x0000001100117245 */ /* 0x000fc40000201400 */
[----:B------:R-:W-:Y:S02]  /*1ce10*/  IABS R16, R138 ;  /* 0x0000008a00107213 */ /* 0x000fe40000000000 */
[----:B------:R-:W-:Y:S01]  /*1ce20*/  FSEL R160, R2, -INF , P4 ;  /* 0xff80000002a07808 */ /* 0x000fe20002000000 */
[----:B------:R-:W-:Y:S01]  /*1ce30*/  IMAD.MOV.U32 R2, RZ, RZ, R136 ;  /* 0x000000ffff027224 */ /* 0x000fe200078e0088 */
[----:B------:R-:W-:Y:S01]  /*1ce40*/  FSEL R162, R177, -INF , P3 ;  /* 0xff800000b1a27808 */ /* 0x000fe20001800000 */
[C---:B------:R-:W-:Y:S01]  /*1ce50*/  FFMA.FTZ R6, -R221.reuse, R17, R6 ;  /* 0x00000011dd067223 */ /* 0x040fe20000010106 */
[----:B------:R-:W-:Y:S01]  /*1ce60*/  I2FP.F32.S32 R16, R16 ;  /* 0x0000001000107245 */ /* 0x000fe20000201400 */
[----:B------:R-:W-:Y:S01]  /*1ce70*/  VIADD R136, R64, 0xfffffffe ;  /* 0xfffffffe40887836 */ /* 0x000fe20000000000 */
[----:B------:R-:W-:Y:S02]  /*1ce80*/  FSEL R160, R160, -INF , !P5 ;  /* 0xff800000a0a07808 */ /* 0x000fe40006800000 */
[----:B------:R-:W-:Y:S01]  /*1ce90*/  ISETP.GE.AND P5, PT, R0, R228, PT ;  /* 0x000000e40000720c */ /* 0x000fe20003fa6270 */
[----:B------:R-:W-:Y:S01]  /*1cea0*/  FFMA.FTZ R16, -R221, R16, R4 ;  /* 0x00000010dd107223 */ /* 0x000fe20000010104 */
[----:B------:R-:W-:Y:S01]  /*1ceb0*/  IABS R61, R61 ;  /* 0x0000003d003d7213 */ /* 0x000fe20000000000 */
[----:B------:R-:W-:Y:S01]  /*1cec0*/  VIADD R4, R143, 0xffffff71 ;  /* 0xffffff718f047836 */ /* 0x000fe20000000000 */
[----:B------:R-:W-:-:S02]  /*1ced0*/  FSEL R162, R162, -INF , !P6 ;  /* 0xff800000a2a27808 */ /* 0x000fc40007000000 */
[C---:B------:R-:W-:Y:S01]  /*1cee0*/  ISETP.GE.AND P3, PT, R0.reuse, R230, PT ;  /* 0x000000e60000720c */ /* 0x040fe20003f66270 */
[----:B------:R-:W-:Y:S01]  /*1cef0*/  BAR.SYNC.DEFER_BLOCKING 0x0 ;  /* 0x0000000000007b1d */ /* 0x000fe20000010000 */
[C---:B------:R-:W-:Y:S02]  /*1cf00*/  ISETP.GE.AND P6, PT, R0.reuse, R229, PT ;  /* 0x000000e50000720c */ /* 0x040fe40003fc6270 */
[----:B------:R-:W-:Y:S02]  /*1cf10*/  ISETP.GE.AND P4, PT, R0, R227, PT ;  /* 0x000000e30000720c */ /* 0x000fe40003f86270 */
[----:B------:R-:W-:Y:S02]  /*1cf20*/  I2FP.F32.S32 R2, R2 ;  /* 0x0000000200027245 */ /* 0x000fe40000201400 */
[----:B------:R-:W-:Y:S02]  /*1cf30*/  FSEL R0, R6, -INF , P5 ;  /* 0xff80000006007808 */ /* 0x000fe40002800000 */
[----:B------:R-:W-:Y:S01]  /*1cf40*/  I2FP.F32.S32 R6, R61 ;  /* 0x0000003d00067245 */ /* 0x000fe20000201400 */
[----:B------:R-:W-:Y:S01]  /*1cf50*/  FFMA.FTZ R5, -R221, R2, R5 ;  /* 0x00000002dd057223 */ /* 0x000fe20000010105 */
[----:B------:R-:W-:-:S02]  /*1cf60*/  FSEL R2, R16, -INF , P3 ;  /* 0xff80000010027808 */ /* 0x000fc40001800000 */
[----:B------:R-:W-:Y:S01]  /*1cf70*/  FSEL R0, R0, -INF , !P4 ;  /* 0xff80000000007808 */ /* 0x000fe20006000000 */
[----:B------:R-:W-:Y:S01]  /*1cf80*/  FFMA.FTZ R7, -R221, R6, R7 ;  /* 0x00000006dd077223 */ /* 0x000fe20000010107 */
[C---:B------:R-:W-:Y:S02]  /*1cf90*/  ISETP.GE.AND P3, PT, R4.reuse, R230, PT ;  /* 0x000000e60400720c */ /* 0x040fe40003f66270 */
[----:B------:R-:W-:Y:S02]  /*1cfa0*/  ISETP.GE.AND P4, PT, R4, R228, PT ;  /* 0x000000e40400720c */ /* 0x000fe40003f86270 */
[----:B------:R-:W-:Y:S02]  /*1cfb0*/  IABS R59, R59 ;  /* 0x0000003b003b7213 */ /* 0x000fe40000000000 */
[----:B------:R-:W-:Y:S02]  /*1cfc0*/  FSEL R2, R2, -INF , !P6 ;  /* 0xff80000002027808 */ /* 0x000fe40007000000 */
[----:B------:R-:W-:-:S02]  /*1cfd0*/  ISETP.GE.AND P6, PT, R4, R229, PT ;  /* 0x000000e50400720c */ /* 0x000fc40003fc6270 */
[----:B------:R-:W-:Y:S01]  /*1cfe0*/  ISETP.GE.AND P5, PT, R4, R227, PT ;  /* 0x000000e30400720c */ /* 0x000fe20003fa6270 */
[----:B------:R-:W-:Y:S01]  /*1cff0*/  VIADD R4, R143, 0xffffff78 ;  /* 0xffffff788f047836 */ /* 0x000fe20000000000 */
[----:B------:R-:W-:Y:S02]  /*1d000*/  FSEL R145, R5, -INF , P3 ;  /* 0xff80000005917808 */ /* 0x000fe40001800000 */
[----:B------:R-:W-:Y:S02]  /*1d010*/  FSEL R7, R7, -INF , P4 ;  /* 0xff80000007077808 */ /* 0x000fe40002000000 */
[----:B------:R-:W-:Y:S02]  /*1d020*/  I2FP.F32.S32 R59, R59 ;  /* 0x0000003b003b7245 */ /* 0x000fe40000201400 */
[----:B------:R-:W-:Y:S02]  /*1d030*/  IABS R57, R57 ;  /* 0x0000003900397213 */ /* 0x000fe40000000000 */
[----:B------:R-:W-:Y:S01]  /*1d040*/  FSEL R145, R145, -INF , !P6 ;  /* 0xff80000091917808 */ /* 0x000fe20007000000 */
[----:B------:R-:W-:Y:S01]  /*1d050*/  FFMA.FTZ R8, -R221, R59, R8 ;  /* 0x0000003bdd087223 */ /* 0x000fe20000010108 */
[----:B------:R-:W-:-:S02]  /*1d060*/  IABS R55, R55 ;  /* 0x0000003700377213 */ /* 0x000fc40000000000 */
[----:B------:R-:W-:Y:S02]  /*1d070*/  FSEL R141, R7, -INF , !P5 ;  /* 0xff800000078d7808 */ /* 0x000fe40006800000 */
[C---:B------:R-:W-:Y:S02]  /*1d080*/  ISETP.GE.AND P3, PT, R4.reuse, R230, PT ;  /* 0x000000e60400720c */ /* 0x040fe40003f66270 */
[C---:B------:R-:W-:Y:S02]  /*1d090*/  ISETP.GE.AND P6, PT, R4.reuse, R229, PT ;  /* 0x000000e50400720c */ /* 0x040fe40003fc6270 */
[C---:B------:R-:W-:Y:S02]  /*1d0a0*/  ISETP.GE.AND P4, PT, R4.reuse, R227, PT ;  /* 0x000000e30400720c */ /* 0x040fe40003f86270 */
[----:B------:R-:W-:Y:S02]  /*1d0b0*/  I2FP.F32.S32 R6, R57 ;  /* 0x0000003900067245 */ /* 0x000fe40000201400 */
[----:B------:R-:W-:Y:S01]  /*1d0c0*/  ISETP.GE.AND P5, PT, R4, R228, PT ;  /* 0x000000e40400720c */ /* 0x000fe20003fa6270 */
[----:B------:R-:W-:Y:S01]  /*1d0d0*/  VIADD R4, R143, 0xffffff79 ;  /* 0xffffff798f047836 */ /* 0x000fe20000000000 */
[----:B------:R-:W-:Y:S01]  /*1d0e0*/  I2FP.F32.S32 R55, R55 ;  /* 0x0000003700377245 */ /* 0x000fe20000201400 */
[----:B------:R-:W-:Y:S01]  /*1d0f0*/  FFMA.FTZ R6, -R221, R6, R9 ;  /* 0x00000006dd067223 */ /* 0x000fe20000010109 */
[----:B------:R-:W-:-:S02]  /*1d100*/  FSEL R8, R8, -INF , P3 ;  /* 0xff80000008087808 */ /* 0x000fc40001800000 */
[----:B------:R-:W-:Y:S01]  /*1d110*/  ISETP.GE.AND P3, PT, R4, R230, PT ;  /* 0x000000e60400720c */ /* 0x000fe20003f66270 */
[----:B------:R-:W-:Y:S01]  /*1d120*/  FFMA.FTZ R10, -R221, R55, R10 ;  /* 0x00000037dd0a7223 */ /* 0x000fe2000001010a */
[----:B------:R-:W-:Y:S02]  /*1d130*/  IABS R53, R53 ;  /* 0x0000003500357213 */ /* 0x000fe40000000000 */
[----:B------:R-:W-:Y:S02]  /*1d140*/  FSEL R6, R6, -INF , P3 ;  /* 0xff80000006067808 */ /* 0x000fe40001800000 */
[----:B------:R-:W-:Y:S02]  /*1d150*/  ISETP.GT.AND P3, PT, R136, R205, PT ;  /* 0x000000cd8800720c */ /* 0x000fe40003f64270 */
[----:B------:R-:W-:Y:S02]  /*1d160*/  I2FP.F32.S32 R12, R53 ;  /* 0x00000035000c7245 */ /* 0x000fe40000201400 */
[----:B------:R-:W-:-:S02]  /*1d170*/  FSEL R10, R10, -INF , P5 ;  /* 0xff8000000a0a7808 */ /* 0x000fc40002800000 */
[----:B------:R-:W-:Y:S01]  /*1d180*/  FSEL R143, R8, -INF , !P6 ;  /* 0xff800000088f7808 */ /* 0x000fe20007000000 */
[----:B------:R-:W-:Y:S01]  /*1d190*/  FFMA.FTZ R11, -R221, R12, R11 ;  /* 0x0000000cdd0b7223 */ /* 0x000fe2000001010b */
[----:B------:R-:W-:Y:S02]  /*1d1a0*/  FSEL R140, R10, -INF , !P4 ;  /* 0xff8000000a8c7808 */ /* 0x000fe40006000000 */
[C---:B------:R-:W-:Y:S02]  /*1d1b0*/  ISETP.GE.AND P4, PT, R4.reuse, R228, PT ;  /* 0x000000e40400720c */ /* 0x040fe40003f86270 */
        /* <DEDUP_REMOVED lines=70> */
.L_x_6667:
        /* <DEDUP_REMOVED lines=8> */
.L_x_6668:
[----:B------:R-:W-:Y:S05]  /*1d6a0*/  BSYNC.RECONVERGENT B0 ;  /* 0x0000000000007941 */ /* 0x000fea0003800200 */
.L_x_6666:
[C---:B------:R-:W-:Y:S01]  /*1d6b0*/  IMAD.SHL.U32 R5, R206.reuse, 0x20, RZ ;  /* 0x00000020ce057824 */ /* 0x040fe200078e00ff */
[----:B------:R-:W-:Y:S01]  /*1d6c0*/  SHF.L.U64.HI R4, R206, 0x5, R207 ;  /* 0x00000005ce047819 */ /* 0x000fe200000102cf */
[----:B------:R-:W-:Y:S01]  /*1d6d0*/  @!PT LDS RZ, [RZ] ;  /* 0x00000000fffff984 */ /* 0x000fe20000000800 */
[----:B------:R-:W-:Y:S01]  /*1d6e0*/  @!PT LDS RZ, [RZ] ;  /* 0x00000000fffff984 */ /* 0x000fe20000000800 */
[----:B------:R-:W-:Y:S01]  /*1d6f0*/  @!PT LDS RZ, [RZ] ;  /* 0x00000000fffff984 */ /* 0x000fe20000000800 */
[----:B------:R-:W-:Y:S03]  /*1d700*/  @!P1 LDGSTS.E.BYPASS.LTC128B.128 [R235+0x4000], desc[UR10][R210.64] ;  /* 0x04000000d2eb9fae */ /* 0x000fe6000b981a0a */
        /* <DEDUP_REMOVED lines=8> */
[----:B------:R-:W-:Y:S01]  /*1d790*/  IMAD.X R17, R7, 0x1, R4, P2 ;  /* 0x0000000107117824 */ /* 0x000fe200010e0604 */
[-C--:B------:R-:W-:Y:S01]  /*1d7a0*/  IADD3 R14, P2, PT, R16, R5.reuse, RZ ;  /* 0x00000005100e7210 */ /* 0x080fe20007f5e0ff */
[----:B------:R1:W-:Y:S03]  /*1d7b0*/  @P0 STS.128 [R235+0x8000], RZ ;  /* 0x008000ffeb000388 */ /* 0x0003e60000000c00 */
[----:B------:R-:W-:Y:S01]  /*1d7c0*/  IADD3.X R15, PT, PT, R17, R4, RZ, P2, !PT ;  /* 0x00000004110f7210 */ /* 0x000fe200017fe4ff */
[----:B------:R-:W-:Y:S01]  /*1d7d0*/  @!PT LDS RZ, [RZ] ;  /* 0x00000000fffff984 */ /* 0x000fe20000000800 */
[----:B------:R-:W-:Y:S01]  /*1d7e0*/  @!PT LDS RZ, [RZ] ;  /* 0x00000000fffff984 */ /* 0x000fe20000000800 */
[----:B------:R-:W-:Y:S01]  /*1d7f0*/  @!PT LDS RZ, [RZ] ;  /* 0x00000000fffff984 */ /* 0x000fe20000000800 */
[----:B------:R-:W-:Y:S01]  /*1d800*/  @!P1 LDGSTS.E.BYPASS.LTC128B.128 [R235+0x4800], desc[UR10][R6.64] ;  /* 0x0480000006eb9fae */ /* 0x000fe2000b981a0a */
[----:B------:R-:W-:-:S03]  /*1d810*/  IADD3 R12, P2, PT, R14, R5, RZ ;  /* 0x000000050e0c7210 */ /* 0x000fc60007f5e0ff */
[----:B------:R1:W-:Y:S01]  /*1d820*/  @P1 STS.128 [R235+0x4800], RZ ;  /* 0x004800ffeb001388 */ /* 0x0003e20000000c00 */
[-C--:B------:R-:W-:Y:S02]  /*1d830*/  IADD3.X R13, PT, PT, R15, R4.reuse, RZ, P2, !PT ;  /* 0x000000040f0d7210 */ /* 0x080fe400017fe4ff */
[-C--:B------:R-:W-:Y:S01]  /*1d840*/  IADD3 R10, P2, PT, R12, R5.reuse, RZ ;  /* 0x000000050c0a7210 */ /* 0x080fe20007f5e0ff */
[----:B------:R-:W-:Y:S01]  /*1d850*/  @!PT LDS RZ, [RZ] ;  /* 0x00000000fffff984 */ /* 0x000fe20000000800 */
[----:B------:R-:W-:Y:S01]  /*1d860*/  @!PT LDS RZ, [RZ] ;  /* 0x00000000fffff984 */ /* 0x000fe20000000800 */
[----:B------:R-:W-:Y:S01]  /*1d870*/  @!PT LDS RZ, [RZ] ;  /* 0x00000000fffff984 */ /* 0x000fe20000000800 */
[----:B------:R2:W-:Y:S03]  /*1d880*/  @!P0 LDGSTS.E.BYPASS.LTC128B.128 [R235+0x8800], desc[UR10][R6.64+0x80] ;  /* 0x0880008006eb8fae */ /* 0x0005e6000b981a0a */
[----:B------:R-:W-:Y:S01]  /*1d890*/  IADD3.X R11, PT, PT, R13, R4, RZ, P2, !PT ;  /* 0x000000040d0b7210 */ /* 0x000fe200017fe4ff */
[----:B------:R1:W-:Y:S01]  /*1d8a0*/  @P0 STS.128 [R235+0x8800], RZ ;  /* 0x008800ffeb000388 */ /* 0x0003e20000000c00 */
[----:B------:R-:W-:-:S03]  /*1d8b0*/  IADD3 R8, P3, PT, R10, R5, RZ ;  /* 0x000000050a087210 */ /* 0x000fc60007f7e0ff */
[----:B------:R-:W-:Y:S01]  /*1d8c0*/  @!PT LDS RZ, [RZ] ;  /* 0x00000000fffff984 */ /* 0x000fe20000000800 */
[----:B------:R-:W-:Y:S01]  /*1d8d0*/  @!PT LDS RZ, [RZ] ;  /* 0x00000000fffff984 */ /* 0x000fe20000000800 */
[----:B------:R-:W-:Y:S01]  /*1d8e0*/  @!PT LDS RZ, [RZ] ;  /* 0x00000000fffff984 */ /* 0x000fe20000000800 */
[----:B------:R3:W-:Y:S02]  /*1d8f0*/  @!P1 LDGSTS.E.BYPASS.LTC128B.128 [R235+0x5000], desc[UR10][R16.64] ;  /* 0x0500000010eb9fae */ /* 0x0007e4000b981a0a */
[----:B------:R-:W-:Y:S02]  /*1d900*/  IMAD.X R9, R11, 0x1, R4, P3 ;  /* 0x000000010b097824 */ /* 0x000fe400018e0604 */
[----:B------:R1:W-:Y:S01]  /*1d910*/  @P1 STS.128 [R235+0x5000], RZ ;  /* 0x005000ffeb001388 */ /* 0x0003e20000000c00 */
[----:B--2---:R-:W-:Y:S02]  /*1d920*/  @!P0 IMAD.MOV.U32 R6, RZ, RZ, R16 ;  /* 0x000000ffff068224 */ /* 0x004fe400078e0010 */
[----:B------:R-:W-:-:S05]  /*1d930*/  @!P0 IMAD.MOV.U32 R7, RZ, RZ, R17 ;  /* 0x000000ffff078224 */ /* 0x000fca00078e0011 */
[----:B------:R-:W-:Y:S01]  /*1d940*/  @!PT LDS RZ, [RZ] ;  /* 0x00000000fffff984 */ /* 0x000fe20000000800 */
[----:B------:R-:W-:Y:S01]  /*1d950*/  @!PT LDS RZ, [RZ] ;  /* 0x00000000fffff984 */ /* 0x000fe20000000800 */
[----:B------:R-:W-:Y:S01]  /*1d960*/  @!PT LDS RZ, [RZ] ;  /* 0x00000000fffff984 */ /* 0x000fe20000000800 */
[----:B------:R2:W-:Y:S01]  /*1d970*/  @!P0 LDGSTS.E.BYPASS.LTC128B.128 [R235+0x9000], desc[UR10][R6.64+0x80] ;  /* 0x0900008006eb8fae */ /* 0x0005e2000b981a0a */
[----:B---3--:R-:W-:Y:S02]  /*1d980*/  IADD3 R16, P2, PT, R8, R5, RZ ;  /* 0x0000000508107210 */ /* 0x008fe40007f5e0ff */
[----:B------:R-:W-:Y:S01]  /*1d990*/  @!P0 MOV R5, R9 ;  /* 0x0000000900058202 */ /* 0x000fe20000000f00 */
[----:B------:R1:W-:Y:S02]  /*1d9a0*/  @P0 STS.128 [R235+0x9000], RZ ;  /* 0x009000ffeb000388 */ /* 0x0003e40000000c00 */
[----:B------:R-:W-:Y:S02]  /*1d9b0*/  IMAD.X R17, R9, 0x1, R4, P2 ;  /* 0x0000000109117824 */ /* 0x000fe400010e0604 */
[----:B------:R-:W-:Y:S01]  /*1d9c0*/  @!PT LDS RZ, [RZ] ;  /* 0x00000000fffff984 */ /* 0x000fe20000000800 */
[----:B------:R-:W-:Y:S01]  /*1d9d0*/  @!PT LDS RZ, [RZ] ;  /* 0x00000000fffff984 */ /* 0x000fe20000000800 */
[----:B------:R-:W-:Y:S01]  /*1d9e0*/  @!PT LDS RZ, [RZ] ;  /* 0x00000000fffff984 */ /* 0x000fe20000000800 */
[----:B------:R-:W-:Y:S01]  /*1d9f0*/  @!P1 LDGSTS.E.BYPASS.LTC128B.128 [R235+0x5800], desc[UR10][R14.64] ;  /* 0x058000000eeb9fae */ /* 0x000fe2000b981a0a */
[----:B------:R-:W-:-:S03]  /*1da00*/  @!P0 IMAD.MOV.U32 R4, RZ, RZ, R8 ;  /* 0x000000ffff048224 */ /* 0x000fc600078e0008 */
[----:B------:R1:W-:Y:S01]  /*1da10*/  @P1 STS.128 [R235+0x5800], RZ ;  /* 0x005800ffeb001388 */ /* 0x0003e20000000c00 */
[----:B--2---:R-:W-:Y:S02]  /*1da20*/  @!P0 IMAD.MOV.U32 R6, RZ, RZ, R14 ;  /* 0x000000ffff068224 */ /* 0x004fe400078e000e */
        /* <DEDUP_REMOVED lines=49> */
.L_x_6665:
[----:B------:R-:W-:Y:S05]  /*1dd40*/  BSYNC.RECONVERGENT B1 ;  /* 0x0000000000017941 */ /* 0x000fea0003800200 */
.L_x_6664:
[----:B------:R-:W2:Y:S01]  /*1dd50*/  LDL.LU R163, [R1] ;  /* 0x0000000001a37983 */ /* 0x000ea20000300800 */
[----:B------:R-:W-:-:S03]  /*1dd60*/  MOV R161, R51 ;  /* 0x0000003300a17202 */ /* 0x000fc60000000f00 */
[----:B------:R-:W3:Y:S01]  /*1dd70*/  LD.E R154, desc[UR10][R132.64+0xdc] ;  /* 0x0000dc0a849a7980 */ /* 0x000ee2000c101900 */
[----:B-1----:R-:W-:Y:S02]  /*1dd80*/  FMNMX3.FTZ R5, R3, R60, R58, !PT ;  /* 0x0000003c03057276 */ /* 0x002fe4000781003a */
[----:B------:R-:W-:Y:S01]  /*1dd90*/  IADD3 R16, PT, PT, R202, 0xc000, RZ ;  /* 0x0000c000ca107810 */ /* 0x000fe20007ffe0ff */
[----:B------:R-:W-:Y:S01]  /*1dda0*/  LDSM.16.MT88.4 R12, [R202+0xc000] ;  /* 0x00c00000ca0c783b */ /* 0x000fe20000004200 */
[----:B------:R-:W-:Y:S02]  /*1ddb0*/  FMNMX3.FTZ R4, R5, R56, R54, !PT ;  /* 0x0000003805047276 */ /* 0x000fe40007810036 */
[----:B------:R-:W-:Y:S01]  /*1ddc0*/  FMNMX3.FTZ R5, R134, R49, R52, !PT ;  /* 0x0000003186057276 */ /* 0x000fe20007810034 */
[----:B------:R-:W-:Y:S03]  /*1ddd0*/  LDSM.16.MT88.4 R20, [R67+0xc000] ;  /* 0x00c000004314783b */ /* 0x000fe60000004200 */
[----:B------:R-:W-:Y:S01]  /*1dde0*/  FMNMX3.FTZ R6, R5, R50, R48, !PT ;  /* 0x0000003205067276 */ /* 0x000fe20007810030 */
[----:B------:R-:W-:Y:S03]  /*1ddf0*/  LDSM.16.MT88.4 R44, [R202+0x10000] ;  /* 0x01000000ca2c783b */ /* 0x000fe60000004200 */
[----:B------:R-:W-:-:S04]  /*1de00*/  FMNMX3.FTZ R6, R6, R247, R245, !PT ;  /* 0x000000f706067276 */ /* 0x000fc800078100f5 */
        /* <DEDUP_REMOVED lines=12> */
[----:B------:R-:W-:-:S05]  /*1ded0*/  FMNMX3.FTZ R6, R6, R143, R142, !PT ;  /* 0x0000008f06067276 */ /* 0x000fca000781008e */
[----:B------:R-:W1:Y:S02]  /*1dee0*/  SHFL.BFLY PT, R5, R6, 0x2, 0x1f ;  /* 0x0c401f0006057f89 */ /* 0x000e6400000e0000 */
[----:B-1----:R-:W-:-:S05]  /*1def0*/  FMNMX.FTZ R5, R6, R5, !PT ;  /* 0x0000000506057209 */ /* 0x002fca0007810000 */
[----:B------:R-:W1:Y:S02]  /*1df00*/  SHFL.BFLY PT, R138, R5, 0x1, 0x1f ;  /* 0x0c201f00058a7f89 */ /* 0x000e6400000e0000 */
[----:B-1----:R-:W-:-:S04]  /*1df10*/  FMNMX.FTZ R138, R5, R138, !PT ;  /* 0x0000008a058a7209 */ /* 0x002fc80007810000 */
[----:B------:R-:W-:-:S04]  /*1df20*/  FSETP.NEU.FTZ.AND P1, PT, R138, -INF , PT ;  /* 0xff8000008a00780b */ /* 0x000fc80003f3d000 */
[----:B------:R-:W-:-:S05]  /*1df30*/  FSEL R5, R138, RZ, P1 ;  /* 0x000000ff8a057208 */ /* 0x000fca0000800000 */
[----:B------:R-:W-:Y:S01]  /*1df40*/  FADD.FTZ R5, R134, -R5 ;  /* 0x8000000586057221 */ /* 0x000fe20000010000 */
[----:B--2---:R-:W-:-:S04]  /*1df50*/  FMNMX3.FTZ R4, R4, R163, R251, !PT ;  /* 0x000000a304047276 */ /* 0x004fc800078100fb */
[----:B------:R-:W-:Y:S01]  /*1df60*/  FMNMX3.FTZ R4, R4, R161, R249, !PT ;  /* 0x000000a104047276 */ /* 0x000fe200078100f9 */
[C---:B---3--:R-:W-:Y:S01]  /*1df70*/  FMUL.FTZ R151, R154.reuse, R138 ;  /* 0x0000008a9a977220 */ /* 0x048fe20000410000 */
[----:B------:R-:W-:Y:S02]  /*1df80*/  FMUL.FTZ R155, R154, R5 ;  /* 0x000000059a9b7220 */ /* 0x000fe40000410000 */
[----:B------:R-:W-:Y:S02]  /*1df90*/  FMNMX3.FTZ R4, R4, R157, R231, !PT ;  /* 0x0000009d04047276 */ /* 0x000fe400078100e7 */
[----:B------:R-:W-:Y:S02]  /*1dfa0*/  FSEL R151, R151, RZ, P1 ;  /* 0x000000ff97977208 */ /* 0x000fe40000800000 */
[----:B------:R-:W-:Y:S01]  /*1dfb0*/  FMNMX3.FTZ R4, R4, R233, R191, !PT ;  /* 0x000000e904047276 */ /* 0x000fe200078100bf */
[----:B------:R-:W1:Y:S02]  /*1dfc0*/  MUFU.EX2 R155, R155 ;  /* 0x0000009b009b7308 */ /* 0x000e640000000800 */
[-C--:B------:R-:W-:Y:S01]  /*1dfd0*/  FFMA.FTZ R152, R49, R154.reuse, -R151 ;  /* 0x0000009a31987223 */ /* 0x080fe20000010897 */
[----:B------:R-:W-:Y:S01]  /*1dfe0*/  FMNMX3.FTZ R4, R4, R181, R183, !PT ;  /* 0x000000b504047276 */ /* 0x000fe200078100b7 */
[-CC-:B------:R-:W-:Y:S01]  /*1dff0*/  FFMA.FTZ R150, R52, R154.reuse, -R151.reuse ;  /* 0x0000009a34967223 */ /* 0x180fe20000010897 */
[-CC-:B------:R-:W-:Y:S01]  /*1e000*/  FFMA.FTZ R50, R50, R154.reuse, -R151.reuse ;  /* 0x0000009a32327223 */ /* 0x180fe20000010897 */
[-C--:B------:R-:W-:Y:S01]  /*1e010*/  FFMA.FTZ R48, R48, R154.reuse, -R151 ;  /* 0x0000009a30307223 */ /* 0x080fe20000010897 */
[----:B------:R-:W-:Y:S01]  /*1e020*/  FMNMX3.FTZ R7, R4, R189, R165, !PT ;  /* 0x000000bd04077276 */ /* 0x000fe200078100a5 */
[----:B------:R-:W-:Y:S01]  /*1e030*/  MUFU.EX2 R152, R152 ;  /* 0x0000009800987308 */ /* 0x000fe20000000800 */
[-CC-:B------:R-:W-:Y:S01]  /*1e040*/  FFMA.FTZ R176, R159, R154.reuse, -R151.reuse ;  /* 0x0000009a9fb07223 */ /* 0x180fe20000010897 */
[--C-:B------:R-:W-:Y:S01]  /*1e050*/  FFMA.FTZ R195, R195, R154, -R151.reuse ;  /* 0x0000009ac3c37223 */ /* 0x100fe20000010897 */
[----:B------:R-:W-:Y:S01]  /*1e060*/  FMNMX3.FTZ R7, R7, R238, R240, !PT ;  /* 0x000000ee07077276 */ /* 0x000fe200078100f0 */
[----:B------:R-:W2:Y:S01]  /*1e070*/  MUFU.EX2 R150, R150 ;  /* 0x0000009600967308 */ /* 0x000ea20000000800 */
[--C-:B------:R-:W-:Y:S01]  /*1e080*/  FFMA.FTZ R175, R252, R154, -R151.reuse ;  /* 0x0000009afcaf7223 */ /* 0x100fe20000010897 */
[-C--:B-1----:R-:W-:Y:S01]  /*1e090*/  FMUL.FTZ R49, R89, R155.reuse ;  /* 0x0000009b59317220 */ /* 0x082fe20000410000 */
[----:B------:R-:W-:Y:S01]  /*1e0a0*/  FMNMX3.FTZ R7, R7, R246, R234, !PT ;  /* 0x000000f607077276 */ /* 0x000fe200078100ea */
[----:B------:R1:W-:Y:S01]  /*1e0b0*/  MUFU.EX2 R134, R48 ;  /* 0x0000003000867308 */ /* 0x0003e20000000800 */
[-C--:B------:R-:W-:Y:S01]  /*1e0c0*/  FMUL.FTZ R32, R104, R155.reuse ;  /* 0x0000009b68207220 */ /* 0x080fe20000410000 */
[-C--:B------:R-:W-:Y:S01]  /*1e0d0*/  FMUL.FTZ R33, R105, R155.reuse ;  /* 0x0000009b69217220 */ /* 0x080fe20000410000 */
[----:B------:R-:W-:Y:S01]  /*1e0e0*/  FMNMX3.FTZ R7, R7, R192, R204, !PT ;  /* 0x000000c007077276 */ /* 0x000fe200078100cc */
[-C--:B------:R-:W-:Y:S01]  /*1e0f0*/  FMUL.FTZ R100, R100, R155.reuse ;  /* 0x0000009b64647220 */ /* 0x080fe20000410000 */
        /* <DEDUP_REMOVED lines=9> */
[-C--:B-1----:R-:W-:Y:S01]  /*1e190*/  FMUL.FTZ R48, R88, R155.reuse ;  /* 0x0000009b58307220 */ /* 0x082fe20000410000 */
[----:B------:R-:W-:Y:S01]  /*1e1a0*/  FMNMX3.FTZ R7, R7, R168, R160, !PT ;  /* 0x000000a807077276 */ /* 0x000fe200078100a0 */
[-C--:B------:R-:W-:Y:S01]  /*1e1b0*/  FMUL.FTZ R124, R124, R155.reuse ;  /* 0x0000009b7c7c7220 */ /* 0x080fe20000410000 */
[-C--:B------:R-:W-:Y:S01]  /*1e1c0*/  FMUL.FTZ R125, R125, R155.reuse ;  /* 0x0000009b7d7d7220 */ /* 0x080fe20000410000 */
[----:B------:R-:W-:Y:S01]  /*1e1d0*/  FFMA.FTZ R113, R241, R154, -R151 ;  /* 0x0000009af1717223 */ /* 0x000fe20000010897 */
[----:B------:R-:W-:Y:S01]  /*1e1e0*/  FMNMX3.FTZ R7, R7, R0, R141, !PT ;  /* 0x0000000007077276 */ /* 0x000fe2000781008d */
[----:B------:R-:W-:Y:S01]  /*1e1f0*/  FFMA.FTZ R112, R243, R154, -R151 ;  /* 0x0000009af3707223 */ /* 0x000fe20000010897 */
[-C--:B------:R-:W-:Y:S01]  /*1e200*/  FMUL.FTZ R17, R121, R155.reuse ;  /* 0x0000009b79117220 */ /* 0x080fe20000410000 */
[-C--:B------:R-:W-:Y:S01]  /*1e210*/  FMUL.FTZ R40, R96, R155.reuse ;  /* 0x0000009b60287220 */ /* 0x080fe20000410000 */
[----:B------:R-:W-:Y:S01]  /*1e220*/  FMNMX3.FTZ R7, R7, R140, R139, !PT ;  /* 0x0000008c07077276 */ /* 0x000fe2000781008b */
[----:B------:R-:W-:Y:S01]  /*1e230*/  MUFU.EX2 R113, R113 ;  /* 0x0000007100717308 */ /* 0x000fe20000000800 */
[-C--:B------:R-:W-:Y:S01]  /*1e240*/  FMUL.FTZ R41, R97, R155.reuse ;  /* 0x0000009b61297220 */ /* 0x080fe20000410000 */
[-C--:B------:R-:W-:Y:S01]  /*1e250*/  FMUL.FTZ R57, R81, R155.reuse ;  /* 0x0000009b51397220 */ /* 0x080fe20000410000 */
[-C--:B------:R-:W-:Y:S01]  /*1e260*/  FMUL.FTZ R116, R116, R155.reuse ;  /* 0x0000009b74747220 */ /* 0x080fe20000410000 */
[----:B------:R-:W1:Y:S01]  /*1e270*/  SHFL.BFLY PT, R4, R7, 0x2, 0x1f ;  /* 0x0c401f0007047f89 */ /* 0x000e6200000e0000 */
[----:B------:R-:W-:Y:S01]  /*1e280*/  MUFU.EX2 R112, R112 ;  /* 0x0000007000707308 */ /* 0x000fe20000000800 */
        /* <DEDUP_REMOVED lines=11> */
[----:B------:R-:W-:Y:S01]  /*1e340*/  MUFU.EX2 R176, R176 ;  /* 0x000000b000b07308 */ /* 0x000fe20000000800 */
[-CC-:B------:R-:W-:Y:S01]  /*1e350*/  FFMA.FTZ R179, R232, R154.reuse, -R151.reuse ;  /* 0x0000009ae8b37223 */ /* 0x180fe20000010897 */
[-CC-:B------:R-:W-:Y:S01]  /*1e360*/  FFMA.FTZ R232, R236, R154.reuse, -R151.reuse ;  /* 0x0000009aece87223 */ /* 0x180fe20000010897 */
[-CC-:B------:R-:W-:Y:S01]  /*1e370*/  FFMA.FTZ R236, R242, R154.reuse, -R151.reuse ;  /* 0x0000009af2ec7223 */ /* 0x180fe20000010897 */
[----:B------:R-:W-:Y:S01]  /*1e380*/  MUFU.EX2 R175, R175 ;  /* 0x000000af00af7308 */ /* 0x000fe20000000800 */
[-CC-:B------:R-:W-:Y:S01]  /*1e390*/  FFMA.FTZ R187, R186, R154.reuse, -R151.reuse ;  /* 0x0000009ababb7223 */ /* 0x180fe20000010897 */
[-CC-:B------:R-:W-:Y:S01]  /*1e3a0*/  FFMA.FTZ R190, R190, R154.reuse, -R151.reuse ;  /* 0x0000009abebe7223 */ /* 0x180fe20000010897 */
[-CC-:B------:R-:W-:Y:S01]  /*1e3b0*/  FFMA.FTZ R188, R188, R154.reuse, -R151.reuse ;  /* 0x0000009abcbc7223 */ /* 0x180fe20000010897 */
[----:B------:R-:W-:Y:S01]  /*1e3c0*/  MUFU.EX2 R179, R179 ;  /* 0x000000b300b37308 */ /* 0x000fe20000000800 */
[-CC-:B------:R-:W-:Y:S01]  /*1e3d0*/  FFMA.FTZ R164, R164, R154.reuse, -R151.reuse ;  /* 0x0000009aa4a47223 */ /* 0x180fe20000010897 */
[----:B------:R-:W-:Y:S01]  /*1e3e0*/  FFMA.FTZ R2, R2, R154, -R151 ;  /* 0x0000009a02027223 */ /* 0x000fe20000010897 */
[----:B-1----:R-:W-:Y:S01]  /*1e3f0*/  FMNMX.FTZ R4, R7, R4, !PT ;  /* 0x0000000407047209 */ /* 0x002fe20007810000 */
[----:B------:R-:W-:Y:S04]  /*1e400*/  MUFU.EX2 R232, R232 ;  /* 0x000000e800e87308 */ /* 0x000fe80000000800 */
[----:B------:R-:W1:Y:S01]  /*1e410*/  SHFL.BFLY PT, R137, R4, 0x1, 0x1f ;  /* 0x0c201f0004897f89 */ /* 0x000e6200000e0000 */
[----:B------:R-:W-:Y:S04]  /*1e420*/  MUFU.EX2 R236, R236 ;  /* 0x000000ec00ec7308 */ /* 0x000fe80000000800 */
[----:B------:R-:W-:Y:S04]  /*1e430*/  MUFU.EX2 R186, R190 ;  /* 0x000000be00ba7308 */ /* 0x000fe80000000800 */
[----:B------:R-:W-:Y:S04]  /*1e440*/  MUFU.EX2 R187, R187 ;  /* 0x000000bb00bb7308 */ /* 0x000fe80000000800 */
[----:B------:R-:W-:Y:S01]  /*1e450*/  MUFU.EX2 R2, R2 ;  /* 0x0000000200027308 */ /* 0x000fe20000000800 */
[----:B-1----:R-:W-:-:S04]  /*1e460*/  FMNMX.FTZ R137, R4, R137, !PT ;  /* 0x0000008904897209 */ /* 0x002fc80007810000 */
[----:B------:R-:W-:Y:S01]  /*1e470*/  FSETP.NEU.FTZ.AND P0, PT, R137, -INF , PT ;  /* 0xff8000008900780b */ /* 0x000fe20003f1d000 */
[----:B------:R-:W-:-:S03]  /*1e480*/  FMUL.FTZ R149, R154, R137 ;  /* 0x000000899a957220 */ /* 0x000fc60000410000 */
[----:B------:R-:W-:Y:S02]  /*1e490*/  FSEL R4, R137, RZ, P0 ;  /* 0x000000ff89047208 */ /* 0x000fe40000000000 */
[----:B------:R-:W-:Y:S02]  /*1e4a0*/  FSEL R149, R149, RZ, P0 ;  /* 0x000000ff95957208 */ /* 0x000fe40000000000 */
[----:B------:R-:W-:Y:S01]  /*1e4b0*/  ISETP.NE.AND P0, PT, R66, RZ, PT ;  /* 0x000000ff4200720c */ /* 0x000fe20003f05270 */
[----:B------:R-:W-:Y:S01]  /*1e4c0*/  FADD.FTZ R7, R3, -R4 ;  /* 0x8000000403077221 */ /* 0x000fe20000010000 */
[----:B------:R-:W-:Y:S01]  /*1e4d0*/  IADD3 R66, PT, PT, R202, 0xc040, RZ ;  /* 0x0000c040ca427810 */ /* 0x000fe20007ffe0ff */
[-CC-:B------:R-:W-:Y:S01]  /*1e4e0*/  FFMA.FTZ R148, R60, R154.reuse, -R149.reuse ;  /* 0x0000009a3c947223 */ /* 0x180fe20000010895 */
[-CC-:B------:R-:W-:Y:S01]  /*1e4f0*/  FFMA.FTZ R146, R58, R154.reuse, -R149.reuse ;  /* 0x0000009a3a927223 */ /* 0x180fe20000010895 */
[----:B------:R-:W-:Y:S01]  /*1e500*/  FMUL.FTZ R153, R154, R7 ;  /* 0x000000079a997220 */ /* 0x000fe20000410000 */
[-CC-:B------:R-:W-:Y:S01]  /*1e510*/  FFMA.FTZ R147, R56, R154.reuse, -R149.reuse ;  /* 0x0000009a38937223 */ /* 0x180fe20000010895 */
[--C-:B------:R-:W-:Y:S01]  /*1e520*/  FFMA.FTZ R144, R54, R154, -R149.reuse ;  /* 0x0000009a36907223 */ /* 0x100fe20000010895 */
[----:B------:R-:W1:Y:S01]  /*1e530*/  MUFU.EX2 R3, R50 ;  /* 0x0000003200037308 */ /* 0x000e620000000800 */
[----:B------:R-:W-:Y:S01]  /*1e540*/  LDSM.16.MT88.4 R52, [R67+0x10000] ;  /* 0x010000004334783b */ /* 0x000fe20000004200 */
[----:B--2---:R-:W-:Y:S01]  /*1e550*/  F2FP.BF16.F32.PACK_AB R4, R150, R152 ;  /* 0x000000989604723e */ /* 0x004fe200000010ff */
[-C--:B------:R-:W-:Y:S01]  /*1e560*/  FMUL.FTZ R56, R80, R155.reuse ;  /* 0x0000009b50387220 */ /* 0x080fe20000410000 */
[----:B------:R-:W2:Y:S01]  /*1e570*/  MUFU.EX2 R153, R153 ;  /* 0x0000009900997308 */ /* 0x000ea20000000800 */
[----:B------:R-:W-:Y:S01]  /*1e580*/  @P0 IADD3 R66, PT, PT, R16, -0x40, RZ ;  /* 0xffffffc010420810 */ /* 0x000fe20007ffe0ff */
[----:B------:R-:W-:Y:S01]  /*1e590*/  FMUL.FTZ R16, R120, R155 ;  /* 0x0000009b78107220 */ /* 0x000fe20000410000 */
[--C-:B------:R-:W-:Y:S01]  /*1e5a0*/  FFMA.FTZ R170, R157, R154, -R149.reuse ;  /* 0x0000009a9daa7223 */ /* 0x100fe20000010895 */
[----:B------:R-:W-:Y:S01]  /*1e5b0*/  MUFU.EX2 R148, R148 ;  /* 0x0000009400947308 */ /* 0x000fe20000000800 */
[----:B------:R-:W-:Y:S01]  /*1e5c0*/  IADD3 R156, PT, PT, R201, R66, RZ ;  /* 0x00000042c99c7210 */ /* 0x000fe20007ffe0ff */
[----:B------:R-:W-:Y:S01]  /*1e5d0*/  LDSM.16.MT88.4 R28, [R66] ;  /* 0x00000000421c783b */ /* 0x000fe20000004200 */
[-CC-:B------:R-:W-:Y:S01]  /*1e5e0*/  FFMA.FTZ R157, R231, R154.reuse, -R149.reuse ;  /* 0x0000009ae79d7223 */ /* 0x180fe20000010895 */
[----:B------:R-:W3:Y:S01]  /*1e5f0*/  MUFU.EX2 R146, R146 ;  /* 0x0000009200927308 */ /* 0x000ee20000000800 */
[-CC-:B------:R-:W-:Y:S01]  /*1e600*/  FFMA.FTZ R178, R191, R154.reuse, -R149.reuse ;  /* 0x0000009abfb27223 */ /* 0x180fe20000010895 */
[----:B------:R-:W4:Y:S01]  /*1e610*/  LDSM.16.MT88.4 R36, [R156] ;  /* 0x000000009c24783b */ /* 0x000f220000004200 */
[----:B-1----:R-:W-:Y:S01]  /*1e620*/  F2FP.BF16.F32.PACK_AB R6, R134, R3 ;  /* 0x000000038606723e */ /* 0x002fe200000010ff */
[----:B------:R-:W-:Y:S01]  /*1e630*/  MUFU.EX2 R147, R147 ;  /* 0x0000009300937308 */ /* 0x000fe20000000800 */
[----:B------:R-:W-:Y:S01]  /*1e640*/  FFMA.FTZ R233, R233, R154, -R149 ;  /* 0x0000009ae9e97223 */ /* 0x000fe20000010895 */
[----:B------:R-:W1:Y:S01]  /*1e650*/  LDSM.16.MT88.4 R60, [R66+0x4000] ;  /* 0x00400000423c783b */ /* 0x000e620000004200 */
[-C--:B--2---:R-:W-:Y:S01]  /*1e660*/  FMUL.FTZ R50, R90, R153.reuse ;  /* 0x000000995a327220 */ /* 0x084fe20000410000 */
[----:B------:R-:W2:Y:S01]  /*1e670*/  MUFU.EX2 R144, R144 ;  /* 0x0000009000907308 */ /* 0x000ea20000000800 */
[-C--:B------:R-:W-:Y:S01]  /*1e680*/  FMUL.FTZ R51, R91, R153.reuse ;  /* 0x000000995b337220 */ /* 0x080fe20000410000 */
[-C--:B------:R-:W-:Y:S01]  /*1e690*/  FMUL.FTZ R34, R106, R153.reuse ;  /* 0x000000996a227220 */ /* 0x080fe20000410000 */
[-C--:B------:R-:W-:Y:S01]  /*1e6a0*/  FMUL.FTZ R35, R107, R153.reuse ;  /* 0x000000996b237220 */ /* 0x080fe20000410000 */
[----:B------:R-:W5:Y:S01]  /*1e6b0*/  LDSM.16.MT88.4 R88, [R156+0x4000] ;  /* 0x004000009c58783b */ /* 0x000f620000004200 */
[-C--:B------:R-:W-:Y:S01]  /*1e6c0*/  FMUL.FTZ R102, R102, R153.reuse ;  /* 0x0000009966667220 */ /* 0x080fe20000410000 */
[----:B---3--:R-:W-:Y:S01]  /*1e6d0*/  F2FP.BF16.F32.PACK_AB R5, R146, R148 ;  /* 0x000000949205723e */ /* 0x008fe200000010ff */
[-C--:B------:R-:W-:Y:S01]  /*1e6e0*/  FMUL.FTZ R103, R103, R153.reuse ;  /* 0x0000009967677220 */ /* 0x080fe20000410000 */
[-C--:B------:R-:W-:Y:S01]  /*1e6f0*/  FMUL.FTZ R26, R114, R153.reuse ;  /* 0x00000099721a7220 */ /* 0x080fe20000410000 */
[-C--:B------:R-:W-:Y:S01]  /*1e700*/  FMUL.FTZ R27, R115, R153.reuse ;  /* 0x00000099731b7220 */ /* 0x080fe20000410000 */
[-C--:B------:R-:W-:Y:S01]  /*1e710*/  FMUL.FTZ R110, R110, R153.reuse ;  /* 0x000000996e6e7220 */ /* 0x080fe20000410000 */
[-C--:B------:R-:W-:Y:S01]  /*1e720*/  FMUL.FTZ R111, R111, R153.reuse ;  /* 0x000000996f6f7220 */ /* 0x080fe20000410000 */
[-C--:B------:R-:W-:Y:S01]  /*1e730*/  FMUL.FTZ R10, R130, R153.reuse ;  /* 0x00000099820a7220 */ /* 0x080fe20000410000 */
[----:B------:R-:W-:Y:S01]  /*1e740*/  FMUL.FTZ R11, R131, R153 ;  /* 0x00000099830b7220 */ /* 0x000fe20000410000 */
[----:B--2---:R-:W-:Y:S01]  /*1e750*/  F2FP.BF16.F32.PACK_AB R7, R144, R147 ;  /* 0x000000939007723e */ /* 0x004fe200000010ff */
[-C--:B------:R-:W-:Y:S01]  /*1e760*/  FMUL.FTZ R126, R126, R153.reuse ;  /* 0x000000997e7e7220 */ /* 0x080fe20000410000 */
[-C--:B------:R-:W-:Y:S01]  /*1e770*/  FMUL.FTZ R127, R127, R153.reuse ;  /* 0x000000997f7f7220 */ /* 0x080fe20000410000 */
[-CC-:B------:R-:W-:Y:S01]  /*1e780*/  FFMA.FTZ R114, R247, R154.reuse, -R151.reuse ;  /* 0x0000009af7727223 */ /* 0x180fe20000010897 */
[-C--:B------:R-:W-:Y:S01]  /*1e790*/  FFMA.FTZ R115, R245, R154.reuse, -R151 ;  /* 0x0000009af5737223 */ /* 0x080fe20000010897 */
[-C--:B------:R-:W-:Y:S01]  /*1e7a0*/  FMUL.FTZ R18, R122, R153.reuse ;  /* 0x000000997a127220 */ /* 0x080fe20000410000 */
[-C--:B------:R-:W-:Y:S01]  /*1e7b0*/  FMUL.FTZ R19, R123, R153.reuse ;  /* 0x000000997b137220 */ /* 0x080fe20000410000 */
[C---:B------:R-:W-:Y:S01]  /*1e7c0*/  HMMA.16816.F32.BF16 R8, R4.reuse, R12, R8 ;  /* 0x0000000c0408723c */ /* 0x040fe20000041808 */
[-C--:B------:R-:W-:Y:S01]  /*1e7d0*/  FMUL.FTZ R42, R98, R153.reuse ;  /* 0x00000099622a7220 */ /* 0x080fe20000410000 */
[----:B------:R-:W-:Y:S01]  /*1e7e0*/  MUFU.EX2 R114, R114 ;  /* 0x0000007200727308 */ /* 0x000fe20000000800 */
[-C--:B------:R-:W-:Y:S01]  /*1e7f0*/  FMUL.FTZ R43, R99, R153.reuse ;  /* 0x00000099632b7220 */ /* 0x080fe20000410000 */
[-C--:B------:R-:W-:Y:S01]  /*1e800*/  FMUL.FTZ R58, R82, R153.reuse ;  /* 0x00000099523a7220 */ /* 0x080fe20000410000 */
[-C--:B------:R-:W-:Y:S01]  /*1e810*/  FMUL.FTZ R59, R83, R153.reuse ;  /* 0x00000099533b7220 */ /* 0x080fe20000410000 */
[----:B------:R-:W2:Y:S01]  /*1e820*/  MUFU.EX2 R115, R115 ;  /* 0x0000007300737308 */ /* 0x000ea20000000800 */
        /* <DEDUP_REMOVED lines=14> */
[----:B------:R-:W-:Y:S01]  /*1e910*/  LDSM.16.MT88.4 R96, [R67+0xc800] ;  /* 0x00c800004360783b */ /* 0x000fe20000004200 */
[----:B------:R-:W-:Y:S01]  /*1e920*/  MUFU.EX2 R170, R170 ;  /* 0x000000aa00aa7308 */ /* 0x000fe20000000800 */
[-CC-:B------:R-:W-:Y:S01]  /*1e930*/  FFMA.FTZ R169, R181, R154.reuse, -R149.reuse ;  /* 0x0000009ab5a97223 */ /* 0x180fe20000010895 */
[C---:B------:R-:W-:Y:S01]  /*1e940*/  HMMA.16816.F32.BF16 R36, R4.reuse, R38, R100 ;  /* 0x000000260424723c */ /* 0x040fe20000041864 */
[----:B------:R-:W3:Y:S01]  /*1e950*/  LDSM.16.MT88.4 R100, [R202+0xc800] ;  /* 0x00c80000ca64783b */ /* 0x000ee20000004200 */
[----:B------:R-:W-:Y:S01]  /*1e960*/  MUFU.EX2 R157, R157 ;  /* 0x0000009d009d7308 */ /* 0x000fe20000000800 */
[-CC-:B------:R-:W-:Y:S01]  /*1e970*/  FFMA.FTZ R173, R183, R154.reuse, -R149.reuse ;  /* 0x0000009ab7ad7223 */ /* 0x180fe20000010895 */
[-CC-:B------:R-:W-:Y:S01]  /*1e980*/  FFMA.FTZ R171, R189, R154.reuse, -R149.reuse ;  /* 0x0000009abdab7223 */ /* 0x180fe20000010895 */
[----:B------:R-:W4:Y:S01]  /*1e990*/  LDSM.16.MT88.4 R68, [R66+0x4800] ;  /* 0x004800004244783b */ /* 0x000f220000004200 */
[----:B------:R-:W-:Y:S01]  /*1e9a0*/  MUFU.EX2 R159, R233 ;  /* 0x000000e9009f7308 */ /* 0x000fe20000000800 */
[-CC-:B------:R-:W-:Y:S01]  /*1e9b0*/  FFMA.FTZ R252, R165, R154.reuse, -R149.reuse ;  /* 0x0000009aa5fc7223 */ /* 0x180fe20000010895 */
[C---:B------:R-:W-:Y:S01]  /*1e9c0*/  HMMA.16816.F32.BF16 R24, R4.reuse, R28, R24 ;  /* 0x0000001c0418723c */ /* 0x040fe20000041818 */
[----:B------:R-:W-:Y:S01]  /*1e9d0*/  LDSM.16.MT88.4 R80, [R156+0x800] ;  /* 0x000800009c50783b */ /* 0x000fe20000004200 */
[----:B------:R-:W-:Y:S01]  /*1e9e0*/  MUFU.EX2 R178, R178 ;  /* 0x000000b200b27308 */ /* 0x000fe20000000800 */
[-CC-:B------:R-:W-:Y:S01]  /*1e9f0*/  FFMA.FTZ R165, R238, R154.reuse, -R149.reuse ;  /* 0x0000009aeea57223 */ /* 0x180fe20000010895 */
[-CC-:B------:R-:W-:Y:S01]  /*1ea00*/  FFMA.FTZ R238, R240, R154.reuse, -R149.reuse ;  /* 0x0000009af0ee7223 */ /* 0x180fe20000010895 */
[-C--:B------:R-:W-:Y:S01]  /*1ea10*/  FFMA.FTZ R177, R246, R154.reuse, -R149 ;  /* 0x0000009af6b17223 */ /* 0x080fe20000010895 */
[----:B------:R-:W-:Y:S01]  /*1ea20*/  MUFU.EX2 R169, R169 ;  /* 0x000000a900a97308 */ /* 0x000fe20000000800 */
[-C--:B------:R-:W-:Y:S01]  /*1ea30*/  FFMA.FTZ R181, R244, R154.reuse, -R151 ;  /* 0x0000009af4b57223 */ /* 0x080fe20000010897 */
[C---:B------:R-:W-:Y:S01]  /*1ea40*/  HMMA.16816.F32.BF16 R28, R4.reuse, R30, R108 ;  /* 0x0000001e041c723c */ /* 0x040fe2000004186c */
[-CC-:B------:R-:W-:Y:S01]  /*1ea50*/  FFMA.FTZ R111, R163, R154.reuse, -R149.reuse ;  /* 0x0000009aa36f7223 */ /* 0x180fe20000010895 */
[-CC-:B------:R-:W-:Y:S01]  /*1ea60*/  FFMA.FTZ R110, R251, R154.reuse, -R149.reuse ;  /* 0x0000009afb6e7223 */ /* 0x180fe20000010895 */
[-CC-:B------:R-:W-:Y:S01]  /*1ea70*/  FFMA.FTZ R109, R161, R154.reuse, -R149.reuse ;  /* 0x0000009aa16d7223 */ /* 0x180fe20000010895 */
[-C--:B------:R-:W-:Y:S01]  /*1ea80*/  FFMA.FTZ R108, R249, R154.reuse, -R149 ;  /* 0x0000009af96c7223 */ /* 0x080fe20000010895 */
[-CC-:B------:R-:W-:Y:S01]  /*1ea90*/  FFMA.FTZ R161, R193, R154.reuse, -R151.reuse ;  /* 0x0000009ac1a17223 */ /* 0x180fe20000010897 */
[-C--:B------:R-:W-:Y:S01]  /*1eaa0*/  FFMA.FTZ R163, R180, R154.reuse, -R151 ;  /* 0x0000009ab4a37223 */ /* 0x080fe20000010897 */
[----:B------:R-:W-:Y:S01]  /*1eab0*/  MUFU.EX2 R111, R111 ;  /* 0x0000006f006f7308 */ /* 0x000fe20000000800 */
[C---:B------:R-:W-:Y:S01]  /*1eac0*/  HMMA.16816.F32.BF16 R16, R4.reuse, R20, R16 ;  /* 0x000000140410723c */ /* 0x040fe20000041810 */
[-CC-:B------:R-:W-:Y:S01]  /*1ead0*/  FFMA.FTZ R234, R234, R154.reuse, -R149.reuse ;  /* 0x0000009aeaea7223 */ /* 0x180fe20000010895 */
[-CC-:B------:R-:W-:Y:S01]  /*1eae0*/  FFMA.FTZ R183, R192, R154.reuse, -R149.reuse ;  /* 0x0000009ac0b77223 */ /* 0x180fe20000010895 */
[----:B------:R-:W3:Y:S01]  /*1eaf0*/  MUFU.EX2 R110, R110 ;  /* 0x0000006e006e7308 */ /* 0x000ee20000000800 */
[-CC-:B------:R-:W-:Y:S01]  /*1eb00*/  FFMA.FTZ R192, R204, R154.reuse, -R149.reuse ;  /* 0x0000009accc07223 */ /* 0x180fe20000010895 */
[-C--:B------:R-:W-:Y:S01]  /*1eb10*/  FFMA.FTZ R185, R194, R154.reuse, -R149 ;  /* 0x0000009ac2b97223 */ /* 0x080fe20000010895 */
[-C--:B------:R-:W-:Y:S01]  /*1eb20*/  FFMA.FTZ R189, R184, R154.reuse, -R151 ;  /* 0x0000009ab8bd7223 */ /* 0x080fe20000010897 */
[----:B------:R-:W-:Y:S01]  /*1eb30*/  MUFU.EX2 R109, R109 ;  /* 0x0000006d006d7308 */ /* 0x000fe20000000800 */
[C---:B------:R-:W-:Y:S01]  /*1eb40*/  HMMA.16816.F32.BF16 R40, R4.reuse, R44, R40 ;  /* 0x0000002c0428723c */ /* 0x040fe20000041828 */
[-CC-:B------:R-:W-:Y:S01]  /*1eb50*/  FFMA.FTZ R182, R182, R154.reuse, -R149.reuse ;  /* 0x0000009ab6b67223 */ /* 0x180fe20000010895 */
[-C--:B------:R-:W-:Y:S01]  /*1eb60*/  FFMA.FTZ R191, R172, R154.reuse, -R149 ;  /* 0x0000009aacbf7223 */ /* 0x080fe20000010895 */
[----:B------:R-:W4:Y:S01]  /*1eb70*/  MUFU.EX2 R108, R108 ;  /* 0x0000006c006c7308 */ /* 0x000f220000000800 */
[-C--:B------:R-:W-:Y:S01]  /*1eb80*/  FFMA.FTZ R193, R162, R154.reuse, -R151 ;  /* 0x0000009aa2c17223 */ /* 0x080fe20000010897 */
[-CC-:B------:R-:W-:Y:S01]  /*1eb90*/  FFMA.FTZ R201, R160, R154.reuse, -R149.reuse ;  /* 0x0000009aa0c97223 */ /* 0x180fe20000010895 */
[-C--:B------:R-:W-:Y:S01]  /*1eba0*/  FFMA.FTZ R174, R174, R154.reuse, -R149 ;  /* 0x0000009aaeae7223 */ /* 0x080fe20000010895 */
[----:B------:R-:W4:Y:S01]  /*1ebb0*/  MUFU.EX2 R161, R161 ;  /* 0x000000a100a17308 */ /* 0x000f220000000800 */
[C---:B------:R-:W-:Y:S01]  /*1ebc0*/  HMMA.16816.F32.BF16 R48, R4.reuse, R52, R48 ;  /* 0x000000340430723c */ /* 0x040fe20000041830 */
[----:B------:R-:W-:Y:S01]  /*1ebd0*/  LDSM.16.MT88.4 R124, [R202+0xf800] ;  /* 0x00f80000ca7c783b */ /* 0x000fe20000004200 */
[----:B------:R-:W-:Y:S01]  /*1ebe0*/  FFMA.FTZ R153, R237, R153, R148 ;  /* 0x00000099ed997223 */ /* 0x000fe20000010094 */
[----:B------:R2:W-:Y:S01]  /*1ebf0*/  MUFU.EX2 R180, R195 ;  /* 0x000000c300b47308 */ /* 0x0005e20000000800 */
[----:B------:R-:W-:Y:S01]  /*1ec00*/  FFMA.FTZ R155, R239, R155, R152 ;  /* 0x0000009bef9b7223 */ /* 0x000fe20000010098 */
[----:B------:R-:W-:Y:S01]  /*1ec10*/  ISETP.GT.AND P0, PT, R136, R205, PT ;  /* 0x000000cd8800720c */ /* 0x000fe20003f04270 */
[----:B------:R-:W-:Y:S01]  /*1ec20*/  FADD.FTZ R146, R146, R153 ;  /* 0x0000009992927221 */ /* 0x000fe20000010000 */
[----:B------:R-:W4:Y:S01]  /*1ec30*/  MUFU.EX2 R163, R163 ;  /* 0x000000a300a37308 */ /* 0x000f220000000800 */
[C---:B-1----:R-:W-:Y:S01]  /*1ec40*/  HMMA.16816.F32.BF16 R56, R4.reuse, R60, R56 ;  /* 0x0000003c0438723c */ /* 0x042fe20000041838 */
[----:B------:R-:W-:Y:S01]  /*1ec50*/  FADD.FTZ R150, R150, R155 ;  /* 0x0000009b96967221 */ /* 0x000fe20000010000 */
[----:B------:R-:W-:Y:S01]  /*1ec60*/  FADD.FTZ R147, R147, R146 ;  /* 0x0000009293937221 */ /* 0x000fe20000010000 */
[----:B------:R-:W-:Y:S02]  /*1ec70*/  MUFU.EX2 R173, R173 ;  /* 0x000000ad00ad7308 */ /* 0x000fe40000000800 */
[----:B------:R-:W-:Y:S01]  /*1ec80*/  FADD.FTZ R3, R3, R150 ;  /* 0x0000009603037221 */ /* 0x000fe20000010000 */
[----:B------:R-:W-:Y:S01]  /*1ec90*/  FADD.FTZ R144, R144, R147 ;  /* 0x0000009390907221 */ /* 0x000fe20000010000 */
[----:B------:R-:W-:Y:S01]  /*1eca0*/  MUFU.EX2 R171, R171 ;  /* 0x000000ab00ab7308 */ /* 0x000fe20000000800 */
[C---:B------:R-:W-:Y:S01]  /*1ecb0*/  HMMA.16816.F32.BF16 R20, R4.reuse, R22, R116 ;  /* 0x000000160414723c */ /* 0x040fe20000041874 */
[-CC-:B------:R-:W-:Y:S01]  /*1ecc0*/  FFMA.FTZ R116, R248, R154.reuse, -R151.reuse ;  /* 0x0000009af8747223 */ /* 0x180fe20000010897 */
[-CC-:B------:R-:W-:Y:S01]  /*1ecd0*/  FFMA.FTZ R248, R167, R154.reuse, -R151.reuse ;  /* 0x0000009aa7f87223 */ /* 0x180fe20000010897 */
[-CC-:B------:R-:W-:Y:S01]  /*1ece0*/  FFMA.FTZ R117, R250, R154.reuse, -R151.reuse ;  /* 0x0000009afa757223 */ /* 0x180fe20000010897 */
[----:B------:R-:W-:Y:S01]  /*1ecf0*/  MUFU.EX2 R252, R252 ;  /* 0x000000fc00fc7308 */ /* 0x000fe20000000800 */
[----:B--2---:R-:W-:Y:S01]  /*1ed00*/  FFMA.FTZ R195, R158, R154, -R151 ;  /* 0x0000009a9ec37223 */ /* 0x004fe20000010897 */
[----:B------:R-:W-:Y:S01]  /*1ed10*/  FADD.FTZ R3, R134, R3 ;  /* 0x0000000386037221 */ /* 0x000fe20000010000 */
[-C--:B------:R-:W-:Y:S01]  /*1ed20*/  MOV R134, R138.reuse ;  /* 0x0000008a00867202 */ /* 0x080fe20000000f00 */
[----:B------:R-:W-:Y:S01]  /*1ed30*/  HMMA.16816.F32.BF16 R44, R4, R46, R92 ;  /* 0x0000002e042c723c */ /* 0x000fe2000004185c */
[----:B------:R-:W1:Y:S01]  /*1ed40*/  LDSM.16.MT88.4 R92, [R66+0x800] ;  /* 0x00080000425c783b */ /* 0x000e620000004200 */
[----:B------:R-:W2:Y:S01]  /*1ed50*/  MUFU.EX2 R250, R116 ;  /* 0x0000007400fa7308 */ /* 0x000ea20000000800 */
[----:B------:R-:W-:-:S02]  /*1ed60*/  @P0 MOV R134, R138 ;  /* 0x0000008a00860202 */ /* 0x000fc40000000f00 */
[----:B------:R-:W-:Y:S01]  /*1ed70*/  @P0 IADD3 R64, PT, PT, R64, -0x3, RZ ;  /* 0xfffffffd40400810 */ /* 0x000fe20007ffe0ff */
[----:B------:R5:W-:Y:S02]  /*1ed80*/  MUFU.EX2 R167, R117 ;  /* 0x0000007500a77308 */ /* 0x000be40000000800 */
[C---:B------:R-:W-:Y:S01]  /*1ed90*/  HMMA.16816.F32.BF16 R52, R4.reuse, R54, R84 ;  /* 0x000000360434723c */ /* 0x040fe20000041854 */
[----:B------:R-:W-:Y:S01]  /*1eda0*/  LDSM.16.MT88.4 R84, [R67+0x10800] ;  /* 0x010800004354783b */ /* 0x000fe20000004200 */
[----:B------:R-:W2:Y:S04]  /*1edb0*/  MUFU.EX2 R248, R248 ;  /* 0x000000f800f87308 */ /* 0x000ea80000000800 */
[----:B------:R-:W-:Y:S02]  /*1edc0*/  MUFU.EX2 R165, R165 ;  /* 0x000000a500a57308 */ /* 0x000fe40000000800 */
[C---:B------:R-:W-:Y:S01]  /*1edd0*/  HMMA.16816.F32.BF16 R60, R4.reuse, R62, R76 ;  /* 0x0000003e043c723c */ /* 0x040fe2000004184c */
[----:B------:R-:W2:Y:S01]  /*1ede0*/  LDSM.16.MT88.4 R76, [R202+0x10800] ;  /* 0x01080000ca4c783b */ /* 0x000ea20000004200 */
[----:B------:R-:W2:Y:S03]  /*1edf0*/  MUFU.EX2 R238, R238 ;  /* 0x000000ee00ee7308 */ /* 0x000ea60000000800 */
[----:B-----5:R-:W-:Y:S01]  /*1ee00*/  LDSM.16.MT88.4 R116, [R67+0xf800] ;  /* 0x00f800004374783b */ /* 0x020fe20000004200 */
[----:B------:R-:W-:Y:S02]  /*1ee10*/  MUFU.EX2 R177, R177 ;  /* 0x000000b100b17308 */ /* 0x000fe40000000800 */
[----:B------:R-:W-:Y:S01]  /*1ee20*/  HMMA.16816.F32.BF16 R72, R4, R88, R72 ;  /* 0x000000580448723c */ /* 0x000fe20000041848 */
[----:B------:R-:W-:Y:S01]  /*1ee30*/  F2FP.BF16.F32.PACK_AB R88, R115, R114 ;  /* 0x000000727358723e */ /* 0x000fe200000010ff */
[----:B------:R-:W5:Y:S01]  /*1ee40*/  MUFU.EX2 R181, R181 ;  /* 0x000000b500b57308 */ /* 0x000f620000000800 */
[----:B---3--:R-:W-:Y:S01]  /*1ee50*/  F2FP.BF16.F32.PACK_AB R89, R110, R111 ;  /* 0x0000006f6e59723e */ /* 0x008fe200000010ff */
[----:B------:R-:W-:-:S02]  /*1ee60*/  FADD.FTZ R111, R111, R144 ;  /* 0x000000906f6f7221 */ /* 0x000fc40000010000 */
[----:B------:R-:W3:Y:S02]  /*1ee70*/  MUFU.EX2 R234, R234 ;  /* 0x000000ea00ea7308 */ /* 0x000ee40000000800 */
[----:B------:R-:W-:Y:S01]  /*1ee80*/  HMMA.16816.F32.BF16 R4, R4, R90, R104 ;  /* 0x0000005a0404723c */ /* 0x000fe20000041868 */
[----:B------:R-:W-:Y:S01]  /*1ee90*/  F2FP.BF16.F32.PACK_AB R90, R112, R113 ;  /* 0x00000071705a723e */ /* 0x000fe200000010ff */
[----:B------:R-:W-:Y:S01]  /*1eea0*/  LDSM.16.MT88.4 R104, [R202+0xd000] ;  /* 0x00d00000ca68783b */ /* 0x000fe20000004200 */
[----:B----4-:R-:W-:Y:S01]  /*1eeb0*/  F2FP.BF16.F32.PACK_AB R91, R108, R109 ;  /* 0x0000006d6c5b723e */ /* 0x010fe200000010ff */
[----:B------:R-:W-:Y:S01]  /*1eec0*/  MUFU.EX2 R183, R183 ;  /* 0x000000b700b77308 */ /* 0x000fe20000000800 */
[----:B------:R-:W-:-:S03]  /*1eed0*/  FADD.FTZ R110, R110, R111 ;  /* 0x0000006f6e6e7221 */ /* 0x000fc60000010000 */
[----:B------:R-:W4:Y:S02]  /*1eee0*/  MUFU.EX2 R192, R192 ;  /* 0x000000c000c07308 */ /* 0x000f240000000800 */
[C---:B------:R-:W-:Y:S02]  /*1eef0*/  HMMA.16816.F32.BF16 R8, R88.reuse, R100, R8 ;  /* 0x000000645808723c */ /* 0x040fe40000041808 */
[----:B------:R-:W-:Y:S04]  /*1ef00*/  MUFU.EX2 R185, R185 ;  /* 0x000000b900b97308 */ /* 0x000fe80000000800 */
[----:B------:R-:W-:Y:S02]  /*1ef10*/  MUFU.EX2 R184, R188 ;  /* 0x000000bc00b87308 */ /* 0x000fe40000000800 */
[C---:B------:R-:W-:Y:S01]  /*1ef20*/  HMMA.16816.F32.BF16 R12, R88.reuse, R102, R12 ;  /* 0x00000066580c723c */ /* 0x040fe2000004180c */
[----:B------:R-:W5:Y:S01]  /*1ef30*/  LDSM.16.MT88.4 R100, [R156+0x4800] ;  /* 0x004800009c64783b */ /* 0x000f620000004200 */
[----:B------:R-:W4:Y:S04]  /*1ef40*/  MUFU.EX2 R189, R189 ;  /* 0x000000bd00bd7308 */ /* 0x000f280000000800 */
[----:B------:R-:W4:Y:S02]  /*1ef50*/  MUFU.EX2 R182, R182 ;  /* 0x000000b600b67308 */ /* 0x000f240000000800 */
[C---:B------:R-:W-:Y:S02]  /*1ef60*/  HMMA.16816.F32.BF16 R56, R88.reuse, R68, R56 ;  /* 0x000000445838723c */ /* 0x040fe40000041838 */
[----:B------:R-:W-:Y:S04]  /*1ef70*/  MUFU.EX2 R172, R174 ;  /* 0x000000ae00ac7308 */ /* 0x000fe80000000800 */
[----:B------:R-:W4:Y:S02]  /*1ef80*/  MUFU.EX2 R191, R191 ;  /* 0x000000bf00bf7308 */ /* 0x000f240000000800 */
[C---:B------:R-:W-:Y:S01]  /*1ef90*/  HMMA.16816.F32.BF16 R60, R88.reuse, R70, R60 ;  /* 0x00000046583c723c */ /* 0x040fe2000004183c */
[----:B------:R-:W3:Y:S01]  /*1efa0*/  LDSM.16.MT88.4 R68, [R202+0x11000] ;  /* 0x01100000ca44783b */ /* 0x000ee20000004200 */
[----:B------:R-:W-:Y:S04]  /*1efb0*/  MUFU.EX2 R195, R195 ;  /* 0x000000c300c37308 */ /* 0x000fe80000000800 */
[----:B------:R-:W-:Y:S02]  /*1efc0*/  MUFU.EX2 R162, R164 ;  /* 0x000000a400a27308 */ /* 0x000fe40000000800 */
[C---:B------:R-:W-:Y:S02]  /*1efd0*/  HMMA.16816.F32.BF16 R16, R88.reuse, R96, R16 ;  /* 0x000000605810723c */ /* 0x040fe40000041810 */
[----:B------:R-:W-:Y:S04]  /*1efe0*/  MUFU.EX2 R193, R193 ;  /* 0x000000c100c17308 */ /* 0x000fe80000000800 */
[----:B------:R-:W-:Y:S02]  /*1eff0*/  MUFU.EX2 R201, R201 ;  /* 0x000000c900c97308 */ /* 0x000fe40000000800 */
[C---:B------:R-:W-:Y:S01]  /*1f000*/  HMMA.16816.F32.BF16 R20, R88.reuse, R98, R20 ;  /* 0x000000625814723c */ /* 0x040fe20000041814 */
[----:B------:R-:W4:Y:S07]  /*1f010*/  LDSM.16.MT88.4 R96, [R67+0xd000] ;  /* 0x00d000004360783b */ /* 0x000f2e0000004200 */
[C---:B-1----:R-:W-:Y:S08]  /*1f020*/  HMMA.16816.F32.BF16 R24, R88.reuse, R92, R24 ;  /* 0x0000005c5818723c */ /* 0x042ff00000041818 */
        /* <DEDUP_REMOVED lines=8> */
[----:B------:R-:W-:Y:S01]  /*1f0b0*/  HMMA.16816.F32.BF16 R48, R88, R84, R48 ;  /* 0x000000545830723c */ /* 0x000fe20000041830 */
[----:B------:R-:W-:-:S02]  /*1f0c0*/  F2FP.BF16.F32.PACK_AB R84, R161, R176 ;  /* 0x000000b0a154723e */ /* 0x000fc400000010ff */
[----:B------:R-:W-:-:S05]  /*1f0d0*/  F2FP.BF16.F32.PACK_AB R85, R157, R170 ;  /* 0x000000aa9d55723e */ /* 0x000fca00000010ff */
[----:B------:R-:W-:Y:S01]  /*1f0e0*/  HMMA.16816.F32.BF16 R52, R88, R86, R52 ;  /* 0x000000565834723c */ /* 0x000fe20000041834 */
[----:B------:R-:W-:Y:S02]  /*1f0f0*/  F2FP.BF16.F32.PACK_AB R86, R163, R180 ;  /* 0x000000b4a356723e */ /* 0x000fe400000010ff */
[----:B------:R-:W-:-:S05]  /*1f100*/  F2FP.BF16.F32.PACK_AB R87, R178, R159 ;  /* 0x0000009fb257723e */ /* 0x000fca00000010ff */
[C---:B-----5:R-:W-:Y:S08]  /*1f110*/  HMMA.16816.F32.BF16 R72, R88.reuse, R100, R72 ;  /* 0x000000645848723c */ /* 0x060ff00000041848 */
[----:B------:R-:W-:Y:S01]  /*1f120*/  HMMA.16816.F32.BF16 R4, R88, R102, R4 ;  /* 0x000000665804723c */ /* 0x000fe20000041804 */
[----:B------:R-:W2:Y:S04]  /*1f130*/  LDSM.16.MT88.4 R88, [R66+0x5000] ;  /* 0x005000004258783b */ /* 0x000ea80000004200 */
[----:B------:R-:W-:Y:S03]  /*1f140*/  LDSM.16.MT88.4 R100, [R202+0xd800] ;  /* 0x00d80000ca64783b */ /* 0x000fe60000004200 */
        /* <DEDUP_REMOVED lines=14> */
[----:B------:R-:W-:Y:S07]  /*1f230*/  LDSM.16.MT88.4 R80, [R156+0x1800] ;  /* 0x001800009c50783b */ /* 0x000fee0000004200 */
[----:B---3--:R-:W-:Y:S01]  /*1f240*/  HMMA.16816.F32.BF16 R72, R84, R68, R72 ;  /* 0x000000445448723c */ /* 0x008fe20000041848 */
[----:B------:R-:W-:-:S02]  /*1f250*/  F2FP.BF16.F32.PACK_AB R68, R250, R175 ;  /* 0x000000affa44723e */ /* 0x000fc400000010ff */
[----:B------:R-:W-:-:S05]  /*1f260*/  F2FP.BF16.F32.PACK_AB R69, R173, R169 ;  /* 0x000000a9ad45723e */ /* 0x000fca00000010ff */
[----:B------:R-:W-:Y:S01]  /*1f270*/  HMMA.16816.F32.BF16 R4, R84, R70, R4 ;  /* 0x000000465404723c */ /* 0x000fe20000041804 */
[----:B------:R-:W-:Y:S02]  /*1f280*/  F2FP.BF16.F32.PACK_AB R70, R248, R167 ;  /* 0x000000a7f846723e */ /* 0x000fe400000010ff */
[----:B------:R-:W-:-:S05]  /*1f290*/  F2FP.BF16.F32.PACK_AB R71, R252, R171 ;  /* 0x000000abfc47723e */ /* 0x000fca00000010ff */
[C---:B------:R-:W-:Y:S08]  /*1f2a0*/  HMMA.16816.F32.BF16 R8, R84.reuse, R104, R8 ;  /* 0x000000685408723c */ /* 0x040ff00000041808 */
[C---:B------:R-:W-:Y:S01]  /*1f2b0*/  HMMA.16816.F32.BF16 R12, R84.reuse, R106, R12 ;  /* 0x0000006a540c723c */ /* 0x040fe2000004180c */
[----:B------:R-:W-:Y:S07]  /*1f2c0*/  LDSM.16.MT88.4 R104, [R66+0x5800] ;  /* 0x005800004268783b */ /* 0x000fee0000004200 */
[C---:B------:R-:W-:Y:S08]  /*1f2d0*/  HMMA.16816.F32.BF16 R24, R84.reuse, R92, R24 ;  /* 0x0000005c5418723c */ /* 0x040ff00000041818 */
[----:B------:R-:W-:Y:S01]  /*1f2e0*/  HMMA.16816.F32.BF16 R28, R84, R94, R28 ;  /* 0x0000005e541c723c */ /* 0x000fe2000004181c */
[----:B------:R-:W3:Y:S04]  /*1f2f0*/  LDSM.16.MT88.4 R92, [R66+0x1800] ;  /* 0x00180000425c783b */ /* 0x000ee80000004200 */
[----:B------:R-:W-:Y:S03]  /*1f300*/  LDSM.16.MT88.4 R84, [R67+0x12000] ;  /* 0x012000004354783b */ /* 0x000fe60000004200 */
[C---:B----4-:R-:W-:Y:S08]  /*1f310*/  HMMA.16816.F32.BF16 R16, R68.reuse, R96, R16 ;  /* 0x000000604410723c */ /* 0x050ff00000041810 */
[C---:B------:R-:W-:Y:S01]  /*1f320*/  HMMA.16816.F32.BF16 R20, R68.reuse, R98, R20 ;  /* 0x000000624414723c */ /* 0x040fe20000041814 */
[----:B------:R-:W4:Y:S07]  /*1f330*/  LDSM.16.MT88.4 R96, [R156+0x5800] ;  /* 0x005800009c60783b */ /* 0x000f2e0000004200 */
        /* <DEDUP_REMOVED lines=18> */
[C---:B----4-:R-:W-:Y:S08]  /*1f460*/  HMMA.16816.F32.BF16 R72, R68.reuse, R96, R72 ;  /* 0x000000604448723c */ /* 0x050ff00000041848 */
        /* <DEDUP_REMOVED lines=17> */
[----:B------:R-:W4:Y:S07]  /*1f580*/  LDSM.16.MT88.4 R100, [R202+0xe800] ;  /* 0x00e80000ca64783b */ /* 0x000f2e0000004200 */
        /* <DEDUP_REMOVED lines=9> */
[----:B---3--:R-:W-:Y:S01]  /*1f620*/  HMMA.16816.F32.BF16 R72, R68, R76, R72 ;  /* 0x0000004c4448723c */ /* 0x008fe20000041848 */
[----:B------:R-:W-:-:S02]  /*1f630*/  F2FP.BF16.F32.PACK_AB R76, R187, R186 ;  /* 0x000000babb4c723e */ /* 0x000fc400000010ff */
[----:B------:R-:W-:-:S05]  /*1f640*/  F2FP.BF16.F32.PACK_AB R77, R192, R183 ;  /* 0x000000b7c04d723e */ /* 0x000fca00000010ff */
[----:B------:R-:W-:Y:S01]  /*1f650*/  HMMA.16816.F32.BF16 R4, R68, R78, R4 ;  /* 0x0000004e4404723c */ /* 0x000fe20000041804 */
[----:B------:R-:W1:Y:S01]  /*1f660*/  LDSM.16.MT88.4 R68, [R66+0x6800] ;  /* 0x006800004244783b */ /* 0x000e620000004200 */
[----:B------:R-:W-:Y:S02]  /*1f670*/  F2FP.BF16.F32.PACK_AB R78, R189, R184 ;  /* 0x000000b8bd4e723e */ /* 0x000fe400000010ff */
[----:B------:R-:W-:-:S07]  /*1f680*/  F2FP.BF16.F32.PACK_AB R79, R182, R185 ;  /* 0x000000b9b64f723e */ /* 0x000fce00000010ff */
[C---:B--2---:R-:W-:Y:S08]  /*1f690*/  HMMA.16816.F32.BF16 R40, R76.reuse, R80, R40 ;  /* 0x000000504c28723c */ /* 0x044ff00000041828 */
[C---:B------:R-:W-:Y:S01]  /*1f6a0*/  HMMA.16816.F32.BF16 R44, R76.reuse, R82, R44 ;  /* 0x000000524c2c723c */ /* 0x040fe2000004182c */
[----:B------:R-:W2:Y:S07]  /*1f6b0*/  LDSM.16.MT88.4 R80, [R156+0x6800] ;  /* 0x006800009c50783b */ /* 0x000eae0000004200 */
[C---:B----4-:R-:W-:Y:S08]  /*1f6c0*/  HMMA.16816.F32.BF16 R8, R76.reuse, R100, R8 ;  /* 0x000000644c08723c */ /* 0x050ff00000041808 */
[C---:B------:R-:W-:Y:S01]  /*1f6d0*/  HMMA.16816.F32.BF16 R12, R76.reuse, R102, R12 ;  /* 0x000000664c0c723c */ /* 0x040fe2000004180c */
[----:B------:R-:W-:Y:S07]  /*1f6e0*/  LDSM.16.MT88.4 R100, [R202+0xf000] ;  /* 0x00f00000ca64783b */ /* 0x000fee0000004200 */
[C---:B-1----:R-:W-:Y:S08]  /*1f6f0*/  HMMA.16816.F32.BF16 R56, R76.reuse, R68, R56 ;  /* 0x000000444c38723c */ /* 0x042ff00000041838 */
[C---:B------:R-:W-:Y:S01]  /*1f700*/  HMMA.16816.F32.BF16 R60, R76.reuse, R70, R60 ;  /* 0x000000464c3c723c */ /* 0x040fe2000004183c */
[----:B------:R-:W1:Y:S07]  /*1f710*/  LDSM.16.MT88.4 R68, [R67+0x13000] ;  /* 0x013000004344783b */ /* 0x000e6e0000004200 */
[----:B------:R-:W-:Y:S01]  /*1f720*/  HMMA.16816.F32.BF16 R48, R76, R104, R48 ;  /* 0x000000684c30723c */ /* 0x000fe20000041830 */
[-C--:B------:R-:W-:Y:S01]  /*1f730*/  FFMA.FTZ R104, R168, R154.reuse, -R149 ;  /* 0x0000009aa8687223 */ /* 0x080fe20000010895 */
[----:B------:R-:W-:-:S03]  /*1f740*/  FFMA.FTZ R168, R166, R154, -R151 ;  /* 0x0000009aa6a87223 */ /* 0x000fc60000010897 */
[----:B------:R-:W-:Y:S03]  /*1f750*/  MUFU.EX2 R166, R104 ;  /* 0x0000006800a67308 */ /* 0x000fe60000000800 */
[C---:B------:R-:W-:Y:S01]  /*1f760*/  HMMA.16816.F32.BF16 R52, R76.reuse, R106, R52 ;  /* 0x0000006a4c34723c */ /* 0x040fe20000041834 */
[----:B------:R-:W3:Y:S07]  /*1f770*/  MUFU.EX2 R168, R168 ;  /* 0x000000a800a87308 */ /* 0x000eee0000000800 */
[----:B--2---:R-:W-:Y:S01]  /*1f780*/  HMMA.16816.F32.BF16 R72, R76, R80, R72 ;  /* 0x000000504c48723c */ /* 0x004fe20000041848 */
[----:B------:R-:W-:-:S02]  /*1f790*/  F2FP.BF16.F32.PACK_AB R81, R191, R172 ;  /* 0x000000acbf51723e */ /* 0x000fc400000010ff */
[----:B---3--:R-:W-:-:S05]  /*1f7a0*/  F2FP.BF16.F32.PACK_AB R80, R195, R168 ;  /* 0x000000a8c350723e */ /* 0x008fca00000010ff */
[----:B------:R-:W-:Y:S01]  /*1f7b0*/  HMMA.16816.F32.BF16 R4, R76, R82, R4 ;  /* 0x000000524c04723c */ /* 0x000fe20000041804 */
[----:B------:R-:W-:Y:S02]  /*1f7c0*/  F2FP.BF16.F32.PACK_AB R82, R193, R162 ;  /* 0x000000a2c152723e */ /* 0x000fe400000010ff */
[----:B------:R-:W-:-:S05]  /*1f7d0*/  F2FP.BF16.F32.PACK_AB R83, R201, R166 ;  /* 0x000000a6c953723e */ /* 0x000fca00000010ff */
[----:B------:R-:W-:Y:S08]  /*1f7e0*/  HMMA.16816.F32.BF16 R16, R76, R96, R16 ;  /* 0x000000604c10723c */ /* 0x000ff00000041810 */
[----:B-1----:R-:W-:Y:S01]  /*1f7f0*/  HMMA.16816.F32.BF16 R48, R80, R68, R48 ;  /* 0x000000445030723c */ /* 0x002fe20000041830 */
[-C--:B------:R-:W-:Y:S01]  /*1f800*/  FFMA.FTZ R68, R0, R154.reuse, -R149 ;  /* 0x0000009a00447223 */ /* 0x080fe20000010895 */
[-C--:B------:R-:W-:Y:S01]  /*1f810*/  FFMA.FTZ R69, R145, R154.reuse, -R151 ;  /* 0x0000009a91457223 */ /* 0x080fe20000010897 */
[-CC-:B------:R-:W-:Y:S01]  /*1f820*/  FFMA.FTZ R0, R140, R154.reuse, -R149.reuse ;  /* 0x0000009a8c007223 */ /* 0x180fe20000010895 */
[----:B------:R-:W-:-:S04]  /*1f830*/  FFMA.FTZ R145, R139, R154, -R149 ;  /* 0x0000009a8b917223 */ /* 0x000fc80000010895 */
[C---:B------:R-:W-:Y:S01]  /*1f840*/  HMMA.16816.F32.BF16 R52, R80.reuse, R70, R52 ;  /* 0x000000465034723c */ /* 0x040fe20000041834 */
[-C--:B------:R-:W-:Y:S01]  /*1f850*/  FFMA.FTZ R71, R143, R154.reuse, -R151 ;  /* 0x0000009a8f477223 */ /* 0x080fe20000010897 */
[-C--:B------:R-:W-:Y:S01]  /*1f860*/  FFMA.FTZ R70, R141, R154.reuse, -R149 ;  /* 0x0000009a8d467223 */ /* 0x080fe20000010895 */
[----:B------:R-:W-:Y:S01]  /*1f870*/  FFMA.FTZ R151, R142, R154, -R151 ;  /* 0x0000009a8e977223 */ /* 0x000fe20000010897 */
[----:B------:R-:W-:Y:S04]  /*1f880*/  MUFU.EX2 R141, R68 ;  /* 0x00000044008d7308 */ /* 0x000fe80000000800 */
[----:B------:R-:W-:Y:S01]  /*1f890*/  MUFU.EX2 R140, R70 ;  /* 0x00000046008c7308 */ /* 0x000fe20000000800 */
[C---:B------:R-:W-:Y:S03]  /*1f8a0*/  HMMA.16816.F32.BF16 R8, R80.reuse, R100, R8 ;  /* 0x000000645008723c */ /* 0x040fe60000041808 */
[----:B------:R-:W-:Y:S04]  /*1f8b0*/  MUFU.EX2 R0, R0 ;  /* 0x0000000000007308 */ /* 0x000fe80000000800 */
[----:B------:R-:W1:Y:S01]  /*1f8c0*/  MUFU.EX2 R143, R69 ;  /* 0x00000045008f7308 */ /* 0x000e620000000800 */
[----:B------:R-:W-:Y:S01]  /*1f8d0*/  HMMA.16816.F32.BF16 R12, R80, R102, R12 ;  /* 0x00000066500c723c */ /* 0x000fe2000004180c */
[----:B------:R-:W-:Y:S02]  /*1f8e0*/  LDSM.16.MT88.4 R100, [R156+0x3800] ;  /* 0x003800009c64783b */ /* 0x000fe40000004200 */
[----:B------:R-:W-:Y:S04]  /*1f8f0*/  MUFU.EX2 R142, R71 ;  /* 0x00000047008e7308 */ /* 0x000fe80000000800 */
[----:B------:R-:W2:Y:S01]  /*1f900*/  MUFU.EX2 R139, R151 ;  /* 0x00000097008b7308 */ /* 0x000ea20000000800 */
[----:B------:R-:W-:Y:S01]  /*1f910*/  HMMA.16816.F32.BF16 R20, R76, R98, R20 ;  /* 0x000000624c14723c */ /* 0x000fe20000041814 */
[----:B------:R-:W3:Y:S02]  /*1f920*/  LDSM.16.MT88.4 R96, [R67+0xf000] ;  /* 0x00f000004360783b */ /* 0x000ee40000004200 */
[----:B------:R-:W4:Y:S01]  /*1f930*/  MUFU.EX2 R145, R145 ;  /* 0x0000009100917308 */ /* 0x000f220000000800 */
[----:B-1----:R-:W-:-:S02]  /*1f940*/  F2FP.BF16.F32.PACK_AB R68, R143, R2 ;  /* 0x000000028f44723e */ /* 0x002fc400000010ff */
[----:B------:R-:W-:Y:S02]  /*1f950*/  F2FP.BF16.F32.PACK_AB R69, R140, R141 ;  /* 0x0000008d8c45723e */ /* 0x000fe400000010ff */
[----:B------:R-:W-:Y:S01]  /*1f960*/  HMMA.16816.F32.BF16 R24, R76, R92, R24 ;  /* 0x0000005c4c18723c */ /* 0x000fe20000041818 */
[----:B--2---:R-:W-:-:S07]  /*1f970*/  F2FP.BF16.F32.PACK_AB R70, R139, R142 ;  /* 0x0000008e8b46723e */ /* 0x004fce00000010ff */
[----:B------:R-:W-:Y:S01]  /*1f980*/  HMMA.16816.F32.BF16 R28, R76, R94, R28 ;  /* 0x0000005e4c1c723c */ /* 0x000fe2000004181c */
[----:B----4-:R-:W-:Y:S01]  /*1f990*/  F2FP.BF16.F32.PACK_AB R71, R145, R0 ;  /* 0x000000009147723e */ /* 0x010fe200000010ff */
[----:B------:R-:W1:Y:S06]  /*1f9a0*/  LDSM.16.MT88.4 R92, [R66+0x3000] ;  /* 0x00300000425c783b */ /* 0x000e6c0000004200 */
[C---:B------:R-:W-:Y:S01]  /*1f9b0*/  HMMA.16816.F32.BF16 R128, R68.reuse, R124, R8 ;  /* 0x0000007c4480723c */ /* 0x040fe20000041808 */
[----:B------:R-:W-:Y:S07]  /*1f9c0*/  LDSM.16.MT88.4 R8, [R66+0x3800] ;  /* 0x003800004208783b */ /* 0x000fee0000004200 */
        /* <DEDUP_REMOVED lines=12> */
[----:B------:R-:W2:Y:S01]  /*1fa90*/  LDSM.16.MT88.4 R84, [R202+0x13000] ;  /* 0x01300000ca54783b */ /* 0x000ea20000004200 */
[----:B------:R-:W-:Y:S02]  /*1faa0*/  FADD.FTZ R159, R159, R12 ;  /* 0x0000000c9f9f7221 */ /* 0x000fe40000010000 */
[----:B------:R-:W-:Y:S01]  /*1fab0*/  FADD.FTZ R161, R161, R176 ;  /* 0x000000b0a1a17221 */ /* 0x000fe20000010000 */
[----:B------:R-:W4:Y:S01]  /*1fac0*/  LDSM.16.MT88.4 R76, [R66+0x7000] ;  /* 0x00700000424c783b */ /* 0x000f220000004200 */
[----:B------:R-:W-:Y:S01]  /*1fad0*/  FADD.FTZ R178, R178, R159 ;  /* 0x0000009fb2b27221 */ /* 0x000fe20000010000 */
[----:B---3--:R-:W-:Y:S01]  /*1fae0*/  HMMA.16816.F32.BF16 R16, R80, R96, R16 ;  /* 0x000000605010723c */ /* 0x008fe20000041810 */
[----:B------:R-:W-:-:S02]  /*1faf0*/  FADD.FTZ R12, R180, R161 ;  /* 0x000000a1b40c7221 */ /* 0x000fc40000010000 */
[----:B------:R-:W-:Y:S02]  /*1fb00*/  FADD.FTZ R178, R169, R178 ;  /* 0x000000b2a9b27221 */ /* 0x000fe40000010000 */
[----:B------:R-:W-:-:S03]  /*1fb10*/  FADD.FTZ R12, R163, R12 ;  /* 0x0000000ca30c7221 */ /* 0x000fc60000010000 */
[----:B------:R-:W-:Y:S01]  /*1fb20*/  HMMA.16816.F32.BF16 R32, R80, R88, R32 ;  /* 0x000000585020723c */ /* 0x000fe20000041820 */
[----:B------:R-:W-:Y:S01]  /*1fb30*/  FADD.FTZ R175, R175, R12 ;  /* 0x0000000cafaf7221 */ /* 0x000fe20000010000 */
[----:B------:R-:W-:-:S03]  /*1fb40*/  FADD.FTZ R12, R173, R178 ;  /* 0x000000b2ad0c7221 */ /* 0x000fc60000010000 */
[----:B------:R-:W-:Y:S01]  /*1fb50*/  FADD.FTZ R250, R250, R175 ;  /* 0x000000affafa7221 */ /* 0x000fe20000010000 */
[----:B------:R-:W-:Y:S02]  /*1fb60*/  FADD.FTZ R171, R171, R12 ;  /* 0x0000000cabab7221 */ /* 0x000fe40000010000 */
[C---:B------:R-:W-:Y:S01]  /*1fb70*/  HMMA.16816.F32.BF16 R36, R80.reuse, R90, R36 ;  /* 0x0000005a5024723c */ /* 0x040fe20000041824 */
[----:B------:R-:W-:Y:S01]  /*1fb80*/  FADD.FTZ R167, R167, R250 ;  /* 0x000000faa7a77221 */ /* 0x000fe20000010000 */
[----:B------:R-:W3:Y:S01]  /*1fb90*/  LDSM.16.MT88.4 R88, [R156+0x7000] ;  /* 0x007000009c58783b */ /* 0x000ee20000004200 */
[----:B------:R-:W-:Y:S02]  /*1fba0*/  FADD.FTZ R252, R252, R171 ;  /* 0x000000abfcfc7221 */ /* 0x000fe40000010000 */
[----:B------:R-:W-:Y:S01]  /*1fbb0*/  FADD.FTZ R248, R248, R167 ;  /* 0x000000a7f8f87221 */ /* 0x000fe20000010000 */
[----:B------:R-:W-:Y:S01]  /*1fbc0*/  LDSM.16.MT88.4 R156, [R156+0x7800] ;  /* 0x007800009c9c783b */ /* 0x000fe20000004200 */
[----:B------:R-:W-:Y:S01]  /*1fbd0*/  FADD.FTZ R165, R165, R252 ;  /* 0x000000fca5a57221 */ /* 0x000fe20000010000 */
[----:B-1----:R-:W-:Y:S01]  /*1fbe0*/  HMMA.16816.F32.BF16 R24, R80, R92, R24 ;  /* 0x0000005c5018723c */ /* 0x002fe20000041818 */
[----:B------:R-:W-:-:S02]  /*1fbf0*/  FADD.FTZ R179, R179, R248 ;  /* 0x000000f8b3b37221 */ /* 0x000fc40000010000 */
[----:B------:R-:W-:Y:S02]  /*1fc00*/  FADD.FTZ R238, R238, R165 ;  /* 0x000000a5eeee7221 */ /* 0x000fe40000010000 */
[----:B------:R-:W-:Y:S02]  /*1fc10*/  FADD.FTZ R232, R232, R179 ;  /* 0x000000b3e8e87221 */ /* 0x000fe40000010000 */
[----:B------:R-:W-:Y:S01]  /*1fc20*/  FADD.FTZ R177, R177, R238 ;  /* 0x000000eeb1b17221 */ /* 0x000fe20000010000 */
[----:B------:R-:W-:Y:S01]  /*1fc30*/  HMMA.16816.F32.BF16 R28, R80, R94, R28 ;  /* 0x0000005e501c723c */ /* 0x000fe2000004181c */
[----:B------:R-:W-:Y:S01]  /*1fc40*/  FADD.FTZ R3, R181, R232 ;  /* 0x000000e8b5037221 */ /* 0x000fe20000010000 */
[----:B------:R-:W1:Y:S01]  /*1fc50*/  LDSM.16.MT88.4 R92, [R202+0x13800] ;  /* 0x01380000ca5c783b */ /* 0x000e620000004200 */
[----:B------:R-:W-:Y:S02]  /*1fc60*/  FADD.FTZ R234, R234, R177 ;  /* 0x000000b1eaea7221 */ /* 0x000fe40000010000 */
[----:B------:R-:W-:-:S02]  /*1fc70*/  FADD.FTZ R3, R236, R3 ;  /* 0x00000003ec037221 */ /* 0x000fc40000010000 */
[----:B------:R-:W-:Y:S01]  /*1fc80*/  FADD.FTZ R183, R183, R234 ;  /* 0x000000eab7b77221 */ /* 0x000fe20000010000 */
[C---:B--2---:R-:W-:Y:S01]  /*1fc90*/  HMMA.16816.F32.BF16 R40, R80.reuse, R84, R40 ;  /* 0x000000545028723c */ /* 0x044fe20000041828 */
[----:B------:R-:W-:Y:S02]  /*1fca0*/  FADD.FTZ R186, R186, R3 ;  /* 0x00000003baba7221 */ /* 0x000fe40000010000 */
[----:B------:R-:W-:Y:S02]  /*1fcb0*/  FADD.FTZ R192, R192, R183 ;  /* 0x000000b7c0c07221 */ /* 0x000fe40000010000 */
[----:B------:R-:W-:Y:S02]  /*1fcc0*/  FADD.FTZ R187, R187, R186 ;  /* 0x000000babbbb7221 */ /* 0x000fe40000010000 */
[----:B------:R-:W-:Y:S01]  /*1fcd0*/  FADD.FTZ R3, R185, R192 ;  /* 0x000000c0b9037221 */ /* 0x000fe20000010000 */
[----:B------:R-:W-:Y:S01]  /*1fce0*/  HMMA.16816.F32.BF16 R44, R80, R86, R44 ;  /* 0x00000056502c723c */ /* 0x000fe2000004182c */
[----:B------:R-:W2:Y:S01]  /*1fcf0*/  LDSM.16.MT88.4 R84, [R67+0x13800] ;  /* 0x013800004354783b */ /* 0x000ea20000004200 */
[----:B------:R-:W-:Y:S01]  /*1fd00*/  FADD.FTZ R184, R184, R187 ;  /* 0x000000bbb8b87221 */ /* 0x000fe20000010000 */
[----:B------:R-:W-:-:S03]  /*1fd10*/  FADD.FTZ R3, R182, R3 ;  /* 0x00000003b6037221 */ /* 0x000fc60000010000 */
[----:B------:R-:W-:Y:S01]  /*1fd20*/  FADD.FTZ R189, R189, R184 ;  /* 0x000000b8bdbd7221 */ /* 0x000fe20000010000 */
[----:B------:R-:W-:Y:S01]  /*1fd30*/  FADD.FTZ R172, R172, R3 ;  /* 0x00000003acac7221 */ /* 0x000fe20000010000 */
[C---:B----4-:R-:W-:Y:S01]  /*1fd40*/  HMMA.16816.F32.BF16 R56, R80.reuse, R76, R56 ;  /* 0x0000004c5038723c */ /* 0x050fe20000041838 */
[-C--:B------:R-:W-:Y:S01]  /*1fd50*/  MOV R3, R137.reuse ;  /* 0x0000008900037202 */ /* 0x080fe20000000f00 */
[----:B------:R-:W-:Y:S01]  /*1fd60*/  FADD.FTZ R168, R168, R189 ;  /* 0x000000bda8a87221 */ /* 0x000fe20000010000 */
[----:B------:R-:W-:Y:S01]  /*1fd70*/  FADD.FTZ R191, R191, R172 ;  /* 0x000000acbfbf7221 */ /* 0x000fe20000010000 */
[----:B------:R-:W-:Y:S02]  /*1fd80*/  @P0 MOV R3, R137 ;  /* 0x0000008900030202 */ /* 0x000fe40000000f00 */
[----:B------:R-:W-:Y:S02]  /*1fd90*/  FADD.FTZ R195, R195, R168 ;  /* 0x000000a8c3c37221 */ /* 0x000fe40000010000 */
[----:B------:R-:W-:Y:S01]  /*1fda0*/  HMMA.16816.F32.BF16 R60, R80, R78, R60 ;  /* 0x0000004e503c723c */ /* 0x000fe2000004183c */
[----:B------:R-:W4:Y:S01]  /*1fdb0*/  LDSM.16.MT88.4 R76, [R66+0x7800] ;  /* 0x00780000424c783b */ /* 0x000f220000004200 */
[----:B------:R-:W-:-:S04]  /*1fdc0*/  FADD.FTZ R162, R162, R195 ;  /* 0x000000c3a2a27221 */ /* 0x000fc80000010000 */
[----:B------:R-:W-:Y:S02]  /*1fdd0*/  FADD.FTZ R193, R193, R162 ;  /* 0x000000a2c1c17221 */ /* 0x000fe40000010000 */
[----:B------:R-:W-:Y:S02]  /*1fde0*/  HMMA.16816.F32.BF16 R20, R80, R98, R20 ;  /* 0x000000625014723c */ /* 0x000fe40000041814 */
[----:B------:R-:W-:-:S04]  /*1fdf0*/  FADD.FTZ R2, R2, R193 ;  /* 0x000000c102027221 */ /* 0x000fc80000010000 */
[----:B------:R-:W-:Y:S02]  /*1fe00*/  FADD.FTZ R143, R143, R2 ;  /* 0x000000028f8f7221 */ /* 0x000fe40000010000 */
[----:B---3--:R-:W-:Y:S02]  /*1fe10*/  HMMA.16816.F32.BF16 R72, R80, R88, R72 ;  /* 0x000000585048723c */ /* 0x008fe40000041848 */
[----:B------:R-:W-:-:S04]  /*1fe20*/  FADD.FTZ R142, R142, R143 ;  /* 0x0000008f8e8e7221 */ /* 0x000fc80000010000 */
[----:B------:R-:W-:Y:S02]  /*1fe30*/  FADD.FTZ R239, R139, R142 ;  /* 0x0000008e8bef7221 */ /* 0x000fe40000010000 */
[----:B------:R-:W-:Y:S08]  /*1fe40*/  HMMA.16816.F32.BF16 R4, R80, R90, R4 ;  /* 0x0000005a5004723c */ /* 0x000ff00000041804 */
[----:B------:R-:W-:Y:S01]  /*1fe50*/  HMMA.16816.F32.BF16 R112, R68, R8, R24 ;  /* 0x000000084470723c */ /* 0x000fe20000041818 */
[----:B------:R-:W-:-:S04]  /*1fe60*/  FADD.FTZ R8, R166, R191 ;  /* 0x000000bfa6087221 */ /* 0x000fc80000010000 */
[----:B------:R-:W-:-:S03]  /*1fe70*/  FADD.FTZ R8, R201, R8 ;  /* 0x00000008c9087221 */ /* 0x000fc60000010000 */
[----:B-1----:R-:W-:Y:S01]  /*1fe80*/  HMMA.16816.F32.BF16 R96, R68, R92, R40 ;  /* 0x0000005c4460723c */ /* 0x002fe20000041828 */
[----:B------:R-:W-:-:S04]  /*1fe90*/  FADD.FTZ R141, R141, R8 ;  /* 0x000000088d8d7221 */ /* 0x000fc80000010000 */
[----:B------:R-:W-:-:S03]  /*1fea0*/  FADD.FTZ R141, R140, R141 ;  /* 0x0000008d8c8d7221 */ /* 0x000fc60000010000 */
[----:B------:R-:W-:Y:S01]  /*1feb0*/  HMMA.16816.F32.BF16 R120, R68, R116, R16 ;  /* 0x000000744478723c */ /* 0x000fe20000041810 */
[----:B------:R-:W-:-:S04]  /*1fec0*/  FADD.FTZ R0, R0, R141 ;  /* 0x0000008d00007221 */ /* 0x000fc80000010000 */
[----:B------:R-:W-:-:S03]  /*1fed0*/  FADD.FTZ R237, R145, R0 ;  /* 0x0000000091ed7221 */ /* 0x000fc60000010000 */
[C---:B--2---:R-:W-:Y:S08]  /*1fee0*/  HMMA.16816.F32.BF16 R88, R68.reuse, R84, R48 ;  /* 0x000000544458723c */ /* 0x044ff00000041830 */
        /* <DEDUP_REMOVED lines=12> */
.L_x_6660:
[----:B------:R-:W-:-:S07]  /*1ffb0*/  IADD3 R64, PT, PT, R136, -0x1, RZ ;  /* 0xffffffff88407810 */ /* 0x000fce0007ffe0ff */
.L_x_6669:
[----:B------:R-:W-:Y:S05]  /*1ffc0*/  BSYNC B2 ;  /* 0x0000000000027941 */ /* 0x000fea0003800000 */
.L_x_6659:
        /* <DEDUP_REMOVED lines=8> */
[----:B------:R-:W-:Y:S01]  /*20050*/  ISETP.NE.AND.EX P3, PT, R225, RZ, PT, P3 ;  /* 0x000000ffe100720c */ /* 0x000fe20003f65330 */
[----:B------:R-:W-:Y:S01]  /*20060*/  VIADD R232, R64, 0x1 ;  /* 0x0000000140e87836 */ /* 0x000fe20000000000 */
[C---:B------:R-:W-:Y:S01]  /*20070*/  LOP3.LUT R234, R4.reuse, 0x40, R135, 0xfe, !PT ;  /* 0x0000004004ea7812 */ /* 0x040fe200078efe87 */
[----:B------:R-:W-:Y:S01]  /*20080*/  VIADD R231, R4, 0x80 ;  /* 0x0000008004e77836 */ /* 0x000fe20000000000 */
[----:B------:R-:W-:-:S09]  /*20090*/  IADD3 R233, PT, PT, R233, -0x39, -R4 ;  /* 0xffffffc7e9e97810 */ /* 0x000fd20007ffe804 */
.L_x_6677:
        /* <DEDUP_REMOVED lines=9> */
[----:B------:R-:W-:Y:S11]  /*20130*/  @!P3 R2UR UR5, R135 ;  /* 0x000000008705b2ca */ /* 0x000ff600000e0000 */
[----:B------:R-:W-:Y:S02]  /*20140*/  @!UPT UIADD3 URZ, UPT, UPT, URZ, URZ, URZ ;  /* 0x000000fffffff290 */ /* 0x000fe4000fffe0ff */
        /* <DEDUP_REMOVED lines=79> */
.L_x_6672:
[----:B------:R-:W-:Y:S05]  /*20640*/  BSYNC.RECONVERGENT B0 ;  /* 0x0000000000007941 */ /* 0x000fea0003800200 */
.L_x_6671:
[----:B------:R-:W1:Y:S01]  /*20650*/  S2UR UR4, SR_CgaCtaId ;  /* 0x00000000000479c3 */ /* 0x000e620000008800 */
[C---:B------:R-:W-:Y:S01]  /*20660*/  IMAD.SHL.U32 R4, R196.reuse, 0x8, RZ ;  /* 0x00000008c4047824 */ /* 0x040fe200078e00ff */
[C---:B------:R-:W-:Y:S01]  /*20670*/  LOP3.LUT R5, R196.reuse, 0x38, RZ, 0xc0, !PT ;  /* 0x00000038c4057812 */ /* 0x040fe200078ec0ff */
[----:B------:R-:W-:Y:S01]  /*20680*/  IMAD.SHL.U32 R202, R196, 0x40, RZ ;  /* 0x00000040c4ca7824 */ /* 0x000fe200078e00ff */
[----:B------:R-:W-:Y:S01]  /*20690*/  UMOV UR5, 0x400 ;  /* 0x0000040000057882 */ /* 0x000fe20000000000 */
[----:B------:R-:W-:Y:S01]  /*206a0*/  SHF.L.U64.HI R6, R208, 0x5, R209 ;  /* 0x00000005d0067819 */ /* 0x000fe200000102d1 */
[----:B------:R-:W-:Y:S01]  /*206b0*/  IMAD.SHL.U32 R199, R196, 0x20, RZ ;  /* 0x00000020c4c77824 */ /* 0x000fe200078e00ff */
[----:B------:R-:W-:Y:S01]  /*206c0*/  LOP3.LUT R198, R4, 0x38, RZ, 0xc0, !PT ;  /* 0x0000003804c67812 */ /* 0x000fe200078ec0ff */
[----:B------:R-:W-:Y:S01]  /*206d0*/  IMAD.MOV.U32 R176, RZ, RZ, 0x40 ;  /* 0x00000040ffb07424 */ /* 0x000fe200078e00ff */
[--C-:B------:R-:W-:Y:S01]  /*206e0*/  LOP3.LUT R5, R5, 0x1c0, R4.reuse, 0xf8, !PT ;  /* 0x000001c005057812 */ /* 0x100fe200078ef804 */
[----:B------:R-:W-:Y:S01]  /*206f0*/  IMAD.MOV.U32 R200, RZ, RZ, 0x20 ;  /* 0x00000020ffc87424 */ /* 0x000fe200078e00ff */
[-C--:B------:R-:W-:Y:S01]  /*20700*/  ISETP.GE.AND P4, PT, R198, R219.reuse, PT ;  /* 0x000000dbc600720c */ /* 0x080fe20003f86270 */
[----:B------:R-:W-:Y:S01]  /*20710*/  VIADD R232, R232, 0xffffffff ;  /* 0xffffffffe8e87836 */ /* 0x000fe20000000000 */
[----:B------:R-:W-:Y:S01]  /*20720*/  LOP3.LUT R226, R198, 0x40, RZ, 0xfc, !PT ;  /* 0x00000040c6e27812 */ /* 0x000fe200078efcff */
[----:B------:R-:W-:Y:S01]  /*20730*/  BSSY.RECONVERGENT B1, `(.L_x_6673) ;  /* 0x0000242000017945 */ /* 0x000fe20003800200 */
[-C--:B------:R-:W-:Y:S02]  /*20740*/  LOP3.LUT R5, R5, R198.reuse, RZ, 0x3c, !PT ;  /* 0x000000c605057212 */ /* 0x080fe400078e3cff */
[----:B------:R-:W-:Y:S02]  /*20750*/  ISETP.GE.AND P1, PT, R226, R219, PT ;  /* 0x000000dbe200720c */ /* 0x000fe40003f26270 */
[----:B------:R-:W-:Y:S02]  /*20760*/  LOP3.LUT R3, R202, 0x1c0, RZ, 0xc0, !PT ;  /* 0x000001c0ca037812 */ /* 0x000fe400078ec0ff */
[----:B------:R-:W-:Y:S02]  /*20770*/  LOP3.LUT R4, R5, 0x1e00, R4, 0xf8, !PT ;  /* 0x00001e0005047812 */ /* 0x000fe400078ef804 */
[----:B------:R-:W-:Y:S01]  /*20780*/  LOP3.LUT R3, R3, 0x8, R196, 0xf8, !PT ;  /* 0x0000000803037812 */ /* 0x000fe200078ef8c4 */
[----:B-1----:R-:W-:Y:S01]  /*20790*/  ULEA UR8, UR4, UR5, 0x18 ;  /* 0x0000000504087291 */ /* 0x002fe2000f8ec0ff */
[----:B------:R-:W-:Y:S02]  /*207a0*/  @!P4 R2UR UR12, R134 ;  /* 0x00000000860cc2ca */ /* 0x000fe400000e0000 */
[C---:B------:R-:W-:Y:S02]  /*207b0*/  @!P4 R2UR UR13, R135.reuse ;  /* 0x00000000870dc2ca */ /* 0x040fe400000e0000 */
[----:B------:R-:W-:Y:S02]  /*207c0*/  LOP3.LUT R180, R202, 0x400, RZ, 0xc0, !PT ;  /* 0x00000400cab47812 */ /* 0x000fe400078ec0ff */
[----:B------:R-:W-:Y:S02]  /*207d0*/  LEA R235, R4, UR8, 0x1 ;  /* 0x0000000804eb7c11 */ /* 0x000fe4000f8e08ff */
[C---:B------:R-:W-:Y:S02]  /*207e0*/  @!P1 R2UR UR10, R134.reuse ;  /* 0x00000000860a92ca */ /* 0x040fe400000e0000 */
[----:B------:R-:W-:Y:S02]  /*207f0*/  @!P1 R2UR UR11, R135 ;  /* 0x00000000870b92ca */ /* 0x000fe400000e0000 */
[----:B------:R-:W-:Y:S02]  /*20800*/  LOP3.LUT R3, R3, R198, RZ, 0x3c, !PT ;  /* 0x000000c603037212 */ /* 0x000fe400078e3cff */
[C---:B------:R-:W-:Y:S01]  /*20810*/  @!P4 R2UR UR4, R134.reuse ;  /* 0x000000008604c2ca */ /* 0x040fe200000e0000 */
[----:B------:R-:W-:Y:S01]  /*20820*/  @!PT LDS RZ, [RZ] ;  /* 0x00000000fffff984 */ /* 0x000fe20000000800 */
[----:B------:R-:W-:Y:S01]  /*20830*/  @!PT LDS RZ, [RZ] ;  /* 0x00000000fffff984 */ /* 0x000fe20000000800 */
[----:B------:R-:W-:Y:S01]  /*20840*/  @!PT LDS RZ, [RZ] ;  /* 0x00000000fffff984 */ /* 0x000fe20000000800 */
[----:B------:R-:W-:Y:S01]  /*20850*/  @!P4 LDGSTS.E.BYPASS.LTC128B.128 [R235+0xc000], desc[UR12][R212.64] ;  /* 0x0c000000d4ebcfae */ /* 0x000fe2000b981a0c */
[----:B------:R-:W-:Y:S01]  /*20860*/  @!P4 R2UR UR5, R135 ;  /* 0x000000008705c2ca */ /* 0x000fe200000e0000 */
[----:B------:R-:W-:Y:S01]  /*20870*/  IMAD R180, R3, 0x2, R180 ;  /* 0x0000000203b47824 */ /* 0x000fe200078e02b4 */
[----:B------:R-:W-:Y:S01]  /*20880*/  @!P1 R2UR UR12, R134 ;  /* 0x00000000860c92ca */ /* 0x000fe200000e0000 */
[----:B------:R-:W-:Y:S01]  /*20890*/  IMAD.SHL.U32 R3, R208, 0x20, RZ ;  /* 0x00000020d0037824 */ /* 0x000fe200078e00ff */
[----:B------:R-:W-:Y:S01]  /*208a0*/  @P4 STS.128 [R235+0xc000], RZ ;  /* 0x00c000ffeb004388 */ /* 0x000fe20000000c00 */
[----:B------:R-:W-:Y:S01]  /*208b0*/  @!P1 R2UR UR13, R135 ;  /* 0x00000000870d92ca */ /* 0x000fe200000e0000 */
[----:B------:R-:W-:Y:S01]  /*208c0*/  VIADD R183, R180, UR8 ;  /* 0x00000008b4b77c36 */ /* 0x000fe20008000000 */
[C---:B------:R-:W-:Y:S02]  /*208d0*/  @!P4 R2UR UR14, R134.reuse ;  /* 0x00000000860ec2ca */ /* 0x040fe400000e0000 */
        /* <DEDUP_REMOVED lines=10> */
[----:B------:R-:W-:Y:S02]  /*20980*/  @!P4 R2UR UR15, R135 ;  /* 0x00000000870fc2ca */ /* 0x000fe400000e0000 */
[----:B------:R-:W-:Y:S01]  /*20990*/  @!PT LDS RZ, [RZ] ;  /* 0x00000000fffff984 */ /* 0x000fe20000000800 */
[----:B------:R-:W-:Y:S01]  /*209a0*/  @!PT LDS RZ, [RZ] ;  /* 0x00000000fffff984 */ /* 0x000fe20000000800 */
[----:B------:R-:W-:Y:S01]  /*209b0*/  @!PT LDS RZ, [RZ] ;  /* 0x00000000fffff984 */ /* 0x000fe20000000800 */
[----:B------:R-:W-:Y:S01]  /*209c0*/  @!P4 LDGSTS.E.BYPASS.LTC128B.128 [R235+0xc800], desc[UR4][R4.64] ;  /* 0x0c80000004ebcfae */ /* 0x000fe2000b981a04 */
[--C-:B------:R-:W-:Y:S01]  /*209d0*/  IMAD.X R11, R5, 0x1, R6.reuse, P0 ;  /* 0x00000001050b7824 */ /* 0x100fe200000e0606 */
[----:B------:R-:W-:Y:S03]  /*209e0*/  @!P1 R2UR UR4, R134 ;  /* 0x00000000860492ca */ /* 0x000fe600000e0000 */
[----:B------:R-:W-:Y:S01]  /*209f0*/  @P4 STS.128 [R235+0xc800], RZ ;  /* 0x00c800ffeb004388 */ /* 0x000fe20000000c00 */
[C---:B------:R-:W-:Y:S02]  /*20a00*/  @!P1 R2UR UR5, R135.reuse ;  /* 0x00000000870592ca */ /* 0x040fe400000e0000 */
[-C--:B------:R-:W-:Y:S02]  /*20a10*/  IADD3 R8, P0, PT, R10, R3.reuse, RZ ;  /* 0x000000030a087210 */ /* 0x080fe40007f1e0ff */
[----:B------:R-:W-:Y:S01]  /*20a20*/  @!PT LDS RZ, [RZ] ;  /* 0x00000000fffff984 */ /* 0x000fe20000000800 */
[----:B------:R-:W-:Y:S01]  /*20a30*/  @!PT LDS RZ, [RZ] ;  /* 0x00000000fffff984 */ /* 0x000fe20000000800 */
[----:B------:R-:W-:Y:S01]  /*20a40*/  @!PT LDS RZ, [RZ] ;  /* 0x00000000fffff984 */ /* 0x000fe20000000800 */
[----:B------:R1:W-:Y:S01]  /*20a50*/  @!P1 LDGSTS.E.BYPASS.LTC128B.128 [R235+0x10800], desc[UR12][R4.64+0x80] ;  /* 0x1080008004eb9fae */ /* 0x0003e2000b981a0c */
[C---:B------:R-:W-:Y:S02]  /*20a60*/  @!P4 R2UR UR12, R134.reuse ;  /* 0x00000000860cc2ca */ /* 0x040fe400000e0000 */
[----:B------:R-:W-:Y:S02]  /*20a70*/  @!P4 R2UR UR13, R135 ;  /* 0x00000000870dc2ca */ /* 0x000fe400000e0000 */
[----:B------:R-:W-:Y:S01]  /*20a80*/  @P1 STS.128 [R235+0x10800], RZ ;  /* 0x010800ffeb001388 */ /* 0x000fe20000000c00 */
[----:B------:R-:W-:Y:S01]  /*20a90*/  IMAD.X R9, R11, 0x1, R6, P0 ;  /* 0x000000010b097824 */ /* 0x000fe200000e0606 */
[----:B------:R-:W-:Y:S03]  /*20aa0*/  SHF.R.U32.HI R197, RZ, 0x1, R196 ;  /* 0x00000001ffc57819 */ /* 0x000fe600000116c4 */
[----:B------:R-:W-:Y:S01]  /*20ab0*/  @!PT LDS RZ, [RZ] ;  /* 0x00000000fffff984 */ /* 0x000fe20000000800 */
[----:B------:R-:W-:Y:S01]  /*20ac0*/  @!PT LDS RZ, [RZ] ;  /* 0x00000000fffff984 */ /* 0x000fe20000000800 */
[----:B------:R-:W-:Y:S01]  /*20ad0*/  @!PT LDS RZ, [RZ] ;  /* 0x00000000fffff984 */ /* 0x000fe20000000800 */
[----:B------:R-:W-:Y:S01]  /*20ae0*/  @!P4 LDGSTS.E.BYPASS.LTC128B.128 [R235+0xd000], desc[UR10][R10.64] ;  /* 0x0d0000000aebcfae */ /* 0x000fe2000b981a0a */
[C---:B------:R-:W-:Y:S02]  /*20af0*/  @!P1 R2UR UR10, R134.reuse ;  /* 0x00000000860a92ca */ /* 0x040fe400000e0000 */
[----:B------:R-:W-:Y:S02]  /*20b00*/  @!P1 R2UR UR11, R135 ;  /* 0x00000000870b92ca */ /* 0x000fe400000e0000 */
[----:B------:R-:W-:Y:S01]  /*20b10*/  @P4 STS.128 [R235+0xd000], RZ ;  /* 0x00d000ffeb004388 */ /* 0x000fe20000000c00 */
[----:B------:R-:W-:Y:S02]  /*20b20*/  LOP3.LUT R201, R197, 0x8, RZ, 0xc0, !PT ;  /* 0x00000008c5c97812 */ /* 0x000fe400078ec0ff */
[----:B------:R-:W-:Y:S02]  /*20b30*/  LOP3.LUT R199, R199, 0x7c00, RZ, 0xc0, !PT ;  /* 0x00007c00c7c77812 */ /* 0x000fe400078ec0ff */
[----:B------:R-:W-:Y:S01]  /*20b40*/  @!PT LDS RZ, [RZ] ;  /* 0x00000000fffff984 */ /* 0x000fe20000000800 */
[----:B------:R-:W-:Y:S01]  /*20b50*/  @!PT LDS RZ, [RZ] ;  /* 0x00000000fffff984 */ /* 0x000fe20000000800 */
[----:B------:R-:W-:Y:S01]  /*20b60*/  @!PT LDS RZ, [RZ] ;  /* 0x00000000fffff984 */ /* 0x000fe20000000800 */
[----:B------:R2:W-:Y:S01]  /*20b70*/  @!P1 LDGSTS.E.BYPASS.LTC128B.128 [R235+0x11000], desc[UR4][R10.64+0x80] ;  /* 0x110000800aeb9fae */ /* 0x0005e2000b981a04 */
[----:B------:R-:W-:Y:S02]  /*20b80*/  @!P4 R2UR UR4, R134 ;  /* 0x000000008604c2ca */ /* 0x000fe400000e0000 */
[----:B------:R-:W-:Y:S02]  /*20b90*/  @!P4 R2UR UR5, R135 ;  /* 0x000000008705c2ca */ /* 0x000fe400000e0000 */
[----:B------:R-:W-:Y:S01]  /*20ba0*/  @P1 STS.128 [R235+0x11000], RZ ;  /* 0x011000ffeb001388 */ /* 0x000fe20000000c00 */
[----:B------:R-:W-:Y:S02]  /*20bb0*/  LOP3.LUT R201, R201, 0x1c0, R202, 0xf8, !PT ;  /* 0x000001c0c9c97812 */ /* 0x000fe400078ef8ca */
[----:B------:R-:W-:Y:S02]  /*20bc0*/  LOP3.LUT P2, RZ, R196, 0x4, RZ, 0xc0, !PT ;  /* 0x00000004c4ff7812 */ /* 0x000fe4000784c0ff */
[----:B------:R-:W-:Y:S01]  /*20bd0*/  @!PT LDS RZ, [RZ] ;  /* 0x00000000fffff984 */ /* 0x000fe20000000800 */
[----:B------:R-:W-:Y:S01]  /*20be0*/  @!PT LDS RZ, [RZ] ;  /* 0x00000000fffff984 */ /* 0x000fe20000000800 */
[----:B------:R-:W-:Y:S01]  /*20bf0*/  @!PT LDS RZ, [RZ] ;  /* 0x00000000fffff984 */ /* 0x000fe20000000800 */
[----:B------:R-:W-:Y:S01]  /*20c00*/  @!P4 LDGSTS.E.BYPASS.LTC128B.128 [R235+0xd800], desc[UR12][R8.64] ;  /* 0x0d80000008ebcfae */ /* 0x000fe2000b981a0c */
[----:B------:R-:W-:Y:S02]  /*20c10*/  @!P1 R2UR UR12, R134 ;  /* 0x00000000860c92ca */ /* 0x000fe400000e0000 */
[-C--:B-1----:R-:W-:Y:S02]  /*20c20*/  IADD3 R4, P0, PT, R8, R3.reuse, RZ ;  /* 0x0000000308047210 */ /* 0x082fe40007f1e0ff */
[----:B------:R-:W-:Y:S01]  /*20c30*/  @P4 STS.128 [R235+0xd800], RZ ;  /* 0x00d800ffeb004388 */ /* 0x000fe20000000c00 */
[----:B------:R-:W-:Y:S02]  /*20c40*/  @!P1 R2UR UR13, R135 ;  /* 0x00000000870d92ca */ /* 0x000fe400000e0000 */
[----:B------:R-:W-:Y:S02]  /*20c50*/  LOP3.LUT R201, R201, R198, RZ, 0x3c, !PT ;  /* 0x000000c6c9c97212 */ /* 0x000fe400078e3cff */
[----:B------:R-:W-:Y:S01]  /*20c60*/  @!PT LDS RZ, [RZ] ;  /* 0x00000000fffff984 */ /* 0x000fe20000000800 */
[----:B------:R-:W-:Y:S01]  /*20c70*/  @!PT LDS RZ, [RZ] ;  /* 0x00000000fffff984 */ /* 0x000fe20000000800 */
[----:B------:R-:W-:Y:S01]  /*20c80*/  @!PT LDS RZ, [RZ] ;  /* 0x00000000fffff984 */ /* 0x000fe20000000800 */
[----:B------:R1:W-:Y:S01]  /*20c90*/  @!P1 LDGSTS.E.BYPASS.LTC128B.128 [R235+0x11800], desc[UR10][R8.64+0x80] ;  /* 0x1180008008eb9fae */ /* 0x0003e2000b981a0a */
[--C-:B------:R-:W-:Y:S01]  /*20ca0*/  IMAD.X R5, R9, 0x1, R6.reuse, P0 ;  /* 0x0000000109057824 */ /* 0x100fe200000e0606 */
[----:B------:R-:W-:Y:S03]  /*20cb0*/  @!P4 R2UR UR10, R134 ;  /* 0x00000000860ac2ca */ /* 0x000fe600000e0000 */
[----:B------:R-:W-:Y:S01]  /*20cc0*/  @P1 STS.128 [R235+0x11800], RZ ;  /* 0x011800ffeb001388 */ /* 0x000fe20000000c00 */
[C---:B------:R-:W-:Y:S02]  /*20cd0*/  @!P4 R2UR UR11, R135.reuse ;  /* 0x00000000870bc2ca */ /* 0x040fe400000e0000 */
[----:B------:R-:W-:Y:S02]  /*20ce0*/  SEL R176, R176, 0xffffffc0, !P2 ;  /* 0xffffffc0b0b07807 */ /* 0x000fe40005000000 */
[----:B------:R-:W-:Y:S01]  /*20cf0*/  @!PT LDS RZ, [RZ] ;  /* 0x00000000fffff984 */ /* 0x000fe20000000800 */
[----:B------:R-:W-:Y:S01]  /*20d00*/  @!PT LDS RZ, [RZ] ;  /* 0x00000000fffff984 */ /* 0x000fe20000000800 */
[----:B------:R-:W-:Y:S01]  /*20d10*/  @!PT LDS RZ, [RZ] ;  /* 0x00000000fffff984 */ /* 0x000fe20000000800 */
[----:B------:R-:W-:Y:S01]  /*20d20*/  @!P4 LDGSTS.E.BYPASS.LTC128B.128 [R235+0xe000], desc[UR4][R4.64] ;  /* 0x0e00000004ebcfae */ /* 0x000fe2000b981a04 */
[----:B------:R-:W-:Y:S02]  /*20d30*/  @!P1 R2UR UR4, R134 ;  /* 0x00000000860492ca */ /* 0x000fe400000e0000 */
[-C--:B--2---:R-:W-:Y:S02]  /*20d40*/  IADD3 R10, P0, PT, R4, R3.reuse, RZ ;  /* 0x00000003040a7210 */ /* 0x084fe40007f1e0ff */
[----:B------:R-:W-:Y:S01]  /*20d50*/  @P4 STS.128 [R235+0xe000], RZ ;  /* 0x00e000ffeb004388 */ /* 0x000fe20000000c00 */
[----:B------:R-:W-:Y:S04]  /*20d60*/  @!P1 R2UR UR5, R135 ;  /* 0x00000000870592ca */ /* 0x000fe800000e0000 */
[----:B------:R-:W-:Y:S01]  /*20d70*/  @!PT LDS RZ, [RZ] ;  /* 0x00000000fffff984 */ /* 0x000fe20000000800 */
[----:B------:R-:W-:Y:S01]  /*20d80*/  @!PT LDS RZ, [RZ] ;  /* 0x00000000fffff984 */ /* 0x000fe20000000800 */
[----:B------:R-:W-:Y:S01]  /*20d90*/  @!PT LDS RZ, [RZ] ;  /* 0x00000000fffff984 */ /* 0x000fe20000000800 */
[----:B------:R2:W-:Y:S01]  /*20da0*/  @!P1 LDGSTS.E.BYPASS.LTC128B.128 [R235+0x12000], desc[UR12][R4.64+0x80] ;  /* 0x1200008004eb9fae */ /* 0x0005e2000b981a0c */
[--C-:B------:R-:W-:Y:S04]  /*20db0*/  IMAD.X R11, R5, 0x1, R6.reuse, P0 ;  /* 0x00000001050b7824 */ /* 0x100fe800000e0606 */
[----:B------:R-:W-:Y:S05]  /*20dc0*/  @P1 STS.128 [R235+0x12000], RZ ;  /* 0x012000ffeb001388 */ /* 0x000fea0000000c00 */
[----:B------:R-:W-:Y:S01]  /*20dd0*/  @!PT LDS RZ, [RZ] ;  /* 0x00000000fffff984 */ /* 0x000fe20000000800 */
[----:B------:R-:W-:Y:S01]  /*20de0*/  @!PT LDS RZ, [RZ] ;  /* 0x00000000fffff984 */ /* 0x000fe20000000800 */
[----:B------:R-:W-:Y:S01]  /*20df0*/  @!PT LDS RZ, [RZ] ;  /* 0x00000000fffff984 */ /* 0x000fe20000000800 */
[----:B------:R-:W-:Y:S01]  /*20e00*/  @!P4 LDGSTS.E.BYPASS.LTC128B.128 [R235+0xe800], desc[UR10][R10.64] ;  /* 0x0e8000000aebcfae */ /* 0x000fe2000b981a0a */
[-C--:B-1----:R-:W-:Y:S04]  /*20e10*/  IADD3 R8, P0, PT, R10, R3.reuse, RZ ;  /* 0x000000030a087210 */ /* 0x082fe80007f1e0ff */
[----:B------:R-:W-:Y:S05]  /*20e20*/  @P4 STS.128 [R235+0xe800], RZ ;  /* 0x00e800ffeb004388 */ /* 0x000fea0000000c00 */
[----:B------:R-:W-:Y:S01]  /*20e30*/  @!PT LDS RZ, [RZ] ;  /* 0x00000000fffff984 */ /* 0x000fe20000000800 */
[----:B------:R-:W-:Y:S01]  /*20e40*/  @!PT LDS RZ, [RZ] ;  /* 0x00000000fffff984 */ /* 0x000fe20000000800 */
[----:B------:R-:W-:Y:S01]  /*20e50*/  @!PT LDS RZ, [RZ] ;  /* 0x00000000fffff984 */ /* 0x000fe20000000800 */
[----:B------:R-:W-:Y:S01]  /*20e60*/  @!P1 LDGSTS.E.BYPASS.LTC128B.128 [R235+0x12800], desc[UR4][R10.64+0x80] ;  /* 0x128000800aeb9fae */ /* 0x000fe2000b981a04 */
[----:B------:R-:W-:Y:S01]  /*20e70*/  IMAD.X R9, R11, 0x1, R6, P0 ;  /* 0x000000010b097824 */ /* 0x000fe200000e0606 */
[----:B------:R-:W-:Y:S01]  /*20e80*/  IADD3 R12, P0, PT, R8, R3, RZ ;  /* 0x00000003080c7210 */ /* 0x000fe20007f1e0ff */
[----:B------:R-:W-:Y:S02]  /*20e90*/  IMAD.IADD R3, R183, 0x1, R176 ;  /* 0x00000001b7037824 */ /* 0x000fe400078e02b0 */
[----:B------:R-:W-:Y:S02]  /*20ea0*/  @P1 STS.128 [R235+0x12800], RZ ;  /* 0x012800ffeb001388 */ /* 0x000fe40000000c00 */
[----:B------:R-:W-:Y:S03]  /*20eb0*/  IMAD.X R13, R9, 0x1, R6, P0 ;  /* 0x00000001090d7824 */ /* 0x000fe600000e0606 */
[----:B------:R-:W-:Y:S01]  /*20ec0*/  @!PT LDS RZ, [RZ] ;  /* 0x00000000fffff984 */ /* 0x000fe20000000800 */
[----:B------:R-:W-:Y:S01]  /*20ed0*/  @!PT LDS RZ, [RZ] ;  /* 0x00000000fffff984 */ /* 0x000fe20000000800 */
[----:B------:R-:W-:Y:S01]  /*20ee0*/  @!PT LDS RZ, [RZ] ;  /* 0x00000000fffff984 */ /* 0x000fe20000000800 */
[----:B------:R-:W-:Y:S01]  /*20ef0*/  @!P4 LDGSTS.E.BYPASS.LTC128B.128 [R235+0xf000], desc[UR14][R8.64] ;  /* 0x0f00000008ebcfae */ /* 0x000fe2000b981a0e */
[----:B------:R-:W-:Y:S02]  /*20f00*/  LOP3.LUT P0, RZ, R196, 0x2, RZ, 0xc0, !PT ;  /* 0x00000002c4ff7812 */ /* 0x000fe4000780c0ff */
[----:B--2---:R-:W-:Y:S02]  /*20f10*/  LOP3.LUT R4, R199, 0x200, R202, 0xf8, !PT ;  /* 0x00000200c7047812 */ /* 0x004fe400078ef8ca */
[----:B------:R-:W-:Y:S01]  /*20f20*/  @P4 STS.128 [R235+0xf000], RZ ;  /* 0x00f000ffeb004388 */ /* 0x000fe20000000c00 */
[----:B------:R-:W-:Y:S02]  /*20f30*/  SEL R200, R200, 0xffffffe0, !P0 ;  /* 0xffffffe0c8c87807 */ /* 0x000fe40004000000 */
[----:B------:R-:W-:Y:S02]  /*20f40*/  LOP3.LUT R181, R4, R201, RZ, 0xfc, !PT ;  /* 0x000000c904b57212 */ /* 0x000fe400078efcff */
[----:B------:R-:W-:Y:S01]  /*20f50*/  @!PT LDS RZ, [RZ] ;  /* 0x00000000fffff984 */ /* 0x000fe20000000800 */
[----:B------:R-:W-:Y:S01]  /*20f60*/  @!PT LDS RZ, [RZ] ;  /* 0x00000000fffff984 */ /* 0x000fe20000000800 */
[----:B------:R-:W-:Y:S01]  /*20f70*/  @!PT LDS RZ, [RZ] ;  /* 0x00000000fffff984 */ /* 0x000fe20000000800 */
[----:B------:R1:W-:Y:S01]  /*20f80*/  @!P1 LDGSTS.E.BYPASS.LTC128B.128 [R235+0x13000], desc[UR12][R8.64+0x80] ;  /* 0x1300008008eb9fae */ /* 0x0003e2000b981a0c */
[----:B------:R-:W-:Y:S01]  /*20f90*/  ISETP.GT.AND P0, PT, R232, R205, PT ;  /* 0x000000cde800720c */ /* 0x000fe20003f04270 */
[--C-:B------:R-:W-:Y:S01]  /*20fa0*/  IMAD.IADD R182, R183, 0x1, R200.reuse ;  /* 0x00000001b7b67824 */ /* 0x100fe200078e02c8 */
[----:B------:R-:W-:Y:S02]  /*20fb0*/  LEA R181, R181, UR8, 0x1 ;  /* 0x00000008b5b57c11 */ /* 0x000fe4000f8e08ff */
[----:B------:R-:W-:Y:S01]  /*20fc0*/  @P1 STS.128 [R235+0x13000], RZ ;  /* 0x013000ffeb001388 */ /* 0x000fe20000000c00 */
[C---:B------:R-:W-:Y:S02]  /*20fd0*/  IMAD.IADD R203, R200.reuse, 0x1, R3 ;  /* 0x00000001c8cb7824 */ /* 0x040fe400078e0203 */
[--C-:B------:R-:W-:Y:S02]  /*20fe0*/  IMAD.IADD R192, R183, 0x1, R200.reuse ;  /* 0x00000001b7c07824 */ /* 0x100fe400078e02c8 */
[----:B------:R-:W-:Y:S01]  /*20ff0*/  @!PT LDS RZ, [RZ] ;  /* 0x00000000fffff984 */ /* 0x000fe20000000800 */
[----:B------:R-:W-:Y:S01]  /*21000*/  @!PT LDS RZ, [RZ] ;  /* 0x00000000fffff984 */ /* 0x000fe20000000800 */
[----:B------:R-:W-:Y:S01]  /*21010*/  @!PT LDS RZ, [RZ] ;  /* 0x00000000fffff984 */ /* 0x000fe20000000800 */
[----:B------:R-:W-:Y:S01]  /*21020*/  @!P4 LDGSTS.E.BYPASS.LTC128B.128 [R235+0xf800], desc[UR10][R12.64] ;  /* 0x0f8000000cebcfae */ /* 0x000fe2000b981a0a */
[C---:B------:R-:W-:Y:S02]  /*21030*/  IMAD.IADD R140, R181.reuse, 0x1, R200 ;  /* 0x00000001b58c7824 */ /* 0x040fe400078e02c8 */
[C---:B------:R-:W-:Y:S02]  /*21040*/  IMAD.IADD R185, R181.reuse, 0x1, R176 ;  /* 0x00000001b5b97824 */ /* 0x040fe400078e02b0 */
[----:B------:R-:W-:Y:S02]  /*21050*/  @P4 STS.128 [R235+0xf800], RZ ;  /* 0x00f800ffeb004388 */ /* 0x000fe40000000c00 */
[----:B------:R-:W-:Y:S03]  /*21060*/  IMAD.IADD R204, R200, 0x1, R185 ;  /* 0x00000001c8cc7824 */ /* 0x000fe600078e02b9 */
[----:B------:R-:W-:Y:S01]  /*21070*/  @!PT LDS RZ, [RZ] ;  /* 0x00000000fffff984 */ /* 0x000fe20000000800 */
[----:B------:R-:W-:Y:S01]  /*21080*/  @!PT LDS RZ, [RZ] ;  /* 0x00000000fffff984 */ /* 0x000fe20000000800 */
[----:B------:R-:W-:Y:S01]  /*21090*/  @!PT LDS RZ, [RZ] ;  /* 0x00000000fffff984 */ /* 0x000fe20000000800 */
[----:B------:R2:W-:Y:S05]  /*210a0*/  @!P1 LDGSTS.E.BYPASS.LTC128B.128 [R235+0x13800], desc[UR4][R12.64+0x80] ;  /* 0x138000800ceb9fae */ /* 0x0005ea000b981a04 */
[----:B------:R-:W-:Y:S05]  /*210b0*/  @P1 STS.128 [R235+0x13800], RZ ;  /* 0x013800ffeb001388 */ /* 0x000fea0000000c00 */
[----:B------:R-:W-:Y:S05]  /*210c0*/  LDSM.16.M88.4 R64, [R181] ;  /* 0x00000000b540783b */ /* 0x000fea0000000200 */
[----:B-1----:R-:W1:Y:S05]  /*210d0*/  LDSM.16.M88.4 R8, [R180+UR8+0x4000] ;  /* 0x00400008b408783b */ /* 0x002e6a0008000200 */
[----:B------:R-:W2:Y:S05]  /*210e0*/  LDSM.16.M88.4 R16, [R180+UR8+0x4800] ;  /* 0x00480008b410783b */ /* 0x000eaa0008000200 */
[----:B------:R-:W3:Y:S05]  /*210f0*/  LDSM.16.M88.4 R24, [R180+UR8+0x5000] ;  /* 0x00500008b418783b */ /* 0x000eea0008000200 */
        /* <DEDUP_REMOVED lines=11> */
[C---:B--2---:R-:W-:Y:S03]  /*211b0*/  HMMA.16816.F32.BF16 R12, R64.reuse, R16, RZ ;  /* 0x00000010400c723c */ /* 0x044fe600000418ff */
[----:B------:R-:W2:Y:S05]  /*211c0*/  LDSM.16.M88.4 R152, [R182+0x5000] ;  /* 0x00500000b698783b */ /* 0x000eaa0000000200 */
[C---:B------:R-:W-:Y:S01]  /*211d0*/  HMMA.16816.F32.BF16 R16, R64.reuse, R18, RZ ;  /* 0x000000124010723c */ /* 0x040fe200000418ff */
[----:B------:R-:W2:Y:S05]  /*211e0*/  LDSM.16.M88.4 R156, [R182+0x5800] ;  /* 0x00580000b69c783b */ /* 0x000eaa0000000200 */
[----:B------:R-:W2:Y:S02]  /*211f0*/  LDSM.16.M88.4 R160, [R182+0x6000] ;  /* 0x00600000b6a0783b */ /* 0x000ea40000000200 */
[C---:B---3--:R-:W-:Y:S03]  /*21200*/  HMMA.16816.F32.BF16 R20, R64.reuse, R24, RZ ;  /* 0x000000184014723c */ /* 0x048fe600000418ff */
[----:B------:R-:W3:Y:S05]  /*21210*/  LDSM.16.M88.4 R164, [R182+0x6800] ;  /* 0x00680000b6a4783b */ /* 0x000eea0000000200 */
[C---:B------:R-:W-:Y:S01]  /*21220*/  HMMA.16816.F32.BF16 R24, R64.reuse, R26, RZ ;  /* 0x0000001a4018723c */ /* 0x040fe200000418ff */
[----:B------:R-:W3:Y:S05]  /*21230*/  LDSM.16.M88.4 R168, [R182+0x7000] ;  /* 0x00700000b6a8783b */ /* 0x000eea0000000200 */
[----:B------:R-:W3:Y:S02]  /*21240*/  LDSM.16.M88.4 R172, [R182+0x7800] ;  /* 0x00780000b6ac783b */ /* 0x000ee40000000200 */
[C---:B----4-:R-:W-:Y:S03]  /*21250*/  HMMA.16816.F32.BF16 R28, R64.reuse, R32, RZ ;  /* 0x00000020401c723c */ /* 0x050fe600000418ff */
        /* <DEDUP_REMOVED lines=11> */
[----:B------:R-:W4:Y:S07]  /*21310*/  LDSM.16.M88.4 R136, [R185] ;  /* 0x00000000b988783b */ /* 0x000f2e0000000200 */
        /* <DEDUP_REMOVED lines=22> */
[----:B------:R-:W-:Y:S01]  /*21480*/  HMMA.16816.F32.BF16 R64, R140, R174, R64 ;  /* 0x000000ae8c40723c */ /* 0x000fe20000041840 */
[----:B------:R-:W2:Y:S05]  /*21490*/  LDSM.16.M88.4 R140, [R3+0x5800] ;  /* 0x00580000038c783b */ /* 0x000eaa0000000200 */
[----:B------:R-:W3:Y:S02]  /*214a0*/  LDSM.16.M88.4 R172, [R203+0x4000] ;  /* 0x00400000cbac783b */ /* 0x000ee40000000200 */
[C---:B----4-:R-:W-:Y:S08]  /*214b0*/  HMMA.16816.F32.BF16 R4, R136.reuse, R176, R4 ;  /* 0x000000b08804723c */ /* 0x050ff00000041804 */
[C---:B------:R-:W-:Y:S01]  /*214c0*/  HMMA.16816.F32.BF16 R8, R136.reuse, R178, R8 ;  /* 0x000000b28808723c */ /* 0x040fe20000041808 */
[----:B------:R-:W-:Y:S07]  /*214d0*/  LDSM.16.M88.4 R176, [R180+UR8+0x9000] ;  /* 0x00900008b4b0783b */ /* 0x000fee0008000200 */
        /* <DEDUP_REMOVED lines=20> */
[----:B------:R-:W5:Y:S05]  /*21620*/  LDSM.16.M88.4 R136, [R203+0x6000] ;  /* 0x00600000cb88783b */ /* 0x000f6a0000000200 */
[----:B------:R-:W-:Y:S02]  /*21630*/  LDSM.16.M88.4 R164, [R180+UR8+0x8000] ;  /* 0x00800008b4a4783b */ /* 0x000fe40008000200 */
[C---:B---3--:R-:W-:Y:S08]  /*21640*/  HMMA.16816.F32.BF16 R4, R168.reuse, R172, R4 ;  /* 0x000000aca804723c */ /* 0x048ff00000041804 */
[C---:B------:R-:W-:Y:S01]  /*21650*/  HMMA.16816.F32.BF16 R8, R168.reuse, R174, R8 ;  /* 0x000000aea808723c */ /* 0x040fe20000041808 */
[----:B------:R-:W-:Y:S07]  /*21660*/  LDSM.16.M88.4 R172, [R180+UR8+0x8800] ;  /* 0x00880008b4ac783b */ /* 0x000fee0008000200 */
[C---:B-1----:R-:W-:Y:S08]  /*21670*/  HMMA.16816.F32.BF16 R12, R168.reuse, R144, R12 ;  /* 0x00000090a80c723c */ /* 0x042ff0000004180c */
[C---:B------:R-:W-:Y:S01]  /*21680*/  HMMA.16816.F32.BF16 R16, R168.reuse, R146, R16 ;  /* 0x00000092a810723c */ /* 0x040fe20000041810 */
[----:B------:R-:W1:Y:S07]  /*21690*/  LDSM.16.M88.4 R144, [R203+0x7800] ;  /* 0x00780000cb90783b */ /* 0x000e6e0000000200 */
[C---:B----4-:R-:W-:Y:S08]  /*216a0*/  HMMA.16816.F32.BF16 R20, R168.reuse, R148, R20 ;  /* 0x00000094a814723c */ /* 0x050ff00000041814 */
[C---:B------:R-:W-:Y:S01]  /*216b0*/  HMMA.16816.F32.BF16 R24, R168.reuse, R150, R24 ;  /* 0x00000096a818723c */ /* 0x040fe20000041818 */
[----:B------:R-:W3:Y:S07]  /*216c0*/  LDSM.16.M88.4 R148, [R180+UR8+0x9800] ;  /* 0x00980008b494783b */ /* 0x000eee0008000200 */
[C---:B--2---:R-:W-:Y:S08]  /*216d0*/  HMMA.16816.F32.BF16 R28, R168.reuse, R140, R28 ;  /* 0x0000008ca81c723c */ /* 0x044ff0000004181c */
[C---:B------:R-:W-:Y:S01]  /*216e0*/  HMMA.16816.F32.BF16 R32, R168.reuse, R142, R32 ;  /* 0x0000008ea820723c */ /* 0x040fe20000041820 */
[----:B------:R-:W2:Y:S07]  /*216f0*/  LDSM.16.M88.4 R140, [R180+UR8+0xa000] ;  /* 0x00a00008b48c783b */ /* 0x000eae0008000200 */
[C---:B-----5:R-:W-:Y:S08]  /*21700*/  HMMA.16816.F32.BF16 R36, R168.reuse, R136, R36 ;  /* 0x00000088a824723c */ /* 0x060ff00000041824 */
[C---:B------:R-:W-:Y:S01]  /*21710*/  HMMA.16816.F32.BF16 R40, R168.reuse, R138, R40 ;  /* 0x0000008aa828723c */ /* 0x040fe20000041828 */
[----:B------:R-:W4:Y:S07]  /*21720*/  LDSM.16.M88.4 R136, [R180+UR8+0xa800] ;  /* 0x00a80008b488783b */ /* 0x000f2e0008000200 */
[C---:B------:R-:W-:Y:S03]  /*21730*/  HMMA.16816.F32.BF16 R44, R168.reuse, R152, R44 ;  /* 0x00000098a82c723c */ /* 0x040fe6000004182c */
[C---:B------:R-:W-:Y:S05]  /*21740*/  IMAD.IADD R152, R181.reuse, 0x1, R200 ;  /* 0x00000001b5987824 */ /* 0x040fea00078e02c8 */
[C---:B------:R-:W-:Y:S01]  /*21750*/  HMMA.16816.F32.BF16 R48, R168.reuse, R154, R48 ;  /* 0x0000009aa830723c */ /* 0x040fe20000041830 */
[----:B------:R-:W-:Y:S07]  /*21760*/  LDSM.16.M88.4 R152, [R152+0x2000] ;  /* 0x002000009898783b */ /* 0x000fee0000000200 */
[C---:B------:R-:W-:Y:S08]  /*21770*/  HMMA.16816.F32.BF16 R52, R168.reuse, R156, R52 ;  /* 0x0000009ca834723c */ /* 0x040ff00000041834 */
[C---:B------:R-:W-:Y:S01]  /*21780*/  HMMA.16816.F32.BF16 R56, R168.reuse, R158, R56 ;  /* 0x0000009ea838723c */ /* 0x040fe20000041838 */
[----:B------:R-:W-:Y:S07]  /*21790*/  LDSM.16.M88.4 R156, [R192+0x8000] ;  /* 0x00800000c09c783b */ /* 0x000fee0000000200 */
[C---:B-1----:R-:W-:Y:S08]  /*217a0*/  HMMA.16816.F32.BF16 R60, R168.reuse, R144, R60 ;  /* 0x00000090a83c723c */ /* 0x042ff0000004183c */
[----:B------:R-:W-:Y:S01]  /*217b0*/  HMMA.16816.F32.BF16 R64, R168, R146, R64 ;  /* 0x00000092a840723c */ /* 0x000fe20000041840 */
[----:B------:R-:W1:Y:S05]  /*217c0*/  LDSM.16.M88.4 R144, [R180+UR8+0xb000] ;  /* 0x00b00008b490783b */ /* 0x000e6a0008000200 */
        /* <DEDUP_REMOVED lines=12> */
[----:B------:R-:W3:Y:S07]  /*21890*/  LDSM.16.M88.4 R148, [R180+UR8+0xb800] ;  /* 0x00b80008b494783b */ /* 0x000eee0008000200 */
[C---:B--2---:R-:W-:Y:S01]  /*218a0*/  HMMA.16816.F32.BF16 R36, R160.reuse, R140, R36 ;  /* 0x0000008ca024723c */ /* 0x044fe20000041824 */
[----:B------:R-:W-:Y:S07]  /*218b0*/  IMAD.MOV.U32 R140, RZ, RZ, 0x40 ;  /* 0x00000040ff8c7424 */ /* 0x000fee00078e00ff */
[C---:B------:R-:W-:Y:S08]  /*218c0*/  HMMA.16816.F32.BF16 R40, R160.reuse, R142, R40 ;  /* 0x0000008ea028723c */ /* 0x040ff00000041828 */
[C---:B----4-:R-:W-:Y:S03]  /*218d0*/  HMMA.16816.F32.BF16 R44, R160.reuse, R136, R44 ;  /* 0x00000088a02c723c */ /* 0x050fe6000004182c */
[----:B------:R-:W-:Y:S02]  /*218e0*/  SEL R136, R140, 0xffffffc0, !P2 ;  /* 0xffffffc08c887807 */ /* 0x000fe40005000000 */
[----:B------:R-:W2:Y:S03]  /*218f0*/  LDSM.16.M88.4 R140, [R192+0xa000] ;  /* 0x00a00000c08c783b */ /* 0x000ea60000000200 */
[C---:B------:R-:W-:Y:S03]  /*21900*/  HMMA.16816.F32.BF16 R48, R160.reuse, R138, R48 ;  /* 0x0000008aa030723c */ /* 0x040fe60000041830 */
[----:B------:R-:W-:Y:S02]  /*21910*/  IMAD.IADD R184, R181, 0x1, R136 ;  /* 0x00000001b5b87824 */ /* 0x000fe400078e0288 */
[----:B------:R-:W4:Y:S03]  /*21920*/  LDSM.16.M88.4 R180, [R192+0xb000] ;  /* 0x00b00000c0b4783b */ /* 0x000f260000000200 */
[C---:B-1----:R-:W-:Y:S02]  /*21930*/  HMMA.16816.F32.BF16 R52, R160.reuse, R144, R52 ;  /* 0x00000090a034723c */ /* 0x042fe40000041834 */
[----:B------:R-:W1:Y:S05]  /*21940*/  LDSM.16.M88.4 R136, [R192+0xb800] ;  /* 0x00b80000c088783b */ /* 0x000e6a0000000200 */
[----:B------:R-:W5:Y:S01]  /*21950*/  LDSM.16.M88.4 R184, [R184+0x2000] ;  /* 0x00200000b8b8783b */ /* 0x000f620000000200 */
[C---:B------:R-:W-:Y:S04]  /*21960*/  HMMA.16816.F32.BF16 R56, R160.reuse, R146, R56 ;  /* 0x00000092a038723c */ /* 0x040fe80000041838 */
[----:B------:R-:W5:Y:S04]  /*21970*/  LDSM.16.M88.4 R144, [R3+0x8800] ;  /* 0x008800000390783b */ /* 0x000f680000000200 */
[C---:B---3--:R-:W-:Y:S01]  /*21980*/  HMMA.16816.F32.BF16 R60, R160.reuse, R148, R60 ;  /* 0x00000094a03c723c */ /* 0x048fe2000004183c */
[----:B------:R-:W-:Y:S07]  /*21990*/  LDSM.16.M88.4 R192, [R203+0xb000] ;  /* 0x00b00000cbc0783b */ /* 0x000fee0000000200 */
[----:B------:R-:W-:Y:S01]  /*219a0*/  HMMA.16816.F32.BF16 R64, R160, R150, R64 ;  /* 0x00000096a040723c */ /* 0x000fe20000041840 */
[----:B------:R-:W3:Y:S05]  /*219b0*/  LDSM.16.M88.4 R148, [R3+0x9000] ;  /* 0x009000000394783b */ /* 0x000eea0000000200 */
        /* <DEDUP_REMOVED lines=23> */
[----:B------:R-:W-:Y:S01]  /*21b30*/  HMMA.16816.F32.BF16 R64, R152, R138, R64 ;  /* 0x0000008a9840723c */ /* 0x000fe20000041840 */
[----:B------:R-:W1:Y:S05]  /*21b40*/  LDSM.16.M88.4 R136, [R3+0x9800] ;  /* 0x009800000388783b */ /* 0x000e6a0000000200 */
[----:B------:R-:W2:Y:S02]  /*21b50*/  LDSM.16.M88.4 R152, [R3+0xa800] ;  /* 0x00a800000398783b */ /* 0x000ea40000000200 */
[C---:B-----5:R-:W-:Y:S08]  /*21b60*/  HMMA.16816.F32.BF16 R4, R184.reuse, R188, R4 ;  /* 0x000000bcb804723c */ /* 0x060ff00000041804 */
[C---:B------:R-:W-:Y:S01]  /*21b70*/  HMMA.16816.F32.BF16 R8, R184.reuse, R190, R8 ;  /* 0x000000beb808723c */ /* 0x040fe20000041808 */
[----:B------:R-:W-:Y:S07]  /*21b80*/  LDSM.16.M88.4 R188, [R203+0xa800] ;  /* 0x00a80000cbbc783b */ /* 0x000fee0000000200 */
[C---:B------:R-:W-:Y:S08]  /*21b90*/  HMMA.16816.F32.BF16 R12, R184.reuse, R144, R12 ;  /* 0x00000090b80c723c */ /* 0x040ff0000004180c */
[C---:B------:R-:W-:Y:S01]  /*21ba0*/  HMMA.16816.F32.BF16 R16, R184.reuse, R146, R16 ;  /* 0x00000092b810723c */ /* 0x040fe20000041810 */
[----:B------:R-:W4:Y:S07]  /*21bb0*/  LDSM.16.M88.4 R144, [R203+0x8800] ;  /* 0x00880000cb90783b */ /* 0x000f2e0000000200 */
[C---:B---3--:R-:W-:Y:S08]  /*21bc0*/  HMMA.16816.F32.BF16 R20, R184.reuse, R148, R20 ;  /* 0x00000094b814723c */ /* 0x048ff00000041814 */
[C---:B------:R-:W-:Y:S01]  /*21bd0*/  HMMA.16816.F32.BF16 R24, R184.reuse, R150, R24 ;  /* 0x00000096b818723c */ /* 0x040fe20000041818 */
[----:B------:R-:W3:Y:S01]  /*21be0*/  LDSM.16.M88.4 R148, [R203+0xb800] ;  /* 0x00b80000cb94783b */ /* 0x000ee20000000200 */
        /* <DEDUP_REMOVED lines=27> */
[----:B------:R-:W-:Y:S01]  /*21da0*/  HMMA.16816.F32.BF16 R64, R164, R150, R64 ;  /* 0x00000096a440723c */ /* 0x000fe20000041840 */
[----:B------:R-:W-:Y:S08]  /*21db0*/  @!UPT UIADD3 URZ, UPT, UPT, URZ, URZ, URZ ;  /* 0x000000fffffff290 */ /* 0x000ff0000fffe0ff */
[----:B------:R-:W-:Y:S11]  /*21dc0*/  @!P0 BRA `(.L_x_6674) ;  /* 0x0000000c00608947 */ /* 0x000ff60003800000 */
[----:B------:R-:W-:Y:S01]  /*21dd0*/  ISETP.NE.U32.AND P3, PT, R224, RZ, PT ;  /* 0x000000ffe000720c */ /* 0x000fe20003f65070 */
[----:B------:R-:W-:Y:S03]  /*21de0*/  BSSY.RECONVERGENT B0, `(.L_x_6675) ;  /* 0x0000055000007945 */ /* 0x000fe60003800200 */
[----:B------:R-:W-:Y:S11]  /*21df0*/  ISETP.NE.AND.EX P3, PT, R225, RZ, PT, P3 ;  /* 0x000000ffe100720c */ /* 0x000ff60003f65330 */
[----:B------:R-:W-:Y:S02]  /*21e00*/  @!UPT UIADD3 URZ, UPT, UPT, URZ, URZ, URZ ;  /* 0x000000fffffff290 */ /* 0x000fe4000fffe0ff */
[----:B------:R-:W-:Y:S01]  /*21e10*/  @!P3 R2UR UR4, R134 ;  /* 0x000000008604b2ca */ /* 0x000fe200000e0000 */
[----:B------:R-:W-:Y:S01]  /*21e20*/  @!P3 IMAD.MOV.U32 R3, RZ, RZ, RZ ;  /* 0x000000ffff03b224 */ /* 0x000fe200078e00ff */
[----:B------:R-:W-:Y:S04]  /*21e30*/  @!P3 R2UR UR5, R135 ;  /* 0x000000008705b2ca */ /* 0x000fe800000e0000 */
[----:B------:R-:W-:Y:S09]  /*21e40*/  @!P3 IADD3 R3, P0, PT, RZ, -R3, RZ ;  /* 0x80000003ff03b210 */ /* 0x000ff20007f1e0ff */
[----:B------:R-:W2:Y:S02]  /*21e50*/  @!P3 LD.E R136, desc[UR4][R132.64+0x38] ;  /* 0x000038048488b980 */ /* 0x000ea4000c101900 */
[----:B--2---:R-:W-:Y:S04]  /*21e60*/  @!P3 IMAD.SHL.U32 R136, R136, 0x80, RZ ;  /* 0x000000808888b824 */ /* 0x004fe800078e00ff */
[----:B------:R-:W-:Y:S05]  /*21e70*/  @!P3 IMAD.X R136, RZ, RZ, ~R136, P0 ;  /* 0x000000ffff88b224 */ /* 0x000fea00000e0e88 */
[----:B------:R-:W-:Y:S04]  /*21e80*/  @!P3 SHF.R.S64 R3, R3, 0x1f, R136 ;  /* 0x0000001f0303b819 */ /* 0x000fe80000001088 */
[----:B------:R-:W-:Y:S04]  /*21e90*/  @!P3 IADD3 R210, P0, PT, R3, R210, RZ ;  /* 0x000000d203d2b210 */ /* 0x000fe80007f1e0ff */
[----:B------:R-:W-:Y:S01]  /*21ea0*/  @!P3 LEA.HI.X.SX32 R211, R136, R211, 0x1, P0 ;  /* 0x000000d388d3b211 */ /* 0x000fe200000f0eff */
[----:B------:R-:W-:Y:S08]  /*21eb0*/  @!P3 BRA `(.L_x_6676) ;  /* 0x00000004001cb947 */ /* 0x000ff00003800000 */
[----:B------:R-:W-:Y:S01]  /*21ec0*/  VIADD R141, R231, 0xffffff00 ;  /* 0xffffff00e78d7836 */ /* 0x000fe20000000000 */
[C---:B------:R-:W-:Y:S02]  /*21ed0*/  R2UR UR4, R134.reuse ;  /* 0x00000000860472ca */ /* 0x040fe400000e0000 */
[C---:B------:R-:W-:Y:S02]  /*21ee0*/  R2UR UR5, R135.reuse ;  /* 0x00000000870572ca */ /* 0x040fe400000e0000 */
[----:B------:R-:W-:Y:S02]  /*21ef0*/  IABS R137, R141 ;  /* 0x0000008d00897213 */ /* 0x000fe40000000000 */
[C---:B------:R-:W-:Y:S02]  /*21f00*/  R2UR UR14, R134.reuse ;  /* 0x00000000860e72ca */ /* 0x040fe400000e0000 */
[C---:B------:R-:W-:Y:S02]  /*21f10*/  R2UR UR15, R135.reuse ;  /* 0x00000000870f72ca */ /* 0x040fe400000e0000 */
[C---:B------:R-:W-:Y:S02]  /*21f20*/  R2UR UR12, R134.reuse ;  /* 0x00000000860c72ca */ /* 0x040fe400000e0000 */
[C---:B------:R-:W-:Y:S02]  /*21f30*/  R2UR UR13, R135.reuse ;  /* 0x00000000870d72ca */ /* 0x040fe400000e0000 */
[----:B------:R-:W-:Y:S01]  /*21f40*/  R2UR UR10, R134 ;  /* 0x00000000860a72ca */ /* 0x000fe200000e0000 */
[----:B------:R-:W2:Y:S01]  /*21f50*/  LD.E R143, desc[UR4][R132.64+0x170] ;  /* 0x00017004848f7980 */ /* 0x000ea2000c101900 */
[----:B------:R-:W-:Y:S02]  /*21f60*/  R2UR UR11, R135 ;  /* 0x00000000870b72ca */ /* 0x000fe400000e0000 */
[-C--:B--2---:R-:W-:Y:S02]  /*21f70*/  IABS R140, R143.reuse ;  /* 0x0000008f008c7213 */ /* 0x084fe40000000000 */
[-C--:B------:R-:W-:Y:S02]  /*21f80*/  IABS R138, R143.reuse ;  /* 0x0000008f008a7213 */ /* 0x080fe40000000000 */
[----:B------:R-:W1:Y:S01]  /*21f90*/  I2F.RP R136, R140 ;  /* 0x0000008c00887306 */ /* 0x000e620000209400 */
[-C--:B------:R-:W-:Y:S02]  /*21fa0*/  LOP3.LUT R141, R141, R143.reuse, RZ, 0x3c, !PT ;  /* 0x0000008f8d8d7212 */ /* 0x080fe400078e3cff */
[----:B------:R-:W-:Y:S07]  /*21fb0*/  IMAD.MOV R138, RZ, RZ, -R138 ;  /* 0x000000ffff8a7224 */ /* 0x000fee00078e0a8a */
        /* <DEDUP_REMOVED lines=17> */
[--C-:B------:R-:W-:Y:S02]  /*220d0*/  @!P6 IMAD.IADD R137, R137, 0x1, -R140.reuse ;  /* 0x000000018989e824 */ /* 0x100fe400078e0a8c */
[----:B------:R-:W-:Y:S03]  /*220e0*/  @!P6 VIADD R139, R139, 0x1 ;  /* 0x000000018b8be836 */ /* 0x000fe60000000000 */
[-C--:B------:R-:W-:Y:S01]  /*220f0*/  ISETP.GE.U32.AND P5, PT, R137, R140.reuse, PT ;  /* 0x0000008c8900720c */ /* 0x080fe20003fa6070 */
[----:B------:R-:W-:Y:S01]  /*22100*/  @!P0 IMAD.IADD R3, R3, 0x1, -R140 ;  /* 0x0000000103038824 */ /* 0x000fe200078e0a8c */
[----:B------:R-:W-:Y:S01]  /*22110*/  LOP3.LUT R137, RZ, R143, RZ, 0x33, !PT ;  /* 0x0000008fff897212 */ /* 0x000fe200078e33ff */
[----:B------:R-:W-:Y:S01]  /*22120*/  @!P0 VIADD R142, R142, 0x1 ;  /* 0x000000018e8e8836 */ /* 0x000fe20000000000 */
[----:B------:R-:W-:Y:S02]  /*22130*/  ISETP.GE.AND P0, PT, R141, RZ, PT ;  /* 0x000000ff8d00720c */ /* 0x000fe40003f06270 */
[----:B------:R-:W-:Y:S02]  /*22140*/  ISETP.GE.U32.AND P6, PT, R3, R140, PT ;  /* 0x0000008c0300720c */ /* 0x000fe40003fc6070 */
[----:B------:R-:W3:Y:S05]  /*22150*/  LD.E.64 R140, desc[UR4][R132.64+0x38] ;  /* 0x00003804848c7980 */ /* 0x000eea000c101b00 */
[----:B------:R-:W-:Y:S01]  /*22160*/  @P5 VIADD R139, R139, 0x1 ;  /* 0x000000018b8b5836 */ /* 0x000fe20000000000 */
[----:B------:R-:W-:Y:S03]  /*22170*/  ISETP.GE.AND P5, PT, R136, RZ, PT ;  /* 0x000000ff8800720c */ /* 0x000fe60003fa6270 */
[----:B------:R-:W-:Y:S02]  /*22180*/  @!P0 IMAD.MOV R139, RZ, RZ, -R139 ;  /* 0x000000ffff8b8224 */ /* 0x000fe400078e0a8b */
[----:B------:R-:W-:Y:S01]  /*22190*/  @P6 VIADD R142, R142, 0x1 ;  /* 0x000000018e8e6836 */ /* 0x000fe20000000000 */
[----:B------:R-:W-:Y:S04]  /*221a0*/  ISETP.NE.AND P6, PT, R143, RZ, PT ;  /* 0x000000ff8f00720c */ /* 0x000fe80003fc5270 */
[----:B------:R-:W-:Y:S03]  /*221b0*/  SEL R139, R137, R139, !P6 ;  /* 0x0000008b898b7207 */ /* 0x000fe60007000000 */
[----:B------:R-:W-:Y:S01]  /*221c0*/  @!P5 IMAD.MOV R142, RZ, RZ, -R142 ;  /* 0x000000ffff8ed224 */ /* 0x000fe200078e0a8e */
[----:B------:R-:W-:Y:S04]  /*221d0*/  LEA R148, P5, R139, R222, 0x2 ;  /* 0x000000de8b947211 */ /* 0x000fe800078a10ff */
        /* <DEDUP_REMOVED lines=11> */
[----:B------:R-:W-:Y:S04]  /*22290*/  IMAD R137, R140, R138, R137 ;  /* 0x0000008a8c897224 */ /* 0x000fe800078e0289 */
[----:B------:R-:W-:Y:S02]  /*222a0*/  IMAD.IADD R143, R143, 0x1, R137 ;  /* 0x000000018f8f7824 */ /* 0x000fe400078e0289 */
        /* <DEDUP_REMOVED lines=8> */
.L_x_6676:
[----:B------:R-:W-:Y:S05]  /*22330*/  BSYNC.RECONVERGENT B0 ;  /* 0x0000000000007941 */ /* 0x000fea0003800200 */
.L_x_6675:
[----:B------:R-:W-:Y:S01]  /*22340*/  @!P4 R2UR UR10, R134 ;  /* 0x00000000860ac2ca */ /* 0x000fe200000e0000 */
[----:B------:R-:W-:Y:S01]  /*22350*/  IMAD.SHL.U32 R3, R206, 0x20, RZ ;  /* 0x00000020ce037824 */ /* 0x000fe200078e00ff */
[C---:B------:R-:W-:Y:S02]  /*22360*/  @!P4 R2UR UR11, R135.reuse ;  /* 0x00000000870bc2ca */ /* 0x040fe400000e0000 */
[C---:B------:R-:W-:Y:S02]  /*22370*/  @!P1 R2UR UR4, R134.reuse ;  /* 0x00000000860492ca */ /* 0x040fe400000e0000 */
[C---:B------:R-:W-:Y:S02]  /*22380*/  @!P1 R2UR UR5, R135.reuse ;  /* 0x00000000870592ca */ /* 0x040fe400000e0000 */
[C---:B------:R-:W-:Y:S02]  /*22390*/  @!P4 R2UR UR12, R134.reuse ;  /* 0x00000000860cc2ca */ /* 0x040fe400000e0000 */
[----:B------:R-:W-:Y:S02]  /*223a0*/  @!P4 R2UR UR13, R135 ;  /* 0x00000000870dc2ca */ /* 0x000fe400000e0000 */
[----:B------:R-:W-:Y:S02]  /*223b0*/  IADD3 R142, P0, PT, R3, R210, RZ ;  /* 0x000000d2038e7210 */ /* 0x000fe40007f1e0ff */
[C---:B------:R-:W-:Y:S01]  /*223c0*/  @!P1 R2UR UR16, R134.reuse ;  /* 0x00000000861092ca */ /* 0x040fe200000e0000 */
[----:B------:R-:W-:Y:S01]  /*223d0*/  @!PT LDS RZ, [RZ] ;  /* 0x00000000fffff984 */ /* 0x000fe20000000800 */
[----:B------:R-:W-:Y:S01]  /*223e0*/  @!PT LDS RZ, [RZ] ;  /* 0x00000000fffff984 */ /* 0x000fe20000000800 */
[----:B------:R-:W-:Y:S01]  /*223f0*/  @!PT LDS RZ, [RZ] ;  /* 0x00000000fffff984 */ /* 0x000fe20000000800 */
[----:B------:R-:W-:Y:S01]  /*22400*/  @!P4 LDGSTS.E.BYPASS.LTC128B.128 [R235+0x4000], desc[UR10][R210.64] ;  /* 0x04000000d2ebcfae */ /* 0x000fe2000b981a0a */
[----:B------:R-:W-:Y:S02]  /*22410*/  @!P1 R2UR UR10, R134 ;  /* 0x00000000860a92ca */ /* 0x000fe400000e0000 */
[C---:B------:R-:W-:Y:S01]  /*22420*/  @!P1 R2UR UR11, R135.reuse ;  /* 0x00000000870b92ca */ /* 0x040fe200000e0000 */
[----:B------:R1:W-:Y:S01]  /*22430*/  @P4 STS.128 [R235+0x4000], RZ ;  /* 0x004000ffeb004388 */ /* 0x0003e20000000c00 */
[----:B------:R-:W-:Y:S02]  /*22440*/  SHF.L.U64.HI R136, R206, 0x5, R207 ;  /* 0x00000005ce887819 */ /* 0x000fe400000102cf */
[C---:B------:R-:W-:Y:S01]  /*22450*/  @!P1 R2UR UR17, R135.reuse ;  /* 0x00000000871192ca */ /* 0x040fe200000e0000 */
[----:B------:R-:W-:Y:S01]  /*22460*/  @!PT LDS RZ, [RZ] ;  /* 0x00000000fffff984 */ /* 0x000fe20000000800 */
[----:B------:R-:W-:Y:S01]  /*22470*/  @!PT LDS RZ, [RZ] ;  /* 0x00000000fffff984 */ /* 0x000fe20000000800 */
[----:B------:R-:W-:Y:S01]  /*22480*/  @!PT LDS RZ, [RZ] ;  /* 0x00000000fffff984 */ /* 0x000fe20000000800 */
[----:B------:R-:W-:Y:S01]  /*22490*/  @!P1 LDGSTS.E.BYPASS.LTC128B.128 [R235+0x8000], desc[UR4][R210.64+0x80] ;  /* 0x08000080d2eb9fae */ /* 0x000fe2000b981a04 */
[----:B------:R-:W-:Y:S01]  /*224a0*/  @!P4 R2UR UR4, R134 ;  /* 0x000000008604c2ca */ /* 0x000fe200000e0000 */
[----:B------:R-:W-:Y:S01]  /*224b0*/  IMAD.X R143, R136, 0x1, R211, P0 ;  /* 0x00000001888f7824 */ /* 0x000fe200000e06d3 */
[----:B------:R-:W-:Y:S01]  /*224c0*/  @!P4 R2UR UR5, R135 ;  /* 0x000000008705c2ca */ /* 0x000fe200000e0000 */
[----:B------:R1:W-:Y:S01]  /*224d0*/  @P1 STS.128 [R235+0x8000], RZ ;  /* 0x008000ffeb001388 */ /* 0x0003e20000000c00 */
[-C--:B------:R-:W-:Y:S02]  /*224e0*/  IADD3 R140, P0, PT, R142, R3.reuse, RZ ;  /* 0x000000038e8c7210 */ /* 0x080fe40007f1e0ff */
[C---:B------:R-:W-:Y:S01]  /*224f0*/  @!P4 R2UR UR14, R134.reuse ;  /* 0x00000000860ec2ca */ /* 0x040fe200000e0000 */
[----:B------:R-:W-:Y:S01]  /*22500*/  @!PT LDS RZ, [RZ] ;  /* 0x00000000fffff984 */ /* 0x000fe20000000800 */
[----:B------:R-:W-:Y:S01]  /*22510*/  @!PT LDS RZ, [RZ] ;  /* 0x00000000fffff984 */ /* 0x000fe20000000800 */
[----:B------:R-:W-:Y:S01]  /*22520*/  @!PT LDS RZ, [RZ] ;  /* 0x00000000fffff984 */ /* 0x000fe20000000800 */
[----:B------:R-:W-:Y:S01]  /*22530*/  @!P4 LDGSTS.E.BYPASS.LTC128B.128 [R235+0x4800], desc[UR12][R142.64] ;  /* 0x048000008eebcfae */ /* 0x000fe2000b981a0c */
[----:B------:R-:W-:Y:S01]  /*22540*/  @!P1 R2UR UR12, R134 ;  /* 0x00000000860c92ca */ /* 0x000fe200000e0000 */
[--C-:B------:R-:W-:Y:S01]  /*22550*/  IMAD.X R141, R143, 0x1, R136.reuse, P0 ;  /* 0x000000018f8d7824 */ /* 0x100fe200000e0688 */
[C---:B------:R-:W-:Y:S01]  /*22560*/  @!P1 R2UR UR13, R135.reuse ;  /* 0x00000000870d92ca */ /* 0x040fe200000e0000 */
[----:B------:R1:W-:Y:S01]  /*22570*/  @P4 STS.128 [R235+0x4800], RZ ;  /* 0x004800ffeb004388 */ /* 0x0003e20000000c00 */
[-C--:B------:R-:W-:Y:S02]  /*22580*/  IADD3 R138, P0, PT, R140, R3.reuse, RZ ;  /* 0x000000038c8a7210 */ /* 0x080fe40007f1e0ff */
[----:B------:R-:W-:Y:S01]  /*22590*/  @!P4 R2UR UR15, R135 ;  /* 0x00000000870fc2ca */ /* 0x000fe200000e0000 */
[----:B------:R-:W-:Y:S01]  /*225a0*/  @!PT LDS RZ, [RZ] ;  /* 0x00000000fffff984 */ /* 0x000fe20000000800 */
[----:B------:R-:W-:Y:S01]  /*225b0*/  @!PT LDS RZ, [RZ] ;  /* 0x00000000fffff984 */ /* 0x000fe20000000800 */
[----:B------:R-:W-:Y:S01]  /*225c0*/  @!PT LDS RZ, [RZ] ;  /* 0x00000000fffff984 */ /* 0x000fe20000000800 */
[----:B------:R-:W-:Y:S01]  /*225d0*/  @!P1 LDGSTS.E.BYPASS.LTC128B.128 [R235+0x8800], desc[UR10][R142.64+0x80] ;  /* 0x088000808eeb9fae */ /* 0x000fe2000b981a0a */
[----:B------:R-:W-:Y:S01]  /*225e0*/  @!P4 R2UR UR10, R134 ;  /* 0x00000000860ac2ca */ /* 0x000fe200000e0000 */
[--C-:B------:R-:W-:Y:S01]  /*225f0*/  IMAD.X R139, R141, 0x1, R136.reuse, P0 ;  /* 0x000000018d8b7824 */ /* 0x100fe200000e0688 */
[----:B------:R-:W-:Y:S01]  /*22600*/  @!P4 R2UR UR11, R135 ;  /* 0x00000000870bc2ca */ /* 0x000fe200000e0000 */
[----:B------:R1:W-:Y:S01]  /*22610*/  @P1 STS.128 [R235+0x8800], RZ ;  /* 0x008800ffeb001388 */ /* 0x0003e20000000c00 */
[-C--:B------:R-:W-:Y:S03]  /*22620*/  IADD3 R144, P0, PT, R138, R3.reuse, RZ ;  /* 0x000000038a907210 */ /* 0x080fe60007f1e0ff */
[----:B------:R-:W-:Y:S01]  /*22630*/  @!PT LDS RZ, [RZ] ;  /* 0x00000000fffff984 */ /* 0x000fe20000000800 */
[----:B------:R-:W-:Y:S01]  /*22640*/  @!PT LDS RZ, [RZ] ;  /* 0x00000000fffff984 */ /* 0x000fe20000000800 */
[----:B------:R-:W-:Y:S01]  /*22650*/  @!PT LDS RZ, [RZ] ;  /* 0x00000000fffff984 */ /* 0x000fe20000000800 */
[----:B------:R-:W-:Y:S01]  /*22660*/  @!P4 LDGSTS.E.BYPASS.LTC128B.128 [R235+0x5000], desc[UR4][R140.64] ;  /* 0x050000008cebcfae */ /* 0x000fe2000b981a04 */
[C---:B------:R-:W-:Y:S01]  /*22670*/  @!P1 R2UR UR4, R134.reuse ;  /* 0x00000000860492ca */ /* 0x040fe200000e0000 */
[--C-:B------:R-:W-:Y:S01]  /*22680*/  IMAD.X R145, R139, 0x1, R136.reuse, P0 ;  /* 0x000000018b917824 */ /* 0x100fe200000e0688 */
[C---:B------:R-:W-:Y:S01]  /*22690*/  @!P1 R2UR UR5, R135.reuse ;  /* 0x00000000870592ca */ /* 0x040fe200000e0000 */
[----:B------:R1:W-:Y:S04]  /*226a0*/  @P4 STS.128 [R235+0x5000], RZ ;  /* 0x005000ffeb004388 */ /* 0x0003e80000000c00 */
[----:B------:R-:W-:Y:S01]  /*226b0*/  @!PT LDS RZ, [RZ] ;  /* 0x00000000fffff984 */ /* 0x000fe20000000800 */
[----:B------:R-:W-:Y:S01]  /*226c0*/  @!PT LDS RZ, [RZ] ;  /* 0x00000000fffff984 */ /* 0x000fe20000000800 */
[----:B------:R-:W-:Y:S01]  /*226d0*/  @!PT LDS RZ, [RZ] ;  /* 0x00000000fffff984 */ /* 0x000fe20000000800 */
[----:B------:R2:W-:Y:S01]  /*226e0*/  @!P1 LDGSTS.E.BYPASS.LTC128B.128 [R235+0x9000], desc[UR12][R140.64+0x80] ;  /* 0x090000808ceb9fae */ /* 0x0005e2000b981a0c */
[C---:B------:R-:W-:Y:S02]  /*226f0*/  @!P4 R2UR UR12, R134.reuse ;  /* 0x00000000860cc2ca */ /* 0x040fe400000e0000 */
[C---:B------:R-:W-:Y:S01]  /*22700*/  @!P4 R2UR UR13, R135.reuse ;  /* 0x00000000870dc2ca */ /* 0x040fe200000e0000 */
[----:B------:R1:W-:Y:S04]  /*22710*/  @P1 STS.128 [R235+0x9000], RZ ;  /* 0x009000ffeb001388 */ /* 0x0003e80000000c00 */
[----:B------:R-:W-:Y:S01]  /*22720*/  @!PT LDS RZ, [RZ] ;  /* 0x00000000fffff984 */ /* 0x000fe20000000800 */
[----:B------:R-:W-:Y:S01]  /*22730*/  @!PT LDS RZ, [RZ] ;  /* 0x00000000fffff984 */ /* 0x000fe20000000800 */
[----:B------:R-:W-:Y:S01]  /*22740*/  @!PT LDS RZ, [RZ] ;  /* 0x00000000fffff984 */ /* 0x000fe20000000800 */
[----:B------:R-:W-:Y:S01]  /*22750*/  @!P4 LDGSTS.E.BYPASS.LTC128B.128 [R235+0x5800], desc[UR10][R138.64] ;  /* 0x058000008aebcfae */ /* 0x000fe2000b981a0a */
[C---:B------:R-:W-:Y:S02]  /*22760*/  @!P1 R2UR UR10, R134.reuse ;  /* 0x00000000860a92ca */ /* 0x040fe400000e0000 */
        /* <DEDUP_REMOVED lines=12> */
[----:B------:R1:W-:Y:S01]  /*22830*/  @!P4 LDGSTS.E.BYPASS.LTC128B.128 [R235+0x6000], desc[UR12][R144.64] ;  /* 0x0600000090ebcfae */ /* 0x0003e2000b981a0c */
[----:B------:R-:W-:Y:S02]  /*22840*/  @!P1 R2UR UR12, R134 ;  /* 0x00000000860c92ca */ /* 0x000fe400000e0000 */
[-C--:B--2---:R-:W-:Y:S01]  /*22850*/  IADD3 R140, P0, PT, R144, R3.reuse, RZ ;  /* 0x00000003908c7210 */ /* 0x084fe20007f1e0ff */
[----:B------:R1:W-:Y:S01]  /*22860*/  @P4 STS.128 [R235+0x6000], RZ ;  /* 0x006000ffeb004388 */ /* 0x0003e20000000c00 */
[----:B------:R-:W-:Y:S03]  /*22870*/  @!P1 R2UR UR13, R135 ;  /* 0x00000000870d92ca */ /* 0x000fe600000e0000 */
[----:B------:R-:W-:Y:S01]  /*22880*/  @!PT LDS RZ, [RZ] ;  /* 0x00000000fffff984 */ /* 0x000fe20000000800 */
[----:B------:R-:W-:Y:S01]  /*22890*/  @!PT LDS RZ, [RZ] ;  /* 0x00000000fffff984 */ /* 0x000fe20000000800 */
[----:B------:R-:W-:Y:S01]  /*228a0*/  @!PT LDS RZ, [RZ] ;  /* 0x00000000fffff984 */ /* 0x000fe20000000800 */
[----:B------:R1:W-:Y:S01]  /*228b0*/  @!P1 LDGSTS.E.BYPASS.LTC128B.128 [R235+0xa000], desc[UR10][R144.64+0x80] ;  /* 0x0a00008090eb9fae */ /* 0x0003e2000b981a0a */
[--C-:B------:R-:W-:Y:S01]  /*228c0*/  IMAD.X R141, R145, 0x1, R136.reuse, P0 ;  /* 0x00000001918d7824 */ /* 0x100fe200000e0688 */
[C---:B------:R-:W-:Y:S02]  /*228d0*/  @!P4 R2UR UR10, R134.reuse ;  /* 0x00000000860ac2ca */ /* 0x040fe400000e0000 */
[----:B------:R1:W-:Y:S01]  /*228e0*/  @P1 STS.128 [R235+0xa000], RZ ;  /* 0x00a000ffeb001388 */ /* 0x0003e20000000c00 */
[C---:B------:R-:W-:Y:S03]  /*228f0*/  @!P4 R2UR UR11, R135.reuse ;  /* 0x00000000870bc2ca */ /* 0x040fe600000e0000 */
[----:B------:R-:W-:Y:S01]  /*22900*/  @!PT LDS RZ, [RZ] ;  /* 0x00000000fffff984 */ /* 0x000fe20000000800 */
[----:B------:R-:W-:Y:S01]  /*22910*/  @!PT LDS RZ, [RZ] ;  /* 0x00000000fffff984 */ /* 0x000fe20000000800 */
[----:B------:R-:W-:Y:S01]  /*22920*/  @!PT LDS RZ, [RZ] ;  /* 0x00000000fffff984 */ /* 0x000fe20000000800 */
[----:B------:R1:W-:Y:S01]  /*22930*/  @!P4 LDGSTS.E.BYPASS.LTC128B.128 [R235+0x6800], desc[UR4][R140.64] ;  /* 0x068000008cebcfae */ /* 0x0003e2000b981a04 */
[----:B------:R-:W-:Y:S02]  /*22940*/  @!P1 R2UR UR4, R134 ;  /* 0x00000000860492ca */ /* 0x000fe400000e0000 */
[-C--:B---3--:R-:W-:Y:S01]  /*22950*/  IADD3 R138, P5, PT, R140, R3.reuse, RZ ;  /* 0x000000038c8a7210 */ /* 0x088fe20007fbe0ff */
[----:B------:R1:W-:Y:S01]  /*22960*/  @P4 STS.128 [R235+0x6800], RZ ;  /* 0x006800ffeb004388 */ /* 0x0003e20000000c00 */
[----:B------:R-:W-:Y:S02]  /*22970*/  @!P1 R2UR UR5, R135 ;  /* 0x00000000870592ca */ /* 0x000fe400000e0000 */
[----:B------:R-:W-:Y:S01]  /*22980*/  IADD3 R142, P0, PT, R138, R3, RZ ;  /* 0x000000038a8e7210 */ /* 0x000fe20007f1e0ff */
        /* <DEDUP_REMOVED lines=28> */
.L_x_6674:
[----:B------:R-:W-:Y:S05]  /*22b50*/  BSYNC.RECONVERGENT B1 ;  /* 0x0000000000017941 */ /* 0x000fea0003800200 */
.L_x_6673:
[----:B------:R-:W-:Y:S01]  /*22b60*/  VIADD R3, R234, 0xffffffc0 ;  /* 0xffffffc0ea037836 */ /* 0x000fe20000000000 */
[----:B------:R-:W-:Y:S01]  /*22b70*/  R2UR UR5, R135 ;  /* 0x00000000870572ca */ /* 0x000fe200000e0000 */
[C---:B------:R-:W-:Y:S01]  /*22b80*/  VIADD R135, R233.reuse, 0x41 ;  /* 0x00000041e9877836 */ /* 0x040fe20000000000 */
[----:B------:R-:W-:Y:S01]  /*22b90*/  R2UR UR4, R134 ;  /* 0x00000000860472ca */ /* 0x000fe200000e0000 */
[----:B------:R-:W-:Y:S01]  /*22ba0*/  VIADD R136, R233, 0x40 ;  /* 0x00000040e9887836 */ /* 0x000fe20000000000 */
[----:B------:R-:W-:Y:S01]  /*22bb0*/  ISETP.GE.AND P1, PT, R3, R228, PT ;  /* 0x000000e40300720c */ /* 0x000fe20003f26270 */
[----:B------:R-:W-:Y:S01]  /*22bc0*/  VIADD R134, R233, 0x38 ;  /* 0x00000038e9867836 */ /* 0x000fe20000000000 */
[----:B------:R-:W-:Y:S01]  /*22bd0*/  ISETP.GE.AND P6, PT, R3, R229, PT ;  /* 0x000000e50300720c */ /* 0x000fe20003fc6270 */
[----:B------:R-:W-:Y:S01]  /*22be0*/  VIADD R137, R233, 0x30 ;  /* 0x00000030e9897836 */ /* 0x000fe20000000000 */
[C---:B------:R-:W-:Y:S01]  /*22bf0*/  ISETP.GE.AND P5, PT, R3.reuse, R227, PT ;  /* 0x000000e30300720c */ /* 0x040fe20003fa6270 */
[C---:B-1----:R-:W-:Y:S01]  /*22c00*/  VIADD R139, R234.reuse, 0x1 ;  /* 0x00000001ea8b7836 */ /* 0x042fe20000000000 */
[----:B------:R-:W-:Y:S01]  /*22c10*/  ISETP.GE.AND P0, PT, R3, R230, PT ;  /* 0x000000e60300720c */ /* 0x000fe20003f06270 */
        /* <DEDUP_REMOVED lines=12> */
[----:B------:R-:W-:Y:S01]  /*22ce0*/  FFMA.FTZ R6, -R221, R135, R6 ;  /* 0x00000087dd067223 */ /* 0x000fe20000010106 */
[----:B------:R-:W-:Y:S02]  /*22cf0*/  VIADD R135, R233, 0x31 ;  /* 0x00000031e9877836 */ /* 0x000fe40000000000 */
[CC--:B------:R-:W-:Y:S01]  /*22d00*/  FFMA.FTZ R10, -R221.reuse, R3.reuse, R10 ;  /* 0x00000003dd0a7223 */ /* 0x0c0fe2000001010a */
[----:B------:R-:W-:Y:S01]  /*22d10*/  FFMA.FTZ R4, -R221, R3, R4 ;  /* 0x00000003dd047223 */ /* 0x000fe20000010104 */
[----:B------:R-:W-:Y:S01]  /*22d20*/  IABS R134, R134 ;  /* 0x0000008600867213 */ /* 0x000fe20000000000 */
[----:B------:R-:W-:Y:S01]  /*22d30*/  VIADD R3, R233, 0x29 ;  /* 0x00000029e9037836 */ /* 0x000fe20000000000 */
[----:B------:R-:W-:Y:S01]  /*22d40*/  IABS R135, R135 ;  /* 0x0000008700877213 */ /* 0x000fe20000000000 */
[----:B------:R-:W-:Y:S01]  /*22d50*/  FFMA.FTZ R7, -R221, R136, R7 ;  /* 0x00000088dd077223 */ /* 0x000fe20000010107 */
[----:B------:R-:W-:Y:S01]  /*22d60*/  I2FP.F32.S32 R134, R134 ;  /* 0x0000008600867245 */ /* 0x000fe20000201400 */
[----:B------:R-:W-:Y:S01]  /*22d70*/  VIADD R136, R233, 0x28 ;  /* 0x00000028e9887836 */ /* 0x000fe20000000000 */
[----:B------:R-:W-:Y:S01]  /*22d80*/  IABS R3, R3 ;  /* 0x0000000300037213 */ /* 0x000fe20000000000 */
[C---:B------:R-:W-:Y:S01]  /*22d90*/  VIADD R143, R234.reuse, 0xffffffe1 ;  /* 0xffffffe1ea8f7836 */ /* 0x040fe20000000000 */
[----:B------:R-:W-:Y:S01]  /*22da0*/  IABS R137, R137 ;  /* 0x0000008900897213 */ /* 0x000fe20000000000 */
[CC--:B------:R-:W-:Y:S01]  /*22db0*/  FFMA.FTZ R11, -R221.reuse, R134.reuse, R11 ;  /* 0x00000086dd0b7223 */ /* 0x0c0fe2000001010b */
[----:B------:R-:W-:Y:S01]  /*22dc0*/  I2FP.F32.S32 R135, R135 ;  /* 0x0000008700877245 */ /* 0x000fe20000201400 */
[C---:B------:R-:W-:Y:S01]  /*22dd0*/  FFMA.FTZ R5, -R221.reuse, R134, R5 ;  /* 0x00000086dd057223 */ /* 0x040fe20000010105 */
[----:B------:R-:W-:Y:S01]  /*22de0*/  I2FP.F32.S32 R3, R3 ;  /* 0x0000000300037245 */ /* 0x000fe20000201400 */
[C---:B------:R-:W-:Y:S01]  /*22df0*/  VIADD R141, R234.reuse, 0xffffffe8 ;  /* 0xffffffe8ea8d7836 */ /* 0x040fe20000000000 */
[----:B------:R-:W-:Y:S01]  /*22e00*/  I2FP.F32.S32 R134, R137 ;  /* 0x0000008900867245 */ /* 0x000fe20000201400 */
[CC--:B------:R-:W-:Y:S01]  /*22e10*/  FFMA.FTZ R8, -R221.reuse, R135.reuse, R8 ;  /* 0x00000087dd087223 */ /* 0x0c0fe20000010108 */
[----:B------:R-:W-:Y:S01]  /*22e20*/  IABS R136, R136 ;  /* 0x0000008800887213 */ /* 0x000fe20000000000 */
[----:B------:R-:W-:Y:S01]  /*22e30*/  FFMA.FTZ R14, -R221, R135, R14 ;  /* 0x00000087dd0e7223 */ /* 0x000fe2000001010e */
[----:B------:R-:W-:Y:S02]  /*22e40*/  VIADD R137, R233, 0x20 ;  /* 0x00000020e9897836 */ /* 0x000fe40000000000 */
[-C--:B------:R-:W-:Y:S01]  /*22e50*/  FFMA.FTZ R12, -R221, R3.reuse, R12 ;  /* 0x00000003dd0c7223 */ /* 0x080fe2000001010c */
[----:B------:R-:W-:Y:S01]  /*22e60*/  VIADD R135, R233, 0x21 ;  /* 0x00000021e9877836 */ /* 0x000fe20000000000 */
[----:B------:R-:W-:Y:S01]  /*22e70*/  I2FP.F32.S32 R136, R136 ;  /* 0x0000008800887245 */ /* 0x000fe20000201400 */
[----:B------:R-:W-:Y:S01]  /*22e80*/  FFMA.FTZ R18, -R221, R3, R18 ;  /* 0x00000003dd127223 */ /* 0x000fe20000010112 */
[----:B------:R-:W-:Y:S01]  /*22e90*/  VIADD R3, R233, 0x19 ;  /* 0x00000019e9037836 */ /* 0x000fe20000000000 */
[----:B------:R-:W-:Y:S01]  /*22ea0*/  IABS R137, R137 ;  /* 0x0000008900897213 */ /* 0x000fe20000000000 */
[C---:B------:R-:W-:Y:S01]  /*22eb0*/  FFMA.FTZ R15, -R221.reuse, R134, R15 ;  /* 0x00000086dd0f7223 */ /* 0x040fe2000001010f */
[----:B------:R-:W-:Y:S01]  /*22ec0*/  IABS R135, R135 ;  /* 0x0000008700877213 */ /* 0x000fe20000000000 */
[CC--:B------:R-:W-:Y:S01]  /*22ed0*/  FFMA.FTZ R13, -R221.reuse, R136.reuse, R13 ;  /* 0x00000088dd0d7223 */ /* 0x0c0fe2000001010d */
[C---:B------:R-:W-:Y:S01]  /*22ee0*/  FFMA.FTZ R19, -R221.reuse, R136, R19 ;  /* 0x00000088dd137223 */ /* 0x040fe20000010113 */
[----:B------:R-:W-:Y:S01]  /*22ef0*/  FFMA.FTZ R9, -R221, R134, R9 ;  /* 0x00000086dd097223 */ /* 0x000fe20000010109 */
[----:B------:R-:W-:Y:S01]  /*22f00*/  I2FP.F32.S32 R136, R137 ;  /* 0x0000008900887245 */ /* 0x000fe20000201400 */
[C---:B------:R-:W-:Y:S01]  /*22f10*/  VIADD R137, R233.reuse, 0x11 ;  /* 0x00000011e9897836 */ /* 0x040fe20000000000 */
[----:B------:R-:W-:Y:S01]  /*22f20*/  IABS R3, R3 ;  /* 0x0000000300037213 */ /* 0x000fe20000000000 */
[----:B------:R-:W-:Y:S01]  /*22f30*/  VIADD R134, R233, 0x18 ;  /* 0x00000018e9867836 */ /* 0x000fe20000000000 */
[----:B------:R-:W-:Y:S01]  /*22f40*/  I2FP.F32.S32 R135, R135 ;  /* 0x0000008700877245 */ /* 0x000fe20000201400 */
[CC--:B------:R-:W-:Y:S01]  /*22f50*/  FFMA.FTZ R17, -R221.reuse, R136.reuse, R17 ;  /* 0x00000088dd117223 */ /* 0x0c0fe20000010111 */
[----:B------:R-:W-:Y:S01]  /*22f60*/  I2FP.F32.S32 R3, R3 ;  /* 0x0000000300037245 */ /* 0x000fe20000201400 */
[C---:B------:R-:W-:Y:S01]  /*22f70*/  FFMA.FTZ R23, -R221.reuse, R136, R23 ;  /* 0x00000088dd177223 */ /* 0x040fe20000010117 */
[----:B------:R-:W-:Y:S01]  /*22f80*/  IABS R137, R137 ;  /* 0x0000008900897213 */ /* 0x000fe20000000000 */
[CC--:B------:R-:W-:Y:S01]  /*22f90*/  FFMA.FTZ R22, -R221.reuse, R135.reuse, R22 ;  /* 0x00000087dd167223 */ /* 0x0c0fe20000010116 */
[----:B------:R-:W-:Y:S01]  /*22fa0*/  FFMA.FTZ R16, -R221, R135, R16 ;  /* 0x00000087dd107223 */ /* 0x000fe20000010110 */
[----:B------:R-:W-:Y:S01]  /*22fb0*/  IABS R134, R134 ;  /* 0x0000008600867213 */ /* 0x000fe20000000000 */
[----:B------:R-:W-:Y:S02]  /*22fc0*/  VIADD R135, R233, 0x9 ;  /* 0x00000009e9877836 */ /* 0x000fe40000000000 */
[CC--:B------:R-:W-:Y:S01]  /*22fd0*/  FFMA.FTZ R20, -R221.reuse, R3.reuse, R20 ;  /* 0x00000003dd147223 */ /* 0x0c0fe20000010114 */
[----:B------:R-:W-:Y:S01]  /*22fe0*/  FFMA.FTZ R26, -R221, R3, R26 ;  /* 0x00000003dd1a7223 */ /* 0x000fe2000001011a */
        /* <DEDUP_REMOVED lines=12> */
[----:B------:R-:W-:Y:S01]  /*230b0*/  I2FP.F32.S32 R3, R3 ;  /* 0x0000000300037245 */ /* 0x000fe20000201400 */
[----:B------:R-:W-:Y:S01]  /*230c0*/  VIADD R137, R233, 0xfffffff1 ;  /* 0xfffffff1e9897836 */ /* 0x000fe20000000000 */
[----:B------:R-:W-:Y:S01]  /*230d0*/  IABS R136, R136 ;  /* 0x0000008800887213 */ /* 0x000fe20000000000 */
[CC--:B------:R-:W-:Y:S01]  /*230e0*/  FFMA.FTZ R28, -R221.reuse, R135.reuse, R28 ;  /* 0x00000087dd1c7223 */ /* 0x0c0fe2000001011c */
[----:B------:R-:W-:Y:S01]  /*230f0*/  FFMA.FTZ R34, -R221, R135, R34 ;  /* 0x00000087dd227223 */ /* 0x000fe20000010122 */
[----:B------:R-:W-:Y:S01]  /*23100*/  IABS R134, R134 ;  /* 0x0000008600867213 */ /* 0x000fe20000000000 */
[----:B------:R-:W-:Y:S01]  /*23110*/  VIADD R135, R233, 0xfffffff9 ;  /* 0xfffffff9e9877836 */ /* 0x000fe20000000000 */
[----:B------:R-:W-:Y:S01]  /*23120*/  IABS R137, R137 ;  /* 0x0000008900897213 */ /* 0x000fe20000000000 */
[CC--:B------:R-:W-:Y:S01]  /*23130*/  FFMA.FTZ R38, -R221.reuse, R3.reuse, R38 ;  /* 0x00000003dd267223 */ /* 0x0c0fe20000010126 */
[C---:B------:R-:W-:Y:S01]  /*23140*/  FFMA.FTZ R32, -R221.reuse, R3, R32 ;  /* 0x00000003dd207223 */ /* 0x040fe20000010120 */
[----:B------:R-:W-:Y:S01]  /*23150*/  I2FP.F32.S32 R136, R136 ;  /* 0x0000008800887245 */ /* 0x000fe20000201400 */
[C---:B------:R-:W-:Y:S01]  /*23160*/  VIADD R140, R234.reuse, 0xffffffe9 ;  /* 0xffffffe9ea8c7836 */ /* 0x040fe20000000000 */
[----:B------:R-:W-:Y:S01]  /*23170*/  I2FP.F32.S32 R134, R134 ;  /* 0x0000008600867245 */ /* 0x000fe20000201400 */
[----:B------:R-:W-:Y:S01]  /*23180*/  VIADD R145, R234, 0xffffffd9 ;  /* 0xffffffd9ea917836 */ /* 0x000fe20000000000 */
[----:B------:R-:W-:Y:S01]  /*23190*/  I2FP.F32.S32 R3, R137 ;  /* 0x0000008900037245 */ /* 0x000fe20000201400 */
[C---:B------:R-:W-:Y:S01]  /*231a0*/  FFMA.FTZ R31, -R221.reuse, R136, R31 ;  /* 0x00000088dd1f7223 */ /* 0x040fe2000001011f */
[----:B------:R-:W-:Y:S01]  /*231b0*/  IABS R135, R135 ;  /* 0x0000008700877213 */ /* 0x000fe20000000000 */
[C---:B------:R-:W-:Y:S01]  /*231c0*/  FFMA.FTZ R29, -R221.reuse, R134, R29 ;  /* 0x00000086dd1d7223 */ /* 0x040fe2000001011d */
[C---:B------:R-:W-:Y:S01]  /*231d0*/  FFMA.FTZ R25, -R221.reuse, R136, R25 ;  /* 0x00000088dd197223 */ /* 0x040fe20000010119 */
[CC--:B------:R-:W-:Y:S01]  /*231e0*/  FFMA.FTZ R46, -R221.reuse, R3.reuse, R46 ;  /* 0x00000003dd2e7223 */ /* 0x0c0fe2000001012e */
[C---:B------:R-:W-:Y:S01]  /*231f0*/  FFMA.FTZ R35, -R221.reuse, R134, R35 ;  /* 0x00000086dd237223 */ /* 0x040fe20000010123 */
[----:B------:R-:W-:Y:S01]  /*23200*/  FFMA.FTZ R40, -R221, R3, R40 ;  /* 0x00000003dd287223 */ /* 0x000fe20000010128 */
[----:B------:R-:W-:Y:S01]  /*23210*/  I2FP.F32.S32 R135, R135 ;  /* 0x0000008700877245 */ /* 0x000fe20000201400 */
[C---:B------:R-:W-:Y:S01]  /*23220*/  VIADD R134, R233.reuse, 0xfffffff8 ;  /* 0xfffffff8e9867836 */ /* 0x040fe20000000000 */
[----:B------:R-:W-:Y:S01]  /*23230*/  IABS R138, R233 ;  /* 0x000000e9008a7213 */ /* 0x000fe20000000000 */
[C---:B------:R-:W-:Y:S01]  /*23240*/  VIADD R136, R233.reuse, 0xfffffff0 ;  /* 0xfffffff0e9887836 */ /* 0x040fe20000000000 */
[----:B------:R-:W-:Y:S01]  /*23250*/  FSEL R165, R4, -INF , P0 ;  /* 0xff80000004a57808 */ /* 0x000fe20000000000 */
[----:B------:R-:W-:Y:S02]  /*23260*/  VIADD R3, R233, 0xffffffe1 ;  /* 0xffffffe1e9037836 */ /* 0x000fe40000000000 */
[CC--:B------:R-:W-:Y:S01]  /*23270*/  FFMA.FTZ R36, -R221.reuse, R135.reuse, R36 ;  /* 0x00000087dd247223 */ /* 0x0c0fe20000010124 */
[----:B------:R-:W-:Y:S01]  /*23280*/  FFMA.FTZ R42, -R221, R135, R42 ;  /* 0x00000087dd2a7223 */ /* 0x000fe2000001012a */
[----:B------:R-:W-:Y:S01]  /*23290*/  IABS R134, R134 ;  /* 0x0000008600867213 */ /* 0x000fe20000000000 */
[C---:B------:R-:W-:Y:S01]  /*232a0*/  VIADD R135, R233.reuse, 0xffffffe9 ;  /* 0xffffffe9e9877836 */ /* 0x040fe20000000000 */
[----:B------:R-:W-:Y:S01]  /*232b0*/  IABS R136, R136 ;  /* 0x0000008800887213 */ /* 0x000fe20000000000 */
[----:B------:R-:W-:Y:S01]  /*232c0*/  VIADD R137, R233, 0xffffffe8 ;  /* 0xffffffe8e9897836 */ /* 0x000fe20000000000 */
        /* <DEDUP_REMOVED lines=10> */
[----:B------:R-:W-:Y:S01]  /*23370*/  IABS R137, R137 ;  /* 0x0000008900897213 */ /* 0x000fe20000000000 */
[CC--:B------:R-:W-:Y:S01]  /*23380*/  FFMA.FTZ R54, -R221.reuse, R3.reuse, R54 ;  /* 0x00000003dd367223 */ /* 0x0c0fe20000010136 */
[C---:B------:R-:W-:Y:S01]  /*23390*/  FFMA.FTZ R43, -R221.reuse, R134, R43 ;  /* 0x00000086dd2b7223 */ /* 0x040fe2000001012b */
[C---:B------:R-:W-:Y:S01]  /*233a0*/  FFMA.FTZ R41, -R221.reuse, R136, R41 ;  /* 0x00000088dd297223 */ /* 0x040fe20000010129 */
[----:B------:R-:W-:Y:S01]  /*233b0*/  FFMA.FTZ R48, -R221, R3, R48 ;  /* 0x00000003dd307223 */ /* 0x000fe20000010130 */
[----:B------:R-:W-:Y:S01]  /*233c0*/  I2FP.F32.S32 R135, R135 ;  /* 0x0000008700877245 */ /* 0x000fe20000201400 */
[C---:B------:R-:W-:Y:S01]  /*233d0*/  VIADD R134, R233.reuse, 0xffffffe0 ;  /* 0xffffffe0e9867836 */ /* 0x040fe20000000000 */
[----:B------:R-:W-:Y:S01]  /*233e0*/  I2FP.F32.S32 R136, R137 ;  /* 0x0000008900887245 */ /* 0x000fe20000201400 */
[----:B------:R-:W-:Y:S01]  /*233f0*/  VIADD R3, R233, 0xffffffd9 ;  /* 0xffffffd9e9037836 */ /* 0x000fe20000000000 */
[----:B------:R-:W-:Y:S01]  /*23400*/  I2FP.F32.S32 R138, R138 ;  /* 0x0000008a008a7245 */ /* 0x000fe20000201400 */
[CC--:B------:R-:W-:Y:S01]  /*23410*/  FFMA.FTZ R44, -R221.reuse, R135.reuse, R44 ;  /* 0x00000087dd2c7223 */ /* 0x0c0fe2000001012c */
[C---:B------:R-:W-:Y:S01]  /*23420*/  FFMA.FTZ R50, -R221.reuse, R135, R50 ;  /* 0x00000087dd327223 */ /* 0x040fe20000010132 */
[CC--:B------:R-:W-:Y:S01]  /*23430*/  FFMA.FTZ R45, -R221.reuse, R136.reuse, R45 ;  /* 0x00000088dd2d7223 */ /* 0x0c0fe2000001012d */
[----:B------:R-:W-:Y:S01]  /*23440*/  FFMA.FTZ R51, -R221, R136, R51 ;  /* 0x00000088dd337223 */ /* 0x000fe20000010133 */
[----:B------:R-:W-:Y:S01]  /*23450*/  IABS R134, R134 ;  /* 0x0000008600867213 */ /* 0x000fe20000000000 */
[C---:B------:R-:W-:Y:S01]  /*23460*/  VIADD R135, R233.reuse, 0xffffffc1 ;  /* 0xffffffc1e9877836 */ /* 0x040fe20000000000 */
[----:B------:R-:W-:Y:S01]  /*23470*/  IABS R3, R3 ;  /* 0x0000000300037213 */ /* 0x000fe20000000000 */
        /* <DEDUP_REMOVED lines=10> */
[----:B------:R-:W-:Y:S01]  /*23520*/  FFMA.FTZ R58, -R221, R3, R58 ;  /* 0x00000003dd3a7223 */ /* 0x000fe2000001013a */
        /* <DEDUP_REMOVED lines=15> */
[CC--:B------:R-:W-:Y:S01]  /*23620*/  FFMA.FTZ R61, -R221.reuse, R134.reuse, R61 ;  /* 0x00000086dd3d7223 */ /* 0x0c0fe2000001013d */
[C---:B------:R-:W-:Y:S01]  /*23630*/  FFMA.FTZ R67, -R221.reuse, R134, R67 ;  /* 0x00000086dd437223 */ /* 0x040fe20000010143 */
[----:B------:R-:W-:Y:S02]  /*23640*/  VIADD R134, R234, 0xfffffff9 ;  /* 0xfffffff9ea867836 */ /* 0x000fe40000000000 */
[CC--:B------:R-:W-:Y:S01]  /*23650*/  FFMA.FTZ R56, -R221.reuse, R3.reuse, R56 ;  /* 0x00000003dd387223 */ /* 0x0c0fe20000010138 */
[----:B------:R-:W-:Y:S01]  /*23660*/  FFMA.FTZ R62, -R221, R3, R62 ;  /* 0x00000003dd3e7223 */ /* 0x000fe2000001013e */
[----:B------:R-:W-:Y:S01]  /*23670*/  I2FP.F32.S32 R3, R135 ;  /* 0x0000008700037245 */ /* 0x000fe20000201400 */
[C---:B------:R-:W-:Y:S01]  /*23680*/  VIADD R136, R233.reuse, 0xffffffd0 ;  /* 0xffffffd0e9887836 */ /* 0x040fe20000000000 */
[----:B------:R-:W2:Y:S01]  /*23690*/  LD.E R135, desc[UR4][R132.64+0xdc] ;  /* 0x0000dc0484877980 */ /* 0x000ea2000c101900 */
[-C--:B------:R-:W-:Y:S01]  /*236a0*/  ISETP.GE.AND P4, PT, R134, R230.reuse, PT ;  /* 0x000000e68600720c */ /* 0x080fe20003f86270 */
[----:B------:R-:W-:Y:S01]  /*236b0*/  VIADD R233, R233, 0x80 ;  /* 0x00000080e9e97836 */ /* 0x000fe20000000000 */
[----:B------:R-:W-:Y:S01]  /*236c0*/  ISETP.GE.AND P0, PT, R158, R230, PT ;  /* 0x000000e69e00720c */ /* 0x000fe20003f06270 */
[-C--:B------:R-:W-:Y:S01]  /*236d0*/  FFMA.FTZ R60, -R221, R3.reuse, R60 ;  /* 0x00000003dd3c7223 */ /* 0x080fe2000001013c */
[----:B------:R-:W-:Y:S01]  /*236e0*/  FSEL R164, R33, -INF , P4 ;  /* 0xff80000021a47808 */ /* 0x000fe20002000000 */
[----:B------:R-:W-:Y:S01]  /*236f0*/  VIADD R33, R234, 0xfffffff8 ;  /* 0xfffffff8ea217836 */ /* 0x000fe20000000000 */
[----:B------:R-:W-:Y:S01]  /*23700*/  ISETP.GE.AND P4, PT, R139, R228, PT ;  /* 0x000000e48b00720c */ /* 0x000fe20003f86270 */
[----:B------:R-:W-:Y:S01]  /*23710*/  FFMA.FTZ R66, -R221, R3, R66 ;  /* 0x00000003dd427223 */ /* 0x000fe20000010142 */
[----:B------:R-:W-:Y:S01]  /*23720*/  FSEL R161, R8, -INF , P0 ;  /* 0xff80000008a17808 */ /* 0x000fe20000000000 */
[C---:B------:R-:W-:Y:S01]  /*23730*/  VIADD R8, R234.reuse, 0x30 ;  /* 0x00000030ea087836 */ /* 0x040fe20000000000 */
[----:B------:R-:W-:Y:S01]  /*23740*/  FSEL R174, R39, -INF , P4 ;  /* 0xff80000027ae7808 */ /* 0x000fe20002000000 */
[C---:B------:R-:W-:Y:S01]  /*23750*/  VIADD R39, R234.reuse, 0xfffffff1 ;  /* 0xfffffff1ea277836 */ /* 0x040fe20000000000 */
[-C--:B------:R-:W-:Y:S01]  /*23760*/  ISETP.GE.AND P4, PT, R137, R230.reuse, PT ;  /* 0x000000e68900720c */ /* 0x080fe20003f86270 */
[----:B------:R-:W-:Y:S01]  /*23770*/  VIADD R3, R234, 0x38 ;  /* 0x00000038ea037836 */ /* 0x000fe20000000000 */
[-C--:B------:R-:W-:Y:S02]  /*23780*/  ISETP.GE.AND P0, PT, R151, R230.reuse, PT ;  /* 0x000000e69700720c */ /* 0x080fe40003f06270 */
[----:B------:R-:W-:Y:S02]  /*23790*/  FSEL R162, R5, -INF , P4 ;  /* 0xff80000005a27808 */ /* 0x000fe40002000000 */
[-C--:B------:R-:W-:Y:S02]  /*237a0*/  ISETP.GE.AND P4, PT, R156, R230.reuse, PT ;  /* 0x000000e69c00720c */ /* 0x080fe40003f86270 */
[----:B------:R-:W-:Y:S01]  /*237b0*/  FSEL R157, R12, -INF , P0 ;  /* 0xff8000000c9d7808 */ /* 0x000fe20000000000 */
[----:B------:R-:W-:Y:S01]  /*237c0*/  VIADD R12, R234, 0x28 ;  /* 0x00000028ea0c7836 */ /* 0x000fe20000000000 */
[----:B------:R-:W-:Y:S02]  /*237d0*/  FSEL R159, R9, -INF , P4 ;  /* 0xff800000099f7808 */ /* 0x000fe40002000000 */
[----:B------:R-:W-:Y:S02]  /*237e0*/  ISETP.GE.AND P4, PT, R149, R230, PT ;  /* 0x000000e69500720c */ /* 0x000fe40003f86270 */
[----:B------:R-:W-:Y:S02]  /*237f0*/  ISETP.GE.AND P0, PT, R137, R228, PT ;  /* 0x000000e48900720c */ /* 0x000fe40003f06270 */
[----:B------:R-:W-:Y:S02]  /*23800*/  FSEL R153, R13, -INF , P4 ;  /* 0xff8000000d997808 */ /* 0x000fe40002000000 */
[----:B------:R-:W-:Y:S02]  /*23810*/  ISETP.GE.AND P4, PT, R146, R230, PT ;  /* 0x000000e69200720c */ /* 0x000fe40003f86270 */
[----:B------:R-:W-:Y:S02]  /*23820*/  FSEL R5, R7, -INF , P0 ;  /* 0xff80000007057808 */ /* 0x000fe40000000000 */
[-C--:B------:R-:W-:Y:S02]  /*23830*/  ISETP.GE.AND P0, PT, R158, R228.reuse, PT ;  /* 0x000000e49e00720c */ /* 0x080fe40003f06270 */
[----:B------:R-:W-:Y:S01]  /*23840*/  FSEL R150, R16, -INF , P4 ;  /* 0xff80000010967808 */ /* 0x000fe20002000000 */
[----:B------:R-:W-:Y:S01]  /*23850*/  VIADD R16, R234, 0x20 ;  /* 0x00000020ea107836 */ /* 0x000fe20000000000 */
[----:B------:R-:W-:Y:S01]  /*23860*/  FSEL R147, R10, -INF , P0 ;  /* 0xff8000000a937808 */ /* 0x000fe20000000000 */
[----:B------:R-:W-:Y:S01]  /*23870*/  VIADD R10, R234, 0x29 ;  /* 0x00000029ea0a7836 */ /* 0x000fe20000000000 */
[----:B------:R-:W-:Y:S02]  /*23880*/  ISETP.GE.AND P4, PT, R156, R228, PT ;  /* 0x000000e49c00720c */ /* 0x000fe40003f86270 */
[----:B------:R-:W-:Y:S02]  /*23890*/  ISETP.GE.AND P0, PT, R143, R230, PT ;  /* 0x000000e68f00720c */ /* 0x000fe40003f06270 */
        /* <DEDUP_REMOVED lines=8> */
[----:B------:R-:W-:Y:S01]  /*23920*/  FSEL R160, R24, -INF , P0 ;  /* 0xff80000018a07808 */ /* 0x000fe20000000000 */
[----:B------:R-:W-:Y:S01]  /*23930*/  VIADD R24, R234, 0x8 ;  /* 0x00000008ea187836 */ /* 0x000fe20000000000 */
[-C--:B------:R-:W-:Y:S02]  /*23940*/  ISETP.GE.AND P0, PT, R145, R228.reuse, PT ;  /* 0x000000e49100720c */ /* 0x080fe40003f06270 */
[----:B------:R-:W-:Y:S02]  /*23950*/  FSEL R186, R25, -INF , P4 ;  /* 0xff80000019ba7808 */ /* 0x000fe40002000000 */
        /* <DEDUP_REMOVED lines=10> */
[----:B------:R-:W-:Y:S02]  /*23a00*/  IABS R138, R138 ;  /* 0x0000008a008a7213 */ /* 0x000fe40000000000 */
[----:B------:R-:W-:Y:S01]  /*23a10*/  FSEL R190, R20, -INF , P1 ;  /* 0xff80000014be7808 */ /* 0x000fe20000800000 */
[----:B------:R-:W-:Y:S01]  /*23a20*/  VIADD R20, R234, 0x18 ;  /* 0x00000018ea147836 */ /* 0x000fe20000000000 */
[----:B------:R-:W-:Y:S02]  /*23a30*/  I2FP.F32.S32 R138, R138 ;  /* 0x0000008a008a7245 */ /* 0x000fe40000201400 */
[----:B------:R-:W-:Y:S02]  /*23a40*/  FSEL R32, R32, -INF , P0 ;  /* 0xff80000020207808 */ /* 0x000fe40000000000 */
[----:B------:R-:W-:Y:S01]  /*23a50*/  ISETP.GE.AND P1, PT, R149, R228, PT ;  /* 0x000000e49500720c */ /* 0x000fe20003f26270 */
        /* <DEDUP_REMOVED lines=12> */
[-C--:B------:R-:W-:Y:S02]  /*23b20*/  ISETP.GE.AND P0, PT, R139, R230.reuse, PT ;  /* 0x000000e68b00720c */ /* 0x080fe40003f06270 */
[----:B------:R-:W-:Y:S02]  /*23b30*/  FSEL R28, R28, -INF , P4 ;  /* 0xff8000001c1c7808 */ /* 0x000fe40002000000 */
[----:B------:R-:W-:Y:S02]  /*23b40*/  FSEL R29, R29, -INF , P1 ;  /* 0xff8000001d1d7808 */ /* 0x000fe40000800000 */
[----:B------:R-:W-:Y:S02]  /*23b50*/  FSEL R37, R37, -INF , P0 ;  /* 0xff80000025257808 */ /* 0x000fe40000000000 */
[----:B------:R-:W-:Y:S02]  /*23b60*/  ISETP.GE.AND P1, PT, R234, R230, PT ;  /* 0x000000e6ea00720c */ /* 0x000fe40003f26270 */
[-C--:B------:R-:W-:Y:S02]  /*23b70*/  ISETP.GE.AND P0, PT, R138, R228.reuse, PT ;  /* 0x000000e48a00720c */ /* 0x080fe40003f06270 */
[-C--:B------:R-:W-:Y:S02]  /*23b80*/  ISETP.GE.AND P4, PT, R143, R228.reuse, PT ;  /* 0x000000e48f00720c */ /* 0x080fe40003f86270 */
[----:B------:R-:W-:Y:S02]  /*23b90*/  FSEL R36, R36, -INF , P1 ;  /* 0xff80000024247808 */ /* 0x000fe40000800000 */
[----:B------:R-:W-:Y:S02]  /*23ba0*/  FSEL R30, R30, -INF , P0 ;  /* 0xff8000001e1e7808 */ /* 0x000fe40000000000 */
[----:B------:R-:W-:Y:S01]  /*23bb0*/  FSEL R189, R23, -INF , P4 ;  /* 0xff80000017bd7808 */ /* 0x000fe20002000000 */
[----:B------:R-:W-:Y:S01]  /*23bc0*/  VIADD R23, R234, 0x9 ;  /* 0x00000009ea177836 */ /* 0x000fe20000000000 */
[----:B------:R-:W-:Y:S02]  /*23bd0*/  ISETP.GE.AND P1, PT, R39, R228, PT ;  /* 0x000000e42700720c */ /* 0x000fe40003f26270 */
[----:B------:R-:W-:Y:S02]  /*23be0*/  ISETP.GE.AND P0, PT, R24, R230, PT ;  /* 0x000000e61800720c */ /* 0x000fe40003f06270 */
[----:B------:R-:W-:Y:S02]  /*23bf0*/  FSEL R31, R31, -INF , P1 ;  /* 0xff8000001f1f7808 */ /* 0x000fe40000800000 */
        /* <DEDUP_REMOVED lines=11> */
[----:B------:R-:W-:Y:S02]  /*23cb0*/  ISETP.GE.AND P0, PT, R20, R230, PT ;  /* 0x000000e61400720c */ /* 0x000fe40003f06270 */
[----:B------:R-:W-:Y:S02]  /*23cc0*/  FSEL R38, R38, -INF , P4 ;  /* 0xff80000026267808 */ /* 0x000fe40002000000 */
[----:B------:R-:W-:Y:S02]  /*23cd0*/  FSEL R45, R45, -INF , P1 ;  /* 0xff8000002d2d7808 */ /* 0x000fe40000800000 */
[----:B------:R-:W-:Y:S02]  /*23ce0*/  FSEL R48, R48, -INF , P0 ;  /* 0xff80000030307808 */ /* 0x000fe40000000000 */
[----:B------:R-:W-:Y:S02]  /*23cf0*/  ISETP.GE.AND P4, PT, R24, R228, PT ;  /* 0x000000e41800720c */ /* 0x000fe40003f86270 */
[----:B------:R-:W-:Y:S02]  /*23d00*/  ISETP.GE.AND P1, PT, R18, R230, PT ;  /* 0x000000e61200720c */ /* 0x000fe40003f26270 */
[----:B------:R-:W-:Y:S02]  /*23d10*/  ISETP.GE.AND P0, PT, R23, R228, PT ;  /* 0x000000e41700720c */ /* 0x000fe40003f06270 */
[----:B------:R-:W-:Y:S02]  /*23d20*/  IABS R136, R136 ;  /* 0x0000008800887213 */ /* 0x000fe40000000000 */
[----:B------:R-:W-:Y:S02]  /*23d30*/  FSEL R42, R42, -INF , P4 ;  /* 0xff8000002a2a7808 */ /* 0x000fe40002000000 */
[----:B------:R-:W-:Y:S02]  /*23d40*/  FSEL R49, R49, -INF , P1 ;  /* 0xff80000031317808 */ /* 0x000fe40000800000 */
[----:B------:R-:W-:Y:S02]  /*23d50*/  ISETP.GE.AND P4, PT, R14, R230, PT ;  /* 0x000000e60e00720c */ /* 0x000fe40003f86270 */
[----:B------:R-:W-:Y:S02]  /*23d60*/  FSEL R43, R43, -INF , P0 ;  /* 0xff8000002b2b7808 */ /* 0x000fe40000000000 */
[----:B------:R-:W-:Y:S02]  /*23d70*/  I2FP.F32.S32 R136, R136 ;  /* 0x0000008800887245 */ /* 0x000fe40000201400 */
[----:B------:R-:W-:Y:S02]  /*23d80*/  ISETP.GE.AND P0, PT, R22, R228, PT ;  /* 0x000000e41600720c */ /* 0x000fe40003f06270 */
[----:B------:R-:W-:Y:S01]  /*23d90*/  ISETP.GE.AND P1, PT, R16, R230, PT ;  /* 0x000000e61000720c */ /* 0x000fe20003f26270 */
[-C--:B------:R-:W-:Y:S01]  /*23da0*/  FFMA.FTZ R57, -R221, R136.reuse, R57 ;  /* 0x00000088dd397223 */ /* 0x080fe20000010139 */
[----:B------:R-:W-:Y:S01]  /*23db0*/  FSEL R53, R53, -INF , P4 ;  /* 0xff80000035357808 */ /* 0x000fe20002000000 */
[----:B------:R-:W-:Y:S01]  /*23dc0*/  FFMA.FTZ R63, -R221, R136, R63 ;  /* 0x00000088dd3f7223 */ /* 0x000fe2000001013f */
[----:B------:R-:W-:Y:S02]  /*23dd0*/  FSEL R52, R52, -INF , P1 ;  /* 0xff80000034347808 */ /* 0x000fe40000800000 */
[----:B------:R-:W-:Y:S02]  /*23de0*/  FSEL R46, R46, -INF , P0 ;  /* 0xff8000002e2e7808 */ /* 0x000fe40000000000 */
[----:B------:R-:W-:Y:S02]  /*23df0*/  ISETP.GE.AND P4, PT, R12, R230, PT ;  /* 0x000000e60c00720c */ /* 0x000fe40003f86270 */
[----:B------:R-:W-:Y:S02]  /*23e00*/  ISETP.GE.AND P1, PT, R21, R228, PT ;  /* 0x000000e41500720c */ /* 0x000fe40003f26270 */
[----:B------:R-:W-:Y:S02]  /*23e10*/  ISETP.GE.AND P0, PT, R10, R230, PT ;  /* 0x000000e60a00720c */ /* 0x000fe40003f06270 */
[----:B------:R-:W-:Y:S02]  /*23e20*/  FSEL R56, R56, -INF , P4 ;  /* 0xff80000038387808 */ /* 0x000fe40002000000 */
        /* <DEDUP_REMOVED lines=8> */
[----:B------:R-:W-:Y:S02]  /*23eb0*/  FSEL R164, R164, -INF , !P0 ;  /* 0xff800000a4a47808 */ /* 0x000fe40004000000 */
[----:B------:R-:W-:Y:S02]  /*23ec0*/  ISETP.GE.AND P1, PT, R8, R230, PT ;  /* 0x000000e60800720c */ /* 0x000fe40003f26270 */
[-C--:B------:R-:W-:Y:S02]  /*23ed0*/  ISETP.GE.AND P0, PT, R16, R228.reuse, PT ;  /* 0x000000e41000720c */ /* 0x080fe40003f06270 */
[----:B------:R-:W-:Y:S02]  /*23ee0*/  FSEL R61, R61, -INF , P4 ;  /* 0xff8000003d3d7808 */ /* 0x000fe40002000000 */
[----:B------:R-:W-:Y:S02]  /*23ef0*/  FSEL R60, R60, -INF , P1 ;  /* 0xff8000003c3c7808 */ /* 0x000fe40000800000 */
[----:B------:R-:W-:Y:S02]  /*23f00*/  FSEL R54, R54, -INF , P0 ;  /* 0xff80000036367808 */ /* 0x000fe40000000000 */
[----:B------:R-:W-:Y:S02]  /*23f10*/  ISETP.GE.AND P4, PT, R139, R227, PT ;  /* 0x000000e38b00720c */ /* 0x000fe40003f86270 */
[----:B------:R-:W-:Y:S02]  /*23f20*/  ISETP.GE.AND P1, PT, R14, R228, PT ;  /* 0x000000e40e00720c */ /* 0x000fe40003f26270 */
[----:B------:R-:W-:Y:S02]  /*23f30*/  ISETP.GE.AND P0, PT, R4, R230, PT ;  /* 0x000000e60400720c */ /* 0x000fe40003f06270 */
[----:B------:R-:W-:Y:S02]  /*23f40*/  FSEL R174, R174, -INF , !P4 ;  /* 0xff800000aeae7808 */ /* 0x000fe40006000000 */
[----:B------:R-:W-:Y:S02]  /*23f50*/  FSEL R55, R55, -INF , P1 ;  /* 0xff80000037377808 */ /* 0x000fe40000800000 */
[----:B------:R-:W-:Y:S02]  /*23f60*/  ISETP.GE.AND P4, PT, R12, R228, PT ;  /* 0x000000e40c00720c */ /* 0x000fe40003f86270 */
        /* <DEDUP_REMOVED lines=11> */
[----:B------:R-:W-:Y:S02]  /*24020*/  FSEL R19, R165, -INF , !P6 ;  /* 0xff800000a5137808 */ /* 0x000fe40007000000 */
[-C--:B------:R-:W-:Y:S02]  /*24030*/  ISETP.GE.AND P4, PT, R137, R229.reuse, PT ;  /* 0x000000e58900720c */ /* 0x080fe40003f86270 */
[----:B------:R-:W-:Y:S02]  /*24040*/  FSEL R136, R67, -INF , P0 ;  /* 0xff80000043887808 */ /* 0x000fe40000000000 */
[----:B------:R-:W-:Y:S02]  /*24050*/  ISETP.GE.AND P6, PT, R156, R229, PT ;  /* 0x000000e59c00720c */ /* 0x000fe40003fc6270 */
[----:B------:R-:W-:Y:S02]  /*24060*/  ISETP.GE.AND P1, PT, R3, R228, PT ;  /* 0x000000e40300720c */ /* 0x000fe40003f26270 */
[----:B------:R-:W-:Y:S02]  /*24070*/  ISETP.GE.AND P0, PT, R137, R227, PT ;  /* 0x000000e38900720c */ /* 0x000fe40003f06270 */
[----:B------:R-:W-:Y:S02]  /*24080*/  FSEL R17, R162, -INF , !P4 ;  /* 0xff800000a2117808 */ /* 0x000fe40006000000 */
[----:B------:R-:W-:Y:S02]  /*24090*/  FSEL R13, R159, -INF , !P6 ;  /* 0xff8000009f0d7808 */ /* 0x000fe40007000000 */
[----:B------:R-:W-:Y:S02]  /*240a0*/  FSEL R137, R66, -INF , P1 ;  /* 0xff80000042897808 */ /* 0x000fe40000800000 */
[-C--:B------:R-:W-:Y:S02]  /*240b0*/  ISETP.GE.AND P4, PT, R151, R229.reuse, PT ;  /* 0x000000e59700720c */ /* 0x080fe40003f86270 */
[----:B------:R-:W-:Y:S02]  /*240c0*/  FSEL R5, R5, -INF , !P0 ;  /* 0xff80000005057808 */ /* 0x000fe40004000000 */
[C---:B------:R-:W-:Y:S02]  /*240d0*/  ISETP.GE.AND P1, PT, R158.reuse, R229, PT ;  /* 0x000000e59e00720c */ /* 0x040fe40003f26270 */
[-C--:B------:R-:W-:Y:S02]  /*240e0*/  ISETP.GE.AND P6, PT, R158, R227.reuse, PT ;  /* 0x000000e39e00720c */ /* 0x080fe40003fc6270 */
[----:B------:R-:W-:Y:S02]  /*240f0*/  ISETP.GE.AND P0, PT, R151, R227, PT ;  /* 0x000000e39700720c */ /* 0x000fe40003f06270 */
[----:B------:R-:W-:Y:S02]  /*24100*/  FSEL R7, R152, -INF , !P5 ;  /* 0xff80000098077808 */ /* 0x000fe40006800000 */
[----:B------:R-:W-:Y:S02]  /*24110*/  ISETP.GE.AND P5, PT, R145, R229, PT ;  /* 0x000000e59100720c */ /* 0x000fe40003fa6270 */
[----:B------:R-:W-:Y:S02]  /*24120*/  FSEL R59, R157, -INF , !P4 ;  /* 0xff8000009d3b7808 */ /* 0x000fe40006000000 */
[----:B------:R-:W-:Y:S02]  /*24130*/  FSEL R15, R161, -INF , !P1 ;  /* 0xff800000a10f7808 */ /* 0x000fe40004800000 */
[----:B------:R-:W-:Y:S02]  /*24140*/  FSEL R11, R147, -INF , !P6 ;  /* 0xff800000930b7808 */ /* 0x000fe40007000000 */
[----:B------:R-:W-:Y:S02]  /*24150*/  ISETP.GE.AND P4, PT, R156, R227, PT ;  /* 0x000000e39c00720c */ /* 0x000fe40003f86270 */
        /* <DEDUP_REMOVED lines=8> */
[----:B------:R-:W-:Y:S02]  /*241e0*/  ISETP.GE.AND P4, PT, R146, R227, PT ;  /* 0x000000e39200720c */ /* 0x000fe40003f86270 */
[----:B------:R-:W-:Y:S02]  /*241f0*/  FSEL R188, R188, -INF , !P6 ;  /* 0xff800000bcbc7808 */ /* 0x000fe40007000000 */
[----:B------:R-:W-:Y:S02]  /*24200*/  FSEL R186, R186, -INF , !P0 ;  /* 0xff800000baba7808 */ /* 0x000fe40004000000 */
        /* <DEDUP_REMOVED lines=34> */
[C---:B------:R-:W-:Y:S02]  /*24430*/  ISETP.GE.AND P5, PT, R24.reuse, R229, PT ;  /* 0x000000e51800720c */ /* 0x040fe40003fa6270 */
[----:B------:R-:W-:Y:S02]  /*24440*/  FSEL R170, R31, -INF , !P4 ;  /* 0xff8000001faa7808 */ /* 0x000fe40006000000 */
[----:B------:R-:W-:Y:S02]  /*24450*/  FSEL R178, R37, -INF , !P1 ;  /* 0xff80000025b27808 */ /* 0x000fe40004800000 */
[----:B------:R-:W-:Y:S02]  /*24460*/  FSEL R195, R45, -INF , !P0 ;  /* 0xff8000002dc37808 */ /* 0x000fe40004000000 */
[----:B------:R-:W-:Y:S02]  /*24470*/  FSEL R245, R41, -INF , !P6 ;  /* 0xff80000029f57808 */ /* 0x000fe40007000000 */
[----:B------:R-:W-:Y:S02]  /*24480*/  ISETP.GE.AND P4, PT, R24, R227, PT ;  /* 0x000000e31800720c */ /* 0x000fe40003f86270 */
[----:B------:R-:W-:Y:S02]  /*24490*/  ISETP.GE.AND P6, PT, R22, R229, PT ;  /* 0x000000e51600720c */ /* 0x000fe40003fc6270 */
[----:B------:R-:W-:Y:S02]  /*244a0*/  ISETP.GE.AND P1, PT, R134, R227, PT ;  /* 0x000000e38600720c */ /* 0x000fe40003f26270 */
[----:B------:R-:W-:Y:S02]  /*244b0*/  ISETP.GE.AND P0, PT, R18, R229, PT ;  /* 0x000000e51200720c */ /* 0x000fe40003f06270 */
[----:B------:R-:W-:Y:S02]  /*244c0*/  FSEL R247, R40, -INF , !P5 ;  /* 0xff80000028f77808 */ /* 0x000fe40006800000 */
[----:B------:R-:W-:Y:S02]  /*244d0*/  ISETP.GE.AND P5, PT, R23, R227, PT ;  /* 0x000000e31700720c */ /* 0x000fe40003fa6270 */
[----:B------:R-:W-:Y:S02]  /*244e0*/  FSEL R243, R42, -INF , !P4 ;  /* 0xff8000002af37808 */ /* 0x000fe40006000000 */
[----:B------:R-:W-:Y:S02]  /*244f0*/  FSEL R203, R44, -INF , !P6 ;  /* 0xff8000002ccb7808 */ /* 0x000fe40007000000 */
[----:B------:R-:W-:Y:S02]  /*24500*/  FSEL R249, R35, -INF , !P1 ;  /* 0xff80000023f97808 */ /* 0x000fe40004800000 */
[----:B------:R-:W-:Y:S02]  /*24510*/  FSEL R183, R49, -INF , !P0 ;  /* 0xff80000031b77808 */ /* 0x000fe40004000000 */
[----:B------:R-:W-:Y:S02]  /*24520*/  ISETP.GE.AND P4, PT, R16, R229, PT ;  /* 0x000000e51000720c */ /* 0x000fe40003f86270 */
[C---:B------:R-:W-:Y:S01]  /*24530*/  ISETP.GE.AND P1, PT, R234.reuse, R227, PT ;  /* 0x000000e3ea00720c */ /* 0x040fe20003f26270 */
[----:B------:R-:W-:Y:S01]  /*24540*/  VIADD R234, R234, 0xffffff80 ;  /* 0xffffff80eaea7836 */ /* 0x000fe20000000000 */
[C---:B------:R-:W-:Y:S02]  /*24550*/  ISETP.GE.AND P6, PT, R20.reuse, R229, PT ;  /* 0x000000e51400720c */ /* 0x040fe40003fc6270 */
[----:B------:R-:W-:Y:S02]  /*24560*/  ISETP.GE.AND P0, PT, R20, R227, PT ;  /* 0x000000e31400720c */ /* 0x000fe40003f06270 */
[----:B------:R-:W-:Y:S02]  /*24570*/  FMNMX3.FTZ R20, R0, R19, R17, !PT ;  /* 0x0000001300147276 */ /* 0x000fe40007810011 */
[----:B------:R-:W-:Y:S02]  /*24580*/  FSEL R241, R43, -INF , !P5 ;  /* 0xff8000002bf17808 */ /* 0x000fe40006800000 */
[----:B------:R-:W-:Y:S02]  /*24590*/  ISETP.GE.AND P5, PT, R14, R229, PT ;  /* 0x000000e50e00720c */ /* 0x000fe40003fa6270 */
[----:B------:R-:W-:Y:S02]  /*245a0*/  FSEL R177, R52, -INF , !P4 ;  /* 0xff80000034b17808 */ /* 0x000fe40006000000 */
[----:B------:R-:W-:Y:S02]  /*245b0*/  FSEL R176, R38, -INF , !P1 ;  /* 0xff80000026b07808 */ /* 0x000fe40004800000 */
[-C--:B------:R-:W-:Y:S02]  /*245c0*/  ISETP.GE.AND P4, PT, R18, R227.reuse, PT ;  /* 0x000000e31200720c */ /* 0x080fe40003f86270 */
[----:B------:R-:W-:Y:S02]  /*245d0*/  ISETP.GE.AND P1, PT, R22, R227, PT ;  /* 0x000000e31600720c */ /* 0x000fe40003f26270 */
[----:B------:R-:W-:Y:S02]  /*245e0*/  FMNMX3.FTZ R18, R20, R15, R13, !PT ;  /* 0x0000000f14127276 */ /* 0x000fe4000781000d */
[----:B------:R-:W-:Y:S02]  /*245f0*/  FSEL R175, R53, -INF , !P5 ;  /* 0xff80000035af7808 */ /* 0x000fe40006800000 */
[----:B------:R-:W-:Y:S02]  /*24600*/  ISETP.GE.AND P5, PT, R16, R227, PT ;  /* 0x000000e31000720c */ /* 0x000fe40003fa6270 */
        /* <DEDUP_REMOVED lines=21> */
[----:B------:R-:W-:Y:S02]  /*24760*/  FMNMX3.FTZ R23, R23, R168, R164, !PT ;  /* 0x000000a817177276 */ /* 0x000fe400078100a4 */
[----:B------:R-:W-:Y:S02]  /*24770*/  FSEL R161, R60, -INF , !P0 ;  /* 0xff8000003ca17808 */ /* 0x000fe40004000000 */
[----:B------:R-:W-:Y:S02]  /*24780*/  FSEL R169, R169, -INF , !P6 ;  /* 0xff800000a9a97808 */ /* 0x000fe40007000000 */
[-C--:B------:R-:W-:Y:S02]  /*24790*/  ISETP.GE.AND P0, PT, R10, R227.reuse, PT ;  /* 0x000000e30a00720c */ /* 0x080fe40003f06270 */
[----:B------:R-:W-:Y:S02]  /*247a0*/  FMNMX3.FTZ R10, R21, R166, R170, !PT ;  /* 0x000000a6150a7276 */ /* 0x000fe400078100aa */
[----:B------:R-:W-:Y:S02]  /*247b0*/  ISETP.GE.AND P6, PT, R12, R227, PT ;  /* 0x000000e30c00720c */ /* 0x000fe40003fc6270 */
        /* <DEDUP_REMOVED lines=21> */
[----:B------:R-:W-:Y:S02]  /*24910*/  FSEL R154, R154, -INF , !P5 ;  /* 0xff8000009a9a7808 */ /* 0x000fe40006800000 */
[----:B------:R-:W-:Y:S02]  /*24920*/  ISETP.GE.AND P5, PT, R6, R227, PT ;  /* 0x000000e30600720c */ /* 0x000fe40003fa6270 */
[----:B------:R-:W-:Y:S02]  /*24930*/  FSEL R165, R58, -INF , !P6 ;  /* 0xff8000003aa57808 */ /* 0x000fe40007000000 */
[----:B------:R-:W-:Y:S02]  /*24940*/  FSEL R163, R163, -INF , !P0 ;  /* 0xff800000a3a37808 */ /* 0x000fe40004000000 */
[----:B------:R-:W-:Y:S02]  /*24950*/  FMNMX3.FTZ R4, R4, R173, R167, !PT ;  /* 0x000000ad04047276 */ /* 0x000fe400078100a7 */
[----:B------:R-:W-:Y:S02]  /*24960*/  FMNMX3.FTZ R12, R12, R161, R159, !PT ;  /* 0x000000a10c0c7276 */ /* 0x000fe4000781009f */
        /* <DEDUP_REMOVED lines=8> */
[----:B------:R-:W-:Y:S02]  /*249f0*/  FMNMX3.FTZ R3, R3, R157, R152, !PT ;  /* 0x0000009d03037276 */ /* 0x000fe40007810098 */
[----:B------:R-:W-:Y:S02]  /*24a00*/  LOP3.LUT R201, R201, 0x200, R202, 0xf8, !PT ;  /* 0x00000200c9c97812 */ /* 0x000fe400078ef8ca */
[----:B------:R-:W-:Y:S02]  /*24a10*/  FMNMX3.FTZ R6, R3, R137, R136, !PT ;  /* 0x0000008903067276 */ /* 0x000fe40007810088 */
[----:B------:R-:W-:Y:S03]  /*24a20*/  LEA R139, R201, UR8, 0x1 ;  /* 0x00000008c98b7c11 */ /* 0x000fe6000f8e08ff */
[----:B------:R-:W3:Y:S02]  /*24a30*/  SHFL.BFLY PT, R3, R6, 0x2, 0x1f ;  /* 0x0c401f0006037f89 */ /* 0x000ee400000e0000 */
[----:B------:R-:W-:Y:S02]  /*24a40*/  IMAD.IADD R138, R200, 0x1, R139 ;  /* 0x00000001c88a7824 */ /* 0x000fe400078e028b */
[C---:B------:R-:W-:Y:S04]  /*24a50*/  VIADD R145, R139.reuse, 0xc040 ;  /* 0x0000c0408b917836 */ /* 0x040fe80000000000 */
[----:B------:R-:W-:Y:S08]  /*24a60*/  LDSM.16.MT88.4 R44, [R139+0x10000] ;  /* 0x010000008b2c783b */ /* 0x000ff00000004200 */
[----:B------:R-:W-:Y:S01]  /*24a70*/  LDSM.16.MT88.4 R52, [R138+0x10000] ;  /* 0x010000008a34783b */ /* 0x000fe20000004200 */
[----:B-1----:R-:W-:Y:S01]  /*24a80*/  FMNMX.FTZ R21, R8, R23, !PT ;  /* 0x0000001708157209 */ /* 0x002fe20007810000 */
[----:B------:R-:W-:Y:S04]  /*24a90*/  VIADD R8, R139, 0xc000 ;  /* 0x0000c0008b087836 */ /* 0x000fe80000000000 */
[----:B------:R-:W-:Y:S02]  /*24aa0*/  @P2 VIADD R145, R8, 0xffffffc0 ;  /* 0xffffffc008912836 */ /* 0x000fe40000000000 */
[----:B------:R-:W1:Y:S02]  /*24ab0*/  SHFL.BFLY PT, R134, R21, 0x1, 0x1f ;  /* 0x0c201f0015867f89 */ /* 0x000e6400000e0000 */
[----:B------:R-:W-:Y:S01]  /*24ac0*/  IMAD.IADD R200, R200, 0x1, R145 ;  /* 0x00000001c8c87824 */ /* 0x000fe200078e0291 */
[----:B---3--:R-:W-:Y:S05]  /*24ad0*/  FMNMX.FTZ R4, R6, R3, !PT ;  /* 0x0000000306047209 */ /* 0x008fea0007810000 */
[----:B------:R-:W-:Y:S08]  /*24ae0*/  LDSM.16.MT88.4 R28, [R145] ;  /* 0x00000000911c783b */ /* 0x000ff00000004200 */
[----:B------:R-:W3:Y:S08]  /*24af0*/  SHFL.BFLY PT, R3, R4, 0x1, 0x1f ;  /* 0x0c201f0004037f89 */ /* 0x000ef000000e0000 */
[----:B------:R-:W-:Y:S01]  /*24b00*/  LDSM.16.MT88.4 R36, [R200] ;  /* 0x00000000c824783b */ /* 0x000fe20000004200 */
[----:B-1----:R-:W-:Y:S07]  /*24b10*/  FMNMX.FTZ R134, R21, R134, !PT ;  /* 0x0000008615867209 */ /* 0x002fee0007810000 */
[----:B------:R-:W-:Y:S01]  /*24b20*/  LDSM.16.MT88.4 R60, [R145+0x4000] ;  /* 0x00400000913c783b */ /* 0x000fe20000004200 */
[----:B------:R-:W-:Y:S01]  /*24b30*/  FSETP.NEU.FTZ.AND P1, PT, R134, -INF , PT ;  /* 0xff8000008600780b */ /* 0x000fe20003f3d000 */
[----:B--2---:R-:W-:Y:S06]  /*24b40*/  FMUL.FTZ R158, R135, R134 ;  /* 0x00000086879e7220 */ /* 0x004fec0000410000 */
[----:B------:R-:W-:Y:S01]  /*24b50*/  LDSM.16.MT88.4 R20, [R138+0xc000] ;  /* 0x00c000008a14783b */ /* 0x000fe20000004200 */
[----:B------:R-:W-:Y:S02]  /*24b60*/  FSEL R158, R158, RZ, P1 ;  /* 0x000000ff9e9e7208 */ /* 0x000fe40000800000 */
[----:B---3--:R-:W-:Y:S03]  /*24b70*/  FMNMX.FTZ R3, R4, R3, !PT ;  /* 0x0000000304037209 */ /* 0x008fe60007810000 */
[--C-:B------:R-:W-:Y:S01]  /*24b80*/  FFMA.FTZ R147, R15, R135, -R158.reuse ;  /* 0x000000870f937223 */ /* 0x100fe2000001089e */
[----:B------:R-:W-:Y:S01]  /*24b90*/  FSETP.NEU.FTZ.AND P0, PT, R3, -INF , PT ;  /* 0xff8000000300780b */ /* 0x000fe20003f1d000 */
[----:B------:R-:W-:Y:S01]  /*24ba0*/  FMUL.FTZ R156, R135, R3 ;  /* 0x00000003879c7220 */ /* 0x000fe20000410000 */
[-CC-:B------:R-:W-:Y:S01]  /*24bb0*/  FFMA.FTZ R144, R13, R135.reuse, -R158.reuse ;  /* 0x000000870d907223 */ /* 0x180fe2000001089e */
[-CC-:B------:R-:W-:Y:S01]  /*24bc0*/  FFMA.FTZ R149, R19, R135.reuse, -R158.reuse ;  /* 0x0000008713957223 */ /* 0x180fe2000001089e */
[----:B------:R-:W1:Y:S01]  /*24bd0*/  LDSM.16.MT88.4 R12, [R139+0xc000] ;  /* 0x00c000008b0c783b */ /* 0x000e620000004200 */
[-CC-:B------:R-:W-:Y:S01]  /*24be0*/  FFMA.FTZ R148, R17, R135.reuse, -R158.reuse ;  /* 0x0000008711947223 */ /* 0x180fe2000001089e */
[----:B------:R-:W-:Y:S01]  /*24bf0*/  FSEL R156, R156, RZ, P0 ;  /* 0x000000ff9c9c7208 */ /* 0x000fe20000000000 */
[----:B------:R-:W-:Y:S01]  /*24c00*/  MUFU.EX2 R147, R147 ;  /* 0x0000009300937308 */ /* 0x000fe20000000800 */
        /* <DEDUP_REMOVED lines=9> */
[----:B------:R-:W-:Y:S01]  /*24ca0*/  MUFU.EX2 R149, R149 ;  /* 0x0000009500957308 */ /* 0x000fe20000000800 */
[----:B------:R-:W-:Y:S01]  /*24cb0*/  FADD.FTZ R0, -R7, R0 ;  /* 0x0000000007007221 */ /* 0x000fe20000010100 */
[-C--:B------:R-:W-:Y:S01]  /*24cc0*/  FFMA.FTZ R162, R162, R135.reuse, -R156 ;  /* 0x00000087a2a27223 */ /* 0x080fe2000001089c */
[----:B------:R-:W-:Y:S07]  /*24cd0*/  FADD.FTZ R2, -R5, R2 ;  /* 0x0000000205027221 */ /* 0x000fee0000010100 */
[----:B------:R-:W2:Y:S01]  /*24ce0*/  MUFU.EX2 R148, R148 ;  /* 0x0000009400947308 */ /* 0x000ea20000000800 */
[C---:B------:R-:W-:Y:S01]  /*24cf0*/  FMUL.FTZ R6, R135.reuse, R0 ;  /* 0x0000000087067220 */ /* 0x040fe20000410000 */
[-CC-:B------:R-:W-:Y:S01]  /*24d00*/  FFMA.FTZ R170, R170, R135.reuse, -R156.reuse ;  /* 0x00000087aaaa7223 */ /* 0x180fe2000001089c */
[----:B------:R-:W-:Y:S07]  /*24d10*/  FMUL.FTZ R7, R135, R2 ;  /* 0x0000000287077220 */ /* 0x000fee0000410000 */
[----:B------:R-:W3:Y:S01]  /*24d20*/  MUFU.EX2 R144, R144 ;  /* 0x0000009000907308 */ /* 0x000ee20000000800 */
[-CC-:B------:R-:W-:Y:S01]  /*24d30*/  FFMA.FTZ R182, R243, R135.reuse, -R156.reuse ;  /* 0x00000087f3b67223 */ /* 0x180fe2000001089c */
[-C--:B------:R-:W-:Y:S01]  /*24d40*/  FFMA.FTZ R241, R241, R135.reuse, -R156 ;  /* 0x00000087f1f17223 */ /* 0x080fe2000001089c */
[-C--:B------:R-:W-:Y:S07]  /*24d50*/  FFMA.FTZ R195, R195, R135.reuse, -R158 ;  /* 0x00000087c3c37223 */ /* 0x080fee000001089e */
[----:B------:R-:W4:Y:S01]  /*24d60*/  MUFU.EX2 R2, R6 ;  /* 0x0000000600027308 */ /* 0x000f220000000800 */
[-CC-:B------:R-:W-:Y:S01]  /*24d70*/  FFMA.FTZ R187, R187, R135.reuse, -R156.reuse ;  /* 0x00000087bbbb7223 */ /* 0x180fe2000001089c */
[-CC-:B------:R-:W-:Y:S01]  /*24d80*/  FFMA.FTZ R181, R181, R135.reuse, -R156.reuse ;  /* 0x00000087b5b57223 */ /* 0x180fe2000001089c */
[-C--:B------:R-:W-:Y:S07]  /*24d90*/  FFMA.FTZ R173, R173, R135.reuse, -R156 ;  /* 0x00000087adad7223 */ /* 0x080fee000001089c */
[----:B------:R-:W5:Y:S01]  /*24da0*/  MUFU.EX2 R0, R7 ;  /* 0x0000000700007308 */ /* 0x000f620000000800 */
[----:B------:R-:W-:Y:S01]  /*24db0*/  FFMA.FTZ R202, R169, R135, -R158 ;  /* 0x00000087a9ca7223 */ /* 0x000fe2000001089e */
[----:B--2---:R-:W-:Y:S01]  /*24dc0*/  F2FP.BF16.F32.PACK_AB R140, R148, R149 ;  /* 0x00000095948c723e */ /* 0x004fe200000010ff */
[-CC-:B------:R-:W-:Y:S07]  /*24dd0*/  FFMA.FTZ R204, R165, R135.reuse, -R156.reuse ;  /* 0x00000087a5cc7223 */ /* 0x180fee000001089c */
[----:B------:R-:W-:Y:S01]  /*24de0*/  MUFU.EX2 R151, R151 ;  /* 0x0000009700977308 */ /* 0x000fe20000000800 */
[----:B------:R-:W-:Y:S01]  /*24df0*/  FFMA.FTZ R163, R163, R135, -R156 ;  /* 0x00000087a3a37223 */ /* 0x000fe2000001089c */
[----:B---3--:R-:W-:Y:S01]  /*24e00*/  F2FP.BF16.F32.PACK_AB R142, R144, R147 ;  /* 0x00000093908e723e */ /* 0x008fe200000010ff */
[-C--:B------:R-:W-:Y:S07]  /*24e10*/  FFMA.FTZ R177, R177, R135.reuse, -R158 ;  /* 0x00000087b1b17223 */ /* 0x080fee000001089e */
[----:B------:R-:W2:Y:S01]  /*24e20*/  MUFU.EX2 R150, R150 ;  /* 0x0000009600967308 */ /* 0x000ea20000000800 */
[--C-:B------:R-:W-:Y:S01]  /*24e30*/  FFMA.FTZ R157, R157, R135, -R156.reuse ;  /* 0x000000879d9d7223 */ /* 0x100fe2000001089c */
[C---:B----4-:R-:W-:Y:S01]  /*24e40*/  FMUL.FTZ R4, R2.reuse, R128 ;  /* 0x0000008002047220 */ /* 0x050fe20000410000 */
[C---:B------:R-:W-:Y:S07]  /*24e50*/  FMUL.FTZ R5, R2.reuse, R129 ;  /* 0x0000008102057220 */ /* 0x040fee0000410000 */
[----:B------:R-:W-:Y:S01]  /*24e60*/  MUFU.EX2 R146, R146 ;  /* 0x0000009200927308 */ /* 0x000fe20000000800 */
[----:B------:R-:W-:Y:S01]  /*24e70*/  FMUL.FTZ R8, R2, R124 ;  /* 0x0000007c02087220 */ /* 0x000fe20000410000 */
[C---:B-----5:R-:W-:Y:S01]  /*24e80*/  FMUL.FTZ R6, R0.reuse, R130 ;  /* 0x0000008200067220 */ /* 0x060fe20000410000 */
[----:B------:R-:W-:Y:S07]  /*24e90*/  FMUL.FTZ R7, R0, R131 ;  /* 0x0000008300077220 */ /* 0x000fee0000410000 */
[----:B------:R-:W3:Y:S01]  /*24ea0*/  MUFU.EX2 R153, R153 ;  /* 0x0000009900997308 */ /* 0x000ee20000000800 */
[----:B------:R-:W-:Y:S01]  /*24eb0*/  FMUL.FTZ R9, R2, R125 ;  /* 0x0000007d02097220 */ /* 0x000fe20000410000 */
[C---:B------:R-:W-:Y:S01]  /*24ec0*/  FMUL.FTZ R10, R0.reuse, R126 ;  /* 0x0000007e000a7220 */ /* 0x040fe20000410000 */
[----:B------:R-:W-:Y:S01]  /*24ed0*/  FMUL.FTZ R11, R0, R127 ;  /* 0x0000007f000b7220 */ /* 0x000fe20000410000 */
[----:B------:R-:W-:Y:S01]  /*24ee0*/  FMUL.FTZ R16, R2, R116 ;  /* 0x0000007402107220 */ /* 0x000fe20000410000 */
[----:B------:R-:W-:Y:S01]  /*24ef0*/  LDSM.16.MT88.4 R124, [R139+0xf800] ;  /* 0x00f800008b7c783b */ /* 0x000fe20000004200 */
[----:B--2---:R-:W-:Y:S01]  /*24f00*/  F2FP.BF16.F32.PACK_AB R141, R150, R151 ;  /* 0x00000097968d723e */ /* 0x004fe200000010ff */
[----:B------:R-:W-:Y:S01]  /*24f10*/  FMUL.FTZ R17, R2, R117 ;  /* 0x0000007502117220 */ /* 0x000fe20000410000 */
[C---:B------:R-:W-:Y:S01]  /*24f20*/  FMUL.FTZ R18, R0.reuse, R118 ;  /* 0x0000007600127220 */ /* 0x040fe20000410000 */
[----:B------:R-:W-:Y:S01]  /*24f30*/  FMUL.FTZ R19, R0, R119 ;  /* 0x0000007700137220 */ /* 0x000fe20000410000 */
[----:B------:R-:W-:Y:S01]  /*24f40*/  FMUL.FTZ R25, R2, R109 ;  /* 0x0000006d02197220 */ /* 0x000fe20000410000 */
[C---:B------:R-:W-:Y:S01]  /*24f50*/  FMUL.FTZ R26, R0.reuse, R110 ;  /* 0x0000006e001a7220 */ /* 0x040fe20000410000 */
[C---:B------:R-:W-:Y:S01]  /*24f60*/  FMUL.FTZ R27, R0.reuse, R111 ;  /* 0x0000006f001b7220 */ /* 0x040fe20000410000 */
[----:B------:R-:W-:Y:S01]  /*24f70*/  LDSM.16.MT88.4 R116, [R138+0xf800] ;  /* 0x00f800008a74783b */ /* 0x000fe20000004200 */
[----:B---3--:R-:W-:Y:S01]  /*24f80*/  F2FP.BF16.F32.PACK_AB R143, R153, R146 ;  /* 0x00000092998f723e */ /* 0x008fe200000010ff */
[C---:B------:R-:W-:Y:S01]  /*24f90*/  FMUL.FTZ R34, R0.reuse, R102 ;  /* 0x0000006600227220 */ /* 0x040fe20000410000 */
[----:B------:R-:W-:Y:S01]  /*24fa0*/  FMUL.FTZ R35, R0, R103 ;  /* 0x0000006700237220 */ /* 0x000fe20000410000 */
[C---:B------:R-:W-:Y:S01]  /*24fb0*/  FMUL.FTZ R40, R2.reuse, R92 ;  /* 0x0000005c02287220 */ /* 0x040fe20000410000 */
[----:B------:R-:W-:Y:S01]  /*24fc0*/  FMUL.FTZ R41, R2, R93 ;  /* 0x0000005d02297220 */ /* 0x000fe20000410000 */
[C---:B------:R-:W-:Y:S01]  /*24fd0*/  FMUL.FTZ R42, R0.reuse, R94 ;  /* 0x0000005e002a7220 */ /* 0x040fe20000410000 */
[----:B------:R-:W-:Y:S01]  /*24fe0*/  FMUL.FTZ R43, R0, R95 ;  /* 0x0000005f002b7220 */ /* 0x000fe20000410000 */
[C---:B-1----:R-:W-:Y:S01]  /*24ff0*/  HMMA.16816.F32.BF16 R4, R140.reuse, R12, R4 ;  /* 0x0000000c8c04723c */ /* 0x042fe20000041804 */
[----:B------:R-:W-:Y:S01]  /*25000*/  LDSM.16.MT88.4 R92, [R139+0x10800] ;  /* 0x010800008b5c783b */ /* 0x000fe20000004200 */
[----:B------:R-:W-:Y:S03]  /*25010*/  MUFU.EX2 R170, R170 ;  /* 0x000000aa00aa7308 */ /* 0x000fe60000000800 */
[C---:B------:R-:W-:Y:S01]  /*25020*/  FMUL.FTZ R48, R2.reuse, R84 ;  /* 0x0000005402307220 */ /* 0x040fe20000410000 */
[----:B------:R-:W-:Y:S01]  /*25030*/  FMUL.FTZ R49, R2, R85 ;  /* 0x0000005502317220 */ /* 0x000fe20000410000 */
[----:B------:R-:W-:Y:S01]  /*25040*/  FMUL.FTZ R50, R0, R86 ;  /* 0x0000005600327220 */ /* 0x000fe20000410000 */
[C---:B------:R-:W-:Y:S04]  /*25050*/  HMMA.16816.F32.BF16 R8, R140.reuse, R14, R8 ;  /* 0x0000000e8c08723c */ /* 0x040fe80000041808 */
[----:B------:R-:W-:Y:S01]  /*25060*/  MUFU.EX2 R162, R162 ;  /* 0x000000a200a27308 */ /* 0x000fe20000000800 */
[C---:B------:R-:W-:Y:S01]  /*25070*/  FMUL.FTZ R12, R2.reuse, R120 ;  /* 0x00000078020c7220 */ /* 0x040fe20000410000 */
[----:B------:R-:W-:Y:S01]  /*25080*/  FMUL.FTZ R13, R2, R121 ;  /* 0x00000079020d7220 */ /* 0x000fe20000410000 */
[C---:B------:R-:W-:Y:S01]  /*25090*/  FMUL.FTZ R14, R0.reuse, R122 ;  /* 0x0000007a000e7220 */ /* 0x040fe20000410000 */
[C---:B------:R-:W-:Y:S01]  /*250a0*/  FMUL.FTZ R15, R0.reuse, R123 ;  /* 0x0000007b000f7220 */ /* 0x040fe20000410000 */
[----:B------:R-:W-:Y:S01]  /*250b0*/  FMUL.FTZ R51, R0, R87 ;  /* 0x0000005700337220 */ /* 0x000fe20000410000 */
[----:B------:R-:W-:Y:S01]  /*250c0*/  FMUL.FTZ R56, R2, R76 ;  /* 0x0000004c02387220 */ /* 0x000fe20000410000 */
[----:B------:R-:W1:Y:S01]  /*250d0*/  LDSM.16.MT88.4 R84, [R200+0x4000] ;  /* 0x00400000c854783b */ /* 0x000e620000004200 */
[----:B------:R-:W-:Y:S01]  /*250e0*/  FMUL.FTZ R58, R0, R78 ;  /* 0x0000004e003a7220 */ /* 0x000fe20000410000 */
[C---:B------:R-:W-:Y:S01]  /*250f0*/  FMUL.FTZ R32, R2.reuse, R100 ;  /* 0x0000006402207220 */ /* 0x040fe20000410000 */
[--C-:B------:R-:W-:Y:S01]  /*25100*/  FFMA.FTZ R100, R189, R135, -R156.reuse ;  /* 0x00000087bd647223 */ /* 0x100fe2000001089c */
[C---:B------:R-:W-:Y:S01]  /*25110*/  HMMA.16816.F32.BF16 R12, R140.reuse, R20, R12 ;  /* 0x000000148c0c723c */ /* 0x040fe2000004180c */
[----:B------:R-:W-:Y:S02]  /*25120*/  MUFU.EX2 R201, R201 ;  /* 0x000000c900c97308 */ /* 0x000fe40000000800 */
[----:B------:R-:W-:Y:S01]  /*25130*/  FMUL.FTZ R33, R2, R101 ;  /* 0x0000006502217220 */ /* 0x000fe20000410000 */
[-CC-:B------:R-:W-:Y:S01]  /*25140*/  FFMA.FTZ R101, R191, R135.reuse, -R156.reuse ;  /* 0x00000087bf657223 */ /* 0x180fe2000001089c */
        /* <DEDUP_REMOVED lines=12> */
[--C-:B------:R-:W-:Y:S01]  /*25210*/  FFMA.FTZ R115, R65, R135, -R156.reuse ;  /* 0x0000008741737223 */ /* 0x100fe2000001089c */
[C---:B------:R-:W-:Y:S01]  /*25220*/  FMUL.FTZ R64, R2.reuse, R68 ;  /* 0x0000004402407220 */ /* 0x040fe20000410000 */
[C---:B------:R-:W-:Y:S01]  /*25230*/  FMUL.FTZ R65, R2.reuse, R69 ;  /* 0x0000004502417220 */ /* 0x040fe20000410000 */
[C---:B------:R-:W-:Y:S01]  /*25240*/  HMMA.16816.F32.BF16 R20, R140.reuse, R28, R20 ;  /* 0x0000001c8c14723c */ /* 0x040fe20000041814 */
[----:B------:R-:W-:Y:S02]  /*25250*/  MUFU.EX2 R113, R113 ;  /* 0x0000007100717308 */ /* 0x000fe40000000800 */
[----:B------:R-:W-:Y:S01]  /*25260*/  FMUL.FTZ R24, R2, R108 ;  /* 0x0000006c02187220 */ /* 0x000fe20000410000 */
[----:B------:R-:W-:Y:S01]  /*25270*/  FMUL.FTZ R67, R0, R71 ;  /* 0x0000004700437220 */ /* 0x000fe20000410000 */
[-C--:B------:R-:W-:Y:S01]  /*25280*/  FFMA.FTZ R108, R174, R135.reuse, -R156 ;  /* 0x00000087ae6c7223 */ /* 0x080fe2000001089c */
[-CC-:B------:R-:W-:Y:S01]  /*25290*/  FFMA.FTZ R174, R247, R135.reuse, -R158.reuse ;  /* 0x00000087f7ae7223 */ /* 0x180fe2000001089e */
[-CC-:B------:R-:W-:Y:S01]  /*252a0*/  FFMA.FTZ R192, R175, R135.reuse, -R158.reuse ;  /* 0x00000087afc07223 */ /* 0x180fe2000001089e */
[--C-:B------:R-:W-:Y:S03]  /*252b0*/  FFMA.FTZ R161, R161, R135, -R158.reuse ;  /* 0x00000087a1a17223 */ /* 0x100fe6000001089e */
[----:B------:R2:W-:Y:S01]  /*252c0*/  MUFU.EX2 R247, R108 ;  /* 0x0000006c00f77308 */ /* 0x0005e20000000800 */
[C---:B------:R-:W-:Y:S03]  /*252d0*/  HMMA.16816.F32.BF16 R24, R140.reuse, R30, R24 ;  /* 0x0000001e8c18723c */ /* 0x040fe60000041818 */
[C---:B------:R-:W-:Y:S01]  /*252e0*/  FMUL.FTZ R28, R2.reuse, R104 ;  /* 0x00000068021c7220 */ /* 0x040fe20000410000 */
[----:B------:R-:W-:Y:S01]  /*252f0*/  FMUL.FTZ R29, R2, R105 ;  /* 0x00000069021d7220 */ /* 0x000fe20000410000 */
[C---:B------:R-:W-:Y:S01]  /*25300*/  FMUL.FTZ R30, R0.reuse, R106 ;  /* 0x0000006a001e7220 */ /* 0x040fe20000410000 */
[C---:B------:R-:W-:Y:S01]  /*25310*/  FMUL.FTZ R31, R0.reuse, R107 ;  /* 0x0000006b001f7220 */ /* 0x040fe20000410000 */
[--C-:B------:R-:W-:Y:S01]  /*25320*/  FFMA.FTZ R104, R59, R135, -R158.reuse ;  /* 0x000000873b687223 */ /* 0x100fe2000001089e */
[----:B------:R-:W-:Y:S01]  /*25330*/  FMUL.FTZ R59, R0, R79 ;  /* 0x0000004f003b7220 */ /* 0x000fe20000410000 */
[----:B------:R-:W-:Y:S01]  /*25340*/  FFMA.FTZ R107, R57, R135, -R158 ;  /* 0x00000087396b7223 */ /* 0x000fe2000001089e */
[----:B------:R-:W-:Y:S01]  /*25350*/  FMUL.FTZ R57, R2, R77 ;  /* 0x0000004d02397220 */ /* 0x000fe20000410000 */
[----:B------:R-:W-:Y:S01]  /*25360*/  FFMA.FTZ R106, R194, R135, -R156 ;  /* 0x00000087c26a7223 */ /* 0x000fe2000001089c */
[----:B------:R-:W3:Y:S01]  /*25370*/  LDSM.16.MT88.4 R76, [R139+0xc800] ;  /* 0x00c800008b4c783b */ /* 0x000ee20000004200 */
[C---:B------:R-:W-:Y:S01]  /*25380*/  HMMA.16816.F32.BF16 R28, R140.reuse, R36, R28 ;  /* 0x000000248c1c723c */ /* 0x040fe2000004181c */
[----:B------:R-:W-:Y:S02]  /*25390*/  MUFU.EX2 R104, R104 ;  /* 0x0000006800687308 */ /* 0x000fe40000000800 */
[C---:B------:R-:W-:Y:S01]  /*253a0*/  FMUL.FTZ R36, R2.reuse, R96 ;  /* 0x0000006002247220 */ /* 0x040fe20000410000 */
[----:B------:R-:W-:Y:S01]  /*253b0*/  FMUL.FTZ R37, R2, R97 ;  /* 0x0000006102257220 */ /* 0x000fe20000410000 */
[-CC-:B--2---:R-:W-:Y:S01]  /*253c0*/  FFMA.FTZ R108, R185, R135.reuse, -R158.reuse ;  /* 0x00000087b96c7223 */ /* 0x184fe2000001089e */
[----:B------:R-:W-:Y:S01]  /*253d0*/  FFMA.FTZ R105, R66, R135, -R158 ;  /* 0x0000008742697223 */ /* 0x000fe2000001089e */
[C---:B------:R-:W-:Y:S01]  /*253e0*/  FMUL.FTZ R66, R0.reuse, R70 ;  /* 0x0000004600427220 */ /* 0x040fe20000410000 */
[C---:B------:R-:W-:Y:S03]  /*253f0*/  HMMA.16816.F32.BF16 R32, R140.reuse, R38, R32 ;  /* 0x000000268c20723c */ /* 0x040fe60000041820 */
[----:B------:R-:W2:Y:S01]  /*25400*/  MUFU.EX2 R107, R107 ;  /* 0x0000006b006b7308 */ /* 0x000ea20000000800 */
[C---:B------:R-:W-:Y:S01]  /*25410*/  FMUL.FTZ R38, R0.reuse, R98 ;  /* 0x0000006200267220 */ /* 0x040fe20000410000 */
[C---:B------:R-:W-:Y:S01]  /*25420*/  FMUL.FTZ R39, R0.reuse, R99 ;  /* 0x0000006300277220 */ /* 0x040fe20000410000 */
[-C--:B------:R-:W-:Y:S01]  /*25430*/  FFMA.FTZ R194, R167, R135.reuse, -R156 ;  /* 0x00000087a7c27223 */ /* 0x080fe2000001089c */
[----:B------:R-:W-:Y:S01]  /*25440*/  LDSM.16.MT88.4 R96, [R138+0x10800] ;  /* 0x010800008a60783b */ /* 0x000fe20000004200 */
[--C-:B------:R-:W-:Y:S05]  /*25450*/  FFMA.FTZ R167, R171, R135, -R158.reuse ;  /* 0x00000087aba77223 */ /* 0x100fea000001089e */
[----:B------:R-:W4:Y:S01]  /*25460*/  MUFU.EX2 R106, R106 ;  /* 0x0000006a006a7308 */ /* 0x000f220000000800 */
[----:B------:R-:W-:Y:S01]  /*25470*/  FFMA.FTZ R151, R0, R237, R151 ;  /* 0x000000ed00977223 */ /* 0x000fe20000010097 */
[C---:B------:R-:W-:Y:S01]  /*25480*/  FFMA.FTZ R149, R2.reuse, R239, R149 ;  /* 0x000000ef02957223 */ /* 0x040fe20000010095 */
[C---:B------:R-:W-:Y:S07]  /*25490*/  HMMA.16816.F32.BF16 R36, R140.reuse, R44, R36 ;  /* 0x0000002c8c24723c */ /* 0x040fee0000041824 */
[----:B------:R-:W-:Y:S01]  /*254a0*/  MUFU.EX2 R105, R105 ;  /* 0x0000006900697308 */ /* 0x000fe20000000800 */
[C---:B------:R-:W-:Y:S01]  /*254b0*/  FMUL.FTZ R44, R2.reuse, R88 ;  /* 0x00000058022c7220 */ /* 0x040fe20000410000 */
[----:B------:R-:W-:Y:S01]  /*254c0*/  FMUL.FTZ R45, R2, R89 ;  /* 0x00000059022d7220 */ /* 0x000fe20000410000 */
[----:B--2---:R-:W-:Y:S07]  /*254d0*/  F2FP.BF16.F32.PACK_AB R68, R107, R104 ;  /* 0x000000686b44723e */ /* 0x004fee00000010ff */
[----:B------:R-:W2:Y:S01]  /*254e0*/  MUFU.EX2 R114, R114 ;  /* 0x0000007200727308 */ /* 0x000ea20000000800 */
[----:B------:R-:W-:Y:S01]  /*254f0*/  FADD.FTZ R148, R148, R149 ;  /* 0x0000009594947221 */ /* 0x000fe20000010000 */
[C---:B------:R-:W-:Y:S08]  /*25500*/  HMMA.16816.F32.BF16 R40, R140.reuse, R46, R40 ;  /* 0x0000002e8c28723c */ /* 0x040ff00000041828 */
[----:B------:R-:W-:Y:S01]  /*25510*/  MUFU.EX2 R112, R112 ;  /* 0x0000007000707308 */ /* 0x000fe20000000800 */
[C---:B------:R-:W-:Y:S01]  /*25520*/  FMUL.FTZ R46, R0.reuse, R90 ;  /* 0x0000005a002e7220 */ /* 0x040fe20000410000 */
[----:B------:R-:W-:Y:S01]  /*25530*/  FMUL.FTZ R47, R0, R91 ;  /* 0x0000005b002f7220 */ /* 0x000fe20000410000 */
[----:B----4-:R-:W-:Y:S01]  /*25540*/  F2FP.BF16.F32.PACK_AB R69, R113, R106 ;  /* 0x0000006a7145723e */ /* 0x010fe200000010ff */
[----:B------:R-:W-:Y:S06]  /*25550*/  LDSM.16.MT88.4 R88, [R200+0x800] ;  /* 0x00080000c858783b */ /* 0x000fec0000004200 */
[----:B------:R-:W4:Y:S01]  /*25560*/  MUFU.EX2 R115, R115 ;  /* 0x0000007300737308 */ /* 0x000f220000000800 */
[----:B------:R-:W-:Y:S01]  /*25570*/  FADD.FTZ R151, R150, R151 ;  /* 0x0000009796977221 */ /* 0x000fe20000010000 */
        /* <DEDUP_REMOVED lines=16> */
[----:B------:R-:W-:Y:S01]  /*25680*/  FADD.FTZ R153, R153, R146 ;  /* 0x0000009299997221 */ /* 0x000fe20000010000 */
[C---:B------:R-:W-:Y:S08]  /*25690*/  HMMA.16816.F32.BF16 R52, R140.reuse, R60, R52 ;  /* 0x0000003c8c34723c */ /* 0x040ff00000041834 */
[----:B------:R4:W-:Y:S01]  /*256a0*/  MUFU.EX2 R183, R108 ;  /* 0x0000006c00b77308 */ /* 0x0009e20000000800 */
        /* <DEDUP_REMOVED lines=9> */
[----:B------:R-:W5:Y:S01]  /*25740*/  LDSM.16.MT88.4 R72, [R145+0x800] ;  /* 0x000800009148783b */ /* 0x000f620000004200 */
[----:B------:R-:W-:Y:S08]  /*25750*/  FADD.FTZ R113, R113, R106 ;  /* 0x0000006a71717221 */ /* 0x000ff00000010000 */
[----:B------:R-:W-:Y:S01]  /*25760*/  MUFU.EX2 R175, R177 ;  /* 0x000000b100af7308 */ /* 0x000fe20000000800 */
[C---:B-1----:R-:W-:Y:S09]  /*25770*/  HMMA.16816.F32.BF16 R60, R140.reuse, R84, R60 ;  /* 0x000000548c3c723c */ /* 0x042ff2000004183c */
[----:B------:R-:W-:Y:S01]  /*25780*/  MUFU.EX2 R192, R192 ;  /* 0x000000c000c07308 */ /* 0x000fe20000000800 */
[----:B----4-:R-:W-:Y:S09]  /*25790*/  LDSM.16.MT88.4 R108, [R145+0x3800] ;  /* 0x00380000916c783b */ /* 0x010ff20000004200 */
[----:B------:R-:W-:Y:S01]  /*257a0*/  MUFU.EX2 R173, R173 ;  /* 0x000000ad00ad7308 */ /* 0x000fe20000000800 */
[----:B------:R-:W-:Y:S09]  /*257b0*/  HMMA.16816.F32.BF16 R64, R140, R86, R64 ;  /* 0x000000568c40723c */ /* 0x000ff20000041840 */
[----:B------:R-:W-:Y:S01]  /*257c0*/  MUFU.EX2 R194, R194 ;  /* 0x000000c200c27308 */ /* 0x000fe20000000800 */
[----:B------:R-:W1:Y:S01]  /*257d0*/  LDSM.16.MT88.4 R84, [R145+0x4800] ;  /* 0x004800009154783b */ /* 0x000e620000004200 */
[-CC-:B------:R-:W-:Y:S01]  /*257e0*/  FFMA.FTZ R140, R190, R135.reuse, -R158.reuse ;  /* 0x00000087be8c7223 */ /* 0x180fe2000001089e */
[-CC-:B------:R-:W-:Y:S01]  /*257f0*/  FFMA.FTZ R143, R160, R135.reuse, -R158.reuse ;  /* 0x00000087a08f7223 */ /* 0x180fe2000001089e */
[-C--:B------:R-:W-:Y:S06]  /*25800*/  FFMA.FTZ R142, R186, R135.reuse, -R158 ;  /* 0x00000087ba8e7223 */ /* 0x080fec000001089e */
[----:B------:R4:W-:Y:S01]  /*25810*/  MUFU.EX2 R160, R100 ;  /* 0x0000006400a07308 */ /* 0x0009e20000000800 */
[C---:B---3--:R-:W-:Y:S09]  /*25820*/  HMMA.16816.F32.BF16 R4, R68.reuse, R76, R4 ;  /* 0x0000004c4404723c */ /* 0x048ff20000041804 */
        /* <DEDUP_REMOVED lines=8> */
[----:B------:R-:W3:Y:S01]  /*258b0*/  MUFU.EX2 R142, R142 ;  /* 0x0000008e008e7308 */ /* 0x000ee20000000800 */
[C---:B--2---:R-:W-:Y:S01]  /*258c0*/  HMMA.16816.F32.BF16 R12, R68.reuse, R80, R12 ;  /* 0x00000050440c723c */ /* 0x044fe2000004180c */
[----:B----4-:R-:W-:Y:S08]  /*258d0*/  LDSM.16.MT88.4 R100, [R145+0x5000] ;  /* 0x005000009164783b */ /* 0x010ff00000004200 */
[----:B------:R-:W2:Y:S10]  /*258e0*/  MUFU.EX2 R141, R141 ;  /* 0x0000008d008d7308 */ /* 0x000eb40000000800 */
[----:B------:R-:W-:Y:S01]  /*258f0*/  MUFU.EX2 R184, R184 ;  /* 0x000000b800b87308 */ /* 0x000fe20000000800 */
[C---:B------:R-:W-:Y:S01]  /*25900*/  HMMA.16816.F32.BF16 R16, R68.reuse, R82, R16 ;  /* 0x000000524410723c */ /* 0x040fe20000041810 */
[----:B------:R-:W-:Y:S08]  /*25910*/  LDSM.16.MT88.4 R80, [R138+0xd000] ;  /* 0x00d000008a50783b */ /* 0x000ff00000004200 */
[----:B------:R-:W-:Y:S10]  /*25920*/  MUFU.EX2 R193, R195 ;  /* 0x000000c300c17308 */ /* 0x000ff40000000800 */
[----:B------:R-:W-:Y:S01]  /*25930*/  MUFU.EX2 R186, R186 ;  /* 0x000000ba00ba7308 */ /* 0x000fe20000000800 */
[C---:B-----5:R-:W-:Y:S09]  /*25940*/  HMMA.16816.F32.BF16 R20, R68.reuse, R72, R20 ;  /* 0x000000484414723c */ /* 0x060ff20000041814 */
        /* <DEDUP_REMOVED lines=30> */
[----:B------:R-:W-:Y:S02]  /*25b30*/  F2FP.BF16.F32.PACK_AB R70, R142, R143 ;  /* 0x0000008f8e46723e */ /* 0x000fe400000010ff */
[----:B--2---:R-:W-:Y:S07]  /*25b40*/  F2FP.BF16.F32.PACK_AB R71, R162, R141 ;  /* 0x0000008da247723e */ /* 0x004fee00000010ff */
        /* <DEDUP_REMOVED lines=9> */
[C---:B------:R-:W-:Y:S08]  /*25be0*/  HMMA.16816.F32.BF16 R28, R68.reuse, R92, R28 ;  /* 0x0000005c441c723c */ /* 0x040ff0000004181c */
[C---:B------:R-:W-:Y:S01]  /*25bf0*/  HMMA.16816.F32.BF16 R32, R68.reuse, R94, R32 ;  /* 0x0000005e4420723c */ /* 0x040fe20000041820 */
[----:B------:R-:W-:Y:S07]  /*25c00*/  LDSM.16.MT88.4 R92, [R139+0x11800] ;  /* 0x011800008b5c783b */ /* 0x000fee0000004200 */
[C---:B------:R-:W-:Y:S03]  /*25c10*/  HMMA.16816.F32.BF16 R36, R68.reuse, R96, R36 ;  /* 0x000000604424723c */ /* 0x040fe60000041824 */
[-C--:B------:R-:W-:Y:S01]  /*25c20*/  FFMA.FTZ R96, R168, R135.reuse, -R158 ;  /* 0x00000087a8607223 */ /* 0x080fe2000001089e */
[-C--:B------:R-:W-:Y:S04]  /*25c30*/  FFMA.FTZ R168, R249, R135.reuse, -R156 ;  /* 0x00000087f9a87223 */ /* 0x080fe8000001089c */
[C---:B------:R-:W-:Y:S02]  /*25c40*/  HMMA.16816.F32.BF16 R40, R68.reuse, R98, R40 ;  /* 0x000000624428723c */ /* 0x040fe40000041828 */
[----:B------:R-:W-:Y:S06]  /*25c50*/  MUFU.EX2 R168, R168 ;  /* 0x000000a800a87308 */ /* 0x000fec0000000800 */
[C---:B-1----:R-:W-:Y:S03]  /*25c60*/  HMMA.16816.F32.BF16 R44, R68.reuse, R84, R44 ;  /* 0x00000054442c723c */ /* 0x042fe6000004182c */
[-C--:B------:R-:W-:Y:S01]  /*25c70*/  FFMA.FTZ R84, R172, R135.reuse, -R158 ;  /* 0x00000087ac547223 */ /* 0x080fe2000001089e */
[-C--:B------:R-:W-:Y:S03]  /*25c80*/  FFMA.FTZ R172, R166, R135.reuse, -R156 ;  /* 0x00000087a6ac7223 */ /* 0x080fe6000001089c */
[----:B------:R1:W5:Y:S01]  /*25c90*/  MUFU.EX2 R166, R84 ;  /* 0x0000005400a67308 */ /* 0x0003620000000800 */
[C---:B------:R-:W-:Y:S09]  /*25ca0*/  HMMA.16816.F32.BF16 R48, R68.reuse, R86, R48 ;  /* 0x000000564430723c */ /* 0x040ff20000041830 */
[----:B------:R-:W2:Y:S01]  /*25cb0*/  MUFU.EX2 R172, R172 ;  /* 0x000000ac00ac7308 */ /* 0x000ea20000000800 */
[C---:B------:R-:W-:Y:S03]  /*25cc0*/  HMMA.16816.F32.BF16 R52, R68.reuse, R100, R52 ;  /* 0x000000644434723c */ /* 0x040fe60000041834 */
[-C--:B------:R-:W-:Y:S01]  /*25cd0*/  FFMA.FTZ R101, R164, R135.reuse, -R158 ;  /* 0x00000087a4657223 */ /* 0x080fe2000001089e */
[----:B------:R-:W-:Y:S01]  /*25ce0*/  FFMA.FTZ R100, R251, R135, -R156 ;  /* 0x00000087fb647223 */ /* 0x000fe2000001089c */
[----:B-1----:R-:W1:Y:S04]  /*25cf0*/  LDSM.16.MT88.4 R84, [R145+0x1800] ;  /* 0x001800009154783b */ /* 0x002e680000004200 */
[----:B------:R3:W-:Y:S01]  /*25d00*/  MUFU.EX2 R164, R96 ;  /* 0x0000006000a47308 */ /* 0x0007e20000000800 */
[C---:B------:R-:W-:Y:S09]  /*25d10*/  HMMA.16816.F32.BF16 R56, R68.reuse, R102, R56 ;  /* 0x000000664438723c */ /* 0x040ff20000041838 */
[----:B------:R-:W2:Y:S10]  /*25d20*/  MUFU.EX2 R251, R101 ;  /* 0x0000006500fb7308 */ /* 0x000eb40000000800 */
[----:B------:R2:W1:Y:S01]  /*25d30*/  MUFU.EX2 R249, R100 ;  /* 0x0000006400f97308 */ /* 0x0004620000000800 */
[C---:B----4-:R-:W-:Y:S01]  /*25d40*/  HMMA.16816.F32.BF16 R60, R68.reuse, R72, R60 ;  /* 0x00000048443c723c */ /* 0x050fe2000004183c */
[----:B---3--:R-:W3:Y:S07]  /*25d50*/  LDSM.16.MT88.4 R96, [R138+0x11800] ;  /* 0x011800008a60783b */ /* 0x008eee0000004200 */
[----:B------:R-:W-:Y:S03]  /*25d60*/  HMMA.16816.F32.BF16 R64, R68, R74, R64 ;  /* 0x0000004a4440723c */ /* 0x000fe60000041840 */
[----:B-----5:R-:W-:Y:S01]  /*25d70*/  F2FP.BF16.F32.PACK_AB R68, R166, R201 ;  /* 0x000000c9a644723e */ /* 0x020fe200000010ff */
[----:B------:R-:W4:Y:S01]  /*25d80*/  LDSM.16.MT88.4 R72, [R145+0x5800] ;  /* 0x005800009148783b */ /* 0x000f220000004200 */
[----:B--2---:R-:W-:Y:S01]  /*25d90*/  F2FP.BF16.F32.PACK_AB R69, R170, R172 ;  /* 0x000000acaa45723e */ /* 0x004fe200000010ff */
[--C-:B------:R-:W-:Y:S01]  /*25da0*/  FFMA.FTZ R100, R178, R135, -R158.reuse ;  /* 0x00000087b2647223 */ /* 0x100fe2000001089e */
[----:B------:R-:W-:Y:S02]  /*25db0*/  F2FP.BF16.F32.PACK_AB R70, R251, R164 ;  /* 0x000000a4fb46723e */ /* 0x000fe400000010ff */
[----:B-1----:R-:W-:Y:S07]  /*25dc0*/  F2FP.BF16.F32.PACK_AB R71, R168, R249 ;  /* 0x000000f9a847723e */ /* 0x002fee00000010ff */
        /* <DEDUP_REMOVED lines=16> */
[-C--:B------:R-:W-:Y:S01]  /*25ed0*/  FFMA.FTZ R96, R180, R135.reuse, -R158 ;  /* 0x00000087b4607223 */ /* 0x080fe2000001089e */
[-C--:B------:R-:W-:Y:S01]  /*25ee0*/  FFMA.FTZ R180, R176, R135.reuse, -R156 ;  /* 0x00000087b0b47223 */ /* 0x080fe2000001089c */
[----:B------:R-:W-:Y:S01]  /*25ef0*/  FFMA.FTZ R158, R154, R135, -R158 ;  /* 0x000000879a9e7223 */ /* 0x000fe2000001089e */
[----:B------:R3:W-:Y:S02]  /*25f00*/  MUFU.EX2 R176, R100 ;  /* 0x0000006400b07308 */ /* 0x0007e40000000800 */
[C---:B------:R-:W-:Y:S08]  /*25f10*/  HMMA.16816.F32.BF16 R48, R68.reuse, R98, R48 ;  /* 0x000000624430723c */ /* 0x040ff00000041830 */
[----:B------:R1:W2:Y:S10]  /*25f20*/  MUFU.EX2 R178, R96 ;  /* 0x0000006000b27308 */ /* 0x0002b40000000800 */
[----:B------:R-:W5:Y:S01]  /*25f30*/  MUFU.EX2 R180, R180 ;  /* 0x000000b400b47308 */ /* 0x000f620000000800 */
[C---:B----4-:R-:W-:Y:S01]  /*25f40*/  HMMA.16816.F32.BF16 R52, R68.reuse, R72, R52 ;  /* 0x000000484434723c */ /* 0x050fe20000041834 */
[----:B---3--:R-:W-:Y:S07]  /*25f50*/  LDSM.16.MT88.4 R100, [R138+0x12000] ;  /* 0x012000008a64783b */ /* 0x008fee0000004200 */
[C---:B------:R-:W-:Y:S01]  /*25f60*/  HMMA.16816.F32.BF16 R56, R68.reuse, R74, R56 ;  /* 0x0000004a4438723c */ /* 0x040fe20000041838 */
[----:B-1----:R-:W1:Y:S07]  /*25f70*/  LDSM.16.MT88.4 R96, [R139+0x12000] ;  /* 0x012000008b60783b */ /* 0x002e6e0000004200 */
[C---:B------:R-:W-:Y:S01]  /*25f80*/  HMMA.16816.F32.BF16 R60, R68.reuse, R76, R60 ;  /* 0x0000004c443c723c */ /* 0x040fe2000004183c */
[----:B------:R-:W3:Y:S07]  /*25f90*/  LDSM.16.MT88.4 R72, [R145+0x6000] ;  /* 0x006000009148783b */ /* 0x000eee0000004200 */
[----:B------:R-:W-:Y:S03]  /*25fa0*/  HMMA.16816.F32.BF16 R64, R68, R78, R64 ;  /* 0x0000004e4440723c */ /* 0x000fe60000041840 */
[----:B--2---:R-:W-:Y:S01]  /*25fb0*/  F2FP.BF16.F32.PACK_AB R68, R176, R178 ;  /* 0x000000b2b044723e */ /* 0x004fe200000010ff */
[----:B------:R-:W2:Y:S01]  /*25fc0*/  LDSM.16.MT88.4 R76, [R200+0x6000] ;  /* 0x00600000c84c783b */ /* 0x000ea20000004200 */
[----:B-----5:R-:W-:Y:S02]  /*25fd0*/  F2FP.BF16.F32.PACK_AB R69, R247, R180 ;  /* 0x000000b4f745723e */ /* 0x020fe400000010ff */
        /* <DEDUP_REMOVED lines=19> */
[----:B------:R-:W-:Y:S07]  /*26110*/  LDSM.16.MT88.4 R100, [R145+0x6800] ;  /* 0x006800009164783b */ /* 0x000fee0000004200 */
[C---:B---3--:R-:W-:Y:S08]  /*26120*/  HMMA.16816.F32.BF16 R52, R68.reuse, R72, R52 ;  /* 0x000000484434723c */ /* 0x048ff00000041834 */
[C---:B------:R-:W-:Y:S01]  /*26130*/  HMMA.16816.F32.BF16 R56, R68.reuse, R74, R56 ;  /* 0x0000004a4438723c */ /* 0x040fe20000041838 */
[----:B------:R-:W3:Y:S07]  /*26140*/  LDSM.16.MT88.4 R72, [R138+0x12800] ;  /* 0x012800008a48783b */ /* 0x000eee0000004200 */
[C---:B--2---:R-:W-:Y:S08]  /*26150*/  HMMA.16816.F32.BF16 R60, R68.reuse, R76, R60 ;  /* 0x0000004c443c723c */ /* 0x044ff0000004183c */
[----:B------:R-:W-:Y:S01]  /*26160*/  HMMA.16816.F32.BF16 R64, R68, R78, R64 ;  /* 0x0000004e4440723c */ /* 0x000fe20000041840 */
[----:B------:R-:W2:Y:S02]  /*26170*/  LDSM.16.MT88.4 R76, [R200+0x6800] ;  /* 0x00680000c84c783b */ /* 0x000ea40000004200 */
[----:B------:R-:W-:Y:S02]  /*26180*/  F2FP.BF16.F32.PACK_AB R68, R193, R184 ;  /* 0x000000b8c144723e */ /* 0x000fe400000010ff */
[----:B------:R-:W-:Y:S02]  /*26190*/  F2FP.BF16.F32.PACK_AB R69, R185, R186 ;  /* 0x000000bab945723e */ /* 0x000fe400000010ff */
[----:B------:R-:W-:Y:S02]  /*261a0*/  F2FP.BF16.F32.PACK_AB R70, R188, R183 ;  /* 0x000000b7bc46723e */ /* 0x000fe400000010ff */
[----:B------:R-:W-:Y:S07]  /*261b0*/  F2FP.BF16.F32.PACK_AB R71, R190, R179 ;  /* 0x000000b3be47723e */ /* 0x000fee00000010ff */
        /* <DEDUP_REMOVED lines=31> */
[C---:B------:R-:W-:Y:S08]  /*263b0*/  HMMA.16816.F32.BF16 R12, R68.reuse, R80, R12 ;  /* 0x00000050440c723c */ /* 0x040ff0000004180c */
        /* <DEDUP_REMOVED lines=78> */
[----:B------:R-:W-:Y:S02]  /*268a0*/  IMAD.MOV.U32 R2, RZ, RZ, R3 ;  /* 0x000000ffff027224 */ /* 0x000fe400078e0003 */
        /* <DEDUP_REMOVED lines=21> */
[----:B------:R-:W-:Y:S06]  /*26a00*/  @P0 BRA `(.L_x_6677) ;  /* 0xffffff9400a40947 */ /* 0x000fec000383ffff */
.L_x_6670:
        /* <DEDUP_REMOVED lines=14> */
.L_x_6693:
        /* <DEDUP_REMOVED lines=8> */
[C---:B------:R-:W-:Y:S02]  /*26b70*/  LOP3.LUT P0, RZ, R196.reuse, 0x4, RZ, 0xc0, !PT ;  /* 0x00000004c4ff7812 */ /* 0x040fe4000780c0ff */
[--C-:B------:R-:W-:Y:S02]  /*26b80*/  LOP3.LUT R199, R199, 0x6, R0.reuse, 0xf8, !PT ;  /* 0x00000006c7c77812 */ /* 0x100fe400078ef800 */
[----:B------:R-:W-:Y:S02]  /*26b90*/  LOP3.LUT R0, R5, 0x38, R0, 0xf8, !PT ;  /* 0x0000003805007812 */ /* 0x000fe400078ef800 */
[----:B------:R-:W-:Y:S02]  /*26ba0*/  R2P PR, R196, 0x18 ;  /* 0x00000018c4007804 */ /* 0x000fe40000000000 */
[----:B--2---:R-:W-:Y:S02]  /*26bb0*/  FSEL R2, R2, 1, P2 ;  /* 0x3f80000002027808 */ /* 0x004fe40001000000 */
[----:B------:R-:W-:-:S02]  /*26bc0*/  LOP3.LUT R0, R199, R0, RZ, 0xfc, !PT ;  /* 0x00000000c7007212 */ /* 0x000fc400078efcff */
        /* <DEDUP_REMOVED lines=35> */
[----:B------:R-:W-:Y:S01]  /*26e00*/  FMUL.FTZ R130, R8, R130 ;  /* 0x0000008208827220 */ /* 0x000fe20000410000 */
[----:B------:R-:W-:Y:S01]  /*26e10*/  LEA R5, R0, UR8, 0x1 ;  /* 0x0000000800057c11 */ /* 0x000fe2000f8e08ff */
        /* <DEDUP_REMOVED lines=141> */
.L_x_6680:
[----:B------:R-:W-:Y:S05]  /*276f0*/  BSYNC.RECONVERGENT B0 ;  /* 0x0000000000007941 */ /* 0x000fea0003800200 */
.L_x_6679:
[----:B------:R-:W-:Y:S01]  /*27700*/  R2UR UR10, R10 ;  /* 0x000000000a0a72ca */ /* 0x000fe200000e0000 */
[----:B------:R-:W-:Y:S01]  /*27710*/  @P2 FMUL.FTZ R7, R7, 0.69314718246459960938 ;  /* 0x3f31721807072820 */ /* 0x000fe20000410000 */
[C---:B------:R-:W-:Y:S01]  /*27720*/  R2UR UR11, R11.reuse ;  /* 0x000000000b0b72ca */ /* 0x040fe200000e0000 */
[----:B------:R-:W-:Y:S01]  /*27730*/  @P1 FMUL.FTZ R4, R4, 0.69314718246459960938 ;  /* 0x3f31721804041820 */ /* 0x000fe20000410000 */
[----:B------:R-:W-:Y:S01]  /*27740*/  R2UR UR4, R10 ;  /* 0x000000000a0472ca */ /* 0x000fe200000e0000 */
[----:B------:R-:W-:Y:S01]  /*27750*/  IMAD.MOV.U32 R40, RZ, RZ, 0x7f800000 ;  /* 0x7f800000ff287424 */ /* 0x000fe200078e00ff */
[----:B------:R-:W-:Y:S01]  /*27760*/  R2UR UR5, R11 ;  /* 0x000000000b0572ca */ /* 0x000fe200000e0000 */
[----:B------:R-:W-:Y:S02]  /*27770*/  IMAD.MOV.U32 R9, RZ, RZ, 0x7f800000 ;  /* 0x7f800000ff097424 */ /* 0x000fe400078e00ff */
[C---:B-----5:R-:W-:Y:S01]  /*27780*/  @P2 FFMA.FTZ R40, R6.reuse, R134, R7 ;  /* 0x0000008606282223 */ /* 0x060fe20000010007 */
[----:B------:R-:W-:Y:S01]  /*27790*/  @P1 FFMA.FTZ R9, R6, R3, R4 ;  /* 0x0000000306091223 */ /* 0x000fe20000010004 */
[----:B------:R-:W-:Y:S01]  /*277a0*/  LOP3.LUT P1, RZ, R196, 0x3, RZ, 0xc0, !PT ;  /* 0x00000003c4ff7812 */ /* 0x000fe2000782c0ff */
[----:B------:R-:W-:Y:S01]  /*277b0*/  IMAD.SHL.U32 R217, R217, 0x40, RZ ;  /* 0x00000040d9d97824 */ /* 0x000fe200078e00ff */
[----:B------:R-:W-:-:S02]  /*277c0*/  LOP3.LUT R197, R197, 0x30, RZ, 0xc0, !PT ;  /* 0x00000030c5c57812 */ /* 0x000fc400078ec0ff */
[----:B------:R-:W-:Y:S01]  /*277d0*/  SHF.R.U32.HI R8, RZ, 0x2, R196 ;  /* 0x00000002ff087819 */ /* 0x000fe200000116c4 */
[----:B------:R1:W5:Y:S03]  /*277e0*/  LD.E.64 R50, desc[UR10][R132.64+0x70] ;  /* 0x0000700a84327980 */ /* 0x000366000c101b00 */
[----:B------:R-:W-:Y:S01]  /*277f0*/  LOP3.LUT R8, R197, 0x7, R8, 0xf8, !PT ;  /* 0x00000007c5087812 */ /* 0x000fe200078ef808 */
[----:B------:R1:W5:Y:S01]  /*27800*/  LD.E.64 R54, desc[UR4][R132.64+0xa0] ;  /* 0x0000a00484367980 */ /* 0x000362000c101b00 */
[----:B------:R-:W-:Y:S05]  /*27810*/  WARPSYNC.ALL ;  /* 0x0000000000007948 */ /* 0x000fea0003800000 */
[----:B------:R-:W-:Y:S06]  /*27820*/  BAR.SYNC.DEFER_BLOCKING 0x0 ;  /* 0x0000000000007b1d */ /* 0x000fec0000010000 */
        /* <DEDUP_REMOVED lines=10> */
[----:B------:R-:W-:Y:S02]  /*278d0*/  IMAD.IADD R3, R218, 0x1, -R217 ;  /* 0x00000001da037824 */ /* 0x000fe400078e0ad9 */
        /* <DEDUP_REMOVED lines=14> */
.L_x_6682:
[----:B------:R-:W-:Y:S05]  /*279c0*/  BSYNC.RECONVERGENT B0 ;  /* 0x0000000000007941 */ /* 0x000fea0003800200 */
.L_x_6681:
        /* <DEDUP_REMOVED lines=42> */
.L_x_6684:
[----:B------:R-:W-:Y:S05]  /*27c70*/  BSYNC.RECONVERGENT B0 ;  /* 0x0000000000007941 */ /* 0x000fea0003800200 */
.L_x_6683:
        /* <DEDUP_REMOVED lines=20> */
.L_x_6686:
[----:B------:R-:W-:Y:S05]  /*27dc0*/  BSYNC.RECONVERGENT B0 ;  /* 0x0000000000007941 */ /* 0x000fea0003800200 */
.L_x_6685:
        /* <DEDUP_REMOVED lines=20> */
.L_x_6688:
[----:B------:R-:W-:Y:S05]  /*27f10*/  BSYNC.RECONVERGENT B0 ;  /* 0x0000000000007941 */ /* 0x000fea0003800200 */
.L_x_6687:
[----:B------:R-:W-:-:S04]  /*27f20*/  MOV R215, 0x0 ;  /* 0x0000000000d77802 */ /* 0x000fc80000000f00 */
[----:B-12345:R-:W-:Y:S05]  /*27f30*/  @P1 RET.REL.NODEC R214 `(_ZN5flash24flash_fwd_splitkv_kernelI23Flash_fwd_kernel_traitsILi128ELi64ELi128ELi4ELb0ELb0EN7cutlass10bfloat16_tE19Flash_kernel_traitsILi128ELi64ELi128ELi4ES3_EELb0ELb1ELb1ELb0ELb0ELb0ELb0ELb1EEEvNS_16Flash_fwd_paramsE) ;  /* 0xfffffd80d6301950 */ /* 0x03efea0003c3ffff */
        /* <DEDUP_REMOVED lines=16> */
[----:B-1----:R-:W-:Y:S05]  /*28040*/  @P0 RET.REL.NODEC R214 `(_ZN5flash24flash_fwd_splitkv_kernelI23Flash_fwd_kernel_traitsILi128ELi64ELi128ELi4ELb0ELb0EN7cutlass10bfloat16_tE19Flash_kernel_traitsILi128ELi64ELi128ELi4ES3_EELb0ELb1ELb1ELb0ELb0ELb0ELb0ELb1EEEvNS_16Flash_fwd_paramsE) ;  /* 0xfffffd7cd6ec0950 */ /* 0x002fea0003c3ffff */
[----:B------:R-:W-:Y:S01]  /*28050*/  R2UR UR4, R10 ;  /* 0x000000000a0472ca */ /* 0x000fe200000e0000 */
[----:B------:R-:W-:Y:S01]  /*28060*/  IMAD.MOV.U32 R215, RZ, RZ, 0x0 ;  /* 0x00000000ffd77424 */ /* 0x000fe200078e00ff */
[----:B------:R-:W-:-:S13]  /*28070*/  R2UR UR5, R11 ;  /* 0x000000000b0572ca */ /* 0x000fda00000e0000 */
[----:B------:R1:W-:Y:S02]  /*28080*/  ST.E.128 desc[UR4][R2.64+0x80], R36 ;  /* 0x0000802402007985 */ /* 0x0003e4000c101d04 */
[----:B-1----:R-:W-:Y:S05]  /*28090*/  RET.REL.NODEC R214 `(_ZN5flash24flash_fwd_splitkv_kernelI23Flash_fwd_kernel_traitsILi128ELi64ELi128ELi4ELb0ELb0EN7cutlass10bfloat16_tE19Flash_kernel_traitsILi128ELi64ELi128ELi4ES3_EELb0ELb1ELb1ELb0ELb0ELb0ELb0ELb1EEEvNS_16Flash_fwd_paramsE) ;  /* 0xfffffd7cd6d87950 */ /* 0x002fea0003c3ffff */
.L_x_6678:
[----:B------:R-:W-:Y:S01]  /*280a0*/  MOV R5, 0x2 ;  /* 0x0000000200057802 */ /* 0x000fe20000000f00 */
[----:B------:R-:W-:Y:S01]  /*280b0*/  IMAD.MOV.U32 R0, RZ, RZ, 0x1f ;  /* 0x0000001fff007424 */ /* 0x000fe200078e00ff */
[----:B------:R-:W-:-:S07]  /*280c0*/  MOV R2, 0xffffffff ;  /* 0xffffffff00027802 */ /* 0x000fce0000000f00 */
[----:B-1---5:R-:W-:Y:S05]  /*280d0*/  WARPSYNC.COLLECTIVE R2, `(.L_x_6689) ;  /* 0x0000000002087348 */ /* 0x022fea0003c00000 */
[----:B------:R2:W3:Y:S02]  /*280e0*/  SHFL.BFLY P0, R12, R239, R5, R0 ;  /* 0x0c000005ef0c7389 */ /* 0x0004e40000000000 */
[----:B-123-5:R-:W-:Y:S05]  /*280f0*/  ENDCOLLECTIVE ;  /* 0x000000000000791b */ /* 0x02efea0003800000 */
.L_x_6689:
[----:B------:R-:W-:Y:S02]  /*28100*/  IMAD.MOV.U32 R8, RZ, RZ, R12 ;  /* 0x000000ffff087224 */ /* 0x000fe400078e000c */
[----:B------:R-:W-:Y:S02]  /*28110*/  IMAD.MOV.U32 R5, RZ, RZ, 0x1 ;  /* 0x00000001ff057424 */ /* 0x000fe400078e00ff */
[----:B------:R-:W-:-:S05]  /*28120*/  FADD.FTZ R8, R8, R239 ;  /* 0x000000ef08087221 */ /* 0x000fca0000010000 */
[----:B------:R-:W-:-:S07]  /*28130*/  MOV R239, R8 ;  /* 0x0000000800ef7202 */ /* 0x000fce0000000f00 */
[----:B------:R-:W-:Y:S05]  /*28140*/  WARPSYNC.COLLECTIVE R2, `(.L_x_6690) ;  /* 0x0000000002087348 */ /* 0x000fea0003c00000 */
[----:B------:R1:W2:Y:S02]  /*28150*/  SHFL.BFLY P0, R12, R239, R5, R0 ;  /* 0x0c000005ef0c7389 */ /* 0x0002a40000000000 */
[----:B-12---:R-:W-:Y:S05]  /*28160*/  ENDCOLLECTIVE ;  /* 0x000000000000791b */ /* 0x006fea0003800000 */
.L_x_6690:
[----:B------:R-:W-:Y:S01]  /*28170*/  MOV R239, R237 ;  /* 0x000000ed00ef7202 */ /* 0x000fe20000000f00 */
[----:B------:R-:W-:Y:S01]  /*28180*/  IMAD.MOV.U32 R5, RZ, RZ, 0x2 ;  /* 0x00000002ff057424 */ /* 0x000fe200078e00ff */
[----:B------:R-:W-:-:S07]  /*28190*/  MOV R7, R12 ;  /* 0x0000000c00077202 */ /* 0x000fce0000000f00 */
[----:B------:R-:W-:Y:S05]  /*281a0*/  WARPSYNC.COLLECTIVE R2, `(.L_x_6691) ;  /* 0x0000000002087348 */ /* 0x000fea0003c00000 */
[----:B------:R1:W2:Y:S02]  /*281b0*/  SHFL.BFLY P0, R12, R239, R5, R0 ;  /* 0x0c000005ef0c7389 */ /* 0x0002a40000000000 */
[----:B-12---:R-:W-:Y:S05]  /*281c0*/  ENDCOLLECTIVE ;  /* 0x000000000000791b */ /* 0x006fea0003800000 */
.L_x_6691:
[----:B------:R-:W-:Y:S01]  /*281d0*/  FADD.FTZ R7, R8, R7 ;  /* 0x0000000708077221 */ /* 0x000fe20000010000 */
[----:B------:R-:W-:Y:S01]  /*281e0*/  FADD.FTZ R9, R12, R237 ;  /* 0x000000ed0c097221 */ /* 0x000fe20000010000 */
[----:B------:R-:W-:-:S04]  /*281f0*/  MOV R5, 0x1 ;  /* 0x0000000100057802 */ /* 0x000fc80000000f00 */
[----:B------:R-:W-:-:S07]  /*28200*/  MOV R239, R9 ;  /* 0x0000000900ef7202 */ /* 0x000fce0000000f00 */
[----:B------:R-:W-:Y:S05]  /*28210*/  WARPSYNC.COLLECTIVE R2, `(.L_x_6692) ;  /* 0x0000000002087348 */ /* 0x000fea0003c00000 */
[----:B------:R1:W2:Y:S02]  /*28220*/  SHFL.BFLY P0, R12, R239, R5, R0 ;  /* 0x0c000005ef0c7389 */ /* 0x0002a40000000000 */
[----:B-12---:R-:W-:Y:S05]  /*28230*/  ENDCOLLECTIVE ;  /* 0x000000000000791b */ /* 0x006fea0003800000 */
.L_x_6692:
[----:B------:R-:W-:Y:S05]  /*28240*/  BRA `(.L_x_6693) ;  /* 0xffffffe800287947 */ /* 0x000fea000383ffff */
.L_x_6694:
        /* <DEDUP_REMOVED lines=11> */
.L_x_14904:


//--------------------- .text._ZN5flash24flash_fwd_splitkv_kernelI23Flash_fwd_kernel_traitsILi128ELi64ELi128ELi4ELb0ELb0EN7cutlass10bfloat16_tE19Flash_kernel_traitsILi128ELi64ELi128ELi4ES3_EELb0ELb1ELb1ELb0ELb0ELb1ELb0ELb1EEEvNS_16Flash_fwd_paramsE --------------------------
	.section	.text._ZN5flash24flash_fwd_splitkv_kernelI23Flash_fwd_kernel_traitsILi128ELi64ELi128ELi4ELb0ELb0EN7cutlass10bfloat16_tE19Flash_kernel_traitsILi128ELi64ELi128ELi4ES3_EELb0ELb1ELb1ELb0ELb0ELb1ELb0ELb1EEEvNS_16Flash_fwd_paramsE,"ax",@progbits
	.align	128
        .global         _ZN5flash24flash_fwd_splitkv_kernelI23Flash_fwd_kernel_traitsILi128ELi64ELi128ELi4ELb0ELb0EN7cutlass10bfloat16_tE19Flash_kernel_traitsILi128ELi64ELi128ELi4ES3_EELb0ELb1ELb1ELb0ELb0ELb1ELb0ELb1EEEvNS_16Flash_fwd_paramsE
        .type           _ZN5flash24flash_fwd_splitkv_kernelI23Flash_fwd_kernel_traitsILi128ELi64ELi128ELi4ELb0ELb0EN7cutlass10bfloat16_tE19Flash_kernel_traitsILi128ELi64ELi128ELi4ES3_EELb0ELb1ELb1ELb0ELb0ELb1ELb0ELb1EEEvNS_16Flash_fwd_paramsE,@function
        .size           _ZN5flash24flash_fwd_splitkv_kernelI23Flash_fwd_kernel_traitsILi128ELi64ELi128ELi4ELb0ELb0EN7cutlass10bfloat16_tE19Flash_kernel_traitsILi128ELi64ELi128ELi4ES3_EELb0ELb1ELb1ELb0ELb0ELb1ELb0ELb1EEEvNS_16Flash_fwd_paramsE,(.L_x_14905 - _ZN5flash24flash_fwd_splitkv_kernelI23Flash_fwd_kernel_traitsILi128ELi64ELi128ELi4ELb0ELb0EN7cutlass10bfloat16_tE19Flash_kernel_traitsILi128ELi64ELi128ELi4ES3_EELb0ELb1ELb1ELb0ELb0ELb1ELb0ELb1EEEvNS_16Flash_fwd_paramsE)
        .other          _ZN5flash24flash_fwd_splitkv_kernelI23Flash_fwd_kernel_traitsILi128ELi64ELi128ELi4ELb0ELb0EN7cutlass10bfloat16_tE19Flash_kernel_traitsILi128ELi64ELi128ELi4ES3_EELb0ELb1ELb1ELb0ELb0ELb1ELb0ELb1EEEvNS_16Flash_fwd_paramsE,@"STO_CUDA_ENTRY STV_DEFAULT"
_ZN5flash24flash_fwd_splitkv_kernelI23Flash_fwd_kernel_traitsILi128ELi64ELi128ELi4ELb0ELb0EN7cutlass10bfloat16_tE19Flash_kernel_traitsILi128ELi64ELi128ELi4ES3_EELb0ELb1ELb1ELb0ELb0ELb1ELb0ELb1EEEvNS_16Flash_fwd_paramsE:
.text._ZN5flash24flash_fwd_splitkv_kernelI23Flash_fwd_kernel_traitsILi128ELi64ELi128ELi4ELb0ELb0EN7cutlass10bfloat16_tE19Flash_kernel_traitsILi128ELi64ELi128ELi4ES3_EELb0ELb1ELb1ELb0ELb0ELb1ELb0ELb1EEEvNS_16Flash_fwd_paramsE:
[----:B------:R-:W-:Y:S01]  /*0000*/  LDC R1, c[0x0][0x37c] ;  /* 0x0000df00ff017b82 */ /* 0x000fe20000000800 */
[----:B------:R-:W1:Y:S07]  /*0010*/  S2R R227, SR_CTAID.X ;  /* 0x0000000000e37919 */ /* 0x000e6e0000002500 */
[----:B------:R-:W2:Y:S01]  /*0020*/  LDC.64 R132, c[0x0][0x348] ;  /* 0x0000d200ff847b82 */ /* 0x000ea20000000a00 */
[----:B------:R-:W-:Y:S01]  /*0030*/  BSSY.RECONVERGENT B4, `(.L_x_6695) ;  /* 0x0000005000047945 */ /* 0x000fe20003800200 */
[----:B------:R-:W-:Y:S01]  /*0040*/  MOV R224, 0x80 ;  /* 0x0000008000e07802 */ /* 0x000fe20000000f00 */
[----:B------:R-:W3:Y:S01]  /*0050*/  S2R R226, SR_CTAID.Y ;  /* 0x0000000000e27919 */ /* 0x000ee20000002600 */
[----:B------:R-:W4:Y:S05]  /*0060*/  S2R R225, SR_CTAID.Z ;  /* 0x0000000000e17919 */ /* 0x000f2a0000002700 */
[----:B-1234-:R-:W-:Y:S05]  /*0070*/  CALL.REL.NOINC `($_ZN5flash24flash_fwd_splitkv_kernelI23Flash_fwd_kernel_traitsILi128ELi64ELi128ELi4ELb0ELb0EN7cutlass10bfloat16_tE19Flash_kernel_traitsILi128ELi64ELi128ELi4ES3_EELb0ELb1ELb1ELb0ELb0ELb1ELb0ELb1EEEvNS_16Flash_fwd_paramsE$_ZN5flash30compute_attn_1rowblock_splitkvI23Flash_fwd_kernel_traitsILi128ELi64ELi128ELi4ELb0ELb0EN7cutlass10bfloat16_tE19Flash_kernel_traitsILi128ELi64ELi128ELi4ES3_EELb0ELb1ELb1ELb0ELb0ELb1ELb0ELb1ENS_16Flash_fwd_paramsEEEvRKT8_iiiii) ;  /* 0x0000000000087944 */ /* 0x01efea0003c00000 */
[----:B------:R-:W-:Y:S05]  /*0080*/  BSYNC.RECONVERGENT B4 ;  /* 0x0000000000047941 */ /* 0x000fea0003800200 */
.L_x_6695:
[----:B------:R-:W-:Y:S05]  /*0090*/  EXIT ;  /* 0x000000000000794d */ /* 0x000fea0003800000 */
        .type           $_ZN5flash24flash_fwd_splitkv_kernelI23Flash_fwd_kernel_traitsILi128ELi64ELi128ELi4ELb0ELb0EN7cutlass10bfloat16_tE19Flash_kernel_traitsILi128ELi64ELi128ELi4ES3_EELb0ELb1ELb1ELb0ELb0ELb1ELb0ELb1EEEvNS_16Flash_fwd_paramsE$_ZN5flash30compute_attn_1rowblock_splitkvI23Flash_fwd_kernel_traitsILi128ELi64ELi128ELi4ELb0ELb0EN7cutlass10bfloat16_tE19Flash_kernel_traitsILi128ELi64ELi128ELi4ES3_EELb0ELb1ELb1ELb0ELb0ELb1ELb0ELb1ENS_16Flash_fwd_paramsEEEvRKT8_iiiii,@function
        .size           $_ZN5flash24flash_fwd_splitkv_kernelI23Flash_fwd_kernel_traitsILi128ELi64ELi128ELi4ELb0ELb0EN7cutlass10bfloat16_tE19Flash_kernel_traitsILi128ELi64ELi128ELi4ES3_EELb0ELb1ELb1ELb0ELb0ELb1ELb0ELb1EEEvNS_16Flash_fwd_paramsE$_ZN5flash30compute_attn_1rowblock_splitkvI23Flash_fwd_kernel_traitsILi128ELi64ELi128ELi4ELb0ELb0EN7cutlass10bfloat16_tE19Flash_kernel_traitsILi128ELi64ELi128ELi4ES3_EELb0ELb1ELb1ELb0ELb0ELb1ELb0ELb1ENS_16Flash_fwd_paramsEEEvRKT8_iiiii,(.L_x_14905 - $_ZN5flash24flash_fwd_splitkv_kernelI23Flash_fwd_kernel_traitsILi128ELi64ELi128ELi4ELb0ELb0EN7cutlass10bfloat16_tE19Flash_kernel_traitsILi128ELi64ELi128ELi4ES3_EELb0ELb1ELb1ELb0ELb0ELb1ELb0ELb1EEEvNS_16Flash_fwd_paramsE$_ZN5flash30compute_attn_1rowblock_splitkvI23Flash_fwd_kernel_traitsILi128ELi64ELi128ELi4ELb0ELb0EN7cutlass10bfloat16_tE19Flash_kernel_traitsILi128ELi64ELi128ELi4ES3_EELb0ELb1ELb1ELb0ELb0ELb1ELb0ELb1ENS_16Flash_fwd_paramsEEEvRKT8_iiiii)
$_ZN5flash24flash_fwd_splitkv_kernelI23Flash_fwd_kernel_traitsILi128ELi64ELi128ELi4ELb0ELb0EN7cutlass10bfloat16_tE19Flash_kernel_traitsILi128ELi64ELi128ELi4ES3_EELb0ELb1ELb1ELb0ELb0ELb1ELb0ELb1EEEvNS_16Flash_fwd_paramsE$_ZN5flash30compute_attn_1rowblock_splitkvI23Flash_fwd_kernel_traitsILi128ELi64ELi128ELi4ELb0ELb0EN7cutlass10bfloat16_tE19Flash_kernel_traitsILi128ELi64ELi128ELi4ES3_EELb0ELb1ELb1ELb0ELb0ELb1ELb0ELb1ENS_16Flash_fwd_paramsEEEvRKT8_iiiii:
        /* <DEDUP_REMOVED lines=19> */
[----:B------:R-:W5:Y:S02]  /*01d0*/  @!P5 LD.E R229, desc[UR6][R132.64+0xb4] ;  /* 0x0000b40684e5d980 */ /* 0x000f64000c101900 */
[----:B------:R-:W-:-:S02]  /*01e0*/  IMAD.X R19, R11, 0x1, R2, P0 ;  /* 0x000000010b137824 */ /* 0x000fc400000e0602 */
[----:B------:R-:W5:Y:S04]  /*01f0*/  @!P3 LD.E R55, desc[UR6][R132.64+0xb8] ;  /* 0x0000b8068437b980 */ /* 0x000f68000c101900 */
[----:B------:R-:W5:Y:S01]  /*0200*/  @P4 LD.E R13, desc[UR6][R18.64] ;  /* 0x00000006120d4980 */ /* 0x000f62000c101900 */
[----:B------:R-:W-:-:S03]  /*0210*/  ISETP.NE.U32.AND P2, PT, R4, RZ, PT ;  /* 0x000000ff0400720c */ /* 0x000fc60003f45070 */
[----:B------:R-:W5:Y:S01]  /*0220*/  @P1 LD.E R230, desc[UR6][R8.64] ;  /* 0x0000000608e61980 */ /* 0x000f62000c101900 */
[----:B------:R-:W-:-:S03]  /*0230*/  ISETP.NE.AND.EX P2, PT, R5, RZ, PT, P2 ;  /* 0x000000ff0500720c */ /* 0x000fc60003f45320 */
[----:B------:R1:W5:Y:S01]  /*0240*/  @P5 LD.E R0, desc[UR6][R8.64+0x4] ;  /* 0x0000040608005980 */ /* 0x000362000c101900 */
[----:B------:R-:W-:Y:S01]  /*0250*/  ISETP.NE.U32.AND P0, PT, R6, RZ, PT ;  /* 0x000000ff0600720c */ /* 0x000fe20003f05070 */
[----:B------:R-:W-:Y:S01]  /*0260*/  BSSY.RECONVERGENT B0, `(.L_x_6696) ;  /* 0x000000a000007945 */ /* 0x000fe20003800200 */
[----:B------:R-:W-:Y:S02]  /*0270*/  IMAD.MOV.U32 R14, RZ, RZ, -0x1 ;  /* 0xffffffffff0e7424 */ /* 0x000fe400078e00ff */
[----:B------:R-:W-:Y:S02]  /*0280*/  ISETP.NE.AND.EX P0, PT, R7, RZ, PT, P0 ;  /* 0x000000ff0700720c */ /* 0x000fe40003f05300 */
[----:B-1----:R-:W-:-:S05]  /*0290*/  IADD3 R8, P1, PT, R4, R3, RZ ;  /* 0x0000000304087210 */ /* 0x002fca0007f3e0ff */
[----:B------:R-:W-:Y:S01]  /*02a0*/  IMAD.X R9, R5, 0x1, R2, P1 ;  /* 0x0000000105097824 */ /* 0x000fe200008e0602 */
[----:B------:R-:W-:Y:S07]  /*02b0*/  @!P2 BRA `(.L_x_6697) ;  /* 0x000000000010a947 */ /* 0x000fee0003800000 */
[----:B------:R-:W2:Y:S02]  /*02c0*/  LD.E.U8 R4, desc[UR6][R132.64+0x1b2] ;  /* 0x0001b20684047980 */ /* 0x000ea4000c101100 */
[----:B--2---:R-:W-:-:S13]  /*02d0*/  ISETP.NE.AND P1, PT, R4, RZ, PT ;  /* 0x000000ff0400720c */ /* 0x004fda0003f25270 */
[----:B------:R-:W-:Y:S05]  /*02e0*/  @!P1 BRA `(.L_x_6697) ;  /* 0x0000000000049947 */ /* 0x000fea0003800000 */
[----:B------:R1:W5:Y:S02]  /*02f0*/  LD.E R14, desc[UR6][R8.64] ;  /* 0x00000006080e7980 */ /* 0x000364000c101900 */
.L_x_6697:
[----:B------:R-:W-:Y:S05]  /*0300*/  BSYNC.RECONVERGENT B0 ;  /* 0x0000000000007941 */ /* 0x000fea0003800200 */
.L_x_6696:
[----:B------:R-:W-:Y:S04]  /*0310*/  BSSY.RECONVERGENT B0, `(.L_x_6698) ;  /* 0x0000007000007945 */ /* 0x000fe80003800200 */
[----:B------:R-:W-:Y:S05]  /*0320*/  @!P3 BRA `(.L_x_6699) ;  /* 0x000000000014b947 */ /* 0x000fea0003800000 */
[----:B------:R-:W2:Y:S02]  /*0330*/  LD.E.U8 R4, desc[UR6][R132.64+0x1b2] ;  /* 0x0001b20684047980 */ /* 0x000ea4000c101100 */
[----:B--2---:R-:W-:-:S13]  /*0340*/  ISETP.NE.AND P1, PT, R4, RZ, PT ;  /* 0x000000ff0400720c */ /* 0x004fda0003f25270 */
[----:B-----5:R-:W2:Y:S02]  /*0350*/  @P1 LD.E R55, desc[UR6][R8.64+0x4] ;  /* 0x0000040608371980 */ /* 0x020ea4000c101900 */
[----:B--2---:R-:W-:-:S06]  /*0360*/  @P1 IADD3 R55, PT, PT, R55, -R14, RZ ;  /* 0x8000000e37371210 */ /* 0x004fcc0007ffe0ff */
[----:B------:R2:W5:Y:S02]  /*0370*/  @!P1 LD.E R55, desc[UR6][R8.64] ;  /* 0x0000000608379980 */ /* 0x000564000c101900 */
.L_x_6699:
[----:B------:R-:W-:Y:S05]  /*0380*/  BSYNC.RECONVERGENT B0 ;  /* 0x0000000000007941 */ /* 0x000fea0003800200 */
.L_x_6698:
[----:B------:R-:W-:Y:S01]  /*0390*/  BSSY.RECONVERGENT B1, `(.L_x_6700) ;  /* 0x0000012000017945 */ /* 0x000fe20003800200 */
[----:B-----5:R-:W-:Y:S02]  /*03a0*/  @P5 IADD3 R229, PT, PT, -R230, R0, RZ ;  /* 0x00000000e6e55210 */ /* 0x020fe40007ffe1ff */
[----:B------:R-:W-:Y:S01]  /*03b0*/  IADD3 R55, PT, PT, R55, -R13, RZ ;  /* 0x8000000d37377210 */ /* 0x000fe20007ffe0ff */
[----:B------:R-:W-:Y:S05]  /*03c0*/  @!P0 BRA `(.L_x_6701) ;  /* 0x0000000000148947 */ /* 0x000fea0003800000 */
[----:B------:R-:W-:-:S05]  /*03d0*/  IADD3 R4, P0, PT, R6, R3, RZ ;  /* 0x0000000306047210 */ /* 0x000fca0007f1e0ff */
[----:B------:R-:W-:-:S05]  /*03e0*/  IMAD.X R5, R7, 0x1, R2, P0 ;  /* 0x0000000107057824 */ /* 0x000fca00000e0602 */
[----:B------:R-:W3:Y:S02]  /*03f0*/  LD.E R47, desc[UR6][R4.64] ;  /* 0x00000006042f7980 */ /* 0x000ee4000c101900 */
[----:B---3--:R-:W-:Y:S01]  /*0400*/  IADD3 R47, PT, PT, R47, -R13, RZ ;  /* 0x8000000d2f2f7210 */ /* 0x008fe20007ffe0ff */
[----:B------:R-:W-:Y:S05]  /*0410*/  BRA `(.L_x_6702) ;  /* 0x0000000000247947 */ /* 0x000fea0003800000 */
.L_x_6701:
[----:B------:R-:W3:Y:S01]  /*0420*/  LD.E.64 R4, desc[UR6][R132.64+0x108] ;  /* 0x0001080684047980 */ /* 0x000ee2000c101b00 */
[----:B------:R-:W-:Y:S01]  /*0430*/  BSSY.RECONVERGENT B0, `(.L_x_6703) ;  /* 0x0000006000007945 */ /* 0x000fe20003800200 */
[----:B------:R-:W-:Y:S01]  /*0440*/  IMAD.MOV.U32 R47, RZ, RZ, RZ ;  /* 0x000000ffff2f7224 */ /* 0x000fe200078e00ff */
[----:B---3--:R-:W-:-:S04]  /*0450*/  ISETP.NE.U32.AND P0, PT, R4, RZ, PT ;  /* 0x000000ff0400720c */ /* 0x008fc80003f05070 */
[----:B------:R-:W-:-:S13]  /*0460*/  ISETP.NE.AND.EX P0, PT, R5, RZ, PT, P0 ;  /* 0x000000ff0500720c */ /* 0x000fda0003f05300 */
[----:B------:R-:W-:Y:S05]  /*0470*/  @!P0 BRA `(.L_x_6704) ;  /* 0x0000000000048947 */ /* 0x000fea0003800000 */
[----:B------:R3:W5:Y:S02]  /*0480*/  LD.E R47, desc[UR6][R132.64+0xbc] ;  /* 0x0000bc06842f7980 */ /* 0x000764000c101900 */
.L_x_6704:
[----:B------:R-:W-:Y:S05]  /*0490*/  BSYNC.RECONVERGENT B0 ;  /* 0x0000000000007941 */ /* 0x000fea0003800200 */
.L_x_6703:
[----:B-----5:R-:W-:Y:S02]  /*04a0*/  IADD3 R47, PT, PT, R55, R47, RZ ;  /* 0x0000002f372f7210 */ /* 0x020fe40007ffe0ff */
.L_x_6702:
[----:B------:R-:W-:Y:S05]  /*04b0*/  BSYNC.RECONVERGENT B1 ;  /* 0x0000000000017941 */ /* 0x000fea0003800200 */
.L_x_6700:
[----:B------:R-:W-:Y:S01]  /*04c0*/  IMAD.SHL.U32 R57, R227, 0x40, RZ ;  /* 0x00000040e3397824 */ /* 0x000fe200078e00ff */
[----:B------:R-:W-:Y:S01]  /*04d0*/  MOV R4, R224 ;  /* 0x000000e000047202 */ /* 0x000fe20000000f00 */
[----:B------:R-:W-:-:S03]  /*04e0*/  IMAD.MOV.U32 R5, RZ, RZ, 0x0 ;  /* 0x00000000ff057424 */ /* 0x000fc600078e00ff */
[----:B------:R-:W-:-:S13]  /*04f0*/  ISETP.GT.AND P0, PT, R229, R57, PT ;  /* 0x00000039e500720c */ /* 0x000fda0003f04270 */
[----:B-123--:R-:W-:Y:S05]  /*0500*/  @!P0 RET.REL.NODEC R4 `(_ZN5flash24flash_fwd_splitkv_kernelI23Flash_fwd_kernel_traitsILi128ELi64ELi128ELi4ELb0ELb0EN7cutlass10bfloat16_tE19Flash_kernel_traitsILi128ELi64ELi128ELi4ES3_EELb0ELb1ELb1ELb0ELb0ELb1ELb0ELb1EEEvNS_16Flash_fwd_paramsE) ;  /* 0xfffffff804bc8950 */ /* 0x00efea0003c3ffff */
        /* <DEDUP_REMOVED lines=35> */
[----:B------:R-:W5:Y:S01]  /*0740*/  LD.E.64 R132, desc[UR6][R132.64+0x70] ;  /* 0x0000700684847980 */ /* 0x000f62000c101b00 */
[----:B------:R-:W-:-:S02]  /*0750*/  IMAD.SHL.U32 R10, R0, 0x8, RZ ;  /* 0x00000008000a7824 */ /* 0x000fc400078e00ff */
[----:B------:R-:W-:-:S03]  /*0760*/  IMAD.MOV.U32 R11, RZ, RZ, RZ ;  /* 0x000000ffff0b7224 */ /* 0x000fc600078e00ff */
[----:B------:R-:W-:Y:S02]  /*0770*/  LOP3.LUT R10, R10, 0x38, RZ, 0xc0, !PT ;  /* 0x000000380a0a7812 */ /* 0x000fe400078ec0ff */
[----:B------:R-:W-:Y:S02]  /*0780*/  SHF.R.U32.HI R0, RZ, 0x3, R0 ;  /* 0x00000003ff007819 */ /* 0x000fe40000011600 */
[----:B------:R-:W-:-:S04]  /*0790*/  IADD3 R229, PT, PT, -R57, R229, RZ ;  /* 0x000000e539e57210 */ /* 0x000fc80007ffe1ff */
[----:B------:R-:W-:Y:S02]  /*07a0*/  ISETP.GE.AND P2, PT, R0, R229, PT ;  /* 0x000000e50000720c */ /* 0x000fe40003f46270 */
[----:B------:R-:W-:Y:S01]  /*07b0*/  ISETP.NE.AND P6, PT, R10, RZ, PT ;  /* 0x000000ff0a00720c */ /* 0x000fe20003fc5270 */
[----:B------:R-:W-:Y:S01]  /*07c0*/  BSSY.RECONVERGENT B0, `(.L_x_6706) ;  /* 0x0000021000007945 */ /* 0x000fe20003800200 */
[----:B----4-:R-:W-:-:S04]  /*07d0*/  @!P0 IMAD.WIDE.U32 R16, R12, R226, RZ ;  /* 0x000000e20c108225 */ /* 0x010fc800078e00ff */
[----:B------:R-:W-:Y:S02]  /*07e0*/  @!P0 IMAD R5, R13, R226, RZ ;  /* 0x000000e20d058224 */ /* 0x000fe400078e02ff */
[-C--:B--2---:R-:W-:Y:S02]  /*07f0*/  @P0 IMAD R12, R9, R230.reuse, RZ ;  /* 0x000000e6090c0224 */ /* 0x084fe400078e02ff */
[----:B------:R-:W-:Y:S01]  /*0800*/  @P0 IMAD.WIDE.U32 R230, R8, R230, RZ ;  /* 0x000000e608e60225 */ /* 0x000fe200078e00ff */
[----:B------:R-:W-:-:S03]  /*0810*/  @!P0 IADD3 R5, PT, PT, R17, R5, RZ ;  /* 0x0000000511058210 */ /* 0x000fc60007ffe0ff */
[----:B------:R-:W-:Y:S01]  /*0820*/  @!P0 IMAD.MOV.U32 R13, RZ, RZ, R16 ;  /* 0x000000ffff0d8224 */ /* 0x000fe200078e0010 */
[----:B------:R-:W-:Y:S01]  /*0830*/  @P0 MOV R13, R230 ;  /* 0x000000e6000d0202 */ /* 0x000fe20000000f00 */
[----:B------:R-:W-:-:S04]  /*0840*/  IMAD.WIDE.U32 R16, R57, R8, R10 ;  /* 0x0000000839107225 */ /* 0x000fc800078e000a */
[----:B------:R-:W-:Y:S01]  /*0850*/  @P0 IMAD.IADD R5, R231, 0x1, R12 ;  /* 0x00000001e7050824 */ /* 0x000fe200078e020c */
[----:B------:R-:W-:Y:S01]  /*0860*/  IADD3 R18, P0, PT, R13, R16, RZ ;  /* 0x000000100d127210 */ /* 0x000fe20007f1e0ff */
[----:B------:R-:W-:Y:S02]  /*0870*/  IMAD R12, R9, R57, RZ ;  /* 0x00000039090c7224 */ /* 0x000fe400078e02ff */
        /* <DEDUP_REMOVED lines=10> */
[----:B-1----:R-:W-:Y:S10]  /*0920*/  @P2 BRA `(.L_x_6707) ;  /* 0x0000000000282947 */ /* 0x002ff40003800000 */
        /* <DEDUP_REMOVED lines=10> */
.L_x_6707:
[----:B------:R-:W-:Y:S05]  /*09d0*/  BSYNC.RECONVERGENT B0 ;  /* 0x0000000000007941 */ /* 0x000fea0003800200 */
.L_x_6706:
        /* <DEDUP_REMOVED lines=17> */
.L_x_6709:
[----:B------:R-:W-:Y:S05]  /*0af0*/  BSYNC.RECONVERGENT B0 ;  /* 0x0000000000007941 */ /* 0x000fea0003800200 */
.L_x_6708:
[----:B-----5:R-:W-:Y:S01]  /*0b00*/  IMAD R4, R4, R226, R225 ;  /* 0x000000e204047224 */ /* 0x020fe200078e02e1 */
[----:B------:R-:W-:Y:S01]  /*0b10*/  BSSY.RECONVERGENT B0, `(.L_x_6710) ;  /* 0x0000013000007945 */ /* 0x000fe20003800200 */
[----:B------:R-:W-:Y:S02]  /*0b20*/  ISETP.GE.OR P5, PT, R0, R229, P6 ;  /* 0x000000e50000720c */ /* 0x000fe400037a6670 */
        /* <DEDUP_REMOVED lines=17> */
.L_x_6711:
[----:B------:R-:W-:Y:S05]  /*0c40*/  BSYNC.RECONVERGENT B0 ;  /* 0x0000000000007941 */ /* 0x000fea0003800200 */
.L_x_6710:
[-C--:B------:R-:W-:Y:S01]  /*0c50*/  ISETP.GE.AND P1, PT, R5, R229.reuse, PT ;  /* 0x000000e50500720c */ /* 0x080fe20003f26270 */
[----:B------:R-:W-:Y:S01]  /*0c60*/  BSSY.RECONVERGENT B0, `(.L_x_6712) ;  /* 0x0000017000007945 */ /* 0x000fe20003800200 */
[----:B------:R-:W-:Y:S01]  /*0c70*/  IADD3 R2, P0, PT, R57, R0, RZ ;  /* 0x0000000039027210 */ /* 0x000fe20007f1e0ff */
        /* <DEDUP_REMOVED lines=14> */
[----:B------:R-:W-:-:S04]  /*0d60*/  IMAD R0, R0, R8, RZ ;  /* 0x0000000800007224 */ /* 0x000fc800078e02ff */
[----:B------:R-:W-:Y:S01]  /*0d70*/  IMAD R0, R9, R6, R0 ;  /* 0x0000000609007224 */ /* 0x000fe200078e0200 */
[----:B------:R-:W-:-:S03]  /*0d80*/  LEA R6, P2, R14, R132, 0x1 ;  /* 0x000000840e067211 */ /* 0x000fc600078408ff */
[----:B------:R-:W-:-:S05]  /*0d90*/  IMAD.IADD R0, R15, 0x1, R0 ;  /* 0x000000010f007824 */ /* 0x000fca00078e0200 */
[----:B------:R-:W-:-:S05]  /*0da0*/  LEA.HI.X R7, R14, R133, R0, 0x1, P2 ;  /* 0x000000850e077211 */ /* 0x000fca00010f0c00 */
[----:B------:R4:W-:Y:S04]  /*0db0*/  @!P1 ST.E.128 desc[UR6][R6.64], RZ ;  /* 0x000000ff06009985 */ /* 0x0009e8000c101d06 */
[----:B------:R4:W-:Y:S02]  /*0dc0*/  @!P0 ST.E.128 desc[UR6][R6.64+0x80], RZ ;  /* 0x000080ff06008985 */ /* 0x0009e4000c101d06 */
.L_x_6713:
[----:B------:R-:W-:Y:S05]  /*0dd0*/  BSYNC.RECONVERGENT B0 ;  /* 0x0000000000007941 */ /* 0x000fea0003800200 */
.L_x_6712:
[----:B------:R5:W-:Y:S01]  /*0de0*/  @!P3 ST.E desc[UR6][R18.64+0x80], R2 ;  /* 0x000080021200b985 */ /* 0x000be2000c101906 */
[----:B------:R-:W-:-:S03]  /*0df0*/  MOV R3, 0x0 ;  /* 0x0000000000037802 */ /* 0x000fc60000000f00 */
[----:B------:R-:W-:Y:S04]  /*0e00*/  @!P5 ST.E desc[UR6][R18.64], R5 ;  /* 0x000000051200d985 */ /* 0x000fe8000c101906 */
[----:B------:R1:W-:Y:S01]  /*0e10*/  @!P4 ST.E desc[UR6][R18.64+0x40], R4 ;  /* 0x000040041200c985 */ /* 0x0003e2000c101906 */
[----:B-----5:R-:W-:-:S04]  /*0e20*/  MOV R2, R224 ;  /* 0x000000e000027202 */ /* 0x020fc80000000f00 */
[----:B-1234-:R-:W-:Y:S05]  /*0e30*/  @P6 RET.REL.NODEC R2 `(_ZN5flash24flash_fwd_splitkv_kernelI23Flash_fwd_kernel_traitsILi128ELi64ELi128ELi4ELb0ELb0EN7cutlass10bfloat16_tE19Flash_kernel_traitsILi128ELi64ELi128ELi4ES3_EELb0ELb1ELb1ELb0ELb0ELb1ELb0ELb1EEEvNS_16Flash_fwd_paramsE) ;  /* 0xfffffff002706950 */ /* 0x01efea0003c3ffff */
[----:B------:R-:W-:Y:S02]  /*0e40*/  MOV R0, 0x7f800000 ;  /* 0x7f80000000007802 */ /* 0x000fe40000000f00 */
[----:B------:R-:W-:-:S03]  /*0e50*/  MOV R225, 0x0 ;  /* 0x0000000000e17802 */ /* 0x000fc60000000f00 */
[----:B------:R1:W-:Y:S02]  /*0e60*/  ST.E desc[UR6][R18.64+0xc0], R0 ;  /* 0x0000c00012007985 */ /* 0x0003e4000c101906 */
[----:B-1----:R-:W-:Y:S05]  /*0e70*/  RET.REL.NODEC R224 `(_ZN5flash24flash_fwd_splitkv_kernelI23Flash_fwd_kernel_traitsILi128ELi64ELi128ELi4ELb0ELb0EN7cutlass10bfloat16_tE19Flash_kernel_traitsILi128ELi64ELi128ELi4ES3_EELb0ELb1ELb1ELb0ELb0ELb1ELb0ELb1EEEvNS_16Flash_fwd_paramsE) ;  /* 0xfffffff0e0607950 */ /* 0x002fea0003c3ffff */
.L_x_6705:
        /* <DEDUP_REMOVED lines=14> */
[----:B-1----:R-:W-:Y:S02]  /*0f60*/  IMAD.MOV.U32 R4, RZ, RZ, R132 ;  /* 0x000000ffff047224 */ /* 0x002fe400078e0084 */
[----:B------:R-:W-:-:S05]  /*0f70*/  IMAD.MOV.U32 R5, RZ, RZ, R133 ;  /* 0x000000ffff057224 */ /* 0x000fca00078e0085 */
[----:B------:R-:W4:Y:S01]  /*0f80*/  LD.E R7, desc[UR6][R4.64+0x68] ;  /* 0x0000680604077980 */ /* 0x000f22000c101900 */
[----:B------:R-:W-:-:S03]  /*0f90*/  LEA R8, R45, 0xffffff80, 0x7 ;  /* 0xffffff802d087811 */ /* 0x000fc600078e38ff */
[----:B------:R-:W4:Y:S01]  /*0fa0*/  LD.E.64 R20, desc[UR6][R4.64+0x20] ;  /* 0x0000200604147980 */ /* 0x000f22000c101b00 */
[----:B------:R-:W-:-:S03]  /*0fb0*/  IABS R3, R8 ;  /* 0x0000000800037213 */ /* 0x000fc60000000000 */
        /* <DEDUP_REMOVED lines=12> */
[----:B------:R-:W-:-:S04]  /*1080*/  IMAD R9, R9, R6, RZ ;  /* 0x0000000609097224 */ /* 0x000fc800078e02ff */
        /* <DEDUP_REMOVED lines=11> */
[----:B---3--:R-:W-:Y:S01]  /*1140*/  IMAD.WIDE.U32 R232, R10, R226, RZ ;  /* 0x000000e20ae87225 */ /* 0x008fe200078e00ff */
        /* <DEDUP_REMOVED lines=12> */
[----:B------:R1:W3:Y:S01]  /*1210*/  LD.E R2, desc[UR6][R2.64] ;  /* 0x0000000602027980 */ /* 0x0002e2000c101900 */
[----:B----4-:R-:W-:-:S04]  /*1220*/  IABS R10, R7 ;  /* 0x00000007000a7213 */ /* 0x010fc80000000000 */
        /* <DEDUP_REMOVED lines=18> */
[----:B------:R-:W-:Y:S01]  /*1350*/  @!P1 IADD3 R3, PT, PT, R3, 0x1, RZ ;  /* 0x0000000103039810 */ /* 0x000fe20007ffe0ff */
[----:B------:R-:W-:Y:S01]  /*1360*/  IMAD R8, R12, R11, R8 ;  /* 0x0000000b0c087224 */ /* 0x000fe200078e0208 */
[----:B------:R-:W-:Y:S02]  /*1370*/  ISETP.GE.AND P0, PT, R10, RZ, PT ;  /* 0x000000ff0a00720c */ /* 0x000fe40003f06270 */
[----:B------:R-:W-:-:S05]  /*1380*/  ISETP.NE.AND P1, PT, R7, RZ, PT ;  /* 0x000000ff0700720c */ /* 0x000fca0003f25270 */
        /* <DEDUP_REMOVED lines=9> */
[----:B------:R-:W-:-:S05]  /*1420*/  IMAD R6, R20, R9, R6 ;  /* 0x0000000914067224 */ /* 0x000fca00078e0206 */
[----:B------:R-:W-:Y:S02]  /*1430*/  IADD3 R13, PT, PT, R13, R6, RZ ;  /* 0x000000060d0d7210 */ /* 0x000fe40007ffe0ff */
[----:B------:R-:W-:Y:S01]  /*1440*/  SHF.R.S32.HI R6, RZ, 0x1f, R8 ;  /* 0x0000001fff067819 */ /* 0x000fe20000011408 */
[----:B------:R-:W-:-:S04]  /*1450*/  IMAD.WIDE.U32 R12, R8, R216, R12 ;  /* 0x000000d8080c7225 */ /* 0x000fc800078e000c */
[----:B------:R-:W-:-:S04]  /*1460*/  IMAD R3, R216, R6, R3 ;  /* 0x00000006d8037224 */ /* 0x000fc800078e0203 */
[----:B------:R-:W-:Y:S01]  /*1470*/  IMAD.IADD R13, R13, 0x1, R3 ;  /* 0x000000010d0d7824 */ /* 0x000fe200078e0203 */
[----:B------:R-:W-:-:S05]  /*1480*/  SHF.R.S32.HI R3, RZ, 0x1f, R11 ;  /* 0x0000001fff037819 */ /* 0x000fca000001140b */
[----:B------:R-:W-:Y:S02]  /*1490*/  IMAD R10, R16, R3, R10 ;  /* 0x00000003100a7224 */ /* 0x000fe400078e020a */
[----:B--2---:R-:W-:Y:S02]  /*14a0*/  IMAD R3, R15, R2, RZ ;  /* 0x000000020f037224 */ /* 0x004fe400078e02ff */
        /* <DEDUP_REMOVED lines=8> */
.L_x_6715:
[----:B------:R-:W2:Y:S01]  /*1530*/  LD.E R7, desc[UR6][R132.64+0x68] ;  /* 0x0000680684077980 */ /* 0x000ea2000c101900 */
[----:B------:R-:W-:-:S03]  /*1540*/  ISETP.NE.AND P2, PT, R14, -0x1, PT ;  /* 0xffffffff0e00780c */ /* 0x000fc60003f45270 */
[----:B------:R-:W3:Y:S01]  /*1550*/  LD.E.64 R216, desc[UR6][R132.64+0x38] ;  /* 0x0000380684d87980 */ /* 0x000ee2000c101b00 */
[----:B-1----:R-:W-:Y:S01]  /*1560*/  MOV R4, R132 ;  /* 0x0000008400047202 */ /* 0x002fe20000000f00 */
        /* <DEDUP_REMOVED lines=45> */
[----:B------:R-:W-:Y:S02]  /*1840*/  LEA R8, R45, 0xffffff80, 0x7 ;  /* 0xffffff802d087811 */ /* 0x000fe400078e38ff */
[----:B------:R-:W-:Y:S01]  /*1850*/  @!P2 SHF.R.S32.HI R2, RZ, 0x1f, R13 ;  /* 0x0000001fff02a819 */ /* 0x000fe2000001140d */
[----:B------:R-:W-:Y:S01]  /*1860*/  IMAD.MOV.U32 R22, RZ, RZ, R10 ;  /* 0x000000ffff167224 */ /* 0x000fe200078e000a */
[----:B------:R-:W-:Y:S02]  /*1870*/  MOV R23, R9 ;  /* 0x0000000900177202 */ /* 0x000fe40000000f00 */
[----:B------:R-:W-:Y:S01]  /*1880*/  @P3 IADD3 R11, PT, PT, R11, 0x1, RZ ;  /* 0x000000010b0b3810 */ /* 0x000fe20007ffe0ff */
[----:B------:R-:W-:-:S02]  /*1890*/  @!P2 IMAD R2, R2, R218, R3 ;  /* 0x000000da0202a224 */ /* 0x000fc400078e0203 */
[----:B------:R-:W-:Y:S01]  /*18a0*/  IMAD.WIDE.U32 R22, R216, R8, R22 ;  /* 0x00000008d8167225 */ /* 0x000fe200078e0016 */
[----:B------:R-:W-:-:S03]  /*18b0*/  @!P0 IADD3 R11, PT, PT, -R11, RZ, RZ ;  /* 0x000000ff0b0b8210 */ /* 0x000fc60007ffe1ff */
[----:B------:R-:W-:Y:S01]  /*18c0*/  @!P2 IMAD.WIDE.U32 R26, R218, R13, RZ ;  /* 0x0000000dda1aa225 */ /* 0x000fe200078e00ff */
[----:B------:R-:W-:-:S03]  /*18d0*/  @!P1 LOP3.LUT R11, RZ, R7, RZ, 0x33, !PT ;  /* 0x00000007ff0b9212 */ /* 0x000fc600078e33ff */
[----:B------:R-:W-:Y:S01]  /*18e0*/  IMAD R6, R217, R8, RZ ;  /* 0x00000008d9067224 */ /* 0x000fe200078e02ff */
[----:B------:R-:W-:Y:S01]  /*18f0*/  @P2 IADD3 R13, PT, PT, R13, R14, RZ ;  /* 0x0000000e0d0d2210 */ /* 0x000fe20007ffe0ff */
[----:B------:R-:W-:Y:S01]  /*1900*/  @!P2 IMAD.IADD R27, R27, 0x1, R2 ;  /* 0x000000011b1ba824 */ /* 0x000fe200078e0202 */
[----:B------:R-:W-:Y:S01]  /*1910*/  MOV R14, R22 ;  /* 0x00000016000e7202 */ /* 0x000fe20000000f00 */
[----:B------:R-:W-:Y:S01]  /*1920*/  IMAD.IADD R15, R23, 0x1, R6 ;  /* 0x00000001170f7824 */ /* 0x000fe200078e0206 */
[----:B------:R-:W-:Y:S01]  /*1930*/  @!P2 SHF.R.S32.HI R2, RZ, 0x1f, R12 ;  /* 0x0000001fff02a819 */ /* 0x000fe2000001140c */
[----:B------:R-:W-:Y:S01]  /*1940*/  @!P2 IMAD R3, R21, R12, RZ ;  /* 0x0000000c1503a224 */ /* 0x000fe200078e02ff */
[----:B------:R-:W-:Y:S01]  /*1950*/  SHF.R.S32.HI R9, RZ, 0x1f, R11 ;  /* 0x0000001fff097819 */ /* 0x000fe2000001140b */
[----:B------:R-:W-:Y:S02]  /*1960*/  IMAD R6, R17, R11, RZ ;  /* 0x0000000b11067224 */ /* 0x000fe400078e02ff */
[----:B------:R-:W-:-:S02]  /*1970*/  @!P2 IMAD R2, R20, R2, R3 ;  /* 0x000000021402a224 */ /* 0x000fc400078e0203 */
        /* <DEDUP_REMOVED lines=12> */
.L_x_6716:
[----:B------:R-:W-:Y:S05]  /*1a40*/  BSYNC.RECONVERGENT B0 ;  /* 0x0000000000007941 */ /* 0x000fea0003800200 */
.L_x_6714:
        /* <DEDUP_REMOVED lines=8> */
[----:B------:R-:W5:Y:S01]  /*1ad0*/  LD.E R228, desc[UR6][R132.64+0xc0] ;  /* 0x0000c00684e47980 */ /* 0x000f62000c101900 */
[----:B------:R-:W-:-:S04]  /*1ae0*/  IABS R14, R7 ;  /* 0x00000007000e7213 */ /* 0x000fc80000000000 */
[----:B------:R-:W1:Y:S08]  /*1af0*/  I2F.RP R13, R14 ;  /* 0x0000000e000d7306 */ /* 0x000e700000209400 */
[----:B-1----:R-:W1:Y:S02]  /*1b00*/  MUFU.RCP R13, R13 ;  /* 0x0000000d000d7308 */ /* 0x002e640000001000 */
[----:B-1----:R-:W-:-:S06]  /*1b10*/  VIADD R13, R13, 0xffffffe ;  /* 0x0ffffffe0d0d7836 */ /* 0x002fcc0000000000 */
[----:B------:R-:W1:Y:S01]  /*1b20*/  F2I.FTZ.U32.TRUNC.NTZ R29, R13 ;  /* 0x0000000d001d7305 */ /* 0x000e62000021f000 */
[----:B------:R-:W-:Y:S01]  /*1b30*/  IMAD.MOV.U32 R67, RZ, RZ, RZ ;  /* 0x000000ffff437224 */ /* 0x000fe200078e00ff */
[----:B------:R-:W-:-:S05]  /*1b40*/  MOV R28, RZ ;  /* 0x000000ff001c7202 */ /* 0x000fca0000000f00 */
[----:B------:R1:W5:Y:S02]  /*1b50*/  @P4 LD.E R67, desc[UR6][R18.64] ;  /* 0x0000000612434980 */ /* 0x000364000c101900 */
[----:B-1----:R-:W-:-:S04]  /*1b60*/  IMAD.MOV R13, RZ, RZ, -R29 ;  /* 0x000000ffff0d7224 */ /* 0x002fc800078e0a1d */
[----:B------:R-:W-:-:S04]  /*1b70*/  IMAD R13, R13, R14, RZ ;  /* 0x0000000e0d0d7224 */ /* 0x000fc800078e02ff */
[----:B------:R-:W-:Y:S01]  /*1b80*/  IMAD.HI.U32 R13, R29, R13, R28 ;  /* 0x0000000d1d0d7227 */ /* 0x000fe200078e001c */
[----:B------:R-:W-:Y:S02]  /*1b90*/  IABS R19, R225 ;  /* 0x000000e100137213 */ /* 0x000fe40000000000 */
[----:B------:R-:W-:-:S03]  /*1ba0*/  IABS R18, R7 ;  /* 0x0000000700127213 */ /* 0x000fc60000000000 */
[----:B------:R-:W-:-:S04]  /*1bb0*/  IMAD.HI.U32 R13, R13, R19, RZ ;  /* 0x000000130d0d7227 */ /* 0x000fc800078e00ff */
[----:B------:R-:W-:-:S04]  /*1bc0*/  IMAD.MOV R18, RZ, RZ, -R18 ;  /* 0x000000ffff127224 */ /* 0x000fc800078e0a12 */
[----:B------:R-:W-:-:S05]  /*1bd0*/  IMAD R19, R13, R18, R19 ;  /* 0x000000120d137224 */ /* 0x000fca00078e0213 */
[----:B------:R-:W-:Y:S01]  /*1be0*/  ISETP.GT.U32.AND P3, PT, R14, R19, PT ;  /* 0x000000130e00720c */ /* 0x000fe20003f64070 */
[----:B------:R-:W-:-:S12]  /*1bf0*/  IMAD.SHL.U32 R50, R0, 0x8, RZ ;  /* 0x0000000800327824 */ /* 0x000fd800078e00ff */
[----:B------:R-:W-:-:S05]  /*1c00*/  @!P3 IMAD.IADD R19, R19, 0x1, -R14 ;  /* 0x000000011313b824 */ /* 0x000fca00078e0a0e */
[----:B------:R-:W-:Y:S02]  /*1c10*/  ISETP.GE.U32.AND P4, PT, R19, R14, PT ;  /* 0x0000000e1300720c */ /* 0x000fe40003f86070 */
[C---:B------:R-:W-:Y:S02]  /*1c20*/  LOP3.LUT R14, R50.reuse, 0x38, RZ, 0xc0, !PT ;  /* 0x00000038320e7812 */ /* 0x040fe400078ec0ff */
[----:B------:R-:W-:Y:S02]  /*1c30*/  LOP3.LUT R18, R50, 0x1c0, RZ, 0xc0, !PT ;  /* 0x000001c032127812 */ /* 0x000fe400078ec0ff */
[----:B------:R-:W-:Y:S02]  /*1c40*/  IADD3 R28, P1, PT, R14, R15, RZ ;  /* 0x0000000f0e1c7210 */ /* 0x000fe40007f3e0ff */
[----:B------:R-:W-:Y:S02]  /*1c50*/  LOP3.LUT R19, R225, R7, RZ, 0x3c, !PT ;  /* 0x00000007e1137212 */ /* 0x000fe400078e3cff */
[----:B------:R-:W-:-:S02]  /*1c60*/  @!P3 IADD3 R13, PT, PT, R13, 0x1, RZ ;  /* 0x000000010d0db810 */ /* 0x000fc40007ffe0ff */
[----:B------:R-:W-:Y:S01]  /*1c70*/  LOP3.LUT R18, R18, 0x38, R0, 0xf8, !PT ;  /* 0x0000003812127812 */ /* 0x000fe200078ef800 */
[----:B------:R-:W-:Y:S01]  /*1c80*/  IMAD.X R29, RZ, RZ, R9, P1 ;  /* 0x000000ffff1d7224 */ /* 0x000fe200008e0609 */
[----:B------:R-:W-:Y:S01]  /*1c90*/  ISETP.GE.AND P2, PT, R19, RZ, PT ;  /* 0x000000ff1300720c */ /* 0x000fe20003f46270 */
[-C--:B-----5:R-:W-:Y:S01]  /*1ca0*/  IMAD R6, R6, R218.reuse, RZ ;  /* 0x000000da06067224 */ /* 0x0a0fe200078e02ff */
[----:B------:R-:W-:Y:S01]  /*1cb0*/  ISETP.NE.AND P1, PT, R7, RZ, PT ;  /* 0x000000ff0700720c */ /* 0x000fe20003f25270 */
[----:B------:R-:W-:Y:S01]  /*1cc0*/  @P4 VIADD R13, R13, 0x1 ;  /* 0x000000010d0d4836 */ /* 0x000fe20000000000 */
[----:B------:R-:W-:Y:S01]  /*1cd0*/  LOP3.LUT R18, R18, 0x38, R50, 0x78, !PT ;  /* 0x0000003812127812 */ /* 0x000fe200078e7832 */
[----:B------:R-:W-:Y:S02]  /*1ce0*/  IMAD R9, R8, R219, R6 ;  /* 0x000000db08097224 */ /* 0x000fe400078e0206 */
[----:B------:R-:W-:Y:S01]  /*1cf0*/  IMAD.MOV.U32 R6, RZ, RZ, R13 ;  /* 0x000000ffff067224 */ /* 0x000fe200078e000d */
[----:B------:R-:W-:Y:S01]  /*1d00*/  LOP3.LUT R50, R18, 0x1e00, R50, 0xf8, !PT ;  /* 0x00001e0012327812 */ /* 0x000fe200078ef832 */
[----:B------:R-:W-:-:S04]  /*1d10*/  IMAD.WIDE.U32 R28, R8, R218, R28 ;  /* 0x000000da081c7225 */ /* 0x000fc800078e001c */
[----:B------:R-:W-:Y:S02]  /*1d20*/  @!P2 IADD3 R6, PT, PT, -R6, RZ, RZ ;  /* 0x000000ff0606a210 */ /* 0x000fe40007ffe1ff */
[----:B------:R-:W-:Y:S02]  /*1d30*/  @!P1 LOP3.LUT R6, RZ, R7, RZ, 0x33, !PT ;  /* 0x00000007ff069212 */ /* 0x000fe400078e33ff */
[----:B------:R-:W-:-:S03]  /*1d40*/  IADD3 R29, PT, PT, R29, R9, RZ ;  /* 0x000000091d1d7210 */ /* 0x000fc60007ffe0ff */
[----:B------:R-:W-:Y:S01]  /*1d50*/  IMAD R7, R25, R6, RZ ;  /* 0x0000000619077224 */ /* 0x000fe200078e02ff */
[----:B------:R-:W1:Y:S01]  /*1d60*/  S2UR UR4, SR_CgaCtaId ;  /* 0x00000000000479c3 */ /* 0x000e620000008800 */
[----:B------:R-:W-:Y:S01]  /*1d70*/  IMAD.WIDE.U32 R28, R6, R24, R28 ;  /* 0x00000018061c7225 */ /* 0x000fe200078e001c */
[----:B------:R-:W-:Y:S02]  /*1d80*/  SHF.R.U32.HI R100, RZ, 0x3, R0 ;  /* 0x00000003ff647819 */ /* 0x000fe40000011600 */
[----:B------:R-:W-:-:S03]  /*1d90*/  MOV R101, RZ ;  /* 0x000000ff00657202 */ /* 0x000fc60000000f00 */
[-C--:B------:R-:W-:Y:S01]  /*1da0*/  IMAD R222, R219, R100.reuse, RZ ;  /* 0x00000064dbde7224 */ /* 0x080fe200078e02ff */
[----:B------:R-:W-:Y:S01]  /*1db0*/  UMOV UR5, 0x400 ;  /* 0x0000040000057882 */ /* 0x000fe20000000000 */
[----:B------:R-:W-:Y:S01]  /*1dc0*/  IMAD R220, R217, R100, RZ ;  /* 0x00000064d9dc7224 */ /* 0x000fe200078e02ff */
[-C--:B------:R-:W-:Y:S01]  /*1dd0*/  LOP3.LUT R233, R233, R232.reuse, RZ, 0x3c, !PT ;  /* 0x000000e8e9e97212 */ /* 0x080fe200078e3cff */
[----:B------:R-:W-:Y:S01]  /*1de0*/  IMAD.SHL.U32 R44, R45, 0x80, RZ ;  /* 0x000000802d2c7824 */ /* 0x000fe200078e00ff */
[----:B------:R-:W-:Y:S02]  /*1df0*/  SHF.L.U32 R56, R0, 0x2, RZ ;  /* 0x0000000200387819 */ /* 0x000fe400000006ff */
[----:B------:R-:W-:Y:S01]  /*1e00*/  LOP3.LUT R232, R233, R232, RZ, 0x3c, !PT ;  /* 0x000000e8e9e87212 */ /* 0x000fe200078e3cff */
[C---:B------:R-:W-:Y:S01]  /*1e10*/  IMAD.SHL.U32 R51, R216.reuse, 0x10, RZ ;  /* 0x00000010d8337824 */ /* 0x040fe200078e00ff */
[----:B-1----:R-:W-:Y:S01]  /*1e20*/  ULEA UR4, UR4, UR5, 0x18 ;  /* 0x0000000504047291 */ /* 0x002fe2000f8ec0ff */
[----:B------:R-:W-:Y:S01]  /*1e30*/  SHF.L.U64.HI R52, R216, 0x4, R217 ;  /* 0x00000004d8347819 */ /* 0x000fe200000102d9 */
[----:B------:R-:W-:Y:S01]  /*1e40*/  VIADD R54, R44, 0xffffff80 ;  /* 0xffffff802c367836 */ /* 0x000fe20000000000 */
[----:B------:R-:W-:-:S03]  /*1e50*/  SHF.L.U64.HI R49, R218, 0x4, R219 ;  /* 0x00000004da317819 */ /* 0x000fc600000102db */
[----:B------:R-:W-:Y:S02]  /*1e60*/  LEA R50, R50, UR4, 0x1 ;  /* 0x0000000432327c11 */ /* 0x000fe4000f8e08ff */
[----:B------:R-:W-:Y:S02]  /*1e70*/  SHF.L.U32 R48, R218, 0x4, RZ ;  /* 0x00000004da307819 */ /* 0x000fe400000006ff */
[----:B------:R-:W-:Y:S02]  /*1e80*/  LOP3.LUT R56, R56, 0x1c, RZ, 0xc0, !PT ;  /* 0x0000001c38387812 */ /* 0x000fe400078ec0ff */
[----:B------:R-:W-:Y:S02]  /*1e90*/  LOP3.LUT R9, R14, 0x40, RZ, 0xfc, !PT ;  /* 0x000000400e097812 */ /* 0x000fe400078efcff */
[----:B------:R-:W-:Y:S01]  /*1ea0*/  LOP3.LUT R233, R233, R232, RZ, 0x3c, !PT ;  /* 0x000000e8e9e97212 */ /* 0x000fe200078e3cff */
[----:B--2---:R-:W-:Y:S02]  /*1eb0*/  @P0 IMAD R8, R23, R230, RZ ;  /* 0x000000e617080224 */ /* 0x004fe400078e02ff */
[----:B---3--:R-:W-:-:S04]  /*1ec0*/  @!P0 IMAD.WIDE.U32 R18, R26, R226, RZ ;  /* 0x000000e21a128225 */ /* 0x008fc800078e00ff */
[----:B------:R-:W-:Y:S02]  /*1ed0*/  @!P0 IMAD R13, R27, R226, RZ ;  /* 0x000000e21b0d8224 */ /* 0x000fe400078e02ff */
[----:B------:R-:W-:-:S04]  /*1ee0*/  @P0 IMAD.WIDE.U32 R26, R22, R230, RZ ;  /* 0x000000e6161a0225 */ /* 0x000fc800078e00ff */
[----:B------:R-:W-:Y:S02]  /*1ef0*/  @P0 IMAD.MOV.U32 R18, RZ, RZ, R26 ;  /* 0x000000ffff120224 */ /* 0x000fe400078e001a */
[----:B------:R-:W-:Y:S02]  /*1f00*/  @!P0 IMAD.IADD R13, R19, 0x1, R13 ;  /* 0x00000001130d8824 */ /* 0x000fe400078e020d */
[----:B------:R-:W-:Y:S01]  /*1f10*/  @P0 IMAD.IADD R13, R27, 0x1, R8 ;  /* 0x000000011b0d0824 */ /* 0x000fe200078e0208 */
[----:B------:R-:W-:Y:S02]  /*1f20*/  IADD3 R18, P1, PT, R14, R18, RZ ;  /* 0x000000120e127210 */ /* 0x000fe40007f3e0ff */
[----:B------:R-:W-:Y:S01]  /*1f30*/  SHF.R.S32.HI R8, RZ, 0x1f, R6 ;  /* 0x0000001fff087819 */ /* 0x000fe20000011406 */
[----:B------:R-:W-:Y:S01]  /*1f40*/  @!P0 IMAD.MOV.U32 R107, RZ, RZ, R23 ;  /* 0x000000ffff6b8224 */ /* 0x000fe200078e0017 */
[----:B------:R-:W-:Y:S01]  /*1f50*/  @!P0 MOV R106, R22 ;  /* 0x00000016006a8202 */ /* 0x000fe20000000f00 */
[----:B------:R-:W-:Y:S01]  /*1f60*/  IMAD.X R19, RZ, RZ, R13, P1 ;  /* 0x000000ffff137224 */ /* 0x000fe200008e060d */
[----:B------:R-:W-:Y:S01]  /*1f70*/  @P0 MOV R107, R23 ;  /* 0x00000017006b0202 */ /* 0x000fe20000000f00 */
[----:B------:R-:W-:-:S02]  /*1f80*/  IMAD R24, R8, R24, R7 ;  /* 0x0000001808187224 */ /* 0x000fc400078e0207 */
[----:B------:R-:W-:Y:S01]  /*1f90*/  @P0 IMAD.MOV.U32 R106, RZ, RZ, R22 ;  /* 0x000000ffff6a0224 */ /* 0x000fe200078e0016 */
[----:B------:R-:W-:Y:S01]  /*1fa0*/  IADD3 R22, P0, PT, R14, R3, RZ ;  /* 0x000000030e167210 */ /* 0x000fe20007f1e0ff */
[-C--:B------:R-:W-:Y:S01]  /*1fb0*/  IMAD R7, R21, R225.reuse, RZ ;  /* 0x000000e115077224 */ /* 0x080fe200078e02ff */
[----:B------:R-:W-:Y:S01]  /*1fc0*/  SHF.R.S32.HI R3, RZ, 0x1f, R55 ;  /* 0x0000001fff037819 */ /* 0x000fe20000011437 */
[----:B------:R-:W-:-:S04]  /*1fd0*/  IMAD.WIDE.U32 R18, R20, R225, R18 ;  /* 0x000000e114127225 */ /* 0x000fc800078e0012 */
[----:B------:R-:W-:Y:S02]  /*1fe0*/  IMAD.IADD R21, R29, 0x1, R24 ;  /* 0x000000011d157824 */ /* 0x000fe400078e0218 */
[----:B------:R-:W-:Y:S01]  /*1ff0*/  IMAD.MOV.U32 R20, RZ, RZ, R28 ;  /* 0x000000ffff147224 */ /* 0x000fe200078e001c */
[----:B------:R-:W-:-:S03]  /*2000*/  LEA.HI R3, R3, R55, RZ, 0x7 ;  /* 0x0000003703037211 */ /* 0x000fc600078f38ff */
[----:B------:R-:W-:Y:S01]  /*2010*/  IMAD.WIDE.U32 R20, R100, R218, R20 ;  /* 0x000000da64147225 */ /* 0x000fe200078e0014 */
[----:B------:R-:W-:-:S03]  /*2020*/  SHF.R.S32.HI R3, RZ, 0x7, R3 ;  /* 0x00000007ff037819 */ /* 0x000fc60000011403 */
[----:B------:R-:W-:Y:S01]  /*2030*/  IMAD.X R23, RZ, RZ, R2, P0 ;  /* 0x000000ffff177224 */ /* 0x000fe200000e0602 */
[----:B----4-:R-:W-:Y:S01]  /*2040*/  LEA R223, P0, R20, R10, 0x1 ;  /* 0x0000000a14df7211 */ /* 0x010fe200078008ff */
[----:B------:R-:W-:Y:S01]  /*2050*/  IMAD.IADD R222, R21, 0x1, R222 ;  /* 0x0000000115de7824 */ /* 0x000fe200078e02de */
[----:B------:R-:W-:Y:S01]  /*2060*/  VIMNMX R53, PT, PT, R215, R3, !PT ;  /* 0x00000003d7357248 */ /* 0x000fe20007fe0100 */
[----:B------:R-:W-:-:S03]  /*2070*/  IMAD.WIDE.U32 R24, R227, 0x40, R100 ;  /* 0x00000040e3187825 */ /* 0x000fc600078e0064 */
[----:B------:R-:W-:Y:S02]  /*2080*/  LEA.HI.X R222, R20, R11, R222, 0x1, P0 ;  /* 0x0000000b14de7211 */ /* 0x000fe400000f0cde */
[----:B------:R-:W-:Y:S01]  /*2090*/  ISETP.GT.U32.AND P0, PT, R45, R53, PT ;  /* 0x000000352d00720c */ /* 0x000fe20003f04070 */
[----:B------:R-:W-:Y:S02]  /*20a0*/  IMAD.IADD R19, R19, 0x1, R7 ;  /* 0x0000000113137824 */ /* 0x000fe400078e0207 */
[----:B------:R-:W-:Y:S02]  /*20b0*/  IMAD R2, R25, R106, RZ ;  /* 0x0000006a19027224 */ /* 0x000fe400078e02ff */
[----:B------:R-:W-:-:S04]  /*20c0*/  IMAD.WIDE.U32 R22, R100, R216, R22 ;  /* 0x000000d864167225 */ /* 0x000fc800078e0016 */
[C---:B------:R-:W-:Y:S02]  /*20d0*/  IMAD R2, R24.reuse, R107, R2 ;  /* 0x0000006b18027224 */ /* 0x040fe400078e0202 */
[----:B------:R-:W-:Y:S01]  /*20e0*/  IMAD.WIDE.U32 R18, R24, R106, R18 ;  /* 0x0000006a18127225 */ /* 0x000fe200078e0012 */
[----:B------:R-:W-:Y:S02]  /*20f0*/  IADD3 R220, PT, PT, R23, R220, RZ ;  /* 0x000000dc17dc7210 */ /* 0x000fe40007ffe0ff */
[----:B------:R-:W-:Y:S01]  /*2100*/  LEA R221, P1, R22, R16, 0x1 ;  /* 0x0000001016dd7211 */ /* 0x000fe200078208ff */
[----:B------:R-:W-:Y:S01]  /*2110*/  IMAD.IADD R2, R19, 0x1, R2 ;  /* 0x0000000113027824 */ /* 0x000fe200078e0202 */
[----:B------:R-:W-:Y:S02]  /*2120*/  LEA R98, P2, R18, R4, 0x1 ;  /* 0x0000000412627211 */ /* 0x000fe400078408ff */
[----:B------:R-:W-:Y:S02]  /*2130*/  LEA.HI.X R220, R22, R17, R220, 0x1, P1 ;  /* 0x0000001116dc7211 */ /* 0x000fe400008f0cdc */
[----:B------:R-:W-:-:S02]  /*2140*/  LEA.HI.X R99, R18, R5, R2, 0x1, P2 ;  /* 0x0000000512637211 */ /* 0x000fc400010f0c02 */
[----:B------:R-:W-:Y:S01]  /*2150*/  LEA.HI R12, R12, R12, RZ, 0x1 ;  /* 0x0000000c0c0c7211 */ /* 0x000fe200078f08ff */
        /* <DEDUP_REMOVED lines=15> */
[----:B------:R-:W-:Y:S01]  /*2250*/  IADD3 R67, PT, PT, R54, R67, RZ ;  /* 0x0000004336437210 */ /* 0x000fe20007ffe0ff */
        /* <DEDUP_REMOVED lines=14> */
[C---:B------:R-:W-:Y:S01]  /*2340*/  IMAD R83, R45.reuse, -0x80, R55 ;  /* 0xffffff802d537824 */ /* 0x040fe200078e0237 */
[----:B------:R-:W-:Y:S01]  /*2350*/  MOV R95, R45 ;  /* 0x0000002d005f7202 */ /* 0x000fe20000000f00 */
[----:B------:R-:W-:Y:S01]  /*2360*/  IMAD R82, R45, -0x80, R47 ;  /* 0xffffff802d527824 */ /* 0x000fe200078e022f */
[----:B------:R-:W-:Y:S01]  /*2370*/  MOV R68, R220 ;  /* 0x000000dc00447202 */ /* 0x000fe20000000f00 */
[----:B------:R-:W-:Y:S01]  /*2380*/  IMAD.MOV.U32 R81, RZ, RZ, R54 ;  /* 0x000000ffff517224 */ /* 0x000fe200078e0036 */
        /* <DEDUP_REMOVED lines=15> */
[C---:B-----5:R-:W-:Y:S01]  /*2480*/  SHF.L.U64.HI R72, R104.reuse, 0x4, R105 ;  /* 0x0000000468487819 */ /* 0x060fe20000010269 */
[----:B----4-:R-:W-:Y:S01]  /*2490*/  IMAD R7, R103, R54, RZ ;  /* 0x0000003667077224 */ /* 0x010fe200078e02ff */
[----:B------:R-:W-:Y:S01]  /*24a0*/  SHF.L.U32 R73, R104, 0x4, RZ ;  /* 0x0000000468497819 */ /* 0x000fe200000006ff */
[----:B------:R-:W-:Y:S01]  /*24b0*/  IMAD.WIDE.U32 R10, R54, R102, R10 ;  /* 0x00000066360a7225 */ /* 0x000fe200078e000a */
[----:B------:R-:W-:-:S03]  /*24c0*/  IADD3 R17, PT, PT, R17, R0, RZ ;  /* 0x0000000011117210 */ /* 0x000fc60007ffe0ff */
[----:B------:R-:W-:Y:S02]  /*24d0*/  IMAD.IADD R11, R11, 0x1, R7 ;  /* 0x000000010b0b7824 */ /* 0x000fe400078e0207 */
[----:B------:R-:W-:Y:S02]  /*24e0*/  IMAD R7, R105, R54, RZ ;  /* 0x0000003669077224 */ /* 0x000fe400078e02ff */
[----:B------:R-:W-:-:S04]  /*24f0*/  IMAD.WIDE.U32 R16, R54, R104, R16 ;  /* 0x0000006836107225 */ /* 0x000fc800078e0010 */
[-C--:B------:R-:W-:Y:S02]  /*2500*/  IMAD R0, R23, R6.reuse, RZ ;  /* 0x0000000617007224 */ /* 0x080fe400078e02ff */
[----:B------:R-:W-:Y:S02]  /*2510*/  IMAD.IADD R17, R17, 0x1, R7 ;  /* 0x0000000111117824 */ /* 0x000fe400078e0207 */
[----:B------:R-:W-:Y:S02]  /*2520*/  IMAD R7, R25, R6, RZ ;  /* 0x0000000619077224 */ /* 0x000fe400078e02ff */
[----:B------:R-:W-:Y:S02]  /*2530*/  IMAD R0, R22, R8, R0 ;  /* 0x0000000816007224 */ /* 0x000fe400078e0200 */
[----:B------:R-:W-:-:S04]  /*2540*/  IMAD.WIDE.U32 R22, R6, R22, R10 ;  /* 0x0000001606167225 */ /* 0x000fc800078e000a */
[----:B------:R-:W-:Y:S01]  /*2550*/  IMAD R11, R100, R12, R56 ;  /* 0x0000000c640b7224 */ /* 0x000fe200078e0238 */
[----:B------:R-:W-:Y:S01]  /*2560*/  IADD3 R23, PT, PT, R23, R0, RZ ;  /* 0x0000000017177210 */ /* 0x000fe20007ffe0ff */
[----:B------:R-:W-:Y:S01]  /*2570*/  IMAD R8, R24, R8, R7 ;  /* 0x0000000818087224 */ /* 0x000fe200078e0207 */
[----:B------:R-:W-:Y:S01]  /*2580*/  SHF.R.S32.HI R7, RZ, 0x1f, R55 ;  /* 0x0000001fff077819 */ /* 0x000fe20000011437 */
[----:B------:R-:W-:Y:S01]  /*2590*/  IMAD.WIDE.U32 R24, R6, R24, R16 ;  /* 0x0000001806187225 */ /* 0x000fe200078e0010 */
[----:B------:R-:W-:Y:S02]  /*25a0*/  IADD3 R6, P0, PT, -R55, R100, RZ ;  /* 0x0000006437067210 */ /* 0x000fe40007f1e1ff */
[-C--:B------:R-:W-:Y:S01]  /*25b0*/  IADD3 R10, PT, PT, R56, R11.reuse, RZ ;  /* 0x0000000b380a7210 */ /* 0x080fe20007ffe0ff */
[----:B------:R-:W-:Y:S01]  /*25c0*/  IMAD.IADD R25, R25, 0x1, R8 ;  /* 0x0000000119197824 */ /* 0x000fe200078e0208 */
[C---:B------:R-:W-:Y:S01]  /*25d0*/  IADD3 R16, P1, PT, R67.reuse, R11, RZ ;  /* 0x0000000b43107210 */ /* 0x040fe20007f3e0ff */
[----:B------:R-:W-:Y:S01]  /*25e0*/  IMAD.X R7, RZ, RZ, ~R7, P0 ;  /* 0x000000ffff077224 */ /* 0x000fe200000e0e07 */
[----:B------:R-:W-:Y:S01]  /*25f0*/  IADD3 R67, P0, PT, R67, R10, RZ ;  /* 0x0000000a43437210 */ /* 0x000fe20007f1e0ff */
[----:B------:R-:W-:Y:S01]  /*2600*/  IMAD.WIDE.U32 R22, R102, R6, R22 ;  /* 0x0000000666167225 */ /* 0x000fe200078e0016 */
[----:B------:R-:W-:-:S02]  /*2610*/  LEA.HI.X.SX32 R0, R11, R66, 0x1, P1 ;  /* 0x000000420b007211 */ /* 0x000fc400008f0eff */
[----:B------:R-:W-:Y:S01]  /*2620*/  LEA.HI.X.SX32 R66, R10, R66, 0x1, P0 ;  /* 0x000000420a427211 */ /* 0x000fe200000f0eff */
[C---:B------:R-:W-:Y:S01]  /*2630*/  IMAD R61, R7.reuse, R102, RZ ;  /* 0x00000066073d7224 */ /* 0x040fe200078e02ff */
[----:B------:R-:W-:Y:S01]  /*2640*/  SHF.L.U64.HI R0, R16, 0x1, R0 ;  /* 0x0000000110007819 */ /* 0x000fe20000010200 */
[----:B------:R-:W-:Y:S01]  /*2650*/  IMAD R10, R7, R104, RZ ;  /* 0x00000068070a7224 */ /* 0x000fe200078e02ff */
[----:B------:R-:W-:Y:S01]  /*2660*/  SHF.L.U64.HI R66, R67, 0x1, R66 ;  /* 0x0000000143427819 */ /* 0x000fe20000010242 */
[----:B------:R-:W-:Y:S01]  /*2670*/  IMAD R61, R103, R6, R61 ;  /* 0x00000006673d7224 */ /* 0x000fe200078e023d */
[----:B------:R-:W-:Y:S01]  /*2680*/  LEA R62, P1, R22, R20, 0x1 ;  /* 0x00000014163e7211 */ /* 0x000fe200078208ff */
[-C--:B------:R-:W-:Y:S01]  /*2690*/  IMAD R10, R105, R6.reuse, R10 ;  /* 0x00000006690a7224 */ /* 0x080fe200078e020a */
[----:B------:R-:W-:Y:S01]  /*26a0*/  SHF.L.U32 R16, R16, 0x1, RZ ;  /* 0x0000000110107819 */ /* 0x000fe200000006ff */
        /* <DEDUP_REMOVED lines=15> */
.L_x_6818:
[----:B------:R-:W-:Y:S01]  /*27a0*/  VIADD R82, R82, 0x80 ;  /* 0x0000008052527836 */ /* 0x000fe20000000000 */
[----:B------:R-:W-:Y:S01]  /*27b0*/  BSSY.RECONVERGENT B0, `(.L_x_6718) ;  /* 0x0000018000007945 */ /* 0x000fe20003800200 */
[----:B------:R-:W-:Y:S03]  /*27c0*/  VIADD R83, R83, 0x80 ;  /* 0x0000008053537836 */ /* 0x000fe60000000000 */
[-C--:B------:R-:W-:Y:S02]  /*27d0*/  ISETP.GE.AND P0, PT, R100, R82.reuse, PT ;  /* 0x000000526400720c */ /* 0x080fe40003f06270 */
[-C--:B------:R-:W-:Y:S02]  /*27e0*/  ISETP.GE.AND P2, PT, R60, R82.reuse, PT ;  /* 0x000000523c00720c */ /* 0x080fe40003f46270 */
[-C--:B------:R-:W-:Y:S02]  /*27f0*/  ISETP.GE.AND P0, PT, R100, R83.reuse, !P0 ;  /* 0x000000536400720c */ /* 0x080fe40004706270 */
[CC--:B------:R-:W-:Y:S02]  /*2800*/  ISETP.GE.AND P1, PT, R59.reuse, R82.reuse, PT ;  /* 0x000000523b00720c */ /* 0x0c0fe40003f26270 */
        /* <DEDUP_REMOVED lines=8> */
[----:B------:R-:W-:Y:S01]  /*2890*/  @!P2 IMAD.MOV.U32 R63, RZ, RZ, R61 ;  /* 0x000000ffff3fa224 */ /* 0x000fe200078e003d */
[----:B------:R-:W-:Y:S01]  /*28a0*/  @!P2 MOV R3, R70 ;  /* 0x000000460003a202 */ /* 0x000fe20000000f00 */
[----:B------:R-:W-:Y:S03]  /*28b0*/  @!P2 IMAD.MOV.U32 R2, RZ, RZ, R71 ;  /* 0x000000ffff02a224 */ /* 0x000fe600078e0047 */
[----:B------:R1:W2:Y:S02]  /*28c0*/  @!P2 LD.E.128 R4, desc[UR6][R62.64] ;  /* 0x000000063e04a980 */ /* 0x0002a4000c101d00 */
[----:B-1----:R-:W-:Y:S02]  /*28d0*/  @!P1 IMAD.MOV.U32 R63, RZ, RZ, R61 ;  /* 0x000000ffff3f9224 */ /* 0x002fe400078e003d */
[----:B--2---:R1:W-:Y:S04]  /*28e0*/  @!P2 ST.E.128 desc[UR6][R2.64], R4 ;  /* 0x000000040200a985 */ /* 0x0043e8000c101d06 */
[----:B-1----:R-:W2:Y:S01]  /*28f0*/  @!P1 LD.E.128 R4, desc[UR6][R62.64+0x80] ;  /* 0x000080063e049980 */ /* 0x002ea2000c101d00 */
[----:B------:R-:W-:Y:S01]  /*2900*/  @!P1 MOV R2, R71 ;  /* 0x0000004700029202 */ /* 0x000fe20000000f00 */
[----:B------:R-:W-:Y:S05]  /*2910*/  @!P1 IMAD.MOV.U32 R3, RZ, RZ, R70 ;  /* 0x000000ffff039224 */ /* 0x000fea00078e0046 */
[----:B--2---:R1:W-:Y:S02]  /*2920*/  @!P1 ST.E.128 desc[UR6][R2.64+0x80], R4 ;  /* 0x0000800402009985 */ /* 0x0043e4000c101d06 */
.L_x_6719:
[----:B------:R-:W-:Y:S05]  /*2930*/  BSYNC.RECONVERGENT B0 ;  /* 0x0000000000007941 */ /* 0x000fea0003800200 */
.L_x_6718:
[----:B------:R-:W-:Y:S04]  /*2940*/  BSSY.RECONVERGENT B0, `(.L_x_6720) ;  /* 0x000000c000007945 */ /* 0x000fe80003800200 */
[----:B------:R-:W-:Y:S05]  /*2950*/  @!P3 BRA `(.L_x_6721) ;  /* 0x000000000028b947 */ /* 0x000fea0003800000 */
[----:B------:R-:W-:Y:S02]  /*2960*/  ISETP.GE.AND P2, PT, R14, R228, PT ;  /* 0x000000e40e00720c */ /* 0x000fe40003f46270 */
[----:B------:R-:W-:Y:S02]  /*2970*/  LEA R18, P1, R102, R62, 0x5 ;  /* 0x0000003e66127211 */ /* 0x000fe400078228ff */
[----:B-1----:R-:W-:Y:S02]  /*2980*/  LEA R2, P3, R48, R71, 0x1 ;  /* 0x0000004730027211 */ /* 0x002fe400078608ff */
[----:B------:R-:W-:Y:S02]  /*2990*/  LEA.HI.X R19, R102, R61, R103, 0x5, P1 ;  /* 0x0000003d66137211 */ /* 0x000fe400008f2c67 */
[----:B------:R-:W-:Y:S02]  /*29a0*/  ISETP.GE.AND P1, PT, R9, R228, PT ;  /* 0x000000e40900720c */ /* 0x000fe40003f26270 */
[----:B------:R-:W-:Y:S03]  /*29b0*/  LEA.HI.X R3, R48, R70, R49, 0x1, P3 ;  /* 0x0000004630037211 */ /* 0x000fe600018f0c31 */
[----:B------:R-:W2:Y:S04]  /*29c0*/  @!P2 LD.E.128 R4, desc[UR6][R18.64] ;  /* 0x000000061204a980 */ /* 0x000ea8000c101d00 */
[----:B--2---:R1:W-:Y:S04]  /*29d0*/  @!P2 ST.E.128 desc[UR6][R2.64], R4 ;  /* 0x000000040200a985 */ /* 0x0043e8000c101d06 */
[----:B-1----:R-:W2:Y:S04]  /*29e0*/  @!P1 LD.E.128 R4, desc[UR6][R18.64+0x80] ;  /* 0x0000800612049980 */ /* 0x002ea8000c101d00 */
[----:B--2---:R2:W-:Y:S02]  /*29f0*/  @!P1 ST.E.128 desc[UR6][R2.64+0x80], R4 ;  /* 0x0000800402009985 */ /* 0x0045e4000c101d06 */
.L_x_6721:
[----:B------:R-:W-:Y:S05]  /*2a00*/  BSYNC.RECONVERGENT B0 ;  /* 0x0000000000007941 */ /* 0x000fea0003800200 */
.L_x_6720:
[----:B------:R-:W-:Y:S04]  /*2a10*/  BSSY.RECONVERGENT B0, `(.L_x_6722) ;  /* 0x000000c000007945 */ /* 0x000fe80003800200 */
[----:B------:R-:W-:Y:S05]  /*2a20*/  @P4 BRA `(.L_x_6723) ;  /* 0x0000000000284947 */ /* 0x000fea0003800000 */
[----:B------:R-:W-:Y:S02]  /*2a30*/  ISETP.GE.AND P2, PT, R14, R228, PT ;  /* 0x000000e40e00720c */ /* 0x000fe40003f46270 */
[----:B------:R-:W-:Y:S02]  /*2a40*/  LEA R18, P1, R102, R62, 0x6 ;  /* 0x0000003e66127211 */ /* 0x000fe400078230ff */
[----:B-12---:R-:W-:Y:S02]  /*2a50*/  LEA R2, P3, R218, R71, 0x6 ;  /* 0x00000047da027211 */ /* 0x006fe400078630ff */
[----:B------:R-:W-:Y:S02]  /*2a60*/  LEA.HI.X R19, R102, R61, R103, 0x6, P1 ;  /* 0x0000003d66137211 */ /* 0x000fe400008f3467 */
[----:B------:R-:W-:Y:S02]  /*2a70*/  ISETP.GE.AND P1, PT, R9, R228, PT ;  /* 0x000000e40900720c */ /* 0x000fe40003f26270 */
[----:B------:R-:W-:Y:S03]  /*2a80*/  LEA.HI.X R3, R218, R70, R219, 0x6, P3 ;  /* 0x00000046da037211 */ /* 0x000fe600018f34db */
[----:B------:R-:W2:Y:S04]  /*2a90*/  @!P2 LD.E.128 R4, desc[UR6][R18.64] ;  /* 0x000000061204a980 */ /* 0x000ea8000c101d00 */
[----:B--2---:R1:W-:Y:S04]  /*2aa0*/  @!P2 ST.E.128 desc[UR6][R2.64], R4 ;  /* 0x000000040200a985 */ /* 0x0043e8000c101d06 */
[----:B-1----:R-:W2:Y:S04]  /*2ab0*/  @!P1 LD.E.128 R4, desc[UR6][R18.64+0x80] ;  /* 0x0000800612049980 */ /* 0x002ea8000c101d00 */
[----:B--2---:R3:W-:Y:S02]  /*2ac0*/  @!P1 ST.E.128 desc[UR6][R2.64+0x80], R4 ;  /* 0x0000800402009985 */ /* 0x0047e4000c101d06 */
.L_x_6723:
[----:B------:R-:W-:Y:S05]  /*2ad0*/  BSYNC.RECONVERGENT B0 ;  /* 0x0000000000007941 */ /* 0x000fea0003800200 */
.L_x_6722:
[-C--:B------:R-:W-:Y:S01]  /*2ae0*/  ISETP.LT.OR P6, PT, R58, R83.reuse, P6 ;  /* 0x000000533a00720c */ /* 0x080fe200037c1670 */
[----:B------:R-:W-:Y:S01]  /*2af0*/  BSSY.RECONVERGENT B0, `(.L_x_6724) ;  /* 0x0000013000007945 */ /* 0x000fe20003800200 */
[C---:B------:R-:W-:Y:S04]  /*2b00*/  ISETP.GE.AND P5, PT, R93.reuse, R82, PT ;  /* 0x000000525d00720c */ /* 0x040fe80003fa6270 */
[----:B------:R-:W-:Y:S07]  /*2b10*/  ISETP.LT.OR P5, PT, R93, R83, P5 ;  /* 0x000000535d00720c */ /* 0x000fee0002fa1670 */
[----:B------:R-:W-:Y:S05]  /*2b20*/  @P6 BRA `(.L_x_6725) ;  /* 0x00000000003c6947 */ /* 0x000fea0003800000 */
[----:B------:R-:W-:Y:S01]  /*2b30*/  MOV R63, R61 ;  /* 0x0000003d003f7202 */ /* 0x000fe20000000f00 */
[----:B------:R-:W-:Y:S01]  /*2b40*/  IMAD R0, R103, 0x60, RZ ;  /* 0x0000006067007824 */ /* 0x000fe200078e02ff */
[----:B------:R-:W-:Y:S02]  /*2b50*/  ISETP.GE.AND P2, PT, R14, R228, PT ;  /* 0x000000e40e00720c */ /* 0x000fe40003f46270 */
[----:B-123--:R-:W-:Y:S01]  /*2b60*/  MOV R2, R71 ;  /* 0x0000004700027202 */ /* 0x00efe20000000f00 */
[----:B------:R-:W-:Y:S01]  /*2b70*/  IMAD.WIDE.U32 R18, R102, 0x60, R62 ;  /* 0x0000006066127825 */ /* 0x000fe200078e003e */
[----:B------:R-:W-:Y:S02]  /*2b80*/  MOV R3, R70 ;  /* 0x0000004600037202 */ /* 0x000fe40000000f00 */
[----:B------:R-:W-:Y:S02]  /*2b90*/  ISETP.GE.AND P1, PT, R9, R228, PT ;  /* 0x000000e40900720c */ /* 0x000fe40003f26270 */
[----:B------:R-:W-:Y:S01]  /*2ba0*/  IADD3 R19, PT, PT, R19, R0, RZ ;  /* 0x0000000013137210 */ /* 0x000fe20007ffe0ff */
[----:B------:R-:W-:Y:S04]  /*2bb0*/  IMAD.WIDE.U32 R2, R218, 0x60, R2 ;  /* 0x00000060da027825 */ /* 0x000fe800078e0002 */
[----:B------:R-:W2:Y:S01]  /*2bc0*/  @!P2 LD.E.128 R4, desc[UR6][R18.64] ;  /* 0x000000061204a980 */ /* 0x000ea2000c101d00 */
[----:B------:R-:W-:Y:S05]  /*2bd0*/  IMAD R0, R219, 0x60, RZ ;  /* 0x00000060db007824 */ /* 0x000fea00078e02ff */
[----:B------:R-:W-:Y:S05]  /*2be0*/  IADD3 R3, PT, PT, R3, R0, RZ ;  /* 0x0000000003037210 */ /* 0x000fea0007ffe0ff */
[----:B--2---:R1:W-:Y:S04]  /*2bf0*/  @!P2 ST.E.128 desc[UR6][R2.64], R4 ;  /* 0x000000040200a985 */ /* 0x0043e8000c101d06 */
[----:B-1----:R-:W2:Y:S04]  /*2c00*/  @!P1 LD.E.128 R4, desc[UR6][R18.64+0x80] ;  /* 0x0000800612049980 */ /* 0x002ea8000c101d00 */
[----:B--2---:R4:W-:Y:S02]  /*2c10*/  @!P1 ST.E.128 desc[UR6][R2.64+0x80], R4 ;  /* 0x0000800402009985 */ /* 0x0049e4000c101d06 */
.L_x_6725:
[----:B------:R-:W-:Y:S05]  /*2c20*/  BSYNC.RECONVERGENT B0 ;  /* 0x0000000000007941 */ /* 0x000fea0003800200 */
.L_x_6724:
[----:B------:R-:W-:Y:S04]  /*2c30*/  BSSY.RECONVERGENT B0, `(.L_x_6726) ;  /* 0x000000c000007945 */ /* 0x000fe80003800200 */
[----:B------:R-:W-:Y:S05]  /*2c40*/  @P5 BRA `(.L_x_6727) ;  /* 0x0000000000285947 */ /* 0x000fea0003800000 */
[----:B------:R-:W-:Y:S02]  /*2c50*/  ISETP.GE.AND P2, PT, R14, R228, PT ;  /* 0x000000e40e00720c */ /* 0x000fe40003f46270 */
[C---:B------:R-:W-:Y:S04]  /*2c60*/  LEA R18, P1, R102.reuse, R62, 0x7 ;  /* 0x0000003e66127211 */ /* 0x040fe800078238ff */
[----:B------:R-:W-:Y:S02]  /*2c70*/  LEA.HI.X R19, R102, R61, R103, 0x7, P1 ;  /* 0x0000003d66137211 */ /* 0x000fe400008f3c67 */
[C---:B-1234-:R-:W-:Y:S04]  /*2c80*/  LEA R2, P1, R218.reuse, R71, 0x7 ;  /* 0x00000047da027211 */ /* 0x05efe800078238ff */
[----:B------:R-:W-:Y:S01]  /*2c90*/  LEA.HI.X R3, R218, R70, R219, 0x7, P1 ;  /* 0x00000046da037211 */ /* 0x000fe200008f3cdb */
[----:B------:R-:W2:Y:S01]  /*2ca0*/  @!P2 LD.E.128 R4, desc[UR6][R18.64] ;  /* 0x000000061204a980 */ /* 0x000ea2000c101d00 */
[----:B------:R-:W-:Y:S03]  /*2cb0*/  ISETP.GE.AND P1, PT, R9, R228, PT ;  /* 0x000000e40900720c */ /* 0x000fe60003f26270 */
[----:B--2---:R1:W-:Y:S10]  /*2cc0*/  @!P2 ST.E.128 desc[UR6][R2.64], R4 ;  /* 0x000000040200a985 */ /* 0x0043f4000c101d06 */
[----:B-1----:R-:W2:Y:S04]  /*2cd0*/  @!P1 LD.E.128 R4, desc[UR6][R18.64+0x80] ;  /* 0x0000800612049980 */ /* 0x002ea8000c101d00 */
[----:B--2---:R1:W-:Y:S02]  /*2ce0*/  @!P1 ST.E.128 desc[UR6][R2.64+0x80], R4 ;  /* 0x0000800402009985 */ /* 0x0043e4000c101d06 */
.L_x_6727:
[----:B------:R-:W-:Y:S05]  /*2cf0*/  BSYNC.RECONVERGENT B0 ;  /* 0x0000000000007941 */ /* 0x000fea0003800200 */
.L_x_6726:
[C---:B------:R-:W-:Y:S01]  /*2d00*/  ISETP.GE.AND P4, PT, R92.reuse, R82, PT ;  /* 0x000000525c00720c */ /* 0x040fe20003f86270 */
[----:B------:R-:W-:Y:S03]  /*2d10*/  BSSY.RECONVERGENT B0, `(.L_x_6728) ;  /* 0x0000014000007945 */ /* 0x000fe60003800200 */
[----:B------:R-:W-:Y:S11]  /*2d20*/  ISETP.GE.AND P4, PT, R92, R83, !P4 ;  /* 0x000000535c00720c */ /* 0x000ff60006786270 */
[----:B------:R-:W-:Y:S02]  /*2d30*/  @!UPT UIADD3 URZ, UPT, UPT, URZ, URZ, URZ ;  /* 0x000000fffffff290 */ /* 0x000fe4000fffe0ff */
[----:B------:R-:W-:Y:S05]  /*2d40*/  @!P4 BRA `(.L_x_6729) ;  /* 0x000000000040c947 */ /* 0x000fea0003800000 */
[----:B------:R-:W-:Y:S01]  /*2d50*/  MOV R63, R61 ;  /* 0x0000003d003f7202 */ /* 0x000fe20000000f00 */
[----:B------:R-:W-:Y:S01]  /*2d60*/  IMAD R0, R103, 0xa0, RZ ;  /* 0x000000a067007824 */ /* 0x000fe200078e02ff */
[----:B------:R-:W-:Y:S02]  /*2d70*/  ISETP.GE.AND P1, PT, R14, R228, PT ;  /* 0x000000e40e00720c */ /* 0x000fe40003f26270 */
[----:B-1234-:R-:W-:Y:S01]  /*2d80*/  MOV R2, R71 ;  /* 0x0000004700027202 */ /* 0x01efe20000000f00 */
[----:B------:R-:W-:Y:S01]  /*2d90*/  IMAD.WIDE.U32 R18, R102, 0xa0, R62 ;  /* 0x000000a066127825 */ /* 0x000fe200078e003e */
[----:B------:R-:W-:Y:S04]  /*2da0*/  MOV R3, R70 ;  /* 0x0000004600037202 */ /* 0x000fe80000000f00 */
[----:B------:R-:W-:Y:S01]  /*2db0*/  IADD3 R19, PT, PT, R19, R0, RZ ;  /* 0x0000000013137210 */ /* 0x000fe20007ffe0ff */
[----:B------:R-:W-:Y:S04]  /*2dc0*/  IMAD.WIDE.U32 R2, R218, 0xa0, R2 ;  /* 0x000000a0da027825 */ /* 0x000fe800078e0002 */
[----:B------:R-:W2:Y:S01]  /*2dd0*/  @!P1 LD.E.128 R4, desc[UR6][R18.64] ;  /* 0x0000000612049980 */ /* 0x000ea2000c101d00 */
[----:B------:R-:W-:Y:S05]  /*2de0*/  IMAD R0, R219, 0xa0, RZ ;  /* 0x000000a0db007824 */ /* 0x000fea00078e02ff */
[----:B------:R-:W-:Y:S05]  /*2df0*/  IADD3 R3, PT, PT, R3, R0, RZ ;  /* 0x0000000003037210 */ /* 0x000fea0007ffe0ff */
[----:B--2---:R1:W-:Y:S01]  /*2e00*/  @!P1 ST.E.128 desc[UR6][R2.64], R4 ;  /* 0x0000000402009985 */ /* 0x0043e2000c101d06 */
[----:B------:R-:W-:Y:S11]  /*2e10*/  ISETP.GE.AND P1, PT, R9, R228, PT ;  /* 0x000000e40900720c */ /* 0x000ff60003f26270 */
[----:B------:R-:W-:Y:S02]  /*2e20*/  @!UPT UIADD3 URZ, UPT, UPT, URZ, URZ, URZ ;  /* 0x000000fffffff290 */ /* 0x000fe4000fffe0ff */
[----:B-1----:R-:W2:Y:S04]  /*2e30*/  @!P1 LD.E.128 R4, desc[UR6][R18.64+0x80] ;  /* 0x0000800612049980 */ /* 0x002ea8000c101d00 */
[----:B--2---:R1:W-:Y:S02]  /*2e40*/  @!P1 ST.E.128 desc[UR6][R2.64+0x80], R4 ;  /* 0x0000800402009985 */ /* 0x0043e4000c101d06 */
.L_x_6729:
[----:B------:R-:W-:Y:S05]  /*2e50*/  BSYNC.RECONVERGENT B0 ;  /* 0x0000000000007941 */ /* 0x000fea0003800200 */
.L_x_6728:
        /* <DEDUP_REMOVED lines=21> */
.L_x_6731:
[----:B------:R-:W-:Y:S05]  /*2fb0*/  BSYNC.RECONVERGENT B0 ;  /* 0x0000000000007941 */ /* 0x000fea0003800200 */
.L_x_6730:
        /* <DEDUP_REMOVED lines=21> */
.L_x_6733:
[----:B------:R-:W-:Y:S05]  /*3110*/  BSYNC.RECONVERGENT B0 ;  /* 0x0000000000007941 */ /* 0x000fea0003800200 */
.L_x_6732:
[----:B------:R-:W-:Y:S01]  /*3120*/  MOV R96, R81 ;  /* 0x0000005100607202 */ /* 0x000fe20000000f00 */
[----:B------:R-:W5:Y:S01]  /*3130*/  LD.E R0, desc[UR6][R132.64+0x130] ;  /* 0x0001300684007980 */ /* 0x000f62000c101900 */
[----:B------:R-:W-:Y:S01]  /*3140*/  UMOV UR4, URZ ;  /* 0x000000ff00047c82 */ /* 0x000fe20008000000 */
[----:B------:R-:W-:Y:S01]  /*3150*/  VIADD R63, R95, 0xffffffff ;  /* 0xffffffff5f3f7836 */ /* 0x000fe20000000000 */
[----:B-1234-:R-:W-:Y:S01]  /*3160*/  IADD3 R2, P1, PT, RZ, -UR4, RZ ;  /* 0x80000004ff027c10 */ /* 0x01efe2000ff3e0ff */
[----:B------:R-:W2:Y:S01]  /*3170*/  LD.E R13, desc[UR6][R132.64+0xd0] ;  /* 0x0000d006840d7980 */ /* 0x000ea2000c101900 */
[----:B------:R-:W-:Y:S01]  /*3180*/  BSSY.RECONVERGENT B2, `(.L_x_6734) ;  /* 0x0000a15000027945 */ /* 0x000fe20003800200 */
[----:B------:R-:W-:Y:S01]  /*3190*/  VIADD R81, R81, 0xffffff80 ;  /* 0xffffff8051517836 */ /* 0x000fe20000000000 */
[----:B------:R-:W-:Y:S01]  /*31a0*/  MOV R95, R63 ;  /* 0x0000003f005f7202 */ /* 0x000fe20000000f00 */
        /* <DEDUP_REMOVED lines=12> */
[----:B------:R-:W-:Y:S02]  /*3270*/  @!P0 IMAD.MOV.U32 R2, RZ, RZ, R11 ;  /* 0x000000ffff028224 */ /* 0x000fe400078e000b */
[----:B------:R-:W-:Y:S05]  /*3280*/  @!P0 IMAD.MOV.U32 R3, RZ, RZ, R10 ;  /* 0x000000ffff038224 */ /* 0x000fea00078e000a */
[----:B------:R1:W2:Y:S02]  /*3290*/  @!P0 LD.E.128 R4, desc[UR6][R2.64] ;  /* 0x0000000602048980 */ /* 0x0002a4000c101d00 */
[----:B-1----:R-:W-:Y:S01]  /*32a0*/  @!P0 MOV R2, R69 ;  /* 0x0000004500028202 */ /* 0x002fe20000000f00 */
[----:B------:R-:W-:Y:S05]  /*32b0*/  @!P0 IMAD.MOV.U32 R3, RZ, RZ, R68 ;  /* 0x000000ffff038224 */ /* 0x000fea00078e0044 */
[----:B--2---:R1:W-:Y:S01]  /*32c0*/  @!P0 ST.E.128 desc[UR6][R2.64], R4 ;  /* 0x0000000402008985 */ /* 0x0043e2000c101d06 */
[----:B------:R-:W-:Y:S11]  /*32d0*/  ISETP.GE.AND P0, PT, R9, R228, PT ;  /* 0x000000e40900720c */ /* 0x000ff60003f06270 */
[----:B------:R-:W-:Y:S02]  /*32e0*/  @!UPT UIADD3 URZ, UPT, UPT, URZ, URZ, URZ ;  /* 0x000000fffffff290 */ /* 0x000fe4000fffe0ff */
[----:B-1----:R-:W-:Y:S01]  /*32f0*/  @!P0 MOV R2, R11 ;  /* 0x0000000b00028202 */ /* 0x002fe20000000f00 */
[----:B------:R-:W-:Y:S05]  /*3300*/  @!P0 IMAD.MOV.U32 R3, RZ, RZ, R10 ;  /* 0x000000ffff038224 */ /* 0x000fea00078e000a */
[----:B------:R1:W2:Y:S02]  /*3310*/  @!P0 LD.E.128 R4, desc[UR6][R2.64+0x80] ;  /* 0x0000800602048980 */ /* 0x0002a4000c101d00 */
[----:B-1----:R-:W-:Y:S01]  /*3320*/  @!P0 MOV R2, R69 ;  /* 0x0000004500028202 */ /* 0x002fe20000000f00 */
[----:B------:R-:W-:Y:S05]  /*3330*/  @!P0 IMAD.MOV.U32 R3, RZ, RZ, R68 ;  /* 0x000000ffff038224 */ /* 0x000fea00078e0044 */
[----:B--2---:R1:W-:Y:S02]  /*3340*/  @!P0 ST.E.128 desc[UR6][R2.64+0x80], R4 ;  /* 0x0000800402008985 */ /* 0x0043e4000c101d06 */
.L_x_6737:
[----:B------:R-:W-:Y:S05]  /*3350*/  BSYNC.RECONVERGENT B0 ;  /* 0x0000000000007941 */ /* 0x000fea0003800200 */
.L_x_6736:
[----:B------:R-:W-:Y:S01]  /*3360*/  ISETP.NE.AND P0, PT, R32, RZ, PT ;  /* 0x000000ff2000720c */ /* 0x000fe20003f05270 */
[----:B------:R-:W-:Y:S11]  /*3370*/  BSSY.RECONVERGENT B0, `(.L_x_6738) ;  /* 0x000000f000007945 */ /* 0x000ff60003800200 */
[----:B------:R-:W-:Y:S01]  /*3380*/  @!UPT UIADD3 URZ, UPT, UPT, URZ, URZ, URZ ;  /* 0x000000fffffff290 */ /* 0x000fe2000fffe0ff */
[----:B------:R-:W-:Y:S05]  /*3390*/  @!P0 BRA `(.L_x_6739) ;  /* 0x0000000000308947 */ /* 0x000fea0003800000 */
[C---:B------:R-:W-:Y:S04]  /*33a0*/  LEA R18, P0, R73.reuse, R11, 0x1 ;  /* 0x0000000b49127211 */ /* 0x040fe800078008ff */
[----:B------:R-:W-:Y:S02]  /*33b0*/  LEA.HI.X R19, R73, R10, R72, 0x1, P0 ;  /* 0x0000000a49137211 */ /* 0x000fe400000f0c48 */
[C---:B-1----:R-:W-:Y:S04]  /*33c0*/  LEA R2, P0, R51.reuse, R69, 0x1 ;  /* 0x0000004533027211 */ /* 0x042fe800078008ff */
[----:B------:R-:W-:Y:S02]  /*33d0*/  LEA.HI.X R3, R51, R68, R52, 0x1, P0 ;  /* 0x0000004433037211 */ /* 0x000fe400000f0c34 */
[-C--:B------:R-:W-:Y:S11]  /*33e0*/  ISETP.GE.AND P0, PT, R14, R228.reuse, PT ;  /* 0x000000e40e00720c */ /* 0x080ff60003f06270 */
[----:B------:R-:W-:Y:S02]  /*33f0*/  @!UPT UIADD3 URZ, UPT, UPT, URZ, URZ, URZ ;  /* 0x000000fffffff290 */ /* 0x000fe4000fffe0ff */
[----:B------:R-:W2:Y:S04]  /*3400*/  @!P0 LD.E.128 R4, desc[UR6][R18.64] ;  /* 0x0000000612048980 */ /* 0x000ea8000c101d00 */
[----:B--2---:R1:W-:Y:S01]  /*3410*/  @!P0 ST.E.128 desc[UR6][R2.64], R4 ;  /* 0x0000000402008985 */ /* 0x0043e2000c101d06 */
[----:B------:R-:W-:Y:S11]  /*3420*/  ISETP.GE.AND P0, PT, R9, R228, PT ;  /* 0x000000e40900720c */ /* 0x000ff60003f06270 */
[----:B------:R-:W-:Y:S02]  /*3430*/  @!UPT UIADD3 URZ, UPT, UPT, URZ, URZ, URZ ;  /* 0x000000fffffff290 */ /* 0x000fe4000fffe0ff */
[----:B-1----:R-:W2:Y:S04]  /*3440*/  @!P0 LD.E.128 R4, desc[UR6][R18.64+0x80] ;  /* 0x0000800612048980 */ /* 0x002ea8000c101d00 */
[----:B--2---:R2:W-:Y:S02]  /*3450*/  @!P0 ST.E.128 desc[UR6][R2.64+0x80], R4 ;  /* 0x0000800402008985 */ /* 0x0045e4000c101d06 */
.L_x_6739:
[----:B------:R-:W-:Y:S05]  /*3460*/  BSYNC.RECONVERGENT B0 ;  /* 0x0000000000007941 */ /* 0x000fea0003800200 */
.L_x_6738:
[----:B------:R-:W-:Y:S01]  /*3470*/  ISETP.NE.AND P0, PT, R109, RZ, PT ;  /* 0x000000ff6d00720c */ /* 0x000fe20003f05270 */
[----:B------:R-:W-:Y:S11]  /*3480*/  BSSY.RECONVERGENT B0, `(.L_x_6740) ;  /* 0x000000d000007945 */ /* 0x000ff60003800200 */
[----:B------:R-:W-:Y:S01]  /*3490*/  @!UPT UIADD3 URZ, UPT, UPT, URZ, URZ, URZ ;  /* 0x000000fffffff290 */ /* 0x000fe2000fffe0ff */
[----:B------:R-:W-:Y:S05]  /*34a0*/  @P0 BRA `(.L_x_6741) ;  /* 0x0000000000280947 */ /* 0x000fea0003800000 */
[----:B------:R-:W-:Y:S02]  /*34b0*/  ISETP.GE.AND P1, PT, R14, R228, PT ;  /* 0x000000e40e00720c */ /* 0x000fe40003f26270 */
[C---:B------:R-:W-:Y:S04]  /*34c0*/  LEA R18, P0, R104.reuse, R11, 0x6 ;  /* 0x0000000b68127211 */ /* 0x040fe800078030ff */
[----:B------:R-:W-:Y:S02]  /*34d0*/  LEA.HI.X R19, R104, R10, R105, 0x6, P0 ;  /* 0x0000000a68137211 */ /* 0x000fe400000f3469 */
[C---:B-12---:R-:W-:Y:S04]  /*34e0*/  LEA R2, P0, R216.reuse, R69, 0x6 ;  /* 0x00000045d8027211 */ /* 0x046fe800078030ff */
[----:B------:R-:W-:Y:S01]  /*34f0*/  LEA.HI.X R3, R216, R68, R217, 0x6, P0 ;  /* 0x00000044d8037211 */ /* 0x000fe200000f34d9 */
[----:B------:R-:W2:Y:S01]  /*3500*/  @!P1 LD.E.128 R4, desc[UR6][R18.64] ;  /* 0x0000000612049980 */ /* 0x000ea2000c101d00 */
[----:B------:R-:W-:Y:S03]  /*3510*/  ISETP.GE.AND P0, PT, R9, R228, PT ;  /* 0x000000e40900720c */ /* 0x000fe60003f06270 */
[----:B--2---:R1:W-:Y:S10]  /*3520*/  @!P1 ST.E.128 desc[UR6][R2.64], R4 ;  /* 0x0000000402009985 */ /* 0x0043f4000c101d06 */
[----:B-1----:R-:W2:Y:S04]  /*3530*/  @!P0 LD.E.128 R4, desc[UR6][R18.64+0x80] ;  /* 0x0000800612048980 */ /* 0x002ea8000c101d00 */
[----:B--2---:R3:W-:Y:S02]  /*3540*/  @!P0 ST.E.128 desc[UR6][R2.64+0x80], R4 ;  /* 0x0000800402008985 */ /* 0x0047e4000c101d06 */
.L_x_6741:
[----:B------:R-:W-:Y:S05]  /*3550*/  BSYNC.RECONVERGENT B0 ;  /* 0x0000000000007941 */ /* 0x000fea0003800200 */
.L_x_6740:
[----:B------:R-:W-:Y:S04]  /*3560*/  BSSY.RECONVERGENT B0, `(.L_x_6742) ;  /* 0x0000012000007945 */ /* 0x000fe80003800200 */
[----:B------:R-:W-:Y:S05]  /*3570*/  @P6 BRA `(.L_x_6743) ;  /* 0x0000000000406947 */ /* 0x000fea0003800000 */
[----:B------:R-:W-:Y:S01]  /*3580*/  MOV R18, R11 ;  /* 0x0000000b00127202 */ /* 0x000fe20000000f00 */
[----:B------:R-:W-:Y:S01]  /*3590*/  IMAD R0, R105, 0x60, RZ ;  /* 0x0000006069007824 */ /* 0x000fe200078e02ff */
[----:B------:R-:W-:Y:S01]  /*35a0*/  MOV R19, R10 ;  /* 0x0000000a00137202 */ /* 0x000fe20000000f00 */
[----:B-123--:R-:W-:Y:S01]  /*35b0*/  IMAD.MOV.U32 R2, RZ, RZ, R69 ;  /* 0x000000ffff027224 */ /* 0x00efe200078e0045 */
[----:B------:R-:W-:Y:S02]  /*35c0*/  ISETP.GE.AND P1, PT, R14, R228, PT ;  /* 0x000000e40e00720c */ /* 0x000fe40003f26270 */
[----:B------:R-:W-:Y:S01]  /*35d0*/  MOV R3, R68 ;  /* 0x0000004400037202 */ /* 0x000fe20000000f00 */
[----:B------:R-:W-:Y:S01]  /*35e0*/  IMAD.WIDE.U32 R18, R104, 0x60, R18 ;  /* 0x0000006068127825 */ /* 0x000fe200078e0012 */
[----:B------:R-:W-:Y:S03]  /*35f0*/  ISETP.GE.AND P0, PT, R9, R228, PT ;  /* 0x000000e40900720c */ /* 0x000fe60003f06270 */
[----:B------:R-:W-:Y:S01]  /*3600*/  IMAD.WIDE.U32 R2, R216, 0x60, R2 ;  /* 0x00000060d8027825 */ /* 0x000fe200078e0002 */
[----:B------:R-:W-:Y:S03]  /*3610*/  IADD3 R19, PT, PT, R19, R0, RZ ;  /* 0x0000000013137210 */ /* 0x000fe60007ffe0ff */
[----:B------:R-:W-:Y:S02]  /*3620*/  IMAD R0, R217, 0x60, RZ ;  /* 0x00000060d9007824 */ /* 0x000fe400078e02ff */
[----:B------:R-:W2:Y:S02]  /*3630*/  @!P1 LD.E.128 R4, desc[UR6][R18.64] ;  /* 0x0000000612049980 */ /* 0x000ea4000c101d00 */
[----:B------:R-:W-:Y:S05]  /*3640*/  IMAD.IADD R3, R3, 0x1, R0 ;  /* 0x0000000103037824 */ /* 0x000fea00078e0200 */
[----:B--2---:R1:W-:Y:S04]  /*3650*/  @!P1 ST.E.128 desc[UR6][R2.64], R4 ;  /* 0x0000000402009985 */ /* 0x0043e8000c101d06 */
[----:B-1----:R-:W2:Y:S04]  /*3660*/  @!P0 LD.E.128 R4, desc[UR6][R18.64+0x80] ;  /* 0x0000800612048980 */ /* 0x002ea8000c101d00 */
[----:B--2---:R4:W-:Y:S02]  /*3670*/  @!P0 ST.E.128 desc[UR6][R2.64+0x80], R4 ;  /* 0x0000800402008985 */ /* 0x0049e4000c101d06 */
.L_x_6743:
[----:B------:R-:W-:Y:S05]  /*3680*/  BSYNC.RECONVERGENT B0 ;  /* 0x0000000000007941 */ /* 0x000fea0003800200 */
.L_x_6742:
[----:B------:R-:W-:Y:S04]  /*3690*/  BSSY.RECONVERGENT B0, `(.L_x_6744) ;  /* 0x000000c000007945 */ /* 0x000fe80003800200 */
[----:B------:R-:W-:Y:S05]  /*36a0*/  @P5 BRA `(.L_x_6745) ;  /* 0x0000000000285947 */ /* 0x000fea0003800000 */
[----:B------:R-:W-:Y:S02]  /*36b0*/  ISETP.GE.AND P1, PT, R14, R228, PT ;  /* 0x000000e40e00720c */ /* 0x000fe40003f26270 */
[----:B------:R-:W-:Y:S02]  /*36c0*/  LEA R18, P0, R104, R11, 0x7 ;  /* 0x0000000b68127211 */ /* 0x000fe400078038ff */
[----:B-1234-:R-:W-:Y:S02]  /*36d0*/  LEA R2, P5, R216, R69, 0x7 ;  /* 0x00000045d8027211 */ /* 0x01efe400078a38ff */
[----:B------:R-:W-:Y:S02]  /*36e0*/  LEA.HI.X R19, R104, R10, R105, 0x7, P0 ;  /* 0x0000000a68137211 */ /* 0x000fe400000f3c69 */
[----:B------:R-:W-:Y:S02]  /*36f0*/  ISETP.GE.AND P0, PT, R9, R228, PT ;  /* 0x000000e40900720c */ /* 0x000fe40003f06270 */
[----:B------:R-:W-:Y:S03]  /*3700*/  LEA.HI.X R3, R216, R68, R217, 0x7, P5 ;  /* 0x00000044d8037211 */ /* 0x000fe600028f3cd9 */
[----:B------:R-:W2:Y:S04]  /*3710*/  @!P1 LD.E.128 R4, desc[UR6][R18.64] ;  /* 0x0000000612049980 */ /* 0x000ea8000c101d00 */
[----:B--2---:R1:W-:Y:S04]  /*3720*/  @!P1 ST.E.128 desc[UR6][R2.64], R4 ;  /* 0x0000000402009985 */ /* 0x0043e8000c101d06 */
[----:B-1----:R-:W2:Y:S04]  /*3730*/  @!P0 LD.E.128 R4, desc[UR6][R18.64+0x80] ;  /* 0x0000800612048980 */ /* 0x002ea8000c101d00 */
[----:B--2---:R1:W-:Y:S02]  /*3740*/  @!P0 ST.E.128 desc[UR6][R2.64+0x80], R4 ;  /* 0x0000800402008985 */ /* 0x0043e4000c101d06 */
.L_x_6745:
[----:B------:R-:W-:Y:S05]  /*3750*/  BSYNC.RECONVERGENT B0 ;  /* 0x0000000000007941 */ /* 0x000fea0003800200 */
.L_x_6744:
[----:B------:R-:W-:Y:S04]  /*3760*/  BSSY.RECONVERGENT B0, `(.L_x_6746) ;  /* 0x0000012000007945 */ /* 0x000fe80003800200 */
[----:B------:R-:W-:Y:S05]  /*3770*/  @!P4 BRA `(.L_x_6747) ;  /* 0x000000000040c947 */ /* 0x000fea0003800000 */
[----:B------:R-:W-:Y:S01]  /*3780*/  MOV R18, R11 ;  /* 0x0000000b00127202 */ /* 0x000fe20000000f00 */
[----:B------:R-:W-:Y:S01]  /*3790*/  IMAD R0, R105, 0xa0, RZ ;  /* 0x000000a069007824 */ /* 0x000fe200078e02ff */
[----:B------:R-:W-:Y:S01]  /*37a0*/  MOV R19, R10 ;  /* 0x0000000a00137202 */ /* 0x000fe20000000f00 */
[----:B-1234-:R-:W-:Y:S01]  /*37b0*/  IMAD.MOV.U32 R2, RZ, RZ, R69 ;  /* 0x000000ffff027224 */ /* 0x01efe200078e0045 */
        /* <DEDUP_REMOVED lines=12> */
.L_x_6747:
[----:B------:R-:W-:Y:S05]  /*3880*/  BSYNC.RECONVERGENT B0 ;  /* 0x0000000000007941 */ /* 0x000fea0003800200 */
.L_x_6746:
        /* <DEDUP_REMOVED lines=18> */
.L_x_6749:
[----:B------:R-:W-:Y:S05]  /*39b0*/  BSYNC.RECONVERGENT B0 ;  /* 0x0000000000007941 */ /* 0x000fea0003800200 */
.L_x_6748:
[----:B------:R-:W-:Y:S05]  /*39c0*/  @!P2 BRA `(.L_x_6750) ;  /* 0x000000980040a947 */ /* 0x000fea0003800000 */
[----:B------:R-:W-:Y:S01]  /*39d0*/  IMAD R0, R105, 0xe0, RZ ;  /* 0x000000e069007824 */ /* 0x000fe200078e02ff */
[----:B------:R-:W-:Y:S01]  /*39e0*/  MOV R18, R11 ;  /* 0x0000000b00127202 */ /* 0x000fe20000000f00 */
[----:B-1234-:R-:W-:Y:S01]  /*39f0*/  IMAD.MOV.U32 R2, RZ, RZ, R69 ;  /* 0x000000ffff027224 */ /* 0x01efe200078e0045 */
[----:B------:R-:W-:Y:S02]  /*3a00*/  MOV R19, R10 ;  /* 0x0000000a00137202 */ /* 0x000fe40000000f00 */
[----:B------:R-:W-:Y:S02]  /*3a10*/  ISETP.GE.AND P0, PT, R14, R228, PT ;  /* 0x000000e40e00720c */ /* 0x000fe40003f06270 */
[----:B------:R-:W-:Y:S01]  /*3a20*/  MOV R3, R68 ;  /* 0x0000004400037202 */ /* 0x000fe20000000f00 */
[----:B------:R-:W-:Y:S04]  /*3a30*/  IMAD.WIDE.U32 R18, R104, 0xe0, R18 ;  /* 0x000000e068127825 */ /* 0x000fe800078e0012 */
[----:B------:R-:W-:Y:S01]  /*3a40*/  IMAD.WIDE.U32 R2, R216, 0xe0, R2 ;  /* 0x000000e0d8027825 */ /* 0x000fe200078e0002 */
[----:B------:R-:W-:Y:S03]  /*3a50*/  IADD3 R19, PT, PT, R19, R0, RZ ;  /* 0x0000000013137210 */ /* 0x000fe60007ffe0ff */
[----:B------:R-:W-:Y:S02]  /*3a60*/  IMAD R0, R217, 0xe0, RZ ;  /* 0x000000e0d9007824 */ /* 0x000fe400078e02ff */
[----:B------:R-:W2:Y:S02]  /*3a70*/  @!P0 LD.E.128 R4, desc[UR6][R18.64] ;  /* 0x0000000612048980 */ /* 0x000ea4000c101d00 */
[----:B------:R-:W-:Y:S05]  /*3a80*/  IMAD.IADD R3, R3, 0x1, R0 ;  /* 0x0000000103037824 */ /* 0x000fea00078e0200 */
[----:B--2---:R1:W-:Y:S01]  /*3a90*/  @!P0 ST.E.128 desc[UR6][R2.64], R4 ;  /* 0x0000000402008985 */ /* 0x0043e2000c101d06 */
[----:B------:R-:W-:Y:S11]  /*3aa0*/  ISETP.GE.AND P0, PT, R9, R228, PT ;  /* 0x000000e40900720c */ /* 0x000ff60003f06270 */
[----:B------:R-:W-:Y:S02]  /*3ab0*/  @!UPT UIADD3 URZ, UPT, UPT, URZ, URZ, URZ ;  /* 0x000000fffffff290 */ /* 0x000fe4000fffe0ff */
[----:B------:R-:W-:Y:S05]  /*3ac0*/  @P0 BRA `(.L_x_6750) ;  /* 0x0000009800000947 */ /* 0x000fea0003800000 */
[----:B-1----:R-:W2:Y:S04]  /*3ad0*/  LD.E.128 R4, desc[UR6][R18.64+0x80] ;  /* 0x0000800612047980 */ /* 0x002ea8000c101d00 */
[----:B--2---:R1:W-:Y:S01]  /*3ae0*/  ST.E.128 desc[UR6][R2.64+0x80], R4 ;  /* 0x0000800402007985 */ /* 0x0043e2000c101d06 */
[----:B------:R-:W-:Y:S05]  /*3af0*/  BRA `(.L_x_6750) ;  /* 0x0000009400f47947 */ /* 0x000fea0003800000 */
.L_x_6735:
        /* <DEDUP_REMOVED lines=14> */
[----:B------:R-:W-:Y:S01]  /*3be0*/  IMAD.MOV.U32 R5, RZ, RZ, R10 ;  /* 0x000000ffff057224 */ /* 0x000fe200078e000a */
[----:B------:R-:W-:Y:S05]  /*3bf0*/  MOV R4, R11 ;  /* 0x0000000b00047202 */ /* 0x000fea0000000f00 */
[----:B------:R-:W2:Y:S08]  /*3c00*/  LD.E.128 R20, desc[UR6][R4.64] ;  /* 0x0000000604147980 */ /* 0x000eb0000c101d00 */
[----:B------:R-:W3:Y:S06]  /*3c10*/  @!P0 LD.E.64 R24, desc[UR6][R34.64] ;  /* 0x0000000622188980 */ /* 0x000eec000c101b00 */
[----:B------:R-:W4:Y:S01]  /*3c20*/  @!P0 LD.E.64 R2, desc[UR6][R16.64] ;  /* 0x0000000610028980 */ /* 0x000f22000c101b00 */
[----:B--2---:R-:W-:Y:S02]  /*3c30*/  @!P0 LOP3.LUT R0, R20, 0xffff0000, RZ, 0xc0, !PT ;  /* 0xffff000014008812 */ /* 0x004fe400078ec0ff */
[C---:B---3--:R-:W-:Y:S01]  /*3c40*/  @!P0 SHF.L.U32 R8, R24.reuse, 0x10, RZ ;  /* 0x0000001018088819 */ /* 0x048fe200000006ff */
[C---:B------:R-:W-:Y:S01]  /*3c50*/  @!P0 IMAD.U32 R19, R25.reuse, 0x10000, RZ ;  /* 0x0001000019138824 */ /* 0x040fe200078e00ff */
[----:B------:R-:W-:Y:S02]  /*3c60*/  @!P0 LOP3.LUT R18, R24, 0xffff0000, RZ, 0xc0, !PT ;  /* 0xffff000018128812 */ /* 0x000fe400078ec0ff */
[----:B------:R-:W-:Y:S01]  /*3c70*/  @!P0 LOP3.LUT R24, R25, 0xffff0000, RZ, 0xc0, !PT ;  /* 0xffff000019188812 */ /* 0x000fe200078ec0ff */
[----:B------:R-:W-:Y:S01]  /*3c80*/  @!P0 FMUL.FTZ R26, R0, R8 ;  /* 0x00000008001a8220 */ /* 0x000fe20000410000 */
[C---:B----4-:R-:W-:Y:S01]  /*3c90*/  @!P0 SHF.L.U32 R7, R2.reuse, 0x10, RZ ;  /* 0x0000001002078819 */ /* 0x050fe200000006ff */
[C---:B------:R-:W-:Y:S01]  /*3ca0*/  @!P0 IMAD.U32 R4, R3.reuse, 0x10000, RZ ;  /* 0x0001000003048824 */ /* 0x040fe200078e00ff */
[----:B------:R-:W-:Y:S02]  /*3cb0*/  @!P0 LOP3.LUT R5, R3, 0xffff0000, RZ, 0xc0, !PT ;  /* 0xffff000003058812 */ /* 0x000fe400078ec0ff */
[----:B------:R-:W-:Y:S01]  /*3cc0*/  @!P0 LOP3.LUT R6, R2, 0xffff0000, RZ, 0xc0, !PT ;  /* 0xffff000002068812 */ /* 0x000fe200078ec0ff */
[----:B------:R-:W-:Y:S01]  /*3cd0*/  @!P0 FMUL.FTZ R0, R0, R7 ;  /* 0x0000000700008220 */ /* 0x000fe20000410000 */
[----:B------:R-:W-:Y:S02]  /*3ce0*/  @!P0 SHF.L.U32 R3, R20, 0x10, RZ ;  /* 0x0000001014038819 */ /* 0x000fe400000006ff */
[----:B------:R-:W-:Y:S02]  /*3cf0*/  @!P0 LOP3.LUT R2, R21, 0xffff0000, RZ, 0xc0, !PT ;  /* 0xffff000015028812 */ /* 0x000fe400078ec0ff */
[----:B------:R-:W-:Y:S01]  /*3d00*/  @!P0 SHF.L.U32 R25, R23, 0x10, RZ ;  /* 0x0000001017198819 */ /* 0x000fe200000006ff */
[----:B------:R-:W-:Y:S01]  /*3d10*/  @!P0 FFMA.FTZ R0, R8, R3, R0 ;  /* 0x0000000308008223 */ /* 0x000fe20000010000 */
[----:B------:R-:W-:Y:S02]  /*3d20*/  @!P0 IMAD.U32 R8, R21, 0x10000, RZ ;  /* 0x0001000015088824 */ /* 0x000fe400078e00ff */
[----:B------:R-:W-:Y:S01]  /*3d30*/  @!P0 FFMA.FTZ R26, R3, R7, -R26 ;  /* 0x00000007031a8223 */ /* 0x000fe2000001081a */
[----:B------:R-:W-:Y:S01]  /*3d40*/  @!P0 LOP3.LUT R3, R22, 0xffff0000, RZ, 0xc0, !PT ;  /* 0xffff000016038812 */ /* 0x000fe200078ec0ff */
[C---:B------:R-:W-:Y:S01]  /*3d50*/  @!P0 FMUL.FTZ R27, R2.reuse, R18 ;  /* 0x00000012021b8220 */ /* 0x040fe20000410000 */
[----:B------:R-:W-:Y:S01]  /*3d60*/  @!P0 LOP3.LUT R7, R23, 0xffff0000, RZ, 0xc0, !PT ;  /* 0xffff000017078812 */ /* 0x000fe200078ec0ff */
[----:B------:R-:W-:Y:S01]  /*3d70*/  @!P0 FMUL.FTZ R2, R2, R6 ;  /* 0x0000000602028220 */ /* 0x000fe20000410000 */
[----:B------:R-:W-:Y:S01]  /*3d80*/  @!P0 F2FP.BF16.F32.PACK_AB R0, R0, R26 ;  /* 0x0000001a0000823e */ /* 0x000fe200000010ff */
[----:B------:R-:W-:Y:S01]  /*3d90*/  @!P0 FFMA.FTZ R27, R8, R6, -R27 ;  /* 0x00000006081b8223 */ /* 0x000fe2000001081b */
[----:B------:R-:W-:Y:S01]  /*3da0*/  @!P0 SHF.L.U32 R6, R22, 0x10, RZ ;  /* 0x0000001016068819 */ /* 0x000fe200000006ff */
[C---:B------:R-:W-:Y:S01]  /*3db0*/  @!P0 FMUL.FTZ R28, R3.reuse, R19 ;  /* 0x00000013031c8220 */ /* 0x040fe20000410000 */
[----:B------:R-:W-:Y:S01]  /*3dc0*/  @!P0 FMUL.FTZ R3, R3, R4 ;  /* 0x0000000403038220 */ /* 0x000fe20000410000 */
[C---:B------:R-:W-:Y:S01]  /*3dd0*/  @!P0 FMUL.FTZ R29, R7.reuse, R24 ;  /* 0x00000018071d8220 */ /* 0x040fe20000410000 */
[----:B------:R-:W-:Y:S01]  /*3de0*/  @!P0 FFMA.FTZ R2, R18, R8, R2 ;  /* 0x0000000812028223 */ /* 0x000fe20000010002 */
[----:B------:R-:W-:Y:S01]  /*3df0*/  @!P0 FFMA.FTZ R28, R6, R4, -R28 ;  /* 0x00000004061c8223 */ /* 0x000fe2000001081c */
[-C--:B------:R-:W-:Y:S01]  /*3e00*/  @!P0 FMUL.FTZ R4, R7, R5.reuse ;  /* 0x0000000507048220 */ /* 0x080fe20000410000 */
[----:B------:R-:W-:Y:S01]  /*3e10*/  @!P0 FFMA.FTZ R3, R19, R6, R3 ;  /* 0x0000000613038223 */ /* 0x000fe20000010003 */
[----:B------:R-:W-:Y:S01]  /*3e20*/  @!P0 FFMA.FTZ R29, R25, R5, -R29 ;  /* 0x00000005191d8223 */ /* 0x000fe2000001081d */
[----:B------:R-:W-:Y:S01]  /*3e30*/  @!P0 F2FP.BF16.F32.PACK_AB R2, R2, R27 ;  /* 0x0000001b0202823e */ /* 0x000fe200000010ff */
[----:B------:R-:W-:Y:S01]  /*3e40*/  @!P0 FFMA.FTZ R4, R24, R25, R4 ;  /* 0x0000001918048223 */ /* 0x000fe20000010004 */
[----:B------:R-:W-:Y:S01]  /*3e50*/  @!P0 IMAD.MOV.U32 R20, RZ, RZ, R0 ;  /* 0x000000ffff148224 */ /* 0x000fe200078e0000 */
[----:B------:R-:W-:Y:S02]  /*3e60*/  @!P0 F2FP.BF16.F32.PACK_AB R3, R3, R28 ;  /* 0x0000001c0303823e */ /* 0x000fe400000010ff */
[----:B------:R-:W-:Y:S02]  /*3e70*/  @!P0 MOV R21, R2 ;  /* 0x0000000200158202 */ /* 0x000fe40000000f00 */
[----:B------:R-:W-:Y:S02]  /*3e80*/  @!P0 F2FP.BF16.F32.PACK_AB R4, R4, R29 ;  /* 0x0000001d0404823e */ /* 0x000fe400000010ff */
[----:B------:R-:W-:Y:S02]  /*3e90*/  @!P0 MOV R22, R3 ;  /* 0x0000000300168202 */ /* 0x000fe40000000f00 */
[----:B------:R-:W-:Y:S01]  /*3ea0*/  MOV R2, R69 ;  /* 0x0000004500027202 */ /* 0x000fe20000000f00 */
[----:B------:R-:W-:Y:S01]  /*3eb0*/  @!P0 IMAD.MOV.U32 R23, RZ, RZ, R4 ;  /* 0x000000ffff178224 */ /* 0x000fe200078e0004 */
[----:B------:R-:W-:Y:S05]  /*3ec0*/  MOV R3, R68 ;  /* 0x0000004400037202 */ /* 0x000fea0000000f00 */
[----:B------:R2:W-:Y:S02]  /*3ed0*/  ST.E.128 desc[UR6][R2.64], R20 ;  /* 0x0000001402007985 */ /* 0x0005e4000c101d06 */
.L_x_6755:
[----:B------:R-:W-:Y:S05]  /*3ee0*/  BSYNC.RECONVERGENT B0 ;  /* 0x0000000000007941 */ /* 0x000fea0003800200 */
.L_x_6754:
[----:B------:R-:W-:Y:S11]  /*3ef0*/  ISETP.GE.AND P0, PT, R9, R36, PT ;  /* 0x000000240900720c */ /* 0x000ff60003f06270 */
[----:B------:R-:W-:Y:S02]  /*3f00*/  @!UPT UIADD3 URZ, UPT, UPT, URZ, URZ, URZ ;  /* 0x000000fffffff290 */ /* 0x000fe4000fffe0ff */
[----:B------:R-:W-:Y:S05]  /*3f10*/  @P0 BRA `(.L_x_6753) ;  /* 0x0000000000c40947 */ /* 0x000fea0003800000 */
[----:B------:R-:W-:Y:S01]  /*3f20*/  ISETP.GE.AND P0, PT, R9, R13, PT ;  /* 0x0000000d0900720c */ /* 0x000fe20003f06270 */
[----:B------:R-:W-:Y:S01]  /*3f30*/  IMAD.MOV.U32 R5, RZ, RZ, R10 ;  /* 0x000000ffff057224 */ /* 0x000fe200078e000a */
[----:B------:R-:W-:Y:S05]  /*3f40*/  MOV R4, R11 ;  /* 0x0000000b00047202 */ /* 0x000fea0000000f00 */
[----:B--2---:R-:W2:Y:S08]  /*3f50*/  LD.E.128 R20, desc[UR6][R4.64+0x80] ;  /* 0x0000800604147980 */ /* 0x004eb0000c101d00 */
        /* <DEDUP_REMOVED lines=45> */
.L_x_6753:
[----:B------:R-:W-:Y:S05]  /*4230*/  BSYNC.RECONVERGENT B1 ;  /* 0x0000000000017941 */ /* 0x000fea0003800200 */
.L_x_6752:
        /* <DEDUP_REMOVED lines=22> */
[----:B--2---:R-:W-:Y:S02]  /*43a0*/  @!P0 LOP3.LUT R0, R20, 0xffff0000, RZ, 0xc0, !PT ;  /* 0xffff000014008812 */ /* 0x004fe400078ec0ff */
[----:B---3--:R-:W-:Y:S02]  /*43b0*/  @!P0 SHF.L.U32 R18, R2, 0x10, RZ ;  /* 0x0000001002128819 */ /* 0x008fe400000006ff */
[C---:B------:R-:W-:Y:S02]  /*43c0*/  @!P0 SHF.L.U32 R4, R3.reuse, 0x10, RZ ;  /* 0x0000001003048819 */ /* 0x040fe400000006ff */
[----:B------:R-:W-:Y:S02]  /*43d0*/  @!P0 LOP3.LUT R5, R3, 0xffff0000, RZ, 0xc0, !PT ;  /* 0xffff000003058812 */ /* 0x000fe400078ec0ff */
[----:B------:R-:W-:Y:S01]  /*43e0*/  @!P0 SHF.L.U32 R3, R20, 0x10, RZ ;  /* 0x0000001014038819 */ /* 0x000fe200000006ff */
[----:B----4-:R-:W-:Y:S01]  /*43f0*/  @!P0 IMAD.U32 R19, R26, 0x10000, RZ ;  /* 0x000100001a138824 */ /* 0x010fe200078e00ff */
[----:B------:R-:W-:Y:S01]  /*4400*/  @!P0 LOP3.LUT R8, R2, 0xffff0000, RZ, 0xc0, !PT ;  /* 0xffff000002088812 */ /* 0x000fe200078ec0ff */
[----:B------:R-:W-:Y:S01]  /*4410*/  @!P0 IMAD.U32 R25, R27, 0x10000, RZ ;  /* 0x000100001b198824 */ /* 0x000fe200078e00ff */
        /* <DEDUP_REMOVED lines=10> */
[----:B------:R-:W-:Y:S01]  /*44c0*/  @!P0 LOP3.LUT R3, R22, 0xffff0000, RZ, 0xc0, !PT ;  /* 0xffff000016038812 */ /* 0x000fe200078ec0ff */
[-C--:B------:R-:W-:Y:S01]  /*44d0*/  @!P0 FMUL.FTZ R2, R2, R8.reuse ;  /* 0x0000000802028220 */ /* 0x080fe20000410000 */
[----:B------:R-:W-:Y:S01]  /*44e0*/  @!P0 SHF.L.U32 R27, R23, 0x10, RZ ;  /* 0x00000010171b8819 */ /* 0x000fe200000006ff */
[----:B------:R-:W-:Y:S01]  /*44f0*/  @!P0 FFMA.FTZ R33, R19, R8, -R33 ;  /* 0x0000000813218223 */ /* 0x000fe20000010821 */
[----:B------:R-:W-:Y:S01]  /*4500*/  @!P0 F2FP.BF16.F32.PACK_AB R0, R0, R32 ;  /* 0x000000200000823e */ /* 0x000fe200000010ff */
[----:B------:R-:W-:Y:S02]  /*4510*/  @!P0 IMAD.U32 R8, R22, 0x10000, RZ ;  /* 0x0001000016088824 */ /* 0x000fe400078e00ff */
[C---:B------:R-:W-:Y:S01]  /*4520*/  @!P0 FMUL.FTZ R37, R3.reuse, R25 ;  /* 0x0000001903258220 */ /* 0x040fe20000410000 */
[----:B------:R-:W-:Y:S01]  /*4530*/  @!P0 FMUL.FTZ R3, R3, R4 ;  /* 0x0000000403038220 */ /* 0x000fe20000410000 */
[----:B------:R-:W-:Y:S01]  /*4540*/  @!P0 MOV R20, R0 ;  /* 0x0000000000148202 */ /* 0x000fe20000000f00 */
[----:B------:R-:W-:Y:S01]  /*4550*/  @!P0 FMUL.FTZ R38, R18, R26 ;  /* 0x0000001a12268220 */ /* 0x000fe20000410000 */
[----:B------:R-:W-:Y:S01]  /*4560*/  @!P0 FFMA.FTZ R37, R8, R4, -R37 ;  /* 0x0000000408258223 */ /* 0x000fe20000010825 */
[----:B------:R-:W-:Y:S01]  /*4570*/  @!P0 FMUL.FTZ R4, R18, R5 ;  /* 0x0000000512048220 */ /* 0x000fe20000410000 */
[----:B------:R-:W-:Y:S01]  /*4580*/  @!P0 FFMA.FTZ R2, R24, R19, R2 ;  /* 0x0000001318028223 */ /* 0x000fe20000010002 */
        /* <DEDUP_REMOVED lines=10> */
.L_x_6759:
[----:B------:R-:W-:Y:S05]  /*4630*/  BSYNC.RECONVERGENT B0 ;  /* 0x0000000000007941 */ /* 0x000fea0003800200 */
.L_x_6758:
        /* <DEDUP_REMOVED lines=49> */
.L_x_6757:
[----:B------:R-:W-:Y:S05]  /*4950*/  BSYNC.RECONVERGENT B1 ;  /* 0x0000000000017941 */ /* 0x000fea0003800200 */
.L_x_6756:
        /* <DEDUP_REMOVED lines=62> */
.L_x_6763:
[----:B------:R-:W-:Y:S05]  /*4d40*/  BSYNC.RECONVERGENT B0 ;  /* 0x0000000000007941 */ /* 0x000fea0003800200 */
.L_x_6762:
        /* <DEDUP_REMOVED lines=47> */
.L_x_6761:
[----:B------:R-:W-:Y:S05]  /*5040*/  BSYNC.RECONVERGENT B1 ;  /* 0x0000000000017941 */ /* 0x000fea0003800200 */
.L_x_6760:
[----:B------:R-:W-:Y:S04]  /*5050*/  BSSY.RECONVERGENT B1, `(.L_x_6764) ;  /* 0x0000072000017945 */ /* 0x000fe80003800200 */
[----:B------:R-:W-:Y:S05]  /*5060*/  @P6 BRA `(.L_x_6765) ;  /* 0x0000000400c06947 */ /* 0x000fea0003800000 */
[----:B------:R-:W-:Y:S01]  /*5070*/  IMAD.MOV.U32 R108, RZ, RZ, R11 ;  /* 0x000000ffff6c7224 */ /* 0x000fe200078e000b */
[----:B-----5:R-:W-:Y:S01]  /*5080*/  ISETP.GE.AND P6, PT, R14, R36, PT ;  /* 0x000000240e00720c */ /* 0x020fe20003fc6270 */
[----:B------:R-:W-:Y:S01]  /*5090*/  IMAD.MOV.U32 R109, RZ, RZ, R10 ;  /* 0x000000ffff6d7224 */ /* 0x000fe200078e000a */
[C---:B------:R-:W-:Y:S01]  /*50a0*/  LEA R24, P0, R12.reuse, R6, 0x6 ;  /* 0x000000060c187211 */ /* 0x040fe200078030ff */
[----:B--2---:R-:W-:Y:S01]  /*50b0*/  IMAD.MOV.U32 R39, RZ, RZ, R68 ;  /* 0x000000ffff277224 */ /* 0x004fe200078e0044 */
[----:B------:R-:W-:Y:S01]  /*50c0*/  MOV R38, R69 ;  /* 0x0000004500267202 */ /* 0x000fe20000000f00 */
[----:B---3--:R-:W-:Y:S01]  /*50d0*/  IMAD R2, R105, 0x60, RZ ;  /* 0x0000006069027824 */ /* 0x008fe200078e02ff */
[----:B------:R-:W-:Y:S01]  /*50e0*/  LEA.HI.X.SX32 R25, R12, R7, 0x6, P0 ;  /* 0x000000070c197211 */ /* 0x000fe200000f36ff */
[----:B------:R-:W-:Y:S01]  /*50f0*/  IMAD.WIDE.U32 R108, R104, 0x60, R108 ;  /* 0x00000060686c7825 */ /* 0x000fe200078e006c */
[----:B------:R-:W-:Y:S01]  /*5100*/  LEA R32, P0, R12, R30, 0x6 ;  /* 0x0000001e0c207211 */ /* 0x000fe200078030ff */
[----:B------:R-:W-:Y:S01]  /*5110*/  BSSY.RECONVERGENT B0, `(.L_x_6766) ;  /* 0x0000036000007945 */ /* 0x000fe20003800200 */
[----:B------:R-:W-:Y:S01]  /*5120*/  ISETP.GE.AND P1, PT, R9, R36, PT ;  /* 0x000000240900720c */ /* 0x000fe20003f26270 */
[----:B------:R-:W-:Y:S01]  /*5130*/  IMAD R0, R217, 0x60, RZ ;  /* 0x00000060d9007824 */ /* 0x000fe200078e02ff */
[----:B------:R-:W-:Y:S01]  /*5140*/  IADD3 R109, PT, PT, R109, R2, RZ ;  /* 0x000000026d6d7210 */ /* 0x000fe20007ffe0ff */
[----:B------:R-:W-:Y:S01]  /*5150*/  IMAD.WIDE.U32 R38, R216, 0x60, R38 ;  /* 0x00000060d8267825 */ /* 0x000fe200078e0026 */
[----:B------:R-:W-:Y:S03]  /*5160*/  LEA.HI.X.SX32 R33, R12, R31, 0x6, P0 ;  /* 0x0000001f0c217211 */ /* 0x000fe600000f36ff */
[----:B------:R-:W-:Y:S01]  /*5170*/  IMAD.IADD R39, R39, 0x1, R0 ;  /* 0x0000000127277824 */ /* 0x000fe200078e0200 */
[----:B------:R-:W-:Y:S06]  /*5180*/  @P6 BRA `(.L_x_6767) ;  /* 0x0000000000b86947 */ /* 0x000fec0003800000 */
[----:B------:R-:W-:Y:S01]  /*5190*/  ISETP.GE.AND P0, PT, R14, R13, PT ;  /* 0x0000000d0e00720c */ /* 0x000fe20003f06270 */
[----:B----4-:R-:W2:Y:S11]  /*51a0*/  LD.E.128 R20, desc[UR6][R108.64] ;  /* 0x000000066c147980 */ /* 0x010eb6000c101d00 */
        /* <DEDUP_REMOVED lines=44> */
.L_x_6767:
[----:B------:R-:W-:Y:S05]  /*5470*/  BSYNC.RECONVERGENT B0 ;  /* 0x0000000000007941 */ /* 0x000fea0003800200 */
.L_x_6766:
[----:B------:R-:W-:Y:S05]  /*5480*/  @P1 BRA `(.L_x_6765) ;  /* 0x0000000000b81947 */ /* 0x000fea0003800000 */
[----:B------:R-:W-:Y:S01]  /*5490*/  ISETP.GE.AND P0, PT, R9, R13, PT ;  /* 0x0000000d0900720c */ /* 0x000fe20003f06270 */
[----:B--2-4-:R-:W2:Y:S11]  /*54a0*/  LD.E.128 R20, desc[UR6][R108.64+0x80] ;  /* 0x000080066c147980 */ /* 0x014eb6000c101d00 */
        /* <DEDUP_REMOVED lines=44> */
.L_x_6765:
[----:B------:R-:W-:Y:S05]  /*5770*/  BSYNC.RECONVERGENT B1 ;  /* 0x0000000000017941 */ /* 0x000fea0003800200 */
.L_x_6764:
[----:B------:R-:W-:Y:S04]  /*5780*/  BSSY.RECONVERGENT B1, `(.L_x_6768) ;  /* 0x000006a000017945 */ /* 0x000fe80003800200 */
[----:B------:R-:W-:Y:S05]  /*5790*/  @!P5 BRA `(.L_x_6769) ;  /* 0x0000000400a0d947 */ /* 0x000fea0003800000 */
[-C--:B-----5:R-:W-:Y:S01]  /*57a0*/  ISETP.GE.AND P6, PT, R14, R36.reuse, PT ;  /* 0x000000240e00720c */ /* 0x0a0fe20003fc6270 */
        /* <DEDUP_REMOVED lines=55> */
.L_x_6771:
[----:B------:R-:W-:Y:S05]  /*5b20*/  BSYNC.RECONVERGENT B0 ;  /* 0x0000000000007941 */ /* 0x000fea0003800200 */
.L_x_6770:
        /* <DEDUP_REMOVED lines=47> */
.L_x_6769:
[----:B------:R-:W-:Y:S05]  /*5e20*/  BSYNC.RECONVERGENT B1 ;  /* 0x0000000000017941 */ /* 0x000fea0003800200 */
.L_x_6768:
[----:B------:R-:W-:Y:S04]  /*5e30*/  BSSY.RECONVERGENT B1, `(.L_x_6772) ;  /* 0x0000072000017945 */ /* 0x000fe80003800200 */
[----:B------:R-:W-:Y:S05]  /*5e40*/  @!P4 BRA `(.L_x_6773) ;  /* 0x0000000400c0c947 */ /* 0x000fea0003800000 */
[----:B------:R-:W-:Y:S01]  /*5e50*/  IMAD.MOV.U32 R108, RZ, RZ, R11 ;  /* 0x000000ffff6c7224 */ /* 0x000fe200078e000b */
[----:B-----5:R-:W-:Y:S01]  /*5e60*/  ISETP.GE.AND P5, PT, R14, R36, PT ;  /* 0x000000240e00720c */ /* 0x020fe20003fa6270 */
[----:B------:R-:W-:Y:S01]  /*5e70*/  IMAD.MOV.U32 R109, RZ, RZ, R10 ;  /* 0x000000ffff6d7224 */ /* 0x000fe200078e000a */
[----:B--2---:R-:W-:Y:S01]  /*5e80*/  MOV R38, R69 ;  /* 0x0000004500267202 */ /* 0x004fe20000000f00 */
[----:B------:R-:W-:Y:S01]  /*5e90*/  IMAD.MOV.U32 R39, RZ, RZ, R68 ;  /* 0x000000ffff277224 */ /* 0x000fe200078e0044 */
[C---:B------:R-:W-:Y:S01]  /*5ea0*/  LEA R24, P4, R12.reuse, R6, 0x7 ;  /* 0x000000060c187211 */ /* 0x040fe200078838ff */
[----:B---3--:R-:W-:Y:S01]  /*5eb0*/  IMAD R2, R105, 0xa0, RZ ;  /* 0x000000a069027824 */ /* 0x008fe200078e02ff */
[----:B------:R-:W-:Y:S01]  /*5ec0*/  LEA R32, P0, R12, R30, 0x7 ;  /* 0x0000001e0c207211 */ /* 0x000fe200078038ff */
[----:B------:R-:W-:Y:S01]  /*5ed0*/  IMAD.WIDE.U32 R108, R104, 0xa0, R108 ;  /* 0x000000a0686c7825 */ /* 0x000fe200078e006c */
[----:B------:R-:W-:Y:S01]  /*5ee0*/  ISETP.GE.AND P1, PT, R9, R36, PT ;  /* 0x000000240900720c */ /* 0x000fe20003f26270 */
[----:B------:R-:W-:Y:S01]  /*5ef0*/  BSSY.RECONVERGENT B0, `(.L_x_6774) ;  /* 0x0000036000007945 */ /* 0x000fe20003800200 */
[----:B------:R-:W-:Y:S01]  /*5f00*/  LEA.HI.X.SX32 R25, R12, R7, 0x7, P4 ;  /* 0x000000070c197211 */ /* 0x000fe200020f3eff */
        /* <DEDUP_REMOVED lines=52> */
.L_x_6775:
[----:B------:R-:W-:Y:S05]  /*6250*/  BSYNC.RECONVERGENT B0 ;  /* 0x0000000000007941 */ /* 0x000fea0003800200 */
.L_x_6774:
        /* <DEDUP_REMOVED lines=47> */
.L_x_6773:
[----:B------:R-:W-:Y:S05]  /*6550*/  BSYNC.RECONVERGENT B1 ;  /* 0x0000000000017941 */ /* 0x000fea0003800200 */
.L_x_6772:
[----:B------:R-:W-:Y:S04]  /*6560*/  BSSY.RECONVERGENT B1, `(.L_x_6776) ;  /* 0x0000070000017945 */ /* 0x000fe80003800200 */
[----:B------:R-:W-:Y:S05]  /*6570*/  @!P3 BRA `(.L_x_6777) ;  /* 0x0000000400b8b947 */ /* 0x000fea0003800000 */
[----:B--23--:R-:W-:Y:S01]  /*6580*/  IMAD R2, R105, 0xc0, RZ ;  /* 0x000000c069027824 */ /* 0x00cfe200078e02ff */
[----:B-----5:R-:W-:Y:S01]  /*6590*/  ISETP.GE.AND P0, PT, R14, R36, PT ;  /* 0x000000240e00720c */ /* 0x020fe20003f06270 */
[----:B------:R-:W-:Y:S01]  /*65a0*/  IMAD R0, R217, 0xc0, RZ ;  /* 0x000000c0d9007824 */ /* 0x000fe200078e02ff */
[----:B------:R-:W-:Y:S01]  /*65b0*/  MOV R108, R11 ;  /* 0x0000000b006c7202 */ /* 0x000fe20000000f00 */
[C---:B------:R-:W-:Y:S01]  /*65c0*/  IMAD.WIDE R24, R12.reuse, 0xa0, R6 ;  /* 0x000000a00c187825 */ /* 0x040fe200078e0206 */
[----:B------:R-:W-:Y:S01]  /*65d0*/  MOV R109, R10 ;  /* 0x0000000a006d7202 */ /* 0x000fe20000000f00 */
[----:B------:R-:W-:Y:S01]  /*65e0*/  BSSY.RECONVERGENT B0, `(.L_x_6778) ;  /* 0x0000038000007945 */ /* 0x000fe20003800200 */
[----:B------:R-:W-:Y:S01]  /*65f0*/  MOV R38, R69 ;  /* 0x0000004500267202 */ /* 0x000fe20000000f00 */
[----:B------:R-:W-:Y:S01]  /*6600*/  IMAD.WIDE R32, R12, 0xa0, R30 ;  /* 0x000000a00c207825 */ /* 0x000fe200078e021e */
[----:B------:R-:W-:Y:S02]  /*6610*/  MOV R39, R68 ;  /* 0x0000004400277202 */ /* 0x000fe40000000f00 */
[----:B------:R-:W-:Y:S01]  /*6620*/  ISETP.GE.AND P1, PT, R9, R36, PT ;  /* 0x000000240900720c */ /* 0x000fe20003f26270 */
[----:B------:R-:W-:Y:S04]  /*6630*/  IMAD.WIDE.U32 R108, R104, 0xc0, R108 ;  /* 0x000000c0686c7825 */ /* 0x000fe800078e006c */
[----:B------:R-:W-:Y:S01]  /*6640*/  IMAD.WIDE.U32 R38, R216, 0xc0, R38 ;  /* 0x000000c0d8267825 */ /* 0x000fe200078e0026 */
[----:B------:R-:W-:Y:S04]  /*6650*/  IADD3 R109, PT, PT, R109, R2, RZ ;  /* 0x000000026d6d7210 */ /* 0x000fe80007ffe0ff */
[----:B------:R-:W-:Y:S01]  /*6660*/  IADD3 R39, PT, PT, R39, R0, RZ ;  /* 0x0000000027277210 */ /* 0x000fe20007ffe0ff */
        /* <DEDUP_REMOVED lines=47> */
.L_x_6779:
[----:B------:R-:W-:Y:S05]  /*6960*/  BSYNC.RECONVERGENT B0 ;  /* 0x0000000000007941 */ /* 0x000fea0003800200 */
.L_x_6778:
        /* <DEDUP_REMOVED lines=47> */
.L_x_6777:
[----:B------:R-:W-:Y:S05]  /*6c60*/  BSYNC.RECONVERGENT B1 ;  /* 0x0000000000017941 */ /* 0x000fea0003800200 */
.L_x_6776:
        /* <DEDUP_REMOVED lines=9> */
[----:B----4-:R-:W-:Y:S01]  /*6d00*/  MOV R28, R69 ;  /* 0x00000045001c7202 */ /* 0x010fe20000000f00 */
        /* <DEDUP_REMOVED lines=9> */
[----:B------:R-:W2:Y:S11]  /*6da0*/  LD.E.128 R20, desc[UR6][R38.64] ;  /* 0x0000000626147980 */ /* 0x000eb6000c101d00 */
        /* <DEDUP_REMOVED lines=44> */
.L_x_6783:
[----:B------:R-:W-:Y:S05]  /*7070*/  BSYNC.RECONVERGENT B0 ;  /* 0x0000000000007941 */ /* 0x000fea0003800200 */
.L_x_6782:
[----:B------:R-:W-:Y:S05]  /*7080*/  @P1 BRA `(.L_x_6781) ;  /* 0x0000000000b81947 */ /* 0x000fea0003800000 */
[----:B------:R-:W-:Y:S01]  /*7090*/  ISETP.GE.AND P0, PT, R9, R13, PT ;  /* 0x0000000d0900720c */ /* 0x000fe20003f06270 */
[----:B--2---:R-:W2:Y:S11]  /*70a0*/  LD.E.128 R20, desc[UR6][R38.64+0x80] ;  /* 0x0000800626147980 */ /* 0x004eb6000c101d00 */
[----:B------:R-:W-:Y:S01]  /*70b0*/  @!UPT UIADD3 URZ, UPT, UPT, URZ, URZ, URZ ;  /* 0x000000fffffff290 */ /* 0x000fe2000fffe0ff */
[----:B------:R-:W3:Y:S06]  /*70c0*/  @!P0 LD.E.64 R2, desc[UR6][R6.64+0x40] ;  /* 0x0000400606028980 */ /* 0x000eec000c101b00 */
[----:B------:R-:W4:Y:S01]  /*70d0*/  @!P0 LD.E.64 R30, desc[UR6][R30.64+0x40] ;  /* 0x000040061e1e8980 */ /* 0x000f22000c101b00 */
[----:B--2---:R-:W-:Y:S02]  /*70e0*/  @!P0 LOP3.LUT R0, R20, 0xffff0000, RZ, 0xc0, !PT ;  /* 0xffff000014008812 */ /* 0x004fe400078ec0ff */
[----:B------:R-:W-:Y:S02]  /*70f0*/  @!P0 SHF.L.U32 R24, R23, 0x10, RZ ;  /* 0x0000001017188819 */ /* 0x000fe400000006ff */
        /* <DEDUP_REMOVED lines=19> */
[----:B------:R-:W-:Y:S01]  /*7230*/  @!P0 F2FP.BF16.F32.PACK_AB R0, R0, R25 ;  /* 0x000000190000823e */ /* 0x000fe200000010ff */
[----:B------:R-:W-:Y:S01]  /*7240*/  @!P0 FFMA.FTZ R26, R8, R6, -R26 ;  /* 0x00000006081a8223 */ /* 0x000fe2000001081a */
[----:B------:R-:W-:Y:S02]  /*7250*/  @!P0 IMAD.U32 R6, R22, 0x10000, RZ ;  /* 0x0001000016068824 */ /* 0x000fe400078e00ff */
[C---:B------:R-:W-:Y:S01]  /*7260*/  @!P0 FMUL.FTZ R27, R3.reuse, R18 ;  /* 0x00000012031b8220 */ /* 0x040fe20000410000 */
[----:B------:R-:W-:Y:S01]  /*7270*/  @!P0 MOV R20, R0 ;  /* 0x0000000000148202 */ /* 0x000fe20000000f00 */
[-C--:B------:R-:W-:Y:S01]  /*7280*/  @!P0 FMUL.FTZ R3, R3, R4.reuse ;  /* 0x0000000403038220 */ /* 0x080fe20000410000 */
[C---:B------:R-:W-:Y:S01]  /*7290*/  @!P0 FMUL.FTZ R30, R7.reuse, R19 ;  /* 0x00000013071e8220 */ /* 0x040fe20000410000 */
[----:B------:R-:W-:Y:S01]  /*72a0*/  @!P0 FFMA.FTZ R27, R6, R4, -R27 ;  /* 0x00000004061b8223 */ /* 0x000fe2000001081b */
[-C--:B------:R-:W-:Y:S01]  /*72b0*/  @!P0 FMUL.FTZ R4, R7, R5.reuse ;  /* 0x0000000507048220 */ /* 0x080fe20000410000 */
        /* <DEDUP_REMOVED lines=11> */
.L_x_6781:
[----:B------:R-:W-:Y:S05]  /*7370*/  BSYNC.RECONVERGENT B1 ;  /* 0x0000000000017941 */ /* 0x000fea0003800200 */
.L_x_6780:
[----:B------:R-:W3:Y:S02]  /*7380*/  LD.E R0, desc[UR6][R132.64+0xd0] ;  /* 0x0000d00684007980 */ /* 0x000ee4000c101900 */
[----:B---3--:R-:W-:Y:S05]  /*7390*/  IMAD.U32 R0, R0, -0x40, RZ ;  /* 0xffffffc000007824 */ /* 0x008fea00078e00ff */
[C---:B------:R-:W-:Y:S02]  /*73a0*/  LEA R16, P1, R0.reuse, R16, 0x1 ;  /* 0x0000001000107211 */ /* 0x040fe400078208ff */
[C---:B------:R-:W-:Y:S02]  /*73b0*/  LEA R34, P0, R0.reuse, R34, 0x1 ;  /* 0x0000002200227211 */ /* 0x040fe400078008ff */
[C---:B------:R-:W-:Y:S02]  /*73c0*/  LEA.HI.X.SX32 R17, R0.reuse, R17, 0x1, P1 ;  /* 0x0000001100117211 */ /* 0x040fe400008f0eff */
[----:B------:R-:W-:Y:S01]  /*73d0*/  LEA.HI.X.SX32 R35, R0, R35, 0x1, P0 ;  /* 0x0000002300237211 */ /* 0x000fe200000f0eff */
[----:B------:R-:W-:Y:S05]  /*73e0*/  BRA `(.L_x_6750) ;  /* 0x0000005c00b87947 */ /* 0x000fea0003800000 */
.L_x_6751:
        /* <DEDUP_REMOVED lines=12> */
[----:B------:R-:W-:Y:S11]  /*74b0*/  ISETP.GE.AND P0, PT, R14, R13, PT ;  /* 0x0000000d0e00720c */ /* 0x000ff60003f06270 */
[----:B------:R-:W-:Y:S02]  /*74c0*/  @!UPT UIADD3 URZ, UPT, UPT, URZ, URZ, URZ ;  /* 0x000000fffffff290 */ /* 0x000fe4000fffe0ff */
[----:B------:R-:W-:Y:S04]  /*74d0*/  @!P0 ISETP.GT.AND P1, PT, R19, RZ, PT ;  /* 0x000000ff1300820c */ /* 0x000fe80003f24270 */
[----:B------:R-:W-:Y:S02]  /*74e0*/  @!P0 SEL R2, R18, RZ, !P1 ;  /* 0x000000ff12028207 */ /* 0x000fe40004800000 */
[----:B------:R-:W-:Y:S02]  /*74f0*/  @!P0 SEL R0, R97, RZ, !P1 ;  /* 0x000000ff61008207 */ /* 0x000fe40004800000 */
[----:B------:R-:W-:Y:S01]  /*7500*/  @!P0 SEL R4, R20, R18, P1 ;  /* 0x0000001214048207 */ /* 0x000fe20000800000 */
[C---:B------:R-:W-:Y:S01]  /*7510*/  @!P0 IMAD.SHL.U32 R28, R2.reuse, 0x2, RZ ;  /* 0x00000002021c8824 */ /* 0x040fe200078e00ff */
[----:B------:R-:W-:Y:S04]  /*7520*/  @!P0 SHF.L.U64.HI R0, R2, 0x1, R0 ;  /* 0x0000000102008819 */ /* 0x000fe80000010200 */
[----:B------:R-:W-:Y:S05]  /*7530*/  @!P0 IADD3 R24, P1, PT, R28, R65, RZ ;  /* 0x000000411c188210 */ /* 0x000fea0007f3e0ff */
[----:B------:R-:W-:Y:S01]  /*7540*/  @!P0 IMAD.X R25, R0, 0x1, R64, P1 ;  /* 0x0000000100198824 */ /* 0x000fe200008e0640 */
[----:B------:R-:W-:Y:S04]  /*7550*/  @!P0 IADD3 R28, P1, PT, R28, R67, RZ ;  /* 0x000000431c1c8210 */ /* 0x000fe80007f3e0ff */
[----:B------:R-:W-:Y:S01]  /*7560*/  @!P0 IADD3.X R29, PT, PT, R0, R66, RZ, P1, !PT ;  /* 0x00000042001d8210 */ /* 0x000fe20000ffe4ff */
[----:B------:R-:W2:Y:S01]  /*7570*/  @!P0 LD.E.128 R24, desc[UR6][R24.64] ;  /* 0x0000000618188980 */ /* 0x000ea2000c101d00 */
[----:B------:R-:W-:Y:S07]  /*7580*/  ISETP.GT.AND P1, PT, R19, RZ, !P0 ;  /* 0x000000ff1300720c */ /* 0x000fee0004724270 */
[----:B------:R-:W3:Y:S01]  /*7590*/  @!P0 LD.E.128 R40, desc[UR6][R28.64] ;  /* 0x000000061c288980 */ /* 0x000ee2000c101d00 */
[C---:B--2---:R-:W-:Y:S01]  /*75a0*/  @!P0 SHF.L.U32 R21, R27.reuse, 0x10, RZ ;  /* 0x000000101b158819 */ /* 0x044fe200000006ff */
[----:B------:R-:W-:Y:S01]  /*75b0*/  @!P0 IMAD.U32 R23, R26, 0x10000, RZ ;  /* 0x000100001a178824 */ /* 0x000fe200078e00ff */
[----:B------:R-:W-:Y:S01]  /*75c0*/  @!P0 LOP3.LUT R8, R27, 0xffff0000, RZ, 0xc0, !PT ;  /* 0xffff00001b088812 */ /* 0x000fe200078ec0ff */
[----:B------:R-:W-:Y:S01]  /*75d0*/  @!P0 IMAD.U32 R0, R24, 0x10000, RZ ;  /* 0x0001000018008824 */ /* 0x000fe200078e00ff */
[----:B------:R-:W-:Y:S01]  /*75e0*/  @!P0 LOP3.LUT R22, R26, 0xffff0000, RZ, 0xc0, !PT ;  /* 0xffff00001a168812 */ /* 0x000fe200078ec0ff */
[----:B------:R-:W-:Y:S01]  /*75f0*/  IMAD.MOV.U32 R26, RZ, RZ, R11 ;  /* 0x000000ffff1a7224 */ /* 0x000fe200078e000b */
[----:B------:R-:W-:Y:S01]  /*7600*/  MOV R27, R10 ;  /* 0x0000000a001b7202 */ /* 0x000fe20000000f00 */
[----:B------:R-:W-:Y:S01]  /*7610*/  @P1 FADD.FTZ R21, -R21, -RZ ;  /* 0x800000ff15151221 */ /* 0x000fe20000010100 */
[----:B------:R-:W-:Y:S01]  /*7620*/  @!P0 SHF.L.U32 R3, R25, 0x10, RZ ;  /* 0x0000001019038819 */ /* 0x000fe200000006ff */
[----:B------:R-:W-:Y:S01]  /*7630*/  @P1 FADD.FTZ R23, -R23, -RZ ;  /* 0x800000ff17171221 */ /* 0x000fe20000010100 */
[----:B------:R-:W-:Y:S01]  /*7640*/  @!P0 LOP3.LUT R2, R24, 0xffff0000, RZ, 0xc0, !PT ;  /* 0xffff000018028812 */ /* 0x000fe200078ec0ff */
[----:B------:R-:W-:Y:S01]  /*7650*/  @!P0 IMAD.WIDE R4, R4, 0x2, R26 ;  /* 0x0000000204048825 */ /* 0x000fe200078e021a */
[----:B------:R-:W-:Y:S01]  /*7660*/  @!P0 LOP3.LUT R25, R25, 0xffff0000, RZ, 0xc0, !PT ;  /* 0xffff000019198812 */ /* 0x000fe200078ec0ff */
[----:B------:R2:W4:Y:S01]  /*7670*/  LD.E.128 R36, desc[UR6][R26.64] ;  /* 0x000000061a247980 */ /* 0x000522000c101d00 */
[C---:B---3--:R-:W-:Y:S01]  /*7680*/  @!P0 SHF.L.U32 R30, R43.reuse, 0x10, RZ ;  /* 0x000000102b1e8819 */ /* 0x048fe200000006ff */
[----:B------:R-:W-:Y:S01]  /*7690*/  @P1 FADD.FTZ R22, -R22, -RZ ;  /* 0x800000ff16161221 */ /* 0x000fe20000010100 */
[----:B------:R-:W-:Y:S01]  /*76a0*/  @!P0 LOP3.LUT R31, R43, 0xffff0000, RZ, 0xc0, !PT ;  /* 0xffff00002b1f8812 */ /* 0x000fe200078ec0ff */
[----:B------:R-:W-:Y:S01]  /*76b0*/  @P1 FADD.FTZ R0, -R0, -RZ ;  /* 0x800000ff00001221 */ /* 0x000fe20000010100 */
[----:B------:R-:W-:Y:S01]  /*76c0*/  @P1 FADD.FTZ R3, -R3, -RZ ;  /* 0x800000ff03031221 */ /* 0x000fe20000010100 */
[----:B------:R-:W-:Y:S01]  /*76d0*/  @P1 FADD.FTZ R25, -R25, -RZ ;  /* 0x800000ff19191221 */ /* 0x000fe20000010100 */
[----:B------:R-:W-:Y:S01]  /*76e0*/  @P1 FADD.FTZ R2, -R2, -RZ ;  /* 0x800000ff02021221 */ /* 0x000fe20000010100 */
[----:B------:R-:W3:Y:S01]  /*76f0*/  @!P0 LD.E.128 R4, desc[UR6][R4.64] ;  /* 0x0000000604048980 */ /* 0x000ee2000c101d00 */
[----:B------:R-:W-:Y:S01]  /*7700*/  @P1 FADD.FTZ R8, -R8, -RZ ;  /* 0x800000ff08081221 */ /* 0x000fe20000010100 */
[C---:B---3--:R-:W-:Y:S01]  /*7710*/  @!P0 LOP3.LUT R28, R4.reuse, 0xffff0000, RZ, 0xc0, !PT ;  /* 0xffff0000041c8812 */ /* 0x048fe200078ec0ff */
[----:B------:R-:W-:Y:S01]  /*7720*/  @!P0 IMAD.U32 R29, R4, 0x10000, RZ ;  /* 0x00010000041d8824 */ /* 0x000fe200078e00ff */
[C---:B------:R-:W-:Y:S02]  /*7730*/  @!P0 SHF.L.U32 R4, R5.reuse, 0x10, RZ ;  /* 0x0000001005048819 */ /* 0x040fe400000006ff */
[----:B--2---:R-:W-:Y:S01]  /*7740*/  @!P0 LOP3.LUT R27, R5, 0xffff0000, RZ, 0xc0, !PT ;  /* 0xffff0000051b8812 */ /* 0x004fe200078ec0ff */
[C---:B------:R-:W-:Y:S01]  /*7750*/  @!P0 IMAD.U32 R5, R6.reuse, 0x10000, RZ ;  /* 0x0001000006058824 */ /* 0x040fe200078e00ff */
[----:B------:R-:W-:Y:S01]  /*7760*/  @!P0 LOP3.LUT R6, R6, 0xffff0000, RZ, 0xc0, !PT ;  /* 0xffff000006068812 */ /* 0x000fe200078ec0ff */
[----:B------:R-:W-:Y:S01]  /*7770*/  @!P0 FMUL.FTZ R2, R28, R2 ;  /* 0x000000021c028220 */ /* 0x000fe20000410000 */
[----:B------:R-:W-:Y:S01]  /*7780*/  @!P0 SHF.L.U32 R24, R7, 0x10, RZ ;  /* 0x0000001007188819 */ /* 0x000fe200000006ff */
[----:B------:R-:W-:Y:S01]  /*7790*/  @!P0 FMUL.FTZ R5, R5, R23 ;  /* 0x0000001705058220 */ /* 0x000fe20000410000 */
[----:B------:R-:W-:Y:S01]  /*77a0*/  @!P0 LOP3.LUT R26, R7, 0xffff0000, RZ, 0xc0, !PT ;  /* 0xffff0000071a8812 */ /* 0x000fe200078ec0ff */
[----:B------:R-:W-:Y:S01]  /*77b0*/  @!P0 FMUL.FTZ R6, R6, R22 ;  /* 0x0000001606068220 */ /* 0x000fe20000410000 */
[----:B----4-:R-:W-:Y:S01]  /*77c0*/  @!P0 LOP3.LUT R23, R36, 0xffff0000, RZ, 0xc0, !PT ;  /* 0xffff000024178812 */ /* 0x010fe200078ec0ff */
[----:B------:R-:W-:Y:S01]  /*77d0*/  @!P0 FMUL.FTZ R7, R24, R21 ;  /* 0x0000001518078220 */ /* 0x000fe20000410000 */
[----:B------:R-:W-:Y:S01]  /*77e0*/  @!P0 LOP3.LUT R24, R40, 0xffff0000, RZ, 0xc0, !PT ;  /* 0xffff000028188812 */ /* 0x000fe200078ec0ff */
[----:B------:R-:W-:Y:S02]  /*77f0*/  @!P0 IMAD.U32 R21, R36, 0x10000, RZ ;  /* 0x0001000024158824 */ /* 0x000fe400078e00ff */
        /* <DEDUP_REMOVED lines=11> */
[----:B------:R-:W-:Y:S01]  /*78b0*/  @!P0 LOP3.LUT R21, R37, 0xffff0000, RZ, 0xc0, !PT ;  /* 0xffff000025158812 */ /* 0x000fe200078ec0ff */
[C---:B------:R-:W-:Y:S01]  /*78c0*/  @!P0 IMAD.U32 R22, R38.reuse, 0x10000, RZ ;  /* 0x0001000026168824 */ /* 0x040fe200078e00ff */
[----:B------:R-:W-:Y:S01]  /*78d0*/  @!P0 LOP3.LUT R23, R38, 0xffff0000, RZ, 0xc0, !PT ;  /* 0xffff000026178812 */ /* 0x000fe200078ec0ff */
[----:B------:R-:W-:Y:S01]  /*78e0*/  @!P0 IMAD.U32 R28, R42, 0x10000, RZ ;  /* 0x000100002a1c8824 */ /* 0x000fe200078e00ff */
[----:B------:R-:W-:Y:S01]  /*78f0*/  @!P0 SHF.L.U32 R24, R39, 0x10, RZ ;  /* 0x0000001027188819 */ /* 0x000fe200000006ff */
        /* <DEDUP_REMOVED lines=10> */
[----:B------:R-:W-:Y:S01]  /*79a0*/  @!P0 F2FP.BF16.F32.PACK_AB R5, R6, R5 ;  /* 0x000000050605823e */ /* 0x000fe200000010ff */
[----:B------:R-:W-:Y:S01]  /*79b0*/  IMAD.MOV.U32 R2, RZ, RZ, R69 ;  /* 0x000000ffff027224 */ /* 0x000fe200078e0045 */
[----:B------:R-:W-:Y:S02]  /*79c0*/  @!P0 MOV R37, R3 ;  /* 0x0000000300258202 */ /* 0x000fe40000000f00 */
[----:B------:R-:W-:Y:S01]  /*79d0*/  @!P0 F2FP.BF16.F32.PACK_AB R7, R8, R7 ;  /* 0x000000070807823e */ /* 0x000fe200000010ff */
[----:B------:R-:W-:Y:S01]  /*79e0*/  @!P0 IMAD.MOV.U32 R38, RZ, RZ, R5 ;  /* 0x000000ffff268224 */ /* 0x000fe200078e0005 */
[----:B------:R-:W-:Y:S02]  /*79f0*/  MOV R3, R68 ;  /* 0x0000004400037202 */ /* 0x000fe40000000f00 */
[----:B------:R-:W-:Y:S05]  /*7a00*/  @!P0 MOV R39, R7 ;  /* 0x0000000700278202 */ /* 0x000fea0000000f00 */
[----:B------:R2:W-:Y:S02]  /*7a10*/  ST.E.128 desc[UR6][R2.64], R36 ;  /* 0x0000002402007985 */ /* 0x0005e4000c101d06 */
.L_x_6787:
[----:B------:R-:W-:Y:S05]  /*7a20*/  BSYNC.RECONVERGENT B0 ;  /* 0x0000000000007941 */ /* 0x000fea0003800200 */
.L_x_6786:
[----:B------:R-:W-:Y:S11]  /*7a30*/  ISETP.GE.AND P0, PT, R9, R108, PT ;  /* 0x0000006c0900720c */ /* 0x000ff60003f06270 */
[----:B------:R-:W-:Y:S02]  /*7a40*/  @!UPT UIADD3 URZ, UPT, UPT, URZ, URZ, URZ ;  /* 0x000000fffffff290 */ /* 0x000fe4000fffe0ff */
[----:B------:R-:W-:Y:S05]  /*7a50*/  @P0 BRA `(.L_x_6785) ;  /* 0x0000000400640947 */ /* 0x000fea0003800000 */
[----:B------:R-:W-:Y:S11]  /*7a60*/  ISETP.GE.AND P0, PT, R9, R13, PT ;  /* 0x0000000d0900720c */ /* 0x000ff60003f06270 */
[----:B------:R-:W-:Y:S02]  /*7a70*/  @!UPT UIADD3 URZ, UPT, UPT, URZ, URZ, URZ ;  /* 0x000000fffffff290 */ /* 0x000fe4000fffe0ff */
[----:B--2---:R-:W-:Y:S05]  /*7a80*/  @!P0 IADD3 R2, P1, PT, R18, 0x40, RZ ;  /* 0x0000004012028810 */ /* 0x004fea0007f3e0ff */
[----:B------:R-:W-:Y:S01]  /*7a90*/  @!P0 IMAD.X R0, RZ, RZ, R97, P1 ;  /* 0x000000ffff008224 */ /* 0x000fe200008e0661 */
[C---:B------:R-:W-:Y:S04]  /*7aa0*/  @!P0 ISETP.GT.AND P1, PT, R19.reuse, 0x40, PT ;  /* 0x000000401300880c */ /* 0x040fe80003f24270 */
[----:B------:R-:W-:Y:S02]  /*7ab0*/  @!P0 SEL R2, R2, 0x40, !P1 ;  /* 0x0000004002028807 */ /* 0x000fe40004800000 */
[----:B------:R-:W-:Y:S02]  /*7ac0*/  @!P0 SEL R0, R0, RZ, !P1 ;  /* 0x000000ff00008207 */ /* 0x000fe40004800000 */
[----:B------:R-:W-:Y:S01]  /*7ad0*/  @!P0 SEL R4, R20, R18, P1 ;  /* 0x0000001214048207 */ /* 0x000fe20000800000 */
[C---:B------:R-:W-:Y:S01]  /*7ae0*/  @!P0 IMAD.SHL.U32 R28, R2.reuse, 0x2, RZ ;  /* 0x00000002021c8824 */ /* 0x040fe200078e00ff */
[----:B------:R-:W-:Y:S04]  /*7af0*/  @!P0 SHF.L.U64.HI R0, R2, 0x1, R0 ;  /* 0x0000000102008819 */ /* 0x000fe80000010200 */
[----:B------:R-:W-:Y:S04]  /*7b00*/  @!P0 IADD3 R24, P1, PT, R28, R65, RZ ;  /* 0x000000411c188210 */ /* 0x000fe80007f3e0ff */
[----:B------:R-:W-:Y:S02]  /*7b10*/  @!P0 IADD3.X R25, PT, PT, R0, R64, RZ, P1, !PT ;  /* 0x0000004000198210 */ /* 0x000fe40000ffe4ff */
[----:B------:R-:W-:Y:S04]  /*7b20*/  @!P0 IADD3 R28, P1, PT, R28, R67, RZ ;  /* 0x000000431c1c8210 */ /* 0x000fe80007f3e0ff */
[----:B------:R-:W2:Y:S01]  /*7b30*/  @!P0 LD.E.128 R24, desc[UR6][R24.64] ;  /* 0x0000000618188980 */ /* 0x000ea2000c101d00 */
[----:B------:R-:W-:Y:S01]  /*7b40*/  @!P0 IMAD.X R29, R0, 0x1, R66, P1 ;  /* 0x00000001001d8824 */ /* 0x000fe200008e0642 */
[----:B------:R-:W-:Y:S06]  /*7b50*/  ISETP.GT.AND P1, PT, R19, 0x40, !P0 ;  /* 0x000000401300780c */ /* 0x000fec0004724270 */
        /* <DEDUP_REMOVED lines=73> */
.L_x_6785:
[----:B------:R-:W-:Y:S05]  /*7ff0*/  BSYNC.RECONVERGENT B1 ;  /* 0x0000000000017941 */ /* 0x000fea0003800200 */
.L_x_6784:
        /* <DEDUP_REMOVED lines=12> */
[----:B------:R-:W-:Y:S11]  /*80c0*/  ISETP.GE.AND P0, PT, R14, R13, PT ;  /* 0x0000000d0e00720c */ /* 0x000ff60003f06270 */
[----:B------:R-:W-:Y:S02]  /*80d0*/  @!UPT UIADD3 URZ, UPT, UPT, URZ, URZ, URZ ;  /* 0x000000fffffff290 */ /* 0x000fe4000fffe0ff */
[----:B------:R-:W-:Y:S04]  /*80e0*/  @!P0 ISETP.GT.AND P1, PT, R19, RZ, PT ;  /* 0x000000ff1300820c */ /* 0x000fe80003f24270 */
[----:B--23--:R-:W-:Y:S02]  /*80f0*/  @!P0 SEL R2, R18, RZ, !P1 ;  /* 0x000000ff12028207 */ /* 0x00cfe40004800000 */
[----:B------:R-:W-:Y:S02]  /*8100*/  @!P0 SEL R0, R97, RZ, !P1 ;  /* 0x000000ff61008207 */ /* 0x000fe40004800000 */
[----:B------:R-:W-:Y:S02]  /*8110*/  @!P0 SEL R4, R20, R18, P1 ;  /* 0x0000001214048207 */ /* 0x000fe40000800000 */
[----:B------:R-:W-:Y:S03]  /*8120*/  @!P0 IADD3 R2, P1, PT, R94, R2, RZ ;  /* 0x000000025e028210 */ /* 0x000fe60007f3e0ff */
[----:B------:R-:W-:Y:S04]  /*8130*/  @!P0 IMAD.WIDE R4, R4, 0x2, R28 ;  /* 0x0000000204048825 */ /* 0x000fe800078e021c */
[----:B------:R-:W-:Y:S02]  /*8140*/  @!P0 IMAD.X R0, R80, 0x1, R0, P1 ;  /* 0x0000000150008824 */ /* 0x000fe400008e0600 */
[C---:B------:R-:W-:Y:S01]  /*8150*/  @!P0 IMAD.SHL.U32 R26, R2.reuse, 0x2, RZ ;  /* 0x00000002021a8824 */ /* 0x040fe200078e00ff */
[----:B------:R-:W2:Y:S02]  /*8160*/  @!P0 LD.E.128 R4, desc[UR6][R4.64] ;  /* 0x0000000604048980 */ /* 0x000ea4000c101d00 */
[----:B------:R-:W-:Y:S02]  /*8170*/  @!P0 SHF.L.U64.HI R0, R2, 0x1, R0 ;  /* 0x0000000102008819 */ /* 0x000fe40000010200 */
[----:B------:R-:W-:Y:S04]  /*8180*/  @!P0 IADD3 R36, P1, PT, R26, R65, RZ ;  /* 0x000000411a248210 */ /* 0x000fe80007f3e0ff */
[----:B------:R-:W-:Y:S02]  /*8190*/  @!P0 IADD3.X R37, PT, PT, R0, R64, RZ, P1, !PT ;  /* 0x0000004000258210 */ /* 0x000fe40000ffe4ff */
[----:B------:R-:W-:Y:S04]  /*81a0*/  @!P0 IADD3 R26, P1, PT, R26, R67, RZ ;  /* 0x000000431a1a8210 */ /* 0x000fe80007f3e0ff */
[----:B------:R-:W3:Y:S01]  /*81b0*/  @!P0 LD.E.128 R36, desc[UR6][R36.64] ;  /* 0x0000000624248980 */ /* 0x000ee2000c101d00 */
[----:B------:R-:W-:Y:S01]  /*81c0*/  @!P0 IMAD.X R27, R0, 0x1, R66, P1 ;  /* 0x00000001001b8824 */ /* 0x000fe200008e0642 */
[----:B------:R-:W-:Y:S06]  /*81d0*/  ISETP.GT.AND P1, PT, R19, RZ, !P0 ;  /* 0x000000ff1300720c */ /* 0x000fec0004724270 */
[----:B------:R4:W5:Y:S01]  /*81e0*/  @!P0 LD.E.128 R40, desc[UR6][R26.64] ;  /* 0x000000061a288980 */ /* 0x000962000c101d00 */
[C---:B--2---:R-:W-:Y:S01]  /*81f0*/  @!P0 LOP3.LUT R30, R4.reuse, 0xffff0000, RZ, 0xc0, !PT ;  /* 0xffff0000041e8812 */ /* 0x044fe200078ec0ff */
[----:B------:R-:W-:Y:S01]  /*8200*/  @!P0 IMAD.U32 R31, R4, 0x10000, RZ ;  /* 0x00010000041f8824 */ /* 0x000fe200078e00ff */
[C---:B------:R-:W-:Y:S02]  /*8210*/  @!P0 SHF.L.U32 R4, R5.reuse, 0x10, RZ ;  /* 0x0000001005048819 */ /* 0x040fe400000006ff */
[----:B----4-:R-:W-:Y:S01]  /*8220*/  @!P0 LOP3.LUT R27, R5, 0xffff0000, RZ, 0xc0, !PT ;  /* 0xffff0000051b8812 */ /* 0x010fe200078ec0ff */
[C---:B------:R-:W-:Y:S01]  /*8230*/  @!P0 IMAD.U32 R5, R6.reuse, 0x10000, RZ ;  /* 0x0001000006058824 */ /* 0x040fe200078e00ff */
[----:B------:R-:W-:Y:S02]  /*8240*/  @!P0 LOP3.LUT R6, R6, 0xffff0000, RZ, 0xc0, !PT ;  /* 0xffff000006068812 */ /* 0x000fe400078ec0ff */
[C---:B------:R-:W-:Y:S02]  /*8250*/  @!P0 SHF.L.U32 R24, R7.reuse, 0x10, RZ ;  /* 0x0000001007188819 */ /* 0x040fe400000006ff */
        /* <DEDUP_REMOVED lines=9> */
[----:B------:R-:W-:Y:S01]  /*82f0*/  @!P0 SHF.L.U32 R21, R39, 0x10, RZ ;  /* 0x0000001027158819 */ /* 0x000fe200000006ff */
[----:B------:R-:W-:Y:S01]  /*8300*/  @P1 FADD.FTZ R25, -R25, -RZ ;  /* 0x800000ff19191221 */ /* 0x000fe20000010100 */
[----:B------:R-:W-:Y:S01]  /*8310*/  @!P0 LOP3.LUT R8, R39, 0xffff0000, RZ, 0xc0, !PT ;  /* 0xffff000027088812 */ /* 0x000fe200078ec0ff */
[----:B------:R-:W-:Y:S01]  /*8320*/  @P1 FADD.FTZ R22, -R22, -RZ ;  /* 0x800000ff16161221 */ /* 0x000fe20000010100 */
[C---:B-----5:R-:W-:Y:S01]  /*8330*/  @!P0 SHF.L.U32 R32, R43.reuse, 0x10, RZ ;  /* 0x000000102b208819 */ /* 0x060fe200000006ff */
[----:B------:R-:W2:Y:S01]  /*8340*/  LD.E.128 R36, desc[UR6][R28.64] ;  /* 0x000000061c247980 */ /* 0x000ea2000c101d00 */
[----:B------:R-:W-:Y:S01]  /*8350*/  @!P0 LOP3.LUT R33, R43, 0xffff0000, RZ, 0xc0, !PT ;  /* 0xffff00002b218812 */ /* 0x000fe200078ec0ff */
[----:B------:R-:W-:Y:S01]  /*8360*/  @P1 FADD.FTZ R21, -R21, -RZ ;  /* 0x800000ff15151221 */ /* 0x000fe20000010100 */
[----:B------:R-:W-:Y:S01]  /*8370*/  @P1 FADD.FTZ R3, -R3, -RZ ;  /* 0x800000ff03031221 */ /* 0x000fe20000010100 */
[----:B------:R-:W-:Y:S01]  /*8380*/  @P1 FADD.FTZ R2, -R2, -RZ ;  /* 0x800000ff02021221 */ /* 0x000fe20000010100 */
[----:B------:R-:W-:Y:S01]  /*8390*/  @P1 FADD.FTZ R8, -R8, -RZ ;  /* 0x800000ff08081221 */ /* 0x000fe20000010100 */
[----:B------:R-:W-:Y:S01]  /*83a0*/  @!P0 FMUL.FTZ R7, R24, R21 ;  /* 0x0000001518078220 */ /* 0x000fe20000410000 */
[----:B------:R-:W-:Y:S01]  /*83b0*/  @!P0 LOP3.LUT R24, R40, 0xffff0000, RZ, 0xc0, !PT ;  /* 0xffff000028188812 */ /* 0x000fe200078ec0ff */
[----:B------:R-:W-:Y:S01]  /*83c0*/  @!P0 FMUL.FTZ R6, R6, R22 ;  /* 0x0000001606068220 */ /* 0x000fe20000410000 */
[----:B------:R-:W-:Y:S01]  /*83d0*/  @!P0 FMUL.FTZ R5, R5, R23 ;  /* 0x0000001705058220 */ /* 0x000fe20000410000 */
[----:B------:R-:W-:Y:S02]  /*83e0*/  @!P0 IMAD.U32 R22, R40, 0x10000, RZ ;  /* 0x0001000028168824 */ /* 0x000fe400078e00ff */
[----:B------:R-:W-:Y:S01]  /*83f0*/  @!P0 FMUL.FTZ R0, R31, R0 ;  /* 0x000000001f008220 */ /* 0x000fe20000410000 */
[----:B------:R-:W-:Y:S01]  /*8400*/  @!P0 LOP3.LUT R31, R42, 0xffff0000, RZ, 0xc0, !PT ;  /* 0xffff00002a1f8812 */ /* 0x000fe200078ec0ff */
[----:B------:R-:W-:Y:S01]  /*8410*/  @!P0 FMUL.FTZ R3, R4, R3 ;  /* 0x0000000304038220 */ /* 0x000fe20000410000 */
[----:B------:R-:W-:Y:S01]  /*8420*/  @!P0 FMUL.FTZ R4, R27, R25 ;  /* 0x000000191b048220 */ /* 0x000fe20000410000 */
[C---:B------:R-:W-:Y:S01]  /*8430*/  @!P0 LOP3.LUT R27, R41.reuse, 0xffff0000, RZ, 0xc0, !PT ;  /* 0xffff0000291b8812 */ /* 0x040fe200078ec0ff */
[----:B------:R-:W-:Y:S01]  /*8440*/  @!P0 FMUL.FTZ R2, R30, R2 ;  /* 0x000000021e028220 */ /* 0x000fe20000410000 */
[----:B------:R-:W-:Y:S01]  /*8450*/  @!P0 FMUL.FTZ R8, R26, R8 ;  /* 0x000000081a088220 */ /* 0x000fe20000410000 */
[----:B------:R-:W-:Y:S01]  /*8460*/  @!P0 SHF.L.U32 R26, R41, 0x10, RZ ;  /* 0x00000010291a8819 */ /* 0x000fe200000006ff */
[----:B------:R-:W-:Y:S01]  /*8470*/  @!P0 IMAD.U32 R30, R42, 0x10000, RZ ;  /* 0x000100002a1e8824 */ /* 0x000fe200078e00ff */
[C---:B--2---:R-:W-:Y:S01]  /*8480*/  @!P0 LOP3.LUT R23, R36.reuse, 0xffff0000, RZ, 0xc0, !PT ;  /* 0xffff000024178812 */ /* 0x044fe200078ec0ff */
[----:B------:R-:W-:Y:S01]  /*8490*/  @!P0 IMAD.U32 R21, R36, 0x10000, RZ ;  /* 0x0001000024158824 */ /* 0x000fe200078e00ff */
[----:B------:R-:W-:Y:S03]  /*84a0*/  @!P0 SHF.L.U32 R25, R37, 0x10, RZ ;  /* 0x0000001025198819 */ /* 0x000fe600000006ff */
[----:B------:R-:W-:Y:S01]  /*84b0*/  @!P0 FFMA.FTZ R0, R21, R22, R0 ;  /* 0x0000001615008223 */ /* 0x000fe20000010000 */
[----:B------:R-:W-:Y:S01]  /*84c0*/  @!P0 LOP3.LUT R21, R37, 0xffff0000, RZ, 0xc0, !PT ;  /* 0xffff000025158812 */ /* 0x000fe200078ec0ff */
[----:B------:R-:W-:Y:S01]  /*84d0*/  @!P0 FFMA.FTZ R2, R23, R24, R2 ;  /* 0x0000001817028223 */ /* 0x000fe20000010002 */
[C---:B------:R-:W-:Y:S01]  /*84e0*/  @!P0 LOP3.LUT R23, R38.reuse, 0xffff0000, RZ, 0xc0, !PT ;  /* 0xffff000026178812 */ /* 0x040fe200078ec0ff */
        /* <DEDUP_REMOVED lines=18> */
.L_x_6791:
[----:B------:R-:W-:Y:S05]  /*8610*/  BSYNC.RECONVERGENT B0 ;  /* 0x0000000000007941 */ /* 0x000fea0003800200 */
.L_x_6790:
[----:B------:R-:W-:Y:S11]  /*8620*/  ISETP.GE.AND P0, PT, R9, R108, PT ;  /* 0x0000006c0900720c */ /* 0x000ff60003f06270 */
[----:B------:R-:W-:Y:S02]  /*8630*/  @!UPT UIADD3 URZ, UPT, UPT, URZ, URZ, URZ ;  /* 0x000000fffffff290 */ /* 0x000fe4000fffe0ff */
[----:B------:R-:W-:Y:S05]  /*8640*/  @P0 BRA `(.L_x_6789) ;  /* 0x0000000400540947 */ /* 0x000fea0003800000 */
[----:B------:R-:W-:Y:S11]  /*8650*/  ISETP.GE.AND P0, PT, R9, R13, PT ;  /* 0x0000000d0900720c */ /* 0x000ff60003f06270 */
[----:B------:R-:W-:Y:S02]  /*8660*/  @!UPT UIADD3 URZ, UPT, UPT, URZ, URZ, URZ ;  /* 0x000000fffffff290 */ /* 0x000fe4000fffe0ff */
[----:B------:R-:W-:Y:S04]  /*8670*/  @!P0 ISETP.GT.AND P1, PT, R19, 0x40, PT ;  /* 0x000000401300880c */ /* 0x000fe80003f24270 */
        /* <DEDUP_REMOVED lines=9> */
[----:B----4-:R-:W-:Y:S04]  /*8710*/  @!P0 IADD3 R36, P1, PT, R26, R65, RZ ;  /* 0x000000411a248210 */ /* 0x010fe80007f3e0ff */
[----:B------:R-:W-:Y:S02]  /*8720*/  @!P0 IADD3.X R37, PT, PT, R0, R64, RZ, P1, !PT ;  /* 0x0000004000258210 */ /* 0x000fe40000ffe4ff */
[----:B------:R-:W-:Y:S04]  /*8730*/  @!P0 IADD3 R26, P1, PT, R26, R67, RZ ;  /* 0x000000431a1a8210 */ /* 0x000fe80007f3e0ff */
[----:B------:R-:W3:Y:S01]  /*8740*/  @!P0 LD.E.128 R36, desc[UR6][R36.64+0x80] ;  /* 0x0000800624248980 */ /* 0x000ee2000c101d00 */
[----:B------:R-:W-:Y:S01]  /*8750*/  @!P0 IMAD.X R27, R0, 0x1, R66, P1 ;  /* 0x00000001001b8824 */ /* 0x000fe200008e0642 */
[----:B------:R-:W-:Y:S06]  /*8760*/  ISETP.GT.AND P1, PT, R19, 0x40, !P0 ;  /* 0x000000401300780c */ /* 0x000fec0004724270 */
[----:B------:R2:W4:Y:S02]  /*8770*/  @!P0 LD.E.128 R40, desc[UR6][R26.64+0x80] ;  /* 0x000080061a288980 */ /* 0x000524000c101d00 */
[----:B--2---:R-:W-:Y:S02]  /*8780*/  @!P0 LOP3.LUT R27, R5, 0xffff0000, RZ, 0xc0, !PT ;  /* 0xffff0000051b8812 */ /* 0x004fe400078ec0ff */
        /* <DEDUP_REMOVED lines=11> */
[----:B------:R-:W-:Y:S01]  /*8840*/  @P1 FADD.FTZ R24, -R24, -RZ ;  /* 0x800000ff18181221 */ /* 0x000fe20000010100 */
[----:B------:R-:W-:Y:S01]  /*8850*/  @!P0 LOP3.LUT R8, R39, 0xffff0000, RZ, 0xc0, !PT ;  /* 0xffff000027088812 */ /* 0x000fe200078ec0ff */
[----:B------:R-:W-:Y:S01]  /*8860*/  @P1 FADD.FTZ R22, -R22, -RZ ;  /* 0x800000ff16161221 */ /* 0x000fe20000010100 */
[C---:B----4-:R-:W-:Y:S01]  /*8870*/  @!P0 SHF.L.U32 R30, R43.reuse, 0x10, RZ ;  /* 0x000000102b1e8819 */ /* 0x050fe200000006ff */
[----:B------:R2:W3:Y:S01]  /*8880*/  LD.E.128 R36, desc[UR6][R28.64+0x80] ;  /* 0x000080061c247980 */ /* 0x0004e2000c101d00 */
[----:B------:R-:W-:Y:S01]  /*8890*/  @!P0 LOP3.LUT R31, R43, 0xffff0000, RZ, 0xc0, !PT ;  /* 0xffff00002b1f8812 */ /* 0x000fe200078ec0ff */
[----:B------:R-:W-:Y:S01]  /*88a0*/  @P1 FADD.FTZ R21, -R21, -RZ ;  /* 0x800000ff15151221 */ /* 0x000fe20000010100 */
[----:B------:R-:W-:Y:S01]  /*88b0*/  @P1 FADD.FTZ R3, -R3, -RZ ;  /* 0x800000ff03031221 */ /* 0x000fe20000010100 */
[----:B------:R-:W-:Y:S01]  /*88c0*/  @P1 FADD.FTZ R2, -R2, -RZ ;  /* 0x800000ff02021221 */ /* 0x000fe20000010100 */
[----:B------:R-:W-:Y:S01]  /*88d0*/  @P1 FADD.FTZ R8, -R8, -RZ ;  /* 0x800000ff08081221 */ /* 0x000fe20000010100 */
[----:B------:R-:W-:Y:S03]  /*88e0*/  @!P0 FMUL.FTZ R7, R25, R21 ;  /* 0x0000001519078220 */ /* 0x000fe60000410000 */
[----:B------:R-:W-:Y:S01]  /*88f0*/  @!P0 FMUL.FTZ R8, R26, R8 ;  /* 0x000000081a088220 */ /* 0x000fe20000410000 */
[----:B------:R-:W-:Y:S02]  /*8900*/  @!P0 SHF.L.U32 R26, R41, 0x10, RZ ;  /* 0x00000010291a8819 */ /* 0x000fe400000006ff */
[C---:B--2---:R-:W-:Y:S01]  /*8910*/  @!P0 LOP3.LUT R28, R4.reuse, 0xffff0000, RZ, 0xc0, !PT ;  /* 0xffff0000041c8812 */ /* 0x044fe200078ec0ff */
[----:B------:R-:W-:Y:S01]  /*8920*/  @!P0 IMAD.U32 R29, R4, 0x10000, RZ ;  /* 0x00010000041d8824 */ /* 0x000fe200078e00ff */
[----:B------:R-:W-:Y:S01]  /*8930*/  @!P0 SHF.L.U32 R4, R5, 0x10, RZ ;  /* 0x0000001005048819 */ /* 0x000fe200000006ff */
[C---:B------:R-:W-:Y:S01]  /*8940*/  @!P0 IMAD.U32 R5, R6.reuse, 0x10000, RZ ;  /* 0x0001000006058824 */ /* 0x040fe200078e00ff */
[----:B------:R-:W-:Y:S01]  /*8950*/  @!P0 LOP3.LUT R6, R6, 0xffff0000, RZ, 0xc0, !PT ;  /* 0xffff000006068812 */ /* 0x000fe200078ec0ff */
[----:B------:R-:W-:Y:S01]  /*8960*/  @!P0 FMUL.FTZ R0, R29, R0 ;  /* 0x000000001d008220 */ /* 0x000fe20000410000 */
[----:B------:R-:W-:Y:S01]  /*8970*/  @!P0 LOP3.LUT R29, R42, 0xffff0000, RZ, 0xc0, !PT ;  /* 0xffff00002a1d8812 */ /* 0x000fe200078ec0ff */
[----:B------:R-:W-:Y:S01]  /*8980*/  @!P0 FMUL.FTZ R3, R4, R3 ;  /* 0x0000000304038220 */ /* 0x000fe20000410000 */
[----:B------:R-:W-:Y:S01]  /*8990*/  @!P0 FMUL.FTZ R5, R5, R23 ;  /* 0x0000001705058220 */ /* 0x000fe20000410000 */
[----:B------:R-:W-:Y:S01]  /*89a0*/  @!P0 FMUL.FTZ R6, R6, R22 ;  /* 0x0000001606068220 */ /* 0x000fe20000410000 */
[C---:B------:R-:W-:Y:S02]  /*89b0*/  @!P0 IMAD.U32 R22, R40.reuse, 0x10000, RZ ;  /* 0x0001000028168824 */ /* 0x040fe400078e00ff */
[----:B------:R-:W-:Y:S01]  /*89c0*/  @!P0 FMUL.FTZ R4, R27, R24 ;  /* 0x000000181b048220 */ /* 0x000fe20000410000 */
[----:B------:R-:W-:Y:S01]  /*89d0*/  @!P0 LOP3.LUT R24, R40, 0xffff0000, RZ, 0xc0, !PT ;  /* 0xffff000028188812 */ /* 0x000fe200078ec0ff */
[----:B------:R-:W-:Y:S01]  /*89e0*/  @!P0 FMUL.FTZ R2, R28, R2 ;  /* 0x000000021c028220 */ /* 0x000fe20000410000 */
[----:B------:R-:W-:Y:S01]  /*89f0*/  @!P0 LOP3.LUT R27, R41, 0xffff0000, RZ, 0xc0, !PT ;  /* 0xffff0000291b8812 */ /* 0x000fe200078ec0ff */
[----:B------:R-:W-:Y:S01]  /*8a00*/  @!P0 IMAD.U32 R28, R42, 0x10000, RZ ;  /* 0x000100002a1c8824 */ /* 0x000fe200078e00ff */
[C---:B---3--:R-:W-:Y:S01]  /*8a10*/  @!P0 LOP3.LUT R23, R36.reuse, 0xffff0000, RZ, 0xc0, !PT ;  /* 0xffff000024178812 */ /* 0x048fe200078ec0ff */
        /* <DEDUP_REMOVED lines=24> */
.L_x_6789:
[----:B------:R-:W-:Y:S05]  /*8ba0*/  BSYNC.RECONVERGENT B1 ;  /* 0x0000000000017941 */ /* 0x000fea0003800200 */
.L_x_6788:
        /* <DEDUP_REMOVED lines=24> */
[----:B------:R-:W-:Y:S04]  /*8d30*/  @!P0 IADD3 R112, P1, PT, R2, R65, RZ ;  /* 0x0000004102708210 */ /* 0x000fe80007f3e0ff */
[----:B------:R-:W-:Y:S02]  /*8d40*/  @!P0 IADD3.X R113, PT, PT, R0, R64, RZ, P1, !PT ;  /* 0x0000004000718210 */ /* 0x000fe40000ffe4ff */
[----:B------:R-:W-:Y:S04]  /*8d50*/  @!P0 IADD3 R2, P1, PT, R2, R67, RZ ;  /* 0x0000004302028210 */ /* 0x000fe80007f3e0ff */
[----:B------:R-:W4:Y:S01]  /*8d60*/  @!P0 LD.E.128 R112, desc[UR6][R112.64] ;  /* 0x0000000670708980 */ /* 0x000f22000c101d00 */
[----:B------:R-:W-:Y:S01]  /*8d70*/  @!P0 IMAD.X R3, R0, 0x1, R66, P1 ;  /* 0x0000000100038824 */ /* 0x000fe200008e0642 */
[----:B------:R-:W-:Y:S06]  /*8d80*/  ISETP.GT.AND P1, PT, R19, RZ, !P0 ;  /* 0x000000ff1300720c */ /* 0x000fec0004724270 */
[----:B------:R5:W2:Y:S01]  /*8d90*/  @!P0 LD.E.128 R40, desc[UR6][R2.64] ;  /* 0x0000000602288980 */ /* 0x000aa2000c101d00 */
[C---:B---3--:R-:W-:Y:S01]  /*8da0*/  @!P0 SHF.L.U32 R8, R7.reuse, 0x10, RZ ;  /* 0x0000001007088819 */ /* 0x048fe200000006ff */
[C---:B------:R-:W-:Y:S01]  /*8db0*/  @!P0 IMAD.U32 R0, R4.reuse, 0x10000, RZ ;  /* 0x0001000004008824 */ /* 0x040fe200078e00ff */
[----:B------:R-:W-:Y:S02]  /*8dc0*/  @!P0 LOP3.LUT R24, R7, 0xffff0000, RZ, 0xc0, !PT ;  /* 0xffff000007188812 */ /* 0x000fe400078ec0ff */
[----:B-----5:R-:W-:Y:S02]  /*8dd0*/  @!P0 LOP3.LUT R2, R4, 0xffff0000, RZ, 0xc0, !PT ;  /* 0xffff000004028812 */ /* 0x020fe400078ec0ff */
[C---:B------:R-:W-:Y:S02]  /*8de0*/  @!P0 SHF.L.U32 R3, R5.reuse, 0x10, RZ ;  /* 0x0000001005038819 */ /* 0x040fe400000006ff */
[----:B------:R-:W-:Y:S01]  /*8df0*/  @!P0 LOP3.LUT R4, R5, 0xffff0000, RZ, 0xc0, !PT ;  /* 0xffff000005048812 */ /* 0x000fe200078ec0ff */
[C---:B------:R-:W-:Y:S01]  /*8e00*/  @!P0 IMAD.U32 R5, R6.reuse, 0x10000, RZ ;  /* 0x0001000006058824 */ /* 0x040fe200078e00ff */
[----:B------:R-:W-:Y:S02]  /*8e10*/  @!P0 LOP3.LUT R6, R6, 0xffff0000, RZ, 0xc0, !PT ;  /* 0xffff000006068812 */ /* 0x000fe400078ec0ff */
[C---:B----4-:R-:W-:Y:S01]  /*8e20*/  @!P0 SHF.L.U32 R7, R115.reuse, 0x10, RZ ;  /* 0x0000001073078819 */ /* 0x050fe200000006ff */
[----:B------:R-:W-:Y:S01]  /*8e30*/  @!P0 IMAD.U32 R26, R114, 0x10000, RZ ;  /* 0x00010000721a8824 */ /* 0x000fe200078e00ff */
[----:B------:R-:W-:Y:S01]  /*8e40*/  @!P0 LOP3.LUT R21, R115, 0xffff0000, RZ, 0xc0, !PT ;  /* 0xffff000073158812 */ /* 0x000fe200078ec0ff */
        /* <DEDUP_REMOVED lines=9> */
[----:B--2---:R-:W-:Y:S01]  /*8ee0*/  @!P0 LOP3.LUT R31, R42, 0xffff0000, RZ, 0xc0, !PT ;  /* 0xffff00002a1f8812 */ /* 0x004fe200078ec0ff */
[----:B------:R-:W-:Y:S01]  /*8ef0*/  @P1 FADD.FTZ R30, -R30, -RZ ;  /* 0x800000ff1e1e1221 */ /* 0x000fe20000010100 */
[----:B------:R-:W-:Y:S01]  /*8f00*/  @!P0 SHF.L.U32 R32, R43, 0x10, RZ ;  /* 0x000000102b208819 */ /* 0x000fe200000006ff */
[----:B------:R-:W-:Y:S01]  /*8f10*/  @P1 FADD.FTZ R27, -R27, -RZ ;  /* 0x800000ff1b1b1221 */ /* 0x000fe20000010100 */
[----:B------:R-:W-:Y:S01]  /*8f20*/  @!P0 LOP3.LUT R33, R43, 0xffff0000, RZ, 0xc0, !PT ;  /* 0xffff00002b218812 */ /* 0x000fe200078ec0ff */
[----:B------:R-:W-:Y:S01]  /*8f30*/  @!P0 FMUL.FTZ R7, R8, R7 ;  /* 0x0000000708078220 */ /* 0x000fe20000410000 */
[----:B------:R-:W-:Y:S01]  /*8f40*/  @P1 FADD.FTZ R29, -R29, -RZ ;  /* 0x800000ff1d1d1221 */ /* 0x000fe20000010100 */
[----:B------:R-:W-:Y:S01]  /*8f50*/  @P1 FADD.FTZ R28, -R28, -RZ ;  /* 0x800000ff1c1c1221 */ /* 0x000fe20000010100 */
[----:B------:R-:W-:Y:S01]  /*8f60*/  @!P0 FMUL.FTZ R8, R24, R21 ;  /* 0x0000001518088220 */ /* 0x000fe20000410000 */
[----:B------:R-:W-:Y:S02]  /*8f70*/  @!P0 IMAD.U32 R21, R36, 0x10000, RZ ;  /* 0x0001000024158824 */ /* 0x000fe400078e00ff */
[----:B------:R-:W-:Y:S01]  /*8f80*/  @!P0 FMUL.FTZ R6, R6, R25 ;  /* 0x0000001906068220 */ /* 0x000fe20000410000 */
[----:B------:R-:W-:Y:S01]  /*8f90*/  @!P0 LOP3.LUT R25, R36, 0xffff0000, RZ, 0xc0, !PT ;  /* 0xffff000024198812 */ /* 0x000fe200078ec0ff */
[----:B------:R-:W-:Y:S02]  /*8fa0*/  @!P0 IMAD.U32 R24, R40, 0x10000, RZ ;  /* 0x0001000028188824 */ /* 0x000fe400078e00ff */
[----:B------:R-:W-:Y:S01]  /*8fb0*/  @!P0 FMUL.FTZ R0, R0, R30 ;  /* 0x0000001e00008220 */ /* 0x000fe20000410000 */
[----:B------:R-:W-:Y:S01]  /*8fc0*/  @!P0 FMUL.FTZ R5, R5, R26 ;  /* 0x0000001a05058220 */ /* 0x000fe20000410000 */
[----:B------:R-:W-:Y:S01]  /*8fd0*/  @!P0 LOP3.LUT R26, R40, 0xffff0000, RZ, 0xc0, !PT ;  /* 0xffff0000281a8812 */ /* 0x000fe200078ec0ff */
[----:B------:R-:W-:Y:S01]  /*8fe0*/  @!P0 FMUL.FTZ R4, R4, R27 ;  /* 0x0000001b04048220 */ /* 0x000fe20000410000 */
[----:B------:R-:W-:Y:S01]  /*8ff0*/  @!P0 SHF.L.U32 R27, R37, 0x10, RZ ;  /* 0x00000010251b8819 */ /* 0x000fe200000006ff */
[----:B------:R-:W-:Y:S01]  /*9000*/  @!P0 FMUL.FTZ R2, R2, R29 ;  /* 0x0000001d02028220 */ /* 0x000fe20000410000 */
[----:B------:R-:W-:Y:S01]  /*9010*/  @!P0 LOP3.LUT R29, R41, 0xffff0000, RZ, 0xc0, !PT ;  /* 0xffff0000291d8812 */ /* 0x000fe200078ec0ff */
        /* <DEDUP_REMOVED lines=25> */
.L_x_6795:
[----:B------:R-:W-:Y:S05]  /*91b0*/  BSYNC.RECONVERGENT B0 ;  /* 0x0000000000007941 */ /* 0x000fea0003800200 */
.L_x_6794:
        /* <DEDUP_REMOVED lines=9> */
[----:B------:R-:W-:Y:S05]  /*9250*/  @!P0 IADD3 R2, P2, PT, R85, R2, RZ ;  /* 0x0000000255028210 */ /* 0x000fea0007f5e0ff */
[----:B------:R-:W-:Y:S02]  /*9260*/  @!P0 IMAD.X R8, R79, 0x1, R8, P2 ;  /* 0x000000014f088824 */ /* 0x000fe400010e0608 */
[C---:B------:R-:W-:Y:S03]  /*9270*/  @!P0 IMAD.SHL.U32 R21, R2.reuse, 0x2, RZ ;  /* 0x0000000202158824 */ /* 0x040fe600078e00ff */
[----:B------:R-:W-:Y:S02]  /*9280*/  @!P0 SHF.L.U64.HI R8, R2, 0x1, R8 ;  /* 0x0000000102088819 */ /* 0x000fe40000010208 */
[C---:B------:R-:W-:Y:S04]  /*9290*/  @!P0 IADD3 R26, P2, PT, R21.reuse, R65, RZ ;  /* 0x00000041151a8210 */ /* 0x040fe80007f5e0ff */
[----:B------:R-:W-:Y:S02]  /*92a0*/  @!P0 IADD3.X R27, PT, PT, R8, R64, RZ, P2, !PT ;  /* 0x00000040081b8210 */ /* 0x000fe400017fe4ff */
[----:B------:R-:W-:Y:S02]  /*92b0*/  ISETP.NE.AND P2, PT, R0, RZ, PT ;  /* 0x000000ff0000720c */ /* 0x000fe40003f45270 */
[----:B------:R-:W-:Y:S02]  /*92c0*/  @!P0 SEL R0, R20, R18, P1 ;  /* 0x0000001214008207 */ /* 0x000fe40000800000 */
[----:B------:R-:W3:Y:S03]  /*92d0*/  @!P0 LD.E.128 R24, desc[UR6][R26.64+0x80] ;  /* 0x000080061a188980 */ /* 0x000ee6000c101d00 */
[----:B------:R-:W-:Y:S05]  /*92e0*/  @!P0 IMAD.WIDE R2, R0, 0x2, R22 ;  /* 0x0000000200028825 */ /* 0x000fea00078e0216 */
[----:B------:R4:W5:Y:S02]  /*92f0*/  @!P0 LD.E.128 R4, desc[UR6][R2.64+0x80] ;  /* 0x0000800602048980 */ /* 0x000964000c101d00 */
[----:B----4-:R-:W-:Y:S05]  /*9300*/  @!P0 IADD3 R2, P1, PT, R21, R67, RZ ;  /* 0x0000004315028210 */ /* 0x010fea0007f3e0ff */
[----:B------:R-:W-:Y:S01]  /*9310*/  @!P0 IMAD.X R3, R8, 0x1, R66, P1 ;  /* 0x0000000108038824 */ /* 0x000fe200008e0642 */
[----:B------:R-:W-:Y:S04]  /*9320*/  ISETP.GT.AND P1, PT, R19, 0x40, !P0 ;  /* 0x000000401300780c */ /* 0x000fe80004724270 */
[----:B------:R4:W2:Y:S01]  /*9330*/  @!P0 LD.E.128 R40, desc[UR6][R2.64+0x80] ;  /* 0x0000800602288980 */ /* 0x0008a2000c101d00 */
[C---:B---3--:R-:W-:Y:S01]  /*9340*/  @!P0 LOP3.LUT R22, R26.reuse, 0xffff0000, RZ, 0xc0, !PT ;  /* 0xffff00001a168812 */ /* 0x048fe200078ec0ff */
[C---:B------:R-:W-:Y:S01]  /*9350*/  @!P0 IMAD.U32 R21, R27.reuse, 0x10000, RZ ;  /* 0x000100001b158824 */ /* 0x040fe200078e00ff */
[----:B------:R-:W-:Y:S01]  /*9360*/  @!P0 LOP3.LUT R8, R27, 0xffff0000, RZ, 0xc0, !PT ;  /* 0xffff00001b088812 */ /* 0x000fe200078ec0ff */
[----:B------:R-:W-:Y:S01]  /*9370*/  @!P0 IMAD.U32 R23, R26, 0x10000, RZ ;  /* 0x000100001a178824 */ /* 0x000fe200078e00ff */
[----:B----4-:R-:W-:Y:S04]  /*9380*/  @!P0 SHF.L.U32 R3, R25, 0x10, RZ ;  /* 0x0000001019038819 */ /* 0x010fe800000006ff */
[----:B------:R-:W-:Y:S01]  /*9390*/  @P1 FADD.FTZ R21, -R21, -RZ ;  /* 0x800000ff15151221 */ /* 0x000fe20000010100 */
[----:B------:R-:W-:Y:S01]  /*93a0*/  @!P0 LOP3.LUT R2, R24, 0xffff0000, RZ, 0xc0, !PT ;  /* 0xffff000018028812 */ /* 0x000fe200078ec0ff */
[----:B------:R-:W-:Y:S01]  /*93b0*/  @P1 FADD.FTZ R23, -R23, -RZ ;  /* 0x800000ff17171221 */ /* 0x000fe20000010100 */
[----:B-----5:R-:W-:Y:S01]  /*93c0*/  @!P0 SHF.L.U32 R29, R4, 0x10, RZ ;  /* 0x00000010041d8819 */ /* 0x020fe200000006ff */
[----:B------:R-:W-:Y:S01]  /*93d0*/  @P1 FADD.FTZ R22, -R22, -RZ ;  /* 0x800000ff16161221 */ /* 0x000fe20000010100 */
[----:B------:R-:W-:Y:S01]  /*93e0*/  @!P0 LOP3.LUT R28, R4, 0xffff0000, RZ, 0xc0, !PT ;  /* 0xffff0000041c8812 */ /* 0x000fe200078ec0ff */
[C---:B------:R-:W-:Y:S01]  /*93f0*/  @!P0 IMAD.U32 R4, R5.reuse, 0x10000, RZ ;  /* 0x0001000005048824 */ /* 0x040fe200078e00ff */
[----:B------:R-:W-:Y:S01]  /*9400*/  @!P0 LOP3.LUT R27, R5, 0xffff0000, RZ, 0xc0, !PT ;  /* 0xffff0000051b8812 */ /* 0x000fe200078ec0ff */
[----:B------:R-:W-:Y:S01]  /*9410*/  @!P0 IMAD.U32 R0, R24, 0x10000, RZ ;  /* 0x0001000018008824 */ /* 0x000fe200078e00ff */
[----:B------:R-:W-:Y:S01]  /*9420*/  @!P0 LOP3.LUT R25, R25, 0xffff0000, RZ, 0xc0, !PT ;  /* 0xffff000019198812 */ /* 0x000fe200078ec0ff */
[C---:B------:R-:W-:Y:S01]  /*9430*/  @!P0 IMAD.U32 R5, R6.reuse, 0x10000, RZ ;  /* 0x0001000006058824 */ /* 0x040fe200078e00ff */
[----:B------:R-:W-:Y:S01]  /*9440*/  @!P0 LOP3.LUT R6, R6, 0xffff0000, RZ, 0xc0, !PT ;  /* 0xffff000006068812 */ /* 0x000fe200078ec0ff */
[----:B------:R-:W-:Y:S01]  /*9450*/  @P1 FADD.FTZ R0, -R0, -RZ ;  /* 0x800000ff00001221 */ /* 0x000fe20000010100 */
[----:B------:R-:W-:Y:S01]  /*9460*/  @!P0 SHF.L.U32 R24, R7, 0x10, RZ ;  /* 0x0000001007188819 */ /* 0x000fe200000006ff */
[----:B------:R-:W-:Y:S01]  /*9470*/  @P1 FADD.FTZ R25, -R25, -RZ ;  /* 0x800000ff19191221 */ /* 0x000fe20000010100 */
[----:B------:R-:W-:Y:S01]  /*9480*/  @!P0 LOP3.LUT R26, R7, 0xffff0000, RZ, 0xc0, !PT ;  /* 0xffff0000071a8812 */ /* 0x000fe200078ec0ff */
[----:B------:R-:W-:Y:S01]  /*9490*/  @P1 FADD.FTZ R3, -R3, -RZ ;  /* 0x800000ff03031221 */ /* 0x000fe20000010100 */
[----:B------:R-:W-:Y:S01]  /*94a0*/  @P1 FADD.FTZ R2, -R2, -RZ ;  /* 0x800000ff02021221 */ /* 0x000fe20000010100 */
[----:B------:R-:W-:Y:S01]  /*94b0*/  @P1 FADD.FTZ R8, -R8, -RZ ;  /* 0x800000ff08081221 */ /* 0x000fe20000010100 */
[----:B------:R-:W-:Y:S01]  /*94c0*/  @!P0 FMUL.FTZ R7, R24, R21 ;  /* 0x0000001518078220 */ /* 0x000fe20000410000 */
[----:B------:R-:W-:Y:S01]  /*94d0*/  @!P0 FMUL.FTZ R6, R6, R22 ;  /* 0x0000001606068220 */ /* 0x000fe20000410000 */
[C---:B--2---:R-:W-:Y:S02]  /*94e0*/  @!P0 IMAD.U32 R21, R36.reuse, 0x10000, RZ ;  /* 0x0001000024158824 */ /* 0x044fe400078e00ff */
[----:B------:R-:W-:Y:S01]  /*94f0*/  @!P0 FMUL.FTZ R5, R5, R23 ;  /* 0x0000001705058220 */ /* 0x000fe20000410000 */
[----:B------:R-:W-:Y:S01]  /*9500*/  @!P0 LOP3.LUT R23, R36, 0xffff0000, RZ, 0xc0, !PT ;  /* 0xffff000024178812 */ /* 0x000fe200078ec0ff */
[----:B------:R-:W-:Y:S01]  /*9510*/  @!P0 FMUL.FTZ R0, R29, R0 ;  /* 0x000000001d008220 */ /* 0x000fe20000410000 */
[----:B------:R-:W-:Y:S01]  /*9520*/  @!P0 FMUL.FTZ R3, R4, R3 ;  /* 0x0000000304038220 */ /* 0x000fe20000410000 */
[----:B------:R-:W-:Y:S01]  /*9530*/  @!P0 FMUL.FTZ R4, R27, R25 ;  /* 0x000000191b048220 */ /* 0x000fe20000410000 */
[----:B------:R-:W-:Y:S01]  /*9540*/  @!P0 SHF.L.U32 R25, R37, 0x10, RZ ;  /* 0x0000001025198819 */ /* 0x000fe200000006ff */
[----:B------:R-:W-:Y:S01]  /*9550*/  @!P0 FMUL.FTZ R2, R28, R2 ;  /* 0x000000021c028220 */ /* 0x000fe20000410000 */
[----:B------:R-:W-:Y:S01]  /*9560*/  @!P0 FMUL.FTZ R8, R26, R8 ;  /* 0x000000081a088220 */ /* 0x000fe20000410000 */
[C---:B------:R-:W-:Y:S01]  /*9570*/  @!P0 LOP3.LUT R24, R40.reuse, 0xffff0000, RZ, 0xc0, !PT ;  /* 0xffff000028188812 */ /* 0x040fe200078ec0ff */
[----:B------:R-:W-:Y:S01]  /*9580*/  @!P0 IMAD.U32 R22, R40, 0x10000, RZ ;  /* 0x0001000028168824 */ /* 0x000fe200078e00ff */
[C---:B------:R-:W-:Y:S01]  /*9590*/  @!P0 SHF.L.U32 R26, R41.reuse, 0x10, RZ ;  /* 0x00000010291a8819 */ /* 0x040fe200000006ff */
[C---:B------:R-:W-:Y:S01]  /*95a0*/  @!P0 IMAD.U32 R28, R42.reuse, 0x10000, RZ ;  /* 0x000100002a1c8824 */ /* 0x040fe200078e00ff */
[----:B------:R-:W-:Y:S01]  /*95b0*/  @!P0 LOP3.LUT R27, R41, 0xffff0000, RZ, 0xc0, !PT ;  /* 0xffff0000291b8812 */ /* 0x000fe200078ec0ff */
[----:B------:R-:W-:Y:S01]  /*95c0*/  @!P0 FFMA.FTZ R0, R21, R22, R0 ;  /* 0x0000001615008223 */ /* 0x000fe20000010000 */
[----:B------:R-:W-:Y:S01]  /*95d0*/  @!P0 LOP3.LUT R21, R37, 0xffff0000, RZ, 0xc0, !PT ;  /* 0xffff000025158812 */ /* 0x000fe200078ec0ff */
[----:B------:R-:W-:Y:S01]  /*95e0*/  @!P0 FFMA.FTZ R2, R23, R24, R2 ;  /* 0x0000001817028223 */ /* 0x000fe20000010002 */
[----:B------:R-:W-:Y:S01]  /*95f0*/  @!P0 LOP3.LUT R29, R42, 0xffff0000, RZ, 0xc0, !PT ;  /* 0xffff00002a1d8812 */ /* 0x000fe200078ec0ff */
[C---:B------:R-:W-:Y:S01]  /*9600*/  @!P0 IMAD.U32 R22, R38.reuse, 0x10000, RZ ;  /* 0x0001000026168824 */ /* 0x040fe200078e00ff */
[----:B------:R-:W-:Y:S01]  /*9610*/  @!P0 LOP3.LUT R23, R38, 0xffff0000, RZ, 0xc0, !PT ;  /* 0xffff000026178812 */ /* 0x000fe200078ec0ff */
[----:B------:R-:W-:Y:S01]  /*9620*/  @!P0 FFMA.FTZ R3, R25, R26, R3 ;  /* 0x0000001a19038223 */ /* 0x000fe20000010003 */
[----:B------:R-:W-:Y:S01]  /*9630*/  @!P0 SHF.L.U32 R30, R43, 0x10, RZ ;  /* 0x000000102b1e8819 */ /* 0x000fe200000006ff */
[----:B------:R-:W-:Y:S01]  /*9640*/  @!P0 FFMA.FTZ R4, R21, R27, R4 ;  /* 0x0000001b15048223 */ /* 0x000fe20000010004 */
[----:B------:R-:W-:Y:S01]  /*9650*/  @!P0 SHF.L.U32 R24, R39, 0x10, RZ ;  /* 0x0000001027188819 */ /* 0x000fe200000006ff */
[----:B------:R-:W-:Y:S01]  /*9660*/  @!P0 FFMA.FTZ R5, R22, R28, R5 ;  /* 0x0000001c16058223 */ /* 0x000fe20000010005 */
[----:B------:R-:W-:Y:S01]  /*9670*/  @!P0 LOP3.LUT R31, R43, 0xffff0000, RZ, 0xc0, !PT ;  /* 0xffff00002b1f8812 */ /* 0x000fe200078ec0ff */
[----:B------:R-:W-:Y:S01]  /*9680*/  @!P0 FFMA.FTZ R6, R23, R29, R6 ;  /* 0x0000001d17068223 */ /* 0x000fe20000010006 */
[----:B------:R-:W-:Y:S01]  /*9690*/  @!P0 LOP3.LUT R25, R39, 0xffff0000, RZ, 0xc0, !PT ;  /* 0xffff000027198812 */ /* 0x000fe200078ec0ff */
[----:B------:R-:W-:Y:S01]  /*96a0*/  @!P0 FFMA.FTZ R7, R24, R30, R7 ;  /* 0x0000001e18078223 */ /* 0x000fe20000010007 */
[----:B------:R-:W-:Y:S02]  /*96b0*/  @!P0 F2FP.BF16.F32.PACK_AB R0, R2, R0 ;  /* 0x000000000200823e */ /* 0x000fe400000010ff */
[----:B------:R-:W-:Y:S01]  /*96c0*/  @!P0 F2FP.BF16.F32.PACK_AB R5, R6, R5 ;  /* 0x000000050605823e */ /* 0x000fe200000010ff */
[----:B------:R-:W-:Y:S01]  /*96d0*/  @!P0 FFMA.FTZ R8, R25, R31, R8 ;  /* 0x0000001f19088223 */ /* 0x000fe20000010008 */
[----:B------:R-:W-:Y:S01]  /*96e0*/  @!P0 F2FP.BF16.F32.PACK_AB R3, R4, R3 ;  /* 0x000000030403823e */ /* 0x000fe200000010ff */
[----:B------:R-:W-:Y:S02]  /*96f0*/  @!P0 IMAD.MOV.U32 R36, RZ, RZ, R0 ;  /* 0x000000ffff248224 */ /* 0x000fe400078e0000 */
[----:B------:R-:W-:Y:S01]  /*9700*/  @!P0 IMAD.MOV.U32 R38, RZ, RZ, R5 ;  /* 0x000000ffff268224 */ /* 0x000fe200078e0005 */
[----:B------:R-:W-:Y:S02]  /*9710*/  @!P0 F2FP.BF16.F32.PACK_AB R7, R8, R7 ;  /* 0x000000070807823e */ /* 0x000fe400000010ff */
[----:B------:R-:W-:Y:S02]  /*9720*/  @!P0 MOV R37, R3 ;  /* 0x0000000300258202 */ /* 0x000fe40000000f00 */
[----:B------:R-:W-:Y:S05]  /*9730*/  @!P0 MOV R39, R7 ;  /* 0x0000000700278202 */ /* 0x000fea0000000f00 */
[----:B------:R2:W-:Y:S02]  /*9740*/  ST.E.128 desc[UR6][R110.64+0x80], R36 ;  /* 0x000080246e007985 */ /* 0x0005e4000c101d06 */
.L_x_6793:
[----:B------:R-:W-:Y:S05]  /*9750*/  BSYNC.RECONVERGENT B1 ;  /* 0x0000000000017941 */ /* 0x000fea0003800200 */
.L_x_6792:
[----:B------:R-:W-:Y:S04]  /*9760*/  BSSY.RECONVERGENT B1, `(.L_x_6796) ;  /* 0x00000bd000017945 */ /* 0x000fe80003800200 */
[----:B------:R-:W-:Y:S05]  /*9770*/  @P6 BRA `(.L_x_6797) ;  /* 0x0000000800ec6947 */ /* 0x000fea0003800000 */
[----:B-----5:R-:W-:Y:S01]  /*9780*/  ISETP.GE.AND P0, PT, R14, R108, PT ;  /* 0x0000006c0e00720c */ /* 0x020fe20003f06270 */
[----:B--23--:R-:W-:Y:S01]  /*9790*/  IMAD R2, R105, 0x60, RZ ;  /* 0x0000006069027824 */ /* 0x00cfe200078e02ff */
[----:B------:R-:W-:Y:S01]  /*97a0*/  MOV R22, R11 ;  /* 0x0000000b00167202 */ /* 0x000fe20000000f00 */
[----:B------:R-:W-:Y:S01]  /*97b0*/  IMAD R0, R217, 0x60, RZ ;  /* 0x00000060d9007824 */ /* 0x000fe200078e02ff */
[----:B------:R-:W-:Y:S01]  /*97c0*/  MOV R23, R10 ;  /* 0x0000000a00177202 */ /* 0x000fe20000000f00 */
[----:B------:R-:W-:Y:S01]  /*97d0*/  BSSY.RECONVERGENT B0, `(.L_x_6798) ;  /* 0x000005d000007945 */ /* 0x000fe20003800200 */
[----:B----4-:R-:W-:Y:S02]  /*97e0*/  MOV R110, R69 ;  /* 0x00000045006e7202 */ /* 0x010fe40000000f00 */
[----:B------:R-:W-:Y:S01]  /*97f0*/  MOV R111, R68 ;  /* 0x00000044006f7202 */ /* 0x000fe20000000f00 */
        /* <DEDUP_REMOVED lines=90> */
.L_x_6799:
[----:B------:R-:W-:Y:S05]  /*9da0*/  BSYNC.RECONVERGENT B0 ;  /* 0x0000000000007941 */ /* 0x000fea0003800200 */
.L_x_6798:
[----:B------:R-:W-:Y:S11]  /*9db0*/  ISETP.GE.AND P0, PT, R9, R108, PT ;  /* 0x0000006c0900720c */ /* 0x000ff60003f06270 */
[----:B------:R-:W-:Y:S02]  /*9dc0*/  @!UPT UIADD3 URZ, UPT, UPT, URZ, URZ, URZ ;  /* 0x000000fffffff290 */ /* 0x000fe4000fffe0ff */
[----:B------:R-:W-:Y:S05]  /*9dd0*/  @P0 BRA `(.L_x_6797) ;  /* 0x0000000400540947 */ /* 0x000fea0003800000 */
[----:B------:R-:W-:Y:S01]  /*9de0*/  ISETP.GE.AND P0, PT, R9, R13, PT ;  /* 0x0000000d0900720c */ /* 0x000fe20003f06270 */
[----:B--2---:R-:W2:Y:S11]  /*9df0*/  LD.E.128 R36, desc[UR6][R22.64+0x80] ;  /* 0x0000800616247980 */ /* 0x004eb6000c101d00 */
[----:B------:R-:W-:Y:S01]  /*9e00*/  @!UPT UIADD3 URZ, UPT, UPT, URZ, URZ, URZ ;  /* 0x000000fffffff290 */ /* 0x000fe2000fffe0ff */
[----:B------:R-:W-:Y:S04]  /*9e10*/  @!P0 ISETP.GT.AND P1, PT, R19, 0x40, PT ;  /* 0x000000401300880c */ /* 0x000fe80003f24270 */
[----:B------:R-:W-:Y:S02]  /*9e20*/  @!P0 SEL R0, R18, RZ, !P1 ;  /* 0x000000ff12008207 */ /* 0x000fe40004800000 */
[----:B------:R-:W-:Y:S02]  /*9e30*/  @!P0 SEL R8, R97, RZ, !P1 ;  /* 0x000000ff61088207 */ /* 0x000fe40004800000 */
[----:B------:R-:W-:Y:S05]  /*9e40*/  @!P0 IADD3 R0, P6, PT, R89, R0, RZ ;  /* 0x0000000059008210 */ /* 0x000fea0007fde0ff */
[----:B------:R-:W-:Y:S02]  /*9e50*/  @!P0 IMAD.X R8, R78, 0x1, R8, P6 ;  /* 0x000000014e088824 */ /* 0x000fe400030e0608 */
[C---:B------:R-:W-:Y:S03]  /*9e60*/  @!P0 IMAD.SHL.U32 R21, R0.reuse, 0x2, RZ ;  /* 0x0000000200158824 */ /* 0x040fe600078e00ff */
[----:B------:R-:W-:Y:S02]  /*9e70*/  @!P0 SHF.L.U64.HI R8, R0, 0x1, R8 ;  /* 0x0000000100088819 */ /* 0x000fe40000010208 */
[----:B------:R-:W-:Y:S02]  /*9e80*/  @!P0 SEL R0, R20, R18, P1 ;  /* 0x0000001214008207 */ /* 0x000fe40000800000 */
[C---:B------:R-:W-:Y:S03]  /*9e90*/  @!P0 IADD3 R24, P6, PT, R21.reuse, R65, RZ ;  /* 0x0000004115188210 */ /* 0x040fe60007fde0ff */
[----:B------:R-:W-:Y:S01]  /*9ea0*/  @!P0 IMAD.WIDE R2, R0, 0x2, R22 ;  /* 0x0000000200028825 */ /* 0x000fe200078e0216 */
[C---:B------:R-:W-:Y:S04]  /*9eb0*/  @!P0 IADD3.X R25, PT, PT, R8.reuse, R64, RZ, P6, !PT ;  /* 0x0000004008198210 */ /* 0x040fe800037fe4ff */
[----:B------:R3:W4:Y:S08]  /*9ec0*/  @!P0 LD.E.128 R4, desc[UR6][R2.64+0x80] ;  /* 0x0000800602048980 */ /* 0x000730000c101d00 */
[----:B------:R-:W5:Y:S01]  /*9ed0*/  @!P0 LD.E.128 R24, desc[UR6][R24.64+0x80] ;  /* 0x0000800618188980 */ /* 0x000f62000c101d00 */
[----:B---3--:R-:W-:Y:S05]  /*9ee0*/  @!P0 IADD3 R2, P1, PT, R21, R67, RZ ;  /* 0x0000004315028210 */ /* 0x008fea0007f3e0ff */
[----:B------:R-:W-:Y:S01]  /*9ef0*/  @!P0 IMAD.X R3, R8, 0x1, R66, P1 ;  /* 0x0000000108038824 */ /* 0x000fe200008e0642 */
[----:B------:R-:W-:Y:S04]  /*9f00*/  ISETP.GT.AND P1, PT, R19, 0x40, !P0 ;  /* 0x000000401300780c */ /* 0x000fe80004724270 */
[----:B------:R3:W2:Y:S01]  /*9f10*/  @!P0 LD.E.128 R40, desc[UR6][R2.64+0x80] ;  /* 0x0000800602288980 */ /* 0x0006a2000c101d00 */
[C---:B----4-:R-:W-:Y:S01]  /*9f20*/  @!P0 LOP3.LUT R28, R4.reuse, 0xffff0000, RZ, 0xc0, !PT ;  /* 0xffff0000041c8812 */ /* 0x050fe200078ec0ff */
[----:B------:R-:W-:Y:S01]  /*9f30*/  @!P0 IMAD.U32 R29, R4, 0x10000, RZ ;  /* 0x00010000041d8824 */ /* 0x000fe200078e00ff */
[----:B------:R-:W-:Y:S02]  /*9f40*/  @!P0 SHF.L.U32 R4, R5, 0x10, RZ ;  /* 0x0000001005048819 */ /* 0x000fe400000006ff */
[C---:B-----5:R-:W-:Y:S01]  /*9f50*/  @!P0 LOP3.LUT R22, R26.reuse, 0xffff0000, RZ, 0xc0, !PT ;  /* 0xffff00001a168812 */ /* 0x060fe200078ec0ff */
[----:B------:R-:W-:Y:S01]  /*9f60*/  @!P0 IMAD.U32 R23, R26, 0x10000, RZ ;  /* 0x000100001a178824 */ /* 0x000fe200078e00ff */
[C---:B------:R-:W-:Y:S01]  /*9f70*/  @!P0 SHF.L.U32 R21, R27.reuse, 0x10, RZ ;  /* 0x000000101b158819 */ /* 0x040fe200000006ff */
[----:B------:R-:W-:Y:S01]  /*9f80*/  @!P0 IMAD.U32 R0, R24, 0x10000, RZ ;  /* 0x0001000018008824 */ /* 0x000fe200078e00ff */
[----:B------:R-:W-:Y:S01]  /*9f90*/  @!P0 LOP3.LUT R8, R27, 0xffff0000, RZ, 0xc0, !PT ;  /* 0xffff00001b088812 */ /* 0x000fe200078ec0ff */
[----:B------:R-:W-:Y:S01]  /*9fa0*/  @P1 FADD.FTZ R23, -R23, -RZ ;  /* 0x800000ff17171221 */ /* 0x000fe20000010100 */
[----:B---3--:R-:W-:Y:S01]  /*9fb0*/  @!P0 SHF.L.U32 R3, R25, 0x10, RZ ;  /* 0x0000001019038819 */ /* 0x008fe200000006ff */
[----:B------:R-:W-:Y:S01]  /*9fc0*/  @P1 FADD.FTZ R21, -R21, -RZ ;  /* 0x800000ff15151221 */ /* 0x000fe20000010100 */
[----:B------:R-:W-:Y:S01]  /*9fd0*/  @!P0 LOP3.LUT R27, R5, 0xffff0000, RZ, 0xc0, !PT ;  /* 0xffff0000051b8812 */ /* 0x000fe200078ec0ff */
[----:B------:R-:W-:Y:S01]  /*9fe0*/  @!P0 IMAD.U32 R5, R6, 0x10000, RZ ;  /* 0x0001000006058824 */ /* 0x000fe200078e00ff */
[----:B------:R-:W-:Y:S01]  /*9ff0*/  @!P0 LOP3.LUT R2, R24, 0xffff0000, RZ, 0xc0, !PT ;  /* 0xffff000018028812 */ /* 0x000fe200078ec0ff */
[----:B------:R-:W-:Y:S01]  /*a000*/  @P1 FADD.FTZ R22, -R22, -RZ ;  /* 0x800000ff16161221 */ /* 0x000fe20000010100 */
[----:B------:R-:W-:Y:S01]  /*a010*/  @!P0 LOP3.LUT R25, R25, 0xffff0000, RZ, 0xc0, !PT ;  /* 0xffff000019198812 */ /* 0x000fe200078ec0ff */
[----:B------:R-:W-:Y:S01]  /*a020*/  @!P0 FMUL.FTZ R5, R5, R23 ;  /* 0x0000001705058220 */ /* 0x000fe20000410000 */
        /* <DEDUP_REMOVED lines=8> */
[----:B------:R-:W-:Y:S01]  /*a0b0*/  @P1 FADD.FTZ R8, -R8, -RZ ;  /* 0x800000ff08081221 */ /* 0x000fe20000010100 */
[----:B------:R-:W-:Y:S01]  /*a0c0*/  @!P0 FMUL.FTZ R7, R24, R21 ;  /* 0x0000001518078220 */ /* 0x000fe20000410000 */
[----:B------:R-:W-:Y:S01]  /*a0d0*/  @!P0 FMUL.FTZ R6, R6, R22 ;  /* 0x0000001606068220 */ /* 0x000fe20000410000 */
[----:B------:R-:W-:Y:S02]  /*a0e0*/  @!P0 IMAD.U32 R21, R36, 0x10000, RZ ;  /* 0x0001000024158824 */ /* 0x000fe400078e00ff */
[----:B------:R-:W-:Y:S01]  /*a0f0*/  @!P0 FMUL.FTZ R0, R29, R0 ;  /* 0x000000001d008220 */ /* 0x000fe20000410000 */
[C---:B------:R-:W-:Y:S01]  /*a100*/  @!P0 LOP3.LUT R24, R40.reuse, 0xffff0000, RZ, 0xc0, !PT ;  /* 0xffff000028188812 */ /* 0x040fe200078ec0ff */
[----:B------:R-:W-:Y:S01]  /*a110*/  @!P0 IMAD.U32 R22, R40, 0x10000, RZ ;  /* 0x0001000028168824 */ /* 0x000fe200078e00ff */
[----:B------:R-:W-:Y:S01]  /*a120*/  @!P0 LOP3.LUT R29, R42, 0xffff0000, RZ, 0xc0, !PT ;  /* 0xffff00002a1d8812 */ /* 0x000fe200078ec0ff */
[----:B------:R-:W-:Y:S01]  /*a130*/  @!P0 FMUL.FTZ R3, R4, R3 ;  /* 0x0000000304038220 */ /* 0x000fe20000410000 */
[----:B------:R-:W-:Y:S01]  /*a140*/  @!P0 SHF.L.U32 R30, R43, 0x10, RZ ;  /* 0x000000102b1e8819 */ /* 0x000fe200000006ff */
        /* <DEDUP_REMOVED lines=30> */
.L_x_6797:
[----:B------:R-:W-:Y:S05]  /*a330*/  BSYNC.RECONVERGENT B1 ;  /* 0x0000000000017941 */ /* 0x000fea0003800200 */
.L_x_6796:
        /* <DEDUP_REMOVED lines=94> */
.L_x_6803:
[----:B------:R-:W-:Y:S05]  /*a920*/  BSYNC.RECONVERGENT B0 ;  /* 0x0000000000007941 */ /* 0x000fea0003800200 */
.L_x_6802:
        /* <DEDUP_REMOVED lines=88> */
.L_x_6801:
[----:B------:R-:W-:Y:S05]  /*aeb0*/  BSYNC.RECONVERGENT B1 ;  /* 0x0000000000017941 */ /* 0x000fea0003800200 */
.L_x_6800:
[----:B------:R-:W-:Y:S04]  /*aec0*/  BSSY.RECONVERGENT B1, `(.L_x_6804) ;  /* 0x00000bc000017945 */ /* 0x000fe80003800200 */
[----:B------:R-:W-:Y:S05]  /*aed0*/  @!P4 BRA `(.L_x_6805) ;  /* 0x0000000800e8c947 */ /* 0x000fea0003800000 */
[----:B--2-4-:R-:W-:Y:S01]  /*aee0*/  IMAD.MOV.U32 R111, RZ, RZ, R68 ;  /* 0x000000ffff6f7224 */ /* 0x014fe200078e0044 */
[----:B-----5:R-:W-:Y:S01]  /*aef0*/  ISETP.GE.AND P0, PT, R14, R108, PT ;  /* 0x0000006c0e00720c */ /* 0x020fe20003f06270 */
[----:B---3--:R-:W-:Y:S01]  /*af00*/  IMAD R2, R105, 0xa0, RZ ;  /* 0x000000a069027824 */ /* 0x008fe200078e02ff */
[----:B------:R-:W-:Y:S01]  /*af10*/  MOV R22, R11 ;  /* 0x0000000b00167202 */ /* 0x000fe20000000f00 */
[----:B------:R-:W-:Y:S01]  /*af20*/  IMAD R0, R217, 0xa0, RZ ;  /* 0x000000a0d9007824 */ /* 0x000fe200078e02ff */
[----:B------:R-:W-:Y:S01]  /*af30*/  MOV R23, R10 ;  /* 0x0000000a00177202 */ /* 0x000fe20000000f00 */
[----:B------:R-:W-:Y:S01]  /*af40*/  BSSY.RECONVERGENT B0, `(.L_x_6806) ;  /* 0x000005d000007945 */ /* 0x000fe20003800200 */
[----:B------:R-:W-:Y:S02]  /*af50*/  MOV R110, R69 ;  /* 0x00000045006e7202 */ /* 0x000fe40000000f00 */
[----:B------:R-:W-:Y:S01]  /*af60*/  ISETP.GE.AND P4, PT, R9, R108, PT ;  /* 0x0000006c0900720c */ /* 0x000fe20003f86270 */
[----:B------:R-:W-:Y:S04]  /*af70*/  IMAD.WIDE.U32 R22, R104, 0xa0, R22 ;  /* 0x000000a068167825 */ /* 0x000fe800078e0016 */
[----:B------:R-:W-:Y:S01]  /*af80*/  IMAD.WIDE.U32 R110, R216, 0xa0, R110 ;  /* 0x000000a0d86e7825 */ /* 0x000fe200078e006e */
[----:B------:R-:W-:Y:S03]  /*af90*/  IADD3 R23, PT, PT, R23, R2, RZ ;  /* 0x0000000217177210 */ /* 0x000fe60007ffe0ff */
[----:B------:R-:W-:Y:S01]  /*afa0*/  IMAD.IADD R111, R111, 0x1, R0 ;  /* 0x000000016f6f7824 */ /* 0x000fe200078e0200 */
        /* <DEDUP_REMOVED lines=86> */
.L_x_6807:
[----:B------:R-:W-:Y:S05]  /*b510*/  BSYNC.RECONVERGENT B0 ;  /* 0x0000000000007941 */ /* 0x000fea0003800200 */
.L_x_6806:
        /* <DEDUP_REMOVED lines=86> */
.L_x_6805:
[----:B------:R-:W-:Y:S05]  /*ba80*/  BSYNC.RECONVERGENT B1 ;  /* 0x0000000000017941 */ /* 0x000fea0003800200 */
.L_x_6804:
        /* <DEDUP_REMOVED lines=101> */
.L_x_6811:
[----:B------:R-:W-:Y:S05]  /*c0e0*/  BSYNC.RECONVERGENT B0 ;  /* 0x0000000000007941 */ /* 0x000fea0003800200 */
.L_x_6810:
        /* <DEDUP_REMOVED lines=86> */
.L_x_6809:
[----:B------:R-:W-:Y:S05]  /*c650*/  BSYNC.RECONVERGENT B1 ;  /* 0x0000000000017941 */ /* 0x000fea0003800200 */
.L_x_6808:
[----:B------:R-:W-:Y:S04]  /*c660*/  BSSY.RECONVERGENT B1, `(.L_x_6812) ;  /* 0x00000bc000017945 */ /* 0x000fe80003800200 */
[----:B------:R-:W-:Y:S05]  /*c670*/  @!P2 BRA `(.L_x_6813) ;  /* 0x0000000800e8a947 */ /* 0x000fea0003800000 */
[----:B------:R-:W-:Y:S01]  /*c680*/  IMAD.MOV.U32 R113, RZ, RZ, R68 ;  /* 0x000000ffff717224 */ /* 0x000fe200078e0044 */
[----:B-----5:R-:W-:Y:S01]  /*c690*/  ISETP.GE.AND P0, PT, R14, R108, PT ;  /* 0x0000006c0e00720c */ /* 0x020fe20003f06270 */
[----:B--23--:R-:W-:Y:S01]  /*c6a0*/  IMAD R2, R105, 0xe0, RZ ;  /* 0x000000e069027824 */ /* 0x00cfe200078e02ff */
        /* <DEDUP_REMOVED lines=12> */
[----:B----4-:R-:W2:Y:S11]  /*c770*/  LD.E.128 R36, desc[UR6][R24.64] ;  /* 0x0000000618247980 */ /* 0x010eb6000c101d00 */
        /* <DEDUP_REMOVED lines=83> */
.L_x_6815:
[----:B------:R-:W-:Y:S05]  /*ccb0*/  BSYNC.RECONVERGENT B0 ;  /* 0x0000000000007941 */ /* 0x000fea0003800200 */
.L_x_6814:
[----:B------:R-:W-:Y:S05]  /*ccc0*/  @P2 BRA `(.L_x_6813) ;  /* 0x0000000400542947 */ /* 0x000fea0003800000 */
[----:B------:R-:W-:Y:S01]  /*ccd0*/  ISETP.GE.AND P0, PT, R9, R13, PT ;  /* 0x0000000d0900720c */ /* 0x000fe20003f06270 */
[----:B------:R-:W3:Y:S11]  /*cce0*/  LD.E.128 R28, desc[UR6][R24.64+0x80] ;  /* 0x00008006181c7980 */ /* 0x000ef6000c101d00 */
        /* <DEDUP_REMOVED lines=10> */
[----:B------:R-:W-:Y:S03]  /*cd90*/  @!P0 IADD3 R40, P1, PT, R2, R65, RZ ;  /* 0x0000004102288210 */ /* 0x000fe60007f3e0ff */
[----:B------:R-:W5:Y:S01]  /*cda0*/  @!P0 LD.E.128 R4, desc[UR6][R4.64+0x80] ;  /* 0x0000800604048980 */ /* 0x000f62000c101d00 */
[----:B------:R-:W-:Y:S02]  /*cdb0*/  @!P0 IADD3.X R41, PT, PT, R0, R64, RZ, P1, !PT ;  /* 0x0000004000298210 */ /* 0x000fe40000ffe4ff */
[----:B------:R-:W-:Y:S05]  /*cdc0*/  @!P0 IADD3 R2, P1, PT, R2, R67, RZ ;  /* 0x0000004302028210 */ /* 0x000fea0007f3e0ff */
[----:B------:R-:W3:Y:S01]  /*cdd0*/  @!P0 LD.E.128 R40, desc[UR6][R40.64+0x80] ;  /* 0x0000800628288980 */ /* 0x000ee2000c101d00 */
[----:B------:R-:W-:Y:S01]  /*cde0*/  @!P0 IMAD.X R3, R0, 0x1, R66, P1 ;  /* 0x0000000100038824 */ /* 0x000fe200008e0642 */
[----:B------:R-:W-:Y:S06]  /*cdf0*/  ISETP.GT.AND P1, PT, R19, 0x40, !P0 ;  /* 0x000000401300780c */ /* 0x000fec0004724270 */
[----:B--2-4-:R2:W4:Y:S01]  /*ce00*/  @!P0 LD.E.128 R36, desc[UR6][R2.64+0x80] ;  /* 0x0000800602248980 */ /* 0x014522000c101d00 */
[C---:B-----5:R-:W-:Y:S01]  /*ce10*/  @!P0 SHF.L.U32 R8, R7.reuse, 0x10, RZ ;  /* 0x0000001007088819 */ /* 0x060fe200000006ff */
[C---:B------:R-:W-:Y:S01]  /*ce20*/  @!P0 IMAD.U32 R0, R4.reuse, 0x10000, RZ ;  /* 0x0001000004008824 */ /* 0x040fe200078e00ff */
[----:B------:R-:W-:Y:S02]  /*ce30*/  @!P0 LOP3.LUT R18, R7, 0xffff0000, RZ, 0xc0, !PT ;  /* 0xffff000007128812 */ /* 0x000fe400078ec0ff */
[----:B--2---:R-:W-:Y:S02]  /*ce40*/  @!P0 LOP3.LUT R2, R4, 0xffff0000, RZ, 0xc0, !PT ;  /* 0xffff000004028812 */ /* 0x004fe400078ec0ff */
[----:B------:R-:W-:Y:S02]  /*ce50*/  @!P0 SHF.L.U32 R3, R5, 0x10, RZ ;  /* 0x0000001005038819 */ /* 0x000fe400000006ff */
[C---:B---3--:R-:W-:Y:S01]  /*ce60*/  @!P0 SHF.L.U32 R7, R43.reuse, 0x10, RZ ;  /* 0x000000102b078819 */ /* 0x048fe200000006ff */
[----:B------:R-:W-:Y:S01]  /*ce70*/  @!P0 IMAD.U32 R20, R42, 0x10000, RZ ;  /* 0x000100002a148824 */ /* 0x000fe200078e00ff */
[----:B------:R-:W-:Y:S01]  /*ce80*/  @!P0 LOP3.LUT R13, R43, 0xffff0000, RZ, 0xc0, !PT ;  /* 0xffff00002b0d8812 */ /* 0x000fe200078ec0ff */
[----:B------:R-:W-:Y:S01]  /*ce90*/  @!P0 IMAD.U32 R24, R40, 0x10000, RZ ;  /* 0x0001000028188824 */ /* 0x000fe200078e00ff */
[----:B------:R-:W-:Y:S01]  /*cea0*/  @!P0 LOP3.LUT R19, R42, 0xffff0000, RZ, 0xc0, !PT ;  /* 0xffff00002a138812 */ /* 0x000fe200078ec0ff */
[----:B------:R-:W-:Y:S01]  /*ceb0*/  @P1 FADD.FTZ R20, -R20, -RZ ;  /* 0x800000ff14141221 */ /* 0x000fe20000010100 */
[----:B------:R-:W-:Y:S01]  /*cec0*/  @!P0 LOP3.LUT R4, R5, 0xffff0000, RZ, 0xc0, !PT ;  /* 0xffff000005048812 */ /* 0x000fe200078ec0ff */
[----:B------:R-:W-:Y:S01]  /*ced0*/  @P1 FADD.FTZ R13, -R13, -RZ ;  /* 0x800000ff0d0d1221 */ /* 0x000fe20000010100 */
[----:B------:R-:W-:Y:S01]  /*cee0*/  @!P0 LOP3.LUT R23, R40, 0xffff0000, RZ, 0xc0, !PT ;  /* 0xffff000028178812 */ /* 0x000fe200078ec0ff */
[----:B------:R-:W-:Y:S01]  /*cef0*/  @P1 FADD.FTZ R19, -R19, -RZ ;  /* 0x800000ff13131221 */ /* 0x000fe20000010100 */
[C---:B------:R-:W-:Y:S01]  /*cf00*/  @!P0 SHF.L.U32 R22, R41.reuse, 0x10, RZ ;  /* 0x0000001029168819 */ /* 0x040fe200000006ff */
[C---:B------:R-:W-:Y:S01]  /*cf10*/  @!P0 IMAD.U32 R5, R6.reuse, 0x10000, RZ ;  /* 0x0001000006058824 */ /* 0x040fe200078e00ff */
[----:B------:R-:W-:Y:S01]  /*cf20*/  @!P0 LOP3.LUT R21, R41, 0xffff0000, RZ, 0xc0, !PT ;  /* 0xffff000029158812 */ /* 0x000fe200078ec0ff */
[----:B------:R-:W-:Y:S01]  /*cf30*/  @P1 FADD.FTZ R7, -R7, -RZ ;  /* 0x800000ff07071221 */ /* 0x000fe20000010100 */
[----:B------:R-:W-:Y:S01]  /*cf40*/  @!P0 LOP3.LUT R6, R6, 0xffff0000, RZ, 0xc0, !PT ;  /* 0xffff000006068812 */ /* 0x000fe200078ec0ff */
[----:B------:R-:W-:Y:S01]  /*cf50*/  @P1 FADD.FTZ R24, -R24, -RZ ;  /* 0x800000ff18181221 */ /* 0x000fe20000010100 */
[----:B----4-:R-:W-:Y:S01]  /*cf60*/  @!P0 LOP3.LUT R25, R38, 0xffff0000, RZ, 0xc0, !PT ;  /* 0xffff000026198812 */ /* 0x010fe200078ec0ff */
[----:B------:R-:W-:Y:S01]  /*cf70*/  @P1 FADD.FTZ R21, -R21, -RZ ;  /* 0x800000ff15151221 */ /* 0x000fe20000010100 */
[C---:B------:R-:W-:Y:S01]  /*cf80*/  @!P0 SHF.L.U32 R26, R39.reuse, 0x10, RZ ;  /* 0x00000010271a8819 */ /* 0x040fe200000006ff */
[----:B------:R-:W-:Y:S01]  /*cf90*/  @!P0 FMUL.FTZ R7, R8, R7 ;  /* 0x0000000708078220 */ /* 0x000fe20000410000 */
[----:B------:R-:W-:Y:S01]  /*cfa0*/  @!P0 LOP3.LUT R27, R39, 0xffff0000, RZ, 0xc0, !PT ;  /* 0xffff0000271b8812 */ /* 0x000fe200078ec0ff */
        /* <DEDUP_REMOVED lines=39> */
.L_x_6813:
[----:B------:R-:W-:Y:S05]  /*d220*/  BSYNC.RECONVERGENT B1 ;  /* 0x0000000000017941 */ /* 0x000fea0003800200 */
.L_x_6812:
[----:B------:R-:W-:Y:S01]  /*d230*/  MOV R5, R66 ;  /* 0x0000004200057202 */ /* 0x000fe20000000f00 */
[----:B------:R-:W4:Y:S01]  /*d240*/  LD.E R0, desc[UR6][R132.64+0xd0] ;  /* 0x0000d00684007980 */ /* 0x000f22000c101900 */
[----:B--23--:R-:W-:Y:S01]  /*d250*/  MOV R3, R64 ;  /* 0x0000004000037202 */ /* 0x00cfe20000000f00 */
[----:B------:R-:W-:Y:S02]  /*d260*/  IMAD.MOV.U32 R4, RZ, RZ, R67 ;  /* 0x000000ffff047224 */ /* 0x000fe400078e0043 */
[----:B------:R-:W-:Y:S02]  /*d270*/  IMAD.MOV.U32 R2, RZ, RZ, R65 ;  /* 0x000000ffff027224 */ /* 0x000fe400078e0041 */
[----:B----4-:R-:W-:Y:S05]  /*d280*/  IMAD.U32 R0, R0, -0x40, RZ ;  /* 0xffffffc000007824 */ /* 0x010fea00078e00ff */
[C---:B------:R-:W-:Y:S02]  /*d290*/  LEA R67, P1, R0.reuse, R4, 0x1 ;  /* 0x0000000400437211 */ /* 0x040fe400078208ff */
[C---:B------:R-:W-:Y:S02]  /*d2a0*/  LEA R65, P0, R0.reuse, R2, 0x1 ;  /* 0x0000000200417211 */ /* 0x040fe400078008ff */
[C---:B------:R-:W-:Y:S02]  /*d2b0*/  LEA.HI.X.SX32 R66, R0.reuse, R5, 0x1, P1 ;  /* 0x0000000500427211 */ /* 0x040fe400008f0eff */
[----:B------:R-:W-:Y:S09]  /*d2c0*/  LEA.HI.X.SX32 R64, R0, R3, 0x1, P0 ;  /* 0x0000000300407211 */ /* 0x000ff200000f0eff */
.L_x_6750:
[----:B------:R-:W-:Y:S05]  /*d2d0*/  BSYNC.RECONVERGENT B2 ;  /* 0x0000000000027941 */ /* 0x000fea0003800200 */
.L_x_6734:
        /* <DEDUP_REMOVED lines=30> */
[----:B------:R-:W3:Y:S01]  /*d4c0*/  LD.E.64 R24, desc[UR6][R132.64+0x40] ;  /* 0x0000400684187980 */ /* 0x000ee2000c101b00 */
[----:B------:R-:W-:Y:S05]  /*d4d0*/  IABS R6, R96 ;  /* 0x0000006000067213 */ /* 0x000fea0000000000 */
[----:B------:R-:W4:Y:S06]  /*d4e0*/  LD.E.64 R22, desc[UR6][R132.64+0x20] ;  /* 0x0000200684167980 */ /* 0x000f2c000c101b00 */
[----:B------:R-:W4:Y:S01]  /*d4f0*/  LD.E.64 R20, desc[UR6][R132.64+0x28] ;  /* 0x0000280684147980 */ /* 0x000f22000c101b00 */
[-C--:B--2---:R-:W-:Y:S02]  /*d500*/  IABS R7, R2.reuse ;  /* 0x0000000200077213 */ /* 0x084fe40000000000 */
[----:B------:R-:W-:Y:S02]  /*d510*/  IABS R5, R2 ;  /* 0x0000000200057213 */ /* 0x000fe40000000000 */
[----:B------:R-:W1:Y:S03]  /*d520*/  I2F.RP R0, R7 ;  /* 0x0000000700007306 */ /* 0x000e660000209400 */
[----:B------:R-:W-:Y:S07]  /*d530*/  IMAD.MOV R5, RZ, RZ, -R5 ;  /* 0x000000ffff057224 */ /* 0x000fee00078e0a05 */
[----:B-1----:R-:W1:Y:S02]  /*d540*/  MUFU.RCP R0, R0 ;  /* 0x0000000000007308 */ /* 0x002e640000001000 */
[----:B-1----:R-:W-:Y:S08]  /*d550*/  VIADD R0, R0, 0xffffffe ;  /* 0x0ffffffe00007836 */ /* 0x002ff00000000000 */
[----:B------:R-:W1:Y:S02]  /*d560*/  F2I.FTZ.U32.TRUNC.NTZ R19, R0 ;  /* 0x0000000000137305 */ /* 0x000e64000021f000 */
[--C-:B-1----:R-:W-:Y:S04]  /*d570*/  IMAD.MOV R4, RZ, RZ, -R19.reuse ;  /* 0x000000ffff047224 */ /* 0x102fe800078e0a13 */
[----:B------:R-:W-:Y:S04]  /*d580*/  IMAD R4, R4, R7, RZ ;  /* 0x0000000704047224 */ /* 0x000fe800078e02ff */
[----:B------:R-:W-:Y:S02]  /*d590*/  IMAD.HI.U32 R4, R19, R4, R18 ;  /* 0x0000000413047227 */ /* 0x000fe400078e0012 */
[----:B------:R-:W2:Y:S04]  /*d5a0*/  LD.E.64 R18, desc[UR6][R132.64+0x38] ;  /* 0x0000380684127980 */ /* 0x000ea8000c101b00 */
[----:B------:R-:W-:Y:S04]  /*d5b0*/  IMAD.HI.U32 R0, R4, R3, RZ ;  /* 0x0000000304007227 */ /* 0x000fe800078e00ff */
[----:B------:R-:W-:Y:S02]  /*d5c0*/  IMAD R3, R0, R5, R3 ;  /* 0x0000000500037224 */ /* 0x000fe400078e0203 */
[----:B------:R-:W-:Y:S03]  /*d5d0*/  IMAD.HI.U32 R4, R4, R6, RZ ;  /* 0x0000000604047227 */ /* 0x000fe600078e00ff */
[C---:B------:R-:W-:Y:S01]  /*d5e0*/  ISETP.GT.U32.AND P0, PT, R7.reuse, R3, PT ;  /* 0x000000030700720c */ /* 0x040fe20003f04070 */
[----:B------:R-:W-:Y:S01]  /*d5f0*/  IMAD R6, R4, R5, R6 ;  /* 0x0000000504067224 */ /* 0x000fe200078e0206 */
[----:B------:R-:W-:Y:S04]  /*d600*/  LOP3.LUT R5, R96, R2, RZ, 0x3c, !PT ;  /* 0x0000000260057212 */ /* 0x000fe800078e3cff */
[----:B------:R-:W-:Y:S02]  /*d610*/  ISETP.GT.U32.AND P3, PT, R7, R6, PT ;  /* 0x000000060700720c */ /* 0x000fe40003f64070 */
[----:B------:R-:W-:Y:S05]  /*d620*/  ISETP.GE.AND P2, PT, R5, RZ, PT ;  /* 0x000000ff0500720c */ /* 0x000fea0003f46270 */
[----:B------:R-:W-:Y:S02]  /*d630*/  @!P0 IMAD.IADD R3, R3, 0x1, -R7 ;  /* 0x0000000103038824 */ /* 0x000fe400078e0a07 */
[----:B------:R-:W-:Y:S01]  /*d640*/  @!P0 VIADD R0, R0, 0x1 ;  /* 0x0000000100008836 */ /* 0x000fe20000000000 */
[----:B------:R-:W-:Y:S02]  /*d650*/  ISETP.NE.AND P0, PT, R2, RZ, PT ;  /* 0x000000ff0200720c */ /* 0x000fe40003f05270 */
[-C--:B------:R-:W-:Y:S01]  /*d660*/  ISETP.GE.U32.AND P4, PT, R3, R7.reuse, PT ;  /* 0x000000070300720c */ /* 0x080fe20003f86070 */
[----:B------:R-:W-:Y:S01]  /*d670*/  @!P3 VIADD R4, R4, 0x1 ;  /* 0x000000010404b836 */ /* 0x000fe20000000000 */
[-C--:B------:R-:W-:Y:S02]  /*d680*/  @!P3 IADD3 R6, PT, PT, R6, -R7.reuse, RZ ;  /* 0x800000070606b210 */ /* 0x080fe40007ffe0ff */
[-C--:B------:R-:W-:Y:S02]  /*d690*/  LOP3.LUT R3, R81, R2.reuse, RZ, 0x3c, !PT ;  /* 0x0000000251037212 */ /* 0x080fe400078e3cff */
[----:B------:R-:W-:Y:S02]  /*d6a0*/  ISETP.GE.U32.AND P5, PT, R6, R7, PT ;  /* 0x000000070600720c */ /* 0x000fe40003fa6070 */
[----:B------:R-:W-:Y:S02]  /*d6b0*/  ISETP.GE.AND P1, PT, R3, RZ, PT ;  /* 0x000000ff0300720c */ /* 0x000fe40003f26270 */
[----:B------:R-:W-:Y:S03]  /*d6c0*/  LOP3.LUT R3, RZ, R2, RZ, 0x33, !PT ;  /* 0x00000002ff037212 */ /* 0x000fe600078e33ff */
[----:B------:R-:W-:Y:S06]  /*d6d0*/  @P4 IADD3 R0, PT, PT, R0, 0x1, RZ ;  /* 0x0000000100004810 */ /* 0x000fec0007ffe0ff */
        /* <DEDUP_REMOVED lines=12> */
[-C--:B---3--:R-:W-:Y:S01]  /*d7a0*/  IMAD R3, R25, R0.reuse, RZ ;  /* 0x0000000019037224 */ /* 0x088fe200078e02ff */
[----:B------:R-:W-:Y:S01]  /*d7b0*/  SHF.R.S32.HI R2, RZ, 0x1f, R0 ;  /* 0x0000001fff027819 */ /* 0x000fe20000011400 */
[C---:B------:R-:W-:Y:S01]  /*d7c0*/  IMAD.WIDE.U32 R26, R24.reuse, R0, RZ ;  /* 0x00000000181a7225 */ /* 0x040fe200078e00ff */
[----:B------:R-:W4:Y:S03]  /*d7d0*/  LD.E R4, desc[UR6][R6.64] ;  /* 0x0000000606047980 */ /* 0x000f26000c101900 */
[----:B----4-:R-:W-:Y:S02]  /*d7e0*/  IMAD.IADD R6, R5, 0x1, -R4 ;  /* 0x0000000105067824 */ /* 0x010fe400078e0a04 */
[----:B------:R-:W-:Y:S02]  /*d7f0*/  IMAD R4, R24, R2, R3 ;  /* 0x0000000218047224 */ /* 0x000fe400078e0203 */
[-C--:B------:R-:W-:Y:S01]  /*d800*/  IMAD R3, R23, R6.reuse, RZ ;  /* 0x0000000617037224 */ /* 0x080fe200078e02ff */
[----:B------:R-:W-:Y:S01]  /*d810*/  SHF.R.S32.HI R5, RZ, 0x1f, R6 ;  /* 0x0000001fff057819 */ /* 0x000fe20000011406 */
[C---:B------:R-:W-:Y:S01]  /*d820*/  IMAD.WIDE.U32 R24, R22.reuse, R6, RZ ;  /* 0x0000000616187225 */ /* 0x040fe200078e00ff */
[----:B------:R-:W-:Y:S03]  /*d830*/  IADD3 R23, PT, PT, R27, R4, RZ ;  /* 0x000000041b177210 */ /* 0x000fe60007ffe0ff */
[----:B------:R-:W-:Y:S01]  /*d840*/  IMAD R3, R22, R5, R3 ;  /* 0x0000000516037224 */ /* 0x000fe200078e0203 */
[----:B------:R-:W-:Y:S03]  /*d850*/  MOV R22, R26 ;  /* 0x0000001a00167202 */ /* 0x000fe60000000f00 */
[----:B------:R-:W-:Y:S02]  /*d860*/  IMAD.IADD R25, R25, 0x1, R3 ;  /* 0x0000000119197824 */ /* 0x000fe400078e0203 */
[----:B------:R-:W-:Y:S04]  /*d870*/  IMAD.WIDE.U32 R22, R6, R20, R22 ;  /* 0x0000001406167225 */ /* 0x000fe800078e0016 */
[----:B------:R-:W-:Y:S01]  /*d880*/  IMAD R6, R21, R6, RZ ;  /* 0x0000000615067224 */ /* 0x000fe200078e02ff */
[----:B------:R-:W-:Y:S01]  /*d890*/  LEA R71, P1, R22, R71, 0x1 ;  /* 0x0000004716477211 */ /* 0x000fe200078208ff */
[----:B--2---:R-:W-:Y:S02]  /*d8a0*/  IMAD R3, R19, R0, RZ ;  /* 0x0000000013037224 */ /* 0x004fe400078e02ff */
        /* <DEDUP_REMOVED lines=8> */
.L_x_6817:
[----:B------:R-:W-:Y:S05]  /*d930*/  BSYNC.RECONVERGENT B0 ;  /* 0x0000000000007941 */ /* 0x000fea0003800200 */
.L_x_6816:
[----:B------:R-:W-:Y:S11]  /*d940*/  ISETP.GT.AND P0, PT, R63, R53, PT ;  /* 0x000000353f00720c */ /* 0x000ff60003f04270 */
[----:B------:R-:W-:Y:S02]  /*d950*/  @!UPT UIADD3 URZ, UPT, UPT, URZ, URZ, URZ ;  /* 0x000000fffffff290 */ /* 0x000fe4000fffe0ff */
[----:B------:R-:W-:Y:S05]  /*d960*/  @P0 BRA `(.L_x_6818) ;  /* 0xffffff4c008c0947 */ /* 0x000fea000383ffff */
.L_x_6717:
[----:B------:R-:W-:Y:S05]  /*d970*/  WARPSYNC.ALL ;  /* 0x0000000000007948 */ /* 0x000fea0003800000 */
[----:B------:R-:W-:Y:S06]  /*d980*/  BAR.SYNC.DEFER_BLOCKING 0x0 ;  /* 0x0000000000007b1d */ /* 0x000fec0000010000 */
[----:B------:R-:W2:Y:S01]  /*d990*/  LD.E R2, desc[UR6][R132.64+0xd0] ;  /* 0x0000d00684027980 */ /* 0x000ea2000c101900 */
[----:B------:R-:W-:Y:S01]  /*d9a0*/  BSSY.RECONVERGENT B3, `(.L_x_6819) ;  /* 0x0000562000037945 */ /* 0x000fe20003800200 */
[C---:B-----5:R-:W-:Y:S01]  /*d9b0*/  SHF.L.U64.HI R36, R106.reuse, 0x4, R107 ;  /* 0x000000046a247819 */ /* 0x060fe2000001026b */
        /* <DEDUP_REMOVED lines=29> */
.L_x_6822:
[----:B------:R-:W-:Y:S05]  /*db90*/  BSYNC.RECONVERGENT B0 ;  /* 0x0000000000007941 */ /* 0x000fea0003800200 */
.L_x_6821:
        /* <DEDUP_REMOVED lines=14> */
.L_x_6824:
[----:B------:R-:W-:Y:S05]  /*dc80*/  BSYNC.RECONVERGENT B0 ;  /* 0x0000000000007941 */ /* 0x000fea0003800200 */
.L_x_6823:
        /* <DEDUP_REMOVED lines=16> */
.L_x_6826:
[----:B------:R-:W-:Y:S05]  /*dd90*/  BSYNC.RECONVERGENT B0 ;  /* 0x0000000000007941 */ /* 0x000fea0003800200 */
.L_x_6825:
        /* <DEDUP_REMOVED lines=16> */
.L_x_6820:
        /* <DEDUP_REMOVED lines=49> */
[C---:B------:R-:W-:Y:S01]  /*e1b0*/  IMAD.U32 R25, R18.reuse, 0x10000, RZ ;  /* 0x0001000012197824 */ /* 0x040fe200078e00ff */
[----:B------:R-:W-:Y:S02]  /*e1c0*/  LOP3.LUT R23, R19, 0xffff0000, RZ, 0xc0, !PT ;  /* 0xffff000013177812 */ /* 0x000fe400078ec0ff */
[----:B------:R-:W-:Y:S02]  /*e1d0*/  LOP3.LUT R27, R18, 0xffff0000, RZ, 0xc0, !PT ;  /* 0xffff0000121b7812 */ /* 0x000fe400078ec0ff */
[----:B------:R-:W-:-:S02]  /*e1e0*/  LOP3.LUT R12, R17, 0xffff0000, RZ, 0xc0, !PT ;  /* 0xffff0000110c7812 */ /* 0x000fc400078ec0ff */
[----:B------:R-:W-:Y:S01]  /*e1f0*/  SHF.L.U32 R13, R17, 0x10, RZ ;  /* 0x00000010110d7819 */ /* 0x000fe200000006ff */
[C---:B------:R-:W-:Y:S01]  /*e200*/  IMAD.U32 R17, R16.reuse, 0x10000, RZ ;  /* 0x0001000010117824 */ /* 0x040fe200078e00ff */
[----:B------:R-:W-:Y:S02]  /*e210*/  LOP3.LUT R26, R16, 0xffff0000, RZ, 0xc0, !PT ;  /* 0xffff0000101a7812 */ /* 0x000fe400078ec0ff */
[C---:B--2---:R-:W-:Y:S02]  /*e220*/  LOP3.LUT R19, R5.reuse, 0xffff0000, RZ, 0xc0, !PT ;  /* 0xffff000005137812 */ /* 0x044fe400078ec0ff */
[----:B------:R-:W-:Y:S02]  /*e230*/  SHF.L.U32 R5, R5, 0x10, RZ ;  /* 0x0000001005057819 */ /* 0x000fe400000006ff */
[----:B---3--:R-:W-:Y:S01]  /*e240*/  LOP3.LUT R21, R7, 0xffff0000, RZ, 0xc0, !PT ;  /* 0xffff000007157812 */ /* 0x008fe200078ec0ff */
[----:B------:R-:W-:Y:S01]  /*e250*/  FMUL.FTZ R18, R23, R19 ;  /* 0x0000001317127220 */ /* 0x000fe20000410000 */
[----:B------:R-:W-:Y:S01]  /*e260*/  LOP3.LUT R20, R4, 0xffff0000, RZ, 0xc0, !PT ;  /* 0xffff000004147812 */ /* 0x000fe200078ec0ff */
[----:B------:R-:W-:Y:S01]  /*e270*/  IMAD.U32 R7, R7, 0x10000, RZ ;  /* 0x0001000007077824 */ /* 0x000fe200078e00ff */
[----:B------:R-:W-:Y:S01]  /*e280*/  LOP3.LUT R22, R6, 0xffff0000, RZ, 0xc0, !PT ;  /* 0xffff000006167812 */ /* 0x000fe200078ec0ff */
[-C--:B------:R-:W-:Y:S01]  /*e290*/  FMUL.FTZ R23, R23, R21.reuse ;  /* 0x0000001517177220 */ /* 0x080fe20000410000 */
[----:B------:R-:W-:Y:S01]  /*e2a0*/  SHF.L.U32 R4, R4, 0x10, RZ ;  /* 0x0000001004047819 */ /* 0x000fe200000006ff */
[----:B------:R-:W-:Y:S01]  /*e2b0*/  FMUL.FTZ R16, R12, R20 ;  /* 0x000000140c107220 */ /* 0x000fe20000410000 */
[C---:B------:R-:W-:Y:S01]  /*e2c0*/  FFMA.FTZ R18, R24.reuse, R21, -R18 ;  /* 0x0000001518127223 */ /* 0x040fe20000010812 */
[----:B------:R-:W-:Y:S01]  /*e2d0*/  FFMA.FTZ R23, R24, R19, R23 ;  /* 0x0000001318177223 */ /* 0x000fe20000010017 */
[C---:B------:R-:W-:Y:S01]  /*e2e0*/  FMUL.FTZ R19, R27.reuse, R5 ;  /* 0x000000051b137220 */ /* 0x040fe20000410000 */
[----:B------:R-:W-:Y:S01]  /*e2f0*/  FMUL.FTZ R27, R27, R7 ;  /* 0x000000071b1b7220 */ /* 0x000fe20000410000 */
[----:B------:R-:W-:Y:S01]  /*e300*/  FMUL.FTZ R12, R12, R22 ;  /* 0x000000160c0c7220 */ /* 0x000fe20000410000 */
[----:B------:R-:W-:-:S02]  /*e310*/  IMAD.U32 R6, R6, 0x10000, RZ ;  /* 0x0001000006067824 */ /* 0x000fc400078e00ff */
[C---:B------:R-:W-:Y:S01]  /*e320*/  FFMA.FTZ R19, R25.reuse, R7, -R19 ;  /* 0x0000000719137223 */ /* 0x040fe20000010813 */
[----:B------:R-:W-:Y:S01]  /*e330*/  FFMA.FTZ R27, R25, R5, R27 ;  /* 0x00000005191b7223 */ /* 0x000fe2000001001b */
[C---:B------:R-:W-:Y:S01]  /*e340*/  FFMA.FTZ R16, R13.reuse, R22, -R16 ;  /* 0x000000160d107223 */ /* 0x040fe20000010810 */
[----:B------:R-:W-:Y:S01]  /*e350*/  FFMA.FTZ R12, R13, R20, R12 ;  /* 0x000000140d0c7223 */ /* 0x000fe2000001000c */
[C---:B------:R-:W-:Y:S01]  /*e360*/  FMUL.FTZ R13, R26.reuse, R4 ;  /* 0x000000041a0d7220 */ /* 0x040fe20000410000 */
[----:B------:R-:W-:Y:S01]  /*e370*/  FMUL.FTZ R26, R26, R6 ;  /* 0x000000061a1a7220 */ /* 0x000fe20000410000 */
[----:B------:R-:W-:Y:S02]  /*e380*/  F2FP.BF16.F32.PACK_AB R18, R23, R18 ;  /* 0x000000121712723e */ /* 0x000fe400000010ff */
[----:B------:R-:W-:Y:S01]  /*e390*/  F2FP.BF16.F32.PACK_AB R19, R27, R19 ;  /* 0x000000131b13723e */ /* 0x000fe200000010ff */
[C---:B------:R-:W-:Y:S01]  /*e3a0*/  FFMA.FTZ R13, R17.reuse, R6, -R13 ;  /* 0x00000006110d7223 */ /* 0x040fe2000001080d */
[----:B------:R-:W-:Y:S01]  /*e3b0*/  FFMA.FTZ R26, R17, R4, R26 ;  /* 0x00000004111a7223 */ /* 0x000fe2000001001a */
[----:B------:R-:W-:-:S02]  /*e3c0*/  F2FP.BF16.F32.PACK_AB R16, R12, R16 ;  /* 0x000000100c10723e */ /* 0x000fc400000010ff */
[-C--:B------:R-:W-:Y:S02]  /*e3d0*/  LOP3.LUT R19, R19, R18.reuse, RZ, 0x3c, !PT ;  /* 0x0000001213137212 */ /* 0x080fe400078e3cff */
[----:B------:R-:W-:Y:S02]  /*e3e0*/  F2FP.BF16.F32.PACK_AB R13, R26, R13 ;  /* 0x0000000d1a0d723e */ /* 0x000fe400000010ff */
[C---:B------:R-:W-:Y:S02]  /*e3f0*/  LOP3.LUT R18, R19.reuse, R18, RZ, 0x3c, !PT ;  /* 0x0000001213127212 */ /* 0x040fe400078e3cff */
[----:B------:R-:W-:Y:S02]  /*e400*/  MOV R17, R16 ;  /* 0x0000001000117202 */ /* 0x000fe40000000f00 */
[----:B------:R-:W-:Y:S02]  /*e410*/  MOV R16, R13 ;  /* 0x0000000d00107202 */ /* 0x000fe40000000f00 */
[----:B------:R-:W-:-:S02]  /*e420*/  LOP3.LUT R19, R19, R18, RZ, 0x3c, !PT ;  /* 0x0000001213137212 */ /* 0x000fc400078e3cff */
.L_x_6834:
[----:B------:R-:W-:Y:S05]  /*e430*/  BSYNC.RECONVERGENT B0 ;  /* 0x0000000000007941 */ /* 0x000fea0003800200 */
.L_x_6833:
[----:B-----5:R-:W-:Y:S01]  /*e440*/  IMAD.MOV.U32 R6, RZ, RZ, R18 ;  /* 0x000000ffff067224 */ /* 0x020fe200078e0012 */
[----:B------:R-:W-:Y:S01]  /*e450*/  MOV R4, R16 ;  /* 0x0000001000047202 */ /* 0x000fe20000000f00 */
[----:B------:R-:W-:Y:S01]  /*e460*/  IMAD.MOV.U32 R7, RZ, RZ, R19 ;  /* 0x000000ffff077224 */ /* 0x000fe200078e0013 */
[----:B------:R-:W-:Y:S02]  /*e470*/  MOV R5, R17 ;  /* 0x0000001100057202 */ /* 0x000fe40000000f00 */
.L_x_6832:
[----:B------:R-:W-:Y:S05]  /*e480*/  BSYNC.RECONVERGENT B1 ;  /* 0x0000000000017941 */ /* 0x000fea0003800200 */
.L_x_6831:
        /* <DEDUP_REMOVED lines=53> */
.L_x_6836:
[----:B------:R-:W-:Y:S05]  /*e7e0*/  BSYNC.RECONVERGENT B0 ;  /* 0x0000000000007941 */ /* 0x000fea0003800200 */
.L_x_6835:
[----:B-----5:R3:W-:Y:S02]  /*e7f0*/  STS.128 [R50+0x2000], R16 ;  /* 0x0020001032007388 */ /* 0x0207e40000000c00 */
.L_x_6830:
[----:B------:R-:W-:Y:S05]  /*e800*/  BSYNC.RECONVERGENT B2 ;  /* 0x0000000000027941 */ /* 0x000fea0003800200 */
.L_x_6829:
        /* <DEDUP_REMOVED lines=21> */
[----:B------:R-:W-:-:S05]  /*e960*/  IMAD.X R7, R33, 0x1, R4, P0 ;  /* 0x0000000121077824 */ /* 0x000fca00000e0604 */
[----:B------:R-:W2:Y:S04]  /*e970*/  LD.E.64 R4, desc[UR6][R6.64] ;  /* 0x0000000606047980 */ /* 0x000ea8000c101b00 */
[----:B------:R1:W4:Y:S01]  /*e980*/  LD.E.64 R6, desc[UR6][R20.64] ;  /* 0x0000000614067980 */ /* 0x000322000c101b00 */
[C---:B-----5:R-:W-:Y:S01]  /*e990*/  SHF.L.U32 R25, R19.reuse, 0x10, RZ ;  /* 0x0000001013197819 */ /* 0x060fe200000006ff */
[C---:B------:R-:W-:Y:S01]  /*e9a0*/  IMAD.U32 R26, R18.reuse, 0x10000, RZ ;  /* 0x00010000121a7824 */ /* 0x040fe200078e00ff */
[----:B------:R-:W-:Y:S02]  /*e9b0*/  LOP3.LUT R24, R19, 0xffff0000, RZ, 0xc0, !PT ;  /* 0xffff000013187812 */ /* 0x000fe400078ec0ff */
[----:B------:R-:W-:Y:S02]  /*e9c0*/  LOP3.LUT R13, R17, 0xffff0000, RZ, 0xc0, !PT ;  /* 0xffff0000110d7812 */ /* 0x000fe400078ec0ff */
[----:B------:R-:W-:-:S02]  /*e9d0*/  LOP3.LUT R28, R18, 0xffff0000, RZ, 0xc0, !PT ;  /* 0xffff0000121c7812 */ /* 0x000fc400078ec0ff */
[C---:B------:R-:W-:Y:S02]  /*e9e0*/  LOP3.LUT R27, R16.reuse, 0xffff0000, RZ, 0xc0, !PT ;  /* 0xffff0000101b7812 */ /* 0x040fe400078ec0ff */
[----:B-1----:R-:W-:Y:S01]  /*e9f0*/  SHF.L.U32 R20, R17, 0x10, RZ ;  /* 0x0000001011147819 */ /* 0x002fe200000006ff */
[----:B------:R-:W-:Y:S01]  /*ea00*/  IMAD.U32 R17, R16, 0x10000, RZ ;  /* 0x0001000010117824 */ /* 0x000fe200078e00ff */
[C---:B--2---:R-:W-:Y:S02]  /*ea10*/  LOP3.LUT R19, R5.reuse, 0xffff0000, RZ, 0xc0, !PT ;  /* 0xffff000005137812 */ /* 0x044fe400078ec0ff */
[C---:B------:R-:W-:Y:S02]  /*ea20*/  LOP3.LUT R21, R4.reuse, 0xffff0000, RZ, 0xc0, !PT ;  /* 0xffff000004157812 */ /* 0x040fe400078ec0ff */
[----:B------:R-:W-:Y:S01]  /*ea30*/  SHF.L.U32 R4, R4, 0x10, RZ ;  /* 0x0000001004047819 */ /* 0x000fe200000006ff */
[----:B------:R-:W-:Y:S01]  /*ea40*/  FMUL.FTZ R18, R24, R19 ;  /* 0x0000001318127220 */ /* 0x000fe20000410000 */
[----:B------:R-:W-:Y:S01]  /*ea50*/  SHF.L.U32 R5, R5, 0x10, RZ ;  /* 0x0000001005057819 */ /* 0x000fe200000006ff */
[----:B------:R-:W-:Y:S01]  /*ea60*/  FMUL.FTZ R16, R13, R21 ;  /* 0x000000150d107220 */ /* 0x000fe20000410000 */
[C---:B----4-:R-:W-:Y:S01]  /*ea70*/  LOP3.LUT R22, R7.reuse, 0xffff0000, RZ, 0xc0, !PT ;  /* 0xffff000007167812 */ /* 0x050fe200078ec0ff */
[----:B------:R-:W-:Y:S01]  /*ea80*/  IMAD.U32 R7, R7, 0x10000, RZ ;  /* 0x0001000007077824 */ /* 0x000fe200078e00ff */
[C---:B------:R-:W-:Y:S01]  /*ea90*/  LOP3.LUT R23, R6.reuse, 0xffff0000, RZ, 0xc0, !PT ;  /* 0xffff000006177812 */ /* 0x040fe200078ec0ff */
[----:B------:R-:W-:-:S02]  /*eaa0*/  IMAD.U32 R6, R6, 0x10000, RZ ;  /* 0x0001000006067824 */ /* 0x000fc400078e00ff */
[-C--:B------:R-:W-:Y:S01]  /*eab0*/  FMUL.FTZ R24, R24, R22.reuse ;  /* 0x0000001618187220 */ /* 0x080fe20000410000 */
[----:B------:R-:W-:Y:S01]  /*eac0*/  FFMA.FTZ R18, R25, R22, -R18 ;  /* 0x0000001619127223 */ /* 0x000fe20000010812 */
[-C--:B------:R-:W-:Y:S01]  /*ead0*/  FMUL.FTZ R13, R13, R23.reuse ;  /* 0x000000170d0d7220 */ /* 0x080fe20000410000 */
[C---:B------:R-:W-:Y:S01]  /*eae0*/  FFMA.FTZ R16, R20.reuse, R23, -R16 ;  /* 0x0000001714107223 */ /* 0x040fe20000010810 */
[----:B------:R-:W-:Y:S01]  /*eaf0*/  FFMA.FTZ R24, R25, R19, R24 ;  /* 0x0000001319187223 */ /* 0x000fe20000010018 */
[C---:B------:R-:W-:Y:S01]  /*eb00*/  FMUL.FTZ R19, R27.reuse, R4 ;  /* 0x000000041b137220 */ /* 0x040fe20000410000 */
[----:B------:R-:W-:Y:S01]  /*eb10*/  FFMA.FTZ R13, R20, R21, R13 ;  /* 0x00000015140d7223 */ /* 0x000fe2000001000d */
        /* <DEDUP_REMOVED lines=11> */
[----:B------:R-:W-:Y:S01]  /*ebd0*/  MOV R17, R16 ;  /* 0x0000001000117202 */ /* 0x000fe20000000f00 */
[----:B------:R-:W-:Y:S01]  /*ebe0*/  IMAD.MOV.U32 R16, RZ, RZ, R19 ;  /* 0x000000ffff107224 */ /* 0x000fe200078e0013 */
[----:B------:R-:W-:Y:S01]  /*ebf0*/  MOV R19, R18 ;  /* 0x0000001200137202 */ /* 0x000fe20000000f00 */
[----:B------:R-:W-:Y:S02]  /*ec00*/  IMAD.MOV.U32 R18, RZ, RZ, R20 ;  /* 0x000000ffff127224 */ /* 0x000fe400078e0014 */
.L_x_6842:
[----:B------:R-:W-:Y:S05]  /*ec10*/  BSYNC.RECONVERGENT B0 ;  /* 0x0000000000007941 */ /* 0x000fea0003800200 */
.L_x_6841:
[----:B-----5:R1:W-:Y:S02]  /*ec20*/  STS.128 [R50+0x800], R16 ;  /* 0x0008001032007388 */ /* 0x0203e40000000c00 */
.L_x_6840:
[----:B------:R-:W-:Y:S05]  /*ec30*/  BSYNC.RECONVERGENT B1 ;  /* 0x0000000000017941 */ /* 0x000fea0003800200 */
.L_x_6839:
[----:B------:R-:W-:-:S13]  /*ec40*/  ISETP.GE.AND P0, PT, R9, R3, PT ;  /* 0x000000030900720c */ /* 0x000fda0003f06270 */
[----:B------:R1:W-:Y:S01]  /*ec50*/  @P0 STS.128 [R50+0x2800], RZ ;  /* 0x002800ff32000388 */ /* 0x0003e20000000c00 */
[----:B------:R-:W-:Y:S05]  /*ec60*/  @P0 BRA `(.L_x_6838) ;  /* 0x0000000000e00947 */ /* 0x000fea0003800000 */
[----:B-1-3--:R1:W5:Y:S01]  /*ec70*/  LD.E.128 R16, desc[UR6][R38.64+0x80] ;  /* 0x0000800626107980 */ /* 0x00a362000c101d00 */
        /* <DEDUP_REMOVED lines=28> */
[----:B------:R-:W-:Y:S01]  /*ee40*/  FMUL.FTZ R24, R24, R22 ;  /* 0x0000001618187220 */ /* 0x000fe20000410000 */
[----:B------:R-:W-:-:S02]  /*ee50*/  IMAD.U32 R6, R6, 0x10000, RZ ;  /* 0x0001000006067824 */ /* 0x000fc400078e00ff */
[----:B------:R-:W-:Y:S01]  /*ee60*/  FMUL.FTZ R13, R13, R23 ;  /* 0x000000170d0d7220 */ /* 0x000fe20000410000 */
[----:B------:R-:W-:Y:S01]  /*ee70*/  SHF.L.U32 R5, R5, 0x10, RZ ;  /* 0x0000001005057819 */ /* 0x000fe200000006ff */
[----:B------:R-:W-:Y:S02]  /*ee80*/  IMAD.U32 R7, R7, 0x10000, RZ ;  /* 0x0001000007077824 */ /* 0x000fe400078e00ff */
[----:B------:R-:W-:Y:S01]  /*ee90*/  FFMA.FTZ R24, R25, R19, R24 ;  /* 0x0000001319187223 */ /* 0x000fe20000010018 */
[C---:B------:R-:W-:Y:S01]  /*eea0*/  FMUL.FTZ R19, R27.reuse, R4 ;  /* 0x000000041b137220 */ /* 0x040fe20000410000 */
[C---:B------:R-:W-:Y:S01]  /*eeb0*/  FFMA.FTZ R16, R20.reuse, R23, -R16 ;  /* 0x0000001714107223 */ /* 0x040fe20000010810 */
[----:B------:R-:W-:Y:S01]  /*eec0*/  FFMA.FTZ R13, R20, R21, R13 ;  /* 0x00000015140d7223 */ /* 0x000fe2000001000d */
[-C--:B------:R-:W-:Y:S01]  /*eed0*/  FMUL.FTZ R27, R27, R6.reuse ;  /* 0x000000061b1b7220 */ /* 0x080fe20000410000 */
[C---:B------:R-:W-:Y:S01]  /*eee0*/  FMUL.FTZ R20, R28.reuse, R5 ;  /* 0x000000051c147220 */ /* 0x040fe20000410000 */
[-C--:B------:R-:W-:Y:S01]  /*eef0*/  FMUL.FTZ R28, R28, R7.reuse ;  /* 0x000000071c1c7220 */ /* 0x080fe20000410000 */
[C---:B------:R-:W-:Y:S01]  /*ef00*/  FFMA.FTZ R19, R17.reuse, R6, -R19 ;  /* 0x0000000611137223 */ /* 0x040fe20000010813 */
[----:B------:R-:W-:Y:S01]  /*ef10*/  FFMA.FTZ R27, R17, R4, R27 ;  /* 0x00000004111b7223 */ /* 0x000fe2000001001b */
[----:B------:R-:W-:Y:S01]  /*ef20*/  FFMA.FTZ R18, R25, R22, -R18 ;  /* 0x0000001619127223 */ /* 0x000fe20000010812 */
        /* <DEDUP_REMOVED lines=10> */
.L_x_6844:
[----:B------:R-:W-:Y:S05]  /*efd0*/  BSYNC.RECONVERGENT B0 ;  /* 0x0000000000007941 */ /* 0x000fea0003800200 */
.L_x_6843:
[----:B-----5:R3:W-:Y:S02]  /*efe0*/  STS.128 [R50+0x2800], R16 ;  /* 0x0028001032007388 */ /* 0x0207e40000000c00 */
.L_x_6838:
[----:B------:R-:W-:Y:S05]  /*eff0*/  BSYNC.RECONVERGENT B2 ;  /* 0x0000000000027941 */ /* 0x000fea0003800200 */
.L_x_6837:
        /* <DEDUP_REMOVED lines=30> */
[C---:B---3--:R-:W-:Y:S01]  /*f1e0*/  SHF.L.U32 R20, R17.reuse, 0x10, RZ ;  /* 0x0000001011147819 */ /* 0x048fe200000006ff */
[----:B------:R-:W-:Y:S01]  /*f1f0*/  IMAD.U32 R21, R16, 0x10000, RZ ;  /* 0x0001000010157824 */ /* 0x000fe200078e00ff */
[----:B------:R-:W-:Y:S02]  /*f200*/  LOP3.LUT R17, R17, 0xffff0000, RZ, 0xc0, !PT ;  /* 0xffff000011117812 */ /* 0x000fe400078ec0ff */
[----:B--2---:R-:W-:Y:S02]  /*f210*/  LOP3.LUT R19, R5, 0xffff0000, RZ, 0xc0, !PT ;  /* 0xffff000005137812 */ /* 0x004fe400078ec0ff */
        /* <DEDUP_REMOVED lines=12> */
[----:B------:R-:W-:Y:S01]  /*f2e0*/  FFMA.FTZ R16, R20, R24, -R16 ;  /* 0x0000001814107223 */ /* 0x000fe20000010810 */
[----:B------:R-:W-:Y:S01]  /*f2f0*/  FFMA.FTZ R25, R26, R19, R25 ;  /* 0x000000131a197223 */ /* 0x000fe20000010019 */
[----:B------:R-:W-:Y:S01]  /*f300*/  FMUL.FTZ R19, R28, R4 ;  /* 0x000000041c137220 */ /* 0x000fe20000410000 */
        /* <DEDUP_REMOVED lines=16> */
.L_x_6850:
[----:B------:R-:W-:Y:S05]  /*f410*/  BSYNC.RECONVERGENT B0 ;  /* 0x0000000000007941 */ /* 0x000fea0003800200 */
.L_x_6849:
[----:B-----5:R3:W-:Y:S02]  /*f420*/  STS.128 [R50+0x1000], R16 ;  /* 0x0010001032007388 */ /* 0x0207e40000000c00 */
.L_x_6848:
[----:B------:R-:W-:Y:S05]  /*f430*/  BSYNC.RECONVERGENT B1 ;  /* 0x0000000000017941 */ /* 0x000fea0003800200 */
.L_x_6847:
        /* <DEDUP_REMOVED lines=57> */
.L_x_6852:
[----:B------:R-:W-:Y:S05]  /*f7d0*/  BSYNC.RECONVERGENT B0 ;  /* 0x0000000000007941 */ /* 0x000fea0003800200 */
.L_x_6851:
[----:B-----5:R3:W-:Y:S02]  /*f7e0*/  STS.128 [R50+0x3000], R16 ;  /* 0x0030001032007388 */ /* 0x0207e40000000c00 */
.L_x_6846:
[----:B------:R-:W-:Y:S05]  /*f7f0*/  BSYNC.RECONVERGENT B2 ;  /* 0x0000000000027941 */ /* 0x000fea0003800200 */
.L_x_6845:
[----:B-1----:R-:W-:-:S04]  /*f800*/  IADD3 R37, PT, PT, R100, 0x30, RZ ;  /* 0x0000003064257810 */ /* 0x002fc80007ffe0ff */
[----:B------:R-:W-:-:S13]  /*f810*/  ISETP.GE.AND P0, PT, R37, R8, PT ;  /* 0x000000082500720c */ /* 0x000fda0003f06270 */
[----:B------:R-:W-:Y:S05]  /*f820*/  @P0 BRA `(.L_x_6827) ;  /* 0x0000003400e40947 */ /* 0x000fea0003800000 */
[----:B-----5:R-:W-:Y:S01]  /*f830*/  ISETP.GE.AND P0, PT, R14, R3, PT ;  /* 0x000000030e00720c */ /* 0x020fe20003f06270 */
[----:B------:R-:W-:Y:S01]  /*f840*/  IMAD R28, R107, 0x60, RZ ;  /* 0x000000606b1c7824 */ /* 0x000fe200078e02ff */
[----:B------:R-:W-:Y:S01]  /*f850*/  BSSY.RECONVERGENT B1, `(.L_x_6853) ;  /* 0x0000040000017945 */ /* 0x000fe20003800200 */
[----:B------:R-:W-:-:S04]  /*f860*/  IMAD.WIDE.U32 R98, R106, 0x60, R98 ;  /* 0x000000606a627825 */ /* 0x000fc800078e0062 */
[----:B------:R-:W-:Y:S01]  /*f870*/  IMAD R0, R0, 0x30, RZ ;  /* 0x0000003000007824 */ /* 0x000fe200078e02ff */
[----:B------:R-:W-:Y:S02]  /*f880*/  IADD3 R29, PT, PT, R99, R28, RZ ;  /* 0x0000001c631d7210 */ /* 0x000fe40007ffe0ff */
[----:B------:R-:W-:-:S03]  /*f890*/  MOV R28, R98 ;  /* 0x00000062001c7202 */ /* 0x000fc60000000f00 */
        /* <DEDUP_REMOVED lines=15> */
[----:B------:R1:W4:Y:S01]  /*f990*/  LD.E.64 R6, desc[UR6][R20.64] ;  /* 0x0000000614067980 */ /* 0x000322000c101b00 */
[C---:B-----5:R-:W-:Y:S01]  /*f9a0*/  IMAD.U32 R24, R19.reuse, 0x10000, RZ ;  /* 0x0001000013187824 */ /* 0x060fe200078e00ff */
[----:B------:R-:W-:Y:S01]  /*f9b0*/  LOP3.LUT R23, R19, 0xffff0000, RZ, 0xc0, !PT ;  /* 0xffff000013177812 */ /* 0x000fe200078ec0ff */
[----:B------:R-:W-:Y:S01]  /*f9c0*/  IMAD.U32 R13, R17, 0x10000, RZ ;  /* 0x00010000110d7824 */ /* 0x000fe200078e00ff */
[C---:B------:R-:W-:Y:S02]  /*f9d0*/  SHF.L.U32 R25, R18.reuse, 0x10, RZ ;  /* 0x0000001012197819 */ /* 0x040fe400000006ff */
[----:B------:R-:W-:-:S02]  /*f9e0*/  LOP3.LUT R27, R18, 0xffff0000, RZ, 0xc0, !PT ;  /* 0xffff0000121b7812 */ /* 0x000fc400078ec0ff */
[----:B------:R-:W-:Y:S02]  /*f9f0*/  LOP3.LUT R8, R17, 0xffff0000, RZ, 0xc0, !PT ;  /* 0xffff000011087812 */ /* 0x000fe400078ec0ff */
[C---:B------:R-:W-:Y:S02]  /*fa00*/  SHF.L.U32 R17, R16.reuse, 0x10, RZ ;  /* 0x0000001010117819 */ /* 0x040fe400000006ff */
[----:B------:R-:W-:Y:S02]  /*fa10*/  LOP3.LUT R26, R16, 0xffff0000, RZ, 0xc0, !PT ;  /* 0xffff0000101a7812 */ /* 0x000fe400078ec0ff */
[C---:B--2---:R-:W-:Y:S01]  /*fa20*/  LOP3.LUT R19, R5.reuse, 0xffff0000, RZ, 0xc0, !PT ;  /* 0xffff000005137812 */ /* 0x044fe200078ec0ff */
[----:B------:R-:W-:Y:S01]  /*fa30*/  IMAD.U32 R5, R5, 0x10000, RZ ;  /* 0x0001000005057824 */ /* 0x000fe200078e00ff */
[C---:B-1----:R-:W-:Y:S01]  /*fa40*/  LOP3.LUT R20, R4.reuse, 0xffff0000, RZ, 0xc0, !PT ;  /* 0xffff000004147812 */ /* 0x042fe200078ec0ff */
[----:B------:R-:W-:Y:S02]  /*fa50*/  IMAD.U32 R4, R4, 0x10000, RZ ;  /* 0x0001000004047824 */ /* 0x000fe400078e00ff */
[----:B------:R-:W-:-:S02]  /*fa60*/  FMUL.FTZ R18, R23, R19 ;  /* 0x0000001317127220 */ /* 0x000fc40000410000 */
[----:B------:R-:W-:Y:S01]  /*fa70*/  FMUL.FTZ R16, R8, R20 ;  /* 0x0000001408107220 */ /* 0x000fe20000410000 */
[C---:B----4-:R-:W-:Y:S02]  /*fa80*/  LOP3.LUT R21, R7.reuse, 0xffff0000, RZ, 0xc0, !PT ;  /* 0xffff000007157812 */ /* 0x050fe400078ec0ff */
[----:B------:R-:W-:Y:S02]  /*fa90*/  SHF.L.U32 R7, R7, 0x10, RZ ;  /* 0x0000001007077819 */ /* 0x000fe400000006ff */
[C---:B------:R-:W-:Y:S01]  /*faa0*/  LOP3.LUT R22, R6.reuse, 0xffff0000, RZ, 0xc0, !PT ;  /* 0xffff000006167812 */ /* 0x040fe200078ec0ff */
[-C--:B------:R-:W-:Y:S01]  /*fab0*/  FMUL.FTZ R23, R23, R21.reuse ;  /* 0x0000001517177220 */ /* 0x080fe20000410000 */
[----:B------:R-:W-:Y:S01]  /*fac0*/  SHF.L.U32 R6, R6, 0x10, RZ ;  /* 0x0000001006067819 */ /* 0x000fe200000006ff */
[C---:B------:R-:W-:Y:S02]  /*fad0*/  FFMA.FTZ R18, R24.reuse, R21, -R18 ;  /* 0x0000001518127223 */ /* 0x040fe40000010812 */
        /* <DEDUP_REMOVED lines=8> */
[C---:B------:R-:W-:Y:S01]  /*fb60*/  FMUL.FTZ R13, R26.reuse, R4 ;  /* 0x000000041a0d7220 */ /* 0x040fe20000410000 */
[----:B------:R-:W-:Y:S01]  /*fb70*/  FMUL.FTZ R26, R26, R6 ;  /* 0x000000061a1a7220 */ /* 0x000fe20000410000 */
[----:B------:R-:W-:-:S02]  /*fb80*/  F2FP.BF16.F32.PACK_AB R18, R23, R18 ;  /* 0x000000121712723e */ /* 0x000fc400000010ff */
[----:B------:R-:W-:Y:S01]  /*fb90*/  F2FP.BF16.F32.PACK_AB R19, R27, R19 ;  /* 0x000000131b13723e */ /* 0x000fe200000010ff */
[C---:B------:R-:W-:Y:S01]  /*fba0*/  FFMA.FTZ R13, R17.reuse, R6, -R13 ;  /* 0x00000006110d7223 */ /* 0x040fe2000001080d */
[----:B------:R-:W-:Y:S01]  /*fbb0*/  FFMA.FTZ R26, R17, R4, R26 ;  /* 0x00000004111a7223 */ /* 0x000fe2000001001a */
[----:B------:R-:W-:Y:S02]  /*fbc0*/  F2FP.BF16.F32.PACK_AB R16, R8, R16 ;  /* 0x000000100810723e */ /* 0x000fe400000010ff */
[-C--:B------:R-:W-:Y:S02]  /*fbd0*/  LOP3.LUT R19, R19, R18.reuse, RZ, 0x3c, !PT ;  /* 0x0000001213137212 */ /* 0x080fe400078e3cff */
[----:B------:R-:W-:Y:S01]  /*fbe0*/  F2FP.BF16.F32.PACK_AB R13, R26, R13 ;  /* 0x0000000d1a0d723e */ /* 0x000fe200000010ff */
[----:B------:R-:W-:Y:S01]  /*fbf0*/  IMAD.MOV.U32 R17, RZ, RZ, R16 ;  /* 0x000000ffff117224 */ /* 0x000fe200078e0010 */
[----:B------:R-:W-:Y:S02]  /*fc00*/  LOP3.LUT R18, R19, R18, RZ, 0x3c, !PT ;  /* 0x0000001213127212 */ /* 0x000fe400078e3cff */
[----:B------:R-:W-:-:S02]  /*fc10*/  MOV R16, R13 ;  /* 0x0000000d00107202 */ /* 0x000fc40000000f00 */
[----:B------:R-:W-:Y:S02]  /*fc20*/  LOP3.LUT R19, R19, R18, RZ, 0x3c, !PT ;  /* 0x0000001213137212 */ /* 0x000fe400078e3cff */
.L_x_6856:
[----:B------:R-:W-:Y:S05]  /*fc30*/  BSYNC.RECONVERGENT B0 ;  /* 0x0000000000007941 */ /* 0x000fea0003800200 */
.L_x_6855:
[----:B-----5:R1:W-:Y:S02]  /*fc40*/  STS.128 [R50+0x1800], R16 ;  /* 0x0018001032007388 */ /* 0x0203e40000000c00 */
.L_x_6854:
[----:B------:R-:W-:Y:S05]  /*fc50*/  BSYNC.RECONVERGENT B1 ;  /* 0x0000000000017941 */ /* 0x000fea0003800200 */
.L_x_6853:
        /* <DEDUP_REMOVED lines=12> */
[----:B--2---:R-:W-:-:S03]  /*fd20*/  IADD3 R4, P1, PT, R34, R0, RZ ;  /* 0x0000000022047210 */ /* 0x004fc60007f3e0ff */
[----:B------:R-:W-:Y:S01]  /*fd30*/  IMAD.X R3, R33, 0x1, R10, P0 ;  /* 0x0000000121037824 */ /* 0x000fe200000e060a */
[----:B------:R-:W-:-:S05]  /*fd40*/  IADD3.X R5, PT, PT, R35, R10, RZ, P1, !PT ;  /* 0x0000000a23057210 */ /* 0x000fca0000ffe4ff */
[----:B------:R-:W2:Y:S04]  /*fd50*/  LD.E.64 R2, desc[UR6][R2.64+0x40] ;  /* 0x0000400602027980 */ /* 0x000ea8000c101b00 */
[----:B------:R-:W3:Y:S01]  /*fd60*/  LD.E.64 R4, desc[UR6][R4.64+0x40] ;  /* 0x0000400604047980 */ /* 0x000ee2000c101b00 */
[C---:B-----5:R-:W-:Y:S01]  /*fd70*/  LOP3.LUT R6, R16.reuse, 0xffff0000, RZ, 0xc0, !PT ;  /* 0xffff000010067812 */ /* 0x060fe200078ec0ff */
[----:B------:R-:W-:Y:S01]  /*fd80*/  IMAD.U32 R20, R19, 0x10000, RZ ;  /* 0x0001000013147824 */ /* 0x000fe200078e00ff */
[----:B------:R-:W-:Y:S02]  /*fd90*/  SHF.L.U32 R7, R16, 0x10, RZ ;  /* 0x0000001010077819 */ /* 0x000fe400000006ff */
[C---:B------:R-:W-:Y:S02]  /*fda0*/  SHF.L.U32 R16, R18.reuse, 0x10, RZ ;  /* 0x0000001012107819 */ /* 0x040fe400000006ff */
[----:B------:R-:W-:-:S02]  /*fdb0*/  LOP3.LUT R13, R18, 0xffff0000, RZ, 0xc0, !PT ;  /* 0xffff0000120d7812 */ /* 0x000fc400078ec0ff */
[C---:B------:R-:W-:Y:S01]  /*fdc0*/  LOP3.LUT R0, R17.reuse, 0xffff0000, RZ, 0xc0, !PT ;  /* 0xffff000011007812 */ /* 0x040fe200078ec0ff */
[----:B------:R-:W-:Y:S01]  /*fdd0*/  IMAD.U32 R17, R17, 0x10000, RZ ;  /* 0x0001000011117824 */ /* 0x000fe200078e00ff */
[----:B------:R-:W-:Y:S01]  /*fde0*/  LOP3.LUT R11, R19, 0xffff0000, RZ, 0xc0, !PT ;  /* 0xffff0000130b7812 */ /* 0x000fe200078ec0ff */
[C---:B--2---:R-:W-:Y:S01]  /*fdf0*/  IMAD.U32 R8, R2.reuse, 0x10000, RZ ;  /* 0x0001000002087824 */ /* 0x044fe200078e00ff */
[----:B------:R-:W-:Y:S02]  /*fe00*/  LOP3.LUT R2, R2, 0xffff0000, RZ, 0xc0, !PT ;  /* 0xffff000002027812 */ /* 0x000fe400078ec0ff */
[C---:B---3--:R-:W-:Y:S02]  /*fe10*/  SHF.L.U32 R10, R4.reuse, 0x10, RZ ;  /* 0x00000010040a7819 */ /* 0x048fe400000006ff */
[----:B------:R-:W-:Y:S01]  /*fe20*/  LOP3.LUT R18, R4, 0xffff0000, RZ, 0xc0, !PT ;  /* 0xffff000004127812 */ /* 0x000fe200078ec0ff */
[----:B------:R-:W-:Y:S01]  /*fe30*/  FMUL.FTZ R4, R6, R8 ;  /* 0x0000000806047220 */ /* 0x000fe20000410000 */
[----:B------:R-:W-:Y:S01]  /*fe40*/  FMUL.FTZ R19, R0, R2 ;  /* 0x0000000200137220 */ /* 0x000fe20000410000 */
[----:B------:R-:W-:-:S02]  /*fe50*/  FMUL.FTZ R6, R6, R10 ;  /* 0x0000000a06067220 */ /* 0x000fc40000410000 */
[C---:B------:R-:W-:Y:S01]  /*fe60*/  FFMA.FTZ R4, R7.reuse, R10, -R4 ;  /* 0x0000000a07047223 */ /* 0x040fe20000010804 */
[----:B------:R-:W-:Y:S01]  /*fe70*/  FMUL.FTZ R0, R0, R18 ;  /* 0x0000001200007220 */ /* 0x000fe20000410000 */
[----:B------:R-:W-:Y:S01]  /*fe80*/  FFMA.FTZ R6, R7, R8, R6 ;  /* 0x0000000807067223 */ /* 0x000fe20000010006 */
[----:B------:R-:W-:Y:S01]  /*fe90*/  SHF.L.U32 R7, R3, 0x10, RZ ;  /* 0x0000001003077819 */ /* 0x000fe200000006ff */
[----:B------:R-:W-:Y:S01]  /*fea0*/  IMAD.U32 R8, R5, 0x10000, RZ ;  /* 0x0001000005087824 */ /* 0x000fe200078e00ff */
[----:B------:R-:W-:Y:S01]  /*feb0*/  LOP3.LUT R3, R3, 0xffff0000, RZ, 0xc0, !PT ;  /* 0xffff000003037812 */ /* 0x000fe200078ec0ff */
[----:B------:R-:W-:Y:S01]  /*fec0*/  FFMA.FTZ R2, R17, R2, R0 ;  /* 0x0000000211027223 */ /* 0x000fe20000010000 */
[----:B------:R-:W-:Y:S01]  /*fed0*/  LOP3.LUT R5, R5, 0xffff0000, RZ, 0xc0, !PT ;  /* 0xffff000005057812 */ /* 0x000fe200078ec0ff */
[C---:B------:R-:W-:Y:S01]  /*fee0*/  FMUL.FTZ R0, R13.reuse, R7 ;  /* 0x000000070d007220 */ /* 0x040fe20000410000 */
[----:B------:R-:W-:Y:S01]  /*fef0*/  FMUL.FTZ R13, R13, R8 ;  /* 0x000000080d0d7220 */ /* 0x000fe20000410000 */
[----:B------:R-:W-:Y:S01]  /*ff00*/  FMUL.FTZ R10, R11, R3 ;  /* 0x000000030b0a7220 */ /* 0x000fe20000410000 */
[----:B------:R-:W-:Y:S01]  /*ff10*/  FFMA.FTZ R19, R17, R18, -R19 ;  /* 0x0000001211137223 */ /* 0x000fe20000010813 */
[-C--:B------:R-:W-:Y:S01]  /*ff20*/  FMUL.FTZ R11, R11, R5.reuse ;  /* 0x000000050b0b7220 */ /* 0x080fe20000410000 */
[----:B------:R-:W-:Y:S01]  /*ff30*/  FFMA.FTZ R0, R16, R8, -R0 ;  /* 0x0000000810007223 */ /* 0x000fe20000010800 */
[----:B------:R-:W-:Y:S01]  /*ff40*/  FFMA.FTZ R10, R20, R5, -R10 ;  /* 0x00000005140a7223 */ /* 0x000fe2000001080a */
[----:B------:R-:W-:Y:S01]  /*ff50*/  FFMA.FTZ R13, R16, R7, R13 ;  /* 0x00000007100d7223 */ /* 0x000fe2000001000d */
[----:B------:R-:W-:Y:S01]  /*ff60*/  FFMA.FTZ R11, R20, R3, R11 ;  /* 0x00000003140b7223 */ /* 0x000fe2000001000b */
[----:B------:R-:W-:-:S02]  /*ff70*/  F2FP.BF16.F32.PACK_AB R2, R2, R19 ;  /* 0x000000130202723e */ /* 0x000fc400000010ff */
[----:B------:R-:W-:Y:S02]  /*ff80*/  F2FP.BF16.F32.PACK_AB R4, R6, R4 ;  /* 0x000000040604723e */ /* 0x000fe400000010ff */
[----:B------:R-:W-:Y:S01]  /*ff90*/  F2FP.BF16.F32.PACK_AB R10, R11, R10 ;  /* 0x0000000a0b0a723e */ /* 0x000fe200000010ff */
[----:B------:R-:W-:Y:S01]  /*ffa0*/  IMAD.MOV.U32 R17, RZ, RZ, R2 ;  /* 0x000000ffff117224 */ /* 0x000fe200078e0002 */
[----:B------:R-:W-:Y:S02]  /*ffb0*/  F2FP.BF16.F32.PACK_AB R0, R13, R0 ;  /* 0x000000000d00723e */ /* 0x000fe400000010ff */
[----:B------:R-:W-:Y:S01]  /*ffc0*/  MOV R16, R4 ;  /* 0x0000000400107202 */ /* 0x000fe20000000f00 */
[----:B------:R-:W-:Y:S01]  /*ffd0*/  IMAD.MOV.U32 R19, RZ, RZ, R10 ;  /* 0x000000ffff137224 */ /* 0x000fe200078e000a */
[----:B------:R-:W-:Y:S02]  /*ffe0*/  MOV R18, R0 ;  /* 0x0000000000127202 */ /* 0x000fe40000000f00 */
.L_x_6858:
[----:B------:R-:W-:Y:S05]  /*fff0*/  BSYNC.RECONVERGENT B0 ;  /* 0x0000000000007941 */ /* 0x000fea0003800200 */
.L_x_6857:
[----:B-----5:R3:W-:Y:S01]  /*10000*/  STS.128 [R50+0x3800], R16 ;  /* 0x0038001032007388 */ /* 0x0207e20000000c00 */
[----:B------:R-:W-:Y:S05]  /*10010*/  BRA `(.L_x_6827) ;  /* 0x0000002c00e87947 */ /* 0x000fea0003800000 */
.L_x_6828:
        /* <DEDUP_REMOVED lines=28> */
[----:B------:R-:W-:-:S03]  /*101e0*/  IMAD.WIDE R24, R21, 0x2, R22 ;  /* 0x0000000215187825 */ /* 0x000fc600078e0216 */
[----:B------:R-:W-:Y:S02]  /*101f0*/  IADD3.X R17, PT, PT, R33, R12, RZ, P0, !PT ;  /* 0x0000000c21117210 */ /* 0x000fe400007fe4ff */
[----:B------:R-:W-:Y:S01]  /*10200*/  IADD3 R20, P0, PT, R34, R20, RZ ;  /* 0x0000001422147210 */ /* 0x000fe20007f1e0ff */
[----:B------:R-:W3:Y:S04]  /*10210*/  LD.E.128 R24, desc[UR6][R24.64] ;  /* 0x0000000618187980 */ /* 0x000ee8000c101d00 */
[----:B------:R-:W4:Y:S01]  /*10220*/  LD.E.128 R16, desc[UR6][R16.64] ;  /* 0x0000000610107980 */ /* 0x000f22000c101d00 */
[----:B------:R-:W-:-:S06]  /*10230*/  IMAD.X R21, R35, 0x1, R12, P0 ;  /* 0x0000000123157824 */ /* 0x000fcc00000e060c */
[----:B--2---:R-:W2:Y:S01]  /*10240*/  LD.E.128 R20, desc[UR6][R20.64] ;  /* 0x0000000614147980 */ /* 0x004ea2000c101d00 */
        /* <DEDUP_REMOVED lines=8> */
[----:B---3--:R-:W-:Y:S02]  /*102d0*/  SHF.L.U32 R55, R24, 0x10, RZ ;  /* 0x0000001018377819 */ /* 0x008fe400000006ff */
[C---:B----4-:R-:W-:Y:S01]  /*102e0*/  SHF.L.U32 R40, R16.reuse, 0x10, RZ ;  /* 0x0000001010287819 */ /* 0x050fe200000006ff */
[C---:B------:R-:W-:Y:S01]  /*102f0*/  IMAD.U32 R7, R17.reuse, 0x10000, RZ ;  /* 0x0001000011077824 */ /* 0x040fe200078e00ff */
[----:B------:R-:W-:Y:S01]  /*10300*/  LOP3.LUT R43, R17, 0xffff0000, RZ, 0xc0, !PT ;  /* 0xffff0000112b7812 */ /* 0x000fe200078ec0ff */
[C---:B------:R-:W-:Y:S01]  /*10310*/  IMAD.U32 R17, R19.reuse, 0x10000, RZ ;  /* 0x0001000013117824 */ /* 0x040fe200078e00ff */
[----:B------:R-:W-:Y:S02]  /*10320*/  LOP3.LUT R16, R16, 0xffff0000, RZ, 0xc0, !PT ;  /* 0xffff000010107812 */ /* 0x000fe400078ec0ff */
[----:B------:R-:W-:Y:S02]  /*10330*/  LOP3.LUT R19, R19, 0xffff0000, RZ, 0xc0, !PT ;  /* 0xffff000013137812 */ /* 0x000fe400078ec0ff */
[----:B------:R-:W-:-:S02]  /*10340*/  SHF.L.U32 R42, R18, 0x10, RZ ;  /* 0x00000010122a7819 */ /* 0x000fc400000006ff */
[----:B------:R-:W-:Y:S01]  /*10350*/  LOP3.LUT R53, R24, 0xffff0000, RZ, 0xc0, !PT ;  /* 0xffff000018357812 */ /* 0x000fe200078ec0ff */
[C---:B------:R-:W-:Y:S01]  /*10360*/  IMAD.U32 R24, R25.reuse, 0x10000, RZ ;  /* 0x0001000019187824 */ /* 0x040fe200078e00ff */
[----:B------:R-:W-:Y:S02]  /*10370*/  LOP3.LUT R18, R18, 0xffff0000, RZ, 0xc0, !PT ;  /* 0xffff000012127812 */ /* 0x000fe400078ec0ff */
[----:B------:R-:W-:Y:S01]  /*10380*/  LOP3.LUT R57, R25, 0xffff0000, RZ, 0xc0, !PT ;  /* 0xffff000019397812 */ /* 0x000fe200078ec0ff */
[C---:B------:R-:W-:Y:S01]  /*10390*/  IMAD.U32 R25, R27.reuse, 0x10000, RZ ;  /* 0x000100001b197824 */ /* 0x040fe200078e00ff */
[----:B------:R-:W-:Y:S01]  /*103a0*/  LOP3.LUT R27, R27, 0xffff0000, RZ, 0xc0, !PT ;  /* 0xffff00001b1b7812 */ /* 0x000fe200078ec0ff */
[----:B------:R-:W-:Y:S01]  /*103b0*/  @P1 FADD.FTZ R16, -R16, -RZ ;  /* 0x800000ff10101221 */ /* 0x000fe20000010100 */
[----:B------:R-:W-:Y:S01]  /*103c0*/  @P1 FADD.FTZ R7, -R7, -RZ ;  /* 0x800000ff07071221 */ /* 0x000fe20000010100 */
        /* <DEDUP_REMOVED lines=20> */
[----:B------:R-:W-:Y:S01]  /*10510*/  @P1 FADD.FTZ R42, -R42, -RZ ;  /* 0x800000ff2a2a1221 */ /* 0x000fe20000010100 */
[C---:B------:R-:W-:Y:S01]  /*10520*/  LOP3.LUT R22, R23.reuse, 0xffff0000, RZ, 0xc0, !PT ;  /* 0xffff000017167812 */ /* 0x040fe200078ec0ff */
[----:B------:R-:W-:-:S02]  /*10530*/  IMAD.U32 R18, R23, 0x10000, RZ ;  /* 0x0001000017127824 */ /* 0x000fc400078e00ff */
[----:B------:R-:W-:Y:S01]  /*10540*/  FFMA.FTZ R17, R37, R17, R55 ;  /* 0x0000001125117223 */ /* 0x000fe20000010037 */
[----:B------:R-:W-:Y:S01]  /*10550*/  FFMA.FTZ R12, R12, R16, R53 ;  /* 0x000000100c0c7223 */ /* 0x000fe20000010035 */
[----:B------:R-:W-:Y:S01]  /*10560*/  FFMA.FTZ R7, R39, R7, R24 ;  /* 0x0000000727077223 */ /* 0x000fe20000010018 */
[----:B------:R-:W-:Y:S01]  /*10570*/  FFMA.FTZ R4, R4, R21, R57 ;  /* 0x0000001504047223 */ /* 0x000fe20000010039 */
[----:B------:R-:W-:Y:S01]  /*10580*/  FMUL.FTZ R56, R56, R42 ;  /* 0x0000002a38387220 */ /* 0x000fe20000410000 */
[----:B------:R-:W-:Y:S01]  /*10590*/  FFMA.FTZ R18, R41, R18, R25 ;  /* 0x0000001229127223 */ /* 0x000fe20000010019 */
[----:B------:R-:W-:Y:S01]  /*105a0*/  FFMA.FTZ R5, R5, R22, R27 ;  /* 0x0000001605057223 */ /* 0x000fe2000001001b */
[----:B------:R-:W-:Y:S01]  /*105b0*/  FFMA.FTZ R6, R6, R19, R26 ;  /* 0x0000001306067223 */ /* 0x000fe2000001001a */
[----:B------:R-:W-:Y:S01]  /*105c0*/  FFMA.FTZ R20, R38, R20, R56 ;  /* 0x0000001426147223 */ /* 0x000fe20000010038 */
[----:B------:R-:W-:Y:S02]  /*105d0*/  F2FP.BF16.F32.PACK_AB R12, R12, R17 ;  /* 0x000000110c0c723e */ /* 0x000fe400000010ff */
[----:B------:R-:W-:-:S02]  /*105e0*/  F2FP.BF16.F32.PACK_AB R4, R4, R7 ;  /* 0x000000070404723e */ /* 0x000fc400000010ff */
[----:B------:R-:W-:Y:S02]  /*105f0*/  F2FP.BF16.F32.PACK_AB R18, R5, R18 ;  /* 0x000000120512723e */ /* 0x000fe400000010ff */
[----:B------:R-:W-:Y:S01]  /*10600*/  MOV R5, R4 ;  /* 0x0000000400057202 */ /* 0x000fe20000000f00 */
[----:B------:R-:W-:Y:S01]  /*10610*/  IMAD.MOV.U32 R4, RZ, RZ, R12 ;  /* 0x000000ffff047224 */ /* 0x000fe200078e000c */
[----:B------:R-:W-:Y:S02]  /*10620*/  F2FP.BF16.F32.PACK_AB R6, R6, R20 ;  /* 0x000000140606723e */ /* 0x000fe400000010ff */
[----:B------:R-:W-:Y:S02]  /*10630*/  MOV R7, R18 ;  /* 0x0000001200077202 */ /* 0x000fe40000000f00 */
.L_x_6863:
[----:B------:R-:W-:Y:S05]  /*10640*/  BSYNC.RECONVERGENT B0 ;  /* 0x0000000000007941 */ /* 0x000fea0003800200 */
.L_x_6862:
[----:B------:R-:W-:Y:S05]  /*10650*/  BSYNC.RECONVERGENT B1 ;  /* 0x0000000000017941 */ /* 0x000fea0003800200 */
.L_x_6861:
[----:B------:R-:W-:Y:S01]  /*10660*/  ISETP.GE.AND P0, PT, R9, R10, PT ;  /* 0x0000000a0900720c */ /* 0x000fe20003f06270 */
[----:B-----5:R3:W-:-:S12]  /*10670*/  STS.128 [R50], R4 ;  /* 0x0000000432007388 */ /* 0x0207d80000000c00 */
[----:B------:R3:W-:Y:S01]  /*10680*/  @P0 STS.128 [R50+0x2000], RZ ;  /* 0x002000ff32000388 */ /* 0x0007e20000000c00 */
[----:B------:R-:W-:Y:S05]  /*10690*/  @P0 BRA `(.L_x_6860) ;  /* 0x0000000400600947 */ /* 0x000fea0003800000 */
[----:B------:R-:W-:Y:S01]  /*106a0*/  IMAD.MOV.U32 R18, RZ, RZ, R98 ;  /* 0x000000ffff127224 */ /* 0x000fe200078e0062 */
[----:B------:R-:W-:-:S05]  /*106b0*/  MOV R19, R99 ;  /* 0x0000006300137202 */ /* 0x000fca0000000f00 */
[----:B------:R4:W5:Y:S01]  /*106c0*/  LD.E.128 R24, desc[UR6][R18.64+0x80] ;  /* 0x0000800612187980 */ /* 0x000962000c101d00 */
        /* <DEDUP_REMOVED lines=17> */
[----:B--2---:R-:W2:Y:S04]  /*107e0*/  LD.E.128 R20, desc[UR6][R20.64+0x80] ;  /* 0x0000800614147980 */ /* 0x004ea8000c101d00 */
[----:B----4-:R-:W4:Y:S01]  /*107f0*/  LD.E.128 R16, desc[UR6][R16.64+0x80] ;  /* 0x0000800610107980 */ /* 0x010f22000c101d00 */
        /* <DEDUP_REMOVED lines=11> */
[----:B------:R-:W-:Y:S01]  /*108b0*/  SHF.L.U32 R42, R6, 0x10, RZ ;  /* 0x00000010062a7819 */ /* 0x000fe200000006ff */
[----:B------:R-:W-:Y:S01]  /*108c0*/  @P1 FADD.FTZ R40, -R40, -RZ ;  /* 0x800000ff28281221 */ /* 0x000fe20000010100 */
[----:B------:R-:W-:Y:S01]  /*108d0*/  LOP3.LUT R43, R5, 0xffff0000, RZ, 0xc0, !PT ;  /* 0xffff0000052b7812 */ /* 0x000fe200078ec0ff */
[----:B------:R-:W-:Y:S01]  /*108e0*/  IMAD.U32 R5, R7, 0x10000, RZ ;  /* 0x0001000007057824 */ /* 0x000fe200078e00ff */
[----:B------:R-:W-:Y:S01]  /*108f0*/  LOP3.LUT R6, R6, 0xffff0000, RZ, 0xc0, !PT ;  /* 0xffff000006067812 */ /* 0x000fe200078ec0ff */
[----:B------:R-:W-:Y:S01]  /*10900*/  @P1 FADD.FTZ R27, -R27, -RZ ;  /* 0x800000ff1b1b1221 */ /* 0x000fe20000010100 */
[----:B------:R-:W-:Y:S01]  /*10910*/  LOP3.LUT R7, R7, 0xffff0000, RZ, 0xc0, !PT ;  /* 0xffff000007077812 */ /* 0x000fe200078ec0ff */
[----:B------:R-:W-:Y:S01]  /*10920*/  @P1 FADD.FTZ R4, -R4, -RZ ;  /* 0x800000ff04041221 */ /* 0x000fe20000010100 */
[----:B--2---:R-:W-:Y:S01]  /*10930*/  SHF.L.U32 R55, R20, 0x10, RZ ;  /* 0x0000001014377819 */ /* 0x004fe200000006ff */
[----:B------:R-:W-:Y:S01]  /*10940*/  @P1 FADD.FTZ R6, -R6, -RZ ;  /* 0x800000ff06061221 */ /* 0x000fe20000010100 */
[----:B------:R-:W-:Y:S01]  /*10950*/  LOP3.LUT R53, R20, 0xffff0000, RZ, 0xc0, !PT ;  /* 0xffff000014357812 */ /* 0x000fe200078ec0ff */
[----:B------:R-:W-:Y:S01]  /*10960*/  IMAD.U32 R20, R21, 0x10000, RZ ;  /* 0x0001000015147824 */ /* 0x000fe200078e00ff */
        /* <DEDUP_REMOVED lines=9> */
[----:B------:R-:W-:Y:S01]  /*10a00*/  FMUL.FTZ R20, R20, R4 ;  /* 0x0000000414147220 */ /* 0x000fe20000410000 */
[----:B------:R-:W-:Y:S01]  /*10a10*/  FMUL.FTZ R22, R22, R6 ;  /* 0x0000000616167220 */ /* 0x000fe20000410000 */
[----:B------:R-:W-:Y:S01]  /*10a20*/  FMUL.FTZ R21, R21, R5 ;  /* 0x0000000515157220 */ /* 0x000fe20000410000 */
[----:B------:R-:W-:Y:S01]  /*10a30*/  @P1 FADD.FTZ R42, -R42, -RZ ;  /* 0x800000ff2a2a1221 */ /* 0x000fe20000010100 */
[C---:B----4-:R-:W-:Y:S01]  /*10a40*/  SHF.L.U32 R6, R16.reuse, 0x10, RZ ;  /* 0x0000001010067819 */ /* 0x050fe200000006ff */
[----:B------:R-:W-:Y:S01]  /*10a50*/  IMAD.U32 R4, R17, 0x10000, RZ ;  /* 0x0001000011047824 */ /* 0x000fe200078e00ff */
[----:B------:R-:W-:Y:S01]  /*10a60*/  LOP3.LUT R5, R16, 0xffff0000, RZ, 0xc0, !PT ;  /* 0xffff000010057812 */ /* 0x000fe200078ec0ff */
[----:B------:R-:W-:Y:S01]  /*10a70*/  FMUL.FTZ R23, R23, R7 ;  /* 0x0000000717177220 */ /* 0x000fe20000410000 */
[----:B------:R-:W-:Y:S01]  /*10a80*/  LOP3.LUT R27, R17, 0xffff0000, RZ, 0xc0, !PT ;  /* 0xffff0000111b7812 */ /* 0x000fe200078ec0ff */
[----:B------:R-:W-:Y:S01]  /*10a90*/  FMUL.FTZ R57, R57, R43 ;  /* 0x0000002b39397220 */ /* 0x000fe20000410000 */
[C---:B------:R-:W-:Y:S01]  /*10aa0*/  SHF.L.U32 R17, R18.reuse, 0x10, RZ ;  /* 0x0000001012117819 */ /* 0x040fe200000006ff */
[----:B------:R-:W-:Y:S01]  /*10ab0*/  IMAD.U32 R7, R19, 0x10000, RZ ;  /* 0x0001000013077824 */ /* 0x000fe200078e00ff */
[----:B------:R-:W-:Y:S01]  /*10ac0*/  LOP3.LUT R16, R18, 0xffff0000, RZ, 0xc0, !PT ;  /* 0xffff000012107812 */ /* 0x000fe200078ec0ff */
        /* <DEDUP_REMOVED lines=13> */
[----:B------:R-:W-:Y:S01]  /*10ba0*/  F2FP.BF16.F32.PACK_AB R5, R5, R6 ;  /* 0x000000060505723e */ /* 0x000fe200000010ff */
[----:B------:R-:W-:Y:S01]  /*10bb0*/  IMAD.MOV.U32 R25, RZ, RZ, R4 ;  /* 0x000000ffff197224 */ /* 0x000fe200078e0004 */
[----:B------:R-:W-:Y:S01]  /*10bc0*/  F2FP.BF16.F32.PACK_AB R16, R16, R17 ;  /* 0x000000111010723e */ /* 0x000fe200000010ff */
[----:B------:R-:W-:Y:S01]  /*10bd0*/  IMAD.MOV.U32 R27, RZ, RZ, R7 ;  /* 0x000000ffff1b7224 */ /* 0x000fe200078e0007 */
[----:B------:R-:W-:Y:S02]  /*10be0*/  MOV R24, R5 ;  /* 0x0000000500187202 */ /* 0x000fe40000000f00 */
[----:B------:R-:W-:Y:S02]  /*10bf0*/  MOV R26, R16 ;  /* 0x00000010001a7202 */ /* 0x000fe40000000f00 */
.L_x_6865:
[----:B------:R-:W-:Y:S05]  /*10c00*/  BSYNC.RECONVERGENT B0 ;  /* 0x0000000000007941 */ /* 0x000fea0003800200 */
.L_x_6864:
[----:B-----5:R1:W-:Y:S02]  /*10c10*/  STS.128 [R50+0x2000], R24 ;  /* 0x0020001832007388 */ /* 0x0203e40000000c00 */
.L_x_6860:
[----:B------:R-:W-:Y:S05]  /*10c20*/  BSYNC.RECONVERGENT B2 ;  /* 0x0000000000027941 */ /* 0x000fea0003800200 */
.L_x_6859:
        /* <DEDUP_REMOVED lines=10> */
[----:B-1----:R1:W5:Y:S01]  /*10cd0*/  LD.E.128 R24, desc[UR6][R58.64] ;  /* 0x000000063a187980 */ /* 0x002362000c101d00 */
        /* <DEDUP_REMOVED lines=8> */
[----:B----4-:R-:W-:-:S02]  /*10d60*/  SEL R18, R0, R13, P0 ;  /* 0x0000000d00127207 */ /* 0x010fc40000000000 */
[----:B------:R-:W-:Y:S01]  /*10d70*/  IADD3.X R4, PT, PT, R4, R3, R5, P2, P1 ;  /* 0x0000000304047210 */ /* 0x000fe200017e2405 */
[----:B------:R-:W-:-:S03]  /*10d80*/  IMAD.SHL.U32 R17, R16, 0x2, RZ ;  /* 0x0000000210117824 */ /* 0x000fc600078e00ff */
[----:B------:R-:W-:Y:S02]  /*10d90*/  SHF.L.U64.HI R16, R16, 0x1, R4 ;  /* 0x0000000110107819 */ /* 0x000fe40000010204 */
[----:B------:R-:W-:Y:S01]  /*10da0*/  IADD3 R4, P1, PT, R32, R17, RZ ;  /* 0x0000001120047210 */ /* 0x000fe20007f3e0ff */
[----:B------:R-:W-:-:S04]  /*10db0*/  IMAD.WIDE R18, R18, 0x2, R58 ;  /* 0x0000000212127825 */ /* 0x000fc800078e023a */
[----:B------:R-:W-:Y:S01]  /*10dc0*/  IMAD.X R5, R33, 0x1, R16, P1 ;  /* 0x0000000121057824 */ /* 0x000fe200008e0610 */
[----:B--2---:R2:W3:Y:S05]  /*10dd0*/  LD.E.128 R20, desc[UR6][R18.64] ;  /* 0x0000000612147980 */ /* 0x0044ea000c101d00 */
[----:B------:R-:W4:Y:S01]  /*10de0*/  LD.E.128 R4, desc[UR6][R4.64] ;  /* 0x0000000604047980 */ /* 0x000f22000c101d00 */
[----:B--2---:R-:W-:-:S04]  /*10df0*/  IADD3 R18, P1, PT, R34, R17, RZ ;  /* 0x0000001122127210 */ /* 0x004fc80007f3e0ff */
        /* <DEDUP_REMOVED lines=10> */
[C---:B---3--:R-:W-:Y:S01]  /*10ea0*/  IMAD.U32 R53, R20.reuse, 0x10000, RZ ;  /* 0x0001000014357824 */ /* 0x048fe200078e00ff */
[----:B------:R-:W-:Y:S01]  /*10eb0*/  LOP3.LUT R43, R20, 0xffff0000, RZ, 0xc0, !PT ;  /* 0xffff0000142b7812 */ /* 0x000fe200078ec0ff */
[C---:B----4-:R-:W-:Y:S01]  /*10ec0*/  IMAD.U32 R39, R4.reuse, 0x10000, RZ ;  /* 0x0001000004277824 */ /* 0x050fe200078e00ff */
[----:B------:R-:W-:Y:S01]  /*10ed0*/  LOP3.LUT R27, R4, 0xffff0000, RZ, 0xc0, !PT ;  /* 0xffff0000041b7812 */ /* 0x000fe200078ec0ff */
[----:B------:R-:W-:Y:S01]  /*10ee0*/  IMAD.U32 R41, R6, 0x10000, RZ ;  /* 0x0001000006297824 */ /* 0x000fe200078e00ff */
[----:B------:R-:W-:-:S02]  /*10ef0*/  SHF.L.U32 R4, R5, 0x10, RZ ;  /* 0x0000001005047819 */ /* 0x000fc400000006ff */
[----:B------:R-:W-:Y:S02]  /*10f00*/  LOP3.LUT R42, R5, 0xffff0000, RZ, 0xc0, !PT ;  /* 0xffff0000052a7812 */ /* 0x000fe400078ec0ff */
[----:B------:R-:W-:Y:S02]  /*10f10*/  LOP3.LUT R6, R6, 0xffff0000, RZ, 0xc0, !PT ;  /* 0xffff000006067812 */ /* 0x000fe400078ec0ff */
[C---:B------:R-:W-:Y:S01]  /*10f20*/  SHF.L.U32 R5, R7.reuse, 0x10, RZ ;  /* 0x0000001007057819 */ /* 0x040fe200000006ff */
[C---:B------:R-:W-:Y:S01]  /*10f30*/  IMAD.U32 R55, R22.reuse, 0x10000, RZ ;  /* 0x0001000016377824 */ /* 0x040fe200078e00ff */
[----:B------:R-:W-:Y:S02]  /*10f40*/  LOP3.LUT R7, R7, 0xffff0000, RZ, 0xc0, !PT ;  /* 0xffff000007077812 */ /* 0x000fe400078ec0ff */
[C---:B------:R-:W-:Y:S02]  /*10f50*/  SHF.L.U32 R20, R21.reuse, 0x10, RZ ;  /* 0x0000001015147819 */ /* 0x040fe400000006ff */
[----:B------:R-:W-:Y:S01]  /*10f60*/  LOP3.LUT R56, R21, 0xffff0000, RZ, 0xc0, !PT ;  /* 0xffff000015387812 */ /* 0x000fe200078ec0ff */
[----:B------:R-:W-:Y:S01]  /*10f70*/  @P0 FADD.FTZ R27, -R27, -RZ ;  /* 0x800000ff1b1b0221 */ /* 0x000fe20000010100 */
[----:B------:R-:W-:Y:S01]  /*10f80*/  LOP3.LUT R22, R22, 0xffff0000, RZ, 0xc0, !PT ;  /* 0xffff000016167812 */ /* 0x000fe200078ec0ff */
[----:B------:R-:W-:Y:S01]  /*10f90*/  @P0 FADD.FTZ R4, -R4, -RZ ;  /* 0x800000ff04040221 */ /* 0x000fe20000010100 */
[----:B------:R-:W-:Y:S01]  /*10fa0*/  SHF.L.U32 R21, R23, 0x10, RZ ;  /* 0x0000001017157819 */ /* 0x000fe200000006ff */
[----:B------:R-:W-:Y:S01]  /*10fb0*/  @P0 FADD.FTZ R6, -R6, -RZ ;  /* 0x800000ff06060221 */ /* 0x000fe20000010100 */
[----:B------:R-:W-:Y:S01]  /*10fc0*/  @P0 FADD.FTZ R5, -R5, -RZ ;  /* 0x800000ff05050221 */ /* 0x000fe20000010100 */
[----:B------:R-:W-:Y:S01]  /*10fd0*/  LOP3.LUT R23, R23, 0xffff0000, RZ, 0xc0, !PT ;  /* 0xffff000017177812 */ /* 0x000fe200078ec0ff */
[----:B------:R-:W-:Y:S01]  /*10fe0*/  @P0 FADD.FTZ R42, -R42, -RZ ;  /* 0x800000ff2a2a0221 */ /* 0x000fe20000010100 */
[----:B------:R-:W-:Y:S01]  /*10ff0*/  @P0 FADD.FTZ R7, -R7, -RZ ;  /* 0x800000ff07070221 */ /* 0x000fe20000010100 */
[----:B------:R-:W-:Y:S01]  /*11000*/  @P0 FADD.FTZ R41, -R41, -RZ ;  /* 0x800000ff29290221 */ /* 0x000fe20000010100 */
[----:B------:R-:W-:Y:S01]  /*11010*/  @P0 FADD.FTZ R39, -R39, -RZ ;  /* 0x800000ff27270221 */ /* 0x000fe20000010100 */
[----:B------:R-:W-:Y:S01]  /*11020*/  FMUL.FTZ R43, R43, R27 ;  /* 0x0000001b2b2b7220 */ /* 0x000fe20000410000 */
[----:B------:R-:W-:Y:S01]  /*11030*/  FMUL.FTZ R20, R20, R4 ;  /* 0x0000000414147220 */ /* 0x000fe20000410000 */
[----:B------:R-:W-:Y:S01]  /*11040*/  FMUL.FTZ R22, R22, R6 ;  /* 0x0000000616167220 */ /* 0x000fe20000410000 */
[----:B------:R-:W-:Y:S01]  /*11050*/  FMUL.FTZ R21, R21, R5 ;  /* 0x0000000515157220 */ /* 0x000fe20000410000 */
[C---:B--2---:R-:W-:Y:S01]  /*11060*/  IMAD.U32 R6, R16.reuse, 0x10000, RZ ;  /* 0x0001000010067824 */ /* 0x044fe200078e00ff */
[----:B------:R-:W-:Y:S01]  /*11070*/  LOP3.LUT R5, R16, 0xffff0000, RZ, 0xc0, !PT ;  /* 0xffff000010057812 */ /* 0x000fe200078ec0ff */
[----:B------:R-:W-:Y:S01]  /*11080*/  FMUL.FTZ R56, R56, R42 ;  /* 0x0000002a38387220 */ /* 0x000fe20000410000 */
[----:B------:R-:W-:Y:S01]  /*11090*/  SHF.L.U32 R4, R17, 0x10, RZ ;  /* 0x0000001011047819 */ /* 0x000fe200000006ff */
[----:B------:R-:W-:Y:S01]  /*110a0*/  FMUL.FTZ R23, R23, R7 ;  /* 0x0000000717177220 */ /* 0x000fe20000410000 */
[----:B------:R-:W-:Y:S01]  /*110b0*/  LOP3.LUT R27, R17, 0xffff0000, RZ, 0xc0, !PT ;  /* 0xffff0000111b7812 */ /* 0x000fe200078ec0ff */
[C---:B------:R-:W-:Y:S01]  /*110c0*/  IMAD.U32 R17, R18.reuse, 0x10000, RZ ;  /* 0x0001000012117824 */ /* 0x040fe200078e00ff */
[----:B------:R-:W-:Y:S01]  /*110d0*/  LOP3.LUT R16, R18, 0xffff0000, RZ, 0xc0, !PT ;  /* 0xffff000012107812 */ /* 0x000fe200078ec0ff */
[----:B------:R-:W-:Y:S01]  /*110e0*/  FMUL.FTZ R55, R55, R41 ;  /* 0x0000002937377220 */ /* 0x000fe20000410000 */
[----:B------:R-:W-:Y:S01]  /*110f0*/  SHF.L.U32 R7, R19, 0x10, RZ ;  /* 0x0000001013077819 */ /* 0x000fe200000006ff */
        /* <DEDUP_REMOVED lines=15> */
[----:B------:R-:W-:Y:S01]  /*111f0*/  MOV R24, R5 ;  /* 0x0000000500187202 */ /* 0x000fe20000000f00 */
[----:B------:R-:W-:Y:S01]  /*11200*/  IMAD.MOV.U32 R26, RZ, RZ, R16 ;  /* 0x000000ffff1a7224 */ /* 0x000fe200078e0010 */
[----:B------:R-:W-:Y:S02]  /*11210*/  MOV R27, R7 ;  /* 0x00000007001b7202 */ /* 0x000fe40000000f00 */
.L_x_6871:
[----:B------:R-:W-:Y:S05]  /*11220*/  BSYNC.RECONVERGENT B0 ;  /* 0x0000000000007941 */ /* 0x000fea0003800200 */
.L_x_6870:
[----:B-----5:R1:W-:Y:S02]  /*11230*/  STS.128 [R50+0x800], R24 ;  /* 0x0008001832007388 */ /* 0x0203e40000000c00 */
.L_x_6869:
[----:B------:R-:W-:Y:S05]  /*11240*/  BSYNC.RECONVERGENT B1 ;  /* 0x0000000000017941 */ /* 0x000fea0003800200 */
.L_x_6868:
[----:B------:R-:W-:-:S13]  /*11250*/  ISETP.GE.AND P0, PT, R9, R10, PT ;  /* 0x0000000a0900720c */ /* 0x000fda0003f06270 */
[----:B------:R1:W-:Y:S01]  /*11260*/  @P0 STS.128 [R50+0x2800], RZ ;  /* 0x002800ff32000388 */ /* 0x0003e20000000c00 */
[----:B------:R-:W-:Y:S05]  /*11270*/  @P0 BRA `(.L_x_6867) ;  /* 0x00000004005c0947 */ /* 0x000fea0003800000 */
[----:B-1----:R1:W5:Y:S01]  /*11280*/  LD.E.128 R24, desc[UR6][R58.64+0x80] ;  /* 0x000080063a187980 */ /* 0x002362000c101d00 */
        /* <DEDUP_REMOVED lines=84> */
.L_x_6873:
[----:B------:R-:W-:Y:S05]  /*117d0*/  BSYNC.RECONVERGENT B0 ;  /* 0x0000000000007941 */ /* 0x000fea0003800200 */
.L_x_6872:
[----:B-----5:R1:W-:Y:S02]  /*117e0*/  STS.128 [R50+0x2800], R24 ;  /* 0x0028001832007388 */ /* 0x0203e40000000c00 */
.L_x_6867:
[----:B------:R-:W-:Y:S05]  /*117f0*/  BSYNC.RECONVERGENT B2 ;  /* 0x0000000000027941 */ /* 0x000fea0003800200 */
.L_x_6866:
[----:B------:R-:W-:Y:S01]  /*11800*/  IADD3 R30, PT, PT, R100, 0x20, RZ ;  /* 0x00000020641e7810 */ /* 0x000fe20007ffe0ff */
[----:B------:R-:W-:Y:S03]  /*11810*/  BSSY.RECONVERGENT B2, `(.L_x_6874) ;  /* 0x00000bc000027945 */ /* 0x000fe60003800200 */
[----:B------:R-:W-:-:S13]  /*11820*/  ISETP.GE.AND P0, PT, R30, R11, PT ;  /* 0x0000000b1e00720c */ /* 0x000fda0003f06270 */
[----:B------:R-:W-:Y:S05]  /*11830*/  @P0 BRA `(.L_x_6875) ;  /* 0x0000000800e40947 */ /* 0x000fea0003800000 */
[----:B-----5:R-:W-:Y:S01]  /*11840*/  ISETP.GE.AND P1, PT, R14, R10, PT ;  /* 0x0000000a0e00720c */ /* 0x020fe20003f26270 */
[----:B------:R-:W-:Y:S01]  /*11850*/  BSSY.RECONVERGENT B1, `(.L_x_6876) ;  /* 0x000005d000017945 */ /* 0x000fe20003800200 */
[----:B-1----:R-:W-:Y:S01]  /*11860*/  LEA R58, P0, R106, R98, 0x6 ;  /* 0x000000626a3a7211 */ /* 0x002fe200078030ff */
        /* <DEDUP_REMOVED lines=89> */
.L_x_6879:
[----:B------:R-:W-:Y:S05]  /*11e00*/  BSYNC.RECONVERGENT B0 ;  /* 0x0000000000007941 */ /* 0x000fea0003800200 */
.L_x_6878:
[----:B-----5:R1:W-:Y:S02]  /*11e10*/  STS.128 [R50+0x1000], R24 ;  /* 0x0010001832007388 */ /* 0x0203e40000000c00 */
.L_x_6877:
[----:B------:R-:W-:Y:S05]  /*11e20*/  BSYNC.RECONVERGENT B1 ;  /* 0x0000000000017941 */ /* 0x000fea0003800200 */
.L_x_6876:
        /* <DEDUP_REMOVED lines=88> */
.L_x_6881:
[----:B------:R-:W-:Y:S05]  /*123b0*/  BSYNC.RECONVERGENT B0 ;  /* 0x0000000000007941 */ /* 0x000fea0003800200 */
.L_x_6880:
[----:B-----5:R1:W-:Y:S02]  /*123c0*/  STS.128 [R50+0x3000], R24 ;  /* 0x0030001832007388 */ /* 0x0203e40000000c00 */
.L_x_6875:
[----:B------:R-:W-:Y:S05]  /*123d0*/  BSYNC.RECONVERGENT B2 ;  /* 0x0000000000027941 */ /* 0x000fea0003800200 */
.L_x_6874:
[----:B------:R-:W-:-:S04]  /*123e0*/  IADD3 R37, PT, PT, R100, 0x30, RZ ;  /* 0x0000003064257810 */ /* 0x000fc80007ffe0ff */
[----:B------:R-:W-:-:S13]  /*123f0*/  ISETP.GE.AND P0, PT, R37, R11, PT ;  /* 0x0000000b2500720c */ /* 0x000fda0003f06270 */
[----:B------:R-:W-:Y:S05]  /*12400*/  @P0 BRA `(.L_x_6827) ;  /* 0x0000000800ec0947 */ /* 0x000fea0003800000 */
[----:B-----5:R-:W-:Y:S01]  /*12410*/  ISETP.GE.AND P0, PT, R14, R10, PT ;  /* 0x0000000a0e00720c */ /* 0x020fe20003f06270 */
[----:B-1----:R-:W-:Y:S01]  /*12420*/  IMAD R58, R107, 0x60, RZ ;  /* 0x000000606b3a7824 */ /* 0x002fe200078e02ff */
[----:B------:R-:W-:Y:S01]  /*12430*/  BSSY.RECONVERGENT B1, `(.L_x_6882) ;  /* 0x000005e000017945 */ /* 0x000fe20003800200 */
[----:B------:R-:W-:-:S04]  /*12440*/  IMAD.WIDE.U32 R106, R106, 0x60, R98 ;  /* 0x000000606a6a7825 */ /* 0x000fc800078e0062 */
[----:B------:R-:W-:Y:S01]  /*12450*/  IMAD R11, R0, 0x30, RZ ;  /* 0x00000030000b7824 */ /* 0x000fe200078e02ff */
        /* <DEDUP_REMOVED lines=89> */
.L_x_6885:
[----:B------:R-:W-:Y:S05]  /*129f0*/  BSYNC.RECONVERGENT B0 ;  /* 0x0000000000007941 */ /* 0x000fea0003800200 */
.L_x_6884:
[----:B-----5:R1:W-:Y:S02]  /*12a00*/  STS.128 [R50+0x1800], R24 ;  /* 0x0018001832007388 */ /* 0x0203e40000000c00 */
.L_x_6883:
[----:B------:R-:W-:Y:S05]  /*12a10*/  BSYNC.RECONVERGENT B1 ;  /* 0x0000000000017941 */ /* 0x000fea0003800200 */
.L_x_6882:
        /* <DEDUP_REMOVED lines=18> */
[----:B----4-:R-:W4:Y:S02]  /*12b40*/  LD.E.128 R16, desc[UR6][R16.64+0x80] ;  /* 0x0000800610107980 */ /* 0x010f24000c101d00 */
[----:B------:R-:W-:Y:S01]  /*12b50*/  IMAD.X R21, R33, 0x1, R2, P1 ;  /* 0x0000000121157824 */ /* 0x000fe200008e0602 */
[----:B-1----:R-:W-:-:S05]  /*12b60*/  IADD3 R24, P1, PT, R34, R0, RZ ;  /* 0x0000000022187210 */ /* 0x002fca0007f3e0ff */
[----:B--2---:R-:W2:Y:S01]  /*12b70*/  LD.E.128 R20, desc[UR6][R20.64+0x80] ;  /* 0x0000800614147980 */ /* 0x004ea2000c101d00 */
[----:B------:R-:W-:-:S06]  /*12b80*/  IADD3.X R25, PT, PT, R35, R2, RZ, P1, !PT ;  /* 0x0000000223197210 */ /* 0x000fcc0000ffe4ff */
[----:B------:R-:W3:Y:S01]  /*12b90*/  LD.E.128 R24, desc[UR6][R24.64+0x80] ;  /* 0x0000800618187980 */ /* 0x000ee2000c101d00 */
[C---:B-----5:R-:W-:Y:S01]  /*12ba0*/  LOP3.LUT R0, R5.reuse, 0xffff0000, RZ, 0xc0, !PT ;  /* 0xffff000005007812 */ /* 0x060fe200078ec0ff */
[----:B------:R-:W-:Y:S01]  /*12bb0*/  IMAD.U32 R10, R5, 0x10000, RZ ;  /* 0x00010000050a7824 */ /* 0x000fe200078e00ff */
[C---:B------:R-:W-:Y:S01]  /*12bc0*/  LOP3.LUT R2, R4.reuse, 0xffff0000, RZ, 0xc0, !PT ;  /* 0xffff000004027812 */ /* 0x040fe200078ec0ff */
[----:B------:R-:W-:Y:S01]  /*12bd0*/  IMAD.U32 R3, R4, 0x10000, RZ ;  /* 0x0001000004037824 */ /* 0x000fe200078e00ff */
[C---:B------:R-:W-:Y:S01]  /*12be0*/  SHF.L.U32 R8, R6.reuse, 0x10, RZ ;  /* 0x0000001006087819 */ /* 0x040fe200000006ff */
[C---:B------:R-:W-:Y:S01]  /*12bf0*/  IMAD.U32 R13, R7.reuse, 0x10000, RZ ;  /* 0x00010000070d7824 */ /* 0x040fe200078e00ff */
[----:B------:R-:W-:Y:S02]  /*12c00*/  LOP3.LUT R5, R6, 0xffff0000, RZ, 0xc0, !PT ;  /* 0xffff000006057812 */ /* 0x000fe400078ec0ff */
[----:B------:R-:W-:Y:S02]  /*12c10*/  LOP3.LUT R4, R7, 0xffff0000, RZ, 0xc0, !PT ;  /* 0xffff000007047812 */ /* 0x000fe400078ec0ff */
[C---:B----4-:R-:W-:Y:S01]  /*12c20*/  SHF.L.U32 R6, R17.reuse, 0x10, RZ ;  /* 0x0000001011067819 */ /* 0x050fe200000006ff */
[----:B------:R-:W-:Y:S01]  /*12c30*/  IMAD.U32 R11, R16, 0x10000, RZ ;  /* 0x00010000100b7824 */ /* 0x000fe200078e00ff */
[----:B------:R-:W-:Y:S01]  /*12c40*/  LOP3.LUT R29, R17, 0xffff0000, RZ, 0xc0, !PT ;  /* 0xffff0000111d7812 */ /* 0x000fe200078ec0ff */
[----:B------:R-:W-:Y:S01]  /*12c50*/  IMAD.U32 R28, R18, 0x10000, RZ ;  /* 0x00010000121c7824 */ /* 0x000fe200078e00ff */
[----:B------:R-:W-:-:S02]  /*12c60*/  LOP3.LUT R7, R16, 0xffff0000, RZ, 0xc0, !PT ;  /* 0xffff000010077812 */ /* 0x000fc400078ec0ff */
[----:B------:R-:W-:Y:S02]  /*12c70*/  LOP3.LUT R17, R18, 0xffff0000, RZ, 0xc0, !PT ;  /* 0xffff000012117812 */ /* 0x000fe400078ec0ff */
        /* <DEDUP_REMOVED lines=25> */
[C---:B------:R-:W-:Y:S01]  /*12e10*/  IMAD.U32 R23, R26.reuse, 0x10000, RZ ;  /* 0x000100001a177824 */ /* 0x040fe200078e00ff */
[----:B------:R-:W-:Y:S01]  /*12e20*/  LOP3.LUT R22, R26, 0xffff0000, RZ, 0xc0, !PT ;  /* 0xffff00001a167812 */ /* 0x000fe200078ec0ff */
[----:B------:R-:W-:Y:S01]  /*12e30*/  FMUL.FTZ R11, R11, R31 ;  /* 0x0000001f0b0b7220 */ /* 0x000fe20000410000 */
[----:B------:R-:W-:Y:S01]  /*12e40*/  FMUL.FTZ R28, R28, R33 ;  /* 0x000000211c1c7220 */ /* 0x000fe20000410000 */
[----:B------:R-:W-:Y:S01]  /*12e50*/  SHF.L.U32 R18, R25, 0x10, RZ ;  /* 0x0000001019127819 */ /* 0x000fe200000006ff */
        /* <DEDUP_REMOVED lines=20> */
.L_x_6887:
[----:B------:R-:W-:Y:S05]  /*12fa0*/  BSYNC.RECONVERGENT B0 ;  /* 0x0000000000007941 */ /* 0x000fea0003800200 */
.L_x_6886:
[----:B-----5:R1:W-:Y:S02]  /*12fb0*/  STS.128 [R50+0x3800], R4 ;  /* 0x0038000432007388 */ /* 0x0203e40000000c00 */
.L_x_6827:
[----:B------:R-:W-:Y:S05]  /*12fc0*/  BSYNC.RECONVERGENT B3 ;  /* 0x0000000000037941 */ /* 0x000fea0003800200 */
.L_x_6819:
[----:B------:R-:W-:Y:S01]  /*12fd0*/  IMAD.IADD R54, R47, 0x1, -R54 ;  /* 0x000000012f367824 */ /* 0x000fe200078e0a36 */
[----:B------:R-:W-:Y:S01]  /*12fe0*/  BSSY.RECONVERGENT B0, `(.L_x_6888) ;  /* 0x0000019000007945 */ /* 0x000fe20003800200 */
[C---:B--2-45:R-:W-:Y:S02]  /*12ff0*/  VIADD R3, R100.reuse, 0x40 ;  /* 0x0000004064037836 */ /* 0x074fe40000000000 */
        /* <DEDUP_REMOVED lines=23> */
.L_x_6889:
[----:B------:R-:W-:Y:S05]  /*13170*/  BSYNC.RECONVERGENT B0 ;  /* 0x0000000000007941 */ /* 0x000fea0003800200 */
.L_x_6888:
[C---:B-123--:R-:W-:Y:S01]  /*13180*/  LEA R6, P1, R51.reuse, R221, 0x1 ;  /* 0x000000dd33067211 */ /* 0x04efe200078208ff */
        /* <DEDUP_REMOVED lines=19> */
.L_x_6891:
[----:B------:R-:W-:Y:S05]  /*132c0*/  BSYNC.RECONVERGENT B0 ;  /* 0x0000000000007941 */ /* 0x000fea0003800200 */
.L_x_6890:
        /* <DEDUP_REMOVED lines=16> */
.L_x_6893:
[----:B------:R-:W-:Y:S05]  /*133d0*/  BSYNC.RECONVERGENT B0 ;  /* 0x0000000000007941 */ /* 0x000fea0003800200 */
.L_x_6892:
[----:B------:R-:W-:Y:S01]  /*133e0*/  BSSY.RECONVERGENT B0, `(.L_x_6894) ;  /* 0x0000012000007945 */ /* 0x000fe20003800200 */
[----:B------:R-:W-:Y:S02]  /*133f0*/  ISETP.GE.AND P0, PT, R0, R54, PT ;  /* 0x000000360000720c */ /* 0x000fe40003f06270 */
[----:B------:R-:W-:Y:S01]  /*13400*/  IADD3 R100, PT, PT, R100, 0x70, RZ ;  /* 0x0000007064647810 */ /* 0x000fe20007ffe0ff */
        /* <DEDUP_REMOVED lines=15> */
.L_x_6895:
[----:B------:R-:W-:Y:S05]  /*13500*/  BSYNC.RECONVERGENT B0 ;  /* 0x0000000000007941 */ /* 0x000fea0003800200 */
.L_x_6894:
[----:B------:R-:W-:Y:S01]  /*13510*/  BSSY.RECONVERGENT B0, `(.L_x_6896) ;  /* 0x0000015000007945 */ /* 0x000fe20003800200 */
[----:B------:R-:W-:-:S03]  /*13520*/  ISETP.GE.AND P1, PT, R100, R54, PT ;  /* 0x000000366400720c */ /* 0x000fc60003f26270 */
[----:B------:R-:W-:Y:S10]  /*13530*/  @P3 BRA `(.L_x_6897) ;  /* 0x0000000000483947 */ /* 0x000ff40003800000 */
[----:B------:R-:W-:Y:S01]  /*13540*/  IMAD.MOV.U32 R10, RZ, RZ, R6 ;  /* 0x000000ffff0a7224 */ /* 0x000fe200078e0006 */
[-C--:B------:R-:W-:Y:S01]  /*13550*/  ISETP.GE.AND P4, PT, R14, R228.reuse, PT ;  /* 0x000000e40e00720c */ /* 0x080fe20003f86270 */
[----:B------:R-:W-:Y:S01]  /*13560*/  IMAD.MOV.U32 R11, RZ, RZ, R7 ;  /* 0x000000ffff0b7224 */ /* 0x000fe200078e0007 */
[----:B------:R-:W-:Y:S01]  /*13570*/  ISETP.GE.AND P3, PT, R9, R228, PT ;  /* 0x000000e40900720c */ /* 0x000fe20003f66270 */
[----:B-123--:R-:W-:Y:S02]  /*13580*/  IMAD R4, R217, 0x60, RZ ;  /* 0x00000060d9047824 */ /* 0x00efe400078e02ff */
        /* <DEDUP_REMOVED lines=13> */
.L_x_6897:
[----:B------:R-:W-:Y:S05]  /*13660*/  BSYNC.RECONVERGENT B0 ;  /* 0x0000000000007941 */ /* 0x000fea0003800200 */
.L_x_6896:
        /* <DEDUP_REMOVED lines=16> */
.L_x_6899:
[----:B------:R-:W-:Y:S05]  /*13770*/  BSYNC.RECONVERGENT B0 ;  /* 0x0000000000007941 */ /* 0x000fea0003800200 */
.L_x_6898:
[----:B------:R-:W-:Y:S04]  /*13780*/  BSSY.RECONVERGENT B0, `(.L_x_6900) ;  /* 0x0000014000007945 */ /* 0x000fe80003800200 */
[----:B------:R-:W-:Y:S05]  /*13790*/  @P0 BRA `(.L_x_6901) ;  /* 0x0000000000480947 */ /* 0x000fea0003800000 */
[----:B------:R-:W-:Y:S01]  /*137a0*/  IMAD.MOV.U32 R10, RZ, RZ, R6 ;  /* 0x000000ffff0a7224 */ /* 0x000fe200078e0006 */
[-C--:B------:R-:W-:Y:S01]  /*137b0*/  ISETP.GE.AND P2, PT, R14, R228.reuse, PT ;  /* 0x000000e40e00720c */ /* 0x080fe20003f46270 */
[----:B------:R-:W-:Y:S01]  /*137c0*/  IMAD.MOV.U32 R11, RZ, RZ, R7 ;  /* 0x000000ffff0b7224 */ /* 0x000fe200078e0007 */
[----:B------:R-:W-:Y:S01]  /*137d0*/  ISETP.GE.AND P0, PT, R9, R228, PT ;  /* 0x000000e40900720c */ /* 0x000fe20003f06270 */
[----:B-1234-:R-:W-:Y:S02]  /*137e0*/  IMAD R4, R217, 0xa0, RZ ;  /* 0x000000a0d9047824 */ /* 0x01efe400078e02ff */
        /* <DEDUP_REMOVED lines=13> */
.L_x_6901:
[----:B------:R-:W-:Y:S05]  /*138c0*/  BSYNC.RECONVERGENT B0 ;  /* 0x0000000000007941 */ /* 0x000fea0003800200 */
.L_x_6900:
[----:B------:R-:W-:Y:S04]  /*138d0*/  BSSY.RECONVERGENT B0, `(.L_x_6902) ;  /* 0x0000012000007945 */ /* 0x000fe80003800200 */
[----:B------:R-:W-:Y:S05]  /*138e0*/  @P1 BRA `(.L_x_6903) ;  /* 0x0000000000401947 */ /* 0x000fea0003800000 */
[-C--:B------:R-:W-:Y:S01]  /*138f0*/  ISETP.GE.AND P1, PT, R14, R228.reuse, PT ;  /* 0x000000e40e00720c */ /* 0x080fe20003f26270 */
[----:B-1234-:R-:W-:Y:S01]  /*13900*/  IMAD R4, R217, 0xc0, RZ ;  /* 0x000000c0d9047824 */ /* 0x01efe200078e02ff */
        /* <DEDUP_REMOVED lines=14> */
.L_x_6903:
[----:B------:R-:W-:Y:S05]  /*139f0*/  BSYNC.RECONVERGENT B0 ;  /* 0x0000000000007941 */ /* 0x000fea0003800200 */
.L_x_6902:
[----:B-1234-:R-:W2:Y:S04]  /*13a00*/  LD.E.64 R4, desc[UR6][R132.64+0x1c0] ;  /* 0x0001c00684047980 */ /* 0x01eea8000c101b00 */
[----:B------:R-:W3:Y:S01]  /*13a10*/  LD.E.64 R10, desc[UR6][R132.64+0x1b8] ;  /* 0x0001b806840a7980 */ /* 0x000ee2000c101b00 */
[----:B------:R-:W-:Y:S02]  /*13a20*/  MOV R6, R225 ;  /* 0x000000e100067202 */ /* 0x000fe40000000f00 */
[----:B------:R-:W-:Y:S01]  /*13a30*/  MOV R7, RZ ;  /* 0x000000ff00077202 */ /* 0x000fe20000000f00 */
[----:B------:R-:W4:Y:S04]  /*13a40*/  LD.E R231, desc[UR6][R132.64+0xd8] ;  /* 0x0000d80684e77980 */ /* 0x000f28000c101900 */
        /* <DEDUP_REMOVED lines=8> */
[----:B------:R-:W2:Y:S01]  /*13ad0*/  LD.E R4, desc[UR6][R10.64] ;  /* 0x000000060a047980 */ /* 0x000ea2000c101900 */
[----:B----4-:R-:W2:Y:S01]  /*13ae0*/  MUFU.RCP R231, R231 ;  /* 0x000000e700e77308 */ /* 0x010ea20000001000 */
        /* <DEDUP_REMOVED lines=22> */
.L_x_6905:
[----:B------:R1:W-:Y:S04]  /*13c50*/  STS.128 [R50+0xc000], RZ ;  /* 0x00c000ff32007388 */ /* 0x0003e80000000c00 */
[----:B------:R1:W-:Y:S02]  /*13c60*/  STS.128 [R50+0x10000], RZ ;  /* 0x010000ff32007388 */ /* 0x0003e40000000c00 */
.L_x_6906:
[----:B------:R-:W-:Y:S05]  /*13c70*/  BSYNC.RECONVERGENT B0 ;  /* 0x0000000000007941 */ /* 0x000fea0003800200 */
.L_x_6904:
        /* <DEDUP_REMOVED lines=25> */
.L_x_6908:
[----:B------:R-:W-:Y:S05]  /*13e10*/  BSYNC.RECONVERGENT B0 ;  /* 0x0000000000007941 */ /* 0x000fea0003800200 */
.L_x_6907:
[----:B------:R1:W-:Y:S01]  /*13e20*/  @P3 STS.128 [R50+0xd000], RZ ;  /* 0x00d000ff32003388 */ /* 0x0003e20000000c00 */
[----:B------:R-:W-:Y:S03]  /*13e30*/  BSSY.RECONVERGENT B0, `(.L_x_6909) ;  /* 0x0000011000007945 */ /* 0x000fe60003800200 */
[----:B------:R1:W-:Y:S01]  /*13e40*/  @P3 STS.128 [R50+0x11000], RZ ;  /* 0x011000ff32003388 */ /* 0x0003e20000000c00 */
        /* <DEDUP_REMOVED lines=15> */
.L_x_6910:
[----:B------:R-:W-:Y:S05]  /*13f40*/  BSYNC.RECONVERGENT B0 ;  /* 0x0000000000007941 */ /* 0x000fea0003800200 */
.L_x_6909:
[----:B------:R1:W-:Y:S01]  /*13f50*/  @P0 STS.128 [R50+0xd800], RZ ;  /* 0x00d800ff32000388 */ /* 0x0003e20000000c00 */
[----:B------:R-:W-:Y:S01]  /*13f60*/  BSSY.RECONVERGENT B0, `(.L_x_6911) ;  /* 0x0000012000007945 */ /* 0x000fe20003800200 */
[----:B------:R-:W-:Y:S02]  /*13f70*/  ISETP.GE.AND P3, PT, R100, R54, PT ;  /* 0x000000366400720c */ /* 0x000fe40003f66270 */
        /* <DEDUP_REMOVED lines=16> */
.L_x_6912:
[----:B------:R-:W-:Y:S05]  /*14080*/  BSYNC.RECONVERGENT B0 ;  /* 0x0000000000007941 */ /* 0x000fea0003800200 */
.L_x_6911:
[----:B------:R1:W-:Y:S01]  /*14090*/  @P6 STS.128 [R50+0xe000], RZ ;  /* 0x00e000ff32006388 */ /* 0x0003e20000000c00 */
[----:B------:R-:W-:Y:S03]  /*140a0*/  BSSY.RECONVERGENT B0, `(.L_x_6913) ;  /* 0x0000014000007945 */ /* 0x000fe60003800200 */
[----:B------:R1:W-:Y:S01]  /*140b0*/  @P6 STS.128 [R50+0x12000], RZ ;  /* 0x012000ff32006388 */ /* 0x0003e20000000c00 */
[----:B------:R-:W-:Y:S05]  /*140c0*/  @P6 BRA `(.L_x_6914) ;  /* 0x0000000000446947 */ /* 0x000fea0003800000 */
        /* <DEDUP_REMOVED lines=17> */
.L_x_6914:
[----:B------:R-:W-:Y:S05]  /*141e0*/  BSYNC.RECONVERGENT B0 ;  /* 0x0000000000007941 */ /* 0x000fea0003800200 */
.L_x_6913:
        /* <DEDUP_REMOVED lines=18> */
.L_x_6916:
[----:B------:R-:W-:Y:S05]  /*14310*/  BSYNC.RECONVERGENT B0 ;  /* 0x0000000000007941 */ /* 0x000fea0003800200 */
.L_x_6915:
        /* <DEDUP_REMOVED lines=21> */
.L_x_6918:
[----:B------:R-:W-:Y:S05]  /*14470*/  BSYNC.RECONVERGENT B0 ;  /* 0x0000000000007941 */ /* 0x000fea0003800200 */
.L_x_6917:
        /* <DEDUP_REMOVED lines=19> */
.L_x_6920:
[----:B------:R-:W-:Y:S05]  /*145b0*/  BSYNC.RECONVERGENT B0 ;  /* 0x0000000000007941 */ /* 0x000fea0003800200 */
.L_x_6919:
[----:B------:R-:W4:Y:S01]  /*145c0*/  S2UR UR8, SR_CgaCtaId ;  /* 0x00000000000879c3 */ /* 0x000f220000008800 */
[----:B---3--:R-:W-:Y:S01]  /*145d0*/  SHF.R.U32.HI R210, RZ, 0x1, R208 ;  /* 0x00000001ffd27819 */ /* 0x008fe200000116d0 */
[C---:B------:R-:W-:Y:S01]  /*145e0*/  IMAD.SHL.U32 R43, R208.reuse, 0x40, RZ ;  /* 0x00000040d02b7824 */ /* 0x040fe200078e00ff */
[C---:B------:R-:W-:Y:S01]  /*145f0*/  LOP3.LUT R0, R208.reuse, 0x8, RZ, 0xc0, !PT ;  /* 0x00000008d0007812 */ /* 0x040fe200078ec0ff */
[----:B------:R-:W-:Y:S01]  /*14600*/  IMAD.SHL.U32 R211, R208, 0x20, RZ ;  /* 0x00000020d0d37824 */ /* 0x000fe200078e00ff */
        /* <DEDUP_REMOVED lines=9> */
[----:B-1----:R-:W3:Y:S01]  /*146a0*/  LD.E R3, desc[UR6][R132.64+0x18c] ;  /* 0x00018c0684037980 */ /* 0x002ee2000c101900 */
[----:B------:R-:W-:-:S02]  /*146b0*/  LOP3.LUT R186, R211, 0x200, R43, 0xf8, !PT ;  /* 0x00000200d3ba7812 */ /* 0x000fc400078ef82b */
[-C--:B------:R-:W-:Y:S01]  /*146c0*/  LOP3.LUT R42, R42, R209.reuse, RZ, 0x3c, !PT ;  /* 0x000000d12a2a7212 */ /* 0x080fe200078e3cff */
[----:B------:R-:W0:Y:S01]  /*146d0*/  LDGDEPBAR ;  /* 0x00000000000079af */ /* 0x000e220000000000 */
[----:B------:R-:W-:Y:S02]  /*146e0*/  LOP3.LUT R124, R43, 0x400, RZ, 0xc0, !PT ;  /* 0x000004002b7c7812 */ /* 0x000fe400078ec0ff */
[----:B------:R-:W-:Y:S02]  /*146f0*/  LOP3.LUT R0, R0, R209, RZ, 0x3c, !PT ;  /* 0x000000d100007212 */ /* 0x000fe400078e3cff */
[----:B------:R-:W-:Y:S01]  /*14700*/  LOP3.LUT R186, R186, R42, RZ, 0xfc, !PT ;  /* 0x0000002ababa7212 */ /* 0x000fe200078efcff */
[----:B----4-:R-:W-:Y:S01]  /*14710*/  ULEA UR8, UR8, UR4, 0x18 ;  /* 0x0000000408087291 */ /* 0x010fe2000f8ec0ff */
[----:B------:R-:W-:Y:S01]  /*14720*/  LOP3.LUT P0, RZ, R208, 0x2, RZ, 0xc0, !PT ;  /* 0x00000002d0ff7812 */ /* 0x000fe2000780c0ff */
[----:B------:R-:W-:-:S03]  /*14730*/  IMAD R124, R0, 0x2, R124 ;  /* 0x00000002007c7824 */ /* 0x000fc600078e027c */
[----:B------:R-:W-:Y:S01]  /*14740*/  SEL R193, R193, 0xffffffe0, !P0 ;  /* 0xffffffe0c1c17807 */ /* 0x000fe20004000000 */
[----:B------:R-:W-:Y:S01]  /*14750*/  VIADD R185, R124, UR8 ;  /* 0x000000087cb97c36 */ /* 0x000fe20008000000 */
[----:B------:R-:W-:Y:S02]  /*14760*/  LEA R186, R186, UR8, 0x1 ;  /* 0x00000008baba7c11 */ /* 0x000fe4000f8e08ff */
[----:B------:R-:W-:Y:S01]  /*14770*/  LDSM.16.M88.4 R88, [R124+UR8+0x5000] ;  /* 0x005000087c58783b */ /* 0x000fe20008000200 */
[--C-:B------:R-:W-:Y:S01]  /*14780*/  IMAD.IADD R160, R185, 0x1, R193.reuse ;  /* 0x00000001b9a07824 */ /* 0x100fe200078e02c1 */
[----:B------:R-:W-:Y:S01]  /*14790*/  LOP3.LUT P0, R192, R208, 0x4, RZ, 0xc0, !PT ;  /* 0x00000004d0c07812 */ /* 0x000fe2000780c0ff */
[----:B------:R-:W-:Y:S01]  /*147a0*/  IMAD.IADD R40, R186, 0x1, R193 ;  /* 0x00000001ba287824 */ /* 0x000fe200078e02c1 */
[----:B--2---:R-:W1:Y:S02]  /*147b0*/  LDSM.16.M88.4 R48, [R186] ;  /* 0x00000000ba30783b */ /* 0x004e640000000200 */
[----:B------:R-:W-:-:S02]  /*147c0*/  SEL R41, R41, 0xffffffc0, !P0 ;  /* 0xffffffc029297807 */ /* 0x000fc40004000000 */
[----:B------:R-:W-:Y:S03]  /*147d0*/  LDSM.16.M88.4 R24, [R40] ;  /* 0x000000002818783b */ /* 0x000fe60000000200 */
[--C-:B------:R-:W-:Y:S01]  /*147e0*/  IMAD.IADD R184, R186, 0x1, R41.reuse ;  /* 0x00000001bab87824 */ /* 0x100fe200078e0229 */
[----:B------:R-:W-:Y:S01]  /*147f0*/  LDSM.16.M88.4 R4, [R160+0x5000] ;  /* 0x00500000a004783b */ /* 0x000fe20000000200 */
[----:B------:R-:W-:-:S03]  /*14800*/  IMAD.IADD R2, R185, 0x1, R41 ;  /* 0x00000001b9027824 */ /* 0x000fc600078e0229 */
[----:B------:R-:W2:Y:S04]  /*14810*/  LDSM.16.M88.4 R8, [R124+UR8+0x4000] ;  /* 0x004000087c08783b */ /* 0x000ea80008000200 */
[----:B------:R-:W4:Y:S04]  /*14820*/  LDSM.16.M88.4 R96, [R124+UR8+0x4800] ;  /* 0x004800087c60783b */ /* 0x000f280008000200 */
[----:B------:R-:W4:Y:S04]  /*14830*/  LDSM.16.M88.4 R80, [R124+UR8+0x5800] ;  /* 0x005800087c50783b */ /* 0x000f280008000200 */
[----:B------:R-:W4:Y:S04]  /*14840*/  LDSM.16.M88.4 R72, [R124+UR8+0x6000] ;  /* 0x006000087c48783b */ /* 0x000f280008000200 */
[----:B------:R-:W4:Y:S04]  /*14850*/  LDSM.16.M88.4 R64, [R124+UR8+0x6800] ;  /* 0x006800087c40783b */ /* 0x000f280008000200 */
[----:B------:R-:W4:Y:S04]  /*14860*/  LDSM.16.M88.4 R32, [R160+0x4000] ;  /* 0x00400000a020783b */ /* 0x000f280000000200 */
[----:B------:R-:W4:Y:S01]  /*14870*/  LDSM.16.M88.4 R28, [R160+0x4800] ;  /* 0x00480000a01c783b */ /* 0x000f220000000200 */
[C---:B-1----:R-:W-:Y:S03]  /*14880*/  HMMA.16816.F32.BF16 R92, R48.reuse, R88, RZ ;  /* 0x00000058305c723c */ /* 0x042fe600000418ff */
[----:B------:R-:W1:Y:S04]  /*14890*/  LDSM.16.M88.4 R20, [R160+0x5800] ;  /* 0x00580000a014783b */ /* 0x000e680000000200 */
[----:B------:R-:W1:Y:S01]  /*148a0*/  LDSM.16.M88.4 R16, [R160+0x6000] ;  /* 0x00600000a010783b */ /* 0x000e620000000200 */
[C---:B------:R-:W-:Y:S03]  /*148b0*/  HMMA.16816.F32.BF16 R88, R48.reuse, R90, RZ ;  /* 0x0000005a3058723c */ /* 0x040fe600000418ff */
[----:B------:R-:W-:Y:S04]  /*148c0*/  LDSM.16.M88.4 R56, [R124+UR8+0x7000] ;  /* 0x007000087c38783b */ /* 0x000fe80008000200 */
[----:B------:R-:W-:Y:S01]  /*148d0*/  LDSM.16.M88.4 R36, [R124+UR8+0x7800] ;  /* 0x007800087c24783b */ /* 0x000fe20008000200 */
[----:B--2---:R-:W-:Y:S01]  /*148e0*/  HMMA.16816.F32.BF16 R12, R48, R8, RZ ;  /* 0x00000008300c723c */ /* 0x004fe200000418ff */
[----:B------:R-:W-:-:S02]  /*148f0*/  IMAD.IADD R197, R193, 0x1, R184 ;  /* 0x00000001c1c57824 */ /* 0x000fc400078e02b8 */
[----:B------:R-:W-:Y:S01]  /*14900*/  LDSM.16.M88.4 R112, [R2+0x5000] ;  /* 0x005000000270783b */ /* 0x000fe20000000200 */
[----:B------:R-:W-:-:S03]  /*14910*/  IMAD.IADD R0, R193, 0x1, R2 ;  /* 0x00000001c1007824 */ /* 0x000fc600078e0202 */
[----:B------:R-:W-:Y:S01]  /*14920*/  LDSM.16.M88.4 R108, [R2+0x5800] ;  /* 0x00580000026c783b */ /* 0x000fe20000000200 */
[C---:B------:R-:W-:Y:S03]  /*14930*/  HMMA.16816.F32.BF16 R92, R24.reuse, R4, R92 ;  /* 0x00000004185c723c */ /* 0x040fe6000004185c */
[----:B------:R-:W-:Y:S04]  /*14940*/  LDSM.16.M88.4 R104, [R2+0x6000] ;  /* 0x006000000268783b */ /* 0x000fe80000000200 */
[----:B------:R-:W-:Y:S01]  /*14950*/  LDSM.16.M88.4 R120, [R0+0x5800] ;  /* 0x005800000078783b */ /* 0x000fe20000000200 */
[----:B------:R-:W-:Y:S03]  /*14960*/  HMMA.16816.F32.BF16 R88, R24, R6, R88 ;  /* 0x000000061858723c */ /* 0x000fe60000041858 */
[----:B------:R-:W2:Y:S04]  /*14970*/  LDSM.16.M88.4 R4, [R160+0x6800] ;  /* 0x00680000a004783b */ /* 0x000ea80000000200 */
        /* <DEDUP_REMOVED lines=11> */
[----:B------:R-:W-:Y:S08]  /*14a30*/  HMMA.16816.F32.BF16 R64, R48, R66, RZ ;  /* 0x000000423040723c */ /* 0x000ff000000418ff */
[C---:B------:R-:W-:Y:S08]  /*14a40*/  HMMA.16816.F32.BF16 R12, R24.reuse, R32, R12 ;  /* 0x00000020180c723c */ /* 0x040ff0000004180c */
[C---:B------:R-:W-:Y:S01]  /*14a50*/  HMMA.16816.F32.BF16 R8, R24.reuse, R34, R8 ;  /* 0x000000221808723c */ /* 0x040fe20000041808 */
[----:B------:R-:W4:Y:S07]  /*14a60*/  LDSM.16.M88.4 R32, [R160+0x7000] ;  /* 0x00700000a020783b */ /* 0x000f2e0000000200 */
[C---:B------:R-:W-:Y:S08]  /*14a70*/  HMMA.16816.F32.BF16 R100, R24.reuse, R28, R100 ;  /* 0x0000001c1864723c */ /* 0x040ff00000041864 */
[C---:B------:R-:W-:Y:S01]  /*14a80*/  HMMA.16816.F32.BF16 R96, R24.reuse, R30, R96 ;  /* 0x0000001e1860723c */ /* 0x040fe20000041860 */
[----:B------:R-:W4:Y:S07]  /*14a90*/  LDSM.16.M88.4 R28, [R160+0x7800] ;  /* 0x00780000a01c783b */ /* 0x000f2e0000000200 */
[C---:B-1----:R-:W-:Y:S08]  /*14aa0*/  HMMA.16816.F32.BF16 R84, R24.reuse, R20, R84 ;  /* 0x000000141854723c */ /* 0x042ff00000041854 */
[C---:B------:R-:W-:Y:S01]  /*14ab0*/  HMMA.16816.F32.BF16 R80, R24.reuse, R22, R80 ;  /* 0x000000161850723c */ /* 0x040fe20000041850 */
[----:B------:R-:W-:Y:S07]  /*14ac0*/  LDSM.16.M88.4 R20, [R184] ;  /* 0x00000000b814783b */ /* 0x000fee0000000200 */
        /* <DEDUP_REMOVED lines=20> */
[----:B------:R-:W-:Y:S07]  /*14c10*/  LDSM.16.M88.4 R16, [R0+0x4000] ;  /* 0x004000000010783b */ /* 0x000fee0000000200 */
[C---:B--2---:R-:W-:Y:S08]  /*14c20*/  HMMA.16816.F32.BF16 R100, R20.reuse, R4, R100 ;  /* 0x000000041464723c */ /* 0x044ff00000041864 */
        /* <DEDUP_REMOVED lines=38> */
[----:B------:R-:W-:Y:S04]  /*14e90*/  LDSM.16.M88.4 R112, [R124+UR8+0xb800] ;  /* 0x00b800087c70783b */ /* 0x000fe80008000200 */
[----:B------:R-:W-:Y:S03]  /*14ea0*/  LDSM.16.M88.4 R124, [R2+0x9000] ;  /* 0x00900000027c783b */ /* 0x000fe60000000200 */
        /* <DEDUP_REMOVED lines=56> */
[----:B------:R-:W-:Y:S03]  /*15230*/  LDSM.16.M88.4 R20, [R0+0xa000] ;  /* 0x00a000000014783b */ /* 0x000fe60000000200 */
[C---:B---3--:R-:W-:Y:S08]  /*15240*/  HMMA.16816.F32.BF16 R12, R136.reuse, R16, R12 ;  /* 0x00000010880c723c */ /* 0x048ff0000004180c */
[C---:B------:R-:W-:Y:S01]  /*15250*/  HMMA.16816.F32.BF16 R8, R136.reuse, R18, R8 ;  /* 0x000000128808723c */ /* 0x040fe20000041808 */
[----:B------:R-:W1:Y:S07]  /*15260*/  LDSM.16.M88.4 R16, [R0+0xa800] ;  /* 0x00a800000010783b */ /* 0x000e6e0000000200 */
[C---:B------:R-:W-:Y:S08]  /*15270*/  HMMA.16816.F32.BF16 R76, R136.reuse, R116, R76 ;  /* 0x00000074884c723c */ /* 0x040ff0000004184c */
[C---:B------:R-:W-:Y:S08]  /*15280*/  HMMA.16816.F32.BF16 R72, R136.reuse, R118, R72 ;  /* 0x000000768848723c */ /* 0x040ff00000041848 */
[C---:B------:R-:W-:Y:S01]  /*15290*/  HMMA.16816.F32.BF16 R116, R136.reuse, R112, R68 ;  /* 0x000000708874723c */ /* 0x040fe20000041844 */
[----:B------:R-:W-:Y:S07]  /*152a0*/  LDSM.16.M88.4 R68, [R0+0xb000] ;  /* 0x00b000000044783b */ /* 0x000fee0000000200 */
[----:B------:R-:W-:-:S12]  /*152b0*/  HMMA.16816.F32.BF16 R64, R136, R114, R64 ;  /* 0x000000728840723c */ /* 0x000fd80000041840 */
[----:B-1----:R-:W-:Y:S01]  /*152c0*/  HMMA.16816.F32.BF16 R116, R4, R16, R116 ;  /* 0x000000100474723c */ /* 0x002fe20000041874 */
[----:B------:R-:W-:-:S04]  /*152d0*/  LOP3.LUT R16, R208, 0x38, RZ, 0xc0, !PT ;  /* 0x00000038d0107812 */ /* 0x000fc800078ec0ff */
[----:B------:R-:W-:-:S04]  /*152e0*/  LOP3.LUT R16, R16, 0x1c0, R135, 0xf8, !PT ;  /* 0x000001c010107812 */ /* 0x000fc800078ef887 */
[----:B------:R-:W-:Y:S01]  /*152f0*/  LOP3.LUT R245, R16, R209, RZ, 0x3c, !PT ;  /* 0x000000d110f57212 */ /* 0x000fe200078e3cff */
[----:B------:R-:W-:Y:S01]  /*15300*/  IMAD.SHL.U32 R16, R208, 0x2, RZ ;  /* 0x00000002d0107824 */ /* 0x000fe200078e00ff */
[----:B------:R-:W-:Y:S02]  /*15310*/  HMMA.16816.F32.BF16 R100, R136, R128, R100 ;  /* 0x000000808864723c */ /* 0x000fe40000041864 */
[----:B------:R-:W-:Y:S02]  /*15320*/  LOP3.LUT R245, R245, 0x1e00, R135, 0xf8, !PT ;  /* 0x00001e00f5f57812 */ /* 0x000fe400078ef887 */
[----:B------:R-:W-:-:S04]  /*15330*/  LOP3.LUT R135, R16, 0x6, RZ, 0xc0, !PT ;  /* 0x0000000610877812 */ /* 0x000fc800078ec0ff */
[----:B------:R-:W-:Y:S08]  /*15340*/  HMMA.16816.F32.BF16 R84, R136, R120, R84 ;  /* 0x000000788854723c */ /* 0x000ff00000041854 */
[----:B------:R-:W-:Y:S01]  /*15350*/  HMMA.16816.F32.BF16 R64, R4, R18, R64 ;  /* 0x000000120440723c */ /* 0x000fe20000041840 */
[----:B------:R-:W1:Y:S07]  /*15360*/  LDSM.16.M88.4 R16, [R0+0xb800] ;  /* 0x00b800000010783b */ /* 0x000e6e0000000200 */
[----:B------:R-:W-:Y:S01]  /*15370*/  HMMA.16816.F32.BF16 R92, R136, R124, R92 ;  /* 0x0000007c885c723c */ /* 0x000fe2000004185c */
[----:B------:R-:W-:-:S07]  /*15380*/  SHF.R.U32.HI R195, RZ, 0x2, R208 ;  /* 0x00000002ffc37819 */ /* 0x000fce00000116d0 */
[----:B------:R-:W-:Y:S01]  /*15390*/  HMMA.16816.F32.BF16 R88, R136, R126, R88 ;  /* 0x0000007e8858723c */ /* 0x000fe20000041858 */
[----:B------:R-:W-:-:S07]  /*153a0*/  LOP3.LUT R195, R195, 0x7, RZ, 0xc0, !PT ;  /* 0x00000007c3c37812 */ /* 0x000fce00078ec0ff */
[----:B------:R-:W-:Y:S01]  /*153b0*/  HMMA.16816.F32.BF16 R12, R4, R36, R12 ;  /* 0x00000024040c723c */ /* 0x000fe2000004180c */
[----:B------:R-:W-:-:S07]  /*153c0*/  LOP3.LUT R194, R210, 0x1f0, RZ, 0xc0, !PT ;  /* 0x000001f0d2c27812 */ /* 0x000fce00078ec0ff */
[----:B------:R-:W-:Y:S08]  /*153d0*/  HMMA.16816.F32.BF16 R100, R4, R32, R100 ;  /* 0x000000200464723c */ /* 0x000ff00000041864 */
[C---:B------:R-:W-:Y:S08]  /*153e0*/  HMMA.16816.F32.BF16 R96, R136.reuse, R130, R96 ;  /* 0x000000828860723c */ /* 0x040ff00000041860 */
[C---:B------:R-:W-:Y:S08]  /*153f0*/  HMMA.16816.F32.BF16 R80, R136.reuse, R122, R80 ;  /* 0x0000007a8850723c */ /* 0x040ff00000041850 */
[C---:B------:R-:W-:Y:S08]  /*15400*/  HMMA.16816.F32.BF16 R60, R136.reuse, R108, R60 ;  /* 0x0000006c883c723c */ /* 0x040ff0000004183c */
[C---:B------:R-:W-:Y:S08]  /*15410*/  HMMA.16816.F32.BF16 R56, R136.reuse, R110, R56 ;  /* 0x0000006e8838723c */ /* 0x040ff00000041838 */
[C---:B------:R-:W-:Y:S08]  /*15420*/  HMMA.16816.F32.BF16 R52, R136.reuse, R104, R52 ;  /* 0x000000688834723c */ /* 0x040ff00000041834 */
[----:B------:R-:W-:Y:S01]  /*15430*/  HMMA.16816.F32.BF16 R48, R136, R106, R48 ;  /* 0x0000006a8830723c */ /* 0x000fe20000041830 */
[----:B------:R-:W-:-:S07]  /*15440*/  VIADD R136, R45, 0xffffffff ;  /* 0xffffffff2d887836 */ /* 0x000fce0000000000 */
[----:B------:R-:W-:Y:S01]  /*15450*/  HMMA.16816.F32.BF16 R84, R4, R24, R84 ;  /* 0x000000180454723c */ /* 0x000fe20000041854 */
[----:B------:R-:W-:-:S07]  /*15460*/  LOP3.LUT R105, R195, R194, RZ, 0xfc, !PT ;  /* 0x000000c2c3697212 */ /* 0x000fce00078efcff */
[----:B------:R-:W-:Y:S01]  /*15470*/  HMMA.16816.F32.BF16 R76, R4, R20, R76 ;  /* 0x00000014044c723c */ /* 0x000fe2000004184c */
[----:B------:R-:W-:-:S07]  /*15480*/  IMAD.SHL.U32 R20, R136, 0x80, RZ ;  /* 0x0000008088147824 */ /* 0x000fce00078e00ff */
[----:B------:R-:W-:Y:S01]  /*15490*/  HMMA.16816.F32.BF16 R8, R4, R38, R8 ;  /* 0x000000260408723c */ /* 0x000fe20000041808 */
[----:B------:R-:W-:Y:S01]  /*154a0*/  LOP3.LUT R104, R20, R135, RZ, 0xfc, !PT ;  /* 0x0000008714687212 */ /* 0x000fe200078efcff */
[----:B------:R-:W-:-:S06]  /*154b0*/  IMAD R237, R227, 0x40, R105 ;  /* 0x00000040e3ed7824 */ /* 0x000fcc00078e0269 */
[C---:B------:R-:W-:Y:S01]  /*154c0*/  HMMA.16816.F32.BF16 R72, R4.reuse, R22, R72 ;  /* 0x000000160448723c */ /* 0x040fe20000041848 */
[----:B------:R-:W-:Y:S01]  /*154d0*/  IMAD.IADD R105, R46, 0x1, R105 ;  /* 0x000000012e697824 */ /* 0x000fe200078e0269 */
[----:B-----5:R-:W-:Y:S01]  /*154e0*/  IADD3 R140, PT, PT, R47, -R229, -R140 ;  /* 0x800000e52f8c7210 */ /* 0x020fe20007ffe88c */
[--C-:B------:R-:W-:Y:S01]  /*154f0*/  IMAD.IADD R21, R104, 0x1, R229.reuse ;  /* 0x0000000168157824 */ /* 0x100fe200078e02e5 */
[----:B------:R-:W-:Y:S01]  /*15500*/  IADD3 R134, PT, PT, R134, R47, -R229 ;  /* 0x0000002f86867210 */ /* 0x000fe20007ffe8e5 */
[-C--:B------:R-:W-:Y:S01]  /*15510*/  FMUL.FTZ R65, R65, R3.reuse ;  /* 0x0000000341417220 */ /* 0x080fe20000410000 */
[-C--:B------:R-:W-:Y:S01]  /*15520*/  FMUL.FTZ R116, R116, R3.reuse ;  /* 0x0000000374747220 */ /* 0x080fe20000410000 */
[-C--:B------:R-:W-:Y:S01]  /*15530*/  FMUL.FTZ R117, R117, R3.reuse ;  /* 0x0000000375757220 */ /* 0x080fe20000410000 */
[C---:B------:R-:W-:Y:S01]  /*15540*/  HMMA.16816.F32.BF16 R92, R4.reuse, R28, R92 ;  /* 0x0000001c045c723c */ /* 0x040fe2000004185c */
[-C--:B------:R-:W-:Y:S01]  /*15550*/  FMUL.FTZ R13, R13, R3.reuse ;  /* 0x000000030d0d7220 */ /* 0x080fe20000410000 */
[-C--:B------:R-:W-:Y:S01]  /*15560*/  FMUL.FTZ R100, R100, R3.reuse ;  /* 0x0000000364647220 */ /* 0x080fe20000410000 */
[----:B------:R-:W-:Y:S01]  /*15570*/  IADD3 R152, PT, PT, R105, -0x1, -R21 ;  /* 0xffffffff69987810 */ /* 0x000fe20007ffe815 */
[-C--:B------:R-:W-:Y:S01]  /*15580*/  FMUL.FTZ R161, R84, R3.reuse ;  /* 0x0000000354a17220 */ /* 0x080fe20000410000 */
[-C--:B------:R-:W-:Y:S01]  /*15590*/  FMUL.FTZ R64, R64, R3.reuse ;  /* 0x0000000340407220 */ /* 0x080fe20000410000 */
[-C--:B------:R-:W-:Y:S01]  /*155a0*/  FMUL.FTZ R118, R118, R3.reuse ;  /* 0x0000000376767220 */ /* 0x080fe20000410000 */
[-C--:B------:R-:W-:Y:S01]  /*155b0*/  FMUL.FTZ R66, R66, R3.reuse ;  /* 0x0000000342427220 */ /* 0x080fe20000410000 */
[----:B------:R-:W-:Y:S01]  /*155c0*/  HMMA.16816.F32.BF16 R88, R4, R30, R88 ;  /* 0x0000001e0458723c */ /* 0x000fe20000041858 */
[----:B------:R-:W2:Y:S01]  /*155d0*/  MUFU.TANH R114, R13 ;  /* 0x0000000d00727308 */ /* 0x000ea20000002400 */
[----:B------:R-:W-:Y:S01]  /*155e0*/  IABS R152, R152 ;  /* 0x0000009800987213 */ /* 0x000fe20000000000 */
[-C--:B------:R-:W-:Y:S01]  /*155f0*/  FMUL.FTZ R119, R119, R3.reuse ;  /* 0x0000000377777220 */ /* 0x080fe20000410000 */
[----:B------:R-:W-:Y:S01]  /*15600*/  FMUL.FTZ R67, R67, R3 ;  /* 0x0000000343437220 */ /* 0x000fe20000410000 */
[----:B------:R-:W-:-:S04]  /*15610*/  DEPBAR.LE SB0, 0x0 ;  /* 0x000080000000791a */ /* 0x000fc80000000000 */
[----:B------:R-:W3:Y:S01]  /*15620*/  MUFU.TANH R148, R100 ;  /* 0x0000006400947308 */ /* 0x000ee20000002400 */
[----:B-1----:R-:W-:Y:S01]  /*15630*/  HMMA.16816.F32.BF16 R52, R4, R16, R52 ;  /* 0x000000100434723c */ /* 0x002fe20000041834 */
[----:B------:R-:W-:Y:S01]  /*15640*/  IADD3 R150, PT, PT, R105, -0x10, -R21 ;  /* 0xfffffff069967810 */ /* 0x000fe20007ffe815 */
[----:B------:R-:W-:-:S05]  /*15650*/  FMUL.FTZ R92, R92, R3 ;  /* 0x000000035c5c7220 */ /* 0x000fca0000410000 */
[----:B------:R-:W1:Y:S01]  /*15660*/  MUFU.TANH R161, R161 ;  /* 0x000000a100a17308 */ /* 0x000e620000002400 */
[----:B------:R-:W-:Y:S01]  /*15670*/  HMMA.16816.F32.BF16 R96, R4, R34, R96 ;  /* 0x000000220460723c */ /* 0x000fe20000041860 */
[C-C-:B------:R-:W-:Y:S02]  /*15680*/  IADD3 R142, PT, PT, R105.reuse, -0x30, -R21.reuse ;  /* 0xffffffd0698e7810 */ /* 0x140fe40007ffe815 */
[----:B------:R-:W-:-:S05]  /*15690*/  IADD3 R111, PT, PT, R105, -0x20, -R21 ;  /* 0xffffffe0696f7810 */ /* 0x000fca0007ffe815 */
[C---:B------:R-:W-:Y:S01]  /*156a0*/  HMMA.16816.F32.BF16 R80, R4.reuse, R26, R80 ;  /* 0x0000001a0450723c */ /* 0x040fe20000041850 */
[----:B------:R-:W4:Y:S07]  /*156b0*/  MUFU.TANH R145, R92 ;  /* 0x0000005c00917308 */ /* 0x000f2e0000002400 */
[----:B------:R-:W-:Y:S01]  /*156c0*/  HMMA.16816.F32.BF16 R60, R4, R68, R60 ;  /* 0x00000044043c723c */ /* 0x000fe2000004183c */
[----:B------:R-:W-:-:S07]  /*156d0*/  FMUL.FTZ R89, R89, R3 ;  /* 0x0000000359597220 */ /* 0x000fce0000410000 */
[----:B------:R-:W-:Y:S01]  /*156e0*/  HMMA.16816.F32.BF16 R56, R4, R70, R56 ;  /* 0x000000460438723c */ /* 0x000fe20000041838 */
[----:B------:R-:W-:-:S07]  /*156f0*/  IABS R142, R142 ;  /* 0x0000008e008e7213 */ /* 0x000fce0000000000 */
[----:B------:R-:W-:Y:S01]  /*15700*/  HMMA.16816.F32.BF16 R48, R4, R18, R48 ;  /* 0x000000120430723c */ /* 0x000fe20000041830 */
[----:B------:R-:W-:Y:S01]  /*15710*/  IMAD.MOV.U32 R6, RZ, RZ, R152 ;  /* 0x000000ffff067224 */ /* 0x000fe200078e0098 */
[----:B------:R-:W-:Y:S02]  /*15720*/  IABS R7, R150 ;  /* 0x0000009600077213 */ /* 0x000fe40000000000 */
[----:B------:R-:W-:Y:S02]  /*15730*/  IABS R111, R111 ;  /* 0x0000006f006f7213 */ /* 0x000fe40000000000 */
[----:B------:R-:W-:Y:S02]  /*15740*/  I2FP.F32.S32 R6, R6 ;  /* 0x0000000600067245 */ /* 0x000fe40000201400 */
[----:B------:R-:W-:Y:S01]  /*15750*/  I2FP.F32.S32 R7, R7 ;  /* 0x0000000700077245 */ /* 0x000fe20000201400 */
[----:B------:R-:W4:Y:S01]  /*15760*/  MUFU.TANH R92, R89 ;  /* 0x00000059005c7308 */ /* 0x000f220000002400 */
[----:B------:R-:W-:Y:S01]  /*15770*/  I2FP.F32.S32 R142, R142 ;  /* 0x0000008e008e7245 */ /* 0x000fe20000201400 */
[C---:B--2---:R-:W-:Y:S01]  /*15780*/  FFMA.FTZ R6, -R231.reuse, R6, R114 ;  /* 0x00000006e7067223 */ /* 0x044fe20000010172 */
[----:B------:R-:W-:Y:S01]  /*15790*/  FMUL.FTZ R52, R52, R3 ;  /* 0x0000000334347220 */ /* 0x000fe20000410000 */
[----:B---3--:R-:W-:Y:S01]  /*157a0*/  FFMA.FTZ R114, -R231, R7, R148 ;  /* 0x00000007e7727223 */ /* 0x008fe20000010194 */
[----:B------:R-:W-:Y:S01]  /*157b0*/  IMAD.MOV.U32 R7, RZ, RZ, R111 ;  /* 0x000000ffff077224 */ /* 0x000fe200078e006f */
[----:B------:R-:W-:Y:S01]  /*157c0*/  IADD3 R107, PT, PT, R105, -0x29, -R21 ;  /* 0xffffffd7696b7810 */ /* 0x000fe20007ffe815 */
[----:B-1----:R-:W-:-:S02]  /*157d0*/  FFMA.FTZ R161, -R231, R142, R161 ;  /* 0x0000008ee7a17223 */ /* 0x002fc400000101a1 */
[----:B------:R-:W1:Y:S01]  /*157e0*/  MUFU.TANH R142, R52 ;  /* 0x00000034008e7308 */ /* 0x000e620000002400 */
[----:B------:R-:W-:Y:S01]  /*157f0*/  I2FP.F32.S32 R7, R7 ;  /* 0x0000000700077245 */ /* 0x000fe20000201400 */
[----:B------:R-:W-:Y:S01]  /*15800*/  FMUL.FTZ R8, R8, R3 ;  /* 0x0000000308087220 */ /* 0x000fe20000410000 */
[----:B------:R-:W-:Y:S01]  /*15810*/  IABS R107, R107 ;  /* 0x0000006b006b7213 */ /* 0x000fe20000000000 */
[----:B------:R-:W-:Y:S01]  /*15820*/  FMUL.FTZ R5, R12, R3 ;  /* 0x000000030c057220 */ /* 0x000fe20000410000 */
[----:B------:R-:W-:Y:S01]  /*15830*/  IADD3 R115, PT, PT, R105, -0x70, -R21 ;  /* 0xffffff9069737810 */ /* 0x000fe20007ffe815 */
[----:B------:R-:W-:Y:S02]  /*15840*/  IMAD.IADD R240, R237, 0x1, R140 ;  /* 0x00000001edf07824 */ /* 0x000fe400078e028c */
[----:B----4-:R-:W-:Y:S01]  /*15850*/  FFMA.FTZ R145, -R231, R7, R145 ;  /* 0x00000007e7917223 */ /* 0x010fe20000010191 */
[----:B------:R-:W-:Y:S01]  /*15860*/  IMAD.IADD R237, R237, 0x1, R134 ;  /* 0x00000001eded7824 */ /* 0x000fe200078e0286 */
[----:B------:R-:W-:Y:S01]  /*15870*/  I2FP.F32.S32 R7, R107 ;  /* 0x0000006b00077245 */ /* 0x000fe20000201400 */
[C---:B------:R-:W-:Y:S01]  /*15880*/  VIADD R153, R105.reuse, 0x8 ;  /* 0x0000000869997836 */ /* 0x040fe20000000000 */
[C-C-:B------:R-:W-:Y:S01]  /*15890*/  IADD3 R151, PT, PT, R105.reuse, -0x9, -R21.reuse ;  /* 0xfffffff769977810 */ /* 0x140fe20007ffe815 */
[----:B------:R-:W2:Y:S01]  /*158a0*/  MUFU.TANH R8, R8 ;  /* 0x0000000800087308 */ /* 0x000ea20000002400 */
        /* <DEDUP_REMOVED lines=22> */
[C-C-:B------:R-:W-:Y:S01]  /*15a10*/  IADD3 R112, PT, PT, R105.reuse, -0x79, -R21.reuse ;  /* 0xffffff8769707810 */ /* 0x140fe20007ffe815 */
[----:B------:R-:W-:Y:S01]  /*15a20*/  IMAD.IADD R105, R105, 0x1, -R21 ;  /* 0x0000000169697824 */ /* 0x000fe200078e0a15 */
[----:B------:R-:W-:Y:S01]  /*15a30*/  IABS R115, R115 ;  /* 0x0000007300737213 */ /* 0x000fe20000000000 */
[----:B------:R-:W3:Y:S01]  /*15a40*/  MUFU.TANH R5, R5 ;  /* 0x0000000500057308 */ /* 0x000ee20000002400 */
[----:B------:R-:W-:Y:S01]  /*15a50*/  FFMA.FTZ R92, -R231, R7, R92 ;  /* 0x00000007e75c7223 */ /* 0x000fe2000001015c */
[----:B------:R-:W-:Y:S01]  /*15a60*/  VIADD R7, R105, 0xfffffff8 ;  /* 0xfffffff869077836 */ /* 0x000fe20000000000 */
[----:B------:R-:W-:Y:S01]  /*15a70*/  I2FP.F32.S32 R115, R115 ;  /* 0x0000007300737245 */ /* 0x000fe20000201400 */
[-C--:B------:R-:W-:Y:S01]  /*15a80*/  FMUL.FTZ R101, R101, R3.reuse ;  /* 0x0000000365657220 */ /* 0x080fe20000410000 */
[--C-:B------:R-:W-:Y:S01]  /*15a90*/  VIADDMNMX R239, R237, 0x1, R47.reuse, PT ;  /* 0x00000001edef7846 */ /* 0x100fe2000380012f */
[-C--:B------:R-:W-:Y:S01]  /*15aa0*/  FMUL.FTZ R93, R93, R3.reuse ;  /* 0x000000035d5d7220 */ /* 0x080fe20000410000 */
[----:B------:R-:W-:Y:S01]  /*15ab0*/  VIADDMNMX R237, R237, 0x9, R47, PT ;  /* 0x00000009eded7846 */ /* 0x000fe2000380012f */
[----:B------:R-:W-:Y:S01]  /*15ac0*/  FMUL.FTZ R47, R48, R3 ;  /* 0x00000003302f7220 */ /* 0x000fe20000410000 */
[----:B-1----:R-:W-:Y:S01]  /*15ad0*/  FFMA.FTZ R142, -R231, R115, R142 ;  /* 0x00000073e78e7223 */ /* 0x002fe2000001018e */
[----:B------:R-:W-:Y:S01]  /*15ae0*/  IABS R7, R7 ;  /* 0x0000000700077213 */ /* 0x000fe20000000000 */
[----:B------:R-:W-:Y:S01]  /*15af0*/  FMUL.FTZ R9, R9, R3 ;  /* 0x0000000309097220 */ /* 0x000fe20000410000 */
[----:B------:R-:W1:Y:S01]  /*15b00*/  MUFU.TANH R147, R101 ;  /* 0x0000006500937308 */ /* 0x000e620000002400 */
[----:B------:R-:W-:Y:S01]  /*15b10*/  IABS R115, R105 ;  /* 0x0000006900737213 */ /* 0x000fe20000000000 */
[----:B------:R-:W-:Y:S01]  /*15b20*/  FMUL.FTZ R144, R97, R3 ;  /* 0x0000000361907220 */ /* 0x000fe20000410000 */
[----:B------:R-:W-:Y:S01]  /*15b30*/  I2FP.F32.S32 R7, R7 ;  /* 0x0000000700077245 */ /* 0x000fe20000201400 */
[----:B------:R-:W-:Y:S01]  /*15b40*/  FMUL.FTZ R14, R14, R3 ;  /* 0x000000030e0e7220 */ /* 0x000fe20000410000 */
[----:B------:R-:W-:Y:S01]  /*15b50*/  I2FP.F32.S32 R115, R115 ;  /* 0x0000007300737245 */ /* 0x000fe20000201400 */
[----:B------:R-:W-:-:S02]  /*15b60*/  FMUL.FTZ R49, R49, R3 ;  /* 0x0000000331317220 */ /* 0x000fc40000410000 */
[----:B------:R-:W4:Y:S01]  /*15b70*/  MUFU.TANH R149, R9 ;  /* 0x0000000900957308 */ /* 0x000f220000002400 */
[----:B------:R-:W-:Y:S01]  /*15b80*/  IABS R151, R151 ;  /* 0x0000009700977213 */ /* 0x000fe20000000000 */
[----:B------:R-:W-:Y:S01]  /*15b90*/  FMUL.FTZ R80, R80, R3 ;  /* 0x0000000350507220 */ /* 0x000fe20000410000 */
[----:B--2---:R-:W-:Y:S01]  /*15ba0*/  FFMA.FTZ R8, -R231, R7, R8 ;  /* 0x00000007e7087223 */ /* 0x004fe20000010108 */
[----:B------:R-:W-:-:S04]  /*15bb0*/  FMUL.FTZ R96, R96, R3 ;  /* 0x0000000360607220 */ /* 0x000fc80000410000 */
[----:B------:R-:W2:Y:S01]  /*15bc0*/  MUFU.TANH R93, R93 ;  /* 0x0000005d005d7308 */ /* 0x000ea20000002400 */
[----:B------:R-:W-:Y:S01]  /*15bd0*/  IABS R109, R109 ;  /* 0x0000006d006d7213 */ /* 0x000fe20000000000 */
[----:B---3--:R-:W-:Y:S01]  /*15be0*/  FFMA.FTZ R7, -R231, R115, R5 ;  /* 0x00000073e7077223 */ /* 0x008fe20000010105 */
[----:B------:R-:W-:-:S05]  /*15bf0*/  ISETP.GT.AND P3, PT, R240, R104, PT ;  /* 0x00000068f000720c */ /* 0x000fca0003f64270 */
[----:B------:R-:W3:Y:S01]  /*15c00*/  MUFU.TANH R47, R47 ;  /* 0x0000002f002f7308 */ /* 0x000ee20000002400 */
[-C--:B------:R-:W-:Y:S01]  /*15c10*/  FMUL.FTZ R76, R76, R3.reuse ;  /* 0x000000034c4c7220 */ /* 0x080fe20000410000 */
[----:B------:R-:W-:Y:S01]  /*15c20*/  FMUL.FTZ R88, R88, R3 ;  /* 0x0000000358587220 */ /* 0x000fe20000410000 */
[----:B------:R-:W-:Y:S01]  /*15c30*/  IMAD.MOV.U32 R4, RZ, RZ, R151 ;  /* 0x000000ffff047224 */ /* 0x000fe200078e0097 */
[----:B------:R-:W-:-:S04]  /*15c40*/  IABS R121, R121 ;  /* 0x0000007900797213 */ /* 0x000fc80000000000 */
[----:B------:R-:W-:Y:S01]  /*15c50*/  MUFU.TANH R106, R14 ;  /* 0x0000000e006a7308 */ /* 0x000fe20000002400 */
[----:B------:R-:W-:Y:S01]  /*15c60*/  IMAD.IADD R110, R153, 0x1, -R21 ;  /* 0x00000001996e7824 */ /* 0x000fe200078e0a15 */
[----:B------:R-:W-:Y:S01]  /*15c70*/  I2FP.F32.S32 R12, R109 ;  /* 0x0000006d000c7245 */ /* 0x000fe20000201400 */
[----:B------:R-:W-:-:S05]  /*15c80*/  VIADD R17, R104, 0x10 ;  /* 0x0000001068117836 */ /* 0x000fca0000000000 */
[----:B------:R-:W3:Y:S01]  /*15c90*/  MUFU.TANH R144, R144 ;  /* 0x0000009000907308 */ /* 0x000ee20000002400 */
[----:B------:R-:W-:Y:S01]  /*15ca0*/  IABS R141, R141 ;  /* 0x0000008d008d7213 */ /* 0x000fe20000000000 */
[----:B------:R-:W-:Y:S01]  /*15cb0*/  FMUL.FTZ R81, R81, R3 ;  /* 0x0000000351517220 */ /* 0x000fe20000410000 */
[----:B------:R-:W-:-:S05]  /*15cc0*/  IABS R16, R113 ;  /* 0x0000007100107213 */ /* 0x000fca0000000000 */
[----:B------:R-:W-:Y:S01]  /*15cd0*/  MUFU.TANH R169, R65 ;  /* 0x0000004100a97308 */ /* 0x000fe20000002400 */
[----:B------:R-:W-:Y:S02]  /*15ce0*/  ISETP.GE.AND P0, PT, R104, R239, PT ;  /* 0x000000ef6800720c */ /* 0x000fe40003f06270 */
[----:B------:R-:W-:-:S05]  /*15cf0*/  FSEL R7, R7, -INF , !P3 ;  /* 0xff80000007077808 */ /* 0x000fca0005800000 */
[----:B------:R-:W3:Y:S01]  /*15d00*/  MUFU.TANH R65, R49 ;  /* 0x0000003100417308 */ /* 0x000ee20000002400 */
[----:B------:R-:W-:Y:S01]  /*15d10*/  FMUL.FTZ R85, R85, R3 ;  /* 0x0000000355557220 */ /* 0x000fe20000410000 */
[----:B------:R-:W-:-:S06]  /*15d20*/  I2FP.F32.S32 R4, R4 ;  /* 0x0000000400047245 */ /* 0x000fcc0000201400 */
[----:B------:R-:W3:Y:S01]  /*15d30*/  MUFU.TANH R166, R80 ;  /* 0x0000005000a67308 */ /* 0x000ee20000002400 */
[----:B------:R-:W-:Y:S01]  /*15d40*/  I2FP.F32.S32 R109, R121 ;  /* 0x00000079006d7245 */ /* 0x000fe20000201400 */
[----:B-1----:R-:W-:Y:S01]  /*15d50*/  FFMA.FTZ R121, -R231, R12, R147 ;  /* 0x0000000ce7797223 */ /* 0x002fe20000010193 */
[----:B------:R-:W-:-:S05]  /*15d60*/  I2FP.F32.S32 R141, R141 ;  /* 0x0000008d008d7245 */ /* 0x000fca0000201400 */
[----:B------:R-:W1:Y:S01]  /*15d70*/  MUFU.TANH R146, R96 ;  /* 0x0000006000927308 */ /* 0x000e620000002400 */
[----:B------:R-:W-:Y:S01]  /*15d80*/  IABS R19, R110 ;  /* 0x0000006e00137213 */ /* 0x000fe20000000000 */
[C---:B------:R-:W-:Y:S01]  /*15d90*/  VIADD R18, R104.reuse, 0x9 ;  /* 0x0000000968127836 */ /* 0x040fe20000000000 */
[----:B------:R-:W-:Y:S01]  /*15da0*/  I2FP.F32.S32 R16, R16 ;  /* 0x0000001000107245 */ /* 0x000fe20000201400 */
[----:B------:R-:W-:Y:S01]  /*15db0*/  VIADD R84, R104, 0x1 ;  /* 0x0000000168547836 */ /* 0x000fe20000000000 */
[----:B------:R-:W-:-:S03]  /*15dc0*/  FSEL R7, R7, -INF , !P0 ;  /* 0xff80000007077808 */ /* 0x000fc60004000000 */
[----:B------:R-:W1:Y:S01]  /*15dd0*/  MUFU.TANH R176, R76 ;  /* 0x0000004c00b07308 */ /* 0x000e620000002400 */
[----:B------:R-:W-:Y:S01]  /*15de0*/  IABS R12, R112 ;  /* 0x00000070000c7213 */ /* 0x000fe20000000000 */
[----:B------:R-:W-:Y:S01]  /*15df0*/  VIADD R110, R104, 0x20 ;  /* 0x00000020686e7836 */ /* 0x000fe20000000000 */
[----:B------:R-:W-:Y:S01]  /*15e00*/  ISETP.GT.AND P0, PT, R240, R17, PT ;  /* 0x00000011f000720c */ /* 0x000fe20003f04270 */
[-C--:B------:R-:W-:Y:S01]  /*15e10*/  FMUL.FTZ R73, R73, R3.reuse ;  /* 0x0000000349497220 */ /* 0x080fe20000410000 */
[----:B------:R-:W-:-:S03]  /*15e20*/  FMUL.FTZ R77, R77, R3 ;  /* 0x000000034d4d7220 */ /* 0x000fc60000410000 */
[----:B------:R-:W1:Y:S01]  /*15e30*/  MUFU.TANH R88, R88 ;  /* 0x0000005800587308 */ /* 0x000e620000002400 */
[----:B------:R-:W-:Y:S01]  /*15e40*/  IABS R139, R139 ;  /* 0x0000008b008b7213 */ /* 0x000fe20000000000 */
[----:B------:R-:W-:Y:S01]  /*15e50*/  FMUL.FTZ R60, R60, R3 ;  /* 0x000000033c3c7220 */ /* 0x000fe20000410000 */
[----:B----4-:R-:W-:Y:S01]  /*15e60*/  FFMA.FTZ R4, -R231, R4, R149 ;  /* 0x00000004e7047223 */ /* 0x010fe20000010195 */
[----:B------:R-:W-:-:S04]  /*15e70*/  IABS R143, R143 ;  /* 0x0000008f008f7213 */ /* 0x000fc80000000000 */
[----:B------:R-:W4:Y:S01]  /*15e80*/  MUFU.TANH R165, R81 ;  /* 0x0000005100a57308 */ /* 0x000f220000002400 */
[----:B------:R-:W-:Y:S01]  /*15e90*/  I2FP.F32.S32 R19, R19 ;  /* 0x0000001300137245 */ /* 0x000fe20000201400 */
[----:B------:R-:W-:Y:S02]  /*15ea0*/  VIADD R238, R240, 0x8 ;  /* 0x00000008f0ee7836 */ /* 0x000fe40000000000 */
[C---:B--2---:R-:W-:Y:S01]  /*15eb0*/  FFMA.FTZ R107, -R231.reuse, R141, R93 ;  /* 0x0000008de76b7223 */ /* 0x044fe2000001015d */
[----:B------:R-:W-:Y:S01]  /*15ec0*/  I2FP.F32.S32 R12, R12 ;  /* 0x0000000c000c7245 */ /* 0x000fe20000201400 */
[----:B---3--:R-:W-:Y:S02]  /*15ed0*/  FFMA.FTZ R47, -R231, R16, R47 ;  /* 0x00000010e72f7223 */ /* 0x008fe4000001012f */
[----:B------:R-:W2:Y:S01]  /*15ee0*/  MUFU.TANH R163, R85 ;  /* 0x0000005500a37308 */ /* 0x000ea20000002400 */
[----:B------:R-:W-:Y:S01]  /*15ef0*/  VIADD R112, R104, 0x19 ;  /* 0x0000001968707836 */ /* 0x000fe20000000000 */
[----:B------:R-:W-:Y:S01]  /*15f00*/  ISETP.GT.AND P3, PT, R240, R18, PT ;  /* 0x00000012f000720c */ /* 0x000fe20003f64270 */
[----:B------:R-:W-:Y:S01]  /*15f10*/  FMUL.FTZ R72, R72, R3 ;  /* 0x0000000348487220 */ /* 0x000fe20000410000 */
[----:B------:R-:W-:-:S04]  /*15f20*/  FSEL R114, R114, -INF , !P0 ;  /* 0xff80000072727808 */ /* 0x000fc80004000000 */
[----:B------:R3:W2:Y:S01]  /*15f30*/  MUFU.TANH R172, R116 ;  /* 0x0000007400ac7308 */ /* 0x0006a20000002400 */
[----:B------:R-:W-:Y:S01]  /*15f40*/  ISETP.GT.AND P6, PT, R240, R84, PT ;  /* 0x00000054f000720c */ /* 0x000fe20003fc4270 */
[C---:B------:R-:W-:Y:S01]  /*15f50*/  VIADD R16, R104.reuse, 0x11 ;  /* 0x0000001168107836 */ /* 0x040fe20000000000 */
[----:B------:R-:W-:Y:S01]  /*15f60*/  IABS R137, R137 ;  /* 0x0000008900897213 */ /* 0x000fe20000000000 */
[----:B------:R-:W-:Y:S01]  /*15f70*/  VIADD R93, R104, 0x30 ;  /* 0x00000030685d7836 */ /* 0x000fe20000000000 */
[----:B------:R-:W-:Y:S01]  /*15f80*/  ISETP.GT.AND P0, PT, R240, R110, PT ;  /* 0x0000006ef000720c */ /* 0x000fe20003f04270 */
[----:B------:R-:W-:Y:S01]  /*15f90*/  FMUL.FTZ R15, R15, R3 ;  /* 0x000000030f0f7220 */ /* 0x000fe20000410000 */
[----:B------:R-:W-:Y:S01]  /*15fa0*/  I2FP.F32.S32 R139, R139 ;  /* 0x0000008b008b7245 */ /* 0x000fe20000201400 */
[----:B------:R-:W2:Y:S01]  /*15fb0*/  MUFU.TANH R182, R73 ;  /* 0x0000004900b67308 */ /* 0x000ea20000002400 */
[----:B------:R-:W-:Y:S01]  /*15fc0*/  I2FP.F32.S32 R111, R143 ;  /* 0x0000008f006f7245 */ /* 0x000fe20000201400 */
[C---:B------:R-:W-:Y:S01]  /*15fd0*/  FFMA.FTZ R109, -R231.reuse, R109, R144 ;  /* 0x0000006de76d7223 */ /* 0x040fe20000010190 */
[----:B------:R-:W-:Y:S01]  /*15fe0*/  IABS R108, R108 ;  /* 0x0000006c006c7213 */ /* 0x000fe20000000000 */
[----:B------:R-:W-:Y:S01]  /*15ff0*/  FFMA.FTZ R19, -R231, R19, R106 ;  /* 0x00000013e7137223 */ /* 0x000fe2000001016a */
[----:B------:R-:W-:Y:S01]  /*16000*/  IABS R120, R120 ;  /* 0x0000007800787213 */ /* 0x000fe20000000000 */
[----:B---3--:R-:W-:-:S02]  /*16010*/  VIADD R116, R104, 0x8 ;  /* 0x0000000868747836 */ /* 0x008fc40000000000 */
[----:B------:R3:W3:Y:S01]  /*16020*/  MUFU.TANH R180, R77 ;  /* 0x0000004d00b47308 */ /* 0x0006e20000002400 */
[----:B------:R-:W-:Y:S01]  /*16030*/  VIADD R113, R104, 0x18 ;  /* 0x0000001868717836 */ /* 0x000fe20000000000 */
[----:B------:R-:W-:Y:S01]  /*16040*/  FSEL R4, R4, -INF , !P3 ;  /* 0xff80000004047808 */ /* 0x000fe20005800000 */
[----:B------:R-:W-:Y:S01]  /*16050*/  FFMA.FTZ R65, -R231, R12, R65 ;  /* 0x0000000ce7417223 */ /* 0x000fe20000010141 */
[----:B------:R-:W-:Y:S01]  /*16060*/  ISETP.GT.AND P4, PT, R240, R116, PT ;  /* 0x00000074f000720c */ /* 0x000fe20003f84270 */
[----:B------:R-:W-:-:S03]  /*16070*/  VIADD R106, R104, 0x29 ;  /* 0x00000029686a7836 */ /* 0x000fc60000000000 */
[----:B------:R-:W3:Y:S01]  /*16080*/  MUFU.TANH R155, R60 ;  /* 0x0000003c009b7308 */ /* 0x000ee20000002400 */
[----:B------:R-:W-:Y:S01]  /*16090*/  ISETP.GE.AND P5, PT, R84, R239, PT ;  /* 0x000000ef5400720c */ /* 0x000fe20003fa6270 */
[----:B------:R-:W-:Y:S01]  /*160a0*/  VIADD R12, R104, 0x21 ;  /* 0x00000021680c7836 */ /* 0x000fe20000000000 */
[----:B------:R-:W-:Y:S02]  /*160b0*/  ISETP.GE.AND P2, PT, R84, R237, PT ;  /* 0x000000ed5400720c */ /* 0x000fe40003f46270 */
[----:B------:R-:W-:Y:S01]  /*160c0*/  ISETP.GT.AND P1, PT, R238, R84, PT ;  /* 0x00000054ee00720c */ /* 0x000fe20003f24270 */
[----:B------:R-:W-:Y:S01]  /*160d0*/  VIADD R84, R104, 0x40 ;  /* 0x0000004068547836 */ /* 0x000fe20000000000 */
[----:B------:R-:W-:Y:S01]  /*160e0*/  IABS R138, R138 ;  /* 0x0000008a008a7213 */ /* 0x000fe20000000000 */
[----:B------:R-:W3:Y:S01]  /*160f0*/  MUFU.TANH R179, R72 ;  /* 0x0000004800b37308 */ /* 0x000ee20000002400 */
[----:B------:R-:W-:Y:S02]  /*16100*/  I2FP.F32.S32 R137, R137 ;  /* 0x0000008900897245 */ /* 0x000fe40000201400 */
[----:B------:R-:W-:-:S02]  /*16110*/  FSEL R6, R6, -INF , !P6 ;  /* 0xff80000006067808 */ /* 0x000fc40007000000 */
[C---:B------:R-:W-:Y:S02]  /*16120*/  ISETP.GT.AND P3, PT, R240.reuse, R112, PT ;  /* 0x00000070f000720c */ /* 0x040fe40003f64270 */
[----:B------:R-:W-:Y:S01]  /*16130*/  FSEL R145, R145, -INF , !P0 ;  /* 0xff80000091917808 */ /* 0x000fe20004000000 */
[----:B------:R-:W3:Y:S01]  /*16140*/  MUFU.TANH R171, R117 ;  /* 0x0000007500ab7308 */ /* 0x000ee20000002400 */
[----:B------:R-:W-:Y:S01]  /*16150*/  IABS R140, R140 ;  /* 0x0000008c008c7213 */ /* 0x000fe20000000000 */
[C---:B------:R-:W-:Y:S01]  /*16160*/  FFMA.FTZ R166, -R231.reuse, R139, R166 ;  /* 0x0000008be7a67223 */ /* 0x040fe200000101a6 */
[----:B------:R-:W-:Y:S02]  /*16170*/  IABS R130, R130 ;  /* 0x0000008200827213 */ /* 0x000fe40000000000 */
[C---:B------:R-:W-:Y:S02]  /*16180*/  ISETP.GT.AND P6, PT, R240.reuse, R16, PT ;  /* 0x00000010f000720c */ /* 0x040fe40003fc4270 */
[----:B------:R-:W-:Y:S01]  /*16190*/  ISETP.GT.AND P0, PT, R240, R93, PT ;  /* 0x0000005df000720c */ /* 0x000fe20003f04270 */
[----:B-1----:R-:W-:Y:S01]  /*161a0*/  FFMA.FTZ R111, -R231, R111, R146 ;  /* 0x0000006fe76f7223 */ /* 0x002fe20000010192 */
[----:B------:R-:W-:Y:S01]  /*161b0*/  I2FP.F32.S32 R120, R120 ;  /* 0x0000007800787245 */ /* 0x000fe20000201400 */
[-C--:B------:R-:W-:Y:S01]  /*161c0*/  FMUL.FTZ R61, R61, R3.reuse ;  /* 0x000000033d3d7220 */ /* 0x080fe20000410000 */
[----:B------:R-:W-:Y:S01]  /*161d0*/  IMAD.MOV.U32 R139, RZ, RZ, R108 ;  /* 0x000000ffff8b7224 */ /* 0x000fe200078e006c */
[----:B------:R-:W-:Y:S01]  /*161e0*/  FSEL R5, R8, -INF , !P4 ;  /* 0xff80000008057808 */ /* 0x000fe20006000000 */
[----:B------:R-:W1:Y:S01]  /*161f0*/  MUFU.TANH R15, R15 ;  /* 0x0000000f000f7308 */ /* 0x000e620000002400 */
[----:B------:R-:W-:Y:S01]  /*16200*/  I2FP.F32.S32 R138, R138 ;  /* 0x0000008a008a7245 */ /* 0x000fe20000201400 */
[----:B------:R-:W-:Y:S01]  /*16210*/  FMUL.FTZ R53, R53, R3 ;  /* 0x0000000335357220 */ /* 0x000fe20000410000 */
[----:B------:R-:W-:Y:S01]  /*16220*/  VIADD R108, R104, 0x28 ;  /* 0x00000028686c7836 */ /* 0x000fe20000000000 */
[----:B------:R-:W-:Y:S01]  /*16230*/  ISETP.GT.AND P4, PT, R240, R113, PT ;  /* 0x00000071f000720c */ /* 0x000fe20003f84270 */
[----:B------:R-:W-:Y:S01]  /*16240*/  FFMA.FTZ R176, -R231, R137, R176 ;  /* 0x00000089e7b07223 */ /* 0x000fe200000101b0 */
[----:B------:R-:W-:Y:S01]  /*16250*/  FSEL R109, R109, -INF , !P3 ;  /* 0xff8000006d6d7808 */ /* 0x000fe20005800000 */
[----:B------:R-:W-:Y:S01]  /*16260*/  VIADD R85, R104, 0x39 ;  /* 0x0000003968557836 */ /* 0x000fe20000000000 */
[----:B------:R-:W1:Y:S01]  /*16270*/  MUFU.TANH R170, R64 ;  /* 0x0000004000aa7308 */ /* 0x000e620000002400 */
[----:B------:R-:W-:Y:S01]  /*16280*/  I2FP.F32.S32 R140, R140 ;  /* 0x0000008c008c7245 */ /* 0x000fe20000201400 */
[----:B------:R-:W-:Y:S01]  /*16290*/  FMUL.FTZ R56, R56, R3 ;  /* 0x0000000338387220 */ /* 0x000fe20000410000 */
[----:B------:R-:W-:Y:S01]  /*162a0*/  IABS R131, R131 ;  /* 0x0000008300837213 */ /* 0x000fe20000000000 */
[C---:B------:R-:W-:Y:S01]  /*162b0*/  VIADD R89, R104.reuse, 0x31 ;  /* 0x0000003168597836 */ /* 0x040fe20000000000 */
[----:B------:R-:W-:Y:S01]  /*162c0*/  I2FP.F32.S32 R130, R130 ;  /* 0x0000008200827245 */ /* 0x000fe20000201400 */
[----:B------:R-:W-:Y:S01]  /*162d0*/  VIADD R76, R104, 0x50 ;  /* 0x00000050684c7836 */ /* 0x000fe20000000000 */
[----:B------:R-:W-:-:S02]  /*162e0*/  FSEL R8, R121, -INF , !P6 ;  /* 0xff80000079087808 */ /* 0x000fc40007000000 */
[C---:B------:R-:W-:Y:S02]  /*162f0*/  ISETP.GT.AND P3, PT, R240.reuse, R106, PT ;  /* 0x0000006af000720c */ /* 0x040fe40003f64270 */
[----:B------:R-:W-:Y:S01]  /*16300*/  FSEL R161, R161, -INF , !P0 ;  /* 0xff800000a1a17808 */ /* 0x000fe20004000000 */
[----:B------:R1:W1:Y:S01]  /*16310*/  MUFU.TANH R154, R61 ;  /* 0x0000003d009a7308 */ /* 0x0002620000002400 */
[----:B------:R-:W-:Y:S02]  /*16320*/  IABS R129, R129 ;  /* 0x0000008100817213 */ /* 0x000fe40000000000 */
[----:B------:R-:W-:Y:S02]  /*16330*/  IABS R128, R128 ;  /* 0x0000008000807213 */ /* 0x000fe40000000000 */
[C---:B------:R-:W-:Y:S02]  /*16340*/  ISETP.GT.AND P6, PT, R240.reuse, R12, PT ;  /* 0x0000000cf000720c */ /* 0x040fe40003fc4270 */
[----:B------:R-:W-:Y:S01]  /*16350*/  ISETP.GT.AND P0, PT, R240, R84, PT ;  /* 0x00000054f000720c */ /* 0x000fe20003f04270 */
[----:B------:R-:W-:Y:S01]  /*16360*/  FFMA.FTZ R120, -R231, R120, R88 ;  /* 0x00000078e7787223 */ /* 0x000fe20000010158 */
[--C-:B------:R-:W-:Y:S01]  /*16370*/  IADD3 R101, PT, PT, R153, -0x1, -R21.reuse ;  /* 0xffffffff99657810 */ /* 0x100fe20007ffe815 */
[----:B------:R-:W-:Y:S01]  /*16380*/  FMUL.FTZ R57, R57, R3 ;  /* 0x0000000339397220 */ /* 0x000fe20000410000 */
[----:B------:R-:W-:Y:S01]  /*16390*/  IADD3 R100, PT, PT, R153, -0x9, -R21 ;  /* 0xfffffff799647810 */ /* 0x000fe20007ffe815 */
[----:B----4-:R-:W-:Y:S01]  /*163a0*/  FFMA.FTZ R165, -R231, R138, R165 ;  /* 0x0000008ae7a57223 */ /* 0x010fe200000101a5 */
[C-C-:B------:R-:W-:Y:S01]  /*163b0*/  IADD3 R97, PT, PT, R153.reuse, -0x10, -R21.reuse ;  /* 0xfffffff099617810 */ /* 0x140fe20007ffe815 */
[----:B------:R-:W-:Y:S01]  /*163c0*/  VIADD R88, R104, 0x38 ;  /* 0x0000003868587836 */ /* 0x000fe20000000000 */
        /* <DEDUP_REMOVED lines=25> */
[----:B------:R-:W-:Y:S02]  /*16560*/  IADD3 R22, PT, PT, R153, -0x78, -R21 ;  /* 0xffffff8899167810 */ /* 0x000fe40007ffe815 */
[----:B------:R-:W-:Y:S01]  /*16570*/  FSEL R111, R111, -INF , !P4 ;  /* 0xff8000006f6f7808 */ /* 0x000fe20006000000 */
[----:B--2---:R-:W-:Y:S01]  /*16580*/  FFMA.FTZ R163, -R231, R140, R163 ;  /* 0x0000008ce7a37223 */ /* 0x004fe200000101a3 */
[----:B------:R-:W-:Y:S01]  /*16590*/  IADD3 R21, PT, PT, R153, -0x79, -R21 ;  /* 0xffffff8799157810 */ /* 0x000fe20007ffe815 */
[----:B------:R-:W-:Y:S01]  /*165a0*/  FFMA.FTZ R172, -R231, R130, R172 ;  /* 0x00000082e7ac7223 */ /* 0x000fe200000101ac */
[----:B------:R-:W-:Y:S01]  /*165b0*/  IABS R134, R134 ;  /* 0x0000008600867213 */ /* 0x000fe20000000000 */
[----:B------:R-:W2:Y:S01]  /*165c0*/  MUFU.TANH R153, R56 ;  /* 0x0000003800997308 */ /* 0x000ea20000002400 */
[----:B------:R-:W-:Y:S01]  /*165d0*/  I2FP.F32.S32 R131, R131 ;  /* 0x0000008300837245 */ /* 0x000fe20000201400 */
[----:B---3--:R-:W-:Y:S01]  /*165e0*/  VIADD R77, R104, 0x49 ;  /* 0x00000049684d7836 */ /* 0x008fe20000000000 */
[----:B------:R-:W-:-:S02]  /*165f0*/  ISETP.GT.AND P4, PT, R240, R108, PT ;  /* 0x0000006cf000720c */ /* 0x000fc40003f84270 */
[----:B------:R-:W-:Y:S01]  /*16600*/  FSEL R92, R92, -INF , !P3 ;  /* 0xff8000005c5c7808 */ /* 0x000fe20005800000 */
[C---:B------:R-:W-:Y:S01]  /*16610*/  VIADD R81, R104.reuse, 0x41 ;  /* 0x0000004168517836 */ /* 0x040fe20000000000 */
[----:B------:R-:W-:Y:S01]  /*16620*/  I2FP.F32.S32 R129, R129 ;  /* 0x0000008100817245 */ /* 0x000fe20000201400 */
[----:B------:R-:W3:Y:S01]  /*16630*/  MUFU.TANH R53, R53 ;  /* 0x0000003500357308 */ /* 0x000ee20000002400 */
[----:B------:R-:W-:Y:S01]  /*16640*/  IABS R125, R125 ;  /* 0x0000007d007d7213 */ /* 0x000fe20000000000 */
[----:B-1----:R-:W-:Y:S01]  /*16650*/  VIADD R61, R104, 0x60 ;  /* 0x00000060683d7836 */ /* 0x002fe20000000000 */
[----:B------:R-:W-:Y:S02]  /*16660*/  I2FP.F32.S32 R128, R128 ;  /* 0x0000008000807245 */ /* 0x000fe40000201400 */
[----:B------:R-:W-:Y:S02]  /*16670*/  FSEL R107, R107, -INF , !P6 ;  /* 0xff8000006b6b7808 */ /* 0x000fe40007000000 */
[----:B------:R-:W-:-:S02]  /*16680*/  ISETP.GT.AND P3, PT, R240, R85, PT ;  /* 0x00000055f000720c */ /* 0x000fc40003f64270 */
[----:B------:R-:W-:Y:S01]  /*16690*/  FSEL R176, R176, -INF , !P0 ;  /* 0xff800000b0b07808 */ /* 0x000fe20004000000 */
[----:B------:R1:W4:Y:S01]  /*166a0*/  MUFU.TANH R152, R57 ;  /* 0x0000003900987308 */ /* 0x0003220000002400 */
[----:B------:R-:W-:Y:S02]  /*166b0*/  IABS R127, R127 ;  /* 0x0000007f007f7213 */ /* 0x000fe40000000000 */
[C---:B------:R-:W-:Y:S02]  /*166c0*/  ISETP.GT.AND P6, PT, R240.reuse, R89, PT ;  /* 0x00000059f000720c */ /* 0x040fe40003fc4270 */
[----:B------:R-:W-:Y:S02]  /*166d0*/  ISETP.GT.AND P0, PT, R240, R76, PT ;  /* 0x0000004cf000720c */ /* 0x000fe40003f04270 */
[----:B------:R-:W-:Y:S01]  /*166e0*/  IABS R101, R101 ;  /* 0x0000006500657213 */ /* 0x000fe20000000000 */
[C---:B------:R-:W-:Y:S01]  /*166f0*/  FFMA.FTZ R182, -R231.reuse, R131, R182 ;  /* 0x00000083e7b67223 */ /* 0x040fe200000101b6 */
[----:B------:R-:W-:Y:S01]  /*16700*/  I2FP.F32.S32 R134, R134 ;  /* 0x0000008600867245 */ /* 0x000fe20000201400 */
[----:B------:R-:W-:Y:S01]  /*16710*/  VIADD R80, R104, 0x48 ;  /* 0x0000004868507836 */ /* 0x000fe20000000000 */
[----:B------:R-:W-:Y:S01]  /*16720*/  FSEL R105, R120, -INF , !P4 ;  /* 0xff80000078697808 */ /* 0x000fe20006000000 */
[C---:B------:R-:W-:Y:S01]  /*16730*/  FFMA.FTZ R180, -R231.reuse, R129, R180 ;  /* 0x00000081e7b47223 */ /* 0x040fe200000101b4 */
[----:B------:R-:W-:Y:S01]  /*16740*/  IABS R126, R126 ;  /* 0x0000007e007e7213 */ /* 0x000fe20000000000 */
[----:B------:R-:W-:Y:S01]  /*16750*/  FFMA.FTZ R155, -R231, R128, R155 ;  /* 0x00000080e79b7223 */ /* 0x000fe2000001019b */
[----:B------:R-:W-:Y:S01]  /*16760*/  I2FP.F32.S32 R125, R125 ;  /* 0x0000007d007d7245 */ /* 0x000fe20000201400 */
[----:B------:R-:W-:Y:S01]  /*16770*/  VIADD R64, R104, 0x59 ;  /* 0x0000005968407836 */ /* 0x000fe20000000000 */
[----:B------:R-:W-:-:S02]  /*16780*/  ISETP.GT.AND P4, PT, R240, R88, PT ;  /* 0x00000058f000720c */ /* 0x000fc40003f84270 */
[----:B------:R-:W-:Y:S01]  /*16790*/  FSEL R165, R165, -INF , !P3 ;  /* 0xff800000a5a57808 */ /* 0x000fe20005800000 */
[----:B------:R-:W-:Y:S01]  /*167a0*/  VIADD R73, R104, 0x51 ;  /* 0x0000005168497836 */ /* 0x000fe20000000000 */
[----:B------:R-:W-:Y:S02]  /*167b0*/  I2FP.F32.S32 R127, R127 ;  /* 0x0000007f007f7245 */ /* 0x000fe40000201400 */
[----:B------:R-:W-:Y:S02]  /*167c0*/  FSEL R163, R163, -INF , !P6 ;  /* 0xff800000a3a37808 */ /* 0x000fe40007000000 */
[----:B------:R-:W-:Y:S02]  /*167d0*/  ISETP.GT.AND P3, PT, R240, R77, PT ;  /* 0x0000004df000720c */ /* 0x000fe40003f64270 */
[----:B------:R-:W-:Y:S01]  /*167e0*/  FSEL R172, R172, -INF , !P0 ;  /* 0xff800000acac7808 */ /* 0x000fe20004000000 */
[----:B------:R-:W-:Y:S01]  /*167f0*/  FMUL.FTZ R10, R10, R3 ;  /* 0x000000030a0a7220 */ /* 0x000fe20000410000 */
[----:B------:R-:W-:-:S02]  /*16800*/  IABS R124, R124 ;  /* 0x0000007c007c7213 */ /* 0x000fc40000000000 */
[C---:B------:R-:W-:Y:S02]  /*16810*/  ISETP.GT.AND P6, PT, R240.reuse, R81, PT ;  /* 0x00000051f000720c */ /* 0x040fe40003fc4270 */
[----:B------:R-:W-:Y:S02]  /*16820*/  ISETP.GT.AND P0, PT, R240, R61, PT ;  /* 0x0000003df000720c */ /* 0x000fe40003f04270 */
[----:B------:R-:W-:Y:S01]  /*16830*/  I2FP.F32.S32 R101, R101 ;  /* 0x0000006500657245 */ /* 0x000fe20000201400 */
[C---:B------:R-:W-:Y:S01]  /*16840*/  FFMA.FTZ R179, -R231.reuse, R134, R179 ;  /* 0x00000086e7b37223 */ /* 0x040fe200000101b3 */
[----:B------:R-:W-:Y:S01]  /*16850*/  I2FP.F32.S32 R126, R126 ;  /* 0x0000007e007e7245 */ /* 0x000fe20000201400 */
[C---:B------:R-:W-:Y:S01]  /*16860*/  FFMA.FTZ R169, -R231.reuse, R125, R169 ;  /* 0x0000007de7a97223 */ /* 0x040fe200000101a9 */
[----:B------:R-:W-:Y:S01]  /*16870*/  FSEL R166, R166, -INF , !P4 ;  /* 0xff800000a6a67808 */ /* 0x000fe20006000000 */
[----:B------:R-:W-:Y:S01]  /*16880*/  VIADD R72, R104, 0x58 ;  /* 0x0000005868487836 */ /* 0x000fe20000000000 */
[----:B------:R-:W-:Y:S01]  /*16890*/  IABS R123, R123 ;  /* 0x0000007b007b7213 */ /* 0x000fe20000000000 */
[----:B------:R-:W-:Y:S01]  /*168a0*/  FFMA.FTZ R171, -R231, R127, R171 ;  /* 0x0000007fe7ab7223 */ /* 0x000fe200000101ab */
[----:B------:R-:W-:-:S02]  /*168b0*/  ISETP.GT.AND P4, PT, R240, R80, PT ;  /* 0x00000050f000720c */ /* 0x000fc40003f84270 */
[----:B------:R-:W-:Y:S01]  /*168c0*/  FSEL R182, R182, -INF , !P3 ;  /* 0xff800000b6b67808 */ /* 0x000fe20005800000 */
[----:B------:R-:W-:Y:S01]  /*168d0*/  VIADD R60, R104, 0x61 ;  /* 0x00000061683c7836 */ /* 0x000fe20000000000 */
[----:B------:R-:W-:Y:S01]  /*168e0*/  I2FP.F32.S32 R124, R124 ;  /* 0x0000007c007c7245 */ /* 0x000fe20000201400 */
[----:B------:R-:W-:Y:S01]  /*168f0*/  FFMA.FTZ R15, -R231, R101, R15 ;  /* 0x00000065e70f7223 */ /* 0x000fe2000001010f */
[----:B------:R-:W-:Y:S02]  /*16900*/  FSEL R180, R180, -INF , !P6 ;  /* 0xff800000b4b47808 */ /* 0x000fe40007000000 */
[----:B------:R-:W-:Y:S02]  /*16910*/  ISETP.GT.AND P3, PT, R240, R64, PT ;  /* 0x00000040f000720c */ /* 0x000fe40003f64270 */
[----:B------:R-:W-:Y:S02]  /*16920*/  FSEL R155, R155, -INF , !P0 ;  /* 0xff8000009b9b7808 */ /* 0x000fe40004000000 */
[----:B------:R-:W-:-:S02]  /*16930*/  IABS R122, R122 ;  /* 0x0000007a007a7213 */ /* 0x000fc40000000000 */
[----:B------:R-:W-:Y:S02]  /*16940*/  ISETP.GT.AND P6, PT, R240, R73, PT ;  /* 0x00000049f000720c */ /* 0x000fe40003fc4270 */
[----:B------:R-:W-:Y:S01]  /*16950*/  ISETP.GT.AND P0, PT, R238, R104, PT ;  /* 0x00000068ee00720c */ /* 0x000fe20003f04270 */
[----:B------:R-:W-:Y:S01]  /*16960*/  FFMA.FTZ R170, -R231, R126, R170 ;  /* 0x0000007ee7aa7223 */ /* 0x000fe200000101aa */
[----:B------:R-:W-:Y:S01]  /*16970*/  I2FP.F32.S32 R123, R123 ;  /* 0x0000007b007b7245 */ /* 0x000fe20000201400 */
[----:B------:R-:W4:Y:S01]  /*16980*/  MUFU.TANH R10, R10 ;  /* 0x0000000a000a7308 */ /* 0x000f220000002400 */
[----:B------:R-:W-:Y:S01]  /*16990*/  I2FP.F32.S32 R139, R139 ;  /* 0x0000008b008b7245 */ /* 0x000fe20000201400 */
[----:B-1----:R-:W-:Y:S01]  /*169a0*/  VIADD R57, R104, 0x68 ;  /* 0x0000006868397836 */ /* 0x002fe20000000000 */
[----:B------:R-:W-:Y:S01]  /*169b0*/  FSEL R179, R179, -INF , !P4 ;  /* 0xff800000b3b37808 */ /* 0x000fe20006000000 */
[----:B------:R-:W-:Y:S01]  /*169c0*/  FFMA.FTZ R154, -R231, R124, R154 ;  /* 0x0000007ce79a7223 */ /* 0x000fe2000001019a */
[----:B------:R-:W-:-:S02]  /*169d0*/  ISETP.GT.AND P4, PT, R240, R72, PT ;  /* 0x00000048f000720c */ /* 0x000fc40003f84270 */
[----:B------:R-:W-:Y:S01]  /*169e0*/  FSEL R169, R169, -INF , !P3 ;  /* 0xff800000a9a97808 */ /* 0x000fe20005800000 */
[C---:B------:R-:W-:Y:S01]  /*169f0*/  VIADD R56, R104.reuse, 0x69 ;  /* 0x0000006968387836 */ /* 0x040fe20000000000 */
[----:B------:R-:W-:Y:S02]  /*16a00*/  I2FP.F32.S32 R122, R122 ;  /* 0x0000007a007a7245 */ /* 0x000fe40000201400 */
[----:B------:R-:W-:Y:S02]  /*16a10*/  FSEL R171, R171, -INF , !P6 ;  /* 0xff800000abab7808 */ /* 0x000fe40007000000 */
[----:B------:R-:W-:Y:S02]  /*16a20*/  ISETP.GE.AND P3, PT, R104, R237, PT ;  /* 0x000000ed6800720c */ /* 0x000fe40003f66270 */
[----:B------:R-:W-:Y:S02]  /*16a30*/  FSEL R19, R19, -INF , !P0 ;  /* 0xff80000013137808 */ /* 0x000fe40004000000 */
[----:B------:R-:W-:-:S02]  /*16a40*/  ISETP.GT.AND P6, PT, R240, R60, PT ;  /* 0x0000003cf000720c */ /* 0x000fc40003fc4270 */
[----:B------:R-:W-:Y:S01]  /*16a50*/  FSEL R15, R15, -INF , !P1 ;  /* 0xff8000000f0f7808 */ /* 0x000fe20004800000 */
[C---:B--2---:R-:W-:Y:S01]  /*16a60*/  FFMA.FTZ R153, -R231.reuse, R123, R153 ;  /* 0x0000007be7997223 */ /* 0x044fe20000010199 */
[C---:B---3--:R-:W-:Y:S01]  /*16a70*/  FFMA.FTZ R139, -R231.reuse, R139, R53 ;  /* 0x0000008be78b7223 */ /* 0x048fe20000010135 */
[----:B------:R-:W-:Y:S01]  /*16a80*/  FSEL R170, R170, -INF , !P4 ;  /* 0xff800000aaaa7808 */ /* 0x000fe20006000000 */
[----:B------:R-:W-:Y:S01]  /*16a90*/  FMUL.FTZ R102, R102, R3 ;  /* 0x0000000366667220 */ /* 0x000fe20000410000 */
[----:B------:R-:W-:Y:S01]  /*16aa0*/  VIADD R53, R104, 0x70 ;  /* 0x0000007068357836 */ /* 0x000fe20000000000 */
[----:B------:R-:W-:Y:S01]  /*16ab0*/  ISETP.GT.AND P4, PT, R240, R57, PT ;  /* 0x00000039f000720c */ /* 0x000fe20003f84270 */
[----:B----4-:R-:W-:Y:S01]  /*16ac0*/  FFMA.FTZ R152, -R231, R122, R152 ;  /* 0x0000007ae7987223 */ /* 0x010fe20000010198 */
[----:B------:R-:W-:Y:S02]  /*16ad0*/  FSEL R19, R19, -INF , !P3 ;  /* 0xff80000013137808 */ /* 0x000fe40005800000 */
[----:B------:R-:W-:Y:S01]  /*16ae0*/  FSEL R6, R6, -INF , !P5 ;  /* 0xff80000006067808 */ /* 0x000fe20006800000 */
[----:B------:R-:W-:Y:S01]  /*16af0*/  VIADD R52, R104, 0x71 ;  /* 0x0000007168347836 */ /* 0x000fe20000000000 */
[----:B------:R-:W-:-:S02]  /*16b00*/  FSEL R154, R154, -INF , !P6 ;  /* 0xff8000009a9a7808 */ /* 0x000fc40007000000 */
[C---:B------:R-:W-:Y:S02]  /*16b10*/  ISETP.GE.AND P3, PT, R18.reuse, R239, PT ;  /* 0x000000ef1200720c */ /* 0x040fe40003f66270 */
[----:B------:R-:W-:Y:S02]  /*16b20*/  ISETP.GE.AND P5, PT, R18, R237, PT ;  /* 0x000000ed1200720c */ /* 0x000fe40003fa6270 */
[----:B------:R-:W-:Y:S01]  /*16b30*/  ISETP.GT.AND P1, PT, R238, R18, PT ;  /* 0x00000012ee00720c */ /* 0x000fe20003f24270 */
[----:B------:R-:W-:Y:S01]  /*16b40*/  FMUL.FTZ R11, R11, R3 ;  /* 0x000000030b0b7220 */ /* 0x000fe20000410000 */
[----:B------:R-:W-:Y:S02]  /*16b50*/  ISETP.GT.AND P6, PT, R240, R56, PT ;  /* 0x00000038f000720c */ /* 0x000fe40003fc4270 */
[----:B------:R-:W-:Y:S02]  /*16b60*/  FSEL R18, R15, -INF , !P2 ;  /* 0xff8000000f127808 */ /* 0x000fe40005000000 */
[----:B------:R-:W1:Y:S01]  /*16b70*/  MUFU.TANH R15, R102 ;  /* 0x00000066000f7308 */ /* 0x000e620000002400 */
[----:B------:R-:W-:Y:S01]  /*16b80*/  FSEL R153, R153, -INF , !P4 ;  /* 0xff80000099997808 */ /* 0x000fe20006000000 */
[----:B------:R-:W-:Y:S01]  /*16b90*/  VIADD R49, R104, 0x78 ;  /* 0x0000007868317836 */ /* 0x000fe20000000000 */
[----:B------:R-:W-:Y:S01]  /*16ba0*/  ISETP.GT.AND P4, PT, R240, R53, PT ;  /* 0x00000035f000720c */ /* 0x000fe20003f84270 */
[----:B------:R-:W-:Y:S01]  /*16bb0*/  VIADD R48, R104, 0x79 ;  /* 0x0000007968307836 */ /* 0x000fe20000000000 */
[----:B------:R-:W-:Y:S01]  /*16bc0*/  FSEL R152, R152, -INF , !P6 ;  /* 0xff80000098987808 */ /* 0x000fe20007000000 */
[----:B------:R-:W-:Y:S01]  /*16bd0*/  FMUL.FTZ R94, R94, R3 ;  /* 0x000000035e5e7220 */ /* 0x000fe20000410000 */
[----:B------:R-:W-:Y:S01]  /*16be0*/  ISETP.GT.AND P6, PT, R240, R52, PT ;  /* 0x00000034f000720c */ /* 0x000fe20003fc4270 */
[----:B------:R-:W2:Y:S01]  /*16bf0*/  MUFU.TANH R11, R11 ;  /* 0x0000000b000b7308 */ /* 0x000ea20000002400 */
[----:B------:R-:W-:-:S02]  /*16c00*/  FSEL R142, R142, -INF , !P4 ;  /* 0xff8000008e8e7808 */ /* 0x000fc40006000000 */
[C---:B------:R-:W-:Y:S01]  /*16c10*/  ISETP.GT.AND P4, PT, R240.reuse, R49, PT ;  /* 0x00000031f000720c */ /* 0x040fe20003f84270 */
[----:B------:R-:W-:Y:S01]  /*16c20*/  FFMA.FTZ R10, -R231, R115, R10 ;  /* 0x00000073e70a7223 */ /* 0x000fe2000001010a */
[----:B------:R-:W-:Y:S02]  /*16c30*/  FSEL R139, R139, -INF , !P6 ;  /* 0xff8000008b8b7808 */ /* 0x000fe40007000000 */
[----:B------:R-:W-:Y:S02]  /*16c40*/  ISETP.GT.AND P6, PT, R240, R48, PT ;  /* 0x00000030f000720c */ /* 0x000fe40003fc4270 */
[----:B------:R-:W-:Y:S01]  /*16c50*/  IABS R97, R97 ;  /* 0x0000006100617213 */ /* 0x000fe20000000000 */
[----:B------:R-:W3:Y:S01]  /*16c60*/  MUFU.TANH R94, R94 ;  /* 0x0000005e005e7308 */ /* 0x000ee20000002400 */
[----:B------:R-:W-:Y:S02]  /*16c70*/  ISETP.GT.AND P0, PT, R238, R116, PT ;  /* 0x00000074ee00720c */ /* 0x000fe40003f04270 */
[----:B------:R-:W-:-:S02]  /*16c80*/  FSEL R47, R47, -INF , !P4 ;  /* 0xff8000002f2f7808 */ /* 0x000fc40006000000 */
[C---:B------:R-:W-:Y:S02]  /*16c90*/  ISETP.GE.AND P4, PT, R116.reuse, R239, PT ;  /* 0x000000ef7400720c */ /* 0x040fe40003f86270 */
[----:B------:R-:W-:Y:S02]  /*16ca0*/  FSEL R65, R65, -INF , !P6 ;  /* 0xff80000041417808 */ /* 0x000fe40007000000 */
[----:B------:R-:W-:Y:S01]  /*16cb0*/  I2FP.F32.S32 R97, R97 ;  /* 0x0000006100617245 */ /* 0x000fe20000201400 */
[----:B------:R-:W-:Y:S01]  /*16cc0*/  FMUL.FTZ R103, R103, R3 ;  /* 0x0000000367677220 */ /* 0x000fe20000410000 */
[----:B------:R-:W-:Y:S02]  /*16cd0*/  ISETP.GE.AND P6, PT, R116, R237, PT ;  /* 0x000000ed7400720c */ /* 0x000fe40003fc6270 */
[----:B------:R-:W-:Y:S02]  /*16ce0*/  FSEL R10, R10, -INF , !P0 ;  /* 0xff8000000a0a7808 */ /* 0x000fe40004000000 */
[----:B------:R-:W-:-:S02]  /*16cf0*/  IABS R13, R13 ;  /* 0x0000000d000d7213 */ /* 0x000fc40000000000 */
[----:B------:R-:W-:Y:S02]  /*16d00*/  IABS R100, R100 ;  /* 0x0000006400647213 */ /* 0x000fe40000000000 */
[----:B------:R-:W-:Y:S01]  /*16d10*/  IABS R96, R96 ;  /* 0x0000006000607213 */ /* 0x000fe20000000000 */
[----:B------:R-:W-:Y:S01]  /*16d20*/  FMUL.FTZ R98, R98, R3 ;  /* 0x0000000362627220 */ /* 0x000fe20000410000 */
[----:B------:R-:W-:Y:S01]  /*16d30*/  FSEL R5, R5, -INF , !P4 ;  /* 0xff80000005057808 */ /* 0x000fe20006000000 */
[----:B-1----:R-:W-:Y:S01]  /*16d40*/  FFMA.FTZ R15, -R231, R97, R15 ;  /* 0x00000061e70f7223 */ /* 0x002fe2000001010f */
[C---:B------:R-:W-:Y:S02]  /*16d50*/  ISETP.GE.AND P2, PT, R17.reuse, R239, PT ;  /* 0x000000ef1100720c */ /* 0x040fe40003f46270 */
[----:B------:R-:W-:Y:S02]  /*16d60*/  ISETP.GE.AND P4, PT, R17, R237, PT ;  /* 0x000000ed1100720c */ /* 0x000fe40003f86270 */
[----:B------:R-:W-:Y:S01]  /*16d70*/  ISETP.GT.AND P0, PT, R238, R17, PT ;  /* 0x00000011ee00720c */ /* 0x000fe20003f04270 */
[----:B------:R-:W-:Y:S01]  /*16d80*/  IMAD.MOV.U32 R97, RZ, RZ, R13 ;  /* 0x000000ffff617224 */ /* 0x000fe200078e000d */
[----:B------:R-:W-:-:S02]  /*16d90*/  FSEL R17, R10, -INF , !P6 ;  /* 0xff8000000a117808 */ /* 0x000fc40007000000 */
[----:B------:R-:W-:Y:S02]  /*16da0*/  I2FP.F32.S32 R100, R100 ;  /* 0x0000006400647245 */ /* 0x000fe40000201400 */
[----:B------:R-:W-:Y:S01]  /*16db0*/  IABS R10, R9 ;  /* 0x00000009000a7213 */ /* 0x000fe20000000000 */
[----:B------:R-:W-:Y:S01]  /*16dc0*/  IMAD.MOV.U32 R9, RZ, RZ, R96 ;  /* 0x000000ffff097224 */ /* 0x000fe200078e0060 */
[----:B------:R-:W1:Y:S01]  /*16dd0*/  MUFU.TANH R103, R103 ;  /* 0x0000006700677308 */ /* 0x000e620000002400 */
[----:B--2---:R-:W-:Y:S01]  /*16de0*/  FFMA.FTZ R11, -R231, R100, R11 ;  /* 0x00000064e70b7223 */ /* 0x004fe2000001010b */
[----:B------:R-:W-:Y:S02]  /*16df0*/  I2FP.F32.S32 R97, R97 ;  /* 0x0000006100617245 */ /* 0x000fe40000201400 */
[----:B------:R-:W-:-:S04]  /*16e00*/  IABS R71, R71 ;  /* 0x0000004700477213 */ /* 0x000fc80000000000 */
[----:B------:R-:W2:Y:S01]  /*16e10*/  MUFU.TANH R96, R98 ;  /* 0x0000006200607308 */ /* 0x000ea20000002400 */
[----:B------:R-:W-:Y:S01]  /*16e20*/  FMUL.FTZ R90, R90, R3 ;  /* 0x000000035a5a7220 */ /* 0x000fe20000410000 */
[----:B------:R-:W-:Y:S01]  /*16e30*/  FSEL R11, R11, -INF , !P1 ;  /* 0xff8000000b0b7808 */ /* 0x000fe20004800000 */
[----:B---3--:R-:W-:Y:S01]  /*16e40*/  FFMA.FTZ R94, -R231, R97, R94 ;  /* 0x00000061e75e7223 */ /* 0x008fe2000001015e */
[----:B------:R-:W-:Y:S01]  /*16e50*/  IMAD.MOV.U32 R97, RZ, RZ, R71 ;  /* 0x000000ffff617224 */ /* 0x000fe200078e0047 */
[----:B------:R-:W-:Y:S01]  /*16e60*/  FSEL R4, R4, -INF , !P3 ;  /* 0xff80000004047808 */ /* 0x000fe20005800000 */
[----:B------:R-:W-:Y:S01]  /*16e70*/  FMUL.FTZ R99, R99, R3 ;  /* 0x0000000363637220 */ /* 0x000fe20000410000 */
[C---:B------:R-:W-:Y:S01]  /*16e80*/  ISETP.GE.AND P6, PT, R16.reuse, R239, PT ;  /* 0x000000ef1000720c */ /* 0x040fe20003fc6270 */
[----:B------:R3:W4:Y:S01]  /*16e90*/  MUFU.TANH R71, R90 ;  /* 0x0000005a00477308 */ /* 0x0007220000002400 */
[----:B------:R-:W-:Y:S02]  /*16ea0*/  ISETP.GE.AND P3, PT, R16, R237, PT ;  /* 0x000000ed1000720c */ /* 0x000fe40003f66270 */
[----:B------:R-:W-:-:S02]  /*16eb0*/  ISETP.GT.AND P1, PT, R238, R16, PT ;  /* 0x00000010ee00720c */ /* 0x000fc40003f24270 */
[----:B------:R-:W-:Y:S02]  /*16ec0*/  FSEL R16, R11, -INF , !P5 ;  /* 0xff8000000b107808 */ /* 0x000fe40006800000 */
[----:B------:R-:W-:Y:S02]  /*16ed0*/  I2FP.F32.S32 R11, R9 ;  /* 0x00000009000b7245 */ /* 0x000fe40000201400 */
[----:B------:R-:W-:Y:S01]  /*16ee0*/  I2FP.F32.S32 R10, R10 ;  /* 0x0000000a000a7245 */ /* 0x000fe20000201400 */
[----:B------:R-:W4:Y:S01]  /*16ef0*/  MUFU.TANH R99, R99 ;  /* 0x0000006300637308 */ /* 0x000f220000002400 */
[----:B------:R-:W-:Y:S01]  /*16f00*/  FSEL R15, R15, -INF , !P0 ;  /* 0xff8000000f0f7808 */ /* 0x000fe20004000000 */
[C---:B-1----:R-:W-:Y:S01]  /*16f10*/  FFMA.FTZ R103, -R231.reuse, R11, R103 ;  /* 0x0000000be7677223 */ /* 0x042fe20000010167 */
[----:B------:R-:W-:Y:S01]  /*16f20*/  ISETP.GT.AND P0, PT, R238, R113, PT ;  /* 0x00000071ee00720c */ /* 0x000fe20003f04270 */
[----:B--2---:R-:W-:Y:S01]  /*16f30*/  FFMA.FTZ R10, -R231, R10, R96 ;  /* 0x0000000ae70a7223 */ /* 0x004fe20000010160 */
[----:B------:R-:W-:Y:S01]  /*16f40*/  IABS R39, R39 ;  /* 0x0000002700277213 */ /* 0x000fe20000000000 */
[-C--:B------:R-:W-:Y:S01]  /*16f50*/  FMUL.FTZ R86, R86, R3.reuse ;  /* 0x0000000356567220 */ /* 0x080fe20000410000 */
[----:B------:R-:W-:Y:S01]  /*16f60*/  FMUL.FTZ R95, R95, R3 ;  /* 0x000000035f5f7220 */ /* 0x000fe20000410000 */
[----:B------:R-:W-:-:S02]  /*16f70*/  FSEL R11, R15, -INF , !P4 ;  /* 0xff8000000f0b7808 */ /* 0x000fc40006000000 */
[----:B------:R-:W-:Y:S02]  /*16f80*/  FSEL R15, R103, -INF , !P1 ;  /* 0xff800000670f7808 */ /* 0x000fe40004800000 */
[----:B------:R-:W-:Y:S02]  /*16f90*/  FSEL R10, R10, -INF , !P0 ;  /* 0xff8000000a0a7808 */ /* 0x000fe40004000000 */
[----:B---3--:R-:W-:Y:S01]  /*16fa0*/  I2FP.F32.S32 R90, R39 ;  /* 0x00000027005a7245 */ /* 0x008fe20000201400 */
[----:B------:R-:W-:Y:S01]  /*16fb0*/  FMUL.FTZ R91, R91, R3 ;  /* 0x000000035b5b7220 */ /* 0x000fe20000410000 */
[----:B------:R-:W-:Y:S01]  /*16fc0*/  ISETP.GT.AND P0, PT, R238, R110, PT ;  /* 0x0000006eee00720c */ /* 0x000fe20003f04270 */
[----:B------:R-:W1:Y:S01]  /*16fd0*/  MUFU.TANH R86, R86 ;  /* 0x0000005600567308 */ /* 0x000e620000002400 */
[----:B------:R-:W-:Y:S01]  /*16fe0*/  IABS R14, R14 ;  /* 0x0000000e000e7213 */ /* 0x000fe20000000000 */
[----:B----4-:R-:W-:Y:S01]  /*16ff0*/  FFMA.FTZ R71, -R231, R90, R71 ;  /* 0x0000005ae7477223 */ /* 0x010fe20000010147 */
[----:B------:R-:W-:-:S02]  /*17000*/  FSEL R15, R15, -INF , !P3 ;  /* 0xff8000000f0f7808 */ /* 0x000fc40005800000 */
[----:B------:R-:W-:-:S03]  /*17010*/  ISETP.GE.AND P3, PT, R110, R239, PT ;  /* 0x000000ef6e00720c */ /* 0x000fc60003f66270 */
[----:B------:R-:W2:Y:S01]  /*17020*/  MUFU.TANH R95, R95 ;  /* 0x0000005f005f7308 */ /* 0x000ea20000002400 */
[----:B------:R-:W-:Y:S01]  /*17030*/  FSEL R94, R94, -INF , !P0 ;  /* 0xff8000005e5e7808 */ /* 0x000fe20004000000 */
[----:B------:R-:W-:Y:S01]  /*17040*/  FMUL.FTZ R87, R87, R3 ;  /* 0x0000000357577220 */ /* 0x000fe20000410000 */
[----:B------:R-:W-:Y:S02]  /*17050*/  I2FP.F32.S32 R96, R14 ;  /* 0x0000000e00607245 */ /* 0x000fe40000201400 */
[----:B------:R-:W-:Y:S02]  /*17060*/  ISETP.GT.AND P0, PT, R238, R108, PT ;  /* 0x0000006cee00720c */ /* 0x000fe40003f04270 */
[----:B------:R-:W-:Y:S01]  /*17070*/  FSEL R145, R145, -INF , !P3 ;  /* 0xff80000091917808 */ /* 0x000fe20005800000 */
[----:B------:R-:W3:Y:S01]  /*17080*/  MUFU.TANH R91, R91 ;  /* 0x0000005b005b7308 */ /* 0x000ee20000002400 */
[----:B------:R-:W-:Y:S01]  /*17090*/  ISETP.GE.AND P3, PT, R108, R237, PT ;  /* 0x000000ed6c00720c */ /* 0x000fe20003f66270 */
[----:B------:R-:W-:Y:S01]  /*170a0*/  FFMA.FTZ R96, -R231, R96, R99 ;  /* 0x00000060e7607223 */ /* 0x000fe20000010163 */
[----:B------:R-:W-:Y:S01]  /*170b0*/  FSEL R71, R71, -INF , !P0 ;  /* 0xff80000047477808 */ /* 0x000fe20004000000 */
[----:B------:R-:W-:Y:S01]  /*170c0*/  FMUL.FTZ R83, R83, R3 ;  /* 0x0000000353537220 */ /* 0x000fe20000410000 */
[----:B------:R-:W-:-:S02]  /*170d0*/  IABS R38, R38 ;  /* 0x0000002600267213 */ /* 0x000fc40000000000 */
[----:B------:R-:W-:Y:S01]  /*170e0*/  IABS R37, R37 ;  /* 0x0000002500257213 */ /* 0x000fe20000000000 */
[----:B------:R-:W4:Y:S01]  /*170f0*/  MUFU.TANH R87, R87 ;  /* 0x0000005700577308 */ /* 0x000f220000002400 */
[----:B------:R-:W-:Y:S02]  /*17100*/  ISETP.GT.AND P1, PT, R238, R112, PT ;  /* 0x00000070ee00720c */ /* 0x000fe40003f24270 */
[----:B------:R-:W-:Y:S02]  /*17110*/  FSEL R9, R114, -INF , !P2 ;  /* 0xff80000072097808 */ /* 0x000fe40005000000 */
[----:B------:R-:W-:Y:S02]  /*17120*/  ISETP.GE.AND P2, PT, R113, R237, PT ;  /* 0x000000ed7100720c */ /* 0x000fe40003f46270 */
[----:B------:R-:W-:Y:S02]  /*17130*/  ISETP.GE.AND P4, PT, R112, R239, PT ;  /* 0x000000ef7000720c */ /* 0x000fe40003f86270 */
[----:B------:R-:W-:Y:S01]  /*17140*/  FSEL R147, R71, -INF , !P3 ;  /* 0xff80000047937808 */ /* 0x000fe20005800000 */
[----:B------:R-:W-:Y:S01]  /*17150*/  IMAD.MOV.U32 R90, RZ, RZ, R38 ;  /* 0x000000ffff5a7224 */ /* 0x000fe200078e0026 */
[----:B------:R-:W-:-:S02]  /*17160*/  FSEL R8, R8, -INF , !P6 ;  /* 0xff80000008087808 */ /* 0x000fc40007000000 */
[----:B------:R-:W-:Y:S01]  /*17170*/  I2FP.F32.S32 R71, R37 ;  /* 0x0000002500477245 */ /* 0x000fe20000201400 */
[----:B------:R-:W-:Y:S01]  /*17180*/  FMUL.FTZ R79, R79, R3 ;  /* 0x000000034f4f7220 */ /* 0x000fe20000410000 */
[----:B------:R-:W-:Y:S02]  /*17190*/  ISETP.GE.AND P6, PT, R112, R237, PT ;  /* 0x000000ed7000720c */ /* 0x000fe40003fc6270 */
[----:B------:R-:W-:Y:S02]  /*171a0*/  FSEL R96, R96, -INF , !P1 ;  /* 0xff80000060607808 */ /* 0x000fe40004800000 */
[----:B------:R-:W-:Y:S02]  /*171b0*/  I2FP.F32.S32 R97, R97 ;  /* 0x0000006100617245 */ /* 0x000fe40000201400 */
[----:B------:R-:W-:Y:S01]  /*171c0*/  IABS R36, R36 ;  /* 0x0000002400247213 */ /* 0x000fe20000000000 */
[----:B------:R-:W4:Y:S01]  /*171d0*/  MUFU.TANH R83, R83 ;  /* 0x0000005300537308 */ /* 0x000f220000002400 */
[----:B------:R-:W-:-:S02]  /*171e0*/  FSEL R10, R10, -INF , !P2 ;  /* 0xff8000000a0a7808 */ /* 0x000fc40005000000 */
[----:B------:R-:W-:Y:S01]  /*171f0*/  FSEL R13, R109, -INF , !P4 ;  /* 0xff8000006d0d7808 */ /* 0x000fe20006000000 */
[C---:B-1----:R-:W-:Y:S01]  /*17200*/  FFMA.FTZ R71, -R231.reuse, R71, R86 ;  /* 0x00000047e7477223 */ /* 0x042fe20000010156 */
[C---:B------:R-:W-:Y:S02]  /*17210*/  ISETP.GE.AND P2, PT, R12.reuse, R239, PT ;  /* 0x000000ef0c00720c */ /* 0x040fe40003f46270 */
[----:B------:R-:W-:Y:S02]  /*17220*/  ISETP.GE.AND P4, PT, R12, R237, PT ;  /* 0x000000ed0c00720c */ /* 0x000fe40003f86270 */
[----:B------:R-:W-:Y:S01]  /*17230*/  ISETP.GT.AND P1, PT, R238, R12, PT ;  /* 0x0000000cee00720c */ /* 0x000fe20003f24270 */
[----:B--2---:R-:W-:Y:S01]  /*17240*/  FFMA.FTZ R95, -R231, R97, R95 ;  /* 0x00000061e75f7223 */ /* 0x004fe2000001015f */
[----:B------:R-:W-:Y:S01]  /*17250*/  FSEL R12, R96, -INF , !P6 ;  /* 0xff800000600c7808 */ /* 0x000fe20007000000 */
[----:B------:R-:W-:Y:S01]  /*17260*/  IMAD.MOV.U32 R86, RZ, RZ, R36 ;  /* 0x000000ffff567224 */ /* 0x000fe200078e0024 */
[----:B------:R-:W-:-:S02]  /*17270*/  ISETP.GE.AND P6, PT, R108, R239, PT ;  /* 0x000000ef6c00720c */ /* 0x000fc40003fc6270 */
[----:B------:R-:W-:Y:S01]  /*17280*/  I2FP.F32.S32 R90, R90 ;  /* 0x0000005a005a7245 */ /* 0x000fe20000201400 */
[----:B------:R-:W1:Y:S01]  /*17290*/  MUFU.TANH R79, R79 ;  /* 0x0000004f004f7308 */ /* 0x000e620000002400 */
[----:B------:R-:W-:Y:S02]  /*172a0*/  ISETP.GT.AND P0, PT, R238, R93, PT ;  /* 0x0000005dee00720c */ /* 0x000fe40003f04270 */
[----:B------:R-:W-:Y:S01]  /*172b0*/  FSEL R38, R105, -INF , !P6 ;  /* 0xff80000069267808 */ /* 0x000fe20007000000 */
[----:B---3--:R-:W-:Y:S01]  /*172c0*/  FFMA.FTZ R90, -R231, R90, R91 ;  /* 0x0000005ae75a7223 */ /* 0x008fe2000001015b */
[----:B------:R-:W-:Y:S02]  /*172d0*/  FSEL R95, R95, -INF , !P1 ;  /* 0xff8000005f5f7808 */ /* 0x000fe40004800000 */
[----:B------:R-:W-:Y:S02]  /*172e0*/  ISETP.GE.AND P6, PT, R93, R237, PT ;  /* 0x000000ed5d00720c */ /* 0x000fe40003fc6270 */
[----:B------:R-:W-:-:S02]  /*172f0*/  I2FP.F32.S32 R86, R86 ;  /* 0x0000005600567245 */ /* 0x000fc40000201400 */
[----:B------:R-:W-:Y:S02]  /*17300*/  FSEL R71, R71, -INF , !P0 ;  /* 0xff80000047477808 */ /* 0x000fe40004000000 */
[----:B------:R-:W-:Y:S02]  /*17310*/  ISETP.GT.AND P1, PT, R238, R106, PT ;  /* 0x0000006aee00720c */ /* 0x000fe40003f24270 */
[----:B------:R-:W-:Y:S01]  /*17320*/  IABS R69, R69 ;  /* 0x0000004500457213 */ /* 0x000fe20000000000 */
[----:B----4-:R-:W-:Y:S01]  /*17330*/  FFMA.FTZ R86, -R231, R86, R87 ;  /* 0x00000056e7567223 */ /* 0x010fe20000010157 */
[----:B------:R-:W-:Y:S02]  /*17340*/  FSEL R159, R71, -INF , !P6 ;  /* 0xff800000479f7808 */ /* 0x000fe40007000000 */
[----:B------:R-:W-:Y:S02]  /*17350*/  FSEL R90, R90, -INF , !P1 ;  /* 0xff8000005a5a7808 */ /* 0x000fe40004800000 */
[----:B------:R-:W-:-:S02]  /*17360*/  I2FP.F32.S32 R71, R69 ;  /* 0x0000004500477245 */ /* 0x000fc40000201400 */
[----:B------:R-:W-:Y:S02]  /*17370*/  ISETP.GT.AND P1, PT, R238, R89, PT ;  /* 0x00000059ee00720c */ /* 0x000fe40003f24270 */
[----:B------:R-:W-:Y:S01]  /*17380*/  IABS R35, R35 ;  /* 0x0000002300237213 */ /* 0x000fe20000000000 */
[----:B------:R-:W-:Y:S01]  /*17390*/  FFMA.FTZ R71, -R231, R71, R83 ;  /* 0x00000047e7477223 */ /* 0x000fe20000010153 */
[----:B------:R-:W-:Y:S02]  /*173a0*/  FSEL R86, R86, -INF , !P1 ;  /* 0xff80000056567808 */ /* 0x000fe40004800000 */
[----:B------:R-:W-:Y:S02]  /*173b0*/  I2FP.F32.S32 R35, R35 ;  /* 0x0000002300237245 */ /* 0x000fe40000201400 */
[----:B------:R-:W-:Y:S02]  /*173c0*/  ISETP.GT.AND P1, PT, R238, R85, PT ;  /* 0x00000055ee00720c */ /* 0x000fe40003f24270 */
[----:B------:R-:W-:Y:S01]  /*173d0*/  ISETP.GE.AND P6, PT, R85, R239, PT ;  /* 0x000000ef5500720c */ /* 0x000fe20003fc6270 */
[----:B-1----:R-:W-:Y:S01]  /*173e0*/  FFMA.FTZ R35, -R231, R35, R79 ;  /* 0x00000023e7237223 */ /* 0x002fe2000001014f */
[----:B------:R-:W-:-:S02]  /*173f0*/  FSEL R71, R71, -INF , !P1 ;  /* 0xff80000047477808 */ /* 0x000fc40004800000 */
[----:B------:R-:W-:Y:S02]  /*17400*/  ISETP.GT.AND P1, PT, R238, R81, PT ;  /* 0x00000051ee00720c */ /* 0x000fe40003f24270 */
[----:B------:R-:W-:Y:S02]  /*17410*/  FSEL R165, R165, -INF , !P6 ;  /* 0xff800000a5a57808 */ /* 0x000fe40007000000 */
[----:B------:R-:W-:Y:S02]  /*17420*/  ISETP.GE.AND P6, PT, R81, R237, PT ;  /* 0x000000ed5100720c */ /* 0x000fe40003fc6270 */
[----:B------:R-:W-:Y:S02]  /*17430*/  FSEL R35, R35, -INF , !P1 ;  /* 0xff80000023237808 */ /* 0x000fe40004800000 */
[----:B------:R-:W-:Y:S02]  /*17440*/  IABS R32, R32 ;  /* 0x0000002000207213 */ /* 0x000fe40000000000 */
[----:B------:R-:W-:-:S03]  /*17450*/  FSEL R175, R35, -INF , !P6 ;  /* 0xff80000023af7808 */ /* 0x000fc60007000000 */
[----:B------:R-:W-:Y:S02]  /*17460*/  IMAD.MOV.U32 R35, RZ, RZ, R32 ;  /* 0x000000ffff237224 */ /* 0x000fe400078e0020 */
[----:B------:R-:W1:Y:S01]  /*17470*/  MUFU.TANH R32, R118 ;  /* 0x0000007600207308 */ /* 0x000e620000002400 */
[----:B------:R-:W-:Y:S02]  /*17480*/  IABS R33, R33 ;  /* 0x0000002100217213 */ /* 0x000fe40000000000 */
[----:B------:R-:W-:Y:S02]  /*17490*/  IABS R31, R31 ;  /* 0x0000001f001f7213 */ /* 0x000fe40000000000 */
[----:B------:R-:W-:Y:S02]  /*174a0*/  I2FP.F32.S32 R33, R33 ;  /* 0x0000002100217245 */ /* 0x000fe40000201400 */
[----:B------:R-:W-:-:S03]  /*174b0*/  IABS R30, R30 ;  /* 0x0000001e001e7213 */ /* 0x000fc60000000000 */
[----:B-1----:R-:W-:Y:S01]  /*174c0*/  FFMA.FTZ R32, -R231, R33, R32 ;  /* 0x00000021e7207223 */ /* 0x002fe20000010120 */
[----:B------:R-:W-:Y:S02]  /*174d0*/  IMAD.MOV.U32 R33, RZ, RZ, R31 ;  /* 0x000000ffff217224 */ /* 0x000fe400078e001f */
[----:B------:R-:W1:Y:S01]  /*174e0*/  MUFU.TANH R31, R66 ;  /* 0x00000042001f7308 */ /* 0x000e620000002400 */
[----:B------:R-:W-:Y:S01]  /*174f0*/  FMUL.FTZ R78, R78, R3 ;  /* 0x000000034e4e7220 */ /* 0x000fe20000410000 */
[----:B------:R-:W-:Y:S02]  /*17500*/  I2FP.F32.S32 R30, R30 ;  /* 0x0000001e001e7245 */ /* 0x000fe40000201400 */
[----:B------:R-:W-:Y:S01]  /*17510*/  IABS R29, R29 ;  /* 0x0000001d001d7213 */ /* 0x000fe20000000000 */
[----:B------:R-:W-:-:S03]  /*17520*/  FMUL.FTZ R62, R62, R3 ;  /* 0x000000033e3e7220 */ /* 0x000fc60000410000 */
[----:B------:R-:W2:Y:S01]  /*17530*/  MUFU.TANH R69, R78 ;  /* 0x0000004e00457308 */ /* 0x000ea20000002400 */
[----:B------:R-:W-:Y:S01]  /*17540*/  FMUL.FTZ R82, R82, R3 ;  /* 0x0000000352527220 */ /* 0x000fe20000410000 */
[----:B------:R-:W-:Y:S01]  /*17550*/  IABS R68, R68 ;  /* 0x0000004400447213 */ /* 0x000fe20000000000 */
[----:B-1----:R-:W-:Y:S01]  /*17560*/  FFMA.FTZ R30, -R231, R30, R31 ;  /* 0x0000001ee71e7223 */ /* 0x002fe2000001011f */
[----:B------:R-:W-:-:S04]  /*17570*/  I2FP.F32.S32 R31, R29 ;  /* 0x0000001d001f7245 */ /* 0x000fc80000201400 */
[----:B------:R-:W1:Y:S01]  /*17580*/  MUFU.TANH R29, R62 ;  /* 0x0000003e001d7308 */ /* 0x000e620000002400 */
[----:B------:R-:W-:Y:S02]  /*17590*/  I2FP.F32.S32 R68, R68 ;  /* 0x0000004400447245 */ /* 0x000fe40000201400 */
[----:B------:R-:W-:-:S05]  /*175a0*/  IABS R28, R28 ;  /* 0x0000001c001c7213 */ /* 0x000fca0000000000 */
[----:B------:R-:W3:Y:S01]  /*175b0*/  MUFU.TANH R82, R82 ;  /* 0x0000005200527308 */ /* 0x000ee20000002400 */
[-C--:B------:R-:W-:Y:S01]  /*175c0*/  FMUL.FTZ R74, R74, R3.reuse ;  /* 0x000000034a4a7220 */ /* 0x080fe20000410000 */
[C---:B--2---:R-:W-:Y:S01]  /*175d0*/  FFMA.FTZ R68, -R231.reuse, R68, R69 ;  /* 0x00000044e7447223 */ /* 0x044fe20000010145 */
[----:B------:R-:W-:Y:S02]  /*175e0*/  I2FP.F32.S32 R28, R28 ;  /* 0x0000001c001c7245 */ /* 0x000fe40000201400 */
[----:B------:R-:W-:Y:S02]  /*175f0*/  IABS R70, R70 ;  /* 0x0000004600467213 */ /* 0x000fe40000000000 */
[----:B------:R-:W-:Y:S02]  /*17600*/  IABS R69, R34 ;  /* 0x0000002200457213 */ /* 0x000fe40000000000 */
[----:B------:R-:W-:Y:S01]  /*17610*/  IABS R26, R26 ;  /* 0x0000001a001a7213 */ /* 0x000fe20000000000 */
[----:B------:R-:W2:Y:S01]  /*17620*/  MUFU.TANH R34, R74 ;  /* 0x0000004a00227308 */ /* 0x000ea20000002400 */
[----:B------:R-:W-:Y:S01]  /*17630*/  FMUL.FTZ R58, R58, R3 ;  /* 0x000000033a3a7220 */ /* 0x000fe20000410000 */
[----:B------:R-:W-:Y:S01]  /*17640*/  I2FP.F32.S32 R70, R70 ;  /* 0x0000004600467245 */ /* 0x000fe20000201400 */
[----:B-1----:R-:W-:Y:S01]  /*17650*/  FFMA.FTZ R28, -R231, R28, R29 ;  /* 0x0000001ce71c7223 */ /* 0x002fe2000001011d */
[----:B------:R-:W-:-:S02]  /*17660*/  IMAD.MOV.U32 R29, RZ, RZ, R26 ;  /* 0x000000ffff1d7224 */ /* 0x000fc400078e001a */
[----:B------:R-:W-:Y:S02]  /*17670*/  FMUL.FTZ R75, R75, R3 ;  /* 0x000000034b4b7220 */ /* 0x000fe40000410000 */
[----:B------:R-:W1:Y:S01]  /*17680*/  MUFU.TANH R26, R58 ;  /* 0x0000003a001a7308 */ /* 0x000e620000002400 */
[----:B---3--:R-:W-:Y:S01]  /*17690*/  FFMA.FTZ R70, -R231, R70, R82 ;  /* 0x00000046e7467223 */ /* 0x008fe20000010152 */
[----:B------:R-:W-:Y:S02]  /*176a0*/  ISETP.GT.AND P0, PT, R238, R88, PT ;  /* 0x00000058ee00720c */ /* 0x000fe40003f04270 */
[----:B------:R-:W-:Y:S02]  /*176b0*/  I2FP.F32.S32 R69, R69 ;  /* 0x0000004500457245 */ /* 0x000fe40000201400 */
[----:B------:R-:W-:Y:S02]  /*176c0*/  FSEL R70, R70, -INF , !P0 ;  /* 0xff80000046467808 */ /* 0x000fe40004000000 */
[----:B------:R-:W3:Y:S01]  /*176d0*/  MUFU.TANH R75, R75 ;  /* 0x0000004b004b7308 */ /* 0x000ee20000002400 */
[----:B------:R-:W-:-:S02]  /*176e0*/  ISETP.GT.AND P0, PT, R238, R84, PT ;  /* 0x00000054ee00720c */ /* 0x000fc40003f04270 */
[----:B------:R-:W-:Y:S02]  /*176f0*/  IABS R27, R27 ;  /* 0x0000001b001b7213 */ /* 0x000fe40000000000 */
[----:B------:R-:W-:Y:S01]  /*17700*/  ISETP.GE.AND P5, PT, R113, R239, PT ;  /* 0x000000ef7100720c */ /* 0x000fe20003fa6270 */
[----:B--2---:R-:W-:Y:S01]  /*17710*/  FFMA.FTZ R34, -R231, R69, R34 ;  /* 0x00000045e7227223 */ /* 0x004fe20000010122 */
[----:B------:R-:W-:Y:S01]  /*17720*/  FSEL R68, R68, -INF , !P0 ;  /* 0xff80000044447808 */ /* 0x000fe20004000000 */
[----:B------:R-:W2:Y:S01]  /*17730*/  MUFU.TANH R119, R119 ;  /* 0x0000007700777308 */ /* 0x000ea20000002400 */
[----:B------:R-:W-:Y:S02]  /*17740*/  I2FP.F32.S32 R27, R27 ;  /* 0x0000001b001b7245 */ /* 0x000fe40000201400 */
[----:B------:R-:W-:Y:S02]  /*17750*/  FSEL R14, R111, -INF , !P5 ;  /* 0xff8000006f0e7808 */ /* 0x000fe40006800000 */
[----:B------:R-:W-:-:S02]  /*17760*/  ISETP.GT.AND P0, PT, R238, R80, PT ;  /* 0x00000050ee00720c */ /* 0x000fc40003f04270 */
[----:B------:R-:W-:Y:S01]  /*17770*/  IABS R25, R25 ;  /* 0x0000001900197213 */ /* 0x000fe20000000000 */
[----:B------:R-:W-:Y:S01]  /*17780*/  FMUL.FTZ R63, R63, R3 ;  /* 0x000000033f3f7220 */ /* 0x000fe20000410000 */
[----:B------:R-:W-:Y:S01]  /*17790*/  ISETP.GE.AND P5, PT, R110, R237, PT ;  /* 0x000000ed6e00720c */ /* 0x000fe20003fa6270 */
[----:B------:R-:W-:Y:S01]  /*177a0*/  FMUL.FTZ R54, R54, R3 ;  /* 0x0000000336367220 */ /* 0x000fe20000410000 */
[----:B------:R-:W4:Y:S01]  /*177b0*/  MUFU.TANH R67, R67 ;  /* 0x0000004300437308 */ /* 0x000f220000002400 */
[----:B------:R-:W-:Y:S01]  /*177c0*/  FSEL R34, R34, -INF , !P0 ;  /* 0xff80000022227808 */ /* 0x000fe20004000000 */
[----:B-1----:R-:W-:Y:S01]  /*177d0*/  FFMA.FTZ R26, -R231, R27, R26 ;  /* 0x0000001be71a7223 */ /* 0x002fe2000001011a */
[----:B------:R-:W-:Y:S01]  /*177e0*/  FSEL R146, R94, -INF , !P5 ;  /* 0xff8000005e927808 */ /* 0x000fe20006800000 */
[----:B------:R-:W-:Y:S01]  /*177f0*/  IMAD.MOV.U32 R27, RZ, RZ, R25 ;  /* 0x000000ffff1b7224 */ /* 0x000fe200078e0019 */
[----:B------:R-:W-:Y:S01]  /*17800*/  FSEL R39, R107, -INF , !P2 ;  /* 0xff8000006b277808 */ /* 0x000fe20005000000 */
[----:B------:R-:W-:Y:S01]  /*17810*/  FMUL.FTZ R50, R50, R3 ;  /* 0x0000000332327220 */ /* 0x000fe20000410000 */
[----:B------:R-:W-:Y:S01]  /*17820*/  ISETP.GT.AND P0, PT, R238, R76, PT ;  /* 0x0000004cee00720c */ /* 0x000fe20003f04270 */
[----:B------:R-:W1:Y:S01]  /*17830*/  MUFU.TANH R25, R54 ;  /* 0x0000003600197308 */ /* 0x000e620000002400 */
[C---:B------:R-:W-:Y:S01]  /*17840*/  ISETP.GE.AND P5, PT, R106.reuse, R239, PT ;  /* 0x000000ef6a00720c */ /* 0x040fe20003fa6270 */
[----:B------:R-:W-:Y:S01]  /*17850*/  FMUL.FTZ R59, R59, R3 ;  /* 0x000000033b3b7220 */ /* 0x000fe20000410000 */
[----:B------:R-:W-:-:S02]  /*17860*/  ISETP.GE.AND P2, PT, R106, R237, PT ;  /* 0x000000ed6a00720c */ /* 0x000fc40003f46270 */
[----:B------:R-:W-:Y:S02]  /*17870*/  I2FP.F32.S32 R35, R35 ;  /* 0x0000002300237245 */ /* 0x000fe40000201400 */
[----:B------:R-:W-:Y:S01]  /*17880*/  FSEL R32, R32, -INF , !P0 ;  /* 0xff80000020207808 */ /* 0x000fe20004000000 */
[----:B------:R-:W1:Y:S01]  /*17890*/  MUFU.TANH R63, R63 ;  /* 0x0000003f003f7308 */ /* 0x000e620000002400 */
[----:B------:R-:W-:Y:S01]  /*178a0*/  FSEL R148, R95, -INF , !P4 ;  /* 0xff8000005f947808 */ /* 0x000fe20006000000 */
[----:B---3--:R-:W-:Y:S01]  /*178b0*/  FFMA.FTZ R35, -R231, R35, R75 ;  /* 0x00000023e7237223 */ /* 0x008fe2000001014b */
[----:B------:R-:W-:Y:S02]  /*178c0*/  FSEL R37, R92, -INF , !P5 ;  /* 0xff8000005c257808 */ /* 0x000fe40006800000 */
[----:B------:R-:W-:Y:S02]  /*178d0*/  FSEL R36, R90, -INF , !P2 ;  /* 0xff8000005a247808 */ /* 0x000fe40005000000 */
[----:B------:R-:W-:Y:S01]  /*178e0*/  ISETP.GT.AND P0, PT, R238, R72, PT ;  /* 0x00000048ee00720c */ /* 0x000fe20003f04270 */
[----:B------:R-:W3:Y:S01]  /*178f0*/  MUFU.TANH R50, R50 ;  /* 0x0000003200327308 */ /* 0x000ee20000002400 */
[----:B------:R-:W-:Y:S01]  /*17900*/  ISETP.GE.AND P4, PT, R93, R239, PT ;  /* 0x000000ef5d00720c */ /* 0x000fe20003f86270 */
[----:B------:R-:W-:Y:S01]  /*17910*/  FMUL.FTZ R55, R55, R3 ;  /* 0x0000000337377220 */ /* 0x000fe20000410000 */
[----:B------:R-:W-:-:S02]  /*17920*/  ISETP.GE.AND P3, PT, R89, R239, PT ;  /* 0x000000ef5900720c */ /* 0x000fc40003f66270 */
[----:B------:R-:W-:Y:S02]  /*17930*/  ISETP.GE.AND P5, PT, R89, R237, PT ;  /* 0x000000ed5900720c */ /* 0x000fe40003fa6270 */
[----:B------:R-:W-:Y:S02]  /*17940*/  ISETP.GE.AND P2, PT, R88, R239, PT ;  /* 0x000000ef5800720c */ /* 0x000fe40003f46270 */
[----:B------:R-:W-:Y:S01]  /*17950*/  I2FP.F32.S32 R33, R33 ;  /* 0x0000002100217245 */ /* 0x000fe20000201400 */
[----:B------:R-:W3:Y:S01]  /*17960*/  MUFU.TANH R59, R59 ;  /* 0x0000003b003b7308 */ /* 0x000ee20000002400 */
[----:B------:R-:W-:Y:S02]  /*17970*/  ISETP.GT.AND P1, PT, R238, R77, PT ;  /* 0x0000004dee00720c */ /* 0x000fe40003f24270 */
[----:B------:R-:W-:Y:S01]  /*17980*/  FSEL R30, R30, -INF , !P0 ;  /* 0xff8000001e1e7808 */ /* 0x000fe20004000000 */
[----:B--2---:R-:W-:Y:S01]  /*17990*/  FFMA.FTZ R33, -R231, R33, R119 ;  /* 0x00000021e7217223 */ /* 0x004fe20000010177 */
[----:B------:R-:W-:-:S02]  /*179a0*/  FSEL R161, R161, -INF , !P4 ;  /* 0xff800000a1a17808 */ /* 0x000fc40006000000 */
[----:B------:R-:W-:Y:S02]  /*179b0*/  FSEL R163, R163, -INF , !P3 ;  /* 0xff800000a3a37808 */ /* 0x000fe40005800000 */
[----:B------:R-:W-:Y:S02]  /*179c0*/  FSEL R167, R86, -INF , !P5 ;  /* 0xff80000056a77808 */ /* 0x000fe40006800000 */
[----:B------:R-:W-:Y:S02]  /*179d0*/  FSEL R166, R166, -INF , !P2 ;  /* 0xff800000a6a67808 */ /* 0x000fe40005000000 */
[----:B------:R-:W-:Y:S02]  /*179e0*/  ISETP.GT.AND P0, PT, R238, R61, PT ;  /* 0x0000003dee00720c */ /* 0x000fe40003f04270 */
[----:B------:R-:W-:Y:S01]  /*179f0*/  IABS R24, R24 ;  /* 0x0000001800187213 */ /* 0x000fe20000000000 */
[----:B------:R-:W-:Y:S01]  /*17a00*/  FMUL.FTZ R51, R51, R3 ;  /* 0x0000000333337220 */ /* 0x000fe20000410000 */
[----:B------:R-:W-:-:S02]  /*17a10*/  ISETP.GE.AND P4, PT, R88, R237, PT ;  /* 0x000000ed5800720c */ /* 0x000fc40003f86270 */
[----:B------:R-:W-:Y:S02]  /*17a20*/  ISETP.GE.AND P3, PT, R85, R237, PT ;  /* 0x000000ed5500720c */ /* 0x000fe40003f66270 */
[C---:B------:R-:W-:Y:S02]  /*17a30*/  ISETP.GE.AND P5, PT, R84.reuse, R239, PT ;  /* 0x000000ef5400720c */ /* 0x040fe40003fa6270 */
[----:B------:R-:W-:Y:S02]  /*17a40*/  ISETP.GE.AND P2, PT, R84, R237, PT ;  /* 0x000000ed5400720c */ /* 0x000fe40003f46270 */
[----:B------:R-:W-:Y:S01]  /*17a50*/  FSEL R35, R35, -INF , !P1 ;  /* 0xff80000023237808 */ /* 0x000fe20004800000 */
[----:B------:R-:W2:Y:S01]  /*17a60*/  MUFU.TANH R55, R55 ;  /* 0x0000003700377308 */ /* 0x000ea20000002400 */
[----:B------:R-:W-:Y:S02]  /*17a70*/  ISETP.GT.AND P1, PT, R238, R73, PT ;  /* 0x00000049ee00720c */ /* 0x000fe40003f24270 */
[----:B------:R-:W-:-:S02]  /*17a80*/  FSEL R28, R28, -INF , !P0 ;  /* 0xff8000001c1c7808 */ /* 0x000fc40004000000 */
[----:B------:R-:W-:Y:S01]  /*17a90*/  I2FP.F32.S32 R24, R24 ;  /* 0x0000001800187245 */ /* 0x000fe20000201400 */
[----:B----4-:R-:W-:Y:S01]  /*17aa0*/  FFMA.FTZ R31, -R231, R31, R67 ;  /* 0x0000001fe71f7223 */ /* 0x010fe20000010143 */
[----:B------:R-:W-:Y:S02]  /*17ab0*/  FSEL R162, R70, -INF , !P4 ;  /* 0xff80000046a27808 */ /* 0x000fe40006000000 */
[----:B------:R-:W-:Y:S02]  /*17ac0*/  FSEL R164, R71, -INF , !P3 ;  /* 0xff80000047a47808 */ /* 0x000fe40005800000 */
[----:B------:R-:W-:Y:S02]  /*17ad0*/  FSEL R176, R176, -INF , !P5 ;  /* 0xff800000b0b07808 */ /* 0x000fe40006800000 */
[----:B------:R-:W-:Y:S02]  /*17ae0*/  FSEL R174, R68, -INF , !P2 ;  /* 0xff80000044ae7808 */ /* 0x000fe40005000000 */
[----:B------:R-:W-:-:S02]  /*17af0*/  ISETP.GT.AND P0, PT, R238, R57, PT ;  /* 0x00000039ee00720c */ /* 0x000fc40003f04270 */
[----:B------:R-:W-:Y:S02]  /*17b00*/  IABS R22, R22 ;  /* 0x0000001600167213 */ /* 0x000fe40000000000 */
[-C--:B------:R-:W-:Y:S02]  /*17b10*/  ISETP.GE.AND P4, PT, R81, R239.reuse, PT ;  /* 0x000000ef5100720c */ /* 0x080fe40003f86270 */
[C---:B------:R-:W-:Y:S02]  /*17b20*/  ISETP.GE.AND P3, PT, R80.reuse, R239, PT ;  /* 0x000000ef5000720c */ /* 0x040fe40003f66270 */
[----:B------:R-:W-:Y:S02]  /*17b30*/  ISETP.GE.AND P5, PT, R80, R237, PT ;  /* 0x000000ed5000720c */ /* 0x000fe40003fa6270 */
[----:B------:R-:W-:Y:S02]  /*17b40*/  ISETP.GE.AND P2, PT, R77, R239, PT ;  /* 0x000000ef4d00720c */ /* 0x000fe40003f46270 */
[----:B------:R-:W-:-:S02]  /*17b50*/  FSEL R33, R33, -INF , !P1 ;  /* 0xff80000021217808 */ /* 0x000fc40004800000 */
[----:B------:R-:W-:Y:S01]  /*17b60*/  I2FP.F32.S32 R29, R29 ;  /* 0x0000001d001d7245 */ /* 0x000fe20000201400 */
[----:B------:R-:W4:Y:S01]  /*17b70*/  MUFU.TANH R51, R51 ;  /* 0x0000003300337308 */ /* 0x000f220000002400 */
[----:B------:R-:W-:Y:S01]  /*17b80*/  ISETP.GT.AND P1, PT, R238, R64, PT ;  /* 0x00000040ee00720c */ /* 0x000fe20003f24270 */
[C---:B-1----:R-:W-:Y:S01]  /*17b90*/  FFMA.FTZ R24, -R231.reuse, R24, R25 ;  /* 0x00000018e7187223 */ /* 0x042fe20000010119 */
[----:B------:R-:W-:Y:S02]  /*17ba0*/  FSEL R26, R26, -INF , !P0 ;  /* 0xff8000001a1a7808 */ /* 0x000fe40004000000 */
[----:B------:R-:W-:Y:S01]  /*17bb0*/  I2FP.F32.S32 R22, R22 ;  /* 0x0000001600167245 */ /* 0x000fe20000201400 */
[----:B------:R-:W-:Y:S01]  /*17bc0*/  FFMA.FTZ R29, -R231, R29, R63 ;  /* 0x0000001de71d7223 */ /* 0x000fe2000001013f */
[----:B------:R-:W-:Y:S02]  /*17bd0*/  FSEL R180, R180, -INF , !P4 ;  /* 0xff800000b4b47808 */ /* 0x000fe40006000000 */
[----:B------:R-:W-:-:S02]  /*17be0*/  FSEL R179, R179, -INF , !P3 ;  /* 0xff800000b3b37808 */ /* 0x000fc40005800000 */
[----:B------:R-:W-:Y:S02]  /*17bf0*/  FSEL R183, R34, -INF , !P5 ;  /* 0xff80000022b77808 */ /* 0x000fe40006800000 */
[----:B------:R-:W-:Y:S02]  /*17c00*/  FSEL R182, R182, -INF , !P2 ;  /* 0xff800000b6b67808 */ /* 0x000fe40005000000 */
[----:B------:R-:W-:Y:S02]  /*17c10*/  ISETP.GT.AND P0, PT, R238, R53, PT ;  /* 0x00000035ee00720c */ /* 0x000fe40003f04270 */
[----:B------:R-:W-:Y:S02]  /*17c20*/  ISETP.GE.AND P4, PT, R77, R237, PT ;  /* 0x000000ed4d00720c */ /* 0x000fe40003f86270 */
[C---:B------:R-:W-:Y:S02]  /*17c30*/  ISETP.GE.AND P6, PT, R76.reuse, R239, PT ;  /* 0x000000ef4c00720c */ /* 0x040fe40003fc6270 */
[----:B------:R-:W-:-:S02]  /*17c40*/  ISETP.GE.AND P3, PT, R76, R237, PT ;  /* 0x000000ed4c00720c */ /* 0x000fc40003f66270 */
[C---:B------:R-:W-:Y:S02]  /*17c50*/  ISETP.GE.AND P5, PT, R73.reuse, R239, PT ;  /* 0x000000ef4900720c */ /* 0x040fe40003fa6270 */
[----:B------:R-:W-:Y:S02]  /*17c60*/  ISETP.GE.AND P2, PT, R73, R237, PT ;  /* 0x000000ed4900720c */ /* 0x000fe40003f46270 */
[----:B------:R-:W-:Y:S02]  /*17c70*/  FSEL R31, R31, -INF , !P1 ;  /* 0xff8000001f1f7808 */ /* 0x000fe40004800000 */
[----:B------:R-:W-:Y:S02]  /*17c80*/  I2FP.F32.S32 R27, R27 ;  /* 0x0000001b001b7245 */ /* 0x000fe40000201400 */
[----:B------:R-:W-:Y:S02]  /*17c90*/  ISETP.GT.AND P1, PT, R238, R60, PT ;  /* 0x0000003cee00720c */ /* 0x000fe40003f24270 */
[----:B------:R-:W-:Y:S01]  /*17ca0*/  IABS R23, R23 ;  /* 0x0000001700177213 */ /* 0x000fe20000000000 */
[C---:B---3--:R-:W-:Y:S01]  /*17cb0*/  FFMA.FTZ R22, -R231.reuse, R22, R50 ;  /* 0x00000016e7167223 */ /* 0x048fe20000010132 */
[----:B------:R-:W-:Y:S01]  /*17cc0*/  FSEL R24, R24, -INF , !P0 ;  /* 0xff80000018187808 */ /* 0x000fe20004000000 */
[----:B------:R-:W-:Y:S01]  /*17cd0*/  FFMA.FTZ R27, -R231, R27, R59 ;  /* 0x0000001be71b7223 */ /* 0x000fe2000001013b */
        /* <DEDUP_REMOVED lines=9> */
[----:B------:R-:W-:Y:S02]  /*17d70*/  ISETP.GE.AND P5, PT, R64, R237, PT ;  /* 0x000000ed4000720c */ /* 0x000fe40003fa6270 */
[----:B------:R-:W-:Y:S02]  /*17d80*/  ISETP.GE.AND P2, PT, R61, R239, PT ;  /* 0x000000ef3d00720c */ /* 0x000fe40003f46270 */
[----:B------:R-:W-:Y:S02]  /*17d90*/  FSEL R29, R29, -INF , !P1 ;  /* 0xff8000001d1d7808 */ /* 0x000fe40004800000 */
[----:B------:R-:W-:-:S02]  /*17da0*/  I2FP.F32.S32 R23, R23 ;  /* 0x0000001700177245 */ /* 0x000fc40000201400 */
[----:B------:R-:W-:Y:S02]  /*17db0*/  ISETP.GT.AND P1, PT, R238, R56, PT ;  /* 0x00000038ee00720c */ /* 0x000fe40003f24270 */
[----:B------:R-:W-:Y:S02]  /*17dc0*/  IABS R21, R21 ;  /* 0x0000001500157213 */ /* 0x000fe40000000000 */
[----:B------:R-:W-:Y:S01]  /*17dd0*/  FSEL R141, R22, -INF , !P0 ;  /* 0xff800000168d7808 */ /* 0x000fe20004000000 */
[----:B--2---:R-:W-:Y:S01]  /*17de0*/  FFMA.FTZ R23, -R231, R23, R55 ;  /* 0x00000017e7177223 */ /* 0x004fe20000010137 */
[----:B------:R-:W-:Y:S02]  /*17df0*/  FSEL R170, R170, -INF , !P4 ;  /* 0xff800000aaaa7808 */ /* 0x000fe40006000000 */
        /* <DEDUP_REMOVED lines=13> */
[----:B------:R-:W-:Y:S01]  /*17ed0*/  FSEL R158, R28, -INF , !P4 ;  /* 0xff8000001c9e7808 */ /* 0x000fe20006000000 */
[----:B----4-:R-:W-:Y:S01]  /*17ee0*/  FFMA.FTZ R51, -R231, R21, R51 ;  /* 0x00000015e7337223 */ /* 0x010fe20000010133 */
[----:B------:R-:W-:-:S02]  /*17ef0*/  FSEL R154, R154, -INF , !P6 ;  /* 0xff8000009a9a7808 */ /* 0x000fc40007000000 */
[----:B------:R-:W-:Y:S02]  /*17f00*/  FSEL R157, R29, -INF , !P3 ;  /* 0xff8000001d9d7808 */ /* 0x000fe40005800000 */
[----:B------:R-:W-:Y:S02]  /*17f10*/  FSEL R153, R153, -INF , !P5 ;  /* 0xff80000099997808 */ /* 0x000fe40006800000 */
[----:B------:R-:W-:Y:S02]  /*17f20*/  FSEL R156, R26, -INF , !P2 ;  /* 0xff8000001a9c7808 */ /* 0x000fe40005000000 */
[C---:B------:R-:W-:Y:S02]  /*17f30*/  ISETP.GE.AND P4, PT, R56.reuse, R239, PT ;  /* 0x000000ef3800720c */ /* 0x040fe40003f86270 */
[----:B------:R-:W-:Y:S02]  /*17f40*/  ISETP.GE.AND P6, PT, R56, R237, PT ;  /* 0x000000ed3800720c */ /* 0x000fe40003fc6270 */
[----:B------:R-:W-:-:S02]  /*17f50*/  ISETP.GE.AND P3, PT, R53, R239, PT ;  /* 0x000000ef3500720c */ /* 0x000fc40003f66270 */
[----:B------:R-:W-:Y:S02]  /*17f60*/  ISETP.GE.AND P5, PT, R53, R237, PT ;  /* 0x000000ed3500720c */ /* 0x000fe40003fa6270 */
[----:B------:R-:W-:Y:S02]  /*17f70*/  ISETP.GE.AND P2, PT, R52, R239, PT ;  /* 0x000000ef3400720c */ /* 0x000fe40003f46270 */
[----:B------:R-:W-:Y:S02]  /*17f80*/  FSEL R143, R23, -INF , !P1 ;  /* 0xff800000178f7808 */ /* 0x000fe40004800000 */
[----:B------:R-:W-:Y:S02]  /*17f90*/  ISETP.GT.AND P1, PT, R238, R48, PT ;  /* 0x00000030ee00720c */ /* 0x000fe40003f24270 */
[----:B------:R-:W-:Y:S02]  /*17fa0*/  FSEL R152, R152, -INF , !P4 ;  /* 0xff80000098987808 */ /* 0x000fe40006000000 */
[----:B------:R-:W-:-:S02]  /*17fb0*/  FSEL R151, R27, -INF , !P6 ;  /* 0xff8000001b977808 */ /* 0x000fc40007000000 */
[----:B------:R-:W-:Y:S02]  /*17fc0*/  FSEL R142, R142, -INF , !P3 ;  /* 0xff8000008e8e7808 */ /* 0x000fe40005800000 */
[----:B------:R-:W-:Y:S02]  /*17fd0*/  FSEL R144, R24, -INF , !P5 ;  /* 0xff80000018907808 */ /* 0x000fe40006800000 */
[----:B------:R-:W-:Y:S01]  /*17fe0*/  FSEL R139, R139, -INF , !P2 ;  /* 0xff8000008b8b7808 */ /* 0x000fe20005000000 */
[----:B------:R-:W-:Y:S01]  /*17ff0*/  BSSY.RECONVERGENT B1, `(.L_x_6921) ;  /* 0x00000cd000017945 */ /* 0x000fe20003800200 */
[----:B------:R-:W-:Y:S02]  /*18000*/  ISETP.GE.AND P4, PT, R52, R237, PT ;  /* 0x000000ed3400720c */ /* 0x000fe40003f86270 */
[C---:B------:R-:W-:Y:S02]  /*18010*/  ISETP.GE.AND P6, PT, R49.reuse, R239, PT ;  /* 0x000000ef3100720c */ /* 0x040fe40003fc6270 */
[----:B------:R-:W-:-:S02]  /*18020*/  ISETP.GE.AND P3, PT, R49, R237, PT ;  /* 0x000000ed3100720c */ /* 0x000fc40003f66270 */
[C---:B------:R-:W-:Y:S02]  /*18030*/  ISETP.GE.AND P5, PT, R48.reuse, R239, PT ;  /* 0x000000ef3000720c */ /* 0x040fe40003fa6270 */
[----:B------:R-:W-:Y:S02]  /*18040*/  ISETP.GE.AND P2, PT, R48, R237, PT ;  /* 0x000000ed3000720c */ /* 0x000fe40003f46270 */
[----:B------:R-:W-:Y:S02]  /*18050*/  FSEL R51, R51, -INF , !P1 ;  /* 0xff80000033337808 */ /* 0x000fe40004800000 */
[----:B------:R-:W-:Y:S02]  /*18060*/  LOP3.LUT R236, R209, 0x40, RZ, 0xfc, !PT ;  /* 0x00000040d1ec7812 */ /* 0x000fe400078efcff */
[----:B------:R-:W-:Y:S02]  /*18070*/  VIMNMX R240, PT, PT, RZ, R240, !PT ;  /* 0x000000f0fff07248 */ /* 0x000fe40007fe0100 */
[----:B------:R-:W-:-:S02]  /*18080*/  VIMNMX R238, PT, PT, RZ, R238, !PT ;  /* 0x000000eeffee7248 */ /* 0x000fc40007fe0100 */
[----:B------:R-:W-:Y:S02]  /*18090*/  LEA R245, R245, UR8, 0x1 ;  /* 0x00000008f5f57c11 */ /* 0x000fe4000f8e08ff */
        /* <DEDUP_REMOVED lines=20> */
.L_x_6924:
        /* <DEDUP_REMOVED lines=35> */
[----:B------:R-:W-:Y:S02]  /*18410*/  IMAD.MOV.U32 R22, RZ, RZ, R24 ;  /* 0x000000ffff167224 */ /* 0x000fe400078e0018 */
[----:B------:R-:W2:Y:S02]  /*18420*/  LD.E.64 R24, desc[UR6][R132.64+0x38] ;  /* 0x0000380684187980 */ /* 0x000ea4000c101b00 */
[----:B------:R-:W-:Y:S01]  /*18430*/  @!P2 IMAD.MOV R26, RZ, RZ, -R26 ;  /* 0x000000ffff1aa224 */ /* 0x000fe200078e0a1a */
[----:B------:R-:W-:-:S04]  /*18440*/  @!P0 IADD3 R22, PT, PT, -R22, RZ, RZ ;  /* 0x000000ff16168210 */ /* 0x000fc80007ffe1ff */
[C---:B------:R-:W-:Y:S02]  /*18450*/  SEL R22, R21.reuse, R22, !P1 ;  /* 0x0000001615167207 */ /* 0x040fe40004800000 */
[----:B------:R-:W-:-:S03]  /*18460*/  SEL R21, R21, R26, !P1 ;  /* 0x0000001a15157207 */ /* 0x000fc60004800000 */
        /* <DEDUP_REMOVED lines=20> */
[----:B------:R-:W-:Y:S02]  /*185b0*/  LEA.HI.X R220, R22, R220, R20, 0x1, P0 ;  /* 0x000000dc16dc7211 */ /* 0x000fe400000f0c14 */
.L_x_6925:
[----:B------:R-:W-:Y:S05]  /*185c0*/  BSYNC.RECONVERGENT B0 ;  /* 0x0000000000007941 */ /* 0x000fea0003800200 */
.L_x_6923:
[-C--:B------:R-:W-:Y:S01]  /*185d0*/  ISETP.GE.AND P1, PT, R209, R228.reuse, PT ;  /* 0x000000e4d100720c */ /* 0x080fe20003f26270 */
[----:B------:R-:W-:Y:S01]  /*185e0*/  IMAD.SHL.U32 R3, R216, 0x20, RZ ;  /* 0x00000020d8037824 */ /* 0x000fe200078e00ff */
        /* <DEDUP_REMOVED lines=67> */
[----:B------:R2:W-:Y:S02]  /*18a20*/  @!P1 LDGSTS.E.BYPASS.LTC128B.128 [R245+0x6000], desc[UR6][R28.64] ;  /* 0x060000001cf59fae */ /* 0x0005e4000b981a06 */
[----:B------:R-:W-:Y:S02]  /*18a30*/  @!P0 IMAD.MOV.U32 R21, RZ, RZ, R25 ;  /* 0x000000ffff158224 */ /* 0x000fe400078e0019 */
        /* <DEDUP_REMOVED lines=13> */
[----:B------:R-:W-:Y:S01]  /*18b10*/  @!P0 MOV R20, R24 ;  /* 0x0000001800148202 */ /* 0x000fe20000000f00 */
        /* <DEDUP_REMOVED lines=26> */
.L_x_6922:
[----:B------:R-:W-:Y:S05]  /*18cc0*/  BSYNC.RECONVERGENT B1 ;  /* 0x0000000000017941 */ /* 0x000fea0003800200 */
.L_x_6921:
[----:B------:R-:W3:Y:S01]  /*18cd0*/  LD.E R138, desc[UR6][R132.64+0xdc] ;  /* 0x0000dc06848a7980 */ /* 0x000ee2000c101900 */
[----:B------:R-:W-:Y:S01]  /*18ce0*/  FMNMX3.FTZ R3, R19, R18, R17, !PT ;  /* 0x0000001213037276 */ /* 0x000fe20007810011 */
[----:B------:R-:W-:Y:S01]  /*18cf0*/  BSSY B2, `(.L_x_6926) ;  /* 0x0000907000027945 */ /* 0x000fe20003800000 */
[----:B--2---:R-:W-:Y:S02]  /*18d00*/  FMNMX3.FTZ R22, R7, R6, R5, !PT ;  /* 0x0000000607167276 */ /* 0x004fe40007810005 */
        /* <DEDUP_REMOVED lines=70> */
[----:B------:R-:W1:Y:S01]  /*19170*/  LDSM.16.MT88.4 R4, [R41+0x10000] ;  /* 0x010000002904783b */ /* 0x000e620000004200 */
[-C--:B------:R-:W-:Y:S01]  /*19180*/  FFMA.FTZ R49, R10, R138.reuse, -R67 ;  /* 0x0000008a0a317223 */ /* 0x080fe20000010843 */
[-CC-:B------:R-:W-:Y:S01]  /*19190*/  FFMA.FTZ R55, R9, R138.reuse, -R137.reuse ;  /* 0x0000008a09377223 */ /* 0x180fe20000010889 */
[----:B------:R-:W2:Y:S01]  /*191a0*/  MUFU.EX2 R60, R60 ;  /* 0x0000003c003c7308 */ /* 0x000ea20000000800 */
[-C--:B------:R-:W-:Y:S01]  /*191b0*/  FFMA.FTZ R54, R8, R138.reuse, -R137 ;  /* 0x0000008a08367223 */ /* 0x080fe20000010889 */
[-C--:B------:R-:W-:Y:S01]  /*191c0*/  FFMA.FTZ R52, R15, R138.reuse, -R67 ;  /* 0x0000008a0f347223 */ /* 0x080fe20000010843 */
[----:B------:R-:W3:Y:S01]  /*191d0*/  LDSM.16.MT88.4 R8, [R196+0x10800] ;  /* 0x01080000c408783b */ /* 0x000ee20000004200 */
[----:B------:R-:W-:Y:S01]  /*191e0*/  MUFU.EX2 R57, R57 ;  /* 0x0000003900397308 */ /* 0x000fe20000000800 */
[-CC-:B------:R-:W-:Y:S01]  /*191f0*/  FFMA.FTZ R51, R14, R138.reuse, -R137.reuse ;  /* 0x0000008a0e337223 */ /* 0x180fe20000010889 */
[-C--:B------:R-:W-:Y:S01]  /*19200*/  FFMA.FTZ R50, R13, R138.reuse, -R137 ;  /* 0x0000008a0d327223 */ /* 0x080fe20000010889 */
[-CC-:B------:R-:W-:Y:S01]  /*19210*/  FFMA.FTZ R48, R12, R138.reuse, -R67.reuse ;  /* 0x0000008a0c307223 */ /* 0x180fe20000010843 */
[----:B------:R-:W4:Y:S01]  /*19220*/  MUFU.EX2 R56, R56 ;  /* 0x0000003800387308 */ /* 0x000f220000000800 */
[----:B------:R-:W3:Y:S01]  /*19230*/  LDSM.16.MT88.4 R12, [R140+0x10800] ;  /* 0x010800008c0c783b */ /* 0x000ee20000004200 */
[-CC-:B------:R-:W-:Y:S01]  /*19240*/  FFMA.FTZ R147, R147, R138.reuse, -R67.reuse ;  /* 0x0000008a93937223 */ /* 0x180fe20000010843 */
[-CC-:B------:R-:W-:Y:S01]  /*19250*/  FFMA.FTZ R43, R146, R138.reuse, -R67.reuse ;  /* 0x0000008a922b7223 */ /* 0x180fe20000010843 */
[----:B------:R-:W-:Y:S01]  /*19260*/  MUFU.EX2 R63, R63 ;  /* 0x0000003f003f7308 */ /* 0x000fe20000000800 */
[----:B------:R-:W3:Y:S01]  /*19270*/  LDSM.16.MT88.4 R16, [R47+0x10800] ;  /* 0x010800002f10783b */ /* 0x000ee20000004200 */
[----:B--2---:R-:W-:Y:S01]  /*19280*/  F2FP.BF16.F32.PACK_AB R69, R60, R61 ;  /* 0x0000003d3c45723e */ /* 0x004fe200000010ff */
[-C--:B------:R-:W-:Y:S01]  /*19290*/  FFMA.FTZ R42, R148, R138.reuse, -R67 ;  /* 0x0000008a942a7223 */ /* 0x080fe20000010843 */
[----:B------:R-:W2:Y:S01]  /*192a0*/  MUFU.EX2 R62, R62 ;  /* 0x0000003e003e7308 */ /* 0x000ea20000000800 */
[-CC-:B------:R-:W-:Y:S01]  /*192b0*/  FFMA.FTZ R146, R39, R138.reuse, -R137.reuse ;  /* 0x0000008a27927223 */ /* 0x180fe20000010889 */
[-CC-:B------:R-:W-:Y:S01]  /*192c0*/  FFMA.FTZ R150, R38, R138.reuse, -R137.reuse ;  /* 0x0000008a26967223 */ /* 0x180fe20000010889 */
[-C--:B------:R-:W-:Y:S01]  /*192d0*/  FFMA.FTZ R149, R37, R138.reuse, -R137 ;  /* 0x0000008a25957223 */ /* 0x080fe20000010889 */
[----:B------:R-:W-:Y:S01]  /*192e0*/  MUFU.EX2 R59, R59 ;  /* 0x0000003b003b7308 */ /* 0x000fe20000000800 */
[-CC-:B------:R-:W-:Y:S01]  /*192f0*/  FFMA.FTZ R148, R36, R138.reuse, -R67.reuse ;  /* 0x0000008a24947223 */ /* 0x180fe20000010843 */
[----:B----4-:R-:W-:Y:S01]  /*19300*/  F2FP.BF16.F32.PACK_AB R71, R56, R57 ;  /* 0x000000393847723e */ /* 0x010fe200000010ff */
[----:B------:R-:W-:Y:S01]  /*19310*/  LDSM.16.MT88.4 R36, [R41+0x11000] ;  /* 0x011000002924783b */ /* 0x000fe20000004200 */
[----:B------:R-:W4:Y:S01]  /*19320*/  MUFU.EX2 R58, R58 ;  /* 0x0000003a003a7308 */ /* 0x000f220000000800 */
[-CC-:B------:R-:W-:Y:S01]  /*19330*/  FFMA.FTZ R167, R167, R138.reuse, -R67.reuse ;  /* 0x0000008aa7a77223 */ /* 0x180fe20000010843 */
[-CC-:B------:R-:W-:Y:S01]  /*19340*/  FFMA.FTZ R159, R159, R138.reuse, -R67.reuse ;  /* 0x0000008a9f9f7223 */ /* 0x180fe20000010843 */
[-C--:B------:R-:W-:Y:S01]  /*19350*/  FFMA.FTZ R183, R183, R138.reuse, -R67 ;  /* 0x0000008ab7b77223 */ /* 0x080fe20000010843 */
[----:B------:R-:W5:Y:S01]  /*19360*/  MUFU.EX2 R53, R53 ;  /* 0x0000003500357308 */ /* 0x000f620000000800 */
[-C--:B------:R-:W-:Y:S01]  /*19370*/  FFMA.FTZ R182, R182, R138.reuse, -R137 ;  /* 0x0000008ab6b67223 */ /* 0x080fe20000010889 */
[----:B--2---:R-:W-:Y:S01]  /*19380*/  F2FP.BF16.F32.PACK_AB R68, R62, R63 ;  /* 0x0000003f3e44723e */ /* 0x004fe200000010ff */
[-CC-:B------:R-:W-:Y:S01]  /*19390*/  FFMA.FTZ R181, R181, R138.reuse, -R67.reuse ;  /* 0x0000008ab5b57223 */ /* 0x180fe20000010843 */
[----:B------:R-:W-:Y:S01]  /*193a0*/  MUFU.EX2 R52, R52 ;  /* 0x0000003400347308 */ /* 0x000fe20000000800 */
[-CC-:B------:R-:W-:Y:S01]  /*193b0*/  FFMA.FTZ R178, R178, R138.reuse, -R67.reuse ;  /* 0x0000008ab2b27223 */ /* 0x180fe20000010843 */
[-CC-:B------:R-:W-:Y:S01]  /*193c0*/  FFMA.FTZ R168, R168, R138.reuse, -R67.reuse ;  /* 0x0000008aa8a87223 */ /* 0x180fe20000010843 */
[-C--:B------:R-:W-:Y:S01]  /*193d0*/  FFMA.FTZ R157, R157, R138.reuse, -R67 ;  /* 0x0000008a9d9d7223 */ /* 0x080fe20000010843 */
[----:B------:R-:W-:Y:S01]  /*193e0*/  MUFU.EX2 R49, R49 ;  /* 0x0000003100317308 */ /* 0x000fe20000000800 */
[----:B------:R-:W-:Y:S01]  /*193f0*/  FADD.FTZ R60, R61, R60 ;  /* 0x0000003c3d3c7221 */ /* 0x000fe20000010000 */
        /* <DEDUP_REMOVED lines=8> */
[----:B------:R-:W-:Y:S01]  /*19480*/  FFMA.FTZ R246, R64, R138, -R67 ;  /* 0x0000008a40f67223 */ /* 0x000fe20000010843 */
[----:B------:R-:W-:Y:S01]  /*19490*/  FADD.FTZ R56, R56, R60 ;  /* 0x0000003c38387221 */ /* 0x000fe20000010000 */
[----:B------:R-:W3:Y:S01]  /*194a0*/  MUFU.EX2 R51, R51 ;  /* 0x0000003300337308 */ /* 0x000ee20000000800 */
[----:B------:R-:W-:Y:S01]  /*194b0*/  FADD.FTZ R58, R58, R62 ;  /* 0x0000003e3a3a7221 */ /* 0x000fe20000010000 */
[----:B------:R-:W-:Y:S01]  /*194c0*/  ISETP.GT.AND P0, PT, R136, R215, PT ;  /* 0x000000d78800720c */ /* 0x000fe20003f04270 */
[----:B-----5:R-:W-:Y:S01]  /*194d0*/  FADD.FTZ R56, R53, R56 ;  /* 0x0000003835387221 */ /* 0x020fe20000010000 */
[----:B------:R-:W5:Y:S01]  /*194e0*/  MUFU.EX2 R50, R50 ;  /* 0x0000003200327308 */ /* 0x000f620000000800 */
[----:B------:R-:W-:Y:S01]  /*194f0*/  HMMA.16816.F32.BF16 R92, R68, R94, RZ ;  /* 0x0000005e445c723c */ /* 0x000fe200000418ff */
[----:B--2---:R-:W-:-:S02]  /*19500*/  FADD.FTZ R58, R55, R58 ;  /* 0x0000003a373a7221 */ /* 0x004fc40000010000 */
[----:B------:R-:W2:Y:S04]  /*19510*/  MUFU.EX2 R48, R48 ;  /* 0x0000003000307308 */ /* 0x000ea80000000800 */
        /* <DEDUP_REMOVED lines=30> */
[----:B-----5:R-:W-:Y:S01]  /*19700*/  F2FP.BF16.F32.PACK_AB R6, R50, R51 ;  /* 0x000000333206723e */ /* 0x020fe200000010ff */
[----:B------:R-:W-:Y:S01]  /*19710*/  FADD.FTZ R52, R49, R52 ;  /* 0x0000003431347221 */ /* 0x000fe20000010000 */
[----:B--2---:R-:W-:Y:S01]  /*19720*/  F2FP.BF16.F32.PACK_AB R7, R48, R49 ;  /* 0x000000313007723e */ /* 0x004fe200000010ff */
[----:B------:R-:W-:Y:S02]  /*19730*/  FADD.FTZ R50, R50, R54 ;  /* 0x0000003632327221 */ /* 0x000fe40000010000 */
[----:B------:R-:W-:-:S04]  /*19740*/  FADD.FTZ R48, R48, R52 ;  /* 0x0000003430307221 */ /* 0x000fc80000010000 */
[----:B------:R-:W-:Y:S01]  /*19750*/  HMMA.16816.F32.BF16 R96, R4, R8, R96 ;  /* 0x000000080460723c */ /* 0x000fe20000041860 */
[----:B------:R-:W-:-:S07]  /*19760*/  FADD.FTZ R48, R43, R48 ;  /* 0x000000302b307221 */ /* 0x000fce0000010000 */
[C---:B------:R-:W-:Y:S01]  /*19770*/  HMMA.16816.F32.BF16 R92, R4.reuse, R10, R92 ;  /* 0x0000000a045c723c */ /* 0x040fe2000004185c */
[----:B------:R-:W1:Y:S07]  /*19780*/  LDSM.16.MT88.4 R8, [R41+0x10800] ;  /* 0x010800002908783b */ /* 0x000e6e0000004200 */
[C---:B------:R-:W-:Y:S01]  /*19790*/  HMMA.16816.F32.BF16 R80, R4.reuse, R12, R80 ;  /* 0x0000000c0450723c */ /* 0x040fe20000041850 */
[----:B------:R-:W-:Y:S02]  /*197a0*/  FFMA.FTZ R12, R145, R138, -R137 ;  /* 0x0000008a910c7223 */ /* 0x000fe40000010889 */
[----:B------:R-:W-:Y:S04]  /*197b0*/  MUFU.EX2 R145, R147 ;  /* 0x0000009300917308 */ /* 0x000fe80000000800 */
[----:B------:R2:W3:Y:S01]  /*197c0*/  MUFU.EX2 R147, R12 ;  /* 0x0000000c00937308 */ /* 0x0004e20000000800 */
[C---:B------:R-:W-:Y:S08]  /*197d0*/  HMMA.16816.F32.BF16 R76, R4.reuse, R14, R76 ;  /* 0x0000000e044c723c */ /* 0x040ff0000004184c */
[----:B------:R-:W-:Y:S01]  /*197e0*/  HMMA.16816.F32.BF16 R128, R4, R32, R128 ;  /* 0x000000200480723c */ /* 0x000fe20000041880 */
[----:B--2---:R-:W2:Y:S01]  /*197f0*/  LDSM.16.MT88.4 R12, [R47+0x11000] ;  /* 0x011000002f0c783b */ /* 0x004ea20000004200 */
[----:B---3--:R-:W-:-:S06]  /*19800*/  FADD.FTZ R50, R147, R50 ;  /* 0x0000003293327221 */ /* 0x008fcc0000010000 */
        /* <DEDUP_REMOVED lines=28> */
[-C--:B------:R-:W-:Y:S01]  /*199d0*/  FFMA.FTZ R13, R161, R138.reuse, -R137 ;  /* 0x0000008aa10d7223 */ /* 0x080fe20000010889 */
[----:B------:R2:W-:Y:S01]  /*199e0*/  MUFU.EX2 R162, R167 ;  /* 0x000000a700a27308 */ /* 0x0005e20000000800 */
[----:B------:R-:W-:Y:S01]  /*199f0*/  FADD.FTZ R149, R149, R146 ;  /* 0x0000009295957221 */ /* 0x000fe20000010000 */
[----:B------:R-:W-:Y:S02]  /*19a00*/  FADD.FTZ R148, R159, R148 ;  /* 0x000000949f947221 */ /* 0x000fe40000010000 */
[----:B------:R1:W-:Y:S01]  /*19a10*/  MUFU.EX2 R161, R12 ;  /* 0x0000000c00a17308 */ /* 0x0003e20000000800 */
[C---:B---3--:R-:W-:Y:S08]  /*19a20*/  HMMA.16816.F32.BF16 R128, R4.reuse, R32, R128 ;  /* 0x000000200480723c */ /* 0x048ff00000041880 */
[----:B------:R-:W-:Y:S01]  /*19a30*/  HMMA.16816.F32.BF16 R124, R4, R34, R124 ;  /* 0x00000022047c723c */ /* 0x000fe2000004187c */
[----:B------:R-:W3:Y:S01]  /*19a40*/  LDSM.16.MT88.4 R32, [R196+0xd800] ;  /* 0x00d80000c420783b */ /* 0x000ee20000004200 */
[-C--:B--2---:R-:W-:Y:S01]  /*19a50*/  FFMA.FTZ R167, R164, R138.reuse, -R67 ;  /* 0x0000008aa4a77223 */ /* 0x084fe20000010843 */
[----:B-1----:R-:W-:-:S02]  /*19a60*/  FFMA.FTZ R12, R163, R138, -R137 ;  /* 0x0000008aa30c7223 */ /* 0x002fc40000010889 */
[----:B------:R-:W1:Y:S03]  /*19a70*/  MUFU.EX2 R163, R13 ;  /* 0x0000000d00a37308 */ /* 0x000e660000000800 */
[C---:B------:R-:W-:Y:S01]  /*19a80*/  HMMA.16816.F32.BF16 R80, R4.reuse, R8, R80 ;  /* 0x000000080450723c */ /* 0x040fe20000041850 */
[-CC-:B------:R-:W-:Y:S01]  /*19a90*/  FFMA.FTZ R9, R166, R138.reuse, -R137.reuse ;  /* 0x0000008aa6097223 */ /* 0x180fe20000010889 */
[----:B------:R-:W-:Y:S01]  /*19aa0*/  FFMA.FTZ R8, R165, R138, -R137 ;  /* 0x0000008aa5087223 */ /* 0x000fe20000010889 */
[----:B------:R2:W3:Y:S04]  /*19ab0*/  MUFU.EX2 R166, R12 ;  /* 0x0000000c00a67308 */ /* 0x0004e80000000800 */
        /* <DEDUP_REMOVED lines=24> */
[C---:B------:R-:W-:Y:S01]  /*19c40*/  F2FP.BF16.F32.PACK_AB R5, R162.reuse, R159 ;  /* 0x0000009fa205723e */ /* 0x040fe200000010ff */
[----:B------:R-:W-:Y:S01]  /*19c50*/  FADD.FTZ R162, R162, R148 ;  /* 0x00000094a2a27221 */ /* 0x000fe20000010000 */
[----:B------:R-:W-:Y:S01]  /*19c60*/  F2FP.BF16.F32.PACK_AB R6, R164, R165 ;  /* 0x000000a5a406723e */ /* 0x000fe200000010ff */
        /* <DEDUP_REMOVED lines=9> */
[----:B--2---:R-:W-:Y:S01]  /*19d00*/  HMMA.16816.F32.BF16 R88, R4, R12, R88 ;  /* 0x0000000c0458723c */ /* 0x004fe20000041858 */
[-CC-:B------:R-:W-:Y:S01]  /*19d10*/  FFMA.FTZ R12, R174, R138.reuse, -R67.reuse ;  /* 0x0000008aae0c7223 */ /* 0x180fe20000010843 */
[----:B------:R-:W-:-:S03]  /*19d20*/  FFMA.FTZ R174, R175, R138, -R67 ;  /* 0x0000008aafae7223 */ /* 0x000fc60000010843 */
[----:B------:R2:W3:Y:S03]  /*19d30*/  MUFU.EX2 R175, R12 ;  /* 0x0000000c00af7308 */ /* 0x0004e60000000800 */
[C---:B------:R-:W-:Y:S01]  /*19d40*/  HMMA.16816.F32.BF16 R84, R4.reuse, R14, R84 ;  /* 0x0000000e0454723c */ /* 0x040fe20000041854 */
[----:B------:R-:W-:Y:S07]  /*19d50*/  MUFU.EX2 R174, R174 ;  /* 0x000000ae00ae7308 */ /* 0x000fee0000000800 */
[----:B----4-:R-:W-:Y:S01]  /*19d60*/  HMMA.16816.F32.BF16 R80, R4, R8, R80 ;  /* 0x000000080450723c */ /* 0x010fe20000041850 */
[-CC-:B------:R-:W-:Y:S01]  /*19d70*/  FFMA.FTZ R9, R176, R138.reuse, -R137.reuse ;  /* 0x0000008ab0097223 */ /* 0x180fe20000010889 */
[----:B------:R-:W-:Y:S01]  /*19d80*/  FFMA.FTZ R8, R180, R138, -R137 ;  /* 0x0000008ab4087223 */ /* 0x000fe20000010889 */
[----:B--2---:R-:W2:Y:S01]  /*19d90*/  LDSM.16.MT88.4 R12, [R196+0x12000] ;  /* 0x01200000c40c783b */ /* 0x004ea20000004200 */
[----:B------:R4:W-:Y:S01]  /*19da0*/  MUFU.EX2 R176, R183 ;  /* 0x000000b700b07308 */ /* 0x0009e20000000800 */
[----:B---3--:R-:W-:-:S03]  /*19db0*/  FADD.FTZ R167, R175, R167 ;  /* 0x000000a7afa77221 */ /* 0x008fc60000010000 */
[----:B------:R-:W3:Y:S01]  /*19dc0*/  MUFU.EX2 R180, R9 ;  /* 0x0000000900b47308 */ /* 0x000ee20000000800 */
[C---:B------:R-:W-:Y:S08]  /*19dd0*/  HMMA.16816.F32.BF16 R76, R4.reuse, R10, R76 ;  /* 0x0000000a044c723c */ /* 0x040ff0000004184c */
[----:B-----5:R-:W-:Y:S01]  /*19de0*/  HMMA.16816.F32.BF16 R96, R4, R16, R96 ;  /* 0x000000100460723c */ /* 0x020fe20000041860 */
[----:B----4-:R-:W-:-:S02]  /*19df0*/  FFMA.FTZ R183, R179, R138, -R137 ;  /* 0x0000008ab3b77223 */ /* 0x010fc40000010889 */
[----:B------:R4:W5:Y:S01]  /*19e00*/  MUFU.EX2 R179, R8 ;  /* 0x0000000800b37308 */ /* 0x0009620000000800 */
[----:B---3--:R-:W-:-:S03]  /*19e10*/  FADD.FTZ R164, R180, R164 ;  /* 0x000000a4b4a47221 */ /* 0x008fc60000010000 */
[----:B------:R-:W3:Y:S01]  /*19e20*/  MUFU.EX2 R183, R183 ;  /* 0x000000b700b77308 */ /* 0x000ee20000000800 */
[C---:B------:R-:W-:Y:S01]  /*19e30*/  HMMA.16816.F32.BF16 R92, R4.reuse, R18, R92 ;  /* 0x00000012045c723c */ /* 0x040fe2000004185c */
[----:B------:R-:W-:Y:S07]  /*19e40*/  LDSM.16.MT88.4 R16, [R41+0xe000] ;  /* 0x00e000002910783b */ /* 0x000fee0000004200 */
[C---:B------:R-:W-:Y:S01]  /*19e50*/  HMMA.16816.F32.BF16 R120, R4.reuse, R28, R120 ;  /* 0x0000001c0478723c */ /* 0x040fe20000041878 */
[----:B----4-:R-:W4:Y:S07]  /*19e60*/  LDSM.16.MT88.4 R8, [R47+0x12000] ;  /* 0x012000002f08783b */ /* 0x010f2e0000004200 */
        /* <DEDUP_REMOVED lines=10> */
[C---:B-----5:R-:W-:Y:S01]  /*19f10*/  F2FP.BF16.F32.PACK_AB R4, R179.reuse, R180 ;  /* 0x000000b4b304723e */ /* 0x060fe200000010ff */
[----:B------:R-:W-:Y:S01]  /*19f20*/  LDSM.16.MT88.4 R32, [R196+0xe800] ;  /* 0x00e80000c420783b */ /* 0x000fe20000004200 */
[C---:B------:R-:W-:Y:S01]  /*19f30*/  F2FP.BF16.F32.PACK_AB R5, R174.reuse, R175 ;  /* 0x000000afae05723e */ /* 0x040fe200000010ff */
[----:B------:R-:W-:Y:S01]  /*19f40*/  FADD.FTZ R174, R174, R167 ;  /* 0x000000a7aeae7221 */ /* 0x000fe20000010000 */
[----:B---3--:R-:W-:Y:S01]  /*19f50*/  F2FP.BF16.F32.PACK_AB R6, R182, R183 ;  /* 0x000000b7b606723e */ /* 0x008fe200000010ff */
[----:B------:R-:W-:Y:S01]  /*19f60*/  FADD.FTZ R179, R179, R164 ;  /* 0x000000a4b3b37221 */ /* 0x000fe20000010000 */
[----:B------:R-:W-:Y:S01]  /*19f70*/  F2FP.BF16.F32.PACK_AB R7, R181, R176 ;  /* 0x000000b0b507723e */ /* 0x000fe200000010ff */
[----:B------:R-:W-:-:S02]  /*19f80*/  FADD.FTZ R174, R176, R174 ;  /* 0x000000aeb0ae7221 */ /* 0x000fc40000010000 */
[----:B------:R-:W-:Y:S02]  /*19f90*/  FADD.FTZ R179, R183, R179 ;  /* 0x000000b3b7b37221 */ /* 0x000fe40000010000 */
[----:B------:R-:W-:Y:S02]  /*19fa0*/  FADD.FTZ R181, R181, R174 ;  /* 0x000000aeb5b57221 */ /* 0x000fe40000010000 */
[----:B--2---:R-:W-:Y:S01]  /*19fb0*/  HMMA.16816.F32.BF16 R96, R4, R12, R96 ;  /* 0x0000000c0460723c */ /* 0x004fe20000041860 */
[----:B------:R-:W-:-:S07]  /*19fc0*/  FADD.FTZ R182, R182, R179 ;  /* 0x000000b3b6b67221 */ /* 0x000fce0000010000 */
[C---:B------:R-:W-:Y:S01]  /*19fd0*/  HMMA.16816.F32.BF16 R92, R4.reuse, R14, R92 ;  /* 0x0000000e045c723c */ /* 0x040fe2000004185c */
[----:B------:R-:W1:Y:S07]  /*19fe0*/  LDSM.16.MT88.4 R12, [R41+0x12000] ;  /* 0x01200000290c783b */ /* 0x000e6e0000004200 */
[C---:B----4-:R-:W-:Y:S01]  /*19ff0*/  HMMA.16816.F32.BF16 R88, R4.reuse, R8, R88 ;  /* 0x000000080458723c */ /* 0x050fe20000041858 */
[-CC-:B------:R-:W-:Y:S01]  /*1a000*/  FFMA.FTZ R8, R177, R138.reuse, -R67.reuse ;  /* 0x0000008ab1087223 */ /* 0x180fe20000010843 */
[-C--:B------:R-:W-:Y:S01]  /*1a010*/  FFMA.FTZ R9, R173, R138.reuse, -R67 ;  /* 0x0000008aad097223 */ /* 0x080fe20000010843 */
[----:B------:R-:W2:Y:S04]  /*1a020*/  MUFU.EX2 R177, R178 ;  /* 0x000000b200b17308 */ /* 0x000ea80000000800 */
[----:B------:R3:W-:Y:S01]  /*1a030*/  MUFU.EX2 R173, R8 ;  /* 0x0000000800ad7308 */ /* 0x0007e20000000800 */
[----:B------:R-:W-:Y:S01]  /*1a040*/  HMMA.16816.F32.BF16 R104, R4, R16, R104 ;  /* 0x000000100468723c */ /* 0x000fe20000041868 */
        /* <DEDUP_REMOVED lines=8> */
[----:B------:R-:W-:Y:S01]  /*1a0d0*/  FFMA.FTZ R37, R169, R138, -R137 ;  /* 0x0000008aa9257223 */ /* 0x000fe20000010889 */
[----:B------:R2:W3:Y:S04]  /*1a0e0*/  MUFU.EX2 R171, R8 ;  /* 0x0000000800ab7308 */ /* 0x0004e80000000800 */
[----:B------:R4:W-:Y:S02]  /*1a0f0*/  MUFU.EX2 R36, R16 ;  /* 0x0000001000247308 */ /* 0x0009e40000000800 */
[C---:B------:R-:W-:Y:S02]  /*1a100*/  HMMA.16816.F32.BF16 R100, R4.reuse, R18, R100 ;  /* 0x000000120464723c */ /* 0x040fe40000041864 */
[----:B------:R-:W5:Y:S06]  /*1a110*/  MUFU.EX2 R37, R37 ;  /* 0x0000002500257308 */ /* 0x000f6c0000000800 */
[----:B------:R-:W-:Y:S01]  /*1a120*/  HMMA.16816.F32.BF16 R112, R4, R20, R112 ;  /* 0x000000140470723c */ /* 0x000fe20000041870 */
[----:B--2---:R-:W2:Y:S01]  /*1a130*/  LDSM.16.MT88.4 R8, [R196+0x12800] ;  /* 0x01280000c408783b */ /* 0x004ea20000004200 */
[----:B---3--:R-:W-:-:S03]  /*1a140*/  FADD.FTZ R182, R171, R182 ;  /* 0x000000b6abb67221 */ /* 0x008fc60000010000 */
[----:B----4-:R-:W3:Y:S03]  /*1a150*/  LDSM.16.MT88.4 R16, [R47+0x12800] ;  /* 0x012800002f10783b */ /* 0x010ee60000004200 */
[C---:B------:R-:W-:Y:S01]  /*1a160*/  HMMA.16816.F32.BF16 R108, R4.reuse, R22, R108 ;  /* 0x00000016046c723c */ /* 0x040fe2000004186c */
[----:B------:R-:W4:Y:S07]  /*1a170*/  LDSM.16.MT88.4 R20, [R41+0xe800] ;  /* 0x00e800002914783b */ /* 0x000f2e0000004200 */
[C---:B-1----:R-:W-:Y:S08]  /*1a180*/  HMMA.16816.F32.BF16 R72, R4.reuse, R12, R72 ;  /* 0x0000000c0448723c */ /* 0x042ff00000041848 */
[C---:B------:R-:W-:Y:S01]  /*1a190*/  HMMA.16816.F32.BF16 R68, R4.reuse, R14, R68 ;  /* 0x0000000e0444723c */ /* 0x040fe20000041844 */
[----:B------:R-:W1:Y:S07]  /*1a1a0*/  LDSM.16.MT88.4 R12, [R140+0x12800] ;  /* 0x012800008c0c783b */ /* 0x000e6e0000004200 */
[----:B------:R-:W-:Y:S01]  /*1a1b0*/  HMMA.16816.F32.BF16 R76, R4, R38, R76 ;  /* 0x00000026044c723c */ /* 0x000fe2000004184c */
[----:B------:R-:W2:Y:S01]  /*1a1c0*/  MUFU.EX2 R38, R168 ;  /* 0x000000a800267308 */ /* 0x000ea20000000800 */
[----:B------:R-:W-:-:S06]  /*1a1d0*/  FFMA.FTZ R39, R158, R138, -R67 ;  /* 0x0000008a9e277223 */ /* 0x000fcc0000010843 */
[C---:B------:R-:W-:Y:S01]  /*1a1e0*/  HMMA.16816.F32.BF16 R128, R4.reuse, R28, R128 ;  /* 0x0000001c0480723c */ /* 0x040fe20000041880 */
[----:B------:R-:W3:Y:S07]  /*1a1f0*/  MUFU.EX2 R39, R39 ;  /* 0x0000002700277308 */ /* 0x000eee0000000800 */
[C---:B------:R-:W-:Y:S01]  /*1a200*/  HMMA.16816.F32.BF16 R124, R4.reuse, R30, R124 ;  /* 0x0000001e047c723c */ /* 0x040fe2000004187c */
[----:B------:R-:W1:Y:S07]  /*1a210*/  LDSM.16.MT88.4 R28, [R47+0xe800] ;  /* 0x00e800002f1c783b */ /* 0x000e6e0000004200 */
[C---:B------:R-:W-:Y:S08]  /*1a220*/  HMMA.16816.F32.BF16 R120, R4.reuse, R24, R120 ;  /* 0x000000180478723c */ /* 0x040ff00000041878 */
[----:B------:R-:W-:Y:S01]  /*1a230*/  HMMA.16816.F32.BF16 R116, R4, R26, R116 ;  /* 0x0000001a0474723c */ /* 0x000fe20000041874 */
[----:B------:R-:W1:Y:S01]  /*1a240*/  LDSM.16.MT88.4 R24, [R140+0xe800] ;  /* 0x00e800008c18783b */ /* 0x000e620000004200 */
[C---:B------:R-:W-:Y:S01]  /*1a250*/  F2FP.BF16.F32.PACK_AB R4, R170.reuse, R171 ;  /* 0x000000abaa04723e */ /* 0x040fe200000010ff */
[----:B------:R-:W-:Y:S01]  /*1a260*/  FADD.FTZ R170, R170, R182 ;  /* 0x000000b6aaaa7221 */ /* 0x000fe20000010000 */
[C---:B------:R-:W-:Y:S01]  /*1a270*/  F2FP.BF16.F32.PACK_AB R5, R173.reuse, R177 ;  /* 0x000000b1ad05723e */ /* 0x040fe200000010ff */
[----:B------:R-:W-:Y:S01]  /*1a280*/  FADD.FTZ R173, R173, R181 ;  /* 0x000000b5adad7221 */ /* 0x000fe20000010000 */
[----:B-----5:R-:W-:Y:S01]  /*1a290*/  F2FP.BF16.F32.PACK_AB R6, R37, R36 ;  /* 0x000000242506723e */ /* 0x020fe200000010ff */
[----:B------:R-:W-:Y:S01]  /*1a2a0*/  FADD.FTZ R170, R36, R170 ;  /* 0x000000aa24aa7221 */ /* 0x000fe20000010000 */
[----:B--2---:R-:W-:Y:S01]  /*1a2b0*/  F2FP.BF16.F32.PACK_AB R7, R38, R172 ;  /* 0x000000ac2607723e */ /* 0x004fe200000010ff */
[----:B------:R-:W-:-:S02]  /*1a2c0*/  FADD.FTZ R173, R172, R173 ;  /* 0x000000adacad7221 */ /* 0x000fc40000010000 */
[----:B------:R-:W-:Y:S02]  /*1a2d0*/  FADD.FTZ R37, R37, R170 ;  /* 0x000000aa25257221 */ /* 0x000fe40000010000 */
[----:B------:R-:W-:Y:S02]  /*1a2e0*/  FADD.FTZ R38, R38, R173 ;  /* 0x000000ad26267221 */ /* 0x000fe40000010000 */
[----:B------:R-:W-:Y:S02]  /*1a2f0*/  HMMA.16816.F32.BF16 R96, R4, R8, R96 ;  /* 0x000000080460723c */ /* 0x000fe40000041860 */
[----:B---3--:R-:W-:-:S06]  /*1a300*/  FADD.FTZ R38, R39, R38 ;  /* 0x0000002627267221 */ /* 0x008fcc0000010000 */
[C---:B------:R-:W-:Y:S01]  /*1a310*/  HMMA.16816.F32.BF16 R92, R4.reuse, R10, R92 ;  /* 0x0000000a045c723c */ /* 0x040fe2000004185c */
[----:B------:R-:W2:Y:S07]  /*1a320*/  LDSM.16.MT88.4 R8, [R41+0x12800] ;  /* 0x012800002908783b */ /* 0x000eae0000004200 */
[C---:B------:R-:W-:Y:S01]  /*1a330*/  HMMA.16816.F32.BF16 R88, R4.reuse, R16, R88 ;  /* 0x000000100458723c */ /* 0x040fe20000041858 */
[-C--:B------:R-:W-:Y:S01]  /*1a340*/  FFMA.FTZ R17, R156, R138.reuse, -R67 ;  /* 0x0000008a9c117223 */ /* 0x080fe20000010843 */
[-CC-:B------:R-:W-:Y:S01]  /*1a350*/  FFMA.FTZ R16, R155, R138.reuse, -R137.reuse ;  /* 0x0000008a9b107223 */ /* 0x180fe20000010889 */
[----:B------:R3:W-:Y:S04]  /*1a360*/  MUFU.EX2 R156, R157 ;  /* 0x0000009d009c7308 */ /* 0x0007e80000000800 */
[----:B------:R-:W-:Y:S01]  /*1a370*/  MUFU.EX2 R155, R17 ;  /* 0x00000011009b7308 */ /* 0x000fe20000000800 */
[C---:B----4-:R-:W-:Y:S08]  /*1a380*/  HMMA.16816.F32.BF16 R104, R4.reuse, R20, R104 ;  /* 0x000000140468723c */ /* 0x050ff00000041868 */
[----:B------:R-:W-:Y:S01]  /*1a390*/  HMMA.16816.F32.BF16 R100, R4, R22, R100 ;  /* 0x000000160464723c */ /* 0x000fe20000041864 */
[----:B------:R-:W4:Y:S01]  /*1a3a0*/  LDSM.16.MT88.4 R20, [R41+0xf000] ;  /* 0x00f000002914783b */ /* 0x000f220000004200 */
[----:B---3--:R-:W-:-:S02]  /*1a3b0*/  FFMA.FTZ R157, R154, R138, -R137 ;  /* 0x0000008a9a9d7223 */ /* 0x008fc40000010889 */
[----:B------:R3:W5:Y:S04]  /*1a3c0*/  MUFU.EX2 R154, R16 ;  /* 0x00000010009a7308 */ /* 0x0007680000000800 */
[C---:B-1----:R-:W-:Y:S01]  /*1a3d0*/  HMMA.16816.F32.BF16 R80, R4.reuse, R12, R80 ;  /* 0x0000000c0450723c */ /* 0x042fe20000041850 */
[-CC-:B------:R-:W-:Y:S01]  /*1a3e0*/  FFMA.FTZ R13, R153, R138.reuse, -R137.reuse ;  /* 0x0000008a990d7223 */ /* 0x180fe20000010889 */
[----:B------:R-:W-:Y:S01]  /*1a3f0*/  FFMA.FTZ R12, R152, R138, -R137 ;  /* 0x0000008a980c7223 */ /* 0x000fe20000010889 */
[----:B------:R1:W4:Y:S04]  /*1a400*/  MUFU.EX2 R153, R157 ;  /* 0x0000009d00997308 */ /* 0x0003280000000800 */
[----:B------:R-:W-:Y:S01]  /*1a410*/  MUFU.EX2 R152, R13 ;  /* 0x0000000d00987308 */ /* 0x000fe20000000800 */
[----:B------:R-:W-:Y:S01]  /*1a420*/  HMMA.16816.F32.BF16 R84, R4, R18, R84 ;  /* 0x000000120454723c */ /* 0x000fe20000041854 */
[----:B---3--:R-:W3:Y:S01]  /*1a430*/  LDSM.16.MT88.4 R16, [R196+0x13000] ;  /* 0x01300000c410783b */ /* 0x008ee20000004200 */
[----:B-----5:R-:W-:-:S06]  /*1a440*/  FADD.FTZ R37, R154, R37 ;  /* 0x000000259a257221 */ /* 0x020fcc0000010000 */
[C---:B------:R-:W-:Y:S01]  /*1a450*/  HMMA.16816.F32.BF16 R76, R4.reuse, R14, R76 ;  /* 0x0000000e044c723c */ /* 0x040fe2000004184c */
[----:B-1----:R-:W-:Y:S02]  /*1a460*/  FFMA.FTZ R157, R151, R138, -R67 ;  /* 0x0000008a979d7223 */ /* 0x002fe40000010843 */
[----:B------:R1:W5:Y:S04]  /*1a470*/  MUFU.EX2 R151, R12 ;  /* 0x0000000c00977308 */ /* 0x0003680000000800 */
[----:B------:R-:W5:Y:S01]  /*1a480*/  MUFU.EX2 R157, R157 ;  /* 0x0000009d009d7308 */ /* 0x000f620000000800 */
[C---:B------:R-:W-:Y:S08]  /*1a490*/  HMMA.16816.F32.BF16 R120, R4.reuse, R28, R120 ;  /* 0x0000001c0478723c */ /* 0x040ff00000041878 */
[C---:B------:R-:W-:Y:S01]  /*1a4a0*/  HMMA.16816.F32.BF16 R116, R4.reuse, R30, R116 ;  /* 0x0000001e0474723c */ /* 0x040fe20000041874 */
[----:B-1----:R-:W1:Y:S04]  /*1a4b0*/  LDSM.16.MT88.4 R12, [R47+0x13000] ;  /* 0x013000002f0c783b */ /* 0x002e680000004200 */
[----:B------:R-:W1:Y:S03]  /*1a4c0*/  LDSM.16.MT88.4 R28, [R47+0xf000] ;  /* 0x00f000002f1c783b */ /* 0x000e660000004200 */
[C---:B------:R-:W-:Y:S08]  /*1a4d0*/  HMMA.16816.F32.BF16 R112, R4.reuse, R24, R112 ;  /* 0x000000180470723c */ /* 0x040ff00000041870 */
[C---:B------:R-:W-:Y:S01]  /*1a4e0*/  HMMA.16816.F32.BF16 R108, R4.reuse, R26, R108 ;  /* 0x0000001a046c723c */ /* 0x040fe2000004186c */
[----:B------:R-:W1:Y:S07]  /*1a4f0*/  LDSM.16.MT88.4 R24, [R140+0xf000] ;  /* 0x00f000008c18783b */ /* 0x000e6e0000004200 */
[C---:B--2---:R-:W-:Y:S08]  /*1a500*/  HMMA.16816.F32.BF16 R72, R4.reuse, R8, R72 ;  /* 0x000000080448723c */ /* 0x044ff00000041848 */
[C---:B------:R-:W-:Y:S01]  /*1a510*/  HMMA.16816.F32.BF16 R68, R4.reuse, R10, R68 ;  /* 0x0000000a0444723c */ /* 0x040fe20000041844 */
[----:B------:R-:W2:Y:S07]  /*1a520*/  LDSM.16.MT88.4 R8, [R140+0x13000] ;  /* 0x013000008c08783b */ /* 0x000eae0000004200 */
[C---:B------:R-:W-:Y:S08]  /*1a530*/  HMMA.16816.F32.BF16 R128, R4.reuse, R32, R128 ;  /* 0x000000200480723c */ /* 0x040ff00000041880 */
[----:B------:R-:W-:Y:S01]  /*1a540*/  HMMA.16816.F32.BF16 R124, R4, R34, R124 ;  /* 0x00000022047c723c */ /* 0x000fe2000004187c */
[----:B----4-:R-:W-:Y:S01]  /*1a550*/  F2FP.BF16.F32.PACK_AB R4, R153, R154 ;  /* 0x0000009a9904723e */ /* 0x010fe200000010ff */
[----:B------:R-:W4:Y:S01]  /*1a560*/  LDSM.16.MT88.4 R32, [R196+0xf000] ;  /* 0x00f00000c420783b */ /* 0x000f220000004200 */
[C---:B------:R-:W-:Y:S01]  /*1a570*/  F2FP.BF16.F32.PACK_AB R5, R156.reuse, R39 ;  /* 0x000000279c05723e */ /* 0x040fe200000010ff */
[----:B------:R-:W-:Y:S01]  /*1a580*/  FADD.FTZ R156, R156, R38 ;  /* 0x000000269c9c7221 */ /* 0x000fe20000010000 */
[----:B-----5:R-:W-:Y:S01]  /*1a590*/  F2FP.BF16.F32.PACK_AB R6, R151, R152 ;  /* 0x000000989706723e */ /* 0x020fe200000010ff */
        /* <DEDUP_REMOVED lines=8> */
[----:B------:R-:W5:Y:S07]  /*1a620*/  LDSM.16.MT88.4 R20, [R41+0x13000] ;  /* 0x013000002914783b */ /* 0x000f6e0000004200 */
[C---:B---3--:R-:W-:Y:S08]  /*1a630*/  HMMA.16816.F32.BF16 R96, R4.reuse, R16, R96 ;  /* 0x000000100460723c */ /* 0x048ff00000041860 */
[C---:B------:R-:W-:Y:S01]  /*1a640*/  HMMA.16816.F32.BF16 R92, R4.reuse, R18, R92 ;  /* 0x00000012045c723c */ /* 0x040fe2000004185c */
[----:B------:R-:W3:Y:S07]  /*1a650*/  LDSM.16.MT88.4 R16, [R140+0xf800] ;  /* 0x00f800008c10783b */ /* 0x000eee0000004200 */
[C---:B-1----:R-:W-:Y:S08]  /*1a660*/  HMMA.16816.F32.BF16 R88, R4.reuse, R12, R88 ;  /* 0x0000000c0458723c */ /* 0x042ff00000041858 */
[C---:B------:R-:W-:Y:S01]  /*1a670*/  HMMA.16816.F32.BF16 R84, R4.reuse, R14, R84 ;  /* 0x0000000e0454723c */ /* 0x040fe20000041854 */
[----:B------:R-:W1:Y:S07]  /*1a680*/  LDSM.16.MT88.4 R12, [R140+0x13800] ;  /* 0x013800008c0c783b */ /* 0x000e6e0000004200 */
[----:B------:R-:W-:Y:S01]  /*1a690*/  HMMA.16816.F32.BF16 R120, R4, R28, R120 ;  /* 0x0000001c0478723c */ /* 0x000fe20000041878 */
        /* <DEDUP_REMOVED lines=12> */
[----:B------:R-:W3:Y:S01]  /*1a760*/  MUFU.EX2 R26, R26 ;  /* 0x0000001a001a7308 */ /* 0x000ee20000000800 */
[----:B--2---:R-:W-:Y:S03]  /*1a770*/  HMMA.16816.F32.BF16 R80, R4, R8, R80 ;  /* 0x000000080450723c */ /* 0x004fe60000041850 */
[----:B------:R-:W2:Y:S01]  /*1a780*/  MUFU.EX2 R27, R27 ;  /* 0x0000001b001b7308 */ /* 0x000ea20000000800 */
[----:B----4-:R-:W-:-:S04]  /*1a790*/  FADD.FTZ R157, R24, R157 ;  /* 0x0000009d189d7221 */ /* 0x010fc80000010000 */
[----:B------:R-:W-:Y:S01]  /*1a7a0*/  HMMA.16816.F32.BF16 R76, R4, R10, R76 ;  /* 0x0000000a044c723c */ /* 0x000fe2000004184c */
[----:B------:R-:W4:Y:S01]  /*1a7b0*/  LDSM.16.MT88.4 R8, [R196+0xf800] ;  /* 0x00f80000c408783b */ /* 0x000f220000004200 */
[----:B-----5:R-:W-:-:S04]  /*1a7c0*/  FADD.FTZ R157, R25, R157 ;  /* 0x0000009d199d7221 */ /* 0x020fc80000010000 */
[----:B---3--:R-:W-:Y:S02]  /*1a7d0*/  FADD.FTZ R157, R26, R157 ;  /* 0x0000009d1a9d7221 */ /* 0x008fe40000010000 */
[----:B------:R-:W-:Y:S01]  /*1a7e0*/  HMMA.16816.F32.BF16 R128, R4, R32, R128 ;  /* 0x000000200480723c */ /* 0x000fe20000041880 */
[----:B--2---:R-:W-:-:S04]  /*1a7f0*/  FADD.FTZ R151, R27, R151 ;  /* 0x000000971b977221 */ /* 0x004fc80000010000 */
[----:B------:R-:W-:-:S03]  /*1a800*/  FADD.FTZ R151, R28, R151 ;  /* 0x000000971c977221 */ /* 0x000fc60000010000 */
[----:B------:R-:W-:Y:S01]  /*1a810*/  HMMA.16816.F32.BF16 R124, R4, R34, R124 ;  /* 0x00000022047c723c */ /* 0x000fe2000004187c */
[----:B------:R-:W-:-:S07]  /*1a820*/  FADD.FTZ R151, R29, R151 ;  /* 0x000000971d977221 */ /* 0x000fce0000010000 */
[C---:B------:R-:W-:Y:S08]  /*1a830*/  HMMA.16816.F32.BF16 R116, R4.reuse, R30, R116 ;  /* 0x0000001e0474723c */ /* 0x040ff00000041874 */
        /* <DEDUP_REMOVED lines=8> */
[C---:B------:R-:W-:Y:S08]  /*1a8c0*/  HMMA.16816.F32.BF16 R112, R4.reuse, R16, R112 ;  /* 0x000000100470723c */ /* 0x040ff00000041870 */
[C---:B------:R-:W-:Y:S01]  /*1a8d0*/  HMMA.16816.F32.BF16 R108, R4.reuse, R18, R108 ;  /* 0x00000012046c723c */ /* 0x040fe2000004186c */
[----:B------:R-:W2:Y:S07]  /*1a8e0*/  LDSM.16.MT88.4 R16, [R47+0xf800] ;  /* 0x00f800002f10783b */ /* 0x000eae0000004200 */
[C---:B-1----:R-:W-:Y:S08]  /*1a8f0*/  HMMA.16816.F32.BF16 R80, R4.reuse, R12, R80 ;  /* 0x0000000c0450723c */ /* 0x042ff00000041850 */
[C---:B------:R-:W-:Y:S01]  /*1a900*/  HMMA.16816.F32.BF16 R76, R4.reuse, R14, R76 ;  /* 0x0000000e044c723c */ /* 0x040fe2000004184c */
[----:B------:R-:W1:Y:S07]  /*1a910*/  LDSM.16.MT88.4 R12, [R41+0xf800] ;  /* 0x00f80000290c783b */ /* 0x000e6e0000004200 */
[C---:B----4-:R-:W-:Y:S08]  /*1a920*/  HMMA.16816.F32.BF16 R128, R4.reuse, R8, R128 ;  /* 0x000000080480723c */ /* 0x050ff00000041880 */
[C---:B------:R-:W-:Y:S01]  /*1a930*/  HMMA.16816.F32.BF16 R124, R4.reuse, R10, R124 ;  /* 0x0000000a047c723c */ /* 0x040fe2000004187c */
[----:B------:R-:W3:Y:S07]  /*1a940*/  LDSM.16.MT88.4 R8, [R196+0x13800] ;  /* 0x01380000c408783b */ /* 0x000eee0000004200 */
[C---:B--2---:R-:W-:Y:S08]  /*1a950*/  HMMA.16816.F32.BF16 R120, R4.reuse, R16, R120 ;  /* 0x000000100478723c */ /* 0x044ff00000041878 */
[C---:B------:R-:W-:Y:S01]  /*1a960*/  HMMA.16816.F32.BF16 R116, R4.reuse, R18, R116 ;  /* 0x000000120474723c */ /* 0x040fe20000041874 */
[----:B------:R-:W2:Y:S07]  /*1a970*/  LDSM.16.MT88.4 R16, [R47+0x13800] ;  /* 0x013800002f10783b */ /* 0x000eae0000004200 */
[C---:B-1----:R-:W-:Y:S08]  /*1a980*/  HMMA.16816.F32.BF16 R104, R4.reuse, R12, R104 ;  /* 0x0000000c0468723c */ /* 0x042ff00000041868 */
[C---:B------:R-:W-:Y:S01]  /*1a990*/  HMMA.16816.F32.BF16 R100, R4.reuse, R14, R100 ;  /* 0x0000000e0464723c */ /* 0x040fe20000041864 */
[----:B------:R-:W1:Y:S07]  /*1a9a0*/  LDSM.16.MT88.4 R12, [R41+0x13800] ;  /* 0x01380000290c783b */ /* 0x000e6e0000004200 */
[C---:B---3--:R-:W-:Y:S08]  /*1a9b0*/  HMMA.16816.F32.BF16 R96, R4.reuse, R8, R96 ;  /* 0x000000080460723c */ /* 0x048ff00000041860 */
[C---:B------:R-:W-:Y:S08]  /*1a9c0*/  HMMA.16816.F32.BF16 R92, R4.reuse, R10, R92 ;  /* 0x0000000a045c723c */ /* 0x040ff0000004185c */
[C---:B--2---:R-:W-:Y:S08]  /*1a9d0*/  HMMA.16816.F32.BF16 R88, R4.reuse, R16, R88 ;  /* 0x000000100458723c */ /* 0x044ff00000041858 */
[C---:B------:R-:W-:Y:S08]  /*1a9e0*/  HMMA.16816.F32.BF16 R84, R4.reuse, R18, R84 ;  /* 0x000000120454723c */ /* 0x040ff00000041854 */
[C---:B-1----:R-:W-:Y:S08]  /*1a9f0*/  HMMA.16816.F32.BF16 R72, R4.reuse, R12, R72 ;  /* 0x0000000c0448723c */ /* 0x042ff00000041848 */
        /* <DEDUP_REMOVED lines=11> */
[C---:B------:R-:W-:Y:S01]  /*1aab0*/  IADD3 R4, PT, PT, R44.reuse, -0x80, RZ ;  /* 0xffffff802c047810 */ /* 0x040fe20007ffe0ff */
[----:B------:R-:W-:-:S03]  /*1aac0*/  VIADD R44, R44, 0xffffff00 ;  /* 0xffffff002c2c7836 */ /* 0x000fc60000000000 */
[----:B------:R-:W-:Y:S02]  /*1aad0*/  IABS R9, R4 ;  /* 0x0000000400097213 */ /* 0x000fe40000000000 */
[----:B------:R-:W-:Y:S02]  /*1aae0*/  IABS R7, R44 ;  /* 0x0000002c00077213 */ /* 0x000fe40000000000 */
[-C--:B--2---:R-:W-:Y:S02]  /*1aaf0*/  IABS R5, R6.reuse ;  /* 0x0000000600057213 */ /* 0x084fe40000000000 */
[-C--:B------:R-:W-:Y:S02]  /*1ab00*/  IABS R8, R6.reuse ;  /* 0x0000000600087213 */ /* 0x080fe40000000000 */
[----:B------:R-:W1:Y:S01]  /*1ab10*/  I2F.RP R12, R5 ;  /* 0x00000005000c7306 */ /* 0x000e620000209400 */
[----:B------:R-:W-:Y:S02]  /*1ab20*/  LOP3.LUT R44, R44, R6, RZ, 0x3c, !PT ;  /* 0x000000062c2c7212 */ /* 0x000fe400078e3cff */
[----:B------:R-:W-:-:S02]  /*1ab30*/  IADD3 R8, PT, PT, RZ, -R8, RZ ;  /* 0x80000008ff087210 */ /* 0x000fc40007ffe0ff */
        /* <DEDUP_REMOVED lines=16> */
[--C-:B------:R-:W-:Y:S01]  /*1ac40*/  @!P1 IMAD.IADD R7, R7, 0x1, -R5.reuse ;  /* 0x0000000107079824 */ /* 0x100fe200078e0a05 */
[----:B------:R-:W-:Y:S02]  /*1ac50*/  @!P1 IADD3 R10, PT, PT, R10, 0x1, RZ ;  /* 0x000000010a0a9810 */ /* 0x000fe40007ffe0ff */
[----:B------:R-:W-:Y:S02]  /*1ac60*/  ISETP.NE.AND P1, PT, R6, RZ, PT ;  /* 0x000000ff0600720c */ /* 0x000fe40003f25270 */
[----:B------:R-:W-:Y:S01]  /*1ac70*/  ISETP.GE.U32.AND P5, PT, R7, R5, PT ;  /* 0x000000050700720c */ /* 0x000fe20003fa6070 */
[----:B------:R-:W-:Y:S01]  /*1ac80*/  @!P4 IMAD.IADD R8, R8, 0x1, -R5 ;  /* 0x000000010808c824 */ /* 0x000fe200078e0a05 */
[----:B------:R-:W-:Y:S01]  /*1ac90*/  LOP3.LUT R7, RZ, R6, RZ, 0x33, !PT ;  /* 0x00000006ff077212 */ /* 0x000fe200078e33ff */
[----:B------:R-:W-:-:S03]  /*1aca0*/  @!P4 VIADD R11, R11, 0x1 ;  /* 0x000000010b0bc836 */ /* 0x000fc60000000000 */
[----:B------:R-:W-:-:S07]  /*1acb0*/  ISETP.GE.U32.AND P6, PT, R8, R5, PT ;  /* 0x000000050800720c */ /* 0x000fce0003fc6070 */
[----:B------:R-:W-:-:S04]  /*1acc0*/  @P5 IADD3 R10, PT, PT, R10, 0x1, RZ ;  /* 0x000000010a0a5810 */ /* 0x000fc80007ffe0ff */
[----:B------:R-:W-:Y:S02]  /*1acd0*/  MOV R8, R10 ;  /* 0x0000000a00087202 */ /* 0x000fe40000000f00 */
[----:B------:R-:W-:-:S03]  /*1ace0*/  @P6 VIADD R11, R11, 0x1 ;  /* 0x000000010b0b6836 */ /* 0x000fc60000000000 */
[----:B------:R-:W-:Y:S02]  /*1acf0*/  @!P0 IMAD.MOV R8, RZ, RZ, -R8 ;  /* 0x000000ffff088224 */ /* 0x000fe400078e0a08 */
[----:B------:R-:W-:-:S03]  /*1ad00*/  @!P3 IADD3 R11, PT, PT, -R11, RZ, RZ ;  /* 0x000000ff0b0bb210 */ /* 0x000fc60007ffe1ff */
[C---:B------:R-:W-:Y:S02]  /*1ad10*/  SEL R8, R7.reuse, R8, !P1 ;  /* 0x0000000807087207 */ /* 0x040fe40004800000 */
[----:B------:R-:W-:Y:S02]  /*1ad20*/  SEL R7, R7, R11, !P1 ;  /* 0x0000000b07077207 */ /* 0x000fe40004800000 */
[----:B------:R-:W2:Y:S01]  /*1ad30*/  LD.E.64 R10, desc[UR6][R132.64+0x40] ;  /* 0x00004006840a7980 */ /* 0x000ea2000c101b00 */
[----:B------:R-:W-:-:S04]  /*1ad40*/  IMAD.WIDE R4, R8, 0x4, R232 ;  /* 0x0000000408047825 */ /* 0x000fc800078e02e8 */
[C---:B------:R-:W-:Y:S02]  /*1ad50*/  IMAD.WIDE R12, R7.reuse, 0x4, R232 ;  /* 0x00000004070c7825 */ /* 0x040fe400078e02e8 */
        /* <DEDUP_REMOVED lines=8> */
[----:B------:R-:W-:-:S04]  /*1ade0*/  IMAD R6, R10, R7, R6 ;  /* 0x000000070a067224 */ /* 0x000fc800078e0206 */
[----:B------:R-:W-:Y:S01]  /*1adf0*/  IMAD.IADD R9, R9, 0x1, R6 ;  /* 0x0000000109097824 */ /* 0x000fe200078e0206 */
[----:B---3--:R-:W-:-:S04]  /*1ae00*/  IADD3 R4, PT, PT, R5, -R4, RZ ;  /* 0x8000000405047210 */ /* 0x008fc80007ffe0ff */
        /* <DEDUP_REMOVED lines=8> */
.L_x_6929:
        /* <DEDUP_REMOVED lines=8> */
.L_x_6930:
[----:B------:R-:W-:Y:S05]  /*1af10*/  BSYNC.RECONVERGENT B0 ;  /* 0x0000000000007941 */ /* 0x000fea0003800200 */
.L_x_6928:
[-C--:B------:R-:W-:Y:S01]  /*1af20*/  ISETP.GE.AND P1, PT, R209, R228.reuse, PT ;  /* 0x000000e4d100720c */ /* 0x080fe20003f26270 */
[----:B------:R-:W-:Y:S01]  /*1af30*/  IMAD.SHL.U32 R4, R218, 0x20, RZ ;  /* 0x00000020da047824 */ /* 0x000fe200078e00ff */
[----:B------:R-:W-:Y:S01]  /*1af40*/  ISETP.GE.AND P0, PT, R236, R228, PT ;  /* 0x000000e4ec00720c */ /* 0x000fe20003f06270 */
[----:B------:R-:W1:Y:S01]  /*1af50*/  LDCU.64 UR10, c[0x0][0x358] ;  /* 0x00006b00ff0a77ac */ /* 0x000e620008000a00 */
        /* <DEDUP_REMOVED lines=14> */
[----:B--2---:R-:W-:-:S02]  /*1b040*/  @!P0 IMAD.MOV.U32 R6, RZ, RZ, R223 ;  /* 0x000000ffff068224 */ /* 0x004fc400078e00df */
        /* <DEDUP_REMOVED lines=25> */
[----:B--2---:R-:W-:Y:S02]  /*1b1e0*/  @!P0 IMAD.MOV.U32 R6, RZ, RZ, R10 ;  /* 0x000000ffff068224 */ /* 0x004fe400078e000a */
        /* <DEDUP_REMOVED lines=70> */
[----:B------:R-:W5:Y:S04]  /*1b650*/  LDSM.16.M88.4 R56, [R185+0x5000] ;  /* 0x00500000b938783b */ /* 0x000f680000000200 */
[----:B------:R-:W-:Y:S04]  /*1b660*/  LDSM.16.M88.4 R16, [R40] ;  /* 0x000000002810783b */ /* 0x000fe80000000200 */
[----:B------:R-:W2:Y:S04]  /*1b670*/  LDSM.16.M88.4 R144, [R160+0x4800] ;  /* 0x00480000a090783b */ /* 0x000ea80000000200 */
[----:B------:R-:W2:Y:S04]  /*1b680*/  LDSM.16.M88.4 R20, [R160+0x5000] ;  /* 0x00500000a014783b */ /* 0x000ea80000000200 */
[----:B------:R-:W2:Y:S04]  /*1b690*/  LDSM.16.M88.4 R140, [R185+0x4000] ;  /* 0x00400000b98c783b */ /* 0x000ea80000000200 */
[----:B------:R-:W2:Y:S04]  /*1b6a0*/  LDSM.16.M88.4 R48, [R185+0x5800] ;  /* 0x00580000b930783b */ /* 0x000ea80000000200 */
        /* <DEDUP_REMOVED lines=8> */
[----:B---3--:R-:W3:Y:S01]  /*1b730*/  LDSM.16.M88.4 R8, [R160+0x6000] ;  /* 0x00600000a008783b */ /* 0x008ee20000000200 */
[C---:B------:R-:W-:Y:S03]  /*1b740*/  HMMA.16816.F32.BF16 R64, R164.reuse, R66, RZ ;  /* 0x00000042a440723c */ /* 0x040fe600000418ff */
[----:B------:R-:W3:Y:S04]  /*1b750*/  LDSM.16.M88.4 R148, [R160+0x6800] ;  /* 0x00680000a094783b */ /* 0x000ee80000000200 */
[----:B-1----:R-:W3:Y:S01]  /*1b760*/  LD.E R44, desc[UR10][R132.64+0x18c] ;  /* 0x00018c0a842c7980 */ /* 0x002ee2000c101900 */
[----:B------:R-:W-:Y:S03]  /*1b770*/  HMMA.16816.F32.BF16 R56, R164, R58, RZ ;  /* 0x0000003aa438723c */ /* 0x000fe600000418ff */
[----:B------:R-:W-:Y:S04]  /*1b780*/  LDSM.16.M88.4 R176, [R2+0x4800] ;  /* 0x0048000002b0783b */ /* 0x000fe80000000200 */
[----:B------:R-:W-:Y:S01]  /*1b790*/  LDSM.16.M88.4 R180, [R0+0x5800] ;  /* 0x0058000000b4783b */ /* 0x000fe20000000200 */
[C---:B--2---:R-:W-:Y:S03]  /*1b7a0*/  HMMA.16816.F32.BF16 R136, R16.reuse, R144, R136 ;  /* 0x000000901088723c */ /* 0x044fe60000041888 */
[----:B------:R-:W-:Y:S04]  /*1b7b0*/  LDSM.16.M88.4 R188, [R2+0x8000] ;  /* 0x0080000002bc783b */ /* 0x000fe80000000200 */
[----:B------:R-:W0:Y:S01]  /*1b7c0*/  LDGDEPBAR ;  /* 0x00000000000079af */ /* 0x000e220000000000 */
[C---:B------:R-:W-:Y:S03]  /*1b7d0*/  HMMA.16816.F32.BF16 R64, R16.reuse, R146, R64 ;  /* 0x000000921040723c */ /* 0x040fe60000041840 */
[----:B------:R-:W-:Y:S05]  /*1b7e0*/  LDSM.16.M88.4 R144, [R160+0x7800] ;  /* 0x00780000a090783b */ /* 0x000fea0000000200 */
[C---:B------:R-:W-:Y:S08]  /*1b7f0*/  HMMA.16816.F32.BF16 R60, R16.reuse, R20, R60 ;  /* 0x00000014103c723c */ /* 0x040ff0000004183c */
[----:B------:R-:W-:Y:S01]  /*1b800*/  HMMA.16816.F32.BF16 R56, R16, R22, R56 ;  /* 0x000000161038723c */ /* 0x000fe20000041838 */
[----:B------:R-:W1:Y:S04]  /*1b810*/  LDSM.16.M88.4 R20, [R160+0x7000] ;  /* 0x00700000a014783b */ /* 0x000e680000000200 */
[----:B------:R-:W-:Y:S03]  /*1b820*/  LDSM.16.M88.4 R160, [R2+0x5000] ;  /* 0x0050000002a0783b */ /* 0x000fe60000000200 */
        /* <DEDUP_REMOVED lines=15> */
[----:B------:R-:W-:Y:S07]  /*1b920*/  LDSM.16.M88.4 R152, [R2+0x6000] ;  /* 0x006000000298783b */ /* 0x000fee0000000200 */
[C---:B-----5:R-:W-:Y:S08]  /*1b930*/  HMMA.16816.F32.BF16 R52, R16.reuse, R12, R52 ;  /* 0x0000000c1034723c */ /* 0x060ff00000041834 */
[C---:B------:R-:W-:Y:S01]  /*1b940*/  HMMA.16816.F32.BF16 R48, R16.reuse, R14, R48 ;  /* 0x0000000e1030723c */ /* 0x040fe20000041830 */
[----:B------:R-:W-:Y:S07]  /*1b950*/  LDSM.16.M88.4 R12, [R184] ;  /* 0x00000000b80c783b */ /* 0x000fee0000000200 */
[C---:B---3--:R-:W-:Y:S08]  /*1b960*/  HMMA.16816.F32.BF16 R40, R16.reuse, R8, R40 ;  /* 0x000000081028723c */ /* 0x048ff00000041828 */
[C---:B------:R-:W-:Y:S01]  /*1b970*/  HMMA.16816.F32.BF16 R36, R16.reuse, R10, R36 ;  /* 0x0000000a1024723c */ /* 0x040fe20000041824 */
        /* <DEDUP_REMOVED lines=8> */
[----:B------:R-:W-:Y:S01]  /*1ba00*/  HMMA.16816.F32.BF16 R164, R16, R146, R164 ;  /* 0x0000009210a4723c */ /* 0x000fe200000418a4 */
[----:B------:R-:W3:Y:S04]  /*1ba10*/  LDSM.16.M88.4 R16, [R2+0x7000] ;  /* 0x007000000210783b */ /* 0x000ee80000000200 */
[----:B------:R-:W4:Y:S03]  /*1ba20*/  LDSM.16.M88.4 R144, [R2+0x7800] ;  /* 0x007800000290783b */ /* 0x000f260000000200 */
[C---:B--2---:R-:W-:Y:S08]  /*1ba30*/  HMMA.16816.F32.BF16 R4, R12.reuse, R8, R4 ;  /* 0x000000080c04723c */ /* 0x044ff00000041804 */
[C---:B-1----:R-:W-:Y:S08]  /*1ba40*/  HMMA.16816.F32.BF16 R32, R12.reuse, R20, R32 ;  /* 0x000000140c20723c */ /* 0x042ff00000041820 */
[C---:B------:R-:W-:Y:S01]  /*1ba50*/  HMMA.16816.F32.BF16 R28, R12.reuse, R22, R28 ;  /* 0x000000160c1c723c */ /* 0x040fe2000004181c */
[----:B------:R-:W1:Y:S07]  /*1ba60*/  LDSM.16.M88.4 R20, [R0+0x4800] ;  /* 0x004800000014783b */ /* 0x000e6e0000000200 */
[C---:B---3--:R-:W-:Y:S08]  /*1ba70*/  HMMA.16816.F32.BF16 R24, R12.reuse, R16, R24 ;  /* 0x000000100c18723c */ /* 0x048ff00000041818 */
[C---:B------:R-:W-:Y:S01]  /*1ba80*/  HMMA.16816.F32.BF16 R172, R12.reuse, R18, R172 ;  /* 0x000000120cac723c */ /* 0x040fe200000418ac */
[----:B------:R-:W2:Y:S07]  /*1ba90*/  LDSM.16.M88.4 R16, [R0+0x5000] ;  /* 0x005000000010783b */ /* 0x000eae0000000200 */
        /* <DEDUP_REMOVED lines=44> */
[----:B------:R-:W-:-:S06]  /*1bd60*/  IMAD.IADD R180, R186, 0x1, R193 ;  /* 0x00000001bab47824 */ /* 0x000fcc00078e02c1 */
[----:B------:R-:W-:Y:S01]  /*1bd70*/  LDSM.16.M88.4 R180, [R180+0x2000] ;  /* 0x00200000b4b4783b */ /* 0x000fe20000000200 */
[----:B------:R-:W-:Y:S01]  /*1bd80*/  HMMA.16816.F32.BF16 R40, R148, R176, R40 ;  /* 0x000000b09428723c */ /* 0x000fe20000041828 */
[----:B------:R-:W-:-:S07]  /*1bd90*/  IMAD.IADD R176, R185, 0x1, R193 ;  /* 0x00000001b9b07824 */ /* 0x000fce00078e02c1 */
[C---:B------:R-:W-:Y:S08]  /*1bda0*/  HMMA.16816.F32.BF16 R36, R148.reuse, R178, R36 ;  /* 0x000000b29424723c */ /* 0x040ff00000041824 */
[C---:B------:R-:W-:Y:S08]  /*1bdb0*/  HMMA.16816.F32.BF16 R168, R148.reuse, R152, R168 ;  /* 0x0000009894a8723c */ /* 0x040ff000000418a8 */
[----:B------:R-:W-:Y:S01]  /*1bdc0*/  HMMA.16816.F32.BF16 R164, R148, R154, R164 ;  /* 0x0000009a94a4723c */ /* 0x000fe200000418a4 */
[----:B------:R-:W4:Y:S04]  /*1bdd0*/  LDSM.16.M88.4 R148, [R185+0xb800] ;  /* 0x00b80000b994783b */ /* 0x000f280000000200 */
[----:B------:R-:W-:Y:S03]  /*1bde0*/  LDSM.16.M88.4 R152, [R2+0x9000] ;  /* 0x009000000298783b */ /* 0x000fe60000000200 */
[C---:B-1----:R-:W-:Y:S01]  /*1bdf0*/  HMMA.16816.F32.BF16 R32, R12.reuse, R20, R32 ;  /* 0x000000140c20723c */ /* 0x042fe20000041820 */
[----:B------:R-:W-:Y:S07]  /*1be00*/  LDSM.16.M88.4 R184, [R176+0xb000] ;  /* 0x00b00000b0b8783b */ /* 0x000fee0000000200 */
        /* <DEDUP_REMOVED lines=8> */
[C---:B---3--:R-:W-:Y:S08]  /*1be90*/  HMMA.16816.F32.BF16 R40, R12.reuse, R8, R40 ;  /* 0x000000080c28723c */ /* 0x048ff00000041828 */
[C---:B------:R-:W-:Y:S01]  /*1bea0*/  HMMA.16816.F32.BF16 R36, R12.reuse, R10, R36 ;  /* 0x0000000a0c24723c */ /* 0x040fe20000041824 */
[----:B------:R-:W3:Y:S07]  /*1beb0*/  LDSM.16.M88.4 R8, [R176+0x8800] ;  /* 0x00880000b008783b */ /* 0x000eee0000000200 */
[C---:B----4-:R-:W-:Y:S08]  /*1bec0*/  HMMA.16816.F32.BF16 R168, R12.reuse, R148, R168 ;  /* 0x000000940ca8723c */ /* 0x050ff000000418a8 */
        /* <DEDUP_REMOVED lines=8> */
[----:B------:R-:W1:Y:S07]  /*1bf50*/  LDSM.16.M88.4 R16, [R0+0x8000] ;  /* 0x008000000010783b */ /* 0x000e6e0000000200 */
[C---:B-----5:R-:W-:Y:S08]  /*1bf60*/  HMMA.16816.F32.BF16 R4, R180.reuse, R144, R4 ;  /* 0x00000090b404723c */ /* 0x060ff00000041804 */
[C---:B------:R-:W-:Y:S01]  /*1bf70*/  HMMA.16816.F32.BF16 R140, R180.reuse, R146, R140 ;  /* 0x00000092b48c723c */ /* 0x040fe2000004188c */
[----:B------:R-:W2:Y:S07]  /*1bf80*/  LDSM.16.M88.4 R144, [R2+0xa000] ;  /* 0x00a000000290783b */ /* 0x000eae0000000200 */
[C---:B---3--:R-:W-:Y:S08]  /*1bf90*/  HMMA.16816.F32.BF16 R136, R180.reuse, R8, R136 ;  /* 0x00000008b488723c */ /* 0x048ff00000041888 */
[----:B------:R-:W-:Y:S01]  /*1bfa0*/  HMMA.16816.F32.BF16 R64, R180, R10, R64 ;  /* 0x0000000ab440723c */ /* 0x000fe20000041840 */
[----:B------:R-:W3:Y:S04]  /*1bfb0*/  LDSM.16.M88.4 R8, [R176+0xa800] ;  /* 0x00a80000b008783b */ /* 0x000ee80000000200 */
[----:B------:R-:W-:Y:S03]  /*1bfc0*/  LDSM.16.M88.4 R176, [R176+0xb800] ;  /* 0x00b80000b0b0783b */ /* 0x000fe60000000200 */
[----:B------:R-:W-:Y:S08]  /*1bfd0*/  HMMA.16816.F32.BF16 R4, R160, R188, R4 ;  /* 0x000000bca004723c */ /* 0x000ff00000041804 */
[C---:B----4-:R-:W-:Y:S08]  /*1bfe0*/  HMMA.16816.F32.BF16 R40, R180.reuse, R12, R40 ;  /* 0x0000000cb428723c */ /* 0x050ff00000041828 */
[----:B------:R-:W-:Y:S01]  /*1bff0*/  HMMA.16816.F32.BF16 R36, R180, R14, R36 ;  /* 0x0000000eb424723c */ /* 0x000fe20000041824 */
[----:B------:R-:W-:Y:S07]  /*1c000*/  LDSM.16.M88.4 R12, [R0+0x8800] ;  /* 0x00880000000c783b */ /* 0x000fee0000000200 */
[----:B-1----:R-:W-:Y:S08]  /*1c010*/  HMMA.16816.F32.BF16 R4, R20, R16, R4 ;  /* 0x000000101404723c */ /* 0x002ff00000041804 */
[C---:B------:R-:W-:Y:S08]  /*1c020*/  HMMA.16816.F32.BF16 R140, R160.reuse, R190, R140 ;  /* 0x000000bea08c723c */ /* 0x040ff0000004188c */
[----:B--2---:R-:W-:Y:S01]  /*1c030*/  HMMA.16816.F32.BF16 R40, R160, R144, R40 ;  /* 0x00000090a028723c */ /* 0x004fe20000041828 */
[----:B------:R-:W-:-:S05]  /*1c040*/  IMAD.SHL.U32 R144, R45, 0x80, RZ ;  /* 0x000000802d907824 */ /* 0x000fca00078e00ff */
[----:B------:R-:W-:Y:S02]  /*1c050*/  LOP3.LUT R144, R144, R135, RZ, 0xfc, !PT ;  /* 0x0000008790907212 */ /* 0x000fe400078efcff */
[----:B------:R-:W-:Y:S01]  /*1c060*/  HMMA.16816.F32.BF16 R52, R160, R148, R52 ;  /* 0x00000094a034723c */ /* 0x000fe20000041834 */
[----:B------:R-:W-:Y:S01]  /*1c070*/  LOP3.LUT R148, R195, R194, RZ, 0xfc, !PT ;  /* 0x000000c2c3947212 */ /* 0x000fe200078efcff */
[----:B------:R-:W-:-:S06]  /*1c080*/  FMUL.FTZ R4, R4, R44 ;  /* 0x0000002c04047220 */ /* 0x000fcc0000410000 */
[----:B---3--:R-:W-:Y:S01]  /*1c090*/  HMMA.16816.F32.BF16 R32, R180, R8, R32 ;  /* 0x00000008b420723c */ /* 0x008fe20000041820 */
[----:B------:R-:W-:Y:S02]  /*1c0a0*/  IMAD.IADD R148, R46, 0x1, R148 ;  /* 0x000000012e947824 */ /* 0x000fe400078e0294 */
[----:B------:R-:W-:-:S05]  /*1c0b0*/  FMUL.FTZ R5, R5, R44 ;  /* 0x0000002c05057220 */ /* 0x000fca0000410000 */
[----:B------:R-:W-:Y:S01]  /*1c0c0*/  HMMA.16816.F32.BF16 R28, R180, R10, R28 ;  /* 0x0000000ab41c723c */ /* 0x000fe2000004181c */
[----:B------:R-:W1:Y:S07]  /*1c0d0*/  LDSM.16.M88.4 R8, [R0+0x9000] ;  /* 0x009000000008783b */ /* 0x000e6e0000000200 */
[----:B------:R-:W-:Y:S01]  /*1c0e0*/  HMMA.16816.F32.BF16 R56, R160, R154, R56 ;  /* 0x0000009aa038723c */ /* 0x000fe20000041838 */
[----:B------:R-:W-:Y:S01]  /*1c0f0*/  FMUL.FTZ R154, R6, R44 ;  /* 0x0000002c069a7220 */ /* 0x000fe20000410000 */
[----:B------:R-:W-:-:S06]  /*1c100*/  IMAD.IADD R6, R144, 0x1, R229 ;  /* 0x0000000190067824 */ /* 0x000fcc00078e02e5 */
[----:B------:R-:W-:Y:S01]  /*1c110*/  HMMA.16816.F32.BF16 R36, R160, R146, R36 ;  /* 0x00000092a024723c */ /* 0x000fe20000041824 */
[----:B------:R2:W-:Y:S01]  /*1c120*/  MUFU.TANH R147, R4 ;  /* 0x0000000400937308 */ /* 0x0005e20000002400 */
[----:B------:R-:W-:-:S07]  /*1c130*/  FMUL.FTZ R7, R7, R44 ;  /* 0x0000002c07077220 */ /* 0x000fce0000410000 */
[----:B------:R3:W4:Y:S01]  /*1c140*/  MUFU.TANH R146, R5 ;  /* 0x0000000500927308 */ /* 0x0007220000002400 */
[----:B------:R-:W-:Y:S01]  /*1c150*/  HMMA.16816.F32.BF16 R140, R20, R18, R140 ;  /* 0x00000012148c723c */ /* 0x000fe2000004188c */
[----:B--2---:R-:W-:-:S07]  /*1c160*/  IADD3 R4, PT, PT, R148, 0x100, -R6 ;  /* 0x0000010094047810 */ /* 0x004fce0007ffe806 */
[----:B------:R-:W-:Y:S01]  /*1c170*/  HMMA.16816.F32.BF16 R136, R160, R156, R136 ;  /* 0x0000009ca088723c */ /* 0x000fe20000041888 */
[----:B------:R-:W-:Y:S02]  /*1c180*/  IABS R4, R4 ;  /* 0x0000000400047213 */ /* 0x000fe40000000000 */
[----:B---3--:R-:W-:-:S05]  /*1c190*/  IADD3 R5, PT, PT, R148, 0xff, -R6 ;  /* 0x000000ff94057810 */ /* 0x008fca0007ffe806 */
[----:B------:R-:W-:Y:S01]  /*1c1a0*/  HMMA.16816.F32.BF16 R64, R160, R158, R64 ;  /* 0x0000009ea040723c */ /* 0x000fe20000041840 */
[----:B------:R-:W2:Y:S01]  /*1c1b0*/  LDSM.16.M88.4 R156, [R0+0x9800] ;  /* 0x00980000009c783b */ /* 0x000ea20000000200 */
[----:B------:R-:W-:-:S06]  /*1c1c0*/  IABS R5, R5 ;  /* 0x0000000500057213 */ /* 0x000fcc0000000000 */
[C---:B------:R-:W-:Y:S01]  /*1c1d0*/  HMMA.16816.F32.BF16 R48, R160.reuse, R150, R48 ;  /* 0x00000096a030723c */ /* 0x040fe20000041830 */
[----:B------:R3:W-:Y:S07]  /*1c1e0*/  MUFU.TANH R150, R7 ;  /* 0x0000000700967308 */ /* 0x0007ee0000002400 */
[----:B------:R-:W-:Y:S01]  /*1c1f0*/  HMMA.16816.F32.BF16 R60, R160, R152, R60 ;  /* 0x00000098a03c723c */ /* 0x000fe2000004183c */
[----:B---3--:R-:W-:Y:S02]  /*1c200*/  IMAD.MOV.U32 R7, RZ, RZ, R4 ;  /* 0x000000ffff077224 */ /* 0x008fe400078e0004 */
[----:B------:R-:W-:-:S05]  /*1c210*/  IMAD.MOV.U32 R4, RZ, RZ, R5 ;  /* 0x000000ffff047224 */ /* 0x000fca00078e0005 */
[----:B------:R-:W-:Y:S01]  /*1c220*/  I2FP.F32.S32 R4, R4 ;  /* 0x0000000400047245 */ /* 0x000fe20000201400 */
[-C--:B------:R-:W-:Y:S01]  /*1c230*/  FMUL.FTZ R140, R140, R44.reuse ;  /* 0x0000002c8c8c7220 */ /* 0x080fe20000410000 */
[----:B------:R-:W-:-:S03]  /*1c240*/  FMUL.FTZ R141, R141, R44 ;  /* 0x0000002c8d8d7220 */ /* 0x000fc60000410000 */
[C---:B----4-:R-:W-:Y:S01]  /*1c250*/  FFMA.FTZ R146, -R231.reuse, R4, R146 ;  /* 0x00000004e7927223 */ /* 0x050fe20000010192 */
[----:B------:R-:W-:Y:S01]  /*1c260*/  FMUL.FTZ R4, R142, R44 ;  /* 0x0000002c8e047220 */ /* 0x000fe20000410000 */
[----:B------:R-:W-:Y:S01]  /*1c270*/  I2FP.F32.S32 R5, R7 ;  /* 0x0000000700057245 */ /* 0x000fe20000201400 */
[----:B------:R3:W4:Y:S04]  /*1c280*/  MUFU.TANH R149, R140 ;  /* 0x0000008c00957308 */ /* 0x0007280000002400 */
[----:B-1----:R-:W-:Y:S01]  /*1c290*/  HMMA.16816.F32.BF16 R60, R20, R8, R60 ;  /* 0x00000008143c723c */ /* 0x002fe2000004183c */
[C-C-:B------:R-:W-:Y:S01]  /*1c2a0*/  IADD3 R9, PT, PT, R148.reuse, 0xf8, -R6.reuse ;  /* 0x000000f894097810 */ /* 0x140fe20007ffe806 */
[----:B------:R-:W-:Y:S02]  /*1c2b0*/  FFMA.FTZ R147, -R231, R5, R147 ;  /* 0x00000005e7937223 */ /* 0x000fe40000010193 */
[----:B------:R-:W-:Y:S01]  /*1c2c0*/  MUFU.TANH R154, R154 ;  /* 0x0000009a009a7308 */ /* 0x000fe20000002400 */
[----:B------:R-:W-:-:S07]  /*1c2d0*/  IADD3 R8, PT, PT, R148, 0xf7, -R6 ;  /* 0x000000f794087810 */ /* 0x000fce0007ffe806 */
[----:B------:R-:W1:Y:S01]  /*1c2e0*/  MUFU.TANH R205, R141 ;  /* 0x0000008d00cd7308 */ /* 0x000e620000002400 */
[----:B---3--:R-:W-:-:S07]  /*1c2f0*/  VIADD R140, R148, 0x8 ;  /* 0x00000008948c7836 */ /* 0x008fce0000000000 */
[----:B------:R-:W3:Y:S01]  /*1c300*/  MUFU.TANH R4, R4 ;  /* 0x0000000400047308 */ /* 0x000ee20000002400 */
[C-C-:B------:R-:W-:Y:S02]  /*1c310*/  IADD3 R7, PT, PT, R140.reuse, 0x100, -R6.reuse ;  /* 0x000001008c077810 */ /* 0x140fe40007ffe806 */
[C-C-:B------:R-:W-:Y:S02]  /*1c320*/  IADD3 R5, PT, PT, R140.reuse, 0xff, -R6.reuse ;  /* 0x000000ff8c057810 */ /* 0x140fe40007ffe806 */
[----:B------:R-:W-:Y:S02]  /*1c330*/  IADD3 R145, PT, PT, R140, 0xf8, -R6 ;  /* 0x000000f88c917810 */ /* 0x000fe40007ffe806 */
[----:B------:R-:W-:Y:S02]  /*1c340*/  IABS R9, R9 ;  /* 0x0000000900097213 */ /* 0x000fe40000000000 */
[----:B------:R-:W-:Y:S02]  /*1c350*/  IABS R8, R8 ;  /* 0x0000000800087213 */ /* 0x000fe40000000000 */
[----:B------:R-:W-:-:S02]  /*1c360*/  IABS R7, R7 ;  /* 0x0000000700077213 */ /* 0x000fc40000000000 */
[----:B------:R-:W-:Y:S02]  /*1c370*/  IABS R5, R5 ;  /* 0x0000000500057213 */ /* 0x000fe40000000000 */
[----:B------:R-:W-:Y:S02]  /*1c380*/  IABS R145, R145 ;  /* 0x0000009100917213 */ /* 0x000fe40000000000 */
[----:B------:R-:W-:Y:S02]  /*1c390*/  I2FP.F32.S32 R9, R9 ;  /* 0x0000000900097245 */ /* 0x000fe40000201400 */
[----:B------:R-:W-:Y:S02]  /*1c3a0*/  I2FP.F32.S32 R8, R8 ;  /* 0x0000000800087245 */ /* 0x000fe40000201400 */
[----:B------:R-:W-:Y:S02]  /*1c3b0*/  I2FP.F32.S32 R7, R7 ;  /* 0x0000000700077245 */ /* 0x000fe40000201400 */
[----:B------:R-:W-:-:S02]  /*1c3c0*/  I2FP.F32.S32 R5, R5 ;  /* 0x0000000500057245 */ /* 0x000fc40000201400 */
[----:B------:R-:W-:Y:S01]  /*1c3d0*/  I2FP.F32.S32 R145, R145 ;  /* 0x0000009100917245 */ /* 0x000fe20000201400 */
[C---:B------:R-:W-:Y:S01]  /*1c3e0*/  HMMA.16816.F32.BF16 R24, R180.reuse, R184, R24 ;  /* 0x000000b8b418723c */ /* 0x040fe20000041818 */
[C---:B----4-:R-:W-:Y:S01]  /*1c3f0*/  FFMA.FTZ R149, -R231.reuse, R9, R149 ;  /* 0x00000009e7957223 */ /* 0x050fe20000010195 */
[C---:B-1----:R-:W-:Y:S01]  /*1c400*/  FFMA.FTZ R205, -R231.reuse, R8, R205 ;  /* 0x00000008e7cd7223 */ /* 0x042fe200000101cd */
[C---:B------:R-:W-:Y:S01]  /*1c410*/  FFMA.FTZ R154, -R231.reuse, R7, R154 ;  /* 0x00000007e79a7223 */ /* 0x040fe2000001019a */
[C---:B------:R-:W-:Y:S01]  /*1c420*/  FFMA.FTZ R150, -R231.reuse, R5, R150 ;  /* 0x00000005e7967223 */ /* 0x040fe20000010196 */
[----:B---3--:R-:W-:Y:S01]  /*1c430*/  FFMA.FTZ R145, -R231, R145, R4 ;  /* 0x00000091e7917223 */ /* 0x008fe20000010104 */
[C-C-:B------:R-:W-:Y:S02]  /*1c440*/  IADD3 R204, PT, PT, R148.reuse, 0xf0, -R6.reuse ;  /* 0x000000f094cc7810 */ /* 0x140fe40007ffe806 */
        /* <DEDUP_REMOVED lines=10> */
[C---:B------:R-:W-:Y:S01]  /*1c4f0*/  HMMA.16816.F32.BF16 R136, R20.reuse, R12, R136 ;  /* 0x0000000c1488723c */ /* 0x040fe20000041888 */
[C-C-:B------:R-:W-:Y:S02]  /*1c500*/  IADD3 R19, PT, PT, R148.reuse, 0xc8, -R6.reuse ;  /* 0x000000c894137810 */ /* 0x140fe40007ffe806 */
[C-C-:B------:R-:W-:Y:S02]  /*1c510*/  IADD3 R13, PT, PT, R148.reuse, 0xc0, -R6.reuse ;  /* 0x000000c0940d7810 */ /* 0x140fe40007ffe806 */
[C-C-:B------:R-:W-:Y:S02]  /*1c520*/  IADD3 R17, PT, PT, R148.reuse, 0xbf, -R6.reuse ;  /* 0x000000bf94117810 */ /* 0x140fe40007ffe806 */
        /* <DEDUP_REMOVED lines=11> */
[C---:B--2---:R-:W-:Y:S01]  /*1c5e0*/  HMMA.16816.F32.BF16 R52, R20.reuse, R156, R52 ;  /* 0x0000009c1434723c */ /* 0x044fe20000041834 */
[C-C-:B------:R-:W-:Y:S02]  /*1c5f0*/  IADD3 R248, PT, PT, R148.reuse, 0x9f, -R6.reuse ;  /* 0x0000009f94f87810 */ /* 0x140fe40007ffe806 */
[C-C-:B------:R-:W-:Y:S02]  /*1c600*/  IADD3 R252, PT, PT, R148.reuse, 0x98, -R6.reuse ;  /* 0x0000009894fc7810 */ /* 0x140fe40007ffe806 */
[C-C-:B------:R-:W-:Y:S02]  /*1c610*/  IADD3 R157, PT, PT, R148.reuse, 0x97, -R6.reuse ;  /* 0x00000097949d7810 */ /* 0x140fe40007ffe806 */
[C-C-:B------:R-:W-:Y:S01]  /*1c620*/  IADD3 R156, PT, PT, R148.reuse, 0x8f, -R6.reuse ;  /* 0x0000008f949c7810 */ /* 0x140fe20007ffe806 */
[----:B------:R-:W-:Y:S01]  /*1c630*/  HMMA.16816.F32.BF16 R48, R20, R158, R48 ;  /* 0x0000009e1430723c */ /* 0x000fe20000041830 */
        /* <DEDUP_REMOVED lines=40> */
[C---:B------:R-:W-:Y:S02]  /*1c8c0*/  ISETP.GE.AND P3, PT, R6.reuse, R240, PT ;  /* 0x000000f00600720c */ /* 0x040fe40003f66270 */
[----:B------:R-:W-:Y:S02]  /*1c8d0*/  FSEL R147, R147, -INF , !P4 ;  /* 0xff80000093937808 */ /* 0x000fe40006000000 */
[----:B------:R-:W-:Y:S02]  /*1c8e0*/  ISETP.GE.AND P4, PT, R6, R238, PT ;  /* 0x000000ee0600720c */ /* 0x000fe40003f86270 */
[----:B------:R-:W-:Y:S02]  /*1c8f0*/  FSEL R154, R206, -INF , !P6 ;  /* 0xff800000ce9a7808 */ /* 0x000fe40007000000 */
[C---:B------:R-:W-:Y:S02]  /*1c900*/  ISETP.GE.AND P6, PT, R6.reuse, R239, PT ;  /* 0x000000ef0600720c */ /* 0x040fe40003fc6270 */
[----:B------:R-:W-:Y:S01]  /*1c910*/  ISETP.GE.AND P5, PT, R6, R237, PT ;  /* 0x000000ed0600720c */ /* 0x000fe20003fa6270 */
[----:B------:R-:W-:Y:S01]  /*1c920*/  VIADD R6, R144, 0xffffff08 ;  /* 0xffffff0890067836 */ /* 0x000fe20000000000 */
[----:B------:R-:W-:-:S02]  /*1c930*/  FSEL R206, R146, -INF , P3 ;  /* 0xff80000092ce7808 */ /* 0x000fc40001800000 */
[----:B------:R-:W-:Y:S01]  /*1c940*/  FSEL R146, R150, -INF , P4 ;  /* 0xff80000096927808 */ /* 0x000fe20002000000 */
[----:B------:R-:W-:Y:S01]  /*1c950*/  FMUL.FTZ R143, R143, R44 ;  /* 0x0000002c8f8f7220 */ /* 0x000fe20000410000 */
[----:B------:R-:W-:Y:S02]  /*1c960*/  ISETP.GE.AND P3, PT, R6, R240, PT ;  /* 0x000000f00600720c */ /* 0x000fe40003f66270 */
[----:B------:R-:W-:Y:S02]  /*1c970*/  FSEL R146, R146, -INF , !P5 ;  /* 0xff80000092927808 */ /* 0x000fe40006800000 */
[----:B------:R-:W-:Y:S01]  /*1c980*/  ISETP.GE.AND P5, PT, R6, R238, PT ;  /* 0x000000ee0600720c */ /* 0x000fe20003fa6270 */
[----:B------:R-:W1:Y:S01]  /*1c990*/  MUFU.TANH R143, R143 ;  /* 0x0000008f008f7308 */ /* 0x000e620000002400 */
[----:B------:R-:W-:Y:S02]  /*1c9a0*/  FSEL R150, R206, -INF , !P6 ;  /* 0xff800000ce967808 */ /* 0x000fe40007000000 */
[----:B------:R-:W-:-:S02]  /*1c9b0*/  ISETP.GE.AND P6, PT, R6, R239, PT ;  /* 0x000000ef0600720c */ /* 0x000fc40003fc6270 */
[----:B------:R-:W-:Y:S01]  /*1c9c0*/  ISETP.GE.AND P4, PT, R6, R237, PT ;  /* 0x000000ed0600720c */ /* 0x000fe20003f86270 */
[----:B------:R-:W-:Y:S01]  /*1c9d0*/  VIADD R6, R144, 0xffffff09 ;  /* 0xffffff0990067836 */ /* 0x000fe20000000000 */
[----:B------:R-:W-:Y:S02]  /*1c9e0*/  FSEL R149, R149, -INF , P3 ;  /* 0xff80000095957808 */ /* 0x000fe40001800000 */
[----:B------:R-:W-:Y:S02]  /*1c9f0*/  FSEL R145, R145, -INF , P5 ;  /* 0xff80000091917808 */ /* 0x000fe40002800000 */
[----:B------:R-:W-:Y:S02]  /*1ca00*/  IABS R155, R155 ;  /* 0x0000009b009b7213 */ /* 0x000fe40000000000 */
[----:B------:R-:W-:Y:S02]  /*1ca10*/  FSEL R149, R149, -INF , !P6 ;  /* 0xff80000095957808 */ /* 0x000fe40007000000 */
[----:B------:R-:W-:-:S02]  /*1ca20*/  FSEL R145, R145, -INF , !P4 ;  /* 0xff80000091917808 */ /* 0x000fc40006000000 */
[C---:B------:R-:W-:Y:S02]  /*1ca30*/  ISETP.GE.AND P3, PT, R6.reuse, R240, PT ;  /* 0x000000f00600720c */ /* 0x040fe40003f66270 */
[C---:B------:R-:W-:Y:S02]  /*1ca40*/  ISETP.GE.AND P6, PT, R6.reuse, R239, PT ;  /* 0x000000ef0600720c */ /* 0x040fe40003fc6270 */
[C---:B------:R-:W-:Y:S02]  /*1ca50*/  ISETP.GE.AND P5, PT, R6.reuse, R237, PT ;  /* 0x000000ed0600720c */ /* 0x040fe40003fa6270 */
[----:B------:R-:W-:Y:S01]  /*1ca60*/  ISETP.GE.AND P4, PT, R6, R238, PT ;  /* 0x000000ee0600720c */ /* 0x000fe20003f86270 */
[-C--:B------:R-:W-:Y:S01]  /*1ca70*/  FMUL.FTZ R6, R136, R44.reuse ;  /* 0x0000002c88067220 */ /* 0x080fe20000410000 */
[----:B------:R-:W-:Y:S02]  /*1ca80*/  IMAD.MOV.U32 R136, RZ, RZ, R155 ;  /* 0x000000ffff887224 */ /* 0x000fe400078e009b */
[----:B------:R-:W-:-:S03]  /*1ca90*/  FMUL.FTZ R138, R138, R44 ;  /* 0x0000002c8a8a7220 */ /* 0x000fc60000410000 */
[----:B------:R-:W-:Y:S01]  /*1caa0*/  I2FP.F32.S32 R136, R136 ;  /* 0x0000008800887245 */ /* 0x000fe20000201400 */
[----:B------:R-:W-:Y:S04]  /*1cab0*/  MUFU.TANH R6, R6 ;  /* 0x0000000600067308 */ /* 0x000fe80000002400 */
[----:B-1----:R-:W-:Y:S01]  /*1cac0*/  FFMA.FTZ R143, -R231, R136, R143 ;  /* 0x00000088e78f7223 */ /* 0x002fe2000001018f */
[----:B------:R-:W-:-:S03]  /*1cad0*/  IABS R153, R153 ;  /* 0x0000009900997213 */ /* 0x000fc60000000000 */
[----:B------:R1:W2:Y:S01]  /*1cae0*/  MUFU.TANH R136, R138 ;  /* 0x0000008a00887308 */ /* 0x0002a20000002400 */
[-C--:B------:R-:W-:Y:S01]  /*1caf0*/  FMUL.FTZ R137, R137, R44.reuse ;  /* 0x0000002c89897220 */ /* 0x080fe20000410000 */
[----:B------:R-:W-:Y:S01]  /*1cb00*/  FMUL.FTZ R139, R139, R44 ;  /* 0x0000002c8b8b7220 */ /* 0x000fe20000410000 */
[----:B------:R-:W-:Y:S01]  /*1cb10*/  FSEL R205, R205, -INF , P3 ;  /* 0xff800000cdcd7808 */ /* 0x000fe20001800000 */
[----:B------:R-:W-:Y:S01]  /*1cb20*/  IMAD.MOV.U32 R155, RZ, RZ, R153 ;  /* 0x000000ffff9b7224 */ /* 0x000fe200078e0099 */
[----:B------:R-:W-:-:S03]  /*1cb30*/  IABS R204, R204 ;  /* 0x000000cc00cc7213 */ /* 0x000fc60000000000 */
[----:B------:R-:W3:Y:S01]  /*1cb40*/  MUFU.TANH R137, R137 ;  /* 0x0000008900897308 */ /* 0x000ee20000002400 */
[----:B------:R-:W-:Y:S02]  /*1cb50*/  FSEL R153, R205, -INF , !P6 ;  /* 0xff800000cd997808 */ /* 0x000fe40007000000 */
[----:B------:R-:W-:-:S05]  /*1cb60*/  I2FP.F32.S32 R205, R155 ;  /* 0x0000009b00cd7245 */ /* 0x000fca0000201400 */
[----:B------:R-:W4:Y:S01]  /*1cb70*/  MUFU.TANH R139, R139 ;  /* 0x0000008b008b7308 */ /* 0x000f220000002400 */
[----:B------:R-:W-:Y:S01]  /*1cb80*/  FSEL R143, R143, -INF , P4 ;  /* 0xff8000008f8f7808 */ /* 0x000fe20002000000 */
[----:B-1----:R-:W-:Y:S01]  /*1cb90*/  VIADD R138, R144, 0xffffff10 ;  /* 0xffffff10908a7836 */ /* 0x002fe20000000000 */
[----:B------:R-:W-:Y:S01]  /*1cba0*/  I2FP.F32.S32 R204, R204 ;  /* 0x000000cc00cc7245 */ /* 0x000fe20000201400 */
[----:B--2---:R-:W-:Y:S01]  /*1cbb0*/  FFMA.FTZ R136, -R231, R205, R136 ;  /* 0x000000cde7887223 */ /* 0x004fe20000010188 */
[----:B------:R-:W-:Y:S02]  /*1cbc0*/  FSEL R155, R143, -INF , !P5 ;  /* 0xff8000008f9b7808 */ /* 0x000fe40006800000 */
[----:B------:R-:W-:Y:S02]  /*1cbd0*/  IABS R203, R203 ;  /* 0x000000cb00cb7213 */ /* 0x000fe40000000000 */
[----:B------:R-:W-:Y:S01]  /*1cbe0*/  IABS R201, R201 ;  /* 0x000000c900c97213 */ /* 0x000fe20000000000 */
[----:B------:R-:W-:Y:S01]  /*1cbf0*/  FFMA.FTZ R204, -R231, R204, R6 ;  /* 0x000000cce7cc7223 */ /* 0x000fe20000010106 */
[----:B------:R-:W-:-:S02]  /*1cc00*/  ISETP.GE.AND P5, PT, R138, R238, PT ;  /* 0x000000ee8a00720c */ /* 0x000fc40003fa6270 */
[----:B------:R-:W-:Y:S01]  /*1cc10*/  ISETP.GE.AND P3, PT, R138, R240, PT ;  /* 0x000000f08a00720c */ /* 0x000fe20003f66270 */
[----:B------:R-:W-:Y:S01]  /*1cc20*/  VIADD R6, R144, 0xffffff11 ;  /* 0xffffff1190067836 */ /* 0x000fe20000000000 */
[----:B------:R-:W-:Y:S02]  /*1cc30*/  I2FP.F32.S32 R203, R203 ;  /* 0x000000cb00cb7245 */ /* 0x000fe40000201400 */
[----:B------:R-:W-:Y:S02]  /*1cc40*/  I2FP.F32.S32 R201, R201 ;  /* 0x000000c900c97245 */ /* 0x000fe40000201400 */
[----:B------:R-:W-:Y:S02]  /*1cc50*/  ISETP.GE.AND P4, PT, R138, R237, PT ;  /* 0x000000ed8a00720c */ /* 0x000fe40003f86270 */
[----:B------:R-:W-:Y:S01]  /*1cc60*/  FSEL R136, R136, -INF , P5 ;  /* 0xff80000088887808 */ /* 0x000fe20002800000 */
[----:B------:R-:W-:Y:S01]  /*1cc70*/  FMUL.FTZ R66, R66, R44 ;  /* 0x0000002c42427220 */ /* 0x000fe20000410000 */
[----:B------:R-:W-:-:S02]  /*1cc80*/  ISETP.GE.AND P6, PT, R138, R239, PT ;  /* 0x000000ef8a00720c */ /* 0x000fc40003fc6270 */
[----:B------:R-:W-:Y:S01]  /*1cc90*/  FSEL R204, R204, -INF , P3 ;  /* 0xff800000cccc7808 */ /* 0x000fe20001800000 */
[C---:B---3--:R-:W-:Y:S01]  /*1cca0*/  FFMA.FTZ R137, -R231.reuse, R203, R137 ;  /* 0x000000cbe7897223 */ /* 0x048fe20000010189 */
[----:B------:R-:W-:Y:S01]  /*1ccb0*/  FSEL R250, R136, -INF , !P4 ;  /* 0xff80000088fa7808 */ /* 0x000fe20006000000 */
[----:B----4-:R-:W-:Y:S01]  /*1ccc0*/  FFMA.FTZ R139, -R231, R201, R139 ;  /* 0x000000c9e78b7223 */ /* 0x010fe2000001018b */
[----:B------:R-:W-:Y:S01]  /*1ccd0*/  IMAD.MOV.U32 R205, RZ, RZ, R243 ;  /* 0x000000ffffcd7224 */ /* 0x000fe200078e00f3 */
[C---:B------:R-:W-:Y:S02]  /*1cce0*/  ISETP.GE.AND P3, PT, R6.reuse, R240, PT ;  /* 0x000000f00600720c */ /* 0x040fe40003f66270 */
[----:B------:R-:W-:Y:S02]  /*1ccf0*/  ISETP.GE.AND P4, PT, R6, R238, PT ;  /* 0x000000ee0600720c */ /* 0x000fe40003f86270 */
[----:B------:R-:W-:Y:S01]  /*1cd00*/  FSEL R243, R204, -INF , !P6 ;  /* 0xff800000ccf37808 */ /* 0x000fe20007000000 */
[----:B------:R-:W1:Y:S01]  /*1cd10*/  MUFU.TANH R66, R66 ;  /* 0x0000004200427308 */ /* 0x000e620000002400 */
[----:B------:R-:W-:-:S02]  /*1cd20*/  ISETP.GE.AND P6, PT, R6, R239, PT ;  /* 0x000000ef0600720c */ /* 0x000fc40003fc6270 */
[----:B------:R-:W-:Y:S01]  /*1cd30*/  ISETP.GE.AND P5, PT, R6, R237, PT ;  /* 0x000000ed0600720c */ /* 0x000fe20003fa6270 */
[----:B------:R-:W-:Y:S01]  /*1cd40*/  FMUL.FTZ R6, R64, R44 ;  /* 0x0000002c40067220 */ /* 0x000fe20000410000 */
[----:B------:R-:W-:Y:S01]  /*1cd50*/  VIADD R64, R144, 0xffffff18 ;  /* 0xffffff1890407836 */ /* 0x000fe20000000000 */
[----:B------:R-:W-:Y:S02]  /*1cd60*/  FSEL R137, R137, -INF , P3 ;  /* 0xff80000089897808 */ /* 0x000fe40001800000 */
[----:B------:R-:W-:Y:S01]  /*1cd70*/  FSEL R139, R139, -INF , P4 ;  /* 0xff8000008b8b7808 */ /* 0x000fe20002000000 */
[----:B------:R-:W-:Y:S01]  /*1cd80*/  IMAD.MOV.U32 R143, RZ, RZ, R248 ;  /* 0x000000ffff8f7224 */ /* 0x000fe200078e00f8 */
[----:B------:R-:W-:Y:S01]  /*1cd90*/  IABS R199, R199 ;  /* 0x000000c700c77213 */ /* 0x000fe20000000000 */
[----:B------:R-:W-:Y:S01]  /*1cda0*/  IMAD.MOV.U32 R204, RZ, RZ, R242 ;  /* 0x000000ffffcc7224 */ /* 0x000fe200078e00f2 */
[----:B------:R-:W-:Y:S02]  /*1cdb0*/  FSEL R242, R137, -INF , !P6 ;  /* 0xff80000089f27808 */ /* 0x000fe40007000000 */
[----:B------:R-:W-:-:S02]  /*1cdc0*/  FSEL R248, R139, -INF , !P5 ;  /* 0xff8000008bf87808 */ /* 0x000fc40006800000 */
[C---:B------:R-:W-:Y:S02]  /*1cdd0*/  ISETP.GE.AND P3, PT, R64.reuse, R240, PT ;  /* 0x000000f04000720c */ /* 0x040fe40003f66270 */
[C---:B------:R-:W-:Y:S02]  /*1cde0*/  ISETP.GE.AND P6, PT, R64.reuse, R239, PT ;  /* 0x000000ef4000720c */ /* 0x040fe40003fc6270 */
[C---:B------:R-:W-:Y:S02]  /*1cdf0*/  ISETP.GE.AND P4, PT, R64.reuse, R237, PT ;  /* 0x000000ed4000720c */ /* 0x040fe40003f86270 */
[----:B------:R-:W-:Y:S01]  /*1ce00*/  ISETP.GE.AND P5, PT, R64, R238, PT ;  /* 0x000000ee4000720c */ /* 0x000fe20003fa6270 */
[-C--:B------:R-:W-:Y:S01]  /*1ce10*/  FMUL.FTZ R64, R65, R44.reuse ;  /* 0x0000002c41407220 */ /* 0x080fe20000410000 */
[----:B------:R-:W-:Y:S01]  /*1ce20*/  IMAD.MOV.U32 R65, RZ, RZ, R199 ;  /* 0x000000ffff417224 */ /* 0x000fe200078e00c7 */
[----:B------:R-:W2:Y:S01]  /*1ce30*/  MUFU.TANH R6, R6 ;  /* 0x0000000600067308 */ /* 0x000ea20000002400 */
[----:B------:R-:W-:-:S03]  /*1ce40*/  FMUL.FTZ R67, R67, R44 ;  /* 0x0000002c43437220 */ /* 0x000fc60000410000 */
[----:B------:R-:W-:-:S04]  /*1ce50*/  I2FP.F32.S32 R65, R65 ;  /* 0x0000004100417245 */ /* 0x000fc80000201400 */
[----:B------:R-:W3:Y:S01]  /*1ce60*/  MUFU.TANH R64, R64 ;  /* 0x0000004000407308 */ /* 0x000ee20000002400 */
[----:B-1----:R-:W-:Y:S01]  /*1ce70*/  FFMA.FTZ R66, -R231, R65, R66 ;  /* 0x00000041e7427223 */ /* 0x002fe20000010142 */
[----:B------:R-:W-:Y:S01]  /*1ce80*/  IABS R202, R202 ;  /* 0x000000ca00ca7213 */ /* 0x000fe20000000000 */
[----:B------:R-:W-:-:S05]  /*1ce90*/  FMUL.FTZ R60, R60, R44 ;  /* 0x0000002c3c3c7220 */ /* 0x000fca0000410000 */
[----:B------:R1:W4:Y:S01]  /*1cea0*/  MUFU.TANH R65, R67 ;  /* 0x0000004300417308 */ /* 0x0003220000002400 */
[----:B------:R-:W-:Y:S02]  /*1ceb0*/  I2FP.F32.S32 R202, R202 ;  /* 0x000000ca00ca7245 */ /* 0x000fe40000201400 */
[----:B------:R-:W-:Y:S02]  /*1cec0*/  IABS R200, R200 ;  /* 0x000000c800c87213 */ /* 0x000fe40000000000 */
[----:B------:R-:W-:Y:S01]  /*1ced0*/  IABS R198, R198 ;  /* 0x000000c600c67213 */ /* 0x000fe20000000000 */
[----:B--2---:R-:W-:Y:S02]  /*1cee0*/  FFMA.FTZ R6, -R231, R202, R6 ;  /* 0x000000cae7067223 */ /* 0x004fe40000010106 */
[----:B------:R-:W2:Y:S01]  /*1cef0*/  MUFU.TANH R60, R60 ;  /* 0x0000003c003c7308 */ /* 0x000ea20000002400 */
[----:B------:R-:W-:Y:S02]  /*1cf00*/  I2FP.F32.S32 R200, R200 ;  /* 0x000000c800c87245 */ /* 0x000fe40000201400 */
[----:B------:R-:W-:-:S02]  /*1cf10*/  I2FP.F32.S32 R198, R198 ;  /* 0x000000c600c67245 */ /* 0x000fc40000201400 */
[----:B------:R-:W-:Y:S01]  /*1cf20*/  FSEL R66, R66, -INF , P5 ;  /* 0xff80000042427808 */ /* 0x000fe20002800000 */
[----:B------:R-:W-:Y:S01]  /*1cf30*/  FMUL.FTZ R62, R62, R44 ;  /* 0x0000002c3e3e7220 */ /* 0x000fe20000410000 */
[----:B------:R-:W-:Y:S02]  /*1cf40*/  IMAD.MOV.U32 R206, RZ, RZ, R249 ;  /* 0x000000ffffce7224 */ /* 0x000fe400078e00f9 */
[----:B-1----:R-:W-:Y:S01]  /*1cf50*/  VIADD R67, R144, 0xffffff19 ;  /* 0xffffff1990437836 */ /* 0x002fe20000000000 */
[----:B------:R-:W-:Y:S01]  /*1cf60*/  FSEL R6, R6, -INF , P3 ;  /* 0xff80000006067808 */ /* 0x000fe20001800000 */
[C---:B---3--:R-:W-:Y:S01]  /*1cf70*/  FFMA.FTZ R64, -R231.reuse, R200, R64 ;  /* 0x000000c8e7407223 */ /* 0x048fe20000010140 */
[----:B------:R-:W-:Y:S01]  /*1cf80*/  FSEL R249, R66, -INF , !P4 ;  /* 0xff80000042f97808 */ /* 0x000fe20006000000 */
[----:B----4-:R-:W-:Y:S01]  /*1cf90*/  FFMA.FTZ R65, -R231, R198, R65 ;  /* 0x000000c6e7417223 */ /* 0x010fe20000010141 */
[C---:B------:R-:W-:Y:S02]  /*1cfa0*/  ISETP.GE.AND P3, PT, R67.reuse, R240, PT ;  /* 0x000000f04300720c */ /* 0x040fe40003f66270 */
[C---:B------:R-:W-:Y:S01]  /*1cfb0*/  ISETP.GE.AND P4, PT, R67.reuse, R238, PT ;  /* 0x000000ee4300720c */ /* 0x040fe20003f86270 */
[----:B------:R-:W-:Y:S01]  /*1cfc0*/  IMAD.MOV.U32 R136, RZ, RZ, R241 ;  /* 0x000000ffff887224 */ /* 0x000fe200078e00f1 */
[----:B------:R-:W-:Y:S01]  /*1cfd0*/  IABS R197, R197 ;  /* 0x000000c500c57213 */ /* 0x000fe20000000000 */
[----:B------:R-:W1:Y:S01]  /*1cfe0*/  MUFU.TANH R62, R62 ;  /* 0x0000003e003e7308 */ /* 0x000e620000002400 */
[----:B------:R-:W-:Y:S01]  /*1cff0*/  FSEL R241, R6, -INF , !P6 ;  /* 0xff80000006f17808 */ /* 0x000fe20007000000 */
[----:B------:R-:W-:Y:S01]  /*1d000*/  VIADD R6, R144, 0xffffff20 ;  /* 0xffffff2090067836 */ /* 0x000fe20000000000 */
[----:B------:R-:W-:-:S02]  /*1d010*/  ISETP.GE.AND P6, PT, R67, R239, PT ;  /* 0x000000ef4300720c */ /* 0x000fc40003fc6270 */
[----:B------:R-:W-:Y:S02]  /*1d020*/  ISETP.GE.AND P5, PT, R67, R237, PT ;  /* 0x000000ed4300720c */ /* 0x000fe40003fa6270 */
[----:B------:R-:W-:Y:S02]  /*1d030*/  FSEL R64, R64, -INF , P3 ;  /* 0xff80000040407808 */ /* 0x000fe40001800000 */
[----:B------:R-:W-:Y:S01]  /*1d040*/  FSEL R65, R65, -INF , P4 ;  /* 0xff80000041417808 */ /* 0x000fe20002000000 */
[----:B------:R-:W-:Y:S01]  /*1d050*/  FMUL.FTZ R63, R63, R44 ;  /* 0x0000002c3f3f7220 */ /* 0x000fe20000410000 */
[----:B------:R-:W-:Y:S01]  /*1d060*/  I2FP.F32.S32 R197, R197 ;  /* 0x000000c500c57245 */ /* 0x000fe20000201400 */
[----:B------:R-:W-:Y:S01]  /*1d070*/  IMAD.MOV.U32 R138, RZ, RZ, R244 ;  /* 0x000000ffff8a7224 */ /* 0x000fe200078e00f4 */
[----:B------:R-:W-:Y:S01]  /*1d080*/  FSEL R244, R65, -INF , !P5 ;  /* 0xff80000041f47808 */ /* 0x000fe20006800000 */
[----:B------:R-:W-:Y:S01]  /*1d090*/  IMAD.MOV.U32 R203, RZ, RZ, R214 ;  /* 0x000000ffffcb7224 */ /* 0x000fe200078e00d6 */
[----:B------:R-:W-:Y:S01]  /*1d0a0*/  FSEL R214, R64, -INF , !P6 ;  /* 0xff80000040d67808 */ /* 0x000fe20007000000 */
[----:B--2---:R-:W-:Y:S01]  /*1d0b0*/  FFMA.FTZ R60, -R231, R197, R60 ;  /* 0x000000c5e73c7223 */ /* 0x004fe2000001013c */
[----:B------:R-:W-:-:S02]  /*1d0c0*/  ISETP.GE.AND P3, PT, R6, R240, PT ;  /* 0x000000f00600720c */ /* 0x000fc40003f66270 */
[C---:B------:R-:W-:Y:S02]  /*1d0d0*/  ISETP.GE.AND P6, PT, R6.reuse, R239, PT ;  /* 0x000000ef0600720c */ /* 0x040fe40003fc6270 */
[C---:B------:R-:W-:Y:S02]  /*1d0e0*/  ISETP.GE.AND P4, PT, R6.reuse, R237, PT ;  /* 0x000000ed0600720c */ /* 0x040fe40003f86270 */
[----:B------:R-:W-:Y:S01]  /*1d0f0*/  ISETP.GE.AND P5, PT, R6, R238, PT ;  /* 0x000000ee0600720c */ /* 0x000fe20003fa6270 */
[-C--:B------:R-:W-:Y:S01]  /*1d100*/  FMUL.FTZ R6, R61, R44.reuse ;  /* 0x0000002c3d067220 */ /* 0x080fe20000410000 */
[----:B------:R-:W-:Y:S01]  /*1d110*/  IABS R189, R189 ;  /* 0x000000bd00bd7213 */ /* 0x000fe20000000000 */
[----:B------:R-:W2:Y:S01]  /*1d120*/  MUFU.TANH R63, R63 ;  /* 0x0000003f003f7308 */ /* 0x000ea20000002400 */
[----:B------:R-:W-:Y:S01]  /*1d130*/  FSEL R60, R60, -INF , P3 ;  /* 0xff8000003c3c7808 */ /* 0x000fe20001800000 */
[----:B------:R-:W-:Y:S01]  /*1d140*/  FMUL.FTZ R56, R56, R44 ;  /* 0x0000002c38387220 */ /* 0x000fe20000410000 */
[----:B------:R-:W-:Y:S01]  /*1d150*/  IABS R184, R184 ;  /* 0x000000b800b87213 */ /* 0x000fe20000000000 */
[----:B------:R-:W-:Y:S01]  /*1d160*/  FMUL.FTZ R58, R58, R44 ;  /* 0x0000002c3a3a7220 */ /* 0x000fe20000410000 */
[----:B------:R-:W-:Y:S01]  /*1d170*/  I2FP.F32.S32 R189, R189 ;  /* 0x000000bd00bd7245 */ /* 0x000fe20000201400 */
[----:B------:R-:W-:-:S02]  /*1d180*/  IMAD.MOV.U32 R137, RZ, RZ, R136 ;  /* 0x000000ffff897224 */ /* 0x000fc400078e0088 */
[----:B------:R-:W3:Y:S01]  /*1d190*/  MUFU.TANH R6, R6 ;  /* 0x0000000600067308 */ /* 0x000ee20000002400 */
[----:B------:R-:W-:Y:S01]  /*1d1a0*/  IMAD.MOV.U32 R136, RZ, RZ, R204 ;  /* 0x000000ffff887224 */ /* 0x000fe200078e00cc */
[----:B------:R-:W-:Y:S01]  /*1d1b0*/  FSEL R204, R60, -INF , !P6 ;  /* 0xff8000003ccc7808 */ /* 0x000fe20007000000 */
[----:B------:R-:W-:Y:S02]  /*1d1c0*/  IMAD.MOV.U32 R60, RZ, RZ, R184 ;  /* 0x000000ffff3c7224 */ /* 0x000fe400078e00b8 */
[----:B-1----:R-:W-:-:S03]  /*1d1d0*/  FFMA.FTZ R62, -R231, R189, R62 ;  /* 0x000000bde73e7223 */ /* 0x002fc6000001013e */
[----:B------:R-:W1:Y:S01]  /*1d1e0*/  MUFU.TANH R56, R56 ;  /* 0x0000003800387308 */ /* 0x000e620000002400 */
[----:B------:R-:W-:Y:S01]  /*1d1f0*/  IABS R191, R191 ;  /* 0x000000bf00bf7213 */ /* 0x000fe20000000000 */
[----:B------:R-:W-:Y:S01]  /*1d200*/  VIADD R61, R144, 0xffffff21 ;  /* 0xffffff21903d7836 */ /* 0x000fe20000000000 */
[----:B------:R-:W-:-:S05]  /*1d210*/  I2FP.F32.S32 R60, R60 ;  /* 0x0000003c003c7245 */ /* 0x000fca0000201400 */
[----:B------:R-:W4:Y:S01]  /*1d220*/  MUFU.TANH R58, R58 ;  /* 0x0000003a003a7308 */ /* 0x000f220000002400 */
[----:B------:R-:W-:Y:S01]  /*1d230*/  FSEL R62, R62, -INF , P5 ;  /* 0xff8000003e3e7808 */ /* 0x000fe20002800000 */
[----:B------:R-:W-:Y:S01]  /*1d240*/  IMAD.MOV.U32 R66, RZ, RZ, R207 ;  /* 0x000000ffff427224 */ /* 0x000fe200078e00cf */
[----:B------:R-:W-:Y:S01]  /*1d250*/  I2FP.F32.S32 R191, R191 ;  /* 0x000000bf00bf7245 */ /* 0x000fe20000201400 */
[----:B--2---:R-:W-:Y:S01]  /*1d260*/  FFMA.FTZ R63, -R231, R60, R63 ;  /* 0x0000003ce73f7223 */ /* 0x004fe2000001013f */
[----:B------:R-:W-:Y:S02]  /*1d270*/  FSEL R207, R62, -INF , !P4 ;  /* 0xff8000003ecf7808 */ /* 0x000fe40006000000 */
[----:B------:R-:W-:Y:S02]  /*1d280*/  IABS R188, R188 ;  /* 0x000000bc00bc7213 */ /* 0x000fe40000000000 */
[----:B------:R-:W-:Y:S02]  /*1d290*/  IABS R7, R7 ;  /* 0x0000000700077213 */ /* 0x000fe40000000000 */
[----:B------:R-:W-:Y:S01]  /*1d2a0*/  ISETP.GE.AND P4, PT, R61, R238, PT ;  /* 0x000000ee3d00720c */ /* 0x000fe20003f86270 */
[----:B------:R-:W-:Y:S01]  /*1d2b0*/  FMUL.FTZ R57, R57, R44 ;  /* 0x0000002c39397220 */ /* 0x000fe20000410000 */
[----:B---3--:R-:W-:Y:S01]  /*1d2c0*/  FFMA.FTZ R6, -R231, R191, R6 ;  /* 0x000000bfe7067223 */ /* 0x008fe20000010106 */
[----:B------:R-:W-:Y:S01]  /*1d2d0*/  I2FP.F32.S32 R188, R188 ;  /* 0x000000bc00bc7245 */ /* 0x000fe20000201400 */
[----:B------:R-:W-:Y:S01]  /*1d2e0*/  VIADD R60, R144, 0xffffff28 ;  /* 0xffffff28903c7836 */ /* 0x000fe20000000000 */
[----:B------:R-:W-:-:S02]  /*1d2f0*/  I2FP.F32.S32 R7, R7 ;  /* 0x0000000700077245 */ /* 0x000fc40000201400 */
[C---:B------:R-:W-:Y:S02]  /*1d300*/  ISETP.GE.AND P3, PT, R61.reuse, R240, PT ;  /* 0x000000f03d00720c */ /* 0x040fe40003f66270 */
[----:B------:R-:W-:Y:S02]  /*1d310*/  ISETP.GE.AND P5, PT, R61, R237, PT ;  /* 0x000000ed3d00720c */ /* 0x000fe40003fa6270 */
[----:B------:R-:W-:Y:S01]  /*1d320*/  FSEL R63, R63, -INF , P4 ;  /* 0xff8000003f3f7808 */ /* 0x000fe20002000000 */
[----:B------:R-:W-:Y:S01]  /*1d330*/  IMAD.MOV.U32 R62, RZ, RZ, R212 ;  /* 0x000000ffff3e7224 */ /* 0x000fe200078e00d4 */
[----:B------:R-:W-:Y:S01]  /*1d340*/  ISETP.GE.AND P6, PT, R61, R239, PT ;  /* 0x000000ef3d00720c */ /* 0x000fe20003fc6270 */
[C---:B-1----:R-:W-:Y:S01]  /*1d350*/  FFMA.FTZ R56, -R231.reuse, R188, R56 ;  /* 0x000000bce7387223 */ /* 0x042fe20000010138 */
[----:B------:R-:W-:Y:S01]  /*1d360*/  FSEL R6, R6, -INF , P3 ;  /* 0xff80000006067808 */ /* 0x000fe20001800000 */
[----:B----4-:R-:W-:Y:S01]  /*1d370*/  FFMA.FTZ R7, -R231, R7, R58 ;  /* 0x00000007e7077223 */ /* 0x010fe2000001013a */
[----:B------:R-:W-:Y:S01]  /*1d380*/  FSEL R212, R63, -INF , !P5 ;  /* 0xff8000003fd47808 */ /* 0x000fe20006800000 */
[----:B------:R-:W1:Y:S01]  /*1d390*/  MUFU.TANH R57, R57 ;  /* 0x0000003900397308 */ /* 0x000e620000002400 */
[----:B------:R-:W-:-:S02]  /*1d3a0*/  ISETP.GE.AND P3, PT, R60, R240, PT ;  /* 0x000000f03c00720c */ /* 0x000fc40003f66270 */
[----:B------:R-:W-:Y:S01]  /*1d3b0*/  ISETP.GE.AND P5, PT, R60, R238, PT ;  /* 0x000000ee3c00720c */ /* 0x000fe20003fa6270 */
[----:B------:R-:W-:Y:S01]  /*1d3c0*/  IMAD.MOV.U32 R67, RZ, RZ, R205 ;  /* 0x000000ffff437224 */ /* 0x000fe200078e00cd */
[----:B------:R-:W-:Y:S01]  /*1d3d0*/  FSEL R205, R6, -INF , !P6 ;  /* 0xff80000006cd7808 */ /* 0x000fe20007000000 */
[----:B------:R-:W-:Y:S01]  /*1d3e0*/  VIADD R6, R144, 0xffffff29 ;  /* 0xffffff2990067836 */ /* 0x000fe20000000000 */
[C---:B------:R-:W-:Y:S01]  /*1d3f0*/  ISETP.GE.AND P6, PT, R60.reuse, R239, PT ;  /* 0x000000ef3c00720c */ /* 0x040fe20003fc6270 */
[----:B------:R-:W-:Y:S01]  /*1d400*/  IMAD.MOV.U32 R64, RZ, RZ, R138 ;  /* 0x000000ffff407224 */ /* 0x000fe200078e008a */
[----:B------:R-:W-:Y:S02]  /*1d410*/  ISETP.GE.AND P4, PT, R60, R237, PT ;  /* 0x000000ed3c00720c */ /* 0x000fe40003f86270 */
[----:B------:R-:W-:Y:S02]  /*1d420*/  FSEL R56, R56, -INF , P3 ;  /* 0xff80000038387808 */ /* 0x000fe40001800000 */
[----:B------:R-:W-:Y:S01]  /*1d430*/  FSEL R7, R7, -INF , P5 ;  /* 0xff80000007077808 */ /* 0x000fe20002800000 */
[----:B------:R-:W-:Y:S01]  /*1d440*/  IMAD.MOV.U32 R138, RZ, RZ, R143 ;  /* 0x000000ffff8a7224 */ /* 0x000fe200078e008f */
[----:B------:R-:W-:Y:S01]  /*1d450*/  IABS R5, R5 ;  /* 0x0000000500057213 */ /* 0x000fe20000000000 */
[----:B------:R-:W-:Y:S01]  /*1d460*/  IMAD.MOV.U32 R143, RZ, RZ, R206 ;  /* 0x000000ffff8f7224 */ /* 0x000fe200078e00ce */
[----:B------:R-:W-:Y:S01]  /*1d470*/  IABS R4, R4 ;  /* 0x0000000400047213 */ /* 0x000fe20000000000 */
[----:B------:R-:W-:-:S02]  /*1d480*/  IMAD.MOV.U32 R139, RZ, RZ, R213 ;  /* 0x000000ffff8b7224 */ /* 0x000fc400078e00d5 */
[----:B------:R-:W-:Y:S01]  /*1d490*/  FMUL.FTZ R59, R59, R44 ;  /* 0x0000002c3b3b7220 */ /* 0x000fe20000410000 */
[----:B------:R-:W-:Y:S02]  /*1d4a0*/  FSEL R206, R56, -INF , !P6 ;  /* 0xff80000038ce7808 */ /* 0x000fe40007000000 */
[----:B------:R-:W-:Y:S02]  /*1d4b0*/  FSEL R213, R7, -INF , !P4 ;  /* 0xff80000007d57808 */ /* 0x000fe40006000000 */
[C---:B------:R-:W-:Y:S02]  /*1d4c0*/  ISETP.GE.AND P3, PT, R6.reuse, R240, PT ;  /* 0x000000f00600720c */ /* 0x040fe40003f66270 */
[C---:B------:R-:W-:Y:S02]  /*1d4d0*/  ISETP.GE.AND P6, PT, R6.reuse, R239, PT ;  /* 0x000000ef0600720c */ /* 0x040fe40003fc6270 */
[C---:B------:R-:W-:Y:S02]  /*1d4e0*/  ISETP.GE.AND P5, PT, R6.reuse, R237, PT ;  /* 0x000000ed0600720c */ /* 0x040fe40003fa6270 */
[----:B------:R-:W-:-:S02]  /*1d4f0*/  ISETP.GE.AND P4, PT, R6, R238, PT ;  /* 0x000000ee0600720c */ /* 0x000fc40003f86270 */
[----:B------:R-:W-:Y:S01]  /*1d500*/  I2FP.F32.S32 R6, R5 ;  /* 0x0000000500067245 */ /* 0x000fe20000201400 */
[----:B------:R-:W-:Y:S01]  /*1d510*/  IMAD.MOV.U32 R5, RZ, RZ, R4 ;  /* 0x000000ffff057224 */ /* 0x000fe200078e0004 */
[----:B------:R-:W2:Y:S01]  /*1d520*/  MUFU.TANH R56, R59 ;  /* 0x0000003b00387308 */ /* 0x000ea20000002400 */
[-C--:B------:R-:W-:Y:S01]  /*1d530*/  FMUL.FTZ R4, R52, R44.reuse ;  /* 0x0000002c34047220 */ /* 0x080fe20000410000 */
[----:B------:R-:W-:Y:S01]  /*1d540*/  FMUL.FTZ R58, R54, R44 ;  /* 0x0000002c363a7220 */ /* 0x000fe20000410000 */
[----:B-1----:R-:W-:Y:S01]  /*1d550*/  FFMA.FTZ R57, -R231, R6, R57 ;  /* 0x00000006e7397223 */ /* 0x002fe20000010139 */
[----:B------:R-:W-:-:S04]  /*1d560*/  I2FP.F32.S32 R52, R5 ;  /* 0x0000000500347245 */ /* 0x000fc80000201400 */
[----:B------:R1:W3:Y:S02]  /*1d570*/  MUFU.TANH R54, R4 ;  /* 0x0000000400367308 */ /* 0x0002e40000002400 */
[----:B-1----:R-:W1:Y:S01]  /*1d580*/  LDSM.16.M88.4 R4, [R0+0xa000] ;  /* 0x00a000000004783b */ /* 0x002e620000000200 */
[----:B--2---:R-:W-:-:S05]  /*1d590*/  FFMA.FTZ R56, -R231, R52, R56 ;  /* 0x00000034e7387223 */ /* 0x004fca0000010138 */
[----:B------:R2:W4:Y:S01]  /*1d5a0*/  MUFU.TANH R52, R58 ;  /* 0x0000003a00347308 */ /* 0x0005220000002400 */
[----:B------:R-:W-:Y:S02]  /*1d5b0*/  IABS R10, R10 ;  /* 0x0000000a000a7213 */ /* 0x000fe40000000000 */
[----:B------:R-:W-:Y:S02]  /*1d5c0*/  FSEL R57, R57, -INF , P3 ;  /* 0xff80000039397808 */ /* 0x000fe40001800000 */
[----:B------:R-:W-:Y:S02]  /*1d5d0*/  FSEL R56, R56, -INF , P4 ;  /* 0xff80000038387808 */ /* 0x000fe40002000000 */
[----:B------:R-:W-:Y:S01]  /*1d5e0*/  I2FP.F32.S32 R10, R10 ;  /* 0x0000000a000a7245 */ /* 0x000fe20000201400 */
[----:B------:R-:W-:Y:S01]  /*1d5f0*/  IMAD.MOV.U32 R65, RZ, RZ, R203 ;  /* 0x000000ffff417224 */ /* 0x000fe200078e00cb */
[----:B------:R-:W-:Y:S02]  /*1d600*/  FSEL R203, R57, -INF , !P6 ;  /* 0xff80000039cb7808 */ /* 0x000fe40007000000 */
[----:B------:R-:W-:-:S02]  /*1d610*/  FSEL R202, R56, -INF , !P5 ;  /* 0xff80000038ca7808 */ /* 0x000fc40006800000 */
[----:B--2---:R-:W-:Y:S01]  /*1d620*/  IABS R58, R11 ;  /* 0x0000000b003a7213 */ /* 0x004fe20000000000 */
[----:B------:R-:W-:-:S03]  /*1d630*/  VIADD R11, R144, 0xffffff30 ;  /* 0xffffff30900b7836 */ /* 0x000fc60000000000 */
[----:B------:R-:W-:Y:S02]  /*1d640*/  I2FP.F32.S32 R58, R58 ;  /* 0x0000003a003a7245 */ /* 0x000fe40000201400 */
[C---:B------:R-:W-:Y:S02]  /*1d650*/  ISETP.GE.AND P3, PT, R11.reuse, R240, PT ;  /* 0x000000f00b00720c */ /* 0x040fe40003f66270 */
[----:B------:R-:W-:Y:S01]  /*1d660*/  ISETP.GE.AND P6, PT, R11, R239, PT ;  /* 0x000000ef0b00720c */ /* 0x000fe20003fc6270 */
[----:B---3--:R-:W-:Y:S01]  /*1d670*/  FFMA.FTZ R54, -R231, R58, R54 ;  /* 0x0000003ae7367223 */ /* 0x008fe20000010136 */
[C---:B------:R-:W-:Y:S02]  /*1d680*/  ISETP.GE.AND P4, PT, R11.reuse, R237, PT ;  /* 0x000000ed0b00720c */ /* 0x040fe40003f86270 */
[----:B------:R-:W-:Y:S01]  /*1d690*/  ISETP.GE.AND P5, PT, R11, R238, PT ;  /* 0x000000ee0b00720c */ /* 0x000fe20003fa6270 */
[----:B----4-:R-:W-:Y:S01]  /*1d6a0*/  FFMA.FTZ R11, -R231, R10, R52 ;  /* 0x0000000ae70b7223 */ /* 0x010fe20000010134 */
[-C--:B------:R-:W-:Y:S01]  /*1d6b0*/  FMUL.FTZ R52, R53, R44.reuse ;  /* 0x0000002c35347220 */ /* 0x080fe20000410000 */
[----:B------:R-:W-:Y:S01]  /*1d6c0*/  FMUL.FTZ R53, R55, R44 ;  /* 0x0000002c37357220 */ /* 0x000fe20000410000 */
[----:B------:R-:W-:Y:S01]  /*1d6d0*/  VIADD R10, R144, 0xffffff31 ;  /* 0xffffff31900a7836 */ /* 0x000fe20000000000 */
[----:B------:R-:W-:-:S02]  /*1d6e0*/  FSEL R54, R54, -INF , P3 ;  /* 0xff80000036367808 */ /* 0x000fc40001800000 */
[----:B------:R-:W-:Y:S02]  /*1d6f0*/  FSEL R11, R11, -INF , P5 ;  /* 0xff8000000b0b7808 */ /* 0x000fe40002800000 */
[----:B------:R-:W-:Y:S01]  /*1d700*/  IABS R9, R9 ;  /* 0x0000000900097213 */ /* 0x000fe20000000000 */
[----:B------:R-:W2:Y:S01]  /*1d710*/  MUFU.TANH R52, R52 ;  /* 0x0000003400347308 */ /* 0x000ea20000002400 */
[----:B------:R-:W-:Y:S01]  /*1d720*/  FSEL R189, R54, -INF , !P6 ;  /* 0xff80000036bd7808 */ /* 0x000fe20007000000 */
[----:B-1----:R-:W-:Y:S01]  /*1d730*/  HMMA.16816.F32.BF16 R40, R20, R4, R40 ;  /* 0x000000041428723c */ /* 0x002fe20000041828 */
[----:B------:R-:W-:Y:S01]  /*1d740*/  FSEL R188, R11, -INF , !P4 ;  /* 0xff8000000bbc7808 */ /* 0x000fe20006000000 */
[----:B------:R-:W-:Y:S01]  /*1d750*/  IMAD.MOV.U32 R5, RZ, RZ, R9 ;  /* 0x000000ffff057224 */ /* 0x000fe200078e0009 */
[----:B------:R-:W-:-:S03]  /*1d760*/  ISETP.GE.AND P3, PT, R10, R240, PT ;  /* 0x000000f00a00720c */ /* 0x000fc60003f66270 */
[----:B------:R-:W1:Y:S01]  /*1d770*/  MUFU.TANH R53, R53 ;  /* 0x0000003500357308 */ /* 0x000e620000002400 */
[C---:B------:R-:W-:Y:S02]  /*1d780*/  ISETP.GE.AND P6, PT, R10.reuse, R239, PT ;  /* 0x000000ef0a00720c */ /* 0x040fe40003fc6270 */
[C---:B------:R-:W-:Y:S02]  /*1d790*/  ISETP.GE.AND P5, PT, R10.reuse, R237, PT ;  /* 0x000000ed0a00720c */ /* 0x040fe40003fa6270 */
[----:B------:R-:W-:Y:S02]  /*1d7a0*/  ISETP.GE.AND P4, PT, R10, R238, PT ;  /* 0x000000ee0a00720c */ /* 0x000fe40003f86270 */
[----:B------:R-:W-:Y:S02]  /*1d7b0*/  IABS R4, R8 ;  /* 0x0000000800047213 */ /* 0x000fe40000000000 */
[----:B------:R-:W3:Y:S01]  /*1d7c0*/  LDSM.16.M88.4 R8, [R2+0xa800] ;  /* 0x00a800000208783b */ /* 0x000ee20000000200 */
[----:B------:R-:W-:-:S02]  /*1d7d0*/  I2FP.F32.S32 R5, R5 ;  /* 0x0000000500057245 */ /* 0x000fc40000201400 */
[----:B------:R-:W-:-:S03]  /*1d7e0*/  I2FP.F32.S32 R4, R4 ;  /* 0x0000000400047245 */ /* 0x000fc60000201400 */
[C---:B--2---:R-:W-:Y:S01]  /*1d7f0*/  FFMA.FTZ R52, -R231.reuse, R5, R52 ;  /* 0x00000005e7347223 */ /* 0x044fe20000010134 */
[----:B------:R-:W-:Y:S01]  /*1d800*/  FMUL.FTZ R5, R50, R44 ;  /* 0x0000002c32057220 */ /* 0x000fe20000410000 */
[----:B-1----:R-:W-:Y:S01]  /*1d810*/  FFMA.FTZ R53, -R231, R4, R53 ;  /* 0x00000004e7357223 */ /* 0x002fe20000010135 */
[----:B------:R-:W-:Y:S02]  /*1d820*/  VIADD R4, R144, 0xffffff38 ;  /* 0xffffff3890047836 */ /* 0x000fe40000000000 */
[----:B------:R-:W-:Y:S02]  /*1d830*/  FSEL R52, R52, -INF , P3 ;  /* 0xff80000034347808 */ /* 0x000fe40001800000 */
[----:B------:R-:W1:Y:S01]  /*1d840*/  MUFU.TANH R5, R5 ;  /* 0x0000000500057308 */ /* 0x000e620000002400 */
[----:B------:R-:W-:Y:S01]  /*1d850*/  FSEL R191, R53, -INF , P4 ;  /* 0xff80000035bf7808 */ /* 0x000fe20002000000 */
[----:B------:R-:W-:Y:S01]  /*1d860*/  FMUL.FTZ R48, R48, R44 ;  /* 0x0000002c30307220 */ /* 0x000fe20000410000 */
[----:B------:R-:W-:-:S02]  /*1d870*/  FSEL R198, R52, -INF , !P6 ;  /* 0xff80000034c67808 */ /* 0x000fc40007000000 */
[----:B------:R-:W-:Y:S01]  /*1d880*/  FSEL R191, R191, -INF , !P5 ;  /* 0xff800000bfbf7808 */ /* 0x000fe20006800000 */
[----:B------:R-:W-:Y:S01]  /*1d890*/  FMUL.FTZ R51, R51, R44 ;  /* 0x0000002c33337220 */ /* 0x000fe20000410000 */
[C---:B------:R-:W-:Y:S02]  /*1d8a0*/  ISETP.GE.AND P3, PT, R4.reuse, R240, PT ;  /* 0x000000f00400720c */ /* 0x040fe40003f66270 */
[C---:B------:R-:W-:Y:S02]  /*1d8b0*/  ISETP.GE.AND P6, PT, R4.reuse, R239, PT ;  /* 0x000000ef0400720c */ /* 0x040fe40003fc6270 */
[C---:B------:R-:W-:Y:S02]  /*1d8c0*/  ISETP.GE.AND P4, PT, R4.reuse, R237, PT ;  /* 0x000000ed0400720c */ /* 0x040fe40003f86270 */
[----:B------:R-:W-:Y:S01]  /*1d8d0*/  ISETP.GE.AND P5, PT, R4, R238, PT ;  /* 0x000000ee0400720c */ /* 0x000fe20003fa6270 */
[----:B------:R-:W-:Y:S01]  /*1d8e0*/  FMUL.FTZ R4, R49, R44 ;  /* 0x0000002c31047220 */ /* 0x000fe20000410000 */
[----:B------:R-:W2:Y:S01]  /*1d8f0*/  MUFU.TANH R48, R48 ;  /* 0x0000003000307308 */ /* 0x000ea20000002400 */
[----:B------:R-:W-:-:S04]  /*1d900*/  IABS R18, R18 ;  /* 0x0000001200127213 */ /* 0x000fc80000000000 */
[----:B------:R-:W-:-:S03]  /*1d910*/  I2FP.F32.S32 R18, R18 ;  /* 0x0000001200127245 */ /* 0x000fc60000201400 */
[----:B------:R-:W4:Y:S01]  /*1d920*/  MUFU.TANH R4, R4 ;  /* 0x0000000400047308 */ /* 0x000f220000002400 */
[----:B------:R-:W-:-:S07]  /*1d930*/  IABS R19, R19 ;  /* 0x0000001300137213 */ /* 0x000fce0000000000 */
[----:B------:R-:W5:Y:S01]  /*1d940*/  MUFU.TANH R51, R51 ;  /* 0x0000003300337308 */ /* 0x000f620000002400 */
[----:B-1----:R-:W-:Y:S01]  /*1d950*/  FFMA.FTZ R5, -R231, R18, R5 ;  /* 0x00000012e7057223 */ /* 0x002fe20000010105 */
[----:B---3--:R-:W-:Y:S01]  /*1d960*/  HMMA.16816.F32.BF16 R32, R160, R8, R32 ;  /* 0x00000008a020723c */ /* 0x008fe20000041820 */
[----:B------:R-:W-:Y:S02]  /*1d970*/  IABS R9, R15 ;  /* 0x0000000f00097213 */ /* 0x000fe40000000000 */
[----:B------:R-:W-:Y:S02]  /*1d980*/  IABS R14, R14 ;  /* 0x0000000e000e7213 */ /* 0x000fe40000000000 */
[----:B------:R-:W-:Y:S02]  /*1d990*/  I2FP.F32.S32 R19, R19 ;  /* 0x0000001300137245 */ /* 0x000fe40000201400 */
[----:B------:R-:W-:Y:S02]  /*1d9a0*/  FSEL R201, R5, -INF , P5 ;  /* 0xff80000005c97808 */ /* 0x000fe40002800000 */
[----:B------:R-:W-:-:S02]  /*1d9b0*/  I2FP.F32.S32 R9, R9 ;  /* 0x0000000900097245 */ /* 0x000fc40000201400 */
[----:B------:R-:W-:Y:S01]  /*1d9c0*/  I2FP.F32.S32 R5, R14 ;  /* 0x0000000e00057245 */ /* 0x000fe20000201400 */
[C---:B--2---:R-:W-:Y:S01]  /*1d9d0*/  FFMA.FTZ R48, -R231.reuse, R19, R48 ;  /* 0x00000013e7307223 */ /* 0x044fe20000010130 */
[----:B------:R-:W-:Y:S01]  /*1d9e0*/  VIADD R8, R144, 0xffffff39 ;  /* 0xffffff3990087836 */ /* 0x000fe20000000000 */
[----:B------:R-:W-:Y:S01]  /*1d9f0*/  HMMA.16816.F32.BF16 R36, R20, R6, R36 ;  /* 0x000000061424723c */ /* 0x000fe20000041824 */
[C---:B----4-:R-:W-:Y:S01]  /*1da00*/  FFMA.FTZ R9, -R231.reuse, R9, R4 ;  /* 0x00000009e7097223 */ /* 0x050fe20000010104 */
[----:B-----5:R-:W-:Y:S02]  /*1da10*/  FFMA.FTZ R51, -R231, R5, R51 ;  /* 0x00000005e7337223 */ /* 0x020fe40000010133 */
[----:B------:R-:W1:Y:S01]  /*1da20*/  LDSM.16.M88.4 R4, [R0+0xa800] ;  /* 0x00a800000004783b */ /* 0x000e620000000200 */
[----:B------:R-:W-:Y:S01]  /*1da30*/  FSEL R48, R48, -INF , P3 ;  /* 0xff80000030307808 */ /* 0x000fe20001800000 */
[----:B------:R-:W-:Y:S01]  /*1da40*/  FMUL.FTZ R42, R42, R44 ;  /* 0x0000002c2a2a7220 */ /* 0x000fe20000410000 */
[----:B------:R-:W-:-:S04]  /*1da50*/  ISETP.GE.AND P3, PT, R8, R240, PT ;  /* 0x000000f00800720c */ /* 0x000fc80003f66270 */
[----:B------:R-:W-:Y:S02]  /*1da60*/  FSEL R199, R9, -INF , P3 ;  /* 0xff80000009c77808 */ /* 0x000fe40001800000 */
[----:B------:R-:W2:Y:S01]  /*1da70*/  MUFU.TANH R9, R42 ;  /* 0x0000002a00097308 */ /* 0x000ea20000002400 */
[----:B------:R-:W-:Y:S01]  /*1da80*/  FMUL.FTZ R40, R40, R44 ;  /* 0x0000002c28287220 */ /* 0x000fe20000410000 */
[----:B------:R-:W-:Y:S02]  /*1da90*/  FSEL R197, R48, -INF , !P6 ;  /* 0xff80000030c57808 */ /* 0x000fe40007000000 */
[----:B------:R-:W-:Y:S02]  /*1daa0*/  FSEL R201, R201, -INF , !P4 ;  /* 0xff800000c9c97808 */ /* 0x000fe40006000000 */
[C---:B------:R-:W-:Y:S02]  /*1dab0*/  ISETP.GE.AND P6, PT, R8.reuse, R239, PT ;  /* 0x000000ef0800720c */ /* 0x040fe40003fc6270 */
[----:B------:R-:W-:-:S02]  /*1dac0*/  ISETP.GE.AND P5, PT, R8, R237, PT ;  /* 0x000000ed0800720c */ /* 0x000fc40003fa6270 */
[----:B------:R-:W-:Y:S01]  /*1dad0*/  ISETP.GE.AND P4, PT, R8, R238, PT ;  /* 0x000000ee0800720c */ /* 0x000fe20003f86270 */
[----:B------:R-:W-:Y:S01]  /*1dae0*/  FMUL.FTZ R8, R41, R44 ;  /* 0x0000002c29087220 */ /* 0x000fe20000410000 */
[----:B------:R-:W-:Y:S01]  /*1daf0*/  IABS R18, R12 ;  /* 0x0000000c00127213 */ /* 0x000fe20000000000 */
[----:B------:R-:W3:Y:S01]  /*1db00*/  MUFU.TANH R40, R40 ;  /* 0x0000002800287308 */ /* 0x000ee20000002400 */
[----:B------:R-:W-:Y:S02]  /*1db10*/  IABS R13, R13 ;  /* 0x0000000d000d7213 */ /* 0x000fe40000000000 */
[----:B------:R-:W-:Y:S01]  /*1db20*/  I2FP.F32.S32 R18, R18 ;  /* 0x0000001200127245 */ /* 0x000fe20000201400 */
[----:B------:R-:W-:-:S04]  /*1db30*/  FMUL.FTZ R43, R43, R44 ;  /* 0x0000002c2b2b7220 */ /* 0x000fc80000410000 */
[----:B------:R-:W4:Y:S01]  /*1db40*/  MUFU.TANH R8, R8 ;  /* 0x0000000800087308 */ /* 0x000f220000002400 */
[----:B--2---:R-:W-:Y:S01]  /*1db50*/  FFMA.FTZ R9, -R231, R18, R9 ;  /* 0x00000012e7097223 */ /* 0x004fe20000010109 */
[----:B------:R-:W-:Y:S01]  /*1db60*/  IMAD.MOV.U32 R12, RZ, RZ, R13 ;  /* 0x000000ffff0c7224 */ /* 0x000fe200078e000d */
[----:B------:R-:W-:Y:S02]  /*1db70*/  IABS R18, R17 ;  /* 0x0000001100127213 */ /* 0x000fe40000000000 */
[----:B------:R-:W-:-:S03]  /*1db80*/  IABS R17, R16 ;  /* 0x0000001000117213 */ /* 0x000fc60000000000 */
[----:B------:R-:W2:Y:S01]  /*1db90*/  MUFU.TANH R43, R43 ;  /* 0x0000002b002b7308 */ /* 0x000ea20000002400 */
[----:B------:R-:W-:Y:S01]  /*1dba0*/  I2FP.F32.S32 R12, R12 ;  /* 0x0000000c000c7245 */ /* 0x000fe20000201400 */
[----:B------:R-:W-:Y:S01]  /*1dbb0*/  IMAD.MOV.U32 R16, RZ, RZ, R18 ;  /* 0x000000ffff107224 */ /* 0x000fe200078e0012 */
[----:B------:R-:W-:Y:S01]  /*1dbc0*/  FSEL R51, R51, -INF , P4 ;  /* 0xff80000033337808 */ /* 0x000fe20002000000 */
[C---:B------:R-:W-:Y:S02]  /*1dbd0*/  VIADD R14, R144.reuse, 0xffffff40 ;  /* 0xffffff40900e7836 */ /* 0x040fe40000000000 */
[----:B---3--:R-:W-:Y:S01]  /*1dbe0*/  FFMA.FTZ R40, -R231, R12, R40 ;  /* 0x0000000ce7287223 */ /* 0x008fe20000010128 */
[----:B------:R-:W-:Y:S01]  /*1dbf0*/  FSEL R200, R51, -INF , !P5 ;  /* 0xff80000033c87808 */ /* 0x000fe20006800000 */
[----:B------:R-:W-:Y:S01]  /*1dc00*/  VIADD R19, R144, 0xffffff41 ;  /* 0xffffff4190137836 */ /* 0x000fe20000000000 */
[----:B------:R-:W-:Y:S02]  /*1dc10*/  I2FP.F32.S32 R16, R16 ;  /* 0x0000001000107245 */ /* 0x000fe40000201400 */
[----:B------:R-:W-:-:S02]  /*1dc20*/  ISETP.GE.AND P3, PT, R14, R240, PT ;  /* 0x000000f00e00720c */ /* 0x000fc40003f66270 */
[----:B------:R-:W-:Y:S01]  /*1dc30*/  ISETP.GE.AND P5, PT, R14, R238, PT ;  /* 0x000000ee0e00720c */ /* 0x000fe20003fa6270 */
[----:B-1----:R-:W-:Y:S01]  /*1dc40*/  HMMA.16816.F32.BF16 R32, R20, R4, R32 ;  /* 0x000000041420723c */ /* 0x002fe20000041820 */
[----:B------:R-:W-:Y:S01]  /*1dc50*/  FSEL R199, R199, -INF , !P6 ;  /* 0xff800000c7c77808 */ /* 0x000fe20007000000 */
[----:B------:R-:W-:Y:S01]  /*1dc60*/  FMUL.FTZ R4, R38, R44 ;  /* 0x0000002c26047220 */ /* 0x000fe20000410000 */
[----:B------:R-:W-:Y:S01]  /*1dc70*/  ISETP.GE.AND P6, PT, R14, R239, PT ;  /* 0x000000ef0e00720c */ /* 0x000fe20003fc6270 */
[----:B----4-:R-:W-:Y:S01]  /*1dc80*/  FFMA.FTZ R8, -R231, R16, R8 ;  /* 0x00000010e7087223 */ /* 0x010fe20000010108 */
[----:B------:R-:W-:Y:S02]  /*1dc90*/  FSEL R40, R40, -INF , P3 ;  /* 0xff80000028287808 */ /* 0x000fe40001800000 */
[----:B------:R-:W-:Y:S01]  /*1dca0*/  FSEL R184, R9, -INF , P5 ;  /* 0xff80000009b87808 */ /* 0x000fe20002800000 */
[----:B------:R-:W-:Y:S01]  /*1dcb0*/  FMUL.FTZ R36, R36, R44 ;  /* 0x0000002c24247220 */ /* 0x000fe20000410000 */
[----:B------:R-:W-:-:S02]  /*1dcc0*/  ISETP.GE.AND P3, PT, R19, R240, PT ;  /* 0x000000f01300720c */ /* 0x000fc40003f66270 */
[----:B------:R-:W-:Y:S02]  /*1dcd0*/  I2FP.F32.S32 R9, R17 ;  /* 0x0000001100097245 */ /* 0x000fe40000201400 */
[----:B------:R-:W-:Y:S02]  /*1dce0*/  ISETP.GE.AND P4, PT, R14, R237, PT ;  /* 0x000000ed0e00720c */ /* 0x000fe40003f86270 */
[----:B------:R-:W-:Y:S01]  /*1dcf0*/  HMMA.16816.F32.BF16 R12, R180, R178, R164 ;  /* 0x000000b2b40c723c */ /* 0x000fe200000418a4 */
[----:B------:R-:W-:Y:S01]  /*1dd00*/  FSEL R181, R40, -INF , !P6 ;  /* 0xff80000028b57808 */ /* 0x000fe20007000000 */
[----:B------:R-:W1:Y:S01]  /*1dd10*/  MUFU.TANH R4, R4 ;  /* 0x0000000400047308 */ /* 0x000e620000002400 */
[----:B------:R-:W-:Y:S01]  /*1dd20*/  ISETP.GE.AND P6, PT, R19, R239, PT ;  /* 0x000000ef1300720c */ /* 0x000fe20003fc6270 */
[----:B--2---:R-:W-:Y:S01]  /*1dd30*/  FFMA.FTZ R9, -R231, R9, R43 ;  /* 0x00000009e7097223 */ /* 0x004fe2000001012b */
[----:B------:R-:W-:Y:S02]  /*1dd40*/  FSEL R8, R8, -INF , P3 ;  /* 0xff80000008087808 */ /* 0x000fe40001800000 */
[----:B------:R-:W-:-:S02]  /*1dd50*/  FSEL R184, R184, -INF , !P4 ;  /* 0xff800000b8b87808 */ /* 0x000fc40006000000 */
[C---:B------:R-:W-:Y:S01]  /*1dd60*/  ISETP.GE.AND P4, PT, R19.reuse, R238, PT ;  /* 0x000000ee1300720c */ /* 0x040fe20003f86270 */
[----:B------:R-:W2:Y:S01]  /*1dd70*/  MUFU.TANH R36, R36 ;  /* 0x0000002400247308 */ /* 0x000ea20000002400 */
[----:B------:R-:W-:Y:S01]  /*1dd80*/  FSEL R183, R8, -INF , !P6 ;  /* 0xff80000008b77808 */ /* 0x000fe20007000000 */
[----:B------:R-:W-:Y:S01]  /*1dd90*/  VIADD R5, R144, 0xffffff48 ;  /* 0xffffff4890057836 */ /* 0x000fe20000000000 */
[----:B------:R-:W-:Y:S02]  /*1dda0*/  IABS R8, R187 ;  /* 0x000000bb00087213 */ /* 0x000fe40000000000 */
[----:B------:R-:W-:Y:S02]  /*1ddb0*/  ISETP.GE.AND P5, PT, R19, R237, PT ;  /* 0x000000ed1300720c */ /* 0x000fe40003fa6270 */
[----:B------:R-:W-:Y:S01]  /*1ddc0*/  FSEL R187, R9, -INF , P4 ;  /* 0xff80000009bb7808 */ /* 0x000fe20002000000 */
[----:B------:R-:W-:Y:S01]  /*1ddd0*/  FMUL.FTZ R37, R37, R44 ;  /* 0x0000002c25257220 */ /* 0x000fe20000410000 */
[----:B------:R-:W-:Y:S01]  /*1dde0*/  ISETP.GE.AND P3, PT, R5, R240, PT ;  /* 0x000000f00500720c */ /* 0x000fe20003f66270 */
[----:B------:R-:W-:Y:S01]  /*1ddf0*/  FMUL.FTZ R39, R39, R44 ;  /* 0x0000002c27277220 */ /* 0x000fe20000410000 */
[----:B------:R-:W-:Y:S01]  /*1de00*/  FSEL R187, R187, -INF , !P5 ;  /* 0xff800000bbbb7808 */ /* 0x000fe20006800000 */
[----:B------:R-:W3:Y:S01]  /*1de10*/  LDSM.16.M88.4 R16, [R2+0xb000] ;  /* 0x00b000000210783b */ /* 0x000ee20000000200 */
[----:B------:R-:W-:-:S02]  /*1de20*/  ISETP.GE.AND P6, PT, R5, R239, PT ;  /* 0x000000ef0500720c */ /* 0x000fc40003fc6270 */
[C---:B------:R-:W-:Y:S02]  /*1de30*/  ISETP.GE.AND P4, PT, R5.reuse, R237, PT ;  /* 0x000000ed0500720c */ /* 0x040fe40003f86270 */
[----:B------:R-:W-:Y:S02]  /*1de40*/  ISETP.GE.AND P5, PT, R5, R238, PT ;  /* 0x000000ee0500720c */ /* 0x000fe40003fa6270 */
[----:B------:R-:W-:Y:S01]  /*1de50*/  IABS R38, R62 ;  /* 0x0000003e00267213 */ /* 0x000fe20000000000 */
[----:B------:R-:W4:Y:S01]  /*1de60*/  MUFU.TANH R5, R37 ;  /* 0x0000002500057308 */ /* 0x000f220000002400 */
[----:B------:R-:W-:Y:S02]  /*1de70*/  I2FP.F32.S32 R8, R8 ;  /* 0x0000000800087245 */ /* 0x000fe40000201400 */
[----:B------:R-:W-:Y:S01]  /*1de80*/  I2FP.F32.S32 R9, R38 ;  /* 0x0000002600097245 */ /* 0x000fe20000201400 */
[----:B------:R-:W-:Y:S02]  /*1de90*/  HMMA.16816.F32.BF16 R28, R160, R10, R28 ;  /* 0x0000000aa01c723c */ /* 0x000fe4000004181c */
[----:B-1----:R-:W-:-:S02]  /*1dea0*/  FFMA.FTZ R4, -R231, R8, R4 ;  /* 0x00000008e7047223 */ /* 0x002fc40000010104 */
[----:B------:R-:W1:Y:S01]  /*1deb0*/  MUFU.TANH R8, R39 ;  /* 0x0000002700087308 */ /* 0x000e620000002400 */
[C---:B--2---:R-:W-:Y:S01]  /*1dec0*/  FFMA.FTZ R36, -R231.reuse, R9, R36 ;  /* 0x00000009e7247223 */ /* 0x044fe20000010124 */
[----:B------:R-:W-:Y:S02]  /*1ded0*/  IABS R11, R186 ;  /* 0x000000ba000b7213 */ /* 0x000fe40000000000 */
[----:B------:R-:W-:Y:S02]  /*1dee0*/  IABS R10, R190 ;  /* 0x000000be000a7213 */ /* 0x000fe40000000000 */
[----:B------:R-:W-:Y:S01]  /*1def0*/  FSEL R190, R4, -INF , P5 ;  /* 0xff80000004be7808 */ /* 0x000fe20002800000 */
[----:B------:R-:W-:Y:S01]  /*1df00*/  VIADD R9, R144, 0xffffff49 ;  /* 0xffffff4990097836 */ /* 0x000fe20000000000 */
[----:B------:R-:W-:Y:S02]  /*1df10*/  I2FP.F32.S32 R4, R11 ;  /* 0x0000000b00047245 */ /* 0x000fe40000201400 */
[----:B------:R-:W-:Y:S01]  /*1df20*/  FSEL R36, R36, -INF , P3 ;  /* 0xff80000024247808 */ /* 0x000fe20001800000 */
[----:B------:R-:W-:Y:S01]  /*1df30*/  FMUL.FTZ R32, R32, R44 ;  /* 0x0000002c20207220 */ /* 0x000fe20000410000 */
[----:B------:R-:W-:Y:S01]  /*1df40*/  FSEL R190, R190, -INF , !P4 ;  /* 0xff800000bebe7808 */ /* 0x000fe20006000000 */
[----:B----4-:R-:W-:Y:S01]  /*1df50*/  FFMA.FTZ R5, -R231, R4, R5 ;  /* 0x00000004e7057223 */ /* 0x010fe20000010105 */
[----:B------:R-:W-:-:S02]  /*1df60*/  FSEL R186, R36, -INF , !P6 ;  /* 0xff80000024ba7808 */ /* 0x000fc40007000000 */
[C---:B------:R-:W-:Y:S02]  /*1df70*/  ISETP.GE.AND P3, PT, R9.reuse, R240, PT ;  /* 0x000000f00900720c */ /* 0x040fe40003f66270 */
[C---:B------:R-:W-:Y:S02]  /*1df80*/  ISETP.GE.AND P6, PT, R9.reuse, R239, PT ;  /* 0x000000ef0900720c */ /* 0x040fe40003fc6270 */
[C---:B------:R-:W-:Y:S02]  /*1df90*/  ISETP.GE.AND P5, PT, R9.reuse, R237, PT ;  /* 0x000000ed0900720c */ /* 0x040fe40003fa6270 */
[----:B------:R-:W-:Y:S01]  /*1dfa0*/  ISETP.GE.AND P4, PT, R9, R238, PT ;  /* 0x000000ee0900720c */ /* 0x000fe20003f86270 */
[----:B------:R-:W-:Y:S01]  /*1dfb0*/  FMUL.FTZ R34, R34, R44 ;  /* 0x0000002c22227220 */ /* 0x000fe20000410000 */
[----:B------:R-:W-:Y:S01]  /*1dfc0*/  I2FP.F32.S32 R9, R10 ;  /* 0x0000000a00097245 */ /* 0x000fe20000201400 */
[----:B------:R-:W2:Y:S01]  /*1dfd0*/  MUFU.TANH R4, R32 ;  /* 0x0000002000047308 */ /* 0x000ea20000002400 */
[----:B------:R-:W-:-:S03]  /*1dfe0*/  FSEL R11, R5, -INF , P3 ;  /* 0xff800000050b7808 */ /* 0x000fc60001800000 */
[----:B-1----:R-:W-:Y:S01]  /*1dff0*/  FFMA.FTZ R8, -R231, R9, R8 ;  /* 0x00000009e7087223 */ /* 0x002fe20000010108 */
[----:B------:R-:W-:-:S03]  /*1e000*/  IABS R9, R185 ;  /* 0x000000b900097213 */ /* 0x000fc60000000000 */
[----:B------:R-:W1:Y:S01]  /*1e010*/  MUFU.TANH R5, R34 ;  /* 0x0000002200057308 */ /* 0x000e620000002400 */
[----:B------:R-:W-:Y:S02]  /*1e020*/  FSEL R185, R11, -INF , !P6 ;  /* 0xff8000000bb97808 */ /* 0x000fe40007000000 */
[----:B------:R-:W-:Y:S01]  /*1e030*/  IABS R11, R65 ;  /* 0x00000041000b7213 */ /* 0x000fe20000000000 */
[----:B------:R-:W-:Y:S01]  /*1e040*/  VIADD R10, R144, 0xffffff50 ;  /* 0xffffff50900a7836 */ /* 0x000fe20000000000 */
[----:B------:R-:W-:-:S03]  /*1e050*/  FSEL R182, R8, -INF , P4 ;  /* 0xff80000008b67808 */ /* 0x000fc60002000000 */
[----:B------:R-:W-:Y:S01]  /*1e060*/  IMAD.MOV.U32 R8, RZ, RZ, R11 ;  /* 0x000000ffff087224 */ /* 0x000fe200078e000b */
[----:B------:R-:W-:Y:S02]  /*1e070*/  I2FP.F32.S32 R9, R9 ;  /* 0x0000000900097245 */ /* 0x000fe40000201400 */
[----:B------:R-:W-:Y:S02]  /*1e080*/  FSEL R182, R182, -INF , !P5 ;  /* 0xff800000b6b67808 */ /* 0x000fe40006800000 */
[C---:B------:R-:W-:Y:S02]  /*1e090*/  ISETP.GE.AND P3, PT, R10.reuse, R240, PT ;  /* 0x000000f00a00720c */ /* 0x040fe40003f66270 */
[C---:B------:R-:W-:Y:S02]  /*1e0a0*/  ISETP.GE.AND P6, PT, R10.reuse, R239, PT ;  /* 0x000000ef0a00720c */ /* 0x040fe40003fc6270 */
[C---:B------:R-:W-:Y:S02]  /*1e0b0*/  ISETP.GE.AND P4, PT, R10.reuse, R237, PT ;  /* 0x000000ed0a00720c */ /* 0x040fe40003f86270 */
[----:B------:R-:W-:-:S02]  /*1e0c0*/  ISETP.GE.AND P5, PT, R10, R238, PT ;  /* 0x000000ee0a00720c */ /* 0x000fc40003fa6270 */
[----:B------:R-:W-:Y:S01]  /*1e0d0*/  I2FP.F32.S32 R10, R8 ;  /* 0x00000008000a7245 */ /* 0x000fe20000201400 */
[----:B--2---:R-:W-:Y:S01]  /*1e0e0*/  FFMA.FTZ R9, -R231, R9, R4 ;  /* 0x00000009e7097223 */ /* 0x004fe20000010104 */
[----:B------:R-:W-:Y:S01]  /*1e0f0*/  HMMA.16816.F32.BF16 R28, R20, R6, R28 ;  /* 0x00000006141c723c */ /* 0x000fe2000004181c */
[----:B------:R-:W-:Y:S02]  /*1e100*/  FMUL.FTZ R35, R35, R44 ;  /* 0x0000002c23237220 */ /* 0x000fe40000410000 */
[----:B-1----:R-:W-:Y:S02]  /*1e110*/  FFMA.FTZ R10, -R231, R10, R5 ;  /* 0x0000000ae70a7223 */ /* 0x002fe40000010105 */
[----:B------:R-:W1:Y:S03]  /*1e120*/  LDSM.16.M88.4 R4, [R0+0xb000] ;  /* 0x00b000000004783b */ /* 0x000e660000000200 */
[----:B---3--:R-:W-:Y:S01]  /*1e130*/  HMMA.16816.F32.BF16 R24, R160, R16, R24 ;  /* 0x00000010a018723c */ /* 0x008fe20000041818 */
[----:B------:R-:W-:-:S02]  /*1e140*/  FSEL R16, R9, -INF , P3 ;  /* 0xff80000009107808 */ /* 0x000fc40001800000 */
[----:B------:R-:W2:Y:S01]  /*1e150*/  MUFU.TANH R9, R35 ;  /* 0x0000002300097308 */ /* 0x000ea20000002400 */
[----:B------:R-:W-:Y:S01]  /*1e160*/  IABS R11, R177 ;  /* 0x000000b1000b7213 */ /* 0x000fe20000000000 */
[----:B------:R-:W-:Y:S01]  /*1e170*/  FMUL.FTZ R33, R33, R44 ;  /* 0x0000002c21217220 */ /* 0x000fe20000410000 */
[----:B------:R-:W-:Y:S02]  /*1e180*/  FSEL R177, R16, -INF , !P6 ;  /* 0xff80000010b17808 */ /* 0x000fe40007000000 */
[----:B------:R-:W-:Y:S02]  /*1e190*/  IABS R16, R64 ;  /* 0x0000004000107213 */ /* 0x000fe40000000000 */
[----:B------:R-:W-:Y:S01]  /*1e1a0*/  FSEL R178, R10, -INF , P5 ;  /* 0xff8000000ab27808 */ /* 0x000fe20002800000 */
[----:B------:R-:W3:Y:S02]  /*1e1b0*/  MUFU.TANH R33, R33 ;  /* 0x0000002100217308 */ /* 0x000ee40000002400 */
[----:B------:R-:W-:-:S02]  /*1e1c0*/  IMAD.MOV.U32 R10, RZ, RZ, R16 ;  /* 0x000000ffff0a7224 */ /* 0x000fc400078e0010 */
[----:B------:R-:W-:Y:S02]  /*1e1d0*/  VIADD R8, R144, 0xffffff51 ;  /* 0xffffff5190087836 */ /* 0x000fe40000000000 */
[----:B------:R-:W-:Y:S01]  /*1e1e0*/  FMUL.FTZ R28, R28, R44 ;  /* 0x0000002c1c1c7220 */ /* 0x000fe20000410000 */
[----:B------:R-:W-:Y:S01]  /*1e1f0*/  I2FP.F32.S32 R10, R10 ;  /* 0x0000000a000a7245 */ /* 0x000fe20000201400 */
[----:B------:R-:W-:Y:S01]  /*1e200*/  FMUL.FTZ R30, R30, R44 ;  /* 0x0000002c1e1e7220 */ /* 0x000fe20000410000 */
[----:B------:R-:W-:Y:S02]  /*1e210*/  FSEL R178, R178, -INF , !P4 ;  /* 0xff800000b2b27808 */ /* 0x000fe40006000000 */
[C---:B------:R-:W-:Y:S01]  /*1e220*/  ISETP.GE.AND P3, PT, R8.reuse, R240, PT ;  /* 0x000000f00800720c */ /* 0x040fe20003f66270 */
[----:B--2---:R-:W-:Y:S01]  /*1e230*/  FFMA.FTZ R10, -R231, R10, R9 ;  /* 0x0000000ae70a7223 */ /* 0x004fe20000010109 */
[C---:B------:R-:W-:Y:S01]  /*1e240*/  ISETP.GE.AND P6, PT, R8.reuse, R239, PT ;  /* 0x000000ef0800720c */ /* 0x040fe20003fc6270 */
[----:B------:R2:W-:Y:S01]  /*1e250*/  MUFU.TANH R9, R30 ;  /* 0x0000001e00097308 */ /* 0x0005e20000002400 */
[----:B------:R-:W-:-:S02]  /*1e260*/  ISETP.GE.AND P5, PT, R8, R237, PT ;  /* 0x000000ed0800720c */ /* 0x000fc40003fa6270 */
[----:B------:R-:W-:Y:S02]  /*1e270*/  ISETP.GE.AND P4, PT, R8, R238, PT ;  /* 0x000000ee0800720c */ /* 0x000fe40003f86270 */
[----:B------:R-:W-:-:S03]  /*1e280*/  I2FP.F32.S32 R11, R11 ;  /* 0x0000000b000b7245 */ /* 0x000fc60000201400 */
[----:B------:R4:W5:Y:S01]  /*1e290*/  MUFU.TANH R8, R28 ;  /* 0x0000001c00087308 */ /* 0x0009620000002400 */
[----:B------:R-:W-:Y:S01]  /*1e2a0*/  IABS R32, R67 ;  /* 0x0000004300207213 */ /* 0x000fe20000000000 */
[----:B---3--:R-:W-:Y:S01]  /*1e2b0*/  FFMA.FTZ R33, -R231, R11, R33 ;  /* 0x0000000be7217223 */ /* 0x008fe20000010121 */
[----:B------:R-:W-:Y:S01]  /*1e2c0*/  FSEL R180, R10, -INF , P4 ;  /* 0xff8000000ab47808 */ /* 0x000fe20002000000 */
[----:B------:R-:W-:-:S03]  /*1e2d0*/  VIADD R11, R144, 0xffffff58 ;  /* 0xffffff58900b7836 */ /* 0x000fc60000000000 */
[----:B------:R-:W-:Y:S01]  /*1e2e0*/  FSEL R33, R33, -INF , P3 ;  /* 0xff80000021217808 */ /* 0x000fe20001800000 */
[----:B--2---:R-:W-:Y:S01]  /*1e2f0*/  FMUL.FTZ R30, R29, R44 ;  /* 0x0000002c1d1e7220 */ /* 0x004fe20000410000 */
[----:B------:R-:W-:Y:S02]  /*1e300*/  I2FP.F32.S32 R29, R32 ;  /* 0x00000020001d7245 */ /* 0x000fe40000201400 */
[----:B----4-:R-:W-:Y:S01]  /*1e310*/  IABS R28, R176 ;  /* 0x000000b0001c7213 */ /* 0x010fe20000000000 */
[----:B------:R-:W-:-:S03]  /*1e320*/  FMUL.FTZ R31, R31, R44 ;  /* 0x0000002c1f1f7220 */ /* 0x000fc60000410000 */
[----:B------:R-:W-:Y:S01]  /*1e330*/  I2FP.F32.S32 R10, R28 ;  /* 0x0000001c000a7245 */ /* 0x000fe20000201400 */
[----:B-1----:R-:W-:Y:S01]  /*1e340*/  HMMA.16816.F32.BF16 R24, R20, R4, R24 ;  /* 0x000000041418723c */ /* 0x002fe20000041818 */
[----:B------:R-:W-:Y:S01]  /*1e350*/  FSEL R176, R33, -INF , !P6 ;  /* 0xff80000021b07808 */ /* 0x000fe20007000000 */
[C---:B-----5:R-:W-:Y:S01]  /*1e360*/  FFMA.FTZ R4, -R231.reuse, R29, R8 ;  /* 0x0000001de7047223 */ /* 0x060fe20000010108 */
[----:B------:R-:W-:Y:S01]  /*1e370*/  FSEL R180, R180, -INF , !P5 ;  /* 0xff800000b4b47808 */ /* 0x000fe20006800000 */
[----:B------:R-:W-:Y:S01]  /*1e380*/  FFMA.FTZ R5, -R231, R10, R9 ;  /* 0x0000000ae7057223 */ /* 0x000fe20000010109 */
[C---:B------:R-:W-:Y:S02]  /*1e390*/  ISETP.GE.AND P3, PT, R11.reuse, R240, PT ;  /* 0x000000f00b00720c */ /* 0x040fe40003f66270 */
[C---:B------:R-:W-:Y:S01]  /*1e3a0*/  ISETP.GE.AND P6, PT, R11.reuse, R239, PT ;  /* 0x000000ef0b00720c */ /* 0x040fe20003fc6270 */
[----:B------:R-:W-:Y:S01]  /*1e3b0*/  HMMA.16816.F32.BF16 R16, R160, R18, R172 ;  /* 0x00000012a010723c */ /* 0x000fe200000418ac */
[----:B------:R-:W-:-:S02]  /*1e3c0*/  ISETP.GE.AND P4, PT, R11, R237, PT ;  /* 0x000000ed0b00720c */ /* 0x000fc40003f86270 */
[----:B------:R-:W-:Y:S01]  /*1e3d0*/  ISETP.GE.AND P5, PT, R11, R238, PT ;  /* 0x000000ee0b00720c */ /* 0x000fe20003fa6270 */
[----:B------:R1:W2:Y:S01]  /*1e3e0*/  MUFU.TANH R28, R30 ;  /* 0x0000001e001c7308 */ /* 0x0002a20000002400 */
[----:B------:R3:W4:Y:S01]  /*1e3f0*/  LDSM.16.M88.4 R8, [R2+0xb800] ;  /* 0x00b800000208783b */ /* 0x0007220000000200 */
[----:B------:R-:W-:Y:S02]  /*1e400*/  FSEL R175, R4, -INF , P3 ;  /* 0xff80000004af7808 */ /* 0x000fe40001800000 */
[----:B------:R-:W-:Y:S01]  /*1e410*/  IABS R4, R139 ;  /* 0x0000008b00047213 */ /* 0x000fe20000000000 */
[----:B------:R-:W-:Y:S01]  /*1e420*/  VIADD R29, R144, 0xffffff59 ;  /* 0xffffff59901d7836 */ /* 0x000fe20000000000 */
[----:B------:R-:W-:Y:S02]  /*1e430*/  FSEL R179, R5, -INF , P5 ;  /* 0xff80000005b37808 */ /* 0x000fe40002800000 */
[----:B------:R-:W-:Y:S01]  /*1e440*/  I2FP.F32.S32 R4, R4 ;  /* 0x0000000400047245 */ /* 0x000fe20000201400 */
[----:B---3--:R-:W3:Y:S01]  /*1e450*/  MUFU.TANH R2, R31 ;  /* 0x0000001f00027308 */ /* 0x008ee20000002400 */
[----:B-1----:R-:W-:-:S04]  /*1e460*/  IABS R30, R66 ;  /* 0x00000042001e7213 */ /* 0x002fc80000000000 */
[----:B------:R-:W-:Y:S02]  /*1e470*/  I2FP.F32.S32 R5, R30 ;  /* 0x0000001e00057245 */ /* 0x000fe40000201400 */
[----:B------:R-:W-:Y:S02]  /*1e480*/  FSEL R175, R175, -INF , !P6 ;  /* 0xff800000afaf7808 */ /* 0x000fe40007000000 */
[----:B------:R-:W-:Y:S01]  /*1e490*/  FSEL R179, R179, -INF , !P4 ;  /* 0xff800000b3b37808 */ /* 0x000fe20006000000 */
[----:B------:R-:W-:Y:S01]  /*1e4a0*/  HMMA.16816.F32.BF16 R16, R20, R6, R16 ;  /* 0x000000061410723c */ /* 0x000fe20000041810 */
[----:B------:R-:W-:Y:S01]  /*1e4b0*/  ISETP.GE.AND P3, PT, R29, R240, PT ;  /* 0x000000f01d00720c */ /* 0x000fe20003f66270 */
[----:B--2---:R-:W-:Y:S01]  /*1e4c0*/  FFMA.FTZ R28, -R231, R5, R28 ;  /* 0x00000005e71c7223 */ /* 0x004fe2000001011c */
[C---:B------:R-:W-:Y:S02]  /*1e4d0*/  ISETP.GE.AND P6, PT, R29.reuse, R239, PT ;  /* 0x000000ef1d00720c */ /* 0x040fe40003fc6270 */
[----:B------:R-:W-:-:S02]  /*1e4e0*/  ISETP.GE.AND P5, PT, R29, R237, PT ;  /* 0x000000ed1d00720c */ /* 0x000fc40003fa6270 */
[----:B------:R-:W-:Y:S01]  /*1e4f0*/  ISETP.GE.AND P4, PT, R29, R238, PT ;  /* 0x000000ee1d00720c */ /* 0x000fe20003f86270 */
[----:B---3--:R-:W-:Y:S02]  /*1e500*/  FFMA.FTZ R29, -R231, R4, R2 ;  /* 0x00000004e71d7223 */ /* 0x008fe40000010102 */
[----:B------:R1:W2:Y:S01]  /*1e510*/  LDSM.16.M88.4 R4, [R0+0xb800] ;  /* 0x00b800000004783b */ /* 0x0002a20000000200 */
[-C--:B------:R-:W-:Y:S01]  /*1e520*/  FMUL.FTZ R24, R24, R44.reuse ;  /* 0x0000002c18187220 */ /* 0x080fe20000410000 */
[----:B------:R-:W-:Y:S01]  /*1e530*/  FSEL R28, R28, -INF , P3 ;  /* 0xff8000001c1c7808 */ /* 0x000fe20001800000 */
[----:B------:R-:W-:Y:S01]  /*1e540*/  VIADD R2, R144, 0xffffff60 ;  /* 0xffffff6090027836 */ /* 0x000fe20000000000 */
[----:B------:R-:W-:Y:S01]  /*1e550*/  FSEL R29, R29, -INF , P4 ;  /* 0xff8000001d1d7808 */ /* 0x000fe20002000000 */
[-C--:B------:R-:W-:Y:S01]  /*1e560*/  FMUL.FTZ R30, R25, R44.reuse ;  /* 0x0000002c191e7220 */ /* 0x080fe20000410000 */
[----:B----4-:R-:W-:Y:S01]  /*1e570*/  HMMA.16816.F32.BF16 R168, R160, R8, R168 ;  /* 0x00000008a0a8723c */ /* 0x010fe200000418a8 */
[----:B------:R-:W3:Y:S01]  /*1e580*/  MUFU.TANH R24, R24 ;  /* 0x0000001800187308 */ /* 0x000ee20000002400 */
[----:B------:R-:W-:Y:S01]  /*1e590*/  FSEL R174, R28, -INF , !P6 ;  /* 0xff8000001cae7808 */ /* 0x000fe20007000000 */
[-C--:B------:R-:W-:Y:S01]  /*1e5a0*/  FMUL.FTZ R27, R27, R44.reuse ;  /* 0x0000002c1b1b7220 */ /* 0x080fe20000410000 */
[-C--:B-1----:R-:W-:Y:S01]  /*1e5b0*/  FMUL.FTZ R0, R26, R44.reuse ;  /* 0x0000002c1a007220 */ /* 0x082fe20000410000 */
[----:B------:R-:W-:Y:S01]  /*1e5c0*/  FMUL.FTZ R16, R16, R44 ;  /* 0x0000002c10107220 */ /* 0x000fe20000410000 */
[----:B------:R-:W-:-:S02]  /*1e5d0*/  IABS R251, R251 ;  /* 0x000000fb00fb7213 */ /* 0x000fc40000000000 */
[----:B------:R-:W-:Y:S01]  /*1e5e0*/  HMMA.16816.F32.BF16 R12, R160, R10, R12 ;  /* 0x0000000aa00c723c */ /* 0x000fe2000004180c */
[-C--:B------:R-:W-:Y:S01]  /*1e5f0*/  FMUL.FTZ R17, R17, R44.reuse ;  /* 0x0000002c11117220 */ /* 0x080fe20000410000 */
[----:B------:R-:W-:Y:S01]  /*1e600*/  FMUL.FTZ R19, R19, R44 ;  /* 0x0000002c13137220 */ /* 0x000fe20000410000 */
[----:B------:R-:W1:Y:S01]  /*1e610*/  MUFU.TANH R0, R0 ;  /* 0x0000000000007308 */ /* 0x000e620000002400 */
[----:B------:R-:W-:Y:S01]  /*1e620*/  IABS R26, R137 ;  /* 0x00000089001a7213 */ /* 0x000fe20000000000 */
[----:B------:R-:W-:-:S04]  /*1e630*/  DEPBAR.LE SB0, 0x0 ;  /* 0x000080000000791a */ /* 0x000fc80000000000 */
[----:B------:R-:W-:Y:S02]  /*1e640*/  IABS R28, R136 ;  /* 0x00000088001c7213 */ /* 0x000fe40000000000 */
[----:B------:R-:W-:Y:S02]  /*1e650*/  FSEL R173, R29, -INF , !P5 ;  /* 0xff8000001dad7808 */ /* 0x000fe40006800000 */
[C---:B------:R-:W-:Y:S02]  /*1e660*/  ISETP.GE.AND P3, PT, R2.reuse, R240, PT ;  /* 0x000000f00200720c */ /* 0x040fe40003f66270 */
[C---:B------:R-:W-:Y:S02]  /*1e670*/  ISETP.GE.AND P6, PT, R2.reuse, R239, PT ;  /* 0x000000ef0200720c */ /* 0x040fe40003fc6270 */
[C---:B------:R-:W-:Y:S02]  /*1e680*/  ISETP.GE.AND P4, PT, R2.reuse, R237, PT ;  /* 0x000000ed0200720c */ /* 0x040fe40003f86270 */
[----:B------:R-:W-:-:S02]  /*1e690*/  ISETP.GE.AND P5, PT, R2, R238, PT ;  /* 0x000000ee0200720c */ /* 0x000fc40003fa6270 */
[----:B------:R-:W4:Y:S01]  /*1e6a0*/  MUFU.TANH R2, R30 ;  /* 0x0000001e00027308 */ /* 0x000f220000002400 */
[----:B------:R-:W-:Y:S02]  /*1e6b0*/  I2FP.F32.S32 R26, R26 ;  /* 0x0000001a001a7245 */ /* 0x000fe40000201400 */
[----:B------:R-:W-:-:S03]  /*1e6c0*/  I2FP.F32.S32 R25, R28 ;  /* 0x0000001c00197245 */ /* 0x000fc60000201400 */
[C---:B---3--:R-:W-:Y:S02]  /*1e6d0*/  FFMA.FTZ R24, -R231.reuse, R26, R24 ;  /* 0x0000001ae7187223 */ /* 0x048fe40000010118 */
[----:B-1----:R-:W-:Y:S01]  /*1e6e0*/  FFMA.FTZ R25, -R231, R25, R0 ;  /* 0x00000019e7197223 */ /* 0x002fe20000010100 */
[----:B------:R-:W-:Y:S01]  /*1e6f0*/  IABS R9, R138 ;  /* 0x0000008a00097213 */ /* 0x000fe20000000000 */
[----:B------:R-:W1:Y:S01]  /*1e700*/  MUFU.TANH R0, R27 ;  /* 0x0000001b00007308 */ /* 0x000e620000002400 */
[----:B------:R-:W-:Y:S02]  /*1e710*/  FSEL R24, R24, -INF , P3 ;  /* 0xff80000018187808 */ /* 0x000fe40001800000 */
[----:B------:R-:W-:Y:S01]  /*1e720*/  I2FP.F32.S32 R9, R9 ;  /* 0x0000000900097245 */ /* 0x000fe20000201400 */
[----:B------:R-:W-:Y:S01]  /*1e730*/  VIADD R8, R144, 0xffffff61 ;  /* 0xffffff6190087836 */ /* 0x000fe20000000000 */
[----:B------:R-:W-:Y:S02]  /*1e740*/  FSEL R25, R25, -INF , P5 ;  /* 0xff80000019197808 */ /* 0x000fe40002800000 */
[----:B------:R-:W-:Y:S01]  /*1e750*/  FSEL R165, R24, -INF , !P6 ;  /* 0xff80000018a57808 */ /* 0x000fe20007000000 */
[----:B----4-:R-:W-:Y:S01]  /*1e760*/  FFMA.FTZ R9, -R231, R9, R2 ;  /* 0x00000009e7097223 */ /* 0x010fe20000010102 */
[----:B------:R-:W-:Y:S01]  /*1e770*/  IABS R24, R143 ;  /* 0x0000008f00187213 */ /* 0x000fe20000000000 */
[----:B--2---:R-:W-:Y:S01]  /*1e780*/  HMMA.16816.F32.BF16 R168, R20, R4, R168 ;  /* 0x0000000414a8723c */ /* 0x004fe200000418a8 */
[----:B------:R-:W-:Y:S01]  /*1e790*/  FSEL R167, R25, -INF , !P4 ;  /* 0xff80000019a77808 */ /* 0x000fe20006000000 */
[----:B------:R-:W2:Y:S01]  /*1e7a0*/  MUFU.TANH R2, R16 ;  /* 0x0000001000027308 */ /* 0x000ea20000002400 */
[----:B------:R-:W-:Y:S01]  /*1e7b0*/  FMUL.FTZ R5, R18, R44 ;  /* 0x0000002c12057220 */ /* 0x000fe20000410000 */
[----:B------:R-:W-:-:S02]  /*1e7c0*/  ISETP.GE.AND P3, PT, R8, R240, PT ;  /* 0x000000f00800720c */ /* 0x000fc40003f66270 */
[C---:B------:R-:W-:Y:S02]  /*1e7d0*/  ISETP.GE.AND P6, PT, R8.reuse, R239, PT ;  /* 0x000000ef0800720c */ /* 0x040fe40003fc6270 */
[C---:B------:R-:W-:Y:S02]  /*1e7e0*/  ISETP.GE.AND P5, PT, R8.reuse, R237, PT ;  /* 0x000000ed0800720c */ /* 0x040fe40003fa6270 */
[----:B------:R-:W-:Y:S02]  /*1e7f0*/  ISETP.GE.AND P4, PT, R8, R238, PT ;  /* 0x000000ee0800720c */ /* 0x000fe40003f86270 */
[----:B------:R-:W-:Y:S01]  /*1e800*/  I2FP.F32.S32 R8, R24 ;  /* 0x0000001800087245 */ /* 0x000fe20000201400 */
[----:B------:R-:W3:Y:S04]  /*1e810*/  MUFU.TANH R5, R5 ;  /* 0x0000000500057308 */ /* 0x000ee80000002400 */
[----:B-1----:R-:W-:Y:S01]  /*1e820*/  FFMA.FTZ R0, -R231, R8, R0 ;  /* 0x00000008e7007223 */ /* 0x002fe20000010100 */
[----:B------:R-:W-:Y:S01]  /*1e830*/  IABS R8, R252 ;  /* 0x000000fc00087213 */ /* 0x000fe20000000000 */
[----:B------:R-:W-:Y:S01]  /*1e840*/  VIADD R4, R144, 0xffffff68 ;  /* 0xffffff6890047836 */ /* 0x000fe20000000000 */
[----:B------:R-:W-:-:S02]  /*1e850*/  FSEL R9, R9, -INF , P3 ;  /* 0xff80000009097808 */ /* 0x000fc40001800000 */
[----:B------:R-:W-:Y:S01]  /*1e860*/  FSEL R166, R0, -INF , P4 ;  /* 0xff80000000a67808 */ /* 0x000fe20002000000 */
[----:B------:R-:W-:Y:S01]  /*1e870*/  IMAD.MOV.U32 R0, RZ, RZ, R251 ;  /* 0x000000ffff007224 */ /* 0x000fe200078e00fb */
[----:B------:R-:W-:Y:S02]  /*1e880*/  I2FP.F32.S32 R8, R8 ;  /* 0x0000000800087245 */ /* 0x000fe40000201400 */
[----:B------:R-:W-:Y:S02]  /*1e890*/  FSEL R164, R9, -INF , !P6 ;  /* 0xff80000009a47808 */ /* 0x000fe40007000000 */
[----:B------:R-:W-:Y:S02]  /*1e8a0*/  FSEL R166, R166, -INF , !P5 ;  /* 0xff800000a6a67808 */ /* 0x000fe40006800000 */
[C---:B------:R-:W-:Y:S02]  /*1e8b0*/  ISETP.GE.AND P3, PT, R4.reuse, R240, PT ;  /* 0x000000f00400720c */ /* 0x040fe40003f66270 */
[----:B------:R-:W-:-:S02]  /*1e8c0*/  ISETP.GE.AND P6, PT, R4, R239, PT ;  /* 0x000000ef0400720c */ /* 0x000fc40003fc6270 */
[C---:B------:R-:W-:Y:S02]  /*1e8d0*/  ISETP.GE.AND P4, PT, R4.reuse, R237, PT ;  /* 0x000000ed0400720c */ /* 0x040fe40003f86270 */
[----:B------:R-:W-:Y:S01]  /*1e8e0*/  ISETP.GE.AND P5, PT, R4, R238, PT ;  /* 0x000000ee0400720c */ /* 0x000fe20003fa6270 */
[C---:B--2---:R-:W-:Y:S01]  /*1e8f0*/  FFMA.FTZ R4, -R231.reuse, R8, R2 ;  /* 0x00000008e7047223 */ /* 0x044fe20000010102 */
[----:B------:R-:W-:Y:S02]  /*1e900*/  I2FP.F32.S32 R2, R0 ;  /* 0x0000000000027245 */ /* 0x000fe40000201400 */
[----:B------:R-:W1:Y:S03]  /*1e910*/  MUFU.TANH R0, R17 ;  /* 0x0000001100007308 */ /* 0x000e660000002400 */
[----:B---3--:R-:W-:Y:S01]  /*1e920*/  FFMA.FTZ R2, -R231, R2, R5 ;  /* 0x00000002e7027223 */ /* 0x008fe20000010105 */
[----:B------:R-:W-:Y:S01]  /*1e930*/  FSEL R9, R4, -INF , P3 ;  /* 0xff80000004097808 */ /* 0x000fe20001800000 */
[----:B------:R-:W-:-:S03]  /*1e940*/  VIADD R8, R144, 0xffffff69 ;  /* 0xffffff6990087836 */ /* 0x000fc60000000000 */
[----:B------:R-:W2:Y:S01]  /*1e950*/  MUFU.TANH R4, R19 ;  /* 0x0000001300047308 */ /* 0x000ea20000002400 */
[----:B------:R-:W-:Y:S02]  /*1e960*/  FSEL R160, R2, -INF , P5 ;  /* 0xff80000002a07808 */ /* 0x000fe40002800000 */
[----:B------:R-:W-:Y:S02]  /*1e970*/  IABS R159, R159 ;  /* 0x0000009f009f7213 */ /* 0x000fe40000000000 */
[----:B------:R-:W-:Y:S01]  /*1e980*/  IABS R5, R157 ;  /* 0x0000009d00057213 */ /* 0x000fe20000000000 */
[----:B------:R-:W-:Y:S01]  /*1e990*/  FMUL.FTZ R168, R168, R44 ;  /* 0x0000002ca8a87220 */ /* 0x000fe20000410000 */
[----:B------:R-:W-:Y:S02]  /*1e9a0*/  FSEL R157, R9, -INF , !P6 ;  /* 0xff800000099d7808 */ /* 0x000fe40007000000 */
[----:B------:R-:W-:Y:S02]  /*1e9b0*/  FSEL R160, R160, -INF , !P4 ;  /* 0xff800000a0a07808 */ /* 0x000fe40006000000 */
[----:B------:R-:W-:-:S02]  /*1e9c0*/  ISETP.GE.AND P3, PT, R8, R240, PT ;  /* 0x000000f00800720c */ /* 0x000fc40003f66270 */
[C---:B------:R-:W-:Y:S02]  /*1e9d0*/  ISETP.GE.AND P6, PT, R8.reuse, R239, PT ;  /* 0x000000ef0800720c */ /* 0x040fe40003fc6270 */
[C---:B------:R-:W-:Y:S02]  /*1e9e0*/  ISETP.GE.AND P5, PT, R8.reuse, R237, PT ;  /* 0x000000ed0800720c */ /* 0x040fe40003fa6270 */
[----:B------:R-:W-:Y:S01]  /*1e9f0*/  ISETP.GE.AND P4, PT, R8, R238, PT ;  /* 0x000000ee0800720c */ /* 0x000fe20003f86270 */
[----:B------:R-:W-:Y:S01]  /*1ea00*/  IMAD.MOV.U32 R8, RZ, RZ, R159 ;  /* 0x000000ffff087224 */ /* 0x000fe200078e009f */
[----:B------:R-:W-:Y:S01]  /*1ea10*/  I2FP.F32.S32 R5, R5 ;  /* 0x0000000500057245 */ /* 0x000fe20000201400 */
[----:B------:R-:W3:Y:S01]  /*1ea20*/  MUFU.TANH R2, R168 ;  /* 0x000000a800027308 */ /* 0x000ee20000002400 */
[----:B------:R-:W-:Y:S01]  /*1ea30*/  HMMA.16816.F32.BF16 R12, R20, R6, R12 ;  /* 0x00000006140c723c */ /* 0x000fe2000004180c */
[----:B------:R-:W-:Y:S01]  /*1ea40*/  FMUL.FTZ R170, R170, R44 ;  /* 0x0000002caaaa7220 */ /* 0x000fe20000410000 */
[----:B------:R-:W-:Y:S01]  /*1ea50*/  I2FP.F32.S32 R8, R8 ;  /* 0x0000000800087245 */ /* 0x000fe20000201400 */
[----:B-1----:R-:W-:Y:S01]  /*1ea60*/  FFMA.FTZ R5, -R231, R5, R0 ;  /* 0x00000005e7057223 */ /* 0x002fe20000010100 */
[----:B------:R-:W-:-:S03]  /*1ea70*/  IABS R158, R158 ;  /* 0x0000009e009e7213 */ /* 0x000fc60000000000 */
[----:B--2---:R-:W-:Y:S01]  /*1ea80*/  FFMA.FTZ R4, -R231, R8, R4 ;  /* 0x00000008e7047223 */ /* 0x004fe20000010104 */
[----:B------:R-:W-:Y:S01]  /*1ea90*/  FSEL R5, R5, -INF , P3 ;  /* 0xff80000005057808 */ /* 0x000fe20001800000 */
[----:B------:R-:W1:Y:S01]  /*1eaa0*/  MUFU.TANH R170, R170 ;  /* 0x000000aa00aa7308 */ /* 0x000e620000002400 */
[----:B------:R-:W-:Y:S02]  /*1eab0*/  VIADD R0, R144, 0xffffff70 ;  /* 0xffffff7090007836 */ /* 0x000fe40000000000 */
[----:B------:R-:W-:Y:S01]  /*1eac0*/  FSEL R159, R5, -INF , !P6 ;  /* 0xff800000059f7808 */ /* 0x000fe20007000000 */
[----:B------:R-:W-:Y:S01]  /*1ead0*/  FMUL.FTZ R169, R169, R44 ;  /* 0x0000002ca9a97220 */ /* 0x000fe20000410000 */
[----:B------:R-:W-:Y:S02]  /*1eae0*/  FSEL R4, R4, -INF , P4 ;  /* 0xff80000004047808 */ /* 0x000fe40002000000 */
[----:B------:R-:W-:Y:S01]  /*1eaf0*/  I2FP.F32.S32 R5, R158 ;  /* 0x0000009e00057245 */ /* 0x000fe20000201400 */
[----:B------:R-:W-:Y:S01]  /*1eb00*/  FMUL.FTZ R171, R171, R44 ;  /* 0x0000002cabab7220 */ /* 0x000fe20000410000 */
[----:B------:R-:W-:-:S02]  /*1eb10*/  FSEL R158, R4, -INF , !P5 ;  /* 0xff800000049e7808 */ /* 0x000fc40006800000 */
[C---:B------:R-:W-:Y:S01]  /*1eb20*/  ISETP.GE.AND P3, PT, R0.reuse, R240, PT ;  /* 0x000000f00000720c */ /* 0x040fe20003f66270 */
[----:B---3--:R-:W-:Y:S01]  /*1eb30*/  FFMA.FTZ R2, -R231, R5, R2 ;  /* 0x00000005e7027223 */ /* 0x008fe20000010102 */
[C---:B------:R-:W-:Y:S02]  /*1eb40*/  ISETP.GE.AND P6, PT, R0.reuse, R239, PT ;  /* 0x000000ef0000720c */ /* 0x040fe40003fc6270 */
[C---:B------:R-:W-:Y:S02]  /*1eb50*/  ISETP.GE.AND P4, PT, R0.reuse, R237, PT ;  /* 0x000000ed0000720c */ /* 0x040fe40003f86270 */
[----:B------:R-:W-:Y:S01]  /*1eb60*/  ISETP.GE.AND P5, PT, R0, R238, PT ;  /* 0x000000ee0000720c */ /* 0x000fe20003fa6270 */
[----:B------:R-:W-:Y:S01]  /*1eb70*/  FMUL.FTZ R0, R12, R44 ;  /* 0x0000002c0c007220 */ /* 0x000fe20000410000 */
[----:B------:R-:W-:Y:S01]  /*1eb80*/  IABS R152, R152 ;  /* 0x0000009800987213 */ /* 0x000fe20000000000 */
[----:B------:R-:W2:Y:S01]  /*1eb90*/  MUFU.TANH R169, R169 ;  /* 0x000000a900a97308 */ /* 0x000ea20000002400 */
[----:B------:R-:W-:-:S02]  /*1eba0*/  IABS R142, R142 ;  /* 0x0000008e008e7213 */ /* 0x000fc40000000000 */
[----:B------:R-:W-:Y:S02]  /*1ebb0*/  I2FP.F32.S32 R152, R152 ;  /* 0x0000009800987245 */ /* 0x000fe40000201400 */
[----:B------:R-:W-:Y:S01]  /*1ebc0*/  FSEL R143, R2, -INF , P3 ;  /* 0xff800000028f7808 */ /* 0x000fe20001800000 */
[----:B------:R-:W-:Y:S02]  /*1ebd0*/  IMAD.MOV.U32 R2, RZ, RZ, R142 ;  /* 0x000000ffff027224 */ /* 0x000fe400078e008e */
[----:B------:R-:W3:Y:S01]  /*1ebe0*/  MUFU.TANH R171, R171 ;  /* 0x000000ab00ab7308 */ /* 0x000ee20000002400 */
[-C--:B------:R-:W-:Y:S01]  /*1ebf0*/  FMUL.FTZ R13, R13, R44.reuse ;  /* 0x0000002c0d0d7220 */ /* 0x080fe20000410000 */
[----:B------:R-:W-:Y:S01]  /*1ec00*/  FMUL.FTZ R14, R14, R44 ;  /* 0x0000002c0e0e7220 */ /* 0x000fe20000410000 */
[----:B-1----:R-:W-:Y:S01]  /*1ec10*/  FFMA.FTZ R152, -R231, R152, R170 ;  /* 0x00000098e7987223 */ /* 0x002fe200000101aa */
[----:B------:R-:W-:-:S04]  /*1ec20*/  IABS R156, R156 ;  /* 0x0000009c009c7213 */ /* 0x000fc80000000000 */
[----:B------:R-:W1:Y:S01]  /*1ec30*/  MUFU.TANH R0, R0 ;  /* 0x0000000000007308 */ /* 0x000e620000002400 */
[----:B------:R-:W-:Y:S01]  /*1ec40*/  I2FP.F32.S32 R5, R2 ;  /* 0x0000000200057245 */ /* 0x000fe20000201400 */
[----:B------:R-:W-:Y:S01]  /*1ec50*/  VIADD R4, R144, 0xffffff71 ;  /* 0xffffff7190047836 */ /* 0x000fe20000000000 */
[----:B------:R-:W-:Y:S02]  /*1ec60*/  I2FP.F32.S32 R156, R156 ;  /* 0x0000009c009c7245 */ /* 0x000fe40000201400 */
[----:B------:R-:W-:-:S03]  /*1ec70*/  FSEL R139, R152, -INF , P5 ;  /* 0xff800000988b7808 */ /* 0x000fc60002800000 */
[----:B------:R-:W4:Y:S01]  /*1ec80*/  MUFU.TANH R2, R13 ;  /* 0x0000000d00027308 */ /* 0x000f220000002400 */
[----:B------:R-:W-:Y:S01]  /*1ec90*/  IABS R151, R151 ;  /* 0x0000009700977213 */ /* 0x000fe20000000000 */
[----:B------:R-:W-:Y:S01]  /*1eca0*/  FMUL.FTZ R15, R15, R44 ;  /* 0x0000002c0f0f7220 */ /* 0x000fe20000410000 */
[----:B------:R-:W-:-:S05]  /*1ecb0*/  FSEL R143, R143, -INF , !P6 ;  /* 0xff8000008f8f7808 */ /* 0x000fca0007000000 */
[----:B------:R-:W5:Y:S01]  /*1ecc0*/  MUFU.TANH R14, R14 ;  /* 0x0000000e000e7308 */ /* 0x000f620000002400 */
[----:B------:R-:W-:Y:S01]  /*1ecd0*/  FSEL R139, R139, -INF , !P4 ;  /* 0xff8000008b8b7808 */ /* 0x000fe20006000000 */
[----:B--2---:R-:W-:Y:S01]  /*1ece0*/  FFMA.FTZ R156, -R231, R156, R169 ;  /* 0x0000009ce79c7223 */ /* 0x004fe200000101a9 */
[C---:B------:R-:W-:Y:S02]  /*1ecf0*/  ISETP.GE.AND P3, PT, R4.reuse, R240, PT ;  /* 0x000000f00400720c */ /* 0x040fe40003f66270 */
[C---:B------:R-:W-:Y:S02]  /*1ed00*/  ISETP.GE.AND P6, PT, R4.reuse, R239, PT ;  /* 0x000000ef0400720c */ /* 0x040fe40003fc6270 */
[C---:B------:R-:W-:Y:S02]  /*1ed10*/  ISETP.GE.AND P5, PT, R4.reuse, R237, PT ;  /* 0x000000ed0400720c */ /* 0x040fe40003fa6270 */
[----:B------:R-:W-:Y:S01]  /*1ed20*/  ISETP.GE.AND P4, PT, R4, R238, PT ;  /* 0x000000ee0400720c */ /* 0x000fe20003f86270 */
[----:B------:R-:W-:Y:S01]  /*1ed30*/  VIADD R4, R144, 0xffffff78 ;  /* 0xffffff7890047836 */ /* 0x000fe20000000000 */
[----:B------:R-:W-:-:S02]  /*1ed40*/  I2FP.F32.S32 R151, R151 ;  /* 0x0000009700977245 */ /* 0x000fc40000201400 */
[----:B------:R-:W-:Y:S01]  /*1ed50*/  IABS R148, R148 ;  /* 0x0000009400947213 */ /* 0x000fe20000000000 */
[C---:B---3--:R-:W-:Y:S01]  /*1ed60*/  FFMA.FTZ R5, -R231.reuse, R5, R171 ;  /* 0x00000005e7057223 */ /* 0x048fe200000101ab */
[----:B------:R-:W2:Y:S01]  /*1ed70*/  MUFU.TANH R15, R15 ;  /* 0x0000000f000f7308 */ /* 0x000ea20000002400 */
[----:B------:R-:W-:Y:S01]  /*1ed80*/  IABS R141, R141 ;  /* 0x0000008d008d7213 */ /* 0x000fe20000000000 */
[C---:B-1----:R-:W-:Y:S01]  /*1ed90*/  FFMA.FTZ R0, -R231.reuse, R151, R0 ;  /* 0x00000097e7007223 */ /* 0x042fe20000010100 */
[----:B------:R-:W-:Y:S01]  /*1eda0*/  FSEL R142, R156, -INF , P3 ;  /* 0xff8000009c8e7808 */ /* 0x000fe20001800000 */
[----:B------:R-:W-:Y:S01]  /*1edb0*/  VIADD R144, R144, 0xffffff79 ;  /* 0xffffff7990907836 */ /* 0x000fe20000000000 */
[----:B------:R-:W-:Y:S02]  /*1edc0*/  I2FP.F32.S32 R148, R148 ;  /* 0x0000009400947245 */ /* 0x000fe40000201400 */
[----:B------:R-:W-:Y:S02]  /*1edd0*/  ISETP.GE.AND P3, PT, R4, R240, PT ;  /* 0x000000f00400720c */ /* 0x000fe40003f66270 */
[----:B------:R-:W-:Y:S01]  /*1ede0*/  I2FP.F32.S32 R141, R141 ;  /* 0x0000008d008d7245 */ /* 0x000fe20000201400 */
[----:B----4-:R-:W-:Y:S01]  /*1edf0*/  FFMA.FTZ R2, -R231, R148, R2 ;  /* 0x00000094e7027223 */ /* 0x010fe20000010102 */
[----:B------:R-:W-:Y:S01]  /*1ee00*/  FSEL R5, R5, -INF , P4 ;  /* 0xff80000005057808 */ /* 0x000fe20002000000 */
[----:B------:R-:W-:Y:S01]  /*1ee10*/  VIADD R136, R45, 0xfffffffe ;  /* 0xfffffffe2d887836 */ /* 0x000fe20000000000 */
[----:B------:R-:W-:Y:S01]  /*1ee20*/  FSEL R0, R0, -INF , P3 ;  /* 0xff80000000007808 */ /* 0x000fe20001800000 */
[----:B------:R-:W-:Y:S01]  /*1ee30*/  BAR.SYNC.DEFER_BLOCKING 0x0 ;  /* 0x0000000000007b1d */ /* 0x000fe20000010000 */
[----:B------:R-:W-:Y:S01]  /*1ee40*/  ISETP.GE.AND P3, PT, R144, R240, PT ;  /* 0x000000f09000720c */ /* 0x000fe20003f66270 */
[----:B-----5:R-:W-:Y:S01]  /*1ee50*/  FFMA.FTZ R14, -R231, R141, R14 ;  /* 0x0000008de70e7223 */ /* 0x020fe2000001010e */
        /* <DEDUP_REMOVED lines=8> */
[----:B--2---:R-:W-:Y:S01]  /*1eee0*/  FFMA.FTZ R15, -R231, R140, R15 ;  /* 0x0000008ce70f7223 */ /* 0x004fe2000001010f */
[----:B------:R-:W-:Y:S02]  /*1eef0*/  FSEL R142, R142, -INF , !P6 ;  /* 0xff8000008e8e7808 */ /* 0x000fe40007000000 */
[-C--:B------:R-:W-:Y:S02]  /*1ef00*/  ISETP.GE.AND P6, PT, R4, R239.reuse, PT ;  /* 0x000000ef0400720c */ /* 0x080fe40003fc6270 */
[----:B------:R-:W-:Y:S02]  /*1ef10*/  FSEL R137, R14, -INF , !P4 ;  /* 0xff8000000e897808 */ /* 0x000fe40006000000 */
[----:B------:R-:W-:Y:S02]  /*1ef20*/  ISETP.GE.AND P4, PT, R144, R238, PT ;  /* 0x000000ee9000720c */ /* 0x000fe40003f86270 */
[----:B------:R-:W-:Y:S01]  /*1ef30*/  FSEL R141, R0, -INF , !P6 ;  /* 0xff800000008d7808 */ /* 0x000fe20007000000 */
[----:B------:R-:W-:Y:S01]  /*1ef40*/  BSSY.RECONVERGENT B1, `(.L_x_6931) ;  /* 0x00000bc000017945 */ /* 0x000fe20003800200 */
[----:B------:R-:W-:-:S02]  /*1ef50*/  ISETP.GE.AND P6, PT, R144, R239, PT ;  /* 0x000000ef9000720c */ /* 0x000fc40003fc6270 */
        /* <DEDUP_REMOVED lines=8> */
[----:B------:R-:W-:Y:S01]  /*1efe0*/  IMAD.SHL.U32 R7, R45, 0x80, RZ ;  /* 0x000000802d077824 */ /* 0x000fe200078e00ff */
[----:B------:R-:W-:-:S03]  /*1eff0*/  SHF.L.U32 R9, R136, 0x7, RZ ;  /* 0x0000000788097819 */ /* 0x000fc600000006ff */
[----:B------:R-:W-:Y:S01]  /*1f000*/  VIADD R7, R7, 0xfffffe80 ;  /* 0xfffffe8007077836 */ /* 0x000fe20000000000 */
[----:B------:R-:W-:-:S04]  /*1f010*/  IABS R4, R9 ;  /* 0x0000000900047213 */ /* 0x000fc80000000000 */
[----:B------:R-:W-:Y:S02]  /*1f020*/  IABS R0, R7 ;  /* 0x0000000700007213 */ /* 0x000fe40000000000 */
[-C--:B--2---:R-:W-:Y:S02]  /*1f030*/  IABS R5, R10.reuse ;  /* 0x0000000a00057213 */ /* 0x084fe40000000000 */
[-C--:B------:R-:W-:Y:S02]  /*1f040*/  IABS R2, R10.reuse ;  /* 0x0000000a00027213 */ /* 0x080fe40000000000 */
[----:B------:R-:W1:Y:S01]  /*1f050*/  I2F.RP R12, R5 ;  /* 0x00000005000c7306 */ /* 0x000e620000209400 */
[-C--:B------:R-:W-:Y:S02]  /*1f060*/  LOP3.LUT R9, R9, R10.reuse, RZ, 0x3c, !PT ;  /* 0x0000000a09097212 */ /* 0x080fe400078e3cff */
[----:B------:R-:W-:Y:S01]  /*1f070*/  IMAD.MOV R2, RZ, RZ, -R2 ;  /* 0x000000ffff027224 */ /* 0x000fe200078e0a02 */
[----:B------:R-:W-:-:S02]  /*1f080*/  LOP3.LUT R7, R7, R10, RZ, 0x3c, !PT ;  /* 0x0000000a07077212 */ /* 0x000fc400078e3cff */
[----:B------:R-:W-:Y:S02]  /*1f090*/  ISETP.GE.AND P4, PT, R9, RZ, PT ;  /* 0x000000ff0900720c */ /* 0x000fe40003f86270 */
        /* <DEDUP_REMOVED lines=14> */
[----:B------:R-:W-:Y:S01]  /*1f180*/  @!P3 IMAD.IADD R0, R0, 0x1, -R5 ;  /* 0x000000010000b824 */ /* 0x000fe200078e0a05 */
[----:B------:R-:W-:Y:S02]  /*1f190*/  @!P3 IADD3 R6, PT, PT, R6, 0x1, RZ ;  /* 0x000000010606b810 */ /* 0x000fe40007ffe0ff */
[----:B------:R-:W-:Y:S02]  /*1f1a0*/  ISETP.NE.AND P3, PT, R10, RZ, PT ;  /* 0x000000ff0a00720c */ /* 0x000fe40003f65270 */
[-C--:B------:R-:W-:Y:S01]  /*1f1b0*/  ISETP.GE.U32.AND P5, PT, R0, R5.reuse, PT ;  /* 0x000000050000720c */ /* 0x080fe20003fa6070 */
[----:B------:R-:W-:Y:S01]  /*1f1c0*/  @!P2 VIADD R8, R8, 0x1 ;  /* 0x000000010808a836 */ /* 0x000fe20000000000 */
[-C--:B------:R-:W-:Y:S02]  /*1f1d0*/  @!P2 IADD3 R2, PT, PT, R2, -R5.reuse, RZ ;  /* 0x800000050202a210 */ /* 0x080fe40007ffe0ff */
[----:B------:R-:W-:Y:S02]  /*1f1e0*/  ISETP.GE.AND P2, PT, R7, RZ, PT ;  /* 0x000000ff0700720c */ /* 0x000fe40003f46270 */
[----:B------:R-:W-:-:S07]  /*1f1f0*/  ISETP.GE.U32.AND P6, PT, R2, R5, PT ;  /* 0x000000050200720c */ /* 0x000fce0003fc6070 */
        /* <DEDUP_REMOVED lines=30> */
.L_x_6934:
        /* <DEDUP_REMOVED lines=8> */
.L_x_6935:
[----:B------:R-:W-:Y:S05]  /*1f460*/  BSYNC.RECONVERGENT B0 ;  /* 0x0000000000007941 */ /* 0x000fea0003800200 */
.L_x_6933:
[C---:B------:R-:W-:Y:S01]  /*1f470*/  IMAD.SHL.U32 R0, R216.reuse, 0x20, RZ ;  /* 0x00000020d8007824 */ /* 0x040fe200078e00ff */
[----:B------:R-:W-:Y:S01]  /*1f480*/  SHF.L.U64.HI R2, R216, 0x5, R217 ;  /* 0x00000005d8027819 */ /* 0x000fe200000102d9 */
[----:B------:R-:W-:Y:S02]  /*1f490*/  @!P1 IMAD.MOV.U32 R6, RZ, RZ, R221 ;  /* 0x000000ffff069224 */ /* 0x000fe400078e00dd */
[----:B------:R-:W-:Y:S01]  /*1f4a0*/  @!P1 IMAD.MOV.U32 R7, RZ, RZ, R220 ;  /* 0x000000ffff079224 */ /* 0x000fe200078e00dc */
[----:B------:R-:W-:-:S04]  /*1f4b0*/  IADD3 R4, P2, PT, R0, R221, RZ ;  /* 0x000000dd00047210 */ /* 0x000fc80007f5e0ff */
[----:B------:R-:W-:Y:S01]  /*1f4c0*/  @!PT LDS RZ, [RZ] ;  /* 0x00000000fffff984 */ /* 0x000fe20000000800 */
[----:B------:R-:W-:Y:S01]  /*1f4d0*/  @!PT LDS RZ, [RZ] ;  /* 0x00000000fffff984 */ /* 0x000fe20000000800 */
[----:B------:R-:W-:Y:S01]  /*1f4e0*/  @!PT LDS RZ, [RZ] ;  /* 0x00000000fffff984 */ /* 0x000fe20000000800 */
[----:B------:R1:W-:Y:S01]  /*1f4f0*/  @!P1 LDGSTS.E.BYPASS.LTC128B.128 [R245+0x4000], desc[UR10][R6.64] ;  /* 0x0400000006f59fae */ /* 0x0003e2000b981a0a */
[----:B------:R-:W-:Y:S02]  /*1f500*/  IADD3.X R5, PT, PT, R2, R220, RZ, P2, !PT ;  /* 0x000000dc02057210 */ /* 0x000fe400017fe4ff */
[----:B------:R-:W-:Y:S01]  /*1f510*/  IADD3 R8, P2, PT, R4, R0, RZ ;  /* 0x0000000004087210 */ /* 0x000fe20007f5e0ff */
[----:B------:R2:W-:Y:S03]  /*1f520*/  @P1 STS.128 [R245+0x4000], RZ ;  /* 0x004000fff5001388 */ /* 0x0005e60000000c00 */
[----:B------:R-:W-:Y:S01]  /*1f530*/  IADD3.X R9, PT, PT, R5, R2, RZ, P2, !PT ;  /* 0x0000000205097210 */ /* 0x000fe200017fe4ff */
        /* <DEDUP_REMOVED lines=25> */
[----:B------:R-:W-:Y:S02]  /*1f6d0*/  IMAD.X R11, R7, 0x1, R2, P2 ;  /* 0x00000001070b7824 */ /* 0x000fe400010e0602 */
[----:B---3--:R-:W-:Y:S01]  /*1f6e0*/  @!P0 IMAD.MOV.U32 R4, RZ, RZ, R8 ;  /* 0x000000ffff048224 */ /* 0x008fe200078e0008 */
[----:B------:R-:W-:-:S05]  /*1f6f0*/  @!P0 MOV R5, R9 ;  /* 0x0000000900058202 */ /* 0x000fca0000000f00 */
        /* <DEDUP_REMOVED lines=64> */
.L_x_6932:
[----:B------:R-:W-:Y:S05]  /*1fb00*/  BSYNC.RECONVERGENT B1 ;  /* 0x0000000000017941 */ /* 0x000fea0003800200 */
.L_x_6931:
[----:B------:R-:W3:Y:S01]  /*1fb10*/  LD.E R152, desc[UR10][R132.64+0xdc] ;  /* 0x0000dc0a84987980 */ /* 0x000ee2000c101900 */
[----:B------:R-:W-:Y:S02]  /*1fb20*/  FMNMX3.FTZ R0, R3, R147, R146, !PT ;  /* 0x0000009303007276 */ /* 0x000fe40007810092 */
[----:B------:R-:W-:Y:S01]  /*1fb30*/  FMNMX3.FTZ R2, R134, R154, R150, !PT ;  /* 0x0000009a86027276 */ /* 0x000fe20007810096 */
[----:B------:R-:W-:Y:S01]  /*1fb40*/  LDSM.16.MT88.4 R12, [R196+0xc000] ;  /* 0x00c00000c40c783b */ /* 0x000fe20000004200 */
[----:B------:R-:W-:Y:S02]  /*1fb50*/  FMNMX3.FTZ R0, R0, R145, R155, !PT ;  /* 0x0000009100007276 */ /* 0x000fe4000781009b */
[----:B------:R-:W-:Y:S01]  /*1fb60*/  FMNMX3.FTZ R2, R2, R149, R153, !PT ;  /* 0x0000009502027276 */ /* 0x000fe20007810099 */
[----:B------:R-:W-:Y:S01]  /*1fb70*/  LDSM.16.MT88.4 R20, [R47+0xc000] ;  /* 0x00c000002f14783b */ /* 0x000fe20000004200 */
[----:B------:R-:W-:Y:S02]  /*1fb80*/  FMNMX3.FTZ R0, R0, R250, R248, !PT ;  /* 0x000000fa00007276 */ /* 0x000fe400078100f8 */
[----:B------:R-:W-:Y:S01]  /*1fb90*/  FMNMX3.FTZ R2, R2, R243, R242, !PT ;  /* 0x000000f302027276 */ /* 0x000fe200078100f2 */
[----:B------:R-:W-:Y:S01]  /*1fba0*/  LDSM.16.MT88.4 R48, [R196+0x10000] ;  /* 0x01000000c430783b */ /* 0x000fe20000004200 */
[----:B------:R-:W-:-:S02]  /*1fbb0*/  FMNMX3.FTZ R0, R0, R249, R244, !PT ;  /* 0x000000f900007276 */ /* 0x000fc400078100f4 */
[----:B------:R-:W-:Y:S01]  /*1fbc0*/  FMNMX3.FTZ R2, R2, R241, R214, !PT ;  /* 0x000000f102027276 */ /* 0x000fe200078100d6 */
[----:B------:R-:W-:Y:S01]  /*1fbd0*/  LDSM.16.MT88.4 R56, [R47+0x10000] ;  /* 0x010000002f38783b */ /* 0x000fe20000004200 */
        /* <DEDUP_REMOVED lines=24> */
[----:B------:R-:W-:Y:S01]  /*1fd60*/  IADD3 R16, PT, PT, R196, 0xc000, RZ ;  /* 0x0000c000c4107810 */ /* 0x000fe20007ffe0ff */
[----:B--2---:R-:W1:Y:S04]  /*1fd70*/  SHFL.BFLY PT, R5, R0, 0x2, 0x1f ;  /* 0x0c401f0000057f89 */ /* 0x004e6800000e0000 */
[----:B------:R-:W2:Y:S01]  /*1fd80*/  SHFL.BFLY PT, R4, R2, 0x2, 0x1f ;  /* 0x0c401f0002047f89 */ /* 0x000ea200000e0000 */
[----:B-1----:R-:W-:Y:S02]  /*1fd90*/  FMNMX.FTZ R5, R0, R5, !PT ;  /* 0x0000000500057209 */ /* 0x002fe40007810000 */
[----:B--2---:R-:W-:-:S03]  /*1fda0*/  FMNMX.FTZ R4, R2, R4, !PT ;  /* 0x0000000402047209 */ /* 0x004fc60007810000 */
[----:B------:R-:W1:Y:S04]  /*1fdb0*/  SHFL.BFLY PT, R0, R5, 0x1, 0x1f ;  /* 0x0c201f0005007f89 */ /* 0x000e6800000e0000 */
[----:B------:R-:W2:Y:S01]  /*1fdc0*/  SHFL.BFLY PT, R2, R4, 0x1, 0x1f ;  /* 0x0c201f0004027f89 */ /* 0x000ea200000e0000 */
[----:B-1----:R-:W-:-:S04]  /*1fdd0*/  FMNMX.FTZ R0, R5, R0, !PT ;  /* 0x0000000005007209 */ /* 0x002fc80007810000 */
[----:B------:R-:W-:Y:S02]  /*1fde0*/  FSETP.NEU.FTZ.AND P0, PT, R0, -INF , PT ;  /* 0xff8000000000780b */ /* 0x000fe40003f1d000 */
[----:B--2---:R-:W-:Y:S02]  /*1fdf0*/  FMNMX.FTZ R2, R4, R2, !PT ;  /* 0x0000000204027209 */ /* 0x004fe40007810000 */
[----:B------:R-:W-:Y:S02]  /*1fe00*/  FSEL R4, R0, RZ, P0 ;  /* 0x000000ff00047208 */ /* 0x000fe40000000000 */
[----:B------:R-:W-:-:S03]  /*1fe10*/  FSETP.NEU.FTZ.AND P1, PT, R2, -INF , PT ;  /* 0xff8000000200780b */ /* 0x000fc60003f3d000 */
[----:B------:R-:W-:Y:S01]  /*1fe20*/  FADD.FTZ R4, R3, -R4 ;  /* 0x8000000403047221 */ /* 0x000fe20000010000 */
[----:B------:R-:W-:-:S05]  /*1fe30*/  FSEL R5, R2, RZ, P1 ;  /* 0x000000ff02057208 */ /* 0x000fca0000800000 */
[----:B------:R-:W-:Y:S01]  /*1fe40*/  FADD.FTZ R5, R134, -R5 ;  /* 0x8000000586057221 */ /* 0x000fe20000010000 */
[C---:B---3--:R-:W-:Y:S01]  /*1fe50*/  FMUL.FTZ R148, R152.reuse, R0 ;  /* 0x0000000098947220 */ /* 0x048fe20000410000 */
[C---:B------:R-:W-:Y:S01]  /*1fe60*/  FMUL.FTZ R151, R152.reuse, R2 ;  /* 0x0000000298977220 */ /* 0x040fe20000410000 */
[C---:B------:R-:W-:Y:S01]  /*1fe70*/  FMUL.FTZ R4, R152.reuse, R4 ;  /* 0x0000000498047220 */ /* 0x040fe20000410000 */
[----:B------:R-:W-:Y:S02]  /*1fe80*/  FMUL.FTZ R5, R152, R5 ;  /* 0x0000000598057220 */ /* 0x000fe40000410000 */
[----:B------:R-:W-:Y:S02]  /*1fe90*/  FSEL R148, R148, RZ, P0 ;  /* 0x000000ff94947208 */ /* 0x000fe40000000000 */
[----:B------:R-:W-:Y:S02]  /*1fea0*/  ISETP.NE.AND P0, PT, R192, RZ, PT ;  /* 0x000000ffc000720c */ /* 0x000fe40003f05270 */
[----:B------:R-:W-:Y:S01]  /*1feb0*/  FSEL R151, R151, RZ, P1 ;  /* 0x000000ff97977208 */ /* 0x000fe20000800000 */
[-CC-:B------:R-:W-:Y:S01]  /*1fec0*/  FFMA.FTZ R144, R155, R152.reuse, -R148.reuse ;  /* 0x000000989b907223 */ /* 0x180fe20000010894 */
[----:B------:R-:W-:Y:S01]  /*1fed0*/  IADD3 R155, PT, PT, R196, 0xc040, RZ ;  /* 0x0000c040c49b7810 */ /* 0x000fe20007ffe0ff */
        /* <DEDUP_REMOVED lines=8> */
[----:B------:R-:W-:Y:S01]  /*1ff60*/  @P0 IADD3 R155, PT, PT, R16, -0x40, RZ ;  /* 0xffffffc0109b0810 */ /* 0x000fe20007ffe0ff */
[-CC-:B------:R-:W-:Y:S01]  /*1ff70*/  FFMA.FTZ R162, R207, R152.reuse, -R148.reuse ;  /* 0x00000098cfa27223 */ /* 0x180fe20000010894 */
[-CC-:B------:R-:W-:Y:S01]  /*1ff80*/  FFMA.FTZ R161, R212, R152.reuse, -R148.reuse ;  /* 0x00000098d4a17223 */ /* 0x180fe20000010894 */
[----:B------:R-:W-:Y:S01]  /*1ff90*/  MUFU.EX2 R134, R153 ;  /* 0x0000009900867308 */ /* 0x000fe20000000800 */
[----:B------:R-:W-:Y:S01]  /*1ffa0*/  IADD3 R156, PT, PT, R193, R155, RZ ;  /* 0x0000009bc19c7210 */ /* 0x000fe20007ffe0ff */
[----:B------:R-:W-:Y:S01]  /*1ffb0*/  LDSM.16.MT88.4 R28, [R155] ;  /* 0x000000009b1c783b */ /* 0x000fe20000004200 */
[-CC-:B------:R-:W-:Y:S01]  /*1ffc0*/  FFMA.FTZ R163, R213, R152.reuse, -R148.reuse ;  /* 0x00000098d5a37223 */ /* 0x180fe20000010894 */
[----:B------:R-:W1:Y:S01]  /*1ffd0*/  MUFU.EX2 R153, R4 ;  /* 0x0000000400997308 */ /* 0x000e620000000800 */
[-CC-:B------:R-:W-:Y:S01]  /*1ffe0*/  FFMA.FTZ R169, R204, R152.reuse, -R151.reuse ;  /* 0x00000098cca97223 */ /* 0x180fe20000010897 */
[----:B------:R-:W2:Y:S01]  /*1fff0*/  LDSM.16.MT88.4 R36, [R156] ;  /* 0x000000009c24783b */ /* 0x000ea20000004200 */
[-CC-:B------:R-:W-:Y:S01]  /*20000*/  FFMA.FTZ R168, R205, R152.reuse, -R151.reuse ;  /* 0x00000098cda87223 */ /* 0x180fe20000010897 */
[----:B------:R-:W3:Y:S01]  /*20010*/  MUFU.EX2 R154, R5 ;  /* 0x00000005009a7308 */ /* 0x000ee20000000800 */
[-CC-:B------:R-:W-:Y:S01]  /*20020*/  FFMA.FTZ R172, R206, R152.reuse, -R151.reuse ;  /* 0x00000098ceac7223 */ /* 0x180fe20000010897 */
[----:B------:R-:W4:Y:S01]  /*20030*/  LDSM.16.MT88.4 R64, [R155+0x4000] ;  /* 0x004000009b40783b */ /* 0x000f220000004200 */
[-CC-:B------:R-:W-:Y:S01]  /*20040*/  FFMA.FTZ R171, R203, R152.reuse, -R151.reuse ;  /* 0x00000098cbab7223 */ /* 0x180fe20000010897 */
[----:B------:R-:W-:Y:S01]  /*20050*/  MUFU.EX2 R147, R147 ;  /* 0x0000009300937308 */ /* 0x000fe20000000800 */
[-CC-:B------:R-:W-:Y:S01]  /*20060*/  FFMA.FTZ R170, R202, R152.reuse, -R148.reuse ;  /* 0x00000098caaa7223 */ /* 0x180fe20000010894 */
[-CC-:B------:R-:W-:Y:S01]  /*20070*/  FFMA.FTZ R193, R197, R152.reuse, -R151.reuse ;  /* 0x00000098c5c17223 */ /* 0x180fe20000010897 */
[-CC-:B------:R-:W-:Y:S01]  /*20080*/  FFMA.FTZ R197, R199, R152.reuse, -R151.reuse ;  /* 0x00000098c7c57223 */ /* 0x180fe20000010897 */
[----:B------:R-:W5:Y:S01]  /*20090*/  MUFU.EX2 R146, R146 ;  /* 0x0000009200927308 */ /* 0x000f620000000800 */
[--C-:B------:R-:W-:Y:S01]  /*200a0*/  FFMA.FTZ R188, R188, R152, -R148.reuse ;  /* 0x00000098bcbc7223 */ /* 0x100fe20000010894 */
[-C--:B-1----:R-:W-:Y:S01]  /*200b0*/  FMUL.FTZ R54, R90, R153.reuse ;  /* 0x000000995a367220 */ /* 0x082fe20000410000 */
[-C--:B------:R-:W-:Y:S01]  /*200c0*/  FMUL.FTZ R55, R91, R153.reuse ;  /* 0x000000995b377220 */ /* 0x080fe20000410000 */
[----:B------:R-:W-:Y:S01]  /*200d0*/  MUFU.EX2 R145, R145 ;  /* 0x0000009100917308 */ /* 0x000fe20000000800 */
[-C--:B------:R-:W-:Y:S01]  /*200e0*/  FMUL.FTZ R34, R106, R153.reuse ;  /* 0x000000996a227220 */ /* 0x080fe20000410000 */
[-C--:B---3--:R-:W-:Y:S01]  /*200f0*/  FMUL.FTZ R52, R88, R154.reuse ;  /* 0x0000009a58347220 */ /* 0x088fe20000410000 */
[-C--:B------:R-:W-:Y:S01]  /*20100*/  FMUL.FTZ R53, R89, R154.reuse ;  /* 0x0000009a59357220 */ /* 0x080fe20000410000 */
[----:B------:R-:W-:Y:S01]  /*20110*/  MUFU.EX2 R144, R144 ;  /* 0x0000009000907308 */ /* 0x000fe20000000800 */
[----:B------:R-:W-:Y:S01]  /*20120*/  FMUL.FTZ R35, R107, R153 ;  /* 0x000000996b237220 */ /* 0x000fe20000410000 */
[-C--:B------:R-:W-:Y:S01]  /*20130*/  FMUL.FTZ R32, R104, R154.reuse ;  /* 0x0000009a68207220 */ /* 0x080fe20000410000 */
[-C--:B------:R-:W-:Y:S01]  /*20140*/  FMUL.FTZ R33, R105, R154.reuse ;  /* 0x0000009a69217220 */ /* 0x080fe20000410000 */
[----:B------:R-:W1:Y:S01]  /*20150*/  MUFU.EX2 R149, R7 ;  /* 0x0000000700957308 */ /* 0x000e620000000800 */
[----:B------:R-:W3:Y:S01]  /*20160*/  LDSM.16.MT88.4 R88, [R156+0x4000] ;  /* 0x004000009c58783b */ /* 0x000ee20000004200 */
[----:B-----5:R-:W-:Y:S01]  /*20170*/  F2FP.BF16.F32.PACK_AB R5, R146, R147 ;  /* 0x000000939205723e */ /* 0x020fe200000010ff */
[-C--:B------:R-:W-:Y:S01]  /*20180*/  FMUL.FTZ R102, R102, R153.reuse ;  /* 0x0000009966667220 */ /* 0x080fe20000410000 */
[----:B------:R-:W5:Y:S01]  /*20190*/  MUFU.EX2 R3, R6 ;  /* 0x0000000600037308 */ /* 0x000f620000000800 */
        /* <DEDUP_REMOVED lines=9> */
[----:B-1----:R-:W-:Y:S01]  /*20230*/  F2FP.BF16.F32.PACK_AB R4, R149, R150 ;  /* 0x000000969504723e */ /* 0x002fe200000010ff */
[-C--:B------:R-:W-:Y:S01]  /*20240*/  FMUL.FTZ R108, R108, R154.reuse ;  /* 0x0000009a6c6c7220 */ /* 0x080fe20000410000 */
[----:B------:R-:W-:Y:S01]  /*20250*/  F2FP.BF16.F32.PACK_AB R7, R144, R145 ;  /* 0x000000919007723e */ /* 0x000fe200000010ff */
[-C--:B------:R-:W-:Y:S01]  /*20260*/  FMUL.FTZ R109, R109, R154.reuse ;  /* 0x0000009a6d6d7220 */ /* 0x080fe20000410000 */
[----:B-----5:R-:W-:Y:S01]  /*20270*/  F2FP.BF16.F32.PACK_AB R6, R134, R3 ;  /* 0x000000038606723e */ /* 0x020fe200000010ff */
[-C--:B------:R-:W-:Y:S01]  /*20280*/  FMUL.FTZ R10, R130, R153.reuse ;  /* 0x00000099820a7220 */ /* 0x080fe20000410000 */
[-C--:B------:R-:W-:Y:S01]  /*20290*/  FMUL.FTZ R11, R131, R153.reuse ;  /* 0x00000099830b7220 */ /* 0x080fe20000410000 */
[-C--:B------:R-:W-:Y:S01]  /*202a0*/  FMUL.FTZ R8, R128, R154.reuse ;  /* 0x0000009a80087220 */ /* 0x080fe20000410000 */
[-C--:B------:R-:W-:Y:S01]  /*202b0*/  FMUL.FTZ R9, R129, R154.reuse ;  /* 0x0000009a81097220 */ /* 0x080fe20000410000 */
[-C--:B------:R-:W-:Y:S01]  /*202c0*/  FMUL.FTZ R126, R126, R153.reuse ;  /* 0x000000997e7e7220 */ /* 0x080fe20000410000 */
[-C--:B------:R-:W-:Y:S01]  /*202d0*/  FMUL.FTZ R127, R127, R153.reuse ;  /* 0x000000997f7f7220 */ /* 0x080fe20000410000 */
[C---:B--2---:R-:W-:Y:S01]  /*202e0*/  HMMA.16816.F32.BF16 R32, R4.reuse, R36, R32 ;  /* 0x000000240420723c */ /* 0x044fe20000041820 */
[-C--:B------:R-:W-:Y:S01]  /*202f0*/  FMUL.FTZ R124, R124, R154.reuse ;  /* 0x0000009a7c7c7220 */ /* 0x080fe20000410000 */
[----:B------:R-:W-:Y:S01]  /*20300*/  FMUL.FTZ R125, R125, R154 ;  /* 0x0000009a7d7d7220 */ /* 0x000fe20000410000 */
[-CC-:B------:R-:W-:Y:S01]  /*20310*/  FFMA.FTZ R114, R243, R152.reuse, -R151.reuse ;  /* 0x00000098f3727223 */ /* 0x180fe20000010897 */
[-CC-:B------:R-:W-:Y:S01]  /*20320*/  FFMA.FTZ R115, R242, R152.reuse, -R151.reuse ;  /* 0x00000098f2737223 */ /* 0x180fe20000010897 */
[-CC-:B------:R-:W-:Y:S01]  /*20330*/  FFMA.FTZ R113, R241, R152.reuse, -R151.reuse ;  /* 0x00000098f1717223 */ /* 0x180fe20000010897 */
[--C-:B------:R-:W-:Y:S01]  /*20340*/  FFMA.FTZ R112, R214, R152, -R151.reuse ;  /* 0x00000098d6707223 */ /* 0x100fe20000010897 */
[-C--:B------:R-:W-:Y:S01]  /*20350*/  FMUL.FTZ R62, R82, R153.reuse ;  /* 0x00000099523e7220 */ /* 0x080fe20000410000 */
[C---:B------:R-:W-:Y:S01]  /*20360*/  HMMA.16816.F32.BF16 R36, R4.reuse, R38, R100 ;  /* 0x000000260424723c */ /* 0x040fe20000041864 */
[----:B------:R-:W1:Y:S01]  /*20370*/  LDSM.16.MT88.4 R100, [R196+0xc800] ;  /* 0x00c80000c464783b */ /* 0x000e620000004200 */
[----:B------:R-:W-:Y:S01]  /*20380*/  MUFU.EX2 R114, R114 ;  /* 0x0000007200727308 */ /* 0x000fe20000000800 */
[-C--:B------:R-:W-:Y:S01]  /*20390*/  FMUL.FTZ R63, R83, R153.reuse ;  /* 0x00000099533f7220 */ /* 0x080fe20000410000 */
[-C--:B------:R-:W-:Y:S01]  /*203a0*/  FMUL.FTZ R60, R80, R154.reuse ;  /* 0x0000009a503c7220 */ /* 0x080fe20000410000 */
[-C--:B------:R-:W-:Y:S01]  /*203b0*/  FMUL.FTZ R61, R81, R154.reuse ;  /* 0x0000009a513d7220 */ /* 0x080fe20000410000 */
[----:B------:R-:W-:Y:S01]  /*203c0*/  MUFU.EX2 R115, R115 ;  /* 0x0000007300737308 */ /* 0x000fe20000000800 */
[-C--:B------:R-:W-:Y:S01]  /*203d0*/  FMUL.FTZ R106, R70, R153.reuse ;  /* 0x00000099466a7220 */ /* 0x080fe20000410000 */
[C---:B------:R-:W-:Y:S01]  /*203e0*/  HMMA.16816.F32.BF16 R24, R4.reuse, R28, R24 ;  /* 0x0000001c0418723c */ /* 0x040fe20000041818 */
[-C--:B------:R-:W-:Y:S01]  /*203f0*/  FMUL.FTZ R107, R71, R153.reuse ;  /* 0x00000099476b7220 */ /* 0x080fe20000410000 */
[----:B------:R-:W-:Y:S01]  /*20400*/  MUFU.EX2 R113, R113 ;  /* 0x0000007100717308 */ /* 0x000fe20000000800 */
[-C--:B------:R-:W-:Y:S01]  /*20410*/  FMUL.FTZ R104, R68, R154.reuse ;  /* 0x0000009a44687220 */ /* 0x080fe20000410000 */
[----:B------:R-:W-:Y:S01]  /*20420*/  FMUL.FTZ R105, R69, R154 ;  /* 0x0000009a45697220 */ /* 0x000fe20000410000 */
[-C--:B------:R-:W-:Y:S01]  /*20430*/  FMUL.FTZ R78, R78, R153.reuse ;  /* 0x000000994e4e7220 */ /* 0x080fe20000410000 */
[----:B------:R-:W-:Y:S01]  /*20440*/  MUFU.EX2 R112, R112 ;  /* 0x0000007000707308 */ /* 0x000fe20000000800 */
[-C--:B------:R-:W-:Y:S01]  /*20450*/  FMUL.FTZ R79, R79, R153.reuse ;  /* 0x000000994f4f7220 */ /* 0x080fe20000410000 */
[C---:B------:R-:W-:Y:S01]  /*20460*/  HMMA.16816.F32.BF16 R28, R4.reuse, R30, R108 ;  /* 0x0000001e041c723c */ /* 0x040fe2000004186c */
[-CC-:B------:R-:W-:Y:S01]  /*20470*/  FFMA.FTZ R111, R250, R152.reuse, -R148.reuse ;  /* 0x00000098fa6f7223 */ /* 0x180fe20000010894 */
[-CC-:B------:R-:W-:Y:S01]  /*20480*/  FFMA.FTZ R110, R248, R152.reuse, -R148.reuse ;  /* 0x00000098f86e7223 */ /* 0x180fe20000010894 */
[-CC-:B------:R-:W-:Y:S01]  /*20490*/  FFMA.FTZ R109, R249, R152.reuse, -R148.reuse ;  /* 0x00000098f96d7223 */ /* 0x180fe20000010894 */
[--C-:B------:R-:W-:Y:S01]  /*204a0*/  FFMA.FTZ R108, R244, R152, -R148.reuse ;  /* 0x00000098f46c7223 */ /* 0x100fe20000010894 */
[-C--:B------:R-:W-:Y:S01]  /*204b0*/  FMUL.FTZ R76, R76, R154.reuse ;  /* 0x0000009a4c4c7220 */ /* 0x080fe20000410000 */
[-C--:B------:R-:W-:Y:S01]  /*204c0*/  FMUL.FTZ R77, R77, R154.reuse ;  /* 0x0000009a4d4d7220 */ /* 0x080fe20000410000 */
[----:B------:R-:W2:Y:S01]  /*204d0*/  MUFU.EX2 R111, R111 ;  /* 0x0000006f006f7308 */ /* 0x000ea20000000800 */
[C---:B------:R-:W-:Y:S01]  /*204e0*/  HMMA.16816.F32.BF16 R8, R4.reuse, R12, R8 ;  /* 0x0000000c0408723c */ /* 0x040fe20000041808 */
[----:B------:R-:W5:Y:S01]  /*204f0*/  LDSM.16.MT88.4 R68, [R155+0x4800] ;  /* 0x004800009b44783b */ /* 0x000f620000004200 */
[-C--:B------:R-:W-:Y:S01]  /*20500*/  FMUL.FTZ R18, R122, R153.reuse ;  /* 0x000000997a127220 */ /* 0x080fe20000410000 */
[----:B------:R-:W1:Y:S01]  /*20510*/  MUFU.EX2 R110, R110 ;  /* 0x0000006e006e7308 */ /* 0x000e620000000800 */
[-C--:B------:R-:W-:Y:S01]  /*20520*/  FMUL.FTZ R19, R123, R153.reuse ;  /* 0x000000997b137220 */ /* 0x080fe20000410000 */
[-C--:B------:R-:W-:Y:S01]  /*20530*/  FMUL.FTZ R16, R120, R154.reuse ;  /* 0x0000009a78107220 */ /* 0x080fe20000410000 */
[-C--:B------:R-:W-:Y:S01]  /*20540*/  FMUL.FTZ R17, R121, R154.reuse ;  /* 0x0000009a79117220 */ /* 0x080fe20000410000 */
[----:B------:R-:W-:Y:S01]  /*20550*/  MUFU.EX2 R109, R109 ;  /* 0x0000006d006d7308 */ /* 0x000fe20000000800 */
[C---:B------:R-:W-:Y:S01]  /*20560*/  HMMA.16816.F32.BF16 R12, R4.reuse, R14, R124 ;  /* 0x0000000e040c723c */ /* 0x040fe2000004187c */
[-C--:B------:R-:W-:Y:S01]  /*20570*/  FMUL.FTZ R42, R98, R153.reuse ;  /* 0x00000099622a7220 */ /* 0x080fe20000410000 */
[-C--:B------:R-:W-:Y:S01]  /*20580*/  FMUL.FTZ R43, R99, R153.reuse ;  /* 0x00000099632b7220 */ /* 0x080fe20000410000 */
[----:B------:R-:W1:Y:S01]  /*20590*/  MUFU.EX2 R108, R108 ;  /* 0x0000006c006c7308 */ /* 0x000e620000000800 */
        /* <DEDUP_REMOVED lines=18> */
[C---:B----4-:R-:W-:Y:S01]  /*206c0*/  HMMA.16816.F32.BF16 R60, R4.reuse, R64, R60 ;  /* 0x00000040043c723c */ /* 0x050fe2000004183c */
[----:B------:R-:W-:Y:S01]  /*206d0*/  LDSM.16.MT88.4 R96, [R47+0xc800] ;  /* 0x00c800002f60783b */ /* 0x000fe20000004200 */
[----:B------:R-:W4:Y:S01]  /*206e0*/  MUFU.EX2 R162, R162 ;  /* 0x000000a200a27308 */ /* 0x000f220000000800 */
[-CC-:B------:R-:W-:Y:S01]  /*206f0*/  FFMA.FTZ R191, R191, R152.reuse, -R148.reuse ;  /* 0x00000098bfbf7223 */ /* 0x180fe20000010894 */
[-CC-:B------:R-:W-:Y:S01]  /*20700*/  FFMA.FTZ R192, R189, R152.reuse, -R151.reuse ;  /* 0x00000098bdc07223 */ /* 0x180fe20000010897 */
[----:B------:R-:W-:Y:S01]  /*20710*/  LDSM.16.MT88.4 R80, [R156+0x800] ;  /* 0x000800009c50783b */ /* 0x000fe20000004200 */
[----:B------:R-:W-:Y:S01]  /*20720*/  MUFU.EX2 R161, R161 ;  /* 0x000000a100a17308 */ /* 0x000fe20000000800 */
[-C--:B------:R-:W-:Y:S01]  /*20730*/  FFMA.FTZ R198, R198, R152.reuse, -R151 ;  /* 0x00000098c6c67223 */ /* 0x080fe20000010897 */
[C---:B------:R-:W-:Y:S01]  /*20740*/  HMMA.16816.F32.BF16 R64, R4.reuse, R66, R76 ;  /* 0x000000420440723c */ /* 0x040fe2000004184c */
[----:B------:R-:W5:Y:S01]  /*20750*/  LDSM.16.MT88.4 R76, [R196+0x10800] ;  /* 0x01080000c44c783b */ /* 0x000f620000004200 */
[----:B------:R-:W-:Y:S01]  /*20760*/  MUFU.EX2 R163, R163 ;  /* 0x000000a300a37308 */ /* 0x000fe20000000800 */
[-CC-:B------:R-:W-:Y:S01]  /*20770*/  FFMA.FTZ R199, R200, R152.reuse, -R148.reuse ;  /* 0x00000098c8c77223 */ /* 0x180fe20000010894 */
[-CC-:B------:R-:W-:Y:S01]  /*20780*/  FFMA.FTZ R201, R201, R152.reuse, -R148.reuse ;  /* 0x00000098c9c97223 */ /* 0x180fe20000010894 */
[-CC-:B------:R-:W-:Y:S01]  /*20790*/  FFMA.FTZ R190, R190, R152.reuse, -R148.reuse ;  /* 0x00000098bebe7223 */ /* 0x180fe20000010894 */
[----:B------:R-:W4:Y:S01]  /*207a0*/  MUFU.EX2 R169, R169 ;  /* 0x000000a900a97308 */ /* 0x000f220000000800 */
[-CC-:B------:R-:W-:Y:S01]  /*207b0*/  FFMA.FTZ R184, R184, R152.reuse, -R148.reuse ;  /* 0x00000098b8b87223 */ /* 0x180fe20000010894 */
[C---:B------:R-:W-:Y:S01]  /*207c0*/  HMMA.16816.F32.BF16 R16, R4.reuse, R20, R16 ;  /* 0x000000140410723c */ /* 0x040fe20000041810 */
[-CC-:B------:R-:W-:Y:S01]  /*207d0*/  FFMA.FTZ R187, R187, R152.reuse, -R148.reuse ;  /* 0x00000098bbbb7223 */ /* 0x180fe20000010894 */
[----:B------:R-:W5:Y:S01]  /*207e0*/  MUFU.EX2 R168, R168 ;  /* 0x000000a800a87308 */ /* 0x000f620000000800 */
[-CC-:B------:R-:W-:Y:S01]  /*207f0*/  FFMA.FTZ R182, R182, R152.reuse, -R148.reuse ;  /* 0x00000098b6b67223 */ /* 0x180fe20000010894 */
[-CC-:B------:R-:W-:Y:S01]  /*20800*/  FFMA.FTZ R180, R180, R152.reuse, -R148.reuse ;  /* 0x00000098b4b47223 */ /* 0x180fe20000010894 */
[----:B------:R-:W-:Y:S01]  /*20810*/  FFMA.FTZ R178, R178, R152, -R148 ;  /* 0x00000098b2b27223 */ /* 0x000fe20000010894 */
[----:B------:R-:W5:Y:S01]  /*20820*/  MUFU.EX2 R172, R172 ;  /* 0x000000ac00ac7308 */ /* 0x000f620000000800 */
[----:B------:R-:W-:Y:S01]  /*20830*/  FFMA.FTZ R147, R246, R153, R147 ;  /* 0x00000099f6937223 */ /* 0x000fe20000010093 */
[C---:B------:R-:W-:Y:S01]  /*20840*/  HMMA.16816.F32.BF16 R40, R4.reuse, R48, R40 ;  /* 0x000000300428723c */ /* 0x040fe20000041828 */
[----:B------:R-:W-:Y:S01]  /*20850*/  FFMA.FTZ R150, R247, R154, R150 ;  /* 0x0000009af7967223 */ /* 0x000fe20000010096 */
[----:B------:R-:W5:Y:S01]  /*20860*/  MUFU.EX2 R171, R171 ;  /* 0x000000ab00ab7308 */ /* 0x000f620000000800 */
[----:B------:R-:W-:Y:S01]  /*20870*/  FADD.FTZ R146, R146, R147 ;  /* 0x0000009392927221 */ /* 0x000fe20000010000 */
[-C--:B------:R-:W-:Y:S01]  /*20880*/  FFMA.FTZ R165, R165, R152.reuse, -R151 ;  /* 0x00000098a5a57223 */ /* 0x080fe20000010897 */
[----:B------:R-:W-:Y:S01]  /*20890*/  FADD.FTZ R149, R149, R150 ;  /* 0x0000009695957221 */ /* 0x000fe20000010000 */
[----:B------:R-:W5:Y:S01]  /*208a0*/  MUFU.EX2 R170, R170 ;  /* 0x000000aa00aa7308 */ /* 0x000f620000000800 */
[----:B------:R-:W-:Y:S01]  /*208b0*/  FADD.FTZ R146, R145, R146 ;  /* 0x0000009291927221 */ /* 0x000fe20000010000 */
[C---:B------:R-:W-:Y:S01]  /*208c0*/  HMMA.16816.F32.BF16 R52, R4.reuse, R56, R52 ;  /* 0x000000380434723c */ /* 0x040fe20000041834 */
[----:B------:R-:W-:Y:S01]  /*208d0*/  FADD.FTZ R149, R3, R149 ;  /* 0x0000009503957221 */ /* 0x000fe20000010000 */
[----:B------:R-:W-:Y:S01]  /*208e0*/  MUFU.EX2 R188, R188 ;  /* 0x000000bc00bc7308 */ /* 0x000fe20000000800 */
[----:B------:R-:W-:Y:S01]  /*208f0*/  FADD.FTZ R144, R144, R146 ;  /* 0x0000009290907221 */ /* 0x000fe20000010000 */
[-C--:B------:R-:W-:Y:S01]  /*20900*/  FFMA.FTZ R160, R160, R152.reuse, -R148 ;  /* 0x00000098a0a07223 */ /* 0x080fe20000010894 */
[----:B------:R-:W-:Y:S01]  /*20910*/  FADD.FTZ R134, R134, R149 ;  /* 0x0000009586867221 */ /* 0x000fe20000010000 */
[----:B------:R-:W-:Y:S01]  /*20920*/  MUFU.EX2 R191, R191 ;  /* 0x000000bf00bf7308 */ /* 0x000fe20000000800 */
[----:B--2---:R-:W-:Y:S01]  /*20930*/  FADD.FTZ R144, R111, R144 ;  /* 0x000000906f907221 */ /* 0x004fe20000010000 */
[C---:B------:R-:W-:Y:S01]  /*20940*/  HMMA.16816.F32.BF16 R20, R4.reuse, R22, R116 ;  /* 0x000000160414723c */ /* 0x040fe20000041874 */
[----:B------:R-:W-:Y:S01]  /*20950*/  FADD.FTZ R134, R114, R134 ;  /* 0x0000008672867221 */ /* 0x000fe20000010000 */
[----:B------:R2:W-:Y:S01]  /*20960*/  MUFU.EX2 R189, R201 ;  /* 0x000000c900bd7308 */ /* 0x0005e20000000800 */
[-CC-:B------:R-:W-:Y:S01]  /*20970*/  FFMA.FTZ R200, R159, R152.reuse, -R151.reuse ;  /* 0x000000989fc87223 */ /* 0x180fe20000010897 */
[-CC-:B------:R-:W-:Y:S01]  /*20980*/  FFMA.FTZ R202, R158, R152.reuse, -R148.reuse ;  /* 0x000000989eca7223 */ /* 0x180fe20000010894 */
[----:B------:R-:W-:Y:S01]  /*20990*/  LDSM.16.MT88.4 R124, [R196+0xf800] ;  /* 0x00f80000c47c783b */ /* 0x000fe20000004200 */
[----:B------:R-:W5:Y:S01]  /*209a0*/  MUFU.EX2 R192, R192 ;  /* 0x000000c000c07308 */ /* 0x000f620000000800 */
[-CC-:B------:R-:W-:Y:S01]  /*209b0*/  FFMA.FTZ R139, R139, R152.reuse, -R148.reuse ;  /* 0x000000988b8b7223 */ /* 0x180fe20000010894 */
[C---:B------:R-:W-:Y:S01]  /*209c0*/  HMMA.16816.F32.BF16 R48, R4.reuse, R50, R92 ;  /* 0x000000320430723c */ /* 0x040fe2000004185c */
[----:B------:R-:W5:Y:S01]  /*209d0*/  LDSM.16.MT88.4 R92, [R155+0x800] ;  /* 0x000800009b5c783b */ /* 0x000f620000004200 */
[----:B------:R-:W5:Y:S01]  /*209e0*/  MUFU.EX2 R198, R198 ;  /* 0x000000c600c67308 */ /* 0x000f620000000800 */
[-CC-:B------:R-:W-:Y:S01]  /*209f0*/  FFMA.FTZ R143, R143, R152.reuse, -R151.reuse ;  /* 0x000000988f8f7223 */ /* 0x180fe20000010897 */
[-C--:B------:R-:W-:Y:S01]  /*20a00*/  FFMA.FTZ R137, R137, R152.reuse, -R148 ;  /* 0x0000009889897223 */ /* 0x080fe20000010894 */
[----:B------:R-:W-:Y:S01]  /*20a10*/  LDSM.16.MT88.4 R116, [R47+0xf800] ;  /* 0x00f800002f74783b */ /* 0x000fe20000004200 */
[----:B------:R-:W5:Y:S01]  /*20a20*/  MUFU.EX2 R193, R193 ;  /* 0x000000c100c17308 */ /* 0x000f620000000800 */
[----:B------:R-:W-:Y:S01]  /*20a30*/  ISETP.GT.AND P0, PT, R136, R215, PT ;  /* 0x000000d78800720c */ /* 0x000fe20003f04270 */
[----:B------:R-:W-:Y:S01]  /*20a40*/  HMMA.16816.F32.BF16 R56, R4, R58, R84 ;  /* 0x0000003a0438723c */ /* 0x000fe20000041854 */
[----:B------:R-:W5:Y:S01]  /*20a50*/  LDSM.16.MT88.4 R84, [R47+0x10800] ;  /* 0x010800002f54783b */ /* 0x000f620000004200 */
[----:B------:R-:W5:Y:S01]  /*20a60*/  MUFU.EX2 R197, R197 ;  /* 0x000000c500c57308 */ /* 0x000f620000000800 */
[----:B--2---:R-:W-:Y:S01]  /*20a70*/  FFMA.FTZ R201, R164, R152, -R151 ;  /* 0x00000098a4c97223 */ /* 0x004fe20000010897 */
[----:B------:R-:W-:-:S02]  /*20a80*/  MOV R3, R0 ;  /* 0x0000000000037202 */ /* 0x000fc40000000f00 */
[----:B------:R-:W2:Y:S02]  /*20a90*/  MUFU.EX2 R199, R199 ;  /* 0x000000c700c77308 */ /* 0x000ea40000000800 */
[C---:B---3--:R-:W-:Y:S01]  /*20aa0*/  HMMA.16816.F32.BF16 R72, R4.reuse, R88, R72 ;  /* 0x000000580448723c */ /* 0x048fe20000041848 */
[C---:B------:R-:W-:Y:S01]  /*20ab0*/  F2FP.BF16.F32.PACK_AB R88, R115.reuse, R114 ;  /* 0x000000727358723e */ /* 0x040fe200000010ff */
[----:B------:R-:W3:Y:S01]  /*20ac0*/  MUFU.EX2 R184, R184 ;  /* 0x000000b800b87308 */ /* 0x000ee20000000800 */
[C---:B-1----:R-:W-:Y:S01]  /*20ad0*/  F2FP.BF16.F32.PACK_AB R89, R110.reuse, R111 ;  /* 0x0000006f6e59723e */ /* 0x042fe200000010ff */
[----:B------:R-:W-:Y:S01]  /*20ae0*/  FADD.FTZ R110, R110, R144 ;  /* 0x000000906e6e7221 */ /* 0x000fe20000010000 */
[----:B------:R-:W-:Y:S01]  /*20af0*/  FADD.FTZ R115, R115, R134 ;  /* 0x0000008673737221 */ /* 0x000fe20000010000 */
[----:B------:R-:W-:Y:S01]  /*20b00*/  MUFU.EX2 R187, R187 ;  /* 0x000000bb00bb7308 */ /* 0x000fe20000000800 */
[----:B------:R-:W-:Y:S01]  /*20b10*/  MOV R134, R2 ;  /* 0x0000000200867202 */ /* 0x000fe20000000f00 */
[----:B------:R-:W-:Y:S01]  /*20b20*/  HMMA.16816.F32.BF16 R4, R4, R90, R104 ;  /* 0x0000005a0404723c */ /* 0x000fe20000041868 */
[----:B------:R-:W-:Y:S01]  /*20b30*/  F2FP.BF16.F32.PACK_AB R90, R112, R113 ;  /* 0x00000071705a723e */ /* 0x000fe200000010ff */
[----:B------:R-:W-:Y:S01]  /*20b40*/  LDSM.16.MT88.4 R104, [R196+0xd000] ;  /* 0x00d00000c468783b */ /* 0x000fe20000004200 */
[C---:B------:R-:W-:Y:S01]  /*20b50*/  F2FP.BF16.F32.PACK_AB R91, R108.reuse, R109 ;  /* 0x0000006d6c5b723e */ /* 0x040fe200000010ff */
[----:B------:R-:W-:Y:S01]  /*20b60*/  MUFU.EX2 R182, R182 ;  /* 0x000000b600b67308 */ /* 0x000fe20000000800 */
[----:B------:R-:W-:Y:S01]  /*20b70*/  FADD.FTZ R110, R109, R110 ;  /* 0x0000006e6d6e7221 */ /* 0x000fe20000010000 */
[----:B------:R-:W-:Y:S01]  /*20b80*/  FADD.FTZ R115, R113, R115 ;  /* 0x0000007371737221 */ /* 0x000fe20000010000 */
[----:B------:R-:W-:Y:S01]  /*20b90*/  @P0 MOV R3, R0 ;  /* 0x0000000000030202 */ /* 0x000fe20000000f00 */
[----:B------:R-:W-:Y:S01]  /*20ba0*/  MUFU.EX2 R178, R178 ;  /* 0x000000b200b27308 */ /* 0x000fe20000000800 */
[----:B------:R-:W-:Y:S01]  /*20bb0*/  FADD.FTZ R108, R108, R110 ;  /* 0x0000006e6c6c7221 */ /* 0x000fe20000010000 */
[C---:B------:R-:W-:Y:S01]  /*20bc0*/  HMMA.16816.F32.BF16 R8, R88.reuse, R100, R8 ;  /* 0x000000645808723c */ /* 0x040fe20000041808 */
[----:B------:R-:W-:Y:S01]  /*20bd0*/  FADD.FTZ R112, R112, R115 ;  /* 0x0000007370707221 */ /* 0x000fe20000010000 */
[----:B------:R1:W-:Y:S01]  /*20be0*/  MUFU.EX2 R164, R165 ;  /* 0x000000a500a47308 */ /* 0x0003e20000000800 */
[----:B----4-:R-:W-:Y:S01]  /*20bf0*/  FADD.FTZ R108, R162, R108 ;  /* 0x0000006ca26c7221 */ /* 0x010fe20000010000 */
[----:B------:R-:W-:Y:S01]  /*20c00*/  @P0 MOV R134, R2 ;  /* 0x0000000200860202 */ /* 0x000fe20000000f00 */
[----:B------:R-:W-:Y:S01]  /*20c10*/  FADD.FTZ R112, R169, R112 ;  /* 0x00000070a9707221 */ /* 0x000fe20000010000 */
[----:B------:R-:W-:Y:S01]  /*20c20*/  MUFU.EX2 R160, R160 ;  /* 0x000000a000a07308 */ /* 0x000fe20000000800 */
[----:B------:R-:W-:Y:S01]  /*20c30*/  @P0 IADD3 R45, PT, PT, R45, -0x3, RZ ;  /* 0xfffffffd2d2d0810 */ /* 0x000fe20007ffe0ff */
[C---:B------:R-:W-:Y:S01]  /*20c40*/  HMMA.16816.F32.BF16 R12, R88.reuse, R102, R12 ;  /* 0x00000066580c723c */ /* 0x040fe2000004180c */
[----:B------:R-:W4:Y:S01]  /*20c50*/  LDSM.16.MT88.4 R100, [R156+0x4800] ;  /* 0x004800009c64783b */ /* 0x000f220000004200 */
[----:B------:R-:W-:Y:S04]  /*20c60*/  MUFU.EX2 R201, R201 ;  /* 0x000000c900c97308 */ /* 0x000fe80000000800 */
[----:B------:R-:W-:Y:S02]  /*20c70*/  MUFU.EX2 R200, R200 ;  /* 0x000000c800c87308 */ /* 0x000fe40000000800 */
[C---:B-----5:R-:W-:Y:S01]  /*20c80*/  HMMA.16816.F32.BF16 R60, R88.reuse, R68, R60 ;  /* 0x00000044583c723c */ /* 0x060fe2000004183c */
[----:B-1----:R-:W-:Y:S01]  /*20c90*/  FFMA.FTZ R165, R157, R152, -R151 ;  /* 0x000000989da57223 */ /* 0x002fe20000010897 */
[----:B------:R-:W-:Y:S04]  /*20ca0*/  MUFU.EX2 R202, R202 ;  /* 0x000000ca00ca7308 */ /* 0x000fe80000000800 */
[----:B------:R-:W-:Y:S02]  /*20cb0*/  MUFU.EX2 R137, R137 ;  /* 0x0000008900897308 */ /* 0x000fe40000000800 */
[C---:B------:R-:W-:Y:S01]  /*20cc0*/  HMMA.16816.F32.BF16 R64, R88.reuse, R70, R64 ;  /* 0x000000465840723c */ /* 0x040fe20000041840 */
[----:B------:R-:W1:Y:S01]  /*20cd0*/  LDSM.16.MT88.4 R68, [R196+0x11000] ;  /* 0x01100000c444783b */ /* 0x000e620000004200 */
[----:B------:R-:W-:Y:S06]  /*20ce0*/  MUFU.EX2 R165, R165 ;  /* 0x000000a500a57308 */ /* 0x000fec0000000800 */
[C---:B------:R-:W-:Y:S08]  /*20cf0*/  HMMA.16816.F32.BF16 R40, R88.reuse, R76, R40 ;  /* 0x0000004c5828723c */ /* 0x040ff00000041828 */
[C---:B------:R-:W-:Y:S01]  /*20d00*/  HMMA.16816.F32.BF16 R48, R88.reuse, R78, R48 ;  /* 0x0000004e5830723c */ /* 0x040fe20000041830 */
[----:B------:R-:W5:Y:S07]  /*20d10*/  LDSM.16.MT88.4 R76, [R156+0x1000] ;  /* 0x001000009c4c783b */ /* 0x000f6e0000004200 */
        /* <DEDUP_REMOVED lines=21> */
[----:B----4-:R-:W-:Y:S01]  /*20e70*/  HMMA.16816.F32.BF16 R72, R88, R100, R72 ;  /* 0x000000645848723c */ /* 0x010fe20000041848 */
[----:B------:R-:W-:Y:S01]  /*20e80*/  FADD.FTZ R171, R192, R171 ;  /* 0x000000abc0ab7221 */ /* 0x000fe20000010000 */
[----:B------:R-:W-:-:S06]  /*20e90*/  FADD.FTZ R170, R188, R170 ;  /* 0x000000aabcaa7221 */ /* 0x000fcc0000010000 */
[----:B------:R-:W-:Y:S01]  /*20ea0*/  HMMA.16816.F32.BF16 R4, R88, R102, R4 ;  /* 0x000000665804723c */ /* 0x000fe20000041804 */
[----:B------:R-:W4:Y:S04]  /*20eb0*/  LDSM.16.MT88.4 R88, [R155+0x5000] ;  /* 0x005000009b58783b */ /* 0x000f280000004200 */
[----:B------:R-:W-:Y:S03]  /*20ec0*/  LDSM.16.MT88.4 R100, [R196+0xd800] ;  /* 0x00d80000c464783b */ /* 0x000fe60000004200 */
        /* <DEDUP_REMOVED lines=9> */
[C---:B----4-:R-:W-:Y:S08]  /*20f60*/  HMMA.16816.F32.BF16 R60, R84.reuse, R88, R60 ;  /* 0x00000058543c723c */ /* 0x050ff0000004183c */
[C---:B------:R-:W-:Y:S01]  /*20f70*/  HMMA.16816.F32.BF16 R64, R84.reuse, R90, R64 ;  /* 0x0000005a5440723c */ /* 0x040fe20000041840 */
[----:B------:R-:W4:Y:S07]  /*20f80*/  LDSM.16.MT88.4 R88, [R47+0x11800] ;  /* 0x011800002f58783b */ /* 0x000f2e0000004200 */
[C---:B------:R-:W-:Y:S08]  /*20f90*/  HMMA.16816.F32.BF16 R52, R84.reuse, R80, R52 ;  /* 0x000000505434723c */ /* 0x040ff00000041834 */
[C---:B------:R-:W-:Y:S01]  /*20fa0*/  HMMA.16816.F32.BF16 R56, R84.reuse, R82, R56 ;  /* 0x000000525438723c */ /* 0x040fe20000041838 */
[----:B------:R-:W4:Y:S07]  /*20fb0*/  LDSM.16.MT88.4 R80, [R156+0x1800] ;  /* 0x001800009c50783b */ /* 0x000f2e0000004200 */
[----:B-1----:R-:W-:Y:S01]  /*20fc0*/  HMMA.16816.F32.BF16 R72, R84, R68, R72 ;  /* 0x000000445448723c */ /* 0x002fe20000041848 */
        /* <DEDUP_REMOVED lines=12> */
[----:B---3--:R-:W-:-:S06]  /*21090*/  FADD.FTZ R199, R184, R199 ;  /* 0x000000c7b8c77221 */ /* 0x008fcc0000010000 */
[----:B-----5:R-:W-:Y:S01]  /*210a0*/  HMMA.16816.F32.BF16 R40, R68, R76, R40 ;  /* 0x0000004c4428723c */ /* 0x020fe20000041828 */
[-CC-:B------:R-:W-:Y:S01]  /*210b0*/  FFMA.FTZ R76, R181, R152.reuse, -R151.reuse ;  /* 0x00000098b54c7223 */ /* 0x180fe20000010897 */
[-CC-:B------:R-:W-:Y:S01]  /*210c0*/  FFMA.FTZ R77, R183, R152.reuse, -R151.reuse ;  /* 0x00000098b74d7223 */ /* 0x180fe20000010897 */
[----:B------:R1:W-:Y:S04]  /*210d0*/  MUFU.EX2 R181, R190 ;  /* 0x000000be00b57308 */ /* 0x0003e80000000800 */
[----:B------:R3:W5:Y:S01]  /*210e0*/  MUFU.EX2 R183, R76 ;  /* 0x0000004c00b77308 */ /* 0x0007620000000800 */
[C---:B------:R-:W-:Y:S01]  /*210f0*/  HMMA.16816.F32.BF16 R12, R84.reuse, R106, R12 ;  /* 0x0000006a540c723c */ /* 0x040fe2000004180c */
[----:B------:R-:W-:Y:S07]  /*21100*/  LDSM.16.MT88.4 R104, [R155+0x5800] ;  /* 0x005800009b68783b */ /* 0x000fee0000004200 */
[C---:B------:R-:W-:Y:S01]  /*21110*/  HMMA.16816.F32.BF16 R24, R84.reuse, R92, R24 ;  /* 0x0000005c5418723c */ /* 0x040fe20000041818 */
[-CC-:B-1----:R-:W-:Y:S01]  /*21120*/  FFMA.FTZ R190, R185, R152.reuse, -R151.reuse ;  /* 0x00000098b9be7223 */ /* 0x182fe20000010897 */
[-C--:B---3--:R-:W-:Y:S01]  /*21130*/  FFMA.FTZ R76, R186, R152.reuse, -R151 ;  /* 0x00000098ba4c7223 */ /* 0x088fe20000010897 */
[----:B-----5:R-:W-:Y:S01]  /*21140*/  FADD.FTZ R197, R183, R197 ;  /* 0x000000c5b7c57221 */ /* 0x020fe20000010000 */
[----:B------:R-:W1:Y:S04]  /*21150*/  MUFU.EX2 R186, R77 ;  /* 0x0000004d00ba7308 */ /* 0x000e680000000800 */
[----:B------:R-:W-:Y:S01]  /*21160*/  HMMA.16816.F32.BF16 R28, R84, R94, R28 ;  /* 0x0000005e541c723c */ /* 0x000fe2000004181c */
[----:B------:R-:W3:Y:S01]  /*21170*/  LDSM.16.MT88.4 R92, [R155+0x1800] ;  /* 0x001800009b5c783b */ /* 0x000ee20000004200 */
[----:B------:R5:W-:Y:S03]  /*21180*/  MUFU.EX2 R185, R76 ;  /* 0x0000004c00b97308 */ /* 0x000be60000000800 */
[----:B------:R-:W-:Y:S01]  /*21190*/  LDSM.16.MT88.4 R84, [R47+0x12000] ;  /* 0x012000002f54783b */ /* 0x000fe20000004200 */
[----:B------:R-:W1:Y:S02]  /*211a0*/  MUFU.EX2 R190, R190 ;  /* 0x000000be00be7308 */ /* 0x000e640000000800 */
[C---:B--2---:R-:W-:Y:S08]  /*211b0*/  HMMA.16816.F32.BF16 R16, R68.reuse, R96, R16 ;  /* 0x000000604410723c */ /* 0x044ff00000041810 */
[C---:B------:R-:W-:Y:S01]  /*211c0*/  HMMA.16816.F32.BF16 R20, R68.reuse, R98, R20 ;  /* 0x000000624414723c */ /* 0x040fe20000041814 */
[----:B------:R-:W2:Y:S07]  /*211d0*/  LDSM.16.MT88.4 R96, [R156+0x5800] ;  /* 0x005800009c60783b */ /* 0x000eae0000004200 */
[C---:B------:R-:W-:Y:S01]  /*211e0*/  HMMA.16816.F32.BF16 R48, R68.reuse, R78, R48 ;  /* 0x0000004e4430723c */ /* 0x040fe20000041830 */
[----:B-----5:R-:W-:Y:S07]  /*211f0*/  LDSM.16.MT88.4 R76, [R196+0x12000] ;  /* 0x01200000c44c783b */ /* 0x020fee0000004200 */
[C---:B----4-:R-:W-:Y:S08]  /*21200*/  HMMA.16816.F32.BF16 R52, R68.reuse, R88, R52 ;  /* 0x000000584434723c */ /* 0x050ff00000041834 */
[C---:B------:R-:W-:Y:S01]  /*21210*/  HMMA.16816.F32.BF16 R56, R68.reuse, R90, R56 ;  /* 0x0000005a4438723c */ /* 0x040fe20000041838 */
[----:B------:R-:W4:Y:S07]  /*21220*/  LDSM.16.MT88.4 R88, [R196+0xe000] ;  /* 0x00e00000c458783b */ /* 0x000f2e0000004200 */
[C---:B------:R-:W-:Y:S08]  /*21230*/  HMMA.16816.F32.BF16 R8, R68.reuse, R100, R8 ;  /* 0x000000644408723c */ /* 0x040ff00000041808 */
[C---:B------:R-:W-:Y:S01]  /*21240*/  HMMA.16816.F32.BF16 R12, R68.reuse, R102, R12 ;  /* 0x00000066440c723c */ /* 0x040fe2000004180c */
[----:B------:R-:W-:Y:S07]  /*21250*/  LDSM.16.MT88.4 R100, [R47+0xe000] ;  /* 0x00e000002f64783b */ /* 0x000fee0000004200 */
[C---:B------:R-:W-:Y:S08]  /*21260*/  HMMA.16816.F32.BF16 R32, R68.reuse, R80, R32 ;  /* 0x000000504420723c */ /* 0x040ff00000041820 */
        /* <DEDUP_REMOVED lines=10> */
[C---:B--2---:R-:W-:Y:S08]  /*21310*/  HMMA.16816.F32.BF16 R72, R68.reuse, R96, R72 ;  /* 0x000000604448723c */ /* 0x044ff00000041848 */
[----:B------:R-:W-:Y:S01]  /*21320*/  HMMA.16816.F32.BF16 R4, R68, R98, R4 ;  /* 0x000000624404723c */ /* 0x000fe20000041804 */
[----:B-1----:R-:W-:Y:S01]  /*21330*/  F2FP.BF16.F32.PACK_AB R68, R186, R183 ;  /* 0x000000b7ba44723e */ /* 0x002fe200000010ff */
        /* <DEDUP_REMOVED lines=18> */
[-CC-:B------:R-:W-:Y:S01]  /*21460*/  FFMA.FTZ R81, R179, R152.reuse, -R148.reuse ;  /* 0x00000098b3517223 */ /* 0x180fe20000010894 */
        /* <DEDUP_REMOVED lines=24> */
[----:B-1----:R-:W-:Y:S01]  /*215f0*/  LDSM.16.MT88.4 R104, [R47+0x12800] ;  /* 0x012800002f68783b */ /* 0x002fe20000004200 */
[C---:B------:R-:W-:Y:S01]  /*21600*/  F2FP.BF16.F32.PACK_AB R76, R175.reuse, R176 ;  /* 0x000000b0af4c723e */ /* 0x040fe200000010ff */
[----:B------:R-:W-:Y:S01]  /*21610*/  FADD.FTZ R175, R175, R190 ;  /* 0x000000beafaf7221 */ /* 0x000fe20000010000 */
[C---:B------:R-:W-:Y:S01]  /*21620*/  F2FP.BF16.F32.PACK_AB R77, R179.reuse, R178 ;  /* 0x000000b2b34d723e */ /* 0x040fe200000010ff */
[----:B----4-:R-:W-:Y:S01]  /*21630*/  LDSM.16.MT88.4 R88, [R156+0x3000] ;  /* 0x003000009c58783b */ /* 0x010fe20000004200 */
[----:B------:R-:W-:Y:S01]  /*21640*/  FADD.FTZ R179, R179, R182 ;  /* 0x000000b6b3b37221 */ /* 0x000fe20000010000 */
[----:B-----5:R-:W-:Y:S01]  /*21650*/  FADD.FTZ R175, R174, R175 ;  /* 0x000000afaeaf7221 */ /* 0x020fe20000010000 */
[----:B------:R-:W-:Y:S01]  /*21660*/  HMMA.16816.F32.BF16 R4, R68, R78, R4 ;  /* 0x0000004e4404723c */ /* 0x000fe20000041804 */
[----:B------:R-:W1:Y:S01]  /*21670*/  LDSM.16.MT88.4 R68, [R155+0x6800] ;  /* 0x006800009b44783b */ /* 0x000e620000004200 */
[----:B------:R-:W-:Y:S01]  /*21680*/  F2FP.BF16.F32.PACK_AB R78, R173, R174 ;  /* 0x000000aead4e723e */ /* 0x000fe200000010ff */
[----:B------:R-:W-:Y:S01]  /*21690*/  FADD.FTZ R179, R177, R179 ;  /* 0x000000b3b1b37221 */ /* 0x000fe20000010000 */
[----:B------:R-:W-:Y:S01]  /*216a0*/  F2FP.BF16.F32.PACK_AB R79, R180, R177 ;  /* 0x000000b1b44f723e */ /* 0x000fe200000010ff */
[----:B------:R-:W-:-:S02]  /*216b0*/  FADD.FTZ R173, R173, R175 ;  /* 0x000000afadad7221 */ /* 0x000fc40000010000 */
[----:B------:R-:W-:Y:S02]  /*216c0*/  FADD.FTZ R180, R180, R179 ;  /* 0x000000b3b4b47221 */ /* 0x000fe40000010000 */
[----:B------:R-:W-:Y:S02]  /*216d0*/  FADD.FTZ R173, R164, R173 ;  /* 0x000000ada4ad7221 */ /* 0x000fe40000010000 */
[C---:B------:R-:W-:Y:S08]  /*216e0*/  HMMA.16816.F32.BF16 R40, R76.reuse, R80, R40 ;  /* 0x000000504c28723c */ /* 0x040ff00000041828 */
[C---:B------:R-:W-:Y:S01]  /*216f0*/  HMMA.16816.F32.BF16 R48, R76.reuse, R82, R48 ;  /* 0x000000524c30723c */ /* 0x040fe20000041830 */
[----:B------:R-:W2:Y:S07]  /*21700*/  LDSM.16.MT88.4 R80, [R156+0x6800] ;  /* 0x006800009c50783b */ /* 0x000eae0000004200 */
[----:B---3--:R-:W-:Y:S01]  /*21710*/  HMMA.16816.F32.BF16 R32, R76, R84, R32 ;  /* 0x000000544c20723c */ /* 0x008fe20000041820 */
[-CC-:B------:R-:W-:Y:S01]  /*21720*/  FFMA.FTZ R84, R167, R152.reuse, -R148.reuse ;  /* 0x00000098a7547223 */ /* 0x180fe20000010894 */
[----:B------:R-:W-:-:S03]  /*21730*/  FFMA.FTZ R167, R166, R152, -R148 ;  /* 0x00000098a6a77223 */ /* 0x000fc60000010894 */
[----:B------:R-:W3:Y:S03]  /*21740*/  MUFU.EX2 R166, R84 ;  /* 0x0000005400a67308 */ /* 0x000ee60000000800 */
[C---:B------:R-:W-:Y:S01]  /*21750*/  HMMA.16816.F32.BF16 R8, R76.reuse, R100, R8 ;  /* 0x000000644c08723c */ /* 0x040fe20000041808 */
[----:B------:R-:W4:Y:S07]  /*21760*/  MUFU.EX2 R167, R167 ;  /* 0x000000a700a77308 */ /* 0x000f2e0000000800 */
[----:B-1----:R-:W-:Y:S01]  /*21770*/  HMMA.16816.F32.BF16 R60, R76, R68, R60 ;  /* 0x000000444c3c723c */ /* 0x002fe2000004183c */
[----:B---3--:R-:W-:-:S07]  /*21780*/  FADD.FTZ R180, R166, R180 ;  /* 0x000000b4a6b47221 */ /* 0x008fce0000010000 */
[C---:B------:R-:W-:Y:S01]  /*21790*/  HMMA.16816.F32.BF16 R64, R76.reuse, R70, R64 ;  /* 0x000000464c40723c */ /* 0x040fe20000041840 */
[----:B------:R-:W1:Y:S07]  /*217a0*/  LDSM.16.MT88.4 R68, [R47+0x13000] ;  /* 0x013000002f44783b */ /* 0x000e6e0000004200 */
[C---:B------:R-:W-:Y:S01]  /*217b0*/  HMMA.16816.F32.BF16 R12, R76.reuse, R102, R12 ;  /* 0x000000664c0c723c */ /* 0x040fe2000004180c */
[----:B------:R-:W3:Y:S07]  /*217c0*/  LDSM.16.MT88.4 R100, [R196+0xf000] ;  /* 0x00f00000c464783b */ /* 0x000eee0000004200 */
[C---:B------:R-:W-:Y:S08]  /*217d0*/  HMMA.16816.F32.BF16 R52, R76.reuse, R104, R52 ;  /* 0x000000684c34723c */ /* 0x040ff00000041834 */
[----:B--2---:R-:W-:Y:S01]  /*217e0*/  HMMA.16816.F32.BF16 R72, R76, R80, R72 ;  /* 0x000000504c48723c */ /* 0x004fe20000041848 */
[C---:B------:R-:W-:Y:S01]  /*217f0*/  F2FP.BF16.F32.PACK_AB R80, R201.reuse, R164 ;  /* 0x000000a4c950723e */ /* 0x040fe200000010ff */
[----:B------:R-:W-:Y:S01]  /*21800*/  FADD.FTZ R201, R201, R173 ;  /* 0x000000adc9c97221 */ /* 0x000fe20000010000 */
[C---:B----4-:R-:W-:Y:S01]  /*21810*/  F2FP.BF16.F32.PACK_AB R81, R167.reuse, R166 ;  /* 0x000000a6a751723e */ /* 0x050fe200000010ff */
        /* <DEDUP_REMOVED lines=8> */
[C---:B------:R-:W-:Y:S08]  /*218a0*/  HMMA.16816.F32.BF16 R16, R76.reuse, R96, R16 ;  /* 0x000000604c10723c */ /* 0x040ff00000041810 */
[C---:B------:R-:W-:Y:S01]  /*218b0*/  HMMA.16816.F32.BF16 R20, R76.reuse, R98, R20 ;  /* 0x000000624c14723c */ /* 0x040fe20000041814 */
[----:B------:R-:W-:Y:S07]  /*218c0*/  LDSM.16.MT88.4 R96, [R47+0xf000] ;  /* 0x00f000002f60783b */ /* 0x000fee0000004200 */
[C---:B------:R-:W-:Y:S08]  /*218d0*/  HMMA.16816.F32.BF16 R24, R76.reuse, R92, R24 ;  /* 0x0000005c4c18723c */ /* 0x040ff00000041818 */
[C---:B------:R-:W-:Y:S01]  /*218e0*/  HMMA.16816.F32.BF16 R28, R76.reuse, R94, R28 ;  /* 0x0000005e4c1c723c */ /* 0x040fe2000004181c */
[----:B------:R-:W2:Y:S07]  /*218f0*/  LDSM.16.MT88.4 R92, [R155+0x3000] ;  /* 0x003000009b5c783b */ /* 0x000eae0000004200 */
[C---:B------:R-:W-:Y:S01]  /*21900*/  HMMA.16816.F32.BF16 R36, R76.reuse, R86, R36 ;  /* 0x000000564c24723c */ /* 0x040fe20000041824 */
[----:B------:R-:W4:Y:S07]  /*21910*/  LDSM.16.MT88.4 R84, [R196+0x13000] ;  /* 0x01300000c454783b */ /* 0x000f2e0000004200 */
[----:B------:R-:W-:Y:S01]  /*21920*/  HMMA.16816.F32.BF16 R56, R76, R106, R56 ;  /* 0x0000006a4c38723c */ /* 0x000fe20000041838 */
[----:B------:R-:W5:Y:S07]  /*21930*/  LDSM.16.MT88.4 R76, [R155+0x7000] ;  /* 0x007000009b4c783b */ /* 0x000f6e0000004200 */
[C---:B-1----:R-:W-:Y:S01]  /*21940*/  HMMA.16816.F32.BF16 R52, R80.reuse, R68, R52 ;  /* 0x000000445034723c */ /* 0x042fe20000041834 */
[-C--:B------:R-:W-:Y:S01]  /*21950*/  FFMA.FTZ R68, R138, R152.reuse, -R148 ;  /* 0x000000988a447223 */ /* 0x080fe20000010894 */
[-CC-:B------:R-:W-:Y:S01]  /*21960*/  FFMA.FTZ R69, R141, R152.reuse, -R151.reuse ;  /* 0x000000988d457223 */ /* 0x180fe20000010897 */
[----:B------:R-:W1:Y:S04]  /*21970*/  MUFU.EX2 R138, R139 ;  /* 0x0000008b008a7308 */ /* 0x000e680000000800 */
[----:B------:R2:W4:Y:S01]  /*21980*/  MUFU.EX2 R139, R68 ;  /* 0x00000044008b7308 */ /* 0x0005220000000800 */
[C---:B---3--:R-:W-:Y:S08]  /*21990*/  HMMA.16816.F32.BF16 R8, R80.reuse, R100, R8 ;  /* 0x000000645008723c */ /* 0x048ff00000041808 */
[C---:B------:R-:W-:Y:S01]  /*219a0*/  HMMA.16816.F32.BF16 R32, R80.reuse, R88, R32 ;  /* 0x000000585020723c */ /* 0x040fe20000041820 */
[----:B-1----:R-:W-:Y:S01]  /*219b0*/  FADD.FTZ R202, R138, R202 ;  /* 0x000000ca8aca7221 */ /* 0x002fe20000010000 */
[-CC-:B--2---:R-:W-:Y:S01]  /*219c0*/  FFMA.FTZ R68, R142, R152.reuse, -R151.reuse ;  /* 0x000000988e447223 */ /* 0x184fe20000010897 */
[-C--:B------:R-:W-:Y:S01]  /*219d0*/  FFMA.FTZ R151, R140, R152.reuse, -R151 ;  /* 0x000000988c977223 */ /* 0x080fe20000010897 */
[----:B------:R1:W2:Y:S04]  /*219e0*/  MUFU.EX2 R142, R143 ;  /* 0x0000008f008e7308 */ /* 0x0002a80000000800 */
[C---:B------:R-:W-:Y:S01]  /*219f0*/  HMMA.16816.F32.BF16 R36, R80.reuse, R90, R36 ;  /* 0x0000005a5024723c */ /* 0x040fe20000041824 */
[----:B------:R-:W3:Y:S01]  /*21a00*/  LDSM.16.MT88.4 R88, [R156+0x7000] ;  /* 0x007000009c58783b */ /* 0x000ee20000004200 */
[----:B----4-:R-:W-:Y:S01]  /*21a10*/  FADD.FTZ R202, R139, R202 ;  /* 0x000000ca8bca7221 */ /* 0x010fe20000010000 */
[----:B------:R-:W4:Y:S03]  /*21a20*/  MUFU.EX2 R141, R68 ;  /* 0x00000044008d7308 */ /* 0x000f260000000800 */
[----:B------:R-:W-:Y:S01]  /*21a30*/  FADD.FTZ R202, R137, R202 ;  /* 0x000000ca89ca7221 */ /* 0x000fe20000010000 */
[----:B------:R5:W5:Y:S01]  /*21a40*/  MUFU.EX2 R140, R69 ;  /* 0x00000045008c7308 */ /* 0x000b620000000800 */
[C---:B------:R-:W-:Y:S01]  /*21a50*/  HMMA.16816.F32.BF16 R56, R80.reuse, R70, R56 ;  /* 0x000000465038723c */ /* 0x040fe20000041838 */
[----:B-1----:R-:W-:Y:S01]  /*21a60*/  FFMA.FTZ R143, R44, R152, -R148 ;  /* 0x000000982c8f7223 */ /* 0x002fe20000010894 */
[----:B--2---:R-:W-:Y:S01]  /*21a70*/  FADD.FTZ R200, R142, R200 ;  /* 0x000000c88ec87221 */ /* 0x004fe20000010000 */
[----:B------:R-:W1:Y:S05]  /*21a80*/  MUFU.EX2 R44, R151 ;  /* 0x00000097002c7308 */ /* 0x000e6a0000000800 */
[C---:B------:R-:W-:Y:S01]  /*21a90*/  HMMA.16816.F32.BF16 R12, R80.reuse, R102, R12 ;  /* 0x00000066500c723c */ /* 0x040fe2000004180c */
[C---:B----4-:R-:W-:Y:S01]  /*21aa0*/  F2FP.BF16.F32.PACK_AB R68, R141.reuse, R142 ;  /* 0x0000008e8d44723e */ /* 0x050fe200000010ff */
[----:B------:R-:W-:Y:S01]  /*21ab0*/  LDSM.16.MT88.4 R100, [R156+0x3800] ;  /* 0x003800009c64783b */ /* 0x000fe20000004200 */
[----:B------:R-:W2:Y:S01]  /*21ac0*/  MUFU.EX2 R143, R143 ;  /* 0x0000008f008f7308 */ /* 0x000ea20000000800 */
[----:B------:R-:W-:Y:S01]  /*21ad0*/  FADD.FTZ R200, R141, R200 ;  /* 0x000000c88dc87221 */ /* 0x000fe20000010000 */
[----:B-----5:R-:W-:Y:S01]  /*21ae0*/  F2FP.BF16.F32.PACK_AB R69, R139, R138 ;  /* 0x0000008a8b45723e */ /* 0x020fe200000010ff */
[----:B------:R-:W-:Y:S02]  /*21af0*/  LDSM.16.MT88.4 R156, [R156+0x7800] ;  /* 0x007800009c9c783b */ /* 0x000fe40000004200 */
[----:B------:R-:W-:Y:S01]  /*21b00*/  HMMA.16816.F32.BF16 R24, R80, R92, R24 ;  /* 0x0000005c5018723c */ /* 0x000fe20000041818 */
[----:B------:R-:W-:Y:S01]  /*21b10*/  FADD.FTZ R200, R140, R200 ;  /* 0x000000c88cc87221 */ /* 0x000fe20000010000 */
[----:B-1----:R-:W-:-:S03]  /*21b20*/  F2FP.BF16.F32.PACK_AB R70, R44, R140 ;  /* 0x0000008c2c46723e */ /* 0x002fc600000010ff */
[----:B------:R-:W-:-:S03]  /*21b30*/  FADD.FTZ R247, R44, R200 ;  /* 0x000000c82cf77221 */ /* 0x000fc60000010000 */
[----:B------:R-:W-:Y:S01]  /*21b40*/  HMMA.16816.F32.BF16 R28, R80, R94, R28 ;  /* 0x0000005e501c723c */ /* 0x000fe2000004181c */
[C---:B--2---:R-:W-:Y:S01]  /*21b50*/  F2FP.BF16.F32.PACK_AB R71, R143.reuse, R137 ;  /* 0x000000898f47723e */ /* 0x044fe200000010ff */
[----:B------:R-:W1:Y:S01]  /*21b60*/  LDSM.16.MT88.4 R92, [R196+0x13800] ;  /* 0x01380000c45c783b */ /* 0x000e620000004200 */
[----:B------:R-:W-:-:S05]  /*21b70*/  FADD.FTZ R246, R143, R202 ;  /* 0x000000ca8ff67221 */ /* 0x000fca0000010000 */
[C---:B------:R-:W-:Y:S08]  /*21b80*/  HMMA.16816.F32.BF16 R40, R80.reuse, R84, R40 ;  /* 0x000000545028723c */ /* 0x040ff00000041828 */
[C---:B------:R-:W-:Y:S01]  /*21b90*/  HMMA.16816.F32.BF16 R48, R80.reuse, R86, R48 ;  /* 0x000000565030723c */ /* 0x040fe20000041830 */
[----:B------:R-:W2:Y:S07]  /*21ba0*/  LDSM.16.MT88.4 R84, [R47+0x13800] ;  /* 0x013800002f54783b */ /* 0x000eae0000004200 */
[C---:B------:R-:W-:Y:S08]  /*21bb0*/  HMMA.16816.F32.BF16 R60, R80.reuse, R76, R60 ;  /* 0x0000004c503c723c */ /* 0x040ff0000004183c */
[----:B------:R-:W-:Y:S01]  /*21bc0*/  HMMA.16816.F32.BF16 R64, R80, R78, R64 ;  /* 0x0000004e5040723c */ /* 0x000fe20000041840 */
[----:B------:R-:W4:Y:S07]  /*21bd0*/  LDSM.16.MT88.4 R76, [R155+0x7800] ;  /* 0x007800009b4c783b */ /* 0x000f2e0000004200 */
[----:B------:R-:W-:Y:S01]  /*21be0*/  HMMA.16816.F32.BF16 R128, R68, R124, R8 ;  /* 0x0000007c4480723c */ /* 0x000fe20000041808 */
[----:B------:R-:W5:Y:S07]  /*21bf0*/  LDSM.16.MT88.4 R8, [R155+0x3800] ;  /* 0x003800009b08783b */ /* 0x000f6e0000004200 */
[C---:B------:R-:W-:Y:S08]  /*21c00*/  HMMA.16816.F32.BF16 R16, R80.reuse, R96, R16 ;  /* 0x000000605010723c */ /* 0x040ff00000041810 */
[C---:B------:R-:W-:Y:S08]  /*21c10*/  HMMA.16816.F32.BF16 R20, R80.reuse, R98, R20 ;  /* 0x000000625014723c */ /* 0x040ff00000041814 */
[C---:B---3--:R-:W-:Y:S08]  /*21c20*/  HMMA.16816.F32.BF16 R72, R80.reuse, R88, R72 ;  /* 0x000000585048723c */ /* 0x048ff00000041848 */
[----:B------:R-:W-:Y:S08]  /*21c30*/  HMMA.16816.F32.BF16 R4, R80, R90, R4 ;  /* 0x0000005a5004723c */ /* 0x000ff00000041804 */
[C---:B-1----:R-:W-:Y:S08]  /*21c40*/  HMMA.16816.F32.BF16 R96, R68.reuse, R92, R40 ;  /* 0x0000005c4460723c */ /* 0x042ff00000041828 */
[C---:B------:R-:W-:Y:S08]  /*21c50*/  HMMA.16816.F32.BF16 R120, R68.reuse, R116, R16 ;  /* 0x000000744478723c */ /* 0x040ff00000041810 */
[C---:B--2---:R-:W-:Y:S08]  /*21c60*/  HMMA.16816.F32.BF16 R88, R68.reuse, R84, R52 ;  /* 0x000000544458723c */ /* 0x044ff00000041834 */
[C---:B----4-:R-:W-:Y:S08]  /*21c70*/  HMMA.16816.F32.BF16 R80, R68.reuse, R76, R60 ;  /* 0x0000004c4450723c */ /* 0x050ff0000004183c */
[C---:B------:R-:W-:Y:S08]  /*21c80*/  HMMA.16816.F32.BF16 R104, R68.reuse, R100, R32 ;  /* 0x000000644468723c */ /* 0x040ff00000041820 */
[C---:B------:R-:W-:Y:S08]  /*21c90*/  HMMA.16816.F32.BF16 R124, R68.reuse, R126, R12 ;  /* 0x0000007e447c723c */ /* 0x040ff0000004180c */
        /* <DEDUP_REMOVED lines=11> */
.L_x_6927:
[----:B------:R-:W-:-:S07]  /*21d50*/  IADD3 R45, PT, PT, R136, -0x1, RZ ;  /* 0xffffffff882d7810 */ /* 0x000fce0007ffe0ff */
.L_x_6936:
[----:B------:R-:W-:Y:S05]  /*21d60*/  BSYNC B2 ;  /* 0x0000000000027941 */ /* 0x000fea0003800000 */
.L_x_6926:
        /* <DEDUP_REMOVED lines=13> */
.L_x_6944:
        /* <DEDUP_REMOVED lines=30> */
[----:B------:R-:W-:Y:S03]  /*22020*/  R2UR UR11, R135 ;  /* 0x00000000870b72ca */ /* 0x000fe600000e0000 */
[----:B------:R-:W3:Y:S10]  /*22030*/  LD.E.64 R14, desc[UR4][R132.64+0x40] ;  /* 0x00004004840e7980 */ /* 0x000ef4000c101b00 */
[----:B------:R-:W4:Y:S01]  /*22040*/  LD.E.64 R16, desc[UR10][R132.64+0x28] ;  /* 0x0000280a84107980 */ /* 0x000f22000c101b00 */
[-C--:B--2---:R-:W-:Y:S02]  /*22050*/  IABS R9, R12.reuse ;  /* 0x0000000c00097213 */ /* 0x084fe40000000000 */
[-C--:B------:R-:W-:Y:S02]  /*22060*/  IABS R7, R12.reuse ;  /* 0x0000000c00077213 */ /* 0x080fe40000000000 */
[----:B------:R-:W1:Y:S01]  /*22070*/  I2F.RP R10, R9 ;  /* 0x00000009000a7306 */ /* 0x000e620000209400 */
[-C--:B------:R-:W-:Y:S02]  /*22080*/  LOP3.LUT R5, R5, R12.reuse, RZ, 0x3c, !PT ;  /* 0x0000000c05057212 */ /* 0x080fe400078e3cff */
[----:B------:R-:W-:Y:S02]  /*22090*/  IMAD.MOV R7, RZ, RZ, -R7 ;  /* 0x000000ffff077224 */ /* 0x000fe400078e0a07 */
        /* <DEDUP_REMOVED lines=8> */
[----:B------:R-:W-:Y:S01]  /*22120*/  IMAD.HI.U32 R11, R11, R8, R10 ;  /* 0x000000080b0b7227 */ /* 0x000fe200078e000a */
[----:B------:R-:W-:Y:S05]  /*22130*/  IABS R8, R242 ;  /* 0x000000f200087213 */ /* 0x000fea0000000000 */
        /* <DEDUP_REMOVED lines=11> */
[----:B------:R-:W-:Y:S02]  /*221f0*/  ISETP.GE.U32.AND P5, PT, R8, R9, PT ;  /* 0x000000090800720c */ /* 0x000fe40003fa6070 */
[----:B------:R-:W-:Y:S02]  /*22200*/  LOP3.LUT R6, R242, R12, RZ, 0x3c, !PT ;  /* 0x0000000cf2067212 */ /* 0x000fe400078e3cff */
[----:B------:R-:W-:Y:S02]  /*22210*/  ISETP.NE.AND P2, PT, R12, RZ, PT ;  /* 0x000000ff0c00720c */ /* 0x000fe40003f45270 */
[----:B------:R-:W-:Y:S05]  /*22220*/  ISETP.GE.AND P1, PT, R6, RZ, PT ;  /* 0x000000ff0600720c */ /* 0x000fea0003f26270 */
[----:B------:R-:W-:Y:S02]  /*22230*/  @P4 VIADD R10, R10, 0x1 ;  /* 0x000000010a0a4836 */ /* 0x000fe40000000000 */
[----:B------:R-:W-:Y:S02]  /*22240*/  @P5 VIADD R11, R11, 0x1 ;  /* 0x000000010b0b5836 */ /* 0x000fe40000000000 */
[----:B------:R-:W-:Y:S04]  /*22250*/  @!P0 IMAD.MOV R10, RZ, RZ, -R10 ;  /* 0x000000ffff0a8224 */ /* 0x000fe800078e0a0a */
[----:B------:R-:W-:Y:S01]  /*22260*/  @!P1 IMAD.MOV R11, RZ, RZ, -R11 ;  /* 0x000000ffff0b9224 */ /* 0x000fe200078e0a0b */
[C---:B------:R-:W-:Y:S04]  /*22270*/  SEL R10, R5.reuse, R10, !P2 ;  /* 0x0000000a050a7207 */ /* 0x040fe80005000000 */
[----:B------:R-:W-:Y:S02]  /*22280*/  SEL R11, R5, R11, !P2 ;  /* 0x0000000b050b7207 */ /* 0x000fe40005000000 */
[CC--:B------:R-:W-:Y:S02]  /*22290*/  LEA R6, P1, R10.reuse, R232.reuse, 0x2 ;  /* 0x000000e80a067211 */ /* 0x0c0fe400078210ff */
[C---:B------:R-:W-:Y:S02]  /*222a0*/  LEA R8, P0, R11.reuse, R232, 0x2 ;  /* 0x000000e80b087211 */ /* 0x040fe400078010ff */
[-C--:B------:R-:W-:Y:S01]  /*222b0*/  LEA.HI.X.SX32 R7, R10, R233.reuse, 0x2, P1 ;  /* 0x000000e90a077211 */ /* 0x080fe200008f16ff */
[C---:B------:R-:W-:Y:S01]  /*222c0*/  IMAD.IADD R10, R11.reuse, 0x1, -R10 ;  /* 0x000000010b0a7824 */ /* 0x040fe200078e0a0a */
[----:B------:R-:W-:Y:S03]  /*222d0*/  LEA.HI.X.SX32 R9, R11, R233, 0x2, P0 ;  /* 0x000000e90b097211 */ /* 0x000fe600000f16ff */
[----:B------:R-:W-:Y:S01]  /*222e0*/  IMAD R12, R12, R10, -0x80 ;  /* 0xffffff800c0c7424 */ /* 0x000fe200078e020a */
[----:B------:R3:W2:Y:S04]  /*222f0*/  LD.E R6, desc[UR14][R6.64] ;  /* 0x0000000e06067980 */ /* 0x0006a8000c101900 */
[----:B------:R1:W2:Y:S01]  /*22300*/  LD.E R5, desc[UR12][R8.64] ;  /* 0x0000000c08057980 */ /* 0x0002a2000c101900 */
[-C--:B---3--:R-:W-:Y:S01]  /*22310*/  IMAD R7, R15, R12.reuse, RZ ;  /* 0x0000000c0f077224 */ /* 0x088fe200078e02ff */
[----:B-1----:R-:W-:Y:S01]  /*22320*/  SHF.R.S32.HI R8, RZ, 0x1f, R12 ;  /* 0x0000001fff087819 */ /* 0x002fe2000001140c */
        /* <DEDUP_REMOVED lines=11> */
.L_x_6939:
[----:B------:R-:W-:Y:S05]  /*223e0*/  BSYNC.RECONVERGENT B0 ;  /* 0x0000000000007941 */ /* 0x000fea0003800200 */
.L_x_6938:
[----:B------:R-:W1:Y:S01]  /*223f0*/  S2UR UR4, SR_CgaCtaId ;  /* 0x00000000000479c3 */ /* 0x000e620000008800 */
[C---:B------:R-:W-:Y:S01]  /*22400*/  SHF.L.U32 R245, R208.reuse, 0x3, RZ ;  /* 0x00000003d0f57819 */ /* 0x040fe200000006ff */
[----:B------:R-:W-:Y:S01]  /*22410*/  UMOV UR5, 0x400 ;  /* 0x0000040000057882 */ /* 0x000fe20000000000 */
[C---:B------:R-:W-:Y:S01]  /*22420*/  LOP3.LUT R4, R208.reuse, 0x38, RZ, 0xc0, !PT ;  /* 0x00000038d0047812 */ /* 0x040fe200078ec0ff */
[C---:B------:R-:W-:Y:S01]  /*22430*/  IMAD.SHL.U32 R214, R208.reuse, 0x40, RZ ;  /* 0x00000040d0d67824 */ /* 0x040fe200078e00ff */
[----:B------:R-:W-:Y:S01]  /*22440*/  LOP3.LUT R209, R245, 0x38, RZ, 0xc0, !PT ;  /* 0x00000038f5d17812 */ /* 0x000fe200078ec0ff */
[----:B------:R-:W-:Y:S01]  /*22450*/  IMAD.SHL.U32 R211, R208, 0x20, RZ ;  /* 0x00000020d0d37824 */ /* 0x000fe200078e00ff */
[--C-:B------:R-:W-:Y:S01]  /*22460*/  LOP3.LUT R4, R4, 0x1c0, R245.reuse, 0xf8, !PT ;  /* 0x000001c004047812 */ /* 0x100fe200078ef8f5 */
[----:B------:R-:W-:Y:S01]  /*22470*/  BSSY.RECONVERGENT B1, `(.L_x_6940) ;  /* 0x00002d3000017945 */ /* 0x000fe20003800200 */
[CC--:B------:R-:W-:Y:S02]  /*22480*/  ISETP.GE.AND P4, PT, R209.reuse, R228.reuse, PT ;  /* 0x000000e4d100720c */ /* 0x0c0fe40003f86270 */
[----:B------:R-:W-:Y:S02]  /*22490*/  LOP3.LUT R4, R4, R209, RZ, 0x3c, !PT ;  /* 0x000000d104047212 */ /* 0x000fe400078e3cff */
[----:B------:R-:W-:Y:S02]  /*224a0*/  LOP3.LUT R236, R209, 0x40, RZ, 0xfc, !PT ;  /* 0x00000040d1ec7812 */ /* 0x000fe400078efcff */
[----:B------:R-:W-:Y:S01]  /*224b0*/  LOP3.LUT R245, R4, 0x1e00, R245, 0xf8, !PT ;  /* 0x00001e0004f57812 */ /* 0x000fe200078ef8f5 */
[----:B------:R-:W-:Y:S01]  /*224c0*/  IMAD.SHL.U32 R4, R218, 0x20, RZ ;  /* 0x00000020da047824 */ /* 0x000fe200078e00ff */
[----:B------:R-:W-:Y:S02]  /*224d0*/  ISETP.GE.AND P1, PT, R236, R228, PT ;  /* 0x000000e4ec00720c */ /* 0x000fe40003f26270 */
[C---:B------:R-:W-:Y:S02]  /*224e0*/  LOP3.LUT R3, R214.reuse, 0x1c0, RZ, 0xc0, !PT ;  /* 0x000001c0d6037812 */ /* 0x040fe400078ec0ff */
[----:B------:R-:W-:Y:S01]  /*224f0*/  LOP3.LUT R185, R214, 0x400, RZ, 0xc0, !PT ;  /* 0x00000400d6b97812 */ /* 0x000fe200078ec0ff */
[----:B------:R-:W-:Y:S01]  /*22500*/  @!P4 IMAD.MOV.U32 R9, RZ, RZ, R222 ;  /* 0x000000ffff09c224 */ /* 0x000fe200078e00de */
[C---:B------:R-:W-:Y:S01]  /*22510*/  @!P4 R2UR UR12, R134.reuse ;  /* 0x00000000860cc2ca */ /* 0x040fe200000e0000 */
[----:B-1----:R-:W-:Y:S01]  /*22520*/  ULEA UR8, UR4, UR5, 0x18 ;  /* 0x0000000504087291 */ /* 0x002fe2000f8ec0ff */
[----:B------:R-:W-:Y:S02]  /*22530*/  @!P4 R2UR UR13, R135 ;  /* 0x00000000870dc2ca */ /* 0x000fe400000e0000 */
[----:B------:R-:W-:Y:S02]  /*22540*/  @!P4 MOV R8, R223 ;  /* 0x000000df0008c202 */ /* 0x000fe40000000f00 */
[--C-:B------:R-:W-:Y:S02]  /*22550*/  LOP3.LUT R3, R3, 0x8, R208.reuse, 0xf8, !PT ;  /* 0x0000000803037812 */ /* 0x100fe400078ef8d0 */
[----:B------:R-:W-:Y:S02]  /*22560*/  LEA R245, R245, UR8, 0x1 ;  /* 0x00000008f5f57c11 */ /* 0x000fe4000f8e08ff */
[C---:B------:R-:W-:Y:S02]  /*22570*/  @!P1 R2UR UR10, R134.reuse ;  /* 0x00000000860a92ca */ /* 0x040fe400000e0000 */
[----:B------:R-:W-:Y:S02]  /*22580*/  @!P1 R2UR UR11, R135 ;  /* 0x00000000870b92ca */ /* 0x000fe400000e0000 */
[----:B------:R-:W-:Y:S01]  /*22590*/  LOP3.LUT R3, R3, R209, RZ, 0x3c, !PT ;  /* 0x000000d103037212 */ /* 0x000fe200078e3cff */
[----:B------:R-:W-:Y:S01]  /*225a0*/  @!PT LDS RZ, [RZ] ;  /* 0x00000000fffff984 */ /* 0x000fe20000000800 */
[----:B------:R-:W-:Y:S01]  /*225b0*/  @!PT LDS RZ, [RZ] ;  /* 0x00000000fffff984 */ /* 0x000fe20000000800 */
[----:B------:R-:W-:Y:S01]  /*225c0*/  @!PT LDS RZ, [RZ] ;  /* 0x00000000fffff984 */ /* 0x000fe20000000800 */
[----:B------:R1:W-:Y:S01]  /*225d0*/  @!P4 LDGSTS.E.BYPASS.LTC128B.128 [R245+0xc000], desc[UR12][R8.64] ;  /* 0x0c00000008f5cfae */ /* 0x0003e2000b981a0c */
[----:B------:R-:W-:Y:S02]  /*225e0*/  @!P4 R2UR UR4, R134 ;  /* 0x000000008604c2ca */ /* 0x000fe400000e0000 */
[----:B------:R-:W-:Y:S03]  /*225f0*/  @!P4 R2UR UR5, R135 ;  /* 0x000000008705c2ca */ /* 0x000fe600000e0000 */
[----:B------:R-:W-:Y:S01]  /*22600*/  @P4 STS.128 [R245+0xc000], RZ ;  /* 0x00c000fff5004388 */ /* 0x000fe20000000c00 */
[----:B------:R-:W-:Y:S02]  /*22610*/  LEA R185, R3, R185, 0x1 ;  /* 0x000000b903b97211 */ /* 0x000fe400078e08ff */
[-C--:B------:R-:W-:Y:S02]  /*22620*/  IADD3 R6, P0, PT, R4, R223.reuse, RZ ;  /* 0x000000df04067210 */ /* 0x080fe40007f1e0ff */
[----:B------:R-:W-:Y:S01]  /*22630*/  SHF.L.U64.HI R3, R218, 0x5, R219 ;  /* 0x00000005da037819 */ /* 0x000fe200000102db */
[----:B------:R-:W-:Y:S01]  /*22640*/  VIADD R186, R185, UR8 ;  /* 0x00000008b9ba7c36 */ /* 0x000fe20008000000 */
[C---:B------:R-:W-:Y:S02]  /*22650*/  @!P1 R2UR UR12, R134.reuse ;  /* 0x00000000860c92ca */ /* 0x040fe400000e0000 */
[----:B------:R-:W-:Y:S02]  /*22660*/  IADD3.X R7, PT, PT, R3, R222, RZ, P0, !PT ;  /* 0x000000de03077210 */ /* 0x000fe400007fe4ff */
[C---:B------:R-:W-:Y:S02]  /*22670*/  @!P1 R2UR UR13, R135.reuse ;  /* 0x00000000870d92ca */ /* 0x040fe400000e0000 */
[----:B------:R-:W-:Y:S02]  /*22680*/  @!P4 R2UR UR14, R134 ;  /* 0x00000000860ec2ca */ /* 0x000fe400000e0000 */
[----:B------:R-:W-:Y:S02]  /*22690*/  @!P4 R2UR UR15, R135 ;  /* 0x00000000870fc2ca */ /* 0x000fe400000e0000 */
[----:B------:R-:W-:Y:S02]  /*226a0*/  SHF.R.U32.HI R210, RZ, 0x1, R208 ;  /* 0x00000001ffd27819 */ /* 0x000fe400000116d0 */
[----:B------:R-:W-:Y:S02]  /*226b0*/  LOP3.LUT R211, R211, 0x7c00, RZ, 0xc0, !PT ;  /* 0x00007c00d3d37812 */ /* 0x000fe400078ec0ff */
[----:B------:R-:W-:Y:S02]  /*226c0*/  LOP3.LUT R213, R210, 0x8, RZ, 0xc0, !PT ;  /* 0x00000008d2d57812 */ /* 0x000fe400078ec0ff */
[----:B-1----:R-:W-:Y:S01]  /*226d0*/  @!P1 MOV R8, R223 ;  /* 0x000000df00089202 */ /* 0x002fe20000000f00 */
[----:B------:R-:W-:Y:S01]  /*226e0*/  @!P1 IMAD.MOV.U32 R9, RZ, RZ, R222 ;  /* 0x000000ffff099224 */ /* 0x000fe200078e00de */
[--C-:B------:R-:W-:Y:S02]  /*226f0*/  LOP3.LUT R213, R213, 0x1c0, R214.reuse, 0xf8, !PT ;  /* 0x000001c0d5d57812 */ /* 0x100fe400078ef8d6 */
[----:B------:R-:W-:Y:S02]  /*22700*/  LOP3.LUT R184, R211, 0x200, R214, 0xf8, !PT ;  /* 0x00000200d3b87812 */ /* 0x000fe400078ef8d6 */
[----:B------:R-:W-:Y:S01]  /*22710*/  @!PT LDS RZ, [RZ] ;  /* 0x00000000fffff984 */ /* 0x000fe20000000800 */
[----:B------:R-:W-:Y:S01]  /*22720*/  @!PT LDS RZ, [RZ] ;  /* 0x00000000fffff984 */ /* 0x000fe20000000800 */
[----:B------:R-:W-:Y:S01]  /*22730*/  @!PT LDS RZ, [RZ] ;  /* 0x00000000fffff984 */ /* 0x000fe20000000800 */
[----:B------:R1:W-:Y:S01]  /*22740*/  @!P1 LDGSTS.E.BYPASS.LTC128B.128 [R245+0x10000], desc[UR10][R8.64+0x80] ;  /* 0x1000008008f59fae */ /* 0x0003e2000b981a0a */
[C---:B------:R-:W-:Y:S02]  /*22750*/  @!P4 R2UR UR10, R134.reuse ;  /* 0x00000000860ac2ca */ /* 0x040fe400000e0000 */
[----:B------:R-:W-:Y:S03]  /*22760*/  @!P4 R2UR UR11, R135 ;  /* 0x00000000870bc2ca */ /* 0x000fe600000e0000 */
[----:B------:R-:W-:Y:S01]  /*22770*/  @P1 STS.128 [R245+0x10000], RZ ;  /* 0x010000fff5001388 */ /* 0x000fe20000000c00 */
[----:B------:R-:W-:Y:S02]  /*22780*/  LOP3.LUT R213, R213, R209, RZ, 0x3c, !PT ;  /* 0x000000d1d5d57212 */ /* 0x000fe400078e3cff */
[----:B------:R-:W-:Y:S03]  /*22790*/  MOV R212, 0x20 ;  /* 0x0000002000d47802 */ /* 0x000fe60000000f00 */
[----:B------:R-:W-:Y:S01]  /*227a0*/  @!PT LDS RZ, [RZ] ;  /* 0x00000000fffff984 */ /* 0x000fe20000000800 */
[----:B------:R-:W-:Y:S01]  /*227b0*/  @!PT LDS RZ, [RZ] ;  /* 0x00000000fffff984 */ /* 0x000fe20000000800 */
[----:B------:R-:W-:Y:S01]  /*227c0*/  @!PT LDS RZ, [RZ] ;  /* 0x00000000fffff984 */ /* 0x000fe20000000800 */
[----:B------:R-:W-:Y:S01]  /*227d0*/  @!P4 LDGSTS.E.BYPASS.LTC128B.128 [R245+0xc800], desc[UR4][R6.64] ;  /* 0x0c80000006f5cfae */ /* 0x000fe2000b981a04 */
[----:B------:R-:W-:Y:S02]  /*227e0*/  @!P1 R2UR UR4, R134 ;  /* 0x00000000860492ca */ /* 0x000fe400000e0000 */
[C---:B------:R-:W-:Y:S03]  /*227f0*/  @!P1 R2UR UR5, R135.reuse ;  /* 0x00000000870592ca */ /* 0x040fe600000e0000 */
[----:B------:R-:W-:Y:S01]  /*22800*/  @P4 STS.128 [R245+0xc800], RZ ;  /* 0x00c800fff5004388 */ /* 0x000fe20000000c00 */
[----:B------:R-:W-:Y:S02]  /*22810*/  LOP3.LUT R184, R184, R213, RZ, 0xfc, !PT ;  /* 0x000000d5b8b87212 */ /* 0x000fe400078efcff */
[----:B------:R-:W-:Y:S03]  /*22820*/  LOP3.LUT P2, RZ, R208, 0x4, RZ, 0xc0, !PT ;  /* 0x00000004d0ff7812 */ /* 0x000fe6000784c0ff */
[----:B------:R-:W-:Y:S01]  /*22830*/  @!PT LDS RZ, [RZ] ;  /* 0x00000000fffff984 */ /* 0x000fe20000000800 */
[----:B------:R-:W-:Y:S01]  /*22840*/  @!PT LDS RZ, [RZ] ;  /* 0x00000000fffff984 */ /* 0x000fe20000000800 */
[----:B------:R-:W-:Y:S01]  /*22850*/  @!PT LDS RZ, [RZ] ;  /* 0x00000000fffff984 */ /* 0x000fe20000000800 */
[----:B------:R2:W-:Y:S01]  /*22860*/  @!P1 LDGSTS.E.BYPASS.LTC128B.128 [R245+0x10800], desc[UR12][R6.64+0x80] ;  /* 0x1080008006f59fae */ /* 0x0005e2000b981a0c */
[----:B------:R-:W-:Y:S02]  /*22870*/  @!P4 R2UR UR12, R134 ;  /* 0x00000000860cc2ca */ /* 0x000fe400000e0000 */
[----:B------:R-:W-:Y:S03]  /*22880*/  @!P4 R2UR UR13, R135 ;  /* 0x00000000870dc2ca */ /* 0x000fe600000e0000 */
[----:B------:R-:W-:Y:S01]  /*22890*/  @P1 STS.128 [R245+0x10800], RZ ;  /* 0x010800fff5001388 */ /* 0x000fe20000000c00 */
[----:B------:R-:W-:Y:S02]  /*228a0*/  LEA R184, R184, UR8, 0x1 ;  /* 0x00000008b8b87c11 */ /* 0x000fe4000f8e08ff */
[----:B------:R-:W-:Y:S02]  /*228b0*/  MOV R200, 0x40 ;  /* 0x0000004000c87802 */ /* 0x000fe40000000f00 */
[----:B------:R-:W-:Y:S02]  /*228c0*/  IADD3 R241, PT, PT, R241, -0x1, RZ ;  /* 0xfffffffff1f17810 */ /* 0x000fe40007ffe0ff */
[----:B-1----:R-:W-:Y:S02]  /*228d0*/  IADD3 R8, P0, PT, R6, R4, RZ ;  /* 0x0000000406087210 */ /* 0x002fe40007f1e0ff */
[----:B------:R-:W-:Y:S03]  /*228e0*/  SEL R200, R200, 0xffffffc0, !P2 ;  /* 0xffffffc0c8c87807 */ /* 0x000fe60005000000 */
[--C-:B------:R-:W-:Y:S02]  /*228f0*/  IMAD.X R9, R7, 0x1, R3.reuse, P0 ;  /* 0x0000000107097824 */ /* 0x100fe400000e0603 */
[----:B------:R-:W-:Y:S01]  /*22900*/  IMAD.IADD R201, R184, 0x1, R200 ;  /* 0x00000001b8c97824 */ /* 0x000fe200078e02c8 */
[----:B------:R-:W-:Y:S02]  /*22910*/  IADD3 R200, PT, PT, R186, R200, RZ ;  /* 0x000000c8bac87210 */ /* 0x000fe40007ffe0ff */
[----:B------:R-:W-:Y:S01]  /*22920*/  @!PT LDS RZ, [RZ] ;  /* 0x00000000fffff984 */ /* 0x000fe20000000800 */
[----:B------:R-:W-:Y:S01]  /*22930*/  @!PT LDS RZ, [RZ] ;  /* 0x00000000fffff984 */ /* 0x000fe20000000800 */
[----:B------:R-:W-:Y:S01]  /*22940*/  @!PT LDS RZ, [RZ] ;  /* 0x00000000fffff984 */ /* 0x000fe20000000800 */
[----:B------:R-:W-:Y:S01]  /*22950*/  @!P4 LDGSTS.E.BYPASS.LTC128B.128 [R245+0xd000], desc[UR10][R8.64] ;  /* 0x0d00000008f5cfae */ /* 0x000fe2000b981a0a */
[----:B------:R-:W-:Y:S02]  /*22960*/  @!P1 R2UR UR10, R134 ;  /* 0x00000000860a92ca */ /* 0x000fe400000e0000 */
[----:B------:R-:W-:Y:S03]  /*22970*/  @!P1 R2UR UR11, R135 ;  /* 0x00000000870b92ca */ /* 0x000fe600000e0000 */
[----:B------:R-:W-:Y:S01]  /*22980*/  @P4 STS.128 [R245+0xd000], RZ ;  /* 0x00d000fff5004388 */ /* 0x000fe20000000c00 */
[-C--:B--2---:R-:W-:Y:S05]  /*22990*/  IADD3 R6, P0, PT, R8, R4.reuse, RZ ;  /* 0x0000000408067210 */ /* 0x084fea0007f1e0ff */
[----:B------:R-:W-:Y:S01]  /*229a0*/  @!PT LDS RZ, [RZ] ;  /* 0x00000000fffff984 */ /* 0x000fe20000000800 */
[----:B------:R-:W-:Y:S01]  /*229b0*/  @!PT LDS RZ, [RZ] ;  /* 0x00000000fffff984 */ /* 0x000fe20000000800 */
[----:B------:R-:W-:Y:S01]  /*229c0*/  @!PT LDS RZ, [RZ] ;  /* 0x00000000fffff984 */ /* 0x000fe20000000800 */
[----:B------:R1:W-:Y:S01]  /*229d0*/  @!P1 LDGSTS.E.BYPASS.LTC128B.128 [R245+0x11000], desc[UR4][R8.64+0x80] ;  /* 0x1100008008f59fae */ /* 0x0003e2000b981a04 */
[C---:B------:R-:W-:Y:S02]  /*229e0*/  @!P4 R2UR UR4, R134.reuse ;  /* 0x000000008604c2ca */ /* 0x040fe400000e0000 */
[-C--:B------:R-:W-:Y:S03]  /*229f0*/  IADD3.X R7, PT, PT, R9, R3.reuse, RZ, P0, !PT ;  /* 0x0000000309077210 */ /* 0x080fe600007fe4ff */
[----:B------:R-:W-:Y:S01]  /*22a00*/  @P1 STS.128 [R245+0x11000], RZ ;  /* 0x011000fff5001388 */ /* 0x000fe20000000c00 */
[C---:B------:R-:W-:Y:S05]  /*22a10*/  @!P4 R2UR UR5, R135.reuse ;  /* 0x000000008705c2ca */ /* 0x040fea00000e0000 */
[----:B------:R-:W-:Y:S01]  /*22a20*/  @!PT LDS RZ, [RZ] ;  /* 0x00000000fffff984 */ /* 0x000fe20000000800 */
[----:B------:R-:W-:Y:S01]  /*22a30*/  @!PT LDS RZ, [RZ] ;  /* 0x00000000fffff984 */ /* 0x000fe20000000800 */
[----:B------:R-:W-:Y:S01]  /*22a40*/  @!PT LDS RZ, [RZ] ;  /* 0x00000000fffff984 */ /* 0x000fe20000000800 */
[----:B------:R-:W-:Y:S01]  /*22a50*/  @!P4 LDGSTS.E.BYPASS.LTC128B.128 [R245+0xd800], desc[UR12][R6.64] ;  /* 0x0d80000006f5cfae */ /* 0x000fe2000b981a0c */
[C---:B------:R-:W-:Y:S02]  /*22a60*/  @!P1 R2UR UR12, R134.reuse ;  /* 0x00000000860c92ca */ /* 0x040fe400000e0000 */
[C---:B------:R-:W-:Y:S03]  /*22a70*/  @!P1 R2UR UR13, R135.reuse ;  /* 0x00000000870d92ca */ /* 0x040fe600000e0000 */
[----:B------:R-:W-:Y:S06]  /*22a80*/  @P4 STS.128 [R245+0xd800], RZ ;  /* 0x00d800fff5004388 */ /* 0x000fec0000000c00 */
[----:B------:R-:W-:Y:S01]  /*22a90*/  @!PT LDS RZ, [RZ] ;  /* 0x00000000fffff984 */ /* 0x000fe20000000800 */
[----:B------:R-:W-:Y:S01]  /*22aa0*/  @!PT LDS RZ, [RZ] ;  /* 0x00000000fffff984 */ /* 0x000fe20000000800 */
[----:B------:R-:W-:Y:S01]  /*22ab0*/  @!PT LDS RZ, [RZ] ;  /* 0x00000000fffff984 */ /* 0x000fe20000000800 */
[----:B------:R2:W-:Y:S01]  /*22ac0*/  @!P1 LDGSTS.E.BYPASS.LTC128B.128 [R245+0x11800], desc[UR10][R6.64+0x80] ;  /* 0x1180008006f59fae */ /* 0x0005e2000b981a0a */
[----:B------:R-:W-:Y:S02]  /*22ad0*/  @!P4 R2UR UR10, R134 ;  /* 0x00000000860ac2ca */ /* 0x000fe400000e0000 */
[----:B------:R-:W-:Y:S03]  /*22ae0*/  @!P4 R2UR UR11, R135 ;  /* 0x00000000870bc2ca */ /* 0x000fe600000e0000 */
[----:B------:R-:W-:Y:S01]  /*22af0*/  @P1 STS.128 [R245+0x11800], RZ ;  /* 0x011800fff5001388 */ /* 0x000fe20000000c00 */
[-C--:B-1----:R-:W-:Y:S05]  /*22b00*/  IADD3 R8, P0, PT, R6, R4.reuse, RZ ;  /* 0x0000000406087210 */ /* 0x082fea0007f1e0ff */
[--C-:B------:R-:W-:Y:S05]  /*22b10*/  IMAD.X R9, R7, 0x1, R3.reuse, P0 ;  /* 0x0000000107097824 */ /* 0x100fea00000e0603 */
        /* <DEDUP_REMOVED lines=11> */
[----:B------:R-:W-:Y:S01]  /*22bd0*/  @!P1 LDGSTS.E.BYPASS.LTC128B.128 [R245+0x12000], desc[UR12][R8.64+0x80] ;  /* 0x1200008008f59fae */ /* 0x000fe2000b981a0c */
[-C--:B------:R-:W-:Y:S05]  /*22be0*/  IADD3.X R7, PT, PT, R9, R3.reuse, RZ, P0, !PT ;  /* 0x0000000309077210 */ /* 0x080fea00007fe4ff */
        /* <DEDUP_REMOVED lines=12> */
[----:B------:R-:W-:Y:S02]  /*22cb0*/  IADD3.X R7, PT, PT, R7, R3, RZ, P0, !PT ;  /* 0x0000000307077210 */ /* 0x000fe400007fe4ff */
[----:B------:R-:W-:Y:S03]  /*22cc0*/  IADD3 R4, P0, PT, R6, R4, RZ ;  /* 0x0000000406047210 */ /* 0x000fe60007f1e0ff */
[----:B------:R-:W-:Y:S01]  /*22cd0*/  @!PT LDS RZ, [RZ] ;  /* 0x00000000fffff984 */ /* 0x000fe20000000800 */
[----:B------:R-:W-:Y:S01]  /*22ce0*/  @!PT LDS RZ, [RZ] ;  /* 0x00000000fffff984 */ /* 0x000fe20000000800 */
[----:B------:R-:W-:Y:S01]  /*22cf0*/  @!PT LDS RZ, [RZ] ;  /* 0x00000000fffff984 */ /* 0x000fe20000000800 */
[----:B------:R-:W-:Y:S02]  /*22d00*/  @!P4 LDGSTS.E.BYPASS.LTC128B.128 [R245+0xf000], desc[UR14][R6.64] ;  /* 0x0f00000006f5cfae */ /* 0x000fe4000b981a0e */
[----:B------:R-:W-:Y:S01]  /*22d10*/  IMAD.X R5, R7, 0x1, R3, P0 ;  /* 0x0000000107057824 */ /* 0x000fe200000e0603 */
[----:B------:R-:W-:Y:S03]  /*22d20*/  LOP3.LUT P0, RZ, R208, 0x2, RZ, 0xc0, !PT ;  /* 0x00000002d0ff7812 */ /* 0x000fe6000780c0ff */
[----:B------:R-:W-:Y:S01]  /*22d30*/  @P4 STS.128 [R245+0xf000], RZ ;  /* 0x00f000fff5004388 */ /* 0x000fe20000000c00 */
[----:B------:R-:W-:Y:S05]  /*22d40*/  SEL R212, R212, 0xffffffe0, !P0 ;  /* 0xffffffe0d4d47807 */ /* 0x000fea0004000000 */
[----:B------:R-:W-:Y:S01]  /*22d50*/  @!PT LDS RZ, [RZ] ;  /* 0x00000000fffff984 */ /* 0x000fe20000000800 */
[----:B------:R-:W-:Y:S01]  /*22d60*/  @!PT LDS RZ, [RZ] ;  /* 0x00000000fffff984 */ /* 0x000fe20000000800 */
[----:B------:R-:W-:Y:S01]  /*22d70*/  @!PT LDS RZ, [RZ] ;  /* 0x00000000fffff984 */ /* 0x000fe20000000800 */
[----:B------:R-:W-:Y:S01]  /*22d80*/  @!P1 LDGSTS.E.BYPASS.LTC128B.128 [R245+0x13000], desc[UR12][R6.64+0x80] ;  /* 0x1300008006f59fae */ /* 0x000fe2000b981a0c */
[----:B------:R-:W-:Y:S02]  /*22d90*/  ISETP.GT.AND P0, PT, R241, R215, PT ;  /* 0x000000d7f100720c */ /* 0x000fe40003f04270 */
[----:B------:R-:W-:Y:S03]  /*22da0*/  IADD3 R140, PT, PT, R184, R212, RZ ;  /* 0x000000d4b88c7210 */ /* 0x000fe60007ffe0ff */
[----:B------:R-:W-:Y:S01]  /*22db0*/  @P1 STS.128 [R245+0x13000], RZ ;  /* 0x013000fff5001388 */ /* 0x000fe20000000c00 */
[--C-:B------:R-:W-:Y:S01]  /*22dc0*/  IMAD.IADD R172, R186, 0x1, R212.reuse ;  /* 0x00000001baac7824 */ /* 0x100fe200078e02d4 */
[----:B------:R-:W-:Y:S04]  /*22dd0*/  IADD3 R3, PT, PT, R212, R200, RZ ;  /* 0x000000c8d4037210 */ /* 0x000fe80007ffe0ff */
        /* <DEDUP_REMOVED lines=9> */
[----:B------:R1:W-:Y:S01]  /*22e70*/  @!P1 LDGSTS.E.BYPASS.LTC128B.128 [R245+0x13800], desc[UR4][R4.64+0x80] ;  /* 0x1380008004f59fae */ /* 0x0003e2000b981a04 */
[----:B------:R-:W-:Y:S02]  /*22e80*/  R2UR UR4, R134 ;  /* 0x00000000860472ca */ /* 0x000fe400000e0000 */
[----:B------:R-:W-:Y:S03]  /*22e90*/  R2UR UR5, R135 ;  /* 0x00000000870572ca */ /* 0x000fe600000e0000 */
[----:B------:R-:W-:Y:S06]  /*22ea0*/  @P1 STS.128 [R245+0x13800], RZ ;  /* 0x013800fff5001388 */ /* 0x000fec0000000c00 */
[----:B------:R-:W-:Y:S06]  /*22eb0*/  LDSM.16.M88.4 R64, [R184] ;  /* 0x00000000b840783b */ /* 0x000fec0000000200 */
[----:B------:R-:W1:Y:S06]  /*22ec0*/  LDSM.16.M88.4 R8, [R185+UR8+0x4000] ;  /* 0x00400008b908783b */ /* 0x000e6c0008000200 */
        /* <DEDUP_REMOVED lines=17> */
[----:B------:R-:W3:Y:S03]  /*22fe0*/  LDSM.16.M88.4 R156, [R172+0x5800] ;  /* 0x00580000ac9c783b */ /* 0x000ee60000000200 */
[C---:B------:R-:W-:Y:S03]  /*22ff0*/  HMMA.16816.F32.BF16 R24, R64.reuse, R26, RZ ;  /* 0x0000001a4018723c */ /* 0x040fe600000418ff */
[----:B------:R-:W3:Y:S05]  /*23000*/  LDSM.16.M88.4 R160, [R172+0x6000] ;  /* 0x00600000aca0783b */ /* 0x000eea0000000200 */
[C---:B----4-:R-:W-:Y:S01]  /*23010*/  HMMA.16816.F32.BF16 R28, R64.reuse, R32, RZ ;  /* 0x00000020401c723c */ /* 0x050fe200000418ff */
[----:B------:R-:W4:Y:S06]  /*23020*/  LDSM.16.M88.4 R164, [R172+0x6800] ;  /* 0x00680000aca4783b */ /* 0x000f2c0000000200 */
[----:B------:R-:W4:Y:S01]  /*23030*/  LDSM.16.M88.4 R168, [R172+0x7000] ;  /* 0x00700000aca8783b */ /* 0x000f220000000200 */
[C---:B------:R-:W-:Y:S05]  /*23040*/  HMMA.16816.F32.BF16 R32, R64.reuse, R34, RZ ;  /* 0x000000224020723c */ /* 0x040fea00000418ff */
[----:B------:R-:W4:Y:S03]  /*23050*/  LDSM.16.M88.4 R172, [R172+0x7800] ;  /* 0x00780000acac783b */ /* 0x000f260000000200 */
[C---:B-----5:R-:W-:Y:S03]  /*23060*/  HMMA.16816.F32.BF16 R36, R64.reuse, R40, RZ ;  /* 0x000000284024723c */ /* 0x060fe600000418ff */
[----:B------:R5:W-:Y:S05]  /*23070*/  LDSM.16.M88.4 R176, [R201] ;  /* 0x00000000c9b0783b */ /* 0x000bea0000000200 */
[C---:B------:R-:W-:Y:S01]  /*23080*/  HMMA.16816.F32.BF16 R40, R64.reuse, R42, RZ ;  /* 0x0000002a4028723c */ /* 0x040fe200000418ff */
[----:B------:R-:W4:Y:S06]  /*23090*/  LDSM.16.M88.4 R180, [R200+0x4000] ;  /* 0x00400000c8b4783b */ /* 0x000f2c0000000200 */
[----:B------:R-:W4:Y:S01]  /*230a0*/  LD.E R248, desc[UR4][R132.64+0x18c] ;  /* 0x00018c0484f87980 */ /* 0x000f22000c101900 */
[C---:B------:R-:W-:Y:S05]  /*230b0*/  HMMA.16816.F32.BF16 R44, R64.reuse, R48, RZ ;  /* 0x00000030402c723c */ /* 0x040fea00000418ff */
[----:B------:R-:W-:Y:S03]  /*230c0*/  LDSM.16.M88.4 R188, [R200+0xa000] ;  /* 0x00a00000c8bc783b */ /* 0x000fe60000000200 */
[C---:B------:R-:W-:Y:S03]  /*230d0*/  HMMA.16816.F32.BF16 R48, R64.reuse, R50, RZ ;  /* 0x000000324030723c */ /* 0x040fe600000418ff */
[----:B------:R-:W-:Y:S01]  /*230e0*/  LDSM.16.M88.4 R192, [R200+0xa800] ;  /* 0x00a80000c8c0783b */ /* 0x000fe20000000200 */
[----:B-----5:R-:W-:Y:S05]  /*230f0*/  IMAD.IADD R201, R212, 0x1, R201 ;  /* 0x00000001d4c97824 */ /* 0x020fea00078e02c9 */
[----:B------:R-:W-:Y:S01]  /*23100*/  LDSM.16.M88.4 R196, [R200+0xb000] ;  /* 0x00b00000c8c4783b */ /* 0x000fe20000000200 */
[C---:B-1----:R-:W-:Y:S05]  /*23110*/  HMMA.16816.F32.BF16 R52, R64.reuse, R56, RZ ;  /* 0x000000384034723c */ /* 0x042fea00000418ff */
[----:B------:R-:W-:Y:S03]  /*23120*/  LDSM.16.M88.4 R204, [R3+0x8000] ;  /* 0x0080000003cc783b */ /* 0x000fe60000000200 */
        /* <DEDUP_REMOVED lines=19> */
[C---:B----4-:R-:W-:Y:S08]  /*23260*/  HMMA.16816.F32.BF16 R44, R140.reuse, R164, R44 ;  /* 0x000000a48c2c723c */ /* 0x050ff0000004182c */
[C---:B------:R-:W-:Y:S01]  /*23270*/  HMMA.16816.F32.BF16 R48, R140.reuse, R166, R48 ;  /* 0x000000a68c30723c */ /* 0x040fe20000041830 */
[----:B------:R-:W-:Y:S07]  /*23280*/  LDSM.16.M88.4 R164, [R3+0x4000] ;  /* 0x0040000003a4783b */ /* 0x000fee0000000200 */
[C---:B------:R-:W-:Y:S08]  /*23290*/  HMMA.16816.F32.BF16 R52, R140.reuse, R168, R52 ;  /* 0x000000a88c34723c */ /* 0x040ff00000041834 */
[C---:B------:R-:W-:Y:S01]  /*232a0*/  HMMA.16816.F32.BF16 R56, R140.reuse, R170, R56 ;  /* 0x000000aa8c38723c */ /* 0x040fe20000041838 */
[----:B------:R-:W-:Y:S07]  /*232b0*/  LDSM.16.M88.4 R168, [R185+UR8+0x8000] ;  /* 0x00800008b9a8783b */ /* 0x000fee0008000200 */
[C---:B------:R-:W-:Y:S08]  /*232c0*/  HMMA.16816.F32.BF16 R60, R140.reuse, R172, R60 ;  /* 0x000000ac8c3c723c */ /* 0x040ff0000004183c */
[----:B------:R-:W-:Y:S01]  /*232d0*/  HMMA.16816.F32.BF16 R64, R140, R174, R64 ;  /* 0x000000ae8c40723c */ /* 0x000fe20000041840 */
[----:B------:R-:W3:Y:S06]  /*232e0*/  LDSM.16.M88.4 R140, [R200+0x5800] ;  /* 0x00580000c88c783b */ /* 0x000eec0000000200 */
[----:B------:R-:W-:Y:S01]  /*232f0*/  LDSM.16.M88.4 R172, [R186+0x8000] ;  /* 0x00800000baac783b */ /* 0x000fe20000000200 */
        /* <DEDUP_REMOVED lines=21> */
[C---:B-1----:R-:W-:Y:S08]  /*23450*/  HMMA.16816.F32.BF16 R60, R176.reuse, R136, R60 ;  /* 0x00000088b03c723c */ /* 0x042ff0000004183c */
[----:B------:R-:W-:Y:S01]  /*23460*/  HMMA.16816.F32.BF16 R64, R176, R138, R64 ;  /* 0x0000008ab040723c */ /* 0x000fe20000041840 */
[----:B------:R-:W1:Y:S06]  /*23470*/  LDSM.16.M88.4 R136, [R3+0x7000] ;  /* 0x007000000388783b */ /* 0x000e6c0000000200 */
[----:B------:R-:W-:Y:S01]  /*23480*/  LDSM.16.M88.4 R176, [R200+0x8000] ;  /* 0x00800000c8b0783b */ /* 0x000fe20000000200 */
[C---:B------:R-:W-:Y:S08]  /*23490*/  HMMA.16816.F32.BF16 R4, R160.reuse, R164, R4 ;  /* 0x000000a4a004723c */ /* 0x040ff00000041804 */
[C---:B------:R-:W-:Y:S01]  /*234a0*/  HMMA.16816.F32.BF16 R8, R160.reuse, R166, R8 ;  /* 0x000000a6a008723c */ /* 0x040fe20000041808 */
[----:B------:R-:W1:Y:S07]  /*234b0*/  LDSM.16.M88.4 R164, [R3+0x7800] ;  /* 0x0078000003a4783b */ /* 0x000e6e0000000200 */
[C---:B--2---:R-:W-:Y:S08]  /*234c0*/  HMMA.16816.F32.BF16 R12, R160.reuse, R144, R12 ;  /* 0x00000090a00c723c */ /* 0x044ff0000004180c */
[C---:B------:R-:W-:Y:S01]  /*234d0*/  HMMA.16816.F32.BF16 R16, R160.reuse, R146, R16 ;  /* 0x00000092a010723c */ /* 0x040fe20000041810 */
[----:B------:R-:W2:Y:S07]  /*234e0*/  LDSM.16.M88.4 R144, [R184+0x2000] ;  /* 0x00200000b890783b */ /* 0x000eae0000000200 */
        /* <DEDUP_REMOVED lines=15> */
[C---:B------:R-:W-:Y:S08]  /*235e0*/  HMMA.16816.F32.BF16 R60, R160.reuse, R164, R60 ;  /* 0x000000a4a03c723c */ /* 0x040ff0000004183c */
[----:B------:R-:W-:Y:S01]  /*235f0*/  HMMA.16816.F32.BF16 R64, R160, R166, R64 ;  /* 0x000000a6a040723c */ /* 0x000fe20000041840 */
[----:B------:R-:W5:Y:S06]  /*23600*/  LDSM.16.M88.4 R160, [R185+UR8+0xb000] ;  /* 0x00b00008b9a0783b */ /* 0x000f6c0008000200 */
[----:B------:R-:W5:Y:S01]  /*23610*/  LDSM.16.M88.4 R164, [R185+UR8+0xb800] ;  /* 0x00b80008b9a4783b */ /* 0x000f620008000200 */
[C---:B--2---:R-:W-:Y:S05]  /*23620*/  HMMA.16816.F32.BF16 R4, R144.reuse, R168, R4 ;  /* 0x000000a89004723c */ /* 0x044fea0000041804 */
[----:B------:R-:W-:Y:S03]  /*23630*/  IMAD.IADD R168, R184, 0x1, R212 ;  /* 0x00000001b8a87824 */ /* 0x000fe600078e02d4 */
[C---:B------:R-:W-:Y:S03]  /*23640*/  HMMA.16816.F32.BF16 R8, R144.reuse, R170, R8 ;  /* 0x000000aa9008723c */ /* 0x040fe60000041808 */
[----:B------:R-:W2:Y:S05]  /*23650*/  LDSM.16.M88.4 R168, [R168+0x2000] ;  /* 0x00200000a8a8783b */ /* 0x000eaa0000000200 */
[C---:B---3--:R-:W-:Y:S08]  /*23660*/  HMMA.16816.F32.BF16 R12, R144.reuse, R140, R12 ;  /* 0x0000008c900c723c */ /* 0x048ff0000004180c */
[C---:B------:R-:W-:Y:S01]  /*23670*/  HMMA.16816.F32.BF16 R16, R144.reuse, R142, R16 ;  /* 0x0000008e9010723c */ /* 0x040fe20000041810 */
[----:B------:R-:W3:Y:S07]  /*23680*/  LDSM.16.M88.4 R140, [R186+0x8800] ;  /* 0x00880000ba8c783b */ /* 0x000eee0000000200 */
[C---:B----4-:R-:W-:Y:S01]  /*23690*/  HMMA.16816.F32.BF16 R20, R144.reuse, R148, R20 ;  /* 0x000000949014723c */ /* 0x050fe20000041814 */
[----:B------:R-:W-:Y:S07]  /*236a0*/  IMAD.MOV.U32 R148, RZ, RZ, 0x40 ;  /* 0x00000040ff947424 */ /* 0x000fee00078e00ff */
[C---:B------:R-:W-:Y:S08]  /*236b0*/  HMMA.16816.F32.BF16 R24, R144.reuse, R150, R24 ;  /* 0x000000969018723c */ /* 0x040ff00000041818 */
        /* <DEDUP_REMOVED lines=12> */
[C---:B------:R-:W-:Y:S03]  /*23780*/  HMMA.16816.F32.BF16 R60, R144.reuse, R164, R60 ;  /* 0x000000a4903c723c */ /* 0x040fe6000004183c */
[----:B------:R-:W-:Y:S02]  /*23790*/  SEL R164, R148, 0xffffffc0, !P2 ;  /* 0xffffffc094a47807 */ /* 0x000fe40005000000 */
[----:B------:R-:W-:Y:S02]  /*237a0*/  LDSM.16.M88.4 R148, [R186+0xa000] ;  /* 0x00a00000ba94783b */ /* 0x000fe40000000200 */
[----:B------:R-:W-:Y:S01]  /*237b0*/  IADD3 R164, PT, PT, R184, R164, RZ ;  /* 0x000000a4b8a47210 */ /* 0x000fe20007ffe0ff */
[----:B------:R-:W-:Y:S03]  /*237c0*/  HMMA.16816.F32.BF16 R64, R144, R166, R64 ;  /* 0x000000a69040723c */ /* 0x000fe60000041840 */
[----:B------:R-:W4:Y:S05]  /*237d0*/  LDSM.16.M88.4 R144, [R186+0x9800] ;  /* 0x00980000ba90783b */ /* 0x000f2a0000000200 */
[C---:B--2---:R-:W-:Y:S01]  /*237e0*/  HMMA.16816.F32.BF16 R4, R168.reuse, R172, R4 ;  /* 0x000000aca804723c */ /* 0x044fe20000041804 */
[----:B------:R-:W2:Y:S06]  /*237f0*/  LDSM.16.M88.4 R164, [R164+0x2000] ;  /* 0x00200000a4a4783b */ /* 0x000eac0000000200 */
[----:B------:R-:W-:Y:S01]  /*23800*/  LDSM.16.M88.4 R184, [R200+0x9800] ;  /* 0x00980000c8b8783b */ /* 0x000fe20000000200 */
[C---:B------:R-:W-:Y:S05]  /*23810*/  HMMA.16816.F32.BF16 R8, R168.reuse, R174, R8 ;  /* 0x000000aea808723c */ /* 0x040fea0000041808 */
[----:B------:R-:W5:Y:S03]  /*23820*/  LDSM.16.M88.4 R172, [R200+0x8800] ;  /* 0x00880000c8ac783b */ /* 0x000f660000000200 */
[C---:B---3--:R-:W-:Y:S08]  /*23830*/  HMMA.16816.F32.BF16 R12, R168.reuse, R140, R12 ;  /* 0x0000008ca80c723c */ /* 0x048ff0000004180c */
[C---:B------:R-:W-:Y:S01]  /*23840*/  HMMA.16816.F32.BF16 R16, R168.reuse, R142, R16 ;  /* 0x0000008ea810723c */ /* 0x040fe20000041810 */
[----:B------:R-:W3:Y:S06]  /*23850*/  LDSM.16.M88.4 R140, [R200+0xb800] ;  /* 0x00b80000c88c783b */ /* 0x000eec0000000200 */
[----:B------:R-:W3:Y:S01]  /*23860*/  LDSM.16.M88.4 R200, [R201+0x2000] ;  /* 0x00200000c9c8783b */ /* 0x000ee20000000200 */
[C---:B-1----:R-:W-:Y:S08]  /*23870*/  HMMA.16816.F32.BF16 R20, R168.reuse, R136, R20 ;  /* 0x00000088a814723c */ /* 0x042ff00000041814 */
[C---:B------:R-:W-:Y:S01]  /*23880*/  HMMA.16816.F32.BF16 R24, R168.reuse, R138, R24 ;  /* 0x0000008aa818723c */ /* 0x040fe20000041818 */
[----:B------:R-:W1:Y:S07]  /*23890*/  LDSM.16.M88.4 R136, [R3+0x8800] ;  /* 0x008800000388783b */ /* 0x000e6e0000000200 */
        /* <DEDUP_REMOVED lines=102> */
[C---:B-----5:R-:W-:Y:S07]  /*23f00*/  HMMA.16816.F32.BF16 R44, R200.reuse, R8, R44 ;  /* 0x00000008c82c723c */ /* 0x060fee000004182c */
[----:B------:R-:W1:Y:S01]  /*23f10*/  MUFU.TANH R25, R25 ;  /* 0x0000001900197308 */ /* 0x000e620000002400 */
[C---:B------:R-:W-:Y:S01]  /*23f20*/  HMMA.16816.F32.BF16 R48, R200.reuse, R10, R48 ;  /* 0x0000000ac830723c */ /* 0x040fe20000041830 */
[----:B------:R-:W5:Y:S01]  /*23f30*/  LDSM.16.M88.4 R8, [R3+0xb800] ;  /* 0x00b800000308783b */ /* 0x000f620000000200 */
[----:B------:R-:W-:Y:S07]  /*23f40*/  DEPBAR.LE SB0, 0x0 ;  /* 0x000080000000791a */ /* 0x000fee0000000000 */
[----:B------:R-:W1:Y:S01]  /*23f50*/  MUFU.TANH R26, R26 ;  /* 0x0000001a001a7308 */ /* 0x000e620000002400 */
[----:B------:R-:W-:Y:S01]  /*23f60*/  BAR.SYNC.DEFER_BLOCKING 0x0 ;  /* 0x0000000000007b1d */ /* 0x000fe20000010000 */
[C---:B---3--:R-:W-:Y:S08]  /*23f70*/  HMMA.16816.F32.BF16 R52, R200.reuse, R4, R52 ;  /* 0x00000004c834723c */ /* 0x048ff00000041834 */
[----:B------:R-:W3:Y:S01]  /*23f80*/  MUFU.TANH R27, R27 ;  /* 0x0000001b001b7308 */ /* 0x000ee20000002400 */
[-C--:B------:R-:W-:Y:S01]  /*23f90*/  FMUL.FTZ R44, R44, R248.reuse ;  /* 0x000000f82c2c7220 */ /* 0x080fe20000410000 */
[-C--:B------:R-:W-:Y:S01]  /*23fa0*/  FMUL.FTZ R45, R45, R248.reuse ;  /* 0x000000f82d2d7220 */ /* 0x080fe20000410000 */
[C---:B------:R-:W-:Y:S03]  /*23fb0*/  HMMA.16816.F32.BF16 R56, R200.reuse, R6, R56 ;  /* 0x00000006c838723c */ /* 0x040fe60000041838 */
        /* <DEDUP_REMOVED lines=33> */
[----:B----4-:R-:W-:Y:S09]  /*241d0*/  FMUL.FTZ R63, R67, R248 ;  /* 0x000000f8433f7220 */ /* 0x010ff20000410000 */
[----:B------:R-:W4:Y:S10]  /*241e0*/  MUFU.TANH R36, R36 ;  /* 0x0000002400247308 */ /* 0x000f340000002400 */
        /* <DEDUP_REMOVED lines=46> */
[----:B------:R-:W-:Y:S01]  /*244d0*/  R2UR UR4, R134 ;  /* 0x00000000860472ca */ /* 0x000fe200000e0000 */
[----:B------:R-:W-:Y:S01]  /*244e0*/  VIADD R4, R242, 0xffffff80 ;  /* 0xffffff80f2047836 */ /* 0x000fe20000000000 */
[C---:B------:R-:W-:Y:S02]  /*244f0*/  R2UR UR5, R135.reuse ;  /* 0x00000000870572ca */ /* 0x040fe400000e0000 */
[----:B------:R-:W-:Y:S02]  /*24500*/  IABS R5, R9 ;  /* 0x0000000900057213 */ /* 0x000fe40000000000 */
[----:B------:R-:W-:Y:S02]  /*24510*/  IABS R3, R4 ;  /* 0x0000000400037213 */ /* 0x000fe40000000000 */
[C---:B------:R-:W-:Y:S02]  /*24520*/  R2UR UR14, R134.reuse ;  /* 0x00000000860e72ca */ /* 0x040fe400000e0000 */
[C---:B------:R-:W-:Y:S02]  /*24530*/  R2UR UR15, R135.reuse ;  /* 0x00000000870f72ca */ /* 0x040fe400000e0000 */
[C---:B------:R-:W-:Y:S02]  /*24540*/  R2UR UR12, R134.reuse ;  /* 0x00000000860c72ca */ /* 0x040fe400000e0000 */
[C---:B------:R-:W-:Y:S01]  /*24550*/  R2UR UR13, R135.reuse ;  /* 0x00000000870d72ca */ /* 0x040fe200000e0000 */
[----:B------:R-:W2:Y:S01]  /*24560*/  LD.E R11, desc[UR4][R132.64+0x170] ;  /* 0x00017004840b7980 */ /* 0x000ea2000c101900 */
[----:B------:R-:W-:Y:S02]  /*24570*/  R2UR UR10, R134 ;  /* 0x00000000860a72ca */ /* 0x000fe400000e0000 */
[----:B------:R-:W-:Y:S11]  /*24580*/  R2UR UR11, R135 ;  /* 0x00000000870b72ca */ /* 0x000ff600000e0000 */
[----:B------:R-:W-:Y:S02]  /*24590*/  @!UPT UIADD3 URZ, UPT, UPT, URZ, URZ, URZ ;  /* 0x000000fffffff290 */ /* 0x000fe4000fffe0ff */
[----:B-1----:R-:W3:Y:S01]  /*245a0*/  LD.E.64 R48, desc[UR10][R132.64+0x20] ;  /* 0x0000200a84307980 */ /* 0x002ee2000c101b00 */
        /* <DEDUP_REMOVED lines=9> */
[--C-:B-1----:R-:W-:Y:S02]  /*24640*/  IMAD.MOV R10, RZ, RZ, -R47.reuse ;  /* 0x000000ffff0a7224 */ /* 0x102fe400078e0a2f */
[----:B------:R-:W-:Y:S02]  /*24650*/  IMAD.MOV.U32 R46, RZ, RZ, RZ ;  /* 0x000000ffff2e7224 */ /* 0x000fe400078e00ff */
[----:B------:R-:W-:Y:S04]  /*24660*/  IMAD R10, R10, R7, RZ ;  /* 0x000000070a0a7224 */ /* 0x000fe800078e02ff */
[----:B------:R-:W-:Y:S02]  /*24670*/  IMAD.HI.U32 R10, R47, R10, R46 ;  /* 0x0000000a2f0a7227 */ /* 0x000fe400078e002e */
[----:B------:R-:W2:Y:S04]  /*24680*/  LD.E.64 R46, desc[UR4][R132.64+0x38] ;  /* 0x00003804842e7980 */ /* 0x000ea8000c101b00 */
[----:B------:R-:W-:Y:S04]  /*24690*/  IMAD.HI.U32 R8, R10, R5, RZ ;  /* 0x000000050a087227 */ /* 0x000fe800078e00ff */
[-C--:B------:R-:W-:Y:S02]  /*246a0*/  IMAD R5, R8, R6.reuse, R5 ;  /* 0x0000000608057224 */ /* 0x080fe400078e0205 */
[----:B------:R-:W-:Y:S03]  /*246b0*/  IMAD.HI.U32 R10, R10, R3, RZ ;  /* 0x000000030a0a7227 */ /* 0x000fe600078e00ff */
[C---:B------:R-:W-:Y:S01]  /*246c0*/  ISETP.GT.U32.AND P6, PT, R7.reuse, R5, PT ;  /* 0x000000050700720c */ /* 0x040fe20003fc4070 */
[----:B------:R-:W-:Y:S05]  /*246d0*/  IMAD R3, R10, R6, R3 ;  /* 0x000000060a037224 */ /* 0x000fea00078e0203 */
[----:B------:R-:W-:Y:S07]  /*246e0*/  ISETP.GT.U32.AND P0, PT, R7, R3, PT ;  /* 0x000000030700720c */ /* 0x000fee0003f04070 */
[--C-:B------:R-:W-:Y:S02]  /*246f0*/  @!P6 IMAD.IADD R5, R5, 0x1, -R7.reuse ;  /* 0x000000010505e824 */ /* 0x100fe400078e0a07 */
[----:B------:R-:W-:Y:S03]  /*24700*/  @!P6 VIADD R8, R8, 0x1 ;  /* 0x000000010808e836 */ /* 0x000fe60000000000 */
[-C--:B------:R-:W-:Y:S01]  /*24710*/  ISETP.GE.U32.AND P5, PT, R5, R7.reuse, PT ;  /* 0x000000070500720c */ /* 0x080fe20003fa6070 */
[----:B------:R-:W-:Y:S02]  /*24720*/  @!P0 IMAD.IADD R3, R3, 0x1, -R7 ;  /* 0x0000000103038824 */ /* 0x000fe400078e0a07 */
[----:B------:R-:W-:Y:S01]  /*24730*/  @!P0 VIADD R10, R10, 0x1 ;  /* 0x000000010a0a8836 */ /* 0x000fe20000000000 */
[----:B------:R-:W-:Y:S02]  /*24740*/  ISETP.GE.AND P0, PT, R9, RZ, PT ;  /* 0x000000ff0900720c */ /* 0x000fe40003f06270 */
[----:B------:R-:W-:Y:S02]  /*24750*/  ISETP.GE.U32.AND P6, PT, R3, R7, PT ;  /* 0x000000070300720c */ /* 0x000fe40003fc6070 */
[----:B------:R-:W-:Y:S05]  /*24760*/  LOP3.LUT R3, RZ, R11, RZ, 0x33, !PT ;  /* 0x0000000bff037212 */ /* 0x000fea00078e33ff */
[----:B------:R-:W-:Y:S01]  /*24770*/  @P5 VIADD R8, R8, 0x1 ;  /* 0x0000000108085836 */ /* 0x000fe20000000000 */
[----:B------:R-:W-:Y:S03]  /*24780*/  ISETP.GE.AND P5, PT, R4, RZ, PT ;  /* 0x000000ff0400720c */ /* 0x000fe60003fa6270 */
[----:B------:R-:W-:Y:S02]  /*24790*/  @!P0 IMAD.MOV R8, RZ, RZ, -R8 ;  /* 0x000000ffff088224 */ /* 0x000fe400078e0a08 */
[----:B------:R-:W-:Y:S01]  /*247a0*/  @P6 VIADD R10, R10, 0x1 ;  /* 0x000000010a0a6836 */ /* 0x000fe20000000000 */
[----:B------:R-:W-:Y:S04]  /*247b0*/  ISETP.NE.AND P6, PT, R11, RZ, PT ;  /* 0x000000ff0b00720c */ /* 0x000fe80003fc5270 */
[C---:B------:R-:W-:Y:S03]  /*247c0*/  SEL R8, R3.reuse, R8, !P6 ;  /* 0x0000000803087207 */ /* 0x040fe60007000000 */
[----:B------:R-:W-:Y:S01]  /*247d0*/  @!P5 IMAD.MOV R10, RZ, RZ, -R10 ;  /* 0x000000ffff0ad224 */ /* 0x000fe200078e0a0a */
[C---:B------:R-:W-:Y:S04]  /*247e0*/  LEA R4, P5, R8.reuse, R232, 0x2 ;  /* 0x000000e808047211 */ /* 0x040fe800078a10ff */
        /* <DEDUP_REMOVED lines=11> */
[----:B------:R-:W-:Y:S04]  /*248a0*/  IMAD R5, R46, R6, R5 ;  /* 0x000000062e057224 */ /* 0x000fe800078e0205 */
[----:B------:R-:W-:Y:S02]  /*248b0*/  IMAD.IADD R9, R9, 0x1, R5 ;  /* 0x0000000109097824 */ /* 0x000fe400078e0205 */
        /* <DEDUP_REMOVED lines=8> */
.L_x_6943:
[----:B------:R-:W-:Y:S05]  /*24940*/  BSYNC.RECONVERGENT B0 ;  /* 0x0000000000007941 */ /* 0x000fea0003800200 */
.L_x_6942:
[C---:B------:R-:W-:Y:S01]  /*24950*/  @!P4 R2UR UR10, R134.reuse ;  /* 0x00000000860ac2ca */ /* 0x040fe200000e0000 */
[----:B------:R-:W-:Y:S01]  /*24960*/  @!P4 IMAD.MOV.U32 R6, RZ, RZ, R221 ;  /* 0x000000ffff06c224 */ /* 0x000fe200078e00dd */
[C---:B------:R-:W-:Y:S01]  /*24970*/  @!P4 R2UR UR11, R135.reuse ;  /* 0x00000000870bc2ca */ /* 0x040fe200000e0000 */
[--C-:B------:R-:W-:Y:S01]  /*24980*/  @!P4 IMAD.MOV.U32 R7, RZ, RZ, R220.reuse ;  /* 0x000000ffff07c224 */ /* 0x100fe200078e00dc */
[----:B------:R-:W-:Y:S01]  /*24990*/  @!P1 R2UR UR4, R134 ;  /* 0x00000000860492ca */ /* 0x000fe200000e0000 */
[----:B------:R-:W-:Y:S01]  /*249a0*/  IMAD.SHL.U32 R3, R216, 0x20, RZ ;  /* 0x00000020d8037824 */ /* 0x000fe200078e00ff */
        /* <DEDUP_REMOVED lines=8> */
[----:B------:R2:W-:Y:S01]  /*24a30*/  @!P4 LDGSTS.E.BYPASS.LTC128B.128 [R245+0x4000], desc[UR10][R6.64] ;  /* 0x0400000006f5cfae */ /* 0x0005e2000b981a0a */
[----:B------:R-:W-:Y:S02]  /*24a40*/  @!P1 R2UR UR10, R134 ;  /* 0x00000000860a92ca */ /* 0x000fe400000e0000 */
[C---:B------:R-:W-:Y:S01]  /*24a50*/  @!P1 R2UR UR11, R135.reuse ;  /* 0x00000000870b92ca */ /* 0x040fe200000e0000 */
[----:B------:R3:W-:Y:S01]  /*24a60*/  @P4 STS.128 [R245+0x4000], RZ ;  /* 0x004000fff5004388 */ /* 0x0007e20000000c00 */
[----:B------:R-:W-:Y:S02]  /*24a70*/  SHF.L.U64.HI R4, R216, 0x5, R217 ;  /* 0x00000005d8047819 */ /* 0x000fe400000102d9 */
[C---:B------:R-:W-:Y:S02]  /*24a80*/  @!P1 R2UR UR17, R135.reuse ;  /* 0x00000000871192ca */ /* 0x040fe400000e0000 */
[----:B------:R-:W-:Y:S01]  /*24a90*/  @!P4 R2UR UR14, R134 ;  /* 0x00000000860ec2ca */ /* 0x000fe200000e0000 */
[--C-:B------:R-:W-:Y:S01]  /*24aa0*/  IMAD.X R9, R4, 0x1, R220.reuse, P0 ;  /* 0x0000000104097824 */ /* 0x100fe200000e06dc */
[C---:B------:R-:W-:Y:S01]  /*24ab0*/  @!P4 R2UR UR15, R135.reuse ;  /* 0x00000000870fc2ca */ /* 0x040fe200000e0000 */
[----:B--2---:R-:W-:Y:S02]  /*24ac0*/  @!P1 IMAD.MOV.U32 R6, RZ, RZ, R221 ;  /* 0x000000ffff069224 */ /* 0x004fe400078e00dd */
[----:B------:R-:W-:Y:S05]  /*24ad0*/  @!P1 IMAD.MOV.U32 R7, RZ, RZ, R220 ;  /* 0x000000ffff079224 */ /* 0x000fea00078e00dc */
        /* <DEDUP_REMOVED lines=19> */
[----:B------:R-:W-:Y:S01]  /*24c10*/  @!P4 R2UR UR11, R135 ;  /* 0x00000000870bc2ca */ /* 0x000fe200000e0000 */
[----:B------:R3:W-:Y:S01]  /*24c20*/  @P1 STS.128 [R245+0x8800], RZ ;  /* 0x008800fff5001388 */ /* 0x0007e20000000c00 */
[-C--:B--2---:R-:W-:Y:S05]  /*24c30*/  IADD3 R6, P0, PT, R8, R3.reuse, RZ ;  /* 0x0000000308067210 */ /* 0x084fea0007f1e0ff */
[--C-:B------:R-:W-:Y:S05]  /*24c40*/  IMAD.X R7, R9, 0x1, R4.reuse, P0 ;  /* 0x0000000109077824 */ /* 0x100fea00000e0604 */
[----:B------:R-:W-:Y:S01]  /*24c50*/  @!PT LDS RZ, [RZ] ;  /* 0x00000000fffff984 */ /* 0x000fe20000000800 */
[----:B------:R-:W-:Y:S01]  /*24c60*/  @!PT LDS RZ, [RZ] ;  /* 0x00000000fffff984 */ /* 0x000fe20000000800 */
[----:B------:R-:W-:Y:S01]  /*24c70*/  @!PT LDS RZ, [RZ] ;  /* 0x00000000fffff984 */ /* 0x000fe20000000800 */
[----:B------:R-:W-:Y:S01]  /*24c80*/  @!P4 LDGSTS.E.BYPASS.LTC128B.128 [R245+0x5000], desc[UR4][R6.64] ;  /* 0x0500000006f5cfae */ /* 0x000fe2000b981a04 */
[----:B------:R-:W-:Y:S02]  /*24c90*/  @!P1 R2UR UR4, R134 ;  /* 0x00000000860492ca */ /* 0x000fe400000e0000 */
[----:B------:R-:W-:Y:S01]  /*24ca0*/  @!P1 R2UR UR5, R135 ;  /* 0x00000000870592ca */ /* 0x000fe200000e0000 */
[----:B------:R3:W-:Y:S01]  /*24cb0*/  @P4 STS.128 [R245+0x5000], RZ ;  /* 0x005000fff5004388 */ /* 0x0007e20000000c00 */
[-C--:B----4-:R-:W-:Y:S03]  /*24cc0*/  IADD3 R8, P0, PT, R6, R3.reuse, RZ ;  /* 0x0000000306087210 */ /* 0x090fe60007f1e0ff */
[----:B------:R-:W-:Y:S01]  /*24cd0*/  @!PT LDS RZ, [RZ] ;  /* 0x00000000fffff984 */ /* 0x000fe20000000800 */
[----:B------:R-:W-:Y:S01]  /*24ce0*/  @!PT LDS RZ, [RZ] ;  /* 0x00000000fffff984 */ /* 0x000fe20000000800 */
[----:B------:R-:W-:Y:S01]  /*24cf0*/  @!PT LDS RZ, [RZ] ;  /* 0x00000000fffff984 */ /* 0x000fe20000000800 */
[----:B------:R2:W-:Y:S01]  /*24d00*/  @!P1 LDGSTS.E.BYPASS.LTC128B.128 [R245+0x9000], desc[UR12][R6.64+0x80] ;  /* 0x0900008006f59fae */ /* 0x0005e2000b981a0c */
[C---:B------:R-:W-:Y:S01]  /*24d10*/  @!P4 R2UR UR12, R134.reuse ;  /* 0x00000000860cc2ca */ /* 0x040fe200000e0000 */
[--C-:B------:R-:W-:Y:S02]  /*24d20*/  IMAD.X R9, R7, 0x1, R4.reuse, P0 ;  /* 0x0000000107097824 */ /* 0x100fe400000e0604 */
[----:B------:R3:W-:Y:S01]  /*24d30*/  @P1 STS.128 [R245+0x9000], RZ ;  /* 0x009000fff5001388 */ /* 0x0007e20000000c00 */
[C---:B------:R-:W-:Y:S03]  /*24d40*/  @!P4 R2UR UR13, R135.reuse ;  /* 0x00000000870dc2ca */ /* 0x040fe600000e0000 */
        /* <DEDUP_REMOVED lines=35> */
[----:B------:R3:W-:Y:S01]  /*24f80*/  @!P4 LDGSTS.E.BYPASS.LTC128B.128 [R245+0x6800], desc[UR4][R8.64] ;  /* 0x0680000008f5cfae */ /* 0x0007e2000b981a04 */
[----:B------:R-:W-:Y:S02]  /*24f90*/  @!P1 R2UR UR4, R134 ;  /* 0x00000000860492ca */ /* 0x000fe400000e0000 */
[----:B------:R-:W-:Y:S01]  /*24fa0*/  @!P1 R2UR UR5, R135 ;  /* 0x00000000870592ca */ /* 0x000fe200000e0000 */
[----:B------:R3:W-:Y:S04]  /*24fb0*/  @P4 STS.128 [R245+0x6800], RZ ;  /* 0x006800fff5004388 */ /* 0x0007e80000000c00 */
[----:B------:R-:W-:Y:S01]  /*24fc0*/  @!PT LDS RZ, [RZ] ;  /* 0x00000000fffff984 */ /* 0x000fe20000000800 */
[----:B------:R-:W-:Y:S01]  /*24fd0*/  @!PT LDS RZ, [RZ] ;  /* 0x00000000fffff984 */ /* 0x000fe20000000800 */
[----:B------:R-:W-:Y:S01]  /*24fe0*/  @!PT LDS RZ, [RZ] ;  /* 0x00000000fffff984 */ /* 0x000fe20000000800 */
[----:B------:R3:W-:Y:S04]  /*24ff0*/  @!P1 LDGSTS.E.BYPASS.LTC128B.128 [R245+0xa800], desc[UR16][R8.64+0x80] ;  /* 0x0a80008008f59fae */ /* 0x0007e8000b981a10 */
[----:B------:R3:W-:Y:S01]  /*25000*/  @P1 STS.128 [R245+0xa800], RZ ;  /* 0x00a800fff5001388 */ /* 0x0007e20000000c00 */
[-C--:B--2---:R-:W-:Y:S04]  /*25010*/  IADD3 R6, P5, PT, R8, R3.reuse, RZ ;  /* 0x0000000308067210 */ /* 0x084fe80007fbe0ff */
[----:B------:R-:W-:Y:S01]  /*25020*/  IADD3 R10, P0, PT, R6, R3, RZ ;  /* 0x00000003060a7210 */ /* 0x000fe20007f1e0ff */
[--C-:B------:R-:W-:Y:S04]  /*25030*/  IMAD.X R7, R9, 0x1, R4.reuse, P5 ;  /* 0x0000000109077824 */ /* 0x100fe800028e0604 */
[----:B------:R-:W-:Y:S01]  /*25040*/  IMAD.X R11, R7, 0x1, R4, P0 ;  /* 0x00000001070b7824 */ /* 0x000fe200000e0604 */
        /* <DEDUP_REMOVED lines=21> */
.L_x_6941:
[----:B------:R-:W-:Y:S05]  /*251a0*/  BSYNC.RECONVERGENT B1 ;  /* 0x0000000000017941 */ /* 0x000fea0003800200 */
.L_x_6940:
[----:B---3--:R-:W-:Y:S01]  /*251b0*/  VIADD R7, R244, 0xffffffc0 ;  /* 0xffffffc0f4077836 */ /* 0x008fe20000000000 */
[----:B------:R-:W-:Y:S01]  /*251c0*/  IABS R6, R243 ;  /* 0x000000f300067213 */ /* 0x000fe20000000000 */
[C---:B------:R-:W-:Y:S01]  /*251d0*/  VIADD R3, R243.reuse, 0x39 ;  /* 0x00000039f3037836 */ /* 0x040fe20000000000 */
[----:B------:R-:W-:Y:S01]  /*251e0*/  R2UR UR4, R134 ;  /* 0x00000000860472ca */ /* 0x000fe200000e0000 */
[----:B------:R-:W-:Y:S01]  /*251f0*/  VIADD R4, R243, 0x40 ;  /* 0x00000040f3047836 */ /* 0x000fe20000000000 */
[----:B------:R-:W-:Y:S01]  /*25200*/  ISETP.GE.AND P0, PT, R7, R240, PT ;  /* 0x000000f00700720c */ /* 0x000fe20003f06270 */
[----:B------:R-:W-:Y:S01]  /*25210*/  VIADD R5, R243, 0x41 ;  /* 0x00000041f3057836 */ /* 0x000fe20000000000 */
[C---:B------:R-:W-:Y:S01]  /*25220*/  ISETP.GE.AND P1, PT, R7.reuse, R238, PT ;  /* 0x000000ee0700720c */ /* 0x040fe20003f26270 */
[C---:B-1----:R-:W-:Y:S01]  /*25230*/  VIADD R60, R244.reuse, 0xffffffc8 ;  /* 0xffffffc8f43c7836 */ /* 0x042fe20000000000 */
[C---:B------:R-:W-:Y:S01]  /*25240*/  ISETP.GE.AND P6, PT, R7.reuse, R239, PT ;  /* 0x000000ef0700720c */ /* 0x040fe20003fc6270 */
[C---:B------:R-:W-:Y:S01]  /*25250*/  VIADD R58, R244.reuse, 0xffffffd0 ;  /* 0xffffffd0f43a7836 */ /* 0x040fe20000000000 */
[----:B------:R-:W-:Y:S01]  /*25260*/  ISETP.GE.AND P5, PT, R7, R237, PT ;  /* 0x000000ed0700720c */ /* 0x000fe20003fa6270 */
[----:B------:R-:W-:Y:S01]  /*25270*/  VIADD R7, R243, 0x38 ;  /* 0x00000038f3077836 */ /* 0x000fe20000000000 */
[----:B------:R-:W-:Y:S01]  /*25280*/  IABS R3, R3 ;  /* 0x0000000300037213 */ /* 0x000fe20000000000 */
[C---:B------:R-:W-:Y:S01]  /*25290*/  VIADD R62, R244.reuse, 0xffffffc1 ;  /* 0xffffffc1f43e7836 */ /* 0x040fe20000000000 */
[----:B------:R-:W-:Y:S01]  /*252a0*/  I2FP.F32.S32 R6, R6 ;  /* 0x0000000600067245 */ /* 0x000fe20000201400 */
[C---:B------:R-:W-:Y:S01]  /*252b0*/  VIADD R51, R244.reuse, 0xffffffe1 ;  /* 0xffffffe1f4337836 */ /* 0x040fe20000000000 */
[----:B------:R-:W-:Y:S01]  /*252c0*/  IABS R7, R7 ;  /* 0x0000000700077213 */ /* 0x000fe20000000000 */
[C---:B------:R-:W-:Y:S01]  /*252d0*/  VIADD R46, R244.reuse, 0xfffffff9 ;  /* 0xfffffff9f42e7836 */ /* 0x040fe20000000000 */
[----:B------:R-:W-:Y:S01]  /*252e0*/  I2FP.F32.S32 R3, R3 ;  /* 0x0000000300037245 */ /* 0x000fe20000201400 */
[CC--:B------:R-:W-:Y:S01]  /*252f0*/  FFMA.FTZ R39, -R231.reuse, R6.reuse, R39 ;  /* 0x00000006e7277223 */ /* 0x0c0fe20000010127 */
[----:B------:R-:W-:Y:S01]  /*25300*/  I2FP.F32.S32 R7, R7 ;  /* 0x0000000700077245 */ /* 0x000fe20000201400 */
[C---:B------:R-:W-:Y:S01]  /*25310*/  FFMA.FTZ R33, -R231.reuse, R6, R33 ;  /* 0x00000006e7217223 */ /* 0x040fe20000010121 */
[----:B------:R-:W-:Y:S01]  /*25320*/  IABS R4, R4 ;  /* 0x0000000400047213 */ /* 0x000fe20000000000 */
[CC--:B------:R-:W-:Y:S01]  /*25330*/  FFMA.FTZ R144, -R231.reuse, R3.reuse, R144 ;  /* 0x00000003e7907223 */ /* 0x0c0fe20000010190 */
[C---:B------:R-:W-:Y:S01]  /*25340*/  FFMA.FTZ R140, -R231.reuse, R3, R140 ;  /* 0x00000003e78c7223 */ /* 0x040fe2000001018c */
[CC--:B------:R-:W-:Y:S01]  /*25350*/  FFMA.FTZ R141, -R231.reuse, R7.reuse, R141 ;  /* 0x00000007e78d7223 */ /* 0x0c0fe2000001018d */
[----:B------:R-:W-:Y:S01]  /*25360*/  FFMA.FTZ R145, -R231, R7, R145 ;  /* 0x00000007e7917223 */ /* 0x000fe20000010191 */
[C---:B------:R-:W-:Y:S01]  /*25370*/  VIADD R7, R243.reuse, 0x21 ;  /* 0x00000021f3077836 */ /* 0x040fe20000000000 */
[----:B------:R-:W-:Y:S01]  /*25380*/  IABS R5, R5 ;  /* 0x0000000500057213 */ /* 0x000fe20000000000 */
[C---:B------:R-:W-:Y:S01]  /*25390*/  VIADD R3, R243.reuse, 0x31 ;  /* 0x00000031f3037836 */ /* 0x040fe20000000000 */
[----:B------:R-:W-:Y:S01]  /*253a0*/  I2FP.F32.S32 R4, R4 ;  /* 0x0000000400047245 */ /* 0x000fe20000201400 */
[----:B------:R-:W-:Y:S01]  /*253b0*/  VIADD R6, R243, 0x28 ;  /* 0x00000028f3067836 */ /* 0x000fe20000000000 */
[----:B------:R-:W-:Y:S01]  /*253c0*/  IABS R7, R7 ;  /* 0x0000000700077213 */ /* 0x000fe20000000000 */
[C---:B------:R-:W-:Y:S01]  /*253d0*/  VIADD R50, R244.reuse, 0xffffffe8 ;  /* 0xffffffe8f4327836 */ /* 0x040fe20000000000 */
[----:B------:R-:W-:Y:S01]  /*253e0*/  IABS R3, R3 ;  /* 0x0000000300037213 */ /* 0x000fe20000000000 */
[----:B------:R-:W-:Y:S01]  /*253f0*/  FFMA.FTZ R143, -R231, R4, R143 ;  /* 0x00000004e78f7223 */ /* 0x000fe2000001018f */
[----:B------:R-:W-:Y:S01]  /*25400*/  I2FP.F32.S32 R7, R7 ;  /* 0x0000000700077245 */ /* 0x000fe20000201400 */
[----:B------:R-:W-:Y:S01]  /*25410*/  VIADD R4, R243, 0x29 ;  /* 0x00000029f3047836 */ /* 0x000fe20000000000 */
[----:B------:R-:W-:Y:S01]  /*25420*/  I2FP.F32.S32 R3, R3 ;  /* 0x0000000300037245 */ /* 0x000fe20000201400 */
[C---:B------:R-:W-:Y:S01]  /*25430*/  VIADD R48, R244.reuse, 0x1 ;  /* 0x00000001f4307836 */ /* 0x040fe20000000000 */
[----:B------:R-:W-:Y:S01]  /*25440*/  I2FP.F32.S32 R5, R5 ;  /* 0x0000000500057245 */ /* 0x000fe20000201400 */
[CC--:B------:R-:W-:Y:S01]  /*25450*/  FFMA.FTZ R22, -R231.reuse, R7.reuse, R22 ;  /* 0x00000007e7167223 */ /* 0x0c0fe20000010116 */
[----:B------:R-:W-:Y:S01]  /*25460*/  FFMA.FTZ R16, -R231, R7, R16 ;  /* 0x00000007e7107223 */ /* 0x000fe20000010110 */
[----:B------:R-:W-:Y:S01]  /*25470*/  VIADD R7, R243, 0x10 ;  /* 0x00000010f3077836 */ /* 0x000fe20000000000 */
[----:B------:R-:W-:Y:S01]  /*25480*/  IABS R6, R6 ;  /* 0x0000000600067213 */ /* 0x000fe20000000000 */
[C---:B------:R-:W-:Y:S01]  /*25490*/  FFMA.FTZ R136, -R231.reuse, R3, R136 ;  /* 0x00000003e7887223 */ /* 0x040fe20000010188 */
[C---:B------:R-:W-:Y:S01]  /*254a0*/  FFMA.FTZ R142, -R231.reuse, R5, R142 ;  /* 0x00000005e78e7223 */ /* 0x040fe2000001018e */
[----:B------:R-:W-:Y:S01]  /*254b0*/  FFMA.FTZ R14, -R231, R3, R14 ;  /* 0x00000003e70e7223 */ /* 0x000fe2000001010e */
[----:B------:R-:W-:Y:S01]  /*254c0*/  IABS R7, R7 ;  /* 0x0000000700077213 */ /* 0x000fe20000000000 */
[C---:B------:R-:W-:Y:S01]  /*254d0*/  VIADD R5, R243.reuse, 0x30 ;  /* 0x00000030f3057836 */ /* 0x040fe20000000000 */
[----:B------:R-:W-:Y:S01]  /*254e0*/  I2FP.F32.S32 R3, R6 ;  /* 0x0000000600037245 */ /* 0x000fe20000201400 */
[----:B------:R-:W-:Y:S01]  /*254f0*/  VIADD R6, R243, 0x11 ;  /* 0x00000011f3067836 */ /* 0x000fe20000000000 */
[----:B------:R-:W-:Y:S01]  /*25500*/  I2FP.F32.S32 R7, R7 ;  /* 0x0000000700077245 */ /* 0x000fe20000201400 */
[C---:B------:R-:W-:Y:S01]  /*25510*/  VIADD R53, R244.reuse, 0xffffffd9 ;  /* 0xffffffd9f4357836 */ /* 0x040fe20000000000 */
[----:B------:R-:W-:Y:S01]  /*25520*/  IABS R4, R4 ;  /* 0x0000000400047213 */ /* 0x000fe20000000000 */
[CC--:B------:R-:W-:Y:S01]  /*25530*/  FFMA.FTZ R13, -R231.reuse, R3.reuse, R13 ;  /* 0x00000003e70d7223 */ /* 0x0c0fe2000001010d */
[C---:B------:R-:W-:Y:S01]  /*25540*/  FFMA.FTZ R19, -R231.reuse, R3, R19 ;  /* 0x00000003e7137223 */ /* 0x040fe20000010113 */
[CC--:B------:R-:W-:Y:S01]  /*25550*/  FFMA.FTZ R31, -R231.reuse, R7.reuse, R31 ;  /* 0x00000007e71f7223 */ /* 0x0c0fe2000001011f */
[----:B------:R-:W-:Y:S01]  /*25560*/  FFMA.FTZ R25, -R231, R7, R25 ;  /* 0x00000007e7197223 */ /* 0x000fe20000010119 */
[----:B------:R-:W-:Y:S01]  /*25570*/  IABS R5, R5 ;  /* 0x0000000500057213 */ /* 0x000fe20000000000 */
[----:B------:R-:W-:Y:S01]  /*25580*/  VIADD R7, R243, 0xfffffff8 ;  /* 0xfffffff8f3077836 */ /* 0x000fe20000000000 */
[----:B------:R-:W-:Y:S01]  /*25590*/  R2UR UR5, R135 ;  /* 0x00000000870572ca */ /* 0x000fe200000e0000 */
[----:B------:R-:W-:Y:S01]  /*255a0*/  VIADD R3, R243, 0x20 ;  /* 0x00000020f3037836 */ /* 0x000fe20000000000 */
[----:B------:R-:W-:Y:S01]  /*255b0*/  I2FP.F32.S32 R4, R4 ;  /* 0x0000000400047245 */ /* 0x000fe20000201400 */
[C---:B------:R-:W-:Y:S01]  /*255c0*/  VIADD R52, R244.reuse, 0xffffffe0 ;  /* 0xffffffe0f4347836 */ /* 0x040fe20000000000 */
[----:B------:R-:W-:Y:S01]  /*255d0*/  I2FP.F32.S32 R5, R5 ;  /* 0x0000000500057245 */ /* 0x000fe20000201400 */
[C---:B------:R-:W-:Y:S01]  /*255e0*/  VIADD R59, R244.reuse, 0xffffffc9 ;  /* 0xffffffc9f43b7836 */ /* 0x040fe20000000000 */
[----:B------:R-:W-:Y:S01]  /*255f0*/  IABS R7, R7 ;  /* 0x0000000700077213 */ /* 0x000fe20000000000 */
[CC--:B------:R-:W-:Y:S01]  /*25600*/  FFMA.FTZ R12, -R231.reuse, R4.reuse, R12 ;  /* 0x00000004e70c7223 */ /* 0x0c0fe2000001010c */
[----:B------:R-:W-:Y:S01]  /*25610*/  IABS R3, R3 ;  /* 0x0000000300037213 */ /* 0x000fe20000000000 */
[----:B------:R-:W-:Y:S01]  /*25620*/  FFMA.FTZ R18, -R231, R4, R18 ;  /* 0x00000004e7127223 */ /* 0x000fe20000010112 */
[----:B------:R-:W-:Y:S02]  /*25630*/  VIADD R4, R243, 0x18 ;  /* 0x00000018f3047836 */ /* 0x000fe40000000000 */
[CC--:B------:R-:W-:Y:S01]  /*25640*/  FFMA.FTZ R137, -R231.reuse, R5.reuse, R137 ;  /* 0x00000005e7897223 */ /* 0x0c0fe20000010189 */
[----:B------:R-:W-:Y:S01]  /*25650*/  FFMA.FTZ R15, -R231, R5, R15 ;  /* 0x00000005e70f7223 */ /* 0x000fe2000001010f */
[----:B------:R-:W-:Y:S01]  /*25660*/  I2FP.F32.S32 R7, R7 ;  /* 0x0000000700077245 */ /* 0x000fe20000201400 */
[----:B------:R-:W-:Y:S01]  /*25670*/  VIADD R5, R243, 0x19 ;  /* 0x00000019f3057836 */ /* 0x000fe20000000000 */
[----:B------:R-:W-:Y:S01]  /*25680*/  I2FP.F32.S32 R3, R3 ;  /* 0x0000000300037245 */ /* 0x000fe20000201400 */
[----:B------:R-:W2:Y:S01]  /*25690*/  LD.E R135, desc[UR4][R132.64+0xdc] ;  /* 0x0000dc0484877980 */ /* 0x000ea2000c101900 */
[----:B------:R-:W-:Y:S01]  /*256a0*/  IABS R6, R6 ;  /* 0x0000000600067213 */ /* 0x000fe20000000000 */
[CC--:B------:R-:W-:Y:S01]  /*256b0*/  FFMA.FTZ R37, -R231.reuse, R7.reuse, R37 ;  /* 0x00000007e7257223 */ /* 0x0c0fe20000010125 */
[----:B------:R-:W-:Y:S01]  /*256c0*/  IABS R4, R4 ;  /* 0x0000000400047213 */ /* 0x000fe20000000000 */
[C---:B------:R-:W-:Y:S01]  /*256d0*/  FFMA.FTZ R43, -R231.reuse, R7, R43 ;  /* 0x00000007e72b7223 */ /* 0x040fe2000001012b */
[CC--:B------:R-:W-:Y:S01]  /*256e0*/  FFMA.FTZ R23, -R231.reuse, R3.reuse, R23 ;  /* 0x00000003e7177223 */ /* 0x0c0fe20000010117 */
[----:B------:R-:W-:Y:S01]  /*256f0*/  FFMA.FTZ R17, -R231, R3, R17 ;  /* 0x00000003e7117223 */ /* 0x000fe20000010111 */
[----:B------:R-:W-:Y:S01]  /*25700*/  IABS R5, R5 ;  /* 0x0000000500057213 */ /* 0x000fe20000000000 */
[C---:B------:R-:W-:Y:S01]  /*25710*/  VIADD R7, R243.reuse, 0xffffffe1 ;  /* 0xffffffe1f3077836 */ /* 0x040fe20000000000 */
[----:B------:R-:W-:Y:S01]  /*25720*/  I2FP.F32.S32 R3, R6 ;  /* 0x0000000600037245 */ /* 0x000fe20000201400 */
[----:B------:R-:W-:Y:S01]  /*25730*/  VIADD R6, R243, 0xfffffff9 ;  /* 0xfffffff9f3067836 */ /* 0x000fe20000000000 */
[----:B------:R-:W-:Y:S01]  /*25740*/  I2FP.F32.S32 R4, R4 ;  /* 0x0000000400047245 */ /* 0x000fe20000201400 */
[----:B------:R-:W-:Y:S01]  /*25750*/  VIADD R55, R244, 0xffffffd1 ;  /* 0xffffffd1f4377836 */ /* 0x000fe20000000000 */
[----:B------:R-:W-:Y:S01]  /*25760*/  I2FP.F32.S32 R5, R5 ;  /* 0x0000000500057245 */ /* 0x000fe20000201400 */
[C---:B------:R-:W-:Y:S01]  /*25770*/  FFMA.FTZ R30, -R231.reuse, R3, R30 ;  /* 0x00000003e71e7223 */ /* 0x040fe2000001011e */
[----:B------:R-:W-:Y:S01]  /*25780*/  IABS R7, R7 ;  /* 0x0000000700077213 */ /* 0x000fe20000000000 */
[C---:B------:R-:W-:Y:S01]  /*25790*/  FFMA.FTZ R24, -R231.reuse, R3, R24 ;  /* 0x00000003e7187223 */ /* 0x040fe20000010118 */
[CC--:B------:R-:W-:Y:S01]  /*257a0*/  FFMA.FTZ R21, -R231.reuse, R4.reuse, R21 ;  /* 0x00000004e7157223 */ /* 0x0c0fe20000010115 */
[----:B------:R-:W-:Y:S01]  /*257b0*/  FFMA.FTZ R27, -R231, R4, R27 ;  /* 0x00000004e71b7223 */ /* 0x000fe2000001011b */
[----:B------:R-:W-:Y:S02]  /*257c0*/  VIADD R3, R243, 0x9 ;  /* 0x00000009f3037836 */ /* 0x000fe40000000000 */
[-C--:B------:R-:W-:Y:S01]  /*257d0*/  FFMA.FTZ R20, -R231, R5.reuse, R20 ;  /* 0x00000005e7147223 */ /* 0x080fe20000010114 */
[----:B------:R-:W-:Y:S02]  /*257e0*/  VIADD R4, R243, 0x1 ;  /* 0x00000001f3047836 */ /* 0x000fe40000000000 */
[----:B------:R-:W-:Y:S01]  /*257f0*/  FFMA.FTZ R26, -R231, R5, R26 ;  /* 0x00000005e71a7223 */ /* 0x000fe2000001011a */
[----:B------:R-:W-:Y:S01]  /*25800*/  I2FP.F32.S32 R7, R7 ;  /* 0x0000000700077245 */ /* 0x000fe20000201400 */
[----:B------:R-:W-:Y:S01]  /*25810*/  VIADD R5, R243, 0x8 ;  /* 0x00000008f3057836 */ /* 0x000fe20000000000 */
[----:B------:R-:W-:Y:S01]  /*25820*/  FSEL R140, R140, -INF , P0 ;  /* 0xff8000008c8c7808 */ /* 0x000fe20000000000 */
[----:B------:R-:W-:Y:S01]  /*25830*/  VIADD R54, R244, 0xffffffd8 ;  /* 0xffffffd8f4367836 */ /* 0x000fe20000000000 */
[----:B------:R-:W-:Y:S01]  /*25840*/  ISETP.GE.AND P0, PT, R60, R240, PT ;  /* 0x000000f03c00720c */ /* 0x000fe20003f06270 */
[C---:B------:R-:W-:Y:S01]  /*25850*/  FFMA.FTZ R172, -R231.reuse, R7, R172 ;  /* 0x00000007e7ac7223 */ /* 0x040fe200000101ac */
[----:B------:R-:W-:Y:S01]  /*25860*/  IABS R3, R3 ;  /* 0x0000000300037213 */ /* 0x000fe20000000000 */
[----:B------:R-:W-:Y:S01]  /*25870*/  FFMA.FTZ R166, -R231, R7, R166 ;  /* 0x00000007e7a67223 */ /* 0x000fe200000101a6 */
[----:B------:R-:W-:Y:S01]  /*25880*/  IABS R4, R4 ;  /* 0x0000000400047213 */ /* 0x000fe20000000000 */
[----:B------:R-:W-:Y:S01]  /*25890*/  VIADD R7, R243, 0xffffffd8 ;  /* 0xffffffd8f3077836 */ /* 0x000fe20000000000 */
[----:B------:R-:W-:Y:S01]  /*258a0*/  FSEL R10, R136, -INF , P0 ;  /* 0xff800000880a7808 */ /* 0x000fe20000000000 */
[C---:B------:R-:W-:Y:S01]  /*258b0*/  VIADD R49, R244.reuse, 0xffffffe9 ;  /* 0xffffffe9f4317836 */ /* 0x040fe20000000000 */
[----:B------:R-:W-:Y:S01]  /*258c0*/  IABS R5, R5 ;  /* 0x0000000500057213 */ /* 0x000fe20000000000 */
[----:B------:R-:W-:Y:S01]  /*258d0*/  VIADD R47, R244, 0xfffffff0 ;  /* 0xfffffff0f42f7836 */ /* 0x000fe20000000000 */
[----:B------:R-:W-:Y:S01]  /*258e0*/  ISETP.GE.AND P0, PT, R58, R240, PT ;  /* 0x000000f03a00720c */ /* 0x000fe20003f06270 */
[----:B------:R-:W-:Y:S01]  /*258f0*/  VIADD R242, R242, 0xffffff80 ;  /* 0xffffff80f2f27836 */ /* 0x000fe20000000000 */
[----:B------:R-:W-:Y:S02]  /*25900*/  I2FP.F32.S32 R3, R3 ;  /* 0x0000000300037245 */ /* 0x000fe40000201400 */
[----:B------:R-:W-:Y:S02]  /*25910*/  I2FP.F32.S32 R4, R4 ;  /* 0x0000000400047245 */ /* 0x000fe40000201400 */
[----:B------:R-:W-:Y:S01]  /*25920*/  IABS R6, R6 ;  /* 0x0000000600067213 */ /* 0x000fe20000000000 */
[C---:B------:R-:W-:Y:S01]  /*25930*/  FFMA.FTZ R28, -R231.reuse, R3, R28 ;  /* 0x00000003e71c7223 */ /* 0x040fe2000001011c */
[----:B------:R-:W-:Y:S01]  /*25940*/  I2FP.F32.S32 R5, R5 ;  /* 0x0000000500057245 */ /* 0x000fe20000201400 */
[C---:B------:R-:W-:Y:S01]  /*25950*/  FFMA.FTZ R34, -R231.reuse, R3, R34 ;  /* 0x00000003e7227223 */ /* 0x040fe20000010122 */
[----:B------:R-:W-:Y:S01]  /*25960*/  FSEL R57, R12, -INF , P0 ;  /* 0xff8000000c397808 */ /* 0x000fe20000000000 */
[CC--:B------:R-:W-:Y:S01]  /*25970*/  FFMA.FTZ R38, -R231.reuse, R4.reuse, R38 ;  /* 0x00000004e7267223 */ /* 0x0c0fe20000010126 */
[----:B------:R-:W-:Y:S01]  /*25980*/  IABS R7, R7 ;  /* 0x0000000700077213 */ /* 0x000fe20000000000 */
[----:B------:R-:W-:Y:S01]  /*25990*/  FFMA.FTZ R32, -R231, R4, R32 ;  /* 0x00000004e7207223 */ /* 0x000fe20000010120 */
[----:B------:R-:W-:Y:S01]  /*259a0*/  ISETP.GE.AND P0, PT, R62, R238, PT ;  /* 0x000000ee3e00720c */ /* 0x000fe20003f06270 */
[----:B------:R-:W-:Y:S01]  /*259b0*/  VIADD R4, R243, 0xffffffe9 ;  /* 0xffffffe9f3047836 */ /* 0x000fe20000000000 */
[----:B------:R-:W-:Y:S01]  /*259c0*/  I2FP.F32.S32 R3, R6 ;  /* 0x0000000600037245 */ /* 0x000fe20000201400 */
[CC--:B------:R-:W-:Y:S01]  /*259d0*/  FFMA.FTZ R29, -R231.reuse, R5.reuse, R29 ;  /* 0x00000005e71d7223 */ /* 0x0c0fe2000001011d */
[----:B------:R-:W-:Y:S01]  /*259e0*/  FFMA.FTZ R35, -R231, R5, R35 ;  /* 0x00000005e7237223 */ /* 0x000fe20000010123 */
[----:B------:R-:W-:Y:S01]  /*259f0*/  I2FP.F32.S32 R7, R7 ;  /* 0x0000000700077245 */ /* 0x000fe20000201400 */
[----:B------:R-:W-:Y:S01]  /*25a00*/  VIADD R5, R243, 0xfffffff0 ;  /* 0xfffffff0f3057836 */ /* 0x000fe20000000000 */
[----:B------:R-:W-:Y:S01]  /*25a10*/  FSEL R8, R143, -INF , P0 ;  /* 0xff8000008f087808 */ /* 0x000fe20000000000 */
[CC--:B------:R-:W-:Y:S01]  /*25a20*/  FFMA.FTZ R36, -R231.reuse, R3.reuse, R36 ;  /* 0x00000003e7247223 */ /* 0x0c0fe20000010124 */
[----:B------:R-:W-:Y:S01]  /*25a30*/  ISETP.GE.AND P0, PT, R60, R238, PT ;  /* 0x000000ee3c00720c */ /* 0x000fe20003f06270 */
[----:B------:R-:W-:Y:S01]  /*25a40*/  FFMA.FTZ R42, -R231, R3, R42 ;  /* 0x00000003e72a7223 */ /* 0x000fe2000001012a */
[----:B------:R-:W-:Y:S01]  /*25a50*/  IABS R4, R4 ;  /* 0x0000000400047213 */ /* 0x000fe20000000000 */
[----:B------:R-:W-:Y:S02]  /*25a60*/  VIADD R3, R243, 0xfffffff1 ;  /* 0xfffffff1f3037836 */ /* 0x000fe40000000000 */
[CC--:B------:R-:W-:Y:S01]  /*25a70*/  FFMA.FTZ R167, -R231.reuse, R7.reuse, R167 ;  /* 0x00000007e7a77223 */ /* 0x0c0fe200000101a7 */
[----:B------:R-:W-:Y:S01]  /*25a80*/  FFMA.FTZ R161, -R231, R7, R161 ;  /* 0x00000007e7a17223 */ /* 0x000fe200000101a1 */
[----:B------:R-:W-:Y:S01]  /*25a90*/  FSEL R7, R144, -INF , P0 ;  /* 0xff80000090077808 */ /* 0x000fe20000000000 */
[----:B------:R-:W-:Y:S01]  /*25aa0*/  VIADD R6, R243, 0xffffffe8 ;  /* 0xffffffe8f3067836 */ /* 0x000fe20000000000 */
[----:B------:R-:W-:Y:S02]  /*25ab0*/  IABS R5, R5 ;  /* 0x0000000500057213 */ /* 0x000fe40000000000 */
[----:B------:R-:W-:Y:S02]  /*25ac0*/  ISETP.GE.AND P0, PT, R51, R240, PT ;  /* 0x000000f03300720c */ /* 0x000fe40003f06270 */
[----:B------:R-:W-:Y:S02]  /*25ad0*/  I2FP.F32.S32 R4, R4 ;  /* 0x0000000400047245 */ /* 0x000fe40000201400 */
[----:B------:R-:W-:Y:S02]  /*25ae0*/  IABS R3, R3 ;  /* 0x0000000300037213 */ /* 0x000fe40000000000 */
[----:B------:R-:W-:Y:S01]  /*25af0*/  I2FP.F32.S32 R5, R5 ;  /* 0x0000000500057245 */ /* 0x000fe20000201400 */
[C---:B------:R-:W-:Y:S01]  /*25b00*/  FFMA.FTZ R44, -R231.reuse, R4, R44 ;  /* 0x00000004e72c7223 */ /* 0x040fe2000001012c */
[----:B------:R-:W-:Y:S01]  /*25b10*/  ISETP.GE.AND P4, PT, R46, R240, PT ;  /* 0x000000f02e00720c */ /* 0x000fe20003f86270 */
[----:B------:R-:W-:Y:S01]  /*25b20*/  FFMA.FTZ R170, -R231, R4, R170 ;  /* 0x00000004e7aa7223 */ /* 0x000fe200000101aa */
[----:B------:R-:W-:Y:S01]  /*25b30*/  FSEL R199, R21, -INF , P0 ;  /* 0xff80000015c77808 */ /* 0x000fe20000000000 */
[----:B------:R-:W-:Y:S01]  /*25b40*/  VIADD R4, R243, 0xffffffc1 ;  /* 0xffffffc1f3047836 */ /* 0x000fe20000000000 */
[----:B------:R-:W-:Y:S01]  /*25b50*/  ISETP.GE.AND P0, PT, R50, R240, PT ;  /* 0x000000f03200720c */ /* 0x000fe20003f06270 */
[C---:B------:R-:W-:Y:S01]  /*25b60*/  FFMA.FTZ R41, -R231.reuse, R5, R41 ;  /* 0x00000005e7297223 */ /* 0x040fe20000010129 */
[----:B------:R-:W-:Y:S01]  /*25b70*/  I2FP.F32.S32 R3, R3 ;  /* 0x0000000300037245 */ /* 0x000fe20000201400 */
[----:B------:R-:W-:Y:S01]  /*25b80*/  FFMA.FTZ R173, -R231, R5, R173 ;  /* 0x00000005e7ad7223 */ /* 0x000fe200000101ad */
[----:B------:R-:W-:Y:S01]  /*25b90*/  FSEL R183, R33, -INF , P4 ;  /* 0xff80000021b77808 */ /* 0x000fe20002000000 */
[----:B------:R-:W-:Y:S01]  /*25ba0*/  VIADD R5, R243, 0xffffffe0 ;  /* 0xffffffe0f3057836 */ /* 0x000fe20000000000 */
[----:B------:R-:W-:Y:S01]  /*25bb0*/  IABS R6, R6 ;  /* 0x0000000600067213 */ /* 0x000fe20000000000 */
[CC--:B------:R-:W-:Y:S01]  /*25bc0*/  FFMA.FTZ R40, -R231.reuse, R3.reuse, R40 ;  /* 0x00000003e7287223 */ /* 0x0c0fe20000010128 */
[-C--:B------:R-:W-:Y:S01]  /*25bd0*/  ISETP.GE.AND P4, PT, R48, R238.reuse, PT ;  /* 0x000000ee3000720c */ /* 0x080fe20003f86270 */
[----:B------:R-:W-:Y:S01]  /*25be0*/  FFMA.FTZ R178, -R231, R3, R178 ;  /* 0x00000003e7b27223 */ /* 0x000fe200000101b2 */
[----:B------:R-:W-:Y:S01]  /*25bf0*/  FSEL R174, R24, -INF , P0 ;  /* 0xff80000018ae7808 */ /* 0x000fe20000000000 */
[C---:B------:R-:W-:Y:S01]  /*25c00*/  VIADD R33, R244.reuse, 0xfffffff8 ;  /* 0xfffffff8f4217836 */ /* 0x040fe20000000000 */
[----:B------:R-:W-:Y:S01]  /*25c10*/  ISETP.GE.AND P0, PT, R53, R238, PT ;  /* 0x000000ee3500720c */ /* 0x000fe20003f06270 */
[C---:B------:R-:W-:Y:S01]  /*25c20*/  VIADD R24, R244.reuse, 0x8 ;  /* 0x00000008f4187836 */ /* 0x040fe20000000000 */
[----:B------:R-:W-:Y:S01]  /*25c30*/  I2FP.F32.S32 R3, R6 ;  /* 0x0000000600037245 */ /* 0x000fe20000201400 */
[----:B------:R-:W-:Y:S01]  /*25c40*/  VIADD R6, R243, 0xffffffc0 ;  /* 0xffffffc0f3067836 */ /* 0x000fe20000000000 */
[----:B------:R-:W-:Y:S01]  /*25c50*/  IABS R4, R4 ;  /* 0x0000000400047213 */ /* 0x000fe20000000000 */
[----:B------:R-:W-:Y:S01]  /*25c60*/  VIADD R21, R244, 0x11 ;  /* 0x00000011f4157836 */ /* 0x000fe20000000000 */
[----:B------:R-:W-:Y:S01]  /*25c70*/  FSEL R193, R39, -INF , P4 ;  /* 0xff80000027c17808 */ /* 0x000fe20002000000 */
[CC--:B------:R-:W-:Y:S01]  /*25c80*/  FFMA.FTZ R45, -R231.reuse, R3.reuse, R45 ;  /* 0x00000003e72d7223 */ /* 0x0c0fe2000001012d */
[----:B------:R-:W-:Y:S01]  /*25c90*/  ISETP.GE.AND P4, PT, R62, R240, PT ;  /* 0x000000f03e00720c */ /* 0x000fe20003f86270 */
[----:B------:R-:W-:Y:S01]  /*25ca0*/  FFMA.FTZ R169, -R231, R3, R169 ;  /* 0x00000003e7a97223 */ /* 0x000fe200000101a9 */
[----:B------:R-:W-:Y:S01]  /*25cb0*/  FSEL R64, R19, -INF , P0 ;  /* 0xff80000013407808 */ /* 0x000fe20000000000 */
[----:B------:R-:W-:Y:S01]  /*25cc0*/  VIADD R3, R243, 0xffffffd9 ;  /* 0xffffffd9f3037836 */ /* 0x000fe20000000000 */
[----:B------:R-:W-:Y:S01]  /*25cd0*/  IABS R5, R5 ;  /* 0x0000000500057213 */ /* 0x000fe20000000000 */
[----:B------:R-:W-:Y:S01]  /*25ce0*/  VIADD R39, R244, 0xfffffff1 ;  /* 0xfffffff1f4277836 */ /* 0x000fe20000000000 */
[----:B------:R-:W-:Y:S01]  /*25cf0*/  ISETP.GE.AND P0, PT, R52, R238, PT ;  /* 0x000000ee3400720c */ /* 0x000fe20003f06270 */
[----:B------:R-:W-:Y:S01]  /*25d00*/  VIADD R19, R244, 0x19 ;  /* 0x00000019f4137836 */ /* 0x000fe20000000000 */
[----:B------:R-:W-:Y:S02]  /*25d10*/  I2FP.F32.S32 R4, R4 ;  /* 0x0000000400047245 */ /* 0x000fe40000201400 */
[----:B------:R-:W-:Y:S02]  /*25d20*/  FSEL R11, R141, -INF , P4 ;  /* 0xff8000008d0b7808 */ /* 0x000fe40002000000 */
[----:B------:R-:W-:Y:S01]  /*25d30*/  IABS R6, R6 ;  /* 0x0000000600067213 */ /* 0x000fe20000000000 */
[----:B------:R-:W-:Y:S01]  /*25d40*/  FFMA.FTZ R155, -R231, R4, R155 ;  /* 0x00000004e79b7223 */ /* 0x000fe2000001019b */
[----:B------:R-:W-:Y:S01]  /*25d50*/  I2FP.F32.S32 R5, R5 ;  /* 0x0000000500057245 */ /* 0x000fe20000201400 */
[----:B------:R-:W-:Y:S01]  /*25d60*/  VIADD R4, R243, 0xffffffd1 ;  /* 0xffffffd1f3047836 */ /* 0x000fe20000000000 */
[-C--:B------:R-:W-:Y:S02]  /*25d70*/  ISETP.GE.AND P4, PT, R59, R240.reuse, PT ;  /* 0x000000f03b00720c */ /* 0x080fe40003f86270 */
[----:B------:R-:W-:Y:S01]  /*25d80*/  FSEL R176, R22, -INF , P0 ;  /* 0xff80000016b07808 */ /* 0x000fe20000000000 */
[-C--:B------:R-:W-:Y:S01]  /*25d90*/  FFMA.FTZ R171, -R231, R5.reuse, R171 ;  /* 0x00000005e7ab7223 */ /* 0x080fe200000101ab */
[----:B------:R-:W-:Y:S01]  /*25da0*/  ISETP.GE.AND P0, PT, R33, R240, PT ;  /* 0x000000f02100720c */ /* 0x000fe20003f06270 */
[----:B------:R-:W-:Y:S01]  /*25db0*/  FFMA.FTZ R163, -R231, R5, R163 ;  /* 0x00000005e7a37223 */ /* 0x000fe200000101a3 */
[----:B------:R-:W-:Y:S01]  /*25dc0*/  I2FP.F32.S32 R6, R6 ;  /* 0x0000000600067245 */ /* 0x000fe20000201400 */
[----:B------:R-:W-:Y:S01]  /*25dd0*/  VIADD R5, R243, 0xffffffd0 ;  /* 0xffffffd0f3057836 */ /* 0x000fe20000000000 */
[----:B------:R-:W-:Y:S01]  /*25de0*/  FSEL R9, R137, -INF , P4 ;  /* 0xff80000089097808 */ /* 0x000fe20002000000 */
[----:B------:R-:W-:Y:S01]  /*25df0*/  VIADD R22, R244, 0x10 ;  /* 0x00000010f4167836 */ /* 0x000fe20000000000 */
[----:B------:R-:W-:Y:S01]  /*25e00*/  ISETP.GE.AND P4, PT, R55, R240, PT ;  /* 0x000000f03700720c */ /* 0x000fe20003f86270 */
[----:B------:R-:W-:Y:S01]  /*25e10*/  FFMA.FTZ R154, -R231, R6, R154 ;  /* 0x00000006e79a7223 */ /* 0x000fe2000001019a */
[----:B------:R-:W-:Y:S01]  /*25e20*/  FSEL R32, R32, -INF , P0 ;  /* 0xff80000020207808 */ /* 0x000fe20000000000 */
[----:B------:R-:W-:Y:S01]  /*25e30*/  VIADD R6, R243, 0xffffffc9 ;  /* 0xffffffc9f3067836 */ /* 0x000fe20000000000 */
[----:B------:R-:W-:Y:S02]  /*25e40*/  ISETP.GE.AND P0, PT, R50, R238, PT ;  /* 0x000000ee3200720c */ /* 0x000fe40003f06270 */
[----:B------:R-:W-:Y:S02]  /*25e50*/  IABS R4, R4 ;  /* 0x0000000400047213 */ /* 0x000fe40000000000 */
[----:B------:R-:W-:Y:S01]  /*25e60*/  FSEL R56, R13, -INF , P4 ;  /* 0xff8000000d387808 */ /* 0x000fe20002000000 */
[----:B------:R-:W-:Y:S01]  /*25e70*/  VIADD R13, R244, 0x31 ;  /* 0x00000031f40d7836 */ /* 0x000fe20000000000 */
[----:B------:R-:W-:Y:S02]  /*25e80*/  ISETP.GE.AND P4, PT, R54, R240, PT ;  /* 0x000000f03600720c */ /* 0x000fe40003f86270 */
[----:B------:R-:W-:Y:S02]  /*25e90*/  FSEL R26, R26, -INF , P0 ;  /* 0xff8000001a1a7808 */ /* 0x000fe40000000000 */
[----:B------:R-:W-:Y:S02]  /*25ea0*/  IABS R5, R5 ;  /* 0x0000000500057213 */ /* 0x000fe40000000000 */
[----:B------:R-:W-:Y:S02]  /*25eb0*/  ISETP.GE.AND P0, PT, R49, R238, PT ;  /* 0x000000ee3100720c */ /* 0x000fe40003f06270 */
[----:B------:R-:W-:Y:S02]  /*25ec0*/  I2FP.F32.S32 R4, R4 ;  /* 0x0000000400047245 */ /* 0x000fe40000201400 */
[----:B------:R-:W-:Y:S02]  /*25ed0*/  IABS R6, R6 ;  /* 0x0000000600067213 */ /* 0x000fe40000000000 */
[----:B------:R-:W-:Y:S01]  /*25ee0*/  I2FP.F32.S32 R5, R5 ;  /* 0x0000000500057245 */ /* 0x000fe20000201400 */
[CC--:B------:R-:W-:Y:S01]  /*25ef0*/  FFMA.FTZ R165, -R231.reuse, R4.reuse, R165 ;  /* 0x00000004e7a57223 */ /* 0x0c0fe200000101a5 */
[----:B------:R-:W-:Y:S01]  /*25f00*/  FSEL R67, R16, -INF , P4 ;  /* 0xff80000010437808 */ /* 0x000fe20002000000 */
[----:B------:R-:W-:Y:S01]  /*25f10*/  FFMA.FTZ R158, -R231, R4, R158 ;  /* 0x00000004e79e7223 */ /* 0x000fe2000001019e */
[----:B------:R-:W-:Y:S01]  /*25f20*/  ISETP.GE.AND P4, PT, R59, R238, PT ;  /* 0x000000ee3b00720c */ /* 0x000fe20003f86270 */
[-C--:B------:R-:W-:Y:S01]  /*25f30*/  FFMA.FTZ R164, -R231, R5.reuse, R164 ;  /* 0x00000005e7a47223 */ /* 0x080fe200000101a4 */
[----:B------:R-:W-:Y:S01]  /*25f40*/  FSEL R27, R27, -INF , P0 ;  /* 0xff8000001b1b7808 */ /* 0x000fe20000000000 */
[----:B------:R-:W-:Y:S01]  /*25f50*/  FFMA.FTZ R153, -R231, R5, R153 ;  /* 0x00000005e7997223 */ /* 0x000fe20000010199 */
[----:B------:R-:W-:Y:S01]  /*25f60*/  ISETP.GE.AND P0, PT, R48, R240, PT ;  /* 0x000000f03000720c */ /* 0x000fe20003f06270 */
[----:B------:R-:W-:Y:S01]  /*25f70*/  VIADD R16, R244, 0x28 ;  /* 0x00000028f4107836 */ /* 0x000fe20000000000 */
[----:B------:R-:W-:Y:S02]  /*25f80*/  I2FP.F32.S32 R4, R6 ;  /* 0x0000000600047245 */ /* 0x000fe40000201400 */
[----:B------:R-:W-:Y:S02]  /*25f90*/  FSEL R6, R145, -INF , P4 ;  /* 0xff80000091067808 */ /* 0x000fe40002000000 */
[----:B------:R-:W-:Y:S01]  /*25fa0*/  FSEL R37, R37, -INF , P0 ;  /* 0xff80000025257808 */ /* 0x000fe20000000000 */
[CC--:B------:R-:W-:Y:S01]  /*25fb0*/  FFMA.FTZ R61, -R231.reuse, R4.reuse, R61 ;  /* 0x00000004e73d7223 */ /* 0x0c0fe2000001013d */
[----:B------:R-:W-:Y:S01]  /*25fc0*/  FSEL R5, R142, -INF , P1 ;  /* 0xff8000008e057808 */ /* 0x000fe20000800000 */
[----:B------:R-:W-:Y:S01]  /*25fd0*/  FFMA.FTZ R160, -R231, R4, R160 ;  /* 0x00000004e7a07223 */ /* 0x000fe200000101a0 */
[----:B------:R-:W-:Y:S01]  /*25fe0*/  ISETP.GE.AND P4, PT, R58, R238, PT ;  /* 0x000000ee3a00720c */ /* 0x000fe20003f86270 */
[----:B------:R-:W-:Y:S01]  /*25ff0*/  VIADD R4, R244, 0x39 ;  /* 0x00000039f4047836 */ /* 0x000fe20000000000 */
[----:B------:R-:W-:Y:S02]  /*26000*/  ISETP.GE.AND P1, PT, R53, R240, PT ;  /* 0x000000f03500720c */ /* 0x000fe40003f26270 */
[----:B------:R-:W-:Y:S02]  /*26010*/  ISETP.GE.AND P0, PT, R47, R238, PT ;  /* 0x000000ee2f00720c */ /* 0x000fe40003f06270 */
[----:B------:R-:W-:Y:S01]  /*26020*/  FSEL R202, R14, -INF , P4 ;  /* 0xff8000000eca7808 */ /* 0x000fe20002000000 */
[----:B------:R-:W-:Y:S01]  /*26030*/  VIADD R14, R244, 0x30 ;  /* 0x00000030f40e7836 */ /* 0x000fe20000000000 */
[----:B------:R-:W-:Y:S02]  /*26040*/  FSEL R30, R30, -INF , P0 ;  /* 0xff8000001e1e7808 */ /* 0x000fe40000000000 */
[----:B------:R-:W-:Y:S01]  /*26050*/  FSEL R66, R17, -INF , P1 ;  /* 0xff80000011427808 */ /* 0x000fe20000800000 */
[----:B------:R-:W-:Y:S01]  /*26060*/  VIADD R17, R244, 0x21 ;  /* 0x00000021f4117836 */ /* 0x000fe20000000000 */
[-C--:B------:R-:W-:Y:S02]  /*26070*/  ISETP.GE.AND P4, PT, R49, R240.reuse, PT ;  /* 0x000000f03100720c */ /* 0x080fe40003f86270 */
        /* <DEDUP_REMOVED lines=12> */
[-C--:B------:R-:W-:Y:S02]  /*26140*/  ISETP.GE.AND P4, PT, R51, R238.reuse, PT ;  /* 0x000000ee3300720c */ /* 0x080fe40003f86270 */
[----:B------:R-:W-:Y:S02]  /*26150*/  FSEL R34, R34, -INF , P0 ;  /* 0xff80000022227808 */ /* 0x000fe40000000000 */
[----:B------:R-:W-:Y:S02]  /*26160*/  ISETP.GE.AND P1, PT, R54, R238, PT ;  /* 0x000000ee3600720c */ /* 0x000fe40003f26270 */
[----:B------:R-:W-:Y:S02]  /*26170*/  ISETP.GE.AND P0, PT, R22, R240, PT ;  /* 0x000000f01600720c */ /* 0x000fe40003f06270 */
[----:B------:R-:W-:Y:S01]  /*26180*/  FSEL R175, R23, -INF , P4 ;  /* 0xff80000017af7808 */ /* 0x000fe20002000000 */
[----:B------:R-:W-:Y:S01]  /*26190*/  VIADD R23, R244, 0x9 ;  /* 0x00000009f4177836 */ /* 0x000fe20000000000 */
[----:B------:R-:W-:Y:S02]  /*261a0*/  FSEL R44, R44, -INF , P0 ;  /* 0xff8000002c2c7808 */ /* 0x000fe40000000000 */
[----:B------:R-:W-:Y:S01]  /*261b0*/  FSEL R65, R18, -INF , P1 ;  /* 0xff80000012417808 */ /* 0x000fe20000800000 */
[C---:B------:R-:W-:Y:S01]  /*261c0*/  VIADD R18, R244.reuse, 0x20 ;  /* 0x00000020f4127836 */ /* 0x040fe20000000000 */
[----:B------:R-:W-:Y:S02]  /*261d0*/  ISETP.GE.AND P4, PT, R244, R238, PT ;  /* 0x000000eef400720c */ /* 0x000fe40003f86270 */
[----:B------:R-:W-:Y:S02]  /*261e0*/  IABS R3, R3 ;  /* 0x0000000300037213 */ /* 0x000fe40000000000 */
[-C--:B------:R-:W-:Y:S02]  /*261f0*/  ISETP.GE.AND P1, PT, R39, R240.reuse, PT ;  /* 0x000000f02700720c */ /* 0x080fe40003f26270 */
[----:B------:R-:W-:Y:S02]  /*26200*/  ISETP.GE.AND P0, PT, R20, R240, PT ;  /* 0x000000f01400720c */ /* 0x000fe40003f06270 */
[----:B------:R-:W-:Y:S02]  /*26210*/  FSEL R38, R38, -INF , P4 ;  /* 0xff80000026267808 */ /* 0x000fe40002000000 */
[----:B------:R-:W-:Y:S02]  /*26220*/  I2FP.F32.S32 R3, R3 ;  /* 0x0000000300037245 */ /* 0x000fe40000201400 */
[----:B------:R-:W-:Y:S02]  /*26230*/  FSEL R29, R29, -INF , P1 ;  /* 0xff8000001d1d7808 */ /* 0x000fe40000800000 */
[-C--:B------:R-:W-:Y:S01]  /*26240*/  ISETP.GE.AND P4, PT, R24, R238.reuse, PT ;  /* 0x000000ee1800720c */ /* 0x080fe20003f86270 */
[CC--:B------:R-:W-:Y:S01]  /*26250*/  FFMA.FTZ R168, -R231.reuse, R3.reuse, R168 ;  /* 0x00000003e7a87223 */ /* 0x0c0fe200000101a8 */
[----:B------:R-:W-:Y:S01]  /*26260*/  FSEL R172, R172, -INF , P0 ;  /* 0xff800000acac7808 */ /* 0x000fe20000000000 */
[----:B------:R-:W-:Y:S01]  /*26270*/  FFMA.FTZ R162, -R231, R3, R162 ;  /* 0x00000003e7a27223 */ /* 0x000fe200000101a2 */
[----:B------:R-:W-:Y:S01]  /*26280*/  ISETP.GE.AND P0, PT, R23, R238, PT ;  /* 0x000000ee1700720c */ /* 0x000fe20003f06270 */
[C---:B------:R-:W-:Y:S01]  /*26290*/  VIADD R3, R243.reuse, 0xffffffc8 ;  /* 0xffffffc8f3037836 */ /* 0x040fe20000000000 */
[-C--:B------:R-:W-:Y:S01]  /*262a0*/  ISETP.GE.AND P1, PT, R244, R240.reuse, PT ;  /* 0x000000f0f400720c */ /* 0x080fe20003f26270 */
[----:B------:R-:W-:Y:S01]  /*262b0*/  VIADD R243, R243, 0x80 ;  /* 0x00000080f3f37836 */ /* 0x000fe20000000000 */
[----:B------:R-:W-:Y:S02]  /*262c0*/  FSEL R42, R42, -INF , P4 ;  /* 0xff8000002a2a7808 */ /* 0x000fe40002000000 */
[----:B------:R-:W-:Y:S02]  /*262d0*/  FSEL R36, R36, -INF , P1 ;  /* 0xff80000024247808 */ /* 0x000fe40000800000 */
[----:B------:R-:W-:Y:S02]  /*262e0*/  ISETP.GE.AND P4, PT, R17, R240, PT ;  /* 0x000000f01100720c */ /* 0x000fe40003f86270 */
[----:B------:R-:W-:Y:S02]  /*262f0*/  FSEL R43, R43, -INF , P0 ;  /* 0xff8000002b2b7808 */ /* 0x000fe40000000000 */
[-C--:B------:R-:W-:Y:S02]  /*26300*/  ISETP.GE.AND P1, PT, R39, R238.reuse, PT ;  /* 0x000000ee2700720c */ /* 0x080fe40003f26270 */
[----:B------:R-:W-:Y:S02]  /*26310*/  ISETP.GE.AND P0, PT, R22, R238, PT ;  /* 0x000000ee1600720c */ /* 0x000fe40003f06270 */
[----:B------:R-:W-:Y:S02]  /*26320*/  FSEL R167, R167, -INF , P4 ;  /* 0xff800000a7a77808 */ /* 0x000fe40002000000 */
[----:B------:R-:W-:Y:S02]  /*26330*/  FSEL R31, R31, -INF , P1 ;  /* 0xff8000001f1f7808 */ /* 0x000fe40000800000 */
[-C--:B------:R-:W-:Y:S02]  /*26340*/  ISETP.GE.AND P4, PT, R16, R240.reuse, PT ;  /* 0x000000f01000720c */ /* 0x080fe40003f86270 */
[----:B------:R-:W-:Y:S02]  /*26350*/  FSEL R178, R178, -INF , P0 ;  /* 0xff800000b2b27808 */ /* 0x000fe40000000000 */
        /* <DEDUP_REMOVED lines=9> */
[----:B------:R-:W-:Y:S01]  /*263f0*/  FSEL R164, R164, -INF , P0 ;  /* 0xff800000a4a47808 */ /* 0x000fe20000000000 */
[----:B------:R-:W-:Y:S01]  /*26400*/  VIADD R3, R244, 0x38 ;  /* 0x00000038f4037836 */ /* 0x000fe20000000000 */
[C---:B------:R-:W-:Y:S02]  /*26410*/  ISETP.GE.AND P1, PT, R46.reuse, R238, PT ;  /* 0x000000ee2e00720c */ /* 0x040fe40003f26270 */
[----:B------:R-:W-:Y:S02]  /*26420*/  ISETP.GE.AND P0, PT, R46, R239, PT ;  /* 0x000000ef2e00720c */ /* 0x000fe40003f06270 */
[----:B------:R-:W-:Y:S02]  /*26430*/  FSEL R169, R169, -INF , P4 ;  /* 0xff800000a9a97808 */ /* 0x000fe40002000000 */
[----:B------:R-:W-:Y:S02]  /*26440*/  FSEL R35, R35, -INF , P1 ;  /* 0xff80000023237808 */ /* 0x000fe40000800000 */
[----:B------:R-:W-:Y:S02]  /*26450*/  FSEL R183, R183, -INF , !P0 ;  /* 0xff800000b7b77808 */ /* 0x000fe40004000000 */
[-C--:B------:R-:W-:Y:S02]  /*26460*/  ISETP.GE.AND P4, PT, R13, R240.reuse, PT ;  /* 0x000000f00d00720c */ /* 0x080fe40003f86270 */
[----:B------:R-:W-:Y:S02]  /*26470*/  ISETP.GE.AND P1, PT, R21, R240, PT ;  /* 0x000000f01500720c */ /* 0x000fe40003f26270 */
[----:B------:R-:W-:Y:S02]  /*26480*/  ISETP.GE.AND P0, PT, R18, R238, PT ;  /* 0x000000ee1200720c */ /* 0x000fe40003f06270 */
[----:B------:R-:W-:Y:S02]  /*26490*/  FSEL R159, R159, -INF , P4 ;  /* 0xff8000009f9f7808 */ /* 0x000fe40002000000 */
[----:B------:R-:W-:Y:S02]  /*264a0*/  FSEL R45, R45, -INF , P1 ;  /* 0xff8000002d2d7808 */ /* 0x000fe40000800000 */
[----:B------:R-:W-:Y:S02]  /*264b0*/  ISETP.GE.AND P4, PT, R48, R237, PT ;  /* 0x000000ed3000720c */ /* 0x000fe40003f86270 */
[----:B------:R-:W-:Y:S02]  /*264c0*/  FSEL R166, R166, -INF , P0 ;  /* 0xff800000a6a67808 */ /* 0x000fe40000000000 */
[-C--:B------:R-:W-:Y:S02]  /*264d0*/  ISETP.GE.AND P1, PT, R19, R240.reuse, PT ;  /* 0x000000f01300720c */ /* 0x080fe40003f26270 */
[----:B------:R-:W-:Y:S02]  /*264e0*/  ISETP.GE.AND P0, PT, R4, R240, PT ;  /* 0x000000f00400720c */ /* 0x000fe40003f06270 */
[----:B------:R-:W-:Y:S02]  /*264f0*/  FSEL R193, R193, -INF , !P4 ;  /* 0xff800000c1c17808 */ /* 0x000fe40006000000 */
[-C--:B------:R-:W-:Y:S02]  /*26500*/  ISETP.GE.AND P4, PT, R16, R238.reuse, PT ;  /* 0x000000ee1000720c */ /* 0x080fe40003f86270 */
[----:B------:R-:W-:Y:S02]  /*26510*/  FSEL R154, R154, -INF , P0 ;  /* 0xff8000009a9a7808 */ /* 0x000fe40000000000 */
[----:B------:R-:W-:Y:S02]  /*26520*/  FSEL R171, R171, -INF , P1 ;  /* 0xff800000abab7808 */ /* 0x000fe40000800000 */
[----:B------:R-:W-:Y:S02]  /*26530*/  ISETP.GE.AND P0, PT, R15, R238, PT ;  /* 0x000000ee0f00720c */ /* 0x000fe40003f06270 */
[----:B------:R-:W-:Y:S02]  /*26540*/  ISETP.GE.AND P1, PT, R18, R240, PT ;  /* 0x000000f01200720c */ /* 0x000fe40003f26270 */
        /* <DEDUP_REMOVED lines=9> */
[----:B------:R-:W-:Y:S02]  /*265e0*/  FSEL R12, R140, -INF , !P6 ;  /* 0xff8000008c0c7808 */ /* 0x000fe40007000000 */
[----:B------:R-:W-:Y:S02]  /*265f0*/  FSEL R173, R173, -INF , P1 ;  /* 0xff800000adad7808 */ /* 0x000fe40000800000 */
[----:B------:R-:W-:Y:S02]  /*26600*/  ISETP.GE.AND P0, PT, R62, R237, PT ;  /* 0x000000ed3e00720c */ /* 0x000fe40003f06270 */
[----:B------:R-:W-:Y:S02]  /*26610*/  ISETP.GE.AND P1, PT, R20, R238, PT ;  /* 0x000000ee1400720c */ /* 0x000fe40003f26270 */
[-C--:B------:R-:W-:Y:S02]  /*26620*/  ISETP.GE.AND P6, PT, R59, R239.reuse, PT ;  /* 0x000000ef3b00720c */ /* 0x080fe40003fc6270 */
[----:B------:R-:W-:Y:S02]  /*26630*/  FSEL R11, R11, -INF , !P4 ;  /* 0xff8000000b0b7808 */ /* 0x000fe40006000000 */
[----:B------:R-:W-:Y:S02]  /*26640*/  FSEL R5, R5, -INF , !P5 ;  /* 0xff80000005057808 */ /* 0x000fe40006800000 */
[-C--:B------:R-:W-:Y:S02]  /*26650*/  ISETP.GE.AND P5, PT, R53, R239.reuse, PT ;  /* 0x000000ef3500720c */ /* 0x080fe40003fa6270 */
[----:B------:R-:W-:Y:S02]  /*26660*/  ISETP.GE.AND P4, PT, R58, R239, PT ;  /* 0x000000ef3a00720c */ /* 0x000fe40003f86270 */
[----:B------:R-:W-:Y:S02]  /*26670*/  FSEL R9, R9, -INF , !P6 ;  /* 0xff80000009097808 */ /* 0x000fe40007000000 */
[----:B------:R-:W-:Y:S02]  /*26680*/  FSEL R170, R170, -INF , P1 ;  /* 0xff800000aaaa7808 */ /* 0x000fe40000800000 */
[----:B------:R-:W-:Y:S02]  /*26690*/  FSEL R8, R8, -INF , !P0 ;  /* 0xff80000008087808 */ /* 0x000fe40004000000 */
[-C--:B------:R-:W-:Y:S02]  /*266a0*/  ISETP.GE.AND P6, PT, R60, R237.reuse, PT ;  /* 0x000000ed3c00720c */ /* 0x080fe40003fc6270 */
[----:B------:R-:W-:Y:S02]  /*266b0*/  ISETP.GE.AND P1, PT, R14, R240, PT ;  /* 0x000000f00e00720c */ /* 0x000fe40003f26270 */
[----:B------:R-:W-:Y:S02]  /*266c0*/  ISETP.GE.AND P0, PT, R58, R237, PT ;  /* 0x000000ed3a00720c */ /* 0x000fe40003f06270 */
[----:B------:R-:W-:Y:S02]  /*266d0*/  FSEL R57, R57, -INF , !P4 ;  /* 0xff80000039397808 */ /* 0x000fe40006000000 */
[----:B------:R-:W-:Y:S02]  /*266e0*/  FSEL R66, R66, -INF , !P5 ;  /* 0xff80000042427808 */ /* 0x000fe40006800000 */
[----:B------:R-:W-:Y:S02]  /*266f0*/  ISETP.GE.AND P5, PT, R52, R239, PT ;  /* 0x000000ef3400720c */ /* 0x000fe40003fa6270 */
[----:B------:R-:W-:Y:S02]  /*26700*/  ISETP.GE.AND P4, PT, R59, R237, PT ;  /* 0x000000ed3b00720c */ /* 0x000fe40003f86270 */
[----:B------:R-:W-:Y:S02]  /*26710*/  FSEL R160, R160, -INF , P1 ;  /* 0xff800000a0a07808 */ /* 0x000fe40000800000 */
[----:B------:R-:W-:Y:S02]  /*26720*/  FSEL R7, R7, -INF , !P6 ;  /* 0xff80000007077808 */ /* 0x000fe40007000000 */
[----:B------:R-:W-:Y:S02]  /*26730*/  FSEL R202, R202, -INF , !P0 ;  /* 0xff800000caca7808 */ /* 0x000fe40004000000 */
[----:B------:R-:W-:Y:S02]  /*26740*/  ISETP.GE.AND P1, PT, R17, R238, PT ;  /* 0x000000ee1100720c */ /* 0x000fe40003f26270 */
[-C--:B------:R-:W-:Y:S02]  /*26750*/  ISETP.GE.AND P6, PT, R51, R239.reuse, PT ;  /* 0x000000ef3300720c */ /* 0x080fe40003fc6270 */
[----:B------:R-:W-:Y:S02]  /*26760*/  ISETP.GE.AND P0, PT, R49, R239, PT ;  /* 0x000000ef3100720c */ /* 0x000fe40003f06270 */
[----:B------:R-:W-:Y:S02]  /*26770*/  FSEL R6, R6, -INF , !P4 ;  /* 0xff80000006067808 */ /* 0x000fe40006000000 */
[----:B------:R-:W-:Y:S02]  /*26780*/  FSEL R200, R200, -INF , !P5 ;  /* 0xff800000c8c87808 */ /* 0x000fe40006800000 */
[-C--:B------:R-:W-:Y:S02]  /*26790*/  ISETP.GE.AND P4, PT, R54, R237.reuse, PT ;  /* 0x000000ed3600720c */ /* 0x080fe40003f86270 */
        /* <DEDUP_REMOVED lines=8> */
[----:B------:R-:W-:Y:S02]  /*26820*/  FSEL R64, R64, -INF , !P5 ;  /* 0xff80000040407808 */ /* 0x000fe40006800000 */
[----:B------:R-:W-:Y:S02]  /*26830*/  ISETP.GE.AND P4, PT, R39, R239, PT ;  /* 0x000000ef2700720c */ /* 0x000fe40003f86270 */
[----:B------:R-:W-:Y:S02]  /*26840*/  FSEL R192, R28, -INF , !P0 ;  /* 0xff8000001cc07808 */ /* 0x000fe40004000000 */
[----:B------:R-:W-:Y:S02]  /*26850*/  FSEL R174, R174, -INF , !P6 ;  /* 0xff800000aeae7808 */ /* 0x000fe40007000000 */
[-C--:B------:R-:W-:Y:S02]  /*26860*/  ISETP.GE.AND P5, PT, R50, R237.reuse, PT ;  /* 0x000000ed3200720c */ /* 0x080fe40003fa6270 */
[----:B------:R-:W-:Y:S02]  /*26870*/  FSEL R155, R155, -INF , P1 ;  /* 0xff8000009b9b7808 */ /* 0x000fe40000800000 */
[-C--:B------:R-:W-:Y:S02]  /*26880*/  ISETP.GE.AND P1, PT, R14, R238.reuse, PT ;  /* 0x000000ee0e00720c */ /* 0x080fe40003f26270 */
[-C--:B------:R-:W-:Y:S02]  /*26890*/  ISETP.GE.AND P6, PT, R51, R237.reuse, PT ;  /* 0x000000ed3300720c */ /* 0x080fe40003fc6270 */
[----:B------:R-:W-:Y:S02]  /*268a0*/  ISETP.GE.AND P0, PT, R49, R237, PT ;  /* 0x000000ed3100720c */ /* 0x000fe40003f06270 */
[----:B------:R-:W-:Y:S02]  /*268b0*/  FSEL R186, R29, -INF , !P4 ;  /* 0xff8000001dba7808 */ /* 0x000fe40006000000 */
[----:B------:R-:W-:Y:S02]  /*268c0*/  FSEL R197, R26, -INF , !P5 ;  /* 0xff8000001ac57808 */ /* 0x000fe40006800000 */
[-C--:B------:R-:W-:Y:S02]  /*268d0*/  ISETP.GE.AND P4, PT, R33, R239.reuse, PT ;  /* 0x000000ef2100720c */ /* 0x080fe40003f86270 */
[----:B------:R-:W-:Y:S02]  /*268e0*/  FSEL R175, R175, -INF , !P6 ;  /* 0xff800000afaf7808 */ /* 0x000fe40007000000 */
[----:B------:R-:W-:Y:S02]  /*268f0*/  ISETP.GE.AND P5, PT, R244, R239, PT ;  /* 0x000000eff400720c */ /* 0x000fe40003fa6270 */
[----:B------:R-:W-:Y:S02]  /*26900*/  FSEL R177, R27, -INF , !P0 ;  /* 0xff8000001bb17808 */ /* 0x000fe40004000000 */
[----:B------:R-:W-:Y:S02]  /*26910*/  FSEL R158, R158, -INF , P1 ;  /* 0xff8000009e9e7808 */ /* 0x000fe40000800000 */
[-C--:B------:R-:W-:Y:S02]  /*26920*/  ISETP.GE.AND P6, PT, R47, R237.reuse, PT ;  /* 0x000000ed2f00720c */ /* 0x080fe40003fc6270 */
[----:B------:R-:W-:Y:S02]  /*26930*/  ISETP.GE.AND P1, PT, R3, R238, PT ;  /* 0x000000ee0300720c */ /* 0x000fe40003f26270 */
[-C--:B------:R-:W-:Y:S02]  /*26940*/  ISETP.GE.AND P0, PT, R33, R237.reuse, PT ;  /* 0x000000ed2100720c */ /* 0x080fe40003f06270 */
[----:B------:R-:W-:Y:S02]  /*26950*/  FSEL R196, R36, -INF , !P5 ;  /* 0xff80000024c47808 */ /* 0x000fe40006800000 */
[----:B------:R-:W-:Y:S02]  /*26960*/  FSEL R190, R32, -INF , !P4 ;  /* 0xff80000020be7808 */ /* 0x000fe40006000000 */
[----:B------:R-:W-:Y:S02]  /*26970*/  FSEL R137, R61, -INF , P1 ;  /* 0xff8000003d897808 */ /* 0x000fe40000800000 */
[----:B------:R-:W-:Y:S02]  /*26980*/  ISETP.GE.AND P4, PT, R39, R237, PT ;  /* 0x000000ed2700720c */ /* 0x000fe40003f86270 */
[----:B------:R-:W-:Y:S02]  /*26990*/  FSEL R185, R30, -INF , !P6 ;  /* 0xff8000001eb97808 */ /* 0x000fe40007000000 */
[-C--:B------:R-:W-:Y:S02]  /*269a0*/  ISETP.GE.AND P5, PT, R24, R239.reuse, PT ;  /* 0x000000ef1800720c */ /* 0x080fe40003fa6270 */
[----:B------:R-:W-:Y:S02]  /*269b0*/  FSEL R189, R34, -INF , !P0 ;  /* 0xff80000022bd7808 */ /* 0x000fe40004000000 */
[-C--:B------:R-:W-:Y:S02]  /*269c0*/  ISETP.GE.AND P1, PT, R60, R239.reuse, PT ;  /* 0x000000ef3c00720c */ /* 0x080fe40003f26270 */
[-C--:B------:R-:W-:Y:S02]  /*269d0*/  ISETP.GE.AND P6, PT, R23, R239.reuse, PT ;  /* 0x000000ef1700720c */ /* 0x080fe40003fc6270 */
[----:B------:R-:W-:Y:S02]  /*269e0*/  ISETP.GE.AND P0, PT, R21, R239, PT ;  /* 0x000000ef1500720c */ /* 0x000fe40003f06270 */
[----:B------:R-:W-:Y:S02]  /*269f0*/  FSEL R191, R31, -INF , !P4 ;  /* 0xff8000001fbf7808 */ /* 0x000fe40006000000 */
[----:B------:R-:W-:Y:S02]  /*26a00*/  FSEL R187, R40, -INF , !P5 ;  /* 0xff80000028bb7808 */ /* 0x000fe40006800000 */
[-C--:B------:R-:W-:Y:S02]  /*26a10*/  ISETP.GE.AND P5, PT, R23, R237.reuse, PT ;  /* 0x000000ed1700720c */ /* 0x080fe40003fa6270 */
        /* <DEDUP_REMOVED lines=8> */
[----:B------:R-:W-:Y:S02]  /*26aa0*/  FSEL R181, R43, -INF , !P5 ;  /* 0xff8000002bb57808 */ /* 0x000fe40006800000 */
[----:B------:R-:W-:Y:S02]  /*26ab0*/  FSEL R180, R44, -INF , !P6 ;  /* 0xff8000002cb47808 */ /* 0x000fe40007000000 */
[----:B------:R-:W-:Y:S02]  /*26ac0*/  FSEL R56, R56, -INF , !P1 ;  /* 0xff80000038387808 */ /* 0x000fe40004800000 */
[----:B------:R-:W-:Y:S02]  /*26ad0*/  FSEL R171, R171, -INF , !P0 ;  /* 0xff800000abab7808 */ /* 0x000fe40004000000 */
[-C--:B------:R-:W-:Y:S02]  /*26ae0*/  ISETP.GE.AND P5, PT, R17, R239.reuse, PT ;  /* 0x000000ef1100720c */ /* 0x080fe40003fa6270 */
[-C--:B------:R-:W-:Y:S02]  /*26af0*/  ISETP.GE.AND P4, PT, R18, R239.reuse, PT ;  /* 0x000000ef1200720c */ /* 0x080fe40003f86270 */
[-C--:B------:R-:W-:Y:S02]  /*26b00*/  ISETP.GE.AND P1, PT, R54, R239.reuse, PT ;  /* 0x000000ef3600720c */ /* 0x080fe40003f26270 */
[C---:B------:R-:W-:Y:S02]  /*26b10*/  ISETP.GE.AND P6, PT, R20.reuse, R239, PT ;  /* 0x000000ef1400720c */ /* 0x040fe40003fc6270 */
[-C--:B------:R-:W-:Y:S02]  /*26b20*/  ISETP.GE.AND P0, PT, R20, R237.reuse, PT ;  /* 0x000000ed1400720c */ /* 0x080fe40003f06270 */
[----:B------:R-:W-:Y:S02]  /*26b30*/  FMNMX3.FTZ R20, R0, R12, R11, !PT ;  /* 0x0000000c00147276 */ /* 0x000fe4000781000b */
[----:B------:R-:W-:Y:S02]  /*26b40*/  FSEL R167, R167, -INF , !P5 ;  /* 0xff800000a7a77808 */ /* 0x000fe40006800000 */
[----:B------:R-:W-:Y:S02]  /*26b50*/  FSEL R168, R168, -INF , !P4 ;  /* 0xff800000a8a87808 */ /* 0x000fe40006000000 */
[----:B------:R-:W-:Y:S02]  /*26b60*/  FSEL R67, R67, -INF , !P1 ;  /* 0xff80000043437808 */ /* 0x000fe40004800000 */
[-C--:B------:R-:W-:Y:S02]  /*26b70*/  ISETP.GE.AND P4, PT, R19, R237.reuse, PT ;  /* 0x000000ed1300720c */ /* 0x080fe40003f86270 */
[-C--:B------:R-:W-:Y:S02]  /*26b80*/  ISETP.GE.AND P5, PT, R18, R237.reuse, PT ;  /* 0x000000ed1200720c */ /* 0x080fe40003fa6270 */
[----:B------:R-:W-:Y:S02]  /*26b90*/  ISETP.GE.AND P1, PT, R55, R237, PT ;  /* 0x000000ed3700720c */ /* 0x000fe40003f26270 */
[----:B------:R-:W-:Y:S02]  /*26ba0*/  FMNMX3.FTZ R19, R20, R10, R9, !PT ;  /* 0x0000000a14137276 */ /* 0x000fe40007810009 */
[----:B------:R-:W-:Y:S02]  /*26bb0*/  FMNMX3.FTZ R18, R2, R5, R8, !PT ;  /* 0x0000000502127276 */ /* 0x000fe40007810008 */
[----:B------:R-:W-:Y:S02]  /*26bc0*/  FSEL R201, R201, -INF , !P1 ;  /* 0xff800000c9c97808 */ /* 0x000fe40004800000 */
[----:B------:R-:W-:Y:S02]  /*26bd0*/  FMNMX3.FTZ R19, R19, R57, R56, !PT ;  /* 0x0000003913137276 */ /* 0x000fe40007810038 */
[----:B------:R-:W-:Y:S02]  /*26be0*/  FMNMX3.FTZ R18, R18, R7, R6, !PT ;  /* 0x0000000712127276 */ /* 0x000fe40007810006 */
        /* <DEDUP_REMOVED lines=19> */
[----:B------:R-:W-:Y:S02]  /*26d20*/  FMNMX3.FTZ R19, R19, R196, R195, !PT ;  /* 0x000000c413137276 */ /* 0x000fe400078100c3 */
[----:B------:R-:W-:Y:S02]  /*26d30*/  FMNMX3.FTZ R18, R18, R189, R188, !PT ;  /* 0x000000bd12127276 */ /* 0x000fe400078100bc */
[-C--:B------:R-:W-:Y:S02]  /*26d40*/  ISETP.GE.AND P1, PT, R22, R237.reuse, PT ;  /* 0x000000ed1600720c */ /* 0x080fe40003f26270 */
[----:B------:R-:W-:Y:S02]  /*26d50*/  FSEL R172, R172, -INF , !P6 ;  /* 0xff800000acac7808 */ /* 0x000fe40007000000 */
[----:B------:R-:W-:Y:S02]  /*26d60*/  ISETP.GE.AND P6, PT, R21, R237, PT ;  /* 0x000000ed1500720c */ /* 0x000fe40003fc6270 */
[----:B------:R-:W-:Y:S02]  /*26d70*/  FMNMX3.FTZ R19, R19, R187, R184, !PT ;  /* 0x000000bb13137276 */ /* 0x000fe400078100b8 */
[----:B------:R-:W-:Y:S02]  /*26d80*/  FMNMX3.FTZ R18, R18, R194, R193, !PT ;  /* 0x000000c212127276 */ /* 0x000fe400078100c1 */
[----:B------:R-:W-:Y:S02]  /*26d90*/  FSEL R178, R178, -INF , !P1 ;  /* 0xff800000b2b27808 */ /* 0x000fe40004800000 */
[-C--:B------:R-:W-:Y:S02]  /*26da0*/  ISETP.GE.AND P1, PT, R16, R239.reuse, PT ;  /* 0x000000ef1000720c */ /* 0x080fe40003f26270 */
[----:B------:R-:W-:Y:S02]  /*26db0*/  FSEL R173, R173, -INF , !P6 ;  /* 0xff800000adad7808 */ /* 0x000fe40007000000 */
[----:B------:R-:W-:Y:S02]  /*26dc0*/  FMNMX3.FTZ R18, R18, R182, R181, !PT ;  /* 0x000000b612127276 */ /* 0x000fe400078100b5 */
[----:B------:R-:W-:Y:S02]  /*26dd0*/  FMNMX3.FTZ R19, R19, R180, R179, !PT ;  /* 0x000000b413137276 */ /* 0x000fe400078100b3 */
[-C--:B------:R-:W-:Y:S02]  /*26de0*/  ISETP.GE.AND P6, PT, R15, R239.reuse, PT ;  /* 0x000000ef0f00720c */ /* 0x080fe40003fc6270 */
[----:B------:R-:W-:Y:S02]  /*26df0*/  FSEL R170, R170, -INF , !P0 ;  /* 0xff800000aaaa7808 */ /* 0x000fe40004000000 */
[----:B------:R-:W-:Y:S02]  /*26e00*/  FSEL R165, R165, -INF , !P1 ;  /* 0xff800000a5a57808 */ /* 0x000fe40004800000 */
[----:B------:R-:W-:Y:S02]  /*26e10*/  ISETP.GE.AND P0, PT, R14, R239, PT ;  /* 0x000000ef0e00720c */ /* 0x000fe40003f06270 */
[-C--:B------:R-:W-:Y:S02]  /*26e20*/  ISETP.GE.AND P1, PT, R17, R237.reuse, PT ;  /* 0x000000ed1100720c */ /* 0x080fe40003f26270 */
[----:B------:R-:W-:Y:S02]  /*26e30*/  FSEL R169, R169, -INF , !P4 ;  /* 0xff800000a9a97808 */ /* 0x000fe40006000000 */
[----:B------:R-:W-:Y:S02]  /*26e40*/  FMNMX3.FTZ R19, R19, R172, R171, !PT ;  /* 0x000000ac13137276 */ /* 0x000fe400078100ab */
[----:B------:R-:W-:Y:S02]  /*26e50*/  FMNMX3.FTZ R18, R18, R178, R173, !PT ;  /* 0x000000b212127276 */ /* 0x000fe400078100ad */
[----:B------:R-:W-:Y:S02]  /*26e60*/  FSEL R164, R164, -INF , !P6 ;  /* 0xff800000a4a47808 */ /* 0x000fe40007000000 */
[----:B------:R-:W-:Y:S02]  /*26e70*/  ISETP.GE.AND P6, PT, R16, R237, PT ;  /* 0x000000ed1000720c */ /* 0x000fe40003fc6270 */
[----:B------:R-:W-:Y:S02]  /*26e80*/  FSEL R166, R166, -INF , !P5 ;  /* 0xff800000a6a67808 */ /* 0x000fe40006800000 */
[----:B------:R-:W-:Y:S02]  /*26e90*/  FSEL R160, R160, -INF , !P0 ;  /* 0xff800000a0a07808 */ /* 0x000fe40004000000 */
[-C--:B------:R-:W-:Y:S02]  /*26ea0*/  ISETP.GE.AND P4, PT, R13, R239.reuse, PT ;  /* 0x000000ef0d00720c */ /* 0x080fe40003f86270 */
[----:B------:R-:W-:Y:S02]  /*26eb0*/  ISETP.GE.AND P5, PT, R4, R239, PT ;  /* 0x000000ef0400720c */ /* 0x000fe40003fa6270 */
[----:B------:R-:W-:Y:S02]  /*26ec0*/  ISETP.GE.AND P0, PT, R15, R237, PT ;  /* 0x000000ed0f00720c */ /* 0x000fe40003f06270 */
[----:B------:R-:W-:Y:S02]  /*26ed0*/  FMNMX3.FTZ R18, R18, R170, R169, !PT ;  /* 0x000000aa12127276 */ /* 0x000fe400078100a9 */
[----:B------:R-:W-:Y:S02]  /*26ee0*/  FSEL R163, R163, -INF , !P1 ;  /* 0xff800000a3a37808 */ /* 0x000fe40004800000 */
[----:B------:R-:W-:Y:S02]  /*26ef0*/  FMNMX3.FTZ R19, R19, R168, R167, !PT ;  /* 0x000000a813137276 */ /* 0x000fe400078100a7 */
[----:B------:R-:W-:Y:S02]  /*26f00*/  FSEL R162, R162, -INF , !P6 ;  /* 0xff800000a2a27808 */ /* 0x000fe40007000000 */
[----:B------:R-:W-:Y:S02]  /*26f10*/  FSEL R159, R159, -INF , !P4 ;  /* 0xff8000009f9f7808 */ /* 0x000fe40006000000 */
[C---:B------:R-:W-:Y:S02]  /*26f20*/  ISETP.GE.AND P1, PT, R3.reuse, R239, PT ;  /* 0x000000ef0300720c */ /* 0x040fe40003f26270 */
[----:B------:R-:W-:Y:S02]  /*26f30*/  FSEL R154, R154, -INF , !P5 ;  /* 0xff8000009a9a7808 */ /* 0x000fe40006800000 */
[-C--:B------:R-:W-:Y:S02]  /*26f40*/  ISETP.GE.AND P6, PT, R3, R237.reuse, PT ;  /* 0x000000ed0300720c */ /* 0x080fe40003fc6270 */
[----:B------:R-:W-:Y:S02]  /*26f50*/  ISETP.GE.AND P4, PT, R14, R237, PT ;  /* 0x000000ed0e00720c */ /* 0x000fe40003f86270 */
[----:B------:R-:W-:Y:S02]  /*26f60*/  FMNMX3.FTZ R19, R19, R165, R164, !PT ;  /* 0x000000a513137276 */ /* 0x000fe400078100a4 */
[----:B------:R-:W-:Y:S02]  /*26f70*/  FMNMX3.FTZ R3, R18, R166, R163, !PT ;  /* 0x000000a612037276 */ /* 0x000fe400078100a3 */
[-C--:B------:R-:W-:Y:S02]  /*26f80*/  ISETP.GE.AND P5, PT, R13, R237.reuse, PT ;  /* 0x000000ed0d00720c */ /* 0x080fe40003fa6270 */
        /* <DEDUP_REMOVED lines=8> */
[----:B------:R-:W-:Y:S02]  /*27010*/  FSEL R136, R136, -INF , !P1 ;  /* 0xff80000088887808 */ /* 0x000fe40004800000 */
[----:B------:R-:W-:Y:S01]  /*27020*/  FMNMX3.FTZ R3, R3, R158, R153, !PT ;  /* 0x0000009e03037276 */ /* 0x000fe20007810099 */
[----:B------:R-:W1:Y:S01]  /*27030*/  SHFL.BFLY PT, R14, R13, 0x2, 0x1f ;  /* 0x0c401f000d0e7f89 */ /* 0x000e6200000e0000 */
[----:B------:R-:W-:Y:S02]  /*27040*/  FSEL R137, R137, -INF , !P6 ;  /* 0xff80000089897808 */ /* 0x000fe40007000000 */
[----:B------:R-:W-:Y:S02]  /*27050*/  LOP3.LUT R138, R213, 0x200, R214, 0xf8, !PT ;  /* 0x00000200d58a7812 */ /* 0x000fe400078ef8d6 */
[----:B------:R-:W-:Y:S02]  /*27060*/  FMNMX3.FTZ R3, R3, R137, R136, !PT ;  /* 0x0000008903037276 */ /* 0x000fe40007810088 */
[----:B------:R-:W-:Y:S03]  /*27070*/  LEA R138, R138, UR8, 0x1 ;  /* 0x000000088a8a7c11 */ /* 0x000fe6000f8e08ff */
[----:B------:R-:W3:Y:S02]  /*27080*/  SHFL.BFLY PT, R4, R3, 0x2, 0x1f ;  /* 0x0c401f0003047f89 */ /* 0x000ee400000e0000 */
[----:B------:R-:W-:Y:S02]  /*27090*/  IMAD.IADD R144, R212, 0x1, R138 ;  /* 0x00000001d4907824 */ /* 0x000fe400078e028a */
[----:B------:R-:W-:Y:S04]  /*270a0*/  VIADD R139, R138, 0xc040 ;  /* 0x0000c0408a8b7836 */ /* 0x000fe80000000000 */
[----:B------:R-:W-:Y:S08]  /*270b0*/  LDSM.16.MT88.4 R44, [R138+0x10000] ;  /* 0x010000008a2c783b */ /* 0x000ff00000004200 */
[----:B------:R-:W-:Y:S08]  /*270c0*/  LDSM.16.MT88.4 R20, [R144+0xc000] ;  /* 0x00c000009014783b */ /* 0x000ff00000004200 */
[----:B------:R-:W-:Y:S01]  /*270d0*/  LDSM.16.MT88.4 R52, [R144+0x10000] ;  /* 0x010000009034783b */ /* 0x000fe20000004200 */
[----:B-1----:R-:W-:Y:S02]  /*270e0*/  FMNMX.FTZ R13, R13, R14, !PT ;  /* 0x0000000e0d0d7209 */ /* 0x002fe40007810000 */
[----:B---3--:R-:W-:Y:S05]  /*270f0*/  FMNMX.FTZ R4, R3, R4, !PT ;  /* 0x0000000403047209 */ /* 0x008fea0007810000 */
[----:B------:R-:W1:Y:S08]  /*27100*/  SHFL.BFLY PT, R134, R13, 0x1, 0x1f ;  /* 0x0c201f000d867f89 */ /* 0x000e7000000e0000 */
[----:B------:R-:W3:Y:S01]  /*27110*/  SHFL.BFLY PT, R3, R4, 0x1, 0x1f ;  /* 0x0c201f0004037f89 */ /* 0x000ee200000e0000 */
[----:B-1----:R-:W-:Y:S02]  /*27120*/  FMNMX.FTZ R134, R13, R134, !PT ;  /* 0x000000860d867209 */ /* 0x002fe40007810000 */
[----:B---3--:R-:W-:Y:S03]  /*27130*/  FMNMX.FTZ R3, R4, R3, !PT ;  /* 0x0000000304037209 */ /* 0x008fe60007810000 */
[----:B--2---:R-:W-:Y:S01]  /*27140*/  FMUL.FTZ R157, R135, R134 ;  /* 0x00000086879d7220 */ /* 0x004fe20000410000 */
[----:B------:R-:W-:Y:S02]  /*27150*/  FSETP.NEU.FTZ.AND P1, PT, R134, -INF , PT ;  /* 0xff8000008600780b */ /* 0x000fe40003f3d000 */
[----:B------:R-:W-:Y:S01]  /*27160*/  FSETP.NEU.FTZ.AND P0, PT, R3, -INF , PT ;  /* 0xff8000000300780b */ /* 0x000fe20003f1d000 */
[----:B------:R-:W-:Y:S01]  /*27170*/  FMUL.FTZ R156, R135, R3 ;  /* 0x00000003879c7220 */ /* 0x000fe20000410000 */
[----:B------:R-:W-:Y:S02]  /*27180*/  FSEL R157, R157, RZ, P1 ;  /* 0x000000ff9d9d7208 */ /* 0x000fe40000800000 */
[----:B------:R-:W-:Y:S02]  /*27190*/  FSEL R4, R3, RZ, P0 ;  /* 0x000000ff03047208 */ /* 0x000fe40000000000 */
[----:B------:R-:W-:Y:S01]  /*271a0*/  FSEL R156, R156, RZ, P0 ;  /* 0x000000ff9c9c7208 */ /* 0x000fe20000000000 */
[-CC-:B------:R-:W-:Y:S01]  /*271b0*/  FFMA.FTZ R147, R12, R135.reuse, -R157.reuse ;  /* 0x000000870c937223 */ /* 0x180fe2000001089d */
[-CC-:B------:R-:W-:Y:S01]  /*271c0*/  FFMA.FTZ R149, R11, R135.reuse, -R157.reuse ;  /* 0x000000870b957223 */ /* 0x180fe2000001089d */
[----:B------:R-:W1:Y:S01]  /*271d0*/  LDSM.16.MT88.4 R12, [R138+0xc000] ;  /* 0x00c000008a0c783b */ /* 0x000e620000004200 */
[----:B------:R-:W-:Y:S01]  /*271e0*/  FADD.FTZ R2, -R4, R2 ;  /* 0x0000000204027221 */ /* 0x000fe20000010100 */
[-CC-:B------:R-:W-:Y:S01]  /*271f0*/  FFMA.FTZ R151, R5, R135.reuse, -R156.reuse ;  /* 0x0000008705977223 */ /* 0x180fe2000001089c */
[----:B------:R-:W-:Y:S01]  /*27200*/  FSEL R5, R134, RZ, P1 ;  /* 0x000000ff86057208 */ /* 0x000fe20000800000 */
[-CC-:B------:R-:W-:Y:S01]  /*27210*/  FFMA.FTZ R146, R10, R135.reuse, -R157.reuse ;  /* 0x000000870a927223 */ /* 0x180fe2000001089d */
[-CC-:B------:R-:W-:Y:S01]  /*27220*/  FFMA.FTZ R145, R9, R135.reuse, -R157.reuse ;  /* 0x0000008709917223 */ /* 0x180fe2000001089d */
[-CC-:B------:R-:W-:Y:S01]  /*27230*/  FFMA.FTZ R150, R8, R135.reuse, -R156.reuse ;  /* 0x0000008708967223 */ /* 0x180fe2000001089c */
[-C--:B------:R-:W-:Y:S01]  /*27240*/  FFMA.FTZ R148, R7, R135.reuse, -R156 ;  /* 0x0000008707947223 */ /* 0x080fe2000001089c */
[----:B------:R-:W-:Y:S01]  /*27250*/  FADD.FTZ R0, -R5, R0 ;  /* 0x0000000005007221 */ /* 0x000fe20000010100 */
[-CC-:B------:R-:W-:Y:S01]  /*27260*/  FFMA.FTZ R152, R6, R135.reuse, -R156.reuse ;  /* 0x0000008706987223 */ /* 0x180fe2000001089c */
[----:B------:R-:W-:Y:S01]  /*27270*/  MUFU.EX2 R147, R147 ;  /* 0x0000009300937308 */ /* 0x000fe20000000800 */
[----:B------:R-:W-:Y:S02]  /*27280*/  VIADD R8, R138, 0xc000 ;  /* 0x0000c0008a087836 */ /* 0x000fe40000000000 */
[C---:B------:R-:W-:Y:S01]  /*27290*/  FMUL.FTZ R4, R135.reuse, R0 ;  /* 0x0000000087047220 */ /* 0x040fe20000410000 */
[----:B------:R-:W-:Y:S06]  /*272a0*/  FMUL.FTZ R0, R135, R2 ;  /* 0x0000000287007220 */ /* 0x000fec0000410000 */
[----:B------:R-:W2:Y:S01]  /*272b0*/  MUFU.EX2 R149, R149 ;  /* 0x0000009500957308 */ /* 0x000ea20000000800 */
        /* <DEDUP_REMOVED lines=8> */
[-CC-:B------:R-:W-:Y:S01]  /*27340*/  FFMA.FTZ R180, R180, R135.reuse, -R157.reuse ;  /* 0x00000087b4b47223 */ /* 0x180fe2000001089d */
[-CC-:B------:R-:W-:Y:S01]  /*27350*/  FFMA.FTZ R168, R168, R135.reuse, -R157.reuse ;  /* 0x00000087a8a87223 */ /* 0x180fe2000001089d */
[-CC-:B------:R-:W-:Y:S07]  /*27360*/  FFMA.FTZ R177, R177, R135.reuse, -R156.reuse ;  /* 0x00000087b1b17223 */ /* 0x180fee000001089c */
[----:B------:R-:W-:Y:S01]  /*27370*/  MUFU.EX2 R146, R146 ;  /* 0x0000009200927308 */ /* 0x000fe20000000800 */
[--C-:B------:R-:W-:Y:S01]  /*27380*/  FFMA.FTZ R199, R199, R135, -R157.reuse ;  /* 0x00000087c7c77223 */ /* 0x100fe2000001089d */
[----:B--2---:R-:W-:Y:S01]  /*27390*/  F2FP.BF16.F32.PACK_AB R140, R149, R147 ;  /* 0x00000093958c723e */ /* 0x004fe200000010ff */
[----:B------:R-:W2:Y:S07]  /*273a0*/  LDSM.16.MT88.4 R36, [R212] ;  /* 0x00000000d424783b */ /* 0x000eae0000004200 */
[----:B------:R-:W1:Y:S01]  /*273b0*/  MUFU.EX2 R145, R145 ;  /* 0x0000009100917308 */ /* 0x000e620000000800 */
[--C-:B------:R-:W-:Y:S01]  /*273c0*/  FFMA.FTZ R191, R191, R135, -R156.reuse ;  /* 0x00000087bfbf7223 */ /* 0x100fe2000001089c */
[C---:B---3--:R-:W-:Y:S01]  /*273d0*/  FMUL.FTZ R4, R2.reuse, R128 ;  /* 0x0000008002047220 */ /* 0x048fe20000410000 */
        /* <DEDUP_REMOVED lines=16> */
[C---:B------:R-:W-:Y:S01]  /*274e0*/  FMUL.FTZ R24, R2.reuse, R108 ;  /* 0x0000006c02187220 */ /* 0x040fe20000410000 */
[----:B------:R-:W-:Y:S01]  /*274f0*/  FMUL.FTZ R25, R2, R109 ;  /* 0x0000006d02197220 */ /* 0x000fe20000410000 */
[----:B------:R-:W-:Y:S01]  /*27500*/  FMUL.FTZ R26, R0, R110 ;  /* 0x0000006e001a7220 */ /* 0x000fe20000410000 */
[----:B---3--:R-:W-:Y:S01]  /*27510*/  F2FP.BF16.F32.PACK_AB R141, R150, R151 ;  /* 0x00000097968d723e */ /* 0x008fe200000010ff */
[----:B------:R-:W-:Y:S01]  /*27520*/  FMUL.FTZ R27, R0, R111 ;  /* 0x0000006f001b7220 */ /* 0x000fe20000410000 */
[----:B------:R-:W3:Y:S01]  /*27530*/  LDSM.16.MT88.4 R60, [R139+0x4000] ;  /* 0x004000008b3c783b */ /* 0x000ee20000004200 */
[C---:B------:R-:W-:Y:S01]  /*27540*/  FMUL.FTZ R32, R2.reuse, R100 ;  /* 0x0000006402207220 */ /* 0x040fe20000410000 */
[----:B------:R-:W-:Y:S01]  /*27550*/  FMUL.FTZ R33, R2, R101 ;  /* 0x0000006502217220 */ /* 0x000fe20000410000 */
[C---:B------:R-:W-:Y:S01]  /*27560*/  FMUL.FTZ R34, R0.reuse, R102 ;  /* 0x0000006600227220 */ /* 0x040fe20000410000 */
[----:B------:R-:W-:Y:S01]  /*27570*/  FMUL.FTZ R35, R0, R103 ;  /* 0x0000006700237220 */ /* 0x000fe20000410000 */
[----:B------:R-:W-:Y:S01]  /*27580*/  FMUL.FTZ R40, R2, R92 ;  /* 0x0000005c02287220 */ /* 0x000fe20000410000 */
[----:B-1----:R-:W-:Y:S01]  /*27590*/  F2FP.BF16.F32.PACK_AB R143, R152, R148 ;  /* 0x00000094988f723e */ /* 0x002fe200000010ff */
[----:B------:R-:W-:Y:S01]  /*275a0*/  FMUL.FTZ R41, R2, R93 ;  /* 0x0000005d02297220 */ /* 0x000fe20000410000 */
[----:B------:R-:W-:Y:S01]  /*275b0*/  LDSM.16.MT88.4 R100, [R139+0x5000] ;  /* 0x005000008b64783b */ /* 0x000fe20000004200 */
[C---:B------:R-:W-:Y:S01]  /*275c0*/  FMUL.FTZ R42, R0.reuse, R94 ;  /* 0x0000005e002a7220 */ /* 0x040fe20000410000 */
[----:B------:R-:W-:Y:S01]  /*275d0*/  FMUL.FTZ R43, R0, R95 ;  /* 0x0000005f002b7220 */ /* 0x000fe20000410000 */
[C---:B------:R-:W-:Y:S01]  /*275e0*/  FMUL.FTZ R48, R2.reuse, R84 ;  /* 0x0000005402307220 */ /* 0x040fe20000410000 */
[----:B------:R-:W-:Y:S01]  /*275f0*/  FMUL.FTZ R49, R2, R85 ;  /* 0x0000005502317220 */ /* 0x000fe20000410000 */
[C---:B------:R-:W-:Y:S01]  /*27600*/  HMMA.16816.F32.BF16 R4, R140.reuse, R12, R4 ;  /* 0x0000000c8c04723c */ /* 0x040fe20000041804 */
[----:B------:R-:W-:Y:S02]  /*27610*/  MUFU.EX2 R177, R177 ;  /* 0x000000b100b17308 */ /* 0x000fe40000000800 */
[----:B------:R-:W-:Y:S02]  /*27620*/  LDSM.16.MT88.4 R92, [R138+0x10800] ;  /* 0x010800008a5c783b */ /* 0x000fe40000004200 */
[C---:B------:R-:W-:Y:S01]  /*27630*/  FMUL.FTZ R50, R0.reuse, R86 ;  /* 0x0000005600327220 */ /* 0x040fe20000410000 */
        /* <DEDUP_REMOVED lines=8> */
[----:B------:R-:W1:Y:S01]  /*276c0*/  LDSM.16.MT88.4 R84, [R212+0x4000] ;  /* 0x00400000d454783b */ /* 0x000e620000004200 */
[----:B------:R-:W-:Y:S01]  /*276d0*/  FMUL.FTZ R59, R0, R79 ;  /* 0x0000004f003b7220 */ /* 0x000fe20000410000 */
        /* <DEDUP_REMOVED lines=18> */
[C---:B------:R-:W-:Y:S04]  /*27800*/  FMUL.FTZ R64, R2.reuse, R68 ;  /* 0x0000004402407220 */ /* 0x040fe80000410000 */
[----:B------:R-:W-:Y:S01]  /*27810*/  MUFU.EX2 R113, R113 ;  /* 0x0000007100717308 */ /* 0x000fe20000000800 */
[-CC-:B------:R-:W-:Y:S01]  /*27820*/  FFMA.FTZ R114, R201, R135.reuse, -R156.reuse ;  /* 0x00000087c9727223 */ /* 0x180fe2000001089c */
[----:B------:R-:W-:Y:S01]  /*27830*/  LDSM.16.MT88.4 R108, [R139+0x3800] ;  /* 0x003800008b6c783b */ /* 0x000fe20000004200 */
        /* <DEDUP_REMOVED lines=17> */
[C---:B--2---:R-:W-:Y:S08]  /*27950*/  HMMA.16816.F32.BF16 R28, R140.reuse, R36, R28 ;  /* 0x000000248c1c723c */ /* 0x044ff0000004181c */
[----:B------:R-:W2:Y:S01]  /*27960*/  MUFU.EX2 R107, R107 ;  /* 0x0000006b006b7308 */ /* 0x000ea20000000800 */
[C---:B------:R-:W-:Y:S01]  /*27970*/  FMUL.FTZ R36, R2.reuse, R96 ;  /* 0x0000006002247220 */ /* 0x040fe20000410000 */
[----:B------:R-:W-:Y:S01]  /*27980*/  FMUL.FTZ R37, R2, R97 ;  /* 0x0000006102257220 */ /* 0x000fe20000410000 */
[-CC-:B------:R-:W-:Y:S07]  /*27990*/  FFMA.FTZ R153, R153, R135.reuse, -R156.reuse ;  /* 0x0000008799997223 */ /* 0x180fee000001089c */
[----:B------:R-:W5:Y:S01]  /*279a0*/  MUFU.EX2 R106, R106 ;  /* 0x0000006a006a7308 */ /* 0x000f620000000800 */
[----:B------:R-:W-:Y:S01]  /*279b0*/  FFMA.FTZ R137, R137, R135, -R156 ;  /* 0x0000008789897223 */ /* 0x000fe2000001089c */
[C---:B------:R-:W-:Y:S08]  /*279c0*/  HMMA.16816.F32.BF16 R32, R140.reuse, R38, R32 ;  /* 0x000000268c20723c */ /* 0x040ff00000041820 */
[----:B------:R-:W3:Y:S01]  /*279d0*/  MUFU.EX2 R105, R105 ;  /* 0x0000006900697308 */ /* 0x000ee20000000800 */
[C---:B------:R-:W-:Y:S01]  /*279e0*/  FMUL.FTZ R38, R0.reuse, R98 ;  /* 0x0000006200267220 */ /* 0x040fe20000410000 */
[----:B------:R-:W-:Y:S01]  /*279f0*/  FMUL.FTZ R39, R0, R99 ;  /* 0x0000006300277220 */ /* 0x000fe20000410000 */
[----:B------:R-:W-:Y:S01]  /*27a00*/  FFMA.FTZ R147, R2, R247, R147 ;  /* 0x000000f702937223 */ /* 0x000fe20000010093 */
[----:B------:R-:W-:Y:S06]  /*27a10*/  LDSM.16.MT88.4 R96, [R144+0x10800] ;  /* 0x010800009060783b */ /* 0x000fec0000004200 */
[----:B------:R-:W1:Y:S01]  /*27a20*/  MUFU.EX2 R115, R115 ;  /* 0x0000007300737308 */ /* 0x000e620000000800 */
[----:B--2---:R-:W-:Y:S01]  /*27a30*/  F2FP.BF16.F32.PACK_AB R68, R107, R104 ;  /* 0x000000686b44723e */ /* 0x004fe200000010ff */
[----:B------:R-:W-:Y:S01]  /*27a40*/  FFMA.FTZ R151, R0, R246, R151 ;  /* 0x000000f600977223 */ /* 0x000fe20000010097 */
[----:B------:R-:W-:Y:S01]  /*27a50*/  ISETP.GT.AND P0, PT, R241, R215, PT ;  /* 0x000000d7f100720c */ /* 0x000fe20003f04270 */
[C---:B------:R-:W-:Y:S06]  /*27a60*/  HMMA.16816.F32.BF16 R36, R140.reuse, R44, R36 ;  /* 0x0000002c8c24723c */ /* 0x040fec0000041824 */
[----:B------:R-:W-:Y:S01]  /*27a70*/  MUFU.EX2 R188, R188 ;  /* 0x000000bc00bc7308 */ /* 0x000fe20000000800 */
[C---:B------:R-:W-:Y:S01]  /*27a80*/  FMUL.FTZ R44, R2.reuse, R88 ;  /* 0x00000058022c7220 */ /* 0x040fe20000410000 */
[----:B------:R-:W-:Y:S01]  /*27a90*/  FMUL.FTZ R45, R2, R89 ;  /* 0x00000059022d7220 */ /* 0x000fe20000410000 */
[----:B-----5:R-:W-:Y:S07]  /*27aa0*/  F2FP.BF16.F32.PACK_AB R69, R114, R106 ;  /* 0x0000006a7245723e */ /* 0x020fee00000010ff */
[----:B------:R-:W-:Y:S01]  /*27ab0*/  MUFU.EX2 R161, R161 ;  /* 0x000000a100a17308 */ /* 0x000fe20000000800 */
[----:B---3--:R-:W-:Y:S01]  /*27ac0*/  F2FP.BF16.F32.PACK_AB R70, R113, R105 ;  /* 0x000000697146723e */ /* 0x008fe200000010ff */
[C---:B------:R-:W-:Y:S03]  /*27ad0*/  HMMA.16816.F32.BF16 R40, R140.reuse, R46, R40 ;  /* 0x0000002e8c28723c */ /* 0x040fe60000041828 */
        /* <DEDUP_REMOVED lines=27> */
[----:B------:R-:W2:Y:S01]  /*27c90*/  LDSM.16.MT88.4 R72, [R139+0x800] ;  /* 0x000800008b48783b */ /* 0x000ea20000004200 */
[----:B------:R-:W-:Y:S02]  /*27ca0*/  FADD.FTZ R0, R105, R107 ;  /* 0x0000006b69007221 */ /* 0x000fe40000010000 */
[----:B------:R-:W-:Y:S02]  /*27cb0*/  FADD.FTZ R2, R112, R114 ;  /* 0x0000007270027221 */ /* 0x000fe40000010000 */
[C---:B------:R-:W-:Y:S03]  /*27cc0*/  HMMA.16816.F32.BF16 R60, R140.reuse, R84, R60 ;  /* 0x000000548c3c723c */ /* 0x040fe6000004183c */
[----:B------:R-:W-:Y:S01]  /*27cd0*/  FADD.FTZ R0, R113, R0 ;  /* 0x0000000071007221 */ /* 0x000fe20000010000 */
[----:B------:R-:W-:Y:S04]  /*27ce0*/  FADD.FTZ R2, R115, R2 ;  /* 0x0000000273027221 */ /* 0x000fe80000010000 */
[----:B------:R-:W-:Y:S01]  /*27cf0*/  HMMA.16816.F32.BF16 R64, R140, R86, R64 ;  /* 0x000000568c40723c */ /* 0x000fe20000041840 */
[----:B------:R-:W3:Y:S02]  /*27d00*/  LDSM.16.MT88.4 R84, [R139+0x4800] ;  /* 0x004800008b54783b */ /* 0x000ee40000004200 */
[-CC-:B------:R-:W-:Y:S01]  /*27d10*/  FFMA.FTZ R143, R174, R135.reuse, -R157.reuse ;  /* 0x00000087ae8f7223 */ /* 0x180fe2000001089d */
[-CC-:B------:R-:W-:Y:S01]  /*27d20*/  FFMA.FTZ R140, R200, R135.reuse, -R157.reuse ;  /* 0x00000087c88c7223 */ /* 0x180fe2000001089d */
[-C--:B------:R-:W-:Y:S01]  /*27d30*/  FFMA.FTZ R142, R198, R135.reuse, -R157 ;  /* 0x00000087c68e7223 */ /* 0x080fe2000001089d */
        /* <DEDUP_REMOVED lines=12> */
[C---:B--2---:R-:W-:Y:S08]  /*27e00*/  HMMA.16816.F32.BF16 R20, R68.reuse, R72, R20 ;  /* 0x000000484414723c */ /* 0x044ff00000041814 */
        /* <DEDUP_REMOVED lines=9> */
[C---:B------:R-:W-:Y:S03]  /*27ea0*/  HMMA.16816.F32.BF16 R44, R68.reuse, R96, R44 ;  /* 0x00000060442c723c */ /* 0x040fe6000004182c */
[----:B------:R-:W-:Y:S02]  /*27eb0*/  FFMA.FTZ R96, R175, R135, -R156 ;  /* 0x00000087af607223 */ /* 0x000fe4000001089c */
[----:B------:R2:W4:Y:S03]  /*27ec0*/  MUFU.EX2 R175, R88 ;  /* 0x0000005800af7308 */ /* 0x0005260000000800 */
[C---:B------:R-:W-:Y:S07]  /*27ed0*/  HMMA.16816.F32.BF16 R48, R68.reuse, R98, R48 ;  /* 0x000000624430723c */ /* 0x040fee0000041830 */
[----:B------:R5:W1:Y:S01]  /*27ee0*/  MUFU.EX2 R174, R96 ;  /* 0x0000006000ae7308 */ /* 0x000a620000000800 */
[C---:B---3--:R-:W-:Y:S01]  /*27ef0*/  HMMA.16816.F32.BF16 R52, R68.reuse, R84, R52 ;  /* 0x000000544434723c */ /* 0x048fe20000041834 */
[----:B--2---:R-:W2:Y:S02]  /*27f00*/  LDSM.16.MT88.4 R88, [R139+0x1000] ;  /* 0x001000008b58783b */ /* 0x004ea40000004200 */
[----:B----4-:R-:W-:Y:S05]  /*27f10*/  FADD.FTZ R2, R175, R2 ;  /* 0x00000002af027221 */ /* 0x010fea0000010000 */
[C---:B------:R-:W-:Y:S01]  /*27f20*/  HMMA.16816.F32.BF16 R56, R68.reuse, R86, R56 ;  /* 0x000000564438723c */ /* 0x040fe20000041838 */
[----:B-----5:R-:W3:Y:S07]  /*27f30*/  LDSM.16.MT88.4 R96, [R138+0x11000] ;  /* 0x011000008a60783b */ /* 0x020eee0000004200 */
[C---:B-1----:R-:W-:Y:S01]  /*27f40*/  HMMA.16816.F32.BF16 R60, R68.reuse, R72, R60 ;  /* 0x00000048443c723c */ /* 0x042fe2000004183c */
[----:B------:R-:W1:Y:S07]  /*27f50*/  LDSM.16.MT88.4 R84, [R144+0x11000] ;  /* 0x011000009054783b */ /* 0x000e6e0000004200 */
[----:B------:R-:W-:Y:S03]  /*27f60*/  HMMA.16816.F32.BF16 R64, R68, R74, R64 ;  /* 0x0000004a4440723c */ /* 0x000fe60000041840 */
[----:B------:R-:W-:Y:S01]  /*27f70*/  F2FP.BF16.F32.PACK_AB R68, R176, R140 ;  /* 0x0000008cb044723e */ /* 0x000fe200000010ff */
[----:B------:R-:W4:Y:S01]  /*27f80*/  LDSM.16.MT88.4 R72, [R212+0x5000] ;  /* 0x00500000d448783b */ /* 0x000f220000004200 */
[----:B------:R-:W-:Y:S01]  /*27f90*/  F2FP.BF16.F32.PACK_AB R69, R174, R175 ;  /* 0x000000afae45723e */ /* 0x000fe200000010ff */
[----:B------:R-:W-:Y:S01]  /*27fa0*/  FADD.FTZ R176, R176, R0 ;  /* 0x00000000b0b07221 */ /* 0x000fe20000010000 */
[----:B------:R-:W-:Y:S01]  /*27fb0*/  F2FP.BF16.F32.PACK_AB R70, R142, R143 ;  /* 0x0000008f8e46723e */ /* 0x000fe200000010ff */
[----:B------:R-:W-:Y:S01]  /*27fc0*/  IMAD.MOV.U32 R0, RZ, RZ, R134 ;  /* 0x000000ffff007224 */ /* 0x000fe200078e0086 */
[----:B------:R-:W-:Y:S01]  /*27fd0*/  F2FP.BF16.F32.PACK_AB R71, R177, R141 ;  /* 0x0000008db147723e */ /* 0x000fe200000010ff */
[----:B------:R-:W-:Y:S01]  /*27fe0*/  FADD.FTZ R174, R174, R2 ;  /* 0x00000002aeae7221 */ /* 0x000fe20000010000 */
[----:B------:R-:W-:Y:S01]  /*27ff0*/  FADD.FTZ R176, R143, R176 ;  /* 0x000000b08fb07221 */ /* 0x000fe20000010000 */
[----:B------:R-:W-:Y:S02]  /*28000*/  IMAD.MOV.U32 R2, RZ, RZ, R3 ;  /* 0x000000ffff027224 */ /* 0x000fe400078e0003 */
[----:B------:R-:W-:Y:S01]  /*28010*/  FADD.FTZ R174, R141, R174 ;  /* 0x000000ae8dae7221 */ /* 0x000fe20000010000 */
[----:B------:R-:W-:Y:S01]  /*28020*/  FADD.FTZ R142, R142, R176 ;  /* 0x000000b08e8e7221 */ /* 0x000fe20000010000 */
[C---:B------:R-:W-:Y:S03]  /*28030*/  HMMA.16816.F32.BF16 R4, R68.reuse, R76, R4 ;  /* 0x0000004c4404723c */ /* 0x040fe60000041804 */
[-CC-:B------:R-:W-:Y:S01]  /*28040*/  FFMA.FTZ R76, R186, R135.reuse, -R157.reuse ;  /* 0x00000087ba4c7223 */ /* 0x180fe2000001089d */
[----:B------:R-:W-:Y:S01]  /*28050*/  FADD.FTZ R177, R177, R174 ;  /* 0x000000aeb1b17221 */ /* 0x000fe20000010000 */
[----:B------:R5:W2:Y:S03]  /*28060*/  MUFU.EX2 R186, R192 ;  /* 0x000000c000ba7308 */ /* 0x000aa60000000800 */
[C---:B------:R-:W-:Y:S08]  /*28070*/  HMMA.16816.F32.BF16 R8, R68.reuse, R78, R8 ;  /* 0x0000004e4408723c */ /* 0x040ff00000041808 */
[C---:B------:R-:W-:Y:S03]  /*28080*/  HMMA.16816.F32.BF16 R12, R68.reuse, R80, R12 ;  /* 0x00000050440c723c */ /* 0x040fe6000004180c */
[-CC-:B------:R-:W-:Y:S01]  /*28090*/  FFMA.FTZ R80, R190, R135.reuse, -R157.reuse ;  /* 0x00000087be507223 */ /* 0x180fe2000001089d */
[-C--:B-----5:R-:W-:Y:S01]  /*280a0*/  FFMA.FTZ R192, R185, R135.reuse, -R156 ;  /* 0x00000087b9c07223 */ /* 0x0a0fe2000001089c */
[-C--:B------:R-:W-:Y:S01]  /*280b0*/  FFMA.FTZ R190, R183, R135.reuse, -R157 ;  /* 0x00000087b7be7223 */ /* 0x080fe2000001089d */
[----:B------:R5:W-:Y:S01]  /*280c0*/  MUFU.EX2 R185, R76 ;  /* 0x0000004c00b97308 */ /* 0x000be20000000800 */
[----:B--2---:R-:W-:Y:S01]  /*280d0*/  FADD.FTZ R142, R186, R142 ;  /* 0x0000008eba8e7221 */ /* 0x004fe20000010000 */
[C---:B------:R-:W-:Y:S08]  /*280e0*/  HMMA.16816.F32.BF16 R16, R68.reuse, R82, R16 ;  /* 0x000000524410723c */ /* 0x040ff00000041810 */
[----:B------:R2:W-:Y:S10]  /*280f0*/  MUFU.EX2 R183, R80 ;  /* 0x0000005000b77308 */ /* 0x0005f40000000800 */
[----:B------:R-:W3:Y:S01]  /*28100*/  MUFU.EX2 R192, R192 ;  /* 0x000000c000c07308 */ /* 0x000ee20000000800 */
[C---:B------:R-:W-:Y:S09]  /*28110*/  HMMA.16816.F32.BF16 R20, R68.reuse, R88, R20 ;  /* 0x000000584414723c */ /* 0x040ff20000041814 */
[----:B------:R-:W4:Y:S01]  /*28120*/  MUFU.EX2 R190, R190 ;  /* 0x000000be00be7308 */ /* 0x000f220000000800 */
[----:B-----5:R-:W5:Y:S01]  /*28130*/  LDSM.16.MT88.4 R76, [R138+0xd800] ;  /* 0x00d800008a4c783b */ /* 0x020f620000004200 */
[C---:B------:R-:W-:Y:S07]  /*28140*/  HMMA.16816.F32.BF16 R24, R68.reuse, R90, R24 ;  /* 0x0000005a4418723c */ /* 0x040fee0000041818 */
[----:B--2---:R-:W2:Y:S01]  /*28150*/  LDSM.16.MT88.4 R80, [R144+0xd800] ;  /* 0x00d800009050783b */ /* 0x004ea20000004200 */
[----:B---3--:R-:W-:Y:S01]  /*28160*/  FADD.FTZ R177, R192, R177 ;  /* 0x000000b1c0b17221 */ /* 0x008fe20000010000 */
[C---:B------:R-:W-:Y:S06]  /*28170*/  HMMA.16816.F32.BF16 R28, R68.reuse, R92, R28 ;  /* 0x0000005c441c723c */ /* 0x040fec000004181c */
[----:B------:R-:W-:Y:S02]  /*28180*/  LDSM.16.MT88.4 R88, [R212+0x1800] ;  /* 0x00180000d458783b */ /* 0x000fe40000004200 */
[C---:B------:R-:W-:Y:S06]  /*28190*/  HMMA.16816.F32.BF16 R32, R68.reuse, R94, R32 ;  /* 0x0000005e4420723c */ /* 0x040fec0000041820 */
[----:B------:R-:W-:Y:S02]  /*281a0*/  LDSM.16.MT88.4 R92, [R138+0x11800] ;  /* 0x011800008a5c783b */ /* 0x000fe40000004200 */
[C---:B------:R-:W-:Y:S08]  /*281b0*/  HMMA.16816.F32.BF16 R36, R68.reuse, R96, R36 ;  /* 0x000000604424723c */ /* 0x040ff00000041824 */
        /* <DEDUP_REMOVED lines=10> */
[C---:B----4-:R-:W-:Y:S08]  /*28260*/  HMMA.16816.F32.BF16 R60, R68.reuse, R72, R60 ;  /* 0x00000048443c723c */ /* 0x050ff0000004183c */
[----:B------:R-:W-:Y:S01]  /*28270*/  HMMA.16816.F32.BF16 R64, R68, R74, R64 ;  /* 0x0000004a4440723c */ /* 0x000fe20000041840 */
[----:B------:R-:W3:Y:S02]  /*28280*/  LDSM.16.MT88.4 R72, [R139+0x5800] ;  /* 0x005800008b48783b */ /* 0x000ee40000004200 */
[C---:B------:R-:W-:Y:S01]  /*28290*/  F2FP.BF16.F32.PACK_AB R68, R185.reuse, R186 ;  /* 0x000000bab944723e */ /* 0x040fe200000010ff */
[----:B------:R-:W-:Y:S01]  /*282a0*/  FADD.FTZ R185, R185, R142 ;  /* 0x0000008eb9b97221 */ /* 0x000fe20000010000 */
[C---:B------:R-:W-:Y:S01]  /*282b0*/  F2FP.BF16.F32.PACK_AB R69, R191.reuse, R192 ;  /* 0x000000c0bf45723e */ /* 0x040fe200000010ff */
[----:B------:R-:W-:Y:S01]  /*282c0*/  FADD.FTZ R191, R191, R177 ;  /* 0x000000b1bfbf7221 */ /* 0x000fe20000010000 */
[----:B------:R-:W-:Y:S01]  /*282d0*/  F2FP.BF16.F32.PACK_AB R70, R190, R183 ;  /* 0x000000b7be46723e */ /* 0x000fe200000010ff */
[----:B------:R-:W-:Y:S01]  /*282e0*/  FADD.FTZ R185, R183, R185 ;  /* 0x000000b9b7b97221 */ /* 0x000fe20000010000 */
[----:B------:R-:W-:Y:S01]  /*282f0*/  F2FP.BF16.F32.PACK_AB R71, R188, R189 ;  /* 0x000000bdbc47723e */ /* 0x000fe200000010ff */
[----:B------:R-:W-:Y:S02]  /*28300*/  FADD.FTZ R191, R189, R191 ;  /* 0x000000bfbdbf7221 */ /* 0x000fe40000010000 */
[----:B------:R-:W-:Y:S02]  /*28310*/  FADD.FTZ R190, R190, R185 ;  /* 0x000000b9bebe7221 */ /* 0x000fe40000010000 */
[----:B------:R-:W-:Y:S02]  /*28320*/  FADD.FTZ R188, R188, R191 ;  /* 0x000000bfbcbc7221 */ /* 0x000fe40000010000 */
[C---:B-----5:R-:W-:Y:S08]  /*28330*/  HMMA.16816.F32.BF16 R4, R68.reuse, R76, R4 ;  /* 0x0000004c4404723c */ /* 0x060ff00000041804 */
[C---:B------:R-:W-:Y:S01]  /*28340*/  HMMA.16816.F32.BF16 R8, R68.reuse, R78, R8 ;  /* 0x0000004e4408723c */ /* 0x040fe20000041808 */
[----:B------:R-:W4:Y:S07]  /*28350*/  LDSM.16.MT88.4 R76, [R212+0x5800] ;  /* 0x00580000d44c783b */ /* 0x000f2e0000004200 */
[C---:B--2---:R-:W-:Y:S03]  /*28360*/  HMMA.16816.F32.BF16 R12, R68.reuse, R80, R12 ;  /* 0x00000050440c723c */ /* 0x044fe6000004180c */
[-C--:B------:R-:W-:Y:S02]  /*28370*/  FFMA.FTZ R80, R195, R135.reuse, -R157 ;  /* 0x00000087c3507223 */ /* 0x080fe4000001089d */
[----:B------:R2:W5:Y:S03]  /*28380*/  MUFU.EX2 R195, R196 ;  /* 0x000000c400c37308 */ /* 0x0005660000000800 */
[C---:B------:R-:W-:Y:S08]  /*28390*/  HMMA.16816.F32.BF16 R16, R68.reuse, R82, R16 ;  /* 0x000000524410723c */ /* 0x040ff00000041810 */
[C---:B-1----:R-:W-:Y:S03]  /*283a0*/  HMMA.16816.F32.BF16 R20, R68.reuse, R84, R20 ;  /* 0x000000544414723c */ /* 0x042fe60000041814 */
[-C--:B--2---:R-:W-:Y:S01]  /*283b0*/  FFMA.FTZ R196, R181, R135.reuse, -R156 ;  /* 0x00000087b5c47223 */ /* 0x084fe2000001089c */
[----:B-----5:R-:W-:Y:S04]  /*283c0*/  FADD.FTZ R190, R195, R190 ;  /* 0x000000bec3be7221 */ /* 0x020fe80000010000 */
[C---:B------:R-:W-:Y:S01]  /*283d0*/  HMMA.16816.F32.BF16 R24, R68.reuse, R86, R24 ;  /* 0x000000564418723c */ /* 0x040fe20000041818 */
[----:B------:R-:W-:Y:S01]  /*283e0*/  LDSM.16.MT88.4 R84, [R144+0xe000] ;  /* 0x00e000009054783b */ /* 0x000fe20000004200 */
[----:B------:R-:W-:Y:S06]  /*283f0*/  MUFU.EX2 R196, R196 ;  /* 0x000000c400c47308 */ /* 0x000fec0000000800 */
[C---:B------:R-:W-:Y:S03]  /*28400*/  HMMA.16816.F32.BF16 R28, R68.reuse, R88, R28 ;  /* 0x00000058441c723c */ /* 0x040fe6000004181c */
[-CC-:B------:R-:W-:Y:S02]  /*28410*/  FFMA.FTZ R88, R194, R135.reuse, -R156.reuse ;  /* 0x00000087c2587223 */ /* 0x180fe4000001089c */
[----:B------:R1:W-:Y:S03]  /*28420*/  MUFU.EX2 R194, R80 ;  /* 0x0000005000c27308 */ /* 0x0003e60000000800 */
[C---:B------:R-:W-:Y:S08]  /*28430*/  HMMA.16816.F32.BF16 R32, R68.reuse, R90, R32 ;  /* 0x0000005a4420723c */ /* 0x040ff00000041820 */
[C---:B------:R-:W-:Y:S01]  /*28440*/  HMMA.16816.F32.BF16 R36, R68.reuse, R92, R36 ;  /* 0x0000005c4424723c */ /* 0x040fe20000041824 */
[----:B-1----:R-:W1:Y:S07]  /*28450*/  LDSM.16.MT88.4 R80, [R138+0xe000] ;  /* 0x00e000008a50783b */ /* 0x002e6e0000004200 */
[C---:B------:R-:W-:Y:S01]  /*28460*/  HMMA.16816.F32.BF16 R40, R68.reuse, R94, R40 ;  /* 0x0000005e4428723c */ /* 0x040fe20000041828 */
[----:B------:R-:W-:Y:S07]  /*28470*/  LDSM.16.MT88.4 R92, [R212+0x2000] ;  /* 0x00200000d45c783b */ /* 0x000fee0000004200 */
[C---:B------:R-:W-:Y:S03]  /*28480*/  HMMA.16816.F32.BF16 R44, R68.reuse, R96, R44 ;  /* 0x00000060442c723c */ /* 0x040fe6000004182c */
[-CC-:B------:R-:W-:Y:S02]  /*28490*/  FFMA.FTZ R96, R193, R135.reuse, -R156.reuse ;  /* 0x00000087c1607223 */ /* 0x180fe4000001089c */
[----:B------:R2:W5:Y:S03]  /*284a0*/  MUFU.EX2 R193, R88 ;  /* 0x0000005800c17308 */ /* 0x0005660000000800 */
[C---:B------:R-:W-:Y:S07]  /*284b0*/  HMMA.16816.F32.BF16 R48, R68.reuse, R98, R48 ;  /* 0x000000624430723c */ /* 0x040fee0000041830 */
[----:B------:R4:W1:Y:S01]  /*284c0*/  MUFU.EX2 R187, R96 ;  /* 0x0000006000bb7308 */ /* 0x0008620000000800 */
[C---:B---3--:R-:W-:Y:S03]  /*284d0*/  HMMA.16816.F32.BF16 R52, R68.reuse, R72, R52 ;  /* 0x000000484434723c */ /* 0x048fe60000041834 */
[----:B------:R-:W-:Y:S01]  /*284e0*/  FFMA.FTZ R72, R182, R135, -R156 ;  /* 0x00000087b6487223 */ /* 0x000fe2000001089c */
[----:B--2---:R-:W2:Y:S05]  /*284f0*/  LDSM.16.MT88.4 R88, [R139+0x2000] ;  /* 0x002000008b58783b */ /* 0x004eaa0000004200 */
[----:B------:R3:W1:Y:S01]  /*28500*/  MUFU.EX2 R182, R100 ;  /* 0x0000006400b67308 */ /* 0x0006620000000800 */
[----:B-----5:R-:W-:Y:S01]  /*28510*/  FADD.FTZ R188, R193, R188 ;  /* 0x000000bcc1bc7221 */ /* 0x020fe20000010000 */
[C---:B------:R-:W-:Y:S08]  /*28520*/  HMMA.16816.F32.BF16 R56, R68.reuse, R74, R56 ;  /* 0x0000004a4438723c */ /* 0x040ff00000041838 */
[----:B------:R5:W1:Y:S01]  /*28530*/  MUFU.EX2 R181, R72 ;  /* 0x0000004800b57308 */ /* 0x000a620000000800 */
[----:B----4-:R-:W4:Y:S01]  /*28540*/  LDSM.16.MT88.4 R96, [R138+0x12000] ;  /* 0x012000008a60783b */ /* 0x010f220000004200 */
[C---:B------:R-:W-:Y:S07]  /*28550*/  HMMA.16816.F32.BF16 R60, R68.reuse, R76, R60 ;  /* 0x0000004c443c723c */ /* 0x040fee000004183c */
[----:B---3--:R-:W3:Y:S01]  /*28560*/  LDSM.16.MT88.4 R100, [R144+0x12000] ;  /* 0x012000009064783b */ /* 0x008ee20000004200 */
[----:B------:R-:W-:Y:S03]  /*28570*/  HMMA.16816.F32.BF16 R64, R68, R78, R64 ;  /* 0x0000004e4440723c */ /* 0x000fe60000041840 */
[C---:B------:R-:W-:Y:S04]  /*28580*/  F2FP.BF16.F32.PACK_AB R68, R194.reuse, R195 ;  /* 0x000000c3c244723e */ /* 0x040fe800000010ff */
[----:B-----5:R-:W5:Y:S01]  /*28590*/  LDSM.16.MT88.4 R72, [R139+0x6000] ;  /* 0x006000008b48783b */ /* 0x020f620000004200 */
[C---:B-1----:R-:W-:Y:S01]  /*285a0*/  F2FP.BF16.F32.PACK_AB R69, R187.reuse, R193 ;  /* 0x000000c1bb45723e */ /* 0x042fe200000010ff */
[----:B------:R-:W-:Y:S01]  /*285b0*/  FADD.FTZ R194, R194, R190 ;  /* 0x000000bec2c27221 */ /* 0x000fe20000010000 */
[----:B------:R-:W-:Y:S01]  /*285c0*/  F2FP.BF16.F32.PACK_AB R70, R182, R184 ;  /* 0x000000b8b646723e */ /* 0x000fe200000010ff */
[----:B------:R-:W-:Y:S01]  /*285d0*/  FADD.FTZ R187, R187, R188 ;  /* 0x000000bcbbbb7221 */ /* 0x000fe20000010000 */
[----:B------:R-:W-:Y:S01]  /*285e0*/  F2FP.BF16.F32.PACK_AB R71, R196, R181 ;  /* 0x000000b5c447723e */ /* 0x000fe200000010ff */
[----:B------:R-:W-:Y:S02]  /*285f0*/  FADD.FTZ R194, R184, R194 ;  /* 0x000000c2b8c27221 */ /* 0x000fe40000010000 */
[----:B------:R-:W1:Y:S01]  /*28600*/  LDSM.16.MT88.4 R76, [R212+0x6000] ;  /* 0x00600000d44c783b */ /* 0x000e620000004200 */
[----:B------:R-:W-:Y:S01]  /*28610*/  FADD.FTZ R187, R181, R187 ;  /* 0x000000bbb5bb7221 */ /* 0x000fe20000010000 */
[----:B------:R-:W-:Y:S02]  /*28620*/  FADD.FTZ R182, R182, R194 ;  /* 0x000000c2b6b67221 */ /* 0x000fe40000010000 */
[C---:B------:R-:W-:Y:S03]  /*28630*/  HMMA.16816.F32.BF16 R4, R68.reuse, R80, R4 ;  /* 0x000000504404723c */ /* 0x040fe60000041804 */
[-C--:B------:R-:W-:Y:S01]  /*28640*/  FFMA.FTZ R80, R179, R135.reuse, -R157 ;  /* 0x00000087b3507223 */ /* 0x080fe2000001089d */
[----:B------:R-:W-:Y:S01]  /*28650*/  FADD.FTZ R196, R196, R187 ;  /* 0x000000bbc4c47221 */ /* 0x000fe20000010000 */
        /* <DEDUP_REMOVED lines=13> */
[----:B--2---:R-:W2:Y:S07]  /*28730*/  LDSM.16.MT88.4 R80, [R138+0xe800] ;  /* 0x00e800008a50783b */ /* 0x004eae0000004200 */
[C---:B------:R-:W-:Y:S01]  /*28740*/  HMMA.16816.F32.BF16 R32, R68.reuse, R94, R32 ;  /* 0x0000005e4420723c */ /* 0x040fe20000041820 */
[----:B------:R-:W-:Y:S07]  /*28750*/  LDSM.16.MT88.4 R92, [R212+0x2800] ;  /* 0x00280000d45c783b */ /* 0x000fee0000004200 */
[C---:B------:R-:W-:Y:S03]  /*28760*/  HMMA.16816.F32.BF16 R36, R68.reuse, R96, R36 ;  /* 0x000000604424723c */ /* 0x040fe60000041824 */
[-C--:B------:R-:W-:Y:S02]  /*28770*/  FFMA.FTZ R96, R173, R135.reuse, -R156 ;  /* 0x00000087ad607223 */ /* 0x080fe4000001089c */
[----:B------:R4:W5:Y:S03]  /*28780*/  MUFU.EX2 R173, R88 ;  /* 0x0000005800ad7308 */ /* 0x0009660000000800 */
[C---:B------:R-:W-:Y:S08]  /*28790*/  HMMA.16816.F32.BF16 R40, R68.reuse, R98, R40 ;  /* 0x000000624428723c */ /* 0x040ff00000041828 */
[C---:B---3--:R-:W-:Y:S01]  /*287a0*/  HMMA.16816.F32.BF16 R44, R68.reuse, R100, R44 ;  /* 0x00000064442c723c */ /* 0x048fe2000004182c */
[----:B----4-:R-:W3:Y:S02]  /*287b0*/  LDSM.16.MT88.4 R88, [R139+0x2800] ;  /* 0x002800008b58783b */ /* 0x010ee40000004200 */
[-CC-:B------:R-:W-:Y:S01]  /*287c0*/  FFMA.FTZ R100, R172, R135.reuse, -R157.reuse ;  /* 0x00000087ac647223 */ /* 0x180fe2000001089d */
[----:B-----5:R-:W-:Y:S01]  /*287d0*/  FADD.FTZ R196, R173, R196 ;  /* 0x000000c4adc47221 */ /* 0x020fe20000010000 */
[----:B------:R4:W5:Y:S03]  /*287e0*/  MUFU.EX2 R172, R96 ;  /* 0x0000006000ac7308 */ /* 0x0009660000000800 */
[C---:B------:R-:W-:Y:S08]  /*287f0*/  HMMA.16816.F32.BF16 R48, R68.reuse, R102, R48 ;  /* 0x000000664430723c */ /* 0x040ff00000041830 */
[C---:B------:R-:W-:Y:S03]  /*28800*/  HMMA.16816.F32.BF16 R52, R68.reuse, R72, R52 ;  /* 0x000000484434723c */ /* 0x040fe60000041834 */
[-CC-:B------:R-:W-:Y:S01]  /*28810*/  FFMA.FTZ R73, R171, R135.reuse, -R157.reuse ;  /* 0x00000087ab497223 */ /* 0x180fe2000001089d */
[----:B------:R-:W-:Y:S01]  /*28820*/  FFMA.FTZ R72, R170, R135, -R156 ;  /* 0x00000087aa487223 */ /* 0x000fe2000001089c */
[----:B----4-:R-:W4:Y:S01]  /*28830*/  LDSM.16.MT88.4 R96, [R138+0x12800] ;  /* 0x012800008a60783b */ /* 0x010f220000004200 */
[----:B------:R2:W-:Y:S02]  /*28840*/  MUFU.EX2 R171, R100 ;  /* 0x0000006400ab7308 */ /* 0x0005e40000000800 */
[C---:B------:R-:W-:Y:S08]  /*28850*/  HMMA.16816.F32.BF16 R56, R68.reuse, R74, R56 ;  /* 0x0000004a4438723c */ /* 0x040ff00000041838 */
[----:B------:R-:W3:Y:S10]  /*28860*/  MUFU.EX2 R170, R73 ;  /* 0x0000004900aa7308 */ /* 0x000ef40000000800 */
[----:B------:R5:W3:Y:S01]  /*28870*/  MUFU.EX2 R169, R72 ;  /* 0x0000004800a97308 */ /* 0x000ae20000000800 */
[C---:B-1----:R-:W-:Y:S01]  /*28880*/  HMMA.16816.F32.BF16 R60, R68.reuse, R76, R60 ;  /* 0x0000004c443c723c */ /* 0x042fe2000004183c */
[----:B--2---:R-:W-:Y:S07]  /*28890*/  LDSM.16.MT88.4 R100, [R139+0x6800] ;  /* 0x006800008b64783b */ /* 0x004fee0000004200 */
[----:B------:R-:W-:Y:S03]  /*288a0*/  HMMA.16816.F32.BF16 R64, R68, R78, R64 ;  /* 0x0000004e4440723c */ /* 0x000fe60000041840 */
[----:B------:R-:W-:Y:S01]  /*288b0*/  F2FP.BF16.F32.PACK_AB R68, R178, R179 ;  /* 0x000000b3b244723e */ /* 0x000fe200000010ff */
[----:B-----5:R-:W1:Y:S01]  /*288c0*/  LDSM.16.MT88.4 R72, [R144+0x12800] ;  /* 0x012800009048783b */ /* 0x020e620000004200 */
[----:B------:R-:W-:Y:S01]  /*288d0*/  F2FP.BF16.F32.PACK_AB R69, R172, R173 ;  /* 0x000000adac45723e */ /* 0x000fe200000010ff */
[----:B------:R-:W-:Y:S01]  /*288e0*/  FADD.FTZ R178, R178, R182 ;  /* 0x000000b6b2b27221 */ /* 0x000fe20000010000 */
[----:B---3--:R-:W-:Y:S01]  /*288f0*/  F2FP.BF16.F32.PACK_AB R70, R170, R171 ;  /* 0x000000abaa46723e */ /* 0x008fe200000010ff */
[----:B------:R-:W-:Y:S01]  /*28900*/  FADD.FTZ R172, R172, R196 ;  /* 0x000000c4acac7221 */ /* 0x000fe20000010000 */
[----:B------:R-:W-:Y:S01]  /*28910*/  F2FP.BF16.F32.PACK_AB R71, R180, R169 ;  /* 0x000000a9b447723e */ /* 0x000fe200000010ff */
[----:B------:R-:W-:Y:S02]  /*28920*/  FADD.FTZ R178, R171, R178 ;  /* 0x000000b2abb27221 */ /* 0x000fe40000010000 */
[----:B------:R-:W2:Y:S01]  /*28930*/  LDSM.16.MT88.4 R76, [R212+0x6800] ;  /* 0x00680000d44c783b */ /* 0x000ea20000004200 */
[----:B------:R-:W-:Y:S01]  /*28940*/  FADD.FTZ R172, R169, R172 ;  /* 0x000000aca9ac7221 */ /* 0x000fe20000010000 */
[----:B------:R-:W-:Y:S02]  /*28950*/  FADD.FTZ R170, R170, R178 ;  /* 0x000000b2aaaa7221 */ /* 0x000fe40000010000 */
[C---:B------:R-:W-:Y:S03]  /*28960*/  HMMA.16816.F32.BF16 R4, R68.reuse, R80, R4 ;  /* 0x000000504404723c */ /* 0x040fe60000041804 */
[-CC-:B------:R-:W-:Y:S01]  /*28970*/  FFMA.FTZ R80, R165, R135.reuse, -R157.reuse ;  /* 0x00000087a5507223 */ /* 0x180fe2000001089d */
[----:B------:R-:W-:Y:S01]  /*28980*/  FADD.FTZ R180, R180, R172 ;  /* 0x000000acb4b47221 */ /* 0x000fe20000010000 */
        /* <DEDUP_REMOVED lines=20> */
[C---:B-1----:R-:W-:Y:S03]  /*28ad0*/  HMMA.16816.F32.BF16 R44, R68.reuse, R72, R44 ;  /* 0x00000048442c723c */ /* 0x042fe6000004182c */
[-C--:B------:R-:W-:Y:S02]  /*28ae0*/  FFMA.FTZ R72, R167, R135.reuse, -R157 ;  /* 0x00000087a7487223 */ /* 0x080fe4000001089d */
[----:B------:R1:W3:Y:S03]  /*28af0*/  MUFU.EX2 R167, R168 ;  /* 0x000000a800a77308 */ /* 0x0002e60000000800 */
[C---:B------:R-:W-:Y:S08]  /*28b00*/  HMMA.16816.F32.BF16 R48, R68.reuse, R74, R48 ;  /* 0x0000004a4430723c */ /* 0x040ff00000041830 */
[C---:B------:R-:W-:Y:S03]  /*28b10*/  HMMA.16816.F32.BF16 R52, R68.reuse, R100, R52 ;  /* 0x000000644434723c */ /* 0x040fe60000041834 */
[----:B-1----:R-:W-:Y:S01]  /*28b20*/  FFMA.FTZ R168, R166, R135, -R156 ;  /* 0x00000087a6a87223 */ /* 0x002fe2000001089c */
[----:B---3--:R-:W-:Y:S01]  /*28b30*/  FADD.FTZ R170, R167, R170 ;  /* 0x000000aaa7aa7221 */ /* 0x008fe20000010000 */
[----:B------:R1:W-:Y:S03]  /*28b40*/  MUFU.EX2 R166, R72 ;  /* 0x0000004800a67308 */ /* 0x0003e60000000800 */
[C---:B------:R-:W-:Y:S07]  /*28b50*/  HMMA.16816.F32.BF16 R56, R68.reuse, R102, R56 ;  /* 0x000000664438723c */ /* 0x040fee0000041838 */
[----:B------:R-:W3:Y:S01]  /*28b60*/  MUFU.EX2 R168, R168 ;  /* 0x000000a800a87308 */ /* 0x000ee20000000800 */
[----:B------:R-:W-:Y:S01]  /*28b70*/  LDSM.16.MT88.4 R100, [R212+0x3800] ;  /* 0x00380000d464783b */ /* 0x000fe20000004200 */
[C---:B--2---:R-:W-:Y:S07]  /*28b80*/  HMMA.16816.F32.BF16 R60, R68.reuse, R76, R60 ;  /* 0x0000004c443c723c */ /* 0x044fee000004183c */
[----:B-1----:R-:W1:Y:S01]  /*28b90*/  LDSM.16.MT88.4 R72, [R138+0xf000] ;  /* 0x00f000008a48783b */ /* 0x002e620000004200 */
[----:B---3--:R-:W-:Y:S01]  /*28ba0*/  FADD.FTZ R180, R168, R180 ;  /* 0x000000b4a8b47221 */ /* 0x008fe20000010000 */
[----:B------:R-:W-:Y:S03]  /*28bb0*/  HMMA.16816.F32.BF16 R64, R68, R78, R64 ;  /* 0x0000004e4440723c */ /* 0x000fe60000041840 */
[C---:B------:R-:W-:Y:S03]  /*28bc0*/  F2FP.BF16.F32.PACK_AB R68, R166.reuse, R167 ;  /* 0x000000a7a644723e */ /* 0x040fe600000010ff */
[----:B------:R-:W2:Y:S01]  /*28bd0*/  LDSM.16.MT88.4 R76, [R139+0x7000] ;  /* 0x007000008b4c783b */ /* 0x000ea20000004200 */
        /* <DEDUP_REMOVED lines=8> */
[----:B------:R-:W-:Y:S01]  /*28c60*/  FADD.FTZ R161, R161, R165 ;  /* 0x000000a5a1a17221 */ /* 0x000fe20000010000 */
        /* <DEDUP_REMOVED lines=10> */
[----:B------:R3:W-:Y:S01]  /*28d10*/  MUFU.EX2 R158, R80 ;  /* 0x00000050009e7308 */ /* 0x0007e20000000800 */
[----:B----4-:R-:W-:Y:S02]  /*28d20*/  FADD.FTZ R162, R159, R162 ;  /* 0x000000a29fa27221 */ /* 0x010fe40000010000 */
[C---:B------:R-:W-:Y:S01]  /*28d30*/  HMMA.16816.F32.BF16 R24, R68.reuse, R86, R24 ;  /* 0x000000564418723c */ /* 0x040fe20000041818 */
[----:B------:R-:W-:Y:S06]  /*28d40*/  LDSM.16.MT88.4 R84, [R144+0x13800] ;  /* 0x013800009054783b */ /* 0x000fec0000004200 */
[----:B------:R-:W4:Y:S10]  /*28d50*/  MUFU.EX2 R160, R160 ;  /* 0x000000a000a07308 */ /* 0x000f340000000800 */
[----:B------:R-:W-:Y:S01]  /*28d60*/  MUFU.EX2 R156, R156 ;  /* 0x0000009c009c7308 */ /* 0x000fe20000000800 */
[C---:B------:R-:W-:Y:S03]  /*28d70*/  HMMA.16816.F32.BF16 R28, R68.reuse, R88, R28 ;  /* 0x00000058441c723c */ /* 0x040fe6000004181c */
[-CC-:B---3--:R-:W-:Y:S01]  /*28d80*/  FFMA.FTZ R80, R155, R135.reuse, -R157.reuse ;  /* 0x000000879b507223 */ /* 0x188fe2000001089d */
[----:B------:R-:W-:Y:S05]  /*28d90*/  FFMA.FTZ R157, R154, R135, -R157 ;  /* 0x000000879a9d7223 */ /* 0x000fea000001089d */
[----:B------:R-:W3:Y:S01]  /*28da0*/  MUFU.EX2 R155, R153 ;  /* 0x00000099009b7308 */ /* 0x000ee20000000800 */
[C---:B------:R-:W-:Y:S09]  /*28db0*/  HMMA.16816.F32.BF16 R32, R68.reuse, R90, R32 ;  /* 0x0000005a4420723c */ /* 0x040ff20000041820 */
[----:B------:R-:W-:Y:S01]  /*28dc0*/  MUFU.EX2 R153, R80 ;  /* 0x0000005000997308 */ /* 0x000fe20000000800 */
[----:B----4-:R-:W-:Y:S09]  /*28dd0*/  FADD.FTZ R161, R160, R161 ;  /* 0x000000a1a0a17221 */ /* 0x010ff20000010000 */
[----:B------:R-:W4:Y:S01]  /*28de0*/  MUFU.EX2 R157, R157 ;  /* 0x0000009d009d7308 */ /* 0x000f220000000800 */
[C---:B------:R-:W-:Y:S09]  /*28df0*/  HMMA.16816.F32.BF16 R36, R68.reuse, R92, R36 ;  /* 0x0000005c4424723c */ /* 0x040ff20000041824 */
[----:B------:R-:W5:Y:S01]  /*28e00*/  MUFU.EX2 R135, R137 ;  /* 0x0000008900877308 */ /* 0x000f620000000800 */
[C---:B------:R-:W-:Y:S01]  /*28e10*/  HMMA.16816.F32.BF16 R40, R68.reuse, R94, R40 ;  /* 0x0000005e4428723c */ /* 0x040fe20000041828 */
[----:B------:R-:W5:Y:S07]  /*28e20*/  LDSM.16.MT88.4 R92, [R138+0x13800] ;  /* 0x013800008a5c783b */ /* 0x000f6e0000004200 */
[C---:B------:R-:W-:Y:S08]  /*28e30*/  HMMA.16816.F32.BF16 R44, R68.reuse, R96, R44 ;  /* 0x00000060442c723c */ /* 0x040ff0000004182c */
[C---:B------:R-:W-:Y:S08]  /*28e40*/  HMMA.16816.F32.BF16 R48, R68.reuse, R98, R48 ;  /* 0x000000624430723c */ /* 0x040ff00000041830 */
[C---:B--2---:R-:W-:Y:S08]  /*28e50*/  HMMA.16816.F32.BF16 R52, R68.reuse, R76, R52 ;  /* 0x0000004c4434723c */ /* 0x044ff00000041834 */
[C---:B------:R-:W-:Y:S01]  /*28e60*/  HMMA.16816.F32.BF16 R56, R68.reuse, R78, R56 ;  /* 0x0000004e4438723c */ /* 0x040fe20000041838 */
[----:B------:R-:W2:Y:S07]  /*28e70*/  LDSM.16.MT88.4 R76, [R139+0x7800] ;  /* 0x007800008b4c783b */ /* 0x000eae0000004200 */
[C---:B-1----:R-:W-:Y:S08]  /*28e80*/  HMMA.16816.F32.BF16 R60, R68.reuse, R72, R60 ;  /* 0x00000048443c723c */ /* 0x042ff0000004183c */
[----:B------:R-:W-:Y:S03]  /*28e90*/  HMMA.16816.F32.BF16 R64, R68, R74, R64 ;  /* 0x0000004a4440723c */ /* 0x000fe60000041840 */
[C---:B------:R-:W-:Y:S01]  /*28ea0*/  F2FP.BF16.F32.PACK_AB R68, R158.reuse, R159 ;  /* 0x0000009f9e44723e */ /* 0x040fe200000010ff */
[----:B------:R-:W-:Y:S01]  /*28eb0*/  FADD.FTZ R158, R158, R162 ;  /* 0x000000a29e9e7221 */ /* 0x000fe20000010000 */
[C---:B---3--:R-:W-:Y:S01]  /*28ec0*/  F2FP.BF16.F32.PACK_AB R69, R155.reuse, R160 ;  /* 0x000000a09b45723e */ /* 0x048fe200000010ff */
[----:B------:R-:W-:Y:S01]  /*28ed0*/  FADD.FTZ R155, R155, R161 ;  /* 0x000000a19b9b7221 */ /* 0x000fe20000010000 */
[----:B----4-:R-:W-:Y:S01]  /*28ee0*/  F2FP.BF16.F32.PACK_AB R70, R157, R153 ;  /* 0x000000999d46723e */ /* 0x010fe200000010ff */
[----:B------:R-:W-:Y:S01]  /*28ef0*/  FADD.FTZ R158, R153, R158 ;  /* 0x0000009e999e7221 */ /* 0x000fe20000010000 */
[C---:B-----5:R-:W-:Y:S01]  /*28f00*/  F2FP.BF16.F32.PACK_AB R71, R156.reuse, R135 ;  /* 0x000000879c47723e */ /* 0x060fe200000010ff */
[----:B------:R-:W-:Y:S02]  /*28f10*/  FADD.FTZ R155, R135, R155 ;  /* 0x0000009b879b7221 */ /* 0x000fe40000010000 */
[----:B------:R-:W-:Y:S02]  /*28f20*/  FADD.FTZ R247, R157, R158 ;  /* 0x0000009e9df77221 */ /* 0x000fe40000010000 */
[----:B------:R-:W-:Y:S02]  /*28f30*/  FADD.FTZ R246, R156, R155 ;  /* 0x0000009b9cf67221 */ /* 0x000fe40000010000 */
[C---:B------:R-:W-:Y:S01]  /*28f40*/  HMMA.16816.F32.BF16 R128, R68.reuse, R124, R4 ;  /* 0x0000007c4480723c */ /* 0x040fe20000041804 */
[----:B------:R-:W1:Y:S07]  /*28f50*/  LDSM.16.MT88.4 R4, [R212+0x7800] ;  /* 0x00780000d404783b */ /* 0x000e6e0000004200 */
        /* <DEDUP_REMOVED lines=13> */
[C---:B-1----:R-:W-:Y:S08]  /*29030*/  HMMA.16816.F32.BF16 R72, R68.reuse, R4, R60 ;  /* 0x000000044448723c */ /* 0x042ff0000004183c */
[----:B------:R-:W-:Y:S01]  /*29040*/  HMMA.16816.F32.BF16 R68, R68, R6, R64 ;  /* 0x000000064444723c */ /* 0x000fe20000041840 */
[----:B------:R-:W-:Y:S08]  /*29050*/  @!UPT UIADD3 URZ, UPT, UPT, URZ, URZ, URZ ;  /* 0x000000fffffff290 */ /* 0x000ff0000fffe0ff */
[----:B------:R-:W-:Y:S11]  /*29060*/  @P0 BRA `(.L_x_6944) ;  /* 0xffffff8c00740947 */ /* 0x000ff6000383ffff */
.L_x_6937:
        /* <DEDUP_REMOVED lines=14> */
.L_x_6960:
        /* <DEDUP_REMOVED lines=15> */
[----:B------:R-:W-:Y:S01]  /*29240*/  FMUL.FTZ R128, R2, R128 ;  /* 0x0000008002807220 */ /* 0x000fe20000410000 */
[----:B------:R-:W-:Y:S01]  /*29250*/  LEA R4, R4, UR8, 0x1 ;  /* 0x0000000804047c11 */ /* 0x000fe2000f8e08ff */
[C---:B------:R-:W-:Y:S01]  /*29260*/  FMUL.FTZ R129, R2.reuse, R129 ;  /* 0x0000008102817220 */ /* 0x040fe20000410000 */
[----:B---3--:R-:W-:Y:S01]  /*29270*/  FSEL R7, R7, 1, P1 ;  /* 0x3f80000007077808 */ /* 0x008fe20000800000 */
        /* <DEDUP_REMOVED lines=94> */
[----:B------:R-:W-:Y:S01]  /*29860*/  FMUL.FTZ R72, R2, R72 ;  /* 0x0000004802487220 */ /* 0x000fe20000410000 */
[----:B------:R-:W-:Y:S01]  /*29870*/  R2UR UR4, R10 ;  /* 0x000000000a0472ca */ /* 0x000fe200000e0000 */
[----:B------:R-:W-:Y:S01]  /*29880*/  STS [R13+0x400], R118 ;  /* 0x000400760d007388 */ /* 0x000fe20000000800 */
[----:B------:R-:W-:Y:S01]  /*29890*/  R2UR UR5, R11 ;  /* 0x000000000b0572ca */ /* 0x000fe200000e0000 */
[C---:B------:R-:W-:Y:S01]  /*298a0*/  FMUL.FTZ R73, R2.reuse, R73 ;  /* 0x0000004902497220 */ /* 0x040fe20000410000 */
[C---:B------:R-:W-:Y:S01]  /*298b0*/  FMUL.FTZ R68, R2.reuse, R68 ;  /* 0x0000004402447220 */ /* 0x040fe20000410000 */
[----:B------:R-:W-:Y:S01]  /*298c0*/  F2FP.BF16.F32.PACK_AB R92, R93, R92 ;  /* 0x0000005c5d5c723e */ /* 0x000fe200000010ff */
[----:B------:R-:W-:Y:S01]  /*298d0*/  STS [R12], R112 ;  /* 0x000000700c007388 */ /* 0x000fe20000000800 */
[----:B------:R-:W-:Y:S01]  /*298e0*/  F2FP.BF16.F32.PACK_AB R94, R95, R94 ;  /* 0x0000005e5f5e723e */ /* 0x000fe200000010ff */
[----:B------:R-:W-:Y:S01]  /*298f0*/  FMUL.FTZ R2, R2, R69 ;  /* 0x0000004502027220 */ /* 0x000fe20000410000 */
        /* <DEDUP_REMOVED lines=34> */
[----:B--2---:R-:W2:Y:S01]  /*29b20*/  LD.E.U8 R0, desc[UR4][R132.64+0x1c8] ;  /* 0x0001c80484007980 */ /* 0x004ea2000c101100 */
[----:B------:R-:W-:-:S02]  /*29b30*/  R2UR UR12, R10 ;  /* 0x000000000a0c72ca */ /* 0x000fc400000e0000 */
[----:B------:R-:W-:-:S13]  /*29b40*/  R2UR UR13, R11 ;  /* 0x000000000b0d72ca */ /* 0x000fda00000e0000 */
[----:B------:R-:W3:Y:S01]  /*29b50*/  LD.E.64 R42, desc[UR12][R132.64+0x88] ;  /* 0x0000880c842a7980 */ /* 0x000ee2000c101b00 */
[----:B--2---:R-:W-:-:S13]  /*29b60*/  ISETP.NE.AND P3, PT, R0, RZ, PT ;  /* 0x000000ff0000720c */ /* 0x004fda0003f65270 */
[C---:B------:R-:W-:Y:S02]  /*29b70*/  @!P3 R2UR UR10, R10.reuse ;  /* 0x000000000a0ab2ca */ /* 0x040fe400000e0000 */
[C---:B------:R-:W-:Y:S02]  /*29b80*/  @!P3 R2UR UR11, R11.reuse ;  /* 0x000000000b0bb2ca */ /* 0x040fe400000e0000 */
[----:B------:R-:W-:Y:S02]  /*29b90*/  @!P3 R2UR UR4, R10 ;  /* 0x000000000a04b2ca */ /* 0x000fe400000e0000 */
[----:B------:R-:W-:-:S09]  /*29ba0*/  @!P3 R2UR UR5, R11 ;  /* 0x000000000b05b2ca */ /* 0x000fd200000e0000 */
[----:B------:R-:W2:Y:S04]  /*29bb0*/  @!P3 LD.E R0, desc[UR10][R132.64+0x60] ;  /* 0x0000600a8400b980 */ /* 0x000ea8000c101900 */
[----:B------:R-:W4:Y:S01]  /*29bc0*/  @!P3 LD.E R2, desc[UR4][R132.64+0xb4] ;  /* 0x0000b4048402b980 */ /* 0x000f22000c101900 */
[----:B------:R-:W-:Y:S02]  /*29bd0*/  ISETP.NE.AND P0, PT, R230, -0x1, PT ;  /* 0xffffffffe600780c */ /* 0x000fe40003f05270 */
[C---:B------:R-:W-:Y:S02]  /*29be0*/  R2UR UR4, R10.reuse ;  /* 0x000000000a0472ca */ /* 0x040fe400000e0000 */
[----:B------:R-:W-:Y:S01]  /*29bf0*/  R2UR UR5, R11 ;  /* 0x000000000b0572ca */ /* 0x000fe200000e0000 */
[----:B------:R-:W1:Y:S08]  /*29c00*/  @P2 MUFU.LG2 R8, R8 ;  /* 0x0000000800082308 */ /* 0x000e700000000c00 */
[----:B------:R-:W-:-:S02]  /*29c10*/  @!P0 R2UR UR10, R10 ;  /* 0x000000000a0a82ca */ /* 0x000fc400000e0000 */
[----:B------:R-:W-:Y:S01]  /*29c20*/  @!P0 R2UR UR11, R11 ;  /* 0x000000000b0b82ca */ /* 0x000fe200000e0000 */
[----:B------:R-:W1:Y:S01]  /*29c30*/  @P1 MUFU.LG2 R246, R246 ;  /* 0x000000f600f61308 */ /* 0x000e620000000c00 */
[----:B------:R1:W5:Y:S01]  /*29c40*/  LD.E.64 R46, desc[UR4][R132.64+0x90] ;  /* 0x00009004842e7980 */ /* 0x000362000c101b00 */
[----:B------:R-:W-:Y:S01]  /*29c50*/  BSSY.RECONVERGENT B0, `(.L_x_6946) ;  /* 0x0000010000007945 */ /* 0x000fe20003800200 */
[----:B---3--:R-:W-:-:S09]  /*29c60*/  @P0 IMAD.WIDE.U32 R44, R42, R230, RZ ;  /* 0x000000e62a2c0225 */ /* 0x008fd200078e00ff */
[----:B------:R3:W5:Y:S01]  /*29c70*/  @!P0 LD.E.64 R50, desc[UR10][R132.64+0x80] ;  /* 0x0000800a84328980 */ /* 0x000762000c101b00 */
[----:B--2---:R-:W-:-:S04]  /*29c80*/  @!P3 IMAD R0, R0, R226, R225 ;  /* 0x000000e20000b224 */ /* 0x004fc800078e02e1 */
[----:B----4-:R-:W-:Y:S02]  /*29c90*/  @!P3 IMAD R2, R0, R2, RZ ;  /* 0x000000020002b224 */ /* 0x010fe400078e02ff */
[----:B------:R-:W-:Y:S01]  /*29ca0*/  @P0 IMAD R0, R43, R230, RZ ;  /* 0x000000e62b000224 */ /* 0x000fe200078e02ff */
[----:B-1-3--:R-:W-:Y:S06]  /*29cb0*/  @!P3 BRA `(.L_x_6947) ;  /* 0x000000000024b947 */ /* 0x00afec0003800000 */
        /* <DEDUP_REMOVED lines=9> */
.L_x_6947:
[----:B------:R-:W-:Y:S05]  /*29d50*/  BSYNC.RECONVERGENT B0 ;  /* 0x0000000000007941 */ /* 0x000fea0003800200 */
.L_x_6946:
[----:B------:R-:W-:Y:S01]  /*29d60*/  R2UR UR10, R10 ;  /* 0x000000000a0a72ca */ /* 0x000fe200000e0000 */
[----:B------:R-:W-:Y:S01]  /*29d70*/  @P2 FMUL.FTZ R5, R8, 0.69314718246459960938 ;  /* 0x3f31721808052820 */ /* 0x000fe20000410000 */
[C---:B------:R-:W-:Y:S01]  /*29d80*/  R2UR UR11, R11.reuse ;  /* 0x000000000b0b72ca */ /* 0x040fe200000e0000 */
[----:B------:R-:W-:Y:S01]  /*29d90*/  @P1 FMUL.FTZ R246, R246, 0.69314718246459960938 ;  /* 0x3f317218f6f61820 */ /* 0x000fe20000410000 */
[----:B------:R-:W-:Y:S01]  /*29da0*/  R2UR UR4, R10 ;  /* 0x000000000a0472ca */ /* 0x000fe200000e0000 */
[----:B------:R-:W-:Y:S01]  /*29db0*/  IMAD.MOV.U32 R40, RZ, RZ, 0x7f800000 ;  /* 0x7f800000ff287424 */ /* 0x000fe200078e00ff */
[----:B------:R-:W-:Y:S01]  /*29dc0*/  R2UR UR5, R11 ;  /* 0x000000000b0572ca */ /* 0x000fe200000e0000 */
[----:B------:R-:W-:Y:S01]  /*29dd0*/  IMAD.MOV.U32 R9, RZ, RZ, 0x7f800000 ;  /* 0x7f800000ff097424 */ /* 0x000fe200078e00ff */
[----:B------:R-:W-:Y:S01]  /*29de0*/  SHF.R.U32.HI R4, RZ, 0x2, R208 ;  /* 0x00000002ff047819 */ /* 0x000fe200000116d0 */
[----:B-----5:R-:W-:Y:S01]  /*29df0*/  @P2 FFMA.FTZ R40, R6, R134, R5 ;  /* 0x0000008606282223 */ /* 0x020fe20000010005 */
[----:B------:R-:W-:Y:S01]  /*29e00*/  LOP3.LUT R210, R210, 0x30, RZ, 0xc0, !PT ;  /* 0x00000030d2d27812 */ /* 0x000fe200078ec0ff */
[----:B------:R-:W-:Y:S01]  /*29e10*/  @P1 FFMA.FTZ R9, R6, R3, R246 ;  /* 0x0000000306091223 */ /* 0x000fe200000100f6 */
[----:B------:R-:W-:Y:S01]  /*29e20*/  LOP3.LUT P1, RZ, R208, 0x3, RZ, 0xc0, !PT ;  /* 0x00000003d0ff7812 */ /* 0x000fe2000782c0ff */
[----:B------:R-:W-:Y:S01]  /*29e30*/  IMAD.SHL.U32 R227, R227, 0x40, RZ ;  /* 0x00000040e3e37824 */ /* 0x000fe200078e00ff */
[----:B------:R-:W-:Y:S01]  /*29e40*/  LOP3.LUT R8, R210, 0x7, R4, 0xf8, !PT ;  /* 0x00000007d2087812 */ /* 0x000fe200078ef804 */
[----:B------:R1:W5:Y:S04]  /*29e50*/  LD.E.64 R48, desc[UR10][R132.64+0x70] ;  /* 0x0000700a84307980 */ /* 0x000368000c101b00 */
[----:B------:R1:W5:Y:S01]  /*29e60*/  LD.E.64 R52, desc[UR4][R132.64+0xa0] ;  /* 0x0000a00484347980 */ /* 0x000362000c101b00 */
[----:B------:R-:W-:Y:S05]  /*29e70*/  WARPSYNC.ALL ;  /* 0x0000000000007948 */ /* 0x000fea0003800000 */
[----:B------:R-:W-:Y:S06]  /*29e80*/  BAR.SYNC.DEFER_BLOCKING 0x0 ;  /* 0x0000000000007b1d */ /* 0x000fec0000010000 */
        /* <DEDUP_REMOVED lines=10> */
[----:B------:R-:W-:Y:S02]  /*29f30*/  IMAD.IADD R3, R229, 0x1, -R227 ;  /* 0x00000001e5037824 */ /* 0x000fe400078e0ae3 */
[C---:B------:R-:W-:Y:S02]  /*29f40*/  VIADD R41, R8.reuse, 0x8 ;  /* 0x0000000808297836 */ /* 0x040fe40000000000 */
[----:B------:R-:W-:Y:S01]  /*29f50*/  IMAD.IADD R2, R227, 0x1, R2 ;  /* 0x00000001e3027824 */ /* 0x000fe200078e0202 */
[CC--:B------:R-:W-:Y:S02]  /*29f60*/  ISETP.GE.AND P3, PT, R8.reuse, R3.reuse, PT ;  /* 0x000000030800720c */ /* 0x0c0fe40003f66270 */
[----:B------:R-:W-:Y:S02]  /*29f70*/  ISETP.GE.AND P2, PT, R41, R3, PT ;  /* 0x000000032900720c */ /* 0x000fe40003f46270 */
[----:B------:R-:W-:-:S04]  /*29f80*/  IADD3 R8, P1, PT, R8, R2, RZ ;  /* 0x0000000208087210 */ /* 0x000fc80007f3e0ff */
[----:B------:R-:W-:Y:S02]  /*29f90*/  LEA.HI.X.SX32 R2, R2, RZ, 0x1, P1 ;  /* 0x000000ff02027211 */ /* 0x000fe400008f0eff */
[----:B-----5:R-:W-:-:S03]  /*29fa0*/  LEA R52, P1, R8, R52, 0x2 ;  /* 0x0000003408347211 */ /* 0x020fc600078210ff */
[C---:B------:R-:W-:Y:S02]  /*29fb0*/  @!P3 R2UR UR10, R10.reuse ;  /* 0x000000000a0ab2ca */ /* 0x040fe400000e0000 */
[C---:B------:R-:W-:Y:S02]  /*29fc0*/  @!P3 R2UR UR11, R11.reuse ;  /* 0x000000000b0bb2ca */ /* 0x040fe400000e0000 */
[----:B------:R-:W-:Y:S02]  /*29fd0*/  @!P2 R2UR UR4, R10 ;  /* 0x000000000a04a2ca */ /* 0x000fe400000e0000 */
[----:B------:R-:W-:Y:S02]  /*29fe0*/  @!P2 R2UR UR5, R11 ;  /* 0x000000000b05a2ca */ /* 0x000fe400000e0000 */
[----:B------:R-:W-:-:S07]  /*29ff0*/  LEA.HI.X R53, R8, R53, R2, 0x2, P1 ;  /* 0x0000003508357211 */ /* 0x000fce00008f1402 */
[----:B------:R1:W-:Y:S04]  /*2a000*/  @!P3 ST.E desc[UR10][R52.64], R40 ;  /* 0x000000283400b985 */ /* 0x0003e8000c10190a */
[----:B------:R1:W-:Y:S02]  /*2a010*/  @!P2 ST.E desc[UR4][R52.64+0x20], R9 ;  /* 0x000020093400a985 */ /* 0x0003e4000c101904 */
.L_x_6949:
[----:B------:R-:W-:Y:S05]  /*2a020*/  BSYNC.RECONVERGENT B0 ;  /* 0x0000000000007941 */ /* 0x000fea0003800200 */
.L_x_6948:
[----:B------:R-:W-:Y:S01]  /*2a030*/  SHF.R.U32.HI R208, RZ, 0x3, R208 ;  /* 0x00000003ffd07819 */ /* 0x000fe200000116d0 */
[----:B------:R-:W-:Y:S01]  /*2a040*/  IMAD.IADD R229, R229, 0x1, -R227 ;  /* 0x00000001e5e57824 */ /* 0x000fe200078e0ae3 */
[----:B------:R-:W-:Y:S02]  /*2a050*/  R2UR UR4, R10 ;  /* 0x000000000a0472ca */ /* 0x000fe400000e0000 */
[C---:B------:R-:W-:Y:S01]  /*2a060*/  IADD3 R8, PT, PT, R208.reuse, 0x20, RZ ;  /* 0x00000020d0087810 */ /* 0x040fe20007ffe0ff */
[----:B-1----:R-:W-:Y:S01]  /*2a070*/  VIADD R9, R208, 0x10 ;  /* 0x00000010d0097836 */ /* 0x002fe20000000000 */
[----:B------:R-:W-:Y:S02]  /*2a080*/  R2UR UR5, R11 ;  /* 0x000000000b0572ca */ /* 0x000fe400000e0000 */
[-C--:B------:R-:W-:Y:S01]  /*2a090*/  ISETP.GE.AND P2, PT, R8, R229.reuse, PT ;  /* 0x000000e50800720c */ /* 0x080fe20003f46270 */
[C---:B------:R-:W-:Y:S01]  /*2a0a0*/  VIADD R3, R208.reuse, 0x30 ;  /* 0x00000030d0037836 */ /* 0x040fe20000000000 */
[----:B------:R-:W-:Y:S01]  /*2a0b0*/  ISETP.GE.AND P3, PT, R9, R229, PT ;  /* 0x000000e50900720c */ /* 0x000fe20003f66270 */
[----:B------:R-:W-:Y:S01]  /*2a0c0*/  IMAD.MOV.U32 R9, RZ, RZ, RZ ;  /* 0x000000ffff097224 */ /* 0x000fe200078e00ff */
[----:B------:R-:W-:Y:S01]  /*2a0d0*/  MOV R8, R209 ;  /* 0x000000d100087202 */ /* 0x000fe20000000f00 */
[-C--:B------:R-:W-:Y:S01]  /*2a0e0*/  @!P0 IMAD R2, R51, R226.reuse, RZ ;  /* 0x000000e233028224 */ /* 0x080fe200078e02ff */
[-C--:B------:R-:W-:Y:S01]  /*2a0f0*/  ISETP.GE.AND P5, PT, R208, R229.reuse, PT ;  /* 0x000000e5d000720c */ /* 0x080fe20003fa6270 */
[----:B------:R-:W-:Y:S01]  /*2a100*/  @!P0 IMAD.WIDE.U32 R50, R50, R226, RZ ;  /* 0x000000e232328225 */ /* 0x000fe200078e00ff */
[----:B------:R-:W-:-:S03]  /*2a110*/  ISETP.GE.AND P1, PT, R3, R229, PT ;  /* 0x000000e50300720c */ /* 0x000fc60003f26270 */
[----:B------:R-:W-:Y:S01]  /*2a120*/  IMAD.WIDE.U32 R40, R227, R42, R8 ;  /* 0x0000002ae3287225 */ /* 0x000fe200078e0008 */
[----:B------:R1:W5:Y:S01]  /*2a130*/  LD.E R132, desc[UR4][R132.64+0xc0] ;  /* 0x0000c00484847980 */ /* 0x000362000c101900 */
[----:B------:R-:W-:Y:S01]  /*2a140*/  @!P0 IADD3 R2, PT, PT, R51, R2, RZ ;  /* 0x0000000233028210 */ /* 0x000fe20007ffe0ff */
[----:B------:R-:W-:Y:S01]  /*2a150*/  BSSY.RECONVERGENT B0, `(.L_x_6950) ;  /* 0x0000019000007945 */ /* 0x000fe20003800200 */
[----:B------:R-:W-:Y:S02]  /*2a160*/  IMAD R8, R47, R225, RZ ;  /* 0x000000e12f087224 */ /* 0x000fe400078e02ff */
[----:B------:R-:W-:Y:S01]  /*2a170*/  @!P0 IMAD.MOV.U32 R3, RZ, RZ, R50 ;  /* 0x000000ffff038224 */ /* 0x000fe200078e0032 */
[----:B------:R-:W-:Y:S01]  /*2a180*/  @P0 MOV R3, R44 ;  /* 0x0000002c00030202 */ /* 0x000fe20000000f00 */
[----:B------:R-:W-:Y:S02]  /*2a190*/  IMAD R227, R43, R227, RZ ;  /* 0x000000e32be37224 */ /* 0x000fe400078e02ff */
[----:B------:R-:W-:-:S03]  /*2a1a0*/  IMAD.WIDE.U32 R46, R46, R225, RZ ;  /* 0x000000e12e2e7225 */ /* 0x000fc600078e00ff */
[----:B------:R-:W-:Y:S01]  /*2a1b0*/  IADD3 R227, PT, PT, R41, R227, RZ ;  /* 0x000000e329e37210 */ /* 0x000fe20007ffe0ff */
[----:B------:R-:W-:Y:S01]  /*2a1c0*/  @P0 IMAD.IADD R2, R45, 0x1, R0 ;  /* 0x000000012d020824 */ /* 0x000fe200078e0200 */
[----:B------:R-:W-:Y:S01]  /*2a1d0*/  IADD3 R40, P4, P0, R46, R40, R3 ;  /* 0x000000282e287210 */ /* 0x000fe2000789e003 */
[----:B------:R-:W-:-:S05]  /*2a1e0*/  IMAD.IADD R8, R47, 0x1, R8 ;  /* 0x000000012f087824 */ /* 0x000fca00078e0208 */
[----:B------:R-:W-:Y:S01]  /*2a1f0*/  IADD3.X R41, PT, PT, R8, R227, R2, P4, P0 ;  /* 0x000000e308297210 */ /* 0x000fe200027e0402 */
[----:B------:R-:W-:Y:S06]  /*2a200*/  @P5 BRA `(.L_x_6951) ;  /* 0x0000000000345947 */ /* 0x000fec0003800000 */
        /* <DEDUP_REMOVED lines=13> */
.L_x_6951:
[----:B------:R-:W-:Y:S05]  /*2a2e0*/  BSYNC.RECONVERGENT B0 ;  /* 0x0000000000007941 */ /* 0x000fea0003800200 */
.L_x_6950:
[----:B------:R-:W-:Y:S04]  /*2a2f0*/  BSSY.RECONVERGENT B0, `(.L_x_6952) ;  /* 0x0000014000007945 */ /* 0x000fe80003800200 */
[----:B------:R-:W-:Y:S05]  /*2a300*/  @P3 BRA `(.L_x_6953) ;  /* 0x0000000000483947 */ /* 0x000fea0003800000 */
[----:B------:R-:W-:Y:S01]  /*2a310*/  IADD3 R2, P3, PT, R208, 0x10, RZ ;  /* 0x00000010d0027810 */ /* 0x000fe20007f7e0ff */
[----:B--2---:R-:W-:Y:S01]  /*2a320*/  IMAD.MOV.U32 R8, RZ, RZ, R40 ;  /* 0x000000ffff087224 */ /* 0x004fe200078e0028 */
[-C--:B-----5:R-:W-:Y:S01]  /*2a330*/  ISETP.GE.AND P4, PT, R209, R132.reuse, PT ;  /* 0x00000084d100720c */ /* 0x0a0fe20003f86270 */
[----:B------:R-:W-:Y:S01]  /*2a340*/  IMAD.MOV.U32 R9, RZ, RZ, R41 ;  /* 0x000000ffff097224 */ /* 0x000fe200078e0029 */
[----:B------:R-:W-:Y:S01]  /*2a350*/  ISETP.GE.AND P0, PT, R236, R132, PT ;  /* 0x00000084ec00720c */ /* 0x000fe20003f06270 */
[----:B------:R-:W-:Y:S02]  /*2a360*/  IMAD.X R0, RZ, RZ, RZ, P3 ;  /* 0x000000ffff007224 */ /* 0x000fe400018e06ff */
[----:B------:R-:W-:-:S04]  /*2a370*/  IMAD.WIDE.U32 R8, R42, R2, R8 ;  /* 0x000000022a087225 */ /* 0x000fc800078e0008 */
[----:B------:R-:W-:-:S04]  /*2a380*/  IMAD R0, R0, R42, RZ ;  /* 0x0000002a00007224 */ /* 0x000fc800078e02ff */
[----:B------:R-:W-:Y:S01]  /*2a390*/  IMAD R0, R43, R2, R0 ;  /* 0x000000022b007224 */ /* 0x000fe200078e0200 */
[C---:B------:R-:W-:Y:S02]  /*2a3a0*/  @!P4 R2UR UR8, R10.reuse ;  /* 0x000000000a08c2ca */ /* 0x040fe400000e0000 */
[----:B------:R-:W-:Y:S01]  /*2a3b0*/  @!P4 R2UR UR9, R11 ;  /* 0x000000000b09c2ca */ /* 0x000fe200000e0000 */
[----:B------:R-:W-:Y:S01]  /*2a3c0*/  IMAD.IADD R0, R9, 0x1, R0 ;  /* 0x0000000109007824 */ /* 0x000fe200078e0200 */
[----:B------:R-:W-:Y:S02]  /*2a3d0*/  @!P0 R2UR UR4, R10 ;  /* 0x000000000a0482ca */ /* 0x000fe400000e0000 */
[----:B------:R-:W-:Y:S02]  /*2a3e0*/  @!P0 R2UR UR5, R11 ;  /* 0x000000000b0582ca */ /* 0x000fe400000e0000 */
[----:B------:R-:W-:-:S04]  /*2a3f0*/  LEA R2, P3, R8, R48, 0x1 ;  /* 0x0000003008027211 */ /* 0x000fc800078608ff */
[----:B------:R-:W-:-:S05]  /*2a400*/  LEA.HI.X R3, R8, R49, R0, 0x1, P3 ;  /* 0x0000003108037211 */ /* 0x000fca00018f0c00 */
[----:B---3--:R2:W-:Y:S04]  /*2a410*/  @!P4 ST.E.128 desc[UR8][R2.64], R28 ;  /* 0x0000001c0200c985 */ /* 0x0085e8000c101d08 */
[----:B------:R2:W-:Y:S02]  /*2a420*/  @!P0 ST.E.128 desc[UR4][R2.64+0x80], R12 ;  /* 0x0000800c02008985 */ /* 0x0005e4000c101d04 */
.L_x_6953:
[----:B------:R-:W-:Y:S05]  /*2a430*/  BSYNC.RECONVERGENT B0 ;  /* 0x0000000000007941 */ /* 0x000fea0003800200 */
.L_x_6952:
        /* <DEDUP_REMOVED lines=18> */
[----:B----4-:R2:W-:Y:S04]  /*2a560*/  @!P3 ST.E.128 desc[UR8][R2.64], R24 ;  /* 0x000000180200b985 */ /* 0x0105e8000c101d08 */
[----:B------:R2:W-:Y:S02]  /*2a570*/  @!P0 ST.E.128 desc[UR4][R2.64+0x80], R4 ;  /* 0x0000800402008985 */ /* 0x0005e4000c101d04 */
.L_x_6955:
[----:B------:R-:W-:Y:S05]  /*2a580*/  BSYNC.RECONVERGENT B0 ;  /* 0x0000000000007941 */ /* 0x000fea0003800200 */
.L_x_6954:
[----:B--2---:R-:W-:Y:S02]  /*2a590*/  MOV R2, R224 ;  /* 0x000000e000027202 */ /* 0x004fe40000000f00 */
[----:B------:R-:W-:-:S04]  /*2a5a0*/  MOV R3, 0x0 ;  /* 0x0000000000037802 */ /* 0x000fc80000000f00 */
[----:B-1-345:R-:W-:Y:S05]  /*2a5b0*/  @P1 RET.REL.NODEC R2 `(_ZN5flash24flash_fwd_splitkv_kernelI23Flash_fwd_kernel_traitsILi128ELi64ELi128ELi4ELb0ELb0EN7cutlass10bfloat16_tE19Flash_kernel_traitsILi128ELi64ELi128ELi4ES3_EELb0ELb1ELb1ELb0ELb0ELb1ELb0ELb1EEEvNS_16Flash_fwd_paramsE) ;  /* 0xfffffd5802901950 */ /* 0x03afea0003c3ffff */
[----:B------:R-:W-:Y:S01]  /*2a5c0*/  IADD3 R208, P0, PT, R208, 0x30, RZ ;  /* 0x00000030d0d07810 */ /* 0x000fe20007f1e0ff */
[----:B------:R-:W-:Y:S01]  /*2a5d0*/  IMAD.MOV.U32 R2, RZ, RZ, R40 ;  /* 0x000000ffff027224 */ /* 0x000fe200078e0028 */
[-C--:B------:R-:W-:Y:S01]  /*2a5e0*/  ISETP.GE.AND P1, PT, R209, R132.reuse, PT ;  /* 0x00000084d100720c */ /* 0x080fe20003f26270 */
[----:B------:R-:W-:Y:S02]  /*2a5f0*/  IMAD.MOV.U32 R3, RZ, RZ, R41 ;  /* 0x000000ffff037224 */ /* 0x000fe400078e0029 */
[----:B------:R-:W-:Y:S01]  /*2a600*/  IMAD.X R0, RZ, RZ, RZ, P0 ;  /* 0x000000ffff007224 */ /* 0x000fe200000e06ff */
[----:B------:R-:W-:Y:S01]  /*2a610*/  ISETP.GE.AND P0, PT, R236, R132, PT ;  /* 0x00000084ec00720c */ /* 0x000fe20003f06270 */
[----:B------:R-:W-:-:S04]  /*2a620*/  IMAD.WIDE.U32 R2, R42, R208, R2 ;  /* 0x000000d02a027225 */ /* 0x000fc800078e0002 */
[----:B------:R-:W-:Y:S01]  /*2a630*/  IMAD R0, R0, R42, RZ ;  /* 0x0000002a00007224 */ /* 0x000fe200078e02ff */
[----:B------:R-:W-:-:S03]  /*2a640*/  LEA R4, P2, R2, R48, 0x1 ;  /* 0x0000003002047211 */ /* 0x000fc600078408ff */
[----:B------:R-:W-:Y:S01]  /*2a650*/  IMAD R0, R43, R208, R0 ;  /* 0x000000d02b007224 */ /* 0x000fe200078e0200 */
[----:B------:R-:W-:Y:S02]  /*2a660*/  @!P1 R2UR UR4, R10 ;  /* 0x000000000a0492ca */ /* 0x000fe400000e0000 */
[----:B------:R-:W-:Y:S02]  /*2a670*/  @!P1 R2UR UR5, R11 ;  /* 0x000000000b0592ca */ /* 0x000fe400000e0000 */
[----:B------:R-:W-:Y:S02]  /*2a680*/  IADD3 R0, PT, PT, R3, R0, RZ ;  /* 0x0000000003007210 */ /* 0x000fe40007ffe0ff */
[----:B------:R-:W-:Y:S02]  /*2a690*/  MOV R3, 0x0 ;  /* 0x0000000000037802 */ /* 0x000fe40000000f00 */
[----:B------:R-:W-:Y:S01]  /*2a6a0*/  LEA.HI.X R5, R2, R49, R0, 0x1, P2 ;  /* 0x0000003102057211 */ /* 0x000fe200010f0c00 */
[----:B------:R-:W-:-:S06]  /*2a6b0*/  IMAD.MOV.U32 R2, RZ, RZ, R224 ;  /* 0x000000ffff027224 */ /* 0x000fcc00078e00e0 */
[----:B------:R1:W-:Y:S02]  /*2a6c0*/  @!P1 ST.E.128 desc[UR4][R4.64], R20 ;  /* 0x0000001404009985 */ /* 0x0003e4000c101d04 */
[----:B-1----:R-:W-:Y:S05]  /*2a6d0*/  @P0 RET.REL.NODEC R2 `(_ZN5flash24flash_fwd_splitkv_kernelI23Flash_fwd_kernel_traitsILi128ELi64ELi128ELi4ELb0ELb0EN7cutlass10bfloat16_tE19Flash_kernel_traitsILi128ELi64ELi128ELi4ES3_EELb0ELb1ELb1ELb0ELb0ELb1ELb0ELb1EEEvNS_16Flash_fwd_paramsE) ;  /* 0xfffffd5802480950 */ /* 0x002fea0003c3ffff */
[----:B------:R-:W-:Y:S01]  /*2a6e0*/  R2UR UR4, R10 ;  /* 0x000000000a0472ca */ /* 0x000fe200000e0000 */
[----:B------:R-:W-:Y:S01]  /*2a6f0*/  IMAD.MOV.U32 R225, RZ, RZ, 0x0 ;  /* 0x00000000ffe17424 */ /* 0x000fe200078e00ff */
[----:B------:R-:W-:-:S13]  /*2a700*/  R2UR UR5, R11 ;  /* 0x000000000b0572ca */ /* 0x000fda00000e0000 */
[----:B------:R1:W-:Y:S02]  /*2a710*/  ST.E.128 desc[UR4][R4.64+0x80], R36 ;  /* 0x0000802404007985 */ /* 0x0003e4000c101d04 */
[----:B-1----:R-:W-:Y:S05]  /*2a720*/  RET.REL.NODEC R224 `(_ZN5flash24flash_fwd_splitkv_kernelI23Flash_fwd_kernel_traitsILi128ELi64ELi128ELi4ELb0ELb0EN7cutlass10bfloat16_tE19Flash_kernel_traitsILi128ELi64ELi128ELi4ES3_EELb0ELb1ELb1ELb0ELb0ELb1ELb0ELb1EEEvNS_16Flash_fwd_paramsE) ;  /* 0xfffffd58e0347950 */ /* 0x002fea0003c3ffff */
.L_x_6945:
[----:B------:R-:W-:Y:S01]  /*2a730*/  MOV R0, 0x1f ;  /* 0x0000001f00007802 */ /* 0x000fe20000000f00 */
[----:B------:R-:W-:Y:S01]  /*2a740*/  IMAD.MOV.U32 R2, RZ, RZ, 0x2 ;  /* 0x00000002ff027424 */ /* 0x000fe200078e00ff */
[----:B------:R-:W-:Y:S01]  /*2a750*/  MOV R7, R247 ;  /* 0x000000f700077202 */ /* 0x000fe20000000f00 */
[----:B------:R-:W-:-:S07]  /*2a760*/  IMAD.MOV.U32 R4, RZ, RZ, -0x1 ;  /* 0xffffffffff047424 */ /* 0x000fce00078e00ff */
[----:B-1---5:R-:W-:Y:S05]  /*2a770*/  WARPSYNC.COLLECTIVE R4, `(.L_x_6956) ;  /* 0x0000000004087348 */ /* 0x022fea0003c00000 */
[----:B------:R2:W3:Y:S02]  /*2a780*/  SHFL.BFLY P0, R0, R7, R2, R0 ;  /* 0x0c00000207007389 */ /* 0x0004e40000000000 */
[----:B-123-5:R-:W-:Y:S05]  /*2a790*/  ENDCOLLECTIVE ;  /* 0x000000000000791b */ /* 0x02efea0003800000 */
.L_x_6956:
        /* <DEDUP_REMOVED lines=8> */
.L_x_6957:
        /* <DEDUP_REMOVED lines=8> */
.L_x_6958:
[----:B------:R-:W-:Y:S01]  /*2a8a0*/  FADD.FTZ R246, R0, R246 ;  /* 0x000000f600f67221 */ /* 0x000fe20000010000 */
[----:B------:R-:W-:Y:S02]  /*2a8b0*/  MOV R0, 0x1f ;  /* 0x0000001f00007802 */ /* 0x000fe40000000f00 */
[----:B------:R-:W-:Y:S01]  /*2a8c0*/  MOV R2, 0x1 ;  /* 0x0000000100027802 */ /* 0x000fe20000000f00 */
[----:B------:R-:W-:-:S07]  /*2a8d0*/  IMAD.MOV.U32 R7, RZ, RZ, R246 ;  /* 0x000000ffff077224 */ /* 0x000fce00078e00f6 */
[----:B------:R-:W-:Y:S05]  /*2a8e0*/  WARPSYNC.COLLECTIVE R4, `(.L_x_6959) ;  /* 0x0000000004087348 */ /* 0x000fea0003c00000 */
[----:B------:R1:W2:Y:S02]  /*2a8f0*/  SHFL.BFLY P0, R0, R7, R2, R0 ;  /* 0x0c00000207007389 */ /* 0x0002a40000000000 */
[----:B-12---:R-:W-:Y:S05]  /*2a900*/  ENDCOLLECTIVE ;  /* 0x000000000000791b */ /* 0x006fea0003800000 */
.L_x_6959:
[----:B------:R-:W-:Y:S05]  /*2a910*/  BRA `(.L_x_6960) ;  /* 0xffffffe8000c7947 */ /* 0x000fea000383ffff */
.L_x_6961:
        /* <DEDUP_REMOVED lines=14> */
.L_x_14905:


//--------------------- .text._ZN5flash24flash_fwd_splitkv_kernelI23Flash_fwd_kernel_traitsILi128ELi64ELi128ELi4ELb0ELb0EN7cutlass10bfloat16_tE19Flash_kernel_traitsILi128ELi64ELi128ELi4ES3_EELb0ELb1ELb0ELb0ELb1ELb0ELb1ELb0EEEvNS_16Flash_fwd_paramsE --------------------------
	.section	.text._ZN5flash24flash_fwd_splitkv_kernelI23Flash_fwd_kernel_traitsILi128ELi64ELi128ELi4ELb0ELb0EN7cutlass10bfloat16_tE19Flash_kernel_traitsILi128ELi64ELi128ELi4ES3_EELb0ELb1ELb0ELb0ELb1ELb0ELb1ELb0EEEvNS_16Flash_fwd_paramsE,"ax",@progbits
	.align	128
        .global         _ZN5flash24flash_fwd_splitkv_kernelI23Flash_fwd_kernel_traitsILi128ELi64ELi128ELi4ELb0ELb0EN7cutlass10bfloat16_tE19Flash_kernel_traitsILi128ELi64ELi128ELi4ES3_EELb0ELb1ELb0ELb0ELb1ELb0ELb1ELb0EEEvNS_16Flash_fwd_paramsE
        .type           _ZN5flash24flash_fwd_splitkv_kernelI23Flash_fwd_kernel_traitsILi128ELi64ELi128ELi4ELb0ELb0EN7cutlass10bfloat16_tE19Flash_kernel_traitsILi128ELi64ELi128ELi4ES3_EELb0ELb1ELb0ELb0ELb1ELb0ELb1ELb0EEEvNS_16Flash_fwd_paramsE,@function
        .size           _ZN5flash24flash_fwd_splitkv_kernelI23Flash_fwd_kernel_traitsILi128ELi64ELi128ELi4ELb0ELb0EN7cutlass10bfloat16_tE19Flash_kernel_traitsILi128ELi64ELi128ELi4ES3_EELb0ELb1ELb0ELb0ELb1ELb0ELb1ELb0EEEvNS_16Flash_fwd_paramsE,(.L_x_14906 - _ZN5flash24flash_fwd_splitkv_kernelI23Flash_fwd_kernel_traitsILi128ELi64ELi128ELi4ELb0ELb0EN7cutlass10bfloat16_tE19Flash_kernel_traitsILi128ELi64ELi128ELi4ES3_EELb0ELb1ELb0ELb0ELb1ELb0ELb1ELb0EEEvNS_16Flash_fwd_paramsE)
        .other          _ZN5flash24flash_fwd_splitkv_kernelI23Flash_fwd_kernel_traitsILi128ELi64ELi128ELi4ELb0ELb0EN7cutlass10bfloat16_tE19Flash_kernel_traitsILi128ELi64ELi128ELi4ES3_EELb0ELb1ELb0ELb0ELb1ELb0ELb1ELb0EEEvNS_16Flash_fwd_paramsE,@"STO_CUDA_ENTRY STV_DEFAULT"
_ZN5flash24flash_fwd_splitkv_kernelI23Flash_fwd_kernel_traitsILi128ELi64ELi128ELi4ELb0ELb0EN7cutlass10bfloat16_tE19Flash_kernel_traitsILi128ELi64ELi128ELi4ES3_EELb0ELb1ELb0ELb0ELb1ELb0ELb1ELb0EEEvNS_16Flash_fwd_paramsE:
.text._ZN5flash24flash_fwd_splitkv_kernelI23Flash_fwd_kernel_traitsILi128ELi64ELi128ELi4ELb0ELb0EN7cutlass10bfloat16_tE19Flash_kernel_traitsILi128ELi64ELi128ELi4ES3_EELb0ELb1ELb0ELb0ELb1ELb0ELb1ELb0EEEvNS_16Flash_fwd_paramsE:
        /* <DEDUP_REMOVED lines=29> */
[----:B------:R-:W-:Y:S05]  /*01d0*/  CALL.REL.NOINC `($_ZN5flash24flash_fwd_splitkv_kernelI23Flash_fwd_kernel_traitsILi128ELi64ELi128ELi4ELb0ELb0EN7cutlass10bfloat16_tE19Flash_kernel_traitsILi128ELi64ELi128ELi4ES3_EELb0ELb1ELb0ELb0ELb1ELb0ELb1ELb0EEEvNS_16Flash_fwd_paramsE$_ZN5flash30compute_attn_1rowblock_splitkvI23Flash_fwd_kernel_traitsILi128ELi64ELi128ELi4ELb0ELb0EN7cutlass10bfloat16_tE19Flash_kernel_traitsILi128ELi64ELi128ELi4ES3_EELb0ELb1ELb0ELb0ELb1ELb0ELb1ELb0ENS_16Flash_fwd_paramsEEEvRKT8_iiiii) ;  /* 0x0000000000087944 */ /* 0x000fea0003c00000 */
[----:B------:R-:W-:Y:S05]  /*01e0*/  BSYNC.RECONVERGENT B3 ;  /* 0x0000000000037941 */ /* 0x000fea0003800200 */
.L_x_6962:
[----:B------:R-:W-:Y:S05]  /*01f0*/  EXIT ;  /* 0x000000000000794d */ /* 0x000fea0003800000 */
        .type           $_ZN5flash24flash_fwd_splitkv_kernelI23Flash_fwd_kernel_traitsILi128ELi64ELi128ELi4ELb0ELb0EN7cutlass10bfloat16_tE19Flash_kernel_traitsILi128ELi64ELi128ELi4ES3_EELb0ELb1ELb0ELb0ELb1ELb0ELb1ELb0EEEvNS_16Flash_fwd_paramsE$_ZN5flash30compute_attn_1rowblock_splitkvI23Flash_fwd_kernel_traitsILi128ELi64ELi128ELi4ELb0ELb0EN7cutlass10bfloat16_tE19Flash_kernel_traitsILi128ELi64ELi128ELi4ES3_EELb0ELb1ELb0ELb0ELb1ELb0ELb1ELb0ENS_16Flash_fwd_paramsEEEvRKT8_iiiii,@function
        .size           $_ZN5flash24flash_fwd_splitkv_kernelI23Flash_fwd_kernel_traitsILi128ELi64ELi128ELi4ELb0ELb0EN7cutlass10bfloat16_tE19Flash_kernel_traitsILi128ELi64ELi128ELi4ES3_EELb0ELb1ELb0ELb0ELb1ELb0ELb1ELb0EEEvNS_16Flash_fwd_paramsE$_ZN5flash30compute_attn_1rowblock_splitkvI23Flash_fwd_kernel_traitsILi128ELi64ELi128ELi4ELb0ELb0EN7cutlass10bfloat16_tE19Flash_kernel_traitsILi128ELi64ELi128ELi4ES3_EELb0ELb1ELb0ELb0ELb1ELb0ELb1ELb0ENS_16Flash_fwd_paramsEEEvRKT8_iiiii,(.L_x_14906 - $_ZN5flash24flash_fwd_splitkv_kernelI23Flash_fwd_kernel_traitsILi128ELi64ELi128ELi4ELb0ELb0EN7cutlass10bfloat16_tE19Flash_kernel_traitsILi128ELi64ELi128ELi4ES3_EELb0ELb1ELb0ELb0ELb1ELb0ELb1ELb0EEEvNS_16Flash_fwd_paramsE$_ZN5flash30compute_attn_1rowblock_splitkvI23Flash_fwd_kernel_traitsILi128ELi64ELi128ELi4ELb0ELb0EN7cutlass10bfloat16_tE19Flash_kernel_traitsILi128ELi64ELi128ELi4ES3_EELb0ELb1ELb0ELb0ELb1ELb0ELb1ELb0ENS_16Flash_fwd_paramsEEEvRKT8_iiiii)
$_ZN5flash24flash_fwd_splitkv_kernelI23Flash_fwd_kernel_traitsILi128ELi64ELi128ELi4ELb0ELb0EN7cutlass10bfloat16_tE19Flash_kernel_traitsILi128ELi64ELi128ELi4ES3_EELb0ELb1ELb0ELb0ELb1ELb0ELb1ELb0EEEvNS_16Flash_fwd_paramsE$_ZN5flash30compute_attn_1rowblock_splitkvI23Flash_fwd_kernel_traitsILi128ELi64ELi128ELi4ELb0ELb0EN7cutlass10bfloat16_tE19Flash_kernel_traitsILi128ELi64ELi128ELi4ES3_EELb0ELb1ELb0ELb0ELb1ELb0ELb1ELb0ENS_16Flash_fwd_paramsEEEvRKT8_iiiii:
        /* <DEDUP_REMOVED lines=21> */
[----:B------:R-:W-:Y:S01]  /*0350*/  IMAD.MOV.U32 R6, RZ, RZ, -0x1 ;  /* 0xffffffffff067424 */ /* 0x000fe200078e00ff */
[----:B------:R-:W2:Y:S05]  /*0360*/  S2R R200, SR_TID.X ;  /* 0x0000000000c87919 */ /* 0x000eaa0000002100 */
        /* <DEDUP_REMOVED lines=12> */
[----:B------:R-:W3:Y:S02]  /*0430*/  LD.E.U8 R0, desc[UR4][R2.64+0x1b2] ;  /* 0x0001b20402007980 */ /* 0x000ee4000c101100 */
[----:B---3--:R-:W-:-:S13]  /*0440*/  ISETP.NE.AND P1, PT, R0, RZ, PT ;  /* 0x000000ff0000720c */ /* 0x008fda0003f25270 */
[----:B------:R-:W-:Y:S05]  /*0450*/  @!P1 BRA `(.L_x_6964) ;  /* 0x0000000000049947 */ /* 0x000fea0003800000 */
[----:B------:R3:W5:Y:S02]  /*0460*/  LD.E R14, desc[UR4][R16.64] ;  /* 0x00000004100e7980 */ /* 0x000764000c101900 */
.L_x_6964:
[----:B------:R-:W-:Y:S05]  /*0470*/  BSYNC.RECONVERGENT B0 ;  /* 0x0000000000007941 */ /* 0x000fea0003800200 */
.L_x_6963:
[----:B------:R-:W-:Y:S04]  /*0480*/  BSSY.RECONVERGENT B0, `(.L_x_6965) ;  /* 0x0000007000007945 */ /* 0x000fe80003800200 */
[----:B------:R-:W-:Y:S05]  /*0490*/  @!P3 BRA `(.L_x_6966) ;  /* 0x000000000014b947 */ /* 0x000fea0003800000 */
[----:B------:R-:W4:Y:S02]  /*04a0*/  LD.E.U8 R0, desc[UR4][R2.64+0x1b2] ;  /* 0x0001b20402007980 */ /* 0x000f24000c101100 */
[----:B----4-:R-:W-:-:S13]  /*04b0*/  ISETP.NE.AND P1, PT, R0, RZ, PT ;  /* 0x000000ff0000720c */ /* 0x010fda0003f25270 */
[----:B------:R-:W4:Y:S02]  /*04c0*/  @P1 LD.E R15, desc[UR4][R16.64+0x4] ;  /* 0x00000404100f1980 */ /* 0x000f24000c101900 */
[----:B----45:R-:W-:-:S06]  /*04d0*/  @P1 IADD3 R132, PT, PT, R15, -R14, RZ ;  /* 0x8000000e0f841210 */ /* 0x030fcc0007ffe0ff */
[----:B------:R4:W5:Y:S02]  /*04e0*/  @!P1 LD.E R132, desc[UR4][R16.64] ;  /* 0x0000000410849980 */ /* 0x000964000c101900 */
.L_x_6966:
[----:B------:R-:W-:Y:S05]  /*04f0*/  BSYNC.RECONVERGENT B0 ;  /* 0x0000000000007941 */ /* 0x000fea0003800200 */
.L_x_6965:
        /* <DEDUP_REMOVED lines=8> */
.L_x_6968:
[----:B------:R-:W5:Y:S01]  /*0580*/  LD.E.64 R10, desc[UR4][R2.64+0x108] ;  /* 0x00010804020a7980 */ /* 0x000f62000c101b00 */
[----:B------:R-:W-:Y:S01]  /*0590*/  BSSY.RECONVERGENT B0, `(.L_x_6970) ;  /* 0x0000006000007945 */ /* 0x000fe20003800200 */
[----:B------:R-:W-:Y:S01]  /*05a0*/  IMAD.MOV.U32 R0, RZ, RZ, RZ ;  /* 0x000000ffff007224 */ /* 0x000fe200078e00ff */
[----:B-----5:R-:W-:-:S04]  /*05b0*/  ISETP.NE.U32.AND P0, PT, R10, RZ, PT ;  /* 0x000000ff0a00720c */ /* 0x020fc80003f05070 */
[----:B------:R-:W-:-:S13]  /*05c0*/  ISETP.NE.AND.EX P0, PT, R11, RZ, PT, P0 ;  /* 0x000000ff0b00720c */ /* 0x000fda0003f05300 */
[----:B------:R-:W-:Y:S05]  /*05d0*/  @!P0 BRA `(.L_x_6971) ;  /* 0x0000000000048947 */ /* 0x000fea0003800000 */
[----:B------:R1:W5:Y:S02]  /*05e0*/  LD.E R0, desc[UR4][R2.64+0xbc] ;  /* 0x0000bc0402007980 */ /* 0x000364000c101900 */
.L_x_6971:
[----:B------:R-:W-:Y:S05]  /*05f0*/  BSYNC.RECONVERGENT B0 ;  /* 0x0000000000007941 */ /* 0x000fea0003800200 */
.L_x_6970:
[----:B-----5:R-:W-:Y:S02]  /*0600*/  IADD3 R132, PT, PT, R0, R132, -R13 ;  /* 0x0000008400847210 */ /* 0x020fe40007ffe80d */
.L_x_6969:
[----:B------:R-:W-:Y:S05]  /*0610*/  BSYNC.RECONVERGENT B1 ;  /* 0x0000000000017941 */ /* 0x000fea0003800200 */
.L_x_6967:
[----:B------:R-:W-:Y:S01]  /*0620*/  IMAD.SHL.U32 R207, R217, 0x40, RZ ;  /* 0x00000040d9cf7824 */ /* 0x000fe200078e00ff */
[----:B------:R-:W-:Y:S01]  /*0630*/  MOV R10, R216 ;  /* 0x000000d8000a7202 */ /* 0x000fe20000000f00 */
[----:B------:R-:W-:-:S03]  /*0640*/  IMAD.MOV.U32 R11, RZ, RZ, 0x0 ;  /* 0x00000000ff0b7424 */ /* 0x000fc600078e00ff */
[----:B------:R-:W-:-:S13]  /*0650*/  ISETP.GT.AND P0, PT, R134, R207, PT ;  /* 0x000000cf8600720c */ /* 0x000fda0003f04270 */
[----:B-1234-:R-:W-:Y:S05]  /*0660*/  @!P0 RET.REL.NODEC R10 `(_ZN5flash24flash_fwd_splitkv_kernelI23Flash_fwd_kernel_traitsILi128ELi64ELi128ELi4ELb0ELb0EN7cutlass10bfloat16_tE19Flash_kernel_traitsILi128ELi64ELi128ELi4ES3_EELb0ELb1ELb0ELb0ELb1ELb0ELb1ELb0EEEvNS_16Flash_fwd_paramsE) ;  /* 0xfffffff80a648950 */ /* 0x01efea0003c3ffff */
        /* <DEDUP_REMOVED lines=24> */
[----:B------:R-:W-:Y:S01]  /*07f0*/  @!P1 IMAD.IADD R7, R7, 0x1, -R8 ;  /* 0x0000000107079824 */ /* 0x000fe200078e0a08 */
[----:B------:R-:W-:-:S04]  /*0800*/  ISETP.GE.AND P0, PT, R16, RZ, PT ;  /* 0x000000ff1000720c */ /* 0x000fc80003f06270 */
[----:B------:R-:W-:Y:S01]  /*0810*/  ISETP.GE.U32.AND P2, PT, R7, R8, PT ;  /* 0x000000080700720c */ /* 0x000fe20003f46070 */
[----:B------:R-:W-:Y:S01]  /*0820*/  @!P1 VIADD R12, R12, 0x1 ;  /* 0x000000010c0c9836 */ /* 0x000fe20000000000 */
[----:B------:R-:W-:Y:S01]  /*0830*/  ISETP.NE.AND P1, PT, R9, RZ, PT ;  /* 0x000000ff0900720c */ /* 0x000fe20003f25270 */
[----:B------:R-:W-:Y:S02]  /*0840*/  VIADD R0, R132, 0x7f ;  /* 0x0000007f84007836 */ /* 0x000fe40000000000 */
[--C-:B------:R-:W-:Y:S02]  /*0850*/  IMAD R7, R217, 0x40, -R134.reuse ;  /* 0x00000040d9077824 */ /* 0x100fe400078e0a86 */
[----:B----4-:R-:W-:-:S03]  /*0860*/  IMAD.IADD R8, R11, 0x1, R134 ;  /* 0x000000010b087824 */ /* 0x010fc600078e0286 */
[----:B---3--:R-:W-:-:S03]  /*0870*/  IADD3 R7, PT, PT, R10, R7, R0 ;  /* 0x000000070a077210 */ /* 0x008fc60007ffe000 */
[----:B------:R-:W-:Y:S02]  /*0880*/  @P2 VIADD R12, R12, 0x1 ;  /* 0x000000010c0c2836 */ /* 0x000fe40000000000 */
[----:B------:R-:W-:Y:S02]  /*0890*/  VIADD R7, R7, 0x40 ;  /* 0x0000004007077836 */ /* 0x000fe40000000000 */
[----:B------:R-:W-:Y:S01]  /*08a0*/  @!P0 IMAD.MOV R12, RZ, RZ, -R12 ;  /* 0x000000ffff0c8224 */ /* 0x000fe200078e0a0c */
[----:B------:R-:W-:Y:S02]  /*08b0*/  @!P1 LOP3.LUT R12, RZ, R9, RZ, 0x33, !PT ;  /* 0x00000009ff0c9212 */ /* 0x000fe400078e33ff */
[----:B------:R-:W-:Y:S02]  /*08c0*/  IADD3 R8, PT, PT, -R8, R207, R132 ;  /* 0x000000cf08087210 */ /* 0x000fe40007ffe184 */
[----:B------:R-:W-:Y:S02]  /*08d0*/  SHF.R.S32.HI R9, RZ, 0x1f, R0 ;  /* 0x0000001fff097819 */ /* 0x000fe40000011400 */
[----:B------:R-:W-:-:S02]  /*08e0*/  SHF.R.S32.HI R10, RZ, 0x1f, R7 ;  /* 0x0000001fff0a7819 */ /* 0x000fc40000011407 */
[----:B------:R-:W-:Y:S02]  /*08f0*/  SHF.R.S32.HI R11, RZ, 0x1f, R8 ;  /* 0x0000001fff0b7819 */ /* 0x000fe40000011408 */
[----:B------:R-:W-:Y:S02]  /*0900*/  LEA.HI R9, R9, R0, RZ, 0x7 ;  /* 0x0000000009097211 */ /* 0x000fe400078f38ff */
[----:B------:R-:W-:Y:S01]  /*0910*/  LEA.HI R10, R10, R7, RZ, 0x7 ;  /* 0x000000070a0a7211 */ /* 0x000fe200078f38ff */
[----:B------:R-:W-:Y:S01]  /*0920*/  IMAD R7, R12, UR8, RZ ;  /* 0x000000080c077c24 */ /* 0x000fe2000f8e02ff */
[----:B------:R-:W-:Y:S02]  /*0930*/  LEA.HI R11, R11, R8, RZ, 0x7 ;  /* 0x000000080b0b7211 */ /* 0x000fe400078f38ff */
[----:B------:R-:W-:Y:S02]  /*0940*/  SHF.R.S32.HI R9, RZ, 0x7, R9 ;  /* 0x00000007ff097819 */ /* 0x000fe40000011409 */
[----:B------:R-:W-:-:S02]  /*0950*/  SHF.R.S32.HI R210, RZ, 0x7, R11 ;  /* 0x00000007ffd27819 */ /* 0x000fc4000001140b */
[----:B------:R-:W-:Y:S02]  /*0960*/  SHF.R.S32.HI R0, RZ, 0x7, R10 ;  /* 0x00000007ff007819 */ /* 0x000fe4000001140a */
[C---:B------:R-:W-:Y:S02]  /*0970*/  VIADDMNMX R9, R7.reuse, R12, R9, PT ;  /* 0x0000000c07097246 */ /* 0x040fe40003800109 */
[----:B------:R-:W-:Y:S02]  /*0980*/  VIMNMX R210, PT, PT, R7, R210, !PT ;  /* 0x000000d207d27248 */ /* 0x000fe40007fe0100 */
[----:B------:R-:W-:-:S04]  /*0990*/  VIMNMX R0, PT, PT, R9, R0, PT ;  /* 0x0000000009007248 */ /* 0x000fc80003fe0100 */
        /* <DEDUP_REMOVED lines=11> */
[----:B---3--:R-:W-:Y:S02]  /*0a50*/  IMAD R4, R4, R7, R218 ;  /* 0x0000000704047224 */ /* 0x008fe400078e02da */
[----:B------:R-:W-:Y:S02]  /*0a60*/  IMAD.SHL.U32 R7, R200, 0x4, RZ ;  /* 0x00000004c8077824 */ /* 0x000fe400078e00ff */
[--C-:B------:R-:W-:Y:S01]  /*0a70*/  IMAD R5, R5, R4, R207.reuse ;  /* 0x0000000405057224 */ /* 0x100fe200078e02cf */
[----:B------:R-:W-:Y:S01]  /*0a80*/  SHF.R.U32.HI R4, RZ, 0x4, R200 ;  /* 0x00000004ff047819 */ /* 0x000fe200000116c8 */
[----:B------:R-:W-:Y:S01]  /*0a90*/  IMAD.IADD R207, R134, 0x1, -R207 ;  /* 0x0000000186cf7824 */ /* 0x000fe200078e0acf */
[----:B------:R-:W-:Y:S01]  /*0aa0*/  LOP3.LUT R12, R12, 0x3c, R7, 0xf8, !PT ;  /* 0x0000003c0c0c7812 */ /* 0x000fe200078ef807 */
[C---:B----4-:R-:W-:Y:S01]  /*0ab0*/  IMAD R3, R5.reuse, R0, RZ ;  /* 0x0000000005037224 */ /* 0x050fe200078e02ff */
[C---:B------:R-:W-:Y:S01]  /*0ac0*/  IADD3 R7, P0, PT, R5.reuse, R4, RZ ;  /* 0x0000000405077210 */ /* 0x040fe20007f1e0ff */
[----:B------:R-:W-:Y:S01]  /*0ad0*/  VIADD R2, R4, 0x10 ;  /* 0x0000001004027836 */ /* 0x000fe20000000000 */
[----:B------:R-:W-:Y:S01]  /*0ae0*/  LOP3.LUT P3, R200, R200, 0xf, RZ, 0xc0, !PT ;  /* 0x0000000fc8c87812 */ /* 0x000fe2000786c0ff */
[C---:B------:R-:W-:Y:S01]  /*0af0*/  VIADD R6, R4.reuse, 0x8 ;  /* 0x0000000804067836 */ /* 0x040fe20000000000 */
[----:B------:R-:W-:Y:S01]  /*0b00*/  LEA.HI.X.SX32 R5, R5, RZ, 0x1, P0 ;  /* 0x000000ff05057211 */ /* 0x000fe200000f0eff */
[----:B------:R-:W-:Y:S01]  /*0b10*/  VIADD R0, R4, 0x18 ;  /* 0x0000001804007836 */ /* 0x000fe20000000000 */
[----:B-----5:R-:W-:-:S02]  /*0b20*/  LEA R8, P1, R7, R8, 0x2 ;  /* 0x0000000807087211 */ /* 0x020fc400078210ff */
[----:B------:R-:W-:Y:S02]  /*0b30*/  IADD3 R13, P2, PT, R3, R12, RZ ;  /* 0x0000000c030d7210 */ /* 0x000fe40007f5e0ff */
[----:B------:R-:W-:Y:S02]  /*0b40*/  LEA.HI.X R9, R7, R9, R5, 0x2, P1 ;  /* 0x0000000907097211 */ /* 0x000fe400008f1405 */
[-C--:B------:R-:W-:Y:S02]  /*0b50*/  ISETP.GE.AND P1, PT, R4, R207.reuse, PT ;  /* 0x000000cf0400720c */ /* 0x080fe40003f26270 */
[-C--:B------:R-:W-:Y:S01]  /*0b60*/  ISETP.GE.AND P5, PT, R2, R207.reuse, PT ;  /* 0x000000cf0200720c */ /* 0x080fe20003fa6270 */
[----:B------:R-:W-:Y:S01]  /*0b70*/  VIADD R2, R4, 0x20 ;  /* 0x0000002004027836 */ /* 0x000fe20000000000 */
[----:B------:R-:W-:Y:S02]  /*0b80*/  ISETP.GE.AND P0, PT, R6, R207, PT ;  /* 0x000000cf0600720c */ /* 0x000fe40003f06270 */
[----:B------:R-:W-:-:S02]  /*0b90*/  LEA.HI.X.SX32 R3, R3, RZ, 0x1, P2 ;  /* 0x000000ff03037211 */ /* 0x000fc400010f0eff */
[C---:B------:R-:W-:Y:S01]  /*0ba0*/  LEA R6, P2, R13.reuse, R10, 0x2 ;  /* 0x0000000a0d067211 */ /* 0x040fe200078410ff */
[----:B------:R-:W-:Y:S01]  /*0bb0*/  VIADD R10, R4, 0x28 ;  /* 0x00000028040a7836 */ /* 0x000fe20000000000 */
[----:B------:R-:W-:Y:S02]  /*0bc0*/  ISETP.GE.AND P4, PT, R0, R207, PT ;  /* 0x000000cf0000720c */ /* 0x000fe40003f86270 */
[----:B------:R-:W-:Y:S02]  /*0bd0*/  P2R R0, PR, RZ, 0x8 ;  /* 0x00000008ff007803 */ /* 0x000fe40000000000 */
[----:B------:R-:W-:Y:S02]  /*0be0*/  LEA.HI.X R7, R13, R11, R3, 0x2, P2 ;  /* 0x0000000b0d077211 */ /* 0x000fe400010f1403 */
[-C--:B------:R-:W-:Y:S01]  /*0bf0*/  ISETP.GE.AND P3, PT, R2, R207.reuse, PT ;  /* 0x000000cf0200720c */ /* 0x080fe20003f66270 */
[----:B------:R-:W-:Y:S01]  /*0c00*/  VIADD R2, R4, 0x30 ;  /* 0x0000003004027836 */ /* 0x000fe20000000000 */
[----:B------:R-:W-:Y:S01]  /*0c10*/  ISETP.NE.OR P6, PT, R200, RZ, P0 ;  /* 0x000000ffc800720c */ /* 0x000fe200007c5670 */
[----:B------:R-:W-:Y:S01]  /*0c20*/  @!P1 ST.E.128 desc[UR4][R6.64], RZ ;  /* 0x000000ff06009985 */ /* 0x000fe2000c101d04 */
[----:B------:R-:W-:-:S03]  /*0c30*/  ISETP.GE.AND P2, PT, R10, R207, PT ;  /* 0x000000cf0a00720c */ /* 0x000fc60003f46270 */
[----:B------:R-:W-:Y:S01]  /*0c40*/  @!P1 ST.E.128 desc[UR4][R6.64+0x100], RZ ;  /* 0x000100ff06009985 */ /* 0x000fe2000c101d04 */
[-C--:B------:R-:W-:Y:S01]  /*0c50*/  ISETP.GE.AND P1, PT, R2, R207.reuse, PT ;  /* 0x000000cf0200720c */ /* 0x080fe20003f26270 */
[----:B------:R-:W-:Y:S02]  /*0c60*/  VIADD R2, R4, 0x38 ;  /* 0x0000003804027836 */ /* 0x000fe40000000000 */
[----:B------:R-:W-:Y:S04]  /*0c70*/  @!P0 ST.E.128 desc[UR4][R6.64+0x1000], RZ ;  /* 0x001000ff06008985 */ /* 0x000fe8000c101d04 */
[----:B------:R-:W-:Y:S01]  /*0c80*/  @!P0 ST.E.128 desc[UR4][R6.64+0x1100], RZ ;  /* 0x001100ff06008985 */ /* 0x000fe2000c101d04 */
[----:B------:R-:W-:Y:S01]  /*0c90*/  ISETP.GE.AND P0, PT, R2, R207, PT ;  /* 0x000000cf0200720c */ /* 0x000fe20003f06270 */
[----:B------:R-:W-:-:S02]  /*0ca0*/  @!P6 IMAD.MOV.U32 R3, RZ, RZ, -0x800000 ;  /* 0xff800000ff03e424 */ /* 0x000fc400078e00ff */
        /* <DEDUP_REMOVED lines=33> */
[----:B-1----:R-:W-:Y:S05]  /*0ec0*/  @P0 RET.REL.NODEC R216 `(_ZN5flash24flash_fwd_splitkv_kernelI23Flash_fwd_kernel_traitsILi128ELi64ELi128ELi4ELb0ELb0EN7cutlass10bfloat16_tE19Flash_kernel_traitsILi128ELi64ELi128ELi4ES3_EELb0ELb1ELb0ELb0ELb1ELb0ELb1ELb0EEEvNS_16Flash_fwd_paramsE) ;  /* 0xfffffff0d84c0950 */ /* 0x002fea0003c3ffff */
[----:B------:R-:W-:Y:S02]  /*0ed0*/  MOV R3, 0xff800000 ;  /* 0xff80000000037802 */ /* 0x000fe40000000f00 */
[----:B------:R-:W-:-:S03]  /*0ee0*/  MOV R217, 0x0 ;  /* 0x0000000000d97802 */ /* 0x000fc60000000f00 */
[----:B------:R1:W-:Y:S02]  /*0ef0*/  ST.E desc[UR4][R8.64+0xe0], R3 ;  /* 0x0000e00308007985 */ /* 0x0003e4000c101904 */
[----:B-1----:R-:W-:Y:S05]  /*0f00*/  RET.REL.NODEC R216 `(_ZN5flash24flash_fwd_splitkv_kernelI23Flash_fwd_kernel_traitsILi128ELi64ELi128ELi4ELb0ELb0EN7cutlass10bfloat16_tE19Flash_kernel_traitsILi128ELi64ELi128ELi4ES3_EELb0ELb1ELb0ELb0ELb1ELb0ELb1ELb0EEEvNS_16Flash_fwd_paramsE) ;  /* 0xfffffff0d83c7950 */ /* 0x002fea0003c3ffff */
.L_x_6972:
        /* <DEDUP_REMOVED lines=13> */
[----:B------:R-:W3:Y:S04]  /*0fe0*/  LD.E.64 R14, desc[UR4][R2.64+0x168] ;  /* 0x00016804020e7980 */ /* 0x000ee8000c101b00 */
        /* <DEDUP_REMOVED lines=9> */
[----:B-1----:R-:W1:Y:S08]  /*1080*/  I2F.RP R9, R7 ;  /* 0x0000000700097306 */ /* 0x002e700000209400 */
[----:B-1----:R-:W1:Y:S02]  /*1090*/  MUFU.RCP R16, R9 ;  /* 0x0000000900107308 */ /* 0x002e640000001000 */
[----:B-1----:R-:W-:-:S06]  /*10a0*/  IADD3 R16, PT, PT, R16, 0xffffffe, RZ ;  /* 0x0ffffffe10107810 */ /* 0x002fcc0007ffe0ff */
[----:B------:R-:W1:Y:S01]  /*10b0*/  F2I.FTZ.U32.TRUNC.NTZ R17, R16 ;  /* 0x0000001000117305 */ /* 0x000e62000021f000 */
[----:B------:R-:W-:Y:S02]  /*10c0*/  IABS R4, R11 ;  /* 0x0000000b00047213 */ /* 0x000fe40000000000 */
[----:B-1----:R-:W-:Y:S01]  /*10d0*/  IADD3 R8, PT, PT, RZ, -R17, RZ ;  /* 0x80000011ff087210 */ /* 0x002fe20007ffe0ff */
[----:B------:R-:W-:-:S04]  /*10e0*/  IMAD.MOV.U32 R16, RZ, RZ, RZ ;  /* 0x000000ffff107224 */ /* 0x000fc800078e00ff */
[----:B------:R-:W-:-:S04]  /*10f0*/  IMAD R8, R8, R7, RZ ;  /* 0x0000000708087224 */ /* 0x000fc800078e02ff */
        /* <DEDUP_REMOVED lines=71> */
.L_x_6974:
        /* <DEDUP_REMOVED lines=28> */
[----:B------:R-:W-:Y:S02]  /*1730*/  @!P2 IMAD.IADD R12, R12, 0x1, -R5 ;  /* 0x000000010c0ca824 */ /* 0x000fe400078e0a05 */
[----:B------:R-:W-:Y:S01]  /*1740*/  @!P3 IMAD.IADD R23, R23, 0x1, R4 ;  /* 0x000000011717b824 */ /* 0x000fe200078e0204 */
[----:B-----5:R-:W-:Y:S01]  /*1750*/  @!P3 SHF.R.S32.HI R4, RZ, 0x1f, R11 ;  /* 0x0000001fff04b819 */ /* 0x020fe2000001140b */
[----:B----4-:R-:W-:Y:S01]  /*1760*/  @!P3 IMAD R9, R21, R11, RZ ;  /* 0x0000000b1509b224 */ /* 0x010fe200078e02ff */
[----:B------:R-:W-:Y:S02]  /*1770*/  ISETP.GE.U32.AND P5, PT, R12, R5, PT ;  /* 0x000000050c00720c */ /* 0x000fe40003fa6070 */
[----:B------:R-:W-:Y:S02]  /*1780*/  @P3 IADD3 R7, PT, PT, R13, R14, RZ ;  /* 0x0000000e0d073210 */ /* 0x000fe40007ffe0ff */
[----:B------:R-:W-:Y:S01]  /*1790*/  LOP3.LUT R5, R218, R25, RZ, 0x3c, !PT ;  /* 0x00000019da057212 */ /* 0x000fe200078e3cff */
[----:B------:R-:W-:-:S02]  /*17a0*/  @!P3 IMAD R9, R20, R4, R9 ;  /* 0x000000041409b224 */ /* 0x000fc400078e0209 */
[----:B------:R-:W-:Y:S01]  /*17b0*/  @!P3 IMAD.WIDE.U32 R22, R20, R11, R22 ;  /* 0x0000000b1416b225 */ /* 0x000fe200078e0016 */
[----:B------:R-:W-:Y:S02]  /*17c0*/  ISETP.GE.AND P1, PT, R5, RZ, PT ;  /* 0x000000ff0500720c */ /* 0x000fe40003f26270 */
[----:B------:R-:W-:Y:S01]  /*17d0*/  ISETP.NE.AND P4, PT, R25, RZ, PT ;  /* 0x000000ff1900720c */ /* 0x000fe20003f85270 */
[-C--:B------:R-:W-:Y:S02]  /*17e0*/  @P3 IMAD R4, R209, R7.reuse, RZ ;  /* 0x00000007d1043224 */ /* 0x080fe400078e02ff */
[----:B------:R-:W-:Y:S01]  /*17f0*/  @P3 IMAD.WIDE.U32 R20, R208, R7, RZ ;  /* 0x00000007d0143225 */ /* 0x000fe200078e00ff */
[----:B------:R-:W-:Y:S02]  /*1800*/  LEA R12, R0, 0xffffff80, 0x7 ;  /* 0xffffff80000c7811 */ /* 0x000fe400078e38ff */
[----:B------:R-:W-:Y:S02]  /*1810*/  @!P2 IADD3 R10, PT, PT, R10, 0x1, RZ ;  /* 0x000000010a0aa810 */ /* 0x000fe40007ffe0ff */
[----:B------:R-:W-:Y:S01]  /*1820*/  @!P3 IADD3 R9, PT, PT, R23, R9, RZ ;  /* 0x000000091709b210 */ /* 0x000fe20007ffe0ff */
[----:B------:R-:W-:Y:S01]  /*1830*/  @P3 IMAD.IADD R9, R21, 0x1, R4 ;  /* 0x0000000115093824 */ /* 0x000fe200078e0204 */
[----:B------:R-:W-:Y:S01]  /*1840*/  @!P3 SHF.R.S32.HI R5, RZ, 0x1f, R13 ;  /* 0x0000001fff05b819 */ /* 0x000fe2000001140d */
[----:B------:R-:W-:Y:S01]  /*1850*/  @!P3 IMAD R4, R205, R13, RZ ;  /* 0x0000000dcd04b224 */ /* 0x000fe200078e02ff */
[----:B------:R-:W-:Y:S01]  /*1860*/  @!P3 MOV R8, R22 ;  /* 0x000000160008b202 */ /* 0x000fe20000000f00 */
[----:B------:R-:W-:Y:S01]  /*1870*/  IMAD R7, R209, R12, RZ ;  /* 0x0000000cd1077224 */ /* 0x000fe200078e02ff */
[----:B------:R-:W-:Y:S01]  /*1880*/  @P3 MOV R8, R20 ;  /* 0x0000001400083202 */ /* 0x000fe20000000f00 */
[----:B------:R-:W-:Y:S01]  /*1890*/  @P5 VIADD R10, R10, 0x1 ;  /* 0x000000010a0a5836 */ /* 0x000fe20000000000 */
[----:B------:R-:W-:Y:S01]  /*18a0*/  SHF.R.S32.HI R21, RZ, 0x1f, R12 ;  /* 0x0000001fff157819 */ /* 0x000fe2000001140c */
[----:B------:R-:W-:-:S02]  /*18b0*/  @!P3 IMAD R4, R5, R204, R4 ;  /* 0x000000cc0504b224 */ /* 0x000fc400078e0204 */
        /* <DEDUP_REMOVED lines=24> */
[----:B------:R-:W-:Y:S02]  /*1a40*/  @P3 MOV R16, R22 ;  /* 0x0000001600103202 */ /* 0x000fe40000000f00 */
.L_x_6975:
[----:B------:R-:W-:Y:S05]  /*1a50*/  BSYNC.RECONVERGENT B0 ;  /* 0x0000000000007941 */ /* 0x000fea0003800200 */
.L_x_6973:
        /* <DEDUP_REMOVED lines=12> */
[C---:B------:R-:W-:Y:S01]  /*1b20*/  IMAD.WIDE.U32 R8, R22.reuse, R208, R8 ;  /* 0x000000d016087225 */ /* 0x040fe200078e0008 */
[----:B------:R-:W-:-:S03]  /*1b30*/  IADD3 R17, PT, PT, R22, 0x10, RZ ;  /* 0x0000001016117810 */ /* 0x000fc60007ffe0ff */
[----:B------:R-:W-:Y:S01]  /*1b40*/  IMAD.IADD R207, R134, 0x1, -R207 ;  /* 0x0000000186cf7824 */ /* 0x000fe200078e0acf */
[----:B------:R-:W-:Y:S02]  /*1b50*/  IADD3 R211, PT, PT, R9, R211, RZ ;  /* 0x000000d309d37210 */ /* 0x000fe40007ffe0ff */
[----:B------:R-:W-:Y:S01]  /*1b60*/  SHF.R.S32.HI R7, RZ, 0x1f, R218 ;  /* 0x0000001fff077819 */ /* 0x000fe200000114da */
[C---:B------:R-:W-:Y:S01]  /*1b70*/  VIADD R15, R22.reuse, 0x20 ;  /* 0x00000020160f7836 */ /* 0x040fe20000000000 */
[-C--:B------:R-:W-:Y:S01]  /*1b80*/  ISETP.GE.AND P6, PT, R17, R207.reuse, PT ;  /* 0x000000cf1100720c */ /* 0x080fe20003fc6270 */
[C---:B------:R-:W-:Y:S02]  /*1b90*/  VIADD R13, R22.reuse, 0x30 ;  /* 0x00000030160d7836 */ /* 0x040fe40000000000 */
[----:B------:R-:W-:Y:S01]  /*1ba0*/  IMAD.MOV.U32 R23, RZ, RZ, RZ ;  /* 0x000000ffff177224 */ /* 0x000fe200078e00ff */
[-C--:B------:R-:W-:Y:S02]  /*1bb0*/  ISETP.GE.AND P5, PT, R15, R207.reuse, PT ;  /* 0x000000cf0f00720c */ /* 0x080fe40003fa6270 */
[----:B------:R-:W-:Y:S01]  /*1bc0*/  ISETP.GE.AND P4, PT, R22, R207, PT ;  /* 0x000000cf1600720c */ /* 0x000fe20003f86270 */
[----:B------:R-:W-:-:S10]  /*1bd0*/  IMAD.WIDE.U32 R38, R217, 0x40, R22 ;  /* 0x00000040d9267825 */ /* 0x000fd400078e0016 */
[----:B------:R-:W-:Y:S02]  /*1be0*/  @!P5 IADD3 R9, P3, PT, R38, 0x20, RZ ;  /* 0x000000202609d810 */ /* 0x000fe40007f7e0ff */
[----:B------:R-:W-:Y:S01]  /*1bf0*/  LOP3.LUT R47, R196, 0x1e00, RZ, 0xc0, !PT ;  /* 0x00001e00c42f7812 */ /* 0x000fe200078ec0ff */
[----:B------:R-:W1:Y:S01]  /*1c00*/  S2UR UR6, SR_CgaCtaId ;  /* 0x00000000000679c3 */ /* 0x000e620000008800 */
[----:B------:R-:W-:Y:S01]  /*1c10*/  IMAD.SHL.U32 R42, R0, 0x80, RZ ;  /* 0x00000080002a7824 */ /* 0x000fe200078e00ff */
[----:B------:R-:W-:-:S04]  /*1c20*/  UMOV UR7, 0x400 ;  /* 0x0000040000077882 */ /* 0x000fc80000000000 */
[----:B------:R-:W-:Y:S01]  /*1c30*/  IADD3 R41, PT, PT, R42, -0x80, RZ ;  /* 0xffffff802a297810 */ /* 0x000fe20007ffe0ff */
[----:B-1----:R-:W-:-:S06]  /*1c40*/  ULEA UR6, UR6, UR7, 0x18 ;  /* 0x0000000706067291 */ /* 0x002fcc000f8ec0ff */
[----:B------:R-:W-:Y:S01]  /*1c50*/  MOV R202, UR6 ;  /* 0x0000000600ca7c02 */ /* 0x000fe20008000f00 */
[----:B--2---:R-:W-:-:S04]  /*1c60*/  @P2 IMAD.WIDE.U32 R10, R32, R6, RZ ;  /* 0x00000006200a2225 */ /* 0x004fc800078e00ff */
[----:B------:R-:W-:Y:S01]  /*1c70*/  @P2 IMAD R4, R33, R6, RZ ;  /* 0x0000000621042224 */ /* 0x000fe200078e02ff */
[----:B---3--:R-:W-:Y:S01]  /*1c80*/  LEA R212, P1, R8, R28, 0x1 ;  /* 0x0000001c08d47211 */ /* 0x008fe200078208ff */
[-C--:B----4-:R-:W-:Y:S02]  /*1c90*/  @!P2 IMAD R5, R35, R219.reuse, RZ ;  /* 0x000000db2305a224 */ /* 0x090fe400078e02ff */
[----:B------:R-:W-:-:S04]  /*1ca0*/  @!P2 IMAD.WIDE.U32 R34, R34, R219, RZ ;  /* 0x000000db2222a225 */ /* 0x000fc800078e00ff */
[----:B------:R-:W-:Y:S02]  /*1cb0*/  @!P2 IMAD.MOV.U32 R6, RZ, RZ, R34 ;  /* 0x000000ffff06a224 */ /* 0x000fe400078e0022 */
[----:B------:R-:W-:Y:S02]  /*1cc0*/  @P2 IMAD.MOV.U32 R6, RZ, RZ, R10 ;  /* 0x000000ffff062224 */ /* 0x000fe400078e000a */
[----:B------:R-:W-:Y:S01]  /*1cd0*/  @!P2 IMAD.IADD R5, R35, 0x1, R5 ;  /* 0x000000012305a824 */ /* 0x000fe200078e0205 */
[----:B------:R-:W-:Y:S01]  /*1ce0*/  @P2 IADD3 R5, PT, PT, R11, R4, RZ ;  /* 0x000000040b052210 */ /* 0x000fe20007ffe0ff */
[----:B------:R-:W-:Y:S01]  /*1cf0*/  IMAD R4, R19, R218, RZ ;  /* 0x000000da13047224 */ /* 0x000fe200078e02ff */
[----:B------:R-:W-:Y:S02]  /*1d00*/  LEA.HI.X R211, R8, R29, R211, 0x1, P1 ;  /* 0x0000001d08d37211 */ /* 0x000fe400008f0cd3 */
[----:B------:R-:W-:Y:S01]  /*1d10*/  IADD3 R6, P1, PT, R45, R6, RZ ;  /* 0x000000062d067210 */ /* 0x000fe20007f3e0ff */
[----:B------:R-:W-:-:S03]  /*1d20*/  IMAD R4, R18, R7, R4 ;  /* 0x0000000712047224 */ /* 0x000fc600078e0204 */
[----:B------:R-:W-:Y:S02]  /*1d30*/  IADD3.X R7, PT, PT, RZ, R5, RZ, P1, !PT ;  /* 0x00000005ff077210 */ /* 0x000fe40000ffe4ff */
[----:B------:R-:W-:Y:S02]  /*1d40*/  ISETP.GE.AND P1, PT, R13, R207, PT ;  /* 0x000000cf0d00720c */ /* 0x000fe40003f26270 */
[----:B------:R-:W-:Y:S02]  /*1d50*/  LOP3.LUT R5, R196, 0x1c0, RZ, 0xc0, !PT ;  /* 0x000001c0c4057812 */ /* 0x000fe400078ec0ff */
[----:B------:R-:W-:Y:S01]  /*1d60*/  @!P6 IADD3 R29, P2, PT, R38, 0x10, RZ ;  /* 0x00000010261de810 */ /* 0x000fe20007f5e0ff */
[----:B------:R-:W-:Y:S01]  /*1d70*/  IMAD.WIDE.U32 R18, R218, R18, R6 ;  /* 0x00000012da127225 */ /* 0x000fe200078e0006 */
[----:B------:R-:W-:-:S03]  /*1d80*/  LOP3.LUT R6, R5, 0x38, R200, 0xf8, !PT ;  /* 0x0000003805067812 */ /* 0x000fc600078ef8c8 */
[--C-:B------:R-:W-:Y:S01]  /*1d90*/  @!P6 IMAD.X R5, RZ, RZ, R39.reuse, P2 ;  /* 0x000000ffff05e224 */ /* 0x100fe200010e0627 */
[----:B------:R-:W-:Y:S01]  /*1da0*/  IADD3 R19, PT, PT, R19, R4, RZ ;  /* 0x0000000413137210 */ /* 0x000fe20007ffe0ff */
[----:B------:R-:W-:Y:S02]  /*1db0*/  @!P4 IMAD R23, R39, R32, RZ ;  /* 0x000000202717c224 */ /* 0x000fe400078e02ff */
[C---:B------:R-:W-:Y:S01]  /*1dc0*/  @!P1 IADD3 R7, P2, PT, R38.reuse, 0x30, RZ ;  /* 0x0000003026079810 */ /* 0x040fe20007f5e0ff */
[----:B------:R-:W-:Y:S01]  /*1dd0*/  @!P5 IMAD.X R11, RZ, RZ, R39, P3 ;  /* 0x000000ffff0bd224 */ /* 0x000fe200018e0627 */
[----:B------:R-:W-:Y:S01]  /*1de0*/  @!P6 MOV R36, R18 ;  /* 0x000000120024e202 */ /* 0x000fe20000000f00 */
[C---:B------:R-:W-:Y:S02]  /*1df0*/  @!P4 IMAD R23, R38.reuse, R33, R23 ;  /* 0x000000212617c224 */ /* 0x040fe400078e0217 */
[----:B------:R-:W-:Y:S02]  /*1e00*/  @!P1 IMAD.X R8, RZ, RZ, R39, P2 ;  /* 0x000000ffff089224 */ /* 0x000fe400010e0627 */
        /* <DEDUP_REMOVED lines=8> */
[----:B------:R-:W-:Y:S01]  /*1e90*/  LOP3.LUT R47, R47, R6, R45, 0xf6, !PT ;  /* 0x000000062f2f7212 */ /* 0x000fe200078ef62d */
[----:B------:R-:W-:Y:S01]  /*1ea0*/  @!P6 IMAD.IADD R5, R37, 0x1, R5 ;  /* 0x000000012505e824 */ /* 0x000fe200078e0205 */
[----:B------:R-:W-:Y:S01]  /*1eb0*/  @!P5 MOV R35, R19 ;  /* 0x000000130023d202 */ /* 0x000fe20000000f00 */
[----:B------:R-:W-:Y:S01]  /*1ec0*/  @!P5 IMAD.MOV.U32 R34, RZ, RZ, R18 ;  /* 0x000000ffff22d224 */ /* 0x000fe200078e0012 */
[----:B------:R-:W-:Y:S01]  /*1ed0*/  @!P6 LEA R10, P2, R36, R30, 0x1 ;  /* 0x0000001e240ae211 */ /* 0x000fe200078408ff */
[----:B------:R-:W-:-:S02]  /*1ee0*/  @!P5 IMAD R6, R11, R32, RZ ;  /* 0x000000200b06d224 */ /* 0x000fc400078e02ff */
[----:B------:R-:W-:Y:S01]  /*1ef0*/  @!P1 IMAD R8, R8, R32, RZ ;  /* 0x0000002008089224 */ /* 0x000fe200078e02ff */
[----:B------:R-:W-:Y:S01]  /*1f00*/  @!P6 LEA.HI.X R11, R36, R31, R5, 0x1, P2 ;  /* 0x0000001f240be211 */ /* 0x000fe200010f0c05 */
[-C--:B------:R-:W-:Y:S02]  /*1f10*/  @!P5 IMAD R6, R33, R9.reuse, R6 ;  /* 0x000000092106d224 */ /* 0x080fe400078e0206 */
[----:B------:R-:W-:-:S04]  /*1f20*/  @!P5 IMAD.WIDE.U32 R34, R32, R9, R34 ;  /* 0x000000092022d225 */ /* 0x000fc800078e0022 */
[-C--:B------:R-:W-:Y:S02]  /*1f30*/  @!P1 IMAD R5, R33, R7.reuse, R8 ;  /* 0x0000000721059224 */ /* 0x080fe400078e0208 */
[----:B------:R-:W-:Y:S02]  /*1f40*/  @!P1 IMAD.WIDE.U32 R32, R32, R7, R18 ;  /* 0x0000000720209225 */ /* 0x000fe400078e0012 */
[----:B------:R-:W5:Y:S01]  /*1f50*/  LD.E.64 R18, desc[UR4][R2.64+0x10] ;  /* 0x0000100402127980 */ /* 0x000f62000c101b00 */
[----:B------:R-:W-:Y:S01]  /*1f60*/  @!P5 LEA R36, P3, R34, R30, 0x1 ;  /* 0x0000001e2224d211 */ /* 0x000fe200078608ff */
[----:B------:R-:W-:Y:S02]  /*1f70*/  @!P5 IMAD.IADD R6, R35, 0x1, R6 ;  /* 0x000000012306d824 */ /* 0x000fe400078e0206 */
[----:B------:R-:W-:Y:S02]  /*1f80*/  IMAD.IADD R4, R132, 0x1, -R41 ;  /* 0x0000000184047824 */ /* 0x000fe400078e0a29 */
[----:B------:R-:W-:Y:S01]  /*1f90*/  @!P1 IMAD.IADD R7, R33, 0x1, R5 ;  /* 0x0000000121079824 */ /* 0x000fe200078e0205 */
[----:B------:R-:W-:-:S02]  /*1fa0*/  @!P5 LEA.HI.X R37, R34, R31, R6, 0x1, P3 ;  /* 0x0000001f2225d211 */ /* 0x000fc400018f0c06 */
[C---:B------:R-:W-:Y:S01]  /*1fb0*/  @!P1 LEA R34, P3, R32.reuse, R30, 0x1 ;  /* 0x0000001e20229211 */ /* 0x040fe200078608ff */
[----:B------:R-:W-:Y:S01]  /*1fc0*/  IMAD R47, R47, 0x2, R202 ;  /* 0x000000022f2f7824 */ /* 0x000fe200078e02ca */
[-C--:B------:R-:W-:Y:S02]  /*1fd0*/  ISETP.GE.AND P2, PT, R17, R4.reuse, PT ;  /* 0x000000041100720c */ /* 0x080fe40003f46270 */
[----:B------:R-:W-:Y:S02]  /*1fe0*/  @!P1 LEA.HI.X R35, R32, R31, R7, 0x1, P3 ;  /* 0x0000001f20239211 */ /* 0x000fe400018f0c07 */
[C---:B------:R-:W-:Y:S01]  /*1ff0*/  ISETP.GE.AND P3, PT, R22.reuse, R4, PT ;  /* 0x000000041600720c */ /* 0x040fe20003f66270 */
[----:B------:R-:W-:Y:S01]  /*2000*/  @!PT LDS RZ, [RZ] ;  /* 0x00000000fffff984 */ /* 0x000fe20000000800 */
[----:B------:R-:W-:Y:S01]  /*2010*/  @!PT LDS RZ, [RZ] ;  /* 0x00000000fffff984 */ /* 0x000fe20000000800 */
[----:B------:R-:W-:Y:S01]  /*2020*/  @!PT LDS RZ, [RZ] ;  /* 0x00000000fffff984 */ /* 0x000fe20000000800 */
[----:B------:R-:W-:Y:S01]  /*2030*/  @!P4 LDGSTS.E.BYPASS.LTC128B.128 [R47], desc[UR4][R28.64] ;  /* 0x000000001c2fcfae */ /* 0x000fe2000b981a04 */
[----:B------:R-:W-:-:S03]  /*2040*/  IADD3 R9, PT, PT, R22, 0x50, RZ ;  /* 0x0000005016097810 */ /* 0x000fc60007ffe0ff */
[----:B------:R-:W-:Y:S01]  /*2050*/  @!P4 LDGSTS.E.BYPASS.LTC128B.128 [R47+0x2000], desc[UR4][R28.64+0x80] ;  /* 0x020000801c2fcfae */ /* 0x000fe2000b981a04 */
[----:B------:R-:W-:-:S03]  /*2060*/  SHF.L.U32 R6, R208, 0x4, RZ ;  /* 0x00000004d0067819 */ /* 0x000fc600000006ff */
[----:B------:R-:W-:Y:S04]  /*2070*/  @!P6 LDGSTS.E.BYPASS.LTC128B.128 [R47+0x800], desc[UR4][R10.64] ;  /* 0x008000000a2fefae */ /* 0x000fe8000b981a04 */
[----:B------:R1:W-:Y:S04]  /*2080*/  @!P6 LDGSTS.E.BYPASS.LTC128B.128 [R47+0x2800], desc[UR4][R10.64+0x80] ;  /* 0x028000800a2fefae */ /* 0x0003e8000b981a04 */
[----:B------:R-:W-:Y:S01]  /*2090*/  @!P5 LDGSTS.E.BYPASS.LTC128B.128 [R47+0x1000], desc[UR4][R36.64] ;  /* 0x01000000242fdfae */ /* 0x000fe2000b981a04 */
[----:B------:R-:W-:-:S03]  /*20a0*/  SHF.L.U64.HI R5, R208, 0x4, R209 ;  /* 0x00000004d0057819 */ /* 0x000fc600000102d1 */
[----:B------:R-:W-:Y:S01]  /*20b0*/  @!P5 LDGSTS.E.BYPASS.LTC128B.128 [R47+0x3000], desc[UR4][R36.64+0x80] ;  /* 0x03000080242fdfae */ /* 0x000fe2000b981a04 */
[----:B------:R-:W-:Y:S02]  /*20c0*/  ISETP.GE.AND P5, PT, R9, R4, PT ;  /* 0x000000040900720c */ /* 0x000fe40003fa6270 */
[C---:B------:R-:W-:Y:S01]  /*20d0*/  @!P2 LEA R30, P4, R6.reuse, R212, 0x1 ;  /* 0x000000d4061ea211 */ /* 0x040fe200078808ff */
[----:B------:R-:W-:Y:S01]  /*20e0*/  @!P3 IMAD.MOV.U32 R213, RZ, RZ, R211 ;  /* 0x000000ffffd5b224 */ /* 0x000fe200078e00d3 */
[----:B------:R-:W-:Y:S02]  /*20f0*/  @!P1 LDGSTS.E.BYPASS.LTC128B.128 [R47+0x1800], desc[UR4][R34.64] ;  /* 0x01800000222f9fae */ /* 0x000fe4000b981a04 */
[----:B------:R-:W-:Y:S02]  /*2100*/  @!P2 LEA.HI.X R31, R6, R211, R5, 0x1, P4 ;  /* 0x000000d3061fa211 */ /* 0x000fe400020f0c05 */
[----:B------:R-:W-:Y:S01]  /*2110*/  @!P1 LDGSTS.E.BYPASS.LTC128B.128 [R47+0x3800], desc[UR4][R34.64+0x80] ;  /* 0x03800080222f9fae */ /* 0x000fe2000b981a04 */
[----:B------:R-:W-:-:S03]  /*2120*/  ISETP.GE.AND P1, PT, R13, R4, PT ;  /* 0x000000040d00720c */ /* 0x000fc60003f26270 */
[----:B------:R-:W-:Y:S01]  /*2130*/  @!P3 LDGSTS.E.BYPASS.LTC128B.128 [R47+0x4000], desc[UR4][R212.64] ;  /* 0x04000000d42fbfae */ /* 0x000fe2000b981a04 */
[----:B------:R-:W-:-:S03]  /*2140*/  VIADD R7, R22, 0x60 ;  /* 0x0000006016077836 */ /* 0x000fc60000000000 */
[----:B------:R2:W-:Y:S04]  /*2150*/  @!P3 LDGSTS.E.BYPASS.LTC128B.128 [R47+0x8000], desc[UR4][R212.64+0x80] ;  /* 0x08000080d42fbfae */ /* 0x0005e8000b981a04 */
[----:B------:R-:W-:Y:S04]  /*2160*/  @!P2 LDGSTS.E.BYPASS.LTC128B.128 [R47+0x4800], desc[UR4][R30.64] ;  /* 0x048000001e2fafae */ /* 0x000fe8000b981a04 */
[----:B------:R3:W-:Y:S01]  /*2170*/  @!P2 LDGSTS.E.BYPASS.LTC128B.128 [R47+0x8800], desc[UR4][R30.64+0x80] ;  /* 0x088000801e2fafae */ /* 0x0007e2000b981a04 */
[----:B-1----:R-:W-:Y:S01]  /*2180*/  @!P5 IMAD R10, R209, 0xa0, RZ ;  /* 0x000000a0d10ad824 */ /* 0x002fe200078e02ff */
[----:B------:R-:W-:Y:S01]  /*2190*/  ISETP.GE.AND P4, PT, R7, R4, PT ;  /* 0x000000040700720c */ /* 0x000fe20003f86270 */
[----:B------:R-:W-:Y:S01]  /*21a0*/  @!P1 IMAD R32, R209, 0x60, RZ ;  /* 0x00000060d1209824 */ /* 0x000fe200078e02ff */
[----:B--2---:R-:W-:Y:S01]  /*21b0*/  @!P1 MOV R213, R211 ;  /* 0x000000d300d59202 */ /* 0x004fe20000000f00 */
[----:B---3--:R-:W-:-:S02]  /*21c0*/  @!P5 IMAD.MOV.U32 R30, RZ, RZ, R212 ;  /* 0x000000ffff1ed224 */ /* 0x008fc400078e00d4 */
[----:B------:R-:W-:Y:S02]  /*21d0*/  @!P5 IMAD.MOV.U32 R31, RZ, RZ, R211 ;  /* 0x000000ffff1fd224 */ /* 0x000fe400078e00d3 */
[----:B------:R-:W-:-:S05]  /*21e0*/  @!P5 IMAD.WIDE.U32 R30, R208, 0xa0, R30 ;  /* 0x000000a0d01ed825 */ /* 0x000fca00078e001e */
[----:B------:R-:W-:Y:S02]  /*21f0*/  @!P5 IADD3 R31, PT, PT, R31, R10, RZ ;  /* 0x0000000a1f1fd210 */ /* 0x000fe40007ffe0ff */
[----:B------:R-:W-:Y:S01]  /*2200*/  IABS R10, R25 ;  /* 0x00000019000a7213 */ /* 0x000fe20000000000 */
[----:B------:R-:W-:-:S03]  /*2210*/  @!P1 IMAD.WIDE.U32 R28, R208, 0x60, R212 ;  /* 0x00000060d01c9825 */ /* 0x000fc600078e00d4 */
[----:B------:R-:W1:Y:S01]  /*2220*/  I2F.RP R20, R10 ;  /* 0x0000000a00147306 */ /* 0x000e620000209400 */
[----:B------:R-:W-:Y:S01]  /*2230*/  @!P1 IMAD.IADD R33, R29, 0x1, R32 ;  /* 0x000000011d219824 */ /* 0x000fe200078e0220 */
[----:B------:R-:W-:Y:S01]  /*2240*/  @!P1 MOV R32, R28 ;  /* 0x0000001c00209202 */ /* 0x000fe20000000f00 */
[----:B------:R-:W-:Y:S01]  /*2250*/  @!P4 IMAD.MOV.U32 R29, RZ, RZ, R211 ;  /* 0x000000ffff1dc224 */ /* 0x000fe200078e00d3 */
[----:B------:R-:W-:Y:S02]  /*2260*/  @!P4 MOV R28, R212 ;  /* 0x000000d4001cc202 */ /* 0x000fe40000000f00 */
[----:B------:R-:W-:-:S03]  /*2270*/  ISETP.GE.AND P6, PT, R15, R4, PT ;  /* 0x000000040f00720c */ /* 0x000fc60003fc6270 */
[----:B------:R-:W-:-:S03]  /*2280*/  @!P4 IMAD.WIDE.U32 R28, R208, 0xc0, R28 ;  /* 0x000000c0d01cc825 */ /* 0x000fc600078e001c */
[----:B------:R-:W-:-:S03]  /*2290*/  @!P4 MOV R38, R28 ;  /* 0x0000001c0026c202 */ /* 0x000fc60000000f00 */
[----:B-1----:R-:W1:Y:S01]  /*22a0*/  MUFU.RCP R28, R20 ;  /* 0x00000014001c7308 */ /* 0x002e620000001000 */
[----:B------:R-:W-:-:S03]  /*22b0*/  VIADD R5, R22, 0x70 ;  /* 0x0000007016057836 */ /* 0x000fc60000000000 */
[----:B------:R-:W-:Y:S01]  /*22c0*/  @!P6 LEA R36, P2, R208, R212, 0x6 ;  /* 0x000000d4d024e211 */ /* 0x000fe200078430ff */
[----:B------:R-:W-:-:S03]  /*22d0*/  @!P4 IMAD R8, R209, 0xc0, RZ ;  /* 0x000000c0d108c824 */ /* 0x000fc600078e02ff */
[----:B------:R-:W-:Y:S02]  /*22e0*/  @!P6 LEA.HI.X R37, R208, R211, R209, 0x6, P2 ;  /* 0x000000d3d025e211 */ /* 0x000fe400010f34d1 */
[-C--:B------:R-:W-:Y:S01]  /*22f0*/  ISETP.GE.AND P2, PT, R5, R4.reuse, PT ;  /* 0x000000040500720c */ /* 0x080fe20003f46270 */
[----:B------:R-:W-:Y:S02]  /*2300*/  @!P4 IMAD.IADD R39, R29, 0x1, R8 ;  /* 0x000000011d27c824 */ /* 0x000fe400078e0208 */
[----:B------:R-:W-:Y:S01]  /*2310*/  VIADD R11, R22, 0x40 ;  /* 0x00000040160b7836 */ /* 0x000fe20000000000 */
[----:B------:R-:W-:Y:S04]  /*2320*/  @!P6 LDGSTS.E.BYPASS.LTC128B.128 [R47+0x5000], desc[UR4][R36.64] ;  /* 0x05000000242fefae */ /* 0x000fe8000b981a04 */
[----:B------:R2:W-:Y:S01]  /*2330*/  @!P6 LDGSTS.E.BYPASS.LTC128B.128 [R47+0x9000], desc[UR4][R36.64+0x80] ;  /* 0x09000080242fefae */ /* 0x0005e2000b981a04 */
[----:B-1----:R-:W-:Y:S01]  /*2340*/  VIADD R28, R28, 0xffffffe ;  /* 0x0ffffffe1c1c7836 */ /* 0x002fe20000000000 */
[----:B------:R-:W-:-:S02]  /*2350*/  ISETP.GE.AND P6, PT, R11, R4, PT ;  /* 0x000000040b00720c */ /* 0x000fc40003fc6270 */
[----:B------:R1:W-:Y:S01]  /*2360*/  @!P1 LDGSTS.E.BYPASS.LTC128B.128 [R47+0x5800], desc[UR4][R32.64] ;  /* 0x05800000202f9fae */ /* 0x0003e2000b981a04 */
[----:B------:R-:W3:Y:S01]  /*2370*/  F2I.FTZ.U32.TRUNC.NTZ R29, R28 ;  /* 0x0000001c001d7305 */ /* 0x000ee2000021f000 */
[----:B------:R-:W-:Y:S02]  /*2380*/  @!P2 IMAD.MOV.U32 R213, RZ, RZ, R211 ;  /* 0x000000ffffd5a224 */ /* 0x000fe400078e00d3 */
[----:B------:R-:W-:Y:S01]  /*2390*/  @!P2 IMAD R6, R209, 0xe0, RZ ;  /* 0x000000e0d106a824 */ /* 0x000fe200078e02ff */
[----:B------:R1:W-:Y:S01]  /*23a0*/  @!P1 LDGSTS.E.BYPASS.LTC128B.128 [R47+0x9800], desc[UR4][R32.64+0x80] ;  /* 0x09800080202f9fae */ /* 0x0003e2000b981a04 */
[----:B------:R-:W-:-:S04]  /*23b0*/  @!P2 IMAD.WIDE.U32 R34, R208, 0xe0, R212 ;  /* 0x000000e0d022a825 */ /* 0x000fc800078e00d4 */
[----:B------:R-:W-:Y:S02]  /*23c0*/  @!P2 IMAD.IADD R35, R35, 0x1, R6 ;  /* 0x000000012323a824 */ /* 0x000fe400078e0206 */
[----:B---3--:R-:W-:Y:S01]  /*23d0*/  IMAD.MOV R6, RZ, RZ, -R29 ;  /* 0x000000ffff067224 */ /* 0x008fe200078e0a1d */
[----:B------:R-:W-:-:S03]  /*23e0*/  MOV R28, RZ ;  /* 0x000000ff001c7202 */ /* 0x000fc60000000f00 */
[----:B------:R-:W-:Y:S01]  /*23f0*/  IMAD R23, R6, R10, RZ ;  /* 0x0000000a06177224 */ /* 0x000fe200078e02ff */
[----:B--2---:R-:W-:-:S03]  /*2400*/  @!P6 LEA R36, P1, R208, R212, 0x7 ;  /* 0x000000d4d024e211 */ /* 0x004fc600078238ff */
[----:B------:R-:W-:Y:S01]  /*2410*/  IMAD.HI.U32 R23, R29, R23, R28 ;  /* 0x000000171d177227 */ /* 0x000fe200078e001c */
[----:B------:R-:W-:Y:S02]  /*2420*/  IABS R8, R218 ;  /* 0x000000da00087213 */ /* 0x000fe40000000000 */
[----:B------:R-:W-:Y:S02]  /*2430*/  IABS R6, R25 ;  /* 0x0000001900067213 */ /* 0x000fe40000000000 */
[----:B------:R-:W-:Y:S01]  /*2440*/  @!P6 LEA.HI.X R37, R208, R211, R209, 0x7, P1 ;  /* 0x000000d3d025e211 */ /* 0x000fe200008f3cd1 */
[----:B------:R-:W-:-:S04]  /*2450*/  IMAD.HI.U32 R23, R23, R8, RZ ;  /* 0x0000000817177227 */ /* 0x000fc800078e00ff */
[----:B------:R-:W-:Y:S01]  /*2460*/  IMAD.MOV R6, RZ, RZ, -R6 ;  /* 0x000000ffff067224 */ /* 0x000fe200078e0a06 */
[----:B------:R1:W-:Y:S04]  /*2470*/  @!P6 LDGSTS.E.BYPASS.LTC128B.128 [R47+0x6000], desc[UR4][R36.64] ;  /* 0x06000000242fefae */ /* 0x0003e8000b981a04 */
[----:B------:R1:W-:Y:S01]  /*2480*/  @!P6 LDGSTS.E.BYPASS.LTC128B.128 [R47+0xa000], desc[UR4][R36.64+0x80] ;  /* 0x0a000080242fefae */ /* 0x0003e2000b981a04 */
[----:B------:R-:W-:-:S03]  /*2490*/  IMAD R29, R23, R6, R8 ;  /* 0x00000006171d7224 */ /* 0x000fc600078e0208 */
[----:B------:R1:W-:Y:S04]  /*24a0*/  @!P5 LDGSTS.E.BYPASS.LTC128B.128 [R47+0x6800], desc[UR4][R30.64] ;  /* 0x068000001e2fdfae */ /* 0x0003e8000b981a04 */
[----:B------:R1:W-:Y:S04]  /*24b0*/  @!P5 LDGSTS.E.BYPASS.LTC128B.128 [R47+0xa800], desc[UR4][R30.64+0x80] ;  /* 0x0a8000801e2fdfae */ /* 0x0003e8000b981a04 */
[----:B------:R1:W-:Y:S04]  /*24c0*/  @!P4 LDGSTS.E.BYPASS.LTC128B.128 [R47+0x7000], desc[UR4][R38.64] ;  /* 0x07000000262fcfae */ /* 0x0003e8000b981a04 */
[----:B------:R1:W-:Y:S04]  /*24d0*/  @!P4 LDGSTS.E.BYPASS.LTC128B.128 [R47+0xb000], desc[UR4][R38.64+0x80] ;  /* 0x0b000080262fcfae */ /* 0x0003e8000b981a04 */
[----:B------:R1:W-:Y:S04]  /*24e0*/  @!P2 LDGSTS.E.BYPASS.LTC128B.128 [R47+0x7800], desc[UR4][R34.64] ;  /* 0x07800000222fafae */ /* 0x0003e8000b981a04 */
[----:B------:R1:W-:Y:S01]  /*24f0*/  @!P2 LDGSTS.E.BYPASS.LTC128B.128 [R47+0xb800], desc[UR4][R34.64+0x80] ;  /* 0x0b800080222fafae */ /* 0x0003e2000b981a04 */
[----:B------:R-:W-:-:S02]  /*2500*/  ISETP.GT.U32.AND P2, PT, R10, R29, PT ;  /* 0x0000001d0a00720c */ /* 0x000fc40003f44070 */
[----:B------:R-:W-:Y:S01]  /*2510*/  LOP3.LUT R6, R218, R25, RZ, 0x3c, !PT ;  /* 0x00000019da067212 */ /* 0x000fe200078e3cff */
[----:B------:R-:W0:Y:S01]  /*2520*/  LDGDEPBAR ;  /* 0x00000000000079af */ /* 0x000e220000000000 */
[----:B-----5:R-:W-:Y:S01]  /*2530*/  IMAD R215, R205, R22, RZ ;  /* 0x00000016cdd77224 */ /* 0x020fe200078e02ff */
[C---:B------:R-:W-:Y:S02]  /*2540*/  SHF.L.U32 R199, R200.reuse, 0x5, RZ ;  /* 0x00000005c8c77819 */ /* 0x040fe400000006ff */
[----:B------:R-:W-:Y:S01]  /*2550*/  SHF.R.U32.HI R203, RZ, 0x1, R200 ;  /* 0x00000001ffcb7819 */ /* 0x000fe200000116c8 */
[----:B------:R1:W5:Y:S01]  /*2560*/  LD.E R133, desc[UR4][R2.64+0x184] ;  /* 0x0001840402857980 */ /* 0x000362000c101900 */
[----:B------:R-:W-:-:S03]  /*2570*/  SHF.L.U32 R46, R200, 0x6, RZ ;  /* 0x00000006c82e7819 */ /* 0x000fc600000006ff */
[----:B------:R1:W5:Y:S01]  /*2580*/  LD.E R135, desc[UR4][R2.64+0x188] ;  /* 0x0001880402877980 */ /* 0x000362000c101900 */
[----:B------:R-:W-:-:S05]  /*2590*/  @!P2 IMAD.IADD R29, R29, 0x1, -R10 ;  /* 0x000000011d1da824 */ /* 0x000fca00078e0a0a */
[----:B------:R-:W-:Y:S02]  /*25a0*/  ISETP.GE.U32.AND P4, PT, R29, R10, PT ;  /* 0x0000000a1d00720c */ /* 0x000fe40003f86070 */
[----:B------:R-:W-:Y:S02]  /*25b0*/  ISETP.GE.AND P1, PT, R6, RZ, PT ;  /* 0x000000ff0600720c */ /* 0x000fe40003f26270 */
[----:B------:R-:W-:Y:S02]  /*25c0*/  @!P2 IADD3 R23, PT, PT, R23, 0x1, RZ ;  /* 0x000000011717a810 */ /* 0x000fe40007ffe0ff */
[----:B------:R-:W-:Y:S01]  /*25d0*/  ISETP.NE.AND P2, PT, R25, RZ, PT ;  /* 0x000000ff1900720c */ /* 0x000fe20003f45270 */
[----:B------:R-:W-:Y:S01]  /*25e0*/  IMAD R6, R21, R204, RZ ;  /* 0x000000cc15067224 */ /* 0x000fe200078e02ff */
[----:B------:R-:W-:Y:S01]  /*25f0*/  LOP3.LUT R43, R203, 0x8, RZ, 0xc0, !PT ;  /* 0x00000008cb2b7812 */ /* 0x000fe200078ec0ff */
[----:B------:R-:W-:-:S04]  /*2600*/  DEPBAR.LE SB0, 0x0 ;  /* 0x000080000000791a */ /* 0x000fc80000000000 */
[----:B------:R-:W-:-:S05]  /*2610*/  @P4 VIADD R23, R23, 0x1 ;  /* 0x0000000117174836 */ /* 0x000fca0000000000 */
[----:B------:R-:W-:Y:S02]  /*2620*/  @!P1 IADD3 R23, PT, PT, -R23, RZ, RZ ;  /* 0x000000ff17179210 */ /* 0x000fe40007ffe1ff */
[----:B------:R-:W-:Y:S01]  /*2630*/  @!P2 LOP3.LUT R23, RZ, R25, RZ, 0x33, !PT ;  /* 0x00000019ff17a212 */ /* 0x000fe200078e33ff */
[C---:B------:R-:W-:Y:S02]  /*2640*/  IMAD R6, R12.reuse, R205, R6 ;  /* 0x000000cd0c067224 */ /* 0x040fe400078e0206 */
[----:B------:R-:W-:Y:S01]  /*2650*/  IMAD.WIDE.U32 R24, R12, R204, RZ ;  /* 0x000000cc0c187225 */ /* 0x000fe200078e00ff */
[----:B------:R-:W-:-:S03]  /*2660*/  SHF.R.S32.HI R8, RZ, 0x1f, R23 ;  /* 0x0000001fff087819 */ /* 0x000fc60000011417 */
        /* <DEDUP_REMOVED lines=9> */
[----:B------:R-:W-:Y:S01]  /*2700*/  IMAD.WIDE.U32 R20, R22, R204, R20 ;  /* 0x000000cc16147225 */ /* 0x000fe200078e0014 */
[----:B------:R-:W-:-:S03]  /*2710*/  LOP3.LUT R199, R199, 0x7c00, RZ, 0xc0, !PT ;  /* 0x00007c00c7c77812 */ /* 0x000fc600078ec0ff */
[----:B-1----:R-:W-:-:S07]  /*2720*/  IMAD.IADD R215, R21, 0x1, R215 ;  /* 0x0000000115d77824 */ /* 0x002fce00078e02d7 */
[----:B------:R-:W-:Y:S05]  /*2730*/  WARPSYNC.ALL ;  /* 0x0000000000007948 */ /* 0x000fea0003800000 */
[--C-:B------:R-:W-:Y:S02]  /*2740*/  LOP3.LUT R6, R43, 0x1c0, R46.reuse, 0xf8, !PT ;  /* 0x000001c02b067812 */ /* 0x100fe400078ef82e */
[----:B------:R-:W-:Y:S02]  /*2750*/  LOP3.LUT R40, R199, 0x200, R46, 0xf8, !PT ;  /* 0x00000200c7287812 */ /* 0x000fe400078ef82e */
[----:B------:R-:W-:-:S04]  /*2760*/  LEA R214, P1, R20, R18, 0x1 ;  /* 0x0000001214d67211 */ /* 0x000fc800078208ff */
[----:B------:R-:W-:Y:S02]  /*2770*/  LEA.HI.X R215, R20, R19, R215, 0x1, P1 ;  /* 0x0000001314d77211 */ /* 0x000fe400008f0cd7 */
[----:B------:R-:W-:Y:S01]  /*2780*/  LOP3.LUT R19, R46, 0x1c0, RZ, 0xc0, !PT ;  /* 0x000001c02e137812 */ /* 0x000fe200078ec0ff */
[----:B------:R-:W-:Y:S01]  /*2790*/  BAR.SYNC.DEFER_BLOCKING 0x0 ;  /* 0x0000000000007b1d */ /* 0x000fe20000010000 */
[-C--:B------:R-:W-:Y:S01]  /*27a0*/  ISETP.GE.AND P5, PT, R17, R4.reuse, PT ;  /* 0x000000041100720c */ /* 0x080fe20003fa6270 */
[C---:B------:R-:W-:Y:S01]  /*27b0*/  IMAD.SHL.U32 R8, R204.reuse, 0x10, RZ ;  /* 0x00000010cc087824 */ /* 0x040fe200078e00ff */
[-C--:B------:R-:W-:Y:S01]  /*27c0*/  ISETP.GE.AND P1, PT, R15, R4.reuse, PT ;  /* 0x000000040f00720c */ /* 0x080fe20003f26270 */
[----:B------:R-:W-:Y:S01]  /*27d0*/  IMAD.MOV.U32 R198, RZ, RZ, 0x20 ;  /* 0x00000020ffc67424 */ /* 0x000fe200078e00ff */
[-C--:B------:R-:W-:Y:S01]  /*27e0*/  ISETP.GE.AND P4, PT, R9, R4.reuse, PT ;  /* 0x000000040900720c */ /* 0x080fe20003f86270 */
[----:B------:R-:W-:Y:S01]  /*27f0*/  IMAD.MOV.U32 R197, RZ, RZ, 0x40 ;  /* 0x00000040ffc57424 */ /* 0x000fe200078e00ff */
[----:B------:R-:W-:Y:S01]  /*2800*/  SHF.L.U64.HI R9, R204, 0x4, R205 ;  /* 0x00000004cc097819 */ /* 0x000fe200000102cd */
[----:B------:R-:W-:Y:S01]  /*2810*/  VIADD R137, R0, 0xffffffff ;  /* 0xffffffff00897836 */ /* 0x000fe20000000000 */
[----:B------:R-:W-:Y:S01]  /*2820*/  ISETP.GE.AND P6, PT, R13, R4, PT ;  /* 0x000000040d00720c */ /* 0x000fe20003fc6270 */
[----:B------:R-:W-:Y:S01]  /*2830*/  BSSY.RECONVERGENT B1, `(.L_x_6976) ;  /* 0x00001ae000017945 */ /* 0x000fe20003800200 */
[----:B------:R-:W-:-:S02]  /*2840*/  LOP3.LUT R201, R46, 0x400, RZ, 0xc0, !PT ;  /* 0x000004002ec97812 */ /* 0x000fc400078ec0ff */
[----:B-----5:R-:W-:Y:S02]  /*2850*/  IADD3 R133, PT, PT, R132, -R134, -R133 ;  /* 0x8000008684857210 */ /* 0x020fe40007ffe885 */
[C---:B------:R-:W-:Y:S02]  /*2860*/  @!P5 LEA R14, P2, R8.reuse, R214, 0x1 ;  /* 0x000000d6080ed211 */ /* 0x040fe400078408ff */
[----:B------:R-:W-:Y:S02]  /*2870*/  IADD3 R135, PT, PT, R135, R132, -R134 ;  /* 0x0000008487877210 */ /* 0x000fe40007ffe886 */
[----:B------:R-:W-:Y:S01]  /*2880*/  @!P5 LEA.HI.X R15, R8, R215, R9, 0x1, P2 ;  /* 0x000000d7080fd211 */ /* 0x000fe200010f0c09 */
[----:B------:R-:W-:Y:S01]  /*2890*/  @!P4 IMAD.MOV.U32 R9, RZ, RZ, R215 ;  /* 0x000000ffff09c224 */ /* 0x000fe200078e00d7 */
[----:B------:R-:W-:Y:S02]  /*28a0*/  LOP3.LUT R8, R19, 0x8, R200, 0x78, !PT ;  /* 0x0000000813087812 */ /* 0x000fe400078e78c8 */
[----:B------:R-:W-:Y:S01]  /*28b0*/  ISETP.GE.AND P2, PT, R5, R4, PT ;  /* 0x000000040500720c */ /* 0x000fe20003f46270 */
[----:B------:R-:W-:Y:S01]  /*28c0*/  @!PT LDS RZ, [RZ] ;  /* 0x00000000fffff984 */ /* 0x000fe20000000800 */
[----:B------:R-:W-:Y:S01]  /*28d0*/  @!PT LDS RZ, [RZ] ;  /* 0x00000000fffff984 */ /* 0x000fe20000000800 */
[----:B------:R-:W-:Y:S01]  /*28e0*/  @!PT LDS RZ, [RZ] ;  /* 0x00000000fffff984 */ /* 0x000fe20000000800 */
[----:B------:R-:W-:Y:S01]  /*28f0*/  @!P3 LDGSTS.E.BYPASS.LTC128B.128 [R47+0xc000], desc[UR4][R214.64] ;  /* 0x0c000000d62fbfae */ /* 0x000fe2000b981a04 */
[----:B------:R-:W-:-:S02]  /*2900*/  LOP3.LUT R8, R8, R45, RZ, 0x3c, !PT ;  /* 0x0000002d08087212 */ /* 0x000fc400078e3cff */
[----:B------:R-:W-:Y:S01]  /*2910*/  LOP3.LUT R45, R6, R45, RZ, 0x3c, !PT ;  /* 0x0000002d062d7212 */ /* 0x000fe200078e3cff */
[----:B------:R-:W-:Y:S01]  /*2920*/  @!P3 LDGSTS.E.BYPASS.LTC128B.128 [R47+0x10000], desc[UR4][R214.64+0x80] ;  /* 0x10000080d62fbfae */ /* 0x000fe2000b981a04 */
[----:B------:R-:W-:Y:S02]  /*2930*/  @!P4 IMAD R6, R205, 0xa0, RZ ;  /* 0x000000a0cd06c824 */ /* 0x000fe400078e02ff */
[----:B------:R-:W-:Y:S01]  /*2940*/  IMAD R201, R8, 0x2, R201 ;  /* 0x0000000208c97824 */ /* 0x000fe200078e02c9 */
[----:B------:R-:W-:Y:S01]  /*2950*/  @P3 STS.128 [R47+0xc000], RZ ;  /* 0x00c000ff2f003388 */ /* 0x000fe20000000c00 */
[----:B------:R-:W-:Y:S02]  /*2960*/  @!P4 IMAD.MOV.U32 R8, RZ, RZ, R214 ;  /* 0x000000ffff08c224 */ /* 0x000fe400078e00d6 */
[----:B------:R-:W-:Y:S01]  /*2970*/  IMAD.IADD R115, R40, 0x1, R45 ;  /* 0x0000000128737824 */ /* 0x000fe200078e022d */
[----:B------:R-:W-:Y:S01]  /*2980*/  @P3 STS.128 [R47+0x10000], RZ ;  /* 0x010000ff2f003388 */ /* 0x000fe20000000c00 */
[----:B------:R-:W-:Y:S01]  /*2990*/  ISETP.GE.AND P3, PT, R7, R4, PT ;  /* 0x000000040700720c */ /* 0x000fe20003f66270 */
[----:B------:R-:W-:-:S02]  /*29a0*/  @!P4 IMAD.WIDE.U32 R8, R204, 0xa0, R8 ;  /* 0x000000a0cc08c825 */ /* 0x000fc400078e0008 */
[----:B------:R-:W-:Y:S02]  /*29b0*/  @P5 STS.128 [R47+0xc800], RZ ;  /* 0x00c800ff2f005388 */ /* 0x000fe40000000c00 */
[----:B------:R-:W-:Y:S02]  /*29c0*/  @!P6 IMAD R7, R205, 0x60, RZ ;  /* 0x00000060cd07e824 */ /* 0x000fe400078e02ff */
[----:B------:R-:W-:Y:S01]  /*29d0*/  @P5 STS.128 [R47+0x10800], RZ ;  /* 0x010800ff2f005388 */ /* 0x000fe20000000c00 */
[----:B------:R-:W-:Y:S02]  /*29e0*/  @!P4 IMAD.IADD R9, R9, 0x1, R6 ;  /* 0x000000010909c824 */ /* 0x000fe400078e0206 */
[----:B------:R-:W-:Y:S01]  /*29f0*/  IMAD R115, R115, 0x2, R202 ;  /* 0x0000000273737824 */ /* 0x000fe200078e02ca */
[----:B------:R-:W-:Y:S01]  /*2a00*/  @!PT LDS RZ, [RZ] ;  /* 0x00000000fffff984 */ /* 0x000fe20000000800 */
[----:B------:R-:W-:Y:S01]  /*2a10*/  @!PT LDS RZ, [RZ] ;  /* 0x00000000fffff984 */ /* 0x000fe20000000800 */
[----:B------:R-:W-:Y:S01]  /*2a20*/  @!PT LDS RZ, [RZ] ;  /* 0x00000000fffff984 */ /* 0x000fe20000000800 */
[----:B------:R-:W-:Y:S01]  /*2a30*/  @!P5 LDGSTS.E.BYPASS.LTC128B.128 [R47+0xc800], desc[UR4][R14.64] ;  /* 0x0c8000000e2fdfae */ /* 0x000fe2000b981a04 */
[----:B------:R-:W-:Y:S02]  /*2a40*/  IMAD.IADD R201, R202, 0x1, R201 ;  /* 0x00000001cac97824 */ /* 0x000fe400078e02c9 */
[----:B------:R-:W-:Y:S01]  /*2a50*/  @!P3 IMAD R5, R205, 0xc0, RZ ;  /* 0x000000c0cd05b824 */ /* 0x000fe200078e02ff */
[----:B------:R1:W-:Y:S01]  /*2a60*/  @!P5 LDGSTS.E.BYPASS.LTC128B.128 [R47+0x10800], desc[UR4][R14.64+0x80] ;  /* 0x108000800e2fdfae */ /* 0x0003e2000b981a04 */
[C---:B------:R-:W-:Y:S01]  /*2a70*/  @!P1 LEA R12, P5, R204.reuse, R214, 0x6 ;  /* 0x000000d6cc0c9211 */ /* 0x040fe200078a30ff */
[----:B------:R-:W-:-:S02]  /*2a80*/  @!P3 IMAD.WIDE.U32 R16, R204, 0xc0, R214 ;  /* 0x000000c0cc10b825 */ /* 0x000fc400078e00d6 */
[----:B------:R-:W-:Y:S01]  /*2a90*/  @P1 STS.128 [R47+0xd000], RZ ;  /* 0x00d000ff2f001388 */ /* 0x000fe20000000c00 */
[C---:B------:R-:W-:Y:S01]  /*2aa0*/  @!P1 LEA.HI.X R13, R204.reuse, R215, R205, 0x6, P5 ;  /* 0x000000d7cc0d9211 */ /* 0x040fe200028f34cd */
[----:B------:R-:W-:Y:S01]  /*2ab0*/  @!P3 IMAD.IADD R5, R17, 0x1, R5 ;  /* 0x000000011105b824 */ /* 0x000fe200078e0205 */
[----:B------:R-:W-:Y:S01]  /*2ac0*/  ISETP.GE.AND P5, PT, R11, R4, PT ;  /* 0x000000040b00720c */ /* 0x000fe20003fa6270 */
[----:B------:R-:W-:Y:S01]  /*2ad0*/  @!P6 IMAD.WIDE.U32 R10, R204, 0x60, R214 ;  /* 0x00000060cc0ae825 */ /* 0x000fe200078e00d6 */
[----:B------:R-:W-:Y:S03]  /*2ae0*/  @P1 STS.128 [R47+0x11000], RZ ;  /* 0x011000ff2f001388 */ /* 0x000fe60000000c00 */
[----:B------:R-:W-:Y:S01]  /*2af0*/  @!P6 IMAD.IADD R11, R11, 0x1, R7 ;  /* 0x000000010b0be824 */ /* 0x000fe200078e0207 */
[----:B------:R-:W-:Y:S01]  /*2b00*/  @!PT LDS RZ, [RZ] ;  /* 0x00000000fffff984 */ /* 0x000fe20000000800 */
[----:B------:R-:W-:Y:S01]  /*2b10*/  @!PT LDS RZ, [RZ] ;  /* 0x00000000fffff984 */ /* 0x000fe20000000800 */
[----:B------:R-:W-:Y:S01]  /*2b20*/  @!PT LDS RZ, [RZ] ;  /* 0x00000000fffff984 */ /* 0x000fe20000000800 */
[----:B------:R-:W-:Y:S01]  /*2b30*/  @!P1 LDGSTS.E.BYPASS.LTC128B.128 [R47+0xd000], desc[UR4][R12.64] ;  /* 0x0d0000000c2f9fae */ /* 0x000fe2000b981a04 */
[----:B------:R-:W-:-:S03]  /*2b40*/  @!P2 IMAD R4, R205, 0xe0, RZ ;  /* 0x000000e0cd04a824 */ /* 0x000fc600078e02ff */
[----:B------:R2:W-:Y:S03]  /*2b50*/  @!P1 LDGSTS.E.BYPASS.LTC128B.128 [R47+0x11000], desc[UR4][R12.64+0x80] ;  /* 0x110000800c2f9fae */ /* 0x0005e6000b981a04 */
[C---:B------:R-:W-:Y:S01]  /*2b60*/  @!P5 LEA R6, P1, R204.reuse, R214, 0x7 ;  /* 0x000000d6cc06d211 */ /* 0x040fe200078238ff */
[----:B------:R-:W-:Y:S03]  /*2b70*/  @P6 STS.128 [R47+0xd800], RZ ;  /* 0x00d800ff2f006388 */ /* 0x000fe60000000c00 */
[----:B------:R-:W-:Y:S01]  /*2b80*/  @!P5 LEA.HI.X R7, R204, R215, R205, 0x7, P1 ;  /* 0x000000d7cc07d211 */ /* 0x000fe200008f3ccd */
[----:B------:R-:W-:Y:S01]  /*2b90*/  @P6 STS.128 [R47+0x11800], RZ ;  /* 0x011800ff2f006388 */ /* 0x000fe20000000c00 */
[----:B------:R-:W-:Y:S01]  /*2ba0*/  ISETP.GT.AND P1, PT, R137, R210, PT ;  /* 0x000000d28900720c */ /* 0x000fe20003f24270 */
[----:B-1----:R-:W-:-:S02]  /*2bb0*/  @!P2 IMAD.MOV.U32 R14, RZ, RZ, R214 ;  /* 0x000000ffff0ea224 */ /* 0x002fc400078e00d6 */
[----:B------:R-:W-:Y:S01]  /*2bc0*/  @!P2 IMAD.MOV.U32 R15, RZ, RZ, R215 ;  /* 0x000000ffff0fa224 */ /* 0x000fe200078e00d7 */
[----:B------:R-:W-:Y:S01]  /*2bd0*/  @!PT LDS RZ, [RZ] ;  /* 0x00000000fffff984 */ /* 0x000fe20000000800 */
[----:B------:R-:W-:Y:S01]  /*2be0*/  @!PT LDS RZ, [RZ] ;  /* 0x00000000fffff984 */ /* 0x000fe20000000800 */
[----:B------:R-:W-:Y:S01]  /*2bf0*/  @!PT LDS RZ, [RZ] ;  /* 0x00000000fffff984 */ /* 0x000fe20000000800 */
[----:B------:R-:W-:Y:S01]  /*2c00*/  @!P6 LDGSTS.E.BYPASS.LTC128B.128 [R47+0xd800], desc[UR4][R10.64] ;  /* 0x0d8000000a2fefae */ /* 0x000fe2000b981a04 */
[----:B------:R-:W-:-:S03]  /*2c10*/  @!P2 IMAD.WIDE.U32 R14, R204, 0xe0, R14 ;  /* 0x000000e0cc0ea825 */ /* 0x000fc600078e000e */
[----:B------:R-:W-:Y:S04]  /*2c20*/  @!P6 LDGSTS.E.BYPASS.LTC128B.128 [R47+0x11800], desc[UR4][R10.64+0x80] ;  /* 0x118000800a2fefae */ /* 0x000fe8000b981a04 */
[----:B------:R-:W-:Y:S01]  /*2c30*/  @P5 STS.128 [R47+0xe000], RZ ;  /* 0x00e000ff2f005388 */ /* 0x000fe20000000c00 */
[----:B------:R-:W-:Y:S01]  /*2c40*/  @!P2 IADD3 R17, PT, PT, R15, R4, RZ ;  /* 0x000000040f11a210 */ /* 0x000fe20007ffe0ff */
[----:B------:R-:W-:Y:S02]  /*2c50*/  @!P3 IMAD.MOV.U32 R4, RZ, RZ, R16 ;  /* 0x000000ffff04b224 */ /* 0x000fe400078e0010 */
[----:B------:R-:W-:Y:S01]  /*2c60*/  @P5 STS.128 [R47+0x12000], RZ ;  /* 0x012000ff2f005388 */ /* 0x000fe20000000c00 */
[----:B------:R-:W-:-:S03]  /*2c70*/  @!P2 IMAD.MOV.U32 R16, RZ, RZ, R14 ;  /* 0x000000ffff10a224 */ /* 0x000fc600078e000e */
        /* <DEDUP_REMOVED lines=23> */
[----:B------:R-:W-:Y:S01]  /*2df0*/  IADD3 R114, PT, PT, R115, R176, RZ ;  /* 0x000000b073727210 */ /* 0x000fe20007ffe0ff */
[----:B------:R-:W-:Y:S02]  /*2e00*/  IMAD.IADD R112, R201, 0x1, R176 ;  /* 0x00000001c9707824 */ /* 0x000fe400078e02b0 */
[----:B------:R-:W-:Y:S01]  /*2e10*/  @!PT LDS RZ, [RZ] ;  /* 0x00000000fffff984 */ /* 0x000fe20000000800 */
[----:B------:R-:W-:Y:S01]  /*2e20*/  @!PT LDS RZ, [RZ] ;  /* 0x00000000fffff984 */ /* 0x000fe20000000800 */
[----:B------:R-:W-:Y:S01]  /*2e30*/  @!PT LDS RZ, [RZ] ;  /* 0x00000000fffff984 */ /* 0x000fe20000000800 */
[----:B------:R-:W-:Y:S04]  /*2e40*/  @!P2 LDGSTS.E.BYPASS.LTC128B.128 [R47+0xf800], desc[UR4][R16.64] ;  /* 0x0f800000102fafae */ /* 0x000fe8000b981a04 */
[----:B------:R3:W-:Y:S01]  /*2e50*/  @!P2 LDGSTS.E.BYPASS.LTC128B.128 [R47+0x13800], desc[UR4][R16.64+0x80] ;  /* 0x13800080102fafae */ /* 0x0007e2000b981a04 */
[----:B------:R-:W-:-:S03]  /*2e60*/  LOP3.LUT P2, RZ, R200, 0x4, RZ, 0xc0, !PT ;  /* 0x00000004c8ff7812 */ /* 0x000fc6000784c0ff */
[----:B------:R-:W-:Y:S01]  /*2e70*/  LDSM.16.M88.4 R88, [R115] ;  /* 0x000000007358783b */ /* 0x000fe20000000200 */
[----:B------:R-:W-:-:S03]  /*2e80*/  SEL R44, R197, 0xffffffc0, !P2 ;  /* 0xffffffc0c52c7807 */ /* 0x000fc60005000000 */
[----:B------:R-:W4:Y:S02]  /*2e90*/  LDSM.16.M88.4 R36, [R201+0x4000] ;  /* 0x00400000c924783b */ /* 0x000f240000000200 */
[--C-:B------:R-:W-:Y:S02]  /*2ea0*/  IMAD.IADD R113, R115, 0x1, R44.reuse ;  /* 0x0000000173717824 */ /* 0x100fe400078e022c */
[----:B------:R-:W3:Y:S01]  /*2eb0*/  LDSM.16.M88.4 R28, [R201+0x4800] ;  /* 0x00480000c91c783b */ /* 0x000ee20000000200 */
[----:B------:R-:W-:-:S03]  /*2ec0*/  IMAD.IADD R220, R201, 0x1, R44 ;  /* 0x00000001c9dc7824 */ /* 0x000fc600078e022c */
[----:B------:R-:W3:Y:S02]  /*2ed0*/  LDSM.16.M88.4 R20, [R201+0x5000] ;  /* 0x00500000c914783b */ /* 0x000ee40000000200 */
[C---:B------:R-:W-:Y:S02]  /*2ee0*/  IADD3 R206, PT, PT, R176.reuse, R220, RZ ;  /* 0x000000dcb0ce7210 */ /* 0x040fe40007ffe0ff */
[----:B--2---:R-:W2:Y:S04]  /*2ef0*/  LDSM.16.M88.4 R12, [R201+0x5800] ;  /* 0x00580000c90c783b */ /* 0x004ea80000000200 */
[----:B-1----:R-:W1:Y:S04]  /*2f00*/  LDSM.16.M88.4 R4, [R201+0x6000] ;  /* 0x00600000c904783b */ /* 0x002e680000000200 */
[----:B------:R-:W1:Y:S04]  /*2f10*/  LDSM.16.M88.4 R104, [R201+0x6800] ;  /* 0x00680000c968783b */ /* 0x000e680000000200 */
[----:B------:R-:W1:Y:S04]  /*2f20*/  LDSM.16.M88.4 R96, [R201+0x7000] ;  /* 0x00700000c960783b */ /* 0x000e680000000200 */
        /* <DEDUP_REMOVED lines=9> */
[C---:B---3--:R-:W-:Y:S03]  /*2fc0*/  HMMA.16816.F32.BF16 R32, R88.reuse, R28, RZ ;  /* 0x0000001c5820723c */ /* 0x048fe600000418ff */
[----:B------:R-:W-:Y:S04]  /*2fd0*/  LDSM.16.M88.4 R80, [R112+0x7000] ;  /* 0x007000007050783b */ /* 0x000fe80000000200 */
[----:B------:R-:W-:Y:S01]  /*2fe0*/  LDSM.16.M88.4 R76, [R112+0x7800] ;  /* 0x00780000704c783b */ /* 0x000fe20000000200 */
[C---:B------:R-:W-:Y:S03]  /*2ff0*/  HMMA.16816.F32.BF16 R24, R88.reuse, R20, RZ ;  /* 0x000000145818723c */ /* 0x040fe600000418ff */
[----:B------:R-:W-:Y:S04]  /*3000*/  LDSM.16.M88.4 R124, [R113+0x2000] ;  /* 0x00200000717c783b */ /* 0x000fe80000000200 */
[----:B------:R-:W-:Y:S01]  /*3010*/  LDSM.16.M88.4 R116, [R220+0xb000] ;  /* 0x00b00000dc74783b */ /* 0x000fe20000000200 */
[C---:B--2---:R-:W-:Y:S03]  /*3020*/  HMMA.16816.F32.BF16 R16, R88.reuse, R12, RZ ;  /* 0x0000000c5810723c */ /* 0x044fe600000418ff */
[----:B------:R-:W-:Y:S04]  /*3030*/  LDSM.16.M88.4 R128, [R220+0xa000] ;  /* 0x00a00000dc80783b */ /* 0x000fe80000000200 */
[----:B------:R-:W-:Y:S01]  /*3040*/  LDSM.16.M88.4 R120, [R220+0xa800] ;  /* 0x00a80000dc78783b */ /* 0x000fe20000000200 */
[C---:B-1----:R-:W-:Y:S03]  /*3050*/  HMMA.16816.F32.BF16 R8, R88.reuse, R4, RZ ;  /* 0x000000045808723c */ /* 0x042fe600000418ff */
        /* <DEDUP_REMOVED lines=17> */
[----:B------:R-:W-:Y:S07]  /*3170*/  LDSM.16.M88.4 R64, [R220+0x4000] ;  /* 0x00400000dc40783b */ /* 0x000fee0000000200 */
[C---:B------:R-:W-:Y:S08]  /*3180*/  HMMA.16816.F32.BF16 R24, R68.reuse, R60, R24 ;  /* 0x0000003c4418723c */ /* 0x040ff00000041818 */
[C---:B-1----:R-:W-:Y:S08]  /*3190*/  HMMA.16816.F32.BF16 R16, R68.reuse, R56, R16 ;  /* 0x000000384410723c */ /* 0x042ff00000041810 */
[C---:B------:R-:W-:Y:S01]  /*31a0*/  HMMA.16816.F32.BF16 R12, R68.reuse, R58, R12 ;  /* 0x0000003a440c723c */ /* 0x040fe2000004180c */
[----:B------:R-:W1:Y:S07]  /*31b0*/  LDSM.16.M88.4 R56, [R220+0x5000] ;  /* 0x00500000dc38783b */ /* 0x000e6e0000000200 */
[C---:B--2---:R-:W-:Y:S08]  /*31c0*/  HMMA.16816.F32.BF16 R8, R68.reuse, R52, R8 ;  /* 0x000000344408723c */ /* 0x044ff00000041808 */
[C---:B------:R-:W-:Y:S01]  /*31d0*/  HMMA.16816.F32.BF16 R4, R68.reuse, R54, R4 ;  /* 0x000000364404723c */ /* 0x040fe20000041804 */
[----:B------:R-:W2:Y:S07]  /*31e0*/  LDSM.16.M88.4 R52, [R220+0x5800] ;  /* 0x00580000dc34783b */ /* 0x000eae0000000200 */
[C---:B------:R-:W-:Y:S01]  /*31f0*/  HMMA.16816.F32.BF16 R20, R68.reuse, R62, R20 ;  /* 0x0000003e4414723c */ /* 0x040fe20000041814 */
[----:B------:R-:W3:Y:S07]  /*3200*/  LDSM.16.M88.4 R60, [R220+0x4800] ;  /* 0x00480000dc3c783b */ /* 0x000eee0000000200 */
[----:B------:R-:W-:Y:S01]  /*3210*/  HMMA.16816.F32.BF16 R108, R68, R84, R108 ;  /* 0x00000054446c723c */ /* 0x000fe2000004186c */
[----:B------:R-:W-:-:S07]  /*3220*/  IMAD.IADD R84, R176, 0x1, R113 ;  /* 0x00000001b0547824 */ /* 0x000fce00078e0271 */
[----:B------:R-:W-:Y:S08]  /*3230*/  HMMA.16816.F32.BF16 R104, R68, R86, R104 ;  /* 0x000000564468723c */ /* 0x000ff00000041868 */
        /* <DEDUP_REMOVED lines=8> */
[----:B------:R-:W-:Y:S04]  /*32c0*/  LDSM.16.M88.4 R68, [R84] ;  /* 0x000000005444783b */ /* 0x000fe80000000200 */
[----:B------:R-:W-:Y:S03]  /*32d0*/  LDSM.16.M88.4 R76, [R220+0x7800] ;  /* 0x00780000dc4c783b */ /* 0x000fe60000000200 */
[C---:B--2---:R-:W-:Y:S01]  /*32e0*/  HMMA.16816.F32.BF16 R16, R72.reuse, R52, R16 ;  /* 0x000000344810723c */ /* 0x044fe20000041810 */
[----:B------:R-:W-:Y:S07]  /*32f0*/  LDSM.16.M88.4 R84, [R84+0x2000] ;  /* 0x002000005454783b */ /* 0x000fee0000000200 */
        /* <DEDUP_REMOVED lines=14> */
[C---:B----4-:R-:W-:Y:S08]  /*33e0*/  HMMA.16816.F32.BF16 R8, R72.reuse, R64, R8 ;  /* 0x000000404808723c */ /* 0x050ff00000041808 */
        /* <DEDUP_REMOVED lines=69> */
[----:B------:R-:W2:Y:S04]  /*3840*/  LDSM.16.M88.4 R72, [R112+0xb800] ;  /* 0x00b800007048783b */ /* 0x000ea80000000200 */
[----:B------:R-:W-:Y:S03]  /*3850*/  LDSM.16.M88.4 R112, [R220+0xb800] ;  /* 0x00b80000dc70783b */ /* 0x000fe60000000200 */
[C---:B----4-:R-:W-:Y:S01]  /*3860*/  HMMA.16816.F32.BF16 R16, R68.reuse, R64, R16 ;  /* 0x000000404410723c */ /* 0x050fe20000041810 */
[----:B------:R-:W-:Y:S07]  /*3870*/  LDSM.16.M88.4 R76, [R206+0x8800] ;  /* 0x00880000ce4c783b */ /* 0x000fee0000000200 */
        /* <DEDUP_REMOVED lines=14> */
[----:B------:R-:W2:Y:S03]  /*3960*/  LDSM.16.M88.4 R68, [R206+0x9800] ;  /* 0x00980000ce44783b */ /* 0x000ea60000000200 */
[C---:B----4-:R-:W-:Y:S08]  /*3970*/  HMMA.16816.F32.BF16 R48, R124.reuse, R64, R48 ;  /* 0x000000407c30723c */ /* 0x050ff00000041830 */
[C---:B------:R-:W-:Y:S01]  /*3980*/  HMMA.16816.F32.BF16 R36, R124.reuse, R66, R36 ;  /* 0x000000427c24723c */ /* 0x040fe20000041824 */
[----:B------:R-:W4:Y:S07]  /*3990*/  LDSM.16.M88.4 R64, [R206+0xa000] ;  /* 0x00a00000ce40783b */ /* 0x000f2e0000000200 */
[C---:B---3--:R-:W-:Y:S08]  /*39a0*/  HMMA.16816.F32.BF16 R32, R124.reuse, R60, R32 ;  /* 0x0000003c7c20723c */ /* 0x048ff00000041820 */
[----:B------:R-:W-:Y:S01]  /*39b0*/  HMMA.16816.F32.BF16 R28, R124, R62, R28 ;  /* 0x0000003e7c1c723c */ /* 0x000fe2000004181c */
[----:B------:R-:W3:Y:S01]  /*39c0*/  LDSM.16.M88.4 R60, [R206+0xa800] ;  /* 0x00a80000ce3c783b */ /* 0x000ee20000000200 */
[----:B------:R-:W-:-:S06]  /*39d0*/  DEPBAR.LE SB0, 0x0 ;  /* 0x000080000000791a */ /* 0x000fcc0000000000 */
[C---:B------:R-:W-:Y:S08]  /*39e0*/  HMMA.16816.F32.BF16 R100, R124.reuse, R116, R100 ;  /* 0x000000747c64723c */ /* 0x040ff00000041864 */
[C---:B------:R-:W-:Y:S08]  /*39f0*/  HMMA.16816.F32.BF16 R92, R124.reuse, R112, R92 ;  /* 0x000000707c5c723c */ /* 0x040ff0000004185c */
[----:B------:R-:W-:Y:S08]  /*3a00*/  HMMA.16816.F32.BF16 R8, R124, R128, R8 ;  /* 0x000000807c08723c */ /* 0x000ff00000041808 */
[----:B-1----:R-:W-:Y:S01]  /*3a10*/  HMMA.16816.F32.BF16 R100, R84, R56, R100 ;  /* 0x000000385464723c */ /* 0x002fe20000041864 */
[----:B------:R-:W-:-:S07]  /*3a20*/  SHF.R.U32.HI R56, RZ, 0x2, R200 ;  /* 0x00000002ff387819 */ /* 0x000fce00000116c8 */
[C---:B------:R-:W-:Y:S08]  /*3a30*/  HMMA.16816.F32.BF16 R4, R124.reuse, R130, R4 ;  /* 0x000000827c04723c */ /* 0x040ff00000041804 */
[C---:B------:R-:W-:Y:S08]  /*3a40*/  HMMA.16816.F32.BF16 R108, R124.reuse, R120, R108 ;  /* 0x000000787c6c723c */ /* 0x040ff0000004186c */
[C---:B------:R-:W-:Y:S08]  /*3a50*/  HMMA.16816.F32.BF16 R104, R124.reuse, R122, R104 ;  /* 0x0000007a7c68723c */ /* 0x040ff00000041868 */
[C---:B------:R-:W-:Y:S08]  /*3a60*/  HMMA.16816.F32.BF16 R96, R124.reuse, R118, R96 ;  /* 0x000000767c60723c */ /* 0x040ff00000041860 */
[----:B------:R-:W-:Y:S08]  /*3a70*/  HMMA.16816.F32.BF16 R88, R124, R114, R88 ;  /* 0x000000727c58723c */ /* 0x000ff00000041858 */
[----:B--2---:R-:W-:Y:S01]  /*3a80*/  HMMA.16816.F32.BF16 R92, R84, R52, R92 ;  /* 0x00000034545c723c */ /* 0x004fe2000004185c */
[----:B------:R-:W-:-:S04]  /*3a90*/  LOP3.LUT R52, R56, 0x7, RZ, 0xc0, !PT ;  /* 0x0000000738347812 */ /* 0x000fc800078ec0ff */
[----:B------:R-:W-:-:S03]  /*3aa0*/  LOP3.LUT R52, R52, 0x1f0, R203, 0xf8, !PT ;  /* 0x000001f034347812 */ /* 0x000fc600078ef8cb */
[----:B------:R-:W-:Y:S02]  /*3ab0*/  HMMA.16816.F32.BF16 R48, R84, R80, R48 ;  /* 0x000000505430723c */ /* 0x000fe40000041830 */
[----:B------:R-:W-:-:S04]  /*3ac0*/  IMAD R52, R217, 0x40, R52 ;  /* 0x00000040d9347824 */ /* 0x000fc800078e0234 */
[C---:B------:R-:W-:Y:S02]  /*3ad0*/  IMAD.IADD R223, R52.reuse, 0x1, R133 ;  /* 0x0000000134df7824 */ /* 0x040fe400078e0285 */
[----:B------:R-:W-:Y:S01]  /*3ae0*/  IMAD.IADD R135, R52, 0x1, R135 ;  /* 0x0000000134877824 */ /* 0x000fe200078e0287 */
[C---:B------:R-:W-:Y:S02]  /*3af0*/  HMMA.16816.F32.BF16 R36, R84.reuse, R82, R36 ;  /* 0x000000525424723c */ /* 0x040fe40000041824 */
[----:B------:R-:W-:Y:S02]  /*3b00*/  VIMNMX R225, PT, PT, RZ, R223, !PT ;  /* 0x000000dfffe17248 */ /* 0x000fe40007fe0100 */
[C-C-:B------:R-:W-:Y:S02]  /*3b10*/  VIADDMNMX R224, R135.reuse, 0x1, R132.reuse, PT ;  /* 0x0000000187e07846 */ /* 0x140fe40003800184 */
[----:B------:R-:W-:Y:S02]  /*3b20*/  VIADDMNMX R222, R135, 0x9, R132, PT ;  /* 0x0000000987de7846 */ /* 0x000fe40003800184 */
[----:B------:R-:W-:Y:S01]  /*3b30*/  HMMA.16816.F32.BF16 R32, R84, R76, R32 ;  /* 0x0000004c5420723c */ /* 0x000fe20000041820 */
[----:B------:R-:W-:-:S07]  /*3b40*/  VIADDMNMX R223, R223, 0x8, RZ, !PT ;  /* 0x00000008dfdf7846 */ /* 0x000fce00078001ff */
[C---:B------:R-:W-:Y:S08]  /*3b50*/  HMMA.16816.F32.BF16 R28, R84.reuse, R78, R28 ;  /* 0x0000004e541c723c */ /* 0x040ff0000004181c */
[C---:B------:R-:W-:Y:S08]  /*3b60*/  HMMA.16816.F32.BF16 R24, R84.reuse, R72, R24 ;  /* 0x000000485418723c */ /* 0x040ff00000041818 */
[C---:B------:R-:W-:Y:S08]  /*3b70*/  HMMA.16816.F32.BF16 R20, R84.reuse, R74, R20 ;  /* 0x0000004a5414723c */ /* 0x040ff00000041814 */
[C---:B------:R-:W-:Y:S08]  /*3b80*/  HMMA.16816.F32.BF16 R16, R84.reuse, R68, R16 ;  /* 0x000000445410723c */ /* 0x040ff00000041810 */
[C---:B------:R-:W-:Y:S08]  /*3b90*/  HMMA.16816.F32.BF16 R12, R84.reuse, R70, R12 ;  /* 0x00000046540c723c */ /* 0x040ff0000004180c */
[C---:B----4-:R-:W-:Y:S08]  /*3ba0*/  HMMA.16816.F32.BF16 R8, R84.reuse, R64, R8 ;  /* 0x000000405408723c */ /* 0x050ff00000041808 */
[C---:B------:R-:W-:Y:S08]  /*3bb0*/  HMMA.16816.F32.BF16 R4, R84.reuse, R66, R4 ;  /* 0x000000425404723c */ /* 0x040ff00000041804 */
[C---:B---3--:R-:W-:Y:S08]  /*3bc0*/  HMMA.16816.F32.BF16 R108, R84.reuse, R60, R108 ;  /* 0x0000003c546c723c */ /* 0x048ff0000004186c */
[C---:B------:R-:W-:Y:S08]  /*3bd0*/  HMMA.16816.F32.BF16 R104, R84.reuse, R62, R104 ;  /* 0x0000003e5468723c */ /* 0x040ff00000041868 */
        /* <DEDUP_REMOVED lines=17> */
.L_x_6979:
        /* <DEDUP_REMOVED lines=39> */
[----:B------:R-:W-:Y:S02]  /*3f60*/  SEL R53, R56, R58, !P5 ;  /* 0x0000003a38357207 */ /* 0x000fe40006800000 */
[----:B------:R-:W3:Y:S01]  /*3f70*/  LD.E.64 R58, desc[UR4][R2.64+0x38] ;  /* 0x00003804023a7980 */ /* 0x000ee2000c101b00 */
[----:B------:R-:W-:-:S04]  /*3f80*/  IMAD.WIDE R56, R52, 0x4, R230 ;  /* 0x0000000434387825 */ /* 0x000fc800078e02e6 */
[C---:B------:R-:W-:Y:S02]  /*3f90*/  IMAD.WIDE R64, R53.reuse, 0x4, R230 ;  /* 0x0000000435407825 */ /* 0x040fe400078e02e6 */
        /* <DEDUP_REMOVED lines=17> */
.L_x_6980:
[----:B------:R-:W-:Y:S05]  /*40b0*/  BSYNC.RECONVERGENT B0 ;  /* 0x0000000000007941 */ /* 0x000fea0003800200 */
.L_x_6978:
        /* <DEDUP_REMOVED lines=37> */
.L_x_6977:
[----:B------:R-:W-:Y:S05]  /*4310*/  BSYNC.RECONVERGENT B1 ;  /* 0x0000000000017941 */ /* 0x000fea0003800200 */
.L_x_6976:
[----:B------:R-:W-:Y:S01]  /*4320*/  IMAD.SHL.U32 R135, R200, 0x2, RZ ;  /* 0x00000002c8877824 */ /* 0x000fe200078e00ff */
[----:B------:R-:W2:Y:S04]  /*4330*/  LD.E R145, desc[UR4][R2.64+0xdc] ;  /* 0x0000dc0402917980 */ /* 0x000ea8000c101900 */
[----:B------:R-:W-:-:S05]  /*4340*/  LOP3.LUT R135, R135, 0x6, RZ, 0xc0, !PT ;  /* 0x0000000687877812 */ /* 0x000fca00078ec0ff */
[----:B------:R-:W-:-:S04]  /*4350*/  IMAD R83, R137, 0x80, R135 ;  /* 0x0000008089537824 */ /* 0x000fc800078e0287 */
[C---:B------:R-:W-:Y:S01]  /*4360*/  VIADD R82, R83.reuse, 0x1 ;  /* 0x0000000153527836 */ /* 0x040fe20000000000 */
[C---:B------:R-:W-:Y:S01]  /*4370*/  ISETP.GE.AND P1, PT, R83.reuse, R225, PT ;  /* 0x000000e15300720c */ /* 0x040fe20003f26270 */
[----:B------:R-:W-:-:S03]  /*4380*/  VIADD R81, R83, 0x8 ;  /* 0x0000000853517836 */ /* 0x000fc60000000000 */
[-C--:B------:R-:W-:Y:S01]  /*4390*/  ISETP.GE.AND P5, PT, R82, R225.reuse, PT ;  /* 0x000000e15200720c */ /* 0x080fe20003fa6270 */
[----:B------:R-:W-:Y:S01]  /*43a0*/  VIADD R80, R83, 0x9 ;  /* 0x0000000953507836 */ /* 0x000fe20000000000 */
[----:B------:R-:W-:Y:S02]  /*43b0*/  FSEL R48, R48, -INF , P1 ;  /* 0xff80000030307808 */ /* 0x000fe40000800000 */
[----:B------:R-:W-:Y:S02]  /*43c0*/  ISETP.GE.AND P1, PT, R82, R224, PT ;  /* 0x000000e05200720c */ /* 0x000fe40003f26270 */
[----:B------:R-:W-:Y:S02]  /*43d0*/  FSEL R49, R49, -INF , P5 ;  /* 0xff80000031317808 */ /* 0x000fe40002800000 */
[----:B------:R-:W-:Y:S02]  /*43e0*/  ISETP.GE.AND P5, PT, R81, R225, PT ;  /* 0x000000e15100720c */ /* 0x000fe40003fa6270 */
[----:B-1----:R-:W-:-:S02]  /*43f0*/  FSEL R63, R49, -INF , !P1 ;  /* 0xff800000313f7808 */ /* 0x002fc40004800000 */
        /* <DEDUP_REMOVED lines=20> */
[C---:B------:R-:W-:Y:S01]  /*4540*/  VIADD R72, R83.reuse, 0x20 ;  /* 0x0000002053487836 */ /* 0x040fe20000000000 */
        /* <DEDUP_REMOVED lines=30> */
[-C--:B------:R-:W-:Y:S02]  /*4730*/  ISETP.GE.AND P5, PT, R64, R225.reuse, PT ;  /* 0x000000e14000720c */ /* 0x080fe40003fa6270 */
[----:B------:R-:W-:Y:S02]  /*4740*/  FSEL R183, R17, -INF , !P1 ;  /* 0xff80000011b77808 */ /* 0x000fe40004800000 */
[----:B------:R-:W-:Y:S01]  /*4750*/  ISETP.GE.AND P1, PT, R62, R225, PT ;  /* 0x000000e13e00720c */ /* 0x000fe20003f26270 */
[----:B------:R-:W-:Y:S01]  /*4760*/  VIADD R58, R83, 0x40 ;  /* 0x00000040533a7836 */ /* 0x000fe20000000000 */
        /* <DEDUP_REMOVED lines=11> */
[----:B------:R-:W-:Y:S01]  /*4820*/  VIADD R54, R83, 0x48 ;  /* 0x0000004853367836 */ /* 0x000fe20000000000 */
        /* <DEDUP_REMOVED lines=61> */
[----:B------:R-:W-:Y:S02]  /*4c00*/  ISETP.GE.AND P5, PT, R8, R224, PT ;  /* 0x000000e00800720c */ /* 0x000fe40003fa6270 */
[----:B------:R-:W-:Y:S01]  /*4c10*/  FSEL R171, R97, -INF , !P6 ;  /* 0xff80000061ab7808 */ /* 0x000fe20007000000 */
[C---:B------:R-:W-:Y:S01]  /*4c20*/  VIADD R74, R83.reuse, 0x71 ;  /* 0x00000071534a7836 */ /* 0x040fe20000000000 */
        /* <DEDUP_REMOVED lines=48> */
[CC--:B------:R-:W-:Y:S02]  /*4f30*/  ISETP.GE.AND P5, PT, R72.reuse, R223.reuse, PT ;  /* 0x000000df4800720c */ /* 0x0c0fe40003fa6270 */
        /* <DEDUP_REMOVED lines=15> */
[CC--:B------:R-:W-:Y:S02]  /*5030*/  ISETP.GE.AND P5, PT, R67.reuse, R223.reuse, PT ;  /* 0x000000df4300720c */ /* 0x0c0fe40003fa6270 */
[----:B------:R-:W-:Y:S02]  /*5040*/  ISETP.GE.AND P4, PT, R66, R223, PT ;  /* 0x000000df4200720c */ /* 0x000fe40003f86270 */
[----:B------:R-:W-:Y:S02]  /*5050*/  FSEL R36, R22, -INF , !P1 ;  /* 0xff80000016247808 */ /* 0x000fe40004800000 */
[----:B------:R-:W-:Y:S02]  /*5060*/  ISETP.GE.AND P1, PT, R67, R222, PT ;  /* 0x000000de4300720c */ /* 0x000fe40003f26270 */
[----:B------:R-:W-:Y:S02]  /*5070*/  FSEL R18, R18, -INF , P5 ;  /* 0xff80000012127808 */ /* 0x000fe40002800000 */
[----:B------:R-:W-:-:S02]  /*5080*/  FSEL R39, R23, -INF , !P6 ;  /* 0xff80000017277808 */ /* 0x000fc40007000000 */
[-C--:B------:R-:W-:Y:S02]  /*5090*/  ISETP.GE.AND P5, PT, R66, R222.reuse, PT ;  /* 0x000000de4200720c */ /* 0x080fe40003fa6270 */
        /* <DEDUP_REMOVED lines=9> */
[----:B------:R-:W-:Y:S02]  /*5130*/  ISETP.GE.AND P5, PT, R58, R223, PT ;  /* 0x000000df3a00720c */ /* 0x000fe40003fa6270 */
[----:B------:R-:W-:-:S02]  /*5140*/  FSEL R251, R14, -INF , !P1 ;  /* 0xff8000000efb7808 */ /* 0x000fc40004800000 */
[-C--:B------:R-:W-:Y:S02]  /*5150*/  ISETP.GE.AND P1, PT, R58, R222.reuse, PT ;  /* 0x000000de3a00720c */ /* 0x080fe40003f26270 */
[----:B------:R-:W-:Y:S02]  /*5160*/  FSEL R10, R10, -INF , P5 ;  /* 0xff8000000a0a7808 */ /* 0x000fe40002800000 */
[----:B------:R-:W-:Y:S02]  /*5170*/  FSEL R148, R15, -INF , !P6 ;  /* 0xff8000000f947808 */ /* 0x000fe40007000000 */
[----:B------:R-:W-:Y:S02]  /*5180*/  ISETP.GE.AND P6, PT, R54, R223, PT ;  /* 0x000000df3600720c */ /* 0x000fe40003fc6270 */
[----:B------:R-:W-:Y:S02]  /*5190*/  FSEL R247, R10, -INF , !P1 ;  /* 0xff8000000af77808 */ /* 0x000fe40004800000 */
[----:B------:R-:W-:-:S02]  /*51a0*/  ISETP.GE.AND P1, PT, R54, R222, PT ;  /* 0x000000de3600720c */ /* 0x000fc40003f26270 */
[----:B------:R-:W-:-:S04]  /*51b0*/  FSEL R6, R6, -INF , P6 ;  /* 0xff80000006067808 */ /* 0x000fc80003000000 */
[----:B------:R-:W-:Y:S02]  /*51c0*/  FSEL R245, R6, -INF , !P1 ;  /* 0xff80000006f57808 */ /* 0x000fe40004800000 */
[----:B------:R-:W-:-:S04]  /*51d0*/  FMNMX3.FTZ R6, R52, R63, R65, !PT ;  /* 0x0000003f34067276 */ /* 0x000fc80007810041 */
[----:B------:R-:W-:-:S04]  /*51e0*/  FMNMX3.FTZ R6, R6, R59, R57, !PT ;  /* 0x0000003b06067276 */ /* 0x000fc80007810039 */
[----:B------:R-:W-:Y:S02]  /*51f0*/  FMNMX3.FTZ R6, R6, R33, R29, !PT ;  /* 0x0000002106067276 */ /* 0x000fe4000781001d */
[----:B------:R-:W-:Y:S02]  /*5200*/  ISETP.GE.AND P4, PT, R56, R223, PT ;  /* 0x000000df3800720c */ /* 0x000fe40003f86270 */
[----:B------:R-:W-:Y:S02]  /*5210*/  FMNMX3.FTZ R10, R6, R55, R49, !PT ;  /* 0x00000037060a7276 */ /* 0x000fe40007810031 */
[----:B------:R-:W-:Y:S02]  /*5220*/  FMNMX3.FTZ R6, R4, R25, R5, !PT ;  /* 0x0000001904067276 */ /* 0x000fe40007810005 */
[----:B------:R-:W-:Y:S02]  /*5230*/  FSEL R11, R11, -INF , P4 ;  /* 0xff8000000b0b7808 */ /* 0x000fe40002000000 */
[----:B------:R-:W-:-:S02]  /*5240*/  ISETP.GE.AND P4, PT, R60, R223, PT ;  /* 0x000000df3c00720c */ /* 0x000fc40003f86270 */
[----:B------:R-:W-:Y:S02]  /*5250*/  FMNMX3.FTZ R6, R6, R21, R9, !PT ;  /* 0x0000001506067276 */ /* 0x000fe40007810009 */
[----:B------:R-:W-:Y:S02]  /*5260*/  ISETP.GE.AND P6, PT, R60, R222, PT ;  /* 0x000000de3c00720c */ /* 0x000fe40003fc6270 */
[----:B------:R-:W-:Y:S02]  /*5270*/  FSEL R7, R7, -INF , P4 ;  /* 0xff80000007077808 */ /* 0x000fe40002000000 */
[----:B------:R-:W-:Y:S02]  /*5280*/  FMNMX3.FTZ R6, R6, R61, R13, !PT ;  /* 0x0000003d06067276 */ /* 0x000fe4000781000d */
[----:B------:R-:W-:Y:S02]  /*5290*/  FSEL R243, R7, -INF , !P6 ;  /* 0xff80000007f37808 */ /* 0x000fe40007000000 */
[----:B------:R-:W-:-:S02]  /*52a0*/  FMNMX3.FTZ R10, R10, R47, R53, !PT ;  /* 0x0000002f0a0a7276 */ /* 0x000fc40007810035 */
[----:B------:R-:W-:Y:S02]  /*52b0*/  FMNMX3.FTZ R7, R6, R17, R38, !PT ;  /* 0x0000001106077276 */ /* 0x000fe40007810026 */
[----:B------:R-:W-:Y:S02]  /*52c0*/  ISETP.GE.AND P5, PT, R56, R222, PT ;  /* 0x000000de3800720c */ /* 0x000fe40003fa6270 */
[----:B------:R-:W-:Y:S02]  /*52d0*/  FMNMX3.FTZ R10, R10, R37, R185, !PT ;  /* 0x000000250a0a7276 */ /* 0x000fe400078100b9 */
[----:B------:R-:W-:Y:S02]  /*52e0*/  FMNMX3.FTZ R7, R7, R48, R36, !PT ;  /* 0x0000003007077276 */ /* 0x000fe40007810024 */
[----:B------:R-:W-:Y:S02]  /*52f0*/  FSEL R249, R11, -INF , !P5 ;  /* 0xff8000000bf97808 */ /* 0x000fe40006800000 */
[----:B------:R-:W-:-:S02]  /*5300*/  ISETP.GE.AND P5, PT, R32, R223, PT ;  /* 0x000000df2000720c */ /* 0x000fc40003fa6270 */
[----:B------:R-:W-:Y:S02]  /*5310*/  ISETP.GE.AND P4, PT, R28, R223, PT ;  /* 0x000000df1c00720c */ /* 0x000fe40003f86270 */
[----:B------:R-:W-:Y:S02]  /*5320*/  FMNMX3.FTZ R10, R10, R183, R181, !PT ;  /* 0x000000b70a0a7276 */ /* 0x000fe400078100b5 */
[----:B------:R-:W-:Y:S02]  /*5330*/  FMNMX3.FTZ R7, R7, R39, R146, !PT ;  /* 0x0000002707077276 */ /* 0x000fe40007810092 */
[----:B------:R-:W-:Y:S02]  /*5340*/  ISETP.GE.AND P1, PT, R32, R222, PT ;  /* 0x000000de2000720c */ /* 0x000fe40003f26270 */
[----:B------:R-:W-:Y:S02]  /*5350*/  FSEL R110, R110, -INF , P5 ;  /* 0xff8000006e6e7808 */ /* 0x000fe40002800000 */
[----:B------:R-:W-:-:S02]  /*5360*/  FSEL R111, R111, -INF , P4 ;  /* 0xff8000006f6f7808 */ /* 0x000fc40002000000 */
[----:B------:R-:W-:Y:S02]  /*5370*/  FMNMX3.FTZ R10, R10, R179, R239, !PT ;  /* 0x000000b30a0a7276 */ /* 0x000fe400078100ef */
[-C--:B------:R-:W-:Y:S02]  /*5380*/  ISETP.GE.AND P6, PT, R24, R223.reuse, PT ;  /* 0x000000df1800720c */ /* 0x080fe40003fc6270 */
[----:B------:R-:W-:Y:S02]  /*5390*/  ISETP.GE.AND P4, PT, R20, R223, PT ;  /* 0x000000df1400720c */ /* 0x000fe40003f86270 */
[----:B------:R-:W-:Y:S02]  /*53a0*/  FMNMX3.FTZ R7, R7, R150, R251, !PT ;  /* 0x0000009607077276 */ /* 0x000fe400078100fb */
[----:B------:R-:W-:Y:S02]  /*53b0*/  FSEL R193, R110, -INF , !P1 ;  /* 0xff8000006ec17808 */ /* 0x000fe40004800000 */
[----:B------:R-:W-:-:S02]  /*53c0*/  FMNMX3.FTZ R10, R10, R221, R241, !PT ;  /* 0x000000dd0a0a7276 */ /* 0x000fc400078100f1 */
[-C--:B------:R-:W-:Y:S02]  /*53d0*/  ISETP.GE.AND P5, PT, R28, R222.reuse, PT ;  /* 0x000000de1c00720c */ /* 0x080fe40003fa6270 */
        /* <DEDUP_REMOVED lines=31> */
[----:B------:R-:W-:Y:S02]  /*55d0*/  ISETP.GE.AND P1, PT, R74, R223, PT ;  /* 0x000000df4a00720c */ /* 0x000fe40003f26270 */
        /* <DEDUP_REMOVED lines=9> */
[-C--:B------:R-:W-:Y:S02]  /*5670*/  ISETP.GE.AND P5, PT, R76, R222.reuse, PT ;  /* 0x000000de4c00720c */ /* 0x080fe40003fa6270 */
[C---:B------:R-:W-:Y:S02]  /*5680*/  ISETP.GE.AND P1, PT, R79.reuse, R223, PT ;  /* 0x000000df4f00720c */ /* 0x040fe40003f26270 */
        /* <DEDUP_REMOVED lines=38> */
[-CC-:B------:R-:W-:Y:S01]  /*58f0*/  FFMA.FTZ R67, R65, R145.reuse, -R142.reuse ;  /* 0x0000009141437223 */ /* 0x180fe2000001088e */
[----:B------:R-:W2:Y:S01]  /*5900*/  LDSM.16.MT88.4 R116, [R140+0xc000] ;  /* 0x00c000008c74783b */ /* 0x000ea20000004200 */
[----:B------:R-:W-:-:S02]  /*5910*/  FFMA.FTZ R143, R52, R145, -R142 ;  /* 0x00000091348f7223 */ /* 0x000fc4000001088e */
[-CC-:B------:R-:W-:Y:S01]  /*5920*/  FFMA.FTZ R141, R4, R145.reuse, -R138.reuse ;  /* 0x00000091048d7223 */ /* 0x180fe2000001088a */
[----:B------:R-:W3:Y:S01]  /*5930*/  LDSM.16.MT88.4 R84, [R140+0x10000] ;  /* 0x010000008c54783b */ /* 0x000ee20000004200 */
[-C--:B------:R-:W-:Y:S01]  /*5940*/  FFMA.FTZ R65, R5, R145.reuse, -R138 ;  /* 0x0000009105417223 */ /* 0x080fe2000001088a */
[-CC-:B------:R-:W-:Y:S01]  /*5950*/  FFMA.FTZ R136, R63, R145.reuse, -R142.reuse ;  /* 0x000000913f887223 */ /* 0x180fe2000001088e */
[-C--:B------:R-:W-:Y:S01]  /*5960*/  FFMA.FTZ R66, R59, R145.reuse, -R142 ;  /* 0x000000913b427223 */ /* 0x080fe2000001088e */
[----:B------:R-:W4:Y:S01]  /*5970*/  LDSM.16.MT88.4 R4, [R45+0x4000] ;  /* 0x004000002d04783b */ /* 0x000f220000004200 */
[-CC-:B------:R-:W-:Y:S01]  /*5980*/  FFMA.FTZ R132, R25, R145.reuse, -R138.reuse ;  /* 0x0000009119847223 */ /* 0x180fe2000001088a */
[-CC-:B------:R-:W-:Y:S01]  /*5990*/  FFMA.FTZ R64, R21, R145.reuse, -R138.reuse ;  /* 0x0000009115407223 */ /* 0x180fe2000001088a */
[----:B------:R-:W-:Y:S01]  /*59a0*/  MUFU.EX2 R143, R143 ;  /* 0x0000008f008f7308 */ /* 0x000fe20000000800 */
[----:B------:R-:W-:-:S03]  /*59b0*/  FFMA.FTZ R50, R9, R145, -R138 ;  /* 0x0000009109327223 */ /* 0x000fc6000001088a */
[----:B------:R-:W5:Y:S01]  /*59c0*/  MUFU.EX2 R136, R136 ;  /* 0x0000008800887308 */ /* 0x000f620000000800 */
[----:B------:R-:W4:Y:S03]  /*59d0*/  LDSM.16.MT88.4 R8, [R45+0x800] ;  /* 0x000800002d08783b */ /* 0x000f260000004200 */
[----:B------:R-:W-:Y:S04]  /*59e0*/  MUFU.EX2 R67, R67 ;  /* 0x0000004300437308 */ /* 0x000fe80000000800 */
[----:B------:R-:W-:Y:S04]  /*59f0*/  MUFU.EX2 R141, R141 ;  /* 0x0000008d008d7308 */ /* 0x000fe80000000800 */
[----:B------:R-:W-:Y:S01]  /*5a00*/  MUFU.EX2 R65, R65 ;  /* 0x0000004100417308 */ /* 0x000fe20000000800 */
[-CC-:B------:R-:W-:Y:S01]  /*5a10*/  FFMA.FTZ R63, R57, R145.reuse, -R142.reuse ;  /* 0x00000091393f7223 */ /* 0x180fe2000001088e */
[-CC-:B------:R-:W-:Y:S01]  /*5a20*/  FFMA.FTZ R62, R33, R145.reuse, -R142.reuse ;  /* 0x00000091213e7223 */ /* 0x180fe2000001088e */
[-CC-:B------:R-:W-:Y:S01]  /*5a30*/  FFMA.FTZ R59, R29, R145.reuse, -R142.reuse ;  /* 0x000000911d3b7223 */ /* 0x180fe2000001088e */
[----:B------:R-:W1:Y:S01]  /*5a40*/  MUFU.EX2 R66, R66 ;  /* 0x0000004200427308 */ /* 0x000e620000000800 */
[-C--:B------:R-:W-:Y:S01]  /*5a50*/  FFMA.FTZ R58, R55, R145.reuse, -R142 ;  /* 0x00000091373a7223 */ /* 0x080fe2000001088e */
[-CC-:B------:R-:W-:Y:S01]  /*5a60*/  FFMA.FTZ R60, R61, R145.reuse, -R138.reuse ;  /* 0x000000913d3c7223 */ /* 0x180fe2000001088a */
[--C-:B------:R-:W-:Y:S01]  /*5a70*/  FFMA.FTZ R56, R17, R145, -R138.reuse ;  /* 0x0000009111387223 */ /* 0x100fe2000001088a */
[----:B------:R-:W2:Y:S01]  /*5a80*/  MUFU.EX2 R132, R132 ;  /* 0x0000008400847308 */ /* 0x000ea20000000800 */
[----:B------:R-:W-:Y:S03]  /*5a90*/  LDSM.16.MT88.4 R24, [R139+0xc800] ;  /* 0x00c800008b18783b */ /* 0x000fe60000004200 */
[----:B------:R-:W3:Y:S01]  /*5aa0*/  MUFU.EX2 R64, R64 ;  /* 0x0000004000407308 */ /* 0x000ee20000000800 */
[----:B-----5:R-:W-:Y:S01]  /*5ab0*/  F2FP.BF16.F32.PACK_AB R68, R136, R143 ;  /* 0x0000008f8844723e */ /* 0x020fe200000010ff */
[----:B------:R-:W-:Y:S01]  /*5ac0*/  FFMA.FTZ R57, R13, R145, -R138 ;  /* 0x000000910d397223 */ /* 0x000fe2000001088a */
[----:B------:R-:W-:Y:S01]  /*5ad0*/  LDSM.16.MT88.4 R32, [R140+0xc800] ;  /* 0x00c800008c20783b */ /* 0x000fe20000004200 */
[----:B-1----:R-:W-:Y:S01]  /*5ae0*/  F2FP.BF16.F32.PACK_AB R70, R66, R67 ;  /* 0x000000434246723e */ /* 0x002fe200000010ff */
[----:B------:R-:W-:Y:S02]  /*5af0*/  MUFU.EX2 R63, R63 ;  /* 0x0000003f003f7308 */ /* 0x000fe40000000800 */
[----:B------:R-:W1:Y:S01]  /*5b00*/  LDSM.16.MT88.4 R12, [R51+0x4800] ;  /* 0x00480000330c783b */ /* 0x000e620000004200 */
[----:B--2---:R-:W-:Y:S01]  /*5b10*/  F2FP.BF16.F32.PACK_AB R69, R132, R141 ;  /* 0x0000008d8445723e */ /* 0x004fe200000010ff */
[----:B------:R-:W2:Y:S02]  /*5b20*/  MUFU.EX2 R62, R62 ;  /* 0x0000003e003e7308 */ /* 0x000ea40000000800 */
[----:B------:R-:W-:Y:S01]  /*5b30*/  LDSM.16.MT88.4 R16, [R139+0x10800] ;  /* 0x010800008b10783b */ /* 0x000fe20000004200 */
[----:B---3--:R-:W-:Y:S01]  /*5b40*/  F2FP.BF16.F32.PACK_AB R71, R64, R65 ;  /* 0x000000414047723e */ /* 0x008fe200000010ff */
[----:B------:R-:W-:Y:S02]  /*5b50*/  MUFU.EX2 R59, R59 ;  /* 0x0000003b003b7308 */ /* 0x000fe40000000800 */
[----:B------:R-:W-:Y:S02]  /*5b60*/  LDSM.16.MT88.4 R28, [R140+0x10800] ;  /* 0x010800008c1c783b */ /* 0x000fe40000004200 */
[----:B------:R-:W-:Y:S02]  /*5b70*/  MUFU.EX2 R58, R58 ;  /* 0x0000003a003a7308 */ /* 0x000fe40000000800 */
[----:B------:R-:W-:Y:S01]  /*5b80*/  LDSM.16.MT88.4 R20, [R51+0x800] ;  /* 0x000800003314783b */ /* 0x000fe20000004200 */
[C---:B------:R-:W-:Y:S01]  /*5b90*/  HMMA.16816.F32.BF16 R104, R68.reuse, R100, RZ ;  /* 0x000000644468723c */ /* 0x040fe200000418ff */
[----:B------:R-:W-:Y:S04]  /*5ba0*/  MUFU.EX2 R61, R50 ;  /* 0x00000032003d7308 */ /* 0x000fe80000000800 */
[----:B------:R-:W3:Y:S03]  /*5bb0*/  MUFU.EX2 R60, R60 ;  /* 0x0000003c003c7308 */ /* 0x000ee60000000800 */
[C---:B------:R-:W-:Y:S01]  /*5bc0*/  HMMA.16816.F32.BF16 R100, R68.reuse, R102, RZ ;  /* 0x000000664464723c */ /* 0x040fe200000418ff */
[----:B------:R-:W-:Y:S04]  /*5bd0*/  MUFU.EX2 R57, R57 ;  /* 0x0000003900397308 */ /* 0x000fe80000000800 */
[----:B------:R-:W5:Y:S03]  /*5be0*/  MUFU.EX2 R56, R56 ;  /* 0x0000003800387308 */ /* 0x000f660000000800 */
        /* <DEDUP_REMOVED lines=196> */
[----:B------:R-:W1:Y:S07]  /*6830*/  LDSM.16.MT88.4 R8, [R45+0x6800] ;  /* 0x006800002d08783b */ /* 0x000e6e0000004200 */
[C---:B--2---:R-:W-:Y:S08]  /*6840*/  HMMA.16816.F32.BF16 R112, R4.reuse, R20, R112 ;  /* 0x000000140470723c */ /* 0x044ff00000041870 */
        /* <DEDUP_REMOVED lines=174> */
[----:B------:R-:W-:Y:S02]  /*7330*/  IABS R5, R41 ;  /* 0x0000002900057213 */ /* 0x000fe40000000000 */
[----:B------:R-:W-:Y:S02]  /*7340*/  IABS R8, R7 ;  /* 0x0000000700087213 */ /* 0x000fe40000000000 */
[-C--:B--2---:R-:W-:Y:S02]  /*7350*/  IABS R4, R6.reuse ;  /* 0x0000000600047213 */ /* 0x084fe40000000000 */
[-C--:B------:R-:W-:Y:S02]  /*7360*/  LOP3.LUT R7, R7, R6.reuse, RZ, 0x3c, !PT ;  /* 0x0000000607077212 */ /* 0x080fe400078e3cff */
[----:B------:R-:W1:Y:S01]  /*7370*/  I2F.RP R13, R4 ;  /* 0x00000004000d7306 */ /* 0x000e620000209400 */
[----:B------:R-:W-:-:S07]  /*7380*/  LOP3.LUT R41, R41, R6, RZ, 0x3c, !PT ;  /* 0x0000000629297212 */ /* 0x000fce00078e3cff */
[----:B-1----:R-:W1:Y:S02]  /*7390*/  MUFU.RCP R10, R13 ;  /* 0x0000000d000a7308 */ /* 0x002e640000001000 */
[----:B-1----:R-:W-:-:S06]  /*73a0*/  VIADD R10, R10, 0xffffffe ;  /* 0x0ffffffe0a0a7836 */ /* 0x002fcc0000000000 */
[----:B------:R-:W1:Y:S02]  /*73b0*/  F2I.FTZ.U32.TRUNC.NTZ R11, R10 ;  /* 0x0000000a000b7305 */ /* 0x000e64000021f000 */
[----:B-1----:R-:W-:Y:S02]  /*73c0*/  IMAD.MOV R9, RZ, RZ, -R11 ;  /* 0x000000ffff097224 */ /* 0x002fe400078e0a0b */
[----:B------:R-:W-:Y:S02]  /*73d0*/  IMAD.MOV.U32 R10, RZ, RZ, RZ ;  /* 0x000000ffff0a7224 */ /* 0x000fe400078e00ff */
[----:B------:R-:W-:Y:S01]  /*73e0*/  IMAD R12, R9, R4, RZ ;  /* 0x00000004090c7224 */ /* 0x000fe200078e02ff */
[----:B------:R-:W-:-:S03]  /*73f0*/  IABS R9, R6 ;  /* 0x0000000600097213 */ /* 0x000fc60000000000 */
[----:B------:R-:W-:-:S04]  /*7400*/  IMAD.HI.U32 R12, R11, R12, R10 ;  /* 0x0000000c0b0c7227 */ /* 0x000fc800078e000a */
[----:B------:R-:W-:Y:S02]  /*7410*/  IMAD.MOV R9, RZ, RZ, -R9 ;  /* 0x000000ffff097224 */ /* 0x000fe400078e0a09 */
        /* <DEDUP_REMOVED lines=44> */
.L_x_6984:
        /* <DEDUP_REMOVED lines=8> */
.L_x_6985:
[----:B------:R-:W-:Y:S05]  /*7760*/  BSYNC.RECONVERGENT B0 ;  /* 0x0000000000007941 */ /* 0x000fea0003800200 */
.L_x_6983:
[----:B------:R-:W1:Y:S01]  /*7770*/  S2UR UR6, SR_CgaCtaId ;  /* 0x00000000000679c3 */ /* 0x000e620000008800 */
[C---:B------:R-:W-:Y:S01]  /*7780*/  IMAD.SHL.U32 R7, R204.reuse, 0x20, RZ ;  /* 0x00000020cc077824 */ /* 0x040fe200078e00ff */
[----:B------:R-:W-:Y:S01]  /*7790*/  SHF.L.U64.HI R4, R204, 0x5, R205 ;  /* 0x00000005cc047819 */ /* 0x000fe200000102cd */
[----:B------:R-:W-:Y:S01]  /*77a0*/  IMAD.SHL.U32 R196, R200, 0x8, RZ ;  /* 0x00000008c8c47824 */ /* 0x000fe200078e00ff */
[----:B------:R-:W-:Y:S01]  /*77b0*/  UMOV UR7, 0x400 ;  /* 0x0000040000077882 */ /* 0x000fe20000000000 */
[----:B------:R-:W-:Y:S01]  /*77c0*/  LOP3.LUT R43, R43, 0x1c0, R46, 0xf8, !PT ;  /* 0x000001c02b2b7812 */ /* 0x000fe200078ef82e */
[----:B------:R-:W-:Y:S01]  /*77d0*/  IMAD.IADD R188, R201, 0x1, R176 ;  /* 0x00000001c9bc7824 */ /* 0x000fe200078e02b0 */
[----:B------:R-:W-:Y:S01]  /*77e0*/  IADD3 R10, P1, PT, R7, R214, RZ ;  /* 0x000000d6070a7210 */ /* 0x000fe20007f3e0ff */
[----:B------:R-:W-:Y:S01]  /*77f0*/  BSSY.RECONVERGENT B1, `(.L_x_6986) ;  /* 0x000016b000017945 */ /* 0x000fe20003800200 */
[C---:B------:R-:W-:Y:S02]  /*7800*/  LOP3.LUT R9, R196.reuse, 0x1c0, RZ, 0xc0, !PT ;  /* 0x000001c0c4097812 */ /* 0x040fe400078ec0ff */
[----:B------:R-:W-:Y:S01]  /*7810*/  LOP3.LUT R5, R196, 0x38, RZ, 0xc0, !PT ;  /* 0x00000038c4057812 */ /* 0x000fe200078ec0ff */
[----:B------:R-:W-:Y:S01]  /*7820*/  IMAD.X R11, R4, 0x1, R215, P1 ;  /* 0x00000001040b7824 */ /* 0x000fe200008e06d7 */
[----:B------:R-:W-:-:S02]  /*7830*/  IADD3 R12, P1, PT, R10, R7, RZ ;  /* 0x000000070a0c7210 */ /* 0x000fc40007f3e0ff */
[----:B------:R-:W-:Y:S02]  /*7840*/  LOP3.LUT R6, R196, 0x1e00, RZ, 0xc0, !PT ;  /* 0x00001e00c4067812 */ /* 0x000fe400078ec0ff */
[----:B------:R-:W-:Y:S01]  /*7850*/  LOP3.LUT R8, R9, 0x38, R200, 0xf8, !PT ;  /* 0x0000003809087812 */ /* 0x000fe200078ef8c8 */
[----:B------:R-:W-:Y:S01]  /*7860*/  IMAD.X R13, R11, 0x1, R4, P1 ;  /* 0x000000010b0d7824 */ /* 0x000fe200008e0604 */
[--C-:B------:R-:W-:Y:S02]  /*7870*/  LOP3.LUT R43, R40, R43, R5.reuse, 0xf6, !PT ;  /* 0x0000002b282b7212 */ /* 0x100fe400078ef605 */
[----:B------:R-:W-:Y:S02]  /*7880*/  LOP3.LUT R6, R6, R8, R5, 0xf6, !PT ;  /* 0x0000000806067212 */ /* 0x000fe400078ef605 */
[----:B------:R-:W-:Y:S01]  /*7890*/  IADD3 R8, P1, PT, R12, R7, RZ ;  /* 0x000000070c087210 */ /* 0x000fe20007f3e0ff */
[----:B-1----:R-:W-:-:S04]  /*78a0*/  ULEA UR6, UR6, UR7, 0x18 ;  /* 0x0000000706067291 */ /* 0x002fc8000f8ec0ff */
[--C-:B------:R-:W-:Y:S01]  /*78b0*/  IMAD.X R9, R13, 0x1, R4.reuse, P1 ;  /* 0x000000010d097824 */ /* 0x100fe200008e0604 */
[-C--:B------:R-:W-:Y:S02]  /*78c0*/  IADD3 R18, P1, PT, R8, R7.reuse, RZ ;  /* 0x0000000708127210 */ /* 0x080fe40007f3e0ff */
[----:B------:R-:W-:Y:S02]  /*78d0*/  LEA R132, R6, UR6, 0x1 ;  /* 0x0000000606847c11 */ /* 0x000fe4000f8e08ff */
[----:B------:R-:W-:Y:S01]  /*78e0*/  LEA R177, R43, UR6, 0x1 ;  /* 0x000000062bb17c11 */ /* 0x000fe2000f8e08ff */
[--C-:B------:R-:W-:Y:S01]  /*78f0*/  IMAD.X R19, R9, 0x1, R4.reuse, P1 ;  /* 0x0000000109137824 */ /* 0x100fe200008e0604 */
[-C--:B------:R-:W-:Y:S01]  /*7900*/  IADD3 R16, P1, PT, R18, R7.reuse, RZ ;  /* 0x0000000712107210 */ /* 0x080fe20007f3e0ff */
[----:B------:R-:W-:Y:S01]  /*7910*/  @!PT LDS RZ, [RZ] ;  /* 0x00000000fffff984 */ /* 0x000fe20000000800 */
[----:B------:R-:W-:Y:S01]  /*7920*/  @!PT LDS RZ, [RZ] ;  /* 0x00000000fffff984 */ /* 0x000fe20000000800 */
[----:B------:R-:W-:Y:S01]  /*7930*/  @!PT LDS RZ, [RZ] ;  /* 0x00000000fffff984 */ /* 0x000fe20000000800 */
[----:B------:R-:W-:Y:S02]  /*7940*/  LDGSTS.E.BYPASS.LTC128B.128 [R132+0xc000], desc[UR4][R214.64] ;  /* 0x0c000000d6847fae */ /* 0x000fe4000b981a04 */
[----:B------:R-:W-:Y:S01]  /*7950*/  IMAD.IADD R189, R176, 0x1, R177 ;  /* 0x00000001b0bd7824 */ /* 0x000fe200078e02b1 */
[----:B------:R-:W-:Y:S01]  /*7960*/  IADD3 R24, P4, PT, R16, R7, RZ ;  /* 0x0000000710187210 */ /* 0x000fe20007f9e0ff */
[----:B------:R-:W-:Y:S01]  /*7970*/  LDGSTS.E.BYPASS.LTC128B.128 [R132+0x10000], desc[UR4][R214.64+0x80] ;  /* 0x10000080d6847fae */ /* 0x000fe2000b981a04 */
[----:B------:R-:W-:-:S02]  /*7980*/  IMAD.X R17, R19, 0x1, R4, P1 ;  /* 0x0000000113117824 */ /* 0x000fc400008e0604 */
[----:B------:R-:W-:Y:S01]  /*7990*/  IADD3 R26, P1, PT, R24, R7, RZ ;  /* 0x00000007181a7210 */ /* 0x000fe20007f3e0ff */
[----:B------:R-:W-:Y:S01]  /*79a0*/  LDGSTS.E.BYPASS.LTC128B.128 [R132+0xc800], desc[UR4][R10.64] ;  /* 0x0c8000000a847fae */ /* 0x000fe2000b981a04 */
[--C-:B------:R-:W-:Y:S02]  /*79b0*/  IMAD.X R25, R17, 0x1, R4.reuse, P4 ;  /* 0x0000000111197824 */ /* 0x100fe400020e0604 */
[----:B------:R-:W-:Y:S01]  /*79c0*/  IMAD.IADD R193, R44, 0x1, R177 ;  /* 0x000000012cc17824 */ /* 0x000fe200078e02b1 */
[----:B------:R-:W-:Y:S01]  /*79d0*/  LDGSTS.E.BYPASS.LTC128B.128 [R132+0x10800], desc[UR4][R10.64+0x80] ;  /* 0x108000800a847fae */ /* 0x000fe2000b981a04 */
[----:B------:R-:W-:Y:S02]  /*79e0*/  IMAD.X R27, R25, 0x1, R4, P1 ;  /* 0x00000001191b7824 */ /* 0x000fe400008e0604 */
[----:B------:R-:W-:Y:S01]  /*79f0*/  IMAD.IADD R202, R176, 0x1, R193 ;  /* 0x00000001b0ca7824 */ /* 0x000fe200078e02c1 */
        /* <DEDUP_REMOVED lines=13> */
[----:B------:R-:W2:Y:S04]  /*7ad0*/  LDSM.16.M88.4 R20, [R201+0x4000] ;  /* 0x00400000c914783b */ /* 0x000ea80000000200 */
[----:B-1----:R-:W1:Y:S04]  /*7ae0*/  LDSM.16.M88.4 R12, [R201+0x4800] ;  /* 0x00480000c90c783b */ /* 0x002e680000000200 */
[----:B------:R-:W3:Y:S04]  /*7af0*/  LDSM.16.M88.4 R4, [R201+0x5000] ;  /* 0x00500000c904783b */ /* 0x000ee80000000200 */
[----:B------:R-:W4:Y:S04]  /*7b00*/  LDSM.16.M88.4 R164, [R201+0x5800] ;  /* 0x00580000c9a4783b */ /* 0x000f280000000200 */
[----:B------:R-:W5:Y:S04]  /*7b10*/  LDSM.16.M88.4 R156, [R201+0x6000] ;  /* 0x00600000c99c783b */ /* 0x000f680000000200 */
[----:B------:R-:W5:Y:S04]  /*7b20*/  LDSM.16.M88.4 R148, [R201+0x6800] ;  /* 0x00680000c994783b */ /* 0x000f680000000200 */
[----:B------:R-:W5:Y:S04]  /*7b30*/  LDSM.16.M88.4 R140, [R201+0x7000] ;  /* 0x00700000c98c783b */ /* 0x000f680000000200 */
[----:B------:R-:W5:Y:S04]  /*7b40*/  LDSM.16.M88.4 R32, [R201+0x7800] ;  /* 0x00780000c920783b */ /* 0x000f680000000200 */
        /* <DEDUP_REMOVED lines=15> */
[----:B------:R-:W-:Y:S04]  /*7c40*/  LDSM.16.M88.4 R184, [R201+0xb000] ;  /* 0x00b00000c9b8783b */ /* 0x000fe80000000200 */
[----:B------:R-:W-:Y:S01]  /*7c50*/  LDSM.16.M88.4 R180, [R201+0xb800] ;  /* 0x00b80000c9b4783b */ /* 0x000fe20000000200 */
[C---:B-----5:R-:W-:Y:S03]  /*7c60*/  HMMA.16816.F32.BF16 R160, R64.reuse, R156, RZ ;  /* 0x0000009c40a0723c */ /* 0x060fe600000418ff */
        /* <DEDUP_REMOVED lines=62> */
[----:B------:R-:W-:Y:S03]  /*8050*/  LDSM.16.M88.4 R52, [R201+0x9000] ;  /* 0x00900000c934783b */ /* 0x000fe60000000200 */
        /* <DEDUP_REMOVED lines=33> */
[----:B------:R-:W-:Y:S07]  /*8270*/  LDSM.16.M88.4 R52, [R188+0xa800] ;  /* 0x00a80000bc34783b */ /* 0x000fee0000000200 */
        /* <DEDUP_REMOVED lines=64> */
[----:B--2---:R-:W-:Y:S01]  /*8680*/  HMMA.16816.F32.BF16 R32, R60, R28, R136 ;  /* 0x0000001c3c20723c */ /* 0x004fe20000041888 */
        /* <DEDUP_REMOVED lines=21> */
[C---:B------:R-:W-:Y:S02]  /*87e0*/  VIADD R29, R38.reuse, 0xffffff00 ;  /* 0xffffff00261d7836 */ /* 0x040fe40000000000 */
[----:B------:R-:W-:-:S03]  /*87f0*/  VIADD R38, R38, 0xfffffe80 ;  /* 0xfffffe8026267836 */ /* 0x000fc60000000000 */
[----:B------:R-:W-:Y:S02]  /*8800*/  IABS R28, R29 ;  /* 0x0000001d001c7213 */ /* 0x000fe40000000000 */
[-C--:B--2---:R-:W-:Y:S02]  /*8810*/  IABS R36, R40.reuse ;  /* 0x0000002800247213 */ /* 0x084fe40000000000 */
[-C--:B------:R-:W-:Y:S02]  /*8820*/  IABS R31, R40.reuse ;  /* 0x00000028001f7213 */ /* 0x080fe40000000000 */
        /* <DEDUP_REMOVED lines=8> */
[----:B-1----:R-:W-:Y:S01]  /*88b0*/  IMAD.MOV R39, RZ, RZ, -R43 ;  /* 0x000000ffff277224 */ /* 0x002fe200078e0a2b */
[----:B------:R-:W-:-:S03]  /*88c0*/  MOV R42, RZ ;  /* 0x000000ff002a7202 */ /* 0x000fc60000000f00 */
[----:B------:R-:W-:-:S04]  /*88d0*/  IMAD R39, R39, R36, RZ ;  /* 0x0000002427277224 */ /* 0x000fc800078e02ff */
        /* <DEDUP_REMOVED lines=15> */
[----:B------:R-:W-:-:S07]  /*89d0*/  ISETP.GE.AND P4, PT, R29, RZ, PT ;  /* 0x000000ff1d00720c */ /* 0x000fce0003f86270 */
        /* <DEDUP_REMOVED lines=29> */
.L_x_6989:
        /* <DEDUP_REMOVED lines=8> */
.L_x_6990:
[----:B------:R-:W-:Y:S05]  /*8c30*/  BSYNC.RECONVERGENT B0 ;  /* 0x0000000000007941 */ /* 0x000fea0003800200 */
.L_x_6988:
[C---:B------:R-:W-:Y:S01]  /*8c40*/  IMAD.SHL.U32 R29, R208.reuse, 0x20, RZ ;  /* 0x00000020d01d7824 */ /* 0x040fe200078e00ff */
[----:B------:R-:W-:Y:S01]  /*8c50*/  SHF.L.U64.HI R28, R208, 0x5, R209 ;  /* 0x00000005d01c7819 */ /* 0x000fe200000102d1 */
[----:B------:R-:W-:Y:S02]  /*8c60*/  IMAD.MOV.U32 R46, RZ, RZ, R212 ;  /* 0x000000ffff2e7224 */ /* 0x000fe400078e00d4 */
[----:B------:R-:W-:Y:S01]  /*8c70*/  IMAD.MOV.U32 R47, RZ, RZ, R211 ;  /* 0x000000ffff2f7224 */ /* 0x000fe200078e00d3 */
[----:B------:R-:W-:-:S04]  /*8c80*/  IADD3 R44, P0, PT, R29, R212, RZ ;  /* 0x000000d41d2c7210 */ /* 0x000fc80007f1e0ff */
[-C--:B------:R-:W-:Y:S01]  /*8c90*/  IADD3 R42, P4, PT, R44, R29.reuse, RZ ;  /* 0x0000001d2c2a7210 */ /* 0x080fe20007f9e0ff */
[----:B------:R-:W-:Y:S01]  /*8ca0*/  IMAD.X R45, R28, 0x1, R211, P0 ;  /* 0x000000011c2d7824 */ /* 0x000fe200000e06d3 */
[----:B------:R-:W-:Y:S01]  /*8cb0*/  @!PT LDS RZ, [RZ] ;  /* 0x00000000fffff984 */ /* 0x000fe20000000800 */
[----:B------:R-:W-:Y:S01]  /*8cc0*/  @!PT LDS RZ, [RZ] ;  /* 0x00000000fffff984 */ /* 0x000fe20000000800 */
[----:B------:R-:W-:Y:S01]  /*8cd0*/  @!PT LDS RZ, [RZ] ;  /* 0x00000000fffff984 */ /* 0x000fe20000000800 */
[----:B------:R-:W-:Y:S02]  /*8ce0*/  LDGSTS.E.BYPASS.LTC128B.128 [R132+0x4000], desc[UR4][R46.64] ;  /* 0x040000002e847fae */ /* 0x000fe4000b981a04 */
[-C--:B------:R-:W-:Y:S01]  /*8cf0*/  IADD3 R40, P0, PT, R42, R29.reuse, RZ ;  /* 0x0000001d2a287210 */ /* 0x080fe20007f1e0ff */
[----:B------:R-:W-:Y:S01]  /*8d00*/  IMAD.X R43, R45, 0x1, R28, P4 ;  /* 0x000000012d2b7824 */ /* 0x000fe200020e061c */
[----:B------:R1:W-:Y:S02]  /*8d10*/  LDGSTS.E.BYPASS.LTC128B.128 [R132+0x8000], desc[UR4][R46.64+0x80] ;  /* 0x080000802e847fae */ /* 0x0003e4000b981a04 */
[-C--:B------:R-:W-:Y:S02]  /*8d20*/  IADD3 R38, P4, PT, R40, R29.reuse, RZ ;  /* 0x0000001d28267210 */ /* 0x080fe40007f9e0ff */
[----:B------:R-:W-:Y:S01]  /*8d30*/  IADD3.X R41, PT, PT, R43, R28, RZ, P0, !PT ;  /* 0x0000001c2b297210 */ /* 0x000fe200007fe4ff */
[----:B------:R2:W-:Y:S01]  /*8d40*/  LDGSTS.E.BYPASS.LTC128B.128 [R132+0x4800], desc[UR4][R44.64] ;  /* 0x048000002c847fae */ /* 0x0005e2000b981a04 */
[----:B------:R-:W-:-:S03]  /*8d50*/  IADD3 R36, P0, PT, R38, R29, RZ ;  /* 0x0000001d26247210 */ /* 0x000fc60007f1e0ff */
[--C-:B------:R-:W-:Y:S01]  /*8d60*/  IMAD.X R39, R41, 0x1, R28.reuse, P4 ;  /* 0x0000000129277824 */ /* 0x100fe200020e061c */
[-C--:B------:R-:W-:Y:S01]  /*8d70*/  IADD3 R30, P4, PT, R36, R29.reuse, RZ ;  /* 0x0000001d241e7210 */ /* 0x080fe20007f9e0ff */
[----:B------:R2:W-:Y:S02]  /*8d80*/  LDGSTS.E.BYPASS.LTC128B.128 [R132+0x8800], desc[UR4][R44.64+0x80] ;  /* 0x088000802c847fae */ /* 0x0005e4000b981a04 */
[----:B------:R-:W-:Y:S02]  /*8d90*/  IMAD.X R37, R39, 0x1, R28, P0 ;  /* 0x0000000127257824 */ /* 0x000fe400000e061c */
[----:B------:R2:W-:Y:S03]  /*8da0*/  LDGSTS.E.BYPASS.LTC128B.128 [R132+0x5000], desc[UR4][R42.64] ;  /* 0x050000002a847fae */ /* 0x0005e6000b981a04 */
[----:B------:R-:W-:Y:S01]  /*8db0*/  IADD3.X R31, PT, PT, R37, R28, RZ, P4, !PT ;  /* 0x0000001c251f7210 */ /* 0x000fe200027fe4ff */
[----:B------:R2:W-:Y:S04]  /*8dc0*/  LDGSTS.E.BYPASS.LTC128B.128 [R132+0x9000], desc[UR4][R42.64+0x80] ;  /* 0x090000802a847fae */ /* 0x0005e8000b981a04 */
[----:B------:R2:W-:Y:S01]  /*8dd0*/  LDGSTS.E.BYPASS.LTC128B.128 [R132+0x5800], desc[UR4][R40.64] ;  /* 0x0580000028847fae */ /* 0x0005e2000b981a04 */
[----:B-1----:R-:W-:-:S03]  /*8de0*/  IADD3 R46, P0, PT, R30, R29, RZ ;  /* 0x0000001d1e2e7210 */ /* 0x002fc60007f1e0ff */
        /* <DEDUP_REMOVED lines=11> */
.L_x_6987:
[----:B------:R-:W-:Y:S05]  /*8ea0*/  BSYNC.RECONVERGENT B1 ;  /* 0x0000000000017941 */ /* 0x000fea0003800200 */
.L_x_6986:
[----:B------:R-:W-:Y:S01]  /*8eb0*/  IMAD R29, R0, 0x80, R135 ;  /* 0x00000080001d7824 */ /* 0x000fe200078e0287 */
[----:B--2---:R-:W2:Y:S03]  /*8ec0*/  LD.E R132, desc[UR4][R2.64+0xdc] ;  /* 0x0000dc0402847980 */ /* 0x004ea6000c101900 */
[C---:B------:R-:W-:Y:S02]  /*8ed0*/  VIADD R28, R29.reuse, 0xffffff00 ;  /* 0xffffff001d1c7836 */ /* 0x040fe40000000000 */
[----:B------:R-:W-:-:S03]  /*8ee0*/  VIADD R30, R29, 0xffffff01 ;  /* 0xffffff011d1e7836 */ /* 0x000fc60000000000 */
[C---:B------:R-:W-:Y:S02]  /*8ef0*/  ISETP.GE.AND P4, PT, R28.reuse, R225, PT ;  /* 0x000000e11c00720c */ /* 0x040fe40003f86270 */
[C---:B------:R-:W-:Y:S02]  /*8f00*/  ISETP.GE.AND P6, PT, R28.reuse, R223, PT ;  /* 0x000000df1c00720c */ /* 0x040fe40003fc6270 */
[----:B------:R-:W-:Y:S02]  /*8f10*/  ISETP.GE.AND P0, PT, R28, R224, PT ;  /* 0x000000e01c00720c */ /* 0x000fe40003f06270 */
[----:B------:R-:W-:Y:S02]  /*8f20*/  FSEL R24, R24, -INF , P4 ;  /* 0xff80000018187808 */ /* 0x000fe40002000000 */
[----:B------:R-:W-:Y:S01]  /*8f30*/  FSEL R36, R26, -INF , P6 ;  /* 0xff8000001a247808 */ /* 0x000fe20003000000 */
[----:B------:R-:W-:Y:S01]  /*8f40*/  VIADD R26, R29, 0xffffff08 ;  /* 0xffffff081d1a7836 */ /* 0x000fe20000000000 */
[----:B------:R-:W-:-:S02]  /*8f50*/  ISETP.GE.AND P4, PT, R28, R222, PT ;  /* 0x000000de1c00720c */ /* 0x000fc40003f86270 */
[----:B------:R-:W-:Y:S02]  /*8f60*/  ISETP.GE.AND P5, PT, R30, R225, PT ;  /* 0x000000e11e00720c */ /* 0x000fe40003fa6270 */
[----:B------:R-:W-:Y:S02]  /*8f70*/  FSEL R28, R24, -INF , !P0 ;  /* 0xff800000181c7808 */ /* 0x000fe40004000000 */
[----:B------:R-:W-:Y:S02]  /*8f80*/  ISETP.GE.AND P0, PT, R30, R223, PT ;  /* 0x000000df1e00720c */ /* 0x000fe40003f06270 */
[----:B------:R-:W-:Y:S01]  /*8f90*/  FSEL R24, R25, -INF , P5 ;  /* 0xff80000019187808 */ /* 0x000fe20002800000 */
[----:B------:R-:W-:Y:S01]  /*8fa0*/  VIADD R25, R29, 0xffffff09 ;  /* 0xffffff091d197836 */ /* 0x000fe20000000000 */
[----:B------:R-:W-:Y:S02]  /*8fb0*/  FSEL R36, R36, -INF , !P4 ;  /* 0xff80000024247808 */ /* 0x000fe40006000000 */
[----:B------:R-:W-:-:S02]  /*8fc0*/  ISETP.GE.AND P6, PT, R30, R224, PT ;  /* 0x000000e01e00720c */ /* 0x000fc40003fc6270 */
[----:B------:R-:W-:Y:S02]  /*8fd0*/  ISETP.GE.AND P4, PT, R26, R225, PT ;  /* 0x000000e11a00720c */ /* 0x000fe40003f86270 */
[----:B------:R-:W-:Y:S02]  /*8fe0*/  ISETP.GE.AND P5, PT, R30, R222, PT ;  /* 0x000000de1e00720c */ /* 0x000fe40003fa6270 */
[----:B------:R-:W-:Y:S02]  /*8ff0*/  FSEL R27, R27, -INF , P0 ;  /* 0xff8000001b1b7808 */ /* 0x000fe40000000000 */
[----:B------:R-:W-:Y:S02]  /*9000*/  FSEL R24, R24, -INF , !P6 ;  /* 0xff80000018187808 */ /* 0x000fe40007000000 */
[----:B------:R-:W-:Y:S02]  /*9010*/  FSEL R20, R20, -INF , P4 ;  /* 0xff80000014147808 */ /* 0x000fe40002000000 */
[----:B------:R-:W-:-:S02]  /*9020*/  ISETP.GE.AND P0, PT, R26, R223, PT ;  /* 0x000000df1a00720c */ /* 0x000fc40003f06270 */
[C---:B------:R-:W-:Y:S02]  /*9030*/  ISETP.GE.AND P6, PT, R26.reuse, R224, PT ;  /* 0x000000e01a00720c */ /* 0x040fe40003fc6270 */
[----:B------:R-:W-:Y:S02]  /*9040*/  ISETP.GE.AND P4, PT, R25, R225, PT ;  /* 0x000000e11900720c */ /* 0x000fe40003f86270 */
[----:B------:R-:W-:Y:S02]  /*9050*/  FSEL R30, R27, -INF , !P5 ;  /* 0xff8000001b1e7808 */ /* 0x000fe40006800000 */
[----:B------:R-:W-:Y:S02]  /*9060*/  ISETP.GE.AND P5, PT, R26, R222, PT ;  /* 0x000000de1a00720c */ /* 0x000fe40003fa6270 */
[----:B------:R-:W-:Y:S02]  /*9070*/  FSEL R22, R22, -INF , P0 ;  /* 0xff80000016167808 */ /* 0x000fe40000000000 */
[----:B------:R-:W-:-:S02]  /*9080*/  FSEL R20, R20, -INF , !P6 ;  /* 0xff80000014147808 */ /* 0x000fc40007000000 */
[----:B------:R-:W-:Y:S01]  /*9090*/  FSEL R26, R21, -INF , P4 ;  /* 0xff800000151a7808 */ /* 0x000fe20002000000 */
[----:B------:R-:W-:Y:S01]  /*90a0*/  VIADD R21, R29, 0xffffff11 ;  /* 0xffffff111d157836 */ /* 0x000fe20000000000 */
[C---:B------:R-:W-:Y:S02]  /*90b0*/  ISETP.GE.AND P0, PT, R25.reuse, R223, PT ;  /* 0x000000df1900720c */ /* 0x040fe40003f06270 */
[C---:B------:R-:W-:Y:S02]  /*90c0*/  ISETP.GE.AND P6, PT, R25.reuse, R224, PT ;  /* 0x000000e01900720c */ /* 0x040fe40003fc6270 */
[----:B------:R-:W-:Y:S01]  /*90d0*/  ISETP.GE.AND P4, PT, R25, R222, PT ;  /* 0x000000de1900720c */ /* 0x000fe20003f86270 */
[----:B------:R-:W-:Y:S01]  /*90e0*/  VIADD R25, R29, 0xffffff10 ;  /* 0xffffff101d197836 */ /* 0x000fe20000000000 */
[----:B------:R-:W-:Y:S02]  /*90f0*/  FSEL R38, R22, -INF , !P5 ;  /* 0xff80000016267808 */ /* 0x000fe40006800000 */
[----:B------:R-:W-:-:S02]  /*9100*/  FSEL R23, R23, -INF , P0 ;  /* 0xff80000017177808 */ /* 0x000fc40000000000 */
[C---:B------:R-:W-:Y:S02]  /*9110*/  ISETP.GE.AND P5, PT, R25.reuse, R225, PT ;  /* 0x000000e11900720c */ /* 0x040fe40003fa6270 */
[----:B------:R-:W-:Y:S02]  /*9120*/  ISETP.GE.AND P0, PT, R25, R223, PT ;  /* 0x000000df1900720c */ /* 0x000fe40003f06270 */
[----:B------:R-:W-:Y:S02]  /*9130*/  FSEL R16, R16, -INF , P5 ;  /* 0xff80000010107808 */ /* 0x000fe40002800000 */
[----:B------:R-:W-:Y:S02]  /*9140*/  ISETP.GE.AND P5, PT, R21, R225, PT ;  /* 0x000000e11500720c */ /* 0x000fe40003fa6270 */
[----:B------:R-:W-:Y:S02]  /*9150*/  FSEL R22, R26, -INF , !P6 ;  /* 0xff8000001a167808 */ /* 0x000fe40007000000 */
[----:B------:R-:W-:-:S02]  /*9160*/  FSEL R26, R23, -INF , !P4 ;  /* 0xff800000171a7808 */ /* 0x000fc40006000000 */
[----:B------:R-:W-:Y:S01]  /*9170*/  FSEL R191, R17, -INF , P5 ;  /* 0xff80000011bf7808 */ /* 0x000fe20002800000 */
[----:B------:R-:W-:Y:S01]  /*9180*/  VIADD R17, R29, 0xffffff18 ;  /* 0xffffff181d117836 */ /* 0x000fe20000000000 */
[C---:B------:R-:W-:Y:S02]  /*9190*/  ISETP.GE.AND P6, PT, R25.reuse, R224, PT ;  /* 0x000000e01900720c */ /* 0x040fe40003fc6270 */
[----:B------:R-:W-:Y:S02]  /*91a0*/  ISETP.GE.AND P4, PT, R25, R222, PT ;  /* 0x000000de1900720c */ /* 0x000fe40003f86270 */
[----:B------:R-:W-:Y:S02]  /*91b0*/  FSEL R18, R18, -INF , P0 ;  /* 0xff80000012127808 */ /* 0x000fe40000000000 */
[----:B------:R-:W-:Y:S01]  /*91c0*/  FSEL R193, R16, -INF , !P6 ;  /* 0xff80000010c17808 */ /* 0x000fe20007000000 */
[----:B------:R-:W-:Y:S01]  /*91d0*/  VIADD R16, R29, 0xffffff19 ;  /* 0xffffff191d107836 */ /* 0x000fe20000000000 */
[----:B------:R-:W-:-:S02]  /*91e0*/  FSEL R237, R18, -INF , !P4 ;  /* 0xff80000012ed7808 */ /* 0x000fc40006000000 */
[----:B------:R-:W-:Y:S02]  /*91f0*/  ISETP.GE.AND P4, PT, R17, R225, PT ;  /* 0x000000e11100720c */ /* 0x000fe40003f86270 */
[C---:B------:R-:W-:Y:S02]  /*9200*/  ISETP.GE.AND P0, PT, R21.reuse, R223, PT ;  /* 0x000000df1500720c */ /* 0x040fe40003f06270 */
[----:B------:R-:W-:Y:S02]  /*9210*/  FSEL R12, R12, -INF , P4 ;  /* 0xff8000000c0c7808 */ /* 0x000fe40002000000 */
[C---:B------:R-:W-:Y:S02]  /*9220*/  ISETP.GE.AND P6, PT, R21.reuse, R224, PT ;  /* 0x000000e01500720c */ /* 0x040fe40003fc6270 */
[----:B------:R-:W-:Y:S02]  /*9230*/  ISETP.GE.AND P5, PT, R21, R222, PT ;  /* 0x000000de1500720c */ /* 0x000fe40003fa6270 */
[----:B------:R-:W-:-:S02]  /*9240*/  FSEL R19, R19, -INF , P0 ;  /* 0xff80000013137808 */ /* 0x000fc40000000000 */
[----:B------:R-:W-:Y:S02]  /*9250*/  ISETP.GE.AND P4, PT, R16, R225, PT ;  /* 0x000000e11000720c */ /* 0x000fe40003f86270 */
[----:B------:R-:W-:Y:S02]  /*9260*/  ISETP.GE.AND P0, PT, R17, R223, PT ;  /* 0x000000df1100720c */ /* 0x000fe40003f06270 */
[----:B------:R-:W-:Y:S02]  /*9270*/  FSEL R191, R191, -INF , !P6 ;  /* 0xff800000bfbf7808 */ /* 0x000fe40007000000 */
[----:B------:R-:W-:Y:S02]  /*9280*/  FSEL R221, R19, -INF , !P5 ;  /* 0xff80000013dd7808 */ /* 0x000fe40006800000 */
[----:B------:R-:W-:Y:S01]  /*9290*/  FSEL R189, R13, -INF , P4 ;  /* 0xff8000000dbd7808 */ /* 0x000fe20002000000 */
[----:B------:R-:W-:Y:S01]  /*92a0*/  VIADD R13, R29, 0xffffff20 ;  /* 0xffffff201d0d7836 */ /* 0x000fe20000000000 */
[----:B------:R-:W-:-:S02]  /*92b0*/  ISETP.GE.AND P6, PT, R17, R224, PT ;  /* 0x000000e01100720c */ /* 0x000fc40003fc6270 */
[----:B------:R-:W-:Y:S02]  /*92c0*/  ISETP.GE.AND P5, PT, R17, R222, PT ;  /* 0x000000de1100720c */ /* 0x000fe40003fa6270 */
[----:B------:R-:W-:Y:S02]  /*92d0*/  FSEL R14, R14, -INF , P0 ;  /* 0xff8000000e0e7808 */ /* 0x000fe40000000000 */
[----:B------:R-:W-:Y:S01]  /*92e0*/  FSEL R187, R12, -INF , !P6 ;  /* 0xff8000000cbb7808 */ /* 0x000fe20007000000 */
[----:B------:R-:W-:Y:S01]  /*92f0*/  VIADD R12, R29, 0xffffff21 ;  /* 0xffffff211d0c7836 */ /* 0x000fe20000000000 */
[----:B------:R-:W-:Y:S02]  /*9300*/  FSEL R227, R14, -INF , !P5 ;  /* 0xff8000000ee37808 */ /* 0x000fe40006800000 */
[----:B------:R-:W-:Y:S02]  /*9310*/  ISETP.GE.AND P5, PT, R13, R225, PT ;  /* 0x000000e10d00720c */ /* 0x000fe40003fa6270 */
[----:B------:R-:W-:-:S02]  /*9320*/  ISETP.GE.AND P0, PT, R16, R223, PT ;  /* 0x000000df1000720c */ /* 0x000fc40003f06270 */
[----:B------:R-:W-:Y:S02]  /*9330*/  FSEL R8, R8, -INF , P5 ;  /* 0xff80000008087808 */ /* 0x000fe40002800000 */
[C---:B------:R-:W-:Y:S02]  /*9340*/  ISETP.GE.AND P6, PT, R16.reuse, R224, PT ;  /* 0x000000e01000720c */ /* 0x040fe40003fc6270 */
[----:B------:R-:W-:Y:S02]  /*9350*/  ISETP.GE.AND P4, PT, R16, R222, PT ;  /* 0x000000de1000720c */ /* 0x000fe40003f86270 */
[----:B------:R-:W-:Y:S02]  /*9360*/  FSEL R15, R15, -INF , P0 ;  /* 0xff8000000f0f7808 */ /* 0x000fe40000000000 */
[----:B------:R-:W-:Y:S02]  /*9370*/  ISETP.GE.AND P5, PT, R12, R225, PT ;  /* 0x000000e10c00720c */ /* 0x000fe40003fa6270 */
[----:B------:R-:W-:-:S02]  /*9380*/  ISETP.GE.AND P0, PT, R13, R223, PT ;  /* 0x000000df0d00720c */ /* 0x000fc40003f06270 */
[----:B------:R-:W-:Y:S02]  /*9390*/  FSEL R189, R189, -INF , !P6 ;  /* 0xff800000bdbd7808 */ /* 0x000fe40007000000 */
[----:B------:R-:W-:Y:S02]  /*93a0*/  FSEL R195, R15, -INF , !P4 ;  /* 0xff8000000fc37808 */ /* 0x000fe40006000000 */
[----:B------:R-:W-:Y:S01]  /*93b0*/  FSEL R177, R9, -INF , P5 ;  /* 0xff80000009b17808 */ /* 0x000fe20002800000 */
[----:B------:R-:W-:Y:S01]  /*93c0*/  VIADD R9, R29, 0xffffff28 ;  /* 0xffffff281d097836 */ /* 0x000fe20000000000 */
[C---:B------:R-:W-:Y:S02]  /*93d0*/  ISETP.GE.AND P6, PT, R13.reuse, R224, PT ;  /* 0x000000e00d00720c */ /* 0x040fe40003fc6270 */
[----:B------:R-:W-:Y:S02]  /*93e0*/  ISETP.GE.AND P4, PT, R13, R222, PT ;  /* 0x000000de0d00720c */ /* 0x000fe40003f86270 */
[----:B------:R-:W-:-:S02]  /*93f0*/  FSEL R10, R10, -INF , P0 ;  /* 0xff8000000a0a7808 */ /* 0x000fc40000000000 */
[----:B------:R-:W-:Y:S01]  /*9400*/  FSEL R175, R8, -INF , !P6 ;  /* 0xff80000008af7808 */ /* 0x000fe20007000000 */
[----:B------:R-:W-:Y:S01]  /*9410*/  VIADD R8, R29, 0xffffff29 ;  /* 0xffffff291d087836 */ /* 0x000fe20000000000 */
[----:B------:R-:W-:Y:S02]  /*9420*/  FSEL R183, R10, -INF , !P4 ;  /* 0xff8000000ab77808 */ /* 0x000fe40006000000 */
[----:B------:R-:W-:Y:S02]  /*9430*/  ISETP.GE.AND P4, PT, R9, R225, PT ;  /* 0x000000e10900720c */ /* 0x000fe40003f86270 */
[----:B------:R-:W-:Y:S02]  /*9440*/  ISETP.GE.AND P0, PT, R12, R223, PT ;  /* 0x000000df0c00720c */ /* 0x000fe40003f06270 */
[----:B------:R-:W-:Y:S02]  /*9450*/  FSEL R4, R4, -INF , P4 ;  /* 0xff80000004047808 */ /* 0x000fe40002000000 */
[----:B------:R-:W-:-:S02]  /*9460*/  ISETP.GE.AND P6, PT, R12, R224, PT ;  /* 0x000000e00c00720c */ /* 0x000fc40003fc6270 */
[----:B------:R-:W-:Y:S02]  /*9470*/  ISETP.GE.AND P5, PT, R12, R222, PT ;  /* 0x000000de0c00720c */ /* 0x000fe40003fa6270 */
[----:B------:R-:W-:Y:S02]  /*9480*/  FSEL R11, R11, -INF , P0 ;  /* 0xff8000000b0b7808 */ /* 0x000fe40000000000 */
[----:B------:R-:W-:Y:S02]  /*9490*/  ISETP.GE.AND P4, PT, R8, R225, PT ;  /* 0x000000e10800720c */ /* 0x000fe40003f86270 */
        /* <DEDUP_REMOVED lines=8> */
[----:B------:R-:W-:Y:S02]  /*9520*/  ISETP.GE.AND P0, PT, R8, R223, PT ;  /* 0x000000df0800720c */ /* 0x000fe40003f06270 */
[----:B------:R-:W-:Y:S01]  /*9530*/  FSEL R179, R4, -INF , !P6 ;  /* 0xff80000004b37808 */ /* 0x000fe20007000000 */
[----:B------:R-:W-:Y:S01]  /*9540*/  VIADD R4, R29, 0xffffff31 ;  /* 0xffffff311d047836 */ /* 0x000fe20000000000 */
[----:B------:R-:W-:-:S02]  /*9550*/  FSEL R185, R6, -INF , !P5 ;  /* 0xff80000006b97808 */ /* 0x000fc40006800000 */
[----:B------:R-:W-:Y:S02]  /*9560*/  FSEL R7, R7, -INF , P0 ;  /* 0xff80000007077808 */ /* 0x000fe40000000000 */
[C---:B------:R-:W-:Y:S02]  /*9570*/  ISETP.GE.AND P5, PT, R5.reuse, R225, PT ;  /* 0x000000e10500720c */ /* 0x040fe40003fa6270 */
[C---:B------:R-:W-:Y:S02]  /*9580*/  ISETP.GE.AND P6, PT, R8.reuse, R224, PT ;  /* 0x000000e00800720c */ /* 0x040fe40003fc6270 */
[----:B------:R-:W-:Y:S02]  /*9590*/  ISETP.GE.AND P4, PT, R8, R222, PT ;  /* 0x000000de0800720c */ /* 0x000fe40003f86270 */
[----:B------:R-:W-:Y:S02]  /*95a0*/  ISETP.GE.AND P0, PT, R5, R223, PT ;  /* 0x000000df0500720c */ /* 0x000fe40003f06270 */
[----:B------:R-:W-:-:S02]  /*95b0*/  FSEL R168, R168, -INF , P5 ;  /* 0xff800000a8a87808 */ /* 0x000fc40002800000 */
[----:B------:R-:W-:Y:S02]  /*95c0*/  FSEL R178, R178, -INF , !P6 ;  /* 0xff800000b2b27808 */ /* 0x000fe40007000000 */
[----:B------:R-:W-:Y:S02]  /*95d0*/  FSEL R173, R7, -INF , !P4 ;  /* 0xff80000007ad7808 */ /* 0x000fe40006000000 */
[----:B------:R-:W-:Y:S02]  /*95e0*/  ISETP.GE.AND P5, PT, R4, R225, PT ;  /* 0x000000e10400720c */ /* 0x000fe40003fa6270 */
[----:B------:R-:W-:Y:S02]  /*95f0*/  FSEL R170, R170, -INF , P0 ;  /* 0xff800000aaaa7808 */ /* 0x000fe40000000000 */
[C---:B------:R-:W-:Y:S02]  /*9600*/  ISETP.GE.AND P6, PT, R5.reuse, R224, PT ;  /* 0x000000e00500720c */ /* 0x040fe40003fc6270 */
[----:B------:R-:W-:Y:S01]  /*9610*/  ISETP.GE.AND P4, PT, R5, R222, PT ;  /* 0x000000de0500720c */ /* 0x000fe20003f86270 */
[----:B------:R-:W-:Y:S01]  /*9620*/  VIADD R5, R29, 0xffffff38 ;  /* 0xffffff381d057836 */ /* 0x000fe20000000000 */
[----:B------:R-:W-:-:S02]  /*9630*/  ISETP.GE.AND P0, PT, R4, R223, PT ;  /* 0x000000df0400720c */ /* 0x000fc40003f06270 */
        /* <DEDUP_REMOVED lines=8> */
[----:B------:R-:W-:Y:S02]  /*96c0*/  ISETP.GE.AND P0, PT, R5, R223, PT ;  /* 0x000000df0500720c */ /* 0x000fe40003f06270 */
[----:B------:R-:W-:Y:S02]  /*96d0*/  FSEL R246, R246, -INF , !P6 ;  /* 0xff800000f6f67808 */ /* 0x000fe40007000000 */
[----:B------:R-:W-:Y:S02]  /*96e0*/  FSEL R169, R169, -INF , !P5 ;  /* 0xff800000a9a97808 */ /* 0x000fe40006800000 */
[----:B------:R-:W-:Y:S02]  /*96f0*/  FSEL R164, R164, -INF , P4 ;  /* 0xff800000a4a47808 */ /* 0x000fe40002000000 */
[----:B------:R-:W-:-:S02]  /*9700*/  ISETP.GE.AND P6, PT, R5, R224, PT ;  /* 0x000000e00500720c */ /* 0x000fc40003fc6270 */
[----:B------:R-:W-:Y:S01]  /*9710*/  ISETP.GE.AND P5, PT, R5, R222, PT ;  /* 0x000000de0500720c */ /* 0x000fe20003fa6270 */
[----:B------:R-:W-:Y:S01]  /*9720*/  VIADD R5, R29, 0xffffff40 ;  /* 0xffffff401d057836 */ /* 0x000fe20000000000 */
[----:B------:R-:W-:Y:S02]  /*9730*/  ISETP.GE.AND P4, PT, R4, R225, PT ;  /* 0x000000e10400720c */ /* 0x000fe40003f86270 */
[----:B------:R-:W-:Y:S02]  /*9740*/  FSEL R166, R166, -INF , P0 ;  /* 0xff800000a6a67808 */ /* 0x000fe40000000000 */
[----:B------:R-:W-:Y:S02]  /*9750*/  ISETP.GE.AND P0, PT, R4, R223, PT ;  /* 0x000000df0400720c */ /* 0x000fe40003f06270 */
[----:B------:R-:W-:Y:S02]  /*9760*/  FSEL R244, R164, -INF , !P6 ;  /* 0xff800000a4f47808 */ /* 0x000fe40007000000 */
[----:B------:R-:W-:-:S02]  /*9770*/  FSEL R165, R165, -INF , P4 ;  /* 0xff800000a5a57808 */ /* 0x000fc40002000000 */
[C---:B------:R-:W-:Y:S02]  /*9780*/  ISETP.GE.AND P6, PT, R4.reuse, R224, PT ;  /* 0x000000e00400720c */ /* 0x040fe40003fc6270 */
[----:B------:R-:W-:Y:S01]  /*9790*/  ISETP.GE.AND P4, PT, R4, R222, PT ;  /* 0x000000de0400720c */ /* 0x000fe20003f86270 */
[----:B------:R-:W-:Y:S01]  /*97a0*/  VIADD R4, R29, 0xffffff41 ;  /* 0xffffff411d047836 */ /* 0x000fe20000000000 */
[----:B------:R-:W-:Y:S02]  /*97b0*/  FSEL R240, R166, -INF , !P5 ;  /* 0xff800000a6f07808 */ /* 0x000fe40006800000 */
[----:B------:R-:W-:Y:S02]  /*97c0*/  FSEL R167, R167, -INF , P0 ;  /* 0xff800000a7a77808 */ /* 0x000fe40000000000 */
[C---:B------:R-:W-:Y:S02]  /*97d0*/  ISETP.GE.AND P5, PT, R5.reuse, R225, PT ;  /* 0x000000e10500720c */ /* 0x040fe40003fa6270 */
[----:B------:R-:W-:-:S02]  /*97e0*/  ISETP.GE.AND P0, PT, R5, R223, PT ;  /* 0x000000df0500720c */ /* 0x000fc40003f06270 */
[----:B------:R-:W-:Y:S02]  /*97f0*/  FSEL R250, R165, -INF , !P6 ;  /* 0xff800000a5fa7808 */ /* 0x000fe40007000000 */
[----:B------:R-:W-:Y:S02]  /*9800*/  FSEL R248, R167, -INF , !P4 ;  /* 0xff800000a7f87808 */ /* 0x000fe40006000000 */
[----:B------:R-:W-:Y:S02]  /*9810*/  FSEL R160, R160, -INF , P5 ;  /* 0xff800000a0a07808 */ /* 0x000fe40002800000 */
[C---:B------:R-:W-:Y:S02]  /*9820*/  ISETP.GE.AND P6, PT, R5.reuse, R224, PT ;  /* 0x000000e00500720c */ /* 0x040fe40003fc6270 */
[----:B------:R-:W-:Y:S01]  /*9830*/  ISETP.GE.AND P4, PT, R5, R222, PT ;  /* 0x000000de0500720c */ /* 0x000fe20003f86270 */
[----:B------:R-:W-:Y:S01]  /*9840*/  VIADD R5, R29, 0xffffff48 ;  /* 0xffffff481d057836 */ /* 0x000fe20000000000 */
[----:B------:R-:W-:-:S02]  /*9850*/  ISETP.GE.AND P5, PT, R4, R225, PT ;  /* 0x000000e10400720c */ /* 0x000fc40003fa6270 */
[----:B------:R-:W-:Y:S02]  /*9860*/  FSEL R162, R162, -INF , P0 ;  /* 0xff800000a2a27808 */ /* 0x000fe40000000000 */
[----:B------:R-:W-:Y:S02]  /*9870*/  ISETP.GE.AND P0, PT, R4, R223, PT ;  /* 0x000000df0400720c */ /* 0x000fe40003f06270 */
[----:B------:R-:W-:Y:S02]  /*9880*/  FSEL R226, R160, -INF , !P6 ;  /* 0xff800000a0e27808 */ /* 0x000fe40007000000 */
[----:B------:R-:W-:Y:S02]  /*9890*/  FSEL R161, R161, -INF , P5 ;  /* 0xff800000a1a17808 */ /* 0x000fe40002800000 */
[C---:B------:R-:W-:Y:S02]  /*98a0*/  ISETP.GE.AND P6, PT, R4.reuse, R224, PT ;  /* 0x000000e00400720c */ /* 0x040fe40003fc6270 */
[----:B------:R-:W-:Y:S01]  /*98b0*/  ISETP.GE.AND P5, PT, R4, R222, PT ;  /* 0x000000de0400720c */ /* 0x000fe20003fa6270 */
[----:B------:R-:W-:Y:S01]  /*98c0*/  VIADD R4, R29, 0xffffff49 ;  /* 0xffffff491d047836 */ /* 0x000fe20000000000 */
[----:B------:R-:W-:-:S02]  /*98d0*/  FSEL R238, R162, -INF , !P4 ;  /* 0xff800000a2ee7808 */ /* 0x000fc40006000000 */
[----:B------:R-:W-:Y:S02]  /*98e0*/  FSEL R163, R163, -INF , P0 ;  /* 0xff800000a3a37808 */ /* 0x000fe40000000000 */
[C---:B------:R-:W-:Y:S02]  /*98f0*/  ISETP.GE.AND P4, PT, R5.reuse, R225, PT ;  /* 0x000000e10500720c */ /* 0x040fe40003f86270 */
[----:B------:R-:W-:Y:S02]  /*9900*/  ISETP.GE.AND P0, PT, R5, R223, PT ;  /* 0x000000df0500720c */ /* 0x000fe40003f06270 */
[----:B------:R-:W-:Y:S02]  /*9910*/  FSEL R228, R161, -INF , !P6 ;  /* 0xff800000a1e47808 */ /* 0x000fe40007000000 */
[----:B------:R-:W-:Y:S02]  /*9920*/  FSEL R236, R163, -INF , !P5 ;  /* 0xff800000a3ec7808 */ /* 0x000fe40006800000 */
[----:B------:R-:W-:-:S02]  /*9930*/  FSEL R156, R156, -INF , P4 ;  /* 0xff8000009c9c7808 */ /* 0x000fc40002000000 */
[C---:B------:R-:W-:Y:S02]  /*9940*/  ISETP.GE.AND P6, PT, R5.reuse, R224, PT ;  /* 0x000000e00500720c */ /* 0x040fe40003fc6270 */
[----:B------:R-:W-:Y:S01]  /*9950*/  ISETP.GE.AND P5, PT, R5, R222, PT ;  /* 0x000000de0500720c */ /* 0x000fe20003fa6270 */
[----:B------:R-:W-:Y:S01]  /*9960*/  VIADD R5, R29, 0xffffff50 ;  /* 0xffffff501d057836 */ /* 0x000fe20000000000 */
[----:B------:R-:W-:Y:S02]  /*9970*/  ISETP.GE.AND P4, PT, R4, R225, PT ;  /* 0x000000e10400720c */ /* 0x000fe40003f86270 */
[----:B------:R-:W-:Y:S02]  /*9980*/  FSEL R158, R158, -INF , P0 ;  /* 0xff8000009e9e7808 */ /* 0x000fe40000000000 */
[----:B------:R-:W-:Y:S02]  /*9990*/  ISETP.GE.AND P0, PT, R4, R223, PT ;  /* 0x000000df0400720c */ /* 0x000fe40003f06270 */
[----:B------:R-:W-:-:S02]  /*99a0*/  FSEL R234, R156, -INF , !P6 ;  /* 0xff8000009cea7808 */ /* 0x000fc40007000000 */
[----:B------:R-:W-:Y:S02]  /*99b0*/  FSEL R157, R157, -INF , P4 ;  /* 0xff8000009d9d7808 */ /* 0x000fe40002000000 */
[C---:B------:R-:W-:Y:S02]  /*99c0*/  ISETP.GE.AND P6, PT, R4.reuse, R224, PT ;  /* 0x000000e00400720c */ /* 0x040fe40003fc6270 */
[----:B------:R-:W-:Y:S01]  /*99d0*/  ISETP.GE.AND P4, PT, R4, R222, PT ;  /* 0x000000de0400720c */ /* 0x000fe20003f86270 */
[----:B------:R-:W-:Y:S01]  /*99e0*/  VIADD R4, R29, 0xffffff51 ;  /* 0xffffff511d047836 */ /* 0x000fe20000000000 */
[----:B------:R-:W-:Y:S02]  /*99f0*/  FSEL R242, R158, -INF , !P5 ;  /* 0xff8000009ef27808 */ /* 0x000fe40006800000 */
[----:B------:R-:W-:Y:S02]  /*9a00*/  FSEL R159, R159, -INF , P0 ;  /* 0xff8000009f9f7808 */ /* 0x000fe40000000000 */
[----:B------:R-:W-:-:S02]  /*9a10*/  ISETP.GE.AND P5, PT, R5, R225, PT ;  /* 0x000000e10500720c */ /* 0x000fc40003fa6270 */
[----:B------:R-:W-:Y:S02]  /*9a20*/  ISETP.GE.AND P0, PT, R5, R223, PT ;  /* 0x000000df0500720c */ /* 0x000fe40003f06270 */
        /* <DEDUP_REMOVED lines=55> */
[----:B------:R-:W-:Y:S02]  /*9da0*/  FSEL R140, R140, -INF , P4 ;  /* 0xff8000008c8c7808 */ /* 0x000fe40002000000 */
[----:B------:R-:W-:-:S02]  /*9db0*/  ISETP.GE.AND P6, PT, R5, R224, PT ;  /* 0x000000e00500720c */ /* 0x000fc40003fc6270 */
[----:B------:R-:W-:Y:S02]  /*9dc0*/  ISETP.GE.AND P4, PT, R4, R225, PT ;  /* 0x000000e10400720c */ /* 0x000fe40003f86270 */
[----:B------:R-:W-:Y:S02]  /*9dd0*/  FSEL R142, R142, -INF , P0 ;  /* 0xff8000008e8e7808 */ /* 0x000fe40000000000 */
[----:B------:R-:W-:Y:S02]  /*9de0*/  ISETP.GE.AND P0, PT, R4, R223, PT ;  /* 0x000000df0400720c */ /* 0x000fe40003f06270 */
[----:B------:R-:W-:Y:S02]  /*9df0*/  FSEL R174, R147, -INF , !P5 ;  /* 0xff80000093ae7808 */ /* 0x000fe40006800000 */
[----:B------:R-:W-:Y:S01]  /*9e00*/  ISETP.GE.AND P5, PT, R5, R222, PT ;  /* 0x000000de0500720c */ /* 0x000fe20003fa6270 */
[----:B------:R-:W-:Y:S01]  /*9e10*/  VIADD R5, R29, 0xffffff70 ;  /* 0xffffff701d057836 */ /* 0x000fe20000000000 */
[----:B------:R-:W-:-:S02]  /*9e20*/  FSEL R166, R140, -INF , !P6 ;  /* 0xff8000008ca67808 */ /* 0x000fc40007000000 */
[----:B------:R-:W-:Y:S02]  /*9e30*/  FSEL R141, R141, -INF , P4 ;  /* 0xff8000008d8d7808 */ /* 0x000fe40002000000 */
        /* <DEDUP_REMOVED lines=10> */
[----:B------:R-:W-:-:S04]  /*9ee0*/  FMNMX3.FTZ R5, R134, R28, R24, !PT ;  /* 0x0000001c86057276 */ /* 0x000fc80007810018 */
[----:B------:R-:W-:-:S04]  /*9ef0*/  FMNMX3.FTZ R6, R5, R20, R22, !PT ;  /* 0x0000001405067276 */ /* 0x000fc80007810016 */
[----:B------:R-:W-:-:S04]  /*9f00*/  FMNMX3.FTZ R6, R6, R193, R191, !PT ;  /* 0x000000c106067276 */ /* 0x000fc800078100bf */
[----:B------:R-:W-:Y:S02]  /*9f10*/  FMNMX3.FTZ R6, R6, R187, R189, !PT ;  /* 0x000000bb06067276 */ /* 0x000fe400078100bd */
[----:B------:R-:W-:Y:S01]  /*9f20*/  FMNMX3.FTZ R7, R133, R36, R30, !PT ;  /* 0x0000002485077276 */ /* 0x000fe2000781001e */
[----:B------:R-:W-:Y:S01]  /*9f30*/  VIADD R4, R29, 0xffffff71 ;  /* 0xffffff711d047836 */ /* 0x000fe20000000000 */
[----:B------:R-:W-:Y:S02]  /*9f40*/  FMNMX3.FTZ R6, R6, R175, R177, !PT ;  /* 0x000000af06067276 */ /* 0x000fe400078100b1 */
[----:B------:R-:W-:Y:S02]  /*9f50*/  FMNMX3.FTZ R8, R7, R38, R26, !PT ;  /* 0x0000002607087276 */ /* 0x000fe4000781001a */
[----:B------:R-:W-:Y:S02]  /*9f60*/  FMNMX3.FTZ R7, R6, R179, R178, !PT ;  /* 0x000000b306077276 */ /* 0x000fe400078100b2 */
[----:B------:R-:W-:-:S02]  /*9f70*/  FSEL R32, R32, -INF , P5 ;  /* 0xff80000020207808 */ /* 0x000fc40002800000 */
[----:B------:R-:W-:Y:S02]  /*9f80*/  ISETP.GE.AND P5, PT, R4, R225, PT ;  /* 0x000000e10400720c */ /* 0x000fe40003fa6270 */
[----:B------:R-:W-:Y:S02]  /*9f90*/  FMNMX3.FTZ R7, R7, R252, R246, !PT ;  /* 0x000000fc07077276 */ /* 0x000fe400078100f6 */
[----:B------:R-:W-:Y:S02]  /*9fa0*/  FSEL R34, R34, -INF , P0 ;  /* 0xff80000022227808 */ /* 0x000fe40000000000 */
[----:B------:R-:W-:Y:S02]  /*9fb0*/  FSEL R154, R32, -INF , !P6 ;  /* 0xff800000209a7808 */ /* 0x000fe40007000000 */
[----:B------:R-:W-:Y:S02]  /*9fc0*/  FSEL R33, R33, -INF , P5 ;  /* 0xff80000021217808 */ /* 0x000fe40002800000 */
[----:B------:R-:W-:-:S02]  /*9fd0*/  ISETP.GE.AND P0, PT, R4, R223, PT ;  /* 0x000000df0400720c */ /* 0x000fc40003f06270 */
[C---:B------:R-:W-:Y:S02]  /*9fe0*/  ISETP.GE.AND P6, PT, R4.reuse, R224, PT ;  /* 0x000000e00400720c */ /* 0x040fe40003fc6270 */
[----:B------:R-:W-:Y:S01]  /*9ff0*/  ISETP.GE.AND P5, PT, R4, R222, PT ;  /* 0x000000de0400720c */ /* 0x000fe20003fa6270 */
[----:B------:R-:W-:Y:S01]  /*a000*/  VIADD R4, R29, 0xffffff78 ;  /* 0xffffff781d047836 */ /* 0x000fe20000000000 */
[----:B------:R-:W-:Y:S01]  /*a010*/  FMNMX3.FTZ R7, R7, R244, R250, !PT ;  /* 0x000000f407077276 */ /* 0x000fe200078100fa */
[----:B------:R-:W-:Y:S01]  /*a020*/  VIADD R29, R29, 0xffffff79 ;  /* 0xffffff791d1d7836 */ /* 0x000fe20000000000 */
[----:B------:R-:W-:Y:S02]  /*a030*/  FMNMX3.FTZ R8, R8, R237, R221, !PT ;  /* 0x000000ed08087276 */ /* 0x000fe400078100dd */
[----:B------:R-:W-:Y:S02]  /*a040*/  FMNMX3.FTZ R7, R7, R226, R228, !PT ;  /* 0x000000e207077276 */ /* 0x000fe400078100e4 */
[----:B------:R-:W-:-:S02]  /*a050*/  FSEL R146, R34, -INF , !P4 ;  /* 0xff80000022927808 */ /* 0x000fc40006000000 */
[----:B------:R-:W-:Y:S02]  /*a060*/  FMNMX3.FTZ R8, R8, R227, R195, !PT ;  /* 0x000000e308087276 */ /* 0x000fe400078100c3 */
[----:B------:R-:W-:Y:S02]  /*a070*/  ISETP.GE.AND P4, PT, R29, R225, PT ;  /* 0x000000e11d00720c */ /* 0x000fe40003f86270 */
[----:B------:R-:W-:Y:S02]  /*a080*/  FMNMX3.FTZ R7, R7, R234, R220, !PT ;  /* 0x000000ea07077276 */ /* 0x000fe400078100dc */
[----:B------:R-:W-:Y:S02]  /*a090*/  FSEL R35, R35, -INF , P0 ;  /* 0xff80000023237808 */ /* 0x000fe40000000000 */
[----:B------:R-:W-:Y:S02]  /*a0a0*/  FMNMX3.FTZ R8, R8, R183, R181, !PT ;  /* 0x000000b708087276 */ /* 0x000fe400078100b5 */
[----:B------:R-:W-:-:S02]  /*a0b0*/  ISETP.GE.AND P0, PT, R29, R223, PT ;  /* 0x000000df1d00720c */ /* 0x000fc40003f06270 */
[----:B------:R-:W-:Y:S02]  /*a0c0*/  FSEL R65, R65, -INF , P4 ;  /* 0xff80000041417808 */ /* 0x000fe40002000000 */
[----:B------:R-:W-:Y:S02]  /*a0d0*/  ISETP.GE.AND P4, PT, R4, R223, PT ;  /* 0x000000df0400720c */ /* 0x000fe40003f86270 */
[----:B------:R-:W-:Y:S02]  /*a0e0*/  FMNMX3.FTZ R7, R7, R188, R186, !PT ;  /* 0x000000bc07077276 */ /* 0x000fe400078100ba */
[----:B------:R-:W-:Y:S02]  /*a0f0*/  FMNMX3.FTZ R8, R8, R185, R173, !PT ;  /* 0x000000b908087276 */ /* 0x000fe400078100ad */
[----:B------:R-:W-:Y:S02]  /*a100*/  FSEL R67, R67, -INF , P0 ;  /* 0xff80000043437808 */ /* 0x000fe40000000000 */
[----:B------:R-:W-:-:S02]  /*a110*/  ISETP.GE.AND P0, PT, R4, R222, PT ;  /* 0x000000de0400720c */ /* 0x000fc40003f06270 */
[----:B------:R-:W-:Y:S02]  /*a120*/  FSEL R66, R66, -INF , P4 ;  /* 0xff80000042427808 */ /* 0x000fe40002000000 */
[----:B------:R-:W-:Y:S02]  /*a130*/  FMNMX3.FTZ R7, R7, R184, R182, !PT ;  /* 0x000000b807077276 */ /* 0x000fe400078100b6 */
[----:B------:R-:W-:Y:S02]  /*a140*/  FMNMX3.FTZ R5, R8, R171, R169, !PT ;  /* 0x000000ab08057276 */ /* 0x000fe400078100a9 */
[----:B------:R-:W-:Y:S02]  /*a150*/  FSEL R144, R35, -INF , !P5 ;  /* 0xff80000023907808 */ /* 0x000fe40006800000 */
[----:B------:R-:W-:Y:S02]  /*a160*/  ISETP.GE.AND P5, PT, R29, R222, PT ;  /* 0x000000de1d00720c */ /* 0x000fe40003fa6270 */
[----:B------:R-:W-:-:S02]  /*a170*/  FSEL R142, R66, -INF , !P0 ;  /* 0xff800000428e7808 */ /* 0x000fc40004000000 */
[C---:B------:R-:W-:Y:S02]  /*a180*/  ISETP.GE.AND P0, PT, R4.reuse, R225, PT ;  /* 0x000000e10400720c */ /* 0x040fe40003f06270 */
[----:B------:R-:W-:Y:S02]  /*a190*/  FMNMX3.FTZ R7, R7, R170, R168, !PT ;  /* 0x000000aa07077276 */ /* 0x000fe400078100a8 */
[----:B------:R-:W-:Y:S02]  /*a1a0*/  FMNMX3.FTZ R5, R5, R240, R248, !PT ;  /* 0x000000f005057276 */ /* 0x000fe400078100f8 */
[----:B------:R-:W-:Y:S02]  /*a1b0*/  FSEL R140, R67, -INF , !P5 ;  /* 0xff800000438c7808 */ /* 0x000fe40006800000 */
[-C--:B------:R-:W-:Y:S02]  /*a1c0*/  ISETP.GE.AND P4, PT, R29, R224.reuse, PT ;  /* 0x000000e01d00720c */ /* 0x080fe40003f86270 */
[----:B------:R-:W-:-:S02]  /*a1d0*/  ISETP.GE.AND P5, PT, R4, R224, PT ;  /* 0x000000e00400720c */ /* 0x000fc40003fa6270 */
[----:B------:R-:W-:Y:S02]  /*a1e0*/  FSEL R64, R64, -INF , P0 ;  /* 0xff80000040407808 */ /* 0x000fe40000000000 */
        /* <DEDUP_REMOVED lines=11> */
[----:B------:R-:W-:-:S04]  /*a2a0*/  FMNMX3.FTZ R5, R5, R176, R174, !PT ;  /* 0x000000b005057276 */ /* 0x000fc800078100ae */
[----:B------:R-:W-:-:S04]  /*a2b0*/  FMNMX3.FTZ R5, R5, R172, R162, !PT ;  /* 0x000000ac05057276 */ /* 0x000fc800078100a2 */
[----:B------:R-:W-:-:S04]  /*a2c0*/  FMNMX3.FTZ R5, R5, R146, R144, !PT ;  /* 0x0000009205057276 */ /* 0x000fc80007810090 */
[----:B------:R-:W-:-:S05]  /*a2d0*/  FMNMX3.FTZ R5, R5, R142, R140, !PT ;  /* 0x0000008e05057276 */ /* 0x000fca000781008c */
[----:B------:R-:W3:Y:S01]  /*a2e0*/  SHFL.BFLY PT, R6, R5, 0x2, 0x1f ;  /* 0x0c401f0005067f89 */ /* 0x000ee200000e0000 */
[----:B-1----:R-:W-:-:S05]  /*a2f0*/  FMNMX.FTZ R4, R7, R4, !PT ;  /* 0x0000000407047209 */ /* 0x002fca0007810000 */
[----:B------:R-:W1:Y:S01]  /*a300*/  SHFL.BFLY PT, R141, R4, 0x1, 0x1f ;  /* 0x0c201f00048d7f89 */ /* 0x000e6200000e0000 */
[----:B------:R-:W4:Y:S01]  /*a310*/  S2UR UR7, SR_CgaCtaId ;  /* 0x00000000000779c3 */ /* 0x000f220000008800 */
[----:B------:R-:W-:Y:S01]  /*a320*/  UMOV UR6, 0x400 ;  /* 0x0000040000067882 */ /* 0x000fe20000000000 */
[----:B---3--:R-:W-:-:S05]  /*a330*/  FMNMX.FTZ R6, R5, R6, !PT ;  /* 0x0000000605067209 */ /* 0x008fca0007810000 */
[----:B------:R-:W3:Y:S01]  /*a340*/  SHFL.BFLY PT, R139, R6, 0x1, 0x1f ;  /* 0x0c201f00068b7f89 */ /* 0x000ee200000e0000 */
[----:B-1----:R-:W-:Y:S01]  /*a350*/  FMNMX.FTZ R141, R4, R141, !PT ;  /* 0x0000008d048d7209 */ /* 0x002fe20007810000 */
[----:B----4-:R-:W-:-:S03]  /*a360*/  ULEA UR6, UR7, UR6, 0x18 ;  /* 0x0000000607067291 */ /* 0x010fc6000f8ec0ff */
[----:B------:R-:W-:Y:S01]  /*a370*/  FSETP.NEU.FTZ.AND P4, PT, R141, -INF , PT ;  /* 0xff8000008d00780b */ /* 0x000fe20003f9d000 */
[----:B--2---:R-:W-:Y:S02]  /*a380*/  FMUL.FTZ R145, R132, R141 ;  /* 0x0000008d84917220 */ /* 0x004fe40000410000 */
[----:B------:R-:W-:-:S03]  /*a390*/  IMAD.U32 R202, RZ, RZ, UR6 ;  /* 0x00000006ffca7e24 */ /* 0x000fc6000f8e00ff */
[----:B------:R-:W-:Y:S02]  /*a3a0*/  FSEL R145, R145, RZ, P4 ;  /* 0x000000ff91917208 */ /* 0x000fe40002000000 */
[----:B------:R-:W-:Y:S01]  /*a3b0*/  FSEL R5, R141, RZ, P4 ;  /* 0x000000ff8d057208 */ /* 0x000fe20002000000 */
[----:B------:R-:W-:Y:S02]  /*a3c0*/  IMAD R147, R213, 0x2, R202 ;  /* 0x00000002d5937824 */ /* 0x000fe400078e02ca */
[----:B------:R-:W-:Y:S01]  /*a3d0*/  FFMA.FTZ R151, R24, R132, -R145 ;  /* 0x0000008418977223 */ /* 0x000fe20000010891 */
[----:B------:R-:W-:Y:S01]  /*a3e0*/  SEL R24, R198, 0xffffffe0, !P3 ;  /* 0xffffffe0c6187807 */ /* 0x000fe20005800000 */
[----:B------:R-:W-:Y:S01]  /*a3f0*/  FADD.FTZ R5, R134, -R5 ;  /* 0x8000000586057221 */ /* 0x000fe20000010000 */
[----:B---3--:R-:W-:-:S03]  /*a400*/  FMNMX.FTZ R139, R6, R139, !PT ;  /* 0x0000008b068b7209 */ /* 0x008fc60007810000 */
[----:B------:R-:W-:Y:S02]  /*a410*/  IMAD.IADD R134, R24, 0x1, R147 ;  /* 0x0000000118867824 */ /* 0x000fe400078e0293 */
[-CC-:B------:R-:W-:Y:S01]  /*a420*/  FFMA.FTZ R158, R28, R132.reuse, -R145.reuse ;  /* 0x000000841c9e7223 */ /* 0x180fe20000010891 */
[-CC-:B------:R-:W-:Y:S01]  /*a430*/  FFMA.FTZ R160, R22, R132.reuse, -R145.reuse ;  /* 0x0000008416a07223 */ /* 0x180fe20000010891 */
[----:B------:R-:W-:Y:S01]  /*a440*/  FSETP.NEU.FTZ.AND P0, PT, R139, -INF , PT ;  /* 0xff8000008b00780b */ /* 0x000fe20003f1d000 */
[----:B------:R-:W-:Y:S01]  /*a450*/  VIADD R16, R147, 0xc000 ;  /* 0x0000c00093107836 */ /* 0x000fe20000000000 */
[----:B------:R-:W1:Y:S01]  /*a460*/  LDSM.16.MT88.4 R52, [R134+0x10000] ;  /* 0x010000008634783b */ /* 0x000e620000004200 */
[C---:B------:R-:W-:Y:S01]  /*a470*/  FMUL.FTZ R143, R132.reuse, R139 ;  /* 0x0000008b848f7220 */ /* 0x040fe20000410000 */
[----:B------:R-:W-:Y:S01]  /*a480*/  FSEL R4, R139, RZ, P0 ;  /* 0x000000ff8b047208 */ /* 0x000fe20000000000 */
[----:B------:R-:W-:Y:S01]  /*a490*/  VIADD R159, R147, 0xc040 ;  /* 0x0000c040939f7836 */ /* 0x000fe20000000000 */
[----:B------:R-:W-:Y:S02]  /*a4a0*/  LDSM.16.MT88.4 R12, [R147+0xc000] ;  /* 0x00c00000930c783b */ /* 0x000fe40000004200 */
[----:B------:R-:W-:Y:S01]  /*a4b0*/  FSEL R143, R143, RZ, P0 ;  /* 0x000000ff8f8f7208 */ /* 0x000fe20000000000 */
[----:B------:R-:W-:Y:S01]  /*a4c0*/  FADD.FTZ R7, R133, -R4 ;  /* 0x8000000485077221 */ /* 0x000fe20000010000 */
[----:B------:R-:W-:Y:S01]  /*a4d0*/  FMUL.FTZ R155, R132, R5 ;  /* 0x00000005849b7220 */ /* 0x000fe20000410000 */
[-C--:B------:R-:W-:Y:S01]  /*a4e0*/  FFMA.FTZ R6, R20, R132.reuse, -R145 ;  /* 0x0000008414067223 */ /* 0x080fe20000010891 */
[----:B------:R-:W-:Y:S01]  /*a4f0*/  LDSM.16.MT88.4 R44, [R147+0x10000] ;  /* 0x01000000932c783b */ /* 0x000fe20000004200 */
        /* <DEDUP_REMOVED lines=8> */
[----:B------:R-:W-:Y:S01]  /*a580*/  MUFU.EX2 R136, R136 ;  /* 0x0000008800887308 */ /* 0x000fe20000000800 */
[----:B------:R-:W2:Y:S03]  /*a590*/  LDSM.16.MT88.4 R28, [R159] ;  /* 0x000000009f1c783b */ /* 0x000ea60000004200 */
[----:B------:R-:W-:Y:S01]  /*a5a0*/  MUFU.EX2 R156, R156 ;  /* 0x0000009c009c7308 */ /* 0x000fe20000000800 */
[----:B------:R-:W-:Y:S03]  /*a5b0*/  LDSM.16.MT88.4 R64, [R147+0x10800] ;  /* 0x010800009340783b */ /* 0x000fe60000004200 */
[----:B------:R-:W-:Y:S04]  /*a5c0*/  MUFU.EX2 R149, R149 ;  /* 0x0000009500957308 */ /* 0x000fe80000000800 */
[----:B------:R-:W-:Y:S04]  /*a5d0*/  MUFU.EX2 R158, R158 ;  /* 0x0000009e009e7308 */ /* 0x000fe80000000800 */
[----:B------:R-:W3:Y:S04]  /*a5e0*/  MUFU.EX2 R151, R151 ;  /* 0x0000009700977308 */ /* 0x000ee80000000800 */
[----:B------:R-:W-:Y:S04]  /*a5f0*/  MUFU.EX2 R133, R6 ;  /* 0x0000000600857308 */ /* 0x000fe80000000800 */
[----:B------:R-:W4:Y:S04]  /*a600*/  MUFU.EX2 R160, R160 ;  /* 0x000000a000a07308 */ /* 0x000f280000000800 */
[----:B------:R-:W5:Y:S04]  /*a610*/  MUFU.EX2 R153, R153 ;  /* 0x0000009900997308 */ /* 0x000f680000000800 */
[----:B------:R-:W1:Y:S01]  /*a620*/  MUFU.EX2 R155, R155 ;  /* 0x0000009b009b7308 */ /* 0x000e620000000800 */
[----:B------:R-:W-:Y:S01]  /*a630*/  IMAD.IADD R157, R24, 0x1, R159 ;  /* 0x00000001189d7824 */ /* 0x000fe200078e029f */
[----:B---3--:R-:W-:Y:S01]  /*a640*/  F2FP.BF16.F32.PACK_AB R4, R151, R158 ;  /* 0x0000009e9704723e */ /* 0x008fe200000010ff */
[----:B------:R-:W-:Y:S01]  /*a650*/  LDSM.16.MT88.4 R60, [R159+0x4000] ;  /* 0x004000009f3c783b */ /* 0x000fe20000004200 */
[----:B------:R-:W-:-:S02]  /*a660*/  F2FP.BF16.F32.PACK_AB R5, R136, R138 ;  /* 0x0000008a8805723e */ /* 0x000fc400000010ff */
[----:B----4-:R-:W-:Y:S01]  /*a670*/  F2FP.BF16.F32.PACK_AB R6, R160, R133 ;  /* 0x00000085a006723e */ /* 0x010fe200000010ff */
[----:B------:R-:W3:Y:S01]  /*a680*/  LDSM.16.MT88.4 R36, [R157] ;  /* 0x000000009d24783b */ /* 0x000ee20000004200 */
[----:B------:R-:W-:Y:S01]  /*a690*/  F2FP.BF16.F32.PACK_AB R7, R149, R156 ;  /* 0x0000009c9507723e */ /* 0x000fe200000010ff */
[-C--:B-----5:R-:W-:Y:S01]  /*a6a0*/  FMUL.FTZ R50, R90, R153.reuse ;  /* 0x000000995a327220 */ /* 0x0a0fe20000410000 */
[-C--:B------:R-:W-:Y:S01]  /*a6b0*/  FMUL.FTZ R51, R91, R153.reuse ;  /* 0x000000995b337220 */ /* 0x080fe20000410000 */
[-C--:B------:R-:W-:Y:S01]  /*a6c0*/  FMUL.FTZ R86, R86, R153.reuse ;  /* 0x0000009956567220 */ /* 0x080fe20000410000 */
[----:B------:R-:W-:Y:S01]  /*a6d0*/  FMUL.FTZ R87, R87, R153 ;  /* 0x0000009957577220 */ /* 0x000fe20000410000 */
[-C--:B-1----:R-:W-:Y:S01]  /*a6e0*/  FMUL.FTZ R48, R88, R155.reuse ;  /* 0x0000009b58307220 */ /* 0x082fe20000410000 */
        /* <DEDUP_REMOVED lines=23> */
[C---:B--2---:R-:W-:Y:S01]  /*a860*/  HMMA.16816.F32.BF16 R24, R4.reuse, R28, R24 ;  /* 0x0000001c0418723c */ /* 0x044fe20000041818 */
        /* <DEDUP_REMOVED lines=42> */
[----:B------:R-:W2:Y:S01]  /*ab10*/  MUFU.EX2 R110, R110 ;  /* 0x0000006e006e7308 */ /* 0x000ea20000000800 */
        /* <DEDUP_REMOVED lines=8> */
[C---:B---3--:R-:W-:Y:S01]  /*aba0*/  HMMA.16816.F32.BF16 R32, R4.reuse, R36, R32 ;  /* 0x000000240420723c */ /* 0x048fe20000041820 */
[-C--:B------:R-:W-:Y:S01]  /*abb0*/  FMUL.FTZ R74, R74, R153.reuse ;  /* 0x000000994a4a7220 */ /* 0x080fe20000410000 */
[----:B------:R-:W-:Y:S01]  /*abc0*/  FMUL.FTZ R75, R75, R153 ;  /* 0x000000994b4b7220 */ /* 0x000fe20000410000 */
[-C--:B------:R-:W-:Y:S01]  /*abd0*/  FMUL.FTZ R72, R72, R155.reuse ;  /* 0x0000009b48487220 */ /* 0x080fe20000410000 */
[----:B------:R-:W-:Y:S01]  /*abe0*/  FMUL.FTZ R73, R73, R155 ;  /* 0x0000009b49497220 */ /* 0x000fe20000410000 */
[----:B------:R-:W-:Y:S03]  /*abf0*/  LDSM.16.MT88.4 R88, [R159+0x800] ;  /* 0x000800009f58783b */ /* 0x000fe60000004200 */
[C---:B------:R-:W-:Y:S01]  /*ac00*/  HMMA.16816.F32.BF16 R36, R4.reuse, R38, R100 ;  /* 0x000000260424723c */ /* 0x040fe20000041864 */
[-C--:B------:R-:W-:Y:S01]  /*ac10*/  FMUL.FTZ R102, R70, R153.reuse ;  /* 0x0000009946667220 */ /* 0x080fe20000410000 */
[----:B------:R-:W-:Y:S01]  /*ac20*/  FMUL.FTZ R103, R71, R153 ;  /* 0x0000009947677220 */ /* 0x000fe20000410000 */
        /* <DEDUP_REMOVED lines=8> */
[-C--:B------:R-:W-:Y:S01]  /*acb0*/  FFMA.FTZ R114, R185, R132.reuse, -R143 ;  /* 0x00000084b9727223 */ /* 0x080fe2000001088f */
[-CC-:B------:R-:W-:Y:S01]  /*acc0*/  FFMA.FTZ R115, R177, R132.reuse, -R145.reuse ;  /* 0x00000084b1737223 */ /* 0x180fe20000010891 */
[-C--:B------:R-:W-:Y:S01]  /*acd0*/  FFMA.FTZ R163, R178, R132.reuse, -R145 ;  /* 0x00000084b2a37223 */ /* 0x080fe20000010891 */
[-C--:B------:R-:W-:Y:S01]  /*ace0*/  FFMA.FTZ R161, R173, R132.reuse, -R143 ;  /* 0x00000084ada17223 */ /* 0x080fe2000001088f */
[-C--:B------:R-:W-:Y:S01]  /*acf0*/  FFMA.FTZ R179, R179, R132.reuse, -R145 ;  /* 0x00000084b3b37223 */ /* 0x080fe20000010891 */
        /* <DEDUP_REMOVED lines=14> */
[-C--:B------:R-:W-:Y:S01]  /*ade0*/  FFMA.FTZ R186, R186, R132.reuse, -R145 ;  /* 0x00000084baba7223 */ /* 0x080fe20000010891 */
[-C--:B------:R-:W-:Y:S01]  /*adf0*/  FFMA.FTZ R189, R174, R132.reuse, -R143 ;  /* 0x00000084aebd7223 */ /* 0x080fe2000001088f */
[C---:B------:R-:W-:Y:S01]  /*ae00*/  HMMA.16816.F32.BF16 R44, R4.reuse, R46, R92 ;  /* 0x0000002e042c723c */ /* 0x040fe2000004185c */
[----:B------:R-:W3:Y:S01]  /*ae10*/  LDSM.16.MT88.4 R92, [R134+0xc800] ;  /* 0x00c80000865c783b */ /* 0x000ee20000004200 */
[-CC-:B------:R-:W-:Y:S01]  /*ae20*/  FFMA.FTZ R191, R168, R132.reuse, -R145.reuse ;  /* 0x00000084a8bf7223 */ /* 0x180fe20000010891 */
[-C--:B------:R-:W-:Y:S01]  /*ae30*/  FFMA.FTZ R193, R166, R132.reuse, -R145 ;  /* 0x00000084a6c17223 */ /* 0x080fe20000010891 */
[-CC-:B------:R-:W-:Y:S01]  /*ae40*/  FFMA.FTZ R195, R162, R132.reuse, -R143.reuse ;  /* 0x00000084a2c37223 */ /* 0x180fe2000001088f */
[-CC-:B------:R-:W-:Y:S01]  /*ae50*/  FFMA.FTZ R176, R176, R132.reuse, -R143.reuse ;  /* 0x00000084b0b07223 */ /* 0x180fe2000001088f */
[-C--:B------:R-:W-:Y:S01]  /*ae60*/  FFMA.FTZ R172, R172, R132.reuse, -R143 ;  /* 0x00000084acac7223 */ /* 0x080fe2000001088f */
[----:B------:R-:W-:Y:S01]  /*ae70*/  FFMA.FTZ R164, R164, R132, -R145 ;  /* 0x00000084a4a47223 */ /* 0x000fe20000010891 */
[C---:B------:R-:W-:Y:S01]  /*ae80*/  HMMA.16816.F32.BF16 R60, R4.reuse, R62, R76 ;  /* 0x0000003e043c723c */ /* 0x040fe2000004184c */
[----:B------:R-:W5:Y:S04]  /*ae90*/  LDSM.16.MT88.4 R76, [R157+0x800] ;  /* 0x000800009d4c783b */ /* 0x000f680000004200 */
[----:B------:R-:W-:Y:S03]  /*aea0*/  LDSM.16.MT88.4 R124, [R147+0xf800] ;  /* 0x00f80000937c783b */ /* 0x000fe60000004200 */
[----:B-1----:R-:W-:Y:S01]  /*aeb0*/  HMMA.16816.F32.BF16 R72, R4, R84, R72 ;  /* 0x000000540448723c */ /* 0x002fe20000041848 */
[----:B--2---:R-:W-:-:S02]  /*aec0*/  F2FP.BF16.F32.PACK_AB R84, R110, R111 ;  /* 0x0000006f6e54723e */ /* 0x004fc400000010ff */
[----:B------:R-:W-:-:S05]  /*aed0*/  F2FP.BF16.F32.PACK_AB R85, R106, R109 ;  /* 0x0000006d6a55723e */ /* 0x000fca00000010ff */
[----:B------:R-:W-:Y:S01]  /*aee0*/  HMMA.16816.F32.BF16 R4, R4, R86, R100 ;  /* 0x000000560404723c */ /* 0x000fe20000041864 */
[----:B----4-:R-:W-:Y:S01]  /*aef0*/  F2FP.BF16.F32.PACK_AB R86, R107, R108 ;  /* 0x0000006c6b56723e */ /* 0x010fe200000010ff */
[----:B------:R-:W-:Y:S01]  /*af00*/  FFMA.FTZ R116, R175, R132, -R145 ;  /* 0x00000084af747223 */ /* 0x000fe20000010891 */
        /* <DEDUP_REMOVED lines=9> */
[C---:B---3--:R-:W-:Y:S08]  /*afa0*/  HMMA.16816.F32.BF16 R16, R84.reuse, R92, R16 ;  /* 0x0000005c5410723c */ /* 0x048ff00000041810 */
[C---:B------:R-:W-:Y:S01]  /*afb0*/  HMMA.16816.F32.BF16 R20, R84.reuse, R94, R20 ;  /* 0x0000005e5414723c */ /* 0x040fe20000041814 */
[----:B------:R-:W3:Y:S01]  /*afc0*/  LDSM.16.MT88.4 R92, [R134+0xd000] ;  /* 0x00d00000865c783b */ /* 0x000ee20000004200 */
[----:B------:R-:W-:Y:S06]  /*afd0*/  MUFU.EX2 R112, R112 ;  /* 0x0000007000707308 */ /* 0x000fec0000000800 */
[C---:B------:R-:W-:Y:S01]  /*afe0*/  HMMA.16816.F32.BF16 R24, R84.reuse, R88, R24 ;  /* 0x000000585418723c */ /* 0x040fe20000041818 */
[----:B------:R-:W-:Y:S07]  /*aff0*/  MUFU.EX2 R114, R114 ;  /* 0x0000007200727308 */ /* 0x000fee0000000800 */
[C---:B------:R-:W-:Y:S01]  /*b000*/  HMMA.16816.F32.BF16 R28, R84.reuse, R90, R28 ;  /* 0x0000005a541c723c */ /* 0x040fe2000004181c */
[----:B------:R-:W-:Y:S01]  /*b010*/  MUFU.EX2 R116, R116 ;  /* 0x0000007400747308 */ /* 0x000fe20000000800 */
[----:B------:R-:W-:Y:S06]  /*b020*/  LDSM.16.MT88.4 R88, [R159+0x1000] ;  /* 0x001000009f58783b */ /* 0x000fec0000004200 */
[C---:B-----5:R-:W-:Y:S01]  /*b030*/  HMMA.16816.F32.BF16 R32, R84.reuse, R76, R32 ;  /* 0x0000004c5420723c */ /* 0x060fe20000041820 */
[----:B------:R-:W4:Y:S07]  /*b040*/  MUFU.EX2 R115, R115 ;  /* 0x0000007300737308 */ /* 0x000f2e0000000800 */
[C---:B------:R-:W-:Y:S01]  /*b050*/  HMMA.16816.F32.BF16 R36, R84.reuse, R78, R36 ;  /* 0x0000004e5424723c */ /* 0x040fe20000041824 */
[----:B------:R-:W-:Y:S01]  /*b060*/  MUFU.EX2 R178, R179 ;  /* 0x000000b300b27308 */ /* 0x000fe20000000800 */
[----:B------:R-:W-:Y:S06]  /*b070*/  LDSM.16.MT88.4 R76, [R134+0x11000] ;  /* 0x01100000864c783b */ /* 0x000fec0000004200 */
[C---:B------:R-:W-:Y:S01]  /*b080*/  HMMA.16816.F32.BF16 R48, R84.reuse, R80, R48 ;  /* 0x000000505430723c */ /* 0x040fe20000041830 */
[----:B------:R-:W5:Y:S07]  /*b090*/  MUFU.EX2 R163, R163 ;  /* 0x000000a300a37308 */ /* 0x000f6e0000000800 */
        /* <DEDUP_REMOVED lines=8> */
[----:B------:R-:W-:Y:S01]  /*b120*/  F2FP.BF16.F32.PACK_AB R81, R112, R113 ;  /* 0x000000717051723e */ /* 0x000fe200000010ff */
[----:B------:R-:W4:Y:S01]  /*b130*/  LDSM.16.MT88.4 R68, [R157+0x1000] ;  /* 0x001000009d44783b */ /* 0x000f220000004200 */
[----:B-----5:R-:W-:Y:S02]  /*b140*/  F2FP.BF16.F32.PACK_AB R82, R163, R178 ;  /* 0x000000b2a352723e */ /* 0x020fe400000010ff */
[----:B--2---:R-:W-:Y:S01]  /*b150*/  F2FP.BF16.F32.PACK_AB R83, R161, R114 ;  /* 0x00000072a153723e */ /* 0x004fe200000010ff */
[----:B------:R2:W-:Y:S01]  /*b160*/  MUFU.EX2 R240, R169 ;  /* 0x000000a900f07308 */ /* 0x0005e20000000800 */
[-CC-:B------:R-:W-:Y:S01]  /*b170*/  FFMA.FTZ R171, R252, R132.reuse, -R145.reuse ;  /* 0x00000084fcab7223 */ /* 0x180fe20000010891 */
[----:B------:R-:W-:Y:S04]  /*b180*/  LDSM.16.MT88.4 R96, [R147+0xd800] ;  /* 0x00d800009360783b */ /* 0x000fe80000004200 */
[C---:B------:R-:W-:Y:S08]  /*b190*/  HMMA.16816.F32.BF16 R40, R80.reuse, R64, R40 ;  /* 0x000000405028723c */ /* 0x040ff00000041828 */
[C---:B------:R-:W-:Y:S01]  /*b1a0*/  HMMA.16816.F32.BF16 R44, R80.reuse, R66, R44 ;  /* 0x00000042502c723c */ /* 0x040fe2000004182c */
[----:B------:R-:W5:Y:S07]  /*b1b0*/  LDSM.16.MT88.4 R64, [R157+0x5000] ;  /* 0x005000009d40783b */ /* 0x000f6e0000004200 */
[C---:B---3--:R-:W-:Y:S08]  /*b1c0*/  HMMA.16816.F32.BF16 R16, R80.reuse, R92, R16 ;  /* 0x0000005c5010723c */ /* 0x048ff00000041810 */
[----:B------:R-:W-:Y:S01]  /*b1d0*/  HMMA.16816.F32.BF16 R20, R80, R94, R20 ;  /* 0x0000005e5014723c */ /* 0x000fe20000041814 */
[----:B------:R-:W3:Y:S01]  /*b1e0*/  LDSM.16.MT88.4 R92, [R134+0xd800] ;  /* 0x00d80000865c783b */ /* 0x000ee20000004200 */
[----:B--2---:R-:W-:-:S06]  /*b1f0*/  FFMA.FTZ R169, R250, R132, -R145 ;  /* 0x00000084faa97223 */ /* 0x004fcc0000010891 */
[C---:B-1----:R-:W-:Y:S08]  /*b200*/  HMMA.16816.F32.BF16 R56, R80.reuse, R84, R56 ;  /* 0x000000545038723c */ /* 0x042ff00000041838 */
[C---:B------:R-:W-:Y:S01]  /*b210*/  HMMA.16816.F32.BF16 R60, R80.reuse, R86, R60 ;  /* 0x00000056503c723c */ /* 0x040fe2000004183c */
[----:B------:R-:W1:Y:S01]  /*b220*/  LDSM.16.MT88.4 R84, [R134+0x11800] ;  /* 0x011800008654783b */ /* 0x000e620000004200 */
[----:B------:R-:W-:Y:S04]  /*b230*/  MUFU.EX2 R165, R165 ;  /* 0x000000a500a57308 */ /* 0x000fe80000000800 */
[----:B------:R-:W-:Y:S04]  /*b240*/  MUFU.EX2 R167, R167 ;  /* 0x000000a700a77308 */ /* 0x000fe80000000800 */
[----:B------:R-:W-:Y:S04]  /*b250*/  MUFU.EX2 R171, R171 ;  /* 0x000000ab00ab7308 */ /* 0x000fe80000000800 */
[----:B------:R-:W2:Y:S04]  /*b260*/  MUFU.EX2 R246, R246 ;  /* 0x000000f600f67308 */ /* 0x000ea80000000800 */
[----:B------:R-:W-:Y:S04]  /*b270*/  MUFU.EX2 R244, R244 ;  /* 0x000000f400f47308 */ /* 0x000fe80000000800 */
[----:B------:R-:W3:Y:S04]  /*b280*/  MUFU.EX2 R169, R169 ;  /* 0x000000a900a97308 */ /* 0x000ee80000000800 */
[----:B------:R-:W1:Y:S01]  /*b290*/  MUFU.EX2 R248, R248 ;  /* 0x000000f800f87308 */ /* 0x000e620000000800 */
[C---:B----4-:R-:W-:Y:S08]  /*b2a0*/  HMMA.16816.F32.BF16 R32, R80.reuse, R68, R32 ;  /* 0x000000445020723c */ /* 0x050ff00000041820 */
[C---:B------:R-:W-:Y:S01]  /*b2b0*/  HMMA.16816.F32.BF16 R36, R80.reuse, R70, R36 ;  /* 0x000000465024723c */ /* 0x040fe20000041824 */
[----:B------:R-:W4:Y:S07]  /*b2c0*/  LDSM.16.MT88.4 R68, [R147+0x11800] ;  /* 0x011800009344783b */ /* 0x000f2e0000004200 */
[C---:B------:R-:W-:Y:S08]  /*b2d0*/  HMMA.16816.F32.BF16 R48, R80.reuse, R76, R48 ;  /* 0x0000004c5030723c */ /* 0x040ff00000041830 */
[C---:B------:R-:W-:Y:S01]  /*b2e0*/  HMMA.16816.F32.BF16 R52, R80.reuse, R78, R52 ;  /* 0x0000004e5034723c */ /* 0x040fe20000041834 */
[----:B------:R-:W4:Y:S07]  /*b2f0*/  LDSM.16.MT88.4 R76, [R157+0x1800] ;  /* 0x001800009d4c783b */ /* 0x000f2e0000004200 */
[----:B-----5:R-:W-:Y:S01]  /*b300*/  HMMA.16816.F32.BF16 R72, R80, R64, R72 ;  /* 0x000000405048723c */ /* 0x020fe20000041848 */
[----:B--2---:R-:W-:-:S02]  /*b310*/  F2FP.BF16.F32.PACK_AB R64, R246, R171 ;  /* 0x000000abf640723e */ /* 0x004fc400000010ff */
[----:B------:R-:W-:-:S05]  /*b320*/  F2FP.BF16.F32.PACK_AB R65, R240, R165 ;  /* 0x000000a5f041723e */ /* 0x000fca00000010ff */
[----:B------:R-:W-:Y:S01]  /*b330*/  HMMA.16816.F32.BF16 R4, R80, R66, R4 ;  /* 0x000000425004723c */ /* 0x000fe20000041804 */
[----:B---3--:R-:W-:Y:S02]  /*b340*/  F2FP.BF16.F32.PACK_AB R66, R169, R244 ;  /* 0x000000f4a942723e */ /* 0x008fe400000010ff */
[----:B-1----:R-:W-:-:S05]  /*b350*/  F2FP.BF16.F32.PACK_AB R67, R248, R167 ;  /* 0x000000a7f843723e */ /* 0x002fca00000010ff */
[C---:B------:R-:W-:Y:S08]  /*b360*/  HMMA.16816.F32.BF16 R8, R80.reuse, R100, R8 ;  /* 0x000000645008723c */ /* 0x040ff00000041808 */
[C---:B------:R-:W-:Y:S01]  /*b370*/  HMMA.16816.F32.BF16 R12, R80.reuse, R102, R12 ;  /* 0x00000066500c723c */ /* 0x040fe2000004180c */
[----:B------:R-:W-:Y:S07]  /*b380*/  LDSM.16.MT88.4 R100, [R159+0x5800] ;  /* 0x005800009f64783b */ /* 0x000fee0000004200 */
        /* <DEDUP_REMOVED lines=8> */
[C---:B------:R-:W-:Y:S01]  /*b410*/  HMMA.16816.F32.BF16 R52, R64.reuse, R86, R52 ;  /* 0x000000564034723c */ /* 0x040fe20000041834 */
[----:B------:R-:W3:Y:S01]  /*b420*/  LDSM.16.MT88.4 R84, [R147+0xe000] ;  /* 0x00e000009354783b */ /* 0x000ee20000004200 */
[-C--:B------:R-:W-:Y:S01]  /*b430*/  FFMA.FTZ R175, R242, R132.reuse, -R143 ;  /* 0x00000084f2af7223 */ /* 0x080fe2000001088f */
[-CC-:B------:R-:W-:Y:S01]  /*b440*/  FFMA.FTZ R177, R228, R132.reuse, -R145.reuse ;  /* 0x00000084e4b17223 */ /* 0x180fe20000010891 */
[-C--:B------:R-:W-:Y:S01]  /*b450*/  FFMA.FTZ R179, R220, R132.reuse, -R145 ;  /* 0x00000084dcb37223 */ /* 0x080fe20000010891 */
[----:B------:R-:W-:Y:S01]  /*b460*/  MUFU.EX2 R236, R238 ;  /* 0x000000ee00ec7308 */ /* 0x000fe20000000800 */
[----:B------:R-:W-:Y:S02]  /*b470*/  LDSM.16.MT88.4 R80, [R134+0x12000] ;  /* 0x012000008650783b */ /* 0x000fe40000004200 */
[C---:B------:R-:W-:Y:S01]  /*b480*/  HMMA.16816.F32.BF16 R8, R64.reuse, R96, R8 ;  /* 0x000000604008723c */ /* 0x040fe20000041808 */
[----:B------:R-:W-:Y:S04]  /*b490*/  MUFU.EX2 R173, R173 ;  /* 0x000000ad00ad7308 */ /* 0x000fe80000000800 */
[----:B------:R-:W-:Y:S03]  /*b4a0*/  MUFU.EX2 R175, R175 ;  /* 0x000000af00af7308 */ /* 0x000fe60000000800 */
[C---:B------:R-:W-:Y:S01]  /*b4b0*/  HMMA.16816.F32.BF16 R12, R64.reuse, R98, R12 ;  /* 0x00000062400c723c */ /* 0x040fe2000004180c */
[----:B------:R-:W-:Y:S01]  /*b4c0*/  MUFU.EX2 R226, R226 ;  /* 0x000000e200e27308 */ /* 0x000fe20000000800 */
[----:B------:R-:W-:Y:S03]  /*b4d0*/  LDSM.16.MT88.4 R96, [R134+0xe000] ;  /* 0x00e000008660783b */ /* 0x000fe60000004200 */
[----:B------:R-:W5:Y:S03]  /*b4e0*/  MUFU.EX2 R177, R177 ;  /* 0x000000b100b17308 */ /* 0x000f660000000800 */
[C---:B----4-:R-:W-:Y:S01]  /*b4f0*/  HMMA.16816.F32.BF16 R40, R64.reuse, R68, R40 ;  /* 0x000000444028723c */ /* 0x050fe20000041828 */
[----:B------:R-:W-:Y:S04]  /*b500*/  MUFU.EX2 R220, R234 ;  /* 0x000000ea00dc7308 */ /* 0x000fe80000000800 */
[----:B------:R-:W4:Y:S03]  /*b510*/  MUFU.EX2 R179, R179 ;  /* 0x000000b300b37308 */ /* 0x000f260000000800 */
[C---:B------:R-:W-:Y:S01]  /*b520*/  HMMA.16816.F32.BF16 R44, R64.reuse, R70, R44 ;  /* 0x00000046402c723c */ /* 0x040fe2000004182c */
[----:B------:R-:W3:Y:S01]  /*b530*/  MUFU.EX2 R206, R206 ;  /* 0x000000ce00ce7308 */ /* 0x000ee20000000800 */
[----:B------:R-:W3:Y:S06]  /*b540*/  LDSM.16.MT88.4 R68, [R147+0x12000] ;  /* 0x012000009344783b */ /* 0x000eec0000004200 */
[C---:B------:R-:W-:Y:S08]  /*b550*/  HMMA.16816.F32.BF16 R32, R64.reuse, R76, R32 ;  /* 0x0000004c4020723c */ /* 0x040ff00000041820 */
[C---:B------:R-:W-:Y:S01]  /*b560*/  HMMA.16816.F32.BF16 R36, R64.reuse, R78, R36 ;  /* 0x0000004e4024723c */ /* 0x040fe20000041824 */
[----:B------:R-:W3:Y:S07]  /*b570*/  LDSM.16.MT88.4 R76, [R157+0x2000] ;  /* 0x002000009d4c783b */ /* 0x000eee0000004200 */
[C---:B-1----:R-:W-:Y:S08]  /*b580*/  HMMA.16816.F32.BF16 R24, R64.reuse, R88, R24 ;  /* 0x000000584018723c */ /* 0x042ff00000041818 */
[C---:B------:R-:W-:Y:S01]  /*b590*/  HMMA.16816.F32.BF16 R28, R64.reuse, R90, R28 ;  /* 0x0000005a401c723c */ /* 0x040fe2000004181c */
[----:B------:R-:W-:Y:S07]  /*b5a0*/  LDSM.16.MT88.4 R88, [R159+0x2000] ;  /* 0x002000009f58783b */ /* 0x000fee0000004200 */
[C---:B------:R-:W-:Y:S08]  /*b5b0*/  HMMA.16816.F32.BF16 R56, R64.reuse, R100, R56 ;  /* 0x000000644038723c */ /* 0x040ff00000041838 */
[----:B------:R-:W-:Y:S01]  /*b5c0*/  HMMA.16816.F32.BF16 R60, R64, R102, R60 ;  /* 0x00000066403c723c */ /* 0x000fe2000004183c */
[-CC-:B------:R-:W-:Y:S01]  /*b5d0*/  FFMA.FTZ R181, R194, R132.reuse, -R143.reuse ;  /* 0x00000084c2b57223 */ /* 0x180fe2000001088f */
[-C--:B------:R-:W-:Y:S01]  /*b5e0*/  FFMA.FTZ R183, R190, R132.reuse, -R143 ;  /* 0x00000084beb77223 */ /* 0x080fe2000001088f */
[----:B------:R-:W-:-:S05]  /*b5f0*/  FFMA.FTZ R185, R188, R132, -R145 ;  /* 0x00000084bcb97223 */ /* 0x000fca0000010891 */
[C---:B--2---:R-:W-:Y:S08]  /*b600*/  HMMA.16816.F32.BF16 R72, R64.reuse, R92, R72 ;  /* 0x0000005c4048723c */ /* 0x044ff00000041848 */
[----:B------:R-:W-:Y:S01]  /*b610*/  HMMA.16816.F32.BF16 R4, R64, R94, R4 ;  /* 0x0000005e4004723c */ /* 0x000fe20000041804 */
[----:B-----5:R-:W-:Y:S01]  /*b620*/  F2FP.BF16.F32.PACK_AB R64, R177, R226 ;  /* 0x000000e2b140723e */ /* 0x020fe200000010ff */
[----:B------:R-:W-:Y:S01]  /*b630*/  MUFU.EX2 R181, R181 ;  /* 0x000000b500b57308 */ /* 0x000fe20000000800 */
[----:B------:R-:W-:Y:S01]  /*b640*/  F2FP.BF16.F32.PACK_AB R65, R173, R236 ;  /* 0x000000ecad41723e */ /* 0x000fe200000010ff */
[----:B------:R-:W-:Y:S01]  /*b650*/  LDSM.16.MT88.4 R92, [R134+0xe800] ;  /* 0x00e80000865c783b */ /* 0x000fe20000004200 */
[----:B----4-:R-:W-:-:S02]  /*b660*/  F2FP.BF16.F32.PACK_AB R66, R179, R220 ;  /* 0x000000dcb342723e */ /* 0x010fc400000010ff */
        /* <DEDUP_REMOVED lines=12> */
[C---:B-1----:R-:W-:Y:S01]  /*b730*/  HMMA.16816.F32.BF16 R56, R64.reuse, R84, R56 ;  /* 0x000000544038723c */ /* 0x042fe20000041838 */
[-C--:B------:R-:W-:Y:S01]  /*b740*/  FFMA.FTZ R84, R182, R132.reuse, -R145 ;  /* 0x00000084b6547223 */ /* 0x080fe20000010891 */
[----:B------:R-:W-:Y:S01]  /*b750*/  FFMA.FTZ R182, R180, R132, -R143 ;  /* 0x00000084b4b67223 */ /* 0x000fe2000001088f */
[----:B------:R-:W-:Y:S04]  /*b760*/  MUFU.EX2 R190, R192 ;  /* 0x000000c000be7308 */ /* 0x000fe80000000800 */
[----:B------:R-:W-:Y:S01]  /*b770*/  MUFU.EX2 R183, R183 ;  /* 0x000000b700b77308 */ /* 0x000fe20000000800 */
[C---:B------:R-:W-:Y:S03]  /*b780*/  HMMA.16816.F32.BF16 R48, R64.reuse, R80, R48 ;  /* 0x000000504030723c */ /* 0x040fe60000041830 */
[----:B------:R-:W1:Y:S04]  /*b790*/  MUFU.EX2 R185, R185 ;  /* 0x000000b900b97308 */ /* 0x000e680000000800 */
[----:B------:R-:W-:Y:S01]  /*b7a0*/  MUFU.EX2 R187, R187 ;  /* 0x000000bb00bb7308 */ /* 0x000fe20000000800 */
[C---:B------:R-:W-:Y:S01]  /*b7b0*/  HMMA.16816.F32.BF16 R52, R64.reuse, R82, R52 ;  /* 0x000000524034723c */ /* 0x040fe20000041834 */
[----:B------:R-:W4:Y:S02]  /*b7c0*/  LDSM.16.MT88.4 R80, [R157+0x2800] ;  /* 0x002800009d50783b */ /* 0x000f240000004200 */
[----:B------:R-:W5:Y:S04]  /*b7d0*/  MUFU.EX2 R180, R84 ;  /* 0x0000005400b47308 */ /* 0x000f680000000800 */
[----:B------:R-:W3:Y:S01]  /*b7e0*/  MUFU.EX2 R182, R182 ;  /* 0x000000b600b67308 */ /* 0x000ee20000000800 */
[C---:B------:R-:W-:Y:S08]  /*b7f0*/  HMMA.16816.F32.BF16 R16, R64.reuse, R96, R16 ;  /* 0x000000604010723c */ /* 0x040ff00000041810 */
[C---:B------:R-:W-:Y:S01]  /*b800*/  HMMA.16816.F32.BF16 R20, R64.reuse, R98, R20 ;  /* 0x000000624014723c */ /* 0x040fe20000041814 */
[----:B------:R-:W4:Y:S07]  /*b810*/  LDSM.16.MT88.4 R96, [R147+0xe800] ;  /* 0x00e800009360783b */ /* 0x000f2e0000004200 */
[----:B--2---:R-:W-:Y:S01]  /*b820*/  HMMA.16816.F32.BF16 R72, R64, R68, R72 ;  /* 0x000000444048723c */ /* 0x004fe20000041848 */
[----:B-1----:R-:W-:-:S02]  /*b830*/  F2FP.BF16.F32.PACK_AB R68, R184, R185 ;  /* 0x000000b9b844723e */ /* 0x002fc400000010ff */
[----:B------:R-:W-:-:S05]  /*b840*/  F2FP.BF16.F32.PACK_AB R69, R190, R181 ;  /* 0x000000b5be45723e */ /* 0x000fca00000010ff */
[----:B------:R-:W-:Y:S01]  /*b850*/  HMMA.16816.F32.BF16 R4, R64, R70, R4 ;  /* 0x000000464004723c */ /* 0x000fe20000041804 */
[----:B-----5:R-:W-:Y:S02]  /*b860*/  F2FP.BF16.F32.PACK_AB R70, R180, R187 ;  /* 0x000000bbb446723e */ /* 0x020fe400000010ff */
[----:B---3--:R-:W-:-:S05]  /*b870*/  F2FP.BF16.F32.PACK_AB R71, R182, R183 ;  /* 0x000000b7b647723e */ /* 0x008fca00000010ff */
[C---:B------:R-:W-:Y:S08]  /*b880*/  HMMA.16816.F32.BF16 R24, R64.reuse, R88, R24 ;  /* 0x000000584018723c */ /* 0x040ff00000041818 */
[C---:B------:R-:W-:Y:S01]  /*b890*/  HMMA.16816.F32.BF16 R28, R64.reuse, R90, R28 ;  /* 0x0000005a401c723c */ /* 0x040fe2000004181c */
[----:B------:R-:W1:Y:S07]  /*b8a0*/  LDSM.16.MT88.4 R88, [R159+0x2800] ;  /* 0x002800009f58783b */ /* 0x000e6e0000004200 */
[----:B------:R-:W-:Y:S01]  /*b8b0*/  HMMA.16816.F32.BF16 R60, R64, R86, R60 ;  /* 0x00000056403c723c */ /* 0x000fe2000004183c */
[----:B------:R-:W2:Y:S01]  /*b8c0*/  LDSM.16.MT88.4 R64, [R159+0x6800] ;  /* 0x006800009f40783b */ /* 0x000ea20000004200 */
[----:B------:R-:W-:-:S06]  /*b8d0*/  FFMA.FTZ R117, R170, R132, -R145 ;  /* 0x00000084aa757223 */ /* 0x000fcc0000010891 */
        /* <DEDUP_REMOVED lines=8> */
[----:B------:R-:W5:Y:S01]  /*b960*/  LDSM.16.MT88.4 R96, [R147+0xf000] ;  /* 0x00f000009360783b */ /* 0x000f620000004200 */
[----:B------:R-:W-:Y:S03]  /*b970*/  MUFU.EX2 R174, R176 ;  /* 0x000000b000ae7308 */ /* 0x000fe60000000800 */
[----:B------:R-:W-:Y:S01]  /*b980*/  LDSM.16.MT88.4 R84, [R157+0x3000] ;  /* 0x003000009d54783b */ /* 0x000fe20000004200 */
[----:B------:R-:W-:Y:S02]  /*b990*/  MUFU.EX2 R189, R189 ;  /* 0x000000bd00bd7308 */ /* 0x000fe40000000800 */
[C---:B------:R-:W-:Y:S02]  /*b9a0*/  HMMA.16816.F32.BF16 R16, R68.reuse, R92, R16 ;  /* 0x0000005c4410723c */ /* 0x040fe40000041810 */
[----:B------:R-:W-:Y:S04]  /*b9b0*/  MUFU.EX2 R170, R172 ;  /* 0x000000ac00aa7308 */ /* 0x000fe80000000800 */
[----:B------:R-:W-:Y:S02]  /*b9c0*/  MUFU.EX2 R168, R117 ;  /* 0x0000007500a87308 */ /* 0x000fe40000000800 */
[C---:B------:R-:W-:Y:S01]  /*b9d0*/  HMMA.16816.F32.BF16 R20, R68.reuse, R94, R20 ;  /* 0x0000005e4414723c */ /* 0x040fe20000041814 */
[----:B------:R-:W5:Y:S01]  /*b9e0*/  LDSM.16.MT88.4 R92, [R134+0xf000] ;  /* 0x00f00000865c783b */ /* 0x000f620000004200 */
[----:B------:R-:W4:Y:S04]  /*b9f0*/  MUFU.EX2 R191, R191 ;  /* 0x000000bf00bf7308 */ /* 0x000f280000000800 */
[----:B------:R-:W-:Y:S02]  /*ba00*/  MUFU.EX2 R193, R193 ;  /* 0x000000c100c17308 */ /* 0x000fe40000000800 */
[C---:B-1----:R-:W-:Y:S02]  /*ba10*/  HMMA.16816.F32.BF16 R24, R68.reuse, R88, R24 ;  /* 0x000000584418723c */ /* 0x042fe40000041818 */
[----:B------:R-:W1:Y:S04]  /*ba20*/  MUFU.EX2 R162, R164 ;  /* 0x000000a400a27308 */ /* 0x000e680000000800 */
        /* <DEDUP_REMOVED lines=14> */
[----:B-1----:R-:W-:Y:S02]  /*bb10*/  F2FP.BF16.F32.PACK_AB R70, R162, R193 ;  /* 0x000000c1a246723e */ /* 0x002fe400000010ff */
[----:B------:R-:W-:Y:S01]  /*bb20*/  F2FP.BF16.F32.PACK_AB R71, R195, R170 ;  /* 0x000000aac347723e */ /* 0x000fe200000010ff */
[----:B------:R-:W-:Y:S01]  /*bb30*/  FFMA.FTZ R153, R229, R153, R138 ;  /* 0x00000099e5997223 */ /* 0x000fe2000001008a */
[----:B------:R-:W-:Y:S01]  /*bb40*/  FFMA.FTZ R158, R235, R155, R158 ;  /* 0x0000009beb9e7223 */ /* 0x000fe2000001009e */
[-CC-:B------:R-:W-:Y:S01]  /*bb50*/  FFMA.FTZ R213, R144, R132.reuse, -R143.reuse ;  /* 0x0000008490d57223 */ /* 0x180fe2000001088f */
[-C--:B------:R-:W-:Y:S01]  /*bb60*/  FFMA.FTZ R142, R142, R132.reuse, -R143 ;  /* 0x000000848e8e7223 */ /* 0x080fe2000001088f */
[-C--:B------:R-:W-:Y:S02]  /*bb70*/  FFMA.FTZ R221, R152, R132.reuse, -R145 ;  /* 0x0000008498dd7223 */ /* 0x080fe40000010891 */
[C---:B------:R-:W-:Y:S01]  /*bb80*/  HMMA.16816.F32.BF16 R40, R68.reuse, R80, R40 ;  /* 0x000000504428723c */ /* 0x040fe20000041828 */
[-C--:B------:R-:W-:Y:S01]  /*bb90*/  FFMA.FTZ R80, R146, R132.reuse, -R143 ;  /* 0x0000008492507223 */ /* 0x080fe2000001088f */
[-C--:B------:R-:W-:Y:S01]  /*bba0*/  FFMA.FTZ R146, R154, R132.reuse, -R145 ;  /* 0x000000849a927223 */ /* 0x080fe20000010891 */
[-C--:B------:R-:W-:Y:S01]  /*bbb0*/  FFMA.FTZ R143, R140, R132.reuse, -R143 ;  /* 0x000000848c8f7223 */ /* 0x080fe2000001088f */
[----:B------:R-:W-:Y:S01]  /*bbc0*/  FADD.FTZ R153, R136, R153 ;  /* 0x0000009988997221 */ /* 0x000fe20000010000 */
[----:B------:R-:W-:Y:S01]  /*bbd0*/  FADD.FTZ R158, R151, R158 ;  /* 0x0000009e979e7221 */ /* 0x000fe20000010000 */
[-CC-:B------:R-:W-:Y:S01]  /*bbe0*/  FFMA.FTZ R150, R150, R132.reuse, -R145.reuse ;  /* 0x0000008496967223 */ /* 0x180fe20000010891 */
[----:B------:R-:W-:Y:S01]  /*bbf0*/  FFMA.FTZ R148, R148, R132, -R145 ;  /* 0x0000008494947223 */ /* 0x000fe20000010891 */
[----:B------:R-:W-:Y:S01]  /*bc00*/  FADD.FTZ R156, R156, R153 ;  /* 0x000000999c9c7221 */ /* 0x000fe20000010000 */
[----:B------:R-:W-:Y:S01]  /*bc10*/  FADD.FTZ R133, R133, R158 ;  /* 0x0000009e85857221 */ /* 0x000fe20000010000 */
[----:B------:R-:W-:Y:S01]  /*bc20*/  MUFU.EX2 R144, R80 ;  /* 0x0000005000907308 */ /* 0x000fe20000000800 */
[----:B-----5:R-:W-:Y:S03]  /*bc30*/  HMMA.16816.F32.BF16 R8, R68, R96, R8 ;  /* 0x000000604408723c */ /* 0x020fe60000041808 */
[----:B------:R-:W-:Y:S01]  /*bc40*/  MUFU.EX2 R213, R213 ;  /* 0x000000d500d57308 */ /* 0x000fe20000000800 */
[----:B------:R-:W-:-:S03]  /*bc50*/  FADD.FTZ R156, R149, R156 ;  /* 0x0000009c959c7221 */ /* 0x000fc60000010000 */
[----:B------:R-:W-:Y:S01]  /*bc60*/  MUFU.EX2 R142, R142 ;  /* 0x0000008e008e7308 */ /* 0x000fe20000000800 */
[----:B------:R-:W-:Y:S03]  /*bc70*/  HMMA.16816.F32.BF16 R12, R68, R98, R12 ;  /* 0x00000062440c723c */ /* 0x000fe6000004180c */
[----:B------:R-:W-:Y:S01]  /*bc80*/  MUFU.EX2 R146, R146 ;  /* 0x0000009200927308 */ /* 0x000fe20000000800 */
[----:B------:R-:W-:-:S03]  /*bc90*/  FADD.FTZ R160, R160, R133 ;  /* 0x00000085a0a07221 */ /* 0x000fc60000010000 */
[----:B------:R-:W1:Y:S04]  /*bca0*/  MUFU.EX2 R221, R221 ;  /* 0x000000dd00dd7308 */ /* 0x000e680000000800 */
[----:B------:R-:W-:Y:S04]  /*bcb0*/  MUFU.EX2 R145, R150 ;  /* 0x0000009600917308 */ /* 0x000fe80000000800 */
[----:B------:R-:W4:Y:S04]  /*bcc0*/  MUFU.EX2 R132, R148 ;  /* 0x0000009400847308 */ /* 0x000f280000000800 */
        /* <DEDUP_REMOVED lines=25> */
[----:B------:R-:W-:Y:S01]  /*be60*/  F2FP.BF16.F32.PACK_AB R69, R213, R144 ;  /* 0x00000090d545723e */ /* 0x000fe200000010ff */
[----:B------:R-:W1:Y:S01]  /*be70*/  LDSM.16.MT88.4 R84, [R134+0x13800] ;  /* 0x013800008654783b */ /* 0x000e620000004200 */
[----:B----4-:R-:W-:-:S02]  /*be80*/  F2FP.BF16.F32.PACK_AB R70, R132, R145 ;  /* 0x000000918446723e */ /* 0x010fc400000010ff */
[----:B-----5:R-:W-:Y:S01]  /*be90*/  F2FP.BF16.F32.PACK_AB R71, R143, R142 ;  /* 0x0000008e8f47723e */ /* 0x020fe200000010ff */
        /* <DEDUP_REMOVED lines=53> */
[----:B------:R-:W-:-:S04]  /*c1f0*/  IMAD.MOV.U32 R133, RZ, RZ, R139 ;  /* 0x000000ffff857224 */ /* 0x000fc800078e008b */
[----:B-1----:R-:W-:Y:S01]  /*c200*/  HMMA.16816.F32.BF16 R88, R68, R84, R48 ;  /* 0x000000544458723c */ /* 0x002fe20000041830 */
[----:B----4-:R-:W-:Y:S02]  /*c210*/  IMAD.MOV.U32 R134, RZ, RZ, R141 ;  /* 0x000000ffff867224 */ /* 0x010fe400078e008d */
        /* <DEDUP_REMOVED lines=19> */
.L_x_6982:
[----:B------:R-:W-:-:S07]  /*c350*/  IADD3 R227, PT, PT, R137, -0x1, RZ ;  /* 0xffffffff89e37810 */ /* 0x000fce0007ffe0ff */
.L_x_6991:
[----:B------:R-:W-:Y:S05]  /*c360*/  BSYNC B2 ;  /* 0x0000000000027941 */ /* 0x000fea0003800000 */
.L_x_6981:
[----:B------:R-:W-:-:S13]  /*c370*/  ISETP.GE.AND P0, PT, R227, R210, PT ;  /* 0x000000d2e300720c */ /* 0x000fda0003f06270 */
[----:B------:R-:W-:Y:S05]  /*c380*/  @!P0 BRA `(.L_x_6992) ;  /* 0x0000005000848947 */ /* 0x000fea0003800000 */
[C---:B------:R-:W-:Y:S01]  /*c390*/  IMAD.SHL.U32 R226, R227.reuse, 0x80, RZ ;  /* 0x00000080e3e27824 */ /* 0x040fe200078e00ff */
[----:B------:R-:W-:Y:S01]  /*c3a0*/  ISETP.NE.U32.AND P3, PT, R232, RZ, PT ;  /* 0x000000ffe800720c */ /* 0x000fe20003f65070 */
[C---:B------:R-:W-:Y:S01]  /*c3b0*/  IMAD.SHL.U32 R221, R204.reuse, 0x20, RZ ;  /* 0x00000020ccdd7824 */ /* 0x040fe200078e00ff */
[----:B------:R-:W-:Y:S01]  /*c3c0*/  SHF.L.U64.HI R220, R204, 0x5, R205 ;  /* 0x00000005ccdc7819 */ /* 0x000fe200000102cd */
[----:B------:R-:W-:Y:S01]  /*c3d0*/  IMAD.MOV.U32 R132, RZ, RZ, R133 ;  /* 0x000000ffff847224 */ /* 0x000fe200078e0085 */
[C---:B------:R-:W-:Y:S01]  /*c3e0*/  LOP3.LUT R228, R226.reuse, 0x40, R135, 0xfe, !PT ;  /* 0x00000040e2e47812 */ /* 0x040fe200078efe87 */
[----:B------:R-:W-:Y:S01]  /*c3f0*/  VIADD R227, R227, 0x1 ;  /* 0x00000001e3e37836 */ /* 0x000fe20000000000 */
[----:B------:R-:W-:Y:S02]  /*c400*/  ISETP.NE.AND.EX P3, PT, R233, RZ, PT, P3 ;  /* 0x000000ffe900720c */ /* 0x000fe40003f65330 */
[----:B------:R-:W-:Y:S02]  /*c410*/  MOV R0, R134 ;  /* 0x0000008600007202 */ /* 0x000fe40000000f00 */
[----:B------:R-:W-:-:S09]  /*c420*/  IADD3 R226, PT, PT, R226, 0x80, RZ ;  /* 0x00000080e2e27810 */ /* 0x000fd20007ffe0ff */
.L_x_6999:
        /* <DEDUP_REMOVED lines=78> */
.L_x_6994:
[----:B------:R-:W-:Y:S05]  /*c910*/  BSYNC.RECONVERGENT B0 ;  /* 0x0000000000007941 */ /* 0x000fea0003800200 */
.L_x_6993:
[----:B------:R-:W1:Y:S01]  /*c920*/  S2UR UR6, SR_CgaCtaId ;  /* 0x00000000000679c3 */ /* 0x000e620000008800 */
[C---:B------:R-:W-:Y:S01]  /*c930*/  IMAD.SHL.U32 R196, R200.reuse, 0x8, RZ ;  /* 0x00000008c8c47824 */ /* 0x040fe200078e00ff */
[C---:B------:R-:W-:Y:S01]  /*c940*/  LOP3.LUT R53, R200.reuse, 0x38, RZ, 0xc0, !PT ;  /* 0x00000038c8357812 */ /* 0x040fe200078ec0ff */
[----:B------:R-:W-:Y:S01]  /*c950*/  UMOV UR7, 0x400 ;  /* 0x0000040000077882 */ /* 0x000fe20000000000 */
[----:B------:R-:W-:Y:S01]  /*c960*/  IADD3 R56, P0, PT, R221, R214, RZ ;  /* 0x000000d6dd387210 */ /* 0x000fe20007f1e0ff */
[----:B------:R-:W-:Y:S01]  /*c970*/  IMAD.SHL.U32 R206, R200, 0x40, RZ ;  /* 0x00000040c8ce7824 */ /* 0x000fe200078e00ff */
[C---:B------:R-:W-:Y:S01]  /*c980*/  LOP3.LUT R134, R196.reuse, 0x38, RZ, 0xc0, !PT ;  /* 0x00000038c4867812 */ /* 0x040fe200078ec0ff */
[----:B------:R-:W-:Y:S01]  /*c990*/  VIADD R227, R227, 0xffffffff ;  /* 0xffffffffe3e37836 */ /* 0x000fe20000000000 */
[----:B------:R-:W-:Y:S01]  /*c9a0*/  LOP3.LUT R52, R196, 0x1c0, RZ, 0xc0, !PT ;  /* 0x000001c0c4347812 */ /* 0x000fe200078ec0ff */
[----:B------:R-:W-:Y:S01]  /*c9b0*/  IMAD.X R57, R220, 0x1, R215, P0 ;  /* 0x00000001dc397824 */ /* 0x000fe200000e06d7 */
[-C--:B------:R-:W-:Y:S01]  /*c9c0*/  IADD3 R54, P0, PT, R56, R221.reuse, RZ ;  /* 0x000000dd38367210 */ /* 0x080fe20007f1e0ff */
[----:B------:R-:W-:Y:S01]  /*c9d0*/  BSSY.RECONVERGENT B1, `(.L_x_6995) ;  /* 0x0000179000017945 */ /* 0x000fe20003800200 */
[----:B------:R-:W-:Y:S02]  /*c9e0*/  LOP3.LUT R52, R134, R52, R53, 0x1e, !PT ;  /* 0x0000003486347212 */ /* 0x000fe400078e1e35 */
[----:B------:R-:W-:Y:S01]  /*c9f0*/  LOP3.LUT R53, R196, 0x1e00, RZ, 0xc0, !PT ;  /* 0x00001e00c4357812 */ /* 0x000fe200078ec0ff */
[----:B------:R-:W-:Y:S01]  /*ca00*/  IMAD.X R55, R57, 0x1, R220, P0 ;  /* 0x0000000139377824 */ /* 0x000fe200000e06dc */
[----:B------:R-:W-:Y:S02]  /*ca10*/  IADD3 R60, P0, PT, R54, R221, RZ ;  /* 0x000000dd363c7210 */ /* 0x000fe40007f1e0ff */
[----:B------:R-:W-:Y:S01]  /*ca20*/  LOP3.LUT R53, R52, R53, RZ, 0xfc, !PT ;  /* 0x0000003534357212 */ /* 0x000fe200078efcff */
[----:B------:R-:W-:Y:S01]  /*ca30*/  IMAD.SHL.U32 R52, R200, 0x20, RZ ;  /* 0x00000020c8347824 */ /* 0x000fe200078e00ff */
[----:B------:R-:W-:Y:S01]  /*ca40*/  SHF.R.U32.HI R203, RZ, 0x1, R200 ;  /* 0x00000001ffcb7819 */ /* 0x000fe200000116c8 */
[--C-:B------:R-:W-:Y:S01]  /*ca50*/  IMAD.X R61, R55, 0x1, R220.reuse, P0 ;  /* 0x00000001373d7824 */ /* 0x100fe200000e06dc */
[-C--:B------:R-:W-:Y:S01]  /*ca60*/  IADD3 R58, P0, PT, R60, R221.reuse, RZ ;  /* 0x000000dd3c3a7210 */ /* 0x080fe20007f1e0ff */
[----:B-1----:R-:W-:Y:S01]  /*ca70*/  ULEA UR6, UR6, UR7, 0x18 ;  /* 0x0000000706067291 */ /* 0x002fe2000f8ec0ff */
[----:B------:R-:W-:Y:S03]  /*ca80*/  LOP3.LUT R199, R52, 0x7c00, RZ, 0xc0, !PT ;  /* 0x00007c0034c77812 */ /* 0x000fe600078ec0ff */
[----:B------:R-:W-:Y:S01]  /*ca90*/  IMAD.X R59, R61, 0x1, R220, P0 ;  /* 0x000000013d3b7824 */ /* 0x000fe200000e06dc */
[-C--:B------:R-:W-:Y:S01]  /*caa0*/  IADD3 R52, P0, PT, R58, R221.reuse, RZ ;  /* 0x000000dd3a347210 */ /* 0x080fe20007f1e0ff */
[----:B------:R-:W-:Y:S01]  /*cab0*/  IMAD.U32 R202, RZ, RZ, UR6 ;  /* 0x00000006ffca7e24 */ /* 0x000fe2000f8e00ff */
[----:B------:R-:W-:Y:S02]  /*cac0*/  LOP3.LUT R205, R203, 0x8, RZ, 0xc0, !PT ;  /* 0x00000008cbcd7812 */ /* 0x000fe400078ec0ff */
[----:B------:R-:W-:Y:S01]  /*cad0*/  LOP3.LUT P2, RZ, R200, 0x4, RZ, 0xc0, !PT ;  /* 0x00000004c8ff7812 */ /* 0x000fe2000784c0ff */
[----:B------:R-:W-:Y:S01]  /*cae0*/  IMAD R237, R53, 0x2, R202 ;  /* 0x0000000235ed7824 */ /* 0x000fe200078e02ca */
[----:B------:R-:W-:Y:S01]  /*caf0*/  LOP3.LUT R205, R205, 0x1c0, R206, 0xf8, !PT ;  /* 0x000001c0cdcd7812 */ /* 0x000fe200078ef8ce */
[--C-:B------:R-:W-:Y:S01]  /*cb00*/  IMAD.X R53, R59, 0x1, R220.reuse, P0 ;  /* 0x000000013b357824 */ /* 0x100fe200000e06dc */
[-C--:B------:R-:W-:Y:S02]  /*cb10*/  IADD3 R62, P0, PT, R52, R221.reuse, RZ ;  /* 0x000000dd343e7210 */ /* 0x080fe40007f1e0ff */
[----:B------:R-:W-:Y:S01]  /*cb20*/  @!PT LDS RZ, [RZ] ;  /* 0x00000000fffff984 */ /* 0x000fe20000000800 */
[----:B------:R-:W-:Y:S01]  /*cb30*/  @!PT LDS RZ, [RZ] ;  /* 0x00000000fffff984 */ /* 0x000fe20000000800 */
[----:B------:R-:W-:Y:S01]  /*cb40*/  @!PT LDS RZ, [RZ] ;  /* 0x00000000fffff984 */ /* 0x000fe20000000800 */
[----:B------:R-:W-:Y:S01]  /*cb50*/  LDGSTS.E.BYPASS.LTC128B.128 [R237+0xc000], desc[UR4][R214.64] ;  /* 0x0c000000d6ed7fae */ /* 0x000fe2000b981a04 */
[----:B------:R-:W-:Y:S02]  /*cb60*/  LOP3.LUT R205, R205, R134, RZ, 0x3c, !PT ;  /* 0x00000086cdcd7212 */ /* 0x000fe400078e3cff */
[----:B------:R-:W-:Y:S02]  /*cb70*/  IMAD.X R63, R53, 0x1, R220, P0 ;  /* 0x00000001353f7824 */ /* 0x000fe400000e06dc */
[----:B------:R-:W-:Y:S01]  /*cb80*/  LDGSTS.E.BYPASS.LTC128B.128 [R237+0x10000], desc[UR4][R214.64+0x80] ;  /* 0x10000080d6ed7fae */ /* 0x000fe2000b981a04 */
[----:B------:R-:W-:Y:S02]  /*cb90*/  IADD3 R64, P0, PT, R62, R221, RZ ;  /* 0x000000dd3e407210 */ /* 0x000fe40007f1e0ff */
[----:B------:R-:W-:Y:S02]  /*cba0*/  LOP3.LUT R134, R199, 0x200, R206, 0xf8, !PT ;  /* 0x00000200c7867812 */ /* 0x000fe400078ef8ce */
[----:B------:R-:W-:Y:S01]  /*cbb0*/  LDGSTS.E.BYPASS.LTC128B.128 [R237+0xc800], desc[UR4][R56.64] ;  /* 0x0c80000038ed7fae */ /* 0x000fe2000b981a04 */
[----:B------:R-:W-:Y:S01]  /*cbc0*/  IMAD.X R65, R63, 0x1, R220, P0 ;  /* 0x000000013f417824 */ /* 0x000fe200000e06dc */
[----:B------:R-:W-:Y:S03]  /*cbd0*/  LOP3.LUT R181, R134, R205, RZ, 0xfc, !PT ;  /* 0x000000cd86b57212 */ /* 0x000fe600078efcff */
[----:B------:R-:W-:Y:S01]  /*cbe0*/  LDGSTS.E.BYPASS.LTC128B.128 [R237+0x10800], desc[UR4][R56.64+0x80] ;  /* 0x1080008038ed7fae */ /* 0x000fe2000b981a04 */
[----:B------:R-:W-:Y:S04]  /*cbf0*/  LOP3.LUT P0, RZ, R200, 0x2, RZ, 0xc0, !PT ;  /* 0x00000002c8ff7812 */ /* 0x000fe8000780c0ff */
[----:B------:R-:W-:Y:S01]  /*cc00*/  LDGSTS.E.BYPASS.LTC128B.128 [R237+0xd000], desc[UR4][R54.64] ;  /* 0x0d00000036ed7fae */ /* 0x000fe2000b981a04 */
[----:B------:R-:W-:Y:S01]  /*cc10*/  IMAD R181, R181, 0x2, R202 ;  /* 0x00000002b5b57824 */ /* 0x000fe200078e02ca */
[----:B------:R-:W-:Y:S03]  /*cc20*/  SEL R204, R198, 0xffffffe0, !P0 ;  /* 0xffffffe0c6cc7807 */ /* 0x000fe60004000000 */
[----:B------:R-:W-:Y:S01]  /*cc30*/  LDGSTS.E.BYPASS.LTC128B.128 [R237+0x11000], desc[UR4][R54.64+0x80] ;  /* 0x1100008036ed7fae */ /* 0x000fe2000b981a04 */
[----:B------:R-:W-:Y:S01]  /*cc40*/  ISETP.GT.AND P0, PT, R227, R210, PT ;  /* 0x000000d2e300720c */ /* 0x000fe20003f04270 */
[--C-:B------:R-:W-:Y:S03]  /*cc50*/  IMAD.IADD R184, R204, 0x1, R181.reuse ;  /* 0x00000001ccb87824 */ /* 0x100fe600078e02b5 */
[----:B------:R-:W-:Y:S01]  /*cc60*/  LDGSTS.E.BYPASS.LTC128B.128 [R237+0xd800], desc[UR4][R60.64] ;  /* 0x0d8000003ced7fae */ /* 0x000fe2000b981a04 */
[C-C-:B------:R-:W-:Y:S02]  /*cc70*/  IMAD.IADD R134, R201.reuse, 0x1, R204.reuse ;  /* 0x00000001c9867824 */ /* 0x140fe400078e02cc */
        /* <DEDUP_REMOVED lines=14> */
[----:B------:R-:W0:Y:S01]  /*cd60*/  LDGDEPBAR ;  /* 0x00000000000079af */ /* 0x000e220000000000 */
[----:B-1----:R-:W-:Y:S04]  /*cd70*/  SEL R64, R197, 0xffffffc0, !P2 ;  /* 0xffffffc0c5407807 */ /* 0x002fe80005000000 */
[----:B------:R-:W1:Y:S01]  /*cd80*/  LDSM.16.M88.4 R152, [R201+0x5800] ;  /* 0x00580000c998783b */ /* 0x000e620000000200 */
[----:B------:R-:W-:Y:S04]  /*cd90*/  IMAD.IADD R185, R64, 0x1, R181 ;  /* 0x0000000140b97824 */ /* 0x000fe800078e02b5 */
[----:B------:R-:W5:Y:S01]  /*cda0*/  LDSM.16.M88.4 R156, [R201+0x6000] ;  /* 0x00600000c99c783b */ /* 0x000f620000000200 */
[----:B------:R-:W-:Y:S02]  /*cdb0*/  IMAD.IADD R133, R201, 0x1, R64 ;  /* 0x00000001c9857824 */ /* 0x000fe400078e0240 */
[C---:B------:R-:W-:Y:S02]  /*cdc0*/  IMAD.IADD R135, R204.reuse, 0x1, R185 ;  /* 0x00000001cc877824 */ /* 0x040fe400078e02b9 */
[----:B------:R-:W-:Y:S05]  /*cdd0*/  LDSM.16.M88.4 R160, [R134+0x4000] ;  /* 0x0040000086a0783b */ /* 0x000fea0000000200 */
[----:B------:R-:W-:Y:S05]  /*cde0*/  LDSM.16.M88.4 R164, [R134+0x6000] ;  /* 0x0060000086a4783b */ /* 0x000fea0000000200 */
[----:B------:R-:W-:Y:S01]  /*cdf0*/  LDSM.16.M88.4 R168, [R134+0x6800] ;  /* 0x0068000086a8783b */ /* 0x000fe20000000200 */
[C---:B--2---:R-:W-:Y:S04]  /*ce00*/  HMMA.16816.F32.BF16 R4, R136.reuse, R140, RZ ;  /* 0x0000008c8804723c */ /* 0x044fe800000418ff */
[----:B------:R-:W-:Y:S04]  /*ce10*/  LDSM.16.M88.4 R172, [R134+0x7000] ;  /* 0x0070000086ac783b */ /* 0x000fe80000000200 */
[C---:B------:R-:W-:Y:S01]  /*ce20*/  HMMA.16816.F32.BF16 R8, R136.reuse, R142, RZ ;  /* 0x0000008e8808723c */ /* 0x040fe200000418ff */
[----:B------:R-:W2:Y:S05]  /*ce30*/  LDSM.16.M88.4 R140, [R201+0x6800] ;  /* 0x00680000c98c783b */ /* 0x000eaa0000000200 */
[----:B------:R-:W-:Y:S02]  /*ce40*/  LDSM.16.M88.4 R176, [R133+0x4000] ;  /* 0x0040000085b0783b */ /* 0x000fe40000000200 */
[C---:B---3--:R-:W-:Y:S03]  /*ce50*/  HMMA.16816.F32.BF16 R12, R136.reuse, R144, RZ ;  /* 0x00000090880c723c */ /* 0x048fe600000418ff */
[----:B------:R-:W-:Y:S05]  /*ce60*/  LDSM.16.M88.4 R188, [R133+0x8000] ;  /* 0x0080000085bc783b */ /* 0x000fea0000000200 */
[C---:B------:R-:W-:Y:S01]  /*ce70*/  HMMA.16816.F32.BF16 R16, R136.reuse, R146, RZ ;  /* 0x000000928810723c */ /* 0x040fe200000418ff */
[----:B------:R-:W3:Y:S07]  /*ce80*/  LDSM.16.M88.4 R144, [R201+0x7000] ;  /* 0x00700000c990783b */ /* 0x000eee0000000200 */
[C---:B----4-:R-:W-:Y:S08]  /*ce90*/  HMMA.16816.F32.BF16 R20, R136.reuse, R148, RZ ;  /* 0x000000948814723c */ /* 0x050ff000000418ff */
[C---:B------:R-:W-:Y:S01]  /*cea0*/  HMMA.16816.F32.BF16 R24, R136.reuse, R150, RZ ;  /* 0x000000968818723c */ /* 0x040fe200000418ff */
[----:B------:R-:W4:Y:S07]  /*ceb0*/  LDSM.16.M88.4 R148, [R201+0x7800] ;  /* 0x00780000c994783b */ /* 0x000f2e0000000200 */
[C---:B-1----:R-:W-:Y:S08]  /*cec0*/  HMMA.16816.F32.BF16 R28, R136.reuse, R152, RZ ;  /* 0x00000098881c723c */ /* 0x042ff000000418ff */
[C---:B------:R-:W-:Y:S01]  /*ced0*/  HMMA.16816.F32.BF16 R32, R136.reuse, R154, RZ ;  /* 0x0000009a8820723c */ /* 0x040fe200000418ff */
[----:B------:R-:W1:Y:S07]  /*cee0*/  LDSM.16.M88.4 R152, [R184] ;  /* 0x00000000b898783b */ /* 0x000e6e0000000200 */
[C---:B-----5:R-:W-:Y:S08]  /*cef0*/  HMMA.16816.F32.BF16 R36, R136.reuse, R156, RZ ;  /* 0x0000009c8824723c */ /* 0x060ff000000418ff */
[C---:B------:R-:W-:Y:S01]  /*cf00*/  HMMA.16816.F32.BF16 R40, R136.reuse, R158, RZ ;  /* 0x0000009e8828723c */ /* 0x040fe200000418ff */
[----:B------:R-:W5:Y:S07]  /*cf10*/  LDSM.16.M88.4 R156, [R134+0x4800] ;  /* 0x00480000869c783b */ /* 0x000f6e0000000200 */
        /* <DEDUP_REMOVED lines=8> */
[----:B------:R4:W3:Y:S05]  /*cfa0*/  LDSM.16.M88.4 R136, [R134+0x7800] ;  /* 0x007800008688783b */ /* 0x0008ea0000000200 */
[----:B------:R-:W3:Y:S02]  /*cfb0*/  LDSM.16.M88.4 R148, [R185] ;  /* 0x00000000b994783b */ /* 0x000ee40000000200 */
[C---:B-1----:R-:W-:Y:S08]  /*cfc0*/  HMMA.16816.F32.BF16 R4, R152.reuse, R160, R4 ;  /* 0x000000a09804723c */ /* 0x042ff00000041804 */
[C---:B------:R-:W-:Y:S01]  /*cfd0*/  HMMA.16816.F32.BF16 R8, R152.reuse, R162, R8 ;  /* 0x000000a29808723c */ /* 0x040fe20000041808 */
[----:B------:R-:W-:Y:S07]  /*cfe0*/  LDSM.16.M88.4 R160, [R133+0x7000] ;  /* 0x0070000085a0783b */ /* 0x000fee0000000200 */
[C---:B-----5:R-:W-:Y:S03]  /*cff0*/  HMMA.16816.F32.BF16 R12, R152.reuse, R156, R12 ;  /* 0x0000009c980c723c */ /* 0x060fe6000004180c */
        /* <DEDUP_REMOVED lines=45> */
[----:B------:R-:W1:Y:S05]  /*d2d0*/  LDSM.16.M88.4 R148, [R134+0x6000] ;  /* 0x006000008694783b */ /* 0x000e6a0000000200 */
[----:B------:R-:W1:Y:S02]  /*d2e0*/  LDSM.16.M88.4 R156, [R134+0x6800] ;  /* 0x00680000869c783b */ /* 0x000e640000000200 */
[C---:B--2---:R-:W-:Y:S08]  /*d2f0*/  HMMA.16816.F32.BF16 R4, R140.reuse, R164, R4 ;  /* 0x000000a48c04723c */ /* 0x044ff00000041804 */
[C---:B------:R-:W-:Y:S01]  /*d300*/  HMMA.16816.F32.BF16 R8, R140.reuse, R166, R8 ;  /* 0x000000a68c08723c */ /* 0x040fe20000041808 */
[----:B------:R-:W-:Y:S05]  /*d310*/  LDSM.16.M88.4 R164, [R181+0x2000] ;  /* 0x00200000b5a4783b */ /* 0x000fea0000000200 */
[----:B------:R-:W-:Y:S02]  /*d320*/  LDSM.16.M88.4 R180, [R192+0x9800] ;  /* 0x00980000c0b4783b */ /* 0x000fe40000000200 */
        /* <DEDUP_REMOVED lines=14> */
[----:B------:R-:W-:Y:S05]  /*d410*/  LDSM.16.M88.4 R156, [R184+0x2000] ;  /* 0x00200000b89c783b */ /* 0x000fea0000000200 */
[----:B------:R-:W-:Y:S02]  /*d420*/  LDSM.16.M88.4 R184, [R185+0x2000] ;  /* 0x00200000b9b8783b */ /* 0x000fe40000000200 */
[C---:B--2---:R-:W-:Y:S08]  /*d430*/  HMMA.16816.F32.BF16 R52, R140.reuse, R136, R52 ;  /* 0x000000888c34723c */ /* 0x044ff00000041834 */
[C---:B------:R-:W-:Y:S01]  /*d440*/  HMMA.16816.F32.BF16 R56, R140.reuse, R138, R56 ;  /* 0x0000008a8c38723c */ /* 0x040fe20000041838 */
[----:B------:R-:W2:Y:S07]  /*d450*/  LDSM.16.M88.4 R136, [R201+0xb000] ;  /* 0x00b00000c988783b */ /* 0x000eae0000000200 */
[C---:B------:R-:W-:Y:S08]  /*d460*/  HMMA.16816.F32.BF16 R60, R140.reuse, R160, R60 ;  /* 0x000000a08c3c723c */ /* 0x040ff0000004183c */
        /* <DEDUP_REMOVED lines=170> */
.L_x_6998:
[----:B------:R-:W-:Y:S05]  /*df10*/  BSYNC.RECONVERGENT B0 ;  /* 0x0000000000007941 */ /* 0x000fea0003800200 */
.L_x_6997:
        /* <DEDUP_REMOVED lines=36> */
.L_x_6996:
[----:B------:R-:W-:Y:S05]  /*e160*/  BSYNC.RECONVERGENT B1 ;  /* 0x0000000000017941 */ /* 0x000fea0003800200 */
.L_x_6995:
[----:B------:R-:W2:Y:S01]  /*e170*/  LD.E R135, desc[UR4][R2.64+0xdc] ;  /* 0x0000dc0402877980 */ /* 0x000ea2000c101900 */
[C---:B-1----:R-:W-:Y:S01]  /*e180*/  VIADD R149, R228.reuse, 0xffffffc1 ;  /* 0xffffffc1e4957836 */ /* 0x042fe20000000000 */
        /* <DEDUP_REMOVED lines=34> */
[-C--:B------:R-:W-:Y:S02]  /*e3b0*/  ISETP.GE.AND P5, PT, R145, R225.reuse, PT ;  /* 0x000000e19100720c */ /* 0x080fe40003fa6270 */
[----:B------:R-:W-:Y:S02]  /*e3c0*/  ISETP.GE.AND P4, PT, R11, R225, PT ;  /* 0x000000e10b00720c */ /* 0x000fe40003f86270 */
[-C--:B------:R-:W-:Y:S02]  /*e3d0*/  ISETP.GE.AND P1, PT, R145, R223.reuse, PT ;  /* 0x000000df9100720c */ /* 0x080fe40003f26270 */
        /* <DEDUP_REMOVED lines=135> */
[----:B------:R-:W-:Y:S02]  /*ec50*/  FSEL R17, R138, -INF , !P4 ;  /* 0xff8000008a117808 */ /* 0x000fe40006000000 */
        /* <DEDUP_REMOVED lines=23> */
[----:B------:R-:W-:Y:S01]  /*edd0*/  IMAD R139, R205, 0x2, R202 ;  /* 0x00000002cd8b7824 */ /* 0x000fe200078e02ca */
[----:B------:R-:W-:Y:S02]  /*ede0*/  ISETP.GE.AND P5, PT, R5, R224, PT ;  /* 0x000000e00500720c */ /* 0x000fe40003fa6270 */
[----:B------:R-:W-:Y:S01]  /*edf0*/  FSEL R187, R187, -INF , !P6 ;  /* 0xff800000bbbb7808 */ /* 0x000fe20007000000 */
[----:B------:R-:W-:Y:S01]  /*ee00*/  IMAD.IADD R138, R204, 0x1, R139 ;  /* 0x00000001cc8a7824 */ /* 0x000fe200078e028b */
[-C--:B------:R-:W-:Y:S01]  /*ee10*/  ISETP.GE.AND P6, PT, R141, R222.reuse, PT ;  /* 0x000000de8d00720c */ /* 0x080fe20003fc6270 */
[----:B------:R-:W-:Y:S01]  /*ee20*/  VIADD R145, R139, 0xc040 ;  /* 0x0000c0408b917836 */ /* 0x000fe20000000000 */
        /* <DEDUP_REMOVED lines=50> */
[----:B------:R-:W-:Y:S02]  /*f150*/  ISETP.GE.AND P1, PT, R147, R222, PT ;  /* 0x000000de9300720c */ /* 0x000fe40003f26270 */
        /* <DEDUP_REMOVED lines=123> */
[----:B------:R-:W3:Y:S01]  /*f910*/  MUFU.EX2 R0, R7 ;  /* 0x0000000700007308 */ /* 0x000ee20000000800 */
[-CC-:B------:R-:W-:Y:S01]  /*f920*/  FFMA.FTZ R180, R180, R135.reuse, -R158.reuse ;  /* 0x00000087b4b47223 */ /* 0x180fe2000001089e */
[-CC-:B------:R-:W-:Y:S01]  /*f930*/  FFMA.FTZ R213, R213, R135.reuse, -R158.reuse ;  /* 0x00000087d5d57223 */ /* 0x180fe2000001089e */
[-C--:B------:R-:W-:Y:S07]  /*f940*/  FFMA.FTZ R239, R239, R135.reuse, -R158 ;  /* 0x00000087efef7223 */ /* 0x080fee000001089e */
[----:B------:R-:W4:Y:S01]  /*f950*/  MUFU.EX2 R132, R6 ;  /* 0x0000000600847308 */ /* 0x000f220000000800 */
[-C--:B------:R-:W-:Y:S01]  /*f960*/  FFMA.FTZ R185, R185, R135.reuse, -R160 ;  /* 0x00000087b9b97223 */ /* 0x080fe200000108a0 */
        /* <DEDUP_REMOVED lines=13> */
[----:B------:R-:W-:Y:S01]  /*fa40*/  FMUL.FTZ R5, R132, R129 ;  /* 0x0000008184057220 */ /* 0x000fe20000410000 */
[----:B------:R-:W-:Y:S01]  /*fa50*/  FMUL.FTZ R6, R0, R130 ;  /* 0x0000008200067220 */ /* 0x000fe20000410000 */
[----:B------:R-:W-:Y:S01]  /*fa60*/  FMUL.FTZ R8, R132, R124 ;  /* 0x0000007c84087220 */ /* 0x000fe20000410000 */
[----:B-----5:R-:W-:Y:S01]  /*fa70*/  F2FP.BF16.F32.PACK_AB R141, R150, R151 ;  /* 0x00000097968d723e */ /* 0x020fe200000010ff */
[C---:B------:R-:W-:Y:S01]  /*fa80*/  FMUL.FTZ R9, R132.reuse, R125 ;  /* 0x0000007d84097220 */ /* 0x040fe20000410000 */
[C---:B------:R-:W-:Y:S01]  /*fa90*/  FMUL.FTZ R16, R132.reuse, R116 ;  /* 0x0000007484107220 */ /* 0x040fe20000410000 */
[----:B------:R-:W-:Y:S01]  /*faa0*/  LDSM.16.MT88.4 R124, [R139+0xf800] ;  /* 0x00f800008b7c783b */ /* 0x000fe20000004200 */
[----:B------:R-:W-:Y:S01]  /*fab0*/  FMUL.FTZ R17, R132, R117 ;  /* 0x0000007584117220 */ /* 0x000fe20000410000 */
[C---:B------:R-:W-:Y:S01]  /*fac0*/  FMUL.FTZ R18, R0.reuse, R118 ;  /* 0x0000007600127220 */ /* 0x040fe20000410000 */
[----:B------:R-:W-:Y:S01]  /*fad0*/  FMUL.FTZ R19, R0, R119 ;  /* 0x0000007700137220 */ /* 0x000fe20000410000 */
[----:B------:R-:W-:Y:S01]  /*fae0*/  FMUL.FTZ R25, R132, R109 ;  /* 0x0000006d84197220 */ /* 0x000fe20000410000 */
[----:B---3--:R-:W-:Y:S01]  /*faf0*/  F2FP.BF16.F32.PACK_AB R143, R153, R146 ;  /* 0x00000092998f723e */ /* 0x008fe200000010ff */
[C---:B------:R-:W-:Y:S01]  /*fb00*/  FMUL.FTZ R26, R0.reuse, R110 ;  /* 0x0000006e001a7220 */ /* 0x040fe20000410000 */
[----:B------:R-:W-:Y:S01]  /*fb10*/  FMUL.FTZ R27, R0, R111 ;  /* 0x0000006f001b7220 */ /* 0x000fe20000410000 */
[----:B------:R-:W-:Y:S01]  /*fb20*/  LDSM.16.MT88.4 R116, [R138+0xf800] ;  /* 0x00f800008a74783b */ /* 0x000fe20000004200 */
[C---:B------:R-:W-:Y:S01]  /*fb30*/  FMUL.FTZ R32, R132.reuse, R100 ;  /* 0x0000006484207220 */ /* 0x040fe20000410000 */
[----:B------:R-:W-:Y:S01]  /*fb40*/  FMUL.FTZ R33, R132, R101 ;  /* 0x0000006584217220 */ /* 0x000fe20000410000 */
[C---:B------:R-:W-:Y:S01]  /*fb50*/  FMUL.FTZ R34, R0.reuse, R102 ;  /* 0x0000006600227220 */ /* 0x040fe20000410000 */
[C---:B-1----:R-:W-:Y:S01]  /*fb60*/  HMMA.16816.F32.BF16 R4, R140.reuse, R12, R4 ;  /* 0x0000000c8c04723c */ /* 0x042fe20000041804 */
[----:B------:R-:W-:Y:S04]  /*fb70*/  MUFU.EX2 R176, R176 ;  /* 0x000000b000b07308 */ /* 0x000fe80000000800 */
[----:B------:R-:W-:Y:S01]  /*fb80*/  FMUL.FTZ R35, R0, R103 ;  /* 0x0000006700237220 */ /* 0x000fe20000410000 */
[C---:B------:R-:W-:Y:S01]  /*fb90*/  FMUL.FTZ R40, R132.reuse, R92 ;  /* 0x0000005c84287220 */ /* 0x040fe20000410000 */
[----:B------:R-:W-:Y:S01]  /*fba0*/  LDSM.16.MT88.4 R100, [R145+0x5000] ;  /* 0x005000009164783b */ /* 0x000fe20000004200 */
        /* <DEDUP_REMOVED lines=12> */
[C---:B--2---:R-:W-:Y:S01]  /*fc70*/  HMMA.16816.F32.BF16 R12, R140.reuse, R20, R12 ;  /* 0x000000148c0c723c */ /* 0x044fe2000004180c */
[----:B------:R-:W-:Y:S02]  /*fc80*/  MUFU.EX2 R205, R205 ;  /* 0x000000cd00cd7308 */ /* 0x000fe40000000800 */
[C---:B------:R-:W-:Y:S01]  /*fc90*/  FMUL.FTZ R50, R0.reuse, R86 ;  /* 0x0000005600327220 */ /* 0x040fe20000410000 */
[----:B------:R-:W-:Y:S01]  /*fca0*/  FMUL.FTZ R51, R0, R87 ;  /* 0x0000005700337220 */ /* 0x000fe20000410000 */
[----:B------:R-:W-:Y:S01]  /*fcb0*/  FMUL.FTZ R56, R132, R76 ;  /* 0x0000004c84387220 */ /* 0x000fe20000410000 */
[----:B------:R-:W1:Y:S01]  /*fcc0*/  LDSM.16.MT88.4 R84, [R204+0x4000] ;  /* 0x00400000cc54783b */ /* 0x000e620000004200 */
[----:B------:R-:W-:Y:S01]  /*fcd0*/  FMUL.FTZ R58, R0, R78 ;  /* 0x0000004e003a7220 */ /* 0x000fe20000410000 */
        /* <DEDUP_REMOVED lines=17> */
[-C--:B------:R-:W-:Y:S01]  /*fdf0*/  FFMA.FTZ R108, R189, R135.reuse, -R158 ;  /* 0x00000087bd6c7223 */ /* 0x080fe2000001089e */
[-C--:B------:R-:W-:Y:S01]  /*fe00*/  FFMA.FTZ R171, R171, R135.reuse, -R160 ;  /* 0x00000087abab7223 */ /* 0x080fe200000108a0 */
[-C--:B------:R-:W-:Y:S01]  /*fe10*/  FFMA.FTZ R167, R167, R135.reuse, -R158 ;  /* 0x00000087a7a77223 */ /* 0x080fe2000001089e */
[--C-:B------:R-:W-:Y:S01]  /*fe20*/  FFMA.FTZ R159, R159, R135, -R160.reuse ;  /* 0x000000879f9f7223 */ /* 0x100fe200000108a0 */
        /* <DEDUP_REMOVED lines=22> */
[----:B------:R-:W-:Y:S01]  /*ff90*/  FMUL.FTZ R39, R0, R99 ;  /* 0x0000006300277220 */ /* 0x000fe20000410000 */
[-CC-:B------:R-:W-:Y:S01]  /*ffa0*/  FFMA.FTZ R190, R173, R135.reuse, -R160.reuse ;  /* 0x00000087adbe7223 */ /* 0x180fe200000108a0 */
[----:B------:R-:W-:Y:S01]  /*ffb0*/  LDSM.16.MT88.4 R96, [R138+0x10800] ;  /* 0x010800008a60783b */ /* 0x000fe20000004200 */
[-CC-:B------:R-:W-:Y:S01]  /*ffc0*/  FFMA.FTZ R234, R157, R135.reuse, -R160.reuse ;  /* 0x000000879dea7223 */ /* 0x180fe200000108a0 */
[-C--:B------:R-:W-:Y:S01]  /*ffd0*/  FFMA.FTZ R155, R155, R135.reuse, -R160 ;  /* 0x000000879b9b7223 */ /* 0x080fe200000108a0 */
[--C-:B------:R-:W-:Y:S03]  /*ffe0*/  FFMA.FTZ R154, R154, R135, -R158.reuse ;  /* 0x000000879a9a7223 */ /* 0x100fe6000001089e */
[----:B------:R-:W-:Y:S01]  /*fff0*/  MUFU.EX2 R104, R104 ;  /* 0x0000006800687308 */ /* 0x000fe20000000800 */
[C---:B------:R-:W-:Y:S03]  /*10000*/  HMMA.16816.F32.BF16 R36, R140.reuse, R44, R36 ;  /* 0x0000002c8c24723c */ /* 0x040fe60000041824 */
[C---:B------:R-:W-:Y:S01]  /*10010*/  FMUL.FTZ R44, R132.reuse, R88 ;  /* 0x00000058842c7220 */ /* 0x040fe20000410000 */
[----:B------:R-:W-:Y:S01]  /*10020*/  FMUL.FTZ R45, R132, R89 ;  /* 0x00000059842d7220 */ /* 0x000fe20000410000 */
[----:B--2---:R-:W-:Y:S04]  /*10030*/  F2FP.BF16.F32.PACK_AB R68, R106, R105 ;  /* 0x000000696a44723e */ /* 0x004fe800000010ff */
        /* <DEDUP_REMOVED lines=9> */
[C---:B------:R-:W-:Y:S01]  /*100d0*/  FFMA.FTZ R149, R132.reuse, R235, R149 ;  /* 0x000000eb84957223 */ /* 0x040fe20000010095 */
        /* <DEDUP_REMOVED lines=18> */
[----:B------:R-:W-:Y:S01]  /*10200*/  MUFU.EX2 R243, R247 ;  /* 0x000000f700f37308 */ /* 0x000fe20000000800 */
[C---:B------:R-:W-:Y:S01]  /*10210*/  FMUL.FTZ R60, R132.reuse, R72 ;  /* 0x00000048843c7220 */ /* 0x040fe20000410000 */
[----:B------:R-:W-:Y:S08]  /*10220*/  FMUL.FTZ R61, R132, R73 ;  /* 0x00000049843d7220 */ /* 0x000ff00000410000 */
[----:B------:R-:W-:Y:S01]  /*10230*/  MUFU.EX2 R180, R180 ;  /* 0x000000b400b47308 */ /* 0x000fe20000000800 */
[----:B------:R-:W-:Y:S01]  /*10240*/  FADD.FTZ R144, R144, R147 ;  /* 0x0000009390907221 */ /* 0x000fe20000010000 */
[----:B------:R-:W-:Y:S01]  /*10250*/  IMAD.MOV.U32 R132, RZ, RZ, R133 ;  /* 0x000000ffff847224 */ /* 0x000fe200078e0085 */
[C---:B------:R-:W-:Y:S07]  /*10260*/  HMMA.16816.F32.BF16 R56, R140.reuse, R62, R56 ;  /* 0x0000003e8c38723c */ /* 0x040fee0000041838 */
        /* <DEDUP_REMOVED lines=307> */
.L_x_6992:
        /* <DEDUP_REMOVED lines=10> */
.L_x_7007:
        /* <DEDUP_REMOVED lines=197> */
.L_x_7002:
[----:B------:R-:W-:Y:S05]  /*12290*/  BSYNC.RECONVERGENT B0 ;  /* 0x0000000000007941 */ /* 0x000fea0003800200 */
.L_x_7001:
        /* <DEDUP_REMOVED lines=19> */
[----:B--2-4-:R-:W-:Y:S05]  /*123d0*/  @P1 RET.REL.NODEC R216 `(_ZN5flash24flash_fwd_splitkv_kernelI23Flash_fwd_kernel_traitsILi128ELi64ELi128ELi4ELb0ELb0EN7cutlass10bfloat16_tE19Flash_kernel_traitsILi128ELi64ELi128ELi4ES3_EELb0ELb1ELb0ELb0ELb1ELb0ELb1ELb0EEEvNS_16Flash_fwd_paramsE) ;  /* 0xfffffedcd8081950 */ /* 0x014fea0003c3ffff */
[----:B------:R-:W-:Y:S01]  /*123e0*/  MOV R217, 0x0 ;  /* 0x0000000000d97802 */ /* 0x000fe20000000f00 */
[----:B------:R-:W-:Y:S04]  /*123f0*/  ST.E.128 desc[UR4][R70.64+0x7000], R64 ;  /* 0x0070004046007985 */ /* 0x000fe8000c101d04 */
[----:B------:R1:W-:Y:S02]  /*12400*/  ST.E.128 desc[UR4][R70.64+0x7100], R60 ;  /* 0x0071003c46007985 */ /* 0x0003e4000c101d04 */
[----:B-1----:R-:W-:Y:S05]  /*12410*/  RET.REL.NODEC R216 `(_ZN5flash24flash_fwd_splitkv_kernelI23Flash_fwd_kernel_traitsILi128ELi64ELi128ELi4ELb0ELb0EN7cutlass10bfloat16_tE19Flash_kernel_traitsILi128ELi64ELi128ELi4ES3_EELb0ELb1ELb0ELb0ELb1ELb0ELb1ELb0EEEvNS_16Flash_fwd_paramsE) ;  /* 0xfffffed8d8f87950 */ /* 0x002fea0003c3ffff */
.L_x_7000:
[----:B------:R-:W-:Y:S01]  /*12420*/  MOV R7, 0x2 ;  /* 0x0000000200077802 */ /* 0x000fe20000000f00 */
[----:B------:R-:W-:Y:S01]  /*12430*/  IMAD.MOV.U32 R4, RZ, RZ, 0x1f ;  /* 0x0000001fff047424 */ /* 0x000fe200078e00ff */
[----:B------:R-:W-:-:S07]  /*12440*/  MOV R6, 0xffffffff ;  /* 0xffffffff00067802 */ /* 0x000fce0000000f00 */
[----:B-1---5:R-:W-:Y:S05]  /*12450*/  WARPSYNC.COLLECTIVE R6, `(.L_x_7003) ;  /* 0x0000000006087348 */ /* 0x022fea0003c00000 */
[----:B------:R2:W3:Y:S02]  /*12460*/  SHFL.BFLY P0, R10, R235, R7, R4 ;  /* 0x0c000007eb0a7389 */ /* 0x0004e40000000004 */
[----:B-123-5:R-:W-:Y:S05]  /*12470*/  ENDCOLLECTIVE ;  /* 0x000000000000791b */ /* 0x02efea0003800000 */
.L_x_7003:
[----:B------:R-:W-:Y:S02]  /*12480*/  IMAD.MOV.U32 R8, RZ, RZ, R10 ;  /* 0x000000ffff087224 */ /* 0x000fe400078e000a */
[----:B------:R-:W-:Y:S02]  /*12490*/  IMAD.MOV.U32 R7, RZ, RZ, 0x1 ;  /* 0x00000001ff077424 */ /* 0x000fe400078e00ff */
[----:B------:R-:W-:-:S05]  /*124a0*/  FADD.FTZ R8, R8, R235 ;  /* 0x000000eb08087221 */ /* 0x000fca0000010000 */
[----:B------:R-:W-:-:S07]  /*124b0*/  MOV R235, R8 ;  /* 0x0000000800eb7202 */ /* 0x000fce0000000f00 */
[----:B------:R-:W-:Y:S05]  /*124c0*/  WARPSYNC.COLLECTIVE R6, `(.L_x_7004) ;  /* 0x0000000006087348 */ /* 0x000fea0003c00000 */
[----:B------:R1:W2:Y:S02]  /*124d0*/  SHFL.BFLY P0, R10, R235, R7, R4 ;  /* 0x0c000007eb0a7389 */ /* 0x0002a40000000004 */
[----:B-12---:R-:W-:Y:S05]  /*124e0*/  ENDCOLLECTIVE ;  /* 0x000000000000791b */ /* 0x006fea0003800000 */
.L_x_7004:
[----:B------:R-:W-:Y:S01]  /*124f0*/  MOV R235, R229 ;  /* 0x000000e500eb7202 */ /* 0x000fe20000000f00 */
[----:B------:R-:W-:Y:S01]  /*12500*/  IMAD.MOV.U32 R7, RZ, RZ, 0x2 ;  /* 0x00000002ff077424 */ /* 0x000fe200078e00ff */
[----:B------:R-:W-:-:S07]  /*12510*/  MOV R5, R10 ;  /* 0x0000000a00057202 */ /* 0x000fce0000000f00 */
[----:B------:R-:W-:Y:S05]  /*12520*/  WARPSYNC.COLLECTIVE R6, `(.L_x_7005) ;  /* 0x0000000006087348 */ /* 0x000fea0003c00000 */
[----:B------:R1:W2:Y:S02]  /*12530*/  SHFL.BFLY P0, R10, R235, R7, R4 ;  /* 0x0c000007eb0a7389 */ /* 0x0002a40000000004 */
[----:B-12---:R-:W-:Y:S05]  /*12540*/  ENDCOLLECTIVE ;  /* 0x000000000000791b */ /* 0x006fea0003800000 */
.L_x_7005:
[----:B------:R-:W-:Y:S01]  /*12550*/  FADD.FTZ R5, R8, R5 ;  /* 0x0000000508057221 */ /* 0x000fe20000010000 */
[----:B------:R-:W-:Y:S01]  /*12560*/  FADD.FTZ R9, R10, R229 ;  /* 0x000000e50a097221 */ /* 0x000fe20000010000 */
[----:B------:R-:W-:-:S04]  /*12570*/  MOV R7, 0x1 ;  /* 0x0000000100077802 */ /* 0x000fc80000000f00 */
[----:B------:R-:W-:-:S07]  /*12580*/  MOV R235, R9 ;  /* 0x0000000900eb7202 */ /* 0x000fce0000000f00 */
[----:B------:R-:W-:Y:S05]  /*12590*/  WARPSYNC.COLLECTIVE R6, `(.L_x_7006) ;  /* 0x0000000006087348 */ /* 0x000fea0003c00000 */
[----:B------:R1:W2:Y:S02]  /*125a0*/  SHFL.BFLY P0, R10, R235, R7, R4 ;  /* 0x0c000007eb0a7389 */ /* 0x0002a40000000004 */
[----:B-12---:R-:W-:Y:S05]  /*125b0*/  ENDCOLLECTIVE ;  /* 0x000000000000791b */ /* 0x006fea0003800000 */
.L_x_7006:
[----:B------:R-:W-:Y:S05]  /*125c0*/  BRA `(.L_x_7007) ;  /* 0xfffffff0001c7947 */ /* 0x000fea000383ffff */
.L_x_7008:
        /* <DEDUP_REMOVED lines=11> */
.L_x_14906:


//--------------------- .text._ZN5flash24flash_fwd_splitkv_kernelI23Flash_fwd_kernel_traitsILi128ELi64ELi128ELi4ELb0ELb0EN7cutlass10bfloat16_tE19Flash_kernel_traitsILi128ELi64ELi128ELi4ES3_EELb0ELb1ELb0ELb0ELb1ELb1ELb1ELb0EEEvNS_16Flash_fwd_paramsE --------------------------
	.section	.text._ZN5flash24flash_fwd_splitkv_kernelI23Flash_fwd_kernel_traitsILi128ELi64ELi128ELi4ELb0ELb0EN7cutlass10bfloat16_tE19Flash_kernel_traitsILi128ELi64ELi128ELi4ES3_EELb0ELb1ELb0ELb0ELb1ELb1ELb1ELb0EEEvNS_16Flash_fwd_paramsE,"ax",@progbits
	.align	128
        .global         _ZN5flash24flash_fwd_splitkv_kernelI23Flash_fwd_kernel_traitsILi128ELi64ELi128ELi4ELb0ELb0EN7cutlass10bfloat16_tE19Flash_kernel_traitsILi128ELi64ELi128ELi4ES3_EELb0ELb1ELb0ELb0ELb1ELb1ELb1ELb0EEEvNS_16Flash_fwd_paramsE
        .type           _ZN5flash24flash_fwd_splitkv_kernelI23Flash_fwd_kernel_traitsILi128ELi64ELi128ELi4ELb0ELb0EN7cutlass10bfloat16_tE19Flash_kernel_traitsILi128ELi64ELi128ELi4ES3_EELb0ELb1ELb0ELb0ELb1ELb1ELb1ELb0EEEvNS_16Flash_fwd_paramsE,@function
        .size           _ZN5flash24flash_fwd_splitkv_kernelI23Flash_fwd_kernel_traitsILi128ELi64ELi128ELi4ELb0ELb0EN7cutlass10bfloat16_tE19Flash_kernel_traitsILi128ELi64ELi128ELi4ES3_EELb0ELb1ELb0ELb0ELb1ELb1ELb1ELb0EEEvNS_16Flash_fwd_paramsE,(.L_x_14907 - _ZN5flash24flash_fwd_splitkv_kernelI23Flash_fwd_kernel_traitsILi128ELi64ELi128ELi4ELb0ELb0EN7cutlass10bfloat16_tE19Flash_kernel_traitsILi128ELi64ELi128ELi4ES3_EELb0ELb1ELb0ELb0ELb1ELb1ELb1ELb0EEEvNS_16Flash_fwd_paramsE)
        .other          _ZN5flash24flash_fwd_splitkv_kernelI23Flash_fwd_kernel_traitsILi128ELi64ELi128ELi4ELb0ELb0EN7cutlass10bfloat16_tE19Flash_kernel_traitsILi128ELi64ELi128ELi4ES3_EELb0ELb1ELb0ELb0ELb1ELb1ELb1ELb0EEEvNS_16Flash_fwd_paramsE,@"STO_CUDA_ENTRY STV_DEFAULT"
_ZN5flash24flash_fwd_splitkv_kernelI23Flash_fwd_kernel_traitsILi128ELi64ELi128ELi4ELb0ELb0EN7cutlass10bfloat16_tE19Flash_kernel_traitsILi128ELi64ELi128ELi4ES3_EELb0ELb1ELb0ELb0ELb1ELb1ELb1ELb0EEEvNS_16Flash_fwd_paramsE:
.text._ZN5flash24flash_fwd_splitkv_kernelI23Flash_fwd_kernel_traitsILi128ELi64ELi128ELi4ELb0ELb0EN7cutlass10bfloat16_tE19Flash_kernel_traitsILi128ELi64ELi128ELi4ES3_EELb0ELb1ELb0ELb0ELb1ELb1ELb1ELb0EEEvNS_16Flash_fwd_paramsE:
        /* <DEDUP_REMOVED lines=29> */
[----:B------:R-:W-:Y:S05]  /*01d0*/  CALL.REL.NOINC `($_ZN5flash24flash_fwd_splitkv_kernelI23Flash_fwd_kernel_traitsILi128ELi64ELi128ELi4ELb0ELb0EN7cutlass10bfloat16_tE19Flash_kernel_traitsILi128ELi64ELi128ELi4ES3_EELb0ELb1ELb0ELb0ELb1ELb1ELb1ELb0EEEvNS_16Flash_fwd_paramsE$_ZN5flash30compute_attn_1rowblock_splitkvI23Flash_fwd_kernel_traitsILi128ELi64ELi128ELi4ELb0ELb0EN7cutlass10bfloat16_tE19Flash_kernel_traitsILi128ELi64ELi128ELi4ES3_EELb0ELb1ELb0ELb0ELb1ELb1ELb1ELb0ENS_16Flash_fwd_paramsEEEvRKT8_iiiii) ;  /* 0x0000000000087944 */ /* 0x000fea0003c00000 */
[----:B------:R-:W-:Y:S05]  /*01e0*/  BSYNC.RECONVERGENT B3 ;  /* 0x0000000000037941 */ /* 0x000fea0003800200 */
.L_x_7009:
[----:B------:R-:W-:Y:S05]  /*01f0*/  EXIT ;  /* 0x000000000000794d */ /* 0x000fea0003800000 */
        .type           $_ZN5flash24flash_fwd_splitkv_kernelI23Flash_fwd_kernel_traitsILi128ELi64ELi128ELi4ELb0ELb0EN7cutlass10bfloat16_tE19Flash_kernel_traitsILi128ELi64ELi128ELi4ES3_EELb0ELb1ELb0ELb0ELb1ELb1ELb1ELb0EEEvNS_16Flash_fwd_paramsE$_ZN5flash30compute_attn_1rowblock_splitkvI23Flash_fwd_kernel_traitsILi128ELi64ELi128ELi4ELb0ELb0EN7cutlass10bfloat16_tE19Flash_kernel_traitsILi128ELi64ELi128ELi4ES3_EELb0ELb1ELb0ELb0ELb1ELb1ELb1ELb0ENS_16Flash_fwd_paramsEEEvRKT8_iiiii,@function
        .size           $_ZN5flash24flash_fwd_splitkv_kernelI23Flash_fwd_kernel_traitsILi128ELi64ELi128ELi4ELb0ELb0EN7cutlass10bfloat16_tE19Flash_kernel_traitsILi128ELi64ELi128ELi4ES3_EELb0ELb1ELb0ELb0ELb1ELb1ELb1ELb0EEEvNS_16Flash_fwd_paramsE$_ZN5flash30compute_attn_1rowblock_splitkvI23Flash_fwd_kernel_traitsILi128ELi64ELi128ELi4ELb0ELb0EN7cutlass10bfloat16_tE19Flash_kernel_traitsILi128ELi64ELi128ELi4ES3_EELb0ELb1ELb0ELb0ELb1ELb1ELb1ELb0ENS_16Flash_fwd_paramsEEEvRKT8_iiiii,(.L_x_14907 - $_ZN5flash24flash_fwd_splitkv_kernelI23Flash_fwd_kernel_traitsILi128ELi64ELi128ELi4ELb0ELb0EN7cutlass10bfloat16_tE19Flash_kernel_traitsILi128ELi64ELi128ELi4ES3_EELb0ELb1ELb0ELb0ELb1ELb1ELb1ELb0EEEvNS_16Flash_fwd_paramsE$_ZN5flash30compute_attn_1rowblock_splitkvI23Flash_fwd_kernel_traitsILi128ELi64ELi128ELi4ELb0ELb0EN7cutlass10bfloat16_tE19Flash_kernel_traitsILi128ELi64ELi128ELi4ES3_EELb0ELb1ELb0ELb0ELb1ELb1ELb1ELb0ENS_16Flash_fwd_paramsEEEvRKT8_iiiii)
$_ZN5flash24flash_fwd_splitkv_kernelI23Flash_fwd_kernel_traitsILi128ELi64ELi128ELi4ELb0ELb0EN7cutlass10bfloat16_tE19Flash_kernel_traitsILi128ELi64ELi128ELi4ES3_EELb0ELb1ELb0ELb0ELb1ELb1ELb1ELb0EEEvNS_16Flash_fwd_paramsE$_ZN5flash30compute_attn_1rowblock_splitkvI23Flash_fwd_kernel_traitsILi128ELi64ELi128ELi4ELb0ELb0EN7cutlass10bfloat16_tE19Flash_kernel_traitsILi128ELi64ELi128ELi4ES3_EELb0ELb1ELb0ELb0ELb1ELb1ELb1ELb0ENS_16Flash_fwd_paramsEEEvRKT8_iiiii:
        /* <DEDUP_REMOVED lines=39> */
.L_x_7011:
[----:B------:R-:W-:Y:S05]  /*0470*/  BSYNC.RECONVERGENT B0 ;  /* 0x0000000000007941 */ /* 0x000fea0003800200 */
.L_x_7010:
[----:B------:R-:W-:Y:S04]  /*0480*/  BSSY.RECONVERGENT B0, `(.L_x_7012) ;  /* 0x0000007000007945 */ /* 0x000fe80003800200 */
[----:B------:R-:W-:Y:S05]  /*0490*/  @!P3 BRA `(.L_x_7013) ;  /* 0x000000000014b947 */ /* 0x000fea0003800000 */
[----:B------:R-:W4:Y:S02]  /*04a0*/  LD.E.U8 R0, desc[UR4][R2.64+0x1b2] ;  /* 0x0001b20402007980 */ /* 0x000f24000c101100 */
[----:B----4-:R-:W-:-:S13]  /*04b0*/  ISETP.NE.AND P1, PT, R0, RZ, PT ;  /* 0x000000ff0000720c */ /* 0x010fda0003f25270 */
[----:B------:R-:W4:Y:S02]  /*04c0*/  @P1 LD.E R0, desc[UR4][R16.64+0x4] ;  /* 0x0000040410001980 */ /* 0x000f24000c101900 */
[----:B----45:R-:W-:-:S06]  /*04d0*/  @P1 IADD3 R7, PT, PT, R0, -R15, RZ ;  /* 0x8000000f00071210 */ /* 0x030fcc0007ffe0ff */
[----:B------:R4:W5:Y:S02]  /*04e0*/  @!P1 LD.E R7, desc[UR4][R16.64] ;  /* 0x0000000410079980 */ /* 0x000964000c101900 */
.L_x_7013:
[----:B------:R-:W-:Y:S05]  /*04f0*/  BSYNC.RECONVERGENT B0 ;  /* 0x0000000000007941 */ /* 0x000fea0003800200 */
.L_x_7012:
        /* <DEDUP_REMOVED lines=8> */
.L_x_7015:
[----:B------:R-:W5:Y:S01]  /*0580*/  LD.E.64 R8, desc[UR4][R2.64+0x108] ;  /* 0x0001080402087980 */ /* 0x000f62000c101b00 */
[----:B------:R-:W-:Y:S01]  /*0590*/  BSSY.RECONVERGENT B0, `(.L_x_7017) ;  /* 0x0000006000007945 */ /* 0x000fe20003800200 */
[----:B------:R-:W-:Y:S01]  /*05a0*/  IMAD.MOV.U32 R62, RZ, RZ, RZ ;  /* 0x000000ffff3e7224 */ /* 0x000fe200078e00ff */
[----:B-----5:R-:W-:-:S04]  /*05b0*/  ISETP.NE.U32.AND P0, PT, R8, RZ, PT ;  /* 0x000000ff0800720c */ /* 0x020fc80003f05070 */
[----:B------:R-:W-:-:S13]  /*05c0*/  ISETP.NE.AND.EX P0, PT, R9, RZ, PT, P0 ;  /* 0x000000ff0900720c */ /* 0x000fda0003f05300 */
[----:B------:R-:W-:Y:S05]  /*05d0*/  @!P0 BRA `(.L_x_7018) ;  /* 0x0000000000048947 */ /* 0x000fea0003800000 */
[----:B------:R1:W5:Y:S02]  /*05e0*/  LD.E R62, desc[UR4][R2.64+0xbc] ;  /* 0x0000bc04023e7980 */ /* 0x000364000c101900 */
.L_x_7018:
[----:B------:R-:W-:Y:S05]  /*05f0*/  BSYNC.RECONVERGENT B0 ;  /* 0x0000000000007941 */ /* 0x000fea0003800200 */
.L_x_7017:
[----:B-----5:R-:W-:Y:S02]  /*0600*/  IADD3 R62, PT, PT, R62, R7, -R14 ;  /* 0x000000073e3e7210 */ /* 0x020fe40007ffe80e */
.L_x_7016:
[----:B------:R-:W-:Y:S05]  /*0610*/  BSYNC.RECONVERGENT B1 ;  /* 0x0000000000017941 */ /* 0x000fea0003800200 */
.L_x_7014:
[----:B------:R-:W-:Y:S01]  /*0620*/  IMAD.SHL.U32 R8, R229, 0x40, RZ ;  /* 0x00000040e5087824 */ /* 0x000fe200078e00ff */
[----:B------:R-:W-:Y:S01]  /*0630*/  MOV R12, R228 ;  /* 0x000000e4000c7202 */ /* 0x000fe20000000f00 */
[----:B------:R-:W-:-:S03]  /*0640*/  IMAD.MOV.U32 R13, RZ, RZ, 0x0 ;  /* 0x00000000ff0d7424 */ /* 0x000fc600078e00ff */
[----:B------:R-:W-:-:S13]  /*0650*/  ISETP.GT.AND P0, PT, R61, R8, PT ;  /* 0x000000083d00720c */ /* 0x000fda0003f04270 */
[----:B-1234-:R-:W-:Y:S05]  /*0660*/  @!P0 RET.REL.NODEC R12 `(_ZN5flash24flash_fwd_splitkv_kernelI23Flash_fwd_kernel_traitsILi128ELi64ELi128ELi4ELb0ELb0EN7cutlass10bfloat16_tE19Flash_kernel_traitsILi128ELi64ELi128ELi4ES3_EELb0ELb1ELb0ELb0ELb1ELb1ELb1ELb0EEEvNS_16Flash_fwd_paramsE) ;  /* 0xfffffff80c648950 */ /* 0x01efea0003c3ffff */
[----:B------:R-:W2:Y:S04]  /*0670*/  LD.E R0, desc[UR4][R2.64+0xb8] ;  /* 0x0000b80402007980 */ /* 0x000ea8000c101900 */
[----:B------:R-:W3:Y:S04]  /*0680*/  LD.E R11, desc[UR4][R2.64+0x188] ;  /* 0x00018804020b7980 */ /* 0x000ee8000c101900 */
[----:B------:R-:W4:Y:S01]  /*0690*/  LD.E R12, desc[UR4][R2.64+0x184] ;  /* 0x00018404020c7980 */ /* 0x000f22000c101900 */
[----:B------:R-:W-:-:S04]  /*06a0*/  IABS R9, R10 ;  /* 0x0000000a00097213 */ /* 0x000fc80000000000 */
[----:B------:R-:W1:Y:S08]  /*06b0*/  I2F.RP R7, R9 ;  /* 0x0000000900077306 */ /* 0x000e700000209400 */
[----:B-1----:R-:W1:Y:S02]  /*06c0*/  MUFU.RCP R18, R7 ;  /* 0x0000000700127308 */ /* 0x002e640000001000 */
[----:B-1----:R-:W-:-:S06]  /*06d0*/  VIADD R18, R18, 0xffffffe ;  /* 0x0ffffffe12127836 */ /* 0x002fcc0000000000 */
[----:B------:R1:W5:Y:S02]  /*06e0*/  F2I.FTZ.U32.TRUNC.NTZ R19, R18 ;  /* 0x0000001200137305 */ /* 0x000364000021f000 */
[----:B-1----:R-:W-:Y:S02]  /*06f0*/  IMAD.MOV.U32 R18, RZ, RZ, RZ ;  /* 0x000000ffff127224 */ /* 0x002fe400078e00ff */
[----:B--2---:R-:W-:-:S05]  /*0700*/  VIADD R0, R0, 0x7f ;  /* 0x0000007f00007836 */ /* 0x004fca0000000000 */
[----:B------:R-:W-:-:S04]  /*0710*/  SHF.R.S32.HI R17, RZ, 0x1f, R0 ;  /* 0x0000001fff117819 */ /* 0x000fc80000011400 */
[----:B------:R-:W-:Y:S01]  /*0720*/  LEA.HI R17, R17, R0, RZ, 0x7 ;  /* 0x0000000011117211 */ /* 0x000fe200078f38ff */
[----:B-----5:R-:W-:-:S03]  /*0730*/  IMAD.MOV R0, RZ, RZ, -R19 ;  /* 0x000000ffff007224 */ /* 0x020fc600078e0a13 */
[----:B------:R-:W-:Y:S01]  /*0740*/  LEA.HI.SX32 R17, R17, R10, 0x19 ;  /* 0x0000000a11117211 */ /* 0x000fe200078fcaff */
[----:B------:R-:W-:-:S04]  /*0750*/  IMAD R13, R0, R9, RZ ;  /* 0x00000009000d7224 */ /* 0x000fc800078e02ff */
[----:B------:R-:W-:Y:S01]  /*0760*/  VIADD R17, R17, 0xffffffff ;  /* 0xffffffff11117836 */ /* 0x000fe20000000000 */
[----:B------:R-:W-:Y:S01]  /*0770*/  IABS R0, R10 ;  /* 0x0000000a00007213 */ /* 0x000fe20000000000 */
[----:B------:R-:W-:-:S03]  /*0780*/  IMAD.HI.U32 R13, R19, R13, R18 ;  /* 0x0000000d130d7227 */ /* 0x000fc600078e0012 */
[----:B------:R-:W-:Y:S01]  /*0790*/  IABS R7, R17 ;  /* 0x0000001100077213 */ /* 0x000fe20000000000 */
[----:B------:R-:W-:-:S04]  /*07a0*/  IMAD.MOV R0, RZ, RZ, -R0 ;  /* 0x000000ffff007224 */ /* 0x000fc800078e0a00 */
        /* <DEDUP_REMOVED lines=13> */
[----:B------:R-:W-:Y:S01]  /*0880*/  @P2 VIADD R13, R13, 0x1 ;  /* 0x000000010d0d2836 */ /* 0x000fe20000000000 */
[----:B------:R-:W-:Y:S01]  /*0890*/  IADD3 R9, PT, PT, -R9, R8, R62 ;  /* 0x0000000809097210 */ /* 0x000fe20007ffe13e */
[----:B------:R-:W-:Y:S02]  /*08a0*/  VIADD R0, R0, 0x40 ;  /* 0x0000004000007836 */ /* 0x000fe40000000000 */
[----:B------:R-:W-:Y:S01]  /*08b0*/  @!P0 IMAD.MOV R13, RZ, RZ, -R13 ;  /* 0x000000ffff0d8224 */ /* 0x000fe200078e0a0d */
[----:B------:R-:W-:Y:S02]  /*08c0*/  @!P1 LOP3.LUT R13, RZ, R10, RZ, 0x33, !PT ;  /* 0x0000000aff0d9212 */ /* 0x000fe400078e33ff */
[----:B------:R-:W-:Y:S02]  /*08d0*/  SHF.R.S32.HI R10, RZ, 0x1f, R7 ;  /* 0x0000001fff0a7819 */ /* 0x000fe40000011407 */
[----:B------:R-:W-:Y:S02]  /*08e0*/  SHF.R.S32.HI R12, RZ, 0x1f, R9 ;  /* 0x0000001fff0c7819 */ /* 0x000fe40000011409 */
[----:B------:R-:W-:-:S02]  /*08f0*/  SHF.R.S32.HI R11, RZ, 0x1f, R0 ;  /* 0x0000001fff0b7819 */ /* 0x000fc40000011400 */
[----:B------:R-:W-:Y:S01]  /*0900*/  LEA.HI R10, R10, R7, RZ, 0x7 ;  /* 0x000000070a0a7211 */ /* 0x000fe200078f38ff */
[----:B------:R-:W-:Y:S01]  /*0910*/  IMAD R222, R13, UR8, RZ ;  /* 0x000000080dde7c24 */ /* 0x000fe2000f8e02ff */
[----:B------:R-:W-:Y:S02]  /*0920*/  LEA.HI R12, R12, R9, RZ, 0x7 ;  /* 0x000000090c0c7211 */ /* 0x000fe400078f38ff */
[----:B------:R-:W-:Y:S02]  /*0930*/  LEA.HI R11, R11, R0, RZ, 0x7 ;  /* 0x000000000b0b7211 */ /* 0x000fe400078f38ff */
[----:B------:R-:W-:Y:S02]  /*0940*/  SHF.R.S32.HI R10, RZ, 0x7, R10 ;  /* 0x00000007ff0a7819 */ /* 0x000fe4000001140a */
[----:B------:R-:W-:Y:S02]  /*0950*/  SHF.R.S32.HI R7, RZ, 0x7, R12 ;  /* 0x00000007ff077819 */ /* 0x000fe4000001140c */
[----:B------:R-:W-:-:S02]  /*0960*/  SHF.R.S32.HI R0, RZ, 0x7, R11 ;  /* 0x00000007ff007819 */ /* 0x000fc4000001140b */
        /* <DEDUP_REMOVED lines=12> */
[----:B------:R-:W-:Y:S01]  /*0a30*/  IMAD.MOV.U32 R229, RZ, RZ, 0x0 ;  /* 0x00000000ffe57424 */ /* 0x000fe200078e00ff */
[----:B------:R-:W-:Y:S01]  /*0a40*/  LOP3.LUT R6, R6, 0x1f80, RZ, 0xc0, !PT ;  /* 0x00001f8006067812 */ /* 0x000fe200078ec0ff */
[----:B--2---:R-:W-:-:S04]  /*0a50*/  IMAD R4, R4, UR8, R231 ;  /* 0x0000000804047c24 */ /* 0x004fc8000f8e02e7 */
[----:B---3--:R-:W-:Y:S02]  /*0a60*/  IMAD R4, R4, R7, R230 ;  /* 0x0000000704047224 */ /* 0x008fe400078e02e6 */
[----:B------:R-:W-:Y:S02]  /*0a70*/  IMAD.SHL.U32 R7, R212, 0x4, RZ ;  /* 0x00000004d4077824 */ /* 0x000fe400078e00ff */
[----:B------:R-:W-:Y:S01]  /*0a80*/  IMAD R5, R5, R4, R8 ;  /* 0x0000000405057224 */ /* 0x000fe200078e0208 */
[----:B------:R-:W-:Y:S02]  /*0a90*/  SHF.R.U32.HI R4, RZ, 0x4, R212 ;  /* 0x00000004ff047819 */ /* 0x000fe400000116d4 */
        /* <DEDUP_REMOVED lines=9> */
[----:B------:R-:W-:Y:S01]  /*0b30*/  IADD3 R9, P2, PT, R3, R8, RZ ;  /* 0x0000000803097210 */ /* 0x000fe20007f5e0ff */
[C---:B------:R-:W-:Y:S01]  /*0b40*/  VIADD R8, R4.reuse, 0x28 ;  /* 0x0000002804087836 */ /* 0x040fe20000000000 */
[----:B------:R-:W-:Y:S02]  /*0b50*/  LEA.HI.X R11, R7, R11, R5, 0x2, P1 ;  /* 0x0000000b070b7211 */ /* 0x000fe400008f1405 */
[-C--:B------:R-:W-:Y:S02]  /*0b60*/  ISETP.GE.AND P1, PT, R4, R61.reuse, PT ;  /* 0x0000003d0400720c */ /* 0x080fe40003f26270 */
[-C--:B------:R-:W-:Y:S01]  /*0b70*/  ISETP.GE.AND P5, PT, R2, R61.reuse, PT ;  /* 0x0000003d0200720c */ /* 0x080fe20003fa6270 */
[----:B------:R-:W-:Y:S01]  /*0b80*/  VIADD R2, R4, 0x20 ;  /* 0x0000002004027836 */ /* 0x000fe20000000000 */
[----:B------:R-:W-:Y:S02]  /*0b90*/  ISETP.GE.AND P0, PT, R6, R61, PT ;  /* 0x0000003d0600720c */ /* 0x000fe40003f06270 */
[----:B------:R-:W-:-:S02]  /*0ba0*/  LEA.HI.X.SX32 R3, R3, RZ, 0x1, P2 ;  /* 0x000000ff03037211 */ /* 0x000fc400010f0eff */
[C---:B------:R-:W-:Y:S02]  /*0bb0*/  LEA R6, P2, R9.reuse, R12, 0x2 ;  /* 0x0000000c09067211 */ /* 0x040fe400078410ff */
        /* <DEDUP_REMOVED lines=48> */
[----:B-1----:R-:W-:Y:S05]  /*0ec0*/  @P0 RET.REL.NODEC R228 `(_ZN5flash24flash_fwd_splitkv_kernelI23Flash_fwd_kernel_traitsILi128ELi64ELi128ELi4ELb0ELb0EN7cutlass10bfloat16_tE19Flash_kernel_traitsILi128ELi64ELi128ELi4ES3_EELb0ELb1ELb0ELb0ELb1ELb1ELb1ELb0EEEvNS_16Flash_fwd_paramsE) ;  /* 0xfffffff0e44c0950 */ /* 0x002fea0003c3ffff */
[----:B------:R-:W-:Y:S02]  /*0ed0*/  MOV R3, 0xff800000 ;  /* 0xff80000000037802 */ /* 0x000fe40000000f00 */
[----:B------:R-:W-:-:S03]  /*0ee0*/  MOV R229, 0x0 ;  /* 0x0000000000e57802 */ /* 0x000fc60000000f00 */
[----:B------:R1:W-:Y:S02]  /*0ef0*/  ST.E desc[UR4][R10.64+0xe0], R3 ;  /* 0x0000e0030a007985 */ /* 0x0003e4000c101904 */
[----:B-1----:R-:W-:Y:S05]  /*0f00*/  RET.REL.NODEC R228 `(_ZN5flash24flash_fwd_splitkv_kernelI23Flash_fwd_kernel_traitsILi128ELi64ELi128ELi4ELb0ELb0EN7cutlass10bfloat16_tE19Flash_kernel_traitsILi128ELi64ELi128ELi4ES3_EELb0ELb1ELb0ELb0ELb1ELb1ELb1ELb0EEEvNS_16Flash_fwd_paramsE) ;  /* 0xfffffff0e43c7950 */ /* 0x002fea0003c3ffff */
.L_x_7019:
        /* <DEDUP_REMOVED lines=80> */
[----:B------:R-:W-:Y:S02]  /*1410*/  @!P2 LOP3.LUT R11, RZ, R25, RZ, 0x33, !PT ;  /* 0x00000019ff0ba212 */ /* 0x000fe400078e33ff */
[----:B---3--:R-:W-:Y:S01]  /*1420*/  SHF.R.S32.HI R7, RZ, 0x1f, R4 ;  /* 0x0000001fff077819 */ /* 0x008fe20000011404 */
[-C--:B------:R-:W-:Y:S02]  /*1430*/  IMAD R9, R21, R4.reuse, RZ ;  /* 0x0000000415097224 */ /* 0x080fe400078e02ff */
[----:B------:R-:W-:Y:S01]  /*1440*/  IMAD.WIDE.U32 R14, R20, R4, RZ ;  /* 0x00000004140e7225 */ /* 0x000fe200078e00ff */
[----:B------:R-:W-:-:S03]  /*1450*/  SHF.R.S32.HI R21, RZ, 0x1f, R12 ;  /* 0x0000001fff157819 */ /* 0x000fc6000001140c */
[----:B------:R-:W-:-:S04]  /*1460*/  IMAD R9, R20, R7, R9 ;  /* 0x0000000714097224 */ /* 0x000fc800078e0209 */
[----:B------:R-:W-:Y:S02]  /*1470*/  IMAD.IADD R15, R15, 0x1, R9 ;  /* 0x000000010f0f7824 */ /* 0x000fe400078e0209 */
[----:B------:R-:W-:Y:S02]  /*1480*/  IMAD R5, R220, R21, R5 ;  /* 0x00000015dc057224 */ /* 0x000fe400078e0205 */
[----:B------:R-:W-:-:S05]  /*1490*/  IMAD.WIDE.U32 R14, R12, R220, R14 ;  /* 0x000000dc0c0e7225 */ /* 0x000fca00078e000e */
[----:B------:R-:W-:Y:S01]  /*14a0*/  IADD3 R15, PT, PT, R15, R5, RZ ;  /* 0x000000050f0f7210 */ /* 0x000fe20007ffe0ff */
[----:B------:R-:W-:Y:S01]  /*14b0*/  IMAD R9, R19, R11, RZ ;  /* 0x0000000b13097224 */ /* 0x000fe200078e02ff */
[----:B------:R-:W-:-:S05]  /*14c0*/  SHF.R.S32.HI R5, RZ, 0x1f, R11 ;  /* 0x0000001fff057819 */ /* 0x000fca000001140b */
[----:B------:R-:W-:Y:S02]  /*14d0*/  IMAD R9, R18, R5, R9 ;  /* 0x0000000512097224 */ /* 0x000fe400078e0209 */
[----:B--2---:R-:W-:Y:S02]  /*14e0*/  IMAD R5, R17, R4, RZ ;  /* 0x0000000411057224 */ /* 0x004fe400078e02ff */
[----:B------:R-:W-:-:S04]  /*14f0*/  IMAD.WIDE.U32 R10, R11, R18, R14 ;  /* 0x000000120b0a7225 */ /* 0x000fc800078e000e */
[----:B------:R-:W-:-:S04]  /*1500*/  IMAD.WIDE.U32 R14, R16, R4, RZ ;  /* 0x00000004100e7225 */ /* 0x000fc800078e00ff */
[----:B------:R-:W-:Y:S01]  /*1510*/  IMAD R5, R16, R7, R5 ;  /* 0x0000000710057224 */ /* 0x000fe200078e0205 */
[----:B------:R-:W-:Y:S01]  /*1520*/  MOV R16, R14 ;  /* 0x0000000e00107202 */ /* 0x000fe20000000f00 */
[----:B------:R-:W-:-:S03]  /*1530*/  IMAD.IADD R4, R11, 0x1, R9 ;  /* 0x000000010b047824 */ /* 0x000fc600078e0209 */
[----:B------:R-:W-:Y:S01]  /*1540*/  IADD3 R14, PT, PT, R15, R5, RZ ;  /* 0x000000050f0e7210 */ /* 0x000fe20007ffe0ff */
[----:B------:R-:W-:Y:S05]  /*1550*/  BRA `(.L_x_7022) ;  /* 0x0000000400387947 */ /* 0x000fea0003800000 */
.L_x_7021:
        /* <DEDUP_REMOVED lines=12> */
[----:B-1----:R-:W1:Y:S08]  /*1620*/  I2F.RP R10, R5 ;  /* 0x00000005000a7306 */ /* 0x002e700000209400 */
        /* <DEDUP_REMOVED lines=15> */
[----:B------:R-:W-:Y:S01]  /*1720*/  @P3 IADD3 R7, PT, PT, R14, R15, RZ ;  /* 0x0000000f0e073210 */ /* 0x000fe20007ffe0ff */
[-C--:B----45:R-:W-:Y:S02]  /*1730*/  @!P3 IMAD R9, R21, R13.reuse, RZ ;  /* 0x0000000d1509b224 */ /* 0x0b0fe400078e02ff */
[----:B------:R-:W-:Y:S02]  /*1740*/  @!P3 IMAD.IADD R23, R23, 0x1, R4 ;  /* 0x000000011717b824 */ /* 0x000fe400078e0204 */
[----:B------:R-:W-:Y:S01]  /*1750*/  @!P2 IMAD.IADD R12, R12, 0x1, -R5 ;  /* 0x000000010c0ca824 */ /* 0x000fe200078e0a05 */
[----:B------:R-:W-:Y:S01]  /*1760*/  @!P3 SHF.R.S32.HI R4, RZ, 0x1f, R13 ;  /* 0x0000001fff04b819 */ /* 0x000fe2000001140d */
[----:B------:R-:W-:-:S03]  /*1770*/  @!P3 IMAD.WIDE.U32 R22, R20, R13, R22 ;  /* 0x0000000d1416b225 */ /* 0x000fc600078e0016 */
[----:B------:R-:W-:Y:S01]  /*1780*/  ISETP.GE.U32.AND P5, PT, R12, R5, PT ;  /* 0x000000050c00720c */ /* 0x000fe20003fa6070 */
[----:B------:R-:W-:Y:S01]  /*1790*/  @!P3 IMAD R9, R20, R4, R9 ;  /* 0x000000041409b224 */ /* 0x000fe200078e0209 */
[----:B------:R-:W-:Y:S01]  /*17a0*/  LOP3.LUT R5, R230, R25, RZ, 0x3c, !PT ;  /* 0x00000019e6057212 */ /* 0x000fe200078e3cff */
[-C--:B------:R-:W-:Y:S02]  /*17b0*/  @P3 IMAD R4, R221, R7.reuse, RZ ;  /* 0x00000007dd043224 */ /* 0x080fe400078e02ff */
[----:B------:R-:W-:Y:S01]  /*17c0*/  @P3 IMAD.WIDE.U32 R20, R220, R7, RZ ;  /* 0x00000007dc143225 */ /* 0x000fe200078e00ff */
[----:B------:R-:W-:Y:S02]  /*17d0*/  ISETP.GE.AND P1, PT, R5, RZ, PT ;  /* 0x000000ff0500720c */ /* 0x000fe40003f26270 */
[----:B------:R-:W-:Y:S02]  /*17e0*/  ISETP.NE.AND P4, PT, R25, RZ, PT ;  /* 0x000000ff1900720c */ /* 0x000fe40003f85270 */
[----:B------:R-:W-:Y:S01]  /*17f0*/  @!P3 IADD3 R9, PT, PT, R23, R9, RZ ;  /* 0x000000091709b210 */ /* 0x000fe20007ffe0ff */
[----:B------:R-:W-:Y:S01]  /*1800*/  @P3 IMAD.IADD R9, R21, 0x1, R4 ;  /* 0x0000000115093824 */ /* 0x000fe200078e0204 */
[----:B------:R-:W-:-:S02]  /*1810*/  @!P3 MOV R10, R22 ;  /* 0x00000016000ab202 */ /* 0x000fc40000000f00 */
[----:B------:R-:W-:Y:S02]  /*1820*/  LEA R12, R0, 0xffffff80, 0x7 ;  /* 0xffffff80000c7811 */ /* 0x000fe400078e38ff */
[----:B------:R-:W-:Y:S02]  /*1830*/  @P3 MOV R10, R20 ;  /* 0x00000014000a3202 */ /* 0x000fe40000000f00 */
[----:B------:R-:W-:Y:S01]  /*1840*/  @!P2 IADD3 R11, PT, PT, R11, 0x1, RZ ;  /* 0x000000010b0ba810 */ /* 0x000fe20007ffe0ff */
[----:B------:R-:W-:Y:S01]  /*1850*/  @!P3 IMAD R4, R181, R14, RZ ;  /* 0x0000000eb504b224 */ /* 0x000fe200078e02ff */
[----:B------:R-:W-:Y:S01]  /*1860*/  @!P3 SHF.R.S32.HI R5, RZ, 0x1f, R14 ;  /* 0x0000001fff05b819 */ /* 0x000fe2000001140e */
[----:B------:R-:W-:Y:S01]  /*1870*/  IMAD R7, R221, R12, RZ ;  /* 0x0000000cdd077224 */ /* 0x000fe200078e02ff */
[----:B------:R-:W-:Y:S01]  /*1880*/  SHF.R.S32.HI R21, RZ, 0x1f, R12 ;  /* 0x0000001fff157819 */ /* 0x000fe2000001140c */
[----:B------:R-:W-:Y:S01]  /*1890*/  IMAD.MOV.U32 R22, RZ, RZ, R10 ;  /* 0x000000ffff167224 */ /* 0x000fe200078e000a */
[----:B------:R-:W-:-:S02]  /*18a0*/  MOV R23, R9 ;  /* 0x0000000900177202 */ /* 0x000fc40000000f00 */
[----:B------:R-:W-:Y:S01]  /*18b0*/  @P5 IADD3 R11, PT, PT, R11, 0x1, RZ ;  /* 0x000000010b0b5810 */ /* 0x000fe20007ffe0ff */
[----:B------:R-:W-:Y:S02]  /*18c0*/  @!P3 IMAD R4, R5, R180, R4 ;  /* 0x000000b40504b224 */ /* 0x000fe400078e0204 */
[----:B------:R-:W-:Y:S01]  /*18d0*/  @!P3 IMAD.WIDE.U32 R28, R180, R14, RZ ;  /* 0x0000000eb41cb225 */ /* 0x000fe200078e00ff */
[----:B------:R-:W-:Y:S02]  /*18e0*/  @!P1 IADD3 R11, PT, PT, -R11, RZ, RZ ;  /* 0x000000ff0b0b9210 */ /* 0x000fe40007ffe1ff */
[----:B------:R-:W-:Y:S01]  /*18f0*/  @!P4 LOP3.LUT R11, RZ, R25, RZ, 0x33, !PT ;  /* 0x00000019ff0bc212 */ /* 0x000fe200078e33ff */
[----:B------:R-:W-:Y:S02]  /*1900*/  IMAD R7, R21, R220, R7 ;  /* 0x000000dc15077224 */ /* 0x000fe400078e0207 */
[----:B------:R-:W-:Y:S01]  /*1910*/  IMAD.WIDE.U32 R22, R220, R12, R22 ;  /* 0x0000000cdc167225 */ /* 0x000fe200078e0016 */
[----:B------:R-:W-:-:S03]  /*1920*/  @!P3 SHF.R.S32.HI R5, RZ, 0x1f, R13 ;  /* 0x0000001fff05b819 */ /* 0x000fc6000001140d */
[----:B------:R-:W-:Y:S01]  /*1930*/  @!P3 IMAD.IADD R29, R29, 0x1, R4 ;  /* 0x000000011d1db824 */ /* 0x000fe200078e0204 */
[----:B------:R-:W-:Y:S01]  /*1940*/  @P3 IADD3 R14, PT, PT, R14, R15, RZ ;  /* 0x0000000f0e0e3210 */ /* 0x000fe20007ffe0ff */
[----:B------:R-:W-:Y:S01]  /*1950*/  @!P3 IMAD R4, R19, R13, RZ ;  /* 0x0000000d1304b224 */ /* 0x000fe200078e02ff */
[----:B------:R-:W-:Y:S01]  /*1960*/  SHF.R.S32.HI R9, RZ, 0x1f, R11 ;  /* 0x0000001fff097819 */ /* 0x000fe2000001140b */
[----:B------:R-:W-:Y:S02]  /*1970*/  IMAD.IADD R23, R23, 0x1, R7 ;  /* 0x0000000117177824 */ /* 0x000fe400078e0207 */
[----:B------:R-:W-:Y:S02]  /*1980*/  IMAD R7, R17, R11, RZ ;  /* 0x0000000b11077224 */ /* 0x000fe400078e02ff */
[C---:B------:R-:W-:Y:S02]  /*1990*/  @!P3 IMAD R4, R18.reuse, R5, R4 ;  /* 0x000000051204b224 */ /* 0x040fe400078e0204 */
[----:B------:R-:W-:-:S04]  /*19a0*/  @!P3 IMAD.WIDE.U32 R18, R18, R13, R28 ;  /* 0x0000000d1212b225 */ /* 0x000fc800078e001c */
[----:B------:R-:W-:-:S04]  /*19b0*/  IMAD.WIDE.U32 R10, R16, R11, R22 ;  /* 0x0000000b100a7225 */ /* 0x000fc800078e0016 */
[-C--:B------:R-:W-:Y:S02]  /*19c0*/  @P3 IMAD R5, R181, R14.reuse, RZ ;  /* 0x0000000eb5053224 */ /* 0x080fe400078e02ff */
[----:B------:R-:W-:Y:S01]  /*19d0*/  @P3 IMAD.WIDE.U32 R22, R180, R14, RZ ;  /* 0x0000000eb4163225 */ /* 0x000fe200078e00ff */
[----:B------:R-:W-:-:S03]  /*19e0*/  @!P3 IADD3 R14, PT, PT, R19, R4, RZ ;  /* 0x00000004130eb210 */ /* 0x000fc60007ffe0ff */
[----:B------:R-:W-:Y:S01]  /*19f0*/  IMAD R7, R16, R9, R7 ;  /* 0x0000000910077224 */ /* 0x000fe200078e0207 */
[----:B------:R-:W-:Y:S02]  /*1a00*/  @!P3 MOV R16, R18 ;  /* 0x000000120010b202 */ /* 0x000fe40000000f00 */
[----:B------:R-:W-:Y:S01]  /*1a10*/  @P3 IADD3 R14, PT, PT, R23, R5, RZ ;  /* 0x00000005170e3210 */ /* 0x000fe20007ffe0ff */
[----:B------:R-:W-:Y:S01]  /*1a20*/  IMAD.IADD R4, R11, 0x1, R7 ;  /* 0x000000010b047824 */ /* 0x000fe200078e0207 */
[----:B------:R-:W-:Y:S02]  /*1a30*/  @P3 MOV R16, R22 ;  /* 0x0000001600103202 */ /* 0x000fe40000000f00 */
.L_x_7022:
[----:B------:R-:W-:Y:S05]  /*1a40*/  BSYNC.RECONVERGENT B0 ;  /* 0x0000000000007941 */ /* 0x000fea0003800200 */
.L_x_7020:
        /* <DEDUP_REMOVED lines=13> */
[C---:B------:R-:W-:Y:S01]  /*1b20*/  IADD3 R17, PT, PT, R22.reuse, 0x10, RZ ;  /* 0x0000001016117810 */ /* 0x040fe20007ffe0ff */
[----:B------:R-:W1:Y:S02]  /*1b30*/  S2UR UR6, SR_CgaCtaId ;  /* 0x00000000000679c3 */ /* 0x000e640000008800 */
[----:B------:R-:W-:Y:S01]  /*1b40*/  IMAD.IADD R219, R61, 0x1, -R8 ;  /* 0x000000013ddb7824 */ /* 0x000fe200078e0a08 */
[----:B------:R-:W-:Y:S02]  /*1b50*/  IADD3 R223, PT, PT, R11, R223, RZ ;  /* 0x000000df0bdf7210 */ /* 0x000fe40007ffe0ff */
[----:B------:R-:W-:Y:S01]  /*1b60*/  SHF.R.S32.HI R7, RZ, 0x1f, R230 ;  /* 0x0000001fff077819 */ /* 0x000fe200000114e6 */
[C---:B------:R-:W-:Y:S01]  /*1b70*/  VIADD R15, R22.reuse, 0x20 ;  /* 0x00000020160f7836 */ /* 0x040fe20000000000 */
[----:B------:R-:W-:Y:S01]  /*1b80*/  ISETP.GE.AND P6, PT, R17, R219, PT ;  /* 0x000000db1100720c */ /* 0x000fe20003fc6270 */
[----:B------:R-:W-:-:S02]  /*1b90*/  VIADD R13, R22, 0x30 ;  /* 0x00000030160d7836 */ /* 0x000fc40000000000 */
[----:B------:R-:W-:Y:S01]  /*1ba0*/  IMAD.MOV.U32 R23, RZ, RZ, RZ ;  /* 0x000000ffff177224 */ /* 0x000fe200078e00ff */
[-C--:B------:R-:W-:Y:S01]  /*1bb0*/  ISETP.GE.AND P5, PT, R15, R219.reuse, PT ;  /* 0x000000db0f00720c */ /* 0x080fe20003fa6270 */
[----:B------:R-:W-:Y:S01]  /*1bc0*/  IMAD.WIDE.U32 R38, R229, 0x40, R22 ;  /* 0x00000040e5267825 */ /* 0x000fe200078e0016 */
[----:B------:R-:W-:Y:S01]  /*1bd0*/  ISETP.GE.AND P4, PT, R22, R219, PT ;  /* 0x000000db1600720c */ /* 0x000fe20003f86270 */
[----:B------:R-:W-:-:S10]  /*1be0*/  UMOV UR7, 0x400 ;  /* 0x0000040000077882 */ /* 0x000fd40000000000 */
[----:B------:R-:W-:Y:S01]  /*1bf0*/  @!P5 IADD3 R11, P3, PT, R38, 0x20, RZ ;  /* 0x00000020260bd810 */ /* 0x000fe20007f7e0ff */
[----:B-1----:R-:W-:-:S04]  /*1c00*/  ULEA UR6, UR6, UR7, 0x18 ;  /* 0x0000000706067291 */ /* 0x002fc8000f8ec0ff */
[----:B------:R-:W-:Y:S02]  /*1c10*/  @!P5 IMAD.X R23, RZ, RZ, R39, P3 ;  /* 0x000000ffff17d224 */ /* 0x000fe400018e0627 */
[----:B------:R-:W-:Y:S01]  /*1c20*/  MOV R214, UR6 ;  /* 0x0000000600d67c02 */ /* 0x000fe20008000f00 */
[----:B------:R-:W-:Y:S02]  /*1c30*/  IMAD.SHL.U32 R42, R0, 0x80, RZ ;  /* 0x00000080002a7824 */ /* 0x000fe400078e00ff */
        /* <DEDUP_REMOVED lines=15> */
[----:B------:R-:W-:Y:S01]  /*1d30*/  @!P6 IADD3 R35, P2, PT, R38, 0x10, RZ ;  /* 0x000000102623e810 */ /* 0x000fe20007f5e0ff */
[----:B------:R-:W-:Y:S01]  /*1d40*/  IMAD.WIDE.U32 R18, R230, R18, R6 ;  /* 0x00000012e6127225 */ /* 0x000fe200078e0006 */
[----:B------:R-:W-:-:S03]  /*1d50*/  LOP3.LUT R7, R208, 0x1c0, RZ, 0xc0, !PT ;  /* 0x000001c0d0077812 */ /* 0x000fc600078ec0ff */
[----:B------:R-:W-:Y:S01]  /*1d60*/  @!P6 IMAD.X R9, RZ, RZ, R39, P2 ;  /* 0x000000ffff09e224 */ /* 0x000fe200010e0627 */
[----:B------:R-:W-:Y:S02]  /*1d70*/  LOP3.LUT R6, R7, 0x38, R212, 0xf8, !PT ;  /* 0x0000003807067812 */ /* 0x000fe400078ef8d4 */
[----:B------:R-:W-:-:S03]  /*1d80*/  LOP3.LUT R5, R208, 0x1e00, RZ, 0xc0, !PT ;  /* 0x00001e00d0057812 */ /* 0x000fc600078ec0ff */
[----:B------:R-:W-:Y:S02]  /*1d90*/  @!P1 IADD3 R7, P2, PT, R38, 0x30, RZ ;  /* 0x0000003026079810 */ /* 0x000fe40007f5e0ff */
[----:B------:R-:W-:-:S03]  /*1da0*/  IADD3 R19, PT, PT, R19, R4, RZ ;  /* 0x0000000413137210 */ /* 0x000fc60007ffe0ff */
[----:B------:R-:W-:Y:S01]  /*1db0*/  @!P1 IMAD.X R8, RZ, RZ, R39, P2 ;  /* 0x000000ffff089224 */ /* 0x000fe200010e0627 */
[----:B------:R-:W-:Y:S01]  /*1dc0*/  LOP3.LUT R5, R5, R6, R45, 0xf6, !PT ;  /* 0x0000000605057212 */ /* 0x000fe200078ef62d */
[----:B------:R-:W-:Y:S01]  /*1dd0*/  @!P4 IMAD R29, R39, R32, RZ ;  /* 0x00000020271dc224 */ /* 0x000fe200078e02ff */
[----:B------:R-:W-:Y:S01]  /*1de0*/  @!P6 MOV R40, R18 ;  /* 0x000000120028e202 */ /* 0x000fe20000000f00 */
[-C--:B------:R-:W-:Y:S01]  /*1df0*/  @!P6 IMAD R9, R9, R32.reuse, RZ ;  /* 0x000000200909e224 */ /* 0x080fe200078e02ff */
[----:B------:R-:W-:Y:S01]  /*1e00*/  @!P5 MOV R37, R19 ;  /* 0x000000130025d202 */ /* 0x000fe20000000f00 */
[----:B------:R-:W-:Y:S02]  /*1e10*/  @!P6 IMAD.MOV.U32 R41, RZ, RZ, R19 ;  /* 0x000000ffff29e224 */ /* 0x000fe400078e0013 */
[----:B------:R-:W-:Y:S02]  /*1e20*/  @!P5 IMAD.MOV.U32 R36, RZ, RZ, R18 ;  /* 0x000000ffff24d224 */ /* 0x000fe400078e0012 */
[----:B------:R-:W-:-:S02]  /*1e30*/  @!P5 IMAD R6, R23, R32, RZ ;  /* 0x000000201706d224 */ /* 0x000fc400078e02ff */
[-C--:B------:R-:W-:Y:S02]  /*1e40*/  @!P1 IMAD R8, R8, R32.reuse, RZ ;  /* 0x0000002008089224 */ /* 0x080fe400078e02ff */
[C---:B------:R-:W-:Y:S02]  /*1e50*/  @!P4 IMAD R29, R38.reuse, R33, R29 ;  /* 0x00000021261dc224 */ /* 0x040fe400078e021d */
[----:B------:R-:W-:Y:S02]  /*1e60*/  @!P6 IMAD R9, R33, R35, R9 ;  /* 0x000000232109e224 */ /* 0x000fe400078e0209 */
[----:B------:R-:W-:Y:S02]  /*1e70*/  IMAD R46, R5, 0x2, R214 ;  /* 0x00000002052e7824 */ /* 0x000fe400078e02d6 */
[----:B------:R-:W-:-:S04]  /*1e80*/  @!P4 IMAD.WIDE.U32 R38, R38, R32, R18 ;  /* 0x000000202626c225 */ /* 0x000fc800078e0012 */
[----:B------:R-:W-:-:S04]  /*1e90*/  @!P6 IMAD.WIDE.U32 R34, R32, R35, R40 ;  /* 0x000000232022e225 */ /* 0x000fc800078e0028 */
[-C--:B------:R-:W-:Y:S02]  /*1ea0*/  @!P5 IMAD R6, R33, R11.reuse, R6 ;  /* 0x0000000b2106d224 */ /* 0x080fe400078e0206 */
[----:B------:R-:W-:-:S04]  /*1eb0*/  @!P5 IMAD.WIDE.U32 R36, R32, R11, R36 ;  /* 0x0000000b2024d225 */ /* 0x000fc800078e0024 */
[-C--:B------:R-:W-:Y:S02]  /*1ec0*/  @!P1 IMAD R5, R33, R7.reuse, R8 ;  /* 0x0000000721059224 */ /* 0x080fe400078e0208 */
[----:B------:R-:W-:Y:S02]  /*1ed0*/  @!P1 IMAD.WIDE.U32 R32, R32, R7, R18 ;  /* 0x0000000720209225 */ /* 0x000fe400078e0012 */
[----:B------:R-:W5:Y:S01]  /*1ee0*/  LD.E.64 R18, desc[UR4][R2.64+0x10] ;  /* 0x0000100402127980 */ /* 0x000f62000c101b00 */
[----:B------:R-:W-:Y:S01]  /*1ef0*/  @!P4 LEA R28, P2, R38, R30, 0x1 ;  /* 0x0000001e261cc211 */ /* 0x000fe200078408ff */
[----:B------:R-:W-:Y:S02]  /*1f00*/  @!P4 IMAD.IADD R29, R39, 0x1, R29 ;  /* 0x00000001271dc824 */ /* 0x000fe400078e021d */
[----:B------:R-:W-:-:S03]  /*1f10*/  @!P6 IMAD.IADD R9, R35, 0x1, R9 ;  /* 0x000000012309e824 */ /* 0x000fc600078e0209 */
[-C--:B------:R-:W-:Y:S02]  /*1f20*/  @!P4 LEA.HI.X R29, R38, R31.reuse, R29, 0x1, P2 ;  /* 0x0000001f261dc211 */ /* 0x080fe400010f0c1d */
[-C--:B------:R-:W-:Y:S01]  /*1f30*/  @!P6 LEA R10, P2, R34, R30.reuse, 0x1 ;  /* 0x0000001e220ae211 */ /* 0x080fe200078408ff */
[----:B------:R-:W-:Y:S01]  /*1f40*/  @!P5 IMAD.IADD R6, R37, 0x1, R6 ;  /* 0x000000012506d824 */ /* 0x000fe200078e0206 */
[----:B------:R-:W-:Y:S01]  /*1f50*/  IADD3 R41, PT, PT, R42, -0x80, RZ ;  /* 0xffffff802a297810 */ /* 0x000fe20007ffe0ff */
[----:B------:R-:W-:Y:S01]  /*1f60*/  @!P1 IMAD.IADD R7, R33, 0x1, R5 ;  /* 0x0000000121079824 */ /* 0x000fe200078e0205 */
[-C--:B------:R-:W-:Y:S01]  /*1f70*/  @!P6 LEA.HI.X R11, R34, R31.reuse, R9, 0x1, P2 ;  /* 0x0000001f220be211 */ /* 0x080fe200010f0c09 */
[----:B------:R-:W-:Y:S01]  /*1f80*/  @!PT LDS RZ, [RZ] ;  /* 0x00000000fffff984 */ /* 0x000fe20000000800 */
[----:B------:R-:W-:Y:S01]  /*1f90*/  @!PT LDS RZ, [RZ] ;  /* 0x00000000fffff984 */ /* 0x000fe20000000800 */
[----:B------:R-:W-:Y:S01]  /*1fa0*/  @!PT LDS RZ, [RZ] ;  /* 0x00000000fffff984 */ /* 0x000fe20000000800 */
[----:B------:R-:W-:Y:S01]  /*1fb0*/  @!P4 LDGSTS.E.BYPASS.LTC128B.128 [R46], desc[UR4][R28.64] ;  /* 0x000000001c2ecfae */ /* 0x000fe2000b981a04 */
[----:B------:R-:W-:Y:S01]  /*1fc0*/  @!P5 LEA R34, P3, R36, R30, 0x1 ;  /* 0x0000001e2422d211 */ /* 0x000fe200078608ff */
[----:B------:R-:W-:Y:S01]  /*1fd0*/  IMAD.IADD R4, R62, 0x1, -R41 ;  /* 0x000000013e047824 */ /* 0x000fe200078e0a29 */
[----:B------:R-:W-:Y:S01]  /*1fe0*/  IADD3 R9, PT, PT, R22, 0x50, RZ ;  /* 0x0000005016097810 */ /* 0x000fe20007ffe0ff */
[----:B------:R-:W-:Y:S01]  /*1ff0*/  @!P4 LDGSTS.E.BYPASS.LTC128B.128 [R46+0x2000], desc[UR4][R28.64+0x80] ;  /* 0x020000801c2ecfae */ /* 0x000fe2000b981a04 */
[----:B------:R-:W-:-:S02]  /*2000*/  @!P5 LEA.HI.X R35, R36, R31, R6, 0x1, P3 ;  /* 0x0000001f2423d211 */ /* 0x000fc400018f0c06 */
[C---:B------:R-:W-:Y:S01]  /*2010*/  @!P1 LEA R36, P3, R32.reuse, R30, 0x1 ;  /* 0x0000001e20249211 */ /* 0x040fe200078608ff */
[----:B------:R-:W-:Y:S01]  /*2020*/  @!P6 LDGSTS.E.BYPASS.LTC128B.128 [R46+0x800], desc[UR4][R10.64] ;  /* 0x008000000a2eefae */ /* 0x000fe2000b981a04 */
[-C--:B------:R-:W-:Y:S02]  /*2030*/  ISETP.GE.AND P2, PT, R17, R4.reuse, PT ;  /* 0x000000041100720c */ /* 0x080fe40003f46270 */
[----:B------:R-:W-:Y:S01]  /*2040*/  @!P1 LEA.HI.X R37, R32, R31, R7, 0x1, P3 ;  /* 0x0000001f20259211 */ /* 0x000fe200018f0c07 */
[----:B------:R1:W-:Y:S01]  /*2050*/  @!P6 LDGSTS.E.BYPASS.LTC128B.128 [R46+0x2800], desc[UR4][R10.64+0x80] ;  /* 0x028000800a2eefae */ /* 0x0003e2000b981a04 */
[----:B------:R-:W-:Y:S02]  /*2060*/  ISETP.GE.AND P3, PT, R22, R4, PT ;  /* 0x000000041600720c */ /* 0x000fe40003f66270 */
[C---:B------:R-:W-:Y:S01]  /*2070*/  SHF.L.U32 R6, R220.reuse, 0x4, RZ ;  /* 0x00000004dc067819 */ /* 0x040fe200000006ff */
[----:B------:R-:W-:Y:S01]  /*2080*/  @!P5 LDGSTS.E.BYPASS.LTC128B.128 [R46+0x1000], desc[UR4][R34.64] ;  /* 0x01000000222edfae */ /* 0x000fe2000b981a04 */
[----:B------:R-:W-:-:S03]  /*2090*/  SHF.L.U64.HI R5, R220, 0x4, R221 ;  /* 0x00000004dc057819 */ /* 0x000fc600000102dd */
[----:B------:R-:W-:Y:S01]  /*20a0*/  @!P5 LDGSTS.E.BYPASS.LTC128B.128 [R46+0x3000], desc[UR4][R34.64+0x80] ;  /* 0x03000080222edfae */ /* 0x000fe2000b981a04 */
[----:B------:R-:W-:Y:S02]  /*20b0*/  ISETP.GE.AND P5, PT, R9, R4, PT ;  /* 0x000000040900720c */ /* 0x000fe40003fa6270 */
[C---:B------:R-:W-:Y:S01]  /*20c0*/  @!P2 LEA R30, P4, R6.reuse, R224, 0x1 ;  /* 0x000000e0061ea211 */ /* 0x040fe200078808ff */
[----:B------:R-:W-:Y:S02]  /*20d0*/  @!P1 LDGSTS.E.BYPASS.LTC128B.128 [R46+0x1800], desc[UR4][R36.64] ;  /* 0x01800000242e9fae */ /* 0x000fe4000b981a04 */
[----:B------:R-:W-:Y:S01]  /*20e0*/  @!P3 IMAD.MOV.U32 R225, RZ, RZ, R223 ;  /* 0x000000ffffe1b224 */ /* 0x000fe200078e00df */
[----:B------:R-:W-:Y:S01]  /*20f0*/  @!P2 LEA.HI.X R31, R6, R223, R5, 0x1, P4 ;  /* 0x000000df061fa211 */ /* 0x000fe200020f0c05 */
        /* <DEDUP_REMOVED lines=42> */
[----:B------:R-:W-:-:S05]  /*23a0*/  IABS R8, R230 ;  /* 0x000000e600087213 */ /* 0x000fca0000000000 */
[C---:B------:R-:W-:Y:S01]  /*23b0*/  @!P6 LEA R36, P1, R220.reuse, R224, 0x7 ;  /* 0x000000e0dc24e211 */ /* 0x040fe200078238ff */
[----:B--2---:R-:W-:-:S04]  /*23c0*/  @!P2 IMAD.WIDE.U32 R34, R220, 0xe0, R224 ;  /* 0x000000e0dc22a825 */ /* 0x004fc800078e00e0 */
[----:B------:R-:W-:Y:S02]  /*23d0*/  @!P2 IMAD.IADD R35, R35, 0x1, R6 ;  /* 0x000000012323a824 */ /* 0x000fe400078e0206 */
[----:B---3--:R-:W-:Y:S01]  /*23e0*/  IMAD.MOV R6, RZ, RZ, -R29 ;  /* 0x000000ffff067224 */ /* 0x008fe200078e0a1d */
[----:B------:R-:W-:-:S03]  /*23f0*/  MOV R28, RZ ;  /* 0x000000ff001c7202 */ /* 0x000fc60000000f00 */
[----:B------:R-:W-:Y:S01]  /*2400*/  IMAD R23, R6, R10, RZ ;  /* 0x0000000a06177224 */ /* 0x000fe200078e02ff */
[----:B------:R-:W-:-:S03]  /*2410*/  IABS R6, R25 ;  /* 0x0000001900067213 */ /* 0x000fc60000000000 */
[----:B------:R-:W-:Y:S01]  /*2420*/  IMAD.HI.U32 R23, R29, R23, R28 ;  /* 0x000000171d177227 */ /* 0x000fe200078e001c */
[----:B------:R-:W-:-:S03]  /*2430*/  @!P6 LEA.HI.X R37, R220, R223, R221, 0x7, P1 ;  /* 0x000000dfdc25e211 */ /* 0x000fc600008f3cdd */
[----:B------:R-:W-:Y:S02]  /*2440*/  IMAD.MOV R6, RZ, RZ, -R6 ;  /* 0x000000ffff067224 */ /* 0x000fe400078e0a06 */
[----:B------:R-:W-:Y:S01]  /*2450*/  IMAD.HI.U32 R23, R23, R8, RZ ;  /* 0x0000000817177227 */ /* 0x000fe200078e00ff */
        /* <DEDUP_REMOVED lines=51> */
[-C--:B------:R-:W-:Y:S02]  /*2790*/  ISETP.GE.AND P5, PT, R17, R4.reuse, PT ;  /* 0x000000041100720c */ /* 0x080fe40003fa6270 */
[----:B------:R-:W-:Y:S02]  /*27a0*/  SHF.L.U32 R8, R180, 0x4, RZ ;  /* 0x00000004b4087819 */ /* 0x000fe400000006ff */
[-C--:B------:R-:W-:Y:S02]  /*27b0*/  ISETP.GE.AND P1, PT, R15, R4.reuse, PT ;  /* 0x000000040f00720c */ /* 0x080fe40003f26270 */
[----:B------:R-:W-:-:S02]  /*27c0*/  ISETP.GE.AND P4, PT, R9, R4, PT ;  /* 0x000000040900720c */ /* 0x000fc40003f86270 */
[----:B------:R-:W-:Y:S02]  /*27d0*/  SHF.L.U64.HI R9, R180, 0x4, R181 ;  /* 0x00000004b4097819 */ /* 0x000fe400000102b5 */
[----:B------:R-:W-:Y:S02]  /*27e0*/  ISETP.GE.AND P6, PT, R13, R4, PT ;  /* 0x000000040d00720c */ /* 0x000fe40003fc6270 */
[----:B------:R-:W-:Y:S02]  /*27f0*/  LOP3.LUT R213, R44, 0x400, RZ, 0xc0, !PT ;  /* 0x000004002cd57812 */ /* 0x000fe400078ec0ff */
[C---:B------:R-:W-:Y:S02]  /*2800*/  @!P5 LEA R14, P2, R8.reuse, R226, 0x1 ;  /* 0x000000e2080ed211 */ /* 0x040fe400078408ff */
[----:B------:R-:W-:Y:S02]  /*2810*/  MOV R210, 0x20 ;  /* 0x0000002000d27802 */ /* 0x000fe40000000f00 */
[----:B------:R-:W-:-:S02]  /*2820*/  @!P5 LEA.HI.X R15, R8, R227, R9, 0x1, P2 ;  /* 0x000000e3080fd211 */ /* 0x000fc400010f0c09 */
[----:B------:R-:W-:Y:S02]  /*2830*/  ISETP.GE.AND P2, PT, R5, R4, PT ;  /* 0x000000040500720c */ /* 0x000fe40003f46270 */
[----:B------:R-:W-:Y:S01]  /*2840*/  LOP3.LUT R8, R19, 0x8, R212, 0x78, !PT ;  /* 0x0000000813087812 */ /* 0x000fe200078e78d4 */
[----:B------:R-:W-:Y:S01]  /*2850*/  @!PT LDS RZ, [RZ] ;  /* 0x00000000fffff984 */ /* 0x000fe20000000800 */
[----:B------:R-:W-:Y:S01]  /*2860*/  @!PT LDS RZ, [RZ] ;  /* 0x00000000fffff984 */ /* 0x000fe20000000800 */
[----:B------:R-:W-:Y:S01]  /*2870*/  @!PT LDS RZ, [RZ] ;  /* 0x00000000fffff984 */ /* 0x000fe20000000800 */
[----:B------:R-:W-:Y:S01]  /*2880*/  @!P3 LDGSTS.E.BYPASS.LTC128B.128 [R46+0xc000], desc[UR4][R226.64] ;  /* 0x0c000000e22ebfae */ /* 0x000fe2000b981a04 */
[----:B------:R-:W-:Y:S02]  /*2890*/  @!P4 MOV R9, R227 ;  /* 0x000000e30009c202 */ /* 0x000fe40000000f00 */
[-C--:B------:R-:W-:Y:S01]  /*28a0*/  LOP3.LUT R8, R8, R45.reuse, RZ, 0x3c, !PT ;  /* 0x0000002d08087212 */ /* 0x080fe200078e3cff */
[----:B------:R-:W-:Y:S01]  /*28b0*/  @!P3 LDGSTS.E.BYPASS.LTC128B.128 [R46+0x10000], desc[UR4][R226.64+0x80] ;  /* 0x10000080e22ebfae */ /* 0x000fe2000b981a04 */
[----:B------:R-:W-:Y:S01]  /*28c0*/  LOP3.LUT R45, R6, R45, RZ, 0x3c, !PT ;  /* 0x0000002d062d7212 */ /* 0x000fe200078e3cff */
[----:B------:R-:W-:Y:S01]  /*28d0*/  @!P4 IMAD R6, R181, 0xa0, RZ ;  /* 0x000000a0b506c824 */ /* 0x000fe200078e02ff */
[----:B------:R-:W-:Y:S01]  /*28e0*/  LEA R213, R8, R213, 0x1 ;  /* 0x000000d508d57211 */ /* 0x000fe200078e08ff */
[----:B------:R-:W-:Y:S01]  /*28f0*/  @P3 STS.128 [R46+0xc000], RZ ;  /* 0x00c000ff2e003388 */ /* 0x000fe20000000c00 */
[----:B------:R-:W-:-:S02]  /*2900*/  @!P4 MOV R8, R226 ;  /* 0x000000e20008c202 */ /* 0x000fc40000000f00 */
[----:B------:R-:W-:Y:S01]  /*2910*/  IADD3 R129, PT, PT, R40, R45, RZ ;  /* 0x0000002d28817210 */ /* 0x000fe20007ffe0ff */
[----:B------:R-:W-:Y:S01]  /*2920*/  @P3 STS.128 [R46+0x10000], RZ ;  /* 0x010000ff2e003388 */ /* 0x000fe20000000c00 */
[----:B------:R-:W-:Y:S01]  /*2930*/  ISETP.GE.AND P3, PT, R7, R4, PT ;  /* 0x000000040700720c */ /* 0x000fe20003f66270 */
[----:B------:R-:W-:Y:S01]  /*2940*/  @!P6 IMAD R7, R181, 0x60, RZ ;  /* 0x00000060b507e824 */ /* 0x000fe200078e02ff */
[----:B------:R-:W-:Y:S01]  /*2950*/  LEA R129, R129, R214, 0x1 ;  /* 0x000000d681817211 */ /* 0x000fe200078e08ff */
[----:B------:R-:W-:Y:S01]  /*2960*/  @P5 STS.128 [R46+0xc800], RZ ;  /* 0x00c800ff2e005388 */ /* 0x000fe20000000c00 */
[----:B------:R-:W-:Y:S01]  /*2970*/  @!P4 IMAD.WIDE.U32 R8, R180, 0xa0, R8 ;  /* 0x000000a0b408c825 */ /* 0x000fe200078e0008 */
[----:B------:R-:W-:Y:S02]  /*2980*/  IADD3 R213, PT, PT, R214, R213, RZ ;  /* 0x000000d5d6d57210 */ /* 0x000fe40007ffe0ff */
[----:B------:R-:W-:Y:S02]  /*2990*/  @P5 STS.128 [R46+0x10800], RZ ;  /* 0x010800ff2e005388 */ /* 0x000fe40000000c00 */
[----:B------:R-:W-:-:S02]  /*29a0*/  @!P4 IADD3 R9, PT, PT, R9, R6, RZ ;  /* 0x000000060909c210 */ /* 0x000fc40007ffe0ff */
[----:B------:R-:W-:Y:S01]  /*29b0*/  @!PT LDS RZ, [RZ] ;  /* 0x00000000fffff984 */ /* 0x000fe20000000800 */
[----:B------:R-:W-:Y:S01]  /*29c0*/  @!PT LDS RZ, [RZ] ;  /* 0x00000000fffff984 */ /* 0x000fe20000000800 */
[----:B------:R-:W-:Y:S01]  /*29d0*/  @!PT LDS RZ, [RZ] ;  /* 0x00000000fffff984 */ /* 0x000fe20000000800 */
[----:B------:R-:W-:Y:S02]  /*29e0*/  @!P5 LDGSTS.E.BYPASS.LTC128B.128 [R46+0xc800], desc[UR4][R14.64] ;  /* 0x0c8000000e2edfae */ /* 0x000fe4000b981a04 */
[----:B------:R-:W-:Y:S02]  /*29f0*/  @!P3 IMAD R5, R181, 0xc0, RZ ;  /* 0x000000c0b505b824 */ /* 0x000fe400078e02ff */
[----:B------:R1:W-:Y:S01]  /*2a00*/  @!P5 LDGSTS.E.BYPASS.LTC128B.128 [R46+0x10800], desc[UR4][R14.64+0x80] ;  /* 0x108000800e2edfae */ /* 0x0003e2000b981a04 */
[C---:B------:R-:W-:Y:S01]  /*2a10*/  @!P1 LEA R12, P5, R180.reuse, R226, 0x6 ;  /* 0x000000e2b40c9211 */ /* 0x040fe200078a30ff */
[C---:B------:R-:W-:Y:S02]  /*2a20*/  @!P3 IMAD.WIDE.U32 R16, R180.reuse, 0xc0, R226 ;  /* 0x000000c0b410b825 */ /* 0x040fe400078e00e2 */
[----:B------:R-:W-:Y:S01]  /*2a30*/  @P1 STS.128 [R46+0xd000], RZ ;  /* 0x00d000ff2e001388 */ /* 0x000fe20000000c00 */
[C---:B------:R-:W-:Y:S02]  /*2a40*/  @!P1 LEA.HI.X R13, R180.reuse, R227, R181, 0x6, P5 ;  /* 0x000000e3b40d9211 */ /* 0x040fe400028f34b5 */
[----:B------:R-:W-:Y:S01]  /*2a50*/  ISETP.GE.AND P5, PT, R11, R4, PT ;  /* 0x000000040b00720c */ /* 0x000fe20003fa6270 */
[----:B------:R-:W-:Y:S01]  /*2a60*/  @!P2 IMAD R4, R181, 0xe0, RZ ;  /* 0x000000e0b504a824 */ /* 0x000fe200078e02ff */
[----:B------:R-:W-:Y:S01]  /*2a70*/  @P1 STS.128 [R46+0x11000], RZ ;  /* 0x011000ff2e001388 */ /* 0x000fe20000000c00 */
[----:B------:R-:W-:Y:S01]  /*2a80*/  @!P6 IMAD.WIDE.U32 R10, R180, 0x60, R226 ;  /* 0x00000060b40ae825 */ /* 0x000fe200078e00e2 */
[----:B------:R-:W-:-:S02]  /*2a90*/  @!P3 IADD3 R17, PT, PT, R17, R5, RZ ;  /* 0x000000051111b210 */ /* 0x000fc40007ffe0ff */
[----:B------:R-:W-:Y:S01]  /*2aa0*/  @!PT LDS RZ, [RZ] ;  /* 0x00000000fffff984 */ /* 0x000fe20000000800 */
[----:B------:R-:W-:Y:S01]  /*2ab0*/  @!PT LDS RZ, [RZ] ;  /* 0x00000000fffff984 */ /* 0x000fe20000000800 */
[----:B------:R-:W-:Y:S01]  /*2ac0*/  @!PT LDS RZ, [RZ] ;  /* 0x00000000fffff984 */ /* 0x000fe20000000800 */
[----:B------:R-:W-:Y:S02]  /*2ad0*/  @!P1 LDGSTS.E.BYPASS.LTC128B.128 [R46+0xd000], desc[UR4][R12.64] ;  /* 0x0d0000000c2e9fae */ /* 0x000fe4000b981a04 */
[----:B------:R-:W-:Y:S02]  /*2ae0*/  @!P6 IADD3 R11, PT, PT, R11, R7, RZ ;  /* 0x000000070b0be210 */ /* 0x000fe40007ffe0ff */
[----:B------:R-:W-:Y:S04]  /*2af0*/  @!P1 LDGSTS.E.BYPASS.LTC128B.128 [R46+0x11000], desc[UR4][R12.64+0x80] ;  /* 0x110000800c2e9fae */ /* 0x000fe8000b981a04 */
[----:B------:R-:W-:Y:S04]  /*2b00*/  @P6 STS.128 [R46+0xd800], RZ ;  /* 0x00d800ff2e006388 */ /* 0x000fe80000000c00 */
[----:B------:R-:W-:Y:S01]  /*2b10*/  @P6 STS.128 [R46+0x11800], RZ ;  /* 0x011800ff2e006388 */ /* 0x000fe20000000c00 */
[----:B-1----:R-:W-:-:S02]  /*2b20*/  @!P2 MOV R14, R226 ;  /* 0x000000e2000ea202 */ /* 0x002fc40000000f00 */
[----:B------:R-:W-:Y:S01]  /*2b30*/  @!P2 MOV R15, R227 ;  /* 0x000000e3000fa202 */ /* 0x000fe20000000f00 */
[----:B------:R-:W-:Y:S01]  /*2b40*/  @!PT LDS RZ, [RZ] ;  /* 0x00000000fffff984 */ /* 0x000fe20000000800 */
[----:B------:R-:W-:Y:S01]  /*2b50*/  @!PT LDS RZ, [RZ] ;  /* 0x00000000fffff984 */ /* 0x000fe20000000800 */
[----:B------:R-:W-:Y:S01]  /*2b60*/  @!PT LDS RZ, [RZ] ;  /* 0x00000000fffff984 */ /* 0x000fe20000000800 */
[----:B------:R-:W-:Y:S02]  /*2b70*/  @!P6 LDGSTS.E.BYPASS.LTC128B.128 [R46+0xd800], desc[UR4][R10.64] ;  /* 0x0d8000000a2eefae */ /* 0x000fe4000b981a04 */
[C---:B------:R-:W-:Y:S02]  /*2b80*/  @!P2 IMAD.WIDE.U32 R14, R180.reuse, 0xe0, R14 ;  /* 0x000000e0b40ea825 */ /* 0x040fe400078e000e */
[----:B------:R-:W-:Y:S03]  /*2b90*/  @!P6 LDGSTS.E.BYPASS.LTC128B.128 [R46+0x11800], desc[UR4][R10.64+0x80] ;  /* 0x118000800a2eefae */ /* 0x000fe6000b981a04 */
[----:B------:R-:W-:Y:S01]  /*2ba0*/  @!P2 IADD3 R15, PT, PT, R15, R4, RZ ;  /* 0x000000040f0fa210 */ /* 0x000fe20007ffe0ff */
[----:B------:R-:W-:Y:S01]  /*2bb0*/  @P5 STS.128 [R46+0xe000], RZ ;  /* 0x00e000ff2e005388 */ /* 0x000fe20000000c00 */
[----:B------:R-:W-:-:S03]  /*2bc0*/  @!P5 LEA R4, P1, R180, R226, 0x7 ;  /* 0x000000e2b404d211 */ /* 0x000fc600078238ff */
[----:B------:R-:W-:Y:S01]  /*2bd0*/  @P5 STS.128 [R46+0x12000], RZ ;  /* 0x012000ff2e005388 */ /* 0x000fe20000000c00 */
[----:B------:R-:W-:-:S05]  /*2be0*/  @!P5 LEA.HI.X R5, R180, R227, R181, 0x7, P1 ;  /* 0x000000e3b405d211 */ /* 0x000fca00008f3cb5 */
        /* <DEDUP_REMOVED lines=33> */
[----:B------:R-:W4:Y:S04]  /*2e00*/  LDSM.16.M88.4 R28, [R213+0x5000] ;  /* 0x00500000d51c783b */ /* 0x000f280000000200 */
[----:B------:R-:W4:Y:S04]  /*2e10*/  LDSM.16.M88.4 R20, [R213+0x5800] ;  /* 0x00580000d514783b */ /* 0x000f280000000200 */
[----:B-1----:R-:W1:Y:S04]  /*2e20*/  LDSM.16.M88.4 R4, [R213+0x6000] ;  /* 0x00600000d504783b */ /* 0x002e680000000200 */
[----:B------:R-:W1:Y:S04]  /*2e30*/  LDSM.16.M88.4 R96, [R213+0x6800] ;  /* 0x00680000d560783b */ /* 0x000e680000000200 */
[----:B------:R-:W1:Y:S04]  /*2e40*/  LDSM.16.M88.4 R88, [R213+0x7000] ;  /* 0x00700000d558783b */ /* 0x000e680000000200 */
[----:B--2---:R-:W2:Y:S04]  /*2e50*/  LDSM.16.M88.4 R12, [R213+0x7800] ;  /* 0x00780000d50c783b */ /* 0x004ea80000000200 */
[----:B------:R-:W-:Y:S04]  /*2e60*/  LDSM.16.M88.4 R116, [R126] ;  /* 0x000000007e74783b */ /* 0x000fe80000000200 */
[----:B------:R-:W2:Y:S01]  /*2e70*/  LDSM.16.M88.4 R8, [R124+0x4000] ;  /* 0x004000007c08783b */ /* 0x000ea20000000200 */
[C---:B---3--:R-:W-:Y:S03]  /*2e80*/  HMMA.16816.F32.BF16 R56, R80.reuse, R52, RZ ;  /* 0x000000345038723c */ /* 0x048fe600000418ff */
[----:B------:R-:W3:Y:S04]  /*2e90*/  LDSM.16.M88.4 R68, [R124+0x4800] ;  /* 0x004800007c44783b */ /* 0x000ee80000000200 */
[----:B------:R-:W3:Y:S01]  /*2ea0*/  LDSM.16.M88.4 R64, [R124+0x5000] ;  /* 0x005000007c40783b */ /* 0x000ee20000000200 */
[----:B----4-:R-:W-:Y:S01]  /*2eb0*/  HMMA.16816.F32.BF16 R48, R80, R36, RZ ;  /* 0x000000245030723c */ /* 0x010fe200000418ff */
[----:B------:R-:W-:-:S02]  /*2ec0*/  LOP3.LUT P2, RZ, R212, 0x4, RZ, 0xc0, !PT ;  /* 0x00000004d4ff7812 */ /* 0x000fc4000784c0ff */
[----:B------:R-:W-:Y:S01]  /*2ed0*/  LDSM.16.M88.4 R104, [R124+0x7800] ;  /* 0x007800007c68783b */ /* 0x000fe20000000200 */
[----:B------:R-:W-:-:S03]  /*2ee0*/  MOV R209, 0x40 ;  /* 0x0000004000d17802 */ /* 0x000fc60000000f00 */
[----:B------:R-:W-:Y:S01]  /*2ef0*/  LDSM.16.M88.4 R120, [R124+0x6000] ;  /* 0x006000007c78783b */ /* 0x000fe20000000200 */
[C---:B------:R-:W-:Y:S03]  /*2f00*/  HMMA.16816.F32.BF16 R32, R80.reuse, R28, RZ ;  /* 0x0000001c5020723c */ /* 0x040fe600000418ff */
[----:B------:R-:W4:Y:S04]  /*2f10*/  LD.E R125, desc[UR4][R2.64+0x18c] ;  /* 0x00018c04027d7980 */ /* 0x000f28000c101900 */
        /* <DEDUP_REMOVED lines=16> */
[----:B------:R-:W1:Y:S01]  /*3020*/  LDSM.16.M88.4 R12, [R124+0x5800] ;  /* 0x005800007c0c783b */ /* 0x000e620000000200 */
[----:B------:R-:W-:-:S04]  /*3030*/  SEL R60, R209, 0xffffffc0, !P2 ;  /* 0xffffffc0d13c7807 */ /* 0x000fc80005000000 */
[-C--:B------:R-:W-:Y:S02]  /*3040*/  IADD3 R127, PT, PT, R129, R60.reuse, RZ ;  /* 0x0000003c817f7210 */ /* 0x080fe40007ffe0ff */
[----:B------:R-:W-:Y:S01]  /*3050*/  IADD3 R184, PT, PT, R213, R60, RZ ;  /* 0x0000003cd5b87210 */ /* 0x000fe20007ffe0ff */
[C---:B------:R-:W-:Y:S04]  /*3060*/  HMMA.16816.F32.BF16 R56, R116.reuse, R8, R56 ;  /* 0x000000087438723c */ /* 0x040fe80000041838 */
[----:B------:R-:W-:Y:S04]  /*3070*/  LDSM.16.M88.4 R72, [R184+0x4800] ;  /* 0x00480000b848783b */ /* 0x000fe80000000200 */
[C---:B------:R-:W-:Y:S01]  /*3080*/  HMMA.16816.F32.BF16 R52, R116.reuse, R10, R52 ;  /* 0x0000000a7434723c */ /* 0x040fe20000041834 */
[----:B------:R-:W2:Y:S04]  /*3090*/  LDSM.16.M88.4 R8, [R127] ;  /* 0x000000007f08783b */ /* 0x000ea80000000200 */
[----:B------:R-:W2:Y:S03]  /*30a0*/  LDSM.16.M88.4 R76, [R184+0x4000] ;  /* 0x00400000b84c783b */ /* 0x000ea60000000200 */
        /* <DEDUP_REMOVED lines=12> */
[C---:B------:R-:W-:Y:S08]  /*3170*/  HMMA.16816.F32.BF16 R84, R116.reuse, R104, R84 ;  /* 0x000000687454723c */ /* 0x040ff00000041854 */
[----:B------:R-:W-:Y:S01]  /*3180*/  HMMA.16816.F32.BF16 R80, R116, R106, R80 ;  /* 0x0000006a7450723c */ /* 0x000fe20000041850 */
[----:B------:R-:W-:Y:S07]  /*3190*/  LDSM.16.M88.4 R104, [R184+0x7800] ;  /* 0x00780000b868783b */ /* 0x000fee0000000200 */
[C---:B------:R-:W-:Y:S08]  /*31a0*/  HMMA.16816.F32.BF16 R56, R8.reuse, R76, R56 ;  /* 0x0000004c0838723c */ /* 0x040ff00000041838 */
[----:B------:R-:W-:Y:S01]  /*31b0*/  HMMA.16816.F32.BF16 R52, R8, R78, R52 ;  /* 0x0000004e0834723c */ /* 0x000fe20000041834 */
[----:B------:R-:W2:Y:S07]  /*31c0*/  LDSM.16.M88.4 R76, [R184+0x6800] ;  /* 0x00680000b84c783b */ /* 0x000eae0000000200 */
        /* <DEDUP_REMOVED lines=27> */
[----:B------:R-:W-:Y:S03]  /*3380*/  LDSM.16.M88.4 R104, [R213+0x8000] ;  /* 0x00800000d568783b */ /* 0x000fe60000000200 */
        /* <DEDUP_REMOVED lines=14> */
[C---:B------:R-:W-:Y:S01]  /*3470*/  HMMA.16816.F32.BF16 R4, R68.reuse, R10, R4 ;  /* 0x0000000a4404723c */ /* 0x040fe20000041804 */
[----:B------:R-:W4:Y:S07]  /*3480*/  LDSM.16.M88.4 R8, [R213+0x8800] ;  /* 0x00880000d508783b */ /* 0x000f2e0000000200 */
[C---:B---3--:R-:W-:Y:S08]  /*3490*/  HMMA.16816.F32.BF16 R100, R68.reuse, R64, R100 ;  /* 0x000000404464723c */ /* 0x048ff00000041864 */
[----:B------:R-:W-:Y:S01]  /*34a0*/  HMMA.16816.F32.BF16 R96, R68, R66, R96 ;  /* 0x000000424460723c */ /* 0x000fe20000041860 */
[----:B------:R-:W-:Y:S07]  /*34b0*/  LDSM.16.M88.4 R64, [R127+0x2000] ;  /* 0x002000007f40783b */ /* 0x000fee0000000200 */
[----:B------:R-:W-:Y:S01]  /*34c0*/  HMMA.16816.F32.BF16 R116, R108, R104, R56 ;  /* 0x000000686c74723c */ /* 0x000fe20000041838 */
[----:B------:R-:W3:Y:S07]  /*34d0*/  LDSM.16.M88.4 R56, [R184+0x8000] ;  /* 0x00800000b838783b */ /* 0x000eee0000000200 */
[C---:B-1----:R-:W-:Y:S08]  /*34e0*/  HMMA.16816.F32.BF16 R92, R68.reuse, R12, R92 ;  /* 0x0000000c445c723c */ /* 0x042ff0000004185c */
[----:B------:R-:W-:Y:S01]  /*34f0*/  HMMA.16816.F32.BF16 R88, R68, R14, R88 ;  /* 0x0000000e4458723c */ /* 0x000fe20000041858 */
[----:B------:R-:W1:Y:S07]  /*3500*/  LDSM.16.M88.4 R12, [R213+0x9000] ;  /* 0x00900000d50c783b */ /* 0x000e6e0000000200 */
[----:B------:R-:W-:Y:S01]  /*3510*/  HMMA.16816.F32.BF16 R52, R108, R106, R52 ;  /* 0x0000006a6c34723c */ /* 0x000fe20000041834 */
[----:B------:R-:W1:Y:S07]  /*3520*/  LDSM.16.M88.4 R104, [R124+0x8800] ;  /* 0x008800007c68783b */ /* 0x000e6e0000000200 */
[C---:B--2---:R-:W-:Y:S08]  /*3530*/  HMMA.16816.F32.BF16 R84, R68.reuse, R72, R84 ;  /* 0x000000484454723c */ /* 0x044ff00000041854 */
[----:B------:R-:W-:Y:S01]  /*3540*/  HMMA.16816.F32.BF16 R80, R68, R74, R80 ;  /* 0x0000004a4450723c */ /* 0x000fe20000041850 */
[----:B------:R-:W-:Y:S04]  /*3550*/  LDSM.16.M88.4 R72, [R120+0x2000] ;  /* 0x002000007848783b */ /* 0x000fe80000000200 */
[----:B------:R-:W2:Y:S03]  /*3560*/  LDSM.16.M88.4 R68, [R182+0x8000] ;  /* 0x00800000b644783b */ /* 0x000ea60000000200 */
[C---:B----4-:R-:W-:Y:S08]  /*3570*/  HMMA.16816.F32.BF16 R116, R76.reuse, R16, R116 ;  /* 0x000000104c74723c */ /* 0x050ff00000041874 */
[----:B------:R-:W-:Y:S01]  /*3580*/  HMMA.16816.F32.BF16 R52, R76, R18, R52 ;  /* 0x000000124c34723c */ /* 0x000fe20000041834 */
[----:B------:R-:W4:Y:S07]  /*3590*/  LDSM.16.M88.4 R16, [R213+0x9800] ;  /* 0x00980000d510783b */ /* 0x000f2e0000000200 */
[C---:B------:R-:W-:Y:S08]  /*35a0*/  HMMA.16816.F32.BF16 R48, R108.reuse, R8, R48 ;  /* 0x000000086c30723c */ /* 0x040ff00000041830 */
[----:B------:R-:W-:Y:S01]  /*35b0*/  HMMA.16816.F32.BF16 R36, R108, R10, R36 ;  /* 0x0000000a6c24723c */ /* 0x000fe20000041824 */
[----:B------:R-:W4:Y:S07]  /*35c0*/  LDSM.16.M88.4 R8, [R184+0x8800] ;  /* 0x00880000b808783b */ /* 0x000f2e0000000200 */
[C---:B---3--:R-:W-:Y:S08]  /*35d0*/  HMMA.16816.F32.BF16 R116, R64.reuse, R56, R116 ;  /* 0x000000384074723c */ /* 0x048ff00000041874 */
[----:B------:R-:W-:Y:S08]  /*35e0*/  HMMA.16816.F32.BF16 R52, R64, R58, R52 ;  /* 0x0000003a4034723c */ /* 0x000ff00000041834 */
[C---:B-1----:R-:W-:Y:S08]  /*35f0*/  HMMA.16816.F32.BF16 R32, R108.reuse, R12, R32 ;  /* 0x0000000c6c20723c */ /* 0x042ff00000041820 */
[----:B------:R-:W-:Y:S01]  /*3600*/  HMMA.16816.F32.BF16 R28, R108, R14, R28 ;  /* 0x0000000e6c1c723c */ /* 0x000fe2000004181c */
[----:B------:R-:W1:Y:S07]  /*3610*/  LDSM.16.M88.4 R12, [R124+0x9000] ;  /* 0x009000007c0c783b */ /* 0x000e6e0000000200 */
[C---:B------:R-:W-:Y:S01]  /*3620*/  HMMA.16816.F32.BF16 R56, R76.reuse, R104, R48 ;  /* 0x000000684c38723c */ /* 0x040fe20000041830 */
[----:B------:R-:W-:Y:S07]  /*3630*/  LDSM.16.M88.4 R48, [R182+0x8800] ;  /* 0x00880000b630783b */ /* 0x000fee0000000200 */
[----:B------:R-:W-:Y:S08]  /*3640*/  HMMA.16816.F32.BF16 R36, R76, R106, R36 ;  /* 0x0000006a4c24723c */ /* 0x000ff00000041824 */
[C---:B--2---:R-:W-:Y:S08]  /*3650*/  HMMA.16816.F32.BF16 R116, R72.reuse, R68, R116 ;  /* 0x000000444874723c */ /* 0x044ff00000041874 */
[----:B------:R-:W-:Y:S08]  /*3660*/  HMMA.16816.F32.BF16 R52, R72, R70, R52 ;  /* 0x000000464834723c */ /* 0x000ff00000041834 */
[----:B----4-:R-:W-:Y:S01]  /*3670*/  HMMA.16816.F32.BF16 R68, R108, R16, R24 ;  /* 0x000000106c44723c */ /* 0x010fe20000041818 */
[----:B------:R-:W2:Y:S07]  /*3680*/  LDSM.16.M88.4 R24, [R184+0x9000] ;  /* 0x00900000b818783b */ /* 0x000eae0000000200 */
[C---:B------:R-:W-:Y:S08]  /*3690*/  HMMA.16816.F32.BF16 R56, R64.reuse, R8, R56 ;  /* 0x000000084038723c */ /* 0x040ff00000041838 */
[----:B------:R-:W-:Y:S01]  /*36a0*/  HMMA.16816.F32.BF16 R36, R64, R10, R36 ;  /* 0x0000000a4024723c */ /* 0x000fe20000041824 */
[----:B------:R-:W3:Y:S07]  /*36b0*/  LDSM.16.M88.4 R8, [R213+0xa000] ;  /* 0x00a00000d508783b */ /* 0x000eee0000000200 */
[C---:B-1----:R-:W-:Y:S01]  /*36c0*/  HMMA.16816.F32.BF16 R104, R76.reuse, R12, R32 ;  /* 0x0000000c4c68723c */ /* 0x042fe20000041820 */
[----:B------:R-:W-:Y:S07]  /*36d0*/  LDSM.16.M88.4 R32, [R182+0x9000] ;  /* 0x00900000b620783b */ /* 0x000fee0000000200 */
[----:B------:R-:W-:Y:S01]  /*36e0*/  HMMA.16816.F32.BF16 R28, R76, R14, R28 ;  /* 0x0000000e4c1c723c */ /* 0x000fe2000004181c */
[----:B------:R-:W-:Y:S07]  /*36f0*/  LDSM.16.M88.4 R12, [R184+0x9800] ;  /* 0x00980000b80c783b */ /* 0x000fee0000000200 */
        /* <DEDUP_REMOVED lines=8> */
[----:B------:R-:W-:Y:S08]  /*3780*/  HMMA.16816.F32.BF16 R56, R72, R48, R56 ;  /* 0x000000304838723c */ /* 0x000ff00000041838 */
[C---:B-1----:R-:W-:Y:S08]  /*3790*/  HMMA.16816.F32.BF16 R68, R76.reuse, R16, R68 ;  /* 0x000000104c44723c */ /* 0x042ff00000041844 */
[----:B------:R-:W-:Y:S01]  /*37a0*/  HMMA.16816.F32.BF16 R20, R76, R18, R20 ;  /* 0x000000124c14723c */ /* 0x000fe20000041814 */
[----:B------:R-:W1:Y:S07]  /*37b0*/  LDSM.16.M88.4 R16, [R184+0xa000] ;  /* 0x00a00000b810783b */ /* 0x000e6e0000000200 */
[----:B------:R-:W-:Y:S01]  /*37c0*/  HMMA.16816.F32.BF16 R36, R72, R50, R36 ;  /* 0x000000324824723c */ /* 0x000fe20000041824 */
[----:B------:R-:W4:Y:S07]  /*37d0*/  LDSM.16.M88.4 R48, [R182+0x9800] ;  /* 0x00980000b630783b */ /* 0x000f2e0000000200 */
[C---:B--2---:R-:W-:Y:S08]  /*37e0*/  HMMA.16816.F32.BF16 R100, R108.reuse, R24, R100 ;  /* 0x000000186c64723c */ /* 0x044ff00000041864 */
[----:B------:R-:W-:Y:S01]  /*37f0*/  HMMA.16816.F32.BF16 R96, R108, R26, R96 ;  /* 0x0000001a6c60723c */ /* 0x000fe20000041860 */
[----:B------:R-:W2:Y:S07]  /*3800*/  LDSM.16.M88.4 R24, [R124+0xa800] ;  /* 0x00a800007c18783b */ /* 0x000eae0000000200 */
[C---:B------:R-:W-:Y:S08]  /*3810*/  HMMA.16816.F32.BF16 R28, R72.reuse, R34, R28 ;  /* 0x00000022481c723c */ /* 0x040ff0000004181c */
[----:B------:R-:W-:Y:S01]  /*3820*/  HMMA.16816.F32.BF16 R104, R72, R32, R104 ;  /* 0x000000204868723c */ /* 0x000fe20000041868 */
[----:B------:R-:W2:Y:S07]  /*3830*/  LDSM.16.M88.4 R32, [R182+0xa000] ;  /* 0x00a00000b620783b */ /* 0x000eae0000000200 */
[----:B---3--:R-:W-:Y:S08]  /*3840*/  HMMA.16816.F32.BF16 R4, R76, R10, R4 ;  /* 0x0000000a4c04723c */ /* 0x008ff00000041804 */
[C---:B------:R-:W-:Y:S08]  /*3850*/  HMMA.16816.F32.BF16 R68, R64.reuse, R12, R68 ;  /* 0x0000000c4044723c */ /* 0x040ff00000041844 */
[----:B------:R-:W-:Y:S01]  /*3860*/  HMMA.16816.F32.BF16 R20, R64, R14, R20 ;  /* 0x0000000e4014723c */ /* 0x000fe20000041814 */
[----:B------:R-:W3:Y:S07]  /*3870*/  LDSM.16.M88.4 R12, [R213+0xb000] ;  /* 0x00b00000d50c783b */ /* 0x000eee0000000200 */
        /* <DEDUP_REMOVED lines=22> */
[----:B-1----:R-:W-:Y:S01]  /*39e0*/  HMMA.16816.F32.BF16 R4, R64, R18, R4 ;  /* 0x000000124004723c */ /* 0x002fe20000041804 */
[-C--:B------:R-:W-:Y:S01]  /*39f0*/  FMUL.FTZ R38, R106, R125.reuse ;  /* 0x0000007d6a267220 */ /* 0x080fe20000410000 */
[-C--:B------:R-:W-:Y:S01]  /*3a00*/  FMUL.FTZ R104, R107, R125.reuse ;  /* 0x0000007d6b687220 */ /* 0x080fe20000410000 */
[----:B------:R-:W1:Y:S05]  /*3a10*/  MUFU.TANH R106, R28 ;  /* 0x0000001c006a7308 */ /* 0x000e6a0000002400 */
[----:B----4-:R-:W-:Y:S03]  /*3a20*/  HMMA.16816.F32.BF16 R68, R72, R48, R68 ;  /* 0x000000304844723c */ /* 0x010fe60000041844 */
[----:B------:R-:W4:Y:S05]  /*3a30*/  MUFU.TANH R107, R29 ;  /* 0x0000001d006b7308 */ /* 0x000f2a0000002400 */
[----:B------:R-:W-:Y:S01]  /*3a40*/  HMMA.16816.F32.BF16 R112, R64, R16, R112 ;  /* 0x000000104070723c */ /* 0x000fe20000041870 */
[----:B------:R-:W1:Y:S02]  /*3a50*/  LDSM.16.M88.4 R16, [R213+0xb800] ;  /* 0x00b80000d510783b */ /* 0x000e640000000200 */
[----:B------:R-:W1:Y:S05]  /*3a60*/  MUFU.TANH R48, R30 ;  /* 0x0000001e00307308 */ /* 0x000e6a0000002400 */
[----:B--2---:R-:W-:Y:S03]  /*3a70*/  HMMA.16816.F32.BF16 R100, R76, R24, R100 ;  /* 0x000000184c64723c */ /* 0x004fe60000041864 */
[----:B------:R2:W1:Y:S02]  /*3a80*/  MUFU.TANH R49, R31 ;  /* 0x0000001f00317308 */ /* 0x0004640000002400 */
[----:B--2---:R-:W2:Y:S03]  /*3a90*/  LDSM.16.M88.4 R28, [R182+0xa800] ;  /* 0x00a80000b61c783b */ /* 0x004ea60000000200 */
[C---:B------:R-:W-:Y:S08]  /*3aa0*/  HMMA.16816.F32.BF16 R20, R72.reuse, R50, R20 ;  /* 0x000000324814723c */ /* 0x040ff00000041814 */
[----:B------:R-:W-:Y:S08]  /*3ab0*/  HMMA.16816.F32.BF16 R4, R72, R34, R4 ;  /* 0x000000224804723c */ /* 0x000ff00000041804 */
[C---:B---3--:R-:W-:Y:S08]  /*3ac0*/  HMMA.16816.F32.BF16 R92, R108.reuse, R12, R92 ;  /* 0x0000000c6c5c723c */ /* 0x048ff0000004185c */
[----:B------:R-:W-:Y:S01]  /*3ad0*/  HMMA.16816.F32.BF16 R88, R108, R14, R88 ;  /* 0x0000000e6c58723c */ /* 0x000fe20000041858 */
[----:B------:R-:W3:Y:S07]  /*3ae0*/  LDSM.16.M88.4 R12, [R124+0xb000] ;  /* 0x00b000007c0c783b */ /* 0x000eee0000000200 */
[----:B------:R-:W-:Y:S08]  /*3af0*/  HMMA.16816.F32.BF16 R100, R64, R8, R100 ;  /* 0x000000084064723c */ /* 0x000ff00000041864 */
[----:B------:R-:W-:Y:S08]  /*3b00*/  HMMA.16816.F32.BF16 R112, R72, R32, R112 ;  /* 0x000000204870723c */ /* 0x000ff00000041870 */
[----:B------:R-:W-:Y:S01]  /*3b10*/  HMMA.16816.F32.BF16 R96, R76, R26, R96 ;  /* 0x0000001a4c60723c */ /* 0x000fe20000041860 */
[----:B------:R-:W4:Y:S01]  /*3b20*/  LDSM.16.M88.4 R24, [R124+0xb800] ;  /* 0x00b800007c18783b */ /* 0x000f220000000200 */
        /* <DEDUP_REMOVED lines=11> */
[----:B------:R-:W1:Y:S01]  /*3be0*/  MUFU.TANH R70, R20 ;  /* 0x0000001400467308 */ /* 0x000e620000002400 */
[-C--:B------:R-:W-:Y:S01]  /*3bf0*/  FMUL.FTZ R16, R6, R125.reuse ;  /* 0x0000007d06107220 */ /* 0x080fe20000410000 */
[----:B------:R-:W-:-:S05]  /*3c00*/  FMUL.FTZ R17, R7, R125 ;  /* 0x0000007d07117220 */ /* 0x000fca0000410000 */
[----:B--2---:R-:W-:Y:S01]  /*3c10*/  HMMA.16816.F32.BF16 R100, R72, R28, R100 ;  /* 0x0000001c4864723c */ /* 0x004fe20000041864 */
[----:B------:R-:W2:Y:S07]  /*3c20*/  MUFU.TANH R71, R21 ;  /* 0x0000001500477308 */ /* 0x000eae0000002400 */
        /* <DEDUP_REMOVED lines=8> */
[----:B------:R-:W1:Y:S05]  /*3cb0*/  LDSM.16.M88.4 R8, [R182+0xb000] ;  /* 0x00b00000b608783b */ /* 0x000e6a0000000200 */
[C---:B------:R-:W-:Y:S08]  /*3cc0*/  HMMA.16816.F32.BF16 R92, R76.reuse, R12, R92 ;  /* 0x0000000c4c5c723c */ /* 0x040ff0000004185c */
        /* <DEDUP_REMOVED lines=11> */
[----:B------:R-:W-:Y:S01]  /*3d80*/  FMUL.FTZ R29, R100, R125 ;  /* 0x0000007d641d7220 */ /* 0x000fe20000410000 */
[----:B------:R-:W4:Y:S01]  /*3d90*/  MUFU.TANH R120, R120 ;  /* 0x0000007800787308 */ /* 0x000f220000002400 */
[----:B-----5:R-:W-:Y:S01]  /*3da0*/  IADD3 R63, PT, PT, R63, R62, -R61 ;  /* 0x0000003e3f3f7210 */ /* 0x020fe20007ffe83d */
[----:B------:R-:W-:-:S04]  /*3db0*/  DEPBAR.LE SB0, 0x0 ;  /* 0x000080000000791a */ /* 0x000fc80000000000 */
[C---:B---3--:R-:W-:Y:S08]  /*3dc0*/  HMMA.16816.F32.BF16 R92, R64.reuse, R20, R92 ;  /* 0x00000014405c723c */ /* 0x048ff0000004185c */
[C---:B------:R-:W-:Y:S08]  /*3dd0*/  HMMA.16816.F32.BF16 R88, R64.reuse, R22, R88 ;  /* 0x000000164058723c */ /* 0x040ff00000041858 */
[C---:B--2---:R-:W-:Y:S08]  /*3de0*/  HMMA.16816.F32.BF16 R84, R64.reuse, R4, R84 ;  /* 0x000000044054723c */ /* 0x044ff00000041854 */
[----:B------:R-:W-:Y:S08]  /*3df0*/  HMMA.16816.F32.BF16 R80, R64, R6, R80 ;  /* 0x000000064050723c */ /* 0x000ff00000041850 */
[C---:B------:R-:W-:Y:S08]  /*3e00*/  HMMA.16816.F32.BF16 R96, R72.reuse, R30, R96 ;  /* 0x0000001e4860723c */ /* 0x040ff00000041860 */
[C---:B-1----:R-:W-:Y:S08]  /*3e10*/  HMMA.16816.F32.BF16 R92, R72.reuse, R8, R92 ;  /* 0x00000008485c723c */ /* 0x042ff0000004185c */
[C---:B------:R-:W-:Y:S08]  /*3e20*/  HMMA.16816.F32.BF16 R88, R72.reuse, R10, R88 ;  /* 0x0000000a4858723c */ /* 0x040ff00000041858 */
[C---:B------:R-:W-:Y:S08]  /*3e30*/  HMMA.16816.F32.BF16 R84, R72.reuse, R12, R84 ;  /* 0x0000000c4854723c */ /* 0x040ff00000041854 */
[----:B------:R-:W-:Y:S01]  /*3e40*/  HMMA.16816.F32.BF16 R80, R72, R14, R80 ;  /* 0x0000000e4850723c */ /* 0x000fe20000041850 */
[----:B------:R-:W-:Y:S01]  /*3e50*/  SHF.R.U32.HI R26, RZ, 0x2, R212 ;  /* 0x00000002ff1a7819 */ /* 0x000fe200000116d4 */
        /* <DEDUP_REMOVED lines=21> */
[----:B------:R-:W-:Y:S01]  /*3fb0*/  LOP3.LUT R26, R26, 0x7, RZ, 0xc0, !PT ;  /* 0x000000071a1a7812 */ /* 0x000fe200078ec0ff */
[-C--:B------:R-:W-:Y:S01]  /*3fc0*/  FMUL.FTZ R80, R80, R125.reuse ;  /* 0x0000007d50507220 */ /* 0x080fe20000410000 */
        /* <DEDUP_REMOVED lines=61> */
[----:B------:R-:W-:-:S02]  /*43a0*/  VIADDMNMX R236, R63, 0x1, R62, PT ;  /* 0x000000013fec7846 */ /* 0x000fc4000380013e */
[----:B------:R-:W-:Y:S02]  /*43b0*/  VIADDMNMX R234, R63, 0x9, R62, PT ;  /* 0x000000093fea7846 */ /* 0x000fe4000380013e */
[----:B------:R-:W-:Y:S02]  /*43c0*/  VIMNMX R237, PT, PT, RZ, R26, !PT ;  /* 0x0000001affed7248 */ /* 0x000fe40007fe0100 */
        /* <DEDUP_REMOVED lines=16> */
.L_x_7026:
[----:B------:R-:W2:Y:S01]  /*44d0*/  LD.E R26, desc[UR4][R2.64+0x170] ;  /* 0x00017004021a7980 */ /* 0x000ea2000c101900 */
[----:B------:R-:W-:Y:S02]  /*44e0*/  IADD3 R27, PT, PT, R42, -0x100, RZ ;  /* 0xffffff002a1b7810 */ /* 0x000fe40007ffe0ff */
[----:B------:R-:W-:Y:S02]  /*44f0*/  IABS R21, R41 ;  /* 0x0000002900157213 */ /* 0x000fe40000000000 */
[----:B------:R-:W-:Y:S02]  /*4500*/  IABS R9, R27 ;  /* 0x0000001b00097213 */ /* 0x000fe40000000000 */
[-C--:B--2---:R-:W-:Y:S02]  /*4510*/  IABS R23, R26.reuse ;  /* 0x0000001a00177213 */ /* 0x084fe40000000000 */
[-C--:B------:R-:W-:Y:S02]  /*4520*/  IABS R50, R26.reuse ;  /* 0x0000001a00327213 */ /* 0x080fe40000000000 */
[----:B------:R-:W2:Y:S01]  /*4530*/  I2F.RP R25, R23 ;  /* 0x0000001700197306 */ /* 0x000ea20000209400 */
[----:B------:R-:W-:-:S02]  /*4540*/  LOP3.LUT R27, R27, R26, RZ, 0x3c, !PT ;  /* 0x0000001a1b1b7212 */ /* 0x000fc400078e3cff */
[----:B------:R-:W-:-:S05]  /*4550*/  IMAD.MOV R50, RZ, RZ, -R50 ;  /* 0x000000ffff327224 */ /* 0x000fca00078e0a32 */
        /* <DEDUP_REMOVED lines=21> */
[----:B------:R-:W3:Y:S01]  /*46b0*/  LD.E.64 R62, desc[UR4][R2.64+0x38] ;  /* 0x00003804023e7980 */ /* 0x000ee2000c101b00 */
        /* <DEDUP_REMOVED lines=29> */
.L_x_7027:
[----:B------:R-:W-:Y:S05]  /*4890*/  BSYNC.RECONVERGENT B0 ;  /* 0x0000000000007941 */ /* 0x000fea0003800200 */
.L_x_7025:
[C---:B------:R-:W-:Y:S01]  /*48a0*/  IMAD.SHL.U32 R9, R220.reuse, 0x20, RZ ;  /* 0x00000020dc097824 */ /* 0x040fe200078e00ff */
[----:B------:R-:W-:Y:S01]  /*48b0*/  SHF.L.U64.HI R26, R220, 0x5, R221 ;  /* 0x00000005dc1a7819 */ /* 0x000fe200000102dd */
[----:B------:R-:W-:-:S03]  /*48c0*/  IMAD.MOV.U32 R225, RZ, RZ, R223 ;  /* 0x000000ffffe17224 */ /* 0x000fc600078e00df */
[----:B-1----:R-:W-:Y:S02]  /*48d0*/  IADD3 R80, P1, PT, R9, R224, RZ ;  /* 0x000000e009507210 */ /* 0x002fe40007f3e0ff */
        /* <DEDUP_REMOVED lines=33> */
.L_x_7024:
[----:B------:R-:W-:Y:S05]  /*4af0*/  BSYNC.RECONVERGENT B1 ;  /* 0x0000000000017941 */ /* 0x000fea0003800200 */
.L_x_7023:
        /* <DEDUP_REMOVED lines=118> */
[----:B------:R-:W-:Y:S02]  /*5260*/  ISETP.GE.AND P4, PT, R69, R237, PT ;  /* 0x000000ed4500720c */ /* 0x000fe40003f86270 */
[----:B------:R-:W-:Y:S01]  /*5270*/  FSEL R203, R203, -INF , !P6 ;  /* 0xff800000cbcb7808 */ /* 0x000fe20007000000 */
[----:B------:R-:W-:Y:S01]  /*5280*/  VIADD R70, R94, 0x61 ;  /* 0x000000615e467836 */ /* 0x000fe20000000000 */
[-C--:B------:R-:W-:Y:S01]  /*5290*/  ISETP.GE.AND P6, PT, R58, R236.reuse, PT ;  /* 0x000000ec3a00720c */ /* 0x080fe20003fc6270 */
[----:B------:R-:W-:Y:S01]  /*52a0*/  VIADD R71, R94, 0x68 ;  /* 0x000000685e477836 */ /* 0x000fe20000000000 */
[----:B------:R-:W-:Y:S02]  /*52b0*/  FSEL R31, R31, -INF , P5 ;  /* 0xff8000001f1f7808 */ /* 0x000fe40002800000 */
[----:B------:R-:W-:Y:S02]  /*52c0*/  ISETP.GE.AND P5, PT, R69, R236, PT ;  /* 0x000000ec4500720c */ /* 0x000fe40003fa6270 */
[----:B------:R-:W-:-:S02]  /*52d0*/  FSEL R11, R11, -INF , P4 ;  /* 0xff8000000b0b7808 */ /* 0x000fc40002000000 */
[----:B------:R-:W-:Y:S01]  /*52e0*/  FSEL R217, R217, -INF , !P6 ;  /* 0xff800000d9d97808 */ /* 0x000fe20007000000 */
[----:B------:R-:W-:Y:S01]  /*52f0*/  VIADD R28, R94, 0x69 ;  /* 0x000000695e1c7836 */ /* 0x000fe20000000000 */
[-C--:B------:R-:W-:Y:S02]  /*5300*/  ISETP.GE.AND P6, PT, R79, R236.reuse, PT ;  /* 0x000000ec4f00720c */ /* 0x080fe40003fc6270 */
[----:B------:R-:W-:Y:S02]  /*5310*/  FSEL R177, R11, -INF , !P5 ;  /* 0xff8000000bb17808 */ /* 0x000fe40006800000 */
[-C--:B------:R-:W-:Y:S02]  /*5320*/  ISETP.GE.AND P4, PT, R70, R237.reuse, PT ;  /* 0x000000ed4600720c */ /* 0x080fe40003f86270 */
[----:B------:R-:W-:Y:S02]  /*5330*/  ISETP.GE.AND P5, PT, R71, R237, PT ;  /* 0x000000ed4700720c */ /* 0x000fe40003fa6270 */
[----:B------:R-:W-:Y:S01]  /*5340*/  FSEL R199, R31, -INF , !P6 ;  /* 0xff8000001fc77808 */ /* 0x000fe20007000000 */
[----:B------:R-:W-:Y:S01]  /*5350*/  VIADD R30, R94, 0x70 ;  /* 0x000000705e1e7836 */ /* 0x000fe20000000000 */
[----:B------:R-:W-:-:S02]  /*5360*/  ISETP.GE.AND P6, PT, R70, R236, PT ;  /* 0x000000ec4600720c */ /* 0x000fc40003fc6270 */
[----:B------:R-:W-:Y:S02]  /*5370*/  FSEL R18, R18, -INF , P4 ;  /* 0xff80000012127808 */ /* 0x000fe40002000000 */
[----:B------:R-:W-:Y:S02]  /*5380*/  FSEL R13, R13, -INF , P5 ;  /* 0xff8000000d0d7808 */ /* 0x000fe40002800000 */
[-C--:B------:R-:W-:Y:S02]  /*5390*/  ISETP.GE.AND P4, PT, R71, R236.reuse, PT ;  /* 0x000000ec4700720c */ /* 0x080fe40003f86270 */
[----:B------:R-:W-:Y:S01]  /*53a0*/  ISETP.GE.AND P5, PT, R28, R237, PT ;  /* 0x000000ed1c00720c */ /* 0x000fe20003fa6270 */
[----:B------:R-:W-:Y:S01]  /*53b0*/  VIADD R88, R94, 0x78 ;  /* 0x000000785e587836 */ /* 0x000fe20000000000 */
[----:B------:R-:W-:Y:S01]  /*53c0*/  FSEL R175, R18, -INF , !P6 ;  /* 0xff80000012af7808 */ /* 0x000fe20007000000 */
[----:B------:R-:W-:Y:S01]  /*53d0*/  VIADD R22, R94, 0x71 ;  /* 0x000000715e167836 */ /* 0x000fe20000000000 */
[----:B------:R-:W-:-:S02]  /*53e0*/  ISETP.GE.AND P6, PT, R28, R236, PT ;  /* 0x000000ec1c00720c */ /* 0x000fc40003fc6270 */
[----:B------:R-:W-:Y:S02]  /*53f0*/  FSEL R173, R13, -INF , !P4 ;  /* 0xff8000000dad7808 */ /* 0x000fe40006000000 */
[----:B------:R-:W-:Y:S02]  /*5400*/  FSEL R19, R19, -INF , P5 ;  /* 0xff80000013137808 */ /* 0x000fe40002800000 */
[----:B------:R-:W-:Y:S01]  /*5410*/  ISETP.GE.AND P4, PT, R30, R237, PT ;  /* 0x000000ed1e00720c */ /* 0x000fe20003f86270 */
[----:B------:R-:W-:Y:S01]  /*5420*/  VIADD R91, R94, 0x79 ;  /* 0x000000795e5b7836 */ /* 0x000fe20000000000 */
[----:B------:R-:W-:Y:S02]  /*5430*/  FSEL R171, R19, -INF , !P6 ;  /* 0xff80000013ab7808 */ /* 0x000fe40007000000 */
[----:B------:R-:W-:Y:S02]  /*5440*/  ISETP.GE.AND P5, PT, R30, R236, PT ;  /* 0x000000ec1e00720c */ /* 0x000fe40003fa6270 */
[----:B------:R-:W-:-:S02]  /*5450*/  FSEL R66, R66, -INF , P4 ;  /* 0xff80000042427808 */ /* 0x000fc40002000000 */
[----:B------:R-:W-:Y:S02]  /*5460*/  ISETP.GE.AND P6, PT, R88, R237, PT ;  /* 0x000000ed5800720c */ /* 0x000fe40003fc6270 */
[----:B------:R-:W-:Y:S02]  /*5470*/  ISETP.GE.AND P1, PT, R94, R235, PT ;  /* 0x000000eb5e00720c */ /* 0x000fe40003f26270 */
[-C--:B------:R-:W-:Y:S02]  /*5480*/  ISETP.GE.AND P4, PT, R22, R237.reuse, PT ;  /* 0x000000ed1600720c */ /* 0x080fe40003f86270 */
[----:B------:R-:W-:Y:S02]  /*5490*/  FSEL R161, R66, -INF , !P5 ;  /* 0xff80000042a17808 */ /* 0x000fe40006800000 */
[----:B------:R-:W-:Y:S02]  /*54a0*/  FSEL R84, R84, -INF , P6 ;  /* 0xff80000054547808 */ /* 0x000fe40003000000 */
[----:B------:R-:W-:-:S02]  /*54b0*/  ISETP.GE.AND P5, PT, R91, R237, PT ;  /* 0x000000ed5b00720c */ /* 0x000fc40003fa6270 */
[----:B------:R-:W-:Y:S02]  /*54c0*/  FSEL R15, R15, -INF , P4 ;  /* 0xff8000000f0f7808 */ /* 0x000fe40002000000 */
[----:B------:R-:W-:Y:S02]  /*54d0*/  ISETP.GE.AND P6, PT, R22, R236, PT ;  /* 0x000000ec1600720c */ /* 0x000fe40003fc6270 */
[----:B------:R-:W-:Y:S02]  /*54e0*/  FSEL R18, R116, -INF , P1 ;  /* 0xff80000074127808 */ /* 0x000fe40000800000 */
[----:B------:R-:W-:Y:S02]  /*54f0*/  ISETP.GE.AND P1, PT, R93, R235, PT ;  /* 0x000000eb5d00720c */ /* 0x000fe40003f26270 */
[----:B------:R-:W-:Y:S02]  /*5500*/  FSEL R86, R86, -INF , P5 ;  /* 0xff80000056567808 */ /* 0x000fe40002800000 */
[----:B------:R-:W-:-:S02]  /*5510*/  FSEL R159, R15, -INF , !P6 ;  /* 0xff8000000f9f7808 */ /* 0x000fc40007000000 */
[----:B------:R-:W-:Y:S02]  /*5520*/  ISETP.GE.AND P5, PT, R88, R236, PT ;  /* 0x000000ec5800720c */ /* 0x000fe40003fa6270 */
[-C--:B------:R-:W-:Y:S02]  /*5530*/  ISETP.GE.AND P6, PT, R93, R234.reuse, PT ;  /* 0x000000ea5d00720c */ /* 0x080fe40003fc6270 */
[----:B------:R-:W-:Y:S02]  /*5540*/  FSEL R57, R117, -INF , P1 ;  /* 0xff80000075397808 */ /* 0x000fe40000800000 */
[----:B------:R-:W-:Y:S02]  /*5550*/  ISETP.GE.AND P4, PT, R94, R234, PT ;  /* 0x000000ea5e00720c */ /* 0x000fe40003f86270 */
[----:B------:R-:W-:Y:S02]  /*5560*/  ISETP.GE.AND P1, PT, R90, R235, PT ;  /* 0x000000eb5a00720c */ /* 0x000fe40003f26270 */
[----:B------:R-:W-:-:S02]  /*5570*/  FSEL R157, R84, -INF , !P5 ;  /* 0xff800000549d7808 */ /* 0x000fc40006800000 */
[----:B------:R-:W-:Y:S02]  /*5580*/  FSEL R57, R57, -INF , !P6 ;  /* 0xff80000039397808 */ /* 0x000fe40007000000 */
[----:B------:R-:W-:Y:S02]  /*5590*/  ISETP.GE.AND P5, PT, R91, R236, PT ;  /* 0x000000ec5b00720c */ /* 0x000fe40003fa6270 */
        /* <DEDUP_REMOVED lines=81> */
[----:B------:R-:W-:-:S02]  /*5ab0*/  ISETP.GE.AND P4, PT, R75, R235, PT ;  /* 0x000000eb4b00720c */ /* 0x000fc40003f86270 */
[----:B------:R-:W-:Y:S02]  /*5ac0*/  FMNMX3.FTZ R16, R16, R27, R23, !PT ;  /* 0x0000001b10107276 */ /* 0x000fe40007810017 */
[----:B------:R-:W-:Y:S02]  /*5ad0*/  FSEL R191, R4, -INF , !P6 ;  /* 0xff80000004bf7808 */ /* 0x000fe40007000000 */
[----:B------:R-:W-:Y:S02]  /*5ae0*/  FMNMX3.FTZ R4, R18, R57, R31, !PT ;  /* 0x0000003912047276 */ /* 0x000fe4000781001f */
[----:B------:R-:W-:Y:S02]  /*5af0*/  ISETP.GE.AND P5, PT, R75, R234, PT ;  /* 0x000000ea4b00720c */ /* 0x000fe40003fa6270 */
[----:B------:R-:W-:Y:S02]  /*5b00*/  FSEL R20, R20, -INF , P4 ;  /* 0xff80000014147808 */ /* 0x000fe40002000000 */
[----:B------:R-:W-:-:S02]  /*5b10*/  ISETP.GE.AND P4, PT, R59, R235, PT ;  /* 0x000000eb3b00720c */ /* 0x000fc40003f86270 */
[----:B------:R-:W-:Y:S02]  /*5b20*/  FMNMX3.FTZ R16, R16, R25, R21, !PT ;  /* 0x0000001910107276 */ /* 0x000fe40007810015 */
[----:B------:R-:W-:Y:S02]  /*5b30*/  FMNMX3.FTZ R4, R4, R29, R11, !PT ;  /* 0x0000001d04047276 */ /* 0x000fe4000781000b */
[----:B------:R-:W-:Y:S02]  /*5b40*/  FSEL R197, R20, -INF , !P5 ;  /* 0xff80000014c57808 */ /* 0x000fe40006800000 */
[----:B------:R-:W-:Y:S02]  /*5b50*/  ISETP.GE.AND P5, PT, R59, R234, PT ;  /* 0x000000ea3b00720c */ /* 0x000fe40003fa6270 */
[----:B------:R-:W-:Y:S02]  /*5b60*/  FSEL R8, R8, -INF , P4 ;  /* 0xff80000008087808 */ /* 0x000fe40002000000 */
[----:B------:R-:W-:-:S02]  /*5b70*/  FMNMX3.FTZ R17, R16, R9, R55, !PT ;  /* 0x0000000910117276 */ /* 0x000fc40007810037 */
[----:B------:R-:W-:Y:S02]  /*5b80*/  FMNMX3.FTZ R4, R4, R19, R15, !PT ;  /* 0x0000001304047276 */ /* 0x000fe4000781000f */
[----:B------:R-:W-:Y:S02]  /*5b90*/  FSEL R193, R8, -INF , !P5 ;  /* 0xff80000008c17808 */ /* 0x000fe40006800000 */
        /* <DEDUP_REMOVED lines=8> */
[----:B------:R-:W-:Y:S02]  /*5c20*/  ISETP.GE.AND P1, PT, R70, R235, PT ;  /* 0x000000eb4600720c */ /* 0x000fe40003f26270 */
[----:B------:R-:W-:-:S02]  /*5c30*/  FMNMX3.FTZ R8, R8, R201, R247, !PT ;  /* 0x000000c908087276 */ /* 0x000fc400078100f7 */
[----:B------:R-:W-:Y:S02]  /*5c40*/  FMNMX3.FTZ R4, R4, R189, R241, !PT ;  /* 0x000000bd04047276 */ /* 0x000fe400078100f1 */
[-C--:B------:R-:W-:Y:S02]  /*5c50*/  ISETP.GE.AND P4, PT, R69, R235.reuse, PT ;  /* 0x000000eb4500720c */ /* 0x080fe40003f86270 */
[----:B------:R-:W-:Y:S02]  /*5c60*/  ISETP.GE.AND P6, PT, R70, R234, PT ;  /* 0x000000ea4600720c */ /* 0x000fe40003fc6270 */
[----:B------:R-:W-:Y:S02]  /*5c70*/  FSEL R5, R5, -INF , P1 ;  /* 0xff80000005057808 */ /* 0x000fe40000800000 */
[----:B------:R-:W-:Y:S02]  /*5c80*/  ISETP.GE.AND P1, PT, R28, R235, PT ;  /* 0x000000eb1c00720c */ /* 0x000fe40003f26270 */
[----:B------:R-:W-:-:S02]  /*5c90*/  FMNMX3.FTZ R8, R8, R203, R225, !PT ;  /* 0x000000cb08087276 */ /* 0x000fc400078100e1 */
[----:B------:R-:W-:Y:S02]  /*5ca0*/  FMNMX3.FTZ R4, R4, R239, R233, !PT ;  /* 0x000000ef04047276 */ /* 0x000fe400078100e9 */
[-C--:B------:R-:W-:Y:S02]  /*5cb0*/  ISETP.GE.AND P5, PT, R69, R234.reuse, PT ;  /* 0x000000ea4500720c */ /* 0x080fe40003fa6270 */
[----:B------:R-:W-:Y:S02]  /*5cc0*/  FSEL R10, R10, -INF , P4 ;  /* 0xff8000000a0a7808 */ /* 0x000fe40002000000 */
[----:B------:R-:W-:Y:S02]  /*5cd0*/  ISETP.GE.AND P4, PT, R71, R235, PT ;  /* 0x000000eb4700720c */ /* 0x000fe40003f86270 */
[----:B------:R-:W-:Y:S02]  /*5ce0*/  FSEL R167, R5, -INF , !P6 ;  /* 0xff80000005a77808 */ /* 0x000fe40007000000 */
[----:B------:R-:W-:-:S02]  /*5cf0*/  ISETP.GE.AND P6, PT, R28, R234, PT ;  /* 0x000000ea1c00720c */ /* 0x000fc40003fc6270 */
[----:B------:R-:W-:Y:S02]  /*5d00*/  FSEL R6, R6, -INF , P1 ;  /* 0xff80000006067808 */ /* 0x000fe40000800000 */
[----:B------:R-:W-:Y:S02]  /*5d10*/  FMNMX3.FTZ R8, R8, R217, R205, !PT ;  /* 0x000000d908087276 */ /* 0x000fe400078100cd */
[----:B------:R-:W-:Y:S02]  /*5d20*/  FMNMX3.FTZ R4, R4, R207, R197, !PT ;  /* 0x000000cf04047276 */ /* 0x000fe400078100c5 */
[----:B------:R-:W-:Y:S02]  /*5d30*/  FSEL R169, R10, -INF , !P5 ;  /* 0xff8000000aa97808 */ /* 0x000fe40006800000 */
[----:B------:R-:W-:Y:S02]  /*5d40*/  ISETP.GE.AND P5, PT, R71, R234, PT ;  /* 0x000000ea4700720c */ /* 0x000fe40003fa6270 */
[----:B------:R-:W-:-:S02]  /*5d50*/  FSEL R7, R7, -INF , P4 ;  /* 0xff80000007077808 */ /* 0x000fc40002000000 */
[----:B------:R-:W-:Y:S02]  /*5d60*/  ISETP.GE.AND P4, PT, R30, R235, PT ;  /* 0x000000eb1e00720c */ /* 0x000fe40003f86270 */
[----:B------:R-:W-:Y:S02]  /*5d70*/  FSEL R163, R6, -INF , !P6 ;  /* 0xff80000006a37808 */ /* 0x000fe40007000000 */
[----:B------:R-:W-:Y:S02]  /*5d80*/  FMNMX3.FTZ R8, R8, R199, R177, !PT ;  /* 0x000000c708087276 */ /* 0x000fe400078100b1 */
[----:B------:R-:W-:Y:S02]  /*5d90*/  FMNMX3.FTZ R6, R4, R195, R193, !PT ;  /* 0x000000c304067276 */ /* 0x000fe400078100c1 */
[----:B------:R-:W-:Y:S02]  /*5da0*/  FSEL R165, R7, -INF , !P5 ;  /* 0xff80000007a57808 */ /* 0x000fe40006800000 */
[----:B------:R-:W-:-:S02]  /*5db0*/  ISETP.GE.AND P5, PT, R30, R234, PT ;  /* 0x000000ea1e00720c */ /* 0x000fc40003fa6270 */
[----:B------:R-:W-:Y:S02]  /*5dc0*/  ISETP.GE.AND P1, PT, R22, R235, PT ;  /* 0x000000eb1600720c */ /* 0x000fe40003f26270 */
[----:B------:R-:W-:Y:S02]  /*5dd0*/  FSEL R14, R14, -INF , P4 ;  /* 0xff8000000e0e7808 */ /* 0x000fe40002000000 */
[----:B------:R-:W-:Y:S02]  /*5de0*/  FMNMX3.FTZ R8, R8, R175, R173, !PT ;  /* 0x000000af08087276 */ /* 0x000fe400078100ad */
[----:B------:R-:W-:Y:S02]  /*5df0*/  ISETP.GE.AND P4, PT, R88, R235, PT ;  /* 0x000000eb5800720c */ /* 0x000fe40003f86270 */
[----:B------:R-:W-:Y:S02]  /*5e00*/  FMNMX3.FTZ R6, R6, R191, R169, !PT ;  /* 0x000000bf06067276 */ /* 0x000fe400078100a9 */
[----:B------:R-:W-:-:S02]  /*5e10*/  FSEL R153, R14, -INF , !P5 ;  /* 0xff8000000e997808 */ /* 0x000fc40006800000 */
[----:B------:R-:W-:Y:S02]  /*5e20*/  FMNMX3.FTZ R8, R8, R171, R161, !PT ;  /* 0x000000ab08087276 */ /* 0x000fe400078100a1 */
[----:B------:R-:W-:Y:S02]  /*5e30*/  FSEL R12, R12, -INF , P1 ;  /* 0xff8000000c0c7808 */ /* 0x000fe40000800000 */
[-C--:B------:R-:W-:Y:S02]  /*5e40*/  ISETP.GE.AND P6, PT, R22, R234.reuse, PT ;  /* 0x000000ea1600720c */ /* 0x080fe40003fc6270 */
[----:B------:R-:W-:Y:S02]  /*5e50*/  ISETP.GE.AND P5, PT, R88, R234, PT ;  /* 0x000000ea5800720c */ /* 0x000fe40003fa6270 */
[----:B------:R-:W-:Y:S02]  /*5e60*/  ISETP.GE.AND P1, PT, R91, R235, PT ;  /* 0x000000eb5b00720c */ /* 0x000fe40003f26270 */
[----:B------:R-:W-:-:S02]  /*5e70*/  FSEL R64, R64, -INF , P4 ;  /* 0xff80000040407808 */ /* 0x000fc40002000000 */
[----:B------:R-:W-:Y:S02]  /*5e80*/  FMNMX3.FTZ R6, R6, R167, R165, !PT ;  /* 0x000000a706067276 */ /* 0x000fe400078100a5 */
[----:B------:R-:W-:Y:S02]  /*5e90*/  FMNMX3.FTZ R4, R8, R159, R157, !PT ;  /* 0x0000009f08047276 */ /* 0x000fe4000781009d */
[----:B------:R-:W-:Y:S02]  /*5ea0*/  ISETP.GE.AND P4, PT, R91, R234, PT ;  /* 0x000000ea5b00720c */ /* 0x000fe40003f86270 */
[----:B------:R-:W-:Y:S02]  /*5eb0*/  FSEL R65, R65, -INF , P1 ;  /* 0xff80000041417808 */ /* 0x000fe40000800000 */
[----:B------:R-:W-:Y:S02]  /*5ec0*/  FSEL R151, R12, -INF , !P6 ;  /* 0xff8000000c977808 */ /* 0x000fe40007000000 */
[----:B------:R-:W-:-:S02]  /*5ed0*/  FSEL R149, R64, -INF , !P5 ;  /* 0xff80000040957808 */ /* 0x000fc40006800000 */
[----:B------:R-:W-:Y:S02]  /*5ee0*/  FMNMX3.FTZ R6, R6, R163, R153, !PT ;  /* 0x000000a306067276 */ /* 0x000fe40007810099 */
[----:B------:R-:W-:Y:S02]  /*5ef0*/  FMNMX.FTZ R4, R155, R4, !PT ;  /* 0x000000049b047209 */ /* 0x000fe40007810000 */
        /* <DEDUP_REMOVED lines=15> */
[----:B------:R-:W-:Y:S03]  /*5ff0*/  LDSM.16.MT88.4 R92, [R137+0x10000] ;  /* 0x01000000895c783b */ /* 0x000fe60000004200 */
[----:B------:R-:W-:Y:S01]  /*6000*/  IMAD.IADD R45, R188, 0x1, R51 ;  /* 0x00000001bc2d7824 */ /* 0x000fe200078e0233 */
[----:B------:R-:W-:Y:S01]  /*6010*/  LDSM.16.MT88.4 R108, [R51] ;  /* 0x00000000336c783b */ /* 0x000fe20000004200 */
[----:B-1----:R-:W-:-:S03]  /*6020*/  FMNMX.FTZ R134, R5, R134, !PT ;  /* 0x0000008605867209 */ /* 0x002fc60007810000 */
[----:B------:R-:W1:Y:S01]  /*6030*/  LDSM.16.MT88.4 R100, [R45] ;  /* 0x000000002d64783b */ /* 0x000e620000004200 */
        /* <DEDUP_REMOVED lines=12> */
[-CC-:B------:R-:W-:Y:S01]  /*6100*/  FFMA.FTZ R136, R26, R143.reuse, -R142.reuse ;  /* 0x0000008f1a887223 */ /* 0x180fe2000001088e */
[-CC-:B------:R-:W-:Y:S01]  /*6110*/  FFMA.FTZ R67, R61, R143.reuse, -R142.reuse ;  /* 0x0000008f3d437223 */ /* 0x180fe2000001088e */
[----:B------:R-:W4:Y:S01]  /*6120*/  LDSM.16.MT88.4 R4, [R45+0x4000] ;  /* 0x004000002d04783b */ /* 0x000f220000004200 */
        /* <DEDUP_REMOVED lines=8> */
[----:B------:R-:W-:Y:S01]  /*61b0*/  LDSM.16.MT88.4 R32, [R140+0xc800] ;  /* 0x00c800008c20783b */ /* 0x000fe20000004200 */
[----:B------:R-:W5:Y:S03]  /*61c0*/  MUFU.EX2 R136, R136 ;  /* 0x0000008800887308 */ /* 0x000f660000000800 */
[----:B------:R-:W4:Y:S01]  /*61d0*/  LDSM.16.MT88.4 R8, [R45+0x800] ;  /* 0x000800002d08783b */ /* 0x000f220000004200 */
[----:B------:R-:W-:Y:S04]  /*61e0*/  MUFU.EX2 R67, R67 ;  /* 0x0000004300437308 */ /* 0x000fe80000000800 */
[----:B------:R-:W1:Y:S04]  /*61f0*/  MUFU.EX2 R66, R66 ;  /* 0x0000004200427308 */ /* 0x000e680000000800 */
[----:B------:R-:W-:Y:S01]  /*6200*/  MUFU.EX2 R139, R139 ;  /* 0x0000008b008b7308 */ /* 0x000fe20000000800 */
[-CC-:B------:R-:W-:Y:S01]  /*6210*/  FFMA.FTZ R63, R23, R143.reuse, -R142.reuse ;  /* 0x0000008f173f7223 */ /* 0x180fe2000001088e */
[-CC-:B------:R-:W-:Y:S01]  /*6220*/  FFMA.FTZ R62, R25, R143.reuse, -R142.reuse ;  /* 0x0000008f193e7223 */ /* 0x180fe2000001088e */
[-C--:B------:R-:W-:Y:S01]  /*6230*/  FFMA.FTZ R59, R21, R143.reuse, -R142 ;  /* 0x0000008f153b7223 */ /* 0x080fe2000001088e */
[----:B------:R-:W2:Y:S01]  /*6240*/  MUFU.EX2 R132, R132 ;  /* 0x0000008400847308 */ /* 0x000ea20000000800 */
[-CC-:B------:R-:W-:Y:S01]  /*6250*/  FFMA.FTZ R58, R19, R143.reuse, -R138.reuse ;  /* 0x0000008f133a7223 */ /* 0x180fe2000001088a */
[-CC-:B------:R-:W-:Y:S01]  /*6260*/  FFMA.FTZ R57, R15, R143.reuse, -R138.reuse ;  /* 0x0000008f0f397223 */ /* 0x180fe2000001088a */
[----:B------:R-:W-:Y:S01]  /*6270*/  FFMA.FTZ R54, R13, R143, -R138 ;  /* 0x0000008f0d367223 */ /* 0x000fe2000001088a */
[----:B------:R-:W-:Y:S01]  /*6280*/  MUFU.EX2 R65, R65 ;  /* 0x0000004100417308 */ /* 0x000fe20000000800 */
[----:B------:R-:W-:Y:S03]  /*6290*/  LDSM.16.MT88.4 R28, [R140+0x10800] ;  /* 0x010800008c1c783b */ /* 0x000fe60000004200 */
[----:B------:R-:W3:Y:S01]  /*62a0*/  MUFU.EX2 R64, R64 ;  /* 0x0000004000407308 */ /* 0x000ee20000000800 */
[----:B-----5:R-:W-:Y:S01]  /*62b0*/  F2FP.BF16.F32.PACK_AB R68, R136, R141 ;  /* 0x0000008d8844723e */ /* 0x020fe200000010ff */
[----:B------:R-:W5:Y:S01]  /*62c0*/  LDSM.16.MT88.4 R12, [R51+0x4800] ;  /* 0x00480000330c783b */ /* 0x000f620000004200 */
[----:B-1----:R-:W-:-:S02]  /*62d0*/  F2FP.BF16.F32.PACK_AB R70, R66, R67 ;  /* 0x000000434246723e */ /* 0x002fc400000010ff */
[----:B--2---:R-:W-:Y:S01]  /*62e0*/  F2FP.BF16.F32.PACK_AB R69, R132, R139 ;  /* 0x0000008b8445723e */ /* 0x004fe200000010ff */
[----:B------:R-:W-:Y:S01]  /*62f0*/  MUFU.EX2 R63, R63 ;  /* 0x0000003f003f7308 */ /* 0x000fe20000000800 */
[----:B------:R-:W-:Y:S03]  /*6300*/  LDSM.16.MT88.4 R16, [R137+0x10800] ;  /* 0x010800008910783b */ /* 0x000fe60000004200 */
[----:B------:R-:W1:Y:S01]  /*6310*/  MUFU.EX2 R62, R62 ;  /* 0x0000003e003e7308 */ /* 0x000e620000000800 */
[----:B------:R-:W-:Y:S01]  /*6320*/  LDSM.16.MT88.4 R24, [R137+0xc800] ;  /* 0x00c800008918783b */ /* 0x000fe20000004200 */
[----:B---3--:R-:W-:Y:S02]  /*6330*/  F2FP.BF16.F32.PACK_AB R71, R64, R65 ;  /* 0x000000414047723e */ /* 0x008fe400000010ff */
[----:B------:R-:W-:Y:S01]  /*6340*/  MUFU.EX2 R59, R59 ;  /* 0x0000003b003b7308 */ /* 0x000fe20000000800 */
[----:B------:R-:W-:Y:S03]  /*6350*/  LDSM.16.MT88.4 R20, [R51+0x800] ;  /* 0x000800003314783b */ /* 0x000fe60000004200 */
        /* <DEDUP_REMOVED lines=42> */
[C---:B-1----:R-:W-:Y:S01]  /*6600*/  HMMA.16816.F32.BF16 R72, R4.reuse, R8, R72 ;  /* 0x000000080448723c */ /* 0x042fe20000041848 */
[----:B------:R-:W-:Y:S07]  /*6610*/  MUFU.EX2 R55, R55 ;  /* 0x0000003700377308 */ /* 0x000fee0000000800 */
[C---:B------:R-:W-:Y:S01]  /*6620*/  HMMA.16816.F32.BF16 R68, R4.reuse, R10, R68 ;  /* 0x0000000a0444723c */ /* 0x040fe20000041844 */
[----:B------:R-:W1:Y:S01]  /*6630*/  LDSM.16.MT88.4 R8, [R51+0x5000] ;  /* 0x005000003308783b */ /* 0x000e620000004200 */
[----:B------:R-:W4:Y:S04]  /*6640*/  MUFU.EX2 R52, R52 ;  /* 0x0000003400347308 */ /* 0x000f280000000800 */
[----:B------:R-:W-:Y:S04]  /*6650*/  MUFU.EX2 R49, R49 ;  /* 0x0000003100317308 */ /* 0x000fe80000000800 */
[----:B------:R-:W5:Y:S01]  /*6660*/  MUFU.EX2 R48, R48 ;  /* 0x0000003000307308 */ /* 0x000f620000000800 */
[C---:B------:R-:W-:Y:S03]  /*6670*/  HMMA.16816.F32.BF16 R96, R4.reuse, R16, R96 ;  /* 0x000000100460723c */ /* 0x040fe60000041860 */
[----:B------:R2:W-:Y:S04]  /*6680*/  MUFU.EX2 R53, R36 ;  /* 0x0000002400357308 */ /* 0x0005e80000000800 */
[----:B------:R-:W3:Y:S04]  /*6690*/  MUFU.EX2 R50, R50 ;  /* 0x0000003200327308 */ /* 0x000ee80000000800 */
[----:B------:R-:W-:Y:S04]  /*66a0*/  MUFU.EX2 R47, R47 ;  /* 0x0000002f002f7308 */ /* 0x000fe80000000800 */
[----:B------:R-:W1:Y:S01]  /*66b0*/  MUFU.EX2 R46, R46 ;  /* 0x0000002e002e7308 */ /* 0x000e620000000800 */
[C---:B------:R-:W-:Y:S01]  /*66c0*/  HMMA.16816.F32.BF16 R92, R4.reuse, R18, R92 ;  /* 0x00000012045c723c */ /* 0x040fe2000004185c */
[----:B------:R-:W1:Y:S04]  /*66d0*/  LDSM.16.MT88.4 R16, [R45+0x1000] ;  /* 0x001000002d10783b */ /* 0x000e680000004200 */
        /* <DEDUP_REMOVED lines=19> */
[-CC-:B------:R-:W-:Y:S01]  /*6810*/  FFMA.FTZ R13, R144, R143.reuse, -R142.reuse ;  /* 0x0000008f900d7223 */ /* 0x180fe2000001088e */
[-CC-:B------:R-:W-:Y:S01]  /*6820*/  FFMA.FTZ R12, R185, R143.reuse, -R142.reuse ;  /* 0x0000008fb90c7223 */ /* 0x180fe2000001088e */
[----:B------:R-:W-:-:S02]  /*6830*/  FFMA.FTZ R148, R148, R143, -R142 ;  /* 0x0000008f94947223 */ /* 0x000fc4000001088e */
[----:B------:R-:W-:Y:S03]  /*6840*/  MUFU.EX2 R185, R13 ;  /* 0x0000000d00b97308 */ /* 0x000fe60000000800 */
[C---:B------:R-:W-:Y:S01]  /*6850*/  HMMA.16816.F32.BF16 R92, R4.reuse, R14, R92 ;  /* 0x0000000e045c723c */ /* 0x040fe2000004185c */
[----:B------:R3:W-:Y:S01]  /*6860*/  MUFU.EX2 R179, R12 ;  /* 0x0000000c00b37308 */ /* 0x0007e20000000800 */
[-CC-:B------:R-:W-:Y:S01]  /*6870*/  FFMA.FTZ R150, R187, R143.reuse, -R138.reuse ;  /* 0x0000008fbb967223 */ /* 0x180fe2000001088a */
[-CC-:B------:R-:W-:Y:S02]  /*6880*/  FFMA.FTZ R189, R189, R143.reuse, -R138.reuse ;  /* 0x0000008fbdbd7223 */ /* 0x180fe4000001088a */
[----:B------:R4:W5:Y:S01]  /*6890*/  MUFU.EX2 R144, R148 ;  /* 0x0000009400907308 */ /* 0x0009620000000800 */
[-CC-:B------:R-:W-:Y:S02]  /*68a0*/  FFMA.FTZ R152, R146, R143.reuse, -R138.reuse ;  /* 0x0000008f92987223 */ /* 0x180fe4000001088a */
[C---:B------:R-:W-:Y:S01]  /*68b0*/  HMMA.16816.F32.BF16 R80, R4.reuse, R8, R80 ;  /* 0x000000080450723c */ /* 0x040fe20000041850 */
[----:B---3--:R-:W3:Y:S07]  /*68c0*/  LDSM.16.MT88.4 R12, [R137+0x11800] ;  /* 0x01180000890c783b */ /* 0x008eee0000004200 */
[C---:B------:R-:W-:Y:S01]  /*68d0*/  HMMA.16816.F32.BF16 R76, R4.reuse, R10, R76 ;  /* 0x0000000a044c723c */ /* 0x040fe2000004184c */
[----:B----4-:R-:W-:Y:S01]  /*68e0*/  FFMA.FTZ R148, R251, R143, -R138 ;  /* 0x0000008ffb947223 */ /* 0x010fe2000001088a */
[----:B------:R-:W4:Y:S01]  /*68f0*/  LDSM.16.MT88.4 R8, [R51+0x5800] ;  /* 0x005800003308783b */ /* 0x000f220000004200 */
[----:B------:R-:W1:Y:S04]  /*6900*/  MUFU.EX2 R146, R154 ;  /* 0x0000009a00927308 */ /* 0x000e680000000800 */
[----:B------:R-:W-:Y:S04]  /*6910*/  MUFU.EX2 R187, R152 ;  /* 0x0000009800bb7308 */ /* 0x000fe80000000800 */
[----:B------:R-:W1:Y:S04]  /*6920*/  MUFU.EX2 R150, R150 ;  /* 0x0000009600967308 */ /* 0x000e680000000800 */
[----:B------:R-:W-:Y:S04]  /*6930*/  MUFU.EX2 R148, R148 ;  /* 0x0000009400947308 */ /* 0x000fe80000000800 */
[----:B------:R-:W3:Y:S01]  /*6940*/  MUFU.EX2 R189, R189 ;  /* 0x000000bd00bd7308 */ /* 0x000ee20000000800 */
        /* <DEDUP_REMOVED lines=14> */
[----:B-----5:R-:W-:-:S02]  /*6a30*/  F2FP.BF16.F32.PACK_AB R4, R185, R144 ;  /* 0x00000090b904723e */ /* 0x020fc400000010ff */
        /* <DEDUP_REMOVED lines=10> */
[----:B----4-:R-:W-:Y:S01]  /*6ae0*/  HMMA.16816.F32.BF16 R80, R4, R8, R80 ;  /* 0x000000080450723c */ /* 0x010fe20000041850 */
        /* <DEDUP_REMOVED lines=10> */
[C---:B------:R-:W-:Y:S03]  /*6b90*/  HMMA.16816.F32.BF16 R104, R4.reuse, R16, R104 ;  /* 0x000000100468723c */ /* 0x040fe60000041868 */
[----:B------:R-:W5:Y:S04]  /*6ba0*/  MUFU.EX2 R152, R152 ;  /* 0x0000009800987308 */ /* 0x000f680000000800 */
[----:B------:R-:W-:Y:S01]  /*6bb0*/  MUFU.EX2 R203, R247 ;  /* 0x000000f700cb7308 */ /* 0x000fe20000000800 */
[C---:B------:R-:W-:Y:S01]  /*6bc0*/  HMMA.16816.F32.BF16 R100, R4.reuse, R18, R100 ;  /* 0x000000120464723c */ /* 0x040fe20000041864 */
[----:B------:R-:W-:Y:S02]  /*6bd0*/  LDSM.16.MT88.4 R16, [R51+0x2000] ;  /* 0x002000003310783b */ /* 0x000fe40000004200 */
[----:B------:R-:W3:Y:S04]  /*6be0*/  MUFU.EX2 R154, R154 ;  /* 0x0000009a009a7308 */ /* 0x000ee80000000800 */
[----:B------:R-:W-:Y:S04]  /*6bf0*/  MUFU.EX2 R156, R156 ;  /* 0x0000009c009c7308 */ /* 0x000fe80000000800 */
[----:B------:R-:W4:Y:S04]  /*6c00*/  MUFU.EX2 R233, R239 ;  /* 0x000000ef00e97308 */ /* 0x000f280000000800 */
[----:B------:R2:W-:Y:S04]  /*6c10*/  MUFU.EX2 R207, R36 ;  /* 0x0000002400cf7308 */ /* 0x0005e80000000800 */
[----:B------:R-:W4:Y:S01]  /*6c20*/  MUFU.EX2 R158, R158 ;  /* 0x0000009e009e7308 */ /* 0x000f220000000800 */
        /* <DEDUP_REMOVED lines=12> */
[----:B-----5:R-:W-:Y:S01]  /*6cf0*/  F2FP.BF16.F32.PACK_AB R4, R152, R201 ;  /* 0x000000c99804723e */ /* 0x020fe200000010ff */
[--C-:B------:R-:W-:Y:S01]  /*6d00*/  FFMA.FTZ R160, R225, R143, -R142.reuse ;  /* 0x0000008fe1a07223 */ /* 0x100fe2000001088e */
[----:B---3--:R-:W-:Y:S01]  /*6d10*/  F2FP.BF16.F32.PACK_AB R6, R154, R203 ;  /* 0x000000cb9a06723e */ /* 0x008fe200000010ff */
[-C--:B------:R-:W-:Y:S01]  /*6d20*/  FFMA.FTZ R162, R205, R143.reuse, -R142 ;  /* 0x0000008fcda27223 */ /* 0x080fe2000001088e */
[----:B----4-:R-:W-:Y:S01]  /*6d30*/  F2FP.BF16.F32.PACK_AB R5, R233, R156 ;  /* 0x0000009ce905723e */ /* 0x010fe200000010ff */
[----:B------:R-:W-:Y:S01]  /*6d40*/  FFMA.FTZ R164, R197, R143, -R138 ;  /* 0x0000008fc5a47223 */ /* 0x000fe2000001088a */
[----:B------:R-:W-:Y:S01]  /*6d50*/  F2FP.BF16.F32.PACK_AB R7, R158, R207 ;  /* 0x000000cf9e07723e */ /* 0x000fe200000010ff */
        /* <DEDUP_REMOVED lines=278> */
.L_x_7031:
        /* <DEDUP_REMOVED lines=8> */
.L_x_7032:
[----:B------:R-:W-:Y:S05]  /*7f40*/  BSYNC.RECONVERGENT B0 ;  /* 0x0000000000007941 */ /* 0x000fea0003800200 */
.L_x_7030:
[----:B------:R-:W1:Y:S01]  /*7f50*/  S2UR UR6, SR_CgaCtaId ;  /* 0x00000000000679c3 */ /* 0x000e620000008800 */
[----:B------:R-:W-:Y:S01]  /*7f60*/  SHF.L.U32 R7, R180, 0x5, RZ ;  /* 0x00000005b4077819 */ /* 0x000fe200000006ff */
[----:B------:R-:W-:Y:S01]  /*7f70*/  UMOV UR7, 0x400 ;  /* 0x0000040000077882 */ /* 0x000fe20000000000 */
[----:B------:R-:W-:Y:S02]  /*7f80*/  SHF.L.U32 R208, R212, 0x3, RZ ;  /* 0x00000003d4d07819 */ /* 0x000fe400000006ff */
[----:B------:R-:W-:Y:S02]  /*7f90*/  SHF.L.U64.HI R4, R180, 0x5, R181 ;  /* 0x00000005b4047819 */ /* 0x000fe400000102b5 */
[----:B------:R-:W-:Y:S02]  /*7fa0*/  IADD3 R10, P1, PT, R7, R226, RZ ;  /* 0x000000e2070a7210 */ /* 0x000fe40007f3e0ff */
[----:B------:R-:W-:Y:S02]  /*7fb0*/  LOP3.LUT R9, R208, 0x1c0, RZ, 0xc0, !PT ;  /* 0x000001c0d0097812 */ /* 0x000fe400078ec0ff */
[----:B------:R-:W-:-:S02]  /*7fc0*/  IADD3.X R11, PT, PT, R4, R227, RZ, P1, !PT ;  /* 0x000000e3040b7210 */ /* 0x000fc40000ffe4ff */
[C---:B------:R-:W-:Y:S02]  /*7fd0*/  LOP3.LUT R5, R208.reuse, 0x38, RZ, 0xc0, !PT ;  /* 0x00000038d0057812 */ /* 0x040fe400078ec0ff */
[----:B------:R-:W-:Y:S02]  /*7fe0*/  LOP3.LUT R6, R208, 0x1e00, RZ, 0xc0, !PT ;  /* 0x00001e00d0067812 */ /* 0x000fe400078ec0ff */
[----:B------:R-:W-:Y:S02]  /*7ff0*/  LOP3.LUT R8, R9, 0x38, R212, 0xf8, !PT ;  /* 0x0000003809087812 */ /* 0x000fe400078ef8d4 */
[-C--:B------:R-:W-:Y:S02]  /*8000*/  IADD3 R12, P1, PT, R10, R7.reuse, RZ ;  /* 0x000000070a0c7210 */ /* 0x080fe40007f3e0ff */
[----:B------:R-:W-:Y:S02]  /*8010*/  LOP3.LUT R6, R6, R8, R5, 0xf6, !PT ;  /* 0x0000000806067212 */ /* 0x000fe400078ef605 */
[----:B------:R-:W-:Y:S01]  /*8020*/  IADD3.X R13, PT, PT, R11, R4, RZ, P1, !PT ;  /* 0x000000040b0d7210 */ /* 0x000fe20000ffe4ff */
[----:B-1----:R-:W-:Y:S01]  /*8030*/  ULEA UR6, UR6, UR7, 0x18 ;  /* 0x0000000706067291 */ /* 0x002fe2000f8ec0ff */
[----:B------:R-:W-:-:S02]  /*8040*/  IADD3 R8, P1, PT, R12, R7, RZ ;  /* 0x000000070c087210 */ /* 0x000fc40007f3e0ff */
[----:B------:R-:W-:Y:S02]  /*8050*/  LOP3.LUT R43, R43, 0x1c0, R44, 0xf8, !PT ;  /* 0x000001c02b2b7812 */ /* 0x000fe400078ef82c */
[-C--:B------:R-:W-:Y:S02]  /*8060*/  IADD3.X R9, PT, PT, R13, R4.reuse, RZ, P1, !PT ;  /* 0x000000040d097210 */ /* 0x080fe40000ffe4ff */
[-C--:B------:R-:W-:Y:S02]  /*8070*/  IADD3 R14, P1, PT, R8, R7.reuse, RZ ;  /* 0x00000007080e7210 */ /* 0x080fe40007f3e0ff */
[----:B------:R-:W-:Y:S02]  /*8080*/  LEA R132, R6, UR6, 0x1 ;  /* 0x0000000606847c11 */ /* 0x000fe4000f8e08ff */
[----:B------:R-:W-:Y:S02]  /*8090*/  IADD3.X R15, PT, PT, R9, R4, RZ, P1, !PT ;  /* 0x00000004090f7210 */ /* 0x000fe40000ffe4ff */
[----:B------:R-:W-:Y:S01]  /*80a0*/  IADD3 R16, P1, PT, R14, R7, RZ ;  /* 0x000000070e107210 */ /* 0x000fe20007f3e0ff */
[----:B------:R-:W-:Y:S01]  /*80b0*/  @!PT LDS RZ, [RZ] ;  /* 0x00000000fffff984 */ /* 0x000fe20000000800 */
[----:B------:R-:W-:Y:S01]  /*80c0*/  @!PT LDS RZ, [RZ] ;  /* 0x00000000fffff984 */ /* 0x000fe20000000800 */
[----:B------:R-:W-:Y:S01]  /*80d0*/  @!PT LDS RZ, [RZ] ;  /* 0x00000000fffff984 */ /* 0x000fe20000000800 */
[----:B------:R-:W-:Y:S01]  /*80e0*/  LDGSTS.E.BYPASS.LTC128B.128 [R132+0xc000], desc[UR4][R226.64] ;  /* 0x0c000000e2847fae */ /* 0x000fe2000b981a04 */
[----:B------:R-:W-:-:S02]  /*80f0*/  LOP3.LUT R43, R40, R43, R5, 0xf6, !PT ;  /* 0x0000002b282b7212 */ /* 0x000fc400078ef605 */
[-C--:B------:R-:W-:Y:S01]  /*8100*/  IADD3.X R17, PT, PT, R15, R4.reuse, RZ, P1, !PT ;  /* 0x000000040f117210 */ /* 0x080fe20000ffe4ff */
[----:B------:R-:W-:Y:S01]  /*8110*/  LDGSTS.E.BYPASS.LTC128B.128 [R132+0x10000], desc[UR4][R226.64+0x80] ;  /* 0x10000080e2847fae */ /* 0x000fe2000b981a04 */
[-C--:B------:R-:W-:Y:S02]  /*8120*/  IADD3 R18, P4, PT, R16, R7.reuse, RZ ;  /* 0x0000000710127210 */ /* 0x080fe40007f9e0ff */
[----:B------:R-:W-:Y:S01]  /*8130*/  LEA R191, R43, UR6, 0x1 ;  /* 0x000000062bbf7c11 */ /* 0x000fe2000f8e08ff */
[----:B------:R-:W-:Y:S01]  /*8140*/  LDGSTS.E.BYPASS.LTC128B.128 [R132+0xc800], desc[UR4][R10.64] ;  /* 0x0c8000000a847fae */ /* 0x000fe2000b981a04 */
[----:B------:R-:W-:Y:S02]  /*8150*/  IADD3 R24, P1, PT, R18, R7, RZ ;  /* 0x0000000712187210 */ /* 0x000fe40007f3e0ff */
[----:B------:R-:W-:Y:S01]  /*8160*/  IADD3.X R19, PT, PT, R17, R4, RZ, P4, !PT ;  /* 0x0000000411137210 */ /* 0x000fe200027fe4ff */
[----:B------:R-:W-:Y:S01]  /*8170*/  LDGSTS.E.BYPASS.LTC128B.128 [R132+0x10800], desc[UR4][R10.64+0x80] ;  /* 0x108000800a847fae */ /* 0x000fe2000b981a04 */
[----:B------:R-:W-:-:S02]  /*8180*/  IADD3 R185, PT, PT, R213, R188, RZ ;  /* 0x000000bcd5b97210 */ /* 0x000fc40007ffe0ff */
[----:B------:R-:W-:Y:S01]  /*8190*/  IADD3.X R25, PT, PT, R19, R4, RZ, P1, !PT ;  /* 0x0000000413197210 */ /* 0x000fe20000ffe4ff */
[----:B------:R-:W-:Y:S01]  /*81a0*/  LDGSTS.E.BYPASS.LTC128B.128 [R132+0xd000], desc[UR4][R12.64] ;  /* 0x0d0000000c847fae */ /* 0x000fe2000b981a04 */
[----:B------:R-:W-:-:S03]  /*81b0*/  IADD3 R187, PT, PT, R188, R191, RZ ;  /* 0x000000bfbcbb7210 */ /* 0x000fc60007ffe0ff */
[----:B------:R-:W-:Y:S04]  /*81c0*/  LDGSTS.E.BYPASS.LTC128B.128 [R132+0x11000], desc[UR4][R12.64+0x80] ;  /* 0x110000800c847fae */ /* 0x000fe8000b981a04 */
        /* <DEDUP_REMOVED lines=11> */
[----:B------:R-:W3:Y:S04]  /*8280*/  LDSM.16.M88.4 R36, [R213+0x4000] ;  /* 0x00400000d524783b */ /* 0x000ee80000000200 */
[----:B------:R-:W4:Y:S04]  /*8290*/  LDSM.16.M88.4 R28, [R213+0x4800] ;  /* 0x00480000d51c783b */ /* 0x000f280000000200 */
[----:B------:R-:W2:Y:S04]  /*82a0*/  LDSM.16.M88.4 R20, [R213+0x5000] ;  /* 0x00500000d514783b */ /* 0x000ea80000000200 */
[----:B-1----:R-:W1:Y:S04]  /*82b0*/  LDSM.16.M88.4 R12, [R213+0x5800] ;  /* 0x00580000d50c783b */ /* 0x002e680000000200 */
[----:B------:R-:W5:Y:S04]  /*82c0*/  LDSM.16.M88.4 R4, [R213+0x6000] ;  /* 0x00600000d504783b */ /* 0x000f680000000200 */
[----:B------:R-:W5:Y:S04]  /*82d0*/  LDSM.16.M88.4 R152, [R213+0x6800] ;  /* 0x00680000d598783b */ /* 0x000f680000000200 */
[----:B------:R-:W5:Y:S04]  /*82e0*/  LDSM.16.M88.4 R144, [R213+0x7000] ;  /* 0x00700000d590783b */ /* 0x000f680000000200 */
[----:B------:R-:W5:Y:S04]  /*82f0*/  LDSM.16.M88.4 R44, [R213+0x7800] ;  /* 0x00780000d52c783b */ /* 0x000f680000000200 */
[----:B------:R-:W-:Y:S04]  /*8300*/  LDSM.16.M88.4 R172, [R187] ;  /* 0x00000000bbac783b */ /* 0x000fe80000000200 */
[----:B------:R-:W5:Y:S04]  /*8310*/  LDSM.16.M88.4 R56, [R185+0x4000] ;  /* 0x00400000b938783b */ /* 0x000f680000000200 */
[----:B------:R-:W5:Y:S01]  /*8320*/  LD.E R186, desc[UR4][R2.64+0x18c] ;  /* 0x00018c0402ba7980 */ /* 0x000f62000c101900 */
[----:B---3--:R-:W-:Y:S03]  /*8330*/  HMMA.16816.F32.BF16 R40, R136, R36, RZ ;  /* 0x000000248828723c */ /* 0x008fe600000418ff */
[----:B------:R-:W3:Y:S01]  /*8340*/  LDSM.16.M88.4 R52, [R185+0x4800] ;  /* 0x00480000b934783b */ /* 0x000ee20000000200 */
[----:B------:R-:W-:-:S03]  /*8350*/  IADD3 R189, PT, PT, R60, R191, RZ ;  /* 0x000000bf3cbd7210 */ /* 0x000fc60007ffe0ff */
[----:B------:R-:W3:Y:S01]  /*8360*/  LDSM.16.M88.4 R48, [R185+0x5000] ;  /* 0x00500000b930783b */ /* 0x000ee20000000200 */
[C---:B------:R-:W-:Y:S03]  /*8370*/  HMMA.16816.F32.BF16 R36, R136.reuse, R38, RZ ;  /* 0x000000268824723c */ /* 0x040fe600000418ff */
[----:B------:R-:W-:Y:S04]  /*8380*/  LDSM.16.M88.4 R160, [R185+0x7800] ;  /* 0x00780000b9a0783b */ /* 0x000fe80000000200 */
[----:B------:R-:W-:Y:S01]  /*8390*/  LDSM.16.M88.4 R64, [R189] ;  /* 0x00000000bd40783b */ /* 0x000fe20000000200 */
[C---:B----4-:R-:W-:Y:S03]  /*83a0*/  HMMA.16816.F32.BF16 R32, R136.reuse, R28, RZ ;  /* 0x0000001c8820723c */ /* 0x050fe600000418ff */
[----:B------:R-:W-:Y:S04]  /*83b0*/  LDSM.16.M88.4 R60, [R184+0x4000] ;  /* 0x00400000b83c783b */ /* 0x000fe80000000200 */
[----:B------:R-:W-:Y:S01]  /*83c0*/  LDSM.16.M88.4 R176, [R185+0x6000] ;  /* 0x00600000b9b0783b */ /* 0x000fe20000000200 */
[C---:B--2---:R-:W-:Y:S03]  /*83d0*/  HMMA.16816.F32.BF16 R24, R136.reuse, R20, RZ ;  /* 0x000000148818723c */ /* 0x044fe600000418ff */
[----:B------:R-:W-:Y:S04]  /*83e0*/  LDSM.16.M88.4 R168, [R185+0x6800] ;  /* 0x00680000b9a8783b */ /* 0x000fe80000000200 */
[----:B------:R-:W-:Y:S01]  /*83f0*/  LDSM.16.M88.4 R164, [R185+0x7000] ;  /* 0x00700000b9a4783b */ /* 0x000fe20000000200 */
[C---:B-1----:R-:W-:Y:S03]  /*8400*/  HMMA.16816.F32.BF16 R16, R136.reuse, R12, RZ ;  /* 0x0000000c8810723c */ /* 0x042fe600000418ff */
[----:B------:R-:W0:Y:S05]  /*8410*/  LDGDEPBAR ;  /* 0x00000000000079af */ /* 0x000e2a0000000000 */
        /* <DEDUP_REMOVED lines=39> */
[----:B------:R-:W-:Y:S01]  /*8690*/  IADD3 R188, PT, PT, R188, R189, RZ ;  /* 0x000000bdbcbc7210 */ /* 0x000fe20007ffe0ff */
[----:B------:R-:W-:Y:S06]  /*86a0*/  LDSM.16.M88.4 R164, [R191+0x2000] ;  /* 0x00200000bfa4783b */ /* 0x000fec0000000200 */
        /* <DEDUP_REMOVED lines=71> */
[----:B------:R-:W-:Y:S07]  /*8b20*/  LDSM.16.M88.4 R24, [R182+0x9000] ;  /* 0x00900000b618783b */ /* 0x000fee0000000200 */
[----:B------:R-:W-:Y:S08]  /*8b30*/  HMMA.16816.F32.BF16 R20, R60, R46, R20 ;  /* 0x0000002e3c14723c */ /* 0x000ff00000041814 */
[C---:B---3--:R-:W-:Y:S08]  /*8b40*/  HMMA.16816.F32.BF16 R48, R56.reuse, R32, R48 ;  /* 0x000000203830723c */ /* 0x048ff00000041830 */
[----:B------:R-:W-:Y:S01]  /*8b50*/  HMMA.16816.F32.BF16 R28, R56, R34, R28 ;  /* 0x00000022381c723c */ /* 0x000fe2000004181c */
[----:B------:R-:W1:Y:S07]  /*8b60*/  LDSM.16.M88.4 R32, [R185+0x9800] ;  /* 0x00980000b920783b */ /* 0x000e6e0000000200 */
[C---:B--2---:R-:W-:Y:S08]  /*8b70*/  HMMA.16816.F32.BF16 R160, R64.reuse, R16, R160 ;  /* 0x0000001040a0723c */ /* 0x044ff000000418a0 */
[----:B------:R-:W-:Y:S01]  /*8b80*/  HMMA.16816.F32.BF16 R20, R64, R18, R20 ;  /* 0x000000124014723c */ /* 0x000fe20000041814 */
[----:B------:R-:W2:Y:S01]  /*8b90*/  LDSM.16.M88.4 R16, [R213+0xa800] ;  /* 0x00a80000d510783b */ /* 0x000ea20000000200 */
[-C--:B------:R-:W-:Y:S01]  /*8ba0*/  FMUL.FTZ R36, R36, R186.reuse ;  /* 0x000000ba24247220 */ /* 0x080fe20000410000 */
[-C--:B------:R-:W-:Y:S01]  /*8bb0*/  FMUL.FTZ R37, R37, R186.reuse ;  /* 0x000000ba25257220 */ /* 0x080fe20000410000 */
[-C--:B------:R-:W-:Y:S01]  /*8bc0*/  FMUL.FTZ R38, R38, R186.reuse ;  /* 0x000000ba26267220 */ /* 0x080fe20000410000 */
[-C--:B------:R-:W-:Y:S01]  /*8bd0*/  FMUL.FTZ R39, R39, R186.reuse ;  /* 0x000000ba27277220 */ /* 0x080fe20000410000 */
[----:B------:R-:W3:Y:S02]  /*8be0*/  MUFU.TANH R176, R36 ;  /* 0x0000002400b07308 */ /* 0x000ee40000002400 */
        /* <DEDUP_REMOVED lines=9> */
[----:B-1----:R-:W-:Y:S08]  /*8c80*/  HMMA.16816.F32.BF16 R12, R60, R34, R12 ;  /* 0x000000223c0c723c */ /* 0x002ff0000004180c */
[C---:B------:R-:W-:Y:S08]  /*8c90*/  HMMA.16816.F32.BF16 R160, R56.reuse, R24, R160 ;  /* 0x0000001838a0723c */ /* 0x040ff000000418a0 */
[----:B------:R-:W-:Y:S01]  /*8ca0*/  HMMA.16816.F32.BF16 R20, R56, R26, R20 ;  /* 0x0000001a3814723c */ /* 0x000fe20000041814 */
[----:B------:R-:W1:Y:S07]  /*8cb0*/  LDSM.16.M88.4 R24, [R184+0xa000] ;  /* 0x00a00000b818783b */ /* 0x000e6e0000000200 */
[----:B------:R-:W-:Y:S01]  /*8cc0*/  HMMA.16816.F32.BF16 R52, R60, R32, R52 ;  /* 0x000000203c34723c */ /* 0x000fe20000041834 */
[-C--:B------:R-:W-:Y:S01]  /*8cd0*/  FMUL.FTZ R28, R28, R186.reuse ;  /* 0x000000ba1c1c7220 */ /* 0x080fe20000410000 */
[-C--:B------:R-:W-:Y:S01]  /*8ce0*/  FMUL.FTZ R29, R29, R186.reuse ;  /* 0x000000ba1d1d7220 */ /* 0x080fe20000410000 */
[-C--:B------:R-:W-:Y:S01]  /*8cf0*/  FMUL.FTZ R30, R30, R186.reuse ;  /* 0x000000ba1e1e7220 */ /* 0x080fe20000410000 */
[-C--:B------:R-:W-:Y:S01]  /*8d00*/  FMUL.FTZ R31, R31, R186.reuse ;  /* 0x000000ba1f1f7220 */ /* 0x080fe20000410000 */
[-C--:B------:R-:W-:Y:S01]  /*8d10*/  FMUL.FTZ R45, R48, R186.reuse ;  /* 0x000000ba302d7220 */ /* 0x080fe20000410000 */
[----:B------:R-:W-:Y:S02]  /*8d20*/  LDSM.16.M88.4 R32, [R182+0xa000] ;  /* 0x00a00000b620783b */ /* 0x000fe40000000200 */
[C---:B--2---:R-:W-:Y:S08]  /*8d30*/  HMMA.16816.F32.BF16 R156, R164.reuse, R16, R156 ;  /* 0x00000010a49c723c */ /* 0x044ff0000004189c */
[----:B------:R-:W-:Y:S01]  /*8d40*/  HMMA.16816.F32.BF16 R152, R164, R18, R152 ;  /* 0x00000012a498723c */ /* 0x000fe20000041898 */
[----:B------:R-:W2:Y:S01]  /*8d50*/  LDSM.16.M88.4 R16, [R185+0xa800] ;  /* 0x00a80000b910783b */ /* 0x000ea20000000200 */
[-C--:B------:R-:W-:Y:S01]  /*8d60*/  FMUL.FTZ R48, R49, R186.reuse ;  /* 0x000000ba31307220 */ /* 0x080fe20000410000 */
[-C--:B------:R-:W-:Y:S01]  /*8d70*/  FMUL.FTZ R49, R50, R186.reuse ;  /* 0x000000ba32317220 */ /* 0x080fe20000410000 */
[----:B------:R-:W-:-:S04]  /*8d80*/  FMUL.FTZ R46, R51, R186 ;  /* 0x000000ba332e7220 */ /* 0x000fc80000410000 */
[----:B-----5:R-:W-:Y:S01]  /*8d90*/  HMMA.16816.F32.BF16 R12, R64, R38, R12 ;  /* 0x00000026400c723c */ /* 0x020fe2000004180c */
[----:B------:R-:W1:Y:S07]  /*8da0*/  MUFU.TANH R47, R28 ;  /* 0x0000001c002f7308 */ /* 0x000e6e0000002400 */
[----:B------:R-:W-:Y:S01]  /*8db0*/  HMMA.16816.F32.BF16 R4, R60, R10, R4 ;  /* 0x0000000a3c04723c */ /* 0x000fe20000041804 */
[----:B------:R-:W1:Y:S07]  /*8dc0*/  MUFU.TANH R50, R29 ;  /* 0x0000001d00327308 */ /* 0x000e6e0000002400 */
[----:B------:R-:W-:Y:S01]  /*8dd0*/  HMMA.16816.F32.BF16 R52, R64, R36, R52 ;  /* 0x000000244034723c */ /* 0x000fe20000041834 */
[----:B------:R-:W1:Y:S07]  /*8de0*/  MUFU.TANH R51, R30 ;  /* 0x0000001e00337308 */ /* 0x000e6e0000002400 */
[----:B------:R-:W-:Y:S01]  /*8df0*/  HMMA.16816.F32.BF16 R168, R60, R8, R168 ;  /* 0x000000083ca8723c */ /* 0x000fe200000418a8 */
[----:B------:R5:W1:Y:S01]  /*8e00*/  MUFU.TANH R179, R31 ;  /* 0x0000001f00b37308 */ /* 0x000a620000002400 */
[----:B------:R-:W3:Y:S01]  /*8e10*/  LDSM.16.M88.4 R8, [R184+0xa800] ;  /* 0x00a80000b808783b */ /* 0x000ee20000000200 */
[-C--:B------:R-:W-:Y:S01]  /*8e20*/  FMUL.FTZ R20, R20, R186.reuse ;  /* 0x000000ba14147220 */ /* 0x080fe20000410000 */
[-C--:B------:R-:W-:Y:S01]  /*8e30*/  FMUL.FTZ R21, R21, R186.reuse ;  /* 0x000000ba15157220 */ /* 0x080fe20000410000 */
[-C--:B------:R-:W-:Y:S01]  /*8e40*/  FMUL.FTZ R22, R22, R186.reuse ;  /* 0x000000ba16167220 */ /* 0x080fe20000410000 */
[-C--:B------:R-:W-:Y:S01]  /*8e50*/  FMUL.FTZ R23, R23, R186.reuse ;  /* 0x000000ba17177220 */ /* 0x080fe20000410000 */
[----:B-----5:R-:W5:Y:S01]  /*8e60*/  LDSM.16.M88.4 R28, [R213+0xb000] ;  /* 0x00b00000d51c783b */ /* 0x020f620000000200 */
        /* <DEDUP_REMOVED lines=10> */
[----:B--2---:R-:W-:Y:S01]  /*8f10*/  HMMA.16816.F32.BF16 R156, R60, R16, R156 ;  /* 0x000000103c9c723c */ /* 0x004fe2000004189c */
[----:B----4-:R-:W2:Y:S01]  /*8f20*/  LDSM.16.M88.4 R20, [R213+0xb800] ;  /* 0x00b80000d514783b */ /* 0x010ea20000000200 */
[-C--:B------:R-:W-:Y:S01]  /*8f30*/  FMUL.FTZ R12, R12, R186.reuse ;  /* 0x000000ba0c0c7220 */ /* 0x080fe20000410000 */
[----:B------:R-:W-:-:S05]  /*8f40*/  FMUL.FTZ R13, R13, R186 ;  /* 0x000000ba0d0d7220 */ /* 0x000fca0000410000 */
[----:B------:R-:W-:Y:S01]  /*8f50*/  HMMA.16816.F32.BF16 R4, R56, R34, R4 ;  /* 0x000000223804723c */ /* 0x000fe20000041804 */
[-C--:B------:R-:W-:Y:S01]  /*8f60*/  FMUL.FTZ R42, R53, R186.reuse ;  /* 0x000000ba352a7220 */ /* 0x080fe20000410000 */
[-C--:B------:R-:W-:Y:S01]  /*8f70*/  FMUL.FTZ R43, R54, R186.reuse ;  /* 0x000000ba362b7220 */ /* 0x080fe20000410000 */
[----:B------:R-:W4:Y:S01]  /*8f80*/  MUFU.TANH R53, R12 ;  /* 0x0000000c00357308 */ /* 0x000f220000002400 */
[----:B------:R-:W-:-:S04]  /*8f90*/  FMUL.FTZ R54, R15, R186 ;  /* 0x000000ba0f367220 */ /* 0x000fc80000410000 */
[----:B------:R-:W-:Y:S01]  /*8fa0*/  HMMA.16816.F32.BF16 R168, R56, R32, R168 ;  /* 0x0000002038a8723c */ /* 0x000fe200000418a8 */
[-C--:B------:R-:W-:Y:S02]  /*8fb0*/  FMUL.FTZ R33, R14, R186.reuse ;  /* 0x000000ba0e217220 */ /* 0x080fe40000410000 */
[----:B------:R1:W1:Y:S05]  /*8fc0*/  MUFU.TANH R32, R13 ;  /* 0x0000000d00207308 */ /* 0x00026a0000002400 */
[----:B---3--:R-:W-:Y:S08]  /*8fd0*/  HMMA.16816.F32.BF16 R156, R64, R8, R156 ;  /* 0x00000008409c723c */ /* 0x008ff0000004189c */
[C---:B-----5:R-:W-:Y:S01]  /*8fe0*/  HMMA.16816.F32.BF16 R148, R164.reuse, R28, R148 ;  /* 0x0000001ca494723c */ /* 0x060fe20000041894 */
[----:B-1----:R-:W1:Y:S07]  /*8ff0*/  LDSM.16.M88.4 R12, [R185+0xb000] ;  /* 0x00b00000b90c783b */ /* 0x002e6e0000000200 */
[----:B------:R-:W-:Y:S01]  /*9000*/  HMMA.16816.F32.BF16 R144, R164, R30, R144 ;  /* 0x0000001ea490723c */ /* 0x000fe20000041890 */
[----:B------:R-:W3:Y:S01]  /*9010*/  LDSM.16.M88.4 R28, [R185+0xb800] ;  /* 0x00b80000b91c783b */ /* 0x000ee20000000200 */
[-C--:B------:R-:W-:Y:S01]  /*9020*/  FMUL.FTZ R4, R4, R186.reuse ;  /* 0x000000ba04047220 */ /* 0x080fe20000410000 */
[----:B------:R-:W-:-:S05]  /*9030*/  FMUL.FTZ R5, R5, R186 ;  /* 0x000000ba05057220 */ /* 0x000fca0000410000 */
[----:B------:R-:W-:Y:S01]  /*9040*/  HMMA.16816.F32.BF16 R152, R60, R18, R152 ;  /* 0x000000123c98723c */ /* 0x000fe20000041898 */
[----:B------:R-:W5:Y:S07]  /*9050*/  LDSM.16.M88.4 R16, [R184+0xb000] ;  /* 0x00b00000b810783b */ /* 0x000f6e0000000200 */
[----:B--2---:R-:W-:Y:S01]  /*9060*/  HMMA.16816.F32.BF16 R140, R164, R20, R140 ;  /* 0x00000014a48c723c */ /* 0x004fe2000004188c */
[----:B------:R-:W2:Y:S07]  /*9070*/  MUFU.TANH R20, R4 ;  /* 0x0000000400147308 */ /* 0x000eae0000002400 */
[----:B------:R-:W-:Y:S01]  /*9080*/  HMMA.16816.F32.BF16 R156, R56, R24, R156 ;  /* 0x00000018389c723c */ /* 0x000fe2000004189c */
[----:B------:R4:W1:Y:S01]  /*9090*/  MUFU.TANH R21, R5 ;  /* 0x0000000500157308 */ /* 0x0008620000002400 */
[-C--:B------:R-:W-:Y:S01]  /*90a0*/  FMUL.FTZ R24, R6, R186.reuse ;  /* 0x000000ba06187220 */ /* 0x080fe20000410000 */
[----:B------:R-:W-:-:S05]  /*90b0*/  FMUL.FTZ R25, R7, R186 ;  /* 0x000000ba07197220 */ /* 0x000fca0000410000 */
[----:B------:R-:W-:Y:S01]  /*90c0*/  HMMA.16816.F32.BF16 R136, R164, R22, R136 ;  /* 0x00000016a488723c */ /* 0x000fe20000041888 */
[----:B----4-:R-:W4:Y:S07]  /*90d0*/  LDSM.16.M88.4 R4, [R184+0xb800] ;  /* 0x00b80000b804783b */ /* 0x010f2e0000000200 */
[----:B------:R-:W-:Y:S01]  /*90e0*/  HMMA.16816.F32.BF16 R152, R64, R10, R152 ;  /* 0x0000000a4098723c */ /* 0x000fe20000041898 */
[----:B------:R-:W2:Y:S07]  /*90f0*/  LDSM.16.M88.4 R8, [R182+0xb000] ;  /* 0x00b00000b608783b */ /* 0x000eae0000000200 */
        /* <DEDUP_REMOVED lines=15> */
[----:B------:R-:W-:Y:S01]  /*91f0*/  FMUL.FTZ R156, R156, R186 ;  /* 0x000000ba9c9c7220 */ /* 0x000fe20000410000 */
[----:B------:R-:W3:Y:S01]  /*9200*/  MUFU.TANH R45, R45 ;  /* 0x0000002d002d7308 */ /* 0x000ee20000002400 */
[----:B------:R-:W-:-:S04]  /*9210*/  DEPBAR.LE SB0, 0x0 ;  /* 0x000080000000791a */ /* 0x000fc80000000000 */
[C---:B-----5:R-:W-:Y:S08]  /*9220*/  HMMA.16816.F32.BF16 R144, R64.reuse, R18, R144 ;  /* 0x000000124090723c */ /* 0x060ff00000041890 */
[C---:B------:R-:W-:Y:S08]  /*9230*/  HMMA.16816.F32.BF16 R148, R64.reuse, R16, R148 ;  /* 0x000000104094723c */ /* 0x040ff00000041894 */
[C---:B----4-:R-:W-:Y:S08]  /*9240*/  HMMA.16816.F32.BF16 R140, R64.reuse, R4, R140 ;  /* 0x00000004408c723c */ /* 0x050ff0000004188c */
[----:B------:R-:W-:Y:S08]  /*9250*/  HMMA.16816.F32.BF16 R136, R64, R6, R136 ;  /* 0x000000064088723c */ /* 0x000ff00000041888 */
[C---:B--2---:R-:W-:Y:S08]  /*9260*/  HMMA.16816.F32.BF16 R144, R56.reuse, R10, R144 ;  /* 0x0000000a3890723c */ /* 0x044ff00000041890 */
[C---:B------:R-:W-:Y:S08]  /*9270*/  HMMA.16816.F32.BF16 R152, R56.reuse, R26, R152 ;  /* 0x0000001a3898723c */ /* 0x040ff00000041898 */
[C---:B------:R-:W-:Y:S08]  /*9280*/  HMMA.16816.F32.BF16 R148, R56.reuse, R8, R148 ;  /* 0x000000083894723c */ /* 0x040ff00000041894 */
[C---:B-1----:R-:W-:Y:S08]  /*9290*/  HMMA.16816.F32.BF16 R140, R56.reuse, R12, R140 ;  /* 0x0000000c388c723c */ /* 0x042ff0000004188c */
        /* <DEDUP_REMOVED lines=82> */
[----:B------:R-:W-:-:S03]  /*97c0*/  SHF.L.U32 R58, R0, 0x7, RZ ;  /* 0x00000007003a7819 */ /* 0x000fc600000006ff */
[----:B------:R-:W3:Y:S02]  /*97d0*/  LD.E.64 R138, desc[UR4][R2.64+0x20] ;  /* 0x00002004028a7980 */ /* 0x000ee4000c101b00 */
[C---:B------:R-:W-:Y:S02]  /*97e0*/  VIADD R22, R58.reuse, 0xffffff00 ;  /* 0xffffff003a167836 */ /* 0x040fe40000000000 */
[----:B------:R-:W-:-:S03]  /*97f0*/  VIADD R58, R58, 0xfffffe80 ;  /* 0xfffffe803a3a7836 */ /* 0x000fc60000000000 */
[----:B------:R-:W-:Y:S02]  /*9800*/  IABS R14, R22 ;  /* 0x00000016000e7213 */ /* 0x000fe40000000000 */
[-C--:B--2---:R-:W-:Y:S02]  /*9810*/  IABS R30, R65.reuse ;  /* 0x00000041001e7213 */ /* 0x084fe40000000000 */
[-C--:B------:R-:W-:Y:S02]  /*9820*/  IABS R63, R65.reuse ;  /* 0x00000041003f7213 */ /* 0x080fe40000000000 */
[----:B------:R-:W2:Y:S01]  /*9830*/  I2F.RP R28, R30 ;  /* 0x0000001e001c7306 */ /* 0x000ea20000209400 */
[----:B------:R-:W-:Y:S02]  /*9840*/  LOP3.LUT R22, R22, R65, RZ, 0x3c, !PT ;  /* 0x0000004116167212 */ /* 0x000fe400078e3cff */
[----:B------:R-:W-:-:S05]  /*9850*/  IMAD.MOV R63, RZ, RZ, -R63 ;  /* 0x000000ffff3f7224 */ /* 0x000fca00078e0a3f */
[----:B--2---:R-:W2:Y:S02]  /*9860*/  MUFU.RCP R136, R28 ;  /* 0x0000001c00887308 */ /* 0x004ea40000001000 */
[----:B--2---:R-:W-:Y:S01]  /*9870*/  VIADD R136, R136, 0xffffffe ;  /* 0x0ffffffe88887836 */ /* 0x004fe20000000000 */
[----:B------:R-:W-:Y:S02]  /*9880*/  IABS R28, R58 ;  /* 0x0000003a001c7213 */ /* 0x000fe40000000000 */
[----:B------:R-:W-:-:S03]  /*9890*/  LOP3.LUT R58, R58, R65, RZ, 0x3c, !PT ;  /* 0x000000413a3a7212 */ /* 0x000fc600078e3cff */
        /* <DEDUP_REMOVED lines=48> */
.L_x_7036:
        /* <DEDUP_REMOVED lines=8> */
.L_x_7037:
[----:B------:R-:W-:Y:S05]  /*9c20*/  BSYNC.RECONVERGENT B0 ;  /* 0x0000000000007941 */ /* 0x000fea0003800200 */
.L_x_7035:
        /* <DEDUP_REMOVED lines=37> */
.L_x_7034:
[----:B------:R-:W-:Y:S05]  /*9e80*/  BSYNC.RECONVERGENT B1 ;  /* 0x0000000000017941 */ /* 0x000fea0003800200 */
.L_x_7033:
[----:B------:R-:W3:Y:S01]  /*9e90*/  LD.E R146, desc[UR4][R2.64+0xdc] ;  /* 0x0000dc0402927980 */ /* 0x000ee2000c101900 */
[----:B--2---:R-:W-:-:S04]  /*9ea0*/  IMAD R62, R0, 0x80, R135 ;  /* 0x00000080003e7824 */ /* 0x004fc800078e0287 */
[C---:B------:R-:W-:Y:S02]  /*9eb0*/  VIADD R14, R62.reuse, 0xffffff00 ;  /* 0xffffff003e0e7836 */ /* 0x040fe40000000000 */
[C---:B------:R-:W-:Y:S02]  /*9ec0*/  VIADD R22, R62.reuse, 0xffffff01 ;  /* 0xffffff013e167836 */ /* 0x040fe40000000000 */
[----:B------:R-:W-:Y:S01]  /*9ed0*/  VIADD R28, R62, 0xffffff08 ;  /* 0xffffff083e1c7836 */ /* 0x000fe20000000000 */
[----:B------:R-:W-:Y:S01]  /*9ee0*/  ISETP.GE.AND P4, PT, R14, R237, PT ;  /* 0x000000ed0e00720c */ /* 0x000fe20003f86270 */
[----:B------:R-:W-:Y:S01]  /*9ef0*/  VIADD R30, R62, 0xffffff09 ;  /* 0xffffff093e1e7836 */ /* 0x000fe20000000000 */
[----:B------:R-:W-:Y:S01]  /*9f00*/  ISETP.GE.AND P0, PT, R14, R235, PT ;  /* 0x000000eb0e00720c */ /* 0x000fe20003f06270 */
[----:B------:R-:W-:Y:S01]  /*9f10*/  VIADD R63, R62, 0xffffff10 ;  /* 0xffffff103e3f7836 */ /* 0x000fe20000000000 */
[----:B------:R-:W-:Y:S01]  /*9f20*/  ISETP.GE.AND P6, PT, R14, R236, PT ;  /* 0x000000ec0e00720c */ /* 0x000fe20003fc6270 */
[----:B------:R-:W-:Y:S01]  /*9f30*/  VIADD R64, R62, 0xffffff11 ;  /* 0xffffff113e407836 */ /* 0x000fe20000000000 */
[----:B------:R-:W-:-:S02]  /*9f40*/  ISETP.GE.AND P5, PT, R14, R234, PT ;  /* 0x000000ea0e00720c */ /* 0x000fc40003fa6270 */
[----:B-1----:R-:W-:Y:S02]  /*9f50*/  FSEL R14, R172, -INF , P4 ;  /* 0xff800000ac0e7808 */ /* 0x002fe40002000000 */
[----:B------:R-:W-:Y:S02]  /*9f60*/  FSEL R56, R174, -INF , P0 ;  /* 0xff800000ae387808 */ /* 0x000fe40000000000 */
[C---:B------:R-:W-:Y:S02]  /*9f70*/  ISETP.GE.AND P4, PT, R22.reuse, R237, PT ;  /* 0x000000ed1600720c */ /* 0x040fe40003f86270 */
[----:B------:R-:W-:Y:S02]  /*9f80*/  ISETP.GE.AND P0, PT, R22, R235, PT ;  /* 0x000000eb1600720c */ /* 0x000fe40003f06270 */
[----:B------:R-:W-:Y:S02]  /*9f90*/  FSEL R14, R14, -INF , !P6 ;  /* 0xff8000000e0e7808 */ /* 0x000fe40007000000 */
[----:B------:R-:W-:-:S02]  /*9fa0*/  FSEL R56, R56, -INF , !P5 ;  /* 0xff80000038387808 */ /* 0x000fc40006800000 */
[C---:B------:R-:W-:Y:S02]  /*9fb0*/  ISETP.GE.AND P6, PT, R22.reuse, R236, PT ;  /* 0x000000ec1600720c */ /* 0x040fe40003fc6270 */
[----:B------:R-:W-:Y:S02]  /*9fc0*/  ISETP.GE.AND P5, PT, R22, R234, PT ;  /* 0x000000ea1600720c */ /* 0x000fe40003fa6270 */
[----:B------:R-:W-:Y:S02]  /*9fd0*/  FSEL R22, R173, -INF , P4 ;  /* 0xff800000ad167808 */ /* 0x000fe40002000000 */
[----:B------:R-:W-:Y:S02]  /*9fe0*/  FSEL R60, R175, -INF , P0 ;  /* 0xff800000af3c7808 */ /* 0x000fe40000000000 */
[C---:B------:R-:W-:Y:S02]  /*9ff0*/  ISETP.GE.AND P4, PT, R28.reuse, R237, PT ;  /* 0x000000ed1c00720c */ /* 0x040fe40003f86270 */
[----:B------:R-:W-:-:S02]  /*a000*/  ISETP.GE.AND P0, PT, R28, R235, PT ;  /* 0x000000eb1c00720c */ /* 0x000fc40003f06270 */
[----:B------:R-:W-:Y:S02]  /*a010*/  FSEL R22, R22, -INF , !P6 ;  /* 0xff80000016167808 */ /* 0x000fe40007000000 */
[----:B------:R-:W-:Y:S02]  /*a020*/  FSEL R60, R60, -INF , !P5 ;  /* 0xff8000003c3c7808 */ /* 0x000fe40006800000 */
[C---:B------:R-:W-:Y:S02]  /*a030*/  ISETP.GE.AND P6, PT, R28.reuse, R236, PT ;  /* 0x000000ec1c00720c */ /* 0x040fe40003fc6270 */
[----:B------:R-:W-:Y:S02]  /*a040*/  ISETP.GE.AND P5, PT, R28, R234, PT ;  /* 0x000000ea1c00720c */ /* 0x000fe40003fa6270 */
[----:B------:R-:W-:Y:S02]  /*a050*/  FSEL R28, R176, -INF , P4 ;  /* 0xff800000b01c7808 */ /* 0x000fe40002000000 */
[----:B------:R-:W-:-:S02]  /*a060*/  FSEL R58, R178, -INF , P0 ;  /* 0xff800000b23a7808 */ /* 0x000fc40000000000 */
[C---:B------:R-:W-:Y:S02]  /*a070*/  ISETP.GE.AND P4, PT, R30.reuse, R237, PT ;  /* 0x000000ed1e00720c */ /* 0x040fe40003f86270 */
[----:B------:R-:W-:Y:S02]  /*a080*/  ISETP.GE.AND P0, PT, R30, R235, PT ;  /* 0x000000eb1e00720c */ /* 0x000fe40003f06270 */
[----:B------:R-:W-:Y:S02]  /*a090*/  FSEL R28, R28, -INF , !P6 ;  /* 0xff8000001c1c7808 */ /* 0x000fe40007000000 */
[----:B------:R-:W-:Y:S02]  /*a0a0*/  FSEL R58, R58, -INF , !P5 ;  /* 0xff8000003a3a7808 */ /* 0x000fe40006800000 */
[C---:B------:R-:W-:Y:S02]  /*a0b0*/  ISETP.GE.AND P6, PT, R30.reuse, R236, PT ;  /* 0x000000ec1e00720c */ /* 0x040fe40003fc6270 */
[----:B------:R-:W-:-:S02]  /*a0c0*/  ISETP.GE.AND P5, PT, R30, R234, PT ;  /* 0x000000ea1e00720c */ /* 0x000fc40003fa6270 */
[----:B------:R-:W-:Y:S02]  /*a0d0*/  FSEL R30, R177, -INF , P4 ;  /* 0xff800000b11e7808 */ /* 0x000fe40002000000 */
[----:B------:R-:W-:Y:S02]  /*a0e0*/  FSEL R44, R44, -INF , P0 ;  /* 0xff8000002c2c7808 */ /* 0x000fe40000000000 */
[C---:B------:R-:W-:Y:S02]  /*a0f0*/  ISETP.GE.AND P4, PT, R63.reuse, R237, PT ;  /* 0x000000ed3f00720c */ /* 0x040fe40003f86270 */
[----:B------:R-:W-:Y:S02]  /*a100*/  ISETP.GE.AND P0, PT, R63, R235, PT ;  /* 0x000000eb3f00720c */ /* 0x000fe40003f06270 */
[----:B------:R-:W-:Y:S02]  /*a110*/  FSEL R30, R30, -INF , !P6 ;  /* 0xff8000001e1e7808 */ /* 0x000fe40007000000 */
[----:B------:R-:W-:-:S02]  /*a120*/  FSEL R44, R44, -INF , !P5 ;  /* 0xff8000002c2c7808 */ /* 0x000fc40006800000 */
[C---:B------:R-:W-:Y:S02]  /*a130*/  ISETP.GE.AND P6, PT, R63.reuse, R236, PT ;  /* 0x000000ec3f00720c */ /* 0x040fe40003fc6270 */
[----:B------:R-:W-:Y:S01]  /*a140*/  ISETP.GE.AND P5, PT, R63, R234, PT ;  /* 0x000000ea3f00720c */ /* 0x000fe20003fa6270 */
[----:B------:R-:W-:Y:S01]  /*a150*/  VIADD R63, R62, 0xffffff18 ;  /* 0xffffff183e3f7836 */ /* 0x000fe20000000000 */
[----:B------:R-:W-:Y:S02]  /*a160*/  FSEL R45, R45, -INF , P4 ;  /* 0xff8000002d2d7808 */ /* 0x000fe40002000000 */
[----:B------:R-:W-:Y:S02]  /*a170*/  FSEL R49, R49, -INF , P0 ;  /* 0xff80000031317808 */ /* 0x000fe40000000000 */
[C---:B------:R-:W-:Y:S02]  /*a180*/  ISETP.GE.AND P4, PT, R64.reuse, R237, PT ;  /* 0x000000ed4000720c */ /* 0x040fe40003f86270 */
[----:B------:R-:W-:-:S02]  /*a190*/  ISETP.GE.AND P0, PT, R64, R235, PT ;  /* 0x000000eb4000720c */ /* 0x000fc40003f06270 */
[----:B------:R-:W-:Y:S01]  /*a1a0*/  FSEL R189, R45, -INF , !P6 ;  /* 0xff8000002dbd7808 */ /* 0x000fe20007000000 */
[----:B------:R-:W-:Y:S01]  /*a1b0*/  VIADD R45, R62, 0xffffff19 ;  /* 0xffffff193e2d7836 */ /* 0x000fe20000000000 */
[----:B------:R-:W-:Y:S02]  /*a1c0*/  FSEL R67, R49, -INF , !P5 ;  /* 0xff80000031437808 */ /* 0x000fe40006800000 */
[C---:B------:R-:W-:Y:S02]  /*a1d0*/  ISETP.GE.AND P6, PT, R64.reuse, R236, PT ;  /* 0x000000ec4000720c */ /* 0x040fe40003fc6270 */
[----:B------:R-:W-:Y:S02]  /*a1e0*/  ISETP.GE.AND P5, PT, R64, R234, PT ;  /* 0x000000ea4000720c */ /* 0x000fe40003fa6270 */
[----:B------:R-:W-:Y:S02]  /*a1f0*/  FSEL R48, R48, -INF , P4 ;  /* 0xff80000030307808 */ /* 0x000fe40002000000 */
[----:B------:R-:W-:-:S02]  /*a200*/  FSEL R46, R46, -INF , P0 ;  /* 0xff8000002e2e7808 */ /* 0x000fc40000000000 */
[C---:B------:R-:W-:Y:S02]  /*a210*/  ISETP.GE.AND P4, PT, R63.reuse, R237, PT ;  /* 0x000000ed3f00720c */ /* 0x040fe40003f86270 */
[C---:B------:R-:W-:Y:S02]  /*a220*/  ISETP.GE.AND P0, PT, R63.reuse, R235, PT ;  /* 0x000000eb3f00720c */ /* 0x040fe40003f06270 */
[----:B------:R-:W-:Y:S02]  /*a230*/  FSEL R187, R48, -INF , !P6 ;  /* 0xff80000030bb7808 */ /* 0x000fe40007000000 */
[----:B------:R-:W-:Y:S01]  /*a240*/  FSEL R66, R46, -INF , !P5 ;  /* 0xff8000002e427808 */ /* 0x000fe20006800000 */
[----:B------:R-:W-:Y:S01]  /*a250*/  VIADD R46, R62, 0xffffff20 ;  /* 0xffffff203e2e7836 */ /* 0x000fe20000000000 */
        /* <DEDUP_REMOVED lines=23> */
[C---:B------:R-:W-:Y:S02]  /*a3d0*/  ISETP.GE.AND P0, PT, R45.reuse, R235, PT ;  /* 0x000000eb2d00720c */ /* 0x040fe40003f06270 */
        /* <DEDUP_REMOVED lines=9> */
[----:B------:R-:W-:Y:S02]  /*a470*/  FSEL R169, R161, -INF , !P6 ;  /* 0xff800000a1a97808 */ /* 0x000fe40007000000 */
[----:B------:R-:W-:Y:S01]  /*a480*/  FSEL R175, R37, -INF , !P5 ;  /* 0xff80000025af7808 */ /* 0x000fe20006800000 */
[----:B------:R-:W-:Y:S01]  /*a490*/  VIADD R36, R62, 0xffffff30 ;  /* 0xffffff303e247836 */ /* 0x000fe20000000000 */
[----:B------:R-:W-:-:S02]  /*a4a0*/  ISETP.GE.AND P6, PT, R46, R236, PT ;  /* 0x000000ec2e00720c */ /* 0x000fc40003fc6270 */
[----:B------:R-:W-:Y:S02]  /*a4b0*/  ISETP.GE.AND P5, PT, R46, R234, PT ;  /* 0x000000ea2e00720c */ /* 0x000fe40003fa6270 */
[----:B------:R-:W-:Y:S02]  /*a4c0*/  FSEL R159, R162, -INF , P4 ;  /* 0xff800000a29f7808 */ /* 0x000fe40002000000 */
[----:B------:R-:W-:Y:S02]  /*a4d0*/  FSEL R38, R38, -INF , P0 ;  /* 0xff80000026267808 */ /* 0x000fe40000000000 */
[C---:B------:R-:W-:Y:S02]  /*a4e0*/  ISETP.GE.AND P4, PT, R45.reuse, R237, PT ;  /* 0x000000ed2d00720c */ /* 0x040fe40003f86270 */
[----:B------:R-:W-:Y:S02]  /*a4f0*/  ISETP.GE.AND P0, PT, R45, R235, PT ;  /* 0x000000eb2d00720c */ /* 0x000fe40003f06270 */
[----:B------:R-:W-:-:S02]  /*a500*/  FSEL R159, R159, -INF , !P6 ;  /* 0xff8000009f9f7808 */ /* 0x000fc40007000000 */
[----:B------:R-:W-:Y:S01]  /*a510*/  FSEL R173, R38, -INF , !P5 ;  /* 0xff80000026ad7808 */ /* 0x000fe20006800000 */
[----:B------:R-:W-:Y:S01]  /*a520*/  VIADD R37, R62, 0xffffff31 ;  /* 0xffffff313e257836 */ /* 0x000fe20000000000 */
[C---:B------:R-:W-:Y:S02]  /*a530*/  ISETP.GE.AND P6, PT, R45.reuse, R236, PT ;  /* 0x000000ec2d00720c */ /* 0x040fe40003fc6270 */
[----:B------:R-:W-:Y:S02]  /*a540*/  ISETP.GE.AND P5, PT, R45, R234, PT ;  /* 0x000000ea2d00720c */ /* 0x000fe40003fa6270 */
[----:B------:R-:W-:Y:S02]  /*a550*/  FSEL R40, R40, -INF , P4 ;  /* 0xff80000028287808 */ /* 0x000fe40002000000 */
[----:B------:R-:W-:Y:S02]  /*a560*/  FSEL R39, R39, -INF , P0 ;  /* 0xff80000027277808 */ /* 0x000fe40000000000 */
[----:B------:R-:W-:-:S02]  /*a570*/  ISETP.GE.AND P4, PT, R36, R237, PT ;  /* 0x000000ed2400720c */ /* 0x000fc40003f86270 */
        /* <DEDUP_REMOVED lines=19> */
[----:B------:R-:W-:-:S02]  /*a6b0*/  FSEL R165, R42, -INF , !P6 ;  /* 0xff8000002aa57808 */ /* 0x000fc40007000000 */
[----:B------:R-:W-:Y:S02]  /*a6c0*/  FSEL R161, R52, -INF , !P5 ;  /* 0xff80000034a17808 */ /* 0x000fe40006800000 */
[C---:B------:R-:W-:Y:S02]  /*a6d0*/  ISETP.GE.AND P6, PT, R36.reuse, R236, PT ;  /* 0x000000ec2400720c */ /* 0x040fe40003fc6270 */
[----:B------:R-:W-:Y:S01]  /*a6e0*/  ISETP.GE.AND P5, PT, R36, R234, PT ;  /* 0x000000ea2400720c */ /* 0x000fe20003fa6270 */
[----:B------:R-:W-:Y:S01]  /*a6f0*/  VIADD R36, R62, 0xffffff40 ;  /* 0xffffff403e247836 */ /* 0x000fe20000000000 */
[----:B------:R-:W-:Y:S02]  /*a700*/  FSEL R53, R53, -INF , P4 ;  /* 0xff80000035357808 */ /* 0x000fe40002000000 */
[----:B------:R-:W-:Y:S02]  /*a710*/  FSEL R33, R33, -INF , P0 ;  /* 0xff80000021217808 */ /* 0x000fe40000000000 */
[----:B------:R-:W-:-:S02]  /*a720*/  ISETP.GE.AND P4, PT, R37, R237, PT ;  /* 0x000000ed2500720c */ /* 0x000fc40003f86270 */
[----:B------:R-:W-:Y:S02]  /*a730*/  ISETP.GE.AND P0, PT, R37, R235, PT ;  /* 0x000000eb2500720c */ /* 0x000fe40003f06270 */
[----:B------:R-:W-:Y:S02]  /*a740*/  FSEL R206, R53, -INF , !P6 ;  /* 0xff80000035ce7808 */ /* 0x000fe40007000000 */
[----:B------:R-:W-:Y:S01]  /*a750*/  FSEL R202, R33, -INF , !P5 ;  /* 0xff80000021ca7808 */ /* 0x000fe20006800000 */
[----:B------:R-:W-:Y:S01]  /*a760*/  VIADD R33, R62, 0xffffff41 ;  /* 0xffffff413e217836 */ /* 0x000fe20000000000 */
[C---:B------:R-:W-:Y:S02]  /*a770*/  ISETP.GE.AND P6, PT, R37.reuse, R236, PT ;  /* 0x000000ec2500720c */ /* 0x040fe40003fc6270 */
[----:B------:R-:W-:Y:S02]  /*a780*/  ISETP.GE.AND P5, PT, R37, R234, PT ;  /* 0x000000ea2500720c */ /* 0x000fe40003fa6270 */
        /* <DEDUP_REMOVED lines=30> */
[C---:B------:R-:W-:Y:S02]  /*a970*/  ISETP.GE.AND P0, PT, R33.reuse, R235, PT ;  /* 0x000000eb2100720c */ /* 0x040fe40003f06270 */
        /* <DEDUP_REMOVED lines=66> */
[----:B------:R-:W-:Y:S02]  /*ada0*/  ISETP.GE.AND P5, PT, R8, R234, PT ;  /* 0x000000ea0800720c */ /* 0x000fe40003fa6270 */
[----:B------:R-:W-:Y:S02]  /*adb0*/  FSEL R12, R12, -INF , P4 ;  /* 0xff8000000c0c7808 */ /* 0x000fe40002000000 */
[----:B------:R-:W-:Y:S02]  /*adc0*/  FSEL R23, R23, -INF , P0 ;  /* 0xff80000017177808 */ /* 0x000fe40000000000 */
[----:B------:R-:W-:-:S02]  /*add0*/  ISETP.GE.AND P4, PT, R4, R237, PT ;  /* 0x000000ed0400720c */ /* 0x000fc40003f86270 */
[----:B------:R-:W-:Y:S01]  /*ade0*/  ISETP.GE.AND P0, PT, R4, R235, PT ;  /* 0x000000eb0400720c */ /* 0x000fe20003f06270 */
[----:B------:R-:W-:Y:S01]  /*adf0*/  VIADD R5, R62, 0xffffff70 ;  /* 0xffffff703e057836 */ /* 0x000fe20000000000 */
[----:B------:R-:W-:Y:S02]  /*ae00*/  FSEL R170, R12, -INF , !P6 ;  /* 0xff8000000caa7808 */ /* 0x000fe40007000000 */
[----:B------:R-:W-:Y:S02]  /*ae10*/  FSEL R176, R23, -INF , !P5 ;  /* 0xff80000017b07808 */ /* 0x000fe40006800000 */
[C---:B------:R-:W-:Y:S02]  /*ae20*/  ISETP.GE.AND P6, PT, R4.reuse, R236, PT ;  /* 0x000000ec0400720c */ /* 0x040fe40003fc6270 */
[----:B------:R-:W-:Y:S02]  /*ae30*/  ISETP.GE.AND P5, PT, R4, R234, PT ;  /* 0x000000ea0400720c */ /* 0x000fe40003fa6270 */
[----:B------:R-:W-:-:S02]  /*ae40*/  FSEL R6, R6, -INF , P4 ;  /* 0xff80000006067808 */ /* 0x000fc40002000000 */
[----:B------:R-:W-:Y:S02]  /*ae50*/  FSEL R13, R13, -INF , P0 ;  /* 0xff8000000d0d7808 */ /* 0x000fe40000000000 */
[----:B------:R-:W-:Y:S02]  /*ae60*/  FSEL R168, R6, -INF , !P6 ;  /* 0xff80000006a87808 */ /* 0x000fe40007000000 */
[----:B------:R-:W-:Y:S02]  /*ae70*/  FSEL R166, R13, -INF , !P5 ;  /* 0xff8000000da67808 */ /* 0x000fe40006800000 */
[C---:B------:R-:W-:Y:S02]  /*ae80*/  ISETP.GE.AND P4, PT, R5.reuse, R237, PT ;  /* 0x000000ed0500720c */ /* 0x040fe40003f86270 */
[C---:B------:R-:W-:Y:S02]  /*ae90*/  ISETP.GE.AND P0, PT, R5.reuse, R235, PT ;  /* 0x000000eb0500720c */ /* 0x040fe40003f06270 */
[----:B------:R-:W-:-:S02]  /*aea0*/  ISETP.GE.AND P6, PT, R5, R236, PT ;  /* 0x000000ec0500720c */ /* 0x000fc40003fc6270 */
[----:B------:R-:W-:Y:S02]  /*aeb0*/  ISETP.GE.AND P5, PT, R5, R234, PT ;  /* 0x000000ea0500720c */ /* 0x000fe40003fa6270 */
[----:B------:R-:W-:-:S04]  /*aec0*/  FMNMX3.FTZ R5, R134, R14, R22, !PT ;  /* 0x0000000e86057276 */ /* 0x000fc80007810016 */
[----:B------:R-:W-:Y:S02]  /*aed0*/  FMNMX3.FTZ R6, R5, R28, R30, !PT ;  /* 0x0000001c05067276 */ /* 0x000fe4000781001e */
[----:B------:R-:W-:Y:S02]  /*aee0*/  FMNMX3.FTZ R9, R133, R56, R60, !PT ;  /* 0x0000003885097276 */ /* 0x000fe4000781003c */
[----:B------:R-:W-:Y:S02]  /*aef0*/  FMNMX3.FTZ R6, R6, R189, R187, !PT ;  /* 0x000000bd06067276 */ /* 0x000fe400078100bb */
[----:B------:R-:W-:Y:S02]  /*af00*/  FMNMX3.FTZ R8, R9, R58, R44, !PT ;  /* 0x0000003a09087276 */ /* 0x000fe4000781002c */
[----:B------:R-:W-:Y:S02]  /*af10*/  FMNMX3.FTZ R6, R6, R185, R179, !PT ;  /* 0x000000b906067276 */ /* 0x000fe400078100b3 */
[----:B------:R-:W-:-:S02]  /*af20*/  FMNMX3.FTZ R8, R8, R67, R66, !PT ;  /* 0x0000004308087276 */ /* 0x000fc40007810042 */
[----:B------:R-:W-:Y:S02]  /*af30*/  FMNMX3.FTZ R6, R6, R171, R169, !PT ;  /* 0x000000ab06067276 */ /* 0x000fe400078100a9 */
[----:B------:R-:W-:Y:S02]  /*af40*/  FSEL R7, R7, -INF , P4 ;  /* 0xff80000007077808 */ /* 0x000fe40002000000 */
[----:B------:R-:W-:Y:S02]  /*af50*/  FMNMX3.FTZ R8, R8, R65, R64, !PT ;  /* 0x0000004108087276 */ /* 0x000fe40007810040 */
[----:B------:R-:W-:Y:S01]  /*af60*/  FMNMX3.FTZ R6, R6, R159, R184, !PT ;  /* 0x0000009f06067276 */ /* 0x000fe200078100b8 */
[----:B------:R-:W-:Y:S01]  /*af70*/  VIADD R4, R62, 0xffffff71 ;  /* 0xffffff713e047836 */ /* 0x000fe20000000000 */
[----:B------:R-:W-:Y:S02]  /*af80*/  FSEL R57, R57, -INF , P0 ;  /* 0xff80000039397808 */ /* 0x000fe40000000000 */
[----:B------:R-:W-:-:S02]  /*af90*/  FMNMX3.FTZ R8, R8, R177, R175, !PT ;  /* 0x000000b108087276 */ /* 0x000fc400078100af */
[----:B------:R-:W-:Y:S02]  /*afa0*/  FSEL R162, R7, -INF , !P6 ;  /* 0xff80000007a27808 */ /* 0x000fe40007000000 */
[----:B------:R-:W-:Y:S02]  /*afb0*/  FMNMX3.FTZ R7, R6, R163, R165, !PT ;  /* 0x000000a306077276 */ /* 0x000fe400078100a5 */
[----:B------:R-:W-:Y:S02]  /*afc0*/  FSEL R154, R57, -INF , !P5 ;  /* 0xff800000399a7808 */ /* 0x000fe40006800000 */
[C---:B------:R-:W-:Y:S02]  /*afd0*/  ISETP.GE.AND P4, PT, R4.reuse, R237, PT ;  /* 0x000000ed0400720c */ /* 0x040fe40003f86270 */
[C---:B------:R-:W-:Y:S02]  /*afe0*/  ISETP.GE.AND P0, PT, R4.reuse, R235, PT ;  /* 0x000000eb0400720c */ /* 0x040fe40003f06270 */
[----:B------:R-:W-:-:S02]  /*aff0*/  ISETP.GE.AND P6, PT, R4, R236, PT ;  /* 0x000000ec0400720c */ /* 0x000fc40003fc6270 */
[----:B------:R-:W-:Y:S02]  /*b000*/  FMNMX3.FTZ R8, R8, R173, R157, !PT ;  /* 0x000000ad08087276 */ /* 0x000fe4000781009d */
[----:B------:R-:W-:Y:S01]  /*b010*/  ISETP.GE.AND P5, PT, R4, R234, PT ;  /* 0x000000ea0400720c */ /* 0x000fe20003fa6270 */
[C---:B------:R-:W-:Y:S01]  /*b020*/  VIADD R4, R62.reuse, 0xffffff78 ;  /* 0xffffff783e047836 */ /* 0x040fe20000000000 */
[----:B------:R-:W-:Y:S01]  /*b030*/  FMNMX3.FTZ R7, R7, R206, R204, !PT ;  /* 0x000000ce07077276 */ /* 0x000fe200078100cc */
[----:B------:R-:W-:Y:S01]  /*b040*/  VIADD R62, R62, 0xffffff79 ;  /* 0xffffff793e3e7836 */ /* 0x000fe20000000000 */
[----:B------:R-:W-:Y:S02]  /*b050*/  FMNMX3.FTZ R5, R8, R167, R161, !PT ;  /* 0x000000a708057276 */ /* 0x000fe400078100a1 */
[----:B------:R-:W-:Y:S02]  /*b060*/  FMNMX3.FTZ R7, R7, R246, R240, !PT ;  /* 0x000000f607077276 */ /* 0x000fe400078100f0 */
[----:B------:R-:W-:-:S02]  /*b070*/  FSEL R27, R27, -INF , P4 ;  /* 0xff8000001b1b7808 */ /* 0x000fc40002000000 */
[C---:B------:R-:W-:Y:S02]  /*b080*/  ISETP.GE.AND P4, PT, R62.reuse, R237, PT ;  /* 0x000000ed3e00720c */ /* 0x040fe40003f86270 */
[----:B------:R-:W-:Y:S02]  /*b090*/  FMNMX3.FTZ R5, R5, R202, R216, !PT ;  /* 0x000000ca05057276 */ /* 0x000fe400078100d8 */
[----:B------:R-:W-:Y:S02]  /*b0a0*/  FMNMX3.FTZ R7, R7, R238, R232, !PT ;  /* 0x000000ee07077276 */ /* 0x000fe400078100e8 */
[----:B------:R-:W-:Y:S02]  /*b0b0*/  FSEL R29, R29, -INF , P0 ;  /* 0xff8000001d1d7808 */ /* 0x000fe40000000000 */
[----:B------:R-:W-:Y:S02]  /*b0c0*/  ISETP.GE.AND P0, PT, R62, R235, PT ;  /* 0x000000eb3e00720c */ /* 0x000fe40003f06270 */
[----:B------:R-:W-:-:S02]  /*b0d0*/  FSEL R31, R31, -INF , P4 ;  /* 0xff8000001f1f7808 */ /* 0x000fc40002000000 */
[----:B------:R-:W-:Y:S02]  /*b0e0*/  FMNMX3.FTZ R5, R5, R252, R250, !PT ;  /* 0x000000fc05057276 */ /* 0x000fe400078100fa */
[C---:B------:R-:W-:Y:S02]  /*b0f0*/  ISETP.GE.AND P4, PT, R4.reuse, R235, PT ;  /* 0x000000eb0400720c */ /* 0x040fe40003f86270 */
[----:B------:R-:W-:Y:S02]  /*b100*/  FMNMX3.FTZ R7, R7, R194, R192, !PT ;  /* 0x000000c207077276 */ /* 0x000fe400078100c0 */
[----:B------:R-:W-:Y:S02]  /*b110*/  FSEL R61, R61, -INF , P0 ;  /* 0xff8000003d3d7808 */ /* 0x000fe40000000000 */
[----:B------:R-:W-:Y:S02]  /*b120*/  FMNMX3.FTZ R5, R5, R248, R218, !PT ;  /* 0x000000f805057276 */ /* 0x000fe400078100da */
[----:B------:R-:W-:-:S02]  /*b130*/  ISETP.GE.AND P0, PT, R4, R234, PT ;  /* 0x000000ea0400720c */ /* 0x000fc40003f06270 */
[----:B------:R-:W-:Y:S02]  /*b140*/  FSEL R59, R59, -INF , P4 ;  /* 0xff8000003b3b7808 */ /* 0x000fe40002000000 */
[----:B------:R-:W-:Y:S02]  /*b150*/  FMNMX3.FTZ R7, R7, R190, R188, !PT ;  /* 0x000000be07077276 */ /* 0x000fe400078100bc */
[----:B------:R-:W-:Y:S02]  /*b160*/  FSEL R152, R29, -INF , !P5 ;  /* 0xff8000001d987808 */ /* 0x000fe40006800000 */
[----:B------:R-:W-:Y:S02]  /*b170*/  ISETP.GE.AND P5, PT, R62, R234, PT ;  /* 0x000000ea3e00720c */ /* 0x000fe40003fa6270 */
[----:B------:R-:W-:Y:S02]  /*b180*/  FMNMX3.FTZ R5, R5, R200, R198, !PT ;  /* 0x000000c805057276 */ /* 0x000fe400078100c6 */
[----:B------:R-:W-:-:S02]  /*b190*/  FSEL R150, R59, -INF , !P0 ;  /* 0xff8000003b967808 */ /* 0x000fc40004000000 */
        /* <DEDUP_REMOVED lines=18> */
[----:B------:R-:W2:Y:S01]  /*b2c0*/  SHFL.BFLY PT, R5, R6, 0x2, 0x1f ;  /* 0x0c401f0006057f89 */ /* 0x000ea200000e0000 */
[----:B------:R-:W4:Y:S01]  /*b2d0*/  S2UR UR7, SR_CgaCtaId ;  /* 0x00000000000779c3 */ /* 0x000f220000008800 */
[----:B-1----:R-:W-:-:S05]  /*b2e0*/  FMNMX.FTZ R4, R7, R4, !PT ;  /* 0x0000000407047209 */ /* 0x002fca0007810000 */
[----:B------:R-:W1:Y:S01]  /*b2f0*/  SHFL.BFLY PT, R137, R4, 0x1, 0x1f ;  /* 0x0c201f0004897f89 */ /* 0x000e6200000e0000 */
[----:B--2---:R-:W-:-:S05]  /*b300*/  FMNMX.FTZ R5, R6, R5, !PT ;  /* 0x0000000506057209 */ /* 0x004fca0007810000 */
[----:B------:R-:W2:Y:S01]  /*b310*/  SHFL.BFLY PT, R136, R5, 0x1, 0x1f ;  /* 0x0c201f0005887f89 */ /* 0x000ea200000e0000 */
[----:B------:R-:W-:Y:S02]  /*b320*/  UMOV UR6, 0x400 ;  /* 0x0000040000067882 */ /* 0x000fe40000000000 */
[----:B----4-:R-:W-:Y:S01]  /*b330*/  ULEA UR6, UR7, UR6, 0x18 ;  /* 0x0000000607067291 */ /* 0x010fe2000f8ec0ff */
[----:B------:R-:W-:-:S05]  /*b340*/  SEL R153, R210, 0xffffffe0, !P3 ;  /* 0xffffffe0d2997807 */ /* 0x000fca0005800000 */
[----:B------:R-:W-:Y:S01]  /*b350*/  IMAD.U32 R214, RZ, RZ, UR6 ;  /* 0x00000006ffd67e24 */ /* 0x000fe2000f8e00ff */
[----:B-1----:R-:W-:-:S04]  /*b360*/  FMNMX.FTZ R137, R4, R137, !PT ;  /* 0x0000008904897209 */ /* 0x002fc80007810000 */
[----:B------:R-:W-:Y:S02]  /*b370*/  FSETP.NEU.FTZ.AND P4, PT, R137, -INF , PT ;  /* 0xff8000008900780b */ /* 0x000fe40003f9d000 */
[----:B--2---:R-:W-:Y:S02]  /*b380*/  FMNMX.FTZ R136, R5, R136, !PT ;  /* 0x0000008805887209 */ /* 0x004fe40007810000 */
[----:B------:R-:W-:Y:S01]  /*b390*/  FSEL R5, R137, RZ, P4 ;  /* 0x000000ff89057208 */ /* 0x000fe20002000000 */
[----:B------:R-:W-:-:S04]  /*b3a0*/  IMAD R132, R183, 0x2, R214 ;  /* 0x00000002b7847824 */ /* 0x000fc800078e02d6 */
[----:B------:R-:W-:Y:S01]  /*b3b0*/  FADD.FTZ R5, R134, -R5 ;  /* 0x8000000586057221 */ /* 0x000fe20000010000 */
[----:B------:R-:W-:Y:S01]  /*b3c0*/  IMAD.IADD R134, R153, 0x1, R132 ;  /* 0x0000000199867824 */ /* 0x000fe200078e0284 */
[----:B------:R-:W-:Y:S01]  /*b3d0*/  FSETP.NEU.FTZ.AND P0, PT, R136, -INF , PT ;  /* 0xff8000008800780b */ /* 0x000fe20003f1d000 */
[----:B---3--:R-:W-:-:S03]  /*b3e0*/  FMUL.FTZ R141, R146, R136 ;  /* 0x00000088928d7220 */ /* 0x008fc60000410000 */
[----:B------:R-:W1:Y:S01]  /*b3f0*/  LDSM.16.MT88.4 R52, [R134+0x10000] ;  /* 0x010000008634783b */ /* 0x000e620000004200 */
[----:B------:R-:W-:Y:S01]  /*b400*/  FMUL.FTZ R145, R146, R137 ;  /* 0x0000008992917220 */ /* 0x000fe20000410000 */
[----:B------:R-:W-:Y:S02]  /*b410*/  FSEL R4, R136, RZ, P0 ;  /* 0x000000ff88047208 */ /* 0x000fe40000000000 */
        /* <DEDUP_REMOVED lines=10> */
[----:B------:R-:W-:Y:S01]  /*b4c0*/  FFMA.FTZ R164, R30, R146, -R145 ;  /* 0x000000921ea47223 */ /* 0x000fe20000010891 */
[----:B------:R-:W-:Y:S01]  /*b4d0*/  FMUL.FTZ R149, R146, R7 ;  /* 0x0000000792957220 */ /* 0x000fe20000410000 */
[----:B------:R-:W-:-:S02]  /*b4e0*/  VIADD R16, R132, 0xc000 ;  /* 0x0000c00084107836 */ /* 0x000fc40000000000 */
[----:B------:R-:W-:Y:S01]  /*b4f0*/  FFMA.FTZ R28, R28, R146, -R145 ;  /* 0x000000921c1c7223 */ /* 0x000fe20000010891 */
[----:B------:R-:W-:Y:S01]  /*b500*/  VIADD R155, R132, 0xc040 ;  /* 0x0000c040849b7836 */ /* 0x000fe20000000000 */
[----:B------:R-:W-:Y:S01]  /*b510*/  MUFU.EX2 R142, R142 ;  /* 0x0000008e008e7308 */ /* 0x000fe20000000800 */
[----:B------:R-:W-:Y:S01]  /*b520*/  @P2 VIADD R155, R16, 0xffffffc0 ;  /* 0xffffffc0109b2836 */ /* 0x000fe20000000000 */
[----:B------:R-:W-:Y:S02]  /*b530*/  LDSM.16.MT88.4 R12, [R132+0xc000] ;  /* 0x00c00000840c783b */ /* 0x000fe40000004200 */
[----:B------:R-:W-:Y:S02]  /*b540*/  MUFU.EX2 R140, R140 ;  /* 0x0000008c008c7308 */ /* 0x000fe40000000800 */
[----:B------:R-:W-:Y:S02]  /*b550*/  LDSM.16.MT88.4 R44, [R132+0x10000] ;  /* 0x01000000842c783b */ /* 0x000fe40000004200 */
[----:B------:R-:W-:Y:S02]  /*b560*/  MUFU.EX2 R139, R139 ;  /* 0x0000008b008b7308 */ /* 0x000fe40000000800 */
[----:B------:R-:W-:Y:S02]  /*b570*/  LDSM.16.MT88.4 R20, [R134+0xc000] ;  /* 0x00c000008614783b */ /* 0x000fe40000004200 */
[----:B------:R-:W-:Y:S04]  /*b580*/  MUFU.EX2 R138, R138 ;  /* 0x0000008a008a7308 */ /* 0x000fe80000000800 */
[----:B------:R-:W-:Y:S04]  /*b590*/  MUFU.EX2 R144, R144 ;  /* 0x0000009000907308 */ /* 0x000fe80000000800 */
[----:B------:R-:W2:Y:S04]  /*b5a0*/  MUFU.EX2 R143, R143 ;  /* 0x0000008f008f7308 */ /* 0x000ea80000000800 */
[----:B------:R3:W-:Y:S04]  /*b5b0*/  MUFU.EX2 R133, R28 ;  /* 0x0000001c00857308 */ /* 0x0007e80000000800 */
[----:B------:R-:W4:Y:S04]  /*b5c0*/  MUFU.EX2 R164, R164 ;  /* 0x000000a400a47308 */ /* 0x000f280000000800 */
[----:B------:R-:W5:Y:S01]  /*b5d0*/  MUFU.EX2 R149, R149 ;  /* 0x0000009500957308 */ /* 0x000f620000000800 */
[----:B------:R-:W-:Y:S03]  /*b5e0*/  LDSM.16.MT88.4 R60, [R155+0x4000] ;  /* 0x004000009b3c783b */ /* 0x000fe60000004200 */
[----:B------:R-:W1:Y:S01]  /*b5f0*/  MUFU.EX2 R151, R151 ;  /* 0x0000009700977308 */ /* 0x000e620000000800 */
[----:B---3--:R-:W3:Y:S01]  /*b600*/  LDSM.16.MT88.4 R28, [R155] ;  /* 0x000000009b1c783b */ /* 0x008ee20000004200 */
[----:B------:R-:W-:Y:S01]  /*b610*/  IMAD.IADD R153, R153, 0x1, R155 ;  /* 0x0000000199997824 */ /* 0x000fe200078e029b */
[----:B--2---:R-:W-:-:S02]  /*b620*/  F2FP.BF16.F32.PACK_AB R4, R143, R144 ;  /* 0x000000908f04723e */ /* 0x004fc400000010ff */
[----:B------:R-:W-:Y:S02]  /*b630*/  F2FP.BF16.F32.PACK_AB R5, R140, R142 ;  /* 0x0000008e8c05723e */ /* 0x000fe400000010ff */
[----:B----4-:R-:W-:Y:S01]  /*b640*/  F2FP.BF16.F32.PACK_AB R6, R164, R133 ;  /* 0x00000085a406723e */ /* 0x010fe200000010ff */
[----:B------:R-:W2:Y:S01]  /*b650*/  LDSM.16.MT88.4 R36, [R153] ;  /* 0x000000009924783b */ /* 0x000ea20000004200 */
[----:B------:R-:W-:Y:S01]  /*b660*/  F2FP.BF16.F32.PACK_AB R7, R138, R139 ;  /* 0x0000008b8a07723e */ /* 0x000fe200000010ff */
[-C--:B-----5:R-:W-:Y:S01]  /*b670*/  FMUL.FTZ R50, R90, R149.reuse ;  /* 0x000000955a327220 */ /* 0x0a0fe20000410000 */
[-C--:B------:R-:W-:Y:S01]  /*b680*/  FMUL.FTZ R51, R91, R149.reuse ;  /* 0x000000955b337220 */ /* 0x080fe20000410000 */
[----:B------:R-:W-:Y:S01]  /*b690*/  FMUL.FTZ R86, R86, R149 ;  /* 0x0000009556567220 */ /* 0x000fe20000410000 */
[-C--:B-1----:R-:W-:Y:S01]  /*b6a0*/  FMUL.FTZ R48, R88, R151.reuse ;  /* 0x0000009758307220 */ /* 0x082fe20000410000 */
[----:B------:R-:W-:Y:S01]  /*b6b0*/  FMUL.FTZ R49, R89, R151 ;  /* 0x0000009759317220 */ /* 0x000fe20000410000 */
        /* <DEDUP_REMOVED lines=8> */
[-C--:B------:R-:W-:Y:S01]  /*b740*/  FMUL.FTZ R26, R114, R149.reuse ;  /* 0x00000095721a7220 */ /* 0x080fe20000410000 */
[----:B------:R-:W-:Y:S01]  /*b750*/  LDSM.16.MT88.4 R96, [R132+0xc800] ;  /* 0x00c800008460783b */ /* 0x000fe20000004200 */
[----:B------:R-:W-:Y:S01]  /*b760*/  FMUL.FTZ R27, R115, R149 ;  /* 0x00000095731b7220 */ /* 0x000fe20000410000 */
[-C--:B------:R-:W-:Y:S01]  /*b770*/  FMUL.FTZ R24, R112, R151.reuse ;  /* 0x0000009770187220 */ /* 0x080fe20000410000 */
[----:B------:R-:W-:Y:S01]  /*b780*/  FMUL.FTZ R25, R113, R151 ;  /* 0x0000009771197220 */ /* 0x000fe20000410000 */
[-C--:B------:R-:W-:Y:S01]  /*b790*/  FMUL.FTZ R110, R110, R149.reuse ;  /* 0x000000956e6e7220 */ /* 0x080fe20000410000 */
[C---:B------:R-:W-:Y:S01]  /*b7a0*/  HMMA.16816.F32.BF16 R52, R4.reuse, R54, R84 ;  /* 0x000000360434723c */ /* 0x040fe20000041854 */
[----:B------:R-:W1:Y:S01]  /*b7b0*/  LDSM.16.MT88.4 R84, [R153+0x4000] ;  /* 0x004000009954783b */ /* 0x000e620000004200 */
        /* <DEDUP_REMOVED lines=10> */
[C---:B---3--:R-:W-:Y:S01]  /*b860*/  HMMA.16816.F32.BF16 R24, R4.reuse, R28, R24 ;  /* 0x0000001c0418723c */ /* 0x048fe20000041818 */
[----:B------:R-:W-:Y:S01]  /*b870*/  FMUL.FTZ R33, R105, R151 ;  /* 0x0000009769217220 */ /* 0x000fe20000410000 */
[-C--:B------:R-:W-:Y:S01]  /*b880*/  FMUL.FTZ R126, R126, R149.reuse ;  /* 0x000000957e7e7220 */ /* 0x080fe20000410000 */
[----:B------:R-:W-:Y:S01]  /*b890*/  FMUL.FTZ R127, R127, R149 ;  /* 0x000000957f7f7220 */ /* 0x000fe20000410000 */
[-C--:B------:R-:W-:Y:S01]  /*b8a0*/  FMUL.FTZ R124, R124, R151.reuse ;  /* 0x000000977c7c7220 */ /* 0x080fe20000410000 */
[----:B------:R-:W-:Y:S01]  /*b8b0*/  FMUL.FTZ R125, R125, R151 ;  /* 0x000000977d7d7220 */ /* 0x000fe20000410000 */
[-CC-:B------:R-:W-:Y:S01]  /*b8c0*/  FFMA.FTZ R106, R66, R146.reuse, -R141.reuse ;  /* 0x00000092426a7223 */ /* 0x180fe2000001088d */
[-CC-:B------:R-:W-:Y:S01]  /*b8d0*/  FFMA.FTZ R105, R65, R146.reuse, -R141.reuse ;  /* 0x0000009241697223 */ /* 0x180fe2000001088d */
[C---:B------:R-:W-:Y:S01]  /*b8e0*/  HMMA.16816.F32.BF16 R28, R4.reuse, R30, R108 ;  /* 0x0000001e041c723c */ /* 0x040fe2000004186c */
        /* <DEDUP_REMOVED lines=47> */
[----:B------:R-:W-:Y:S04]  /*bbe0*/  LDSM.16.MT88.4 R80, [R134+0x10800] ;  /* 0x010800008650783b */ /* 0x000fe80000004200 */
[----:B------:R-:W-:Y:S02]  /*bbf0*/  LDSM.16.MT88.4 R88, [R155+0x800] ;  /* 0x000800009b58783b */ /* 0x000fe40000004200 */
        /* <DEDUP_REMOVED lines=8> */
[----:B------:R-:W5:Y:S01]  /*bc80*/  LDSM.16.MT88.4 R92, [R134+0xc800] ;  /* 0x00c80000865c783b */ /* 0x000f620000004200 */
[-CC-:B------:R-:W-:Y:S01]  /*bc90*/  FFMA.FTZ R112, R175, R146.reuse, -R141.reuse ;  /* 0x00000092af707223 */ /* 0x180fe2000001088d */
[-C--:B------:R-:W-:Y:S01]  /*bca0*/  FFMA.FTZ R114, R173, R146.reuse, -R141 ;  /* 0x00000092ad727223 */ /* 0x080fe2000001088d */
[-C--:B------:R-:W-:Y:S01]  /*bcb0*/  FFMA.FTZ R115, R169, R146.reuse, -R145 ;  /* 0x00000092a9737223 */ /* 0x080fe20000010891 */
[-CC-:B------:R-:W-:Y:S01]  /*bcc0*/  FFMA.FTZ R157, R157, R146.reuse, -R141.reuse ;  /* 0x000000929d9d7223 */ /* 0x180fe2000001088d */
[-CC-:B------:R-:W-:Y:S01]  /*bcd0*/  FFMA.FTZ R216, R216, R146.reuse, -R141.reuse ;  /* 0x00000092d8d87223 */ /* 0x180fe2000001088d */
        /* <DEDUP_REMOVED lines=18> */
[-CC-:B------:R-:W-:Y:S01]  /*be00*/  FFMA.FTZ R182, R182, R146.reuse, -R141.reuse ;  /* 0x00000092b6b67223 */ /* 0x180fe2000001088d */
[-C--:B------:R-:W-:Y:S01]  /*be10*/  FFMA.FTZ R176, R176, R146.reuse, -R141 ;  /* 0x00000092b0b07223 */ /* 0x080fe2000001088d */
[----:B------:R-:W-:Y:S01]  /*be20*/  FFMA.FTZ R168, R168, R146, -R145 ;  /* 0x00000092a8a87223 */ /* 0x000fe20000010891 */
[----:B------:R-:W-:Y:S03]  /*be30*/  LDSM.16.MT88.4 R124, [R132+0xf800] ;  /* 0x00f80000847c783b */ /* 0x000fe60000004200 */
[C---:B------:R-:W-:Y:S01]  /*be40*/  HMMA.16816.F32.BF16 R60, R4.reuse, R62, R76 ;  /* 0x0000003e043c723c */ /* 0x040fe2000004184c */
[----:B------:R-:W5:Y:S07]  /*be50*/  LDSM.16.MT88.4 R76, [R153+0x800] ;  /* 0x00080000994c783b */ /* 0x000f6e0000004200 */
[----:B-1----:R-:W-:Y:S01]  /*be60*/  HMMA.16816.F32.BF16 R72, R4, R84, R72 ;  /* 0x000000540448723c */ /* 0x002fe20000041848 */
[----:B--2---:R-:W-:-:S02]  /*be70*/  F2FP.BF16.F32.PACK_AB R84, R110, R111 ;  /* 0x0000006f6e54723e */ /* 0x004fc400000010ff */
[----:B------:R-:W-:-:S05]  /*be80*/  F2FP.BF16.F32.PACK_AB R85, R106, R109 ;  /* 0x0000006d6a55723e */ /* 0x000fca00000010ff */
[----:B------:R-:W-:Y:S01]  /*be90*/  HMMA.16816.F32.BF16 R4, R4, R86, R100 ;  /* 0x000000560404723c */ /* 0x000fe20000041864 */
[----:B----4-:R-:W-:Y:S01]  /*bea0*/  F2FP.BF16.F32.PACK_AB R86, R107, R108 ;  /* 0x0000006c6b56723e */ /* 0x010fe200000010ff */
[-CC-:B------:R-:W-:Y:S01]  /*beb0*/  FFMA.FTZ R116, R171, R146.reuse, -R145.reuse ;  /* 0x00000092ab747223 */ /* 0x180fe20000010891 */
[----:B------:R-:W-:Y:S01]  /*bec0*/  F2FP.BF16.F32.PACK_AB R87, R104, R105 ;  /* 0x000000696857723e */ /* 0x000fe200000010ff */
[----:B------:R-:W-:Y:S06]  /*bed0*/  LDSM.16.MT88.4 R100, [R132+0xd000] ;  /* 0x00d000008464783b */ /* 0x000fec0000004200 */
[C---:B------:R-:W-:Y:S08]  /*bee0*/  HMMA.16816.F32.BF16 R8, R84.reuse, R96, R8 ;  /* 0x000000605408723c */ /* 0x040ff00000041808 */
[C---:B------:R-:W-:Y:S01]  /*bef0*/  HMMA.16816.F32.BF16 R12, R84.reuse, R98, R12 ;  /* 0x00000062540c723c */ /* 0x040fe2000004180c */
[----:B------:R-:W1:Y:S07]  /*bf00*/  LDSM.16.MT88.4 R96, [R153+0x4800] ;  /* 0x004800009960783b */ /* 0x000e6e0000004200 */
        /* <DEDUP_REMOVED lines=13> */
[----:B------:R-:W-:Y:S04]  /*bfe0*/  MUFU.EX2 R112, R112 ;  /* 0x0000007000707308 */ /* 0x000fe80000000800 */
[----:B------:R-:W-:Y:S04]  /*bff0*/  MUFU.EX2 R114, R114 ;  /* 0x0000007200727308 */ /* 0x000fe80000000800 */
[----:B------:R-:W-:Y:S04]  /*c000*/  MUFU.EX2 R116, R116 ;  /* 0x0000007400747308 */ /* 0x000fe80000000800 */
[----:B------:R-:W5:Y:S04]  /*c010*/  MUFU.EX2 R115, R115 ;  /* 0x0000007300737308 */ /* 0x000f680000000800 */
[----:B------:R2:W-:Y:S04]  /*c020*/  MUFU.EX2 R184, R81 ;  /* 0x0000005100b87308 */ /* 0x0005e80000000800 */
[----:B------:R-:W3:Y:S04]  /*c030*/  MUFU.EX2 R159, R159 ;  /* 0x0000009f009f7308 */ /* 0x000ee80000000800 */
[----:B------:R-:W4:Y:S01]  /*c040*/  MUFU.EX2 R157, R157 ;  /* 0x0000009d009d7308 */ /* 0x000f220000000800 */
[C---:B------:R-:W-:Y:S08]  /*c050*/  HMMA.16816.F32.BF16 R24, R84.reuse, R88, R24 ;  /* 0x000000585418723c */ /* 0x040ff00000041818 */
[C---:B------:R-:W-:Y:S08]  /*c060*/  HMMA.16816.F32.BF16 R28, R84.reuse, R90, R28 ;  /* 0x0000005a541c723c */ /* 0x040ff0000004181c */
[C---:B------:R-:W-:Y:S08]  /*c070*/  HMMA.16816.F32.BF16 R32, R84.reuse, R76, R32 ;  /* 0x0000004c5420723c */ /* 0x040ff00000041820 */
[C---:B------:R-:W-:Y:S01]  /*c080*/  HMMA.16816.F32.BF16 R36, R84.reuse, R78, R36 ;  /* 0x0000004e5424723c */ /* 0x040fe20000041824 */
[----:B------:R-:W4:Y:S07]  /*c090*/  LDSM.16.MT88.4 R76, [R134+0x11000] ;  /* 0x01100000864c783b */ /* 0x000f2e0000004200 */
[C---:B------:R-:W-:Y:S08]  /*c0a0*/  HMMA.16816.F32.BF16 R52, R84.reuse, R82, R52 ;  /* 0x000000525434723c */ /* 0x040ff00000041834 */
[C---:B-1----:R-:W-:Y:S08]  /*c0b0*/  HMMA.16816.F32.BF16 R72, R84.reuse, R96, R72 ;  /* 0x000000605448723c */ /* 0x042ff00000041848 */
[----:B------:R-:W-:Y:S01]  /*c0c0*/  HMMA.16816.F32.BF16 R4, R84, R98, R4 ;  /* 0x000000625404723c */ /* 0x000fe20000041804 */
[----:B------:R-:W1:Y:S01]  /*c0d0*/  LDSM.16.MT88.4 R84, [R155+0x5000] ;  /* 0x005000009b54783b */ /* 0x000e620000004200 */
[----:B-----5:R-:W-:-:S02]  /*c0e0*/  F2FP.BF16.F32.PACK_AB R80, R115, R116 ;  /* 0x000000747350723e */ /* 0x020fc400000010ff */
[----:B--2---:R-:W-:Y:S01]  /*c0f0*/  F2FP.BF16.F32.PACK_AB R81, R112, R113 ;  /* 0x000000717051723e */ /* 0x004fe200000010ff */
[----:B------:R-:W-:Y:S01]  /*c100*/  LDSM.16.MT88.4 R88, [R155+0x1000] ;  /* 0x001000009b58783b */ /* 0x000fe20000004200 */
[----:B---3--:R-:W-:Y:S02]  /*c110*/  F2FP.BF16.F32.PACK_AB R82, R159, R184 ;  /* 0x000000b89f52723e */ /* 0x008fe400000010ff */
[----:B----4-:R-:W-:Y:S01]  /*c120*/  F2FP.BF16.F32.PACK_AB R83, R157, R114 ;  /* 0x000000729d53723e */ /* 0x010fe200000010ff */
[-CC-:B------:R-:W-:Y:S01]  /*c130*/  FFMA.FTZ R117, R165, R146.reuse, -R145.reuse ;  /* 0x00000092a5757223 */ /* 0x180fe20000010891 */
[-C--:B------:R-:W-:Y:S01]  /*c140*/  FFMA.FTZ R118, R206, R146.reuse, -R145 ;  /* 0x00000092ce767223 */ /* 0x080fe20000010891 */
[----:B------:R-:W-:Y:S01]  /*c150*/  MUFU.EX2 R216, R216 ;  /* 0x000000d800d87308 */ /* 0x000fe20000000800 */
[----:B------:R-:W-:Y:S03]  /*c160*/  LDSM.16.MT88.4 R96, [R132+0xd800] ;  /* 0x00d800008460783b */ /* 0x000fe60000004200 */
[C---:B------:R-:W-:Y:S08]  /*c170*/  HMMA.16816.F32.BF16 R40, R80.reuse, R64, R40 ;  /* 0x000000405028723c */ /* 0x040ff00000041828 */
[C---:B------:R-:W-:Y:S01]  /*c180*/  HMMA.16816.F32.BF16 R44, R80.reuse, R66, R44 ;  /* 0x00000042502c723c */ /* 0x040fe2000004182c */
[----:B------:R-:W2:Y:S07]  /*c190*/  LDSM.16.MT88.4 R64, [R153+0x5000] ;  /* 0x005000009940783b */ /* 0x000eae0000004200 */
[C---:B------:R-:W-:Y:S08]  /*c1a0*/  HMMA.16816.F32.BF16 R16, R80.reuse, R92, R16 ;  /* 0x0000005c5010723c */ /* 0x040ff00000041810 */
[C---:B------:R-:W-:Y:S01]  /*c1b0*/  HMMA.16816.F32.BF16 R20, R80.reuse, R94, R20 ;  /* 0x0000005e5014723c */ /* 0x040fe20000041814 */
[----:B------:R-:W3:Y:S07]  /*c1c0*/  LDSM.16.MT88.4 R92, [R134+0xd800] ;  /* 0x00d80000865c783b */ /* 0x000eee0000004200 */
[----:B------:R-:W-:Y:S01]  /*c1d0*/  HMMA.16816.F32.BF16 R32, R80, R68, R32 ;  /* 0x000000445020723c */ /* 0x000fe20000041820 */
[----:B------:R-:W-:-:S07]  /*c1e0*/  FFMA.FTZ R68, R167, R146, -R141 ;  /* 0x00000092a7447223 */ /* 0x000fce000001088d */
[C---:B------:R-:W-:Y:S01]  /*c1f0*/  HMMA.16816.F32.BF16 R8, R80.reuse, R100, R8 ;  /* 0x000000645008723c */ /* 0x040fe20000041808 */
[-C--:B------:R-:W-:Y:S02]  /*c200*/  FFMA.FTZ R101, R161, R146.reuse, -R141 ;  /* 0x00000092a1657223 */ /* 0x080fe4000001088d */
[----:B------:R4:W-:Y:S05]  /*c210*/  MUFU.EX2 R161, R68 ;  /* 0x0000004400a17308 */ /* 0x0009ea0000000800 */
[C---:B------:R-:W-:Y:S01]  /*c220*/  HMMA.16816.F32.BF16 R36, R80.reuse, R70, R36 ;  /* 0x000000465024723c */ /* 0x040fe20000041824 */
[-CC-:B------:R-:W-:Y:S01]  /*c230*/  FFMA.FTZ R167, R163, R146.reuse, -R145.reuse ;  /* 0x00000092a3a77223 */ /* 0x180fe20000010891 */
[-C--:B------:R-:W-:Y:S01]  /*c240*/  FFMA.FTZ R165, R204, R146.reuse, -R145 ;  /* 0x00000092cca57223 */ /* 0x080fe20000010891 */
[----:B----4-:R-:W4:Y:S05]  /*c250*/  LDSM.16.MT88.4 R68, [R132+0x11800] ;  /* 0x011800008444783b */ /* 0x010f2a0000004200 */
[C---:B------:R-:W-:Y:S01]  /*c260*/  HMMA.16816.F32.BF16 R48, R80.reuse, R76, R48 ;  /* 0x0000004c5030723c */ /* 0x040fe20000041830 */
[----:B------:R-:W-:Y:S01]  /*c270*/  FFMA.FTZ R100, R202, R146, -R141 ;  /* 0x00000092ca647223 */ /* 0x000fe2000001088d */
[----:B------:R-:W-:Y:S06]  /*c280*/  MUFU.EX2 R167, R167 ;  /* 0x000000a700a77308 */ /* 0x000fec0000000800 */
[C---:B------:R-:W-:Y:S01]  /*c290*/  HMMA.16816.F32.BF16 R52, R80.reuse, R78, R52 ;  /* 0x0000004e5034723c */ /* 0x040fe20000041834 */
[----:B------:R-:W5:Y:S01]  /*c2a0*/  LDSM.16.MT88.4 R76, [R153+0x1800] ;  /* 0x00180000994c783b */ /* 0x000f620000004200 */
[----:B------:R-:W3:Y:S06]  /*c2b0*/  MUFU.EX2 R202, R101 ;  /* 0x0000006500ca7308 */ /* 0x000eec0000000800 */
[C---:B-1----:R-:W-:Y:S01]  /*c2c0*/  HMMA.16816.F32.BF16 R56, R80.reuse, R84, R56 ;  /* 0x000000545038723c */ /* 0x042fe20000041838 */
[----:B------:R-:W-:Y:S07]  /*c2d0*/  MUFU.EX2 R163, R100 ;  /* 0x0000006400a37308 */ /* 0x000fee0000000800 */
[C---:B------:R-:W-:Y:S01]  /*c2e0*/  HMMA.16816.F32.BF16 R60, R80.reuse, R86, R60 ;  /* 0x00000056503c723c */ /* 0x040fe2000004183c */
[----:B------:R-:W1:Y:S01]  /*c2f0*/  LDSM.16.MT88.4 R84, [R134+0x11800] ;  /* 0x011800008654783b */ /* 0x000e620000004200 */
[----:B------:R-:W4:Y:S04]  /*c300*/  MUFU.EX2 R206, R117 ;  /* 0x0000007500ce7308 */ /* 0x000f280000000800 */
[----:B------:R-:W-:Y:S04]  /*c310*/  MUFU.EX2 R204, R118 ;  /* 0x0000007600cc7308 */ /* 0x000fe80000000800 */
[----:B------:R-:W5:Y:S01]  /*c320*/  MUFU.EX2 R165, R165 ;  /* 0x000000a500a57308 */ /* 0x000f620000000800 */
[----:B--2---:R-:W-:Y:S01]  /*c330*/  HMMA.16816.F32.BF16 R72, R80, R64, R72 ;  /* 0x000000405048723c */ /* 0x004fe20000041848 */
[----:B---3--:R-:W-:-:S02]  /*c340*/  F2FP.BF16.F32.PACK_AB R65, R202, R161 ;  /* 0x000000a1ca41723e */ /* 0x008fc400000010ff */
[----:B----4-:R-:W-:-:S05]  /*c350*/  F2FP.BF16.F32.PACK_AB R64, R206, R167 ;  /* 0x000000a7ce40723e */ /* 0x010fca00000010ff */
[----:B------:R-:W-:Y:S01]  /*c360*/  HMMA.16816.F32.BF16 R4, R80, R66, R4 ;  /* 0x000000425004723c */ /* 0x000fe20000041804 */
[----:B------:R-:W-:Y:S02]  /*c370*/  F2FP.BF16.F32.PACK_AB R67, R216, R163 ;  /* 0x000000a3d843723e */ /* 0x000fe400000010ff */
[----:B-----5:R-:W-:-:S05]  /*c380*/  F2FP.BF16.F32.PACK_AB R66, R165, R204 ;  /* 0x000000cca542723e */ /* 0x020fca00000010ff */
[C---:B------:R-:W-:Y:S01]  /*c390*/  HMMA.16816.F32.BF16 R12, R80.reuse, R102, R12 ;  /* 0x00000066500c723c */ /* 0x040fe2000004180c */
[----:B------:R-:W-:Y:S07]  /*c3a0*/  LDSM.16.MT88.4 R100, [R155+0x5800] ;  /* 0x005800009b64783b */ /* 0x000fee0000004200 */
        /* <DEDUP_REMOVED lines=20> */
[----:B------:R-:W-:Y:S01]  /*c4f0*/  LDSM.16.MT88.4 R80, [R134+0x12000] ;  /* 0x012000008650783b */ /* 0x000fe20000004200 */
[----:B------:R-:W-:Y:S04]  /*c500*/  MUFU.EX2 R169, R169 ;  /* 0x000000a900a97308 */ /* 0x000fe80000000800 */
[----:B------:R-:W-:Y:S04]  /*c510*/  MUFU.EX2 R171, R171 ;  /* 0x000000ab00ab7308 */ /* 0x000fe80000000800 */
[----:B------:R-:W-:Y:S04]  /*c520*/  MUFU.EX2 R240, R246 ;  /* 0x000000f600f07308 */ /* 0x000fe80000000800 */
[----:B------:R-:W5:Y:S04]  /*c530*/  MUFU.EX2 R173, R173 ;  /* 0x000000ad00ad7308 */ /* 0x000f680000000800 */
[----:B------:R-:W-:Y:S04]  /*c540*/  MUFU.EX2 R232, R238 ;  /* 0x000000ee00e87308 */ /* 0x000fe80000000800 */
[----:B------:R-:W4:Y:S04]  /*c550*/  MUFU.EX2 R175, R175 ;  /* 0x000000af00af7308 */ /* 0x000f280000000800 */
[----:B------:R-:W1:Y:S01]  /*c560*/  MUFU.EX2 R218, R218 ;  /* 0x000000da00da7308 */ /* 0x000e620000000800 */
[C---:B------:R-:W-:Y:S08]  /*c570*/  HMMA.16816.F32.BF16 R8, R64.reuse, R96, R8 ;  /* 0x000000604008723c */ /* 0x040ff00000041808 */
[C---:B------:R-:W-:Y:S01]  /*c580*/  HMMA.16816.F32.BF16 R12, R64.reuse, R98, R12 ;  /* 0x00000062400c723c */ /* 0x040fe2000004180c */
[----:B------:R-:W1:Y:S07]  /*c590*/  LDSM.16.MT88.4 R96, [R134+0xe000] ;  /* 0x00e000008660783b */ /* 0x000e6e0000004200 */
[C---:B--2---:R-:W-:Y:S08]  /*c5a0*/  HMMA.16816.F32.BF16 R24, R64.reuse, R88, R24 ;  /* 0x000000584018723c */ /* 0x044ff00000041818 */
[C---:B------:R-:W-:Y:S01]  /*c5b0*/  HMMA.16816.F32.BF16 R28, R64.reuse, R90, R28 ;  /* 0x0000005a401c723c */ /* 0x040fe2000004181c */
[----:B------:R-:W-:Y:S07]  /*c5c0*/  LDSM.16.MT88.4 R88, [R155+0x2000] ;  /* 0x002000009b58783b */ /* 0x000fee0000004200 */
[C---:B------:R-:W-:Y:S08]  /*c5d0*/  HMMA.16816.F32.BF16 R56, R64.reuse, R100, R56 ;  /* 0x000000644038723c */ /* 0x040ff00000041838 */
[C---:B------:R-:W-:Y:S01]  /*c5e0*/  HMMA.16816.F32.BF16 R60, R64.reuse, R102, R60 ;  /* 0x00000066403c723c */ /* 0x040fe2000004183c */
[----:B------:R-:W-:Y:S01]  /*c5f0*/  FFMA.FTZ R177, R200, R146, -R141 ;  /* 0x00000092c8b17223 */ /* 0x000fe2000001088d */
[----:B------:R-:W-:Y:S01]  /*c600*/  MUFU.EX2 R196, R198 ;  /* 0x000000c600c47308 */ /* 0x000fe20000000800 */
[----:B------:R-:W-:Y:S05]  /*c610*/  LDSM.16.MT88.4 R100, [R134+0x12800] ;  /* 0x012800008664783b */ /* 0x000fea0000004200 */
[C---:B---3--:R-:W-:Y:S08]  /*c620*/  HMMA.16816.F32.BF16 R72, R64.reuse, R92, R72 ;  /* 0x0000005c4048723c */ /* 0x048ff00000041848 */
[----:B------:R-:W-:Y:S01]  /*c630*/  HMMA.16816.F32.BF16 R4, R64, R94, R4 ;  /* 0x0000005e4004723c */ /* 0x000fe20000041804 */
[----:B-----5:R-:W-:Y:S01]  /*c640*/  F2FP.BF16.F32.PACK_AB R64, R173, R240 ;  /* 0x000000f0ad40723e */ /* 0x020fe200000010ff */
[----:B------:R-:W-:Y:S01]  /*c650*/  MUFU.EX2 R177, R177 ;  /* 0x000000b100b17308 */ /* 0x000fe20000000800 */
[----:B------:R-:W-:Y:S01]  /*c660*/  F2FP.BF16.F32.PACK_AB R65, R169, R250 ;  /* 0x000000faa941723e */ /* 0x000fe200000010ff */
[----:B------:R-:W-:Y:S01]  /*c670*/  LDSM.16.MT88.4 R92, [R134+0xe800] ;  /* 0x00e80000865c783b */ /* 0x000fe20000004200 */
[----:B----4-:R-:W-:-:S02]  /*c680*/  F2FP.BF16.F32.PACK_AB R66, R175, R232 ;  /* 0x000000e8af42723e */ /* 0x010fc400000010ff */
[----:B-1----:R-:W-:-:S07]  /*c690*/  F2FP.BF16.F32.PACK_AB R67, R218, R171 ;  /* 0x000000abda43723e */ /* 0x002fce00000010ff */
        /* <DEDUP_REMOVED lines=10> */
[----:B------:R-:W-:Y:S04]  /*c740*/  MUFU.EX2 R192, R194 ;  /* 0x000000c200c07308 */ /* 0x000fe80000000800 */
[----:B------:R-:W4:Y:S04]  /*c750*/  MUFU.EX2 R183, R183 ;  /* 0x000000b700b77308 */ /* 0x000f280000000800 */
[----:B------:R-:W-:Y:S04]  /*c760*/  MUFU.EX2 R188, R190 ;  /* 0x000000be00bc7308 */ /* 0x000fe80000000800 */
[----:B------:R-:W5:Y:S04]  /*c770*/  MUFU.EX2 R185, R185 ;  /* 0x000000b900b97308 */ /* 0x000f680000000800 */
[----:B------:R-:W2:Y:S01]  /*c780*/  MUFU.EX2 R186, R186 ;  /* 0x000000ba00ba7308 */ /* 0x000ea20000000800 */
[C---:B------:R-:W-:Y:S08]  /*c790*/  HMMA.16816.F32.BF16 R16, R64.reuse, R96, R16 ;  /* 0x000000604010723c */ /* 0x040ff00000041810 */
[C---:B------:R-:W-:Y:S01]  /*c7a0*/  HMMA.16816.F32.BF16 R20, R64.reuse, R98, R20 ;  /* 0x000000624014723c */ /* 0x040fe20000041814 */
[----:B------:R-:W3:Y:S07]  /*c7b0*/  LDSM.16.MT88.4 R96, [R132+0xe800] ;  /* 0x00e800008460783b */ /* 0x000eee0000004200 */
[----:B-1----:R-:W-:Y:S01]  /*c7c0*/  HMMA.16816.F32.BF16 R72, R64, R68, R72 ;  /* 0x000000444048723c */ /* 0x002fe20000041848 */
[----:B----4-:R-:W-:-:S02]  /*c7d0*/  F2FP.BF16.F32.PACK_AB R68, R183, R192 ;  /* 0x000000c0b744723e */ /* 0x010fc400000010ff */
[----:B------:R-:W-:-:S05]  /*c7e0*/  F2FP.BF16.F32.PACK_AB R69, R196, R177 ;  /* 0x000000b1c445723e */ /* 0x000fca00000010ff */
[----:B------:R-:W-:Y:S01]  /*c7f0*/  HMMA.16816.F32.BF16 R4, R64, R70, R4 ;  /* 0x000000464004723c */ /* 0x000fe20000041804 */
[----:B-----5:R-:W-:Y:S02]  /*c800*/  F2FP.BF16.F32.PACK_AB R70, R185, R188 ;  /* 0x000000bcb946723e */ /* 0x020fe400000010ff */
[----:B--2---:R-:W-:-:S05]  /*c810*/  F2FP.BF16.F32.PACK_AB R71, R186, R179 ;  /* 0x000000b3ba47723e */ /* 0x004fca00000010ff */
[C---:B------:R-:W-:Y:S08]  /*c820*/  HMMA.16816.F32.BF16 R24, R64.reuse, R88, R24 ;  /* 0x000000584018723c */ /* 0x040ff00000041818 */
[C---:B------:R-:W-:Y:S01]  /*c830*/  HMMA.16816.F32.BF16 R28, R64.reuse, R90, R28 ;  /* 0x0000005a401c723c */ /* 0x040fe2000004181c */
[----:B------:R-:W1:Y:S07]  /*c840*/  LDSM.16.MT88.4 R88, [R155+0x2800] ;  /* 0x002800009b58783b */ /* 0x000e6e0000004200 */
[C---:B------:R-:W-:Y:S08]  /*c850*/  HMMA.16816.F32.BF16 R48, R64.reuse, R80, R48 ;  /* 0x000000504030723c */ /* 0x040ff00000041830 */
[C---:B------:R-:W-:Y:S01]  /*c860*/  HMMA.16816.F32.BF16 R52, R64.reuse, R82, R52 ;  /* 0x000000524034723c */ /* 0x040fe20000041834 */
[----:B------:R-:W2:Y:S07]  /*c870*/  LDSM.16.MT88.4 R80, [R153+0x2800] ;  /* 0x002800009950783b */ /* 0x000eae0000004200 */
[C---:B------:R-:W-:Y:S08]  /*c880*/  HMMA.16816.F32.BF16 R56, R64.reuse, R84, R56 ;  /* 0x000000544038723c */ /* 0x040ff00000041838 */
[----:B------:R-:W-:Y:S01]  /*c890*/  HMMA.16816.F32.BF16 R60, R64, R86, R60 ;  /* 0x00000056403c723c */ /* 0x000fe2000004183c */
[----:B------:R-:W4:Y:S01]  /*c8a0*/  LDSM.16.MT88.4 R64, [R155+0x6800] ;  /* 0x006800009b40783b */ /* 0x000f220000004200 */
[----:B------:R-:W-:-:S03]  /*c8b0*/  FFMA.FTZ R117, R174, R146, -R145 ;  /* 0x00000092ae757223 */ /* 0x000fc60000010891 */
[----:B------:R-:W-:Y:S03]  /*c8c0*/  LDSM.16.MT88.4 R84, [R153+0x3000] ;  /* 0x003000009954783b */ /* 0x000fe60000004200 */
        /* <DEDUP_REMOVED lines=18> */
[C---:B----4-:R-:W-:Y:S08]  /*c9f0*/  HMMA.16816.F32.BF16 R56, R68.reuse, R64, R56 ;  /* 0x000000404438723c */ /* 0x050ff00000041838 */
[C---:B------:R-:W-:Y:S01]  /*ca00*/  HMMA.16816.F32.BF16 R60, R68.reuse, R66, R60 ;  /* 0x00000042443c723c */ /* 0x040fe2000004183c */
[----:B------:R-:W4:Y:S07]  /*ca10*/  LDSM.16.MT88.4 R64, [R155+0x7000] ;  /* 0x007000009b40783b */ /* 0x000f2e0000004200 */
[C---:B---3--:R-:W-:Y:S08]  /*ca20*/  HMMA.16816.F32.BF16 R72, R68.reuse, R76, R72 ;  /* 0x0000004c4448723c */ /* 0x048ff00000041848 */
[----:B------:R-:W-:Y:S01]  /*ca30*/  HMMA.16816.F32.BF16 R4, R68, R78, R4 ;  /* 0x0000004e4404723c */ /* 0x000fe20000041804 */
[----:B------:R-:W3:Y:S01]  /*ca40*/  LDSM.16.MT88.4 R76, [R153+0x7000] ;  /* 0x00700000994c783b */ /* 0x000ee20000004200 */
[----:B------:R-:W-:Y:S04]  /*ca50*/  MUFU.EX2 R178, R182 ;  /* 0x000000b600b27308 */ /* 0x000fe80000000800 */
[----:B------:R-:W-:Y:S04]  /*ca60*/  MUFU.EX2 R187, R187 ;  /* 0x000000bb00bb7308 */ /* 0x000fe80000000800 */
[----:B------:R-:W-:Y:S04]  /*ca70*/  MUFU.EX2 R174, R176 ;  /* 0x000000b000ae7308 */ /* 0x000fe80000000800 */
[----:B------:R-:W-:Y:S04]  /*ca80*/  MUFU.EX2 R172, R117 ;  /* 0x0000007500ac7308 */ /* 0x000fe80000000800 */
[----:B------:R-:W5:Y:S04]  /*ca90*/  MUFU.EX2 R189, R189 ;  /* 0x000000bd00bd7308 */ /* 0x000f680000000800 */
[----:B------:R-:W-:Y:S04]  /*caa0*/  MUFU.EX2 R191, R191 ;  /* 0x000000bf00bf7308 */ /* 0x000fe80000000800 */
[----:B------:R1:W2:Y:S04]  /*cab0*/  MUFU.EX2 R166, R168 ;  /* 0x000000a800a67308 */ /* 0x0002a80000000800 */
[----:B------:R-:W4:Y:S01]  /*cac0*/  MUFU.EX2 R193, R193 ;  /* 0x000000c100c17308 */ /* 0x000f220000000800 */
[----:B------:R-:W-:Y:S01]  /*cad0*/  FFMA.FTZ R149, R241, R149, R142 ;  /* 0x00000095f1957223 */ /* 0x000fe2000001008e */
[----:B------:R-:W-:Y:S01]  /*cae0*/  FFMA.FTZ R144, R247, R151, R144 ;  /* 0x00000097f7907223 */ /* 0x000fe20000010090 */
[-CC-:B------:R-:W-:Y:S01]  /*caf0*/  FFMA.FTZ R195, R152, R146.reuse, -R141.reuse ;  /* 0x0000009298c37223 */ /* 0x180fe2000001088d */
[----:B------:R-:W-:Y:S01]  /*cb00*/  FFMA.FTZ R150, R150, R146, -R141 ;  /* 0x0000009296967223 */ /* 0x000fe2000001088d */
[----:B-----5:R-:W-:Y:S01]  /*cb10*/  F2FP.BF16.F32.PACK_AB R68, R189, R172 ;  /* 0x000000acbd44723e */ /* 0x020fe200000010ff */
[----:B------:R-:W-:Y:S01]  /*cb20*/  FFMA.FTZ R197, R160, R146, -R145 ;  /* 0x00000092a0c57223 */ /* 0x000fe20000010891 */
[----:B------:R-:W-:Y:S01]  /*cb30*/  F2FP.BF16.F32.PACK_AB R69, R187, R178 ;  /* 0x000000b2bb45723e */ /* 0x000fe200000010ff */
[----:B------:R-:W-:Y:S01]  /*cb40*/  FADD.FTZ R140, R140, R149 ;  /* 0x000000958c8c7221 */ /* 0x000fe20000010000 */
[-CC-:B-1----:R-:W-:Y:S01]  /*cb50*/  FFMA.FTZ R168, R154, R146.reuse, -R141.reuse ;  /* 0x000000929aa87223 */ /* 0x182fe2000001088d */
[----:B--2---:R-:W-:Y:S01]  /*cb60*/  F2FP.BF16.F32.PACK_AB R70, R166, R191 ;  /* 0x000000bfa646723e */ /* 0x004fe200000010ff */
[----:B------:R-:W-:Y:S01]  /*cb70*/  FFMA.FTZ R141, R148, R146, -R141 ;  /* 0x00000092948d7223 */ /* 0x000fe2000001088d */
[----:B------:R-:W-:Y:S01]  /*cb80*/  FADD.FTZ R144, R143, R144 ;  /* 0x000000908f907221 */ /* 0x000fe20000010000 */
[----:B----4-:R-:W-:Y:S01]  /*cb90*/  F2FP.BF16.F32.PACK_AB R71, R193, R174 ;  /* 0x000000aec147723e */ /* 0x010fe200000010ff */
[-CC-:B------:R-:W-:Y:S01]  /*cba0*/  FFMA.FTZ R162, R162, R146.reuse, -R145.reuse ;  /* 0x00000092a2a27223 */ /* 0x180fe20000010891 */
[-CC-:B------:R-:W-:Y:S01]  /*cbb0*/  FFMA.FTZ R158, R158, R146.reuse, -R145.reuse ;  /* 0x000000929e9e7223 */ /* 0x180fe20000010891 */
[----:B------:R-:W-:Y:S01]  /*cbc0*/  FFMA.FTZ R156, R156, R146, -R145 ;  /* 0x000000929c9c7223 */ /* 0x000fe20000010891 */
[----:B------:R-:W-:Y:S01]  /*cbd0*/  FADD.FTZ R139, R139, R140 ;  /* 0x0000008c8b8b7221 */ /* 0x000fe20000010000 */
[----:B------:R-:W-:Y:S01]  /*cbe0*/  FADD.FTZ R133, R133, R144 ;  /* 0x0000009085857221 */ /* 0x000fe20000010000 */
[----:B------:R-:W-:Y:S01]  /*cbf0*/  MUFU.EX2 R168, R168 ;  /* 0x000000a800a87308 */ /* 0x000fe20000000800 */
[----:B------:R-:W-:Y:S03]  /*cc00*/  HMMA.16816.F32.BF16 R8, R68, R96, R8 ;  /* 0x000000604408723c */ /* 0x000fe60000041808 */
        /* <DEDUP_REMOVED lines=8> */
[----:B------:R-:W2:Y:S04]  /*cc90*/  MUFU.EX2 R146, R156 ;  /* 0x0000009c00927308 */ /* 0x000ea80000000800 */
[----:B------:R-:W4:Y:S01]  /*cca0*/  MUFU.EX2 R141, R141 ;  /* 0x0000008d008d7308 */ /* 0x000f220000000800 */
        /* <DEDUP_REMOVED lines=23> */
[----:B-1----:R-:W-:Y:S01]  /*ce20*/  F2FP.BF16.F32.PACK_AB R68, R197, R160 ;  /* 0x000000a0c544723e */ /* 0x002fe200000010ff */
[----:B------:R-:W-:Y:S01]  /*ce30*/  FADD.FTZ R113, R113, R104 ;  /* 0x0000006871717221 */ /* 0x000fe20000010000 */
[----:B------:R-:W-:Y:S01]  /*ce40*/  F2FP.BF16.F32.PACK_AB R69, R195, R168 ;  /* 0x000000a8c345723e */ /* 0x000fe200000010ff */
[----:B------:R-:W1:Y:S01]  /*ce50*/  LDSM.16.MT88.4 R84, [R134+0x13800] ;  /* 0x013800008654783b */ /* 0x000e620000004200 */
[----:B--2---:R-:W-:-:S02]  /*ce60*/  F2FP.BF16.F32.PACK_AB R70, R146, R145 ;  /* 0x000000919246723e */ /* 0x004fc400000010ff */
[----:B----4-:R-:W-:Y:S01]  /*ce70*/  F2FP.BF16.F32.PACK_AB R71, R141, R150 ;  /* 0x000000968d47723e */ /* 0x010fe200000010ff */
[----:B------:R-:W-:Y:S01]  /*ce80*/  FADD.FTZ R113, R112, R113 ;  /* 0x0000007170717221 */ /* 0x000fe20000010000 */
[----:B------:R-:W2:Y:S04]  /*ce90*/  LDSM.16.MT88.4 R76, [R155+0x7800] ;  /* 0x007800009b4c783b */ /* 0x000ea80000004200 */
[----:B------:R-:W3:Y:S01]  /*cea0*/  LDSM.16.MT88.4 R100, [R153+0x3800] ;  /* 0x003800009964783b */ /* 0x000ee20000004200 */
[C---:B------:R-:W-:Y:S01]  /*ceb0*/  HMMA.16816.F32.BF16 R128, R68.reuse, R124, R8 ;  /* 0x0000007c4480723c */ /* 0x040fe20000041808 */
[----:B------:R-:W-:Y:S02]  /*cec0*/  FADD.FTZ R114, R114, R113 ;  /* 0x0000007172727221 */ /* 0x000fe40000010000 */
[----:B------:R-:W-:Y:S04]  /*ced0*/  LDSM.16.MT88.4 R8, [R155+0x3800] ;  /* 0x003800009b08783b */ /* 0x000fe80000004200 */
[----:B------:R4:W3:Y:S01]  /*cee0*/  LDSM.16.MT88.4 R64, [R134+0xf800] ;  /* 0x00f800008640783b */ /* 0x0008e20000004200 */
[----:B------:R-:W-:Y:S01]  /*cef0*/  HMMA.16816.F32.BF16 R124, R68, R126, R12 ;  /* 0x0000007e447c723c */ /* 0x000fe2000004180c */
[----:B------:R-:W-:Y:S01]  /*cf00*/  FADD.FTZ R12, R116, R107 ;  /* 0x0000006b740c7221 */ /* 0x000fe20000010000 */
[----:B------:R-:W-:Y:S01]  /*cf10*/  FADD.FTZ R114, R157, R114 ;  /* 0x000000729d727221 */ /* 0x000fe20000010000 */
[----:B------:R-:W3:Y:S02]  /*cf20*/  LDSM.16.MT88.4 R152, [R153+0x7800] ;  /* 0x007800009998783b */ /* 0x000ee40000004200 */
        /* <DEDUP_REMOVED lines=39> */
[----:B-----5:R-:W-:Y:S01]  /*d1a0*/  HMMA.16816.F32.BF16 R96, R68, R92, R40 ;  /* 0x0000005c4460723c */ /* 0x020fe20000041828 */
        /* <DEDUP_REMOVED lines=24> */
.L_x_7029:
[----:B------:R-:W-:-:S07]  /*d330*/  IADD3 R239, PT, PT, R147, -0x1, RZ ;  /* 0xffffffff93ef7810 */ /* 0x000fce0007ffe0ff */
.L_x_7038:
[----:B------:R-:W-:Y:S05]  /*d340*/  BSYNC B2 ;  /* 0x0000000000027941 */ /* 0x000fea0003800000 */
.L_x_7028:
        /* <DEDUP_REMOVED lines=12> */
.L_x_7046:
        /* <DEDUP_REMOVED lines=78> */
.L_x_7041:
[----:B------:R-:W-:Y:S05]  /*d8f0*/  BSYNC.RECONVERGENT B0 ;  /* 0x0000000000007941 */ /* 0x000fea0003800200 */
.L_x_7040:
[----:B------:R-:W1:Y:S01]  /*d900*/  S2UR UR6, SR_CgaCtaId ;  /* 0x00000000000679c3 */ /* 0x000e620000008800 */
[C---:B------:R-:W-:Y:S01]  /*d910*/  SHF.L.U32 R208, R212.reuse, 0x3, RZ ;  /* 0x00000003d4d07819 */ /* 0x040fe200000006ff */
[----:B------:R-:W-:Y:S01]  /*d920*/  UMOV UR7, 0x400 ;  /* 0x0000040000077882 */ /* 0x000fe20000000000 */
[----:B------:R-:W-:Y:S01]  /*d930*/  LOP3.LUT R21, R212, 0x38, RZ, 0xc0, !PT ;  /* 0x00000038d4157812 */ /* 0x000fe200078ec0ff */
[----:B------:R-:W-:Y:S01]  /*d940*/  BSSY.RECONVERGENT B1, `(.L_x_7042) ;  /* 0x0000200000017945 */ /* 0x000fe20003800200 */
[C---:B------:R-:W-:Y:S02]  /*d950*/  LOP3.LUT R134, R208.reuse, 0x38, RZ, 0xc0, !PT ;  /* 0x00000038d0867812 */ /* 0x040fe400078ec0ff */
[----:B------:R-:W-:Y:S02]  /*d960*/  LOP3.LUT R20, R208, 0x1c0, RZ, 0xc0, !PT ;  /* 0x000001c0d0147812 */ /* 0x000fe400078ec0ff */
        /* <DEDUP_REMOVED lines=41> */
[----:B------:R-:W-:Y:S02]  /*dc00*/  IADD3 R202, PT, PT, R213, R216, RZ ;  /* 0x000000d8d5ca7210 */ /* 0x000fe40007ffe0ff */
[-C--:B------:R-:W-:Y:S02]  /*dc10*/  IADD3 R134, PT, PT, R216, R185.reuse, RZ ;  /* 0x000000b9d8867210 */ /* 0x080fe40007ffe0ff */
[----:B------:R-:W-:Y:S02]  /*dc20*/  LOP3.LUT P2, RZ, R212, 0x4, RZ, 0xc0, !PT ;  /* 0x00000004d4ff7812 */ /* 0x000fe4000784c0ff */
[----:B------:R-:W-:Y:S01]  /*dc30*/  IADD3 R239, PT, PT, R239, -0x1, RZ ;  /* 0xffffffffefef7810 */ /* 0x000fe20007ffe0ff */
[----:B------:R-:W-:Y:S03]  /*dc40*/  LDGSTS.E.BYPASS.LTC128B.128 [R249+0x11000], desc[UR4][R22.64+0x80] ;  /* 0x1100008016f97fae */ /* 0x000fe6000b981a04 */
[----:B------:R-:W-:Y:S05]  /*dc50*/  ISETP.GT.AND P0, PT, R239, R222, PT ;  /* 0x000000deef00720c */ /* 0x000fea0003f04270 */
        /* <DEDUP_REMOVED lines=31> */
[C---:B---3--:R-:W-:Y:S07]  /*de50*/  HMMA.16816.F32.BF16 R32, R136.reuse, R154, RZ ;  /* 0x0000009a8820723c */ /* 0x048fee00000418ff */
[----:B------:R-:W-:Y:S01]  /*de60*/  LDSM.16.M88.4 R144, [R133+0x6000] ;  /* 0x006000008590783b */ /* 0x000fe20000000200 */
[C---:B------:R-:W-:Y:S01]  /*de70*/  HMMA.16816.F32.BF16 R36, R136.reuse, R156, RZ ;  /* 0x0000009c8824723c */ /* 0x040fe200000418ff */
[----:B------:R-:W-:Y:S06]  /*de80*/  SEL R156, R209, 0xffffffc0, !P2 ;  /* 0xffffffc0d19c7807 */ /* 0x000fec0005000000 */
[----:B------:R-:W-:Y:S01]  /*de90*/  LDSM.16.M88.4 R148, [R133+0x6800] ;  /* 0x006800008594783b */ /* 0x000fe20000000200 */
[----:B------:R-:W-:Y:S02]  /*dea0*/  IADD3 R201, PT, PT, R156, R185, RZ ;  /* 0x000000b99cc97210 */ /* 0x000fe40007ffe0ff */
[----:B------:R-:W-:Y:S01]  /*deb0*/  IADD3 R135, PT, PT, R213, R156, RZ ;  /* 0x0000009cd5877210 */ /* 0x000fe20007ffe0ff */
[C---:B------:R-:W-:Y:S01]  /*dec0*/  HMMA.16816.F32.BF16 R40, R136.reuse, R158, RZ ;  /* 0x0000009e8828723c */ /* 0x040fe200000418ff */
[C---:B------:R-:W-:Y:S03]  /*ded0*/  IADD3 R200, PT, PT, R216.reuse, R201, RZ ;  /* 0x000000c9d8c87210 */ /* 0x040fe60007ffe0ff */
[----:B------:R-:W-:Y:S04]  /*dee0*/  LDSM.16.M88.4 R152, [R133+0x7000] ;  /* 0x007000008598783b */ /* 0x000fe80000000200 */
[C---:B----4-:R-:W-:Y:S04]  /*def0*/  HMMA.16816.F32.BF16 R44, R136.reuse, R160, RZ ;  /* 0x000000a0882c723c */ /* 0x050fe800000418ff */
[----:B------:R-:W-:Y:S04]  /*df00*/  LDSM.16.M88.4 R156, [R133+0x7800] ;  /* 0x00780000859c783b */ /* 0x000fe80000000200 */
[C---:B------:R-:W-:Y:S04]  /*df10*/  HMMA.16816.F32.BF16 R48, R136.reuse, R162, RZ ;  /* 0x000000a28830723c */ /* 0x040fe800000418ff */
[----:B------:R-:W-:Y:S04]  /*df20*/  LDSM.16.M88.4 R160, [R201] ;  /* 0x00000000c9a0783b */ /* 0x000fe80000000200 */
[C---:B------:R-:W-:Y:S04]  /*df30*/  HMMA.16816.F32.BF16 R52, R136.reuse, R164, RZ ;  /* 0x000000a48834723c */ /* 0x040fe800000418ff */
[----:B------:R-:W3:Y:S04]  /*df40*/  LD.E R225, desc[UR4][R2.64+0x18c] ;  /* 0x00018c0402e17980 */ /* 0x000ee8000c101900 */
[C---:B------:R-:W-:Y:S01]  /*df50*/  HMMA.16816.F32.BF16 R56, R136.reuse, R166, RZ ;  /* 0x000000a68838723c */ /* 0x040fe200000418ff */
[----:B------:R-:W-:Y:S07]  /*df60*/  LDSM.16.M88.4 R164, [R135+0x4000] ;  /* 0x0040000087a4783b */ /* 0x000fee0000000200 */
[C---:B-----5:R-:W-:Y:S01]  /*df70*/  HMMA.16816.F32.BF16 R60, R136.reuse, R168, RZ ;  /* 0x000000a8883c723c */ /* 0x060fe200000418ff */
[----:B------:R-:W-:Y:S07]  /*df80*/  LDSM.16.M88.4 R188, [R135+0xa000] ;  /* 0x00a0000087bc783b */ /* 0x000fee0000000200 */
[----:B------:R-:W-:Y:S01]  /*df90*/  HMMA.16816.F32.BF16 R64, R136, R170, RZ ;  /* 0x000000aa8840723c */ /* 0x000fe200000418ff */
[----:B------:R4:W5:Y:S07]  /*dfa0*/  LDSM.16.M88.4 R136, [R133+0x5800] ;  /* 0x005800008588783b */ /* 0x00096e0000000200 */
[C---:B-1----:R-:W-:Y:S01]  /*dfb0*/  HMMA.16816.F32.BF16 R4, R172.reuse, R176, R4 ;  /* 0x000000b0ac04723c */ /* 0x042fe20000041804 */
[----:B------:R-:W1:Y:S07]  /*dfc0*/  LDSM.16.M88.4 R168, [R135+0x4800] ;  /* 0x0048000087a8783b */ /* 0x000e6e0000000200 */
[C---:B------:R-:W-:Y:S01]  /*dfd0*/  HMMA.16816.F32.BF16 R8, R172.reuse, R178, R8 ;  /* 0x000000b2ac08723c */ /* 0x040fe20000041808 */
[----:B------:R-:W1:Y:S07]  /*dfe0*/  LDSM.16.M88.4 R176, [R135+0x5000] ;  /* 0x0050000087b0783b */ /* 0x000e6e0000000200 */
[C---:B------:R-:W-:Y:S01]  /*dff0*/  HMMA.16816.F32.BF16 R12, R172.reuse, R180, R12 ;  /* 0x000000b4ac0c723c */ /* 0x040fe2000004180c */
[----:B------:R-:W-:Y:S02]  /*e000*/  LDSM.16.M88.4 R192, [R135+0xa800] ;  /* 0x00a8000087c0783b */ /* 0x000fe40000000200 */
[----:B----4-:R-:W-:Y:S05]  /*e010*/  IADD3 R133, PT, PT, R216, R135, RZ ;  /* 0x00000087d8857210 */ /* 0x010fea0007ffe0ff */
[C---:B------:R-:W-:Y:S01]  /*e020*/  HMMA.16816.F32.BF16 R16, R172.reuse, R182, R16 ;  /* 0x000000b6ac10723c */ /* 0x040fe20000041810 */
[----:B------:R-:W-:Y:S07]  /*e030*/  LDSM.16.M88.4 R180, [R135+0x9000] ;  /* 0x0090000087b4783b */ /* 0x000fee0000000200 */
[C---:B--2---:R-:W-:Y:S01]  /*e040*/  HMMA.16816.F32.BF16 R20, R172.reuse, R140, R20 ;  /* 0x0000008cac14723c */ /* 0x044fe20000041814 */
[----:B------:R-:W-:Y:S07]  /*e050*/  LDSM.16.M88.4 R196, [R135+0xb000] ;  /* 0x00b0000087c4783b */ /* 0x000fee0000000200 */
[C---:B------:R-:W-:Y:S01]  /*e060*/  HMMA.16816.F32.BF16 R24, R172.reuse, R142, R24 ;  /* 0x0000008eac18723c */ /* 0x040fe20000041818 */
[----:B------:R-:W2:Y:S07]  /*e070*/  LDSM.16.M88.4 R140, [R135+0x5800] ;  /* 0x00580000878c783b */ /* 0x000eae0000000200 */
[C---:B-----5:R-:W-:Y:S01]  /*e080*/  HMMA.16816.F32.BF16 R28, R172.reuse, R136, R28 ;  /* 0x00000088ac1c723c */ /* 0x060fe2000004181c */
        /* <DEDUP_REMOVED lines=44> */
[C---:B------:R-:W-:Y:S01]  /*e350*/  HMMA.16816.F32.BF16 R12, R136.reuse, R156, R12 ;  /* 0x0000009c880c723c */ /* 0x040fe2000004180c */
[----:B------:R-:W-:Y:S07]  /*e360*/  LDSM.16.M88.4 R184, [R135+0x9800] ;  /* 0x0098000087b8783b */ /* 0x000fee0000000200 */
        /* <DEDUP_REMOVED lines=113> */
[-C--:B------:R-:W-:Y:S02]  /*ea80*/  FMUL.FTZ R207, R23, R225.reuse ;  /* 0x000000e117cf7220 */ /* 0x080fe40000410000 */
[----:B------:R-:W5:Y:S04]  /*ea90*/  LDSM.16.M88.4 R20, [R133+0xa000] ;  /* 0x00a000008514783b */ /* 0x000f680000000200 */
        /* <DEDUP_REMOVED lines=8> */
[C---:B------:R-:W-:Y:S09]  /*eb20*/  HMMA.16816.F32.BF16 R32, R200.reuse, R138, R32 ;  /* 0x0000008ac820723c */ /* 0x040ff20000041820 */
[----:B------:R2:W1:Y:S01]  /*eb30*/  MUFU.TANH R251, R27 ;  /* 0x0000001b00fb7308 */ /* 0x0004620000002400 */
        /* <DEDUP_REMOVED lines=8> */
[C---:B-----5:R-:W-:Y:S06]  /*ebc0*/  HMMA.16816.F32.BF16 R36, R200.reuse, R20, R36 ;  /* 0x00000014c824723c */ /* 0x060fec0000041824 */
[----:B------:R-:W1:Y:S01]  /*ebd0*/  MUFU.TANH R189, R189 ;  /* 0x000000bd00bd7308 */ /* 0x000e620000002400 */
[----:B--2---:R-:W2:Y:S01]  /*ebe0*/  LDSM.16.M88.4 R24, [R133+0xa800] ;  /* 0x00a800008518783b */ /* 0x004ea20000000200 */
[-C--:B------:R-:W-:Y:S01]  /*ebf0*/  FMUL.FTZ R5, R32, R225.reuse ;  /* 0x000000e120057220 */ /* 0x080fe20000410000 */
[C---:B------:R-:W-:Y:S07]  /*ec00*/  HMMA.16816.F32.BF16 R40, R200.reuse, R22, R40 ;  /* 0x00000016c828723c */ /* 0x040fee0000041828 */
[----:B------:R-:W1:Y:S01]  /*ec10*/  MUFU.TANH R191, R191 ;  /* 0x000000bf00bf7308 */ /* 0x000e620000002400 */
[----:B------:R-:W5:Y:S09]  /*ec20*/  LDSM.16.M88.4 R20, [R133+0xb000] ;  /* 0x00b000008514783b */ /* 0x000f720000000200 */
        /* <DEDUP_REMOVED lines=10> */
[----:B------:R-:W1:Y:S10]  /*ecd0*/  MUFU.TANH R194, R194 ;  /* 0x000000c200c27308 */ /* 0x000e740000002400 */
[----:B------:R-:W1:Y:S01]  /*ece0*/  MUFU.TANH R195, R195 ;  /* 0x000000c300c37308 */ /* 0x000e620000002400 */
[C---:B--2---:R-:W-:Y:S09]  /*ecf0*/  HMMA.16816.F32.BF16 R44, R200.reuse, R24, R44 ;  /* 0x00000018c82c723c */ /* 0x044ff2000004182c */
[----:B------:R-:W2:Y:S01]  /*ed00*/  MUFU.TANH R196, R196 ;  /* 0x000000c400c47308 */ /* 0x000ea20000002400 */
[C---:B------:R-:W-:Y:S01]  /*ed10*/  HMMA.16816.F32.BF16 R48, R200.reuse, R26, R48 ;  /* 0x0000001ac830723c */ /* 0x040fe20000041830 */
[----:B------:R-:W4:Y:S01]  /*ed20*/  LDSM.16.M88.4 R24, [R133+0xb800] ;  /* 0x00b800008518783b */ /* 0x000f220000000200 */
[----:B------:R-:W-:Y:S07]  /*ed30*/  DEPBAR.LE SB0, 0x0 ;  /* 0x000080000000791a */ /* 0x000fee0000000000 */
[----:B------:R-:W1:Y:S01]  /*ed40*/  MUFU.TANH R197, R197 ;  /* 0x000000c500c57308 */ /* 0x000e620000002400 */
[C---:B-----5:R-:W-:Y:S09]  /*ed50*/  HMMA.16816.F32.BF16 R52, R200.reuse, R20, R52 ;  /* 0x00000014c834723c */ /* 0x060ff20000041834 */
[----:B------:R-:W1:Y:S01]  /*ed60*/  MUFU.TANH R198, R198 ;  /* 0x000000c600c67308 */ /* 0x000e620000002400 */
        /* <DEDUP_REMOVED lines=19> */
[----:B------:R1:W1:Y:S01]  /*eea0*/  MUFU.TANH R22, R52 ;  /* 0x0000003400167308 */ /* 0x0002620000002400 */
[C---:B----4-:R-:W-:Y:S03]  /*eeb0*/  HMMA.16816.F32.BF16 R60, R200.reuse, R24, R60 ;  /* 0x00000018c83c723c */ /* 0x050fe6000004183c */
[-C--:B------:R-:W-:Y:S06]  /*eec0*/  FMUL.FTZ R24, R58, R225.reuse ;  /* 0x000000e13a187220 */ /* 0x080fec0000410000 */
[----:B------:R4:W1:Y:S01]  /*eed0*/  MUFU.TANH R52, R57 ;  /* 0x0000003900347308 */ /* 0x0008620000002400 */
        /* <DEDUP_REMOVED lines=44> */
[----:B------:R4:W1:Y:S10]  /*f1a0*/  MUFU.TANH R203, R61 ;  /* 0x0000003d00cb7308 */ /* 0x0008740000002400 */
[----:B------:R4:W1:Y:S10]  /*f1b0*/  MUFU.TANH R57, R62 ;  /* 0x0000003e00397308 */ /* 0x0008740000002400 */
        /* <DEDUP_REMOVED lines=83> */
.L_x_7045:
[----:B------:R-:W-:Y:S05]  /*f6f0*/  BSYNC.RECONVERGENT B0 ;  /* 0x0000000000007941 */ /* 0x000fea0003800200 */
.L_x_7044:
        /* <DEDUP_REMOVED lines=36> */
.L_x_7043:
[----:B------:R-:W-:Y:S05]  /*f940*/  BSYNC.RECONVERGENT B1 ;  /* 0x0000000000017941 */ /* 0x000fea0003800200 */
.L_x_7042:
[C---:B------:R-:W-:Y:S01]  /*f950*/  VIADD R4, R240.reuse, 0xffffffc0 ;  /* 0xffffffc0f0047836 */ /* 0x040fe20000000000 */
[CC--:B------:R-:W-:Y:S01]  /*f960*/  ISETP.GE.AND P0, PT, R240.reuse, R237.reuse, PT ;  /* 0x000000edf000720c */ /* 0x0c0fe20003f06270 */
[C---:B------:R-:W-:Y:S01]  /*f970*/  VIADD R62, R240.reuse, 0xffffffc8 ;  /* 0xffffffc8f03e7836 */ /* 0x040fe20000000000 */
[----:B------:R-:W-:Y:S01]  /*f980*/  LOP3.LUT R217, R217, 0x200, R218, 0xf8, !PT ;  /* 0x00000200d9d97812 */ /* 0x000fe200078ef8da */
[----:B--2---:R-:W-:Y:S01]  /*f990*/  VIADD R19, R240, 0xffffffd0 ;  /* 0xffffffd0f0137836 */ /* 0x004fe20000000000 */
[-C--:B------:R-:W-:Y:S01]  /*f9a0*/  ISETP.GE.AND P1, PT, R4, R237.reuse, PT ;  /* 0x000000ed0400720c */ /* 0x080fe20003f26270 */
[----:B------:R-:W-:Y:S01]  /*f9b0*/  VIADD R64, R240, 0xffffffc1 ;  /* 0xffffffc1f0407836 */ /* 0x000fe20000000000 */
[----:B-1----:R-:W-:Y:S01]  /*f9c0*/  FSEL R176, R252, -INF , P0 ;  /* 0xff800000fcb07808 */ /* 0x002fe20000000000 */
[C---:B------:R-:W-:Y:S01]  /*f9d0*/  VIADD R61, R240.reuse, 0xffffffc9 ;  /* 0xffffffc9f03d7836 */ /* 0x040fe20000000000 */
[----:B------:R-:W-:Y:S01]  /*f9e0*/  FSEL R140, R135, -INF , P1 ;  /* 0xff800000878c7808 */ /* 0x000fe20000800000 */
[----:B------:R-:W-:Y:S01]  /*f9f0*/  VIADD R55, R240, 0xffffffe1 ;  /* 0xffffffe1f0377836 */ /* 0x000fe20000000000 */
[----:B------:R-:W2:Y:S01]  /*fa00*/  LD.E R135, desc[UR4][R2.64+0xdc] ;  /* 0x0000dc0402877980 */ /* 0x000ea2000c101900 */
[----:B------:R-:W-:Y:S01]  /*fa10*/  ISETP.GE.AND P1, PT, R62, R237, PT ;  /* 0x000000ed3e00720c */ /* 0x000fe20003f26270 */
[C---:B------:R-:W-:Y:S01]  /*fa20*/  VIADD R17, R240.reuse, 0xffffffd1 ;  /* 0xffffffd1f0117836 */ /* 0x040fe20000000000 */
[C---:B------:R-:W-:Y:S01]  /*fa30*/  ISETP.GE.AND P0, PT, R240.reuse, R235, PT ;  /* 0x000000ebf000720c */ /* 0x040fe20003f06270 */
[----:B------:R-:W-:Y:S01]  /*fa40*/  VIADD R54, R240, 0xffffffe8 ;  /* 0xffffffe8f0367836 */ /* 0x000fe20000000000 */
[----:B------:R-:W-:Y:S01]  /*fa50*/  FSEL R138, R188, -INF , P1 ;  /* 0xff800000bc8a7808 */ /* 0x000fe20000800000 */
[C---:B------:R-:W-:Y:S01]  /*fa60*/  VIADD R58, R240.reuse, 0xffffffd9 ;  /* 0xffffffd9f03a7836 */ /* 0x040fe20000000000 */
[----:B------:R-:W-:Y:S01]  /*fa70*/  ISETP.GE.AND P1, PT, R19, R237, PT ;  /* 0x000000ed1300720c */ /* 0x000fe20003f26270 */
[----:B------:R-:W-:Y:S01]  /*fa80*/  VIADD R60, R240, 0xffffffd8 ;  /* 0xffffffd8f03c7836 */ /* 0x000fe20000000000 */
[----:B------:R-:W-:Y:S01]  /*fa90*/  FSEL R136, R38, -INF , P0 ;  /* 0xff80000026887808 */ /* 0x000fe20000000000 */
        /* <DEDUP_REMOVED lines=14> */
[C---:B------:R-:W-:Y:S01]  /*fb80*/  VIADD R16, R240.reuse, 0xfffffff8 ;  /* 0xfffffff8f0107836 */ /* 0x040fe20000000000 */
[----:B------:R-:W-:Y:S01]  /*fb90*/  FSEL R38, R189, -INF , P1 ;  /* 0xff800000bd267808 */ /* 0x000fe20000800000 */
[C---:B------:R-:W-:Y:S01]  /*fba0*/  VIADD R12, R240.reuse, 0x9 ;  /* 0x00000009f00c7836 */ /* 0x040fe20000000000 */
[----:B------:R-:W-:Y:S01]  /*fbb0*/  ISETP.GE.AND P1, PT, R55, R237, PT ;  /* 0x000000ed3700720c */ /* 0x000fe20003f26270 */
[----:B------:R-:W-:Y:S01]  /*fbc0*/  VIADD R10, R240, 0x11 ;  /* 0x00000011f00a7836 */ /* 0x000fe20000000000 */
[----:B------:R-:W-:Y:S01]  /*fbd0*/  ISETP.GE.AND P4, PT, R4, R235, PT ;  /* 0x000000eb0400720c */ /* 0x000fe20003f86270 */
        /* <DEDUP_REMOVED lines=8> */
[----:B------:R-:W-:Y:S01]  /*fc60*/  VIADD R9, R240, 0x18 ;  /* 0x00000018f0097836 */ /* 0x000fe20000000000 */
[-C--:B------:R-:W-:Y:S01]  /*fc70*/  ISETP.GE.AND P1, PT, R54, R237.reuse, PT ;  /* 0x000000ed3600720c */ /* 0x080fe20003f26270 */
[----:B------:R-:W-:Y:S01]  /*fc80*/  VIADD R7, R240, 0x20 ;  /* 0x00000020f0077836 */ /* 0x000fe20000000000 */
[-C--:B------:R-:W-:Y:S01]  /*fc90*/  ISETP.GE.AND P4, PT, R58, R237.reuse, PT ;  /* 0x000000ed3a00720c */ /* 0x080fe20003f86270 */
[----:B------:R-:W-:Y:S01]  /*fca0*/  VIADD R238, R238, 0xffffff80 ;  /* 0xffffff80eeee7836 */ /* 0x000fe20000000000 */
[----:B------:R-:W-:Y:S02]  /*fcb0*/  FSEL R193, R193, -INF , P0 ;  /* 0xff800000c1c17808 */ /* 0x000fe40000000000 */
        /* <DEDUP_REMOVED lines=28> */
[----:B------:R-:W-:Y:S02]  /*fe80*/  ISETP.GE.AND P4, PT, R16, R237, PT ;  /* 0x000000ed1000720c */ /* 0x000fe40003f86270 */
        /* <DEDUP_REMOVED lines=41> */
[----:B------:R-:W-:Y:S02]  /*10120*/  FSEL R47, R47, -INF , P1 ;  /* 0xff8000002f2f7808 */ /* 0x000fe40000800000 */
[----:B------:R-:W-:Y:S01]  /*10130*/  FSEL R175, R22, -INF , P4 ;  /* 0xff80000016af7808 */ /* 0x000fe20002000000 */
[----:B------:R-:W-:Y:S01]  /*10140*/  VIADD R22, R240, 0x31 ;  /* 0x00000031f0167836 */ /* 0x000fe20000000000 */
[----:B------:R-:W-:Y:S02]  /*10150*/  ISETP.GE.AND P1, PT, R28, R237, PT ;  /* 0x000000ed1c00720c */ /* 0x000fe40003f26270 */
[C---:B------:R-:W-:Y:S02]  /*10160*/  ISETP.GE.AND P6, PT, R4.reuse, R236, PT ;  /* 0x000000ec0400720c */ /* 0x040fe40003fc6270 */
[----:B------:R-:W-:Y:S01]  /*10170*/  ISETP.GE.AND P5, PT, R4, R234, PT ;  /* 0x000000ea0400720c */ /* 0x000fe20003fa6270 */
[----:B------:R-:W-:Y:S01]  /*10180*/  VIADD R4, R240, 0x29 ;  /* 0x00000029f0047836 */ /* 0x000fe20000000000 */
[----:B------:R-:W-:Y:S02]  /*10190*/  FSEL R42, R42, -INF , P0 ;  /* 0xff8000002a2a7808 */ /* 0x000fe40000000000 */
[----:B------:R-:W-:Y:S02]  /*101a0*/  FSEL R53, R53, -INF , P1 ;  /* 0xff80000035357808 */ /* 0x000fe40000800000 */
[-C--:B------:R-:W-:Y:S02]  /*101b0*/  ISETP.GE.AND P0, PT, R11, R235.reuse, PT ;  /* 0x000000eb0b00720c */ /* 0x080fe40003f06270 */
[----:B------:R-:W-:Y:S02]  /*101c0*/  ISETP.GE.AND P4, PT, R10, R235, PT ;  /* 0x000000eb0a00720c */ /* 0x000fe40003f86270 */
[-C--:B------:R-:W-:Y:S02]  /*101d0*/  ISETP.GE.AND P1, PT, R22, R237.reuse, PT ;  /* 0x000000ed1600720c */ /* 0x080fe40003f26270 */
[----:B------:R-:W-:Y:S02]  /*101e0*/  FSEL R45, R45, -INF , P0 ;  /* 0xff8000002d2d7808 */ /* 0x000fe40000000000 */
[----:B------:R-:W-:Y:S02]  /*101f0*/  FSEL R46, R46, -INF , P4 ;  /* 0xff8000002e2e7808 */ /* 0x000fe40002000000 */
[----:B------:R-:W-:Y:S02]  /*10200*/  ISETP.GE.AND P4, PT, R4, R237, PT ;  /* 0x000000ed0400720c */ /* 0x000fe40003f86270 */
[----:B------:R-:W-:Y:S02]  /*10210*/  FSEL R157, R203, -INF , P1 ;  /* 0xff800000cb9d7808 */ /* 0x000fe40000800000 */
[----:B------:R-:W-:Y:S02]  /*10220*/  ISETP.GE.AND P0, PT, R240, R236, PT ;  /* 0x000000ecf000720c */ /* 0x000fe40003f06270 */
[-C--:B------:R-:W-:Y:S02]  /*10230*/  ISETP.GE.AND P1, PT, R6, R235.reuse, PT ;  /* 0x000000eb0600720c */ /* 0x080fe40003f26270 */
[----:B------:R-:W-:Y:S02]  /*10240*/  FSEL R52, R52, -INF , P4 ;  /* 0xff80000034347808 */ /* 0x000fe40002000000 */
[----:B------:R-:W-:Y:S02]  /*10250*/  FSEL R176, R176, -INF , !P0 ;  /* 0xff800000b0b07808 */ /* 0x000fe40004000000 */
[-C--:B------:R-:W-:Y:S02]  /*10260*/  ISETP.GE.AND P4, PT, R8, R235.reuse, PT ;  /* 0x000000eb0800720c */ /* 0x080fe40003f86270 */
[----:B------:R-:W-:Y:S02]  /*10270*/  ISETP.GE.AND P0, PT, R7, R235, PT ;  /* 0x000000eb0700720c */ /* 0x000fe40003f06270 */
[----:B------:R-:W-:Y:S02]  /*10280*/  FSEL R50, R50, -INF , P1 ;  /* 0xff80000032327808 */ /* 0x000fe40000800000 */
[-C--:B------:R-:W-:Y:S02]  /*10290*/  ISETP.GE.AND P1, PT, R20, R237.reuse, PT ;  /* 0x000000ed1400720c */ /* 0x080fe40003f26270 */
[----:B------:R-:W-:Y:S02]  /*102a0*/  FSEL R48, R48, -INF , P4 ;  /* 0xff80000030307808 */ /* 0x000fe40002000000 */
[----:B------:R-:W-:Y:S02]  /*102b0*/  FSEL R167, R23, -INF , P0 ;  /* 0xff80000017a77808 */ /* 0x000fe40000000000 */
[----:B------:R-:W-:Y:S02]  /*102c0*/  ISETP.GE.AND P0, PT, R30, R237, PT ;  /* 0x000000ed1e00720c */ /* 0x000fe40003f06270 */
[----:B------:R-:W-:Y:S02]  /*102d0*/  FSEL R155, R200, -INF , P1 ;  /* 0xff800000c89b7808 */ /* 0x000fe40000800000 */
[C---:B------:R-:W-:Y:S01]  /*102e0*/  ISETP.GE.AND P4, PT, R240.reuse, R234, PT ;  /* 0x000000eaf000720c */ /* 0x040fe20003f86270 */
[----:B------:R-:W-:Y:S01]  /*102f0*/  VIADD R240, R240, 0xffffff80 ;  /* 0xffffff80f0f07836 */ /* 0x000fe20000000000 */
[-C--:B------:R-:W-:Y:S02]  /*10300*/  ISETP.GE.AND P1, PT, R28, R235.reuse, PT ;  /* 0x000000eb1c00720c */ /* 0x080fe40003f26270 */
        /* <DEDUP_REMOVED lines=12> */
[----:B------:R-:W-:Y:S02]  /*103d0*/  FSEL R33, R140, -INF , !P6 ;  /* 0xff8000008c217808 */ /* 0x000fe40007000000 */
[-C--:B------:R-:W-:Y:S02]  /*103e0*/  ISETP.GE.AND P6, PT, R61, R236.reuse, PT ;  /* 0x000000ec3d00720c */ /* 0x080fe40003fc6270 */
[----:B------:R-:W-:Y:S02]  /*103f0*/  FSEL R152, R59, -INF , P4 ;  /* 0xff8000003b987808 */ /* 0x000fe40002000000 */
[----:B------:R-:W-:Y:S02]  /*10400*/  FSEL R136, R65, -INF , P0 ;  /* 0xff80000041887808 */ /* 0x000fe40000000000 */
[----:B------:R-:W-:Y:S02]  /*10410*/  FSEL R29, R138, -INF , !P1 ;  /* 0xff8000008a1d7808 */ /* 0x000fe40004800000 */
[C---:B------:R-:W-:Y:S02]  /*10420*/  ISETP.GE.AND P4, PT, R64.reuse, R236, PT ;  /* 0x000000ec4000720c */ /* 0x040fe40003f86270 */
[----:B------:R-:W-:Y:S02]  /*10430*/  ISETP.GE.AND P0, PT, R64, R234, PT ;  /* 0x000000ea4000720c */ /* 0x000fe40003f06270 */
[----:B------:R-:W-:Y:S02]  /*10440*/  ISETP.GE.AND P1, PT, R17, R236, PT ;  /* 0x000000ec1100720c */ /* 0x000fe40003f26270 */
[----:B------:R-:W-:Y:S02]  /*10450*/  FSEL R25, R134, -INF , !P6 ;  /* 0xff80000086197808 */ /* 0x000fe40007000000 */
[----:B------:R-:W-:Y:S02]  /*10460*/  ISETP.GE.AND P6, PT, R62, R234, PT ;  /* 0x000000ea3e00720c */ /* 0x000fe40003fc6270 */
[----:B------:R-:W-:Y:S01]  /*10470*/  FSEL R31, R139, -INF , !P4 ;  /* 0xff8000008b1f7808 */ /* 0x000fe20006000000 */
[----:B------:R-:W-:Y:S01]  /*10480*/  IMAD R139, R217, 0x2, R214 ;  /* 0x00000002d98b7824 */ /* 0x000fe200078e02d6 */
[----:B------:R-:W-:Y:S02]  /*10490*/  FSEL R21, R187, -INF , !P0 ;  /* 0xff800000bb157808 */ /* 0x000fe40004000000 */
[----:B------:R-:W-:Y:S01]  /*104a0*/  ISETP.GE.AND P4, PT, R19, R236, PT ;  /* 0x000000ec1300720c */ /* 0x000fe20003f86270 */
[----:B------:R-:W-:Y:S01]  /*104b0*/  IMAD.IADD R138, R216, 0x1, R139 ;  /* 0x00000001d88a7824 */ /* 0x000fe200078e028b */
[----:B------:R-:W-:Y:S01]  /*104c0*/  FSEL R57, R193, -INF , !P1 ;  /* 0xff800000c1397808 */ /* 0x000fe20004800000 */
[----:B------:R-:W-:Y:S01]  /*104d0*/  VIADD R145, R139, 0xc040 ;  /* 0x0000c0408b917836 */ /* 0x000fe20000000000 */
[----:B------:R-:W-:Y:S02]  /*104e0*/  ISETP.GE.AND P0, PT, R19, R234, PT ;  /* 0x000000ea1300720c */ /* 0x000fe40003f06270 */
[-C--:B------:R-:W-:Y:S02]  /*104f0*/  ISETP.GE.AND P1, PT, R60, R236.reuse, PT ;  /* 0x000000ec3c00720c */ /* 0x080fe40003f26270 */
[----:B------:R-:W-:Y:S02]  /*10500*/  FSEL R19, R38, -INF , !P6 ;  /* 0xff80000026137808 */ /* 0x000fe40007000000 */
        /* <DEDUP_REMOVED lines=8> */
[-C--:B------:R-:W-:Y:S02]  /*10590*/  ISETP.GE.AND P1, PT, R56, R234.reuse, PT ;  /* 0x000000ea3800720c */ /* 0x080fe40003f26270 */
[----:B------:R-:W-:Y:S02]  /*105a0*/  FSEL R187, R246, -INF , !P6 ;  /* 0xff800000f6bb7808 */ /* 0x000fe40007000000 */
[-C--:B------:R-:W-:Y:S02]  /*105b0*/  ISETP.GE.AND P6, PT, R55, R234.reuse, PT ;  /* 0x000000ea3700720c */ /* 0x080fe40003fc6270 */
        /* <DEDUP_REMOVED lines=48> */
[----:B------:R-:W-:Y:S02]  /*108c0*/  FMNMX3.FTZ R10, R0, R33, R31, !PT ;  /* 0x00000021000a7276 */ /* 0x000fe4000781001f */
[----:B------:R-:W-:Y:S02]  /*108d0*/  FSEL R172, R172, -INF , !P4 ;  /* 0xff800000acac7808 */ /* 0x000fe40006000000 */
[-C--:B------:R-:W-:Y:S02]  /*108e0*/  ISETP.GE.AND P4, PT, R14, R234.reuse, PT ;  /* 0x000000ea0e00720c */ /* 0x080fe40003f86270 */
[----:B------:R-:W-:Y:S02]  /*108f0*/  FSEL R193, R44, -INF , !P5 ;  /* 0xff8000002cc17808 */ /* 0x000fe40006800000 */
[----:B------:R-:W-:Y:S02]  /*10900*/  FSEL R170, R35, -INF , !P0 ;  /* 0xff80000023aa7808 */ /* 0x000fe40004000000 */
[----:B------:R-:W-:Y:S02]  /*10910*/  ISETP.GE.AND P0, PT, R12, R234, PT ;  /* 0x000000ea0c00720c */ /* 0x000fe40003f06270 */
[C---:B------:R-:W-:Y:S01]  /*10920*/  ISETP.GE.AND P5, PT, R8.reuse, R236, PT ;  /* 0x000000ec0800720c */ /* 0x040fe20003fa6270 */
[----:B------:R-:W-:Y:S01]  /*10930*/  LDSM.16.MT88.4 R12, [R139+0xc000] ;  /* 0x00c000008b0c783b */ /* 0x000fe20000004200 */
        /* <DEDUP_REMOVED lines=14> */
[-C--:B------:R-:W-:Y:S02]  /*10a20*/  ISETP.GE.AND P0, PT, R7, R234.reuse, PT ;  /* 0x000000ea0700720c */ /* 0x080fe40003f06270 */
        /* <DEDUP_REMOVED lines=15> */
[----:B------:R-:W-:Y:S01]  /*10b20*/  ISETP.GE.AND P5, PT, R28, R236, PT ;  /* 0x000000ec1c00720c */ /* 0x000fe20003fa6270 */
[----:B------:R-:W-:Y:S01]  /*10b30*/  LDSM.16.MT88.4 R44, [R139+0x10000] ;  /* 0x010000008b2c783b */ /* 0x000fe20000004200 */
[----:B------:R-:W-:Y:S02]  /*10b40*/  FMNMX3.FTZ R9, R9, R178, R205, !PT ;  /* 0x000000b209097276 */ /* 0x000fe400078100cd */
[----:B------:R-:W-:Y:S02]  /*10b50*/  FMNMX3.FTZ R5, R5, R166, R172, !PT ;  /* 0x000000a605057276 */ /* 0x000fe400078100ac */
[----:B------:R-:W-:Y:S02]  /*10b60*/  FSEL R159, R53, -INF , !P5 ;  /* 0xff800000359f7808 */ /* 0x000fe40006800000 */
[----:B------:R-:W-:Y:S01]  /*10b70*/  FMNMX3.FTZ R9, R9, R168, R201, !PT ;  /* 0x000000a809097276 */ /* 0x000fe200078100c9 */
[----:B------:R-:W-:Y:S01]  /*10b80*/  LDSM.16.MT88.4 R52, [R138+0x10000] ;  /* 0x010000008a34783b */ /* 0x000fe20000004200 */
        /* <DEDUP_REMOVED lines=11> */
[-C--:B------:R-:W-:Y:S02]  /*10c40*/  ISETP.GE.AND P0, PT, R30, R236.reuse, PT ;  /* 0x000000ec1e00720c */ /* 0x080fe40003f06270 */
        /* <DEDUP_REMOVED lines=24> */
[----:B------:R-:W-:Y:S03]  /*10dd0*/  FMNMX3.FTZ R6, R5, R137, R136, !PT ;  /* 0x0000008905067276 */ /* 0x000fe60007810088 */
[----:B------:R-:W-:Y:S08]  /*10de0*/  SHFL.BFLY PT, R8, R7, 0x2, 0x1f ;  /* 0x0c401f0007087f89 */ /* 0x000ff000000e0000 */
[----:B------:R-:W1:Y:S02]  /*10df0*/  SHFL.BFLY PT, R5, R6, 0x2, 0x1f ;  /* 0x0c401f0006057f89 */ /* 0x000e6400000e0000 */
[----:B-1----:R-:W-:Y:S02]  /*10e00*/  FMNMX.FTZ R4, R6, R5, !PT ;  /* 0x0000000506047209 */ /* 0x002fe40007810000 */
[----:B------:R-:W-:Y:S01]  /*10e10*/  FMNMX.FTZ R9, R7, R8, !PT ;  /* 0x0000000807097209 */ /* 0x000fe20007810000 */
[----:B------:R-:W-:Y:S03]  /*10e20*/  VIADD R8, R139, 0xc000 ;  /* 0x0000c0008b087836 */ /* 0x000fe60000000000 */
[----:B------:R-:W1:Y:S01]  /*10e30*/  SHFL.BFLY PT, R133, R4, 0x1, 0x1f ;  /* 0x0c201f0004857f89 */ /* 0x000e6200000e0000 */
[----:B------:R-:W-:Y:S07]  /*10e40*/  @P2 VIADD R145, R8, 0xffffffc0 ;  /* 0xffffffc008912836 */ /* 0x000fee0000000000 */
[----:B------:R-:W3:Y:S01]  /*10e50*/  SHFL.BFLY PT, R134, R9, 0x1, 0x1f ;  /* 0x0c201f0009867f89 */ /* 0x000ee200000e0000 */
[----:B------:R-:W-:Y:S07]  /*10e60*/  IMAD.IADD R216, R216, 0x1, R145 ;  /* 0x00000001d8d87824 */ /* 0x000fee00078e0291 */
[----:B------:R-:W-:Y:S08]  /*10e70*/  LDSM.16.MT88.4 R60, [R145+0x4000] ;  /* 0x00400000913c783b */ /* 0x000ff00000004200 */
[----:B------:R-:W-:Y:S01]  /*10e80*/  LDSM.16.MT88.4 R36, [R216] ;  /* 0x00000000d824783b */ /* 0x000fe20000004200 */
        /* <DEDUP_REMOVED lines=28> */
[----:B------:R-:W2:Y:S01]  /*11050*/  MUFU.EX2 R132, R6 ;  /* 0x0000000600847308 */ /* 0x000ea20000000800 */
[-CC-:B------:R-:W-:Y:S01]  /*11060*/  FFMA.FTZ R217, R249, R135.reuse, -R158.reuse ;  /* 0x00000087f9d97223 */ /* 0x180fe2000001089e */
[-C--:B------:R-:W-:Y:S01]  /*11070*/  FFMA.FTZ R170, R170, R135.reuse, -R158 ;  /* 0x00000087aaaa7223 */ /* 0x080fe2000001089e */
[----:B------:R-:W3:Y:S07]  /*11080*/  LDSM.16.MT88.4 R28, [R145] ;  /* 0x00000000911c783b */ /* 0x000eee0000004200 */
[----:B------:R-:W4:Y:S01]  /*11090*/  MUFU.EX2 R0, R7 ;  /* 0x0000000700007308 */ /* 0x000f220000000800 */
[-CC-:B------:R-:W-:Y:S01]  /*110a0*/  FFMA.FTZ R178, R178, R135.reuse, -R160.reuse ;  /* 0x00000087b2b27223 */ /* 0x180fe200000108a0 */
[-C--:B------:R-:W-:Y:S01]  /*110b0*/  FFMA.FTZ R176, R176, R135.reuse, -R160 ;  /* 0x00000087b0b07223 */ /* 0x080fe200000108a0 */
[-C--:B------:R-:W-:Y:S07]  /*110c0*/  FFMA.FTZ R197, R197, R135.reuse, -R158 ;  /* 0x00000087c5c57223 */ /* 0x080fee000001089e */
[----:B------:R-:W5:Y:S01]  /*110d0*/  MUFU.EX2 R148, R148 ;  /* 0x0000009400947308 */ /* 0x000f620000000800 */
[-C--:B------:R-:W-:Y:S01]  /*110e0*/  FFMA.FTZ R225, R225, R135.reuse, -R160 ;  /* 0x00000087e1e17223 */ /* 0x080fe200000108a0 */
[-C--:B------:R-:W-:Y:S01]  /*110f0*/  FFMA.FTZ R203, R203, R135.reuse, -R158 ;  /* 0x00000087cbcb7223 */ /* 0x080fe2000001089e */
[-CC-:B------:R-:W-:Y:S07]  /*11100*/  FFMA.FTZ R193, R193, R135.reuse, -R160.reuse ;  /* 0x00000087c1c17223 */ /* 0x180fee00000108a0 */
[----:B------:R-:W-:Y:S01]  /*11110*/  MUFU.EX2 R147, R147 ;  /* 0x0000009300937308 */ /* 0x000fe20000000800 */
[----:B------:R-:W-:Y:S01]  /*11120*/  FFMA.FTZ R185, R185, R135, -R160 ;  /* 0x00000087b9b97223 */ /* 0x000fe200000108a0 */
[C---:B--2---:R-:W-:Y:S01]  /*11130*/  FMUL.FTZ R4, R132.reuse, R128 ;  /* 0x0000008084047220 */ /* 0x044fe20000410000 */
[C---:B------:R-:W-:Y:S07]  /*11140*/  FMUL.FTZ R5, R132.reuse, R129 ;  /* 0x0000008184057220 */ /* 0x040fee0000410000 */
[----:B------:R-:W2:Y:S01]  /*11150*/  MUFU.EX2 R144, R144 ;  /* 0x0000009000907308 */ /* 0x000ea20000000800 */
        /* <DEDUP_REMOVED lines=13> */
[----:B--2---:R-:W-:Y:S01]  /*11230*/  F2FP.BF16.F32.PACK_AB R142, R144, R147 ;  /* 0x00000093908e723e */ /* 0x004fe200000010ff */
[C---:B------:R-:W-:Y:S07]  /*11240*/  FMUL.FTZ R18, R0.reuse, R118 ;  /* 0x0000007600127220 */ /* 0x040fee0000410000 */
[----:B------:R-:W2:Y:S01]  /*11250*/  MUFU.EX2 R153, R153 ;  /* 0x0000009900997308 */ /* 0x000ea20000000800 */
        /* <DEDUP_REMOVED lines=13> */
[----:B--2---:R-:W-:Y:S01]  /*11330*/  F2FP.BF16.F32.PACK_AB R143, R153, R146 ;  /* 0x00000092998f723e */ /* 0x004fe200000010ff */
[C---:B------:R-:W-:Y:S01]  /*11340*/  FMUL.FTZ R42, R0.reuse, R94 ;  /* 0x0000005e002a7220 */ /* 0x040fe20000410000 */
[----:B------:R-:W-:Y:S01]  /*11350*/  FMUL.FTZ R43, R0, R95 ;  /* 0x0000005f002b7220 */ /* 0x000fe20000410000 */
[C---:B------:R-:W-:Y:S01]  /*11360*/  FMUL.FTZ R48, R132.reuse, R84 ;  /* 0x0000005484307220 */ /* 0x040fe20000410000 */
[----:B------:R-:W-:Y:S01]  /*11370*/  FMUL.FTZ R49, R132, R85 ;  /* 0x0000005584317220 */ /* 0x000fe20000410000 */
[C---:B------:R-:W-:Y:S01]  /*11380*/  FMUL.FTZ R50, R0.reuse, R86 ;  /* 0x0000005600327220 */ /* 0x040fe20000410000 */
[----:B------:R-:W-:Y:S01]  /*11390*/  LDSM.16.MT88.4 R92, [R139+0x10800] ;  /* 0x010800008b5c783b */ /* 0x000fe20000004200 */
[C---:B------:R-:W-:Y:S01]  /*113a0*/  HMMA.16816.F32.BF16 R4, R140.reuse, R12, R4 ;  /* 0x0000000c8c04723c */ /* 0x040fe20000041804 */
[----:B------:R-:W-:Y:S04]  /*113b0*/  MUFU.EX2 R170, R170 ;  /* 0x000000aa00aa7308 */ /* 0x000fe80000000800 */
[----:B------:R-:W-:Y:S01]  /*113c0*/  FMUL.FTZ R51, R0, R87 ;  /* 0x0000005700337220 */ /* 0x000fe20000410000 */
[C---:B------:R-:W-:Y:S01]  /*113d0*/  FMUL.FTZ R56, R132.reuse, R76 ;  /* 0x0000004c84387220 */ /* 0x040fe20000410000 */
[----:B------:R-:W2:Y:S01]  /*113e0*/  LDSM.16.MT88.4 R84, [R216+0x4000] ;  /* 0x00400000d854783b */ /* 0x000ea20000004200 */
        /* <DEDUP_REMOVED lines=8> */
[-C--:B------:R-:W-:Y:S01]  /*11470*/  FFMA.FTZ R192, R169, R135.reuse, -R160 ;  /* 0x00000087a9c07223 */ /* 0x080fe200000108a0 */
[-CC-:B------:R-:W-:Y:S01]  /*11480*/  FFMA.FTZ R196, R165, R135.reuse, -R158.reuse ;  /* 0x00000087a5c47223 */ /* 0x180fe2000001089e */
[-CC-:B------:R-:W-:Y:S01]  /*11490*/  FFMA.FTZ R194, R163, R135.reuse, -R158.reuse ;  /* 0x00000087a3c27223 */ /* 0x180fe2000001089e */
[-C--:B------:R-:W-:Y:S01]  /*114a0*/  FFMA.FTZ R161, R161, R135.reuse, -R158 ;  /* 0x00000087a1a17223 */ /* 0x080fe2000001089e */
[C---:B-1----:R-:W-:Y:S01]  /*114b0*/  HMMA.16816.F32.BF16 R12, R140.reuse, R20, R12 ;  /* 0x000000148c0c723c */ /* 0x042fe2000004180c */
[----:B------:R-:W-:Y:S02]  /*114c0*/  MUFU.EX2 R162, R162 ;  /* 0x000000a200a27308 */ /* 0x000fe40000000800 */
        /* <DEDUP_REMOVED lines=17> */
[C---:B---3--:R-:W-:Y:S01]  /*115e0*/  HMMA.16816.F32.BF16 R20, R140.reuse, R28, R20 ;  /* 0x0000001c8c14723c */ /* 0x048fe20000041814 */
[----:B------:R-:W-:Y:S02]  /*115f0*/  MUFU.EX2 R113, R113 ;  /* 0x0000007100717308 */ /* 0x000fe40000000800 */
[----:B------:R-:W-:Y:S01]  /*11600*/  FMUL.FTZ R24, R132, R108 ;  /* 0x0000006c84187220 */ /* 0x000fe20000410000 */
[C---:B------:R-:W-:Y:S01]  /*11610*/  FMUL.FTZ R66, R0.reuse, R70 ;  /* 0x0000004600427220 */ /* 0x040fe20000410000 */
[----:B------:R-:W-:Y:S01]  /*11620*/  FMUL.FTZ R67, R0, R71 ;  /* 0x0000004700437220 */ /* 0x000fe20000410000 */
[-C--:B------:R-:W-:Y:S01]  /*11630*/  FFMA.FTZ R108, R189, R135.reuse, -R158 ;  /* 0x00000087bd6c7223 */ /* 0x080fe2000001089e */
[-C--:B------:R-:W-:Y:S01]  /*11640*/  FFMA.FTZ R155, R155, R135.reuse, -R160 ;  /* 0x000000879b9b7223 */ /* 0x080fe200000108a0 */
[----:B------:R-:W-:Y:S01]  /*11650*/  FFMA.FTZ R154, R154, R135, -R158 ;  /* 0x000000879a9a7223 */ /* 0x000fe2000001089e */
[C---:B------:R-:W-:Y:S01]  /*11660*/  FMUL.FTZ R28, R132.reuse, R104 ;  /* 0x00000068841c7220 */ /* 0x040fe20000410000 */
        /* <DEDUP_REMOVED lines=19> */
[----:B------:R-:W1:Y:S01]  /*117a0*/  MUFU.EX2 R106, R106 ;  /* 0x0000006a006a7308 */ /* 0x000e620000000800 */
[C---:B------:R-:W-:Y:S01]  /*117b0*/  FMUL.FTZ R38, R0.reuse, R98 ;  /* 0x0000006200267220 */ /* 0x040fe20000410000 */
[C---:B------:R-:W-:Y:S01]  /*117c0*/  FMUL.FTZ R39, R0.reuse, R99 ;  /* 0x0000006300277220 */ /* 0x040fe20000410000 */
[----:B------:R-:W-:Y:S01]  /*117d0*/  FFMA.FTZ R190, R173, R135, -R160 ;  /* 0x00000087adbe7223 */ /* 0x000fe200000108a0 */
[----:B------:R-:W-:Y:S06]  /*117e0*/  LDSM.16.MT88.4 R96, [R138+0x10800] ;  /* 0x010800008a60783b */ /* 0x000fec0000004200 */
[----:B------:R-:W-:Y:S01]  /*117f0*/  MUFU.EX2 R104, R104 ;  /* 0x0000006800687308 */ /* 0x000fe20000000800 */
[----:B------:R-:W-:Y:S01]  /*11800*/  FFMA.FTZ R151, R0, R241, R151 ;  /* 0x000000f100977223 */ /* 0x000fe20000010097 */
[C---:B------:R-:W-:Y:S01]  /*11810*/  FFMA.FTZ R149, R132.reuse, R247, R149 ;  /* 0x000000f784957223 */ /* 0x040fe20000010095 */
[C---:B------:R-:W-:Y:S07]  /*11820*/  HMMA.16816.F32.BF16 R36, R140.reuse, R44, R36 ;  /* 0x0000002c8c24723c */ /* 0x040fee0000041824 */
[----:B------:R-:W4:Y:S01]  /*11830*/  MUFU.EX2 R107, R107 ;  /* 0x0000006b006b7308 */ /* 0x000f220000000800 */
[C---:B------:R-:W-:Y:S01]  /*11840*/  FMUL.FTZ R44, R132.reuse, R88 ;  /* 0x00000058842c7220 */ /* 0x040fe20000410000 */
[----:B------:R-:W-:Y:S01]  /*11850*/  FMUL.FTZ R45, R132, R89 ;  /* 0x00000059842d7220 */ /* 0x000fe20000410000 */
[----:B-1----:R-:W-:Y:S07]  /*11860*/  F2FP.BF16.F32.PACK_AB R68, R106, R105 ;  /* 0x000000696a44723e */ /* 0x002fee00000010ff */
[----:B------:R-:W-:Y:S01]  /*11870*/  MUFU.EX2 R112, R112 ;  /* 0x0000007000707308 */ /* 0x000fe20000000800 */
[----:B------:R-:W-:Y:S01]  /*11880*/  FADD.FTZ R151, R150, R151 ;  /* 0x0000009796977221 */ /* 0x000fe20000010000 */
[C---:B------:R-:W-:Y:S08]  /*11890*/  HMMA.16816.F32.BF16 R40, R140.reuse, R46, R40 ;  /* 0x0000002e8c28723c */ /* 0x040ff00000041828 */
[----:B------:R-:W1:Y:S01]  /*118a0*/  MUFU.EX2 R115, R115 ;  /* 0x0000007300737308 */ /* 0x000e620000000800 */
[C---:B------:R-:W-:Y:S01]  /*118b0*/  FMUL.FTZ R46, R0.reuse, R90 ;  /* 0x0000005a002e7220 */ /* 0x040fe20000410000 */
[----:B------:R-:W-:Y:S01]  /*118c0*/  FMUL.FTZ R47, R0, R91 ;  /* 0x0000005b002f7220 */ /* 0x000fe20000410000 */
[----:B------:R-:W-:Y:S01]  /*118d0*/  FADD.FTZ R148, R148, R149 ;  /* 0x0000009594947221 */ /* 0x000fe20000010000 */
[----:B------:R-:W-:Y:S01]  /*118e0*/  LDSM.16.MT88.4 R88, [R216+0x800] ;  /* 0x00080000d858783b */ /* 0x000fe20000004200 */
[----:B----4-:R-:W-:Y:S05]  /*118f0*/  F2FP.BF16.F32.PACK_AB R70, R107, R104 ;  /* 0x000000686b46723e */ /* 0x010fea00000010ff */
[----:B------:R4:W-:Y:S01]  /*11900*/  MUFU.EX2 R189, R180 ;  /* 0x000000b400bd7308 */ /* 0x0009e20000000800 */
[----:B------:R-:W-:Y:S01]  /*11910*/  FADD.FTZ R147, R147, R148 ;  /* 0x0000009493937221 */ /* 0x000fe20000010000 */
[C---:B------:R-:W-:Y:S08]  /*11920*/  HMMA.16816.F32.BF16 R44, R140.reuse, R52, R44 ;  /* 0x000000348c2c723c */ /* 0x040ff0000004182c */
[----:B------:R-:W-:Y:S01]  /*11930*/  MUFU.EX2 R197, R197 ;  /* 0x000000c500c57308 */ /* 0x000fe20000000800 */
        /* <DEDUP_REMOVED lines=9> */
[----:B----4-:R-:W-:Y:S01]  /*119d0*/  FFMA.FTZ R180, R207, R135, -R158 ;  /* 0x00000087cfb47223 */ /* 0x010fe2000001089e */
        /* <DEDUP_REMOVED lines=16> */
[C---:B--2---:R-:W-:Y:S09]  /*11ae0*/  HMMA.16816.F32.BF16 R60, R140.reuse, R84, R60 ;  /* 0x000000548c3c723c */ /* 0x044ff2000004183c */
[----:B------:R-:W-:Y:S01]  /*11af0*/  MUFU.EX2 R165, R167 ;  /* 0x000000a700a57308 */ /* 0x000fe20000000800 */
[----:B------:R-:W-:Y:S09]  /*11b00*/  FADD.FTZ R0, R153, R0 ;  /* 0x0000000099007221 */ /* 0x000ff20000010000 */
[----:B------:R-:W-:Y:S01]  /*11b10*/  MUFU.EX2 R196, R196 ;  /* 0x000000c400c47308 */ /* 0x000fe20000000800 */
[----:B------:R-:W-:Y:S01]  /*11b20*/  HMMA.16816.F32.BF16 R64, R140, R86, R64 ;  /* 0x000000568c40723c */ /* 0x000fe20000041840 */
[----:B------:R-:W2:Y:S08]  /*11b30*/  LDSM.16.MT88.4 R84, [R145+0x4800] ;  /* 0x004800009154783b */ /* 0x000eb00000004200 */
        /* <DEDUP_REMOVED lines=12> */
[----:B------:R5:W2:Y:S10]  /*11c00*/  MUFU.EX2 R187, R184 ;  /* 0x000000b800bb7308 */ /* 0x000ab40000000800 */
[----:B------:R-:W-:Y:S01]  /*11c10*/  MUFU.EX2 R141, R141 ;  /* 0x0000008d008d7308 */ /* 0x000fe20000000800 */
[-C--:B---3--:R-:W-:Y:S01]  /*11c20*/  FFMA.FTZ R108, R183, R135.reuse, -R158 ;  /* 0x00000087b76c7223 */ /* 0x088fe2000001089e */
        /* <DEDUP_REMOVED lines=34> */
[----:B------:R-:W3:Y:S02]  /*11e50*/  LDSM.16.MT88.4 R72, [R216+0x5000] ;  /* 0x00500000d848783b */ /* 0x000ee40000004200 */
        /* <DEDUP_REMOVED lines=22> */
[C---:B--2---:R-:W-:Y:S01]  /*11fc0*/  HMMA.16816.F32.BF16 R44, R68.reuse, R84, R44 ;  /* 0x00000054442c723c */ /* 0x044fe2000004182c */
[----:B----4-:R-:W-:Y:S02]  /*11fd0*/  LDSM.16.MT88.4 R92, [R139+0x11800] ;  /* 0x011800008b5c783b */ /* 0x010fe40000004200 */
[-C--:B------:R-:W-:Y:S02]  /*11fe0*/  FFMA.FTZ R84, R205, R135.reuse, -R160 ;  /* 0x00000087cd547223 */ /* 0x080fe400000108a0 */
[----:B------:R2:W-:Y:S03]  /*11ff0*/  MUFU.EX2 R205, R178 ;  /* 0x000000b200cd7308 */ /* 0x0005e60000000800 */
[C---:B------:R-:W-:Y:S07]  /*12000*/  HMMA.16816.F32.BF16 R48, R68.reuse, R86, R48 ;  /* 0x000000564430723c */ /* 0x040fee0000041830 */
[----:B------:R4:W5:Y:S01]  /*12010*/  MUFU.EX2 R168, R84 ;  /* 0x0000005400a87308 */ /* 0x0009620000000800 */
[C---:B------:R-:W-:Y:S03]  /*12020*/  HMMA.16816.F32.BF16 R52, R68.reuse, R100, R52 ;  /* 0x000000644434723c */ /* 0x040fe60000041834 */
[-CC-:B------:R-:W-:Y:S01]  /*12030*/  FFMA.FTZ R100, R172, R135.reuse, -R158.reuse ;  /* 0x00000087ac647223 */ /* 0x180fe2000001089e */
[-C--:B--2---:R-:W-:Y:S05]  /*12040*/  FFMA.FTZ R178, R199, R135.reuse, -R158 ;  /* 0x00000087c7b27223 */ /* 0x084fea000001089e */
[----:B------:R2:W-:Y:S01]  /*12050*/  MUFU.EX2 R172, R96 ;  /* 0x0000006000ac7308 */ /* 0x0005e20000000800 */
[C---:B------:R-:W-:Y:S09]  /*12060*/  HMMA.16816.F32.BF16 R56, R68.reuse, R102, R56 ;  /* 0x000000664438723c */ /* 0x040ff20000041838 */
[----:B------:R1:W5:Y:S01]  /*12070*/  MUFU.EX2 R249, R100 ;  /* 0x0000006400f97308 */ /* 0x0003620000000800 */
[----:B----4-:R-:W4:Y:S09]  /*12080*/  LDSM.16.MT88.4 R84, [R145+0x1800] ;  /* 0x001800009154783b */ /* 0x010f320000004200 */
[----:B------:R-:W-:Y:S01]  /*12090*/  MUFU.EX2 R199, R203 ;  /* 0x000000cb00c77308 */ /* 0x000fe20000000800 */
[C---:B---3--:R-:W-:Y:S09]  /*120a0*/  HMMA.16816.F32.BF16 R60, R68.reuse, R72, R60 ;  /* 0x00000048443c723c */ /* 0x048ff2000004183c */
[----:B------:R-:W-:Y:S01]  /*120b0*/  MUFU.EX2 R178, R178 ;  /* 0x000000b200b27308 */ /* 0x000fe20000000800 */
[----:B--2---:R-:W2:Y:S01]  /*120c0*/  LDSM.16.MT88.4 R96, [R138+0x11800] ;  /* 0x011800008a60783b */ /* 0x004ea20000004200 */
        /* <DEDUP_REMOVED lines=203> */
.L_x_7039:
        /* <DEDUP_REMOVED lines=10> */
.L_x_7054:
        /* <DEDUP_REMOVED lines=197> */
.L_x_7049:
[----:B------:R-:W-:Y:S05]  /*13a70*/  BSYNC.RECONVERGENT B0 ;  /* 0x0000000000007941 */ /* 0x000fea0003800200 */
.L_x_7048:
        /* <DEDUP_REMOVED lines=19> */
[----:B--2-4-:R-:W-:Y:S05]  /*13bb0*/  @P1 RET.REL.NODEC R228 `(_ZN5flash24flash_fwd_splitkv_kernelI23Flash_fwd_kernel_traitsILi128ELi64ELi128ELi4ELb0ELb0EN7cutlass10bfloat16_tE19Flash_kernel_traitsILi128ELi64ELi128ELi4ES3_EELb0ELb1ELb0ELb0ELb1ELb1ELb1ELb0EEEvNS_16Flash_fwd_paramsE) ;  /* 0xfffffec4e4101950 */ /* 0x014fea0003c3ffff */
[----:B------:R-:W-:Y:S01]  /*13bc0*/  MOV R229, 0x0 ;  /* 0x0000000000e57802 */ /* 0x000fe20000000f00 */
[----:B------:R-:W-:Y:S04]  /*13bd0*/  ST.E.128 desc[UR4][R70.64+0x7000], R64 ;  /* 0x0070004046007985 */ /* 0x000fe8000c101d04 */
[----:B------:R1:W-:Y:S02]  /*13be0*/  ST.E.128 desc[UR4][R70.64+0x7100], R60 ;  /* 0x0071003c46007985 */ /* 0x0003e4000c101d04 */
[----:B-1----:R-:W-:Y:S05]  /*13bf0*/  RET.REL.NODEC R228 `(_ZN5flash24flash_fwd_splitkv_kernelI23Flash_fwd_kernel_traitsILi128ELi64ELi128ELi4ELb0ELb0EN7cutlass10bfloat16_tE19Flash_kernel_traitsILi128ELi64ELi128ELi4ES3_EELb0ELb1ELb0ELb0ELb1ELb1ELb1ELb0EEEvNS_16Flash_fwd_paramsE) ;  /* 0xfffffec4e4007950 */ /* 0x002fea0003c3ffff */
.L_x_7047:
[----:B------:R-:W-:Y:S01]  /*13c00*/  MOV R7, 0x2 ;  /* 0x0000000200077802 */ /* 0x000fe20000000f00 */
[----:B------:R-:W-:Y:S01]  /*13c10*/  IMAD.MOV.U32 R4, RZ, RZ, 0x1f ;  /* 0x0000001fff047424 */ /* 0x000fe200078e00ff */
[----:B------:R-:W-:-:S07]  /*13c20*/  MOV R6, 0xffffffff ;  /* 0xffffffff00067802 */ /* 0x000fce0000000f00 */
[----:B-1---5:R-:W-:Y:S05]  /*13c30*/  WARPSYNC.COLLECTIVE R6, `(.L_x_7050) ;  /* 0x0000000006087348 */ /* 0x022fea0003c00000 */
[----:B------:R2:W3:Y:S02]  /*13c40*/  SHFL.BFLY P0, R10, R247, R7, R4 ;  /* 0x0c000007f70a7389 */ /* 0x0004e40000000004 */
[----:B-123-5:R-:W-:Y:S05]  /*13c50*/  ENDCOLLECTIVE ;  /* 0x000000000000791b */ /* 0x02efea0003800000 */
.L_x_7050:
[----:B------:R-:W-:Y:S02]  /*13c60*/  IMAD.MOV.U32 R8, RZ, RZ, R10 ;  /* 0x000000ffff087224 */ /* 0x000fe400078e000a */
[----:B------:R-:W-:Y:S02]  /*13c70*/  IMAD.MOV.U32 R7, RZ, RZ, 0x1 ;  /* 0x00000001ff077424 */ /* 0x000fe400078e00ff */
[----:B------:R-:W-:-:S05]  /*13c80*/  FADD.FTZ R8, R8, R247 ;  /* 0x000000f708087221 */ /* 0x000fca0000010000 */
[----:B------:R-:W-:-:S07]  /*13c90*/  MOV R247, R8 ;  /* 0x0000000800f77202 */ /* 0x000fce0000000f00 */
[----:B------:R-:W-:Y:S05]  /*13ca0*/  WARPSYNC.COLLECTIVE R6, `(.L_x_7051) ;  /* 0x0000000006087348 */ /* 0x000fea0003c00000 */
[----:B------:R1:W2:Y:S02]  /*13cb0*/  SHFL.BFLY P0, R10, R247, R7, R4 ;  /* 0x0c000007f70a7389 */ /* 0x0002a40000000004 */
[----:B-12---:R-:W-:Y:S05]  /*13cc0*/  ENDCOLLECTIVE ;  /* 0x000000000000791b */ /* 0x006fea0003800000 */
.L_x_7051:
[----:B------:R-:W-:Y:S01]  /*13cd0*/  MOV R247, R241 ;  /* 0x000000f100f77202 */ /* 0x000fe20000000f00 */
[----:B------:R-:W-:Y:S01]  /*13ce0*/  IMAD.MOV.U32 R7, RZ, RZ, 0x2 ;  /* 0x00000002ff077424 */ /* 0x000fe200078e00ff */
[----:B------:R-:W-:-:S07]  /*13cf0*/  MOV R5, R10 ;  /* 0x0000000a00057202 */ /* 0x000fce0000000f00 */
[----:B------:R-:W-:Y:S05]  /*13d00*/  WARPSYNC.COLLECTIVE R6, `(.L_x_7052) ;  /* 0x0000000006087348 */ /* 0x000fea0003c00000 */
[----:B------:R1:W2:Y:S02]  /*13d10*/  SHFL.BFLY P0, R10, R247, R7, R4 ;  /* 0x0c000007f70a7389 */ /* 0x0002a40000000004 */
[----:B-12---:R-:W-:Y:S05]  /*13d20*/  ENDCOLLECTIVE ;  /* 0x000000000000791b */ /* 0x006fea0003800000 */
.L_x_7052:
[----:B------:R-:W-:Y:S01]  /*13d30*/  FADD.FTZ R5, R8, R5 ;  /* 0x0000000508057221 */ /* 0x000fe20000010000 */
[----:B------:R-:W-:Y:S01]  /*13d40*/  FADD.FTZ R9, R10, R241 ;  /* 0x000000f10a097221 */ /* 0x000fe20000010000 */
[----:B------:R-:W-:-:S04]  /*13d50*/  MOV R7, 0x1 ;  /* 0x0000000100077802 */ /* 0x000fc80000000f00 */
[----:B------:R-:W-:-:S07]  /*13d60*/  MOV R247, R9 ;  /* 0x0000000900f77202 */ /* 0x000fce0000000f00 */
[----:B------:R-:W-:Y:S05]  /*13d70*/  WARPSYNC.COLLECTIVE R6, `(.L_x_7053) ;  /* 0x0000000006087348 */ /* 0x000fea0003c00000 */
[----:B------:R1:W2:Y:S02]  /*13d80*/  SHFL.BFLY P0, R10, R247, R7, R4 ;  /* 0x0c000007f70a7389 */ /* 0x0002a40000000004 */
[----:B-12---:R-:W-:Y:S05]  /*13d90*/  ENDCOLLECTIVE ;  /* 0x000000000000791b */ /* 0x006fea0003800000 */
.L_x_7053:
[----:B------:R-:W-:Y:S05]  /*13da0*/  BRA `(.L_x_7054) ;  /* 0xfffffff0001c7947 */ /* 0x000fea000383ffff */
.L_x_7055:
        /* <DEDUP_REMOVED lines=13> */
.L_x_14907:


//--------------------- .text._ZN5flash24flash_fwd_splitkv_kernelI23Flash_fwd_kernel_traitsILi128ELi64ELi128ELi4ELb0ELb0EN7cutlass10bfloat16_tE19Flash_kernel_traitsILi128ELi64ELi128ELi4ES3_EELb0ELb1ELb1ELb0ELb0ELb0ELb1ELb0EEEvNS_16Flash_fwd_paramsE --------------------------
	.section	.text._ZN5flash24flash_fwd_splitkv_kernelI23Flash_fwd_kernel_traitsILi128ELi64ELi128ELi4ELb0ELb0EN7cutlass10bfloat16_tE19Flash_kernel_traitsILi128ELi64ELi128ELi4ES3_EELb0ELb1ELb1ELb0ELb0ELb0ELb1ELb0EEEvNS_16Flash_fwd_paramsE,"ax",@progbits
	.align	128
        .global         _ZN5flash24flash_fwd_splitkv_kernelI23Flash_fwd_kernel_traitsILi128ELi64ELi128ELi4ELb0ELb0EN7cutlass10bfloat16_tE19Flash_kernel_traitsILi128ELi64ELi128ELi4ES3_EELb0ELb1ELb1ELb0ELb0ELb0ELb1ELb0EEEvNS_16Flash_fwd_paramsE
        .type           _ZN5flash24flash_fwd_splitkv_kernelI23Flash_fwd_kernel_traitsILi128ELi64ELi128ELi4ELb0ELb0EN7cutlass10bfloat16_tE19Flash_kernel_traitsILi128ELi64ELi128ELi4ES3_EELb0ELb1ELb1ELb0ELb0ELb0ELb1ELb0EEEvNS_16Flash_fwd_paramsE,@function
        .size           _ZN5flash24flash_fwd_splitkv_kernelI23Flash_fwd_kernel_traitsILi128ELi64ELi128ELi4ELb0ELb0EN7cutlass10bfloat16_tE19Flash_kernel_traitsILi128ELi64ELi128ELi4ES3_EELb0ELb1ELb1ELb0ELb0ELb0ELb1ELb0EEEvNS_16Flash_fwd_paramsE,(.L_x_14908 - _ZN5flash24flash_fwd_splitkv_kernelI23Flash_fwd_kernel_traitsILi128ELi64ELi128ELi4ELb0ELb0EN7cutlass10bfloat16_tE19Flash_kernel_traitsILi128ELi64ELi128ELi4ES3_EELb0ELb1ELb1ELb0ELb0ELb0ELb1ELb0EEEvNS_16Flash_fwd_paramsE)
        .other          _ZN5flash24flash_fwd_splitkv_kernelI23Flash_fwd_kernel_traitsILi128ELi64ELi128ELi4ELb0ELb0EN7cutlass10bfloat16_tE19Flash_kernel_traitsILi128ELi64ELi128ELi4ES3_EELb0ELb1ELb1ELb0ELb0ELb0ELb1ELb0EEEvNS_16Flash_fwd_paramsE,@"STO_CUDA_ENTRY STV_DEFAULT"
_ZN5flash24flash_fwd_splitkv_kernelI23Flash_fwd_kernel_traitsILi128ELi64ELi128ELi4ELb0ELb0EN7cutlass10bfloat16_tE19Flash_kernel_traitsILi128ELi64ELi128ELi4ES3_EELb0ELb1ELb1ELb0ELb0ELb0ELb1ELb0EEEvNS_16Flash_fwd_paramsE:
.text._ZN5flash24flash_fwd_splitkv_kernelI23Flash_fwd_kernel_traitsILi128ELi64ELi128ELi4ELb0ELb0EN7cutlass10bfloat16_tE19Flash_kernel_traitsILi128ELi64ELi128ELi4ES3_EELb0ELb1ELb1ELb0ELb0ELb0ELb1ELb0EEEvNS_16Flash_fwd_paramsE:
        /* <DEDUP_REMOVED lines=29> */
[----:B------:R-:W-:Y:S05]  /*01d0*/  CALL.REL.NOINC `($_ZN5flash24flash_fwd_splitkv_kernelI23Flash_fwd_kernel_traitsILi128ELi64ELi128ELi4ELb0ELb0EN7cutlass10bfloat16_tE19Flash_kernel_traitsILi128ELi64ELi128ELi4ES3_EELb0ELb1ELb1ELb0ELb0ELb0ELb1ELb0EEEvNS_16Flash_fwd_paramsE$_ZN5flash30compute_attn_1rowblock_splitkvI23Flash_fwd_kernel_traitsILi128ELi64ELi128ELi4ELb0ELb0EN7cutlass10bfloat16_tE19Flash_kernel_traitsILi128ELi64ELi128ELi4ES3_EELb0ELb1ELb1ELb0ELb0ELb0ELb1ELb0ENS_16Flash_fwd_paramsEEEvRKT8_iiiii) ;  /* 0x0000000000087944 */ /* 0x000fea0003c00000 */
[----:B------:R-:W-:Y:S05]  /*01e0*/  BSYNC.RECONVERGENT B3 ;  /* 0x0000000000037941 */ /* 0x000fea0003800200 */
.L_x_7056:
[----:B------:R-:W-:Y:S05]  /*01f0*/  EXIT ;  /* 0x000000000000794d */ /* 0x000fea0003800000 */
        .type           $_ZN5flash24flash_fwd_splitkv_kernelI23Flash_fwd_kernel_traitsILi128ELi64ELi128ELi4ELb0ELb0EN7cutlass10bfloat16_tE19Flash_kernel_traitsILi128ELi64ELi128ELi4ES3_EELb0ELb1ELb1ELb0ELb0ELb0ELb1ELb0EEEvNS_16Flash_fwd_paramsE$_ZN5flash30compute_attn_1rowblock_splitkvI23Flash_fwd_kernel_traitsILi128ELi64ELi128ELi4ELb0ELb0EN7cutlass10bfloat16_tE19Flash_kernel_traitsILi128ELi64ELi128ELi4ES3_EELb0ELb1ELb1ELb0ELb0ELb0ELb1ELb0ENS_16Flash_fwd_paramsEEEvRKT8_iiiii,@function
        .size           $_ZN5flash24flash_fwd_splitkv_kernelI23Flash_fwd_kernel_traitsILi128ELi64ELi128ELi4ELb0ELb0EN7cutlass10bfloat16_tE19Flash_kernel_traitsILi128ELi64ELi128ELi4ES3_EELb0ELb1ELb1ELb0ELb0ELb0ELb1ELb0EEEvNS_16Flash_fwd_paramsE$_ZN5flash30compute_attn_1rowblock_splitkvI23Flash_fwd_kernel_traitsILi128ELi64ELi128ELi4ELb0ELb0EN7cutlass10bfloat16_tE19Flash_kernel_traitsILi128ELi64ELi128ELi4ES3_EELb0ELb1ELb1ELb0ELb0ELb0ELb1ELb0ENS_16Flash_fwd_paramsEEEvRKT8_iiiii,(.L_x_14908 - $_ZN5flash24flash_fwd_splitkv_kernelI23Flash_fwd_kernel_traitsILi128ELi64ELi128ELi4ELb0ELb0EN7cutlass10bfloat16_tE19Flash_kernel_traitsILi128ELi64ELi128ELi4ES3_EELb0ELb1ELb1ELb0ELb0ELb0ELb1ELb0EEEvNS_16Flash_fwd_paramsE$_ZN5flash30compute_attn_1rowblock_splitkvI23Flash_fwd_kernel_traitsILi128ELi64ELi128ELi4ELb0ELb0EN7cutlass10bfloat16_tE19Flash_kernel_traitsILi128ELi64ELi128ELi4ES3_EELb0ELb1ELb1ELb0ELb0ELb0ELb1ELb0ENS_16Flash_fwd_paramsEEEvRKT8_iiiii)
$_ZN5flash24flash_fwd_splitkv_kernelI23Flash_fwd_kernel_traitsILi128ELi64ELi128ELi4ELb0ELb0EN7cutlass10bfloat16_tE19Flash_kernel_traitsILi128ELi64ELi128ELi4ES3_EELb0ELb1ELb1ELb0ELb0ELb0ELb1ELb0EEEvNS_16Flash_fwd_paramsE$_ZN5flash30compute_attn_1rowblock_splitkvI23Flash_fwd_kernel_traitsILi128ELi64ELi128ELi4ELb0ELb0EN7cutlass10bfloat16_tE19Flash_kernel_traitsILi128ELi64ELi128ELi4ES3_EELb0ELb1ELb1ELb0ELb0ELb0ELb1ELb0ENS_16Flash_fwd_paramsEEEvRKT8_iiiii:
        /* <DEDUP_REMOVED lines=38> */
.L_x_7058:
[----:B------:R-:W-:Y:S05]  /*0460*/  BSYNC.RECONVERGENT B0 ;  /* 0x0000000000007941 */ /* 0x000fea0003800200 */
.L_x_7057:
[----:B------:R-:W-:Y:S04]  /*0470*/  BSSY.RECONVERGENT B0, `(.L_x_7059) ;  /* 0x0000007000007945 */ /* 0x000fe80003800200 */
[----:B------:R-:W-:Y:S05]  /*0480*/  @!P3 BRA `(.L_x_7060) ;  /* 0x000000000014b947 */ /* 0x000fea0003800000 */
[----:B-----5:R-:W3:Y:S02]  /*0490*/  LD.E.U8 R0, desc[UR4][R2.64+0x1b2] ;  /* 0x0001b20402007980 */ /* 0x020ee4000c101100 */
[----:B---3--:R-:W-:-:S13]  /*04a0*/  ISETP.NE.AND P1, PT, R0, RZ, PT ;  /* 0x000000ff0000720c */ /* 0x008fda0003f25270 */
[----:B------:R-:W3:Y:S02]  /*04b0*/  @P1 LD.E R7, desc[UR4][R16.64+0x4] ;  /* 0x0000040410071980 */ /* 0x000ee4000c101900 */
[----:B---3--:R-:W-:-:S06]  /*04c0*/  @P1 IADD3 R0, PT, PT, R7, -R14, RZ ;  /* 0x8000000e07001210 */ /* 0x008fcc0007ffe0ff */
[----:B------:R3:W5:Y:S02]  /*04d0*/  @!P1 LD.E R0, desc[UR4][R16.64] ;  /* 0x0000000410009980 */ /* 0x000764000c101900 */
.L_x_7060:
[----:B------:R-:W-:Y:S05]  /*04e0*/  BSYNC.RECONVERGENT B0 ;  /* 0x0000000000007941 */ /* 0x000fea0003800200 */
.L_x_7059:
        /* <DEDUP_REMOVED lines=8> */
.L_x_7062:
[----:B------:R-:W4:Y:S01]  /*0570*/  LD.E.64 R10, desc[UR4][R2.64+0x108] ;  /* 0x00010804020a7980 */ /* 0x000f22000c101b00 */
[----:B------:R-:W-:Y:S01]  /*0580*/  BSSY.RECONVERGENT B0, `(.L_x_7064) ;  /* 0x0000006000007945 */ /* 0x000fe20003800200 */
[----:B------:R-:W-:Y:S01]  /*0590*/  IMAD.MOV.U32 R129, RZ, RZ, RZ ;  /* 0x000000ffff817224 */ /* 0x000fe200078e00ff */
[----:B----4-:R-:W-:-:S04]  /*05a0*/  ISETP.NE.U32.AND P0, PT, R10, RZ, PT ;  /* 0x000000ff0a00720c */ /* 0x010fc80003f05070 */
[----:B------:R-:W-:-:S13]  /*05b0*/  ISETP.NE.AND.EX P0, PT, R11, RZ, PT, P0 ;  /* 0x000000ff0b00720c */ /* 0x000fda0003f05300 */
[----:B------:R-:W-:Y:S05]  /*05c0*/  @!P0 BRA `(.L_x_7065) ;  /* 0x0000000000048947 */ /* 0x000fea0003800000 */
[----:B------:R4:W5:Y:S02]  /*05d0*/  LD.E R129, desc[UR4][R2.64+0xbc] ;  /* 0x0000bc0402817980 */ /* 0x000964000c101900 */
.L_x_7065:
[----:B------:R-:W-:Y:S05]  /*05e0*/  BSYNC.RECONVERGENT B0 ;  /* 0x0000000000007941 */ /* 0x000fea0003800200 */
.L_x_7064:
[----:B-----5:R-:W-:Y:S02]  /*05f0*/  IADD3 R129, PT, PT, R129, R0, -R13 ;  /* 0x0000000081817210 */ /* 0x020fe40007ffe80d */
.L_x_7063:
[----:B------:R-:W-:Y:S05]  /*0600*/  BSYNC.RECONVERGENT B1 ;  /* 0x0000000000017941 */ /* 0x000fea0003800200 */
.L_x_7061:
[----:B------:R-:W-:Y:S01]  /*0610*/  IMAD.SHL.U32 R205, R221, 0x40, RZ ;  /* 0x00000040ddcd7824 */ /* 0x000fe200078e00ff */
[----:B------:R-:W-:Y:S01]  /*0620*/  MOV R10, R220 ;  /* 0x000000dc000a7202 */ /* 0x000fe20000000f00 */
[----:B------:R-:W-:-:S03]  /*0630*/  IMAD.MOV.U32 R11, RZ, RZ, 0x0 ;  /* 0x00000000ff0b7424 */ /* 0x000fc600078e00ff */
[----:B------:R-:W-:-:S13]  /*0640*/  ISETP.GT.AND P0, PT, R204, R205, PT ;  /* 0x000000cdcc00720c */ /* 0x000fda0003f04270 */
[----:B-1234-:R-:W-:Y:S05]  /*0650*/  @!P0 RET.REL.NODEC R10 `(_ZN5flash24flash_fwd_splitkv_kernelI23Flash_fwd_kernel_traitsILi128ELi64ELi128ELi4ELb0ELb0EN7cutlass10bfloat16_tE19Flash_kernel_traitsILi128ELi64ELi128ELi4ES3_EELb0ELb1ELb1ELb0ELb0ELb0ELb1ELb0EEEvNS_16Flash_fwd_paramsE) ;  /* 0xfffffff80a688950 */ /* 0x01efea0003c3ffff */
[----:B------:R-:W2:Y:S04]  /*0660*/  LD.E R0, desc[UR4][R2.64+0xb8] ;  /* 0x0000b80402007980 */ /* 0x000ea8000c101900 */
[----:B------:R-:W3:Y:S04]  /*0670*/  LD.E R7, desc[UR4][R2.64+0x188] ;  /* 0x0001880402077980 */ /* 0x000ee8000c101900 */
[----:B------:R-:W4:Y:S01]  /*0680*/  LD.E R11, desc[UR4][R2.64+0x184] ;  /* 0x00018404020b7980 */ /* 0x000f22000c101900 */
[----:B------:R-:W-:Y:S01]  /*0690*/  IABS R10, R6 ;  /* 0x00000006000a7213 */ /* 0x000fe20000000000 */
[----:B------:R-:W1:Y:S03]  /*06a0*/  S2R R197, SR_TID.X ;  /* 0x0000000000c57919 */ /* 0x000e660000002100 */
[----:B------:R-:W5:Y:S08]  /*06b0*/  I2F.RP R8, R10 ;  /* 0x0000000a00087306 */ /* 0x000f700000209400 */
[----:B-----5:R-:W5:Y:S02]  /*06c0*/  MUFU.RCP R16, R8 ;  /* 0x0000000800107308 */ /* 0x020f640000001000 */
[----:B-----5:R-:W-:-:S06]  /*06d0*/  VIADD R16, R16, 0xffffffe ;  /* 0x0ffffffe10107836 */ /* 0x020fcc0000000000 */
[----:B------:R-:W5:Y:S02]  /*06e0*/  F2I.FTZ.U32.TRUNC.NTZ R17, R16 ;  /* 0x0000001000117305 */ /* 0x000f64000021f000 */
[----:B-----5:R-:W-:Y:S02]  /*06f0*/  IMAD.MOV R19, RZ, RZ, -R17 ;  /* 0x000000ffff137224 */ /* 0x020fe400078e0a11 */
        /* <DEDUP_REMOVED lines=15> */
[----:B------:R-:W-:Y:S02]  /*07f0*/  VIADD R8, R129, 0x7f ;  /* 0x0000007f81087836 */ /* 0x000fe40000000000 */
[----:B------:R-:W-:Y:S01]  /*0800*/  IMAD.IADD R0, R205, 0x1, R129 ;  /* 0x00000001cd007824 */ /* 0x000fe200078e0281 */
[----:B------:R-:W-:Y:S02]  /*0810*/  ISETP.GT.U32.AND P1, PT, R10, R17, PT ;  /* 0x000000110a00720c */ /* 0x000fe40003f24070 */
[----:B------:R-:W-:Y:S02]  /*0820*/  SHF.R.S32.HI R15, RZ, 0x1f, R8 ;  /* 0x0000001fff0f7819 */ /* 0x000fe40000011408 */
[----:B----4-:R-:W-:-:S09]  /*0830*/  IADD3 R11, PT, PT, R0, -R204, -R11 ;  /* 0x800000cc000b7210 */ /* 0x010fd20007ffe80b */
[----:B------:R-:W-:Y:S02]  /*0840*/  @!P1 IMAD.IADD R17, R17, 0x1, -R10 ;  /* 0x0000000111119824 */ /* 0x000fe400078e0a0a */
[----:B------:R-:W-:Y:S01]  /*0850*/  @!P1 VIADD R12, R12, 0x1 ;  /* 0x000000010c0c9836 */ /* 0x000fe20000000000 */
[----:B------:R-:W-:Y:S02]  /*0860*/  ISETP.NE.AND P1, PT, R6, RZ, PT ;  /* 0x000000ff0600720c */ /* 0x000fe40003f25270 */
[----:B------:R-:W-:Y:S01]  /*0870*/  ISETP.GE.U32.AND P2, PT, R17, R10, PT ;  /* 0x0000000a1100720c */ /* 0x000fe20003f46070 */
[----:B------:R-:W-:-:S05]  /*0880*/  IMAD R10, R221, 0x40, -R204 ;  /* 0x00000040dd0a7824 */ /* 0x000fca00078e0acc */
[----:B---3--:R-:W-:Y:S02]  /*0890*/  IADD3 R7, PT, PT, R7, R10, R8 ;  /* 0x0000000a07077210 */ /* 0x008fe40007ffe008 */
[----:B------:R-:W-:Y:S02]  /*08a0*/  LEA.HI R8, R15, R8, RZ, 0x7 ;  /* 0x000000080f087211 */ /* 0x000fe400078f38ff */
[----:B------:R-:W-:Y:S01]  /*08b0*/  SHF.R.S32.HI R10, RZ, 0x1f, R11 ;  /* 0x0000001fff0a7819 */ /* 0x000fe2000001140b */
[----:B------:R-:W-:Y:S01]  /*08c0*/  VIADD R7, R7, 0x40 ;  /* 0x0000004007077836 */ /* 0x000fe20000000000 */
[----:B------:R-:W-:Y:S01]  /*08d0*/  SHF.R.S32.HI R8, RZ, 0x7, R8 ;  /* 0x00000007ff087819 */ /* 0x000fe20000011408 */
[----:B------:R-:W-:Y:S01]  /*08e0*/  @P2 VIADD R12, R12, 0x1 ;  /* 0x000000010c0c2836 */ /* 0x000fe20000000000 */
[----:B------:R-:W-:-:S03]  /*08f0*/  LEA.HI R10, R10, R11, RZ, 0x7 ;  /* 0x0000000b0a0a7211 */ /* 0x000fc600078f38ff */
[----:B------:R-:W-:Y:S01]  /*0900*/  @!P0 IMAD.MOV R12, RZ, RZ, -R12 ;  /* 0x000000ffff0c8224 */ /* 0x000fe200078e0a0c */
[----:B------:R-:W-:Y:S02]  /*0910*/  @!P1 LOP3.LUT R12, RZ, R6, RZ, 0x33, !PT ;  /* 0x00000006ff0c9212 */ /* 0x000fe400078e33ff */
[----:B------:R-:W-:Y:S02]  /*0920*/  SHF.R.S32.HI R6, RZ, 0x1f, R7 ;  /* 0x0000001fff067819 */ /* 0x000fe40000011407 */
[----:B------:R-:W-:Y:S01]  /*0930*/  SHF.R.S32.HI R10, RZ, 0x7, R10 ;  /* 0x00000007ff0a7819 */ /* 0x000fe2000001140a */
[----:B------:R-:W-:Y:S01]  /*0940*/  IMAD R15, R12, UR8, RZ ;  /* 0x000000080c0f7c24 */ /* 0x000fe2000f8e02ff */
[----:B------:R-:W-:-:S04]  /*0950*/  LEA.HI R6, R6, R7, RZ, 0x7 ;  /* 0x0000000706067211 */ /* 0x000fc800078f38ff */
[C---:B------:R-:W-:Y:S02]  /*0960*/  VIADDMNMX R8, R15.reuse, R12, R8, PT ;  /* 0x0000000c0f087246 */ /* 0x040fe40003800108 */
        /* <DEDUP_REMOVED lines=40> */
.L_x_7068:
[----:B------:R-:W-:Y:S05]  /*0bf0*/  BSYNC.RECONVERGENT B0 ;  /* 0x0000000000007941 */ /* 0x000fea0003800200 */
.L_x_7067:
        /* <DEDUP_REMOVED lines=12> */
.L_x_7070:
[----:B------:R-:W-:Y:S05]  /*0cc0*/  BSYNC.RECONVERGENT B0 ;  /* 0x0000000000007941 */ /* 0x000fea0003800200 */
.L_x_7069:
        /* <DEDUP_REMOVED lines=12> */
.L_x_7072:
[----:B------:R-:W-:Y:S05]  /*0d90*/  BSYNC.RECONVERGENT B0 ;  /* 0x0000000000007941 */ /* 0x000fea0003800200 */
.L_x_7071:
        /* <DEDUP_REMOVED lines=12> */
.L_x_7074:
[----:B------:R-:W-:Y:S05]  /*0e60*/  BSYNC.RECONVERGENT B0 ;  /* 0x0000000000007941 */ /* 0x000fea0003800200 */
.L_x_7073:
        /* <DEDUP_REMOVED lines=11> */
.L_x_7076:
[----:B------:R-:W-:Y:S05]  /*0f20*/  BSYNC.RECONVERGENT B0 ;  /* 0x0000000000007941 */ /* 0x000fea0003800200 */
.L_x_7075:
        /* <DEDUP_REMOVED lines=11> */
.L_x_7078:
[----:B------:R-:W-:Y:S05]  /*0fe0*/  BSYNC.RECONVERGENT B0 ;  /* 0x0000000000007941 */ /* 0x000fea0003800200 */
.L_x_7077:
        /* <DEDUP_REMOVED lines=12> */
.L_x_7080:
[----:B------:R-:W-:Y:S05]  /*10b0*/  BSYNC.RECONVERGENT B0 ;  /* 0x0000000000007941 */ /* 0x000fea0003800200 */
.L_x_7079:
        /* <DEDUP_REMOVED lines=15> */
.L_x_7082:
[----:B------:R-:W-:Y:S05]  /*11b0*/  BSYNC.RECONVERGENT B0 ;  /* 0x0000000000007941 */ /* 0x000fea0003800200 */
.L_x_7081:
        /* <DEDUP_REMOVED lines=20> */
[----:B--234-:R-:W-:Y:S05]  /*1300*/  @P6 RET.REL.NODEC R220 `(_ZN5flash24flash_fwd_splitkv_kernelI23Flash_fwd_kernel_traitsILi128ELi64ELi128ELi4ELb0ELb0EN7cutlass10bfloat16_tE19Flash_kernel_traitsILi128ELi64ELi128ELi4ES3_EELb0ELb1ELb1ELb0ELb0ELb0ELb1ELb0EEEvNS_16Flash_fwd_paramsE) ;  /* 0xffffffecdc3c6950 */ /* 0x01cfea0003c3ffff */
[----:B------:R-:W-:Y:S02]  /*1310*/  MOV R3, 0xff800000 ;  /* 0xff80000000037802 */ /* 0x000fe40000000f00 */
[----:B------:R-:W-:-:S03]  /*1320*/  MOV R221, 0x0 ;  /* 0x0000000000dd7802 */ /* 0x000fc60000000f00 */
[----:B------:R1:W-:Y:S02]  /*1330*/  ST.E desc[UR4][R10.64+0xe0], R3 ;  /* 0x0000e0030a007985 */ /* 0x0003e4000c101904 */
[----:B-1----:R-:W-:Y:S05]  /*1340*/  RET.REL.NODEC R220 `(_ZN5flash24flash_fwd_splitkv_kernelI23Flash_fwd_kernel_traitsILi128ELi64ELi128ELi4ELb0ELb0EN7cutlass10bfloat16_tE19Flash_kernel_traitsILi128ELi64ELi128ELi4ES3_EELb0ELb1ELb1ELb0ELb0ELb0ELb1ELb0EEEvNS_16Flash_fwd_paramsE) ;  /* 0xffffffecdc2c7950 */ /* 0x002fea0003c3ffff */
.L_x_7066:
        /* <DEDUP_REMOVED lines=13> */
[----:B------:R-:W3:Y:S04]  /*1420*/  LD.E.64 R10, desc[UR4][R2.64+0x168] ;  /* 0x00016804020a7980 */ /* 0x000ee8000c101b00 */
[----:B------:R-:W4:Y:S01]  /*1430*/  LD.E R21, desc[UR4][R2.64+0x68] ;  /* 0x0000680402157980 */ /* 0x000f22000c101900 */
[----:B-1----:R-:W-:-:S03]  /*1440*/  LEA R6, R189, 0xffffff80, 0x7 ;  /* 0xffffff80bd067811 */ /* 0x002fc600078e38ff */
[----:B------:R-:W4:Y:S01]  /*1450*/  LD.E.64 R18, desc[UR4][R2.64+0x20] ;  /* 0x0000200402127980 */ /* 0x000f22000c101b00 */
[----:B------:R-:W-:-:S03]  /*1460*/  IABS R5, R6 ;  /* 0x0000000600057213 */ /* 0x000fc60000000000 */
        /* <DEDUP_REMOVED lines=9> */
[----:B------:R-:W-:Y:S01]  /*1500*/  IABS R4, R13 ;  /* 0x0000000d00047213 */ /* 0x000fe20000000000 */
[----:B-1----:R-:W-:Y:S01]  /*1510*/  IMAD.MOV R8, RZ, RZ, -R15 ;  /* 0x000000ffff087224 */ /* 0x002fe200078e0a0f */
[----:B------:R-:W-:-:S03]  /*1520*/  MOV R14, RZ ;  /* 0x000000ff000e7202 */ /* 0x000fc60000000f00 */
        /* <DEDUP_REMOVED lines=68> */
[----:B------:R-:W-:-:S04]  /*1970*/  IADD3 R7, PT, PT, R47, R8, RZ ;  /* 0x000000082f077210 */ /* 0x000fc80007ffe0ff */
[----:B------:R-:W-:Y:S01]  /*1980*/  IADD3 R8, PT, PT, R11, R5, RZ ;  /* 0x000000050b087210 */ /* 0x000fe20007ffe0ff */
[----:B------:R-:W-:Y:S05]  /*1990*/  BRA `(.L_x_7085) ;  /* 0x0000000400347947 */ /* 0x000fea0003800000 */
.L_x_7084:
        /* <DEDUP_REMOVED lines=9> */
[----:B-1----:R-:W-:-:S02]  /*1a30*/  IABS R6, R228 ;  /* 0x000000e400067213 */ /* 0x002fc40000000000 */
        /* <DEDUP_REMOVED lines=17> */
[----:B------:R-:W-:Y:S02]  /*1b50*/  @!P2 IMAD R4, R4, R206, R7 ;  /* 0x000000ce0404a224 */ /* 0x000fe400078e0207 */
[----:B----45:R-:W-:-:S04]  /*1b60*/  @!P2 IMAD R11, R19, R12, RZ ;  /* 0x0000000c130ba224 */ /* 0x030fc800078e02ff */
[-C--:B------:R-:W-:Y:S02]  /*1b70*/  @!P1 IADD3 R6, PT, PT, R6, -R5.reuse, RZ ;  /* 0x8000000506069210 */ /* 0x080fe40007ffe0ff */
[----:B------:R-:W-:Y:S02]  /*1b80*/  @!P2 IADD3 R25, PT, PT, R25, R4, RZ ;  /* 0x000000041919a210 */ /* 0x000fe40007ffe0ff */
[----:B------:R-:W-:Y:S01]  /*1b90*/  @!P2 SHF.R.S32.HI R4, RZ, 0x1f, R12 ;  /* 0x0000001fff04a819 */ /* 0x000fe2000001140c */
[----:B------:R-:W-:Y:S01]  /*1ba0*/  @P2 IMAD.IADD R7, R13, 0x1, R14 ;  /* 0x000000010d072824 */ /* 0x000fe200078e020e */
[----:B------:R-:W-:Y:S02]  /*1bb0*/  ISETP.GE.U32.AND P4, PT, R6, R5, PT ;  /* 0x000000050600720c */ /* 0x000fe40003f86070 */
[----:B------:R-:W-:Y:S01]  /*1bc0*/  LOP3.LUT R5, R228, R21, RZ, 0x3c, !PT ;  /* 0x00000015e4057212 */ /* 0x000fe200078e3cff */
[C---:B------:R-:W-:Y:S02]  /*1bd0*/  @!P2 IMAD R11, R18.reuse, R4, R11 ;  /* 0x00000004120ba224 */ /* 0x040fe400078e020b */
[----:B------:R-:W-:Y:S01]  /*1be0*/  @!P2 IMAD.WIDE.U32 R24, R18, R12, R24 ;  /* 0x0000000c1218a225 */ /* 0x000fe200078e0018 */
[----:B------:R-:W-:-:S02]  /*1bf0*/  ISETP.GE.AND P0, PT, R5, RZ, PT ;  /* 0x000000ff0500720c */ /* 0x000fc40003f06270 */
[----:B------:R-:W-:Y:S01]  /*1c00*/  ISETP.NE.AND P3, PT, R21, RZ, PT ;  /* 0x000000ff1500720c */ /* 0x000fe20003f65270 */
[-C--:B------:R-:W-:Y:S02]  /*1c10*/  @P2 IMAD R4, R207, R7.reuse, RZ ;  /* 0x00000007cf042224 */ /* 0x080fe400078e02ff */
[----:B------:R-:W-:Y:S01]  /*1c20*/  @P2 IMAD.WIDE.U32 R18, R206, R7, RZ ;  /* 0x00000007ce122225 */ /* 0x000fe200078e00ff */
[----:B------:R-:W-:Y:S02]  /*1c30*/  @!P2 IADD3 R11, PT, PT, R25, R11, RZ ;  /* 0x0000000b190ba210 */ /* 0x000fe40007ffe0ff */
[----:B------:R-:W-:Y:S01]  /*1c40*/  LEA R6, R189, 0xffffff80, 0x7 ;  /* 0xffffff80bd067811 */ /* 0x000fe200078e38ff */
[----:B------:R-:W-:Y:S01]  /*1c50*/  @!P1 VIADD R8, R8, 0x1 ;  /* 0x0000000108089836 */ /* 0x000fe20000000000 */
[----:B------:R-:W-:Y:S01]  /*1c60*/  @P2 IADD3 R11, PT, PT, R19, R4, RZ ;  /* 0x00000004130b2210 */ /* 0x000fe20007ffe0ff */
[----:B------:R-:W-:Y:S01]  /*1c70*/  @!P2 IMAD R4, R209, R13, RZ ;  /* 0x0000000dd104a224 */ /* 0x000fe200078e02ff */
[----:B------:R-:W-:Y:S01]  /*1c80*/  @!P2 SHF.R.S32.HI R5, RZ, 0x1f, R13 ;  /* 0x0000001fff05a819 */ /* 0x000fe2000001140d */
[----:B------:R-:W-:Y:S01]  /*1c90*/  @!P2 IMAD.MOV.U32 R10, RZ, RZ, R24 ;  /* 0x000000ffff0aa224 */ /* 0x000fe200078e0018 */
[----:B------:R-:W-:Y:S01]  /*1ca0*/  @P2 MOV R10, R18 ;  /* 0x00000012000a2202 */ /* 0x000fe20000000f00 */
[----:B------:R-:W-:Y:S01]  /*1cb0*/  IMAD R7, R207, R6, RZ ;  /* 0x00000006cf077224 */ /* 0x000fe200078e02ff */
[----:B------:R-:W-:-:S02]  /*1cc0*/  SHF.R.S32.HI R19, RZ, 0x1f, R6 ;  /* 0x0000001fff137819 */ /* 0x000fc40000011406 */
[----:B------:R-:W-:Y:S01]  /*1cd0*/  @P4 IADD3 R8, PT, PT, R8, 0x1, RZ ;  /* 0x0000000108084810 */ /* 0x000fe20007ffe0ff */
[----:B------:R-:W-:Y:S02]  /*1ce0*/  @!P2 IMAD R4, R5, R208, R4 ;  /* 0x000000d00504a224 */ /* 0x000fe400078e0204 */
[----:B------:R-:W-:Y:S01]  /*1cf0*/  @!P2 IMAD.WIDE.U32 R24, R208, R13, RZ ;  /* 0x0000000dd018a225 */ /* 0x000fe200078e00ff */
[----:B------:R-:W-:-:S03]  /*1d00*/  @!P2 SHF.R.S32.HI R5, RZ, 0x1f, R12 ;  /* 0x0000001fff05a819 */ /* 0x000fc6000001140c */
[----:B------:R-:W-:Y:S02]  /*1d10*/  IMAD R7, R19, R206, R7 ;  /* 0x000000ce13077224 */ /* 0x000fe400078e0207 */
[----:B------:R-:W-:Y:S01]  /*1d20*/  IMAD.WIDE.U32 R10, R206, R6, R10 ;  /* 0x00000006ce0a7225 */ /* 0x000fe200078e000a */
[----:B------:R-:W-:-:S03]  /*1d30*/  @!P2 IADD3 R25, PT, PT, R25, R4, RZ ;  /* 0x000000041919a210 */ /* 0x000fc60007ffe0ff */
[----:B------:R-:W-:Y:S01]  /*1d40*/  @!P0 IMAD.MOV R8, RZ, RZ, -R8 ;  /* 0x000000ffff088224 */ /* 0x000fe200078e0a08 */
[----:B------:R-:W-:Y:S01]  /*1d50*/  @!P3 LOP3.LUT R8, RZ, R21, RZ, 0x33, !PT ;  /* 0x00000015ff08b212 */ /* 0x000fe200078e33ff */
[----:B------:R-:W-:Y:S01]  /*1d60*/  @!P2 IMAD R4, R23, R12, RZ ;  /* 0x0000000c1704a224 */ /* 0x000fe200078e02ff */
[----:B------:R-:W-:Y:S01]  /*1d70*/  @P2 IADD3 R13, PT, PT, R13, R14, RZ ;  /* 0x0000000e0d0d2210 */ /* 0x000fe20007ffe0ff */
[----:B------:R-:W-:Y:S01]  /*1d80*/  IMAD.MOV.U32 R14, RZ, RZ, R10 ;  /* 0x000000ffff0e7224 */ /* 0x000fe200078e000a */
[----:B------:R-:W-:Y:S01]  /*1d90*/  IADD3 R15, PT, PT, R11, R7, RZ ;  /* 0x000000070b0f7210 */ /* 0x000fe20007ffe0ff */
[----:B------:R-:W-:Y:S01]  /*1da0*/  IMAD R7, R17, R8, RZ ;  /* 0x0000000811077224 */ /* 0x000fe200078e02ff */
[----:B------:R-:W-:Y:S01]  /*1db0*/  SHF.R.S32.HI R10, RZ, 0x1f, R8 ;  /* 0x0000001fff0a7819 */ /* 0x000fe20000011408 */
[C---:B------:R-:W-:Y:S02]  /*1dc0*/  @!P2 IMAD R4, R22.reuse, R5, R4 ;  /* 0x000000051604a224 */ /* 0x040fe400078e0204 */
[----:B------:R-:W-:-:S04]  /*1dd0*/  @!P2 IMAD.WIDE.U32 R22, R22, R12, R24 ;  /* 0x0000000c1616a225 */ /* 0x000fc800078e0018 */
[-C--:B------:R-:W-:Y:S02]  /*1de0*/  @P2 IMAD R5, R209, R13.reuse, RZ ;  /* 0x0000000dd1052224 */ /* 0x080fe400078e02ff */
[----:B------:R-:W-:-:S04]  /*1df0*/  @P2 IMAD.WIDE.U32 R12, R208, R13, RZ ;  /* 0x0000000dd00c2225 */ /* 0x000fc800078e00ff */
[----:B------:R-:W-:Y:S01]  /*1e00*/  IMAD.WIDE.U32 R46, R16, R8, R14 ;  /* 0x00000008102e7225 */ /* 0x000fe200078e000e */
[----:B------:R-:W-:-:S03]  /*1e10*/  @!P2 IADD3 R8, PT, PT, R23, R4, RZ ;  /* 0x000000041708a210 */ /* 0x000fc60007ffe0ff */
[----:B------:R-:W-:Y:S01]  /*1e20*/  IMAD R7, R16, R10, R7 ;  /* 0x0000000a10077224 */ /* 0x000fe200078e0207 */
[----:B------:R-:W-:Y:S02]  /*1e30*/  @!P2 MOV R10, R22 ;  /* 0x00000016000aa202 */ /* 0x000fe40000000f00 */
[----:B------:R-:W-:Y:S01]  /*1e40*/  @P2 IADD3 R8, PT, PT, R13, R5, RZ ;  /* 0x000000050d082210 */ /* 0x000fe20007ffe0ff */
[----:B------:R-:W-:Y:S01]  /*1e50*/  IMAD.IADD R7, R47, 0x1, R7 ;  /* 0x000000012f077824 */ /* 0x000fe200078e0207 */
[----:B------:R-:W-:Y:S02]  /*1e60*/  @P2 MOV R10, R12 ;  /* 0x0000000c000a2202 */ /* 0x000fe40000000f00 */
.L_x_7085:
[----:B------:R-:W-:Y:S05]  /*1e70*/  BSYNC.RECONVERGENT B0 ;  /* 0x0000000000007941 */ /* 0x000fea0003800200 */
.L_x_7083:
[----:B------:R-:W-:Y:S01]  /*1e80*/  ISETP.NE.AND P1, PT, R9, -0x1, PT ;  /* 0xffffffff0900780c */ /* 0x000fe20003f25270 */
[----:B------:R-:W2:Y:S04]  /*1e90*/  LD.E.64 R34, desc[UR4][R2.64+0x30] ;  /* 0x0000300402227980 */ /* 0x000ea8000c101b00 */
[----:B------:R-:W3:Y:S04]  /*1ea0*/  LD.E.64 R30, desc[UR4][R2.64+0x48] ;  /* 0x00004804021e7980 */ /* 0x000ee8000c101b00 */
[----:B------:R1:W5:Y:S04]  /*1eb0*/  LD.E.64 R44, desc[UR4][R2.64+0x8] ;  /* 0x00000804022c7980 */ /* 0x000368000c101b00 */
[----:B------:R-:W4:Y:S04]  /*1ec0*/  @!P1 LD.E.64 R14, desc[UR4][R2.64+0x18] ;  /* 0x00001804020e9980 */ /* 0x000f28000c101b00 */
[----:B------:R1:W5:Y:S04]  /*1ed0*/  LD.E R226, desc[UR4][R2.64+0xc0] ;  /* 0x0000c00402e27980 */ /* 0x000368000c101900 */
[----:B------:R1:W5:Y:S04]  /*1ee0*/  LD.E.64 R22, desc[UR4][R2.64+0x10] ;  /* 0x0000100402167980 */ /* 0x000368000c101b00 */
[----:B------:R1:W5:Y:S01]  /*1ef0*/  LD.E.64 R36, desc[UR4][R2.64] ;  /* 0x0000000402247980 */ /* 0x000362000c101b00 */
[----:B------:R-:W1:Y:S01]  /*1f00*/  S2UR UR6, SR_CgaCtaId ;  /* 0x00000000000679c3 */ /* 0x000e620000008800 */
[----:B------:R-:W-:-:S05]  /*1f10*/  IMAD.SHL.U32 R196, R197, 0x8, RZ ;  /* 0x00000008c5c47824 */ /* 0x000fca00078e00ff */
[C---:B------:R-:W-:Y:S02]  /*1f20*/  LOP3.LUT R43, R196.reuse, 0x38, RZ, 0xc0, !PT ;  /* 0x00000038c42b7812 */ /* 0x040fe400078ec0ff */
[----:B------:R-:W-:Y:S02]  /*1f30*/  IADD3 R205, PT, PT, -R205, R204, RZ ;  /* 0x000000cccdcd7210 */ /* 0x000fe40007ffe1ff */
[----:B------:R-:W-:Y:S01]  /*1f40*/  SHF.R.U32.HI R24, RZ, 0x3, R197 ;  /* 0x00000003ff187819 */ /* 0x000fe200000116c5 */
[----:B------:R-:W-:Y:S01]  /*1f50*/  UMOV UR7, 0x400 ;  /* 0x0000040000077882 */ /* 0x000fe20000000000 */
[----:B------:R-:W-:Y:S02]  /*1f60*/  SHF.R.S32.HI R29, RZ, 0x1f, R228 ;  /* 0x0000001fff1d7819 */ /* 0x000fe400000114e4 */
[----:B------:R-:W-:Y:S01]  /*1f70*/  LOP3.LUT R201, R196, 0x1e00, RZ, 0xc0, !PT ;  /* 0x00001e00c4c97812 */ /* 0x000fe200078ec0ff */
[----:B------:R-:W-:Y:S01]  /*1f80*/  VIADD R17, R24, 0x10 ;  /* 0x0000001018117836 */ /* 0x000fe20000000000 */
[----:B------:R-:W-:Y:S01]  /*1f90*/  MOV R25, RZ ;  /* 0x000000ff00197202 */ /* 0x000fe20000000f00 */
[----:B------:R-:W-:Y:S01]  /*1fa0*/  BSSY.RECONVERGENT B0, `(.L_x_7086) ;  /* 0x0000030000007945 */ /* 0x000fe20003800200 */
[----:B-1----:R-:W-:-:S02]  /*1fb0*/  ULEA UR6, UR6, UR7, 0x18 ;  /* 0x0000000706067291 */ /* 0x002fc4000f8ec0ff */
[----:B------:R-:W-:Y:S01]  /*1fc0*/  ISETP.GE.AND P2, PT, R17, R205, PT ;  /* 0x000000cd1100720c */ /* 0x000fe20003f46270 */
[----:B------:R-:W-:-:S04]  /*1fd0*/  IMAD.WIDE.U32 R38, R221, 0x40, R24 ;  /* 0x00000040dd267825 */ /* 0x000fc800078e0018 */
[----:B------:R-:W-:Y:S01]  /*1fe0*/  IMAD.U32 R200, RZ, RZ, UR6 ;  /* 0x00000006ffc87e24 */ /* 0x000fe2000f8e00ff */
[----:B------:R-:W-:Y:S01]  /*1ff0*/  LOP3.LUT R41, R43, 0x40, RZ, 0xfc, !PT ;  /* 0x000000402b297812 */ /* 0x000fe200078efcff */
[----:B--2---:R-:W-:-:S04]  /*2000*/  @P1 IMAD.WIDE.U32 R12, R34, R9, RZ ;  /* 0x00000009220c1225 */ /* 0x004fc800078e00ff */
[----:B------:R-:W-:Y:S02]  /*2010*/  @P1 IMAD R5, R35, R9, RZ ;  /* 0x0000000923051224 */ /* 0x000fe400078e02ff */
[-C--:B----4-:R-:W-:Y:S02]  /*2020*/  @!P1 IMAD R4, R15, R229.reuse, RZ ;  /* 0x000000e50f049224 */ /* 0x090fe400078e02ff */
[----:B------:R-:W-:-:S04]  /*2030*/  @!P1 IMAD.WIDE.U32 R14, R14, R229, RZ ;  /* 0x000000e50e0e9225 */ /* 0x000fc800078e00ff */
[----:B------:R-:W-:Y:S02]  /*2040*/  @P1 IMAD.MOV.U32 R14, RZ, RZ, R12 ;  /* 0x000000ffff0e1224 */ /* 0x000fe400078e000c */
[----:B------:R-:W-:Y:S01]  /*2050*/  @!P1 IMAD.IADD R4, R15, 0x1, R4 ;  /* 0x000000010f049824 */ /* 0x000fe200078e0204 */
[----:B------:R-:W-:Y:S02]  /*2060*/  @P1 IADD3 R4, PT, PT, R13, R5, RZ ;  /* 0x000000050d041210 */ /* 0x000fe40007ffe0ff */
[----:B------:R-:W-:Y:S02]  /*2070*/  IADD3 R14, P0, PT, R43, R14, RZ ;  /* 0x0000000e2b0e7210 */ /* 0x000fe40007f1e0ff */
[----:B------:R-:W-:-:S03]  /*2080*/  LOP3.LUT R12, R196, 0x1c0, RZ, 0xc0, !PT ;  /* 0x000001c0c40c7812 */ /* 0x000fc600078ec0ff */
[----:B------:R-:W-:Y:S01]  /*2090*/  IMAD.X R15, RZ, RZ, R4, P0 ;  /* 0x000000ffff0f7224 */ /* 0x000fe200000e0604 */
[----:B------:R-:W-:Y:S01]  /*20a0*/  ISETP.GE.AND P0, PT, R24, R205, PT ;  /* 0x000000cd1800720c */ /* 0x000fe20003f06270 */
[----:B---3--:R-:W-:Y:S01]  /*20b0*/  IMAD R33, R31, R228, RZ ;  /* 0x000000e41f217224 */ /* 0x008fe200078e02ff */
[----:B------:R-:W-:-:S03]  /*20c0*/  LOP3.LUT R12, R12, 0x38, R197, 0xf8, !PT ;  /* 0x000000380c0c7812 */ /* 0x000fc600078ef8c5 */
[----:B------:R-:W-:Y:S01]  /*20d0*/  IMAD R33, R30, R29, R33 ;  /* 0x0000001d1e217224 */ /* 0x000fe200078e0221 */
[----:B------:R-:W-:Y:S01]  /*20e0*/  LOP3.LUT R201, R201, R12, R43, 0xf6, !PT ;  /* 0x0000000cc9c97212 */ /* 0x000fe200078ef62b */
[----:B------:R-:W-:-:S04]  /*20f0*/  IMAD.WIDE.U32 R30, R228, R30, R14 ;  /* 0x0000001ee41e7225 */ /* 0x000fc800078e000e */
[C---:B------:R-:W-:Y:S01]  /*2100*/  VIADD R15, R24.reuse, 0x20 ;  /* 0x00000020180f7836 */ /* 0x040fe20000000000 */
[----:B------:R-:W-:Y:S01]  /*2110*/  IADD3 R46, P1, PT, R43, R46, RZ ;  /* 0x0000002e2b2e7210 */ /* 0x000fe20007f3e0ff */
[----:B------:R-:W-:Y:S01]  /*2120*/  IMAD R201, R201, 0x2, R200 ;  /* 0x00000002c9c97824 */ /* 0x000fe200078e02c8 */
[----:B------:R-:W-:Y:S02]  /*2130*/  IADD3 R13, PT, PT, R24, 0x30, RZ ;  /* 0x00000030180d7810 */ /* 0x000fe40007ffe0ff */
[----:B------:R-:W-:Y:S02]  /*2140*/  ISETP.GE.AND P3, PT, R15, R205, PT ;  /* 0x000000cd0f00720c */ /* 0x000fe40003f66270 */
[----:B------:R-:W-:Y:S01]  /*2150*/  IADD3 R33, PT, PT, R31, R33, RZ ;  /* 0x000000211f217210 */ /* 0x000fe20007ffe0ff */
[----:B------:R-:W-:Y:S10]  /*2160*/  @P0 BRA `(.L_x_7087) ;  /* 0x00000000004c0947 */ /* 0x000ff40003800000 */
        /* <DEDUP_REMOVED lines=19> */
.L_x_7087:
[----:B------:R-:W-:Y:S05]  /*22a0*/  BSYNC.RECONVERGENT B0 ;  /* 0x0000000000007941 */ /* 0x000fea0003800200 */
.L_x_7086:
[----:B------:R-:W-:Y:S01]  /*22b0*/  IMAD.SHL.U32 R128, R189, 0x80, RZ ;  /* 0x00000080bd807824 */ /* 0x000fe200078e00ff */
[----:B------:R-:W-:Y:S01]  /*22c0*/  BSSY.RECONVERGENT B0, `(.L_x_7088) ;  /* 0x000001a000007945 */ /* 0x000fe20003800200 */
[----:B------:R-:W-:-:S03]  /*22d0*/  ISETP.GE.AND P0, PT, R13, R205, PT ;  /* 0x000000cd0d00720c */ /* 0x000fc60003f06270 */
[----:B-1----:R-:W-:Y:S01]  /*22e0*/  IADD3 R4, PT, PT, R129, 0x80, -R128 ;  /* 0x0000008081047810 */ /* 0x002fe20007ffe880 */
        /* <DEDUP_REMOVED lines=23> */
.L_x_7089:
[----:B------:R-:W-:Y:S05]  /*2460*/  BSYNC.RECONVERGENT B0 ;  /* 0x0000000000007941 */ /* 0x000fea0003800200 */
.L_x_7088:
        /* <DEDUP_REMOVED lines=29> */
.L_x_7091:
[----:B------:R-:W-:Y:S05]  /*2640*/  BSYNC.RECONVERGENT B0 ;  /* 0x0000000000007941 */ /* 0x000fea0003800200 */
.L_x_7090:
        /* <DEDUP_REMOVED lines=30> */
.L_x_7093:
[----:B------:R-:W-:Y:S05]  /*2830*/  BSYNC.RECONVERGENT B0 ;  /* 0x0000000000007941 */ /* 0x000fea0003800200 */
.L_x_7092:
        /* <DEDUP_REMOVED lines=17> */
.L_x_7095:
[----:B------:R-:W-:Y:S05]  /*2950*/  BSYNC.RECONVERGENT B0 ;  /* 0x0000000000007941 */ /* 0x000fea0003800200 */
.L_x_7094:
[----:B------:R-:W-:Y:S01]  /*2960*/  SHF.L.U64.HI R12, R206, 0x4, R207 ;  /* 0x00000004ce0c7819 */ /* 0x000fe200000102cf */
[----:B------:R-:W-:Y:S01]  /*2970*/  BSSY.RECONVERGENT B0, `(.L_x_7096) ;  /* 0x0000012000007945 */ /* 0x000fe20003800200 */
[----:B----4-:R-:W-:Y:S01]  /*2980*/  LEA R30, P3, R5, R216, 0x1 ;  /* 0x000000d8051e7211 */ /* 0x010fe200078608ff */
[----:B------:R-:W-:Y:S01]  /*2990*/  VIADD R9, R24, 0x50 ;  /* 0x0000005018097836 */ /* 0x000fe20000000000 */
[----:B------:R-:W-:Y:S02]  /*29a0*/  ISETP.GE.AND P0, PT, R11, R4, PT ;  /* 0x000000040b00720c */ /* 0x000fe40003f06270 */
        /* <DEDUP_REMOVED lines=14> */
.L_x_7097:
[----:B------:R-:W-:Y:S05]  /*2a90*/  BSYNC.RECONVERGENT B0 ;  /* 0x0000000000007941 */ /* 0x000fea0003800200 */
.L_x_7096:
[----:B------:R-:W-:Y:S04]  /*2aa0*/  BSSY.RECONVERGENT B0, `(.L_x_7098) ;  /* 0x0000010000007945 */ /* 0x000fe80003800200 */
        /* <DEDUP_REMOVED lines=15> */
.L_x_7099:
[----:B------:R-:W-:Y:S05]  /*2ba0*/  BSYNC.RECONVERGENT B0 ;  /* 0x0000000000007941 */ /* 0x000fea0003800200 */
.L_x_7098:
[----:B------:R-:W-:Y:S01]  /*2bb0*/  BSSY.RECONVERGENT B0, `(.L_x_7100) ;  /* 0x0000013000007945 */ /* 0x000fe20003800200 */
[----:B------:R-:W-:Y:S01]  /*2bc0*/  ISETP.GE.AND P4, PT, R9, R4, PT ;  /* 0x000000040900720c */ /* 0x000fe20003f86270 */
[C---:B------:R-:W-:Y:S01]  /*2bd0*/  VIADD R7, R24.reuse, 0x60 ;  /* 0x0000006018077836 */ /* 0x040fe20000000000 */
[----:B------:R-:W-:Y:S01]  /*2be0*/  IADD3 R5, PT, PT, R24, 0x70, RZ ;  /* 0x0000007018057810 */ /* 0x000fe20007ffe0ff */
        /* <DEDUP_REMOVED lines=15> */
.L_x_7101:
[----:B------:R-:W-:Y:S05]  /*2ce0*/  BSYNC.RECONVERGENT B0 ;  /* 0x0000000000007941 */ /* 0x000fea0003800200 */
.L_x_7100:
        /* <DEDUP_REMOVED lines=21> */
.L_x_7103:
[----:B------:R-:W-:Y:S05]  /*2e40*/  BSYNC.RECONVERGENT B0 ;  /* 0x0000000000007941 */ /* 0x000fea0003800200 */
.L_x_7102:
        /* <DEDUP_REMOVED lines=16> */
.L_x_7105:
[----:B------:R-:W-:Y:S05]  /*2f50*/  BSYNC.RECONVERGENT B0 ;  /* 0x0000000000007941 */ /* 0x000fea0003800200 */
.L_x_7104:
[----:B------:R-:W-:Y:S04]  /*2f60*/  BSSY.RECONVERGENT B0, `(.L_x_7106) ;  /* 0x0000013000007945 */ /* 0x000fe80003800200 */
[----:B------:R-:W-:Y:S05]  /*2f70*/  @P3 BRA `(.L_x_7107) ;  /* 0x0000000000443947 */ /* 0x000fea0003800000 */
        /* <DEDUP_REMOVED lines=17> */
.L_x_7107:
[----:B------:R-:W-:Y:S05]  /*3090*/  BSYNC.RECONVERGENT B0 ;  /* 0x0000000000007941 */ /* 0x000fea0003800200 */
.L_x_7106:
[----:B------:R-:W-:Y:S04]  /*30a0*/  BSSY.RECONVERGENT B0, `(.L_x_7108) ;  /* 0x0000011000007945 */ /* 0x000fe80003800200 */
        /* <DEDUP_REMOVED lines=16> */
.L_x_7109:
[----:B------:R-:W-:Y:S05]  /*31b0*/  BSYNC.RECONVERGENT B0 ;  /* 0x0000000000007941 */ /* 0x000fea0003800200 */
.L_x_7108:
[----:B---3--:R-:W3:Y:S04]  /*31c0*/  LD.E.64 R32, desc[UR4][R2.64+0x1c0] ;  /* 0x0001c00402207980 */ /* 0x008ee8000c101b00 */
[----:B----4-:R-:W4:Y:S01]  /*31d0*/  LD.E.64 R30, desc[UR4][R2.64+0x1b8] ;  /* 0x0001b804021e7980 */ /* 0x010f22000c101b00 */
[----:B------:R-:W-:-:S03]  /*31e0*/  IMAD.MOV.U32 R28, RZ, RZ, R228 ;  /* 0x000000ffff1c7224 */ /* 0x000fc600078e00e4 */
[----:B------:R-:W2:Y:S01]  /*31f0*/  LD.E R12, desc[UR4][R2.64+0xd8] ;  /* 0x0000d804020c7980 */ /* 0x000ea2000c101900 */
[----:B------:R-:W-:Y:S02]  /*3200*/  IABS R18, R21 ;  /* 0x0000001500127213 */ /* 0x000fe40000000000 */
[----:B------:R-:W-:Y:S01]  /*3210*/  IABS R16, R228 ;  /* 0x000000e400107213 */ /* 0x000fe20000000000 */
[----:B------:R-:W0:Y:S01]  /*3220*/  LDGDEPBAR ;  /* 0x00000000000079af */ /* 0x000e220000000000 */
[----:B------:R-:W1:Y:S03]  /*3230*/  I2F.RP R20, R18 ;  /* 0x0000001200147306 */ /* 0x000e660000209400 */
[----:B------:R1:W5:Y:S04]  /*3240*/  LD.E R130, desc[UR4][R2.64+0x184] ;  /* 0x0001840402827980 */ /* 0x000368000c101900 */
[----:B------:R1:W5:Y:S01]  /*3250*/  LD.E R131, desc[UR4][R2.64+0x188] ;  /* 0x0001880402837980 */ /* 0x000362000c101900 */
[----:B---3--:R-:W-:-:S04]  /*3260*/  IMAD.WIDE.U32 R28, R229, R32, R28 ;  /* 0x00000020e51c7225 */ /* 0x008fc800078e001c */
[----:B------:R-:W-:Y:S01]  /*3270*/  IMAD R14, R33, R229, RZ ;  /* 0x000000e5210e7224 */ /* 0x000fe200078e02ff */
[----:B----4-:R-:W-:-:S03]  /*3280*/  LEA R30, P0, R28, R30, 0x2 ;  /* 0x0000001e1c1e7211 */ /* 0x010fc600078010ff */
[----:B------:R-:W-:-:S05]  /*3290*/  IMAD.IADD R14, R29, 0x1, R14 ;  /* 0x000000011d0e7824 */ /* 0x000fca00078e020e */
[----:B------:R-:W-:-:S05]  /*32a0*/  LEA.HI.X R31, R28, R31, R14, 0x2, P0 ;  /* 0x0000001f1c1f7211 */ /* 0x000fca00000f140e */
[----:B------:R3:W5:Y:S01]  /*32b0*/  LD.E R227, desc[UR4][R30.64] ;  /* 0x000000041ee37980 */ /* 0x000762000c101900 */
[----:B-1----:R-:W1:Y:S01]  /*32c0*/  MUFU.RCP R28, R20 ;  /* 0x00000014001c7308 */ /* 0x002e620000001000 */
[----:B------:R-:W-:Y:S01]  /*32d0*/  IMAD R219, R209, R24, RZ ;  /* 0x00000018d1db7224 */ /* 0x000fe200078e02ff */
[----:B------:R-:W-:-:S04]  /*32e0*/  DEPBAR.LE SB0, 0x0 ;  /* 0x000080000000791a */ /* 0x000fc80000000000 */
[----:B-1----:R-:W-:-:S04]  /*32f0*/  IADD3 R28, PT, PT, R28, 0xffffffe, RZ ;  /* 0x0ffffffe1c1c7810 */ /* 0x002fc80007ffe0ff */
        /* <DEDUP_REMOVED lines=16> */
[----:B------:R-:W-:-:S08]  /*3400*/  IMAD R14, R19, R208, RZ ;  /* 0x000000d0130e7224 */ /* 0x000fd000078e02ff */
[----:B------:R-:W-:Y:S01]  /*3410*/  @P2 IADD3 R25, PT, PT, R25, 0x1, RZ ;  /* 0x0000000119192810 */ /* 0x000fe20007ffe0ff */
[----:B------:R-:W-:-:S04]  /*3420*/  IMAD R14, R6, R209, R14 ;  /* 0x000000d1060e7224 */ /* 0x000fc800078e020e */
        /* <DEDUP_REMOVED lines=10> */
[----:B--2---:R-:W1:Y:S01]  /*34d0*/  MUFU.RCP R12, R12 ;  /* 0x0000000c000c7308 */ /* 0x004e620000001000 */
[----:B------:R-:W-:Y:S01]  /*34e0*/  IADD3 R18, P0, PT, R10, R28, RZ ;  /* 0x0000001c0a127210 */ /* 0x000fe20007f1e0ff */
[----:B------:R-:W-:-:S05]  /*34f0*/  IMAD.IADD R29, R29, 0x1, R6 ;  /* 0x000000011d1d7824 */ /* 0x000fca00078e0206 */
[----:B------:R-:W-:-:S03]  /*3500*/  IADD3.X R19, PT, PT, R8, R29, RZ, P0, !PT ;  /* 0x0000001d08137210 */ /* 0x000fc600007fe4ff */
[----:B---3--:R-:W-:-:S07]  /*3510*/  IMAD.WIDE.U32 R18, R24, R208, R18 ;  /* 0x000000d018127225 */ /* 0x008fce00078e0012 */
[----:B------:R-:W-:Y:S05]  /*3520*/  WARPSYNC.ALL ;  /* 0x0000000000007948 */ /* 0x000fea0003800000 */
[----:B------:R-:W-:Y:S01]  /*3530*/  IMAD.IADD R219, R19, 0x1, R219 ;  /* 0x0000000113db7824 */ /* 0x000fe200078e02db */
[----:B------:R-:W-:Y:S01]  /*3540*/  BAR.SYNC.DEFER_BLOCKING 0x0 ;  /* 0x0000000000007b1d */ /* 0x000fe20000010000 */
[----:B------:R-:W-:Y:S02]  /*3550*/  LEA R218, P0, R18, R22, 0x1 ;  /* 0x0000001612da7211 */ /* 0x000fe400078008ff */
[----:B------:R-:W-:-:S03]  /*3560*/  SHF.L.U64.HI R8, R208, 0x4, R209 ;  /* 0x00000004d0087819 */ /* 0x000fc600000102d1 */
[----:B------:R-:W-:Y:S01]  /*3570*/  BSSY.RECONVERGENT B0, `(.L_x_7110) ;  /* 0x0000016000007945 */ /* 0x000fe20003800200 */
[----:B------:R-:W-:Y:S02]  /*3580*/  LEA.HI.X R219, R18, R23, R219, 0x1, P0 ;  /* 0x0000001712db7211 */ /* 0x000fe400000f0cdb */
[----:B------:R-:W-:Y:S01]  /*3590*/  SHF.L.U32 R6, R208, 0x4, RZ ;  /* 0x00000004d0067819 */ /* 0x000fe200000006ff */
[----:B-1---5:R-:W-:Y:S01]  /*35a0*/  FMUL.FTZ R227, R227, R12 ;  /* 0x0000000ce3e37220 */ /* 0x022fe20000410000 */
        /* <DEDUP_REMOVED lines=16> */
.L_x_7111:
[----:B------:R2:W-:Y:S04]  /*36b0*/  STS.128 [R201+0xc000], RZ ;  /* 0x00c000ffc9007388 */ /* 0x0005e80000000c00 */
[----:B------:R2:W-:Y:S02]  /*36c0*/  STS.128 [R201+0x10000], RZ ;  /* 0x010000ffc9007388 */ /* 0x0005e40000000c00 */
.L_x_7112:
[----:B------:R-:W-:Y:S05]  /*36d0*/  BSYNC.RECONVERGENT B0 ;  /* 0x0000000000007941 */ /* 0x000fea0003800200 */
.L_x_7110:
[----:B------:R-:W-:Y:S01]  /*36e0*/  ISETP.GE.AND P2, PT, R17, R4, PT ;  /* 0x000000041100720c */ /* 0x000fe20003f46270 */
[C---:B------:R-:W-:Y:S01]  /*36f0*/  IMAD.SHL.U32 R202, R197.reuse, 0x40, RZ ;  /* 0x00000040c5ca7824 */ /* 0x040fe200078e00ff */
[----:B------:R-:W-:Y:S01]  /*3700*/  LEA R10, P1, R6, R218, 0x1 ;  /* 0x000000da060a7211 */ /* 0x000fe200078208ff */
[----:B------:R-:W-:Y:S01]  /*3710*/  BSSY.RECONVERGENT B0, `(.L_x_7113) ;  /* 0x0000019000007945 */ /* 0x000fe20003800200 */
[----:B------:R-:W-:Y:S01]  /*3720*/  SHF.R.U32.HI R198, RZ, 0x1, R197 ;  /* 0x00000001ffc67819 */ /* 0x000fe200000116c5 */
[----:B------:R-:W-:Y:S01]  /*3730*/  IMAD.SHL.U32 R199, R197, 0x20, RZ ;  /* 0x00000020c5c77824 */ /* 0x000fe200078e00ff */
[-C--:B------:R-:W-:Y:S02]  /*3740*/  ISETP.GE.AND P5, PT, R11, R4.reuse, PT ;  /* 0x000000040b00720c */ /* 0x080fe40003fa6270 */
        /* <DEDUP_REMOVED lines=21> */
.L_x_7114:
[----:B------:R-:W-:Y:S05]  /*38a0*/  BSYNC.RECONVERGENT B0 ;  /* 0x0000000000007941 */ /* 0x000fea0003800200 */
.L_x_7113:
        /* <DEDUP_REMOVED lines=18> */
.L_x_7116:
[----:B------:R-:W-:Y:S05]  /*39d0*/  BSYNC.RECONVERGENT B0 ;  /* 0x0000000000007941 */ /* 0x000fea0003800200 */
.L_x_7115:
[----:B------:R2:W-:Y:S01]  /*39e0*/  @P0 STS.128 [R201+0xd800], RZ ;  /* 0x00d800ffc9000388 */ /* 0x0005e20000000c00 */
[----:B------:R-:W-:Y:S01]  /*39f0*/  LOP3.LUT R199, R199, 0x7c00, RZ, 0xc0, !PT ;  /* 0x00007c00c7c77812 */ /* 0x000fe200078ec0ff */
[----:B------:R-:W-:Y:S01]  /*3a00*/  BSSY.RECONVERGENT B0, `(.L_x_7117) ;  /* 0x0000018000007945 */ /* 0x000fe20003800200 */
[----:B------:R-:W-:Y:S01]  /*3a10*/  LOP3.LUT R14, R14, 0x8, R197, 0xf8, !PT ;  /* 0x000000080e0e7812 */ /* 0x000fe200078ef8c5 */
[----:B------:R2:W-:Y:S01]  /*3a20*/  @P0 STS.128 [R201+0x11800], RZ ;  /* 0x011800ffc9000388 */ /* 0x0005e20000000c00 */
[--C-:B-1----:R-:W-:Y:S02]  /*3a30*/  LOP3.LUT R12, R9, 0x1c0, R202.reuse, 0xf8, !PT ;  /* 0x000001c0090c7812 */ /* 0x102fe400078ef8ca */
        /* <DEDUP_REMOVED lines=20> */
.L_x_7118:
[----:B------:R-:W-:Y:S05]  /*3b80*/  BSYNC.RECONVERGENT B0 ;  /* 0x0000000000007941 */ /* 0x000fea0003800200 */
.L_x_7117:
[----:B------:R1:W-:Y:S01]  /*3b90*/  @P5 STS.128 [R201+0xe000], RZ ;  /* 0x00e000ffc9005388 */ /* 0x0003e20000000c00 */
[----:B------:R-:W-:Y:S01]  /*3ba0*/  ISETP.GE.AND P0, PT, R5, R4, PT ;  /* 0x000000040500720c */ /* 0x000fe20003f06270 */
[----:B------:R-:W-:Y:S01]  /*3bb0*/  IMAD R7, R7, 0x2, R6 ;  /* 0x0000000207077824 */ /* 0x000fe200078e0206 */
[----:B------:R-:W-:Y:S01]  /*3bc0*/  LOP3.LUT R5, R8, R195, RZ, 0xfc, !PT ;  /* 0x000000c308057212 */ /* 0x000fe200078efcff */
[----:B------:R1:W-:Y:S01]  /*3bd0*/  @P5 STS.128 [R201+0x12000], RZ ;  /* 0x012000ffc9005388 */ /* 0x0003e20000000c00 */
[----:B------:R-:W-:Y:S02]  /*3be0*/  BSSY.RECONVERGENT B0, `(.L_x_7119) ;  /* 0x0000015000007945 */ /* 0x000fe40003800200 */
[----:B------:R-:W-:Y:S01]  /*3bf0*/  IADD3 R181, PT, PT, R200, R7, RZ ;  /* 0x00000007c8b57210 */ /* 0x000fe20007ffe0ff */
[----:B------:R-:W-:Y:S01]  /*3c00*/  IMAD R182, R5, 0x2, R200 ;  /* 0x0000000205b67824 */ /* 0x000fe200078e02c8 */
[----:B------:R-:W-:Y:S06]  /*3c10*/  @P5 BRA `(.L_x_7120) ;  /* 0x0000000000445947 */ /* 0x000fec0003800000 */
        /* <DEDUP_REMOVED lines=17> */
.L_x_7120:
[----:B------:R-:W-:Y:S05]  /*3d30*/  BSYNC.RECONVERGENT B0 ;  /* 0x0000000000007941 */ /* 0x000fea0003800200 */
.L_x_7119:
        /* <DEDUP_REMOVED lines=18> */
.L_x_7122:
[----:B------:R-:W-:Y:S05]  /*3e60*/  BSYNC.RECONVERGENT B0 ;  /* 0x0000000000007941 */ /* 0x000fea0003800200 */
.L_x_7121:
        /* <DEDUP_REMOVED lines=21> */
.L_x_7124:
[----:B------:R-:W-:Y:S05]  /*3fc0*/  BSYNC.RECONVERGENT B0 ;  /* 0x0000000000007941 */ /* 0x000fea0003800200 */
.L_x_7123:
        /* <DEDUP_REMOVED lines=19> */
.L_x_7126:
[----:B------:R-:W-:Y:S05]  /*4100*/  BSYNC.RECONVERGENT B0 ;  /* 0x0000000000007941 */ /* 0x000fea0003800200 */
.L_x_7125:
[----:B------:R-:W-:Y:S01]  /*4110*/  LDSM.16.M88.4 R84, [R182] ;  /* 0x00000000b654783b */ /* 0x000fe20000000200 */
[----:B------:R-:W-:Y:S01]  /*4120*/  IMAD.MOV.U32 R40, RZ, RZ, 0x20 ;  /* 0x00000020ff287424 */ /* 0x000fe200078e00ff */
[----:B------:R-:W-:Y:S01]  /*4130*/  LOP3.LUT P0, R192, R197, 0x2, RZ, 0xc0, !PT ;  /* 0x00000002c5c07812 */ /* 0x000fe2000780c0ff */
[----:B------:R-:W-:Y:S01]  /*4140*/  IMAD.MOV.U32 R42, RZ, RZ, 0x40 ;  /* 0x00000040ff2a7424 */ /* 0x000fe200078e00ff */
[----:B------:R-:W5:Y:S01]  /*4150*/  LDSM.16.M88.4 R48, [R181+0x4000] ;  /* 0x00400000b530783b */ /* 0x000f620000000200 */
[----:B------:R-:W-:Y:S01]  /*4160*/  SHF.R.U32.HI R193, RZ, 0x2, R197 ;  /* 0x00000002ffc17819 */ /* 0x000fe200000116c5 */
[----:B------:R-:W-:Y:S01]  /*4170*/  VIADD R191, R189, 0xffffffff ;  /* 0xffffffffbdbf7836 */ /* 0x000fe20000000000 */
[----:B------:R-:W-:Y:S01]  /*4180*/  SEL R40, R40, 0xffffffe0, !P0 ;  /* 0xffffffe028287807 */ /* 0x000fe20004000000 */
[----:B------:R-:W2:Y:S01]  /*4190*/  LDSM.16.M88.4 R36, [R181+0x4800] ;  /* 0x00480000b524783b */ /* 0x000ea20000000200 */
[----:B------:R-:W-:Y:S01]  /*41a0*/  LOP3.LUT P0, R190, R197, 0x4, RZ, 0xc0, !PT ;  /* 0x00000004c5be7812 */ /* 0x000fe2000780c0ff */
[----:B------:R-:W-:Y:S01]  /*41b0*/  BSSY.RECONVERGENT B1, `(.L_x_7127) ;  /* 0x000019b000017945 */ /* 0x000fe20003800200 */
[----:B------:R-:W-:Y:S01]  /*41c0*/  LOP3.LUT R193, R193, 0x7, RZ, 0xc0, !PT ;  /* 0x00000007c1c17812 */ /* 0x000fe200078ec0ff */
[----:B------:R-:W-:Y:S01]  /*41d0*/  IMAD.IADD R180, R182, 0x1, R40 ;  /* 0x00000001b6b47824 */ /* 0x000fe200078e0228 */
[----:B------:R-:W3:Y:S01]  /*41e0*/  LDSM.16.M88.4 R28, [R181+0x5000] ;  /* 0x00500000b51c783b */ /* 0x000ee20000000200 */
[----:B------:R-:W-:Y:S01]  /*41f0*/  IMAD.IADD R222, R40, 0x1, R181 ;  /* 0x0000000128de7824 */ /* 0x000fe200078e02b5 */
[----:B------:R-:W-:-:S02]  /*4200*/  SEL R42, R42, 0xffffffc0, !P0 ;  /* 0xffffffc02a2a7807 */ /* 0x000fc40004000000 */
[----:B------:R-:W3:Y:S01]  /*4210*/  LDSM.16.M88.4 R20, [R181+0x5800] ;  /* 0x00580000b514783b */ /* 0x000ee20000000200 */
[----:B------:R-:W-:Y:S02]  /*4220*/  LOP3.LUT R194, R198, 0x1f0, RZ, 0xc0, !PT ;  /* 0x000001f0c6c27812 */ /* 0x000fe400078ec0ff */
[----:B------:R-:W-:Y:S01]  /*4230*/  IMAD.IADD R217, R182, 0x1, R42 ;  /* 0x00000001b6d97824 */ /* 0x000fe200078e022a */
[----:B-1----:R-:W1:Y:S01]  /*4240*/  LDSM.16.M88.4 R12, [R181+0x6000] ;  /* 0x00600000b50c783b */ /* 0x002e620000000200 */
[----:B------:R-:W-:Y:S01]  /*4250*/  IMAD.IADD R188, R42, 0x1, R181 ;  /* 0x000000012abc7824 */ /* 0x000fe200078e02b5 */
[----:B------:R-:W-:Y:S01]  /*4260*/  ISETP.GT.AND P0, PT, R191, R214, PT ;  /* 0x000000d6bf00720c */ /* 0x000fe20003f04270 */
[C---:B------:R-:W-:Y:S01]  /*4270*/  IMAD.IADD R203, R40.reuse, 0x1, R217 ;  /* 0x0000000128cb7824 */ /* 0x040fe200078e02d9 */
[----:B------:R-:W1:Y:S01]  /*4280*/  LDSM.16.M88.4 R100, [R181+0x6800] ;  /* 0x00680000b564783b */ /* 0x000e620000000200 */
[----:B------:R-:W-:Y:S01]  /*4290*/  IMAD.IADD R132, R40, 0x1, R188 ;  /* 0x0000000128847824 */ /* 0x000fe200078e02bc */
[----:B------:R-:W-:-:S02]  /*42a0*/  IADD3 R210, PT, PT, R131, R129, -R204 ;  /* 0x0000008183d27210 */ /* 0x000fc40007ffe8cc */
[----:B------:R-:W1:Y:S01]  /*42b0*/  LDSM.16.M88.4 R92, [R181+0x7000] ;  /* 0x00700000b55c783b */ /* 0x000e620000000200 */
[----:B------:R-:W-:-:S03]  /*42c0*/  IADD3 R130, PT, PT, R129, -R204, -R130 ;  /* 0x800000cc81827210 */ /* 0x000fc60007ffe882 */
[----:B----4-:R-:W4:Y:S04]  /*42d0*/  LDSM.16.M88.4 R8, [R181+0x7800] ;  /* 0x00780000b508783b */ /* 0x010f280000000200 */
[----:B------:R-:W-:Y:S04]  /*42e0*/  LDSM.16.M88.4 R64, [R180] ;  /* 0x00000000b440783b */ /* 0x000fe80000000200 */
[----:B------:R-:W4:Y:S01]  /*42f0*/  LDSM.16.M88.4 R4, [R222+0x4000] ;  /* 0x00400000de04783b */ /* 0x000f220000000200 */
        /* <DEDUP_REMOVED lines=28> */
[----:B------:R-:W-:Y:S07]  /*44c0*/  LDSM.16.M88.4 R8, [R217] ;  /* 0x00000000d908783b */ /* 0x000fee0000000200 */
[C---:B------:R-:W-:Y:S08]  /*44d0*/  HMMA.16816.F32.BF16 R52, R64.reuse, R4, R52 ;  /* 0x000000044034723c */ /* 0x040ff00000041834 */
[C---:B------:R-:W-:Y:S01]  /*44e0*/  HMMA.16816.F32.BF16 R48, R64.reuse, R6, R48 ;  /* 0x000000064030723c */ /* 0x040fe20000041830 */
[----:B------:R-:W1:Y:S07]  /*44f0*/  LDSM.16.M88.4 R4, [R188+0x4000] ;  /* 0x00400000bc04783b */ /* 0x000e6e0000000200 */
[C---:B-----5:R-:W-:Y:S08]  /*4500*/  HMMA.16816.F32.BF16 R104, R64.reuse, R56, R104 ;  /* 0x000000384068723c */ /* 0x060ff00000041868 */
[C---:B------:R-:W-:Y:S01]  /*4510*/  HMMA.16816.F32.BF16 R100, R64.reuse, R58, R100 ;  /* 0x0000003a4064723c */ /* 0x040fe20000041864 */
[----:B------:R-:W2:Y:S07]  /*4520*/  LDSM.16.M88.4 R56, [R188+0x5000] ;  /* 0x00500000bc38783b */ /* 0x000eae0000000200 */
[C---:B------:R-:W-:Y:S08]  /*4530*/  HMMA.16816.F32.BF16 R96, R64.reuse, R72, R96 ;  /* 0x000000484060723c */ /* 0x040ff00000041860 */
[C---:B------:R-:W-:Y:S01]  /*4540*/  HMMA.16816.F32.BF16 R92, R64.reuse, R74, R92 ;  /* 0x0000004a405c723c */ /* 0x040fe2000004185c */
[----:B------:R-:W3:Y:S07]  /*4550*/  LDSM.16.M88.4 R72, [R188+0x5800] ;  /* 0x00580000bc48783b */ /* 0x000eee0000000200 */
[C---:B------:R-:W-:Y:S08]  /*4560*/  HMMA.16816.F32.BF16 R88, R64.reuse, R68, R88 ;  /* 0x000000444058723c */ /* 0x040ff00000041858 */
[----:B------:R-:W-:Y:S01]  /*4570*/  HMMA.16816.F32.BF16 R84, R64, R70, R84 ;  /* 0x000000464054723c */ /* 0x000fe20000041854 */
[----:B------:R-:W4:Y:S07]  /*4580*/  LDSM.16.M88.4 R68, [R188+0x6000] ;  /* 0x00600000bc44783b */ /* 0x000f2e0000000200 */
        /* <DEDUP_REMOVED lines=34> */
[C---:B------:R-:W-:Y:S08]  /*47b0*/  HMMA.16816.F32.BF16 R88, R8.reuse, R64, R88 ;  /* 0x000000400858723c */ /* 0x040ff00000041858 */
[----:B------:R-:W-:Y:S01]  /*47c0*/  HMMA.16816.F32.BF16 R84, R8, R66, R84 ;  /* 0x000000420854723c */ /* 0x000fe20000041854 */
[----:B------:R-:W-:Y:S04]  /*47d0*/  LDSM.16.M88.4 R64, [R182+0x2000] ;  /* 0x00200000b640783b */ /* 0x000fe80000000200 */
[----:B------:R-:W5:Y:S03]  /*47e0*/  LDSM.16.M88.4 R8, [R181+0x8000] ;  /* 0x00800000b508783b */ /* 0x000f660000000200 */
[C---:B--2---:R-:W-:Y:S08]  /*47f0*/  HMMA.16816.F32.BF16 R52, R60.reuse, R56, R52 ;  /* 0x000000383c34723c */ /* 0x044ff00000041834 */
        /* <DEDUP_REMOVED lines=21> */
[----:B------:R-:W-:Y:S01]  /*4950*/  HMMA.16816.F32.BF16 R84, R60, R114, R84 ;  /* 0x000000723c54723c */ /* 0x000fe20000041854 */
[----:B------:R-:W-:Y:S04]  /*4960*/  LDSM.16.M88.4 R60, [R222+0x8000] ;  /* 0x00800000de3c783b */ /* 0x000fe80000000200 */
[----:B------:R-:W-:Y:S03]  /*4970*/  LDSM.16.M88.4 R112, [R188+0xb000] ;  /* 0x00b00000bc70783b */ /* 0x000fe60000000200 */
        /* <DEDUP_REMOVED lines=21> */
[C---:B------:R-:W-:Y:S08]  /*4ad0*/  HMMA.16816.F32.BF16 R88, R64.reuse, R68, R88 ;  /* 0x000000444058723c */ /* 0x040ff00000041858 */
[----:B------:R-:W-:Y:S01]  /*4ae0*/  HMMA.16816.F32.BF16 R84, R64, R70, R84 ;  /* 0x000000464054723c */ /* 0x000fe20000041854 */
[----:B------:R-:W3:Y:S04]  /*4af0*/  LDSM.16.M88.4 R68, [R222+0xb000] ;  /* 0x00b00000de44783b */ /* 0x000ee80000000200 */
[----:B------:R-:W5:Y:S03]  /*4b00*/  LDSM.16.M88.4 R64, [R222+0xb800] ;  /* 0x00b80000de40783b */ /* 0x000f660000000200 */
[C---:B----4-:R-:W-:Y:S08]  /*4b10*/  HMMA.16816.F32.BF16 R52, R8.reuse, R60, R52 ;  /* 0x0000003c0834723c */ /* 0x050ff00000041834 */
[C---:B------:R-:W-:Y:S01]  /*4b20*/  HMMA.16816.F32.BF16 R48, R8.reuse, R62, R48 ;  /* 0x0000003e0830723c */ /* 0x040fe20000041830 */
[----:B------:R-:W4:Y:S07]  /*4b30*/  LDSM.16.M88.4 R60, [R188+0x8000] ;  /* 0x00800000bc3c783b */ /* 0x000f2e0000000200 */
[C---:B--2---:R-:W-:Y:S08]  /*4b40*/  HMMA.16816.F32.BF16 R44, R8.reuse, R56, R44 ;  /* 0x00000038082c723c */ /* 0x044ff0000004182c */
        /* <DEDUP_REMOVED lines=17> */
[C---:B-----5:R-:W-:Y:S08]  /*4c60*/  HMMA.16816.F32.BF16 R88, R8.reuse, R64, R88 ;  /* 0x000000400858723c */ /* 0x060ff00000041858 */
[----:B------:R-:W-:Y:S01]  /*4c70*/  HMMA.16816.F32.BF16 R84, R8, R66, R84 ;  /* 0x000000420854723c */ /* 0x000fe20000041854 */
[----:B------:R-:W2:Y:S04]  /*4c80*/  LDSM.16.M88.4 R8, [R188+0x9800] ;  /* 0x00980000bc08783b */ /* 0x000ea80000000200 */
[----:B------:R-:W-:Y:S03]  /*4c90*/  LDSM.16.M88.4 R64, [R132+0xa000] ;  /* 0x00a000008440783b */ /* 0x000fe60000000200 */
        /* <DEDUP_REMOVED lines=22> */
[----:B------:R-:W-:Y:S02]  /*4e00*/  IMAD R211, R221, 0x40, R111 ;  /* 0x00000040ddd37824 */ /* 0x000fe400078e026f */
[----:B-1----:R-:W-:Y:S02]  /*4e10*/  HMMA.16816.F32.BF16 R52, R4, R80, R52 ;  /* 0x000000500434723c */ /* 0x002fe40000041834 */
[C---:B------:R-:W-:Y:S02]  /*4e20*/  IMAD.IADD R210, R211.reuse, 0x1, R210 ;  /* 0x00000001d3d27824 */ /* 0x040fe400078e02d2 */
[----:B------:R-:W-:-:S03]  /*4e30*/  IMAD.IADD R211, R211, 0x1, R130 ;  /* 0x00000001d3d37824 */ /* 0x000fc600078e0282 */
[C-C-:B------:R-:W-:Y:S01]  /*4e40*/  VIADDMNMX R212, R210.reuse, 0x1, R129.reuse, PT ;  /* 0x00000001d2d47846 */ /* 0x140fe20003800181 */
[----:B------:R-:W-:Y:S01]  /*4e50*/  HMMA.16816.F32.BF16 R48, R4, R82, R48 ;  /* 0x000000520430723c */ /* 0x000fe20000041830 */
[----:B------:R-:W-:Y:S02]  /*4e60*/  VIMNMX R213, PT, PT, RZ, R211, !PT ;  /* 0x000000d3ffd57248 */ /* 0x000fe40007fe0100 */
[----:B------:R-:W-:Y:S02]  /*4e70*/  VIADDMNMX R210, R210, 0x9, R129, PT ;  /* 0x00000009d2d27846 */ /* 0x000fe40003800181 */
[----:B------:R-:W-:-:S03]  /*4e80*/  VIADDMNMX R211, R211, 0x8, RZ, !PT ;  /* 0x00000008d3d37846 */ /* 0x000fc600078001ff */
        /* <DEDUP_REMOVED lines=30> */
.L_x_7130:
[----:B------:R-:W2:Y:S01]  /*5070*/  LD.E R7, desc[UR4][R2.64+0x170] ;  /* 0x0001700402077980 */ /* 0x000ea2000c101900 */
[C---:B------:R-:W-:Y:S01]  /*5080*/  IADD3 R6, PT, PT, R128.reuse, -0x80, RZ ;  /* 0xffffff8080067810 */ /* 0x040fe20007ffe0ff */
[----:B------:R-:W-:-:S03]  /*5090*/  VIADD R128, R128, 0xffffff00 ;  /* 0xffffff0080807836 */ /* 0x000fc60000000000 */
        /* <DEDUP_REMOVED lines=58> */
.L_x_7131:
[----:B------:R-:W-:Y:S05]  /*5440*/  BSYNC.RECONVERGENT B0 ;  /* 0x0000000000007941 */ /* 0x000fea0003800200 */
.L_x_7129:
        /* <DEDUP_REMOVED lines=17> */
[----:B------:R-:W-:-:S04]  /*5560*/  IADD3 R58, P2, PT, R60, R5, RZ ;  /* 0x000000053c3a7210 */ /* 0x000fc80007f5e0ff */
[----:B------:R-:W-:Y:S02]  /*5570*/  IADD3.X R59, PT, PT, R61, R6, RZ, P2, !PT ;  /* 0x000000063d3b7210 */ /* 0x000fe400017fe4ff */
[----:B------:R-:W-:-:S04]  /*5580*/  IADD3 R56, P2, PT, R58, R5, RZ ;  /* 0x000000053a387210 */ /* 0x000fc80007f5e0ff */
        /* <DEDUP_REMOVED lines=25> */
[----:B------:R3:W-:Y:S03]  /*5720*/  @!P1 LDGSTS.E.BYPASS.LTC128B.128 [R201+0x5000], desc[UR4][R62.64] ;  /* 0x050000003ec99fae */ /* 0x0007e6000b981a04 */
[----:B------:R-:W-:Y:S01]  /*5730*/  @!P0 MOV R7, R11 ;  /* 0x0000000b00078202 */ /* 0x000fe20000000f00 */
        /* <DEDUP_REMOVED lines=66> */
.L_x_7128:
[----:B------:R-:W-:Y:S05]  /*5b60*/  BSYNC.RECONVERGENT B1 ;  /* 0x0000000000017941 */ /* 0x000fea0003800200 */
.L_x_7127:
[----:B------:R-:W-:Y:S02]  /*5b70*/  IMAD.SHL.U32 R135, R197, 0x2, RZ ;  /* 0x00000002c5877824 */ /* 0x000fe400078e00ff */
[----:B------:R-:W-:-:S03]  /*5b80*/  IMAD.IADD R111, R0, 0x1, R111 ;  /* 0x00000001006f7824 */ /* 0x000fc600078e026f */
[----:B------:R-:W-:Y:S01]  /*5b90*/  LOP3.LUT R135, R135, 0x6, RZ, 0xc0, !PT ;  /* 0x0000000687877812 */ /* 0x000fe200078ec0ff */
[----:B------:R-:W-:-:S04]  /*5ba0*/  VIADD R5, R111, 0x8 ;  /* 0x000000086f057836 */ /* 0x000fc80000000000 */
[----:B------:R-:W-:-:S04]  /*5bb0*/  IMAD R83, R191, 0x80, R135 ;  /* 0x00000080bf537824 */ /* 0x000fc800078e0287 */
[C---:B------:R-:W-:Y:S01]  /*5bc0*/  IMAD.IADD R138, R83.reuse, 0x1, R204 ;  /* 0x00000001538a7824 */ /* 0x040fe200078e02cc */
[C---:B------:R-:W-:Y:S01]  /*5bd0*/  ISETP.GE.AND P3, PT, R83.reuse, R213, PT ;  /* 0x000000d55300720c */ /* 0x040fe20003f66270 */
[C---:B------:R-:W-:Y:S01]  /*5be0*/  VIADD R127, R83.reuse, 0x1 ;  /* 0x00000001537f7836 */ /* 0x040fe20000000000 */
[----:B------:R-:W-:Y:S01]  /*5bf0*/  ISETP.GE.AND P4, PT, R83, R212, PT ;  /* 0x000000d45300720c */ /* 0x000fe20003f86270 */
[--C-:B------:R-:W-:Y:S01]  /*5c00*/  IMAD.IADD R108, R5, 0x1, -R138.reuse ;  /* 0x00000001056c7824 */ /* 0x100fe200078e0a8a */
[C-C-:B--2---:R-:W-:Y:S02]  /*5c10*/  IADD3 R6, PT, PT, R111.reuse, -0x1, -R138.reuse ;  /* 0xffffffff6f067810 */ /* 0x144fe40007ffe88a */
[C-C-:B------:R-:W-:Y:S02]  /*5c20*/  IADD3 R139, PT, PT, R111.reuse, -0x10, -R138.reuse ;  /* 0xfffffff06f8b7810 */ /* 0x140fe40007ffe88a */
[----:B------:R-:W-:Y:S02]  /*5c30*/  IADD3 R8, PT, PT, R111, -0x9, -R138 ;  /* 0xfffffff76f087810 */ /* 0x000fe40007ffe88a */
[----:B------:R-:W-:-:S02]  /*5c40*/  IABS R6, R6 ;  /* 0x0000000600067213 */ /* 0x000fc40000000000 */
[----:B------:R-:W-:Y:S02]  /*5c50*/  IABS R139, R139 ;  /* 0x0000008b008b7213 */ /* 0x000fe40000000000 */
[----:B------:R-:W-:Y:S02]  /*5c60*/  IABS R8, R8 ;  /* 0x0000000800087213 */ /* 0x000fe40000000000 */
[C-C-:B------:R-:W-:Y:S02]  /*5c70*/  IADD3 R125, PT, PT, R111.reuse, -0x19, -R138.reuse ;  /* 0xffffffe76f7d7810 */ /* 0x140fe40007ffe88a */
[----:B------:R-:W-:Y:S02]  /*5c80*/  IADD3 R124, PT, PT, R111, -0x20, -R138 ;  /* 0xffffffe06f7c7810 */ /* 0x000fe40007ffe88a */
[----:B------:R-:W-:Y:S02]  /*5c90*/  I2FP.F32.S32 R6, R6 ;  /* 0x0000000600067245 */ /* 0x000fe40000201400 */
[----:B------:R-:W-:-:S02]  /*5ca0*/  I2FP.F32.S32 R139, R139 ;  /* 0x0000008b008b7245 */ /* 0x000fc40000201400 */
[----:B------:R-:W-:Y:S02]  /*5cb0*/  I2FP.F32.S32 R8, R8 ;  /* 0x0000000800087245 */ /* 0x000fe40000201400 */
[----:B------:R-:W-:Y:S02]  /*5cc0*/  IABS R125, R125 ;  /* 0x0000007d007d7213 */ /* 0x000fe40000000000 */
[----:B------:R-:W-:Y:S01]  /*5cd0*/  ISETP.GE.AND P2, PT, R127, R213, PT ;  /* 0x000000d57f00720c */ /* 0x000fe20003f46270 */
[----:B------:R-:W-:Y:S01]  /*5ce0*/  FFMA.FTZ R8, -R227, R8, R49 ;  /* 0x00000008e3087223 */ /* 0x000fe20000010131 */
[C---:B------:R-:W-:Y:S02]  /*5cf0*/  ISETP.GE.AND P5, PT, R127.reuse, R212, PT ;  /* 0x000000d47f00720c */ /* 0x040fe40003fa6270 */
[C---:B------:R-:W-:Y:S02]  /*5d00*/  ISETP.GE.AND P0, PT, R127.reuse, R211, PT ;  /* 0x000000d37f00720c */ /* 0x040fe40003f06270 */
[----:B------:R-:W-:Y:S01]  /*5d10*/  ISETP.GE.AND P1, PT, R127, R210, PT ;  /* 0x000000d27f00720c */ /* 0x000fe20003f26270 */
[C---:B------:R-:W-:Y:S01]  /*5d20*/  FFMA.FTZ R127, -R227.reuse, R6, R53 ;  /* 0x00000006e37f7223 */ /* 0x040fe20000010135 */
[----:B------:R-:W-:Y:S01]  /*5d30*/  IABS R124, R124 ;  /* 0x0000007c007c7213 */ /* 0x000fe20000000000 */
[----:B------:R-:W-:Y:S01]  /*5d40*/  FFMA.FTZ R6, -R227, R139, R44 ;  /* 0x0000008be3067223 */ /* 0x000fe2000001012c */
[----:B------:R-:W-:-:S02]  /*5d50*/  IADD3 R121, PT, PT, R111, -0x31, -R138 ;  /* 0xffffffcf6f797810 */ /* 0x000fc40007ffe88a */
[----:B------:R-:W-:Y:S02]  /*5d60*/  I2FP.F32.S32 R44, R125 ;  /* 0x0000007d002c7245 */ /* 0x000fe40000201400 */
[----:B------:R-:W-:Y:S02]  /*5d70*/  I2FP.F32.S32 R49, R124 ;  /* 0x0000007c00317245 */ /* 0x000fe40000201400 */
[----:B------:R-:W-:Y:S01]  /*5d80*/  IABS R121, R121 ;  /* 0x0000007900797213 */ /* 0x000fe20000000000 */
[----:B------:R-:W-:Y:S01]  /*5d90*/  FFMA.FTZ R125, -R227, R44, R37 ;  /* 0x0000002ce37d7223 */ /* 0x000fe20000010125 */
[----:B------:R-:W-:Y:S01]  /*5da0*/  IADD3 R116, PT, PT, R111, -0x48, -R138 ;  /* 0xffffffb86f747810 */ /* 0x000fe20007ffe88a */
[----:B------:R-:W-:Y:S01]  /*5db0*/  FFMA.FTZ R37, -R227, R49, R32 ;  /* 0x00000031e3257223 */ /* 0x000fe20000010120 */
[----:B------:R-:W-:Y:S02]  /*5dc0*/  I2FP.F32.S32 R32, R121 ;  /* 0x0000007900207245 */ /* 0x000fe40000201400 */
[----:B------:R-:W-:-:S02]  /*5dd0*/  IABS R116, R116 ;  /* 0x0000007400747213 */ /* 0x000fc40000000000 */
[--C-:B------:R-:W-:Y:S01]  /*5de0*/  IADD3 R72, PT, PT, R111, -0x21, -R138.reuse ;  /* 0xffffffdf6f487810 */ /* 0x100fe20007ffe88a */
[----:B------:R-:W-:Y:S01]  /*5df0*/  FFMA.FTZ R121, -R227, R32, R25 ;  /* 0x00000020e3797223 */ /* 0x000fe20000010119 */
[----:B------:R-:W-:Y:S02]  /*5e00*/  IADD3 R133, PT, PT, R111, -0x51, -R138 ;  /* 0xffffffaf6f857810 */ /* 0x000fe40007ffe88a */
[----:B------:R-:W-:Y:S02]  /*5e10*/  I2FP.F32.S32 R25, R116 ;  /* 0x0000007400197245 */ /* 0x000fe40000201400 */
[----:B------:R-:W-:Y:S02]  /*5e20*/  IABS R72, R72 ;  /* 0x0000004800487213 */ /* 0x000fe40000000000 */
[----:B------:R-:W-:Y:S01]  /*5e30*/  IABS R133, R133 ;  /* 0x0000008500857213 */ /* 0x000fe20000000000 */
[----:B------:R-:W-:Y:S01]  /*5e40*/  FFMA.FTZ R116, -R227, R25, R12 ;  /* 0x00000019e3747223 */ /* 0x000fe2000001010c */
[----:B------:R-:W-:-:S02]  /*5e50*/  IADD3 R120, PT, PT, R111, -0x38, -R138 ;  /* 0xffffffc86f787810 */ /* 0x000fc40007ffe88a */
[----:B------:R-:W-:Y:S02]  /*5e60*/  I2FP.F32.S32 R124, R72 ;  /* 0x00000048007c7245 */ /* 0x000fe40000201400 */
[C-C-:B------:R-:W-:Y:S02]  /*5e70*/  IADD3 R137, PT, PT, R111.reuse, -0x11, -R138.reuse ;  /* 0xffffffef6f897810 */ /* 0x140fe40007ffe88a */
[--C-:B------:R-:W-:Y:S01]  /*5e80*/  IADD3 R126, PT, PT, R111, -0x18, -R138.reuse ;  /* 0xffffffe86f7e7810 */ /* 0x100fe20007ffe88a */
[----:B------:R-:W-:Y:S01]  /*5e90*/  FFMA.FTZ R124, -R227, R124, R33 ;  /* 0x0000007ce37c7223 */ /* 0x000fe20000010121 */
        /* <DEDUP_REMOVED lines=17> */
[C-C-:B------:R-:W-:Y:S01]  /*5fb0*/  IADD3 R109, PT, PT, R111.reuse, -0x79, -R138.reuse ;  /* 0xffffff876f6d7810 */ /* 0x140fe20007ffe88a */
[----:B------:R-:W-:Y:S01]  /*5fc0*/  IMAD.IADD R111, R111, 0x1, -R138 ;  /* 0x000000016f6f7824 */ /* 0x000fe200078e0a8a */
[----:B------:R-:W-:Y:S02]  /*5fd0*/  I2FP.F32.S32 R12, R133 ;  /* 0x00000085000c7245 */ /* 0x000fe40000201400 */
[----:B------:R-:W-:Y:S02]  /*5fe0*/  IABS R120, R120 ;  /* 0x0000007800787213 */ /* 0x000fe40000000000 */
[----:B------:R-:W-:Y:S01]  /*5ff0*/  IABS R117, R117 ;  /* 0x0000007500757213 */ /* 0x000fe20000000000 */
[----:B------:R-:W-:Y:S01]  /*6000*/  FFMA.FTZ R49, -R227, R12, R105 ;  /* 0x0000000ce3317223 */ /* 0x000fe20000010169 */
[----:B------:R-:W-:Y:S01]  /*6010*/  I2FP.F32.S32 R33, R120 ;  /* 0x0000007800217245 */ /* 0x000fe20000201400 */
[----:B------:R-:W-:Y:S01]  /*6020*/  VIADD R105, R83, 0x30 ;  /* 0x0000003053697836 */ /* 0x000fe20000000000 */
[----:B------:R-:W-:Y:S01]  /*6030*/  IABS R12, R111 ;  /* 0x0000006f000c7213 */ /* 0x000fe20000000000 */
[----:B------:R-:W-:Y:S01]  /*6040*/  VIADD R111, R111, 0xfffffff8 ;  /* 0xfffffff86f6f7836 */ /* 0x000fe20000000000 */
[----:B------:R-:W-:Y:S01]  /*6050*/  IABS R82, R82 ;  /* 0x0000005200527213 */ /* 0x000fe20000000000 */
[----:B------:R-:W-:Y:S01]  /*6060*/  FFMA.FTZ R120, -R227, R33, R20 ;  /* 0x00000021e3787223 */ /* 0x000fe20000010114 */
[----:B------:R-:W-:-:S02]  /*6070*/  I2FP.F32.S32 R20, R117 ;  /* 0x0000007500147245 */ /* 0x000fc40000201400 */
[----:B------:R-:W-:Y:S02]  /*6080*/  IABS R111, R111 ;  /* 0x0000006f006f7213 */ /* 0x000fe40000000000 */
[----:B------:R-:W-:Y:S01]  /*6090*/  IABS R114, R114 ;  /* 0x0000007200727213 */ /* 0x000fe20000000000 */
[----:B------:R-:W-:Y:S01]  /*60a0*/  FFMA.FTZ R117, -R227, R20, R17 ;  /* 0x00000014e3757223 */ /* 0x000fe20000010111 */
[----:B------:R-:W-:Y:S01]  /*60b0*/  IABS R126, R126 ;  /* 0x0000007e007e7213 */ /* 0x000fe20000000000 */
[----:B------:R-:W-:Y:S01]  /*60c0*/  IMAD.MOV.U32 R17, RZ, RZ, R111 ;  /* 0x000000ffff117224 */ /* 0x000fe200078e006f */
[----:B------:R-:W-:Y:S01]  /*60d0*/  IABS R137, R137 ;  /* 0x0000008900897213 */ /* 0x000fe20000000000 */
[----:B------:R-:W-:Y:S01]  /*60e0*/  VIADD R20, R83, 0x20 ;  /* 0x0000002053147836 */ /* 0x000fe20000000000 */
[----:B------:R-:W-:Y:S02]  /*60f0*/  I2FP.F32.S32 R82, R82 ;  /* 0x0000005200527245 */ /* 0x000fe40000201400 */
[----:B------:R-:W-:-:S02]  /*6100*/  I2FP.F32.S32 R114, R114 ;  /* 0x0000007200727245 */ /* 0x000fc40000201400 */
[--C-:B------:R-:W-:Y:S01]  /*6110*/  IADD3 R81, PT, PT, R5, -0x1, -R138.reuse ;  /* 0xffffffff05517810 */ /* 0x100fe20007ffe88a */
[----:B------:R-:W-:Y:S01]  /*6120*/  FFMA.FTZ R82, -R227, R82, R13 ;  /* 0x00000052e3527223 */ /* 0x000fe2000001010d */
[--C-:B------:R-:W-:Y:S01]  /*6130*/  IADD3 R80, PT, PT, R5, -0x9, -R138.reuse ;  /* 0xfffffff705507810 */ /* 0x100fe20007ffe88a */
[----:B------:R-:W-:Y:S01]  /*6140*/  FFMA.FTZ R156, -R227, R114, R93 ;  /* 0x00000072e39c7223 */ /* 0x000fe2000001015d */
        /* <DEDUP_REMOVED lines=26> */
[----:B------:R-:W-:Y:S02]  /*62f0*/  IADD3 R7, PT, PT, R5, -0x78, -R138 ;  /* 0xffffff8805077810 */ /* 0x000fe40007ffe88a */
[----:B------:R-:W-:-:S02]  /*6300*/  IABS R113, R113 ;  /* 0x0000007100717213 */ /* 0x000fc40000000000 */
[----:B------:R-:W-:Y:S02]  /*6310*/  I2FP.F32.S32 R111, R12 ;  /* 0x0000000c006f7245 */ /* 0x000fe40000201400 */
[----:B------:R-:W-:Y:S02]  /*6320*/  IADD3 R5, PT, PT, R5, -0x79, -R138 ;  /* 0xffffff8705057810 */ /* 0x000fe40007ffe88a */
[----:B------:R-:W-:Y:S01]  /*6330*/  I2FP.F32.S32 R53, R126 ;  /* 0x0000007e00357245 */ /* 0x000fe20000201400 */
[C---:B------:R-:W-:Y:S01]  /*6340*/  FFMA.FTZ R44, -R227.reuse, R111, R52 ;  /* 0x0000006fe32c7223 */ /* 0x040fe20000010134 */
[----:B------:R-:W-:Y:S01]  /*6350*/  IABS R115, R115 ;  /* 0x0000007300737213 */ /* 0x000fe20000000000 */
[C---:B------:R-:W-:Y:S01]  /*6360*/  FFMA.FTZ R111, -R227.reuse, R111, R50 ;  /* 0x0000006fe36f7223 */ /* 0x040fe20000010132 */
[----:B------:R-:W-:Y:S01]  /*6370*/  I2FP.F32.S32 R138, R137 ;  /* 0x00000089008a7245 */ /* 0x000fe20000201400 */
[----:B------:R-:W-:Y:S01]  /*6380*/  FFMA.FTZ R72, -R227, R53, R36 ;  /* 0x00000035e3487223 */ /* 0x000fe20000010124 */
[----:B------:R-:W-:-:S02]  /*6390*/  IABS R123, R123 ;  /* 0x0000007b007b7213 */ /* 0x000fc40000000000 */
[----:B------:R-:W-:Y:S01]  /*63a0*/  IABS R122, R122 ;  /* 0x0000007a007a7213 */ /* 0x000fe20000000000 */
[----:B------:R-:W-:Y:S01]  /*63b0*/  FFMA.FTZ R126, -R227, R138, R45 ;  /* 0x0000008ae37e7223 */ /* 0x000fe2000001012d */
[----:B------:R-:W-:Y:S02]  /*63c0*/  I2FP.F32.S32 R113, R113 ;  /* 0x0000007100717245 */ /* 0x000fe40000201400 */
[----:B------:R-:W-:Y:S01]  /*63d0*/  I2FP.F32.S32 R13, R115 ;  /* 0x00000073000d7245 */ /* 0x000fe20000201400 */
[----:B------:R-:W-:Y:S01]  /*63e0*/  VIADD R115, R83, 0x8 ;  /* 0x0000000853737836 */ /* 0x000fe20000000000 */
[----:B------:R-:W-:Y:S01]  /*63f0*/  I2FP.F32.S32 R93, R17 ;  /* 0x00000011005d7245 */ /* 0x000fe20000201400 */
[----:B------:R-:W-:Y:S01]  /*6400*/  FFMA.FTZ R138, -R227, R113, R88 ;  /* 0x00000071e38a7223 */ /* 0x000fe20000010158 */
[----:B------:R-:W-:Y:S01]  /*6410*/  I2FP.F32.S32 R36, R123 ;  /* 0x0000007b00247245 */ /* 0x000fe20000201400 */
[----:B------:R-:W-:Y:S01]  /*6420*/  VIADD R113, R83, 0x9 ;  /* 0x0000000953717836 */ /* 0x000fe20000000000 */
[----:B------:R-:W-:Y:S01]  /*6430*/  IABS R136, R136 ;  /* 0x0000008800887213 */ /* 0x000fe20000000000 */
[----:B------:R-:W-:Y:S01]  /*6440*/  FFMA.FTZ R52, -R227, R93, R48 ;  /* 0x0000005de3347223 */ /* 0x000fe20000010130 */
[----:B------:R-:W-:Y:S01]  /*6450*/  I2FP.F32.S32 R45, R122 ;  /* 0x0000007a002d7245 */ /* 0x000fe20000201400 */
[----:B------:R-:W-:Y:S01]  /*6460*/  VIADD R48, R83, 0x10 ;  /* 0x0000001053307836 */ /* 0x000fe20000000000 */
[----:B------:R-:W-:Y:S01]  /*6470*/  IABS R112, R112 ;  /* 0x0000007000707213 */ /* 0x000fe20000000000 */
[C---:B------:R-:W-:Y:S01]  /*6480*/  FFMA.FTZ R122, -R227.reuse, R36, R29 ;  /* 0x00000024e37a7223 */ /* 0x040fe2000001011d */
[----:B------:R-:W-:Y:S01]  /*6490*/  IABS R119, R119 ;  /* 0x0000007700777213 */ /* 0x000fe20000000000 */
[----:B------:R-:W-:Y:S01]  /*64a0*/  FFMA.FTZ R36, -R227, R45, R24 ;  /* 0x0000002de3247223 */ /* 0x000fe20000010118 */
[----:B------:R-:W-:Y:S01]  /*64b0*/  FSEL R44, R44, -INF , P3 ;  /* 0xff8000002c2c7808 */ /* 0x000fe20001800000 */
[----:B------:R-:W-:Y:S01]  /*64c0*/  VIADD R93, R83, 0x48 ;  /* 0x00000048535d7836 */ /* 0x000fe20000000000 */
[----:B------:R-:W-:Y:S01]  /*64d0*/  FSEL R32, R127, -INF , P2 ;  /* 0xff8000007f207808 */ /* 0x000fe20001000000 */
[----:B------:R-:W-:Y:S01]  /*64e0*/  FFMA.FTZ R13, -R227, R13, R92 ;  /* 0x0000000de30d7223 */ /* 0x000fe2000001015c */
[----:B------:R-:W-:Y:S01]  /*64f0*/  ISETP.GE.AND P2, PT, R115, R213, PT ;  /* 0x000000d57300720c */ /* 0x000fe20003f46270 */
[C---:B------:R-:W-:Y:S01]  /*6500*/  VIADD R92, R83.reuse, 0x49 ;  /* 0x00000049535c7836 */ /* 0x040fe20000000000 */
[----:B------:R-:W-:Y:S01]  /*6510*/  I2FP.F32.S32 R136, R136 ;  /* 0x0000008800887245 */ /* 0x000fe20000201400 */
[----:B------:R-:W-:Y:S01]  /*6520*/  VIADD R88, R83, 0x51 ;  /* 0x0000005153587836 */ /* 0x000fe20000000000 */
[----:B------:R-:W-:-:S02]  /*6530*/  IABS R118, R118 ;  /* 0x0000007600767213 */ /* 0x000fc40000000000 */
[----:B------:R-:W-:Y:S01]  /*6540*/  I2FP.F32.S32 R112, R112 ;  /* 0x0000007000707245 */ /* 0x000fe20000201400 */
[----:B------:R-:W-:Y:S01]  /*6550*/  FFMA.FTZ R123, -R227, R136, R28 ;  /* 0x00000088e37b7223 */ /* 0x000fe2000001011c */
[----:B------:R-:W-:Y:S01]  /*6560*/  I2FP.F32.S32 R24, R119 ;  /* 0x0000007700187245 */ /* 0x000fe20000201400 */
[----:B------:R-:W-:Y:S01]  /*6570*/  VIADD R28, R83, 0x19 ;  /* 0x00000019531c7836 */ /* 0x000fe20000000000 */
[----:B------:R-:W-:Y:S01]  /*6580*/  FSEL R44, R44, -INF , !P4 ;  /* 0xff8000002c2c7808 */ /* 0x000fe20006000000 */
[----:B------:R-:W-:Y:S01]  /*6590*/  FFMA.FTZ R136, -R227, R112, R89 ;  /* 0x00000070e3887223 */ /* 0x000fe20000010159 */
[-C--:B------:R-:W-:Y:S01]  /*65a0*/  ISETP.GE.AND P4, PT, R113, R213.reuse, PT ;  /* 0x000000d57100720c */ /* 0x080fe20003f86270 */
[----:B------:R-:W-:Y:S01]  /*65b0*/  FFMA.FTZ R119, -R227, R24, R21 ;  /* 0x00000018e3777223 */ /* 0x000fe20000010115 */
[----:B------:R-:W-:Y:S01]  /*65c0*/  FSEL R52, R52, -INF , P2 ;  /* 0xff80000034347808 */ /* 0x000fe20001000000 */
[C---:B------:R-:W-:Y:S01]  /*65d0*/  VIADD R112, R83.reuse, 0x11 ;  /* 0x0000001153707836 */ /* 0x040fe20000000000 */
[----:B------:R-:W-:Y:S01]  /*65e0*/  ISETP.GE.AND P2, PT, R48, R213, PT ;  /* 0x000000d53000720c */ /* 0x000fe20003f46270 */
[----:B------:R-:W-:Y:S01]  /*65f0*/  VIADD R24, R83, 0x18 ;  /* 0x0000001853187836 */ /* 0x000fe20000000000 */
[----:B------:R-:W-:-:S02]  /*6600*/  I2FP.F32.S32 R29, R118 ;  /* 0x00000076001d7245 */ /* 0x000fc40000201400 */
[----:B------:R-:W-:Y:S02]  /*6610*/  IABS R109, R109 ;  /* 0x0000006d006d7213 */ /* 0x000fe40000000000 */
[----:B------:R-:W-:Y:S01]  /*6620*/  FSEL R12, R8, -INF , P4 ;  /* 0xff800000080c7808 */ /* 0x000fe20002000000 */
[----:B------:R-:W-:Y:S01]  /*6630*/  FFMA.FTZ R118, -R227, R29, R16 ;  /* 0x0000001de3767223 */ /* 0x000fe20000010110 */
[----:B------:R-:W-:Y:S02]  /*6640*/  ISETP.GE.AND P4, PT, R48, R212, PT ;  /* 0x000000d43000720c */ /* 0x000fe40003f86270 */
[----:B------:R-:W-:Y:S02]  /*6650*/  FSEL R8, R6, -INF , P2 ;  /* 0xff80000006087808 */ /* 0x000fe40001000000 */
[----:B------:R-:W-:Y:S01]  /*6660*/  I2FP.F32.S32 R16, R109 ;  /* 0x0000006d00107245 */ /* 0x000fe20000201400 */
[----:B------:R-:W-:Y:S01]  /*6670*/  VIADD R109, R83, 0x28 ;  /* 0x00000028536d7836 */ /* 0x000fe20000000000 */
[----:B------:R-:W-:-:S02]  /*6680*/  ISETP.GE.AND P2, PT, R112, R213, PT ;  /* 0x000000d57000720c */ /* 0x000fc40003f46270 */
[----:B------:R-:W-:Y:S01]  /*6690*/  FSEL R8, R8, -INF , !P4 ;  /* 0xff80000008087808 */ /* 0x000fe20006000000 */
[----:B------:R-:W-:Y:S01]  /*66a0*/  FFMA.FTZ R17, -R227, R16, R85 ;  /* 0x00000010e3117223 */ /* 0x000fe20000010155 */
[----:B------:R-:W-:Y:S01]  /*66b0*/  ISETP.GE.AND P4, PT, R24, R213, PT ;  /* 0x000000d51800720c */ /* 0x000fe20003f86270 */
[----:B------:R-:W-:Y:S01]  /*66c0*/  VIADD R85, R83, 0x58 ;  /* 0x0000005853557836 */ /* 0x000fe20000000000 */
[----:B------:R-:W-:Y:S02]  /*66d0*/  FSEL R126, R126, -INF , P2 ;  /* 0xff8000007e7e7808 */ /* 0x000fe40001000000 */
[----:B------:R-:W-:Y:S02]  /*66e0*/  ISETP.GE.AND P2, PT, R24, R212, PT ;  /* 0x000000d41800720c */ /* 0x000fe40003f46270 */
[----:B------:R-:W-:Y:S02]  /*66f0*/  FSEL R16, R72, -INF , P4 ;  /* 0xff80000048107808 */ /* 0x000fe40002000000 */
[----:B------:R-:W-:-:S02]  /*6700*/  FSEL R32, R32, -INF , !P5 ;  /* 0xff80000020207808 */ /* 0x000fc40006800000 */
[----:B------:R-:W-:Y:S02]  /*6710*/  IABS R110, R110 ;  /* 0x0000006e006e7213 */ /* 0x000fe40000000000 */
[----:B------:R-:W-:Y:S02]  /*6720*/  ISETP.GE.AND P5, PT, R113, R212, PT ;  /* 0x000000d47100720c */ /* 0x000fe40003fa6270 */
[-C--:B------:R-:W-:Y:S02]  /*6730*/  ISETP.GE.AND P4, PT, R28, R213.reuse, PT ;  /* 0x000000d51c00720c */ /* 0x080fe40003f86270 */
[----:B------:R-:W-:Y:S02]  /*6740*/  FSEL R16, R16, -INF , !P2 ;  /* 0xff80000010107808 */ /* 0x000fe40005000000 */
[----:B------:R-:W-:Y:S02]  /*6750*/  ISETP.GE.AND P2, PT, R20, R213, PT ;  /* 0x000000d51400720c */ /* 0x000fe40003f46270 */
[----:B------:R-:W-:Y:S01]  /*6760*/  I2FP.F32.S32 R21, R110 ;  /* 0x0000006e00157245 */ /* 0x000fe20000201400 */
[----:B------:R-:W-:Y:S01]  /*6770*/  VIADD R110, R83, 0x21 ;  /* 0x00000021536e7836 */ /* 0x000fe20000000000 */
[----:B------:R-:W-:-:S02]  /*6780*/  FSEL R6, R12, -INF , !P5 ;  /* 0xff8000000c067808 */ /* 0x000fc40006800000 */
[----:B------:R-:W-:Y:S01]  /*6790*/  FSEL R12, R125, -INF , P4 ;  /* 0xff8000007d0c7808 */ /* 0x000fe20002000000 */
[----:B------:R-:W-:Y:S01]  /*67a0*/  FFMA.FTZ R21, -R227, R21, R84 ;  /* 0x00000015e3157223 */ /* 0x000fe20000010154 */
[----:B------:R-:W-:Y:S01]  /*67b0*/  ISETP.GE.AND P4, PT, R20, R212, PT ;  /* 0x000000d41400720c */ /* 0x000fe20003f86270 */
[----:B------:R-:W-:Y:S01]  /*67c0*/  VIADD R84, R83, 0x59 ;  /* 0x0000005953547836 */ /* 0x000fe20000000000 */
[----:B------:R-:W-:Y:S02]  /*67d0*/  FSEL R37, R37, -INF , P2 ;  /* 0xff80000025257808 */ /* 0x000fe40001000000 */
[----:B------:R-:W-:Y:S02]  /*67e0*/  IABS R108, R108 ;  /* 0x0000006c006c7213 */ /* 0x000fe40000000000 */
[----:B------:R-:W-:Y:S02]  /*67f0*/  ISETP.GE.AND P2, PT, R110, R213, PT ;  /* 0x000000d56e00720c */ /* 0x000fe40003f46270 */
[----:B------:R-:W-:-:S02]  /*6800*/  FSEL R37, R37, -INF , !P4 ;  /* 0xff80000025257808 */ /* 0x000fc40006000000 */
[----:B------:R-:W-:Y:S02]  /*6810*/  ISETP.GE.AND P4, PT, R109, R213, PT ;  /* 0x000000d56d00720c */ /* 0x000fe40003f86270 */
[----:B------:R-:W-:Y:S02]  /*6820*/  IABS R134, R134 ;  /* 0x0000008600867213 */ /* 0x000fe40000000000 */
[----:B------:R-:W-:Y:S01]  /*6830*/  I2FP.F32.S32 R89, R108 ;  /* 0x0000006c00597245 */ /* 0x000fe20000201400 */
[----:B------:R-:W-:Y:S01]  /*6840*/  VIADD R108, R83, 0x29 ;  /* 0x00000029536c7836 */ /* 0x000fe20000000000 */
[----:B------:R-:W-:Y:S02]  /*6850*/  IABS R130, R130 ;  /* 0x0000008200827213 */ /* 0x000fe40000000000 */
[----:B------:R-:W-:Y:S01]  /*6860*/  FSEL R124, R124, -INF , P2 ;  /* 0xff8000007c7c7808 */ /* 0x000fe20001000000 */
[----:B------:R-:W-:Y:S01]  /*6870*/  FFMA.FTZ R114, -R227, R89, R54 ;  /* 0x00000059e3727223 */ /* 0x000fe20000010136 */
[----:B------:R-:W-:Y:S01]  /*6880*/  ISETP.GE.AND P2, PT, R109, R212, PT ;  /* 0x000000d46d00720c */ /* 0x000fe20003f46270 */
[----:B------:R-:W-:Y:S01]  /*6890*/  VIADD R89, R83, 0x50 ;  /* 0x0000005053597836 */ /* 0x000fe20000000000 */
[----:B------:R-:W-:Y:S01]  /*68a0*/  FSEL R123, R123, -INF , P4 ;  /* 0xff8000007b7b7808 */ /* 0x000fe20002000000 */
[----:B------:R-:W-:Y:S01]  /*68b0*/  VIADD R54, R83, 0x61 ;  /* 0x0000006153367836 */ /* 0x000fe20000000000 */
[----:B------:R-:W-:-:S02]  /*68c0*/  I2FP.F32.S32 R53, R134 ;  /* 0x0000008600357245 */ /* 0x000fc40000201400 */
[----:B------:R-:W-:Y:S02]  /*68d0*/  I2FP.F32.S32 R130, R130 ;  /* 0x0000008200827245 */ /* 0x000fe40000201400 */
[----:B------:R-:W-:Y:S01]  /*68e0*/  ISETP.GE.AND P4, PT, R108, R213, PT ;  /* 0x000000d56c00720c */ /* 0x000fe20003f86270 */
[----:B------:R-:W-:Y:S01]  /*68f0*/  FFMA.FTZ R53, -R227, R53, R104 ;  /* 0x00000035e3357223 */ /* 0x000fe20000010168 */
[----:B------:R-:W-:Y:S01]  /*6900*/  FSEL R152, R123, -INF , !P2 ;  /* 0xff8000007b987808 */ /* 0x000fe20005000000 */
[----:B------:R-:W-:Y:S01]  /*6910*/  FFMA.FTZ R33, -R227, R130, R101 ;  /* 0x00000082e3217223 */ /* 0x000fe20000010165 */
[----:B------:R-:W-:Y:S01]  /*6920*/  ISETP.GE.AND P2, PT, R105, R213, PT ;  /* 0x000000d56900720c */ /* 0x000fe20003f46270 */
[C---:B------:R-:W-:Y:S01]  /*6930*/  VIADD R104, R83.reuse, 0x31 ;  /* 0x0000003153687836 */ /* 0x040fe20000000000 */
[----:B------:R-:W-:Y:S01]  /*6940*/  ISETP.GE.AND P5, PT, R112, R212, PT ;  /* 0x000000d47000720c */ /* 0x000fe20003fa6270 */
[----:B------:R-:W-:Y:S01]  /*6950*/  VIADD R101, R83, 0x38 ;  /* 0x0000003853657836 */ /* 0x000fe20000000000 */
[----:B------:R-:W-:-:S02]  /*6960*/  IABS R131, R131 ;  /* 0x0000008300837213 */ /* 0x000fc40000000000 */
[----:B------:R-:W-:Y:S02]  /*6970*/  IABS R128, R128 ;  /* 0x0000008000807213 */ /* 0x000fe40000000000 */
[----:B------:R-:W-:Y:S02]  /*6980*/  FSEL R122, R122, -INF , P4 ;  /* 0xff8000007a7a7808 */ /* 0x000fe40002000000 */
[----:B------:R-:W-:Y:S02]  /*6990*/  ISETP.GE.AND P4, PT, R105, R212, PT ;  /* 0x000000d46900720c */ /* 0x000fe40003f86270 */
[----:B------:R-:W-:Y:S02]  /*69a0*/  FSEL R145, R36, -INF , P2 ;  /* 0xff80000024917808 */ /* 0x000fe40001000000 */
[----:B------:R-:W-:Y:S02]  /*69b0*/  FSEL R72, R126, -INF , !P5 ;  /* 0xff8000007e487808 */ /* 0x000fe40006800000 */
[----:B------:R-:W-:-:S02]  /*69c0*/  I2FP.F32.S32 R45, R131 ;  /* 0x00000083002d7245 */ /* 0x000fc40000201400 */
[----:B------:R-:W-:Y:S02]  /*69d0*/  ISETP.GE.AND P5, PT, R28, R212, PT ;  /* 0x000000d41c00720c */ /* 0x000fe40003fa6270 */
[----:B------:R-:W-:Y:S01]  /*69e0*/  I2FP.F32.S32 R128, R128 ;  /* 0x0000008000807245 */ /* 0x000fe20000201400 */
[----:B------:R-:W-:Y:S01]  /*69f0*/  FFMA.FTZ R45, -R227, R45, R100 ;  /* 0x0000002de32d7223 */ /* 0x000fe20000010164 */
[-C--:B------:R-:W-:Y:S01]  /*6a00*/  ISETP.GE.AND P2, PT, R104, R213.reuse, PT ;  /* 0x000000d56800720c */ /* 0x080fe20003f46270 */
[----:B------:R-:W-:Y:S01]  /*6a10*/  VIADD R100, R83, 0x39 ;  /* 0x0000003953647836 */ /* 0x000fe20000000000 */
[----:B------:R-:W-:Y:S01]  /*6a20*/  FSEL R145, R145, -INF , !P4 ;  /* 0xff80000091917808 */ /* 0x000fe20006000000 */
[----:B------:R-:W-:Y:S01]  /*6a30*/  FFMA.FTZ R25, -R227, R128, R97 ;  /* 0x00000080e3197223 */ /* 0x000fe20000010161 */
[----:B------:R-:W-:Y:S01]  /*6a40*/  ISETP.GE.AND P4, PT, R101, R213, PT ;  /* 0x000000d56500720c */ /* 0x000fe20003f86270 */
[----:B------:R-:W-:Y:S01]  /*6a50*/  VIADD R97, R83, 0x40 ;  /* 0x0000004053617836 */ /* 0x000fe20000000000 */
[----:B------:R-:W-:-:S02]  /*6a60*/  FSEL R12, R12, -INF , !P5 ;  /* 0xff8000000c0c7808 */ /* 0x000fc40006800000 */
[-C--:B------:R-:W-:Y:S02]  /*6a70*/  ISETP.GE.AND P5, PT, R110, R212.reuse, PT ;  /* 0x000000d46e00720c */ /* 0x080fe40003fa6270 */
[----:B------:R-:W-:Y:S02]  /*6a80*/  IABS R129, R129 ;  /* 0x0000008100817213 */ /* 0x000fe40000000000 */
[----:B------:R-:W-:Y:S02]  /*6a90*/  FSEL R121, R121, -INF , P2 ;  /* 0xff80000079797808 */ /* 0x000fe40001000000 */
[----:B------:R-:W-:Y:S02]  /*6aa0*/  ISETP.GE.AND P2, PT, R101, R212, PT ;  /* 0x000000d46500720c */ /* 0x000fe40003f46270 */
[----:B------:R-:W-:Y:S02]  /*6ab0*/  FSEL R120, R120, -INF , P4 ;  /* 0xff80000078787808 */ /* 0x000fe40002000000 */
[----:B------:R-:W-:-:S02]  /*6ac0*/  FSEL R154, R124, -INF , !P5 ;  /* 0xff8000007c9a7808 */ /* 0x000fc40006800000 */
[----:B------:R-:W-:Y:S02]  /*6ad0*/  I2FP.F32.S32 R29, R129 ;  /* 0x00000081001d7245 */ /* 0x000fe40000201400 */
[----:B------:R-:W-:Y:S02]  /*6ae0*/  ISETP.GE.AND P5, PT, R108, R212, PT ;  /* 0x000000d46c00720c */ /* 0x000fe40003fa6270 */
[----:B------:R-:W-:Y:S01]  /*6af0*/  ISETP.GE.AND P4, PT, R100, R213, PT ;  /* 0x000000d56400720c */ /* 0x000fe20003f86270 */
[----:B------:R-:W-:Y:S01]  /*6b00*/  FFMA.FTZ R29, -R227, R29, R96 ;  /* 0x0000001de31d7223 */ /* 0x000fe20000010160 */
[----:B------:R-:W-:Y:S01]  /*6b10*/  FSEL R147, R120, -INF , !P2 ;  /* 0xff80000078937808 */ /* 0x000fe20005000000 */
[----:B------:R-:W-:Y:S01]  /*6b20*/  VIADD R96, R83, 0x41 ;  /* 0x0000004153607836 */ /* 0x000fe20000000000 */
[----:B------:R-:W-:Y:S02]  /*6b30*/  ISETP.GE.AND P2, PT, R97, R213, PT ;  /* 0x000000d56100720c */ /* 0x000fe40003f46270 */
[----:B------:R-:W-:-:S02]  /*6b40*/  FSEL R36, R122, -INF , !P5 ;  /* 0xff8000007a247808 */ /* 0x000fc40006800000 */
[-C--:B------:R-:W-:Y:S02]  /*6b50*/  ISETP.GE.AND P5, PT, R104, R212.reuse, PT ;  /* 0x000000d46800720c */ /* 0x080fe40003fa6270 */
[----:B------:R-:W-:Y:S02]  /*6b60*/  FSEL R119, R119, -INF , P4 ;  /* 0xff80000077777808 */ /* 0x000fe40002000000 */
[-C--:B------:R-:W-:Y:S02]  /*6b70*/  ISETP.GE.AND P4, PT, R97, R212.reuse, PT ;  /* 0x000000d46100720c */ /* 0x080fe40003f86270 */
[----:B------:R-:W-:Y:S02]  /*6b80*/  FSEL R118, R118, -INF , P2 ;  /* 0xff80000076767808 */ /* 0x000fe40001000000 */
[----:B------:R-:W-:Y:S02]  /*6b90*/  FSEL R176, R121, -INF , !P5 ;  /* 0xff80000079b07808 */ /* 0x000fe40006800000 */
[----:B------:R-:W-:-:S02]  /*6ba0*/  ISETP.GE.AND P5, PT, R100, R212, PT ;  /* 0x000000d46400720c */ /* 0x000fc40003fa6270 */
[----:B------:R-:W-:Y:S02]  /*6bb0*/  FSEL R153, R118, -INF , !P4 ;  /* 0xff80000076997808 */ /* 0x000fe40006000000 */
[CC--:B------:R-:W-:Y:S02]  /*6bc0*/  ISETP.GE.AND P2, PT, R96.reuse, R213.reuse, PT ;  /* 0x000000d56000720c */ /* 0x0c0fe40003f46270 */
[----:B------:R-:W-:Y:S02]  /*6bd0*/  ISETP.GE.AND P4, PT, R93, R213, PT ;  /* 0x000000d55d00720c */ /* 0x000fe40003f86270 */
[----:B------:R-:W-:Y:S02]  /*6be0*/  FSEL R178, R119, -INF , !P5 ;  /* 0xff80000077b27808 */ /* 0x000fe40006800000 */
[----:B------:R-:W-:Y:S02]  /*6bf0*/  ISETP.GE.AND P5, PT, R96, R212, PT ;  /* 0x000000d46000720c */ /* 0x000fe40003fa6270 */
[----:B------:R-:W-:-:S02]  /*6c00*/  FSEL R117, R117, -INF , P2 ;  /* 0xff80000075757808 */ /* 0x000fc40001000000 */
[----:B------:R-:W-:Y:S02]  /*6c10*/  FSEL R116, R116, -INF , P4 ;  /* 0xff80000074747808 */ /* 0x000fe40002000000 */
[C---:B------:R-:W-:Y:S02]  /*6c20*/  ISETP.GE.AND P4, PT, R92.reuse, R213, PT ;  /* 0x000000d55c00720c */ /* 0x040fe40003f86270 */
[----:B------:R-:W-:Y:S02]  /*6c30*/  FSEL R252, R117, -INF , !P5 ;  /* 0xff80000075fc7808 */ /* 0x000fe40006800000 */
[-C--:B------:R-:W-:Y:S02]  /*6c40*/  ISETP.GE.AND P5, PT, R92, R212.reuse, PT ;  /* 0x000000d45c00720c */ /* 0x080fe40003fa6270 */
[----:B------:R-:W-:Y:S02]  /*6c50*/  FSEL R82, R82, -INF , P4 ;  /* 0xff80000052527808 */ /* 0x000fe40002000000 */
[----:B------:R-:W-:-:S02]  /*6c60*/  ISETP.GE.AND P2, PT, R93, R212, PT ;  /* 0x000000d45d00720c */ /* 0x000fc40003f46270 */
[----:B------:R-:W-:Y:S01]  /*6c70*/  FSEL R248, R82, -INF , !P5 ;  /* 0xff80000052f87808 */ /* 0x000fe20006800000 */
[----:B------:R-:W-:Y:S01]  /*6c80*/  VIADD R82, R83, 0x60 ;  /* 0x0000006053527836 */ /* 0x000fe20000000000 */
[-C--:B------:R-:W-:Y:S02]  /*6c90*/  ISETP.GE.AND P5, PT, R88, R213.reuse, PT ;  /* 0x000000d55800720c */ /* 0x080fe40003fa6270 */
[----:B------:R-:W-:Y:S02]  /*6ca0*/  FSEL R250, R116, -INF , !P2 ;  /* 0xff80000074fa7808 */ /* 0x000fe40005000000 */
[----:B------:R-:W-:Y:S02]  /*6cb0*/  FSEL R49, R49, -INF , P5 ;  /* 0xff80000031317808 */ /* 0x000fe40002800000 */
[-C--:B------:R-:W-:Y:S02]  /*6cc0*/  ISETP.GE.AND P5, PT, R85, R213.reuse, PT ;  /* 0x000000d55500720c */ /* 0x080fe40003fa6270 */
[----:B------:R-:W-:-:S02]  /*6cd0*/  ISETP.GE.AND P2, PT, R89, R213, PT ;  /* 0x000000d55900720c */ /* 0x000fc40003f46270 */
[----:B------:R-:W-:Y:S02]  /*6ce0*/  FSEL R45, R45, -INF , P5 ;  /* 0xff8000002d2d7808 */ /* 0x000fe40002800000 */
[----:B------:R-:W-:Y:S02]  /*6cf0*/  ISETP.GE.AND P4, PT, R89, R212, PT ;  /* 0x000000d45900720c */ /* 0x000fe40003f86270 */
[----:B------:R-:W-:Y:S02]  /*6d00*/  FSEL R53, R53, -INF , P2 ;  /* 0xff80000035357808 */ /* 0x000fe40001000000 */
[----:B------:R-:W-:Y:S02]  /*6d10*/  ISETP.GE.AND P5, PT, R84, R213, PT ;  /* 0x000000d55400720c */ /* 0x000fe40003fa6270 */
[----:B------:R-:W-:Y:S01]  /*6d20*/  FSEL R234, R53, -INF , !P4 ;  /* 0xff80000035ea7808 */ /* 0x000fe20006000000 */
[----:B------:R-:W-:Y:S01]  /*6d30*/  VIADD R53, R83, 0x68 ;  /* 0x0000006853357836 */ /* 0x000fe20000000000 */
[----:B------:R-:W-:-:S02]  /*6d40*/  FSEL R33, R33, -INF , P5 ;  /* 0xff80000021217808 */ /* 0x000fc40002800000 */
[-C--:B------:R-:W-:Y:S02]  /*6d50*/  ISETP.GE.AND P4, PT, R88, R212.reuse, PT ;  /* 0x000000d45800720c */ /* 0x080fe40003f86270 */
[-C--:B------:R-:W-:Y:S02]  /*6d60*/  ISETP.GE.AND P5, PT, R82, R213.reuse, PT ;  /* 0x000000d55200720c */ /* 0x080fe40003fa6270 */
[----:B------:R-:W-:Y:S01]  /*6d70*/  FSEL R224, R49, -INF , !P4 ;  /* 0xff80000031e07808 */ /* 0x000fe20006000000 */
[----:B------:R-:W-:Y:S01]  /*6d80*/  VIADD R49, R83, 0x69 ;  /* 0x0000006953317836 */ /* 0x000fe20000000000 */
[----:B------:R-:W-:Y:S01]  /*6d90*/  FSEL R162, R29, -INF , P5 ;  /* 0xff8000001da27808 */ /* 0x000fe20002800000 */
[----:B------:R-:W-:Y:S01]  /*6da0*/  VIADD R29, R83, 0x78 ;  /* 0x00000078531d7836 */ /* 0x000fe20000000000 */
[----:B------:R-:W-:Y:S02]  /*6db0*/  ISETP.GE.AND P4, PT, R85, R212, PT ;  /* 0x000000d45500720c */ /* 0x000fe40003f86270 */
[----:B------:R-:W-:-:S02]  /*6dc0*/  ISETP.GE.AND P5, PT, R54, R213, PT ;  /* 0x000000d53600720c */ /* 0x000fc40003fa6270 */
[----:B------:R-:W-:Y:S01]  /*6dd0*/  FSEL R186, R45, -INF , !P4 ;  /* 0xff8000002dba7808 */ /* 0x000fe20006000000 */
[----:B------:R-:W-:Y:S01]  /*6de0*/  VIADD R45, R83, 0x70 ;  /* 0x00000070532d7836 */ /* 0x000fe20000000000 */
[----:B------:R-:W-:Y:S01]  /*6df0*/  FSEL R160, R25, -INF , P5 ;  /* 0xff80000019a07808 */ /* 0x000fe20002800000 */
[----:B------:R-:W-:Y:S01]  /*6e00*/  VIADD R25, R83, 0x79 ;  /* 0x0000007953197836 */ /* 0x000fe20000000000 */
[----:B------:R-:W-:Y:S02]  /*6e10*/  ISETP.GE.AND P5, PT, R53, R213, PT ;  /* 0x000000d53500720c */ /* 0x000fe40003fa6270 */
[----:B------:R-:W-:Y:S02]  /*6e20*/  IABS R81, R81 ;  /* 0x0000005100517213 */ /* 0x000fe40000000000 */
[----:B------:R-:W-:Y:S02]  /*6e30*/  FSEL R13, R13, -INF , P5 ;  /* 0xff8000000d0d7808 */ /* 0x000fe40002800000 */
[----:B------:R-:W-:-:S02]  /*6e40*/  ISETP.GE.AND P5, PT, R45, R213, PT ;  /* 0x000000d52d00720c */ /* 0x000fc40003fa6270 */
[----:B------:R-:W-:Y:S02]  /*6e50*/  I2FP.F32.S32 R116, R81 ;  /* 0x0000005100747245 */ /* 0x000fe40000201400 */
[----:B------:R-:W-:Y:S02]  /*6e60*/  FSEL R138, R138, -INF , P5 ;  /* 0xff8000008a8a7808 */ /* 0x000fe40002800000 */
[----:B------:R-:W-:Y:S01]  /*6e70*/  ISETP.GE.AND P5, PT, R29, R213, PT ;  /* 0x000000d51d00720c */ /* 0x000fe20003fa6270 */
[----:B------:R-:W-:Y:S01]  /*6e80*/  FFMA.FTZ R55, -R227, R116, R55 ;  /* 0x00000074e3377223 */ /* 0x000fe20000010137 */
[----:B------:R-:W-:Y:S02]  /*6e90*/  IABS R80, R80 ;  /* 0x0000005000507213 */ /* 0x000fe40000000000 */
[----:B------:R-:W-:Y:S02]  /*6ea0*/  ISETP.GE.AND P3, PT, R83, R211, PT ;  /* 0x000000d35300720c */ /* 0x000fe40003f66270 */
[----:B------:R-:W-:-:S02]  /*6eb0*/  FSEL R21, R21, -INF , P5 ;  /* 0xff80000015157808 */ /* 0x000fc40002800000 */
[----:B------:R-:W-:Y:S02]  /*6ec0*/  ISETP.GE.AND P5, PT, R53, R212, PT ;  /* 0x000000d43500720c */ /* 0x000fe40003fa6270 */
[----:B------:R-:W-:Y:S02]  /*6ed0*/  IABS R79, R79 ;  /* 0x0000004f004f7213 */ /* 0x000fe40000000000 */
[----:B------:R-:W-:Y:S02]  /*6ee0*/  I2FP.F32.S32 R80, R80 ;  /* 0x0000005000507245 */ /* 0x000fe40000201400 */
[----:B------:R-:W-:Y:S02]  /*6ef0*/  ISETP.GE.AND P2, PT, R83, R210, PT ;  /* 0x000000d25300720c */ /* 0x000fe40003f46270 */
[----:B------:R-:W-:Y:S01]  /*6f00*/  FSEL R114, R114, -INF , P3 ;  /* 0xff80000072727808 */ /* 0x000fe20001800000 */
[----:B------:R-:W-:Y:S01]  /*6f10*/  FFMA.FTZ R51, -R227, R80, R51 ;  /* 0x00000050e3337223 */ /* 0x000fe20000010133 */
[----:B------:R-:W-:-:S02]  /*6f20*/  FSEL R158, R13, -INF , !P5 ;  /* 0xff8000000d9e7808 */ /* 0x000fc40006800000 */
[----:B------:R-:W-:Y:S02]  /*6f30*/  I2FP.F32.S32 R79, R79 ;  /* 0x0000004f004f7245 */ /* 0x000fe40000201400 */
[----:B------:R-:W-:Y:S02]  /*6f40*/  FSEL R13, R114, -INF , !P2 ;  /* 0xff800000720d7808 */ /* 0x000fe40005000000 */
[----:B------:R-:W-:Y:S01]  /*6f50*/  FSEL R55, R55, -INF , P0 ;  /* 0xff80000037377808 */ /* 0x000fe20000000000 */
[----:B------:R-:W-:Y:S01]  /*6f60*/  FFMA.FTZ R79, -R227, R79, R46 ;  /* 0x0000004fe34f7223 */ /* 0x000fe2000001012e */
[----:B------:R-:W-:Y:S02]  /*6f70*/  ISETP.GE.AND P2, PT, R113, R211, PT ;  /* 0x000000d37100720c */ /* 0x000fe40003f46270 */
[----:B------:R-:W-:Y:S02]  /*6f80*/  FSEL R50, R55, -INF , !P1 ;  /* 0xff80000037327808 */ /* 0x000fe40004800000 */
[----:B------:R-:W-:-:S02]  /*6f90*/  ISETP.GE.AND P0, PT, R113, R210, PT ;  /* 0x000000d27100720c */ /* 0x000fc40003f06270 */
[-C--:B------:R-:W-:Y:S02]  /*6fa0*/  ISETP.GE.AND P1, PT, R48, R211.reuse, PT ;  /* 0x000000d33000720c */ /* 0x080fe40003f26270 */
[----:B------:R-:W-:Y:S02]  /*6fb0*/  FSEL R51, R51, -INF , P2 ;  /* 0xff80000033337808 */ /* 0x000fe40001000000 */
[----:B------:R-:W-:Y:S02]  /*6fc0*/  IABS R62, R62 ;  /* 0x0000003e003e7213 */ /* 0x000fe40000000000 */
[----:B------:R-:W-:Y:S02]  /*6fd0*/  FSEL R46, R51, -INF , !P0 ;  /* 0xff800000332e7808 */ /* 0x000fe40004000000 */
[----:B------:R-:W-:Y:S02]  /*6fe0*/  FSEL R79, R79, -INF , P1 ;  /* 0xff8000004f4f7808 */ /* 0x000fe40000800000 */
[----:B------:R-:W-:-:S02]  /*6ff0*/  ISETP.GE.AND P0, PT, R24, R211, PT ;  /* 0x000000d31800720c */ /* 0x000fc40003f06270 */
[----:B------:R-:W-:Y:S01]  /*7000*/  ISETP.GE.AND P1, PT, R24, R210, PT ;  /* 0x000000d21800720c */ /* 0x000fe20003f26270 */
[----:B------:R-:W-:Y:S01]  /*7010*/  IMAD.MOV.U32 R24, RZ, RZ, R62 ;  /* 0x000000ffff187224 */ /* 0x000fe200078e003e */
[----:B------:R-:W-:Y:S01]  /*7020*/  IABS R78, R78 ;  /* 0x0000004e004e7213 */ /* 0x000fe20000000000 */
[----:B------:R-:W2:Y:S01]  /*7030*/  LD.E R62, desc[UR4][R2.64+0xdc] ;  /* 0x0000dc04023e7980 */ /* 0x000ea2000c101900 */
[C---:B------:R-:W-:Y:S02]  /*7040*/  ISETP.GE.AND P5, PT, R115.reuse, R211, PT ;  /* 0x000000d37300720c */ /* 0x040fe40003fa6270 */
[----:B------:R-:W-:Y:S02]  /*7050*/  I2FP.F32.S32 R78, R78 ;  /* 0x0000004e004e7245 */ /* 0x000fe40000201400 */
[----:B------:R-:W-:Y:S02]  /*7060*/  ISETP.GE.AND P3, PT, R115, R210, PT ;  /* 0x000000d27300720c */ /* 0x000fe40003f66270 */
[----:B------:R-:W-:Y:S01]  /*7070*/  FSEL R111, R111, -INF , P5 ;  /* 0xff8000006f6f7808 */ /* 0x000fe20002800000 */
[----:B------:R-:W-:Y:S01]  /*7080*/  FFMA.FTZ R47, -R227, R78, R47 ;  /* 0x0000004ee32f7223 */ /* 0x000fe2000001012f */
[----:B------:R-:W-:-:S02]  /*7090*/  I2FP.F32.S32 R51, R24 ;  /* 0x0000001800337245 */ /* 0x000fc40000201400 */
[-C--:B------:R-:W-:Y:S02]  /*70a0*/  ISETP.GE.AND P5, PT, R48, R210.reuse, PT ;  /* 0x000000d23000720c */ /* 0x080fe40003fa6270 */
[----:B------:R-:W-:Y:S01]  /*70b0*/  FSEL R48, R111, -INF , !P3 ;  /* 0xff8000006f307808 */ /* 0x000fe20005800000 */
[----:B------:R-:W-:Y:S01]  /*70c0*/  FFMA.FTZ R38, -R227, R51, R38 ;  /* 0x00000033e3267223 */ /* 0x000fe20000010126 */
[C---:B------:R-:W-:Y:S02]  /*70d0*/  ISETP.GE.AND P3, PT, R112.reuse, R211, PT ;  /* 0x000000d37000720c */ /* 0x040fe40003f66270 */
[----:B------:R-:W-:Y:S02]  /*70e0*/  IABS R77, R77 ;  /* 0x0000004d004d7213 */ /* 0x000fe40000000000 */
[----:B------:R-:W-:Y:S02]  /*70f0*/  ISETP.GE.AND P2, PT, R112, R210, PT ;  /* 0x000000d27000720c */ /* 0x000fe40003f46270 */
[----:B------:R-:W-:-:S02]  /*7100*/  FSEL R47, R47, -INF , P3 ;  /* 0xff8000002f2f7808 */ /* 0x000fc40001800000 */
[----:B------:R-:W-:Y:S02]  /*7110*/  IABS R76, R76 ;  /* 0x0000004c004c7213 */ /* 0x000fe40000000000 */
[----:B------:R-:W-:Y:S02]  /*7120*/  FSEL R24, R79, -INF , !P5 ;  /* 0xff8000004f187808 */ /* 0x000fe40006800000 */
[----:B------:R-:W-:Y:S02]  /*7130*/  I2FP.F32.S32 R78, R77 ;  /* 0x0000004d004e7245 */ /* 0x000fe40000201400 */
[----:B------:R-:W-:Y:S02]  /*7140*/  FSEL R38, R38, -INF , P0 ;  /* 0xff80000026267808 */ /* 0x000fe40000000000 */
[C---:B------:R-:W-:Y:S02]  /*7150*/  ISETP.GE.AND P5, PT, R28.reuse, R211, PT ;  /* 0x000000d31c00720c */ /* 0x040fe40003fa6270 */
[----:B------:R-:W-:-:S02]  /*7160*/  ISETP.GE.AND P3, PT, R28, R210, PT ;  /* 0x000000d21c00720c */ /* 0x000fc40003f66270 */
[----:B------:R-:W-:Y:S02]  /*7170*/  FSEL R28, R47, -INF , !P2 ;  /* 0xff8000002f1c7808 */ /* 0x000fe40005000000 */
[----:B------:R-:W-:Y:S02]  /*7180*/  I2FP.F32.S32 R76, R76 ;  /* 0x0000004c004c7245 */ /* 0x000fe40000201400 */
[C---:B------:R-:W-:Y:S02]  /*7190*/  ISETP.GE.AND P2, PT, R20.reuse, R211, PT ;  /* 0x000000d31400720c */ /* 0x040fe40003f46270 */
[----:B------:R-:W-:Y:S01]  /*71a0*/  ISETP.GE.AND P0, PT, R20, R210, PT ;  /* 0x000000d21400720c */ /* 0x000fe20003f06270 */
[----:B------:R-:W-:Y:S01]  /*71b0*/  FFMA.FTZ R39, -R227, R78, R39 ;  /* 0x0000004ee3277223 */ /* 0x000fe20000010127 */
[----:B------:R-:W-:Y:S02]  /*71c0*/  IABS R75, R75 ;  /* 0x0000004b004b7213 */ /* 0x000fe40000000000 */
[----:B------:R-:W-:-:S02]  /*71d0*/  FSEL R20, R38, -INF , !P1 ;  /* 0xff80000026147808 */ /* 0x000fc40004800000 */
[----:B------:R-:W-:Y:S01]  /*71e0*/  IABS R38, R10 ;  /* 0x0000000a00267213 */ /* 0x000fe20000000000 */
[----:B------:R-:W-:Y:S01]  /*71f0*/  FFMA.FTZ R34, -R227, R76, R34 ;  /* 0x0000004ce3227223 */ /* 0x000fe20000010122 */
[----:B------:R-:W-:Y:S02]  /*7200*/  I2FP.F32.S32 R76, R75 ;  /* 0x0000004b004c7245 */ /* 0x000fe40000201400 */
[----:B------:R-:W-:Y:S02]  /*7210*/  I2FP.F32.S32 R38, R38 ;  /* 0x0000002600267245 */ /* 0x000fe40000201400 */
[----:B------:R-:W-:Y:S01]  /*7220*/  FSEL R39, R39, -INF , P5 ;  /* 0xff80000027277808 */ /* 0x000fe20002800000 */
[C---:B------:R-:W-:Y:S01]  /*7230*/  FFMA.FTZ R35, -R227.reuse, R76, R35 ;  /* 0x0000004ce3237223 */ /* 0x040fe20000010123 */
[----:B------:R-:W-:Y:S01]  /*7240*/  IABS R73, R73 ;  /* 0x0000004900497213 */ /* 0x000fe20000000000 */
[----:B------:R-:W-:Y:S01]  /*7250*/  FFMA.FTZ R30, -R227, R38, R30 ;  /* 0x00000026e31e7223 */ /* 0x000fe2000001011e */
[----:B------:R-:W-:-:S02]  /*7260*/  ISETP.GE.AND P1, PT, R110, R211, PT ;  /* 0x000000d36e00720c */ /* 0x000fc40003f26270 */
[----:B------:R-:W-:Y:S02]  /*7270*/  FSEL R10, R39, -INF , !P3 ;  /* 0xff800000270a7808 */ /* 0x000fe40005800000 */
[----:B------:R-:W-:Y:S02]  /*7280*/  ISETP.GE.AND P3, PT, R109, R211, PT ;  /* 0x000000d36d00720c */ /* 0x000fe40003f66270 */
[----:B------:R-:W-:Y:S02]  /*7290*/  I2FP.F32.S32 R73, R73 ;  /* 0x0000004900497245 */ /* 0x000fe40000201400 */
[----:B------:R-:W-:Y:S02]  /*72a0*/  ISETP.GE.AND P5, PT, R110, R210, PT ;  /* 0x000000d26e00720c */ /* 0x000fe40003fa6270 */
[----:B------:R-:W-:Y:S02]  /*72b0*/  FSEL R34, R34, -INF , P2 ;  /* 0xff80000022227808 */ /* 0x000fe40001000000 */
[----:B------:R-:W-:-:S02]  /*72c0*/  FSEL R35, R35, -INF , P1 ;  /* 0xff80000023237808 */ /* 0x000fc40000800000 */
[----:B------:R-:W-:Y:S02]  /*72d0*/  ISETP.GE.AND P2, PT, R109, R210, PT ;  /* 0x000000d26d00720c */ /* 0x000fe40003f46270 */
[----:B------:R-:W-:Y:S02]  /*72e0*/  IABS R74, R74 ;  /* 0x0000004a004a7213 */ /* 0x000fe40000000000 */
[----:B------:R-:W-:Y:S02]  /*72f0*/  FSEL R30, R30, -INF , P3 ;  /* 0xff8000001e1e7808 */ /* 0x000fe40001800000 */
[----:B------:R-:W-:Y:S01]  /*7300*/  IABS R71, R71 ;  /* 0x0000004700477213 */ /* 0x000fe20000000000 */
[----:B------:R-:W-:Y:S01]  /*7310*/  FFMA.FTZ R26, -R227, R73, R26 ;  /* 0x00000049e31a7223 */ /* 0x000fe2000001011a */
[----:B------:R-:W-:Y:S02]  /*7320*/  FSEL R39, R35, -INF , !P5 ;  /* 0xff80000023277808 */ /* 0x000fe40006800000 */
[----:B------:R-:W-:-:S02]  /*7330*/  I2FP.F32.S32 R74, R74 ;  /* 0x0000004a004a7245 */ /* 0x000fc40000201400 */
[----:B------:R-:W-:Y:S02]  /*7340*/  ISETP.GE.AND P5, PT, R105, R211, PT ;  /* 0x000000d36900720c */ /* 0x000fe40003fa6270 */
[----:B------:R-:W-:Y:S02]  /*7350*/  FSEL R150, R30, -INF , !P2 ;  /* 0xff8000001e967808 */ /* 0x000fe40005000000 */
[----:B------:R-:W-:Y:S01]  /*7360*/  I2FP.F32.S32 R30, R71 ;  /* 0x00000047001e7245 */ /* 0x000fe20000201400 */
[----:B------:R-:W-:Y:S01]  /*7370*/  FFMA.FTZ R31, -R227, R74, R31 ;  /* 0x0000004ae31f7223 */ /* 0x000fe2000001011f */
[----:B------:R-:W-:Y:S02]  /*7380*/  ISETP.GE.AND P3, PT, R105, R210, PT ;  /* 0x000000d26900720c */ /* 0x000fe40003f66270 */
[----:B------:R-:W-:Y:S01]  /*7390*/  FSEL R26, R26, -INF , P5 ;  /* 0xff8000001a1a7808 */ /* 0x000fe20002800000 */
[----:B------:R-:W-:Y:S01]  /*73a0*/  FFMA.FTZ R27, -R227, R30, R27 ;  /* 0x0000001ee31b7223 */ /* 0x000fe2000001011b */
[----:B------:R-:W-:-:S02]  /*73b0*/  FSEL R148, R34, -INF , !P0 ;  /* 0xff80000022947808 */ /* 0x000fc40004000000 */
[----:B------:R-:W-:Y:S02]  /*73c0*/  IABS R70, R70 ;  /* 0x0000004600467213 */ /* 0x000fe40000000000 */
[----:B------:R-:W-:Y:S02]  /*73d0*/  IABS R69, R69 ;  /* 0x0000004500457213 */ /* 0x000fe40000000000 */
[-C--:B------:R-:W-:Y:S02]  /*73e0*/  ISETP.GE.AND P0, PT, R108, R211.reuse, PT ;  /* 0x000000d36c00720c */ /* 0x080fe40003f06270 */
[----:B------:R-:W-:Y:S02]  /*73f0*/  IABS R68, R68 ;  /* 0x0000004400447213 */ /* 0x000fe40000000000 */
[----:B------:R-:W-:Y:S02]  /*7400*/  ISETP.GE.AND P2, PT, R104, R211, PT ;  /* 0x000000d36800720c */ /* 0x000fe40003f46270 */
[----:B------:R-:W-:-:S02]  /*7410*/  FSEL R143, R26, -INF , !P3 ;  /* 0xff8000001a8f7808 */ /* 0x000fc40005800000 */
[----:B------:R-:W-:Y:S02]  /*7420*/  I2FP.F32.S32 R70, R70 ;  /* 0x0000004600467245 */ /* 0x000fe40000201400 */
[----:B------:R-:W-:Y:S02]  /*7430*/  I2FP.F32.S32 R26, R69 ;  /* 0x00000045001a7245 */ /* 0x000fe40000201400 */
[----:B------:R-:W-:Y:S02]  /*7440*/  ISETP.GE.AND P1, PT, R108, R210, PT ;  /* 0x000000d26c00720c */ /* 0x000fe40003f26270 */
[----:B------:R-:W-:Y:S02]  /*7450*/  FSEL R31, R31, -INF , P0 ;  /* 0xff8000001f1f7808 */ /* 0x000fe40000000000 */
[----:B------:R-:W-:Y:S02]  /*7460*/  I2FP.F32.S32 R68, R68 ;  /* 0x0000004400447245 */ /* 0x000fe40000201400 */
[----:B------:R-:W-:-:S02]  /*7470*/  ISETP.GE.AND P0, PT, R104, R210, PT ;  /* 0x000000d26800720c */ /* 0x000fc40003f06270 */
[----:B------:R-:W-:Y:S01]  /*7480*/  FSEL R27, R27, -INF , P2 ;  /* 0xff8000001b1b7808 */ /* 0x000fe20001000000 */
[----:B------:R-:W-:Y:S01]  /*7490*/  FFMA.FTZ R22, -R227, R70, R22 ;  /* 0x00000046e3167223 */ /* 0x000fe20000010116 */
[----:B------:R-:W-:Y:S01]  /*74a0*/  FSEL R38, R31, -INF , !P1 ;  /* 0xff8000001f267808 */ /* 0x000fe20004800000 */
[C---:B------:R-:W-:Y:S01]  /*74b0*/  FFMA.FTZ R23, -R227.reuse, R26, R23 ;  /* 0x0000001ae3177223 */ /* 0x040fe20000010117 */
[----:B------:R-:W-:Y:S01]  /*74c0*/  IABS R66, R66 ;  /* 0x0000004200427213 */ /* 0x000fe20000000000 */
[----:B------:R-:W-:Y:S01]  /*74d0*/  FFMA.FTZ R18, -R227, R68, R18 ;  /* 0x00000044e3127223 */ /* 0x000fe20000010112 */
[----:B------:R-:W-:Y:S02]  /*74e0*/  ISETP.GE.AND P4, PT, R84, R212, PT ;  /* 0x000000d45400720c */ /* 0x000fe40003f86270 */
[-C--:B------:R-:W-:Y:S02]  /*74f0*/  ISETP.GE.AND P1, PT, R101, R211.reuse, PT ;  /* 0x000000d36500720c */ /* 0x080fe40003f26270 */
[----:B------:R-:W-:-:S02]  /*7500*/  ISETP.GE.AND P3, PT, R100, R211, PT ;  /* 0x000000d36400720c */ /* 0x000fc40003f66270 */
[----:B------:R-:W-:Y:S02]  /*7510*/  FSEL R149, R27, -INF , !P0 ;  /* 0xff8000001b957808 */ /* 0x000fe40004000000 */
[----:B------:R-:W-:Y:S02]  /*7520*/  ISETP.GE.AND P0, PT, R97, R211, PT ;  /* 0x000000d36100720c */ /* 0x000fe40003f06270 */
[----:B------:R-:W-:Y:S02]  /*7530*/  I2FP.F32.S32 R66, R66 ;  /* 0x0000004200427245 */ /* 0x000fe40000201400 */
[----:B------:R-:W-:Y:S01]  /*7540*/  FSEL R184, R33, -INF , !P4 ;  /* 0xff80000021b87808 */ /* 0x000fe20006000000 */
[----:B------:R-:W-:Y:S01]  /*7550*/  VIADD R33, R83, 0x71 ;  /* 0x0000007153217836 */ /* 0x000fe20000000000 */
[-C--:B------:R-:W-:Y:S02]  /*7560*/  ISETP.GE.AND P5, PT, R101, R210.reuse, PT ;  /* 0x000000d26500720c */ /* 0x080fe40003fa6270 */
[----:B------:R-:W-:-:S02]  /*7570*/  ISETP.GE.AND P2, PT, R100, R210, PT ;  /* 0x000000d26400720c */ /* 0x000fc40003f46270 */
[----:B------:R-:W-:Y:S02]  /*7580*/  FSEL R22, R22, -INF , P1 ;  /* 0xff80000016167808 */ /* 0x000fe40000800000 */
[----:B------:R-:W-:Y:S02]  /*7590*/  FSEL R23, R23, -INF , P3 ;  /* 0xff80000017177808 */ /* 0x000fe40001800000 */
[----:B------:R-:W-:Y:S02]  /*75a0*/  ISETP.GE.AND P4, PT, R82, R212, PT ;  /* 0x000000d45200720c */ /* 0x000fe40003f86270 */
[----:B------:R-:W-:Y:S02]  /*75b0*/  ISETP.GE.AND P1, PT, R97, R210, PT ;  /* 0x000000d26100720c */ /* 0x000fe40003f26270 */
[----:B------:R-:W-:Y:S02]  /*75c0*/  IABS R67, R67 ;  /* 0x0000004300437213 */ /* 0x000fe40000000000 */
[----:B------:R-:W-:-:S02]  /*75d0*/  FSEL R18, R18, -INF , P0 ;  /* 0xff80000012127808 */ /* 0x000fc40000000000 */
[----:B------:R-:W-:Y:S01]  /*75e0*/  IABS R65, R65 ;  /* 0x0000004100417213 */ /* 0x000fe20000000000 */
[----:B------:R-:W-:Y:S01]  /*75f0*/  FFMA.FTZ R14, -R227, R66, R14 ;  /* 0x00000042e30e7223 */ /* 0x000fe2000001010e */
[----:B------:R-:W-:Y:S02]  /*7600*/  FSEL R174, R22, -INF , !P5 ;  /* 0xff80000016ae7808 */ /* 0x000fe40006800000 */
[----:B------:R-:W-:Y:S02]  /*7610*/  FSEL R172, R23, -INF , !P2 ;  /* 0xff80000017ac7808 */ /* 0x000fe40005000000 */
[----:B------:R-:W-:Y:S02]  /*7620*/  FSEL R162, R162, -INF , !P4 ;  /* 0xff800000a2a27808 */ /* 0x000fe40006000000 */
[----:B------:R-:W-:Y:S02]  /*7630*/  I2FP.F32.S32 R22, R67 ;  /* 0x0000004300167245 */ /* 0x000fe40000201400 */
[----:B------:R-:W-:-:S02]  /*7640*/  ISETP.GE.AND P2, PT, R93, R211, PT ;  /* 0x000000d35d00720c */ /* 0x000fc40003f46270 */
[----:B------:R-:W-:Y:S02]  /*7650*/  FSEL R238, R18, -INF , !P1 ;  /* 0xff80000012ee7808 */ /* 0x000fe40004800000 */
[----:B------:R-:W-:Y:S02]  /*7660*/  ISETP.GE.AND P4, PT, R54, R212, PT ;  /* 0x000000d43600720c */ /* 0x000fe40003f86270 */
[----:B------:R-:W-:Y:S01]  /*7670*/  I2FP.F32.S32 R18, R65 ;  /* 0x0000004100127245 */ /* 0x000fe20000201400 */
[----:B------:R-:W-:Y:S01]  /*7680*/  FFMA.FTZ R19, -R227, R22, R19 ;  /* 0x00000016e3137223 */ /* 0x000fe20000010113 */
[----:B------:R-:W-:Y:S02]  /*7690*/  ISETP.GE.AND P0, PT, R93, R210, PT ;  /* 0x000000d25d00720c */ /* 0x000fe40003f06270 */
[----:B------:R-:W-:Y:S01]  /*76a0*/  FSEL R14, R14, -INF , P2 ;  /* 0xff8000000e0e7808 */ /* 0x000fe20001000000 */
[----:B------:R-:W-:Y:S01]  /*76b0*/  FFMA.FTZ R15, -R227, R18, R15 ;  /* 0x00000012e30f7223 */ /* 0x000fe2000001010f */
[----:B------:R-:W-:-:S02]  /*76c0*/  FSEL R160, R160, -INF , !P4 ;  /* 0xff800000a0a07808 */ /* 0x000fc40006000000 */
[----:B------:R-:W-:Y:S02]  /*76d0*/  IABS R63, R63 ;  /* 0x0000003f003f7213 */ /* 0x000fe40000000000 */
[----:B------:R-:W-:Y:S02]  /*76e0*/  ISETP.GE.AND P4, PT, R49, R213, PT ;  /* 0x000000d53100720c */ /* 0x000fe40003f86270 */
[-C--:B------:R-:W-:Y:S02]  /*76f0*/  ISETP.GE.AND P5, PT, R96, R211.reuse, PT ;  /* 0x000000d36000720c */ /* 0x080fe40003fa6270 */
[----:B------:R-:W-:Y:S02]  /*7700*/  ISETP.GE.AND P1, PT, R92, R211, PT ;  /* 0x000000d35c00720c */ /* 0x000fe40003f26270 */
[----:B------:R-:W-:Y:S02]  /*7710*/  FSEL R151, R14, -INF , !P0 ;  /* 0xff8000000e977808 */ /* 0x000fe40004000000 */
[----:B------:R-:W-:-:S02]  /*7720*/  I2FP.F32.S32 R14, R63 ;  /* 0x0000003f000e7245 */ /* 0x000fc40000201400 */
[----:B------:R-:W-:Y:S02]  /*7730*/  FSEL R156, R156, -INF , P4 ;  /* 0xff8000009c9c7808 */ /* 0x000fe40002000000 */
[----:B------:R-:W-:Y:S02]  /*7740*/  FSEL R19, R19, -INF , P5 ;  /* 0xff80000013137808 */ /* 0x000fe40002800000 */
[----:B------:R-:W-:Y:S02]  /*7750*/  ISETP.GE.AND P4, PT, R33, R213, PT ;  /* 0x000000d52100720c */ /* 0x000fe40003f86270 */
[----:B------:R-:W-:Y:S02]  /*7760*/  ISETP.GE.AND P5, PT, R92, R210, PT ;  /* 0x000000d25c00720c */ /* 0x000fe40003fa6270 */
[----:B------:R-:W-:Y:S01]  /*7770*/  FSEL R15, R15, -INF , P1 ;  /* 0xff8000000f0f7808 */ /* 0x000fe20000800000 */
[----:B------:R-:W-:Y:S01]  /*7780*/  FFMA.FTZ R14, -R227, R14, R107 ;  /* 0x0000000ee30e7223 */ /* 0x000fe2000001016b */
[----:B------:R-:W-:-:S02]  /*7790*/  FSEL R136, R136, -INF , P4 ;  /* 0xff80000088887808 */ /* 0x000fc40002000000 */
[C---:B------:R-:W-:Y:S02]  /*77a0*/  ISETP.GE.AND P0, PT, R88.reuse, R211, PT ;  /* 0x000000d35800720c */ /* 0x040fe40003f06270 */
[----:B------:R-:W-:Y:S02]  /*77b0*/  FSEL R240, R15, -INF , !P5 ;  /* 0xff8000000ff07808 */ /* 0x000fe40006800000 */
[----:B------:R-:W-:Y:S02]  /*77c0*/  ISETP.GE.AND P4, PT, R25, R213, PT ;  /* 0x000000d51900720c */ /* 0x000fe40003f86270 */
[----:B------:R-:W-:Y:S02]  /*77d0*/  FMNMX3.FTZ R15, R13, R50, R48, !PT ;  /* 0x000000320d0f7276 */ /* 0x000fe40007810030 */
[----:B------:R-:W-:Y:S02]  /*77e0*/  IABS R64, R64 ;  /* 0x0000004000407213 */ /* 0x000fe40000000000 */
[----:B------:R-:W-:-:S02]  /*77f0*/  ISETP.GE.AND P1, PT, R88, R210, PT ;  /* 0x000000d25800720c */ /* 0x000fc40003f26270 */
[----:B------:R-:W-:Y:S02]  /*7800*/  FSEL R14, R14, -INF , P0 ;  /* 0xff8000000e0e7808 */ /* 0x000fe40000000000 */
[----:B------:R-:W-:Y:S02]  /*7810*/  IABS R11, R11 ;  /* 0x0000000b000b7213 */ /* 0x000fe40000000000 */
[----:B------:R-:W-:Y:S02]  /*7820*/  FSEL R17, R17, -INF , P4 ;  /* 0xff80000011117808 */ /* 0x000fe40002000000 */
[----:B------:R-:W-:Y:S02]  /*7830*/  FMNMX3.FTZ R15, R15, R46, R24, !PT ;  /* 0x0000002e0f0f7276 */ /* 0x000fe40007810018 */
[----:B------:R-:W-:Y:S02]  /*7840*/  ISETP.GE.AND P4, PT, R115, R212, PT ;  /* 0x000000d47300720c */ /* 0x000fe40003f86270 */
[----:B------:R-:W-:-:S02]  /*7850*/  I2FP.F32.S32 R64, R64 ;  /* 0x0000004000407245 */ /* 0x000fc40000201400 */
[----:B------:R-:W-:Y:S02]  /*7860*/  ISETP.GE.AND P3, PT, R96, R210, PT ;  /* 0x000000d26000720c */ /* 0x000fe40003f66270 */
[----:B------:R-:W-:Y:S01]  /*7870*/  FSEL R244, R14, -INF , !P1 ;  /* 0xff8000000ef47808 */ /* 0x000fe20004800000 */
[----:B------:R-:W-:Y:S01]  /*7880*/  IMAD.MOV.U32 R14, RZ, RZ, R11 ;  /* 0x000000ffff0e7224 */ /* 0x000fe200078e000b */
[----:B------:R-:W-:Y:S02]  /*7890*/  FMNMX3.FTZ R15, R15, R28, R20, !PT ;  /* 0x0000001c0f0f7276 */ /* 0x000fe40007810014 */
[----:B------:R-:W-:Y:S01]  /*78a0*/  FSEL R11, R52, -INF , !P4 ;  /* 0xff800000340b7808 */ /* 0x000fe20006000000 */
[----:B------:R-:W-:Y:S01]  /*78b0*/  FFMA.FTZ R64, -R227, R64, R106 ;  /* 0x00000040e3407223 */ /* 0x000fe2000001016a */
[----:B------:R-:W-:Y:S02]  /*78c0*/  IABS R61, R61 ;  /* 0x0000003d003d7213 */ /* 0x000fe40000000000 */
[----:B------:R-:W-:-:S02]  /*78d0*/  FSEL R155, R19, -INF , !P3 ;  /* 0xff800000139b7808 */ /* 0x000fc40005800000 */
[----:B------:R-:W-:Y:S02]  /*78e0*/  IABS R60, R60 ;  /* 0x0000003c003c7213 */ /* 0x000fe40000000000 */
[----:B------:R-:W-:Y:S02]  /*78f0*/  ISETP.GE.AND P3, PT, R89, R211, PT ;  /* 0x000000d35900720c */ /* 0x000fe40003f66270 */
[----:B------:R-:W-:Y:S02]  /*7900*/  FMNMX3.FTZ R15, R15, R10, R148, !PT ;  /* 0x0000000a0f0f7276 */ /* 0x000fe40007810094 */
[----:B------:R-:W-:Y:S02]  /*7910*/  FMNMX3.FTZ R19, R44, R32, R11, !PT ;  /* 0x000000202c137276 */ /* 0x000fe4000781000b */
[----:B------:R-:W-:Y:S02]  /*7920*/  I2FP.F32.S32 R61, R61 ;  /* 0x0000003d003d7245 */ /* 0x000fe40000201400 */
[----:B------:R-:W-:-:S02]  /*7930*/  I2FP.F32.S32 R60, R60 ;  /* 0x0000003c003c7245 */ /* 0x000fc40000201400 */
[----:B------:R-:W-:Y:S02]  /*7940*/  ISETP.GE.AND P2, PT, R89, R210, PT ;  /* 0x000000d25900720c */ /* 0x000fe40003f46270 */
[----:B------:R-:W-:Y:S02]  /*7950*/  FSEL R64, R64, -INF , P3 ;  /* 0xff80000040407808 */ /* 0x000fe40001800000 */
[----:B------:R-:W-:Y:S02]  /*7960*/  FMNMX3.FTZ R15, R15, R39, R150, !PT ;  /* 0x000000270f0f7276 */ /* 0x000fe40007810096 */
[----:B------:R-:W-:Y:S01]  /*7970*/  FMNMX3.FTZ R19, R19, R6, R8, !PT ;  /* 0x0000000613137276 */ /* 0x000fe20007810008 */
[C---:B------:R-:W-:Y:S01]  /*7980*/  FFMA.FTZ R61, -R227.reuse, R61, R102 ;  /* 0x0000003de33d7223 */ /* 0x040fe20000010166 */
[----:B------:R-:W-:Y:S01]  /*7990*/  IABS R59, R59 ;  /* 0x0000003b003b7213 */ /* 0x000fe20000000000 */
[----:B------:R-:W-:Y:S01]  /*79a0*/  FFMA.FTZ R60, -R227, R60, R103 ;  /* 0x0000003ce33c7223 */ /* 0x000fe20000010167 */
[----:B------:R-:W-:-:S02]  /*79b0*/  IABS R58, R58 ;  /* 0x0000003a003a7213 */ /* 0x000fc40000000000 */
[----:B------:R-:W-:Y:S02]  /*79c0*/  ISETP.GE.AND P5, PT, R85, R211, PT ;  /* 0x000000d35500720c */ /* 0x000fe40003fa6270 */
[----:B------:R-:W-:Y:S02]  /*79d0*/  FSEL R246, R64, -INF , !P2 ;  /* 0xff80000040f67808 */ /* 0x000fe40005000000 */
[----:B------:R-:W-:Y:S02]  /*79e0*/  IABS R57, R57 ;  /* 0x0000003900397213 */ /* 0x000fe40000000000 */
[----:B------:R-:W-:Y:S02]  /*79f0*/  FMNMX3.FTZ R15, R15, R38, R143, !PT ;  /* 0x000000260f0f7276 */ /* 0x000fe4000781008f */
[----:B------:R-:W-:Y:S02]  /*7a00*/  ISETP.GE.AND P2, PT, R84, R211, PT ;  /* 0x000000d35400720c */ /* 0x000fe40003f46270 */
[----:B------:R-:W-:-:S02]  /*7a10*/  FMNMX3.FTZ R19, R19, R72, R16, !PT ;  /* 0x0000004813137276 */ /* 0x000fc40007810010 */
[----:B------:R-:W-:Y:S02]  /*7a20*/  I2FP.F32.S32 R59, R59 ;  /* 0x0000003b003b7245 */ /* 0x000fe40000201400 */
[----:B------:R-:W-:Y:S02]  /*7a30*/  I2FP.F32.S32 R58, R58 ;  /* 0x0000003a003a7245 */ /* 0x000fe40000201400 */
[----:B------:R-:W-:Y:S02]  /*7a40*/  ISETP.GE.AND P3, PT, R85, R210, PT ;  /* 0x000000d25500720c */ /* 0x000fe40003f66270 */
[----:B------:R-:W-:Y:S02]  /*7a50*/  FSEL R61, R61, -INF , P5 ;  /* 0xff8000003d3d7808 */ /* 0x000fe40002800000 */
[----:B------:R-:W-:Y:S02]  /*7a60*/  I2FP.F32.S32 R57, R57 ;  /* 0x0000003900397245 */ /* 0x000fe40000201400 */
[----:B------:R-:W-:-:S02]  /*7a70*/  IABS R56, R56 ;  /* 0x0000003800387213 */ /* 0x000fc40000000000 */
[----:B------:R-:W-:Y:S02]  /*7a80*/  FMNMX3.FTZ R15, R15, R149, R174, !PT ;  /* 0x000000950f0f7276 */ /* 0x000fe400078100ae */
[----:B------:R-:W-:Y:S02]  /*7a90*/  ISETP.GE.AND P0, PT, R84, R210, PT ;  /* 0x000000d25400720c */ /* 0x000fe40003f06270 */
[----:B------:R-:W-:Y:S02]  /*7aa0*/  FSEL R60, R60, -INF , P2 ;  /* 0xff8000003c3c7808 */ /* 0x000fe40001000000 */
[----:B------:R-:W-:Y:S01]  /*7ab0*/  FMNMX3.FTZ R19, R19, R12, R37, !PT ;  /* 0x0000000c13137276 */ /* 0x000fe20007810025 */
[C---:B------:R-:W-:Y:S01]  /*7ac0*/  FFMA.FTZ R59, -R227.reuse, R59, R98 ;  /* 0x0000003be33b7223 */ /* 0x040fe20000010162 */
[----:B------:R-:W-:Y:S01]  /*7ad0*/  IABS R5, R5 ;  /* 0x0000000500057213 */ /* 0x000fe20000000000 */
[----:B------:R-:W-:Y:S01]  /*7ae0*/  FFMA.FTZ R58, -R227, R58, R99 ;  /* 0x0000003ae33a7223 */ /* 0x000fe20000010163 */
[----:B------:R-:W-:Y:S01]  /*7af0*/  FSEL R242, R61, -INF , !P3 ;  /* 0xff8000003df27808 */ /* 0x000fe20005800000 */
[----:B------:R-:W-:Y:S01]  /*7b00*/  FFMA.FTZ R57, -R227, R57, R94 ;  /* 0x00000039e3397223 */ /* 0x000fe2000001015e */
[----:B------:R-:W-:-:S02]  /*7b10*/  I2FP.F32.S32 R56, R56 ;  /* 0x0000003800387245 */ /* 0x000fc40000201400 */
[----:B------:R-:W-:Y:S02]  /*7b20*/  FMNMX3.FTZ R26, R15, R172, R238, !PT ;  /* 0x000000ac0f1a7276 */ /* 0x000fe400078100ee */
[-C--:B------:R-:W-:Y:S02]  /*7b30*/  ISETP.GE.AND P1, PT, R82, R211.reuse, PT ;  /* 0x000000d35200720c */ /* 0x080fe40003f26270 */
[----:B------:R-:W-:Y:S02]  /*7b40*/  ISETP.GE.AND P3, PT, R54, R211, PT ;  /* 0x000000d33600720c */ /* 0x000fe40003f66270 */
[----:B------:R-:W-:Y:S02]  /*7b50*/  FSEL R236, R60, -INF , !P0 ;  /* 0xff8000003cec7808 */ /* 0x000fe40004000000 */
[----:B------:R-:W-:Y:S02]  /*7b60*/  I2FP.F32.S32 R14, R14 ;  /* 0x0000000e000e7245 */ /* 0x000fe40000201400 */
[----:B------:R-:W-:-:S02]  /*7b70*/  FMNMX3.FTZ R19, R19, R154, R152, !PT ;  /* 0x0000009a13137276 */ /* 0x000fc40007810098 */
[----:B------:R-:W-:Y:S02]  /*7b80*/  ISETP.GE.AND P0, PT, R53, R211, PT ;  /* 0x000000d33500720c */ /* 0x000fe40003f06270 */
[----:B------:R-:W-:Y:S01]  /*7b90*/  I2FP.F32.S32 R22, R5 ;  /* 0x0000000500167245 */ /* 0x000fe20000201400 */
[C---:B------:R-:W-:Y:S01]  /*7ba0*/  FFMA.FTZ R56, -R227.reuse, R56, R95 ;  /* 0x00000038e3387223 */ /* 0x040fe2000001015f */
[----:B------:R-:W-:Y:S01]  /*7bb0*/  FMNMX3.FTZ R5, R26, R155, R151, !PT ;  /* 0x0000009b1a057276 */ /* 0x000fe20007810097 */
[----:B------:R-:W-:Y:S01]  /*7bc0*/  FFMA.FTZ R14, -R227, R14, R90 ;  /* 0x0000000ee30e7223 */ /* 0x000fe2000001015a */
[----:B------:R-:W-:Y:S02]  /*7bd0*/  ISETP.GE.AND P2, PT, R54, R210, PT ;  /* 0x000000d23600720c */ /* 0x000fe40003f46270 */
[----:B------:R-:W-:Y:S02]  /*7be0*/  FSEL R59, R59, -INF , P1 ;  /* 0xff8000003b3b7808 */ /* 0x000fe40000800000 */
[----:B------:R-:W-:-:S02]  /*7bf0*/  FSEL R58, R58, -INF , P3 ;  /* 0xff8000003a3a7808 */ /* 0x000fc40001800000 */
[----:B------:R-:W-:Y:S02]  /*7c00*/  IABS R9, R9 ;  /* 0x0000000900097213 */ /* 0x000fe40000000000 */
[----:B------:R-:W-:Y:S02]  /*7c10*/  FMNMX3.FTZ R19, R19, R36, R145, !PT ;  /* 0x0000002413137276 */ /* 0x000fe40007810091 */
[----:B------:R-:W-:Y:S02]  /*7c20*/  ISETP.GE.AND P1, PT, R53, R210, PT ;  /* 0x000000d23500720c */ /* 0x000fe40003f26270 */
[----:B------:R-:W-:Y:S02]  /*7c30*/  ISETP.GE.AND P3, PT, R49, R211, PT ;  /* 0x000000d33100720c */ /* 0x000fe40003f66270 */
[----:B------:R-:W-:Y:S02]  /*7c40*/  FSEL R57, R57, -INF , P0 ;  /* 0xff80000039397808 */ /* 0x000fe40000000000 */
[----:B------:R-:W-:-:S02]  /*7c50*/  IABS R7, R7 ;  /* 0x0000000700077213 */ /* 0x000fc40000000000 */
[----:B------:R-:W-:Y:S02]  /*7c60*/  ISETP.GE.AND P0, PT, R45, R211, PT ;  /* 0x000000d32d00720c */ /* 0x000fe40003f06270 */
[----:B------:R-:W-:Y:S02]  /*7c70*/  ISETP.GE.AND P5, PT, R82, R210, PT ;  /* 0x000000d25200720c */ /* 0x000fe40003fa6270 */
[----:B------:R-:W-:Y:S02]  /*7c80*/  FMNMX3.FTZ R5, R5, R240, R246, !PT ;  /* 0x000000f005057276 */ /* 0x000fe400078100f6 */
[----:B------:R-:W-:Y:S02]  /*7c90*/  FSEL R168, R58, -INF , !P2 ;  /* 0xff8000003aa87808 */ /* 0x000fe40005000000 */
[----:B------:R-:W-:Y:S02]  /*7ca0*/  I2FP.F32.S32 R18, R9 ;  /* 0x0000000900127245 */ /* 0x000fe40000201400 */
[----:B------:R-:W-:-:S02]  /*7cb0*/  FMNMX3.FTZ R19, R19, R176, R147, !PT ;  /* 0x000000b013137276 */ /* 0x000fc40007810093 */
[-C--:B------:R-:W-:Y:S02]  /*7cc0*/  ISETP.GE.AND P2, PT, R49, R210.reuse, PT ;  /* 0x000000d23100720c */ /* 0x080fe40003f46270 */
[----:B------:R-:W-:Y:S02]  /*7cd0*/  FSEL R166, R57, -INF , !P1 ;  /* 0xff80000039a67808 */ /* 0x000fe40004800000 */
[----:B------:R-:W-:Y:S02]  /*7ce0*/  FSEL R56, R56, -INF , P3 ;  /* 0xff80000038387808 */ /* 0x000fe40001800000 */
[----:B------:R-:W-:Y:S02]  /*7cf0*/  I2FP.F32.S32 R7, R7 ;  /* 0x0000000700077245 */ /* 0x000fe40000201400 */
[----:B------:R-:W-:Y:S02]  /*7d00*/  ISETP.GE.AND P1, PT, R45, R210, PT ;  /* 0x000000d22d00720c */ /* 0x000fe40003f26270 */
[----:B------:R-:W-:-:S02]  /*7d10*/  FSEL R14, R14, -INF , P0 ;  /* 0xff8000000e0e7808 */ /* 0x000fc40000000000 */
[----:B------:R-:W-:Y:S02]  /*7d20*/  FSEL R170, R59, -INF , !P5 ;  /* 0xff8000003baa7808 */ /* 0x000fe40006800000 */
[----:B------:R-:W-:Y:S01]  /*7d30*/  FMNMX3.FTZ R5, R5, R244, R242, !PT ;  /* 0x000000f405057276 */ /* 0x000fe200078100f2 */
[----:B------:R-:W-:Y:S01]  /*7d40*/  FFMA.FTZ R18, -R227, R18, R91 ;  /* 0x00000012e3127223 */ /* 0x000fe2000001015b */
[----:B------:R-:W-:Y:S01]  /*7d50*/  FMNMX3.FTZ R19, R19, R178, R153, !PT ;  /* 0x000000b213137276 */ /* 0x000fe20007810099 */
[----:B------:R-:W-:Y:S01]  /*7d60*/  FFMA.FTZ R7, -R227, R7, R86 ;  /* 0x00000007e3077223 */ /* 0x000fe20000010156 */
[----:B------:R-:W-:Y:S02]  /*7d70*/  FSEL R164, R56, -INF , !P2 ;  /* 0xff80000038a47808 */ /* 0x000fe40005000000 */
[----:B------:R-:W-:Y:S02]  /*7d80*/  ISETP.GE.AND P2, PT, R33, R211, PT ;  /* 0x000000d32100720c */ /* 0x000fe40003f46270 */
[----:B------:R-:W-:-:S02]  /*7d90*/  FSEL R146, R14, -INF , !P1 ;  /* 0xff8000000e927808 */ /* 0x000fc40004800000 */
[----:B------:R-:W-:Y:S02]  /*7da0*/  ISETP.GE.AND P1, PT, R29, R211, PT ;  /* 0x000000d31d00720c */ /* 0x000fe40003f26270 */
[----:B------:R-:W-:Y:S02]  /*7db0*/  FMNMX3.FTZ R5, R5, R236, R170, !PT ;  /* 0x000000ec05057276 */ /* 0x000fe400078100aa */
[----:B------:R-:W-:Y:S02]  /*7dc0*/  FMNMX3.FTZ R19, R19, R252, R250, !PT ;  /* 0x000000fc13137276 */ /* 0x000fe400078100fa */
[----:B------:R-:W-:Y:S02]  /*7dd0*/  FSEL R18, R18, -INF , P2 ;  /* 0xff80000012127808 */ /* 0x000fe40001000000 */
[-C--:B------:R-:W-:Y:S02]  /*7de0*/  ISETP.GE.AND P0, PT, R33, R210.reuse, PT ;  /* 0x000000d22100720c */ /* 0x080fe40003f06270 */
[----:B------:R-:W-:-:S02]  /*7df0*/  ISETP.GE.AND P2, PT, R29, R210, PT ;  /* 0x000000d21d00720c */ /* 0x000fc40003f46270 */
[----:B------:R-:W-:Y:S02]  /*7e00*/  FSEL R7, R7, -INF , P1 ;  /* 0xff80000007077808 */ /* 0x000fe40000800000 */
[----:B------:R-:W-:Y:S02]  /*7e10*/  FMNMX3.FTZ R5, R5, R168, R166, !PT ;  /* 0x000000a805057276 */ /* 0x000fe400078100a6 */
[----:B------:R-:W-:Y:S02]  /*7e20*/  FMNMX3.FTZ R19, R19, R248, R234, !PT ;  /* 0x000000f813137276 */ /* 0x000fe400078100ea */
[----:B------:R-:W-:Y:S02]  /*7e30*/  FSEL R144, R18, -INF , !P0 ;  /* 0xff80000012907808 */ /* 0x000fe40004000000 */
[----:B------:R-:W-:Y:S02]  /*7e40*/  FSEL R142, R7, -INF , !P2 ;  /* 0xff800000078e7808 */ /* 0x000fe40005000000 */
[----:B------:R-:W-:-:S02]  /*7e50*/  FMNMX3.FTZ R5, R5, R164, R146, !PT ;  /* 0x000000a405057276 */ /* 0x000fc40007810092 */
[----:B------:R-:W-:Y:S01]  /*7e60*/  FMNMX3.FTZ R19, R19, R224, R186, !PT ;  /* 0x000000e013137276 */ /* 0x000fe200078100ba */
[----:B------:R-:W-:Y:S01]  /*7e70*/  FFMA.FTZ R22, -R227, R22, R87 ;  /* 0x00000016e3167223 */ /* 0x000fe20000010157 */
[----:B------:R-:W-:Y:S02]  /*7e80*/  ISETP.GE.AND P0, PT, R25, R211, PT ;  /* 0x000000d31900720c */ /* 0x000fe40003f06270 */
[----:B------:R-:W-:Y:S02]  /*7e90*/  FMNMX3.FTZ R7, R5, R144, R142, !PT ;  /* 0x0000009005077276 */ /* 0x000fe4000781008e */
[-C--:B------:R-:W-:Y:S02]  /*7ea0*/  ISETP.GE.AND P5, PT, R49, R212.reuse, PT ;  /* 0x000000d43100720c */ /* 0x080fe40003fa6270 */
[----:B------:R-:W-:Y:S02]  /*7eb0*/  ISETP.GE.AND P4, PT, R45, R212, PT ;  /* 0x000000d42d00720c */ /* 0x000fe40003f86270 */
[----:B------:R-:W-:-:S02]  /*7ec0*/  FMNMX3.FTZ R5, R19, R184, R162, !PT ;  /* 0x000000b813057276 */ /* 0x000fc400078100a2 */
[----:B------:R-:W-:Y:S02]  /*7ed0*/  ISETP.GE.AND P1, PT, R25, R210, PT ;  /* 0x000000d21900720c */ /* 0x000fe40003f26270 */
[----:B------:R-:W-:Y:S02]  /*7ee0*/  FSEL R22, R22, -INF , P0 ;  /* 0xff80000016167808 */ /* 0x000fe40000000000 */
[-C--:B------:R-:W-:Y:S02]  /*7ef0*/  ISETP.GE.AND P3, PT, R33, R212.reuse, PT ;  /* 0x000000d42100720c */ /* 0x080fe40003f66270 */
[----:B------:R-:W-:Y:S02]  /*7f00*/  ISETP.GE.AND P0, PT, R29, R212, PT ;  /* 0x000000d41d00720c */ /* 0x000fe40003f06270 */
[----:B------:R-:W-:Y:S02]  /*7f10*/  FSEL R156, R156, -INF , !P5 ;  /* 0xff8000009c9c7808 */ /* 0x000fe40006800000 */
[----:B------:R-:W-:-:S02]  /*7f20*/  FSEL R138, R138, -INF , !P4 ;  /* 0xff8000008a8a7808 */ /* 0x000fc40006000000 */
[----:B------:R-:W-:Y:S02]  /*7f30*/  FMNMX3.FTZ R5, R5, R160, R158, !PT ;  /* 0x000000a005057276 */ /* 0x000fe4000781009e */
[----:B------:R-:W-:Y:S02]  /*7f40*/  FSEL R140, R22, -INF , !P1 ;  /* 0xff800000168c7808 */ /* 0x000fe40004800000 */
[----:B------:R-:W-:Y:S02]  /*7f50*/  ISETP.GE.AND P1, PT, R25, R212, PT ;  /* 0x000000d41900720c */ /* 0x000fe40003f26270 */
[----:B------:R-:W-:Y:S02]  /*7f60*/  FSEL R136, R136, -INF , !P3 ;  /* 0xff80000088887808 */ /* 0x000fe40005800000 */
[----:B------:R-:W-:Y:S02]  /*7f70*/  FSEL R66, R21, -INF , !P0 ;  /* 0xff80000015427808 */ /* 0x000fe40004000000 */
[----:B------:R-:W-:-:S02]  /*7f80*/  FMNMX3.FTZ R5, R5, R156, R138, !PT ;  /* 0x0000009c05057276 */ /* 0x000fc4000781008a */
        /* <DEDUP_REMOVED lines=11> */
[----:B------:R-:W-:-:S05]  /*8040*/  IMAD R63, R63, 0x2, R200 ;  /* 0x000000023f3f7824 */ /* 0x000fca00078e02c8 */
        /* <DEDUP_REMOVED lines=16> */
[-C--:B------:R-:W-:Y:S01]  /*8150*/  FFMA.FTZ R54, R6, R62.reuse, -R61 ;  /* 0x0000003e06367223 */ /* 0x080fe2000001083d */
[----:B------:R-:W3:Y:S01]  /*8160*/  LDSM.16.MT88.4 R100, [R40+0xc000] ;  /* 0x00c000002864783b */ /* 0x000ee20000004200 */
[-CC-:B------:R-:W-:Y:S01]  /*8170*/  FFMA.FTZ R57, R50, R62.reuse, -R65.reuse ;  /* 0x0000003e32397223 */ /* 0x180fe20000010841 */
[-CC-:B------:R-:W-:Y:S02]  /*8180*/  FFMA.FTZ R53, R48, R62.reuse, -R65.reuse ;  /* 0x0000003e30357223 */ /* 0x180fe40000010841 */
[----:B------:R-:W5:Y:S01]  /*8190*/  LDSM.16.MT88.4 R84, [R56+0x10000] ;  /* 0x010000003854783b */ /* 0x000f620000004200 */
[-C--:B------:R-:W-:Y:S01]  /*81a0*/  FFMA.FTZ R52, R46, R62.reuse, -R65 ;  /* 0x0000003e2e347223 */ /* 0x080fe20000010841 */
[----:B------:R-:W-:-:S02]  /*81b0*/  FFMA.FTZ R60, R44, R62, -R61 ;  /* 0x0000003e2c3c7223 */ /* 0x000fc4000001083d */
[----:B------:R-:W5:Y:S01]  /*81c0*/  LDSM.16.MT88.4 R76, [R42+0x10000] ;  /* 0x010000002a4c783b */ /* 0x000f620000004200 */
[-CC-:B------:R-:W-:Y:S01]  /*81d0*/  FFMA.FTZ R59, R32, R62.reuse, -R61.reuse ;  /* 0x0000003e203b7223 */ /* 0x180fe2000001083d */
[-C--:B------:R-:W-:Y:S02]  /*81e0*/  FFMA.FTZ R55, R11, R62.reuse, -R61 ;  /* 0x0000003e0b377223 */ /* 0x080fe4000001083d */
[----:B------:R-:W5:Y:S01]  /*81f0*/  LDSM.16.MT88.4 R4, [R40+0x10000] ;  /* 0x010000002804783b */ /* 0x000f620000004200 */
[----:B------:R-:W-:Y:S01]  /*8200*/  MUFU.EX2 R58, R58 ;  /* 0x0000003a003a7308 */ /* 0x000fe20000000800 */
[-C--:B------:R-:W-:Y:S01]  /*8210*/  FFMA.FTZ R44, R10, R62.reuse, -R65 ;  /* 0x0000003e0a2c7223 */ /* 0x080fe20000010841 */
[-C--:B------:R-:W-:Y:S02]  /*8220*/  FFMA.FTZ R51, R8, R62.reuse, -R61 ;  /* 0x0000003e08337223 */ /* 0x080fe4000001083d */
[----:B------:R-:W4:Y:S01]  /*8230*/  MUFU.EX2 R57, R57 ;  /* 0x0000003900397308 */ /* 0x000f220000000800 */
[----:B------:R-:W5:Y:S03]  /*8240*/  LDSM.16.MT88.4 R8, [R63+0x10800] ;  /* 0x010800003f08783b */ /* 0x000f660000004200 */
[----:B------:R-:W-:Y:S04]  /*8250*/  MUFU.EX2 R53, R53 ;  /* 0x0000003500357308 */ /* 0x000fe80000000800 */
[----:B------:R-:W-:Y:S01]  /*8260*/  MUFU.EX2 R54, R54 ;  /* 0x0000003600367308 */ /* 0x000fe20000000800 */
[-CC-:B------:R-:W-:Y:S01]  /*8270*/  FFMA.FTZ R49, R24, R62.reuse, -R65.reuse ;  /* 0x0000003e18317223 */ /* 0x180fe20000010841 */
[-CC-:B------:R-:W-:Y:S01]  /*8280*/  FFMA.FTZ R48, R28, R62.reuse, -R65.reuse ;  /* 0x0000003e1c307223 */ /* 0x180fe20000010841 */
[-C--:B------:R-:W-:Y:S01]  /*8290*/  FFMA.FTZ R45, R20, R62.reuse, -R65 ;  /* 0x0000003e142d7223 */ /* 0x080fe20000010841 */
[----:B------:R-:W1:Y:S01]  /*82a0*/  MUFU.EX2 R52, R52 ;  /* 0x0000003400347308 */ /* 0x000e620000000800 */
[-CC-:B------:R-:W-:Y:S01]  /*82b0*/  FFMA.FTZ R50, R72, R62.reuse, -R61.reuse ;  /* 0x0000003e48327223 */ /* 0x180fe2000001083d */
[-CC-:B------:R-:W-:Y:S01]  /*82c0*/  FFMA.FTZ R47, R16, R62.reuse, -R61.reuse ;  /* 0x0000003e102f7223 */ /* 0x180fe2000001083d */
[----:B------:R-:W-:Y:S01]  /*82d0*/  FFMA.FTZ R46, R12, R62, -R61 ;  /* 0x0000003e0c2e7223 */ /* 0x000fe2000001083d */
[----:B------:R-:W-:Y:S01]  /*82e0*/  MUFU.EX2 R60, R60 ;  /* 0x0000003c003c7308 */ /* 0x000fe20000000800 */
[----:B------:R-:W-:Y:S03]  /*82f0*/  LDSM.16.MT88.4 R32, [R63+0xc800] ;  /* 0x00c800003f20783b */ /* 0x000fe60000004200 */
[----:B------:R-:W2:Y:S04]  /*8300*/  MUFU.EX2 R59, R59 ;  /* 0x0000003b003b7308 */ /* 0x000ea80000000800 */
[----:B------:R-:W3:Y:S01]  /*8310*/  MUFU.EX2 R55, R55 ;  /* 0x0000003700377308 */ /* 0x000ee20000000800 */
[----:B----4-:R-:W-:Y:S01]  /*8320*/  F2FP.BF16.F32.PACK_AB R69, R57, R58 ;  /* 0x0000003a3945723e */ /* 0x010fe200000010ff */
[----:B------:R-:W4:Y:S01]  /*8330*/  LDSM.16.MT88.4 R12, [R42+0x10800] ;  /* 0x010800002a0c783b */ /* 0x000f220000004200 */
[----:B-1----:R-:W-:Y:S01]  /*8340*/  F2FP.BF16.F32.PACK_AB R71, R52, R53 ;  /* 0x000000353447723e */ /* 0x002fe200000010ff */
[----:B------:R-:W-:Y:S02]  /*8350*/  MUFU.EX2 R49, R49 ;  /* 0x0000003100317308 */ /* 0x000fe40000000800 */
[----:B------:R-:W-:Y:S01]  /*8360*/  LDSM.16.MT88.4 R16, [R56+0x10800] ;  /* 0x010800003810783b */ /* 0x000fe20000004200 */
[----:B--2---:R-:W-:Y:S01]  /*8370*/  F2FP.BF16.F32.PACK_AB R68, R59, R60 ;  /* 0x0000003c3b44723e */ /* 0x004fe200000010ff */
[----:B------:R-:W1:Y:S02]  /*8380*/  MUFU.EX2 R48, R48 ;  /* 0x0000003000307308 */ /* 0x000e640000000800 */
        /* <DEDUP_REMOVED lines=8> */
[----:B------:R-:W2:Y:S03]  /*8410*/  MUFU.EX2 R50, R50 ;  /* 0x0000003200327308 */ /* 0x000ea60000000800 */
[C---:B------:R-:W-:Y:S01]  /*8420*/  HMMA.16816.F32.BF16 R92, R68.reuse, R94, RZ ;  /* 0x0000005e445c723c */ /* 0x040fe200000418ff */
[----:B------:R-:W-:Y:S04]  /*8430*/  MUFU.EX2 R47, R47 ;  /* 0x0000002f002f7308 */ /* 0x000fe80000000800 */
[----:B------:R-:W3:Y:S03]  /*8440*/  MUFU.EX2 R46, R46 ;  /* 0x0000002e002e7308 */ /* 0x000ee60000000800 */
        /* <DEDUP_REMOVED lines=21> */
[C---:B----4-:R-:W-:Y:S08]  /*85a0*/  HMMA.16816.F32.BF16 R80, R4.reuse, R12, R80 ;  /* 0x0000000c0450723c */ /* 0x050ff00000041850 */
[C---:B------:R-:W-:Y:S01]  /*85b0*/  HMMA.16816.F32.BF16 R76, R4.reuse, R14, R76 ;  /* 0x0000000e044c723c */ /* 0x040fe2000004184c */
[----:B------:R-:W2:Y:S07]  /*85c0*/  LDSM.16.MT88.4 R12, [R56+0x11000] ;  /* 0x01100000380c783b */ /* 0x000eae0000004200 */
[C---:B------:R-:W-:Y:S08]  /*85d0*/  HMMA.16816.F32.BF16 R128, R4.reuse, R32, R128 ;  /* 0x000000200480723c */ /* 0x040ff00000041880 */
[----:B------:R-:W-:Y:S01]  /*85e0*/  HMMA.16816.F32.BF16 R124, R4, R34, R124 ;  /* 0x00000022047c723c */ /* 0x000fe2000004187c */
[----:B------:R-:W3:Y:S01]  /*85f0*/  LDSM.16.MT88.4 R32, [R63+0xd000] ;  /* 0x00d000003f20783b */ /* 0x000ee20000004200 */
[-CC-:B------:R-:W-:Y:S01]  /*8600*/  FFMA.FTZ R148, R148, R62.reuse, -R65.reuse ;  /* 0x0000003e94947223 */ /* 0x180fe20000010841 */
[-CC-:B------:R-:W-:Y:S01]  /*8610*/  FFMA.FTZ R67, R39, R62.reuse, -R65.reuse ;  /* 0x0000003e27437223 */ /* 0x180fe20000010841 */
[-CC-:B------:R-:W-:Y:S01]  /*8620*/  FFMA.FTZ R150, R150, R62.reuse, -R65.reuse ;  /* 0x0000003e96967223 */ /* 0x180fe20000010841 */
[----:B------:R-:W-:-:S03]  /*8630*/  FFMA.FTZ R137, R38, R62, -R65 ;  /* 0x0000003e26897223 */ /* 0x000fc60000010841 */
[----:B-1----:R-:W-:Y:S01]  /*8640*/  HMMA.16816.F32.BF16 R72, R4, R8, R72 ;  /* 0x000000080448723c */ /* 0x002fe20000041848 */
[-CC-:B------:R-:W-:Y:S01]  /*8650*/  FFMA.FTZ R139, R37, R62.reuse, -R61.reuse ;  /* 0x0000003e258b7223 */ /* 0x180fe2000001083d */
[-CC-:B------:R-:W-:Y:S01]  /*8660*/  FFMA.FTZ R154, R154, R62.reuse, -R61.reuse ;  /* 0x0000003e9a9a7223 */ /* 0x180fe2000001083d */
[-CC-:B------:R-:W-:Y:S01]  /*8670*/  FFMA.FTZ R152, R152, R62.reuse, -R61.reuse ;  /* 0x0000003e98987223 */ /* 0x180fe2000001083d */
[----:B------:R-:W-:-:S04]  /*8680*/  FFMA.FTZ R141, R36, R62, -R61 ;  /* 0x0000003e248d7223 */ /* 0x000fc8000001083d */
[C---:B------:R-:W-:Y:S01]  /*8690*/  HMMA.16816.F32.BF16 R68, R4.reuse, R10, R68 ;  /* 0x0000000a0444723c */ /* 0x040fe20000041844 */
[----:B------:R-:W1:Y:S01]  /*86a0*/  LDSM.16.MT88.4 R8, [R42+0x11000] ;  /* 0x011000002a08783b */ /* 0x000e620000004200 */
[----:B------:R-:W-:Y:S03]  /*86b0*/  MUFU.EX2 R148, R148 ;  /* 0x0000009400947308 */ /* 0x000fe60000000800 */
[----:B------:R-:W-:Y:S01]  /*86c0*/  LDSM.16.MT88.4 R36, [R40+0x11000] ;  /* 0x011000002824783b */ /* 0x000fe20000004200 */
[----:B------:R-:W4:Y:S02]  /*86d0*/  MUFU.EX2 R67, R67 ;  /* 0x0000004300437308 */ /* 0x000f240000000800 */
[C---:B------:R-:W-:Y:S02]  /*86e0*/  HMMA.16816.F32.BF16 R88, R4.reuse, R16, R88 ;  /* 0x000000100458723c */ /* 0x040fe40000041858 */
[----:B------:R-:W-:Y:S04]  /*86f0*/  MUFU.EX2 R150, R150 ;  /* 0x0000009600967308 */ /* 0x000fe80000000800 */
[----:B------:R-:W5:Y:S04]  /*8700*/  MUFU.EX2 R137, R137 ;  /* 0x0000008900897308 */ /* 0x000f680000000800 */
        /* <DEDUP_REMOVED lines=15> */
[----:B------:R-:W4:Y:S01]  /*8800*/  LDSM.16.MT88.4 R20, [R40+0xd000] ;  /* 0x00d000002814783b */ /* 0x000f220000004200 */
[----:B-----5:R-:W-:-:S02]  /*8810*/  F2FP.BF16.F32.PACK_AB R7, R137, R150 ;  /* 0x000000968907723e */ /* 0x020fc400000010ff */
[----:B--2---:R-:W-:Y:S02]  /*8820*/  F2FP.BF16.F32.PACK_AB R4, R154, R139 ;  /* 0x0000008b9a04723e */ /* 0x004fe400000010ff */
[----:B---3--:R-:W-:Y:S01]  /*8830*/  F2FP.BF16.F32.PACK_AB R6, R141, R152 ;  /* 0x000000988d06723e */ /* 0x008fe200000010ff */
[----:B------:R-:W-:-:S06]  /*8840*/  FFMA.FTZ R159, R172, R62, -R65 ;  /* 0x0000003eac9f7223 */ /* 0x000fcc0000010841 */
[----:B------:R-:W-:Y:S01]  /*8850*/  HMMA.16816.F32.BF16 R88, R4, R12, R88 ;  /* 0x0000000c0458723c */ /* 0x000fe20000041858 */
[----:B------:R-:W-:-:S04]  /*8860*/  FFMA.FTZ R12, R174, R62, -R65 ;  /* 0x0000003eae0c7223 */ /* 0x000fc80000010841 */
[----:B------:R2:W-:Y:S03]  /*8870*/  MUFU.EX2 R172, R12 ;  /* 0x0000000c00ac7308 */ /* 0x0005e60000000800 */
[C---:B------:R-:W-:Y:S08]  /*8880*/  HMMA.16816.F32.BF16 R128, R4.reuse, R32, R128 ;  /* 0x000000200480723c */ /* 0x040ff00000041880 */
[C---:B------:R-:W-:Y:S01]  /*8890*/  HMMA.16816.F32.BF16 R124, R4.reuse, R34, R124 ;  /* 0x00000022047c723c */ /* 0x040fe2000004187c */
[----:B------:R-:W3:Y:S07]  /*88a0*/  LDSM.16.MT88.4 R32, [R63+0xd800] ;  /* 0x00d800003f20783b */ /* 0x000eee0000004200 */
[----:B------:R-:W-:Y:S01]  /*88b0*/  HMMA.16816.F32.BF16 R84, R4, R14, R84 ;  /* 0x0000000e0454723c */ /* 0x000fe20000041854 */
[----:B--2---:R-:W2:Y:S01]  /*88c0*/  LDSM.16.MT88.4 R12, [R56+0x11800] ;  /* 0x01180000380c783b */ /* 0x004ea20000004200 */
[----:B------:R-:W-:-:S06]  /*88d0*/  FFMA.FTZ R149, R149, R62, -R65 ;  /* 0x0000003e95957223 */ /* 0x000fcc0000010841 */
[C---:B-1----:R-:W-:Y:S01]  /*88e0*/  HMMA.16816.F32.BF16 R80, R4.reuse, R8, R80 ;  /* 0x000000080450723c */ /* 0x042fe20000041850 */
[----:B------:R1:W-:Y:S07]  /*88f0*/  MUFU.EX2 R174, R149 ;  /* 0x0000009500ae7308 */ /* 0x0003ee0000000800 */
[----:B------:R-:W-:Y:S01]  /*8900*/  HMMA.16816.F32.BF16 R76, R4, R10, R76 ;  /* 0x0000000a044c723c */ /* 0x000fe2000004184c */
[----:B------:R-:W5:Y:S01]  /*8910*/  LDSM.16.MT88.4 R8, [R42+0x11800] ;  /* 0x011800002a08783b */ /* 0x000f620000004200 */
[-C--:B------:R-:W-:Y:S01]  /*8920*/  FFMA.FTZ R143, R143, R62.reuse, -R65 ;  /* 0x0000003e8f8f7223 */ /* 0x080fe20000010841 */
[-CC-:B------:R-:W-:Y:S01]  /*8930*/  FFMA.FTZ R147, R147, R62.reuse, -R61.reuse ;  /* 0x0000003e93937223 */ /* 0x180fe2000001083d */
[-CC-:B------:R-:W-:Y:S01]  /*8940*/  FFMA.FTZ R178, R178, R62.reuse, -R61.reuse ;  /* 0x0000003eb2b27223 */ /* 0x180fe2000001083d */
[-CC-:B------:R-:W-:Y:S01]  /*8950*/  FFMA.FTZ R157, R145, R62.reuse, -R61.reuse ;  /* 0x0000003e919d7223 */ /* 0x180fe2000001083d */
[----:B-1----:R-:W-:-:S02]  /*8960*/  FFMA.FTZ R149, R176, R62, -R61 ;  /* 0x0000003eb0957223 */ /* 0x002fc4000001083d */
[----:B------:R-:W1:Y:S04]  /*8970*/  MUFU.EX2 R143, R143 ;  /* 0x0000008f008f7308 */ /* 0x000e680000000800 */
[----:B------:R-:W3:Y:S04]  /*8980*/  MUFU.EX2 R145, R159 ;  /* 0x0000009f00917308 */ /* 0x000ee80000000800 */
[----:B------:R-:W-:Y:S04]  /*8990*/  MUFU.EX2 R176, R157 ;  /* 0x0000009d00b07308 */ /* 0x000fe80000000800 */
[----:B------:R-:W2:Y:S04]  /*89a0*/  MUFU.EX2 R149, R149 ;  /* 0x0000009500957308 */ /* 0x000ea80000000800 */
        /* <DEDUP_REMOVED lines=12> */
[C---:B------:R-:W-:Y:S01]  /*8a70*/  HMMA.16816.F32.BF16 R100, R4.reuse, R22, R100 ;  /* 0x000000160464723c */ /* 0x040fe20000041864 */
[----:B------:R-:W4:Y:S07]  /*8a80*/  LDSM.16.MT88.4 R20, [R40+0xd800] ;  /* 0x00d800002814783b */ /* 0x000f2e0000004200 */
[C---:B------:R-:W-:Y:S08]  /*8a90*/  HMMA.16816.F32.BF16 R72, R4.reuse, R36, R72 ;  /* 0x000000240448723c */ /* 0x040ff00000041848 */
[----:B------:R-:W-:Y:S01]  /*8aa0*/  HMMA.16816.F32.BF16 R68, R4, R38, R68 ;  /* 0x000000260444723c */ /* 0x000fe20000041844 */
[----:B-1----:R-:W-:-:S02]  /*8ab0*/  F2FP.BF16.F32.PACK_AB R5, R174, R143 ;  /* 0x0000008fae05723e */ /* 0x002fc400000010ff */
[----:B---3--:R-:W-:Y:S02]  /*8ac0*/  F2FP.BF16.F32.PACK_AB R7, R145, R172 ;  /* 0x000000ac9107723e */ /* 0x008fe400000010ff */
[----:B--2---:R-:W-:Y:S02]  /*8ad0*/  F2FP.BF16.F32.PACK_AB R4, R149, R176 ;  /* 0x000000b09504723e */ /* 0x004fe400000010ff */
[----:B-----5:R-:W-:-:S07]  /*8ae0*/  F2FP.BF16.F32.PACK_AB R6, R178, R147 ;  /* 0x00000093b206723e */ /* 0x020fce00000010ff */
        /* <DEDUP_REMOVED lines=8> */
[-C--:B------:R-:W-:Y:S02]  /*8b70*/  FFMA.FTZ R8, R240, R62.reuse, -R65 ;  /* 0x0000003ef0087223 */ /* 0x080fe40000010841 */
[----:B------:R2:W-:Y:S05]  /*8b80*/  MUFU.EX2 R240, R12 ;  /* 0x0000000c00f07308 */ /* 0x0005ea0000000800 */
[C---:B------:R-:W-:Y:S01]  /*8b90*/  HMMA.16816.F32.BF16 R84, R4.reuse, R14, R84 ;  /* 0x0000000e0454723c */ /* 0x040fe20000041854 */
[-C--:B------:R-:W-:Y:S01]  /*8ba0*/  FFMA.FTZ R155, R153, R62.reuse, -R61 ;  /* 0x0000003e999b7223 */ /* 0x080fe2000001083d */
[----:B--2---:R-:W2:Y:S01]  /*8bb0*/  LDSM.16.MT88.4 R12, [R63+0x12000] ;  /* 0x012000003f0c783b */ /* 0x004ea20000004200 */
[----:B------:R3:W-:Y:S05]  /*8bc0*/  MUFU.EX2 R153, R8 ;  /* 0x0000000800997308 */ /* 0x0007ea0000000800 */
[C---:B------:R-:W-:Y:S01]  /*8bd0*/  HMMA.16816.F32.BF16 R76, R4.reuse, R10, R76 ;  /* 0x0000000a044c723c */ /* 0x040fe2000004184c */
[-C--:B------:R-:W-:Y:S01]  /*8be0*/  FFMA.FTZ R238, R238, R62.reuse, -R65 ;  /* 0x0000003eeeee7223 */ /* 0x080fe20000010841 */
[-CC-:B------:R-:W-:Y:S01]  /*8bf0*/  FFMA.FTZ R157, R248, R62.reuse, -R61.reuse ;  /* 0x0000003ef89d7223 */ /* 0x180fe2000001083d */
[-CC-:B------:R-:W-:Y:S01]  /*8c00*/  FFMA.FTZ R252, R252, R62.reuse, -R61.reuse ;  /* 0x0000003efcfc7223 */ /* 0x180fe2000001083d */
[----:B------:R-:W-:Y:S01]  /*8c10*/  FFMA.FTZ R36, R250, R62, -R61 ;  /* 0x0000003efa247223 */ /* 0x000fe2000001083d */
[----:B---3--:R-:W3:Y:S02]  /*8c20*/  LDSM.16.MT88.4 R8, [R56+0x12000] ;  /* 0x012000003808783b */ /* 0x008ee40000004200 */
[----:B------:R-:W5:Y:S01]  /*8c30*/  MUFU.EX2 R238, R238 ;  /* 0x000000ee00ee7308 */ /* 0x000f620000000800 */
[C---:B------:R-:W-:Y:S03]  /*8c40*/  HMMA.16816.F32.BF16 R96, R4.reuse, R16, R96 ;  /* 0x000000100460723c */ /* 0x040fe60000041860 */
[----:B------:R-:W-:Y:S04]  /*8c50*/  MUFU.EX2 R155, R155 ;  /* 0x0000009b009b7308 */ /* 0x000fe80000000800 */
[----:B------:R-:W2:Y:S01]  /*8c60*/  MUFU.EX2 R250, R252 ;  /* 0x000000fc00fa7308 */ /* 0x000ea20000000800 */
[C---:B------:R-:W-:Y:S01]  /*8c70*/  HMMA.16816.F32.BF16 R92, R4.reuse, R18, R92 ;  /* 0x00000012045c723c */ /* 0x040fe2000004185c */
[----:B------:R-:W-:Y:S02]  /*8c80*/  LDSM.16.MT88.4 R16, [R40+0xe000] ;  /* 0x00e000002810783b */ /* 0x000fe40000004200 */
[----:B------:R4:W-:Y:S04]  /*8c90*/  MUFU.EX2 R248, R36 ;  /* 0x0000002400f87308 */ /* 0x0009e80000000800 */
[----:B------:R-:W2:Y:S01]  /*8ca0*/  MUFU.EX2 R157, R157 ;  /* 0x0000009d009d7308 */ /* 0x000ea20000000800 */
[----:B----4-:R-:W4:Y:S01]  /*8cb0*/  LDSM.16.MT88.4 R36, [R42+0x12000] ;  /* 0x012000002a24783b */ /* 0x010f220000004200 */
        /* <DEDUP_REMOVED lines=12> */
[--C-:B------:R-:W-:Y:S01]  /*8d80*/  FFMA.FTZ R159, R246, R62, -R65.reuse ;  /* 0x0000003ef69f7223 */ /* 0x100fe20000010841 */
[----:B------:R-:W-:Y:S01]  /*8d90*/  F2FP.BF16.F32.PACK_AB R7, R153, R240 ;  /* 0x000000f09907723e */ /* 0x000fe200000010ff */
[-C--:B------:R-:W-:Y:S01]  /*8da0*/  FFMA.FTZ R161, R242, R62.reuse, -R65 ;  /* 0x0000003ef2a17223 */ /* 0x080fe20000010841 */
[----:B--2---:R-:W-:Y:S01]  /*8db0*/  F2FP.BF16.F32.PACK_AB R4, R250, R155 ;  /* 0x0000009bfa04723e */ /* 0x004fe200000010ff */
        /* <DEDUP_REMOVED lines=8> */
[----:B------:R-:W1:Y:S07]  /*8e40*/  LDSM.16.MT88.4 R12, [R40+0x12000] ;  /* 0x01200000280c783b */ /* 0x000e6e0000004200 */
[C---:B---3--:R-:W-:Y:S08]  /*8e50*/  HMMA.16816.F32.BF16 R88, R4.reuse, R8, R88 ;  /* 0x000000080458723c */ /* 0x048ff00000041858 */
[C---:B------:R-:W-:Y:S01]  /*8e60*/  HMMA.16816.F32.BF16 R84, R4.reuse, R10, R84 ;  /* 0x0000000a0454723c */ /* 0x040fe20000041854 */
[----:B------:R-:W2:Y:S07]  /*8e70*/  LDSM.16.MT88.4 R8, [R63+0x12800] ;  /* 0x012800003f08783b */ /* 0x000eae0000004200 */
[C---:B----4-:R-:W-:Y:S01]  /*8e80*/  HMMA.16816.F32.BF16 R80, R4.reuse, R36, R80 ;  /* 0x000000240450723c */ /* 0x050fe20000041850 */
[-CC-:B------:R-:W-:Y:S01]  /*8e90*/  FFMA.FTZ R36, R186, R62.reuse, -R61.reuse ;  /* 0x0000003eba247223 */ /* 0x180fe2000001083d */
[----:B------:R-:W-:Y:S01]  /*8ea0*/  FFMA.FTZ R37, R184, R62, -R61 ;  /* 0x0000003eb8257223 */ /* 0x000fe2000001083d */
[----:B------:R-:W-:Y:S04]  /*8eb0*/  MUFU.EX2 R159, R159 ;  /* 0x0000009f009f7308 */ /* 0x000fe80000000800 */
[----:B------:R-:W3:Y:S04]  /*8ec0*/  MUFU.EX2 R242, R244 ;  /* 0x000000f400f27308 */ /* 0x000ee80000000800 */
[----:B------:R-:W-:Y:S04]  /*8ed0*/  MUFU.EX2 R161, R161 ;  /* 0x000000a100a17308 */ /* 0x000fe80000000800 */
[----:B------:R-:W4:Y:S04]  /*8ee0*/  MUFU.EX2 R234, R236 ;  /* 0x000000ec00ea7308 */ /* 0x000f280000000800 */
[----:B------:R-:W-:Y:S04]  /*8ef0*/  MUFU.EX2 R163, R163 ;  /* 0x000000a300a37308 */ /* 0x000fe80000000800 */
[----:B------:R-:W5:Y:S04]  /*8f00*/  MUFU.EX2 R186, R224 ;  /* 0x000000e000ba7308 */ /* 0x000f680000000800 */
[----:B------:R-:W-:Y:S04]  /*8f10*/  MUFU.EX2 R36, R36 ;  /* 0x0000002400247308 */ /* 0x000fe80000000800 */
[----:B------:R-:W2:Y:S01]  /*8f20*/  MUFU.EX2 R37, R37 ;  /* 0x0000002500257308 */ /* 0x000ea20000000800 */
        /* <DEDUP_REMOVED lines=12> */
[C---:B------:R-:W-:Y:S08]  /*8ff0*/  HMMA.16816.F32.BF16 R76, R4.reuse, R38, R76 ;  /* 0x00000026044c723c */ /* 0x040ff0000004184c */
[C---:B-1----:R-:W-:Y:S08]  /*9000*/  HMMA.16816.F32.BF16 R72, R4.reuse, R12, R72 ;  /* 0x0000000c0448723c */ /* 0x042ff00000041848 */
[----:B------:R-:W-:Y:S01]  /*9010*/  HMMA.16816.F32.BF16 R68, R4, R14, R68 ;  /* 0x0000000e0444723c */ /* 0x000fe20000041844 */
[----:B---3--:R-:W-:Y:S01]  /*9020*/  F2FP.BF16.F32.PACK_AB R5, R242, R159 ;  /* 0x0000009ff205723e */ /* 0x008fe200000010ff */
[----:B------:R-:W-:Y:S01]  /*9030*/  LDSM.16.MT88.4 R12, [R42+0x12800] ;  /* 0x012800002a0c783b */ /* 0x000fe20000004200 */
[----:B----4-:R-:W-:-:S02]  /*9040*/  F2FP.BF16.F32.PACK_AB R7, R234, R161 ;  /* 0x000000a1ea07723e */ /* 0x010fc400000010ff */
[----:B-----5:R-:W-:Y:S02]  /*9050*/  F2FP.BF16.F32.PACK_AB R4, R186, R163 ;  /* 0x000000a3ba04723e */ /* 0x020fe400000010ff */
[----:B--2---:R-:W-:-:S07]  /*9060*/  F2FP.BF16.F32.PACK_AB R6, R37, R36 ;  /* 0x000000242506723e */ /* 0x004fce00000010ff */
        /* <DEDUP_REMOVED lines=88> */
[----:B------:R-:W-:-:S07]  /*95f0*/  FADD.FTZ R47, R47, R50 ;  /* 0x000000322f2f7221 */ /* 0x000fce0000010000 */
        /* <DEDUP_REMOVED lines=150> */
.L_x_7135:
        /* <DEDUP_REMOVED lines=8> */
.L_x_7136:
[----:B------:R-:W-:Y:S05]  /*9fe0*/  BSYNC.RECONVERGENT B0 ;  /* 0x0000000000007941 */ /* 0x000fea0003800200 */
.L_x_7134:
[C---:B------:R-:W-:Y:S01]  /*9ff0*/  IMAD.SHL.U32 R5, R208.reuse, 0x20, RZ ;  /* 0x00000020d0057824 */ /* 0x040fe200078e00ff */
[----:B------:R-:W-:Y:S01]  /*a000*/  ISETP.GE.AND P1, PT, R43, R226, PT ;  /* 0x000000e22b00720c */ /* 0x000fe20003f26270 */
[----:B------:R-:W-:Y:S01]  /*a010*/  BSSY.RECONVERGENT B1, `(.L_x_7137) ;  /* 0x000041d000017945 */ /* 0x000fe20003800200 */
        /* <DEDUP_REMOVED lines=26> */
[-C--:B------:R-:W-:Y:S01]  /*a1c0*/  IADD3 R8, P3, PT, R10, R5.reuse, RZ ;  /* 0x000000050a087210 */ /* 0x080fe20007f7e0ff */
[--C-:B------:R-:W-:Y:S02]  /*a1d0*/  IMAD.X R11, R13, 0x1, R4.reuse, P2 ;  /* 0x000000010d0b7824 */ /* 0x100fe400010e0604 */
[----:B------:R-:W-:Y:S01]  /*a1e0*/  @!PT LDS RZ, [RZ] ;  /* 0x00000000fffff984 */ /* 0x000fe20000000800 */
[----:B------:R-:W-:Y:S01]  /*a1f0*/  @!PT LDS RZ, [RZ] ;  /* 0x00000000fffff984 */ /* 0x000fe20000000800 */
[----:B------:R-:W-:Y:S01]  /*a200*/  @!PT LDS RZ, [RZ] ;  /* 0x00000000fffff984 */ /* 0x000fe20000000800 */
[----:B------:R1:W-:Y:S01]  /*a210*/  @!P0 LDGSTS.E.BYPASS.LTC128B.128 [R201+0x10800], desc[UR4][R6.64+0x80] ;  /* 0x1080008006c98fae */ /* 0x0003e2000b981a04 */
[----:B------:R-:W-:Y:S01]  /*a220*/  IADD3 R20, P2, PT, R8, R5, RZ ;  /* 0x0000000508147210 */ /* 0x000fe20007f5e0ff */
[--C-:B------:R-:W-:Y:S02]  /*a230*/  IMAD.X R9, R11, 0x1, R4.reuse, P3 ;  /* 0x000000010b097824 */ /* 0x100fe400018e0604 */
[----:B------:R-:W-:Y:S02]  /*a240*/  @P0 STS.128 [R201+0x10800], RZ ;  /* 0x010800ffc9000388 */ /* 0x000fe40000000c00 */
[----:B------:R-:W-:-:S02]  /*a250*/  IMAD.X R21, R9, 0x1, R4, P2 ;  /* 0x0000000109157824 */ /* 0x000fc400010e0604 */
[----:B------:R-:W-:Y:S01]  /*a260*/  @!PT LDS RZ, [RZ] ;  /* 0x00000000fffff984 */ /* 0x000fe20000000800 */
[----:B------:R-:W-:Y:S01]  /*a270*/  @!PT LDS RZ, [RZ] ;  /* 0x00000000fffff984 */ /* 0x000fe20000000800 */
[----:B------:R-:W-:Y:S01]  /*a280*/  @!PT LDS RZ, [RZ] ;  /* 0x00000000fffff984 */ /* 0x000fe20000000800 */
[----:B------:R-:W-:Y:S01]  /*a290*/  @!P1 LDGSTS.E.BYPASS.LTC128B.128 [R201+0xd000], desc[UR4][R16.64] ;  /* 0x0d00000010c99fae */ /* 0x000fe2000b981a04 */
[----:B------:R-:W-:Y:S02]  /*a2a0*/  @!P0 IMAD.MOV.U32 R4, RZ, RZ, R8 ;  /* 0x000000ffff048224 */ /* 0x000fe400078e0008 */
[----:B------:R-:W-:Y:S01]  /*a2b0*/  @!P0 IMAD.MOV.U32 R5, RZ, RZ, R9 ;  /* 0x000000ffff058224 */ /* 0x000fe200078e0009 */
[----:B------:R-:W-:Y:S01]  /*a2c0*/  @P1 STS.128 [R201+0xd000], RZ ;  /* 0x00d000ffc9001388 */ /* 0x000fe20000000c00 */
[----:B-1----:R-:W-:Y:S02]  /*a2d0*/  @!P0 IMAD.MOV.U32 R6, RZ, RZ, R16 ;  /* 0x000000ffff068224 */ /* 0x002fe400078e0010 */
        /* <DEDUP_REMOVED lines=63> */
[----:B------:R-:W3:Y:S04]  /*a6d0*/  LDSM.16.M88.4 R24, [R181+0x5000] ;  /* 0x00500000b518783b */ /* 0x000ee80000000200 */
[----:B------:R-:W3:Y:S04]  /*a6e0*/  LDSM.16.M88.4 R16, [R181+0x5800] ;  /* 0x00580000b510783b */ /* 0x000ee80000000200 */
[----:B------:R-:W3:Y:S04]  /*a6f0*/  LDSM.16.M88.4 R160, [R181+0x6000] ;  /* 0x00600000b5a0783b */ /* 0x000ee80000000200 */
[----:B------:R-:W3:Y:S04]  /*a700*/  LDSM.16.M88.4 R152, [R181+0x6800] ;  /* 0x00680000b598783b */ /* 0x000ee80000000200 */
[----:B------:R-:W3:Y:S04]  /*a710*/  LDSM.16.M88.4 R144, [R181+0x7000] ;  /* 0x00700000b590783b */ /* 0x000ee80000000200 */
[----:B-1----:R-:W1:Y:S04]  /*a720*/  LDSM.16.M88.4 R8, [R181+0x7800] ;  /* 0x00780000b508783b */ /* 0x002e680000000200 */
[----:B------:R-:W-:Y:S04]  /*a730*/  LDSM.16.M88.4 R12, [R180] ;  /* 0x00000000b40c783b */ /* 0x000fe80000000200 */
[----:B--2---:R-:W2:Y:S01]  /*a740*/  LDSM.16.M88.4 R4, [R222+0x4000] ;  /* 0x00400000de04783b */ /* 0x004ea20000000200 */
[C---:B----4-:R-:W-:Y:S03]  /*a750*/  HMMA.16816.F32.BF16 R44, R136.reuse, R40, RZ ;  /* 0x00000028882c723c */ /* 0x050fe600000418ff */
[----:B------:R-:W4:Y:S04]  /*a760*/  LDSM.16.M88.4 R56, [R222+0x7000] ;  /* 0x00700000de38783b */ /* 0x000f280000000200 */
[----:B------:R-:W4:Y:S01]  /*a770*/  LDSM.16.M88.4 R176, [R222+0x4800] ;  /* 0x00480000deb0783b */ /* 0x000f220000000200 */
[C---:B------:R-:W-:Y:S03]  /*a780*/  HMMA.16816.F32.BF16 R40, R136.reuse, R42, RZ ;  /* 0x0000002a8828723c */ /* 0x040fe600000418ff */
[----:B------:R-:W4:Y:S04]  /*a790*/  LDSM.16.M88.4 R172, [R222+0x5000] ;  /* 0x00500000deac783b */ /* 0x000f280000000200 */
[----:B------:R-:W4:Y:S01]  /*a7a0*/  LDSM.16.M88.4 R168, [R222+0x5800] ;  /* 0x00580000dea8783b */ /* 0x000f220000000200 */
[C---:B-----5:R-:W-:Y:S03]  /*a7b0*/  HMMA.16816.F32.BF16 R36, R136.reuse, R32, RZ ;  /* 0x000000208824723c */ /* 0x060fe600000418ff */
[----:B------:R-:W5:Y:S04]  /*a7c0*/  LDSM.16.M88.4 R64, [R222+0x6000] ;  /* 0x00600000de40783b */ /* 0x000f680000000200 */
[----:B------:R-:W5:Y:S01]  /*a7d0*/  LDSM.16.M88.4 R60, [R222+0x6800] ;  /* 0x00680000de3c783b */ /* 0x000f620000000200 */
[C---:B---3--:R-:W-:Y:S03]  /*a7e0*/  HMMA.16816.F32.BF16 R28, R136.reuse, R24, RZ ;  /* 0x00000018881c723c */ /* 0x048fe600000418ff */
[----:B------:R-:W3:Y:S04]  /*a7f0*/  LDSM.16.M88.4 R52, [R222+0x7800] ;  /* 0x00780000de34783b */ /* 0x000ee80000000200 */
        /* <DEDUP_REMOVED lines=15> */
[----:B------:R-:W-:Y:S07]  /*a8f0*/  LDSM.16.M88.4 R8, [R188+0x4000] ;  /* 0x00400000bc08783b */ /* 0x000fee0000000200 */
[C---:B--2---:R-:W-:Y:S08]  /*a900*/  HMMA.16816.F32.BF16 R44, R12.reuse, R4, R44 ;  /* 0x000000040c2c723c */ /* 0x044ff0000004182c */
[C---:B------:R-:W-:Y:S01]  /*a910*/  HMMA.16816.F32.BF16 R40, R12.reuse, R6, R40 ;  /* 0x000000060c28723c */ /* 0x040fe20000041828 */
[----:B------:R-:W1:Y:S07]  /*a920*/  LDSM.16.M88.4 R4, [R217] ;  /* 0x00000000d904783b */ /* 0x000e6e0000000200 */
        /* <DEDUP_REMOVED lines=15> */
[C---:B------:R-:W-:Y:S08]  /*aa20*/  HMMA.16816.F32.BF16 R156, R12.reuse, R60, R156 ;  /* 0x0000003c0c9c723c */ /* 0x040ff0000004189c */
[C---:B------:R-:W-:Y:S01]  /*aa30*/  HMMA.16816.F32.BF16 R152, R12.reuse, R62, R152 ;  /* 0x0000003e0c98723c */ /* 0x040fe20000041898 */
[----:B------:R-:W-:Y:S07]  /*aa40*/  LDSM.16.M88.4 R60, [R132+0x4000] ;  /* 0x00400000843c783b */ /* 0x000fee0000000200 */
[C---:B---3--:R-:W-:Y:S08]  /*aa50*/  HMMA.16816.F32.BF16 R140, R12.reuse, R52, R140 ;  /* 0x000000340c8c723c */ /* 0x048ff0000004188c */
[----:B------:R-:W-:Y:S01]  /*aa60*/  HMMA.16816.F32.BF16 R136, R12, R54, R136 ;  /* 0x000000360c88723c */ /* 0x000fe20000041888 */
[----:B------:R-:W3:Y:S04]  /*aa70*/  LDSM.16.M88.4 R52, [R188+0x5800] ;  /* 0x00580000bc34783b */ /* 0x000ee80000000200 */
[----:B------:R-:W4:Y:S03]  /*aa80*/  LDSM.16.M88.4 R12, [R188+0x7000] ;  /* 0x00700000bc0c783b */ /* 0x000f260000000200 */
[C---:B-1----:R-:W-:Y:S08]  /*aa90*/  HMMA.16816.F32.BF16 R44, R4.reuse, R8, R44 ;  /* 0x00000008042c723c */ /* 0x042ff0000004182c */
[C---:B------:R-:W-:Y:S01]  /*aaa0*/  HMMA.16816.F32.BF16 R40, R4.reuse, R10, R40 ;  /* 0x0000000a0428723c */ /* 0x040fe20000041828 */
[----:B------:R-:W1:Y:S07]  /*aab0*/  LDSM.16.M88.4 R8, [R188+0x7800] ;  /* 0x00780000bc08783b */ /* 0x000e6e0000000200 */
[C---:B------:R-:W-:Y:S08]  /*aac0*/  HMMA.16816.F32.BF16 R36, R4.reuse, R48, R36 ;  /* 0x000000300424723c */ /* 0x040ff00000041824 */
[C---:B------:R-:W-:Y:S01]  /*aad0*/  HMMA.16816.F32.BF16 R32, R4.reuse, R50, R32 ;  /* 0x000000320420723c */ /* 0x040fe20000041820 */
[----:B------:R-:W5:Y:S07]  /*aae0*/  LDSM.16.M88.4 R48, [R203] ;  /* 0x00000000cb30783b */ /* 0x000f6e0000000200 */
        /* <DEDUP_REMOVED lines=17> */
[----:B------:R-:W1:Y:S04]  /*ac00*/  LDSM.16.M88.4 R4, [R132+0x6800] ;  /* 0x006800008404783b */ /* 0x000e680000000200 */
[----:B------:R-:W-:Y:S03]  /*ac10*/  LDSM.16.M88.4 R64, [R181+0xa800] ;  /* 0x00a80000b540783b */ /* 0x000fe60000000200 */
[C---:B-----5:R-:W-:Y:S08]  /*ac20*/  HMMA.16816.F32.BF16 R44, R48.reuse, R60, R44 ;  /* 0x0000003c302c723c */ /* 0x060ff0000004182c */
[C---:B------:R-:W-:Y:S01]  /*ac30*/  HMMA.16816.F32.BF16 R40, R48.reuse, R62, R40 ;  /* 0x0000003e3028723c */ /* 0x040fe20000041828 */
[----:B------:R-:W5:Y:S07]  /*ac40*/  LDSM.16.M88.4 R60, [R132+0x7000] ;  /* 0x00700000843c783b */ /* 0x000f6e0000000200 */
[C---:B--2---:R-:W-:Y:S08]  /*ac50*/  HMMA.16816.F32.BF16 R36, R48.reuse, R56, R36 ;  /* 0x000000383024723c */ /* 0x044ff00000041824 */
[C---:B------:R-:W-:Y:S01]  /*ac60*/  HMMA.16816.F32.BF16 R32, R48.reuse, R58, R32 ;  /* 0x0000003a3020723c */ /* 0x040fe20000041820 */
[----:B------:R-:W2:Y:S07]  /*ac70*/  LDSM.16.M88.4 R56, [R132+0x7800] ;  /* 0x007800008438783b */ /* 0x000eae0000000200 */
        /* <DEDUP_REMOVED lines=12> */
[C---:B-----5:R-:W-:Y:S08]  /*ad40*/  HMMA.16816.F32.BF16 R148, R48.reuse, R60, R148 ;  /* 0x0000003c3094723c */ /* 0x060ff00000041894 */
[C---:B------:R-:W-:Y:S01]  /*ad50*/  HMMA.16816.F32.BF16 R144, R48.reuse, R62, R144 ;  /* 0x0000003e3090723c */ /* 0x040fe20000041890 */
[----:B------:R-:W5:Y:S07]  /*ad60*/  LDSM.16.M88.4 R60, [R181+0xb000] ;  /* 0x00b00000b53c783b */ /* 0x000f6e0000000200 */
[C---:B--2---:R-:W-:Y:S08]  /*ad70*/  HMMA.16816.F32.BF16 R140, R48.reuse, R56, R140 ;  /* 0x00000038308c723c */ /* 0x044ff0000004188c */
[----:B------:R-:W-:Y:S01]  /*ad80*/  HMMA.16816.F32.BF16 R136, R48, R58, R136 ;  /* 0x0000003a3088723c */ /* 0x000fe20000041888 */
[----:B------:R-:W2:Y:S04]  /*ad90*/  LDSM.16.M88.4 R56, [R181+0xb800] ;  /* 0x00b80000b538783b */ /* 0x000ea80000000200 */
[----:B------:R-:W-:Y:S03]  /*ada0*/  LDSM.16.M88.4 R48, [R222+0x8000] ;  /* 0x00800000de30783b */ /* 0x000fe60000000200 */
[C---:B---3--:R-:W-:Y:S01]  /*adb0*/  HMMA.16816.F32.BF16 R36, R52.reuse, R12, R36 ;  /* 0x0000000c3424723c */ /* 0x048fe20000041824 */
[----:B------:R-:W-:Y:S07]  /*adc0*/  LDSM.16.M88.4 R180, [R222+0xa000] ;  /* 0x00a00000deb4783b */ /* 0x000fee0000000200 */
        /* <DEDUP_REMOVED lines=10> */
[----:B------:R-:W-:Y:S07]  /*ae70*/  LDSM.16.M88.4 R64, [R217+0x2000] ;  /* 0x00200000d940783b */ /* 0x000fee0000000200 */
[C---:B-----5:R-:W-:Y:S08]  /*ae80*/  HMMA.16816.F32.BF16 R148, R52.reuse, R60, R148 ;  /* 0x0000003c3494723c */ /* 0x060ff00000041894 */
[C---:B------:R-:W-:Y:S01]  /*ae90*/  HMMA.16816.F32.BF16 R144, R52.reuse, R62, R144 ;  /* 0x0000003e3490723c */ /* 0x040fe20000041890 */
[----:B------:R-:W5:Y:S07]  /*aea0*/  LDSM.16.M88.4 R60, [R188+0x8000] ;  /* 0x00800000bc3c783b */ /* 0x000f6e0000000200 */
[C---:B------:R-:W-:Y:S08]  /*aeb0*/  HMMA.16816.F32.BF16 R44, R52.reuse, R172, R44 ;  /* 0x000000ac342c723c */ /* 0x040ff0000004182c */
[C---:B------:R-:W-:Y:S01]  /*aec0*/  HMMA.16816.F32.BF16 R40, R52.reuse, R174, R40 ;  /* 0x000000ae3428723c */ /* 0x040fe20000041828 */
[----:B------:R-:W-:Y:S07]  /*aed0*/  LDSM.16.M88.4 R172, [R222+0xb000] ;  /* 0x00b00000deac783b */ /* 0x000fee0000000200 */
[C---:B--2---:R-:W-:Y:S08]  /*aee0*/  HMMA.16816.F32.BF16 R140, R52.reuse, R56, R140 ;  /* 0x00000038348c723c */ /* 0x044ff0000004188c */
[----:B------:R-:W-:Y:S01]  /*aef0*/  HMMA.16816.F32.BF16 R136, R52, R58, R136 ;  /* 0x0000003a3488723c */ /* 0x000fe20000041888 */
[----:B------:R-:W2:Y:S07]  /*af00*/  LDSM.16.M88.4 R56, [R188+0x8800] ;  /* 0x00880000bc38783b */ /* 0x000eae0000000200 */
[C---:B---3--:R-:W-:Y:S08]  /*af10*/  HMMA.16816.F32.BF16 R36, R184.reuse, R12, R36 ;  /* 0x0000000cb824723c */ /* 0x048ff00000041824 */
        /* <DEDUP_REMOVED lines=8> */
[C---:B----4-:R-:W-:Y:S08]  /*afa0*/  HMMA.16816.F32.BF16 R20, R184.reuse, R4, R20 ;  /* 0x00000004b814723c */ /* 0x050ff00000041814 */
[----:B------:R-:W-:Y:S01]  /*afb0*/  HMMA.16816.F32.BF16 R16, R184, R6, R16 ;  /* 0x00000006b810723c */ /* 0x000fe20000041810 */
[----:B------:R-:W4:Y:S07]  /*afc0*/  LDSM.16.M88.4 R4, [R132+0x8800] ;  /* 0x008800008404783b */ /* 0x000f2e0000000200 */
[C---:B------:R-:W-:Y:S08]  /*afd0*/  HMMA.16816.F32.BF16 R164, R52.reuse, R168, R164 ;  /* 0x000000a834a4723c */ /* 0x040ff000000418a4 */
[----:B------:R-:W-:Y:S01]  /*afe0*/  HMMA.16816.F32.BF16 R160, R52, R170, R160 ;  /* 0x000000aa34a0723c */ /* 0x000fe200000418a0 */
[----:B------:R-:W4:Y:S04]  /*aff0*/  LDSM.16.M88.4 R52, [R188+0x9000] ;  /* 0x00900000bc34783b */ /* 0x000f280000000200 */
[----:B------:R-:W4:Y:S03]  /*b000*/  LDSM.16.M88.4 R168, [R222+0xb800] ;  /* 0x00b80000dea8783b */ /* 0x000f260000000200 */
[C---:B-----5:R-:W-:Y:S08]  /*b010*/  HMMA.16816.F32.BF16 R44, R64.reuse, R60, R44 ;  /* 0x0000003c402c723c */ /* 0x060ff0000004182c */
[C---:B--2---:R-:W-:Y:S08]  /*b020*/  HMMA.16816.F32.BF16 R36, R64.reuse, R56, R36 ;  /* 0x000000384024723c */ /* 0x044ff00000041824 */
[----:B------:R-:W-:Y:S01]  /*b030*/  HMMA.16816.F32.BF16 R40, R64, R62, R40 ;  /* 0x0000003e4028723c */ /* 0x000fe20000041828 */
[----:B------:R-:W2:Y:S07]  /*b040*/  LDSM.16.M88.4 R60, [R132+0x9000] ;  /* 0x00900000843c783b */ /* 0x000eae0000000200 */
[----:B-1----:R-:W-:Y:S01]  /*b050*/  HMMA.16816.F32.BF16 R44, R12, R8, R44 ;  /* 0x000000080c2c723c */ /* 0x002fe2000004182c */
[----:B------:R-:W-:-:S07]  /*b060*/  IMAD.SHL.U32 R8, R189, 0x80, RZ ;  /* 0x00000080bd087824 */ /* 0x000fce00078e00ff */
[----:B---3--:R-:W-:Y:S01]  /*b070*/  HMMA.16816.F32.BF16 R20, R64, R48, R20 ;  /* 0x000000304014723c */ /* 0x008fe20000041814 */
[----:B------:R-:W-:-:S07]  /*b080*/  LOP3.LUT R49, R8, R135, RZ, 0xfc, !PT ;  /* 0x0000008708317212 */ /* 0x000fce00078efcff */
[----:B----4-:R-:W-:Y:S01]  /*b090*/  HMMA.16816.F32.BF16 R36, R12, R4, R36 ;  /* 0x000000040c24723c */ /* 0x010fe20000041824 */
[----:B------:R-:W-:-:S05]  /*b0a0*/  LOP3.LUT R5, R193, R194, RZ, 0xfc, !PT ;  /* 0x000000c2c1057212 */ /* 0x000fca00078efcff */
[----:B------:R-:W-:Y:S02]  /*b0b0*/  IMAD.IADD R4, R0, 0x1, R5 ;  /* 0x0000000100047824 */ /* 0x000fe400078e0205 */
[----:B------:R-:W-:Y:S02]  /*b0c0*/  HMMA.16816.F32.BF16 R32, R64, R58, R32 ;  /* 0x0000003a4020723c */ /* 0x000fe40000041820 */
[----:B------:R-:W-:-:S06]  /*b0d0*/  VIADD R247, R4, 0x8 ;  /* 0x0000000804f77836 */ /* 0x000fcc0000000000 */
[C---:B------:R-:W-:Y:S08]  /*b0e0*/  HMMA.16816.F32.BF16 R28, R64.reuse, R52, R28 ;  /* 0x00000034401c723c */ /* 0x040ff0000004181c */
[C---:B------:R-:W-:Y:S08]  /*b0f0*/  HMMA.16816.F32.BF16 R24, R64.reuse, R54, R24 ;  /* 0x000000364018723c */ /* 0x040ff00000041818 */
[----:B------:R-:W-:Y:S01]  /*b100*/  HMMA.16816.F32.BF16 R16, R64, R50, R16 ;  /* 0x000000324010723c */ /* 0x000fe20000041810 */
[----:B------:R-:W-:-:S05]  /*b110*/  IMAD.IADD R51, R49, 0x1, R204 ;  /* 0x0000000131337824 */ /* 0x000fca00078e02cc */
[C-C-:B------:R-:W-:Y:S02]  /*b120*/  IADD3 R5, PT, PT, R4.reuse, 0x100, -R51.reuse ;  /* 0x0000010004057810 */ /* 0x140fe40007ffe833 */
[--C-:B------:R-:W-:Y:S01]  /*b130*/  IADD3 R48, PT, PT, R247, 0x100, -R51.reuse ;  /* 0x00000100f7307810 */ /* 0x100fe20007ffe833 */
[C---:B------:R-:W-:Y:S01]  /*b140*/  HMMA.16816.F32.BF16 R164, R184.reuse, R180, R164 ;  /* 0x000000b4b8a4723c */ /* 0x040fe200000418a4 */
[----:B------:R-:W-:Y:S02]  /*b150*/  IABS R5, R5 ;  /* 0x0000000500057213 */ /* 0x000fe40000000000 */
[----:B------:R-:W-:Y:S02]  /*b160*/  IABS R48, R48 ;  /* 0x0000003000307213 */ /* 0x000fe40000000000 */
[----:B------:R-:W-:Y:S02]  /*b170*/  I2FP.F32.S32 R245, R5 ;  /* 0x0000000500f57245 */ /* 0x000fe40000201400 */
[C-C-:B------:R-:W-:Y:S01]  /*b180*/  IADD3 R243, PT, PT, R4.reuse, 0xff, -R51.reuse ;  /* 0x000000ff04f37810 */ /* 0x140fe20007ffe833 */
[----:B------:R-:W-:Y:S01]  /*b190*/  HMMA.16816.F32.BF16 R160, R184, R182, R160 ;  /* 0x000000b6b8a0723c */ /* 0x000fe200000418a0 */
[C-C-:B------:R-:W-:Y:S01]  /*b1a0*/  IADD3 R54, PT, PT, R4.reuse, 0xf8, -R51.reuse ;  /* 0x000000f804367810 */ /* 0x140fe20007ffe833 */
[----:B------:R-:W-:Y:S01]  /*b1b0*/  FFMA.FTZ R245, -R227, R245, R44 ;  /* 0x000000f5e3f57223 */ /* 0x000fe2000001012c */
[----:B------:R-:W-:-:S02]  /*b1c0*/  IADD3 R239, PT, PT, R4, 0xf7, -R51 ;  /* 0x000000f704ef7810 */ /* 0x000fc40007ffe833 */
[C-C-:B------:R-:W-:Y:S02]  /*b1d0*/  IADD3 R225, PT, PT, R4.reuse, 0xf0, -R51.reuse ;  /* 0x000000f004e17810 */ /* 0x140fe40007ffe833 */
        /* <DEDUP_REMOVED lines=25> */
[--C-:B------:R-:W-:Y:S01]  /*b370*/  IADD3 R241, PT, PT, R247, 0xff, -R51.reuse ;  /* 0x000000fff7f17810 */ /* 0x100fe20007ffe833 */
        /* <DEDUP_REMOVED lines=9> */
[--C-:B------:R-:W-:Y:S01]  /*b410*/  IADD3 R217, PT, PT, R247, 0xef, -R51.reuse ;  /* 0x000000eff7d97810 */ /* 0x100fe20007ffe833 */
[----:B------:R-:W-:Y:S01]  /*b420*/  HMMA.16816.F32.BF16 R32, R12, R6, R32 ;  /* 0x000000060c20723c */ /* 0x000fe20000041820 */
[----:B------:R-:W-:-:S02]  /*b430*/  IADD3 R6, PT, PT, R4, 0xe0, -R51 ;  /* 0x000000e004067810 */ /* 0x000fc40007ffe833 */
[C-C-:B------:R-:W-:Y:S02]  /*b440*/  IADD3 R176, PT, PT, R247.reuse, 0xe8, -R51.reuse ;  /* 0x000000e8f7b07810 */ /* 0x140fe40007ffe833 */
[C-C-:B------:R-:W-:Y:S02]  /*b450*/  IADD3 R7, PT, PT, R247.reuse, 0xe7, -R51.reuse ;  /* 0x000000e7f7077810 */ /* 0x140fe40007ffe833 */
[C-C-:B------:R-:W-:Y:S01]  /*b460*/  IADD3 R11, PT, PT, R247.reuse, 0xdf, -R51.reuse ;  /* 0x000000dff70b7810 */ /* 0x140fe20007ffe833 */
[----:B--2---:R-:W-:Y:S01]  /*b470*/  HMMA.16816.F32.BF16 R28, R12, R60, R28 ;  /* 0x0000003c0c1c723c */ /* 0x004fe2000004181c */
[--C-:B------:R-:W-:Y:S02]  /*b480*/  IADD3 R60, PT, PT, R4, 0x90, -R51.reuse ;  /* 0x00000090043c7810 */ /* 0x100fe40007ffe833 */
[C-C-:B------:R-:W-:Y:S02]  /*b490*/  IADD3 R8, PT, PT, R247.reuse, 0xd8, -R51.reuse ;  /* 0x000000d8f7087810 */ /* 0x140fe40007ffe833 */
[----:B------:R-:W-:-:S02]  /*b4a0*/  IADD3 R187, PT, PT, R247, 0xd7, -R51 ;  /* 0x000000d7f7bb7810 */ /* 0x000fc40007ffe833 */
[C-C-:B------:R-:W-:Y:S01]  /*b4b0*/  IADD3 R177, PT, PT, R247.reuse, 0xd0, -R51.reuse ;  /* 0x000000d0f7b17810 */ /* 0x140fe20007ffe833 */
[----:B------:R-:W-:Y:S01]  /*b4c0*/  HMMA.16816.F32.BF16 R24, R12, R62, R24 ;  /* 0x0000003e0c18723c */ /* 0x000fe20000041818 */
[--C-:B------:R-:W-:Y:S02]  /*b4d0*/  IADD3 R62, PT, PT, R4, 0x97, -R51.reuse ;  /* 0x00000097043e7810 */ /* 0x100fe40007ffe833 */
        /* <DEDUP_REMOVED lines=19> */
[----:B------:R-:W-:Y:S01]  /*b610*/  IADD3 R51, PT, PT, R247, 0x87, -R51 ;  /* 0x00000087f7337810 */ /* 0x000fe20007ffe833 */
[----:B------:R-:W-:Y:S01]  /*b620*/  VIADD R247, R49, 0xffffff00 ;  /* 0xffffff0031f77836 */ /* 0x000fe20000000000 */
[----:B------:R-:W-:Y:S02]  /*b630*/  I2FP.F32.S32 R48, R48 ;  /* 0x0000003000307245 */ /* 0x000fe40000201400 */
[----:B------:R-:W-:-:S02]  /*b640*/  IABS R241, R241 ;  /* 0x000000f100f17213 */ /* 0x000fc40000000000 */
[----:B------:R-:W-:Y:S01]  /*b650*/  ISETP.GE.AND P2, PT, R247, R213, PT ;  /* 0x000000d5f700720c */ /* 0x000fe20003f46270 */
[----:B------:R-:W-:Y:S01]  /*b660*/  FFMA.FTZ R48, -R227, R48, R46 ;  /* 0x00000030e3307223 */ /* 0x000fe2000001012e */
[----:B------:R-:W-:Y:S01]  /*b670*/  IABS R46, R243 ;  /* 0x000000f3002e7213 */ /* 0x000fe20000000000 */
[----:B------:R-:W-:Y:S01]  /*b680*/  VIADD R243, R49, 0xffffff01 ;  /* 0xffffff0131f37836 */ /* 0x000fe20000000000 */
[C---:B------:R-:W-:Y:S02]  /*b690*/  ISETP.GE.AND P5, PT, R247.reuse, R212, PT ;  /* 0x000000d4f700720c */ /* 0x040fe40003fa6270 */
[C---:B------:R-:W-:Y:S02]  /*b6a0*/  ISETP.GE.AND P3, PT, R247.reuse, R210, PT ;  /* 0x000000d2f700720c */ /* 0x040fe40003f66270 */
[----:B------:R-:W-:Y:S02]  /*b6b0*/  ISETP.GE.AND P4, PT, R247, R211, PT ;  /* 0x000000d3f700720c */ /* 0x000fe40003f86270 */
[----:B------:R-:W-:Y:S01]  /*b6c0*/  FSEL R247, R245, -INF , P2 ;  /* 0xff800000f5f77808 */ /* 0x000fe20001000000 */
[----:B------:R-:W-:Y:S01]  /*b6d0*/  IMAD.MOV.U32 R245, RZ, RZ, R46 ;  /* 0x000000fffff57224 */ /* 0x000fe200078e002e */
[----:B------:R-:W-:-:S02]  /*b6e0*/  FSEL R48, R48, -INF , P4 ;  /* 0xff80000030307808 */ /* 0x000fc40002000000 */
[----:B------:R-:W-:Y:S02]  /*b6f0*/  IABS R44, R44 ;  /* 0x0000002c002c7213 */ /* 0x000fe40000000000 */
[----:B------:R-:W-:Y:S02]  /*b700*/  I2FP.F32.S32 R245, R245 ;  /* 0x000000f500f57245 */ /* 0x000fe40000201400 */
[----:B------:R-:W-:Y:S02]  /*b710*/  ISETP.GE.AND P2, PT, R243, R213, PT ;  /* 0x000000d5f300720c */ /* 0x000fe40003f46270 */
[----:B------:R-:W-:Y:S01]  /*b720*/  I2FP.F32.S32 R241, R241 ;  /* 0x000000f100f17245 */ /* 0x000fe20000201400 */
[----:B------:R-:W-:Y:S01]  /*b730*/  FFMA.FTZ R45, -R227, R245, R45 ;  /* 0x000000f5e32d7223 */ /* 0x000fe2000001012d */
[----:B------:R-:W-:Y:S02]  /*b740*/  FSEL R46, R247, -INF , !P5 ;  /* 0xff800000f72e7808 */ /* 0x000fe40006800000 */
[----:B------:R-:W-:Y:S01]  /*b750*/  FSEL R48, R48, -INF , !P3 ;  /* 0xff80000030307808 */ /* 0x000fe20005800000 */
[----:B------:R-:W-:Y:S01]  /*b760*/  FFMA.FTZ R47, -R227, R241, R47 ;  /* 0x000000f1e32f7223 */ /* 0x000fe2000001012f */
[----:B------:R-:W-:Y:S01]  /*b770*/  ISETP.GE.AND P5, PT, R243, R212, PT ;  /* 0x000000d4f300720c */ /* 0x000fe20003fa6270 */
[----:B------:R-:W-:Y:S01]  /*b780*/  VIADD R241, R49, 0xffffff08 ;  /* 0xffffff0831f17836 */ /* 0x000fe20000000000 */
[----:B------:R-:W-:-:S02]  /*b790*/  ISETP.GE.AND P4, PT, R243, R210, PT ;  /* 0x000000d2f300720c */ /* 0x000fc40003f86270 */
[----:B------:R-:W-:Y:S01]  /*b7a0*/  ISETP.GE.AND P3, PT, R243, R211, PT ;  /* 0x000000d3f300720c */ /* 0x000fe20003f66270 */
[----:B------:R-:W-:Y:S01]  /*b7b0*/  IMAD.MOV.U32 R243, RZ, RZ, R44 ;  /* 0x000000fffff37224 */ /* 0x000fe200078e002c */
[----:B------:R-:W-:Y:S02]  /*b7c0*/  FSEL R45, R45, -INF , P2 ;  /* 0xff8000002d2d7808 */ /* 0x000fe40001000000 */
[----:B------:R-:W-:Y:S02]  /*b7d0*/  IABS R54, R54 ;  /* 0x0000003600367213 */ /* 0x000fe40000000000 */
[----:B------:R-:W-:Y:S02]  /*b7e0*/  FSEL R44, R45, -INF , !P5 ;  /* 0xff8000002d2c7808 */ /* 0x000fe40006800000 */
[----:B------:R-:W-:Y:S02]  /*b7f0*/  I2FP.F32.S32 R45, R54 ;  /* 0x00000036002d7245 */ /* 0x000fe40000201400 */
[----:B------:R-:W-:-:S02]  /*b800*/  I2FP.F32.S32 R243, R243 ;  /* 0x000000f300f37245 */ /* 0x000fc40000201400 */
[----:B------:R-:W-:Y:S01]  /*b810*/  FSEL R47, R47, -INF , P3 ;  /* 0xff8000002f2f7808 */ /* 0x000fe20001800000 */
[C---:B------:R-:W-:Y:S01]  /*b820*/  FFMA.FTZ R40, -R227.reuse, R45, R40 ;  /* 0x0000002de3287223 */ /* 0x040fe20000010128 */
[----:B------:R-:W-:Y:S01]  /*b830*/  IABS R239, R239 ;  /* 0x000000ef00ef7213 */ /* 0x000fe20000000000 */
[----:B------:R-:W-:Y:S01]  /*b840*/  FFMA.FTZ R42, -R227, R243, R42 ;  /* 0x000000f3e32a7223 */ /* 0x000fe2000001012a */
[----:B------:R-:W-:Y:S01]  /*b850*/  FSEL R54, R47, -INF , !P4 ;  /* 0xff8000002f367808 */ /* 0x000fe20006000000 */
[----:B------:R-:W-:Y:S01]  /*b860*/  VIADD R45, R49, 0xffffff09 ;  /* 0xffffff09312d7836 */ /* 0x000fe20000000000 */
[C---:B------:R-:W-:Y:S02]  /*b870*/  ISETP.GE.AND P2, PT, R241.reuse, R213, PT ;  /* 0x000000d5f100720c */ /* 0x040fe40003f46270 */
[----:B------:R-:W-:Y:S02]  /*b880*/  ISETP.GE.AND P4, PT, R241, R211, PT ;  /* 0x000000d3f100720c */ /* 0x000fe40003f86270 */
[----:B------:R-:W-:-:S02]  /*b890*/  I2FP.F32.S32 R239, R239 ;  /* 0x000000ef00ef7245 */ /* 0x000fc40000201400 */
[----:B------:R-:W-:Y:S02]  /*b8a0*/  IABS R52, R52 ;  /* 0x0000003400347213 */ /* 0x000fe40000000000 */
[----:B------:R-:W-:Y:S01]  /*b8b0*/  ISETP.GE.AND P5, PT, R241, R212, PT ;  /* 0x000000d4f100720c */ /* 0x000fe20003fa6270 */
[----:B------:R-:W-:Y:S01]  /*b8c0*/  FFMA.FTZ R41, -R227, R239, R41 ;  /* 0x000000efe3297223 */ /* 0x000fe20000010129 */
[----:B------:R-:W-:Y:S02]  /*b8d0*/  ISETP.GE.AND P3, PT, R241, R210, PT ;  /* 0x000000d2f100720c */ /* 0x000fe40003f66270 */
[----:B------:R-:W-:Y:S02]  /*b8e0*/  FSEL R40, R40, -INF , P2 ;  /* 0xff80000028287808 */ /* 0x000fe40001000000 */
[----:B------:R-:W-:Y:S02]  /*b8f0*/  FSEL R42, R42, -INF , P4 ;  /* 0xff8000002a2a7808 */ /* 0x000fe40002000000 */
[----:B------:R-:W-:-:S02]  /*b900*/  IABS R225, R225 ;  /* 0x000000e100e17213 */ /* 0x000fc40000000000 */
[----:B------:R-:W-:Y:S02]  /*b910*/  ISETP.GE.AND P2, PT, R45, R213, PT ;  /* 0x000000d52d00720c */ /* 0x000fe40003f46270 */
[----:B------:R-:W-:Y:S02]  /*b920*/  I2FP.F32.S32 R47, R52 ;  /* 0x00000034002f7245 */ /* 0x000fe40000201400 */
[----:B------:R-:W-:Y:S02]  /*b930*/  FSEL R40, R40, -INF , !P5 ;  /* 0xff80000028287808 */ /* 0x000fe40006800000 */
[----:B------:R-:W-:Y:S01]  /*b940*/  FSEL R52, R42, -INF , !P3 ;  /* 0xff8000002a347808 */ /* 0x000fe20005800000 */
[----:B------:R-:W-:Y:S01]  /*b950*/  FFMA.FTZ R43, -R227, R47, R43 ;  /* 0x0000002fe32b7223 */ /* 0x000fe2000001012b */
[C---:B------:R-:W-:Y:S02]  /*b960*/  ISETP.GE.AND P5, PT, R45.reuse, R212, PT ;  /* 0x000000d42d00720c */ /* 0x040fe40003fa6270 */
[----:B------:R-:W-:-:S02]  /*b970*/  ISETP.GE.AND P4, PT, R45, R210, PT ;  /* 0x000000d22d00720c */ /* 0x000fc40003f86270 */
[----:B------:R-:W-:Y:S01]  /*b980*/  ISETP.GE.AND P3, PT, R45, R211, PT ;  /* 0x000000d32d00720c */ /* 0x000fe20003f66270 */
[----:B------:R-:W-:Y:S01]  /*b990*/  VIADD R45, R49, 0xffffff10 ;  /* 0xffffff10312d7836 */ /* 0x000fe20000000000 */
[----:B------:R-:W-:Y:S02]  /*b9a0*/  I2FP.F32.S32 R225, R225 ;  /* 0x000000e100e17245 */ /* 0x000fe40000201400 */
[----:B------:R-:W-:Y:S02]  /*b9b0*/  FSEL R41, R41, -INF , P2 ;  /* 0xff80000029297808 */ /* 0x000fe40001000000 */
[----:B------:R-:W-:Y:S01]  /*b9c0*/  IABS R50, R50 ;  /* 0x0000003200327213 */ /* 0x000fe20000000000 */
[----:B------:R-:W-:Y:S01]  /*b9d0*/  FFMA.FTZ R36, -R227, R225, R36 ;  /* 0x000000e1e3247223 */ /* 0x000fe20000010124 */
[----:B------:R-:W-:Y:S02]  /*b9e0*/  FSEL R42, R41, -INF , !P5 ;  /* 0xff800000292a7808 */ /* 0x000fe40006800000 */
[----:B------:R-:W-:-:S02]  /*b9f0*/  ISETP.GE.AND P2, PT, R45, R213, PT ;  /* 0x000000d52d00720c */ /* 0x000fc40003f46270 */
[----:B------:R-:W-:Y:S02]  /*ba00*/  I2FP.F32.S32 R41, R50 ;  /* 0x0000003200297245 */ /* 0x000fe40000201400 */
[----:B------:R-:W-:Y:S02]  /*ba10*/  FSEL R43, R43, -INF , P3 ;  /* 0xff8000002b2b7808 */ /* 0x000fe40001800000 */
[----:B------:R-:W-:Y:S01]  /*ba20*/  ISETP.GE.AND P5, PT, R45, R212, PT ;  /* 0x000000d42d00720c */ /* 0x000fe20003fa6270 */
[----:B------:R-:W-:Y:S01]  /*ba30*/  FFMA.FTZ R38, -R227, R41, R38 ;  /* 0x00000029e3267223 */ /* 0x000fe20000010126 */
[----:B------:R-:W-:Y:S01]  /*ba40*/  FSEL R36, R36, -INF , P2 ;  /* 0xff80000024247808 */ /* 0x000fe20001000000 */
[----:B------:R-:W-:Y:S01]  /*ba50*/  VIADD R41, R49, 0xffffff11 ;  /* 0xffffff1131297836 */ /* 0x000fe20000000000 */
[----:B------:R-:W-:Y:S02]  /*ba60*/  FSEL R50, R43, -INF , !P4 ;  /* 0xff8000002b327808 */ /* 0x000fe40006000000 */
[----:B------:R-:W-:-:S02]  /*ba70*/  IABS R223, R223 ;  /* 0x000000df00df7213 */ /* 0x000fc40000000000 */
[----:B------:R-:W-:Y:S02]  /*ba80*/  IABS R217, R217 ;  /* 0x000000d900d97213 */ /* 0x000fe40000000000 */
[C---:B------:R-:W-:Y:S02]  /*ba90*/  ISETP.GE.AND P4, PT, R45.reuse, R211, PT ;  /* 0x000000d32d00720c */ /* 0x040fe40003f86270 */
[----:B------:R-:W-:Y:S02]  /*baa0*/  FSEL R243, R36, -INF , !P5 ;  /* 0xff80000024f37808 */ /* 0x000fe40006800000 */
[----:B------:R-:W-:Y:S02]  /*bab0*/  I2FP.F32.S32 R36, R223 ;  /* 0x000000df00247245 */ /* 0x000fe40000201400 */
[----:B------:R-:W-:Y:S02]  /*bac0*/  I2FP.F32.S32 R217, R217 ;  /* 0x000000d900d97245 */ /* 0x000fe40000201400 */
[----:B------:R-:W-:Y:S01]  /*bad0*/  ISETP.GE.AND P3, PT, R45, R210, PT ;  /* 0x000000d22d00720c */ /* 0x000fe20003f66270 */
[C---:B------:R-:W-:Y:S01]  /*bae0*/  FFMA.FTZ R37, -R227.reuse, R36, R37 ;  /* 0x00000024e3257223 */ /* 0x040fe20000010125 */
[----:B------:R-:W-:Y:S01]  /*baf0*/  FSEL R38, R38, -INF , P4 ;  /* 0xff80000026267808 */ /* 0x000fe20002000000 */
[----:B------:R-:W-:Y:S01]  /*bb00*/  FFMA.FTZ R39, -R227, R217, R39 ;  /* 0x000000d9e3277223 */ /* 0x000fe20000010127 */
[----:B------:R-:W-:Y:S01]  /*bb10*/  ISETP.GE.AND P2, PT, R41, R213, PT ;  /* 0x000000d52900720c */ /* 0x000fe20003f46270 */
[----:B------:R-:W-:Y:S01]  /*bb20*/  VIADD R36, R49, 0xffffff18 ;  /* 0xffffff1831247836 */ /* 0x000fe20000000000 */
[----:B------:R-:W-:-:S02]  /*bb30*/  FSEL R251, R38, -INF , !P3 ;  /* 0xff80000026fb7808 */ /* 0x000fc40005800000 */
[C---:B------:R-:W-:Y:S02]  /*bb40*/  ISETP.GE.AND P3, PT, R41.reuse, R211, PT ;  /* 0x000000d32900720c */ /* 0x040fe40003f66270 */
[C---:B------:R-:W-:Y:S02]  /*bb50*/  ISETP.GE.AND P5, PT, R41.reuse, R212, PT ;  /* 0x000000d42900720c */ /* 0x040fe40003fa6270 */
[----:B------:R-:W-:Y:S02]  /*bb60*/  ISETP.GE.AND P4, PT, R41, R210, PT ;  /* 0x000000d22900720c */ /* 0x000fe40003f86270 */
[----:B------:R-:W-:Y:S02]  /*bb70*/  FSEL R37, R37, -INF , P2 ;  /* 0xff80000025257808 */ /* 0x000fe40001000000 */
[----:B------:R-:W-:Y:S02]  /*bb80*/  FSEL R39, R39, -INF , P3 ;  /* 0xff80000027277808 */ /* 0x000fe40001800000 */
[----:B------:R-:W-:-:S02]  /*bb90*/  IABS R203, R203 ;  /* 0x000000cb00cb7213 */ /* 0x000fc40000000000 */
[----:B------:R-:W-:Y:S02]  /*bba0*/  IABS R185, R185 ;  /* 0x000000b900b97213 */ /* 0x000fe40000000000 */
[----:B------:R-:W-:Y:S02]  /*bbb0*/  IABS R176, R176 ;  /* 0x000000b000b07213 */ /* 0x000fe40000000000 */
[----:B------:R-:W-:Y:S02]  /*bbc0*/  FSEL R241, R37, -INF , !P5 ;  /* 0xff80000025f17808 */ /* 0x000fe40006800000 */
[----:B------:R-:W-:Y:S02]  /*bbd0*/  FSEL R247, R39, -INF , !P4 ;  /* 0xff80000027f77808 */ /* 0x000fe40006000000 */
[C---:B------:R-:W-:Y:S02]  /*bbe0*/  ISETP.GE.AND P2, PT, R36.reuse, R213, PT ;  /* 0x000000d52400720c */ /* 0x040fe40003f46270 */
[----:B------:R-:W-:-:S02]  /*bbf0*/  ISETP.GE.AND P5, PT, R36, R212, PT ;  /* 0x000000d42400720c */ /* 0x000fc40003fa6270 */
[C---:B------:R-:W-:Y:S02]  /*bc00*/  ISETP.GE.AND P3, PT, R36.reuse, R210, PT ;  /* 0x000000d22400720c */ /* 0x040fe40003f66270 */
[----:B------:R-:W-:Y:S02]  /*bc10*/  ISETP.GE.AND P4, PT, R36, R211, PT ;  /* 0x000000d32400720c */ /* 0x000fe40003f86270 */
[----:B------:R-:W-:Y:S02]  /*bc20*/  I2FP.F32.S32 R203, R203 ;  /* 0x000000cb00cb7245 */ /* 0x000fe40000201400 */
[----:B------:R-:W-:Y:S02]  /*bc30*/  I2FP.F32.S32 R36, R185 ;  /* 0x000000b900247245 */ /* 0x000fe40000201400 */
[----:B------:R-:W-:Y:S01]  /*bc40*/  I2FP.F32.S32 R37, R176 ;  /* 0x000000b000257245 */ /* 0x000fe20000201400 */
[C---:B------:R-:W-:Y:S01]  /*bc50*/  FFMA.FTZ R32, -R227.reuse, R203, R32 ;  /* 0x000000cbe3207223 */ /* 0x040fe20000010120 */
[----:B------:R-:W-:Y:S01]  /*bc60*/  IABS R6, R6 ;  /* 0x0000000600067213 */ /* 0x000fe20000000000 */
[C---:B------:R-:W-:Y:S01]  /*bc70*/  FFMA.FTZ R33, -R227.reuse, R36, R33 ;  /* 0x00000024e3217223 */ /* 0x040fe20000010121 */
[----:B------:R-:W-:Y:S01]  /*bc80*/  IABS R36, R7 ;  /* 0x0000000700247213 */ /* 0x000fe20000000000 */
[----:B------:R-:W-:Y:S01]  /*bc90*/  FFMA.FTZ R34, -R227, R37, R34 ;  /* 0x00000025e3227223 */ /* 0x000fe20000010122 */
[----:B------:R-:W-:Y:S01]  /*bca0*/  FSEL R239, R32, -INF , P2 ;  /* 0xff80000020ef7808 */ /* 0x000fe20001000000 */
[----:B------:R-:W-:Y:S01]  /*bcb0*/  VIADD R7, R49, 0xffffff19 ;  /* 0xffffff1931077836 */ /* 0x000fe20000000000 */
[----:B------:R-:W-:-:S02]  /*bcc0*/  I2FP.F32.S32 R32, R36 ;  /* 0x0000002400207245 */ /* 0x000fc40000201400 */
[----:B------:R-:W-:Y:S02]  /*bcd0*/  FSEL R34, R34, -INF , P4 ;  /* 0xff80000022227808 */ /* 0x000fe40002000000 */
[----:B------:R-:W-:Y:S01]  /*bce0*/  ISETP.GE.AND P2, PT, R7, R213, PT ;  /* 0x000000d50700720c */ /* 0x000fe20003f46270 */
[----:B------:R-:W-:Y:S01]  /*bcf0*/  FFMA.FTZ R32, -R227, R32, R35 ;  /* 0x00000020e3207223 */ /* 0x000fe20000010123 */
        /* <DEDUP_REMOVED lines=16> */
[----:B------:R-:W-:-:S02]  /*be00*/  IABS R4, R4 ;  /* 0x0000000400047213 */ /* 0x000fc40000000000 */
[----:B------:R-:W-:Y:S01]  /*be10*/  I2FP.F32.S32 R6, R5 ;  /* 0x0000000500067245 */ /* 0x000fe20000201400 */
[C---:B------:R-:W-:Y:S01]  /*be20*/  FFMA.FTZ R28, -R227.reuse, R7, R28 ;  /* 0x00000007e31c7223 */ /* 0x040fe2000001011c */
[----:B------:R-:W-:Y:S02]  /*be30*/  I2FP.F32.S32 R33, R4 ;  /* 0x0000000400217245 */ /* 0x000fe40000201400 */
[----:B------:R-:W-:Y:S01]  /*be40*/  IABS R32, R11 ;  /* 0x0000000b00207213 */ /* 0x000fe20000000000 */
[----:B------:R-:W-:Y:S01]  /*be50*/  FFMA.FTZ R29, -R227, R6, R29 ;  /* 0x00000006e31d7223 */ /* 0x000fe2000001011d */
[----:B------:R-:W-:Y:S01]  /*be60*/  VIADD R11, R49, 0xffffff21 ;  /* 0xffffff21310b7836 */ /* 0x000fe20000000000 */
[----:B------:R-:W1:Y:S01]  /*be70*/  LDSM.16.M88.4 R4, [R132+0x9800] ;  /* 0x009800008404783b */ /* 0x000e620000000200 */
[----:B------:R-:W-:Y:S01]  /*be80*/  FFMA.FTZ R30, -R227, R33, R30 ;  /* 0x00000021e31e7223 */ /* 0x000fe2000001011e */
[----:B------:R-:W-:Y:S02]  /*be90*/  FSEL R185, R28, -INF , P2 ;  /* 0xff8000001cb97808 */ /* 0x000fe40001000000 */
[----:B------:R-:W-:-:S02]  /*bea0*/  I2FP.F32.S32 R28, R32 ;  /* 0x00000020001c7245 */ /* 0x000fc40000201400 */
[----:B------:R-:W-:Y:S02]  /*beb0*/  FSEL R30, R30, -INF , P4 ;  /* 0xff8000001e1e7808 */ /* 0x000fe40002000000 */
[----:B------:R-:W-:Y:S01]  /*bec0*/  IABS R10, R10 ;  /* 0x0000000a000a7213 */ /* 0x000fe20000000000 */
[----:B------:R-:W-:Y:S01]  /*bed0*/  FFMA.FTZ R28, -R227, R28, R31 ;  /* 0x0000001ce31c7223 */ /* 0x000fe2000001011f */
[----:B------:R-:W-:Y:S02]  /*bee0*/  FSEL R185, R185, -INF , !P5 ;  /* 0xff800000b9b97808 */ /* 0x000fe40006800000 */
[----:B------:R-:W-:Y:S02]  /*bef0*/  FSEL R203, R30, -INF , !P3 ;  /* 0xff8000001ecb7808 */ /* 0x000fe40005800000 */
[C---:B------:R-:W-:Y:S02]  /*bf00*/  ISETP.GE.AND P2, PT, R11.reuse, R213, PT ;  /* 0x000000d50b00720c */ /* 0x040fe40003f46270 */
[----:B------:R-:W-:-:S02]  /*bf10*/  ISETP.GE.AND P5, PT, R11, R212, PT ;  /* 0x000000d40b00720c */ /* 0x000fc40003fa6270 */
[C---:B------:R-:W-:Y:S02]  /*bf20*/  ISETP.GE.AND P4, PT, R11.reuse, R210, PT ;  /* 0x000000d20b00720c */ /* 0x040fe40003f86270 */
[----:B------:R-:W-:Y:S01]  /*bf30*/  ISETP.GE.AND P3, PT, R11, R211, PT ;  /* 0x000000d30b00720c */ /* 0x000fe20003f66270 */
[----:B------:R-:W-:Y:S01]  /*bf40*/  VIADD R11, R49, 0xffffff28 ;  /* 0xffffff28310b7836 */ /* 0x000fe20000000000 */
[----:B------:R-:W-:Y:S02]  /*bf50*/  IABS R8, R8 ;  /* 0x0000000800087213 */ /* 0x000fe40000000000 */
[----:B------:R-:W-:Y:S02]  /*bf60*/  FSEL R29, R29, -INF , P2 ;  /* 0xff8000001d1d7808 */ /* 0x000fe40001000000 */
[----:B------:R-:W-:Y:S02]  /*bf70*/  ISETP.GE.AND P2, PT, R11, R213, PT ;  /* 0x000000d50b00720c */ /* 0x000fe40003f46270 */
[----:B------:R-:W-:-:S02]  /*bf80*/  FSEL R217, R28, -INF , P3 ;  /* 0xff8000001cd97808 */ /* 0x000fc40001800000 */
[----:B------:R-:W-:Y:S02]  /*bf90*/  IABS R9, R9 ;  /* 0x0000000900097213 */ /* 0x000fe40000000000 */
[----:B------:R-:W-:Y:S02]  /*bfa0*/  FSEL R176, R29, -INF , !P5 ;  /* 0xff8000001db07808 */ /* 0x000fe40006800000 */
[----:B------:R-:W-:Y:S02]  /*bfb0*/  FSEL R217, R217, -INF , !P4 ;  /* 0xff800000d9d97808 */ /* 0x000fe40006000000 */
[C---:B------:R-:W-:Y:S02]  /*bfc0*/  ISETP.GE.AND P5, PT, R11.reuse, R212, PT ;  /* 0x000000d40b00720c */ /* 0x040fe40003fa6270 */
[----:B------:R-:W-:Y:S01]  /*bfd0*/  ISETP.GE.AND P3, PT, R11, R210, PT ;  /* 0x000000d20b00720c */ /* 0x000fe20003f66270 */
[----:B-1----:R-:W-:Y:S01]  /*bfe0*/  HMMA.16816.F32.BF16 R20, R12, R4, R20 ;  /* 0x000000040c14723c */ /* 0x002fe20000041814 */
[----:B------:R-:W-:-:S02]  /*bff0*/  I2FP.F32.S32 R4, R10 ;  /* 0x0000000a00047245 */ /* 0x000fc40000201400 */
[----:B------:R-:W-:Y:S02]  /*c000*/  I2FP.F32.S32 R5, R8 ;  /* 0x0000000800057245 */ /* 0x000fe40000201400 */
[----:B------:R-:W-:Y:S01]  /*c010*/  ISETP.GE.AND P4, PT, R11, R211, PT ;  /* 0x000000d30b00720c */ /* 0x000fe20003f86270 */
[C---:B------:R-:W-:Y:S01]  /*c020*/  FFMA.FTZ R4, -R227.reuse, R4, R24 ;  /* 0x00000004e3047223 */ /* 0x040fe20000010118 */
[----:B------:R-:W-:Y:S01]  /*c030*/  IABS R24, R187 ;  /* 0x000000bb00187213 */ /* 0x000fe20000000000 */
[----:B------:R-:W-:Y:S01]  /*c040*/  FFMA.FTZ R26, -R227, R5, R26 ;  /* 0x00000005e31a7223 */ /* 0x000fe2000001011a */
[----:B------:R-:W-:Y:S01]  /*c050*/  I2FP.F32.S32 R28, R9 ;  /* 0x00000009001c7245 */ /* 0x000fe20000201400 */
[----:B------:R-:W-:Y:S01]  /*c060*/  VIADD R5, R49, 0xffffff29 ;  /* 0xffffff2931057836 */ /* 0x000fe20000000000 */
[----:B------:R-:W-:Y:S01]  /*c070*/  FSEL R187, R4, -INF , P2 ;  /* 0xff80000004bb7808 */ /* 0x000fe20001000000 */
[----:B------:R-:W-:Y:S01]  /*c080*/  IMAD.MOV.U32 R4, RZ, RZ, R24 ;  /* 0x000000ffff047224 */ /* 0x000fe200078e0018 */
[----:B------:R-:W1:Y:S01]  /*c090*/  LDSM.16.M88.4 R8, [R188+0xa000] ;  /* 0x00a00000bc08783b */ /* 0x000e620000000200 */
[----:B------:R-:W-:Y:S01]  /*c0a0*/  FSEL R223, R26, -INF , P4 ;  /* 0xff8000001adf7808 */ /* 0x000fe20002000000 */
[----:B------:R-:W-:Y:S01]  /*c0b0*/  FFMA.FTZ R28, -R227, R28, R25 ;  /* 0x0000001ce31c7223 */ /* 0x000fe20000010119 */
[----:B------:R-:W-:Y:S01]  /*c0c0*/  ISETP.GE.AND P2, PT, R5, R213, PT ;  /* 0x000000d50500720c */ /* 0x000fe20003f46270 */
[----:B------:R-:W-:Y:S01]  /*c0d0*/  VIADD R25, R49, 0xffffff30 ;  /* 0xffffff3031197836 */ /* 0x000fe20000000000 */
[----:B------:R-:W-:Y:S01]  /*c0e0*/  I2FP.F32.S32 R4, R4 ;  /* 0x0000000400047245 */ /* 0x000fe20000201400 */
[----:B------:R-:W-:Y:S01]  /*c0f0*/  HMMA.16816.F32.BF16 R16, R12, R6, R16 ;  /* 0x000000060c10723c */ /* 0x000fe20000041810 */
[----:B------:R-:W-:-:S02]  /*c100*/  FSEL R223, R223, -INF , !P3 ;  /* 0xff800000dfdf7808 */ /* 0x000fc40005800000 */
[----:B------:R-:W-:Y:S01]  /*c110*/  ISETP.GE.AND P3, PT, R5, R211, PT ;  /* 0x000000d30500720c */ /* 0x000fe20003f66270 */
[----:B------:R-:W-:Y:S01]  /*c120*/  FFMA.FTZ R4, -R227, R4, R27 ;  /* 0x00000004e3047223 */ /* 0x000fe2000001011b */
[----:B------:R-:W-:Y:S02]  /*c130*/  IABS R24, R178 ;  /* 0x000000b200187213 */ /* 0x000fe40000000000 */
[----:B------:R-:W-:Y:S02]  /*c140*/  FSEL R187, R187, -INF , !P5 ;  /* 0xff800000bbbb7808 */ /* 0x000fe40006800000 */
[C---:B------:R-:W-:Y:S02]  /*c150*/  ISETP.GE.AND P5, PT, R5.reuse, R212, PT ;  /* 0x000000d40500720c */ /* 0x040fe40003fa6270 */
[----:B------:R-:W-:Y:S02]  /*c160*/  ISETP.GE.AND P4, PT, R5, R210, PT ;  /* 0x000000d20500720c */ /* 0x000fe40003f86270 */
[----:B------:R-:W-:-:S02]  /*c170*/  IABS R5, R183 ;  /* 0x000000b700057213 */ /* 0x000fc40000000000 */
[----:B------:R-:W-:Y:S02]  /*c180*/  FSEL R28, R28, -INF , P2 ;  /* 0xff8000001c1c7808 */ /* 0x000fe40001000000 */
[----:B------:R-:W-:Y:S02]  /*c190*/  FSEL R183, R4, -INF , P3 ;  /* 0xff80000004b77808 */ /* 0x000fe40001800000 */
[----:B------:R-:W-:Y:S02]  /*c1a0*/  I2FP.F32.S32 R24, R24 ;  /* 0x0000001800187245 */ /* 0x000fe40000201400 */
[----:B------:R-:W-:Y:S02]  /*c1b0*/  FSEL R178, R28, -INF , !P5 ;  /* 0xff8000001cb27808 */ /* 0x000fe40006800000 */
[----:B------:R-:W-:Y:S01]  /*c1c0*/  FSEL R183, R183, -INF , !P4 ;  /* 0xff800000b7b77808 */ /* 0x000fe20006000000 */
[----:B------:R-:W-:Y:S01]  /*c1d0*/  FFMA.FTZ R21, -R227, R24, R21 ;  /* 0x00000018e3157223 */ /* 0x000fe20000010115 */
[----:B------:R-:W-:-:S02]  /*c1e0*/  ISETP.GE.AND P2, PT, R25, R213, PT ;  /* 0x000000d51900720c */ /* 0x000fc40003f46270 */
[C---:B------:R-:W-:Y:S02]  /*c1f0*/  ISETP.GE.AND P5, PT, R25.reuse, R212, PT ;  /* 0x000000d41900720c */ /* 0x040fe40003fa6270 */
[C---:B------:R-:W-:Y:S02]  /*c200*/  ISETP.GE.AND P3, PT, R25.reuse, R210, PT ;  /* 0x000000d21900720c */ /* 0x040fe40003f66270 */
[----:B------:R-:W-:Y:S02]  /*c210*/  ISETP.GE.AND P4, PT, R25, R211, PT ;  /* 0x000000d31900720c */ /* 0x000fe40003f86270 */
[----:B------:R-:W2:Y:S01]  /*c220*/  LDSM.16.M88.4 R24, [R132+0xa000] ;  /* 0x00a000008418783b */ /* 0x000ea20000000200 */
[----:B------:R-:W-:Y:S01]  /*c230*/  IABS R177, R177 ;  /* 0x000000b100b17213 */ /* 0x000fe20000000000 */
[C---:B-1----:R-:W-:Y:S01]  /*c240*/  HMMA.16816.F32.BF16 R164, R64.reuse, R8, R164 ;  /* 0x0000000840a4723c */ /* 0x042fe200000418a4 */
[----:B------:R-:W-:Y:S01]  /*c250*/  I2FP.F32.S32 R5, R5 ;  /* 0x0000000500057245 */ /* 0x000fe20000201400 */
[----:B------:R-:W-:Y:S01]  /*c260*/  VIADD R8, R49, 0xffffff38 ;  /* 0xffffff3831087836 */ /* 0x000fe20000000000 */
[----:B------:R-:W-:Y:S01]  /*c270*/  IABS R171, R171 ;  /* 0x000000ab00ab7213 */ /* 0x000fe20000000000 */
[----:B------:R-:W-:Y:S01]  /*c280*/  IMAD.MOV.U32 R4, RZ, RZ, R177 ;  /* 0x000000ffff047224 */ /* 0x000fe200078e00b1 */
[----:B------:R-:W-:Y:S01]  /*c290*/  IABS R169, R169 ;  /* 0x000000a900a97213 */ /* 0x000fe20000000000 */
[----:B------:R-:W-:Y:S01]  /*c2a0*/  FFMA.FTZ R20, -R227, R5, R20 ;  /* 0x00000005e3147223 */ /* 0x000fe20000010114 */
[----:B------:R-:W-:Y:S01]  /*c2b0*/  VIADD R5, R49, 0xffffff31 ;  /* 0xffffff3131057836 */ /* 0x000fe20000000000 */
[----:B------:R-:W-:Y:S01]  /*c2c0*/  IABS R9, R181 ;  /* 0x000000b500097213 */ /* 0x000fe20000000000 */
[----:B------:R-:W-:Y:S01]  /*c2d0*/  HMMA.16816.F32.BF16 R160, R64, R10, R160 ;  /* 0x0000000a40a0723c */ /* 0x000fe200000418a0 */
[----:B------:R-:W-:Y:S01]  /*c2e0*/  I2FP.F32.S32 R4, R4 ;  /* 0x0000000400047245 */ /* 0x000fe20000201400 */
[----:B------:R-:W-:Y:S01]  /*c2f0*/  IMAD.MOV.U32 R10, RZ, RZ, R169 ;  /* 0x000000ffff0a7224 */ /* 0x000fe200078e00a9 */
[----:B------:R-:W-:-:S02]  /*c300*/  FSEL R20, R20, -INF , P2 ;  /* 0xff80000014147808 */ /* 0x000fc40001000000 */
[----:B------:R-:W-:Y:S01]  /*c310*/  ISETP.GE.AND P2, PT, R5, R213, PT ;  /* 0x000000d50500720c */ /* 0x000fe20003f46270 */
[----:B------:R-:W-:Y:S01]  /*c320*/  FFMA.FTZ R22, -R227, R4, R22 ;  /* 0x00000004e3167223 */ /* 0x000fe20000010116 */
[----:B------:R-:W-:Y:S01]  /*c330*/  IMAD.MOV.U32 R4, RZ, RZ, R171 ;  /* 0x000000ffff047224 */ /* 0x000fe200078e00ab */
[----:B------:R-:W-:Y:S02]  /*c340*/  FSEL R171, R20, -INF , !P5 ;  /* 0xff80000014ab7808 */ /* 0x000fe40006800000 */
[----:B------:R-:W-:Y:S02]  /*c350*/  ISETP.GE.AND P5, PT, R5, R212, PT ;  /* 0x000000d40500720c */ /* 0x000fe40003fa6270 */
[----:B------:R-:W-:Y:S02]  /*c360*/  FSEL R177, R22, -INF , P4 ;  /* 0xff80000016b17808 */ /* 0x000fe40002000000 */
[----:B------:R-:W-:Y:S02]  /*c370*/  I2FP.F32.S32 R4, R4 ;  /* 0x0000000400047245 */ /* 0x000fe40000201400 */
[----:B------:R-:W-:-:S02]  /*c380*/  FSEL R21, R21, -INF , P2 ;  /* 0xff80000015157808 */ /* 0x000fc40001000000 */
[----:B------:R-:W-:Y:S01]  /*c390*/  FSEL R177, R177, -INF , !P3 ;  /* 0xff800000b1b17808 */ /* 0x000fe20005800000 */
[----:B------:R-:W-:Y:S01]  /*c3a0*/  FFMA.FTZ R4, -R227, R4, R23 ;  /* 0x00000004e3047223 */ /* 0x000fe20000010117 */
[C---:B------:R-:W-:Y:S02]  /*c3b0*/  ISETP.GE.AND P4, PT, R5.reuse, R210, PT ;  /* 0x000000d20500720c */ /* 0x040fe40003f86270 */
[----:B------:R-:W-:Y:S02]  /*c3c0*/  ISETP.GE.AND P3, PT, R5, R211, PT ;  /* 0x000000d30500720c */ /* 0x000fe40003f66270 */
[----:B------:R-:W-:Y:S02]  /*c3d0*/  IABS R5, R252 ;  /* 0x000000fc00057213 */ /* 0x000fe40000000000 */
[----:B------:R-:W-:Y:S02]  /*c3e0*/  FSEL R252, R21, -INF , !P5 ;  /* 0xff80000015fc7808 */ /* 0x000fe40006800000 */
[----:B------:R-:W-:Y:S01]  /*c3f0*/  IABS R21, R179 ;  /* 0x000000b300157213 */ /* 0x000fe20000000000 */
[----:B--2---:R-:W-:Y:S01]  /*c400*/  HMMA.16816.F32.BF16 R164, R12, R24, R164 ;  /* 0x000000180ca4723c */ /* 0x004fe200000418a4 */
[----:B------:R-:W-:-:S02]  /*c410*/  I2FP.F32.S32 R20, R5 ;  /* 0x0000000500147245 */ /* 0x000fc40000201400 */
[----:B------:R-:W-:Y:S02]  /*c420*/  I2FP.F32.S32 R21, R21 ;  /* 0x0000001500157245 */ /* 0x000fe40000201400 */
[----:B------:R-:W-:Y:S01]  /*c430*/  FSEL R179, R4, -INF , P3 ;  /* 0xff80000004b37808 */ /* 0x000fe20001800000 */
[C---:B------:R-:W-:Y:S01]  /*c440*/  FFMA.FTZ R16, -R227.reuse, R20, R16 ;  /* 0x00000014e3107223 */ /* 0x040fe20000010110 */
[C---:B------:R-:W-:Y:S01]  /*c450*/  ISETP.GE.AND P2, PT, R8.reuse, R213, PT ;  /* 0x000000d50800720c */ /* 0x040fe20003f46270 */
[----:B------:R-:W-:Y:S01]  /*c460*/  FFMA.FTZ R18, -R227, R21, R18 ;  /* 0x00000015e3127223 */ /* 0x000fe20000010112 */
[----:B------:R-:W-:Y:S01]  /*c470*/  FSEL R179, R179, -INF , !P4 ;  /* 0xff800000b3b37808 */ /* 0x000fe20006000000 */
[----:B------:R-:W1:Y:S01]  /*c480*/  LDSM.16.M88.4 R4, [R188+0xa800] ;  /* 0x00a80000bc04783b */ /* 0x000e620000000200 */
[C---:B------:R-:W-:Y:S01]  /*c490*/  ISETP.GE.AND P4, PT, R8.reuse, R211, PT ;  /* 0x000000d30800720c */ /* 0x040fe20003f86270 */
[----:B------:R-:W-:Y:S01]  /*c4a0*/  HMMA.16816.F32.BF16 R160, R12, R26, R160 ;  /* 0x0000001a0ca0723c */ /* 0x000fe200000418a0 */
[----:B------:R-:W-:-:S02]  /*c4b0*/  ISETP.GE.AND P5, PT, R8, R212, PT ;  /* 0x000000d40800720c */ /* 0x000fc40003fa6270 */
[----:B------:R-:W-:Y:S02]  /*c4c0*/  ISETP.GE.AND P3, PT, R8, R210, PT ;  /* 0x000000d20800720c */ /* 0x000fe40003f66270 */
[----:B------:R-:W-:Y:S01]  /*c4d0*/  I2FP.F32.S32 R8, R9 ;  /* 0x0000000900087245 */ /* 0x000fe20000201400 */
[----:B------:R-:W-:Y:S01]  /*c4e0*/  VIADD R9, R49, 0xffffff39 ;  /* 0xffffff3931097836 */ /* 0x000fe20000000000 */
[----:B------:R-:W-:Y:S02]  /*c4f0*/  FSEL R16, R16, -INF , P2 ;  /* 0xff80000010107808 */ /* 0x000fe40001000000 */
[----:B------:R-:W-:Y:S01]  /*c500*/  FSEL R18, R18, -INF , P4 ;  /* 0xff80000012127808 */ /* 0x000fe20002000000 */
[----:B------:R-:W-:Y:S01]  /*c510*/  FFMA.FTZ R17, -R227, R8, R17 ;  /* 0x00000008e3117223 */ /* 0x000fe20000010111 */
[----:B------:R-:W-:Y:S01]  /*c520*/  I2FP.F32.S32 R10, R10 ;  /* 0x0000000a000a7245 */ /* 0x000fe20000201400 */
[----:B------:R-:W-:Y:S01]  /*c530*/  VIADD R8, R49, 0xffffff40 ;  /* 0xffffff4031087836 */ /* 0x000fe20000000000 */
[----:B------:R-:W-:-:S02]  /*c540*/  IABS R11, R244 ;  /* 0x000000f4000b7213 */ /* 0x000fc40000000000 */
[----:B------:R-:W-:Y:S01]  /*c550*/  FSEL R169, R16, -INF , !P5 ;  /* 0xff80000010a97808 */ /* 0x000fe20006800000 */
[----:B------:R-:W-:Y:S01]  /*c560*/  FFMA.FTZ R10, -R227, R10, R19 ;  /* 0x0000000ae30a7223 */ /* 0x000fe20000010113 */
[----:B------:R-:W-:Y:S02]  /*c570*/  FSEL R181, R18, -INF , !P3 ;  /* 0xff80000012b57808 */ /* 0x000fe40005800000 */
[C---:B------:R-:W-:Y:S02]  /*c580*/  ISETP.GE.AND P2, PT, R9.reuse, R213, PT ;  /* 0x000000d50900720c */ /* 0x040fe40003f46270 */
[C---:B------:R-:W-:Y:S02]  /*c590*/  ISETP.GE.AND P5, PT, R9.reuse, R212, PT ;  /* 0x000000d40900720c */ /* 0x040fe40003fa6270 */
[C---:B------:R-:W-:Y:S02]  /*c5a0*/  ISETP.GE.AND P4, PT, R9.reuse, R210, PT ;  /* 0x000000d20900720c */ /* 0x040fe40003f86270 */
[----:B------:R-:W-:-:S02]  /*c5b0*/  ISETP.GE.AND P3, PT, R9, R211, PT ;  /* 0x000000d30900720c */ /* 0x000fc40003f66270 */
[----:B------:R-:W-:Y:S02]  /*c5c0*/  I2FP.F32.S32 R11, R11 ;  /* 0x0000000b000b7245 */ /* 0x000fe40000201400 */
[----:B------:R-:W-:Y:S02]  /*c5d0*/  IABS R9, R173 ;  /* 0x000000ad00097213 */ /* 0x000fe40000000000 */
[----:B------:R-:W-:Y:S01]  /*c5e0*/  FSEL R17, R17, -INF , P2 ;  /* 0xff80000011117808 */ /* 0x000fe20001000000 */
[C---:B------:R-:W-:Y:S01]  /*c5f0*/  FFMA.FTZ R11, -R227.reuse, R11, R164 ;  /* 0x0000000be30b7223 */ /* 0x040fe200000101a4 */
[----:B------:R-:W-:Y:S02]  /*c600*/  I2FP.F32.S32 R9, R9 ;  /* 0x0000000900097245 */ /* 0x000fe40000201400 */
[----:B------:R-:W-:Y:S02]  /*c610*/  ISETP.GE.AND P2, PT, R8, R213, PT ;  /* 0x000000d50800720c */ /* 0x000fe40003f46270 */
[----:B------:R-:W-:Y:S01]  /*c620*/  IABS R16, R175 ;  /* 0x000000af00107213 */ /* 0x000fe20000000000 */
[----:B------:R-:W-:Y:S01]  /*c630*/  FFMA.FTZ R9, -R227, R9, R166 ;  /* 0x00000009e3097223 */ /* 0x000fe200000101a6 */
[----:B------:R-:W-:Y:S01]  /*c640*/  FSEL R173, R10, -INF , P3 ;  /* 0xff8000000aad7808 */ /* 0x000fe20001800000 */
[----:B-1----:R-:W-:Y:S01]  /*c650*/  HMMA.16816.F32.BF16 R156, R64, R4, R156 ;  /* 0x00000004409c723c */ /* 0x002fe2000004189c */
[----:B------:R-:W-:Y:S01]  /*c660*/  IABS R238, R238 ;  /* 0x000000ee00ee7213 */ /* 0x000fe20000000000 */
[----:B------:R-:W-:Y:S01]  /*c670*/  VIADD R4, R49, 0xffffff41 ;  /* 0xffffff4131047836 */ /* 0x000fe20000000000 */
[----:B------:R-:W-:-:S02]  /*c680*/  FSEL R175, R17, -INF , !P5 ;  /* 0xff80000011af7808 */ /* 0x000fc40006800000 */
[----:B------:R-:W-:Y:S01]  /*c690*/  I2FP.F32.S32 R10, R16 ;  /* 0x00000010000a7245 */ /* 0x000fe20000201400 */
[----:B------:R-:W-:Y:S01]  /*c6a0*/  IMAD.MOV.U32 R16, RZ, RZ, R238 ;  /* 0x000000ffff107224 */ /* 0x000fe200078e00ee */
[----:B------:R-:W-:Y:S01]  /*c6b0*/  FSEL R173, R173, -INF , !P4 ;  /* 0xff800000adad7808 */ /* 0x000fe20006000000 */
[----:B------:R-:W-:Y:S01]  /*c6c0*/  HMMA.16816.F32.BF16 R152, R64, R6, R152 ;  /* 0x000000064098723c */ /* 0x000fe20000041898 */
        /* <DEDUP_REMOVED lines=10> */
[----:B------:R-:W-:Y:S01]  /*c770*/  IABS R17, R242 ;  /* 0x000000f200117213 */ /* 0x000fe20000000000 */
[----:B------:R-:W-:Y:S01]  /*c780*/  FFMA.FTZ R16, -R227, R16, R167 ;  /* 0x00000010e3107223 */ /* 0x000fe200000101a7 */
[----:B------:R-:W-:-:S02]  /*c790*/  IABS R21, R248 ;  /* 0x000000f800157213 */ /* 0x000fc40000000000 */
[C---:B------:R-:W-:Y:S02]  /*c7a0*/  ISETP.GE.AND P3, PT, R4.reuse, R211, PT ;  /* 0x000000d30400720c */ /* 0x040fe40003f66270 */
[C---:B------:R-:W-:Y:S02]  /*c7b0*/  ISETP.GE.AND P2, PT, R4.reuse, R213, PT ;  /* 0x000000d50400720c */ /* 0x040fe40003f46270 */
[C---:B------:R-:W-:Y:S02]  /*c7c0*/  ISETP.GE.AND P5, PT, R4.reuse, R212, PT ;  /* 0x000000d40400720c */ /* 0x040fe40003fa6270 */
[----:B------:R-:W-:Y:S01]  /*c7d0*/  ISETP.GE.AND P4, PT, R4, R210, PT ;  /* 0x000000d20400720c */ /* 0x000fe20003f86270 */
[----:B------:R-:W-:Y:S01]  /*c7e0*/  VIADD R4, R49, 0xffffff48 ;  /* 0xffffff4831047836 */ /* 0x000fe20000000000 */
[----:B------:R-:W-:Y:S02]  /*c7f0*/  I2FP.F32.S32 R20, R17 ;  /* 0x0000001100147245 */ /* 0x000fe40000201400 */
[----:B------:R-:W-:-:S02]  /*c800*/  I2FP.F32.S32 R21, R21 ;  /* 0x0000001500157245 */ /* 0x000fc40000201400 */
[----:B------:R-:W-:Y:S01]  /*c810*/  FSEL R248, R16, -INF , P3 ;  /* 0xff80000010f87808 */ /* 0x000fe20001800000 */
[C---:B------:R-:W-:Y:S01]  /*c820*/  FFMA.FTZ R20, -R227.reuse, R20, R160 ;  /* 0x00000014e3147223 */ /* 0x040fe200000101a0 */
[----:B------:R-:W-:Y:S01]  /*c830*/  IABS R246, R246 ;  /* 0x000000f600f67213 */ /* 0x000fe20000000000 */
[----:B------:R-:W-:Y:S01]  /*c840*/  FFMA.FTZ R21, -R227, R21, R162 ;  /* 0x00000015e3157223 */ /* 0x000fe200000101a2 */
[----:B------:R-:W-:Y:S01]  /*c850*/  FSEL R165, R165, -INF , P2 ;  /* 0xff800000a5a57808 */ /* 0x000fe20001000000 */
[----:B------:R-:W2:Y:S01]  /*c860*/  LDSM.16.M88.4 R16, [R188+0xb000] ;  /* 0x00b00000bc10783b */ /* 0x000ea20000000200 */
[----:B------:R-:W-:Y:S01]  /*c870*/  IABS R5, R250 ;  /* 0x000000fa00057213 */ /* 0x000fe20000000000 */
[----:B------:R-:W-:Y:S01]  /*c880*/  IMAD.MOV.U32 R6, RZ, RZ, R246 ;  /* 0x000000ffff067224 */ /* 0x000fe200078e00f6 */
[----:B------:R-:W-:Y:S02]  /*c890*/  FSEL R248, R248, -INF , !P4 ;  /* 0xff800000f8f87808 */ /* 0x000fe40006000000 */
[----:B------:R-:W-:-:S02]  /*c8a0*/  ISETP.GE.AND P2, PT, R4, R213, PT ;  /* 0x000000d50400720c */ /* 0x000fc40003f46270 */
[C---:B------:R-:W-:Y:S02]  /*c8b0*/  ISETP.GE.AND P4, PT, R4.reuse, R211, PT ;  /* 0x000000d30400720c */ /* 0x040fe40003f86270 */
[----:B------:R-:W-:Y:S02]  /*c8c0*/  FSEL R242, R165, -INF , !P5 ;  /* 0xff800000a5f27808 */ /* 0x000fe40006800000 */
[C---:B------:R-:W-:Y:S02]  /*c8d0*/  ISETP.GE.AND P5, PT, R4.reuse, R212, PT ;  /* 0x000000d40400720c */ /* 0x040fe40003fa6270 */
[----:B------:R-:W-:Y:S01]  /*c8e0*/  ISETP.GE.AND P3, PT, R4, R210, PT ;  /* 0x000000d20400720c */ /* 0x000fe20003f66270 */
[C---:B-1----:R-:W-:Y:S01]  /*c8f0*/  HMMA.16816.F32.BF16 R156, R12.reuse, R8, R156 ;  /* 0x000000080c9c723c */ /* 0x042fe2000004189c */
[----:B------:R-:W-:Y:S01]  /*c900*/  I2FP.F32.S32 R4, R5 ;  /* 0x0000000500047245 */ /* 0x000fe20000201400 */
[C---:B------:R-:W-:Y:S01]  /*c910*/  VIADD R5, R49.reuse, 0xffffff49 ;  /* 0xffffff4931057836 */ /* 0x040fe20000000000 */
[----:B------:R-:W-:Y:S01]  /*c920*/  FSEL R20, R20, -INF , P2 ;  /* 0xff80000014147808 */ /* 0x000fe20001000000 */
[----:B------:R-:W-:Y:S01]  /*c930*/  VIADD R9, R49, 0xffffff51 ;  /* 0xffffff5131097836 */ /* 0x000fe20000000000 */
[----:B------:R-:W-:Y:S01]  /*c940*/  FSEL R21, R21, -INF , P4 ;  /* 0xff80000015157808 */ /* 0x000fe20002000000 */
[----:B------:R-:W-:Y:S01]  /*c950*/  FFMA.FTZ R161, -R227, R4, R161 ;  /* 0x00000004e3a17223 */ /* 0x000fe200000101a1 */
[----:B------:R-:W-:Y:S01]  /*c960*/  I2FP.F32.S32 R6, R6 ;  /* 0x0000000600067245 */ /* 0x000fe20000201400 */
[----:B------:R-:W-:Y:S01]  /*c970*/  VIADD R4, R49, 0xffffff50 ;  /* 0xffffff5031047836 */ /* 0x000fe20000000000 */
[----:B------:R-:W-:Y:S01]  /*c980*/  IABS R7, R240 ;  /* 0x000000f000077213 */ /* 0x000fe20000000000 */
[----:B------:R-:W-:Y:S01]  /*c990*/  HMMA.16816.F32.BF16 R152, R12, R10, R152 ;  /* 0x0000000a0c98723c */ /* 0x000fe20000041898 */
[----:B------:R-:W-:Y:S01]  /*c9a0*/  FSEL R246, R20, -INF , !P5 ;  /* 0xff80000014f67808 */ /* 0x000fe20006800000 */
[----:B------:R-:W-:Y:S01]  /*c9b0*/  FFMA.FTZ R6, -R227, R6, R163 ;  /* 0x00000006e3067223 */ /* 0x000fe200000101a3 */
[----:B------:R-:W-:-:S02]  /*c9c0*/  FSEL R250, R21, -INF , !P3 ;  /* 0xff80000015fa7808 */ /* 0x000fc40005800000 */
[C---:B------:R-:W-:Y:S02]  /*c9d0*/  ISETP.GE.AND P2, PT, R5.reuse, R213, PT ;  /* 0x000000d50500720c */ /* 0x040fe40003f46270 */
[C---:B------:R-:W-:Y:S02]  /*c9e0*/  ISETP.GE.AND P5, PT, R5.reuse, R212, PT ;  /* 0x000000d40500720c */ /* 0x040fe40003fa6270 */
[C---:B------:R-:W-:Y:S02]  /*c9f0*/  ISETP.GE.AND P4, PT, R5.reuse, R210, PT ;  /* 0x000000d20500720c */ /* 0x040fe40003f86270 */
[----:B------:R-:W-:Y:S02]  /*ca00*/  ISETP.GE.AND P3, PT, R5, R211, PT ;  /* 0x000000d30500720c */ /* 0x000fe40003f66270 */
[----:B------:R-:W-:Y:S02]  /*ca10*/  I2FP.F32.S32 R7, R7 ;  /* 0x0000000700077245 */ /* 0x000fe40000201400 */
[----:B------:R-:W-:Y:S01]  /*ca20*/  IABS R5, R224 ;  /* 0x000000e000057213 */ /* 0x000fe20000000000 */
[----:B--2---:R-:W-:Y:S01]  /*ca30*/  HMMA.16816.F32.BF16 R148, R64, R16, R148 ;  /* 0x000000104094723c */ /* 0x004fe20000041894 */
[----:B------:R-:W-:Y:S01]  /*ca40*/  FSEL R161, R161, -INF , P2 ;  /* 0xff800000a1a17808 */ /* 0x000fe20001000000 */
[----:B------:R-:W-:Y:S01]  /*ca50*/  FFMA.FTZ R7, -R227, R7, R156 ;  /* 0x00000007e3077223 */ /* 0x000fe2000001019c */
[----:B------:R-:W-:Y:S01]  /*ca60*/  IABS R8, R236 ;  /* 0x000000ec00087213 */ /* 0x000fe20000000000 */
[----:B------:R-:W-:Y:S01]  /*ca70*/  VIADD R16, R49, 0xffffff58 ;  /* 0xffffff5831107836 */ /* 0x000fe20000000000 */
[----:B------:R-:W-:-:S02]  /*ca80*/  I2FP.F32.S32 R5, R5 ;  /* 0x0000000500057245 */ /* 0x000fc40000201400 */
[----:B------:R-:W-:Y:S01]  /*ca90*/  ISETP.GE.AND P2, PT, R4, R213, PT ;  /* 0x000000d50400720c */ /* 0x000fe20003f46270 */
[----:B------:R-:W-:Y:S01]  /*caa0*/  HMMA.16816.F32.BF16 R144, R64, R18, R144 ;  /* 0x000000124090723c */ /* 0x000fe20000041890 */
[----:B------:R-:W-:Y:S01]  /*cab0*/  FSEL R236, R6, -INF , P3 ;  /* 0xff80000006ec7808 */ /* 0x000fe20001800000 */
[----:B------:R-:W-:Y:S01]  /*cac0*/  FFMA.FTZ R5, -R227, R5, R158 ;  /* 0x00000005e3057223 */ /* 0x000fe2000001019e */
[----:B------:R-:W-:Y:S02]  /*cad0*/  IABS R222, R222 ;  /* 0x000000de00de7213 */ /* 0x000fe40000000000 */
[----:B------:R-:W-:Y:S02]  /*cae0*/  FSEL R240, R161, -INF , !P5 ;  /* 0xff800000a1f07808 */ /* 0x000fe40006800000 */
[----:B------:R-:W-:Y:S01]  /*caf0*/  I2FP.F32.S32 R6, R8 ;  /* 0x0000000800067245 */ /* 0x000fe20000201400 */
[----:B------:R-:W-:Y:S01]  /*cb00*/  IMAD.MOV.U32 R8, RZ, RZ, R222 ;  /* 0x000000ffff087224 */ /* 0x000fe200078e00de */
[----:B------:R-:W-:-:S02]  /*cb10*/  FSEL R236, R236, -INF , !P4 ;  /* 0xff800000ecec7808 */ /* 0x000fc40006000000 */
[----:B------:R-:W-:Y:S01]  /*cb20*/  FSEL R7, R7, -INF , P2 ;  /* 0xff80000007077808 */ /* 0x000fe20001000000 */
[----:B------:R-:W-:Y:S01]  /*cb30*/  FFMA.FTZ R157, -R227, R6, R157 ;  /* 0x00000006e39d7223 */ /* 0x000fe2000001019d */
[C---:B------:R-:W-:Y:S02]  /*cb40*/  ISETP.GE.AND P5, PT, R4.reuse, R212, PT ;  /* 0x000000d40400720c */ /* 0x040fe40003fa6270 */
[C---:B------:R-:W-:Y:S02]  /*cb50*/  ISETP.GE.AND P4, PT, R4.reuse, R211, PT ;  /* 0x000000d30400720c */ /* 0x040fe40003f86270 */
[----:B------:R-:W-:Y:S02]  /*cb60*/  ISETP.GE.AND P3, PT, R4, R210, PT ;  /* 0x000000d20400720c */ /* 0x000fe40003f66270 */
[----:B------:R-:W-:Y:S02]  /*cb70*/  FSEL R222, R7, -INF , !P5 ;  /* 0xff80000007de7808 */ /* 0x000fe40006800000 */
[----:B------:R-:W-:-:S02]  /*cb80*/  FSEL R224, R5, -INF , P4 ;  /* 0xff80000005e07808 */ /* 0x000fc40002000000 */
[----:B------:R-:W1:Y:S01]  /*cb90*/  LDSM.16.M88.4 R4, [R132+0xb000] ;  /* 0x00b000008404783b */ /* 0x000e620000000200 */
[----:B------:R-:W-:Y:S02]  /*cba0*/  I2FP.F32.S32 R8, R8 ;  /* 0x0000000800087245 */ /* 0x000fe40000201400 */
[----:B------:R-:W-:Y:S02]  /*cbb0*/  FSEL R224, R224, -INF , !P3 ;  /* 0xff800000e0e07808 */ /* 0x000fe40005800000 */
[----:B------:R-:W-:Y:S01]  /*cbc0*/  ISETP.GE.AND P2, PT, R9, R213, PT ;  /* 0x000000d50900720c */ /* 0x000fe20003f46270 */
[----:B------:R-:W-:Y:S01]  /*cbd0*/  FFMA.FTZ R8, -R227, R8, R159 ;  /* 0x00000008e3087223 */ /* 0x000fe2000001019f */
[C---:B------:R-:W-:Y:S02]  /*cbe0*/  ISETP.GE.AND P5, PT, R9.reuse, R212, PT ;  /* 0x000000d40900720c */ /* 0x040fe40003fa6270 */
[C---:B------:R-:W-:Y:S02]  /*cbf0*/  ISETP.GE.AND P4, PT, R9.reuse, R210, PT ;  /* 0x000000d20900720c */ /* 0x040fe40003f86270 */
[----:B------:R-:W-:-:S02]  /*cc00*/  ISETP.GE.AND P3, PT, R9, R211, PT ;  /* 0x000000d30900720c */ /* 0x000fc40003f66270 */
[----:B------:R-:W-:Y:S02]  /*cc10*/  IABS R9, R184 ;  /* 0x000000b800097213 */ /* 0x000fe40000000000 */
[----:B------:R-:W-:Y:S02]  /*cc20*/  IABS R17, R234 ;  /* 0x000000ea00117213 */ /* 0x000fe40000000000 */
[----:B------:R-:W-:Y:S02]  /*cc30*/  FSEL R234, R8, -INF , P3 ;  /* 0xff80000008ea7808 */ /* 0x000fe40001800000 */
[----:B------:R-:W-:Y:S02]  /*cc40*/  I2FP.F32.S32 R20, R9 ;  /* 0x0000000900147245 */ /* 0x000fe40000201400 */
[----:B------:R2:W3:Y:S01]  /*cc50*/  LDSM.16.M88.4 R8, [R188+0xb800] ;  /* 0x00b80000bc08783b */ /* 0x0004e20000000200 */
[----:B------:R-:W-:Y:S02]  /*cc60*/  IABS R21, R186 ;  /* 0x000000ba00157213 */ /* 0x000fe40000000000 */
[----:B------:R-:W-:Y:S01]  /*cc70*/  FSEL R157, R157, -INF , P2 ;  /* 0xff8000009d9d7808 */ /* 0x000fe20001000000 */
[----:B------:R-:W-:Y:S01]  /*cc80*/  FFMA.FTZ R20, -R227, R20, R152 ;  /* 0x00000014e3147223 */ /* 0x000fe20000010198 */
[----:B------:R-:W-:-:S02]  /*cc90*/  I2FP.F32.S32 R21, R21 ;  /* 0x0000001500157245 */ /* 0x000fc40000201400 */
[----:B------:R-:W-:Y:S02]  /*cca0*/  FSEL R234, R234, -INF , !P4 ;  /* 0xff800000eaea7808 */ /* 0x000fe40006000000 */
[----:B------:R-:W-:Y:S01]  /*ccb0*/  IABS R182, R182 ;  /* 0x000000b600b67213 */ /* 0x000fe20000000000 */
[----:B------:R-:W-:Y:S01]  /*ccc0*/  FFMA.FTZ R21, -R227, R21, R154 ;  /* 0x00000015e3157223 */ /* 0x000fe2000001019a */
[C---:B------:R-:W-:Y:S02]  /*ccd0*/  ISETP.GE.AND P2, PT, R16.reuse, R213, PT ;  /* 0x000000d51000720c */ /* 0x040fe40003f46270 */
[C---:B------:R-:W-:Y:S02]  /*cce0*/  ISETP.GE.AND P4, PT, R16.reuse, R211, PT ;  /* 0x000000d31000720c */ /* 0x040fe40003f86270 */
[----:B------:R-:W-:Y:S02]  /*ccf0*/  FSEL R184, R157, -INF , !P5 ;  /* 0xff8000009db87808 */ /* 0x000fe40006800000 */
[C---:B------:R-:W-:Y:S01]  /*cd00*/  ISETP.GE.AND P5, PT, R16.reuse, R212, PT ;  /* 0x000000d41000720c */ /* 0x040fe20003fa6270 */
[----:B-1----:R-:W-:Y:S01]  /*cd10*/  HMMA.16816.F32.BF16 R148, R12, R4, R148 ;  /* 0x000000040c94723c */ /* 0x002fe20000041894 */
[----:B------:R-:W-:-:S02]  /*cd20*/  ISETP.GE.AND P3, PT, R16, R210, PT ;  /* 0x000000d21000720c */ /* 0x000fc40003f66270 */
[----:B------:R-:W-:Y:S01]  /*cd30*/  I2FP.F32.S32 R16, R17 ;  /* 0x0000001100107245 */ /* 0x000fe20000201400 */
[----:B------:R-:W-:Y:S01]  /*cd40*/  VIADD R17, R49, 0xffffff59 ;  /* 0xffffff5931117836 */ /* 0x000fe20000000000 */
[----:B------:R-:W-:Y:S02]  /*cd50*/  I2FP.F32.S32 R18, R182 ;  /* 0x000000b600127245 */ /* 0x000fe40000201400 */
[----:B------:R-:W-:Y:S01]  /*cd60*/  FSEL R20, R20, -INF , P2 ;  /* 0xff80000014147808 */ /* 0x000fe20001000000 */
[----:B------:R-:W-:Y:S01]  /*cd70*/  FFMA.FTZ R153, -R227, R16, R153 ;  /* 0x00000010e3997223 */ /* 0x000fe20000010199 */
[----:B------:R-:W-:Y:S01]  /*cd80*/  FSEL R21, R21, -INF , P4 ;  /* 0xff80000015157808 */ /* 0x000fe20002000000 */
[----:B------:R-:W-:Y:S01]  /*cd90*/  FFMA.FTZ R18, -R227, R18, R155 ;  /* 0x00000012e3127223 */ /* 0x000fe2000001019b */
[----:B------:R-:W-:Y:S01]  /*cda0*/  FSEL R186, R20, -INF , !P5 ;  /* 0xff80000014ba7808 */ /* 0x000fe20006800000 */
[----:B------:R-:W-:Y:S01]  /*cdb0*/  VIADD R16, R49, 0xffffff60 ;  /* 0xffffff6031107836 */ /* 0x000fe20000000000 */
[----:B--2---:R-:W-:Y:S01]  /*cdc0*/  FSEL R188, R21, -INF , !P3 ;  /* 0xff80000015bc7808 */ /* 0x004fe20005800000 */
[----:B------:R-:W-:Y:S01]  /*cdd0*/  HMMA.16816.F32.BF16 R144, R12, R6, R144 ;  /* 0x000000060c90723c */ /* 0x000fe20000041890 */
[----:B------:R-:W-:-:S02]  /*cde0*/  ISETP.GE.AND P2, PT, R17, R213, PT ;  /* 0x000000d51100720c */ /* 0x000fc40003f46270 */
[C---:B------:R-:W-:Y:S02]  /*cdf0*/  ISETP.GE.AND P5, PT, R17.reuse, R212, PT ;  /* 0x000000d41100720c */ /* 0x040fe40003fa6270 */
[C---:B------:R-:W-:Y:S02]  /*ce00*/  ISETP.GE.AND P4, PT, R17.reuse, R210, PT ;  /* 0x000000d21100720c */ /* 0x040fe40003f86270 */
[----:B------:R-:W-:Y:S01]  /*ce10*/  ISETP.GE.AND P3, PT, R17, R211, PT ;  /* 0x000000d31100720c */ /* 0x000fe20003f66270 */
[----:B---3--:R-:W-:Y:S01]  /*ce20*/  HMMA.16816.F32.BF16 R140, R64, R8, R140 ;  /* 0x00000008408c723c */ /* 0x008fe2000004188c */
[----:B------:R-:W-:Y:S02]  /*ce30*/  IABS R17, R174 ;  /* 0x000000ae00117213 */ /* 0x000fe40000000000 */
[----:B------:R-:W-:Y:S02]  /*ce40*/  IABS R5, R180 ;  /* 0x000000b400057213 */ /* 0x000fe40000000000 */
[----:B------:R-:W-:-:S02]  /*ce50*/  FSEL R180, R18, -INF , P3 ;  /* 0xff80000012b47808 */ /* 0x000fc40001800000 */
[----:B------:R-:W-:Y:S02]  /*ce60*/  FSEL R153, R153, -INF , P2 ;  /* 0xff80000099997808 */ /* 0x000fe40001000000 */
[----:B------:R-:W-:Y:S02]  /*ce70*/  I2FP.F32.S32 R18, R17 ;  /* 0x0000001100127245 */ /* 0x000fe40000201400 */
[----:B------:R-:W-:Y:S02]  /*ce80*/  FSEL R182, R153, -INF , !P5 ;  /* 0xff80000099b67808 */ /* 0x000fe40006800000 */
[----:B------:R-:W-:Y:S01]  /*ce90*/  FSEL R180, R180, -INF , !P4 ;  /* 0xff800000b4b47808 */ /* 0x000fe20006000000 */
[----:B------:R-:W-:Y:S01]  /*cea0*/  FFMA.FTZ R149, -R227, R18, R149 ;  /* 0x00000012e3957223 */ /* 0x000fe20000010195 */
[C---:B------:R-:W-:Y:S02]  /*ceb0*/  ISETP.GE.AND P2, PT, R16.reuse, R213, PT ;  /* 0x000000d51000720c */ /* 0x040fe40003f46270 */
[----:B------:R-:W-:-:S02]  /*cec0*/  ISETP.GE.AND P5, PT, R16, R212, PT ;  /* 0x000000d41000720c */ /* 0x000fc40003fa6270 */
[C---:B------:R-:W-:Y:S02]  /*ced0*/  ISETP.GE.AND P3, PT, R16.reuse, R210, PT ;  /* 0x000000d21000720c */ /* 0x040fe40003f66270 */
[----:B------:R-:W-:Y:S02]  /*cee0*/  ISETP.GE.AND P4, PT, R16, R211, PT ;  /* 0x000000d31000720c */ /* 0x000fe40003f86270 */
[----:B------:R-:W1:Y:S01]  /*cef0*/  LDSM.16.M88.4 R16, [R132+0xb800] ;  /* 0x00b800008410783b */ /* 0x000e620000000200 */
[----:B------:R-:W-:Y:S01]  /*cf00*/  IABS R4, R172 ;  /* 0x000000ac00047213 */ /* 0x000fe20000000000 */
[----:B------:R-:W-:-:S04]  /*cf10*/  DEPBAR.LE SB0, 0x0 ;  /* 0x000080000000791a */ /* 0x000fc80000000000 */
[----:B------:R-:W-:Y:S01]  /*cf20*/  I2FP.F32.S32 R8, R4 ;  /* 0x0000000400087245 */ /* 0x000fe20000201400 */
[----:B------:R-:W-:Y:S01]  /*cf30*/  VIADD R4, R49, 0xffffff61 ;  /* 0xffffff6131047836 */ /* 0x000fe20000000000 */
[----:B------:R-:W-:Y:S02]  /*cf40*/  IABS R168, R168 ;  /* 0x000000a800a87213 */ /* 0x000fe40000000000 */
[----:B------:R-:W-:Y:S01]  /*cf50*/  I2FP.F32.S32 R5, R5 ;  /* 0x0000000500057245 */ /* 0x000fe20000201400 */
[C---:B------:R-:W-:Y:S01]  /*cf60*/  FFMA.FTZ R150, -R227.reuse, R8, R150 ;  /* 0x00000008e3967223 */ /* 0x040fe20000010196 */
[----:B------:R-:W-:Y:S01]  /*cf70*/  IABS R6, R170 ;  /* 0x000000aa00067213 */ /* 0x000fe20000000000 */
[----:B------:R-:W-:Y:S01]  /*cf80*/  IMAD.MOV.U32 R8, RZ, RZ, R168 ;  /* 0x000000ffff087224 */ /* 0x000fe200078e00a8 */
[----:B------:R-:W-:Y:S01]  /*cf90*/  IABS R7, R63 ;  /* 0x0000003f00077213 */ /* 0x000fe20000000000 */
[----:B------:R-:W-:Y:S01]  /*cfa0*/  FFMA.FTZ R5, -R227, R5, R148 ;  /* 0x00000005e3057223 */ /* 0x000fe20000010194 */
[----:B------:R-:W-:-:S02]  /*cfb0*/  FSEL R172, R150, -INF , P4 ;  /* 0xff80000096ac7808 */ /* 0x000fc40002000000 */
[----:B------:R-:W-:Y:S02]  /*cfc0*/  I2FP.F32.S32 R8, R8 ;  /* 0x0000000800087245 */ /* 0x000fe40000201400 */
[----:B------:R-:W-:Y:S02]  /*cfd0*/  FSEL R5, R5, -INF , P2 ;  /* 0xff80000005057808 */ /* 0x000fe40001000000 */
[----:B------:R-:W-:Y:S01]  /*cfe0*/  FSEL R172, R172, -INF , !P3 ;  /* 0xff800000acac7808 */ /* 0x000fe20005800000 */
[----:B------:R-:W-:Y:S01]  /*cff0*/  FFMA.FTZ R8, -R227, R8, R151 ;  /* 0x00000008e3087223 */ /* 0x000fe20000010197 */
[C---:B------:R-:W-:Y:S02]  /*d000*/  ISETP.GE.AND P3, PT, R4.reuse, R211, PT ;  /* 0x000000d30400720c */ /* 0x040fe40003f66270 */
[----:B------:R-:W-:Y:S02]  /*d010*/  FSEL R168, R5, -INF , !P5 ;  /* 0xff80000005a87808 */ /* 0x000fe40006800000 */
[----:B------:R-:W-:-:S02]  /*d020*/  ISETP.GE.AND P2, PT, R4, R213, PT ;  /* 0x000000d50400720c */ /* 0x000fc40003f46270 */
[C---:B------:R-:W-:Y:S02]  /*d030*/  ISETP.GE.AND P5, PT, R4.reuse, R212, PT ;  /* 0x000000d40400720c */ /* 0x040fe40003fa6270 */
[----:B------:R-:W-:Y:S01]  /*d040*/  ISETP.GE.AND P4, PT, R4, R210, PT ;  /* 0x000000d20400720c */ /* 0x000fe20003f86270 */
[----:B------:R-:W-:Y:S01]  /*d050*/  VIADD R4, R49, 0xffffff68 ;  /* 0xffffff6831047836 */ /* 0x000fe20000000000 */
[----:B------:R-:W-:Y:S02]  /*d060*/  FSEL R8, R8, -INF , P3 ;  /* 0xff80000008087808 */ /* 0x000fe40001800000 */
[----:B------:R-:W-:Y:S02]  /*d070*/  I2FP.F32.S32 R6, R6 ;  /* 0x0000000600067245 */ /* 0x000fe40000201400 */
[----:B------:R-:W-:Y:S02]  /*d080*/  FSEL R170, R8, -INF , !P4 ;  /* 0xff80000008aa7808 */ /* 0x000fe40006000000 */
[----:B------:R-:W-:Y:S01]  /*d090*/  FSEL R149, R149, -INF , P2 ;  /* 0xff80000095957808 */ /* 0x000fe20001000000 */
[----:B------:R-:W-:Y:S01]  /*d0a0*/  HMMA.16816.F32.BF16 R8, R64, R10, R136 ;  /* 0x0000000a4008723c */ /* 0x000fe20000041888 */
[----:B------:R-:W-:Y:S01]  /*d0b0*/  FFMA.FTZ R6, -R227, R6, R144 ;  /* 0x00000006e3067223 */ /* 0x000fe20000010190 */
[----:B------:R-:W-:-:S02]  /*d0c0*/  ISETP.GE.AND P2, PT, R4, R213, PT ;  /* 0x000000d50400720c */ /* 0x000fc40003f46270 */
[----:B------:R-:W-:Y:S02]  /*d0d0*/  I2FP.F32.S32 R7, R7 ;  /* 0x0000000700077245 */ /* 0x000fe40000201400 */
[----:B------:R-:W-:Y:S02]  /*d0e0*/  FSEL R166, R149, -INF , !P5 ;  /* 0xff80000095a67808 */ /* 0x000fe40006800000 */
[----:B------:R-:W-:Y:S01]  /*d0f0*/  ISETP.GE.AND P5, PT, R4, R212, PT ;  /* 0x000000d40400720c */ /* 0x000fe20003fa6270 */
[----:B-1----:R-:W-:Y:S01]  /*d100*/  HMMA.16816.F32.BF16 R140, R12, R16, R140 ;  /* 0x000000100c8c723c */ /* 0x002fe2000004188c */
[----:B------:R-:W-:Y:S01]  /*d110*/  FSEL R6, R6, -INF , P2 ;  /* 0xff80000006067808 */ /* 0x000fe20001000000 */
[----:B------:R-:W-:Y:S01]  /*d120*/  FFMA.FTZ R7, -R227, R7, R146 ;  /* 0x00000007e3077223 */ /* 0x000fe20000010192 */
[----:B------:R-:W-:Y:S02]  /*d130*/  IABS R5, R62 ;  /* 0x0000003e00057213 */ /* 0x000fe40000000000 */
[----:B------:R-:W-:-:S02]  /*d140*/  IABS R61, R61 ;  /* 0x0000003d003d7213 */ /* 0x000fc40000000000 */
[C---:B------:R-:W-:Y:S02]  /*d150*/  ISETP.GE.AND P4, PT, R4.reuse, R211, PT ;  /* 0x000000d30400720c */ /* 0x040fe40003f86270 */
[----:B------:R-:W-:Y:S02]  /*d160*/  ISETP.GE.AND P3, PT, R4, R210, PT ;  /* 0x000000d20400720c */ /* 0x000fe40003f66270 */
[----:B------:R-:W-:Y:S01]  /*d170*/  FSEL R164, R6, -INF , !P5 ;  /* 0xff80000006a47808 */ /* 0x000fe20006800000 */
[----:B------:R-:W-:Y:S01]  /*d180*/  HMMA.16816.F32.BF16 R8, R12, R18, R8 ;  /* 0x000000120c08723c */ /* 0x000fe20000041808 */
[----:B------:R-:W-:Y:S01]  /*d190*/  I2FP.F32.S32 R4, R5 ;  /* 0x0000000500047245 */ /* 0x000fe20000201400 */
[----:B------:R-:W-:Y:S01]  /*d1a0*/  VIADD R5, R49, 0xffffff69 ;  /* 0xffffff6931057836 */ /* 0x000fe20000000000 */
[----:B------:R-:W-:Y:S02]  /*d1b0*/  I2FP.F32.S32 R6, R61 ;  /* 0x0000003d00067245 */ /* 0x000fe40000201400 */
[----:B------:R-:W-:Y:S01]  /*d1c0*/  FSEL R7, R7, -INF , P4 ;  /* 0xff80000007077808 */ /* 0x000fe20002000000 */
[C---:B------:R-:W-:Y:S01]  /*d1d0*/  FFMA.FTZ R145, -R227.reuse, R4, R145 ;  /* 0x00000004e3917223 */ /* 0x040fe20000010191 */
[----:B------:R-:W-:Y:S01]  /*d1e0*/  IABS R60, R60 ;  /* 0x0000003c003c7213 */ /* 0x000fe20000000000 */
[----:B------:R-:W-:Y:S01]  /*d1f0*/  FFMA.FTZ R6, -R227, R6, R147 ;  /* 0x00000006e3067223 */ /* 0x000fe20000010193 */
[----:B------:R-:W-:Y:S01]  /*d200*/  FSEL R174, R7, -INF , !P3 ;  /* 0xff80000007ae7808 */ /* 0x000fe20005800000 */
[----:B------:R-:W-:Y:S01]  /*d210*/  VIADD R4, R49, 0xffffff70 ;  /* 0xffffff7031047836 */ /* 0x000fe20000000000 */
[----:B------:R-:W-:-:S02]  /*d220*/  IABS R59, R59 ;  /* 0x0000003b003b7213 */ /* 0x000fc40000000000 */
[C---:B------:R-:W-:Y:S02]  /*d230*/  ISETP.GE.AND P3, PT, R5.reuse, R211, PT ;  /* 0x000000d30500720c */ /* 0x040fe40003f66270 */
[C---:B------:R-:W-:Y:S02]  /*d240*/  ISETP.GE.AND P2, PT, R5.reuse, R213, PT ;  /* 0x000000d50500720c */ /* 0x040fe40003f46270 */
[----:B------:R-:W-:Y:S02]  /*d250*/  I2FP.F32.S32 R60, R60 ;  /* 0x0000003c003c7245 */ /* 0x000fe40000201400 */
[----:B------:R-:W-:Y:S02]  /*d260*/  I2FP.F32.S32 R59, R59 ;  /* 0x0000003b003b7245 */ /* 0x000fe40000201400 */
[----:B------:R-:W-:Y:S01]  /*d270*/  ISETP.GE.AND P4, PT, R5, R210, PT ;  /* 0x000000d20500720c */ /* 0x000fe20003f86270 */
[C---:B------:R-:W-:Y:S01]  /*d280*/  FFMA.FTZ R60, -R227.reuse, R60, R140 ;  /* 0x0000003ce33c7223 */ /* 0x040fe2000001018c */
[----:B------:R-:W-:Y:S01]  /*d290*/  FSEL R6, R6, -INF , P3 ;  /* 0xff80000006067808 */ /* 0x000fe20001800000 */
[----:B------:R-:W-:Y:S01]  /*d2a0*/  FFMA.FTZ R59, -R227, R59, R142 ;  /* 0x0000003be33b7223 */ /* 0x000fe2000001018e */
[----:B------:R-:W-:-:S02]  /*d2b0*/  ISETP.GE.AND P5, PT, R5, R212, PT ;  /* 0x000000d40500720c */ /* 0x000fc40003fa6270 */
[----:B------:R-:W-:Y:S02]  /*d2c0*/  FSEL R145, R145, -INF , P2 ;  /* 0xff80000091917808 */ /* 0x000fe40001000000 */
[----:B------:R-:W-:Y:S02]  /*d2d0*/  FSEL R160, R6, -INF , !P4 ;  /* 0xff80000006a07808 */ /* 0x000fe40006000000 */
[C---:B------:R-:W-:Y:S02]  /*d2e0*/  ISETP.GE.AND P2, PT, R4.reuse, R213, PT ;  /* 0x000000d50400720c */ /* 0x040fe40003f46270 */
[----:B------:R-:W-:Y:S02]  /*d2f0*/  IABS R58, R58 ;  /* 0x0000003a003a7213 */ /* 0x000fe40000000000 */
[----:B------:R-:W-:Y:S02]  /*d300*/  ISETP.GE.AND P4, PT, R4, R211, PT ;  /* 0x000000d30400720c */ /* 0x000fe40003f86270 */
[----:B------:R-:W-:-:S02]  /*d310*/  FSEL R162, R145, -INF , !P5 ;  /* 0xff80000091a27808 */ /* 0x000fc40006800000 */
[C---:B------:R-:W-:Y:S02]  /*d320*/  ISETP.GE.AND P5, PT, R4.reuse, R212, PT ;  /* 0x000000d40400720c */ /* 0x040fe40003fa6270 */
[----:B------:R-:W-:Y:S01]  /*d330*/  ISETP.GE.AND P3, PT, R4, R210, PT ;  /* 0x000000d20400720c */ /* 0x000fe20003f66270 */
[----:B------:R-:W-:Y:S01]  /*d340*/  VIADD R4, R49, 0xffffff71 ;  /* 0xffffff7131047836 */ /* 0x000fe20000000000 */
[----:B------:R-:W-:Y:S02]  /*d350*/  I2FP.F32.S32 R58, R58 ;  /* 0x0000003a003a7245 */ /* 0x000fe40000201400 */
[----:B------:R-:W-:Y:S02]  /*d360*/  IABS R57, R57 ;  /* 0x0000003900397213 */ /* 0x000fe40000000000 */
[----:B------:R-:W-:Y:S01]  /*d370*/  FSEL R60, R60, -INF , P2 ;  /* 0xff8000003c3c7808 */ /* 0x000fe20001000000 */
[----:B------:R-:W-:Y:S01]  /*d380*/  FFMA.FTZ R5, -R227, R58, R141 ;  /* 0x0000003ae3057223 */ /* 0x000fe2000001018d */
        /* <DEDUP_REMOVED lines=21> */
[C---:B------:R-:W-:Y:S01]  /*d4e0*/  FFMA.FTZ R9, -R227.reuse, R12, R9 ;  /* 0x0000000ce3097223 */ /* 0x040fe20000010109 */
[----:B------:R-:W-:Y:S02]  /*d4f0*/  FSEL R6, R6, -INF , P3 ;  /* 0xff80000006067808 */ /* 0x000fe40001800000 */
[----:B------:R-:W-:Y:S01]  /*d500*/  FSEL R8, R8, -INF , P2 ;  /* 0xff80000008087808 */ /* 0x000fe20001000000 */
[----:B------:R-:W-:Y:S01]  /*d510*/  FFMA.FTZ R10, -R227, R53, R10 ;  /* 0x00000035e30a7223 */ /* 0x000fe2000001010a */
[----:B------:R-:W-:Y:S02]  /*d520*/  ISETP.GE.AND P2, PT, R49, R213, PT ;  /* 0x000000d53100720c */ /* 0x000fe40003f46270 */
[----:B------:R-:W-:-:S02]  /*d530*/  IABS R51, R51 ;  /* 0x0000003300337213 */ /* 0x000fc40000000000 */
[----:B------:R-:W-:Y:S02]  /*d540*/  FSEL R139, R6, -INF , !P4 ;  /* 0xff800000068b7808 */ /* 0x000fe40006000000 */
[C---:B------:R-:W-:Y:S02]  /*d550*/  ISETP.GE.AND P4, PT, R4.reuse, R211, PT ;  /* 0x000000d30400720c */ /* 0x040fe40003f86270 */
[----:B------:R-:W-:Y:S02]  /*d560*/  FSEL R143, R5, -INF , !P5 ;  /* 0xff800000058f7808 */ /* 0x000fe40006800000 */
[----:B------:R-:W-:Y:S02]  /*d570*/  FSEL R9, R9, -INF , P2 ;  /* 0xff80000009097808 */ /* 0x000fe40001000000 */
[C---:B------:R-:W-:Y:S02]  /*d580*/  ISETP.GE.AND P5, PT, R4.reuse, R212, PT ;  /* 0x000000d40400720c */ /* 0x040fe40003fa6270 */
[----:B------:R-:W-:-:S02]  /*d590*/  ISETP.GE.AND P3, PT, R4, R210, PT ;  /* 0x000000d20400720c */ /* 0x000fc40003f66270 */
[----:B------:R-:W-:Y:S02]  /*d5a0*/  ISETP.GT.AND P2, PT, R191, R214, PT ;  /* 0x000000d6bf00720c */ /* 0x000fe40003f44270 */
[----:B------:R-:W-:Y:S02]  /*d5b0*/  I2FP.F32.S32 R4, R51 ;  /* 0x0000003300047245 */ /* 0x000fe40000201400 */
[----:B------:R-:W-:Y:S02]  /*d5c0*/  FSEL R10, R10, -INF , P4 ;  /* 0xff8000000a0a7808 */ /* 0x000fe40002000000 */
[----:B------:R-:W-:Y:S01]  /*d5d0*/  FSEL R141, R8, -INF , !P5 ;  /* 0xff800000088d7808 */ /* 0x000fe20006800000 */
[----:B------:R-:W-:Y:S01]  /*d5e0*/  FFMA.FTZ R11, -R227, R4, R11 ;  /* 0x00000004e30b7223 */ /* 0x000fe2000001010b */
[----:B------:R-:W-:Y:S02]  /*d5f0*/  FSEL R138, R10, -INF , !P3 ;  /* 0xff8000000a8a7808 */ /* 0x000fe40005800000 */
[----:B------:R-:W-:-:S02]  /*d600*/  ISETP.GE.AND P3, PT, R49, R211, PT ;  /* 0x000000d33100720c */ /* 0x000fc40003f66270 */
        /* <DEDUP_REMOVED lines=26> */
[----:B------:R-:W1:Y:S04]  /*d7b0*/  LDC.64 R14, c[0x0][0x348] ;  /* 0x0000d200ff0e7b82 */ /* 0x000e680000000a00 */
        /* <DEDUP_REMOVED lines=22> */
[----:B-1----:R-:W2:Y:S02]  /*d920*/  LD.E.64 R8, desc[UR4][R14.64+0x38] ;  /* 0x000038040e087980 */ /* 0x002ea4000c101b00 */
        /* <DEDUP_REMOVED lines=21> */
.L_x_7140:
        /* <DEDUP_REMOVED lines=8> */
.L_x_7141:
[----:B------:R-:W-:Y:S05]  /*db00*/  BSYNC.RECONVERGENT B0 ;  /* 0x0000000000007941 */ /* 0x000fea0003800200 */
.L_x_7139:
        /* <DEDUP_REMOVED lines=10> */
[-C--:B------:R-:W-:Y:S01]  /*dbb0*/  IADD3 R16, P3, PT, R6, R5.reuse, RZ ;  /* 0x0000000506107210 */ /* 0x080fe20007f7e0ff */
[----:B------:R2:W-:Y:S04]  /*dbc0*/  @P1 STS.128 [R201+0x4000], RZ ;  /* 0x004000ffc9001388 */ /* 0x0005e80000000c00 */
[----:B------:R-:W-:Y:S01]  /*dbd0*/  IMAD.X R17, R7, 0x1, R4, P3 ;  /* 0x0000000107117824 */ /* 0x000fe200018e0604 */
[----:B------:R-:W-:-:S05]  /*dbe0*/  IADD3 R14, P3, PT, R16, R5, RZ ;  /* 0x00000005100e7210 */ /* 0x000fca0007f7e0ff */
[----:B------:R-:W-:Y:S01]  /*dbf0*/  IMAD.X R15, R17, 0x1, R4, P3 ;  /* 0x00000001110f7824 */ /* 0x000fe200018e0604 */
[----:B------:R-:W-:-:S05]  /*dc00*/  IADD3 R12, P3, PT, R14, R5, RZ ;  /* 0x000000050e0c7210 */ /* 0x000fca0007f7e0ff */
[----:B------:R-:W-:Y:S01]  /*dc10*/  IMAD.X R13, R15, 0x1, R4, P3 ;  /* 0x000000010f0d7824 */ /* 0x000fe200018e0604 */
[----:B------:R-:W-:-:S05]  /*dc20*/  IADD3 R10, P3, PT, R12, R5, RZ ;  /* 0x000000050c0a7210 */ /* 0x000fca0007f7e0ff */
[----:B------:R-:W-:Y:S01]  /*dc30*/  IMAD.X R11, R13, 0x1, R4, P3 ;  /* 0x000000010d0b7824 */ /* 0x000fe200018e0604 */
        /* <DEDUP_REMOVED lines=23> */
[----:B------:R-:W-:Y:S02]  /*ddb0*/  IADD3.X R9, PT, PT, R11, R4, RZ, P4, !PT ;  /* 0x000000040b097210 */ /* 0x000fe400027fe4ff */
[----:B---3--:R-:W-:Y:S01]  /*ddc0*/  @!P0 MOV R6, R16 ;  /* 0x0000001000068202 */ /* 0x008fe20000000f00 */
[----:B------:R-:W-:-:S05]  /*ddd0*/  @!P0 IMAD.MOV.U32 R7, RZ, RZ, R17 ;  /* 0x000000ffff078224 */ /* 0x000fca00078e0011 */
[----:B------:R-:W-:Y:S01]  /*dde0*/  @!PT LDS RZ, [RZ] ;  /* 0x00000000fffff984 */ /* 0x000fe20000000800 */
[----:B------:R-:W-:Y:S01]  /*ddf0*/  @!PT LDS RZ, [RZ] ;  /* 0x00000000fffff984 */ /* 0x000fe20000000800 */
[----:B------:R-:W-:Y:S01]  /*de00*/  @!PT LDS RZ, [RZ] ;  /* 0x00000000fffff984 */ /* 0x000fe20000000800 */
[----:B------:R1:W-:Y:S01]  /*de10*/  @!P0 LDGSTS.E.BYPASS.LTC128B.128 [R201+0x9000], desc[UR4][R6.64+0x80] ;  /* 0x0900008006c98fae */ /* 0x0003e2000b981a04 */
[----:B----4-:R-:W-:-:S03]  /*de20*/  IADD3 R16, P3, PT, R8, R5, RZ ;  /* 0x0000000508107210 */ /* 0x010fc60007f7e0ff */
[----:B------:R2:W-:Y:S01]  /*de30*/  @P0 STS.128 [R201+0x9000], RZ ;  /* 0x009000ffc9000388 */ /* 0x0005e20000000c00 */
[----:B------:R-:W-:Y:S02]  /*de40*/  @!P0 MOV R5, R9 ;  /* 0x0000000900058202 */ /* 0x000fe40000000f00 */
[----:B------:R-:W-:Y:S01]  /*de50*/  IADD3.X R17, PT, PT, R9, R4, RZ, P3, !PT ;  /* 0x0000000409117210 */ /* 0x000fe20001ffe4ff */
[----:B------:R-:W-:Y:S01]  /*de60*/  @!PT LDS RZ, [RZ] ;  /* 0x00000000fffff984 */ /* 0x000fe20000000800 */
[----:B------:R-:W-:Y:S01]  /*de70*/  @!PT LDS RZ, [RZ] ;  /* 0x00000000fffff984 */ /* 0x000fe20000000800 */
[----:B------:R-:W-:Y:S01]  /*de80*/  @!PT LDS RZ, [RZ] ;  /* 0x00000000fffff984 */ /* 0x000fe20000000800 */
[----:B------:R-:W-:Y:S01]  /*de90*/  @!P1 LDGSTS.E.BYPASS.LTC128B.128 [R201+0x5800], desc[UR4][R14.64] ;  /* 0x058000000ec99fae */ /* 0x000fe2000b981a04 */
[----:B------:R-:W-:-:S03]  /*dea0*/  @!P0 IMAD.MOV.U32 R4, RZ, RZ, R8 ;  /* 0x000000ffff048224 */ /* 0x000fc600078e0008 */
        /* <DEDUP_REMOVED lines=51> */
.L_x_7138:
[----:B------:R-:W-:Y:S05]  /*e1e0*/  BSYNC.RECONVERGENT B1 ;  /* 0x0000000000017941 */ /* 0x000fea0003800200 */
.L_x_7137:
[----:B------:R-:W3:Y:S01]  /*e1f0*/  LD.E R148, desc[UR4][R2.64+0xdc] ;  /* 0x0000dc0402947980 */ /* 0x000ee2000c101900 */
[----:B--2---:R-:W-:Y:S02]  /*e200*/  FMNMX3.FTZ R5, R133, R48, R54, !PT ;  /* 0x0000003085057276 */ /* 0x004fe40007810036 */
[----:B------:R-:W-:Y:S02]  /*e210*/  LOP3.LUT R153, R195, 0x200, R202, 0xf8, !PT ;  /* 0x00000200c3997812 */ /* 0x000fe400078ef8ca */
        /* <DEDUP_REMOVED lines=32> */
[----:B------:R-:W-:Y:S02]  /*e420*/  FMNMX3.FTZ R4, R4, R141, R140, !PT ;  /* 0x0000008d04047276 */ /* 0x000fe4000781008c */
[----:B------:R-:W-:Y:S02]  /*e430*/  LEA R153, R153, R200, 0x1 ;  /* 0x000000c899997211 */ /* 0x000fe400078e08ff */
[----:B------:R-:W-:Y:S01]  /*e440*/  @P2 IADD3 R189, PT, PT, R189, -0x3, RZ ;  /* 0xfffffffdbdbd2810 */ /* 0x000fe20007ffe0ff */
[----:B------:R-:W2:Y:S01]  /*e450*/  SHFL.BFLY PT, R5, R4, 0x2, 0x1f ;  /* 0x0c401f0004057f89 */ /* 0x000ea200000e0000 */
[----:B------:R-:W-:-:S02]  /*e460*/  IADD3 R16, PT, PT, R153, 0xc000, RZ ;  /* 0x0000c00099107810 */ /* 0x000fc40007ffe0ff */
[----:B------:R-:W-:Y:S01]  /*e470*/  IADD3 R159, PT, PT, R153, 0xc040, RZ ;  /* 0x0000c040999f7810 */ /* 0x000fe20007ffe0ff */
[----:B------:R-:W-:Y:S04]  /*e480*/  LDSM.16.MT88.4 R12, [R153+0xc000] ;  /* 0x00c00000990c783b */ /* 0x000fe80000004200 */
[----:B------:R-:W-:Y:S01]  /*e490*/  LDSM.16.MT88.4 R64, [R153+0x10800] ;  /* 0x010800009940783b */ /* 0x000fe20000004200 */
[----:B-1----:R-:W-:-:S05]  /*e4a0*/  FMNMX.FTZ R7, R6, R7, !PT ;  /* 0x0000000706077209 */ /* 0x002fca0007810000 */
[----:B------:R-:W1:Y:S01]  /*e4b0*/  SHFL.BFLY PT, R142, R7, 0x1, 0x1f ;  /* 0x0c201f00078e7f89 */ /* 0x000e6200000e0000 */
[----:B--2---:R-:W-:-:S05]  /*e4c0*/  FMNMX.FTZ R5, R4, R5, !PT ;  /* 0x0000000504057209 */ /* 0x004fca0007810000 */
[----:B------:R-:W2:Y:S01]  /*e4d0*/  SHFL.BFLY PT, R144, R5, 0x1, 0x1f ;  /* 0x0c201f0005907f89 */ /* 0x000ea200000e0000 */
[----:B-1----:R-:W-:-:S04]  /*e4e0*/  FMNMX.FTZ R142, R7, R142, !PT ;  /* 0x0000008e078e7209 */ /* 0x002fc80007810000 */
[C---:B------:R-:W-:Y:S02]  /*e4f0*/  FSETP.NEU.FTZ.AND P0, PT, R142.reuse, -INF , PT ;  /* 0xff8000008e00780b */ /* 0x040fe40003f1d000 */
        /* <DEDUP_REMOVED lines=11> */
[----:B------:R-:W-:Y:S01]  /*e5b0*/  ISETP.NE.AND P0, PT, R192, RZ, PT ;  /* 0x000000ffc000720c */ /* 0x000fe20003f05270 */
[----:B------:R-:W1:Y:S01]  /*e5c0*/  MUFU.EX2 R156, R156 ;  /* 0x0000009c009c7308 */ /* 0x000e620000000800 */
[----:B------:R-:W-:Y:S01]  /*e5d0*/  FSEL R151, R151, RZ, P1 ;  /* 0x000000ff97977208 */ /* 0x000fe20000800000 */
[-CC-:B------:R-:W-:Y:S01]  /*e5e0*/  FFMA.FTZ R149, R54, R148.reuse, -R145.reuse ;  /* 0x0000009436957223 */ /* 0x180fe20000010891 */
[----:B------:R-:W-:Y:S01]  /*e5f0*/  SEL R158, R158, 0xffffffe0, !P0 ;  /* 0xffffffe09e9e7807 */ /* 0x000fe20004000000 */
[-CC-:B------:R-:W-:Y:S01]  /*e600*/  FFMA.FTZ R150, R52, R148.reuse, -R145.reuse ;  /* 0x0000009434967223 */ /* 0x180fe20000010891 */
[----:B------:R-:W-:Y:S01]  /*e610*/  ISETP.NE.AND P0, PT, R190, RZ, PT ;  /* 0x000000ffbe00720c */ /* 0x000fe20003f05270 */
[--C-:B------:R-:W-:Y:S01]  /*e620*/  FFMA.FTZ R146, R48, R148, -R145.reuse ;  /* 0x0000009430927223 */ /* 0x100fe20000010891 */
[----:B------:R-:W-:Y:S01]  /*e630*/  IADD3 R134, PT, PT, R153, R158, RZ ;  /* 0x0000009e99867210 */ /* 0x000fe20007ffe0ff */
[-C--:B------:R-:W-:Y:S01]  /*e640*/  FFMA.FTZ R147, R50, R148.reuse, -R145 ;  /* 0x0000009432937223 */ /* 0x080fe20000010891 */
[-CC-:B------:R-:W-:Y:S01]  /*e650*/  FFMA.FTZ R152, R46, R148.reuse, -R151.reuse ;  /* 0x000000942e987223 */ /* 0x180fe20000010897 */
[-CC-:B------:R-:W-:Y:S01]  /*e660*/  FFMA.FTZ R155, R44, R148.reuse, -R151.reuse ;  /* 0x000000942c9b7223 */ /* 0x180fe20000010897 */
[-CC-:B------:R-:W-:Y:S01]  /*e670*/  FFMA.FTZ R154, R42, R148.reuse, -R151.reuse ;  /* 0x000000942a9a7223 */ /* 0x180fe20000010897 */
[----:B------:R-:W2:Y:S01]  /*e680*/  LDSM.16.MT88.4 R52, [R134+0x10000] ;  /* 0x010000008634783b */ /* 0x000ea20000004200 */
[----:B------:R-:W-:Y:S01]  /*e690*/  FFMA.FTZ R40, R40, R148, -R151 ;  /* 0x0000009428287223 */ /* 0x000fe20000010897 */
[----:B------:R-:W-:Y:S01]  /*e6a0*/  MUFU.EX2 R146, R146 ;  /* 0x0000009200927308 */ /* 0x000fe20000000800 */
[-C--:B-1----:R-:W-:Y:S01]  /*e6b0*/  FMUL.FTZ R50, R90, R156.reuse ;  /* 0x0000009c5a327220 */ /* 0x082fe20000410000 */
[-C--:B------:R-:W-:Y:S01]  /*e6c0*/  FMUL.FTZ R51, R91, R156.reuse ;  /* 0x0000009c5b337220 */ /* 0x080fe20000410000 */
[-C--:B------:R-:W-:Y:S01]  /*e6d0*/  FMUL.FTZ R86, R86, R156.reuse ;  /* 0x0000009c56567220 */ /* 0x080fe20000410000 */
[----:B------:R-:W-:Y:S01]  /*e6e0*/  @P0 IADD3 R159, PT, PT, R16, -0x40, RZ ;  /* 0xffffffc0109f0810 */ /* 0x000fe20007ffe0ff */
[----:B------:R-:W1:Y:S01]  /*e6f0*/  MUFU.EX2 R149, R149 ;  /* 0x0000009500957308 */ /* 0x000e620000000800 */
[-C--:B------:R-:W-:Y:S01]  /*e700*/  FMUL.FTZ R87, R87, R156.reuse ;  /* 0x0000009c57577220 */ /* 0x080fe20000410000 */
[----:B------:R-:W-:Y:S01]  /*e710*/  LDSM.16.MT88.4 R20, [R134+0xc000] ;  /* 0x00c000008614783b */ /* 0x000fe20000004200 */
[----:B------:R-:W-:Y:S01]  /*e720*/  IADD3 R158, PT, PT, R158, R159, RZ ;  /* 0x0000009f9e9e7210 */ /* 0x000fe20007ffe0ff */
[----:B------:R-:W-:Y:S01]  /*e730*/  MUFU.EX2 R150, R150 ;  /* 0x0000009600967308 */ /* 0x000fe20000000800 */
[-C--:B------:R-:W-:Y:S01]  /*e740*/  FMUL.FTZ R42, R98, R156.reuse ;  /* 0x0000009c622a7220 */ /* 0x080fe20000410000 */
[----:B------:R-:W3:Y:S01]  /*e750*/  LDSM.16.MT88.4 R28, [R159] ;  /* 0x000000009f1c783b */ /* 0x000ee20000004200 */
[-C--:B------:R-:W-:Y:S01]  /*e760*/  FMUL.FTZ R43, R99, R156.reuse ;  /* 0x0000009c632b7220 */ /* 0x080fe20000410000 */
[----:B------:R-:W4:Y:S01]  /*e770*/  MUFU.EX2 R147, R147 ;  /* 0x0000009300937308 */ /* 0x000f220000000800 */
[-C--:B------:R-:W-:Y:S01]  /*e780*/  FMUL.FTZ R26, R114, R156.reuse ;  /* 0x0000009c721a7220 */ /* 0x080fe20000410000 */
[----:B------:R-:W5:Y:S01]  /*e790*/  LDSM.16.MT88.4 R36, [R158] ;  /* 0x000000009e24783b */ /* 0x000f620000004200 */
[-C--:B------:R-:W-:Y:S01]  /*e7a0*/  FMUL.FTZ R27, R115, R156.reuse ;  /* 0x0000009c731b7220 */ /* 0x080fe20000410000 */
[----:B------:R-:W-:Y:S01]  /*e7b0*/  MUFU.EX2 R152, R152 ;  /* 0x0000009800987308 */ /* 0x000fe20000000800 */
[----:B------:R-:W-:Y:S01]  /*e7c0*/  FMUL.FTZ R110, R110, R156 ;  /* 0x0000009c6e6e7220 */ /* 0x000fe20000410000 */
[----:B-1----:R-:W-:Y:S01]  /*e7d0*/  F2FP.BF16.F32.PACK_AB R5, R149, R146 ;  /* 0x000000929505723e */ /* 0x002fe200000010ff */
[----:B------:R-:W1:Y:S01]  /*e7e0*/  LDSM.16.MT88.4 R44, [R153+0x10000] ;  /* 0x01000000992c783b */ /* 0x000e620000004200 */
[----:B------:R-:W2:Y:S01]  /*e7f0*/  MUFU.EX2 R155, R155 ;  /* 0x0000009b009b7308 */ /* 0x000ea20000000800 */
[-C--:B------:R-:W-:Y:S01]  /*e800*/  FMUL.FTZ R111, R111, R156.reuse ;  /* 0x0000009c6f6f7220 */ /* 0x080fe20000410000 */
[-C--:B------:R-:W-:Y:S01]  /*e810*/  FMUL.FTZ R10, R130, R156.reuse ;  /* 0x0000009c820a7220 */ /* 0x080fe20000410000 */
[----:B------:R-:W1:Y:S01]  /*e820*/  LDSM.16.MT88.4 R60, [R159+0x4000] ;  /* 0x004000009f3c783b */ /* 0x000e620000004200 */
[----:B------:R-:W-:Y:S01]  /*e830*/  MUFU.EX2 R133, R40 ;  /* 0x0000002800857308 */ /* 0x000fe20000000800 */
[----:B------:R-:W-:Y:S01]  /*e840*/  FMUL.FTZ R11, R131, R156 ;  /* 0x0000009c830b7220 */ /* 0x000fe20000410000 */
[----:B----4-:R-:W-:Y:S01]  /*e850*/  F2FP.BF16.F32.PACK_AB R7, R147, R150 ;  /* 0x000000969307723e */ /* 0x010fe200000010ff */
[-C--:B------:R-:W-:Y:S01]  /*e860*/  FMUL.FTZ R34, R106, R156.reuse ;  /* 0x0000009c6a227220 */ /* 0x080fe20000410000 */
[----:B------:R-:W4:Y:S01]  /*e870*/  MUFU.EX2 R154, R154 ;  /* 0x0000009a009a7308 */ /* 0x000f220000000800 */
[-C--:B------:R-:W-:Y:S01]  /*e880*/  FMUL.FTZ R35, R107, R156.reuse ;  /* 0x0000009c6b237220 */ /* 0x080fe20000410000 */
[-C--:B------:R-:W-:Y:S01]  /*e890*/  FMUL.FTZ R126, R126, R156.reuse ;  /* 0x0000009c7e7e7220 */ /* 0x080fe20000410000 */
[----:B------:R-:W-:Y:S01]  /*e8a0*/  FMUL.FTZ R127, R127, R156 ;  /* 0x0000009c7f7f7220 */ /* 0x000fe20000410000 */
[----:B------:R-:W3:Y:S01]  /*e8b0*/  MUFU.EX2 R157, R157 ;  /* 0x0000009d009d7308 */ /* 0x000ee20000000800 */
[--C-:B------:R-:W-:Y:S01]  /*e8c0*/  FFMA.FTZ R107, R251, R148, -R145.reuse ;  /* 0x00000094fb6b7223 */ /* 0x100fe20000010891 */
[----:B--2---:R-:W-:Y:S01]  /*e8d0*/  F2FP.BF16.F32.PACK_AB R4, R155, R152 ;  /* 0x000000989b04723e */ /* 0x004fe200000010ff */
[--C-:B------:R-:W-:Y:S01]  /*e8e0*/  FFMA.FTZ R106, R247, R148, -R145.reuse ;  /* 0x00000094f76a7223 */ /* 0x100fe20000010891 */
[-C--:B------:R-:W-:Y:S01]  /*e8f0*/  FMUL.FTZ R102, R102, R156.reuse ;  /* 0x0000009c66667220 */ /* 0x080fe20000410000 */
[-C--:B------:R-:W-:Y:S01]  /*e900*/  FMUL.FTZ R103, R103, R156.reuse ;  /* 0x0000009c67677220 */ /* 0x080fe20000410000 */
[-C--:B------:R-:W-:Y:S01]  /*e910*/  FMUL.FTZ R18, R122, R156.reuse ;  /* 0x0000009c7a127220 */ /* 0x080fe20000410000 */
[----:B------:R-:W-:Y:S01]  /*e920*/  MUFU.EX2 R107, R107 ;  /* 0x0000006b006b7308 */ /* 0x000fe20000000800 */
[-C--:B------:R-:W-:Y:S01]  /*e930*/  FMUL.FTZ R19, R123, R156.reuse ;  /* 0x0000009c7b137220 */ /* 0x080fe20000410000 */
[-C--:B------:R-:W-:Y:S01]  /*e940*/  FMUL.FTZ R58, R82, R156.reuse ;  /* 0x0000009c523a7220 */ /* 0x080fe20000410000 */
[----:B----4-:R-:W-:Y:S01]  /*e950*/  F2FP.BF16.F32.PACK_AB R6, R154, R133 ;  /* 0x000000859a06723e */ /* 0x010fe200000010ff */
[----:B------:R-:W-:Y:S01]  /*e960*/  MUFU.EX2 R106, R106 ;  /* 0x0000006a006a7308 */ /* 0x000fe20000000800 */
[-C--:B------:R-:W-:Y:S01]  /*e970*/  FMUL.FTZ R59, R83, R156.reuse ;  /* 0x0000009c533b7220 */ /* 0x080fe20000410000 */
[----:B------:R-:W-:Y:S01]  /*e980*/  FMUL.FTZ R118, R118, R156 ;  /* 0x0000009c76767220 */ /* 0x000fe20000410000 */
[-C--:B---3--:R-:W-:Y:S01]  /*e990*/  FMUL.FTZ R48, R88, R157.reuse ;  /* 0x0000009d58307220 */ /* 0x088fe20000410000 */
[-C--:B------:R-:W-:Y:S01]  /*e9a0*/  FMUL.FTZ R49, R89, R157.reuse ;  /* 0x0000009d59317220 */ /* 0x080fe20000410000 */
[-C--:B------:R-:W-:Y:S01]  /*e9b0*/  FMUL.FTZ R84, R84, R157.reuse ;  /* 0x0000009d54547220 */ /* 0x080fe20000410000 */
[-C--:B------:R-:W-:Y:S01]  /*e9c0*/  FMUL.FTZ R85, R85, R157.reuse ;  /* 0x0000009d55557220 */ /* 0x080fe20000410000 */
[-C--:B------:R-:W-:Y:S01]  /*e9d0*/  FMUL.FTZ R40, R96, R157.reuse ;  /* 0x0000009d60287220 */ /* 0x080fe20000410000 */
[-C--:B------:R-:W-:Y:S01]  /*e9e0*/  FMUL.FTZ R41, R97, R157.reuse ;  /* 0x0000009d61297220 */ /* 0x080fe20000410000 */
[-C--:B------:R-:W-:Y:S01]  /*e9f0*/  FMUL.FTZ R24, R112, R157.reuse ;  /* 0x0000009d70187220 */ /* 0x080fe20000410000 */
[----:B------:R-:W-:Y:S01]  /*ea00*/  LDSM.16.MT88.4 R96, [R153+0xc800] ;  /* 0x00c800009960783b */ /* 0x000fe20000004200 */
        /* <DEDUP_REMOVED lines=9> */
[----:B------:R-:W2:Y:S01]  /*eaa0*/  LDSM.16.MT88.4 R84, [R158+0x4000] ;  /* 0x004000009e54783b */ /* 0x000ea20000004200 */
[-C--:B------:R-:W-:Y:S01]  /*eab0*/  FMUL.FTZ R124, R124, R157.reuse ;  /* 0x0000009d7c7c7220 */ /* 0x080fe20000410000 */
[-C--:B------:R-:W-:Y:S01]  /*eac0*/  FMUL.FTZ R125, R125, R157.reuse ;  /* 0x0000009d7d7d7220 */ /* 0x080fe20000410000 */
[-CC-:B------:R-:W-:Y:S01]  /*ead0*/  FFMA.FTZ R105, R249, R148.reuse, -R145.reuse ;  /* 0x00000094f9697223 */ /* 0x180fe20000010891 */
[----:B------:R-:W-:Y:S01]  /*eae0*/  FFMA.FTZ R104, R245, R148, -R145 ;  /* 0x00000094f5687223 */ /* 0x000fe20000010891 */
        /* <DEDUP_REMOVED lines=8> */
[----:B------:R-:W-:Y:S01]  /*eb70*/  MUFU.EX2 R104, R104 ;  /* 0x0000006800687308 */ /* 0x000fe20000000800 */
[----:B------:R-:W-:Y:S01]  /*eb80*/  FMUL.FTZ R119, R119, R156 ;  /* 0x0000009c77777220 */ /* 0x000fe20000410000 */
[C---:B------:R-:W-:Y:S01]  /*eb90*/  HMMA.16816.F32.BF16 R28, R4.reuse, R30, R108 ;  /* 0x0000001e041c723c */ /* 0x040fe2000004186c */
[-CC-:B------:R-:W-:Y:S01]  /*eba0*/  FFMA.FTZ R110, R243, R148.reuse, -R151.reuse ;  /* 0x00000094f36e7223 */ /* 0x180fe20000010897 */
        /* <DEDUP_REMOVED lines=9> */
[----:B------:R-:W3:Y:S01]  /*ec40*/  MUFU.EX2 R111, R111 ;  /* 0x0000006f006f7308 */ /* 0x000ee20000000800 */
[-C--:B------:R-:W-:Y:S01]  /*ec50*/  FMUL.FTZ R92, R92, R157.reuse ;  /* 0x0000009d5c5c7220 */ /* 0x080fe20000410000 */
[-C--:B------:R-:W-:Y:S01]  /*ec60*/  FMUL.FTZ R93, R93, R157.reuse ;  /* 0x0000009d5d5d7220 */ /* 0x080fe20000410000 */
[-C--:B------:R-:W-:Y:S01]  /*ec70*/  FMUL.FTZ R78, R78, R156.reuse ;  /* 0x0000009c4e4e7220 */ /* 0x080fe20000410000 */
[----:B------:R-:W-:Y:S01]  /*ec80*/  MUFU.EX2 R109, R109 ;  /* 0x0000006d006d7308 */ /* 0x000fe20000000800 */
[C---:B------:R-:W-:Y:S01]  /*ec90*/  HMMA.16816.F32.BF16 R12, R4.reuse, R14, R124 ;  /* 0x0000000e040c723c */ /* 0x040fe2000004187c */
[-C--:B------:R-:W-:Y:S01]  /*eca0*/  FMUL.FTZ R79, R79, R156.reuse ;  /* 0x0000009c4f4f7220 */ /* 0x080fe20000410000 */
[-C--:B------:R-:W-:Y:S01]  /*ecb0*/  FMUL.FTZ R76, R76, R157.reuse ;  /* 0x0000009d4c4c7220 */ /* 0x080fe20000410000 */
[----:B------:R-:W4:Y:S01]  /*ecc0*/  MUFU.EX2 R108, R108 ;  /* 0x0000006c006c7308 */ /* 0x000f220000000800 */
[-C--:B------:R-:W-:Y:S01]  /*ecd0*/  FMUL.FTZ R77, R77, R157.reuse ;  /* 0x0000009d4d4d7220 */ /* 0x080fe20000410000 */
[-C--:B------:R-:W-:Y:S01]  /*ece0*/  FMUL.FTZ R74, R74, R156.reuse ;  /* 0x0000009c4a4a7220 */ /* 0x080fe20000410000 */
[----:B------:R-:W-:Y:S01]  /*ecf0*/  FMUL.FTZ R75, R75, R156 ;  /* 0x0000009c4b4b7220 */ /* 0x000fe20000410000 */
[-C--:B------:R-:W-:Y:S01]  /*ed00*/  FMUL.FTZ R72, R72, R157.reuse ;  /* 0x0000009d48487220 */ /* 0x080fe20000410000 */
[C---:B-----5:R-:W-:Y:S01]  /*ed10*/  HMMA.16816.F32.BF16 R32, R4.reuse, R36, R32 ;  /* 0x000000240420723c */ /* 0x060fe20000041820 */
[-C--:B------:R-:W-:Y:S01]  /*ed20*/  FMUL.FTZ R73, R73, R157.reuse ;  /* 0x0000009d49497220 */ /* 0x080fe20000410000 */
[----:B------:R-:W-:Y:S01]  /*ed30*/  LDSM.16.MT88.4 R88, [R159+0x800] ;  /* 0x000800009f58783b */ /* 0x000fe20000004200 */
[-CC-:B------:R-:W-:Y:S01]  /*ed40*/  FFMA.FTZ R113, R203, R148.reuse, -R145.reuse ;  /* 0x00000094cb717223 */ /* 0x180fe20000010891 */
[-CC-:B------:R-:W-:Y:S01]  /*ed50*/  FFMA.FTZ R112, R217, R148.reuse, -R145.reuse ;  /* 0x00000094d9707223 */ /* 0x180fe20000010891 */
[-C--:B------:R-:W-:Y:S01]  /*ed60*/  FFMA.FTZ R114, R223, R148.reuse, -R145 ;  /* 0x00000094df727223 */ /* 0x080fe20000010891 */
[----:B------:R-:W-:Y:S01]  /*ed70*/  LDSM.16.MT88.4 R80, [R134+0x10800] ;  /* 0x010800008650783b */ /* 0x000fe20000004200 */
[--C-:B------:R-:W-:Y:S01]  /*ed80*/  FFMA.FTZ R115, R176, R148, -R151.reuse ;  /* 0x00000094b0737223 */ /* 0x100fe20000010897 */
[C---:B------:R-:W-:Y:S01]  /*ed90*/  HMMA.16816.F32.BF16 R36, R4.reuse, R38, R100 ;  /* 0x000000260424723c */ /* 0x040fe20000041864 */
[-C--:B------:R-:W-:Y:S01]  /*eda0*/  FMUL.FTZ R102, R70, R156.reuse ;  /* 0x0000009c46667220 */ /* 0x080fe20000410000 */
[----:B------:R-:W-:Y:S01]  /*edb0*/  FMUL.FTZ R103, R71, R156 ;  /* 0x0000009c47677220 */ /* 0x000fe20000410000 */
[-C--:B------:R-:W-:Y:S01]  /*edc0*/  FMUL.FTZ R100, R68, R157.reuse ;  /* 0x0000009d44647220 */ /* 0x080fe20000410000 */
[----:B------:R-:W-:Y:S01]  /*edd0*/  FMUL.FTZ R101, R69, R157 ;  /* 0x0000009d45657220 */ /* 0x000fe20000410000 */
[-C--:B------:R-:W-:Y:S01]  /*ede0*/  FFMA.FTZ R163, R178, R148.reuse, -R151 ;  /* 0x00000094b2a37223 */ /* 0x080fe20000010897 */
[----:B------:R-:W-:Y:S01]  /*edf0*/  LDSM.16.MT88.4 R68, [R159+0x4800] ;  /* 0x004800009f44783b */ /* 0x000fe20000004200 */
[-C--:B------:R-:W-:Y:S01]  /*ee00*/  FFMA.FTZ R161, R183, R148.reuse, -R145 ;  /* 0x00000094b7a17223 */ /* 0x080fe20000010891 */
[C---:B------:R-:W-:Y:S01]  /*ee10*/  HMMA.16816.F32.BF16 R16, R4.reuse, R20, R16 ;  /* 0x000000140410723c */ /* 0x040fe20000041810 */
[-CC-:B------:R-:W-:Y:S01]  /*ee20*/  FFMA.FTZ R185, R185, R148.reuse, -R151.reuse ;  /* 0x00000094b9b97223 */ /* 0x180fe20000010897 */
[-CC-:B------:R-:W-:Y:S01]  /*ee30*/  FFMA.FTZ R187, R187, R148.reuse, -R151.reuse ;  /* 0x00000094bbbb7223 */ /* 0x180fe20000010897 */
[----:B------:R-:W-:Y:S01]  /*ee40*/  MUFU.EX2 R113, R113 ;  /* 0x0000007100717308 */ /* 0x000fe20000000800 */
[-C--:B------:R-:W-:Y:S01]  /*ee50*/  FFMA.FTZ R202, R252, R148.reuse, -R151 ;  /* 0x00000094fcca7223 */ /* 0x080fe20000010897 */
[-CC-:B------:R-:W-:Y:S01]  /*ee60*/  FFMA.FTZ R165, R177, R148.reuse, -R145.reuse ;  /* 0x00000094b1a57223 */ /* 0x180fe20000010891 */
[-CC-:B------:R-:W-:Y:S01]  /*ee70*/  FFMA.FTZ R190, R179, R148.reuse, -R145.reuse ;  /* 0x00000094b3be7223 */ /* 0x180fe20000010891 */
[----:B------:R-:W-:Y:S01]  /*ee80*/  MUFU.EX2 R112, R112 ;  /* 0x0000007000707308 */ /* 0x000fe20000000800 */
[C---:B-1----:R-:W-:Y:S01]  /*ee90*/  HMMA.16816.F32.BF16 R40, R4.reuse, R44, R40 ;  /* 0x0000002c0428723c */ /* 0x042fe20000041828 */
[-C--:B------:R-:W-:Y:S01]  /*eea0*/  FFMA.FTZ R167, R181, R148.reuse, -R145 ;  /* 0x00000094b5a77223 */ /* 0x080fe20000010891 */
[-CC-:B------:R-:W-:Y:S01]  /*eeb0*/  FFMA.FTZ R171, R171, R148.reuse, -R151.reuse ;  /* 0x00000094abab7223 */ /* 0x180fe20000010897 */
[----:B------:R-:W-:Y:S01]  /*eec0*/  MUFU.EX2 R114, R114 ;  /* 0x0000007200727308 */ /* 0x000fe20000000800 */
[-CC-:B------:R-:W-:Y:S01]  /*eed0*/  FFMA.FTZ R169, R169, R148.reuse, -R151.reuse ;  /* 0x00000094a9a97223 */ /* 0x180fe20000010897 */
[-C--:B------:R-:W-:Y:S01]  /*eee0*/  FFMA.FTZ R192, R175, R148.reuse, -R151 ;  /* 0x00000094afc07223 */ /* 0x080fe20000010897 */
[-CC-:B------:R-:W-:Y:S01]  /*eef0*/  FFMA.FTZ R252, R173, R148.reuse, -R145.reuse ;  /* 0x00000094adfc7223 */ /* 0x180fe20000010891 */
[----:B------:R1:W-:Y:S01]  /*ef00*/  MUFU.EX2 R176, R185 ;  /* 0x000000b900b07308 */ /* 0x0003e20000000800 */
[C---:B------:R-:W-:Y:S01]  /*ef10*/  HMMA.16816.F32.BF16 R56, R4.reuse, R60, R56 ;  /* 0x0000003c0438723c */ /* 0x040fe20000041838 */
[-C--:B------:R-:W-:Y:S01]  /*ef20*/  FFMA.FTZ R173, R244, R148.reuse, -R145 ;  /* 0x00000094f4ad7223 */ /* 0x080fe20000010891 */
[-C--:B------:R-:W-:Y:S01]  /*ef30*/  FFMA.FTZ R177, R238, R148.reuse, -R151 ;  /* 0x00000094eeb17223 */ /* 0x080fe20000010897 */
[----:B------:R-:W5:Y:S01]  /*ef40*/  MUFU.EX2 R115, R115 ;  /* 0x0000007300737308 */ /* 0x000f620000000800 */
[-CC-:B------:R-:W-:Y:S01]  /*ef50*/  FFMA.FTZ R244, R248, R148.reuse, -R145.reuse ;  /* 0x00000094f8f47223 */ /* 0x180fe20000010891 */
[-C--:B------:R-:W-:Y:S01]  /*ef60*/  FFMA.FTZ R175, R250, R148.reuse, -R145 ;  /* 0x00000094faaf7223 */ /* 0x080fe20000010891 */
[-CC-:B------:R-:W-:Y:S01]  /*ef70*/  FFMA.FTZ R238, R242, R148.reuse, -R151.reuse ;  /* 0x00000094f2ee7223 */ /* 0x180fe20000010897 */
[----:B------:R2:W-:Y:S01]  /*ef80*/  MUFU.EX2 R178, R187 ;  /* 0x000000bb00b27308 */ /* 0x0005e20000000800 */
[C---:B------:R-:W-:Y:S01]  /*ef90*/  HMMA.16816.F32.BF16 R20, R4.reuse, R22, R116 ;  /* 0x000000160414723c */ /* 0x040fe20000041874 */
[-CC-:B------:R-:W-:Y:S01]  /*efa0*/  FFMA.FTZ R179, R246, R148.reuse, -R151.reuse ;  /* 0x00000094f6b37223 */ /* 0x180fe20000010897 */
[-C--:B------:R-:W-:Y:S01]  /*efb0*/  FFMA.FTZ R240, R240, R148.reuse, -R151 ;  /* 0x00000094f0f07223 */ /* 0x080fe20000010897 */
[----:B------:R-:W5:Y:S01]  /*efc0*/  MUFU.EX2 R163, R163 ;  /* 0x000000a300a37308 */ /* 0x000f620000000800 */
[-CC-:B------:R-:W-:Y:S01]  /*efd0*/  FFMA.FTZ R236, R236, R148.reuse, -R145.reuse ;  /* 0x00000094ecec7223 */ /* 0x180fe20000010891 */
[-CC-:B------:R-:W-:Y:S01]  /*efe0*/  FFMA.FTZ R181, R224, R148.reuse, -R145.reuse ;  /* 0x00000094e0b57223 */ /* 0x180fe20000010891 */
[-C--:B------:R-:W-:Y:S01]  /*eff0*/  FFMA.FTZ R183, R188, R148.reuse, -R145 ;  /* 0x00000094bcb77223 */ /* 0x080fe20000010891 */
[----:B------:R-:W5:Y:S01]  /*f000*/  MUFU.EX2 R161, R161 ;  /* 0x000000a100a17308 */ /* 0x000f620000000800 */
[C---:B------:R-:W-:Y:S01]  /*f010*/  HMMA.16816.F32.BF16 R44, R4.reuse, R46, R92 ;  /* 0x0000002e042c723c */ /* 0x040fe2000004185c */
[----:B------:R-:W5:Y:S01]  /*f020*/  LDSM.16.MT88.4 R92, [R134+0xc800] ;  /* 0x00c80000865c783b */ /* 0x000f620000004200 */
[-C--:B-1----:R-:W-:Y:S01]  /*f030*/  FFMA.FTZ R185, R184, R148.reuse, -R151 ;  /* 0x00000094b8b97223 */ /* 0x082fe20000010897 */
[----:B------:R-:W-:Y:S01]  /*f040*/  MUFU.EX2 R165, R165 ;  /* 0x000000a500a57308 */ /* 0x000fe20000000800 */
[-C--:B------:R-:W-:Y:S01]  /*f050*/  FFMA.FTZ R180, R180, R148.reuse, -R145 ;  /* 0x00000094b4b47223 */ /* 0x080fe20000010891 */
[-C--:B--2---:R-:W-:Y:S01]  /*f060*/  FFMA.FTZ R187, R182, R148.reuse, -R151 ;  /* 0x00000094b6bb7223 */ /* 0x084fe20000010897 */
[-C--:B------:R-:W-:Y:S01]  /*f070*/  FFMA.FTZ R234, R234, R148.reuse, -R145 ;  /* 0x00000094eaea7223 */ /* 0x080fe20000010891 */
[----:B------:R-:W-:Y:S01]  /*f080*/  MUFU.EX2 R190, R190 ;  /* 0x000000be00be7308 */ /* 0x000fe20000000800 */
[C---:B------:R-:W-:Y:S01]  /*f090*/  HMMA.16816.F32.BF16 R60, R4.reuse, R62, R76 ;  /* 0x0000003e043c723c */ /* 0x040fe2000004184c */
[----:B------:R-:W1:Y:S01]  /*f0a0*/  LDSM.16.MT88.4 R76, [R158+0x800] ;  /* 0x000800009e4c783b */ /* 0x000e620000004200 */
[-CC-:B------:R-:W-:Y:S01]  /*f0b0*/  FFMA.FTZ R222, R222, R148.reuse, -R151.reuse ;  /* 0x00000094dede7223 */ /* 0x180fe20000010897 */
[----:B------:R-:W-:Y:S01]  /*f0c0*/  MUFU.EX2 R167, R167 ;  /* 0x000000a700a77308 */ /* 0x000fe20000000800 */
[-C--:B------:R-:W-:Y:S01]  /*f0d0*/  FFMA.FTZ R186, R186, R148.reuse, -R151 ;  /* 0x00000094baba7223 */ /* 0x080fe20000010897 */
[-C--:B------:R-:W-:Y:S01]  /*f0e0*/  FFMA.FTZ R195, R170, R148.reuse, -R145 ;  /* 0x00000094aac37223 */ /* 0x080fe20000010891 */
[--C-:B------:R-:W-:Y:S01]  /*f0f0*/  FFMA.FTZ R203, R166, R148, -R151.reuse ;  /* 0x00000094a6cb7223 */ /* 0x100fe20000010897 */
[----:B------:R-:W-:Y:S01]  /*f100*/  MUFU.EX2 R171, R171 ;  /* 0x000000ab00ab7308 */ /* 0x000fe20000000800 */
[C---:B------:R-:W-:Y:S01]  /*f110*/  HMMA.16816.F32.BF16 R72, R4.reuse, R84, R72 ;  /* 0x000000540448723c */ /* 0x040fe20000041848 */
[----:B---3--:R-:W-:Y:S01]  /*f120*/  F2FP.BF16.F32.PACK_AB R84, R111, R110 ;  /* 0x0000006e6f54723e */ /* 0x008fe200000010ff */
[-C--:B------:R-:W-:Y:S01]  /*f130*/  FFMA.FTZ R201, R162, R148.reuse, -R151 ;  /* 0x00000094a2c97223 */ /* 0x080fe20000010897 */
[----:B------:R-:W-:Y:S01]  /*f140*/  F2FP.BF16.F32.PACK_AB R85, R106, R107 ;  /* 0x0000006b6a55723e */ /* 0x000fe200000010ff */
[----:B------:R-:W2:Y:S01]  /*f150*/  MUFU.EX2 R202, R202 ;  /* 0x000000ca00ca7308 */ /* 0x000ea20000000800 */
[-CC-:B------:R-:W-:Y:S01]  /*f160*/  FFMA.FTZ R217, R160, R148.reuse, -R145.reuse ;  /* 0x00000094a0d97223 */ /* 0x180fe20000010891 */
[-CC-:B------:R-:W-:Y:S01]  /*f170*/  FFMA.FTZ R172, R172, R148.reuse, -R145.reuse ;  /* 0x00000094acac7223 */ /* 0x180fe20000010891 */
[-C--:B------:R-:W-:Y:S01]  /*f180*/  FFMA.FTZ R174, R174, R148.reuse, -R145 ;  /* 0x00000094aeae7223 */ /* 0x080fe20000010891 */
[----:B------:R-:W-:Y:S01]  /*f190*/  HMMA.16816.F32.BF16 R4, R4, R86, R100 ;  /* 0x000000560404723c */ /* 0x000fe20000041864 */
[----:B----4-:R-:W-:Y:S01]  /*f1a0*/  F2FP.BF16.F32.PACK_AB R86, R108, R109 ;  /* 0x0000006d6c56723e */ /* 0x010fe200000010ff */
[----:B------:R-:W-:Y:S01]  /*f1b0*/  LDSM.16.MT88.4 R100, [R153+0xd000] ;  /* 0x00d000009964783b */ /* 0x000fe20000004200 */
[----:B------:R-:W-:Y:S01]  /*f1c0*/  F2FP.BF16.F32.PACK_AB R87, R104, R105 ;  /* 0x000000696857723e */ /* 0x000fe200000010ff */
[----:B------:R-:W-:Y:S01]  /*f1d0*/  MUFU.EX2 R169, R169 ;  /* 0x000000a900a97308 */ /* 0x000fe20000000800 */
[-CC-:B------:R-:W-:Y:S01]  /*f1e0*/  FFMA.FTZ R164, R164, R148.reuse, -R151.reuse ;  /* 0x00000094a4a47223 */ /* 0x180fe20000010897 */
[----:B------:R-:W-:Y:S01]  /*f1f0*/  LDSM.16.MT88.4 R124, [R153+0xf800] ;  /* 0x00f80000997c783b */ /* 0x000fe20000004200 */
[----:B------:R-:W-:Y:S01]  /*f200*/  FFMA.FTZ R140, R140, R148, -R151 ;  /* 0x000000948c8c7223 */ /* 0x000fe20000010897 */
[----:B------:R-:W3:Y:S01]  /*f210*/  MUFU.EX2 R192, R192 ;  /* 0x000000c000c07308 */ /* 0x000ee20000000800 */
[----:B------:R-:W-:Y:S01]  /*f220*/  FFMA.FTZ R146, R235, R156, R146 ;  /* 0x0000009ceb927223 */ /* 0x000fe20000010092 */
[----:B------:R-:W-:Y:S01]  /*f230*/  HMMA.16816.F32.BF16 R8, R84, R96, R8 ;  /* 0x000000605408723c */ /* 0x000fe20000041808 */
[----:B------:R-:W-:Y:S01]  /*f240*/  LDSM.16.MT88.4 R116, [R134+0xf800] ;  /* 0x00f800008674783b */ /* 0x000fe20000004200 */
[----:B------:R-:W4:Y:S01]  /*f250*/  MUFU.EX2 R252, R252 ;  /* 0x000000fc00fc7308 */ /* 0x000f220000000800 */
[----:B------:R-:W-:-:S03]  /*f260*/  FADD.FTZ R149, R149, R146 ;  /* 0x0000009295957221 */ /* 0x000fc60000010000 */
[----:B------:R-:W-:Y:S02]  /*f270*/  MUFU.EX2 R173, R173 ;  /* 0x000000ad00ad7308 */ /* 0x000fe40000000800 */
[C---:B------:R-:W-:Y:S01]  /*f280*/  HMMA.16816.F32.BF16 R12, R84.reuse, R98, R12 ;  /* 0x00000062540c723c */ /* 0x040fe2000004180c */
[----:B------:R-:W2:Y:S01]  /*f290*/  LDSM.16.MT88.4 R96, [R158+0x4800] ;  /* 0x004800009e60783b */ /* 0x000ea20000004200 */
[----:B------:R-:W-:Y:S04]  /*f2a0*/  MUFU.EX2 R244, R244 ;  /* 0x000000f400f47308 */ /* 0x000fe80000000800 */
[----:B------:R-:W-:Y:S02]  /*f2b0*/  MUFU.EX2 R175, R175 ;  /* 0x000000af00af7308 */ /* 0x000fe40000000800 */
[C---:B------:R-:W-:Y:S02]  /*f2c0*/  HMMA.16816.F32.BF16 R40, R84.reuse, R64, R40 ;  /* 0x000000405428723c */ /* 0x040fe40000041828 */
[----:B------:R-:W-:Y:S04]  /*f2d0*/  MUFU.EX2 R177, R177 ;  /* 0x000000b100b17308 */ /* 0x000fe80000000800 */
[----:B------:R-:W4:Y:S02]  /*f2e0*/  MUFU.EX2 R238, R238 ;  /* 0x000000ee00ee7308 */ /* 0x000f240000000800 */
[C---:B------:R-:W-:Y:S01]  /*f2f0*/  HMMA.16816.F32.BF16 R44, R84.reuse, R66, R44 ;  /* 0x00000042542c723c */ /* 0x040fe2000004182c */
[----:B------:R-:W3:Y:S01]  /*f300*/  LDSM.16.MT88.4 R64, [R153+0x11000] ;  /* 0x011000009940783b */ /* 0x000ee20000004200 */
[----:B------:R-:W-:Y:S04]  /*f310*/  MUFU.EX2 R179, R179 ;  /* 0x000000b300b37308 */ /* 0x000fe80000000800 */
[----:B------:R-:W4:Y:S02]  /*f320*/  MUFU.EX2 R240, R240 ;  /* 0x000000f000f07308 */ /* 0x000f240000000800 */
[C---:B-----5:R-:W-:Y:S02]  /*f330*/  HMMA.16816.F32.BF16 R16, R84.reuse, R92, R16 ;  /* 0x0000005c5410723c */ /* 0x060fe40000041810 */
[----:B------:R-:W5:Y:S04]  /*f340*/  MUFU.EX2 R236, R236 ;  /* 0x000000ec00ec7308 */ /* 0x000f680000000800 */
[----:B------:R-:W-:Y:S02]  /*f350*/  MUFU.EX2 R181, R181 ;  /* 0x000000b500b57308 */ /* 0x000fe40000000800 */
[C---:B------:R-:W-:Y:S01]  /*f360*/  HMMA.16816.F32.BF16 R20, R84.reuse, R94, R20 ;  /* 0x0000005e5414723c */ /* 0x040fe20000041814 */
[----:B------:R-:W4:Y:S01]  /*f370*/  LDSM.16.MT88.4 R92, [R134+0xd000] ;  /* 0x00d00000865c783b */ /* 0x000f220000004200 */
[----:B------:R-:W-:Y:S04]  /*f380*/  MUFU.EX2 R188, R234 ;  /* 0x000000ea00bc7308 */ /* 0x000fe80000000800 */
[----:B------:R-:W-:Y:S02]  /*f390*/  MUFU.EX2 R183, R183 ;  /* 0x000000b700b77308 */ /* 0x000fe40000000800 */
        /* <DEDUP_REMOVED lines=8> */
[----:B------:R-:W1:Y:S04]  /*f420*/  MUFU.EX2 R180, R180 ;  /* 0x000000b400b47308 */ /* 0x000e680000000800 */
        /* <DEDUP_REMOVED lines=8> */
[----:B------:R-:W-:-:S03]  /*f4b0*/  F2FP.BF16.F32.PACK_AB R81, R112, R113 ;  /* 0x000000717051723e */ /* 0x000fc600000010ff */
[----:B------:R-:W-:Y:S02]  /*f4c0*/  MUFU.EX2 R201, R201 ;  /* 0x000000c900c97308 */ /* 0x000fe40000000800 */
[----:B------:R-:W-:Y:S01]  /*f4d0*/  HMMA.16816.F32.BF16 R52, R84, R82, R52 ;  /* 0x000000525434723c */ /* 0x000fe20000041834 */
[----:B------:R-:W-:Y:S01]  /*f4e0*/  F2FP.BF16.F32.PACK_AB R82, R163, R178 ;  /* 0x000000b2a352723e */ /* 0x000fe200000010ff */
[----:B------:R-:W-:Y:S01]  /*f4f0*/  MUFU.EX2 R217, R217 ;  /* 0x000000d900d97308 */ /* 0x000fe20000000800 */
[----:B------:R-:W-:-:S05]  /*f500*/  F2FP.BF16.F32.PACK_AB R83, R161, R114 ;  /* 0x00000072a153723e */ /* 0x000fca00000010ff */
[C---:B------:R-:W-:Y:S08]  /*f510*/  HMMA.16816.F32.BF16 R56, R84.reuse, R68, R56 ;  /* 0x000000445438723c */ /* 0x040ff00000041838 */
[C---:B------:R-:W-:Y:S01]  /*f520*/  HMMA.16816.F32.BF16 R60, R84.reuse, R70, R60 ;  /* 0x00000046543c723c */ /* 0x040fe2000004183c */
[----:B------:R-:W5:Y:S07]  /*f530*/  LDSM.16.MT88.4 R68, [R158+0x1000] ;  /* 0x001000009e44783b */ /* 0x000f6e0000004200 */
[C---:B--2---:R-:W-:Y:S08]  /*f540*/  HMMA.16816.F32.BF16 R72, R84.reuse, R96, R72 ;  /* 0x000000605448723c */ /* 0x044ff00000041848 */
        /* <DEDUP_REMOVED lines=17> */
[----:B------:R-:W1:Y:S07]  /*f660*/  LDSM.16.MT88.4 R76, [R158+0x1800] ;  /* 0x001800009e4c783b */ /* 0x000e6e0000004200 */
        /* <DEDUP_REMOVED lines=53> */
[C---:B---3--:R-:W-:Y:S08]  /*f9c0*/  HMMA.16816.F32.BF16 R24, R64.reuse, R88, R24 ;  /* 0x000000584018723c */ /* 0x048ff00000041818 */
        /* <DEDUP_REMOVED lines=8> */
[----:B----4-:R-:W-:Y:S01]  /*fa50*/  HMMA.16816.F32.BF16 R72, R64, R68, R72 ;  /* 0x000000444048723c */ /* 0x010fe20000041848 */
[----:B------:R-:W-:-:S02]  /*fa60*/  F2FP.BF16.F32.PACK_AB R68, R185, R184 ;  /* 0x000000b8b944723e */ /* 0x000fc400000010ff */
[----:B------:R-:W-:-:S05]  /*fa70*/  F2FP.BF16.F32.PACK_AB R69, R188, R181 ;  /* 0x000000b5bc45723e */ /* 0x000fca00000010ff */
[----:B------:R-:W-:Y:S01]  /*fa80*/  HMMA.16816.F32.BF16 R4, R64, R70, R4 ;  /* 0x000000464004723c */ /* 0x000fe20000041804 */
[----:B------:R-:W2:Y:S01]  /*fa90*/  LDSM.16.MT88.4 R64, [R159+0x6800] ;  /* 0x006800009f40783b */ /* 0x000ea20000004200 */
[----:B------:R-:W-:Y:S02]  /*faa0*/  F2FP.BF16.F32.PACK_AB R70, R187, R182 ;  /* 0x000000b6bb46723e */ /* 0x000fe400000010ff */
[----:B------:R-:W-:-:S07]  /*fab0*/  F2FP.BF16.F32.PACK_AB R71, R180, R183 ;  /* 0x000000b7b447723e */ /* 0x000fce00000010ff */
[C---:B-1----:R-:W-:Y:S08]  /*fac0*/  HMMA.16816.F32.BF16 R40, R68.reuse, R76, R40 ;  /* 0x0000004c4428723c */ /* 0x042ff00000041828 */
[C---:B------:R-:W-:Y:S01]  /*fad0*/  HMMA.16816.F32.BF16 R44, R68.reuse, R78, R44 ;  /* 0x0000004e442c723c */ /* 0x040fe2000004182c */
[----:B------:R-:W1:Y:S07]  /*fae0*/  LDSM.16.MT88.4 R76, [R158+0x6800] ;  /* 0x006800009e4c783b */ /* 0x000e6e0000004200 */
[C---:B-----5:R-:W-:Y:S08]  /*faf0*/  HMMA.16816.F32.BF16 R8, R68.reuse, R96, R8 ;  /* 0x000000604408723c */ /* 0x060ff00000041808 */
[C---:B------:R-:W-:Y:S01]  /*fb00*/  HMMA.16816.F32.BF16 R12, R68.reuse, R98, R12 ;  /* 0x00000062440c723c */ /* 0x040fe2000004180c */
[----:B------:R-:W-:Y:S07]  /*fb10*/  LDSM.16.MT88.4 R96, [R153+0xf000] ;  /* 0x00f000009960783b */ /* 0x000fee0000004200 */
[C---:B--2---:R-:W-:Y:S08]  /*fb20*/  HMMA.16816.F32.BF16 R56, R68.reuse, R64, R56 ;  /* 0x000000404438723c */ /* 0x044ff00000041838 */
[C---:B------:R-:W-:Y:S01]  /*fb30*/  HMMA.16816.F32.BF16 R60, R68.reuse, R66, R60 ;  /* 0x00000042443c723c */ /* 0x040fe2000004183c */
[----:B------:R-:W2:Y:S07]  /*fb40*/  LDSM.16.MT88.4 R64, [R134+0x13000] ;  /* 0x013000008640783b */ /* 0x000eae0000004200 */
[----:B------:R-:W-:Y:S01]  /*fb50*/  HMMA.16816.F32.BF16 R48, R68, R100, R48 ;  /* 0x000000644430723c */ /* 0x000fe20000041830 */
[----:B------:R-:W-:-:S02]  /*fb60*/  FFMA.FTZ R100, R168, R148, -R151 ;  /* 0x00000094a8647223 */ /* 0x000fc40000010897 */
[----:B------:R-:W-:Y:S04]  /*fb70*/  MUFU.EX2 R168, R174 ;  /* 0x000000ae00a87308 */ /* 0x000fe80000000800 */
[----:B------:R3:W4:Y:S01]  /*fb80*/  MUFU.EX2 R166, R100 ;  /* 0x0000006400a67308 */ /* 0x0007220000000800 */
        /* <DEDUP_REMOVED lines=10> */
[----:B---3--:R-:W-:Y:S07]  /*fc30*/  LDSM.16.MT88.4 R100, [R158+0x3800] ;  /* 0x003800009e64783b */ /* 0x008fee0000004200 */
[----:B-1----:R-:W-:Y:S01]  /*fc40*/  HMMA.16816.F32.BF16 R72, R68, R76, R72 ;  /* 0x0000004c4448723c */ /* 0x002fe20000041848 */
[----:B----4-:R-:W-:-:S02]  /*fc50*/  F2FP.BF16.F32.PACK_AB R76, R203, R166 ;  /* 0x000000a6cb4c723e */ /* 0x010fc400000010ff */
[----:B------:R-:W-:-:S05]  /*fc60*/  F2FP.BF16.F32.PACK_AB R77, R195, R170 ;  /* 0x000000aac34d723e */ /* 0x000fca00000010ff */
[----:B------:R-:W-:Y:S01]  /*fc70*/  HMMA.16816.F32.BF16 R4, R68, R78, R4 ;  /* 0x0000004e4404723c */ /* 0x000fe20000041804 */
[----:B------:R-:W1:Y:S01]  /*fc80*/  LDSM.16.MT88.4 R68, [R159+0x7000] ;  /* 0x007000009f44783b */ /* 0x000e620000004200 */
[----:B------:R-:W-:Y:S02]  /*fc90*/  F2FP.BF16.F32.PACK_AB R78, R201, R162 ;  /* 0x000000a2c94e723e */ /* 0x000fe400000010ff */
[----:B------:R-:W-:-:S07]  /*fca0*/  F2FP.BF16.F32.PACK_AB R79, R217, R168 ;  /* 0x000000a8d94f723e */ /* 0x000fce00000010ff */
[----:B--2---:R-:W-:Y:S01]  /*fcb0*/  HMMA.16816.F32.BF16 R48, R76, R64, R48 ;  /* 0x000000404c30723c */ /* 0x004fe20000041830 */
[-CC-:B------:R-:W-:Y:S01]  /*fcc0*/  FFMA.FTZ R65, R132, R148.reuse, -R145.reuse ;  /* 0x0000009484417223 */ /* 0x180fe20000010891 */
[-C--:B------:R-:W-:Y:S01]  /*fcd0*/  FFMA.FTZ R64, R138, R148.reuse, -R145 ;  /* 0x000000948a407223 */ /* 0x080fe20000010891 */
[----:B------:R-:W-:-:S04]  /*fce0*/  FFMA.FTZ R132, R141, R148, -R151 ;  /* 0x000000948d847223 */ /* 0x000fc80000010897 */
[----:B------:R-:W-:Y:S01]  /*fcf0*/  MUFU.EX2 R65, R65 ;  /* 0x0000004100417308 */ /* 0x000fe20000000800 */
[C---:B------:R-:W-:Y:S01]  /*fd00*/  HMMA.16816.F32.BF16 R52, R76.reuse, R66, R52 ;  /* 0x000000424c34723c */ /* 0x040fe20000041834 */
[-C--:B------:R-:W-:Y:S01]  /*fd10*/  FFMA.FTZ R66, R139, R148.reuse, -R145 ;  /* 0x000000948b427223 */ /* 0x080fe20000010891 */
[-CC-:B------:R-:W-:Y:S01]  /*fd20*/  FFMA.FTZ R67, R136, R148.reuse, -R151.reuse ;  /* 0x0000009488437223 */ /* 0x180fe20000010897 */
[-C--:B------:R-:W-:Y:S01]  /*fd30*/  FFMA.FTZ R136, R143, R148.reuse, -R151 ;  /* 0x000000948f887223 */ /* 0x080fe20000010897 */
[----:B------:R-:W-:Y:S01]  /*fd40*/  FFMA.FTZ R139, R137, R148, -R145 ;  /* 0x00000094898b7223 */ /* 0x000fe20000010891 */
[----:B------:R-:W-:Y:S03]  /*fd50*/  MUFU.EX2 R64, R64 ;  /* 0x0000004000407308 */ /* 0x000fe60000000800 */
[C---:B------:R-:W-:Y:S01]  /*fd60*/  HMMA.16816.F32.BF16 R8, R76.reuse, R96, R8 ;  /* 0x000000604c08723c */ /* 0x040fe20000041808 */
[----:B------:R-:W2:Y:S04]  /*fd70*/  MUFU.EX2 R66, R66 ;  /* 0x0000004200427308 */ /* 0x000ea80000000800 */
[----:B------:R-:W-:Y:S03]  /*fd80*/  MUFU.EX2 R67, R67 ;  /* 0x0000004300437308 */ /* 0x000fe60000000800 */
[C---:B------:R-:W-:Y:S01]  /*fd90*/  HMMA.16816.F32.BF16 R12, R76.reuse, R98, R12 ;  /* 0x000000624c0c723c */ /* 0x040fe2000004180c */
[----:B------:R-:W3:Y:S04]  /*fda0*/  MUFU.EX2 R136, R136 ;  /* 0x0000008800887308 */ /* 0x000ee80000000800 */
[----:B------:R-:W-:Y:S03]  /*fdb0*/  MUFU.EX2 R132, R132 ;  /* 0x0000008400847308 */ /* 0x000fe60000000800 */
[----:B-1----:R-:W-:Y:S01]  /*fdc0*/  HMMA.16816.F32.BF16 R56, R76, R68, R56 ;  /* 0x000000444c38723c */ /* 0x002fe20000041838 */
[----:B------:R-:W1:Y:S01]  /*fdd0*/  MUFU.EX2 R137, R140 ;  /* 0x0000008c00897308 */ /* 0x000e620000000800 */
[----:B--2---:R-:W-:-:S03]  /*fde0*/  F2FP.BF16.F32.PACK_AB R69, R66, R65 ;  /* 0x000000414245723e */ /* 0x004fc600000010ff */
[----:B------:R-:W2:Y:S01]  /*fdf0*/  MUFU.EX2 R139, R139 ;  /* 0x0000008b008b7308 */ /* 0x000ea20000000800 */
[----:B---3--:R-:W-:Y:S02]  /*fe00*/  F2FP.BF16.F32.PACK_AB R68, R136, R67 ;  /* 0x000000438844723e */ /* 0x008fe400000010ff */
[----:B------:R-:W-:Y:S01]  /*fe10*/  HMMA.16816.F32.BF16 R60, R76, R70, R60 ;  /* 0x000000464c3c723c */ /* 0x000fe2000004183c */
[----:B-1----:R-:W-:-:S07]  /*fe20*/  F2FP.BF16.F32.PACK_AB R70, R137, R132 ;  /* 0x000000848946723e */ /* 0x002fce00000010ff */
[----:B------:R-:W-:Y:S01]  /*fe30*/  HMMA.16816.F32.BF16 R32, R76, R84, R32 ;  /* 0x000000544c20723c */ /* 0x000fe20000041820 */
[----:B--2---:R-:W-:-:S07]  /*fe40*/  F2FP.BF16.F32.PACK_AB R71, R139, R64 ;  /* 0x000000408b47723e */ /* 0x004fce00000010ff */
[----:B------:R-:W-:Y:S01]  /*fe50*/  HMMA.16816.F32.BF16 R36, R76, R86, R36 ;  /* 0x000000564c24723c */ /* 0x000fe20000041824 */
[----:B------:R-:W-:Y:S07]  /*fe60*/  LDSM.16.MT88.4 R84, [R158+0x7000] ;  /* 0x007000009e54783b */ /* 0x000fee0000004200 */
[----:B------:R-:W-:Y:S01]  /*fe70*/  HMMA.16816.F32.BF16 R128, R68, R124, R8 ;  /* 0x0000007c4480723c */ /* 0x000fe20000041808 */
[----:B------:R-:W-:-:S04]  /*fe80*/  FFMA.FTZ R8, R237, R157, R152 ;  /* 0x0000009ded087223 */ /* 0x000fc80000010098 */
[----:B------:R-:W-:-:S03]  /*fe90*/  FADD.FTZ R8, R155, R8 ;  /* 0x000000089b087221 */ /* 0x000fc60000010000 */
[----:B------:R-:W-:Y:S01]  /*fea0*/  HMMA.16816.F32.BF16 R124, R68, R126, R12 ;  /* 0x0000007e447c723c */ /* 0x000fe2000004180c */
[----:B------:R-:W-:Y:S01]  /*feb0*/  FADD.FTZ R12, R150, R149 ;  /* 0x00000095960c7221 */ /* 0x000fe20000010000 */
[----:B------:R-:W-:Y:S01]  /*fec0*/  FADD.FTZ R13, R133, R8 ;  /* 0x00000008850d7221 */ /* 0x000fe20000010000 */
[-C--:B------:R-:W-:Y:S01]  /*fed0*/  MOV R133, R142.reuse ;  /* 0x0000008e00857202 */ /* 0x080fe20000000f00 */
[----:B------:R-:W1:Y:S01]  /*fee0*/  LDSM.16.MT88.4 R8, [R159+0x3800] ;  /* 0x003800009f08783b */ /* 0x000e620000004200 */
[----:B------:R-:W-:Y:S01]  /*fef0*/  FADD.FTZ R12, R147, R12 ;  /* 0x0000000c930c7221 */ /* 0x000fe20000010000 */
[----:B------:R-:W-:Y:S01]  /*ff00*/  FADD.FTZ R13, R154, R13 ;  /* 0x0000000d9a0d7221 */ /* 0x000fe20000010000 */
[----:B------:R-:W-:Y:S01]  /*ff10*/  @P2 MOV R133, R142 ;  /* 0x0000008e00852202 */ /* 0x000fe20000000f00 */
        /* <DEDUP_REMOVED lines=10> */
[C---:B------:R-:W-:Y:S01]  /*ffc0*/  HMMA.16816.F32.BF16 R20, R76.reuse, R94, R20 ;  /* 0x0000005e4c14723c */ /* 0x040fe20000041814 */
        /* <DEDUP_REMOVED lines=31> */
[----:B------:R1:W3:Y:S01]  /*101c0*/  LDSM.16.MT88.4 R84, [R134+0x13800] ;  /* 0x013800008654783b */ /* 0x0002e20000004200 */
[----:B------:R-:W-:Y:S01]  /*101d0*/  FADD.FTZ R181, R181, R236 ;  /* 0x000000ecb5b57221 */ /* 0x000fe20000010000 */
[----:B------:R-:W-:Y:S02]  /*101e0*/  FADD.FTZ R184, R184, R9 ;  /* 0x00000009b8b87221 */ /* 0x000fe40000010000 */
[----:B------:R-:W4:Y:S01]  /*101f0*/  LDSM.16.MT88.4 R76, [R159+0x7800] ;  /* 0x007800009f4c783b */ /* 0x000f220000004200 */
[----:B------:R-:W-:Y:S01]  /*10200*/  FADD.FTZ R188, R188, R181 ;  /* 0x000000b5bcbc7221 */ /* 0x000fe20000010000 */
[----:B------:R-:W-:Y:S01]  /*10210*/  FADD.FTZ R185, R185, R184 ;  /* 0x000000b8b9b97221 */ /* 0x000fe20000010000 */
[----:B------:R-:W-:Y:S01]  /*10220*/  HMMA.16816.F32.BF16 R108, R68, R10, R28 ;  /* 0x0000000a446c723c */ /* 0x000fe2000004181c */
[----:B------:R-:W5:Y:S01]  /*10230*/  LDSM.16.MT88.4 R156, [R158+0x7800] ;  /* 0x007800009e9c783b */ /* 0x000f620000004200 */
        /* <DEDUP_REMOVED lines=9> */
[C---:B------:R-:W-:Y:S01]  /*102d0*/  HMMA.16816.F32.BF16 R120, R68.reuse, R116, R16 ;  /* 0x000000744478723c */ /* 0x040fe20000041810 */
[-C--:B-1----:R-:W-:Y:S01]  /*102e0*/  MOV R134, R144.reuse ;  /* 0x0000009000867202 */ /* 0x082fe20000000f00 */
[----:B------:R-:W-:Y:S01]  /*102f0*/  FADD.FTZ R8, R168, R195 ;  /* 0x000000c3a8087221 */ /* 0x000fe20000010000 */
[----:B------:R-:W-:Y:S01]  /*10300*/  FADD.FTZ R10, R162, R203 ;  /* 0x000000cba20a7221 */ /* 0x000fe20000010000 */
[----:B------:R-:W-:Y:S02]  /*10310*/  @P2 MOV R134, R144 ;  /* 0x0000009000862202 */ /* 0x000fe40000000f00 */
        /* <DEDUP_REMOVED lines=12> */
[C---:B---3--:R-:W-:Y:S08]  /*103e0*/  HMMA.16816.F32.BF16 R88, R68.reuse, R84, R48 ;  /* 0x000000544458723c */ /* 0x048ff00000041830 */
[C---:B----4-:R-:W-:Y:S08]  /*103f0*/  HMMA.16816.F32.BF16 R80, R68.reuse, R76, R56 ;  /* 0x0000004c4450723c */ /* 0x050ff00000041838 */
[C---:B------:R-:W-:Y:S08]  /*10400*/  HMMA.16816.F32.BF16 R116, R68.reuse, R118, R20 ;  /* 0x000000764474723c */ /* 0x040ff00000041814 */
[C---:B------:R-:W-:Y:S08]  /*10410*/  HMMA.16816.F32.BF16 R84, R68.reuse, R86, R52 ;  /* 0x000000564454723c */ /* 0x040ff00000041834 */
[C---:B------:R-:W-:Y:S08]  /*10420*/  HMMA.16816.F32.BF16 R76, R68.reuse, R78, R60 ;  /* 0x0000004e444c723c */ /* 0x040ff0000004183c */
[C---:B------:R-:W-:Y:S08]  /*10430*/  HMMA.16816.F32.BF16 R100, R68.reuse, R102, R36 ;  /* 0x000000664464723c */ /* 0x040ff00000041824 */
[C---:B-----5:R-:W-:Y:S08]  /*10440*/  HMMA.16816.F32.BF16 R72, R68.reuse, R156, R72 ;  /* 0x0000009c4448723c */ /* 0x060ff00000041848 */
[----:B------:R-:W-:Y:S01]  /*10450*/  HMMA.16816.F32.BF16 R68, R68, R158, R4 ;  /* 0x0000009e4444723c */ /* 0x000fe20000041804 */
[----:B------:R-:W-:-:S04]  /*10460*/  NOP ;  /* 0x0000000000007918 */ /* 0x000fc80000000000 */
[----:B------:R-:W-:-:S15]  /*10470*/  @P2 BRA `(.L_x_7142) ;  /* 0x0000000000042947 */ /* 0x000fde0003800000 */
.L_x_7133:
[----:B------:R-:W-:-:S07]  /*10480*/  IADD3 R189, PT, PT, R191, -0x1, RZ ;  /* 0xffffffffbfbd7810 */ /* 0x000fce0007ffe0ff */
.L_x_7142:
[----:B------:R-:W-:Y:S05]  /*10490*/  BSYNC B2 ;  /* 0x0000000000027941 */ /* 0x000fea0003800000 */
.L_x_7132:
        /* <DEDUP_REMOVED lines=13> */
.L_x_7150:
        /* <DEDUP_REMOVED lines=78> */
.L_x_7145:
[----:B------:R-:W-:Y:S05]  /*10a50*/  BSYNC.RECONVERGENT B0 ;  /* 0x0000000000007941 */ /* 0x000fea0003800200 */
.L_x_7144:
[----:B------:R-:W1:Y:S01]  /*10a60*/  S2UR UR6, SR_CgaCtaId ;  /* 0x00000000000679c3 */ /* 0x000e620000008800 */
[C---:B------:R-:W-:Y:S01]  /*10a70*/  IMAD.SHL.U32 R196, R197.reuse, 0x8, RZ ;  /* 0x00000008c5c47824 */ /* 0x040fe200078e00ff */
[C---:B------:R-:W-:Y:S01]  /*10a80*/  LOP3.LUT R32, R197.reuse, 0x38, RZ, 0xc0, !PT ;  /* 0x00000038c5207812 */ /* 0x040fe200078ec0ff */
[----:B------:R-:W-:Y:S01]  /*10a90*/  UMOV UR7, 0x400 ;  /* 0x0000040000077882 */ /* 0x000fe20000000000 */
[----:B------:R-:W-:Y:S01]  /*10aa0*/  IMAD.SHL.U32 R203, R197, 0x40, RZ ;  /* 0x00000040c5cb7824 */ /* 0x000fe200078e00ff */
[----:B------:R-:W-:Y:S01]  /*10ab0*/  SHF.R.U32.HI R198, RZ, 0x1, R197 ;  /* 0x00000001ffc67819 */ /* 0x000fe200000116c5 */
[----:B------:R-:W-:Y:S01]  /*10ac0*/  IMAD.MOV.U32 R201, RZ, RZ, 0x20 ;  /* 0x00000020ffc97424 */ /* 0x000fe200078e00ff */
[C---:B------:R-:W-:Y:S01]  /*10ad0*/  LOP3.LUT R133, R196.reuse, 0x38, RZ, 0xc0, !PT ;  /* 0x00000038c4857812 */ /* 0x040fe200078ec0ff */
        /* <DEDUP_REMOVED lines=97> */
[----:B------:R-:W-:Y:S02]  /*110f0*/  IMAD.IADD R184, R188, 0x1, R135 ;  /* 0x00000001bcb87824 */ /* 0x000fe400078e0287 */
[----:B------:R-:W-:Y:S01]  /*11100*/  @!PT LDS RZ, [RZ] ;  /* 0x00000000fffff984 */ /* 0x000fe20000000800 */
[----:B------:R-:W-:Y:S01]  /*11110*/  @!PT LDS RZ, [RZ] ;  /* 0x00000000fffff984 */ /* 0x000fe20000000800 */
[----:B------:R-:W-:Y:S01]  /*11120*/  @!PT LDS RZ, [RZ] ;  /* 0x00000000fffff984 */ /* 0x000fe20000000800 */
[----:B------:R-:W-:Y:S01]  /*11130*/  @!P1 LDGSTS.E.BYPASS.LTC128B.128 [R239+0x12800], desc[UR4][R38.64+0x80] ;  /* 0x1280008026ef9fae */ /* 0x000fe2000b981a04 */
[----:B------:R-:W-:Y:S01]  /*11140*/  IMAD.X R37, R39, 0x1, R32, P0 ;  /* 0x0000000127257824 */ /* 0x000fe200000e0620 */
        /* <DEDUP_REMOVED lines=16> */
[----:B------:R-:W-:Y:S02]  /*11250*/  IMAD.IADD R185, R188, 0x1, R201 ;  /* 0x00000001bcb97824 */ /* 0x000fe400078e02c9 */
[----:B------:R-:W-:Y:S01]  /*11260*/  @P1 STS.128 [R239+0x13000], RZ ;  /* 0x013000ffef001388 */ /* 0x000fe20000000c00 */
[C---:B------:R-:W-:Y:S02]  /*11270*/  IMAD.IADD R133, R201.reuse, 0x1, R186 ;  /* 0x00000001c9857824 */ /* 0x040fe400078e02ba */
[C---:B------:R-:W-:Y:S01]  /*11280*/  IMAD.IADD R204, R201.reuse, 0x1, R184 ;  /* 0x00000001c9cc7824 */ /* 0x040fe200078e02b8 */
        /* <DEDUP_REMOVED lines=26> */
[----:B------:R-:W2:Y:S04]  /*11430*/  LDSM.16.M88.4 R140, [R133+0x5000] ;  /* 0x00500000858c783b */ /* 0x000ea80000000200 */
[----:B------:R-:W-:Y:S01]  /*11440*/  LDSM.16.M88.4 R192, [R135+0xb000] ;  /* 0x00b0000087c0783b */ /* 0x000fe20000000200 */
[C---:B---3--:R-:W-:Y:S08]  /*11450*/  HMMA.16816.F32.BF16 R12, R136.reuse, R144, RZ ;  /* 0x00000090880c723c */ /* 0x048ff000000418ff */
[C---:B------:R-:W-:Y:S01]  /*11460*/  HMMA.16816.F32.BF16 R16, R136.reuse, R146, RZ ;  /* 0x000000928810723c */ /* 0x040fe200000418ff */
[----:B------:R-:W-:Y:S07]  /*11470*/  LDSM.16.M88.4 R144, [R133+0x6000] ;  /* 0x006000008590783b */ /* 0x000fee0000000200 */
[C---:B----4-:R-:W-:Y:S08]  /*11480*/  HMMA.16816.F32.BF16 R20, R136.reuse, R148, RZ ;  /* 0x000000948814723c */ /* 0x050ff000000418ff */
[C---:B------:R-:W-:Y:S01]  /*11490*/  HMMA.16816.F32.BF16 R24, R136.reuse, R150, RZ ;  /* 0x000000968818723c */ /* 0x040fe200000418ff */
[----:B------:R-:W-:Y:S07]  /*114a0*/  LDSM.16.M88.4 R148, [R133+0x6800] ;  /* 0x006800008594783b */ /* 0x000fee0000000200 */
[C---:B-----5:R-:W-:Y:S08]  /*114b0*/  HMMA.16816.F32.BF16 R28, R136.reuse, R152, RZ ;  /* 0x00000098881c723c */ /* 0x060ff000000418ff */
[C---:B-1----:R-:W-:Y:S01]  /*114c0*/  HMMA.16816.F32.BF16 R32, R136.reuse, R154, RZ ;  /* 0x0000009a8820723c */ /* 0x042fe200000418ff */
        /* <DEDUP_REMOVED lines=216> */
[----:B------:R-:W-:Y:S01]  /*12250*/  ISETP.GT.U32.AND P6, PT, R138, R136, PT ;  /* 0x000000888a00720c */ /* 0x000fe20003fc4070 */
[----:B------:R-:W-:Y:S01]  /*12260*/  IMAD R133, R142, R137, R133 ;  /* 0x000000898e857224 */ /* 0x000fe200078e0285 */
[----:B------:R-:W-:Y:S04]  /*12270*/  LOP3.LUT R137, RZ, R143, RZ, 0x33, !PT ;  /* 0x0000008fff897212 */ /* 0x000fe800078e33ff */
        /* <DEDUP_REMOVED lines=8> */
[----:B------:R-:W3:Y:S06]  /*12300*/  LD.E.64 R140, desc[UR4][R2.64+0x38] ;  /* 0x00003804028c7980 */ /* 0x000eec000c101b00 */
[----:B------:R-:W-:Y:S02]  /*12310*/  @P5 IADD3 R139, PT, PT, R139, 0x1, RZ ;  /* 0x000000018b8b5810 */ /* 0x000fe40007ffe0ff */
[----:B------:R-:W-:Y:S03]  /*12320*/  ISETP.GE.AND P5, PT, R134, RZ, PT ;  /* 0x000000ff8600720c */ /* 0x000fe60003fa6270 */
        /* <DEDUP_REMOVED lines=27> */
.L_x_7149:
[----:B------:R-:W-:Y:S05]  /*124e0*/  BSYNC.RECONVERGENT B0 ;  /* 0x0000000000007941 */ /* 0x000fea0003800200 */
.L_x_7148:
        /* <DEDUP_REMOVED lines=12> */
[-C--:B------:R-:W-:Y:S03]  /*125b0*/  IADD3 R142, P5, PT, R136, R135.reuse, RZ ;  /* 0x00000087888e7210 */ /* 0x080fe60007fbe0ff */
[-C--:B------:R-:W-:Y:S02]  /*125c0*/  IADD3.X R137, PT, PT, R145, R134.reuse, RZ, P0, !PT ;  /* 0x0000008691897210 */ /* 0x080fe400007fe4ff */
[-C--:B------:R-:W-:Y:S03]  /*125d0*/  IADD3 R140, P0, PT, R142, R135.reuse, RZ ;  /* 0x000000878e8c7210 */ /* 0x080fe60007f1e0ff */
        /* <DEDUP_REMOVED lines=83> */
.L_x_7147:
[----:B------:R-:W-:Y:S05]  /*12b10*/  BSYNC.RECONVERGENT B1 ;  /* 0x0000000000017941 */ /* 0x000fea0003800200 */
.L_x_7146:
[----:B------:R-:W-:Y:S01]  /*12b20*/  VIADD R133, R225, 0xffffffc0 ;  /* 0xffffffc0e1857836 */ /* 0x000fe20000000000 */
[----:B--2---:R-:W-:Y:S01]  /*12b30*/  IABS R138, R224 ;  /* 0x000000e0008a7213 */ /* 0x004fe20000000000 */
[----:B------:R-:W-:Y:S01]  /*12b40*/  VIADD R135, R224, 0x41 ;  /* 0x00000041e0877836 */ /* 0x000fe20000000000 */
[----:B------:R-:W-:Y:S01]  /*12b50*/  LOP3.LUT R203, R202, 0x200, R203, 0xf8, !PT ;  /* 0x00000200cacb7812 */ /* 0x000fe200078ef8cb */
[C---:B------:R-:W-:Y:S01]  /*12b60*/  VIADD R136, R224.reuse, 0x40 ;  /* 0x00000040e0887836 */ /* 0x040fe20000000000 */
[C---:B------:R-:W-:Y:S01]  /*12b70*/  ISETP.GE.AND P6, PT, R133.reuse, R212, PT ;  /* 0x000000d48500720c */ /* 0x040fe20003fc6270 */
[C---:B------:R-:W-:Y:S01]  /*12b80*/  VIADD R134, R224.reuse, 0x38 ;  /* 0x00000038e0867836 */ /* 0x040fe20000000000 */
[C---:B------:R-:W-:Y:S01]  /*12b90*/  ISETP.GE.AND P0, PT, R133.reuse, R213, PT ;  /* 0x000000d58500720c */ /* 0x040fe20003f06270 */
[C---:B------:R-:W-:Y:S01]  /*12ba0*/  VIADD R137, R224.reuse, 0x30 ;  /* 0x00000030e0897836 */ /* 0x040fe20000000000 */
[----:B------:R-:W-:Y:S01]  /*12bb0*/  ISETP.GE.AND P1, PT, R133, R211, PT ;  /* 0x000000d38500720c */ /* 0x000fe20003f26270 */
[----:B------:R-:W-:Y:S01]  /*12bc0*/  VIADD R159, R225, 0xffffffc8 ;  /* 0xffffffc8e19f7836 */ /* 0x000fe20000000000 */
[----:B------:R-:W-:Y:S01]  /*12bd0*/  ISETP.GE.AND P5, PT, R133, R210, PT ;  /* 0x000000d28500720c */ /* 0x000fe20003fa6270 */
[C---:B------:R-:W-:Y:S01]  /*12be0*/  VIADD R133, R224.reuse, 0x39 ;  /* 0x00000039e0857836 */ /* 0x040fe20000000000 */
        /* <DEDUP_REMOVED lines=12> */
[C---:B------:R-:W-:Y:S02]  /*12cb0*/  VIADD R135, R224.reuse, 0x31 ;  /* 0x00000031e0877836 */ /* 0x040fe40000000000 */
[CC--:B------:R-:W-:Y:S01]  /*12cc0*/  FFMA.FTZ R4, -R227.reuse, R133.reuse, R4 ;  /* 0x00000085e3047223 */ /* 0x0c0fe20000010104 */
[C---:B------:R-:W-:Y:S01]  /*12cd0*/  FFMA.FTZ R10, -R227.reuse, R133, R10 ;  /* 0x00000085e30a7223 */ /* 0x040fe2000001010a */
[----:B------:R-:W-:Y:S01]  /*12ce0*/  IABS R134, R134 ;  /* 0x0000008600867213 */ /* 0x000fe20000000000 */
[C---:B------:R-:W-:Y:S01]  /*12cf0*/  VIADD R133, R224.reuse, 0x29 ;  /* 0x00000029e0857836 */ /* 0x040fe20000000000 */
        /* <DEDUP_REMOVED lines=8> */
[----:B------:R-:W-:Y:S01]  /*12d80*/  I2FP.F32.S32 R135, R135 ;  /* 0x0000008700877245 */ /* 0x000fe20000201400 */
[----:B------:R-:W-:Y:S01]  /*12d90*/  FFMA.FTZ R5, -R227, R134, R5 ;  /* 0x00000086e3057223 */ /* 0x000fe20000010105 */
[----:B------:R-:W-:Y:S01]  /*12da0*/  I2FP.F32.S32 R133, R133 ;  /* 0x0000008500857245 */ /* 0x000fe20000201400 */
[----:B------:R-:W-:Y:S01]  /*12db0*/  VIADD R144, R225, 0xffffffe0 ;  /* 0xffffffe0e1907836 */ /* 0x000fe20000000000 */
[----:B------:R-:W-:Y:S01]  /*12dc0*/  I2FP.F32.S32 R134, R137 ;  /* 0x0000008900867245 */ /* 0x000fe20000201400 */
[CC--:B------:R-:W-:Y:S01]  /*12dd0*/  FFMA.FTZ R8, -R227.reuse, R135.reuse, R8 ;  /* 0x00000087e3087223 */ /* 0x0c0fe20000010108 */
[----:B------:R-:W-:Y:S01]  /*12de0*/  IABS R136, R136 ;  /* 0x0000008800887213 */ /* 0x000fe20000000000 */
[C---:B------:R-:W-:Y:S01]  /*12df0*/  FFMA.FTZ R14, -R227.reuse, R135, R14 ;  /* 0x00000087e30e7223 */ /* 0x040fe2000001010e */
[C---:B------:R-:W-:Y:S02]  /*12e00*/  VIADD R137, R224.reuse, 0x20 ;  /* 0x00000020e0897836 */ /* 0x040fe40000000000 */
[CC--:B------:R-:W-:Y:S01]  /*12e10*/  FFMA.FTZ R18, -R227.reuse, R133.reuse, R18 ;  /* 0x00000085e3127223 */ /* 0x0c0fe20000010112 */
[C---:B------:R-:W-:Y:S01]  /*12e20*/  VIADD R135, R224.reuse, 0x21 ;  /* 0x00000021e0877836 */ /* 0x040fe20000000000 */
[----:B------:R-:W-:Y:S01]  /*12e30*/  I2FP.F32.S32 R136, R136 ;  /* 0x0000008800887245 */ /* 0x000fe20000201400 */
[C---:B------:R-:W-:Y:S01]  /*12e40*/  FFMA.FTZ R12, -R227.reuse, R133, R12 ;  /* 0x00000085e30c7223 */ /* 0x040fe2000001010c */
[C---:B------:R-:W-:Y:S01]  /*12e50*/  VIADD R133, R224.reuse, 0x19 ;  /* 0x00000019e0857836 */ /* 0x040fe20000000000 */
[----:B------:R-:W-:Y:S01]  /*12e60*/  IABS R137, R137 ;  /* 0x0000008900897213 */ /* 0x000fe20000000000 */
[C---:B------:R-:W-:Y:S01]  /*12e70*/  FFMA.FTZ R15, -R227.reuse, R134, R15 ;  /* 0x00000086e30f7223 */ /* 0x040fe2000001010f */
[----:B------:R-:W-:Y:S01]  /*12e80*/  IABS R135, R135 ;  /* 0x0000008700877213 */ /* 0x000fe20000000000 */
[CC--:B------:R-:W-:Y:S01]  /*12e90*/  FFMA.FTZ R13, -R227.reuse, R136.reuse, R13 ;  /* 0x00000088e30d7223 */ /* 0x0c0fe2000001010d */
[C---:B------:R-:W-:Y:S01]  /*12ea0*/  FFMA.FTZ R19, -R227.reuse, R136, R19 ;  /* 0x00000088e3137223 */ /* 0x040fe20000010113 */
[----:B------:R-:W-:Y:S01]  /*12eb0*/  I2FP.F32.S32 R136, R137 ;  /* 0x0000008900887245 */ /* 0x000fe20000201400 */
[C---:B------:R-:W-:Y:S01]  /*12ec0*/  VIADD R137, R224.reuse, 0x11 ;  /* 0x00000011e0897836 */ /* 0x040fe20000000000 */
[----:B------:R-:W-:Y:S01]  /*12ed0*/  IABS R133, R133 ;  /* 0x0000008500857213 */ /* 0x000fe20000000000 */
[C---:B------:R-:W-:Y:S01]  /*12ee0*/  FFMA.FTZ R9, -R227.reuse, R134, R9 ;  /* 0x00000086e3097223 */ /* 0x040fe20000010109 */
[----:B------:R-:W-:Y:S01]  /*12ef0*/  I2FP.F32.S32 R135, R135 ;  /* 0x0000008700877245 */ /* 0x000fe20000201400 */
[C---:B------:R-:W-:Y:S01]  /*12f00*/  VIADD R134, R224.reuse, 0x18 ;  /* 0x00000018e0867836 */ /* 0x040fe20000000000 */
[----:B------:R-:W-:Y:S01]  /*12f10*/  I2FP.F32.S32 R133, R133 ;  /* 0x0000008500857245 */ /* 0x000fe20000201400 */
[CC--:B------:R-:W-:Y:S01]  /*12f20*/  FFMA.FTZ R17, -R227.reuse, R136.reuse, R17 ;  /* 0x00000088e3117223 */ /* 0x0c0fe20000010111 */
[----:B------:R-:W-:Y:S01]  /*12f30*/  IABS R137, R137 ;  /* 0x0000008900897213 */ /* 0x000fe20000000000 */
[CC--:B------:R-:W-:Y:S01]  /*12f40*/  FFMA.FTZ R22, -R227.reuse, R135.reuse, R22 ;  /* 0x00000087e3167223 */ /* 0x0c0fe20000010116 */
[C---:B------:R-:W-:Y:S01]  /*12f50*/  FFMA.FTZ R16, -R227.reuse, R135, R16 ;  /* 0x00000087e3107223 */ /* 0x040fe20000010110 */
[C---:B------:R-:W-:Y:S02]  /*12f60*/  VIADD R135, R224.reuse, 0x9 ;  /* 0x00000009e0877836 */ /* 0x040fe40000000000 */
[CC--:B------:R-:W-:Y:S01]  /*12f70*/  FFMA.FTZ R20, -R227.reuse, R133.reuse, R20 ;  /* 0x00000085e3147223 */ /* 0x0c0fe20000010114 */
[C---:B------:R-:W-:Y:S01]  /*12f80*/  FFMA.FTZ R26, -R227.reuse, R133, R26 ;  /* 0x00000085e31a7223 */ /* 0x040fe2000001011a */
[----:B------:R-:W-:Y:S01]  /*12f90*/  I2FP.F32.S32 R137, R137 ;  /* 0x0000008900897245 */ /* 0x000fe20000201400 */
[C---:B------:R-:W-:Y:S01]  /*12fa0*/  VIADD R133, R224.reuse, 0x1 ;  /* 0x00000001e0857836 */ /* 0x040fe20000000000 */
[----:B------:R-:W-:Y:S01]  /*12fb0*/  IABS R135, R135 ;  /* 0x0000008700877213 */ /* 0x000fe20000000000 */
[C---:B------:R-:W-:Y:S01]  /*12fc0*/  FFMA.FTZ R23, -R227.reuse, R136, R23 ;  /* 0x00000088e3177223 */ /* 0x040fe20000010117 */
[----:B------:R-:W-:Y:S01]  /*12fd0*/  IABS R134, R134 ;  /* 0x0000008600867213 */ /* 0x000fe20000000000 */
[C---:B------:R-:W-:Y:S01]  /*12fe0*/  FFMA.FTZ R30, -R227.reuse, R137, R30 ;  /* 0x00000089e31e7223 */ /* 0x040fe2000001011e */
[----:B------:R-:W-:Y:S01]  /*12ff0*/  IABS R133, R133 ;  /* 0x0000008500857213 */ /* 0x000fe20000000000 */
[C---:B------:R-:W-:Y:S01]  /*13000*/  FFMA.FTZ R24, -R227.reuse, R137, R24 ;  /* 0x00000089e3187223 */ /* 0x040fe20000010118 */
[----:B------:R-:W-:Y:S01]  /*13010*/  I2FP.F32.S32 R135, R135 ;  /* 0x0000008700877245 */ /* 0x000fe20000201400 */
[C---:B------:R-:W-:Y:S01]  /*13020*/  VIADD R137, R224.reuse, 0xfffffff1 ;  /* 0xfffffff1e0897836 */ /* 0x040fe20000000000 */
[----:B------:R-:W-:Y:S01]  /*13030*/  I2FP.F32.S32 R133, R133 ;  /* 0x0000008500857245 */ /* 0x000fe20000201400 */
[C---:B------:R-:W-:Y:S01]  /*13040*/  VIADD R136, R224.reuse, 0x10 ;  /* 0x00000010e0887836 */ /* 0x040fe20000000000 */
[----:B------:R-:W-:Y:S01]  /*13050*/  I2FP.F32.S32 R134, R134 ;  /* 0x0000008600867245 */ /* 0x000fe20000201400 */
[CC--:B------:R-:W-:Y:S01]  /*13060*/  FFMA.FTZ R28, -R227.reuse, R135.reuse, R28 ;  /* 0x00000087e31c7223 */ /* 0x0c0fe2000001011c */
[C---:B------:R-:W-:Y:S01]  /*13070*/  FFMA.FTZ R34, -R227.reuse, R135, R34 ;  /* 0x00000087e3227223 */ /* 0x040fe20000010122 */
[----:B------:R-:W-:Y:S01]  /*13080*/  IABS R137, R137 ;  /* 0x0000008900897213 */ /* 0x000fe20000000000 */
[C---:B------:R-:W-:Y:S02]  /*13090*/  VIADD R135, R224.reuse, 0xfffffff9 ;  /* 0xfffffff9e0877836 */ /* 0x040fe40000000000 */
[CC--:B------:R-:W-:Y:S01]  /*130a0*/  FFMA.FTZ R38, -R227.reuse, R133.reuse, R38 ;  /* 0x00000085e3267223 */ /* 0x0c0fe20000010126 */
[C---:B------:R-:W-:Y:S01]  /*130b0*/  FFMA.FTZ R32, -R227.reuse, R133, R32 ;  /* 0x00000085e3207223 */ /* 0x040fe20000010120 */
[----:B------:R-:W-:Y:S01]  /*130c0*/  I2FP.F32.S32 R133, R137 ;  /* 0x0000008900857245 */ /* 0x000fe20000201400 */
[CC--:B------:R-:W-:Y:S01]  /*130d0*/  FFMA.FTZ R21, -R227.reuse, R134.reuse, R21 ;  /* 0x00000086e3157223 */ /* 0x0c0fe20000010115 */
[----:B------:R-:W-:Y:S01]  /*130e0*/  IABS R135, R135 ;  /* 0x0000008700877213 */ /* 0x000fe20000000000 */
[C---:B------:R-:W-:Y:S01]  /*130f0*/  FFMA.FTZ R27, -R227.reuse, R134, R27 ;  /* 0x00000086e31b7223 */ /* 0x040fe2000001011b */
[C---:B------:R-:W-:Y:S02]  /*13100*/  VIADD R134, R224.reuse, 0x8 ;  /* 0x00000008e0867836 */ /* 0x040fe40000000000 */
[CC--:B------:R-:W-:Y:S01]  /*13110*/  FFMA.FTZ R46, -R227.reuse, R133.reuse, R46 ;  /* 0x00000085e32e7223 */ /* 0x0c0fe2000001012e */
        /* <DEDUP_REMOVED lines=17> */
[CC--:B------:R-:W-:Y:S01]  /*13230*/  FFMA.FTZ R54, -R227.reuse, R133.reuse, R54 ;  /* 0x00000085e3367223 */ /* 0x0c0fe20000010136 */
[C---:B------:R-:W-:Y:S01]  /*13240*/  FFMA.FTZ R48, -R227.reuse, R133, R48 ;  /* 0x00000085e3307223 */ /* 0x040fe20000010130 */
[----:B------:R-:W-:Y:S01]  /*13250*/  I2FP.F32.S32 R135, R135 ;  /* 0x0000008700877245 */ /* 0x000fe20000201400 */
[C---:B------:R-:W-:Y:S02]  /*13260*/  VIADD R133, R224.reuse, 0xffffffd9 ;  /* 0xffffffd9e0857836 */ /* 0x040fe40000000000 */
[CC--:B------:R-:W-:Y:S01]  /*13270*/  FFMA.FTZ R29, -R227.reuse, R134.reuse, R29 ;  /* 0x00000086e31d7223 */ /* 0x0c0fe2000001011d */
[C---:B------:R-:W-:Y:S01]  /*13280*/  FFMA.FTZ R35, -R227.reuse, R134, R35 ;  /* 0x00000086e3237223 */ /* 0x040fe20000010123 */
[C---:B------:R-:W-:Y:S01]  /*13290*/  FFMA.FTZ R25, -R227.reuse, R136, R25 ;  /* 0x00000088e3197223 */ /* 0x040fe20000010119 */
[CC--:B------:R-:W-:Y:S01]  /*132a0*/  FFMA.FTZ R44, -R227.reuse, R135.reuse, R44 ;  /* 0x00000087e32c7223 */ /* 0x0c0fe2000001012c */
[C---:B------:R-:W-:Y:S01]  /*132b0*/  FFMA.FTZ R50, -R227.reuse, R135, R50 ;  /* 0x00000087e3327223 */ /* 0x040fe20000010132 */
[----:B------:R-:W-:Y:S01]  /*132c0*/  IABS R133, R133 ;  /* 0x0000008500857213 */ /* 0x000fe20000000000 */
[C---:B------:R-:W-:Y:S01]  /*132d0*/  VIADD R135, R224.reuse, 0xffffffc1 ;  /* 0xffffffc1e0877836 */ /* 0x040fe20000000000 */
[----:B------:R-:W-:Y:S01]  /*132e0*/  IABS R137, R137 ;  /* 0x0000008900897213 */ /* 0x000fe20000000000 */
[C---:B------:R-:W-:Y:S01]  /*132f0*/  VIADD R134, R224.reuse, 0xfffffff8 ;  /* 0xfffffff8e0867836 */ /* 0x040fe20000000000 */
[----:B------:R-:W-:Y:S01]  /*13300*/  I2FP.F32.S32 R133, R133 ;  /* 0x0000008500857245 */ /* 0x000fe20000201400 */
[----:B------:R-:W-:Y:S01]  /*13310*/  VIADD R136, R224, 0xfffffff0 ;  /* 0xfffffff0e0887836 */ /* 0x000fe20000000000 */
[----:B------:R-:W-:Y:S01]  /*13320*/  IABS R135, R135 ;  /* 0x0000008700877213 */ /* 0x000fe20000000000 */
[----:B------:R-:W-:Y:S01]  /*13330*/  VIADD R222, R222, 0xffffff80 ;  /* 0xffffff80dede7836 */ /* 0x000fe20000000000 */
[----:B------:R-:W-:Y:S01]  /*13340*/  IABS R134, R134 ;  /* 0x0000008600867213 */ /* 0x000fe20000000000 */
[CC--:B------:R-:W-:Y:S01]  /*13350*/  FFMA.FTZ R52, -R227.reuse, R133.reuse, R52 ;  /* 0x00000085e3347223 */ /* 0x0c0fe20000010134 */
[C---:B------:R-:W-:Y:S01]  /*13360*/  FFMA.FTZ R58, -R227.reuse, R133, R58 ;  /* 0x00000085e33a7223 */ /* 0x040fe2000001013a */
[----:B------:R-:W-:Y:S01]  /*13370*/  I2FP.F32.S32 R135, R135 ;  /* 0x0000008700877245 */ /* 0x000fe20000201400 */
[C---:B------:R-:W-:Y:S01]  /*13380*/  VIADD R133, R224.reuse, 0xffffffd1 ;  /* 0xffffffd1e0857836 */ /* 0x040fe20000000000 */
[----:B------:R-:W-:Y:S02]  /*13390*/  IABS R136, R136 ;  /* 0x0000008800887213 */ /* 0x000fe40000000000 */
[----:B------:R-:W-:Y:S01]  /*133a0*/  I2FP.F32.S32 R134, R134 ;  /* 0x0000008600867245 */ /* 0x000fe20000201400 */
[C---:B------:R-:W-:Y:S01]  /*133b0*/  FFMA.FTZ R64, -R227.reuse, R135, R64 ;  /* 0x00000087e3407223 */ /* 0x040fe20000010140 */
[----:B------:R-:W-:Y:S01]  /*133c0*/  I2FP.F32.S32 R136, R136 ;  /* 0x0000008800887245 */ /* 0x000fe20000201400 */
[C---:B------:R-:W-:Y:S01]  /*133d0*/  VIADD R135, R224.reuse, 0xffffffc9 ;  /* 0xffffffc9e0877836 */ /* 0x040fe20000000000 */
[----:B------:R-:W-:Y:S01]  /*133e0*/  IABS R133, R133 ;  /* 0x0000008500857213 */ /* 0x000fe20000000000 */
[CC--:B------:R-:W-:Y:S01]  /*133f0*/  FFMA.FTZ R37, -R227.reuse, R134.reuse, R37 ;  /* 0x00000086e3257223 */ /* 0x0c0fe20000010125 */
[C---:B------:R-:W-:Y:S01]  /*13400*/  FFMA.FTZ R43, -R227.reuse, R134, R43 ;  /* 0x00000086e32b7223 */ /* 0x040fe2000001012b */
[CC--:B------:R-:W-:Y:S01]  /*13410*/  FFMA.FTZ R47, -R227.reuse, R136.reuse, R47 ;  /* 0x00000088e32f7223 */ /* 0x0c0fe2000001012f */
[----:B------:R-:W-:Y:S01]  /*13420*/  I2FP.F32.S32 R133, R133 ;  /* 0x0000008500857245 */ /* 0x000fe20000201400 */
[C---:B------:R-:W-:Y:S01]  /*13430*/  FFMA.FTZ R41, -R227.reuse, R136, R41 ;  /* 0x00000088e3297223 */ /* 0x040fe20000010129 */
[----:B------:R-:W-:Y:S01]  /*13440*/  IABS R135, R135 ;  /* 0x0000008700877213 */ /* 0x000fe20000000000 */
[C---:B------:R-:W-:Y:S01]  /*13450*/  VIADD R134, R224.reuse, 0xffffffe0 ;  /* 0xffffffe0e0867836 */ /* 0x040fe20000000000 */
[----:B------:R-:W-:Y:S01]  /*13460*/  I2FP.F32.S32 R136, R137 ;  /* 0x0000008900887245 */ /* 0x000fe20000201400 */
[CC--:B------:R-:W-:Y:S01]  /*13470*/  FFMA.FTZ R56, -R227.reuse, R133.reuse, R56 ;  /* 0x00000085e3387223 */ /* 0x0c0fe20000010138 */
[C---:B------:R-:W-:Y:S01]  /*13480*/  FFMA.FTZ R62, -R227.reuse, R133, R62 ;  /* 0x00000085e33e7223 */ /* 0x040fe2000001013e */
[----:B------:R-:W-:Y:S01]  /*13490*/  I2FP.F32.S32 R133, R135 ;  /* 0x0000008700857245 */ /* 0x000fe20000201400 */
[C---:B------:R-:W-:Y:S02]  /*134a0*/  VIADD R137, R224.reuse, 0xffffffc8 ;  /* 0xffffffc8e0897836 */ /* 0x040fe40000000000 */
[CC--:B------:R-:W-:Y:S01]  /*134b0*/  FFMA.FTZ R45, -R227.reuse, R136.reuse, R45 ;  /* 0x00000088e32d7223 */ /* 0x0c0fe2000001012d */
[C---:B------:R-:W-:Y:S01]  /*134c0*/  FFMA.FTZ R51, -R227.reuse, R136, R51 ;  /* 0x00000088e3337223 */ /* 0x040fe20000010133 */
[----:B------:R-:W-:Y:S01]  /*134d0*/  IABS R134, R134 ;  /* 0x0000008600867213 */ /* 0x000fe20000000000 */
[----:B------:R-:W2:Y:S01]  /*134e0*/  LD.E R135, desc[UR4][R2.64+0xdc] ;  /* 0x0000dc0402877980 */ /* 0x000ea2000c101900 */
[----:B------:R-:W-:Y:S01]  /*134f0*/  VIADD R136, R224, 0xffffffd8 ;  /* 0xffffffd8e0887836 */ /* 0x000fe20000000000 */
[----:B------:R-:W-:Y:S01]  /*13500*/  I2FP.F32.S32 R138, R138 ;  /* 0x0000008a008a7245 */ /* 0x000fe20000201400 */
[CC--:B------:R-:W-:Y:S01]  /*13510*/  FFMA.FTZ R60, -R227.reuse, R133.reuse, R60 ;  /* 0x00000085e33c7223 */ /* 0x0c0fe2000001013c */
[----:B------:R-:W-:Y:S01]  /*13520*/  I2FP.F32.S32 R134, R134 ;  /* 0x0000008600867245 */ /* 0x000fe20000201400 */
[C---:B------:R-:W-:Y:S01]  /*13530*/  FFMA.FTZ R66, -R227.reuse, R133, R66 ;  /* 0x00000085e3427223 */ /* 0x040fe20000010142 */
[----:B------:R-:W-:Y:S01]  /*13540*/  IABS R136, R136 ;  /* 0x0000008800887213 */ /* 0x000fe20000000000 */
[C---:B------:R-:W-:Y:S01]  /*13550*/  FFMA.FTZ R39, -R227.reuse, R138, R39 ;  /* 0x0000008ae3277223 */ /* 0x040fe20000010127 */
[----:B------:R-:W-:Y:S01]  /*13560*/  FSEL R166, R4, -INF , P0 ;  /* 0xff80000004a67808 */ /* 0x000fe20000000000 */
[CC--:B------:R-:W-:Y:S01]  /*13570*/  FFMA.FTZ R55, -R227.reuse, R134.reuse, R55 ;  /* 0x00000086e3377223 */ /* 0x0c0fe20000010137 */
[C---:B------:R-:W-:Y:S01]  /*13580*/  FFMA.FTZ R49, -R227.reuse, R134, R49 ;  /* 0x00000086e3317223 */ /* 0x040fe20000010131 */
[----:B------:R-:W-:Y:S01]  /*13590*/  I2FP.F32.S32 R134, R136 ;  /* 0x0000008800867245 */ /* 0x000fe20000201400 */
[----:B------:R-:W-:Y:S01]  /*135a0*/  FFMA.FTZ R33, -R227, R138, R33 ;  /* 0x0000008ae3217223 */ /* 0x000fe20000010121 */
[----:B------:R-:W-:Y:S01]  /*135b0*/  ISETP.GE.AND P0, PT, R159, R213, PT ;  /* 0x000000d59f00720c */ /* 0x000fe20003f06270 */
[----:B------:R-:W-:Y:S01]  /*135c0*/  VIADD R138, R224, 0xffffffc0 ;  /* 0xffffffc0e08a7836 */ /* 0x000fe20000000000 */
[----:B------:R-:W-:Y:S01]  /*135d0*/  IABS R137, R137 ;  /* 0x0000008900897213 */ /* 0x000fe20000000000 */
[CC--:B------:R-:W-:Y:S01]  /*135e0*/  FFMA.FTZ R53, -R227.reuse, R134.reuse, R53 ;  /* 0x00000086e3357223 */ /* 0x0c0fe20000010135 */
[----:B------:R-:W-:Y:S01]  /*135f0*/  FFMA.FTZ R59, -R227, R134, R59 ;  /* 0x00000086e33b7223 */ /* 0x000fe2000001013b */
[----:B------:R-:W-:Y:S01]  /*13600*/  FSEL R162, R8, -INF , P0 ;  /* 0xff80000008a27808 */ /* 0x000fe20000000000 */
[C---:B------:R-:W-:Y:S01]  /*13610*/  VIADD R133, R225.reuse, 0xfffffff9 ;  /* 0xfffffff9e1857836 */ /* 0x040fe20000000000 */
[----:B------:R-:W-:Y:S01]  /*13620*/  I2FP.F32.S32 R134, R137 ;  /* 0x0000008900867245 */ /* 0x000fe20000201400 */
[----:B------:R-:W-:Y:S01]  /*13630*/  VIADD R137, R225, 0xffffffc1 ;  /* 0xffffffc1e1897836 */ /* 0x000fe20000000000 */
[----:B------:R-:W-:Y:S01]  /*13640*/  ISETP.GE.AND P0, PT, R151, R213, PT ;  /* 0x000000d59700720c */ /* 0x000fe20003f06270 */
[----:B------:R-:W-:Y:S01]  /*13650*/  VIADD R136, R224, 0xffffffd0 ;  /* 0xffffffd0e0887836 */ /* 0x000fe20000000000 */
[----:B------:R-:W-:Y:S01]  /*13660*/  IABS R138, R138 ;  /* 0x0000008a008a7213 */ /* 0x000fe20000000000 */
[CC--:B------:R-:W-:Y:S01]  /*13670*/  FFMA.FTZ R61, -R227.reuse, R134.reuse, R61 ;  /* 0x00000086e33d7223 */ /* 0x0c0fe2000001013d */
[----:B------:R-:W-:Y:S01]  /*13680*/  FSEL R158, R12, -INF , P0 ;  /* 0xff8000000c9e7808 */ /* 0x000fe20000000000 */
[----:B------:R-:W-:Y:S01]  /*13690*/  FFMA.FTZ R67, -R227, R134, R67 ;  /* 0x00000086e3437223 */ /* 0x000fe20000010143 */
[----:B------:R-:W-:Y:S01]  /*136a0*/  I2FP.F32.S32 R138, R138 ;  /* 0x0000008a008a7245 */ /* 0x000fe20000201400 */
[----:B------:R-:W-:Y:S01]  /*136b0*/  VIADD R134, R225, 0xfffffff0 ;  /* 0xfffffff0e1867836 */ /* 0x000fe20000000000 */
[----:B------:R-:W-:Y:S01]  /*136c0*/  ISETP.GE.AND P0, PT, R137, R211, PT ;  /* 0x000000d38900720c */ /* 0x000fe20003f06270 */
[----:B------:R-:W-:Y:S01]  /*136d0*/  VIADD R12, R225, 0x28 ;  /* 0x00000028e10c7836 */ /* 0x000fe20000000000 */
[----:B------:R-:W-:Y:S01]  /*136e0*/  ISETP.GE.AND P4, PT, R133, R213, PT ;  /* 0x000000d58500720c */ /* 0x000fe20003f86270 */
[----:B------:R-:W-:Y:S01]  /*136f0*/  FFMA.FTZ R65, -R227, R138, R65 ;  /* 0x0000008ae3417223 */ /* 0x000fe20000010141 */
[----:B------:R-:W-:Y:S01]  /*13700*/  FSEL R152, R7, -INF , P0 ;  /* 0xff80000007987808 */ /* 0x000fe20000000000 */
[----:B------:R-:W-:Y:S01]  /*13710*/  VIADD R138, R225, 0x1 ;  /* 0x00000001e18a7836 */ /* 0x000fe20000000000 */
[-C--:B------:R-:W-:Y:S01]  /*13720*/  ISETP.GE.AND P0, PT, R159, R211.reuse, PT ;  /* 0x000000d39f00720c */ /* 0x080fe20003f06270 */
[----:B------:R-:W-:Y:S01]  /*13730*/  VIADD R8, R225, 0x30 ;  /* 0x00000030e1087836 */ /* 0x000fe20000000000 */
[----:B------:R-:W-:Y:S01]  /*13740*/  FSEL R164, R33, -INF , P4 ;  /* 0xff80000021a47808 */ /* 0x000fe20002000000 */
[C---:B------:R-:W-:Y:S01]  /*13750*/  VIADD R33, R225.reuse, 0xfffffff8 ;  /* 0xfffffff8e1217836 */ /* 0x040fe20000000000 */
[----:B------:R-:W-:Y:S01]  /*13760*/  FSEL R147, R10, -INF , P0 ;  /* 0xff8000000a937808 */ /* 0x000fe20000000000 */
[C---:B------:R-:W-:Y:S01]  /*13770*/  VIADD R10, R225.reuse, 0x29 ;  /* 0x00000029e10a7836 */ /* 0x040fe20000000000 */
[----:B------:R-:W-:Y:S01]  /*13780*/  ISETP.GE.AND P4, PT, R138, R211, PT ;  /* 0x000000d38a00720c */ /* 0x000fe20003f86270 */
[----:B------:R-:W-:Y:S01]  /*13790*/  VIADD R4, R225, 0x38 ;  /* 0x00000038e1047836 */ /* 0x000fe20000000000 */
[-C--:B------:R-:W-:Y:S01]  /*137a0*/  ISETP.GE.AND P0, PT, R143, R213.reuse, PT ;  /* 0x000000d58f00720c */ /* 0x080fe20003f06270 */
[----:B------:R-:W-:Y:S01]  /*137b0*/  VIADD R224, R224, 0x80 ;  /* 0x00000080e0e07836 */ /* 0x000fe20000000000 */
[----:B------:R-:W-:Y:S01]  /*137c0*/  FSEL R172, R39, -INF , P4 ;  /* 0xff80000027ac7808 */ /* 0x000fe20002000000 */
[----:B------:R-:W-:Y:S01]  /*137d0*/  VIADD R39, R225, 0xfffffff1 ;  /* 0xfffffff1e1277836 */ /* 0x000fe20000000000 */
[----:B------:R-:W-:Y:S02]  /*137e0*/  FSEL R186, R21, -INF , P0 ;  /* 0xff80000015ba7808 */ /* 0x000fe40000000000 */
[-C--:B------:R-:W-:Y:S02]  /*137f0*/  ISETP.GE.AND P4, PT, R137, R213.reuse, PT ;  /* 0x000000d58900720c */ /* 0x080fe40003f86270 */
[-C--:B------:R-:W-:Y:S02]  /*13800*/  ISETP.GE.AND P0, PT, R140, R213.reuse, PT ;  /* 0x000000d58c00720c */ /* 0x080fe40003f06270 */
[----:B------:R-:W-:Y:S01]  /*13810*/  FSEL R165, R5, -INF , P4 ;  /* 0xff80000005a57808 */ /* 0x000fe20002000000 */
[C---:B------:R-:W-:Y:S01]  /*13820*/  VIADD R5, R225.reuse, 0x39 ;  /* 0x00000039e1057836 */ /* 0x040fe20000000000 */
[----:B------:R-:W-:Y:S01]  /*13830*/  FSEL R160, R24, -INF , P0 ;  /* 0xff80000018a07808 */ /* 0x000fe20000000000 */
[----:B------:R-:W-:Y:S01]  /*13840*/  VIADD R24, R225, 0x9 ;  /* 0x00000009e1187836 */ /* 0x000fe20000000000 */
        /* <DEDUP_REMOVED lines=8> */
[----:B------:R-:W-:Y:S02]  /*138d0*/  ISETP.GE.AND P0, PT, R144, R211, PT ;  /* 0x000000d39000720c */ /* 0x000fe40003f06270 */
[----:B------:R-:W-:Y:S02]  /*138e0*/  FSEL R156, R13, -INF , P4 ;  /* 0xff8000000d9c7808 */ /* 0x000fe40002000000 */
[----:B------:R-:W-:Y:S01]  /*138f0*/  FSEL R191, R22, -INF , P0 ;  /* 0xff80000016bf7808 */ /* 0x000fe20000000000 */
[----:B------:R-:W-:Y:S01]  /*13900*/  VIADD R22, R225, 0x11 ;  /* 0x00000011e1167836 */ /* 0x000fe20000000000 */
[----:B------:R-:W-:Y:S02]  /*13910*/  FSEL R148, R17, -INF , P1 ;  /* 0xff80000011947808 */ /* 0x000fe40000800000 */
[-C--:B------:R-:W-:Y:S02]  /*13920*/  ISETP.GE.AND P4, PT, R146, R213.reuse, PT ;  /* 0x000000d59200720c */ /* 0x080fe40003f86270 */
[-C--:B------:R-:W-:Y:S02]  /*13930*/  ISETP.GE.AND P1, PT, R144, R213.reuse, PT ;  /* 0x000000d59000720c */ /* 0x080fe40003f26270 */
[----:B------:R-:W-:Y:S02]  /*13940*/  ISETP.GE.AND P0, PT, R33, R213, PT ;  /* 0x000000d52100720c */ /* 0x000fe40003f06270 */
[----:B------:R-:W-:Y:S01]  /*13950*/  FSEL R150, R16, -INF , P4 ;  /* 0xff80000010967808 */ /* 0x000fe20002000000 */
[C---:B------:R-:W-:Y:S01]  /*13960*/  VIADD R16, R225.reuse, 0x20 ;  /* 0x00000020e1107836 */ /* 0x040fe20000000000 */
        /* <DEDUP_REMOVED lines=21> */
[----:B------:R-:W-:Y:S02]  /*13ac0*/  FSEL R37, R37, -INF , P0 ;  /* 0xff80000025257808 */ /* 0x000fe40000000000 */
[----:B------:R-:W-:Y:S01]  /*13ad0*/  FSEL R184, R25, -INF , P4 ;  /* 0xff80000019b87808 */ /* 0x000fe20002000000 */
[C---:B------:R-:W-:Y:S01]  /*13ae0*/  VIADD R25, R225.reuse, 0x8 ;  /* 0x00000008e1197836 */ /* 0x040fe20000000000 */
[CC--:B------:R-:W-:Y:S02]  /*13af0*/  ISETP.GE.AND P4, PT, R134.reuse, R213.reuse, PT ;  /* 0x000000d58600720c */ /* 0x0c0fe40003f86270 */
[----:B------:R-:W-:Y:S02]  /*13b00*/  ISETP.GE.AND P1, PT, R225, R213, PT ;  /* 0x000000d5e100720c */ /* 0x000fe40003f26270 */
[-C--:B------:R-:W-:Y:S02]  /*13b10*/  ISETP.GE.AND P0, PT, R134, R211.reuse, PT ;  /* 0x000000d38600720c */ /* 0x080fe40003f06270 */
[----:B------:R-:W-:Y:S02]  /*13b20*/  FSEL R28, R28, -INF , P4 ;  /* 0xff8000001c1c7808 */ /* 0x000fe40002000000 */
[----:B------:R-:W-:Y:S02]  /*13b30*/  FSEL R36, R36, -INF , P1 ;  /* 0xff80000024247808 */ /* 0x000fe40000800000 */
[----:B------:R-:W-:Y:S02]  /*13b40*/  FSEL R30, R30, -INF , P0 ;  /* 0xff8000001e1e7808 */ /* 0x000fe40000000000 */
        /* <DEDUP_REMOVED lines=27> */
[-C--:B------:R-:W-:Y:S02]  /*13d00*/  ISETP.GE.AND P4, PT, R14, R213.reuse, PT ;  /* 0x000000d50e00720c */ /* 0x080fe40003f86270 */
        /* <DEDUP_REMOVED lines=52> */
[----:B------:R-:W-:Y:S02]  /*14050*/  FSEL R17, R152, -INF , !P0 ;  /* 0xff80000098117808 */ /* 0x000fe40004000000 */
[----:B------:R-:W-:Y:S02]  /*14060*/  FSEL R137, R66, -INF , P1 ;  /* 0xff80000042897808 */ /* 0x000fe40000800000 */
[-C--:B------:R-:W-:Y:S02]  /*14070*/  ISETP.GE.AND P4, PT, R151, R212.reuse, PT ;  /* 0x000000d49700720c */ /* 0x080fe40003f86270 */
[C---:B------:R-:W-:Y:S02]  /*14080*/  ISETP.GE.AND P1, PT, R159.reuse, R212, PT ;  /* 0x000000d49f00720c */ /* 0x040fe40003f26270 */
[-C--:B------:R-:W-:Y:S02]  /*14090*/  ISETP.GE.AND P6, PT, R159, R210.reuse, PT ;  /* 0x000000d29f00720c */ /* 0x080fe40003fc6270 */
[----:B------:R-:W-:Y:S02]  /*140a0*/  ISETP.GE.AND P0, PT, R151, R210, PT ;  /* 0x000000d29700720c */ /* 0x000fe40003f06270 */
        /* <DEDUP_REMOVED lines=48> */
[-C--:B------:R-:W-:Y:S01]  /*143b0*/  ISETP.GE.AND P1, PT, R138, R212.reuse, PT ;  /* 0x000000d48a00720c */ /* 0x080fe20003f26270 */
[----:B------:R-:W-:Y:S01]  /*143c0*/  IMAD R138, R203, 0x2, R200 ;  /* 0x00000002cb8a7824 */ /* 0x000fe200078e02c8 */
[-C--:B------:R-:W-:Y:S02]  /*143d0*/  ISETP.GE.AND P6, PT, R24, R212.reuse, PT ;  /* 0x000000d41800720c */ /* 0x080fe40003fc6270 */
[----:B------:R-:W-:Y:S01]  /*143e0*/  FSEL R178, R36, -INF , !P5 ;  /* 0xff80000024b27808 */ /* 0x000fe20006800000 */
[C---:B------:R-:W-:Y:S01]  /*143f0*/  IMAD.IADD R139, R138.reuse, 0x1, R201 ;  /* 0x000000018a8b7824 */ /* 0x040fe200078e02c9 */
[----:B------:R-:W-:Y:S01]  /*14400*/  ISETP.GE.AND P5, PT, R25, R212, PT ;  /* 0x000000d41900720c */ /* 0x000fe20003fa6270 */
[----:B------:R-:W-:Y:S01]  /*14410*/  VIADD R144, R138, 0xc040 ;  /* 0x0000c0408a907836 */ /* 0x000fe20000000000 */
[----:B------:R-:W-:Y:S02]  /*14420*/  FSEL R251, R31, -INF , !P4 ;  /* 0xff8000001ffb7808 */ /* 0x000fe40006000000 */
[----:B------:R-:W-:Y:S02]  /*14430*/  FSEL R176, R37, -INF , !P1 ;  /* 0xff80000025b07808 */ /* 0x000fe40004800000 */
[----:B------:R-:W-:Y:S02]  /*14440*/  FSEL R195, R45, -INF , !P0 ;  /* 0xff8000002dc37808 */ /* 0x000fe40004000000 */
[----:B------:R-:W-:Y:S02]  /*14450*/  FSEL R243, R41, -INF , !P6 ;  /* 0xff80000029f37808 */ /* 0x000fe40007000000 */
[----:B------:R-:W-:Y:S02]  /*14460*/  ISETP.GE.AND P4, PT, R25, R210, PT ;  /* 0x000000d21900720c */ /* 0x000fe40003f86270 */
[-C--:B------:R-:W-:Y:S02]  /*14470*/  ISETP.GE.AND P6, PT, R23, R212.reuse, PT ;  /* 0x000000d41700720c */ /* 0x080fe40003fc6270 */
[----:B------:R-:W-:Y:S02]  /*14480*/  ISETP.GE.AND P0, PT, R18, R212, PT ;  /* 0x000000d41200720c */ /* 0x000fe40003f06270 */
[-C--:B------:R-:W-:Y:S02]  /*14490*/  ISETP.GE.AND P1, PT, R133, R210.reuse, PT ;  /* 0x000000d28500720c */ /* 0x080fe40003f26270 */
        /* <DEDUP_REMOVED lines=17> */
[----:B------:R-:W-:Y:S02]  /*145b0*/  FMNMX3.FTZ R18, R20, R15, R13, !PT ;  /* 0x0000000f14127276 */ /* 0x000fe4000781000d */
[-C--:B------:R-:W-:Y:S02]  /*145c0*/  ISETP.GE.AND P1, PT, R23, R210.reuse, PT ;  /* 0x000000d21700720c */ /* 0x080fe40003f26270 */
[----:B------:R-:W-:Y:S02]  /*145d0*/  FSEL R175, R53, -INF , !P5 ;  /* 0xff80000035af7808 */ /* 0x000fe40006800000 */
        /* <DEDUP_REMOVED lines=16> */
[----:B------:R-:W-:Y:S02]  /*146e0*/  FSEL R181, R50, -INF , !P0 ;  /* 0xff80000032b57808 */ /* 0x000fe40004000000 */
[----:B------:R-:W-:Y:S02]  /*146f0*/  FMNMX3.FTZ R25, R25, R180, R170, !PT ;  /* 0x000000b419197276 */ /* 0x000fe400078100aa */
[----:B------:R-:W-:Y:S02]  /*14700*/  FSEL R187, R47, -INF , !P6 ;  /* 0xff8000002fbb7808 */ /* 0x000fe40007000000 */
[-C--:B------:R-:W-:Y:S01]  /*14710*/  ISETP.GE.AND P0, PT, R8, R212.reuse, PT ;  /* 0x000000d40800720c */ /* 0x080fe20003f06270 */
[----:B------:R-:W-:Y:S01]  /*14720*/  LDSM.16.MT88.4 R44, [R138+0x10000] ;  /* 0x010000008a2c783b */ /* 0x000fe20000004200 */
[----:B------:R-:W-:Y:S02]  /*14730*/  ISETP.GE.AND P6, PT, R10, R212, PT ;  /* 0x000000d40a00720c */ /* 0x000fe40003fc6270 */
[----:B------:R-:W-:Y:S02]  /*14740*/  FMNMX3.FTZ R23, R23, R182, R162, !PT ;  /* 0x000000b617177276 */ /* 0x000fe400078100a2 */
[----:B------:R-:W-:Y:S02]  /*14750*/  FMNMX3.FTZ R25, R25, R168, R164, !PT ;  /* 0x000000a819197276 */ /* 0x000fe400078100a4 */
[----:B------:R-:W-:Y:S02]  /*14760*/  FSEL R161, R60, -INF , !P0 ;  /* 0xff8000003ca17808 */ /* 0x000fe40004000000 */
[----:B------:R-:W-:Y:S02]  /*14770*/  FSEL R169, R169, -INF , !P6 ;  /* 0xff800000a9a97808 */ /* 0x000fe40007000000 */
[----:B------:R-:W-:Y:S02]  /*14780*/  ISETP.GE.AND P0, PT, R10, R210, PT ;  /* 0x000000d20a00720c */ /* 0x000fe40003f06270 */
        /* <DEDUP_REMOVED lines=20> */
[----:B------:R-:W-:Y:S01]  /*148d0*/  FMNMX3.FTZ R6, R8, R181, R179, !PT ;  /* 0x000000b508067276 */ /* 0x000fe200078100b3 */
[----:B------:R-:W-:Y:S01]  /*148e0*/  LDSM.16.MT88.4 R52, [R139+0x10000] ;  /* 0x010000008b34783b */ /* 0x000fe20000004200 */
[----:B------:R-:W-:Y:S02]  /*148f0*/  FMNMX3.FTZ R12, R12, R171, R169, !PT ;  /* 0x000000ab0c0c7276 */ /* 0x000fe400078100a9 */
[----:B------:R-:W-:Y:S02]  /*14900*/  ISETP.GE.AND P1, PT, R4, R212, PT ;  /* 0x000000d40400720c */ /* 0x000fe40003f26270 */
[----:B------:R-:W-:Y:S02]  /*14910*/  FSEL R165, R58, -INF , !P6 ;  /* 0xff8000003aa57808 */ /* 0x000fe40007000000 */
        /* <DEDUP_REMOVED lines=10> */
[----:B------:R-:W-:Y:S02]  /*149c0*/  FSEL R137, R137, -INF , !P6 ;  /* 0xff80000089897808 */ /* 0x000fe40007000000 */
[----:B------:R-:W-:Y:S01]  /*149d0*/  FSEL R136, R136, -INF , !P1 ;  /* 0xff80000088887808 */ /* 0x000fe20004800000 */
[----:B------:R-:W-:Y:S01]  /*149e0*/  SHFL.BFLY PT, R25, R8, 0x2, 0x1f ;  /* 0x0c401f0008197f89 */ /* 0x000fe200000e0000 */
[----:B------:R-:W-:Y:S04]  /*149f0*/  FMNMX3.FTZ R5, R5, R157, R152, !PT ;  /* 0x0000009d05057276 */ /* 0x000fe80007810098 */
[----:B------:R-:W-:Y:S05]  /*14a00*/  FMNMX3.FTZ R6, R5, R137, R136, !PT ;  /* 0x0000008905067276 */ /* 0x000fea0007810088 */
        /* <DEDUP_REMOVED lines=26> */
[----:B------:R-:W-:Y:S01]  /*14bb0*/  FADD.FTZ R0, -R7, R0 ;  /* 0x0000000007007221 */ /* 0x000fe20000010100 */
[----:B------:R-:W1:Y:S01]  /*14bc0*/  LDSM.16.MT88.4 R12, [R138+0xc000] ;  /* 0x00c000008a0c783b */ /* 0x000e620000004200 */
[-CC-:B------:R-:W-:Y:S01]  /*14bd0*/  FFMA.FTZ R147, R21, R135.reuse, -R158.reuse ;  /* 0x0000008715937223 */ /* 0x180fe2000001089e */
[-C--:B------:R-:W-:Y:S01]  /*14be0*/  FFMA.FTZ R150, R19, R135.reuse, -R158 ;  /* 0x0000008713967223 */ /* 0x080fe2000001089e */
[-CC-:B------:R-:W-:Y:S01]  /*14bf0*/  FFMA.FTZ R148, R11, R135.reuse, -R156.reuse ;  /* 0x000000870b947223 */ /* 0x180fe2000001089c */
[-CC-:B------:R-:W-:Y:S01]  /*14c00*/  FFMA.FTZ R153, R9, R135.reuse, -R156.reuse ;  /* 0x0000008709997223 */ /* 0x180fe2000001089c */
[C---:B------:R-:W-:Y:S01]  /*14c10*/  FMUL.FTZ R6, R135.reuse, R0 ;  /* 0x0000000087067220 */ /* 0x040fe20000410000 */
[----:B------:R-:W-:Y:S01]  /*14c20*/  FMUL.FTZ R7, R135, R4 ;  /* 0x0000000487077220 */ /* 0x000fe20000410000 */
[----:B------:R-:W-:Y:S01]  /*14c30*/  MUFU.EX2 R147, R147 ;  /* 0x0000009300937308 */ /* 0x000fe20000000800 */
[----:B------:R-:W2:Y:S01]  /*14c40*/  LDSM.16.MT88.4 R20, [R139+0xc000] ;  /* 0x00c000008b14783b */ /* 0x000ea20000004200 */
[-C--:B------:R-:W-:Y:S01]  /*14c50*/  FFMA.FTZ R162, R162, R135.reuse, -R156 ;  /* 0x00000087a2a27223 */ /* 0x080fe2000001089c */
[-CC-:B------:R-:W-:Y:S07]  /*14c60*/  FFMA.FTZ R186, R186, R135.reuse, -R158.reuse ;  /* 0x00000087baba7223 */ /* 0x180fee000001089e */
[----:B------:R-:W3:Y:S01]  /*14c70*/  MUFU.EX2 R132, R6 ;  /* 0x0000000600847308 */ /* 0x000ee20000000800 */
[-C--:B------:R-:W-:Y:S01]  /*14c80*/  FFMA.FTZ R203, R180, R135.reuse, -R158 ;  /* 0x00000087b4cb7223 */ /* 0x080fe2000001089e */
[-CC-:B------:R-:W-:Y:S01]  /*14c90*/  FFMA.FTZ R180, R241, R135.reuse, -R156.reuse ;  /* 0x00000087f1b47223 */ /* 0x180fe2000001089c */
[-C--:B------:R-:W-:Y:S07]  /*14ca0*/  FFMA.FTZ R239, R239, R135.reuse, -R156 ;  /* 0x00000087efef7223 */ /* 0x080fee000001089c */
[----:B------:R-:W4:Y:S01]  /*14cb0*/  MUFU.EX2 R0, R7 ;  /* 0x0000000700007308 */ /* 0x000f220000000800 */
[-CC-:B------:R-:W-:Y:S01]  /*14cc0*/  FFMA.FTZ R243, R243, R135.reuse, -R158.reuse ;  /* 0x00000087f3f37223 */ /* 0x180fe2000001089e */
[-C--:B------:R-:W-:Y:S01]  /*14cd0*/  FFMA.FTZ R195, R195, R135.reuse, -R158 ;  /* 0x00000087c3c37223 */ /* 0x080fe2000001089e */
[-CC-:B------:R-:W-:Y:S07]  /*14ce0*/  FFMA.FTZ R187, R187, R135.reuse, -R156.reuse ;  /* 0x00000087bbbb7223 */ /* 0x180fee000001089c */
        /* <DEDUP_REMOVED lines=29> */
[C---:B------:R-:W-:Y:S01]  /*14ec0*/  FMUL.FTZ R27, R0.reuse, R111 ;  /* 0x0000006f001b7220 */ /* 0x040fe20000410000 */
        /* <DEDUP_REMOVED lines=13> */
[----:B------:R-:W-:Y:S01]  /*14fa0*/  FMUL.FTZ R56, R132, R76 ;  /* 0x0000004c84387220 */ /* 0x000fe20000410000 */
[----:B------:R-:W-:Y:S01]  /*14fb0*/  FMUL.FTZ R58, R0, R78 ;  /* 0x0000004e003a7220 */ /* 0x000fe20000410000 */
[C---:B-1----:R-:W-:Y:S01]  /*14fc0*/  HMMA.16816.F32.BF16 R4, R140.reuse, R12, R4 ;  /* 0x0000000c8c04723c */ /* 0x042fe20000041804 */
[----:B------:R-:W-:Y:S01]  /*14fd0*/  MUFU.EX2 R162, R162 ;  /* 0x000000a200a27308 */ /* 0x000fe20000000800 */
[----:B------:R-:W1:Y:S03]  /*14fe0*/  LDSM.16.MT88.4 R84, [R201+0x4000] ;  /* 0x00400000c954783b */ /* 0x000e660000004200 */
[C---:B------:R-:W-:Y:S01]  /*14ff0*/  FMUL.FTZ R32, R132.reuse, R100 ;  /* 0x0000006484207220 */ /* 0x040fe20000410000 */
[--C-:B------:R-:W-:Y:S01]  /*15000*/  FFMA.FTZ R100, R189, R135, -R156.reuse ;  /* 0x00000087bd647223 */ /* 0x100fe2000001089c */
[C---:B------:R-:W-:Y:S01]  /*15010*/  FMUL.FTZ R33, R132.reuse, R101 ;  /* 0x0000006584217220 */ /* 0x040fe20000410000 */
[C---:B------:R-:W-:Y:S03]  /*15020*/  HMMA.16816.F32.BF16 R8, R140.reuse, R14, R8 ;  /* 0x0000000e8c08723c */ /* 0x040fe60000041808 */
[----:B------:R-:W-:Y:S01]  /*15030*/  MUFU.EX2 R203, R203 ;  /* 0x000000cb00cb7308 */ /* 0x000fe20000000800 */
[C---:B------:R-:W-:Y:S01]  /*15040*/  FMUL.FTZ R12, R132.reuse, R120 ;  /* 0x00000078840c7220 */ /* 0x040fe20000410000 */
[----:B------:R-:W-:Y:S01]  /*15050*/  FMUL.FTZ R13, R132, R121 ;  /* 0x00000079840d7220 */ /* 0x000fe20000410000 */
[C---:B------:R-:W-:Y:S01]  /*15060*/  FMUL.FTZ R14, R0.reuse, R122 ;  /* 0x0000007a000e7220 */ /* 0x040fe20000410000 */
[----:B------:R-:W-:Y:S01]  /*15070*/  FMUL.FTZ R15, R0, R123 ;  /* 0x0000007b000f7220 */ /* 0x000fe20000410000 */
[-CC-:B------:R-:W-:Y:S01]  /*15080*/  FFMA.FTZ R101, R191, R135.reuse, -R156.reuse ;  /* 0x00000087bf657223 */ /* 0x180fe2000001089c */
[-C--:B------:R-:W-:Y:S01]  /*15090*/  FFMA.FTZ R163, R163, R135.reuse, -R156 ;  /* 0x00000087a3a37223 */ /* 0x080fe2000001089c */
[-C--:B------:R-:W-:Y:S01]  /*150a0*/  FFMA.FTZ R177, R177, R135.reuse, -R158 ;  /* 0x00000087b1b17223 */ /* 0x080fe2000001089e */
[-CC-:B------:R-:W-:Y:S02]  /*150b0*/  FFMA.FTZ R157, R157, R135.reuse, -R156.reuse ;  /* 0x000000879d9d7223 */ /* 0x180fe4000001089c */
[----:B------:R-:W-:Y:S01]  /*150c0*/  MUFU.EX2 R189, R101 ;  /* 0x0000006500bd7308 */ /* 0x000fe20000000800 */
[-C--:B------:R-:W-:Y:S01]  /*150d0*/  FFMA.FTZ R234, R152, R135.reuse, -R156 ;  /* 0x0000008798ea7223 */ /* 0x080fe2000001089c */
[C---:B--2---:R-:W-:Y:S08]  /*150e0*/  HMMA.16816.F32.BF16 R12, R140.reuse, R20, R12 ;  /* 0x000000148c0c723c */ /* 0x044ff0000004180c */
[----:B------:R2:W-:Y:S01]  /*150f0*/  MUFU.EX2 R191, R186 ;  /* 0x000000ba00bf7308 */ /* 0x0005e20000000800 */
[-CC-:B------:R-:W-:Y:S01]  /*15100*/  FFMA.FTZ R204, R159, R135.reuse, -R158.reuse ;  /* 0x000000879fcc7223 */ /* 0x180fe2000001089e */
[-CC-:B------:R-:W-:Y:S01]  /*15110*/  FFMA.FTZ R152, R155, R135.reuse, -R158.reuse ;  /* 0x000000879b987223 */ /* 0x180fe2000001089e */
[-C--:B------:R-:W-:Y:S01]  /*15120*/  FFMA.FTZ R161, R161, R135.reuse, -R158 ;  /* 0x00000087a1a17223 */ /* 0x080fe2000001089e */
[C---:B------:R-:W-:Y:S01]  /*15130*/  FMUL.FTZ R20, R132.reuse, R112 ;  /* 0x0000007084147220 */ /* 0x040fe20000410000 */
[--C-:B------:R-:W-:Y:S01]  /*15140*/  FFMA.FTZ R112, R67, R135, -R156.reuse ;  /* 0x0000008743707223 */ /* 0x100fe2000001089c */
[C---:B------:R-:W-:Y:S04]  /*15150*/  HMMA.16816.F32.BF16 R16, R140.reuse, R22, R16 ;  /* 0x000000168c10723c */ /* 0x040fe80000041810 */
[----:B------:R-:W-:Y:S01]  /*15160*/  MUFU.EX2 R241, R243 ;  /* 0x000000f300f17308 */ /* 0x000fe20000000800 */
[----:B------:R-:W-:Y:S01]  /*15170*/  FMUL.FTZ R21, R132, R113 ;  /* 0x0000007184157220 */ /* 0x000fe20000410000 */
[C---:B------:R-:W-:Y:S01]  /*15180*/  FMUL.FTZ R22, R0.reuse, R114 ;  /* 0x0000007200167220 */ /* 0x040fe20000410000 */
[----:B------:R-:W-:Y:S01]  /*15190*/  FMUL.FTZ R23, R0, R115 ;  /* 0x0000007300177220 */ /* 0x000fe20000410000 */
[-C--:B------:R-:W-:Y:S01]  /*151a0*/  FFMA.FTZ R113, R190, R135.reuse, -R156 ;  /* 0x00000087be717223 */ /* 0x080fe2000001089c */
[-C--:B------:R-:W-:Y:S01]  /*151b0*/  FFMA.FTZ R114, R64, R135.reuse, -R158 ;  /* 0x0000008740727223 */ /* 0x080fe2000001089e */
[--C-:B------:R-:W-:Y:S01]  /*151c0*/  FFMA.FTZ R115, R65, R135, -R156.reuse ;  /* 0x0000008741737223 */ /* 0x100fe2000001089c */
[C---:B------:R-:W-:Y:S01]  /*151d0*/  FMUL.FTZ R64, R132.reuse, R68 ;  /* 0x0000004484407220 */ /* 0x040fe20000410000 */
[----:B------:R-:W-:Y:S01]  /*151e0*/  FMUL.FTZ R65, R132, R69 ;  /* 0x0000004584417220 */ /* 0x000fe20000410000 */
[----:B------:R-:W-:Y:S01]  /*151f0*/  FMUL.FTZ R67, R0, R71 ;  /* 0x0000004700437220 */ /* 0x000fe20000410000 */
[C---:B------:R-:W-:Y:S01]  /*15200*/  HMMA.16816.F32.BF16 R20, R140.reuse, R28, R20 ;  /* 0x0000001c8c14723c */ /* 0x040fe20000041814 */
[----:B------:R-:W-:Y:S02]  /*15210*/  MUFU.EX2 R113, R113 ;  /* 0x0000007100717308 */ /* 0x000fe40000000800 */
[----:B------:R-:W-:Y:S01]  /*15220*/  FMUL.FTZ R24, R132, R108 ;  /* 0x0000006c84187220 */ /* 0x000fe20000410000 */
[-C--:B------:R-:W-:Y:S01]  /*15230*/  FFMA.FTZ R108, R172, R135.reuse, -R156 ;  /* 0x00000087ac6c7223 */ /* 0x080fe2000001089c */
[-CC-:B------:R-:W-:Y:S01]  /*15240*/  FFMA.FTZ R172, R245, R135.reuse, -R158.reuse ;  /* 0x00000087f5ac7223 */ /* 0x180fe2000001089e */
[-CC-:B--2---:R-:W-:Y:S01]  /*15250*/  FFMA.FTZ R186, R183, R135.reuse, -R158.reuse ;  /* 0x00000087b7ba7223 */ /* 0x184fe2000001089e */
[--C-:B------:R-:W-:Y:S04]  /*15260*/  FFMA.FTZ R190, R175, R135, -R158.reuse ;  /* 0x00000087afbe7223 */ /* 0x100fe8000001089e */
[----:B------:R2:W-:Y:S01]  /*15270*/  MUFU.EX2 R245, R108 ;  /* 0x0000006c00f57308 */ /* 0x0005e20000000800 */
[C---:B------:R-:W-:Y:S01]  /*15280*/  FMUL.FTZ R28, R132.reuse, R104 ;  /* 0x00000068841c7220 */ /* 0x040fe20000410000 */
[C---:B------:R-:W-:Y:S08]  /*15290*/  HMMA.16816.F32.BF16 R24, R140.reuse, R30, R24 ;  /* 0x0000001e8c18723c */ /* 0x040ff00000041818 */
[----:B------:R-:W-:Y:S01]  /*152a0*/  MUFU.EX2 R114, R114 ;  /* 0x0000007200727308 */ /* 0x000fe20000000800 */
        /* <DEDUP_REMOVED lines=17> */
[----:B------:R2:W-:Y:S01]  /*153c0*/  MUFU.EX2 R183, R108 ;  /* 0x0000006c00b77308 */ /* 0x0005e20000000800 */
[C---:B------:R-:W-:Y:S01]  /*153d0*/  FMUL.FTZ R38, R0.reuse, R98 ;  /* 0x0000006200267220 */ /* 0x040fe20000410000 */
[C---:B------:R-:W-:Y:S01]  /*153e0*/  FMUL.FTZ R39, R0.reuse, R99 ;  /* 0x0000006300277220 */ /* 0x040fe20000410000 */
[-C--:B------:R-:W-:Y:S01]  /*153f0*/  FFMA.FTZ R192, R167, R135.reuse, -R156 ;  /* 0x00000087a7c07223 */ /* 0x080fe2000001089c */
[----:B------:R-:W-:Y:S01]  /*15400*/  LDSM.16.MT88.4 R96, [R139+0x10800] ;  /* 0x010800008b60783b */ /* 0x000fe20000004200 */
[----:B------:R-:W-:Y:S05]  /*15410*/  FFMA.FTZ R167, R171, R135, -R158 ;  /* 0x00000087aba77223 */ /* 0x000fea000001089e */
[----:B------:R-:W4:Y:S01]  /*15420*/  MUFU.EX2 R107, R107 ;  /* 0x0000006b006b7308 */ /* 0x000f220000000800 */
[----:B------:R-:W-:Y:S01]  /*15430*/  FFMA.FTZ R151, R0, R235, R151 ;  /* 0x000000eb00977223 */ /* 0x000fe20000010097 */
[C---:B------:R-:W-:Y:S01]  /*15440*/  FFMA.FTZ R147, R132.reuse, R237, R147 ;  /* 0x000000ed84937223 */ /* 0x040fe20000010093 */
[C---:B------:R-:W-:Y:S07]  /*15450*/  HMMA.16816.F32.BF16 R36, R140.reuse, R44, R36 ;  /* 0x0000002c8c24723c */ /* 0x040fee0000041824 */
[----:B------:R-:W5:Y:S01]  /*15460*/  MUFU.EX2 R106, R106 ;  /* 0x0000006a006a7308 */ /* 0x000f620000000800 */
[C---:B------:R-:W-:Y:S01]  /*15470*/  FMUL.FTZ R44, R132.reuse, R88 ;  /* 0x00000058842c7220 */ /* 0x040fe20000410000 */
[----:B--2---:R-:W-:Y:S01]  /*15480*/  LDSM.16.MT88.4 R108, [R144+0x3800] ;  /* 0x00380000906c783b */ /* 0x004fe20000004200 */
[----:B------:R-:W-:Y:S07]  /*15490*/  FMUL.FTZ R45, R132, R89 ;  /* 0x00000059842d7220 */ /* 0x000fee0000410000 */
[----:B------:R-:W2:Y:S01]  /*154a0*/  MUFU.EX2 R105, R105 ;  /* 0x0000006900697308 */ /* 0x000ea20000000800 */
[----:B------:R-:W-:Y:S01]  /*154b0*/  FADD.FTZ R147, R150, R147 ;  /* 0x0000009396937221 */ /* 0x000fe20000010000 */
[C---:B------:R-:W-:Y:S08]  /*154c0*/  HMMA.16816.F32.BF16 R40, R140.reuse, R46, R40 ;  /* 0x0000002e8c28723c */ /* 0x040ff00000041828 */
[----:B------:R-:W-:Y:S01]  /*154d0*/  MUFU.EX2 R112, R112 ;  /* 0x0000007000707308 */ /* 0x000fe20000000800 */
[C---:B------:R-:W-:Y:S01]  /*154e0*/  FMUL.FTZ R46, R0.reuse, R90 ;  /* 0x0000005a002e7220 */ /* 0x040fe20000410000 */
[----:B------:R-:W-:Y:S01]  /*154f0*/  FMUL.FTZ R47, R0, R91 ;  /* 0x0000005b002f7220 */ /* 0x000fe20000410000 */
[----:B----4-:R-:W-:Y:S01]  /*15500*/  F2FP.BF16.F32.PACK_AB R68, R107, R104 ;  /* 0x000000686b44723e */ /* 0x010fe200000010ff */
[----:B------:R-:W-:Y:S01]  /*15510*/  LDSM.16.MT88.4 R88, [R201+0x800] ;  /* 0x00080000c958783b */ /* 0x000fe20000004200 */
[----:B-----5:R-:W-:Y:S05]  /*15520*/  F2FP.BF16.F32.PACK_AB R69, R113, R106 ;  /* 0x0000006a7145723e */ /* 0x020fea00000010ff */
[----:B------:R-:W4:Y:S01]  /*15530*/  MUFU.EX2 R115, R115 ;  /* 0x0000007300737308 */ /* 0x000f220000000800 */
        /* <DEDUP_REMOVED lines=14> */
[----:B------:R-:W2:Y:S06]  /*15620*/  LDSM.16.MT88.4 R80, [R139+0xc800] ;  /* 0x00c800008b50783b */ /* 0x000eac0000004200 */
[----:B------:R-:W-:Y:S01]  /*15630*/  MUFU.EX2 R185, R187 ;  /* 0x000000bb00b97308 */ /* 0x000fe20000000800 */
[----:B------:R-:W-:Y:S01]  /*15640*/  FADD.FTZ R148, R148, R151 ;  /* 0x0000009794947221 */ /* 0x000fe20000010000 */
[----:B------:R-:W-:Y:S01]  /*15650*/  ISETP.GT.AND P0, PT, R223, R214, PT ;  /* 0x000000d6df00720c */ /* 0x000fe20003f04270 */
[C---:B------:R-:W-:Y:S07]  /*15660*/  HMMA.16816.F32.BF16 R52, R140.reuse, R60, R52 ;  /* 0x0000003c8c34723c */ /* 0x040fee0000041834 */
        /* <DEDUP_REMOVED lines=17> */
[----:B------:R-:W-:Y:S01]  /*15780*/  FADD.FTZ R0, R107, R0 ;  /* 0x000000006b007221 */ /* 0x000fe20000010000 */
[----:B------:R-:W-:Y:S08]  /*15790*/  FADD.FTZ R113, R113, R106 ;  /* 0x0000006a71717221 */ /* 0x000ff00000010000 */
        /* <DEDUP_REMOVED lines=8> */
[-C--:B------:R-:W-:Y:S01]  /*15820*/  FFMA.FTZ R141, R182, R135.reuse, -R156 ;  /* 0x00000087b68d7223 */ /* 0x080fe2000001089c */
[C---:B---3--:R-:W-:Y:S08]  /*15830*/  HMMA.16816.F32.BF16 R4, R68.reuse, R76, R4 ;  /* 0x0000004c4404723c */ /* 0x048ff00000041804 */
[----:B------:R-:W3:Y:S01]  /*15840*/  MUFU.EX2 R140, R140 ;  /* 0x0000008c008c7308 */ /* 0x000ee20000000800 */
[-C--:B------:R-:W-:Y:S01]  /*15850*/  FFMA.FTZ R182, R217, R135.reuse, -R158 ;  /* 0x00000087d9b67223 */ /* 0x080fe2000001089e */
[-CC-:B------:R-:W-:Y:S01]  /*15860*/  FFMA.FTZ R184, R193, R135.reuse, -R156.reuse ;  /* 0x00000087c1b87223 */ /* 0x180fe2000001089c */
[--C-:B------:R-:W-:Y:S01]  /*15870*/  FFMA.FTZ R188, R179, R135, -R156.reuse ;  /* 0x00000087b3bc7223 */ /* 0x100fe2000001089c */
[C---:B------:R-:W-:Y:S01]  /*15880*/  HMMA.16816.F32.BF16 R8, R68.reuse, R78, R8 ;  /* 0x0000004e4408723c */ /* 0x040fe20000041808 */
[----:B------:R-:W-:Y:S05]  /*15890*/  LDSM.16.MT88.4 R76, [R138+0xd000] ;  /* 0x00d000008a4c783b */ /* 0x000fea0000004200 */
[----:B------:R-:W-:Y:S10]  /*158a0*/  MUFU.EX2 R143, R143 ;  /* 0x0000008f008f7308 */ /* 0x000ff40000000800 */
[----:B------:R-:W3:Y:S01]  /*158b0*/  MUFU.EX2 R142, R142 ;  /* 0x0000008e008e7308 */ /* 0x000ee20000000800 */
[C---:B--2---:R-:W-:Y:S01]  /*158c0*/  HMMA.16816.F32.BF16 R12, R68.reuse, R80, R12 ;  /* 0x00000050440c723c */ /* 0x044fe2000004180c */
[----:B-----5:R-:W-:Y:S08]  /*158d0*/  LDSM.16.MT88.4 R100, [R144+0x5000] ;  /* 0x005000009064783b */ /* 0x020ff00000004200 */
[----:B------:R-:W2:Y:S10]  /*158e0*/  MUFU.EX2 R141, R141 ;  /* 0x0000008d008d7308 */ /* 0x000eb40000000800 */
[----:B------:R-:W-:Y:S01]  /*158f0*/  MUFU.EX2 R182, R182 ;  /* 0x000000b600b67308 */ /* 0x000fe20000000800 */
        /* <DEDUP_REMOVED lines=44> */
[-C--:B------:R-:W-:Y:S05]  /*15bc0*/  FFMA.FTZ R92, R166, R135.reuse, -R156 ;  /* 0x00000087a65c7223 */ /* 0x080fea000001089c */
[C---:B------:R-:W-:Y:S08]  /*15bd0*/  HMMA.16816.F32.BF16 R32, R68.reuse, R94, R32 ;  /* 0x0000005e4420723c */ /* 0x040ff00000041820 */
[C---:B------:R-:W-:Y:S03]  /*15be0*/  HMMA.16816.F32.BF16 R36, R68.reuse, R96, R36 ;  /* 0x000000604424723c */ /* 0x040fe60000041824 */
[-C--:B------:R-:W-:Y:S01]  /*15bf0*/  FFMA.FTZ R96, R168, R135.reuse, -R158 ;  /* 0x00000087a8607223 */ /* 0x080fe2000001089e */
[-C--:B------:R-:W-:Y:S04]  /*15c00*/  FFMA.FTZ R168, R247, R135.reuse, -R156 ;  /* 0x00000087f7a87223 */ /* 0x080fe8000001089c */
[C---:B------:R-:W-:Y:S02]  /*15c10*/  HMMA.16816.F32.BF16 R40, R68.reuse, R98, R40 ;  /* 0x000000624428723c */ /* 0x040fe40000041828 */
[----:B------:R-:W-:Y:S06]  /*15c20*/  MUFU.EX2 R168, R168 ;  /* 0x000000a800a87308 */ /* 0x000fec0000000800 */
[C---:B-1----:R-:W-:Y:S03]  /*15c30*/  HMMA.16816.F32.BF16 R44, R68.reuse, R84, R44 ;  /* 0x00000054442c723c */ /* 0x042fe6000004182c */
[-C--:B------:R-:W-:Y:S01]  /*15c40*/  FFMA.FTZ R84, R170, R135.reuse, -R158 ;  /* 0x00000087aa547223 */ /* 0x080fe2000001089e */
[-C--:B------:R-:W-:Y:S02]  /*15c50*/  FFMA.FTZ R170, R251, R135.reuse, -R156 ;  /* 0x00000087fbaa7223 */ /* 0x080fe4000001089c */
[----:B------:R1:W-:Y:S02]  /*15c60*/  MUFU.EX2 R251, R92 ;  /* 0x0000005c00fb7308 */ /* 0x0003e40000000800 */
[C---:B------:R-:W-:Y:S08]  /*15c70*/  HMMA.16816.F32.BF16 R48, R68.reuse, R86, R48 ;  /* 0x000000564430723c */ /* 0x040ff00000041830 */
[----:B------:R5:W2:Y:S10]  /*15c80*/  MUFU.EX2 R166, R84 ;  /* 0x0000005400a67308 */ /* 0x000ab40000000800 */
[----:B------:R-:W3:Y:S01]  /*15c90*/  MUFU.EX2 R170, R170 ;  /* 0x000000aa00aa7308 */ /* 0x000ee20000000800 */
[C---:B------:R-:W-:Y:S03]  /*15ca0*/  HMMA.16816.F32.BF16 R52, R68.reuse, R100, R52 ;  /* 0x000000644434723c */ /* 0x040fe60000041834 */
[-C--:B------:R-:W-:Y:S01]  /*15cb0*/  FFMA.FTZ R101, R164, R135.reuse, -R158 ;  /* 0x00000087a4657223 */ /* 0x080fe2000001089e */
[----:B------:R-:W-:Y:S01]  /*15cc0*/  FFMA.FTZ R100, R249, R135, -R156 ;  /* 0x00000087f9647223 */ /* 0x000fe2000001089c */
[----:B-1----:R-:W-:Y:S04]  /*15cd0*/  LDSM.16.MT88.4 R92, [R138+0x11800] ;  /* 0x011800008a5c783b */ /* 0x002fe80000004200 */
[----:B------:R1:W-:Y:S01]  /*15ce0*/  MUFU.EX2 R164, R96 ;  /* 0x0000006000a47308 */ /* 0x0003e20000000800 */
[C---:B------:R-:W-:Y:S09]  /*15cf0*/  HMMA.16816.F32.BF16 R56, R68.reuse, R102, R56 ;  /* 0x000000664438723c */ /* 0x040ff20000041838 */
[----:B------:R-:W3:Y:S01]  /*15d00*/  MUFU.EX2 R249, R101 ;  /* 0x0000006500f97308 */ /* 0x000ee20000000800 */
[----:B-----5:R-:W5:Y:S09]  /*15d10*/  LDSM.16.MT88.4 R84, [R144+0x1800] ;  /* 0x001800009054783b */ /* 0x020f720000004200 */
[----:B------:R3:W3:Y:S01]  /*15d20*/  MUFU.EX2 R247, R100 ;  /* 0x0000006400f77308 */ /* 0x0006e20000000800 */
[C---:B----4-:R-:W-:Y:S01]  /*15d30*/  HMMA.16816.F32.BF16 R60, R68.reuse, R72, R60 ;  /* 0x00000048443c723c */ /* 0x050fe2000004183c */
[----:B-1----:R-:W1:Y:S07]  /*15d40*/  LDSM.16.MT88.4 R96, [R139+0x11800] ;  /* 0x011800008b60783b */ /* 0x002e6e0000004200 */
[----:B------:R-:W-:Y:S03]  /*15d50*/  HMMA.16816.F32.BF16 R64, R68, R74, R64 ;  /* 0x0000004a4440723c */ /* 0x000fe60000041840 */
[----:B--2---:R-:W-:Y:S01]  /*15d60*/  F2FP.BF16.F32.PACK_AB R68, R166, R203 ;  /* 0x000000cba644723e */ /* 0x004fe200000010ff */
[--C-:B---3--:R-:W-:Y:S01]  /*15d70*/  FFMA.FTZ R100, R176, R135, -R158.reuse ;  /* 0x00000087b0647223 */ /* 0x108fe2000001089e */
[----:B------:R-:W-:Y:S01]  /*15d80*/  F2FP.BF16.F32.PACK_AB R69, R170, R251 ;  /* 0x000000fbaa45723e */ /* 0x000fe200000010ff */
[----:B------:R-:W2:Y:S01]  /*15d90*/  LDSM.16.MT88.4 R72, [R144+0x5800] ;  /* 0x005800009048783b */ /* 0x000ea20000004200 */
        /* <DEDUP_REMOVED lines=18> */
[-C--:B------:R-:W-:Y:S01]  /*15ec0*/  FFMA.FTZ R96, R178, R135.reuse, -R158 ;  /* 0x00000087b2607223 */ /* 0x080fe2000001089e */
[-C--:B------:R-:W-:Y:S01]  /*15ed0*/  FFMA.FTZ R178, R174, R135.reuse, -R156 ;  /* 0x00000087aeb27223 */ /* 0x080fe2000001089c */
[----:B------:R-:W-:Y:S01]  /*15ee0*/  FFMA.FTZ R158, R154, R135, -R158 ;  /* 0x000000879a9e7223 */ /* 0x000fe2000001089e */
[----:B------:R1:W-:Y:S02]  /*15ef0*/  MUFU.EX2 R174, R100 ;  /* 0x0000006400ae7308 */ /* 0x0003e40000000800 */
[C---:B------:R-:W-:Y:S08]  /*15f00*/  HMMA.16816.F32.BF16 R48, R68.reuse, R98, R48 ;  /* 0x000000624430723c */ /* 0x040ff00000041830 */
[----:B------:R3:W4:Y:S10]  /*15f10*/  MUFU.EX2 R176, R96 ;  /* 0x0000006000b07308 */ /* 0x0007340000000800 */
[----:B------:R-:W5:Y:S01]  /*15f20*/  MUFU.EX2 R178, R178 ;  /* 0x000000b200b27308 */ /* 0x000f620000000800 */
[C---:B--2---:R-:W-:Y:S01]  /*15f30*/  HMMA.16816.F32.BF16 R52, R68.reuse, R72, R52 ;  /* 0x000000484434723c */ /* 0x044fe20000041834 */
[----:B-1----:R-:W-:Y:S07]  /*15f40*/  LDSM.16.MT88.4 R100, [R139+0x12000] ;  /* 0x012000008b64783b */ /* 0x002fee0000004200 */
[C---:B------:R-:W-:Y:S01]  /*15f50*/  HMMA.16816.F32.BF16 R56, R68.reuse, R74, R56 ;  /* 0x0000004a4438723c */ /* 0x040fe20000041838 */
[----:B---3--:R-:W1:Y:S07]  /*15f60*/  LDSM.16.MT88.4 R96, [R138+0x12000] ;  /* 0x012000008a60783b */ /* 0x008e6e0000004200 */
[C---:B------:R-:W-:Y:S01]  /*15f70*/  HMMA.16816.F32.BF16 R60, R68.reuse, R76, R60 ;  /* 0x0000004c443c723c */ /* 0x040fe2000004183c */
[----:B------:R-:W2:Y:S07]  /*15f80*/  LDSM.16.MT88.4 R72, [R144+0x6000] ;  /* 0x006000009048783b */ /* 0x000eae0000004200 */
[----:B------:R-:W-:Y:S03]  /*15f90*/  HMMA.16816.F32.BF16 R64, R68, R78, R64 ;  /* 0x0000004e4440723c */ /* 0x000fe60000041840 */
[----:B----4-:R-:W-:Y:S01]  /*15fa0*/  F2FP.BF16.F32.PACK_AB R68, R174, R176 ;  /* 0x000000b0ae44723e */ /* 0x010fe200000010ff */
[----:B------:R-:W3:Y:S01]  /*15fb0*/  LDSM.16.MT88.4 R76, [R201+0x6000] ;  /* 0x00600000c94c783b */ /* 0x000ee20000004200 */
        /* <DEDUP_REMOVED lines=94> */
[----:B------:R-:W-:Y:S04]  /*165a0*/  FADD.FTZ R0, R115, R0 ;  /* 0x0000000073007221 */ /* 0x000fe80000010000 */
        /* <DEDUP_REMOVED lines=24> */
[C---:B---3--:R-:W-:Y:S01]  /*16730*/  HMMA.16816.F32.BF16 R96, R68.reuse, R92, R36 ;  /* 0x0000005c4460723c */ /* 0x048fe20000041824 */
        /* <DEDUP_REMOVED lines=28> */
[----:B------:R-:W-:Y:S03]  /*16900*/  HMMA.16816.F32.BF16 R68, R68, R6, R64 ;  /* 0x000000064444723c */ /* 0x000fe60000041840 */
        /* <DEDUP_REMOVED lines=8> */
[----:B------:R-:W-:Y:S01]  /*16990*/  FADD.FTZ R235, R156, R135 ;  /* 0x000000879ceb7221 */ /* 0x000fe20000010000 */
[----:B------:R-:W-:Y:S06]  /*169a0*/  @P0 BRA `(.L_x_7150) ;  /* 0xffffff9800f00947 */ /* 0x000fec000383ffff */
.L_x_7143:
        /* <DEDUP_REMOVED lines=12> */
.L_x_7172:
[----:B----4-:R-:W-:Y:S01]  /*16a70*/  FADD.FTZ R6, R11, R12 ;  /* 0x0000000c0b067221 */ /* 0x010fe20000010000 */
[----:B------:R-:W2:Y:S01]  /*16a80*/  MUFU.RCP R10, R7 ;  /* 0x00000007000a7308 */ /* 0x000ea20000001000 */
        /* <DEDUP_REMOVED lines=10> */
[----:B------:R-:W-:Y:S02]  /*16b30*/  LOP3.LUT R11, R12, R11, RZ, 0xfc, !PT ;  /* 0x0000000b0c0b7212 */ /* 0x000fe400078efcff */
[----:B--2---:R-:W-:Y:S02]  /*16b40*/  FSEL R10, R10, 1, P1 ;  /* 0x3f8000000a0a7808 */ /* 0x004fe40000800000 */
[----:B------:R-:W-:-:S03]  /*16b50*/  SEL R5, R5, 0xffffffe0, !P2 ;  /* 0xffffffe005057807 */ /* 0x000fc60005000000 */
        /* <DEDUP_REMOVED lines=66> */
[----:B------:R-:W-:-:S02]  /*16f80*/  SEL R9, R0, 0xffffffc0, !P3 ;  /* 0xffffffc000097807 */ /* 0x000fc40005800000 */
[C---:B------:R-:W-:Y:S01]  /*16f90*/  IADD3 R14, PT, PT, R10.reuse, 0x80, RZ ;  /* 0x000000800a0e7810 */ /* 0x040fe20007ffe0ff */
[----:B------:R-:W-:Y:S01]  /*16fa0*/  STS.64 [R10], R128 ;  /* 0x000000800a007388 */ /* 0x000fe20000000a00 */
[-C--:B------:R-:W-:Y:S02]  /*16fb0*/  IADD3 R12, PT, PT, R9, R10.reuse, RZ ;  /* 0x0000000a090c7210 */ /* 0x080fe40007ffe0ff */
[----:B------:R-:W-:Y:S01]  /*16fc0*/  @P4 IADD3 R14, PT, PT, R10, -0x80, RZ ;  /* 0xffffff800a0e4810 */ /* 0x000fe20007ffe0ff */
[----:B------:R-:W-:Y:S01]  /*16fd0*/  STS.64 [R10+0x800], R130 ;  /* 0x000800820a007388 */ /* 0x000fe20000000a00 */
[C---:B------:R-:W-:Y:S02]  /*16fe0*/  IADD3 R0, PT, PT, R5.reuse, R10, RZ ;  /* 0x0000000a05007210 */ /* 0x040fe40007ffe0ff */
[----:B------:R-:W-:Y:S02]  /*16ff0*/  IADD3 R11, PT, PT, R5, R12, RZ ;  /* 0x0000000c050b7210 */ /* 0x000fe40007ffe0ff */
[-C--:B------:R-:W-:Y:S01]  /*17000*/  IADD3 R16, PT, PT, R9, R14.reuse, RZ ;  /* 0x0000000e09107210 */ /* 0x080fe20007ffe0ff */
[----:B------:R-:W-:Y:S01]  /*17010*/  STS.64 [R0], R124 ;  /* 0x0000007c00007388 */ /* 0x000fe20000000a00 */
[----:B------:R-:W-:-:S02]  /*17020*/  IADD3 R9, PT, PT, R5, R14, RZ ;  /* 0x0000000e05097210 */ /* 0x000fc40007ffe0ff */
        /* <DEDUP_REMOVED lines=30> */
[----:B--2---:R-:W2:Y:S04]  /*17210*/  LD.E.64 R12, desc[UR4][R2.64+0xb0] ;  /* 0x0000b004020c7980 */ /* 0x004ea8000c101b00 */
[----:B------:R-:W2:Y:S01]  /*17220*/  LD.E R15, desc[UR4][R2.64+0x60] ;  /* 0x00006004020f7980 */ /* 0x000ea2000c101900 */
[----:B------:R-:W1:Y:S03]  /*17230*/  @P0 MUFU.LG2 R6, R6 ;  /* 0x0000000600060308 */ /* 0x000e660000000c00 */
[----:B------:R2:W5:Y:S01]  /*17240*/  LD.E R0, desc[UR4][R2.64+0xcc] ;  /* 0x0000cc0402007980 */ /* 0x000562000c101900 */
[----:B---3--:R-:W-:-:S02]  /*17250*/  SHF.L.U32 R80, R197, 0x2, RZ ;  /* 0x00000002c5507819 */ /* 0x008fc400000006ff */
[----:B------:R-:W-:Y:S01]  /*17260*/  LOP3.LUT R8, R8, 0x10, RZ, 0xc0, !PT ;  /* 0x0000001008087812 */ /* 0x000fe200078ec0ff */
[----:B----4-:R3:W5:Y:S01]  /*17270*/  LD.E.64 R76, desc[UR4][R2.64+0x78] ;  /* 0x00007804024c7980 */ /* 0x010762000c101b00 */
[----:B------:R-:W4:Y:S01]  /*17280*/  @P1 MUFU.LG2 R7, R7 ;  /* 0x0000000700071308 */ /* 0x000f220000000c00 */
[----:B-1----:R-:W-:Y:S02]  /*17290*/  LOP3.LUT R9, R80, 0x1f8, RZ, 0xc0, !PT ;  /* 0x000001f850097812 */ /* 0x002fe400078ec0ff */
[----:B------:R3:W5:Y:S01]  /*172a0*/  LD.E.64 R74, desc[UR4][R2.64+0xa8] ;  /* 0x0000a804024a7980 */ /* 0x000762000c101b00 */
[----:B------:R-:W-:Y:S02]  /*172b0*/  LOP3.LUT R11, R198, 0x30, RZ, 0xc0, !PT ;  /* 0x00000030c60b7812 */ /* 0x000fe400078ec0ff */
[----:B------:R-:W-:Y:S02]  /*172c0*/  LOP3.LUT R9, R9, 0x38, R198, 0x78, !PT ;  /* 0x0000003809097812 */ /* 0x000fe400078e78c6 */
[----:B------:R-:W-:-:S02]  /*172d0*/  SHF.R.U32.HI R68, RZ, 0x2, R197 ;  /* 0x00000002ff447819 */ /* 0x000fc400000116c5 */
[----:B------:R-:W-:Y:S01]  /*172e0*/  LEA R9, R9, R8, 0x2 ;  /* 0x0000000809097211 */ /* 0x000fe200078e10ff */
[----:B------:R-:W-:Y:S01]  /*172f0*/  @P0 FMUL.FTZ R8, R6, 0.69314718246459960938 ;  /* 0x3f31721806080820 */ /* 0x000fe20000410000 */
[----:B------:R-:W-:Y:S02]  /*17300*/  SHF.L.U32 R6, R221, 0x6, RZ ;  /* 0x00000006dd067819 */ /* 0x000fe400000006ff */
[----:B------:R-:W-:Y:S01]  /*17310*/  IADD3 R200, PT, PT, R200, R9, RZ ;  /* 0x00000009c8c87210 */ /* 0x000fe20007ffe0ff */
[----:B------:R-:W-:Y:S01]  /*17320*/  BAR.SYNC.DEFER_BLOCKING 0x0 ;  /* 0x0000000000007b1d */ /* 0x000fe20000010000 */
[----:B------:R-:W-:Y:S01]  /*17330*/  MOV R70, 0xff800000 ;  /* 0xff80000000467802 */ /* 0x000fe20000000f00 */
[----:B----4-:R-:W-:Y:S01]  /*17340*/  @P1 FMUL.FTZ R7, R7, 0.69314718246459960938 ;  /* 0x3f31721807071820 */ /* 0x010fe20000410000 */
[----:B------:R-:W-:Y:S01]  /*17350*/  MOV R69, 0xff800000 ;  /* 0xff80000000457802 */ /* 0x000fe20000000f00 */
[C---:B-----5:R-:W-:Y:S01]  /*17360*/  @P0 FFMA.FTZ R69, R4.reuse, R133, R8 ;  /* 0x0000008504450223 */ /* 0x060fe20000010008 */
[----:B------:R-:W-:Y:S01]  /*17370*/  LOP3.LUT R68, R11, 0x7, R68, 0xf8, !PT ;  /* 0x000000070b447812 */ /* 0x000fe200078ef844 */
[----:B------:R-:W-:Y:S01]  /*17380*/  @P1 FFMA.FTZ R70, R4, R134, R7 ;  /* 0x0000008604461223 */ /* 0x000fe20000010007 */
[----:B------:R-:W-:Y:S01]  /*17390*/  LOP3.LUT P0, RZ, R197, 0x3, RZ, 0xc0, !PT ;  /* 0x00000003c5ff7812 */ /* 0x000fe2000780c0ff */
        /* <DEDUP_REMOVED lines=15> */
[----:B--2---:R-:W-:-:S04]  /*17490*/  IMAD R12, R12, UR8, R229 ;  /* 0x000000080c0c7c24 */ /* 0x004fc8000f8e02e5 */
[----:B------:R-:W-:-:S04]  /*174a0*/  IMAD R12, R12, R15, R228 ;  /* 0x0000000f0c0c7224 */ /* 0x000fc800078e02e4 */
        /* <DEDUP_REMOVED lines=13> */
.L_x_7153:
[----:B------:R-:W-:Y:S05]  /*17580*/  BSYNC.RECONVERGENT B0 ;  /* 0x0000000000007941 */ /* 0x000fea0003800200 */
.L_x_7152:
[----:B----4-:R-:W-:Y:S01]  /*17590*/  SHF.R.U32.HI R74, RZ, 0x4, R197 ;  /* 0x00000004ff4a7819 */ /* 0x010fe200000116c5 */
[----:B---3--:R3:W5:Y:S01]  /*175a0*/  LD.E R2, desc[UR4][R2.64+0xc0] ;  /* 0x0000c00402027980 */ /* 0x008762000c101900 */
[----:B------:R-:W-:Y:S01]  /*175b0*/  LOP3.LUT R69, R196, 0x1f80, RZ, 0xc0, !PT ;  /* 0x00001f80c4457812 */ /* 0x000fe200078ec0ff */
        /* <DEDUP_REMOVED lines=27> */
.L_x_7155:
[----:B------:R-:W-:Y:S05]  /*17770*/  BSYNC.RECONVERGENT B0 ;  /* 0x0000000000007941 */ /* 0x000fea0003800200 */
.L_x_7154:
        /* <DEDUP_REMOVED lines=12> */
.L_x_7157:
[----:B------:R-:W-:Y:S05]  /*17840*/  BSYNC.RECONVERGENT B0 ;  /* 0x0000000000007941 */ /* 0x000fea0003800200 */
.L_x_7156:
        /* <DEDUP_REMOVED lines=11> */
.L_x_7159:
[----:B------:R-:W-:Y:S05]  /*17900*/  BSYNC.RECONVERGENT B0 ;  /* 0x0000000000007941 */ /* 0x000fea0003800200 */
.L_x_7158:
        /* <DEDUP_REMOVED lines=11> */
.L_x_7161:
[----:B------:R-:W-:Y:S05]  /*179c0*/  BSYNC.RECONVERGENT B0 ;  /* 0x0000000000007941 */ /* 0x000fea0003800200 */
.L_x_7160:
        /* <DEDUP_REMOVED lines=10> */
.L_x_7163:
[----:B------:R-:W-:Y:S05]  /*17a70*/  BSYNC.RECONVERGENT B0 ;  /* 0x0000000000007941 */ /* 0x000fea0003800200 */
.L_x_7162:
        /* <DEDUP_REMOVED lines=10> */
.L_x_7165:
[----:B------:R-:W-:Y:S05]  /*17b20*/  BSYNC.RECONVERGENT B0 ;  /* 0x0000000000007941 */ /* 0x000fea0003800200 */
.L_x_7164:
        /* <DEDUP_REMOVED lines=10> */
.L_x_7167:
[----:B------:R-:W-:Y:S05]  /*17bd0*/  BSYNC.RECONVERGENT B0 ;  /* 0x0000000000007941 */ /* 0x000fea0003800200 */
.L_x_7166:
[----:B------:R-:W-:-:S04]  /*17be0*/  MOV R221, 0x0 ;  /* 0x0000000000dd7802 */ /* 0x000fc80000000f00 */
[----:B-12345:R-:W-:Y:S05]  /*17bf0*/  @P3 RET.REL.NODEC R220 `(_ZN5flash24flash_fwd_splitkv_kernelI23Flash_fwd_kernel_traitsILi128ELi64ELi128ELi4ELb0ELb0EN7cutlass10bfloat16_tE19Flash_kernel_traitsILi128ELi64ELi128ELi4ES3_EELb0ELb1ELb1ELb0ELb0ELb0ELb1ELb0EEEvNS_16Flash_fwd_paramsE) ;  /* 0xfffffe84dc003950 */ /* 0x03efea0003c3ffff */
[-C--:B------:R-:W-:Y:S01]  /*17c00*/  ISETP.GE.AND P2, PT, R71, R2.reuse, PT ;  /* 0x000000024700720c */ /* 0x080fe20003f46270 */
[----:B------:R-:W-:Y:S01]  /*17c10*/  IMAD.MOV.U32 R221, RZ, RZ, 0x0 ;  /* 0x00000000ffdd7424 */ /* 0x000fe200078e00ff */
[----:B------:R-:W-:-:S11]  /*17c20*/  ISETP.GE.AND P0, PT, R69, R2, PT ;  /* 0x000000024500720c */ /* 0x000fd60003f06270 */
[----:B------:R-:W-:-:S04]  /*17c30*/  @!P2 LEA R8, P1, R73, R76, 0x2 ;  /* 0x0000004c4908a211 */ /* 0x000fc800078210ff */
[----:B------:R-:W-:-:S05]  /*17c40*/  @!P2 LEA.HI.X R9, R73, R77, R0, 0x2, P1 ;  /* 0x0000004d4909a211 */ /* 0x000fca00008f1400 */
[----:B------:R1:W-:Y:S02]  /*17c50*/  @!P2 ST.E.128 desc[UR4][R8.64+0x7000], R36 ;  /* 0x007000240800a985 */ /* 0x0003e4000c101d04 */
[----:B-1----:R-:W-:Y:S05]  /*17c60*/  @P0 RET.REL.NODEC R220 `(_ZN5flash24flash_fwd_splitkv_kernelI23Flash_fwd_kernel_traitsILi128ELi64ELi128ELi4ELb0ELb0EN7cutlass10bfloat16_tE19Flash_kernel_traitsILi128ELi64ELi128ELi4ES3_EELb0ELb1ELb1ELb0ELb0ELb0ELb1ELb0EEEvNS_16Flash_fwd_paramsE) ;  /* 0xfffffe80dce40950 */ /* 0x002fea0003c3ffff */
[----:B------:R-:W-:Y:S01]  /*17c70*/  LEA R2, P0, R73, R76, 0x2 ;  /* 0x0000004c49027211 */ /* 0x000fe200078010ff */
[----:B------:R-:W-:-:S03]  /*17c80*/  IMAD.MOV.U32 R221, RZ, RZ, 0x0 ;  /* 0x00000000ffdd7424 */ /* 0x000fc600078e00ff */
[----:B------:R-:W-:-:S05]  /*17c90*/  LEA.HI.X R3, R73, R77, R0, 0x2, P0 ;  /* 0x0000004d49037211 */ /* 0x000fca00000f1400 */
[----:B------:R1:W-:Y:S02]  /*17ca0*/  ST.E.128 desc[UR4][R2.64+0x7100], R4 ;  /* 0x0071000402007985 */ /* 0x0003e4000c101d04 */
[----:B-1----:R-:W-:Y:S05]  /*17cb0*/  RET.REL.NODEC R220 `(_ZN5flash24flash_fwd_splitkv_kernelI23Flash_fwd_kernel_traitsILi128ELi64ELi128ELi4ELb0ELb0EN7cutlass10bfloat16_tE19Flash_kernel_traitsILi128ELi64ELi128ELi4ES3_EELb0ELb1ELb1ELb0ELb0ELb0ELb1ELb0EEEvNS_16Flash_fwd_paramsE) ;  /* 0xfffffe80dcd07950 */ /* 0x002fea0003c3ffff */
.L_x_7151:
[----:B------:R-:W-:Y:S01]  /*17cc0*/  MOV R9, 0x2 ;  /* 0x0000000200097802 */ /* 0x000fe20000000f00 */
[----:B------:R-:W-:Y:S01]  /*17cd0*/  IMAD.MOV.U32 R6, RZ, RZ, 0x1f ;  /* 0x0000001fff067424 */ /* 0x000fe200078e00ff */
[----:B------:R-:W-:-:S07]  /*17ce0*/  MOV R8, 0xffffffff ;  /* 0xffffffff00087802 */ /* 0x000fce0000000f00 */
[----:B-1---5:R-:W-:Y:S05]  /*17cf0*/  WARPSYNC.COLLECTIVE R8, `(.L_x_7168) ;  /* 0x0000000008087348 */ /* 0x022fea0003c00000 */
[----:B------:R2:W3:Y:S02]  /*17d00*/  SHFL.BFLY P0, R12, R237, R9, R6 ;  /* 0x0c000009ed0c7389 */ /* 0x0004e40000000006 */
[----:B-123-5:R-:W-:Y:S05]  /*17d10*/  ENDCOLLECTIVE ;  /* 0x000000000000791b */ /* 0x02efea0003800000 */
.L_x_7168:
[----:B------:R-:W-:Y:S02]  /*17d20*/  IMAD.MOV.U32 R10, RZ, RZ, R12 ;  /* 0x000000ffff0a7224 */ /* 0x000fe400078e000c */
[----:B------:R-:W-:Y:S02]  /*17d30*/  IMAD.MOV.U32 R9, RZ, RZ, 0x1 ;  /* 0x00000001ff097424 */ /* 0x000fe400078e00ff */
[----:B------:R-:W-:-:S05]  /*17d40*/  FADD.FTZ R10, R10, R237 ;  /* 0x000000ed0a0a7221 */ /* 0x000fca0000010000 */
[----:B------:R-:W-:-:S07]  /*17d50*/  MOV R237, R10 ;  /* 0x0000000a00ed7202 */ /* 0x000fce0000000f00 */
[----:B------:R-:W-:Y:S05]  /*17d60*/  WARPSYNC.COLLECTIVE R8, `(.L_x_7169) ;  /* 0x0000000008087348 */ /* 0x000fea0003c00000 */
[----:B------:R1:W2:Y:S02]  /*17d70*/  SHFL.BFLY P0, R12, R237, R9, R6 ;  /* 0x0c000009ed0c7389 */ /* 0x0002a40000000006 */
[----:B-12---:R-:W-:Y:S05]  /*17d80*/  ENDCOLLECTIVE ;  /* 0x000000000000791b */ /* 0x006fea0003800000 */
.L_x_7169:
[----:B------:R-:W-:Y:S01]  /*17d90*/  MOV R237, R235 ;  /* 0x000000eb00ed7202 */ /* 0x000fe20000000f00 */
[----:B------:R-:W-:Y:S01]  /*17da0*/  IMAD.MOV.U32 R9, RZ, RZ, 0x2 ;  /* 0x00000002ff097424 */ /* 0x000fe200078e00ff */
[----:B------:R-:W-:-:S07]  /*17db0*/  MOV R7, R12 ;  /* 0x0000000c00077202 */ /* 0x000fce0000000f00 */
[----:B------:R-:W-:Y:S05]  /*17dc0*/  WARPSYNC.COLLECTIVE R8, `(.L_x_7170) ;  /* 0x0000000008087348 */ /* 0x000fea0003c00000 */
[----:B------:R1:W2:Y:S02]  /*17dd0*/  SHFL.BFLY P0, R12, R237, R9, R6 ;  /* 0x0c000009ed0c7389 */ /* 0x0002a40000000006 */
[----:B-12---:R-:W-:Y:S05]  /*17de0*/  ENDCOLLECTIVE ;  /* 0x000000000000791b */ /* 0x006fea0003800000 */
.L_x_7170:
[----:B------:R-:W-:Y:S01]  /*17df0*/  FADD.FTZ R7, R10, R7 ;  /* 0x000000070a077221 */ /* 0x000fe20000010000 */
[----:B------:R-:W-:Y:S01]  /*17e00*/  FADD.FTZ R11, R12, R235 ;  /* 0x000000eb0c0b7221 */ /* 0x000fe20000010000 */
[----:B------:R-:W-:-:S04]  /*17e10*/  MOV R9, 0x1 ;  /* 0x0000000100097802 */ /* 0x000fc80000000f00 */
[----:B------:R-:W-:-:S07]  /*17e20*/  MOV R237, R11 ;  /* 0x0000000b00ed7202 */ /* 0x000fce0000000f00 */
[----:B------:R-:W-:Y:S05]  /*17e30*/  WARPSYNC.COLLECTIVE R8, `(.L_x_7171) ;  /* 0x0000000008087348 */ /* 0x000fea0003c00000 */
[----:B------:R1:W2:Y:S02]  /*17e40*/  SHFL.BFLY P0, R12, R237, R9, R6 ;  /* 0x0c000009ed0c7389 */ /* 0x0002a40000000006 */
[----:B-12---:R-:W-:Y:S05]  /*17e50*/  ENDCOLLECTIVE ;  /* 0x000000000000791b */ /* 0x006fea0003800000 */
.L_x_7171:
[----:B------:R-:W-:Y:S05]  /*17e60*/  BRA `(.L_x_7172) ;  /* 0xffffffec00007947 */ /* 0x000fea000383ffff */
.L_x_7173:
        /* <DEDUP_REMOVED lines=9> */
.L_x_14908:


//--------------------- .text._ZN5flash24flash_fwd_splitkv_kernelI23Flash_fwd_kernel_traitsILi128ELi64ELi128ELi4ELb0ELb0EN7cutlass10bfloat16_tE19Flash_kernel_traitsILi128ELi64ELi128ELi4ES3_EELb0ELb1ELb1ELb0ELb0ELb1ELb1ELb0EEEvNS_16Flash_fwd_paramsE --------------------------
	.section	.text._ZN5flash24flash_fwd_splitkv_kernelI23Flash_fwd_kernel_traitsILi128ELi64ELi128ELi4ELb0ELb0EN7cutlass10bfloat16_tE19Flash_kernel_traitsILi128ELi64ELi128ELi4ES3_EELb0ELb1ELb1ELb0ELb0ELb1ELb1ELb0EEEvNS_16Flash_fwd_paramsE,"ax",@progbits
	.align	128
        .global         _ZN5flash24flash_fwd_splitkv_kernelI23Flash_fwd_kernel_traitsILi128ELi64ELi128ELi4ELb0ELb0EN7cutlass10bfloat16_tE19Flash_kernel_traitsILi128ELi64ELi128ELi4ES3_EELb0ELb1ELb1ELb0ELb0ELb1ELb1ELb0EEEvNS_16Flash_fwd_paramsE
        .type           _ZN5flash24flash_fwd_splitkv_kernelI23Flash_fwd_kernel_traitsILi128ELi64ELi128ELi4ELb0ELb0EN7cutlass10bfloat16_tE19Flash_kernel_traitsILi128ELi64ELi128ELi4ES3_EELb0ELb1ELb1ELb0ELb0ELb1ELb1ELb0EEEvNS_16Flash_fwd_paramsE,@function
        .size           _ZN5flash24flash_fwd_splitkv_kernelI23Flash_fwd_kernel_traitsILi128ELi64ELi128ELi4ELb0ELb0EN7cutlass10bfloat16_tE19Flash_kernel_traitsILi128ELi64ELi128ELi4ES3_EELb0ELb1ELb1ELb0ELb0ELb1ELb1ELb0EEEvNS_16Flash_fwd_paramsE,(.L_x_14909 - _ZN5flash24flash_fwd_splitkv_kernelI23Flash_fwd_kernel_traitsILi128ELi64ELi128ELi4ELb0ELb0EN7cutlass10bfloat16_tE19Flash_kernel_traitsILi128ELi64ELi128ELi4ES3_EELb0ELb1ELb1ELb0ELb0ELb1ELb1ELb0EEEvNS_16Flash_fwd_paramsE)
        .other          _ZN5flash24flash_fwd_splitkv_kernelI23Flash_fwd_kernel_traitsILi128ELi64ELi128ELi4ELb0ELb0EN7cutlass10bfloat16_tE19Flash_kernel_traitsILi128ELi64ELi128ELi4ES3_EELb0ELb1ELb1ELb0ELb0ELb1ELb1ELb0EEEvNS_16Flash_fwd_paramsE,@"STO_CUDA_ENTRY STV_DEFAULT"
_ZN5flash24flash_fwd_splitkv_kernelI23Flash_fwd_kernel_traitsILi128ELi64ELi128ELi4ELb0ELb0EN7cutlass10bfloat16_tE19Flash_kernel_traitsILi128ELi64ELi128ELi4ES3_EELb0ELb1ELb1ELb0ELb0ELb1ELb1ELb0EEEvNS_16Flash_fwd_paramsE:
.text._ZN5flash24flash_fwd_splitkv_kernelI23Flash_fwd_kernel_traitsILi128ELi64ELi128ELi4ELb0ELb0EN7cutlass10bfloat16_tE19Flash_kernel_traitsILi128ELi64ELi128ELi4ES3_EELb0ELb1ELb1ELb0ELb0ELb1ELb1ELb0EEEvNS_16Flash_fwd_paramsE:
[----:B------:R-:W1:Y:S08]  /*0000*/  LDC R1, c[0x0][0x37c] ;  /* 0x0000df00ff017b82 */ /* 0x000e700000000800 */
[----:B------:R-:W2:Y:S01]  /*0010*/  LDC R4, c[0x0][0x3e0] ;  /* 0x0000f800ff047b82 */ /* 0x000ea20000000800 */
[----:B------:R-:W3:Y:S01]  /*0020*/  S2R R231, SR_CTAID.X ;  /* 0x0000000000e77919 */ /* 0x000ee20000002500 */
[----:B------:R-:W-:Y:S01]  /*0030*/  BSSY.RECONVERGENT B3, `(.L_x_7174) ;  /* 0x000001c000037945 */ /* 0x000fe20003800200 */
[----:B-1----:R-:W-:-:S02]  /*0040*/  IADD3 R1, PT, PT, R1, -0x8, RZ ;  /* 0xfffffff801017810 */ /* 0x002fc40007ffe0ff */
[----:B------:R-:W-:-:S03]  /*0050*/  MOV R230, 0x1f0 ;  /* 0x000001f000e67802 */ /* 0x000fc60000000f00 */
[----:B------:R-:W1:Y:S08]  /*0060*/  S2UR UR4, SR_CTAID.Z ;  /* 0x00000000000479c3 */ /* 0x000e700000002700 */
[----:B------:R-:W4:Y:S01]  /*0070*/  S2UR UR8, SR_CTAID.Y ;  /* 0x00000000000879c3 */ /* 0x000f220000002600 */
[----:B--2---:R-:W2:Y:S01]  /*0080*/  I2F.U32.RP R2, R4 ;  /* 0x0000000400027306 */ /* 0x004ea20000209000 */
[----:B------:R-:W-:-:S07]  /*0090*/  ISETP.NE.U32.AND P0, PT, R4, RZ, PT ;  /* 0x000000ff0400720c */ /* 0x000fce0003f05070 */
[----:B--2---:R-:W2:Y:S02]  /*00a0*/  MUFU.RCP R2, R2 ;  /* 0x0000000200027308 */ /* 0x004ea40000001000 */
[----:B--2---:R-:W-:-:S06]  /*00b0*/  IADD3 R2, PT, PT, R2, 0xffffffe, RZ ;  /* 0x0ffffffe02027810 */ /* 0x004fcc0007ffe0ff */
[----:B------:R-:W2:Y:S02]  /*00c0*/  F2I.FTZ.U32.TRUNC.NTZ R3, R2 ;  /* 0x0000000200037305 */ /* 0x000ea4000021f000 */
[----:B--2---:R-:W-:Y:S01]  /*00d0*/  IMAD.MOV R0, RZ, RZ, -R3 ;  /* 0x000000ffff007224 */ /* 0x004fe200078e0a03 */
[----:B------:R-:W-:-:S03]  /*00e0*/  MOV R2, RZ ;  /* 0x000000ff00027202 */ /* 0x000fc60000000f00 */
[----:B------:R-:W-:-:S04]  /*00f0*/  IMAD R0, R0, R4, RZ ;  /* 0x0000000400007224 */ /* 0x000fc800078e02ff */
[----:B------:R-:W-:Y:S02]  /*0100*/  IMAD.HI.U32 R0, R3, R0, R2 ;  /* 0x0000000003007227 */ /* 0x000fe400078e0002 */
[----:B------:R-:W2:Y:S04]  /*0110*/  LDC.64 R2, c[0x0][0x348] ;  /* 0x0000d200ff027b82 */ /* 0x000ea80000000a00 */
[----:B-1----:R-:W-:-:S04]  /*0120*/  IMAD.HI.U32 R239, R0, UR4, RZ ;  /* 0x0000000400ef7c27 */ /* 0x002fc8000f8e00ff */
        /* <DEDUP_REMOVED lines=8> */
[----:B------:R-:W-:-:S05]  /*01b0*/  @!P0 LOP3.LUT R239, RZ, R4, RZ, 0x33, !PT ;  /* 0x00000004ffef8212 */ /* 0x000fca00078e33ff */
[----:B------:R-:W-:-:S04]  /*01c0*/  IMAD.MOV R238, RZ, RZ, -R239 ;  /* 0x000000ffffee7224 */ /* 0x000fc800078e0aef */
[----:B--234-:R-:W-:Y:S02]  /*01d0*/  IMAD R238, R4, R238, UR4 ;  /* 0x0000000404ee7e24 */ /* 0x01cfe4000f8e02ee */
[----:B-1----:R-:W-:Y:S05]  /*01e0*/  CALL.REL.NOINC `($_ZN5flash24flash_fwd_splitkv_kernelI23Flash_fwd_kernel_traitsILi128ELi64ELi128ELi4ELb0ELb0EN7cutlass10bfloat16_tE19Flash_kernel_traitsILi128ELi64ELi128ELi4ES3_EELb0ELb1ELb1ELb0ELb0ELb1ELb1ELb0EEEvNS_16Flash_fwd_paramsE$_ZN5flash30compute_attn_1rowblock_splitkvI23Flash_fwd_kernel_traitsILi128ELi64ELi128ELi4ELb0ELb0EN7cutlass10bfloat16_tE19Flash_kernel_traitsILi128ELi64ELi128ELi4ES3_EELb0ELb1ELb1ELb0ELb0ELb1ELb1ELb0ENS_16Flash_fwd_paramsEEEvRKT8_iiiii) ;  /* 0x0000000000087944 */ /* 0x002fea0003c00000 */
[----:B------:R-:W-:Y:S05]  /*01f0*/  BSYNC.RECONVERGENT B3 ;  /* 0x0000000000037941 */ /* 0x000fea0003800200 */
.L_x_7174:
[----:B------:R-:W-:Y:S05]  /*0200*/  EXIT ;  /* 0x000000000000794d */ /* 0x000fea0003800000 */
        .type           $_ZN5flash24flash_fwd_splitkv_kernelI23Flash_fwd_kernel_traitsILi128ELi64ELi128ELi4ELb0ELb0EN7cutlass10bfloat16_tE19Flash_kernel_traitsILi128ELi64ELi128ELi4ES3_EELb0ELb1ELb1ELb0ELb0ELb1ELb1ELb0EEEvNS_16Flash_fwd_paramsE$_ZN5flash30compute_attn_1rowblock_splitkvI23Flash_fwd_kernel_traitsILi128ELi64ELi128ELi4ELb0ELb0EN7cutlass10bfloat16_tE19Flash_kernel_traitsILi128ELi64ELi128ELi4ES3_EELb0ELb1ELb1ELb0ELb0ELb1ELb1ELb0ENS_16Flash_fwd_paramsEEEvRKT8_iiiii,@function
        .size           $_ZN5flash24flash_fwd_splitkv_kernelI23Flash_fwd_kernel_traitsILi128ELi64ELi128ELi4ELb0ELb0EN7cutlass10bfloat16_tE19Flash_kernel_traitsILi128ELi64ELi128ELi4ES3_EELb0ELb1ELb1ELb0ELb0ELb1ELb1ELb0EEEvNS_16Flash_fwd_paramsE$_ZN5flash30compute_attn_1rowblock_splitkvI23Flash_fwd_kernel_traitsILi128ELi64ELi128ELi4ELb0ELb0EN7cutlass10bfloat16_tE19Flash_kernel_traitsILi128ELi64ELi128ELi4ES3_EELb0ELb1ELb1ELb0ELb0ELb1ELb1ELb0ENS_16Flash_fwd_paramsEEEvRKT8_iiiii,(.L_x_14909 - $_ZN5flash24flash_fwd_splitkv_kernelI23Flash_fwd_kernel_traitsILi128ELi64ELi128ELi4ELb0ELb0EN7cutlass10bfloat16_tE19Flash_kernel_traitsILi128ELi64ELi128ELi4ES3_EELb0ELb1ELb1ELb0ELb0ELb1ELb1ELb0EEEvNS_16Flash_fwd_paramsE$_ZN5flash30compute_attn_1rowblock_splitkvI23Flash_fwd_kernel_traitsILi128ELi64ELi128ELi4ELb0ELb0EN7cutlass10bfloat16_tE19Flash_kernel_traitsILi128ELi64ELi128ELi4ES3_EELb0ELb1ELb1ELb0ELb0ELb1ELb1ELb0ENS_16Flash_fwd_paramsEEEvRKT8_iiiii)
$_ZN5flash24flash_fwd_splitkv_kernelI23Flash_fwd_kernel_traitsILi128ELi64ELi128ELi4ELb0ELb0EN7cutlass10bfloat16_tE19Flash_kernel_traitsILi128ELi64ELi128ELi4ES3_EELb0ELb1ELb1ELb0ELb0ELb1ELb1ELb0EEEvNS_16Flash_fwd_paramsE$_ZN5flash30compute_attn_1rowblock_splitkvI23Flash_fwd_kernel_traitsILi128ELi64ELi128ELi4ELb0ELb0EN7cutlass10bfloat16_tE19Flash_kernel_traitsILi128ELi64ELi128ELi4ES3_EELb0ELb1ELb1ELb0ELb0ELb1ELb1ELb0ENS_16Flash_fwd_paramsEEEvRKT8_iiiii:
        /* <DEDUP_REMOVED lines=13> */
[----:B------:R-:W5:Y:S04]  /*02e0*/  @!P4 LD.E R190, desc[UR4][R2.64+0xb4] ;  /* 0x0000b40402bec980 */ /* 0x000f68000c101900 */
[----:B------:R-:W5:Y:S04]  /*02f0*/  @P4 LD.E R7, desc[UR4][R16.64+0x4] ;  /* 0x0000040410074980 */ /* 0x000f68000c101900 */
[----:B------:R-:W5:Y:S01]  /*0300*/  @!P3 LD.E R113, desc[UR4][R2.64+0xb8] ;  /* 0x0000b8040271b980 */ /* 0x000f62000c101900 */
[----:B----4-:R-:W-:Y:S01]  /*0310*/  ISETP.NE.U32.AND P1, PT, R12, RZ, PT ;  /* 0x000000ff0c00720c */ /* 0x010fe20003f25070 */
[----:B------:R-:W-:-:S02]  /*0320*/  IMAD.SHL.U32 R6, R239, 0x4, RZ ;  /* 0x00000004ef067824 */ /* 0x000fc400078e00ff */
[----:B------:R-:W5:Y:S01]  /*0330*/  @P2 LD.E R4, desc[UR4][R16.64] ;  /* 0x0000000410042980 */ /* 0x000f62000c101900 */
        /* <DEDUP_REMOVED lines=10> */
[----:B------:R-:W-:Y:S01]  /*03e0*/  ISETP.NE.AND.EX P0, PT, R11, RZ, PT, P0 ;  /* 0x000000ff0b00720c */ /* 0x000fe20003f05300 */
[----:B------:R-:W-:Y:S01]  /*03f0*/  IMAD.MOV.U32 R15, RZ, RZ, -0x1 ;  /* 0xffffffffff0f7424 */ /* 0x000fe200078e00ff */
[----:B-1----:R-:W-:-:S05]  /*0400*/  IADD3 R12, P1, PT, R8, R6, RZ ;  /* 0x00000006080c7210 */ /* 0x002fca0007f3e0ff */
[----:B------:R-:W-:Y:S01]  /*0410*/  IMAD.X R13, R9, 0x1, R5, P1 ;  /* 0x00000001090d7824 */ /* 0x000fe200008e0605 */
[----:B------:R-:W-:Y:S07]  /*0420*/  @!P2 BRA `(.L_x_7176) ;  /* 0x000000000010a947 */ /* 0x000fee0003800000 */
[----:B------:R-:W2:Y:S02]  /*0430*/  LD.E.U8 R8, desc[UR4][R2.64+0x1b2] ;  /* 0x0001b20402087980 */ /* 0x000ea4000c101100 */
[----:B--2---:R-:W-:-:S13]  /*0440*/  ISETP.NE.AND P1, PT, R8, RZ, PT ;  /* 0x000000ff0800720c */ /* 0x004fda0003f25270 */
[----:B------:R-:W-:Y:S05]  /*0450*/  @!P1 BRA `(.L_x_7176) ;  /* 0x0000000000049947 */ /* 0x000fea0003800000 */
[----:B------:R1:W5:Y:S02]  /*0460*/  LD.E R15, desc[UR4][R12.64] ;  /* 0x000000040c0f7980 */ /* 0x000364000c101900 */
.L_x_7176:
[----:B------:R-:W-:Y:S05]  /*0470*/  BSYNC.RECONVERGENT B0 ;  /* 0x0000000000007941 */ /* 0x000fea0003800200 */
.L_x_7175:
[----:B------:R-:W-:Y:S04]  /*0480*/  BSSY.RECONVERGENT B0, `(.L_x_7177) ;  /* 0x0000007000007945 */ /* 0x000fe80003800200 */
[----:B------:R-:W-:Y:S05]  /*0490*/  @!P3 BRA `(.L_x_7178) ;  /* 0x000000000014b947 */ /* 0x000fea0003800000 */
[----:B------:R-:W2:Y:S02]  /*04a0*/  LD.E.U8 R8, desc[UR4][R2.64+0x1b2] ;  /* 0x0001b20402087980 */ /* 0x000ea4000c101100 */
[----:B--2---:R-:W-:-:S13]  /*04b0*/  ISETP.NE.AND P1, PT, R8, RZ, PT ;  /* 0x000000ff0800720c */ /* 0x004fda0003f25270 */
[----:B-----5:R-:W2:Y:S02]  /*04c0*/  @P1 LD.E R113, desc[UR4][R12.64+0x4] ;  /* 0x000004040c711980 */ /* 0x020ea4000c101900 */
[----:B--2---:R-:W-:-:S06]  /*04d0*/  @P1 IADD3 R113, PT, PT, R113, -R15, RZ ;  /* 0x8000000f71711210 */ /* 0x004fcc0007ffe0ff */
[----:B------:R2:W5:Y:S02]  /*04e0*/  @!P1 LD.E R113, desc[UR4][R12.64] ;  /* 0x000000040c719980 */ /* 0x000564000c101900 */
.L_x_7178:
[----:B------:R-:W-:Y:S05]  /*04f0*/  BSYNC.RECONVERGENT B0 ;  /* 0x0000000000007941 */ /* 0x000fea0003800200 */
.L_x_7177:
[----:B------:R-:W-:Y:S01]  /*0500*/  BSSY.RECONVERGENT B1, `(.L_x_7179) ;  /* 0x0000011000017945 */ /* 0x000fe20003800200 */
[----:B-----5:R-:W-:-:S03]  /*0510*/  @P4 IADD3 R190, PT, PT, R7, -R4, RZ ;  /* 0x8000000407be4210 */ /* 0x020fc60007ffe0ff */
[----:B------:R-:W-:Y:S05]  /*0520*/  @!P0 BRA `(.L_x_7180) ;  /* 0x0000000000148947 */ /* 0x000fea0003800000 */
[----:B------:R-:W-:-:S05]  /*0530*/  IADD3 R8, P0, PT, R10, R6, RZ ;  /* 0x000000060a087210 */ /* 0x000fca0007f1e0ff */
[----:B------:R-:W-:-:S05]  /*0540*/  IMAD.X R9, R11, 0x1, R5, P0 ;  /* 0x000000010b097824 */ /* 0x000fca00000e0605 */
[----:B------:R-:W3:Y:S02]  /*0550*/  LD.E R113, desc[UR4][R8.64] ;  /* 0x0000000408717980 */ /* 0x000ee4000c101900 */
[----:B---3--:R-:W-:Y:S01]  /*0560*/  IADD3 R113, PT, PT, R113, -R14, RZ ;  /* 0x8000000e71717210 */ /* 0x008fe20007ffe0ff */
[----:B------:R-:W-:Y:S05]  /*0570*/  BRA `(.L_x_7181) ;  /* 0x0000000000247947 */ /* 0x000fea0003800000 */
.L_x_7180:
[----:B------:R-:W3:Y:S01]  /*0580*/  LD.E.64 R8, desc[UR4][R2.64+0x108] ;  /* 0x0001080402087980 */ /* 0x000ee2000c101b00 */
[----:B------:R-:W-:Y:S01]  /*0590*/  BSSY.RECONVERGENT B0, `(.L_x_7182) ;  /* 0x0000006000007945 */ /* 0x000fe20003800200 */
[----:B------:R-:W-:Y:S01]  /*05a0*/  IMAD.MOV.U32 R7, RZ, RZ, RZ ;  /* 0x000000ffff077224 */ /* 0x000fe200078e00ff */
[----:B---3--:R-:W-:-:S04]  /*05b0*/  ISETP.NE.U32.AND P0, PT, R8, RZ, PT ;  /* 0x000000ff0800720c */ /* 0x008fc80003f05070 */
[----:B------:R-:W-:-:S13]  /*05c0*/  ISETP.NE.AND.EX P0, PT, R9, RZ, PT, P0 ;  /* 0x000000ff0900720c */ /* 0x000fda0003f05300 */
[----:B------:R-:W-:Y:S05]  /*05d0*/  @!P0 BRA `(.L_x_7183) ;  /* 0x0000000000048947 */ /* 0x000fea0003800000 */
[----:B------:R3:W5:Y:S02]  /*05e0*/  LD.E R7, desc[UR4][R2.64+0xbc] ;  /* 0x0000bc0402077980 */ /* 0x000764000c101900 */
.L_x_7183:
[----:B------:R-:W-:Y:S05]  /*05f0*/  BSYNC.RECONVERGENT B0 ;  /* 0x0000000000007941 */ /* 0x000fea0003800200 */
.L_x_7182:
[----:B-----5:R-:W-:Y:S02]  /*0600*/  IADD3 R113, PT, PT, R7, R113, -R14 ;  /* 0x0000007107717210 */ /* 0x020fe40007ffe80e */
.L_x_7181:
[----:B------:R-:W-:Y:S05]  /*0610*/  BSYNC.RECONVERGENT B1 ;  /* 0x0000000000017941 */ /* 0x000fea0003800200 */
.L_x_7179:
[----:B------:R-:W-:Y:S01]  /*0620*/  IMAD.SHL.U32 R220, R231, 0x40, RZ ;  /* 0x00000040e7dc7824 */ /* 0x000fe200078e00ff */
[----:B------:R-:W-:Y:S01]  /*0630*/  MOV R8, R230 ;  /* 0x000000e600087202 */ /* 0x000fe20000000f00 */
[----:B------:R-:W-:-:S03]  /*0640*/  IMAD.MOV.U32 R9, RZ, RZ, 0x0 ;  /* 0x00000000ff097424 */ /* 0x000fc600078e00ff */
[----:B------:R-:W-:-:S13]  /*0650*/  ISETP.GT.AND P0, PT, R190, R220, PT ;  /* 0x000000dcbe00720c */ /* 0x000fda0003f04270 */
[----:B-123--:R-:W-:Y:S05]  /*0660*/  @!P0 RET.REL.NODEC R8 `(_ZN5flash24flash_fwd_splitkv_kernelI23Flash_fwd_kernel_traitsILi128ELi64ELi128ELi4ELb0ELb0EN7cutlass10bfloat16_tE19Flash_kernel_traitsILi128ELi64ELi128ELi4ES3_EELb0ELb1ELb1ELb0ELb0ELb1ELb1ELb0EEEvNS_16Flash_fwd_paramsE) ;  /* 0xfffffff808648950 */ /* 0x00efea0003c3ffff */
[----:B------:R-:W2:Y:S04]  /*0670*/  LD.E R8, desc[UR4][R2.64+0xb8] ;  /* 0x0000b80402087980 */ /* 0x000ea8000c101900 */
[----:B------:R-:W3:Y:S04]  /*0680*/  LD.E R7, desc[UR4][R2.64+0x188] ;  /* 0x0001880402077980 */ /* 0x000ee8000c101900 */
[----:B------:R-:W4:Y:S01]  /*0690*/  LD.E R10, desc[UR4][R2.64+0x184] ;  /* 0x00018404020a7980 */ /* 0x000f22000c101900 */
[----:B------:R-:W-:Y:S01]  /*06a0*/  IABS R11, R0 ;  /* 0x00000000000b7213 */ /* 0x000fe20000000000 */
[----:B------:R-:W-:Y:S01]  /*06b0*/  IMAD.IADD R132, R220, 0x1, R113 ;  /* 0x00000001dc847824 */ /* 0x000fe200078e0271 */
[----:B------:R-:W1:Y:S02]  /*06c0*/  S2R R209, SR_TID.X ;  /* 0x0000000000d17919 */ /* 0x000e640000002100 */
        /* <DEDUP_REMOVED lines=9> */
[----:B------:R-:W-:Y:S02]  /*0760*/  SHF.R.S32.HI R13, RZ, 0x1f, R8 ;  /* 0x0000001fff0d7819 */ /* 0x000fe40000011408 */
[----:B----4-:R-:W-:Y:S02]  /*0770*/  IADD3 R10, PT, PT, R132, -R190, -R10 ;  /* 0x800000be840a7210 */ /* 0x010fe40007ffe80a */
        /* <DEDUP_REMOVED lines=10> */
[----:B------:R-:W-:-:S03]  /*0820*/  IMAD R9, R231, 0x40, -R190 ;  /* 0x00000040e7097824 */ /* 0x000fc600078e0abe */
[----:B------:R-:W-:-:S13]  /*0830*/  ISETP.GT.U32.AND P1, PT, R11, R8, PT ;  /* 0x000000080b00720c */ /* 0x000fda0003f24070 */
[----:B------:R-:W-:Y:S02]  /*0840*/  @!P1 IMAD.IADD R8, R8, 0x1, -R11 ;  /* 0x0000000108089824 */ /* 0x000fe400078e0a0b */
[----:B------:R-:W-:Y:S01]  /*0850*/  @!P1 VIADD R12, R12, 0x1 ;  /* 0x000000010c0c9836 */ /* 0x000fe20000000000 */
[----:B------:R-:W-:Y:S02]  /*0860*/  ISETP.NE.AND P1, PT, R0, RZ, PT ;  /* 0x000000ff0000720c */ /* 0x000fe40003f25270 */
[----:B------:R-:W-:Y:S01]  /*0870*/  ISETP.GE.U32.AND P2, PT, R8, R11, PT ;  /* 0x0000000b0800720c */ /* 0x000fe20003f46070 */
[----:B------:R-:W-:-:S05]  /*0880*/  VIADD R8, R113, 0x7f ;  /* 0x0000007f71087836 */ /* 0x000fca0000000000 */
[----:B---3--:R-:W-:Y:S02]  /*0890*/  IADD3 R7, PT, PT, R7, R9, R8 ;  /* 0x0000000907077210 */ /* 0x008fe40007ffe008 */
[----:B------:R-:W-:-:S03]  /*08a0*/  SHF.R.S32.HI R9, RZ, 0x1f, R10 ;  /* 0x0000001fff097819 */ /* 0x000fc6000001140a */
[----:B------:R-:W-:Y:S01]  /*08b0*/  VIADD R7, R7, 0x40 ;  /* 0x0000004007077836 */ /* 0x000fe20000000000 */
[----:B------:R-:W-:Y:S01]  /*08c0*/  LEA.HI R9, R9, R10, RZ, 0x7 ;  /* 0x0000000a09097211 */ /* 0x000fe200078f38ff */
[----:B------:R-:W-:-:S03]  /*08d0*/  @P2 VIADD R12, R12, 0x1 ;  /* 0x000000010c0c2836 */ /* 0x000fc60000000000 */
[----:B------:R-:W-:Y:S01]  /*08e0*/  SHF.R.S32.HI R9, RZ, 0x7, R9 ;  /* 0x00000007ff097819 */ /* 0x000fe20000011409 */
[----:B------:R-:W-:-:S04]  /*08f0*/  IMAD.MOV.U32 R11, RZ, RZ, R12 ;  /* 0x000000ffff0b7224 */ /* 0x000fc800078e000c */
[----:B------:R-:W-:Y:S01]  /*0900*/  @!P0 IMAD.MOV R11, RZ, RZ, -R11 ;  /* 0x000000ffff0b8224 */ /* 0x000fe200078e0a0b */
[----:B------:R-:W-:Y:S02]  /*0910*/  @!P1 LOP3.LUT R11, RZ, R0, RZ, 0x33, !PT ;  /* 0x00000000ff0b9212 */ /* 0x000fe400078e33ff */
[----:B------:R-:W-:-:S03]  /*0920*/  SHF.R.S32.HI R0, RZ, 0x1f, R8 ;  /* 0x0000001fff007819 */ /* 0x000fc60000011408 */
[----:B------:R-:W-:Y:S01]  /*0930*/  IMAD R225, R11, UR8, RZ ;  /* 0x000000080be17c24 */ /* 0x000fe2000f8e02ff */
[----:B------:R-:W-:Y:S02]  /*0940*/  LEA.HI R8, R0, R8, RZ, 0x7 ;  /* 0x0000000800087211 */ /* 0x000fe400078f38ff */
[----:B------:R-:W-:Y:S02]  /*0950*/  SHF.R.S32.HI R0, RZ, 0x1f, R7 ;  /* 0x0000001fff007819 */ /* 0x000fe40000011407 */
[----:B------:R-:W-:Y:S02]  /*0960*/  SHF.R.S32.HI R8, RZ, 0x7, R8 ;  /* 0x00000007ff087819 */ /* 0x000fe40000011408 */
[----:B------:R-:W-:Y:S02]  /*0970*/  LEA.HI R0, R0, R7, RZ, 0x7 ;  /* 0x0000000700007211 */ /* 0x000fe400078f38ff */
[----:B------:R-:W-:Y:S02]  /*0980*/  VIADDMNMX R8, R225, R11, R8, PT ;  /* 0x0000000be1087246 */ /* 0x000fe40003800108 */
[----:B------:R-:W-:-:S02]  /*0990*/  SHF.R.S32.HI R0, RZ, 0x7, R0 ;  /* 0x00000007ff007819 */ /* 0x000fc40000011400 */
[----:B------:R-:W-:Y:S02]  /*09a0*/  VIMNMX R225, PT, PT, R225, R9, !PT ;  /* 0x00000009e1e17248 */ /* 0x000fe40007fe0100 */
[----:B------:R-:W-:-:S04]  /*09b0*/  VIMNMX R0, PT, PT, R8, R0, PT ;  /* 0x0000000008007248 */ /* 0x000fc80003fe0100 */
[----:B------:R-:W-:-:S13]  /*09c0*/  ISETP.GE.AND P0, PT, R225, R0, PT ;  /* 0x00000000e100720c */ /* 0x000fda0003f06270 */
[----:B-1----:R-:W-:Y:S05]  /*09d0*/  @!P0 BRA `(.L_x_7184) ;  /* 0x0000000800688947 */ /* 0x002fea0003800000 */
[----:B------:R-:W2:Y:S04]  /*09e0*/  LD.E.64 R4, desc[UR4][R2.64+0xb0] ;  /* 0x0000b00402047980 */ /* 0x000ea8000c101b00 */
[----:B------:R-:W3:Y:S04]  /*09f0*/  LD.E R7, desc[UR4][R2.64+0x60] ;  /* 0x0000600402077980 */ /* 0x000ee8000c101900 */
[----:B------:R-:W4:Y:S01]  /*0a00*/  LD.E R6, desc[UR4][R2.64+0xcc] ;  /* 0x0000cc0402067980 */ /* 0x000f22000c101900 */
[----:B------:R-:W-:-:S03]  /*0a10*/  IMAD.IADD R190, R190, 0x1, -R220 ;  /* 0x00000001bebe7824 */ /* 0x000fc600078e0adc */
[----:B------:R-:W5:Y:S04]  /*0a20*/  LD.E.64 R8, desc[UR4][R2.64+0xa8] ;  /* 0x0000a80402087980 */ /* 0x000f68000c101b00 */
[----:B------:R-:W5:Y:S04]  /*0a30*/  LD.E R0, desc[UR4][R2.64+0xc0] ;  /* 0x0000c00402007980 */ /* 0x000f68000c101900 */
[----:B------:R1:W5:Y:S01]  /*0a40*/  LD.E.64 R10, desc[UR4][R2.64+0x78] ;  /* 0x00007804020a7980 */ /* 0x000362000c101b00 */
[----:B------:R-:W-:Y:S01]  /*0a50*/  BSSY.RECONVERGENT B0, `(.L_x_7185) ;  /* 0x000001c000007945 */ /* 0x000fe20003800200 */
[----:B-1----:R-:W-:Y:S01]  /*0a60*/  SHF.R.U32.HI R2, RZ, 0x4, R209 ;  /* 0x00000004ff027819 */ /* 0x002fe200000116d1 */
[----:B------:R-:W-:-:S02]  /*0a70*/  IMAD.SHL.U32 R3, R209, 0x4, RZ ;  /* 0x00000004d1037824 */ /* 0x000fc400078e00ff */
[----:B------:R-:W-:Y:S01]  /*0a80*/  IMAD.SHL.U32 R209, R209, 0x8, RZ ;  /* 0x00000008d1d17824 */ /* 0x000fe200078e00ff */
        /* <DEDUP_REMOVED lines=9> */
[----:B---3--:R-:W-:Y:S01]  /*0b20*/  IMAD R4, R4, R7, R238 ;  /* 0x0000000704047224 */ /* 0x008fe200078e02ee */
[----:B------:R-:W-:-:S03]  /*0b30*/  LOP3.LUT R7, R3, 0x1f80, R209, 0xf8, !PT ;  /* 0x00001f8003077812 */ /* 0x000fc600078ef8d1 */
[----:B------:R-:W-:Y:S02]  /*0b40*/  IMAD R5, R5, R4, R220 ;  /* 0x0000000405057224 */ /* 0x000fe400078e02dc */
[----:B------:R-:W-:Y:S02]  /*0b50*/  VIADD R4, R2, 0x10 ;  /* 0x0000001002047836 */ /* 0x000fe40000000000 */
[----:B----4-:R-:W-:-:S03]  /*0b60*/  IMAD R6, R5, R6, RZ ;  /* 0x0000000605067224 */ /* 0x010fc600078e02ff */
[----:B------:R-:W-:Y:S02]  /*0b70*/  ISETP.GE.AND P0, PT, R4, R190, PT ;  /* 0x000000be0400720c */ /* 0x000fe40003f06270 */
        /* <DEDUP_REMOVED lines=9> */
.L_x_7186:
[----:B------:R-:W-:Y:S05]  /*0c10*/  BSYNC.RECONVERGENT B0 ;  /* 0x0000000000007941 */ /* 0x000fea0003800200 */
.L_x_7185:
        /* <DEDUP_REMOVED lines=12> */
.L_x_7188:
[----:B------:R-:W-:Y:S05]  /*0ce0*/  BSYNC.RECONVERGENT B0 ;  /* 0x0000000000007941 */ /* 0x000fea0003800200 */
.L_x_7187:
        /* <DEDUP_REMOVED lines=12> */
.L_x_7190:
[----:B------:R-:W-:Y:S05]  /*0db0*/  BSYNC.RECONVERGENT B0 ;  /* 0x0000000000007941 */ /* 0x000fea0003800200 */
.L_x_7189:
[----:B------:R-:W-:Y:S01]  /*0dc0*/  BSSY.RECONVERGENT B0, `(.L_x_7191) ;  /* 0x000000c000007945 */ /* 0x000fe20003800200 */
[----:B------:R-:W-:Y:S02]  /*0dd0*/  ISETP.GE.AND P0, PT, R14, R190, PT ;  /* 0x000000be0e00720c */ /* 0x000fe40003f06270 */
[----:B-123--:R-:W-:Y:S01]  /*0de0*/  IADD3 R13, PT, PT, R2, 0x30, RZ ;  /* 0x00000030020d7810 */ /* 0x00efe20007ffe0ff */
        /* <DEDUP_REMOVED lines=9> */
.L_x_7192:
[----:B------:R-:W-:Y:S05]  /*0e80*/  BSYNC.RECONVERGENT B0 ;  /* 0x0000000000007941 */ /* 0x000fea0003800200 */
.L_x_7191:
        /* <DEDUP_REMOVED lines=11> */
.L_x_7194:
[----:B------:R-:W-:Y:S05]  /*0f40*/  BSYNC.RECONVERGENT B0 ;  /* 0x0000000000007941 */ /* 0x000fea0003800200 */
.L_x_7193:
[----:B------:R-:W-:Y:S01]  /*0f50*/  BSSY.RECONVERGENT B0, `(.L_x_7195) ;  /* 0x000000b000007945 */ /* 0x000fe20003800200 */
[----:B------:R-:W-:-:S03]  /*0f60*/  ISETP.GE.OR P5, PT, R2, R190, P6 ;  /* 0x000000be0200720c */ /* 0x000fc600037a6670 */
[----:B------:R-:W-:Y:S10]  /*0f70*/  @P0 BRA `(.L_x_7196) ;  /* 0x0000000000200947 */ /* 0x000ff40003800000 */
        /* <DEDUP_REMOVED lines=8> */
.L_x_7196:
[----:B------:R-:W-:Y:S05]  /*1000*/  BSYNC.RECONVERGENT B0 ;  /* 0x0000000000007941 */ /* 0x000fea0003800200 */
.L_x_7195:
[----:B------:R-:W-:Y:S01]  /*1010*/  BSSY.RECONVERGENT B0, `(.L_x_7197) ;  /* 0x000000c000007945 */ /* 0x000fe20003800200 */
[----:B------:R-:W-:Y:S02]  /*1020*/  IADD3 R12, P0, PT, R5, R2, RZ ;  /* 0x00000002050c7210 */ /* 0x000fe40007f1e0ff */
[----:B------:R-:W-:Y:S01]  /*1030*/  IADD3 R2, PT, PT, R2, 0x38, RZ ;  /* 0x0000003802027810 */ /* 0x000fe20007ffe0ff */
[----:B------:R-:W-:Y:S05]  /*1040*/  @P1 BRA `(.L_x_7198) ;  /* 0x0000000000201947 */ /* 0x000fea0003800000 */
        /* <DEDUP_REMOVED lines=8> */
.L_x_7198:
[----:B------:R-:W-:Y:S05]  /*10d0*/  BSYNC.RECONVERGENT B0 ;  /* 0x0000000000007941 */ /* 0x000fea0003800200 */
.L_x_7197:
        /* <DEDUP_REMOVED lines=15> */
.L_x_7200:
[----:B------:R-:W-:Y:S05]  /*11d0*/  BSYNC.RECONVERGENT B0 ;  /* 0x0000000000007941 */ /* 0x000fea0003800200 */
.L_x_7199:
[----:B------:R-:W-:Y:S01]  /*11e0*/  @!P5 IMAD.MOV.U32 R0, RZ, RZ, -0x800000 ;  /* 0xff800000ff00d424 */ /* 0x000fe200078e00ff */
[-C--:B------:R-:W-:Y:S01]  /*11f0*/  ISETP.GE.OR P1, PT, R15, R190.reuse, P6 ;  /* 0x000000be0f00720c */ /* 0x080fe20003726670 */
[----:B------:R-:W-:Y:S01]  /*1200*/  @!P3 IMAD.MOV.U32 R7, RZ, RZ, -0x800000 ;  /* 0xff800000ff07b424 */ /* 0x000fe200078e00ff */
[-C--:B------:R-:W-:Y:S02]  /*1210*/  ISETP.GE.OR P0, PT, R14, R190.reuse, P6 ;  /* 0x000000be0e00720c */ /* 0x080fe40003706670 */
[----:B------:R5:W-:Y:S01]  /*1220*/  @!P5 ST.E desc[UR4][R4.64], R0 ;  /* 0x000000000400d985 */ /* 0x000be2000c101904 */
[-C--:B------:R-:W-:Y:S02]  /*1230*/  ISETP.GE.OR P2, PT, R16, R190.reuse, P6 ;  /* 0x000000be1000720c */ /* 0x080fe40003746670 */
[-C--:B------:R-:W-:Y:S01]  /*1240*/  ISETP.GE.OR P5, PT, R13, R190.reuse, P6 ;  /* 0x000000be0d00720c */ /* 0x080fe200037a6670 */
[----:B------:R-:W-:Y:S01]  /*1250*/  @!P3 ST.E desc[UR4][R4.64+0x40], R7 ;  /* 0x000040070400b985 */ /* 0x000fe2000c101904 */
[----:B------:R-:W-:-:S04]  /*1260*/  ISETP.GE.OR P6, PT, R2, R190, P6 ;  /* 0x000000be0200720c */ /* 0x000fc800037c6670 */
[----:B------:R-:W-:Y:S02]  /*1270*/  @!P1 IMAD.MOV.U32 R3, RZ, RZ, -0x800000 ;  /* 0xff800000ff039424 */ /* 0x000fe400078e00ff */
[----:B------:R-:W-:-:S03]  /*1280*/  @!P0 IMAD.MOV.U32 R2, RZ, RZ, -0x800000 ;  /* 0xff800000ff028424 */ /* 0x000fc600078e00ff */
[----:B------:R-:W-:Y:S01]  /*1290*/  @!P2 MOV R6, 0xff800000 ;  /* 0xff8000000006a802 */ /* 0x000fe20000000f00 */
[----:B------:R2:W-:Y:S04]  /*12a0*/  @!P1 ST.E desc[UR4][R4.64+0x80], R3 ;  /* 0x0000800304009985 */ /* 0x0005e8000c101904 */
[----:B------:R3:W-:Y:S04]  /*12b0*/  @!P0 ST.E desc[UR4][R4.64+0xa0], R2 ;  /* 0x0000a00204008985 */ /* 0x0007e8000c101904 */
[----:B------:R-:W-:Y:S01]  /*12c0*/  @!P2 ST.E desc[UR4][R4.64+0x60], R6 ;  /* 0x000060060400a985 */ /* 0x000fe2000c101904 */
[----:B-----5:R-:W-:-:S05]  /*12d0*/  @!P4 IMAD.MOV.U32 R0, RZ, RZ, -0x800000 ;  /* 0xff800000ff00c424 */ /* 0x020fca00078e00ff */
[----:B------:R5:W-:Y:S01]  /*12e0*/  @!P4 ST.E desc[UR4][R4.64+0x20], R0 ;  /* 0x000020000400c985 */ /* 0x000be2000c101904 */
[----:B--2---:R-:W-:Y:S01]  /*12f0*/  MOV R3, 0x0 ;  /* 0x0000000000037802 */ /* 0x004fe20000000f00 */
[----:B---3--:R-:W-:Y:S01]  /*1300*/  IMAD.MOV.U32 R2, RZ, RZ, R230 ;  /* 0x000000ffff027224 */ /* 0x008fe200078e00e6 */
[----:B-----5:R-:W-:-:S05]  /*1310*/  @!P5 MOV R0, 0xff800000 ;  /* 0xff8000000000d802 */ /* 0x020fca0000000f00 */
[----:B------:R1:W-:Y:S02]  /*1320*/  @!P5 ST.E desc[UR4][R4.64+0xc0], R0 ;  /* 0x0000c0000400d985 */ /* 0x0003e4000c101904 */
[----:B-1--4-:R-:W-:Y:S05]  /*1330*/  @P6 RET.REL.NODEC R2 `(_ZN5flash24flash_fwd_splitkv_kernelI23Flash_fwd_kernel_traitsILi128ELi64ELi128ELi4ELb0ELb0EN7cutlass10bfloat16_tE19Flash_kernel_traitsILi128ELi64ELi128ELi4ES3_EELb0ELb1ELb1ELb0ELb0ELb1ELb1ELb0EEEvNS_16Flash_fwd_paramsE) ;  /* 0xffffffec02306950 */ /* 0x012fea0003c3ffff */
[----:B------:R-:W-:Y:S02]  /*1340*/  MOV R0, 0xff800000 ;  /* 0xff80000000007802 */ /* 0x000fe40000000f00 */
[----:B------:R-:W-:-:S03]  /*1350*/  MOV R231, 0x0 ;  /* 0x0000000000e77802 */ /* 0x000fc60000000f00 */
[----:B------:R1:W-:Y:S02]  /*1360*/  ST.E desc[UR4][R4.64+0xe0], R0 ;  /* 0x0000e00004007985 */ /* 0x0003e4000c101904 */
[----:B-1----:R-:W-:Y:S05]  /*1370*/  RET.REL.NODEC R230 `(_ZN5flash24flash_fwd_splitkv_kernelI23Flash_fwd_kernel_traitsILi128ELi64ELi128ELi4ELb0ELb0EN7cutlass10bfloat16_tE19Flash_kernel_traitsILi128ELi64ELi128ELi4ES3_EELb0ELb1ELb1ELb0ELb0ELb1ELb1ELb0EEEvNS_16Flash_fwd_paramsE) ;  /* 0xffffffece6207950 */ /* 0x002fea0003c3ffff */
.L_x_7184:
        /* <DEDUP_REMOVED lines=51> */
[----:B------:R-:W3:Y:S01]  /*16b0*/  LD.E.64 R14, desc[UR4][R2.64+0x28] ;  /* 0x00002804020e7980 */ /* 0x000ee2000c101b00 */
[----:B------:R-:W-:Y:S01]  /*16c0*/  MOV R6, R241 ;  /* 0x000000f100067202 */ /* 0x000fe20000000f00 */
[----:B------:R-:W-:-:S04]  /*16d0*/  IMAD.MOV.U32 R7, RZ, RZ, R240 ;  /* 0x000000ffff077224 */ /* 0x000fc800078e00f0 */
[----:B------:R-:W-:-:S05]  /*16e0*/  IMAD.WIDE R6, R10, 0x4, R6 ;  /* 0x000000040a067825 */ /* 0x000fca00078e0206 */
[----:B------:R1:W2:Y:S01]  /*16f0*/  LD.E R5, desc[UR4][R6.64] ;  /* 0x0000000406057980 */ /* 0x0002a2000c101900 */
        /* <DEDUP_REMOVED lines=31> */
[-C--:B------:R-:W-:Y:S02]  /*18f0*/  IMAD R8, R21, R5.reuse, RZ ;  /* 0x0000000515087224 */ /* 0x080fe400078e02ff */
[----:B------:R-:W-:-:S04]  /*1900*/  IMAD.WIDE.U32 R10, R20, R5, RZ ;  /* 0x00000005140a7225 */ /* 0x000fc800078e00ff */
[----:B------:R-:W-:-:S05]  /*1910*/  IMAD R8, R20, R7, R8 ;  /* 0x0000000714087224 */ /* 0x000fca00078e0208 */
[----:B------:R-:W-:-:S03]  /*1920*/  IADD3 R11, PT, PT, R11, R8, RZ ;  /* 0x000000080b0b7210 */ /* 0x000fc60007ffe0ff */
        /* <DEDUP_REMOVED lines=14> */
.L_x_7202:
        /* <DEDUP_REMOVED lines=8> */
[----:B------:R-:W-:-:S02]  /*1a90*/  MOV R24, RZ ;  /* 0x000000ff00187202 */ /* 0x000fc40000000f00 */
[----:B------:R-:W-:Y:S02]  /*1aa0*/  IABS R9, R238 ;  /* 0x000000ee00097213 */ /* 0x000fe40000000000 */
[----:B------:R-:W-:Y:S02]  /*1ab0*/  @!P2 SHF.R.S32.HI R8, RZ, 0x1f, R14 ;  /* 0x0000001fff08a819 */ /* 0x000fe4000001140e */
        /* <DEDUP_REMOVED lines=12> */
[----:B--2---:R-:W-:Y:S02]  /*1b80*/  @!P2 IMAD R5, R217, R14, RZ ;  /* 0x0000000ed905a224 */ /* 0x004fe400078e02ff */
[----:B------:R-:W-:Y:S02]  /*1b90*/  IMAD R7, R10, R7, R9 ;  /* 0x000000070a077224 */ /* 0x000fe400078e0209 */
[----:B------:R-:W-:Y:S02]  /*1ba0*/  @!P2 IMAD R5, R8, R216, R5 ;  /* 0x000000d80805a224 */ /* 0x000fe400078e0205 */
[----:B------:R-:W-:Y:S01]  /*1bb0*/  @!P2 IMAD.WIDE.U32 R24, R216, R14, RZ ;  /* 0x0000000ed818a225 */ /* 0x000fe200078e00ff */
[----:B------:R-:W-:-:S04]  /*1bc0*/  ISETP.GT.U32.AND P1, PT, R6, R7, PT ;  /* 0x000000070600720c */ /* 0x000fc80003f24070 */
[----:B------:R-:W-:Y:S01]  /*1bd0*/  @!P2 IADD3 R25, PT, PT, R25, R5, RZ ;  /* 0x000000051919a210 */ /* 0x000fe20007ffe0ff */
[----:B---3-5:R-:W-:Y:S01]  /*1be0*/  @!P2 IMAD R8, R13, R11, RZ ;  /* 0x0000000b0d08a224 */ /* 0x028fe200078e02ff */
[----:B------:R-:W-:Y:S01]  /*1bf0*/  @!P2 SHF.R.S32.HI R5, RZ, 0x1f, R11 ;  /* 0x0000001fff05a819 */ /* 0x000fe2000001140b */
[----:B------:R-:W-:-:S04]  /*1c00*/  @P2 IMAD.IADD R9, R14, 0x1, R15 ;  /* 0x000000010e092824 */ /* 0x000fc800078e020f */
[C---:B------:R-:W-:Y:S02]  /*1c10*/  @!P2 IMAD R8, R12.reuse, R5, R8 ;  /* 0x000000050c08a224 */ /* 0x040fe400078e0208 */
[----:B------:R-:W-:-:S04]  /*1c20*/  @!P2 IMAD.WIDE.U32 R12, R12, R11, R24 ;  /* 0x0000000b0c0ca225 */ /* 0x000fc800078e0018 */
[-C--:B------:R-:W-:Y:S02]  /*1c30*/  @P2 IMAD R5, R217, R9.reuse, RZ ;  /* 0x00000009d9052224 */ /* 0x080fe400078e02ff */
[----:B------:R-:W-:Y:S01]  /*1c40*/  @P2 IMAD.WIDE.U32 R24, R216, R9, RZ ;  /* 0x00000009d8182225 */ /* 0x000fe200078e00ff */
[----:B------:R-:W-:Y:S02]  /*1c50*/  @!P1 IADD3 R7, PT, PT, R7, -R6, RZ ;  /* 0x8000000607079210 */ /* 0x000fe40007ffe0ff */
[----:B------:R-:W-:Y:S01]  /*1c60*/  @!P2 MOV R9, R12 ;  /* 0x0000000c0009a202 */ /* 0x000fe20000000f00 */
[----:B------:R-:W-:Y:S01]  /*1c70*/  @!P2 IMAD.IADD R8, R13, 0x1, R8 ;  /* 0x000000010d08a824 */ /* 0x000fe200078e0208 */
[----:B------:R-:W-:Y:S01]  /*1c80*/  @P2 MOV R9, R24 ;  /* 0x0000001800092202 */ /* 0x000fe20000000f00 */
[----:B------:R-:W-:Y:S01]  /*1c90*/  @P2 IMAD.IADD R8, R25, 0x1, R5 ;  /* 0x0000000119082824 */ /* 0x000fe200078e0205 */
[----:B------:R-:W-:Y:S02]  /*1ca0*/  ISETP.GE.U32.AND P4, PT, R7, R6, PT ;  /* 0x000000060700720c */ /* 0x000fe40003f86070 */
[----:B------:R-:W-:-:S02]  /*1cb0*/  LOP3.LUT R6, R238, R16, RZ, 0x3c, !PT ;  /* 0x00000010ee067212 */ /* 0x000fc400078e3cff */
[-C--:B------:R-:W-:Y:S02]  /*1cc0*/  LOP3.LUT R9, R9, R8.reuse, RZ, 0x3c, !PT ;  /* 0x0000000809097212 */ /* 0x080fe400078e3cff */
[----:B------:R-:W-:Y:S02]  /*1cd0*/  ISETP.GE.AND P0, PT, R6, RZ, PT ;  /* 0x000000ff0600720c */ /* 0x000fe40003f06270 */
[----:B------:R-:W-:Y:S02]  /*1ce0*/  LOP3.LUT R8, R9, R8, RZ, 0x3c, !PT ;  /* 0x0000000809087212 */ /* 0x000fe400078e3cff */
[----:B------:R-:W-:Y:S02]  /*1cf0*/  ISETP.NE.AND P3, PT, R16, RZ, PT ;  /* 0x000000ff1000720c */ /* 0x000fe40003f65270 */
[----:B------:R-:W-:Y:S02]  /*1d00*/  @!P1 IADD3 R10, PT, PT, R10, 0x1, RZ ;  /* 0x000000010a0a9810 */ /* 0x000fe40007ffe0ff */
[----:B------:R-:W-:-:S02]  /*1d10*/  LEA R13, R0, 0xffffff80, 0x7 ;  /* 0xffffff80000d7811 */ /* 0x000fc400078e38ff */
[----:B------:R-:W-:Y:S01]  /*1d20*/  LOP3.LUT R9, R9, R8, RZ, 0x3c, !PT ;  /* 0x0000000809097212 */ /* 0x000fe200078e3cff */
[----:B------:R-:W-:Y:S01]  /*1d30*/  @!P2 IMAD R6, R219, R14, RZ ;  /* 0x0000000edb06a224 */ /* 0x000fe200078e02ff */
[----:B------:R-:W-:Y:S01]  /*1d40*/  @!P2 SHF.R.S32.HI R5, RZ, 0x1f, R14 ;  /* 0x0000001fff05a819 */ /* 0x000fe2000001140e */
[----:B------:R-:W-:Y:S01]  /*1d50*/  @P4 VIADD R10, R10, 0x1 ;  /* 0x000000010a0a4836 */ /* 0x000fe20000000000 */
[----:B------:R-:W-:Y:S01]  /*1d60*/  SHF.R.S32.HI R12, RZ, 0x1f, R13 ;  /* 0x0000001fff0c7819 */ /* 0x000fe2000001140d */
[-C--:B------:R-:W-:Y:S02]  /*1d70*/  IMAD R7, R217, R13.reuse, RZ ;  /* 0x0000000dd9077224 */ /* 0x080fe400078e02ff */
[----:B------:R-:W-:Y:S01]  /*1d80*/  IMAD.WIDE.U32 R24, R216, R13, R8 ;  /* 0x0000000dd8187225 */ /* 0x000fe200078e0008 */
[----:B------:R-:W-:-:S03]  /*1d90*/  @!P0 IADD3 R10, PT, PT, -R10, RZ, RZ ;  /* 0x000000ff0a0a8210 */ /* 0x000fc60007ffe1ff */
[----:B------:R-:W-:Y:S02]  /*1da0*/  @!P2 IMAD R5, R5, R218, R6 ;  /* 0x000000da0505a224 */ /* 0x000fe400078e0206 */
[----:B------:R-:W-:Y:S01]  /*1db0*/  @!P2 IMAD.WIDE.U32 R8, R218, R14, RZ ;  /* 0x0000000eda08a225 */ /* 0x000fe200078e00ff */
[----:B------:R-:W-:-:S03]  /*1dc0*/  @!P3 LOP3.LUT R10, RZ, R16, RZ, 0x33, !PT ;  /* 0x00000010ff0ab212 */ /* 0x000fc600078e33ff */
[----:B------:R-:W-:Y:S01]  /*1dd0*/  IMAD R7, R12, R216, R7 ;  /* 0x000000d80c077224 */ /* 0x000fe200078e0207 */
[----:B------:R-:W-:Y:S01]  /*1de0*/  @!P2 IADD3 R27, PT, PT, R9, R5, RZ ;  /* 0x00000005091ba210 */ /* 0x000fe20007ffe0ff */
[----:B----4-:R-:W-:Y:S01]  /*1df0*/  @!P2 IMAD R6, R21, R11, RZ ;  /* 0x0000000b1506a224 */ /* 0x010fe200078e02ff */
        /* <DEDUP_REMOVED lines=17> */
[----:B------:R-:W-:-:S02]  /*1f10*/  @P2 MOV R15, R18 ;  /* 0x00000012000f2202 */ /* 0x000fc40000000f00 */
.L_x_7203:
[----:B------:R-:W-:Y:S05]  /*1f20*/  BSYNC.RECONVERGENT B0 ;  /* 0x0000000000007941 */ /* 0x000fea0003800200 */
.L_x_7201:
[----:B------:R-:W-:Y:S01]  /*1f30*/  ISETP.NE.AND P1, PT, R4, -0x1, PT ;  /* 0xffffffff0400780c */ /* 0x000fe20003f25270 */
[----:B------:R-:W2:Y:S04]  /*1f40*/  LD.E.64 R10, desc[UR4][R2.64+0x30] ;  /* 0x00003004020a7980 */ /* 0x000ea8000c101b00 */
[----:B------:R-:W3:Y:S04]  /*1f50*/  LD.E.64 R26, desc[UR4][R2.64+0x48] ;  /* 0x00004804021a7980 */ /* 0x000ee8000c101b00 */
[----:B------:R1:W5:Y:S04]  /*1f60*/  LD.E.64 R36, desc[UR4][R2.64+0x8] ;  /* 0x0000080402247980 */ /* 0x000368000c101b00 */
[----:B------:R-:W4:Y:S04]  /*1f70*/  @!P1 LD.E.64 R18, desc[UR4][R2.64+0x18] ;  /* 0x0000180402129980 */ /* 0x000f28000c101b00 */
[----:B------:R1:W5:Y:S04]  /*1f80*/  LD.E R237, desc[UR4][R2.64+0xc0] ;  /* 0x0000c00402ed7980 */ /* 0x000368000c101900 */
[----:B------:R1:W5:Y:S01]  /*1f90*/  LD.E.64 R32, desc[UR4][R2.64] ;  /* 0x0000000402207980 */ /* 0x000362000c101b00 */
[----:B------:R-:W1:Y:S01]  /*1fa0*/  S2UR UR6, SR_CgaCtaId ;  /* 0x00000000000679c3 */ /* 0x000e620000008800 */
[----:B------:R-:W-:-:S04]  /*1fb0*/  SHF.L.U32 R208, R209, 0x3, RZ ;  /* 0x00000003d1d07819 */ /* 0x000fc800000006ff */
[----:B------:R-:W-:Y:S01]  /*1fc0*/  LOP3.LUT R41, R208, 0x38, RZ, 0xc0, !PT ;  /* 0x00000038d0297812 */ /* 0x000fe200078ec0ff */
[-C--:B--2---:R-:W-:Y:S02]  /*1fd0*/  @P1 IMAD R5, R11, R4.reuse, RZ ;  /* 0x000000040b051224 */ /* 0x084fe400078e02ff */
[----:B------:R-:W-:-:S04]  /*1fe0*/  @P1 IMAD.WIDE.U32 R8, R10, R4, RZ ;  /* 0x000000040a081225 */ /* 0x000fc800078e00ff */
[-C--:B----4-:R-:W-:Y:S02]  /*1ff0*/  @!P1 IMAD R7, R19, R239.reuse, RZ ;  /* 0x000000ef13079224 */ /* 0x090fe400078e02ff */
[----:B------:R-:W-:-:S04]  /*2000*/  @!P1 IMAD.WIDE.U32 R18, R18, R239, RZ ;  /* 0x000000ef12129225 */ /* 0x000fc800078e00ff */
[----:B------:R-:W-:Y:S02]  /*2010*/  @!P1 IMAD.IADD R4, R19, 0x1, R7 ;  /* 0x0000000113049824 */ /* 0x000fe400078e0207 */
[----:B------:R-:W-:Y:S02]  /*2020*/  @!P1 IMAD.MOV.U32 R7, RZ, RZ, R18 ;  /* 0x000000ffff079224 */ /* 0x000fe400078e0012 */
[----:B------:R2:W5:Y:S01]  /*2030*/  LD.E.64 R18, desc[UR4][R2.64+0x10] ;  /* 0x0000100402127980 */ /* 0x000562000c101b00 */
[----:B------:R-:W-:Y:S01]  /*2040*/  @P1 IMAD.MOV.U32 R7, RZ, RZ, R8 ;  /* 0x000000ffff071224 */ /* 0x000fe200078e0008 */
[----:B------:R-:W-:Y:S01]  /*2050*/  SHF.R.U32.HI R20, RZ, 0x3, R209 ;  /* 0x00000003ff147819 */ /* 0x000fe200000116d1 */
[----:B------:R-:W-:Y:S02]  /*2060*/  @P1 IMAD.IADD R4, R9, 0x1, R5 ;  /* 0x0000000109041824 */ /* 0x000fe400078e0205 */
[----:B------:R-:W-:Y:S01]  /*2070*/  IMAD.IADD R220, R190, 0x1, -R220 ;  /* 0x00000001bedc7824 */ /* 0x000fe200078e0adc */
[----:B------:R-:W-:Y:S01]  /*2080*/  IADD3 R8, P0, PT, R41, R7, RZ ;  /* 0x0000000729087210 */ /* 0x000fe20007f1e0ff */
[----:B------:R-:W-:Y:S01]  /*2090*/  UMOV UR7, 0x400 ;  /* 0x0000040000077882 */ /* 0x000fe20000000000 */
[----:B------:R-:W-:-:S03]  /*20a0*/  LOP3.LUT R189, R208, 0x1c0, RZ, 0xc0, !PT ;  /* 0x000001c0d0bd7812 */ /* 0x000fc600078ec0ff */
[----:B------:R-:W-:Y:S01]  /*20b0*/  IMAD.X R9, RZ, RZ, R4, P0 ;  /* 0x000000ffff097224 */ /* 0x000fe200000e0604 */
[----:B------:R-:W-:Y:S01]  /*20c0*/  ISETP.GE.AND P0, PT, R20, R220, PT ;  /* 0x000000dc1400720c */ /* 0x000fe20003f06270 */
[----:B---3--:R-:W-:Y:S01]  /*20d0*/  IMAD R28, R27, R238, RZ ;  /* 0x000000ee1b1c7224 */ /* 0x008fe200078e02ff */
[----:B------:R-:W-:Y:S01]  /*20e0*/  SHF.R.S32.HI R25, RZ, 0x1f, R238 ;  /* 0x0000001fff197819 */ /* 0x000fe200000114ee */
[----:B-1----:R-:W-:Y:S01]  /*20f0*/  ULEA UR6, UR6, UR7, 0x18 ;  /* 0x0000000706067291 */ /* 0x002fe2000f8ec0ff */
[----:B------:R-:W-:Y:S02]  /*2100*/  LOP3.LUT R5, R208, 0x1e00, RZ, 0xc0, !PT ;  /* 0x00001e00d0057812 */ /* 0x000fe400078ec0ff */
[----:B------:R-:W-:Y:S01]  /*2110*/  LOP3.LUT R189, R189, 0x38, R209, 0xf8, !PT ;  /* 0x00000038bdbd7812 */ /* 0x000fe200078ef8d1 */
[--C-:B------:R-:W-:Y:S01]  /*2120*/  @!P1 IMAD.MOV.U32 R31, RZ, RZ, R11.reuse ;  /* 0x000000ffff1f9224 */ /* 0x100fe200078e000b */
[-C--:B------:R-:W-:Y:S01]  /*2130*/  @!P1 MOV R30, R10.reuse ;  /* 0x0000000a001e9202 */ /* 0x080fe20000000f00 */
[----:B------:R-:W-:Y:S01]  /*2140*/  IMAD R28, R26, R25, R28 ;  /* 0x000000191a1c7224 */ /* 0x000fe200078e021c */
[----:B------:R-:W-:Y:S01]  /*2150*/  @P1 MOV R30, R10 ;  /* 0x0000000a001e1202 */ /* 0x000fe20000000f00 */
[----:B------:R-:W-:Y:S01]  /*2160*/  @P1 IMAD.MOV.U32 R31, RZ, RZ, R11 ;  /* 0x000000ffff1f1224 */ /* 0x000fe200078e000b */
[----:B------:R-:W-:Y:S01]  /*2170*/  LOP3.LUT R189, R5, R189, R41, 0xf6, !PT ;  /* 0x000000bd05bd7212 */ /* 0x000fe200078ef629 */
[----:B------:R-:W-:Y:S01]  /*2180*/  IMAD.WIDE.U32 R26, R238, R26, R8 ;  /* 0x0000001aee1a7225 */ /* 0x000fe200078e0008 */
[----:B------:R-:W-:Y:S01]  /*2190*/  MOV R21, RZ ;  /* 0x000000ff00157202 */ /* 0x000fe20000000f00 */
[----:B------:R-:W-:Y:S01]  /*21a0*/  BSSY.RECONVERGENT B0, `(.L_x_7204) ;  /* 0x0000020000007945 */ /* 0x000fe20003800200 */
[C---:B------:R-:W-:Y:S01]  /*21b0*/  IADD3 R11, PT, PT, R20.reuse, 0x10, RZ ;  /* 0x00000010140b7810 */ /* 0x040fe20007ffe0ff */
[----:B------:R-:W-:-:S02]  /*21c0*/  VIADD R10, R20, 0x20 ;  /* 0x00000020140a7836 */ /* 0x000fc40000000000 */
        /* <DEDUP_REMOVED lines=29> */
.L_x_7205:
[----:B------:R-:W-:Y:S05]  /*23a0*/  BSYNC.RECONVERGENT B0 ;  /* 0x0000000000007941 */ /* 0x000fea0003800200 */
.L_x_7204:
[----:B------:R-:W-:Y:S01]  /*23b0*/  IMAD.SHL.U32 R112, R0, 0x80, RZ ;  /* 0x0000008000707824 */ /* 0x000fe200078e00ff */
[----:B------:R-:W-:Y:S01]  /*23c0*/  BSSY.RECONVERGENT B0, `(.L_x_7206) ;  /* 0x000001a000007945 */ /* 0x000fe20003800200 */
[----:B------:R-:W-:-:S03]  /*23d0*/  ISETP.GE.AND P0, PT, R9, R220, PT ;  /* 0x000000dc0900720c */ /* 0x000fc60003f06270 */
[----:B------:R-:W-:Y:S01]  /*23e0*/  IADD3 R4, PT, PT, R113, 0x80, -R112 ;  /* 0x0000008071047810 */ /* 0x000fe20007ffe870 */
        /* <DEDUP_REMOVED lines=23> */
.L_x_7207:
[----:B------:R-:W-:Y:S05]  /*2560*/  BSYNC.RECONVERGENT B0 ;  /* 0x0000000000007941 */ /* 0x000fea0003800200 */
.L_x_7206:
        /* <DEDUP_REMOVED lines=29> */
.L_x_7209:
[----:B------:R-:W-:Y:S05]  /*2740*/  BSYNC.RECONVERGENT B0 ;  /* 0x0000000000007941 */ /* 0x000fea0003800200 */
.L_x_7208:
        /* <DEDUP_REMOVED lines=30> */
.L_x_7211:
[----:B------:R-:W-:Y:S05]  /*2930*/  BSYNC.RECONVERGENT B0 ;  /* 0x0000000000007941 */ /* 0x000fea0003800200 */
.L_x_7210:
[----:B------:R-:W-:Y:S04]  /*2940*/  BSSY.RECONVERGENT B0, `(.L_x_7212) ;  /* 0x0000012000007945 */ /* 0x000fe80003800200 */
[----:B------:R-:W-:Y:S05]  /*2950*/  @P5 BRA `(.L_x_7213) ;  /* 0x0000000000405947 */ /* 0x000fea0003800000 */
        /* <DEDUP_REMOVED lines=16> */
.L_x_7213:
[----:B------:R-:W-:Y:S05]  /*2a60*/  BSYNC.RECONVERGENT B0 ;  /* 0x0000000000007941 */ /* 0x000fea0003800200 */
.L_x_7212:
[----:B-1----:R-:W-:Y:S01]  /*2a70*/  SHF.L.U64.HI R6, R216, 0x4, R217 ;  /* 0x00000004d8067819 */ /* 0x002fe200000102d9 */
[----:B------:R-:W-:Y:S01]  /*2a80*/  BSSY.RECONVERGENT B0, `(.L_x_7214) ;  /* 0x0000012000007945 */ /* 0x000fe20003800200 */
[C---:B------:R-:W-:Y:S01]  /*2a90*/  LEA R26, P3, R5.reuse, R227, 0x1 ;  /* 0x000000e3051a7211 */ /* 0x040fe200078608ff */
        /* <DEDUP_REMOVED lines=16> */
.L_x_7215:
[----:B------:R-:W-:Y:S05]  /*2ba0*/  BSYNC.RECONVERGENT B0 ;  /* 0x0000000000007941 */ /* 0x000fea0003800200 */
.L_x_7214:
        /* <DEDUP_REMOVED lines=16> */
.L_x_7217:
[----:B------:R-:W-:Y:S05]  /*2cb0*/  BSYNC.RECONVERGENT B0 ;  /* 0x0000000000007941 */ /* 0x000fea0003800200 */
.L_x_7216:
[----:B------:R-:W-:Y:S01]  /*2cc0*/  BSSY.RECONVERGENT B0, `(.L_x_7218) ;  /* 0x0000013000007945 */ /* 0x000fe20003800200 */
[----:B------:R-:W-:Y:S01]  /*2cd0*/  ISETP.GE.AND P4, PT, R7, R4, PT ;  /* 0x000000040700720c */ /* 0x000fe20003f86270 */
[C---:B------:R-:W-:Y:S01]  /*2ce0*/  VIADD R6, R20.reuse, 0x60 ;  /* 0x0000006014067836 */ /* 0x040fe20000000000 */
[----:B------:R-:W-:Y:S01]  /*2cf0*/  IADD3 R5, PT, PT, R20, 0x70, RZ ;  /* 0x0000007014057810 */ /* 0x000fe20007ffe0ff */
        /* <DEDUP_REMOVED lines=15> */
.L_x_7219:
[----:B------:R-:W-:Y:S05]  /*2df0*/  BSYNC.RECONVERGENT B0 ;  /* 0x0000000000007941 */ /* 0x000fea0003800200 */
.L_x_7218:
[----:B------:R-:W-:Y:S01]  /*2e00*/  BSSY.RECONVERGENT B0, `(.L_x_7220) ;  /* 0x0000015000007945 */ /* 0x000fe20003800200 */
[-C--:B------:R-:W-:Y:S02]  /*2e10*/  ISETP.GE.AND P3, PT, R6, R4.reuse, PT ;  /* 0x000000040600720c */ /* 0x080fe40003f66270 */
[----:B------:R-:W-:Y:S01]  /*2e20*/  ISETP.GE.AND P2, PT, R5, R4, PT ;  /* 0x000000040500720c */ /* 0x000fe20003f46270 */
[----:B------:R-:W-:-:S12]  /*2e30*/  @P0 BRA `(.L_x_7221) ;  /* 0x0000000000440947 */ /* 0x000fd80003800000 */
        /* <DEDUP_REMOVED lines=17> */
.L_x_7221:
[----:B------:R-:W-:Y:S05]  /*2f50*/  BSYNC.RECONVERGENT B0 ;  /* 0x0000000000007941 */ /* 0x000fea0003800200 */
.L_x_7220:
        /* <DEDUP_REMOVED lines=16> */
.L_x_7223:
[----:B------:R-:W-:Y:S05]  /*3060*/  BSYNC.RECONVERGENT B0 ;  /* 0x0000000000007941 */ /* 0x000fea0003800200 */
.L_x_7222:
        /* <DEDUP_REMOVED lines=19> */
.L_x_7225:
[----:B------:R-:W-:Y:S05]  /*31a0*/  BSYNC.RECONVERGENT B0 ;  /* 0x0000000000007941 */ /* 0x000fea0003800200 */
.L_x_7224:
        /* <DEDUP_REMOVED lines=17> */
.L_x_7227:
[----:B------:R-:W-:Y:S05]  /*32c0*/  BSYNC.RECONVERGENT B0 ;  /* 0x0000000000007941 */ /* 0x000fea0003800200 */
.L_x_7226:
[----:B----4-:R-:W4:Y:S04]  /*32d0*/  LD.E.64 R28, desc[UR4][R2.64+0x1c0] ;  /* 0x0001c004021c7980 */ /* 0x010f28000c101b00 */
[----:B-1----:R-:W2:Y:S01]  /*32e0*/  LD.E.64 R26, desc[UR4][R2.64+0x1b8] ;  /* 0x0001b804021a7980 */ /* 0x002ea2000c101b00 */
[----:B------:R-:W-:-:S03]  /*32f0*/  IMAD.MOV.U32 R24, RZ, RZ, R238 ;  /* 0x000000ffff187224 */ /* 0x000fc600078e00ee */
[----:B------:R-:W3:Y:S01]  /*3300*/  LD.E R17, desc[UR4][R2.64+0xd8] ;  /* 0x0000d80402117980 */ /* 0x000ee2000c101900 */
[----:B------:R-:W-:-:S03]  /*3310*/  IMAD R12, R12, R218, RZ ;  /* 0x000000da0c0c7224 */ /* 0x000fc600078e02ff */
[----:B------:R-:W0:Y:S01]  /*3320*/  LDGDEPBAR ;  /* 0x00000000000079af */ /* 0x000e220000000000 */
[----:B------:R-:W-:-:S03]  /*3330*/  IMAD R12, R13, R219, R12 ;  /* 0x000000db0d0c7224 */ /* 0x000fc600078e020c */
[----:B------:R-:W5:Y:S04]  /*3340*/  LD.E R114, desc[UR4][R2.64+0x184] ;  /* 0x0001840402727980 */ /* 0x000f68000c101900 */
[----:B------:R-:W5:Y:S01]  /*3350*/  LD.E R116, desc[UR4][R2.64+0x188] ;  /* 0x0001880402747980 */ /* 0x000f62000c101900 */
[----:B----4-:R-:W-:-:S04]  /*3360*/  IMAD.WIDE.U32 R24, R239, R28, R24 ;  /* 0x0000001cef187225 */ /* 0x010fc800078e0018 */
[----:B------:R-:W-:Y:S01]  /*3370*/  IMAD R21, R29, R239, RZ ;  /* 0x000000ef1d157224 */ /* 0x000fe200078e02ff */
[----:B--2---:R-:W-:-:S03]  /*3380*/  LEA R26, P0, R24, R26, 0x2 ;  /* 0x0000001a181a7211 */ /* 0x004fc600078010ff */
[----:B------:R-:W-:-:S05]  /*3390*/  IMAD.IADD R21, R25, 0x1, R21 ;  /* 0x0000000119157824 */ /* 0x000fca00078e0215 */
[----:B------:R-:W-:-:S05]  /*33a0*/  LEA.HI.X R27, R24, R27, R21, 0x2, P0 ;  /* 0x0000001b181b7211 */ /* 0x000fca00000f1415 */
[----:B------:R1:W5:Y:S01]  /*33b0*/  LD.E R236, desc[UR4][R26.64] ;  /* 0x000000041aec7980 */ /* 0x000362000c101900 */
[----:B------:R-:W-:Y:S01]  /*33c0*/  IABS R25, R16 ;  /* 0x0000001000197213 */ /* 0x000fe20000000000 */
[----:B---3--:R-:W-:Y:S01]  /*33d0*/  MUFU.RCP R17, R17 ;  /* 0x0000001100117308 */ /* 0x008fe20000001000 */
[----:B------:R-:W-:Y:S01]  /*33e0*/  IABS R24, R238 ;  /* 0x000000ee00187213 */ /* 0x000fe20000000000 */
[----:B------:R-:W-:Y:S01]  /*33f0*/  IMAD R228, R219, R20, RZ ;  /* 0x00000014dbe47224 */ /* 0x000fe200078e02ff */
[----:B------:R-:W-:Y:S01]  /*3400*/  LOP3.LUT R241, R241, R240, RZ, 0x3c, !PT ;  /* 0x000000f0f1f17212 */ /* 0x000fe200078e3cff */
[----:B------:R-:W-:-:S04]  /*3410*/  DEPBAR.LE SB0, 0x0 ;  /* 0x000080000000791a */ /* 0x000fc80000000000 */
[----:B------:R-:W2:Y:S08]  /*3420*/  I2F.RP R28, R25 ;  /* 0x00000019001c7306 */ /* 0x000eb00000209400 */
[----:B--2---:R-:W2:Y:S02]  /*3430*/  MUFU.RCP R28, R28 ;  /* 0x0000001c001c7308 */ /* 0x004ea40000001000 */
[----:B--2---:R-:W-:-:S06]  /*3440*/  IADD3 R28, PT, PT, R28, 0xffffffe, RZ ;  /* 0x0ffffffe1c1c7810 */ /* 0x004fcc0007ffe0ff */
[----:B------:R-:W2:Y:S02]  /*3450*/  F2I.FTZ.U32.TRUNC.NTZ R29, R28 ;  /* 0x0000001c001d7305 */ /* 0x000ea4000021f000 */
[----:B--2---:R-:W-:Y:S02]  /*3460*/  IMAD.MOV R21, RZ, RZ, -R29 ;  /* 0x000000ffff157224 */ /* 0x004fe400078e0a1d */
[----:B------:R-:W-:Y:S02]  /*3470*/  IMAD.MOV.U32 R28, RZ, RZ, RZ ;  /* 0x000000ffff1c7224 */ /* 0x000fe400078e00ff */
[----:B-1----:R-:W-:Y:S01]  /*3480*/  IMAD R26, R21, R25, RZ ;  /* 0x00000019151a7224 */ /* 0x002fe200078e02ff */
        /* <DEDUP_REMOVED lines=10> */
[----:B------:R-:W-:Y:S02]  /*3530*/  ISETP.NE.AND P1, PT, R16, RZ, PT ;  /* 0x000000ff1000720c */ /* 0x000fe40003f25270 */
[----:B------:R-:W-:-:S07]  /*3540*/  ISETP.GE.AND P0, PT, R21, RZ, PT ;  /* 0x000000ff1500720c */ /* 0x000fce0003f06270 */
[----:B------:R-:W-:Y:S01]  /*3550*/  @P2 IADD3 R26, PT, PT, R26, 0x1, RZ ;  /* 0x000000011a1a2810 */ /* 0x000fe20007ffe0ff */
[----:B------:R-:W-:-:S05]  /*3560*/  IMAD.WIDE.U32 R24, R13, R218, RZ ;  /* 0x000000da0d187225 */ /* 0x000fca00078e00ff */
[----:B------:R-:W-:Y:S01]  /*3570*/  @!P0 IMAD.MOV R26, RZ, RZ, -R26 ;  /* 0x000000ffff1a8224 */ /* 0x000fe200078e0a1a */
[----:B------:R-:W-:-:S04]  /*3580*/  @!P1 LOP3.LUT R26, RZ, R16, RZ, 0x33, !PT ;  /* 0x00000010ff1a9212 */ /* 0x000fc800078e33ff */
[----:B------:R-:W-:Y:S01]  /*3590*/  SHF.R.S32.HI R16, RZ, 0x1f, R26 ;  /* 0x0000001fff107819 */ /* 0x000fe2000001141a */
[----:B------:R-:W-:Y:S01]  /*35a0*/  IMAD R13, R23, R26, RZ ;  /* 0x0000001a170d7224 */ /* 0x000fe200078e02ff */
[----:B------:R-:W-:Y:S01]  /*35b0*/  IADD3 R12, PT, PT, R25, R12, RZ ;  /* 0x0000000c190c7210 */ /* 0x000fe20007ffe0ff */
[----:B------:R-:W-:Y:S01]  /*35c0*/  IMAD.WIDE.U32 R26, R22, R26, RZ ;  /* 0x0000001a161a7225 */ /* 0x000fe200078e00ff */
[----:B------:R-:W-:-:S03]  /*35d0*/  IADD3 R15, P1, P0, R24, R15, R41 ;  /* 0x0000000f180f7210 */ /* 0x000fc6000783e029 */
[----:B------:R-:W-:Y:S01]  /*35e0*/  IMAD R13, R16, R22, R13 ;  /* 0x00000016100d7224 */ /* 0x000fe200078e020d */
[----:B------:R-:W-:Y:S02]  /*35f0*/  IADD3.X R12, PT, PT, R12, R14, RZ, P1, P0 ;  /* 0x0000000e0c0c7210 */ /* 0x000fe40000fe04ff */
[----:B------:R-:W-:Y:S01]  /*3600*/  IADD3 R14, P0, PT, R15, R26, RZ ;  /* 0x0000001a0f0e7210 */ /* 0x000fe20007f1e0ff */
[----:B------:R-:W-:-:S05]  /*3610*/  IMAD.IADD R13, R27, 0x1, R13 ;  /* 0x000000011b0d7824 */ /* 0x000fca00078e020d */
[----:B------:R-:W-:-:S03]  /*3620*/  IADD3.X R15, PT, PT, R12, R13, RZ, P0, !PT ;  /* 0x0000000d0c0f7210 */ /* 0x000fc600007fe4ff */
[----:B------:R-:W-:-:S07]  /*3630*/  IMAD.WIDE.U32 R14, R20, R218, R14 ;  /* 0x000000da140e7225 */ /* 0x000fce00078e000e */
        /* <DEDUP_REMOVED lines=10> */
[----:B-----5:R-:W-:Y:S01]  /*36e0*/  FMUL.FTZ R236, R236, R17 ;  /* 0x00000011ecec7220 */ /* 0x020fe20000410000 */
        /* <DEDUP_REMOVED lines=18> */
.L_x_7229:
[----:B------:R2:W-:Y:S04]  /*3810*/  STS.128 [R189+0xc000], RZ ;  /* 0x00c000ffbd007388 */ /* 0x0005e80000000c00 */
[----:B------:R2:W-:Y:S02]  /*3820*/  STS.128 [R189+0x10000], RZ ;  /* 0x010000ffbd007388 */ /* 0x0005e40000000c00 */
.L_x_7230:
[----:B------:R-:W-:Y:S05]  /*3830*/  BSYNC.RECONVERGENT B0 ;  /* 0x0000000000007941 */ /* 0x000fea0003800200 */
.L_x_7228:
        /* <DEDUP_REMOVED lines=30> */
.L_x_7232:
[----:B------:R-:W-:Y:S05]  /*3a20*/  BSYNC.RECONVERGENT B0 ;  /* 0x0000000000007941 */ /* 0x000fea0003800200 */
.L_x_7231:
        /* <DEDUP_REMOVED lines=18> */
.L_x_7234:
[----:B------:R-:W-:Y:S05]  /*3b50*/  BSYNC.RECONVERGENT B0 ;  /* 0x0000000000007941 */ /* 0x000fea0003800200 */
.L_x_7233:
        /* <DEDUP_REMOVED lines=8> */
[----:B----4-:R-:W-:-:S02]  /*3be0*/  LOP3.LUT R8, R211, 0x200, R188, 0xf8, !PT ;  /* 0x00000200d3087812 */ /* 0x010fc400078ef8bc */
        /* <DEDUP_REMOVED lines=17> */
.L_x_7236:
[----:B------:R-:W-:Y:S05]  /*3d00*/  BSYNC.RECONVERGENT B0 ;  /* 0x0000000000007941 */ /* 0x000fea0003800200 */
.L_x_7235:
        /* <DEDUP_REMOVED lines=27> */
.L_x_7238:
[----:B------:R-:W-:Y:S05]  /*3ec0*/  BSYNC.RECONVERGENT B0 ;  /* 0x0000000000007941 */ /* 0x000fea0003800200 */
.L_x_7237:
        /* <DEDUP_REMOVED lines=18> */
.L_x_7240:
[----:B------:R-:W-:Y:S05]  /*3ff0*/  BSYNC.RECONVERGENT B0 ;  /* 0x0000000000007941 */ /* 0x000fea0003800200 */
.L_x_7239:
        /* <DEDUP_REMOVED lines=22> */
.L_x_7242:
[----:B------:R-:W-:Y:S05]  /*4160*/  BSYNC.RECONVERGENT B0 ;  /* 0x0000000000007941 */ /* 0x000fea0003800200 */
.L_x_7241:
        /* <DEDUP_REMOVED lines=20> */
.L_x_7244:
[----:B------:R-:W-:Y:S05]  /*42b0*/  BSYNC.RECONVERGENT B0 ;  /* 0x0000000000007941 */ /* 0x000fea0003800200 */
.L_x_7243:
[----:B------:R-:W-:Y:S01]  /*42c0*/  LDSM.16.M88.4 R32, [R196] ;  /* 0x00000000c420783b */ /* 0x000fe20000000200 */
[----:B------:R-:W-:Y:S02]  /*42d0*/  LOP3.LUT P0, R184, R209, 0x2, RZ, 0xc0, !PT ;  /* 0x00000002d1b87812 */ /* 0x000fe4000780c0ff */
[----:B------:R-:W-:Y:S01]  /*42e0*/  MOV R42, 0x20 ;  /* 0x00000020002a7802 */ /* 0x000fe20000000f00 */
[----:B------:R-:W4:Y:S03]  /*42f0*/  LDSM.16.M88.4 R24, [R195+0x4000] ;  /* 0x00400000c318783b */ /* 0x000f260000000200 */
[----:B------:R-:W-:Y:S01]  /*4300*/  SEL R42, R42, 0xffffffe0, !P0 ;  /* 0xffffffe02a2a7807 */ /* 0x000fe20004000000 */
[----:B------:R-:W5:Y:S03]  /*4310*/  LDSM.16.M88.4 R84, [R195+0x4800] ;  /* 0x00480000c354783b */ /* 0x000f660000000200 */
[----:B------:R-:W-:Y:S01]  /*4320*/  IADD3 R194, PT, PT, R196, R42, RZ ;  /* 0x0000002ac4c27210 */ /* 0x000fe20007ffe0ff */
[----:B------:R-:W2:Y:S01]  /*4330*/  LDSM.16.M88.4 R76, [R195+0x5000] ;  /* 0x00500000c34c783b */ /* 0x000ea20000000200 */
[----:B------:R-:W-:-:S03]  /*4340*/  IADD3 R193, PT, PT, R42, R195, RZ ;  /* 0x000000c32ac17210 */ /* 0x000fc60007ffe0ff */
[----:B------:R-:W3:Y:S04]  /*4350*/  LDSM.16.M88.4 R68, [R195+0x5800] ;  /* 0x00580000c344783b */ /* 0x000ee80000000200 */
[----:B------:R-:W3:Y:S04]  /*4360*/  LDSM.16.M88.4 R60, [R195+0x6000] ;  /* 0x00600000c33c783b */ /* 0x000ee80000000200 */
[----:B------:R-:W3:Y:S04]  /*4370*/  LDSM.16.M88.4 R52, [R195+0x6800] ;  /* 0x00680000c334783b */ /* 0x000ee80000000200 */
[----:B------:R-:W3:Y:S04]  /*4380*/  LDSM.16.M88.4 R44, [R195+0x7000] ;  /* 0x00700000c32c783b */ /* 0x000ee80000000200 */
[----:B-1----:R-:W1:Y:S04]  /*4390*/  LDSM.16.M88.4 R16, [R195+0x7800] ;  /* 0x00780000c310783b */ /* 0x002e680000000200 */
[----:B------:R-:W-:Y:S04]  /*43a0*/  LDSM.16.M88.4 R92, [R194] ;  /* 0x00000000c25c783b */ /* 0x000fe80000000200 */
[----:B------:R-:W1:Y:S04]  /*43b0*/  LDSM.16.M88.4 R4, [R193+0x4000] ;  /* 0x00400000c104783b */ /* 0x000e680000000200 */
[----:B------:R-:W3:Y:S01]  /*43c0*/  LD.E R115, desc[UR4][R2.64+0x18c] ;  /* 0x00018c0402737980 */ /* 0x000ee2000c101900 */
[C---:B----4-:R-:W-:Y:S03]  /*43d0*/  HMMA.16816.F32.BF16 R12, R32.reuse, R24, RZ ;  /* 0x00000018200c723c */ /* 0x050fe600000418ff */
[----:B------:R-:W4:Y:S04]  /*43e0*/  LDSM.16.M88.4 R8, [R193+0x5000] ;  /* 0x00500000c108783b */ /* 0x000f280000000200 */
[----:B------:R-:W-:Y:S01]  /*43f0*/  LDSM.16.M88.4 R20, [R193+0x4800] ;  /* 0x00480000c114783b */ /* 0x000fe20000000200 */
[C---:B-----5:R-:W-:Y:S03]  /*4400*/  HMMA.16816.F32.BF16 R88, R32.reuse, R84, RZ ;  /* 0x000000542058723c */ /* 0x060fe600000418ff */
[----:B------:R-:W-:Y:S04]  /*4410*/  LDSM.16.M88.4 R104, [R193+0x6800] ;  /* 0x00680000c168783b */ /* 0x000fe80000000200 */
[----:B------:R-:W-:Y:S01]  /*4420*/  LDSM.16.M88.4 R100, [R193+0x7000] ;  /* 0x00700000c164783b */ /* 0x000fe20000000200 */
[----:B--2---:R-:W-:Y:S03]  /*4430*/  HMMA.16816.F32.BF16 R80, R32, R76, RZ ;  /* 0x0000004c2050723c */ /* 0x004fe600000418ff */
[----:B------:R-:W-:Y:S01]  /*4440*/  LDSM.16.M88.4 R96, [R193+0x7800] ;  /* 0x00780000c160783b */ /* 0x000fe20000000200 */
[----:B------:R-:W-:-:S02]  /*4450*/  LOP3.LUT P0, R183, R209, 0x4, RZ, 0xc0, !PT ;  /* 0x00000004d1b77812 */ /* 0x000fc4000780c0ff */
[----:B------:R-:W-:Y:S01]  /*4460*/  MOV R43, 0x40 ;  /* 0x00000040002b7802 */ /* 0x000fe20000000f00 */
        /* <DEDUP_REMOVED lines=17> */
[----:B------:R-:W-:Y:S01]  /*4580*/  HMMA.16816.F32.BF16 R24, R92, R6, R24 ;  /* 0x000000065c18723c */ /* 0x000fe20000041818 */
[----:B------:R-:W2:Y:S01]  /*4590*/  LDSM.16.M88.4 R4, [R193+0x6000] ;  /* 0x00600000c104783b */ /* 0x000ea20000000200 */
[----:B------:R-:W-:-:S04]  /*45a0*/  SEL R43, R43, 0xffffffc0, !P0 ;  /* 0xffffffc02b2b7807 */ /* 0x000fc80004000000 */
[----:B------:R-:W-:Y:S02]  /*45b0*/  IADD3 R192, PT, PT, R196, R43, RZ ;  /* 0x0000002bc4c07210 */ /* 0x000fe40007ffe0ff */
[----:B------:R-:W-:Y:S01]  /*45c0*/  IADD3 R181, PT, PT, R43, R195, RZ ;  /* 0x000000c32bb57210 */ /* 0x000fe20007ffe0ff */
[C---:B----4-:R-:W-:Y:S04]  /*45d0*/  HMMA.16816.F32.BF16 R80, R92.reuse, R8, R80 ;  /* 0x000000085c50723c */ /* 0x050fe80000041850 */
[----:B------:R-:W-:Y:S04]  /*45e0*/  LDSM.16.M88.4 R28, [R181+0x4000] ;  /* 0x00400000b51c783b */ /* 0x000fe80000000200 */
[C---:B------:R-:W-:Y:S01]  /*45f0*/  HMMA.16816.F32.BF16 R76, R92.reuse, R10, R76 ;  /* 0x0000000a5c4c723c */ /* 0x040fe2000004184c */
[----:B------:R-:W-:Y:S07]  /*4600*/  LDSM.16.M88.4 R8, [R192] ;  /* 0x00000000c008783b */ /* 0x000fee0000000200 */
        /* <DEDUP_REMOVED lines=21> */
[----:B------:R-:W-:Y:S03]  /*4760*/  LDSM.16.M88.4 R100, [R195+0x8800] ;  /* 0x00880000c364783b */ /* 0x000fe60000000200 */
        /* <DEDUP_REMOVED lines=38> */
[----:B------:R-:W5:Y:S07]  /*49d0*/  LDSM.16.M88.4 R28, [R194+0x2000] ;  /* 0x00200000c21c783b */ /* 0x000f6e0000000200 */
[C---:B--2---:R-:W-:Y:S08]  /*49e0*/  HMMA.16816.F32.BF16 R12, R104.reuse, R92, R12 ;  /* 0x0000005c680c723c */ /* 0x044ff0000004180c */
[----:B------:R-:W-:Y:S01]  /*49f0*/  HMMA.16816.F32.BF16 R24, R104, R94, R24 ;  /* 0x0000005e6818723c */ /* 0x000fe20000041818 */
[----:B------:R-:W2:Y:S07]  /*4a00*/  LDSM.16.M88.4 R92, [R195+0x9800] ;  /* 0x00980000c35c783b */ /* 0x000eae0000000200 */
        /* <DEDUP_REMOVED lines=13> */
[----:B-----5:R-:W-:Y:S08]  /*4ae0*/  HMMA.16816.F32.BF16 R12, R28, R108, R12 ;  /* 0x0000006c1c0c723c */ /* 0x020ff0000004180c */
[C---:B------:R-:W-:Y:S08]  /*4af0*/  HMMA.16816.F32.BF16 R80, R104.reuse, R96, R80 ;  /* 0x000000606850723c */ /* 0x040ff00000041850 */
[----:B------:R-:W-:Y:S08]  /*4b00*/  HMMA.16816.F32.BF16 R76, R104, R98, R76 ;  /* 0x00000062684c723c */ /* 0x000ff0000004184c */
[----:B------:R-:W-:Y:S08]  /*4b10*/  HMMA.16816.F32.BF16 R24, R28, R110, R24 ;  /* 0x0000006e1c18723c */ /* 0x000ff00000041818 */
[----:B--2---:R-:W-:Y:S01]  /*4b20*/  HMMA.16816.F32.BF16 R96, R104, R92, R72 ;  /* 0x0000005c6860723c */ /* 0x004fe20000041848 */
[----:B------:R-:W2:Y:S07]  /*4b30*/  LDSM.16.M88.4 R72, [R181+0x8800] ;  /* 0x00880000b548783b */ /* 0x000eae0000000200 */
[C---:B-1----:R-:W-:Y:S08]  /*4b40*/  HMMA.16816.F32.BF16 R12, R20.reuse, R16, R12 ;  /* 0x00000010140c723c */ /* 0x042ff0000004180c */
[----:B------:R-:W-:Y:S01]  /*4b50*/  HMMA.16816.F32.BF16 R24, R20, R18, R24 ;  /* 0x000000121418723c */ /* 0x000fe20000041818 */
[----:B------:R-:W1:Y:S07]  /*4b60*/  LDSM.16.M88.4 R16, [R195+0xa000] ;  /* 0x00a00000c310783b */ /* 0x000e6e0000000200 */
        /* <DEDUP_REMOVED lines=13> */
[----:B------:R-:W4:Y:S02]  /*4c40*/  MUFU.TANH R100, R12 ;  /* 0x0000000c00647308 */ /* 0x000f240000002400 */
[C---:B-1----:R-:W-:Y:S06]  /*4c50*/  HMMA.16816.F32.BF16 R64, R104.reuse, R16, R64 ;  /* 0x000000106840723c */ /* 0x042fec0000041840 */
[----:B------:R-:W1:Y:S02]  /*4c60*/  MUFU.TANH R117, R13 ;  /* 0x0000000d00757308 */ /* 0x000e640000002400 */
[C---:B------:R-:W-:Y:S01]  /*4c70*/  HMMA.16816.F32.BF16 R60, R104.reuse, R18, R60 ;  /* 0x00000012683c723c */ /* 0x040fe2000004183c */
[----:B------:R-:W-:Y:S05]  /*4c80*/  LDSM.16.M88.4 R16, [R193+0x9800] ;  /* 0x00980000c110783b */ /* 0x000fea0000000200 */
[----:B------:R-:W1:Y:S08]  /*4c90*/  MUFU.TANH R118, R14 ;  /* 0x0000000e00767308 */ /* 0x000e700000002400 */
[----:B------:R5:W1:Y:S02]  /*4ca0*/  MUFU.TANH R101, R15 ;  /* 0x0000000f00657308 */ /* 0x000a640000002400 */
[----:B-----5:R-:W5:Y:S01]  /*4cb0*/  LDSM.16.M88.4 R12, [R181+0x9000] ;  /* 0x00900000b50c783b */ /* 0x020f620000000200 */
        /* <DEDUP_REMOVED lines=8> */
[C---:B-----5:R-:W-:Y:S08]  /*4d40*/  HMMA.16816.F32.BF16 R92, R20.reuse, R12, R92 ;  /* 0x0000000c145c723c */ /* 0x060ff0000004185c */
[----:B------:R-:W-:Y:S01]  /*4d50*/  HMMA.16816.F32.BF16 R76, R20, R14, R76 ;  /* 0x0000000e144c723c */ /* 0x000fe2000004184c */
[----:B------:R-:W5:Y:S07]  /*4d60*/  LDSM.16.M88.4 R12, [R195+0xb000] ;  /* 0x00b00000c30c783b */ /* 0x000f6e0000000200 */
        /* <DEDUP_REMOVED lines=18> */
[----:B------:R-:W1:Y:S03]  /*4e90*/  MUFU.TANH R103, R25 ;  /* 0x0000001900677308 */ /* 0x000e660000002400 */
[C---:B-----5:R-:W-:Y:S05]  /*4ea0*/  HMMA.16816.F32.BF16 R48, R104.reuse, R12, R48 ;  /* 0x0000000c6830723c */ /* 0x060fea0000041830 */
[----:B------:R-:W2:Y:S03]  /*4eb0*/  MUFU.TANH R88, R26 ;  /* 0x0000001a00587308 */ /* 0x000ea60000002400 */
[----:B------:R-:W-:Y:S01]  /*4ec0*/  HMMA.16816.F32.BF16 R44, R104, R14, R44 ;  /* 0x0000000e682c723c */ /* 0x000fe2000004182c */
[----:B------:R-:W-:Y:S04]  /*4ed0*/  LDSM.16.M88.4 R12, [R195+0xb800] ;  /* 0x00b80000c30c783b */ /* 0x000fe80000000200 */
[----:B------:R5:W2:Y:S03]  /*4ee0*/  MUFU.TANH R89, R27 ;  /* 0x0000001b00597308 */ /* 0x000aa60000002400 */
[C---:B-1----:R-:W-:Y:S08]  /*4ef0*/  HMMA.16816.F32.BF16 R80, R20.reuse, R16, R80 ;  /* 0x000000101450723c */ /* 0x042ff00000041850 */
[----:B------:R-:W-:Y:S08]  /*4f00*/  HMMA.16816.F32.BF16 R60, R20, R18, R60 ;  /* 0x00000012143c723c */ /* 0x000ff0000004183c */
[----:B------:R-:W-:Y:S01]  /*4f10*/  HMMA.16816.F32.BF16 R84, R8, R90, R84 ;  /* 0x0000005a0854723c */ /* 0x000fe20000041854 */
[----:B-----5:R-:W1:Y:S01]  /*4f20*/  LDSM.16.M88.4 R24, [R180+0x9800] ;  /* 0x00980000b418783b */ /* 0x020e620000000200 */
[-C--:B------:R-:W-:Y:S01]  /*4f30*/  FMUL.FTZ R76, R76, R115.reuse ;  /* 0x000000734c4c7220 */ /* 0x080fe20000410000 */
[----:B------:R-:W-:-:S02]  /*4f40*/  FMUL.FTZ R77, R77, R115 ;  /* 0x000000734d4d7220 */ /* 0x000fc40000410000 */
[----:B------:R-:W-:Y:S03]  /*4f50*/  LDSM.16.M88.4 R16, [R180+0xa800] ;  /* 0x00a80000b410783b */ /* 0x000fe60000000200 */
        /* <DEDUP_REMOVED lines=9> */
[----:B------:R-:W-:Y:S08]  /*4ff0*/  HMMA.16816.F32.BF16 R36, R104, R12, R36 ;  /* 0x0000000c6824723c */ /* 0x000ff00000041824 */
[----:B------:R-:W-:Y:S08]  /*5000*/  HMMA.16816.F32.BF16 R48, R28, R72, R48 ;  /* 0x000000481c30723c */ /* 0x000ff00000041830 */
[----:B------:R-:W-:Y:S01]  /*5010*/  HMMA.16816.F32.BF16 R32, R104, R14, R32 ;  /* 0x0000000e6820723c */ /* 0x000fe20000041820 */
[----:B------:R-:W5:Y:S07]  /*5020*/  LDSM.16.M88.4 R12, [R181+0xb800] ;  /* 0x00b80000b50c783b */ /* 0x000f6e0000000200 */
[----:B------:R-:W-:Y:S01]  /*5030*/  HMMA.16816.F32.BF16 R44, R28, R74, R44 ;  /* 0x0000004a1c2c723c */ /* 0x000fe2000004182c */
[-C--:B------:R-:W-:Y:S01]  /*5040*/  FMUL.FTZ R85, R85, R115.reuse ;  /* 0x0000007355557220 */ /* 0x080fe20000410000 */
[-C--:B------:R-:W-:Y:S01]  /*5050*/  FMUL.FTZ R84, R84, R115.reuse ;  /* 0x0000007354547220 */ /* 0x080fe20000410000 */
[-C--:B------:R-:W-:Y:S01]  /*5060*/  FMUL.FTZ R91, R111, R115.reuse ;  /* 0x000000736f5b7220 */ /* 0x080fe20000410000 */
[-C--:B------:R-:W-:Y:S01]  /*5070*/  FMUL.FTZ R90, R110, R115.reuse ;  /* 0x000000736e5a7220 */ /* 0x080fe20000410000 */
[----:B------:R4:W1:Y:S01]  /*5080*/  MUFU.TANH R111, R85 ;  /* 0x00000055006f7308 */ /* 0x0008620000002400 */
[-C--:B------:R-:W-:Y:S01]  /*5090*/  FMUL.FTZ R68, R68, R115.reuse ;  /* 0x0000007344447220 */ /* 0x080fe20000410000 */
[-C--:B------:R-:W-:Y:S01]  /*50a0*/  FMUL.FTZ R69, R69, R115.reuse ;  /* 0x0000007345457220 */ /* 0x080fe20000410000 */
[-C--:B------:R-:W-:Y:S01]  /*50b0*/  FMUL.FTZ R70, R70, R115.reuse ;  /* 0x0000007346467220 */ /* 0x080fe20000410000 */
[----:B------:R-:W-:-:S04]  /*50c0*/  FMUL.FTZ R71, R71, R115 ;  /* 0x0000007347477220 */ /* 0x000fc80000410000 */
[----:B------:R2:W1:Y:S01]  /*50d0*/  MUFU.TANH R110, R84 ;  /* 0x00000054006e7308 */ /* 0x0004620000002400 */
[----:B---3--:R-:W-:Y:S01]  /*50e0*/  HMMA.16816.F32.BF16 R48, R20, R4, R48 ;  /* 0x000000041430723c */ /* 0x008fe20000041830 */
[-C--:B----4-:R-:W-:Y:S01]  /*50f0*/  FMUL.FTZ R85, R87, R115.reuse ;  /* 0x0000007357557220 */ /* 0x090fe20000410000 */
[-C--:B------:R-:W-:Y:S01]  /*5100*/  FMUL.FTZ R87, R92, R115.reuse ;  /* 0x000000735c577220 */ /* 0x080fe20000410000 */
[----:B------:R-:W-:-:S04]  /*5110*/  FMUL.FTZ R92, R95, R115 ;  /* 0x000000735f5c7220 */ /* 0x000fc80000410000 */
[----:B------:R3:W4:Y:S01]  /*5120*/  MUFU.TANH R95, R77 ;  /* 0x0000004d005f7308 */ /* 0x0007220000002400 */
[-C--:B--2---:R-:W-:Y:S01]  /*5130*/  FMUL.FTZ R84, R86, R115.reuse ;  /* 0x0000007356547220 */ /* 0x084fe20000410000 */
[----:B------:R-:W-:-:S06]  /*5140*/  FMUL.FTZ R86, R94, R115 ;  /* 0x000000735e567220 */ /* 0x000fcc0000410000 */
[----:B------:R2:W1:Y:S01]  /*5150*/  MUFU.TANH R94, R76 ;  /* 0x0000004c005e7308 */ /* 0x0004620000002400 */
[----:B------:R-:W-:Y:S01]  /*5160*/  HMMA.16816.F32.BF16 R44, R20, R6, R44 ;  /* 0x00000006142c723c */ /* 0x000fe2000004182c */
[----:B------:R-:W-:Y:S06]  /*5170*/  LDSM.16.M88.4 R4, [R180+0xb800] ;  /* 0x00b80000b404783b */ /* 0x000fec0000000200 */
[----:B------:R-:W1:Y:S01]  /*5180*/  MUFU.TANH R119, R68 ;  /* 0x0000004400777308 */ /* 0x000e620000002400 */
[-C--:B---3--:R-:W-:Y:S01]  /*5190*/  FMUL.FTZ R77, R79, R115.reuse ;  /* 0x000000734f4d7220 */ /* 0x088fe20000410000 */
[-C--:B------:R-:W-:Y:S01]  /*51a0*/  FMUL.FTZ R79, R99, R115.reuse ;  /* 0x00000073634f7220 */ /* 0x080fe20000410000 */
[C---:B------:R-:W-:Y:S05]  /*51b0*/  HMMA.16816.F32.BF16 R36, R28.reuse, R64, R36 ;  /* 0x000000401c24723c */ /* 0x040fea0000041824 */
[----:B------:R-:W3:Y:S01]  /*51c0*/  MUFU.TANH R120, R69 ;  /* 0x0000004500787308 */ /* 0x000ee20000002400 */
[-C--:B--2---:R-:W-:Y:S01]  /*51d0*/  FMUL.FTZ R76, R78, R115.reuse ;  /* 0x000000734e4c7220 */ /* 0x084fe20000410000 */
[-C--:B------:R-:W-:Y:S01]  /*51e0*/  FMUL.FTZ R78, R98, R115.reuse ;  /* 0x00000073624e7220 */ /* 0x080fe20000410000 */
[----:B------:R-:W-:Y:S05]  /*51f0*/  HMMA.16816.F32.BF16 R32, R28, R66, R32 ;  /* 0x000000421c20723c */ /* 0x000fea0000041820 */
[----:B------:R-:W2:Y:S08]  /*5200*/  MUFU.TANH R98, R70 ;  /* 0x0000004600627308 */ /* 0x000eb00000002400 */
[----:B------:R5:W1:Y:S02]  /*5210*/  MUFU.TANH R99, R71 ;  /* 0x0000004700637308 */ /* 0x000a640000002400 */
[----:B-----5:R-:W5:Y:S01]  /*5220*/  LDSM.16.M88.4 R68, [R180+0xb000] ;  /* 0x00b00000b444783b */ /* 0x020f620000000200 */
[C---:B-1----:R-:W-:Y:S08]  /*5230*/  HMMA.16816.F32.BF16 R56, R20.reuse, R24, R56 ;  /* 0x000000181438723c */ /* 0x042ff00000041838 */
[C---:B------:R-:W-:Y:S08]  /*5240*/  HMMA.16816.F32.BF16 R52, R20.reuse, R26, R52 ;  /* 0x0000001a1434723c */ /* 0x040ff00000041834 */
[C---:B------:R-:W-:Y:S01]  /*5250*/  HMMA.16816.F32.BF16 R36, R20.reuse, R12, R36 ;  /* 0x0000000c1424723c */ /* 0x040fe20000041824 */
[----:B------:R-:W-:Y:S01]  /*5260*/  SHF.R.U32.HI R185, RZ, 0x2, R209 ;  /* 0x00000002ffb97819 */ /* 0x000fe200000116d1 */
        /* <DEDUP_REMOVED lines=11> */
[----:B------:R-:W-:Y:S01]  /*5320*/  LOP3.LUT R186, R210, 0x1f0, RZ, 0xc0, !PT ;  /* 0x000001f0d2ba7812 */ /* 0x000fe200078ec0ff */
[----:B------:R-:W1:Y:S01]  /*5330*/  MUFU.TANH R90, R90 ;  /* 0x0000005a005a7308 */ /* 0x000e620000002400 */
[----:B------:R-:W-:Y:S01]  /*5340*/  IADD3 R116, PT, PT, R116, R113, -R190 ;  /* 0x0000007174747210 */ /* 0x000fe20007ffe8be */
[----:B------:R-:W-:Y:S01]  /*5350*/  HMMA.16816.F32.BF16 R56, R8, R16, R56 ;  /* 0x000000100838723c */ /* 0x000fe20000041838 */
[----:B------:R-:W-:Y:S01]  /*5360*/  IADD3 R114, PT, PT, R113, -R190, -R114 ;  /* 0x800000be71727210 */ /* 0x000fe20007ffe872 */
[----:B------:R-:W-:-:S06]  /*5370*/  DEPBAR.LE SB0, 0x0 ;  /* 0x000080000000791a */ /* 0x000fcc0000000000 */
[C---:B------:R-:W-:Y:S08]  /*5380*/  HMMA.16816.F32.BF16 R52, R8.reuse, R18, R52 ;  /* 0x000000120834723c */ /* 0x040ff00000041834 */
[C---:B-----5:R-:W-:Y:S08]  /*5390*/  HMMA.16816.F32.BF16 R48, R8.reuse, R68, R48 ;  /* 0x000000440830723c */ /* 0x060ff00000041830 */
        /* <DEDUP_REMOVED lines=27> */
[-C--:B------:R-:W-:Y:S01]  /*5550*/  FMUL.FTZ R45, R45, R115.reuse ;  /* 0x000000732d2d7220 */ /* 0x080fe20000410000 */
[-C--:B------:R-:W-:Y:S01]  /*5560*/  FMUL.FTZ R36, R36, R115.reuse ;  /* 0x0000007324247220 */ /* 0x080fe20000410000 */
[-C--:B------:R-:W-:Y:S01]  /*5570*/  FMUL.FTZ R37, R37, R115.reuse ;  /* 0x0000007325257220 */ /* 0x080fe20000410000 */
[-C--:B------:R-:W-:Y:S01]  /*5580*/  FMUL.FTZ R32, R32, R115.reuse ;  /* 0x0000007320207220 */ /* 0x080fe20000410000 */
[----:B------:R-:W-:Y:S01]  /*5590*/  FMUL.FTZ R33, R33, R115 ;  /* 0x0000007321217220 */ /* 0x000fe20000410000 */
[----:B------:R-:W-:-:S02]  /*55a0*/  ISETP.GT.AND P0, PT, R182, R225, PT ;  /* 0x000000e1b600720c */ /* 0x000fc40003f04270 */
[----:B------:R-:W-:Y:S01]  /*55b0*/  LOP3.LUT R6, R185, R186, RZ, 0xfc, !PT ;  /* 0x000000bab9067212 */ /* 0x000fe200078efcff */
[----:B------:R-:W1:Y:S03]  /*55c0*/  MUFU.TANH R108, R108 ;  /* 0x0000006c006c7308 */ /* 0x000e660000002400 */
[----:B------:R-:W-:-:S05]  /*55d0*/  LEA R222, R231, R6, 0x6 ;  /* 0x00000006e7de7211 */ /* 0x000fca00078e30ff */
[----:B------:R-:W1:Y:S01]  /*55e0*/  MUFU.TANH R109, R109 ;  /* 0x0000006d006d7308 */ /* 0x000e620000002400 */
        /* <DEDUP_REMOVED lines=68> */
.L_x_7248:
[----:B------:R-:W2:Y:S01]  /*5a30*/  LD.E R10, desc[UR4][R2.64+0x170] ;  /* 0x00017004020a7980 */ /* 0x000ea2000c101900 */
[C---:B------:R-:W-:Y:S01]  /*5a40*/  IADD3 R9, PT, PT, R112.reuse, -0x80, RZ ;  /* 0xffffff8070097810 */ /* 0x040fe20007ffe0ff */
[----:B------:R-:W-:-:S03]  /*5a50*/  VIADD R112, R112, 0xffffff00 ;  /* 0xffffff0070707836 */ /* 0x000fc60000000000 */
[----:B------:R-:W-:Y:S02]  /*5a60*/  IABS R23, R9 ;  /* 0x0000000900177213 */ /* 0x000fe40000000000 */
[----:B------:R-:W-:Y:S02]  /*5a70*/  IABS R11, R112 ;  /* 0x00000070000b7213 */ /* 0x000fe40000000000 */
[-C--:B--2---:R-:W-:Y:S02]  /*5a80*/  IABS R8, R10.reuse ;  /* 0x0000000a00087213 */ /* 0x084fe40000000000 */
[-C--:B------:R-:W-:Y:S02]  /*5a90*/  IABS R15, R10.reuse ;  /* 0x0000000a000f7213 */ /* 0x080fe40000000000 */
[----:B------:R-:W2:Y:S01]  /*5aa0*/  I2F.RP R34, R8 ;  /* 0x0000000800227306 */ /* 0x000ea20000209400 */
[----:B------:R-:W-:Y:S02]  /*5ab0*/  LOP3.LUT R112, R112, R10, RZ, 0x3c, !PT ;  /* 0x0000000a70707212 */ /* 0x000fe400078e3cff */
[----:B------:R-:W-:-:S02]  /*5ac0*/  IADD3 R15, PT, PT, RZ, -R15, RZ ;  /* 0x8000000fff0f7210 */ /* 0x000fc40007ffe0ff */
[----:B------:R-:W-:Y:S02]  /*5ad0*/  LOP3.LUT R9, R9, R10, RZ, 0x3c, !PT ;  /* 0x0000000a09097212 */ /* 0x000fe400078e3cff */
[----:B------:R-:W-:Y:S02]  /*5ae0*/  ISETP.GE.AND P0, PT, R112, RZ, PT ;  /* 0x000000ff7000720c */ /* 0x000fe40003f06270 */
[----:B------:R-:W-:Y:S01]  /*5af0*/  ISETP.GE.AND P2, PT, R9, RZ, PT ;  /* 0x000000ff0900720c */ /* 0x000fe20003f46270 */
[----:B--2---:R-:W2:Y:S02]  /*5b00*/  MUFU.RCP R34, R34 ;  /* 0x0000002200227308 */ /* 0x004ea40000001000 */
[----:B--2---:R-:W-:-:S06]  /*5b10*/  VIADD R34, R34, 0xffffffe ;  /* 0x0ffffffe22227836 */ /* 0x004fcc0000000000 */
        /* <DEDUP_REMOVED lines=21> */
[----:B------:R-:W-:-:S03]  /*5c70*/  @P5 IADD3 R33, PT, PT, R33, 0x1, RZ ;  /* 0x0000000121215810 */ /* 0x000fc60007ffe0ff */
[----:B------:R-:W-:Y:S02]  /*5c80*/  @!P0 IADD3 R15, PT, PT, -R15, RZ, RZ ;  /* 0x000000ff0f0f8210 */ /* 0x000fe40007ffe1ff */
[----:B------:R-:W-:Y:S02]  /*5c90*/  @!P2 IMAD.MOV R33, RZ, RZ, -R33 ;  /* 0x000000ffff21a224 */ /* 0x000fe400078e0a21 */
[----:B------:R-:W-:-:S03]  /*5ca0*/  SEL R15, R11, R15, !P1 ;  /* 0x0000000f0b0f7207 */ /* 0x000fc60004800000 */
[----:B------:R-:W-:Y:S02]  /*5cb0*/  SEL R11, R11, R33, !P1 ;  /* 0x000000210b0b7207 */ /* 0x000fe40004800000 */
[--C-:B------:R-:W-:Y:S01]  /*5cc0*/  IMAD.WIDE R8, R15, 0x4, R240.reuse ;  /* 0x000000040f087825 */ /* 0x100fe200078e02f0 */
[----:B------:R-:W2:Y:S03]  /*5cd0*/  LD.E.64 R32, desc[UR4][R2.64+0x38] ;  /* 0x0000380402207980 */ /* 0x000ea6000c101b00 */
        /* <DEDUP_REMOVED lines=20> */
.L_x_7249:
[----:B------:R-:W-:Y:S05]  /*5e20*/  BSYNC.RECONVERGENT B0 ;  /* 0x0000000000007941 */ /* 0x000fea0003800200 */
.L_x_7247:
[-C--:B------:R-:W-:Y:S01]  /*5e30*/  ISETP.GE.AND P1, PT, R41, R237.reuse, PT ;  /* 0x000000ed2900720c */ /* 0x080fe20003f26270 */
[----:B------:R-:W-:Y:S01]  /*5e40*/  IMAD.SHL.U32 R8, R216, 0x20, RZ ;  /* 0x00000020d8087824 */ /* 0x000fe200078e00ff */
[----:B------:R-:W-:Y:S02]  /*5e50*/  ISETP.GE.AND P0, PT, R40, R237, PT ;  /* 0x000000ed2800720c */ /* 0x000fe40003f06270 */
[----:B------:R-:W-:Y:S02]  /*5e60*/  SHF.L.U64.HI R9, R216, 0x5, R217 ;  /* 0x00000005d8097819 */ /* 0x000fe400000102d9 */
[----:B-1----:R-:W-:-:S04]  /*5e70*/  IADD3 R36, P2, PT, R8, R227, RZ ;  /* 0x000000e308247210 */ /* 0x002fc80007f5e0ff */
        /* <DEDUP_REMOVED lines=108> */
.L_x_7246:
[----:B------:R-:W-:Y:S05]  /*6540*/  BSYNC.RECONVERGENT B1 ;  /* 0x0000000000017941 */ /* 0x000fea0003800200 */
.L_x_7245:
[----:B------:R-:W-:Y:S02]  /*6550*/  IMAD.SHL.U32 R135, R209, 0x2, RZ ;  /* 0x00000002d1877824 */ /* 0x000fe400078e00ff */
[----:B------:R-:W-:-:S03]  /*6560*/  IMAD.IADD R115, R132, 0x1, R6 ;  /* 0x0000000184737824 */ /* 0x000fc600078e0206 */
[----:B------:R-:W-:Y:S01]  /*6570*/  LOP3.LUT R135, R135, 0x6, RZ, 0xc0, !PT ;  /* 0x0000000687877812 */ /* 0x000fe200078ec0ff */
[----:B-12---:R-:W-:-:S04]  /*6580*/  VIADD R32, R115, 0x8 ;  /* 0x0000000873207836 */ /* 0x006fc80000000000 */
[----:B------:R-:W-:-:S04]  /*6590*/  IMAD R70, R182, 0x80, R135 ;  /* 0x00000080b6467824 */ /* 0x000fc800078e0287 */
[C---:B------:R-:W-:Y:S01]  /*65a0*/  IMAD.IADD R137, R70.reuse, 0x1, R190 ;  /* 0x0000000146897824 */ /* 0x040fe200078e02be */
[C---:B------:R-:W-:Y:S02]  /*65b0*/  ISETP.GE.AND P3, PT, R70.reuse, R224, PT ;  /* 0x000000e04600720c */ /* 0x040fe40003f66270 */
[----:B------:R-:W-:Y:S01]  /*65c0*/  ISETP.GE.AND P4, PT, R70, R223, PT ;  /* 0x000000df4600720c */ /* 0x000fe20003f86270 */
[--C-:B------:R-:W-:Y:S01]  /*65d0*/  IMAD.IADD R112, R32, 0x1, -R137.reuse ;  /* 0x0000000120707824 */ /* 0x100fe200078e0a89 */
[C-C-:B------:R-:W-:Y:S02]  /*65e0*/  IADD3 R38, PT, PT, R115.reuse, -0x21, -R137.reuse ;  /* 0xffffffdf73267810 */ /* 0x140fe40007ffe889 */
[C-C-:B------:R-:W-:Y:S02]  /*65f0*/  IADD3 R134, PT, PT, R115.reuse, -0x28, -R137.reuse ;  /* 0xffffffd873867810 */ /* 0x140fe40007ffe889 */
[----:B------:R-:W-:Y:S02]  /*6600*/  IADD3 R71, PT, PT, R115, -0x60, -R137 ;  /* 0xffffffa073477810 */ /* 0x000fe40007ffe889 */
[----:B------:R-:W-:-:S02]  /*6610*/  IABS R38, R38 ;  /* 0x0000002600267213 */ /* 0x000fc40000000000 */
[C-C-:B------:R-:W-:Y:S02]  /*6620*/  IADD3 R37, PT, PT, R115.reuse, -0x31, -R137.reuse ;  /* 0xffffffcf73257810 */ /* 0x140fe40007ffe889 */
[----:B------:R-:W-:Y:S02]  /*6630*/  IABS R134, R134 ;  /* 0x0000008600867213 */ /* 0x000fe40000000000 */
[----:B------:R-:W-:Y:S02]  /*6640*/  IABS R71, R71 ;  /* 0x0000004700477213 */ /* 0x000fe40000000000 */
[C-C-:B------:R-:W-:Y:S02]  /*6650*/  IADD3 R129, PT, PT, R115.reuse, -0x40, -R137.reuse ;  /* 0xffffffc073817810 */ /* 0x140fe40007ffe889 */
[----:B------:R-:W-:Y:S02]  /*6660*/  IADD3 R74, PT, PT, R115, -0x58, -R137 ;  /* 0xffffffa8734a7810 */ /* 0x000fe40007ffe889 */
[----:B------:R-:W-:-:S02]  /*6670*/  I2FP.F32.S32 R38, R38 ;  /* 0x0000002600267245 */ /* 0x000fc40000201400 */
[----:B------:R-:W-:Y:S02]  /*6680*/  IABS R37, R37 ;  /* 0x0000002500257213 */ /* 0x000fe40000000000 */
[----:B------:R-:W-:Y:S01]  /*6690*/  I2FP.F32.S32 R134, R134 ;  /* 0x0000008600867245 */ /* 0x000fe20000201400 */
        /* <DEDUP_REMOVED lines=24> */
[C-C-:B------:R-:W-:Y:S01]  /*6820*/  IADD3 R113, PT, PT, R115.reuse, -0x79, -R137.reuse ;  /* 0xffffff8773717810 */ /* 0x140fe20007ffe889 */
[----:B------:R-:W-:Y:S01]  /*6830*/  IMAD.IADD R115, R115, 0x1, -R137 ;  /* 0x0000000173737824 */ /* 0x000fe200078e0a89 */
[----:B------:R-:W-:Y:S02]  /*6840*/  I2FP.F32.S32 R71, R71 ;  /* 0x0000004700477245 */ /* 0x000fe40000201400 */
[----:B------:R-:W-:Y:S02]  /*6850*/  IABS R129, R129 ;  /* 0x0000008100817213 */ /* 0x000fe40000000000 */
[----:B------:R-:W-:Y:S01]  /*6860*/  IABS R74, R74 ;  /* 0x0000004a004a7213 */ /* 0x000fe20000000000 */
[C---:B------:R-:W-:Y:S01]  /*6870*/  FFMA.FTZ R71, -R236.reuse, R71, R12 ;  /* 0x00000047ec477223 */ /* 0x040fe2000001010c */
[----:B------:R-:W-:Y:S01]  /*6880*/  I2FP.F32.S32 R93, R37 ;  /* 0x00000025005d7245 */ /* 0x000fe20000201400 */
[----:B------:R-:W-:Y:S01]  /*6890*/  FFMA.FTZ R37, -R236, R134, R94 ;  /* 0x00000086ec257223 */ /* 0x000fe2000001015e */
[----:B------:R-:W-:-:S02]  /*68a0*/  I2FP.F32.S32 R94, R129 ;  /* 0x00000081005e7245 */ /* 0x000fc40000201400 */
[----:B------:R-:W-:Y:S01]  /*68b0*/  I2FP.F32.S32 R74, R74 ;  /* 0x0000004a004a7245 */ /* 0x000fe20000201400 */
[C---:B------:R-:W-:Y:S01]  /*68c0*/  FFMA.FTZ R97, -R236.reuse, R93, R97 ;  /* 0x0000005dec617223 */ /* 0x040fe20000010161 */
[----:B------:R-:W-:Y:S01]  /*68d0*/  IABS R128, R128 ;  /* 0x0000008000807213 */ /* 0x000fe20000000000 */
[C---:B------:R-:W-:Y:S01]  /*68e0*/  FFMA.FTZ R94, -R236.reuse, R94, R80 ;  /* 0x0000005eec5e7223 */ /* 0x040fe20000010150 */
[----:B------:R-:W-:Y:S01]  /*68f0*/  IABS R126, R126 ;  /* 0x0000007e007e7213 */ /* 0x000fe20000000000 */
[----:B------:R-:W-:Y:S01]  /*6900*/  FFMA.FTZ R74, -R236, R74, R52 ;  /* 0x0000004aec4a7223 */ /* 0x000fe20000010134 */
[----:B------:R-:W-:Y:S01]  /*6910*/  IABS R12, R115 ;  /* 0x00000073000c7213 */ /* 0x000fe20000000000 */
[----:B------:R-:W-:Y:S01]  /*6920*/  VIADD R115, R115, 0xfffffff8 ;  /* 0xfffffff873737836 */ /* 0x000fe20000000000 */
[----:B------:R-:W-:Y:S02]  /*6930*/  IABS R23, R23 ;  /* 0x0000001700177213 */ /* 0x000fe40000000000 */
[----:B------:R-:W-:-:S02]  /*6940*/  IABS R82, R82 ;  /* 0x0000005200527213 */ /* 0x000fc40000000000 */
[----:B------:R-:W-:Y:S02]  /*6950*/  IABS R39, R39 ;  /* 0x0000002700277213 */ /* 0x000fe40000000000 */
        /* <DEDUP_REMOVED lines=29> */
[----:B------:R-:W-:Y:S02]  /*6b30*/  I2FP.F32.S32 R93, R128 ;  /* 0x00000080005d7245 */ /* 0x000fe40000201400 */
[----:B------:R-:W-:Y:S02]  /*6b40*/  I2FP.F32.S32 R126, R126 ;  /* 0x0000007e007e7245 */ /* 0x000fe40000201400 */
[----:B------:R-:W-:Y:S01]  /*6b50*/  IADD3 R32, PT, PT, R32, -0x79, -R137 ;  /* 0xffffff8720207810 */ /* 0x000fe20007ffe889 */
[----:B------:R-:W-:Y:S01]  /*6b60*/  VIADD R137, R70, 0x1 ;  /* 0x0000000146897836 */ /* 0x000fe20000000000 */
[----:B------:R-:W-:Y:S01]  /*6b70*/  I2FP.F32.S32 R23, R23 ;  /* 0x0000001700177245 */ /* 0x000fe20000201400 */
[C---:B------:R-:W-:Y:S01]  /*6b80*/  FFMA.FTZ R93, -R236.reuse, R93, R81 ;  /* 0x0000005dec5d7223 */ /* 0x040fe20000010151 */
[----:B------:R-:W-:Y:S02]  /*6b90*/  IABS R72, R72 ;  /* 0x0000004800487213 */ /* 0x000fe40000000000 */
        /* <DEDUP_REMOVED lines=10> */
[----:B------:R-:W-:Y:S01]  /*6c40*/  IABS R36, R36 ;  /* 0x0000002400247213 */ /* 0x000fe20000000000 */
[C---:B------:R-:W-:Y:S01]  /*6c50*/  VIADD R56, R70.reuse, 0x8 ;  /* 0x0000000846387836 */ /* 0x040fe20000000000 */
[----:B------:R-:W-:Y:S01]  /*6c60*/  I2FP.F32.S32 R72, R72 ;  /* 0x0000004800487245 */ /* 0x000fe20000201400 */
[----:B------:R-:W-:Y:S01]  /*6c70*/  VIADD R100, R70, 0x48 ;  /* 0x0000004846647836 */ /* 0x000fe20000000000 */
[----:B------:R-:W-:Y:S01]  /*6c80*/  IABS R8, R8 ;  /* 0x0000000800087213 */ /* 0x000fe20000000000 */
[C---:B------:R-:W-:Y:S01]  /*6c90*/  FFMA.FTZ R88, -R236.reuse, R52, R88 ;  /* 0x00000034ec587223 */ /* 0x040fe20000010158 */
[----:B------:R-:W-:Y:S01]  /*6ca0*/  I2FP.F32.S32 R81, R115 ;  /* 0x0000007300517245 */ /* 0x000fe20000201400 */
[----:B------:R-:W-:Y:S01]  /*6cb0*/  FFMA.FTZ R72, -R236, R72, R53 ;  /* 0x00000048ec487223 */ /* 0x000fe20000010135 */
[----:B------:R-:W-:Y:S01]  /*6cc0*/  IABS R6, R6 ;  /* 0x0000000600067213 */ /* 0x000fe20000000000 */
[----:B------:R-:W-:Y:S01]  /*6cd0*/  VIADD R53, R70, 0x9 ;  /* 0x0000000946357836 */ /* 0x000fe20000000000 */
[----:B------:R-:W-:Y:S01]  /*6ce0*/  ISETP.GE.AND P2, PT, R137, R224, PT ;  /* 0x000000e08900720c */ /* 0x000fe20003f46270 */
[----:B------:R-:W-:Y:S01]  /*6cf0*/  FFMA.FTZ R81, -R236, R81, R102 ;  /* 0x00000051ec517223 */ /* 0x000fe20000010166 */
        /* <DEDUP_REMOVED lines=8> */
[----:B------:R-:W-:-:S02]  /*6d80*/  IABS R127, R127 ;  /* 0x0000007f007f7213 */ /* 0x000fc40000000000 */
[----:B------:R-:W-:Y:S01]  /*6d90*/  I2FP.F32.S32 R6, R6 ;  /* 0x0000000600067245 */ /* 0x000fe20000201400 */
[C---:B------:R-:W-:Y:S01]  /*6da0*/  FFMA.FTZ R8, -R236.reuse, R8, R103 ;  /* 0x00000008ec087223 */ /* 0x040fe20000010167 */
[----:B------:R-:W-:Y:S02]  /*6db0*/  FSEL R27, R27, -INF , P3 ;  /* 0xff8000001b1b7808 */ /* 0x000fe40001800000 */
[----:B------:R-:W-:Y:S01]  /*6dc0*/  FSEL R23, R23, -INF , P2 ;  /* 0xff80000017177808 */ /* 0x000fe20001000000 */
[----:B------:R-:W-:Y:S01]  /*6dd0*/  FFMA.FTZ R6, -R236, R6, R108 ;  /* 0x00000006ec067223 */ /* 0x000fe2000001016c */
[----:B------:R-:W-:Y:S02]  /*6de0*/  ISETP.GE.AND P2, PT, R56, R224, PT ;  /* 0x000000e03800720c */ /* 0x000fe40003f46270 */
[----:B------:R-:W-:Y:S02]  /*6df0*/  I2FP.F32.S32 R83, R83 ;  /* 0x0000005300537245 */ /* 0x000fe40000201400 */
[----:B------:R-:W-:-:S02]  /*6e00*/  I2FP.F32.S32 R87, R127 ;  /* 0x0000007f00577245 */ /* 0x000fc40000201400 */
[----:B------:R-:W-:Y:S01]  /*6e10*/  IABS R136, R136 ;  /* 0x0000008800887213 */ /* 0x000fe20000000000 */
[C---:B------:R-:W-:Y:S01]  /*6e20*/  FFMA.FTZ R83, -R236.reuse, R83, R61 ;  /* 0x00000053ec537223 */ /* 0x040fe2000001013d */
[----:B------:R-:W-:Y:S01]  /*6e30*/  IABS R114, R114 ;  /* 0x0000007200727213 */ /* 0x000fe20000000000 */
[----:B------:R-:W-:Y:S01]  /*6e40*/  FFMA.FTZ R87, -R236, R87, R60 ;  /* 0x00000057ec577223 */ /* 0x000fe2000001013c */
[----:B------:R-:W-:Y:S02]  /*6e50*/  FSEL R27, R27, -INF , !P4 ;  /* 0xff8000001b1b7808 */ /* 0x000fe40006000000 */
[----:B------:R-:W-:Y:S02]  /*6e60*/  IABS R105, R105 ;  /* 0x0000006900697213 */ /* 0x000fe40000000000 */
[----:B------:R-:W-:Y:S02]  /*6e70*/  IABS R113, R113 ;  /* 0x0000007100717213 */ /* 0x000fe40000000000 */
[----:B------:R-:W-:-:S02]  /*6e80*/  ISETP.GE.AND P4, PT, R53, R224, PT ;  /* 0x000000e03500720c */ /* 0x000fc40003f86270 */
[----:B------:R-:W-:Y:S02]  /*6e90*/  FSEL R81, R81, -INF , P2 ;  /* 0xff80000051517808 */ /* 0x000fe40001000000 */
[----:B------:R-:W-:Y:S02]  /*6ea0*/  ISETP.GE.AND P2, PT, R115, R224, PT ;  /* 0x000000e07300720c */ /* 0x000fe40003f46270 */
[----:B------:R-:W-:Y:S02]  /*6eb0*/  I2FP.F32.S32 R136, R136 ;  /* 0x0000008800887245 */ /* 0x000fe40000201400 */
[----:B------:R-:W-:Y:S02]  /*6ec0*/  IABS R124, R124 ;  /* 0x0000007c007c7213 */ /* 0x000fe40000000000 */
[----:B------:R-:W-:Y:S02]  /*6ed0*/  IABS R112, R112 ;  /* 0x0000007000707213 */ /* 0x000fe40000000000 */
[----:B------:R-:W-:Y:S01]  /*6ee0*/  I2FP.F32.S32 R61, R114 ;  /* 0x00000072003d7245 */ /* 0x000fe20000201400 */
[----:B------:R-:W-:Y:S01]  /*6ef0*/  VIADD R114, R70, 0x11 ;  /* 0x0000001146727836 */ /* 0x000fe20000000000 */
[----:B------:R-:W-:-:S02]  /*6f00*/  IABS R104, R104 ;  /* 0x0000006800687213 */ /* 0x000fc40000000000 */
[----:B------:R-:W-:Y:S01]  /*6f10*/  I2FP.F32.S32 R108, R105 ;  /* 0x00000069006c7245 */ /* 0x000fe20000201400 */
[----:B------:R-:W-:Y:S01]  /*6f20*/  FFMA.FTZ R105, -R236, R136, R109 ;  /* 0x00000088ec697223 */ /* 0x000fe2000001016d */
[----:B------:R-:W-:Y:S01]  /*6f30*/  IABS R125, R125 ;  /* 0x0000007d007d7213 */ /* 0x000fe20000000000 */
[C---:B------:R-:W-:Y:S01]  /*6f40*/  VIADD R109, R70.reuse, 0x28 ;  /* 0x00000028466d7836 */ /* 0x040fe20000000000 */
[----:B------:R-:W-:Y:S01]  /*6f50*/  I2FP.F32.S32 R60, R113 ;  /* 0x00000071003c7245 */ /* 0x000fe20000201400 */
[----:B------:R-:W-:Y:S01]  /*6f60*/  VIADD R113, R70, 0x18 ;  /* 0x0000001846717836 */ /* 0x000fe20000000000 */
[----:B------:R-:W-:Y:S01]  /*6f70*/  FSEL R12, R8, -INF , P4 ;  /* 0xff800000080c7808 */ /* 0x000fe20002000000 */
[C---:B------:R-:W-:Y:S01]  /*6f80*/  FFMA.FTZ R61, -R236.reuse, R61, R121 ;  /* 0x0000003dec3d7223 */ /* 0x040fe20000010179 */
[----:B------:R-:W-:Y:S01]  /*6f90*/  ISETP.GE.AND P4, PT, R115, R223, PT ;  /* 0x000000df7300720c */ /* 0x000fe20003f86270 */
[----:B------:R-:W-:Y:S01]  /*6fa0*/  FFMA.FTZ R60, -R236, R60, R107 ;  /* 0x0000003cec3c7223 */ /* 0x000fe2000001016b */
[----:B------:R-:W-:Y:S01]  /*6fb0*/  FSEL R8, R6, -INF , P2 ;  /* 0xff80000006087808 */ /* 0x000fe20001000000 */
[----:B------:R-:W-:Y:S01]  /*6fc0*/  VIADD R107, R70, 0x30 ;  /* 0x00000030466b7836 */ /* 0x000fe20000000000 */
[----:B------:R-:W-:-:S02]  /*6fd0*/  I2FP.F32.S32 R117, R124 ;  /* 0x0000007c00757245 */ /* 0x000fc40000201400 */
[----:B------:R-:W-:Y:S02]  /*6fe0*/  I2FP.F32.S32 R112, R112 ;  /* 0x0000007000707245 */ /* 0x000fe40000201400 */
[----:B------:R-:W-:Y:S01]  /*6ff0*/  I2FP.F32.S32 R103, R104 ;  /* 0x0000006800677245 */ /* 0x000fe20000201400 */
[C---:B------:R-:W-:Y:S01]  /*7000*/  FFMA.FTZ R104, -R236.reuse, R108, R110 ;  /* 0x0000006cec687223 */ /* 0x040fe2000001016e */
[----:B------:R-:W-:Y:S01]  /*7010*/  I2FP.F32.S32 R119, R125 ;  /* 0x0000007d00777245 */ /* 0x000fe20000201400 */
[----:B------:R-:W-:Y:S01]  /*7020*/  FFMA.FTZ R117, -R236, R117, R14 ;  /* 0x00000075ec757223 */ /* 0x000fe2000001010e */
[----:B------:R-:W-:Y:S01]  /*7030*/  ISETP.GE.AND P2, PT, R114, R224, PT ;  /* 0x000000e07200720c */ /* 0x000fe20003f46270 */
[----:B------:R-:W-:Y:S01]  /*7040*/  FFMA.FTZ R118, -R236, R112, R118 ;  /* 0x00000070ec767223 */ /* 0x000fe20000010176 */
[----:B------:R-:W-:Y:S01]  /*7050*/  FSEL R8, R8, -INF , !P4 ;  /* 0xff80000008087808 */ /* 0x000fe20006000000 */
[C---:B------:R-:W-:Y:S01]  /*7060*/  FFMA.FTZ R103, -R236.reuse, R103, R111 ;  /* 0x00000067ec677223 */ /* 0x040fe2000001016f */
[-C--:B------:R-:W-:Y:S01]  /*7070*/  ISETP.GE.AND P4, PT, R113, R224.reuse, PT ;  /* 0x000000e07100720c */ /* 0x080fe20003f86270 */
[----:B------:R-:W-:Y:S01]  /*7080*/  FFMA.FTZ R119, -R236, R119, R13 ;  /* 0x00000077ec777223 */ /* 0x000fe2000001010d */
[-C--:B------:R-:W-:Y:S01]  /*7090*/  ISETP.GE.AND P5, PT, R137, R223.reuse, PT ;  /* 0x000000df8900720c */ /* 0x080fe20003fa6270 */
[C---:B------:R-:W-:Y:S01]  /*70a0*/  VIADD R112, R70.reuse, 0x19 ;  /* 0x0000001946707836 */ /* 0x040fe20000000000 */
[----:B------:R-:W-:Y:S01]  /*70b0*/  FSEL R14, R105, -INF , P2 ;  /* 0xff800000690e7808 */ /* 0x000fe20001000000 */
[C---:B------:R-:W-:Y:S01]  /*70c0*/  VIADD R111, R70.reuse, 0x20 ;  /* 0x00000020466f7836 */ /* 0x040fe20000000000 */
[-C--:B------:R-:W-:Y:S01]  /*70d0*/  ISETP.GE.AND P2, PT, R113, R223.reuse, PT ;  /* 0x000000df7100720c */ /* 0x080fe20003f46270 */
[----:B------:R-:W-:Y:S01]  /*70e0*/  VIADD R110, R70, 0x21 ;  /* 0x00000021466e7836 */ /* 0x000fe20000000000 */
[----:B------:R-:W-:Y:S01]  /*70f0*/  FSEL R13, R104, -INF , P4 ;  /* 0xff800000680d7808 */ /* 0x000fe20002000000 */
[C---:B------:R-:W-:Y:S01]  /*7100*/  VIADD R108, R70.reuse, 0x29 ;  /* 0x00000029466c7836 */ /* 0x040fe20000000000 */
[----:B------:R-:W-:Y:S01]  /*7110*/  FSEL R23, R23, -INF , !P5 ;  /* 0xff80000017177808 */ /* 0x000fe20006800000 */
[C---:B------:R-:W-:Y:S01]  /*7120*/  VIADD R105, R70.reuse, 0x38 ;  /* 0x0000003846697836 */ /* 0x040fe20000000000 */
[----:B------:R-:W-:Y:S01]  /*7130*/  ISETP.GE.AND P5, PT, R53, R223, PT ;  /* 0x000000df3500720c */ /* 0x000fe20003fa6270 */
[----:B------:R-:W-:Y:S01]  /*7140*/  VIADD R104, R70, 0x39 ;  /* 0x0000003946687836 */ /* 0x000fe20000000000 */
[----:B------:R-:W-:-:S02]  /*7150*/  ISETP.GE.AND P4, PT, R112, R224, PT ;  /* 0x000000e07000720c */ /* 0x000fc40003f86270 */
[----:B------:R-:W-:Y:S02]  /*7160*/  FSEL R13, R13, -INF , !P2 ;  /* 0xff8000000d0d7808 */ /* 0x000fe40005000000 */
[----:B------:R-:W-:Y:S02]  /*7170*/  ISETP.GE.AND P2, PT, R111, R224, PT ;  /* 0x000000e06f00720c */ /* 0x000fe40003f46270 */
[----:B------:R-:W-:Y:S02]  /*7180*/  FSEL R6, R12, -INF , !P5 ;  /* 0xff8000000c067808 */ /* 0x000fe40006800000 */
[----:B------:R-:W-:Y:S01]  /*7190*/  FSEL R12, R103, -INF , P4 ;  /* 0xff800000670c7808 */ /* 0x000fe20002000000 */
[----:B------:R-:W-:Y:S01]  /*71a0*/  VIADD R103, R70, 0x40 ;  /* 0x0000004046677836 */ /* 0x000fe20000000000 */
[----:B------:R-:W-:Y:S02]  /*71b0*/  IABS R62, R62 ;  /* 0x0000003e003e7213 */ /* 0x000fe40000000000 */
[----:B------:R-:W-:-:S02]  /*71c0*/  ISETP.GE.AND P4, PT, R111, R223, PT ;  /* 0x000000df6f00720c */ /* 0x000fc40003f86270 */
[----:B------:R-:W-:Y:S02]  /*71d0*/  FSEL R39, R39, -INF , P2 ;  /* 0xff80000027277808 */ /* 0x000fe40001000000 */
[----:B------:R-:W-:Y:S02]  /*71e0*/  I2FP.F32.S32 R62, R62 ;  /* 0x0000003e003e7245 */ /* 0x000fe40000201400 */
[----:B------:R-:W-:Y:S02]  /*71f0*/  IABS R131, R131 ;  /* 0x0000008300837213 */ /* 0x000fe40000000000 */
[----:B------:R-:W-:Y:S01]  /*7200*/  ISETP.GE.AND P2, PT, R110, R224, PT ;  /* 0x000000e06e00720c */ /* 0x000fe20003f46270 */
[----:B------:R-:W-:Y:S01]  /*7210*/  FFMA.FTZ R91, -R236, R62, R91 ;  /* 0x0000003eec5b7223 */ /* 0x000fe2000001015b */
[----:B------:R-:W-:Y:S01]  /*7220*/  FSEL R39, R39, -INF , !P4 ;  /* 0xff80000027277808 */ /* 0x000fe20006000000 */
[----:B------:R-:W2:Y:S01]  /*7230*/  LD.E R62, desc[UR4][R2.64+0xdc] ;  /* 0x0000dc04023e7980 */ /* 0x000ea2000c101900 */
[----:B------:R-:W-:-:S02]  /*7240*/  ISETP.GE.AND P4, PT, R109, R224, PT ;  /* 0x000000e06d00720c */ /* 0x000fc40003f86270 */
[----:B------:R-:W-:Y:S02]  /*7250*/  IABS R116, R116 ;  /* 0x0000007400747213 */ /* 0x000fe40000000000 */
[----:B------:R-:W-:Y:S02]  /*7260*/  I2FP.F32.S32 R131, R131 ;  /* 0x0000008300837245 */ /* 0x000fe40000201400 */
[----:B------:R-:W-:Y:S02]  /*7270*/  FSEL R38, R38, -INF , P2 ;  /* 0xff80000026267808 */ /* 0x000fe40001000000 */
[----:B------:R-:W-:Y:S01]  /*7280*/  ISETP.GE.AND P2, PT, R109, R223, PT ;  /* 0x000000df6d00720c */ /* 0x000fe20003f46270 */
[----:B------:R-:W-:Y:S01]  /*7290*/  FFMA.FTZ R96, -R236, R131, R96 ;  /* 0x00000083ec607223 */ /* 0x000fe20000010160 */
[----:B------:R-:W-:Y:S02]  /*72a0*/  FSEL R37, R37, -INF , P4 ;  /* 0xff80000025257808 */ /* 0x000fe40002000000 */
[----:B------:R-:W-:-:S02]  /*72b0*/  I2FP.F32.S32 R116, R116 ;  /* 0x0000007400747245 */ /* 0x000fc40000201400 */
[----:B------:R-:W-:Y:S02]  /*72c0*/  ISETP.GE.AND P4, PT, R108, R224, PT ;  /* 0x000000e06c00720c */ /* 0x000fe40003f86270 */
[----:B------:R-:W-:Y:S01]  /*72d0*/  FSEL R37, R37, -INF , !P2 ;  /* 0xff80000025257808 */ /* 0x000fe20005000000 */
[----:B------:R-:W-:Y:S01]  /*72e0*/  FFMA.FTZ R116, -R236, R116, R106 ;  /* 0x00000074ec747223 */ /* 0x000fe2000001016a */
[C---:B------:R-:W-:Y:S01]  /*72f0*/  ISETP.GE.AND P2, PT, R107.reuse, R224, PT ;  /* 0x000000e06b00720c */ /* 0x040fe20003f46270 */
[----:B------:R-:W-:Y:S01]  /*7300*/  VIADD R106, R70, 0x31 ;  /* 0x00000031466a7836 */ /* 0x000fe20000000000 */
[-C--:B------:R-:W-:Y:S02]  /*7310*/  ISETP.GE.AND P5, PT, R114, R223.reuse, PT ;  /* 0x000000df7200720c */ /* 0x080fe40003fa6270 */
[----:B------:R-:W-:Y:S02]  /*7320*/  FSEL R36, R36, -INF , P4 ;  /* 0xff80000024247808 */ /* 0x000fe40002000000 */
[----:B------:R-:W-:-:S02]  /*7330*/  ISETP.GE.AND P4, PT, R107, R223, PT ;  /* 0x000000df6b00720c */ /* 0x000fc40003f86270 */
[----:B------:R-:W-:Y:S02]  /*7340*/  FSEL R96, R96, -INF , P2 ;  /* 0xff80000060607808 */ /* 0x000fe40001000000 */
[----:B------:R-:W-:Y:S02]  /*7350*/  FSEL R14, R14, -INF , !P5 ;  /* 0xff8000000e0e7808 */ /* 0x000fe40006800000 */
[----:B------:R-:W-:Y:S02]  /*7360*/  ISETP.GE.AND P5, PT, R112, R223, PT ;  /* 0x000000df7000720c */ /* 0x000fe40003fa6270 */
[----:B------:R-:W-:Y:S02]  /*7370*/  IABS R130, R130 ;  /* 0x0000008200827213 */ /* 0x000fe40000000000 */
[-C--:B------:R-:W-:Y:S02]  /*7380*/  ISETP.GE.AND P2, PT, R106, R224.reuse, PT ;  /* 0x000000e06a00720c */ /* 0x080fe40003f46270 */
[----:B------:R-:W-:Y:S01]  /*7390*/  FSEL R158, R96, -INF , !P4 ;  /* 0xff800000609e7808 */ /* 0x000fe20006000000 */
[----:B------:R-:W-:Y:S01]  /*73a0*/  VIADD R96, R70, 0x50 ;  /* 0x0000005046607836 */ /* 0x000fe20000000000 */
[----:B------:R-:W-:-:S02]  /*73b0*/  ISETP.GE.AND P4, PT, R105, R224, PT ;  /* 0x000000e06900720c */ /* 0x000fc40003f86270 */
[----:B------:R-:W-:Y:S02]  /*73c0*/  FSEL R12, R12, -INF , !P5 ;  /* 0xff8000000c0c7808 */ /* 0x000fe40006800000 */
[----:B------:R-:W-:Y:S02]  /*73d0*/  I2FP.F32.S32 R130, R130 ;  /* 0x0000008200827245 */ /* 0x000fe40000201400 */
[-C--:B------:R-:W-:Y:S02]  /*73e0*/  ISETP.GE.AND P5, PT, R110, R223.reuse, PT ;  /* 0x000000df6e00720c */ /* 0x080fe40003fa6270 */
[----:B------:R-:W-:Y:S01]  /*73f0*/  FSEL R97, R97, -INF , P2 ;  /* 0xff80000061617808 */ /* 0x000fe20001000000 */
[----:B------:R-:W-:Y:S01]  /*7400*/  FFMA.FTZ R120, -R236, R130, R120 ;  /* 0x00000082ec787223 */ /* 0x000fe20000010178 */
[----:B------:R-:W-:Y:S02]  /*7410*/  ISETP.GE.AND P2, PT, R105, R223, PT ;  /* 0x000000df6900720c */ /* 0x000fe40003f46270 */
[----:B------:R-:W-:-:S02]  /*7420*/  FSEL R95, R95, -INF , P4 ;  /* 0xff8000005f5f7808 */ /* 0x000fc40002000000 */
[----:B------:R-:W-:Y:S02]  /*7430*/  FSEL R38, R38, -INF , !P5 ;  /* 0xff80000026267808 */ /* 0x000fe40006800000 */
[----:B------:R-:W-:Y:S02]  /*7440*/  ISETP.GE.AND P5, PT, R108, R223, PT ;  /* 0x000000df6c00720c */ /* 0x000fe40003fa6270 */
[-C--:B------:R-:W-:Y:S02]  /*7450*/  ISETP.GE.AND P4, PT, R104, R224.reuse, PT ;  /* 0x000000e06800720c */ /* 0x080fe40003f86270 */
        /* <DEDUP_REMOVED lines=8> */
[----:B------:R-:W-:Y:S01]  /*74e0*/  FSEL R163, R97, -INF , !P5 ;  /* 0xff80000061a37808 */ /* 0x000fe20006800000 */
[----:B------:R-:W-:Y:S01]  /*74f0*/  VIADD R97, R70, 0x49 ;  /* 0x0000004946617836 */ /* 0x000fe20000000000 */
[----:B------:R-:W-:-:S02]  /*7500*/  ISETP.GE.AND P5, PT, R104, R223, PT ;  /* 0x000000df6800720c */ /* 0x000fc40003fa6270 */
[----:B------:R-:W-:Y:S01]  /*7510*/  FSEL R172, R94, -INF , !P4 ;  /* 0xff8000005eac7808 */ /* 0x000fe20006000000 */
[----:B------:R-:W-:Y:S01]  /*7520*/  VIADD R94, R70, 0x58 ;  /* 0x00000058465e7836 */ /* 0x000fe20000000000 */
[-C--:B------:R-:W-:Y:S02]  /*7530*/  ISETP.GE.AND P2, PT, R102, R224.reuse, PT ;  /* 0x000000e06600720c */ /* 0x080fe40003f46270 */
[----:B------:R-:W-:Y:S02]  /*7540*/  ISETP.GE.AND P4, PT, R100, R224, PT ;  /* 0x000000e06400720c */ /* 0x000fe40003f86270 */
[----:B------:R-:W-:Y:S02]  /*7550*/  FSEL R161, R120, -INF , !P5 ;  /* 0xff80000078a17808 */ /* 0x000fe40006800000 */
[----:B------:R-:W-:Y:S02]  /*7560*/  ISETP.GE.AND P5, PT, R102, R223, PT ;  /* 0x000000df6600720c */ /* 0x000fe40003fa6270 */
[----:B------:R-:W-:-:S02]  /*7570*/  FSEL R93, R93, -INF , P2 ;  /* 0xff8000005d5d7808 */ /* 0x000fc40001000000 */
[----:B------:R-:W-:Y:S02]  /*7580*/  FSEL R87, R87, -INF , P4 ;  /* 0xff80000057577808 */ /* 0x000fe40002000000 */
[-C--:B------:R-:W-:Y:S02]  /*7590*/  ISETP.GE.AND P2, PT, R100, R223.reuse, PT ;  /* 0x000000df6400720c */ /* 0x080fe40003f46270 */
[----:B------:R-:W-:Y:S02]  /*75a0*/  ISETP.GE.AND P4, PT, R97, R224, PT ;  /* 0x000000e06100720c */ /* 0x000fe40003f86270 */
[----:B------:R-:W-:Y:S01]  /*75b0*/  FSEL R175, R93, -INF , !P5 ;  /* 0xff8000005daf7808 */ /* 0x000fe20006800000 */
[C---:B------:R-:W-:Y:S01]  /*75c0*/  VIADD R93, R70.reuse, 0x59 ;  /* 0x00000059465d7836 */ /* 0x040fe20000000000 */
[----:B------:R-:W-:Y:S02]  /*75d0*/  ISETP.GE.AND P5, PT, R97, R223, PT ;  /* 0x000000df6100720c */ /* 0x000fe40003fa6270 */
[----:B------:R-:W-:Y:S01]  /*75e0*/  FSEL R177, R87, -INF , !P2 ;  /* 0xff80000057b17808 */ /* 0x000fe20005000000 */
[----:B------:R-:W-:Y:S01]  /*75f0*/  VIADD R87, R70, 0x60 ;  /* 0x0000006046577836 */ /* 0x000fe20000000000 */
[----:B------:R-:W-:-:S02]  /*7600*/  FSEL R83, R83, -INF , P4 ;  /* 0xff80000053537808 */ /* 0x000fc40002000000 */
[-C--:B------:R-:W-:Y:S02]  /*7610*/  ISETP.GE.AND P2, PT, R96, R224.reuse, PT ;  /* 0x000000e06000720c */ /* 0x080fe40003f46270 */
[----:B------:R-:W-:Y:S01]  /*7620*/  FSEL R176, R83, -INF , !P5 ;  /* 0xff80000053b07808 */ /* 0x000fe20006800000 */
[----:B------:R-:W-:Y:S01]  /*7630*/  VIADD R83, R70, 0x61 ;  /* 0x0000006146537836 */ /* 0x000fe20000000000 */
        /* <DEDUP_REMOVED lines=10> */
[----:B------:R-:W-:Y:S02]  /*76e0*/  FSEL R74, R74, -INF , P5 ;  /* 0xff8000004a4a7808 */ /* 0x000fe40002800000 */
[----:B------:R-:W-:Y:S02]  /*76f0*/  ISETP.GE.AND P4, PT, R94, R223, PT ;  /* 0x000000df5e00720c */ /* 0x000fe40003f86270 */
[----:B------:R-:W-:-:S02]  /*7700*/  ISETP.GE.AND P5, PT, R93, R224, PT ;  /* 0x000000e05d00720c */ /* 0x000fc40003fa6270 */
[----:B------:R-:W-:Y:S01]  /*7710*/  FSEL R166, R74, -INF , !P4 ;  /* 0xff8000004aa67808 */ /* 0x000fe20006000000 */
[----:B------:R-:W-:Y:S01]  /*7720*/  VIADD R74, R70, 0x70 ;  /* 0x00000070464a7836 */ /* 0x000fe20000000000 */
[----:B------:R-:W-:Y:S02]  /*7730*/  FSEL R72, R72, -INF , P5 ;  /* 0xff80000048487808 */ /* 0x000fe40002800000 */
[----:B------:R-:W-:Y:S02]  /*7740*/  ISETP.GE.AND P4, PT, R93, R223, PT ;  /* 0x000000df5d00720c */ /* 0x000fe40003f86270 */
[----:B------:R-:W-:Y:S02]  /*7750*/  ISETP.GE.AND P5, PT, R87, R224, PT ;  /* 0x000000e05700720c */ /* 0x000fe40003fa6270 */
[----:B------:R-:W-:Y:S01]  /*7760*/  FSEL R165, R72, -INF , !P4 ;  /* 0xff80000048a57808 */ /* 0x000fe20006000000 */
[C---:B------:R-:W-:Y:S01]  /*7770*/  VIADD R72, R70.reuse, 0x71 ;  /* 0x0000007146487836 */ /* 0x040fe20000000000 */
[----:B------:R-:W-:Y:S01]  /*7780*/  FSEL R152, R71, -INF , P5 ;  /* 0xff80000047987808 */ /* 0x000fe20002800000 */
[----:B------:R-:W-:Y:S01]  /*7790*/  VIADD R71, R70, 0x78 ;  /* 0x0000007846477836 */ /* 0x000fe20000000000 */
[----:B------:R-:W-:-:S02]  /*77a0*/  IABS R123, R123 ;  /* 0x0000007b007b7213 */ /* 0x000fc40000000000 */
[----:B------:R-:W-:Y:S02]  /*77b0*/  IABS R122, R122 ;  /* 0x0000007a007a7213 */ /* 0x000fe40000000000 */
[----:B------:R-:W-:Y:S02]  /*77c0*/  ISETP.GE.AND P4, PT, R87, R223, PT ;  /* 0x000000df5700720c */ /* 0x000fe40003f86270 */
[----:B------:R-:W-:Y:S02]  /*77d0*/  ISETP.GE.AND P5, PT, R83, R224, PT ;  /* 0x000000e05300720c */ /* 0x000fe40003fa6270 */
[----:B------:R-:W-:Y:S02]  /*77e0*/  I2FP.F32.S32 R123, R123 ;  /* 0x0000007b007b7245 */ /* 0x000fe40000201400 */
[----:B------:R-:W-:Y:S02]  /*77f0*/  I2FP.F32.S32 R122, R122 ;  /* 0x0000007a007a7245 */ /* 0x000fe40000201400 */
[----:B------:R-:W-:Y:S01]  /*7800*/  FSEL R152, R152, -INF , !P4 ;  /* 0xff80000098987808 */ /* 0x000fe20006000000 */
[C---:B------:R-:W-:Y:S01]  /*7810*/  FFMA.FTZ R149, -R236.reuse, R123, R149 ;  /* 0x0000007bec957223 */ /* 0x040fe20000010195 */
[----:B------:R-:W-:Y:S01]  /*7820*/  FSEL R119, R119, -INF , P5 ;  /* 0xff80000077777808 */ /* 0x000fe20002800000 */
[----:B------:R-:W-:Y:S01]  /*7830*/  FFMA.FTZ R69, -R236, R122, R69 ;  /* 0x0000007aec457223 */ /* 0x000fe20000010145 */
[----:B------:R-:W-:-:S02]  /*7840*/  ISETP.GE.AND P4, PT, R83, R223, PT ;  /* 0x000000df5300720c */ /* 0x000fc40003f86270 */
[----:B------:R-:W-:Y:S02]  /*7850*/  ISETP.GE.AND P5, PT, R82, R224, PT ;  /* 0x000000e05200720c */ /* 0x000fe40003fa6270 */
[----:B------:R-:W-:Y:S02]  /*7860*/  FSEL R151, R119, -INF , !P4 ;  /* 0xff80000077977808 */ /* 0x000fe40006000000 */
[----:B------:R-:W-:Y:S02]  /*7870*/  FSEL R117, R117, -INF , P5 ;  /* 0xff80000075757808 */ /* 0x000fe40002800000 */
[----:B------:R-:W-:Y:S02]  /*7880*/  IABS R68, R68 ;  /* 0x0000004400447213 */ /* 0x000fe40000000000 */
[-C--:B------:R-:W-:Y:S02]  /*7890*/  ISETP.GE.AND P4, PT, R80, R224.reuse, PT ;  /* 0x000000e05000720c */ /* 0x080fe40003f86270 */
[----:B------:R-:W-:-:S02]  /*78a0*/  ISETP.GE.AND P5, PT, R74, R224, PT ;  /* 0x000000e04a00720c */ /* 0x000fc40003fa6270 */
[C---:B------:R-:W-:Y:S02]  /*78b0*/  ISETP.GE.AND P3, PT, R70.reuse, R222, PT ;  /* 0x000000de4600720c */ /* 0x040fe40003f66270 */
[C---:B------:R-:W-:Y:S01]  /*78c0*/  ISETP.GE.AND P2, PT, R70.reuse, R221, PT ;  /* 0x000000dd4600720c */ /* 0x040fe20003f46270 */
[----:B------:R-:W-:Y:S01]  /*78d0*/  VIADD R70, R70, 0x79 ;  /* 0x0000007946467836 */ /* 0x000fe20000000000 */
[----:B------:R-:W-:Y:S02]  /*78e0*/  FSEL R149, R149, -INF , P4 ;  /* 0xff80000095957808 */ /* 0x000fe40002000000 */
[----:B------:R-:W-:Y:S02]  /*78f0*/  I2FP.F32.S32 R119, R68 ;  /* 0x0000004400777245 */ /* 0x000fe40000201400 */
[----:B------:R-:W-:Y:S02]  /*7900*/  FSEL R69, R69, -INF , P5 ;  /* 0xff80000045457808 */ /* 0x000fe40002800000 */
[-C--:B------:R-:W-:Y:S01]  /*7910*/  ISETP.GE.AND P4, PT, R72, R224.reuse, PT ;  /* 0x000000e04800720c */ /* 0x080fe20003f86270 */
[----:B------:R-:W-:Y:S01]  /*7920*/  FFMA.FTZ R101, -R236, R119, R101 ;  /* 0x00000077ec657223 */ /* 0x000fe20000010165 */
[----:B------:R-:W-:-:S02]  /*7930*/  ISETP.GE.AND P5, PT, R71, R224, PT ;  /* 0x000000e04700720c */ /* 0x000fc40003fa6270 */
[----:B------:R-:W-:Y:S02]  /*7940*/  IABS R75, R75 ;  /* 0x0000004b004b7213 */ /* 0x000fe40000000000 */
[----:B------:R-:W-:Y:S02]  /*7950*/  FSEL R68, R116, -INF , P4 ;  /* 0xff80000074447808 */ /* 0x000fe40002000000 */
[----:B------:R-:W-:Y:S02]  /*7960*/  FSEL R61, R61, -INF , P5 ;  /* 0xff8000003d3d7808 */ /* 0x000fe40002800000 */
[----:B------:R-:W-:Y:S02]  /*7970*/  IABS R73, R73 ;  /* 0x0000004900497213 */ /* 0x000fe40000000000 */
[----:B------:R-:W-:Y:S02]  /*7980*/  ISETP.GE.AND P0, PT, R137, R222, PT ;  /* 0x000000de8900720c */ /* 0x000fe40003f06270 */
[----:B------:R-:W-:-:S02]  /*7990*/  ISETP.GE.AND P4, PT, R70, R224, PT ;  /* 0x000000e04600720c */ /* 0x000fc40003f86270 */
[----:B------:R-:W-:Y:S02]  /*79a0*/  ISETP.GE.AND P5, PT, R82, R223, PT ;  /* 0x000000df5200720c */ /* 0x000fe40003fa6270 */
[----:B------:R-:W-:Y:S02]  /*79b0*/  I2FP.F32.S32 R75, R75 ;  /* 0x0000004b004b7245 */ /* 0x000fe40000201400 */
[----:B------:R-:W-:Y:S02]  /*79c0*/  FSEL R118, R118, -INF , P3 ;  /* 0xff80000076767808 */ /* 0x000fe40001800000 */
[----:B------:R-:W-:Y:S01]  /*79d0*/  I2FP.F32.S32 R73, R73 ;  /* 0x0000004900497245 */ /* 0x000fe20000201400 */
[----:B------:R-:W-:Y:S01]  /*79e0*/  FFMA.FTZ R75, -R236, R75, R89 ;  /* 0x0000004bec4b7223 */ /* 0x000fe20000010159 */
[----:B------:R-:W-:Y:S02]  /*79f0*/  ISETP.GE.AND P1, PT, R137, R221, PT ;  /* 0x000000dd8900720c */ /* 0x000fe40003f26270 */
[----:B------:R-:W-:Y:S01]  /*7a00*/  FSEL R60, R60, -INF , P4 ;  /* 0xff8000003c3c7808 */ /* 0x000fe20002000000 */
[----:B------:R-:W-:Y:S01]  /*7a10*/  FFMA.FTZ R73, -R236, R73, R90 ;  /* 0x00000049ec497223 */ /* 0x000fe2000001015a */
[----:B------:R-:W-:-:S02]  /*7a20*/  FSEL R150, R117, -INF , !P5 ;  /* 0xff80000075967808 */ /* 0x000fc40006800000 */
[----:B------:R-:W-:Y:S02]  /*7a30*/  FSEL R101, R101, -INF , P0 ;  /* 0xff80000065657808 */ /* 0x000fe40000000000 */
[C---:B------:R-:W-:Y:S02]  /*7a40*/  ISETP.GE.AND P4, PT, R56.reuse, R223, PT ;  /* 0x000000df3800720c */ /* 0x040fe40003f86270 */
[CC--:B------:R-:W-:Y:S02]  /*7a50*/  ISETP.GE.AND P5, PT, R56.reuse, R222.reuse, PT ;  /* 0x000000de3800720c */ /* 0x0c0fe40003fa6270 */
[----:B------:R-:W-:Y:S02]  /*7a60*/  ISETP.GE.AND P3, PT, R56, R221, PT ;  /* 0x000000dd3800720c */ /* 0x000fe40003f66270 */
[----:B------:R-:W-:Y:S02]  /*7a70*/  FSEL R56, R118, -INF , !P2 ;  /* 0xff80000076387808 */ /* 0x000fe40005000000 */
[----:B------:R-:W-:-:S02]  /*7a80*/  ISETP.GE.AND P2, PT, R53, R222, PT ;  /* 0x000000de3500720c */ /* 0x000fc40003f46270 */
[----:B------:R-:W-:Y:S02]  /*7a90*/  ISETP.GE.AND P0, PT, R53, R221, PT ;  /* 0x000000dd3500720c */ /* 0x000fe40003f06270 */
[----:B------:R-:W-:Y:S02]  /*7aa0*/  FSEL R53, R101, -INF , !P1 ;  /* 0xff80000065357808 */ /* 0x000fe40004800000 */
[----:B------:R-:W-:Y:S02]  /*7ab0*/  ISETP.GE.AND P1, PT, R115, R222, PT ;  /* 0x000000de7300720c */ /* 0x000fe40003f26270 */
[----:B------:R-:W-:Y:S02]  /*7ac0*/  FSEL R52, R88, -INF , P5 ;  /* 0xff80000058347808 */ /* 0x000fe40002800000 */
[----:B------:R-:W-:Y:S02]  /*7ad0*/  IABS R88, R51 ;  /* 0x0000003300587213 */ /* 0x000fe40000000000 */
[----:B------:R-:W-:-:S02]  /*7ae0*/  FSEL R75, R75, -INF , P2 ;  /* 0xff8000004b4b7808 */ /* 0x000fc40001000000 */
[----:B------:R-:W-:Y:S02]  /*7af0*/  ISETP.GE.AND P5, PT, R115, R221, PT ;  /* 0x000000dd7300720c */ /* 0x000fe40003fa6270 */
[----:B------:R-:W-:Y:S02]  /*7b00*/  FSEL R73, R73, -INF , P1 ;  /* 0xff80000049497808 */ /* 0x000fe40000800000 */
[----:B------:R-:W-:Y:S02]  /*7b10*/  I2FP.F32.S32 R88, R88 ;  /* 0x0000005800587245 */ /* 0x000fe40000201400 */
[----:B------:R-:W-:Y:S02]  /*7b20*/  FSEL R51, R75, -INF , !P0 ;  /* 0xff8000004b337808 */ /* 0x000fe40004000000 */
[----:B------:R-:W-:Y:S02]  /*7b30*/  IABS R75, R11 ;  /* 0x0000000b004b7213 */ /* 0x000fe40000000000 */
[----:B------:R-:W-:Y:S01]  /*7b40*/  FSEL R11, R73, -INF , !P5 ;  /* 0xff800000490b7808 */ /* 0x000fe20006800000 */
[----:B------:R-:W-:Y:S01]  /*7b50*/  FFMA.FTZ R84, -R236, R88, R84 ;  /* 0x00000058ec547223 */ /* 0x000fe20000010154 */
[----:B------:R-:W-:-:S02]  /*7b60*/  FSEL R52, R52, -INF , !P3 ;  /* 0xff80000034347808 */ /* 0x000fc40005800000 */
[----:B------:R-:W-:Y:S02]  /*7b70*/  IABS R73, R15 ;  /* 0x0000000f00497213 */ /* 0x000fe40000000000 */
[CC--:B------:R-:W-:Y:S02]  /*7b80*/  ISETP.GE.AND P3, PT, R114.reuse, R222.reuse, PT ;  /* 0x000000de7200720c */ /* 0x0c0fe40003f66270 */
[----:B------:R-:W-:Y:S02]  /*7b90*/  ISETP.GE.AND P0, PT, R113, R222, PT ;  /* 0x000000de7100720c */ /* 0x000fe40003f06270 */
[----:B------:R-:W-:Y:S02]  /*7ba0*/  I2FP.F32.S32 R75, R75 ;  /* 0x0000004b004b7245 */ /* 0x000fe40000201400 */
[----:B------:R-:W-:Y:S02]  /*7bb0*/  I2FP.F32.S32 R73, R73 ;  /* 0x0000004900497245 */ /* 0x000fe40000201400 */
[----:B------:R-:W-:-:S02]  /*7bc0*/  ISETP.GE.AND P2, PT, R114, R221, PT ;  /* 0x000000dd7200720c */ /* 0x000fc40003f46270 */
[----:B------:R-:W-:Y:S01]  /*7bd0*/  FSEL R91, R91, -INF , P3 ;  /* 0xff8000005b5b7808 */ /* 0x000fe20001800000 */
[----:B------:R-:W-:Y:S01]  /*7be0*/  FFMA.FTZ R75, -R236, R75, R85 ;  /* 0x0000004bec4b7223 */ /* 0x000fe20000010155 */
[----:B------:R-:W-:Y:S02]  /*7bf0*/  ISETP.GE.AND P1, PT, R113, R221, PT ;  /* 0x000000dd7100720c */ /* 0x000fe40003f26270 */
[----:B------:R-:W-:Y:S01]  /*7c00*/  FSEL R84, R84, -INF , P0 ;  /* 0xff80000054547808 */ /* 0x000fe20000000000 */
[----:B------:R-:W-:Y:S01]  /*7c10*/  FFMA.FTZ R73, -R236, R73, R86 ;  /* 0x00000049ec497223 */ /* 0x000fe20000010156 */
[----:B------:R-:W-:Y:S02]  /*7c20*/  IABS R85, R10 ;  /* 0x0000000a00557213 */ /* 0x000fe40000000000 */
[----:B------:R-:W-:Y:S02]  /*7c30*/  FSEL R15, R91, -INF , !P2 ;  /* 0xff8000005b0f7808 */ /* 0x000fe40005000000 */
[----:B------:R-:W-:-:S02]  /*7c40*/  IABS R67, R67 ;  /* 0x0000004300437213 */ /* 0x000fc40000000000 */
[-C--:B------:R-:W-:Y:S02]  /*7c50*/  ISETP.GE.AND P2, PT, R111, R222.reuse, PT ;  /* 0x000000de6f00720c */ /* 0x080fe40003f46270 */
[----:B------:R-:W-:Y:S02]  /*7c60*/  FSEL R10, R84, -INF , !P1 ;  /* 0xff800000540a7808 */ /* 0x000fe40004800000 */
[----:B------:R-:W-:Y:S02]  /*7c70*/  IABS R84, R9 ;  /* 0x0000000900547213 */ /* 0x000fe40000000000 */
[----:B------:R-:W-:Y:S02]  /*7c80*/  ISETP.GE.AND P5, PT, R112, R222, PT ;  /* 0x000000de7000720c */ /* 0x000fe40003fa6270 */
[----:B------:R-:W-:Y:S02]  /*7c90*/  I2FP.F32.S32 R85, R85 ;  /* 0x0000005500557245 */ /* 0x000fe40000201400 */
[----:B------:R-:W-:-:S02]  /*7ca0*/  I2FP.F32.S32 R67, R67 ;  /* 0x0000004300437245 */ /* 0x000fc40000201400 */
[----:B------:R-:W-:Y:S02]  /*7cb0*/  ISETP.GE.AND P0, PT, R111, R221, PT ;  /* 0x000000dd6f00720c */ /* 0x000fe40003f06270 */
[----:B------:R-:W-:Y:S02]  /*7cc0*/  FSEL R73, R73, -INF , P2 ;  /* 0xff80000049497808 */ /* 0x000fe40001000000 */
[----:B------:R-:W-:Y:S01]  /*7cd0*/  I2FP.F32.S32 R84, R84 ;  /* 0x0000005400547245 */ /* 0x000fe20000201400 */
[----:B------:R-:W-:Y:S01]  /*7ce0*/  FFMA.FTZ R85, -R236, R85, R92 ;  /* 0x00000055ec557223 */ /* 0x000fe2000001015c */
[----:B------:R-:W-:Y:S02]  /*7cf0*/  ISETP.GE.AND P3, PT, R112, R221, PT ;  /* 0x000000dd7000720c */ /* 0x000fe40003f66270 */
[----:B------:R-:W-:Y:S01]  /*7d00*/  FSEL R75, R75, -INF , P5 ;  /* 0xff8000004b4b7808 */ /* 0x000fe20002800000 */
[----:B------:R-:W-:Y:S01]  /*7d10*/  FFMA.FTZ R67, -R236, R67, R77 ;  /* 0x00000043ec437223 */ /* 0x000fe2000001014d */
[----:B------:R-:W-:-:S02]  /*7d20*/  IABS R66, R66 ;  /* 0x0000004200427213 */ /* 0x000fc40000000000 */
[----:B------:R-:W-:Y:S02]  /*7d30*/  ISETP.GE.AND P1, PT, R110, R222, PT ;  /* 0x000000de6e00720c */ /* 0x000fe40003f26270 */
[----:B------:R-:W-:Y:S02]  /*7d40*/  FSEL R141, R73, -INF , !P0 ;  /* 0xff800000498d7808 */ /* 0x000fe40004000000 */
[----:B------:R-:W-:Y:S01]  /*7d50*/  IABS R64, R64 ;  /* 0x0000004000407213 */ /* 0x000fe20000000000 */
[----:B------:R-:W-:Y:S01]  /*7d60*/  FFMA.FTZ R76, -R236, R84, R76 ;  /* 0x00000054ec4c7223 */ /* 0x000fe2000001014c */
[----:B------:R-:W-:Y:S02]  /*7d70*/  ISETP.GE.AND P0, PT, R108, R222, PT ;  /* 0x000000de6c00720c */ /* 0x000fe40003f06270 */
[----:B------:R-:W-:Y:S02]  /*7d80*/  FSEL R9, R75, -INF , !P3 ;  /* 0xff8000004b097808 */ /* 0x000fe40005800000 */
[----:B------:R-:W-:-:S02]  /*7d90*/  IABS R65, R65 ;  /* 0x0000004100417213 */ /* 0x000fc40000000000 */
[----:B------:R-:W-:Y:S02]  /*7da0*/  ISETP.GE.AND P3, PT, R109, R222, PT ;  /* 0x000000de6d00720c */ /* 0x000fe40003f66270 */
[----:B------:R-:W-:Y:S02]  /*7db0*/  I2FP.F32.S32 R66, R66 ;  /* 0x0000004200427245 */ /* 0x000fe40000201400 */
[-C--:B------:R-:W-:Y:S02]  /*7dc0*/  ISETP.GE.AND P5, PT, R110, R221.reuse, PT ;  /* 0x000000dd6e00720c */ /* 0x080fe40003fa6270 */
[----:B------:R-:W-:Y:S02]  /*7dd0*/  FSEL R85, R85, -INF , P1 ;  /* 0xff80000055557808 */ /* 0x000fe40000800000 */
[----:B------:R-:W-:Y:S02]  /*7de0*/  I2FP.F32.S32 R64, R64 ;  /* 0x0000004000407245 */ /* 0x000fe40000201400 */
[----:B------:R-:W-:-:S02]  /*7df0*/  ISETP.GE.AND P1, PT, R108, R221, PT ;  /* 0x000000dd6c00720c */ /* 0x000fc40003f26270 */
[----:B------:R-:W-:Y:S02]  /*7e00*/  FSEL R67, R67, -INF , P0 ;  /* 0xff80000043437808 */ /* 0x000fe40000000000 */
[----:B------:R-:W-:Y:S01]  /*7e10*/  I2FP.F32.S32 R65, R65 ;  /* 0x0000004100417245 */ /* 0x000fe20000201400 */
[----:B------:R-:W-:Y:S01]  /*7e20*/  FFMA.FTZ R66, -R236, R66, R78 ;  /* 0x00000042ec427223 */ /* 0x000fe2000001014e */
[----:B------:R-:W-:Y:S02]  /*7e30*/  ISETP.GE.AND P2, PT, R109, R221, PT ;  /* 0x000000dd6d00720c */ /* 0x000fe40003f46270 */
[----:B------:R-:W-:Y:S01]  /*7e40*/  FSEL R76, R76, -INF , P3 ;  /* 0xff8000004c4c7808 */ /* 0x000fe20001800000 */
[----:B------:R-:W-:Y:S01]  /*7e50*/  FFMA.FTZ R64, -R236, R64, R98 ;  /* 0x00000040ec407223 */ /* 0x000fe20000010162 */
[----:B------:R-:W-:Y:S02]  /*7e60*/  FSEL R142, R85, -INF , !P5 ;  /* 0xff800000558e7808 */ /* 0x000fe40006800000 */
        /* <DEDUP_REMOVED lines=58> */
[C---:B------:R-:W-:Y:S01]  /*8210*/  FFMA.FTZ R19, -R236.reuse, R50, R19 ;  /* 0x00000032ec137223 */ /* 0x040fe20000010113 */
[----:B------:R-:W-:Y:S02]  /*8220*/  ISETP.GE.AND P5, PT, R97, R221, PT ;  /* 0x000000dd6100720c */ /* 0x000fe40003fa6270 */
[----:B------:R-:W-:Y:S01]  /*8230*/  FSEL R17, R17, -INF , P1 ;  /* 0xff80000011117808 */ /* 0x000fe20000800000 */
[----:B------:R-:W-:Y:S01]  /*8240*/  FFMA.FTZ R28, -R236, R48, R28 ;  /* 0x00000030ec1c7223 */ /* 0x000fe2000001011c */
[----:B------:R-:W-:Y:S02]  /*8250*/  FSEL R170, R16, -INF , !P0 ;  /* 0xff80000010aa7808 */ /* 0x000fe40004000000 */
[----:B------:R-:W-:-:S02]  /*8260*/  IABS R47, R47 ;  /* 0x0000002f002f7213 */ /* 0x000fc40000000000 */
[-C--:B------:R-:W-:Y:S02]  /*8270*/  ISETP.GE.AND P0, PT, R95, R222.reuse, PT ;  /* 0x000000de5f00720c */ /* 0x080fe40003f06270 */
        /* <DEDUP_REMOVED lines=8> */
[----:B------:R-:W-:Y:S02]  /*8300*/  ISETP.GE.AND P1, PT, R95, R221, PT ;  /* 0x000000dd5f00720c */ /* 0x000fe40003f26270 */
[----:B------:R-:W-:Y:S02]  /*8310*/  FSEL R19, R19, -INF , P0 ;  /* 0xff80000013137808 */ /* 0x000fe40000000000 */
[----:B------:R-:W-:Y:S02]  /*8320*/  I2FP.F32.S32 R45, R45 ;  /* 0x0000002d002d7245 */ /* 0x000fe40000201400 */
[----:B------:R-:W-:-:S02]  /*8330*/  ISETP.GE.AND P0, PT, R93, R221, PT ;  /* 0x000000dd5d00720c */ /* 0x000fc40003f06270 */
[----:B------:R-:W-:Y:S02]  /*8340*/  FSEL R28, R28, -INF , P2 ;  /* 0xff8000001c1c7808 */ /* 0x000fe40001000000 */
[----:B------:R-:W-:Y:S01]  /*8350*/  I2FP.F32.S32 R46, R46 ;  /* 0x0000002e002e7245 */ /* 0x000fe20000201400 */
[----:B------:R-:W-:Y:S01]  /*8360*/  FFMA.FTZ R29, -R236, R47, R29 ;  /* 0x0000002fec1d7223 */ /* 0x000fe2000001011d */
[----:B------:R-:W-:Y:S02]  /*8370*/  ISETP.GE.AND P3, PT, R94, R221, PT ;  /* 0x000000dd5e00720c */ /* 0x000fe40003f66270 */
[----:B------:R-:W-:Y:S02]  /*8380*/  FSEL R26, R26, -INF , P5 ;  /* 0xff8000001a1a7808 */ /* 0x000fe40002800000 */
[----:B------:R-:W-:Y:S01]  /*8390*/  IABS R44, R44 ;  /* 0x0000002c002c7213 */ /* 0x000fe20000000000 */
[----:B------:R-:W-:Y:S01]  /*83a0*/  FFMA.FTZ R5, -R236, R45, R5 ;  /* 0x0000002dec057223 */ /* 0x000fe20000010105 */
[----:B------:R-:W-:-:S02]  /*83b0*/  FSEL R178, R19, -INF , !P1 ;  /* 0xff80000013b27808 */ /* 0x000fc40004800000 */
[----:B------:R-:W-:Y:S02]  /*83c0*/  ISETP.GE.AND P1, PT, R87, R222, PT ;  /* 0x000000de5700720c */ /* 0x000fe40003f26270 */
[----:B------:R-:W-:Y:S01]  /*83d0*/  FSEL R169, R28, -INF , !P0 ;  /* 0xff8000001ca97808 */ /* 0x000fe20004000000 */
[----:B------:R-:W-:Y:S01]  /*83e0*/  FFMA.FTZ R20, -R236, R46, R20 ;  /* 0x0000002eec147223 */ /* 0x000fe20000010114 */
[----:B------:R-:W-:Y:S02]  /*83f0*/  ISETP.GE.AND P0, PT, R82, R222, PT ;  /* 0x000000de5200720c */ /* 0x000fe40003f06270 */
[----:B------:R-:W-:Y:S02]  /*8400*/  FSEL R174, R26, -INF , !P3 ;  /* 0xff8000001aae7808 */ /* 0x000fe40005800000 */
[----:B------:R-:W-:Y:S02]  /*8410*/  I2FP.F32.S32 R44, R44 ;  /* 0x0000002c002c7245 */ /* 0x000fe40000201400 */
[----:B------:R-:W-:-:S02]  /*8420*/  ISETP.GE.AND P3, PT, R83, R222, PT ;  /* 0x000000de5300720c */ /* 0x000fc40003f66270 */
[----:B------:R-:W-:Y:S02]  /*8430*/  FSEL R29, R29, -INF , P1 ;  /* 0xff8000001d1d7808 */ /* 0x000fe40000800000 */
[-C--:B------:R-:W-:Y:S02]  /*8440*/  ISETP.GE.AND P1, PT, R82, R221.reuse, PT ;  /* 0x000000dd5200720c */ /* 0x080fe40003f26270 */
[----:B------:R-:W-:Y:S01]  /*8450*/  FSEL R5, R5, -INF , P0 ;  /* 0xff80000005057808 */ /* 0x000fe20000000000 */
[----:B------:R-:W-:Y:S01]  /*8460*/  FFMA.FTZ R4, -R236, R44, R4 ;  /* 0x0000002cec047223 */ /* 0x000fe20000010104 */
[----:B------:R-:W-:Y:S02]  /*8470*/  ISETP.GE.AND P2, PT, R83, R221, PT ;  /* 0x000000dd5300720c */ /* 0x000fe40003f46270 */
[----:B------:R-:W-:Y:S02]  /*8480*/  FSEL R20, R20, -INF , P3 ;  /* 0xff80000014147808 */ /* 0x000fe40001800000 */
[----:B------:R-:W-:-:S02]  /*8490*/  ISETP.GE.AND P3, PT, R80, R222, PT ;  /* 0x000000de5000720c */ /* 0x000fc40003f66270 */
[----:B------:R-:W-:Y:S02]  /*84a0*/  FSEL R154, R5, -INF , !P1 ;  /* 0xff800000059a7808 */ /* 0x000fe40004800000 */
[----:B------:R-:W-:Y:S02]  /*84b0*/  FMNMX3.FTZ R5, R56, R53, R52, !PT ;  /* 0x0000003538057276 */ /* 0x000fe40007810034 */
[----:B------:R-:W-:Y:S02]  /*84c0*/  FSEL R155, R20, -INF , !P2 ;  /* 0xff800000149b7808 */ /* 0x000fe40005000000 */
[----:B------:R-:W-:Y:S02]  /*84d0*/  ISETP.GE.AND P2, PT, R80, R221, PT ;  /* 0x000000dd5000720c */ /* 0x000fe40003f46270 */
[----:B------:R-:W-:Y:S02]  /*84e0*/  FSEL R4, R4, -INF , P3 ;  /* 0xff80000004047808 */ /* 0x000fe40001800000 */
[----:B------:R-:W-:-:S02]  /*84f0*/  FSEL R81, R81, -INF , !P4 ;  /* 0xff80000051517808 */ /* 0x000fc40006000000 */
        /* <DEDUP_REMOVED lines=12> */
[----:B------:R-:W-:Y:S02]  /*85c0*/  IABS R35, R35 ;  /* 0x0000002300237213 */ /* 0x000fe40000000000 */
[----:B------:R-:W-:Y:S02]  /*85d0*/  FMNMX3.FTZ R4, R4, R36, R158, !PT ;  /* 0x0000002404047276 */ /* 0x000fe4000781009e */
[----:B------:R-:W-:Y:S02]  /*85e0*/  FMNMX3.FTZ R5, R5, R159, R197, !PT ;  /* 0x0000009f05057276 */ /* 0x000fe400078100c5 */
[----:B------:R-:W-:Y:S02]  /*85f0*/  I2FP.F32.S32 R35, R35 ;  /* 0x0000002300237245 */ /* 0x000fe40000201400 */
[----:B------:R-:W-:Y:S02]  /*8600*/  IABS R34, R34 ;  /* 0x0000002200227213 */ /* 0x000fe40000000000 */
[----:B------:R-:W-:-:S02]  /*8610*/  FMNMX3.FTZ R4, R4, R163, R162, !PT ;  /* 0x000000a304047276 */ /* 0x000fc400078100a2 */
[----:B------:R-:W-:Y:S01]  /*8620*/  FMNMX3.FTZ R5, R5, R171, R170, !PT ;  /* 0x000000ab05057276 */ /* 0x000fe200078100aa */
[----:B------:R-:W-:Y:S01]  /*8630*/  FFMA.FTZ R22, -R236, R35, R22 ;  /* 0x00000023ec167223 */ /* 0x000fe20000010116 */
[----:B------:R-:W-:Y:S02]  /*8640*/  I2FP.F32.S32 R34, R34 ;  /* 0x0000002200227245 */ /* 0x000fe40000201400 */
[----:B------:R-:W-:Y:S02]  /*8650*/  IABS R33, R33 ;  /* 0x0000002100217213 */ /* 0x000fe40000000000 */
[----:B------:R-:W-:Y:S02]  /*8660*/  ISETP.GE.AND P0, PT, R74, R222, PT ;  /* 0x000000de4a00720c */ /* 0x000fe40003f06270 */
[----:B------:R-:W-:Y:S02]  /*8670*/  FMNMX3.FTZ R4, R4, R161, R172, !PT ;  /* 0x000000a104047276 */ /* 0x000fe400078100ac */
[----:B------:R-:W-:-:S02]  /*8680*/  ISETP.GE.AND P5, PT, R87, R221, PT ;  /* 0x000000dd5700720c */ /* 0x000fc40003fa6270 */
[----:B------:R-:W-:Y:S01]  /*8690*/  FMNMX3.FTZ R5, R5, R173, R179, !PT ;  /* 0x000000ad05057276 */ /* 0x000fe200078100b3 */
[----:B------:R-:W-:Y:S01]  /*86a0*/  FFMA.FTZ R21, -R236, R34, R21 ;  /* 0x00000022ec157223 */ /* 0x000fe20000010115 */
[----:B------:R-:W-:Y:S02]  /*86b0*/  IABS R32, R32 ;  /* 0x0000002000207213 */ /* 0x000fe40000000000 */
[----:B------:R-:W-:Y:S02]  /*86c0*/  I2FP.F32.S32 R33, R33 ;  /* 0x0000002100217245 */ /* 0x000fe40000201400 */
[----:B------:R-:W-:Y:S02]  /*86d0*/  ISETP.GE.AND P1, PT, R74, R221, PT ;  /* 0x000000dd4a00720c */ /* 0x000fe40003f26270 */
[----:B------:R-:W-:Y:S02]  /*86e0*/  ISETP.GE.AND P2, PT, R72, R222, PT ;  /* 0x000000de4800720c */ /* 0x000fe40003f46270 */
[----:B------:R-:W-:-:S02]  /*86f0*/  FSEL R22, R22, -INF , P0 ;  /* 0xff80000016167808 */ /* 0x000fc40000000000 */
[----:B------:R-:W-:Y:S02]  /*8700*/  FMNMX3.FTZ R4, R4, R175, R177, !PT ;  /* 0x000000af04047276 */ /* 0x000fe400078100b1 */
[----:B------:R-:W-:Y:S02]  /*8710*/  FSEL R156, R29, -INF , !P5 ;  /* 0xff8000001d9c7808 */ /* 0x000fe40006800000 */
[----:B------:R-:W-:Y:S01]  /*8720*/  FMNMX3.FTZ R5, R5, R178, R174, !PT ;  /* 0x000000b205057276 */ /* 0x000fe200078100ae */
[----:B------:R-:W-:Y:S01]  /*8730*/  FFMA.FTZ R30, -R236, R33, R30 ;  /* 0x00000021ec1e7223 */ /* 0x000fe2000001011e */
[----:B------:R-:W-:Y:S02]  /*8740*/  I2FP.F32.S32 R32, R32 ;  /* 0x0000002000207245 */ /* 0x000fe40000201400 */
[----:B------:R-:W-:Y:S02]  /*8750*/  ISETP.GE.AND P0, PT, R72, R221, PT ;  /* 0x000000dd4800720c */ /* 0x000fe40003f06270 */
[----:B------:R-:W-:-:S02]  /*8760*/  FSEL R140, R22, -INF , !P1 ;  /* 0xff800000168c7808 */ /* 0x000fc40004800000 */
[----:B------:R-:W-:Y:S02]  /*8770*/  FSEL R21, R21, -INF , P2 ;  /* 0xff80000015157808 */ /* 0x000fe40001000000 */
[----:B------:R-:W-:Y:S02]  /*8780*/  FMNMX3.FTZ R4, R4, R176, R168, !PT ;  /* 0x000000b004047276 */ /* 0x000fe400078100a8 */
[----:B------:R-:W-:Y:S02]  /*8790*/  ISETP.GE.AND P1, PT, R71, R222, PT ;  /* 0x000000de4700720c */ /* 0x000fe40003f26270 */
[----:B------:R-:W-:Y:S01]  /*87a0*/  FMNMX3.FTZ R5, R5, R169, R156, !PT ;  /* 0x000000a905057276 */ /* 0x000fe2000781009c */
[----:B------:R-:W-:Y:S01]  /*87b0*/  FFMA.FTZ R31, -R236, R32, R31 ;  /* 0x00000020ec1f7223 */ /* 0x000fe2000001011f */
[----:B------:R-:W-:Y:S02]  /*87c0*/  FSEL R139, R21, -INF , !P0 ;  /* 0xff800000158b7808 */ /* 0x000fe40004000000 */
[----:B------:R-:W-:-:S02]  /*87d0*/  FMNMX3.FTZ R16, R4, R167, R166, !PT ;  /* 0x000000a704107276 */ /* 0x000fc400078100a6 */
[----:B------:R-:W-:Y:S02]  /*87e0*/  ISETP.GE.AND P2, PT, R71, R221, PT ;  /* 0x000000dd4700720c */ /* 0x000fe40003f46270 */
[----:B------:R-:W-:Y:S02]  /*87f0*/  ISETP.GE.AND P0, PT, R70, R222, PT ;  /* 0x000000de4600720c */ /* 0x000fe40003f06270 */
[----:B------:R-:W-:Y:S02]  /*8800*/  FSEL R30, R30, -INF , P1 ;  /* 0xff8000001e1e7808 */ /* 0x000fe40000800000 */
[----:B------:R-:W-:Y:S02]  /*8810*/  FMNMX3.FTZ R5, R5, R155, R154, !PT ;  /* 0x0000009b05057276 */ /* 0x000fe4000781009a */
[-C--:B------:R-:W-:Y:S02]  /*8820*/  ISETP.GE.AND P5, PT, R80, R223.reuse, PT ;  /* 0x000000df5000720c */ /* 0x080fe40003fa6270 */
[----:B------:R-:W-:-:S02]  /*8830*/  ISETP.GE.AND P4, PT, R74, R223, PT ;  /* 0x000000df4a00720c */ /* 0x000fc40003f86270 */
[----:B------:R-:W-:Y:S02]  /*8840*/  FMNMX3.FTZ R16, R16, R165, R152, !PT ;  /* 0x000000a510107276 */ /* 0x000fe40007810098 */
[----:B------:R-:W-:Y:S02]  /*8850*/  ISETP.GE.AND P1, PT, R70, R221, PT ;  /* 0x000000dd4600720c */ /* 0x000fe40003f26270 */
[----:B------:R-:W-:Y:S02]  /*8860*/  FSEL R31, R31, -INF , P0 ;  /* 0xff8000001f1f7808 */ /* 0x000fe40000000000 */
[----:B------:R-:W-:Y:S02]  /*8870*/  FSEL R138, R30, -INF , !P2 ;  /* 0xff8000001e8a7808 */ /* 0x000fe40005000000 */
[----:B------:R-:W-:Y:S02]  /*8880*/  FMNMX3.FTZ R5, R5, R153, R140, !PT ;  /* 0x0000009905057276 */ /* 0x000fe4000781008c */
[----:B------:R-:W-:-:S02]  /*8890*/  ISETP.GE.AND P3, PT, R72, R223, PT ;  /* 0x000000df4800720c */ /* 0x000fc40003f66270 */
[----:B------:R-:W-:Y:S02]  /*88a0*/  ISETP.GE.AND P0, PT, R71, R223, PT ;  /* 0x000000df4700720c */ /* 0x000fe40003f06270 */
[----:B------:R-:W-:Y:S02]  /*88b0*/  FSEL R149, R149, -INF , !P5 ;  /* 0xff80000095957808 */ /* 0x000fe40006800000 */
[----:B------:R-:W-:Y:S02]  /*88c0*/  FSEL R67, R69, -INF , !P4 ;  /* 0xff80000045437808 */ /* 0x000fe40006000000 */
[----:B------:R-:W-:Y:S02]  /*88d0*/  FMNMX3.FTZ R16, R16, R151, R150, !PT ;  /* 0x0000009710107276 */ /* 0x000fe40007810096 */
[----:B------:R-:W-:Y:S02]  /*88e0*/  FSEL R137, R31, -INF , !P1 ;  /* 0xff8000001f897808 */ /* 0x000fe40004800000 */
[----:B------:R-:W-:-:S02]  /*88f0*/  FMNMX3.FTZ R4, R5, R139, R138, !PT ;  /* 0x0000008b05047276 */ /* 0x000fc4000781008a */
[----:B------:R-:W-:Y:S02]  /*8900*/  ISETP.GE.AND P1, PT, R70, R223, PT ;  /* 0x000000df4600720c */ /* 0x000fe40003f26270 */
        /* <DEDUP_REMOVED lines=16> */
[----:B-1----:R-:W-:-:S03]  /*8a10*/  FMNMX.FTZ R133, R5, R133, !PT ;  /* 0x0000008505857209 */ /* 0x002fc60007810000 */
[----:B------:R-:W1:Y:S01]  /*8a20*/  LDSM.16.MT88.4 R124, [R66+0xc000] ;  /* 0x00c00000427c783b */ /* 0x000e620000004200 */
[----:B------:R-:W-:Y:S01]  /*8a30*/  FSETP.NEU.FTZ.AND P0, PT, R133, -INF , PT ;  /* 0xff8000008500780b */ /* 0x000fe20003f1d000 */
[----:B--2---:R-:W-:Y:S01]  /*8a40*/  FMUL.FTZ R136, R62, R133 ;  /* 0x000000853e887220 */ /* 0x004fe20000410000 */
[----:B---3--:R-:W-:Y:S01]  /*8a50*/  FMNMX.FTZ R134, R4, R134, !PT ;  /* 0x0000008604867209 */ /* 0x008fe20007810000 */
[----:B------:R-:W-:Y:S03]  /*8a60*/  LDSM.16.MT88.4 R32, [R66+0xc800] ;  /* 0x00c800004220783b */ /* 0x000fe60000004200 */
[----:B------:R-:W-:Y:S01]  /*8a70*/  FSEL R136, R136, RZ, P0 ;  /* 0x000000ff88887208 */ /* 0x000fe20000000000 */
[----:B------:R-:W-:Y:S01]  /*8a80*/  IMAD.IADD R43, R43, 0x1, R66 ;  /* 0x000000012b2b7824 */ /* 0x000fe200078e0242 */
[----:B------:R-:W-:Y:S01]  /*8a90*/  FSETP.NEU.FTZ.AND P0, PT, R134, -INF , PT ;  /* 0xff8000008600780b */ /* 0x000fe20003f1d000 */
[----:B------:R-:W-:-:S02]  /*8aa0*/  FMUL.FTZ R61, R62, R134 ;  /* 0x000000863e3d7220 */ /* 0x000fc40000410000 */
[-C--:B------:R-:W-:Y:S01]  /*8ab0*/  FFMA.FTZ R58, R56, R62.reuse, -R136 ;  /* 0x0000003e383a7223 */ /* 0x080fe20000010888 */
[C---:B------:R-:W-:Y:S02]  /*8ac0*/  IMAD.IADD R56, R42.reuse, 0x1, R66 ;  /* 0x000000012a387824 */ /* 0x040fe400078e0242 */
[-CC-:B------:R-:W-:Y:S01]  /*8ad0*/  FFMA.FTZ R57, R53, R62.reuse, -R136.reuse ;  /* 0x0000003e35397223 */ /* 0x180fe20000010888 */
[----:B------:R-:W-:Y:S01]  /*8ae0*/  FSEL R61, R61, RZ, P0 ;  /* 0x000000ff3d3d7208 */ /* 0x000fe20000000000 */
[----:B------:R-:W-:Y:S01]  /*8af0*/  IMAD.IADD R42, R42, 0x1, R43 ;  /* 0x000000012a2a7824 */ /* 0x000fe200078e022b */
[----:B------:R-:W-:Y:S01]  /*8b00*/  LDSM.16.MT88.4 R108, [R43+0xc000] ;  /* 0x00c000002b6c783b */ /* 0x000fe20000004200 */
[-CC-:B------:R-:W-:Y:S02]  /*8b10*/  FFMA.FTZ R53, R52, R62.reuse, -R136.reuse ;  /* 0x0000003e34357223 */ /* 0x180fe40000010888 */
[-CC-:B------:R-:W-:Y:S01]  /*8b20*/  FFMA.FTZ R54, R6, R62.reuse, -R61.reuse ;  /* 0x0000003e06367223 */ /* 0x180fe2000001083d */
[----:B------:R-:W2:Y:S01]  /*8b30*/  LDSM.16.MT88.4 R116, [R56+0xc000] ;  /* 0x00c000003874783b */ /* 0x000ea20000004200 */
[-C--:B------:R-:W-:Y:S01]  /*8b40*/  FFMA.FTZ R52, R51, R62.reuse, -R136 ;  /* 0x0000003e33347223 */ /* 0x080fe20000010888 */
[----:B------:R-:W-:-:S02]  /*8b50*/  FFMA.FTZ R60, R27, R62, -R61 ;  /* 0x0000003e1b3c7223 */ /* 0x000fc4000001083d */
[----:B------:R-:W3:Y:S01]  /*8b60*/  LDSM.16.MT88.4 R100, [R42+0xc000] ;  /* 0x00c000002a64783b */ /* 0x000ee20000004200 */
[-CC-:B------:R-:W-:Y:S01]  /*8b70*/  FFMA.FTZ R59, R23, R62.reuse, -R61.reuse ;  /* 0x0000003e173b7223 */ /* 0x180fe2000001083d */
[-CC-:B------:R-:W-:Y:S02]  /*8b80*/  FFMA.FTZ R55, R81, R62.reuse, -R61.reuse ;  /* 0x0000003e51377223 */ /* 0x180fe4000001083d */
[----:B------:R-:W5:Y:S04]  /*8b90*/  LDSM.16.MT88.4 R84, [R56+0x10000] ;  /* 0x010000003854783b */ /* 0x000f680000004200 */
[----:B------:R-:W5:Y:S04]  /*8ba0*/  LDSM.16.MT88.4 R76, [R43+0x10000] ;  /* 0x010000002b4c783b */ /* 0x000f680000004200 */
[----:B------:R-:W5:Y:S01]  /*8bb0*/  LDSM.16.MT88.4 R4, [R42+0x10000] ;  /* 0x010000002a04783b */ /* 0x000f620000004200 */
[----:B------:R-:W-:Y:S01]  /*8bc0*/  MUFU.EX2 R58, R58 ;  /* 0x0000003a003a7308 */ /* 0x000fe20000000800 */
[-CC-:B------:R-:W-:Y:S01]  /*8bd0*/  FFMA.FTZ R49, R11, R62.reuse, -R136.reuse ;  /* 0x0000003e0b317223 */ /* 0x180fe20000010888 */
[-CC-:B------:R-:W-:Y:S01]  /*8be0*/  FFMA.FTZ R45, R10, R62.reuse, -R136.reuse ;  /* 0x0000003e0a2d7223 */ /* 0x180fe20000010888 */
[-CC-:B------:R-:W-:Y:S01]  /*8bf0*/  FFMA.FTZ R44, R9, R62.reuse, -R136.reuse ;  /* 0x0000003e092c7223 */ /* 0x180fe20000010888 */
[----:B------:R-:W4:Y:S01]  /*8c00*/  MUFU.EX2 R57, R57 ;  /* 0x0000003900397308 */ /* 0x000f220000000800 */
[-CC-:B------:R-:W-:Y:S01]  /*8c10*/  FFMA.FTZ R51, R8, R62.reuse, -R61.reuse ;  /* 0x0000003e08337223 */ /* 0x180fe2000001083d */
[-C--:B------:R-:W-:Y:S01]  /*8c20*/  FFMA.FTZ R48, R15, R62.reuse, -R136 ;  /* 0x0000003e0f307223 */ /* 0x080fe20000010888 */
[----:B------:R-:W5:Y:S01]  /*8c30*/  LDSM.16.MT88.4 R8, [R66+0x10800] ;  /* 0x010800004208783b */ /* 0x000f620000004200 */
[----:B------:R-:W-:Y:S01]  /*8c40*/  MUFU.EX2 R53, R53 ;  /* 0x0000003500357308 */ /* 0x000fe20000000800 */
[-CC-:B------:R-:W-:Y:S01]  /*8c50*/  FFMA.FTZ R50, R14, R62.reuse, -R61.reuse ;  /* 0x0000003e0e327223 */ /* 0x180fe2000001083d */
[-CC-:B------:R-:W-:Y:S01]  /*8c60*/  FFMA.FTZ R47, R13, R62.reuse, -R61.reuse ;  /* 0x0000003e0d2f7223 */ /* 0x180fe2000001083d */
[----:B------:R-:W-:Y:S01]  /*8c70*/  FFMA.FTZ R46, R12, R62, -R61 ;  /* 0x0000003e0c2e7223 */ /* 0x000fe2000001083d */
[----:B------:R-:W1:Y:S01]  /*8c80*/  MUFU.EX2 R52, R52 ;  /* 0x0000003400347308 */ /* 0x000e620000000800 */
[----:B------:R-:W5:Y:S03]  /*8c90*/  LDSM.16.MT88.4 R12, [R43+0x10800] ;  /* 0x010800002b0c783b */ /* 0x000f660000004200 */
[----:B------:R-:W-:Y:S01]  /*8ca0*/  MUFU.EX2 R60, R60 ;  /* 0x0000003c003c7308 */ /* 0x000fe20000000800 */
[----:B------:R-:W5:Y:S03]  /*8cb0*/  LDSM.16.MT88.4 R16, [R56+0x10800] ;  /* 0x010800003810783b */ /* 0x000f660000004200 */
[----:B------:R-:W2:Y:S01]  /*8cc0*/  MUFU.EX2 R59, R59 ;  /* 0x0000003b003b7308 */ /* 0x000ea20000000800 */
[----:B------:R-:W-:Y:S03]  /*8cd0*/  LDSM.16.MT88.4 R28, [R56+0xc800] ;  /* 0x00c80000381c783b */ /* 0x000fe60000004200 */
[----:B------:R-:W-:Y:S04]  /*8ce0*/  MUFU.EX2 R55, R55 ;  /* 0x0000003700377308 */ /* 0x000fe80000000800 */
[----:B------:R-:W3:Y:S01]  /*8cf0*/  MUFU.EX2 R54, R54 ;  /* 0x0000003600367308 */ /* 0x000ee20000000800 */
[----:B----4-:R-:W-:Y:S01]  /*8d00*/  F2FP.BF16.F32.PACK_AB R69, R57, R58 ;  /* 0x0000003a3945723e */ /* 0x010fe200000010ff */
[----:B------:R-:W-:Y:S01]  /*8d10*/  LDSM.16.MT88.4 R24, [R43+0xc800] ;  /* 0x00c800002b18783b */ /* 0x000fe20000004200 */
[----:B-1----:R-:W-:-:S02]  /*8d20*/  F2FP.BF16.F32.PACK_AB R71, R52, R53 ;  /* 0x000000353447723e */ /* 0x002fc400000010ff */
[----:B--2---:R-:W-:Y:S01]  /*8d30*/  F2FP.BF16.F32.PACK_AB R68, R59, R60 ;  /* 0x0000003c3b44723e */ /* 0x004fe200000010ff */
[----:B------:R-:W-:Y:S01]  /*8d40*/  MUFU.EX2 R49, R49 ;  /* 0x0000003100317308 */ /* 0x000fe20000000800 */
[----:B------:R-:W-:Y:S01]  /*8d50*/  LDSM.16.MT88.4 R20, [R42+0xc800] ;  /* 0x00c800002a14783b */ /* 0x000fe20000004200 */
[----:B---3--:R-:W-:Y:S02]  /*8d60*/  F2FP.BF16.F32.PACK_AB R70, R54, R55 ;  /* 0x000000373646723e */ /* 0x008fe400000010ff */
[----:B------:R-:W1:Y:S04]  /*8d70*/  MUFU.EX2 R48, R48 ;  /* 0x0000003000307308 */ /* 0x000e680000000800 */
[----:B------:R-:W-:Y:S01]  /*8d80*/  MUFU.EX2 R45, R45 ;  /* 0x0000002d002d7308 */ /* 0x000fe20000000800 */
[C---:B------:R-:W-:Y:S03]  /*8d90*/  HMMA.16816.F32.BF16 R96, R68.reuse, R92, RZ ;  /* 0x0000005c4460723c */ /* 0x040fe600000418ff */
[----:B------:R-:W-:Y:S04]  /*8da0*/  MUFU.EX2 R44, R44 ;  /* 0x0000002c002c7308 */ /* 0x000fe80000000800 */
[----:B------:R-:W-:Y:S01]  /*8db0*/  MUFU.EX2 R51, R51 ;  /* 0x0000003300337308 */ /* 0x000fe20000000800 */
[C---:B------:R-:W-:Y:S03]  /*8dc0*/  HMMA.16816.F32.BF16 R92, R68.reuse, R94, RZ ;  /* 0x0000005e445c723c */ /* 0x040fe600000418ff */
[----:B------:R-:W2:Y:S04]  /*8dd0*/  MUFU.EX2 R50, R50 ;  /* 0x0000003200327308 */ /* 0x000ea80000000800 */
        /* <DEDUP_REMOVED lines=24> */
[----:B------:R-:W-:Y:S01]  /*8f60*/  HMMA.16816.F32.BF16 R76, R4, R14, R76 ;  /* 0x0000000e044c723c */ /* 0x000fe2000004184c */
[----:B------:R-:W2:Y:S01]  /*8f70*/  LDSM.16.MT88.4 R12, [R56+0x11000] ;  /* 0x01100000380c783b */ /* 0x000ea20000004200 */
[-CC-:B------:R-:W-:Y:S01]  /*8f80*/  FFMA.FTZ R144, R144, R62.reuse, -R136.reuse ;  /* 0x0000003e90907223 */ /* 0x180fe20000010888 */
[-C--:B------:R-:W-:Y:S01]  /*8f90*/  FFMA.FTZ R143, R143, R62.reuse, -R136 ;  /* 0x0000003e8f8f7223 */ /* 0x080fe20000010888 */
[-CC-:B------:R-:W-:Y:S01]  /*8fa0*/  FFMA.FTZ R145, R39, R62.reuse, -R61.reuse ;  /* 0x0000003e27917223 */ /* 0x180fe2000001083d */
[----:B------:R-:W-:-:S03]  /*8fb0*/  FFMA.FTZ R148, R38, R62, -R61 ;  /* 0x0000003e26947223 */ /* 0x000fc6000001083d */
[----:B------:R-:W-:Y:S01]  /*8fc0*/  HMMA.16816.F32.BF16 R128, R4, R32, R128 ;  /* 0x000000200480723c */ /* 0x000fe20000041880 */
[-CC-:B------:R-:W-:Y:S01]  /*8fd0*/  FFMA.FTZ R147, R37, R62.reuse, -R61.reuse ;  /* 0x0000003e25937223 */ /* 0x180fe2000001083d */
[----:B------:R-:W-:-:S06]  /*8fe0*/  FFMA.FTZ R146, R36, R62, -R61 ;  /* 0x0000003e24927223 */ /* 0x000fcc000001083d */
[C---:B------:R-:W-:Y:S01]  /*8ff0*/  HMMA.16816.F32.BF16 R124, R4.reuse, R34, R124 ;  /* 0x00000022047c723c */ /* 0x040fe2000004187c */
[----:B------:R-:W3:Y:S07]  /*9000*/  LDSM.16.MT88.4 R32, [R66+0xd000] ;  /* 0x00d000004220783b */ /* 0x000eee0000004200 */
[----:B------:R-:W-:Y:S01]  /*9010*/  HMMA.16816.F32.BF16 R88, R4, R16, R88 ;  /* 0x000000100458723c */ /* 0x000fe20000041858 */
[-CC-:B------:R-:W-:Y:S01]  /*9020*/  FFMA.FTZ R16, R141, R62.reuse, -R136.reuse ;  /* 0x0000003e8d107223 */ /* 0x180fe20000010888 */
[----:B------:R-:W-:-:S06]  /*9030*/  FFMA.FTZ R141, R142, R62, -R136 ;  /* 0x0000003e8e8d7223 */ /* 0x000fcc0000010888 */
[C---:B-1----:R-:W-:Y:S08]  /*9040*/  HMMA.16816.F32.BF16 R72, R4.reuse, R8, R72 ;  /* 0x000000080448723c */ /* 0x042ff00000041848 */
[C---:B------:R-:W-:Y:S01]  /*9050*/  HMMA.16816.F32.BF16 R68, R4.reuse, R10, R68 ;  /* 0x0000000a0444723c */ /* 0x040fe20000041844 */
[----:B------:R-:W1:Y:S01]  /*9060*/  LDSM.16.MT88.4 R8, [R43+0x11000] ;  /* 0x011000002b08783b */ /* 0x000e620000004200 */
[----:B------:R-:W-:Y:S03]  /*9070*/  MUFU.EX2 R142, R16 ;  /* 0x00000010008e7308 */ /* 0x000fe60000000800 */
[----:B------:R-:W-:Y:S01]  /*9080*/  LDSM.16.MT88.4 R36, [R42+0x11000] ;  /* 0x011000002a24783b */ /* 0x000fe20000004200 */
[----:B------:R-:W4:Y:S04]  /*9090*/  MUFU.EX2 R141, R141 ;  /* 0x0000008d008d7308 */ /* 0x000f280000000800 */
[----:B------:R-:W-:Y:S04]  /*90a0*/  MUFU.EX2 R144, R144 ;  /* 0x0000009000907308 */ /* 0x000fe80000000800 */
[----:B------:R-:W5:Y:S04]  /*90b0*/  MUFU.EX2 R143, R143 ;  /* 0x0000008f008f7308 */ /* 0x000f680000000800 */
[----:B------:R-:W-:Y:S04]  /*90c0*/  MUFU.EX2 R145, R145 ;  /* 0x0000009100917308 */ /* 0x000fe80000000800 */
[----:B------:R-:W2:Y:S04]  /*90d0*/  MUFU.EX2 R148, R148 ;  /* 0x0000009400947308 */ /* 0x000ea80000000800 */
        /* <DEDUP_REMOVED lines=11> */
[----:B------:R-:W-:Y:S01]  /*9190*/  HMMA.16816.F32.BF16 R84, R4, R18, R84 ;  /* 0x000000120454723c */ /* 0x000fe20000041854 */
[----:B----4-:R-:W-:Y:S01]  /*91a0*/  F2FP.BF16.F32.PACK_AB R5, R141, R142 ;  /* 0x0000008e8d05723e */ /* 0x010fe200000010ff */
[----:B------:R-:W4:Y:S01]  /*91b0*/  LDSM.16.MT88.4 R16, [R66+0x11000] ;  /* 0x011000004210783b */ /* 0x000f220000004200 */
[----:B-----5:R-:W-:-:S02]  /*91c0*/  F2FP.BF16.F32.PACK_AB R7, R143, R144 ;  /* 0x000000908f07723e */ /* 0x020fc400000010ff */
[----:B--2---:R-:W-:Y:S02]  /*91d0*/  F2FP.BF16.F32.PACK_AB R4, R148, R145 ;  /* 0x000000919404723e */ /* 0x004fe400000010ff */
[----:B---3--:R-:W-:-:S07]  /*91e0*/  F2FP.BF16.F32.PACK_AB R6, R146, R147 ;  /* 0x000000939206723e */ /* 0x008fce00000010ff */
[----:B------:R-:W-:Y:S01]  /*91f0*/  HMMA.16816.F32.BF16 R88, R4, R12, R88 ;  /* 0x0000000c0458723c */ /* 0x000fe20000041858 */
[-CC-:B------:R-:W-:Y:S01]  /*9200*/  FFMA.FTZ R13, R157, R62.reuse, -R136.reuse ;  /* 0x0000003e9d0d7223 */ /* 0x180fe20000010888 */
[----:B------:R-:W-:-:S03]  /*9210*/  FFMA.FTZ R12, R160, R62, -R136 ;  /* 0x0000003ea00c7223 */ /* 0x000fc60000010888 */
[----:B------:R2:W-:Y:S01]  /*9220*/  MUFU.EX2 R160, R13 ;  /* 0x0000000d00a07308 */ /* 0x0005e20000000800 */
[-CC-:B------:R-:W-:Y:S02]  /*9230*/  FFMA.FTZ R164, R164, R62.reuse, -R136.reuse ;  /* 0x0000003ea4a47223 */ /* 0x180fe40000010888 */
[----:B------:R-:W-:Y:S02]  /*9240*/  HMMA.16816.F32.BF16 R128, R4, R32, R128 ;  /* 0x000000200480723c */ /* 0x000fe40000041880 */
[----:B------:R3:W5:Y:S01]  /*9250*/  MUFU.EX2 R157, R164 ;  /* 0x000000a4009d7308 */ /* 0x0007620000000800 */
[----:B--2---:R-:W-:-:S03]  /*9260*/  FFMA.FTZ R13, R159, R62, -R136 ;  /* 0x0000003e9f0d7223 */ /* 0x004fc60000010888 */
[----:B------:R2:W-:Y:S02]  /*9270*/  MUFU.EX2 R159, R12 ;  /* 0x0000000c009f7308 */ /* 0x0005e40000000800 */
[----:B------:R-:W-:Y:S01]  /*9280*/  HMMA.16816.F32.BF16 R124, R4, R34, R124 ;  /* 0x00000022047c723c */ /* 0x000fe2000004187c */
[----:B------:R-:W5:Y:S01]  /*9290*/  LDSM.16.MT88.4 R32, [R66+0xd800] ;  /* 0x00d800004220783b */ /* 0x000f620000004200 */
[----:B---3--:R-:W-:-:S06]  /*92a0*/  FFMA.FTZ R164, R161, R62, -R61 ;  /* 0x0000003ea1a47223 */ /* 0x008fcc000001083d */
[C---:B-1----:R-:W-:Y:S01]  /*92b0*/  HMMA.16816.F32.BF16 R80, R4.reuse, R8, R80 ;  /* 0x000000080450723c */ /* 0x042fe20000041850 */
[-CC-:B------:R-:W-:Y:S01]  /*92c0*/  FFMA.FTZ R9, R163, R62.reuse, -R61.reuse ;  /* 0x0000003ea3097223 */ /* 0x180fe2000001083d */
[-CC-:B--2---:R-:W-:Y:S01]  /*92d0*/  FFMA.FTZ R12, R158, R62.reuse, -R61.reuse ;  /* 0x0000003e9e0c7223 */ /* 0x184fe2000001083d */
[-CC-:B------:R-:W-:Y:S01]  /*92e0*/  FFMA.FTZ R8, R162, R62.reuse, -R61.reuse ;  /* 0x0000003ea2087223 */ /* 0x180fe2000001083d */
[----:B------:R-:W1:Y:S04]  /*92f0*/  MUFU.EX2 R158, R13 ;  /* 0x0000000d009e7308 */ /* 0x000e680000000800 */
[C---:B------:R-:W-:Y:S01]  /*9300*/  HMMA.16816.F32.BF16 R84, R4.reuse, R14, R84 ;  /* 0x0000000e0454723c */ /* 0x040fe20000041854 */
[----:B------:R2:W-:Y:S04]  /*9310*/  MUFU.EX2 R163, R12 ;  /* 0x0000000c00a37308 */ /* 0x0005e80000000800 */
[----:B------:R-:W3:Y:S03]  /*9320*/  MUFU.EX2 R162, R9 ;  /* 0x0000000900a27308 */ /* 0x000ee60000000800 */
[C---:B------:R-:W-:Y:S01]  /*9330*/  HMMA.16816.F32.BF16 R76, R4.reuse, R10, R76 ;  /* 0x0000000a044c723c */ /* 0x040fe2000004184c */
[----:B------:R4:W-:Y:S01]  /*9340*/  MUFU.EX2 R161, R8 ;  /* 0x0000000800a17308 */ /* 0x0009e20000000800 */
[----:B--2---:R-:W2:Y:S04]  /*9350*/  LDSM.16.MT88.4 R12, [R56+0x11800] ;  /* 0x01180000380c783b */ /* 0x004ea80000004200 */
[----:B----4-:R-:W4:Y:S01]  /*9360*/  LDSM.16.MT88.4 R8, [R43+0x11800] ;  /* 0x011800002b08783b */ /* 0x010f220000004200 */
[----:B------:R-:W3:Y:S01]  /*9370*/  MUFU.EX2 R164, R164 ;  /* 0x000000a400a47308 */ /* 0x000ee20000000800 */
        /* <DEDUP_REMOVED lines=15> */
[-CC-:B------:R-:W-:Y:S01]  /*9470*/  FFMA.FTZ R197, R197, R62.reuse, -R136.reuse ;  /* 0x0000003ec5c57223 */ /* 0x180fe20000010888 */
[----:B-1----:R-:W-:Y:S01]  /*9480*/  F2FP.BF16.F32.PACK_AB R7, R158, R159 ;  /* 0x0000009f9e07723e */ /* 0x002fe200000010ff */
[-CC-:B------:R-:W-:Y:S01]  /*9490*/  FFMA.FTZ R177, R177, R62.reuse, -R61.reuse ;  /* 0x0000003eb1b17223 */ /* 0x180fe2000001083d */
[----:B---3--:R-:W-:Y:S01]  /*94a0*/  F2FP.BF16.F32.PACK_AB R4, R162, R163 ;  /* 0x000000a3a204723e */ /* 0x008fe200000010ff */
[-C--:B------:R-:W-:Y:S01]  /*94b0*/  FFMA.FTZ R176, R176, R62.reuse, -R61 ;  /* 0x0000003eb0b07223 */ /* 0x080fe2000001083d */
[----:B------:R-:W-:Y:S01]  /*94c0*/  F2FP.BF16.F32.PACK_AB R6, R164, R161 ;  /* 0x000000a1a406723e */ /* 0x000fe200000010ff */
[----:B------:R-:W-:Y:S06]  /*94d0*/  LDSM.16.MT88.4 R36, [R43+0x12000] ;  /* 0x012000002b24783b */ /* 0x000fec0000004200 */
[C---:B------:R-:W-:Y:S08]  /*94e0*/  HMMA.16816.F32.BF16 R128, R4.reuse, R32, R128 ;  /* 0x000000200480723c */ /* 0x040ff00000041880 */
[C---:B------:R-:W-:Y:S01]  /*94f0*/  HMMA.16816.F32.BF16 R124, R4.reuse, R34, R124 ;  /* 0x00000022047c723c */ /* 0x040fe2000004187c */
[----:B------:R-:W1:Y:S07]  /*9500*/  LDSM.16.MT88.4 R32, [R42+0x11800] ;  /* 0x011800002a20783b */ /* 0x000e6e0000004200 */
[----:B--2---:R-:W-:Y:S01]  /*9510*/  HMMA.16816.F32.BF16 R88, R4, R12, R88 ;  /* 0x0000000c0458723c */ /* 0x004fe20000041858 */
[-CC-:B------:R-:W-:Y:S01]  /*9520*/  FFMA.FTZ R13, R171, R62.reuse, -R136.reuse ;  /* 0x0000003eab0d7223 */ /* 0x180fe20000010888 */
[----:B------:R-:W-:-:S03]  /*9530*/  FFMA.FTZ R12, R170, R62, -R136 ;  /* 0x0000003eaa0c7223 */ /* 0x000fc60000010888 */
[----:B------:R-:W-:Y:S03]  /*9540*/  MUFU.EX2 R170, R13 ;  /* 0x0000000d00aa7308 */ /* 0x000fe60000000800 */
[C---:B----4-:R-:W-:Y:S01]  /*9550*/  HMMA.16816.F32.BF16 R80, R4.reuse, R8, R80 ;  /* 0x000000080450723c */ /* 0x050fe20000041850 */
[-C--:B------:R-:W-:Y:S02]  /*9560*/  FFMA.FTZ R8, R173, R62.reuse, -R136 ;  /* 0x0000003ead087223 */ /* 0x080fe40000010888 */
[----:B------:R2:W-:Y:S05]  /*9570*/  MUFU.EX2 R173, R12 ;  /* 0x0000000c00ad7308 */ /* 0x0005ea0000000800 */
[----:B------:R-:W-:Y:S01]  /*9580*/  HMMA.16816.F32.BF16 R84, R4, R14, R84 ;  /* 0x0000000e0454723c */ /* 0x000fe20000041854 */
[----:B--2---:R-:W2:Y:S01]  /*9590*/  LDSM.16.MT88.4 R12, [R66+0x12000] ;  /* 0x01200000420c783b */ /* 0x004ea20000004200 */
[----:B------:R3:W4:Y:S01]  /*95a0*/  MUFU.EX2 R171, R197 ;  /* 0x000000c500ab7308 */ /* 0x0007220000000800 */
[----:B------:R-:W-:-:S05]  /*95b0*/  FFMA.FTZ R9, R172, R62, -R61 ;  /* 0x0000003eac097223 */ /* 0x000fca000001083d */
[----:B------:R-:W-:Y:S01]  /*95c0*/  HMMA.16816.F32.BF16 R76, R4, R10, R76 ;  /* 0x0000000a044c723c */ /* 0x000fe2000004184c */
[----:B------:R-:W5:Y:S04]  /*95d0*/  MUFU.EX2 R172, R8 ;  /* 0x0000000800ac7308 */ /* 0x000f680000000800 */
[----:B------:R-:W-:Y:S01]  /*95e0*/  MUFU.EX2 R177, R177 ;  /* 0x000000b100b17308 */ /* 0x000fe20000000800 */
[----:B---3--:R-:W-:-:S03]  /*95f0*/  FFMA.FTZ R197, R175, R62, -R61 ;  /* 0x0000003eafc57223 */ /* 0x008fc6000001083d */
[----:B------:R-:W-:Y:S01]  /*9600*/  MUFU.EX2 R176, R176 ;  /* 0x000000b000b07308 */ /* 0x000fe20000000800 */
[C---:B------:R-:W-:Y:S03]  /*9610*/  HMMA.16816.F32.BF16 R96, R4.reuse, R16, R96 ;  /* 0x000000100460723c */ /* 0x040fe60000041860 */
[----:B------:R3:W-:Y:S04]  /*9620*/  MUFU.EX2 R175, R9 ;  /* 0x0000000900af7308 */ /* 0x0007e80000000800 */
[----:B------:R-:W2:Y:S01]  /*9630*/  MUFU.EX2 R197, R197 ;  /* 0x000000c500c57308 */ /* 0x000ea20000000800 */
[C---:B------:R-:W-:Y:S01]  /*9640*/  HMMA.16816.F32.BF16 R92, R4.reuse, R18, R92 ;  /* 0x00000012045c723c */ /* 0x040fe2000004185c */
[----:B------:R-:W-:Y:S04]  /*9650*/  LDSM.16.MT88.4 R16, [R42+0xe000] ;  /* 0x00e000002a10783b */ /* 0x000fe80000004200 */
[----:B---3--:R-:W3:Y:S03]  /*9660*/  LDSM.16.MT88.4 R8, [R56+0x12000] ;  /* 0x012000003808783b */ /* 0x008ee60000004200 */
        /* <DEDUP_REMOVED lines=9> */
[C---:B-1----:R-:W-:Y:S08]  /*9700*/  HMMA.16816.F32.BF16 R72, R4.reuse, R32, R72 ;  /* 0x000000200448723c */ /* 0x042ff00000041848 */
[----:B------:R-:W-:Y:S01]  /*9710*/  HMMA.16816.F32.BF16 R68, R4, R34, R68 ;  /* 0x000000220444723c */ /* 0x000fe20000041844 */
[----:B----4-:R-:W-:Y:S01]  /*9720*/  F2FP.BF16.F32.PACK_AB R5, R170, R171 ;  /* 0x000000abaa05723e */ /* 0x010fe200000010ff */
[-C--:B------:R-:W-:Y:S01]  /*9730*/  FFMA.FTZ R179, R179, R62.reuse, -R136 ;  /* 0x0000003eb3b37223 */ /* 0x080fe20000010888 */
[----:B-----5:R-:W-:Y:S01]  /*9740*/  F2FP.BF16.F32.PACK_AB R7, R172, R173 ;  /* 0x000000adac07723e */ /* 0x020fe200000010ff */
[----:B------:R-:W-:Y:S01]  /*9750*/  FFMA.FTZ R165, R165, R62, -R61 ;  /* 0x0000003ea5a57223 */ /* 0x000fe2000001083d */
[----:B--2---:R-:W-:Y:S01]  /*9760*/  F2FP.BF16.F32.PACK_AB R4, R197, R175 ;  /* 0x000000afc504723e */ /* 0x004fe200000010ff */
[----:B------:R-:W-:Y:S01]  /*9770*/  LDSM.16.MT88.4 R32, [R66+0xe800] ;  /* 0x00e800004220783b */ /* 0x000fe20000004200 */
[----:B------:R-:W-:-:S07]  /*9780*/  F2FP.BF16.F32.PACK_AB R6, R176, R177 ;  /* 0x000000b1b006723e */ /* 0x000fce00000010ff */
[C---:B------:R-:W-:Y:S08]  /*9790*/  HMMA.16816.F32.BF16 R96, R4.reuse, R12, R96 ;  /* 0x0000000c0460723c */ /* 0x040ff00000041860 */
[C---:B------:R-:W-:Y:S01]  /*97a0*/  HMMA.16816.F32.BF16 R92, R4.reuse, R14, R92 ;  /* 0x0000000e045c723c */ /* 0x040fe2000004185c */
[----:B------:R-:W1:Y:S07]  /*97b0*/  LDSM.16.MT88.4 R12, [R42+0x12000] ;  /* 0x012000002a0c783b */ /* 0x000e6e0000004200 */
[----:B---3--:R-:W-:Y:S01]  /*97c0*/  HMMA.16816.F32.BF16 R88, R4, R8, R88 ;  /* 0x000000080458723c */ /* 0x008fe20000041858 */
[-CC-:B------:R-:W-:Y:S01]  /*97d0*/  FFMA.FTZ R8, R178, R62.reuse, -R136.reuse ;  /* 0x0000003eb2087223 */ /* 0x180fe20000010888 */
[----:B------:R-:W-:-:S03]  /*97e0*/  FFMA.FTZ R9, R174, R62, -R136 ;  /* 0x0000003eae097223 */ /* 0x000fc60000010888 */
[----:B------:R2:W-:Y:S03]  /*97f0*/  MUFU.EX2 R174, R8 ;  /* 0x0000000800ae7308 */ /* 0x0005e60000000800 */
[----:B------:R-:W-:Y:S01]  /*9800*/  HMMA.16816.F32.BF16 R104, R4, R16, R104 ;  /* 0x000000100468723c */ /* 0x000fe20000041868 */
[-CC-:B------:R-:W-:Y:S01]  /*9810*/  FFMA.FTZ R17, R168, R62.reuse, -R61.reuse ;  /* 0x0000003ea8117223 */ /* 0x180fe2000001083d */
[-C--:B------:R-:W-:Y:S01]  /*9820*/  FFMA.FTZ R16, R167, R62.reuse, -R61 ;  /* 0x0000003ea7107223 */ /* 0x080fe2000001083d */
[----:B--2---:R-:W-:-:S05]  /*9830*/  FFMA.FTZ R8, R169, R62, -R136 ;  /* 0x0000003ea9087223 */ /* 0x004fca0000010888 */
[C---:B------:R-:W-:Y:S01]  /*9840*/  HMMA.16816.F32.BF16 R84, R4.reuse, R10, R84 ;  /* 0x0000000a0454723c */ /* 0x040fe20000041854 */
[----:B------:R-:W-:Y:S04]  /*9850*/  MUFU.EX2 R169, R9 ;  /* 0x0000000900a97308 */ /* 0x000fe80000000800 */
[----:B------:R2:W-:Y:S03]  /*9860*/  MUFU.EX2 R168, R8 ;  /* 0x0000000800a87308 */ /* 0x0005e60000000800 */
[C---:B------:R-:W-:Y:S01]  /*9870*/  HMMA.16816.F32.BF16 R80, R4.reuse, R36, R80 ;  /* 0x000000240450723c */ /* 0x040fe20000041850 */
[----:B------:R-:W-:Y:S04]  /*9880*/  MUFU.EX2 R167, R17 ;  /* 0x0000001100a77308 */ /* 0x000fe80000000800 */
[----:B------:R3:W-:Y:S01]  /*9890*/  MUFU.EX2 R37, R16 ;  /* 0x0000001000257308 */ /* 0x0007e20000000800 */
[----:B--2---:R-:W2:Y:S02]  /*98a0*/  LDSM.16.MT88.4 R8, [R66+0x12800] ;  /* 0x012800004208783b */ /* 0x004ea40000004200 */
[C---:B------:R-:W-:Y:S01]  /*98b0*/  HMMA.16816.F32.BF16 R100, R4.reuse, R18, R100 ;  /* 0x000000120464723c */ /* 0x040fe20000041864 */
[----:B------:R-:W-:Y:S01]  /*98c0*/  FFMA.FTZ R36, R166, R62, -R61 ;  /* 0x0000003ea6247223 */ /* 0x000fe2000001083d */
[----:B---3--:R-:W3:Y:S06]  /*98d0*/  LDSM.16.MT88.4 R16, [R56+0x12800] ;  /* 0x012800003810783b */ /* 0x008eec0000004200 */
[C---:B------:R-:W-:Y:S08]  /*98e0*/  HMMA.16816.F32.BF16 R112, R4.reuse, R20, R112 ;  /* 0x000000140470723c */ /* 0x040ff00000041870 */
[C---:B------:R-:W-:Y:S01]  /*98f0*/  HMMA.16816.F32.BF16 R108, R4.reuse, R22, R108 ;  /* 0x00000016046c723c */ /* 0x040fe2000004186c */
[----:B------:R-:W4:Y:S07]  /*9900*/  LDSM.16.MT88.4 R20, [R42+0xe800] ;  /* 0x00e800002a14783b */ /* 0x000f2e0000004200 */
[C---:B-1----:R-:W-:Y:S08]  /*9910*/  HMMA.16816.F32.BF16 R72, R4.reuse, R12, R72 ;  /* 0x0000000c0448723c */ /* 0x042ff00000041848 */
[C---:B------:R-:W-:Y:S01]  /*9920*/  HMMA.16816.F32.BF16 R68, R4.reuse, R14, R68 ;  /* 0x0000000e0444723c */ /* 0x040fe20000041844 */
[----:B------:R-:W1:Y:S01]  /*9930*/  LDSM.16.MT88.4 R12, [R43+0x12800] ;  /* 0x012800002b0c783b */ /* 0x000e620000004200 */
[----:B------:R-:W5:Y:S04]  /*9940*/  MUFU.EX2 R178, R179 ;  /* 0x000000b300b27308 */ /* 0x000f680000000800 */
[----:B------:R-:W-:Y:S02]  /*9950*/  MUFU.EX2 R36, R36 ;  /* 0x0000002400247308 */ /* 0x000fe40000000800 */
[C---:B------:R-:W-:Y:S02]  /*9960*/  HMMA.16816.F32.BF16 R76, R4.reuse, R38, R76 ;  /* 0x00000026044c723c */ /* 0x040fe4000004184c */
[----:B------:R-:W2:Y:S06]  /*9970*/  MUFU.EX2 R38, R165 ;  /* 0x000000a500267308 */ /* 0x000eac0000000800 */
[C---:B------:R-:W-:Y:S08]  /*9980*/  HMMA.16816.F32.BF16 R128, R4.reuse, R28, R128 ;  /* 0x0000001c0480723c */ /* 0x040ff00000041880 */
[C---:B------:R-:W-:Y:S01]  /*9990*/  HMMA.16816.F32.BF16 R124, R4.reuse, R30, R124 ;  /* 0x0000001e047c723c */ /* 0x040fe2000004187c */
[----:B------:R-:W1:Y:S07]  /*99a0*/  LDSM.16.MT88.4 R28, [R56+0xe800] ;  /* 0x00e80000381c783b */ /* 0x000e6e0000004200 */
[C---:B------:R-:W-:Y:S08]  /*99b0*/  HMMA.16816.F32.BF16 R120, R4.reuse, R24, R120 ;  /* 0x000000180478723c */ /* 0x040ff00000041878 */
[----:B------:R-:W-:Y:S01]  /*99c0*/  HMMA.16816.F32.BF16 R116, R4, R26, R116 ;  /* 0x0000001a0474723c */ /* 0x000fe20000041874 */
[----:B------:R-:W1:Y:S01]  /*99d0*/  LDSM.16.MT88.4 R24, [R43+0xe800] ;  /* 0x00e800002b18783b */ /* 0x000e620000004200 */
[----:B-----5:R-:W-:-:S02]  /*99e0*/  F2FP.BF16.F32.PACK_AB R5, R174, R178 ;  /* 0x000000b2ae05723e */ /* 0x020fc400000010ff */
[----:B------:R-:W-:Y:S02]  /*99f0*/  F2FP.BF16.F32.PACK_AB R7, R168, R169 ;  /* 0x000000a9a807723e */ /* 0x000fe400000010ff */
[----:B------:R-:W-:Y:S02]  /*9a00*/  F2FP.BF16.F32.PACK_AB R4, R37, R167 ;  /* 0x000000a72504723e */ /* 0x000fe400000010ff */
[----:B--2---:R-:W-:Y:S01]  /*9a10*/  F2FP.BF16.F32.PACK_AB R6, R38, R36 ;  /* 0x000000242606723e */ /* 0x004fe200000010ff */
[----:B------:R-:W-:-:S06]  /*9a20*/  FFMA.FTZ R155, R155, R62, -R136 ;  /* 0x0000003e9b9b7223 */ /* 0x000fcc0000010888 */
[C---:B------:R-:W-:Y:S08]  /*9a30*/  HMMA.16816.F32.BF16 R96, R4.reuse, R8, R96 ;  /* 0x000000080460723c */ /* 0x040ff00000041860 */
[C---:B------:R-:W-:Y:S01]  /*9a40*/  HMMA.16816.F32.BF16 R92, R4.reuse, R10, R92 ;  /* 0x0000000a045c723c */ /* 0x040fe2000004185c */
[----:B------:R-:W2:Y:S07]  /*9a50*/  LDSM.16.MT88.4 R8, [R42+0x12800] ;  /* 0x012800002a08783b */ /* 0x000eae0000004200 */
[----:B---3--:R-:W-:Y:S01]  /*9a60*/  HMMA.16816.F32.BF16 R88, R4, R16, R88 ;  /* 0x000000100458723c */ /* 0x008fe20000041858 */
[----:B------:R-:W-:-:S02]  /*9a70*/  FFMA.FTZ R17, R154, R62, -R136 ;  /* 0x0000003e9a117223 */ /* 0x000fc40000010888 */
[----:B------:R3:W-:Y:S01]  /*9a80*/  MUFU.EX2 R154, R155 ;  /* 0x0000009b009a7308 */ /* 0x0007e20000000800 */
[----:B------:R-:W-:-:S04]  /*9a90*/  FFMA.FTZ R16, R153, R62, -R136 ;  /* 0x0000003e99107223 */ /* 0x000fc80000010888 */
[C---:B----4-:R-:W-:Y:S08]  /*9aa0*/  HMMA.16816.F32.BF16 R104, R4.reuse, R20, R104 ;  /* 0x000000140468723c */ /* 0x050ff00000041868 */
[----:B------:R-:W-:Y:S01]  /*9ab0*/  HMMA.16816.F32.BF16 R100, R4, R22, R100 ;  /* 0x000000160464723c */ /* 0x000fe20000041864 */
[----:B------:R-:W4:Y:S01]  /*9ac0*/  LDSM.16.MT88.4 R20, [R42+0xf000] ;  /* 0x00f000002a14783b */ /* 0x000f220000004200 */
[----:B---3--:R-:W-:-:S06]  /*9ad0*/  FFMA.FTZ R155, R152, R62, -R61 ;  /* 0x0000003e989b7223 */ /* 0x008fcc000001083d */
[C---:B-1----:R-:W-:Y:S01]  /*9ae0*/  HMMA.16816.F32.BF16 R80, R4.reuse, R12, R80 ;  /* 0x0000000c0450723c */ /* 0x042fe20000041850 */
[-CC-:B------:R-:W-:Y:S01]  /*9af0*/  FFMA.FTZ R13, R151, R62.reuse, -R61.reuse ;  /* 0x0000003e970d7223 */ /* 0x180fe2000001083d */
[-CC-:B------:R-:W-:Y:S01]  /*9b00*/  FFMA.FTZ R12, R150, R62.reuse, -R61.reuse ;  /* 0x0000003e960c7223 */ /* 0x180fe2000001083d */
[----:B------:R1:W-:Y:S04]  /*9b10*/  MUFU.EX2 R151, R155 ;  /* 0x0000009b00977308 */ /* 0x0003e80000000800 */
[----:B------:R-:W-:Y:S01]  /*9b20*/  MUFU.EX2 R153, R17 ;  /* 0x0000001100997308 */ /* 0x000fe20000000800 */
[C---:B------:R-:W-:Y:S03]  /*9b30*/  HMMA.16816.F32.BF16 R84, R4.reuse, R18, R84 ;  /* 0x000000120454723c */ /* 0x040fe60000041854 */
[----:B------:R3:W-:Y:S04]  /*9b40*/  MUFU.EX2 R152, R16 ;  /* 0x0000001000987308 */ /* 0x0007e80000000800 */
[----:B------:R-:W-:Y:S01]  /*9b50*/  MUFU.EX2 R150, R13 ;  /* 0x0000000d00967308 */ /* 0x000fe20000000800 */
[----:B------:R-:W-:Y:S01]  /*9b60*/  HMMA.16816.F32.BF16 R76, R4, R14, R76 ;  /* 0x0000000e044c723c */ /* 0x000fe2000004184c */
[----:B-1----:R-:W-:-:S02]  /*9b70*/  FFMA.FTZ R155, R149, R62, -R61 ;  /* 0x0000003e959b7223 */ /* 0x002fc4000001083d */
[----:B------:R1:W-:Y:S01]  /*9b80*/  MUFU.EX2 R149, R12 ;  /* 0x0000000c00957308 */ /* 0x0003e20000000800 */
[----:B------:R-:W-:Y:S01]  /*9b90*/  FFMA.FTZ R39, R156, R62, -R136 ;  /* 0x0000003e9c277223 */ /* 0x000fe20000010888 */
[----:B---3--:R-:W3:Y:S04]  /*9ba0*/  LDSM.16.MT88.4 R16, [R66+0x13000] ;  /* 0x013000004210783b */ /* 0x008ee80000004200 */
[----:B-1----:R-:W1:Y:S01]  /*9bb0*/  LDSM.16.MT88.4 R12, [R56+0x13000] ;  /* 0x01300000380c783b */ /* 0x002e620000004200 */
[----:B------:R-:W5:Y:S01]  /*9bc0*/  MUFU.EX2 R39, R39 ;  /* 0x0000002700277308 */ /* 0x000f620000000800 */
[C---:B------:R-:W-:Y:S03]  /*9bd0*/  HMMA.16816.F32.BF16 R120, R4.reuse, R28, R120 ;  /* 0x0000001c0478723c */ /* 0x040fe60000041878 */
[----:B------:R-:W4:Y:S05]  /*9be0*/  MUFU.EX2 R155, R155 ;  /* 0x0000009b009b7308 */ /* 0x000f2a0000000800 */
        /* <DEDUP_REMOVED lines=10> */
[----:B-----5:R-:W-:Y:S01]  /*9c90*/  F2FP.BF16.F32.PACK_AB R5, R154, R39 ;  /* 0x000000279a05723e */ /* 0x020fe200000010ff */
[----:B------:R-:W2:Y:S01]  /*9ca0*/  LDSM.16.MT88.4 R8, [R43+0x13000] ;  /* 0x013000002b08783b */ /* 0x000ea20000004200 */
[----:B------:R-:W-:-:S02]  /*9cb0*/  F2FP.BF16.F32.PACK_AB R7, R152, R153 ;  /* 0x000000999807723e */ /* 0x000fc400000010ff */
[----:B------:R-:W-:Y:S02]  /*9cc0*/  F2FP.BF16.F32.PACK_AB R4, R150, R151 ;  /* 0x000000979604723e */ /* 0x000fe400000010ff */
[----:B----4-:R-:W-:-:S07]  /*9cd0*/  F2FP.BF16.F32.PACK_AB R6, R155, R149 ;  /* 0x000000959b06723e */ /* 0x010fce00000010ff */
[C---:B------:R-:W-:Y:S08]  /*9ce0*/  HMMA.16816.F32.BF16 R104, R4.reuse, R20, R104 ;  /* 0x000000140468723c */ /* 0x040ff00000041868 */
[----:B------:R-:W-:Y:S01]  /*9cf0*/  HMMA.16816.F32.BF16 R100, R4, R22, R100 ;  /* 0x000000160464723c */ /* 0x000fe20000041864 */
[----:B------:R-:W4:Y:S01]  /*9d00*/  LDSM.16.MT88.4 R20, [R42+0x13000] ;  /* 0x013000002a14783b */ /* 0x000f220000004200 */
[----:B------:R-:W-:-:S06]  /*9d10*/  FADD.FTZ R57, R58, R57 ;  /* 0x000000393a397221 */ /* 0x000fcc0000010000 */
[----:B---3--:R-:W-:Y:S01]  /*9d20*/  HMMA.16816.F32.BF16 R96, R4, R16, R96 ;  /* 0x000000100460723c */ /* 0x008fe20000041860 */
[----:B------:R-:W-:-:S07]  /*9d30*/  FADD.FTZ R59, R60, R59 ;  /* 0x0000003b3c3b7221 */ /* 0x000fce0000010000 */
[C---:B------:R-:W-:Y:S01]  /*9d40*/  HMMA.16816.F32.BF16 R92, R4.reuse, R18, R92 ;  /* 0x00000012045c723c */ /* 0x040fe2000004185c */
[----:B------:R-:W3:Y:S07]  /*9d50*/  LDSM.16.MT88.4 R16, [R66+0xf800] ;  /* 0x00f800004210783b */ /* 0x000eee0000004200 */
[C---:B-1----:R-:W-:Y:S08]  /*9d60*/  HMMA.16816.F32.BF16 R88, R4.reuse, R12, R88 ;  /* 0x0000000c0458723c */ /* 0x042ff00000041858 */
[C---:B------:R-:W-:Y:S01]  /*9d70*/  HMMA.16816.F32.BF16 R84, R4.reuse, R14, R84 ;  /* 0x0000000e0454723c */ /* 0x040fe20000041854 */
[----:B------:R-:W1:Y:S01]  /*9d80*/  LDSM.16.MT88.4 R12, [R66+0x13800] ;  /* 0x01380000420c783b */ /* 0x000e620000004200 */
        /* <DEDUP_REMOVED lines=8> */
[----:B------:R-:W-:Y:S01]  /*9e10*/  FFMA.FTZ R29, R64, R62, -R61 ;  /* 0x0000003e401d7223 */ /* 0x000fe2000001083d */
[----:B------:R-:W-:-:S05]  /*9e20*/  FADD.FTZ R52, R49, R52 ;  /* 0x0000003431347221 */ /* 0x000fca0000010000 */
[----:B------:R-:W-:Y:S01]  /*9e30*/  HMMA.16816.F32.BF16 R112, R4, R24, R112 ;  /* 0x000000180470723c */ /* 0x000fe20000041870 */
[-CC-:B------:R-:W-:Y:S01]  /*9e40*/  FFMA.FTZ R24, R140, R62.reuse, -R136.reuse ;  /* 0x0000003e8c187223 */ /* 0x180fe20000010888 */
[----:B------:R-:W-:Y:S01]  /*9e50*/  FFMA.FTZ R25, R139, R62, -R136 ;  /* 0x0000003e8b197223 */ /* 0x000fe20000010888 */
[----:B------:R-:W-:-:S05]  /*9e60*/  FADD.FTZ R54, R51, R54 ;  /* 0x0000003633367221 */ /* 0x000fca0000010000 */
[C---:B------:R-:W-:Y:S01]  /*9e70*/  HMMA.16816.F32.BF16 R108, R4.reuse, R26, R108 ;  /* 0x0000001a046c723c */ /* 0x040fe2000004186c */
[-C--:B------:R-:W-:Y:S01]  /*9e80*/  FFMA.FTZ R26, R138, R62.reuse, -R136 ;  /* 0x0000003e8a1a7223 */ /* 0x080fe20000010888 */
[----:B------:R-:W-:Y:S01]  /*9e90*/  FFMA.FTZ R27, R67, R62, -R61 ;  /* 0x0000003e431b7223 */ /* 0x000fe2000001083d */
[----:B------:R-:W-:Y:S01]  /*9ea0*/  MUFU.EX2 R24, R24 ;  /* 0x0000001800187308 */ /* 0x000fe20000000800 */
[----:B------:R-:W-:Y:S01]  /*9eb0*/  FADD.FTZ R48, R48, R52 ;  /* 0x0000003430307221 */ /* 0x000fe20000010000 */
[----:B------:R-:W-:Y:S02]  /*9ec0*/  FADD.FTZ R50, R50, R54 ;  /* 0x0000003632327221 */ /* 0x000fe40000010000 */
[----:B------:R-:W5:Y:S01]  /*9ed0*/  MUFU.EX2 R25, R25 ;  /* 0x0000001900197308 */ /* 0x000f620000000800 */
[C---:B------:R-:W-:Y:S03]  /*9ee0*/  HMMA.16816.F32.BF16 R128, R4.reuse, R32, R128 ;  /* 0x000000200480723c */ /* 0x040fe60000041880 */
[----:B------:R-:W-:Y:S04]  /*9ef0*/  MUFU.EX2 R26, R26 ;  /* 0x0000001a001a7308 */ /* 0x000fe80000000800 */
[----:B------:R-:W3:Y:S01]  /*9f00*/  MUFU.EX2 R244, R244 ;  /* 0x000000f400f47308 */ /* 0x000ee20000000800 */
[----:B------:R-:W-:Y:S03]  /*9f10*/  HMMA.16816.F32.BF16 R124, R4, R34, R124 ;  /* 0x00000022047c723c */ /* 0x000fe6000004187c */
[----:B------:R-:W-:Y:S04]  /*9f20*/  MUFU.EX2 R27, R27 ;  /* 0x0000001b001b7308 */ /* 0x000fe80000000800 */
[----:B------:R-:W1:Y:S04]  /*9f30*/  MUFU.EX2 R28, R28 ;  /* 0x0000001c001c7308 */ /* 0x000e680000000800 */
[----:B------:R-:W-:Y:S04]  /*9f40*/  MUFU.EX2 R29, R29 ;  /* 0x0000001d001d7308 */ /* 0x000fe80000000800 */
[----:B------:R-:W1:Y:S01]  /*9f50*/  MUFU.EX2 R245, R245 ;  /* 0x000000f500f57308 */ /* 0x000e620000000800 */
[----:B------:R-:W-:Y:S01]  /*9f60*/  FADD.FTZ R48, R45, R48 ;  /* 0x000000302d307221 */ /* 0x000fe20000010000 */
[----:B------:R-:W-:-:S03]  /*9f70*/  FADD.FTZ R50, R47, R50 ;  /* 0x000000322f327221 */ /* 0x000fc60000010000 */
[----:B------:R-:W-:Y:S01]  /*9f80*/  FADD.FTZ R44, R44, R48 ;  /* 0x000000302c2c7221 */ /* 0x000fe20000010000 */
[----:B------:R-:W-:Y:S01]  /*9f90*/  FADD.FTZ R46, R46, R50 ;  /* 0x000000322e2e7221 */ /* 0x000fe20000010000 */
[----:B------:R-:W-:Y:S02]  /*9fa0*/  HMMA.16816.F32.BF16 R116, R4, R30, R116 ;  /* 0x0000001e0474723c */ /* 0x000fe40000041874 */
[----:B------:R-:W-:Y:S01]  /*9fb0*/  FADD.FTZ R44, R142, R44 ;  /* 0x0000002c8e2c7221 */ /* 0x000fe20000010000 */
[----:B------:R-:W-:-:S05]  /*9fc0*/  FADD.FTZ R46, R145, R46 ;  /* 0x0000002e912e7221 */ /* 0x000fca0000010000 */
[----:B--2---:R-:W-:Y:S01]  /*9fd0*/  HMMA.16816.F32.BF16 R80, R4, R8, R80 ;  /* 0x000000080450723c */ /* 0x004fe20000041850 */
[----:B------:R-:W-:Y:S01]  /*9fe0*/  FADD.FTZ R141, R141, R44 ;  /* 0x0000002c8d8d7221 */ /* 0x000fe20000010000 */
[----:B------:R-:W-:-:S06]  /*9ff0*/  FADD.FTZ R148, R148, R46 ;  /* 0x0000002e94947221 */ /* 0x000fcc0000010000 */
[C---:B------:R-:W-:Y:S01]  /*a000*/  HMMA.16816.F32.BF16 R76, R4.reuse, R10, R76 ;  /* 0x0000000a044c723c */ /* 0x040fe2000004184c */
[----:B------:R-:W2:Y:S07]  /*a010*/  LDSM.16.MT88.4 R8, [R56+0xf800] ;  /* 0x00f800003808783b */ /* 0x000eae0000004200 */
[C---:B----4-:R-:W-:Y:S08]  /*a020*/  HMMA.16816.F32.BF16 R72, R4.reuse, R20, R72 ;  /* 0x000000140448723c */ /* 0x050ff00000041848 */
[----:B------:R-:W-:Y:S01]  /*a030*/  HMMA.16816.F32.BF16 R68, R4, R22, R68 ;  /* 0x000000160444723c */ /* 0x000fe20000041844 */
[----:B-----5:R-:W-:-:S02]  /*a040*/  F2FP.BF16.F32.PACK_AB R5, R25, R24 ;  /* 0x000000181905723e */ /* 0x020fc400000010ff */
[----:B---3--:R-:W-:Y:S02]  /*a050*/  F2FP.BF16.F32.PACK_AB R7, R244, R26 ;  /* 0x0000001af407723e */ /* 0x008fe400000010ff */
[----:B-1----:R-:W-:Y:S02]  /*a060*/  F2FP.BF16.F32.PACK_AB R4, R28, R27 ;  /* 0x0000001b1c04723e */ /* 0x002fe400000010ff */
[----:B------:R-:W-:Y:S01]  /*a070*/  F2FP.BF16.F32.PACK_AB R6, R245, R29 ;  /* 0x0000001df506723e */ /* 0x000fe200000010ff */
[----:B------:R-:W-:Y:S01]  /*a080*/  FADD.FTZ R141, R144, R141 ;  /* 0x0000008d908d7221 */ /* 0x000fe20000010000 */
[----:B------:R-:W-:-:S05]  /*a090*/  FADD.FTZ R148, R147, R148 ;  /* 0x0000009493947221 */ /* 0x000fca0000010000 */
[----:B------:R-:W-:Y:S01]  /*a0a0*/  HMMA.16816.F32.BF16 R128, R4, R16, R128 ;  /* 0x000000100480723c */ /* 0x000fe20000041880 */
[----:B------:R-:W-:Y:S01]  /*a0b0*/  FADD.FTZ R143, R143, R141 ;  /* 0x0000008d8f8f7221 */ /* 0x000fe20000010000 */
[----:B------:R-:W-:-:S06]  /*a0c0*/  FADD.FTZ R146, R146, R148 ;  /* 0x0000009492927221 */ /* 0x000fcc0000010000 */
[C---:B------:R-:W-:Y:S01]  /*a0d0*/  HMMA.16816.F32.BF16 R124, R4.reuse, R18, R124 ;  /* 0x00000012047c723c */ /* 0x040fe2000004187c */
[----:B------:R-:W1:Y:S07]  /*a0e0*/  LDSM.16.MT88.4 R16, [R56+0x13800] ;  /* 0x013800003810783b */ /* 0x000e6e0000004200 */
        /* <DEDUP_REMOVED lines=23> */
[----:B------:R-:W2:Y:S01]  /*a260*/  LDSM.16.MT88.4 R8, [R43+0x13800] ;  /* 0x013800002b08783b */ /* 0x000ea20000004200 */
[----:B------:R-:W-:Y:S01]  /*a270*/  FADD.FTZ R174, R174, R172 ;  /* 0x000000acaeae7221 */ /* 0x000fe20000010000 */
[----:B------:R-:W-:-:S05]  /*a280*/  FADD.FTZ R37, R37, R176 ;  /* 0x000000b025257221 */ /* 0x000fca0000010000 */
[C---:B-1----:R-:W-:Y:S08]  /*a290*/  HMMA.16816.F32.BF16 R88, R4.reuse, R16, R88 ;  /* 0x000000100458723c */ /* 0x042ff00000041858 */
[C---:B------:R-:W-:Y:S01]  /*a2a0*/  HMMA.16816.F32.BF16 R84, R4.reuse, R18, R84 ;  /* 0x000000120454723c */ /* 0x040fe20000041854 */
[----:B------:R-:W1:Y:S07]  /*a2b0*/  LDSM.16.MT88.4 R16, [R42+0xf800] ;  /* 0x00f800002a10783b */ /* 0x000e6e0000004200 */
[C---:B---3--:R-:W-:Y:S08]  /*a2c0*/  HMMA.16816.F32.BF16 R112, R4.reuse, R12, R112 ;  /* 0x0000000c0470723c */ /* 0x048ff00000041870 */
        /* <DEDUP_REMOVED lines=19> */
[----:B--2---:R-:W-:Y:S01]  /*a400*/  HMMA.16816.F32.BF16 R80, R4, R8, R80 ;  /* 0x000000080450723c */ /* 0x004fe20000041850 */
[----:B------:R-:W-:Y:S01]  /*a410*/  BSSY B2, `(.L_x_7250) ;  /* 0x000073f000027945 */ /* 0x000fe20003800000 */
[----:B------:R-:W-:Y:S01]  /*a420*/  FADD.FTZ R152, R26, R152 ;  /* 0x000000981a987221 */ /* 0x000fe20000010000 */
[----:B------:R-:W-:-:S05]  /*a430*/  FADD.FTZ R155, R29, R155 ;  /* 0x0000009b1d9b7221 */ /* 0x000fca0000010000 */
[----:B------:R-:W-:Y:S01]  /*a440*/  HMMA.16816.F32.BF16 R76, R4, R10, R76 ;  /* 0x0000000a044c723c */ /* 0x000fe2000004184c */
[----:B------:R-:W-:Y:S01]  /*a450*/  FADD.FTZ R244, R244, R152 ;  /* 0x00000098f4f47221 */ /* 0x000fe20000010000 */
[----:B------:R-:W-:-:S06]  /*a460*/  FADD.FTZ R245, R245, R155 ;  /* 0x0000009bf5f57221 */ /* 0x000fcc0000010000 */
[C---:B-1----:R-:W-:Y:S08]  /*a470*/  HMMA.16816.F32.BF16 R104, R4.reuse, R16, R104 ;  /* 0x000000100468723c */ /* 0x042ff00000041868 */
        /* <DEDUP_REMOVED lines=75> */
.L_x_7253:
        /* <DEDUP_REMOVED lines=8> */
.L_x_7254:
[----:B------:R-:W-:Y:S05]  /*a9b0*/  BSYNC.RECONVERGENT B0 ;  /* 0x0000000000007941 */ /* 0x000fea0003800200 */
.L_x_7252:
[-C--:B------:R-:W-:Y:S01]  /*a9c0*/  ISETP.GE.AND P1, PT, R41, R237.reuse, PT ;  /* 0x000000ed2900720c */ /* 0x080fe20003f26270 */
[----:B------:R-:W-:Y:S01]  /*a9d0*/  IMAD.SHL.U32 R4, R218, 0x20, RZ ;  /* 0x00000020da047824 */ /* 0x000fe200078e00ff */
        /* <DEDUP_REMOVED lines=112> */
[----:B------:R-:W-:Y:S04]  /*b0e0*/  LDSM.16.M88.4 R148, [R194] ;  /* 0x00000000c294783b */ /* 0x000fe80000000200 */
[----:B------:R-:W-:Y:S04]  /*b0f0*/  LDSM.16.M88.4 R12, [R193+0x4000] ;  /* 0x00400000c10c783b */ /* 0x000fe80000000200 */
[----:B------:R-:W-:Y:S04]  /*b100*/  LDSM.16.M88.4 R64, [R195+0x5000] ;  /* 0x00500000c340783b */ /* 0x000fe80000000200 */
[----:B-1----:R-:W1:Y:S04]  /*b110*/  LDSM.16.M88.4 R4, [R195+0x4000] ;  /* 0x00400000c304783b */ /* 0x002e680000000200 */
        /* <DEDUP_REMOVED lines=8> */
[----:B------:R-:W-:Y:S01]  /*b1a0*/  LDSM.16.M88.4 R152, [R192] ;  /* 0x00000000c098783b */ /* 0x000fe20000000200 */
[C---:B------:R-:W-:Y:S03]  /*b1b0*/  HMMA.16816.F32.BF16 R140, R168.reuse, R142, RZ ;  /* 0x0000008ea88c723c */ /* 0x040fe600000418ff */
[----:B------:R-:W-:Y:S04]  /*b1c0*/  LDSM.16.M88.4 R176, [R193+0x5800] ;  /* 0x00580000c1b0783b */ /* 0x000fe80000000200 */
[----:B------:R-:W-:Y:S01]  /*b1d0*/  LDSM.16.M88.4 R172, [R193+0x6000] ;  /* 0x00600000c1ac783b */ /* 0x000fe20000000200 */
[C---:B-1----:R-:W-:Y:S03]  /*b1e0*/  HMMA.16816.F32.BF16 R8, R168.reuse, R4, RZ ;  /* 0x00000004a808723c */ /* 0x042fe600000418ff */
[----:B------:R-:W2:Y:S04]  /*b1f0*/  LD.E R197, desc[UR4][R2.64+0x18c] ;  /* 0x00018c0402c57980 */ /* 0x000ea8000c101900 */
[----:B------:R-:W-:Y:S01]  /*b200*/  LDSM.16.M88.4 R164, [R193+0x6800] ;  /* 0x00680000c1a4783b */ /* 0x000fe20000000200 */
[C---:B------:R-:W-:Y:S03]  /*b210*/  HMMA.16816.F32.BF16 R4, R168.reuse, R6, RZ ;  /* 0x00000006a804723c */ /* 0x040fe600000418ff */
[----:B------:R-:W-:Y:S04]  /*b220*/  LDSM.16.M88.4 R160, [R193+0x7000] ;  /* 0x00700000c1a0783b */ /* 0x000fe80000000200 */
[----:B------:R-:W-:Y:S01]  /*b230*/  LDSM.16.M88.4 R156, [R193+0x7800] ;  /* 0x00780000c19c783b */ /* 0x000fe20000000200 */
[----:B------:R-:W-:Y:S03]  /*b240*/  HMMA.16816.F32.BF16 R136, R168, R64, RZ ;  /* 0x00000040a888723c */ /* 0x000fe600000418ff */
[----:B------:R-:W0:Y:S05]  /*b250*/  LDGDEPBAR ;  /* 0x00000000000079af */ /* 0x000e2a0000000000 */
[C---:B------:R-:W-:Y:S08]  /*b260*/  HMMA.16816.F32.BF16 R8, R148.reuse, R12, R8 ;  /* 0x0000000c9408723c */ /* 0x040ff00000041808 */
[----:B------:R-:W-:Y:S01]  /*b270*/  HMMA.16816.F32.BF16 R4, R148, R14, R4 ;  /* 0x0000000e9404723c */ /* 0x000fe20000041804 */
[----:B------:R-:W1:Y:S07]  /*b280*/  LDSM.16.M88.4 R12, [R181+0x4000] ;  /* 0x00400000b50c783b */ /* 0x000e6e0000000200 */
[C---:B---3--:R-:W-:Y:S08]  /*b290*/  HMMA.16816.F32.BF16 R60, R168.reuse, R56, RZ ;  /* 0x00000038a83c723c */ /* 0x048ff000000418ff */
[C---:B----4-:R-:W-:Y:S08]  /*b2a0*/  HMMA.16816.F32.BF16 R52, R168.reuse, R48, RZ ;  /* 0x00000030a834723c */ /* 0x050ff000000418ff */
        /* <DEDUP_REMOVED lines=74> */
[C---:B----4-:R-:W-:Y:S08]  /*b750*/  HMMA.16816.F32.BF16 R8, R160.reuse, R20, R8 ;  /* 0x00000014a008723c */ /* 0x050ff00000041808 */
[----:B------:R-:W-:Y:S01]  /*b760*/  HMMA.16816.F32.BF16 R4, R160, R22, R4 ;  /* 0x00000016a004723c */ /* 0x000fe20000041804 */
[----:B------:R-:W4:Y:S07]  /*b770*/  LDSM.16.M88.4 R20, [R195+0xa000] ;  /* 0x00a00000c314783b */ /* 0x000f2e0000000200 */
[C---:B------:R-:W-:Y:S08]  /*b780*/  HMMA.16816.F32.BF16 R28, R152.reuse, R156, R28 ;  /* 0x0000009c981c723c */ /* 0x040ff0000004181c */
[----:B------:R-:W-:Y:S01]  /*b790*/  HMMA.16816.F32.BF16 R168, R152, R158, R168 ;  /* 0x0000009e98a8723c */ /* 0x000fe200000418a8 */
[----:B------:R-:W5:Y:S04]  /*b7a0*/  LDSM.16.M88.4 R152, [R180+0x7800] ;  /* 0x00780000b498783b */ /* 0x000f680000000200 */
        /* <DEDUP_REMOVED lines=13> */
[C---:B-----5:R-:W-:Y:S08]  /*b880*/  HMMA.16816.F32.BF16 R28, R148.reuse, R152, R28 ;  /* 0x00000098941c723c */ /* 0x060ff0000004181c */
[----:B------:R-:W-:Y:S01]  /*b890*/  HMMA.16816.F32.BF16 R168, R148, R154, R168 ;  /* 0x0000009a94a8723c */ /* 0x000fe200000418a8 */
[----:B------:R-:W5:Y:S04]  /*b8a0*/  LDSM.16.M88.4 R148, [R193+0x9800] ;  /* 0x00980000c194783b */ /* 0x000f680000000200 */
[----:B------:R-:W5:Y:S03]  /*b8b0*/  LDSM.16.M88.4 R152, [R193+0x9000] ;  /* 0x00900000c198783b */ /* 0x000f660000000200 */
[C---:B--2---:R-:W-:Y:S08]  /*b8c0*/  HMMA.16816.F32.BF16 R44, R160.reuse, R16, R44 ;  /* 0x00000010a02c723c */ /* 0x044ff0000004182c */
[C---:B------:R-:W-:Y:S01]  /*b8d0*/  HMMA.16816.F32.BF16 R40, R160.reuse, R18, R40 ;  /* 0x00000012a028723c */ /* 0x040fe20000041828 */
[----:B------:R-:W2:Y:S07]  /*b8e0*/  LDSM.16.M88.4 R16, [R193+0xb000] ;  /* 0x00b00000c110783b */ /* 0x000eae0000000200 */
[C---:B------:R-:W-:Y:S08]  /*b8f0*/  HMMA.16816.F32.BF16 R28, R160.reuse, R164, R28 ;  /* 0x000000a4a01c723c */ /* 0x040ff0000004181c */
[----:B------:R-:W-:Y:S01]  /*b900*/  HMMA.16816.F32.BF16 R168, R160, R166, R168 ;  /* 0x000000a6a0a8723c */ /* 0x000fe200000418a8 */
[----:B------:R-:W-:Y:S07]  /*b910*/  LDSM.16.M88.4 R164, [R192+0x2000] ;  /* 0x00200000c0a4783b */ /* 0x000fee0000000200 */
[C---:B-1----:R-:W-:Y:S08]  /*b920*/  HMMA.16816.F32.BF16 R8, R172.reuse, R12, R8 ;  /* 0x0000000cac08723c */ /* 0x042ff00000041808 */
[C---:B------:R-:W-:Y:S01]  /*b930*/  HMMA.16816.F32.BF16 R4, R172.reuse, R14, R4 ;  /* 0x0000000eac04723c */ /* 0x040fe20000041804 */
[----:B------:R-:W1:Y:S07]  /*b940*/  LDSM.16.M88.4 R12, [R181+0x8000] ;  /* 0x00800000b50c783b */ /* 0x000e6e0000000200 */
[C---:B---3--:R-:W-:Y:S08]  /*b950*/  HMMA.16816.F32.BF16 R52, R172.reuse, R24, R52 ;  /* 0x00000018ac34723c */ /* 0x048ff00000041834 */
[C---:B------:R-:W-:Y:S01]  /*b960*/  HMMA.16816.F32.BF16 R48, R172.reuse, R26, R48 ;  /* 0x0000001aac30723c */ /* 0x040fe20000041830 */
[----:B------:R-:W-:Y:S07]  /*b970*/  LDSM.16.M88.4 R24, [R191+0x2000] ;  /* 0x00200000bf18783b */ /* 0x000fee0000000200 */
[C---:B----4-:R-:W-:Y:S08]  /*b980*/  HMMA.16816.F32.BF16 R44, R172.reuse, R20, R44 ;  /* 0x00000014ac2c723c */ /* 0x050ff0000004182c */
[----:B------:R-:W-:Y:S01]  /*b990*/  HMMA.16816.F32.BF16 R40, R172, R22, R40 ;  /* 0x00000016ac28723c */ /* 0x000fe20000041828 */
[----:B------:R-:W3:Y:S07]  /*b9a0*/  LDSM.16.M88.4 R20, [R180+0x8000] ;  /* 0x00800000b414783b */ /* 0x000eee0000000200 */
[C---:B------:R-:W-:Y:S08]  /*b9b0*/  HMMA.16816.F32.BF16 R36, R160.reuse, R176, R36 ;  /* 0x000000b0a024723c */ /* 0x040ff00000041824 */
[----:B------:R-:W-:Y:S01]  /*b9c0*/  HMMA.16816.F32.BF16 R32, R160, R178, R32 ;  /* 0x000000b2a020723c */ /* 0x000fe20000041820 */
[----:B------:R-:W4:Y:S04]  /*b9d0*/  LDSM.16.M88.4 R160, [R181+0x8800] ;  /* 0x00880000b5a0783b */ /* 0x000f280000000200 */
[----:B------:R-:W-:Y:S03]  /*b9e0*/  LDSM.16.M88.4 R176, [R193+0xb800] ;  /* 0x00b80000c1b0783b */ /* 0x000fe60000000200 */
[C---:B-----5:R-:W-:Y:S08]  /*b9f0*/  HMMA.16816.F32.BF16 R60, R172.reuse, R148, R60 ;  /* 0x00000094ac3c723c */ /* 0x060ff0000004183c */
        /* <DEDUP_REMOVED lines=8> */
[----:B-1----:R-:W-:Y:S08]  /*ba80*/  HMMA.16816.F32.BF16 R8, R164, R12, R8 ;  /* 0x0000000ca408723c */ /* 0x002ff00000041808 */
[----:B------:R-:W-:Y:S08]  /*ba90*/  HMMA.16816.F32.BF16 R144, R172, R156, R144 ;  /* 0x0000009cac90723c */ /* 0x000ff00000041890 */
[----:B------:R-:W-:Y:S01]  /*baa0*/  HMMA.16816.F32.BF16 R4, R164, R14, R4 ;  /* 0x0000000ea404723c */ /* 0x000fe20000041804 */
[----:B------:R-:W-:Y:S07]  /*bab0*/  LDSM.16.M88.4 R12, [R180+0x9000] ;  /* 0x00900000b40c783b */ /* 0x000fee0000000200 */
[----:B---3--:R-:W-:Y:S08]  /*bac0*/  HMMA.16816.F32.BF16 R8, R24, R20, R8 ;  /* 0x000000141808723c */ /* 0x008ff00000041808 */
[C---:B----4-:R-:W-:Y:S08]  /*bad0*/  HMMA.16816.F32.BF16 R144, R164.reuse, R160, R144 ;  /* 0x000000a0a490723c */ /* 0x050ff00000041890 */
[C---:B-----5:R-:W-:Y:S08]  /*bae0*/  HMMA.16816.F32.BF16 R52, R164.reuse, R148, R52 ;  /* 0x00000094a434723c */ /* 0x060ff00000041834 */
[----:B------:R-:W-:Y:S01]  /*baf0*/  HMMA.16816.F32.BF16 R48, R164, R150, R48 ;  /* 0x00000096a430723c */ /* 0x000fe20000041830 */
[----:B------:R-:W1:Y:S07]  /*bb00*/  LDSM.16.M88.4 R148, [R180+0x9800] ;  /* 0x00980000b494783b */ /* 0x000e6e0000000200 */
[----:B------:R-:W-:Y:S01]  /*bb10*/  HMMA.16816.F32.BF16 R140, R172, R158, R140 ;  /* 0x0000009eac8c723c */ /* 0x000fe2000004188c */
[----:B------:R-:W-:-:S07]  /*bb20*/  IMAD.SHL.U32 R20, R0, 0x80, RZ ;  /* 0x0000008000147824 */ /* 0x000fce00078e00ff */
[----:B------:R-:W-:Y:S01]  /*bb30*/  HMMA.16816.F32.BF16 R4, R24, R22, R4 ;  /* 0x000000161804723c */ /* 0x000fe20000041804 */
[----:B------:R-:W-:Y:S01]  /*bb40*/  FMUL.FTZ R8, R8, R197 ;  /* 0x000000c508087220 */ /* 0x000fe20000410000 */
[----:B------:R-:W-:Y:S01]  /*bb50*/  LOP3.LUT R20, R20, R135, RZ, 0xfc, !PT ;  /* 0x0000008714147212 */ /* 0x000fe200078efcff */
[----:B------:R-:W-:Y:S01]  /*bb60*/  FMUL.FTZ R9, R9, R197 ;  /* 0x000000c509097220 */ /* 0x000fe20000410000 */
[----:B------:R-:W3:Y:S04]  /*bb70*/  LDSM.16.M88.4 R156, [R181+0x9000] ;  /* 0x00900000b59c783b */ /* 0x000ee80000000200 */
[----:B------:R-:W-:Y:S01]  /*bb80*/  HMMA.16816.F32.BF16 R60, R164, R152, R60 ;  /* 0x00000098a43c723c */ /* 0x000fe2000004183c */
[----:B------:R-:W-:Y:S01]  /*bb90*/  LOP3.LUT R153, R185, R186, RZ, 0xfc, !PT ;  /* 0x000000bab9997212 */ /* 0x000fe200078efcff */
[----:B------:R-:W4:Y:S01]  /*bba0*/  MUFU.TANH R8, R8 ;  /* 0x0000000800087308 */ /* 0x000f220000002400 */
[----:B------:R-:W-:-:S05]  /*bbb0*/  IMAD.IADD R21, R20, 0x1, R190 ;  /* 0x0000000114157824 */ /* 0x000fca00078e02be */
[----:B--2---:R-:W-:Y:S01]  /*bbc0*/  HMMA.16816.F32.BF16 R144, R24, R16, R144 ;  /* 0x000000101890723c */ /* 0x004fe20000041890 */
[----:B------:R-:W-:Y:S01]  /*bbd0*/  IMAD.IADD R153, R132, 0x1, R153 ;  /* 0x0000000184997824 */ /* 0x000fe200078e0299 */
[----:B------:R2:W-:Y:S06]  /*bbe0*/  MUFU.TANH R23, R9 ;  /* 0x0000000900177308 */ /* 0x0005ec0000002400 */
[C---:B------:R-:W-:Y:S08]  /*bbf0*/  HMMA.16816.F32.BF16 R140, R164.reuse, R162, R140 ;  /* 0x000000a2a48c723c */ /* 0x040ff0000004188c */
[----:B------:R-:W-:Y:S01]  /*bc00*/  HMMA.16816.F32.BF16 R56, R164, R154, R56 ;  /* 0x0000009aa438723c */ /* 0x000fe20000041838 */
[----:B--2---:R-:W-:Y:S01]  /*bc10*/  FMUL.FTZ R9, R4, R197 ;  /* 0x000000c504097220 */ /* 0x004fe20000410000 */
[----:B------:R-:W-:-:S04]  /*bc20*/  IADD3 R4, PT, PT, R153, 0x100, -R21 ;  /* 0x0000010099047810 */ /* 0x000fc80007ffe815 */
[----:B------:R-:W-:Y:S01]  /*bc30*/  IABS R4, R4 ;  /* 0x0000000400047213 */ /* 0x000fe20000000000 */
[----:B------:R-:W-:-:S03]  /*bc40*/  FMUL.FTZ R144, R144, R197 ;  /* 0x000000c590907220 */ /* 0x000fc60000410000 */
[----:B------:R-:W-:Y:S01]  /*bc50*/  I2FP.F32.S32 R4, R4 ;  /* 0x0000000400047245 */ /* 0x000fe20000201400 */
[C---:B-1----:R-:W-:Y:S04]  /*bc60*/  HMMA.16816.F32.BF16 R60, R24.reuse, R148, R60 ;  /* 0x00000094183c723c */ /* 0x042fe8000004183c */
[----:B----4-:R-:W-:Y:S02]  /*bc70*/  FFMA.FTZ R149, -R236, R4, R8 ;  /* 0x00000004ec957223 */ /* 0x010fe40000010108 */
[----:B------:R1:W2:Y:S02]  /*bc80*/  MUFU.TANH R4, R144 ;  /* 0x0000009000047308 */ /* 0x0002a40000002400 */
[----:B------:R-:W-:Y:S01]  /*bc90*/  HMMA.16816.F32.BF16 R140, R24, R18, R140 ;  /* 0x00000012188c723c */ /* 0x000fe2000004188c */
[----:B------:R-:W4:Y:S01]  /*bca0*/  LDSM.16.M88.4 R16, [R180+0xa000] ;  /* 0x00a00000b410783b */ /* 0x000f220000000200 */
[----:B------:R-:W-:Y:S01]  /*bcb0*/  IADD3 R215, PT, PT, R153, 0xf0, -R21 ;  /* 0x000000f099d77810 */ /* 0x000fe20007ffe815 */
[----:B------:R-:W-:-:S05]  /*bcc0*/  FMUL.FTZ R5, R5, R197 ;  /* 0x000000c505057220 */ /* 0x000fca0000410000 */
[----:B------:R-:W-:Y:S01]  /*bcd0*/  HMMA.16816.F32.BF16 R56, R24, R150, R56 ;  /* 0x000000961838723c */ /* 0x000fe20000041838 */
[----:B------:R5:W3:Y:S01]  /*bce0*/  MUFU.TANH R151, R9 ;  /* 0x0000000900977308 */ /* 0x000ae20000002400 */
[----:B------:R-:W-:Y:S01]  /*bcf0*/  IABS R215, R215 ;  /* 0x000000d700d77213 */ /* 0x000fe20000000000 */
[----:B------:R-:W-:-:S03]  /*bd00*/  FMUL.FTZ R235, R6, R197 ;  /* 0x000000c506eb7220 */ /* 0x000fc60000410000 */
[----:B------:R-:W-:-:S03]  /*bd10*/  I2FP.F32.S32 R215, R215 ;  /* 0x000000d700d77245 */ /* 0x000fc60000201400 */
[----:B------:R3:W4:Y:S01]  /*bd20*/  MUFU.TANH R22, R5 ;  /* 0x0000000500167308 */ /* 0x0007220000002400 */
[C---:B-1----:R-:W-:Y:S01]  /*bd30*/  VIADD R144, R153.reuse, 0x8 ;  /* 0x0000000899907836 */ /* 0x042fe20000000000 */
[----:B-----5:R-:W-:-:S04]  /*bd40*/  IADD3 R9, PT, PT, R153, 0xff, -R21 ;  /* 0x000000ff99097810 */ /* 0x020fc80007ffe815 */
[----:B------:R-:W-:Y:S02]  /*bd50*/  IABS R9, R9 ;  /* 0x0000000900097213 */ /* 0x000fe40000000000 */
[C-C-:B------:R-:W-:Y:S02]  /*bd60*/  IADD3 R8, PT, PT, R153.reuse, 0xf8, -R21.reuse ;  /* 0x000000f899087810 */ /* 0x140fe40007ffe815 */
[----:B------:R-:W-:Y:S02]  /*bd70*/  I2FP.F32.S32 R9, R9 ;  /* 0x0000000900097245 */ /* 0x000fe40000201400 */
[--C-:B------:R-:W-:Y:S01]  /*bd80*/  IADD3 R6, PT, PT, R153, 0xf7, -R21.reuse ;  /* 0x000000f799067810 */ /* 0x100fe20007ffe815 */
[----:B--2---:R-:W-:Y:S01]  /*bd90*/  FFMA.FTZ R215, -R236, R215, R4 ;  /* 0x000000d7ecd77223 */ /* 0x004fe20000010104 */
[----:B---3--:R-:W-:Y:S01]  /*bda0*/  FMUL.FTZ R5, R11, R197 ;  /* 0x000000c50b057220 */ /* 0x008fe20000410000 */
[----:B------:R-:W-:Y:S01]  /*bdb0*/  IADD3 R4, PT, PT, R144, 0xff, -R21 ;  /* 0x000000ff90047810 */ /* 0x000fe20007ffe815 */
[----:B------:R-:W-:Y:S01]  /*bdc0*/  FFMA.FTZ R23, -R236, R9, R23 ;  /* 0x00000009ec177223 */ /* 0x000fe20000010117 */
[----:B------:R-:W-:Y:S01]  /*bdd0*/  IABS R8, R8 ;  /* 0x0000000800087213 */ /* 0x000fe20000000000 */
[-C--:B------:R-:W-:Y:S01]  /*bde0*/  FMUL.FTZ R10, R10, R197.reuse ;  /* 0x000000c50a0a7220 */ /* 0x080fe20000410000 */
[----:B------:R-:W-:Y:S01]  /*bdf0*/  IABS R6, R6 ;  /* 0x0000000600067213 */ /* 0x000fe20000000000 */
[-C--:B------:R-:W-:Y:S01]  /*be00*/  FMUL.FTZ R7, R7, R197.reuse ;  /* 0x000000c507077220 */ /* 0x080fe20000410000 */
[----:B------:R-:W-:Y:S01]  /*be10*/  FMUL.FTZ R9, R146, R197 ;  /* 0x000000c592097220 */ /* 0x000fe20000410000 */
[----:B------:R-:W-:Y:S01]  /*be20*/  HMMA.16816.F32.BF16 R136, R164, R156, R136 ;  /* 0x0000009ca488723c */ /* 0x000fe20000041888 */
[----:B------:R-:W-:Y:S01]  /*be30*/  I2FP.F32.S32 R8, R8 ;  /* 0x0000000800087245 */ /* 0x000fe20000201400 */
[----:B------:R-:W1:Y:S01]  /*be40*/  MUFU.TANH R152, R10 ;  /* 0x0000000a00987308 */ /* 0x000e620000002400 */
[----:B------:R-:W-:-:S02]  /*be50*/  I2FP.F32.S32 R6, R6 ;  /* 0x0000000600067245 */ /* 0x000fc40000201400 */
[----:B------:R-:W-:-:S03]  /*be60*/  IABS R146, R4 ;  /* 0x0000000400927213 */ /* 0x000fc60000000000 */
[----:B------:R-:W-:Y:S02]  /*be70*/  HMMA.16816.F32.BF16 R64, R164, R158, R64 ;  /* 0x0000009ea440723c */ /* 0x000fe40000041840 */
[----:B------:R-:W2:Y:S01]  /*be80*/  MUFU.TANH R5, R5 ;  /* 0x0000000500057308 */ /* 0x000ea20000002400 */
[C---:B------:R-:W-:Y:S01]  /*be90*/  FFMA.FTZ R151, -R236.reuse, R8, R151 ;  /* 0x00000008ec977223 */ /* 0x040fe20000010197 */
[----:B----4-:R-:W-:Y:S01]  /*bea0*/  FFMA.FTZ R22, -R236, R6, R22 ;  /* 0x00000006ec167223 */ /* 0x010fe20000010116 */
[----:B------:R-:W-:-:S05]  /*beb0*/  IADD3 R8, PT, PT, R144, 0x100, -R21 ;  /* 0x0000010090087810 */ /* 0x000fca0007ffe815 */
[----:B------:R-:W3:Y:S01]  /*bec0*/  MUFU.TANH R235, R235 ;  /* 0x000000eb00eb7308 */ /* 0x000ee20000002400 */
[C-C-:B------:R-:W-:Y:S02]  /*bed0*/  IADD3 R6, PT, PT, R144.reuse, 0xf7, -R21.reuse ;  /* 0x000000f790067810 */ /* 0x140fe40007ffe815 */
[----:B------:R-:W-:-:S05]  /*bee0*/  IADD3 R214, PT, PT, R144, 0xf0, -R21 ;  /* 0x000000f090d67810 */ /* 0x000fca0007ffe815 */
[----:B------:R4:W5:Y:S08]  /*bef0*/  MUFU.TANH R150, R7 ;  /* 0x0000000700967308 */ /* 0x0009700000002400 */
[----:B------:R-:W5:Y:S01]  /*bf00*/  MUFU.TANH R4, R9 ;  /* 0x0000000900047308 */ /* 0x000f620000002400 */
[----:B------:R-:W-:Y:S02]  /*bf10*/  IABS R8, R8 ;  /* 0x0000000800087213 */ /* 0x000fe40000000000 */
[----:B------:R-:W-:-:S02]  /*bf20*/  IABS R6, R6 ;  /* 0x0000000600067213 */ /* 0x000fc40000000000 */
[----:B------:R-:W-:Y:S02]  /*bf30*/  IABS R214, R214 ;  /* 0x000000d600d67213 */ /* 0x000fe40000000000 */
[----:B----4-:R-:W-:-:S04]  /*bf40*/  IADD3 R7, PT, PT, R144, 0xf8, -R21 ;  /* 0x000000f890077810 */ /* 0x010fc80007ffe815 */
[----:B------:R-:W-:Y:S02]  /*bf50*/  IABS R7, R7 ;  /* 0x0000000700077213 */ /* 0x000fe40000000000 */
[----:B------:R-:W-:Y:S02]  /*bf60*/  I2FP.F32.S32 R8, R8 ;  /* 0x0000000800087245 */ /* 0x000fe40000201400 */
[----:B------:R-:W-:Y:S02]  /*bf70*/  I2FP.F32.S32 R146, R146 ;  /* 0x0000009200927245 */ /* 0x000fe40000201400 */
[----:B------:R-:W-:Y:S02]  /*bf80*/  I2FP.F32.S32 R7, R7 ;  /* 0x0000000700077245 */ /* 0x000fe40000201400 */
[----:B------:R-:W-:Y:S02]  /*bf90*/  I2FP.F32.S32 R6, R6 ;  /* 0x0000000600067245 */ /* 0x000fe40000201400 */
[----:B------:R-:W-:Y:S01]  /*bfa0*/  I2FP.F32.S32 R214, R214 ;  /* 0x000000d600d67245 */ /* 0x000fe20000201400 */
[----:B------:R-:W-:Y:S01]  /*bfb0*/  HMMA.16816.F32.BF16 R28, R172, R176, R28 ;  /* 0x000000b0ac1c723c */ /* 0x000fe2000004181c */
[C---:B-1----:R-:W-:Y:S01]  /*bfc0*/  FFMA.FTZ R152, -R236.reuse, R8, R152 ;  /* 0x00000008ec987223 */ /* 0x042fe20000010198 */
[C---:B--2---:R-:W-:Y:S01]  /*bfd0*/  FFMA.FTZ R146, -R236.reuse, R146, R5 ;  /* 0x00000092ec927223 */ /* 0x044fe20000010105 */
[C---:B---3--:R-:W-:Y:S01]  /*bfe0*/  FFMA.FTZ R235, -R236.reuse, R7, R235 ;  /* 0x00000007eceb7223 */ /* 0x048fe200000101eb */
[C---:B-----5:R-:W-:Y:S01]  /*bff0*/  FFMA.FTZ R150, -R236.reuse, R6, R150 ;  /* 0x00000006ec967223 */ /* 0x060fe20000010196 */
[----:B------:R-:W-:Y:S01]  /*c000*/  FFMA.FTZ R214, -R236, R214, R4 ;  /* 0x000000d6ecd67223 */ /* 0x000fe20000010104 */
[----:B------:R-:W-:-:S02]  /*c010*/  IADD3 R233, PT, PT, R153, 0xef, -R21 ;  /* 0x000000ef99e97810 */ /* 0x000fc40007ffe815 */
[C---:B------:R-:W-:Y:S01]  /*c020*/  HMMA.16816.F32.BF16 R136, R24.reuse, R12, R136 ;  /* 0x0000000c1888723c */ /* 0x040fe20000041888 */
[C-C-:B------:R-:W-:Y:S02]  /*c030*/  IADD3 R213, PT, PT, R153.reuse, 0xe8, -R21.reuse ;  /* 0x000000e899d57810 */ /* 0x140fe40007ffe815 */
[C-C-:B------:R-:W-:Y:S02]  /*c040*/  IADD3 R207, PT, PT, R153.reuse, 0xe7, -R21.reuse ;  /* 0x000000e799cf7810 */ /* 0x140fe40007ffe815 */
[C-C-:B------:R-:W-:Y:S02]  /*c050*/  IADD3 R205, PT, PT, R153.reuse, 0xe0, -R21.reuse ;  /* 0x000000e099cd7810 */ /* 0x140fe40007ffe815 */
[C-C-:B------:R-:W-:Y:S01]  /*c060*/  IADD3 R202, PT, PT, R153.reuse, 0xdf, -R21.reuse ;  /* 0x000000df99ca7810 */ /* 0x140fe20007ffe815 */
[----:B------:R-:W-:Y:S01]  /*c070*/  HMMA.16816.F32.BF16 R64, R24, R14, R64 ;  /* 0x0000000e1840723c */ /* 0x000fe20000041840 */
[C-C-:B------:R-:W-:Y:S02]  /*c080*/  IADD3 R201, PT, PT, R153.reuse, 0xd8, -R21.reuse ;  /* 0x000000d899c97810 */ /* 0x140fe40007ffe815 */
[----:B------:R-:W-:-:S02]  /*c090*/  IADD3 R192, PT, PT, R153, 0xd7, -R21 ;  /* 0x000000d799c07810 */ /* 0x000fc40007ffe815 */
[C-C-:B------:R-:W-:Y:S02]  /*c0a0*/  IADD3 R7, PT, PT, R153.reuse, 0xd0, -R21.reuse ;  /* 0x000000d099077810 */ /* 0x140fe40007ffe815 */
[C-C-:B------:R-:W-:Y:S01]  /*c0b0*/  IADD3 R6, PT, PT, R153.reuse, 0xcf, -R21.reuse ;  /* 0x000000cf99067810 */ /* 0x140fe20007ffe815 */
[----:B------:R-:W-:Y:S01]  /*c0c0*/  HMMA.16816.F32.BF16 R52, R24, R16, R52 ;  /* 0x000000101834723c */ /* 0x000fe20000041834 */
        /* <DEDUP_REMOVED lines=43> */
[--C-:B------:R-:W-:Y:S02]  /*c380*/  IADD3 R153, PT, PT, R153, 0x87, -R21.reuse ;  /* 0x0000008799997810 */ /* 0x100fe40007ffe815 */
        /* <DEDUP_REMOVED lines=10> */
[----:B------:R-:W-:Y:S02]  /*c430*/  ISETP.GE.AND P3, PT, R21, R222, PT ;  /* 0x000000de1500720c */ /* 0x000fe40003f66270 */
[----:B------:R-:W-:Y:S02]  /*c440*/  FSEL R149, R149, -INF , !P5 ;  /* 0xff80000095957808 */ /* 0x000fe40006800000 */
        /* <DEDUP_REMOVED lines=9> */
[----:B------:R-:W-:Y:S01]  /*c4e0*/  FSEL R23, R23, -INF , !P5 ;  /* 0xff80000017177808 */ /* 0x000fe20006800000 */
[----:B------:R-:W-:Y:S01]  /*c4f0*/  FMUL.FTZ R145, R145, R197 ;  /* 0x000000c591917220 */ /* 0x000fe20000410000 */
[----:B------:R-:W-:-:S02]  /*c500*/  ISETP.GE.AND P5, PT, R21, R223, PT ;  /* 0x000000df1500720c */ /* 0x000fc40003fa6270 */
[----:B------:R-:W-:Y:S01]  /*c510*/  ISETP.GE.AND P3, PT, R21, R221, PT ;  /* 0x000000dd1500720c */ /* 0x000fe20003f66270 */
[----:B------:R-:W-:Y:S01]  /*c520*/  VIADD R234, R20, 0xffffff09 ;  /* 0xffffff0914ea7836 */ /* 0x000fe20000000000 */
[----:B------:R-:W-:Y:S02]  /*c530*/  FSEL R21, R151, -INF , P2 ;  /* 0xff80000097157808 */ /* 0x000fe40001000000 */
[----:B------:R-:W-:Y:S01]  /*c540*/  FSEL R151, R235, -INF , P4 ;  /* 0xff800000eb977808 */ /* 0x000fe20002000000 */
[----:B------:R-:W-:Y:S01]  /*c550*/  FMUL.FTZ R140, R140, R197 ;  /* 0x000000c58c8c7220 */ /* 0x000fe20000410000 */
[----:B------:R-:W-:Y:S01]  /*c560*/  FSEL R21, R21, -INF , !P5 ;  /* 0xff80000015157808 */ /* 0x000fe20006800000 */
[----:B------:R-:W1:Y:S01]  /*c570*/  MUFU.TANH R145, R145 ;  /* 0x0000009100917308 */ /* 0x000e620000002400 */
[----:B------:R-:W-:Y:S02]  /*c580*/  FSEL R151, R151, -INF , !P3 ;  /* 0xff80000097977808 */ /* 0x000fe40005800000 */
[----:B------:R-:W-:-:S02]  /*c590*/  ISETP.GE.AND P2, PT, R234, R224, PT ;  /* 0x000000e0ea00720c */ /* 0x000fc40003f46270 */
[C---:B------:R-:W-:Y:S02]  /*c5a0*/  ISETP.GE.AND P5, PT, R234.reuse, R223, PT ;  /* 0x000000dfea00720c */ /* 0x040fe40003fa6270 */
[C---:B------:R-:W-:Y:S02]  /*c5b0*/  ISETP.GE.AND P4, PT, R234.reuse, R221, PT ;  /* 0x000000ddea00720c */ /* 0x040fe40003f86270 */
[----:B------:R-:W-:Y:S01]  /*c5c0*/  ISETP.GE.AND P3, PT, R234, R222, PT ;  /* 0x000000deea00720c */ /* 0x000fe20003f66270 */
[-C--:B------:R-:W-:Y:S01]  /*c5d0*/  FMUL.FTZ R234, R147, R197.reuse ;  /* 0x000000c593ea7220 */ /* 0x080fe20000410000 */
[----:B------:R-:W2:Y:S01]  /*c5e0*/  MUFU.TANH R140, R140 ;  /* 0x0000008c008c7308 */ /* 0x000ea20000002400 */
[----:B------:R-:W-:Y:S01]  /*c5f0*/  VIADD R147, R20, 0xffffff10 ;  /* 0xffffff1014937836 */ /* 0x000fe20000000000 */
[----:B------:R-:W-:Y:S02]  /*c600*/  FSEL R22, R22, -INF , P2 ;  /* 0xff80000016167808 */ /* 0x000fe40001000000 */
[----:B------:R-:W-:Y:S01]  /*c610*/  FSEL R150, R150, -INF , P3 ;  /* 0xff80000096967808 */ /* 0x000fe20001800000 */
[----:B------:R-:W-:Y:S01]  /*c620*/  FMUL.FTZ R142, R142, R197 ;  /* 0x000000c58e8e7220 */ /* 0x000fe20000410000 */
[----:B------:R-:W-:-:S02]  /*c630*/  IABS R233, R233 ;  /* 0x000000e900e97213 */ /* 0x000fc40000000000 */
[----:B------:R-:W3:Y:S01]  /*c640*/  MUFU.TANH R234, R234 ;  /* 0x000000ea00ea7308 */ /* 0x000ee20000002400 */
[----:B------:R-:W-:Y:S02]  /*c650*/  FSEL R22, R22, -INF , !P5 ;  /* 0xff80000016167808 */ /* 0x000fe40006800000 */
[----:B------:R-:W-:Y:S02]  /*c660*/  FSEL R150, R150, -INF , !P4 ;  /* 0xff80000096967808 */ /* 0x000fe40006000000 */
[C---:B------:R-:W-:Y:S02]  /*c670*/  ISETP.GE.AND P2, PT, R147.reuse, R224, PT ;  /* 0x000000e09300720c */ /* 0x040fe40003f46270 */
[C---:B------:R-:W-:Y:S02]  /*c680*/  ISETP.GE.AND P5, PT, R147.reuse, R223, PT ;  /* 0x000000df9300720c */ /* 0x040fe40003fa6270 */
[C---:B------:R-:W-:Y:S02]  /*c690*/  ISETP.GE.AND P3, PT, R147.reuse, R221, PT ;  /* 0x000000dd9300720c */ /* 0x040fe40003f66270 */
[----:B------:R-:W-:Y:S01]  /*c6a0*/  ISETP.GE.AND P4, PT, R147, R222, PT ;  /* 0x000000de9300720c */ /* 0x000fe20003f86270 */
[----:B------:R-:W-:Y:S01]  /*c6b0*/  VIADD R147, R20, 0xffffff11 ;  /* 0xffffff1114937836 */ /* 0x000fe20000000000 */
[----:B------:R-:W-:-:S02]  /*c6c0*/  I2FP.F32.S32 R233, R233 ;  /* 0x000000e900e97245 */ /* 0x000fc40000201400 */
[----:B------:R-:W-:Y:S01]  /*c6d0*/  IABS R213, R213 ;  /* 0x000000d500d57213 */ /* 0x000fe20000000000 */
[----:B------:R-:W4:Y:S01]  /*c6e0*/  MUFU.TANH R142, R142 ;  /* 0x0000008e008e7308 */ /* 0x000f220000002400 */
[----:B------:R-:W-:Y:S01]  /*c6f0*/  IABS R232, R232 ;  /* 0x000000e800e87213 */ /* 0x000fe20000000000 */
[----:B-1----:R-:W-:Y:S01]  /*c700*/  FFMA.FTZ R233, -R236, R233, R145 ;  /* 0x000000e9ece97223 */ /* 0x002fe20000010191 */
[----:B------:R-:W-:Y:S01]  /*c710*/  FSEL R215, R215, -INF , P2 ;  /* 0xff800000d7d77808 */ /* 0x000fe20001000000 */
[----:B------:R-:W-:Y:S01]  /*c720*/  VIADD R145, R20, 0xffffff18 ;  /* 0xffffff1814917836 */ /* 0x000fe20000000000 */
[----:B------:R-:W-:Y:S01]  /*c730*/  I2FP.F32.S32 R213, R213 ;  /* 0x000000d500d57245 */ /* 0x000fe20000201400 */
[----:B------:R-:W-:Y:S01]  /*c740*/  FMUL.FTZ R143, R143, R197 ;  /* 0x000000c58f8f7220 */ /* 0x000fe20000410000 */
[----:B------:R-:W-:Y:S02]  /*c750*/  ISETP.GE.AND P2, PT, R147, R224, PT ;  /* 0x000000e09300720c */ /* 0x000fe40003f46270 */
[----:B------:R-:W-:-:S02]  /*c760*/  I2FP.F32.S32 R232, R232 ;  /* 0x000000e800e87245 */ /* 0x000fc40000201400 */
[----:B------:R-:W-:Y:S01]  /*c770*/  FSEL R214, R214, -INF , P4 ;  /* 0xff800000d6d67808 */ /* 0x000fe20002000000 */
[C---:B--2---:R-:W-:Y:S01]  /*c780*/  FFMA.FTZ R140, -R236.reuse, R213, R140 ;  /* 0x000000d5ec8c7223 */ /* 0x044fe2000001018c */
[----:B------:R-:W-:Y:S02]  /*c790*/  FSEL R251, R215, -INF , !P5 ;  /* 0xff800000d7fb7808 */ /* 0x000fe40006800000 */
[----:B------:R-:W-:Y:S02]  /*c7a0*/  ISETP.GE.AND P5, PT, R147, R223, PT ;  /* 0x000000df9300720c */ /* 0x000fe40003fa6270 */
[----:B------:R-:W-:Y:S01]  /*c7b0*/  FSEL R233, R233, -INF , P2 ;  /* 0xff800000e9e97808 */ /* 0x000fe20001000000 */
[----:B---3--:R-:W-:Y:S01]  /*c7c0*/  FFMA.FTZ R232, -R236, R232, R234 ;  /* 0x000000e8ece87223 */ /* 0x008fe200000101ea */
[----:B------:R-:W-:Y:S01]  /*c7d0*/  ISETP.GE.AND P2, PT, R145, R224, PT ;  /* 0x000000e09100720c */ /* 0x000fe20003f46270 */
[----:B------:R-:W1:Y:S01]  /*c7e0*/  MUFU.TANH R143, R143 ;  /* 0x0000008f008f7308 */ /* 0x000e620000002400 */
[----:B------:R-:W-:Y:S01]  /*c7f0*/  FSEL R214, R214, -INF , !P3 ;  /* 0xff800000d6d67808 */ /* 0x000fe20005800000 */
[----:B------:R-:W-:Y:S01]  /*c800*/  IMAD.MOV.U32 R235, RZ, RZ, R250 ;  /* 0x000000ffffeb7224 */ /* 0x000fe200078e00fa */
[----:B------:R-:W-:Y:S01]  /*c810*/  IABS R206, R206 ;  /* 0x000000ce00ce7213 */ /* 0x000fe20000000000 */
[-C--:B------:R-:W-:Y:S01]  /*c820*/  FMUL.FTZ R141, R141, R197.reuse ;  /* 0x000000c58d8d7220 */ /* 0x080fe20000410000 */
[----:B------:R-:W-:Y:S01]  /*c830*/  ISETP.GE.AND P3, PT, R147, R222, PT ;  /* 0x000000de9300720c */ /* 0x000fe20003f66270 */
[----:B------:R-:W-:Y:S01]  /*c840*/  FMUL.FTZ R138, R138, R197 ;  /* 0x000000c58a8a7220 */ /* 0x000fe20000410000 */
[----:B------:R-:W-:-:S02]  /*c850*/  FSEL R250, R233, -INF , !P5 ;  /* 0xff800000e9fa7808 */ /* 0x000fc40006800000 */
[----:B------:R-:W-:Y:S02]  /*c860*/  ISETP.GE.AND P5, PT, R145, R223, PT ;  /* 0x000000df9100720c */ /* 0x000fe40003fa6270 */
[----:B------:R-:W-:Y:S02]  /*c870*/  FSEL R140, R140, -INF , P2 ;  /* 0xff8000008c8c7808 */ /* 0x000fe40001000000 */
[----:B------:R-:W-:Y:S02]  /*c880*/  IABS R204, R204 ;  /* 0x000000cc00cc7213 */ /* 0x000fe40000000000 */
[----:B------:R-:W-:Y:S01]  /*c890*/  I2FP.F32.S32 R206, R206 ;  /* 0x000000ce00ce7245 */ /* 0x000fe20000201400 */
[----:B------:R-:W-:Y:S01]  /*c8a0*/  IMAD.MOV.U32 R234, RZ, RZ, R248 ;  /* 0x000000ffffea7224 */ /* 0x000fe200078e00f8 */
[----:B------:R-:W-:Y:S01]  /*c8b0*/  ISETP.GE.AND P4, PT, R147, R221, PT ;  /* 0x000000dd9300720c */ /* 0x000fe20003f86270 */
[----:B------:R-:W-:Y:S01]  /*c8c0*/  FMUL.FTZ R136, R136, R197 ;  /* 0x000000c588887220 */ /* 0x000fe20000410000 */
[----:B------:R-:W-:Y:S01]  /*c8d0*/  FSEL R232, R232, -INF , P3 ;  /* 0xff800000e8e87808 */ /* 0x000fe20001800000 */
[----:B------:R-:W2:Y:S01]  /*c8e0*/  MUFU.TANH R141, R141 ;  /* 0x0000008d008d7308 */ /* 0x000ea20000002400 */
[----:B------:R-:W-:Y:S01]  /*c8f0*/  FSEL R248, R140, -INF , !P5 ;  /* 0xff8000008cf87808 */ /* 0x000fe20006800000 */
[----:B------:R-:W-:Y:S01]  /*c900*/  IMAD.MOV.U32 R140, RZ, RZ, R204 ;  /* 0x000000ffff8c7224 */ /* 0x000fe200078e00cc */
[----:B------:R-:W-:Y:S01]  /*c910*/  FSEL R147, R232, -INF , !P4 ;  /* 0xff800000e8937808 */ /* 0x000fe20006000000 */
[----:B----4-:R-:W-:Y:S01]  /*c920*/  FFMA.FTZ R142, -R236, R206, R142 ;  /* 0x000000ceec8e7223 */ /* 0x010fe2000001018e */
[----:B------:R-:W-:-:S03]  /*c930*/  ISETP.GE.AND P4, PT, R145, R222, PT ;  /* 0x000000de9100720c */ /* 0x000fc60003f86270 */
[----:B------:R-:W3:Y:S01]  /*c940*/  MUFU.TANH R138, R138 ;  /* 0x0000008a008a7308 */ /* 0x000ee20000002400 */
[-C--:B------:R-:W-:Y:S01]  /*c950*/  FMUL.FTZ R137, R137, R197.reuse ;  /* 0x000000c589897220 */ /* 0x080fe20000410000 */
[----:B------:R-:W-:Y:S01]  /*c960*/  FMUL.FTZ R139, R139, R197 ;  /* 0x000000c58b8b7220 */ /* 0x000fe20000410000 */
[----:B------:R-:W-:Y:S01]  /*c970*/  ISETP.GE.AND P3, PT, R145, R221, PT ;  /* 0x000000dd9100720c */ /* 0x000fe20003f66270 */
[----:B------:R-:W-:Y:S01]  /*c980*/  VIADD R145, R20, 0xffffff19 ;  /* 0xffffff1914917836 */ /* 0x000fe20000000000 */
[----:B------:R-:W-:-:S03]  /*c990*/  I2FP.F32.S32 R140, R140 ;  /* 0x0000008c008c7245 */ /* 0x000fc60000201400 */
[----:B------:R-:W4:Y:S01]  /*c9a0*/  MUFU.TANH R136, R136 ;  /* 0x0000008800887308 */ /* 0x000f220000002400 */
[----:B------:R-:W-:Y:S01]  /*c9b0*/  FSEL R142, R142, -INF , P4 ;  /* 0xff8000008e8e7808 */ /* 0x000fe20002000000 */
[----:B------:R-:W-:Y:S01]  /*c9c0*/  STL [R1+0x4], R214 ;  /* 0x000004d601007387 */ /* 0x000fe20000100800 */
[----:B------:R-:W-:Y:S01]  /*c9d0*/  IABS R207, R207 ;  /* 0x000000cf00cf7213 */ /* 0x000fe20000000000 */
[----:B-1----:R-:W-:Y:S01]  /*c9e0*/  FFMA.FTZ R143, -R236, R140, R143 ;  /* 0x0000008cec8f7223 */ /* 0x002fe2000001018f */
[----:B------:R-:W-:Y:S01]  /*c9f0*/  IABS R203, R203 ;  /* 0x000000cb00cb7213 */ /* 0x000fe20000000000 */
[----:B------:R1:W-:Y:S02]  /*ca00*/  STL [R1], R147 ;  /* 0x0000009301007387 */ /* 0x0003e40000100800 */
[----:B------:R-:W5:Y:S01]  /*ca10*/  MUFU.TANH R137, R137 ;  /* 0x0000008900897308 */ /* 0x000f620000002400 */
[----:B------:R-:W-:Y:S02]  /*ca20*/  I2FP.F32.S32 R207, R207 ;  /* 0x000000cf00cf7245 */ /* 0x000fe40000201400 */
[----:B------:R-:W-:-:S05]  /*ca30*/  IABS R205, R205 ;  /* 0x000000cd00cd7213 */ /* 0x000fca0000000000 */
[----:B------:R-:W5:Y:S01]  /*ca40*/  MUFU.TANH R139, R139 ;  /* 0x0000008b008b7308 */ /* 0x000f620000002400 */
[----:B------:R-:W-:Y:S01]  /*ca50*/  I2FP.F32.S32 R203, R203 ;  /* 0x000000cb00cb7245 */ /* 0x000fe20000201400 */
[----:B------:R-:W-:Y:S01]  /*ca60*/  VIADD R140, R20, 0xffffff20 ;  /* 0xffffff20148c7836 */ /* 0x000fe20000000000 */
[C---:B------:R-:W-:Y:S01]  /*ca70*/  ISETP.GE.AND P4, PT, R145.reuse, R221, PT ;  /* 0x000000dd9100720c */ /* 0x040fe20003f86270 */
[----:B--2---:R-:W-:Y:S01]  /*ca80*/  FFMA.FTZ R141, -R236, R207, R141 ;  /* 0x000000cfec8d7223 */ /* 0x004fe2000001018d */
[----:B------:R-:W-:Y:S01]  /*ca90*/  I2FP.F32.S32 R205, R205 ;  /* 0x000000cd00cd7245 */ /* 0x000fe20000201400 */
[----:B------:R-:W-:Y:S01]  /*caa0*/  IMAD.MOV.U32 R215, RZ, RZ, R252 ;  /* 0x000000ffffd77224 */ /* 0x000fe200078e00fc */
[C---:B------:R-:W-:Y:S02]  /*cab0*/  ISETP.GE.AND P2, PT, R145.reuse, R224, PT ;  /* 0x000000e09100720c */ /* 0x040fe40003f46270 */
[----:B-1----:R-:W-:Y:S02]  /*cac0*/  FSEL R147, R142, -INF , !P3 ;  /* 0xff8000008e937808 */ /* 0x002fe40005800000 */
[----:B------:R-:W-:-:S04]  /*cad0*/  ISETP.GE.AND P3, PT, R145, R222, PT ;  /* 0x000000de9100720c */ /* 0x000fc80003f66270 */
[----:B------:R-:W-:Y:S01]  /*cae0*/  FSEL R143, R143, -INF , P3 ;  /* 0xff8000008f8f7808 */ /* 0x000fe20001800000 */
[----:B---3--:R-:W-:Y:S01]  /*caf0*/  FFMA.FTZ R138, -R236, R203, R138 ;  /* 0x000000cbec8a7223 */ /* 0x008fe2000001018a */
[----:B------:R-:W-:Y:S02]  /*cb00*/  IABS R202, R202 ;  /* 0x000000ca00ca7213 */ /* 0x000fe40000000000 */
[----:B------:R-:W-:Y:S02]  /*cb10*/  FSEL R252, R143, -INF , !P4 ;  /* 0xff8000008ffc7808 */ /* 0x000fe40006000000 */
[----:B------:R-:W-:Y:S02]  /*cb20*/  IABS R195, R195 ;  /* 0x000000c300c37213 */ /* 0x000fe40000000000 */
[----:B------:R-:W-:Y:S01]  /*cb30*/  ISETP.GE.AND P4, PT, R140, R222, PT ;  /* 0x000000de8c00720c */ /* 0x000fe20003f86270 */
[----:B----4-:R-:W-:Y:S01]  /*cb40*/  FFMA.FTZ R205, -R236, R205, R136 ;  /* 0x000000cdeccd7223 */ /* 0x010fe20000010188 */
[----:B------:R-:W-:-:S02]  /*cb50*/  ISETP.GE.AND P5, PT, R145, R223, PT ;  /* 0x000000df9100720c */ /* 0x000fc40003fa6270 */
[----:B------:R-:W-:Y:S01]  /*cb60*/  FSEL R141, R141, -INF , P2 ;  /* 0xff8000008d8d7808 */ /* 0x000fe20001000000 */
[----:B------:R-:W-:Y:S01]  /*cb70*/  VIADD R136, R20, 0xffffff21 ;  /* 0xffffff2114887836 */ /* 0x000fe20000000000 */
[C---:B------:R-:W-:Y:S02]  /*cb80*/  ISETP.GE.AND P2, PT, R140.reuse, R224, PT ;  /* 0x000000e08c00720c */ /* 0x040fe40003f46270 */
[----:B------:R-:W-:Y:S02]  /*cb90*/  I2FP.F32.S32 R202, R202 ;  /* 0x000000ca00ca7245 */ /* 0x000fe40000201400 */
[----:B------:R-:W-:Y:S01]  /*cba0*/  I2FP.F32.S32 R195, R195 ;  /* 0x000000c300c37245 */ /* 0x000fe20000201400 */
[----:B------:R-:W-:Y:S01]  /*cbb0*/  IMAD.MOV.U32 R214, RZ, RZ, R249 ;  /* 0x000000ffffd67224 */ /* 0x000fe200078e00f9 */
[----:B------:R-:W-:Y:S02]  /*cbc0*/  ISETP.GE.AND P3, PT, R140, R221, PT ;  /* 0x000000dd8c00720c */ /* 0x000fe40003f66270 */
[----:B------:R-:W-:Y:S01]  /*cbd0*/  FSEL R138, R138, -INF , P4 ;  /* 0xff8000008a8a7808 */ /* 0x000fe20002000000 */
[----:B------:R-:W-:Y:S01]  /*cbe0*/  FMUL.FTZ R66, R66, R197 ;  /* 0x000000c542427220 */ /* 0x000fe20000410000 */
[----:B------:R-:W-:Y:S01]  /*cbf0*/  FSEL R249, R141, -INF , !P5 ;  /* 0xff8000008df97808 */ /* 0x000fe20006800000 */
[----:B------:R-:W-:Y:S01]  /*cc00*/  IMAD.MOV.U32 R141, RZ, RZ, R235 ;  /* 0x000000ffff8d7224 */ /* 0x000fe200078e00eb */
[----:B------:R-:W-:Y:S01]  /*cc10*/  ISETP.GE.AND P5, PT, R140, R223, PT ;  /* 0x000000df8c00720c */ /* 0x000fe20003fa6270 */
[C---:B-----5:R-:W-:Y:S01]  /*cc20*/  FFMA.FTZ R137, -R236.reuse, R202, R137 ;  /* 0x000000caec897223 */ /* 0x060fe20000010189 */
[----:B------:R-:W-:Y:S01]  /*cc30*/  FSEL R205, R205, -INF , P2 ;  /* 0xff800000cdcd7808 */ /* 0x000fe20001000000 */
[----:B------:R-:W-:Y:S01]  /*cc40*/  FFMA.FTZ R139, -R236, R195, R139 ;  /* 0x000000c3ec8b7223 */ /* 0x000fe2000001018b */
[----:B------:R-:W-:-:S02]  /*cc50*/  FSEL R235, R138, -INF , !P3 ;  /* 0xff8000008aeb7808 */ /* 0x000fc40005800000 */
[C---:B------:R-:W-:Y:S02]  /*cc60*/  ISETP.GE.AND P2, PT, R136.reuse, R224, PT ;  /* 0x000000e08800720c */ /* 0x040fe40003f46270 */
[----:B------:R-:W-:Y:S01]  /*cc70*/  ISETP.GE.AND P3, PT, R136, R222, PT ;  /* 0x000000de8800720c */ /* 0x000fe20003f66270 */
[----:B------:R-:W1:Y:S01]  /*cc80*/  MUFU.TANH R66, R66 ;  /* 0x0000004200427308 */ /* 0x000e620000002400 */
[----:B------:R-:W-:Y:S01]  /*cc90*/  FSEL R232, R205, -INF , !P5 ;  /* 0xff800000cde87808 */ /* 0x000fe20006800000 */
[----:B------:R-:W-:Y:S01]  /*cca0*/  FMUL.FTZ R64, R64, R197 ;  /* 0x000000c540407220 */ /* 0x000fe20000410000 */
[C---:B------:R-:W-:Y:S02]  /*ccb0*/  ISETP.GE.AND P5, PT, R136.reuse, R223, PT ;  /* 0x000000df8800720c */ /* 0x040fe40003fa6270 */
[----:B------:R-:W-:Y:S01]  /*ccc0*/  ISETP.GE.AND P4, PT, R136, R221, PT ;  /* 0x000000dd8800720c */ /* 0x000fe20003f86270 */
[----:B------:R-:W-:Y:S01]  /*ccd0*/  VIADD R136, R20, 0xffffff28 ;  /* 0xffffff2814887836 */ /* 0x000fe20000000000 */
[----:B------:R-:W-:-:S02]  /*cce0*/  FSEL R137, R137, -INF , P2 ;  /* 0xff80000089897808 */ /* 0x000fc40001000000 */
[----:B------:R-:W-:Y:S01]  /*ccf0*/  FSEL R139, R139, -INF , P3 ;  /* 0xff8000008b8b7808 */ /* 0x000fe20001800000 */
[----:B------:R-:W-:Y:S01]  /*cd00*/  IMAD.MOV.U32 R138, RZ, RZ, R246 ;  /* 0x000000ffff8a7224 */ /* 0x000fe200078e00f6 */
[----:B------:R-:W-:Y:S02]  /*cd10*/  IABS R15, R15 ;  /* 0x0000000f000f7213 */ /* 0x000fe40000000000 */
[----:B------:R-:W-:Y:S02]  /*cd20*/  FSEL R233, R137, -INF , !P5 ;  /* 0xff80000089e97808 */ /* 0x000fe40006800000 */
[----:B------:R-:W-:Y:S01]  /*cd30*/  FSEL R246, R139, -INF , !P4 ;  /* 0xff8000008bf67808 */ /* 0x000fe20006000000 */
[----:B------:R-:W2:Y:S01]  /*cd40*/  MUFU.TANH R64, R64 ;  /* 0x0000004000407308 */ /* 0x000ea20000002400 */
[C---:B------:R-:W-:Y:S02]  /*cd50*/  ISETP.GE.AND P2, PT, R136.reuse, R224, PT ;  /* 0x000000e08800720c */ /* 0x040fe40003f46270 */
[----:B------:R-:W-:-:S02]  /*cd60*/  ISETP.GE.AND P5, PT, R136, R223, PT ;  /* 0x000000df8800720c */ /* 0x000fc40003fa6270 */
[C---:B------:R-:W-:Y:S02]  /*cd70*/  ISETP.GE.AND P3, PT, R136.reuse, R221, PT ;  /* 0x000000dd8800720c */ /* 0x040fe40003f66270 */
[----:B------:R-:W-:Y:S01]  /*cd80*/  ISETP.GE.AND P4, PT, R136, R222, PT ;  /* 0x000000de8800720c */ /* 0x000fe20003f86270 */
[----:B------:R-:W-:Y:S01]  /*cd90*/  FMUL.FTZ R136, R65, R197 ;  /* 0x000000c541887220 */ /* 0x000fe20000410000 */
[----:B------:R-:W-:-:S03]  /*cda0*/  IMAD.MOV.U32 R65, RZ, RZ, R15 ;  /* 0x000000ffff417224 */ /* 0x000fc600078e000f */
[----:B------:R-:W3:Y:S02]  /*cdb0*/  MUFU.TANH R15, R136 ;  /* 0x00000088000f7308 */ /* 0x000ee40000002400 */
[----:B------:R-:W-:Y:S01]  /*cdc0*/  I2FP.F32.S32 R65, R65 ;  /* 0x0000004100417245 */ /* 0x000fe20000201400 */
[----:B------:R-:W-:Y:S01]  /*cdd0*/  FMUL.FTZ R67, R67, R197 ;  /* 0x000000c543437220 */ /* 0x000fe20000410000 */
[----:B------:R-:W-:-:S03]  /*cde0*/  IABS R201, R201 ;  /* 0x000000c900c97213 */ /* 0x000fc60000000000 */
[----:B-1----:R-:W-:Y:S01]  /*cdf0*/  FFMA.FTZ R66, -R236, R65, R66 ;  /* 0x00000041ec427223 */ /* 0x002fe20000010142 */
[----:B------:R-:W-:Y:S01]  /*ce00*/  I2FP.F32.S32 R201, R201 ;  /* 0x000000c900c97245 */ /* 0x000fe20000201400 */
[----:B------:R1:W4:Y:S01]  /*ce10*/  MUFU.TANH R65, R67 ;  /* 0x0000004300417308 */ /* 0x0003220000002400 */
[----:B------:R-:W-:-:S03]  /*ce20*/  IABS R192, R192 ;  /* 0x000000c000c07213 */ /* 0x000fc60000000000 */
[----:B--2---:R-:W-:Y:S01]  /*ce30*/  FFMA.FTZ R64, -R236, R201, R64 ;  /* 0x000000c9ec407223 */ /* 0x004fe20000010140 */
[----:B------:R-:W-:Y:S02]  /*ce40*/  I2FP.F32.S32 R192, R192 ;  /* 0x000000c000c07245 */ /* 0x000fe40000201400 */
[----:B------:R-:W-:Y:S01]  /*ce50*/  IABS R14, R14 ;  /* 0x0000000e000e7213 */ /* 0x000fe20000000000 */
[-C--:B------:R-:W-:Y:S01]  /*ce60*/  FMUL.FTZ R62, R62, R197.reuse ;  /* 0x000000c53e3e7220 */ /* 0x080fe20000410000 */
[----:B------:R-:W-:Y:S01]  /*ce70*/  FSEL R64, R64, -INF , P2 ;  /* 0xff80000040407808 */ /* 0x000fe20001000000 */
[----:B---3--:R-:W-:Y:S01]  /*ce80*/  FFMA.FTZ R15, -R236, R192, R15 ;  /* 0x000000c0ec0f7223 */ /* 0x008fe2000001010f */
[----:B------:R-:W-:Y:S01]  /*ce90*/  I2FP.F32.S32 R14, R14 ;  /* 0x0000000e000e7245 */ /* 0x000fe20000201400 */
[----:B------:R-:W-:Y:S01]  /*cea0*/  FMUL.FTZ R60, R60, R197 ;  /* 0x000000c53c3c7220 */ /* 0x000fe20000410000 */
[----:B-1----:R-:W-:Y:S01]  /*ceb0*/  VIADD R67, R20, 0xffffff29 ;  /* 0xffffff2914437836 */ /* 0x002fe20000000000 */
[----:B------:R-:W-:Y:S01]  /*cec0*/  FSEL R66, R66, -INF , P4 ;  /* 0xff80000042427808 */ /* 0x000fe20002000000 */
[----:B------:R-:W-:-:S03]  /*ced0*/  IMAD.MOV.U32 R142, RZ, RZ, R215 ;  /* 0x000000ffff8e7224 */ /* 0x000fc600078e00d7 */
[----:B------:R-:W-:Y:S01]  /*cee0*/  ISETP.GE.AND P2, PT, R67, R224, PT ;  /* 0x000000e04300720c */ /* 0x000fe20003f46270 */
[----:B------:R-:W-:Y:S01]  /*cef0*/  IMAD.MOV.U32 R145, RZ, RZ, R247 ;  /* 0x000000ffff917224 */ /* 0x000fe200078e00f7 */
[----:B------:R-:W-:Y:S02]  /*cf00*/  MUFU.TANH R62, R62 ;  /* 0x0000003e003e7308 */ /* 0x000fe40000002400 */
[----:B------:R-:W-:Y:S01]  /*cf10*/  FSEL R215, R15, -INF , P2 ;  /* 0xff8000000fd77808 */ /* 0x000fe20001000000 */
[----:B----4-:R-:W-:Y:S01]  /*cf20*/  FFMA.FTZ R65, -R236, R14, R65 ;  /* 0x0000000eec417223 */ /* 0x010fe20000010141 */
[----:B------:R-:W-:Y:S02]  /*cf30*/  FSEL R247, R66, -INF , !P3 ;  /* 0xff80000042f77808 */ /* 0x000fe40005800000 */
[C---:B------:R-:W-:Y:S02]  /*cf40*/  ISETP.GE.AND P3, PT, R67.reuse, R222, PT ;  /* 0x000000de4300720c */ /* 0x040fe40003f66270 */
[----:B------:R-:W1:Y:S01]  /*cf50*/  MUFU.TANH R15, R60 ;  /* 0x0000003c000f7308 */ /* 0x000e620000002400 */
[----:B------:R-:W-:Y:S01]  /*cf60*/  IMAD.MOV.U32 R140, RZ, RZ, R234 ;  /* 0x000000ffff8c7224 */ /* 0x000fe200078e00ea */
[----:B------:R-:W-:Y:S01]  /*cf70*/  FSEL R234, R64, -INF , !P5 ;  /* 0xff80000040ea7808 */ /* 0x000fe20006800000 */
[----:B------:R-:W-:Y:S01]  /*cf80*/  VIADD R14, R20, 0xffffff30 ;  /* 0xffffff30140e7836 */ /* 0x000fe20000000000 */
[----:B------:R-:W-:Y:S01]  /*cf90*/  ISETP.GE.AND P5, PT, R67, R223, PT ;  /* 0x000000df4300720c */ /* 0x000fe20003fa6270 */
[----:B------:R-:W-:Y:S01]  /*cfa0*/  FMUL.FTZ R61, R61, R197 ;  /* 0x000000c53d3d7220 */ /* 0x000fe20000410000 */
[----:B------:R-:W-:-:S02]  /*cfb0*/  ISETP.GE.AND P4, PT, R67, R221, PT ;  /* 0x000000dd4300720c */ /* 0x000fc40003f86270 */
[----:B------:R-:W-:Y:S01]  /*cfc0*/  FSEL R65, R65, -INF , P3 ;  /* 0xff80000041417808 */ /* 0x000fe20001800000 */
[----:B------:R-:W-:Y:S01]  /*cfd0*/  IMAD.MOV.U32 R143, RZ, RZ, R214 ;  /* 0x000000ffff8f7224 */ /* 0x000fe200078e00d6 */
[----:B------:R-:W-:Y:S01]  /*cfe0*/  IABS R7, R7 ;  /* 0x0000000700077213 */ /* 0x000fe20000000000 */
[----:B------:R-:W2:Y:S01]  /*cff0*/  MUFU.TANH R201, R61 ;  /* 0x0000003d00c97308 */ /* 0x000ea20000002400 */
[----:B------:R-:W-:Y:S02]  /*d000*/  IABS R5, R5 ;  /* 0x0000000500057213 */ /* 0x000fe40000000000 */
[----:B------:R-:W-:Y:S02]  /*d010*/  FSEL R215, R215, -INF , !P5 ;  /* 0xff800000d7d77808 */ /* 0x000fe40006800000 */
[----:B------:R-:W-:Y:S02]  /*d020*/  FSEL R214, R65, -INF , !P4 ;  /* 0xff80000041d67808 */ /* 0x000fe40006000000 */
[----:B------:R-:W-:-:S02]  /*d030*/  ISETP.GE.AND P2, PT, R14, R224, PT ;  /* 0x000000e00e00720c */ /* 0x000fc40003f46270 */
[C---:B------:R-:W-:Y:S02]  /*d040*/  ISETP.GE.AND P5, PT, R14.reuse, R223, PT ;  /* 0x000000df0e00720c */ /* 0x040fe40003fa6270 */
[C---:B------:R-:W-:Y:S02]  /*d050*/  ISETP.GE.AND P3, PT, R14.reuse, R221, PT ;  /* 0x000000dd0e00720c */ /* 0x040fe40003f66270 */
[----:B------:R-:W-:Y:S02]  /*d060*/  ISETP.GE.AND P4, PT, R14, R222, PT ;  /* 0x000000de0e00720c */ /* 0x000fe40003f86270 */
[----:B------:R-:W-:Y:S02]  /*d070*/  I2FP.F32.S32 R14, R7 ;  /* 0x00000007000e7245 */ /* 0x000fe40000201400 */
[----:B------:R-:W-:Y:S02]  /*d080*/  I2FP.F32.S32 R7, R5 ;  /* 0x0000000500077245 */ /* 0x000fe40000201400 */
[----:B------:R-:W-:Y:S01]  /*d090*/  IABS R6, R6 ;  /* 0x0000000600067213 */ /* 0x000fe20000000000 */
[----:B-1----:R-:W-:-:S02]  /*d0a0*/  FFMA.FTZ R15, -R236, R14, R15 ;  /* 0x0000000eec0f7223 */ /* 0x002fc4000001010f */
[----:B------:R-:W-:Y:S01]  /*d0b0*/  FFMA.FTZ R7, -R236, R7, R62 ;  /* 0x00000007ec077223 */ /* 0x000fe2000001013e */
[----:B------:R-:W-:Y:S01]  /*d0c0*/  VIADD R5, R20, 0xffffff31 ;  /* 0xffffff3114057836 */ /* 0x000fe20000000000 */
[----:B------:R-:W-:Y:S02]  /*d0d0*/  IABS R4, R4 ;  /* 0x0000000400047213 */ /* 0x000fe40000000000 */
[----:B------:R-:W-:Y:S02]  /*d0e0*/  FSEL R15, R15, -INF , P2 ;  /* 0xff8000000f0f7808 */ /* 0x000fe40001000000 */
[----:B------:R-:W-:Y:S02]  /*d0f0*/  FSEL R7, R7, -INF , P4 ;  /* 0xff80000007077808 */ /* 0x000fe40002000000 */
[----:B------:R-:W-:Y:S01]  /*d100*/  I2FP.F32.S32 R6, R6 ;  /* 0x0000000600067245 */ /* 0x000fe20000201400 */
[----:B------:R-:W-:Y:S01]  /*d110*/  FMUL.FTZ R63, R63, R197 ;  /* 0x000000c53f3f7220 */ /* 0x000fe20000410000 */
[----:B------:R-:W-:-:S02]  /*d120*/  FSEL R203, R15, -INF , !P5 ;  /* 0xff8000000fcb7808 */ /* 0x000fc40006800000 */
[----:B------:R-:W-:Y:S01]  /*d130*/  FSEL R206, R7, -INF , !P3 ;  /* 0xff80000007ce7808 */ /* 0x000fe20005800000 */
[----:B--2---:R-:W-:Y:S01]  /*d140*/  FFMA.FTZ R201, -R236, R6, R201 ;  /* 0x00000006ecc97223 */ /* 0x004fe200000101c9 */
[C---:B------:R-:W-:Y:S01]  /*d150*/  ISETP.GE.AND P2, PT, R5.reuse, R224, PT ;  /* 0x000000e00500720c */ /* 0x040fe20003f46270 */
[----:B------:R-:W1:Y:S01]  /*d160*/  MUFU.TANH R207, R63 ;  /* 0x0000003f00cf7308 */ /* 0x000e620000002400 */
[C---:B------:R-:W-:Y:S02]  /*d170*/  ISETP.GE.AND P5, PT, R5.reuse, R223, PT ;  /* 0x000000df0500720c */ /* 0x040fe40003fa6270 */
[C---:B------:R-:W-:Y:S02]  /*d180*/  ISETP.GE.AND P4, PT, R5.reuse, R221, PT ;  /* 0x000000dd0500720c */ /* 0x040fe40003f86270 */
[----:B------:R-:W-:Y:S02]  /*d190*/  ISETP.GE.AND P3, PT, R5, R222, PT ;  /* 0x000000de0500720c */ /* 0x000fe40003f66270 */
[----:B------:R-:W-:-:S02]  /*d1a0*/  I2FP.F32.S32 R14, R4 ;  /* 0x00000004000e7245 */ /* 0x000fc40000201400 */
[----:B------:R-:W2:Y:S01]  /*d1b0*/  LDSM.16.M88.4 R4, [R181+0xa800] ;  /* 0x00a80000b504783b */ /* 0x000ea20000000200 */
[-C--:B------:R-:W-:Y:S01]  /*d1c0*/  FMUL.FTZ R15, R56, R197.reuse ;  /* 0x000000c5380f7220 */ /* 0x080fe20000410000 */
[----:B------:R-:W-:-:S05]  /*d1d0*/  FMUL.FTZ R58, R58, R197 ;  /* 0x000000c53a3a7220 */ /* 0x000fca0000410000 */
[----:B------:R-:W3:Y:S01]  /*d1e0*/  MUFU.TANH R15, R15 ;  /* 0x0000000f000f7308 */ /* 0x000ee20000002400 */
[----:B-1----:R-:W-:Y:S01]  /*d1f0*/  FFMA.FTZ R207, -R236, R14, R207 ;  /* 0x0000000eeccf7223 */ /* 0x002fe200000101cf */
[----:B------:R-:W-:Y:S01]  /*d200*/  VIADD R14, R20, 0xffffff38 ;  /* 0xffffff38140e7836 */ /* 0x000fe20000000000 */
[----:B------:R-:W-:Y:S02]  /*d210*/  FSEL R201, R201, -INF , P2 ;  /* 0xff800000c9c97808 */ /* 0x000fe40001000000 */
[----:B------:R-:W-:Y:S02]  /*d220*/  IABS R56, R11 ;  /* 0x0000000b00387213 */ /* 0x000fe40000000000 */
[----:B------:R-:W-:Y:S01]  /*d230*/  FSEL R207, R207, -INF , P3 ;  /* 0xff800000cfcf7808 */ /* 0x000fe20001800000 */
[----:B------:R-:W1:Y:S01]  /*d240*/  MUFU.TANH R11, R58 ;  /* 0x0000003a000b7308 */ /* 0x000e620000002400 */
[----:B------:R-:W-:Y:S01]  /*d250*/  FMUL.FTZ R59, R59, R197 ;  /* 0x000000c53b3b7220 */ /* 0x000fe20000410000 */
[----:B------:R-:W-:-:S02]  /*d260*/  FSEL R201, R201, -INF , !P5 ;  /* 0xff800000c9c97808 */ /* 0x000fc40006800000 */
[----:B------:R-:W-:Y:S02]  /*d270*/  FSEL R207, R207, -INF , !P4 ;  /* 0xff800000cfcf7808 */ /* 0x000fe40006000000 */
[C---:B------:R-:W-:Y:S02]  /*d280*/  ISETP.GE.AND P2, PT, R14.reuse, R224, PT ;  /* 0x000000e00e00720c */ /* 0x040fe40003f46270 */
[C---:B------:R-:W-:Y:S02]  /*d290*/  ISETP.GE.AND P5, PT, R14.reuse, R223, PT ;  /* 0x000000df0e00720c */ /* 0x040fe40003fa6270 */
[C---:B------:R-:W-:Y:S02]  /*d2a0*/  ISETP.GE.AND P3, PT, R14.reuse, R221, PT ;  /* 0x000000dd0e00720c */ /* 0x040fe40003f66270 */
[----:B------:R-:W-:Y:S02]  /*d2b0*/  ISETP.GE.AND P4, PT, R14, R222, PT ;  /* 0x000000de0e00720c */ /* 0x000fe40003f86270 */
[----:B------:R-:W-:-:S02]  /*d2c0*/  IABS R14, R10 ;  /* 0x0000000a000e7213 */ /* 0x000fc40000000000 */
[----:B------:R-:W-:Y:S01]  /*d2d0*/  I2FP.F32.S32 R10, R56 ;  /* 0x00000038000a7245 */ /* 0x000fe20000201400 */
[----:B------:R-:W-:Y:S01]  /*d2e0*/  FMUL.FTZ R57, R57, R197 ;  /* 0x000000c539397220 */ /* 0x000fe20000410000 */
[----:B------:R-:W4:Y:S03]  /*d2f0*/  MUFU.TANH R59, R59 ;  /* 0x0000003b003b7308 */ /* 0x000f260000002400 */
[----:B---3--:R-:W-:Y:S01]  /*d300*/  FFMA.FTZ R15, -R236, R10, R15 ;  /* 0x0000000aec0f7223 */ /* 0x008fe2000001010f */
[----:B------:R-:W-:-:S04]  /*d310*/  I2FP.F32.S32 R14, R14 ;  /* 0x0000000e000e7245 */ /* 0x000fc80000201400 */
[----:B------:R-:W3:Y:S01]  /*d320*/  MUFU.TANH R10, R57 ;  /* 0x00000039000a7308 */ /* 0x000ee20000002400 */
[----:B------:R-:W-:Y:S01]  /*d330*/  IABS R9, R9 ;  /* 0x0000000900097213 */ /* 0x000fe20000000000 */
[----:B--2---:R-:W-:Y:S01]  /*d340*/  HMMA.16816.F32.BF16 R44, R164, R4, R44 ;  /* 0x00000004a42c723c */ /* 0x004fe2000004182c */
[----:B------:R-:W-:Y:S01]  /*d350*/  IABS R5, R8 ;  /* 0x0000000800057213 */ /* 0x000fe20000000000 */
[----:B-1----:R-:W-:Y:S02]  /*d360*/  FFMA.FTZ R11, -R236, R14, R11 ;  /* 0x0000000eec0b7223 */ /* 0x002fe4000001010b */
[----:B------:R-:W-:Y:S01]  /*d370*/  IMAD.MOV.U32 R8, RZ, RZ, R9 ;  /* 0x000000ffff087224 */ /* 0x000fe200078e0009 */
[----:B------:R-:W-:Y:S01]  /*d380*/  I2FP.F32.S32 R5, R5 ;  /* 0x0000000500057245 */ /* 0x000fe20000201400 */
[----:B------:R-:W-:Y:S01]  /*d390*/  VIADD R4, R20, 0xffffff39 ;  /* 0xffffff3914047836 */ /* 0x000fe20000000000 */
[----:B------:R-:W-:Y:S02]  /*d3a0*/  FSEL R15, R15, -INF , P2 ;  /* 0xff8000000f0f7808 */ /* 0x000fe40001000000 */
[----:B------:R-:W-:Y:S01]  /*d3b0*/  FSEL R11, R11, -INF , P4 ;  /* 0xff8000000b0b7808 */ /* 0x000fe20002000000 */
[----:B----4-:R-:W-:Y:S01]  /*d3c0*/  FFMA.FTZ R59, -R236, R5, R59 ;  /* 0x00000005ec3b7223 */ /* 0x010fe2000001013b */
[----:B------:R-:W-:Y:S01]  /*d3d0*/  I2FP.F32.S32 R8, R8 ;  /* 0x0000000800087245 */ /* 0x000fe20000201400 */
[----:B------:R-:W-:Y:S01]  /*d3e0*/  FMUL.FTZ R5, R54, R197 ;  /* 0x000000c536057220 */ /* 0x000fe20000410000 */
[----:B------:R-:W-:-:S02]  /*d3f0*/  FSEL R202, R15, -INF , !P5 ;  /* 0xff8000000fca7808 */ /* 0x000fc40006800000 */
[----:B------:R-:W-:Y:S02]  /*d400*/  FSEL R213, R11, -INF , !P3 ;  /* 0xff8000000bd57808 */ /* 0x000fe40005800000 */
[C---:B------:R-:W-:Y:S02]  /*d410*/  ISETP.GE.AND P2, PT, R4.reuse, R224, PT ;  /* 0x000000e00400720c */ /* 0x040fe40003f46270 */
[C---:B------:R-:W-:Y:S02]  /*d420*/  ISETP.GE.AND P5, PT, R4.reuse, R223, PT ;  /* 0x000000df0400720c */ /* 0x040fe40003fa6270 */
[C---:B------:R-:W-:Y:S02]  /*d430*/  ISETP.GE.AND P4, PT, R4.reuse, R221, PT ;  /* 0x000000dd0400720c */ /* 0x040fe40003f86270 */
[----:B------:R-:W-:Y:S01]  /*d440*/  ISETP.GE.AND P3, PT, R4, R222, PT ;  /* 0x000000de0400720c */ /* 0x000fe20003f66270 */
[----:B---3--:R-:W-:Y:S02]  /*d450*/  FFMA.FTZ R4, -R236, R8, R10 ;  /* 0x00000008ec047223 */ /* 0x008fe4000001010a */
[----:B------:R-:W1:Y:S01]  /*d460*/  LDSM.16.M88.4 R8, [R180+0xa800] ;  /* 0x00a80000b408783b */ /* 0x000e620000000200 */
[----:B------:R-:W2:Y:S01]  /*d470*/  MUFU.TANH R5, R5 ;  /* 0x0000000500057308 */ /* 0x000ea20000002400 */
[----:B------:R-:W-:Y:S01]  /*d480*/  FMUL.FTZ R52, R52, R197 ;  /* 0x000000c534347220 */ /* 0x000fe20000410000 */
[----:B------:R-:W-:Y:S01]  /*d490*/  FSEL R4, R4, -INF , P2 ;  /* 0xff80000004047808 */ /* 0x000fe20001000000 */
[----:B------:R-:W-:Y:S01]  /*d4a0*/  HMMA.16816.F32.BF16 R48, R24, R18, R48 ;  /* 0x000000121830723c */ /* 0x000fe20000041830 */
[----:B------:R-:W-:-:S02]  /*d4b0*/  IABS R18, R12 ;  /* 0x0000000c00127213 */ /* 0x000fc40000000000 */
[----:B------:R-:W-:Y:S01]  /*d4c0*/  FSEL R204, R4, -INF , !P5 ;  /* 0xff80000004cc7808 */ /* 0x000fe20006800000 */
[----:B------:R-:W-:Y:S01]  /*d4d0*/  FMUL.FTZ R4, R53, R197 ;  /* 0x000000c535047220 */ /* 0x000fe20000410000 */
[----:B------:R-:W3:Y:S01]  /*d4e0*/  MUFU.TANH R52, R52 ;  /* 0x0000003400347308 */ /* 0x000ee20000002400 */
[----:B------:R-:W-:Y:S02]  /*d4f0*/  I2FP.F32.S32 R18, R18 ;  /* 0x0000001200127245 */ /* 0x000fe40000201400 */
[----:B------:R-:W-:Y:S01]  /*d500*/  IABS R13, R13 ;  /* 0x0000000d000d7213 */ /* 0x000fe20000000000 */
[----:B------:R-:W-:-:S04]  /*d510*/  FMUL.FTZ R55, R55, R197 ;  /* 0x000000c537377220 */ /* 0x000fc80000410000 */
[----:B------:R-:W4:Y:S01]  /*d520*/  MUFU.TANH R4, R4 ;  /* 0x0000000400047308 */ /* 0x000f220000002400 */
[----:B------:R-:W-:Y:S02]  /*d530*/  IMAD.MOV.U32 R12, RZ, RZ, R13 ;  /* 0x000000ffff0c7224 */ /* 0x000fe400078e000d */
[----:B--2---:R-:W-:Y:S01]  /*d540*/  FFMA.FTZ R5, -R236, R18, R5 ;  /* 0x00000012ec057223 */ /* 0x004fe20000010105 */
[----:B------:R-:W-:Y:S02]  /*d550*/  IABS R18, R17 ;  /* 0x0000001100127213 */ /* 0x000fe40000000000 */
[----:B------:R-:W-:Y:S02]  /*d560*/  IABS R17, R16 ;  /* 0x0000001000117213 */ /* 0x000fe40000000000 */
[----:B------:R-:W2:Y:S01]  /*d570*/  MUFU.TANH R55, R55 ;  /* 0x0000003700377308 */ /* 0x000ea20000002400 */
[----:B------:R-:W-:Y:S01]  /*d580*/  I2FP.F32.S32 R12, R12 ;  /* 0x0000000c000c7245 */ /* 0x000fe20000201400 */
[----:B------:R-:W-:Y:S01]  /*d590*/  IMAD.MOV.U32 R16, RZ, RZ, R18 ;  /* 0x000000ffff107224 */ /* 0x000fe200078e0012 */
[----:B------:R-:W-:Y:S01]  /*d5a0*/  FSEL R59, R59, -INF , P3 ;  /* 0xff8000003b3b7808 */ /* 0x000fe20001800000 */
[----:B------:R-:W-:-:S02]  /*d5b0*/  VIADD R14, R20, 0xffffff40 ;  /* 0xffffff40140e7836 */ /* 0x000fc40000000000 */
[----:B---3--:R-:W-:Y:S01]  /*d5c0*/  FFMA.FTZ R52, -R236, R12, R52 ;  /* 0x0000000cec347223 */ /* 0x008fe20000010134 */
[----:B------:R-:W-:Y:S01]  /*d5d0*/  FSEL R205, R59, -INF , !P4 ;  /* 0xff8000003bcd7808 */ /* 0x000fe20006000000 */
[----:B------:R-:W-:Y:S01]  /*d5e0*/  VIADD R19, R20, 0xffffff41 ;  /* 0xffffff4114137836 */ /* 0x000fe20000000000 */
[----:B------:R-:W-:Y:S02]  /*d5f0*/  I2FP.F32.S32 R16, R16 ;  /* 0x0000001000107245 */ /* 0x000fe40000201400 */
[C---:B------:R-:W-:Y:S02]  /*d600*/  ISETP.GE.AND P2, PT, R14.reuse, R224, PT ;  /* 0x000000e00e00720c */ /* 0x040fe40003f46270 */
[----:B------:R-:W-:Y:S01]  /*d610*/  ISETP.GE.AND P4, PT, R14, R222, PT ;  /* 0x000000de0e00720c */ /* 0x000fe20003f86270 */
[----:B----4-:R-:W-:Y:S01]  /*d620*/  FFMA.FTZ R4, -R236, R16, R4 ;  /* 0x00000010ec047223 */ /* 0x010fe20000010104 */
[----:B------:R-:W-:Y:S01]  /*d630*/  FSEL R52, R52, -INF , P2 ;  /* 0xff80000034347808 */ /* 0x000fe20001000000 */
[-C--:B------:R-:W-:Y:S01]  /*d640*/  FMUL.FTZ R48, R48, R197.reuse ;  /* 0x000000c530307220 */ /* 0x080fe20000410000 */
[----:B------:R-:W-:Y:S01]  /*d650*/  FSEL R195, R5, -INF , P4 ;  /* 0xff80000005c37808 */ /* 0x000fe20002000000 */
[----:B------:R-:W-:Y:S01]  /*d660*/  FMUL.FTZ R50, R50, R197 ;  /* 0x000000c532327220 */ /* 0x000fe20000410000 */
[----:B------:R-:W-:-:S02]  /*d670*/  ISETP.GE.AND P2, PT, R19, R224, PT ;  /* 0x000000e01300720c */ /* 0x000fc40003f46270 */
[----:B------:R-:W-:Y:S02]  /*d680*/  I2FP.F32.S32 R5, R17 ;  /* 0x0000001100057245 */ /* 0x000fe40000201400 */
[C---:B------:R-:W-:Y:S01]  /*d690*/  ISETP.GE.AND P3, PT, R14.reuse, R221, PT ;  /* 0x000000dd0e00720c */ /* 0x040fe20003f66270 */
[----:B-1----:R-:W-:Y:S01]  /*d6a0*/  HMMA.16816.F32.BF16 R44, R24, R8, R44 ;  /* 0x00000008182c723c */ /* 0x002fe2000004182c */
[----:B------:R-:W-:Y:S01]  /*d6b0*/  ISETP.GE.AND P5, PT, R14, R223, PT ;  /* 0x000000df0e00720c */ /* 0x000fe20003fa6270 */
[----:B--2---:R-:W-:Y:S01]  /*d6c0*/  FFMA.FTZ R55, -R236, R5, R55 ;  /* 0x00000005ec377223 */ /* 0x004fe20000010137 */
[----:B------:R-:W-:Y:S01]  /*d6d0*/  FSEL R8, R4, -INF , P2 ;  /* 0xff80000004087808 */ /* 0x000fe20001000000 */
[----:B------:R-:W-:Y:S01]  /*d6e0*/  MUFU.TANH R48, R48 ;  /* 0x0000003000307308 */ /* 0x000fe20000002400 */
[----:B------:R-:W-:Y:S02]  /*d6f0*/  FSEL R195, R195, -INF , !P3 ;  /* 0xff800000c3c37808 */ /* 0x000fe40005800000 */
[----:B------:R-:W-:-:S02]  /*d700*/  ISETP.GE.AND P3, PT, R19, R222, PT ;  /* 0x000000de1300720c */ /* 0x000fc40003f66270 */
[----:B------:R-:W-:-:S03]  /*d710*/  FSEL R192, R52, -INF , !P5 ;  /* 0xff80000034c07808 */ /* 0x000fc60006800000 */
[----:B------:R-:W1:Y:S01]  /*d720*/  MUFU.TANH R4, R50 ;  /* 0x0000003200047308 */ /* 0x000e620000002400 */
[C---:B------:R-:W-:Y:S01]  /*d730*/  ISETP.GE.AND P5, PT, R19.reuse, R223, PT ;  /* 0x000000df1300720c */ /* 0x040fe20003fa6270 */
[----:B------:R-:W-:Y:S01]  /*d740*/  VIADD R5, R20, 0xffffff48 ;  /* 0xffffff4814057836 */ /* 0x000fe20000000000 */
[----:B------:R-:W-:Y:S02]  /*d750*/  ISETP.GE.AND P4, PT, R19, R221, PT ;  /* 0x000000dd1300720c */ /* 0x000fe40003f86270 */
[----:B------:R-:W-:Y:S01]  /*d760*/  FSEL R55, R55, -INF , P3 ;  /* 0xff80000037377808 */ /* 0x000fe20001800000 */
[----:B------:R-:W-:Y:S01]  /*d770*/  FMUL.FTZ R49, R49, R197 ;  /* 0x000000c531317220 */ /* 0x000fe20000410000 */
[----:B------:R-:W-:Y:S01]  /*d780*/  IABS R9, R194 ;  /* 0x000000c200097213 */ /* 0x000fe20000000000 */
[----:B------:R-:W-:Y:S01]  /*d790*/  HMMA.16816.F32.BF16 R40, R164, R6, R40 ;  /* 0x00000006a428723c */ /* 0x000fe20000041828 */
[----:B------:R-:W-:Y:S01]  /*d7a0*/  FSEL R194, R8, -INF , !P5 ;  /* 0xff80000008c27808 */ /* 0x000fe20006800000 */
[----:B------:R-:W2:Y:S01]  /*d7b0*/  LDSM.16.M88.4 R16, [R181+0xb000] ;  /* 0x00b00000b510783b */ /* 0x000ea20000000200 */
[----:B------:R-:W-:-:S02]  /*d7c0*/  IABS R8, R199 ;  /* 0x000000c700087213 */ /* 0x000fc40000000000 */
[----:B------:R-:W-:Y:S02]  /*d7d0*/  FSEL R199, R55, -INF , !P4 ;  /* 0xff80000037c77808 */ /* 0x000fe40006000000 */
[C---:B------:R-:W-:Y:S02]  /*d7e0*/  ISETP.GE.AND P2, PT, R5.reuse, R224, PT ;  /* 0x000000e00500720c */ /* 0x040fe40003f46270 */
[C---:B------:R-:W-:Y:S02]  /*d7f0*/  ISETP.GE.AND P5, PT, R5.reuse, R223, PT ;  /* 0x000000df0500720c */ /* 0x040fe40003fa6270 */
[C---:B------:R-:W-:Y:S02]  /*d800*/  ISETP.GE.AND P3, PT, R5.reuse, R221, PT ;  /* 0x000000dd0500720c */ /* 0x040fe40003f66270 */
[----:B------:R-:W-:Y:S01]  /*d810*/  ISETP.GE.AND P4, PT, R5, R222, PT ;  /* 0x000000de0500720c */ /* 0x000fe20003f86270 */
[----:B------:R-:W-:Y:S01]  /*d820*/  FMUL.FTZ R6, R51, R197 ;  /* 0x000000c533067220 */ /* 0x000fe20000410000 */
[----:B------:R-:W3:Y:S01]  /*d830*/  MUFU.TANH R5, R49 ;  /* 0x0000003100057308 */ /* 0x000ee20000002400 */
[----:B------:R-:W-:-:S02]  /*d840*/  I2FP.F32.S32 R8, R8 ;  /* 0x0000000800087245 */ /* 0x000fc40000201400 */
[----:B------:R-:W-:-:S03]  /*d850*/  I2FP.F32.S32 R9, R9 ;  /* 0x0000000900097245 */ /* 0x000fc60000201400 */
[C---:B-1----:R-:W-:Y:S02]  /*d860*/  FFMA.FTZ R4, -R236.reuse, R8, R4 ;  /* 0x00000008ec047223 */ /* 0x042fe40000010104 */
[----:B------:R-:W1:Y:S01]  /*d870*/  MUFU.TANH R6, R6 ;  /* 0x0000000600067308 */ /* 0x000e620000002400 */
[----:B------:R-:W-:Y:S01]  /*d880*/  FFMA.FTZ R48, -R236, R9, R48 ;  /* 0x00000009ec307223 */ /* 0x000fe20000010130 */
[----:B------:R-:W-:Y:S02]  /*d890*/  IABS R9, R198 ;  /* 0x000000c600097213 */ /* 0x000fe40000000000 */
[----:B------:R-:W-:Y:S02]  /*d8a0*/  IABS R8, R200 ;  /* 0x000000c800087213 */ /* 0x000fe40000000000 */
[----:B------:R-:W-:Y:S01]  /*d8b0*/  FSEL R200, R4, -INF , P4 ;  /* 0xff80000004c87808 */ /* 0x000fe20002000000 */
[----:B------:R-:W-:Y:S01]  /*d8c0*/  VIADD R7, R20, 0xffffff49 ;  /* 0xffffff4914077836 */ /* 0x000fe20000000000 */
[----:B------:R-:W-:-:S02]  /*d8d0*/  I2FP.F32.S32 R4, R9 ;  /* 0x0000000900047245 */ /* 0x000fc40000201400 */
[----:B------:R-:W-:Y:S02]  /*d8e0*/  FSEL R48, R48, -INF , P2 ;  /* 0xff80000030307808 */ /* 0x000fe40001000000 */
[----:B------:R-:W-:Y:S01]  /*d8f0*/  FSEL R200, R200, -INF , !P3 ;  /* 0xff800000c8c87808 */ /* 0x000fe20005800000 */
[----:B---3--:R-:W-:Y:S01]  /*d900*/  FFMA.FTZ R5, -R236, R4, R5 ;  /* 0x00000004ec057223 */ /* 0x008fe20000010105 */
[----:B------:R-:W-:Y:S02]  /*d910*/  FSEL R198, R48, -INF , !P5 ;  /* 0xff80000030c67808 */ /* 0x000fe40006800000 */
[C---:B------:R-:W-:Y:S02]  /*d920*/  ISETP.GE.AND P2, PT, R7.reuse, R224, PT ;  /* 0x000000e00700720c */ /* 0x040fe40003f46270 */
[C---:B------:R-:W-:Y:S02]  /*d930*/  ISETP.GE.AND P5, PT, R7.reuse, R223, PT ;  /* 0x000000df0700720c */ /* 0x040fe40003fa6270 */
[----:B------:R-:W-:-:S02]  /*d940*/  ISETP.GE.AND P4, PT, R7, R221, PT ;  /* 0x000000dd0700720c */ /* 0x000fc40003f86270 */
[----:B------:R-:W-:Y:S01]  /*d950*/  ISETP.GE.AND P3, PT, R7, R222, PT ;  /* 0x000000de0700720c */ /* 0x000fe20003f66270 */
[-C--:B------:R-:W-:Y:S01]  /*d960*/  FMUL.FTZ R44, R44, R197.reuse ;  /* 0x000000c52c2c7220 */ /* 0x080fe20000410000 */
[----:B------:R-:W-:Y:S01]  /*d970*/  I2FP.F32.S32 R7, R8 ;  /* 0x0000000800077245 */ /* 0x000fe20000201400 */
[----:B------:R-:W-:Y:S01]  /*d980*/  FMUL.FTZ R46, R46, R197 ;  /* 0x000000c52e2e7220 */ /* 0x000fe20000410000 */
[----:B------:R-:W-:Y:S01]  /*d990*/  FSEL R9, R5, -INF , P2 ;  /* 0xff80000005097808 */ /* 0x000fe20001000000 */
[----:B------:R-:W3:Y:S02]  /*d9a0*/  MUFU.TANH R4, R44 ;  /* 0x0000002c00047308 */ /* 0x000ee40000002400 */
[----:B-1----:R-:W-:Y:S01]  /*d9b0*/  FFMA.FTZ R6, -R236, R7, R6 ;  /* 0x00000007ec067223 */ /* 0x002fe20000010106 */
[----:B------:R-:W-:Y:S02]  /*d9c0*/  IABS R7, R196 ;  /* 0x000000c400077213 */ /* 0x000fe40000000000 */
[----:B------:R-:W-:-:S03]  /*d9d0*/  FSEL R196, R9, -INF , !P5 ;  /* 0xff80000009c47808 */ /* 0x000fc60006800000 */
[----:B------:R-:W1:Y:S01]  /*d9e0*/  MUFU.TANH R5, R46 ;  /* 0x0000002e00057308 */ /* 0x000e620000002400 */
[----:B------:R-:W-:Y:S02]  /*d9f0*/  IABS R9, R193 ;  /* 0x000000c100097213 */ /* 0x000fe40000000000 */
[----:B------:R-:W-:-:S03]  /*da00*/  FSEL R193, R6, -INF , P3 ;  /* 0xff80000006c17808 */ /* 0x000fc60001800000 */
[----:B------:R-:W-:Y:S01]  /*da10*/  IMAD.MOV.U32 R6, RZ, RZ, R9 ;  /* 0x000000ffff067224 */ /* 0x000fe200078e0009 */
[----:B------:R-:W-:Y:S01]  /*da20*/  I2FP.F32.S32 R7, R7 ;  /* 0x0000000700077245 */ /* 0x000fe20000201400 */
[----:B------:R-:W-:-:S03]  /*da30*/  VIADD R8, R20, 0xffffff50 ;  /* 0xffffff5014087836 */ /* 0x000fc60000000000 */
[----:B------:R-:W-:Y:S01]  /*da40*/  I2FP.F32.S32 R6, R6 ;  /* 0x0000000600067245 */ /* 0x000fe20000201400 */
[----:B------:R-:W-:Y:S01]  /*da50*/  HMMA.16816.F32.BF16 R40, R24, R10, R40 ;  /* 0x0000000a1828723c */ /* 0x000fe20000041828 */
[----:B---3--:R-:W-:Y:S01]  /*da60*/  FFMA.FTZ R9, -R236, R7, R4 ;  /* 0x00000007ec097223 */ /* 0x008fe20000010104 */
[----:B------:R-:W-:Y:S01]  /*da70*/  ISETP.GE.AND P2, PT, R8, R224, PT ;  /* 0x000000e00800720c */ /* 0x000fe20003f46270 */
[----:B------:R-:W-:Y:S01]  /*da80*/  FMUL.FTZ R47, R47, R197 ;  /* 0x000000c52f2f7220 */ /* 0x000fe20000410000 */
[----:B-1----:R-:W-:Y:S02]  /*da90*/  FFMA.FTZ R10, -R236, R6, R5 ;  /* 0x00000006ec0a7223 */ /* 0x002fe40000010105 */
[----:B------:R-:W1:Y:S02]  /*daa0*/  LDSM.16.M88.4 R4, [R180+0xb000] ;  /* 0x00b00000b404783b */ /* 0x000e640000000200 */
[----:B--2---:R-:W-:Y:S01]  /*dab0*/  HMMA.16816.F32.BF16 R36, R164, R16, R36 ;  /* 0x00000010a424723c */ /* 0x004fe20000041824 */
[----:B------:R-:W-:-:S02]  /*dac0*/  ISETP.GE.AND P5, PT, R8, R223, PT ;  /* 0x000000df0800720c */ /* 0x000fc40003fa6270 */
[----:B------:R-:W-:Y:S02]  /*dad0*/  FSEL R16, R9, -INF , P2 ;  /* 0xff80000009107808 */ /* 0x000fe40001000000 */
[----:B------:R-:W2:Y:S01]  /*dae0*/  MUFU.TANH R9, R47 ;  /* 0x0000002f00097308 */ /* 0x000ea20000002400 */
[----:B------:R-:W-:Y:S01]  /*daf0*/  IABS R11, R177 ;  /* 0x000000b1000b7213 */ /* 0x000fe20000000000 */
[----:B------:R-:W-:Y:S01]  /*db00*/  FMUL.FTZ R45, R45, R197 ;  /* 0x000000c52d2d7220 */ /* 0x000fe20000410000 */
[----:B------:R-:W-:Y:S02]  /*db10*/  FSEL R193, R193, -INF , !P4 ;  /* 0xff800000c1c17808 */ /* 0x000fe40006000000 */
[----:B------:R-:W-:Y:S02]  /*db20*/  FSEL R177, R16, -INF , !P5 ;  /* 0xff80000010b17808 */ /* 0x000fe40006800000 */
[----:B------:R-:W-:Y:S02]  /*db30*/  ISETP.GE.AND P4, PT, R8, R222, PT ;  /* 0x000000de0800720c */ /* 0x000fe40003f86270 */
[----:B------:R-:W-:Y:S01]  /*db40*/  IABS R16, R138 ;  /* 0x0000008a00107213 */ /* 0x000fe20000000000 */
[----:B------:R-:W-:Y:S01]  /*db50*/  HMMA.16816.F32.BF16 R12, R172, R178, R168 ;  /* 0x000000b2ac0c723c */ /* 0x000fe200000418a8 */
[----:B------:R-:W-:Y:S01]  /*db60*/  FSEL R178, R10, -INF , P4 ;  /* 0xff8000000ab27808 */ /* 0x000fe20002000000 */
[----:B------:R-:W3:Y:S02]  /*db70*/  MUFU.TANH R45, R45 ;  /* 0x0000002d002d7308 */ /* 0x000ee40000002400 */
[----:B------:R-:W-:Y:S01]  /*db80*/  IMAD.MOV.U32 R10, RZ, RZ, R16 ;  /* 0x000000ffff0a7224 */ /* 0x000fe200078e0010 */
[----:B------:R-:W-:Y:S01]  /*db90*/  ISETP.GE.AND P3, PT, R8, R221, PT ;  /* 0x000000dd0800720c */ /* 0x000fe20003f66270 */
[----:B------:R-:W-:-:S02]  /*dba0*/  VIADD R8, R20, 0xffffff51 ;  /* 0xffffff5114087836 */ /* 0x000fc40000000000 */
[-C--:B------:R-:W-:Y:S01]  /*dbb0*/  FMUL.FTZ R40, R40, R197.reuse ;  /* 0x000000c528287220 */ /* 0x080fe20000410000 */
[----:B------:R-:W-:Y:S01]  /*dbc0*/  I2FP.F32.S32 R10, R10 ;  /* 0x0000000a000a7245 */ /* 0x000fe20000201400 */
[----:B------:R-:W-:Y:S01]  /*dbd0*/  FMUL.FTZ R42, R42, R197 ;  /* 0x000000c52a2a7220 */ /* 0x000fe20000410000 */
[----:B------:R-:W-:Y:S02]  /*dbe0*/  FSEL R178, R178, -INF , !P3 ;  /* 0xff800000b2b27808 */ /* 0x000fe40005800000 */
[----:B------:R-:W-:Y:S01]  /*dbf0*/  ISETP.GE.AND P2, PT, R8, R224, PT ;  /* 0x000000e00800720c */ /* 0x000fe20003f46270 */
[----:B--2---:R-:W-:Y:S01]  /*dc00*/  FFMA.FTZ R10, -R236, R10, R9 ;  /* 0x0000000aec0a7223 */ /* 0x004fe20000010109 */
[C---:B------:R-:W-:Y:S01]  /*dc10*/  ISETP.GE.AND P5, PT, R8.reuse, R223, PT ;  /* 0x000000df0800720c */ /* 0x040fe20003fa6270 */
[----:B------:R-:W2:Y:S01]  /*dc20*/  MUFU.TANH R9, R42 ;  /* 0x0000002a00097308 */ /* 0x000ea20000002400 */
[C---:B------:R-:W-:Y:S02]  /*dc30*/  ISETP.GE.AND P4, PT, R8.reuse, R221, PT ;  /* 0x000000dd0800720c */ /* 0x040fe40003f86270 */
[----:B------:R-:W-:-:S02]  /*dc40*/  ISETP.GE.AND P3, PT, R8, R222, PT ;  /* 0x000000de0800720c */ /* 0x000fc40003f66270 */
[----:B------:R-:W-:-:S03]  /*dc50*/  I2FP.F32.S32 R11, R11 ;  /* 0x0000000b000b7245 */ /* 0x000fc60000201400 */
[----:B------:R-:W4:Y:S01]  /*dc60*/  MUFU.TANH R8, R40 ;  /* 0x0000002800087308 */ /* 0x000f220000002400 */
[----:B------:R-:W-:Y:S01]  /*dc70*/  IABS R17, R191 ;  /* 0x000000bf00117213 */ /* 0x000fe20000000000 */
[----:B---3--:R-:W-:Y:S01]  /*dc80*/  FFMA.FTZ R45, -R236, R11, R45 ;  /* 0x0000000bec2d7223 */ /* 0x008fe2000001012d */
[----:B------:R-:W-:Y:S01]  /*dc90*/  IABS R16, R176 ;  /* 0x000000b000107213 */ /* 0x000fe20000000000 */
[----:B------:R-:W-:Y:S01]  /*dca0*/  VIADD R11, R20, 0xffffff58 ;  /* 0xffffff58140b7836 */ /* 0x000fe20000000000 */
[----:B------:R-:W-:Y:S02]  /*dcb0*/  FSEL R191, R10, -INF , P3 ;  /* 0xff8000000abf7808 */ /* 0x000fe40001800000 */
[----:B------:R-:W-:Y:S02]  /*dcc0*/  FSEL R45, R45, -INF , P2 ;  /* 0xff8000002d2d7808 */ /* 0x000fe40001000000 */
[----:B------:R-:W-:Y:S02]  /*dcd0*/  I2FP.F32.S32 R17, R17 ;  /* 0x0000001100117245 */ /* 0x000fe40000201400 */
[----:B------:R-:W-:Y:S01]  /*dce0*/  I2FP.F32.S32 R10, R16 ;  /* 0x00000010000a7245 */ /* 0x000fe20000201400 */
[----:B-1----:R-:W-:Y:S01]  /*dcf0*/  HMMA.16816.F32.BF16 R36, R24, R4, R36 ;  /* 0x000000041824723c */ /* 0x002fe20000041824 */
[----:B------:R-:W-:-:S02]  /*dd00*/  FSEL R176, R45, -INF , !P5 ;  /* 0xff8000002db07808 */ /* 0x000fc40006800000 */
[----:B------:R-:W-:Y:S01]  /*dd10*/  FSEL R191, R191, -INF , !P4 ;  /* 0xff800000bfbf7808 */ /* 0x000fe20006000000 */
[C---:B--2---:R-:W-:Y:S01]  /*dd20*/  FFMA.FTZ R5, -R236.reuse, R10, R9 ;  /* 0x0000000aec057223 */ /* 0x044fe20000010109 */
[C---:B------:R-:W-:Y:S01]  /*dd30*/  ISETP.GE.AND P2, PT, R11.reuse, R224, PT ;  /* 0x000000e00b00720c */ /* 0x040fe20003f46270 */
[----:B----4-:R-:W-:Y:S01]  /*dd40*/  FFMA.FTZ R17, -R236, R17, R8 ;  /* 0x00000011ec117223 */ /* 0x010fe20000010108 */
[C---:B------:R-:W-:Y:S02]  /*dd50*/  ISETP.GE.AND P5, PT, R11.reuse, R223, PT ;  /* 0x000000df0b00720c */ /* 0x040fe40003fa6270 */
[C---:B------:R-:W-:Y:S02]  /*dd60*/  ISETP.GE.AND P3, PT, R11.reuse, R221, PT ;  /* 0x000000dd0b00720c */ /* 0x040fe40003f66270 */
[----:B------:R-:W-:Y:S02]  /*dd70*/  ISETP.GE.AND P4, PT, R11, R222, PT ;  /* 0x000000de0b00720c */ /* 0x000fe40003f86270 */
[----:B------:R-:W1:Y:S01]  /*dd80*/  LDSM.16.M88.4 R8, [R181+0xb800] ;  /* 0x00b80000b508783b */ /* 0x000e620000000200 */
[-C--:B------:R-:W-:Y:S01]  /*dd90*/  FMUL.FTZ R41, R41, R197.reuse ;  /* 0x000000c529297220 */ /* 0x080fe20000410000 */
[----:B------:R-:W-:-:S03]  /*dda0*/  FMUL.FTZ R4, R43, R197 ;  /* 0x000000c52b047220 */ /* 0x000fc60000410000 */
[----:B------:R-:W2:Y:S01]  /*ddb0*/  MUFU.TANH R16, R41 ;  /* 0x0000002900107308 */ /* 0x000ea20000002400 */
[----:B------:R-:W-:Y:S01]  /*ddc0*/  HMMA.16816.F32.BF16 R32, R164, R18, R32 ;  /* 0x00000012a420723c */ /* 0x000fe20000041820 */
[----:B------:R-:W-:Y:S01]  /*ddd0*/  FSEL R175, R17, -INF , P2 ;  /* 0xff80000011af7808 */ /* 0x000fe20001000000 */
[----:B------:R-:W-:Y:S01]  /*dde0*/  FMUL.FTZ R36, R36, R197 ;  /* 0x000000c524247220 */ /* 0x000fe20000410000 */
[----:B------:R-:W-:-:S04]  /*ddf0*/  IABS R17, R140 ;  /* 0x0000008c00117213 */ /* 0x000fc80000000000 */
[----:B------:R-:W3:Y:S01]  /*de00*/  MUFU.TANH R4, R4 ;  /* 0x0000000400047308 */ /* 0x000ee20000002400 */
[----:B------:R-:W-:Y:S01]  /*de10*/  I2FP.F32.S32 R17, R17 ;  /* 0x0000001100117245 */ /* 0x000fe20000201400 */
[----:B------:R-:W-:Y:S01]  /*de20*/  VIADD R18, R20, 0xffffff59 ;  /* 0xffffff5914127836 */ /* 0x000fe20000000000 */
[----:B------:R-:W-:Y:S02]  /*de30*/  IABS R19, R143 ;  /* 0x0000008f00137213 */ /* 0x000fe40000000000 */
[----:B------:R-:W-:-:S03]  /*de40*/  FSEL R179, R5, -INF , P4 ;  /* 0xff80000005b37808 */ /* 0x000fc60002000000 */
[----:B------:R-:W4:Y:S01]  /*de50*/  MUFU.TANH R36, R36 ;  /* 0x0000002400247308 */ /* 0x000f220000002400 */
[----:B------:R-:W-:Y:S01]  /*de60*/  I2FP.F32.S32 R5, R19 ;  /* 0x0000001300057245 */ /* 0x000fe20000201400 */
[----:B--2---:R-:W-:Y:S01]  /*de70*/  FFMA.FTZ R16, -R236, R17, R16 ;  /* 0x00000011ec107223 */ /* 0x004fe20000010110 */
[----:B------:R-:W-:Y:S02]  /*de80*/  ISETP.GE.AND P2, PT, R18, R224, PT ;  /* 0x000000e01200720c */ /* 0x000fe40003f46270 */
[----:B------:R-:W-:Y:S02]  /*de90*/  FSEL R175, R175, -INF , !P5 ;  /* 0xff800000afaf7808 */ /* 0x000fe40006800000 */
[----:B------:R-:W-:Y:S01]  /*dea0*/  FSEL R179, R179, -INF , !P3 ;  /* 0xff800000b3b37808 */ /* 0x000fe20005800000 */
[----:B------:R-:W-:Y:S01]  /*deb0*/  FMUL.FTZ R38, R38, R197 ;  /* 0x000000c526267220 */ /* 0x000fe20000410000 */
[C---:B------:R-:W-:Y:S02]  /*dec0*/  ISETP.GE.AND P5, PT, R18.reuse, R223, PT ;  /* 0x000000df1200720c */ /* 0x040fe40003fa6270 */
[----:B------:R-:W-:-:S02]  /*ded0*/  ISETP.GE.AND P4, PT, R18, R221, PT ;  /* 0x000000dd1200720c */ /* 0x000fc40003f86270 */
[----:B------:R-:W-:Y:S01]  /*dee0*/  ISETP.GE.AND P3, PT, R18, R222, PT ;  /* 0x000000de1200720c */ /* 0x000fe20003f66270 */
[----:B---3--:R-:W-:Y:S01]  /*def0*/  FFMA.FTZ R18, -R236, R5, R4 ;  /* 0x00000005ec127223 */ /* 0x008fe20000010104 */
[----:B------:R-:W-:Y:S01]  /*df00*/  FSEL R174, R16, -INF , P2 ;  /* 0xff80000010ae7808 */ /* 0x000fe20001000000 */
[----:B------:R-:W-:Y:S01]  /*df10*/  HMMA.16816.F32.BF16 R32, R24, R6, R32 ;  /* 0x000000061820723c */ /* 0x000fe20000041820 */
[----:B------:R-:W-:Y:S01]  /*df20*/  IABS R16, R141 ;  /* 0x0000008d00107213 */ /* 0x000fe20000000000 */
[----:B------:R-:W2:Y:S01]  /*df30*/  LDSM.16.M88.4 R4, [R180+0xb800] ;  /* 0x00b80000b404783b */ /* 0x000ea20000000200 */
[----:B------:R-:W-:Y:S01]  /*df40*/  VIADD R17, R20, 0xffffff60 ;  /* 0xffffff6014117836 */ /* 0x000fe20000000000 */
[----:B------:R-:W-:Y:S01]  /*df50*/  FSEL R18, R18, -INF , P3 ;  /* 0xff80000012127808 */ /* 0x000fe20001800000 */
[----:B------:R-:W3:Y:S01]  /*df60*/  MUFU.TANH R38, R38 ;  /* 0x0000002600267308 */ /* 0x000ee20000002400 */
[----:B------:R-:W-:Y:S01]  /*df70*/  I2FP.F32.S32 R16, R16 ;  /* 0x0000001000107245 */ /* 0x000fe20000201400 */
[----:B------:R-:W-:Y:S01]  /*df80*/  FMUL.FTZ R37, R37, R197 ;  /* 0x000000c525257220 */ /* 0x000fe20000410000 */
[----:B------:R-:W-:-:S02]  /*df90*/  FSEL R174, R174, -INF , !P5 ;  /* 0xff800000aeae7808 */ /* 0x000fc40006800000 */
[----:B------:R-:W-:Y:S01]  /*dfa0*/  IABS R40, R145 ;  /* 0x0000009100287213 */ /* 0x000fe20000000000 */
[----:B----4-:R-:W-:Y:S01]  /*dfb0*/  FFMA.FTZ R36, -R236, R16, R36 ;  /* 0x00000010ec247223 */ /* 0x010fe20000010124 */
[----:B------:R-:W-:Y:S02]  /*dfc0*/  FSEL R173, R18, -INF , !P4 ;  /* 0xff80000012ad7808 */ /* 0x000fe40006000000 */
[----:B------:R-:W-:Y:S01]  /*dfd0*/  IABS R161, R161 ;  /* 0x000000a100a17213 */ /* 0x000fe20000000000 */
[----:B-1----:R-:W-:Y:S01]  /*dfe0*/  HMMA.16816.F32.BF16 R12, R164, R10, R12 ;  /* 0x0000000aa40c723c */ /* 0x002fe2000004180c */
[----:B------:R-:W-:Y:S01]  /*dff0*/  ISETP.GE.AND P2, PT, R17, R224, PT ;  /* 0x000000e01100720c */ /* 0x000fe20003f46270 */
[----:B------:R-:W-:-:S04]  /*e000*/  DEPBAR.LE SB0, 0x0 ;  /* 0x000080000000791a */ /* 0x000fc80000000000 */
[C---:B------:R-:W-:Y:S02]  /*e010*/  ISETP.GE.AND P5, PT, R17.reuse, R223, PT ;  /* 0x000000df1100720c */ /* 0x040fe40003fa6270 */
[C---:B------:R-:W-:Y:S02]  /*e020*/  ISETP.GE.AND P3, PT, R17.reuse, R221, PT ;  /* 0x000000dd1100720c */ /* 0x040fe40003f66270 */
[----:B------:R-:W-:Y:S02]  /*e030*/  ISETP.GE.AND P4, PT, R17, R222, PT ;  /* 0x000000de1100720c */ /* 0x000fe40003f86270 */
[----:B------:R-:W-:Y:S01]  /*e040*/  HMMA.16816.F32.BF16 R16, R164, R8, R28 ;  /* 0x00000008a410723c */ /* 0x000fe2000004181c */
[----:B------:R-:W-:Y:S01]  /*e050*/  FMUL.FTZ R9, R39, R197 ;  /* 0x000000c527097220 */ /* 0x000fe20000410000 */
[----:B------:R-:W-:Y:S01]  /*e060*/  I2FP.F32.S32 R40, R40 ;  /* 0x0000002800287245 */ /* 0x000fe20000201400 */
[----:B------:R-:W-:Y:S08]  /*e070*/  MUFU.TANH R37, R37 ;  /* 0x0000002500257308 */ /* 0x000ff00000002400 */
[----:B------:R-:W1:Y:S01]  /*e080*/  MUFU.TANH R9, R9 ;  /* 0x0000000900097308 */ /* 0x000e620000002400 */
[----:B---3--:R-:W-:Y:S01]  /*e090*/  FFMA.FTZ R38, -R236, R40, R38 ;  /* 0x00000028ec267223 */ /* 0x008fe20000010126 */
[----:B------:R-:W-:Y:S01]  /*e0a0*/  IABS R28, R163 ;  /* 0x000000a3001c7213 */ /* 0x000fe20000000000 */
[----:B------:R-:W-:Y:S01]  /*e0b0*/  VIADD R8, R20, 0xffffff61 ;  /* 0xffffff6114087836 */ /* 0x000fe20000000000 */
[----:B------:R-:W-:-:S02]  /*e0c0*/  FSEL R36, R36, -INF , P2 ;  /* 0xff80000024247808 */ /* 0x000fc40001000000 */
[----:B------:R-:W-:Y:S01]  /*e0d0*/  FSEL R38, R38, -INF , P4 ;  /* 0xff80000026267808 */ /* 0x000fe20002000000 */
[----:B------:R-:W-:Y:S01]  /*e0e0*/  FMUL.FTZ R32, R32, R197 ;  /* 0x000000c520207220 */ /* 0x000fe20000410000 */
[----:B------:R-:W-:Y:S02]  /*e0f0*/  IABS R29, R142 ;  /* 0x0000008e001d7213 */ /* 0x000fe40000000000 */
[----:B------:R-:W-:Y:S02]  /*e100*/  I2FP.F32.S32 R28, R28 ;  /* 0x0000001c001c7245 */ /* 0x000fe40000201400 */
[----:B------:R-:W-:Y:S02]  /*e110*/  FSEL R169, R36, -INF , !P5 ;  /* 0xff80000024a97808 */ /* 0x000fe40006800000 */
[----:B------:R-:W-:Y:S02]  /*e120*/  FSEL R171, R38, -INF , !P3 ;  /* 0xff80000026ab7808 */ /* 0x000fe40005800000 */
[----:B------:R-:W-:-:S02]  /*e130*/  ISETP.GE.AND P2, PT, R8, R224, PT ;  /* 0x000000e00800720c */ /* 0x000fc40003f46270 */
[C---:B------:R-:W-:Y:S02]  /*e140*/  ISETP.GE.AND P5, PT, R8.reuse, R223, PT ;  /* 0x000000df0800720c */ /* 0x040fe40003fa6270 */
[C---:B------:R-:W-:Y:S02]  /*e150*/  ISETP.GE.AND P4, PT, R8.reuse, R221, PT ;  /* 0x000000dd0800720c */ /* 0x040fe40003f86270 */
[----:B------:R-:W-:Y:S01]  /*e160*/  ISETP.GE.AND P3, PT, R8, R222, PT ;  /* 0x000000de0800720c */ /* 0x000fe20003f66270 */
[----:B-1----:R-:W-:Y:S01]  /*e170*/  FFMA.FTZ R28, -R236, R28, R9 ;  /* 0x0000001cec1c7223 */ /* 0x002fe20000010109 */
[----:B------:R-:W-:Y:S01]  /*e180*/  I2FP.F32.S32 R29, R29 ;  /* 0x0000001d001d7245 */ /* 0x000fe20000201400 */
[----:B------:R-:W1:Y:S01]  /*e190*/  MUFU.TANH R8, R32 ;  /* 0x0000002000087308 */ /* 0x000e620000002400 */
[----:B------:R-:W-:-:S03]  /*e1a0*/  FMUL.FTZ R9, R34, R197 ;  /* 0x000000c522097220 */ /* 0x000fc60000410000 */
[----:B------:R-:W-:Y:S01]  /*e1b0*/  FFMA.FTZ R37, -R236, R29, R37 ;  /* 0x0000001dec257223 */ /* 0x000fe20000010125 */
[----:B--2---:R-:W-:Y:S01]  /*e1c0*/  HMMA.16816.F32.BF16 R16, R24, R4, R16 ;  /* 0x000000041810723c */ /* 0x004fe20000041810 */
[----:B------:R-:W-:Y:S02]  /*e1d0*/  IABS R4, R162 ;  /* 0x000000a200047213 */ /* 0x000fe40000000000 */
[----:B------:R-:W2:Y:S01]  /*e1e0*/  MUFU.TANH R9, R9 ;  /* 0x0000000900097308 */ /* 0x000ea20000002400 */
[----:B------:R-:W-:Y:S01]  /*e1f0*/  VIADD R5, R20, 0xffffff68 ;  /* 0xffffff6814057836 */ /* 0x000fe20000000000 */
[----:B------:R-:W-:Y:S02]  /*e200*/  FSEL R37, R37, -INF , P2 ;  /* 0xff80000025257808 */ /* 0x000fe40001000000 */
[----:B------:R-:W-:Y:S02]  /*e210*/  FSEL R28, R28, -INF , P3 ;  /* 0xff8000001c1c7808 */ /* 0x000fe40001800000 */
[----:B------:R-:W-:-:S02]  /*e220*/  I2FP.F32.S32 R29, R4 ;  /* 0x00000004001d7245 */ /* 0x000fc40000201400 */
[----:B------:R-:W-:Y:S02]  /*e230*/  FSEL R168, R37, -INF , !P5 ;  /* 0xff80000025a87808 */ /* 0x000fe40006800000 */
[----:B------:R-:W-:Y:S02]  /*e240*/  FSEL R170, R28, -INF , !P4 ;  /* 0xff8000001caa7808 */ /* 0x000fe40006000000 */
[C---:B------:R-:W-:Y:S02]  /*e250*/  ISETP.GE.AND P2, PT, R5.reuse, R224, PT ;  /* 0x000000e00500720c */ /* 0x040fe40003f46270 */
[C---:B------:R-:W-:Y:S02]  /*e260*/  ISETP.GE.AND P5, PT, R5.reuse, R223, PT ;  /* 0x000000df0500720c */ /* 0x040fe40003fa6270 */
[C---:B------:R-:W-:Y:S02]  /*e270*/  ISETP.GE.AND P3, PT, R5.reuse, R221, PT ;  /* 0x000000dd0500720c */ /* 0x040fe40003f66270 */
[----:B------:R-:W-:Y:S01]  /*e280*/  ISETP.GE.AND P4, PT, R5, R222, PT ;  /* 0x000000de0500720c */ /* 0x000fe20003f86270 */
[----:B------:R-:W-:-:S02]  /*e290*/  IMAD.MOV.U32 R5, RZ, RZ, R161 ;  /* 0x000000ffff057224 */ /* 0x000fc400078e00a1 */
[----:B-1----:R-:W-:-:S03]  /*e2a0*/  FFMA.FTZ R8, -R236, R29, R8 ;  /* 0x0000001dec087223 */ /* 0x002fc60000010108 */
[----:B------:R-:W-:Y:S02]  /*e2b0*/  I2FP.F32.S32 R10, R5 ;  /* 0x00000005000a7245 */ /* 0x000fe40000201400 */
[----:B------:R-:W-:Y:S01]  /*e2c0*/  FSEL R8, R8, -INF , P2 ;  /* 0xff80000008087808 */ /* 0x000fe20001000000 */
[-C--:B------:R-:W-:Y:S01]  /*e2d0*/  FMUL.FTZ R33, R33, R197.reuse ;  /* 0x000000c521217220 */ /* 0x080fe20000410000 */
[-C--:B------:R-:W-:Y:S01]  /*e2e0*/  FMUL.FTZ R35, R35, R197.reuse ;  /* 0x000000c523237220 */ /* 0x080fe20000410000 */
[----:B--2---:R-:W-:Y:S01]  /*e2f0*/  FFMA.FTZ R9, -R236, R10, R9 ;  /* 0x0000000aec097223 */ /* 0x004fe20000010109 */
[----:B------:R-:W-:Y:S01]  /*e300*/  FSEL R161, R8, -INF , !P5 ;  /* 0xff80000008a17808 */ /* 0x000fe20006800000 */
[----:B------:R-:W1:Y:S01]  /*e310*/  MUFU.TANH R4, R33 ;  /* 0x0000002100047308 */ /* 0x000e620000002400 */
[----:B------:R-:W-:Y:S02]  /*e320*/  VIADD R5, R20, 0xffffff69 ;  /* 0xffffff6914057836 */ /* 0x000fe40000000000 */
[-C--:B------:R-:W-:Y:S01]  /*e330*/  FMUL.FTZ R16, R16, R197.reuse ;  /* 0x000000c510107220 */ /* 0x080fe20000410000 */
[----:B------:R-:W-:Y:S01]  /*e340*/  FSEL R164, R9, -INF , P4 ;  /* 0xff80000009a47808 */ /* 0x000fe20002000000 */
[----:B------:R-:W-:Y:S01]  /*e350*/  FMUL.FTZ R18, R18, R197 ;  /* 0x000000c512127220 */ /* 0x000fe20000410000 */
[----:B------:R-:W-:-:S02]  /*e360*/  IABS R160, R160 ;  /* 0x000000a000a07213 */ /* 0x000fc40000000000 */
[----:B------:R-:W2:Y:S01]  /*e370*/  MUFU.TANH R8, R35 ;  /* 0x0000002300087308 */ /* 0x000ea20000002400 */
[----:B------:R-:W-:Y:S02]  /*e380*/  IABS R158, R158 ;  /* 0x0000009e009e7213 */ /* 0x000fe40000000000 */
[----:B------:R-:W-:Y:S01]  /*e390*/  FSEL R164, R164, -INF , !P3 ;  /* 0xff800000a4a47808 */ /* 0x000fe20005800000 */
[----:B------:R-:W-:Y:S01]  /*e3a0*/  IMAD.MOV.U32 R10, RZ, RZ, R160 ;  /* 0x000000ffff0a7224 */ /* 0x000fe200078e00a0 */
[C---:B------:R-:W-:Y:S02]  /*e3b0*/  ISETP.GE.AND P2, PT, R5.reuse, R224, PT ;  /* 0x000000e00500720c */ /* 0x040fe40003f46270 */
[C---:B------:R-:W-:Y:S02]  /*e3c0*/  ISETP.GE.AND P5, PT, R5.reuse, R223, PT ;  /* 0x000000df0500720c */ /* 0x040fe40003fa6270 */
[C---:B------:R-:W-:Y:S02]  /*e3d0*/  ISETP.GE.AND P4, PT, R5.reuse, R221, PT ;  /* 0x000000dd0500720c */ /* 0x040fe40003f86270 */
[----:B------:R-:W-:Y:S01]  /*e3e0*/  ISETP.GE.AND P3, PT, R5, R222, PT ;  /* 0x000000de0500720c */ /* 0x000fe20003f66270 */
[----:B------:R-:W-:Y:S01]  /*e3f0*/  IMAD.MOV.U32 R5, RZ, RZ, R158 ;  /* 0x000000ffff057224 */ /* 0x000fe200078e009e */
[----:B------:R-:W3:Y:S01]  /*e400*/  MUFU.TANH R16, R16 ;  /* 0x0000001000107308 */ /* 0x000ee20000002400 */
[----:B------:R-:W-:-:S02]  /*e410*/  IABS R159, R159 ;  /* 0x0000009f009f7213 */ /* 0x000fc40000000000 */
[----:B------:R-:W-:-:S05]  /*e420*/  I2FP.F32.S32 R10, R10 ;  /* 0x0000000a000a7245 */ /* 0x000fca0000201400 */
[----:B------:R-:W4:Y:S01]  /*e430*/  MUFU.TANH R18, R18 ;  /* 0x0000001200127308 */ /* 0x000f220000002400 */
[----:B------:R-:W-:Y:S01]  /*e440*/  I2FP.F32.S32 R5, R5 ;  /* 0x0000000500057245 */ /* 0x000fe20000201400 */
[----:B------:R-:W-:Y:S01]  /*e450*/  HMMA.16816.F32.BF16 R12, R24, R6, R12 ;  /* 0x00000006180c723c */ /* 0x000fe2000004180c */
[----:B------:R-:W-:Y:S02]  /*e460*/  IMAD.MOV.U32 R9, RZ, RZ, R159 ;  /* 0x000000ffff097224 */ /* 0x000fe400078e009f */
[C---:B-1----:R-:W-:Y:S01]  /*e470*/  FFMA.FTZ R4, -R236.reuse, R10, R4 ;  /* 0x0000000aec047223 */ /* 0x042fe20000010104 */
[----:B------:R-:W-:Y:S01]  /*e480*/  IABS R7, R157 ;  /* 0x0000009d00077213 */ /* 0x000fe20000000000 */
[----:B--2---:R-:W-:Y:S01]  /*e490*/  FFMA.FTZ R5, -R236, R5, R8 ;  /* 0x00000005ec057223 */ /* 0x004fe20000010108 */
[----:B------:R-:W-:Y:S01]  /*e4a0*/  VIADD R6, R20, 0xffffff70 ;  /* 0xffffff7014067836 */ /* 0x000fe20000000000 */
[----:B------:R-:W-:Y:S02]  /*e4b0*/  I2FP.F32.S32 R9, R9 ;  /* 0x0000000900097245 */ /* 0x000fe40000201400 */
[----:B------:R-:W-:-:S02]  /*e4c0*/  I2FP.F32.S32 R7, R7 ;  /* 0x0000000700077245 */ /* 0x000fc40000201400 */
[----:B------:R-:W-:Y:S02]  /*e4d0*/  FSEL R4, R4, -INF , P2 ;  /* 0xff80000004047808 */ /* 0x000fe40001000000 */
[----:B------:R-:W-:Y:S01]  /*e4e0*/  FSEL R5, R5, -INF , P3 ;  /* 0xff80000005057808 */ /* 0x000fe20001800000 */
[----:B---3--:R-:W-:Y:S01]  /*e4f0*/  FFMA.FTZ R9, -R236, R9, R16 ;  /* 0x00000009ec097223 */ /* 0x008fe20000010110 */
[----:B------:R-:W-:Y:S01]  /*e500*/  FSEL R163, R4, -INF , !P5 ;  /* 0xff80000004a37808 */ /* 0x000fe20006800000 */
[----:B------:R-:W-:Y:S01]  /*e510*/  FMUL.FTZ R4, R17, R197 ;  /* 0x000000c511047220 */ /* 0x000fe20000410000 */
[----:B------:R-:W-:Y:S01]  /*e520*/  FSEL R162, R5, -INF , !P4 ;  /* 0xff80000005a27808 */ /* 0x000fe20006000000 */
[----:B----4-:R-:W-:Y:S01]  /*e530*/  FFMA.FTZ R7, -R236, R7, R18 ;  /* 0x00000007ec077223 */ /* 0x010fe20000010112 */
[C---:B------:R-:W-:Y:S02]  /*e540*/  ISETP.GE.AND P2, PT, R6.reuse, R224, PT ;  /* 0x000000e00600720c */ /* 0x040fe40003f46270 */
[----:B------:R-:W-:Y:S01]  /*e550*/  ISETP.GE.AND P4, PT, R6, R222, PT ;  /* 0x000000de0600720c */ /* 0x000fe20003f86270 */
[----:B------:R-:W-:Y:S01]  /*e560*/  VIADD R5, R20, 0xffffff71 ;  /* 0xffffff7114057836 */ /* 0x000fe20000000000 */
[----:B------:R-:W-:-:S02]  /*e570*/  ISETP.GE.AND P5, PT, R6, R223, PT ;  /* 0x000000df0600720c */ /* 0x000fc40003fa6270 */
[----:B------:R-:W-:Y:S01]  /*e580*/  ISETP.GE.AND P3, PT, R6, R221, PT ;  /* 0x000000dd0600720c */ /* 0x000fe20003f66270 */
[-C--:B------:R-:W-:Y:S01]  /*e590*/  FMUL.FTZ R6, R19, R197.reuse ;  /* 0x000000c513067220 */ /* 0x080fe20000410000 */
[----:B------:R-:W-:Y:S02]  /*e5a0*/  FSEL R9, R9, -INF , P2 ;  /* 0xff80000009097808 */ /* 0x000fe40001000000 */
[----:B------:R-:W-:Y:S01]  /*e5b0*/  FSEL R139, R7, -INF , P4 ;  /* 0xff800000078b7808 */ /* 0x000fe20002000000 */
[----:B------:R-:W1:Y:S01]  /*e5c0*/  MUFU.TANH R4, R4 ;  /* 0x0000000400047308 */ /* 0x000e620000002400 */
[----:B------:R-:W-:Y:S01]  /*e5d0*/  FMUL.FTZ R12, R12, R197 ;  /* 0x000000c50c0c7220 */ /* 0x000fe20000410000 */
[----:B------:R-:W-:Y:S02]  /*e5e0*/  FSEL R143, R9, -INF , !P5 ;  /* 0xff800000098f7808 */ /* 0x000fe40006800000 */
[----:B------:R-:W-:Y:S02]  /*e5f0*/  FSEL R139, R139, -INF , !P3 ;  /* 0xff8000008b8b7808 */ /* 0x000fe40005800000 */
[----:B------:R-:W-:-:S02]  /*e600*/  ISETP.GE.AND P2, PT, R5, R224, PT ;  /* 0x000000e00500720c */ /* 0x000fc40003f46270 */
[C---:B------:R-:W-:Y:S01]  /*e610*/  ISETP.GE.AND P5, PT, R5.reuse, R223, PT ;  /* 0x000000df0500720c */ /* 0x040fe20003fa6270 */
[----:B------:R-:W2:Y:S01]  /*e620*/  MUFU.TANH R6, R6 ;  /* 0x0000000600067308 */ /* 0x000ea20000002400 */
[C---:B------:R-:W-:Y:S02]  /*e630*/  ISETP.GE.AND P4, PT, R5.reuse, R221, PT ;  /* 0x000000dd0500720c */ /* 0x040fe40003f86270 */
[----:B------:R-:W-:Y:S01]  /*e640*/  ISETP.GE.AND P3, PT, R5, R222, PT ;  /* 0x000000de0500720c */ /* 0x000fe20003f66270 */
[-C--:B------:R-:W-:Y:S01]  /*e650*/  FMUL.FTZ R5, R13, R197.reuse ;  /* 0x000000c50d057220 */ /* 0x080fe20000410000 */
[----:B------:R-:W-:-:S03]  /*e660*/  FMUL.FTZ R14, R14, R197 ;  /* 0x000000c50e0e7220 */ /* 0x000fc60000410000 */
[----:B------:R-:W3:Y:S01]  /*e670*/  MUFU.TANH R7, R12 ;  /* 0x0000000c00077308 */ /* 0x000ee20000002400 */
[----:B------:R-:W-:Y:S02]  /*e680*/  IABS R8, R156 ;  /* 0x0000009c00087213 */ /* 0x000fe40000000000 */
[----:B------:R-:W-:Y:S02]  /*e690*/  IABS R155, R155 ;  /* 0x0000009b009b7213 */ /* 0x000fe40000000000 */
[----:B------:R-:W-:-:S03]  /*e6a0*/  I2FP.F32.S32 R8, R8 ;  /* 0x0000000800087245 */ /* 0x000fc60000201400 */
[----:B------:R-:W4:Y:S01]  /*e6b0*/  MUFU.TANH R5, R5 ;  /* 0x0000000500057308 */ /* 0x000f220000002400 */
[----:B------:R-:W-:Y:S01]  /*e6c0*/  IABS R154, R154 ;  /* 0x0000009a009a7213 */ /* 0x000fe20000000000 */
[----:B------:R-:W-:Y:S01]  /*e6d0*/  FMUL.FTZ R15, R15, R197 ;  /* 0x000000c50f0f7220 */ /* 0x000fe20000410000 */
[----:B------:R-:W-:-:S05]  /*e6e0*/  I2FP.F32.S32 R155, R155 ;  /* 0x0000009b009b7245 */ /* 0x000fca0000201400 */
[----:B------:R-:W5:Y:S01]  /*e6f0*/  MUFU.TANH R14, R14 ;  /* 0x0000000e000e7308 */ /* 0x000f620000002400 */
[----:B-1----:R-:W-:Y:S01]  /*e700*/  FFMA.FTZ R8, -R236, R8, R4 ;  /* 0x00000008ec087223 */ /* 0x002fe20000010104 */
[----:B------:R-:W-:Y:S01]  /*e710*/  I2FP.F32.S32 R154, R154 ;  /* 0x0000009a009a7245 */ /* 0x000fe20000201400 */
[----:B------:R-:W-:Y:S01]  /*e720*/  VIADD R4, R20, 0xffffff78 ;  /* 0xffffff7814047836 */ /* 0x000fe20000000000 */
[----:B------:R-:W-:Y:S01]  /*e730*/  IABS R153, R153 ;  /* 0x0000009900997213 */ /* 0x000fe20000000000 */
[C---:B--2---:R-:W-:Y:S01]  /*e740*/  FFMA.FTZ R6, -R236.reuse, R155, R6 ;  /* 0x0000009bec067223 */ /* 0x044fe20000010106 */
[----:B------:R-:W-:Y:S01]  /*e750*/  IABS R148, R148 ;  /* 0x0000009400947213 */ /* 0x000fe20000000000 */
[----:B---3--:R-:W-:Y:S01]  /*e760*/  FFMA.FTZ R7, -R236, R154, R7 ;  /* 0x0000009aec077223 */ /* 0x008fe20000010107 */
[----:B------:R-:W1:Y:S01]  /*e770*/  MUFU.TANH R15, R15 ;  /* 0x0000000f000f7308 */ /* 0x000e620000002400 */
[----:B------:R-:W-:Y:S01]  /*e780*/  FSEL R8, R8, -INF , P2 ;  /* 0xff80000008087808 */ /* 0x000fe20001000000 */
[----:B------:R-:W-:Y:S01]  /*e790*/  VIADD R20, R20, 0xffffff79 ;  /* 0xffffff7914147836 */ /* 0x000fe20000000000 */
[----:B------:R-:W-:Y:S01]  /*e7a0*/  I2FP.F32.S32 R153, R153 ;  /* 0x0000009900997245 */ /* 0x000fe20000201400 */
[----:B------:R-:W-:Y:S01]  /*e7b0*/  BAR.SYNC.DEFER_BLOCKING 0x0 ;  /* 0x0000000000007b1d */ /* 0x000fe20000010000 */
[----:B------:R-:W-:-:S02]  /*e7c0*/  ISETP.GE.AND P2, PT, R4, R224, PT ;  /* 0x000000e00400720c */ /* 0x000fc40003f46270 */
[----:B------:R-:W-:Y:S01]  /*e7d0*/  I2FP.F32.S32 R148, R148 ;  /* 0x0000009400947245 */ /* 0x000fe20000201400 */
[----:B----4-:R-:W-:Y:S01]  /*e7e0*/  FFMA.FTZ R5, -R236, R153, R5 ;  /* 0x00000099ec057223 */ /* 0x010fe20000010105 */
[----:B------:R-:W-:Y:S02]  /*e7f0*/  FSEL R6, R6, -INF , P3 ;  /* 0xff80000006067808 */ /* 0x000fe40001800000 */
[----:B------:R-:W-:Y:S02]  /*e800*/  FSEL R7, R7, -INF , P2 ;  /* 0xff80000007077808 */ /* 0x000fe40001000000 */
[----:B------:R-:W-:Y:S01]  /*e810*/  ISETP.GE.AND P2, PT, R20, R224, PT ;  /* 0x000000e01400720c */ /* 0x000fe20003f46270 */
[----:B-----5:R-:W-:Y:S01]  /*e820*/  FFMA.FTZ R14, -R236, R148, R14 ;  /* 0x00000094ec0e7223 */ /* 0x020fe2000001010e */
[----:B------:R-:W-:Y:S02]  /*e830*/  IABS R144, R144 ;  /* 0x0000009000907213 */ /* 0x000fe40000000000 */
[----:B------:R-:W-:-:S02]  /*e840*/  FSEL R138, R6, -INF , !P4 ;  /* 0xff800000068a7808 */ /* 0x000fc40006000000 */
[----:B------:R-:W-:Y:S02]  /*e850*/  ISETP.GE.AND P4, PT, R4, R222, PT ;  /* 0x000000de0400720c */ /* 0x000fe40003f86270 */
[----:B------:R-:W-:Y:S02]  /*e860*/  FSEL R5, R5, -INF , P2 ;  /* 0xff80000005057808 */ /* 0x000fe40001000000 */
[----:B------:R-:W-:Y:S02]  /*e870*/  ISETP.GT.AND P2, PT, R182, R225, PT ;  /* 0x000000e1b600720c */ /* 0x000fe40003f44270 */
[----:B------:R-:W-:Y:S02]  /*e880*/  I2FP.F32.S32 R144, R144 ;  /* 0x0000009000907245 */ /* 0x000fe40000201400 */
[----:B------:R-:W-:Y:S02]  /*e890*/  ISETP.GE.AND P3, PT, R4, R221, PT ;  /* 0x000000dd0400720c */ /* 0x000fe40003f66270 */
[----:B------:R-:W-:Y:S01]  /*e8a0*/  FSEL R14, R14, -INF , P4 ;  /* 0xff8000000e0e7808 */ /* 0x000fe20002000000 */
[----:B-1----:R-:W-:Y:S01]  /*e8b0*/  FFMA.FTZ R15, -R236, R144, R15 ;  /* 0x00000090ec0f7223 */ /* 0x002fe2000001010f */
[----:B------:R-:W-:-:S02]  /*e8c0*/  FSEL R142, R8, -INF , !P5 ;  /* 0xff800000088e7808 */ /* 0x000fc40006800000 */
[-C--:B------:R-:W-:Y:S02]  /*e8d0*/  ISETP.GE.AND P5, PT, R4, R223.reuse, PT ;  /* 0x000000df0400720c */ /* 0x080fe40003fa6270 */
[----:B------:R-:W-:Y:S02]  /*e8e0*/  FSEL R137, R14, -INF , !P3 ;  /* 0xff8000000e897808 */ /* 0x000fe40005800000 */
[C---:B------:R-:W-:Y:S02]  /*e8f0*/  ISETP.GE.AND P3, PT, R20.reuse, R222, PT ;  /* 0x000000de1400720c */ /* 0x040fe40003f66270 */
[----:B------:R-:W-:Y:S01]  /*e900*/  FSEL R141, R7, -INF , !P5 ;  /* 0xff800000078d7808 */ /* 0x000fe20006800000 */
[----:B------:R-:W-:Y:S01]  /*e910*/  BSSY.RECONVERGENT B1, `(.L_x_7255) ;  /* 0x00000c0000017945 */ /* 0x000fe20003800200 */
[C---:B------:R-:W-:Y:S02]  /*e920*/  ISETP.GE.AND P5, PT, R20.reuse, R223, PT ;  /* 0x000000df1400720c */ /* 0x040fe40003fa6270 */
[----:B------:R-:W-:-:S02]  /*e930*/  ISETP.GE.AND P4, PT, R20, R221, PT ;  /* 0x000000dd1400720c */ /* 0x000fc40003f86270 */
        /* <DEDUP_REMOVED lines=23> */
[----:B------:R-:W-:Y:S02]  /*eab0*/  IMAD.HI.U32 R11, R15, R11, R14 ;  /* 0x0000000b0f0b7227 */ /* 0x000fe400078e000e */
[----:B------:R-:W1:Y:S04]  /*eac0*/  LDC.64 R14, c[0x0][0x348] ;  /* 0x0000d200ff0e7b82 */ /* 0x000e680000000a00 */
        /* <DEDUP_REMOVED lines=19> */
[----:B-1----:R-:W2:Y:S02]  /*ec00*/  LD.E.64 R8, desc[UR4][R14.64+0x38] ;  /* 0x000038040e087980 */ /* 0x002ea4000c101b00 */
        /* <DEDUP_REMOVED lines=26> */
.L_x_7258:
        /* <DEDUP_REMOVED lines=8> */
.L_x_7259:
[----:B------:R-:W-:Y:S05]  /*ee30*/  BSYNC.RECONVERGENT B0 ;  /* 0x0000000000007941 */ /* 0x000fea0003800200 */
.L_x_7257:
        /* <DEDUP_REMOVED lines=109> */
.L_x_7256:
[----:B------:R-:W-:Y:S05]  /*f510*/  BSYNC.RECONVERGENT B1 ;  /* 0x0000000000017941 */ /* 0x000fea0003800200 */
.L_x_7255:
[----:B--2---:R-:W2:Y:S04]  /*f520*/  LDL.LU R4, [R1] ;  /* 0x0000000001047983 */ /* 0x004ea80000300800 */
[----:B------:R-:W3:Y:S01]  /*f530*/  LDL.LU R66, [R1+0x4] ;  /* 0x0000040001427983 */ /* 0x000ee20000300800 */
[----:B------:R-:W-:-:S03]  /*f540*/  MOV R64, R147 ;  /* 0x0000009300407202 */ /* 0x000fc60000000f00 */
[----:B------:R-:W4:Y:S01]  /*f550*/  LD.E R148, desc[UR4][R2.64+0xdc] ;  /* 0x0000dc0402947980 */ /* 0x000f22000c101900 */
[----:B------:R-:W-:-:S04]  /*f560*/  FMNMX3.FTZ R7, R133, R152, R146, !PT ;  /* 0x0000009885077276 */ /* 0x000fc80007810092 */
[----:B------:R-:W-:Y:S02]  /*f570*/  FMNMX3.FTZ R7, R7, R151, R150, !PT ;  /* 0x0000009707077276 */ /* 0x000fe40007810096 */
        /* <DEDUP_REMOVED lines=15> */
[----:B------:R-:W-:Y:S02]  /*f670*/  FMNMX3.FTZ R6, R6, R141, R140, !PT ;  /* 0x0000008d06067276 */ /* 0x000fe4000781008c */
[----:B------:R-:W-:Y:S02]  /*f680*/  LOP3.LUT R154, R187, 0x200, R188, 0xf8, !PT ;  /* 0x00000200bb9a7812 */ /* 0x000fe400078ef8bc */
[----:B------:R-:W-:Y:S02]  /*f690*/  MOV R159, 0x20 ;  /* 0x00000020009f7802 */ /* 0x000fe40000000f00 */
[----:B------:R-:W-:-:S04]  /*f6a0*/  LEA R154, R154, R212, 0x1 ;  /* 0x000000d49a9a7211 */ /* 0x000fc800078e08ff */
[C---:B------:R-:W-:Y:S01]  /*f6b0*/  IADD3 R16, PT, PT, R154.reuse, 0xc000, RZ ;  /* 0x0000c0009a107810 */ /* 0x040fe20007ffe0ff */
[----:B------:R-:W-:Y:S01]  /*f6c0*/  LDSM.16.MT88.4 R12, [R154+0xc000] ;  /* 0x00c000009a0c783b */ /* 0x000fe20000004200 */
[----:B------:R-:W-:-:S03]  /*f6d0*/  IADD3 R160, PT, PT, R154, 0xc040, RZ ;  /* 0x0000c0409aa07810 */ /* 0x000fc60007ffe0ff */
[----:B------:R-:W-:Y:S01]  /*f6e0*/  LDSM.16.MT88.4 R44, [R154+0x10000] ;  /* 0x010000009a2c783b */ /* 0x000fe20000004200 */
[----:B--2---:R-:W-:-:S04]  /*f6f0*/  MOV R65, R4 ;  /* 0x0000000400417202 */ /* 0x004fc80000000f00 */
[----:B---3--:R-:W-:-:S04]  /*f700*/  FMNMX3.FTZ R7, R7, R66, R65, !PT ;  /* 0x0000004207077276 */ /* 0x008fc80007810041 */
        /* <DEDUP_REMOVED lines=13> */
[----:B------:R-:W1:Y:S04]  /*f7e0*/  SHFL.BFLY PT, R5, R7, 0x2, 0x1f ;  /* 0x0c401f0007057f89 */ /* 0x000e6800000e0000 */
[----:B------:R-:W2:Y:S01]  /*f7f0*/  SHFL.BFLY PT, R4, R6, 0x2, 0x1f ;  /* 0x0c401f0006047f89 */ /* 0x000ea200000e0000 */
[----:B-1----:R-:W-:-:S05]  /*f800*/  FMNMX.FTZ R5, R7, R5, !PT ;  /* 0x0000000507057209 */ /* 0x002fca0007810000 */
[----:B------:R-:W1:Y:S01]  /*f810*/  SHFL.BFLY PT, R144, R5, 0x1, 0x1f ;  /* 0x0c201f0005907f89 */ /* 0x000e6200000e0000 */
[----:B--2---:R-:W-:-:S05]  /*f820*/  FMNMX.FTZ R4, R6, R4, !PT ;  /* 0x0000000406047209 */ /* 0x004fca0007810000 */
[----:B------:R-:W2:Y:S01]  /*f830*/  SHFL.BFLY PT, R145, R4, 0x1, 0x1f ;  /* 0x0c201f0004917f89 */ /* 0x000ea200000e0000 */
[----:B-1----:R-:W-:-:S04]  /*f840*/  FMNMX.FTZ R144, R5, R144, !PT ;  /* 0x0000009005907209 */ /* 0x002fc80007810000 */
[----:B------:R-:W-:Y:S01]  /*f850*/  FSETP.NEU.FTZ.AND P0, PT, R144, -INF , PT ;  /* 0xff8000009000780b */ /* 0x000fe20003f1d000 */
[----:B----4-:R-:W-:Y:S01]  /*f860*/  FMUL.FTZ R147, R148, R144 ;  /* 0x0000009094937220 */ /* 0x010fe20000410000 */
[----:B--2---:R-:W-:-:S04]  /*f870*/  FMNMX.FTZ R145, R4, R145, !PT ;  /* 0x0000009104917209 */ /* 0x004fc80007810000 */
[----:B------:R-:W-:Y:S01]  /*f880*/  FSEL R147, R147, RZ, P0 ;  /* 0x000000ff93937208 */ /* 0x000fe20000000000 */
[----:B------:R-:W-:Y:S01]  /*f890*/  FMUL.FTZ R153, R148, R145 ;  /* 0x0000009194997220 */ /* 0x000fe20000410000 */
[----:B------:R-:W-:-:S03]  /*f8a0*/  FSETP.NEU.FTZ.AND P1, PT, R145, -INF , PT ;  /* 0xff8000009100780b */ /* 0x000fc60003f3d000 */
[-CC-:B------:R-:W-:Y:S01]  /*f8b0*/  FFMA.FTZ R4, R146, R148.reuse, -R147.reuse ;  /* 0x0000009492047223 */ /* 0x180fe20000010893 */
[-CC-:B------:R-:W-:Y:S01]  /*f8c0*/  FFMA.FTZ R152, R152, R148.reuse, -R147.reuse ;  /* 0x0000009498987223 */ /* 0x180fe20000010893 */
[----:B------:R-:W-:Y:S01]  /*f8d0*/  FSEL R153, R153, RZ, P1 ;  /* 0x000000ff99997208 */ /* 0x000fe20000800000 */
[-CC-:B------:R-:W-:Y:S02]  /*f8e0*/  FFMA.FTZ R5, R151, R148.reuse, -R147.reuse ;  /* 0x0000009497057223 */ /* 0x180fe40000010893 */
[----:B------:R1:W-:Y:S04]  /*f8f0*/  MUFU.EX2 R151, R4 ;  /* 0x0000000400977308 */ /* 0x0003e80000000800 */
[----:B------:R2:W-:Y:S01]  /*f900*/  MUFU.EX2 R146, R152 ;  /* 0x0000009800927308 */ /* 0x0005e20000000800 */
[-C--:B-1----:R-:W-:Y:S01]  /*f910*/  FFMA.FTZ R4, R150, R148.reuse, -R147 ;  /* 0x0000009496047223 */ /* 0x082fe20000010893 */
[----:B--2---:R-:W-:-:S03]  /*f920*/  FFMA.FTZ R152, R149, R148, -R153 ;  /* 0x0000009495987223 */ /* 0x004fc60000010899 */
[----:B------:R1:W-:Y:S04]  /*f930*/  MUFU.EX2 R149, R4 ;  /* 0x0000000400957308 */ /* 0x0003e80000000800 */
[----:B------:R2:W3:Y:S01]  /*f940*/  MUFU.EX2 R150, R5 ;  /* 0x0000000500967308 */ /* 0x0004e20000000800 */
[----:B-1----:R-:W-:Y:S02]  /*f950*/  FSEL R4, R144, RZ, P0 ;  /* 0x000000ff90047208 */ /* 0x002fe40000000000 */
[----:B------:R-:W-:Y:S02]  /*f960*/  ISETP.NE.AND P0, PT, R184, RZ, PT ;  /* 0x000000ffb800720c */ /* 0x000fe40003f05270 */
[----:B--2---:R-:W-:Y:S02]  /*f970*/  FSEL R5, R145, RZ, P1 ;  /* 0x000000ff91057208 */ /* 0x004fe40000800000 */
[----:B------:R-:W-:-:S03]  /*f980*/  SEL R159, R159, 0xffffffe0, !P0 ;  /* 0xffffffe09f9f7807 */ /* 0x000fc60004000000 */
[----:B------:R-:W-:Y:S01]  /*f990*/  FADD.FTZ R5, R134, -R5 ;  /* 0x8000000586057221 */ /* 0x000fe20000010000 */
[----:B------:R-:W-:-:S05]  /*f9a0*/  IADD3 R134, PT, PT, R154, R159, RZ ;  /* 0x0000009f9a867210 */ /* 0x000fca0007ffe0ff */
[----:B------:R-:W1:Y:S01]  /*f9b0*/  LDSM.16.MT88.4 R52, [R134+0x10000] ;  /* 0x010000008634783b */ /* 0x000e620000004200 */
[----:B------:R-:W-:Y:S01]  /*f9c0*/  ISETP.NE.AND P0, PT, R183, RZ, PT ;  /* 0x000000ffb700720c */ /* 0x000fe20003f05270 */
[----:B------:R-:W-:Y:S01]  /*f9d0*/  FADD.FTZ R4, R133, -R4 ;  /* 0x8000000485047221 */ /* 0x000fe20000010000 */
[-CC-:B------:R-:W-:Y:S01]  /*f9e0*/  FFMA.FTZ R155, R23, R148.reuse, -R153.reuse ;  /* 0x00000094179b7223 */ /* 0x180fe20000010899 */
[-CC-:B------:R-:W-:Y:S01]  /*f9f0*/  FFMA.FTZ R156, R22, R148.reuse, -R153.reuse ;  /* 0x00000094169c7223 */ /* 0x180fe20000010899 */
[----:B------:R-:W-:Y:S01]  /*fa00*/  FFMA.FTZ R21, R21, R148, -R153 ;  /* 0x0000009415157223 */ /* 0x000fe20000010899 */
[C---:B------:R-:W-:Y:S01]  /*fa10*/  FMUL.FTZ R4, R148.reuse, R4 ;  /* 0x0000000494047220 */ /* 0x040fe20000410000 */
[----:B------:R-:W-:Y:S01]  /*fa20*/  FMUL.FTZ R5, R148, R5 ;  /* 0x0000000594057220 */ /* 0x000fe20000410000 */
[----:B------:R-:W-:Y:S04]  /*fa30*/  MUFU.EX2 R152, R152 ;  /* 0x0000009800987308 */ /* 0x000fe80000000800 */
[----:B------:R-:W-:Y:S02]  /*fa40*/  MUFU.EX2 R155, R155 ;  /* 0x0000009b009b7308 */ /* 0x000fe40000000800 */
[----:B------:R-:W-:-:S02]  /*fa50*/  @P0 IADD3 R160, PT, PT, R16, -0x40, RZ ;  /* 0xffffffc010a00810 */ /* 0x000fc40007ffe0ff */
[----:B------:R2:W-:Y:S03]  /*fa60*/  MUFU.EX2 R133, R21 ;  /* 0x0000001500857308 */ /* 0x0005e60000000800 */
[----:B------:R-:W4:Y:S01]  /*fa70*/  LDSM.16.MT88.4 R28, [R160] ;  /* 0x00000000a01c783b */ /* 0x000f220000004200 */
[----:B------:R-:W5:Y:S04]  /*fa80*/  MUFU.EX2 R156, R156 ;  /* 0x0000009c009c7308 */ /* 0x000f680000000800 */
[----:B------:R1:W1:Y:S04]  /*fa90*/  MUFU.EX2 R157, R4 ;  /* 0x00000004009d7308 */ /* 0x0002680000000800 */
[----:B------:R1:W1:Y:S01]  /*faa0*/  MUFU.EX2 R158, R5 ;  /* 0x00000005009e7308 */ /* 0x0002620000000800 */
[----:B------:R-:W-:Y:S01]  /*fab0*/  IADD3 R159, PT, PT, R159, R160, RZ ;  /* 0x000000a09f9f7210 */ /* 0x000fe20007ffe0ff */
[----:B--2---:R-:W-:Y:S01]  /*fac0*/  LDSM.16.MT88.4 R20, [R134+0xc000] ;  /* 0x00c000008614783b */ /* 0x004fe20000004200 */
[----:B---3--:R-:W-:-:S02]  /*fad0*/  F2FP.BF16.F32.PACK_AB R7, R149, R150 ;  /* 0x000000969507723e */ /* 0x008fc400000010ff */
[----:B-----5:R-:W-:Y:S01]  /*fae0*/  F2FP.BF16.F32.PACK_AB R6, R156, R133 ;  /* 0x000000859c06723e */ /* 0x020fe200000010ff */
[----:B------:R-:W2:Y:S01]  /*faf0*/  LDSM.16.MT88.4 R36, [R159] ;  /* 0x000000009f24783b */ /* 0x000ea20000004200 */
[----:B-1----:R-:W-:Y:S01]  /*fb00*/  F2FP.BF16.F32.PACK_AB R4, R155, R152 ;  /* 0x000000989b04723e */ /* 0x002fe200000010ff */
[-C--:B------:R-:W-:Y:S01]  /*fb10*/  FMUL.FTZ R50, R90, R157.reuse ;  /* 0x0000009d5a327220 */ /* 0x080fe20000410000 */
[-C--:B------:R-:W-:Y:S01]  /*fb20*/  FMUL.FTZ R51, R91, R157.reuse ;  /* 0x0000009d5b337220 */ /* 0x080fe20000410000 */
[-C--:B------:R-:W-:Y:S01]  /*fb30*/  FMUL.FTZ R86, R86, R157.reuse ;  /* 0x0000009d56567220 */ /* 0x080fe20000410000 */
[----:B------:R-:W-:Y:S01]  /*fb40*/  F2FP.BF16.F32.PACK_AB R5, R151, R146 ;  /* 0x000000929705723e */ /* 0x000fe200000010ff */
[-C--:B------:R-:W-:Y:S01]  /*fb50*/  FMUL.FTZ R48, R88, R158.reuse ;  /* 0x0000009e58307220 */ /* 0x080fe20000410000 */
[-C--:B------:R-:W-:Y:S01]  /*fb60*/  FMUL.FTZ R49, R89, R158.reuse ;  /* 0x0000009e59317220 */ /* 0x080fe20000410000 */
[-C--:B------:R-:W-:Y:S01]  /*fb70*/  FMUL.FTZ R87, R87, R157.reuse ;  /* 0x0000009d57577220 */ /* 0x080fe20000410000 */
[-C--:B------:R-:W-:Y:S01]  /*fb80*/  FMUL.FTZ R84, R84, R158.reuse ;  /* 0x0000009e54547220 */ /* 0x080fe20000410000 */
[-C--:B------:R-:W-:Y:S01]  /*fb90*/  FMUL.FTZ R85, R85, R158.reuse ;  /* 0x0000009e55557220 */ /* 0x080fe20000410000 */
[----:B------:R-:W1:Y:S03]  /*fba0*/  LDSM.16.MT88.4 R60, [R160+0x4000] ;  /* 0x00400000a03c783b */ /* 0x000e660000004200 */
[C---:B------:R-:W-:Y:S01]  /*fbb0*/  HMMA.16816.F32.BF16 R48, R4.reuse, R52, R48 ;  /* 0x000000340430723c */ /* 0x040fe20000041830 */
[-C--:B------:R-:W-:Y:S01]  /*fbc0*/  FMUL.FTZ R42, R98, R157.reuse ;  /* 0x0000009d622a7220 */ /* 0x080fe20000410000 */
[-C--:B------:R-:W-:Y:S01]  /*fbd0*/  FMUL.FTZ R43, R99, R157.reuse ;  /* 0x0000009d632b7220 */ /* 0x080fe20000410000 */
[-C--:B------:R-:W-:Y:S01]  /*fbe0*/  FMUL.FTZ R40, R96, R158.reuse ;  /* 0x0000009e60287220 */ /* 0x080fe20000410000 */
[-C--:B------:R-:W-:Y:S01]  /*fbf0*/  FMUL.FTZ R41, R97, R158.reuse ;  /* 0x0000009e61297220 */ /* 0x080fe20000410000 */
[-C--:B------:R-:W-:Y:S01]  /*fc00*/  FMUL.FTZ R26, R114, R157.reuse ;  /* 0x0000009d721a7220 */ /* 0x080fe20000410000 */
[----:B------:R-:W-:Y:S02]  /*fc10*/  LDSM.16.MT88.4 R96, [R154+0xc800] ;  /* 0x00c800009a60783b */ /* 0x000fe40000004200 */
[C---:B------:R-:W-:Y:S02]  /*fc20*/  HMMA.16816.F32.BF16 R52, R4.reuse, R54, R84 ;  /* 0x000000360434723c */ /* 0x040fe40000041854 */
[----:B------:R-:W3:Y:S01]  /*fc30*/  LDSM.16.MT88.4 R84, [R159+0x4000] ;  /* 0x004000009f54783b */ /* 0x000ee20000004200 */
        /* <DEDUP_REMOVED lines=35> */
[----:B------:R-:W4:Y:S03]  /*fe70*/  LDSM.16.MT88.4 R64, [R154+0x10800] ;  /* 0x010800009a40783b */ /* 0x000f260000004200 */
        /* <DEDUP_REMOVED lines=11> */
[C---:B--2---:R-:W-:Y:S01]  /*ff30*/  HMMA.16816.F32.BF16 R32, R4.reuse, R36, R32 ;  /* 0x000000240420723c */ /* 0x044fe20000041820 */
        /* <DEDUP_REMOVED lines=26> */
[C---:B------:R-:W-:Y:S01]  /*100e0*/  HMMA.16816.F32.BF16 R16, R4.reuse, R20, R16 ;  /* 0x000000140410723c */ /* 0x040fe20000041810 */
[----:B------:R-:W4:Y:S04]  /*100f0*/  LDSM.16.MT88.4 R68, [R160+0x4800] ;  /* 0x00480000a044783b */ /* 0x000f280000004200 */
[----:B------:R-:W-:Y:S03]  /*10100*/  LDSM.16.MT88.4 R88, [R160+0x800] ;  /* 0x00080000a058783b */ /* 0x000fe60000004200 */
[C---:B------:R-:W-:Y:S01]  /*10110*/  HMMA.16816.F32.BF16 R40, R4.reuse, R44, R40 ;  /* 0x0000002c0428723c */ /* 0x040fe20000041828 */
[----:B------:R-:W-:Y:S01]  /*10120*/  LDSM.16.MT88.4 R80, [R134+0x10800] ;  /* 0x010800008650783b */ /* 0x000fe20000004200 */
[-CC-:B------:R-:W-:Y:S01]  /*10130*/  FFMA.FTZ R113, R235, R148.reuse, -R147.reuse ;  /* 0x00000094eb717223 */ /* 0x180fe20000010893 */
[-CC-:B------:R-:W-:Y:S01]  /*10140*/  FFMA.FTZ R112, R246, R148.reuse, -R147.reuse ;  /* 0x00000094f6707223 */ /* 0x180fe20000010893 */
[-C--:B------:R-:W-:Y:S01]  /*10150*/  FFMA.FTZ R114, R247, R148.reuse, -R147 ;  /* 0x00000094f7727223 */ /* 0x080fe20000010893 */
[-CC-:B------:R-:W-:Y:S01]  /*10160*/  FFMA.FTZ R165, R232, R148.reuse, -R153.reuse ;  /* 0x00000094e8a57223 */ /* 0x180fe20000010899 */
[-CC-:B------:R-:W-:Y:S01]  /*10170*/  FFMA.FTZ R115, R233, R148.reuse, -R153.reuse ;  /* 0x00000094e9737223 */ /* 0x180fe20000010899 */
[-CC-:B------:R-:W-:Y:S01]  /*10180*/  FFMA.FTZ R172, R234, R148.reuse, -R153.reuse ;  /* 0x00000094eaac7223 */ /* 0x180fe20000010899 */
[C---:B-1----:R-:W-:Y:S01]  /*10190*/  HMMA.16816.F32.BF16 R56, R4.reuse, R60, R56 ;  /* 0x0000003c0438723c */ /* 0x042fe20000041838 */
[-C--:B------:R-:W-:Y:S01]  /*101a0*/  FFMA.FTZ R167, R215, R148.reuse, -R153 ;  /* 0x00000094d7a77223 */ /* 0x080fe20000010899 */
[-CC-:B------:R-:W-:Y:S01]  /*101b0*/  FFMA.FTZ R166, R214, R148.reuse, -R147.reuse ;  /* 0x00000094d6a67223 */ /* 0x180fe20000010893 */
[-CC-:B------:R-:W-:Y:S01]  /*101c0*/  FFMA.FTZ R180, R206, R148.reuse, -R147.reuse ;  /* 0x00000094ceb47223 */ /* 0x180fe20000010893 */
[-CC-:B------:R-:W-:Y:S01]  /*101d0*/  FFMA.FTZ R183, R207, R148.reuse, -R147.reuse ;  /* 0x00000094cfb77223 */ /* 0x180fe20000010893 */
[-C--:B------:R-:W-:Y:S01]  /*101e0*/  FFMA.FTZ R181, R213, R148.reuse, -R147 ;  /* 0x00000094d5b57223 */ /* 0x080fe20000010893 */
        /* <DEDUP_REMOVED lines=8> */
[-CC-:B------:R-:W-:Y:S01]  /*10270*/  FFMA.FTZ R199, R199, R148.reuse, -R147.reuse ;  /* 0x00000094c7c77223 */ /* 0x180fe20000010893 */
[-CC-:B------:R-:W-:Y:S01]  /*10280*/  FFMA.FTZ R193, R193, R148.reuse, -R147.reuse ;  /* 0x00000094c1c17223 */ /* 0x180fe20000010893 */
[C---:B------:R-:W-:Y:S01]  /*10290*/  HMMA.16816.F32.BF16 R44, R4.reuse, R46, R92 ;  /* 0x0000002e042c723c */ /* 0x040fe2000004185c */
[----:B------:R-:W1:Y:S01]  /*102a0*/  LDSM.16.MT88.4 R92, [R134+0xc800] ;  /* 0x00c80000865c783b */ /* 0x000e620000004200 */
[-CC-:B------:R-:W-:Y:S01]  /*102b0*/  FFMA.FTZ R191, R191, R148.reuse, -R147.reuse ;  /* 0x00000094bfbf7223 */ /* 0x180fe20000010893 */
[--C-:B------:R-:W-:Y:S01]  /*102c0*/  FFMA.FTZ R178, R178, R148, -R147.reuse ;  /* 0x00000094b2b27223 */ /* 0x100fe20000010893 */
[----:B------:R-:W-:Y:S01]  /*102d0*/  FFMA.FTZ R146, R244, R157, R146 ;  /* 0x0000009df4927223 */ /* 0x000fe20000010092 */
[----:B------:R-:W-:Y:S01]  /*102e0*/  FFMA.FTZ R152, R245, R158, R152 ;  /* 0x0000009ef5987223 */ /* 0x000fe20000010098 */
[-C--:B------:R-:W-:Y:S01]  /*102f0*/  FFMA.FTZ R164, R164, R148.reuse, -R147 ;  /* 0x00000094a4a47223 */ /* 0x080fe20000010893 */
[--C-:B------:R-:W-:Y:S01]  /*10300*/  FFMA.FTZ R161, R161, R148, -R153.reuse ;  /* 0x00000094a1a17223 */ /* 0x100fe20000010899 */
[C---:B------:R-:W-:Y:S01]  /*10310*/  HMMA.16816.F32.BF16 R60, R4.reuse, R62, R76 ;  /* 0x0000003e043c723c */ /* 0x040fe2000004184c */
[----:B------:R-:W1:Y:S04]  /*10320*/  LDSM.16.MT88.4 R76, [R159+0x800] ;  /* 0x000800009f4c783b */ /* 0x000e680000004200 */
[----:B------:R-:W-:Y:S03]  /*10330*/  LDSM.16.MT88.4 R124, [R154+0xf800] ;  /* 0x00f800009a7c783b */ /* 0x000fe60000004200 */
[C---:B---3--:R-:W-:Y:S01]  /*10340*/  HMMA.16816.F32.BF16 R72, R4.reuse, R84, R72 ;  /* 0x000000540448723c */ /* 0x048fe20000041848 */
[----:B--2---:R-:W-:Y:S01]  /*10350*/  F2FP.BF16.F32.PACK_AB R84, R111, R110 ;  /* 0x0000006e6f54723e */ /* 0x004fe200000010ff */
[----:B------:R-:W-:Y:S01]  /*10360*/  MUFU.EX2 R113, R113 ;  /* 0x0000007100717308 */ /* 0x000fe20000000800 */
[----:B------:R-:W-:Y:S01]  /*10370*/  F2FP.BF16.F32.PACK_AB R85, R106, R107 ;  /* 0x0000006b6a55723e */ /* 0x000fe200000010ff */
[----:B------:R-:W-:Y:S01]  /*10380*/  FFMA.FTZ R140, R140, R148, -R153 ;  /* 0x000000948c8c7223 */ /* 0x000fe20000010899 */
[----:B------:R-:W-:Y:S03]  /*10390*/  LDSM.16.MT88.4 R116, [R134+0xf800] ;  /* 0x00f800008674783b */ /* 0x000fe60000004200 */
[----:B------:R-:W-:Y:S01]  /*103a0*/  HMMA.16816.F32.BF16 R4, R4, R86, R100 ;  /* 0x000000560404723c */ /* 0x000fe20000041864 */
[----:B-----5:R-:W-:Y:S01]  /*103b0*/  F2FP.BF16.F32.PACK_AB R86, R108, R109 ;  /* 0x0000006d6c56723e */ /* 0x020fe200000010ff */
[----:B------:R-:W-:Y:S01]  /*103c0*/  MUFU.EX2 R112, R112 ;  /* 0x0000007000707308 */ /* 0x000fe20000000800 */
[----:B------:R-:W-:Y:S01]  /*103d0*/  F2FP.BF16.F32.PACK_AB R87, R104, R105 ;  /* 0x000000696857723e */ /* 0x000fe200000010ff */
[----:B------:R-:W-:Y:S06]  /*103e0*/  LDSM.16.MT88.4 R100, [R154+0xd000] ;  /* 0x00d000009a64783b */ /* 0x000fec0000004200 */
[C---:B------:R-:W-:Y:S08]  /*103f0*/  HMMA.16816.F32.BF16 R8, R84.reuse, R96, R8 ;  /* 0x000000605408723c */ /* 0x040ff00000041808 */
[C---:B------:R-:W-:Y:S01]  /*10400*/  HMMA.16816.F32.BF16 R12, R84.reuse, R98, R12 ;  /* 0x00000062540c723c */ /* 0x040fe2000004180c */
[----:B------:R-:W2:Y:S07]  /*10410*/  LDSM.16.MT88.4 R96, [R159+0x4800] ;  /* 0x004800009f60783b */ /* 0x000eae0000004200 */
[C---:B----4-:R-:W-:Y:S08]  /*10420*/  HMMA.16816.F32.BF16 R40, R84.reuse, R64, R40 ;  /* 0x000000405428723c */ /* 0x050ff00000041828 */
[C---:B------:R-:W-:Y:S01]  /*10430*/  HMMA.16816.F32.BF16 R44, R84.reuse, R66, R44 ;  /* 0x00000042542c723c */ /* 0x040fe2000004182c */
[----:B------:R-:W3:Y:S07]  /*10440*/  LDSM.16.MT88.4 R64, [R154+0x11000] ;  /* 0x011000009a40783b */ /* 0x000eee0000004200 */
[C---:B------:R-:W-:Y:S08]  /*10450*/  HMMA.16816.F32.BF16 R56, R84.reuse, R68, R56 ;  /* 0x000000445438723c */ /* 0x040ff00000041838 */
[C---:B------:R-:W-:Y:S01]  /*10460*/  HMMA.16816.F32.BF16 R60, R84.reuse, R70, R60 ;  /* 0x00000046543c723c */ /* 0x040fe2000004183c */
[----:B------:R-:W4:Y:S07]  /*10470*/  LDSM.16.MT88.4 R68, [R159+0x1000] ;  /* 0x001000009f44783b */ /* 0x000f2e0000004200 */
[C---:B-1----:R-:W-:Y:S08]  /*10480*/  HMMA.16816.F32.BF16 R16, R84.reuse, R92, R16 ;  /* 0x0000005c5410723c */ /* 0x042ff00000041810 */
[C---:B------:R-:W-:Y:S01]  /*10490*/  HMMA.16816.F32.BF16 R20, R84.reuse, R94, R20 ;  /* 0x0000005e5414723c */ /* 0x040fe20000041814 */
[----:B------:R-:W1:Y:S01]  /*104a0*/  LDSM.16.MT88.4 R92, [R134+0xd000] ;  /* 0x00d00000865c783b */ /* 0x000e620000004200 */
[----:B------:R-:W-:Y:S04]  /*104b0*/  MUFU.EX2 R114, R114 ;  /* 0x0000007200727308 */ /* 0x000fe80000000800 */
[----:B------:R-:W-:Y:S02]  /*104c0*/  MUFU.EX2 R165, R165 ;  /* 0x000000a500a57308 */ /* 0x000fe40000000800 */
[C---:B------:R-:W-:Y:S02]  /*104d0*/  HMMA.16816.F32.BF16 R24, R84.reuse, R88, R24 ;  /* 0x000000585418723c */ /* 0x040fe40000041818 */
[----:B------:R-:W5:Y:S04]  /*104e0*/  MUFU.EX2 R115, R115 ;  /* 0x0000007300737308 */ /* 0x000f680000000800 */
[----:B------:R-:W-:Y:S02]  /*104f0*/  MUFU.EX2 R172, R172 ;  /* 0x000000ac00ac7308 */ /* 0x000fe40000000800 */
[C---:B------:R-:W-:Y:S01]  /*10500*/  HMMA.16816.F32.BF16 R28, R84.reuse, R90, R28 ;  /* 0x0000005a541c723c */ /* 0x040fe2000004181c */
[----:B------:R-:W-:Y:S01]  /*10510*/  LDSM.16.MT88.4 R88, [R160+0x1000] ;  /* 0x00100000a058783b */ /* 0x000fe20000004200 */
[----:B------:R-:W3:Y:S04]  /*10520*/  MUFU.EX2 R167, R167 ;  /* 0x000000a700a77308 */ /* 0x000ee80000000800 */
[----:B------:R-:W4:Y:S02]  /*10530*/  MUFU.EX2 R166, R166 ;  /* 0x000000a600a67308 */ /* 0x000f240000000800 */
[C---:B------:R-:W-:Y:S08]  /*10540*/  HMMA.16816.F32.BF16 R32, R84.reuse, R76, R32 ;  /* 0x0000004c5420723c */ /* 0x040ff00000041820 */
[C---:B------:R-:W-:Y:S01]  /*10550*/  HMMA.16816.F32.BF16 R36, R84.reuse, R78, R36 ;  /* 0x0000004e5424723c */ /* 0x040fe20000041824 */
[----:B------:R-:W-:Y:S07]  /*10560*/  LDSM.16.MT88.4 R76, [R134+0x11000] ;  /* 0x01100000864c783b */ /* 0x000fee0000004200 */
[C---:B------:R-:W-:Y:S08]  /*10570*/  HMMA.16816.F32.BF16 R48, R84.reuse, R80, R48 ;  /* 0x000000505430723c */ /* 0x040ff00000041830 */
[C---:B------:R-:W-:Y:S08]  /*10580*/  HMMA.16816.F32.BF16 R52, R84.reuse, R82, R52 ;  /* 0x000000525434723c */ /* 0x040ff00000041834 */
[C---:B--2---:R-:W-:Y:S08]  /*10590*/  HMMA.16816.F32.BF16 R72, R84.reuse, R96, R72 ;  /* 0x000000605448723c */ /* 0x044ff00000041848 */
[----:B------:R-:W-:Y:S01]  /*105a0*/  HMMA.16816.F32.BF16 R4, R84, R98, R4 ;  /* 0x000000625404723c */ /* 0x000fe20000041804 */
[----:B------:R-:W2:Y:S01]  /*105b0*/  LDSM.16.MT88.4 R84, [R160+0x5000] ;  /* 0x00500000a054783b */ /* 0x000ea20000004200 */
[----:B-----5:R-:W-:-:S02]  /*105c0*/  F2FP.BF16.F32.PACK_AB R80, R115, R165 ;  /* 0x000000a57350723e */ /* 0x020fc400000010ff */
[----:B------:R-:W-:Y:S01]  /*105d0*/  F2FP.BF16.F32.PACK_AB R81, R112, R113 ;  /* 0x000000717051723e */ /* 0x000fe200000010ff */
[----:B------:R-:W-:Y:S01]  /*105e0*/  MUFU.EX2 R180, R180 ;  /* 0x000000b400b47308 */ /* 0x000fe20000000800 */
[----:B---3--:R-:W-:Y:S01]  /*105f0*/  F2FP.BF16.F32.PACK_AB R82, R167, R172 ;  /* 0x000000aca752723e */ /* 0x008fe200000010ff */
[----:B------:R-:W-:Y:S01]  /*10600*/  LDSM.16.MT88.4 R96, [R154+0xd800] ;  /* 0x00d800009a60783b */ /* 0x000fe20000004200 */
[----:B----4-:R-:W-:-:S07]  /*10610*/  F2FP.BF16.F32.PACK_AB R83, R166, R114 ;  /* 0x00000072a653723e */ /* 0x010fce00000010ff */
        /* <DEDUP_REMOVED lines=11> */
[----:B------:R-:W2:Y:S01]  /*106d0*/  LDSM.16.MT88.4 R84, [R134+0x11800] ;  /* 0x011800008654783b */ /* 0x000ea20000004200 */
        /* <DEDUP_REMOVED lines=9> */
[----:B------:R-:W2:Y:S07]  /*10770*/  LDSM.16.MT88.4 R76, [R159+0x1800] ;  /* 0x001800009f4c783b */ /* 0x000eae0000004200 */
[----:B---3--:R-:W-:Y:S01]  /*10780*/  HMMA.16816.F32.BF16 R72, R80, R64, R72 ;  /* 0x000000405048723c */ /* 0x008fe20000041848 */
[----:B-----5:R-:W-:-:S02]  /*10790*/  F2FP.BF16.F32.PACK_AB R64, R189, R184 ;  /* 0x000000b8bd40723e */ /* 0x020fc400000010ff */
[----:B------:R-:W-:-:S05]  /*107a0*/  F2FP.BF16.F32.PACK_AB R65, R183, R180 ;  /* 0x000000b4b741723e */ /* 0x000fca00000010ff */
[----:B------:R-:W-:Y:S01]  /*107b0*/  HMMA.16816.F32.BF16 R4, R80, R66, R4 ;  /* 0x000000425004723c */ /* 0x000fe20000041804 */
[----:B----4-:R-:W-:Y:S02]  /*107c0*/  F2FP.BF16.F32.PACK_AB R66, R188, R187 ;  /* 0x000000bbbc42723e */ /* 0x010fe400000010ff */
[----:B-1----:R-:W-:-:S07]  /*107d0*/  F2FP.BF16.F32.PACK_AB R67, R197, R181 ;  /* 0x000000b5c543723e */ /* 0x002fce00000010ff */
[----:B------:R-:W-:Y:S01]  /*107e0*/  HMMA.16816.F32.BF16 R40, R64, R68, R40 ;  /* 0x000000444028723c */ /* 0x000fe20000041828 */
[-CC-:B------:R-:W-:Y:S01]  /*107f0*/  FFMA.FTZ R68, R192, R148.reuse, -R153.reuse ;  /* 0x00000094c0447223 */ /* 0x180fe20000010899 */
[----:B------:R-:W-:-:S03]  /*10800*/  FFMA.FTZ R69, R194, R148, -R153 ;  /* 0x00000094c2457223 */ /* 0x000fc60000010899 */
[----:B------:R1:W-:Y:S03]  /*10810*/  MUFU.EX2 R194, R68 ;  /* 0x0000004400c27308 */ /* 0x0003e60000000800 */
[C---:B------:R-:W-:Y:S01]  /*10820*/  HMMA.16816.F32.BF16 R8, R80.reuse, R100, R8 ;  /* 0x000000645008723c */ /* 0x040fe20000041808 */
[----:B------:R3:W-:Y:S07]  /*10830*/  MUFU.EX2 R192, R200 ;  /* 0x000000c800c07308 */ /* 0x0007ee0000000800 */
[----:B------:R-:W-:Y:S01]  /*10840*/  HMMA.16816.F32.BF16 R12, R80, R102, R12 ;  /* 0x00000066500c723c */ /* 0x000fe2000004180c */
[----:B------:R-:W-:Y:S01]  /*10850*/  LDSM.16.MT88.4 R100, [R160+0x5800] ;  /* 0x00580000a064783b */ /* 0x000fe20000004200 */
[----:B-1----:R-:W-:-:S06]  /*10860*/  FFMA.FTZ R68, R198, R148, -R153 ;  /* 0x00000094c6447223 */ /* 0x002fcc0000010899 */
[----:B------:R-:W-:Y:S01]  /*10870*/  HMMA.16816.F32.BF16 R24, R80, R88, R24 ;  /* 0x000000585018723c */ /* 0x000fe20000041818 */
[----:B---3--:R-:W-:-:S07]  /*10880*/  FFMA.FTZ R200, R196, R148, -R153 ;  /* 0x00000094c4c87223 */ /* 0x008fce0000010899 */
[----:B------:R-:W-:Y:S01]  /*10890*/  HMMA.16816.F32.BF16 R28, R80, R90, R28 ;  /* 0x0000005a501c723c */ /* 0x000fe2000004181c */
[----:B------:R-:W1:Y:S07]  /*108a0*/  LDSM.16.MT88.4 R88, [R160+0x1800] ;  /* 0x00180000a058783b */ /* 0x000e6e0000004200 */
[C---:B------:R-:W-:Y:S08]  /*108b0*/  HMMA.16816.F32.BF16 R16, R64.reuse, R92, R16 ;  /* 0x0000005c4010723c */ /* 0x040ff00000041810 */
[C---:B------:R-:W-:Y:S01]  /*108c0*/  HMMA.16816.F32.BF16 R20, R64.reuse, R94, R20 ;  /* 0x0000005e4014723c */ /* 0x040fe20000041814 */
[----:B------:R-:W3:Y:S01]  /*108d0*/  LDSM.16.MT88.4 R92, [R159+0x5800] ;  /* 0x005800009f5c783b */ /* 0x000ee20000004200 */
[----:B------:R-:W4:Y:S03]  /*108e0*/  MUFU.EX2 R198, R69 ;  /* 0x0000004500c67308 */ /* 0x000f260000000800 */
[----:B------:R-:W-:Y:S01]  /*108f0*/  LDSM.16.MT88.4 R80, [R134+0x12000] ;  /* 0x012000008650783b */ /* 0x000fe20000004200 */
[----:B------:R5:W-:Y:S02]  /*10900*/  MUFU.EX2 R196, R68 ;  /* 0x0000004400c47308 */ /* 0x000be40000000800 */
[C---:B------:R-:W-:Y:S08]  /*10910*/  HMMA.16816.F32.BF16 R44, R64.reuse, R70, R44 ;  /* 0x00000046402c723c */ /* 0x040ff0000004182c */
[C---:B--2---:R-:W-:Y:S01]  /*10920*/  HMMA.16816.F32.BF16 R48, R64.reuse, R84, R48 ;  /* 0x000000544030723c */ /* 0x044fe20000041830 */
[----:B-----5:R-:W-:Y:S07]  /*10930*/  LDSM.16.MT88.4 R68, [R154+0x12000] ;  /* 0x012000009a44783b */ /* 0x020fee0000004200 */
[C---:B------:R-:W-:Y:S01]  /*10940*/  HMMA.16816.F32.BF16 R52, R64.reuse, R86, R52 ;  /* 0x000000564034723c */ /* 0x040fe20000041834 */
[----:B------:R-:W2:Y:S01]  /*10950*/  LDSM.16.MT88.4 R84, [R154+0xe000] ;  /* 0x00e000009a54783b */ /* 0x000ea20000004200 */
[----:B------:R-:W-:Y:S04]  /*10960*/  MUFU.EX2 R195, R195 ;  /* 0x000000c300c37308 */ /* 0x000fe80000000800 */
[----:B------:R-:W5:Y:S02]  /*10970*/  MUFU.EX2 R199, R199 ;  /* 0x000000c700c77308 */ /* 0x000f640000000800 */
[C---:B------:R-:W-:Y:S02]  /*10980*/  HMMA.16816.F32.BF16 R32, R64.reuse, R76, R32 ;  /* 0x0000004c4020723c */ /* 0x040fe40000041820 */
[----:B------:R-:W5:Y:S04]  /*10990*/  MUFU.EX2 R200, R200 ;  /* 0x000000c800c87308 */ /* 0x000f680000000800 */
[----:B------:R-:W5:Y:S02]  /*109a0*/  MUFU.EX2 R193, R193 ;  /* 0x000000c100c17308 */ /* 0x000f640000000800 */
        /* <DEDUP_REMOVED lines=9> */
[C---:B------:R-:W-:Y:S08]  /*10a40*/  HMMA.16816.F32.BF16 R60, R64.reuse, R102, R60 ;  /* 0x00000066403c723c */ /* 0x040ff0000004183c */
[C---:B---3--:R-:W-:Y:S08]  /*10a50*/  HMMA.16816.F32.BF16 R72, R64.reuse, R92, R72 ;  /* 0x0000005c4048723c */ /* 0x048ff00000041848 */
[----:B------:R-:W-:Y:S01]  /*10a60*/  HMMA.16816.F32.BF16 R4, R64, R94, R4 ;  /* 0x0000005e4004723c */ /* 0x000fe20000041804 */
[----:B----4-:R-:W-:Y:S01]  /*10a70*/  F2FP.BF16.F32.PACK_AB R64, R198, R194 ;  /* 0x000000c2c640723e */ /* 0x010fe200000010ff */
[-CC-:B------:R-:W-:Y:S01]  /*10a80*/  FFMA.FTZ R101, R176, R148.reuse, -R153.reuse ;  /* 0x00000094b0657223 */ /* 0x180fe20000010899 */
[----:B-----5:R-:W-:Y:S01]  /*10a90*/  F2FP.BF16.F32.PACK_AB R65, R199, R195 ;  /* 0x000000c3c741723e */ /* 0x020fe200000010ff */
[----:B------:R-:W-:Y:S01]  /*10aa0*/  FFMA.FTZ R100, R175, R148, -R153 ;  /* 0x00000094af647223 */ /* 0x000fe20000010899 */
[----:B------:R-:W-:-:S02]  /*10ab0*/  F2FP.BF16.F32.PACK_AB R66, R200, R196 ;  /* 0x000000c4c842723e */ /* 0x000fc400000010ff */
[----:B------:R-:W-:Y:S01]  /*10ac0*/  F2FP.BF16.F32.PACK_AB R67, R193, R192 ;  /* 0x000000c0c143723e */ /* 0x000fe200000010ff */
[----:B------:R-:W-:Y:S01]  /*10ad0*/  MUFU.EX2 R178, R178 ;  /* 0x000000b200b27308 */ /* 0x000fe20000000800 */
[----:B------:R-:W-:Y:S05]  /*10ae0*/  LDSM.16.MT88.4 R92, [R134+0xe800] ;  /* 0x00e80000865c783b */ /* 0x000fea0000004200 */
[C---:B--2---:R-:W-:Y:S08]  /*10af0*/  HMMA.16816.F32.BF16 R8, R64.reuse, R84, R8 ;  /* 0x000000544008723c */ /* 0x044ff00000041808 */
        /* <DEDUP_REMOVED lines=8> */
[----:B------:R-:W-:Y:S03]  /*10b80*/  MUFU.EX2 R177, R77 ;  /* 0x0000004d00b17308 */ /* 0x000fe60000000800 */
[C---:B------:R-:W-:Y:S01]  /*10b90*/  HMMA.16816.F32.BF16 R36, R64.reuse, R78, R36 ;  /* 0x0000004e4024723c */ /* 0x040fe20000041824 */
[----:B------:R4:W-:Y:S02]  /*10ba0*/  MUFU.EX2 R176, R76 ;  /* 0x0000004c00b07308 */ /* 0x0009e40000000800 */
[----:B----4-:R-:W4:Y:S02]  /*10bb0*/  LDSM.16.MT88.4 R76, [R154+0x12800] ;  /* 0x012800009a4c783b */ /* 0x010f240000004200 */
[----:B------:R5:W-:Y:S03]  /*10bc0*/  MUFU.EX2 R179, R191 ;  /* 0x000000bf00b37308 */ /* 0x000be60000000800 */
[C---:B------:R-:W-:Y:S01]  /*10bd0*/  HMMA.16816.F32.BF16 R16, R64.reuse, R96, R16 ;  /* 0x000000604010723c */ /* 0x040fe20000041810 */
[----:B------:R-:W3:Y:S07]  /*10be0*/  MUFU.EX2 R175, R101 ;  /* 0x0000006500af7308 */ /* 0x000eee0000000800 */
[----:B------:R-:W-:Y:S01]  /*10bf0*/  HMMA.16816.F32.BF16 R20, R64, R98, R20 ;  /* 0x000000624014723c */ /* 0x000fe20000041814 */
[----:B------:R-:W-:Y:S01]  /*10c00*/  LDSM.16.MT88.4 R96, [R154+0xe800] ;  /* 0x00e800009a60783b */ /* 0x000fe20000004200 */
[----:B-----5:R-:W-:-:S06]  /*10c10*/  FFMA.FTZ R191, R173, R148, -R147 ;  /* 0x00000094adbf7223 */ /* 0x020fcc0000010893 */
[C---:B-1----:R-:W-:Y:S01]  /*10c20*/  HMMA.16816.F32.BF16 R24, R64.reuse, R88, R24 ;  /* 0x000000584018723c */ /* 0x042fe20000041818 */
[----:B------:R-:W-:Y:S07]  /*10c30*/  MUFU.EX2 R191, R191 ;  /* 0x000000bf00bf7308 */ /* 0x000fee0000000800 */
[C---:B------:R-:W-:Y:S01]  /*10c40*/  HMMA.16816.F32.BF16 R28, R64.reuse, R90, R28 ;  /* 0x0000005a401c723c */ /* 0x040fe2000004181c */
[----:B------:R-:W-:Y:S07]  /*10c50*/  LDSM.16.MT88.4 R88, [R160+0x2800] ;  /* 0x00280000a058783b */ /* 0x000fee0000004200 */
[C---:B------:R-:W-:Y:S08]  /*10c60*/  HMMA.16816.F32.BF16 R48, R64.reuse, R80, R48 ;  /* 0x000000504030723c */ /* 0x040ff00000041830 */
[C---:B------:R-:W-:Y:S01]  /*10c70*/  HMMA.16816.F32.BF16 R52, R64.reuse, R82, R52 ;  /* 0x000000524034723c */ /* 0x040fe20000041834 */
[----:B------:R-:W1:Y:S07]  /*10c80*/  LDSM.16.MT88.4 R80, [R159+0x2800] ;  /* 0x002800009f50783b */ /* 0x000e6e0000004200 */
[----:B--2---:R-:W-:Y:S01]  /*10c90*/  HMMA.16816.F32.BF16 R56, R64, R84, R56 ;  /* 0x000000544038723c */ /* 0x004fe20000041838 */
[----:B------:R-:W-:-:S02]  /*10ca0*/  FFMA.FTZ R84, R174, R148, -R153 ;  /* 0x00000094ae547223 */ /* 0x000fc40000010899 */
[----:B------:R2:W-:Y:S05]  /*10cb0*/  MUFU.EX2 R174, R100 ;  /* 0x0000006400ae7308 */ /* 0x0005ea0000000800 */
[C---:B------:R-:W-:Y:S01]  /*10cc0*/  HMMA.16816.F32.BF16 R60, R64.reuse, R86, R60 ;  /* 0x00000056403c723c */ /* 0x040fe2000004183c */
[----:B------:R-:W5:Y:S07]  /*10cd0*/  MUFU.EX2 R173, R84 ;  /* 0x0000005400ad7308 */ /* 0x000f6e0000000800 */
[C---:B---3--:R-:W-:Y:S08]  /*10ce0*/  HMMA.16816.F32.BF16 R72, R64.reuse, R68, R72 ;  /* 0x000000444048723c */ /* 0x048ff00000041848 */
[----:B------:R-:W-:Y:S01]  /*10cf0*/  HMMA.16816.F32.BF16 R4, R64, R70, R4 ;  /* 0x000000464004723c */ /* 0x000fe20000041804 */
[----:B------:R-:W3:Y:S01]  /*10d00*/  LDSM.16.MT88.4 R64, [R160+0x6800] ;  /* 0x00680000a040783b */ /* 0x000ee20000004200 */
[----:B------:R-:W-:-:S02]  /*10d10*/  F2FP.BF16.F32.PACK_AB R68, R175, R176 ;  /* 0x000000b0af44723e */ /* 0x000fc400000010ff */
[----:B------:R-:W-:Y:S01]  /*10d20*/  F2FP.BF16.F32.PACK_AB R69, R179, R178 ;  /* 0x000000b2b345723e */ /* 0x000fe200000010ff */
[----:B--2---:R-:W-:Y:S01]  /*10d30*/  LDSM.16.MT88.4 R100, [R134+0x12800] ;  /* 0x012800008664783b */ /* 0x004fe20000004200 */
[----:B-----5:R-:W-:Y:S02]  /*10d40*/  F2FP.BF16.F32.PACK_AB R70, R173, R174 ;  /* 0x000000aead46723e */ /* 0x020fe400000010ff */
[----:B------:R-:W-:Y:S01]  /*10d50*/  F2FP.BF16.F32.PACK_AB R71, R191, R177 ;  /* 0x000000b1bf47723e */ /* 0x000fe200000010ff */
[----:B------:R-:W-:Y:S06]  /*10d60*/  LDSM.16.MT88.4 R84, [R159+0x3000] ;  /* 0x003000009f54783b */ /* 0x000fec0000004200 */
[C---:B----4-:R-:W-:Y:S08]  /*10d70*/  HMMA.16816.F32.BF16 R40, R68.reuse, R76, R40 ;  /* 0x0000004c4428723c */ /* 0x050ff00000041828 */
[----:B------:R-:W-:Y:S01]  /*10d80*/  HMMA.16816.F32.BF16 R44, R68, R78, R44 ;  /* 0x0000004e442c723c */ /* 0x000fe2000004182c */
[----:B------:R-:W2:Y:S01]  /*10d90*/  LDSM.16.MT88.4 R76, [R159+0x6800] ;  /* 0x006800009f4c783b */ /* 0x000ea20000004200 */
[----:B------:R-:W-:Y:S01]  /*10da0*/  FADD.FTZ R151, R151, R146 ;  /* 0x0000009297977221 */ /* 0x000fe20000010000 */
[----:B------:R-:W-:-:S05]  /*10db0*/  FADD.FTZ R155, R155, R152 ;  /* 0x000000989b9b7221 */ /* 0x000fca0000010000 */
[C---:B-1----:R-:W-:Y:S01]  /*10dc0*/  HMMA.16816.F32.BF16 R32, R68.reuse, R80, R32 ;  /* 0x000000504420723c */ /* 0x042fe20000041820 */
[-CC-:B------:R-:W-:Y:S01]  /*10dd0*/  FFMA.FTZ R80, R171, R148.reuse, -R147.reuse ;  /* 0x00000094ab507223 */ /* 0x180fe20000010893 */
[-C--:B------:R-:W-:Y:S01]  /*10de0*/  FFMA.FTZ R171, R170, R148.reuse, -R147 ;  /* 0x00000094aaab7223 */ /* 0x080fe20000010893 */
[----:B------:R-:W-:Y:S01]  /*10df0*/  FADD.FTZ R151, R150, R151 ;  /* 0x0000009796977221 */ /* 0x000fe20000010000 */
[----:B------:R-:W-:Y:S01]  /*10e00*/  FADD.FTZ R155, R133, R155 ;  /* 0x0000009b859b7221 */ /* 0x000fe20000010000 */
[----:B------:R1:W-:Y:S03]  /*10e10*/  MUFU.EX2 R170, R80 ;  /* 0x0000005000aa7308 */ /* 0x0003e60000000800 */
[----:B---3--:R-:W-:Y:S01]  /*10e20*/  HMMA.16816.F32.BF16 R56, R68, R64, R56 ;  /* 0x000000404438723c */ /* 0x008fe20000041838 */
[-C--:B------:R-:W-:Y:S01]  /*10e30*/  FFMA.FTZ R64, R163, R148.reuse, -R153 ;  /* 0x00000094a3407223 */ /* 0x080fe20000010899 */
[----:B------:R-:W-:-:S03]  /*10e40*/  FFMA.FTZ R163, R162, R148, -R147 ;  /* 0x00000094a2a37223 */ /* 0x000fc60000010893 */
[----:B------:R3:W-:Y:S03]  /*10e50*/  MUFU.EX2 R162, R64 ;  /* 0x0000004000a27308 */ /* 0x0007e60000000800 */
[C---:B------:R-:W-:Y:S01]  /*10e60*/  HMMA.16816.F32.BF16 R60, R68.reuse, R66, R60 ;  /* 0x00000042443c723c */ /* 0x040fe2000004183c */
[-CC-:B-1----:R-:W-:Y:S01]  /*10e70*/  FFMA.FTZ R80, R169, R148.reuse, -R153.reuse ;  /* 0x00000094a9507223 */ /* 0x182fe20000010899 */
[----:B------:R-:W-:Y:S01]  /*10e80*/  FFMA.FTZ R169, R168, R148, -R153 ;  /* 0x00000094a8a97223 */ /* 0x000fe20000010899 */
[----:B------:R-:W-:Y:S01]  /*10e90*/  FADD.FTZ R149, R149, R151 ;  /* 0x0000009795957221 */ /* 0x000fe20000010000 */
[----:B------:R-:W-:Y:S01]  /*10ea0*/  FADD.FTZ R156, R156, R155 ;  /* 0x0000009b9c9c7221 */ /* 0x000fe20000010000 */
[----:B------:R-:W-:Y:S01]  /*10eb0*/  MUFU.EX2 R171, R171 ;  /* 0x000000ab00ab7308 */ /* 0x000fe20000000800 */
[----:B---3--:R-:W1:Y:S03]  /*10ec0*/  LDSM.16.MT88.4 R64, [R134+0x13000] ;  /* 0x013000008640783b */ /* 0x008e660000004200 */
[----:B------:R-:W-:Y:S01]  /*10ed0*/  MUFU.EX2 R164, R164 ;  /* 0x000000a400a47308 */ /* 0x000fe20000000800 */
[----:B------:R-:W-:Y:S01]  /*10ee0*/  FADD.FTZ R149, R107, R149 ;  /* 0x000000956b957221 */ /* 0x000fe20000010000 */
[----:B------:R-:W-:Y:S01]  /*10ef0*/  FADD.FTZ R156, R110, R156 ;  /* 0x0000009c6e9c7221 */ /* 0x000fe20000010000 */
[C---:B------:R-:W-:Y:S01]  /*10f00*/  HMMA.16816.F32.BF16 R36, R68.reuse, R82, R36 ;  /* 0x000000524424723c */ /* 0x040fe20000041824 */
[----:B------:R3:W-:Y:S04]  /*10f10*/  MUFU.EX2 R168, R80 ;  /* 0x0000005000a87308 */ /* 0x0007e80000000800 */
[----:B------:R-:W4:Y:S04]  /*10f20*/  MUFU.EX2 R169, R169 ;  /* 0x000000a900a97308 */ /* 0x000f280000000800 */
[----:B------:R-:W5:Y:S01]  /*10f30*/  MUFU.EX2 R161, R161 ;  /* 0x000000a100a17308 */ /* 0x000f620000000800 */
[C---:B------:R-:W-:Y:S03]  /*10f40*/  HMMA.16816.F32.BF16 R8, R68.reuse, R96, R8 ;  /* 0x000000604408723c */ /* 0x040fe60000041808 */
[----:B------:R-:W5:Y:S01]  /*10f50*/  MUFU.EX2 R163, R163 ;  /* 0x000000a300a37308 */ /* 0x000f620000000800 */
[----:B------:R-:W-:Y:S01]  /*10f60*/  FADD.FTZ R106, R106, R149 ;  /* 0x000000956a6a7221 */ /* 0x000fe20000010000 */
[----:B------:R-:W-:Y:S01]  /*10f70*/  FADD.FTZ R111, R111, R156 ;  /* 0x0000009c6f6f7221 */ /* 0x000fe20000010000 */
[----:B---3--:R-:W-:Y:S02]  /*10f80*/  LDSM.16.MT88.4 R80, [R154+0x13000] ;  /* 0x013000009a50783b */ /* 0x008fe40000004200 */
[----:B------:R-:W-:Y:S02]  /*10f90*/  HMMA.16816.F32.BF16 R12, R68, R98, R12 ;  /* 0x00000062440c723c */ /* 0x000fe4000004180c */
[----:B------:R-:W3:Y:S01]  /*10fa0*/  LDSM.16.MT88.4 R96, [R154+0xf000] ;  /* 0x00f000009a60783b */ /* 0x000ee20000004200 */
[----:B------:R-:W-:Y:S01]  /*10fb0*/  FADD.FTZ R106, R105, R106 ;  /* 0x0000006a696a7221 */ /* 0x000fe20000010000 */
[----:B------:R-:W-:-:S03]  /*10fc0*/  FADD.FTZ R111, R109, R111 ;  /* 0x0000006f6d6f7221 */ /* 0x000fc60000010000 */
[----:B------:R-:W-:Y:S01]  /*10fd0*/  FADD.FTZ R104, R104, R106 ;  /* 0x0000006a68687221 */ /* 0x000fe20000010000 */
[----:B------:R-:W-:Y:S01]  /*10fe0*/  FADD.FTZ R108, R108, R111 ;  /* 0x0000006f6c6c7221 */ /* 0x000fe20000010000 */
[----:B--2---:R-:W-:Y:S01]  /*10ff0*/  HMMA.16816.F32.BF16 R72, R68, R76, R72 ;  /* 0x0000004c4448723c */ /* 0x004fe20000041848 */
[----:B----4-:R-:W-:Y:S02]  /*11000*/  F2FP.BF16.F32.PACK_AB R76, R169, R168 ;  /* 0x000000a8a94c723e */ /* 0x010fe400000010ff */
[----:B------:R-:W-:Y:S01]  /*11010*/  F2FP.BF16.F32.PACK_AB R77, R171, R170 ;  /* 0x000000aaab4d723e */ /* 0x000fe200000010ff */
[----:B------:R-:W-:Y:S01]  /*11020*/  FADD.FTZ R104, R113, R104 ;  /* 0x0000006871687221 */ /* 0x000fe20000010000 */
[----:B------:R-:W-:-:S03]  /*11030*/  FADD.FTZ R108, R165, R108 ;  /* 0x0000006ca56c7221 */ /* 0x000fc60000010000 */
[----:B------:R-:W-:Y:S01]  /*11040*/  HMMA.16816.F32.BF16 R4, R68, R78, R4 ;  /* 0x0000004e4404723c */ /* 0x000fe20000041804 */
[----:B-----5:R-:W-:Y:S02]  /*11050*/  F2FP.BF16.F32.PACK_AB R78, R162, R161 ;  /* 0x000000a1a24e723e */ /* 0x020fe400000010ff */
[----:B------:R-:W-:-:S05]  /*11060*/  F2FP.BF16.F32.PACK_AB R79, R163, R164 ;  /* 0x000000a4a34f723e */ /* 0x000fca00000010ff */
[----:B------:R-:W-:Y:S01]  /*11070*/  HMMA.16816.F32.BF16 R16, R68, R92, R16 ;  /* 0x0000005c4410723c */ /* 0x000fe20000041810 */
[----:B------:R-:W-:Y:S01]  /*11080*/  FADD.FTZ R112, R112, R104 ;  /* 0x0000006870707221 */ /* 0x000fe20000010000 */
[----:B------:R-:W-:-:S06]  /*11090*/  FADD.FTZ R115, R115, R108 ;  /* 0x0000006c73737221 */ /* 0x000fcc0000010000 */
[C---:B------:R-:W-:Y:S01]  /*110a0*/  HMMA.16816.F32.BF16 R20, R68.reuse, R94, R20 ;  /* 0x0000005e4414723c */ /* 0x040fe20000041814 */
[----:B------:R-:W-:Y:S07]  /*110b0*/  LDSM.16.MT88.4 R92, [R134+0xf000] ;  /* 0x00f00000865c783b */ /* 0x000fee0000004200 */
[C---:B------:R-:W-:Y:S08]  /*110c0*/  HMMA.16816.F32.BF16 R24, R68.reuse, R88, R24 ;  /* 0x000000584418723c */ /* 0x040ff00000041818 */
[C---:B------:R-:W-:Y:S01]  /*110d0*/  HMMA.16816.F32.BF16 R28, R68.reuse, R90, R28 ;  /* 0x0000005a441c723c */ /* 0x040fe2000004181c */
[----:B------:R-:W-:Y:S07]  /*110e0*/  LDSM.16.MT88.4 R88, [R160+0x3000] ;  /* 0x00300000a058783b */ /* 0x000fee0000004200 */
[C---:B------:R-:W-:Y:S08]  /*110f0*/  HMMA.16816.F32.BF16 R48, R68.reuse, R100, R48 ;  /* 0x000000644430723c */ /* 0x040ff00000041830 */
[----:B------:R-:W-:Y:S01]  /*11100*/  HMMA.16816.F32.BF16 R52, R68, R102, R52 ;  /* 0x000000664434723c */ /* 0x000fe20000041834 */
[----:B------:R-:W2:Y:S01]  /*11110*/  LDSM.16.MT88.4 R68, [R160+0x7000] ;  /* 0x00700000a044783b */ /* 0x000ea20000004200 */
[----:B------:R-:W-:Y:S01]  /*11120*/  FADD.FTZ R112, R114, R112 ;  /* 0x0000007072707221 */ /* 0x000fe20000010000 */
[----:B------:R-:W-:-:S02]  /*11130*/  FADD.FTZ R115, R172, R115 ;  /* 0x00000073ac737221 */ /* 0x000fc40000010000 */
[----:B------:R-:W-:Y:S03]  /*11140*/  LDSM.16.MT88.4 R100, [R159+0x3800] ;  /* 0x003800009f64783b */ /* 0x000fe60000004200 */
[----:B------:R-:W-:Y:S01]  /*11150*/  HMMA.16816.F32.BF16 R32, R76, R84, R32 ;  /* 0x000000544c20723c */ /* 0x000fe20000041820 */
[----:B------:R-:W-:-:S07]  /*11160*/  FADD.FTZ R166, R166, R112 ;  /* 0x00000070a6a67221 */ /* 0x000fce0000010000 */
[C---:B------:R-:W-:Y:S01]  /*11170*/  HMMA.16816.F32.BF16 R36, R76.reuse, R86, R36 ;  /* 0x000000564c24723c */ /* 0x040fe20000041824 */
[----:B------:R-:W4:Y:S01]  /*11180*/  LDSM.16.MT88.4 R84, [R159+0x7000] ;  /* 0x007000009f54783b */ /* 0x000f220000004200 */
[----:B------:R-:W-:Y:S01]  /*11190*/  FADD.FTZ R167, R167, R115 ;  /* 0x00000073a7a77221 */ /* 0x000fe20000010000 */
[----:B------:R-:W-:Y:S02]  /*111a0*/  FADD.FTZ R166, R180, R166 ;  /* 0x000000a6b4a67221 */ /* 0x000fe40000010000 */
[----:B------:R-:W-:Y:S01]  /*111b0*/  LDSM.16.MT88.4 R156, [R159+0x7800] ;  /* 0x007800009f9c783b */ /* 0x000fe20000004200 */
[----:B------:R-:W-:Y:S02]  /*111c0*/  FADD.FTZ R167, R184, R167 ;  /* 0x000000a7b8a77221 */ /* 0x000fe40000010000 */
[----:B-1----:R-:W-:Y:S01]  /*111d0*/  HMMA.16816.F32.BF16 R48, R76, R64, R48 ;  /* 0x000000404c30723c */ /* 0x002fe20000041830 */
[-CC-:B------:R-:W-:Y:S01]  /*111e0*/  FFMA.FTZ R65, R139, R148.reuse, -R147.reuse ;  /* 0x000000948b417223 */ /* 0x180fe20000010893 */
[-C--:B------:R-:W-:Y:S01]  /*111f0*/  FFMA.FTZ R64, R137, R148.reuse, -R147 ;  /* 0x0000009489407223 */ /* 0x080fe20000010893 */
[-C--:B------:R-:W-:Y:S01]  /*11200*/  FFMA.FTZ R137, R141, R148.reuse, -R153 ;  /* 0x000000948d897223 */ /* 0x080fe20000010899 */
[----:B------:R-:W-:Y:S01]  /*11210*/  FFMA.FTZ R139, R136, R148, -R147 ;  /* 0x00000094888b7223 */ /* 0x000fe20000010893 */
[----:B------:R-:W-:Y:S01]  /*11220*/  FADD.FTZ R183, R183, R166 ;  /* 0x000000a6b7b77221 */ /* 0x000fe20000010000 */
[----:B------:R-:W-:-:S02]  /*11230*/  FADD.FTZ R189, R189, R167 ;  /* 0x000000a7bdbd7221 */ /* 0x000fc40000010000 */
[C---:B------:R-:W-:Y:S01]  /*11240*/  HMMA.16816.F32.BF16 R52, R76.reuse, R66, R52 ;  /* 0x000000424c34723c */ /* 0x040fe20000041834 */
[-C--:B------:R-:W-:Y:S01]  /*11250*/  FFMA.FTZ R66, R138, R148.reuse, -R147 ;  /* 0x000000948a427223 */ /* 0x080fe20000010893 */
[-CC-:B------:R-:W-:Y:S01]  /*11260*/  FFMA.FTZ R67, R143, R148.reuse, -R153.reuse ;  /* 0x000000948f437223 */ /* 0x180fe20000010899 */
[----:B------:R-:W-:Y:S01]  /*11270*/  FFMA.FTZ R138, R142, R148, -R153 ;  /* 0x000000948e8a7223 */ /* 0x000fe20000010899 */
[----:B------:R-:W-:Y:S01]  /*11280*/  FADD.FTZ R183, R181, R183 ;  /* 0x000000b7b5b77221 */ /* 0x000fe20000010000 */
[----:B------:R-:W-:Y:S01]  /*11290*/  FADD.FTZ R189, R187, R189 ;  /* 0x000000bdbbbd7221 */ /* 0x000fe20000010000 */
[----:B------:R-:W-:Y:S02]  /*112a0*/  MUFU.EX2 R65, R65 ;  /* 0x0000004100417308 */ /* 0x000fe40000000800 */
[----:B---3--:R-:W-:Y:S02]  /*112b0*/  HMMA.16816.F32.BF16 R8, R76, R96, R8 ;  /* 0x000000604c08723c */ /* 0x008fe40000041808 */
[----:B------:R-:W-:Y:S01]  /*112c0*/  MUFU.EX2 R66, R66 ;  /* 0x0000004200427308 */ /* 0x000fe20000000800 */
[----:B------:R-:W-:Y:S01]  /*112d0*/  FADD.FTZ R197, R197, R183 ;  /* 0x000000b7c5c57221 */ /* 0x000fe20000010000 */
[----:B------:R-:W-:-:S02]  /*112e0*/  FADD.FTZ R188, R188, R189 ;  /* 0x000000bdbcbc7221 */ /* 0x000fc40000010000 */
[----:B------:R-:W-:Y:S04]  /*112f0*/  MUFU.EX2 R64, R64 ;  /* 0x0000004000407308 */ /* 0x000fe80000000800 */
[----:B------:R-:W-:Y:S04]  /*11300*/  MUFU.EX2 R67, R67 ;  /* 0x0000004300437308 */ /* 0x000fe80000000800 */
[----:B------:R-:W1:Y:S04]  /*11310*/  MUFU.EX2 R138, R138 ;  /* 0x0000008a008a7308 */ /* 0x000e680000000800 */
[----:B------:R-:W-:Y:S04]  /*11320*/  MUFU.EX2 R137, R137 ;  /* 0x0000008900897308 */ /* 0x000fe80000000800 */
[----:B------:R-:W3:Y:S04]  /*11330*/  MUFU.EX2 R136, R140 ;  /* 0x0000008c00887308 */ /* 0x000ee80000000800 */
[----:B------:R-:W5:Y:S01]  /*11340*/  MUFU.EX2 R139, R139 ;  /* 0x0000008b008b7308 */ /* 0x000f620000000800 */
[----:B------:R-:W-:Y:S01]  /*11350*/  FADD.FTZ R197, R195, R197 ;  /* 0x000000c5c3c57221 */ /* 0x000fe20000010000 */
[----:B------:R-:W-:-:S03]  /*11360*/  FADD.FTZ R188, R194, R188 ;  /* 0x000000bcc2bc7221 */ /* 0x000fc60000010000 */
[----:B------:R-:W-:Y:S01]  /*11370*/  FADD.FTZ R199, R199, R197 ;  /* 0x000000c5c7c77221 */ /* 0x000fe20000010000 */
[----:B------:R-:W-:Y:S01]  /*11380*/  FADD.FTZ R198, R198, R188 ;  /* 0x000000bcc6c67221 */ /* 0x000fe20000010000 */
[----:B--2---:R-:W-:Y:S01]  /*11390*/  HMMA.16816.F32.BF16 R56, R76, R68, R56 ;  /* 0x000000444c38723c */ /* 0x004fe20000041838 */
[----:B-1----:R-:W-:Y:S01]  /*113a0*/  F2FP.BF16.F32.PACK_AB R68, R138, R67 ;  /* 0x000000438a44723e */ /* 0x002fe200000010ff */
[----:B------:R-:W-:Y:S01]  /*113b0*/  FADD.FTZ R199, R192, R199 ;  /* 0x000000c7c0c77221 */ /* 0x000fe20000010000 */
[----:B------:R-:W-:Y:S01]  /*113c0*/  F2FP.BF16.F32.PACK_AB R69, R66, R65 ;  /* 0x000000414245723e */ /* 0x000fe200000010ff */
[----:B------:R-:W-:-:S04]  /*113d0*/  FADD.FTZ R198, R196, R198 ;  /* 0x000000c6c4c67221 */ /* 0x000fc80000010000 */
[----:B------:R-:W-:Y:S01]  /*113e0*/  HMMA.16816.F32.BF16 R60, R76, R70, R60 ;  /* 0x000000464c3c723c */ /* 0x000fe2000004183c */
[----:B---3--:R-:W-:Y:S02]  /*113f0*/  F2FP.BF16.F32.PACK_AB R70, R136, R137 ;  /* 0x000000898846723e */ /* 0x008fe400000010ff */
[----:B-----5:R-:W-:Y:S01]  /*11400*/  F2FP.BF16.F32.PACK_AB R71, R139, R64 ;  /* 0x000000408b47723e */ /* 0x020fe200000010ff */
[----:B------:R-:W-:Y:S01]  /*11410*/  FADD.FTZ R193, R193, R199 ;  /* 0x000000c7c1c17221 */ /* 0x000fe20000010000 */
[----:B------:R-:W-:-:S03]  /*11420*/  FADD.FTZ R200, R200, R198 ;  /* 0x000000c6c8c87221 */ /* 0x000fc60000010000 */
[----:B------:R-:W-:Y:S01]  /*11430*/  HMMA.16816.F32.BF16 R12, R76, R98, R12 ;  /* 0x000000624c0c723c */ /* 0x000fe2000004180c */
[----:B------:R-:W-:Y:S01]  /*11440*/  FADD.FTZ R193, R178, R193 ;  /* 0x000000c1b2c17221 */ /* 0x000fe20000010000 */
[----:B------:R-:W-:-:S06]  /*11450*/  FADD.FTZ R200, R176, R200 ;  /* 0x000000c8b0c87221 */ /* 0x000fcc0000010000 */
        /* <DEDUP_REMOVED lines=9> */
[C---:B----4-:R-:W-:Y:S08]  /*114f0*/  HMMA.16816.F32.BF16 R72, R76.reuse, R84, R72 ;  /* 0x000000544c48723c */ /* 0x050ff00000041848 */
[----:B------:R-:W-:Y:S01]  /*11500*/  HMMA.16816.F32.BF16 R4, R76, R86, R4 ;  /* 0x000000564c04723c */ /* 0x000fe20000041804 */
[----:B------:R2:W3:Y:S04]  /*11510*/  LDSM.16.MT88.4 R84, [R134+0x13800] ;  /* 0x013800008654783b */ /* 0x0004e80000004200 */
[----:B------:R-:W4:Y:S03]  /*11520*/  LDSM.16.MT88.4 R76, [R160+0x7800] ;  /* 0x00780000a04c783b */ /* 0x000f260000004200 */
[----:B------:R-:W-:Y:S01]  /*11530*/  HMMA.16816.F32.BF16 R128, R68, R124, R8 ;  /* 0x0000007c4480723c */ /* 0x000fe20000041808 */
[----:B------:R-:W5:Y:S01]  /*11540*/  LDSM.16.MT88.4 R8, [R160+0x3800] ;  /* 0x00380000a008783b */ /* 0x000f620000004200 */
        /* <DEDUP_REMOVED lines=19> */
[----:B------:R-:W-:-:S04]  /*11680*/  MOV R133, R144 ;  /* 0x0000009000857202 */ /* 0x000fc80000000f00 */
[----:B------:R-:W-:Y:S01]  /*11690*/  HMMA.16816.F32.BF16 R120, R68, R116, R16 ;  /* 0x000000744478723c */ /* 0x000fe20000041810 */
[----:B--2---:R-:W-:Y:S01]  /*116a0*/  MOV R134, R145 ;  /* 0x0000009100867202 */ /* 0x004fe20000000f00 */
[----:B------:R-:W-:Y:S01]  /*116b0*/  FADD.FTZ R244, R139, R163 ;  /* 0x000000a38bf47221 */ /* 0x000fe20000010000 */
[----:B------:R-:W-:-:S05]  /*116c0*/  @P2 MOV R133, R144 ;  /* 0x0000009000852202 */ /* 0x000fca0000000f00 */
[----:B---3--:R-:W-:Y:S01]  /*116d0*/  HMMA.16816.F32.BF16 R88, R68, R84, R48 ;  /* 0x000000544458723c */ /* 0x008fe20000041830 */
[----:B------:R-:W-:Y:S01]  /*116e0*/  @P2 MOV R134, R145 ;  /* 0x0000009100862202 */ /* 0x000fe20000000f00 */
[----:B------:R-:W-:Y:S01]  /*116f0*/  FADD.FTZ R245, R136, R162 ;  /* 0x000000a288f57221 */ /* 0x000fe20000010000 */
[----:B------:R-:W-:-:S05]  /*11700*/  @P2 IADD3 R232, PT, PT, R0, -0x3, RZ ;  /* 0xfffffffd00e82810 */ /* 0x000fca0007ffe0ff */
        /* <DEDUP_REMOVED lines=14> */
.L_x_7251:
[----:B------:R-:W-:-:S07]  /*117f0*/  IADD3 R232, PT, PT, R182, -0x1, RZ ;  /* 0xffffffffb6e87810 */ /* 0x000fce0007ffe0ff */
.L_x_7260:
[----:B------:R-:W-:Y:S05]  /*11800*/  BSYNC B2 ;  /* 0x0000000000027941 */ /* 0x000fea0003800000 */
.L_x_7250:
        /* <DEDUP_REMOVED lines=13> */
.L_x_7268:
        /* <DEDUP_REMOVED lines=78> */
.L_x_7263:
[----:B------:R-:W-:Y:S05]  /*11dc0*/  BSYNC.RECONVERGENT B0 ;  /* 0x0000000000007941 */ /* 0x000fea0003800200 */
.L_x_7262:
        /* <DEDUP_REMOVED lines=13> */
[----:B------:R-:W-:Y:S02]  /*11ea0*/  SHF.L.U32 R215, R209, 0x6, RZ ;  /* 0x00000006d1d77819 */ /* 0x000fe400000006ff */
[----:B------:R-:W-:Y:S01]  /*11eb0*/  @!P4 MOV R10, R229 ;  /* 0x000000e5000ac202 */ /* 0x000fe20000000f00 */
[----:B-1----:R-:W-:Y:S01]  /*11ec0*/  ULEA UR6, UR6, UR7, 0x18 ;  /* 0x0000000706067291 */ /* 0x002fe2000f8ec0ff */
[----:B------:R-:W-:Y:S02]  /*11ed0*/  @!P4 MOV R11, R228 ;  /* 0x000000e4000bc202 */ /* 0x000fe40000000f00 */
[--C-:B------:R-:W-:Y:S02]  /*11ee0*/  SHF.R.U32.HI R210, RZ, 0x1, R209.reuse ;  /* 0x00000001ffd27819 */ /* 0x100fe400000116d1 */
[----:B------:R-:W-:Y:S02]  /*11ef0*/  LOP3.LUT R4, R215, 0x1c0, RZ, 0xc0, !PT ;  /* 0x000001c0d7047812 */ /* 0x000fe400078ec0ff */
[----:B------:R-:W-:Y:S02]  /*11f00*/  MOV R212, UR6 ;  /* 0x0000000600d47c02 */ /* 0x000fe40008000f00 */
[----:B------:R-:W-:Y:S02]  /*11f10*/  LOP3.LUT R214, R210, 0x8, RZ, 0xc0, !PT ;  /* 0x00000008d2d67812 */ /* 0x000fe400078ec0ff */
[----:B------:R-:W-:Y:S02]  /*11f20*/  LEA R246, R246, R212, 0x1 ;  /* 0x000000d4f6f67211 */ /* 0x000fe400078e08ff */
[----:B------:R-:W-:Y:S02]  /*11f30*/  LOP3.LUT R4, R4, 0x8, R209, 0xf8, !PT ;  /* 0x0000000804047812 */ /* 0x000fe400078ef8d1 */
[----:B------:R-:W-:Y:S01]  /*11f40*/  LOP3.LUT R214, R214, 0x1c0, R215, 0xf8, !PT ;  /* 0x000001c0d6d67812 */ /* 0x000fe200078ef8d7 */
[----:B------:R-:W-:Y:S01]  /*11f50*/  @!PT LDS RZ, [RZ] ;  /* 0x00000000fffff984 */ /* 0x000fe20000000800 */
[----:B------:R-:W-:Y:S01]  /*11f60*/  @!PT LDS RZ, [RZ] ;  /* 0x00000000fffff984 */ /* 0x000fe20000000800 */
[----:B------:R-:W-:Y:S01]  /*11f70*/  @!PT LDS RZ, [RZ] ;  /* 0x00000000fffff984 */ /* 0x000fe20000000800 */
[----:B------:R1:W-:Y:S01]  /*11f80*/  @!P4 LDGSTS.E.BYPASS.LTC128B.128 [R246+0xc000], desc[UR4][R10.64] ;  /* 0x0c0000000af6cfae */ /* 0x0003e2000b981a04 */
[----:B------:R-:W-:Y:S02]  /*11f90*/  SHF.L.U32 R6, R218, 0x5, RZ ;  /* 0x00000005da067819 */ /* 0x000fe400000006ff */
[-C--:B------:R-:W-:Y:S03]  /*11fa0*/  LOP3.LUT R4, R4, R5.reuse, RZ, 0x3c, !PT ;  /* 0x0000000504047212 */ /* 0x080fe600078e3cff */
[----:B------:R-:W-:Y:S01]  /*11fb0*/  @P4 STS.128 [R246+0xc000], RZ ;  /* 0x00c000fff6004388 */ /* 0x000fe20000000c00 */
[----:B------:R-:W-:Y:S02]  /*11fc0*/  LOP3.LUT R214, R214, R5, RZ, 0x3c, !PT ;  /* 0x00000005d6d67212 */ /* 0x000fe400078e3cff */
[----:B------:R-:W-:Y:S02]  /*11fd0*/  IADD3 R8, P0, PT, R6, R229, RZ ;  /* 0x000000e506087210 */ /* 0x000fe40007f1e0ff */
[----:B------:R-:W-:Y:S02]  /*11fe0*/  SHF.L.U64.HI R5, R218, 0x5, R219 ;  /* 0x00000005da057819 */ /* 0x000fe400000102db */
[----:B------:R-:W-:Y:S02]  /*11ff0*/  SHF.L.U32 R211, R209, 0x5, RZ ;  /* 0x00000005d1d37819 */ /* 0x000fe400000006ff */
[----:B------:R-:W-:Y:S02]  /*12000*/  IADD3.X R9, PT, PT, R5, R228, RZ, P0, !PT ;  /* 0x000000e405097210 */ /* 0x000fe400007fe4ff */
[----:B------:R-:W-:Y:S02]  /*12010*/  IADD3 R12, P0, PT, R8, R6, RZ ;  /* 0x00000006080c7210 */ /* 0x000fe40007f1e0ff */
[----:B------:R-:W-:Y:S02]  /*12020*/  LOP3.LUT R211, R211, 0x7c00, RZ, 0xc0, !PT ;  /* 0x00007c00d3d37812 */ /* 0x000fe400078ec0ff */
[----:B------:R-:W-:Y:S02]  /*12030*/  IADD3.X R13, PT, PT, R9, R5, RZ, P0, !PT ;  /* 0x00000005090d7210 */ /* 0x000fe400007fe4ff */
[----:B------:R-:W-:Y:S02]  /*12040*/  LOP3.LUT R182, R215, 0x400, RZ, 0xc0, !PT ;  /* 0x00000400d7b67812 */ /* 0x000fe400078ec0ff */
[----:B------:R-:W-:Y:S02]  /*12050*/  LOP3.LUT R183, R211, 0x200, R215, 0xf8, !PT ;  /* 0x00000200d3b77812 */ /* 0x000fe400078ef8d7 */
[----:B------:R-:W-:Y:S02]  /*12060*/  LEA R182, R4, R182, 0x1 ;  /* 0x000000b604b67211 */ /* 0x000fe400078e08ff */
[----:B-1----:R-:W-:Y:S02]  /*12070*/  @!P1 MOV R10, R229 ;  /* 0x000000e5000a9202 */ /* 0x002fe40000000f00 */
[----:B------:R-:W-:Y:S02]  /*12080*/  @!P1 MOV R11, R228 ;  /* 0x000000e4000b9202 */ /* 0x000fe40000000f00 */
[----:B------:R-:W-:Y:S02]  /*12090*/  LOP3.LUT R183, R183, R214, RZ, 0xfc, !PT ;  /* 0x000000d6b7b77212 */ /* 0x000fe400078efcff */
[----:B------:R-:W-:Y:S01]  /*120a0*/  IADD3 R182, PT, PT, R212, R182, RZ ;  /* 0x000000b6d4b67210 */ /* 0x000fe20007ffe0ff */
[----:B------:R-:W-:Y:S01]  /*120b0*/  @!PT LDS RZ, [RZ] ;  /* 0x00000000fffff984 */ /* 0x000fe20000000800 */
[----:B------:R-:W-:Y:S01]  /*120c0*/  @!PT LDS RZ, [RZ] ;  /* 0x00000000fffff984 */ /* 0x000fe20000000800 */
[----:B------:R-:W-:Y:S01]  /*120d0*/  @!PT LDS RZ, [RZ] ;  /* 0x00000000fffff984 */ /* 0x000fe20000000800 */
[----:B------:R1:W-:Y:S01]  /*120e0*/  @!P1 LDGSTS.E.BYPASS.LTC128B.128 [R246+0x10000], desc[UR4][R10.64+0x80] ;  /* 0x100000800af69fae */ /* 0x0003e2000b981a04 */
[----:B------:R-:W-:Y:S02]  /*120f0*/  LEA R183, R183, R212, 0x1 ;  /* 0x000000d4b7b77211 */ /* 0x000fe400078e08ff */
[----:B------:R-:W-:Y:S03]  /*12100*/  MOV R213, 0x20 ;  /* 0x0000002000d57802 */ /* 0x000fe60000000f00 */
[----:B------:R-:W-:Y:S01]  /*12110*/  @P1 STS.128 [R246+0x10000], RZ ;  /* 0x010000fff6001388 */ /* 0x000fe20000000c00 */
[----:B------:R-:W-:Y:S02]  /*12120*/  MOV R133, 0x40 ;  /* 0x0000004000857802 */ /* 0x000fe40000000f00 */
[----:B------:R-:W-:Y:S03]  /*12130*/  LOP3.LUT P2, RZ, R209, 0x4, RZ, 0xc0, !PT ;  /* 0x00000004d1ff7812 */ /* 0x000fe6000784c0ff */
[----:B------:R-:W-:Y:S01]  /*12140*/  @!PT LDS RZ, [RZ] ;  /* 0x00000000fffff984 */ /* 0x000fe20000000800 */
[----:B------:R-:W-:Y:S01]  /*12150*/  @!PT LDS RZ, [RZ] ;  /* 0x00000000fffff984 */ /* 0x000fe20000000800 */
[----:B------:R-:W-:Y:S01]  /*12160*/  @!PT LDS RZ, [RZ] ;  /* 0x00000000fffff984 */ /* 0x000fe20000000800 */
[----:B------:R-:W-:Y:S01]  /*12170*/  @!P4 LDGSTS.E.BYPASS.LTC128B.128 [R246+0xc800], desc[UR4][R8.64] ;  /* 0x0c80000008f6cfae */ /* 0x000fe2000b981a04 */
[----:B------:R-:W-:Y:S02]  /*12180*/  IADD3 R232, PT, PT, R232, -0x1, RZ ;  /* 0xffffffffe8e87810 */ /* 0x000fe40007ffe0ff */
[----:B------:R-:W-:Y:S03]  /*12190*/  SEL R133, R133, 0xffffffc0, !P2 ;  /* 0xffffffc085857807 */ /* 0x000fe60005000000 */
[----:B------:R-:W-:Y:S01]  /*121a0*/  @P4 STS.128 [R246+0xc800], RZ ;  /* 0x00c800fff6004388 */ /* 0x000fe20000000c00 */
[----:B------:R-:W-:Y:S05]  /*121b0*/  IADD3 R180, PT, PT, R183, R133, RZ ;  /* 0x00000085b7b47210 */ /* 0x000fea0007ffe0ff */
        /* <DEDUP_REMOVED lines=493> */
.L_x_7267:
[----:B------:R-:W-:Y:S05]  /*14090*/  BSYNC.RECONVERGENT B0 ;  /* 0x0000000000007941 */ /* 0x000fea0003800200 */
.L_x_7266:
[----:B------:R-:W-:Y:S01]  /*140a0*/  @!P4 IMAD.MOV.U32 R6, RZ, RZ, R227 ;  /* 0x000000ffff06c224 */ /* 0x000fe200078e00e3 */
[-C--:B-1----:R-:W-:Y:S01]  /*140b0*/  @!P1 MOV R46, R227.reuse ;  /* 0x000000e3002e9202 */ /* 0x082fe20000000f00 */
[--C-:B------:R-:W-:Y:S01]  /*140c0*/  @!P4 IMAD.MOV.U32 R7, RZ, RZ, R226.reuse ;  /* 0x000000ffff07c224 */ /* 0x100fe200078e00e2 */
[----:B------:R-:W-:Y:S01]  /*140d0*/  IADD3 R10, P0, PT, R5, R227, RZ ;  /* 0x000000e3050a7210 */ /* 0x000fe20007f1e0ff */
[--C-:B------:R-:W-:Y:S01]  /*140e0*/  @!P1 IMAD.MOV.U32 R47, RZ, RZ, R226.reuse ;  /* 0x000000ffff2f9224 */ /* 0x100fe200078e00e2 */
[----:B------:R-:W-:Y:S02]  /*140f0*/  SHF.L.U64.HI R4, R216, 0x5, R217 ;  /* 0x00000005d8047819 */ /* 0x000fe400000102d9 */
[----:B------:R-:W-:Y:S01]  /*14100*/  @!PT LDS RZ, [RZ] ;  /* 0x00000000fffff984 */ /* 0x000fe20000000800 */
[----:B------:R-:W-:Y:S01]  /*14110*/  @!PT LDS RZ, [RZ] ;  /* 0x00000000fffff984 */ /* 0x000fe20000000800 */
[----:B------:R-:W-:Y:S01]  /*14120*/  @!PT LDS RZ, [RZ] ;  /* 0x00000000fffff984 */ /* 0x000fe20000000800 */
[----:B------:R1:W-:Y:S01]  /*14130*/  @!P4 LDGSTS.E.BYPASS.LTC128B.128 [R246+0x4000], desc[UR4][R6.64] ;  /* 0x0400000006f6cfae */ /* 0x0003e2000b981a04 */
[-C--:B------:R-:W-:Y:S02]  /*14140*/  IADD3 R8, P5, PT, R10, R5.reuse, RZ ;  /* 0x000000050a087210 */ /* 0x080fe40007fbe0ff */
[----:B------:R-:W-:Y:S01]  /*14150*/  IMAD.X R11, R4, 0x1, R226, P0 ;  /* 0x00000001040b7824 */ /* 0x000fe200000e06e2 */
[----:B------:R2:W-:Y:S03]  /*14160*/  @P4 STS.128 [R246+0x4000], RZ ;  /* 0x004000fff6004388 */ /* 0x0005e60000000c00 */
[--C-:B------:R-:W-:Y:S01]  /*14170*/  IMAD.X R9, R11, 0x1, R4.reuse, P5 ;  /* 0x000000010b097824 */ /* 0x100fe200028e0604 */
        /* <DEDUP_REMOVED lines=14> */
[-C--:B-1----:R-:W-:Y:S03]  /*14260*/  IADD3 R6, P0, PT, R8, R5.reuse, RZ ;  /* 0x0000000508067210 */ /* 0x082fe60007f1e0ff */
[----:B------:R2:W-:Y:S01]  /*14270*/  @P1 STS.128 [R246+0x8800], RZ ;  /* 0x008800fff6001388 */ /* 0x0005e20000000c00 */
[-C--:B------:R-:W-:Y:S03]  /*14280*/  IADD3.X R7, PT, PT, R9, R4.reuse, RZ, P0, !PT ;  /* 0x0000000409077210 */ /* 0x080fe600007fe4ff */
[----:B------:R-:W-:Y:S01]  /*14290*/  @!PT LDS RZ, [RZ] ;  /* 0x00000000fffff984 */ /* 0x000fe20000000800 */
[----:B------:R-:W-:Y:S01]  /*142a0*/  @!PT LDS RZ, [RZ] ;  /* 0x00000000fffff984 */ /* 0x000fe20000000800 */
[----:B------:R-:W-:Y:S01]  /*142b0*/  @!PT LDS RZ, [RZ] ;  /* 0x00000000fffff984 */ /* 0x000fe20000000800 */
[----:B------:R-:W-:Y:S01]  /*142c0*/  @!P4 LDGSTS.E.BYPASS.LTC128B.128 [R246+0x5000], desc[UR4][R8.64] ;  /* 0x0500000008f6cfae */ /* 0x000fe2000b981a04 */
        /* <DEDUP_REMOVED lines=11> */
[----:B------:R-:W-:Y:S01]  /*14380*/  @!P4 LDGSTS.E.BYPASS.LTC128B.128 [R246+0x5800], desc[UR4][R6.64] ;  /* 0x0580000006f6cfae */ /* 0x000fe2000b981a04 */
[-C--:B----4-:R-:W-:Y:S03]  /*14390*/  IADD3 R10, P0, PT, R46, R5.reuse, RZ ;  /* 0x000000052e0a7210 */ /* 0x090fe60007f1e0ff */
        /* <DEDUP_REMOVED lines=52> */
.L_x_7265:
[----:B------:R-:W-:Y:S05]  /*146e0*/  BSYNC.RECONVERGENT B1 ;  /* 0x0000000000017941 */ /* 0x000fea0003800200 */
.L_x_7264:
[C---:B------:R-:W-:Y:S01]  /*146f0*/  VIADD R4, R234.reuse, 0x39 ;  /* 0x00000039ea047836 */ /* 0x040fe20000000000 */
[----:B--2---:R-:W-:Y:S01]  /*14700*/  IABS R7, R234 ;  /* 0x000000ea00077213 */ /* 0x004fe20000000000 */
        /* <DEDUP_REMOVED lines=170> */
[----:B------:R-:W-:Y:S01]  /*151b0*/  FFMA.FTZ R167, -R236, R8, R167 ;  /* 0x00000008eca77223 */ /* 0x000fe200000101a7 */
        /* <DEDUP_REMOVED lines=14> */
[-C--:B------:R-:W-:Y:S01]  /*152a0*/  ISETP.GE.AND P0, PT, R50, R224.reuse, PT ;  /* 0x000000e03200720c */ /* 0x080fe20003f06270 */
[-C--:B------:R-:W-:Y:S01]  /*152b0*/  FFMA.FTZ R61, -R236, R5.reuse, R61 ;  /* 0x00000005ec3d7223 */ /* 0x080fe2000001013d */
        /* <DEDUP_REMOVED lines=28> */
[----:B------:R-:W-:Y:S01]  /*15480*/  FFMA.FTZ R164, -R236, R6, R164 ;  /* 0x00000006eca47223 */ /* 0x000fe200000101a4 */
        /* <DEDUP_REMOVED lines=49> */
[C---:B------:R-:W-:Y:S01]  /*157a0*/  FFMA.FTZ R168, -R236.reuse, R4, R168 ;  /* 0x00000004eca87223 */ /* 0x040fe200000101a8 */
        /* <DEDUP_REMOVED lines=21> */
[----:B------:R-:W-:Y:S01]  /*15900*/  FFMA.FTZ R159, -R236, R4, R159 ;  /* 0x00000004ec9f7223 */ /* 0x000fe2000001019f */
        /* <DEDUP_REMOVED lines=143> */
[-C--:B------:R-:W-:Y:S02]  /*16200*/  ISETP.GE.AND P1, PT, R44, R221.reuse, PT ;  /* 0x000000dd2c00720c */ /* 0x080fe40003f26270 */
        /* <DEDUP_REMOVED lines=28> */
[-C--:B------:R-:W-:Y:S02]  /*163d0*/  ISETP.GE.AND P4, PT, R14, R223.reuse, PT ;  /* 0x000000df0e00720c */ /* 0x080fe40003f86270 */
        /* <DEDUP_REMOVED lines=11> */
[-C--:B------:R-:W-:Y:S02]  /*16490*/  ISETP.GE.AND P5, PT, R14, R221.reuse, PT ;  /* 0x000000dd0e00720c */ /* 0x080fe40003fa6270 */
        /* <DEDUP_REMOVED lines=8> */
[-C--:B------:R-:W-:Y:S02]  /*16520*/  ISETP.GE.AND P4, PT, R15, R221.reuse, PT ;  /* 0x000000dd0f00720c */ /* 0x080fe40003f86270 */
        /* <DEDUP_REMOVED lines=518> */
.L_x_7261:
[----:B------:R-:W-:Y:S01]  /*18590*/  @!UPT UIADD3 URZ, UPT, UPT, URZ, URZ, URZ ;  /* 0x000000fffffff290 */ /* 0x000fe2000fffe0ff */
[----:B------:R1:W5:Y:S01]  /*185a0*/  LD.E R4, desc[UR4][R2.64+0xd8] ;  /* 0x0000d80402047980 */ /* 0x000362000c101900 */
[----:B------:R-:W-:Y:S01]  /*185b0*/  UMOV UR6, 0xffffffff ;  /* 0xffffffff00067882 */ /* 0x000fe20000000000 */
[----:B------:R-:W-:Y:S02]  /*185c0*/  MOV R0, 0x40 ;  /* 0x0000004000007802 */ /* 0x000fe40000000f00 */
[----:B------:R-:W-:Y:S01]  /*185d0*/  MOV R5, 0x20 ;  /* 0x0000002000057802 */ /* 0x000fe20000000f00 */
[----:B------:R-:W-:Y:S06]  /*185e0*/  BRA.DIV UR6, `(.L_x_7269) ;  /* 0x0000001206b87947 */ /* 0x000fec000b800000 */
[----:B------:R-:W2:Y:S04]  /*185f0*/  SHFL.BFLY PT, R7, R245, 0x2, 0x1f ;  /* 0x0c401f00f5077f89 */ /* 0x000ea800000e0000 */
[----:B------:R-:W3:Y:S01]  /*18600*/  SHFL.BFLY PT, R6, R244, 0x2, 0x1f ;  /* 0x0c401f00f4067f89 */ /* 0x000ee200000e0000 */
[----:B--2---:R-:W-:Y:S01]  /*18610*/  FADD.FTZ R245, R7, R245 ;  /* 0x000000f507f57221 */ /* 0x004fe20000010000 */
[----:B---3--:R-:W-:-:S04]  /*18620*/  FADD.FTZ R244, R6, R244 ;  /* 0x000000f406f47221 */ /* 0x008fc80000010000 */
[----:B------:R-:W2:Y:S04]  /*18630*/  SHFL.BFLY PT, R9, R245, 0x1, 0x1f ;  /* 0x0c201f00f5097f89 */ /* 0x000ea800000e0000 */
[----:B------:R3:W4:Y:S01]  /*18640*/  SHFL.BFLY PT, R6, R244, 0x1, 0x1f ;  /* 0x0c201f00f4067f89 */ /* 0x00072200000e0000 */
[----:B--2---:R-:W-:-:S07]  /*18650*/  FADD.FTZ R7, R245, R9 ;  /* 0x00000009f5077221 */ /* 0x004fce0000010000 */
.L_x_7290:
[----:B----4-:R-:W-:Y:S01]  /*18660*/  FADD.FTZ R6, R244, R6 ;  /* 0x00000006f4067221 */ /* 0x010fe20000010000 */
[----:B------:R-:W2:Y:S01]  /*18670*/  MUFU.RCP R11, R7 ;  /* 0x00000007000b7308 */ /* 0x000ea20000001000 */
[C---:B------:R-:W-:Y:S01]  /*18680*/  SHF.L.U32 R8, R209.reuse, 0x4, RZ ;  /* 0x00000004d1087819 */ /* 0x040fe200000006ff */
[----:B------:R-:W-:Y:S01]  /*18690*/  BAR.SYNC.DEFER_BLOCKING 0x0 ;  /* 0x0000000000007b1d */ /* 0x000fe20000010000 */
[----:B------:R-:W-:Y:S02]  /*186a0*/  SHF.L.U32 R10, R209, 0x1, RZ ;  /* 0x00000001d10a7819 */ /* 0x000fe400000006ff */
[----:B------:R-:W-:Y:S02]  /*186b0*/  FSETP.NE.FTZ.AND P1, PT, R7, RZ, PT ;  /* 0x000000ff0700720b */ /* 0x000fe40003f35000 */
[----:B------:R-:W-:Y:S01]  /*186c0*/  LOP3.LUT R12, R8, 0x1c0, RZ, 0xc0, !PT ;  /* 0x000001c0080c7812 */ /* 0x000fe200078ec0ff */
[----:B------:R-:W4:Y:S01]  /*186d0*/  MUFU.RCP R9, R6 ;  /* 0x0000000600097308 */ /* 0x000f220000001000 */
[----:B------:R-:W-:-:S02]  /*186e0*/  FSETP.NE.FTZ.AND P0, PT, R6, RZ, PT ;  /* 0x000000ff0600720b */ /* 0x000fc40003f15000 */
        /* <DEDUP_REMOVED lines=9> */
[----:B----4-:R-:W-:Y:S01]  /*18780*/  FSEL R9, R9, 1, P0 ;  /* 0x3f80000009097808 */ /* 0x010fe20000000000 */
        /* <DEDUP_REMOVED lines=103> */
[----:B--2---:R-:W2:Y:S01]  /*18e00*/  LD.E.64 R10, desc[UR4][R2.64+0xb0] ;  /* 0x0000b004020a7980 */ /* 0x004ea2000c101b00 */
[----:B------:R-:W3:Y:S03]  /*18e10*/  @P1 MUFU.LG2 R7, R7 ;  /* 0x0000000700071308 */ /* 0x000ee60000000c00 */
[----:B------:R2:W5:Y:S04]  /*18e20*/  LD.E R0, desc[UR4][R2.64+0xcc] ;  /* 0x0000cc0402007980 */ /* 0x000568000c101900 */
[----:B----4-:R4:W5:Y:S01]  /*18e30*/  LD.E.64 R78, desc[UR4][R2.64+0x78] ;  /* 0x00007804024e7980 */ /* 0x010962000c101b00 */
[----:B------:R-:W3:Y:S03]  /*18e40*/  @P0 MUFU.LG2 R6, R6 ;  /* 0x0000000600060308 */ /* 0x000ee60000000c00 */
[----:B------:R4:W5:Y:S04]  /*18e50*/  LD.E.64 R76, desc[UR4][R2.64+0xa8] ;  /* 0x0000a804024c7980 */ /* 0x000968000c101b00 */
[----:B-1----:R-:W4:Y:S01]  /*18e60*/  LD.E R5, desc[UR4][R2.64+0x60] ;  /* 0x0000600402057980 */ /* 0x002f22000c101900 */
[----:B------:R-:W-:-:S04]  /*18e70*/  SHF.L.U32 R68, R209, 0x2, RZ ;  /* 0x00000002d1447819 */ /* 0x000fc800000006ff */
[----:B------:R-:W-:Y:S02]  /*18e80*/  LOP3.LUT R9, R68, 0x1f8, RZ, 0xc0, !PT ;  /* 0x000001f844097812 */ /* 0x000fe400078ec0ff */
[----:B------:R-:W-:Y:S02]  /*18e90*/  LOP3.LUT R8, R8, 0x10, RZ, 0xc0, !PT ;  /* 0x0000001008087812 */ /* 0x000fe400078ec0ff */
[----:B------:R-:W-:Y:S01]  /*18ea0*/  LOP3.LUT R9, R9, 0x38, R210, 0x78, !PT ;  /* 0x0000003809097812 */ /* 0x000fe200078e78d2 */
[----:B---3--:R-:W-:-:S03]  /*18eb0*/  @P1 FMUL.FTZ R7, R7, 0.69314718246459960938 ;  /* 0x3f31721807071820 */ /* 0x008fc60000410000 */
[----:B------:R-:W-:Y:S01]  /*18ec0*/  LEA R8, R9, R8, 0x2 ;  /* 0x0000000809087211 */ /* 0x000fe200078e10ff */
[----:B------:R-:W-:Y:S01]  /*18ed0*/  @P0 FMUL.FTZ R6, R6, 0.69314718246459960938 ;  /* 0x3f31721806060820 */ /* 0x000fe20000410000 */
[----:B------:R-:W-:Y:S02]  /*18ee0*/  SHF.L.U32 R74, R231, 0x6, RZ ;  /* 0x00000006e74a7819 */ /* 0x000fe400000006ff */
[----:B------:R-:W-:Y:S01]  /*18ef0*/  IADD3 R212, PT, PT, R212, R8, RZ ;  /* 0x00000008d4d47210 */ /* 0x000fe20007ffe0ff */
[----:B------:R-:W-:Y:S01]  /*18f00*/  BAR.SYNC.DEFER_BLOCKING 0x0 ;  /* 0x0000000000007b1d */ /* 0x000fe20000010000 */
[----:B------:R-:W-:Y:S01]  /*18f10*/  MOV R71, 0xff800000 ;  /* 0xff80000000477802 */ /* 0x000fe20000000f00 */
[C---:B-----5:R-:W-:Y:S01]  /*18f20*/  @P1 FFMA.FTZ R71, R4.reuse, R134, R7 ;  /* 0x0000008604471223 */ /* 0x060fe20000010007 */
[----:B------:R-:W-:Y:S01]  /*18f30*/  MOV R70, 0xff800000 ;  /* 0xff80000000467802 */ /* 0x000fe20000000f00 */
[----:B------:R-:W-:Y:S02]  /*18f40*/  @P0 FFMA.FTZ R70, R4, R133, R6 ;  /* 0x0000008504460223 */ /* 0x000fe40000010006 */
[----:B------:R1:W3:Y:S04]  /*18f50*/  LDS.128 R64, [R212] ;  /* 0x00000000d4407984 */ /* 0x0002e80000000c00 */
        /* <DEDUP_REMOVED lines=13> */
[----:B------:R-:W-:Y:S01]  /*19030*/  LOP3.LUT P0, RZ, R209, 0x3, RZ, 0xc0, !PT ;  /* 0x00000003d1ff7812 */ /* 0x000fe2000780c0ff */
[----:B------:R-:W-:Y:S01]  /*19040*/  BSSY.RECONVERGENT B0, `(.L_x_7270) ;  /* 0x0000013000007945 */ /* 0x000fe20003800200 */
[----:B------:R-:W-:-:S02]  /*19050*/  LOP3.LUT R210, R210, 0x30, RZ, 0xc0, !PT ;  /* 0x00000030d2d27812 */ /* 0x000fc400078ec0ff */
[----:B------:R-:W-:-:S04]  /*19060*/  SHF.R.U32.HI R69, RZ, 0x2, R209 ;  /* 0x00000002ff457819 */ /* 0x000fc800000116d1 */
[----:B------:R-:W-:Y:S01]  /*19070*/  LOP3.LUT R69, R210, 0x7, R69, 0xf8, !PT ;  /* 0x00000007d2457812 */ /* 0x000fe200078ef845 */
[----:B--2---:R-:W-:-:S04]  /*19080*/  IMAD R10, R10, UR8, R239 ;  /* 0x000000080a0a7c24 */ /* 0x004fc8000f8e02ef */
[----:B----4-:R-:W-:-:S04]  /*19090*/  IMAD R5, R10, R5, R238 ;  /* 0x000000050a057224 */ /* 0x010fc800078e02ee */
[----:B------:R-:W-:Y:S02]  /*190a0*/  IMAD R74, R11, R5, R74 ;  /* 0x000000050b4a7224 */ /* 0x000fe400078e024a */
[----:B------:R2:W4:Y:S04]  /*190b0*/  LDS.128 R8, [R212+0x7000] ;  /* 0x00700000d4087984 */ /* 0x0005280000000c00 */
        /* <DEDUP_REMOVED lines=11> */
.L_x_7271:
[----:B------:R-:W-:Y:S05]  /*19170*/  BSYNC.RECONVERGENT B0 ;  /* 0x0000000000007941 */ /* 0x000fea0003800200 */
.L_x_7270:
[----:B------:R-:W-:Y:S01]  /*19180*/  SHF.R.U32.HI R209, RZ, 0x4, R209 ;  /* 0x00000004ffd17819 */ /* 0x000fe200000116d1 */
[----:B------:R2:W5:Y:S01]  /*19190*/  LD.E R2, desc[UR4][R2.64+0xc0] ;  /* 0x0000c00402027980 */ /* 0x000562000c101900 */
[----:B------:R-:W-:Y:S01]  /*191a0*/  LOP3.LUT R208, R208, 0x1f80, RZ, 0xc0, !PT ;  /* 0x00001f80d0d07812 */ /* 0x000fe200078ec0ff */
[----:B------:R-:W-:Y:S01]  /*191b0*/  IMAD R0, R74, R0, RZ ;  /* 0x000000004a007224 */ /* 0x000fe200078e02ff */
[CC--:B------:R-:W-:Y:S01]  /*191c0*/  ISETP.GE.AND P3, PT, R209.reuse, R220.reuse, PT ;  /* 0x000000dcd100720c */ /* 0x0c0fe20003f66270 */
[C---:B------:R-:W-:Y:S01]  /*191d0*/  VIADD R69, R209.reuse, 0x18 ;  /* 0x00000018d1457836 */ /* 0x040fe20000000000 */
[----:B------:R-:W-:Y:S01]  /*191e0*/  LOP3.LUT R208, R208, 0x3c, R68, 0xf8, !PT ;  /* 0x0000003cd0d07812 */ /* 0x000fe200078ef844 */
[----:B---3--:R-:W-:Y:S01]  /*191f0*/  VIADD R70, R209, 0x10 ;  /* 0x00000010d1467836 */ /* 0x008fe20000000000 */
[----:B------:R-:W-:Y:S01]  /*19200*/  LOP3.LUT R68, R68, 0x3c, RZ, 0xc0, !PT ;  /* 0x0000003c44447812 */ /* 0x000fe200078ec0ff */
[----:B------:R-:W-:Y:S01]  /*19210*/  BSSY.RECONVERGENT B0, `(.L_x_7272) ;  /* 0x0000015000007945 */ /* 0x000fe20003800200 */
[----:B------:R-:W-:-:S02]  /*19220*/  ISETP.GE.AND P2, PT, R69, R220, PT ;  /* 0x000000dc4500720c */ /* 0x000fc40003f46270 */
[----:B------:R-:W-:Y:S02]  /*19230*/  ISETP.GE.AND P0, PT, R70, R220, PT ;  /* 0x000000dc4600720c */ /* 0x000fe40003f06270 */
[----:B------:R-:W-:Y:S02]  /*19240*/  P2R R69, PR, RZ, 0x4 ;  /* 0x00000004ff457803 */ /* 0x000fe40000000000 */
[----:B------:R-:W-:Y:S02]  /*19250*/  IADD3 R208, P2, PT, R208, R0, RZ ;  /* 0x00000000d0d07210 */ /* 0x000fe40007f5e0ff */
[----:B------:R-:W-:Y:S02]  /*19260*/  LOP3.LUT R70, R68, 0x40, RZ, 0xfc, !PT ;  /* 0x0000004044467812 */ /* 0x000fe400078efcff */
[----:B------:R-:W-:Y:S01]  /*19270*/  LEA.HI.X.SX32 R0, R0, RZ, 0x1, P2 ;  /* 0x000000ff00007211 */ /* 0x000fe200010f0eff */
[----:B--2---:R-:W-:-:S05]  /*19280*/  VIADD R3, R209, 0x8 ;  /* 0x00000008d1037836 */ /* 0x004fca0000000000 */
[----:B------:R-:W-:Y:S01]  /*19290*/  ISETP.GE.AND P1, PT, R3, R220, PT ;  /* 0x000000dc0300720c */ /* 0x000fe20003f26270 */
[----:B------:R-:W-:-:S05]  /*192a0*/  VIADD R3, R209, 0x20 ;  /* 0x00000020d1037836 */ /* 0x000fca0000000000 */
[----:B------:R-:W-:Y:S01]  /*192b0*/  ISETP.GE.AND P6, PT, R3, R220, PT ;  /* 0x000000dc0300720c */ /* 0x000fe20003fc6270 */
[----:B------:R-:W-:-:S05]  /*192c0*/  VIADD R3, R209, 0x28 ;  /* 0x00000028d1037836 */ /* 0x000fca0000000000 */
[----:B------:R-:W-:Y:S01]  /*192d0*/  ISETP.GE.AND P5, PT, R3, R220, PT ;  /* 0x000000dc0300720c */ /* 0x000fe20003fa6270 */
[----:B------:R-:W-:Y:S01]  /*192e0*/  VIADD R3, R209, 0x30 ;  /* 0x00000030d1037836 */ /* 0x000fe20000000000 */
[----:B------:R-:W-:Y:S11]  /*192f0*/  @P3 BRA `(.L_x_7273) ;  /* 0x0000000000183947 */ /* 0x000ff60003800000 */
[----:B------:R-:W-:Y:S02]  /*19300*/  LEA R72, P2, R208, R78, 0x2 ;  /* 0x0000004ed0487211 */ /* 0x000fe400078410ff */
[-C--:B-----5:R-:W-:Y:S02]  /*19310*/  ISETP.GE.AND P3, PT, R68, R2.reuse, PT ;  /* 0x000000024400720c */ /* 0x0a0fe40003f66270 */
[----:B------:R-:W-:Y:S02]  /*19320*/  LEA.HI.X R73, R208, R79, R0, 0x2, P2 ;  /* 0x0000004fd0497211 */ /* 0x000fe400010f1400 */
[----:B------:R-:W-:-:S09]  /*19330*/  ISETP.GE.AND P2, PT, R70, R2, PT ;  /* 0x000000024600720c */ /* 0x000fd20003f46270 */
[----:B------:R2:W-:Y:S04]  /*19340*/  @!P3 ST.E.128 desc[UR4][R72.64], R64 ;  /* 0x000000404800b985 */ /* 0x0005e8000c101d04 */
[----:B-1----:R2:W-:Y:S02]  /*19350*/  @!P2 ST.E.128 desc[UR4][R72.64+0x100], R32 ;  /* 0x000100204800a985 */ /* 0x0025e4000c101d04 */
.L_x_7273:
[----:B------:R-:W-:Y:S05]  /*19360*/  BSYNC.RECONVERGENT B0 ;  /* 0x0000000000007941 */ /* 0x000fea0003800200 */
.L_x_7272:
        /* <DEDUP_REMOVED lines=12> */
.L_x_7275:
[----:B------:R-:W-:Y:S05]  /*19430*/  BSYNC.RECONVERGENT B0 ;  /* 0x0000000000007941 */ /* 0x000fea0003800200 */
.L_x_7274:
        /* <DEDUP_REMOVED lines=11> */
.L_x_7277:
[----:B------:R-:W-:Y:S05]  /*194f0*/  BSYNC.RECONVERGENT B0 ;  /* 0x0000000000007941 */ /* 0x000fea0003800200 */
.L_x_7276:
        /* <DEDUP_REMOVED lines=11> */
.L_x_7279:
[----:B------:R-:W-:Y:S05]  /*195b0*/  BSYNC.RECONVERGENT B0 ;  /* 0x0000000000007941 */ /* 0x000fea0003800200 */
.L_x_7278:
        /* <DEDUP_REMOVED lines=10> */
.L_x_7281:
[----:B------:R-:W-:Y:S05]  /*19660*/  BSYNC.RECONVERGENT B0 ;  /* 0x0000000000007941 */ /* 0x000fea0003800200 */
.L_x_7280:
        /* <DEDUP_REMOVED lines=10> */
.L_x_7283:
[----:B------:R-:W-:Y:S05]  /*19710*/  BSYNC.RECONVERGENT B0 ;  /* 0x0000000000007941 */ /* 0x000fea0003800200 */
.L_x_7282:
        /* <DEDUP_REMOVED lines=9> */
[----:B----4-:R1:W-:Y:S02]  /*197b0*/  @!P1 ST.E.128 desc[UR4][R12.64+0x6100], R8 ;  /* 0x006100080c009985 */ /* 0x0103e4000c101d04 */
.L_x_7285:
[----:B------:R-:W-:Y:S05]  /*197c0*/  BSYNC.RECONVERGENT B0 ;  /* 0x0000000000007941 */ /* 0x000fea0003800200 */
.L_x_7284:
[----:B-1--4-:R-:W-:Y:S02]  /*197d0*/  MOV R8, R230 ;  /* 0x000000e600087202 */ /* 0x012fe40000000f00 */
[----:B------:R-:W-:-:S04]  /*197e0*/  MOV R9, 0x0 ;  /* 0x0000000000097802 */ /* 0x000fc80000000f00 */
[----:B--23-5:R-:W-:Y:S05]  /*197f0*/  @P3 RET.REL.NODEC R8 `(_ZN5flash24flash_fwd_splitkv_kernelI23Flash_fwd_kernel_traitsILi128ELi64ELi128ELi4ELb0ELb0EN7cutlass10bfloat16_tE19Flash_kernel_traitsILi128ELi64ELi128ELi4ES3_EELb0ELb1ELb1ELb0ELb0ELb1ELb1ELb0EEEvNS_16Flash_fwd_paramsE) ;  /* 0xfffffe6808003950 */ /* 0x02cfea0003c3ffff */
[-C--:B------:R-:W-:Y:S01]  /*19800*/  ISETP.GE.AND P2, PT, R68, R2.reuse, PT ;  /* 0x000000024400720c */ /* 0x080fe20003f46270 */
[----:B------:R-:W-:Y:S01]  /*19810*/  IMAD.MOV.U32 R3, RZ, RZ, 0x0 ;  /* 0x00000000ff037424 */ /* 0x000fe200078e00ff */
[----:B------:R-:W-:Y:S01]  /*19820*/  ISETP.GE.AND P0, PT, R70, R2, PT ;  /* 0x000000024600720c */ /* 0x000fe20003f06270 */
[----:B------:R-:W-:-:S10]  /*19830*/  IMAD.MOV.U32 R2, RZ, RZ, R230 ;  /* 0x000000ffff027224 */ /* 0x000fd400078e00e6 */
[----:B------:R-:W-:-:S04]  /*19840*/  @!P2 LEA R8, P1, R208, R78, 0x2 ;  /* 0x0000004ed008a211 */ /* 0x000fc800078210ff */
[----:B------:R-:W-:-:S05]  /*19850*/  @!P2 LEA.HI.X R9, R208, R79, R0, 0x2, P1 ;  /* 0x0000004fd009a211 */ /* 0x000fca00008f1400 */
[----:B------:R1:W-:Y:S02]  /*19860*/  @!P2 ST.E.128 desc[UR4][R8.64+0x7000], R36 ;  /* 0x007000240800a985 */ /* 0x0003e4000c101d04 */
[----:B-1----:R-:W-:Y:S05]  /*19870*/  @P0 RET.REL.NODEC R2 `(_ZN5flash24flash_fwd_splitkv_kernelI23Flash_fwd_kernel_traitsILi128ELi64ELi128ELi4ELb0ELb0EN7cutlass10bfloat16_tE19Flash_kernel_traitsILi128ELi64ELi128ELi4ES3_EELb0ELb1ELb1ELb0ELb0ELb1ELb1ELb0EEEvNS_16Flash_fwd_paramsE) ;  /* 0xfffffe6402e00950 */ /* 0x002fea0003c3ffff */
[----:B------:R-:W-:Y:S01]  /*19880*/  LEA R2, P0, R208, R78, 0x2 ;  /* 0x0000004ed0027211 */ /* 0x000fe200078010ff */
[----:B------:R-:W-:-:S03]  /*19890*/  IMAD.MOV.U32 R231, RZ, RZ, 0x0 ;  /* 0x00000000ffe77424 */ /* 0x000fc600078e00ff */
[----:B------:R-:W-:-:S05]  /*198a0*/  LEA.HI.X R3, R208, R79, R0, 0x2, P0 ;  /* 0x0000004fd0037211 */ /* 0x000fca00000f1400 */
[----:B------:R1:W-:Y:S02]  /*198b0*/  ST.E.128 desc[UR4][R2.64+0x7100], R4 ;  /* 0x0071000402007985 */ /* 0x0003e4000c101d04 */
[----:B-1----:R-:W-:Y:S05]  /*198c0*/  RET.REL.NODEC R230 `(_ZN5flash24flash_fwd_splitkv_kernelI23Flash_fwd_kernel_traitsILi128ELi64ELi128ELi4ELb0ELb0EN7cutlass10bfloat16_tE19Flash_kernel_traitsILi128ELi64ELi128ELi4ES3_EELb0ELb1ELb1ELb0ELb0ELb1ELb1ELb0EEEvNS_16Flash_fwd_paramsE) ;  /* 0xfffffe64e6cc7950 */ /* 0x002fea0003c3ffff */
.L_x_7269:
[----:B------:R-:W-:Y:S01]  /*198d0*/  MOV R6, 0x1f ;  /* 0x0000001f00067802 */ /* 0x000fe20000000f00 */
[----:B------:R-:W-:Y:S01]  /*198e0*/  IMAD.MOV.U32 R7, RZ, RZ, 0x2 ;  /* 0x00000002ff077424 */ /* 0x000fe200078e00ff */
[----:B------:R-:W-:Y:S01]  /*198f0*/  MOV R10, R245 ;  /* 0x000000f5000a7202 */ /* 0x000fe20000000f00 */
[----:B------:R-:W-:-:S07]  /*19900*/  IMAD.MOV.U32 R8, RZ, RZ, -0x1 ;  /* 0xffffffffff087424 */ /* 0x000fce00078e00ff */
[----:B-1---5:R-:W-:Y:S05]  /*19910*/  WARPSYNC.COLLECTIVE R8, `(.L_x_7286) ;  /* 0x0000000008087348 */ /* 0x022fea0003c00000 */
[----:B------:R2:W3:Y:S02]  /*19920*/  SHFL.BFLY P0, R6, R10, R7, R6 ;  /* 0x0c0000070a067389 */ /* 0x0004e40000000006 */
[----:B-123-5:R-:W-:Y:S05]  /*19930*/  ENDCOLLECTIVE ;  /* 0x000000000000791b */ /* 0x02efea0003800000 */
.L_x_7286:
        /* <DEDUP_REMOVED lines=8> */
.L_x_7287:
[----:B------:R-:W-:Y:S01]  /*199c0*/  MOV R9, R6 ;  /* 0x0000000600097202 */ /* 0x000fe20000000f00 */
[----:B------:R-:W-:Y:S01]  /*199d0*/  IMAD.MOV.U32 R10, RZ, RZ, R244 ;  /* 0x000000ffff0a7224 */ /* 0x000fe200078e00f4 */
[----:B------:R-:W-:Y:S02]  /*199e0*/  MOV R6, 0x1f ;  /* 0x0000001f00067802 */ /* 0x000fe40000000f00 */
[----:B------:R-:W-:-:S07]  /*199f0*/  MOV R7, 0x2 ;  /* 0x0000000200077802 */ /* 0x000fce0000000f00 */
[----:B------:R-:W-:Y:S05]  /*19a00*/  WARPSYNC.COLLECTIVE R8, `(.L_x_7288) ;  /* 0x0000000008087348 */ /* 0x000fea0003c00000 */
[----:B------:R1:W2:Y:S02]  /*19a10*/  SHFL.BFLY P0, R6, R10, R7, R6 ;  /* 0x0c0000070a067389 */ /* 0x0002a40000000006 */
[----:B-12---:R-:W-:Y:S05]  /*19a20*/  ENDCOLLECTIVE ;  /* 0x000000000000791b */ /* 0x006fea0003800000 */
.L_x_7288:
[----:B------:R-:W-:Y:S01]  /*19a30*/  FADD.FTZ R244, R6, R244 ;  /* 0x000000f406f47221 */ /* 0x000fe20000010000 */
[----:B------:R-:W-:Y:S02]  /*19a40*/  MOV R6, 0x1f ;  /* 0x0000001f00067802 */ /* 0x000fe40000000f00 */
[----:B------:R-:W-:Y:S01]  /*19a50*/  MOV R7, 0x1 ;  /* 0x0000000100077802 */ /* 0x000fe20000000f00 */
[----:B------:R-:W-:-:S07]  /*19a60*/  IMAD.MOV.U32 R10, RZ, RZ, R244 ;  /* 0x000000ffff0a7224 */ /* 0x000fce00078e00f4 */
[----:B------:R-:W-:Y:S05]  /*19a70*/  WARPSYNC.COLLECTIVE R8, `(.L_x_7289) ;  /* 0x0000000008087348 */ /* 0x000fea0003c00000 */
[----:B------:R1:W2:Y:S02]  /*19a80*/  SHFL.BFLY P0, R6, R10, R7, R6 ;  /* 0x0c0000070a067389 */ /* 0x0002a40000000006 */
[----:B-12---:R-:W-:Y:S05]  /*19a90*/  ENDCOLLECTIVE ;  /* 0x000000000000791b */ /* 0x006fea0003800000 */
.L_x_7289:
[----:B------:R-:W-:Y:S01]  /*19aa0*/  FADD.FTZ R7, R245, R9 ;  /* 0x00000009f5077221 */ /* 0x000fe20000010000 */
[----:B------:R-:W-:Y:S06]  /*19ab0*/  BRA `(.L_x_7290) ;  /* 0xffffffe800e87947 */ /* 0x000fec000383ffff */
.L_x_7291:
        /* <DEDUP_REMOVED lines=12> */
.L_x_14909:


//--------------------- .text._ZN5flash24flash_fwd_splitkv_kernelI23Flash_fwd_kernel_traitsILi128ELi64ELi128ELi4ELb0ELb0EN7cutlass10bfloat16_tE19Flash_kernel_traitsILi128ELi64ELi128ELi4ES3_EELb0ELb1ELb0ELb0ELb1ELb0ELb1ELb1EEEvNS_16Flash_fwd_paramsE --------------------------
	.section	.text._ZN5flash24flash_fwd_splitkv_kernelI23Flash_fwd_kernel_traitsILi128ELi64ELi128ELi4ELb0ELb0EN7cutlass10bfloat16_tE19Flash_kernel_traitsILi128ELi64ELi128ELi4ES3_EELb0ELb1ELb0ELb0ELb1ELb0ELb1ELb1EEEvNS_16Flash_fwd_paramsE,"ax",@progbits
	.align	128
        .global         _ZN5flash24flash_fwd_splitkv_kernelI23Flash_fwd_kernel_traitsILi128ELi64ELi128ELi4ELb0ELb0EN7cutlass10bfloat16_tE19Flash_kernel_traitsILi128ELi64ELi128ELi4ES3_EELb0ELb1ELb0ELb0ELb1ELb0ELb1ELb1EEEvNS_16Flash_fwd_paramsE
        .type           _ZN5flash24flash_fwd_splitkv_kernelI23Flash_fwd_kernel_traitsILi128ELi64ELi128ELi4ELb0ELb0EN7cutlass10bfloat16_tE19Flash_kernel_traitsILi128ELi64ELi128ELi4ES3_EELb0ELb1ELb0ELb0ELb1ELb0ELb1ELb1EEEvNS_16Flash_fwd_paramsE,@function
        .size           _ZN5flash24flash_fwd_splitkv_kernelI23Flash_fwd_kernel_traitsILi128ELi64ELi128ELi4ELb0ELb0EN7cutlass10bfloat16_tE19Flash_kernel_traitsILi128ELi64ELi128ELi4ES3_EELb0ELb1ELb0ELb0ELb1ELb0ELb1ELb1EEEvNS_16Flash_fwd_paramsE,(.L_x_14910 - _ZN5flash24flash_fwd_splitkv_kernelI23Flash_fwd_kernel_traitsILi128ELi64ELi128ELi4ELb0ELb0EN7cutlass10bfloat16_tE19Flash_kernel_traitsILi128ELi64ELi128ELi4ES3_EELb0ELb1ELb0ELb0ELb1ELb0ELb1ELb1EEEvNS_16Flash_fwd_paramsE)
        .other          _ZN5flash24flash_fwd_splitkv_kernelI23Flash_fwd_kernel_traitsILi128ELi64ELi128ELi4ELb0ELb0EN7cutlass10bfloat16_tE19Flash_kernel_traitsILi128ELi64ELi128ELi4ES3_EELb0ELb1ELb0ELb0ELb1ELb0ELb1ELb1EEEvNS_16Flash_fwd_paramsE,@"STO_CUDA_ENTRY STV_DEFAULT"
_ZN5flash24flash_fwd_splitkv_kernelI23Flash_fwd_kernel_traitsILi128ELi64ELi128ELi4ELb0ELb0EN7cutlass10bfloat16_tE19Flash_kernel_traitsILi128ELi64ELi128ELi4ES3_EELb0ELb1ELb0ELb0ELb1ELb0ELb1ELb1EEEvNS_16Flash_fwd_paramsE:
.text._ZN5flash24flash_fwd_splitkv_kernelI23Flash_fwd_kernel_traitsILi128ELi64ELi128ELi4ELb0ELb0EN7cutlass10bfloat16_tE19Flash_kernel_traitsILi128ELi64ELi128ELi4ES3_EELb0ELb1ELb0ELb0ELb1ELb0ELb1ELb1EEEvNS_16Flash_fwd_paramsE:
        /* <DEDUP_REMOVED lines=29> */
[----:B------:R-:W-:Y:S05]  /*01d0*/  CALL.REL.NOINC `($_ZN5flash24flash_fwd_splitkv_kernelI23Flash_fwd_kernel_traitsILi128ELi64ELi128ELi4ELb0ELb0EN7cutlass10bfloat16_tE19Flash_kernel_traitsILi128ELi64ELi128ELi4ES3_EELb0ELb1ELb0ELb0ELb1ELb0ELb1ELb1EEEvNS_16Flash_fwd_paramsE$_ZN5flash30compute_attn_1rowblock_splitkvI23Flash_fwd_kernel_traitsILi128ELi64ELi128ELi4ELb0ELb0EN7cutlass10bfloat16_tE19Flash_kernel_traitsILi128ELi64ELi128ELi4ES3_EELb0ELb1ELb0ELb0ELb1ELb0ELb1ELb1ENS_16Flash_fwd_paramsEEEvRKT8_iiiii) ;  /* 0x0000000000087944 */ /* 0x000fea0003c00000 */
[----:B------:R-:W-:Y:S05]  /*01e0*/  BSYNC.RECONVERGENT B3 ;  /* 0x0000000000037941 */ /* 0x000fea0003800200 */
.L_x_7292:
[----:B------:R-:W-:Y:S05]  /*01f0*/  EXIT ;  /* 0x000000000000794d */ /* 0x000fea0003800000 */
        .type           $_ZN5flash24flash_fwd_splitkv_kernelI23Flash_fwd_kernel_traitsILi128ELi64ELi128ELi4ELb0ELb0EN7cutlass10bfloat16_tE19Flash_kernel_traitsILi128ELi64ELi128ELi4ES3_EELb0ELb1ELb0ELb0ELb1ELb0ELb1ELb1EEEvNS_16Flash_fwd_paramsE$_ZN5flash30compute_attn_1rowblock_splitkvI23Flash_fwd_kernel_traitsILi128ELi64ELi128ELi4ELb0ELb0EN7cutlass10bfloat16_tE19Flash_kernel_traitsILi128ELi64ELi128ELi4ES3_EELb0ELb1ELb0ELb0ELb1ELb0ELb1ELb1ENS_16Flash_fwd_paramsEEEvRKT8_iiiii,@function
        .size           $_ZN5flash24flash_fwd_splitkv_kernelI23Flash_fwd_kernel_traitsILi128ELi64ELi128ELi4ELb0ELb0EN7cutlass10bfloat16_tE19Flash_kernel_traitsILi128ELi64ELi128ELi4ES3_EELb0ELb1ELb0ELb0ELb1ELb0ELb1ELb1EEEvNS_16Flash_fwd_paramsE$_ZN5flash30compute_attn_1rowblock_splitkvI23Flash_fwd_kernel_traitsILi128ELi64ELi128ELi4ELb0ELb0EN7cutlass10bfloat16_tE19Flash_kernel_traitsILi128ELi64ELi128ELi4ES3_EELb0ELb1ELb0ELb0ELb1ELb0ELb1ELb1ENS_16Flash_fwd_paramsEEEvRKT8_iiiii,(.L_x_14910 - $_ZN5flash24flash_fwd_splitkv_kernelI23Flash_fwd_kernel_traitsILi128ELi64ELi128ELi4ELb0ELb0EN7cutlass10bfloat16_tE19Flash_kernel_traitsILi128ELi64ELi128ELi4ES3_EELb0ELb1ELb0ELb0ELb1ELb0ELb1ELb1EEEvNS_16Flash_fwd_paramsE$_ZN5flash30compute_attn_1rowblock_splitkvI23Flash_fwd_kernel_traitsILi128ELi64ELi128ELi4ELb0ELb0EN7cutlass10bfloat16_tE19Flash_kernel_traitsILi128ELi64ELi128ELi4ES3_EELb0ELb1ELb0ELb0ELb1ELb0ELb1ELb1ENS_16Flash_fwd_paramsEEEvRKT8_iiiii)
$_ZN5flash24flash_fwd_splitkv_kernelI23Flash_fwd_kernel_traitsILi128ELi64ELi128ELi4ELb0ELb0EN7cutlass10bfloat16_tE19Flash_kernel_traitsILi128ELi64ELi128ELi4ES3_EELb0ELb1ELb0ELb0ELb1ELb0ELb1ELb1EEEvNS_16Flash_fwd_paramsE$_ZN5flash30compute_attn_1rowblock_splitkvI23Flash_fwd_kernel_traitsILi128ELi64ELi128ELi4ELb0ELb0EN7cutlass10bfloat16_tE19Flash_kernel_traitsILi128ELi64ELi128ELi4ES3_EELb0ELb1ELb0ELb0ELb1ELb0ELb1ELb1ENS_16Flash_fwd_paramsEEEvRKT8_iiiii:
        /* <DEDUP_REMOVED lines=38> */
.L_x_7294:
[----:B------:R-:W-:Y:S05]  /*0460*/  BSYNC.RECONVERGENT B0 ;  /* 0x0000000000007941 */ /* 0x000fea0003800200 */
.L_x_7293:
[----:B------:R-:W-:Y:S04]  /*0470*/  BSSY.RECONVERGENT B0, `(.L_x_7295) ;  /* 0x0000007000007945 */ /* 0x000fe80003800200 */
[----:B------:R-:W-:Y:S05]  /*0480*/  @!P4 BRA `(.L_x_7296) ;  /* 0x000000000014c947 */ /* 0x000fea0003800000 */
[----:B------:R-:W3:Y:S02]  /*0490*/  LD.E.U8 R4, desc[UR4][R132.64+0x1b2] ;  /* 0x0001b20484047980 */ /* 0x000ee4000c101100 */
[----:B---3--:R-:W-:-:S13]  /*04a0*/  ISETP.NE.AND P0, PT, R4, RZ, PT ;  /* 0x000000ff0400720c */ /* 0x008fda0003f05270 */
[----:B------:R-:W3:Y:S02]  /*04b0*/  @P0 LD.E R11, desc[UR4][R16.64+0x4] ;  /* 0x00000404100b0980 */ /* 0x000ee4000c101900 */
[----:B---3-5:R-:W-:-:S06]  /*04c0*/  @P0 IADD3 R86, PT, PT, R11, -R14, RZ ;  /* 0x8000000e0b560210 */ /* 0x028fcc0007ffe0ff */
[----:B------:R3:W5:Y:S02]  /*04d0*/  @!P0 LD.E R86, desc[UR4][R16.64] ;  /* 0x0000000410568980 */ /* 0x000764000c101900 */
.L_x_7296:
[----:B------:R-:W-:Y:S05]  /*04e0*/  BSYNC.RECONVERGENT B0 ;  /* 0x0000000000007941 */ /* 0x000fea0003800200 */
.L_x_7295:
        /* <DEDUP_REMOVED lines=9> */
.L_x_7298:
[----:B------:R-:W4:Y:S01]  /*0580*/  LD.E.64 R8, desc[UR4][R132.64+0x108] ;  /* 0x0001080484087980 */ /* 0x000f22000c101b00 */
[----:B------:R-:W-:Y:S01]  /*0590*/  BSSY.RECONVERGENT B0, `(.L_x_7300) ;  /* 0x0000006000007945 */ /* 0x000fe20003800200 */
[----:B------:R-:W-:Y:S01]  /*05a0*/  IMAD.MOV.U32 R73, RZ, RZ, RZ ;  /* 0x000000ffff497224 */ /* 0x000fe200078e00ff */
[----:B----4-:R-:W-:-:S04]  /*05b0*/  ISETP.NE.U32.AND P0, PT, R8, RZ, PT ;  /* 0x000000ff0800720c */ /* 0x010fc80003f05070 */
[----:B------:R-:W-:-:S13]  /*05c0*/  ISETP.NE.AND.EX P0, PT, R9, RZ, PT, P0 ;  /* 0x000000ff0900720c */ /* 0x000fda0003f05300 */
[----:B------:R-:W-:Y:S05]  /*05d0*/  @!P0 BRA `(.L_x_7301) ;  /* 0x0000000000048947 */ /* 0x000fea0003800000 */
[----:B------:R4:W5:Y:S02]  /*05e0*/  LD.E R73, desc[UR4][R132.64+0xbc] ;  /* 0x0000bc0484497980 */ /* 0x000964000c101900 */
.L_x_7301:
[----:B------:R-:W-:Y:S05]  /*05f0*/  BSYNC.RECONVERGENT B0 ;  /* 0x0000000000007941 */ /* 0x000fea0003800200 */
.L_x_7300:
[----:B-----5:R-:W-:Y:S02]  /*0600*/  IADD3 R73, PT, PT, R86, R73, RZ ;  /* 0x0000004956497210 */ /* 0x020fe40007ffe0ff */
.L_x_7299:
[----:B------:R-:W-:Y:S05]  /*0610*/  BSYNC.RECONVERGENT B1 ;  /* 0x0000000000017941 */ /* 0x000fea0003800200 */
.L_x_7297:
[----:B------:R-:W-:Y:S01]  /*0620*/  IMAD.SHL.U32 R85, R215, 0x40, RZ ;  /* 0x00000040d7557824 */ /* 0x000fe200078e00ff */
[----:B------:R-:W-:Y:S01]  /*0630*/  MOV R8, R214 ;  /* 0x000000d600087202 */ /* 0x000fe20000000f00 */
[----:B------:R-:W-:-:S03]  /*0640*/  IMAD.MOV.U32 R9, RZ, RZ, 0x0 ;  /* 0x00000000ff097424 */ /* 0x000fc600078e00ff */
[----:B------:R-:W-:-:S13]  /*0650*/  ISETP.GT.AND P0, PT, R216, R85, PT ;  /* 0x00000055d800720c */ /* 0x000fda0003f04270 */
[----:B-1234-:R-:W-:Y:S05]  /*0660*/  @!P0 RET.REL.NODEC R8 `(_ZN5flash24flash_fwd_splitkv_kernelI23Flash_fwd_kernel_traitsILi128ELi64ELi128ELi4ELb0ELb0EN7cutlass10bfloat16_tE19Flash_kernel_traitsILi128ELi64ELi128ELi4ES3_EELb0ELb1ELb0ELb0ELb1ELb0ELb1ELb1EEEvNS_16Flash_fwd_paramsE) ;  /* 0xfffffff808648950 */ /* 0x01efea0003c3ffff */
        /* <DEDUP_REMOVED lines=34> */
[----:B------:R-:W-:Y:S01]  /*0890*/  SHF.R.S32.HI R9, RZ, 0x1f, R2 ;  /* 0x0000001fff097819 */ /* 0x000fe20000011402 */
[----:B------:R-:W-:Y:S02]  /*08a0*/  VIADD R4, R4, 0x40 ;  /* 0x0000004004047836 */ /* 0x000fe40000000000 */
[----:B------:R-:W-:Y:S01]  /*08b0*/  @!P1 IMAD.MOV R11, RZ, RZ, -R11 ;  /* 0x000000ffff0b9224 */ /* 0x000fe200078e0a0b */
[----:B------:R-:W-:Y:S02]  /*08c0*/  @!P0 LOP3.LUT R11, RZ, R7, RZ, 0x33, !PT ;  /* 0x00000007ff0b8212 */ /* 0x000fe400078e33ff */
[----:B------:R-:W-:Y:S02]  /*08d0*/  IADD3 R6, PT, PT, -R6, R85, R73 ;  /* 0x0000005506067210 */ /* 0x000fe40007ffe149 */
[----:B------:R-:W-:Y:S02]  /*08e0*/  LEA.HI R9, R9, R2, RZ, 0x7 ;  /* 0x0000000209097211 */ /* 0x000fe400078f38ff */
[----:B------:R-:W-:Y:S01]  /*08f0*/  SHF.R.S32.HI R7, RZ, 0x1f, R4 ;  /* 0x0000001fff077819 */ /* 0x000fe20000011404 */
[----:B------:R-:W-:Y:S01]  /*0900*/  IMAD R208, R11, UR10, RZ ;  /* 0x0000000a0bd07c24 */ /* 0x000fe2000f8e02ff */
[----:B------:R-:W-:-:S02]  /*0910*/  SHF.R.S32.HI R15, RZ, 0x1f, R6 ;  /* 0x0000001fff0f7819 */ /* 0x000fc40000011406 */
[----:B------:R-:W-:Y:S02]  /*0920*/  SHF.R.S32.HI R9, RZ, 0x7, R9 ;  /* 0x00000007ff097819 */ /* 0x000fe40000011409 */
[----:B------:R-:W-:Y:S02]  /*0930*/  LEA.HI R7, R7, R4, RZ, 0x7 ;  /* 0x0000000407077211 */ /* 0x000fe400078f38ff */
[----:B------:R-:W-:Y:S02]  /*0940*/  LEA.HI R15, R15, R6, RZ, 0x7 ;  /* 0x000000060f0f7211 */ /* 0x000fe400078f38ff */
[----:B------:R-:W-:Y:S02]  /*0950*/  VIADDMNMX R2, R208, R11, R9, PT ;  /* 0x0000000bd0027246 */ /* 0x000fe40003800109 */
[----:B------:R-:W-:Y:S02]  /*0960*/  SHF.R.S32.HI R7, RZ, 0x7, R7 ;  /* 0x00000007ff077819 */ /* 0x000fe40000011407 */
[----:B------:R-:W-:-:S02]  /*0970*/  SHF.R.S32.HI R15, RZ, 0x7, R15 ;  /* 0x00000007ff0f7819 */ /* 0x000fc4000001140f */
[----:B------:R-:W-:Y:S02]  /*0980*/  VIMNMX R135, PT, PT, R2, R7, PT ;  /* 0x0000000702877248 */ /* 0x000fe40003fe0100 */
[----:B------:R-:W1:Y:S01]  /*0990*/  S2R R2, SR_TID.X ;  /* 0x0000000000027919 */ /* 0x000e620000002100 */
[----:B------:R-:W-:-:S04]  /*09a0*/  VIMNMX R208, PT, PT, R208, R15, !PT ;  /* 0x0000000fd0d07248 */ /* 0x000fc80007fe0100 */
[----:B------:R-:W-:-:S13]  /*09b0*/  ISETP.GE.AND P0, PT, R208, R135, PT ;  /* 0x00000087d000720c */ /* 0x000fda0003f06270 */
[----:B------:R-:W-:Y:S05]  /*09c0*/  @!P0 BRA `(.L_x_7302) ;  /* 0x0000000400548947 */ /* 0x000fea0003800000 */
[----:B------:R-:W2:Y:S04]  /*09d0*/  LD.E.64 R4, desc[UR4][R132.64+0xb0] ;  /* 0x0000b00484047980 */ /* 0x000ea8000c101b00 */
[----:B------:R-:W3:Y:S04]  /*09e0*/  LD.E R6, desc[UR4][R132.64+0x60] ;  /* 0x0000600484067980 */ /* 0x000ee8000c101900 */
[----:B------:R-:W4:Y:S04]  /*09f0*/  LD.E R0, desc[UR4][R132.64+0xcc] ;  /* 0x0000cc0484007980 */ /* 0x000f28000c101900 */
[----:B------:R-:W5:Y:S04]  /*0a00*/  LD.E.64 R8, desc[UR4][R132.64+0xa8] ;  /* 0x0000a80484087980 */ /* 0x000f68000c101b00 */
[----:B------:R-:W5:Y:S01]  /*0a10*/  LD.E.64 R10, desc[UR4][R132.64+0x78] ;  /* 0x00007804840a7980 */ /* 0x000f62000c101b00 */
[----:B-1----:R-:W-:Y:S01]  /*0a20*/  IMAD.SHL.U32 R7, R2, 0x4, RZ ;  /* 0x0000000402077824 */ /* 0x002fe200078e00ff */
[----:B------:R-:W-:Y:S01]  /*0a30*/  SHF.R.U32.HI R3, RZ, 0x4, R2 ;  /* 0x00000004ff037819 */ /* 0x000fe20000011602 */
[----:B------:R-:W-:-:S02]  /*0a40*/  IMAD.IADD R216, R216, 0x1, -R85 ;  /* 0x00000001d8d87824 */ /* 0x000fc400078e0a55 */
[----:B------:R-:W-:Y:S02]  /*0a50*/  IMAD.MOV.U32 R215, RZ, RZ, 0x0 ;  /* 0x00000000ffd77424 */ /* 0x000fe400078e00ff */
[C---:B------:R-:W-:Y:S01]  /*0a60*/  VIADD R15, R3.reuse, 0x8 ;  /* 0x00000008030f7836 */ /* 0x040fe20000000000 */
[C---:B------:R-:W-:Y:S01]  /*0a70*/  ISETP.GE.AND P4, PT, R3.reuse, R216, PT ;  /* 0x000000d80300720c */ /* 0x040fe20003f86270 */
[----:B------:R-:W-:-:S03]  /*0a80*/  VIADD R13, R3, 0x10 ;  /* 0x00000010030d7836 */ /* 0x000fc60000000000 */
[----:B------:R-:W-:Y:S01]  /*0a90*/  ISETP.GE.AND P5, PT, R15, R216, PT ;  /* 0x000000d80f00720c */ /* 0x000fe20003fa6270 */
[----:B--2---:R-:W-:-:S04]  /*0aa0*/  IMAD R4, R4, UR10, R219 ;  /* 0x0000000a04047c24 */ /* 0x004fc8000f8e02db */
[----:B---3--:R-:W-:Y:S02]  /*0ab0*/  IMAD R6, R4, R6, R217 ;  /* 0x0000000604067224 */ /* 0x008fe400078e02d9 */
[----:B------:R-:W-:Y:S02]  /*0ac0*/  IMAD.SHL.U32 R4, R2, 0x8, RZ ;  /* 0x0000000802047824 */ /* 0x000fe400078e00ff */
[----:B------:R-:W-:-:S03]  /*0ad0*/  IMAD R5, R5, R6, R85 ;  /* 0x0000000605057224 */ /* 0x000fc600078e0255 */
[----:B------:R-:W-:Y:S01]  /*0ae0*/  LOP3.LUT R4, R4, 0x1f80, RZ, 0xc0, !PT ;  /* 0x00001f8004047812 */ /* 0x000fe200078ec0ff */
[----:B----4-:R-:W-:-:S03]  /*0af0*/  IMAD R17, R5, R0, RZ ;  /* 0x0000000005117224 */ /* 0x010fc600078e02ff */
[----:B------:R-:W-:Y:S02]  /*0b00*/  LOP3.LUT R4, R4, 0x3c, R7, 0xf8, !PT ;  /* 0x0000003c04047812 */ /* 0x000fe400078ef807 */
[----:B------:R-:W-:Y:S02]  /*0b10*/  IADD3 R7, P0, PT, R5, R3, RZ ;  /* 0x0000000305077210 */ /* 0x000fe40007f1e0ff */
[----:B------:R-:W-:Y:S02]  /*0b20*/  IADD3 R15, P1, PT, R17, R4, RZ ;  /* 0x00000004110f7210 */ /* 0x000fe40007f3e0ff */
[----:B------:R-:W-:Y:S02]  /*0b30*/  LEA.HI.X.SX32 R5, R5, RZ, 0x1, P0 ;  /* 0x000000ff05057211 */ /* 0x000fe400000f0eff */
[----:B-----5:R-:W-:Y:S02]  /*0b40*/  LEA R6, P0, R7, R8, 0x2 ;  /* 0x0000000807067211 */ /* 0x020fe400078010ff */
[----:B------:R-:W-:-:S02]  /*0b50*/  LEA.HI.X.SX32 R17, R17, RZ, 0x1, P1 ;  /* 0x000000ff11117211 */ /* 0x000fc400008f0eff */
[----:B------:R-:W-:Y:S01]  /*0b60*/  LEA.HI.X R7, R7, R9, R5, 0x2, P0 ;  /* 0x0000000907077211 */ /* 0x000fe200000f1405 */
[----:B------:R-:W-:Y:S01]  /*0b70*/  VIADD R5, R3, 0x18 ;  /* 0x0000001803057836 */ /* 0x000fe20000000000 */
[----:B------:R-:W-:Y:S01]  /*0b80*/  LEA R4, P0, R15, R10, 0x2 ;  /* 0x0000000a0f047211 */ /* 0x000fe200078010ff */
[----:B------:R-:W-:Y:S01]  /*0b90*/  VIADD R9, R3, 0x20 ;  /* 0x0000002003097836 */ /* 0x000fe20000000000 */
[----:B------:R-:W-:Y:S02]  /*0ba0*/  LOP3.LUT P1, R2, R2, 0xf, RZ, 0xc0, !PT ;  /* 0x0000000f02027812 */ /* 0x000fe4000782c0ff */
[-C--:B------:R-:W-:Y:S02]  /*0bb0*/  ISETP.GE.AND P3, PT, R5, R216.reuse, PT ;  /* 0x000000d80500720c */ /* 0x080fe40003f66270 */
[----:B------:R-:W-:Y:S01]  /*0bc0*/  LEA.HI.X R5, R15, R11, R17, 0x2, P0 ;  /* 0x0000000b0f057211 */ /* 0x000fe200000f1411 */
[----:B------:R-:W-:Y:S01]  /*0bd0*/  VIADD R11, R3, 0x28 ;  /* 0x00000028030b7836 */ /* 0x000fe20000000000 */
[-C--:B------:R-:W-:Y:S01]  /*0be0*/  ISETP.GE.AND P2, PT, R9, R216.reuse, PT ;  /* 0x000000d80900720c */ /* 0x080fe20003f46270 */
[----:B------:R-:W-:Y:S01]  /*0bf0*/  VIADD R9, R3, 0x30 ;  /* 0x0000003003097836 */ /* 0x000fe20000000000 */
[----:B------:R-:W-:Y:S01]  /*0c00*/  P2R R0, PR, RZ, 0x2 ;  /* 0x00000002ff007803 */ /* 0x000fe20000000000 */
[----:B------:R-:W-:Y:S01]  /*0c10*/  @!P4 ST.E.128 desc[UR4][R4.64], RZ ;  /* 0x000000ff0400c985 */ /* 0x000fe2000c101d04 */
[-C--:B------:R-:W-:Y:S01]  /*0c20*/  ISETP.GE.AND P1, PT, R11, R216.reuse, PT ;  /* 0x000000d80b00720c */ /* 0x080fe20003f26270 */
[----:B------:R-:W-:Y:S01]  /*0c30*/  VIADD R11, R3, 0x38 ;  /* 0x00000038030b7836 */ /* 0x000fe20000000000 */
[----:B------:R-:W-:Y:S01]  /*0c40*/  ISETP.NE.OR P6, PT, R2, RZ, P5 ;  /* 0x000000ff0200720c */ /* 0x000fe20002fc5670 */
[----:B------:R-:W-:Y:S01]  /*0c50*/  @!P4 ST.E.128 desc[UR4][R4.64+0x100], RZ ;  /* 0x000100ff0400c985 */ /* 0x000fe2000c101d04 */
[----:B------:R-:W-:-:S02]  /*0c60*/  ISETP.GE.AND P0, PT, R9, R216, PT ;  /* 0x000000d80900720c */ /* 0x000fc40003f06270 */
[-C--:B------:R-:W-:Y:S01]  /*0c70*/  ISETP.GE.AND P4, PT, R11, R216.reuse, PT ;  /* 0x000000d80b00720c */ /* 0x080fe20003f86270 */
[----:B------:R-:W-:Y:S04]  /*0c80*/  @!P5 ST.E.128 desc[UR4][R4.64+0x1000], RZ ;  /* 0x001000ff0400d985 */ /* 0x000fe8000c101d04 */
[----:B------:R-:W-:Y:S01]  /*0c90*/  @!P5 ST.E.128 desc[UR4][R4.64+0x1100], RZ ;  /* 0x001100ff0400d985 */ /* 0x000fe2000c101d04 */
[----:B------:R-:W-:-:S03]  /*0ca0*/  ISETP.GE.AND P5, PT, R13, R216, PT ;  /* 0x000000d80d00720c */ /* 0x000fc60003fa6270 */
[----:B------:R-:W-:Y:S01]  /*0cb0*/  @!P6 IMAD.MOV.U32 R9, RZ, RZ, -0x800000 ;  /* 0xff800000ff09e424 */ /* 0x000fe200078e00ff */
[----:B------:R-:W-:Y:S04]  /*0cc0*/  @!P3 ST.E.128 desc[UR4][R4.64+0x3000], RZ ;  /* 0x003000ff0400b985 */ /* 0x000fe8000c101d04 */
        /* <DEDUP_REMOVED lines=23> */
[----:B------:R-:W-:Y:S01]  /*0e40*/  ISETP.NE.OR P0, PT, R2, RZ, P4 ;  /* 0x000000ff0200720c */ /* 0x000fe20002705670 */
[----:B------:R-:W-:Y:S02]  /*0e50*/  @!P3 IMAD.MOV.U32 R11, RZ, RZ, -0x800000 ;  /* 0xff800000ff0bb424 */ /* 0x000fe400078e00ff */
[----:B-1----:R-:W-:Y:S01]  /*0e60*/  @!P2 IMAD.MOV.U32 R5, RZ, RZ, -0x800000 ;  /* 0xff800000ff05a424 */ /* 0x002fe200078e00ff */
[----:B------:R-:W-:Y:S02]  /*0e70*/  @!P6 ST.E desc[UR4][R6.64+0x40], R15 ;  /* 0x0000400f0600e985 */ /* 0x000fe4000c101904 */
[----:B--2---:R-:W-:-:S02]  /*0e80*/  @!P1 IMAD.MOV.U32 R9, RZ, RZ, -0x800000 ;  /* 0xff800000ff099424 */ /* 0x004fc400078e00ff */
[----:B------:R-:W-:Y:S04]  /*0e90*/  @!P5 ST.E desc[UR4][R6.64+0x60], R13 ;  /* 0x0000600d0600d985 */ /* 0x000fe8000c101904 */
[----:B------:R-:W-:Y:S04]  /*0ea0*/  @!P3 ST.E desc[UR4][R6.64+0x80], R11 ;  /* 0x0000800b0600b985 */ /* 0x000fe8000c101904 */
[----:B------:R-:W-:Y:S04]  /*0eb0*/  @!P2 ST.E desc[UR4][R6.64+0xa0], R5 ;  /* 0x0000a0050600a985 */ /* 0x000fe8000c101904 */
[----:B------:R1:W-:Y:S02]  /*0ec0*/  @!P1 ST.E desc[UR4][R6.64], R9 ;  /* 0x0000000906009985 */ /* 0x0003e4000c101904 */
[----:B-1----:R-:W-:Y:S05]  /*0ed0*/  @P0 RET.REL.NODEC R214 `(_ZN5flash24flash_fwd_splitkv_kernelI23Flash_fwd_kernel_traitsILi128ELi64ELi128ELi4ELb0ELb0EN7cutlass10bfloat16_tE19Flash_kernel_traitsILi128ELi64ELi128ELi4ES3_EELb0ELb1ELb0ELb0ELb1ELb0ELb1ELb1EEEvNS_16Flash_fwd_paramsE) ;  /* 0xfffffff0d6480950 */ /* 0x002fea0003c3ffff */
[----:B------:R-:W-:Y:S02]  /*0ee0*/  MOV R3, 0xff800000 ;  /* 0xff80000000037802 */ /* 0x000fe40000000f00 */
[----:B------:R-:W-:-:S03]  /*0ef0*/  MOV R215, 0x0 ;  /* 0x0000000000d77802 */ /* 0x000fc60000000f00 */
[----:B------:R1:W-:Y:S02]  /*0f00*/  ST.E desc[UR4][R6.64+0xe0], R3 ;  /* 0x0000e00306007985 */ /* 0x0003e4000c101904 */
[----:B-1----:R-:W-:Y:S05]  /*0f10*/  RET.REL.NODEC R214 `(_ZN5flash24flash_fwd_splitkv_kernelI23Flash_fwd_kernel_traitsILi128ELi64ELi128ELi4ELb0ELb0EN7cutlass10bfloat16_tE19Flash_kernel_traitsILi128ELi64ELi128ELi4ES3_EELb0ELb1ELb0ELb0ELb1ELb0ELb1ELb1EEEvNS_16Flash_fwd_paramsE) ;  /* 0xfffffff0d6387950 */ /* 0x002fea0003c3ffff */
.L_x_7302:
        /* <DEDUP_REMOVED lines=27> */
[----:B------:R-:W-:Y:S02]  /*10d0*/  IABS R3, R11 ;  /* 0x0000000b00037213 */ /* 0x000fe40000000000 */
[----:B--2---:R-:W-:Y:S01]  /*10e0*/  IADD3 R7, PT, PT, RZ, -R15, RZ ;  /* 0x8000000fff077210 */ /* 0x004fe20007ffe0ff */
        /* <DEDUP_REMOVED lines=20> */
[----:B------:R-:W-:Y:S01]  /*1230*/  @!P2 IADD3 R9, PT, PT, -R9, RZ, RZ ;  /* 0x000000ff0909a210 */ /* 0x000fe20007ffe1ff */
[----:B------:R-:W2:Y:S01]  /*1240*/  LD.E.64 R14, desc[UR4][R132.64+0x28] ;  /* 0x00002804840e7980 */ /* 0x000ea2000c101b00 */
[----:B------:R-:W-:-:S05]  /*1250*/  @!P3 LOP3.LUT R9, RZ, R11, RZ, 0x33, !PT ;  /* 0x0000000bff09b212 */ /* 0x000fca00078e33ff */
[----:B------:R-:W-:-:S05]  /*1260*/  IMAD.WIDE R6, R9, 0x4, R220 ;  /* 0x0000000409067825 */ /* 0x000fca00078e02dc */
[----:B------:R3:W2:Y:S01]  /*1270*/  LD.E R3, desc[UR4][R6.64] ;  /* 0x0000000406037980 */ /* 0x0006a2000c101900 */
[----:B----4-:R-:W-:-:S04]  /*1280*/  IABS R8, R0 ;  /* 0x0000000000087213 */ /* 0x010fc80000000000 */
[----:B------:R-:W4:Y:S08]  /*1290*/  I2F.RP R20, R8 ;  /* 0x0000000800147306 */ /* 0x000f300000209400 */
[----:B----4-:R-:W4:Y:S02]  /*12a0*/  MUFU.RCP R10, R20 ;  /* 0x00000014000a7308 */ /* 0x010f240000001000 */
[----:B----4-:R-:W-:-:S06]  /*12b0*/  VIADD R10, R10, 0xffffffe ;  /* 0x0ffffffe0a0a7836 */ /* 0x010fcc0000000000 */
[----:B------:R-:W4:Y:S01]  /*12c0*/  F2I.FTZ.U32.TRUNC.NTZ R23, R10 ;  /* 0x0000000a00177305 */ /* 0x000f22000021f000 */
[----:B------:R-:W-:Y:S01]  /*12d0*/  IMAD.MOV.U32 R22, RZ, RZ, RZ ;  /* 0x000000ffff167224 */ /* 0x000fe200078e00ff */
[----:B---3--:R-:W-:Y:S02]  /*12e0*/  IABS R6, R217 ;  /* 0x000000d900067213 */ /* 0x008fe40000000000 */
        /* <DEDUP_REMOVED lines=41> */
.L_x_7304:
[----:B------:R-:W3:Y:S01]  /*1580*/  LD.E R0, desc[UR4][R132.64+0x68] ;  /* 0x0000680484007980 */ /* 0x000ee2000c101900 */
[----:B------:R-:W-:-:S03]  /*1590*/  ISETP.NE.AND P0, PT, R14, -0x1, PT ;  /* 0xffffffff0e00780c */ /* 0x000fc60003f05270 */
[----:B------:R-:W4:Y:S04]  /*15a0*/  LD.E.64 R206, desc[UR4][R132.64+0x38] ;  /* 0x0000380484ce7980 */ /* 0x000f28000c101b00 */
[----:B------:R-:W4:Y:S04]  /*15b0*/  LD.E.64 R136, desc[UR4][R132.64+0x40] ;  /* 0x0000400484887980 */ /* 0x000f28000c101b00 */
[----:B------:R-:W4:Y:S04]  /*15c0*/  LD.E.64 R16, desc[UR4][R132.64+0x50] ;  /* 0x0000500484107980 */ /* 0x000f28000c101b00 */
[----:B------:R-:W4:Y:S04]  /*15d0*/  @!P0 LD.E.64 R20, desc[UR4][R132.64+0x20] ;  /* 0x0000200484148980 */ /* 0x000f28000c101b00 */
[----:B------:R-:W4:Y:S04]  /*15e0*/  @!P0 LD.E.64 R18, desc[UR4][R132.64+0x28] ;  /* 0x0000280484128980 */ /* 0x000f28000c101b00 */
[----:B------:R1:W5:Y:S01]  /*15f0*/  LD.E.64 R26, desc[UR4][R132.64+0x58] ;  /* 0x00005804841a7980 */ /* 0x000362000c101b00 */
[----:B------:R-:W-:Y:S01]  /*1600*/  IMAD.MOV.U32 R22, RZ, RZ, RZ ;  /* 0x000000ffff167224 */ /* 0x000fe200078e00ff */
[----:B------:R-:W-:-:S02]  /*1610*/  IABS R8, R217 ;  /* 0x000000d900087213 */ /* 0x000fc40000000000 */
[----:B------:R-:W-:Y:S02]  /*1620*/  LEA R12, R135, 0xffffff80, 0x7 ;  /* 0xffffff80870c7811 */ /* 0x000fe400078e38ff */
[----:B------:R-:W-:Y:S02]  /*1630*/  CS2R R220, SRZ ;  /* 0x0000000000dc7805 */ /* 0x000fe4000001ff00 */
[----:B---3--:R-:W-:-:S04]  /*1640*/  IABS R4, R0 ;  /* 0x0000000000047213 */ /* 0x008fc80000000000 */
        /* <DEDUP_REMOVED lines=12> */
[-C--:B----4-:R-:W-:Y:S01]  /*1710*/  @!P0 IMAD R3, R207, R13.reuse, RZ ;  /* 0x0000000dcf038224 */ /* 0x090fe200078e02ff */
[----:B------:R-:W-:Y:S01]  /*1720*/  @!P0 SHF.R.S32.HI R6, RZ, 0x1f, R13 ;  /* 0x0000001fff068819 */ /* 0x000fe2000001140d */
[----:B------:R-:W-:-:S04]  /*1730*/  @!P0 IMAD.WIDE.U32 R22, R206, R13, RZ ;  /* 0x0000000dce168225 */ /* 0x000fc800078e00ff */
[----:B------:R-:W-:Y:S01]  /*1740*/  @!P0 IMAD R3, R6, R206, R3 ;  /* 0x000000ce06038224 */ /* 0x000fe200078e0203 */
[----:B-----5:R-:W-:Y:S01]  /*1750*/  @!P0 SHF.R.S32.HI R8, RZ, 0x1f, R11 ;  /* 0x0000001fff088819 */ /* 0x020fe2000001140b */
[----:B------:R-:W-:-:S04]  /*1760*/  @!P0 IMAD R9, R21, R11, RZ ;  /* 0x0000000b15098224 */ /* 0x000fc800078e02ff */
[-C--:B------:R-:W-:Y:S02]  /*1770*/  @!P1 IADD3 R7, PT, PT, R7, -R4.reuse, RZ ;  /* 0x8000000407079210 */ /* 0x080fe40007ffe0ff */
[----:B------:R-:W-:Y:S01]  /*1780*/  @!P0 IADD3 R23, PT, PT, R23, R3, RZ ;  /* 0x0000000317178210 */ /* 0x000fe20007ffe0ff */
[----:B------:R-:W-:Y:S01]  /*1790*/  @P0 IMAD.IADD R6, R13, 0x1, R14 ;  /* 0x000000010d060824 */ /* 0x000fe200078e020e */
[----:B------:R-:W-:Y:S02]  /*17a0*/  ISETP.GE.U32.AND P4, PT, R7, R4, PT ;  /* 0x000000040700720c */ /* 0x000fe40003f86070 */
[----:B------:R-:W-:Y:S01]  /*17b0*/  LOP3.LUT R4, R217, R0, RZ, 0x3c, !PT ;  /* 0x00000000d9047212 */ /* 0x000fe200078e3cff */
[C---:B------:R-:W-:Y:S02]  /*17c0*/  @!P0 IMAD R9, R20.reuse, R8, R9 ;  /* 0x0000000814098224 */ /* 0x040fe400078e0209 */
[----:B------:R-:W-:Y:S01]  /*17d0*/  @!P0 IMAD.WIDE.U32 R22, R20, R11, R22 ;  /* 0x0000000b14168225 */ /* 0x000fe200078e0016 */
[----:B------:R-:W-:-:S03]  /*17e0*/  ISETP.GE.AND P2, PT, R4, RZ, PT ;  /* 0x000000ff0400720c */ /* 0x000fc60003f46270 */
[-C--:B------:R-:W-:Y:S02]  /*17f0*/  @P0 IMAD R3, R207, R6.reuse, RZ ;  /* 0x00000006cf030224 */ /* 0x080fe400078e02ff */
[----:B------:R-:W-:Y:S01]  /*1800*/  @P0 IMAD.WIDE.U32 R20, R206, R6, RZ ;  /* 0x00000006ce140225 */ /* 0x000fe200078e00ff */
[----:B------:R-:W-:Y:S02]  /*1810*/  ISETP.NE.AND P3, PT, R0, RZ, PT ;  /* 0x000000ff0000720c */ /* 0x000fe40003f65270 */
[----:B------:R-:W-:Y:S01]  /*1820*/  @!P0 IADD3 R9, PT, PT, R23, R9, RZ ;  /* 0x0000000917098210 */ /* 0x000fe20007ffe0ff */
[----:B------:R-:W-:Y:S01]  /*1830*/  @!P1 VIADD R10, R10, 0x1 ;  /* 0x000000010a0a9836 */ /* 0x000fe20000000000 */
[----:B------:R-:W-:Y:S01]  /*1840*/  @P0 IADD3 R9, PT, PT, R21, R3, RZ ;  /* 0x0000000315090210 */ /* 0x000fe20007ffe0ff */
[----:B------:R-:W-:Y:S01]  /*1850*/  @!P0 IMAD.MOV.U32 R8, RZ, RZ, R22 ;  /* 0x000000ffff088224 */ /* 0x000fe200078e0016 */
[----:B------:R-:W-:Y:S01]  /*1860*/  @!P0 SHF.R.S32.HI R3, RZ, 0x1f, R13 ;  /* 0x0000001fff038819 */ /* 0x000fe2000001140d */
[----:B------:R-:W-:Y:S01]  /*1870*/  @!P0 IMAD R4, R137, R13, RZ ;  /* 0x0000000d89048224 */ /* 0x000fe200078e02ff */
[----:B------:R-:W-:Y:S01]  /*1880*/  @P0 MOV R8, R20 ;  /* 0x0000001400080202 */ /* 0x000fe20000000f00 */
[----:B------:R-:W-:Y:S01]  /*1890*/  IMAD R6, R207, R12, RZ ;  /* 0x0000000ccf067224 */ /* 0x000fe200078e02ff */
[----:B------:R-:W-:-:S02]  /*18a0*/  SHF.R.S32.HI R7, RZ, 0x1f, R12 ;  /* 0x0000001fff077819 */ /* 0x000fc4000001140c */
[----:B------:R-:W-:Y:S01]  /*18b0*/  @P4 IADD3 R10, PT, PT, R10, 0x1, RZ ;  /* 0x000000010a0a4810 */ /* 0x000fe20007ffe0ff */
[----:B------:R-:W-:Y:S02]  /*18c0*/  @!P0 IMAD R3, R3, R136, R4 ;  /* 0x0000008803038224 */ /* 0x000fe400078e0204 */
[----:B------:R-:W-:-:S04]  /*18d0*/  @!P0 IMAD.WIDE.U32 R20, R136, R13, RZ ;  /* 0x0000000d88148225 */ /* 0x000fc800078e00ff */
[----:B------:R-:W-:Y:S02]  /*18e0*/  IMAD R6, R7, R206, R6 ;  /* 0x000000ce07067224 */ /* 0x000fe400078e0206 */
        /* <DEDUP_REMOVED lines=22> */
.L_x_7305:
[----:B------:R-:W-:Y:S05]  /*1a50*/  BSYNC.RECONVERGENT B0 ;  /* 0x0000000000007941 */ /* 0x000fea0003800200 */
.L_x_7303:
        /* <DEDUP_REMOVED lines=28> */
[----:B------:R-:W-:Y:S01]  /*1c20*/  LOP3.LUT R6, R217, R0, RZ, 0x3c, !PT ;  /* 0x00000000d9067212 */ /* 0x000fe200078e3cff */
[----:B------:R-:W-:Y:S01]  /*1c30*/  @!P1 VIADD R19, R19, 0x1 ;  /* 0x0000000113139836 */ /* 0x000fe20000000000 */
[----:B------:R-:W-:Y:S02]  /*1c40*/  IADD3.X R31, PT, PT, RZ, R16, RZ, P2, !PT ;  /* 0x00000010ff1f7210 */ /* 0x000fe400017fe4ff */
[----:B------:R-:W-:Y:S02]  /*1c50*/  ISETP.GE.AND P2, PT, R6, RZ, PT ;  /* 0x000000ff0600720c */ /* 0x000fe40003f46270 */
[----:B------:R-:W-:Y:S01]  /*1c60*/  ISETP.NE.AND P1, PT, R0, RZ, PT ;  /* 0x000000ff0000720c */ /* 0x000fe20003f25270 */
[----:B------:R-:W-:Y:S02]  /*1c70*/  IMAD.MOV.U32 R13, RZ, RZ, RZ ;  /* 0x000000ffff0d7224 */ /* 0x000fe400078e00ff */
[----:B-----5:R-:W-:-:S02]  /*1c80*/  IMAD R7, R7, R136, RZ ;  /* 0x0000008807077224 */ /* 0x020fc400078e02ff */
[----:B------:R-:W-:Y:S02]  /*1c90*/  @P3 VIADD R19, R19, 0x1 ;  /* 0x0000000113133836 */ /* 0x000fe40000000000 */
[C---:B------:R-:W-:Y:S01]  /*1ca0*/  IMAD R7, R12.reuse, R137, R7 ;  /* 0x000000890c077224 */ /* 0x040fe200078e0207 */
[----:B------:R2:W5:Y:S01]  /*1cb0*/  @P6 LD.E R13, desc[UR4][R32.64] ;  /* 0x00000004200d6980 */ /* 0x000562000c101900 */
[----:B------:R-:W-:-:S04]  /*1cc0*/  IMAD.WIDE.U32 R30, R12, R136, R30 ;  /* 0x000000880c1e7225 */ /* 0x000fc800078e001e */
[----:B------:R-:W-:Y:S01]  /*1cd0*/  IMAD.MOV.U32 R6, RZ, RZ, R19 ;  /* 0x000000ffff067224 */ /* 0x000fe200078e0013 */
[----:B------:R-:W-:-:S03]  /*1ce0*/  IADD3 R19, PT, PT, R31, R7, RZ ;  /* 0x000000071f137210 */ /* 0x000fc60007ffe0ff */
[----:B------:R-:W-:Y:S01]  /*1cf0*/  @!P2 IMAD.MOV R6, RZ, RZ, -R6 ;  /* 0x000000ffff06a224 */ /* 0x000fe200078e0a06 */
[----:B------:R-:W-:Y:S02]  /*1d00*/  @!P1 LOP3.LUT R6, RZ, R0, RZ, 0x33, !PT ;  /* 0x00000000ff069212 */ /* 0x000fe400078e33ff */
[----:B------:R-:W-:Y:S02]  /*1d10*/  MOV R18, R30 ;  /* 0x0000001e00127202 */ /* 0x000fe40000000f00 */
[----:B------:R-:W-:Y:S01]  /*1d20*/  SHF.R.S32.HI R0, RZ, 0x1f, R6 ;  /* 0x0000001fff007819 */ /* 0x000fe20000011406 */
[----:B------:R-:W-:Y:S02]  /*1d30*/  IMAD R17, R27, R6, RZ ;  /* 0x000000061b117224 */ /* 0x000fe400078e02ff */
[-C--:B------:R-:W-:Y:S01]  /*1d40*/  IMAD.WIDE.U32 R18, R6, R26.reuse, R18 ;  /* 0x0000001a06127225 */ /* 0x080fe200078e0012 */
[----:B------:R-:W-:Y:S02]  /*1d50*/  SHF.R.U32.HI R128, RZ, 0x3, R2 ;  /* 0x00000003ff807819 */ /* 0x000fe40000011602 */
[----:B------:R-:W-:Y:S01]  /*1d60*/  SHF.L.U32 R80, R2, 0x6, RZ ;  /* 0x0000000602507819 */ /* 0x000fe200000006ff */
[----:B------:R-:W-:-:S02]  /*1d70*/  IMAD R26, R0, R26, R17 ;  /* 0x0000001a001a7224 */ /* 0x000fc400078e0211 */
[----:B------:R-:W-:Y:S01]  /*1d80*/  IMAD.MOV.U32 R129, RZ, RZ, RZ ;  /* 0x000000ffff817224 */ /* 0x000fe200078e00ff */
[----:B------:R-:W-:Y:S01]  /*1d90*/  SHF.R.U32.HI R78, RZ, 0x1, R2 ;  /* 0x00000001ff4e7819 */ /* 0x000fe20000011602 */
[----:B------:R-:W-:Y:S02]  /*1da0*/  IMAD.IADD R19, R19, 0x1, R26 ;  /* 0x0000000113137824 */ /* 0x000fe400078e021a */
[-C--:B------:R-:W-:Y:S01]  /*1db0*/  IMAD R209, R207, R128.reuse, RZ ;  /* 0x00000080cfd17224 */ /* 0x080fe200078e02ff */
[----:B------:R-:W1:Y:S01]  /*1dc0*/  S2UR UR6, SR_CgaCtaId ;  /* 0x00000000000679c3 */ /* 0x000e620000008800 */
[----:B------:R-:W-:Y:S01]  /*1dd0*/  UMOV UR7, 0x400 ;  /* 0x0000040000077882 */ /* 0x000fe20000000000 */
[----:B------:R-:W-:Y:S02]  /*1de0*/  IMAD R213, R137, R128, RZ ;  /* 0x0000008089d57224 */ /* 0x000fe400078e02ff */
[----:B------:R-:W-:Y:S01]  /*1df0*/  IMAD.WIDE.U32 R18, R128, R136, R18 ;  /* 0x0000008880127225 */ /* 0x000fe200078e0012 */
[----:B------:R-:W-:-:S03]  /*1e00*/  SHF.L.U32 R83, R2, 0x2, RZ ;  /* 0x0000000202537819 */ /* 0x000fc600000006ff */
[----:B------:R-:W-:Y:S02]  /*1e10*/  IMAD.SHL.U32 R79, R2, 0x20, RZ ;  /* 0x00000020024f7824 */ /* 0x000fe400078e00ff */
[----:B------:R-:W-:Y:S02]  /*1e20*/  IMAD.IADD R213, R19, 0x1, R213 ;  /* 0x0000000113d57824 */ /* 0x000fe400078e02d5 */
[----:B------:R-:W-:Y:S01]  /*1e30*/  IMAD.SHL.U32 R61, R135, 0x80, RZ ;  /* 0x00000080873d7824 */ /* 0x000fe200078e00ff */
[C---:B------:R-:W-:Y:S01]  /*1e40*/  SHF.L.U64.HI R82, R206.reuse, 0x4, R207 ;  /* 0x00000004ce527819 */ /* 0x040fe200000102cf */
[----:B------:R-:W-:Y:S01]  /*1e50*/  IMAD.SHL.U32 R81, R206, 0x10, RZ ;  /* 0x00000010ce517824 */ /* 0x000fe200078e00ff */
[C---:B------:R-:W-:Y:S01]  /*1e60*/  SHF.L.U64.HI R77, R136.reuse, 0x4, R137 ;  /* 0x00000004884d7819 */ /* 0x040fe20000010289 */
[----:B-1----:R-:W-:Y:S01]  /*1e70*/  ULEA UR6, UR6, UR7, 0x18 ;  /* 0x0000000706067291 */ /* 0x002fe2000f8ec0ff */
[----:B------:R-:W-:Y:S01]  /*1e80*/  SHF.L.U32 R76, R136, 0x4, RZ ;  /* 0x00000004884c7819 */ /* 0x000fe200000006ff */
[----:B------:R-:W-:Y:S01]  /*1e90*/  VIADD R72, R61, 0xffffff80 ;  /* 0xffffff803d487836 */ /* 0x000fe20000000000 */
[----:B------:R-:W-:Y:S01]  /*1ea0*/  LOP3.LUT R83, R83, 0x1c, RZ, 0xc0, !PT ;  /* 0x0000001c53537812 */ /* 0x000fe200078ec0ff */
[----:B--2---:R-:W-:-:S04]  /*1eb0*/  @P0 IMAD.WIDE.U32 R32, R140, R5, RZ ;  /* 0x000000058c200225 */ /* 0x004fc800078e00ff */
[----:B------:R-:W-:Y:S02]  /*1ec0*/  @P0 IMAD R16, R141, R5, RZ ;  /* 0x000000058d100224 */ /* 0x000fe400078e02ff */
[-C--:B---3--:R-:W-:Y:S02]  /*1ed0*/  @!P0 IMAD R12, R29, R219.reuse, RZ ;  /* 0x000000db1d0c8224 */ /* 0x088fe400078e02ff */
[----:B------:R-:W-:-:S04]  /*1ee0*/  @!P0 IMAD.WIDE.U32 R28, R28, R219, RZ ;  /* 0x000000db1c1c8225 */ /* 0x000fc800078e00ff */
[----:B------:R-:W-:Y:S02]  /*1ef0*/  @!P0 IMAD.MOV.U32 R7, RZ, RZ, R28 ;  /* 0x000000ffff078224 */ /* 0x000fe400078e001c */
[----:B------:R-:W-:Y:S02]  /*1f00*/  @P0 IMAD.MOV.U32 R7, RZ, RZ, R32 ;  /* 0x000000ffff070224 */ /* 0x000fe400078e0020 */
[----:B------:R-:W-:Y:S02]  /*1f10*/  @!P0 IMAD.IADD R5, R29, 0x1, R12 ;  /* 0x000000011d058824 */ /* 0x000fe400078e020c */
[----:B------:R-:W-:Y:S01]  /*1f20*/  @P0 IMAD.IADD R5, R33, 0x1, R16 ;  /* 0x0000000121050824 */ /* 0x000fe200078e0210 */
[----:B------:R-:W-:Y:S01]  /*1f30*/  IADD3 R16, P1, PT, R22, R7, RZ ;  /* 0x0000000716107210 */ /* 0x000fe20007f3e0ff */
[----:B------:R-:W-:Y:S01]  /*1f40*/  IMAD R7, R25, R217, RZ ;  /* 0x000000d919077224 */ /* 0x000fe200078e02ff */
[----:B------:R-:W-:-:S03]  /*1f50*/  SHF.R.S32.HI R12, RZ, 0x1f, R217 ;  /* 0x0000001fff0c7819 */ /* 0x000fc600000114d9 */
[----:B------:R-:W-:Y:S01]  /*1f60*/  IMAD.X R17, RZ, RZ, R5, P1 ;  /* 0x000000ffff117224 */ /* 0x000fe200008e0605 */
[----:B------:R-:W-:Y:S01]  /*1f70*/  LOP3.LUT R5, R80, 0x1c0, RZ, 0xc0, !PT ;  /* 0x000001c050057812 */ /* 0x000fe200078ec0ff */
[----:B------:R-:W-:Y:S02]  /*1f80*/  IMAD R7, R24, R12, R7 ;  /* 0x0000000c18077224 */ /* 0x000fe400078e0207 */
[----:B------:R-:W-:Y:S01]  /*1f90*/  IMAD.WIDE.U32 R24, R217, R24, R16 ;  /* 0x00000018d9187225 */ /* 0x000fe200078e0010 */
[----:B------:R-:W-:-:S03]  /*1fa0*/  IADD3 R26, P0, PT, R22, R4, RZ ;  /* 0x00000004161a7210 */ /* 0x000fc60007f1e0ff */
[----:B------:R-:W-:Y:S01]  /*1fb0*/  IMAD.WIDE.U32 R16, R215, 0x40, R128 ;  /* 0x00000040d7107825 */ /* 0x000fe200078e0080 */
[----:B------:R-:W-:Y:S02]  /*1fc0*/  LOP3.LUT R78, R5, 0x8, R78, 0xf8, !PT ;  /* 0x00000008054e7812 */ /* 0x000fe400078ef84e */
[----:B------:R-:W-:Y:S01]  /*1fd0*/  IADD3 R25, PT, PT, R25, R7, RZ ;  /* 0x0000000719197210 */ /* 0x000fe20007ffe0ff */
[-C--:B------:R-:W-:Y:S02]  /*1fe0*/  IMAD R5, R17, R140.reuse, RZ ;  /* 0x0000008c11057224 */ /* 0x080fe400078e02ff */
[----:B------:R-:W-:Y:S02]  /*1ff0*/  IMAD.X R27, RZ, RZ, R3, P0 ;  /* 0x000000ffff1b7224 */ /* 0x000fe400000e0603 */
[C---:B------:R-:W-:Y:S02]  /*2000*/  IMAD R3, R16.reuse, R141, R5 ;  /* 0x0000008d10037224 */ /* 0x040fe400078e0205 */
[----:B------:R-:W-:-:S04]  /*2010*/  IMAD.WIDE.U32 R16, R16, R140, R24 ;  /* 0x0000008c10107225 */ /* 0x000fc800078e0018 */
[----:B------:R-:W-:-:S05]  /*2020*/  IMAD.WIDE.U32 R24, R128, R206, R26 ;  /* 0x000000ce80187225 */ /* 0x000fca00078e001a */
[----:B------:R-:W-:Y:S02]  /*2030*/  IADD3 R209, PT, PT, R25, R209, RZ ;  /* 0x000000d119d17210 */ /* 0x000fe40007ffe0ff */
[C---:B----4-:R-:W-:Y:S01]  /*2040*/  LEA R210, P0, R24.reuse, R14, 0x1 ;  /* 0x0000000e18d27211 */ /* 0x050fe200078008ff */
[----:B------:R-:W-:Y:S01]  /*2050*/  IMAD.IADD R3, R17, 0x1, R3 ;  /* 0x0000000111037824 */ /* 0x000fe200078e0203 */
[----:B------:R-:W-:Y:S02]  /*2060*/  SHF.R.S32.HI R5, RZ, 0x1f, R86 ;  /* 0x0000001fff057819 */ /* 0x000fe40000011456 */
[----:B------:R-:W-:Y:S02]  /*2070*/  LEA.HI.X R209, R24, R15, R209, 0x1, P0 ;  /* 0x0000000f18d17211 */ /* 0x000fe400000f0cd1 */
[----:B------:R-:W-:-:S04]  /*2080*/  LEA R126, P0, R16, R8, 0x1 ;  /* 0x00000008107e7211 */ /* 0x000fc800078008ff */
[----:B------:R-:W-:Y:S02]  /*2090*/  LEA.HI.X R127, R16, R9, R3, 0x1, P0 ;  /* 0x00000009107f7211 */ /* 0x000fe400000f0c03 */
[----:B------:R-:W-:-:S04]  /*20a0*/  LEA.HI R3, R5, R86, RZ, 0x7 ;  /* 0x0000005605037211 */ /* 0x000fc800078f38ff */
[----:B------:R-:W-:Y:S02]  /*20b0*/  SHF.R.S32.HI R3, RZ, 0x7, R3 ;  /* 0x00000007ff037819 */ /* 0x000fe40000011403 */
[----:B------:R-:W-:Y:S02]  /*20c0*/  LOP3.LUT R7, R75, 0x1c0, RZ, 0xc0, !PT ;  /* 0x000001c04b077812 */ /* 0x000fe400078ec0ff */
[----:B------:R-:W-:Y:S02]  /*20d0*/  VIMNMX R84, PT, PT, R208, R3, !PT ;  /* 0x00000003d0547248 */ /* 0x000fe40007fe0100 */
[----:B------:R-:W-:Y:S02]  /*20e0*/  LOP3.LUT R74, R7, 0x38, R2, 0xf8, !PT ;  /* 0x00000038074a7812 */ /* 0x000fe400078ef802 */
[----:B------:R-:W-:Y:S02]  /*20f0*/  ISETP.GT.AND P0, PT, R135, R84, PT ;  /* 0x000000548700720c */ /* 0x000fe40003f04270 */
[----:B------:R-:W-:-:S04]  /*2100*/  LOP3.LUT R74, R74, 0x38, R75, 0x78, !PT ;  /* 0x000000384a4a7812 */ /* 0x000fc800078e784b */
[----:B------:R-:W-:Y:S02]  /*2110*/  LOP3.LUT R74, R74, 0x1e00, R75, 0xf8, !PT ;  /* 0x00001e004a4a7812 */ /* 0x000fe400078ef84b */
[----:B------:R-:W-:Y:S02]  /*2120*/  LOP3.LUT R4, R80, 0x200, RZ, 0xc0, !PT ;  /* 0x0000020050047812 */ /* 0x000fe400078ec0ff */
[----:B------:R-:W-:Y:S02]  /*2130*/  LEA R212, P1, R18, R10, 0x1 ;  /* 0x0000000a12d47211 */ /* 0x000fe400078208ff */
[----:B------:R-:W-:Y:S02]  /*2140*/  LEA R74, R74, UR6, 0x1 ;  /* 0x000000064a4a7c11 */ /* 0x000fe4000f8e08ff */
[----:B------:R-:W-:Y:S02]  /*2150*/  LOP3.LUT R79, R4, 0x7c00, R79, 0xf8, !PT ;  /* 0x00007c00044f7812 */ /* 0x000fe400078ef84f */
[----:B------:R-:W-:-:S02]  /*2160*/  LEA.HI.X R213, R18, R11, R213, 0x1, P1 ;  /* 0x0000000b12d57211 */ /* 0x000fc400008f0cd5 */
[----:B------:R-:W-:Y:S02]  /*2170*/  LEA.HI R20, R20, R20, RZ, 0x1 ;  /* 0x0000001414147211 */ /* 0x000fe400078f08ff */
[----:B------:R-:W-:Y:S01]  /*2180*/  LOP3.LUT R78, R78, 0x38, R75, 0x78, !PT ;  /* 0x000000384e4e7812 */ /* 0x000fe200078e784b */
        /* <DEDUP_REMOVED lines=14> */
[C---:B------:R-:W-:Y:S01]  /*2270*/  VIADD R122, R128.reuse, 0x20 ;  /* 0x00000020807a7836 */ /* 0x040fe20000000000 */
[C---:B------:R-:W-:Y:S01]  /*2280*/  IADD3 R123, PT, PT, R128.reuse, 0x10, RZ ;  /* 0x00000010807b7810 */ /* 0x040fe20007ffe0ff */
        /* <DEDUP_REMOVED lines=35> */
[C---:B----4-:R-:W-:Y:S01]  /*24c0*/  SHF.L.U64.HI R98, R138.reuse, 0x4, R139 ;  /* 0x000000048a627819 */ /* 0x050fe2000001028b */
[----:B------:R-:W-:Y:S01]  /*24d0*/  IMAD R9, R131, R72, RZ ;  /* 0x0000004883097224 */ /* 0x000fe200078e02ff */
        /* <DEDUP_REMOVED lines=11> */
[-C--:B------:R-:W-:Y:S01]  /*2590*/  IMAD R7, R16, R0.reuse, R17 ;  /* 0x0000000010077224 */ /* 0x080fe200078e0211 */
[----:B------:R-:W-:Y:S01]  /*25a0*/  SHF.R.S32.HI R17, RZ, 0x1f, R86 ;  /* 0x0000001fff117819 */ /* 0x000fe20000011456 */
[----:B------:R-:W-:Y:S01]  /*25b0*/  IMAD R0, R18, R0, R9 ;  /* 0x0000000012007224 */ /* 0x000fe200078e0209 */
[----:B------:R-:W-:Y:S01]  /*25c0*/  IADD3 R9, P0, PT, -R86, R128, RZ ;  /* 0x0000008056097210 */ /* 0x000fe20007f1e1ff */
[----:B------:R-:W-:-:S03]  /*25d0*/  IMAD.WIDE.U32 R26, R6, R16, R26 ;  /* 0x00000010061a7225 */ /* 0x000fc600078e001a */
[----:B------:R-:W-:Y:S01]  /*25e0*/  IADD3.X R17, PT, PT, RZ, ~R17, RZ, P0, !PT ;  /* 0x80000011ff117210 */ /* 0x000fe200007fe4ff */
[----:B------:R-:W-:Y:S01]  /*25f0*/  IMAD.WIDE.U32 R18, R6, R18, R24 ;  /* 0x0000001206127225 */ /* 0x000fe200078e0018 */
[----:B------:R-:W-:-:S03]  /*2600*/  IADD3 R27, PT, PT, R27, R7, RZ ;  /* 0x000000071b1b7210 */ /* 0x000fc60007ffe0ff */
[----:B------:R-:W-:Y:S02]  /*2610*/  IMAD R6, R128, R20, R83 ;  /* 0x0000001480067224 */ /* 0x000fe400078e0253 */
[----:B------:R-:W-:Y:S02]  /*2620*/  IMAD.IADD R19, R19, 0x1, R0 ;  /* 0x0000000113137824 */ /* 0x000fe400078e0200 */
[----:B------:R-:W-:Y:S01]  /*2630*/  IMAD.IADD R0, R83, 0x1, R6 ;  /* 0x0000000153007824 */ /* 0x000fe200078e0206 */
[----:B------:R-:W-:Y:S01]  /*2640*/  IADD3 R24, P0, PT, R13, R6, RZ ;  /* 0x000000060d187210 */ /* 0x000fe20007f1e0ff */
[C---:B------:R-:W-:Y:S02]  /*2650*/  IMAD R87, R17.reuse, R130, RZ ;  /* 0x0000008211577224 */ /* 0x040fe400078e02ff */
[----:B------:R-:W-:Y:S01]  /*2660*/  IMAD R17, R17, R138, RZ ;  /* 0x0000008a11117224 */ /* 0x000fe200078e02ff */
[----:B------:R-:W-:Y:S01]  /*2670*/  LEA.HI.X.SX32 R7, R6, R93, 0x1, P0 ;  /* 0x0000005d06077211 */ /* 0x000fe200000f0eff */
[-C--:B------:R-:W-:Y:S01]  /*2680*/  IMAD R87, R131, R9.reuse, R87 ;  /* 0x0000000983577224 */ /* 0x080fe200078e0257 */
[----:B------:R-:W-:Y:S01]  /*2690*/  IADD3 R92, P0, PT, R13, R0, RZ ;  /* 0x000000000d5c7210 */ /* 0x000fe20007f1e0ff */
[----:B------:R-:W-:-:S02]  /*26a0*/  IMAD R17, R139, R9, R17 ;  /* 0x000000098b117224 */ /* 0x000fc400078e0211 */
[----:B------:R-:W-:Y:S01]  /*26b0*/  IMAD.WIDE.U32 R12, R130, R9, R26 ;  /* 0x00000009820c7225 */ /* 0x000fe200078e001a */
[----:B------:R-:W-:Y:S02]  /*26c0*/  LEA.HI.X.SX32 R93, R0, R93, 0x1, P0 ;  /* 0x0000005d005d7211 */ /* 0x000fe400000f0eff */
[----:B------:R-:W-:Y:S01]  /*26d0*/  SHF.L.U64.HI R0, R24, 0x1, R7 ;  /* 0x0000000118007819 */ /* 0x000fe20000010207 */
[----:B------:R-:W-:Y:S01]  /*26e0*/  IMAD.WIDE.U32 R8, R138, R9, R18 ;  /* 0x000000098a087225 */ /* 0x000fe200078e0012 */
[----:B------:R-:W-:Y:S02]  /*26f0*/  SHF.L.U64.HI R93, R92, 0x1, R93 ;  /* 0x000000015c5d7819 */ /* 0x000fe4000001025d */
[----:B------:R-:W-:Y:S01]  /*2700*/  LEA R88, P1, R12, R14, 0x1 ;  /* 0x0000000e0c587211 */ /* 0x000fe200078208ff */
[----:B------:R-:W-:Y:S01]  /*2710*/  IMAD.IADD R87, R13, 0x1, R87 ;  /* 0x000000010d577824 */ /* 0x000fe200078e0257 */
[----:B------:R-:W-:Y:S01]  /*2720*/  SHF.L.U32 R24, R24, 0x1, RZ ;  /* 0x0000000118187819 */ /* 0x000fe200000006ff */
[----:B------:R-:W-:Y:S01]  /*2730*/  IMAD.SHL.U32 R92, R92, 0x2, RZ ;  /* 0x000000025c5c7824 */ /* 0x000fe200078e00ff */
[----:B------:R-:W-:-:S02]  /*2740*/  IADD3 R17, PT, PT, R9, R17, RZ ;  /* 0x0000001109117210 */ /* 0x000fc40007ffe0ff */
        /* <DEDUP_REMOVED lines=10> */
[----:B------:R-:W-:Y:S02]  /*27f0*/  IADD3.X R25, PT, PT, R3, R0, RZ, P0, !PT ;  /* 0x0000000003197210 */ /* 0x000fe400007fe4ff */
[----:B------:R-:W-:-:S07]  /*2800*/  LOP3.LUT R19, R22, 0x40, RZ, 0xfc, !PT ;  /* 0x0000004016137812 */ /* 0x000fce00078efcff */
.L_x_7345:
        /* <DEDUP_REMOVED lines=189> */
.L_x_7308:
        /* <DEDUP_REMOVED lines=106> */
.L_x_7312:
[----:B------:R-:W-:Y:S05]  /*3a80*/  BSYNC.RECONVERGENT B0 ;  /* 0x0000000000007941 */ /* 0x000fea0003800200 */
.L_x_7311:
        /* <DEDUP_REMOVED lines=97> */
.L_x_7314:
[----:B------:R-:W-:Y:S05]  /*40a0*/  BSYNC.RECONVERGENT B0 ;  /* 0x0000000000007941 */ /* 0x000fea0003800200 */
.L_x_7313:
        /* <DEDUP_REMOVED lines=101> */
.L_x_7316:
[----:B------:R-:W-:Y:S05]  /*4700*/  BSYNC.RECONVERGENT B0 ;  /* 0x0000000000007941 */ /* 0x000fea0003800200 */
.L_x_7315:
        /* <DEDUP_REMOVED lines=104> */
.L_x_7318:
[----:B------:R-:W-:Y:S05]  /*4d90*/  BSYNC.RECONVERGENT B0 ;  /* 0x0000000000007941 */ /* 0x000fea0003800200 */
.L_x_7317:
        /* <DEDUP_REMOVED lines=100> */
.L_x_7320:
[----:B------:R-:W-:Y:S05]  /*53e0*/  BSYNC.RECONVERGENT B0 ;  /* 0x0000000000007941 */ /* 0x000fea0003800200 */
.L_x_7319:
        /* <DEDUP_REMOVED lines=104> */
.L_x_7322:
[----:B------:R-:W-:Y:S05]  /*5a70*/  BSYNC.RECONVERGENT B0 ;  /* 0x0000000000007941 */ /* 0x000fea0003800200 */
.L_x_7321:
        /* <DEDUP_REMOVED lines=102> */
.L_x_7324:
[----:B------:R-:W-:Y:S05]  /*60e0*/  BSYNC.RECONVERGENT B0 ;  /* 0x0000000000007941 */ /* 0x000fea0003800200 */
.L_x_7323:
        /* <DEDUP_REMOVED lines=104> */
.L_x_7326:
[----:B------:R-:W-:Y:S05]  /*6770*/  BSYNC.RECONVERGENT B0 ;  /* 0x0000000000007941 */ /* 0x000fea0003800200 */
.L_x_7325:
[----:B------:R-:W5:Y:S02]  /*6780*/  LD.E R3, desc[UR4][R132.64+0xd0] ;  /* 0x0000d00484037980 */ /* 0x000f64000c101900 */
[----:B-----5:R-:W-:Y:S05]  /*6790*/  IMAD.U32 R3, R3, -0x40, RZ ;  /* 0xffffffc003037824 */ /* 0x020fea00078e00ff */
[C---:B------:R-:W-:Y:S02]  /*67a0*/  LEA R24, P1, R3.reuse, R24, 0x1 ;  /* 0x0000001803187211 */ /* 0x040fe400078208ff */
[C---:B------:R-:W-:Y:S02]  /*67b0*/  LEA R62, P0, R3.reuse, R62, 0x1 ;  /* 0x0000003e033e7211 */ /* 0x040fe400078008ff */
[C---:B------:R-:W-:Y:S02]  /*67c0*/  LEA.HI.X.SX32 R25, R3.reuse, R25, 0x1, P1 ;  /* 0x0000001903197211 */ /* 0x040fe400008f0eff */
[----:B------:R-:W-:Y:S01]  /*67d0*/  LEA.HI.X.SX32 R63, R3, R63, 0x1, P0 ;  /* 0x0000003f033f7211 */ /* 0x000fe200000f0eff */
[----:B------:R-:W-:Y:S05]  /*67e0*/  BRA `(.L_x_7309) ;  /* 0x0000005800487947 */ /* 0x000fea0003800000 */
.L_x_7310:
        /* <DEDUP_REMOVED lines=174> */
.L_x_7328:
[----:B------:R-:W-:Y:S05]  /*72d0*/  BSYNC.RECONVERGENT B0 ;  /* 0x0000000000007941 */ /* 0x000fea0003800200 */
.L_x_7327:
        /* <DEDUP_REMOVED lines=175> */
.L_x_7330:
[----:B------:R-:W-:Y:S05]  /*7dd0*/  BSYNC.RECONVERGENT B0 ;  /* 0x0000000000007941 */ /* 0x000fea0003800200 */
.L_x_7329:
        /* <DEDUP_REMOVED lines=175> */
.L_x_7332:
[----:B------:R-:W-:Y:S05]  /*88d0*/  BSYNC.RECONVERGENT B0 ;  /* 0x0000000000007941 */ /* 0x000fea0003800200 */
.L_x_7331:
        /* <DEDUP_REMOVED lines=179> */
.L_x_7334:
[----:B------:R-:W-:Y:S05]  /*9410*/  BSYNC.RECONVERGENT B0 ;  /* 0x0000000000007941 */ /* 0x000fea0003800200 */
.L_x_7333:
        /* <DEDUP_REMOVED lines=12> */
[----:B------:R-:W-:Y:S02]  /*94e0*/  @!P0 SEL R2, R26, RZ, !P2 ;  /* 0x000000ff1a028207 */ /* 0x000fe40005000000 */
        /* <DEDUP_REMOVED lines=163> */
.L_x_7336:
[----:B------:R-:W-:Y:S05]  /*9f20*/  BSYNC.RECONVERGENT B0 ;  /* 0x0000000000007941 */ /* 0x000fea0003800200 */
.L_x_7335:
        /* <DEDUP_REMOVED lines=177> */
.L_x_7338:
[----:B------:R-:W-:Y:S05]  /*aa40*/  BSYNC.RECONVERGENT B0 ;  /* 0x0000000000007941 */ /* 0x000fea0003800200 */
.L_x_7337:
        /* <DEDUP_REMOVED lines=177> */
.L_x_7340:
[----:B------:R-:W-:Y:S05]  /*b560*/  BSYNC.RECONVERGENT B0 ;  /* 0x0000000000007941 */ /* 0x000fea0003800200 */
.L_x_7339:
        /* <DEDUP_REMOVED lines=179> */
.L_x_7342:
[----:B------:R-:W-:Y:S05]  /*c0a0*/  BSYNC.RECONVERGENT B0 ;  /* 0x0000000000007941 */ /* 0x000fea0003800200 */
.L_x_7341:
[----:B------:R-:W5:Y:S02]  /*c0b0*/  LD.E R3, desc[UR4][R132.64+0xd0] ;  /* 0x0000d00484037980 */ /* 0x000f64000c101900 */
[----:B-----5:R-:W-:Y:S05]  /*c0c0*/  IMAD.U32 R3, R3, -0x40, RZ ;  /* 0xffffffc003037824 */ /* 0x020fea00078e00ff */
[C---:B------:R-:W-:Y:S02]  /*c0d0*/  LEA R92, P1, R3.reuse, R92, 0x1 ;  /* 0x0000005c035c7211 */ /* 0x040fe400078208ff */
[C---:B------:R-:W-:Y:S02]  /*c0e0*/  LEA R90, P0, R3.reuse, R90, 0x1 ;  /* 0x0000005a035a7211 */ /* 0x040fe400078008ff */
[C---:B------:R-:W-:Y:S02]  /*c0f0*/  LEA.HI.X.SX32 R93, R3.reuse, R93, 0x1, P1 ;  /* 0x0000005d035d7211 */ /* 0x040fe400008f0eff */
[----:B------:R-:W-:Y:S09]  /*c100*/  LEA.HI.X.SX32 R91, R3, R91, 0x1, P0 ;  /* 0x0000005b035b7211 */ /* 0x000ff200000f0eff */
.L_x_7309:
[----:B------:R-:W-:Y:S05]  /*c110*/  BSYNC.RECONVERGENT B1 ;  /* 0x0000000000017941 */ /* 0x000fea0003800200 */
.L_x_7307:
        /* <DEDUP_REMOVED lines=101> */
.L_x_7344:
[----:B------:R-:W-:Y:S05]  /*c770*/  BSYNC.RECONVERGENT B0 ;  /* 0x0000000000007941 */ /* 0x000fea0003800200 */
.L_x_7343:
[----:B------:R-:W-:Y:S11]  /*c780*/  ISETP.NE.AND P0, PT, R89, RZ, PT ;  /* 0x000000ff5900720c */ /* 0x000ff60003f05270 */
[----:B------:R-:W-:Y:S02]  /*c790*/  @!UPT UIADD3 URZ, UPT, UPT, URZ, URZ, URZ ;  /* 0x000000fffffff290 */ /* 0x000fe4000fffe0ff */
[----:B------:R-:W-:Y:S05]  /*c7a0*/  @P0 BRA `(.L_x_7345) ;  /* 0xffffff6000180947 */ /* 0x000fea000383ffff */
.L_x_7306:
        /* <DEDUP_REMOVED lines=34> */
.L_x_7349:
[----:B------:R-:W-:Y:S05]  /*c9d0*/  BSYNC.RECONVERGENT B0 ;  /* 0x0000000000007941 */ /* 0x000fea0003800200 */
.L_x_7348:
        /* <DEDUP_REMOVED lines=10> */
.L_x_7347:
        /* <DEDUP_REMOVED lines=79> */
.L_x_7355:
[----:B------:R-:W-:Y:S05]  /*cf70*/  BSYNC.RECONVERGENT B0 ;  /* 0x0000000000007941 */ /* 0x000fea0003800200 */
.L_x_7354:
        /* <DEDUP_REMOVED lines=44> */
.L_x_7357:
[----:B------:R-:W-:Y:S05]  /*d240*/  BSYNC.RECONVERGENT B0 ;  /* 0x0000000000007941 */ /* 0x000fea0003800200 */
.L_x_7356:
[----:B-----5:R3:W-:Y:S02]  /*d250*/  STS.128 [R74+0x2000], R8 ;  /* 0x002000084a007388 */ /* 0x0207e40000000c00 */
.L_x_7353:
[----:B------:R-:W-:Y:S05]  /*d260*/  BSYNC.RECONVERGENT B1 ;  /* 0x0000000000017941 */ /* 0x000fea0003800200 */
.L_x_7352:
        /* <DEDUP_REMOVED lines=58> */
.L_x_7361:
[----:B------:R-:W-:Y:S05]  /*d610*/  BSYNC.RECONVERGENT B0 ;  /* 0x0000000000007941 */ /* 0x000fea0003800200 */
.L_x_7360:
        /* <DEDUP_REMOVED lines=52> */
.L_x_7363:
[----:B------:R-:W-:Y:S05]  /*d960*/  BSYNC.RECONVERGENT B0 ;  /* 0x0000000000007941 */ /* 0x000fea0003800200 */
.L_x_7362:
[----:B-----5:R3:W-:Y:S02]  /*d970*/  STS.128 [R74+0x2800], R8 ;  /* 0x002800084a007388 */ /* 0x0207e40000000c00 */
.L_x_7359:
[----:B------:R-:W-:Y:S05]  /*d980*/  BSYNC.RECONVERGENT B1 ;  /* 0x0000000000017941 */ /* 0x000fea0003800200 */
.L_x_7358:
        /* <DEDUP_REMOVED lines=59> */
.L_x_7367:
[----:B------:R-:W-:Y:S05]  /*dd40*/  BSYNC.RECONVERGENT B0 ;  /* 0x0000000000007941 */ /* 0x000fea0003800200 */
.L_x_7366:
        /* <DEDUP_REMOVED lines=52> */
.L_x_7369:
[----:B------:R-:W-:Y:S05]  /*e090*/  BSYNC.RECONVERGENT B0 ;  /* 0x0000000000007941 */ /* 0x000fea0003800200 */
.L_x_7368:
[----:B-----5:R3:W-:Y:S02]  /*e0a0*/  STS.128 [R74+0x3000], R8 ;  /* 0x003000084a007388 */ /* 0x0207e40000000c00 */
.L_x_7365:
[----:B------:R-:W-:Y:S05]  /*e0b0*/  BSYNC.RECONVERGENT B1 ;  /* 0x0000000000017941 */ /* 0x000fea0003800200 */
.L_x_7364:
        /* <DEDUP_REMOVED lines=59> */
.L_x_7371:
[----:B------:R-:W-:Y:S05]  /*e470*/  BSYNC.RECONVERGENT B0 ;  /* 0x0000000000007941 */ /* 0x000fea0003800200 */
.L_x_7370:
        /* <DEDUP_REMOVED lines=53> */
.L_x_7373:
[----:B------:R-:W-:Y:S05]  /*e7d0*/  BSYNC.RECONVERGENT B0 ;  /* 0x0000000000007941 */ /* 0x000fea0003800200 */
.L_x_7372:
[----:B-----5:R3:W-:Y:S01]  /*e7e0*/  STS.128 [R74+0x3800], R8 ;  /* 0x003800084a007388 */ /* 0x0207e20000000c00 */
[----:B------:R-:W-:Y:S05]  /*e7f0*/  BRA `(.L_x_7350) ;  /* 0x0000002800f47947 */ /* 0x000fea0003800000 */
.L_x_7351:
        /* <DEDUP_REMOVED lines=17> */
[----:B-----5:R-:W-:-:S03]  /*e910*/  SEL R13, R3, R28, P0 ;  /* 0x0000001c030d7207 */ /* 0x020fc60000000000 */
[----:B------:R-:W-:Y:S02]  /*e920*/  IMAD.X R9, R9, 0x1, R2, P1 ;  /* 0x0000000109097824 */ /* 0x000fe400008e0602 */
[----:B------:R-:W-:-:S03]  /*e930*/  IMAD.SHL.U32 R11, R0, 0x2, RZ ;  /* 0x00000002000b7824 */ /* 0x000fc600078e00ff */
[----:B------:R-:W-:Y:S02]  /*e940*/  SHF.L.U64.HI R9, R0, 0x1, R9 ;  /* 0x0000000100097819 */ /* 0x000fe40000010209 */
[----:B------:R-:W-:-:S04]  /*e950*/  IADD3 R4, P1, PT, R34, R11, RZ ;  /* 0x0000000b22047210 */ /* 0x000fc80007f3e0ff */
        /* <DEDUP_REMOVED lines=67> */
.L_x_7377:
[----:B------:R-:W-:Y:S05]  /*ed90*/  BSYNC.RECONVERGENT B0 ;  /* 0x0000000000007941 */ /* 0x000fea0003800200 */
.L_x_7376:
        /* <DEDUP_REMOVED lines=82> */
.L_x_7379:
[----:B------:R-:W-:Y:S05]  /*f2c0*/  BSYNC.RECONVERGENT B0 ;  /* 0x0000000000007941 */ /* 0x000fea0003800200 */
.L_x_7378:
[----:B-----5:R3:W-:Y:S02]  /*f2d0*/  STS.128 [R74+0x2000], R16 ;  /* 0x002000104a007388 */ /* 0x0207e40000000c00 */
.L_x_7375:
[----:B------:R-:W-:Y:S05]  /*f2e0*/  BSYNC.RECONVERGENT B1 ;  /* 0x0000000000017941 */ /* 0x000fea0003800200 */
.L_x_7374:
        /* <DEDUP_REMOVED lines=15> */
[----:B-----5:R-:W-:-:S02]  /*f3e0*/  SEL R13, R3, R28, P0 ;  /* 0x0000001c030d7207 */ /* 0x020fc40000000000 */
[----:B------:R-:W-:Y:S01]  /*f3f0*/  IADD3.X R4, PT, PT, R5, R2, R4, P2, P1 ;  /* 0x0000000205047210 */ /* 0x000fe200017e2404 */
[----:B------:R-:W-:-:S03]  /*f400*/  IMAD.SHL.U32 R11, R9, 0x2, RZ ;  /* 0x00000002090b7824 */ /* 0x000fc600078e00ff */
[----:B------:R-:W-:Y:S02]  /*f410*/  SHF.L.U64.HI R9, R9, 0x1, R4 ;  /* 0x0000000109097819 */ /* 0x000fe40000010204 */
[----:B------:R-:W-:-:S05]  /*f420*/  IADD3 R4, P1, PT, R34, R11, RZ ;  /* 0x0000000b22047210 */ /* 0x000fca0007f3e0ff */
        /* <DEDUP_REMOVED lines=67> */
.L_x_7383:
[----:B------:R-:W-:Y:S05]  /*f860*/  BSYNC.RECONVERGENT B0 ;  /* 0x0000000000007941 */ /* 0x000fea0003800200 */
.L_x_7382:
        /* <DEDUP_REMOVED lines=84> */
.L_x_7385:
[----:B------:R-:W-:Y:S05]  /*fdb0*/  BSYNC.RECONVERGENT B0 ;  /* 0x0000000000007941 */ /* 0x000fea0003800200 */
.L_x_7384:
[----:B-----5:R3:W-:Y:S02]  /*fdc0*/  STS.128 [R74+0x2800], R16 ;  /* 0x002800104a007388 */ /* 0x0207e40000000c00 */
.L_x_7381:
[----:B------:R-:W-:Y:S05]  /*fdd0*/  BSYNC.RECONVERGENT B1 ;  /* 0x0000000000017941 */ /* 0x000fea0003800200 */
.L_x_7380:
        /* <DEDUP_REMOVED lines=88> */
.L_x_7389:
[----:B------:R-:W-:Y:S05]  /*10360*/  BSYNC.RECONVERGENT B0 ;  /* 0x0000000000007941 */ /* 0x000fea0003800200 */
.L_x_7388:
        /* <DEDUP_REMOVED lines=83> */
.L_x_7391:
[----:B------:R-:W-:Y:S05]  /*108a0*/  BSYNC.RECONVERGENT B0 ;  /* 0x0000000000007941 */ /* 0x000fea0003800200 */
.L_x_7390:
[----:B-----5:R3:W-:Y:S02]  /*108b0*/  STS.128 [R74+0x3000], R16 ;  /* 0x003000104a007388 */ /* 0x0207e40000000c00 */
.L_x_7387:
[----:B------:R-:W-:Y:S05]  /*108c0*/  BSYNC.RECONVERGENT B1 ;  /* 0x0000000000017941 */ /* 0x000fea0003800200 */
.L_x_7386:
        /* <DEDUP_REMOVED lines=21> */
[----:B------:R-:W-:Y:S01]  /*10a20*/  IADD3 R4, P1, PT, R34, R11, RZ ;  /* 0x0000000b22047210 */ /* 0x000fe20007f3e0ff */
        /* <DEDUP_REMOVED lines=68> */
.L_x_7393:
[----:B------:R-:W-:Y:S05]  /*10e70*/  BSYNC.RECONVERGENT B0 ;  /* 0x0000000000007941 */ /* 0x000fea0003800200 */
.L_x_7392:
        /* <DEDUP_REMOVED lines=83> */
.L_x_7395:
[----:B------:R-:W-:Y:S05]  /*113b0*/  BSYNC.RECONVERGENT B0 ;  /* 0x0000000000007941 */ /* 0x000fea0003800200 */
.L_x_7394:
[----:B-----5:R4:W-:Y:S02]  /*113c0*/  STS.128 [R74+0x3800], R4 ;  /* 0x003800044a007388 */ /* 0x0209e40000000c00 */
.L_x_7350:
[----:B------:R-:W-:Y:S05]  /*113d0*/  BSYNC.RECONVERGENT B2 ;  /* 0x0000000000027941 */ /* 0x000fea0003800200 */
.L_x_7346:
[----:B-12---:R-:W-:Y:S01]  /*113e0*/  IMAD.IADD R3, R73, 0x1, -R72 ;  /* 0x0000000149037824 */ /* 0x006fe200078e0a48 */
[----:B------:R-:W1:Y:S01]  /*113f0*/  S2R R198, SR_TID.X ;  /* 0x0000000000c67919 */ /* 0x000e620000002100 */
[C---:B----4-:R-:W-:Y:S02]  /*11400*/  VIADD R6, R128.reuse, 0x50 ;  /* 0x0000005080067836 */ /* 0x050fe40000000000 */
[----:B------:R-:W-:Y:S01]  /*11410*/  VIADD R4, R128, 0x60 ;  /* 0x0000006080047836 */ /* 0x000fe20000000000 */
[-C--:B------:R-:W-:Y:S01]  /*11420*/  ISETP.GE.AND P0, PT, R0, R3.reuse, PT ;  /* 0x000000030000720c */ /* 0x080fe20003f06270 */
[C---:B------:R-:W-:Y:S01]  /*11430*/  VIADD R2, R128.reuse, 0x70 ;  /* 0x0000007080027836 */ /* 0x040fe20000000000 */
[CC--:B------:R-:W-:Y:S01]  /*11440*/  ISETP.GE.AND P5, PT, R128.reuse, R3.reuse, PT ;  /* 0x000000038000720c */ /* 0x0c0fe20003fa6270 */
[----:B------:R-:W-:Y:S01]  /*11450*/  VIADD R128, R128, 0x40 ;  /* 0x0000004080807836 */ /* 0x000fe20000000000 */
[-C--:B------:R-:W-:Y:S01]  /*11460*/  ISETP.GE.AND P4, PT, R32, R3.reuse, PT ;  /* 0x000000032000720c */ /* 0x080fe20003f86270 */
[----:B------:R-:W-:Y:S01]  /*11470*/  IMAD.IADD R78, R79, 0x1, R78 ;  /* 0x000000014f4e7824 */ /* 0x000fe200078e024e */
[----:B------:R-:W-:-:S02]  /*11480*/  ISETP.GE.AND P3, PT, R24, R3, PT ;  /* 0x000000031800720c */ /* 0x000fc40003f66270 */
[----:B------:R-:W-:-:S05]  /*11490*/  ISETP.GE.AND P2, PT, R6, R3, PT ;  /* 0x000000030600720c */ /* 0x000fca0003f46270 */
[CC--:B------:R-:W-:Y:S02]  /*114a0*/  @!P0 LEA R12, P1, R81.reuse, R210.reuse, 0x1 ;  /* 0x000000d2510c8211 */ /* 0x0c0fe400078208ff */
[----:B------:R-:W-:Y:S02]  /*114b0*/  @!P5 IMAD.MOV.U32 R211, RZ, RZ, R209 ;  /* 0x000000ffffd3d224 */ /* 0x000fe400078e00d1 */
[C---:B---3--:R-:W-:Y:S02]  /*114c0*/  @!P4 LEA R16, P6, R206.reuse, R210, 0x6 ;  /* 0x000000d2ce10c211 */ /* 0x048fe400078c30ff */
[-C--:B-----5:R-:W-:Y:S01]  /*114d0*/  @!P0 LEA.HI.X R13, R81, R209.reuse, R82, 0x1, P1 ;  /* 0x000000d1510d8211 */ /* 0x0a0fe200008f0c52 */
        /* <DEDUP_REMOVED lines=9> */
[----:B------:R-:W-:Y:S01]  /*11570*/  ISETP.GE.AND P6, PT, R0, R3, PT ;  /* 0x000000030000720c */ /* 0x000fe20003fc6270 */
[----:B------:R-:W-:Y:S01]  /*11580*/  @!P2 IMAD.MOV.U32 R15, RZ, RZ, R209 ;  /* 0x000000ffff0fa224 */ /* 0x000fe200078e00d1 */
[----:B------:R-:W-:Y:S01]  /*11590*/  @!P0 LDGSTS.E.BYPASS.LTC128B.128 [R74+0x4800], desc[UR4][R12.64] ;  /* 0x048000000c4a8fae */ /* 0x000fe2000b981a04 */
[----:B------:R-:W3:Y:S01]  /*115a0*/  S2UR UR8, SR_CgaCtaId ;  /* 0x00000000000879c3 */ /* 0x000ee20000008800 */
[----:B-1----:R-:W-:-:S02]  /*115b0*/  IMAD.SHL.U32 R40, R198, 0x40, RZ ;  /* 0x00000040c6287824 */ /* 0x002fc400078e00ff */
[----:B------:R1:W-:Y:S01]  /*115c0*/  @!P0 LDGSTS.E.BYPASS.LTC128B.128 [R74+0x8800], desc[UR4][R12.64+0x80] ;  /* 0x088000800c4a8fae */ /* 0x0003e2000b981a04 */
[-C--:B------:R-:W-:Y:S01]  /*115d0*/  ISETP.GE.AND P0, PT, R2, R3.reuse, PT ;  /* 0x000000030200720c */ /* 0x080fe20003f06270 */
[----:B------:R-:W-:Y:S02]  /*115e0*/  @!P2 IMAD.WIDE.U32 R14, R206, 0xa0, R14 ;  /* 0x000000a0ce0ea825 */ /* 0x000fe400078e000e */
[----:B------:R-:W-:Y:S02]  /*115f0*/  @!P4 LDGSTS.E.BYPASS.LTC128B.128 [R74+0x5000], desc[UR4][R16.64] ;  /* 0x05000000104acfae */ /* 0x000fe4000b981a04 */
[----:B------:R-:W-:Y:S02]  /*11600*/  @!P1 IMAD R7, R207, 0xc0, RZ ;  /* 0x000000c0cf079824 */ /* 0x000fe400078e02ff */
[----:B------:R4:W-:Y:S01]  /*11610*/  @!P4 LDGSTS.E.BYPASS.LTC128B.128 [R74+0x9000], desc[UR4][R16.64+0x80] ;  /* 0x09000080104acfae */ /* 0x0009e2000b981a04 */
[----:B------:R-:W-:-:S05]  /*11620*/  ISETP.GE.AND P4, PT, R128, R3, PT ;  /* 0x000000038000720c */ /* 0x000fca0003f86270 */
[----:B------:R-:W-:Y:S02]  /*11630*/  @!P0 IMAD R5, R207, 0xe0, RZ ;  /* 0x000000e0cf058824 */ /* 0x000fe400078e02ff */
[----:B--2---:R-:W-:Y:S02]  /*11640*/  @!P3 IMAD.MOV.U32 R211, RZ, RZ, R209 ;  /* 0x000000ffffd3b224 */ /* 0x004fe400078e00d1 */
[----:B------:R-:W-:Y:S01]  /*11650*/  @!P3 IMAD.WIDE.U32 R8, R206, 0x60, R210 ;  /* 0x00000060ce08b825 */ /* 0x000fe200078e00d2 */
[----:B------:R-:W-:-:S03]  /*11660*/  @!P0 MOV R211, R209 ;  /* 0x000000d100d38202 */ /* 0x000fc60000000f00 */
[----:B------:R-:W-:Y:S01]  /*11670*/  @!P3 IMAD.IADD R11, R10, 0x1, R9 ;  /* 0x000000010a0bb824 */ /* 0x000fe200078e0209 */
[----:B------:R-:W-:Y:S01]  /*11680*/  @!P3 MOV R10, R8 ;  /* 0x00000008000ab202 */ /* 0x000fe20000000f00 */
[----:B-1----:R-:W-:Y:S02]  /*11690*/  @!P1 IMAD.MOV.U32 R12, RZ, RZ, R210 ;  /* 0x000000ffff0c9224 */ /* 0x002fe400078e00d2 */
[----:B------:R-:W-:Y:S02]  /*116a0*/  @!P1 IMAD.MOV.U32 R13, RZ, RZ, R209 ;  /* 0x000000ffff0d9224 */ /* 0x000fe400078e00d1 */
[----:B------:R-:W-:Y:S01]  /*116b0*/  @!P3 LDGSTS.E.BYPASS.LTC128B.128 [R74+0x5800], desc[UR4][R10.64] ;  /* 0x058000000a4abfae */ /* 0x000fe2000b981a04 */
[----:B------:R-:W-:Y:S02]  /*116c0*/  @!P2 IMAD R8, R207, 0xa0, RZ ;  /* 0x000000a0cf08a824 */ /* 0x000fe400078e02ff */
[C---:B------:R-:W-:Y:S01]  /*116d0*/  @!P1 IMAD.WIDE.U32 R12, R206.reuse, 0xc0, R12 ;  /* 0x000000c0ce0c9825 */ /* 0x040fe200078e000c */
[----:B------:R1:W-:Y:S01]  /*116e0*/  @!P3 LDGSTS.E.BYPASS.LTC128B.128 [R74+0x9800], desc[UR4][R10.64+0x80] ;  /* 0x098000800a4abfae */ /* 0x0003e2000b981a04 */
[----:B------:R-:W-:-:S02]  /*116f0*/  @!P4 LEA R18, P3, R206, R210, 0x7 ;  /* 0x000000d2ce12c211 */ /* 0x000fc400078638ff */
[C---:B----4-:R-:W-:Y:S02]  /*11700*/  @!P0 IMAD.WIDE.U32 R16, R206.reuse, 0xe0, R210 ;  /* 0x000000e0ce108825 */ /* 0x050fe400078e00d2 */
[----:B------:R-:W-:Y:S02]  /*11710*/  @!P4 LEA.HI.X R19, R206, R209, R207, 0x7, P3 ;  /* 0x000000d1ce13c211 */ /* 0x000fe400018f3ccf */
[----:B------:R-:W-:Y:S01]  /*11720*/  @!P2 IMAD.IADD R15, R8, 0x1, R15 ;  /* 0x00000001080fa824 */ /* 0x000fe200078e020f */
[----:B------:R-:W-:Y:S01]  /*11730*/  ISETP.GE.AND P3, PT, R24, R3, PT ;  /* 0x000000031800720c */ /* 0x000fe20003f66270 */
[----:B------:R-:W-:Y:S01]  /*11740*/  @!P1 IMAD.IADD R13, R7, 0x1, R13 ;  /* 0x00000001070d9824 */ /* 0x000fe200078e020d */
[----:B------:R-:W-:Y:S01]  /*11750*/  @!P4 LDGSTS.E.BYPASS.LTC128B.128 [R74+0x6000], desc[UR4][R18.64] ;  /* 0x06000000124acfae */ /* 0x000fe2000b981a04 */
[----:B------:R-:W-:Y:S01]  /*11760*/  @!P0 IMAD.IADD R17, R5, 0x1, R17 ;  /* 0x0000000105118824 */ /* 0x000fe200078e0211 */
[----:B------:R-:W-:Y:S02]  /*11770*/  LOP3.LUT R5, R198, 0x8, RZ, 0xc0, !PT ;  /* 0x00000008c6057812 */ /* 0x000fe400078ec0ff */
[----:B------:R-:W-:Y:S02]  /*11780*/  @!P4 LDGSTS.E.BYPASS.LTC128B.128 [R74+0xa000], desc[UR4][R18.64+0x80] ;  /* 0x0a000080124acfae */ /* 0x000fe4000b981a04 */
[----:B------:R-:W-:-:S02]  /*11790*/  LOP3.LUT R80, R5, 0x1c0, R80, 0x78, !PT ;  /* 0x000001c005507812 */ /* 0x000fc400078e7850 */
[----:B------:R-:W-:Y:S01]  /*117a0*/  @!P2 LDGSTS.E.BYPASS.LTC128B.128 [R74+0x6800], desc[UR4][R14.64] ;  /* 0x068000000e4aafae */ /* 0x000fe2000b981a04 */
[----:B------:R-:W-:Y:S01]  /*117b0*/  UMOV UR9, 0x400 ;  /* 0x0000040000097882 */ /* 0x000fe20000000000 */
[----:B------:R-:W-:Y:S02]  /*117c0*/  LOP3.LUT R75, R80, 0x38, R75, 0x78, !PT ;  /* 0x00000038504b7812 */ /* 0x000fe400078e784b */
[----:B------:R-:W-:Y:S01]  /*117d0*/  @!P2 LDGSTS.E.BYPASS.LTC128B.128 [R74+0xa800], desc[UR4][R14.64+0x80] ;  /* 0x0a8000800e4aafae */ /* 0x000fe2000b981a04 */
[----:B------:R-:W-:Y:S02]  /*117e0*/  ISETP.GE.AND P2, PT, R6, R3, PT ;  /* 0x000000030600720c */ /* 0x000fe40003f46270 */
[C---:B------:R-:W-:Y:S01]  /*117f0*/  @!P6 LEA R6, P4, R76.reuse, R212, 0x1 ;  /* 0x000000d44c06e211 */ /* 0x040fe200078808ff */
[----:B------:R-:W-:Y:S03]  /*11800*/  @!P1 LDGSTS.E.BYPASS.LTC128B.128 [R74+0x7000], desc[UR4][R12.64] ;  /* 0x070000000c4a9fae */ /* 0x000fe6000b981a04 */
[----:B------:R-:W-:Y:S01]  /*11810*/  @!P6 LEA.HI.X R7, R76, R213, R77, 0x1, P4 ;  /* 0x000000d54c07e211 */ /* 0x000fe200020f0c4d */
[----:B------:R2:W-:Y:S01]  /*11820*/  @!P1 LDGSTS.E.BYPASS.LTC128B.128 [R74+0xb000], desc[UR4][R12.64+0x80] ;  /* 0x0b0000800c4a9fae */ /* 0x0005e2000b981a04 */
[----:B------:R-:W-:-:S03]  /*11830*/  ISETP.GE.AND P1, PT, R4, R3, PT ;  /* 0x000000030400720c */ /* 0x000fc60003f26270 */
[----:B------:R-:W-:Y:S04]  /*11840*/  @!P0 LDGSTS.E.BYPASS.LTC128B.128 [R74+0x7800], desc[UR4][R16.64] ;  /* 0x07800000104a8fae */ /* 0x000fe8000b981a04 */
[----:B------:R-:W-:Y:S01]  /*11850*/  @!P0 LDGSTS.E.BYPASS.LTC128B.128 [R74+0xb800], desc[UR4][R16.64+0x80] ;  /* 0x0b800080104a8fae */ /* 0x000fe2000b981a04 */
[----:B------:R-:W-:-:S03]  /*11860*/  ISETP.GE.AND P0, PT, R2, R3, PT ;  /* 0x000000030200720c */ /* 0x000fc60003f06270 */
[----:B------:R-:W0:Y:S04]  /*11870*/  LDGDEPBAR ;  /* 0x00000000000079af */ /* 0x000e280000000000 */
[----:B------:R-:W4:Y:S04]  /*11880*/  LD.E R2, desc[UR4][R132.64+0x184] ;  /* 0x0001840484027980 */ /* 0x000f28000c101900 */
[----:B------:R-:W4:Y:S01]  /*11890*/  LD.E R41, desc[UR4][R132.64+0x188] ;  /* 0x0001880484297980 */ /* 0x000f22000c101900 */
[----:B------:R-:W-:Y:S01]  /*118a0*/  ISETP.GE.AND P4, PT, R128, R3, PT ;  /* 0x000000038000720c */ /* 0x000fe20003f86270 */
[----:B------:R-:W-:Y:S01]  /*118b0*/  @!P3 IMAD R8, R137, 0x60, RZ ;  /* 0x000000608908b824 */ /* 0x000fe200078e02ff */
[----:B---3--:R-:W-:Y:S01]  /*118c0*/  ULEA UR6, UR8, UR9, 0x18 ;  /* 0x0000000908067291 */ /* 0x008fe2000f8ec0ff */
[----:B-1----:R-:W-:Y:S01]  /*118d0*/  @!P2 IMAD.MOV.U32 R10, RZ, RZ, R212 ;  /* 0x000000ffff0aa224 */ /* 0x002fe200078e00d4 */
[----:B------:R-:W-:Y:S01]  /*118e0*/  LOP3.LUT R0, R40, 0x400, RZ, 0xc0, !PT ;  /* 0x0000040028007812 */ /* 0x000fe200078ec0ff */
[--C-:B------:R-:W-:Y:S01]  /*118f0*/  @!P2 IMAD.MOV.U32 R11, RZ, RZ, R213.reuse ;  /* 0x000000ffff0ba224 */ /* 0x100fe200078e00d5 */
[----:B------:R-:W-:Y:S01]  /*11900*/  SHF.R.U32.HI R197, RZ, 0x1, R198 ;  /* 0x00000001ffc57819 */ /* 0x000fe200000116c6 */
[----:B--2---:R-:W-:Y:S01]  /*11910*/  @!P3 IMAD.WIDE.U32 R12, R136, 0x60, R212 ;  /* 0x00000060880cb825 */ /* 0x004fe200078e00d4 */
[----:B------:R-:W-:Y:S01]  /*11920*/  LEA R0, R75, R0, 0x1 ;  /* 0x000000004b007211 */ /* 0x000fe200078e08ff */
[----:B------:R-:W-:Y:S01]  /*11930*/  BSSY.RECONVERGENT B1, `(.L_x_7396) ;  /* 0x00001ac000017945 */ /* 0x000fe20003800200 */
[----:B------:R-:W-:Y:S01]  /*11940*/  LEA R75, R78, UR6, 0x1 ;  /* 0x000000064e4b7c11 */ /* 0x000fe2000f8e08ff */
[----:B------:R-:W-:Y:S01]  /*11950*/  @!P3 IMAD.IADD R13, R8, 0x1, R13 ;  /* 0x00000001080db824 */ /* 0x000fe200078e020d */
[----:B------:R-:W-:Y:S01]  /*11960*/  LOP3.LUT R218, R218, 0xfffffffd, RZ, 0xc0, !PT ;  /* 0xfffffffddada7812 */ /* 0x000fe200078ec0ff */
[----:B------:R-:W-:Y:S01]  /*11970*/  @!P1 IMAD R4, R137, 0xc0, RZ ;  /* 0x000000c089049824 */ /* 0x000fe200078e02ff */
[----:B------:R-:W-:-:S04]  /*11980*/  DEPBAR.LE SB0, 0x0 ;  /* 0x000080000000791a */ /* 0x000fc80000000000 */
[----:B------:R-:W-:Y:S01]  /*11990*/  BAR.SYNC.DEFER_BLOCKING 0x0 ;  /* 0x0000000000007b1d */ /* 0x000fe20000010000 */
[----:B------:R-:W-:-:S04]  /*119a0*/  @!P0 IMAD.WIDE.U32 R14, R136, 0xe0, R212 ;  /* 0x000000e0880e8825 */ /* 0x000fc800078e00d4 */
[----:B------:R-:W-:Y:S02]  /*119b0*/  @!P2 IMAD R5, R137, 0xa0, RZ ;  /* 0x000000a08905a824 */ /* 0x000fe400078e02ff */
[----:B------:R-:W-:-:S04]  /*119c0*/  @!P2 IMAD.WIDE.U32 R10, R136, 0xa0, R10 ;  /* 0x000000a0880aa825 */ /* 0x000fc800078e000a */
[----:B------:R-:W-:Y:S01]  /*119d0*/  IMAD.MOV.U32 R200, RZ, RZ, 0x20 ;  /* 0x00000020ffc87424 */ /* 0x000fe200078e00ff */
[----:B------:R-:W-:Y:S01]  /*119e0*/  @!P2 IADD3 R11, PT, PT, R5, R11, RZ ;  /* 0x0000000b050ba210 */ /* 0x000fe20007ffe0ff */
        /* <DEDUP_REMOVED lines=32> */
[----:B------:R-:W-:Y:S01]  /*11bf0*/  IADD3 R63, PT, PT, R75, R138, RZ ;  /* 0x0000008a4b3f7210 */ /* 0x000fe20007ffe0ff */
[----:B------:R-:W-:Y:S02]  /*11c00*/  IMAD.IADD R60, R201, 0x1, R138 ;  /* 0x00000001c93c7824 */ /* 0x000fe400078e028a */
[----:B-1----:R-:W-:Y:S01]  /*11c10*/  @!P1 IMAD.MOV.U32 R6, RZ, RZ, R212 ;  /* 0x000000ffff069224 */ /* 0x002fe200078e00d4 */
[----:B------:R-:W-:Y:S01]  /*11c20*/  @!PT LDS RZ, [RZ] ;  /* 0x00000000fffff984 */ /* 0x000fe20000000800 */
[----:B------:R-:W-:Y:S01]  /*11c30*/  @!PT LDS RZ, [RZ] ;  /* 0x00000000fffff984 */ /* 0x000fe20000000800 */
[----:B------:R-:W-:Y:S01]  /*11c40*/  @!PT LDS RZ, [RZ] ;  /* 0x00000000fffff984 */ /* 0x000fe20000000800 */
[----:B------:R-:W-:Y:S01]  /*11c50*/  @!P3 LDGSTS.E.BYPASS.LTC128B.128 [R74+0xd800], desc[UR4][R12.64] ;  /* 0x0d8000000c4abfae */ /* 0x000fe2000b981a04 */
[----:B------:R-:W-:Y:S01]  /*11c60*/  @!P1 IMAD.MOV.U32 R7, RZ, RZ, R213 ;  /* 0x000000ffff079224 */ /* 0x000fe200078e00d5 */
[----:B------:R-:W-:Y:S02]  /*11c70*/  @P5 LOP3.LUT R218, R218, 0x2, RZ, 0xfc, !PT ;  /* 0x00000002dada5812 */ /* 0x000fe400078efcff */
[----:B------:R-:W-:Y:S01]  /*11c80*/  @!P3 LDGSTS.E.BYPASS.LTC128B.128 [R74+0x11800], desc[UR4][R12.64+0x80] ;  /* 0x118000800c4abfae */ /* 0x000fe2000b981a04 */
[----:B------:R-:W-:-:S03]  /*11c90*/  @!P1 IMAD.WIDE.U32 R6, R136, 0xc0, R6 ;  /* 0x000000c088069825 */ /* 0x000fc600078e0006 */
[----:B------:R-:W-:Y:S01]  /*11ca0*/  @P4 STS.128 [R74+0xe000], RZ ;  /* 0x00e000ff4a004388 */ /* 0x000fe20000000c00 */
[----:B------:R-:W-:Y:S02]  /*11cb0*/  @!P1 IMAD.IADD R7, R4, 0x1, R7 ;  /* 0x0000000104079824 */ /* 0x000fe400078e0207 */
[----:B------:R-:W-:Y:S01]  /*11cc0*/  @!P0 IMAD.MOV.U32 R4, RZ, RZ, R14 ;  /* 0x000000ffff048224 */ /* 0x000fe200078e000e */
[C---:B------:R-:W-:Y:S01]  /*11cd0*/  @!P4 LEA R14, P6, R136.reuse, R212, 0x7 ;  /* 0x000000d4880ec211 */ /* 0x040fe200078c38ff */
[----:B------:R-:W-:Y:S03]  /*11ce0*/  @P4 STS.128 [R74+0x12000], RZ ;  /* 0x012000ff4a004388 */ /* 0x000fe60000000c00 */
        /* <DEDUP_REMOVED lines=27> */
[----:B------:R-:W-:-:S03]  /*11ea0*/  LOP3.LUT P0, R3, R198, 0x4, RZ, 0xc0, !PT ;  /* 0x00000004c6037812 */ /* 0x000fc6000780c0ff */
[----:B------:R-:W-:Y:S04]  /*11eb0*/  LDSM.16.M88.4 R84, [R75] ;  /* 0x000000004b54783b */ /* 0x000fe80000000200 */
[----:B------:R-:W3:Y:S04]  /*11ec0*/  LDSM.16.M88.4 R28, [R0+UR6+0x4800] ;  /* 0x00480006001c783b */ /* 0x000ee80008000200 */
[----:B------:R-:W3:Y:S04]  /*11ed0*/  LDSM.16.M88.4 R36, [R0+UR6+0x4000] ;  /* 0x004000060024783b */ /* 0x000ee80008000200 */
[----:B------:R-:W3:Y:S04]  /*11ee0*/  LDSM.16.M88.4 R20, [R0+UR6+0x5000] ;  /* 0x005000060014783b */ /* 0x000ee80008000200 */
[----:B------:R-:W-:Y:S04]  /*11ef0*/  LDSM.16.M88.4 R68, [R63] ;  /* 0x000000003f44783b */ /* 0x000fe80000000200 */
[----:B-1----:R-:W1:Y:S04]  /*11f00*/  LDSM.16.M88.4 R8, [R60+0x4800] ;  /* 0x004800003c08783b */ /* 0x002e680000000200 */
[----:B------:R-:W1:Y:S04]  /*11f10*/  LDSM.16.M88.4 R12, [R0+UR6+0x5800] ;  /* 0x00580006000c783b */ /* 0x000e680008000200 */
[----:B------:R-:W1:Y:S04]  /*11f20*/  LDSM.16.M88.4 R108, [R0+UR6+0x6000] ;  /* 0x00600006006c783b */ /* 0x000e680008000200 */
[----:B------:R-:W1:Y:S04]  /*11f30*/  LDSM.16.M88.4 R100, [R0+UR6+0x6800] ;  /* 0x006800060064783b */ /* 0x000e680008000200 */
[----:B------:R-:W4:Y:S04]  /*11f40*/  LDSM.16.M88.4 R92, [R0+UR6+0x7000] ;  /* 0x00700006005c783b */ /* 0x000f280008000200 */
[----:B------:R-:W4:Y:S04]  /*11f50*/  LDSM.16.M88.4 R52, [R0+UR6+0x7800] ;  /* 0x007800060034783b */ /* 0x000f280008000200 */
[----:B--2---:R-:W2:Y:S01]  /*11f60*/  LDSM.16.M88.4 R4, [R60+0x4000] ;  /* 0x004000003c04783b */ /* 0x004ea20000000200 */
[C---:B---3--:R-:W-:Y:S03]  /*11f70*/  HMMA.16816.F32.BF16 R32, R84.reuse, R28, RZ ;  /* 0x0000001c5420723c */ /* 0x048fe600000418ff */
[----:B------:R-:W3:Y:S04]  /*11f80*/  LDSM.16.M88.4 R48, [R60+0x5000] ;  /* 0x005000003c30783b */ /* 0x000ee80000000200 */
        /* <DEDUP_REMOVED lines=8> */
[----:B------:R-:W-:Y:S04]  /*12010*/  LDSM.16.M88.4 R128, [R0+UR6+0xb800] ;  /* 0x00b800060080783b */ /* 0x000fe80008000200 */
[----:B------:R-:W0:Y:S01]  /*12020*/  LDGDEPBAR ;  /* 0x00000000000079af */ /* 0x000e220000000000 */
[C---:B------:R-:W-:Y:S08]  /*12030*/  HMMA.16816.F32.BF16 R28, R84.reuse, R30, RZ ;  /* 0x0000001e541c723c */ /* 0x040ff000000418ff */
[----:B------:R-:W-:Y:S08]  /*12040*/  HMMA.16816.F32.BF16 R20, R84, R22, RZ ;  /* 0x000000165414723c */ /* 0x000ff000000418ff */
[----:B-1----:R-:W-:Y:S01]  /*12050*/  HMMA.16816.F32.BF16 R32, R68, R8, R32 ;  /* 0x000000084420723c */ /* 0x002fe20000041820 */
[----:B------:R-:W-:-:S05]  /*12060*/  SEL R8, R199, 0xffffffc0, !P0 ;  /* 0xffffffc0c7087807 */ /* 0x000fca0004000000 */
[--C-:B------:R-:W-:Y:S02]  /*12070*/  IMAD.IADD R141, R75, 0x1, R8.reuse ;  /* 0x000000014b8d7824 */ /* 0x100fe400078e0208 */
[----:B------:R-:W-:Y:S01]  /*12080*/  IMAD.IADD R43, R201, 0x1, R8 ;  /* 0x00000001c92b7824 */ /* 0x000fe200078e0208 */
[----:B------:R-:W-:Y:S01]  /*12090*/  HMMA.16816.F32.BF16 R16, R84, R12, RZ ;  /* 0x0000000c5410723c */ /* 0x000fe200000418ff */
[----:B------:R-:W-:-:S03]  /*120a0*/  IMAD.IADD R62, R138, 0x1, R141 ;  /* 0x000000018a3e7824 */ /* 0x000fc600078e028d */
[----:B------:R-:W-:Y:S01]  /*120b0*/  LDSM.16.M88.4 R64, [R43+0x4000] ;  /* 0x004000002b40783b */ /* 0x000fe20000000200 */
[----:B------:R-:W-:-:S03]  /*120c0*/  IADD3 R42, PT, PT, R138, R43, RZ ;  /* 0x0000002b8a2a7210 */ /* 0x000fc60007ffe0ff */
[C---:B------:R-:W-:Y:S01]  /*120d0*/  HMMA.16816.F32.BF16 R112, R84.reuse, R108, RZ ;  /* 0x0000006c5470723c */ /* 0x040fe200000418ff */
[----:B------:R-:W-:Y:S07]  /*120e0*/  LDSM.16.M88.4 R56, [R43+0x6000] ;  /* 0x006000002b38783b */ /* 0x000fee0000000200 */
[----:B------:R-:W-:Y:S01]  /*120f0*/  HMMA.16816.F32.BF16 R104, R84, R100, RZ ;  /* 0x000000645468723c */ /* 0x000fe200000418ff */
[----:B----4-:R-:W-:Y:S02]  /*12100*/  IADD3 R225, PT, PT, R73, -R216, -R2 ;  /* 0x800000d849e17210 */ /* 0x010fe40007ffe802 */
[----:B------:R-:W-:-:S05]  /*12110*/  IADD3 R41, PT, PT, R41, R73, -R216 ;  /* 0x0000004929297210 */ /* 0x000fca0007ffe8d8 */
        /* <DEDUP_REMOVED lines=23> */
[----:B------:R-:W-:Y:S08]  /*12290*/  HMMA.16816.F32.BF16 R104, R68, R116, R104 ;  /* 0x000000744468723c */ /* 0x000ff00000041868 */
[C---:B---3--:R-:W-:Y:S08]  /*122a0*/  HMMA.16816.F32.BF16 R32, R8.reuse, R48, R32 ;  /* 0x000000300820723c */ /* 0x048ff00000041820 */
[----:B------:R-:W-:Y:S01]  /*122b0*/  HMMA.16816.F32.BF16 R28, R8, R50, R28 ;  /* 0x00000032081c723c */ /* 0x000fe2000004181c */
[----:B------:R-:W3:Y:S07]  /*122c0*/  LDSM.16.M88.4 R48, [R43+0x6800] ;  /* 0x006800002b30783b */ /* 0x000eee0000000200 */
        /* <DEDUP_REMOVED lines=29> */
[----:B------:R-:W1:Y:S04]  /*124a0*/  LDSM.16.M88.4 R8, [R42+0x6000] ;  /* 0x006000002a08783b */ /* 0x000e680000000200 */
[----:B------:R-:W-:Y:S03]  /*124b0*/  LDSM.16.M88.4 R68, [R60+0xb000] ;  /* 0x00b000003c44783b */ /* 0x000fe60000000200 */
[C---:B--2---:R-:W-:Y:S08]  /*124c0*/  HMMA.16816.F32.BF16 R44, R4.reuse, R64, R44 ;  /* 0x00000040042c723c */ /* 0x044ff0000004182c */
[C---:B------:R-:W-:Y:S01]  /*124d0*/  HMMA.16816.F32.BF16 R36, R4.reuse, R66, R36 ;  /* 0x000000420424723c */ /* 0x040fe20000041824 */
[----:B------:R-:W-:Y:S07]  /*124e0*/  LDSM.16.M88.4 R64, [R42+0x7800] ;  /* 0x007800002a40783b */ /* 0x000fee0000000200 */
[C---:B----4-:R-:W-:Y:S08]  /*124f0*/  HMMA.16816.F32.BF16 R32, R4.reuse, R56, R32 ;  /* 0x000000380420723c */ /* 0x050ff00000041820 */
[C---:B------:R-:W-:Y:S01]  /*12500*/  HMMA.16816.F32.BF16 R28, R4.reuse, R58, R28 ;  /* 0x0000003a041c723c */ /* 0x040fe2000004181c */
[----:B------:R-:W2:Y:S07]  /*12510*/  LDSM.16.M88.4 R56, [R42+0x6800] ;  /* 0x006800002a38783b */ /* 0x000eae0000000200 */
[C---:B---3--:R-:W-:Y:S08]  /*12520*/  HMMA.16816.F32.BF16 R24, R4.reuse, R48, R24 ;  /* 0x000000300418723c */ /* 0x048ff00000041818 */
[C---:B------:R-:W-:Y:S01]  /*12530*/  HMMA.16816.F32.BF16 R20, R4.reuse, R50, R20 ;  /* 0x000000320414723c */ /* 0x040fe20000041814 */
[----:B------:R-:W3:Y:S07]  /*12540*/  LDSM.16.M88.4 R48, [R42+0x7000] ;  /* 0x007000002a30783b */ /* 0x000eee0000000200 */
[C---:B-1----:R-:W-:Y:S08]  /*12550*/  HMMA.16816.F32.BF16 R16, R4.reuse, R52, R16 ;  /* 0x000000340410723c */ /* 0x042ff00000041810 */
[C---:B------:R-:W-:Y:S01]  /*12560*/  HMMA.16816.F32.BF16 R12, R4.reuse, R54, R12 ;  /* 0x00000036040c723c */ /* 0x040fe2000004180c */
[----:B------:R-:W-:Y:S07]  /*12570*/  LDSM.16.M88.4 R52, [R0+UR6+0x8000] ;  /* 0x008000060034783b */ /* 0x000fee0008000200 */
[C---:B------:R-:W-:Y:S08]  /*12580*/  HMMA.16816.F32.BF16 R112, R4.reuse, R8, R112 ;  /* 0x000000080470723c */ /* 0x040ff00000041870 */
[C---:B------:R-:W-:Y:S01]  /*12590*/  HMMA.16816.F32.BF16 R108, R4.reuse, R10, R108 ;  /* 0x0000000a046c723c */ /* 0x040fe2000004186c */
[----:B------:R-:W1:Y:S07]  /*125a0*/  LDSM.16.M88.4 R8, [R0+UR6+0x8800] ;  /* 0x008800060008783b */ /* 0x000e6e0008000200 */
[C---:B--2---:R-:W-:Y:S08]  /*125b0*/  HMMA.16816.F32.BF16 R104, R4.reuse, R56, R104 ;  /* 0x000000380468723c */ /* 0x044ff00000041868 */
[C---:B------:R-:W-:Y:S01]  /*125c0*/  HMMA.16816.F32.BF16 R100, R4.reuse, R58, R100 ;  /* 0x0000003a0464723c */ /* 0x040fe20000041864 */
[----:B------:R-:W2:Y:S07]  /*125d0*/  LDSM.16.M88.4 R56, [R0+UR6+0x9000] ;  /* 0x009000060038783b */ /* 0x000eae0008000200 */
        /* <DEDUP_REMOVED lines=9> */
[----:B------:R-:W1:Y:S07]  /*12670*/  LDSM.16.M88.4 R8, [R0+UR6+0xb000] ;  /* 0x00b000060008783b */ /* 0x000e6e0008000200 */
[C---:B--2---:R-:W-:Y:S08]  /*12680*/  HMMA.16816.F32.BF16 R24, R124.reuse, R56, R24 ;  /* 0x000000387c18723c */ /* 0x044ff00000041818 */
[C---:B------:R-:W-:Y:S01]  /*12690*/  HMMA.16816.F32.BF16 R20, R124.reuse, R58, R20 ;  /* 0x0000003a7c14723c */ /* 0x040fe20000041814 */
[----:B------:R2:W-:Y:S07]  /*126a0*/  LDSM.16.M88.4 R56, [R63+0x2000] ;  /* 0x002000003f38783b */ /* 0x0005ee0000000200 */
[C---:B------:R-:W-:Y:S08]  /*126b0*/  HMMA.16816.F32.BF16 R44, R124.reuse, R52, R44 ;  /* 0x000000347c2c723c */ /* 0x040ff0000004182c */
[C---:B---3--:R-:W-:Y:S08]  /*126c0*/  HMMA.16816.F32.BF16 R112, R124.reuse, R4, R112 ;  /* 0x000000047c70723c */ /* 0x048ff00000041870 */
[----:B------:R-:W-:Y:S01]  /*126d0*/  HMMA.16816.F32.BF16 R108, R124, R6, R108 ;  /* 0x000000067c6c723c */ /* 0x000fe2000004186c */
[----:B------:R-:W3:Y:S01]  /*126e0*/  LDSM.16.M88.4 R4, [R60+0x9800] ;  /* 0x009800003c04783b */ /* 0x000ee20000000200 */
[----:B--2---:R-:W-:-:S05]  /*126f0*/  VIADD R63, R135, 0xffffffff ;  /* 0xffffffff873f7836 */ /* 0x004fca0000000000 */
[----:B------:R-:W-:Y:S01]  /*12700*/  ISETP.GT.AND P0, PT, R63, R208, PT ;  /* 0x000000d03f00720c */ /* 0x000fe20003f04270 */
[C---:B------:R-:W-:Y:S01]  /*12710*/  HMMA.16816.F32.BF16 R36, R124.reuse, R54, R36 ;  /* 0x000000367c24723c */ /* 0x040fe20000041824 */
[----:B------:R2:W4:Y:S07]  /*12720*/  LDSM.16.M88.4 R52, [R0+UR6+0xa800] ;  /* 0x00a800060034783b */ /* 0x00052e0008000200 */
[C---:B------:R-:W-:Y:S08]  /*12730*/  HMMA.16816.F32.BF16 R16, R124.reuse, R48, R16 ;  /* 0x000000307c10723c */ /* 0x040ff00000041810 */
[C---:B------:R-:W-:Y:S01]  /*12740*/  HMMA.16816.F32.BF16 R12, R124.reuse, R50, R12 ;  /* 0x000000327c0c723c */ /* 0x040fe2000004180c */
[----:B------:R-:W4:Y:S07]  /*12750*/  LDSM.16.M88.4 R48, [R60+0x9000] ;  /* 0x009000003c30783b */ /* 0x000f2e0000000200 */
[----:B-1----:R-:W-:Y:S01]  /*12760*/  HMMA.16816.F32.BF16 R96, R124, R8, R96 ;  /* 0x000000087c60723c */ /* 0x002fe20000041860 */
[----:B--2---:R-:W-:-:S07]  /*12770*/  SHF.R.U32.HI R0, RZ, 0x2, R198 ;  /* 0x00000002ff007819 */ /* 0x004fce00000116c6 */
[----:B------:R-:W-:Y:S01]  /*12780*/  HMMA.16816.F32.BF16 R92, R124, R10, R92 ;  /* 0x0000000a7c5c723c */ /* 0x000fe2000004185c */
[----:B------:R-:W1:Y:S07]  /*12790*/  LDSM.16.M88.4 R8, [R43+0x8000] ;  /* 0x008000002b08783b */ /* 0x000e6e0000000200 */
[C---:B---3--:R-:W-:Y:S08]  /*127a0*/  HMMA.16816.F32.BF16 R16, R56.reuse, R4, R16 ;  /* 0x000000043810723c */ /* 0x048ff00000041810 */
[----:B------:R-:W-:Y:S01]  /*127b0*/  HMMA.16816.F32.BF16 R12, R56, R6, R12 ;  /* 0x00000006380c723c */ /* 0x000fe2000004180c */
[----:B------:R-:W2:Y:S07]  /*127c0*/  LDSM.16.M88.4 R4, [R43+0x9800] ;  /* 0x009800002b04783b */ /* 0x000eae0000000200 */
[C---:B----4-:R-:W-:Y:S08]  /*127d0*/  HMMA.16816.F32.BF16 R104, R124.reuse, R52, R104 ;  /* 0x000000347c68723c */ /* 0x050ff00000041868 */
[----:B------:R-:W-:Y:S01]  /*127e0*/  HMMA.16816.F32.BF16 R100, R124, R54, R100 ;  /* 0x000000367c64723c */ /* 0x000fe20000041864 */
        /* <DEDUP_REMOVED lines=12> */
[----:B------:R-:W4:Y:S04]  /*128b0*/  LDSM.16.M88.4 R128, [R43+0xa000] ;  /* 0x00a000002b80783b */ /* 0x000f280000000200 */
[----:B------:R-:W4:Y:S03]  /*128c0*/  LDSM.16.M88.4 R124, [R43+0xa800] ;  /* 0x00a800002b7c783b */ /* 0x000f260000000200 */
[C---:B-1----:R-:W-:Y:S08]  /*128d0*/  HMMA.16816.F32.BF16 R44, R140.reuse, R8, R44 ;  /* 0x000000088c2c723c */ /* 0x042ff0000004182c */
[C---:B------:R-:W-:Y:S01]  /*128e0*/  HMMA.16816.F32.BF16 R36, R140.reuse, R10, R36 ;  /* 0x0000000a8c24723c */ /* 0x040fe20000041824 */
[----:B------:R-:W-:Y:S07]  /*128f0*/  LDSM.16.M88.4 R8, [R62+0x2000] ;  /* 0x002000003e08783b */ /* 0x000fee0000000200 */
[C---:B--2---:R-:W-:Y:S08]  /*12900*/  HMMA.16816.F32.BF16 R16, R140.reuse, R4, R16 ;  /* 0x000000048c10723c */ /* 0x044ff00000041810 */
[----:B------:R-:W-:Y:S01]  /*12910*/  HMMA.16816.F32.BF16 R12, R140, R6, R12 ;  /* 0x000000068c0c723c */ /* 0x000fe2000004180c */
[----:B------:R-:W1:Y:S07]  /*12920*/  LDSM.16.M88.4 R4, [R42+0xb800] ;  /* 0x00b800002a04783b */ /* 0x000e6e0000000200 */
[C---:B------:R-:W-:Y:S08]  /*12930*/  HMMA.16816.F32.BF16 R88, R56.reuse, R64, R88 ;  /* 0x000000403858723c */ /* 0x040ff00000041858 */
        /* <DEDUP_REMOVED lines=28> */
[----:B------:R-:W-:-:S04]  /*12b00*/  LOP3.LUT R5, R197, 0x1f0, RZ, 0xc0, !PT ;  /* 0x000001f0c5057812 */ /* 0x000fc800078ec0ff */
[----:B------:R-:W-:-:S03]  /*12b10*/  LOP3.LUT R0, R5, 0x7, R0, 0xf8, !PT ;  /* 0x0000000705007812 */ /* 0x000fc600078ef800 */
[----:B--2---:R-:W-:Y:S02]  /*12b20*/  HMMA.16816.F32.BF16 R44, R8, R80, R44 ;  /* 0x00000050082c723c */ /* 0x004fe4000004182c */
[----:B------:R-:W-:-:S04]  /*12b30*/  IMAD R0, R215, 0x40, R0 ;  /* 0x00000040d7007824 */ /* 0x000fc800078e0200 */
[C---:B------:R-:W-:Y:S02]  /*12b40*/  IMAD.IADD R224, R0.reuse, 0x1, R41 ;  /* 0x0000000100e07824 */ /* 0x040fe400078e0229 */
[----:B------:R-:W-:Y:S01]  /*12b50*/  IMAD.IADD R225, R0, 0x1, R225 ;  /* 0x0000000100e17824 */ /* 0x000fe200078e02e1 */
[C---:B------:R-:W-:Y:S02]  /*12b60*/  HMMA.16816.F32.BF16 R36, R8.reuse, R82, R36 ;  /* 0x000000520824723c */ /* 0x040fe40000041824 */
[C-C-:B------:R-:W-:Y:S02]  /*12b70*/  VIADDMNMX R226, R224.reuse, 0x1, R73.reuse, PT ;  /* 0x00000001e0e27846 */ /* 0x140fe40003800149 */
[----:B------:R-:W-:Y:S02]  /*12b80*/  VIMNMX R227, PT, PT, RZ, R225, !PT ;  /* 0x000000e1ffe37248 */ /* 0x000fe40007fe0100 */
        /* <DEDUP_REMOVED lines=30> */
.L_x_7399:
        /* <DEDUP_REMOVED lines=9> */
[-C--:B------:R-:W-:Y:S02]  /*12e00*/  LOP3.LUT R72, R72, R9.reuse, RZ, 0x3c, !PT ;  /* 0x0000000948487212 */ /* 0x080fe400078e3cff */
[----:B------:R-:W-:Y:S02]  /*12e10*/  ISETP.GE.AND P4, PT, R7, RZ, PT ;  /* 0x000000ff0700720c */ /* 0x000fe40003f86270 */
[----:B------:R-:W-:Y:S02]  /*12e20*/  ISETP.GE.AND P5, PT, R72, RZ, PT ;  /* 0x000000ff4800720c */ /* 0x000fe40003fa6270 */
[----:B------:R-:W-:Y:S01]  /*12e30*/  LOP3.LUT R7, RZ, R9, RZ, 0x33, !PT ;  /* 0x00000009ff077212 */ /* 0x000fe200078e33ff */
        /* <DEDUP_REMOVED lines=20> */
[----:B------:R-:W3:Y:S01]  /*12f80*/  LD.E.64 R10, desc[UR4][R132.64+0x38] ;  /* 0x00003804840a7980 */ /* 0x000ee2000c101b00 */
[----:B------:R-:W-:-:S09]  /*12f90*/  ISETP.GE.U32.AND P3, PT, R5, R4, PT ;  /* 0x000000040500720c */ /* 0x000fd20003f66070 */
        /* <DEDUP_REMOVED lines=25> */
.L_x_7400:
[----:B------:R-:W-:Y:S05]  /*13130*/  BSYNC.RECONVERGENT B0 ;  /* 0x0000000000007941 */ /* 0x000fea0003800200 */
.L_x_7398:
        /* <DEDUP_REMOVED lines=43> */
.L_x_7397:
[----:B------:R-:W-:Y:S05]  /*133f0*/  BSYNC.RECONVERGENT B1 ;  /* 0x0000000000017941 */ /* 0x000fea0003800200 */
.L_x_7396:
[----:B------:R-:W2:Y:S01]  /*13400*/  LD.E R145, desc[UR4][R132.64+0xdc] ;  /* 0x0000dc0484917980 */ /* 0x000ea2000c101900 */
[----:B------:R-:W-:-:S05]  /*13410*/  IMAD.SHL.U32 R60, R198, 0x2, RZ ;  /* 0x00000002c63c7824 */ /* 0x000fca00078e00ff */
[----:B------:R-:W-:-:S05]  /*13420*/  LOP3.LUT R60, R60, 0x6, RZ, 0xc0, !PT ;  /* 0x000000063c3c7812 */ /* 0x000fca00078ec0ff */
[----:B-1----:R-:W-:-:S04]  /*13430*/  IMAD R0, R63, 0x80, R60 ;  /* 0x000000803f007824 */ /* 0x002fc800078e023c */
[C---:B------:R-:W-:Y:S02]  /*13440*/  VIADD R77, R0.reuse, 0x1 ;  /* 0x00000001004d7836 */ /* 0x040fe40000000000 */
[----:B------:R-:W-:-:S03]  /*13450*/  VIADD R75, R0, 0x9 ;  /* 0x00000009004b7836 */ /* 0x000fc60000000000 */
[----:B------:R-:W-:Y:S01]  /*13460*/  ISETP.GE.AND P0, PT, R77, R227, PT ;  /* 0x000000e34d00720c */ /* 0x000fe20003f06270 */
[----:B------:R-:W-:-:S03]  /*13470*/  VIADD R73, R0, 0x11 ;  /* 0x0000001100497836 */ /* 0x000fc60000000000 */
[----:B------:R-:W-:Y:S02]  /*13480*/  FSEL R45, R45, -INF , P0 ;  /* 0xff8000002d2d7808 */ /* 0x000fe40000000000 */
[-C--:B------:R-:W-:Y:S01]  /*13490*/  ISETP.GE.AND P0, PT, R75, R227.reuse, PT ;  /* 0x000000e34b00720c */ /* 0x080fe20003f06270 */
[C---:B------:R-:W-:Y:S01]  /*134a0*/  VIADD R76, R0.reuse, 0x8 ;  /* 0x00000008004c7836 */ /* 0x040fe20000000000 */
[CC--:B------:R-:W-:Y:S01]  /*134b0*/  ISETP.GE.AND P1, PT, R0.reuse, R227.reuse, PT ;  /* 0x000000e30000720c */ /* 0x0c0fe20003f26270 */
[C---:B------:R-:W-:Y:S01]  /*134c0*/  VIADD R72, R0.reuse, 0x19 ;  /* 0x0000001900487836 */ /* 0x040fe20000000000 */
[----:B------:R-:W-:Y:S02]  /*134d0*/  FSEL R5, R37, -INF , P0 ;  /* 0xff80000025057808 */ /* 0x000fe40000000000 */
[----:B------:R-:W-:Y:S01]  /*134e0*/  ISETP.GE.AND P0, PT, R73, R227, PT ;  /* 0x000000e34900720c */ /* 0x000fe20003f06270 */
[C---:B------:R-:W-:Y:S01]  /*134f0*/  VIADD R74, R0.reuse, 0x10 ;  /* 0x00000010004a7836 */ /* 0x040fe20000000000 */
[----:B------:R-:W-:-:S02]  /*13500*/  ISETP.GE.AND P2, PT, R0, R226, PT ;  /* 0x000000e20000720c */ /* 0x000fc40003f46270 */
[----:B------:R-:W-:Y:S02]  /*13510*/  FSEL R4, R44, -INF , P1 ;  /* 0xff8000002c047808 */ /* 0x000fe40000800000 */
[-C--:B------:R-:W-:Y:S01]  /*13520*/  ISETP.GE.AND P3, PT, R76, R227.reuse, PT ;  /* 0x000000e34c00720c */ /* 0x080fe20003f66270 */
[----:B------:R-:W-:Y:S01]  /*13530*/  VIADD R71, R0, 0x21 ;  /* 0x0000002100477836 */ /* 0x000fe20000000000 */
[----:B------:R-:W-:Y:S02]  /*13540*/  FSEL R51, R33, -INF , P0 ;  /* 0xff80000021337808 */ /* 0x000fe40000000000 */
[----:B------:R-:W-:Y:S01]  /*13550*/  ISETP.GE.AND P0, PT, R72, R227, PT ;  /* 0x000000e34800720c */ /* 0x000fe20003f06270 */
[----:B------:R-:W-:Y:S01]  /*13560*/  VIADD R57, R0, 0x18 ;  /* 0x0000001800397836 */ /* 0x000fe20000000000 */
[----:B------:R-:W-:Y:S02]  /*13570*/  FSEL R4, R4, -INF , !P2 ;  /* 0xff80000004047808 */ /* 0x000fe40005000000 */
[----:B------:R-:W-:-:S02]  /*13580*/  ISETP.GE.AND P1, PT, R76, R226, PT ;  /* 0x000000e24c00720c */ /* 0x000fc40003f26270 */
[----:B------:R-:W-:Y:S02]  /*13590*/  FSEL R7, R36, -INF , P3 ;  /* 0xff80000024077808 */ /* 0x000fe40001800000 */
[-C--:B------:R-:W-:Y:S01]  /*135a0*/  ISETP.GE.AND P2, PT, R74, R227.reuse, PT ;  /* 0x000000e34a00720c */ /* 0x080fe20003f46270 */
[C---:B------:R-:W-:Y:S01]  /*135b0*/  VIADD R69, R0.reuse, 0x29 ;  /* 0x0000002900457836 */ /* 0x040fe20000000000 */
[----:B------:R-:W-:Y:S02]  /*135c0*/  FSEL R9, R29, -INF , P0 ;  /* 0xff8000001d097808 */ /* 0x000fe40000000000 */
[----:B------:R-:W-:Y:S02]  /*135d0*/  ISETP.GE.AND P0, PT, R71, R227, PT ;  /* 0x000000e34700720c */ /* 0x000fe40003f06270 */
[----:B------:R-:W-:Y:S01]  /*135e0*/  FSEL R7, R7, -INF , !P1 ;  /* 0xff80000007077808 */ /* 0x000fe20004800000 */
[----:B------:R-:W-:Y:S01]  /*135f0*/  VIADD R53, R0, 0x20 ;  /* 0x0000002000357836 */ /* 0x000fe20000000000 */
[----:B------:R-:W-:-:S02]  /*13600*/  ISETP.GE.AND P1, PT, R74, R226, PT ;  /* 0x000000e24a00720c */ /* 0x000fc40003f26270 */
[----:B------:R-:W-:Y:S02]  /*13610*/  FSEL R32, R32, -INF , P2 ;  /* 0xff80000020207808 */ /* 0x000fe40001000000 */
[-C--:B------:R-:W-:Y:S01]  /*13620*/  ISETP.GE.AND P2, PT, R57, R227.reuse, PT ;  /* 0x000000e33900720c */ /* 0x080fe20003f46270 */
[----:B------:R-:W-:Y:S01]  /*13630*/  VIADD R67, R0, 0x31 ;  /* 0x0000003100437836 */ /* 0x000fe20000000000 */
[----:B------:R-:W-:Y:S02]  /*13640*/  FSEL R25, R25, -INF , P0 ;  /* 0xff80000019197808 */ /* 0x000fe40000000000 */
[----:B------:R-:W-:Y:S02]  /*13650*/  ISETP.GE.AND P0, PT, R69, R227, PT ;  /* 0x000000e34500720c */ /* 0x000fe40003f06270 */
[----:B------:R-:W-:Y:S01]  /*13660*/  FSEL R33, R32, -INF , !P1 ;  /* 0xff80000020217808 */ /* 0x000fe20004800000 */
[----:B------:R-:W-:Y:S01]  /*13670*/  VIADD R70, R0, 0x28 ;  /* 0x0000002800467836 */ /* 0x000fe20000000000 */
[----:B------:R-:W-:-:S02]  /*13680*/  ISETP.GE.AND P1, PT, R57, R226, PT ;  /* 0x000000e23900720c */ /* 0x000fc40003f26270 */
[----:B------:R-:W-:Y:S02]  /*13690*/  FSEL R11, R28, -INF , P2 ;  /* 0xff8000001c0b7808 */ /* 0x000fe40001000000 */
[-C--:B------:R-:W-:Y:S01]  /*136a0*/  ISETP.GE.AND P2, PT, R53, R227.reuse, PT ;  /* 0x000000e33500720c */ /* 0x080fe20003f46270 */
[C---:B------:R-:W-:Y:S01]  /*136b0*/  VIADD R65, R0.reuse, 0x39 ;  /* 0x0000003900417836 */ /* 0x040fe20000000000 */
[----:B------:R-:W-:Y:S02]  /*136c0*/  FSEL R21, R21, -INF , P0 ;  /* 0xff80000015157808 */ /* 0x000fe40000000000 */
[----:B------:R-:W-:Y:S02]  /*136d0*/  ISETP.GE.AND P0, PT, R67, R227, PT ;  /* 0x000000e34300720c */ /* 0x000fe40003f06270 */
[-C--:B------:R-:W-:Y:S02]  /*136e0*/  ISETP.GE.AND P3, PT, R75, R226.reuse, PT ;  /* 0x000000e24b00720c */ /* 0x080fe40003f66270 */
[----:B------:R-:W-:Y:S01]  /*136f0*/  FSEL R11, R11, -INF , !P1 ;  /* 0xff8000000b0b7808 */ /* 0x000fe20004800000 */
[----:B------:R-:W-:Y:S01]  /*13700*/  VIADD R68, R0, 0x30 ;  /* 0x0000003000447836 */ /* 0x000fe20000000000 */
[----:B------:R-:W-:-:S02]  /*13710*/  ISETP.GE.AND P1, PT, R53, R226, PT ;  /* 0x000000e23500720c */ /* 0x000fc40003f26270 */
[----:B------:R-:W-:Y:S02]  /*13720*/  FSEL R24, R24, -INF , P2 ;  /* 0xff80000018187808 */ /* 0x000fe40001000000 */
[-C--:B------:R-:W-:Y:S01]  /*13730*/  ISETP.GE.AND P2, PT, R70, R227.reuse, PT ;  /* 0x000000e34600720c */ /* 0x080fe20003f46270 */
[----:B------:R-:W-:Y:S01]  /*13740*/  VIADD R62, R0, 0x41 ;  /* 0x00000041003e7836 */ /* 0x000fe20000000000 */
[----:B------:R-:W-:Y:S02]  /*13750*/  FSEL R17, R17, -INF , P0 ;  /* 0xff80000011117808 */ /* 0x000fe40000000000 */
[----:B------:R-:W-:Y:S02]  /*13760*/  FSEL R5, R5, -INF , !P3 ;  /* 0xff80000005057808 */ /* 0x000fe40005800000 */
[----:B------:R-:W-:Y:S02]  /*13770*/  ISETP.GE.AND P0, PT, R65, R227, PT ;  /* 0x000000e34100720c */ /* 0x000fe40003f06270 */
[----:B------:R-:W-:-:S02]  /*13780*/  ISETP.GE.AND P4, PT, R77, R226, PT ;  /* 0x000000e24d00720c */ /* 0x000fc40003f86270 */
[-C--:B------:R-:W-:Y:S02]  /*13790*/  ISETP.GE.AND P3, PT, R73, R226.reuse, PT ;  /* 0x000000e24900720c */ /* 0x080fe40003f66270 */
[----:B------:R-:W-:Y:S01]  /*137a0*/  FSEL R43, R24, -INF , !P1 ;  /* 0xff800000182b7808 */ /* 0x000fe20004800000 */
[----:B------:R-:W-:Y:S01]  /*137b0*/  VIADD R66, R0, 0x38 ;  /* 0x0000003800427836 */ /* 0x000fe20000000000 */
[----:B------:R-:W-:Y:S02]  /*137c0*/  ISETP.GE.AND P1, PT, R70, R226, PT ;  /* 0x000000e24600720c */ /* 0x000fe40003f26270 */
[----:B------:R-:W-:Y:S02]  /*137d0*/  FSEL R20, R20, -INF , P2 ;  /* 0xff80000014147808 */ /* 0x000fe40001000000 */
[----:B------:R-:W-:Y:S01]  /*137e0*/  ISETP.GE.AND P2, PT, R68, R227, PT ;  /* 0x000000e34400720c */ /* 0x000fe20003f46270 */
[----:B------:R-:W-:Y:S01]  /*137f0*/  VIADD R58, R0, 0x49 ;  /* 0x00000049003a7836 */ /* 0x000fe20000000000 */
[----:B------:R-:W-:-:S02]  /*13800*/  FSEL R13, R13, -INF , P0 ;  /* 0xff8000000d0d7808 */ /* 0x000fc40000000000 */
[----:B------:R-:W-:Y:S02]  /*13810*/  FSEL R55, R45, -INF , !P4 ;  /* 0xff8000002d377808 */ /* 0x000fe40006000000 */
[----:B------:R-:W-:Y:S02]  /*13820*/  FSEL R51, R51, -INF , !P3 ;  /* 0xff80000033337808 */ /* 0x000fe40005800000 */
        /* <DEDUP_REMOVED lines=12> */
[----:B------:R-:W-:Y:S01]  /*138f0*/  FSEL R183, R16, -INF , !P1 ;  /* 0xff80000010b77808 */ /* 0x000fe20004800000 */
[----:B------:R-:W-:Y:S01]  /*13900*/  VIADD R59, R0, 0x48 ;  /* 0x00000048003b7836 */ /* 0x000fe20000000000 */
[----:B------:R-:W-:Y:S02]  /*13910*/  ISETP.GE.AND P1, PT, R66, R226, PT ;  /* 0x000000e24200720c */ /* 0x000fe40003f26270 */
[----:B------:R-:W-:Y:S02]  /*13920*/  FSEL R12, R12, -INF , P2 ;  /* 0xff8000000c0c7808 */ /* 0x000fe40001000000 */
[----:B------:R-:W-:Y:S01]  /*13930*/  ISETP.GE.AND P2, PT, R64, R227, PT ;  /* 0x000000e34000720c */ /* 0x000fe20003f46270 */
[----:B------:R-:W-:Y:S01]  /*13940*/  VIADD R50, R0, 0x59 ;  /* 0x0000005900327836 */ /* 0x000fe20000000000 */
[----:B------:R-:W-:Y:S02]  /*13950*/  FSEL R109, R109, -INF , P0 ;  /* 0xff8000006d6d7808 */ /* 0x000fe40000000000 */
[----:B------:R-:W-:-:S02]  /*13960*/  FSEL R49, R25, -INF , !P3 ;  /* 0xff80000019317808 */ /* 0x000fc40005800000 */
[-C--:B------:R-:W-:Y:S02]  /*13970*/  ISETP.GE.AND P0, PT, R54, R227.reuse, PT ;  /* 0x000000e33600720c */ /* 0x080fe40003f06270 */
        /* <DEDUP_REMOVED lines=9> */
[----:B------:R-:W-:Y:S02]  /*13a10*/  ISETP.GE.AND P0, PT, R50, R227, PT ;  /* 0x000000e33200720c */ /* 0x000fe40003f06270 */
[-C--:B------:R-:W-:Y:S02]  /*13a20*/  ISETP.GE.AND P3, PT, R67, R226.reuse, PT ;  /* 0x000000e24300720c */ /* 0x080fe40003f66270 */
[----:B------:R-:W-:Y:S01]  /*13a30*/  FSEL R203, R112, -INF , !P1 ;  /* 0xff80000070cb7808 */ /* 0x000fe20004800000 */
[----:B------:R-:W-:Y:S01]  /*13a40*/  VIADD R52, R0, 0x58 ;  /* 0x0000005800347836 */ /* 0x000fe20000000000 */
[----:B------:R-:W-:Y:S02]  /*13a50*/  ISETP.GE.AND P1, PT, R59, R226, PT ;  /* 0x000000e23b00720c */ /* 0x000fe40003f26270 */
[----:B------:R-:W-:-:S02]  /*13a60*/  FSEL R108, R108, -INF , P2 ;  /* 0xff8000006c6c7808 */ /* 0x000fc40001000000 */
[-C--:B------:R-:W-:Y:S01]  /*13a70*/  ISETP.GE.AND P2, PT, R56, R227.reuse, PT ;  /* 0x000000e33800720c */ /* 0x080fe20003f46270 */
[----:B------:R-:W-:Y:S01]  /*13a80*/  VIADD R10, R0, 0x69 ;  /* 0x00000069000a7836 */ /* 0x000fe20000000000 */
[----:B------:R-:W-:Y:S02]  /*13a90*/  FSEL R101, R101, -INF , P0 ;  /* 0xff80000065657808 */ /* 0x000fe40000000000 */
        /* <DEDUP_REMOVED lines=16> */
[----:B------:R-:W-:Y:S01]  /*13ba0*/  FSEL R100, R100, -INF , P2 ;  /* 0xff80000064647808 */ /* 0x000fe20001000000 */
[----:B------:R-:W-:Y:S01]  /*13bb0*/  VIADD R8, R0, 0x70 ;  /* 0x0000007000087836 */ /* 0x000fe20000000000 */
[----:B------:R-:W-:Y:S01]  /*13bc0*/  ISETP.GE.AND P2, PT, R48, R227, PT ;  /* 0x000000e33000720c */ /* 0x000fe20003f46270 */
[C---:B------:R-:W-:Y:S01]  /*13bd0*/  VIADD R2, R0.reuse, 0x78 ;  /* 0x0000007800027836 */ /* 0x040fe20000000000 */
[C---:B------:R-:W-:Y:S02]  /*13be0*/  ISETP.GE.AND P5, PT, R0.reuse, R225, PT ;  /* 0x000000e10000720c */ /* 0x040fe40003fa6270 */
[C---:B------:R-:W-:Y:S01]  /*13bf0*/  ISETP.GE.AND P6, PT, R0.reuse, R224, PT ;  /* 0x000000e00000720c */ /* 0x040fe20003fc6270 */
[----:B------:R-:W-:Y:S01]  /*13c00*/  VIADD R0, R0, 0x79 ;  /* 0x0000007900007836 */ /* 0x000fe20000000000 */
[----:B------:R-:W-:-:S02]  /*13c10*/  FSEL R93, R93, -INF , P0 ;  /* 0xff8000005d5d7808 */ /* 0x000fc40000000000 */
[----:B------:R-:W-:Y:S02]  /*13c20*/  FSEL R237, R113, -INF , !P3 ;  /* 0xff80000071ed7808 */ /* 0x000fe40005800000 */
[----:B------:R-:W-:Y:S02]  /*13c30*/  ISETP.GE.AND P0, PT, R6, R227, PT ;  /* 0x000000e30600720c */ /* 0x000fe40003f06270 */
[-C--:B------:R-:W-:Y:S02]  /*13c40*/  ISETP.GE.AND P3, PT, R58, R226.reuse, PT ;  /* 0x000000e23a00720c */ /* 0x080fe40003f66270 */
[----:B------:R-:W-:Y:S02]  /*13c50*/  FSEL R211, R100, -INF , !P1 ;  /* 0xff80000064d37808 */ /* 0x000fe40004800000 */
[----:B------:R-:W-:Y:S02]  /*13c60*/  ISETP.GE.AND P1, PT, R48, R226, PT ;  /* 0x000000e23000720c */ /* 0x000fe40003f26270 */
[----:B------:R-:W-:-:S02]  /*13c70*/  FSEL R96, R96, -INF , P2 ;  /* 0xff80000060607808 */ /* 0x000fc40001000000 */
[-C--:B------:R-:W-:Y:S02]  /*13c80*/  ISETP.GE.AND P2, PT, R41, R227.reuse, PT ;  /* 0x000000e32900720c */ /* 0x080fe40003f46270 */
[----:B------:R-:W-:Y:S02]  /*13c90*/  FSEL R89, R89, -INF , P0 ;  /* 0xff80000059597808 */ /* 0x000fe40000000000 */
[----:B------:R-:W-:Y:S02]  /*13ca0*/  FSEL R205, R109, -INF , !P3 ;  /* 0xff8000006dcd7808 */ /* 0x000fe40005800000 */
[----:B------:R-:W-:Y:S02]  /*13cb0*/  ISETP.GE.AND P0, PT, R0, R227, PT ;  /* 0x000000e30000720c */ /* 0x000fe40003f06270 */
[----:B------:R-:W-:Y:S02]  /*13cc0*/  ISETP.GE.AND P3, PT, R54, R226, PT ;  /* 0x000000e23600720c */ /* 0x000fe40003f66270 */
[----:B------:R-:W-:-:S02]  /*13cd0*/  FSEL R177, R96, -INF , !P1 ;  /* 0xff80000060b17808 */ /* 0x000fc40004800000 */
[-C--:B------:R-:W-:Y:S02]  /*13ce0*/  ISETP.GE.AND P1, PT, R41, R226.reuse, PT ;  /* 0x000000e22900720c */ /* 0x080fe40003f26270 */
        /* <DEDUP_REMOVED lines=8> */
[----:B------:R-:W-:Y:S02]  /*13d70*/  FSEL R88, R88, -INF , P2 ;  /* 0xff80000058587808 */ /* 0x000fe40001000000 */
[----:B------:R-:W-:Y:S02]  /*13d80*/  ISETP.GE.AND P1, PT, R2, R227, PT ;  /* 0x000000e30200720c */ /* 0x000fe40003f26270 */
[----:B------:R-:W-:-:S02]  /*13d90*/  FSEL R171, R93, -INF , !P4 ;  /* 0xff8000005dab7808 */ /* 0x000fc40006000000 */
[-C--:B------:R-:W-:Y:S02]  /*13da0*/  ISETP.GE.AND P2, PT, R6, R226.reuse, PT ;  /* 0x000000e20600720c */ /* 0x080fe40003f46270 */
[-C--:B------:R-:W-:Y:S02]  /*13db0*/  ISETP.GE.AND P4, PT, R77, R225.reuse, PT ;  /* 0x000000e14d00720c */ /* 0x080fe40003f86270 */
[----:B------:R-:W-:Y:S02]  /*13dc0*/  FSEL R155, R85, -INF , !P0 ;  /* 0xff800000559b7808 */ /* 0x000fe40004000000 */
[----:B------:R-:W-:Y:S02]  /*13dd0*/  FSEL R195, R101, -INF , !P3 ;  /* 0xff80000065c37808 */ /* 0x000fe40005800000 */
[----:B------:R-:W-:Y:S02]  /*13de0*/  ISETP.GE.AND P0, PT, R75, R225, PT ;  /* 0x000000e14b00720c */ /* 0x000fe40003f06270 */
[----:B------:R-:W-:-:S02]  /*13df0*/  ISETP.GE.AND P3, PT, R42, R226, PT ;  /* 0x000000e22a00720c */ /* 0x000fc40003f66270 */
[----:B------:R-:W-:Y:S02]  /*13e00*/  FSEL R84, R84, -INF , P1 ;  /* 0xff80000054547808 */ /* 0x000fe40000800000 */
[----:B------:R-:W-:Y:S02]  /*13e10*/  FSEL R159, R89, -INF , !P2 ;  /* 0xff800000599f7808 */ /* 0x000fe40005000000 */
[----:B------:R-:W-:Y:S02]  /*13e20*/  ISETP.GE.AND P1, PT, R2, R226, PT ;  /* 0x000000e20200720c */ /* 0x000fe40003f26270 */
[----:B------:R-:W-:Y:S02]  /*13e30*/  ISETP.GE.AND P2, PT, R77, R224, PT ;  /* 0x000000e04d00720c */ /* 0x000fe40003f46270 */
[----:B------:R-:W-:Y:S02]  /*13e40*/  FSEL R29, R47, -INF , P4 ;  /* 0xff8000002f1d7808 */ /* 0x000fe40002000000 */
[----:B------:R-:W-:-:S02]  /*13e50*/  FSEL R21, R39, -INF , P0 ;  /* 0xff80000027157808 */ /* 0x000fc40000000000 */
[----:B------:R-:W-:Y:S02]  /*13e60*/  FSEL R175, R97, -INF , !P3 ;  /* 0xff80000061af7808 */ /* 0x000fe40005800000 */
[----:B------:R-:W-:Y:S02]  /*13e70*/  ISETP.GE.AND P0, PT, R73, R224, PT ;  /* 0x000000e04900720c */ /* 0x000fe40003f06270 */
[----:B------:R-:W-:Y:S02]  /*13e80*/  ISETP.GE.AND P3, PT, R8, R226, PT ;  /* 0x000000e20800720c */ /* 0x000fe40003f66270 */
[----:B------:R-:W-:Y:S02]  /*13e90*/  FSEL R157, R84, -INF , !P1 ;  /* 0xff800000549d7808 */ /* 0x000fe40004800000 */
[----:B------:R-:W-:Y:S02]  /*13ea0*/  ISETP.GE.AND P1, PT, R76, R225, PT ;  /* 0x000000e14c00720c */ /* 0x000fe40003f26270 */
[----:B------:R-:W-:-:S02]  /*13eb0*/  FSEL R29, R29, -INF , !P2 ;  /* 0xff8000001d1d7808 */ /* 0x000fc40005000000 */
[-C--:B------:R-:W-:Y:S02]  /*13ec0*/  ISETP.GE.AND P2, PT, R73, R225.reuse, PT ;  /* 0x000000e14900720c */ /* 0x080fe40003f46270 */
[----:B------:R-:W-:Y:S02]  /*13ed0*/  P2R R13, PR, RZ, 0x1 ;  /* 0x00000001ff0d7803 */ /* 0x000fe40000000000 */
[----:B------:R-:W-:Y:S02]  /*13ee0*/  FSEL R161, R88, -INF , !P3 ;  /* 0xff80000058a17808 */ /* 0x000fe40005800000 */
[-C--:B------:R-:W-:Y:S02]  /*13ef0*/  ISETP.GE.AND P0, PT, R72, R225.reuse, PT ;  /* 0x000000e14800720c */ /* 0x080fe40003f06270 */
[----:B------:R-:W-:Y:S02]  /*13f00*/  ISETP.GE.AND P3, PT, R76, R224, PT ;  /* 0x000000e04c00720c */ /* 0x000fe40003f66270 */
[----:B------:R-:W-:-:S02]  /*13f10*/  ISETP.GE.AND P4, PT, R74, R225, PT ;  /* 0x000000e14a00720c */ /* 0x000fc40003f86270 */
[----:B------:R-:W-:Y:S02]  /*13f20*/  FSEL R25, R38, -INF , P1 ;  /* 0xff80000026197808 */ /* 0x000fe40000800000 */
[----:B------:R-:W-:Y:S02]  /*13f30*/  FSEL R35, R35, -INF , P2 ;  /* 0xff80000023237808 */ /* 0x000fe40001000000 */
[----:B------:R-:W-:Y:S02]  /*13f40*/  ISETP.NE.AND P2, PT, R13, RZ, PT ;  /* 0x000000ff0d00720c */ /* 0x000fe40003f45270 */
[----:B------:R-:W-:Y:S02]  /*13f50*/  FSEL R12, R46, -INF , P5 ;  /* 0xff8000002e0c7808 */ /* 0x000fe40002800000 */
[----:B------:R-:W-:Y:S02]  /*13f60*/  FSEL R13, R31, -INF , P0 ;  /* 0xff8000001f0d7808 */ /* 0x000fe40000000000 */
[----:B------:R-:W-:-:S02]  /*13f70*/  FSEL R25, R25, -INF , !P3 ;  /* 0xff80000019197808 */ /* 0x000fc40005800000 */
[----:B------:R-:W-:Y:S02]  /*13f80*/  FSEL R34, R34, -INF , P4 ;  /* 0xff80000022227808 */ /* 0x000fe40002000000 */
[-C--:B------:R-:W-:Y:S02]  /*13f90*/  ISETP.GE.AND P0, PT, R71, R224.reuse, PT ;  /* 0x000000e04700720c */ /* 0x080fe40003f06270 */
[C---:B------:R-:W-:Y:S02]  /*13fa0*/  ISETP.GE.AND P3, PT, R53.reuse, R225, PT ;  /* 0x000000e13500720c */ /* 0x040fe40003f66270 */
[-C--:B------:R-:W-:Y:S02]  /*13fb0*/  ISETP.GE.AND P4, PT, R53, R224.reuse, PT ;  /* 0x000000e03500720c */ /* 0x080fe40003f86270 */
[----:B------:R-:W-:Y:S02]  /*13fc0*/  ISETP.GE.AND P5, PT, R75, R224, PT ;  /* 0x000000e04b00720c */ /* 0x000fe40003fa6270 */
[----:B------:R-:W-:-:S02]  /*13fd0*/  FSEL R53, R35, -INF , !P2 ;  /* 0xff80000023357808 */ /* 0x000fc40005000000 */
[----:B------:R-:W-:Y:S02]  /*13fe0*/  FSEL R12, R12, -INF , !P6 ;  /* 0xff8000000c0c7808 */ /* 0x000fe40007000000 */
[-C--:B------:R-:W-:Y:S02]  /*13ff0*/  ISETP.GE.AND P2, PT, R71, R225.reuse, PT ;  /* 0x000000e14700720c */ /* 0x080fe40003f46270 */
[----:B------:R-:W-:Y:S02]  /*14000*/  ISETP.GE.AND P6, PT, R74, R224, PT ;  /* 0x000000e04a00720c */ /* 0x000fe40003fc6270 */
[----:B------:R-:W-:Y:S02]  /*14010*/  P2R R16, PR, RZ, 0x1 ;  /* 0x00000001ff107803 */ /* 0x000fe40000000000 */
[-C--:B------:R-:W-:Y:S02]  /*14020*/  ISETP.GE.AND P1, PT, R57, R225.reuse, PT ;  /* 0x000000e13900720c */ /* 0x080fe40003f26270 */
[----:B------:R-:W-:-:S02]  /*14030*/  ISETP.GE.AND P0, PT, R69, R225, PT ;  /* 0x000000e14500720c */ /* 0x000fc40003f06270 */
[----:B------:R-:W-:Y:S02]  /*14040*/  FSEL R21, R21, -INF , !P5 ;  /* 0xff80000015157808 */ /* 0x000fe40006800000 */
[-C--:B------:R-:W-:Y:S02]  /*14050*/  ISETP.GE.AND P5, PT, R57, R224.reuse, PT ;  /* 0x000000e03900720c */ /* 0x080fe40003fa6270 */
[----:B------:R-:W-:Y:S02]  /*14060*/  FSEL R27, R27, -INF , P2 ;  /* 0xff8000001b1b7808 */ /* 0x000fe40001000000 */
[----:B------:R-:W-:Y:S02]  /*14070*/  FSEL R57, R34, -INF , !P6 ;  /* 0xff80000022397808 */ /* 0x000fe40007000000 */
[----:B------:R-:W-:Y:S02]  /*14080*/  ISETP.NE.AND P2, PT, R16, RZ, PT ;  /* 0x000000ff1000720c */ /* 0x000fe40003f45270 */
[----:B------:R-:W-:-:S02]  /*14090*/  ISETP.GE.AND P6, PT, R72, R224, PT ;  /* 0x000000e04800720c */ /* 0x000fc40003fc6270 */
[----:B------:R-:W-:Y:S02]  /*140a0*/  FSEL R17, R30, -INF , P1 ;  /* 0xff8000001e117808 */ /* 0x000fe40000800000 */
[----:B------:R-:W-:Y:S02]  /*140b0*/  FSEL R23, R23, -INF , P0 ;  /* 0xff80000017177808 */ /* 0x000fe40000000000 */
[----:B------:R-:W-:Y:S02]  /*140c0*/  ISETP.GE.AND P1, PT, R70, R225, PT ;  /* 0x000000e14600720c */ /* 0x000fe40003f26270 */
[----:B------:R-:W-:Y:S02]  /*140d0*/  ISETP.GE.AND P0, PT, R67, R224, PT ;  /* 0x000000e04300720c */ /* 0x000fe40003f06270 */
[----:B------:R-:W-:Y:S02]  /*140e0*/  FSEL R44, R27, -INF , !P2 ;  /* 0xff8000001b2c7808 */ /* 0x000fe40005000000 */
[----:B------:R-:W-:-:S02]  /*140f0*/  FSEL R13, R13, -INF , !P6 ;  /* 0xff8000000d0d7808 */ /* 0x000fc40007000000 */
[-C--:B------:R-:W-:Y:S02]  /*14100*/  ISETP.GE.AND P2, PT, R67, R225.reuse, PT ;  /* 0x000000e14300720c */ /* 0x080fe40003f46270 */
[----:B------:R-:W-:Y:S02]  /*14110*/  ISETP.GE.AND P6, PT, R70, R224, PT ;  /* 0x000000e04600720c */ /* 0x000fe40003fc6270 */
[----:B------:R-:W-:Y:S02]  /*14120*/  FSEL R22, R22, -INF , P1 ;  /* 0xff80000016167808 */ /* 0x000fe40000800000 */
[----:B------:R-:W-:Y:S02]  /*14130*/  P2R R16, PR, RZ, 0x1 ;  /* 0x00000001ff107803 */ /* 0x000fe40000000000 */
[-C--:B------:R-:W-:Y:S02]  /*14140*/  ISETP.GE.AND P1, PT, R66, R225.reuse, PT ;  /* 0x000000e14200720c */ /* 0x080fe40003f26270 */
[----:B------:R-:W-:-:S02]  /*14150*/  ISETP.GE.AND P0, PT, R65, R225, PT ;  /* 0x000000e14100720c */ /* 0x000fc40003f06270 */
[----:B------:R-:W-:Y:S02]  /*14160*/  FSEL R19, R19, -INF , P2 ;  /* 0xff80000013137808 */ /* 0x000fe40001000000 */
[----:B------:R-:W-:Y:S02]  /*14170*/  FSEL R36, R22, -INF , !P6 ;  /* 0xff80000016247808 */ /* 0x000fe40007000000 */
[----:B------:R-:W-:Y:S02]  /*14180*/  ISETP.NE.AND P2, PT, R16, RZ, PT ;  /* 0x000000ff1000720c */ /* 0x000fe40003f45270 */
[----:B------:R-:W-:Y:S02]  /*14190*/  ISETP.GE.AND P6, PT, R66, R224, PT ;  /* 0x000000e04200720c */ /* 0x000fe40003fc6270 */
[----:B------:R-:W-:Y:S02]  /*141a0*/  FSEL R14, R14, -INF , P1 ;  /* 0xff8000000e0e7808 */ /* 0x000fe40000800000 */
[----:B------:R-:W-:-:S02]  /*141b0*/  FSEL R15, R15, -INF , P0 ;  /* 0xff8000000f0f7808 */ /* 0x000fc40000000000 */
[C---:B------:R-:W-:Y:S02]  /*141c0*/  ISETP.GE.AND P0, PT, R62.reuse, R224, PT ;  /* 0x000000e03e00720c */ /* 0x040fe40003f06270 */
[----:B------:R-:W-:Y:S02]  /*141d0*/  FSEL R249, R19, -INF , !P2 ;  /* 0xff80000013f97808 */ /* 0x000fe40005000000 */
[-C--:B------:R-:W-:Y:S02]  /*141e0*/  ISETP.GE.AND P2, PT, R62, R225.reuse, PT ;  /* 0x000000e13e00720c */ /* 0x080fe40003f46270 */
[----:B------:R-:W-:Y:S02]  /*141f0*/  FSEL R245, R14, -INF , !P6 ;  /* 0xff8000000ef57808 */ /* 0x000fe40007000000 */
[----:B------:R-:W-:Y:S02]  /*14200*/  P2R R14, PR, RZ, 0x1 ;  /* 0x00000001ff0e7803 */ /* 0x000fe40000000000 */
[----:B------:R-:W-:-:S02]  /*14210*/  ISETP.GE.AND P0, PT, R58, R225, PT ;  /* 0x000000e13a00720c */ /* 0x000fc40003f06270 */
[----:B------:R-:W-:Y:S02]  /*14220*/  FSEL R115, R115, -INF , P2 ;  /* 0xff80000073737808 */ /* 0x000fe40001000000 */
[----:B------:R-:W-:Y:S02]  /*14230*/  ISETP.NE.AND P2, PT, R14, RZ, PT ;  /* 0x000000ff0e00720c */ /* 0x000fe40003f45270 */
[----:B------:R-:W-:Y:S02]  /*14240*/  FSEL R111, R111, -INF , P0 ;  /* 0xff8000006f6f7808 */ /* 0x000fe40000000000 */
[----:B------:R-:W-:Y:S02]  /*14250*/  ISETP.GE.AND P0, PT, R54, R224, PT ;  /* 0x000000e03600720c */ /* 0x000fe40003f06270 */
[----:B------:R-:W-:Y:S02]  /*14260*/  FSEL R243, R115, -INF , !P2 ;  /* 0xff80000073f37808 */ /* 0x000fe40005000000 */
[----:B------:R-:W-:-:S02]  /*14270*/  FMNMX3.FTZ R16, R12, R29, R25, !PT ;  /* 0x0000001d0c107276 */ /* 0x000fc40007810019 */
[----:B------:R-:W-:Y:S02]  /*14280*/  FSEL R17, R17, -INF , !P5 ;  /* 0xff80000011117808 */ /* 0x000fe40006800000 */
[----:B------:R-:W-:Y:S02]  /*14290*/  ISETP.GE.AND P2, PT, R54, R225, PT ;  /* 0x000000e13600720c */ /* 0x000fe40003f46270 */
[----:B------:R-:W-:Y:S02]  /*142a0*/  ISETP.GE.AND P5, PT, R69, R224, PT ;  /* 0x000000e04500720c */ /* 0x000fe40003fa6270 */
[----:B------:R-:W-:Y:S02]  /*142b0*/  P2R R14, PR, RZ, 0x1 ;  /* 0x00000001ff0e7803 */ /* 0x000fe40000000000 */
[----:B------:R-:W-:Y:S02]  /*142c0*/  FSEL R26, R26, -INF , P3 ;  /* 0xff8000001a1a7808 */ /* 0x000fe40001800000 */
[----:B------:R-:W-:-:S02]  /*142d0*/  FMNMX3.FTZ R16, R16, R21, R57, !PT ;  /* 0x0000001510107276 */ /* 0x000fc40007810039 */
[----:B------:R-:W-:Y:S02]  /*142e0*/  FSEL R107, R107, -INF , P2 ;  /* 0xff8000006b6b7808 */ /* 0x000fe40001000000 */
[----:B------:R-:W-:Y:S02]  /*142f0*/  FSEL R39, R23, -INF , !P5 ;  /* 0xff80000017277808 */ /* 0x000fe40006800000 */
[----:B------:R-:W-:Y:S02]  /*14300*/  ISETP.NE.AND P2, PT, R14, RZ, PT ;  /* 0x000000ff0e00720c */ /* 0x000fe40003f45270 */
[----:B------:R-:W-:Y:S02]  /*14310*/  ISETP.GE.AND P5, PT, R65, R224, PT ;  /* 0x000000e04100720c */ /* 0x000fe40003fa6270 */
[----:B------:R-:W-:Y:S02]  /*14320*/  FMNMX3.FTZ R14, R4, R55, R7, !PT ;  /* 0x00000037040e7276 */ /* 0x000fe40007810007 */
[----:B------:R-:W-:-:S02]  /*14330*/  FSEL R38, R26, -INF , !P4 ;  /* 0xff8000001a267808 */ /* 0x000fc40006000000 */
[----:B------:R-:W-:Y:S02]  /*14340*/  ISETP.GE.AND P3, PT, R68, R225, PT ;  /* 0x000000e14400720c */ /* 0x000fe40003f66270 */
[----:B------:R-:W-:Y:S02]  /*14350*/  FMNMX3.FTZ R16, R16, R53, R17, !PT ;  /* 0x0000003510107276 */ /* 0x000fe40007810011 */
[----:B------:R-:W-:Y:S02]  /*14360*/  FSEL R185, R15, -INF , !P5 ;  /* 0xff8000000fb97808 */ /* 0x000fe40006800000 */
[----:B------:R-:W-:Y:S02]  /*14370*/  FMNMX3.FTZ R14, R14, R5, R33, !PT ;  /* 0x000000050e0e7276 */ /* 0x000fe40007810021 */
[----:B------:R-:W-:Y:S02]  /*14380*/  ISETP.GE.AND P4, PT, R68, R224, PT ;  /* 0x000000e04400720c */ /* 0x000fe40003f86270 */
[----:B------:R-:W-:-:S02]  /*14390*/  FSEL R18, R18, -INF , P3 ;  /* 0xff80000012127808 */ /* 0x000fc40001800000 */
[----:B------:R-:W-:Y:S02]  /*143a0*/  FMNMX3.FTZ R15, R16, R13, R38, !PT ;  /* 0x0000000d100f7276 */ /* 0x000fe40007810026 */
[----:B------:R-:W-:Y:S02]  /*143b0*/  FMNMX3.FTZ R14, R14, R51, R11, !PT ;  /* 0x000000330e0e7276 */ /* 0x000fe4000781000b */
[----:B------:R-:W-:Y:S02]  /*143c0*/  FSEL R251, R18, -INF , !P4 ;  /* 0xff80000012fb7808 */ /* 0x000fe40006000000 */
[-C--:B------:R-:W-:Y:S02]  /*143d0*/  ISETP.GE.AND P3, PT, R64, R225.reuse, PT ;  /* 0x000000e14000720c */ /* 0x080fe40003f66270 */
        /* <DEDUP_REMOVED lines=8> */
[----:B------:R-:W-:Y:S02]  /*14460*/  ISETP.GE.AND P3, PT, R56, R225, PT ;  /* 0x000000e13800720c */ /* 0x000fe40003f66270 */
[----:B------:R-:W-:Y:S02]  /*14470*/  FMNMX3.FTZ R14, R14, R49, R45, !PT ;  /* 0x000000310e0e7276 */ /* 0x000fe4000781002d */
[----:B------:R-:W-:Y:S02]  /*14480*/  ISETP.GE.AND P6, PT, R59, R224, PT ;  /* 0x000000e03b00720c */ /* 0x000fe40003fc6270 */
[----:B------:R-:W-:Y:S02]  /*14490*/  FSEL R241, R114, -INF , !P4 ;  /* 0xff80000072f17808 */ /* 0x000fe40006000000 */
[----:B------:R-:W-:Y:S02]  /*144a0*/  FMNMX3.FTZ R16, R16, R249, R245, !PT ;  /* 0x000000f910107276 */ /* 0x000fe400078100f5 */
[----:B------:R-:W-:-:S02]  /*144b0*/  FSEL R102, R102, -INF , P1 ;  /* 0xff80000066667808 */ /* 0x000fc40000800000 */
[----:B------:R-:W-:Y:S02]  /*144c0*/  ISETP.GE.AND P1, PT, R42, R225, PT ;  /* 0x000000e12a00720c */ /* 0x000fe40003f26270 */
[-C--:B------:R-:W-:Y:S02]  /*144d0*/  ISETP.GE.AND P4, PT, R56, R224.reuse, PT ;  /* 0x000000e03800720c */ /* 0x080fe40003f86270 */
[----:B------:R-:W-:Y:S02]  /*144e0*/  FSEL R106, R106, -INF , P3 ;  /* 0xff8000006a6a7808 */ /* 0x000fe40001800000 */
[----:B------:R-:W-:Y:S02]  /*144f0*/  FMNMX3.FTZ R14, R14, R37, R183, !PT ;  /* 0x000000250e0e7276 */ /* 0x000fe400078100b7 */
[----:B------:R-:W-:Y:S02]  /*14500*/  ISETP.GE.AND P5, PT, R58, R224, PT ;  /* 0x000000e03a00720c */ /* 0x000fe40003fa6270 */
[----:B------:R-:W-:-:S02]  /*14510*/  FSEL R239, R110, -INF , !P6 ;  /* 0xff8000006eef7808 */ /* 0x000fc40007000000 */
[----:B------:R-:W-:Y:S02]  /*14520*/  ISETP.GE.AND P0, PT, R50, R225, PT ;  /* 0x000000e13200720c */ /* 0x000fe40003f06270 */
[----:B------:R-:W-:Y:S02]  /*14530*/  FMNMX3.FTZ R16, R16, R185, R241, !PT ;  /* 0x000000b910107276 */ /* 0x000fe400078100f1 */
[----:B------:R-:W-:Y:S02]  /*14540*/  FSEL R191, R107, -INF , !P2 ;  /* 0xff8000006bbf7808 */ /* 0x000fe40005000000 */
[-C--:B------:R-:W-:Y:S02]  /*14550*/  ISETP.GE.AND P3, PT, R52, R224.reuse, PT ;  /* 0x000000e03400720c */ /* 0x080fe40003f66270 */
[----:B------:R-:W-:Y:S02]  /*14560*/  ISETP.GE.AND P2, PT, R42, R224, PT ;  /* 0x000000e02a00720c */ /* 0x000fe40003f46270 */
[----:B------:R-:W-:-:S02]  /*14570*/  FSEL R99, R99, -INF , P1 ;  /* 0xff80000063637808 */ /* 0x000fc40000800000 */
[----:B------:R-:W-:Y:S02]  /*14580*/  FSEL R193, R106, -INF , !P4 ;  /* 0xff8000006ac17808 */ /* 0x000fe40006000000 */
[----:B------:R-:W-:Y:S02]  /*14590*/  FMNMX3.FTZ R14, R14, R247, R181, !PT ;  /* 0x000000f70e0e7276 */ /* 0x000fe400078100b5 */
[----:B------:R-:W-:Y:S02]  /*145a0*/  FSEL R229, R111, -INF , !P5 ;  /* 0xff8000006fe57808 */ /* 0x000fe40006800000 */
[----:B------:R-:W-:Y:S02]  /*145b0*/  ISETP.GE.AND P4, PT, R48, R225, PT ;  /* 0x000000e13000720c */ /* 0x000fe40003f86270 */
[----:B------:R-:W-:Y:S02]  /*145c0*/  FSEL R103, R103, -INF , P0 ;  /* 0xff80000067677808 */ /* 0x000fe40000000000 */
[----:B------:R-:W-:-:S02]  /*145d0*/  FMNMX3.FTZ R16, R16, R243, R239, !PT ;  /* 0x000000f310107276 */ /* 0x000fc400078100ef */
[----:B------:R-:W-:Y:S02]  /*145e0*/  ISETP.GE.AND P0, PT, R41, R225, PT ;  /* 0x000000e12900720c */ /* 0x000fe40003f06270 */
[----:B------:R-:W-:Y:S02]  /*145f0*/  FSEL R189, R102, -INF , !P3 ;  /* 0xff80000066bd7808 */ /* 0x000fe40005800000 */
[----:B------:R-:W-:Y:S02]  /*14600*/  FSEL R167, R99, -INF , !P2 ;  /* 0xff80000063a77808 */ /* 0x000fe40005000000 */
[-C--:B------:R-:W-:Y:S02]  /*14610*/  ISETP.GE.AND P5, PT, R50, R224.reuse, PT ;  /* 0x000000e03200720c */ /* 0x080fe40003fa6270 */
[----:B------:R-:W-:Y:S02]  /*14620*/  ISETP.GE.AND P3, PT, R10, R224, PT ;  /* 0x000000e00a00720c */ /* 0x000fe40003f66270 */
[----:B------:R-:W-:-:S02]  /*14630*/  FMNMX3.FTZ R14, R14, R179, R203, !PT ;  /* 0x000000b30e0e7276 */ /* 0x000fc400078100cb */
[C---:B------:R-:W-:Y:S02]  /*14640*/  ISETP.GE.AND P1, PT, R2.reuse, R225, PT ;  /* 0x000000e10200720c */ /* 0x040fe40003f26270 */
[-C--:B------:R-:W-:Y:S02]  /*14650*/  ISETP.GE.AND P2, PT, R2, R224.reuse, PT ;  /* 0x000000e00200720c */ /* 0x080fe40003f46270 */
[----:B------:R-:W-:Y:S02]  /*14660*/  ISETP.GE.AND P6, PT, R48, R224, PT ;  /* 0x000000e03000720c */ /* 0x000fe40003fc6270 */
[----:B------:R-:W-:Y:S02]  /*14670*/  FSEL R98, R98, -INF , P4 ;  /* 0xff80000062627808 */ /* 0x000fe40002000000 */
[----:B------:R-:W-:Y:S02]  /*14680*/  FMNMX3.FTZ R2, R16, R229, R193, !PT ;  /* 0x000000e510027276 */ /* 0x000fe400078100c1 */
[----:B------:R-:W-:-:S02]  /*14690*/  FSEL R94, R94, -INF , P0 ;  /* 0xff8000005e5e7808 */ /* 0x000fc40000000000 */
[-C--:B------:R-:W-:Y:S02]  /*146a0*/  ISETP.GE.AND P4, PT, R10, R225.reuse, PT ;  /* 0x000000e10a00720c */ /* 0x080fe40003f86270 */
[----:B------:R-:W-:Y:S02]  /*146b0*/  ISETP.GE.AND P0, PT, R6, R225, PT ;  /* 0x000000e10600720c */ /* 0x000fe40003f06270 */
[----:B------:R-:W-:Y:S02]  /*146c0*/  FSEL R187, R103, -INF , !P5 ;  /* 0xff80000067bb7808 */ /* 0x000fe40006800000 */
[----:B------:R-:W-:Y:S02]  /*146d0*/  P2R R10, PR, RZ, 0x8 ;  /* 0x00000008ff0a7803 */ /* 0x000fe40000000000 */
[----:B------:R-:W-:Y:S02]  /*146e0*/  FMNMX3.FTZ R14, R14, R237, R235, !PT ;  /* 0x000000ed0e0e7276 */ /* 0x000fe400078100eb */
[----:B------:R-:W-:-:S02]  /*146f0*/  ISETP.GE.AND P5, PT, R41, R224, PT ;  /* 0x000000e02900720c */ /* 0x000fc40003fa6270 */
[----:B------:R-:W-:Y:S02]  /*14700*/  FSEL R169, R98, -INF , !P6 ;  /* 0xff80000062a97808 */ /* 0x000fe40007000000 */
[----:B------:R-:W-:Y:S02]  /*14710*/  ISETP.GE.AND P3, PT, R8, R225, PT ;  /* 0x000000e10800720c */ /* 0x000fe40003f66270 */
[----:B------:R-:W-:Y:S02]  /*14720*/  FMNMX3.FTZ R2, R2, R191, R189, !PT ;  /* 0x000000bf02027276 */ /* 0x000fe400078100bd */
[----:B------:R-:W-:Y:S02]  /*14730*/  FSEL R91, R91, -INF , P0 ;  /* 0xff8000005b5b7808 */ /* 0x000fe40000000000 */
[----:B------:R-:W-:Y:S02]  /*14740*/  FSEL R86, R86, -INF , P1 ;  /* 0xff80000056567808 */ /* 0x000fe40000800000 */
[----:B------:R-:W-:-:S02]  /*14750*/  FMNMX3.FTZ R14, R14, R205, R233, !PT ;  /* 0x000000cd0e0e7276 */ /* 0x000fc400078100e9 */
[----:B------:R-:W-:Y:S02]  /*14760*/  FSEL R95, R95, -INF , P4 ;  /* 0xff8000005f5f7808 */ /* 0x000fe40002000000 */
[C---:B------:R-:W-:Y:S02]  /*14770*/  ISETP.GE.AND P0, PT, R0.reuse, R225, PT ;  /* 0x000000e10000720c */ /* 0x040fe40003f06270 */
[-C--:B------:R-:W-:Y:S02]  /*14780*/  ISETP.GE.AND P1, PT, R0, R224.reuse, PT ;  /* 0x000000e00000720c */ /* 0x080fe40003f26270 */
[----:B------:R-:W-:Y:S02]  /*14790*/  ISETP.GE.AND P6, PT, R8, R224, PT ;  /* 0x000000e00800720c */ /* 0x000fe40003fc6270 */
[----:B------:R-:W-:Y:S02]  /*147a0*/  FSEL R165, R94, -INF , !P5 ;  /* 0xff8000005ea57808 */ /* 0x000fe40006800000 */
[----:B------:R-:W-:-:S02]  /*147b0*/  ISETP.NE.AND P4, PT, R10, RZ, PT ;  /* 0x000000ff0a00720c */ /* 0x000fc40003f85270 */
[----:B------:R-:W-:Y:S02]  /*147c0*/  FSEL R90, R90, -INF , P3 ;  /* 0xff8000005a5a7808 */ /* 0x000fe40001800000 */
[----:B------:R-:W-:Y:S02]  /*147d0*/  FMNMX3.FTZ R0, R2, R187, R169, !PT ;  /* 0x000000bb02007276 */ /* 0x000fe400078100a9 */
[----:B------:R-:W-:Y:S02]  /*147e0*/  FMNMX3.FTZ R14, R14, R231, R211, !PT ;  /* 0x000000e70e0e7276 */ /* 0x000fe400078100d3 */
[----:B------:R-:W-:Y:S02]  /*147f0*/  ISETP.GE.AND P5, PT, R6, R224, PT ;  /* 0x000000e00600720c */ /* 0x000fe40003fa6270 */
[----:B------:R-:W-:Y:S02]  /*14800*/  FSEL R163, R95, -INF , !P4 ;  /* 0xff8000005fa37808 */ /* 0x000fe40006000000 */
[----:B------:R-:W-:-:S02]  /*14810*/  FSEL R153, R90, -INF , !P6 ;  /* 0xff8000005a997808 */ /* 0x000fc40007000000 */
[----:B------:R-:W-:Y:S02]  /*14820*/  FMNMX3.FTZ R0, R0, R167, R165, !PT ;  /* 0x000000a700007276 */ /* 0x000fe400078100a5 */
[----:B------:R-:W-:Y:S02]  /*14830*/  FMNMX3.FTZ R14, R14, R195, R177, !PT ;  /* 0x000000c30e0e7276 */ /* 0x000fe400078100b1 */
[----:B------:R-:W-:Y:S02]  /*14840*/  FSEL R87, R87, -INF , P0 ;  /* 0xff80000057577808 */ /* 0x000fe40000000000 */
[----:B------:R-:W-:Y:S02]  /*14850*/  FSEL R151, R91, -INF , !P5 ;  /* 0xff8000005b977808 */ /* 0x000fe40006800000 */
[----:B------:R-:W-:Y:S02]  /*14860*/  FSEL R149, R86, -INF , !P2 ;  /* 0xff80000056957808 */ /* 0x000fe40005000000 */
[----:B------:R-:W-:-:S02]  /*14870*/  FMNMX3.FTZ R0, R0, R163, R153, !PT ;  /* 0x000000a300007276 */ /* 0x000fc40007810099 */
[----:B------:R-:W-:Y:S02]  /*14880*/  FMNMX3.FTZ R8, R14, R175, R173, !PT ;  /* 0x000000af0e087276 */ /* 0x000fe400078100ad */
[----:B------:R-:W-:Y:S02]  /*14890*/  FSEL R147, R87, -INF , !P1 ;  /* 0xff80000057937808 */ /* 0x000fe40004800000 */
[----:B------:R-:W-:Y:S02]  /*148a0*/  FMNMX3.FTZ R0, R0, R151, R149, !PT ;  /* 0x0000009700007276 */ /* 0x000fe40007810095 */
[----:B------:R-:W-:Y:S02]  /*148b0*/  FMNMX3.FTZ R8, R8, R171, R161, !PT ;  /* 0x000000ab08087276 */ /* 0x000fe400078100a1 */
[----:B------:R-:W-:Y:S02]  /*148c0*/  FMNMX.FTZ R2, R147, R0, !PT ;  /* 0x0000000093027209 */ /* 0x000fe40007810000 */
[----:B------:R-:W-:-:S03]  /*148d0*/  FMNMX3.FTZ R8, R8, R159, R157, !PT ;  /* 0x0000009f08087276 */ /* 0x000fc6000781009d */
[----:B------:R-:W1:Y:S01]  /*148e0*/  SHFL.BFLY PT, R15, R2, 0x2, 0x1f ;  /* 0x0c401f00020f7f89 */ /* 0x000e6200000e0000 */
[----:B------:R-:W-:-:S05]  /*148f0*/  FMNMX.FTZ R8, R155, R8, !PT ;  /* 0x000000089b087209 */ /* 0x000fca0007810000 */
[----:B------:R-:W3:Y:S01]  /*14900*/  SHFL.BFLY PT, R19, R8, 0x2, 0x1f ;  /* 0x0c401f0008137f89 */ /* 0x000ee200000e0000 */
[----:B------:R-:W-:Y:S01]  /*14910*/  LOP3.LUT R0, R40, 0x1c0, RZ, 0xc0, !PT ;  /* 0x000001c028007812 */ /* 0x000fe200078ec0ff */
[----:B------:R-:W-:-:S03]  /*14920*/  IMAD.SHL.U32 R196, R198, 0x8, RZ ;  /* 0x00000008c6c47824 */ /* 0x000fc600078e00ff */
[----:B------:R-:W-:Y:S02]  /*14930*/  LOP3.LUT R41, R0, 0x8, R197, 0xf8, !PT ;  /* 0x0000000800297812 */ /* 0x000fe400078ef8c5 */
[----:B-1----:R-:W-:-:S05]  /*14940*/  FMNMX.FTZ R15, R2, R15, !PT ;  /* 0x0000000f020f7209 */ /* 0x002fca0007810000 */
[----:B------:R-:W1:Y:S01]  /*14950*/  SHFL.BFLY PT, R6, R15, 0x1, 0x1f ;  /* 0x0c201f000f067f89 */ /* 0x000e6200000e0000 */
[----:B---3--:R-:W-:Y:S02]  /*14960*/  FMNMX.FTZ R19, R8, R19, !PT ;  /* 0x0000001308137209 */ /* 0x008fe40007810000 */
[----:B------:R-:W-:-:S03]  /*14970*/  LOP3.LUT R0, R196, 0x38, RZ, 0xc0, !PT ;  /* 0x00000038c4007812 */ /* 0x000fc600078ec0ff */
[----:B------:R-:W3:Y:S01]  /*14980*/  SHFL.BFLY PT, R134, R19, 0x1, 0x1f ;  /* 0x0c201f0013867f89 */ /* 0x000ee200000e0000 */
[----:B------:R-:W-:Y:S02]  /*14990*/  LOP3.LUT R41, R41, R0, RZ, 0x3c, !PT ;  /* 0x0000000029297212 */ /* 0x000fe400078e3cff */
[----:B------:R-:W-:Y:S02]  /*149a0*/  ISETP.NE.AND P1, PT, R3, RZ, PT ;  /* 0x000000ff0300720c */ /* 0x000fe40003f25270 */
[----:B------:R-:W-:-:S04]  /*149b0*/  LOP3.LUT R2, R41, 0x200, R40, 0xf8, !PT ;  /* 0x0000020029027812 */ /* 0x000fc800078ef828 */
[----:B------:R-:W-:-:S05]  /*149c0*/  LEA R139, R2, UR6, 0x1 ;  /* 0x00000006028b7c11 */ /* 0x000fca000f8e08ff */
[----:B------:R-:W-:Y:S01]  /*149d0*/  VIADD R47, R139, 0xc040 ;  /* 0x0000c0408b2f7836 */ /* 0x000fe20000000000 */
[----:B------:R-:W-:Y:S01]  /*149e0*/  LDSM.16.MT88.4 R124, [R139+0xc000] ;  /* 0x00c000008b7c783b */ /* 0x000fe20000004200 */
[----:B-1----:R-:W-:Y:S01]  /*149f0*/  FMNMX.FTZ R3, R15, R6, !PT ;  /* 0x000000060f037209 */ /* 0x002fe20007810000 */
[----:B------:R-:W-:Y:S02]  /*14a00*/  VIADD R6, R139, 0xc000 ;  /* 0x0000c0008b067836 */ /* 0x000fe40000000000 */
[----:B------:R-:W-:Y:S02]  /*14a10*/  LDSM.16.MT88.4 R92, [R139+0x10000] ;  /* 0x010000008b5c783b */ /* 0x000fe40000004200 */
[----:B------:R-:W-:Y:S01]  /*14a20*/  @P1 VIADD R47, R6, 0xffffffc0 ;  /* 0xffffffc0062f1836 */ /* 0x000fe20000000000 */
[----:B---3--:R-:W-:-:S03]  /*14a30*/  FMNMX.FTZ R134, R19, R134, !PT ;  /* 0x0000008613867209 */ /* 0x008fc60007810000 */
[----:B------:R-:W-:Y:S01]  /*14a40*/  IMAD.IADD R42, R138, 0x1, R47 ;  /* 0x000000018a2a7824 */ /* 0x000fe200078e022f */
[----:B------:R-:W-:Y:S01]  /*14a50*/  FSETP.NEU.FTZ.AND P0, PT, R134, -INF , PT ;  /* 0xff8000008600780b */ /* 0x000fe20003f1d000 */
[C---:B--2---:R-:W-:Y:S01]  /*14a60*/  FMUL.FTZ R146, R145.reuse, R134 ;  /* 0x0000008691927220 */ /* 0x044fe20000410000 */
[----:B------:R-:W-:Y:S01]  /*14a70*/  FMUL.FTZ R142, R145, R3 ;  /* 0x00000003918e7220 */ /* 0x000fe20000410000 */
[----:B------:R-:W-:Y:S01]  /*14a80*/  IMAD.IADD R144, R138, 0x1, R139 ;  /* 0x000000018a907824 */ /* 0x000fe200078e028b */
[----:B------:R-:W1:Y:S02]  /*14a90*/  LDSM.16.MT88.4 R100, [R42] ;  /* 0x000000002a64783b */ /* 0x000e640000004200 */
[----:B------:R-:W-:Y:S02]  /*14aa0*/  FSEL R146, R146, RZ, P0 ;  /* 0x000000ff92927208 */ /* 0x000fe40000000000 */
[----:B------:R-:W-:Y:S01]  /*14ab0*/  FSETP.NEU.FTZ.AND P0, PT, R3, -INF , PT ;  /* 0xff8000000300780b */ /* 0x000fe20003f1d000 */
[----:B------:R-:W2:Y:S03]  /*14ac0*/  LDSM.16.MT88.4 R116, [R144+0xc000] ;  /* 0x00c000009074783b */ /* 0x000ea60000004200 */
[----:B------:R-:W-:Y:S01]  /*14ad0*/  FSEL R142, R142, RZ, P0 ;  /* 0x000000ff8e8e7208 */ /* 0x000fe20000000000 */
[-CC-:B------:R-:W-:Y:S01]  /*14ae0*/  FFMA.FTZ R143, R4, R145.reuse, -R146.reuse ;  /* 0x00000091048f7223 */ /* 0x180fe20000010892 */
[-CC-:B------:R-:W-:Y:S01]  /*14af0*/  FFMA.FTZ R67, R7, R145.reuse, -R146.reuse ;  /* 0x0000009107437223 */ /* 0x180fe20000010892 */
[-CC-:B------:R-:W-:Y:S01]  /*14b00*/  FFMA.FTZ R64, R5, R145.reuse, -R146.reuse ;  /* 0x0000009105407223 */ /* 0x180fe20000010892 */
[----:B------:R-:W3:Y:S01]  /*14b10*/  LDSM.16.MT88.4 R84, [R144+0x10000] ;  /* 0x010000009054783b */ /* 0x000ee20000004200 */
[-C--:B------:R-:W-:Y:S01]  /*14b20*/  FFMA.FTZ R140, R55, R145.reuse, -R146 ;  /* 0x00000091378c7223 */ /* 0x080fe20000010892 */
[----:B------:R-:W-:-:S02]  /*14b30*/  FFMA.FTZ R141, R12, R145, -R142 ;  /* 0x000000910c8d7223 */ /* 0x000fc4000001088e */
[----:B------:R-:W4:Y:S01]  /*14b40*/  LDSM.16.MT88.4 R108, [R47] ;  /* 0x000000002f6c783b */ /* 0x000f220000004200 */
[-CC-:B------:R-:W-:Y:S01]  /*14b50*/  FFMA.FTZ R66, R29, R145.reuse, -R142.reuse ;  /* 0x000000911d427223 */ /* 0x180fe2000001088e */
[-CC-:B------:R-:W-:Y:S02]  /*14b60*/  FFMA.FTZ R65, R25, R145.reuse, -R142.reuse ;  /* 0x0000009119417223 */ /* 0x180fe4000001088e */
[----:B------:R-:W5:Y:S01]  /*14b70*/  LDSM.16.MT88.4 R76, [R47+0x4000] ;  /* 0x004000002f4c783b */ /* 0x000f620000004200 */
[----:B------:R-:W-:-:S03]  /*14b80*/  FFMA.FTZ R62, R21, R145, -R142 ;  /* 0x00000091153e7223 */ /* 0x000fc6000001088e */
[----:B------:R-:W5:Y:S01]  /*14b90*/  LDSM.16.MT88.4 R4, [R42+0x4000] ;  /* 0x004000002a04783b */ /* 0x000f620000004200 */
[----:B------:R-:W-:Y:S01]  /*14ba0*/  MUFU.EX2 R143, R143 ;  /* 0x0000008f008f7308 */ /* 0x000fe20000000800 */
[-CC-:B------:R-:W-:Y:S01]  /*14bb0*/  FFMA.FTZ R55, R11, R145.reuse, -R146.reuse ;  /* 0x000000910b377223 */ /* 0x180fe20000010892 */
[-C--:B------:R-:W-:Y:S01]  /*14bc0*/  FFMA.FTZ R54, R9, R145.reuse, -R146 ;  /* 0x0000009109367223 */ /* 0x080fe20000010892 */
[-C--:B------:R-:W-:Y:S01]  /*14bd0*/  FFMA.FTZ R56, R53, R145.reuse, -R142 ;  /* 0x0000009135387223 */ /* 0x080fe2000001088e */
[----:B------:R-:W1:Y:S01]  /*14be0*/  MUFU.EX2 R140, R140 ;  /* 0x0000008c008c7308 */ /* 0x000e620000000800 */
[----:B------:R-:W5:Y:S03]  /*14bf0*/  LDSM.16.MT88.4 R8, [R42+0x800] ;  /* 0x000800002a08783b */ /* 0x000f660000004200 */
[----:B------:R-:W-:Y:S01]  /*14c00*/  MUFU.EX2 R67, R67 ;  /* 0x0000004300437308 */ /* 0x000fe20000000800 */
[-CC-:B------:R-:W-:Y:S01]  /*14c10*/  FFMA.FTZ R59, R33, R145.reuse, -R146.reuse ;  /* 0x00000091213b7223 */ /* 0x180fe20000010892 */
[-C--:B------:R-:W-:Y:S01]  /*14c20*/  FFMA.FTZ R58, R51, R145.reuse, -R146 ;  /* 0x00000091333a7223 */ /* 0x080fe20000010892 */
[-CC-:B------:R-:W-:Y:S01]  /*14c30*/  FFMA.FTZ R57, R57, R145.reuse, -R142.reuse ;  /* 0x0000009139397223 */ /* 0x180fe2000001088e */
[----:B------:R-:W2:Y:S01]  /*14c40*/  MUFU.EX2 R64, R64 ;  /* 0x0000004000407308 */ /* 0x000ea20000000800 */
[--C-:B------:R-:W-:Y:S01]  /*14c50*/  FFMA.FTZ R52, R13, R145, -R142.reuse ;  /* 0x000000910d347223 */ /* 0x100fe2000001088e */
[----:B------:R-:W-:Y:S02]  /*14c60*/  LDSM.16.MT88.4 R28, [R144+0x10800] ;  /* 0x01080000901c783b */ /* 0x000fe40000004200 */
[----:B------:R-:W-:Y:S02]  /*14c70*/  MUFU.EX2 R141, R141 ;  /* 0x0000008d008d7308 */ /* 0x000fe40000000800 */
[----:B------:R-:W-:Y:S02]  /*14c80*/  LDSM.16.MT88.4 R24, [R139+0xc800] ;  /* 0x00c800008b18783b */ /* 0x000fe40000004200 */
[----:B------:R-:W3:Y:S02]  /*14c90*/  MUFU.EX2 R66, R66 ;  /* 0x0000004200427308 */ /* 0x000ee40000000800 */
[----:B------:R-:W-:Y:S02]  /*14ca0*/  LDSM.16.MT88.4 R20, [R47+0x800] ;  /* 0x000800002f14783b */ /* 0x000fe40000004200 */
[----:B------:R-:W-:Y:S04]  /*14cb0*/  MUFU.EX2 R65, R65 ;  /* 0x0000004100417308 */ /* 0x000fe80000000800 */
[----:B------:R-:W4:Y:S01]  /*14cc0*/  MUFU.EX2 R62, R62 ;  /* 0x0000003e003e7308 */ /* 0x000f220000000800 */
[----:B-1----:R-:W-:Y:S01]  /*14cd0*/  F2FP.BF16.F32.PACK_AB R68, R140, R143 ;  /* 0x0000008f8c44723e */ /* 0x002fe200000010ff */
[----:B------:R-:W-:Y:S01]  /*14ce0*/  FFMA.FTZ R53, R17, R145, -R142 ;  /* 0x0000009111357223 */ /* 0x000fe2000001088e */
[----:B--2---:R-:W-:Y:S01]  /*14cf0*/  F2FP.BF16.F32.PACK_AB R70, R64, R67 ;  /* 0x000000434046723e */ /* 0x004fe200000010ff */
[----:B------:R-:W-:Y:S01]  /*14d00*/  MUFU.EX2 R59, R59 ;  /* 0x0000003b003b7308 */ /* 0x000fe20000000800 */
[----:B------:R-:W1:Y:S01]  /*14d10*/  LDSM.16.MT88.4 R12, [R47+0x4800] ;  /* 0x004800002f0c783b */ /* 0x000e620000004200 */
[----:B---3--:R-:W-:-:S02]  /*14d20*/  F2FP.BF16.F32.PACK_AB R69, R66, R141 ;  /* 0x0000008d4245723e */ /* 0x008fc400000010ff */
[----:B------:R-:W-:Y:S01]  /*14d30*/  MUFU.EX2 R55, R55 ;  /* 0x0000003700377308 */ /* 0x000fe20000000800 */
[----:B------:R-:W2:Y:S01]  /*14d40*/  LDSM.16.MT88.4 R32, [R144+0xc800] ;  /* 0x00c800009020783b */ /* 0x000ea20000004200 */
        /* <DEDUP_REMOVED lines=52> */
[----:B------:R-:W-:Y:S04]  /*15090*/  MUFU.EX2 R45, R45 ;  /* 0x0000002d002d7308 */ /* 0x000fe80000000800 */
[----:B------:R-:W-:Y:S01]  /*150a0*/  MUFU.EX2 R49, R49 ;  /* 0x0000003100317308 */ /* 0x000fe20000000800 */
[C---:B------:R-:W-:Y:S03]  /*150b0*/  HMMA.16816.F32.BF16 R96, R4.reuse, R16, R96 ;  /* 0x000000100460723c */ /* 0x040fe60000041860 */
[----:B------:R-:W5:Y:S04]  /*150c0*/  MUFU.EX2 R48, R48 ;  /* 0x0000003000307308 */ /* 0x000f680000000800 */
        /* <DEDUP_REMOVED lines=15> */
[----:B------:R-:W-:Y:S02]  /*151c0*/  F2FP.BF16.F32.PACK_AB R6, R45, R46 ;  /* 0x0000002e2d06723e */ /* 0x000fe400000010ff */
[----:B---3--:R-:W-:Y:S01]  /*151d0*/  F2FP.BF16.F32.PACK_AB R7, R43, R44 ;  /* 0x0000002c2b07723e */ /* 0x008fe200000010ff */
[----:B------:R-:W-:-:S06]  /*151e0*/  FFMA.FTZ R150, R179, R145, -R146 ;  /* 0x00000091b3967223 */ /* 0x000fcc0000010892 */
[----:B------:R-:W-:Y:S01]  /*151f0*/  HMMA.16816.F32.BF16 R96, R4, R12, R96 ;  /* 0x0000000c0460723c */ /* 0x000fe20000041860 */
[----:B------:R-:W-:-:S04]  /*15200*/  FFMA.FTZ R12, R181, R145, -R146 ;  /* 0x00000091b50c7223 */ /* 0x000fc80000010892 */
[----:B------:R3:W-:Y:S03]  /*15210*/  MUFU.EX2 R179, R12 ;  /* 0x0000000c00b37308 */ /* 0x0007e60000000800 */
[C---:B--2---:R-:W-:Y:S08]  /*15220*/  HMMA.16816.F32.BF16 R120, R4.reuse, R32, R120 ;  /* 0x000000200478723c */ /* 0x044ff00000041878 */
[C---:B------:R-:W-:Y:S01]  /*15230*/  HMMA.16816.F32.BF16 R116, R4.reuse, R34, R116 ;  /* 0x000000220474723c */ /* 0x040fe20000041874 */
[----:B------:R-:W2:Y:S07]  /*15240*/  LDSM.16.MT88.4 R32, [R144+0xd800] ;  /* 0x00d800009020783b */ /* 0x000eae0000004200 */
[C---:B------:R-:W-:Y:S01]  /*15250*/  HMMA.16816.F32.BF16 R92, R4.reuse, R14, R92 ;  /* 0x0000000e045c723c */ /* 0x040fe2000004185c */
[----:B---3--:R-:W3:Y:S01]  /*15260*/  LDSM.16.MT88.4 R12, [R139+0x11800] ;  /* 0x011800008b0c783b */ /* 0x008ee20000004200 */
[-C--:B------:R-:W-:Y:S01]  /*15270*/  FFMA.FTZ R148, R183, R145.reuse, -R146 ;  /* 0x00000091b7947223 */ /* 0x080fe20000010892 */
[-CC-:B------:R-:W-:Y:S01]  /*15280*/  FFMA.FTZ R183, R251, R145.reuse, -R142.reuse ;  /* 0x00000091fbb77223 */ /* 0x180fe2000001088e */
[-CC-:B------:R-:W-:Y:S01]  /*15290*/  FFMA.FTZ R154, R249, R145.reuse, -R142.reuse ;  /* 0x00000091f99a7223 */ /* 0x180fe2000001088e */
[-CC-:B------:R-:W-:Y:S01]  /*152a0*/  FFMA.FTZ R152, R245, R145.reuse, -R142.reuse ;  /* 0x00000091f5987223 */ /* 0x180fe2000001088e */
[-C--:B------:R-:W-:Y:S01]  /*152b0*/  FFMA.FTZ R185, R185, R145.reuse, -R142 ;  /* 0x00000091b9b97223 */ /* 0x080fe2000001088e */
[-CC-:B------:R-:W-:Y:S01]  /*152c0*/  FFMA.FTZ R247, R247, R145.reuse, -R146.reuse ;  /* 0x00000091f7f77223 */ /* 0x180fe20000010892 */
[C---:B----4-:R-:W-:Y:S01]  /*152d0*/  HMMA.16816.F32.BF16 R80, R4.reuse, R8, R80 ;  /* 0x000000080450723c */ /* 0x050fe20000041850 */
[----:B------:R-:W-:Y:S07]  /*152e0*/  MUFU.EX2 R148, R148 ;  /* 0x0000009400947308 */ /* 0x000fee0000000800 */
[C---:B------:R-:W-:Y:S01]  /*152f0*/  HMMA.16816.F32.BF16 R76, R4.reuse, R10, R76 ;  /* 0x0000000a044c723c */ /* 0x040fe2000004184c */
[----:B------:R-:W4:Y:S01]  /*15300*/  LDSM.16.MT88.4 R8, [R47+0x5800] ;  /* 0x005800002f08783b */ /* 0x000f220000004200 */
[----:B------:R-:W5:Y:S04]  /*15310*/  MUFU.EX2 R181, R247 ;  /* 0x000000f700b57308 */ /* 0x000f680000000800 */
[----:B------:R-:W-:Y:S04]  /*15320*/  MUFU.EX2 R150, R150 ;  /* 0x0000009600967308 */ /* 0x000fe80000000800 */
[----:B------:R-:W-:Y:S04]  /*15330*/  MUFU.EX2 R183, R183 ;  /* 0x000000b700b77308 */ /* 0x000fe80000000800 */
[----:B------:R-:W2:Y:S04]  /*15340*/  MUFU.EX2 R154, R154 ;  /* 0x0000009a009a7308 */ /* 0x000ea80000000800 */
[----:B------:R-:W-:Y:S04]  /*15350*/  MUFU.EX2 R152, R152 ;  /* 0x0000009800987308 */ /* 0x000fe80000000800 */
        /* <DEDUP_REMOVED lines=14> */
[----:B------:R-:W-:Y:S01]  /*15440*/  HMMA.16816.F32.BF16 R68, R4, R38, R68 ;  /* 0x000000260444723c */ /* 0x000fe20000041844 */
[----:B-----5:R-:W-:Y:S01]  /*15450*/  F2FP.BF16.F32.PACK_AB R4, R181, R148 ;  /* 0x00000094b504723e */ /* 0x020fe200000010ff */
[--C-:B------:R-:W-:Y:S01]  /*15460*/  FFMA.FTZ R158, R205, R145, -R146.reuse ;  /* 0x00000091cd9e7223 */ /* 0x100fe20000010892 */
[----:B--2---:R-:W-:Y:S01]  /*15470*/  F2FP.BF16.F32.PACK_AB R5, R154, R183 ;  /* 0x000000b79a05723e */ /* 0x004fe200000010ff */
[--C-:B------:R-:W-:Y:S01]  /*15480*/  FFMA.FTZ R203, R203, R145, -R146.reuse ;  /* 0x00000091cbcb7223 */ /* 0x100fe20000010892 */
[----:B------:R-:W-:Y:S01]  /*15490*/  F2FP.BF16.F32.PACK_AB R6, R150, R179 ;  /* 0x000000b39606723e */ /* 0x000fe200000010ff */
[-C--:B------:R-:W-:Y:S01]  /*154a0*/  FFMA.FTZ R156, R237, R145.reuse, -R146 ;  /* 0x00000091ed9c7223 */ /* 0x080fe20000010892 */
[----:B---3--:R-:W-:Y:S01]  /*154b0*/  F2FP.BF16.F32.PACK_AB R7, R185, R152 ;  /* 0x00000098b907723e */ /* 0x008fe200000010ff */
[-CC-:B------:R-:W-:Y:S01]  /*154c0*/  FFMA.FTZ R160, R241, R145.reuse, -R142.reuse ;  /* 0x00000091f1a07223 */ /* 0x180fe2000001088e */
[-CC-:B------:R-:W-:Y:S01]  /*154d0*/  FFMA.FTZ R162, R229, R145.reuse, -R142.reuse ;  /* 0x00000091e5a27223 */ /* 0x180fe2000001088e */
[-C--:B------:R-:W-:Y:S01]  /*154e0*/  FFMA.FTZ R239, R239, R145.reuse, -R142 ;  /* 0x00000091efef7223 */ /* 0x080fe2000001088e */
[----:B------:R-:W-:Y:S03]  /*154f0*/  LDSM.16.MT88.4 R36, [R47+0x6000] ;  /* 0x006000002f24783b */ /* 0x000fe60000004200 */
        /* <DEDUP_REMOVED lines=8> */
[----:B----4-:R-:W-:Y:S01]  /*15580*/  HMMA.16816.F32.BF16 R80, R4, R8, R80 ;  /* 0x000000080450723c */ /* 0x010fe20000041850 */
[----:B------:R-:W-:-:S07]  /*15590*/  FFMA.FTZ R235, R243, R145, -R142 ;  /* 0x00000091f3eb7223 */ /* 0x000fce000001088e */
[C---:B------:R-:W-:Y:S01]  /*155a0*/  HMMA.16816.F32.BF16 R76, R4.reuse, R10, R76 ;  /* 0x0000000a044c723c */ /* 0x040fe2000004184c */
[----:B------:R-:W4:Y:S01]  /*155b0*/  LDSM.16.MT88.4 R8, [R139+0x12000] ;  /* 0x012000008b08783b */ /* 0x000f220000004200 */
[----:B------:R-:W-:Y:S04]  /*155c0*/  MUFU.EX2 R203, R203 ;  /* 0x000000cb00cb7308 */ /* 0x000fe80000000800 */
[----:B------:R-:W5:Y:S02]  /*155d0*/  MUFU.EX2 R156, R156 ;  /* 0x0000009c009c7308 */ /* 0x000f640000000800 */
[C---:B------:R-:W-:Y:S02]  /*155e0*/  HMMA.16816.F32.BF16 R104, R4.reuse, R16, R104 ;  /* 0x000000100468723c */ /* 0x040fe40000041868 */
[----:B------:R-:W-:Y:S04]  /*155f0*/  MUFU.EX2 R158, R158 ;  /* 0x0000009e009e7308 */ /* 0x000fe80000000800 */
[----:B------:R-:W-:Y:S02]  /*15600*/  MUFU.EX2 R160, R160 ;  /* 0x000000a000a07308 */ /* 0x000fe40000000800 */
[C---:B------:R-:W-:Y:S01]  /*15610*/  HMMA.16816.F32.BF16 R100, R4.reuse, R18, R100 ;  /* 0x000000120464723c */ /* 0x040fe20000041864 */
[----:B------:R-:W-:Y:S01]  /*15620*/  LDSM.16.MT88.4 R16, [R47+0x2000] ;  /* 0x002000002f10783b */ /* 0x000fe20000004200 */
[----:B------:R-:W3:Y:S04]  /*15630*/  MUFU.EX2 R235, R235 ;  /* 0x000000eb00eb7308 */ /* 0x000ee80000000800 */
[----:B------:R-:W-:Y:S04]  /*15640*/  MUFU.EX2 R229, R239 ;  /* 0x000000ef00e57308 */ /* 0x000fe80000000800 */
[----:B------:R-:W4:Y:S01]  /*15650*/  MUFU.EX2 R162, R162 ;  /* 0x000000a200a27308 */ /* 0x000f220000000800 */
        /* <DEDUP_REMOVED lines=11> */
[----:B-----5:R-:W-:Y:S01]  /*15710*/  F2FP.BF16.F32.PACK_AB R4, R156, R203 ;  /* 0x000000cb9c04723e */ /* 0x020fe200000010ff */
[-CC-:B------:R-:W-:Y:S01]  /*15720*/  FFMA.FTZ R164, R233, R145.reuse, -R146.reuse ;  /* 0x00000091e9a47223 */ /* 0x180fe20000010892 */
[----:B---3--:R-:W-:Y:S01]  /*15730*/  F2FP.BF16.F32.PACK_AB R5, R235, R160 ;  /* 0x000000a0eb05723e */ /* 0x008fe200000010ff */
[----:B------:R-:W-:Y:S01]  /*15740*/  FFMA.FTZ R166, R211, R145, -R146 ;  /* 0x00000091d3a67223 */ /* 0x000fe20000010892 */
[----:B------:R-:W-:Y:S01]  /*15750*/  F2FP.BF16.F32.PACK_AB R6, R158, R205 ;  /* 0x000000cd9e06723e */ /* 0x000fe200000010ff */
        /* <DEDUP_REMOVED lines=19> */
[----:B------:R-:W-:Y:S04]  /*15890*/  MUFU.EX2 R193, R195 ;  /* 0x000000c300c17308 */ /* 0x000fe80000000800 */
        /* <DEDUP_REMOVED lines=21> */
[----:B------:R-:W-:Y:S02]  /*159f0*/  F2FP.BF16.F32.PACK_AB R6, R193, R166 ;  /* 0x000000a6c106723e */ /* 0x000fe400000010ff */
[----:B---3--:R-:W-:-:S07]  /*15a00*/  F2FP.BF16.F32.PACK_AB R7, R39, R36 ;  /* 0x000000242707723e */ /* 0x008fce00000010ff */
        /* <DEDUP_REMOVED lines=23> */
[----:B------:R-:W-:Y:S06]  /*15b80*/  MUFU.EX2 R169, R175 ;  /* 0x000000af00a97308 */ /* 0x000fec0000000800 */
[C---:B------:R-:W-:Y:S01]  /*15b90*/  HMMA.16816.F32.BF16 R80, R4.reuse, R12, R80 ;  /* 0x0000000c0450723c */ /* 0x040fe20000041850 */
[----:B------:R-:W-:Y:S04]  /*15ba0*/  MUFU.EX2 R167, R171 ;  /* 0x000000ab00a77308 */ /* 0x000fe80000000800 */
[----:B------:R-:W5:Y:S03]  /*15bb0*/  MUFU.EX2 R172, R172 ;  /* 0x000000ac00ac7308 */ /* 0x000f660000000800 */
        /* <DEDUP_REMOVED lines=15> */
[----:B------:R-:W-:Y:S02]  /*15cb0*/  F2FP.BF16.F32.PACK_AB R6, R169, R170 ;  /* 0x000000aaa906723e */ /* 0x000fe400000010ff */
[----:B-1----:R-:W-:-:S07]  /*15cc0*/  F2FP.BF16.F32.PACK_AB R7, R174, R163 ;  /* 0x000000a3ae07723e */ /* 0x002fce00000010ff */
[C---:B------:R-:W-:Y:S08]  /*15cd0*/  HMMA.16816.F32.BF16 R112, R4.reuse, R20, R112 ;  /* 0x000000140470723c */ /* 0x040ff00000041870 */
[C---:B------:R-:W-:Y:S01]  /*15ce0*/  HMMA.16816.F32.BF16 R108, R4.reuse, R22, R108 ;  /* 0x00000016046c723c */ /* 0x040fe2000004186c */
[----:B------:R-:W1:Y:S07]  /*15cf0*/  LDSM.16.MT88.4 R20, [R42+0x7000] ;  /* 0x007000002a14783b */ /* 0x000e6e0000004200 */
[C---:B--2---:R-:W-:Y:S08]  /*15d00*/  HMMA.16816.F32.BF16 R80, R4.reuse, R8, R80 ;  /* 0x000000080450723c */ /* 0x044ff00000041850 */
[----:B------:R-:W-:Y:S01]  /*15d10*/  HMMA.16816.F32.BF16 R76, R4, R10, R76 ;  /* 0x0000000a044c723c */ /* 0x000fe2000004184c */
[----:B------:R-:W2:Y:S01]  /*15d20*/  LDSM.16.MT88.4 R8, [R139+0xf800] ;  /* 0x00f800008b08783b */ /* 0x000ea20000004200 */
[----:B------:R-:W-:-:S06]  /*15d30*/  FFMA.FTZ R233, R147, R145, -R142 ;  /* 0x0000009193e97223 */ /* 0x000fcc000001088e */
[----:B---3--:R-:W-:Y:S01]  /*15d40*/  HMMA.16816.F32.BF16 R104, R4, R16, R104 ;  /* 0x000000100468723c */ /* 0x008fe20000041868 */
[----:B------:R-:W-:Y:S01]  /*15d50*/  FADD.FTZ R140, R143, R140 ;  /* 0x0000008c8f8c7221 */ /* 0x000fe20000010000 */
[----:B------:R-:W-:-:S06]  /*15d60*/  FADD.FTZ R66, R141, R66 ;  /* 0x000000428d427221 */ /* 0x000fcc0000010000 */
        /* <DEDUP_REMOVED lines=23> */
[----:B------:R-:W-:Y:S04]  /*15ee0*/  MUFU.EX2 R27, R27 ;  /* 0x0000001b001b7308 */ /* 0x000fe80000000800 */
[----:B------:R-:W-:Y:S04]  /*15ef0*/  MUFU.EX2 R28, R28 ;  /* 0x0000001c001c7308 */ /* 0x000fe80000000800 */
[----:B------:R-:W3:Y:S04]  /*15f00*/  MUFU.EX2 R29, R29 ;  /* 0x0000001d001d7308 */ /* 0x000ee80000000800 */
        /* <DEDUP_REMOVED lines=16> */
[----:B------:R-:W-:Y:S02]  /*16010*/  F2FP.BF16.F32.PACK_AB R6, R27, R26 ;  /* 0x0000001a1b06723e */ /* 0x000fe400000010ff */
[----:B-----5:R-:W-:Y:S01]  /*16020*/  F2FP.BF16.F32.PACK_AB R7, R233, R30 ;  /* 0x0000001ee907723e */ /* 0x020fe200000010ff */
        /* <DEDUP_REMOVED lines=78> */
[----:B------:R-:W-:Y:S01]  /*16510*/  LOP3.LUT R40, R40, 0x200, RZ, 0xc0, !PT ;  /* 0x0000020028287812 */ /* 0x000fe200078ec0ff */
        /* <DEDUP_REMOVED lines=64> */
.L_x_7404:
        /* <DEDUP_REMOVED lines=8> */
.L_x_7405:
[----:B------:R-:W-:Y:S05]  /*169a0*/  BSYNC.RECONVERGENT B0 ;  /* 0x0000000000007941 */ /* 0x000fea0003800200 */
.L_x_7403:
[C---:B------:R-:W-:Y:S01]  /*169b0*/  IMAD.SHL.U32 R5, R136.reuse, 0x20, RZ ;  /* 0x0000002088057824 */ /* 0x040fe200078e00ff */
[----:B------:R-:W-:Y:S01]  /*169c0*/  SHF.L.U64.HI R4, R136, 0x5, R137 ;  /* 0x0000000588047819 */ /* 0x000fe20000010289 */
[----:B------:R-:W-:Y:S01]  /*169d0*/  IMAD.SHL.U32 R7, R198, 0x20, RZ ;  /* 0x00000020c6077824 */ /* 0x000fe200078e00ff */
[----:B------:R-:W-:Y:S01]  /*169e0*/  LOP3.LUT R9, R196, 0x1c0, RZ, 0xc0, !PT ;  /* 0x000001c0c4097812 */ /* 0x000fe200078ec0ff */
[----:B------:R-:W-:Y:S01]  /*169f0*/  ULEA UR6, UR8, UR9, 0x18 ;  /* 0x0000000908067291 */ /* 0x000fe2000f8ec0ff */
[----:B------:R-:W-:Y:S01]  /*16a00*/  IADD3 R10, P0, PT, R5, R212, RZ ;  /* 0x000000d4050a7210 */ /* 0x000fe20007f1e0ff */
[----:B------:R-:W-:Y:S01]  /*16a10*/  IMAD.IADD R63, R201, 0x1, R138 ;  /* 0x00000001c93f7824 */ /* 0x000fe200078e028a */
[----:B------:R-:W-:Y:S01]  /*16a20*/  LOP3.LUT R9, R9, 0x38, R198, 0xf8, !PT ;  /* 0x0000003809097812 */ /* 0x000fe200078ef8c6 */
[----:B------:R-:W-:Y:S01]  /*16a30*/  BSSY.RECONVERGENT B1, `(.L_x_7406) ;  /* 0x000016c000017945 */ /* 0x000fe20003800200 */
[----:B------:R-:W-:Y:S01]  /*16a40*/  LOP3.LUT R40, R40, 0x7c00, R7, 0xf8, !PT ;  /* 0x00007c0028287812 */ /* 0x000fe200078ef807 */
[----:B------:R-:W-:Y:S01]  /*16a50*/  IMAD.X R11, R4, 0x1, R213, P0 ;  /* 0x00000001040b7824 */ /* 0x000fe200000e06d5 */
[----:B------:R-:W-:-:S02]  /*16a60*/  IADD3 R6, P0, PT, R10, R5, RZ ;  /* 0x000000050a067210 */ /* 0x000fc40007f1e0ff */
[----:B------:R-:W-:Y:S02]  /*16a70*/  LOP3.LUT R9, R9, R0, RZ, 0x3c, !PT ;  /* 0x0000000009097212 */ /* 0x000fe400078e3cff */
[----:B------:R-:W-:Y:S01]  /*16a80*/  LOP3.LUT R40, R40, R41, RZ, 0xfc, !PT ;  /* 0x0000002928287212 */ /* 0x000fe200078efcff */
[----:B------:R-:W-:Y:S01]  /*16a90*/  IMAD.X R7, R11, 0x1, R4, P0 ;  /* 0x000000010b077824 */ /* 0x000fe200000e0604 */
[-C--:B------:R-:W-:Y:S02]  /*16aa0*/  IADD3 R8, P0, PT, R6, R5.reuse, RZ ;  /* 0x0000000506087210 */ /* 0x080fe40007f1e0ff */
[----:B------:R-:W-:Y:S02]  /*16ab0*/  LOP3.LUT R0, R9, 0x1e00, R196, 0xf8, !PT ;  /* 0x00001e0009007812 */ /* 0x000fe400078ef8c4 */
[----:B------:R-:W-:Y:S01]  /*16ac0*/  LEA R185, R40, UR6, 0x1 ;  /* 0x0000000628b97c11 */ /* 0x000fe2000f8e08ff */
[----:B------:R-:W-:Y:S01]  /*16ad0*/  IMAD.X R9, R7, 0x1, R4, P0 ;  /* 0x0000000107097824 */ /* 0x000fe200000e0604 */
[----:B------:R-:W-:-:S02]  /*16ae0*/  IADD3 R18, P0, PT, R8, R5, RZ ;  /* 0x0000000508127210 */ /* 0x000fc40007f1e0ff */
[----:B------:R-:W-:Y:S01]  /*16af0*/  LEA R0, R0, UR6, 0x1 ;  /* 0x0000000600007c11 */ /* 0x000fe2000f8e08ff */
[--C-:B------:R-:W-:Y:S01]  /*16b00*/  IMAD.IADD R202, R138, 0x1, R185.reuse ;  /* 0x000000018aca7824 */ /* 0x100fe200078e02b9 */
[----:B------:R-:W-:Y:S01]  /*16b10*/  LOP3.LUT P2, RZ, R198, 0x4, RZ, 0xc0, !PT ;  /* 0x00000004c6ff7812 */ /* 0x000fe2000784c0ff */
[--C-:B------:R-:W-:Y:S01]  /*16b20*/  IMAD.X R19, R9, 0x1, R4.reuse, P0 ;  /* 0x0000000109137824 */ /* 0x100fe200000e0604 */
[-C--:B------:R-:W-:Y:S01]  /*16b30*/  IADD3 R16, P0, PT, R18, R5.reuse, RZ ;  /* 0x0000000512107210 */ /* 0x080fe20007f1e0ff */
[----:B------:R-:W-:Y:S01]  /*16b40*/  @!PT LDS RZ, [RZ] ;  /* 0x00000000fffff984 */ /* 0x000fe20000000800 */
[----:B------:R-:W-:Y:S01]  /*16b50*/  @!PT LDS RZ, [RZ] ;  /* 0x00000000fffff984 */ /* 0x000fe20000000800 */
[----:B------:R-:W-:Y:S01]  /*16b60*/  @!PT LDS RZ, [RZ] ;  /* 0x00000000fffff984 */ /* 0x000fe20000000800 */
[----:B------:R-:W-:Y:S01]  /*16b70*/  LDGSTS.E.BYPASS.LTC128B.128 [R0+0xc000], desc[UR4][R212.64] ;  /* 0x0c000000d4007fae */ /* 0x000fe2000b981a04 */
[----:B------:R-:W-:Y:S02]  /*16b80*/  SEL R62, R199, 0xffffffc0, !P2 ;  /* 0xffffffc0c73e7807 */ /* 0x000fe40005000000 */
[-C--:B------:R-:W-:Y:S01]  /*16b90*/  IADD3 R24, P1, PT, R16, R5.reuse, RZ ;  /* 0x0000000510187210 */ /* 0x080fe20007f3e0ff */
[----:B------:R-:W-:Y:S01]  /*16ba0*/  LDGSTS.E.BYPASS.LTC128B.128 [R0+0x10000], desc[UR4][R212.64+0x80] ;  /* 0x10000080d4007fae */ /* 0x000fe2000b981a04 */
[--C-:B------:R-:W-:Y:S01]  /*16bb0*/  IMAD.X R17, R19, 0x1, R4.reuse, P0 ;  /* 0x0000000113117824 */ /* 0x100fe200000e0604 */
[----:B------:R-:W-:Y:S01]  /*16bc0*/  LOP3.LUT R218, R218, 0xfffffffe, RZ, 0xc0, !PT ;  /* 0xfffffffedada7812 */ /* 0x000fe200078ec0ff */
[----:B------:R-:W-:Y:S01]  /*16bd0*/  IMAD.IADD R237, R62, 0x1, R185 ;  /* 0x000000013eed7824 */ /* 0x000fe200078e02b9 */
[----:B------:R-:W-:Y:S01]  /*16be0*/  LDGSTS.E.BYPASS.LTC128B.128 [R0+0xc800], desc[UR4][R10.64] ;  /* 0x0c8000000a007fae */ /* 0x000fe2000b981a04 */
[----:B------:R-:W-:Y:S01]  /*16bf0*/  IADD3 R26, P0, PT, R24, R5, RZ ;  /* 0x00000005181a7210 */ /* 0x000fe20007f1e0ff */
[----:B------:R-:W-:Y:S01]  /*16c00*/  IMAD.X R25, R17, 0x1, R4, P1 ;  /* 0x0000000111197824 */ /* 0x000fe200008e0604 */
[----:B------:R-:W-:Y:S01]  /*16c10*/  @P2 LOP3.LUT R218, R218, 0x1, RZ, 0xfc, !PT ;  /* 0x00000001dada2812 */ /* 0x000fe200078efcff */
[----:B------:R-:W-:Y:S01]  /*16c20*/  LDGSTS.E.BYPASS.LTC128B.128 [R0+0x10800], desc[UR4][R10.64+0x80] ;  /* 0x108000800a007fae */ /* 0x000fe2000b981a04 */
[----:B------:R-:W-:-:S02]  /*16c30*/  IMAD.IADD R62, R201, 0x1, R62 ;  /* 0x00000001c93e7824 */ /* 0x000fc400078e023e */
[----:B------:R-:W-:Y:S01]  /*16c40*/  IMAD.X R27, R25, 0x1, R4, P0 ;  /* 0x00000001191b7824 */ /* 0x000fe200000e0604 */
        /* <DEDUP_REMOVED lines=16> */
[----:B------:R-:W3:Y:S04]  /*16d50*/  LDSM.16.M88.4 R12, [R201+0x4800] ;  /* 0x00480000c90c783b */ /* 0x000ee80000000200 */
[----:B-1----:R-:W1:Y:S04]  /*16d60*/  LDSM.16.M88.4 R4, [R201+0x5000] ;  /* 0x00500000c904783b */ /* 0x002e680000000200 */
        /* <DEDUP_REMOVED lines=13> */
[C---:B---3--:R-:W-:Y:S03]  /*16e40*/  HMMA.16816.F32.BF16 R16, R140.reuse, R12, RZ ;  /* 0x0000000c8c10723c */ /* 0x048fe600000418ff */
[----:B------:R-:W-:Y:S04]  /*16e50*/  LDSM.16.M88.4 R44, [R62+0x4000] ;  /* 0x004000003e2c783b */ /* 0x000fe80000000200 */
[----:B------:R-:W-:Y:S01]  /*16e60*/  LDSM.16.M88.4 R180, [R63+0x6800] ;  /* 0x006800003fb4783b */ /* 0x000fe20000000200 */
[C---:B-1----:R-:W-:Y:S03]  /*16e70*/  HMMA.16816.F32.BF16 R8, R140.reuse, R4, RZ ;  /* 0x000000048c08723c */ /* 0x042fe600000418ff */
[----:B------:R-:W-:Y:S04]  /*16e80*/  LDSM.16.M88.4 R64, [R63+0x7000] ;  /* 0x007000003f40783b */ /* 0x000fe80000000200 */
        /* <DEDUP_REMOVED lines=108> */
[----:B------:R5:W4:Y:S07]  /*17550*/  LDSM.16.M88.4 R44, [R63+0xb800] ;  /* 0x00b800003f2c783b */ /* 0x000b2e0000000200 */
[C---:B--2---:R-:W-:Y:S08]  /*17560*/  HMMA.16816.F32.BF16 R160, R184.reuse, R36, R160 ;  /* 0x00000024b8a0723c */ /* 0x044ff000000418a0 */
[----:B------:R-:W-:Y:S01]  /*17570*/  HMMA.16816.F32.BF16 R156, R184, R38, R156 ;  /* 0x00000026b89c723c */ /* 0x000fe2000004189c */
[----:B------:R-:W2:Y:S07]  /*17580*/  LDSM.16.M88.4 R36, [R62+0x8000] ;  /* 0x008000003e24783b */ /* 0x000eae0000000200 */
[----:B-1----:R-:W-:Y:S01]  /*17590*/  HMMA.16816.F32.BF16 R8, R40, R32, R8 ;  /* 0x000000202808723c */ /* 0x002fe20000041808 */
[----:B-----5:R-:W-:-:S05]  /*175a0*/  VIADD R63, R135, 0xfffffffe ;  /* 0xfffffffe873f7836 */ /* 0x020fca0000000000 */
[----:B------:R-:W-:Y:S02]  /*175b0*/  ISETP.GT.AND P6, PT, R63, R208, PT ;  /* 0x000000d03f00720c */ /* 0x000fe40003fc4270 */
        /* <DEDUP_REMOVED lines=9> */
[----:B------:R-:W-:Y:S01]  /*17650*/  HMMA.16816.F32.BF16 R140, R184, R190, R140 ;  /* 0x000000beb88c723c */ /* 0x000fe2000004188c */
[----:B------:R-:W5:Y:S04]  /*17660*/  LDSM.16.M88.4 R188, [R62+0xa800] ;  /* 0x00a800003ebc783b */ /* 0x000f680000000200 */
[----:B------:R-:W5:Y:S03]  /*17670*/  LDSM.16.M88.4 R184, [R62+0xb000] ;  /* 0x00b000003eb8783b */ /* 0x000f660000000200 */
        /* <DEDUP_REMOVED lines=17> */
[----:B------:R-:W4:Y:S04]  /*17790*/  LDSM.16.M88.4 R44, [R138+0x9800] ;  /* 0x009800008a2c783b */ /* 0x000f280000000200 */
[----:B------:R-:W4:Y:S03]  /*177a0*/  LDSM.16.M88.4 R40, [R138+0xa000] ;  /* 0x00a000008a28783b */ /* 0x000f260000000200 */
        /* <DEDUP_REMOVED lines=8> */
[----:B------:R-:W3:Y:S01]  /*17830*/  LDSM.16.M88.4 R28, [R138+0xb800] ;  /* 0x00b800008a1c783b */ /* 0x000ee20000000200 */
[----:B------:R-:W-:-:S06]  /*17840*/  DEPBAR.LE SB0, 0x0 ;  /* 0x000080000000791a */ /* 0x000fcc0000000000 */
[C---:B------:R-:W-:Y:S08]  /*17850*/  HMMA.16816.F32.BF16 R176, R236.reuse, R228, R176 ;  /* 0x000000e4ecb0723c */ /* 0x040ff000000418b0 */
        /* <DEDUP_REMOVED lines=91> */
.L_x_7409:
        /* <DEDUP_REMOVED lines=8> */
.L_x_7410:
[----:B------:R-:W-:Y:S05]  /*17e90*/  BSYNC.RECONVERGENT B0 ;  /* 0x0000000000007941 */ /* 0x000fea0003800200 */
.L_x_7408:
        /* <DEDUP_REMOVED lines=37> */
.L_x_7407:
[----:B------:R-:W-:Y:S05]  /*180f0*/  BSYNC.RECONVERGENT B1 ;  /* 0x0000000000017941 */ /* 0x000fea0003800200 */
.L_x_7406:
        /* <DEDUP_REMOVED lines=209> */
[-C--:B------:R-:W-:Y:S02]  /*18e10*/  ISETP.GE.AND P0, PT, R46, R225.reuse, PT ;  /* 0x000000e12e00720c */ /* 0x080fe40003f06270 */
[----:B------:R-:W-:Y:S02]  /*18e20*/  FMNMX3.FTZ R10, R5, R4, R8, !PT ;  /* 0x00000004050a7276 */ /* 0x000fe40007810008 */
[----:B------:R-:W-:-:S02]  /*18e30*/  ISETP.GE.AND P1, PT, R47, R225, PT ;  /* 0x000000e12f00720c */ /* 0x000fc40003f26270 */
[----:B------:R-:W-:Y:S02]  /*18e40*/  FMNMX3.FTZ R6, R6, R189, R185, !PT ;  /* 0x000000bd06067276 */ /* 0x000fe400078100b9 */
[-C--:B------:R-:W-:Y:S02]  /*18e50*/  ISETP.GE.AND P3, PT, R50, R224.reuse, PT ;  /* 0x000000e03200720c */ /* 0x080fe40003f66270 */
[----:B------:R-:W-:Y:S02]  /*18e60*/  FSEL R193, R15, -INF , !P4 ;  /* 0xff8000000fc17808 */ /* 0x000fe40006000000 */
[----:B------:R-:W-:Y:S02]  /*18e70*/  FSEL R169, R179, -INF , P0 ;  /* 0xff800000b3a97808 */ /* 0x000fe40000000000 */
[----:B------:R-:W-:Y:S02]  /*18e80*/  FMNMX3.FTZ R10, R10, R205, R203, !PT ;  /* 0x000000cd0a0a7276 */ /* 0x000fe400078100cb */
[----:B------:R-:W-:-:S02]  /*18e90*/  ISETP.GE.AND P2, PT, R47, R224, PT ;  /* 0x000000e02f00720c */ /* 0x000fc40003f46270 */
[----:B------:R-:W-:Y:S02]  /*18ea0*/  FSEL R165, R178, -INF , P1 ;  /* 0xff800000b2a57808 */ /* 0x000fe40000800000 */
[-C--:B------:R-:W-:Y:S02]  /*18eb0*/  ISETP.GE.AND P0, PT, R44, R225.reuse, PT ;  /* 0x000000e12c00720c */ /* 0x080fe40003f06270 */
        /* <DEDUP_REMOVED lines=43> */
[-C--:B------:R-:W-:Y:S02]  /*19170*/  ISETP.GE.AND P0, PT, R36, R225.reuse, PT ;  /* 0x000000e12400720c */ /* 0x080fe40003f06270 */
        /* <DEDUP_REMOVED lines=38> */
[----:B------:R-:W-:Y:S02]  /*193e0*/  ISETP.GE.AND P2, PT, R31, R224, PT ;  /* 0x000000e01f00720c */ /* 0x000fe40003f46270 */
        /* <DEDUP_REMOVED lines=26> */
[----:B------:R-:W-:Y:S02]  /*19590*/  LOP3.LUT P5, RZ, R198, 0x2, RZ, 0xc0, !PT ;  /* 0x00000002c6ff7812 */ /* 0x000fe400078ac0ff */
[----:B-1----:R-:W-:Y:S01]  /*195a0*/  FMNMX.FTZ R143, R10, R143, !PT ;  /* 0x0000008f0a8f7209 */ /* 0x002fe20007810000 */
[----:B----4-:R-:W-:Y:S01]  /*195b0*/  ULEA UR6, UR6, UR9, 0x18 ;  /* 0x0000000906067291 */ /* 0x010fe2000f8ec0ff */
[----:B------:R-:W-:Y:S02]  /*195c0*/  SEL R157, R200, 0xffffffe0, !P5 ;  /* 0xffffffe0c89d7807 */ /* 0x000fe40006800000 */
[----:B------:R-:W-:Y:S01]  /*195d0*/  FSETP.NEU.FTZ.AND P1, PT, R143, -INF , PT ;  /* 0xff8000008f00780b */ /* 0x000fe20003f3d000 */
[----:B--2---:R-:W-:Y:S01]  /*195e0*/  FMUL.FTZ R147, R0, R143 ;  /* 0x0000008f00937220 */ /* 0x004fe20000410000 */
[----:B------:R-:W-:Y:S02]  /*195f0*/  LOP3.LUT P5, RZ, R198, 0x4, RZ, 0xc0, !PT ;  /* 0x00000004c6ff7812 */ /* 0x000fe400078ac0ff */
[----:B------:R-:W-:-:S02]  /*19600*/  LEA R2, R2, UR6, 0x1 ;  /* 0x0000000602027c11 */ /* 0x000fc4000f8e08ff */
[----:B------:R-:W-:Y:S02]  /*19610*/  FSEL R147, R147, RZ, P1 ;  /* 0x000000ff93937208 */ /* 0x000fe40000800000 */
[----:B---3--:R-:W-:-:S03]  /*19620*/  FMNMX.FTZ R141, R6, R141, !PT ;  /* 0x0000008d068d7209 */ /* 0x008fc60007810000 */
[----:B------:R-:W-:Y:S01]  /*19630*/  FFMA.FTZ R151, R16, R0, -R147 ;  /* 0x0000000010977223 */ /* 0x000fe20000010893 */
[----:B------:R-:W-:Y:S01]  /*19640*/  FSEL R5, R143, RZ, P1 ;  /* 0x000000ff8f057208 */ /* 0x000fe20000800000 */
[----:B------:R-:W-:Y:S01]  /*19650*/  LDSM.16.MT88.4 R44, [R2+0x10000] ;  /* 0x01000000022c783b */ /* 0x000fe20000004200 */
[----:B------:R-:W-:Y:S01]  /*19660*/  FSETP.NEU.FTZ.AND P0, PT, R141, -INF , PT ;  /* 0xff8000008d00780b */ /* 0x000fe20003f1d000 */
[----:B------:R-:W-:-:S03]  /*19670*/  VIADD R16, R2, 0xc000 ;  /* 0x0000c00002107836 */ /* 0x000fc60000000000 */
[----:B------:R-:W-:Y:S01]  /*19680*/  FSEL R6, R141, RZ, P0 ;  /* 0x000000ff8d067208 */ /* 0x000fe20000000000 */
[----:B------:R-:W-:Y:S02]  /*19690*/  VIADD R158, R2, 0xc040 ;  /* 0x0000c040029e7836 */ /* 0x000fe40000000000 */
[----:B------:R-:W-:Y:S02]  /*196a0*/  @P5 VIADD R158, R16, 0xffffffc0 ;  /* 0xffffffc0109e5836 */ /* 0x000fe40000000000 */
[----:B------:R-:W-:Y:S01]  /*196b0*/  FADD.FTZ R155, R3, -R6 ;  /* 0x80000006039b7221 */ /* 0x000fe20000010000 */
[C---:B------:R-:W-:Y:S02]  /*196c0*/  IMAD.IADD R3, R157.reuse, 0x1, R2 ;  /* 0x000000019d037824 */ /* 0x040fe400078e0202 */
[----:B------:R-:W-:Y:S02]  /*196d0*/  IMAD.IADD R157, R157, 0x1, R158 ;  /* 0x000000019d9d7824 */ /* 0x000fe400078e029e */
[----:B------:R-:W-:Y:S01]  /*196e0*/  FMUL.FTZ R145, R0, R141 ;  /* 0x0000008d00917220 */ /* 0x000fe20000410000 */
[----:B------:R-:W-:Y:S01]  /*196f0*/  FADD.FTZ R5, R134, -R5 ;  /* 0x8000000586057221 */ /* 0x000fe20000010000 */
[----:B------:R-:W-:Y:S01]  /*19700*/  FMUL.FTZ R155, R0, R155 ;  /* 0x0000009b009b7220 */ /* 0x000fe20000410000 */
[-CC-:B------:R-:W-:Y:S01]  /*19710*/  FFMA.FTZ R142, R24, R0.reuse, -R147.reuse ;  /* 0x00000000188e7223 */ /* 0x180fe20000010893 */
[----:B------:R-:W1:Y:S01]  /*19720*/  LDSM.16.MT88.4 R36, [R157] ;  /* 0x000000009d24783b */ /* 0x000e620000004200 */
[----:B------:R-:W-:Y:S01]  /*19730*/  FSEL R145, R145, RZ, P0 ;  /* 0x000000ff91917208 */ /* 0x000fe20000000000 */
[----:B------:R-:W-:Y:S01]  /*19740*/  FMUL.FTZ R156, R0, R5 ;  /* 0x00000005009c7220 */ /* 0x000fe20000410000 */
[-CC-:B------:R-:W-:Y:S01]  /*19750*/  FFMA.FTZ R140, R25, R0.reuse, -R147.reuse ;  /* 0x00000000198c7223 */ /* 0x180fe20000010893 */
[-C--:B------:R-:W-:Y:S01]  /*19760*/  FFMA.FTZ R154, R20, R0.reuse, -R147 ;  /* 0x00000000149a7223 */ /* 0x080fe20000010893 */
[----:B------:R-:W2:Y:S01]  /*19770*/  LDSM.16.MT88.4 R28, [R158] ;  /* 0x000000009e1c783b */ /* 0x000ea20000004200 */
        /* <DEDUP_REMOVED lines=21> */
[-C--:B------:R-:W-:Y:S01]  /*198d0*/  FMUL.FTZ R51, R91, R155.reuse ;  /* 0x0000009b5b337220 */ /* 0x080fe20000410000 */
[----:B------:R-:W-:Y:S01]  /*198e0*/  F2FP.BF16.F32.PACK_AB R4, R140, R142 ;  /* 0x0000008e8c04723e */ /* 0x000fe200000010ff */
[----:B------:R-:W-:Y:S01]  /*198f0*/  FMUL.FTZ R32, R104, R156 ;  /* 0x0000009c68207220 */ /* 0x000fe20000410000 */
[----:B-1----:R-:W-:Y:S01]  /*19900*/  F2FP.BF16.F32.PACK_AB R6, R151, R154 ;  /* 0x0000009a9706723e */ /* 0x002fe200000010ff */
[----:B------:R-:W-:Y:S01]  /*19910*/  FMUL.FTZ R33, R105, R156 ;  /* 0x0000009c69217220 */ /* 0x000fe20000410000 */
[----:B--2---:R-:W-:Y:S01]  /*19920*/  F2FP.BF16.F32.PACK_AB R5, R149, R152 ;  /* 0x000000989505723e */ /* 0x004fe200000010ff */
[-C--:B------:R-:W-:Y:S01]  /*19930*/  FMUL.FTZ R34, R106, R155.reuse ;  /* 0x0000009b6a227220 */ /* 0x080fe20000410000 */
[-C--:B------:R-:W-:Y:S01]  /*19940*/  FMUL.FTZ R35, R107, R155.reuse ;  /* 0x0000009b6b237220 */ /* 0x080fe20000410000 */
        /* <DEDUP_REMOVED lines=143> */
[----:B------:R-:W-:Y:S07]  /*1a240*/  MUFU.EX2 R176, R181 ;  /* 0x000000b500b07308 */ /* 0x000fee0000000800 */
[C---:B------:R-:W-:Y:S01]  /*1a250*/  HMMA.16816.F32.BF16 R28, R88.reuse, R94, R28 ;  /* 0x0000005e581c723c */ /* 0x040fe2000004181c */
[----:B------:R-:W-:Y:S01]  /*1a260*/  MUFU.EX2 R117, R117 ;  /* 0x0000007500757308 */ /* 0x000fe20000000800 */
[----:B------:R-:W-:Y:S06]  /*1a270*/  LDSM.16.MT88.4 R92, [R158+0x1000] ;  /* 0x001000009e5c783b */ /* 0x000fec0000004200 */
[C---:B------:R-:W-:Y:S01]  /*1a280*/  HMMA.16816.F32.BF16 R32, R88.reuse, R80, R32 ;  /* 0x000000505820723c */ /* 0x040fe20000041820 */
[----:B------:R-:W2:Y:S07]  /*1a290*/  MUFU.EX2 R180, R180 ;  /* 0x000000b400b47308 */ /* 0x000eae0000000800 */
[C---:B------:R-:W-:Y:S01]  /*1a2a0*/  HMMA.16816.F32.BF16 R36, R88.reuse, R82, R36 ;  /* 0x000000525824723c */ /* 0x040fe20000041824 */
[----:B------:R-:W-:Y:S01]  /*1a2b0*/  MUFU.EX2 R178, R173 ;  /* 0x000000ad00b27308 */ /* 0x000fe20000000800 */
[----:B------:R-:W-:Y:S06]  /*1a2c0*/  LDSM.16.MT88.4 R80, [R3+0x11000] ;  /* 0x011000000350783b */ /* 0x000fec0000004200 */
[C---:B------:R-:W-:Y:S01]  /*1a2d0*/  HMMA.16816.F32.BF16 R48, R88.reuse, R84, R48 ;  /* 0x000000545830723c */ /* 0x040fe20000041830 */
[----:B------:R-:W3:Y:S07]  /*1a2e0*/  MUFU.EX2 R163, R163 ;  /* 0x000000a300a37308 */ /* 0x000eee0000000800 */
[C---:B------:R-:W-:Y:S08]  /*1a2f0*/  HMMA.16816.F32.BF16 R52, R88.reuse, R86, R52 ;  /* 0x000000565834723c */ /* 0x040ff00000041834 */
[C---:B-1----:R-:W-:Y:S08]  /*1a300*/  HMMA.16816.F32.BF16 R72, R88.reuse, R100, R72 ;  /* 0x000000645848723c */ /* 0x042ff00000041848 */
[----:B------:R-:W-:Y:S01]  /*1a310*/  HMMA.16816.F32.BF16 R4, R88, R102, R4 ;  /* 0x000000665804723c */ /* 0x000fe20000041804 */
[----:B------:R-:W1:Y:S01]  /*1a320*/  LDSM.16.MT88.4 R88, [R158+0x5000] ;  /* 0x005000009e58783b */ /* 0x000e620000004200 */
[----:B-----5:R-:W-:-:S02]  /*1a330*/  F2FP.BF16.F32.PACK_AB R84, R159, R116 ;  /* 0x000000749f54723e */ /* 0x020fc400000010ff */
[----:B--2---:R-:W-:Y:S01]  /*1a340*/  F2FP.BF16.F32.PACK_AB R85, R180, R117 ;  /* 0x00000075b455723e */ /* 0x004fe200000010ff */
[--C-:B------:R-:W-:Y:S01]  /*1a350*/  FFMA.FTZ R169, R250, R0, -R145.reuse ;  /* 0x00000000faa97223 */ /* 0x100fe20000010891 */
[----:B------:R-:W-:Y:S01]  /*1a360*/  F2FP.BF16.F32.PACK_AB R86, R161, R176 ;  /* 0x000000b0a156723e */ /* 0x000fe200000010ff */
[----:B------:R-:W-:Y:S01]  /*1a370*/  FFMA.FTZ R244, R252, R0, -R145 ;  /* 0x00000000fcf47223 */ /* 0x000fe20000010891 */
[----:B---3--:R-:W-:Y:S01]  /*1a380*/  F2FP.BF16.F32.PACK_AB R87, R163, R178 ;  /* 0x000000b2a357723e */ /* 0x008fe200000010ff */
        /* <DEDUP_REMOVED lines=61> */
[----:B------:R-:W-:Y:S02]  /*1a760*/  MUFU.EX2 R175, R175 ;  /* 0x000000af00af7308 */ /* 0x000fe40000000800 */
        /* <DEDUP_REMOVED lines=18> */
[----:B-1----:R-:W-:Y:S01]  /*1a890*/  F2FP.BF16.F32.PACK_AB R69, R234, R179 ;  /* 0x000000b3ea45723e */ /* 0x002fe200000010ff */
[--C-:B------:R-:W-:Y:S01]  /*1a8a0*/  FFMA.FTZ R186, R194, R0, -R145.reuse ;  /* 0x00000000c2ba7223 */ /* 0x100fe20000010891 */
[----:B------:R-:W-:Y:S01]  /*1a8b0*/  F2FP.BF16.F32.PACK_AB R70, R175, R230 ;  /* 0x000000e6af46723e */ /* 0x000fe200000010ff */
[----:B------:R-:W1:Y:S01]  /*1a8c0*/  MUFU.EX2 R181, R181 ;  /* 0x000000b500b57308 */ /* 0x000e620000000800 */
[----:B------:R-:W-:Y:S01]  /*1a8d0*/  F2FP.BF16.F32.PACK_AB R71, R177, R236 ;  /* 0x000000ecb147723e */ /* 0x000fe200000010ff */
[----:B------:R-:W-:Y:S02]  /*1a8e0*/  LDSM.16.MT88.4 R96, [R3+0xe800] ;  /* 0x00e800000360783b */ /* 0x000fe40000004200 */
[----:B------:R-:W-:Y:S02]  /*1a8f0*/  MUFU.EX2 R182, R182 ;  /* 0x000000b600b67308 */ /* 0x000fe40000000800 */
[----:B------:R-:W-:Y:S02]  /*1a900*/  LDSM.16.MT88.4 R104, [R3+0x12800] ;  /* 0x012800000368783b */ /* 0x000fe40000004200 */
        /* <DEDUP_REMOVED lines=45> */
[----:B------:R-:W-:Y:S02]  /*1abe0*/  MUFU.EX2 R160, R160 ;  /* 0x000000a000a07308 */ /* 0x000fe40000000800 */
[C---:B-1----:R-:W-:Y:S02]  /*1abf0*/  HMMA.16816.F32.BF16 R56, R76.reuse, R68, R56 ;  /* 0x000000444c38723c */ /* 0x042fe40000041838 */
[----:B------:R-:W-:Y:S04]  /*1ac00*/  MUFU.EX2 R195, R195 ;  /* 0x000000c300c37308 */ /* 0x000fe80000000800 */
[----:B------:R-:W1:Y:S02]  /*1ac10*/  MUFU.EX2 R162, R162 ;  /* 0x000000a200a27308 */ /* 0x000e640000000800 */
[C---:B------:R-:W-:Y:S01]  /*1ac20*/  HMMA.16816.F32.BF16 R64, R76.reuse, R70, R64 ;  /* 0x000000464c40723c */ /* 0x040fe20000041840 */
[----:B------:R-:W2:Y:S01]  /*1ac30*/  LDSM.16.MT88.4 R68, [R158+0x7000] ;  /* 0x007000009e44783b */ /* 0x000ea20000004200 */
[----:B------:R-:W-:Y:S04]  /*1ac40*/  MUFU.EX2 R164, R164 ;  /* 0x000000a400a47308 */ /* 0x000fe80000000800 */
[----:B------:R-:W4:Y:S02]  /*1ac50*/  MUFU.EX2 R193, R193 ;  /* 0x000000c100c17308 */ /* 0x000f240000000800 */
[C---:B------:R-:W-:Y:S08]  /*1ac60*/  HMMA.16816.F32.BF16 R24, R76.reuse, R92, R24 ;  /* 0x0000005c4c18723c */ /* 0x040ff00000041818 */
[C---:B------:R-:W-:Y:S01]  /*1ac70*/  HMMA.16816.F32.BF16 R28, R76.reuse, R94, R28 ;  /* 0x0000005e4c1c723c */ /* 0x040fe2000004181c */
[----:B------:R-:W2:Y:S07]  /*1ac80*/  LDSM.16.MT88.4 R92, [R158+0x3000] ;  /* 0x003000009e5c783b */ /* 0x000eae0000004200 */
[C---:B------:R-:W-:Y:S01]  /*1ac90*/  HMMA.16816.F32.BF16 R36, R76.reuse, R86, R36 ;  /* 0x000000564c24723c */ /* 0x040fe20000041824 */
[----:B------:R-:W2:Y:S07]  /*1aca0*/  LDSM.16.MT88.4 R84, [R2+0x13000] ;  /* 0x013000000254783b */ /* 0x000eae0000004200 */
        /* <DEDUP_REMOVED lines=10> */
[----:B-1----:R-:W-:Y:S01]  /*1ad50*/  F2FP.BF16.F32.PACK_AB R77, R162, R195 ;  /* 0x000000c3a24d723e */ /* 0x002fe200000010ff */
[-CC-:B------:R-:W-:Y:S01]  /*1ad60*/  FFMA.FTZ R139, R139, R0.reuse, -R147.reuse ;  /* 0x000000008b8b7223 */ /* 0x180fe20000010893 */
[----:B------:R-:W-:Y:S01]  /*1ad70*/  F2FP.BF16.F32.PACK_AB R78, R160, R191 ;  /* 0x000000bfa04e723e */ /* 0x000fe200000010ff */
[--C-:B------:R-:W-:Y:S01]  /*1ad80*/  FFMA.FTZ R61, R61, R0, -R147.reuse ;  /* 0x000000003d3d7223 */ /* 0x100fe20000010893 */
[----:B----4-:R-:W-:Y:S01]  /*1ad90*/  F2FP.BF16.F32.PACK_AB R79, R193, R164 ;  /* 0x000000a4c14f723e */ /* 0x010fe200000010ff */
        /* <DEDUP_REMOVED lines=12> */
[----:B------:R-:W3:Y:S02]  /*1ae60*/  LDSM.16.MT88.4 R104, [R3+0x13000] ;  /* 0x013000000368783b */ /* 0x000ee40000004200 */
[----:B------:R-:W-:Y:S01]  /*1ae70*/  HMMA.16816.F32.BF16 R8, R76, R100, R8 ;  /* 0x000000644c08723c */ /* 0x000fe20000041808 */
[----:B------:R-:W4:Y:S01]  /*1ae80*/  MUFU.EX2 R139, R139 ;  /* 0x0000008b008b7308 */ /* 0x000f220000000800 */
[----:B------:R-:W-:Y:S01]  /*1ae90*/  FADD.FTZ R154, R151, R154 ;  /* 0x0000009a979a7221 */ /* 0x000fe20000010000 */
[----:B------:R-:W5:Y:S02]  /*1aea0*/  LDSM.16.MT88.4 R80, [R157+0x7000] ;  /* 0x007000009d50783b */ /* 0x000f640000004200 */
[----:B------:R-:W-:Y:S01]  /*1aeb0*/  MUFU.EX2 R61, R61 ;  /* 0x0000003d003d7308 */ /* 0x000fe20000000800 */
[----:B------:R-:W-:-:S03]  /*1aec0*/  FADD.FTZ R153, R153, R134 ;  /* 0x0000008699997221 */ /* 0x000fc60000010000 */
[----:B------:R-:W-:Y:S04]  /*1aed0*/  MUFU.EX2 R138, R138 ;  /* 0x0000008a008a7308 */ /* 0x000fe80000000800 */
[----:B------:R-:W-:Y:S04]  /*1aee0*/  MUFU.EX2 R147, R147 ;  /* 0x0000009300937308 */ /* 0x000fe80000000800 */
[----:B------:R-:W1:Y:S04]  /*1aef0*/  MUFU.EX2 R146, R148 ;  /* 0x0000009400927308 */ /* 0x000e680000000800 */
[----:B------:R-:W-:Y:S04]  /*1af00*/  MUFU.EX2 R0, R88 ;  /* 0x0000005800007308 */ /* 0x000fe80000000800 */
[----:B------:R-:W3:Y:S01]  /*1af10*/  MUFU.EX2 R145, R145 ;  /* 0x0000009100917308 */ /* 0x000ee20000000800 */
[----:B------:R-:W-:Y:S01]  /*1af20*/  FADD.FTZ R115, R115, R154 ;  /* 0x0000009a73737221 */ /* 0x000fe20000010000 */
[----:B------:R-:W-:Y:S01]  /*1af30*/  FADD.FTZ R114, R114, R153 ;  /* 0x0000009972727221 */ /* 0x000fe20000010000 */
[----:B--2---:R-:W-:Y:S02]  /*1af40*/  HMMA.16816.F32.BF16 R56, R76, R68, R56 ;  /* 0x000000444c38723c */ /* 0x004fe40000041838 */
[----:B------:R-:W-:Y:S01]  /*1af50*/  FADD.FTZ R110, R110, R115 ;  /* 0x000000736e6e7221 */ /* 0x000fe20000010000 */
[----:B------:R-:W-:Y:S01]  /*1af60*/  FADD.FTZ R113, R113, R114 ;  /* 0x0000007271717221 */ /* 0x000fe20000010000 */
[----:B----4-:R-:W-:-:S02]  /*1af70*/  F2FP.BF16.F32.PACK_AB R68, R139, R62 ;  /* 0x0000003e8b44723e */ /* 0x010fc400000010ff */
[----:B-1----:R-:W-:Y:S02]  /*1af80*/  F2FP.BF16.F32.PACK_AB R69, R146, R147 ;  /* 0x000000939245723e */ /* 0x002fe400000010ff */
[C---:B------:R-:W-:Y:S01]  /*1af90*/  HMMA.16816.F32.BF16 R64, R76.reuse, R70, R64 ;  /* 0x000000464c40723c */ /* 0x040fe20000041840 */
[----:B------:R-:W-:Y:S01]  /*1afa0*/  F2FP.BF16.F32.PACK_AB R70, R138, R61 ;  /* 0x0000003d8a46723e */ /* 0x000fe200000010ff */
[----:B------:R-:W-:Y:S01]  /*1afb0*/  FADD.FTZ R111, R111, R110 ;  /* 0x0000006e6f6f7221 */ /* 0x000fe20000010000 */
[----:B---3--:R-:W-:Y:S01]  /*1afc0*/  F2FP.BF16.F32.PACK_AB R71, R145, R0 ;  /* 0x000000009147723e */ /* 0x008fe200000010ff */
[----:B------:R-:W-:Y:S02]  /*1afd0*/  FADD.FTZ R112, R112, R113 ;  /* 0x0000007170707221 */ /* 0x000fe40000010000 */
[----:B------:R-:W-:Y:S02]  /*1afe0*/  FADD.FTZ R111, R108, R111 ;  /* 0x0000006f6c6f7221 */ /* 0x000fe40000010000 */
[----:B------:R-:W-:Y:S01]  /*1aff0*/  FADD.FTZ R112, R109, R112 ;  /* 0x000000706d707221 */ /* 0x000fe20000010000 */
        /* <DEDUP_REMOVED lines=43> */
[C---:B-----5:R-:W-:Y:S08]  /*1b2b0*/  HMMA.16816.F32.BF16 R72, R76.reuse, R80, R72 ;  /* 0x000000504c48723c */ /* 0x060ff00000041848 */
[----:B------:R-:W-:Y:S01]  /*1b2c0*/  HMMA.16816.F32.BF16 R4, R76, R82, R4 ;  /* 0x000000524c04723c */ /* 0x000fe20000041804 */
[----:B------:R-:W1:Y:S07]  /*1b2d0*/  LDSM.16.MT88.4 R76, [R158+0x7800] ;  /* 0x007800009e4c783b */ /* 0x000e6e0000004200 */
[----:B------:R-:W-:Y:S01]  /*1b2e0*/  HMMA.16816.F32.BF16 R124, R68, R126, R12 ;  /* 0x0000007e447c723c */ /* 0x000fe2000004180c */
[----:B------:R-:W4:Y:S04]  /*1b2f0*/  LDSM.16.MT88.4 R12, [R158+0x3800] ;  /* 0x003800009e0c783b */ /* 0x000f280000004200 */
        /* <DEDUP_REMOVED lines=38> */
[C---:B-----5:R-:W-:Y:S08]  /*1b560*/  HMMA.16816.F32.BF16 R72, R68.reuse, R156, R72 ;  /* 0x0000009c4448723c */ /* 0x060ff00000041848 */
[----:B------:R-:W-:Y:S01]  /*1b570*/  HMMA.16816.F32.BF16 R68, R68, R158, R4 ;  /* 0x0000009e4444723c */ /* 0x000fe20000041804 */
[----:B------:R-:W-:-:S04]  /*1b580*/  NOP ;  /* 0x0000000000007918 */ /* 0x000fc80000000000 */
[----:B------:R-:W-:-:S15]  /*1b590*/  @P6 BRA `(.L_x_7411) ;  /* 0x0000000000046947 */ /* 0x000fde0003800000 */
.L_x_7402:
[----:B------:R-:W-:-:S07]  /*1b5a0*/  IADD3 R135, PT, PT, R63, -0x1, RZ ;  /* 0xffffffff3f877810 */ /* 0x000fce0007ffe0ff */
.L_x_7411:
[----:B------:R-:W-:Y:S05]  /*1b5b0*/  BSYNC B2 ;  /* 0x0000000000027941 */ /* 0x000fea0003800000 */
.L_x_7401:
        /* <DEDUP_REMOVED lines=14> */
.L_x_7419:
        /* <DEDUP_REMOVED lines=80> */
.L_x_7414:
[----:B------:R-:W-:Y:S05]  /*1bba0*/  BSYNC.RECONVERGENT B0 ;  /* 0x0000000000007941 */ /* 0x000fea0003800200 */
.L_x_7413:
        /* <DEDUP_REMOVED lines=14> */
[-C--:B------:R-:W-:Y:S02]  /*1bc90*/  IADD3 R8, P0, PT, R10, R229.reuse, RZ ;  /* 0x000000e50a087210 */ /* 0x080fe40007f1e0ff */
[----:B------:R-:W-:Y:S02]  /*1bca0*/  LOP3.LUT R7, R7, R6, RZ, 0xfc, !PT ;  /* 0x0000000607077212 */ /* 0x000fe400078efcff */
[----:B------:R-:W-:Y:S01]  /*1bcb0*/  SHF.R.U32.HI R197, RZ, 0x1, R198 ;  /* 0x00000001ffc57819 */ /* 0x000fe200000116c6 */
[--C-:B------:R-:W-:Y:S01]  /*1bcc0*/  IMAD.X R9, R11, 0x1, R228.reuse, P0 ;  /* 0x000000010b097824 */ /* 0x100fe200000e06e4 */
[-C--:B------:R-:W-:Y:S02]  /*1bcd0*/  IADD3 R12, P0, PT, R8, R229.reuse, RZ ;  /* 0x000000e5080c7210 */ /* 0x080fe40007f1e0ff */
[----:B------:R-:W-:Y:S01]  /*1bce0*/  LOP3.LUT R3, R197, 0x8, RZ, 0xc0, !PT ;  /* 0x00000008c5037812 */ /* 0x000fe200078ec0ff */
[----:B-1----:R-:W-:Y:S02]  /*1bcf0*/  ULEA UR6, UR7, UR11, 0x18 ;  /* 0x0000000b07067291 */ /* 0x002fe4000f8ec0ff */
[----:B------:R-:W-:Y:S01]  /*1bd00*/  IMAD.X R13, R9, 0x1, R228, P0 ;  /* 0x00000001090d7824 */ /* 0x000fe200000e06e4 */
[----:B------:R-:W-:Y:S02]  /*1bd10*/  IADD3 R14, P0, PT, R12, R229, RZ ;  /* 0x000000e50c0e7210 */ /* 0x000fe40007f1e0ff */
[----:B------:R-:W-:Y:S02]  /*1bd20*/  LOP3.LUT R6, R3, 0x1c0, R204, 0xf8, !PT ;  /* 0x000001c003067812 */ /* 0x000fe400078ef8cc */
[----:B------:R-:W-:Y:S01]  /*1bd30*/  LEA R237, R7, UR6, 0x1 ;  /* 0x0000000607ed7c11 */ /* 0x000fe2000f8e08ff */
[--C-:B------:R-:W-:Y:S01]  /*1bd40*/  IMAD.X R15, R13, 0x1, R228.reuse, P0 ;  /* 0x000000010d0f7824 */ /* 0x100fe200000e06e4 */
[----:B------:R-:W-:Y:S02]  /*1bd50*/  LOP3.LUT R203, R6, R203, RZ, 0x3c, !PT ;  /* 0x000000cb06cb7212 */ /* 0x000fe400078e3cff */
[-C--:B------:R-:W-:Y:S01]  /*1bd60*/  IADD3 R6, P0, PT, R14, R229.reuse, RZ ;  /* 0x000000e50e067210 */ /* 0x080fe20007f1e0ff */
[----:B------:R-:W-:Y:S01]  /*1bd70*/  @!PT LDS RZ, [RZ] ;  /* 0x00000000fffff984 */ /* 0x000fe20000000800 */
[----:B------:R-:W-:Y:S01]  /*1bd80*/  @!PT LDS RZ, [RZ] ;  /* 0x00000000fffff984 */ /* 0x000fe20000000800 */
[----:B------:R-:W-:Y:S01]  /*1bd90*/  @!PT LDS RZ, [RZ] ;  /* 0x00000000fffff984 */ /* 0x000fe20000000800 */
[----:B------:R-:W-:Y:S01]  /*1bda0*/  LDGSTS.E.BYPASS.LTC128B.128 [R237+0xc000], desc[UR4][R212.64] ;  /* 0x0c000000d4ed7fae */ /* 0x000fe2000b981a04 */
[----:B------:R-:W-:Y:S02]  /*1bdb0*/  LOP3.LUT R5, R204, 0x200, RZ, 0xc0, !PT ;  /* 0x00000200cc057812 */ /* 0x000fe400078ec0ff */
[----:B------:R-:W-:Y:S02]  /*1bdc0*/  LOP3.LUT P2, RZ, R198, 0x4, RZ, 0xc0, !PT ;  /* 0x00000004c6ff7812 */ /* 0x000fe4000784c0ff */
[----:B------:R-:W-:Y:S01]  /*1bdd0*/  LDGSTS.E.BYPASS.LTC128B.128 [R237+0x10000], desc[UR4][R212.64+0x80] ;  /* 0x10000080d4ed7fae */ /* 0x000fe2000b981a04 */
[----:B------:R-:W-:Y:S01]  /*1bde0*/  IMAD.X R7, R15, 0x1, R228, P0 ;  /* 0x000000010f077824 */ /* 0x000fe200000e06e4 */
[-C--:B------:R-:W-:Y:S03]  /*1bdf0*/  IADD3 R20, P0, PT, R6, R229.reuse, RZ ;  /* 0x000000e506147210 */ /* 0x080fe60007f1e0ff */
[----:B------:R-:W-:Y:S01]  /*1be00*/  LDGSTS.E.BYPASS.LTC128B.128 [R237+0xc800], desc[UR4][R10.64] ;  /* 0x0c8000000aed7fae */ /* 0x000fe2000b981a04 */
[----:B------:R-:W-:Y:S01]  /*1be10*/  LOP3.LUT R4, R5, 0x7c00, R4, 0xf8, !PT ;  /* 0x00007c0005047812 */ /* 0x000fe200078ef804 */
[--C-:B------:R-:W-:Y:S03]  /*1be20*/  IMAD.X R21, R7, 0x1, R228.reuse, P0 ;  /* 0x0000000107157824 */ /* 0x100fe600000e06e4 */
[----:B------:R-:W-:Y:S01]  /*1be30*/  LDGSTS.E.BYPASS.LTC128B.128 [R237+0x10800], desc[UR4][R10.64+0x80] ;  /* 0x108000800aed7fae */ /* 0x000fe2000b981a04 */
[----:B------:R-:W-:Y:S02]  /*1be40*/  IADD3 R22, P0, PT, R20, R229, RZ ;  /* 0x000000e514167210 */ /* 0x000fe40007f1e0ff */
[----:B------:R-:W-:Y:S02]  /*1be50*/  LOP3.LUT R4, R4, R203, RZ, 0xfc, !PT ;  /* 0x000000cb04047212 */ /* 0x000fe400078efcff */
[----:B------:R-:W-:Y:S01]  /*1be60*/  LDGSTS.E.BYPASS.LTC128B.128 [R237+0xd000], desc[UR4][R8.64] ;  /* 0x0d00000008ed7fae */ /* 0x000fe2000b981a04 */
[----:B------:R-:W-:Y:S01]  /*1be70*/  SEL R156, R199, 0xffffffc0, !P2 ;  /* 0xffffffc0c79c7807 */ /* 0x000fe20005000000 */
[----:B------:R-:W-:Y:S01]  /*1be80*/  IMAD.X R23, R21, 0x1, R228, P0 ;  /* 0x0000000115177824 */ /* 0x000fe200000e06e4 */
[----:B------:R-:W-:Y:S02]  /*1be90*/  LEA R181, R4, UR6, 0x1 ;  /* 0x0000000604b57c11 */ /* 0x000fe4000f8e08ff */
[----:B------:R1:W-:Y:S01]  /*1bea0*/  LDGSTS.E.BYPASS.LTC128B.128 [R237+0x11000], desc[UR4][R8.64+0x80] ;  /* 0x1100008008ed7fae */ /* 0x0003e2000b981a04 */
[----:B------:R-:W-:Y:S01]  /*1beb0*/  LOP3.LUT P0, RZ, R198, 0x2, RZ, 0xc0, !PT ;  /* 0x00000002c6ff7812 */ /* 0x000fe2000780c0ff */
[----:B------:R-:W-:Y:S03]  /*1bec0*/  IMAD.IADD R3, R201, 0x1, R156 ;  /* 0x00000001c9037824 */ /* 0x000fe600078e029c */
[----:B------:R-:W-:Y:S01]  /*1bed0*/  LDGSTS.E.BYPASS.LTC128B.128 [R237+0xd800], desc[UR4][R12.64] ;  /* 0x0d8000000ced7fae */ /* 0x000fe2000b981a04 */
[--C-:B------:R-:W-:Y:S01]  /*1bee0*/  IMAD.IADD R185, R156, 0x1, R181.reuse ;  /* 0x000000019cb97824 */ /* 0x100fe200078e02b5 */
[----:B------:R-:W-:Y:S03]  /*1bef0*/  SEL R202, R200, 0xffffffe0, !P0 ;  /* 0xffffffe0c8ca7807 */ /* 0x000fe60004000000 */
[----:B------:R-:W-:Y:S01]  /*1bf00*/  LDGSTS.E.BYPASS.LTC128B.128 [R237+0x11800], desc[UR4][R12.64+0x80] ;  /* 0x118000800ced7fae */ /* 0x000fe2000b981a04 */
[----:B------:R-:W-:Y:S01]  /*1bf10*/  ISETP.GT.AND P0, PT, R231, R208, PT ;  /* 0x000000d0e700720c */ /* 0x000fe20003f04270 */
[C---:B------:R-:W-:Y:S03]  /*1bf20*/  IMAD.IADD R184, R202.reuse, 0x1, R181 ;  /* 0x00000001cab87824 */ /* 0x040fe600078e02b5 */
[----:B------:R-:W-:Y:S01]  /*1bf30*/  LDGSTS.E.BYPASS.LTC128B.128 [R237+0xe000], desc[UR4][R14.64] ;  /* 0x0e0000000eed7fae */ /* 0x000fe2000b981a04 */
[----:B------:R-:W-:Y:S02]  /*1bf40*/  IMAD.IADD R134, R201, 0x1, R202 ;  /* 0x00000001c9867824 */ /* 0x000fe400078e02ca */
[C---:B------:R-:W-:Y:S02]  /*1bf50*/  IMAD.IADD R205, R202.reuse, 0x1, R185 ;  /* 0x00000001cacd7824 */ /* 0x040fe400078e02b9 */
[----:B------:R-:W-:Y:S01]  /*1bf60*/  LDGSTS.E.BYPASS.LTC128B.128 [R237+0x12000], desc[UR4][R14.64+0x80] ;  /* 0x120000800eed7fae */ /* 0x000fe2000b981a04 */
[----:B------:R-:W-:Y:S04]  /*1bf70*/  IMAD.IADD R135, R202, 0x1, R3 ;  /* 0x00000001ca877824 */ /* 0x000fe800078e0203 */
[----:B------:R-:W-:Y:S05]  /*1bf80*/  LDGSTS.E.BYPASS.LTC128B.128 [R237+0xe800], desc[UR4][R6.64] ;  /* 0x0e80000006ed7fae */ /* 0x000fea000b981a04 */
[----:B------:R2:W-:Y:S05]  /*1bf90*/  LDGSTS.E.BYPASS.LTC128B.128 [R237+0x12800], desc[UR4][R6.64+0x80] ;  /* 0x1280008006ed7fae */ /* 0x0005ea000b981a04 */
[----:B------:R-:W-:Y:S05]  /*1bfa0*/  LDGSTS.E.BYPASS.LTC128B.128 [R237+0xf000], desc[UR4][R20.64] ;  /* 0x0f00000014ed7fae */ /* 0x000fea000b981a04 */
[----:B------:R-:W-:Y:S05]  /*1bfb0*/  LDGSTS.E.BYPASS.LTC128B.128 [R237+0x13000], desc[UR4][R20.64+0x80] ;  /* 0x1300008014ed7fae */ /* 0x000fea000b981a04 */
[----:B------:R-:W-:Y:S05]  /*1bfc0*/  LDGSTS.E.BYPASS.LTC128B.128 [R237+0xf800], desc[UR4][R22.64] ;  /* 0x0f80000016ed7fae */ /* 0x000fea000b981a04 */
[----:B------:R3:W-:Y:S05]  /*1bfd0*/  LDGSTS.E.BYPASS.LTC128B.128 [R237+0x13800], desc[UR4][R22.64+0x80] ;  /* 0x1380008016ed7fae */ /* 0x0007ea000b981a04 */
[----:B------:R-:W-:Y:S05]  /*1bfe0*/  LDSM.16.M88.4 R64, [R181] ;  /* 0x00000000b540783b */ /* 0x000fea0000000200 */
[----:B-1----:R-:W2:Y:S05]  /*1bff0*/  LDSM.16.M88.4 R8, [R201+0x4000] ;  /* 0x00400000c908783b */ /* 0x002eaa0000000200 */
[----:B------:R-:W1:Y:S05]  /*1c000*/  LDSM.16.M88.4 R16, [R201+0x4800] ;  /* 0x00480000c910783b */ /* 0x000e6a0000000200 */
[----:B------:R-:W3:Y:S05]  /*1c010*/  LDSM.16.M88.4 R24, [R201+0x5000] ;  /* 0x00500000c918783b */ /* 0x000eea0000000200 */
[----:B------:R-:W0:Y:S05]  /*1c020*/  LDGDEPBAR ;  /* 0x00000000000079af */ /* 0x000e2a0000000000 */
[----:B------:R-:W4:Y:S05]  /*1c030*/  LDSM.16.M88.4 R32, [R201+0x5800] ;  /* 0x00580000c920783b */ /* 0x000f2a0000000200 */
        /* <DEDUP_REMOVED lines=9> */
[C---:B-1----:R-:W-:Y:S03]  /*1c0d0*/  HMMA.16816.F32.BF16 R12, R64.reuse, R16, RZ ;  /* 0x00000010400c723c */ /* 0x042fe600000418ff */
[----:B------:R-:W1:Y:S05]  /*1c0e0*/  LDSM.16.M88.4 R152, [R134+0x5000] ;  /* 0x005000008698783b */ /* 0x000e6a0000000200 */
[C---:B------:R-:W-:Y:S01]  /*1c0f0*/  HMMA.16816.F32.BF16 R16, R64.reuse, R18, RZ ;  /* 0x000000124010723c */ /* 0x040fe200000418ff */
[----:B------:R-:W-:Y:S05]  /*1c100*/  LDSM.16.M88.4 R156, [R134+0x7000] ;  /* 0x00700000869c783b */ /* 0x000fea0000000200 */
[----:B------:R-:W-:Y:S02]  /*1c110*/  LDSM.16.M88.4 R160, [R134+0x7800] ;  /* 0x0078000086a0783b */ /* 0x000fe40000000200 */
[C---:B---3--:R-:W-:Y:S03]  /*1c120*/  HMMA.16816.F32.BF16 R20, R64.reuse, R24, RZ ;  /* 0x000000184014723c */ /* 0x048fe600000418ff */
[----:B------:R-:W-:Y:S05]  /*1c130*/  LDSM.16.M88.4 R164, [R185] ;  /* 0x00000000b9a4783b */ /* 0x000fea0000000200 */
[C---:B------:R-:W-:Y:S01]  /*1c140*/  HMMA.16816.F32.BF16 R24, R64.reuse, R26, RZ ;  /* 0x0000001a4018723c */ /* 0x040fe200000418ff */
[----:B------:R-:W-:Y:S05]  /*1c150*/  LDSM.16.M88.4 R168, [R3+0x4000] ;  /* 0x0040000003a8783b */ /* 0x000fea0000000200 */
[----:B------:R-:W-:Y:S02]  /*1c160*/  LDSM.16.M88.4 R172, [R3+0x6000] ;  /* 0x0060000003ac783b */ /* 0x000fe40000000200 */
[C---:B----4-:R-:W-:Y:S03]  /*1c170*/  HMMA.16816.F32.BF16 R28, R64.reuse, R32, RZ ;  /* 0x00000020401c723c */ /* 0x050fe600000418ff */
[----:B------:R-:W-:Y:S05]  /*1c180*/  LDSM.16.M88.4 R176, [R201+0xa000] ;  /* 0x00a00000c9b0783b */ /* 0x000fea0000000200 */
[C---:B------:R-:W-:Y:S01]  /*1c190*/  HMMA.16816.F32.BF16 R32, R64.reuse, R34, RZ ;  /* 0x000000224020723c */ /* 0x040fe200000418ff */
[----:B------:R-:W-:Y:S05]  /*1c1a0*/  LDSM.16.M88.4 R188, [R3+0x8000] ;  /* 0x0080000003bc783b */ /* 0x000fea0000000200 */
[----:B------:R-:W-:Y:S02]  /*1c1b0*/  LDSM.16.M88.4 R192, [R135+0xb000] ;  /* 0x00b0000087c0783b */ /* 0x000fe40000000200 */
        /* <DEDUP_REMOVED lines=57> */
[----:B------:R-:W2:Y:S05]  /*1c550*/  LDSM.16.M88.4 R144, [R135+0x6800] ;  /* 0x006800008790783b */ /* 0x000eaa0000000200 */
        /* <DEDUP_REMOVED lines=77> */
[----:B------:R-:W3:Y:S02]  /*1ca30*/  LDSM.16.M88.4 R152, [R3+0xa800] ;  /* 0x00a800000398783b */ /* 0x000ee40000000200 */
        /* <DEDUP_REMOVED lines=118> */
.L_x_7418:
[----:B------:R-:W-:Y:S05]  /*1d1a0*/  BSYNC.RECONVERGENT B0 ;  /* 0x0000000000007941 */ /* 0x000fea0003800200 */
.L_x_7417:
        /* <DEDUP_REMOVED lines=36> */
.L_x_7416:
[----:B------:R-:W-:Y:S05]  /*1d3f0*/  BSYNC.RECONVERGENT B1 ;  /* 0x0000000000017941 */ /* 0x000fea0003800200 */
.L_x_7415:
[----:B------:R-:W2:Y:S01]  /*1d400*/  LD.E R135, desc[UR4][R132.64+0xdc] ;  /* 0x0000dc0484877980 */ /* 0x000ea2000c101900 */
[C---:B-1----:R-:W-:Y:S01]  /*1d410*/  VIADD R148, R232.reuse, 0xffffffc1 ;  /* 0xffffffc1e8947836 */ /* 0x042fe20000000000 */
[----:B------:R-:W-:Y:S01]  /*1d420*/  P2R R3, PR, RZ, 0x4 ;  /* 0x00000004ff037803 */ /* 0x000fe20000000000 */
[C---:B------:R-:W-:Y:S01]  /*1d430*/  VIADD R134, R232.reuse, 0xffffffc9 ;  /* 0xffffffc9e8867836 */ /* 0x040fe20000000000 */
[----:B------:R-:W-:Y:S01]  /*1d440*/  LOP3.LUT R203, R203, 0x200, R204, 0xf8, !PT ;  /* 0x00000200cbcb7812 */ /* 0x000fe200078ef8cc */
        /* <DEDUP_REMOVED lines=23> */
[----:B------:R-:W-:Y:S01]  /*1d5c0*/  FSEL R139, R6, -INF , P1 ;  /* 0xff800000068b7808 */ /* 0x000fe20000800000 */
[----:B------:R-:W-:Y:S01]  /*1d5d0*/  VIADD R6, R232, 0xffffffd9 ;  /* 0xffffffd9e8067836 */ /* 0x000fe20000000000 */
[----:B------:R-:W-:Y:S02]  /*1d5e0*/  ISETP.GE.AND P4, PT, R137, R227, PT ;  /* 0x000000e38900720c */ /* 0x000fe40003f86270 */
[----:B------:R-:W-:Y:S02]  /*1d5f0*/  ISETP.GE.AND P0, PT, R11, R225, PT ;  /* 0x000000e10b00720c */ /* 0x000fe40003f06270 */
[----:B------:R-:W-:Y:S01]  /*1d600*/  FSEL R150, R8, -INF , P4 ;  /* 0xff80000008967808 */ /* 0x000fe20002000000 */
[----:B------:R-:W-:Y:S01]  /*1d610*/  VIADD R8, R232, 0xfffffff9 ;  /* 0xfffffff9e8087836 */ /* 0x000fe20000000000 */
[----:B------:R-:W-:Y:S02]  /*1d620*/  ISETP.GE.AND P4, PT, R144, R227, PT ;  /* 0x000000e39000720c */ /* 0x000fe40003f86270 */
        /* <DEDUP_REMOVED lines=8> */
[----:B------:R-:W-:Y:S02]  /*1d6b0*/  FSEL R153, R13, -INF , P3 ;  /* 0xff8000000d997808 */ /* 0x000fe40001800000 */
[----:B------:R-:W-:Y:S02]  /*1d6c0*/  FSEL R27, R27, -INF , P0 ;  /* 0xff8000001b1b7808 */ /* 0x000fe40000000000 */
[----:B------:R-:W-:Y:S02]  /*1d6d0*/  ISETP.GE.AND P1, PT, R137, R225, PT ;  /* 0x000000e18900720c */ /* 0x000fe40003f26270 */
[----:B------:R-:W-:Y:S02]  /*1d6e0*/  ISETP.GE.AND P4, PT, R136, R227, PT ;  /* 0x000000e38800720c */ /* 0x000fe40003f86270 */
[----:B------:R-:W-:Y:S02]  /*1d6f0*/  ISETP.GE.AND P0, PT, R140, R225, PT ;  /* 0x000000e18c00720c */ /* 0x000fe40003f06270 */
[-C--:B------:R-:W-:Y:S02]  /*1d700*/  ISETP.GE.AND P3, PT, R6, R227.reuse, PT ;  /* 0x000000e30600720c */ /* 0x080fe40003f66270 */
[----:B------:R-:W-:Y:S02]  /*1d710*/  FSEL R31, R31, -INF , P0 ;  /* 0xff8000001f1f7808 */ /* 0x000fe40000000000 */
[----:B------:R-:W-:Y:S01]  /*1d720*/  FSEL R138, R10, -INF , P1 ;  /* 0xff8000000a8a7808 */ /* 0x000fe20000800000 */
[----:B------:R-:W-:Y:S01]  /*1d730*/  VIADD R10, R232, 0xffffffe8 ;  /* 0xffffffe8e80a7836 */ /* 0x000fe20000000000 */
        /* <DEDUP_REMOVED lines=13> */
[----:B------:R-:W-:Y:S02]  /*1d810*/  ISETP.GE.AND P0, PT, R232, R227, PT ;  /* 0x000000e3e800720c */ /* 0x000fe40003f06270 */
[----:B------:R-:W-:Y:S01]  /*1d820*/  FSEL R160, R24, -INF , P4 ;  /* 0xff80000018a07808 */ /* 0x000fe20002000000 */
[----:B------:R-:W-:Y:S01]  /*1d830*/  VIADD R24, R232, 0xfffffff8 ;  /* 0xfffffff8e8187836 */ /* 0x000fe20000000000 */
[----:B------:R-:W-:Y:S01]  /*1d840*/  FSEL R174, R36, -INF , P0 ;  /* 0xff80000024ae7808 */ /* 0x000fe20000000000 */
[C---:B------:R-:W-:Y:S01]  /*1d850*/  VIADD R36, R232.reuse, 0x39 ;  /* 0x00000039e8247836 */ /* 0x040fe20000000000 */
        /* <DEDUP_REMOVED lines=71> */
[----:B------:R-:W-:Y:S02]  /*1dcd0*/  ISETP.GE.AND P1, PT, R28, R225, PT ;  /* 0x000000e11c00720c */ /* 0x000fe40003f26270 */
[----:B------:R-:W-:Y:S02]  /*1dce0*/  FSEL R53, R53, -INF , P3 ;  /* 0xff80000035357808 */ /* 0x000fe40001800000 */
[----:B------:R-:W-:Y:S02]  /*1dcf0*/  ISETP.GE.AND P3, PT, R16, R227, PT ;  /* 0x000000e31000720c */ /* 0x000fe40003f66270 */
[----:B------:R-:W-:Y:S02]  /*1dd00*/  FSEL R251, R251, -INF , !P0 ;  /* 0xff800000fbfb7808 */ /* 0x000fe40004000000 */
[-C--:B------:R-:W-:Y:S02]  /*1dd10*/  ISETP.GE.AND P0, PT, R137, R226.reuse, PT ;  /* 0x000000e28900720c */ /* 0x080fe40003f06270 */
        /* <DEDUP_REMOVED lines=13> */
[-C--:B------:R-:W-:Y:S02]  /*1ddf0*/  ISETP.GE.AND P1, PT, R29, R225.reuse, PT ;  /* 0x000000e11d00720c */ /* 0x080fe40003f26270 */
[----:B------:R-:W-:Y:S02]  /*1de00*/  FSEL R155, R64, -INF , P3 ;  /* 0xff800000409b7808 */ /* 0x000fe40001800000 */
[----:B------:R-:W-:Y:S02]  /*1de10*/  FSEL R64, R151, -INF , !P0 ;  /* 0xff80000097407808 */ /* 0x000fe40004000000 */
        /* <DEDUP_REMOVED lines=32> */
[----:B------:R-:W-:Y:S02]  /*1e020*/  FSEL R164, R164, -INF , !P0 ;  /* 0xff800000a4a47808 */ /* 0x000fe40004000000 */
[----:B------:R-:W-:Y:S02]  /*1e030*/  ISETP.GE.AND P5, PT, R11, R224, PT ;  /* 0x000000e00b00720c */ /* 0x000fe40003fa6270 */
        /* <DEDUP_REMOVED lines=45> */
[----:B------:R-:W-:Y:S02]  /*1e310*/  FMNMX3.FTZ R23, R23, R160, R180, !PT ;  /* 0x000000a017177276 */ /* 0x000fe400078100b4 */
[----:B------:R-:W-:Y:S02]  /*1e320*/  ISETP.GE.AND P1, PT, R24, R226, PT ;  /* 0x000000e21800720c */ /* 0x000fe40003f26270 */
[-C--:B------:R-:W-:Y:S02]  /*1e330*/  ISETP.GE.AND P4, PT, R10, R224.reuse, PT ;  /* 0x000000e00a00720c */ /* 0x080fe40003f86270 */
[-C--:B------:R-:W-:Y:S02]  /*1e340*/  ISETP.GE.AND P6, PT, R146, R224.reuse, PT ;  /* 0x000000e09200720c */ /* 0x080fe40003fc6270 */
[----:B------:R-:W-:Y:S02]  /*1e350*/  FMNMX3.FTZ R6, R6, R67, R65, !PT ;  /* 0x0000004306067276 */ /* 0x000fe40007810041 */
[----:B------:R-:W-:Y:S02]  /*1e360*/  FSEL R175, R53, -INF , !P0 ;  /* 0xff80000035af7808 */ /* 0x000fe40004000000 */
[----:B------:R-:W-:Y:S02]  /*1e370*/  ISETP.GE.AND P0, PT, R41, R224, PT ;  /* 0x000000e02900720c */ /* 0x000fe40003f06270 */
        /* <DEDUP_REMOVED lines=15> */
[----:B------:R-:W-:Y:S02]  /*1e470*/  ISETP.NE.AND P6, PT, R4, RZ, PT ;  /* 0x000000ff0400720c */ /* 0x000fe40003fc5270 */
[----:B------:R-:W-:Y:S02]  /*1e480*/  FSEL R241, R241, -INF , !P1 ;  /* 0xff800000f1f17808 */ /* 0x000fe40004800000 */
[----:B------:R-:W-:Y:S02]  /*1e490*/  FMNMX3.FTZ R4, R23, R174, R172, !PT ;  /* 0x000000ae17047276 */ /* 0x000fe400078100ac */
[-C--:B------:R-:W-:Y:S02]  /*1e4a0*/  ISETP.GE.AND P3, PT, R145, R226.reuse, PT ;  /* 0x000000e29100720c */ /* 0x080fe40003f66270 */
[----:B------:R-:W-:Y:S02]  /*1e4b0*/  ISETP.GE.AND P1, PT, R32, R226, PT ;  /* 0x000000e22000720c */ /* 0x000fe40003f26270 */
[----:B------:R-:W-:Y:S02]  /*1e4c0*/  FSEL R243, R35, -INF , !P4 ;  /* 0xff80000023f37808 */ /* 0x000fe40006000000 */
[----:B------:R-:W-:Y:S02]  /*1e4d0*/  FMNMX3.FTZ R6, R21, R166, R247, !PT ;  /* 0x000000a615067276 */ /* 0x000fe400078100f7 */
[----:B------:R-:W-:Y:S02]  /*1e4e0*/  FSEL R185, R185, -INF , !P1 ;  /* 0xff800000b9b97808 */ /* 0x000fe40004800000 */
[----:B------:R-:W-:Y:S02]  /*1e4f0*/  FSEL R195, R195, -INF , !P3 ;  /* 0xff800000c3c37808 */ /* 0x000fe40005800000 */
[----:B------:R-:W-:Y:S02]  /*1e500*/  FMNMX3.FTZ R4, R4, R241, R239, !PT ;  /* 0x000000f104047276 */ /* 0x000fe400078100ef */
        /* <DEDUP_REMOVED lines=22> */
[-C--:B------:R-:W-:Y:S02]  /*1e670*/  ISETP.GE.AND P3, PT, R40, R224.reuse, PT ;  /* 0x000000e02800720c */ /* 0x080fe40003f66270 */
        /* <DEDUP_REMOVED lines=12> */
[----:B------:R-:W-:Y:S02]  /*1e740*/  FSEL R165, R58, -INF , !P2 ;  /* 0xff8000003aa57808 */ /* 0x000fe40005000000 */
[----:B------:R-:W-:Y:S02]  /*1e750*/  ISETP.NE.AND P2, PT, R3, RZ, PT ;  /* 0x000000ff0300720c */ /* 0x000fe40003f45270 */
[----:B------:R-:W-:Y:S02]  /*1e760*/  FSEL R154, R48, -INF , !P0 ;  /* 0xff800000309a7808 */ /* 0x000fe40004000000 */
[----:B------:R-:W-:Y:S02]  /*1e770*/  FSEL R155, R155, -INF , !P1 ;  /* 0xff8000009b9b7808 */ /* 0x000fe40004800000 */
[----:B------:R-:W-:Y:S02]  /*1e780*/  FMNMX3.FTZ R3, R4, R161, R159, !PT ;  /* 0x000000a104037276 */ /* 0x000fe4000781009f */
[-C--:B------:R-:W-:Y:S02]  /*1e790*/  ISETP.GE.AND P4, PT, R38, R224.reuse, PT ;  /* 0x000000e02600720c */ /* 0x080fe40003f86270 */
[-C--:B------:R-:W-:Y:S02]  /*1e7a0*/  ISETP.GE.AND P3, PT, R37, R224.reuse, PT ;  /* 0x000000e02500720c */ /* 0x080fe40003f66270 */
        /* <DEDUP_REMOVED lines=53> */
[-C--:B------:R-:W-:Y:S01]  /*1eb00*/  FFMA.FTZ R161, R161, R135.reuse, -R158 ;  /* 0x00000087a1a17223 */ /* 0x080fe2000001089e */
[-CC-:B------:R-:W-:Y:S01]  /*1eb10*/  FFMA.FTZ R151, R7, R135.reuse, -R156.reuse ;  /* 0x0000008707977223 */ /* 0x180fe2000001089c */
[-CC-:B------:R-:W-:Y:S01]  /*1eb20*/  FFMA.FTZ R150, R5, R135.reuse, -R156.reuse ;  /* 0x0000008705967223 */ /* 0x180fe2000001089c */
[----:B------:R-:W-:Y:S01]  /*1eb30*/  FSEL R7, R134, RZ, P1 ;  /* 0x000000ff86077208 */ /* 0x000fe20000800000 */
[-CC-:B------:R-:W-:Y:S01]  /*1eb40*/  FFMA.FTZ R146, R11, R135.reuse, -R156.reuse ;  /* 0x000000870b927223 */ /* 0x180fe2000001089c */
[----:B------:R-:W-:Y:S01]  /*1eb50*/  FSEL R5, R3, RZ, P0 ;  /* 0x000000ff03057208 */ /* 0x000fe20000000000 */
[-C--:B------:R-:W-:Y:S02]  /*1eb60*/  FFMA.FTZ R153, R9, R135.reuse, -R156 ;  /* 0x0000008709997223 */ /* 0x080fe4000001089c */
        /* <DEDUP_REMOVED lines=13> */
[--C-:B------:R-:W-:Y:S01]  /*1ec40*/  FFMA.FTZ R187, R187, R135, -R156.reuse ;  /* 0x00000087bbbb7223 */ /* 0x100fe2000001089c */
[----:B---3--:R-:W-:Y:S01]  /*1ec50*/  F2FP.BF16.F32.PACK_AB R142, R144, R147 ;  /* 0x00000093908e723e */ /* 0x008fe200000010ff */
[-CC-:B------:R-:W-:Y:S07]  /*1ec60*/  FFMA.FTZ R181, R181, R135.reuse, -R156.reuse ;  /* 0x00000087b5b57223 */ /* 0x180fee000001089c */
[----:B------:R-:W3:Y:S01]  /*1ec70*/  MUFU.EX2 R0, R7 ;  /* 0x0000000700007308 */ /* 0x000ee20000000800 */
[-CC-:B------:R-:W-:Y:S01]  /*1ec80*/  FFMA.FTZ R190, R167, R135.reuse, -R156.reuse ;  /* 0x00000087a7be7223 */ /* 0x180fe2000001089c */
[-C--:B------:R-:W-:Y:S01]  /*1ec90*/  FFMA.FTZ R173, R173, R135.reuse, -R156 ;  /* 0x00000087adad7223 */ /* 0x080fe2000001089c */
[-C--:B------:R-:W-:Y:S07]  /*1eca0*/  FFMA.FTZ R167, R171, R135.reuse, -R158 ;  /* 0x00000087aba77223 */ /* 0x080fee000001089e */
[----:B------:R-:W-:Y:S01]  /*1ecb0*/  MUFU.EX2 R146, R146 ;  /* 0x0000009200927308 */ /* 0x000fe20000000800 */
[--C-:B------:R-:W-:Y:S01]  /*1ecc0*/  FFMA.FTZ R194, R165, R135, -R156.reuse ;  /* 0x00000087a5c27223 */ /* 0x100fe2000001089c */
        /* <DEDUP_REMOVED lines=20> */
[C---:B------:R-:W-:Y:S01]  /*1ee10*/  FMUL.FTZ R27, R0.reuse, R111 ;  /* 0x0000006f001b7220 */ /* 0x040fe20000410000 */
[----:B------:R-:W-:Y:S01]  /*1ee20*/  LDSM.16.MT88.4 R116, [R138+0xf800] ;  /* 0x00f800008a74783b */ /* 0x000fe20000004200 */
[C---:B------:R-:W-:Y:S01]  /*1ee30*/  FMUL.FTZ R34, R0.reuse, R102 ;  /* 0x0000006600227220 */ /* 0x040fe20000410000 */
[C---:B-1----:R-:W-:Y:S01]  /*1ee40*/  HMMA.16816.F32.BF16 R4, R140.reuse, R12, R4 ;  /* 0x0000000c8c04723c */ /* 0x042fe20000041804 */
[----:B------:R-:W-:Y:S04]  /*1ee50*/  MUFU.EX2 R176, R176 ;  /* 0x000000b000b07308 */ /* 0x000fe80000000800 */
[----:B------:R-:W-:Y:S01]  /*1ee60*/  FMUL.FTZ R35, R0, R103 ;  /* 0x0000006700237220 */ /* 0x000fe20000410000 */
[C---:B------:R-:W-:Y:S01]  /*1ee70*/  FMUL.FTZ R40, R2.reuse, R92 ;  /* 0x0000005c02287220 */ /* 0x040fe20000410000 */
        /* <DEDUP_REMOVED lines=9> */
[C---:B------:R-:W-:Y:S01]  /*1ef10*/  FMUL.FTZ R48, R2.reuse, R84 ;  /* 0x0000005402307220 */ /* 0x040fe20000410000 */
[----:B------:R-:W-:Y:S01]  /*1ef20*/  LDSM.16.MT88.4 R92, [R139+0x10800] ;  /* 0x010800008b5c783b */ /* 0x000fe20000004200 */
[----:B------:R-:W-:Y:S01]  /*1ef30*/  FMUL.FTZ R49, R2, R85 ;  /* 0x0000005502317220 */ /* 0x000fe20000410000 */
[C---:B------:R-:W-:Y:S01]  /*1ef40*/  FMUL.FTZ R50, R0.reuse, R86 ;  /* 0x0000005600327220 */ /* 0x040fe20000410000 */
[C---:B------:R-:W-:Y:S01]  /*1ef50*/  HMMA.16816.F32.BF16 R12, R140.reuse, R20, R12 ;  /* 0x000000148c0c723c */ /* 0x040fe2000004180c */
[----:B------:R-:W-:Y:S02]  /*1ef60*/  MUFU.EX2 R203, R203 ;  /* 0x000000cb00cb7308 */ /* 0x000fe40000000800 */
[----:B------:R-:W-:Y:S01]  /*1ef70*/  FMUL.FTZ R51, R0, R87 ;  /* 0x0000005700337220 */ /* 0x000fe20000410000 */
[----:B------:R-:W-:Y:S01]  /*1ef80*/  FMUL.FTZ R56, R2, R76 ;  /* 0x0000004c02387220 */ /* 0x000fe20000410000 */
[----:B------:R-:W1:Y:S01]  /*1ef90*/  LDSM.16.MT88.4 R84, [R202+0x4000] ;  /* 0x00400000ca54783b */ /* 0x000e620000004200 */
        /* <DEDUP_REMOVED lines=8> */
[-C--:B------:R-:W-:Y:S01]  /*1f020*/  FFMA.FTZ R108, R185, R135.reuse, -R158 ;  /* 0x00000087b96c7223 */ /* 0x080fe2000001089e */
[C---:B------:R-:W-:Y:S01]  /*1f030*/  FMUL.FTZ R32, R2.reuse, R100 ;  /* 0x0000006402207220 */ /* 0x040fe20000410000 */
[--C-:B------:R-:W-:Y:S01]  /*1f040*/  FFMA.FTZ R100, R189, R135, -R156.reuse ;  /* 0x00000087bd647223 */ /* 0x100fe2000001089c */
[----:B------:R-:W-:Y:S01]  /*1f050*/  FMUL.FTZ R33, R2, R101 ;  /* 0x0000006502217220 */ /* 0x000fe20000410000 */
[-CC-:B------:R-:W-:Y:S01]  /*1f060*/  FFMA.FTZ R101, R191, R135.reuse, -R156.reuse ;  /* 0x00000087bf657223 */ /* 0x180fe2000001089c */
[-C--:B------:R-:W-:Y:S01]  /*1f070*/  FFMA.FTZ R113, R186, R135.reuse, -R156 ;  /* 0x00000087ba717223 */ /* 0x080fe2000001089c */
[C---:B------:R-:W-:Y:S01]  /*1f080*/  HMMA.16816.F32.BF16 R20, R140.reuse, R28, R20 ;  /* 0x0000001c8c14723c */ /* 0x040fe20000041814 */
[----:B------:R2:W-:Y:S02]  /*1f090*/  MUFU.EX2 R191, R182 ;  /* 0x000000b600bf7308 */ /* 0x0005e40000000800 */
[-C--:B------:R-:W-:Y:S01]  /*1f0a0*/  FFMA.FTZ R114, R64, R135.reuse, -R158 ;  /* 0x0000008740727223 */ /* 0x080fe2000001089e */
[-CC-:B------:R-:W-:Y:S07]  /*1f0b0*/  FFMA.FTZ R112, R67, R135.reuse, -R156.reuse ;  /* 0x0000008743707223 */ /* 0x180fee000001089c */
[----:B------:R-:W-:Y:S01]  /*1f0c0*/  MUFU.EX2 R189, R101 ;  /* 0x0000006500bd7308 */ /* 0x000fe20000000800 */
[----:B------:R-:W-:Y:S01]  /*1f0d0*/  FFMA.FTZ R115, R65, R135, -R156 ;  /* 0x0000008741737223 */ /* 0x000fe2000001089c */
[C---:B------:R-:W-:Y:S01]  /*1f0e0*/  FMUL.FTZ R64, R2.reuse, R68 ;  /* 0x0000004402407220 */ /* 0x040fe20000410000 */
[C---:B------:R-:W-:Y:S07]  /*1f0f0*/  HMMA.16816.F32.BF16 R24, R140.reuse, R30, R24 ;  /* 0x0000001e8c18723c */ /* 0x040fee0000041818 */
[----:B------:R-:W-:Y:S01]  /*1f100*/  MUFU.EX2 R113, R113 ;  /* 0x0000007100717308 */ /* 0x000fe20000000800 */
        /* <DEDUP_REMOVED lines=14> */
[----:B------:R-:W-:Y:S01]  /*1f1f0*/  FFMA.FTZ R105, R66, R135, -R158 ;  /* 0x0000008742697223 */ /* 0x000fe2000001089e */
[----:B------:R-:W-:Y:S01]  /*1f200*/  FMUL.FTZ R65, R2, R69 ;  /* 0x0000004502417220 */ /* 0x000fe20000410000 */
[C---:B------:R-:W-:Y:S01]  /*1f210*/  FMUL.FTZ R66, R0.reuse, R70 ;  /* 0x0000004600427220 */ /* 0x040fe20000410000 */
[C---:B------:R-:W-:Y:S03]  /*1f220*/  HMMA.16816.F32.BF16 R32, R140.reuse, R38, R32 ;  /* 0x000000268c20723c */ /* 0x040fe60000041820 */
[----:B------:R-:W4:Y:S01]  /*1f230*/  MUFU.EX2 R107, R107 ;  /* 0x0000006b006b7308 */ /* 0x000f220000000800 */
[C---:B------:R-:W-:Y:S01]  /*1f240*/  FMUL.FTZ R38, R0.reuse, R98 ;  /* 0x0000006200267220 */ /* 0x040fe20000410000 */
[C---:B------:R-:W-:Y:S01]  /*1f250*/  FMUL.FTZ R39, R0.reuse, R99 ;  /* 0x0000006300277220 */ /* 0x040fe20000410000 */
[----:B------:R-:W-:Y:S01]  /*1f260*/  FMUL.FTZ R67, R0, R71 ;  /* 0x0000004700437220 */ /* 0x000fe20000410000 */
[----:B------:R-:W-:Y:S01]  /*1f270*/  LDSM.16.MT88.4 R96, [R138+0x10800] ;  /* 0x010800008a60783b */ /* 0x000fe20000004200 */
[-CC-:B--2---:R-:W-:Y:S01]  /*1f280*/  FFMA.FTZ R182, R193, R135.reuse, -R156.reuse ;  /* 0x00000087c1b67223 */ /* 0x184fe2000001089c */
[-C--:B------:R-:W-:Y:S01]  /*1f290*/  FFMA.FTZ R186, R179, R135.reuse, -R156 ;  /* 0x00000087b3ba7223 */ /* 0x080fe2000001089c */
[-C--:B------:R-:W-:Y:S01]  /*1f2a0*/  FFMA.FTZ R188, R175, R135.reuse, -R158 ;  /* 0x00000087afbc7223 */ /* 0x080fe2000001089e */
[----:B------:R-:W-:Y:S01]  /*1f2b0*/  FFMA.FTZ R234, R152, R135, -R156 ;  /* 0x0000008798ea7223 */ /* 0x000fe2000001089c */
[C---:B------:R-:W-:Y:S01]  /*1f2c0*/  HMMA.16816.F32.BF16 R36, R140.reuse, R44, R36 ;  /* 0x0000002c8c24723c */ /* 0x040fe20000041824 */
[----:B------:R-:W2:Y:S02]  /*1f2d0*/  MUFU.EX2 R106, R106 ;  /* 0x0000006a006a7308 */ /* 0x000ea40000000800 */
[C---:B------:R-:W-:Y:S01]  /*1f2e0*/  FMUL.FTZ R44, R2.reuse, R88 ;  /* 0x00000058022c7220 */ /* 0x040fe20000410000 */
[----:B------:R-:W-:Y:S01]  /*1f2f0*/  FMUL.FTZ R45, R2, R89 ;  /* 0x00000059022d7220 */ /* 0x000fe20000410000 */
[----:B----4-:R-:W-:Y:S01]  /*1f300*/  F2FP.BF16.F32.PACK_AB R68, R107, R104 ;  /* 0x000000686b44723e */ /* 0x010fe200000010ff */
[----:B------:R-:W-:Y:S05]  /*1f310*/  FFMA.FTZ R152, R155, R135, -R158 ;  /* 0x000000879b987223 */ /* 0x000fea000001089e */
[----:B------:R-:W-:Y:S01]  /*1f320*/  MUFU.EX2 R105, R105 ;  /* 0x0000006900697308 */ /* 0x000fe20000000800 */
[C---:B------:R-:W-:Y:S03]  /*1f330*/  HMMA.16816.F32.BF16 R40, R140.reuse, R46, R40 ;  /* 0x0000002e8c28723c */ /* 0x040fe60000041828 */
[C---:B------:R-:W-:Y:S01]  /*1f340*/  FMUL.FTZ R46, R0.reuse, R90 ;  /* 0x0000005a002e7220 */ /* 0x040fe20000410000 */
[C---:B------:R-:W-:Y:S05]  /*1f350*/  FMUL.FTZ R47, R0.reuse, R91 ;  /* 0x0000005b002f7220 */ /* 0x040fea0000410000 */
[----:B------:R-:W4:Y:S01]  /*1f360*/  MUFU.EX2 R114, R114 ;  /* 0x0000007200727308 */ /* 0x000f220000000800 */
[----:B------:R-:W-:Y:S01]  /*1f370*/  LDSM.16.MT88.4 R88, [R202+0x800] ;  /* 0x00080000ca58783b */ /* 0x000fe20000004200 */
[----:B--2---:R-:W-:Y:S01]  /*1f380*/  F2FP.BF16.F32.PACK_AB R69, R113, R106 ;  /* 0x0000006a7145723e */ /* 0x004fe200000010ff */
[----:B------:R-:W-:Y:S07]  /*1f390*/  FFMA.FTZ R151, R0, R233, R151 ;  /* 0x000000e900977223 */ /* 0x000fee0000010097 */
[----:B------:R-:W-:Y:S01]  /*1f3a0*/  MUFU.EX2 R112, R112 ;  /* 0x0000007000707308 */ /* 0x000fe20000000800 */
[C---:B------:R-:W-:Y:S01]  /*1f3b0*/  FFMA.FTZ R149, R2.reuse, R235, R149 ;  /* 0x000000eb02957223 */ /* 0x040fe20000010095 */
[C---:B------:R-:W-:Y:S08]  /*1f3c0*/  HMMA.16816.F32.BF16 R44, R140.reuse, R52, R44 ;  /* 0x000000348c2c723c */ /* 0x040ff0000004182c */
[----:B------:R-:W2:Y:S01]  /*1f3d0*/  MUFU.EX2 R115, R115 ;  /* 0x0000007300737308 */ /* 0x000ea20000000800 */
[C---:B------:R-:W-:Y:S01]  /*1f3e0*/  FMUL.FTZ R52, R2.reuse, R80 ;  /* 0x0000005002347220 */ /* 0x040fe20000410000 */
[----:B------:R-:W-:Y:S01]  /*1f3f0*/  FMUL.FTZ R53, R2, R81 ;  /* 0x0000005102357220 */ /* 0x000fe20000410000 */
[----:B------:R-:W-:Y:S07]  /*1f400*/  FADD.FTZ R148, R148, R149 ;  /* 0x0000009594947221 */ /* 0x000fee0000010000 */
[----:B------:R-:W-:Y:S01]  /*1f410*/  MUFU.EX2 R193, R195 ;  /* 0x000000c300c17308 */ /* 0x000fe20000000800 */
[----:B------:R-:W-:Y:S01]  /*1f420*/  FADD.FTZ R151, R150, R151 ;  /* 0x0000009796977221 */ /* 0x000fe20000010000 */
[C---:B------:R-:W-:Y:S08]  /*1f430*/  HMMA.16816.F32.BF16 R48, R140.reuse, R54, R48 ;  /* 0x000000368c30723c */ /* 0x040ff00000041830 */
[----:B------:R-:W-:Y:S01]  /*1f440*/  MUFU.EX2 R182, R182 ;  /* 0x000000b600b67308 */ /* 0x000fe20000000800 */
[C---:B------:R-:W-:Y:S01]  /*1f450*/  FMUL.FTZ R54, R0.reuse, R82 ;  /* 0x0000005200367220 */ /* 0x040fe20000410000 */
[----:B------:R-:W-:Y:S01]  /*1f460*/  FMUL.FTZ R55, R0, R83 ;  /* 0x0000005300377220 */ /* 0x000fe20000410000 */
[----:B----4-:R-:W-:Y:S01]  /*1f470*/  F2FP.BF16.F32.PACK_AB R70, R114, R105 ;  /* 0x000000697246723e */ /* 0x010fe200000010ff */
[----:B------:R-:W4:Y:S06]  /*1f480*/  LDSM.16.MT88.4 R80, [R138+0xc800] ;  /* 0x00c800008a50783b */ /* 0x000f2c0000004200 */
[----:B------:R-:W-:Y:S01]  /*1f490*/  MUFU.EX2 R185, R187 ;  /* 0x000000bb00b97308 */ /* 0x000fe20000000800 */
[----:B--2---:R-:W-:Y:S01]  /*1f4a0*/  F2FP.BF16.F32.PACK_AB R71, R115, R112 ;  /* 0x000000707347723e */ /* 0x004fe200000010ff */
[----:B------:R-:W-:Y:S01]  /*1f4b0*/  FADD.FTZ R146, R146, R151 ;  /* 0x0000009792927221 */ /* 0x000fe20000010000 */
[----:B------:R-:W-:Y:S01]  /*1f4c0*/  ISETP.GT.AND P0, PT, R231, R208, PT ;  /* 0x000000d0e700720c */ /* 0x000fe20003f04270 */
[C---:B------:R-:W-:Y:S06]  /*1f4d0*/  HMMA.16816.F32.BF16 R52, R140.reuse, R60, R52 ;  /* 0x0000003c8c34723c */ /* 0x040fec0000041834 */
        /* <DEDUP_REMOVED lines=10> */
[----:B------:R-:W2:Y:S01]  /*1f580*/  LDSM.16.MT88.4 R72, [R145+0x800] ;  /* 0x000800009148783b */ /* 0x000ea20000004200 */
        /* <DEDUP_REMOVED lines=17> */
[-CC-:B------:R-:W-:Y:S01]  /*1f6a0*/  FFMA.FTZ R180, R205, R135.reuse, -R158.reuse ;  /* 0x00000087cdb47223 */ /* 0x180fe2000001089e */
[----:B------:R-:W-:Y:S01]  /*1f6b0*/  FFMA.FTZ R184, R183, R135, -R158 ;  /* 0x00000087b7b87223 */ /* 0x000fe2000001089e */
[C---:B------:R-:W-:Y:S01]  /*1f6c0*/  HMMA.16816.F32.BF16 R8, R68.reuse, R78, R8 ;  /* 0x0000004e4408723c */ /* 0x040fe20000041808 */
[----:B------:R-:W-:Y:S05]  /*1f6d0*/  LDSM.16.MT88.4 R76, [R139+0xd000] ;  /* 0x00d000008b4c783b */ /* 0x000fea0000004200 */
[----:B------:R1:W-:Y:S10]  /*1f6e0*/  MUFU.EX2 R183, R108 ;  /* 0x0000006c00b77308 */ /* 0x0003f40000000800 */
[----:B------:R-:W-:Y:S01]  /*1f6f0*/  MUFU.EX2 R143, R143 ;  /* 0x0000008f008f7308 */ /* 0x000fe20000000800 */
[C---:B----4-:R-:W-:Y:S01]  /*1f700*/  HMMA.16816.F32.BF16 R12, R68.reuse, R80, R12 ;  /* 0x00000050440c723c */ /* 0x050fe2000004180c */
[----:B-----5:R-:W-:Y:S08]  /*1f710*/  LDSM.16.MT88.4 R100, [R145+0x5000] ;  /* 0x005000009164783b */ /* 0x020ff00000004200 */
[----:B------:R-:W4:Y:S10]  /*1f720*/  MUFU.EX2 R142, R142 ;  /* 0x0000008e008e7308 */ /* 0x000f340000000800 */
[----:B------:R-:W5:Y:S01]  /*1f730*/  MUFU.EX2 R141, R141 ;  /* 0x0000008d008d7308 */ /* 0x000f620000000800 */
[C---:B------:R-:W-:Y:S01]  /*1f740*/  HMMA.16816.F32.BF16 R16, R68.reuse, R82, R16 ;  /* 0x000000524410723c */ /* 0x040fe20000041810 */
[----:B------:R-:W-:Y:S08]  /*1f750*/  LDSM.16.MT88.4 R80, [R138+0xd000] ;  /* 0x00d000008a50783b */ /* 0x000ff00000004200 */
[----:B------:R-:W-:Y:S10]  /*1f760*/  MUFU.EX2 R237, R239 ;  /* 0x000000ef00ed7308 */ /* 0x000ff40000000800 */
[----:B------:R-:W-:Y:S01]  /*1f770*/  MUFU.EX2 R178, R178 ;  /* 0x000000b200b27308 */ /* 0x000fe20000000800 */
[C---:B--2---:R-:W-:Y:S01]  /*1f780*/  HMMA.16816.F32.BF16 R20, R68.reuse, R72, R20 ;  /* 0x000000484414723c */ /* 0x044fe20000041814 */
[----:B-1----:R-:W-:Y:S08]  /*1f790*/  LDSM.16.MT88.4 R108, [R145+0x3800] ;  /* 0x00380000916c783b */ /* 0x002ff00000004200 */
[----:B------:R-:W-:Y:S10]  /*1f7a0*/  MUFU.EX2 R180, R180 ;  /* 0x000000b400b47308 */ /* 0x000ff40000000800 */
        /* <DEDUP_REMOVED lines=13> */
[----:B------:R-:W-:Y:S01]  /*1f880*/  MUFU.EX2 R152, R152 ;  /* 0x0000009800987308 */ /* 0x000fe20000000800 */
        /* <DEDUP_REMOVED lines=10> */
[----:B------:R-:W1:Y:S02]  /*1f930*/  LDSM.16.MT88.4 R72, [R202+0x5000] ;  /* 0x00500000ca48783b */ /* 0x000e640000004200 */
[----:B---3--:R-:W-:Y:S02]  /*1f940*/  F2FP.BF16.F32.PACK_AB R68, R191, R140 ;  /* 0x0000008cbf44723e */ /* 0x008fe400000010ff */
[----:B------:R-:W-:Y:S02]  /*1f950*/  F2FP.BF16.F32.PACK_AB R69, R160, R189 ;  /* 0x000000bda045723e */ /* 0x000fe400000010ff */
[----:B----4-:R-:W-:Y:S02]  /*1f960*/  F2FP.BF16.F32.PACK_AB R70, R142, R143 ;  /* 0x0000008f8e46723e */ /* 0x010fe400000010ff */
[----:B-----5:R-:W-:Y:S07]  /*1f970*/  F2FP.BF16.F32.PACK_AB R71, R162, R141 ;  /* 0x0000008da247723e */ /* 0x020fee00000010ff */
        /* <DEDUP_REMOVED lines=17> */
[C---:B------:R-:W-:Y:S03]  /*1fa90*/  HMMA.16816.F32.BF16 R44, R68.reuse, R84, R44 ;  /* 0x00000054442c723c */ /* 0x040fe6000004182c */
[-C--:B------:R-:W-:Y:S01]  /*1faa0*/  FFMA.FTZ R84, R170, R135.reuse, -R158 ;  /* 0x00000087aa547223 */ /* 0x080fe2000001089e */
[-C--:B------:R-:W-:Y:S02]  /*1fab0*/  FFMA.FTZ R170, R247, R135.reuse, -R156 ;  /* 0x00000087f7aa7223 */ /* 0x080fe4000001089c */
[----:B------:R2:W-:Y:S02]  /*1fac0*/  MUFU.EX2 R247, R92 ;  /* 0x0000005c00f77308 */ /* 0x0005e40000000800 */
[C---:B------:R-:W-:Y:S08]  /*1fad0*/  HMMA.16816.F32.BF16 R48, R68.reuse, R86, R48 ;  /* 0x000000564430723c */ /* 0x040ff00000041830 */
[----:B------:R5:W3:Y:S10]  /*1fae0*/  MUFU.EX2 R166, R84 ;  /* 0x0000005400a67308 */ /* 0x000af40000000800 */
[----:B------:R-:W4:Y:S01]  /*1faf0*/  MUFU.EX2 R170, R170 ;  /* 0x000000aa00aa7308 */ /* 0x000f220000000800 */
[C---:B------:R-:W-:Y:S03]  /*1fb00*/  HMMA.16816.F32.BF16 R52, R68.reuse, R100, R52 ;  /* 0x000000644434723c */ /* 0x040fe60000041834 */
[-C--:B------:R-:W-:Y:S01]  /*1fb10*/  FFMA.FTZ R101, R164, R135.reuse, -R158 ;  /* 0x00000087a4657223 */ /* 0x080fe2000001089e */
[----:B------:R-:W-:Y:S01]  /*1fb20*/  FFMA.FTZ R100, R245, R135, -R156 ;  /* 0x00000087f5647223 */ /* 0x000fe2000001089c */
[----:B--2---:R-:W-:Y:S04]  /*1fb30*/  LDSM.16.MT88.4 R92, [R139+0x11800] ;  /* 0x011800008b5c783b */ /* 0x004fe80000004200 */
[----:B------:R2:W-:Y:S01]  /*1fb40*/  MUFU.EX2 R164, R96 ;  /* 0x0000006000a47308 */ /* 0x0005e20000000800 */
[C---:B------:R-:W-:Y:S09]  /*1fb50*/  HMMA.16816.F32.BF16 R56, R68.reuse, R102, R56 ;  /* 0x000000664438723c */ /* 0x040ff20000041838 */
[----:B------:R-:W4:Y:S01]  /*1fb60*/  MUFU.EX2 R245, R101 ;  /* 0x0000006500f57308 */ /* 0x000f220000000800 */
[----:B-----5:R-:W5:Y:S09]  /*1fb70*/  LDSM.16.MT88.4 R84, [R145+0x1800] ;  /* 0x001800009154783b */ /* 0x020f720000004200 */
[----:B------:R4:W4:Y:S01]  /*1fb80*/  MUFU.EX2 R243, R100 ;  /* 0x0000006400f37308 */ /* 0x0009220000000800 */
[C---:B-1----:R-:W-:Y:S01]  /*1fb90*/  HMMA.16816.F32.BF16 R60, R68.reuse, R72, R60 ;  /* 0x00000048443c723c */ /* 0x042fe2000004183c */
[----:B--2---:R-:W1:Y:S07]  /*1fba0*/  LDSM.16.MT88.4 R96, [R138+0x11800] ;  /* 0x011800008a60783b */ /* 0x004e6e0000004200 */
[----:B------:R-:W-:Y:S03]  /*1fbb0*/  HMMA.16816.F32.BF16 R64, R68, R74, R64 ;  /* 0x0000004a4440723c */ /* 0x000fe60000041840 */
[----:B---3--:R-:W-:Y:S01]  /*1fbc0*/  F2FP.BF16.F32.PACK_AB R68, R166, R203 ;  /* 0x000000cba644723e */ /* 0x008fe200000010ff */
[--C-:B----4-:R-:W-:Y:S01]  /*1fbd0*/  FFMA.FTZ R100, R172, R135, -R158.reuse ;  /* 0x00000087ac647223 */ /* 0x110fe2000001089e */
[----:B------:R-:W-:Y:S01]  /*1fbe0*/  F2FP.BF16.F32.PACK_AB R69, R170, R247 ;  /* 0x000000f7aa45723e */ /* 0x000fe200000010ff */
[----:B------:R-:W2:Y:S01]  /*1fbf0*/  LDSM.16.MT88.4 R72, [R145+0x5800] ;  /* 0x005800009148783b */ /* 0x000ea20000004200 */
[----:B------:R-:W-:Y:S01]  /*1fc00*/  F2FP.BF16.F32.PACK_AB R70, R245, R164 ;  /* 0x000000a4f546723e */ /* 0x000fe200000010ff */
[----:B------:R3:W-:Y:S01]  /*1fc10*/  MUFU.EX2 R251, R100 ;  /* 0x0000006400fb7308 */ /* 0x0007e20000000800 */
[----:B------:R-:W-:Y:S07]  /*1fc20*/  F2FP.BF16.F32.PACK_AB R71, R168, R243 ;  /* 0x000000f3a847723e */ /* 0x000fee00000010ff */
[C---:B------:R-:W-:Y:S01]  /*1fc30*/  HMMA.16816.F32.BF16 R4, R68.reuse, R76, R4 ;  /* 0x0000004c4404723c */ /* 0x040fe20000041804 */
[----:B---3--:R-:W-:Y:S07]  /*1fc40*/  LDSM.16.MT88.4 R100, [R138+0x12000] ;  /* 0x012000008a64783b */ /* 0x008fee0000004200 */
        /* <DEDUP_REMOVED lines=16> */
[-CC-:B------:R-:W-:Y:S01]  /*1fd50*/  FFMA.FTZ R174, R241, R135.reuse, -R158.reuse ;  /* 0x00000087f1ae7223 */ /* 0x180fe2000001089e */
[----:B------:R-:W-:Y:S01]  /*1fd60*/  FFMA.FTZ R158, R154, R135, -R158 ;  /* 0x000000879a9e7223 */ /* 0x000fe2000001089e */
[----:B------:R-:W-:Y:S02]  /*1fd70*/  MUFU.EX2 R241, R249 ;  /* 0x000000f900f17308 */ /* 0x000fe40000000800 */
[C---:B------:R-:W-:Y:S08]  /*1fd80*/  HMMA.16816.F32.BF16 R48, R68.reuse, R98, R48 ;  /* 0x000000624430723c */ /* 0x040ff00000041830 */
[----:B------:R1:W4:Y:S10]  /*1fd90*/  MUFU.EX2 R172, R96 ;  /* 0x0000006000ac7308 */ /* 0x0003340000000800 */
[----:B------:R-:W5:Y:S01]  /*1fda0*/  MUFU.EX2 R174, R174 ;  /* 0x000000ae00ae7308 */ /* 0x000f620000000800 */
[C---:B--2---:R-:W-:Y:S08]  /*1fdb0*/  HMMA.16816.F32.BF16 R52, R68.reuse, R72, R52 ;  /* 0x000000484434723c */ /* 0x044ff00000041834 */
[C---:B------:R-:W-:Y:S01]  /*1fdc0*/  HMMA.16816.F32.BF16 R56, R68.reuse, R74, R56 ;  /* 0x0000004a4438723c */ /* 0x040fe20000041838 */
[----:B-1----:R-:W1:Y:S07]  /*1fdd0*/  LDSM.16.MT88.4 R96, [R139+0x12000] ;  /* 0x012000008b60783b */ /* 0x002e6e0000004200 */
[C---:B---3--:R-:W-:Y:S01]  /*1fde0*/  HMMA.16816.F32.BF16 R60, R68.reuse, R76, R60 ;  /* 0x0000004c443c723c */ /* 0x048fe2000004183c */
[----:B------:R-:W2:Y:S07]  /*1fdf0*/  LDSM.16.MT88.4 R72, [R145+0x6000] ;  /* 0x006000009148783b */ /* 0x000eae0000004200 */
[----:B------:R-:W-:Y:S01]  /*1fe00*/  HMMA.16816.F32.BF16 R64, R68, R78, R64 ;  /* 0x0000004e4440723c */ /* 0x000fe20000041840 */
[----:B------:R-:W3:Y:S02]  /*1fe10*/  LDSM.16.MT88.4 R76, [R202+0x6000] ;  /* 0x00600000ca4c783b */ /* 0x000ee40000004200 */
[----:B----4-:R-:W-:Y:S02]  /*1fe20*/  F2FP.BF16.F32.PACK_AB R68, R251, R172 ;  /* 0x000000acfb44723e */ /* 0x010fe400000010ff */
[----:B------:R-:W-:Y:S02]  /*1fe30*/  F2FP.BF16.F32.PACK_AB R69, R241, R176 ;  /* 0x000000b0f145723e */ /* 0x000fe400000010ff */
[----:B-----5:R-:W-:Y:S02]  /*1fe40*/  F2FP.BF16.F32.PACK_AB R70, R237, R174 ;  /* 0x000000aeed46723e */ /* 0x020fe400000010ff */
        /* <DEDUP_REMOVED lines=162> */
.L_x_7412:
        /* <DEDUP_REMOVED lines=10> */
.L_x_7427:
[----:B------:R-:W2:Y:S01]  /*20910*/  MUFU.RCP R8, R4 ;  /* 0x0000000400087308 */ /* 0x000ea20000001000 */
[----:B----4-:R-:W-:Y:S01]  /*20920*/  FADD.FTZ R2, R7, R10 ;  /* 0x0000000a07027221 */ /* 0x010fe20000010000 */
[C---:B------:R-:W-:Y:S01]  /*20930*/  SHF.L.U32 R6, R198.reuse, 0x1, RZ ;  /* 0x00000001c6067819 */ /* 0x040fe200000006ff */
[----:B------:R-:W-:Y:S01]  /*20940*/  BAR.SYNC.DEFER_BLOCKING 0x0 ;  /* 0x0000000000007b1d */ /* 0x000fe20000010000 */
[C---:B------:R-:W-:Y:S02]  /*20950*/  SHF.L.U32 R5, R198.reuse, 0x4, RZ ;  /* 0x00000004c6057819 */ /* 0x040fe400000006ff */
[----:B---3--:R-:W-:Y:S02]  /*20960*/  SHF.L.U32 R7, R198, 0x5, RZ ;  /* 0x00000005c6077819 */ /* 0x008fe400000006ff */
[----:B------:R-:W-:Y:S01]  /*20970*/  LOP3.LUT R12, R6, 0x6, RZ, 0xc0, !PT ;  /* 0x00000006060c7812 */ /* 0x000fe200078ec0ff */
[----:B------:R-:W3:Y:S01]  /*20980*/  MUFU.RCP R10, R2 ;  /* 0x00000002000a7308 */ /* 0x000ee20000001000 */
[----:B------:R-:W-:-:S02]  /*20990*/  FSETP.NE.FTZ.AND P0, PT, R4, RZ, PT ;  /* 0x000000ff0400720b */ /* 0x000fc40003f15000 */
[----:B------:R-:W-:Y:S02]  /*209a0*/  LOP3.LUT R9, R5, 0x1c0, RZ, 0xc0, !PT ;  /* 0x000001c005097812 */ /* 0x000fe400078ec0ff */
[----:B------:R-:W-:Y:S02]  /*209b0*/  FSETP.NE.FTZ.AND P1, PT, R2, RZ, PT ;  /* 0x000000ff0200720b */ /* 0x000fe40003f35000 */
[----:B------:R-:W-:Y:S02]  /*209c0*/  LOP3.LUT R7, R12, 0x7c00, R7, 0xf8, !PT ;  /* 0x00007c000c077812 */ /* 0x000fe400078ef807 */
[----:B------:R-:W-:Y:S02]  /*209d0*/  LOP3.LUT R12, R9, 0x38, R6, 0xf8, !PT ;  /* 0x00000038090c7812 */ /* 0x000fe400078ef806 */
[----:B------:R-:W-:Y:S02]  /*209e0*/  R2P PR, R198, 0x1c ;  /* 0x0000001cc6007804 */ /* 0x000fe40000000000 */
[----:B--2---:R-:W-:-:S02]  /*209f0*/  FSEL R8, R8, 1, P0 ;  /* 0x3f80000008087808 */ /* 0x004fc40000000000 */
        /* <DEDUP_REMOVED lines=34> */
[----:B------:R-:W-:-:S02]  /*20c20*/  LEA R7, R7, UR6, 0x2 ;  /* 0x0000000607077c11 */ /* 0x000fc4000f8e10ff */
        /* <DEDUP_REMOVED lines=72> */
[----:B------:R1:W-:Y:S04]  /*210b0*/  STS.64 [R200+0x4000], R68 ;  /* 0x00400044c8007388 */ /* 0x0003e80000000a00 */
[----:B------:R1:W-:Y:S04]  /*210c0*/  STS.64 [R200+0x4800], R70 ;  /* 0x00480046c8007388 */ /* 0x0003e80000000a00 */
[----:B--2---:R-:W2:Y:S04]  /*210d0*/  LD.E.64 R6, desc[UR4][R132.64+0xb0] ;  /* 0x0000b00484067980 */ /* 0x004ea8000c101b00 */
[----:B------:R-:W2:Y:S04]  /*210e0*/  LD.E R12, desc[UR4][R132.64+0x60] ;  /* 0x00006004840c7980 */ /* 0x000ea8000c101900 */
[----:B------:R-:W2:Y:S04]  /*210f0*/  LD.E R63, desc[UR4][R132.64+0xcc] ;  /* 0x0000cc04843f7980 */ /* 0x000ea8000c101900 */
[----:B------:R-:W2:Y:S01]  /*21100*/  LD.E.64 R60, desc[UR4][R132.64+0x78] ;  /* 0x00007804843c7980 */ /* 0x000ea2000c101b00 */
[----:B---3--:R-:W3:Y:S01]  /*21110*/  @P0 MUFU.LG2 R8, R4 ;  /* 0x0000000400080308 */ /* 0x008ee20000000c00 */
[----:B------:R-:W-:-:S02]  /*21120*/  SHF.L.U32 R215, R215, 0x6, RZ ;  /* 0x00000006d7d77819 */ /* 0x000fc400000006ff */
[----:B------:R-:W-:Y:S01]  /*21130*/  SHF.R.U32.HI R76, RZ, 0x4, R198 ;  /* 0x00000004ff4c7819 */ /* 0x000fe200000116c6 */
[----:B------:R2:W5:Y:S01]  /*21140*/  LD.E.64 R80, desc[UR4][R132.64+0xa8] ;  /* 0x0000a80484507980 */ /* 0x000562000c101b00 */
[----:B----4-:R-:W-:Y:S01]  /*21150*/  IADD3 R73, PT, PT, -R215, R216, RZ ;  /* 0x000000d8d7497210 */ /* 0x010fe20007ffe1ff */
[----:B------:R-:W-:Y:S01]  /*21160*/  BSSY.RECONVERGENT B0, `(.L_x_7421) ;  /* 0x0000043000007945 */ /* 0x000fe20003800200 */
[----:B------:R-:W-:Y:S01]  /*21170*/  IADD3 R10, PT, PT, R76, 0x10, RZ ;  /* 0x000000104c0a7810 */ /* 0x000fe20007ffe0ff */
[----:B------:R-:W4:Y:S01]  /*21180*/  @P1 MUFU.LG2 R67, R2 ;  /* 0x0000000200431308 */ /* 0x000f220000000c00 */
[----:B------:R-:W-:Y:S02]  /*21190*/  LOP3.LUT R196, R196, 0x1f80, RZ, 0xc0, !PT ;  /* 0x00001f80c4c47812 */ /* 0x000fe400078ec0ff */
[----:B------:R-:W-:Y:S02]  /*211a0*/  ISETP.GE.AND P5, PT, R10, R73, PT ;  /* 0x000000490a00720c */ /* 0x000fe40003fa6270 */
[----:B------:R-:W-:-:S02]  /*211b0*/  IADD3 R10, PT, PT, R76, 0x18, RZ ;  /* 0x000000184c0a7810 */ /* 0x000fc40007ffe0ff */
[----:B------:R-:W-:Y:S02]  /*211c0*/  SHF.L.U32 R9, R198, 0x2, RZ ;  /* 0x00000002c6097819 */ /* 0x000fe400000006ff */
[----:B------:R-:W-:Y:S01]  /*211d0*/  LOP3.LUT R72, R5, 0x10, RZ, 0xc0, !PT ;  /* 0x0000001005487812 */ /* 0x000fe200078ec0ff */
[----:B---3--:R-:W-:Y:S01]  /*211e0*/  @P0 FMUL.FTZ R5, R8, 0.69314718246459960938 ;  /* 0x3f31721808050820 */ /* 0x008fe20000410000 */
[-C--:B------:R-:W-:Y:S02]  /*211f0*/  ISETP.GE.AND P4, PT, R10, R73.reuse, PT ;  /* 0x000000490a00720c */ /* 0x080fe40003f86270 */
[----:B------:R-:W-:Y:S02]  /*21200*/  LOP3.LUT R4, R196, 0x3c, R9, 0xf8, !PT ;  /* 0x0000003cc4047812 */ /* 0x000fe400078ef809 */
[----:B------:R-:W-:Y:S02]  /*21210*/  LOP3.LUT R10, R9, 0x1f8, RZ, 0xc0, !PT ;  /* 0x000001f8090a7812 */ /* 0x000fe400078ec0ff */
[----:B-1----:R-:W-:Y:S01]  /*21220*/  MOV R68, 0xff800000 ;  /* 0xff80000000447802 */ /* 0x002fe20000000f00 */
[----:B-----5:R-:W-:Y:S01]  /*21230*/  @P0 FFMA.FTZ R68, R0, R134, R5 ;  /* 0x0000008600440223 */ /* 0x020fe20000010005 */
[----:B------:R-:W-:Y:S01]  /*21240*/  IADD3 R14, PT, PT, R76, 0x8, RZ ;  /* 0x000000084c0e7810 */ /* 0x000fe20007ffe0ff */
[----:B----4-:R-:W-:Y:S01]  /*21250*/  @P1 FMUL.FTZ R67, R67, 0.69314718246459960938 ;  /* 0x3f31721843431820 */ /* 0x010fe20000410000 */
[----:B------:R-:W-:Y:S01]  /*21260*/  LOP3.LUT R9, R10, 0x38, R197, 0x78, !PT ;  /* 0x000000380a097812 */ /* 0x000fe200078e78c5 */
[----:B------:R-:W-:Y:S01]  /*21270*/  BAR.SYNC.DEFER_BLOCKING 0x0 ;  /* 0x0000000000007b1d */ /* 0x000fe20000010000 */
[----:B------:R-:W-:-:S02]  /*21280*/  ISETP.GE.AND P6, PT, R14, R73, PT ;  /* 0x000000490e00720c */ /* 0x000fc40003fc6270 */
[C---:B------:R-:W-:Y:S02]  /*21290*/  IADD3 R14, PT, PT, R76.reuse, 0x20, RZ ;  /* 0x000000204c0e7810 */ /* 0x040fe40007ffe0ff */
[----:B------:R-:W-:Y:S02]  /*212a0*/  IADD3 R62, PT, PT, R76, 0x28, RZ ;  /* 0x000000284c3e7810 */ /* 0x000fe40007ffe0ff */
[----:B------:R-:W-:Y:S02]  /*212b0*/  LEA R72, R9, R72, 0x2 ;  /* 0x0000004809487211 */ /* 0x000fe400078e10ff */
[----:B------:R-:W-:Y:S01]  /*212c0*/  MOV R69, 0xff800000 ;  /* 0xff80000000457802 */ /* 0x000fe20000000f00 */
[----:B------:R-:W-:Y:S01]  /*212d0*/  @P1 FFMA.FTZ R69, R0, R3, R67 ;  /* 0x0000000300451223 */ /* 0x000fe20000010043 */
[-C--:B------:R-:W-:Y:S02]  /*212e0*/  ISETP.GE.AND P3, PT, R14, R73.reuse, PT ;  /* 0x000000490e00720c */ /* 0x080fe40003f66270 */
[----:B------:R-:W-:-:S02]  /*212f0*/  ISETP.GE.AND P2, PT, R62, R73, PT ;  /* 0x000000493e00720c */ /* 0x000fc40003f46270 */
[----:B------:R-:W-:Y:S02]  /*21300*/  LOP3.LUT R197, R197, 0x30, RZ, 0xc0, !PT ;  /* 0x00000030c5c57812 */ /* 0x000fe400078ec0ff */
[C---:B------:R-:W-:Y:S02]  /*21310*/  ISETP.GE.AND P1, PT, R76.reuse, R73, PT ;  /* 0x000000494c00720c */ /* 0x040fe40003f26270 */
[----:B------:R-:W-:Y:S01]  /*21320*/  IADD3 R0, PT, PT, R76, 0x30, RZ ;  /* 0x000000304c007810 */ /* 0x000fe20007ffe0ff */
        /* <DEDUP_REMOVED lines=27> */
[----:B---34-:R-:W-:Y:S05]  /*214e0*/  @P0 BRA `(.L_x_7422) ;  /* 0x0000000000280947 */ /* 0x018fea0003800000 */
[----:B------:R-:W-:Y:S01]  /*214f0*/  IADD3 R3, P0, PT, R2, R197, RZ ;  /* 0x000000c502037210 */ /* 0x000fe20007f1e0ff */
[----:B------:R-:W-:-:S03]  /*21500*/  IMAD.IADD R216, R216, 0x1, -R215 ;  /* 0x00000001d8d87824 */ /* 0x000fc600078e0ad7 */
[----:B------:R-:W-:Y:S02]  /*21510*/  LEA.HI.X.SX32 R2, R2, RZ, 0x1, P0 ;  /* 0x000000ff02027211 */ /* 0x000fe400000f0eff */
[----:B------:R-:W-:-:S04]  /*21520*/  LEA R74, P0, R3, R80, 0x2 ;  /* 0x00000050034a7211 */ /* 0x000fc800078010ff */
[----:B------:R-:W-:Y:S02]  /*21530*/  LEA.HI.X R75, R3, R81, R2, 0x2, P0 ;  /* 0x00000051034b7211 */ /* 0x000fe400000f1402 */
[C---:B------:R-:W-:Y:S01]  /*21540*/  ISETP.GE.AND P0, PT, R197.reuse, R216, PT ;  /* 0x000000d8c500720c */ /* 0x040fe20003f06270 */
[----:B------:R-:W-:-:S12]  /*21550*/  VIADD R197, R197, 0x8 ;  /* 0x00000008c5c57836 */ /* 0x000fd80000000000 */
[----:B------:R3:W-:Y:S01]  /*21560*/  @!P0 ST.E desc[UR4][R74.64], R68 ;  /* 0x000000444a008985 */ /* 0x0007e2000c101904 */
[----:B------:R-:W-:-:S13]  /*21570*/  ISETP.GE.AND P0, PT, R197, R216, PT ;  /* 0x000000d8c500720c */ /* 0x000fda0003f06270 */
[----:B------:R3:W-:Y:S02]  /*21580*/  @!P0 ST.E desc[UR4][R74.64+0x20], R69 ;  /* 0x000020454a008985 */ /* 0x0007e4000c101904 */
.L_x_7422:
[----:B------:R-:W-:Y:S05]  /*21590*/  BSYNC.RECONVERGENT B0 ;  /* 0x0000000000007941 */ /* 0x000fea0003800200 */
.L_x_7421:
        /* <DEDUP_REMOVED lines=18> */
[----:B--23--:R-:W-:Y:S05]  /*216c0*/  @P1 RET.REL.NODEC R214 `(_ZN5flash24flash_fwd_splitkv_kernelI23Flash_fwd_kernel_traitsILi128ELi64ELi128ELi4ELb0ELb0EN7cutlass10bfloat16_tE19Flash_kernel_traitsILi128ELi64ELi128ELi4ES3_EELb0ELb1ELb0ELb0ELb1ELb0ELb1ELb1EEEvNS_16Flash_fwd_paramsE) ;  /* 0xfffffde8d64c1950 */ /* 0x00cfea0003c3ffff */
[----:B------:R-:W-:Y:S01]  /*216d0*/  MOV R215, 0x0 ;  /* 0x0000000000d77802 */ /* 0x000fe20000000f00 */
[----:B------:R-:W-:Y:S04]  /*216e0*/  ST.E.128 desc[UR4][R70.64+0x7000], R64 ;  /* 0x0070004046007985 */ /* 0x000fe8000c101d04 */
[----:B------:R1:W-:Y:S02]  /*216f0*/  ST.E.128 desc[UR4][R70.64+0x7100], R60 ;  /* 0x0071003c46007985 */ /* 0x0003e4000c101d04 */
[----:B-1----:R-:W-:Y:S05]  /*21700*/  RET.REL.NODEC R214 `(_ZN5flash24flash_fwd_splitkv_kernelI23Flash_fwd_kernel_traitsILi128ELi64ELi128ELi4ELb0ELb0EN7cutlass10bfloat16_tE19Flash_kernel_traitsILi128ELi64ELi128ELi4ES3_EELb0ELb1ELb0ELb0ELb1ELb0ELb1ELb1EEEvNS_16Flash_fwd_paramsE) ;  /* 0xfffffde8d63c7950 */ /* 0x002fea0003c3ffff */
.L_x_7420:
[----:B------:R-:W-:Y:S01]  /*21710*/  MOV R5, 0x2 ;  /* 0x0000000200057802 */ /* 0x000fe20000000f00 */
[----:B------:R-:W-:Y:S01]  /*21720*/  IMAD.MOV.U32 R6, RZ, RZ, -0x1 ;  /* 0xffffffffff067424 */ /* 0x000fe200078e00ff */
[----:B------:R-:W-:-:S07]  /*21730*/  MOV R2, 0x1f ;  /* 0x0000001f00027802 */ /* 0x000fce0000000f00 */
[----:B-1---5:R-:W-:Y:S05]  /*21740*/  WARPSYNC.COLLECTIVE R6, `(.L_x_7423) ;  /* 0x0000000006087348 */ /* 0x022fea0003c00000 */
[----:B------:R2:W3:Y:S02]  /*21750*/  SHFL.BFLY P0, R8, R235, R5, R2 ;  /* 0x0c000005eb087389 */ /* 0x0004e40000000002 */
[----:B-123-5:R-:W-:Y:S05]  /*21760*/  ENDCOLLECTIVE ;  /* 0x000000000000791b */ /* 0x02efea0003800000 */
.L_x_7423:
[----:B------:R-:W-:Y:S02]  /*21770*/  MOV R4, R8 ;  /* 0x0000000800047202 */ /* 0x000fe40000000f00 */
[----:B------:R-:W-:-:S03]  /*21780*/  MOV R5, 0x1 ;  /* 0x0000000100057802 */ /* 0x000fc60000000f00 */
[----:B------:R-:W-:-:S04]  /*21790*/  FADD.FTZ R9, R4, R235 ;  /* 0x000000eb04097221 */ /* 0x000fc80000010000 */
[----:B------:R-:W-:-:S07]  /*217a0*/  IMAD.MOV.U32 R235, RZ, RZ, R9 ;  /* 0x000000ffffeb7224 */ /* 0x000fce00078e0009 */
[----:B------:R-:W-:Y:S05]  /*217b0*/  WARPSYNC.COLLECTIVE R6, `(.L_x_7424) ;  /* 0x0000000006087348 */ /* 0x000fea0003c00000 */
[----:B------:R1:W2:Y:S02]  /*217c0*/  SHFL.BFLY P0, R8, R235, R5, R2 ;  /* 0x0c000005eb087389 */ /* 0x0002a40000000002 */
[----:B-12---:R-:W-:Y:S05]  /*217d0*/  ENDCOLLECTIVE ;  /* 0x000000000000791b */ /* 0x006fea0003800000 */
.L_x_7424:
[----:B------:R-:W-:Y:S01]  /*217e0*/  MOV R235, R233 ;  /* 0x000000e900eb7202 */ /* 0x000fe20000000f00 */
[----:B------:R-:W-:Y:S01]  /*217f0*/  IMAD.MOV.U32 R4, RZ, RZ, R8 ;  /* 0x000000ffff047224 */ /* 0x000fe200078e0008 */
[----:B------:R-:W-:-:S03]  /*21800*/  MOV R5, 0x2 ;  /* 0x0000000200057802 */ /* 0x000fc60000000f00 */
[----:B------:R-:W-:-:S07]  /*21810*/  FADD.FTZ R4, R9, R4 ;  /* 0x0000000409047221 */ /* 0x000fce0000010000 */
[----:B------:R-:W-:Y:S05]  /*21820*/  WARPSYNC.COLLECTIVE R6, `(.L_x_7425) ;  /* 0x0000000006087348 */ /* 0x000fea0003c00000 */
[----:B------:R1:W2:Y:S02]  /*21830*/  SHFL.BFLY P0, R8, R235, R5, R2 ;  /* 0x0c000005eb087389 */ /* 0x0002a40000000002 */
[----:B-12---:R-:W-:Y:S05]  /*21840*/  ENDCOLLECTIVE ;  /* 0x000000000000791b */ /* 0x006fea0003800000 */
.L_x_7425:
[----:B------:R-:W-:Y:S01]  /*21850*/  FADD.FTZ R7, R8, R233 ;  /* 0x000000e908077221 */ /* 0x000fe20000010000 */
[----:B------:R-:W-:-:S03]  /*21860*/  MOV R5, 0x1 ;  /* 0x0000000100057802 */ /* 0x000fc60000000f00 */
[----:B------:R-:W-:-:S07]  /*21870*/  IMAD.MOV.U32 R235, RZ, RZ, R7 ;  /* 0x000000ffffeb7224 */ /* 0x000fce00078e0007 */
[----:B------:R-:W-:Y:S05]  /*21880*/  WARPSYNC.COLLECTIVE R6, `(.L_x_7426) ;  /* 0x0000000006087348 */ /* 0x000fea0003c00000 */
[----:B------:R1:W2:Y:S02]  /*21890*/  SHFL.BFLY P0, R8, R235, R5, R2 ;  /* 0x0c000005eb087389 */ /* 0x0002a40000000002 */
[----:B-12---:R-:W-:Y:S05]  /*218a0*/  ENDCOLLECTIVE ;  /* 0x000000000000791b */ /* 0x006fea0003800000 */
.L_x_7426:
[----:B------:R-:W-:Y:S01]  /*218b0*/  MOV R10, R8 ;  /* 0x00000008000a7202 */ /* 0x000fe20000000f00 */
[----:B------:R-:W-:Y:S06]  /*218c0*/  BRA `(.L_x_7427) ;  /* 0xfffffff000107947 */ /* 0x000fec000383ffff */
.L_x_7428:
        /* <DEDUP_REMOVED lines=11> */
.L_x_14910:


//--------------------- .text._ZN5flash24flash_fwd_splitkv_kernelI23Flash_fwd_kernel_traitsILi128ELi64ELi128ELi4ELb0ELb0EN7cutlass10bfloat16_tE19Flash_kernel_traitsILi128ELi64ELi128ELi4ES3_EELb0ELb1ELb0ELb0ELb1ELb1ELb1ELb1EEEvNS_16Flash_fwd_paramsE --------------------------
	.section	.text._ZN5flash24flash_fwd_splitkv_kernelI23Flash_fwd_kernel_traitsILi128ELi64ELi128ELi4ELb0ELb0EN7cutlass10bfloat16_tE19Flash_kernel_traitsILi128ELi64ELi128ELi4ES3_EELb0ELb1ELb0ELb0ELb1ELb1ELb1ELb1EEEvNS_16Flash_fwd_paramsE,"ax",@progbits
	.align	128
        .global         _ZN5flash24flash_fwd_splitkv_kernelI23Flash_fwd_kernel_traitsILi128ELi64ELi128ELi4ELb0ELb0EN7cutlass10bfloat16_tE19Flash_kernel_traitsILi128ELi64ELi128ELi4ES3_EELb0ELb1ELb0ELb0ELb1ELb1ELb1ELb1EEEvNS_16Flash_fwd_paramsE
        .type           _ZN5flash24flash_fwd_splitkv_kernelI23Flash_fwd_kernel_traitsILi128ELi64ELi128ELi4ELb0ELb0EN7cutlass10bfloat16_tE19Flash_kernel_traitsILi128ELi64ELi128ELi4ES3_EELb0ELb1ELb0ELb0ELb1ELb1ELb1ELb1EEEvNS_16Flash_fwd_paramsE,@function
        .size           _ZN5flash24flash_fwd_splitkv_kernelI23Flash_fwd_kernel_traitsILi128ELi64ELi128ELi4ELb0ELb0EN7cutlass10bfloat16_tE19Flash_kernel_traitsILi128ELi64ELi128ELi4ES3_EELb0ELb1ELb0ELb0ELb1ELb1ELb1ELb1EEEvNS_16Flash_fwd_paramsE,(.L_x_14911 - _ZN5flash24flash_fwd_splitkv_kernelI23Flash_fwd_kernel_traitsILi128ELi64ELi128ELi4ELb0ELb0EN7cutlass10bfloat16_tE19Flash_kernel_traitsILi128ELi64ELi128ELi4ES3_EELb0ELb1ELb0ELb0ELb1ELb1ELb1ELb1EEEvNS_16Flash_fwd_paramsE)
        .other          _ZN5flash24flash_fwd_splitkv_kernelI23Flash_fwd_kernel_traitsILi128ELi64ELi128ELi4ELb0ELb0EN7cutlass10bfloat16_tE19Flash_kernel_traitsILi128ELi64ELi128ELi4ES3_EELb0ELb1ELb0ELb0ELb1ELb1ELb1ELb1EEEvNS_16Flash_fwd_paramsE,@"STO_CUDA_ENTRY STV_DEFAULT"
_ZN5flash24flash_fwd_splitkv_kernelI23Flash_fwd_kernel_traitsILi128ELi64ELi128ELi4ELb0ELb0EN7cutlass10bfloat16_tE19Flash_kernel_traitsILi128ELi64ELi128ELi4ES3_EELb0ELb1ELb0ELb0ELb1ELb1ELb1ELb1EEEvNS_16Flash_fwd_paramsE:
.text._ZN5flash24flash_fwd_splitkv_kernelI23Flash_fwd_kernel_traitsILi128ELi64ELi128ELi4ELb0ELb0EN7cutlass10bfloat16_tE19Flash_kernel_traitsILi128ELi64ELi128ELi4ES3_EELb0ELb1ELb0ELb0ELb1ELb1ELb1ELb1EEEvNS_16Flash_fwd_paramsE:
        /* <DEDUP_REMOVED lines=29> */
[----:B------:R-:W-:Y:S05]  /*01d0*/  CALL.REL.NOINC `($_ZN5flash24flash_fwd_splitkv_kernelI23Flash_fwd_kernel_traitsILi128ELi64ELi128ELi4ELb0ELb0EN7cutlass10bfloat16_tE19Flash_kernel_traitsILi128ELi64ELi128ELi4ES3_EELb0ELb1ELb0ELb0ELb1ELb1ELb1ELb1EEEvNS_16Flash_fwd_paramsE$_ZN5flash30compute_attn_1rowblock_splitkvI23Flash_fwd_kernel_traitsILi128ELi64ELi128ELi4ELb0ELb0EN7cutlass10bfloat16_tE19Flash_kernel_traitsILi128ELi64ELi128ELi4ES3_EELb0ELb1ELb0ELb0ELb1ELb1ELb1ELb1ENS_16Flash_fwd_paramsEEEvRKT8_iiiii) ;  /* 0x0000000000087944 */ /* 0x000fea0003c00000 */
[----:B------:R-:W-:Y:S05]  /*01e0*/  BSYNC.RECONVERGENT B3 ;  /* 0x0000000000037941 */ /* 0x000fea0003800200 */
.L_x_7429:
[----:B------:R-:W-:Y:S05]  /*01f0*/  EXIT ;  /* 0x000000000000794d */ /* 0x000fea0003800000 */
        .type           $_ZN5flash24flash_fwd_splitkv_kernelI23Flash_fwd_kernel_traitsILi128ELi64ELi128ELi4ELb0ELb0EN7cutlass10bfloat16_tE19Flash_kernel_traitsILi128ELi64ELi128ELi4ES3_EELb0ELb1ELb0ELb0ELb1ELb1ELb1ELb1EEEvNS_16Flash_fwd_paramsE$_ZN5flash30compute_attn_1rowblock_splitkvI23Flash_fwd_kernel_traitsILi128ELi64ELi128ELi4ELb0ELb0EN7cutlass10bfloat16_tE19Flash_kernel_traitsILi128ELi64ELi128ELi4ES3_EELb0ELb1ELb0ELb0ELb1ELb1ELb1ELb1ENS_16Flash_fwd_paramsEEEvRKT8_iiiii,@function
        .size           $_ZN5flash24flash_fwd_splitkv_kernelI23Flash_fwd_kernel_traitsILi128ELi64ELi128ELi4ELb0ELb0EN7cutlass10bfloat16_tE19Flash_kernel_traitsILi128ELi64ELi128ELi4ES3_EELb0ELb1ELb0ELb0ELb1ELb1ELb1ELb1EEEvNS_16Flash_fwd_paramsE$_ZN5flash30compute_attn_1rowblock_splitkvI23Flash_fwd_kernel_traitsILi128ELi64ELi128ELi4ELb0ELb0EN7cutlass10bfloat16_tE19Flash_kernel_traitsILi128ELi64ELi128ELi4ES3_EELb0ELb1ELb0ELb0ELb1ELb1ELb1ELb1ENS_16Flash_fwd_paramsEEEvRKT8_iiiii,(.L_x_14911 - $_ZN5flash24flash_fwd_splitkv_kernelI23Flash_fwd_kernel_traitsILi128ELi64ELi128ELi4ELb0ELb0EN7cutlass10bfloat16_tE19Flash_kernel_traitsILi128ELi64ELi128ELi4ES3_EELb0ELb1ELb0ELb0ELb1ELb1ELb1ELb1EEEvNS_16Flash_fwd_paramsE$_ZN5flash30compute_attn_1rowblock_splitkvI23Flash_fwd_kernel_traitsILi128ELi64ELi128ELi4ELb0ELb0EN7cutlass10bfloat16_tE19Flash_kernel_traitsILi128ELi64ELi128ELi4ES3_EELb0ELb1ELb0ELb0ELb1ELb1ELb1ELb1ENS_16Flash_fwd_paramsEEEvRKT8_iiiii)
$_ZN5flash24flash_fwd_splitkv_kernelI23Flash_fwd_kernel_traitsILi128ELi64ELi128ELi4ELb0ELb0EN7cutlass10bfloat16_tE19Flash_kernel_traitsILi128ELi64ELi128ELi4ES3_EELb0ELb1ELb0ELb0ELb1ELb1ELb1ELb1EEEvNS_16Flash_fwd_paramsE$_ZN5flash30compute_attn_1rowblock_splitkvI23Flash_fwd_kernel_traitsILi128ELi64ELi128ELi4ELb0ELb0EN7cutlass10bfloat16_tE19Flash_kernel_traitsILi128ELi64ELi128ELi4ES3_EELb0ELb1ELb0ELb0ELb1ELb1ELb1ELb1ENS_16Flash_fwd_paramsEEEvRKT8_iiiii:
        /* <DEDUP_REMOVED lines=38> */
.L_x_7431:
[----:B------:R-:W-:Y:S05]  /*0460*/  BSYNC.RECONVERGENT B0 ;  /* 0x0000000000007941 */ /* 0x000fea0003800200 */
.L_x_7430:
[----:B------:R-:W-:Y:S04]  /*0470*/  BSSY.RECONVERGENT B0, `(.L_x_7432) ;  /* 0x0000007000007945 */ /* 0x000fe80003800200 */
[----:B------:R-:W-:Y:S05]  /*0480*/  @!P4 BRA `(.L_x_7433) ;  /* 0x000000000014c947 */ /* 0x000fea0003800000 */
[----:B-----5:R-:W3:Y:S02]  /*0490*/  LD.E.U8 R2, desc[UR4][R132.64+0x1b2] ;  /* 0x0001b20484027980 */ /* 0x020ee4000c101100 */
[----:B---3--:R-:W-:-:S13]  /*04a0*/  ISETP.NE.AND P0, PT, R2, RZ, PT ;  /* 0x000000ff0200720c */ /* 0x008fda0003f05270 */
[----:B------:R-:W3:Y:S02]  /*04b0*/  @P0 LD.E R11, desc[UR4][R16.64+0x4] ;  /* 0x00000404100b0980 */ /* 0x000ee4000c101900 */
[----:B---3--:R-:W-:-:S06]  /*04c0*/  @P0 IADD3 R2, PT, PT, R11, -R14, RZ ;  /* 0x8000000e0b020210 */ /* 0x008fcc0007ffe0ff */
[----:B------:R3:W5:Y:S02]  /*04d0*/  @!P0 LD.E R2, desc[UR4][R16.64] ;  /* 0x0000000410028980 */ /* 0x000764000c101900 */
.L_x_7433:
[----:B------:R-:W-:Y:S05]  /*04e0*/  BSYNC.RECONVERGENT B0 ;  /* 0x0000000000007941 */ /* 0x000fea0003800200 */
.L_x_7432:
        /* <DEDUP_REMOVED lines=9> */
.L_x_7435:
[----:B------:R-:W4:Y:S01]  /*0580*/  LD.E.64 R8, desc[UR4][R132.64+0x108] ;  /* 0x0001080484087980 */ /* 0x000f22000c101b00 */
[----:B------:R-:W-:Y:S01]  /*0590*/  BSSY.RECONVERGENT B0, `(.L_x_7437) ;  /* 0x0000006000007945 */ /* 0x000fe20003800200 */
[----:B------:R-:W-:Y:S01]  /*05a0*/  IMAD.MOV.U32 R2, RZ, RZ, RZ ;  /* 0x000000ffff027224 */ /* 0x000fe200078e00ff */
[----:B----4-:R-:W-:-:S04]  /*05b0*/  ISETP.NE.U32.AND P0, PT, R8, RZ, PT ;  /* 0x000000ff0800720c */ /* 0x010fc80003f05070 */
[----:B------:R-:W-:-:S13]  /*05c0*/  ISETP.NE.AND.EX P0, PT, R9, RZ, PT, P0 ;  /* 0x000000ff0900720c */ /* 0x000fda0003f05300 */
[----:B------:R-:W-:Y:S05]  /*05d0*/  @!P0 BRA `(.L_x_7438) ;  /* 0x0000000000048947 */ /* 0x000fea0003800000 */
[----:B------:R4:W5:Y:S02]  /*05e0*/  LD.E R2, desc[UR4][R132.64+0xbc] ;  /* 0x0000bc0484027980 */ /* 0x000964000c101900 */
.L_x_7438:
[----:B------:R-:W-:Y:S05]  /*05f0*/  BSYNC.RECONVERGENT B0 ;  /* 0x0000000000007941 */ /* 0x000fea0003800200 */
.L_x_7437:
[----:B-----5:R-:W-:Y:S02]  /*0600*/  IADD3 R73, PT, PT, R85, R2, RZ ;  /* 0x0000000255497210 */ /* 0x020fe40007ffe0ff */
.L_x_7436:
[----:B------:R-:W-:Y:S05]  /*0610*/  BSYNC.RECONVERGENT B1 ;  /* 0x0000000000017941 */ /* 0x000fea0003800200 */
.L_x_7434:
[----:B------:R-:W-:Y:S01]  /*0620*/  IMAD.SHL.U32 R89, R225, 0x40, RZ ;  /* 0x00000040e1597824 */ /* 0x000fe200078e00ff */
[----:B------:R-:W-:Y:S01]  /*0630*/  MOV R8, R224 ;  /* 0x000000e000087202 */ /* 0x000fe20000000f00 */
[----:B------:R-:W-:-:S03]  /*0640*/  IMAD.MOV.U32 R9, RZ, RZ, 0x0 ;  /* 0x00000000ff097424 */ /* 0x000fc600078e00ff */
[----:B------:R-:W-:-:S13]  /*0650*/  ISETP.GT.AND P0, PT, R226, R89, PT ;  /* 0x00000059e200720c */ /* 0x000fda0003f04270 */
[----:B-1234-:R-:W-:Y:S05]  /*0660*/  @!P0 RET.REL.NODEC R8 `(_ZN5flash24flash_fwd_splitkv_kernelI23Flash_fwd_kernel_traitsILi128ELi64ELi128ELi4ELb0ELb0EN7cutlass10bfloat16_tE19Flash_kernel_traitsILi128ELi64ELi128ELi4ES3_EELb0ELb1ELb0ELb0ELb1ELb1ELb1ELb1EEEvNS_16Flash_fwd_paramsE) ;  /* 0xfffffff808648950 */ /* 0x01efea0003c3ffff */
[----:B------:R-:W2:Y:S04]  /*0670*/  LD.E R11, desc[UR4][R132.64+0xb8] ;  /* 0x0000b804840b7980 */ /* 0x000ea8000c101900 */
[----:B------:R-:W3:Y:S04]  /*0680*/  LD.E R9, desc[UR4][R132.64+0x184] ;  /* 0x0001840484097980 */ /* 0x000ee8000c101900 */
[----:B------:R-:W4:Y:S01]  /*0690*/  LD.E R8, desc[UR4][R132.64+0x188] ;  /* 0x0001880484087980 */ /* 0x000f22000c101900 */
[----:B------:R-:W-:-:S04]  /*06a0*/  IABS R6, R7 ;  /* 0x0000000700067213 */ /* 0x000fc80000000000 */
[----:B------:R-:W1:Y:S08]  /*06b0*/  I2F.RP R2, R6 ;  /* 0x0000000600027306 */ /* 0x000e700000209400 */
[----:B-1----:R-:W1:Y:S02]  /*06c0*/  MUFU.RCP R16, R2 ;  /* 0x0000000200107308 */ /* 0x002e640000001000 */
[----:B-1----:R-:W-:Y:S01]  /*06d0*/  VIADD R16, R16, 0xffffffe ;  /* 0x0ffffffe10107836 */ /* 0x002fe20000000000 */
[----:B------:R-:W-:-:S05]  /*06e0*/  IABS R2, R7 ;  /* 0x0000000700027213 */ /* 0x000fca0000000000 */
[----:B------:R1:W5:Y:S01]  /*06f0*/  F2I.FTZ.U32.TRUNC.NTZ R17, R16 ;  /* 0x0000001000117305 */ /* 0x000362000021f000 */
[----:B------:R-:W-:Y:S02]  /*0700*/  IMAD.MOV R2, RZ, RZ, -R2 ;  /* 0x000000ffff027224 */ /* 0x000fe400078e0a02 */
[----:B-1----:R-:W-:Y:S02]  /*0710*/  IMAD.MOV.U32 R16, RZ, RZ, RZ ;  /* 0x000000ffff107224 */ /* 0x002fe400078e00ff */
        /* <DEDUP_REMOVED lines=18> */
[----:B------:R-:W-:Y:S01]  /*0840*/  ISETP.GE.U32.AND P2, PT, R15, R6, PT ;  /* 0x000000060f00720c */ /* 0x000fe20003f46070 */
[--C-:B------:R-:W-:Y:S02]  /*0850*/  IMAD R15, R225, 0x40, -R226.reuse ;  /* 0x00000040e10f7824 */ /* 0x100fe400078e0ae2 */
[----:B---3--:R-:W-:Y:S01]  /*0860*/  IMAD.IADD R6, R9, 0x1, R226 ;  /* 0x0000000109067824 */ /* 0x008fe200078e02e2 */
[--C-:B------:R-:W-:Y:S02]  /*0870*/  SHF.R.S32.HI R9, RZ, 0x1f, R2.reuse ;  /* 0x0000001fff097819 */ /* 0x100fe40000011402 */
[----:B----4-:R-:W-:-:S02]  /*0880*/  IADD3 R4, PT, PT, R8, R15, R2 ;  /* 0x0000000f08047210 */ /* 0x010fc40007ffe002 */
[----:B------:R-:W-:Y:S02]  /*0890*/  IADD3 R6, PT, PT, -R6, R89, R73 ;  /* 0x0000005906067210 */ /* 0x000fe40007ffe149 */
[----:B------:R-:W-:Y:S01]  /*08a0*/  LEA.HI R9, R9, R2, RZ, 0x7 ;  /* 0x0000000209097211 */ /* 0x000fe200078f38ff */
[----:B------:R-:W-:Y:S01]  /*08b0*/  VIADD R4, R4, 0x40 ;  /* 0x0000004004047836 */ /* 0x000fe20000000000 */
[----:B------:R-:W-:Y:S01]  /*08c0*/  SHF.R.S32.HI R15, RZ, 0x1f, R6 ;  /* 0x0000001fff0f7819 */ /* 0x000fe20000011406 */
[----:B------:R-:W-:Y:S01]  /*08d0*/  @P2 VIADD R11, R11, 0x1 ;  /* 0x000000010b0b2836 */ /* 0x000fe20000000000 */
[----:B------:R-:W-:Y:S02]  /*08e0*/  SHF.R.S32.HI R9, RZ, 0x7, R9 ;  /* 0x00000007ff097819 */ /* 0x000fe40000011409 */
[----:B------:R-:W-:Y:S01]  /*08f0*/  LEA.HI R15, R15, R6, RZ, 0x7 ;  /* 0x000000060f0f7211 */ /* 0x000fe200078f38ff */
[----:B------:R-:W-:Y:S01]  /*0900*/  @!P1 IMAD.MOV R11, RZ, RZ, -R11 ;  /* 0x000000ffff0b9224 */ /* 0x000fe200078e0a0b */
[----:B------:R-:W-:-:S02]  /*0910*/  @!P0 LOP3.LUT R11, RZ, R7, RZ, 0x33, !PT ;  /* 0x00000007ff0b8212 */ /* 0x000fc400078e33ff */
[----:B------:R-:W-:Y:S02]  /*0920*/  SHF.R.S32.HI R7, RZ, 0x1f, R4 ;  /* 0x0000001fff077819 */ /* 0x000fe40000011404 */
[----:B------:R-:W-:Y:S01]  /*0930*/  SHF.R.S32.HI R15, RZ, 0x7, R15 ;  /* 0x00000007ff0f7819 */ /* 0x000fe2000001140f */
[----:B------:R-:W-:Y:S01]  /*0940*/  IMAD R2, R11, UR10, RZ ;  /* 0x0000000a0b027c24 */ /* 0x000fe2000f8e02ff */
[----:B------:R-:W-:-:S04]  /*0950*/  LEA.HI R7, R7, R4, RZ, 0x7 ;  /* 0x0000000407077211 */ /* 0x000fc800078f38ff */
[----:B------:R-:W-:Y:S02]  /*0960*/  SHF.R.S32.HI R7, RZ, 0x7, R7 ;  /* 0x00000007ff077819 */ /* 0x000fe40000011407 */
[C---:B------:R-:W-:Y:S02]  /*0970*/  VIADDMNMX R138, R2.reuse, R11, R9, PT ;  /* 0x0000000b028a7246 */ /* 0x040fe40003800109 */
[----:B------:R-:W-:Y:S02]  /*0980*/  VIMNMX R217, PT, PT, R2, R15, !PT ;  /* 0x0000000f02d97248 */ /* 0x000fe40007fe0100 */
[----:B------:R-:W1:Y:S01]  /*0990*/  S2R R2, SR_TID.X ;  /* 0x0000000000027919 */ /* 0x000e620000002100 */
[----:B------:R-:W-:-:S04]  /*09a0*/  VIMNMX R138, PT, PT, R138, R7, PT ;  /* 0x000000078a8a7248 */ /* 0x000fc80003fe0100 */
        /* <DEDUP_REMOVED lines=82> */
[----:B-1----:R-:W-:Y:S05]  /*0ed0*/  @P0 RET.REL.NODEC R224 `(_ZN5flash24flash_fwd_splitkv_kernelI23Flash_fwd_kernel_traitsILi128ELi64ELi128ELi4ELb0ELb0EN7cutlass10bfloat16_tE19Flash_kernel_traitsILi128ELi64ELi128ELi4ES3_EELb0ELb1ELb0ELb0ELb1ELb1ELb1ELb1EEEvNS_16Flash_fwd_paramsE) ;  /* 0xfffffff0e0480950 */ /* 0x002fea0003c3ffff */
[----:B------:R-:W-:Y:S02]  /*0ee0*/  MOV R3, 0xff800000 ;  /* 0xff80000000037802 */ /* 0x000fe40000000f00 */
[----:B------:R-:W-:-:S03]  /*0ef0*/  MOV R225, 0x0 ;  /* 0x0000000000e17802 */ /* 0x000fc60000000f00 */
[----:B------:R1:W-:Y:S02]  /*0f00*/  ST.E desc[UR4][R6.64+0xe0], R3 ;  /* 0x0000e00306007985 */ /* 0x0003e4000c101904 */
[----:B-1----:R-:W-:Y:S05]  /*0f10*/  RET.REL.NODEC R224 `(_ZN5flash24flash_fwd_splitkv_kernelI23Flash_fwd_kernel_traitsILi128ELi64ELi128ELi4ELb0ELb0EN7cutlass10bfloat16_tE19Flash_kernel_traitsILi128ELi64ELi128ELi4ES3_EELb0ELb1ELb0ELb0ELb1ELb1ELb1ELb1EEEvNS_16Flash_fwd_paramsE) ;  /* 0xfffffff0e0387950 */ /* 0x002fea0003c3ffff */
.L_x_7439:
        /* <DEDUP_REMOVED lines=102> */
.L_x_7441:
        /* <DEDUP_REMOVED lines=77> */
.L_x_7442:
[----:B------:R-:W-:Y:S05]  /*1a50*/  BSYNC.RECONVERGENT B0 ;  /* 0x0000000000007941 */ /* 0x000fea0003800200 */
.L_x_7440:
        /* <DEDUP_REMOVED lines=53> */
[C---:B------:R-:W-:Y:S01]  /*1db0*/  IMAD.SHL.U32 R79, R2.reuse, 0x20, RZ ;  /* 0x00000020024f7824 */ /* 0x040fe200078e00ff */
[----:B------:R-:W1:Y:S01]  /*1dc0*/  S2UR UR6, SR_CgaCtaId ;  /* 0x00000000000679c3 */ /* 0x000e620000008800 */
[-C--:B------:R-:W-:Y:S01]  /*1dd0*/  IMAD R221, R219, R142.reuse, RZ ;  /* 0x0000008edbdd7224 */ /* 0x080fe200078e02ff */
[----:B------:R-:W-:Y:S01]  /*1de0*/  SHF.L.U32 R87, R2, 0x2, RZ ;  /* 0x0000000202577819 */ /* 0x000fe200000006ff */
[----:B------:R-:W-:Y:S01]  /*1df0*/  UMOV UR7, 0x400 ;  /* 0x0000040000077882 */ /* 0x000fe20000000000 */
[----:B------:R-:W-:Y:S02]  /*1e00*/  IMAD R223, R137, R142, RZ ;  /* 0x0000008e89df7224 */ /* 0x000fe400078e02ff */
[----:B------:R-:W-:-:S04]  /*1e10*/  IMAD.WIDE.U32 R18, R142, R136, R18 ;  /* 0x000000888e127225 */ /* 0x000fc800078e0012 */
        /* <DEDUP_REMOVED lines=28> */
[-C--:B------:R-:W-:Y:S01]  /*1fe0*/  IMAD R5, R17, R148.reuse, RZ ;  /* 0x0000009411057224 */ /* 0x080fe200078e02ff */
[----:B------:R-:W-:Y:S01]  /*1ff0*/  LOP3.LUT R4, R80, 0x200, RZ, 0xc0, !PT ;  /* 0x0000020050047812 */ /* 0x000fe200078ec0ff */
[----:B------:R-:W-:Y:S02]  /*2000*/  IMAD.X R27, RZ, RZ, R3, P0 ;  /* 0x000000ffff1b7224 */ /* 0x000fe400000e0603 */
[----:B------:R-:W-:Y:S01]  /*2010*/  IMAD R3, R16, R149, R5 ;  /* 0x0000009510037224 */ /* 0x000fe200078e0205 */
[----:B------:R-:W-:Y:S01]  /*2020*/  LOP3.LUT R79, R4, 0x7c00, R79, 0xf8, !PT ;  /* 0x00007c00044f7812 */ /* 0x000fe200078ef84f */
[----:B------:R-:W-:Y:S01]  /*2030*/  IMAD.WIDE.U32 R16, R16, R148, R24 ;  /* 0x0000009410107225 */ /* 0x000fe200078e0018 */
[----:B------:R-:W-:-:S03]  /*2040*/  SHF.R.S32.HI R4, RZ, 0x1f, R85 ;  /* 0x0000001fff047819 */ /* 0x000fc60000011455 */
[----:B------:R-:W-:Y:S01]  /*2050*/  IMAD.WIDE.U32 R24, R142, R218, R26 ;  /* 0x000000da8e187225 */ /* 0x000fe200078e001a */
[----:B------:R-:W-:Y:S02]  /*2060*/  LOP3.LUT R5, R75, 0x1c0, RZ, 0xc0, !PT ;  /* 0x000001c04b057812 */ /* 0x000fe400078ec0ff */
[----:B------:R-:W-:Y:S02]  /*2070*/  LEA.HI R4, R4, R85, RZ, 0x7 ;  /* 0x0000005504047211 */ /* 0x000fe400078f38ff */
[----:B------:R-:W-:Y:S02]  /*2080*/  IADD3 R221, PT, PT, R25, R221, RZ ;  /* 0x000000dd19dd7210 */ /* 0x000fe40007ffe0ff */
[C---:B----4-:R-:W-:Y:S02]  /*2090*/  LEA R220, P0, R24.reuse, R14, 0x1 ;  /* 0x0000000e18dc7211 */ /* 0x050fe400078008ff */
[----:B------:R-:W-:Y:S02]  /*20a0*/  LOP3.LUT R74, R5, 0x38, R2, 0xf8, !PT ;  /* 0x00000038054a7812 */ /* 0x000fe400078ef802 */
[----:B------:R-:W-:Y:S01]  /*20b0*/  SHF.R.S32.HI R2, RZ, 0x7, R4 ;  /* 0x00000007ff027819 */ /* 0x000fe20000011404 */
[----:B------:R-:W-:Y:S01]  /*20c0*/  IMAD.IADD R3, R17, 0x1, R3 ;  /* 0x0000000111037824 */ /* 0x000fe200078e0203 */
[----:B------:R-:W-:-:S02]  /*20d0*/  LEA.HI.X R221, R24, R15, R221, 0x1, P0 ;  /* 0x0000000f18dd7211 */ /* 0x000fc400000f0cdd */
[C---:B------:R-:W-:Y:S02]  /*20e0*/  LEA R140, P0, R16.reuse, R8, 0x1 ;  /* 0x00000008108c7211 */ /* 0x040fe400078008ff */
[----:B------:R-:W-:Y:S02]  /*20f0*/  VIMNMX R83, PT, PT, R217, R2, !PT ;  /* 0x00000002d9537248 */ /* 0x000fe40007fe0100 */
[----:B------:R-:W-:Y:S02]  /*2100*/  LEA.HI.X R141, R16, R9, R3, 0x1, P0 ;  /* 0x00000009108d7211 */ /* 0x000fe400000f0c03 */
[----:B------:R-:W-:Y:S02]  /*2110*/  ISETP.GT.AND P0, PT, R138, R83, PT ;  /* 0x000000538a00720c */ /* 0x000fe40003f04270 */
[----:B------:R-:W-:-:S04]  /*2120*/  LOP3.LUT R74, R74, 0x38, R75, 0x78, !PT ;  /* 0x000000384a4a7812 */ /* 0x000fc800078e784b */
[----:B------:R-:W-:Y:S02]  /*2130*/  LOP3.LUT R74, R74, 0x1e00, R75, 0xf8, !PT ;  /* 0x00001e004a4a7812 */ /* 0x000fe400078ef84b */
[----:B------:R-:W-:Y:S02]  /*2140*/  LEA R222, P1, R18, R10, 0x1 ;  /* 0x0000000a12de7211 */ /* 0x000fe400078208ff */
[----:B------:R-:W-:Y:S02]  /*2150*/  LEA R74, R74, UR6, 0x1 ;  /* 0x000000064a4a7c11 */ /* 0x000fe4000f8e08ff */
[----:B------:R-:W-:Y:S02]  /*2160*/  LEA.HI.X R223, R18, R11, R223, 0x1, P1 ;  /* 0x0000000b12df7211 */ /* 0x000fe400008f0cdf */
        /* <DEDUP_REMOVED lines=106> */
.L_x_7482:
        /* <DEDUP_REMOVED lines=184> */
.L_x_7445:
        /* <DEDUP_REMOVED lines=106> */
.L_x_7449:
[----:B------:R-:W-:Y:S05]  /*3a30*/  BSYNC.RECONVERGENT B0 ;  /* 0x0000000000007941 */ /* 0x000fea0003800200 */
.L_x_7448:
        /* <DEDUP_REMOVED lines=97> */
.L_x_7451:
[----:B------:R-:W-:Y:S05]  /*4050*/  BSYNC.RECONVERGENT B0 ;  /* 0x0000000000007941 */ /* 0x000fea0003800200 */
.L_x_7450:
        /* <DEDUP_REMOVED lines=101> */
.L_x_7453:
[----:B------:R-:W-:Y:S05]  /*46b0*/  BSYNC.RECONVERGENT B0 ;  /* 0x0000000000007941 */ /* 0x000fea0003800200 */
.L_x_7452:
        /* <DEDUP_REMOVED lines=104> */
.L_x_7455:
[----:B------:R-:W-:Y:S05]  /*4d40*/  BSYNC.RECONVERGENT B0 ;  /* 0x0000000000007941 */ /* 0x000fea0003800200 */
.L_x_7454:
        /* <DEDUP_REMOVED lines=100> */
.L_x_7457:
[----:B------:R-:W-:Y:S05]  /*5390*/  BSYNC.RECONVERGENT B0 ;  /* 0x0000000000007941 */ /* 0x000fea0003800200 */
.L_x_7456:
        /* <DEDUP_REMOVED lines=104> */
.L_x_7459:
[----:B------:R-:W-:Y:S05]  /*5a20*/  BSYNC.RECONVERGENT B0 ;  /* 0x0000000000007941 */ /* 0x000fea0003800200 */
.L_x_7458:
        /* <DEDUP_REMOVED lines=102> */
.L_x_7461:
[----:B------:R-:W-:Y:S05]  /*6090*/  BSYNC.RECONVERGENT B0 ;  /* 0x0000000000007941 */ /* 0x000fea0003800200 */
.L_x_7460:
        /* <DEDUP_REMOVED lines=104> */
.L_x_7463:
[----:B------:R-:W-:Y:S05]  /*6720*/  BSYNC.RECONVERGENT B0 ;  /* 0x0000000000007941 */ /* 0x000fea0003800200 */
.L_x_7462:
[----:B------:R-:W5:Y:S02]  /*6730*/  LD.E R3, desc[UR4][R132.64+0xd0] ;  /* 0x0000d00484037980 */ /* 0x000f64000c101900 */
[----:B-----5:R-:W-:Y:S05]  /*6740*/  IMAD.U32 R3, R3, -0x40, RZ ;  /* 0xffffffc003037824 */ /* 0x020fea00078e00ff */
[C---:B------:R-:W-:Y:S02]  /*6750*/  LEA R24, P1, R3.reuse, R24, 0x1 ;  /* 0x0000001803187211 */ /* 0x040fe400078208ff */
[C---:B------:R-:W-:Y:S02]  /*6760*/  LEA R62, P0, R3.reuse, R62, 0x1 ;  /* 0x0000003e033e7211 */ /* 0x040fe400078008ff */
[C---:B------:R-:W-:Y:S02]  /*6770*/  LEA.HI.X.SX32 R25, R3.reuse, R25, 0x1, P1 ;  /* 0x0000001903197211 */ /* 0x040fe400008f0eff */
[----:B------:R-:W-:Y:S01]  /*6780*/  LEA.HI.X.SX32 R63, R3, R63, 0x1, P0 ;  /* 0x0000003f033f7211 */ /* 0x000fe200000f0eff */
[----:B------:R-:W-:Y:S05]  /*6790*/  BRA `(.L_x_7446) ;  /* 0x0000005800487947 */ /* 0x000fea0003800000 */
.L_x_7447:
        /* <DEDUP_REMOVED lines=174> */
.L_x_7465:
[----:B------:R-:W-:Y:S05]  /*7280*/  BSYNC.RECONVERGENT B0 ;  /* 0x0000000000007941 */ /* 0x000fea0003800200 */
.L_x_7464:
        /* <DEDUP_REMOVED lines=175> */
.L_x_7467:
[----:B------:R-:W-:Y:S05]  /*7d80*/  BSYNC.RECONVERGENT B0 ;  /* 0x0000000000007941 */ /* 0x000fea0003800200 */
.L_x_7466:
        /* <DEDUP_REMOVED lines=175> */
.L_x_7469:
[----:B------:R-:W-:Y:S05]  /*8880*/  BSYNC.RECONVERGENT B0 ;  /* 0x0000000000007941 */ /* 0x000fea0003800200 */
.L_x_7468:
[----:B------:R-:W-:Y:S01]  /*8890*/  ISETP.NE.AND P0, PT, R125, RZ, PT ;  /* 0x000000ff7d00720c */ /* 0x000fe20003f05270 */
[----:B------:R-:W-:Y:S11]  /*88a0*/  BSSY.RECONVERGENT B0, `(.L_x_7470) ;  /* 0x00000b2000007945 */ /* 0x000ff60003800200 */
[----:B------:R-:W-:Y:S01]  /*88b0*/  @!UPT UIADD3 URZ, UPT, UPT, URZ, URZ, URZ ;  /* 0x000000fffffff290 */ /* 0x000fe2000fffe0ff */
[----:B------:R-:W-:Y:S05]  /*88c0*/  @!P0 BRA `(.L_x_7471) ;  /* 0x0000000800bc8947 */ /* 0x000fea0003800000 */
[-C--:B------:R-:W-:Y:S01]  /*88d0*/  ISETP.GE.AND P0, PT, R22, R21.reuse, PT ;  /* 0x000000151600720c */ /* 0x080fe20003f06270 */
[----:B------:R-:W-:Y:S04]  /*88e0*/  IMAD.WIDE.U32 R54, R218, 0x60, R96 ;  /* 0x00000060da367825 */ /* 0x000fe800078e0060 */
[----:B------:R-:W-:Y:S04]  /*88f0*/  IMAD.MOV.U32 R16, RZ, RZ, R18 ;  /* 0x000000ffff107224 */ /* 0x000fe800078e0012 */
[----:B------:R-:W-:Y:S04]  /*8900*/  IMAD.WIDE.U32 R32, R146, 0x60, R16 ;  /* 0x0000006092207825 */ /* 0x000fe800078e0010 */
[----:B------:R-:W-:Y:S04]  /*8910*/  @!P0 ISETP.GT.AND P1, PT, R27, RZ, PT ;  /* 0x000000ff1b00820c */ /* 0x000fe80003f24270 */
[C---:B------:R-:W-:Y:S02]  /*8920*/  @!P0 SEL R2, R26.reuse, RZ, !P1 ;  /* 0x000000ff1a028207 */ /* 0x040fe40004800000 */
        /* <DEDUP_REMOVED lines=169> */
.L_x_7471:
[----:B------:R-:W-:Y:S05]  /*93c0*/  BSYNC.RECONVERGENT B0 ;  /* 0x0000000000007941 */ /* 0x000fea0003800200 */
.L_x_7470:
        /* <DEDUP_REMOVED lines=176> */
.L_x_7473:
[----:B------:R-:W-:Y:S05]  /*9ed0*/  BSYNC.RECONVERGENT B0 ;  /* 0x0000000000007941 */ /* 0x000fea0003800200 */
.L_x_7472:
        /* <DEDUP_REMOVED lines=84> */
[----:B------:R-:W-:Y:S01]  /*a420*/  @!P0 F2FP.BF16.F32.PACK_AB R3, R4, R3 ;  /* 0x000000030403823e */ /* 0x000fe200000010ff */
[----:B------:R-:W-:Y:S01]  /*a430*/  @!P0 FFMA.FTZ R6, R9, R13, R6 ;  /* 0x0000000d09068223 */ /* 0x000fe20000010006 */
[----:B------:R-:W-:Y:S01]  /*a440*/  @!P0 LOP3.LUT R9, R39, 0xffff0000, RZ, 0xc0, !PT ;  /* 0xffff000027098812 */ /* 0x000fe200078ec0ff */
[----:B------:R-:W-:Y:S01]  /*a450*/  @!P0 FFMA.FTZ R7, R2, R16, R7 ;  /* 0x0000001002078223 */ /* 0x000fe20000010007 */
[----:B------:R-:W-:Y:S01]  /*a460*/  @!P1 IADD3.X R0, PT, PT, R100, R11, RZ, P3, !PT ;  /* 0x0000000b64009210 */ /* 0x000fe20001ffe4ff */
[----:B------:R-:W-:Y:S01]  /*a470*/  IMAD R13, R219, 0xa0, RZ ;  /* 0x000000a0db0d7824 */ /* 0x000fe200078e02ff */
[----:B------:R-:W-:Y:S01]  /*a480*/  @!P0 F2FP.BF16.F32.PACK_AB R6, R6, R5 ;  /* 0x000000050606823e */ /* 0x000fe200000010ff */
[----:B------:R-:W-:Y:S01]  /*a490*/  @!P0 FFMA.FTZ R8, R9, R30, R8 ;  /* 0x0000001e09088223 */ /* 0x000fe20000010008 */
[C---:B------:R-:W-:Y:S01]  /*a4a0*/  @!P1 SHF.L.U64.HI R0, R31.reuse, 0x1, R0 ;  /* 0x000000011f009819 */ /* 0x040fe20000010200 */
[----:B------:R-:W-:Y:S01]  /*a4b0*/  @!P0 IMAD.MOV.U32 R37, RZ, RZ, R3 ;  /* 0x000000ffff258224 */ /* 0x000fe200078e0003 */
[----:B------:R-:W-:Y:S01]  /*a4c0*/  @!P0 MOV R36, R10 ;  /* 0x0000000a00248202 */ /* 0x000fe20000000f00 */
[----:B------:R-:W-:Y:S01]  /*a4d0*/  @!P1 IMAD.SHL.U32 R31, R31, 0x2, RZ ;  /* 0x000000021f1f9824 */ /* 0x000fe200078e00ff */
        /* <DEDUP_REMOVED lines=81> */
.L_x_7475:
[----:B------:R-:W-:Y:S05]  /*a9f0*/  BSYNC.RECONVERGENT B0 ;  /* 0x0000000000007941 */ /* 0x000fea0003800200 */
.L_x_7474:
        /* <DEDUP_REMOVED lines=177> */
.L_x_7477:
[----:B------:R-:W-:Y:S05]  /*b510*/  BSYNC.RECONVERGENT B0 ;  /* 0x0000000000007941 */ /* 0x000fea0003800200 */
.L_x_7476:
        /* <DEDUP_REMOVED lines=70> */
[----:B------:R-:W-:Y:S01]  /*b980*/  @!P0 FMUL.FTZ R3, R3, R16 ;  /* 0x0000001003038220 */ /* 0x000fe20000410000 */
[----:B------:R-:W-:Y:S01]  /*b990*/  @!P0 SHF.L.U32 R12, R38, 0x10, RZ ;  /* 0x00000010260c8819 */ /* 0x000fe200000006ff */
[----:B------:R-:W-:Y:S01]  /*b9a0*/  @!P0 FMUL.FTZ R4, R4, R15 ;  /* 0x0000000f04048220 */ /* 0x000fe20000410000 */
[----:B------:R-:W-:Y:S01]  /*b9b0*/  @!P1 SEL R121, R121, RZ, !P2 ;  /* 0x000000ff79799207 */ /* 0x000fe20005000000 */
[----:B------:R-:W-:Y:S01]  /*b9c0*/  @!P0 FFMA.FTZ R2, R13, R14, R2 ;  /* 0x0000000e0d028223 */ /* 0x000fe20000010002 */
[----:B------:R-:W-:Y:S01]  /*b9d0*/  @!P0 LOP3.LUT R13, R38, 0xffff0000, RZ, 0xc0, !PT ;  /* 0xffff0000260d8812 */ /* 0x000fe200078ec0ff */
[----:B------:R-:W-:Y:S01]  /*b9e0*/  @!P0 IMAD.U32 R15, R33, 0x10000, RZ ;  /* 0x00010000210f8824 */ /* 0x000fe200078e00ff */
[----:B------:R-:W-:Y:S01]  /*b9f0*/  @!P0 LOP3.LUT R33, R35, 0xffff0000, RZ, 0xc0, !PT ;  /* 0xffff000023218812 */ /* 0x000fe200078ec0ff */
[----:B------:R-:W-:Y:S01]  /*ba00*/  @!P0 IMAD.U32 R16, R37, 0x10000, RZ ;  /* 0x0001000025108824 */ /* 0x000fe200078e00ff */
[----:B------:R-:W-:Y:S02]  /*ba10*/  @!P0 F2FP.BF16.F32.PACK_AB R14, R2, R0 ;  /* 0x00000000020e823e */ /* 0x000fe400000010ff */
[----:B------:R-:W-:Y:S01]  /*ba20*/  @!P0 SHF.L.U32 R0, R39, 0x10, RZ ;  /* 0x0000001027008819 */ /* 0x000fe200000006ff */
[----:B------:R-:W-:Y:S01]  /*ba30*/  @!P0 FFMA.FTZ R3, R16, R15, R3 ;  /* 0x0000000f10038223 */ /* 0x000fe20000010003 */
[----:B------:R-:W-:Y:S01]  /*ba40*/  @!P1 SEL R15, R26, RZ, !P2 ;  /* 0x000000ff1a0f9207 */ /* 0x000fe20005000000 */
[----:B------:R-:W-:Y:S01]  /*ba50*/  @!P0 FFMA.FTZ R4, R9, R28, R4 ;  /* 0x0000001c09048223 */ /* 0x000fe20000010004 */
[----:B------:R-:W-:Y:S01]  /*ba60*/  @!P0 LOP3.LUT R9, R39, 0xffff0000, RZ, 0xc0, !PT ;  /* 0xffff000027098812 */ /* 0x000fe200078ec0ff */
[----:B------:R-:W-:Y:S01]  /*ba70*/  @!P0 FFMA.FTZ R5, R12, R30, R5 ;  /* 0x0000001e0c058223 */ /* 0x000fe20000010005 */
[----:B------:R-:W-:Y:S01]  /*ba80*/  @!P1 IADD3 R12, P3, PT, R112, R15, RZ ;  /* 0x0000000f700c9210 */ /* 0x000fe20007f7e0ff */
[----:B------:R-:W-:Y:S01]  /*ba90*/  @!P0 FFMA.FTZ R6, R13, R31, R6 ;  /* 0x0000001f0d068223 */ /* 0x000fe20000010006 */
[----:B------:R-:W-:Y:S01]  /*baa0*/  @!P0 MOV R36, R14 ;  /* 0x0000000e00248202 */ /* 0x000fe20000000f00 */
[----:B------:R-:W-:Y:S01]  /*bab0*/  @!P0 FFMA.FTZ R7, R0, R32, R7 ;  /* 0x0000002000078223 */ /* 0x000fe20000010007 */
[----:B------:R-:W-:Y:S01]  /*bac0*/  @!P0 FFMA.FTZ R8, R9, R33, R8 ;  /* 0x0000002109088223 */ /* 0x000fe20000010008 */
[----:B------:R-:W-:Y:S01]  /*bad0*/  @!P0 F2FP.BF16.F32.PACK_AB R9, R4, R3 ;  /* 0x000000030409823e */ /* 0x000fe200000010ff */
[----:B------:R-:W-:Y:S01]  /*bae0*/  @!P1 IMAD.X R121, R86, 0x1, R121, P3 ;  /* 0x0000000156799824 */ /* 0x000fe200018e0679 */
[----:B------:R-:W-:Y:S01]  /*baf0*/  @!P0 F2FP.BF16.F32.PACK_AB R6, R6, R5 ;  /* 0x000000050606823e */ /* 0x000fe200000010ff */
[----:B------:R-:W-:Y:S01]  /*bb00*/  @!P1 IMAD.SHL.U32 R13, R12, 0x2, RZ ;  /* 0x000000020c0d9824 */ /* 0x000fe200078e00ff */
[----:B------:R-:W-:Y:S01]  /*bb10*/  @!P0 F2FP.BF16.F32.PACK_AB R7, R8, R7 ;  /* 0x000000070807823e */ /* 0x000fe200000010ff */
[----:B------:R-:W-:Y:S01]  /*bb20*/  IMAD R15, R219, 0xe0, RZ ;  /* 0x000000e0db0f7824 */ /* 0x000fe200078e02ff */
[----:B------:R-:W-:Y:S01]  /*bb30*/  @!P0 MOV R38, R6 ;  /* 0x0000000600268202 */ /* 0x000fe20000000f00 */
[----:B------:R-:W-:Y:S01]  /*bb40*/  @!P0 IMAD.MOV.U32 R37, RZ, RZ, R9 ;  /* 0x000000ffff258224 */ /* 0x000fe200078e0009 */
[----:B------:R-:W-:Y:S01]  /*bb50*/  @!P1 SHF.L.U64.HI R2, R12, 0x1, R121 ;  /* 0x000000010c029819 */ /* 0x000fe20000010279 */
[----:B------:R-:W-:Y:S01]  /*bb60*/  @!P0 IMAD.MOV.U32 R39, RZ, RZ, R7 ;  /* 0x000000ffff278224 */ /* 0x000fe200078e0007 */
        /* <DEDUP_REMOVED lines=78> */
.L_x_7479:
[----:B------:R-:W-:Y:S05]  /*c050*/  BSYNC.RECONVERGENT B0 ;  /* 0x0000000000007941 */ /* 0x000fea0003800200 */
.L_x_7478:
[----:B------:R-:W5:Y:S02]  /*c060*/  LD.E R3, desc[UR4][R132.64+0xd0] ;  /* 0x0000d00484037980 */ /* 0x000f64000c101900 */
[----:B-----5:R-:W-:Y:S05]  /*c070*/  IMAD.U32 R3, R3, -0x40, RZ ;  /* 0xffffffc003037824 */ /* 0x020fea00078e00ff */
[C---:B------:R-:W-:Y:S02]  /*c080*/  LEA R94, P1, R3.reuse, R94, 0x1 ;  /* 0x0000005e035e7211 */ /* 0x040fe400078208ff */
[C---:B------:R-:W-:Y:S02]  /*c090*/  LEA R92, P0, R3.reuse, R92, 0x1 ;  /* 0x0000005c035c7211 */ /* 0x040fe400078008ff */
[C---:B------:R-:W-:Y:S02]  /*c0a0*/  LEA.HI.X.SX32 R95, R3.reuse, R95, 0x1, P1 ;  /* 0x0000005f035f7211 */ /* 0x040fe400008f0eff */
[----:B------:R-:W-:Y:S09]  /*c0b0*/  LEA.HI.X.SX32 R93, R3, R93, 0x1, P0 ;  /* 0x0000005d035d7211 */ /* 0x000ff200000f0eff */
.L_x_7446:
[----:B------:R-:W-:Y:S05]  /*c0c0*/  BSYNC.RECONVERGENT B1 ;  /* 0x0000000000017941 */ /* 0x000fea0003800200 */
.L_x_7444:
        /* <DEDUP_REMOVED lines=101> */
.L_x_7481:
[----:B------:R-:W-:Y:S05]  /*c720*/  BSYNC.RECONVERGENT B0 ;  /* 0x0000000000007941 */ /* 0x000fea0003800200 */
.L_x_7480:
[----:B------:R-:W-:Y:S11]  /*c730*/  ISETP.NE.AND P0, PT, R117, RZ, PT ;  /* 0x000000ff7500720c */ /* 0x000ff60003f05270 */
[----:B------:R-:W-:Y:S02]  /*c740*/  @!UPT UIADD3 URZ, UPT, UPT, URZ, URZ, URZ ;  /* 0x000000fffffff290 */ /* 0x000fe4000fffe0ff */
[----:B------:R-:W-:Y:S05]  /*c750*/  @P0 BRA `(.L_x_7482) ;  /* 0xffffff60002c0947 */ /* 0x000fea000383ffff */
.L_x_7443:
        /* <DEDUP_REMOVED lines=34> */
.L_x_7486:
[----:B------:R-:W-:Y:S05]  /*c980*/  BSYNC.RECONVERGENT B0 ;  /* 0x0000000000007941 */ /* 0x000fea0003800200 */
.L_x_7485:
        /* <DEDUP_REMOVED lines=10> */
.L_x_7484:
        /* <DEDUP_REMOVED lines=79> */
.L_x_7492:
[----:B------:R-:W-:Y:S05]  /*cf20*/  BSYNC.RECONVERGENT B0 ;  /* 0x0000000000007941 */ /* 0x000fea0003800200 */
.L_x_7491:
        /* <DEDUP_REMOVED lines=44> */
.L_x_7494:
[----:B------:R-:W-:Y:S05]  /*d1f0*/  BSYNC.RECONVERGENT B0 ;  /* 0x0000000000007941 */ /* 0x000fea0003800200 */
.L_x_7493:
[----:B-----5:R3:W-:Y:S02]  /*d200*/  STS.128 [R74+0x2000], R8 ;  /* 0x002000084a007388 */ /* 0x0207e40000000c00 */
.L_x_7490:
[----:B------:R-:W-:Y:S05]  /*d210*/  BSYNC.RECONVERGENT B1 ;  /* 0x0000000000017941 */ /* 0x000fea0003800200 */
.L_x_7489:
        /* <DEDUP_REMOVED lines=58> */
.L_x_7498:
[----:B------:R-:W-:Y:S05]  /*d5c0*/  BSYNC.RECONVERGENT B0 ;  /* 0x0000000000007941 */ /* 0x000fea0003800200 */
.L_x_7497:
        /* <DEDUP_REMOVED lines=52> */
.L_x_7500:
[----:B------:R-:W-:Y:S05]  /*d910*/  BSYNC.RECONVERGENT B0 ;  /* 0x0000000000007941 */ /* 0x000fea0003800200 */
.L_x_7499:
[----:B-----5:R3:W-:Y:S02]  /*d920*/  STS.128 [R74+0x2800], R8 ;  /* 0x002800084a007388 */ /* 0x0207e40000000c00 */
.L_x_7496:
[----:B------:R-:W-:Y:S05]  /*d930*/  BSYNC.RECONVERGENT B1 ;  /* 0x0000000000017941 */ /* 0x000fea0003800200 */
.L_x_7495:
        /* <DEDUP_REMOVED lines=59> */
.L_x_7504:
[----:B------:R-:W-:Y:S05]  /*dcf0*/  BSYNC.RECONVERGENT B0 ;  /* 0x0000000000007941 */ /* 0x000fea0003800200 */
.L_x_7503:
        /* <DEDUP_REMOVED lines=52> */
.L_x_7506:
[----:B------:R-:W-:Y:S05]  /*e040*/  BSYNC.RECONVERGENT B0 ;  /* 0x0000000000007941 */ /* 0x000fea0003800200 */
.L_x_7505:
[----:B-----5:R3:W-:Y:S02]  /*e050*/  STS.128 [R74+0x3000], R8 ;  /* 0x003000084a007388 */ /* 0x0207e40000000c00 */
.L_x_7502:
[----:B------:R-:W-:Y:S05]  /*e060*/  BSYNC.RECONVERGENT B1 ;  /* 0x0000000000017941 */ /* 0x000fea0003800200 */
.L_x_7501:
        /* <DEDUP_REMOVED lines=59> */
.L_x_7508:
[----:B------:R-:W-:Y:S05]  /*e420*/  BSYNC.RECONVERGENT B0 ;  /* 0x0000000000007941 */ /* 0x000fea0003800200 */
.L_x_7507:
        /* <DEDUP_REMOVED lines=53> */
.L_x_7510:
[----:B------:R-:W-:Y:S05]  /*e780*/  BSYNC.RECONVERGENT B0 ;  /* 0x0000000000007941 */ /* 0x000fea0003800200 */
.L_x_7509:
[----:B-----5:R3:W-:Y:S01]  /*e790*/  STS.128 [R74+0x3800], R8 ;  /* 0x003800084a007388 */ /* 0x0207e20000000c00 */
[----:B------:R-:W-:Y:S05]  /*e7a0*/  BRA `(.L_x_7487) ;  /* 0x0000002800f47947 */ /* 0x000fea0003800000 */
.L_x_7488:
        /* <DEDUP_REMOVED lines=89> */
.L_x_7514:
[----:B------:R-:W-:Y:S05]  /*ed40*/  BSYNC.RECONVERGENT B0 ;  /* 0x0000000000007941 */ /* 0x000fea0003800200 */
.L_x_7513:
        /* <DEDUP_REMOVED lines=82> */
.L_x_7516:
[----:B------:R-:W-:Y:S05]  /*f270*/  BSYNC.RECONVERGENT B0 ;  /* 0x0000000000007941 */ /* 0x000fea0003800200 */
.L_x_7515:
[----:B-----5:R3:W-:Y:S02]  /*f280*/  STS.128 [R74+0x2000], R16 ;  /* 0x002000104a007388 */ /* 0x0207e40000000c00 */
.L_x_7512:
[----:B------:R-:W-:Y:S05]  /*f290*/  BSYNC.RECONVERGENT B1 ;  /* 0x0000000000017941 */ /* 0x000fea0003800200 */
.L_x_7511:
        /* <DEDUP_REMOVED lines=87> */
.L_x_7520:
[----:B------:R-:W-:Y:S05]  /*f810*/  BSYNC.RECONVERGENT B0 ;  /* 0x0000000000007941 */ /* 0x000fea0003800200 */
.L_x_7519:
        /* <DEDUP_REMOVED lines=84> */
.L_x_7522:
[----:B------:R-:W-:Y:S05]  /*fd60*/  BSYNC.RECONVERGENT B0 ;  /* 0x0000000000007941 */ /* 0x000fea0003800200 */
.L_x_7521:
[----:B-----5:R3:W-:Y:S02]  /*fd70*/  STS.128 [R74+0x2800], R16 ;  /* 0x002800104a007388 */ /* 0x0207e40000000c00 */
.L_x_7518:
[----:B------:R-:W-:Y:S05]  /*fd80*/  BSYNC.RECONVERGENT B1 ;  /* 0x0000000000017941 */ /* 0x000fea0003800200 */
.L_x_7517:
        /* <DEDUP_REMOVED lines=88> */
.L_x_7526:
[----:B------:R-:W-:Y:S05]  /*10310*/  BSYNC.RECONVERGENT B0 ;  /* 0x0000000000007941 */ /* 0x000fea0003800200 */
.L_x_7525:
        /* <DEDUP_REMOVED lines=83> */
.L_x_7528:
[----:B------:R-:W-:Y:S05]  /*10850*/  BSYNC.RECONVERGENT B0 ;  /* 0x0000000000007941 */ /* 0x000fea0003800200 */
.L_x_7527:
[----:B-----5:R3:W-:Y:S02]  /*10860*/  STS.128 [R74+0x3000], R16 ;  /* 0x003000104a007388 */ /* 0x0207e40000000c00 */
.L_x_7524:
[----:B------:R-:W-:Y:S05]  /*10870*/  BSYNC.RECONVERGENT B1 ;  /* 0x0000000000017941 */ /* 0x000fea0003800200 */
.L_x_7523:
        /* <DEDUP_REMOVED lines=90> */
.L_x_7530:
[----:B------:R-:W-:Y:S05]  /*10e20*/  BSYNC.RECONVERGENT B0 ;  /* 0x0000000000007941 */ /* 0x000fea0003800200 */
.L_x_7529:
        /* <DEDUP_REMOVED lines=83> */
.L_x_7532:
[----:B------:R-:W-:Y:S05]  /*11360*/  BSYNC.RECONVERGENT B0 ;  /* 0x0000000000007941 */ /* 0x000fea0003800200 */
.L_x_7531:
[----:B-----5:R4:W-:Y:S02]  /*11370*/  STS.128 [R74+0x3800], R4 ;  /* 0x003800044a007388 */ /* 0x0209e40000000c00 */
.L_x_7487:
[----:B------:R-:W-:Y:S05]  /*11380*/  BSYNC.RECONVERGENT B2 ;  /* 0x0000000000027941 */ /* 0x000fea0003800200 */
.L_x_7483:
[----:B-12---:R-:W-:Y:S01]  /*11390*/  IADD3 R3, PT, PT, -R72, R73, RZ ;  /* 0x0000004948037210 */ /* 0x006fe20007ffe1ff */
[----:B------:R-:W1:Y:S01]  /*113a0*/  S2R R210, SR_TID.X ;  /* 0x0000000000d27919 */ /* 0x000e620000002100 */
[----:B----4-:R-:W-:Y:S02]  /*113b0*/  IADD3 R6, PT, PT, R142, 0x50, RZ ;  /* 0x000000508e067810 */ /* 0x010fe40007ffe0ff */
[-C--:B------:R-:W-:Y:S02]  /*113c0*/  ISETP.GE.AND P0, PT, R0, R3.reuse, PT ;  /* 0x000000030000720c */ /* 0x080fe40003f06270 */
[-C--:B------:R-:W-:Y:S02]  /*113d0*/  ISETP.GE.AND P4, PT, R32, R3.reuse, PT ;  /* 0x000000032000720c */ /* 0x080fe40003f86270 */
[-C--:B------:R-:W-:Y:S02]  /*113e0*/  ISETP.GE.AND P5, PT, R142, R3.reuse, PT ;  /* 0x000000038e00720c */ /* 0x080fe40003fa6270 */
[----:B------:R-:W-:-:S02]  /*113f0*/  ISETP.GE.AND P3, PT, R24, R3, PT ;  /* 0x000000031800720c */ /* 0x000fc40003f66270 */
[C---:B------:R-:W-:Y:S02]  /*11400*/  IADD3 R4, PT, PT, R142.reuse, 0x60, RZ ;  /* 0x000000608e047810 */ /* 0x040fe40007ffe0ff */
[C---:B------:R-:W-:Y:S02]  /*11410*/  IADD3 R2, PT, PT, R142.reuse, 0x70, RZ ;  /* 0x000000708e027810 */ /* 0x040fe40007ffe0ff */
[----:B------:R-:W-:Y:S02]  /*11420*/  IADD3 R142, PT, PT, R142, 0x40, RZ ;  /* 0x000000408e8e7810 */ /* 0x000fe40007ffe0ff */
[CC--:B------:R-:W-:Y:S02]  /*11430*/  @!P0 LEA R12, P1, R81.reuse, R220.reuse, 0x1 ;  /* 0x000000dc510c8211 */ /* 0x0c0fe400078208ff */
[C---:B---3--:R-:W-:Y:S01]  /*11440*/  @!P4 LEA R16, P6, R218.reuse, R220, 0x6 ;  /* 0x000000dcda10c211 */ /* 0x048fe200078c30ff */
[----:B------:R-:W-:Y:S01]  /*11450*/  @!PT LDS RZ, [RZ] ;  /* 0x00000000fffff984 */ /* 0x000fe20000000800 */
[----:B------:R-:W-:Y:S01]  /*11460*/  @!PT LDS RZ, [RZ] ;  /* 0x00000000fffff984 */ /* 0x000fe20000000800 */
[----:B------:R-:W-:Y:S01]  /*11470*/  @!PT LDS RZ, [RZ] ;  /* 0x00000000fffff984 */ /* 0x000fe20000000800 */
[----:B------:R-:W-:Y:S01]  /*11480*/  @!P5 LDGSTS.E.BYPASS.LTC128B.128 [R74+0x4000], desc[UR4][R220.64] ;  /* 0x04000000dc4adfae */ /* 0x000fe2000b981a04 */
[-C--:B-----5:R-:W-:Y:S01]  /*11490*/  @!P0 LEA.HI.X R13, R81, R221.reuse, R82, 0x1, P1 ;  /* 0x000000dd510d8211 */ /* 0x0a0fe200008f0c52 */
[----:B------:R-:W-:Y:S01]  /*114a0*/  @!P3 IMAD R10, R219, 0x60, RZ ;  /* 0x00000060db0ab824 */ /* 0x000fe200078e02ff */
[----:B------:R-:W-:Y:S01]  /*114b0*/  @!P4 LEA.HI.X R17, R218, R221, R219, 0x6, P6 ;  /* 0x000000ddda11c211 */ /* 0x000fe200030f34db */
[----:B------:R-:W-:Y:S01]  /*114c0*/  @!P5 LDGSTS.E.BYPASS.LTC128B.128 [R74+0x8000], desc[UR4][R220.64+0x80] ;  /* 0x08000080dc4adfae */ /* 0x000fe2000b981a04 */
[-C--:B------:R-:W-:Y:S01]  /*114d0*/  ISETP.GE.AND P2, PT, R6, R3.reuse, PT ;  /* 0x000000030600720c */ /* 0x080fe20003f46270 */
[----:B------:R-:W-:Y:S01]  /*114e0*/  @!P3 IMAD.WIDE.U32 R8, R218, 0x60, R220 ;  /* 0x00000060da08b825 */ /* 0x000fe200078e00dc */
[-C--:B------:R-:W-:Y:S01]  /*114f0*/  ISETP.GE.AND P1, PT, R4, R3.reuse, PT ;  /* 0x000000030400720c */ /* 0x080fe20003f26270 */
[----:B------:R-:W-:Y:S01]  /*11500*/  @!P0 LDGSTS.E.BYPASS.LTC128B.128 [R74+0x4800], desc[UR4][R12.64] ;  /* 0x048000000c4a8fae */ /* 0x000fe2000b981a04 */
[----:B------:R-:W-:-:S02]  /*11510*/  ISETP.GE.AND P6, PT, R0, R3, PT ;  /* 0x000000030000720c */ /* 0x000fc40003fc6270 */
[----:B------:R-:W-:Y:S01]  /*11520*/  @!P3 IADD3 R11, PT, PT, R10, R9, RZ ;  /* 0x000000090a0bb210 */ /* 0x000fe20007ffe0ff */
[----:B------:R2:W-:Y:S01]  /*11530*/  @!P0 LDGSTS.E.BYPASS.LTC128B.128 [R74+0x8800], desc[UR4][R12.64+0x80] ;  /* 0x088000800c4a8fae */ /* 0x0005e2000b981a04 */
[-C--:B------:R-:W-:Y:S02]  /*11540*/  ISETP.GE.AND P0, PT, R2, R3.reuse, PT ;  /* 0x000000030200720c */ /* 0x080fe40003f06270 */
[----:B------:R-:W-:Y:S01]  /*11550*/  @!P3 MOV R10, R8 ;  /* 0x00000008000ab202 */ /* 0x000fe20000000f00 */
[----:B------:R-:W-:Y:S01]  /*11560*/  @!P4 LDGSTS.E.BYPASS.LTC128B.128 [R74+0x5000], desc[UR4][R16.64] ;  /* 0x05000000104acfae */ /* 0x000fe2000b981a04 */
[----:B------:R-:W3:Y:S01]  /*11570*/  S2UR UR8, SR_CgaCtaId ;  /* 0x00000000000879c3 */ /* 0x000ee20000008800 */
[----:B------:R-:W-:Y:S01]  /*11580*/  @!P2 MOV R14, R220 ;  /* 0x000000dc000ea202 */ /* 0x000fe20000000f00 */
[C---:B------:R-:W-:Y:S01]  /*11590*/  @!P2 IMAD R8, R219.reuse, 0xa0, RZ ;  /* 0x000000a0db08a824 */ /* 0x040fe200078e02ff */
[----:B------:R4:W-:Y:S01]  /*115a0*/  @!P4 LDGSTS.E.BYPASS.LTC128B.128 [R74+0x9000], desc[UR4][R16.64+0x80] ;  /* 0x09000080104acfae */ /* 0x0009e2000b981a04 */
[----:B------:R-:W-:Y:S01]  /*115b0*/  ISETP.GE.AND P4, PT, R142, R3, PT ;  /* 0x000000038e00720c */ /* 0x000fe20003f86270 */
[C---:B------:R-:W-:Y:S01]  /*115c0*/  @!P1 IMAD R7, R219.reuse, 0xc0, RZ ;  /* 0x000000c0db079824 */ /* 0x040fe200078e02ff */
[----:B------:R-:W-:Y:S01]  /*115d0*/  @!P2 MOV R15, R221 ;  /* 0x000000dd000fa202 */ /* 0x000fe20000000f00 */
[----:B------:R-:W-:Y:S01]  /*115e0*/  @!P3 LDGSTS.E.BYPASS.LTC128B.128 [R74+0x5800], desc[UR4][R10.64] ;  /* 0x058000000a4abfae */ /* 0x000fe2000b981a04 */
[----:B-1----:R-:W-:Y:S01]  /*115f0*/  SHF.L.U32 R40, R210, 0x6, RZ ;  /* 0x00000006d2287819 */ /* 0x002fe200000006ff */
[----:B------:R-:W-:Y:S01]  /*11600*/  @!P0 IMAD R5, R219, 0xe0, RZ ;  /* 0x000000e0db058824 */ /* 0x000fe200078e02ff */
[----:B------:R-:W-:Y:S01]  /*11610*/  IADD3 R78, PT, PT, R79, R78, RZ ;  /* 0x0000004e4f4e7210 */ /* 0x000fe20007ffe0ff */
[----:B------:R1:W-:Y:S01]  /*11620*/  @!P3 LDGSTS.E.BYPASS.LTC128B.128 [R74+0x9800], desc[UR4][R10.64+0x80] ;  /* 0x098000800a4abfae */ /* 0x0003e2000b981a04 */
[----:B------:R-:W-:-:S04]  /*11630*/  @!P2 IMAD.WIDE.U32 R14, R218, 0xa0, R14 ;  /* 0x000000a0da0ea825 */ /* 0x000fc800078e000e */
[----:B------:R-:W-:Y:S01]  /*11640*/  @!P2 IMAD.IADD R15, R8, 0x1, R15 ;  /* 0x00000001080fa824 */ /* 0x000fe200078e020f */
[----:B------:R-:W-:-:S04]  /*11650*/  @!P4 LEA R18, P3, R218, R220, 0x7 ;  /* 0x000000dcda12c211 */ /* 0x000fc800078638ff */
[-C--:B------:R-:W-:Y:S02]  /*11660*/  @!P4 LEA.HI.X R19, R218, R221.reuse, R219, 0x7, P3 ;  /* 0x000000ddda13c211 */ /* 0x080fe400018f3cdb */
[----:B--2---:R-:W-:Y:S02]  /*11670*/  @!P1 MOV R12, R220 ;  /* 0x000000dc000c9202 */ /* 0x004fe40000000f00 */
[----:B------:R-:W-:Y:S01]  /*11680*/  @!P1 MOV R13, R221 ;  /* 0x000000dd000d9202 */ /* 0x000fe20000000f00 */
[----:B------:R-:W-:Y:S01]  /*11690*/  @!P4 LDGSTS.E.BYPASS.LTC128B.128 [R74+0x6000], desc[UR4][R18.64] ;  /* 0x06000000124acfae */ /* 0x000fe2000b981a04 */
[----:B------:R-:W-:Y:S01]  /*116a0*/  ISETP.GE.AND P3, PT, R24, R3, PT ;  /* 0x000000031800720c */ /* 0x000fe20003f66270 */
[C---:B------:R-:W-:Y:S02]  /*116b0*/  @!P1 IMAD.WIDE.U32 R12, R218.reuse, 0xc0, R12 ;  /* 0x000000c0da0c9825 */ /* 0x040fe400078e000c */
[----:B------:R-:W-:Y:S02]  /*116c0*/  @!P4 LDGSTS.E.BYPASS.LTC128B.128 [R74+0xa000], desc[UR4][R18.64+0x80] ;  /* 0x0a000080124acfae */ /* 0x000fe4000b981a04 */
[----:B----4-:R-:W-:Y:S01]  /*116d0*/  @!P0 IMAD.WIDE.U32 R16, R218, 0xe0, R220 ;  /* 0x000000e0da108825 */ /* 0x010fe200078e00dc */
[----:B------:R-:W-:Y:S01]  /*116e0*/  @!P1 IADD3 R13, PT, PT, R7, R13, RZ ;  /* 0x0000000d070d9210 */ /* 0x000fe20007ffe0ff */
[----:B------:R-:W-:Y:S03]  /*116f0*/  @!P2 LDGSTS.E.BYPASS.LTC128B.128 [R74+0x6800], desc[UR4][R14.64] ;  /* 0x068000000e4aafae */ /* 0x000fe6000b981a04 */
[----:B------:R-:W-:Y:S01]  /*11700*/  @!P0 IADD3 R17, PT, PT, R5, R17, RZ ;  /* 0x0000001105118210 */ /* 0x000fe20007ffe0ff */
[----:B------:R-:W-:Y:S01]  /*11710*/  @!P2 LDGSTS.E.BYPASS.LTC128B.128 [R74+0xa800], desc[UR4][R14.64+0x80] ;  /* 0x0a8000800e4aafae */ /* 0x000fe2000b981a04 */
[----:B------:R-:W-:-:S02]  /*11720*/  ISETP.GE.AND P2, PT, R6, R3, PT ;  /* 0x000000030600720c */ /* 0x000fc40003f46270 */
[----:B------:R-:W-:Y:S01]  /*11730*/  @!P6 LEA R6, P4, R76, R222, 0x1 ;  /* 0x000000de4c06e211 */ /* 0x000fe200078808ff */
[----:B------:R-:W-:Y:S01]  /*11740*/  @!P1 LDGSTS.E.BYPASS.LTC128B.128 [R74+0x7000], desc[UR4][R12.64] ;  /* 0x070000000c4a9fae */ /* 0x000fe2000b981a04 */
[----:B------:R-:W-:Y:S01]  /*11750*/  @!P3 IMAD R8, R137, 0x60, RZ ;  /* 0x000000608908b824 */ /* 0x000fe200078e02ff */
[----:B------:R-:W-:Y:S02]  /*11760*/  LOP3.LUT R5, R210, 0x8, RZ, 0xc0, !PT ;  /* 0x00000008d2057812 */ /* 0x000fe400078ec0ff */
[----:B------:R2:W-:Y:S01]  /*11770*/  @!P1 LDGSTS.E.BYPASS.LTC128B.128 [R74+0xb000], desc[UR4][R12.64+0x80] ;  /* 0x0b0000800c4a9fae */ /* 0x0005e2000b981a04 */
[----:B------:R-:W-:Y:S02]  /*11780*/  ISETP.GE.AND P1, PT, R4, R3, PT ;  /* 0x000000030400720c */ /* 0x000fe40003f26270 */
[----:B------:R-:W-:Y:S01]  /*11790*/  @!P6 LEA.HI.X R7, R76, R223, R77, 0x1, P4 ;  /* 0x000000df4c07e211 */ /* 0x000fe200020f0c4d */
[----:B------:R-:W-:Y:S01]  /*117a0*/  @!P0 LDGSTS.E.BYPASS.LTC128B.128 [R74+0x7800], desc[UR4][R16.64] ;  /* 0x07800000104a8fae */ /* 0x000fe2000b981a04 */
[----:B------:R-:W-:-:S03]  /*117b0*/  LOP3.LUT R80, R5, 0x1c0, R80, 0x78, !PT ;  /* 0x000001c005507812 */ /* 0x000fc600078e7850 */
[----:B------:R-:W-:Y:S01]  /*117c0*/  @!P0 LDGSTS.E.BYPASS.LTC128B.128 [R74+0xb800], desc[UR4][R16.64+0x80] ;  /* 0x0b800080104a8fae */ /* 0x000fe2000b981a04 */
[-C--:B------:R-:W-:Y:S02]  /*117d0*/  ISETP.GE.AND P0, PT, R2, R3.reuse, PT ;  /* 0x000000030200720c */ /* 0x080fe40003f06270 */
[----:B------:R-:W-:Y:S01]  /*117e0*/  ISETP.GE.AND P4, PT, R142, R3, PT ;  /* 0x000000038e00720c */ /* 0x000fe20003f86270 */
[----:B------:R-:W0:Y:S01]  /*117f0*/  LDGDEPBAR ;  /* 0x00000000000079af */ /* 0x000e220000000000 */
[----:B-1----:R-:W-:Y:S01]  /*11800*/  @!P2 MOV R10, R222 ;  /* 0x000000de000aa202 */ /* 0x002fe20000000f00 */
[C---:B------:R-:W-:Y:S01]  /*11810*/  @!P1 IMAD R4, R137.reuse, 0xc0, RZ ;  /* 0x000000c089049824 */ /* 0x040fe200078e02ff */
[----:B------:R-:W-:Y:S01]  /*11820*/  @!P2 MOV R11, R223 ;  /* 0x000000df000ba202 */ /* 0x000fe20000000f00 */
[----:B------:R-:W4:Y:S01]  /*11830*/  LD.E R2, desc[UR4][R132.64+0x184] ;  /* 0x0001840484027980 */ /* 0x000f22000c101900 */
[----:B------:R-:W-:Y:S01]  /*11840*/  @!P2 IMAD R5, R137, 0xa0, RZ ;  /* 0x000000a08905a824 */ /* 0x000fe200078e02ff */
[----:B------:R-:W-:Y:S01]  /*11850*/  UMOV UR9, 0x400 ;  /* 0x0000040000097882 */ /* 0x000fe20000000000 */
[----:B------:R-:W-:Y:S01]  /*11860*/  LOP3.LUT R75, R80, 0x38, R75, 0x78, !PT ;  /* 0x00000038504b7812 */ /* 0x000fe200078e784b */
[----:B------:R-:W4:Y:S01]  /*11870*/  LD.E R41, desc[UR4][R132.64+0x188] ;  /* 0x0001880484297980 */ /* 0x000f22000c101900 */
[----:B------:R-:W-:-:S04]  /*11880*/  DEPBAR.LE SB0, 0x0 ;  /* 0x000080000000791a */ /* 0x000fc80000000000 */
[----:B------:R-:W-:Y:S01]  /*11890*/  BAR.SYNC.DEFER_BLOCKING 0x0 ;  /* 0x0000000000007b1d */ /* 0x000fe20000010000 */
[----:B--2---:R-:W-:-:S05]  /*118a0*/  @!P3 IMAD.WIDE.U32 R12, R136, 0x60, R222 ;  /* 0x00000060880cb825 */ /* 0x004fca00078e00de */
[----:B------:R-:W-:Y:S01]  /*118b0*/  @!P3 IADD3 R13, PT, PT, R8, R13, RZ ;  /* 0x0000000d080db210 */ /* 0x000fe20007ffe0ff */
[----:B------:R-:W-:Y:S01]  /*118c0*/  @!PT LDS RZ, [RZ] ;  /* 0x00000000fffff984 */ /* 0x000fe20000000800 */
[----:B------:R-:W-:Y:S01]  /*118d0*/  @!PT LDS RZ, [RZ] ;  /* 0x00000000fffff984 */ /* 0x000fe20000000800 */
[----:B------:R-:W-:Y:S01]  /*118e0*/  @!PT LDS RZ, [RZ] ;  /* 0x00000000fffff984 */ /* 0x000fe20000000800 */
[----:B------:R-:W-:Y:S04]  /*118f0*/  @!P5 LDGSTS.E.BYPASS.LTC128B.128 [R74+0xc000], desc[UR4][R222.64] ;  /* 0x0c000000de4adfae */ /* 0x000fe8000b981a04 */
[----:B------:R-:W-:Y:S04]  /*11900*/  @!P5 LDGSTS.E.BYPASS.LTC128B.128 [R74+0x10000], desc[UR4][R222.64+0x80] ;  /* 0x10000080de4adfae */ /* 0x000fe8000b981a04 */
[----:B------:R-:W-:Y:S04]  /*11910*/  @P5 STS.128 [R74+0xc000], RZ ;  /* 0x00c000ff4a005388 */ /* 0x000fe80000000c00 */
[----:B------:R-:W-:Y:S01]  /*11920*/  @P5 STS.128 [R74+0x10000], RZ ;  /* 0x010000ff4a005388 */ /* 0x000fe20000000c00 */
[----:B------:R-:W-:-:S03]  /*11930*/  ISETP.GE.AND P5, PT, R32, R3, PT ;  /* 0x000000032000720c */ /* 0x000fc60003fa6270 */
[----:B------:R-:W-:Y:S04]  /*11940*/  @P6 STS.128 [R74+0xc800], RZ ;  /* 0x00c800ff4a006388 */ /* 0x000fe80000000c00 */
[----:B------:R-:W-:Y:S04]  /*11950*/  @P6 STS.128 [R74+0x10800], RZ ;  /* 0x010800ff4a006388 */ /* 0x000fe80000000c00 */
[----:B------:R-:W-:Y:S01]  /*11960*/  @!PT LDS RZ, [RZ] ;  /* 0x00000000fffff984 */ /* 0x000fe20000000800 */
[----:B------:R-:W-:Y:S01]  /*11970*/  @!PT LDS RZ, [RZ] ;  /* 0x00000000fffff984 */ /* 0x000fe20000000800 */
[----:B------:R-:W-:Y:S01]  /*11980*/  @!PT LDS RZ, [RZ] ;  /* 0x00000000fffff984 */ /* 0x000fe20000000800 */
[----:B------:R-:W-:Y:S04]  /*11990*/  @!P6 LDGSTS.E.BYPASS.LTC128B.128 [R74+0xc800], desc[UR4][R6.64] ;  /* 0x0c800000064aefae */ /* 0x000fe8000b981a04 */
[----:B------:R1:W-:Y:S01]  /*119a0*/  @!P6 LDGSTS.E.BYPASS.LTC128B.128 [R74+0x10800], desc[UR4][R6.64+0x80] ;  /* 0x10800080064aefae */ /* 0x0003e2000b981a04 */
[C---:B------:R-:W-:Y:S01]  /*119b0*/  @!P5 LEA R8, P6, R136.reuse, R222, 0x6 ;  /* 0x000000de8808d211 */ /* 0x040fe200078c30ff */
[----:B------:R-:W-:-:S03]  /*119c0*/  @!P2 IMAD.WIDE.U32 R10, R136, 0xa0, R10 ;  /* 0x000000a0880aa825 */ /* 0x000fc600078e000a */
[----:B------:R-:W-:Y:S01]  /*119d0*/  @!P5 LEA.HI.X R9, R136, R223, R137, 0x6, P6 ;  /* 0x000000df8809d211 */ /* 0x000fe200030f3489 */
[----:B------:R-:W-:Y:S01]  /*119e0*/  @P5 STS.128 [R74+0xd000], RZ ;  /* 0x00d000ff4a005388 */ /* 0x000fe20000000c00 */
[----:B------:R-:W-:-:S03]  /*119f0*/  @!P2 IADD3 R11, PT, PT, R5, R11, RZ ;  /* 0x0000000b050ba210 */ /* 0x000fc60007ffe0ff */
[----:B------:R-:W-:Y:S04]  /*11a00*/  @P5 STS.128 [R74+0x11000], RZ ;  /* 0x011000ff4a005388 */ /* 0x000fe80000000c00 */
[----:B------:R-:W-:Y:S01]  /*11a10*/  @!PT LDS RZ, [RZ] ;  /* 0x00000000fffff984 */ /* 0x000fe20000000800 */
[----:B------:R-:W-:Y:S01]  /*11a20*/  @!PT LDS RZ, [RZ] ;  /* 0x00000000fffff984 */ /* 0x000fe20000000800 */
[----:B------:R-:W-:Y:S01]  /*11a30*/  @!PT LDS RZ, [RZ] ;  /* 0x00000000fffff984 */ /* 0x000fe20000000800 */
[----:B------:R-:W-:Y:S04]  /*11a40*/  @!P5 LDGSTS.E.BYPASS.LTC128B.128 [R74+0xd000], desc[UR4][R8.64] ;  /* 0x0d000000084adfae */ /* 0x000fe8000b981a04 */
[----:B------:R-:W-:Y:S01]  /*11a50*/  @!P5 LDGSTS.E.BYPASS.LTC128B.128 [R74+0x11000], desc[UR4][R8.64+0x80] ;  /* 0x11000080084adfae */ /* 0x000fe2000b981a04 */
[----:B-1----:R-:W-:Y:S01]  /*11a60*/  @!P1 MOV R6, R222 ;  /* 0x000000de00069202 */ /* 0x002fe20000000f00 */
[----:B------:R-:W-:-:S04]  /*11a70*/  @!P1 IMAD.MOV.U32 R7, RZ, RZ, R223 ;  /* 0x000000ffff079224 */ /* 0x000fc800078e00df */
[----:B------:R-:W-:-:S05]  /*11a80*/  @!P1 IMAD.WIDE.U32 R6, R136, 0xc0, R6 ;  /* 0x000000c088069825 */ /* 0x000fca00078e0006 */
[----:B------:R-:W-:Y:S02]  /*11a90*/  @!P1 IADD3 R7, PT, PT, R4, R7, RZ ;  /* 0x0000000704079210 */ /* 0x000fe40007ffe0ff */
[C---:B------:R-:W-:Y:S01]  /*11aa0*/  @!P4 LEA R4, P6, R136.reuse, R222, 0x7 ;  /* 0x000000de8804c211 */ /* 0x040fe200078c38ff */
[----:B------:R-:W-:Y:S03]  /*11ab0*/  @P3 STS.128 [R74+0xd800], RZ ;  /* 0x00d800ff4a003388 */ /* 0x000fe60000000c00 */
[----:B------:R-:W-:Y:S01]  /*11ac0*/  @!P4 LEA.HI.X R5, R136, R223, R137, 0x7, P6 ;  /* 0x000000df8805c211 */ /* 0x000fe200030f3c89 */
[----:B------:R-:W-:Y:S01]  /*11ad0*/  @P3 STS.128 [R74+0x11800], RZ ;  /* 0x011800ff4a003388 */ /* 0x000fe20000000c00 */
[----:B------:R-:W-:-:S03]  /*11ae0*/  @!P0 IMAD R3, R137, 0xe0, RZ ;  /* 0x000000e089038824 */ /* 0x000fc600078e02ff */
[----:B------:R-:W-:Y:S01]  /*11af0*/  @!PT LDS RZ, [RZ] ;  /* 0x00000000fffff984 */ /* 0x000fe20000000800 */
[----:B------:R-:W-:Y:S01]  /*11b00*/  @!PT LDS RZ, [RZ] ;  /* 0x00000000fffff984 */ /* 0x000fe20000000800 */
[----:B------:R-:W-:Y:S01]  /*11b10*/  @!PT LDS RZ, [RZ] ;  /* 0x00000000fffff984 */ /* 0x000fe20000000800 */
[----:B------:R-:W-:Y:S01]  /*11b20*/  @!P3 LDGSTS.E.BYPASS.LTC128B.128 [R74+0xd800], desc[UR4][R12.64] ;  /* 0x0d8000000c4abfae */ /* 0x000fe2000b981a04 */
[----:B------:R-:W-:Y:S01]  /*11b30*/  @!P0 IMAD.WIDE.U32 R14, R136, 0xe0, R222 ;  /* 0x000000e0880e8825 */ /* 0x000fe200078e00de */
[----:B---3--:R-:W-:Y:S02]  /*11b40*/  ULEA UR6, UR8, UR9, 0x18 ;  /* 0x0000000908067291 */ /* 0x008fe4000f8ec0ff */
[----:B------:R-:W-:Y:S01]  /*11b50*/  @!P3 LDGSTS.E.BYPASS.LTC128B.128 [R74+0x11800], desc[UR4][R12.64+0x80] ;  /* 0x118000800c4abfae */ /* 0x000fe2000b981a04 */
[----:B------:R-:W-:-:S03]  /*11b60*/  LOP3.LUT R0, R40, 0x400, RZ, 0xc0, !PT ;  /* 0x0000040028007812 */ /* 0x000fc600078ec0ff */
[----:B------:R-:W-:Y:S04]  /*11b70*/  @P4 STS.128 [R74+0xe000], RZ ;  /* 0x00e000ff4a004388 */ /* 0x000fe80000000c00 */
[----:B------:R-:W-:Y:S04]  /*11b80*/  @P4 STS.128 [R74+0x12000], RZ ;  /* 0x012000ff4a004388 */ /* 0x000fe80000000c00 */
[----:B------:R-:W-:Y:S01]  /*11b90*/  @!PT LDS RZ, [RZ] ;  /* 0x00000000fffff984 */ /* 0x000fe20000000800 */
[----:B------:R-:W-:Y:S01]  /*11ba0*/  @!PT LDS RZ, [RZ] ;  /* 0x00000000fffff984 */ /* 0x000fe20000000800 */
[----:B------:R-:W-:Y:S01]  /*11bb0*/  @!PT LDS RZ, [RZ] ;  /* 0x00000000fffff984 */ /* 0x000fe20000000800 */
[----:B------:R-:W-:Y:S01]  /*11bc0*/  @!P4 LDGSTS.E.BYPASS.LTC128B.128 [R74+0xe000], desc[UR4][R4.64] ;  /* 0x0e000000044acfae */ /* 0x000fe2000b981a04 */
[----:B------:R-:W-:-:S03]  /*11bd0*/  @!P0 IADD3 R15, PT, PT, R3, R15, RZ ;  /* 0x0000000f030f8210 */ /* 0x000fc60007ffe0ff */
[----:B------:R-:W-:Y:S04]  /*11be0*/  @!P4 LDGSTS.E.BYPASS.LTC128B.128 [R74+0x12000], desc[UR4][R4.64+0x80] ;  /* 0x12000080044acfae */ /* 0x000fe8000b981a04 */
[----:B------:R-:W-:Y:S04]  /*11bf0*/  @P2 STS.128 [R74+0xe800], RZ ;  /* 0x00e800ff4a002388 */ /* 0x000fe80000000c00 */
[----:B------:R-:W-:Y:S01]  /*11c00*/  @P2 STS.128 [R74+0x12800], RZ ;  /* 0x012800ff4a002388 */ /* 0x000fe20000000c00 */
[----:B------:R-:W-:-:S03]  /*11c10*/  LEA R0, R75, R0, 0x1 ;  /* 0x000000004b007211 */ /* 0x000fc600078e08ff */
[----:B------:R-:W-:Y:S01]  /*11c20*/  @!PT LDS RZ, [RZ] ;  /* 0x00000000fffff984 */ /* 0x000fe20000000800 */
[----:B------:R-:W-:Y:S01]  /*11c30*/  @!PT LDS RZ, [RZ] ;  /* 0x00000000fffff984 */ /* 0x000fe20000000800 */
[----:B------:R-:W-:Y:S01]  /*11c40*/  @!PT LDS RZ, [RZ] ;  /* 0x00000000fffff984 */ /* 0x000fe20000000800 */
[----:B------:R-:W-:Y:S01]  /*11c50*/  @!P2 LDGSTS.E.BYPASS.LTC128B.128 [R74+0xe800], desc[UR4][R10.64] ;  /* 0x0e8000000a4aafae */ /* 0x000fe2000b981a04 */
[----:B------:R-:W-:-:S03]  /*11c60*/  LEA R121, R78, UR6, 0x1 ;  /* 0x000000064e797c11 */ /* 0x000fc6000f8e08ff */
        /* <DEDUP_REMOVED lines=16> */
[----:B------:R-:W2:Y:S04]  /*11d70*/  LDSM.16.M88.4 R24, [R0+UR6+0x4000] ;  /* 0x004000060018783b */ /* 0x000ea80008000200 */
[----:B------:R-:W3:Y:S04]  /*11d80*/  LDSM.16.M88.4 R92, [R0+UR6+0x4800] ;  /* 0x00480006005c783b */ /* 0x000ee80008000200 */
[----:B------:R-:W3:Y:S04]  /*11d90*/  LDSM.16.M88.4 R84, [R0+UR6+0x5000] ;  /* 0x005000060054783b */ /* 0x000ee80008000200 */
[----:B------:R-:W3:Y:S04]  /*11da0*/  LDSM.16.M88.4 R76, [R0+UR6+0x5800] ;  /* 0x00580006004c783b */ /* 0x000ee80008000200 */
[----:B------:R-:W3:Y:S04]  /*11db0*/  LDSM.16.M88.4 R64, [R0+UR6+0x6000] ;  /* 0x006000060040783b */ /* 0x000ee80008000200 */
[----:B------:R-:W3:Y:S04]  /*11dc0*/  LDSM.16.M88.4 R52, [R0+UR6+0x6800] ;  /* 0x006800060034783b */ /* 0x000ee80008000200 */
[----:B------:R-:W3:Y:S04]  /*11dd0*/  LDSM.16.M88.4 R44, [R0+UR6+0x7000] ;  /* 0x00700006002c783b */ /* 0x000ee80008000200 */
[----:B------:R-:W3:Y:S01]  /*11de0*/  LDSM.16.M88.4 R16, [R0+UR6+0x7800] ;  /* 0x007800060010783b */ /* 0x000ee20008000200 */
[----:B------:R-:W-:-:S02]  /*11df0*/  MOV R212, 0x20 ;  /* 0x0000002000d47802 */ /* 0x000fc40000000f00 */
[----:B------:R-:W-:Y:S01]  /*11e00*/  LOP3.LUT P5, RZ, R210, 0x2, RZ, 0xc0, !PT ;  /* 0x00000002d2ff7812 */ /* 0x000fe200078ac0ff */
[----:B------:R-:W4:Y:S01]  /*11e10*/  LD.E R42, desc[UR4][R132.64+0x18c] ;  /* 0x00018c04842a7980 */ /* 0x000f22000c101900 */
[----:B------:R-:W-:Y:S02]  /*11e20*/  IADD3 R213, PT, PT, R0, UR6, RZ ;  /* 0x0000000600d57c10 */ /* 0x000fe4000fffe0ff */
[----:B------:R-:W-:Y:S01]  /*11e30*/  SEL R188, R212, 0xffffffe0, !P5 ;  /* 0xffffffe0d4bc7807 */ /* 0x000fe20006800000 */
[----:B------:R-:W-:Y:S01]  /*11e40*/  IMAD.MOV.U32 R211, RZ, RZ, 0x40 ;  /* 0x00000040ffd37424 */ /* 0x000fe200078e00ff */
[----:B------:R-:W-:Y:S01]  /*11e50*/  SHF.R.U32.HI R209, RZ, 0x1, R210 ;  /* 0x00000001ffd17819 */ /* 0x000fe200000116d2 */
[----:B------:R-:W0:Y:S01]  /*11e60*/  LDGDEPBAR ;  /* 0x00000000000079af */ /* 0x000e220000000000 */
[-C--:B------:R-:W-:Y:S02]  /*11e70*/  IADD3 R63, PT, PT, R121, R188.reuse, RZ ;  /* 0x000000bc793f7210 */ /* 0x080fe40007ffe0ff */
[----:B------:R-:W-:-:S03]  /*11e80*/  IADD3 R60, PT, PT, R213, R188, RZ ;  /* 0x000000bcd53c7210 */ /* 0x000fc60007ffe0ff */
[----:B------:R-:W-:Y:S04]  /*11e90*/  LDSM.16.M88.4 R100, [R63] ;  /* 0x000000003f64783b */ /* 0x000fe80000000200 */
[----:B-1----:R-:W1:Y:S04]  /*11ea0*/  LDSM.16.M88.4 R4, [R60+0x4000] ;  /* 0x004000003c04783b */ /* 0x002e680000000200 */
[----:B------:R-:W1:Y:S01]  /*11eb0*/  LDSM.16.M88.4 R8, [R60+0x5000] ;  /* 0x005000003c08783b */ /* 0x000e620000000200 */
[C---:B--2---:R-:W-:Y:S03]  /*11ec0*/  HMMA.16816.F32.BF16 R12, R32.reuse, R24, RZ ;  /* 0x00000018200c723c */ /* 0x044fe600000418ff */
[----:B------:R-:W-:Y:S05]  /*11ed0*/  LDSM.16.M88.4 R20, [R60+0x4800] ;  /* 0x004800003c14783b */ /* 0x000fea0000000200 */
[C---:B---3--:R-:W-:Y:S01]  /*11ee0*/  HMMA.16816.F32.BF16 R96, R32.reuse, R92, RZ ;  /* 0x0000005c2060723c */ /* 0x048fe200000418ff */
[----:B------:R-:W-:Y:S07]  /*11ef0*/  LDSM.16.M88.4 R112, [R60+0x6800] ;  /* 0x006800003c70783b */ /* 0x000fee0000000200 */
[C---:B------:R-:W-:Y:S01]  /*11f00*/  HMMA.16816.F32.BF16 R88, R32.reuse, R84, RZ ;  /* 0x000000542058723c */ /* 0x040fe200000418ff */
[----:B------:R-:W-:Y:S07]  /*11f10*/  LDSM.16.M88.4 R108, [R60+0x7000] ;  /* 0x007000003c6c783b */ /* 0x000fee0000000200 */
[C---:B------:R-:W-:Y:S01]  /*11f20*/  HMMA.16816.F32.BF16 R80, R32.reuse, R76, RZ ;  /* 0x0000004c2050723c */ /* 0x040fe200000418ff */
[----:B------:R-:W-:Y:S07]  /*11f30*/  LDSM.16.M88.4 R104, [R60+0x7800] ;  /* 0x007800003c68783b */ /* 0x000fee0000000200 */
[C---:B------:R-:W-:Y:S08]  /*11f40*/  HMMA.16816.F32.BF16 R68, R32.reuse, R64, RZ ;  /* 0x000000402044723c */ /* 0x040ff000000418ff */
[C---:B------:R-:W-:Y:S08]  /*11f50*/  HMMA.16816.F32.BF16 R56, R32.reuse, R52, RZ ;  /* 0x000000342038723c */ /* 0x040ff000000418ff */
[C---:B------:R-:W-:Y:S08]  /*11f60*/  HMMA.16816.F32.BF16 R48, R32.reuse, R44, RZ ;  /* 0x0000002c2030723c */ /* 0x040ff000000418ff */
[C---:B------:R-:W-:Y:S01]  /*11f70*/  HMMA.16816.F32.BF16 R36, R32.reuse, R16, RZ ;  /* 0x000000102024723c */ /* 0x040fe200000418ff */
[----:B------:R-:W-:Y:S01]  /*11f80*/  P2R R3, PR, RZ, 0x20 ;  /* 0x00000020ff037803 */ /* 0x000fe20000000000 */
[----:B------:R-:W-:Y:S06]  /*11f90*/  LDSM.16.M88.4 R116, [R60+0x8000] ;  /* 0x008000003c74783b */ /* 0x000fec0000000200 */
        /* <DEDUP_REMOVED lines=8> */
[----:B------:R-:W2:Y:S01]  /*12020*/  LDSM.16.M88.4 R16, [R60+0x5800] ;  /* 0x005800003c10783b */ /* 0x000ea20000000200 */
[----:B------:R-:W-:-:S06]  /*12030*/  LOP3.LUT P0, R3, R210, 0x4, RZ, 0xc0, !PT ;  /* 0x00000004d2037812 */ /* 0x000fcc000780c0ff */
[C---:B-1----:R-:W-:Y:S08]  /*12040*/  HMMA.16816.F32.BF16 R12, R100.reuse, R4, R12 ;  /* 0x00000004640c723c */ /* 0x042ff0000004180c */
[C---:B------:R-:W-:Y:S01]  /*12050*/  HMMA.16816.F32.BF16 R24, R100.reuse, R6, R24 ;  /* 0x000000066418723c */ /* 0x040fe20000041818 */
[----:B------:R-:W1:Y:S07]  /*12060*/  LDSM.16.M88.4 R4, [R60+0x6000] ;  /* 0x006000003c04783b */ /* 0x000e6e0000000200 */
[----:B------:R-:W-:Y:S01]  /*12070*/  HMMA.16816.F32.BF16 R88, R100, R8, R88 ;  /* 0x000000086458723c */ /* 0x000fe20000041858 */
[----:B------:R-:W-:-:S04]  /*12080*/  SEL R8, R211, 0xffffffc0, !P0 ;  /* 0xffffffc0d3087807 */ /* 0x000fc80004000000 */
[-C--:B------:R-:W-:Y:S02]  /*12090*/  IADD3 R75, PT, PT, R121, R8.reuse, RZ ;  /* 0x00000008794b7210 */ /* 0x080fe40007ffe0ff */
[----:B------:R-:W-:Y:S01]  /*120a0*/  IADD3 R43, PT, PT, R213, R8, RZ ;  /* 0x00000008d52b7210 */ /* 0x000fe20007ffe0ff */
[C---:B------:R-:W-:Y:S02]  /*120b0*/  HMMA.16816.F32.BF16 R84, R100.reuse, R10, R84 ;  /* 0x0000000a6454723c */ /* 0x040fe40000041854 */
[----:B------:R-:W-:Y:S04]  /*120c0*/  LDSM.16.M88.4 R8, [R75] ;  /* 0x000000004b08783b */ /* 0x000fe80000000200 */
[----:B------:R-:W-:Y:S02]  /*120d0*/  LDSM.16.M88.4 R28, [R43+0x4000] ;  /* 0x004000002b1c783b */ /* 0x000fe40000000200 */
[C---:B--2---:R-:W-:Y:S08]  /*120e0*/  HMMA.16816.F32.BF16 R80, R100.reuse, R16, R80 ;  /* 0x000000106450723c */ /* 0x044ff00000041850 */
[C---:B------:R-:W-:Y:S01]  /*120f0*/  HMMA.16816.F32.BF16 R76, R100.reuse, R18, R76 ;  /* 0x00000012644c723c */ /* 0x040fe2000004184c */
[----:B------:R-:W2:Y:S07]  /*12100*/  LDSM.16.M88.4 R16, [R43+0x4800] ;  /* 0x004800002b10783b */ /* 0x000eae0000000200 */
[C---:B------:R-:W-:Y:S08]  /*12110*/  HMMA.16816.F32.BF16 R96, R100.reuse, R20, R96 ;  /* 0x000000146460723c */ /* 0x040ff00000041860 */
[C---:B------:R-:W-:Y:S01]  /*12120*/  HMMA.16816.F32.BF16 R92, R100.reuse, R22, R92 ;  /* 0x00000016645c723c */ /* 0x040fe2000004185c */
[----:B------:R-:W-:Y:S07]  /*12130*/  LDSM.16.M88.4 R20, [R43+0x5000] ;  /* 0x005000002b14783b */ /* 0x000fee0000000200 */
        /* <DEDUP_REMOVED lines=13> */
[C---:B--2---:R-:W-:Y:S01]  /*12210*/  HMMA.16816.F32.BF16 R96, R8.reuse, R16, R96 ;  /* 0x000000100860723c */ /* 0x044fe20000041860 */
[----:B------:R-:W-:Y:S04]  /*12220*/  LDSM.16.M88.4 R112, [R121+0x2000] ;  /* 0x002000007970783b */ /* 0x000fe80000000200 */
[----:B------:R-:W-:Y:S03]  /*12230*/  LDSM.16.M88.4 R108, [R0+UR6+0x8800] ;  /* 0x00880006006c783b */ /* 0x000fe60008000200 */
[C---:B------:R-:W-:Y:S01]  /*12240*/  HMMA.16816.F32.BF16 R92, R8.reuse, R18, R92 ;  /* 0x00000012085c723c */ /* 0x040fe2000004185c */
[----:B------:R-:W2:Y:S07]  /*12250*/  LDSM.16.M88.4 R16, [R43+0x6800] ;  /* 0x006800002b10783b */ /* 0x000eae0000000200 */
[C---:B------:R-:W-:Y:S08]  /*12260*/  HMMA.16816.F32.BF16 R12, R8.reuse, R28, R12 ;  /* 0x0000001c080c723c */ /* 0x040ff0000004180c */
[C---:B------:R-:W-:Y:S01]  /*12270*/  HMMA.16816.F32.BF16 R24, R8.reuse, R30, R24 ;  /* 0x0000001e0818723c */ /* 0x040fe20000041818 */
[----:B------:R-:W4:Y:S07]  /*12280*/  LDSM.16.M88.4 R28, [R43+0x7000] ;  /* 0x007000002b1c783b */ /* 0x000f2e0000000200 */
[C---:B-1----:R-:W-:Y:S08]  /*12290*/  HMMA.16816.F32.BF16 R80, R8.reuse, R4, R80 ;  /* 0x000000040850723c */ /* 0x042ff00000041850 */
[C---:B------:R-:W-:Y:S01]  /*122a0*/  HMMA.16816.F32.BF16 R76, R8.reuse, R6, R76 ;  /* 0x00000006084c723c */ /* 0x040fe2000004184c */
[----:B------:R-:W-:Y:S07]  /*122b0*/  LDSM.16.M88.4 R4, [R74] ;  /* 0x000000004a04783b */ /* 0x000fee0000000200 */
[C---:B---3--:R-:W-:Y:S08]  /*122c0*/  HMMA.16816.F32.BF16 R68, R8.reuse, R100, R68 ;  /* 0x000000640844723c */ /* 0x048ff00000041844 */
[C---:B------:R-:W-:Y:S01]  /*122d0*/  HMMA.16816.F32.BF16 R64, R8.reuse, R102, R64 ;  /* 0x000000660840723c */ /* 0x040fe20000041840 */
[----:B------:R-:W1:Y:S07]  /*122e0*/  LDSM.16.M88.4 R100, [R62+0x4800] ;  /* 0x004800003e64783b */ /* 0x000e6e0000000200 */
[C---:B------:R-:W-:Y:S08]  /*122f0*/  HMMA.16816.F32.BF16 R88, R8.reuse, R20, R88 ;  /* 0x000000140858723c */ /* 0x040ff00000041858 */
[C---:B------:R-:W-:Y:S01]  /*12300*/  HMMA.16816.F32.BF16 R84, R8.reuse, R22, R84 ;  /* 0x000000160854723c */ /* 0x040fe20000041854 */
[----:B------:R-:W3:Y:S07]  /*12310*/  LDSM.16.M88.4 R20, [R62+0x4000] ;  /* 0x004000003e14783b */ /* 0x000eee0000000200 */
[C---:B--2---:R-:W-:Y:S08]  /*12320*/  HMMA.16816.F32.BF16 R56, R8.reuse, R16, R56 ;  /* 0x000000100838723c */ /* 0x044ff00000041838 */
[C---:B------:R-:W-:Y:S01]  /*12330*/  HMMA.16816.F32.BF16 R52, R8.reuse, R18, R52 ;  /* 0x000000120834723c */ /* 0x040fe20000041834 */
[----:B------:R-:W2:Y:S07]  /*12340*/  LDSM.16.M88.4 R16, [R62+0x5000] ;  /* 0x005000003e10783b */ /* 0x000eae0000000200 */
[C---:B----4-:R-:W-:Y:S08]  /*12350*/  HMMA.16816.F32.BF16 R48, R8.reuse, R28, R48 ;  /* 0x0000001c0830723c */ /* 0x050ff00000041830 */
[C---:B------:R-:W-:Y:S01]  /*12360*/  HMMA.16816.F32.BF16 R44, R8.reuse, R30, R44 ;  /* 0x0000001e082c723c */ /* 0x040fe2000004182c */
[----:B------:R-:W-:Y:S07]  /*12370*/  LDSM.16.M88.4 R28, [R62+0x5800] ;  /* 0x005800003e1c783b */ /* 0x000fee0000000200 */
[C---:B------:R-:W-:Y:S08]  /*12380*/  HMMA.16816.F32.BF16 R36, R8.reuse, R104, R36 ;  /* 0x000000680824723c */ /* 0x040ff00000041824 */
[----:B------:R-:W-:Y:S01]  /*12390*/  HMMA.16816.F32.BF16 R32, R8, R106, R32 ;  /* 0x0000006a0820723c */ /* 0x000fe20000041820 */
[----:B------:R-:W4:Y:S04]  /*123a0*/  LDSM.16.M88.4 R8, [R62+0x6000] ;  /* 0x006000003e08783b */ /* 0x000f280000000200 */
[----:B------:R-:W-:Y:S03]  /*123b0*/  LDSM.16.M88.4 R104, [R0+UR6+0x9000] ;  /* 0x009000060068783b */ /* 0x000fe60008000200 */
[C---:B-1----:R-:W-:Y:S08]  /*123c0*/  HMMA.16816.F32.BF16 R96, R4.reuse, R100, R96 ;  /* 0x000000640460723c */ /* 0x042ff00000041860 */
[C---:B------:R-:W-:Y:S01]  /*123d0*/  HMMA.16816.F32.BF16 R92, R4.reuse, R102, R92 ;  /* 0x00000066045c723c */ /* 0x040fe2000004185c */
[----:B------:R-:W1:Y:S07]  /*123e0*/  LDSM.16.M88.4 R100, [R0+UR6+0x8000] ;  /* 0x008000060064783b */ /* 0x000e6e0008000200 */
        /* <DEDUP_REMOVED lines=12> */
[C---:B-1----:R-:W-:Y:S08]  /*124b0*/  HMMA.16816.F32.BF16 R12, R112.reuse, R100, R12 ;  /* 0x00000064700c723c */ /* 0x042ff0000004180c */
[----:B------:R-:W-:Y:S01]  /*124c0*/  HMMA.16816.F32.BF16 R24, R112, R102, R24 ;  /* 0x000000667018723c */ /* 0x000fe20000041818 */
[----:B------:R-:W1:Y:S07]  /*124d0*/  LDSM.16.M88.4 R100, [R0+UR6+0x9800] ;  /* 0x009800060064783b */ /* 0x000e6e0008000200 */
[C---:B---3--:R-:W-:Y:S08]  /*124e0*/  HMMA.16816.F32.BF16 R56, R4.reuse, R20, R56 ;  /* 0x000000140438723c */ /* 0x048ff00000041838 */
[C---:B------:R-:W-:Y:S01]  /*124f0*/  HMMA.16816.F32.BF16 R52, R4.reuse, R22, R52 ;  /* 0x000000160434723c */ /* 0x040fe20000041834 */
[----:B------:R-:W-:Y:S07]  /*12500*/  LDSM.16.M88.4 R20, [R75+0x2000] ;  /* 0x002000004b14783b */ /* 0x000fee0000000200 */
[C---:B--2---:R-:W-:Y:S08]  /*12510*/  HMMA.16816.F32.BF16 R48, R4.reuse, R16, R48 ;  /* 0x000000100430723c */ /* 0x044ff00000041830 */
[----:B------:R-:W-:Y:S01]  /*12520*/  HMMA.16816.F32.BF16 R44, R4, R18, R44 ;  /* 0x00000012042c723c */ /* 0x000fe2000004182c */
[----:B------:R-:W2:Y:S07]  /*12530*/  LDSM.16.M88.4 R16, [R43+0x8000] ;  /* 0x008000002b10783b */ /* 0x000eae0000000200 */
        /* <DEDUP_REMOVED lines=11> */
[----:B-1----:R-:W-:Y:S01]  /*125f0*/  HMMA.16816.F32.BF16 R104, R112, R100, R80 ;  /* 0x000000647068723c */ /* 0x002fe20000041850 */
[----:B------:R-:W1:Y:S07]  /*12600*/  LDSM.16.M88.4 R80, [R43+0x8800] ;  /* 0x008800002b50783b */ /* 0x000e6e0000000200 */
[C---:B--2---:R-:W-:Y:S08]  /*12610*/  HMMA.16816.F32.BF16 R12, R20.reuse, R16, R12 ;  /* 0x00000010140c723c */ /* 0x044ff0000004180c */
[----:B------:R-:W-:Y:S01]  /*12620*/  HMMA.16816.F32.BF16 R24, R20, R18, R24 ;  /* 0x000000121418723c */ /* 0x000fe20000041818 */
[----:B------:R-:W2:Y:S07]  /*12630*/  LDSM.16.M88.4 R16, [R0+UR6+0xa000] ;  /* 0x00a000060010783b */ /* 0x000eae0008000200 */
[C---:B---3--:R-:W-:Y:S01]  /*12640*/  HMMA.16816.F32.BF16 R116, R28.reuse, R108, R96 ;  /* 0x0000006c1c74723c */ /* 0x048fe20000041860 */
[----:B------:R-:W-:Y:S07]  /*12650*/  LDSM.16.M88.4 R96, [R62+0x8800] ;  /* 0x008800003e60783b */ /* 0x000fee0000000200 */
[----:B------:R-:W-:Y:S08]  /*12660*/  HMMA.16816.F32.BF16 R92, R28, R110, R92 ;  /* 0x0000006e1c5c723c */ /* 0x000ff0000004185c */
[C---:B----4-:R-:W-:Y:S08]  /*12670*/  HMMA.16816.F32.BF16 R12, R8.reuse, R4, R12 ;  /* 0x00000004080c723c */ /* 0x050ff0000004180c */
[----:B------:R-:W-:Y:S01]  /*12680*/  HMMA.16816.F32.BF16 R24, R8, R6, R24 ;  /* 0x000000060818723c */ /* 0x000fe20000041818 */
[----:B------:R-:W3:Y:S07]  /*12690*/  LDSM.16.M88.4 R4, [R60+0x9000] ;  /* 0x009000003c04783b */ /* 0x000eee0000000200 */
[C---:B-1----:R-:W-:Y:S08]  /*126a0*/  HMMA.16816.F32.BF16 R116, R20.reuse, R80, R116 ;  /* 0x000000501474723c */ /* 0x042ff00000041874 */
[----:B------:R-:W-:Y:S01]  /*126b0*/  HMMA.16816.F32.BF16 R92, R20, R82, R92 ;  /* 0x00000052145c723c */ /* 0x000fe2000004185c */
[----:B------:R-:W1:Y:S01]  /*126c0*/  LDSM.16.M88.4 R80, [R0+UR6+0xa800] ;  /* 0x00a800060050783b */ /* 0x000e620008000200 */
[-C--:B------:R-:W-:Y:S01]  /*126d0*/  FMUL.FTZ R12, R12, R42.reuse ;  /* 0x0000002a0c0c7220 */ /* 0x080fe20000410000 */
[-C--:B------:R-:W-:Y:S01]  /*126e0*/  FMUL.FTZ R109, R13, R42.reuse ;  /* 0x0000002a0d6d7220 */ /* 0x080fe20000410000 */
[-C--:B------:R-:W-:Y:S01]  /*126f0*/  FMUL.FTZ R74, R14, R42.reuse ;  /* 0x0000002a0e4a7220 */ /* 0x080fe20000410000 */
[-C--:B------:R-:W-:Y:S01]  /*12700*/  FMUL.FTZ R108, R15, R42.reuse ;  /* 0x0000002a0f6c7220 */ /* 0x080fe20000410000 */
[----:B------:R4:W1:Y:S02]  /*12710*/  MUFU.TANH R75, R12 ;  /* 0x0000000c004b7308 */ /* 0x0008640000002400 */
[C---:B--2---:R-:W-:Y:S08]  /*12720*/  HMMA.16816.F32.BF16 R68, R112.reuse, R16, R68 ;  /* 0x000000107044723c */ /* 0x044ff00000041844 */
[C---:B------:R-:W-:Y:S01]  /*12730*/  HMMA.16816.F32.BF16 R64, R112.reuse, R18, R64 ;  /* 0x000000127040723c */ /* 0x040fe20000041840 */
[----:B------:R-:W-:Y:S04]  /*12740*/  LDSM.16.M88.4 R16, [R60+0x9800] ;  /* 0x009800003c10783b */ /* 0x000fe80000000200 */
[----:B----4-:R-:W2:Y:S03]  /*12750*/  LDSM.16.M88.4 R12, [R43+0x9000] ;  /* 0x009000002b0c783b */ /* 0x010ea60000000200 */
[----:B------:R-:W-:Y:S08]  /*12760*/  HMMA.16816.F32.BF16 R76, R112, R102, R76 ;  /* 0x00000066704c723c */ /* 0x000ff0000004184c */
[C---:B---3--:R-:W-:Y:S01]  /*12770*/  HMMA.16816.F32.BF16 R100, R28.reuse, R4, R88 ;  /* 0x000000041c64723c */ /* 0x048fe20000041858 */
[----:B------:R-:W3:Y:S07]  /*12780*/  LDSM.16.M88.4 R88, [R62+0x9000] ;  /* 0x009000003e58783b */ /* 0x000eee0000000200 */
[----:B------:R-:W-:Y:S01]  /*12790*/  HMMA.16816.F32.BF16 R84, R28, R6, R84 ;  /* 0x000000061c54723c */ /* 0x000fe20000041854 */
[----:B------:R-:W4:Y:S07]  /*127a0*/  LDSM.16.M88.4 R4, [R43+0x9800] ;  /* 0x009800002b04783b */ /* 0x000f2e0000000200 */
[C---:B-1----:R-:W-:Y:S08]  /*127b0*/  HMMA.16816.F32.BF16 R56, R112.reuse, R80, R56 ;  /* 0x000000507038723c */ /* 0x042ff00000041838 */
[----:B------:R-:W-:Y:S01]  /*127c0*/  HMMA.16816.F32.BF16 R52, R112, R82, R52 ;  /* 0x000000527034723c */ /* 0x000fe20000041834 */
[----:B------:R-:W1:Y:S07]  /*127d0*/  LDSM.16.M88.4 R80, [R60+0xa000] ;  /* 0x00a000003c50783b */ /* 0x000e6e0000000200 */
[C---:B--2---:R-:W-:Y:S08]  /*127e0*/  HMMA.16816.F32.BF16 R100, R20.reuse, R12, R100 ;  /* 0x0000000c1464723c */ /* 0x044ff00000041864 */
[----:B------:R-:W-:Y:S01]  /*127f0*/  HMMA.16816.F32.BF16 R84, R20, R14, R84 ;  /* 0x0000000e1454723c */ /* 0x000fe20000041854 */
[----:B------:R-:W2:Y:S07]  /*12800*/  LDSM.16.M88.4 R12, [R0+UR6+0xb000] ;  /* 0x00b00006000c783b */ /* 0x000eae0008000200 */
[C---:B------:R-:W-:Y:S08]  /*12810*/  HMMA.16816.F32.BF16 R104, R28.reuse, R16, R104 ;  /* 0x000000101c68723c */ /* 0x040ff00000041868 */
[----:B------:R-:W-:Y:S01]  /*12820*/  HMMA.16816.F32.BF16 R76, R28, R18, R76 ;  /* 0x000000121c4c723c */ /* 0x000fe2000004184c */
[----:B------:R-:W2:Y:S07]  /*12830*/  LDSM.16.M88.4 R16, [R43+0xa000] ;  /* 0x00a000002b10783b */ /* 0x000eae0000000200 */
[C---:B---3--:R-:W-:Y:S08]  /*12840*/  HMMA.16816.F32.BF16 R100, R8.reuse, R88, R100 ;  /* 0x000000580864723c */ /* 0x048ff00000041864 */
[----:B------:R-:W-:Y:S08]  /*12850*/  HMMA.16816.F32.BF16 R84, R8, R90, R84 ;  /* 0x0000005a0854723c */ /* 0x000ff00000041854 */
[C---:B----4-:R-:W-:Y:S08]  /*12860*/  HMMA.16816.F32.BF16 R104, R20.reuse, R4, R104 ;  /* 0x000000041468723c */ /* 0x050ff00000041868 */
        /* <DEDUP_REMOVED lines=13> */
[C---:B--2---:R-:W-:Y:S05]  /*12940*/  HMMA.16816.F32.BF16 R48, R112.reuse, R12, R48 ;  /* 0x0000000c7030723c */ /* 0x044fea0000041830 */
[----:B------:R-:W2:Y:S03]  /*12950*/  MUFU.TANH R96, R26 ;  /* 0x0000001a00607308 */ /* 0x000ea60000002400 */
[----:B------:R-:W-:Y:S01]  /*12960*/  HMMA.16816.F32.BF16 R44, R112, R14, R44 ;  /* 0x0000000e702c723c */ /* 0x000fe2000004182c */
[----:B------:R-:W-:Y:S04]  /*12970*/  LDSM.16.M88.4 R12, [R0+UR6+0xb800] ;  /* 0x00b80006000c783b */ /* 0x000fe80008000200 */
[----:B------:R4:W1:Y:S03]  /*12980*/  MUFU.TANH R97, R27 ;  /* 0x0000001b00617308 */ /* 0x0008660000002400 */
[C---:B------:R-:W-:Y:S08]  /*12990*/  HMMA.16816.F32.BF16 R88, R20.reuse, R16, R88 ;  /* 0x000000101458723c */ /* 0x040ff00000041858 */
[----:B------:R-:W-:Y:S01]  /*129a0*/  HMMA.16816.F32.BF16 R64, R20, R18, R64 ;  /* 0x000000121440723c */ /* 0x000fe20000041840 */
[----:B------:R-:W-:Y:S04]  /*129b0*/  LDSM.16.M88.4 R16, [R62+0xa800] ;  /* 0x00a800003e10783b */ /* 0x000fe80000000200 */
[----:B----4-:R-:W4:Y:S03]  /*129c0*/  LDSM.16.M88.4 R24, [R62+0x9800] ;  /* 0x009800003e18783b */ /* 0x010f260000000200 */
[C---:B---3--:R-:W-:Y:S08]  /*129d0*/  HMMA.16816.F32.BF16 R56, R28.reuse, R4, R56 ;  /* 0x000000041c38723c */ /* 0x048ff00000041838 */
[----:B------:R-:W-:Y:S01]  /*129e0*/  HMMA.16816.F32.BF16 R52, R28, R6, R52 ;  /* 0x000000061c34723c */ /* 0x000fe20000041834 */
[----:B------:R-:W3:Y:S07]  /*129f0*/  LDSM.16.M88.4 R4, [R43+0xb000] ;  /* 0x00b000002b04783b */ /* 0x000eee0000000200 */
[C---:B-1----:R-:W-:Y:S08]  /*12a00*/  HMMA.16816.F32.BF16 R88, R8.reuse, R68, R88 ;  /* 0x000000440858723c */ /* 0x042ff00000041858 */
[C---:B------:R-:W-:Y:S01]  /*12a10*/  HMMA.16816.F32.BF16 R64, R8.reuse, R70, R64 ;  /* 0x000000460840723c */ /* 0x040fe20000041840 */
[----:B------:R-:W1:Y:S07]  /*12a20*/  LDSM.16.M88.4 R68, [R60+0xb800] ;  /* 0x00b800003c44783b */ /* 0x000e6e0000000200 */
[C---:B------:R-:W-:Y:S08]  /*12a30*/  HMMA.16816.F32.BF16 R92, R8.reuse, R98, R92 ;  /* 0x00000062085c723c */ /* 0x040ff0000004185c */
[C---:B----4-:R-:W-:Y:S08]  /*12a40*/  HMMA.16816.F32.BF16 R76, R8.reuse, R26, R76 ;  /* 0x0000001a084c723c */ /* 0x050ff0000004184c */
[----:B------:R-:W-:Y:S01]  /*12a50*/  HMMA.16816.F32.BF16 R104, R8, R24, R104 ;  /* 0x000000180868723c */ /* 0x000fe20000041868 */
[----:B------:R-:W4:Y:S07]  /*12a60*/  LDSM.16.M88.4 R24, [R43+0xa800] ;  /* 0x00a800002b18783b */ /* 0x000f2e0000000200 */
[----:B------:R-:W-:Y:S08]  /*12a70*/  HMMA.16816.F32.BF16 R36, R112, R12, R36 ;  /* 0x0000000c7024723c */ /* 0x000ff00000041824 */
[----:B------:R-:W-:Y:S08]  /*12a80*/  HMMA.16816.F32.BF16 R48, R28, R80, R48 ;  /* 0x000000501c30723c */ /* 0x000ff00000041830 */
        /* <DEDUP_REMOVED lines=22> */
[----:B------:R-:W2:Y:S01]  /*12bf0*/  MUFU.TANH R120, R76 ;  /* 0x0000004c00787308 */ /* 0x000ea20000002400 */
[C---:B---3--:R-:W-:Y:S07]  /*12c00*/  HMMA.16816.F32.BF16 R48, R20.reuse, R4, R48 ;  /* 0x000000041430723c */ /* 0x048fee0000041830 */
[----:B------:R-:W3:Y:S01]  /*12c10*/  MUFU.TANH R121, R77 ;  /* 0x0000004d00797308 */ /* 0x000ee20000002400 */
[----:B------:R-:W-:Y:S01]  /*12c20*/  HMMA.16816.F32.BF16 R44, R20, R6, R44 ;  /* 0x00000006142c723c */ /* 0x000fe2000004182c */
[----:B------:R-:W-:Y:S06]  /*12c30*/  LDSM.16.M88.4 R4, [R62+0xb800] ;  /* 0x00b800003e04783b */ /* 0x000fec0000000200 */
[----:B------:R-:W2:Y:S01]  /*12c40*/  MUFU.TANH R106, R78 ;  /* 0x0000004e006a7308 */ /* 0x000ea20000002400 */
[C---:B-1----:R-:W-:Y:S07]  /*12c50*/  HMMA.16816.F32.BF16 R36, R28.reuse, R68, R36 ;  /* 0x000000441c24723c */ /* 0x042fee0000041824 */
[----:B------:R1:W1:Y:S01]  /*12c60*/  MUFU.TANH R107, R79 ;  /* 0x0000004f006b7308 */ /* 0x0002620000002400 */
[----:B------:R-:W-:Y:S01]  /*12c70*/  HMMA.16816.F32.BF16 R32, R28, R70, R32 ;  /* 0x000000461c20723c */ /* 0x000fe20000041820 */
[----:B-1----:R-:W1:Y:S07]  /*12c80*/  LDSM.16.M88.4 R76, [R62+0xb000] ;  /* 0x00b000003e4c783b */ /* 0x002e6e0000000200 */
[C---:B----4-:R-:W-:Y:S08]  /*12c90*/  HMMA.16816.F32.BF16 R56, R20.reuse, R24, R56 ;  /* 0x000000181438723c */ /* 0x050ff00000041838 */
        /* <DEDUP_REMOVED lines=8> */
[----:B--2---:R-:W-:Y:S01]  /*12d20*/  HMMA.16816.F32.BF16 R36, R20, R12, R36 ;  /* 0x0000000c1424723c */ /* 0x004fe20000041824 */
[----:B------:R-:W-:Y:S01]  /*12d30*/  FMUL.FTZ R89, R89, R42 ;  /* 0x0000002a59597220 */ /* 0x000fe20000410000 */
[----:B------:R-:W2:Y:S01]  /*12d40*/  MUFU.TANH R109, R109 ;  /* 0x0000006d006d7308 */ /* 0x000ea20000002400 */
[----:B------:R-:W-:Y:S01]  /*12d50*/  IADD3 R41, PT, PT, R41, R73, -R226 ;  /* 0x0000004929297210 */ /* 0x000fe20007ffe8e2 */
[----:B------:R-:W-:-:S04]  /*12d60*/  DEPBAR.LE SB0, 0x0 ;  /* 0x000080000000791a */ /* 0x000fc80000000000 */
[----:B------:R-:W-:Y:S08]  /*12d70*/  HMMA.16816.F32.BF16 R32, R20, R14, R32 ;  /* 0x0000000e1420723c */ /* 0x000ff00000041820 */
[C---:B------:R-:W-:Y:S08]  /*12d80*/  HMMA.16816.F32.BF16 R56, R8.reuse, R16, R56 ;  /* 0x000000100838723c */ /* 0x040ff00000041838 */
[C---:B------:R-:W-:Y:S08]  /*12d90*/  HMMA.16816.F32.BF16 R52, R8.reuse, R18, R52 ;  /* 0x000000120834723c */ /* 0x040ff00000041834 */
[C---:B-1----:R-:W-:Y:S08]  /*12da0*/  HMMA.16816.F32.BF16 R48, R8.reuse, R76, R48 ;  /* 0x0000004c0830723c */ /* 0x042ff00000041830 */
[C---:B------:R-:W-:Y:S08]  /*12db0*/  HMMA.16816.F32.BF16 R44, R8.reuse, R78, R44 ;  /* 0x0000004e082c723c */ /* 0x040ff0000004182c */
[C---:B------:R-:W-:Y:S08]  /*12dc0*/  HMMA.16816.F32.BF16 R36, R8.reuse, R4, R36 ;  /* 0x000000040824723c */ /* 0x040ff00000041824 */
[----:B------:R-:W-:Y:S01]  /*12dd0*/  HMMA.16816.F32.BF16 R32, R8, R6, R32 ;  /* 0x000000060820723c */ /* 0x000fe20000041820 */
[----:B------:R1:W4:Y:S01]  /*12de0*/  MUFU.TANH R17, R0 ;  /* 0x0000000000117308 */ /* 0x0003220000002400 */
[----:B------:R-:W-:Y:S01]  /*12df0*/  LOP3.LUT R7, R209, 0x1f0, RZ, 0xc0, !PT ;  /* 0x000001f0d1077812 */ /* 0x000fe200078ec0ff */
[-C--:B------:R-:W-:Y:S01]  /*12e00*/  FMUL.FTZ R24, R90, R42.reuse ;  /* 0x0000002a5a187220 */ /* 0x080fe20000410000 */
[-C--:B------:R-:W-:Y:S01]  /*12e10*/  FMUL.FTZ R25, R91, R42.reuse ;  /* 0x0000002a5b197220 */ /* 0x080fe20000410000 */
[-C--:B------:R-:W-:Y:S01]  /*12e20*/  FMUL.FTZ R64, R65, R42.reuse ;  /* 0x0000002a41407220 */ /* 0x080fe20000410000 */
[-C--:B------:R-:W-:Y:S01]  /*12e30*/  FMUL.FTZ R16, R66, R42.reuse ;  /* 0x0000002a42107220 */ /* 0x080fe20000410000 */
[-C--:B------:R-:W-:Y:S01]  /*12e40*/  FMUL.FTZ R26, R67, R42.reuse ;  /* 0x0000002a431a7220 */ /* 0x080fe20000410000 */
[-C--:B------:R-:W-:Y:S01]  /*12e50*/  FMUL.FTZ R56, R56, R42.reuse ;  /* 0x0000002a38387220 */ /* 0x080fe20000410000 */
[----:B------:R-:W-:Y:S01]  /*12e60*/  FMUL.FTZ R57, R57, R42 ;  /* 0x0000002a39397220 */ /* 0x000fe20000410000 */
[----:B-1----:R-:W-:-:S04]  /*12e70*/  SHF.R.U32.HI R0, RZ, 0x2, R210 ;  /* 0x00000002ff007819 */ /* 0x002fc800000116d2 */
[----:B------:R-:W-:Y:S01]  /*12e80*/  LOP3.LUT R0, R7, 0x7, R0, 0xf8, !PT ;  /* 0x0000000707007812 */ /* 0x000fe200078ef800 */
[-C--:B------:R-:W-:Y:S01]  /*12e90*/  FMUL.FTZ R18, R58, R42.reuse ;  /* 0x0000002a3a127220 */ /* 0x080fe20000410000 */
[----:B------:R-:W-:Y:S02]  /*12ea0*/  FMUL.FTZ R27, R59, R42 ;  /* 0x0000002a3b1b7220 */ /* 0x000fe40000410000 */
[----:B------:R-:W-:Y:S01]  /*12eb0*/  LEA R234, R225, R0, 0x6 ;  /* 0x00000000e1ea7211 */ /* 0x000fe200078e30ff */
        /* <DEDUP_REMOVED lines=22> */
[----:B------:R-:W1:Y:S01]  /*13020*/  MUFU.TANH R74, R74 ;  /* 0x0000004a004a7308 */ /* 0x000e620000002400 */
[----:B------:R-:W-:-:S07]  /*13030*/  IADD3 R7, PT, PT, R73, -R226, -R2 ;  /* 0x800000e249077210 */ /* 0x000fce0007ffe802 */
        /* <DEDUP_REMOVED lines=74> */
.L_x_7536:
[----:B-1----:R-:W2:Y:S01]  /*134e0*/  LD.E R33, desc[UR4][R132.64+0x170] ;  /* 0x0001700484217980 */ /* 0x002ea2000c101900 */
[----:B------:R-:W-:Y:S02]  /*134f0*/  IADD3 R21, PT, PT, R61, -0x100, RZ ;  /* 0xffffff003d157810 */ /* 0x000fe40007ffe0ff */
[----:B------:R-:W-:Y:S01]  /*13500*/  IABS R6, R72 ;  /* 0x0000004800067213 */ /* 0x000fe20000000000 */
[----:B------:R-:W3:Y:S01]  /*13510*/  LD.E.64 R38, desc[UR4][R132.64+0x20] ;  /* 0x0000200484267980 */ /* 0x000ee2000c101b00 */
        /* <DEDUP_REMOVED lines=56> */
.L_x_7537:
[----:B------:R-:W-:Y:S05]  /*138a0*/  BSYNC.RECONVERGENT B0 ;  /* 0x0000000000007941 */ /* 0x000fea0003800200 */
.L_x_7535:
[C---:B------:R-:W-:Y:S01]  /*138b0*/  IMAD.SHL.U32 R9, R218.reuse, 0x20, RZ ;  /* 0x00000020da097824 */ /* 0x040fe200078e00ff */
[----:B------:R-:W-:Y:S01]  /*138c0*/  SHF.L.U64.HI R6, R218, 0x5, R219 ;  /* 0x00000005da067819 */ /* 0x000fe200000102db */
[----:B------:R-:W-:-:S03]  /*138d0*/  IMAD.SHL.U32 R7, R210, 0x8, RZ ;  /* 0x00000008d2077824 */ /* 0x000fc600078e00ff */
[----:B------:R-:W-:Y:S02]  /*138e0*/  IADD3 R34, P0, PT, R9, R220, RZ ;  /* 0x000000dc09227210 */ /* 0x000fe40007f1e0ff */
[----:B------:R-:W-:-:S03]  /*138f0*/  LOP3.LUT R19, R7, 0x1c0, RZ, 0xc0, !PT ;  /* 0x000001c007137812 */ /* 0x000fc600078ec0ff */
        /* <DEDUP_REMOVED lines=10> */
[----:B------:R-:W-:Y:S02]  /*139a0*/  LEA R2, R2, UR6, 0x1 ;  /* 0x0000000602027c11 */ /* 0x000fe4000f8e08ff */
[----:B------:R-:W-:-:S03]  /*139b0*/  IADD3 R48, P0, PT, R46, R9, RZ ;  /* 0x000000092e307210 */ /* 0x000fc60007f1e0ff */
[----:B------:R-:W-:Y:S01]  /*139c0*/  @!PT LDS RZ, [RZ] ;  /* 0x00000000fffff984 */ /* 0x000fe20000000800 */
[----:B------:R-:W-:Y:S01]  /*139d0*/  @!PT LDS RZ, [RZ] ;  /* 0x00000000fffff984 */ /* 0x000fe20000000800 */
[----:B------:R-:W-:Y:S01]  /*139e0*/  @!PT LDS RZ, [RZ] ;  /* 0x00000000fffff984 */ /* 0x000fe20000000800 */
[----:B------:R2:W-:Y:S01]  /*139f0*/  LDGSTS.E.BYPASS.LTC128B.128 [R2+0x4000], desc[UR4][R220.64] ;  /* 0x04000000dc027fae */ /* 0x0005e2000b981a04 */
[-C--:B------:R-:W-:Y:S01]  /*13a00*/  IADD3 R50, P1, PT, R48, R9.reuse, RZ ;  /* 0x0000000930327210 */ /* 0x080fe20007f3e0ff */
[--C-:B------:R-:W-:Y:S02]  /*13a10*/  IMAD.X R49, R47, 0x1, R6.reuse, P0 ;  /* 0x000000012f317824 */ /* 0x100fe400000e0606 */
[----:B------:R2:W-:Y:S01]  /*13a20*/  LDGSTS.E.BYPASS.LTC128B.128 [R2+0x8000], desc[UR4][R220.64+0x80] ;  /* 0x08000080dc027fae */ /* 0x0005e2000b981a04 */
[----:B------:R-:W-:Y:S01]  /*13a30*/  IADD3 R54, P0, PT, R50, R9, RZ ;  /* 0x0000000932367210 */ /* 0x000fe20007f1e0ff */
[--C-:B------:R-:W-:Y:S02]  /*13a40*/  IMAD.X R51, R49, 0x1, R6.reuse, P1 ;  /* 0x0000000131337824 */ /* 0x100fe400008e0606 */
[----:B------:R2:W-:Y:S02]  /*13a50*/  LDGSTS.E.BYPASS.LTC128B.128 [R2+0x4800], desc[UR4][R34.64] ;  /* 0x0480000022027fae */ /* 0x0005e4000b981a04 */
[----:B------:R-:W-:-:S02]  /*13a60*/  IMAD.X R55, R51, 0x1, R6, P0 ;  /* 0x0000000133377824 */ /* 0x000fc400000e0606 */
        /* <DEDUP_REMOVED lines=14> */
.L_x_7534:
[----:B------:R-:W-:Y:S05]  /*13b50*/  BSYNC.RECONVERGENT B1 ;  /* 0x0000000000017941 */ /* 0x000fea0003800200 */
.L_x_7533:
[----:B------:R-:W3:Y:S01]  /*13b60*/  LD.E R145, desc[UR4][R132.64+0xdc] ;  /* 0x0000dc0484917980 */ /* 0x000ee2000c101900 */
[----:B------:R-:W-:-:S05]  /*13b70*/  IMAD.SHL.U32 R63, R210, 0x2, RZ ;  /* 0x00000002d23f7824 */ /* 0x000fca00078e00ff */
[----:B------:R-:W-:-:S05]  /*13b80*/  LOP3.LUT R63, R63, 0x6, RZ, 0xc0, !PT ;  /* 0x000000063f3f7812 */ /* 0x000fca00078ec0ff */
[----:B------:R-:W-:-:S04]  /*13b90*/  IMAD R41, R0, 0x80, R63 ;  /* 0x0000008000297824 */ /* 0x000fc800078e023f */
[C---:B------:R-:W-:Y:S01]  /*13ba0*/  VIADD R151, R41.reuse, 0x1 ;  /* 0x0000000129977836 */ /* 0x040fe20000000000 */
[C---:B------:R-:W-:Y:S01]  /*13bb0*/  ISETP.GE.AND P0, PT, R41.reuse, R236, PT ;  /* 0x000000ec2900720c */ /* 0x040fe20003f06270 */
[----:B--2---:R-:W-:-:S03]  /*13bc0*/  VIADD R55, R41, 0x9 ;  /* 0x0000000929377836 */ /* 0x004fc60000000000 */
[----:B------:R-:W-:Y:S02]  /*13bd0*/  FSEL R6, R75, -INF , P0 ;  /* 0xff8000004b067808 */ /* 0x000fe40000000000 */
[----:B------:R-:W-:Y:S01]  /*13be0*/  ISETP.GE.AND P0, PT, R151, R236, PT ;  /* 0x000000ec9700720c */ /* 0x000fe20003f06270 */
[----:B------:R-:W-:-:S03]  /*13bf0*/  VIADD R143, R41, 0x11 ;  /* 0x00000011298f7836 */ /* 0x000fc60000000000 */
[----:B------:R-:W-:Y:S02]  /*13c00*/  FSEL R35, R109, -INF , P0 ;  /* 0xff8000006d237808 */ /* 0x000fe40000000000 */
[----:B------:R-:W-:Y:S01]  /*13c10*/  ISETP.GE.AND P0, PT, R55, R236, PT ;  /* 0x000000ec3700720c */ /* 0x000fe20003f06270 */
[C---:B------:R-:W-:Y:S01]  /*13c20*/  VIADD R149, R41.reuse, 0x8 ;  /* 0x0000000829957836 */ /* 0x040fe20000000000 */
[C---:B------:R-:W-:Y:S01]  /*13c30*/  ISETP.GE.AND P2, PT, R41.reuse, R228, PT ;  /* 0x000000e42900720c */ /* 0x040fe20003f46270 */
[----:B------:R-:W-:Y:S01]  /*13c40*/  VIADD R139, R41, 0x19 ;  /* 0x00000019298b7836 */ /* 0x000fe20000000000 */
[----:B------:R-:W-:Y:S02]  /*13c50*/  FSEL R7, R111, -INF , P0 ;  /* 0xff8000006f077808 */ /* 0x000fe40000000000 */
[----:B------:R-:W-:Y:S01]  /*13c60*/  ISETP.GE.AND P0, PT, R143, R236, PT ;  /* 0x000000ec8f00720c */ /* 0x000fe20003f06270 */
[C---:B------:R-:W-:Y:S01]  /*13c70*/  VIADD R147, R41.reuse, 0x10 ;  /* 0x0000001029937836 */ /* 0x040fe20000000000 */
[----:B------:R-:W-:Y:S01]  /*13c80*/  P2R R2, PR, RZ, 0x4 ;  /* 0x00000004ff027803 */ /* 0x000fe20000000000 */
[C---:B------:R-:W-:Y:S01]  /*13c90*/  VIADD R131, R41.reuse, 0x21 ;  /* 0x0000002129837836 */ /* 0x040fe20000000000 */
[----:B------:R-:W-:-:S02]  /*13ca0*/  ISETP.GE.AND P1, PT, R41, R235, PT ;  /* 0x000000eb2900720c */ /* 0x000fc40003f26270 */
[-C--:B------:R-:W-:Y:S02]  /*13cb0*/  ISETP.GE.AND P2, PT, R149, R236.reuse, PT ;  /* 0x000000ec9500720c */ /* 0x080fe40003f46270 */
[----:B-1----:R-:W-:Y:S02]  /*13cc0*/  FSEL R23, R117, -INF , P0 ;  /* 0xff80000075177808 */ /* 0x002fe40000000000 */
[----:B------:R-:W-:Y:S01]  /*13cd0*/  ISETP.GE.AND P0, PT, R139, R236, PT ;  /* 0x000000ec8b00720c */ /* 0x000fe20003f06270 */
[C---:B------:R-:W-:Y:S01]  /*13ce0*/  VIADD R141, R41.reuse, 0x18 ;  /* 0x00000018298d7836 */ /* 0x040fe20000000000 */
[----:B------:R-:W-:Y:S02]  /*13cf0*/  FSEL R6, R6, -INF , !P1 ;  /* 0xff80000006067808 */ /* 0x000fe40004800000 */
[----:B------:R-:W-:Y:S01]  /*13d00*/  FSEL R33, R110, -INF , P2 ;  /* 0xff8000006e217808 */ /* 0x000fe20001000000 */
[----:B------:R-:W-:Y:S01]  /*13d10*/  VIADD R51, R41, 0x29 ;  /* 0x0000002929337836 */ /* 0x000fe20000000000 */
[----:B------:R-:W-:-:S02]  /*13d20*/  ISETP.GE.AND P3, PT, R151, R235, PT ;  /* 0x000000eb9700720c */ /* 0x000fc40003f66270 */
[----:B------:R-:W-:Y:S02]  /*13d30*/  ISETP.GE.AND P1, PT, R149, R235, PT ;  /* 0x000000eb9500720c */ /* 0x000fe40003f26270 */
[-C--:B------:R-:W-:Y:S02]  /*13d40*/  ISETP.GE.AND P2, PT, R147, R236.reuse, PT ;  /* 0x000000ec9300720c */ /* 0x080fe40003f46270 */
[----:B------:R-:W-:Y:S02]  /*13d50*/  FSEL R9, R119, -INF , P0 ;  /* 0xff80000077097808 */ /* 0x000fe40000000000 */
[----:B------:R-:W-:Y:S01]  /*13d60*/  ISETP.GE.AND P0, PT, R131, R236, PT ;  /* 0x000000ec8300720c */ /* 0x000fe20003f06270 */
[----:B------:R-:W-:Y:S01]  /*13d70*/  VIADD R135, R41, 0x20 ;  /* 0x0000002029877836 */ /* 0x000fe20000000000 */
[----:B------:R-:W-:Y:S02]  /*13d80*/  FSEL R35, R35, -INF , !P3 ;  /* 0xff80000023237808 */ /* 0x000fe40005800000 */
[----:B------:R-:W-:-:S02]  /*13d90*/  FSEL R33, R33, -INF , !P1 ;  /* 0xff80000021217808 */ /* 0x000fc40004800000 */
[----:B------:R-:W-:Y:S01]  /*13da0*/  FSEL R21, R116, -INF , P2 ;  /* 0xff80000074157808 */ /* 0x000fe20001000000 */
[----:B------:R-:W-:Y:S01]  /*13db0*/  VIADD R37, R41, 0x31 ;  /* 0x0000003129257836 */ /* 0x000fe20000000000 */
[-C--:B------:R-:W-:Y:S02]  /*13dc0*/  ISETP.GE.AND P3, PT, R55, R235.reuse, PT ;  /* 0x000000eb3700720c */ /* 0x080fe40003f66270 */
[----:B------:R-:W-:Y:S02]  /*13dd0*/  ISETP.GE.AND P1, PT, R147, R235, PT ;  /* 0x000000eb9300720c */ /* 0x000fe40003f26270 */
[-C--:B------:R-:W-:Y:S02]  /*13de0*/  ISETP.GE.AND P2, PT, R141, R236.reuse, PT ;  /* 0x000000ec8d00720c */ /* 0x080fe40003f46270 */
[----:B------:R-:W-:Y:S02]  /*13df0*/  FSEL R53, R101, -INF , P0 ;  /* 0xff80000065357808 */ /* 0x000fe40000000000 */
[----:B------:R-:W-:Y:S01]  /*13e00*/  ISETP.GE.AND P0, PT, R51, R236, PT ;  /* 0x000000ec3300720c */ /* 0x000fe20003f06270 */
[----:B------:R-:W-:Y:S01]  /*13e10*/  VIADD R129, R41, 0x28 ;  /* 0x0000002829817836 */ /* 0x000fe20000000000 */
[----:B------:R-:W-:-:S02]  /*13e20*/  FSEL R7, R7, -INF , !P3 ;  /* 0xff80000007077808 */ /* 0x000fc40005800000 */
[----:B------:R-:W-:Y:S02]  /*13e30*/  FSEL R21, R21, -INF , !P1 ;  /* 0xff80000015157808 */ /* 0x000fe40004800000 */
[----:B------:R-:W-:Y:S01]  /*13e40*/  FSEL R19, R118, -INF , P2 ;  /* 0xff80000076137808 */ /* 0x000fe20001000000 */
[----:B------:R-:W-:Y:S01]  /*13e50*/  VIADD R125, R41, 0x39 ;  /* 0x00000039297d7836 */ /* 0x000fe20000000000 */
[-C--:B------:R-:W-:Y:S02]  /*13e60*/  ISETP.GE.AND P3, PT, R143, R235.reuse, PT ;  /* 0x000000eb8f00720c */ /* 0x080fe40003f66270 */
[----:B------:R-:W-:Y:S02]  /*13e70*/  ISETP.GE.AND P1, PT, R141, R235, PT ;  /* 0x000000eb8d00720c */ /* 0x000fe40003f26270 */
[----:B------:R-:W-:Y:S02]  /*13e80*/  ISETP.GE.AND P2, PT, R135, R236, PT ;  /* 0x000000ec8700720c */ /* 0x000fe40003f46270 */
[----:B------:R-:W-:-:S02]  /*13e90*/  FSEL R45, R103, -INF , P0 ;  /* 0xff800000672d7808 */ /* 0x000fc40000000000 */
[----:B------:R-:W-:Y:S01]  /*13ea0*/  ISETP.GE.AND P0, PT, R37, R236, PT ;  /* 0x000000ec2500720c */ /* 0x000fe20003f06270 */
[----:B------:R-:W-:Y:S01]  /*13eb0*/  VIADD R39, R41, 0x30 ;  /* 0x0000003029277836 */ /* 0x000fe20000000000 */
[----:B------:R-:W-:Y:S02]  /*13ec0*/  FSEL R23, R23, -INF , !P3 ;  /* 0xff80000017177808 */ /* 0x000fe40005800000 */
[----:B------:R-:W-:Y:S02]  /*13ed0*/  FSEL R19, R19, -INF , !P1 ;  /* 0xff80000013137808 */ /* 0x000fe40004800000 */
[----:B------:R-:W-:Y:S01]  /*13ee0*/  FSEL R38, R95, -INF , P2 ;  /* 0xff8000005f267808 */ /* 0x000fe20001000000 */
[----:B------:R-:W-:Y:S01]  /*13ef0*/  VIADD R115, R41, 0x41 ;  /* 0x0000004129737836 */ /* 0x000fe20000000000 */
[-C--:B------:R-:W-:Y:S02]  /*13f00*/  ISETP.GE.AND P3, PT, R139, R235.reuse, PT ;  /* 0x000000eb8b00720c */ /* 0x080fe40003f66270 */
[----:B------:R-:W-:-:S02]  /*13f10*/  ISETP.GE.AND P1, PT, R135, R235, PT ;  /* 0x000000eb8700720c */ /* 0x000fc40003f26270 */
[-C--:B------:R-:W-:Y:S02]  /*13f20*/  ISETP.GE.AND P2, PT, R129, R236.reuse, PT ;  /* 0x000000ec8100720c */ /* 0x080fe40003f46270 */
[----:B------:R-:W-:Y:S02]  /*13f30*/  FSEL R105, R105, -INF , P0 ;  /* 0xff80000069697808 */ /* 0x000fe40000000000 */
[----:B------:R-:W-:Y:S01]  /*13f40*/  ISETP.GE.AND P0, PT, R125, R236, PT ;  /* 0x000000ec7d00720c */ /* 0x000fe20003f06270 */
[----:B------:R-:W-:Y:S01]  /*13f50*/  VIADD R127, R41, 0x38 ;  /* 0x00000038297f7836 */ /* 0x000fe20000000000 */
[----:B------:R-:W-:Y:S02]  /*13f60*/  FSEL R9, R9, -INF , !P3 ;  /* 0xff80000009097808 */ /* 0x000fe40005800000 */
        /* <DEDUP_REMOVED lines=61> */
[----:B------:R-:W-:Y:S02]  /*14340*/  FSEL R52, R52, -INF , P2 ;  /* 0xff80000034347808 */ /* 0x000fe40001000000 */
        /* <DEDUP_REMOVED lines=8> */
[----:B------:R-:W-:Y:S02]  /*143d0*/  FSEL R13, R13, -INF , P2 ;  /* 0xff8000000d0d7808 */ /* 0x000fe40001000000 */
[-C--:B------:R-:W-:Y:S02]  /*143e0*/  ISETP.GE.AND P3, PT, R77, R235.reuse, PT ;  /* 0x000000eb4d00720c */ /* 0x080fe40003f66270 */
[----:B------:R-:W-:-:S02]  /*143f0*/  ISETP.GE.AND P1, PT, R73, R235, PT ;  /* 0x000000eb4900720c */ /* 0x000fc40003f26270 */
[----:B------:R-:W-:Y:S02]  /*14400*/  ISETP.GE.AND P2, PT, R69, R236, PT ;  /* 0x000000ec4500720c */ /* 0x000fe40003f46270 */
[----:B------:R-:W-:Y:S02]  /*14410*/  FSEL R32, R32, -INF , P0 ;  /* 0xff80000020207808 */ /* 0x000fe40000000000 */
[----:B------:R-:W-:Y:S01]  /*14420*/  ISETP.GE.AND P0, PT, R49, R235, PT ;  /* 0x000000eb3100720c */ /* 0x000fe20003f06270 */
[C---:B------:R-:W-:Y:S01]  /*14430*/  VIADD R59, R41.reuse, 0x71 ;  /* 0x00000071293b7836 */ /* 0x040fe20000000000 */
[C---:B------:R-:W-:Y:S01]  /*14440*/  ISETP.GE.AND P6, PT, R41.reuse, R234, PT ;  /* 0x000000ea2900720c */ /* 0x040fe20003fc6270 */
[----:B------:R-:W-:Y:S01]  /*14450*/  VIADD R41, R41, 0x79 ;  /* 0x0000007929297836 */ /* 0x000fe20000000000 */
[----:B------:R-:W-:Y:S02]  /*14460*/  FSEL R195, R58, -INF , !P3 ;  /* 0xff8000003ac37808 */ /* 0x000fe40005800000 */
[----:B------:R-:W-:-:S02]  /*14470*/  FSEL R177, R13, -INF , !P1 ;  /* 0xff8000000db17808 */ /* 0x000fc40004800000 */
[----:B------:R-:W-:Y:S02]  /*14480*/  FSEL R30, R30, -INF , P2 ;  /* 0xff8000001e1e7808 */ /* 0x000fe40001000000 */
[-C--:B------:R-:W-:Y:S02]  /*14490*/  ISETP.GE.AND P3, PT, R71, R235.reuse, PT ;  /* 0x000000eb4700720c */ /* 0x080fe40003f66270 */
[-C--:B------:R-:W-:Y:S02]  /*144a0*/  ISETP.GE.AND P1, PT, R69, R235.reuse, PT ;  /* 0x000000eb4500720c */ /* 0x080fe40003f26270 */
[----:B------:R-:W-:Y:S02]  /*144b0*/  ISETP.GE.AND P4, PT, R67, R235, PT ;  /* 0x000000eb4300720c */ /* 0x000fe40003f86270 */
[----:B------:R-:W-:Y:S02]  /*144c0*/  ISETP.GE.AND P2, PT, R65, R236, PT ;  /* 0x000000ec4100720c */ /* 0x000fe40003f46270 */
[----:B------:R-:W-:-:S02]  /*144d0*/  FSEL R157, R32, -INF , !P0 ;  /* 0xff800000209d7808 */ /* 0x000fc40004000000 */
[----:B------:R-:W-:Y:S02]  /*144e0*/  ISETP.GE.AND P0, PT, R55, R234, PT ;  /* 0x000000ea3700720c */ /* 0x000fe40003f06270 */
[----:B------:R-:W-:Y:S02]  /*144f0*/  FSEL R175, R29, -INF , !P3 ;  /* 0xff8000001daf7808 */ /* 0x000fe40005800000 */
[----:B------:R-:W-:Y:S02]  /*14500*/  FSEL R173, R30, -INF , !P1 ;  /* 0xff8000001ead7808 */ /* 0x000fe40004800000 */
[----:B------:R-:W-:Y:S02]  /*14510*/  FSEL R31, R31, -INF , P2 ;  /* 0xff8000001f1f7808 */ /* 0x000fe40001000000 */
[----:B------:R-:W-:Y:S02]  /*14520*/  FSEL R171, R15, -INF , !P4 ;  /* 0xff8000000fab7808 */ /* 0x000fe40006000000 */
[----:B------:R-:W-:-:S02]  /*14530*/  ISETP.GE.AND P1, PT, R59, R236, PT ;  /* 0x000000ec3b00720c */ /* 0x000fc40003f26270 */
[----:B------:R-:W-:Y:S02]  /*14540*/  ISETP.GE.AND P2, PT, R41, R236, PT ;  /* 0x000000ec2900720c */ /* 0x000fe40003f46270 */
[-C--:B------:R-:W-:Y:S02]  /*14550*/  ISETP.GE.AND P4, PT, R151, R234.reuse, PT ;  /* 0x000000ea9700720c */ /* 0x080fe40003f86270 */
[----:B------:R-:W-:Y:S02]  /*14560*/  FSEL R29, R97, -INF , P0 ;  /* 0xff800000611d7808 */ /* 0x000fe40000000000 */
[----:B------:R-:W-:Y:S02]  /*14570*/  ISETP.GE.AND P3, PT, R65, R235, PT ;  /* 0x000000eb4100720c */ /* 0x000fe40003f66270 */
[----:B------:R-:W-:Y:S02]  /*14580*/  ISETP.GE.AND P0, PT, R141, R234, PT ;  /* 0x000000ea8d00720c */ /* 0x000fe40003f06270 */
[----:B------:R-:W-:-:S02]  /*14590*/  FSEL R11, R11, -INF , P1 ;  /* 0xff8000000b0b7808 */ /* 0x000fc40000800000 */
[----:B------:R-:W-:Y:S02]  /*145a0*/  FSEL R36, R36, -INF , P2 ;  /* 0xff80000024247808 */ /* 0x000fe40001000000 */
[----:B------:R-:W-:Y:S02]  /*145b0*/  FSEL R108, R108, -INF , P4 ;  /* 0xff8000006c6c7808 */ /* 0x000fe40002000000 */
[----:B------:R-:W-:Y:S02]  /*145c0*/  FSEL R161, R31, -INF , !P3 ;  /* 0xff8000001fa17808 */ /* 0x000fe40005800000 */
[-C--:B------:R-:W-:Y:S02]  /*145d0*/  ISETP.GE.AND P1, PT, R59, R235.reuse, PT ;  /* 0x000000eb3b00720c */ /* 0x080fe40003f26270 */
[----:B------:R-:W-:Y:S02]  /*145e0*/  ISETP.GE.AND P2, PT, R41, R235, PT ;  /* 0x000000eb2900720c */ /* 0x000fe40003f46270 */
[----:B------:R-:W-:-:S02]  /*145f0*/  ISETP.GE.AND P4, PT, R55, R228, PT ;  /* 0x000000e43700720c */ /* 0x000fc40003f86270 */
[----:B------:R-:W-:Y:S02]  /*14600*/  FSEL R15, R92, -INF , P0 ;  /* 0xff8000005c0f7808 */ /* 0x000fe40000000000 */
[----:B------:R-:W-:Y:S02]  /*14610*/  ISETP.GE.AND P5, PT, R151, R228, PT ;  /* 0x000000e49700720c */ /* 0x000fe40003fa6270 */
[-C--:B------:R-:W-:Y:S02]  /*14620*/  ISETP.GE.AND P3, PT, R149, R234.reuse, PT ;  /* 0x000000ea9500720c */ /* 0x080fe40003f66270 */
[----:B------:R-:W-:Y:S02]  /*14630*/  ISETP.GE.AND P0, PT, R131, R234, PT ;  /* 0x000000ea8300720c */ /* 0x000fe40003f06270 */
[----:B------:R-:W-:Y:S02]  /*14640*/  FSEL R159, R11, -INF , !P1 ;  /* 0xff8000000b9f7808 */ /* 0x000fe40004800000 */
[----:B------:R-:W-:-:S02]  /*14650*/  FSEL R155, R36, -INF , !P2 ;  /* 0xff800000249b7808 */ /* 0x000fc40005000000 */
[----:B------:R-:W-:Y:S02]  /*14660*/  FSEL R29, R29, -INF , !P4 ;  /* 0xff8000001d1d7808 */ /* 0x000fe40006000000 */
[----:B------:R-:W-:Y:S02]  /*14670*/  ISETP.GE.AND P1, PT, R149, R228, PT ;  /* 0x000000e49500720c */ /* 0x000fe40003f26270 */
[-C--:B------:R-:W-:Y:S02]  /*14680*/  ISETP.GE.AND P2, PT, R147, R234.reuse, PT ;  /* 0x000000ea9300720c */ /* 0x080fe40003f46270 */
[----:B------:R-:W-:Y:S02]  /*14690*/  FSEL R31, R96, -INF , P3 ;  /* 0xff800000601f7808 */ /* 0x000fe40001800000 */
[----:B------:R-:W-:Y:S02]  /*146a0*/  FSEL R55, R108, -INF , !P5 ;  /* 0xff8000006c377808 */ /* 0x000fe40006800000 */
[----:B------:R-:W-:-:S02]  /*146b0*/  ISETP.GE.AND P4, PT, R135, R234, PT ;  /* 0x000000ea8700720c */ /* 0x000fc40003f86270 */
[----:B------:R-:W-:Y:S02]  /*146c0*/  FSEL R100, R100, -INF , P0 ;  /* 0xff80000064647808 */ /* 0x000fe40000000000 */
[-C--:B------:R-:W-:Y:S02]  /*146d0*/  ISETP.GE.AND P5, PT, R143, R234.reuse, PT ;  /* 0x000000ea8f00720c */ /* 0x080fe40003fa6270 */
[----:B------:R-:W-:Y:S02]  /*146e0*/  ISETP.GE.AND P0, PT, R39, R234, PT ;  /* 0x000000ea2700720c */ /* 0x000fe40003f06270 */
[----:B------:R-:W-:Y:S02]  /*146f0*/  FSEL R31, R31, -INF , !P1 ;  /* 0xff8000001f1f7808 */ /* 0x000fe40004800000 */
[----:B------:R-:W-:Y:S02]  /*14700*/  FSEL R11, R98, -INF , P2 ;  /* 0xff800000620b7808 */ /* 0x000fe40001000000 */
[----:B------:R-:W-:-:S02]  /*14710*/  FSEL R36, R94, -INF , P4 ;  /* 0xff8000005e247808 */ /* 0x000fc40002000000 */
[----:B------:R-:W-:Y:S02]  /*14720*/  ISETP.GE.AND P1, PT, R143, R228, PT ;  /* 0x000000e48f00720c */ /* 0x000fe40003f26270 */
[-C--:B------:R-:W-:Y:S02]  /*14730*/  ISETP.GE.AND P2, PT, R139, R234.reuse, PT ;  /* 0x000000ea8b00720c */ /* 0x080fe40003f46270 */
[----:B------:R-:W-:Y:S02]  /*14740*/  FSEL R17, R99, -INF , P5 ;  /* 0xff80000063117808 */ /* 0x000fe40002800000 */
[-C--:B------:R-:W-:Y:S02]  /*14750*/  ISETP.GE.AND P4, PT, R51, R234.reuse, PT ;  /* 0x000000ea3300720c */ /* 0x080fe40003f86270 */
[----:B------:R-:W-:Y:S02]  /*14760*/  FSEL R86, R86, -INF , P0 ;  /* 0xff80000056567808 */ /* 0x000fe40000000000 */
[----:B------:R-:W-:-:S02]  /*14770*/  ISETP.GE.AND P0, PT, R125, R234, PT ;  /* 0x000000ea7d00720c */ /* 0x000fc40003f06270 */
[-C--:B------:R-:W-:Y:S02]  /*14780*/  ISETP.GE.AND P3, PT, R141, R228.reuse, PT ;  /* 0x000000e48d00720c */ /* 0x080fe40003f66270 */
[----:B------:R-:W-:Y:S02]  /*14790*/  ISETP.GE.AND P5, PT, R139, R228, PT ;  /* 0x000000e48b00720c */ /* 0x000fe40003fa6270 */
[----:B------:R-:W-:Y:S02]  /*147a0*/  FSEL R17, R17, -INF , !P1 ;  /* 0xff80000011117808 */ /* 0x000fe40004800000 */
[----:B------:R-:W-:Y:S02]  /*147b0*/  FSEL R13, R93, -INF , P2 ;  /* 0xff8000005d0d7808 */ /* 0x000fe40001000000 */
[----:B------:R-:W-:Y:S02]  /*147c0*/  FSEL R85, R85, -INF , P4 ;  /* 0xff80000055557808 */ /* 0x000fe40002000000 */
[----:B------:R-:W-:-:S02]  /*147d0*/  FSEL R30, R74, -INF , P6 ;  /* 0xff8000004a1e7808 */ /* 0x000fc40003000000 */
[----:B------:R-:W-:Y:S02]  /*147e0*/  ISETP.GE.AND P1, PT, R135, R228, PT ;  /* 0x000000e48700720c */ /* 0x000fe40003f26270 */
[----:B------:R-:W-:Y:S02]  /*147f0*/  ISETP.GE.AND P2, PT, R129, R234, PT ;  /* 0x000000ea8100720c */ /* 0x000fe40003f46270 */
[----:B------:R-:W-:Y:S02]  /*14800*/  ISETP.GE.AND P4, PT, R125, R228, PT ;  /* 0x000000e47d00720c */ /* 0x000fe40003f86270 */
[----:B------:R-:W-:Y:S02]  /*14810*/  FSEL R107, R107, -INF , P0 ;  /* 0xff8000006b6b7808 */ /* 0x000fe40000000000 */
[----:B------:R-:W-:Y:S02]  /*14820*/  ISETP.NE.AND P6, PT, R2, RZ, PT ;  /* 0x000000ff0200720c */ /* 0x000fe40003fc5270 */
[----:B------:R-:W-:-:S02]  /*14830*/  FSEL R15, R15, -INF , !P3 ;  /* 0xff8000000f0f7808 */ /* 0x000fc40005800000 */
[-C--:B------:R-:W-:Y:S02]  /*14840*/  ISETP.GE.AND P3, PT, R131, R228.reuse, PT ;  /* 0x000000e48300720c */ /* 0x080fe40003f66270 */
[----:B------:R-:W-:Y:S02]  /*14850*/  FSEL R13, R13, -INF , !P5 ;  /* 0xff8000000d0d7808 */ /* 0x000fe40006800000 */
[----:B------:R-:W-:Y:S02]  /*14860*/  ISETP.GE.AND P5, PT, R129, R228, PT ;  /* 0x000000e48100720c */ /* 0x000fe40003fa6270 */
[----:B------:R-:W-:Y:S02]  /*14870*/  FSEL R36, R36, -INF , !P1 ;  /* 0xff80000024247808 */ /* 0x000fe40004800000 */
[----:B------:R-:W-:Y:S02]  /*14880*/  FSEL R84, R84, -INF , P2 ;  /* 0xff80000054547808 */ /* 0x000fe40001000000 */
[----:B------:R-:W-:-:S02]  /*14890*/  FSEL R185, R107, -INF , !P4 ;  /* 0xff8000006bb97808 */ /* 0x000fc40006000000 */
[----:B------:R-:W-:Y:S02]  /*148a0*/  FSEL R30, R30, -INF , !P6 ;  /* 0xff8000001e1e7808 */ /* 0x000fe40007000000 */
[-C--:B------:R-:W-:Y:S02]  /*148b0*/  ISETP.GE.AND P1, PT, R51, R228.reuse, PT ;  /* 0x000000e43300720c */ /* 0x080fe40003f26270 */
[-C--:B------:R-:W-:Y:S02]  /*148c0*/  ISETP.GE.AND P4, PT, R91, R228.reuse, PT ;  /* 0x000000e45b00720c */ /* 0x080fe40003f86270 */
[-C--:B------:R-:W-:Y:S02]  /*148d0*/  ISETP.GE.AND P6, PT, R147, R228.reuse, PT ;  /* 0x000000e49300720c */ /* 0x080fe40003fc6270 */
[----:B------:R-:W-:Y:S02]  /*148e0*/  FSEL R51, R100, -INF , !P3 ;  /* 0xff80000064337808 */ /* 0x000fe40005800000 */
[----:B------:R-:W-:-:S02]  /*148f0*/  ISETP.GE.AND P3, PT, R39, R228, PT ;  /* 0x000000e42700720c */ /* 0x000fc40003f66270 */
[----:B------:R-:W-:Y:S02]  /*14900*/  FSEL R39, R84, -INF , !P5 ;  /* 0xff80000054277808 */ /* 0x000fe40006800000 */
[-C--:B------:R-:W-:Y:S02]  /*14910*/  ISETP.GE.AND P0, PT, R91, R234.reuse, PT ;  /* 0x000000ea5b00720c */ /* 0x080fe40003f06270 */
[-C--:B------:R-:W-:Y:S02]  /*14920*/  ISETP.GE.AND P5, PT, R127, R234.reuse, PT ;  /* 0x000000ea7f00720c */ /* 0x080fe40003fa6270 */
[----:B------:R-:W-:Y:S02]  /*14930*/  P2R R2, PR, RZ, 0x10 ;  /* 0x00000010ff027803 */ /* 0x000fe40000000000 */
[----:B------:R-:W-:Y:S02]  /*14940*/  FSEL R11, R11, -INF , !P6 ;  /* 0xff8000000b0b7808 */ /* 0x000fe40007000000 */
[----:B------:R-:W-:-:S02]  /*14950*/  ISETP.GE.AND P2, PT, R37, R234, PT ;  /* 0x000000ea2500720c */ /* 0x000fc40003f46270 */
[-C--:B------:R-:W-:Y:S02]  /*14960*/  ISETP.GE.AND P6, PT, R37, R228.reuse, PT ;  /* 0x000000e42500720c */ /* 0x080fe40003fc6270 */
[----:B------:R-:W-:Y:S02]  /*14970*/  FSEL R37, R85, -INF , !P1 ;  /* 0xff80000055257808 */ /* 0x000fe40004800000 */
[----:B------:R-:W-:Y:S02]  /*14980*/  FSEL R26, R26, -INF , P0 ;  /* 0xff8000001a1a7808 */ /* 0x000fe40000000000 */
[----:B------:R-:W-:Y:S02]  /*14990*/  ISETP.GE.AND P1, PT, R127, R228, PT ;  /* 0x000000e47f00720c */ /* 0x000fe40003f26270 */
[----:B------:R-:W-:Y:S02]  /*149a0*/  FSEL R106, R106, -INF , P5 ;  /* 0xff8000006a6a7808 */ /* 0x000fe40002800000 */
[----:B------:R-:W-:-:S02]  /*149b0*/  ISETP.NE.AND P0, PT, R2, RZ, PT ;  /* 0x000000ff0200720c */ /* 0x000fc40003f05270 */
[----:B------:R-:W-:Y:S02]  /*149c0*/  FMNMX3.FTZ R2, R6, R35, R33, !PT ;  /* 0x0000002306027276 */ /* 0x000fe40007810021 */
[----:B------:R-:W-:Y:S02]  /*149d0*/  FSEL R87, R87, -INF , P2 ;  /* 0xff80000057577808 */ /* 0x000fe40001000000 */
[-C--:B------:R-:W-:Y:S02]  /*149e0*/  ISETP.GE.AND P2, PT, R123, R234.reuse, PT ;  /* 0x000000ea7b00720c */ /* 0x080fe40003f46270 */
[----:B------:R-:W-:Y:S02]  /*149f0*/  FSEL R245, R106, -INF , !P1 ;  /* 0xff8000006af57808 */ /* 0x000fe40004800000 */
[----:B------:R-:W-:Y:S02]  /*14a00*/  ISETP.GE.AND P1, PT, R113, R234, PT ;  /* 0x000000ea7100720c */ /* 0x000fe40003f26270 */
[----:B------:R-:W-:-:S02]  /*14a10*/  FMNMX3.FTZ R2, R2, R7, R21, !PT ;  /* 0x0000000702027276 */ /* 0x000fc40007810015 */
[----:B------:R-:W-:Y:S02]  /*14a20*/  FSEL R24, R24, -INF , P2 ;  /* 0xff80000018187808 */ /* 0x000fe40001000000 */
[----:B------:R-:W-:Y:S02]  /*14a30*/  ISETP.GE.AND P2, PT, R113, R228, PT ;  /* 0x000000e47100720c */ /* 0x000fe40003f46270 */
[----:B------:R-:W-:Y:S02]  /*14a40*/  FSEL R16, R16, -INF , P1 ;  /* 0xff80000010107808 */ /* 0x000fe40000800000 */
[----:B------:R-:W-:Y:S02]  /*14a50*/  FMNMX3.FTZ R2, R2, R23, R19, !PT ;  /* 0x0000001702027276 */ /* 0x000fe40007810013 */
[----:B------:R-:W-:Y:S02]  /*14a60*/  FSEL R215, R16, -INF , !P2 ;  /* 0xff80000010d77808 */ /* 0x000fe40005000000 */
        /* <DEDUP_REMOVED lines=9> */
[----:B------:R-:W-:Y:S02]  /*14b00*/  FSEL R247, R86, -INF , !P3 ;  /* 0xff80000056f77808 */ /* 0x000fe40005800000 */
[----:B------:R-:W-:Y:S02]  /*14b10*/  ISETP.GE.AND P5, PT, R115, R234, PT ;  /* 0x000000ea7300720c */ /* 0x000fe40003fa6270 */
[----:B------:R-:W-:Y:S02]  /*14b20*/  FMNMX3.FTZ R16, R16, R51, R39, !PT ;  /* 0x0000003310107276 */ /* 0x000fe40007810027 */
[----:B------:R-:W-:-:S02]  /*14b30*/  FSEL R183, R87, -INF , !P6 ;  /* 0xff80000057b77808 */ /* 0x000fc40007000000 */
[----:B------:R-:W-:Y:S02]  /*14b40*/  FMNMX3.FTZ R2, R2, R197, R241, !PT ;  /* 0x000000c502027276 */ /* 0x000fe400078100f1 */
[----:B------:R-:W-:Y:S02]  /*14b50*/  ISETP.GE.AND P6, PT, R123, R228, PT ;  /* 0x000000e47b00720c */ /* 0x000fe40003fc6270 */
[----:B------:R-:W-:Y:S02]  /*14b60*/  FSEL R25, R25, -INF , P5 ;  /* 0xff80000019197808 */ /* 0x000fe40002800000 */
[----:B------:R-:W-:Y:S02]  /*14b70*/  FMNMX3.FTZ R16, R16, R37, R247, !PT ;  /* 0x0000002510107276 */ /* 0x000fe400078100f7 */
[----:B------:R-:W-:Y:S02]  /*14b80*/  ISETP.GE.AND P5, PT, R83, R234, PT ;  /* 0x000000ea5300720c */ /* 0x000fe40003fa6270 */
[----:B------:R-:W-:-:S02]  /*14b90*/  FMNMX3.FTZ R2, R2, R199, R207, !PT ;  /* 0x000000c702027276 */ /* 0x000fc400078100cf */
[-C--:B------:R-:W-:Y:S02]  /*14ba0*/  ISETP.GE.AND P3, PT, R115, R228.reuse, PT ;  /* 0x000000e47300720c */ /* 0x080fe40003f66270 */
[----:B------:R-:W-:Y:S02]  /*14bb0*/  FSEL R239, R24, -INF , !P6 ;  /* 0xff80000018ef7808 */ /* 0x000fe40007000000 */
[----:B------:R-:W-:Y:S02]  /*14bc0*/  FMNMX3.FTZ R16, R16, R183, R245, !PT ;  /* 0x000000b710107276 */ /* 0x000fe400078100f5 */
[----:B------:R-:W-:Y:S02]  /*14bd0*/  ISETP.GE.AND P6, PT, R83, R228, PT ;  /* 0x000000e45300720c */ /* 0x000fe40003fc6270 */
[----:B------:R-:W-:Y:S02]  /*14be0*/  FSEL R18, R18, -INF , P5 ;  /* 0xff80000012127808 */ /* 0x000fe40002800000 */
[----:B------:R-:W-:-:S02]  /*14bf0*/  ISETP.GE.AND P4, PT, R81, R234, PT ;  /* 0x000000ea5100720c */ /* 0x000fc40003f86270 */
[-C--:B------:R-:W-:Y:S02]  /*14c00*/  ISETP.GE.AND P5, PT, R73, R234.reuse, PT ;  /* 0x000000ea4900720c */ /* 0x080fe40003fa6270 */
[----:B------:R-:W-:Y:S02]  /*14c10*/  FMNMX3.FTZ R2, R2, R205, R203, !PT ;  /* 0x000000cd02027276 */ /* 0x000fe400078100cb */
[----:B------:R-:W-:Y:S02]  /*14c20*/  FSEL R237, R25, -INF , !P3 ;  /* 0xff80000019ed7808 */ /* 0x000fe40005800000 */
[----:B------:R-:W-:Y:S02]  /*14c30*/  ISETP.GE.AND P1, PT, R79, R234, PT ;  /* 0x000000ea4f00720c */ /* 0x000fe40003f26270 */
[----:B------:R-:W-:Y:S02]  /*14c40*/  FMNMX3.FTZ R16, R16, R185, R239, !PT ;  /* 0x000000b910107276 */ /* 0x000fe400078100ef */
[----:B------:R-:W-:-:S02]  /*14c50*/  FSEL R193, R18, -INF , !P6 ;  /* 0xff80000012c17808 */ /* 0x000fc40007000000 */
[-C--:B------:R-:W-:Y:S02]  /*14c60*/  ISETP.GE.AND P3, PT, R81, R228.reuse, PT ;  /* 0x000000e45100720c */ /* 0x080fe40003f66270 */
[----:B------:R-:W-:Y:S02]  /*14c70*/  FSEL R201, R26, -INF , !P0 ;  /* 0xff8000001ac97808 */ /* 0x000fe40004000000 */
[----:B------:R-:W-:Y:S02]  /*14c80*/  FSEL R27, R27, -INF , P4 ;  /* 0xff8000001b1b7808 */ /* 0x000fe40002000000 */
[----:B------:R-:W-:Y:S02]  /*14c90*/  ISETP.GE.AND P6, PT, R73, R228, PT ;  /* 0x000000e44900720c */ /* 0x000fe40003fc6270 */
[----:B------:R-:W-:Y:S02]  /*14ca0*/  FSEL R12, R12, -INF , P5 ;  /* 0xff8000000c0c7808 */ /* 0x000fe40002800000 */
[----:B------:R-:W-:-:S02]  /*14cb0*/  ISETP.GE.AND P0, PT, R77, R234, PT ;  /* 0x000000ea4d00720c */ /* 0x000fc40003f06270 */
[----:B------:R-:W-:Y:S02]  /*14cc0*/  FMNMX3.FTZ R2, R2, R195, R177, !PT ;  /* 0x000000c302027276 */ /* 0x000fe400078100b1 */
[----:B------:R-:W-:Y:S02]  /*14cd0*/  ISETP.GE.AND P2, PT, R79, R228, PT ;  /* 0x000000e44f00720c */ /* 0x000fe40003f46270 */
[----:B------:R-:W-:Y:S02]  /*14ce0*/  FSEL R43, R43, -INF , P1 ;  /* 0xff8000002b2b7808 */ /* 0x000fe40000800000 */
[----:B------:R-:W-:Y:S02]  /*14cf0*/  FMNMX3.FTZ R16, R16, R237, R215, !PT ;  /* 0x000000ed10107276 */ /* 0x000fe400078100d7 */
[----:B------:R-:W-:Y:S02]  /*14d00*/  FSEL R191, R27, -INF , !P3 ;  /* 0xff8000001bbf7808 */ /* 0x000fe40005800000 */
[----:B------:R-:W-:-:S02]  /*14d10*/  FSEL R169, R12, -INF , !P6 ;  /* 0xff8000000ca97808 */ /* 0x000fc40007000000 */
[----:B------:R-:W-:Y:S02]  /*14d20*/  ISETP.GE.AND P4, PT, R77, R228, PT ;  /* 0x000000e44d00720c */ /* 0x000fe40003f86270 */
[-C--:B------:R-:W-:Y:S02]  /*14d30*/  ISETP.GE.AND P3, PT, R71, R234.reuse, PT ;  /* 0x000000ea4700720c */ /* 0x080fe40003f66270 */
[----:B------:R-:W-:Y:S02]  /*14d40*/  FSEL R28, R28, -INF , P0 ;  /* 0xff8000001c1c7808 */ /* 0x000fe40000000000 */
[----:B------:R-:W-:Y:S02]  /*14d50*/  FMNMX3.FTZ R12, R2, R175, R173, !PT ;  /* 0x000000af020c7276 */ /* 0x000fe400078100ad */
[----:B------:R-:W-:Y:S02]  /*14d60*/  FSEL R189, R43, -INF , !P2 ;  /* 0xff8000002bbd7808 */ /* 0x000fe40005000000 */
[----:B------:R-:W-:-:S02]  /*14d70*/  ISETP.GE.AND P0, PT, R69, R234, PT ;  /* 0x000000ea4500720c */ /* 0x000fc40003f06270 */
[----:B------:R-:W-:Y:S02]  /*14d80*/  FMNMX3.FTZ R2, R16, R201, R193, !PT ;  /* 0x000000c910027276 */ /* 0x000fe400078100c1 */
[-C--:B------:R-:W-:Y:S02]  /*14d90*/  ISETP.GE.AND P1, PT, R71, R228.reuse, PT ;  /* 0x000000e44700720c */ /* 0x080fe40003f26270 */
[----:B------:R-:W-:Y:S02]  /*14da0*/  FSEL R187, R28, -INF , !P4 ;  /* 0xff8000001cbb7808 */ /* 0x000fe40006000000 */
[----:B------:R-:W-:Y:S02]  /*14db0*/  FSEL R14, R14, -INF , P3 ;  /* 0xff8000000e0e7808 */ /* 0x000fe40001800000 */
[----:B------:R-:W-:Y:S02]  /*14dc0*/  ISETP.GE.AND P4, PT, R69, R228, PT ;  /* 0x000000e44500720c */ /* 0x000fe40003f86270 */
[----:B------:R-:W-:-:S02]  /*14dd0*/  ISETP.GE.AND P2, PT, R67, R234, PT ;  /* 0x000000ea4300720c */ /* 0x000fc40003f46270 */
[-C--:B------:R-:W-:Y:S02]  /*14de0*/  ISETP.GE.AND P3, PT, R65, R234.reuse, PT ;  /* 0x000000ea4100720c */ /* 0x080fe40003f66270 */
[----:B------:R-:W-:Y:S02]  /*14df0*/  FSEL R5, R5, -INF , P0 ;  /* 0xff80000005057808 */ /* 0x000fe40000000000 */
[----:B------:R-:W-:Y:S02]  /*14e00*/  FMNMX3.FTZ R2, R2, R191, R189, !PT ;  /* 0x000000bf02027276 */ /* 0x000fe400078100bd */
[----:B------:R-:W-:Y:S02]  /*14e10*/  FSEL R167, R14, -INF , !P1 ;  /* 0xff8000000ea77808 */ /* 0x000fe40004800000 */
[----:B------:R-:W-:Y:S02]  /*14e20*/  ISETP.GE.AND P0, PT, R59, R234, PT ;  /* 0x000000ea3b00720c */ /* 0x000fe40003f06270 */
[----:B------:R-:W-:-:S02]  /*14e30*/  ISETP.GE.AND P6, PT, R67, R228, PT ;  /* 0x000000e44300720c */ /* 0x000fc40003fc6270 */
[----:B------:R-:W-:Y:S02]  /*14e40*/  ISETP.GE.AND P5, PT, R65, R228, PT ;  /* 0x000000e44100720c */ /* 0x000fe40003fa6270 */
[----:B------:R-:W-:Y:S02]  /*14e50*/  FSEL R165, R5, -INF , !P4 ;  /* 0xff80000005a57808 */ /* 0x000fe40006000000 */
[----:B------:R-:W-:Y:S02]  /*14e60*/  FSEL R4, R4, -INF , P2 ;  /* 0xff80000004047808 */ /* 0x000fe40001000000 */
[----:B------:R-:W-:Y:S02]  /*14e70*/  ISETP.GE.AND P1, PT, R49, R234, PT ;  /* 0x000000ea3100720c */ /* 0x000fe40003f26270 */
[----:B------:R-:W-:Y:S02]  /*14e80*/  FSEL R8, R8, -INF , P3 ;  /* 0xff80000008087808 */ /* 0x000fe40001800000 */
[----:B------:R-:W-:-:S02]  /*14e90*/  FMNMX3.FTZ R2, R2, R187, R169, !PT ;  /* 0x000000bb02027276 */ /* 0x000fc400078100a9 */
[----:B------:R-:W-:Y:S02]  /*14ea0*/  FSEL R151, R10, -INF , P0 ;  /* 0xff8000000a977808 */ /* 0x000fe40000000000 */
[-C--:B------:R-:W-:Y:S02]  /*14eb0*/  ISETP.GE.AND P4, PT, R59, R228.reuse, PT ;  /* 0x000000e43b00720c */ /* 0x080fe40003f86270 */
[----:B------:R-:W-:Y:S02]  /*14ec0*/  ISETP.GE.AND P2, PT, R49, R228, PT ;  /* 0x000000e43100720c */ /* 0x000fe40003f46270 */
[----:B------:R-:W-:Y:S02]  /*14ed0*/  ISETP.GE.AND P0, PT, R41, R234, PT ;  /* 0x000000ea2900720c */ /* 0x000fe40003f06270 */
[----:B------:R-:W-:Y:S02]  /*14ee0*/  FSEL R20, R20, -INF , P1 ;  /* 0xff80000014147808 */ /* 0x000fe40000800000 */
[----:B------:R-:W-:-:S02]  /*14ef0*/  FSEL R163, R4, -INF , !P6 ;  /* 0xff80000004a37808 */ /* 0x000fc40007000000 */
[----:B------:R-:W-:Y:S02]  /*14f00*/  FSEL R153, R8, -INF , !P5 ;  /* 0xff80000008997808 */ /* 0x000fe40006800000 */
[----:B------:R-:W-:Y:S02]  /*14f10*/  FMNMX3.FTZ R2, R2, R167, R165, !PT ;  /* 0x000000a702027276 */ /* 0x000fe400078100a5 */
[----:B------:R-:W-:Y:S02]  /*14f20*/  ISETP.GE.AND P1, PT, R41, R228, PT ;  /* 0x000000e42900720c */ /* 0x000fe40003f26270 */
[----:B------:R-:W-:Y:S02]  /*14f30*/  FSEL R22, R22, -INF , P0 ;  /* 0xff80000016167808 */ /* 0x000fe40000000000 */
[----:B------:R-:W-:Y:S02]  /*14f40*/  FSEL R151, R151, -INF , !P4 ;  /* 0xff80000097977808 */ /* 0x000fe40006000000 */
[----:B------:R-:W-:-:S02]  /*14f50*/  FSEL R149, R20, -INF , !P2 ;  /* 0xff80000014957808 */ /* 0x000fc40005000000 */
        /* <DEDUP_REMOVED lines=8> */
[----:B------:R-:W2:Y:S01]  /*14fe0*/  SHFL.BFLY PT, R25, R10, 0x2, 0x1f ;  /* 0x0c401f000a197f89 */ /* 0x000ea200000e0000 */
[----:B------:R-:W-:Y:S01]  /*14ff0*/  IMAD.SHL.U32 R208, R210, 0x8, RZ ;  /* 0x00000008d2d07824 */ /* 0x000fe200078e00ff */
[----:B------:R-:W-:Y:S02]  /*15000*/  LOP3.LUT R2, R40, 0x1c0, RZ, 0xc0, !PT ;  /* 0x000001c028027812 */ /* 0x000fe400078ec0ff */
[----:B-1----:R-:W-:-:S05]  /*15010*/  FMNMX.FTZ R5, R8, R5, !PT ;  /* 0x0000000508057209 */ /* 0x002fca0007810000 */
[----:B------:R-:W1:Y:S01]  /*15020*/  SHFL.BFLY PT, R4, R5, 0x1, 0x1f ;  /* 0x0c201f0005047f89 */ /* 0x000e6200000e0000 */
[----:B--2---:R-:W-:Y:S02]  /*15030*/  FMNMX.FTZ R25, R10, R25, !PT ;  /* 0x000000190a197209 */ /* 0x004fe40007810000 */
[----:B------:R-:W-:Y:S02]  /*15040*/  LOP3.LUT R41, R2, 0x8, R209, 0xf8, !PT ;  /* 0x0000000802297812 */ /* 0x000fe400078ef8d1 */
[----:B------:R-:W-:Y:S01]  /*15050*/  LOP3.LUT R42, R208, 0x38, RZ, 0xc0, !PT ;  /* 0x00000038d02a7812 */ /* 0x000fe200078ec0ff */
[----:B------:R-:W2:Y:S03]  /*15060*/  SHFL.BFLY PT, R134, R25, 0x1, 0x1f ;  /* 0x0c201f0019867f89 */ /* 0x000ea600000e0000 */
[----:B------:R-:W-:Y:S02]  /*15070*/  LOP3.LUT R41, R41, R42, RZ, 0x3c, !PT ;  /* 0x0000002a29297212 */ /* 0x000fe400078e3cff */
[----:B------:R-:W-:-:S02]  /*15080*/  ISETP.NE.AND P1, PT, R3, RZ, PT ;  /* 0x000000ff0300720c */ /* 0x000fc40003f25270 */
[----:B------:R-:W-:-:S04]  /*15090*/  LOP3.LUT R2, R41, 0x200, R40, 0xf8, !PT ;  /* 0x0000020029027812 */ /* 0x000fc800078ef828 */
[----:B------:R-:W-:Y:S02]  /*150a0*/  LEA R139, R2, UR6, 0x1 ;  /* 0x00000006028b7c11 */ /* 0x000fe4000f8e08ff */
[----:B-1----:R-:W-:-:S03]  /*150b0*/  FMNMX.FTZ R3, R5, R4, !PT ;  /* 0x0000000405037209 */ /* 0x002fc60007810000 */
[C---:B------:R-:W-:Y:S01]  /*150c0*/  VIADD R4, R139.reuse, 0xc000 ;  /* 0x0000c0008b047836 */ /* 0x040fe20000000000 */
[----:B------:R-:W-:Y:S01]  /*150d0*/  LDSM.16.MT88.4 R124, [R139+0xc000] ;  /* 0x00c000008b7c783b */ /* 0x000fe20000004200 */
[----:B------:R-:W-:Y:S02]  /*150e0*/  VIADD R49, R139, 0xc040 ;  /* 0x0000c0408b317836 */ /* 0x000fe40000000000 */
[----:B------:R-:W-:Y:S01]  /*150f0*/  @P1 VIADD R49, R4, 0xffffffc0 ;  /* 0xffffffc004311836 */ /* 0x000fe20000000000 */
[----:B--2---:R-:W-:Y:S01]  /*15100*/  FMNMX.FTZ R134, R25, R134, !PT ;  /* 0x0000008619867209 */ /* 0x004fe20007810000 */
[C---:B---3--:R-:W-:Y:S01]  /*15110*/  FMUL.FTZ R140, R145.reuse, R3 ;  /* 0x00000003918c7220 */ /* 0x048fe20000410000 */
[C---:B------:R-:W-:Y:S01]  /*15120*/  IMAD.IADD R142, R188.reuse, 0x1, R139 ;  /* 0x00000001bc8e7824 */ /* 0x040fe200078e028b */
[----:B------:R-:W-:Y:S01]  /*15130*/  LDSM.16.MT88.4 R92, [R139+0x10000] ;  /* 0x010000008b5c783b */ /* 0x000fe20000004200 */
[----:B------:R-:W-:Y:S02]  /*15140*/  IMAD.IADD R43, R188, 0x1, R49 ;  /* 0x00000001bc2b7824 */ /* 0x000fe400078e0231 */
[----:B------:R-:W-:Y:S01]  /*15150*/  FMUL.FTZ R144, R145, R134 ;  /* 0x0000008691907220 */ /* 0x000fe20000410000 */
[----:B------:R-:W-:Y:S01]  /*15160*/  FSETP.NEU.FTZ.AND P0, PT, R134, -INF , PT ;  /* 0xff8000008600780b */ /* 0x000fe20003f1d000 */
[----:B------:R-:W-:Y:S04]  /*15170*/  LDSM.16.MT88.4 R116, [R142+0xc000] ;  /* 0x00c000008e74783b */ /* 0x000fe80000004200 */
[----:B------:R-:W1:Y:S01]  /*15180*/  LDSM.16.MT88.4 R100, [R43] ;  /* 0x000000002b64783b */ /* 0x000e620000004200 */
[----:B------:R-:W-:-:S02]  /*15190*/  FSEL R144, R144, RZ, P0 ;  /* 0x000000ff90907208 */ /* 0x000fc40000000000 */
[----:B------:R-:W-:Y:S01]  /*151a0*/  FSETP.NEU.FTZ.AND P0, PT, R3, -INF , PT ;  /* 0xff8000000300780b */ /* 0x000fe20003f1d000 */
[----:B------:R-:W2:Y:S03]  /*151b0*/  LDSM.16.MT88.4 R84, [R142+0x10000] ;  /* 0x010000008e54783b */ /* 0x000ea60000004200 */
[----:B------:R-:W-:Y:S01]  /*151c0*/  FSEL R140, R140, RZ, P0 ;  /* 0x000000ff8c8c7208 */ /* 0x000fe20000000000 */
[-CC-:B------:R-:W-:Y:S01]  /*151d0*/  FFMA.FTZ R143, R6, R145.reuse, -R144.reuse ;  /* 0x00000091068f7223 */ /* 0x180fe20000010890 */
[-CC-:B------:R-:W-:Y:S01]  /*151e0*/  FFMA.FTZ R62, R7, R145.reuse, -R144.reuse ;  /* 0x00000091073e7223 */ /* 0x180fe20000010890 */
[----:B------:R-:W3:Y:S01]  /*151f0*/  LDSM.16.MT88.4 R108, [R49] ;  /* 0x00000000316c783b */ /* 0x000ee20000004200 */
[-CC-:B------:R-:W-:Y:S01]  /*15200*/  FFMA.FTZ R66, R35, R145.reuse, -R144.reuse ;  /* 0x0000009123427223 */ /* 0x180fe20000010890 */
[-C--:B------:R-:W-:Y:S02]  /*15210*/  FFMA.FTZ R135, R33, R145.reuse, -R144 ;  /* 0x0000009121877223 */ /* 0x080fe40000010890 */
[----:B------:R-:W4:Y:S01]  /*15220*/  LDSM.16.MT88.4 R76, [R49+0x4000] ;  /* 0x00400000314c783b */ /* 0x000f220000004200 */
[-CC-:B------:R-:W-:Y:S01]  /*15230*/  FFMA.FTZ R141, R30, R145.reuse, -R140.reuse ;  /* 0x000000911e8d7223 */ /* 0x180fe2000001088c */
[-CC-:B------:R-:W-:Y:S01]  /*15240*/  FFMA.FTZ R64, R55, R145.reuse, -R140.reuse ;  /* 0x0000009137407223 */ /* 0x180fe2000001088c */
[-CC-:B------:R-:W-:Y:S01]  /*15250*/  FFMA.FTZ R67, R31, R145.reuse, -R140.reuse ;  /* 0x000000911f437223 */ /* 0x180fe2000001088c */
[----:B------:R-:W5:Y:S01]  /*15260*/  LDSM.16.MT88.4 R4, [R43+0x4000] ;  /* 0x004000002b04783b */ /* 0x000f620000004200 */
        /* <DEDUP_REMOVED lines=13> */
[----:B------:R-:W5:Y:S02]  /*15340*/  LDSM.16.MT88.4 R32, [R142+0xc800] ;  /* 0x00c800008e20783b */ /* 0x000f640000004200 */
[----:B------:R-:W-:Y:S01]  /*15350*/  MUFU.EX2 R141, R141 ;  /* 0x0000008d008d7308 */ /* 0x000fe20000000800 */
[----:B------:R-:W-:Y:S01]  /*15360*/  FFMA.FTZ R55, R15, R145, -R140 ;  /* 0x000000910f377223 */ /* 0x000fe2000001088c */
[----:B------:R-:W-:Y:S02]  /*15370*/  LDSM.16.MT88.4 R28, [R142+0x10800] ;  /* 0x010800008e1c783b */ /* 0x000fe40000004200 */
[----:B------:R-:W3:Y:S02]  /*15380*/  MUFU.EX2 R64, R64 ;  /* 0x0000004000407308 */ /* 0x000ee40000000800 */
[----:B------:R-:W-:Y:S02]  /*15390*/  LDSM.16.MT88.4 R24, [R139+0xc800] ;  /* 0x00c800008b18783b */ /* 0x000fe40000004200 */
        /* <DEDUP_REMOVED lines=50> */
[-CC-:B------:R-:W-:Y:S01]  /*156c0*/  FFMA.FTZ R45, R39, R145.reuse, -R140.reuse ;  /* 0x00000091272d7223 */ /* 0x180fe2000001088c */
[-C--:B------:R-:W-:Y:S01]  /*156d0*/  FFMA.FTZ R44, R37, R145.reuse, -R140 ;  /* 0x00000091252c7223 */ /* 0x080fe2000001088c */
[-C--:B------:R-:W-:Y:S01]  /*156e0*/  FFMA.FTZ R38, R38, R145.reuse, -R144 ;  /* 0x0000009126267223 */ /* 0x080fe20000010890 */
[----:B------:R-:W-:Y:S01]  /*156f0*/  FFMA.FTZ R36, R36, R145, -R140 ;  /* 0x0000009124247223 */ /* 0x000fe2000001088c */
[C---:B--2---:R-:W-:Y:S01]  /*15700*/  HMMA.16816.F32.BF16 R72, R4.reuse, R8, R72 ;  /* 0x000000080448723c */ /* 0x044fe20000041848 */
[----:B------:R-:W-:Y:S07]  /*15710*/  MUFU.EX2 R50, R50 ;  /* 0x0000003200327308 */ /* 0x000fee0000000800 */
[C---:B------:R-:W-:Y:S01]  /*15720*/  HMMA.16816.F32.BF16 R68, R4.reuse, R10, R68 ;  /* 0x0000000a0444723c */ /* 0x040fe20000041844 */
[----:B------:R-:W2:Y:S01]  /*15730*/  LDSM.16.MT88.4 R8, [R49+0x5000] ;  /* 0x005000003108783b */ /* 0x000ea20000004200 */
[----:B------:R-:W4:Y:S04]  /*15740*/  MUFU.EX2 R53, R38 ;  /* 0x0000002600357308 */ /* 0x000f280000000800 */
[----:B------:R-:W-:Y:S04]  /*15750*/  MUFU.EX2 R47, R47 ;  /* 0x0000002f002f7308 */ /* 0x000fe80000000800 */
[----:B------:R-:W-:Y:S01]  /*15760*/  MUFU.EX2 R46, R46 ;  /* 0x0000002e002e7308 */ /* 0x000fe20000000800 */
[C---:B------:R-:W-:Y:S03]  /*15770*/  HMMA.16816.F32.BF16 R96, R4.reuse, R16, R96 ;  /* 0x000000100460723c */ /* 0x040fe60000041860 */
[----:B------:R5:W-:Y:S04]  /*15780*/  MUFU.EX2 R51, R36 ;  /* 0x0000002400337308 */ /* 0x000be80000000800 */
[----:B------:R-:W3:Y:S04]  /*15790*/  MUFU.EX2 R48, R48 ;  /* 0x0000003000307308 */ /* 0x000ee80000000800 */
[----:B------:R-:W-:Y:S04]  /*157a0*/  MUFU.EX2 R45, R45 ;  /* 0x0000002d002d7308 */ /* 0x000fe80000000800 */
[----:B------:R-:W1:Y:S01]  /*157b0*/  MUFU.EX2 R44, R44 ;  /* 0x0000002c002c7308 */ /* 0x000e620000000800 */
[C---:B------:R-:W-:Y:S01]  /*157c0*/  HMMA.16816.F32.BF16 R92, R4.reuse, R18, R92 ;  /* 0x00000012045c723c */ /* 0x040fe2000004185c */
[----:B------:R-:W2:Y:S04]  /*157d0*/  LDSM.16.MT88.4 R16, [R43+0x1000] ;  /* 0x001000002b10783b */ /* 0x000ea80000004200 */
[----:B-----5:R-:W-:Y:S03]  /*157e0*/  LDSM.16.MT88.4 R36, [R43+0x5000] ;  /* 0x005000002b24783b */ /* 0x020fe60000004200 */
        /* <DEDUP_REMOVED lines=10> */
[----:B---3--:R-:W-:Y:S02]  /*15890*/  F2FP.BF16.F32.PACK_AB R5, R48, R51 ;  /* 0x000000333005723e */ /* 0x008fe400000010ff */
[----:B------:R-:W-:Y:S02]  /*158a0*/  F2FP.BF16.F32.PACK_AB R6, R46, R47 ;  /* 0x0000002f2e06723e */ /* 0x000fe400000010ff */
        /* <DEDUP_REMOVED lines=22> */
[----:B------:R-:W-:Y:S04]  /*15a10*/  MUFU.EX2 R183, R247 ;  /* 0x000000f700b77308 */ /* 0x000fe80000000800 */
[----:B------:R-:W1:Y:S04]  /*15a20*/  MUFU.EX2 R152, R152 ;  /* 0x0000009800987308 */ /* 0x000e680000000800 */
[----:B------:R-:W-:Y:S04]  /*15a30*/  MUFU.EX2 R150, R150 ;  /* 0x0000009600967308 */ /* 0x000fe80000000800 */
[----:B------:R-:W3:Y:S01]  /*15a40*/  MUFU.EX2 R185, R185 ;  /* 0x000000b900b97308 */ /* 0x000ee20000000800 */
[C---:B------:R-:W-:Y:S08]  /*15a50*/  HMMA.16816.F32.BF16 R104, R4.reuse, R16, R104 ;  /* 0x000000100468723c */ /* 0x040ff00000041868 */
        /* <DEDUP_REMOVED lines=40> */
[----:B------:R-:W-:Y:S04]  /*15ce0*/  MUFU.EX2 R156, R156 ;  /* 0x0000009c009c7308 */ /* 0x000fe80000000800 */
[----:B------:R-:W-:Y:S04]  /*15cf0*/  MUFU.EX2 R158, R158 ;  /* 0x0000009e009e7308 */ /* 0x000fe80000000800 */
[----:B------:R-:W3:Y:S04]  /*15d00*/  MUFU.EX2 R215, R237 ;  /* 0x000000ed00d77308 */ /* 0x000ee80000000800 */
[----:B------:R5:W-:Y:S04]  /*15d10*/  MUFU.EX2 R201, R36 ;  /* 0x0000002400c97308 */ /* 0x000be80000000800 */
[----:B------:R-:W2:Y:S01]  /*15d20*/  MUFU.EX2 R160, R160 ;  /* 0x000000a000a07308 */ /* 0x000ea20000000800 */
[----:B-----5:R-:W5:Y:S01]  /*15d30*/  LDSM.16.MT88.4 R36, [R49+0x6000] ;  /* 0x006000003124783b */ /* 0x020f620000004200 */
        /* <DEDUP_REMOVED lines=11> */
[----:B----4-:R-:W-:Y:S01]  /*15df0*/  F2FP.BF16.F32.PACK_AB R4, R154, R197 ;  /* 0x000000c59a04723e */ /* 0x010fe200000010ff */
[-CC-:B------:R-:W-:Y:S01]  /*15e00*/  FFMA.FTZ R162, R207, R145.reuse, -R144.reuse ;  /* 0x00000091cfa27223 */ /* 0x180fe20000010890 */
[----:B---3--:R-:W-:Y:S01]  /*15e10*/  F2FP.BF16.F32.PACK_AB R5, R215, R158 ;  /* 0x0000009ed705723e */ /* 0x008fe200000010ff */
[----:B------:R-:W-:Y:S01]  /*15e20*/  FFMA.FTZ R164, R203, R145, -R144 ;  /* 0x00000091cba47223 */ /* 0x000fe20000010890 */
[----:B------:R-:W-:Y:S01]  /*15e30*/  F2FP.BF16.F32.PACK_AB R6, R156, R199 ;  /* 0x000000c79c06723e */ /* 0x000fe200000010ff */
        /* <DEDUP_REMOVED lines=12> */
[----:B------:R-:W2:Y:S07]  /*15f00*/  LDSM.16.MT88.4 R8, [R43+0x2800] ;  /* 0x002800002b08783b */ /* 0x000eae0000004200 */
[C---:B-----5:R-:W-:Y:S01]  /*15f10*/  HMMA.16816.F32.BF16 R80, R4.reuse, R36, R80 ;  /* 0x000000240450723c */ /* 0x060fe20000041850 */
[----:B------:R-:W-:Y:S01]  /*15f20*/  FFMA.FTZ R36, R189, R145, -R140 ;  /* 0x00000091bd247223 */ /* 0x000fe2000001088c */
[----:B------:R-:W-:Y:S04]  /*15f30*/  MUFU.EX2 R162, R162 ;  /* 0x000000a200a27308 */ /* 0x000fe80000000800 */
[----:B------:R-:W3:Y:S02]  /*15f40*/  MUFU.EX2 R203, R205 ;  /* 0x000000cd00cb7308 */ /* 0x000ee40000000800 */
[C---:B------:R-:W-:Y:S02]  /*15f50*/  HMMA.16816.F32.BF16 R76, R4.reuse, R38, R76 ;  /* 0x00000026044c723c */ /* 0x040fe4000004184c */
[----:B------:R-:W-:Y:S04]  /*15f60*/  MUFU.EX2 R164, R164 ;  /* 0x000000a400a47308 */ /* 0x000fe80000000800 */
[----:B------:R-:W-:Y:S04]  /*15f70*/  MUFU.EX2 R193, R195 ;  /* 0x000000c300c17308 */ /* 0x000fe80000000800 */
[----:B------:R-:W-:Y:S04]  /*15f80*/  MUFU.EX2 R166, R166 ;  /* 0x000000a600a67308 */ /* 0x000fe80000000800 */
[----:B------:R-:W4:Y:S04]  /*15f90*/  MUFU.EX2 R37, R191 ;  /* 0x000000bf00257308 */ /* 0x000f280000000800 */
[----:B------:R-:W-:Y:S04]  /*15fa0*/  MUFU.EX2 R36, R36 ;  /* 0x0000002400247308 */ /* 0x000fe80000000800 */
[----:B------:R-:W5:Y:S01]  /*15fb0*/  MUFU.EX2 R39, R187 ;  /* 0x000000bb00277308 */ /* 0x000f620000000800 */
        /* <DEDUP_REMOVED lines=14> */
[----:B---3--:R-:W-:Y:S01]  /*160a0*/  F2FP.BF16.F32.PACK_AB R4, R203, R162 ;  /* 0x000000a2cb04723e */ /* 0x008fe200000010ff */
[----:B------:R-:W-:Y:S01]  /*160b0*/  LDSM.16.MT88.4 R12, [R49+0x6800] ;  /* 0x00680000310c783b */ /* 0x000fe20000004200 */
[----:B----4-:R-:W-:-:S02]  /*160c0*/  F2FP.BF16.F32.PACK_AB R5, R37, R166 ;  /* 0x000000a62505723e */ /* 0x010fc400000010ff */
[----:B------:R-:W-:Y:S02]  /*160d0*/  F2FP.BF16.F32.PACK_AB R6, R193, R164 ;  /* 0x000000a4c106723e */ /* 0x000fe400000010ff */
[----:B-----5:R-:W-:-:S07]  /*160e0*/  F2FP.BF16.F32.PACK_AB R7, R39, R36 ;  /* 0x000000242707723e */ /* 0x020fce00000010ff */
[C---:B--2---:R-:W-:Y:S08]  /*160f0*/  HMMA.16816.F32.BF16 R104, R4.reuse, R8, R104 ;  /* 0x000000080468723c */ /* 0x044ff00000041868 */
        /* <DEDUP_REMOVED lines=23> */
[----:B------:R-:W-:Y:S04]  /*16270*/  MUFU.EX2 R169, R174 ;  /* 0x000000ae00a97308 */ /* 0x000fe80000000800 */
[----:B------:R-:W-:Y:S03]  /*16280*/  MUFU.EX2 R167, R171 ;  /* 0x000000ab00a77308 */ /* 0x000fe60000000800 */
[C---:B------:R-:W-:Y:S01]  /*16290*/  HMMA.16816.F32.BF16 R76, R4.reuse, R14, R76 ;  /* 0x0000000e044c723c */ /* 0x040fe2000004184c */
[----:B------:R-:W5:Y:S01]  /*162a0*/  LDSM.16.MT88.4 R12, [R139+0x13000] ;  /* 0x013000008b0c783b */ /* 0x000f620000004200 */
[----:B------:R-:W2:Y:S04]  /*162b0*/  MUFU.EX2 R170, R170 ;  /* 0x000000aa00aa7308 */ /* 0x000ea80000000800 */
[----:B------:R-:W-:Y:S02]  /*162c0*/  MUFU.EX2 R163, R165 ;  /* 0x000000a500a37308 */ /* 0x000fe40000000800 */
[C---:B------:R-:W-:Y:S02]  /*162d0*/  HMMA.16816.F32.BF16 R88, R4.reuse, R28, R88 ;  /* 0x0000001c0458723c */ /* 0x040fe40000041858 */
[----:B------:R-:W1:Y:S06]  /*162e0*/  MUFU.EX2 R172, R172 ;  /* 0x000000ac00ac7308 */ /* 0x000e6c0000000800 */
        /* <DEDUP_REMOVED lines=8> */
[----:B------:R-:W3:Y:S01]  /*16370*/  LDSM.16.MT88.4 R32, [R142+0xf000] ;  /* 0x00f000008e20783b */ /* 0x000ee20000004200 */
[----:B--2---:R-:W-:-:S02]  /*16380*/  F2FP.BF16.F32.PACK_AB R5, R170, R167 ;  /* 0x000000a7aa05723e */ /* 0x004fc400000010ff */
[----:B------:R-:W-:Y:S02]  /*16390*/  F2FP.BF16.F32.PACK_AB R6, R169, R168 ;  /* 0x000000a8a906723e */ /* 0x000fe400000010ff */
        /* <DEDUP_REMOVED lines=13> */
[C---:B-----5:R-:W-:Y:S08]  /*16470*/  HMMA.16816.F32.BF16 R96, R4.reuse, R12, R96 ;  /* 0x0000000c0460723c */ /* 0x060ff00000041860 */
        /* <DEDUP_REMOVED lines=22> */
[----:B------:R-:W4:Y:S04]  /*165e0*/  MUFU.EX2 R28, R28 ;  /* 0x0000001c001c7308 */ /* 0x000f280000000800 */
        /* <DEDUP_REMOVED lines=161> */
.L_x_7541:
        /* <DEDUP_REMOVED lines=8> */
.L_x_7542:
[----:B------:R-:W-:Y:S05]  /*17080*/  BSYNC.RECONVERGENT B0 ;  /* 0x0000000000007941 */ /* 0x000fea0003800200 */
.L_x_7540:
[C---:B------:R-:W-:Y:S01]  /*17090*/  SHF.L.U32 R5, R136.reuse, 0x5, RZ ;  /* 0x0000000588057819 */ /* 0x040fe200000006ff */
[----:B------:R-:W-:Y:S01]  /*170a0*/  ULEA UR6, UR8, UR9, 0x18 ;  /* 0x0000000908067291 */ /* 0x000fe2000f8ec0ff */
[----:B------:R-:W-:Y:S02]  /*170b0*/  SHF.L.U64.HI R0, R136, 0x5, R137 ;  /* 0x0000000588007819 */ /* 0x000fe40000010289 */
[----:B------:R-:W-:Y:S02]  /*170c0*/  IADD3 R10, P0, PT, R5, R222, RZ ;  /* 0x000000de050a7210 */ /* 0x000fe40007f1e0ff */
[----:B------:R-:W-:Y:S02]  /*170d0*/  LOP3.LUT R9, R208, 0x1c0, RZ, 0xc0, !PT ;  /* 0x000001c0d0097812 */ /* 0x000fe400078ec0ff */
[----:B------:R-:W-:Y:S02]  /*170e0*/  SHF.L.U32 R7, R210, 0x5, RZ ;  /* 0x00000005d2077819 */ /* 0x000fe400000006ff */
[----:B------:R-:W-:-:S02]  /*170f0*/  IADD3.X R11, PT, PT, R0, R223, RZ, P0, !PT ;  /* 0x000000df000b7210 */ /* 0x000fc400007fe4ff */
[----:B------:R-:W-:Y:S02]  /*17100*/  LOP3.LUT R9, R9, 0x38, R210, 0xf8, !PT ;  /* 0x0000003809097812 */ /* 0x000fe400078ef8d2 */
[-C--:B------:R-:W-:Y:S02]  /*17110*/  IADD3 R6, P0, PT, R10, R5.reuse, RZ ;  /* 0x000000050a067210 */ /* 0x080fe40007f1e0ff */
[----:B------:R-:W-:Y:S02]  /*17120*/  LOP3.LUT R40, R40, 0x7c00, R7, 0xf8, !PT ;  /* 0x00007c0028287812 */ /* 0x000fe400078ef807 */
[----:B------:R-:W-:Y:S02]  /*17130*/  LOP3.LUT R9, R9, R42, RZ, 0x3c, !PT ;  /* 0x0000002a09097212 */ /* 0x000fe400078e3cff */
[----:B------:R-:W-:Y:S02]  /*17140*/  IADD3.X R7, PT, PT, R11, R0, RZ, P0, !PT ;  /* 0x000000000b077210 */ /* 0x000fe400007fe4ff */
        /* <DEDUP_REMOVED lines=11> */
[----:B------:R-:W-:-:S02]  /*17200*/  LOP3.LUT R40, R40, R41, RZ, 0xfc, !PT ;  /* 0x0000002928287212 */ /* 0x000fc400078efcff */
        /* <DEDUP_REMOVED lines=25> */
[----:B------:R-:W-:Y:S04]  /*173a0*/  LDSM.16.M88.4 R180, [R189] ;  /* 0x00000000bdb4783b */ /* 0x000fe80000000200 */
[----:B------:R-:W-:Y:S04]  /*173b0*/  LDSM.16.M88.4 R56, [R0+0x4000] ;  /* 0x004000000038783b */ /* 0x000fe80000000200 */
[----:B------:R-:W4:Y:S04]  /*173c0*/  LDSM.16.M88.4 R28, [R213+0x4800] ;  /* 0x00480000d51c783b */ /* 0x000f280000000200 */
[----:B------:R-:W2:Y:S04]  /*173d0*/  LDSM.16.M88.4 R20, [R213+0x5000] ;  /* 0x00500000d514783b */ /* 0x000ea80000000200 */
[----:B-1----:R-:W1:Y:S04]  /*173e0*/  LDSM.16.M88.4 R12, [R213+0x5800] ;  /* 0x00580000d50c783b */ /* 0x002e680000000200 */
[----:B------:R-:W5:Y:S04]  /*173f0*/  LDSM.16.M88.4 R4, [R213+0x6000] ;  /* 0x00600000d504783b */ /* 0x000f680000000200 */
[----:B------:R-:W5:Y:S04]  /*17400*/  LDSM.16.M88.4 R160, [R213+0x6800] ;  /* 0x00680000d5a0783b */ /* 0x000f680000000200 */
[----:B------:R-:W5:Y:S04]  /*17410*/  LDSM.16.M88.4 R152, [R213+0x7000] ;  /* 0x00700000d598783b */ /* 0x000f680000000200 */
[----:B------:R-:W5:Y:S01]  /*17420*/  LDSM.16.M88.4 R44, [R213+0x7800] ;  /* 0x00780000d52c783b */ /* 0x000f620000000200 */
[C---:B---3--:R-:W-:Y:S03]  /*17430*/  HMMA.16816.F32.BF16 R40, R144.reuse, R36, RZ ;  /* 0x000000249028723c */ /* 0x048fe600000418ff */
[----:B------:R-:W3:Y:S04]  /*17440*/  LD.E R62, desc[UR4][R132.64+0x18c] ;  /* 0x00018c04843e7980 */ /* 0x000ee8000c101900 */
[----:B------:R-:W5:Y:S01]  /*17450*/  LDSM.16.M88.4 R52, [R0+0x4800] ;  /* 0x004800000034783b */ /* 0x000f620000000200 */
[----:B------:R-:W-:Y:S01]  /*17460*/  HMMA.16816.F32.BF16 R36, R144, R38, RZ ;  /* 0x000000269024723c */ /* 0x000fe200000418ff */
[----:B------:R-:W-:-:S02]  /*17470*/  LOP3.LUT P2, RZ, R210, 0x4, RZ, 0xc0, !PT ;  /* 0x00000004d2ff7812 */ /* 0x000fc4000784c0ff */
[----:B------:R-:W5:Y:S04]  /*17480*/  LDSM.16.M88.4 R48, [R0+0x5000] ;  /* 0x005000000030783b */ /* 0x000f680000000200 */
[----:B------:R-:W-:Y:S01]  /*17490*/  LDSM.16.M88.4 R168, [R0+0x7800] ;  /* 0x0078000000a8783b */ /* 0x000fe20000000200 */
[----:B----4-:R-:W-:Y:S03]  /*174a0*/  HMMA.16816.F32.BF16 R32, R144, R28, RZ ;  /* 0x0000001c9020723c */ /* 0x010fe600000418ff */
[----:B------:R-:W-:Y:S04]  /*174b0*/  LDSM.16.M88.4 R184, [R0+0x6000] ;  /* 0x0060000000b8783b */ /* 0x000fe80000000200 */
[----:B------:R-:W-:Y:S01]  /*174c0*/  LDSM.16.M88.4 R176, [R0+0x6800] ;  /* 0x0068000000b0783b */ /* 0x000fe20000000200 */
[----:B------:R-:W-:Y:S01]  /*174d0*/  HMMA.16816.F32.BF16 R40, R180, R56, R40 ;  /* 0x00000038b428723c */ /* 0x000fe20000041828 */
[----:B------:R-:W-:-:S02]  /*174e0*/  P2R R56, PR, RZ, 0x4 ;  /* 0x00000004ff387803 */ /* 0x000fc40000000000 */
[----:B------:R-:W-:Y:S01]  /*174f0*/  LDSM.16.M88.4 R172, [R0+0x7000] ;  /* 0x0070000000ac783b */ /* 0x000fe20000000200 */
[----:B------:R-:W-:-:S03]  /*17500*/  SEL R56, R211, 0xffffffc0, !P2 ;  /* 0xffffffc0d3387807 */ /* 0x000fc60005000000 */
[----:B------:R-:W0:Y:S01]  /*17510*/  LDGDEPBAR ;  /* 0x00000000000079af */ /* 0x000e220000000000 */
[----:B------:R-:W-:Y:S01]  /*17520*/  IADD3 R191, PT, PT, R56, R193, RZ ;  /* 0x000000c138bf7210 */ /* 0x000fe20007ffe0ff */
[----:B--2---:R-:W-:Y:S01]  /*17530*/  HMMA.16816.F32.BF16 R24, R144, R20, RZ ;  /* 0x000000149018723c */ /* 0x004fe200000418ff */
[----:B------:R-:W-:-:S03]  /*17540*/  IADD3 R135, PT, PT, R213, R56, RZ ;  /* 0x00000038d5877210 */ /* 0x000fc60007ffe0ff */
[----:B------:R-:W-:Y:S04]  /*17550*/  LDSM.16.M88.4 R140, [R191] ;  /* 0x00000000bf8c783b */ /* 0x000fe80000000200 */
[C---:B-1----:R-:W-:Y:S01]  /*17560*/  HMMA.16816.F32.BF16 R16, R144.reuse, R12, RZ ;  /* 0x0000000c9010723c */ /* 0x042fe200000418ff */
        /* <DEDUP_REMOVED lines=133> */
[C---:B---3--:R-:W-:Y:S07]  /*17dc0*/  HMMA.16816.F32.BF16 R176, R172.reuse, R8, R176 ;  /* 0x00000008acb0723c */ /* 0x048fee00000418b0 */
[----:B------:R-:W3:Y:S01]  /*17dd0*/  MUFU.TANH R182, R38 ;  /* 0x0000002600b67308 */ /* 0x000ee20000002400 */
[----:B------:R-:W-:Y:S01]  /*17de0*/  HMMA.16816.F32.BF16 R4, R172, R10, R4 ;  /* 0x0000000aac04723c */ /* 0x000fe20000041804 */
[----:B------:R-:W-:Y:S06]  /*17df0*/  LDSM.16.M88.4 R8, [R0+0xa000] ;  /* 0x00a000000008783b */ /* 0x000fec0000000200 */
        /* <DEDUP_REMOVED lines=16> */
[-C--:B------:R-:W-:Y:S01]  /*17f00*/  FMUL.FTZ R46, R51, R62.reuse ;  /* 0x0000003e332e7220 */ /* 0x080fe20000410000 */
[----:B------:R-:W4:Y:S04]  /*17f10*/  MUFU.TANH R187, R29 ;  /* 0x0000001d00bb7308 */ /* 0x000f280000002400 */
[----:B-----5:R-:W-:Y:S04]  /*17f20*/  HMMA.16816.F32.BF16 R12, R140, R38, R12 ;  /* 0x000000268c0c723c */ /* 0x020fe8000004180c */
[----:B------:R-:W1:Y:S04]  /*17f30*/  MUFU.TANH R51, R28 ;  /* 0x0000001c00337308 */ /* 0x000e680000002400 */
[----:B------:R-:W-:Y:S04]  /*17f40*/  HMMA.16816.F32.BF16 R4, R64, R10, R4 ;  /* 0x0000000a4004723c */ /* 0x000fe80000041804 */
[----:B------:R-:W1:Y:S04]  /*17f50*/  MUFU.TANH R47, R30 ;  /* 0x0000001e002f7308 */ /* 0x000e680000002400 */
[----:B------:R-:W-:Y:S04]  /*17f60*/  HMMA.16816.F32.BF16 R52, R140, R36, R52 ;  /* 0x000000248c34723c */ /* 0x000fe80000041834 */
[----:B------:R5:W1:Y:S04]  /*17f70*/  MUFU.TANH R50, R31 ;  /* 0x0000001f00327308 */ /* 0x000a680000002400 */
        /* <DEDUP_REMOVED lines=21> */
[C---:B------:R-:W-:Y:S01]  /*180d0*/  HMMA.16816.F32.BF16 R4, R56.reuse, R34, R4 ;  /* 0x000000223804723c */ /* 0x040fe20000041804 */
[-C--:B------:R-:W-:Y:S01]  /*180e0*/  FMUL.FTZ R43, R53, R62.reuse ;  /* 0x0000003e352b7220 */ /* 0x080fe20000410000 */
[-C--:B------:R-:W-:Y:S01]  /*180f0*/  FMUL.FTZ R41, R54, R62.reuse ;  /* 0x0000003e36297220 */ /* 0x080fe20000410000 */
[----:B------:R-:W4:Y:S05]  /*18100*/  MUFU.TANH R53, R12 ;  /* 0x0000000c00357308 */ /* 0x000f2a0000002400 */
[----:B------:R-:W-:Y:S01]  /*18110*/  HMMA.16816.F32.BF16 R176, R56, R32, R176 ;  /* 0x0000002038b0723c */ /* 0x000fe200000418b0 */
[-C--:B------:R-:W-:Y:S01]  /*18120*/  FMUL.FTZ R32, R14, R62.reuse ;  /* 0x0000003e0e207220 */ /* 0x080fe20000410000 */
[-C--:B------:R-:W-:Y:S01]  /*18130*/  FMUL.FTZ R33, R15, R62.reuse ;  /* 0x0000003e0f217220 */ /* 0x080fe20000410000 */
[----:B------:R1:W1:Y:S05]  /*18140*/  MUFU.TANH R54, R13 ;  /* 0x0000000d00367308 */ /* 0x00026a0000002400 */
        /* <DEDUP_REMOVED lines=9> */
[----:B--2---:R-:W-:Y:S01]  /*181e0*/  HMMA.16816.F32.BF16 R148, R172, R20, R148 ;  /* 0x00000014ac94723c */ /* 0x004fe20000041894 */
[-C--:B------:R-:W-:Y:S01]  /*181f0*/  FMUL.FTZ R20, R6, R62.reuse ;  /* 0x0000003e06147220 */ /* 0x080fe20000410000 */
[----:B------:R-:W-:-:S06]  /*18200*/  FMUL.FTZ R21, R7, R62 ;  /* 0x0000003e07157220 */ /* 0x000fcc0000410000 */
[----:B------:R-:W-:Y:S01]  /*18210*/  HMMA.16816.F32.BF16 R164, R56, R24, R164 ;  /* 0x0000001838a4723c */ /* 0x000fe200000418a4 */
[----:B------:R2:W1:Y:S07]  /*18220*/  MUFU.TANH R24, R5 ;  /* 0x0000000500187308 */ /* 0x00046e0000002400 */
[----:B------:R-:W-:Y:S01]  /*18230*/  HMMA.16816.F32.BF16 R160, R64, R18, R160 ;  /* 0x0000001240a0723c */ /* 0x000fe200000418a0 */
[----:B------:R-:W5:Y:S07]  /*18240*/  LDSM.16.M88.4 R16, [R135+0xb000] ;  /* 0x00b000008710783b */ /* 0x000f6e0000000200 */
[----:B------:R-:W-:Y:S01]  /*18250*/  HMMA.16816.F32.BF16 R144, R172, R22, R144 ;  /* 0x00000016ac90723c */ /* 0x000fe20000041890 */
[----:B--2---:R-:W2:Y:S07]  /*18260*/  LDSM.16.M88.4 R4, [R135+0xb800] ;  /* 0x00b800008704783b */ /* 0x004eae0000000200 */
[----:B-1----:R-:W-:Y:S08]  /*18270*/  HMMA.16816.F32.BF16 R156, R64, R12, R156 ;  /* 0x0000000c409c723c */ /* 0x002ff0000004189c */
[----:B------:R-:W-:Y:S01]  /*18280*/  HMMA.16816.F32.BF16 R160, R140, R10, R160 ;  /* 0x0000000a8ca0723c */ /* 0x000fe200000418a0 */
[----:B------:R-:W1:Y:S07]  /*18290*/  LDSM.16.M88.4 R8, [R139+0xb000] ;  /* 0x00b000008b08783b */ /* 0x000e6e0000000200 */
[C---:B------:R-:W-:Y:S01]  /*182a0*/  HMMA.16816.F32.BF16 R152, R64.reuse, R14, R152 ;  /* 0x0000000e4098723c */ /* 0x040fe20000041898 */
[----:B------:R-:W4:Y:S07]  /*182b0*/  LDSM.16.M88.4 R12, [R139+0xb800] ;  /* 0x00b800008b0c783b */ /* 0x000f2e0000000200 */
[C---:B---3--:R-:W-:Y:S01]  /*182c0*/  HMMA.16816.F32.BF16 R148, R64.reuse, R28, R148 ;  /* 0x0000001c4094723c */ /* 0x048fe20000041894 */
        /* <DEDUP_REMOVED lines=12> */
[----:B------:R-:W-:-:S04]  /*18390*/  DEPBAR.LE SB0, 0x0 ;  /* 0x000080000000791a */ /* 0x000fc80000000000 */
[C---:B-----5:R-:W-:Y:S08]  /*183a0*/  HMMA.16816.F32.BF16 R156, R140.reuse, R16, R156 ;  /* 0x000000108c9c723c */ /* 0x060ff0000004189c */
[C---:B------:R-:W-:Y:S08]  /*183b0*/  HMMA.16816.F32.BF16 R152, R140.reuse, R18, R152 ;  /* 0x000000128c98723c */ /* 0x040ff00000041898 */
[C---:B--2---:R-:W-:Y:S08]  /*183c0*/  HMMA.16816.F32.BF16 R148, R140.reuse, R4, R148 ;  /* 0x000000048c94723c */ /* 0x044ff00000041894 */
[----:B------:R-:W-:Y:S08]  /*183d0*/  HMMA.16816.F32.BF16 R144, R140, R6, R144 ;  /* 0x000000068c90723c */ /* 0x000ff00000041890 */
[C---:B------:R-:W-:Y:S08]  /*183e0*/  HMMA.16816.F32.BF16 R160, R56.reuse, R26, R160 ;  /* 0x0000001a38a0723c */ /* 0x040ff000000418a0 */
[C---:B-1----:R-:W-:Y:S08]  /*183f0*/  HMMA.16816.F32.BF16 R156, R56.reuse, R8, R156 ;  /* 0x00000008389c723c */ /* 0x042ff0000004189c */
[C---:B------:R-:W-:Y:S08]  /*18400*/  HMMA.16816.F32.BF16 R152, R56.reuse, R10, R152 ;  /* 0x0000000a3898723c */ /* 0x040ff00000041898 */
[C---:B----4-:R-:W-:Y:S08]  /*18410*/  HMMA.16816.F32.BF16 R148, R56.reuse, R12, R148 ;  /* 0x0000000c3894723c */ /* 0x050ff00000041894 */
        /* <DEDUP_REMOVED lines=112> */
[----:B------:R-:W3:Y:S01]  /*18b20*/  LD.E.64 R140, desc[UR4][R132.64+0x38] ;  /* 0x00003804848c7980 */ /* 0x000ee2000c101b00 */
        /* <DEDUP_REMOVED lines=28> */
.L_x_7546:
        /* <DEDUP_REMOVED lines=8> */
.L_x_7547:
[----:B------:R-:W-:Y:S05]  /*18d70*/  BSYNC.RECONVERGENT B0 ;  /* 0x0000000000007941 */ /* 0x000fea0003800200 */
.L_x_7545:
        /* <DEDUP_REMOVED lines=36> */
.L_x_7544:
[----:B------:R-:W-:Y:S05]  /*18fc0*/  BSYNC.RECONVERGENT B1 ;  /* 0x0000000000017941 */ /* 0x000fea0003800200 */
.L_x_7543:
[----:B--2---:R-:W2:Y:S01]  /*18fd0*/  LD.E R146, desc[UR4][R132.64+0xdc] ;  /* 0x0000dc0484927980 */ /* 0x004ea2000c101900 */
[----:B------:R-:W-:-:S04]  /*18fe0*/  IMAD R31, R138, 0x80, R63 ;  /* 0x000000808a1f7824 */ /* 0x000fc800078e023f */
[C---:B------:R-:W-:Y:S02]  /*18ff0*/  VIADD R237, R31.reuse, 0xffffff00 ;  /* 0xffffff001fed7836 */ /* 0x040fe40000000000 */
[C---:B------:R-:W-:Y:S02]  /*19000*/  VIADD R215, R31.reuse, 0xffffff01 ;  /* 0xffffff011fd77836 */ /* 0x040fe40000000000 */
[----:B------:R-:W-:Y:S01]  /*19010*/  VIADD R207, R31, 0xffffff08 ;  /* 0xffffff081fcf7836 */ /* 0x000fe20000000000 */
[-C--:B------:R-:W-:Y:S01]  /*19020*/  ISETP.GE.AND P1, PT, R237, R236.reuse, PT ;  /* 0x000000eced00720c */ /* 0x080fe20003f26270 */
[----:B------:R-:W-:Y:S01]  /*19030*/  VIADD R205, R31, 0xffffff09 ;  /* 0xffffff091fcd7836 */ /* 0x000fe20000000000 */
[----:B------:R-:W-:Y:S01]  /*19040*/  ISETP.GE.AND P0, PT, R215, R236, PT ;  /* 0x000000ecd700720c */ /* 0x000fe20003f06270 */
[----:B------:R-:W-:Y:S01]  /*19050*/  VIADD R203, R31, 0xffffff10 ;  /* 0xffffff101fcb7836 */ /* 0x000fe20000000000 */
[----:B------:R-:W-:Y:S02]  /*19060*/  ISETP.GE.AND P2, PT, R237, R235, PT ;  /* 0x000000ebed00720c */ /* 0x000fe40003f46270 */
[----:B------:R-:W-:-:S02]  /*19070*/  FSEL R28, R184, -INF , P1 ;  /* 0xff800000b81c7808 */ /* 0x000fc40000800000 */
[-C--:B------:R-:W-:Y:S01]  /*19080*/  ISETP.GE.AND P3, PT, R207, R236.reuse, PT ;  /* 0x000000eccf00720c */ /* 0x080fe20003f66270 */
[----:B------:R-:W-:Y:S01]  /*19090*/  VIADD R179, R31, 0xffffff11 ;  /* 0xffffff111fb37836 */ /* 0x000fe20000000000 */
[----:B-1----:R-:W-:Y:S02]  /*190a0*/  FSEL R23, R185, -INF , P0 ;  /* 0xff800000b9177808 */ /* 0x002fe40000000000 */
[----:B------:R-:W-:Y:S01]  /*190b0*/  ISETP.GE.AND P0, PT, R205, R236, PT ;  /* 0x000000eccd00720c */ /* 0x000fe20003f06270 */
[----:B------:R-:W-:Y:S01]  /*190c0*/  VIADD R175, R31, 0xffffff18 ;  /* 0xffffff181faf7836 */ /* 0x000fe20000000000 */
[----:B------:R-:W-:Y:S02]  /*190d0*/  FSEL R28, R28, -INF , !P2 ;  /* 0xff8000001c1c7808 */ /* 0x000fe40005000000 */
[----:B------:R-:W-:Y:S02]  /*190e0*/  ISETP.GE.AND P1, PT, R207, R235, PT ;  /* 0x000000ebcf00720c */ /* 0x000fe40003f26270 */
[----:B------:R-:W-:-:S02]  /*190f0*/  FSEL R22, R183, -INF , P3 ;  /* 0xff800000b7167808 */ /* 0x000fc40001800000 */
        /* <DEDUP_REMOVED lines=125> */
[----:B------:R-:W-:Y:S02]  /*198d0*/  ISETP.GE.AND P0, PT, R59, R236, PT ;  /* 0x000000ec3b00720c */ /* 0x000fe40003f06270 */
[----:B------:R-:W-:-:S02]  /*198e0*/  ISETP.GE.AND P1, PT, R61, R235, PT ;  /* 0x000000eb3d00720c */ /* 0x000fc40003f26270 */
[----:B------:R-:W-:Y:S02]  /*198f0*/  FSEL R64, R64, -INF , P2 ;  /* 0xff80000040407808 */ /* 0x000fe40001000000 */
[----:B------:R-:W-:Y:S02]  /*19900*/  ISETP.GE.AND P2, PT, R57, R236, PT ;  /* 0x000000ec3900720c */ /* 0x000fe40003f46270 */
[----:B------:R-:W-:Y:S02]  /*19910*/  FSEL R172, R30, -INF , !P3 ;  /* 0xff8000001eac7808 */ /* 0x000fe40005800000 */
[----:B------:R-:W-:Y:S02]  /*19920*/  ISETP.GE.AND P3, PT, R59, R235, PT ;  /* 0x000000eb3b00720c */ /* 0x000fe40003f66270 */
[----:B------:R-:W-:Y:S02]  /*19930*/  FSEL R56, R56, -INF , P0 ;  /* 0xff80000038387808 */ /* 0x000fe40000000000 */
[----:B------:R-:W-:-:S02]  /*19940*/  FSEL R162, R64, -INF , !P1 ;  /* 0xff80000040a27808 */ /* 0x000fc40004800000 */
[----:B------:R-:W-:Y:S02]  /*19950*/  ISETP.GE.AND P0, PT, R31, R236, PT ;  /* 0x000000ec1f00720c */ /* 0x000fe40003f06270 */
[-C--:B------:R-:W-:Y:S02]  /*19960*/  ISETP.GE.AND P1, PT, R57, R235.reuse, PT ;  /* 0x000000eb3900720c */ /* 0x080fe40003f26270 */
[----:B------:R-:W-:Y:S02]  /*19970*/  FSEL R66, R66, -INF , P2 ;  /* 0xff80000042427808 */ /* 0x000fe40001000000 */
[----:B------:R-:W-:Y:S02]  /*19980*/  ISETP.GE.AND P2, PT, R237, R234, PT ;  /* 0x000000eaed00720c */ /* 0x000fe40003f46270 */
[----:B------:R-:W-:Y:S02]  /*19990*/  FSEL R160, R56, -INF , !P3 ;  /* 0xff80000038a07808 */ /* 0x000fe40005800000 */
[----:B------:R-:W-:-:S02]  /*199a0*/  ISETP.GE.AND P3, PT, R31, R235, PT ;  /* 0x000000eb1f00720c */ /* 0x000fc40003f66270 */
[----:B------:R-:W-:Y:S02]  /*199b0*/  FSEL R58, R58, -INF , P0 ;  /* 0xff8000003a3a7808 */ /* 0x000fe40000000000 */
[----:B------:R-:W-:Y:S02]  /*199c0*/  FSEL R158, R66, -INF , !P1 ;  /* 0xff800000429e7808 */ /* 0x000fe40004800000 */
[----:B------:R-:W-:Y:S02]  /*199d0*/  ISETP.GE.AND P0, PT, R215, R234, PT ;  /* 0x000000ead700720c */ /* 0x000fe40003f06270 */
[----:B------:R-:W-:Y:S02]  /*199e0*/  ISETP.GE.AND P1, PT, R237, R228, PT ;  /* 0x000000e4ed00720c */ /* 0x000fe40003f26270 */
[----:B------:R-:W-:Y:S02]  /*199f0*/  FSEL R30, R180, -INF , P2 ;  /* 0xff800000b41e7808 */ /* 0x000fe40001000000 */
        /* <DEDUP_REMOVED lines=14> */
[----:B------:R-:W-:Y:S02]  /*19ae0*/  ISETP.GE.AND P1, PT, R203, R228, PT ;  /* 0x000000e4cb00720c */ /* 0x000fe40003f26270 */
        /* <DEDUP_REMOVED lines=36> */
[----:B------:R-:W-:Y:S02]  /*19d30*/  FSEL R161, R41, -INF , !P1 ;  /* 0xff80000029a17808 */ /* 0x000fe40004800000 */
[----:B------:R-:W-:Y:S02]  /*19d40*/  FSEL R42, R42, -INF , P0 ;  /* 0xff8000002a2a7808 */ /* 0x000fe40000000000 */
[----:B------:R-:W-:Y:S02]  /*19d50*/  ISETP.GE.AND P1, PT, R195, R228, PT ;  /* 0x000000e4c300720c */ /* 0x000fe40003f26270 */
[----:B------:R-:W-:-:S02]  /*19d60*/  FSEL R32, R32, -INF , P2 ;  /* 0xff80000020207808 */ /* 0x000fc40001000000 */
        /* <DEDUP_REMOVED lines=29> */
[----:B------:R-:W-:-:S02]  /*19f40*/  FSEL R192, R16, -INF , !P1 ;  /* 0xff80000010c07808 */ /* 0x000fc40004800000 */
[-C--:B------:R-:W-:Y:S02]  /*19f50*/  ISETP.GE.AND P3, PT, R145, R228.reuse, PT ;  /* 0x000000e49100720c */ /* 0x080fe40003f66270 */
[----:B------:R-:W-:Y:S02]  /*19f60*/  FSEL R17, R17, -INF , P0 ;  /* 0xff80000011117808 */ /* 0x000fe40000000000 */
[----:B------:R-:W-:Y:S02]  /*19f70*/  ISETP.GE.AND P1, PT, R143, R228, PT ;  /* 0x000000e48f00720c */ /* 0x000fe40003f26270 */
[----:B------:R-:W-:Y:S02]  /*19f80*/  FSEL R8, R8, -INF , P2 ;  /* 0xff80000008087808 */ /* 0x000fe40001000000 */
[----:B------:R-:W-:Y:S02]  /*19f90*/  ISETP.GE.AND P0, PT, R141, R234, PT ;  /* 0x000000ea8d00720c */ /* 0x000fe40003f06270 */
[----:B------:R-:W-:-:S02]  /*19fa0*/  FMNMX3.FTZ R9, R134, R28, R23, !PT ;  /* 0x0000001c86097276 */ /* 0x000fc40007810017 */
[----:B------:R-:W-:Y:S02]  /*19fb0*/  FSEL R190, R17, -INF , !P3 ;  /* 0xff80000011be7808 */ /* 0x000fe40005800000 */
[----:B------:R-:W-:Y:S02]  /*19fc0*/  FSEL R188, R8, -INF , !P1 ;  /* 0xff80000008bc7808 */ /* 0x000fe40004800000 */
[----:B------:R-:W-:Y:S02]  /*19fd0*/  ISETP.GE.AND P3, PT, R141, R228, PT ;  /* 0x000000e48d00720c */ /* 0x000fe40003f66270 */
[----:B------:R-:W-:Y:S02]  /*19fe0*/  FSEL R4, R4, -INF , P0 ;  /* 0xff80000004047808 */ /* 0x000fe40000000000 */
[----:B------:R-:W-:Y:S02]  /*19ff0*/  FMNMX3.FTZ R8, R9, R22, R14, !PT ;  /* 0x0000001609087276 */ /* 0x000fe4000781000e */
[----:B------:R-:W-:-:S02]  /*1a000*/  FMNMX3.FTZ R9, R3, R30, R26, !PT ;  /* 0x0000001e03097276 */ /* 0x000fc4000781001a */
[----:B------:R-:W-:Y:S02]  /*1a010*/  FSEL R186, R4, -INF , !P3 ;  /* 0xff80000004ba7808 */ /* 0x000fe40005800000 */
[----:B------:R-:W-:Y:S02]  /*1a020*/  FMNMX3.FTZ R4, R9, R24, R18, !PT ;  /* 0x0000001809047276 */ /* 0x000fe40007810012 */
[C---:B------:R-:W-:Y:S02]  /*1a030*/  ISETP.GE.AND P0, PT, R135.reuse, R234, PT ;  /* 0x000000ea8700720c */ /* 0x040fe40003f06270 */
[----:B------:R-:W-:Y:S02]  /*1a040*/  FMNMX3.FTZ R4, R4, R179, R175, !PT ;  /* 0x000000b304047276 */ /* 0x000fe400078100af */
[----:B------:R-:W-:Y:S02]  /*1a050*/  ISETP.GE.AND P4, PT, R135, R228, PT ;  /* 0x000000e48700720c */ /* 0x000fe40003f86270 */
[----:B------:R-:W-:-:S02]  /*1a060*/  FSEL R5, R5, -INF , P0 ;  /* 0xff80000005057808 */ /* 0x000fc40000000000 */
[----:B------:R-:W-:Y:S02]  /*1a070*/  FMNMX3.FTZ R4, R4, R173, R180, !PT ;  /* 0x000000ad04047276 */ /* 0x000fe400078100b4 */
[----:B------:R-:W-:Y:S02]  /*1a080*/  FMNMX3.FTZ R8, R8, R189, R185, !PT ;  /* 0x000000bd08087276 */ /* 0x000fe400078100b9 */
[----:B------:R-:W-:Y:S02]  /*1a090*/  FSEL R168, R5, -INF , !P4 ;  /* 0xff80000005a87808 */ /* 0x000fe40006000000 */
        /* <DEDUP_REMOVED lines=9> */
[----:B------:R-:W-:Y:S02]  /*1a130*/  ISETP.GE.AND P2, PT, R139, R234, PT ;  /* 0x000000ea8b00720c */ /* 0x000fe40003f46270 */
[----:B------:R-:W-:Y:S02]  /*1a140*/  FMNMX3.FTZ R9, R9, R204, R202, !PT ;  /* 0x000000cc09097276 */ /* 0x000fe400078100ca */
[----:B------:R-:W-:Y:S02]  /*1a150*/  FMNMX3.FTZ R5, R5, R238, R216, !PT ;  /* 0x000000ee05057276 */ /* 0x000fe400078100d8 */
[----:B------:R-:W-:Y:S02]  /*1a160*/  ISETP.GE.AND P1, PT, R139, R228, PT ;  /* 0x000000e48b00720c */ /* 0x000fe40003f26270 */
[----:B------:R-:W-:Y:S02]  /*1a170*/  FSEL R10, R10, -INF , P2 ;  /* 0xff8000000a0a7808 */ /* 0x000fe40001000000 */
[----:B------:R-:W-:-:S02]  /*1a180*/  ISETP.GE.AND P0, PT, R65, R234, PT ;  /* 0x000000ea4100720c */ /* 0x000fc40003f06270 */
[----:B------:R-:W-:Y:S02]  /*1a190*/  ISETP.GE.AND P2, PT, R67, R234, PT ;  /* 0x000000ea4300720c */ /* 0x000fe40003f46270 */
[----:B------:R-:W-:Y:S02]  /*1a1a0*/  FMNMX3.FTZ R9, R9, R250, R248, !PT ;  /* 0x000000fa09097276 */ /* 0x000fe400078100f8 */
[----:B------:R-:W-:Y:S02]  /*1a1b0*/  FMNMX3.FTZ R5, R5, R192, R190, !PT ;  /* 0x000000c005057276 */ /* 0x000fe400078100be */
[----:B------:R-:W-:Y:S02]  /*1a1c0*/  FSEL R170, R10, -INF , !P1 ;  /* 0xff8000000aaa7808 */ /* 0x000fe40004800000 */
[----:B------:R-:W-:Y:S02]  /*1a1d0*/  ISETP.GE.AND P1, PT, R61, R234, PT ;  /* 0x000000ea3d00720c */ /* 0x000fe40003f26270 */
[----:B------:R-:W-:-:S02]  /*1a1e0*/  FSEL R6, R6, -INF , P0 ;  /* 0xff80000006067808 */ /* 0x000fc40000000000 */
[----:B------:R-:W-:Y:S02]  /*1a1f0*/  ISETP.GE.AND P3, PT, R67, R228, PT ;  /* 0x000000e44300720c */ /* 0x000fe40003f66270 */
[----:B------:R-:W-:Y:S02]  /*1a200*/  FSEL R7, R7, -INF , P2 ;  /* 0xff80000007077808 */ /* 0x000fe40001000000 */
[----:B------:R-:W-:Y:S02]  /*1a210*/  ISETP.GE.AND P0, PT, R59, R234, PT ;  /* 0x000000ea3b00720c */ /* 0x000fe40003f06270 */
[----:B------:R-:W-:Y:S02]  /*1a220*/  FMNMX3.FTZ R9, R9, R246, R244, !PT ;  /* 0x000000f609097276 */ /* 0x000fe400078100f4 */
[----:B------:R-:W-:Y:S02]  /*1a230*/  ISETP.GE.AND P4, PT, R65, R228, PT ;  /* 0x000000e44100720c */ /* 0x000fe40003f86270 */
[----:B------:R-:W-:-:S02]  /*1a240*/  FMNMX3.FTZ R5, R5, R188, R186, !PT ;  /* 0x000000bc05057276 */ /* 0x000fc400078100ba */
[----:B------:R-:W-:Y:S02]  /*1a250*/  FSEL R13, R13, -INF , P1 ;  /* 0xff8000000d0d7808 */ /* 0x000fe40000800000 */
[----:B------:R-:W-:Y:S02]  /*1a260*/  FSEL R166, R7, -INF , !P3 ;  /* 0xff80000007a67808 */ /* 0x000fe40005800000 */
[----:B------:R-:W-:Y:S02]  /*1a270*/  ISETP.GE.AND P2, PT, R61, R228, PT ;  /* 0x000000e43d00720c */ /* 0x000fe40003f46270 */
[----:B------:R-:W-:Y:S02]  /*1a280*/  FMNMX3.FTZ R9, R9, R200, R198, !PT ;  /* 0x000000c809097276 */ /* 0x000fe400078100c6 */
[----:B------:R-:W-:Y:S02]  /*1a290*/  ISETP.GE.AND P1, PT, R57, R234, PT ;  /* 0x000000ea3900720c */ /* 0x000fe40003f26270 */
[----:B------:R-:W-:-:S02]  /*1a2a0*/  FSEL R12, R12, -INF , P0 ;  /* 0xff8000000c0c7808 */ /* 0x000fc40000000000 */
[----:B------:R-:W-:Y:S02]  /*1a2b0*/  FSEL R164, R6, -INF , !P4 ;  /* 0xff80000006a47808 */ /* 0x000fe40006000000 */
[----:B------:R-:W-:Y:S02]  /*1a2c0*/  ISETP.GE.AND P3, PT, R59, R228, PT ;  /* 0x000000e43b00720c */ /* 0x000fe40003f66270 */
[----:B------:R-:W-:Y:S02]  /*1a2d0*/  ISETP.GE.AND P0, PT, R31, R234, PT ;  /* 0x000000ea1f00720c */ /* 0x000fe40003f06270 */
[----:B------:R-:W-:Y:S02]  /*1a2e0*/  FMNMX3.FTZ R5, R5, R170, R168, !PT ;  /* 0x000000aa05057276 */ /* 0x000fe400078100a8 */
[----:B------:R-:W-:Y:S02]  /*1a2f0*/  FMNMX3.FTZ R9, R9, R196, R194, !PT ;  /* 0x000000c409097276 */ /* 0x000fe400078100c2 */
[----:B------:R-:W-:-:S02]  /*1a300*/  FSEL R154, R13, -INF , !P2 ;  /* 0xff8000000d9a7808 */ /* 0x000fc40005000000 */
[----:B------:R-:W-:Y:S02]  /*1a310*/  FSEL R15, R15, -INF , P1 ;  /* 0xff8000000f0f7808 */ /* 0x000fe40000800000 */
[-C--:B------:R-:W-:Y:S02]  /*1a320*/  ISETP.GE.AND P2, PT, R57, R228.reuse, PT ;  /* 0x000000e43900720c */ /* 0x080fe40003f46270 */
[----:B------:R-:W-:Y:S02]  /*1a330*/  ISETP.GE.AND P1, PT, R31, R228, PT ;  /* 0x000000e41f00720c */ /* 0x000fe40003f26270 */
[----:B------:R-:W-:Y:S02]  /*1a340*/  FSEL R27, R27, -INF , P0 ;  /* 0xff8000001b1b7808 */ /* 0x000fe40000000000 */
        /* <DEDUP_REMOVED lines=17> */
[----:B------:R-:W-:Y:S01]  /*1a460*/  LOP3.LUT P5, RZ, R210, 0x2, RZ, 0xc0, !PT ;  /* 0x00000002d2ff7812 */ /* 0x000fe200078ac0ff */
[----:B----4-:R-:W-:-:S03]  /*1a470*/  ULEA UR6, UR6, UR9, 0x18 ;  /* 0x0000000906067291 */ /* 0x010fc6000f8ec0ff */
[----:B------:R-:W-:Y:S02]  /*1a480*/  SEL R151, R212, 0xffffffe0, !P5 ;  /* 0xffffffe0d4977807 */ /* 0x000fe40006800000 */
[----:B------:R-:W-:Y:S02]  /*1a490*/  LOP3.LUT P5, RZ, R210, 0x4, RZ, 0xc0, !PT ;  /* 0x00000004d2ff7812 */ /* 0x000fe400078ac0ff */
[----:B------:R-:W-:Y:S02]  /*1a4a0*/  LEA R2, R2, UR6, 0x1 ;  /* 0x0000000602027c11 */ /* 0x000fe4000f8e08ff */
[----:B-1----:R-:W-:-:S03]  /*1a4b0*/  FMNMX.FTZ R60, R5, R60, !PT ;  /* 0x0000003c053c7209 */ /* 0x002fc60007810000 */
[----:B------:R-:W-:Y:S01]  /*1a4c0*/  VIADD R16, R2, 0xc000 ;  /* 0x0000c00002107836 */ /* 0x000fe20000000000 */
[----:B------:R-:W-:Y:S01]  /*1a4d0*/  LDSM.16.MT88.4 R44, [R2+0x10000] ;  /* 0x01000000022c783b */ /* 0x000fe20000004200 */
[----:B------:R-:W-:Y:S02]  /*1a4e0*/  FSETP.NEU.FTZ.AND P0, PT, R60, -INF , PT ;  /* 0xff8000003c00780b */ /* 0x000fe40003f1d000 */
[----:B---3--:R-:W-:Y:S02]  /*1a4f0*/  FMNMX.FTZ R61, R4, R61, !PT ;  /* 0x0000003d043d7209 */ /* 0x008fe40007810000 */
[----:B------:R-:W-:Y:S01]  /*1a500*/  FSEL R4, R60, RZ, P0 ;  /* 0x000000ff3c047208 */ /* 0x000fe20000000000 */
[----:B------:R-:W-:Y:S02]  /*1a510*/  VIADD R153, R2, 0xc040 ;  /* 0x0000c04002997836 */ /* 0x000fe40000000000 */
[----:B------:R-:W-:Y:S02]  /*1a520*/  @P5 VIADD R153, R16, 0xffffffc0 ;  /* 0xffffffc010995836 */ /* 0x000fe40000000000 */
[----:B------:R-:W-:Y:S01]  /*1a530*/  FADD.FTZ R147, R3, -R4 ;  /* 0x8000000403937221 */ /* 0x000fe20000010000 */
[----:B------:R-:W-:-:S02]  /*1a540*/  IMAD.IADD R3, R151, 0x1, R2 ;  /* 0x0000000197037824 */ /* 0x000fc400078e0202 */
[----:B------:R-:W-:Y:S01]  /*1a550*/  IMAD.IADD R151, R151, 0x1, R153 ;  /* 0x0000000197977824 */ /* 0x000fe200078e0299 */
[C---:B------:R-:W-:Y:S01]  /*1a560*/  FSETP.NEU.FTZ.AND P1, PT, R61.reuse, -INF , PT ;  /* 0xff8000003d00780b */ /* 0x040fe20003f3d000 */
[C---:B--2---:R-:W-:Y:S01]  /*1a570*/  FMUL.FTZ R143, R146.reuse, R61 ;  /* 0x0000003d928f7220 */ /* 0x044fe20000410000 */
[C---:B------:R-:W-:Y:S01]  /*1a580*/  FMUL.FTZ R135, R146.reuse, R60 ;  /* 0x0000003c92877220 */ /* 0x040fe20000410000 */
[----:B------:R-:W-:Y:S01]  /*1a590*/  FMUL.FTZ R147, R146, R147 ;  /* 0x0000009392937220 */ /* 0x000fe20000410000 */
[----:B------:R-:W1:Y:S01]  /*1a5a0*/  LDSM.16.MT88.4 R36, [R151] ;  /* 0x000000009724783b */ /* 0x000e620000004200 */
[----:B------:R-:W-:Y:S02]  /*1a5b0*/  FSEL R5, R61, RZ, P1 ;  /* 0x000000ff3d057208 */ /* 0x000fe40000800000 */
[----:B------:R-:W-:Y:S01]  /*1a5c0*/  FSEL R143, R143, RZ, P1 ;  /* 0x000000ff8f8f7208 */ /* 0x000fe20000800000 */
[----:B------:R-:W-:Y:S01]  /*1a5d0*/  LDSM.16.MT88.4 R52, [R3+0x10000] ;  /* 0x010000000334783b */ /* 0x000fe20000004200 */
[----:B------:R-:W-:Y:S01]  /*1a5e0*/  FSEL R135, R135, RZ, P0 ;  /* 0x000000ff87877208 */ /* 0x000fe20000000000 */
[----:B------:R-:W-:-:S02]  /*1a5f0*/  FADD.FTZ R5, R134, -R5 ;  /* 0x8000000586057221 */ /* 0x000fc40000010000 */
[-CC-:B------:R-:W-:Y:S01]  /*1a600*/  FFMA.FTZ R144, R28, R146.reuse, -R143.reuse ;  /* 0x000000921c907223 */ /* 0x180fe2000001088f */
[-C--:B------:R-:W-:Y:S01]  /*1a610*/  FFMA.FTZ R141, R23, R146.reuse, -R143 ;  /* 0x00000092178d7223 */ /* 0x080fe2000001088f */
[-C--:B------:R-:W-:Y:S01]  /*1a620*/  FFMA.FTZ R140, R30, R146.reuse, -R135 ;  /* 0x000000921e8c7223 */ /* 0x080fe20000010887 */
[----:B------:R-:W-:Y:S01]  /*1a630*/  FMUL.FTZ R149, R146, R5 ;  /* 0x0000000592957220 */ /* 0x000fe20000410000 */
[-CC-:B------:R-:W-:Y:S01]  /*1a640*/  FFMA.FTZ R142, R22, R146.reuse, -R143.reuse ;  /* 0x00000092168e7223 */ /* 0x180fe2000001088f */
[-C--:B------:R-:W-:Y:S01]  /*1a650*/  FFMA.FTZ R139, R14, R146.reuse, -R143 ;  /* 0x000000920e8b7223 */ /* 0x080fe2000001088f */
        /* <DEDUP_REMOVED lines=8> */
[----:B------:R-:W-:Y:S03]  /*1a6e0*/  MUFU.EX2 R144, R144 ;  /* 0x0000009000907308 */ /* 0x000fe60000000800 */
[----:B------:R-:W4:Y:S01]  /*1a6f0*/  LDSM.16.MT88.4 R64, [R153+0x4000] ;  /* 0x004000009940783b */ /* 0x000f220000004200 */
[----:B------:R-:W1:Y:S04]  /*1a700*/  MUFU.EX2 R141, R141 ;  /* 0x0000008d008d7308 */ /* 0x000e680000000800 */
        /* <DEDUP_REMOVED lines=10> */
[----:B-1----:R-:W-:Y:S01]  /*1a7b0*/  F2FP.BF16.F32.PACK_AB R4, R141, R144 ;  /* 0x000000908d04723e */ /* 0x002fe200000010ff */
[-C--:B------:R-:W-:Y:S01]  /*1a7c0*/  FMUL.FTZ R32, R104, R149.reuse ;  /* 0x0000009568207220 */ /* 0x080fe20000410000 */
[----:B------:R-:W-:Y:S01]  /*1a7d0*/  F2FP.BF16.F32.PACK_AB R6, R139, R142 ;  /* 0x0000008e8b06723e */ /* 0x000fe200000010ff */
        /* <DEDUP_REMOVED lines=115> */
[----:B------:R-:W-:Y:S01]  /*1af10*/  LDSM.16.MT88.4 R92, [R153+0x800] ;  /* 0x00080000995c783b */ /* 0x000fe20000004200 */
[-CC-:B------:R-:W-:Y:S01]  /*1af20*/  FFMA.FTZ R178, R178, R146.reuse, -R143.reuse ;  /* 0x00000092b2b27223 */ /* 0x180fe2000001088f */
[-C--:B------:R-:W-:Y:S01]  /*1af30*/  FFMA.FTZ R172, R172, R146.reuse, -R143 ;  /* 0x00000092acac7223 */ /* 0x080fe2000001088f */
[----:B------:R-:W-:Y:S01]  /*1af40*/  FFMA.FTZ R168, R168, R146, -R135 ;  /* 0x00000092a8a87223 */ /* 0x000fe20000010887 */
[----:B------:R-:W-:Y:S03]  /*1af50*/  LDSM.16.MT88.4 R124, [R2+0xf800] ;  /* 0x00f80000027c783b */ /* 0x000fe60000004200 */
[C---:B------:R-:W-:Y:S01]  /*1af60*/  HMMA.16816.F32.BF16 R52, R4.reuse, R54, R84 ;  /* 0x000000360434723c */ /* 0x040fe20000041854 */
[----:B------:R-:W2:Y:S07]  /*1af70*/  LDSM.16.MT88.4 R84, [R3+0x10800] ;  /* 0x010800000354783b */ /* 0x000eae0000004200 */
        /* <DEDUP_REMOVED lines=22> */
[C---:B------:R-:W-:Y:S01]  /*1b0e0*/  HMMA.16816.F32.BF16 R48, R88.reuse, R84, R48 ;  /* 0x000000545830723c */ /* 0x040fe20000041830 */
[-CC-:B------:R-:W-:Y:S01]  /*1b0f0*/  FFMA.FTZ R85, R159, R146.reuse, -R135.reuse ;  /* 0x000000929f557223 */ /* 0x180fe20000010887 */
[----:B------:R-:W-:Y:S01]  /*1b100*/  FFMA.FTZ R159, R182, R146, -R135 ;  /* 0x00000092b69f7223 */ /* 0x000fe20000010887 */
[----:B------:R-:W4:Y:S05]  /*1b110*/  MUFU.EX2 R116, R116 ;  /* 0x0000007400747308 */ /* 0x000f2a0000000800 */
[C---:B------:R-:W-:Y:S01]  /*1b120*/  HMMA.16816.F32.BF16 R24, R88.reuse, R92, R24 ;  /* 0x0000005c5818723c */ /* 0x040fe20000041818 */
[----:B------:R-:W-:Y:S07]  /*1b130*/  MUFU.EX2 R180, R180 ;  /* 0x000000b400b47308 */ /* 0x000fee0000000800 */
[C---:B------:R-:W-:Y:S01]  /*1b140*/  HMMA.16816.F32.BF16 R28, R88.reuse, R94, R28 ;  /* 0x0000005e581c723c */ /* 0x040fe2000004181c */
[----:B------:R-:W-:Y:S07]  /*1b150*/  MUFU.EX2 R157, R157 ;  /* 0x0000009d009d7308 */ /* 0x000fee0000000800 */
[C---:B------:R-:W-:Y:S01]  /*1b160*/  HMMA.16816.F32.BF16 R32, R88.reuse, R80, R32 ;  /* 0x000000505820723c */ /* 0x040fe20000041820 */
[----:B------:R-:W-:Y:S07]  /*1b170*/  MUFU.EX2 R117, R117 ;  /* 0x0000007500757308 */ /* 0x000fee0000000800 */
[C---:B------:R-:W-:Y:S01]  /*1b180*/  HMMA.16816.F32.BF16 R36, R88.reuse, R82, R36 ;  /* 0x000000525824723c */ /* 0x040fe20000041824 */
[----:B------:R-:W5:Y:S07]  /*1b190*/  MUFU.EX2 R184, R85 ;  /* 0x0000005500b87308 */ /* 0x000f6e0000000800 */
[C---:B------:R-:W-:Y:S01]  /*1b1a0*/  HMMA.16816.F32.BF16 R40, R88.reuse, R76, R40 ;  /* 0x0000004c5828723c */ /* 0x040fe20000041828 */
[----:B------:R-:W-:Y:S07]  /*1b1b0*/  MUFU.EX2 R182, R118 ;  /* 0x0000007600b67308 */ /* 0x000fee0000000800 */
[C---:B------:R-:W-:Y:S01]  /*1b1c0*/  HMMA.16816.F32.BF16 R44, R88.reuse, R78, R44 ;  /* 0x0000004e582c723c */ /* 0x040fe2000004182c */
[----:B------:R-:W3:Y:S01]  /*1b1d0*/  LDSM.16.MT88.4 R76, [R151+0x1000] ;  /* 0x00100000974c783b */ /* 0x000ee20000004200 */
[----:B------:R-:W2:Y:S06]  /*1b1e0*/  MUFU.EX2 R159, R159 ;  /* 0x0000009f009f7308 */ /* 0x000eac0000000800 */
[C---:B------:R-:W-:Y:S08]  /*1b1f0*/  HMMA.16816.F32.BF16 R52, R88.reuse, R86, R52 ;  /* 0x000000565834723c */ /* 0x040ff00000041834 */
[C---:B-1----:R-:W-:Y:S08]  /*1b200*/  HMMA.16816.F32.BF16 R72, R88.reuse, R100, R72 ;  /* 0x000000645848723c */ /* 0x042ff00000041848 */
[----:B------:R-:W-:Y:S01]  /*1b210*/  HMMA.16816.F32.BF16 R4, R88, R102, R4 ;  /* 0x000000665804723c */ /* 0x000fe20000041804 */
[----:B------:R-:W1:Y:S01]  /*1b220*/  LDSM.16.MT88.4 R88, [R153+0x5000] ;  /* 0x005000009958783b */ /* 0x000e620000004200 */
[----:B----4-:R-:W-:-:S02]  /*1b230*/  F2FP.BF16.F32.PACK_AB R84, R155, R116 ;  /* 0x000000749b54723e */ /* 0x010fc400000010ff */
[----:B-----5:R-:W-:Y:S01]  /*1b240*/  F2FP.BF16.F32.PACK_AB R85, R184, R117 ;  /* 0x00000075b855723e */ /* 0x020fe200000010ff */
[----:B------:R-:W4:Y:S01]  /*1b250*/  LDSM.16.MT88.4 R80, [R3+0x11000] ;  /* 0x011000000350783b */ /* 0x000f220000004200 */
[----:B------:R-:W-:Y:S02]  /*1b260*/  F2FP.BF16.F32.PACK_AB R86, R157, R180 ;  /* 0x000000b49d56723e */ /* 0x000fe400000010ff */
[----:B--2---:R-:W-:Y:S01]  /*1b270*/  F2FP.BF16.F32.PACK_AB R87, R159, R182 ;  /* 0x000000b69f57723e */ /* 0x004fe200000010ff */
[----:B------:R-:W-:Y:S01]  /*1b280*/  LDSM.16.MT88.4 R92, [R153+0x1000] ;  /* 0x00100000995c783b */ /* 0x000fe20000004200 */
[-CC-:B------:R-:W-:Y:S01]  /*1b290*/  FFMA.FTZ R167, R214, R146.reuse, -R135.reuse ;  /* 0x00000092d6a77223 */ /* 0x180fe20000010887 */
[-C--:B------:R-:W-:Y:S01]  /*1b2a0*/  FFMA.FTZ R118, R161, R146.reuse, -R135 ;  /* 0x00000092a1767223 */ /* 0x080fe20000010887 */
[----:B------:R-:W-:Y:S01]  /*1b2b0*/  MUFU.EX2 R206, R206 ;  /* 0x000000ce00ce7308 */ /* 0x000fe20000000800 */
[----:B------:R-:W-:Y:S02]  /*1b2c0*/  LDSM.16.MT88.4 R100, [R2+0xd800] ;  /* 0x00d800000264783b */ /* 0x000fe40000004200 */
[C---:B------:R-:W-:Y:S08]  /*1b2d0*/  HMMA.16816.F32.BF16 R40, R84.reuse, R68, R40 ;  /* 0x000000445428723c */ /* 0x040ff00000041828 */
[C---:B------:R-:W-:Y:S01]  /*1b2e0*/  HMMA.16816.F32.BF16 R44, R84.reuse, R70, R44 ;  /* 0x00000046542c723c */ /* 0x040fe2000004182c */
[----:B------:R-:W2:Y:S07]  /*1b2f0*/  LDSM.16.MT88.4 R68, [R151+0x5000] ;  /* 0x005000009744783b */ /* 0x000eae0000004200 */
[C---:B---3--:R-:W-:Y:S08]  /*1b300*/  HMMA.16816.F32.BF16 R16, R84.reuse, R96, R16 ;  /* 0x000000605410723c */ /* 0x048ff00000041810 */
        /* <DEDUP_REMOVED lines=10> */
[----:B------:R4:W-:Y:S05]  /*1b3b0*/  MUFU.EX2 R163, R165 ;  /* 0x000000a500a37308 */ /* 0x0009ea0000000800 */
[----:B------:R-:W-:Y:S01]  /*1b3c0*/  HMMA.16816.F32.BF16 R8, R84, R104, R8 ;  /* 0x000000685408723c */ /* 0x000fe20000041808 */
[-CC-:B------:R-:W-:Y:S01]  /*1b3d0*/  FFMA.FTZ R105, R204, R146.reuse, -R143.reuse ;  /* 0x00000092cc697223 */ /* 0x180fe2000001088f */
[-C--:B------:R-:W-:Y:S01]  /*1b3e0*/  FFMA.FTZ R104, R202, R146.reuse, -R143 ;  /* 0x00000092ca687223 */ /* 0x080fe2000001088f */
[----:B------:R-:W3:Y:S01]  /*1b3f0*/  MUFU.EX2 R204, R106 ;  /* 0x0000006a00cc7308 */ /* 0x000ee20000000800 */
[----:B----4-:R-:W-:-:S03]  /*1b400*/  FFMA.FTZ R165, R252, R146, -R135 ;  /* 0x00000092fca57223 */ /* 0x010fc60000010887 */
[----:B------:R-:W-:Y:S04]  /*1b410*/  MUFU.EX2 R202, R105 ;  /* 0x0000006900ca7308 */ /* 0x000fe80000000800 */
[----:B------:R4:W-:Y:S04]  /*1b420*/  MUFU.EX2 R161, R104 ;  /* 0x0000006800a17308 */ /* 0x0009e80000000800 */
[----:B------:R-:W-:Y:S04]  /*1b430*/  MUFU.EX2 R214, R118 ;  /* 0x0000007600d67308 */ /* 0x000fe80000000800 */
[----:B------:R-:W5:Y:S04]  /*1b440*/  MUFU.EX2 R167, R167 ;  /* 0x000000a700a77308 */ /* 0x000f680000000800 */
[----:B------:R-:W1:Y:S01]  /*1b450*/  MUFU.EX2 R165, R165 ;  /* 0x000000a500a57308 */ /* 0x000e620000000800 */
[----:B----4-:R-:W4:Y:S01]  /*1b460*/  LDSM.16.MT88.4 R104, [R153+0x5800] ;  /* 0x005800009968783b */ /* 0x010f220000004200 */
        /* <DEDUP_REMOVED lines=21> */
[----:B------:R-:W3:Y:S01]  /*1b5c0*/  LDSM.16.MT88.4 R88, [R2+0xe000] ;  /* 0x00e000000258783b */ /* 0x000ee20000004200 */
[-C--:B------:R-:W-:Y:S01]  /*1b5d0*/  FFMA.FTZ R171, R244, R146.reuse, -R143 ;  /* 0x00000092f4ab7223 */ /* 0x080fe2000001088f */
[----:B------:R-:W-:Y:S02]  /*1b5e0*/  MUFU.EX2 R248, R250 ;  /* 0x000000fa00f87308 */ /* 0x000fe40000000800 */
[----:B------:R-:W-:Y:S03]  /*1b5f0*/  LDSM.16.MT88.4 R84, [R3+0x12000] ;  /* 0x012000000354783b */ /* 0x000fe60000004200 */
[C---:B----4-:R-:W-:Y:S01]  /*1b600*/  HMMA.16816.F32.BF16 R56, R68.reuse, R104, R56 ;  /* 0x000000684438723c */ /* 0x050fe20000041838 */
[----:B------:R-:W-:Y:S01]  /*1b610*/  FFMA.FTZ R104, R238, R146, -R135 ;  /* 0x00000092ee687223 */ /* 0x000fe20000010887 */
[----:B------:R-:W4:Y:S04]  /*1b620*/  MUFU.EX2 R169, R169 ;  /* 0x000000a900a97308 */ /* 0x000f280000000800 */
[----:B------:R-:W-:Y:S02]  /*1b630*/  MUFU.EX2 R244, R246 ;  /* 0x000000f600f47308 */ /* 0x000fe40000000800 */
[C---:B------:R-:W-:Y:S02]  /*1b640*/  HMMA.16816.F32.BF16 R8, R68.reuse, R100, R8 ;  /* 0x000000644408723c */ /* 0x040fe40000041808 */
[----:B------:R-:W-:Y:S04]  /*1b650*/  MUFU.EX2 R171, R171 ;  /* 0x000000ab00ab7308 */ /* 0x000fe80000000800 */
[----:B------:R-:W-:Y:S02]  /*1b660*/  MUFU.EX2 R175, R175 ;  /* 0x000000af00af7308 */ /* 0x000fe40000000800 */
[C---:B------:R-:W-:Y:S01]  /*1b670*/  HMMA.16816.F32.BF16 R12, R68.reuse, R102, R12 ;  /* 0x00000066440c723c */ /* 0x040fe2000004180c */
[----:B------:R-:W-:Y:S01]  /*1b680*/  LDSM.16.MT88.4 R100, [R3+0xe000] ;  /* 0x00e000000364783b */ /* 0x000fe20000004200 */
[----:B------:R-:W5:Y:S04]  /*1b690*/  MUFU.EX2 R238, R240 ;  /* 0x000000f000ee7308 */ /* 0x000f680000000800 */
[----:B------:R5:W-:Y:S02]  /*1b6a0*/  MUFU.EX2 R216, R104 ;  /* 0x0000006800d87308 */ /* 0x000be40000000800 */
[C---:B------:R-:W-:Y:S02]  /*1b6b0*/  HMMA.16816.F32.BF16 R32, R68.reuse, R80, R32 ;  /* 0x000000504420723c */ /* 0x040fe40000041820 */
[----:B------:R-:W3:Y:S06]  /*1b6c0*/  MUFU.EX2 R173, R173 ;  /* 0x000000ad00ad7308 */ /* 0x000eec0000000800 */
[C---:B------:R-:W-:Y:S01]  /*1b6d0*/  HMMA.16816.F32.BF16 R36, R68.reuse, R82, R36 ;  /* 0x000000524424723c */ /* 0x040fe20000041824 */
[----:B------:R-:W3:Y:S07]  /*1b6e0*/  LDSM.16.MT88.4 R80, [R151+0x2000] ;  /* 0x002000009750783b */ /* 0x000eee0000004200 */
[C---:B-1----:R-:W-:Y:S08]  /*1b6f0*/  HMMA.16816.F32.BF16 R24, R68.reuse, R92, R24 ;  /* 0x0000005c4418723c */ /* 0x042ff00000041818 */
[C---:B------:R-:W-:Y:S01]  /*1b700*/  HMMA.16816.F32.BF16 R28, R68.reuse, R94, R28 ;  /* 0x0000005e441c723c */ /* 0x040fe2000004181c */
[----:B------:R-:W1:Y:S07]  /*1b710*/  LDSM.16.MT88.4 R92, [R153+0x2000] ;  /* 0x00200000995c783b */ /* 0x000e6e0000004200 */
[C---:B------:R-:W-:Y:S08]  /*1b720*/  HMMA.16816.F32.BF16 R64, R68.reuse, R106, R64 ;  /* 0x0000006a4440723c */ /* 0x040ff00000041840 */
[C---:B--2---:R-:W-:Y:S08]  /*1b730*/  HMMA.16816.F32.BF16 R72, R68.reuse, R96, R72 ;  /* 0x000000604448723c */ /* 0x044ff00000041848 */
[----:B------:R-:W-:Y:S01]  /*1b740*/  HMMA.16816.F32.BF16 R4, R68, R98, R4 ;  /* 0x000000624404723c */ /* 0x000fe20000041804 */
[----:B----4-:R-:W-:Y:S01]  /*1b750*/  F2FP.BF16.F32.PACK_AB R68, R169, R248 ;  /* 0x000000f8a944723e */ /* 0x010fe200000010ff */
[----:B-----5:R-:W-:Y:S01]  /*1b760*/  FFMA.FTZ R104, R196, R146, -R143 ;  /* 0x00000092c4687223 */ /* 0x020fe2000001088f */
[----:B------:R-:W-:-:S02]  /*1b770*/  F2FP.BF16.F32.PACK_AB R69, R238, R175 ;  /* 0x000000afee45723e */ /* 0x000fc400000010ff */
[----:B------:R-:W-:Y:S02]  /*1b780*/  F2FP.BF16.F32.PACK_AB R70, R171, R244 ;  /* 0x000000f4ab46723e */ /* 0x000fe400000010ff */
        /* <DEDUP_REMOVED lines=18> */
[----:B------:R-:W-:Y:S04]  /*1b8b0*/  MUFU.EX2 R179, R179 ;  /* 0x000000b300b37308 */ /* 0x000fe80000000800 */
        /* <DEDUP_REMOVED lines=30> */
[----:B------:R-:W-:Y:S01]  /*1baa0*/  MUFU.EX2 R170, R172 ;  /* 0x000000ac00aa7308 */ /* 0x000fe20000000800 */
[-CC-:B------:R-:W-:Y:S01]  /*1bab0*/  FFMA.FTZ R152, R152, R146.reuse, -R135.reuse ;  /* 0x0000009298987223 */ /* 0x180fe20000010887 */
[C---:B------:R-:W-:Y:S01]  /*1bac0*/  HMMA.16816.F32.BF16 R40, R76.reuse, R80, R40 ;  /* 0x000000504c28723c */ /* 0x040fe20000041828 */
[-CC-:B------:R-:W-:Y:S01]  /*1bad0*/  FFMA.FTZ R150, R150, R146.reuse, -R135.reuse ;  /* 0x0000009296967223 */ /* 0x180fe20000010887 */
[----:B------:R-:W-:Y:S01]  /*1bae0*/  MUFU.EX2 R191, R191 ;  /* 0x000000bf00bf7308 */ /* 0x000fe20000000800 */
[----:B------:R-:W-:Y:S05]  /*1baf0*/  LDSM.16.MT88.4 R88, [R151+0x3000] ;  /* 0x003000009758783b */ /* 0x000fea0000004200 */
[C---:B------:R-:W-:Y:S01]  /*1bb00*/  HMMA.16816.F32.BF16 R44, R76.reuse, R82, R44 ;  /* 0x000000524c2c723c */ /* 0x040fe2000004182c */
[----:B------:R-:W2:Y:S07]  /*1bb10*/  LDSM.16.MT88.4 R80, [R151+0x6800] ;  /* 0x006800009750783b */ /* 0x000eae0000004200 */
[C---:B-----5:R-:W-:Y:S08]  /*1bb20*/  HMMA.16816.F32.BF16 R8, R76.reuse, R100, R8 ;  /* 0x000000644c08723c */ /* 0x060ff00000041808 */
[C---:B------:R-:W-:Y:S01]  /*1bb30*/  HMMA.16816.F32.BF16 R12, R76.reuse, R102, R12 ;  /* 0x000000664c0c723c */ /* 0x040fe2000004180c */
[----:B------:R-:W4:Y:S07]  /*1bb40*/  LDSM.16.MT88.4 R100, [R2+0xf000] ;  /* 0x00f000000264783b */ /* 0x000f2e0000004200 */
[C---:B---3--:R-:W-:Y:S08]  /*1bb50*/  HMMA.16816.F32.BF16 R56, R76.reuse, R68, R56 ;  /* 0x000000444c38723c */ /* 0x048ff00000041838 */
[C---:B------:R-:W-:Y:S01]  /*1bb60*/  HMMA.16816.F32.BF16 R64, R76.reuse, R70, R64 ;  /* 0x000000464c40723c */ /* 0x040fe20000041840 */
[----:B------:R-:W3:Y:S01]  /*1bb70*/  LDSM.16.MT88.4 R68, [R153+0x7000] ;  /* 0x007000009944783b */ /* 0x000ee20000004200 */
[----:B------:R-:W5:Y:S04]  /*1bb80*/  MUFU.EX2 R166, R168 ;  /* 0x000000a800a67308 */ /* 0x000f680000000800 */
[----:B------:R-:W-:Y:S02]  /*1bb90*/  MUFU.EX2 R164, R118 ;  /* 0x0000007600a47308 */ /* 0x000fe40000000800 */
[C---:B------:R-:W-:Y:S02]  /*1bba0*/  HMMA.16816.F32.BF16 R24, R76.reuse, R92, R24 ;  /* 0x0000005c4c18723c */ /* 0x040fe40000041818 */
[----:B------:R-:W4:Y:S06]  /*1bbb0*/  MUFU.EX2 R189, R189 ;  /* 0x000000bd00bd7308 */ /* 0x000f2c0000000800 */
        /* <DEDUP_REMOVED lines=17> */
[C---:B--2---:R-:W-:Y:S01]  /*1bcd0*/  HMMA.16816.F32.BF16 R72, R76.reuse, R80, R72 ;  /* 0x000000504c48723c */ /* 0x044fe20000041848 */
[----:B------:R-:W-:Y:S07]  /*1bce0*/  MUFU.EX2 R154, R156 ;  /* 0x0000009c009a7308 */ /* 0x000fee0000000800 */
[----:B------:R-:W-:Y:S01]  /*1bcf0*/  HMMA.16816.F32.BF16 R4, R76, R82, R4 ;  /* 0x000000524c04723c */ /* 0x000fe20000041804 */
[----:B-1----:R-:W-:Y:S01]  /*1bd00*/  F2FP.BF16.F32.PACK_AB R76, R185, R176 ;  /* 0x000000b0b94c723e */ /* 0x002fe200000010ff */
[----:B------:R-:W-:Y:S01]  /*1bd10*/  MUFU.EX2 R195, R195 ;  /* 0x000000c300c37308 */ /* 0x000fe20000000800 */
[----:B-----5:R-:W-:-:S03]  /*1bd20*/  F2FP.BF16.F32.PACK_AB R77, R166, R191 ;  /* 0x000000bfa64d723e */ /* 0x020fc600000010ff */
[----:B------:R-:W1:Y:S01]  /*1bd30*/  MUFU.EX2 R152, R152 ;  /* 0x0000009800987308 */ /* 0x000e620000000800 */
[----:B------:R-:W-:-:S03]  /*1bd40*/  F2FP.BF16.F32.PACK_AB R78, R170, R187 ;  /* 0x000000bbaa4e723e */ /* 0x000fc600000010ff */
[----:B------:R-:W-:Y:S01]  /*1bd50*/  MUFU.EX2 R135, R150 ;  /* 0x0000009600877308 */ /* 0x000fe20000000800 */
[----:B----4-:R-:W-:-:S03]  /*1bd60*/  F2FP.BF16.F32.PACK_AB R79, R189, R164 ;  /* 0x000000a4bd4f723e */ /* 0x010fc600000010ff */
        /* <DEDUP_REMOVED lines=112> */
.L_x_7539:
[----:B------:R-:W-:-:S07]  /*1c470*/  IADD3 R138, PT, PT, R0, -0x1, RZ ;  /* 0xffffffff008a7810 */ /* 0x000fce0007ffe0ff */
.L_x_7548:
[----:B------:R-:W-:Y:S05]  /*1c480*/  BSYNC B2 ;  /* 0x0000000000027941 */ /* 0x000fea0003800000 */
.L_x_7538:
        /* <DEDUP_REMOVED lines=14> */
.L_x_7556:
        /* <DEDUP_REMOVED lines=80> */
.L_x_7551:
[----:B------:R-:W-:Y:S05]  /*1ca70*/  BSYNC.RECONVERGENT B0 ;  /* 0x0000000000007941 */ /* 0x000fea0003800200 */
.L_x_7550:
        /* <DEDUP_REMOVED lines=13> */
[----:B------:R-:W-:Y:S02]  /*1cb50*/  SHF.R.U32.HI R209, RZ, 0x1, R210 ;  /* 0x00000001ffd17819 */ /* 0x000fe400000116d2 */
[-C--:B------:R-:W-:Y:S01]  /*1cb60*/  IADD3.X R9, PT, PT, R11, R238.reuse, RZ, P0, !PT ;  /* 0x000000ee0b097210 */ /* 0x080fe200007fe4ff */
[----:B-1----:R-:W-:Y:S01]  /*1cb70*/  ULEA UR6, UR7, UR11, 0x18 ;  /* 0x0000000b07067291 */ /* 0x002fe2000f8ec0ff */
[-C--:B------:R-:W-:Y:S02]  /*1cb80*/  IADD3 R12, P0, PT, R8, R237.reuse, RZ ;  /* 0x000000ed080c7210 */ /* 0x080fe40007f1e0ff */
[----:B------:R-:W-:Y:S02]  /*1cb90*/  LOP3.LUT R3, R209, 0x8, RZ, 0xc0, !PT ;  /* 0x00000008d1037812 */ /* 0x000fe400078ec0ff */
[-C--:B------:R-:W-:Y:S02]  /*1cba0*/  IADD3.X R13, PT, PT, R9, R238.reuse, RZ, P0, !PT ;  /* 0x000000ee090d7210 */ /* 0x080fe400007fe4ff */
[----:B------:R-:W-:Y:S02]  /*1cbb0*/  LEA R247, R7, UR6, 0x1 ;  /* 0x0000000607f77c11 */ /* 0x000fe4000f8e08ff */
[----:B------:R-:W-:Y:S02]  /*1cbc0*/  IADD3 R14, P0, PT, R12, R237, RZ ;  /* 0x000000ed0c0e7210 */ /* 0x000fe40007f1e0ff */
[----:B------:R-:W-:Y:S01]  /*1cbd0*/  SHF.L.U32 R216, R210, 0x6, RZ ;  /* 0x00000006d2d87819 */ /* 0x000fe200000006ff */
[----:B------:R-:W-:Y:S01]  /*1cbe0*/  @!PT LDS RZ, [RZ] ;  /* 0x00000000fffff984 */ /* 0x000fe20000000800 */
[----:B------:R-:W-:Y:S01]  /*1cbf0*/  @!PT LDS RZ, [RZ] ;  /* 0x00000000fffff984 */ /* 0x000fe20000000800 */
[----:B------:R-:W-:Y:S01]  /*1cc00*/  @!PT LDS RZ, [RZ] ;  /* 0x00000000fffff984 */ /* 0x000fe20000000800 */
[----:B------:R-:W-:Y:S01]  /*1cc10*/  LDGSTS.E.BYPASS.LTC128B.128 [R247+0xc000], desc[UR4][R222.64] ;  /* 0x0c000000def77fae */ /* 0x000fe2000b981a04 */
[-C--:B------:R-:W-:Y:S02]  /*1cc20*/  IADD3.X R15, PT, PT, R13, R238.reuse, RZ, P0, !PT ;  /* 0x000000ee0d0f7210 */ /* 0x080fe400007fe4ff */
[----:B------:R-:W-:Y:S02]  /*1cc30*/  LOP3.LUT R6, R3, 0x1c0, R216, 0xf8, !PT ;  /* 0x000001c003067812 */ /* 0x000fe400078ef8d8 */
[----:B------:R-:W-:Y:S02]  /*1cc40*/  LOP3.LUT R5, R216, 0x200, RZ, 0xc0, !PT ;  /* 0x00000200d8057812 */ /* 0x000fe400078ec0ff */
[----:B------:R-:W-:Y:S01]  /*1cc50*/  LOP3.LUT R215, R6, R215, RZ, 0x3c, !PT ;  /* 0x000000d706d77212 */ /* 0x000fe200078e3cff */
[----:B------:R-:W-:Y:S01]  /*1cc60*/  LDGSTS.E.BYPASS.LTC128B.128 [R247+0x10000], desc[UR4][R222.64+0x80] ;  /* 0x10000080def77fae */ /* 0x000fe2000b981a04 */
[-C--:B------:R-:W-:Y:S02]  /*1cc70*/  IADD3 R6, P0, PT, R14, R237.reuse, RZ ;  /* 0x000000ed0e067210 */ /* 0x080fe40007f1e0ff */
[----:B------:R-:W-:Y:S02]  /*1cc80*/  SHF.L.U32 R4, R210, 0x5, RZ ;  /* 0x00000005d2047819 */ /* 0x000fe400000006ff */
[-C--:B------:R-:W-:Y:S02]  /*1cc90*/  IADD3.X R7, PT, PT, R15, R238.reuse, RZ, P0, !PT ;  /* 0x000000ee0f077210 */ /* 0x080fe400007fe4ff */
[-C--:B------:R-:W-:Y:S01]  /*1cca0*/  IADD3 R20, P0, PT, R6, R237.reuse, RZ ;  /* 0x000000ed06147210 */ /* 0x080fe20007f1e0ff */
[----:B------:R-:W-:Y:S01]  /*1ccb0*/  LDGSTS.E.BYPASS.LTC128B.128 [R247+0xc800], desc[UR4][R10.64] ;  /* 0x0c8000000af77fae */ /* 0x000fe2000b981a04 */
[----:B------:R-:W-:Y:S02]  /*1ccc0*/  LOP3.LUT R4, R5, 0x7c00, R4, 0xf8, !PT ;  /* 0x00007c0005047812 */ /* 0x000fe400078ef804 */
[-C--:B------:R-:W-:Y:S02]  /*1ccd0*/  IADD3.X R21, PT, PT, R7, R238.reuse, RZ, P0, !PT ;  /* 0x000000ee07157210 */ /* 0x080fe400007fe4ff */
[----:B------:R-:W-:Y:S02]  /*1cce0*/  IADD3 R22, P0, PT, R20, R237, RZ ;  /* 0x000000ed14167210 */ /* 0x000fe40007f1e0ff */
[----:B------:R-:W-:Y:S01]  /*1ccf0*/  LOP3.LUT R4, R4, R215, RZ, 0xfc, !PT ;  /* 0x000000d704047212 */ /* 0x000fe200078efcff */
[----:B------:R-:W-:Y:S01]  /*1cd00*/  LDGSTS.E.BYPASS.LTC128B.128 [R247+0x10800], desc[UR4][R10.64+0x80] ;  /* 0x108000800af77fae */ /* 0x000fe2000b981a04 */
[----:B------:R-:W-:Y:S02]  /*1cd10*/  IADD3.X R23, PT, PT, R21, R238, RZ, P0, !PT ;  /* 0x000000ee15177210 */ /* 0x000fe400007fe4ff */
[----:B------:R-:W-:Y:S02]  /*1cd20*/  LEA R181, R4, UR6, 0x1 ;  /* 0x0000000604b57c11 */ /* 0x000fe4000f8e08ff */
[C---:B------:R-:W-:Y:S02]  /*1cd30*/  LOP3.LUT P0, RZ, R210.reuse, 0x2, RZ, 0xc0, !PT ;  /* 0x00000002d2ff7812 */ /* 0x040fe4000780c0ff */
[----:B------:R-:W-:Y:S01]  /*1cd40*/  LOP3.LUT P2, RZ, R210, 0x4, RZ, 0xc0, !PT ;  /* 0x00000004d2ff7812 */ /* 0x000fe2000784c0ff */
[----:B------:R-:W-:Y:S01]  /*1cd50*/  LDGSTS.E.BYPASS.LTC128B.128 [R247+0xd000], desc[UR4][R8.64] ;  /* 0x0d00000008f77fae */ /* 0x000fe2000b981a04 */
[----:B------:R-:W-:Y:S02]  /*1cd60*/  SEL R214, R212, 0xffffffe0, !P0 ;  /* 0xffffffe0d4d67807 */ /* 0x000fe40004000000 */
[----:B------:R-:W-:Y:S02]  /*1cd70*/  IADD3 R240, PT, PT, R240, -0x1, RZ ;  /* 0xfffffffff0f07810 */ /* 0x000fe40007ffe0ff */
[----:B------:R-:W-:Y:S02]  /*1cd80*/  IADD3 R134, PT, PT, R213, R214, RZ ;  /* 0x000000d6d5867210 */ /* 0x000fe40007ffe0ff */
[----:B------:R-:W-:Y:S01]  /*1cd90*/  IADD3 R180, PT, PT, R214, R181, RZ ;  /* 0x000000b5d6b47210 */ /* 0x000fe20007ffe0ff */
[----:B------:R1:W-:Y:S01]  /*1cda0*/  LDGSTS.E.BYPASS.LTC128B.128 [R247+0x11000], desc[UR4][R8.64+0x80] ;  /* 0x1100008008f77fae */ /* 0x0003e2000b981a04 */
        /* <DEDUP_REMOVED lines=8> */
[----:B------:R-:W-:Y:S08]  /*1ce30*/  LDGSTS.E.BYPASS.LTC128B.128 [R247+0x13000], desc[UR4][R20.64+0x80] ;  /* 0x1300008014f77fae */ /* 0x000ff0000b981a04 */
[----:B------:R-:W-:Y:S08]  /*1ce40*/  LDGSTS.E.BYPASS.LTC128B.128 [R247+0xf800], desc[UR4][R22.64] ;  /* 0x0f80000016f77fae */ /* 0x000ff0000b981a04 */
[----:B------:R3:W-:Y:S08]  /*1ce50*/  LDGSTS.E.BYPASS.LTC128B.128 [R247+0x13800], desc[UR4][R22.64+0x80] ;  /* 0x1380008016f77fae */ /* 0x0007f0000b981a04 */
[----:B------:R-:W-:Y:S08]  /*1ce60*/  LDSM.16.M88.4 R64, [R181] ;  /* 0x00000000b540783b */ /* 0x000ff00000000200 */
[----:B-1----:R-:W2:Y:S08]  /*1ce70*/  LDSM.16.M88.4 R8, [R213+0x4000] ;  /* 0x00400000d508783b */ /* 0x002eb00000000200 */
        /* <DEDUP_REMOVED lines=29> */
[C---:B-1----:R-:W-:Y:S08]  /*1d050*/  HMMA.16816.F32.BF16 R60, R64.reuse, R136, RZ ;  /* 0x00000088403c723c */ /* 0x042ff000000418ff */
[----:B------:R-:W-:Y:S01]  /*1d060*/  HMMA.16816.F32.BF16 R64, R64, R138, RZ ;  /* 0x0000008a4040723c */ /* 0x000fe200000418ff */
[----:B------:R-:W1:Y:S07]  /*1d070*/  LDSM.16.M88.4 R136, [R134+0x5800] ;  /* 0x005800008688783b */ /* 0x000e6e0000000200 */
[C---:B---3--:R-:W-:Y:S08]  /*1d080*/  HMMA.16816.F32.BF16 R4, R140.reuse, R144, R4 ;  /* 0x000000908c04723c */ /* 0x048ff00000041804 */
[C---:B------:R-:W-:Y:S01]  /*1d090*/  HMMA.16816.F32.BF16 R8, R140.reuse, R146, R8 ;  /* 0x000000928c08723c */ /* 0x040fe20000041808 */
[----:B------:R-:W2:Y:S07]  /*1d0a0*/  LDSM.16.M88.4 R144, [R134+0x6000] ;  /* 0x006000008690783b */ /* 0x000eae0000000200 */
[C---:B------:R-:W-:Y:S03]  /*1d0b0*/  HMMA.16816.F32.BF16 R12, R140.reuse, R148, R12 ;  /* 0x000000948c0c723c */ /* 0x040fe6000004180c */
[----:B------:R-:W-:Y:S04]  /*1d0c0*/  SEL R148, R211, 0xffffffc0, !P2 ;  /* 0xffffffc0d3947807 */ /* 0x000fe80005000000 */
[----:B------:R-:W-:Y:S01]  /*1d0d0*/  IADD3 R201, PT, PT, R148, R181, RZ ;  /* 0x000000b594c97210 */ /* 0x000fe20007ffe0ff */
        /* <DEDUP_REMOVED lines=9> */
[C---:B-1----:R-:W-:Y:S04]  /*1d170*/  HMMA.16816.F32.BF16 R28, R140.reuse, R136, R28 ;  /* 0x000000888c1c723c */ /* 0x042fe8000004181c */
[----:B------:R-:W1:Y:S04]  /*1d180*/  LDSM.16.M88.4 R172, [R135+0x4800] ;  /* 0x0048000087ac783b */ /* 0x000e680000000200 */
[C---:B------:R-:W-:Y:S04]  /*1d190*/  HMMA.16816.F32.BF16 R32, R140.reuse, R138, R32 ;  /* 0x0000008a8c20723c */ /* 0x040fe80000041820 */
[----:B------:R-:W1:Y:S04]  /*1d1a0*/  LDSM.16.M88.4 R176, [R135+0x5000] ;  /* 0x0050000087b0783b */ /* 0x000e680000000200 */
[C---:B--2---:R-:W-:Y:S04]  /*1d1b0*/  HMMA.16816.F32.BF16 R36, R140.reuse, R144, R36 ;  /* 0x000000908c24723c */ /* 0x044fe80000041824 */
[----:B------:R-:W2:Y:S04]  /*1d1c0*/  LDSM.16.M88.4 R152, [R135+0x5800] ;  /* 0x005800008798783b */ /* 0x000ea80000000200 */
[C---:B------:R-:W-:Y:S04]  /*1d1d0*/  HMMA.16816.F32.BF16 R40, R140.reuse, R146, R40 ;  /* 0x000000928c28723c */ /* 0x040fe80000041828 */
[----:B------:R-:W2:Y:S04]  /*1d1e0*/  LDSM.16.M88.4 R136, [R135+0x6000] ;  /* 0x006000008788783b */ /* 0x000ea80000000200 */
[C---:B------:R-:W-:Y:S04]  /*1d1f0*/  HMMA.16816.F32.BF16 R44, R140.reuse, R156, R44 ;  /* 0x0000009c8c2c723c */ /* 0x040fe8000004182c */
[----:B------:R-:W2:Y:S04]  /*1d200*/  LDSM.16.M88.4 R144, [R135+0x6800] ;  /* 0x006800008790783b */ /* 0x000ea80000000200 */
        /* <DEDUP_REMOVED lines=14> */
[C---:B-1----:R-:W-:Y:S04]  /*1d2f0*/  HMMA.16816.F32.BF16 R12, R164.reuse, R172, R12 ;  /* 0x000000aca40c723c */ /* 0x042fe8000004180c */
[----:B------:R-:W-:Y:S04]  /*1d300*/  LDSM.16.M88.4 R192, [R135+0xa800] ;  /* 0x00a8000087c0783b */ /* 0x000fe80000000200 */
[C---:B------:R-:W-:Y:S04]  /*1d310*/  HMMA.16816.F32.BF16 R16, R164.reuse, R174, R16 ;  /* 0x000000aea410723c */ /* 0x040fe80000041810 */
[----:B------:R-:W-:Y:S04]  /*1d320*/  LDSM.16.M88.4 R172, [R3+0x6000] ;  /* 0x0060000003ac783b */ /* 0x000fe80000000200 */
[C---:B------:R-:W-:Y:S04]  /*1d330*/  HMMA.16816.F32.BF16 R20, R164.reuse, R176, R20 ;  /* 0x000000b0a414723c */ /* 0x040fe80000041814 */
[----:B------:R-:W-:Y:S04]  /*1d340*/  LDSM.16.M88.4 R196, [R135+0xb000] ;  /* 0x00b0000087c4783b */ /* 0x000fe80000000200 */
[C---:B------:R-:W-:Y:S04]  /*1d350*/  HMMA.16816.F32.BF16 R24, R164.reuse, R178, R24 ;  /* 0x000000b2a418723c */ /* 0x040fe80000041818 */
[----:B------:R-:W-:Y:S04]  /*1d360*/  LDSM.16.M88.4 R176, [R213+0xb800] ;  /* 0x00b80000d5b0783b */ /* 0x000fe80000000200 */
[C---:B--2---:R-:W-:Y:S04]  /*1d370*/  HMMA.16816.F32.BF16 R28, R164.reuse, R152, R28 ;  /* 0x00000098a41c723c */ /* 0x044fe8000004181c */
        /* <DEDUP_REMOVED lines=37> */
[C---:B----4-:R-:W-:Y:S08]  /*1d5d0*/  HMMA.16816.F32.BF16 R60, R136.reuse, R148, R60 ;  /* 0x00000094883c723c */ /* 0x050ff0000004183c */
[----:B------:R-:W-:Y:S01]  /*1d5e0*/  HMMA.16816.F32.BF16 R64, R136, R150, R64 ;  /* 0x000000968840723c */ /* 0x000fe20000041840 */
[----:B------:R-:W-:Y:S07]  /*1d5f0*/  LDSM.16.M88.4 R136, [R180+0x2000] ;  /* 0x00200000b488783b */ /* 0x000fee0000000200 */
[C---:B-1----:R-:W-:Y:S01]  /*1d600*/  HMMA.16816.F32.BF16 R4, R152.reuse, R156, R4 ;  /* 0x0000009c9804723c */ /* 0x042fe20000041804 */
[----:B------:R-:W1:Y:S07]  /*1d610*/  LDSM.16.M88.4 R148, [R134+0x8000] ;  /* 0x008000008694783b */ /* 0x000e6e0000000200 */
[C---:B------:R-:W-:Y:S01]  /*1d620*/  HMMA.16816.F32.BF16 R8, R152.reuse, R158, R8 ;  /* 0x0000009e9808723c */ /* 0x040fe20000041808 */
[----:B------:R-:W4:Y:S07]  /*1d630*/  LDSM.16.M88.4 R156, [R134+0x8800] ;  /* 0x00880000869c783b */ /* 0x000f2e0000000200 */
[C---:B-----5:R-:W-:Y:S01]  /*1d640*/  HMMA.16816.F32.BF16 R12, R152.reuse, R160, R12 ;  /* 0x000000a0980c723c */ /* 0x060fe2000004180c */
[----:B------:R-:W-:Y:S07]  /*1d650*/  LDSM.16.M88.4 R180, [R135+0x9000] ;  /* 0x0090000087b4783b */ /* 0x000fee0000000200 */
        /* <DEDUP_REMOVED lines=153> */
[-C--:B-1----:R-:W-:Y:S01]  /*1dff0*/  FMUL.FTZ R138, R57, R244.reuse ;  /* 0x000000f4398a7220 */ /* 0x082fe20000410000 */
[-C--:B------:R-:W-:Y:S01]  /*1e000*/  FMUL.FTZ R57, R59, R244.reuse ;  /* 0x000000f43b397220 */ /* 0x080fe20000410000 */
[-C--:B-----5:R-:W-:Y:S05]  /*1e010*/  FMUL.FTZ R3, R56, R244.reuse ;  /* 0x000000f438037220 */ /* 0x0a0fea0000410000 */
[----:B------:R-:W1:Y:S01]  /*1e020*/  MUFU.TANH R25, R25 ;  /* 0x0000001900197308 */ /* 0x000e620000002400 */
[C---:B----4-:R-:W-:Y:S03]  /*1e030*/  HMMA.16816.F32.BF16 R60, R200.reuse, R8, R60 ;  /* 0x00000008c83c723c */ /* 0x050fe6000004183c */
[-C--:B------:R-:W-:Y:S06]  /*1e040*/  FMUL.FTZ R8, R58, R244.reuse ;  /* 0x000000f43a087220 */ /* 0x080fec0000410000 */
        /* <DEDUP_REMOVED lines=49> */
[----:B------:R-:W1:Y:S01]  /*1e360*/  MUFU.TANH R62, R62 ;  /* 0x0000003e003e7308 */ /* 0x000e620000002400 */
        /* <DEDUP_REMOVED lines=8> */
[----:B-1----:R-:W-:Y:S05]  /*1e3f0*/  @!P1 IMAD.MOV.U32 R3, RZ, RZ, RZ ;  /* 0x000000ffff039224 */ /* 0x002fea00078e00ff */
        /* <DEDUP_REMOVED lines=32> */
[----:B------:R-:W-:Y:S01]  /*1e600*/  IMAD R9, R53, R64, R9 ;  /* 0x0000004035097224 */ /* 0x000fe200078e0209 */
[----:B------:R-:W-:Y:S02]  /*1e610*/  LOP3.LUT R64, RZ, R144, RZ, 0x33, !PT ;  /* 0x00000090ff407212 */ /* 0x000fe400078e33ff */
        /* <DEDUP_REMOVED lines=9> */
[----:B------:R-:W-:Y:S09]  /*1e6b0*/  ISETP.NE.AND P1, PT, R144, RZ, PT ;  /* 0x000000ff9000720c */ /* 0x000ff20003f25270 */
[----:B------:R-:W-:Y:S02]  /*1e6c0*/  @P3 IADD3 R11, PT, PT, R11, 0x1, RZ ;  /* 0x000000010b0b3810 */ /* 0x000fe40007ffe0ff */
[----:B------:R-:W-:Y:S03]  /*1e6d0*/  @P4 VIADD R53, R53, 0x1 ;  /* 0x0000000135354836 */ /* 0x000fe60000000000 */
[----:B------:R-:W-:Y:S02]  /*1e6e0*/  @!P5 IMAD.MOV R11, RZ, RZ, -R11 ;  /* 0x000000ffff0bd224 */ /* 0x000fe400078e0a0b */
[----:B------:R-:W-:Y:S03]  /*1e6f0*/  @!P0 IADD3 R53, PT, PT, -R53, RZ, RZ ;  /* 0x000000ff35358210 */ /* 0x000fe60007ffe1ff */
        /* <DEDUP_REMOVED lines=23> */
.L_x_7555:
[----:B------:R-:W-:Y:S05]  /*1e870*/  BSYNC.RECONVERGENT B0 ;  /* 0x0000000000007941 */ /* 0x000fea0003800200 */
.L_x_7554:
        /* <DEDUP_REMOVED lines=35> */
.L_x_7553:
[----:B------:R-:W-:Y:S05]  /*1eab0*/  BSYNC.RECONVERGENT B1 ;  /* 0x0000000000017941 */ /* 0x000fea0003800200 */
.L_x_7552:
[C---:B------:R-:W-:Y:S01]  /*1eac0*/  ISETP.GE.AND P0, PT, R241.reuse, R236, PT ;  /* 0x000000ecf100720c */ /* 0x040fe20003f06270 */
[C---:B------:R-:W-:Y:S01]  /*1ead0*/  VIADD R171, R241.reuse, 0xffffffc1 ;  /* 0xffffffc1f1ab7836 */ /* 0x040fe20000000000 */
[----:B-1----:R-:W-:Y:S01]  /*1eae0*/  P2R R3, PR, RZ, 0x4 ;  /* 0x00000004ff037803 */ /* 0x002fe20000000000 */
[C---:B------:R-:W-:Y:S01]  /*1eaf0*/  VIADD R5, R241.reuse, 0xffffffc0 ;  /* 0xffffffc0f1057836 */ /* 0x040fe20000000000 */
[----:B------:R-:W-:Y:S01]  /*1eb00*/  FSEL R176, R176, -INF , P0 ;  /* 0xff800000b0b07808 */ /* 0x000fe20000000000 */
        /* <DEDUP_REMOVED lines=8> */
[C---:B--2---:R-:W-:Y:S01]  /*1eb90*/  VIADD R159, R241.reuse, 0xffffffd9 ;  /* 0xffffffd9f19f7836 */ /* 0x044fe20000000000 */
[----:B------:R-:W-:Y:S01]  /*1eba0*/  FSEL R148, R134, -INF , P1 ;  /* 0xff80000086947808 */ /* 0x000fe20000800000 */
[----:B------:R-:W-:Y:S01]  /*1ebb0*/  VIADD R161, R241, 0xffffffd8 ;  /* 0xffffffd8f1a17836 */ /* 0x000fe20000000000 */
[----:B------:R-:W-:Y:S01]  /*1ebc0*/  FSEL R146, R135, -INF , P0 ;  /* 0xff80000087927808 */ /* 0x000fe20000000000 */
[----:B------:R-:W-:Y:S01]  /*1ebd0*/  VIADD R65, R241, 0xffffffe1 ;  /* 0xffffffe1f1417836 */ /* 0x000fe20000000000 */
        /* <DEDUP_REMOVED lines=54> */
[----:B------:R-:W-:Y:S02]  /*1ef40*/  ISETP.GE.AND P1, PT, R147, R236, PT ;  /* 0x000000ec9300720c */ /* 0x000fe40003f26270 */
[----:B------:R-:W-:Y:S01]  /*1ef50*/  FSEL R249, R31, -INF , P0 ;  /* 0xff8000001ff97808 */ /* 0x000fe20000000000 */
[----:B------:R-:W-:Y:S01]  /*1ef60*/  VIADD R31, R241, 0x31 ;  /* 0x00000031f11f7836 */ /* 0x000fe20000000000 */
[----:B------:R-:W-:Y:S02]  /*1ef70*/  ISETP.GE.AND P0, PT, R147, R234, PT ;  /* 0x000000ea9300720c */ /* 0x000fe40003f06270 */
[----:B------:R-:W-:Y:S02]  /*1ef80*/  ISETP.GE.AND P3, PT, R65, R236, PT ;  /* 0x000000ec4100720c */ /* 0x000fe40003f66270 */
[----:B------:R-:W-:Y:S01]  /*1ef90*/  FSEL R164, R33, -INF , P1 ;  /* 0xff80000021a47808 */ /* 0x000fe20000800000 */
[----:B------:R-:W-:Y:S01]  /*1efa0*/  VIADD R33, R241, 0x30 ;  /* 0x00000030f1217836 */ /* 0x000fe20000000000 */
[-C--:B------:R-:W-:Y:S02]  /*1efb0*/  ISETP.GE.AND P1, PT, R153, R234.reuse, PT ;  /* 0x000000ea9900720c */ /* 0x080fe40003f26270 */
        /* <DEDUP_REMOVED lines=12> */
[----:B------:R-:W-:Y:S02]  /*1f080*/  ISETP.GE.AND P1, PT, R55, R236, PT ;  /* 0x000000ec3700720c */ /* 0x000fe40003f26270 */
[----:B------:R-:W-:Y:S02]  /*1f090*/  ISETP.GE.AND P2, PT, R5, R228, PT ;  /* 0x000000e40500720c */ /* 0x000fe40003f46270 */
[----:B------:R-:W-:Y:S02]  /*1f0a0*/  ISETP.GE.AND P4, PT, R67, R236, PT ;  /* 0x000000ec4300720c */ /* 0x000fe40003f86270 */
[----:B------:R-:W-:Y:S02]  /*1f0b0*/  FSEL R42, R42, -INF , P0 ;  /* 0xff8000002a2a7808 */ /* 0x000fe40000000000 */
[-C--:B------:R-:W-:Y:S01]  /*1f0c0*/  ISETP.GE.AND P6, PT, R5, R235.reuse, PT ;  /* 0x000000eb0500720c */ /* 0x080fe20003fc6270 */
[----:B------:R-:W-:Y:S01]  /*1f0d0*/  VIADD R5, R241, 0x29 ;  /* 0x00000029f1057836 */ /* 0x000fe20000000000 */
[----:B------:R-:W-:Y:S02]  /*1f0e0*/  ISETP.GE.AND P0, PT, R55, R234, PT ;  /* 0x000000ea3700720c */ /* 0x000fe40003f06270 */
[----:B------:R-:W-:Y:S01]  /*1f0f0*/  FSEL R205, R29, -INF , P3 ;  /* 0xff8000001dcd7808 */ /* 0x000fe20001800000 */
[----:B------:R-:W-:Y:S01]  /*1f100*/  VIADD R29, R241, 0x38 ;  /* 0x00000038f11d7836 */ /* 0x000fe20000000000 */
        /* <DEDUP_REMOVED lines=52> */
[-C--:B------:R-:W-:Y:S02]  /*1f450*/  ISETP.GE.AND P0, PT, R169, R235.reuse, PT ;  /* 0x000000eba900720c */ /* 0x080fe40003f06270 */
[-C--:B------:R-:W-:Y:S02]  /*1f460*/  ISETP.GE.AND P4, PT, R11, R236.reuse, PT ;  /* 0x000000ec0b00720c */ /* 0x080fe40003f86270 */
[C---:B------:R-:W-:Y:S02]  /*1f470*/  ISETP.GE.AND P3, PT, R29.reuse, R236, PT ;  /* 0x000000ec1d00720c */ /* 0x040fe40003f66270 */
[----:B------:R-:W-:Y:S02]  /*1f480*/  FSEL R10, R10, -INF , P1 ;  /* 0xff8000000a0a7808 */ /* 0x000fe40000800000 */
[-C--:B------:R-:W-:Y:S02]  /*1f490*/  ISETP.GE.AND P1, PT, R29, R234.reuse, PT ;  /* 0x000000ea1d00720c */ /* 0x080fe40003f26270 */
[----:B------:R-:W-:Y:S02]  /*1f4a0*/  FSEL R23, R144, -INF , !P0 ;  /* 0xff80000090177808 */ /* 0x000fe40004000000 */
[----:B------:R-:W-:Y:S02]  /*1f4b0*/  FSEL R177, R6, -INF , P4 ;  /* 0xff80000006b17808 */ /* 0x000fe40002000000 */
[----:B------:R-:W-:Y:S02]  /*1f4c0*/  FSEL R6, R150, -INF , P3 ;  /* 0xff80000096067808 */ /* 0x000fe40001800000 */
[-C--:B------:R-:W-:Y:S02]  /*1f4d0*/  ISETP.GE.AND P0, PT, R163, R235.reuse, PT ;  /* 0x000000eba300720c */ /* 0x080fe40003f06270 */
[----:B------:R-:W-:Y:S02]  /*1f4e0*/  ISETP.GE.AND P3, PT, R31, R234, PT ;  /* 0x000000ea1f00720c */ /* 0x000fe40003f66270 */
[----:B------:R-:W-:Y:S02]  /*1f4f0*/  FSEL R137, R60, -INF , P1 ;  /* 0xff8000003c897808 */ /* 0x000fe40000800000 */
[-C--:B------:R-:W-:Y:S02]  /*1f500*/  ISETP.GE.AND P1, PT, R165, R235.reuse, PT ;  /* 0x000000eba500720c */ /* 0x080fe40003f26270 */
[----:B------:R-:W-:Y:S02]  /*1f510*/  FSEL R57, R38, -INF , !P0 ;  /* 0xff80000026397808 */ /* 0x000fe40004000000 */
[----:B------:R-:W-:Y:S02]  /*1f520*/  FSEL R152, R59, -INF , P3 ;  /* 0xff8000003b987808 */ /* 0x000fe40001800000 */
[-C--:B------:R-:W-:Y:S02]  /*1f530*/  ISETP.GE.AND P0, PT, R159, R235.reuse, PT ;  /* 0x000000eb9f00720c */ /* 0x080fe40003f06270 */
[----:B------:R-:W-:Y:S02]  /*1f540*/  FSEL R59, R134, -INF , !P1 ;  /* 0xff800000863b7808 */ /* 0x000fe40004800000 */
[-C--:B------:R-:W-:Y:S02]  /*1f550*/  ISETP.GE.AND P1, PT, R161, R235.reuse, PT ;  /* 0x000000eba100720c */ /* 0x080fe40003f26270 */
[----:B------:R-:W-:Y:S02]  /*1f560*/  FSEL R64, R64, -INF , !P0 ;  /* 0xff80000040407808 */ /* 0x000fe40004000000 */
[-C--:B------:R-:W-:Y:S02]  /*1f570*/  ISETP.GE.AND P0, PT, R65, R235.reuse, PT ;  /* 0x000000eb4100720c */ /* 0x080fe40003f06270 */
[----:B------:R-:W-:Y:S02]  /*1f580*/  FSEL R66, R66, -INF , !P1 ;  /* 0xff80000042427808 */ /* 0x000fe40004800000 */
[----:B------:R-:W-:Y:S02]  /*1f590*/  ISETP.GE.AND P4, PT, R241, R228, PT ;  /* 0x000000e4f100720c */ /* 0x000fe40003f86270 */
[-C--:B------:R-:W-:Y:S02]  /*1f5a0*/  ISETP.GE.AND P1, PT, R67, R235.reuse, PT ;  /* 0x000000eb4300720c */ /* 0x080fe40003f26270 */
[CC--:B------:R-:W-:Y:S01]  /*1f5b0*/  ISETP.GE.AND P5, PT, R241.reuse, R235.reuse, PT ;  /* 0x000000ebf100720c */ /* 0x0c0fe20003fa6270 */
[----:B------:R-:W-:Y:S01]  /*1f5c0*/  VIADD R241, R241, 0xffffff80 ;  /* 0xffffff80f1f17836 */ /* 0x000fe20000000000 */
[-C--:B------:R-:W-:Y:S02]  /*1f5d0*/  ISETP.GE.AND P3, PT, R167, R235.reuse, PT ;  /* 0x000000eba700720c */ /* 0x080fe40003f66270 */
[----:B------:R-:W-:Y:S02]  /*1f5e0*/  FSEL R184, R184, -INF , !P0 ;  /* 0xff800000b8b87808 */ /* 0x000fe40004000000 */
[----:B------:R-:W-:Y:S02]  /*1f5f0*/  FSEL R172, R172, -INF , !P4 ;  /* 0xff800000acac7808 */ /* 0x000fe40006000000 */
[-C--:B------:R-:W-:Y:S02]  /*1f600*/  ISETP.GE.AND P0, PT, R155, R235.reuse, PT ;  /* 0x000000eb9b00720c */ /* 0x080fe40003f06270 */
[----:B------:R-:W-:Y:S02]  /*1f610*/  FSEL R186, R20, -INF , !P1 ;  /* 0xff80000014ba7808 */ /* 0x000fe40004800000 */
[----:B------:R-:W-:Y:S02]  /*1f620*/  FSEL R176, R176, -INF , !P5 ;  /* 0xff800000b0b07808 */ /* 0x000fe40006800000 */
[----:B------:R-:W-:Y:S02]  /*1f630*/  ISETP.GE.AND P4, PT, R7, R234, PT ;  /* 0x000000ea0700720c */ /* 0x000fe40003f86270 */
[-C--:B------:R-:W-:Y:S02]  /*1f640*/  ISETP.GE.AND P5, PT, R171, R228.reuse, PT ;  /* 0x000000e4ab00720c */ /* 0x080fe40003fa6270 */
[-C--:B------:R-:W-:Y:S02]  /*1f650*/  ISETP.GE.AND P1, PT, R157, R235.reuse, PT ;  /* 0x000000eb9d00720c */ /* 0x080fe40003f26270 */
[----:B------:R-:W-:Y:S02]  /*1f660*/  FSEL R15, R142, -INF , !P3 ;  /* 0xff8000008e0f7808 */ /* 0x000fe40005800000 */
[-C--:B------:R-:W-:Y:S02]  /*1f670*/  ISETP.GE.AND P3, PT, R167, R228.reuse, PT ;  /* 0x000000e4a700720c */ /* 0x080fe40003f66270 */
[----:B------:R-:W-:Y:S02]  /*1f680*/  FSEL R182, R182, -INF , !P0 ;  /* 0xff800000b6b67808 */ /* 0x000fe40004000000 */
[-C--:B------:R-:W-:Y:S02]  /*1f690*/  ISETP.GE.AND P0, PT, R151, R235.reuse, PT ;  /* 0x000000eb9700720c */ /* 0x080fe40003f06270 */
[----:B------:R-:W-:Y:S02]  /*1f6a0*/  FSEL R8, R8, -INF , P4 ;  /* 0xff80000008087808 */ /* 0x000fe40002000000 */
[----:B------:R-:W-:Y:S02]  /*1f6b0*/  FSEL R21, R141, -INF , !P5 ;  /* 0xff8000008d157808 */ /* 0x000fe40006800000 */
[----:B------:R-:W-:Y:S02]  /*1f6c0*/  FSEL R27, R148, -INF , !P6 ;  /* 0xff800000941b7808 */ /* 0x000fe40007000000 */
[----:B------:R-:W-:Y:S02]  /*1f6d0*/  FSEL R160, R24, -INF , !P1 ;  /* 0xff80000018a07808 */ /* 0x000fe40004800000 */
[-C--:B------:R-:W-:Y:S02]  /*1f6e0*/  ISETP.GE.AND P4, PT, R171, R235.reuse, PT ;  /* 0x000000ebab00720c */ /* 0x080fe40003f86270 */
[-C--:B------:R-:W-:Y:S02]  /*1f6f0*/  ISETP.GE.AND P1, PT, R153, R235.reuse, PT ;  /* 0x000000eb9900720c */ /* 0x080fe40003f26270 */
[-C--:B------:R-:W-:Y:S02]  /*1f700*/  ISETP.GE.AND P6, PT, R165, R228.reuse, PT ;  /* 0x000000e4a500720c */ /* 0x080fe40003fc6270 */
[-C--:B------:R-:W-:Y:S02]  /*1f710*/  ISETP.GE.AND P5, PT, R163, R228.reuse, PT ;  /* 0x000000e4a300720c */ /* 0x080fe40003fa6270 */
[----:B------:R-:W-:Y:S02]  /*1f720*/  FSEL R17, R17, -INF , !P3 ;  /* 0xff80000011117808 */ /* 0x000fe40005800000 */
[----:B------:R-:W-:Y:S02]  /*1f730*/  FSEL R205, R205, -INF , !P0 ;  /* 0xff800000cdcd7808 */ /* 0x000fe40004000000 */
[-C--:B------:R-:W-:Y:S02]  /*1f740*/  ISETP.GE.AND P3, PT, R159, R228.reuse, PT ;  /* 0x000000e49f00720c */ /* 0x080fe40003f66270 */
[----:B------:R-:W-:Y:S02]  /*1f750*/  FSEL R25, R146, -INF , !P4 ;  /* 0xff80000092197808 */ /* 0x000fe40006000000 */
[-C--:B------:R-:W-:Y:S02]  /*1f760*/  ISETP.GE.AND P0, PT, R147, R235.reuse, PT ;  /* 0x000000eb9300720c */ /* 0x080fe40003f06270 */
[----:B------:R-:W-:Y:S02]  /*1f770*/  FSEL R178, R28, -INF , !P1 ;  /* 0xff8000001cb27808 */ /* 0x000fe40004800000 */
[----:B------:R-:W-:Y:S02]  /*1f780*/  FSEL R190, R190, -INF , !P6 ;  /* 0xff800000bebe7808 */ /* 0x000fe40007000000 */
[----:B------:R-:W-:Y:S02]  /*1f790*/  FSEL R188, R188, -INF , !P5 ;  /* 0xff800000bcbc7808 */ /* 0x000fe40006800000 */
[-C--:B------:R-:W-:Y:S02]  /*1f7a0*/  ISETP.GE.AND P6, PT, R67, R228.reuse, PT ;  /* 0x000000e44300720c */ /* 0x080fe40003fc6270 */
[-C--:B------:R-:W-:Y:S02]  /*1f7b0*/  ISETP.GE.AND P5, PT, R65, R228.reuse, PT ;  /* 0x000000e44100720c */ /* 0x080fe40003fa6270 */
[----:B------:R-:W-:Y:S02]  /*1f7c0*/  ISETP.GE.AND P1, PT, R149, R235, PT ;  /* 0x000000eb9500720c */ /* 0x000fe40003f26270 */
[----:B------:R-:W-:Y:S02]  /*1f7d0*/  FSEL R65, R14, -INF , !P3 ;  /* 0xff8000000e417808 */ /* 0x000fe40005800000 */
[----:B------:R-:W-:Y:S02]  /*1f7e0*/  FSEL R164, R164, -INF , !P0 ;  /* 0xff800000a4a47808 */ /* 0x000fe40004000000 */
[----:B------:R-:W-:Y:S02]  /*1f7f0*/  FMNMX3.FTZ R14, R0, R27, R25, !PT ;  /* 0x0000001b000e7276 */ /* 0x000fe40007810019 */
[-C--:B------:R-:W-:Y:S02]  /*1f800*/  ISETP.GE.AND P0, PT, R145, R235.reuse, PT ;  /* 0x000000eb9100720c */ /* 0x080fe40003f06270 */
        /* <DEDUP_REMOVED lines=8> */
[----:B------:R-:W-:Y:S02]  /*1f890*/  ISETP.GE.AND P0, PT, R63, R235, PT ;  /* 0x000000eb3f00720c */ /* 0x000fe40003f06270 */
[----:B------:R-:W-:Y:S02]  /*1f8a0*/  FSEL R249, R249, -INF , !P6 ;  /* 0xff800000f9f97808 */ /* 0x000fe40007000000 */
[----:B------:R-:W-:Y:S02]  /*1f8b0*/  FSEL R207, R39, -INF , !P1 ;  /* 0xff80000027cf7808 */ /* 0x000fe40004800000 */
[-C--:B------:R-:W-:Y:S02]  /*1f8c0*/  ISETP.GE.AND P6, PT, R145, R228.reuse, PT ;  /* 0x000000e49100720c */ /* 0x080fe40003fc6270 */
[----:B------:R-:W-:Y:S02]  /*1f8d0*/  FMNMX3.FTZ R39, R14, R59, R57, !PT ;  /* 0x0000003b0e277276 */ /* 0x000fe40007810039 */
[----:B------:R-:W-:Y:S02]  /*1f8e0*/  FMNMX3.FTZ R14, R2, R13, R21, !PT ;  /* 0x0000000d020e7276 */ /* 0x000fe40007810015 */
[----:B------:R-:W-:Y:S02]  /*1f8f0*/  FSEL R19, R16, -INF , !P4 ;  /* 0xff80000010137808 */ /* 0x000fe40006000000 */
[----:B------:R-:W-:Y:S02]  /*1f900*/  FSEL R203, R40, -INF , !P0 ;  /* 0xff80000028cb7808 */ /* 0x000fe40004000000 */
[----:B------:R-:W-:Y:S02]  /*1f910*/  ISETP.GE.AND P0, PT, R61, R235, PT ;  /* 0x000000eb3d00720c */ /* 0x000fe40003f06270 */
[----:B------:R-:W-:Y:S02]  /*1f920*/  FSEL R251, R37, -INF , !P6 ;  /* 0xff80000025fb7808 */ /* 0x000fe40007000000 */
[----:B------:R-:W-:Y:S02]  /*1f930*/  FMNMX3.FTZ R37, R14, R19, R17, !PT ;  /* 0x000000130e257276 */ /* 0x000fe40007810011 */
[-C--:B------:R-:W-:Y:S02]  /*1f940*/  ISETP.GE.AND P4, PT, R161, R228.reuse, PT ;  /* 0x000000e4a100720c */ /* 0x080fe40003f86270 */
[-C--:B------:R-:W-:Y:S02]  /*1f950*/  ISETP.GE.AND P1, PT, R53, R235.reuse, PT ;  /* 0x000000eb3500720c */ /* 0x080fe40003f26270 */
[----:B------:R-:W-:Y:S02]  /*1f960*/  ISETP.GE.AND P2, PT, R153, R228, PT ;  /* 0x000000e49900720c */ /* 0x000fe40003f46270 */
[----:B------:R-:W-:Y:S02]  /*1f970*/  FSEL R197, R43, -INF , !P0 ;  /* 0xff8000002bc57808 */ /* 0x000fe40004000000 */
[-C--:B------:R-:W-:Y:S02]  /*1f980*/  ISETP.GE.AND P0, PT, R51, R235.reuse, PT ;  /* 0x000000eb3300720c */ /* 0x080fe40003f06270 */
[----:B------:R-:W-:Y:S02]  /*1f990*/  FMNMX3.FTZ R14, R37, R190, R188, !PT ;  /* 0x000000be250e7276 */ /* 0x000fe400078100bc */
[----:B------:R-:W-:Y:S02]  /*1f9a0*/  FSEL R67, R18, -INF , !P4 ;  /* 0xff80000012437808 */ /* 0x000fe40006000000 */
[----:B------:R-:W-:Y:S02]  /*1f9b0*/  FSEL R166, R30, -INF , !P2 ;  /* 0xff8000001ea67808 */ /* 0x000fe40005000000 */
[----:B------:R-:W-:Y:S02]  /*1f9c0*/  FSEL R185, R185, -INF , !P1 ;  /* 0xff800000b9b97808 */ /* 0x000fe40004800000 */
[-C--:B------:R-:W-:Y:S02]  /*1f9d0*/  ISETP.GE.AND P2, PT, R139, R228.reuse, PT ;  /* 0x000000e48b00720c */ /* 0x080fe40003f46270 */
[-C--:B------:R-:W-:Y:S02]  /*1f9e0*/  ISETP.GE.AND P1, PT, R11, R235.reuse, PT ;  /* 0x000000eb0b00720c */ /* 0x080fe40003f26270 */
[----:B------:R-:W-:Y:S02]  /*1f9f0*/  FSEL R183, R47, -INF , !P0 ;  /* 0xff8000002fb77808 */ /* 0x000fe40004000000 */
[-C--:B------:R-:W-:Y:S02]  /*1fa00*/  ISETP.GE.AND P3, PT, R155, R228.reuse, PT ;  /* 0x000000e49b00720c */ /* 0x080fe40003f66270 */
[----:B------:R-:W-:Y:S02]  /*1fa10*/  FSEL R189, R189, -INF , !P5 ;  /* 0xff800000bdbd7808 */ /* 0x000fe40006800000 */
[----:B------:R-:W-:Y:S02]  /*1fa20*/  ISETP.GE.AND P0, PT, R9, R235, PT ;  /* 0x000000eb0900720c */ /* 0x000fe40003f06270 */
[----:B------:R-:W-:Y:S02]  /*1fa30*/  FMNMX3.FTZ R14, R14, R67, R65, !PT ;  /* 0x000000430e0e7276 */ /* 0x000fe40007810041 */
[----:B------:R-:W-:Y:S02]  /*1fa40*/  ISETP.GE.AND P4, PT, R157, R228, PT ;  /* 0x000000e49d00720c */ /* 0x000fe40003f86270 */
[----:B------:R-:W-:Y:S02]  /*1fa50*/  FMNMX3.FTZ R39, R39, R66, R64, !PT ;  /* 0x0000004227277276 */ /* 0x000fe40007810040 */
[----:B------:R-:W-:Y:S02]  /*1fa60*/  FSEL R201, R41, -INF , !P2 ;  /* 0xff80000029c97808 */ /* 0x000fe40005000000 */
[----:B------:R-:W-:Y:S02]  /*1fa70*/  FSEL R177, R177, -INF , !P1 ;  /* 0xff800000b1b17808 */ /* 0x000fe40004800000 */
[C---:B------:R-:W-:Y:S02]  /*1fa80*/  ISETP.GE.AND P1, PT, R7.reuse, R235, PT ;  /* 0x000000eb0700720c */ /* 0x040fe40003f26270 */
[----:B------:R-:W-:Y:S02]  /*1fa90*/  ISETP.GE.AND P2, PT, R7, R228, PT ;  /* 0x000000e40700720c */ /* 0x000fe40003f46270 */
[----:B------:R-:W-:Y:S02]  /*1faa0*/  FSEL R175, R52, -INF , !P0 ;  /* 0xff80000034af7808 */ /* 0x000fe40004000000 */
[----:B------:R-:W-:Y:S02]  /*1fab0*/  FSEL R180, R26, -INF , !P4 ;  /* 0xff8000001ab47808 */ /* 0x000fe40006000000 */
[----:B------:R-:W-:Y:S02]  /*1fac0*/  FSEL R162, R162, -INF , !P3 ;  /* 0xff800000a2a27808 */ /* 0x000fe40005800000 */
[----:B------:R-:W-:Y:S02]  /*1fad0*/  FMNMX3.FTZ R7, R14, R191, R189, !PT ;  /* 0x000000bf0e077276 */ /* 0x000fe400078100bd */
[----:B------:R-:W-:Y:S02]  /*1fae0*/  FMNMX3.FTZ R39, R39, R186, R184, !PT ;  /* 0x000000ba27277276 */ /* 0x000fe400078100b8 */
[-C--:B------:R-:W-:Y:S02]  /*1faf0*/  ISETP.GE.AND P0, PT, R11, R228.reuse, PT ;  /* 0x000000e40b00720c */ /* 0x080fe40003f06270 */
[-C--:B------:R-:W-:Y:S02]  /*1fb00*/  ISETP.GE.AND P5, PT, R149, R228.reuse, PT ;  /* 0x000000e49500720c */ /* 0x080fe40003fa6270 */
[----:B------:R-:W-:Y:S02]  /*1fb10*/  ISETP.GE.AND P4, PT, R147, R228, PT ;  /* 0x000000e49300720c */ /* 0x000fe40003f86270 */
[----:B------:R-:W-:Y:S02]  /*1fb20*/  FMNMX3.FTZ R39, R39, R160, R182, !PT ;  /* 0x000000a027277276 */ /* 0x000fe400078100b6 */
[----:B------:R-:W-:Y:S02]  /*1fb30*/  FMNMX3.FTZ R7, R7, R180, R162, !PT ;  /* 0x000000b407077276 */ /* 0x000fe400078100a2 */
[----:B------:R-:W-:Y:S02]  /*1fb40*/  P2R R11, PR, RZ, 0x1 ;  /* 0x00000001ff0b7803 */ /* 0x000fe40000000000 */
[-C--:B------:R-:W-:Y:S02]  /*1fb50*/  ISETP.GE.AND P0, PT, R5, R235.reuse, PT ;  /* 0x000000eb0500720c */ /* 0x080fe40003f06270 */
[----:B------:R-:W-:Y:S02]  /*1fb60*/  FSEL R247, R34, -INF , !P5 ;  /* 0xff80000022f77808 */ /* 0x000fe40006800000 */
[----:B------:R-:W-:Y:S02]  /*1fb70*/  FSEL R168, R168, -INF , !P4 ;  /* 0xff800000a8a87808 */ /* 0x000fe40006000000 */
[----:B------:R-:W-:Y:S02]  /*1fb80*/  FMNMX3.FTZ R39, R39, R178, R205, !PT ;  /* 0x000000b227277276 */ /* 0x000fe400078100cd */
[----:B------:R-:W-:Y:S02]  /*1fb90*/  FMNMX3.FTZ R7, R7, R166, R249, !PT ;  /* 0x000000a607077276 */ /* 0x000fe400078100f9 */
        /* <DEDUP_REMOVED lines=18> */
[----:B------:R-:W-:Y:S02]  /*1fcc0*/  FMNMX3.FTZ R12, R12, R201, R199, !PT ;  /* 0x000000c90c0c7276 */ /* 0x000fe400078100c7 */
[----:B------:R-:W-:Y:S02]  /*1fcd0*/  FSEL R181, R48, -INF , !P6 ;  /* 0xff80000030b57808 */ /* 0x000fe40007000000 */
[-C--:B------:R-:W-:Y:S02]  /*1fce0*/  ISETP.GE.AND P3, PT, R9, R228.reuse, PT ;  /* 0x000000e40900720c */ /* 0x080fe40003f66270 */
[----:B------:R-:W-:Y:S02]  /*1fcf0*/  ISETP.NE.AND P6, PT, R11, RZ, PT ;  /* 0x000000ff0b00720c */ /* 0x000fe40003fc5270 */
[----:B------:R-:W-:Y:S02]  /*1fd00*/  FSEL R179, R49, -INF , !P5 ;  /* 0xff80000031b37808 */ /* 0x000fe40006800000 */
[----:B------:R-:W-:Y:S02]  /*1fd10*/  FMNMX3.FTZ R12, R12, R193, R187, !PT ;  /* 0x000000c10c0c7276 */ /* 0x000fe400078100bb */
        /* <DEDUP_REMOVED lines=8> */
[----:B------:R-:W-:Y:S02]  /*1fda0*/  FSEL R161, R58, -INF , !P1 ;  /* 0xff8000003aa17808 */ /* 0x000fe40004800000 */
[-C--:B------:R-:W-:Y:S02]  /*1fdb0*/  ISETP.GE.AND P1, PT, R29, R235.reuse, PT ;  /* 0x000000eb1d00720c */ /* 0x080fe40003f26270 */
[----:B------:R-:W-:Y:S02]  /*1fdc0*/  ISETP.GE.AND P0, PT, R35, R235, PT ;  /* 0x000000eb2300720c */ /* 0x000fe40003f06270 */
[----:B------:R-:W-:Y:S02]  /*1fdd0*/  FSEL R163, R4, -INF , !P5 ;  /* 0xff80000004a37808 */ /* 0x000fe40006800000 */
[-C--:B------:R-:W-:Y:S02]  /*1fde0*/  ISETP.GE.AND P3, PT, R31, R228.reuse, PT ;  /* 0x000000e41f00720c */ /* 0x080fe40003f66270 */
[----:B------:R-:W-:Y:S02]  /*1fdf0*/  FMNMX3.FTZ R4, R12, R173, R167, !PT ;  /* 0x000000ad0c047276 */ /* 0x000fe400078100a7 */
[-C--:B------:R-:W-:Y:S02]  /*1fe00*/  ISETP.GE.AND P4, PT, R33, R228.reuse, PT ;  /* 0x000000e42100720c */ /* 0x080fe40003f86270 */
[----:B------:R-:W-:Y:S02]  /*1fe10*/  FMNMX3.FTZ R14, R14, R177, R175, !PT ;  /* 0x000000b10e0e7276 */ /* 0x000fe400078100af */
[----:B------:R-:W-:Y:S02]  /*1fe20*/  FSEL R165, R8, -INF , !P2 ;  /* 0xff80000008a57808 */ /* 0x000fe40005000000 */
[----:B------:R-:W-:Y:S02]  /*1fe30*/  FSEL R154, R154, -INF , !P0 ;  /* 0xff8000009a9a7808 */ /* 0x000fe40004000000 */
[----:B------:R-:W-:Y:S02]  /*1fe40*/  FSEL R155, R6, -INF , !P1 ;  /* 0xff800000069b7808 */ /* 0x000fe40004800000 */
[----:B------:R-:W-:Y:S02]  /*1fe50*/  ISETP.NE.AND P2, PT, R3, RZ, PT ;  /* 0x000000ff0300720c */ /* 0x000fe40003f45270 */
[-C--:B------:R-:W-:Y:S02]  /*1fe60*/  ISETP.GE.AND P1, PT, R29, R228.reuse, PT ;  /* 0x000000e41d00720c */ /* 0x080fe40003f26270 */
        /* <DEDUP_REMOVED lines=17> */
[----:B------:R-:W-:Y:S07]  /*1ff80*/  VIADD R145, R139, 0xc040 ;  /* 0x0000c0408b917836 */ /* 0x000fee0000000000 */
        /* <DEDUP_REMOVED lines=40> */
[-C--:B------:R-:W-:Y:S01]  /*20210*/  FFMA.FTZ R168, R168, R135.reuse, -R156 ;  /* 0x00000087a8a87223 */ /* 0x080fe2000001089c */
[-C--:B------:R-:W-:Y:S01]  /*20220*/  FFMA.FTZ R178, R178, R135.reuse, -R158 ;  /* 0x00000087b2b27223 */ /* 0x080fe2000001089e */
[-CC-:B------:R-:W-:Y:S07]  /*20230*/  FFMA.FTZ R199, R199, R135.reuse, -R156.reuse ;  /* 0x00000087c7c77223 */ /* 0x180fee000001089c */
[----:B------:R-:W4:Y:S01]  /*20240*/  MUFU.EX2 R0, R7 ;  /* 0x0000000700007308 */ /* 0x000f220000000800 */
[-C--:B------:R-:W-:Y:S01]  /*20250*/  FFMA.FTZ R251, R251, R135.reuse, -R156 ;  /* 0x00000087fbfb7223 */ /* 0x080fe2000001089c */
[-CC-:B------:R-:W-:Y:S01]  /*20260*/  FFMA.FTZ R203, R203, R135.reuse, -R158.reuse ;  /* 0x00000087cbcb7223 */ /* 0x180fe2000001089e */
[-C--:B------:R-:W-:Y:S07]  /*20270*/  FFMA.FTZ R195, R195, R135.reuse, -R158 ;  /* 0x00000087c3c37223 */ /* 0x080fee000001089e */
[----:B------:R-:W5:Y:S01]  /*20280*/  MUFU.EX2 R148, R148 ;  /* 0x0000009400947308 */ /* 0x000f620000000800 */
[-CC-:B------:R-:W-:Y:S01]  /*20290*/  FFMA.FTZ R187, R187, R135.reuse, -R156.reuse ;  /* 0x00000087bbbb7223 */ /* 0x180fe2000001089c */
[-CC-:B------:R-:W-:Y:S01]  /*202a0*/  FFMA.FTZ R181, R181, R135.reuse, -R156.reuse ;  /* 0x00000087b5b57223 */ /* 0x180fe2000001089c */
[-CC-:B------:R-:W-:Y:S07]  /*202b0*/  FFMA.FTZ R192, R167, R135.reuse, -R156.reuse ;  /* 0x00000087a7c07223 */ /* 0x180fee000001089c */
        /* <DEDUP_REMOVED lines=45> */
[----:B------:R-:W-:Y:S01]  /*20590*/  FFMA.FTZ R108, R185, R135, -R158 ;  /* 0x00000087b96c7223 */ /* 0x000fe2000001089e */
[C---:B------:R-:W-:Y:S01]  /*205a0*/  FMUL.FTZ R32, R2.reuse, R100 ;  /* 0x0000006402207220 */ /* 0x040fe20000410000 */
[C---:B------:R-:W-:Y:S03]  /*205b0*/  HMMA.16816.F32.BF16 R8, R140.reuse, R14, R8 ;  /* 0x0000000e8c08723c */ /* 0x040fe60000041808 */
[----:B------:R-:W-:Y:S01]  /*205c0*/  MUFU.EX2 R162, R162 ;  /* 0x000000a200a27308 */ /* 0x000fe20000000800 */
[C---:B------:R-:W-:Y:S01]  /*205d0*/  FMUL.FTZ R12, R2.reuse, R120 ;  /* 0x00000078020c7220 */ /* 0x040fe20000410000 */
[----:B------:R-:W-:Y:S01]  /*205e0*/  FMUL.FTZ R13, R2, R121 ;  /* 0x00000079020d7220 */ /* 0x000fe20000410000 */
[C---:B------:R-:W-:Y:S01]  /*205f0*/  FMUL.FTZ R14, R0.reuse, R122 ;  /* 0x0000007a000e7220 */ /* 0x040fe20000410000 */
[----:B------:R-:W-:Y:S01]  /*20600*/  FMUL.FTZ R15, R0, R123 ;  /* 0x0000007b000f7220 */ /* 0x000fe20000410000 */
[--C-:B------:R-:W-:Y:S01]  /*20610*/  FFMA.FTZ R100, R189, R135, -R156.reuse ;  /* 0x00000087bd647223 */ /* 0x100fe2000001089c */
[----:B------:R-:W-:Y:S01]  /*20620*/  FMUL.FTZ R33, R2, R101 ;  /* 0x0000006502217220 */ /* 0x000fe20000410000 */
[-C--:B------:R-:W-:Y:S01]  /*20630*/  FFMA.FTZ R101, R191, R135.reuse, -R156 ;  /* 0x00000087bf657223 */ /* 0x080fe2000001089c */
        /* <DEDUP_REMOVED lines=8> */
[-C--:B------:R-:W-:Y:S01]  /*206c0*/  FFMA.FTZ R200, R152, R135.reuse, -R156 ;  /* 0x0000008798c87223 */ /* 0x080fe2000001089c */
[----:B------:R-:W-:Y:S01]  /*206d0*/  FFMA.FTZ R198, R159, R135, -R158 ;  /* 0x000000879fc67223 */ /* 0x000fe2000001089e */
[C---:B------:R-:W-:Y:S03]  /*206e0*/  HMMA.16816.F32.BF16 R16, R140.reuse, R22, R16 ;  /* 0x000000168c10723c */ /* 0x040fe60000041810 */
[----:B------:R2:W-:Y:S01]  /*206f0*/  MUFU.EX2 R191, R184 ;  /* 0x000000b800bf7308 */ /* 0x0005e20000000800 */
        /* <DEDUP_REMOVED lines=9> */
[----:B------:R-:W-:Y:S01]  /*20790*/  FMUL.FTZ R65, R2, R69 ;  /* 0x0000004502417220 */ /* 0x000fe20000410000 */
[C---:B------:R-:W-:Y:S01]  /*207a0*/  HMMA.16816.F32.BF16 R20, R140.reuse, R28, R20 ;  /* 0x0000001c8c14723c */ /* 0x040fe20000041814 */
[----:B------:R-:W-:Y:S02]  /*207b0*/  MUFU.EX2 R113, R113 ;  /* 0x0000007100717308 */ /* 0x000fe40000000800 */
[----:B------:R-:W-:Y:S01]  /*207c0*/  FMUL.FTZ R67, R0, R71 ;  /* 0x0000004700437220 */ /* 0x000fe20000410000 */
[-CC-:B--2---:R-:W-:Y:S01]  /*207d0*/  FFMA.FTZ R184, R193, R135.reuse, -R156.reuse ;  /* 0x00000087c1b87223 */ /* 0x184fe2000001089c */
[-C--:B------:R-:W-:Y:S01]  /*207e0*/  FFMA.FTZ R188, R179, R135.reuse, -R156 ;  /* 0x00000087b3bc7223 */ /* 0x080fe2000001089c */
[-CC-:B------:R-:W-:Y:S01]  /*207f0*/  FFMA.FTZ R152, R155, R135.reuse, -R158.reuse ;  /* 0x000000879b987223 */ /* 0x180fe2000001089e */
[--C-:B------:R-:W-:Y:S01]  /*20800*/  FFMA.FTZ R161, R161, R135, -R158.reuse ;  /* 0x00000087a1a17223 */ /* 0x100fe2000001089e */
[C---:B------:R-:W-:Y:S03]  /*20810*/  HMMA.16816.F32.BF16 R24, R140.reuse, R30, R24 ;  /* 0x0000001e8c18723c */ /* 0x040fe60000041818 */
        /* <DEDUP_REMOVED lines=10> */
[----:B------:R-:W2:Y:S01]  /*208c0*/  LDSM.16.MT88.4 R76, [R139+0xc800] ;  /* 0x00c800008b4c783b */ /* 0x000ea20000004200 */
[C---:B------:R-:W-:Y:S01]  /*208d0*/  HMMA.16816.F32.BF16 R28, R140.reuse, R36, R28 ;  /* 0x000000248c1c723c */ /* 0x040fe2000004181c */
[----:B------:R-:W-:Y:S02]  /*208e0*/  MUFU.EX2 R104, R104 ;  /* 0x0000006800687308 */ /* 0x000fe40000000800 */
[C---:B------:R-:W-:Y:S01]  /*208f0*/  FMUL.FTZ R36, R2.reuse, R96 ;  /* 0x0000006002247220 */ /* 0x040fe20000410000 */
[----:B------:R-:W-:Y:S01]  /*20900*/  FMUL.FTZ R37, R2, R97 ;  /* 0x0000006102257220 */ /* 0x000fe20000410000 */
[-CC-:B------:R-:W-:Y:S01]  /*20910*/  FFMA.FTZ R105, R66, R135.reuse, -R158.reuse ;  /* 0x0000008742697223 */ /* 0x180fe2000001089e */
[C---:B------:R-:W-:Y:S01]  /*20920*/  FMUL.FTZ R66, R0.reuse, R70 ;  /* 0x0000004600427220 */ /* 0x040fe20000410000 */
[----:B------:R-:W-:Y:S01]  /*20930*/  FFMA.FTZ R190, R175, R135, -R158 ;  /* 0x00000087afbe7223 */ /* 0x000fe2000001089e */
[C---:B------:R-:W-:Y:S03]  /*20940*/  HMMA.16816.F32.BF16 R32, R140.reuse, R38, R32 ;  /* 0x000000268c20723c */ /* 0x040fe60000041820 */
[----:B------:R-:W3:Y:S01]  /*20950*/  MUFU.EX2 R107, R107 ;  /* 0x0000006b006b7308 */ /* 0x000ee20000000800 */
[C---:B------:R-:W-:Y:S01]  /*20960*/  FMUL.FTZ R38, R0.reuse, R98 ;  /* 0x0000006200267220 */ /* 0x040fe20000410000 */
[C---:B------:R-:W-:Y:S08]  /*20970*/  FMUL.FTZ R39, R0.reuse, R99 ;  /* 0x0000006300277220 */ /* 0x040ff00000410000 */
[----:B------:R-:W4:Y:S01]  /*20980*/  MUFU.EX2 R106, R106 ;  /* 0x0000006a006a7308 */ /* 0x000f220000000800 */
[----:B------:R-:W-:Y:S01]  /*20990*/  LDSM.16.MT88.4 R96, [R138+0x10800] ;  /* 0x010800008a60783b */ /* 0x000fe20000004200 */
[----:B------:R-:W-:Y:S01]  /*209a0*/  FFMA.FTZ R151, R0, R243, R151 ;  /* 0x000000f300977223 */ /* 0x000fe20000010097 */
[----:B------:R-:W-:Y:S07]  /*209b0*/  FFMA.FTZ R149, R2, R245, R149 ;  /* 0x000000f502957223 */ /* 0x000fee0000010095 */
[----:B------:R-:W5:Y:S01]  /*209c0*/  MUFU.EX2 R105, R105 ;  /* 0x0000006900697308 */ /* 0x000f620000000800 */
[----:B------:R-:W-:Y:S01]  /*209d0*/  ISETP.GT.AND P0, PT, R240, R217, PT ;  /* 0x000000d9f000720c */ /* 0x000fe20003f04270 */
[C---:B------:R-:W-:Y:S08]  /*209e0*/  HMMA.16816.F32.BF16 R36, R140.reuse, R44, R36 ;  /* 0x0000002c8c24723c */ /* 0x040ff00000041824 */
[----:B------:R-:W-:Y:S01]  /*209f0*/  MUFU.EX2 R112, R112 ;  /* 0x0000007000707308 */ /* 0x000fe20000000800 */
[C---:B------:R-:W-:Y:S01]  /*20a00*/  FMUL.FTZ R44, R2.reuse, R88 ;  /* 0x00000058022c7220 */ /* 0x040fe20000410000 */
[----:B------:R-:W-:Y:S01]  /*20a10*/  FMUL.FTZ R45, R2, R89 ;  /* 0x00000059022d7220 */ /* 0x000fe20000410000 */
[----:B---3--:R-:W-:Y:S07]  /*20a20*/  F2FP.BF16.F32.PACK_AB R68, R107, R104 ;  /* 0x000000686b44723e */ /* 0x008fee00000010ff */
[----:B------:R-:W3:Y:S01]  /*20a30*/  MUFU.EX2 R115, R115 ;  /* 0x0000007300737308 */ /* 0x000ee20000000800 */
        /* <DEDUP_REMOVED lines=8> */
[----:B------:R-:W-:Y:S01]  /*20ac0*/  MUFU.EX2 R199, R199 ;  /* 0x000000c700c77308 */ /* 0x000fe20000000800 */
[----:B------:R-:W-:Y:S01]  /*20ad0*/  FADD.FTZ R151, R150, R151 ;  /* 0x0000009796977221 */ /* 0x000fe20000010000 */
[C---:B------:R-:W-:Y:S08]  /*20ae0*/  HMMA.16816.F32.BF16 R44, R140.reuse, R52, R44 ;  /* 0x000000348c2c723c */ /* 0x040ff0000004182c */
        /* <DEDUP_REMOVED lines=25> */
[----:B------:R-:W4:Y:S09]  /*20c80*/  LDSM.16.MT88.4 R72, [R145+0x800] ;  /* 0x000800009148783b */ /* 0x000f320000004200 */
[----:B------:R-:W-:Y:S01]  /*20c90*/  MUFU.EX2 R192, R192 ;  /* 0x000000c000c07308 */ /* 0x000fe20000000800 */
[C---:B-1----:R-:W-:Y:S09]  /*20ca0*/  HMMA.16816.F32.BF16 R60, R140.reuse, R84, R60 ;  /* 0x000000548c3c723c */ /* 0x042ff2000004183c */
[----:B------:R-:W-:Y:S10]  /*20cb0*/  MUFU.EX2 R167, R167 ;  /* 0x000000a700a77308 */ /* 0x000ff40000000800 */
        /* <DEDUP_REMOVED lines=9> */
[C---:B--2---:R-:W-:Y:S08]  /*20d50*/  HMMA.16816.F32.BF16 R4, R68.reuse, R76, R4 ;  /* 0x0000004c4404723c */ /* 0x044ff00000041804 */
[----:B------:R-:W2:Y:S01]  /*20d60*/  MUFU.EX2 R140, R140 ;  /* 0x0000008c008c7308 */ /* 0x000ea20000000800 */
[-C--:B------:R-:W-:Y:S01]  /*20d70*/  FFMA.FTZ R180, R201, R135.reuse, -R156 ;  /* 0x00000087c9b47223 */ /* 0x080fe2000001089c */
[-CC-:B------:R-:W-:Y:S01]  /*20d80*/  FFMA.FTZ R182, R197, R135.reuse, -R158.reuse ;  /* 0x00000087c5b67223 */ /* 0x180fe2000001089e */
[----:B------:R-:W-:Y:S01]  /*20d90*/  FFMA.FTZ R186, R183, R135, -R158 ;  /* 0x00000087b7ba7223 */ /* 0x000fe2000001089e */
[C---:B------:R-:W-:Y:S01]  /*20da0*/  HMMA.16816.F32.BF16 R8, R68.reuse, R78, R8 ;  /* 0x0000004e4408723c */ /* 0x040fe20000041808 */
[----:B------:R-:W-:Y:S05]  /*20db0*/  LDSM.16.MT88.4 R76, [R139+0xd000] ;  /* 0x00d000008b4c783b */ /* 0x000fea0000004200 */
[----:B------:R1:W-:Y:S10]  /*20dc0*/  MUFU.EX2 R183, R108 ;  /* 0x0000006c00b77308 */ /* 0x0003f40000000800 */
[----:B------:R-:W-:Y:S01]  /*20dd0*/  MUFU.EX2 R143, R143 ;  /* 0x0000008f008f7308 */ /* 0x000fe20000000800 */
[C---:B---3--:R-:W-:Y:S01]  /*20de0*/  HMMA.16816.F32.BF16 R12, R68.reuse, R80, R12 ;  /* 0x00000050440c723c */ /* 0x048fe2000004180c */
[----:B-----5:R-:W-:Y:S08]  /*20df0*/  LDSM.16.MT88.4 R100, [R145+0x5000] ;  /* 0x005000009164783b */ /* 0x020ff00000004200 */
[----:B------:R-:W3:Y:S10]  /*20e00*/  MUFU.EX2 R142, R142 ;  /* 0x0000008e008e7308 */ /* 0x000ef40000000800 */
[----:B------:R-:W5:Y:S01]  /*20e10*/  MUFU.EX2 R141, R141 ;  /* 0x0000008d008d7308 */ /* 0x000f620000000800 */
[C---:B------:R-:W-:Y:S01]  /*20e20*/  HMMA.16816.F32.BF16 R16, R68.reuse, R82, R16 ;  /* 0x000000524410723c */ /* 0x040fe20000041810 */
[----:B------:R-:W-:Y:S08]  /*20e30*/  LDSM.16.MT88.4 R80, [R138+0xd000] ;  /* 0x00d000008a50783b */ /* 0x000ff00000004200 */
[----:B------:R-:W-:Y:S10]  /*20e40*/  MUFU.EX2 R201, R203 ;  /* 0x000000cb00c97308 */ /* 0x000ff40000000800 */
[----:B------:R-:W-:Y:S01]  /*20e50*/  MUFU.EX2 R180, R180 ;  /* 0x000000b400b47308 */ /* 0x000fe20000000800 */
[C---:B----4-:R-:W-:Y:S01]  /*20e60*/  HMMA.16816.F32.BF16 R20, R68.reuse, R72, R20 ;  /* 0x000000484414723c */ /* 0x050fe20000041814 */
        /* <DEDUP_REMOVED lines=25> */
[----:B------:R-:W1:Y:S02]  /*21000*/  LDSM.16.MT88.4 R72, [R214+0x5000] ;  /* 0x00500000d648783b */ /* 0x000e640000004200 */
[----:B--2---:R-:W-:Y:S02]  /*21010*/  F2FP.BF16.F32.PACK_AB R68, R191, R140 ;  /* 0x0000008cbf44723e */ /* 0x004fe400000010ff */
[----:B------:R-:W-:Y:S02]  /*21020*/  F2FP.BF16.F32.PACK_AB R69, R160, R189 ;  /* 0x000000bda045723e */ /* 0x000fe400000010ff */
[----:B---3--:R-:W-:Y:S02]  /*21030*/  F2FP.BF16.F32.PACK_AB R70, R142, R143 ;  /* 0x0000008f8e46723e */ /* 0x008fe400000010ff */
[----:B-----5:R-:W-:Y:S07]  /*21040*/  F2FP.BF16.F32.PACK_AB R71, R162, R141 ;  /* 0x0000008da247723e */ /* 0x020fee00000010ff */
        /* <DEDUP_REMOVED lines=15> */
[-CC-:B------:R-:W-:Y:S02]  /*21140*/  FFMA.FTZ R96, R170, R135.reuse, -R158.reuse ;  /* 0x00000087aa607223 */ /* 0x180fe4000001089e */
[----:B------:R4:W-:Y:S03]  /*21150*/  MUFU.EX2 R170, R93 ;  /* 0x0000005d00aa7308 */ /* 0x0009e60000000800 */
[C---:B------:R-:W-:Y:S08]  /*21160*/  HMMA.16816.F32.BF16 R40, R68.reuse, R98, R40 ;  /* 0x000000624428723c */ /* 0x040ff00000041828 */
[C---:B------:R-:W-:Y:S01]  /*21170*/  HMMA.16816.F32.BF16 R44, R68.reuse, R84, R44 ;  /* 0x00000054442c723c */ /* 0x040fe2000004182c */
[----:B----4-:R-:W-:Y:S02]  /*21180*/  LDSM.16.MT88.4 R92, [R139+0x11800] ;  /* 0x011800008b5c783b */ /* 0x010fe40000004200 */
[-CC-:B------:R-:W-:Y:S02]  /*21190*/  FFMA.FTZ R84, R205, R135.reuse, -R158.reuse ;  /* 0x00000087cd547223 */ /* 0x180fe4000001089e */
[----:B------:R4:W-:Y:S03]  /*211a0*/  MUFU.EX2 R205, R178 ;  /* 0x000000b200cd7308 */ /* 0x0009e60000000800 */
[C---:B------:R-:W-:Y:S07]  /*211b0*/  HMMA.16816.F32.BF16 R48, R68.reuse, R86, R48 ;  /* 0x000000564430723c */ /* 0x040fee0000041830 */
[----:B------:R5:W2:Y:S01]  /*211c0*/  MUFU.EX2 R166, R84 ;  /* 0x0000005400a67308 */ /* 0x000aa20000000800 */
[C---:B------:R-:W-:Y:S03]  /*211d0*/  HMMA.16816.F32.BF16 R52, R68.reuse, R100, R52 ;  /* 0x000000644434723c */ /* 0x040fe60000041834 */
[-C--:B------:R-:W-:Y:S01]  /*211e0*/  FFMA.FTZ R100, R164, R135.reuse, -R158 ;  /* 0x00000087a4647223 */ /* 0x080fe2000001089e */
[-C--:B----4-:R-:W-:Y:S05]  /*211f0*/  FFMA.FTZ R178, R172, R135.reuse, -R156 ;  /* 0x00000087acb27223 */ /* 0x090fea000001089c */
[----:B------:R4:W-:Y:S01]  /*21200*/  MUFU.EX2 R164, R96 ;  /* 0x0000006000a47308 */ /* 0x0009e20000000800 */
[--C-:B------:R-:W-:Y:S01]  /*21210*/  FFMA.FTZ R172, R207, R135, -R158.reuse ;  /* 0x00000087cfac7223 */ /* 0x100fe2000001089e */
[C---:B------:R-:W-:Y:S08]  /*21220*/  HMMA.16816.F32.BF16 R56, R68.reuse, R102, R56 ;  /* 0x000000664438723c */ /* 0x040ff00000041838 */
[----:B------:R-:W3:Y:S01]  /*21230*/  MUFU.EX2 R247, R100 ;  /* 0x0000006400f77308 */ /* 0x000ee20000000800 */
[----:B-----5:R-:W5:Y:S09]  /*21240*/  LDSM.16.MT88.4 R84, [R145+0x1800] ;  /* 0x001800009154783b */ /* 0x020f720000004200 */
[----:B------:R-:W-:Y:S01]  /*21250*/  MUFU.EX2 R178, R178 ;  /* 0x000000b200b27308 */ /* 0x000fe20000000800 */
[C---:B-1----:R-:W-:Y:S09]  /*21260*/  HMMA.16816.F32.BF16 R60, R68.reuse, R72, R60 ;  /* 0x00000048443c723c */ /* 0x042ff2000004183c */
[----:B------:R-:W-:Y:S01]  /*21270*/  MUFU.EX2 R207, R251 ;  /* 0x000000fb00cf7308 */ /* 0x000fe20000000800 */
[----:B----4-:R-:W1:Y:S09]  /*21280*/  LDSM.16.MT88.4 R96, [R138+0x11800] ;  /* 0x011800008a60783b */ /* 0x010e720000004200 */
[----:B------:R-:W-:Y:S01]  /*21290*/  MUFU.EX2 R172, R172 ;  /* 0x000000ac00ac7308 */ /* 0x000fe20000000800 */
[----:B------:R-:W-:Y:S03]  /*212a0*/  HMMA.16816.F32.BF16 R64, R68, R74, R64 ;  /* 0x0000004a4440723c */ /* 0x000fe60000041840 */
[----:B--2---:R-:W-:Y:S01]  /*212b0*/  F2FP.BF16.F32.PACK_AB R68, R166, R205 ;  /* 0x000000cda644723e */ /* 0x004fe200000010ff */
        /* <DEDUP_REMOVED lines=23> */
[----:B------:R-:W-:Y:S02]  /*21430*/  FFMA.FTZ R158, R154, R135, -R158 ;  /* 0x000000879a9e7223 */ /* 0x000fe4000001089e */
        /* <DEDUP_REMOVED lines=175> */
.L_x_7549:
        /* <DEDUP_REMOVED lines=10> */
.L_x_7564:
        /* <DEDUP_REMOVED lines=200> */
.L_x_7559:
[----:B------:R-:W-:Y:S05]  /*22c50*/  BSYNC.RECONVERGENT B0 ;  /* 0x0000000000007941 */ /* 0x000fea0003800200 */
.L_x_7558:
        /* <DEDUP_REMOVED lines=18> */
[----:B--23--:R-:W-:Y:S05]  /*22d80*/  @P1 RET.REL.NODEC R224 `(_ZN5flash24flash_fwd_splitkv_kernelI23Flash_fwd_kernel_traitsILi128ELi64ELi128ELi4ELb0ELb0EN7cutlass10bfloat16_tE19Flash_kernel_traitsILi128ELi64ELi128ELi4ES3_EELb0ELb1ELb0ELb0ELb1ELb1ELb1ELb1EEEvNS_16Flash_fwd_paramsE) ;  /* 0xfffffdd0e09c1950 */ /* 0x00cfea0003c3ffff */
[----:B------:R-:W-:Y:S01]  /*22d90*/  MOV R225, 0x0 ;  /* 0x0000000000e17802 */ /* 0x000fe20000000f00 */
[----:B------:R-:W-:Y:S04]  /*22da0*/  ST.E.128 desc[UR4][R70.64+0x7000], R64 ;  /* 0x0070004046007985 */ /* 0x000fe8000c101d04 */
[----:B------:R1:W-:Y:S02]  /*22db0*/  ST.E.128 desc[UR4][R70.64+0x7100], R60 ;  /* 0x0071003c46007985 */ /* 0x0003e4000c101d04 */
[----:B-1----:R-:W-:Y:S05]  /*22dc0*/  RET.REL.NODEC R224 `(_ZN5flash24flash_fwd_splitkv_kernelI23Flash_fwd_kernel_traitsILi128ELi64ELi128ELi4ELb0ELb0EN7cutlass10bfloat16_tE19Flash_kernel_traitsILi128ELi64ELi128ELi4ES3_EELb0ELb1ELb0ELb0ELb1ELb1ELb1ELb1EEEvNS_16Flash_fwd_paramsE) ;  /* 0xfffffdd0e08c7950 */ /* 0x002fea0003c3ffff */
.L_x_7557:
[----:B------:R-:W-:Y:S01]  /*22dd0*/  MOV R5, 0x2 ;  /* 0x0000000200057802 */ /* 0x000fe20000000f00 */
[----:B------:R-:W-:Y:S01]  /*22de0*/  IMAD.MOV.U32 R6, RZ, RZ, -0x1 ;  /* 0xffffffffff067424 */ /* 0x000fe200078e00ff */
[----:B------:R-:W-:-:S07]  /*22df0*/  MOV R2, 0x1f ;  /* 0x0000001f00027802 */ /* 0x000fce0000000f00 */
[----:B-1---5:R-:W-:Y:S05]  /*22e00*/  WARPSYNC.COLLECTIVE R6, `(.L_x_7560) ;  /* 0x0000000006087348 */ /* 0x022fea0003c00000 */
[----:B------:R2:W3:Y:S02]  /*22e10*/  SHFL.BFLY P0, R8, R245, R5, R2 ;  /* 0x0c000005f5087389 */ /* 0x0004e40000000002 */
[----:B-123-5:R-:W-:Y:S05]  /*22e20*/  ENDCOLLECTIVE ;  /* 0x000000000000791b */ /* 0x02efea0003800000 */
.L_x_7560:
[----:B------:R-:W-:Y:S02]  /*22e30*/  MOV R4, R8 ;  /* 0x0000000800047202 */ /* 0x000fe40000000f00 */
[----:B------:R-:W-:-:S03]  /*22e40*/  MOV R5, 0x1 ;  /* 0x0000000100057802 */ /* 0x000fc60000000f00 */
[----:B------:R-:W-:-:S04]  /*22e50*/  FADD.FTZ R9, R4, R245 ;  /* 0x000000f504097221 */ /* 0x000fc80000010000 */
[----:B------:R-:W-:-:S07]  /*22e60*/  IMAD.MOV.U32 R245, RZ, RZ, R9 ;  /* 0x000000fffff57224 */ /* 0x000fce00078e0009 */
[----:B------:R-:W-:Y:S05]  /*22e70*/  WARPSYNC.COLLECTIVE R6, `(.L_x_7561) ;  /* 0x0000000006087348 */ /* 0x000fea0003c00000 */
[----:B------:R1:W2:Y:S02]  /*22e80*/  SHFL.BFLY P0, R8, R245, R5, R2 ;  /* 0x0c000005f5087389 */ /* 0x0002a40000000002 */
[----:B-12---:R-:W-:Y:S05]  /*22e90*/  ENDCOLLECTIVE ;  /* 0x000000000000791b */ /* 0x006fea0003800000 */
.L_x_7561:
[----:B------:R-:W-:Y:S01]  /*22ea0*/  MOV R245, R243 ;  /* 0x000000f300f57202 */ /* 0x000fe20000000f00 */
[----:B------:R-:W-:Y:S01]  /*22eb0*/  IMAD.MOV.U32 R4, RZ, RZ, R8 ;  /* 0x000000ffff047224 */ /* 0x000fe200078e0008 */
[----:B------:R-:W-:-:S03]  /*22ec0*/  MOV R5, 0x2 ;  /* 0x0000000200057802 */ /* 0x000fc60000000f00 */
[----:B------:R-:W-:-:S07]  /*22ed0*/  FADD.FTZ R4, R9, R4 ;  /* 0x0000000409047221 */ /* 0x000fce0000010000 */
[----:B------:R-:W-:Y:S05]  /*22ee0*/  WARPSYNC.COLLECTIVE R6, `(.L_x_7562) ;  /* 0x0000000006087348 */ /* 0x000fea0003c00000 */
[----:B------:R1:W2:Y:S02]  /*22ef0*/  SHFL.BFLY P0, R8, R245, R5, R2 ;  /* 0x0c000005f5087389 */ /* 0x0002a40000000002 */
[----:B-12---:R-:W-:Y:S05]  /*22f00*/  ENDCOLLECTIVE ;  /* 0x000000000000791b */ /* 0x006fea0003800000 */
.L_x_7562:
[----:B------:R-:W-:Y:S01]  /*22f10*/  FADD.FTZ R7, R8, R243 ;  /* 0x000000f308077221 */ /* 0x000fe20000010000 */
[----:B------:R-:W-:-:S03]  /*22f20*/  MOV R5, 0x1 ;  /* 0x0000000100057802 */ /* 0x000fc60000000f00 */
[----:B------:R-:W-:-:S07]  /*22f30*/  IMAD.MOV.U32 R245, RZ, RZ, R7 ;  /* 0x000000fffff57224 */ /* 0x000fce00078e0007 */
[----:B------:R-:W-:Y:S05]  /*22f40*/  WARPSYNC.COLLECTIVE R6, `(.L_x_7563) ;  /* 0x0000000006087348 */ /* 0x000fea0003c00000 */
[----:B------:R1:W2:Y:S02]  /*22f50*/  SHFL.BFLY P0, R8, R245, R5, R2 ;  /* 0x0c000005f5087389 */ /* 0x0002a40000000002 */
[----:B-12---:R-:W-:Y:S05]  /*22f60*/  ENDCOLLECTIVE ;  /* 0x000000000000791b */ /* 0x006fea0003800000 */
.L_x_7563:
[----:B------:R-:W-:Y:S01]  /*22f70*/  MOV R10, R8 ;  /* 0x00000008000a7202 */ /* 0x000fe20000000f00 */
[----:B------:R-:W-:Y:S06]  /*22f80*/  BRA `(.L_x_7564) ;  /* 0xfffffff000107947 */ /* 0x000fec000383ffff */
.L_x_7565:
        /* <DEDUP_REMOVED lines=15> */
.L_x_14911:


//--------------------- .text._ZN5flash24flash_fwd_splitkv_kernelI23Flash_fwd_kernel_traitsILi128ELi64ELi128ELi4ELb0ELb0EN7cutlass10bfloat16_tE19Flash_kernel_traitsILi128ELi64ELi128ELi4ES3_EELb0ELb1ELb1ELb0ELb0ELb0ELb1ELb1EEEvNS_16Flash_fwd_paramsE --------------------------
	.section	.text._ZN5flash24flash_fwd_splitkv_kernelI23Flash_fwd_kernel_traitsILi128ELi64ELi128ELi4ELb0ELb0EN7cutlass10bfloat16_tE19Flash_kernel_traitsILi128ELi64ELi128ELi4ES3_EELb0ELb1ELb1ELb0ELb0ELb0ELb1ELb1EEEvNS_16Flash_fwd_paramsE,"ax",@progbits
	.align	128
        .global         _ZN5flash24flash_fwd_splitkv_kernelI23Flash_fwd_kernel_traitsILi128ELi64ELi128ELi4ELb0ELb0EN7cutlass10bfloat16_tE19Flash_kernel_traitsILi128ELi64ELi128ELi4ES3_EELb0ELb1ELb1ELb0ELb0ELb0ELb1ELb1EEEvNS_16Flash_fwd_paramsE
        .type           _ZN5flash24flash_fwd_splitkv_kernelI23Flash_fwd_kernel_traitsILi128ELi64ELi128ELi4ELb0ELb0EN7cutlass10bfloat16_tE19Flash_kernel_traitsILi128ELi64ELi128ELi4ES3_EELb0ELb1ELb1ELb0ELb0ELb0ELb1ELb1EEEvNS_16Flash_fwd_paramsE,@function
        .size           _ZN5flash24flash_fwd_splitkv_kernelI23Flash_fwd_kernel_traitsILi128ELi64ELi128ELi4ELb0ELb0EN7cutlass10bfloat16_tE19Flash_kernel_traitsILi128ELi64ELi128ELi4ES3_EELb0ELb1ELb1ELb0ELb0ELb0ELb1ELb1EEEvNS_16Flash_fwd_paramsE,(.L_x_14912 - _ZN5flash24flash_fwd_splitkv_kernelI23Flash_fwd_kernel_traitsILi128ELi64ELi128ELi4ELb0ELb0EN7cutlass10bfloat16_tE19Flash_kernel_traitsILi128ELi64ELi128ELi4ES3_EELb0ELb1ELb1ELb0ELb0ELb0ELb1ELb1EEEvNS_16Flash_fwd_paramsE)
        .other          _ZN5flash24flash_fwd_splitkv_kernelI23Flash_fwd_kernel_traitsILi128ELi64ELi128ELi4ELb0ELb0EN7cutlass10bfloat16_tE19Flash_kernel_traitsILi128ELi64ELi128ELi4ES3_EELb0ELb1ELb1ELb0ELb0ELb0ELb1ELb1EEEvNS_16Flash_fwd_paramsE,@"STO_CUDA_ENTRY STV_DEFAULT"
_ZN5flash24flash_fwd_splitkv_kernelI23Flash_fwd_kernel_traitsILi128ELi64ELi128ELi4ELb0ELb0EN7cutlass10bfloat16_tE19Flash_kernel_traitsILi128ELi64ELi128ELi4ES3_EELb0ELb1ELb1ELb0ELb0ELb0ELb1ELb1EEEvNS_16Flash_fwd_paramsE:
.text._ZN5flash24flash_fwd_splitkv_kernelI23Flash_fwd_kernel_traitsILi128ELi64ELi128ELi4ELb0ELb0EN7cutlass10bfloat16_tE19Flash_kernel_traitsILi128ELi64ELi128ELi4ES3_EELb0ELb1ELb1ELb0ELb0ELb0ELb1ELb1EEEvNS_16Flash_fwd_paramsE:
        /* <DEDUP_REMOVED lines=11> */
[----:B-1----:R-:W-:-:S05]  /*00b0*/  VIADD R4, R4, 0xffffffe ;  /* 0x0ffffffe04047836 */ /* 0x002fca0000000000 */
[----:B------:R-:W1:Y:S01]  /*00c0*/  LDC R2, c[0x0][0x374] ;  /* 0x0000dd00ff027b82 */ /* 0x000e620000000800 */
[----:B------:R-:W5:Y:S02]  /*00d0*/  F2I.FTZ.U32.TRUNC.NTZ R5, R4 ;  /* 0x0000000400057305 */ /* 0x000f64000021f000 */
[----:B-----5:R-:W-:Y:S01]  /*00e0*/  IMAD.MOV R0, RZ, RZ, -R5 ;  /* 0x000000ffff007224 */ /* 0x020fe200078e0a05 */
        /* <DEDUP_REMOVED lines=14> */
[----:B------:R-:W-:Y:S05]  /*01d0*/  CALL.REL.NOINC `($_ZN5flash24flash_fwd_splitkv_kernelI23Flash_fwd_kernel_traitsILi128ELi64ELi128ELi4ELb0ELb0EN7cutlass10bfloat16_tE19Flash_kernel_traitsILi128ELi64ELi128ELi4ES3_EELb0ELb1ELb1ELb0ELb0ELb0ELb1ELb1EEEvNS_16Flash_fwd_paramsE$_ZN5flash30compute_attn_1rowblock_splitkvI23Flash_fwd_kernel_traitsILi128ELi64ELi128ELi4ELb0ELb0EN7cutlass10bfloat16_tE19Flash_kernel_traitsILi128ELi64ELi128ELi4ES3_EELb0ELb1ELb1ELb0ELb0ELb0ELb1ELb1ENS_16Flash_fwd_paramsEEEvRKT8_iiiii) ;  /* 0x0000000000087944 */ /* 0x000fea0003c00000 */
[----:B------:R-:W-:Y:S05]  /*01e0*/  BSYNC.RECONVERGENT B4 ;  /* 0x0000000000047941 */ /* 0x000fea0003800200 */
.L_x_7566:
[----:B------:R-:W-:Y:S05]  /*01f0*/  EXIT ;  /* 0x000000000000794d */ /* 0x000fea0003800000 */
        .type           $_ZN5flash24flash_fwd_splitkv_kernelI23Flash_fwd_kernel_traitsILi128ELi64ELi128ELi4ELb0ELb0EN7cutlass10bfloat16_tE19Flash_kernel_traitsILi128ELi64ELi128ELi4ES3_EELb0ELb1ELb1ELb0ELb0ELb0ELb1ELb1EEEvNS_16Flash_fwd_paramsE$_ZN5flash30compute_attn_1rowblock_splitkvI23Flash_fwd_kernel_traitsILi128ELi64ELi128ELi4ELb0ELb0EN7cutlass10bfloat16_tE19Flash_kernel_traitsILi128ELi64ELi128ELi4ES3_EELb0ELb1ELb1ELb0ELb0ELb0ELb1ELb1ENS_16Flash_fwd_paramsEEEvRKT8_iiiii,@function
        .size           $_ZN5flash24flash_fwd_splitkv_kernelI23Flash_fwd_kernel_traitsILi128ELi64ELi128ELi4ELb0ELb0EN7cutlass10bfloat16_tE19Flash_kernel_traitsILi128ELi64ELi128ELi4ES3_EELb0ELb1ELb1ELb0ELb0ELb0ELb1ELb1EEEvNS_16Flash_fwd_paramsE$_ZN5flash30compute_attn_1rowblock_splitkvI23Flash_fwd_kernel_traitsILi128ELi64ELi128ELi4ELb0ELb0EN7cutlass10bfloat16_tE19Flash_kernel_traitsILi128ELi64ELi128ELi4ES3_EELb0ELb1ELb1ELb0ELb0ELb0ELb1ELb1ENS_16Flash_fwd_paramsEEEvRKT8_iiiii,(.L_x_14912 - $_ZN5flash24flash_fwd_splitkv_kernelI23Flash_fwd_kernel_traitsILi128ELi64ELi128ELi4ELb0ELb0EN7cutlass10bfloat16_tE19Flash_kernel_traitsILi128ELi64ELi128ELi4ES3_EELb0ELb1ELb1ELb0ELb0ELb0ELb1ELb1EEEvNS_16Flash_fwd_paramsE$_ZN5flash30compute_attn_1rowblock_splitkvI23Flash_fwd_kernel_traitsILi128ELi64ELi128ELi4ELb0ELb0EN7cutlass10bfloat16_tE19Flash_kernel_traitsILi128ELi64ELi128ELi4ES3_EELb0ELb1ELb1ELb0ELb0ELb0ELb1ELb1ENS_16Flash_fwd_paramsEEEvRKT8_iiiii)
$_ZN5flash24flash_fwd_splitkv_kernelI23Flash_fwd_kernel_traitsILi128ELi64ELi128ELi4ELb0ELb0EN7cutlass10bfloat16_tE19Flash_kernel_traitsILi128ELi64ELi128ELi4ES3_EELb0ELb1ELb1ELb0ELb0ELb0ELb1ELb1EEEvNS_16Flash_fwd_paramsE$_ZN5flash30compute_attn_1rowblock_splitkvI23Flash_fwd_kernel_traitsILi128ELi64ELi128ELi4ELb0ELb0EN7cutlass10bfloat16_tE19Flash_kernel_traitsILi128ELi64ELi128ELi4ES3_EELb0ELb1ELb1ELb0ELb0ELb0ELb1ELb1ENS_16Flash_fwd_paramsEEEvRKT8_iiiii:
        /* <DEDUP_REMOVED lines=38> */
.L_x_7568:
[----:B------:R-:W-:Y:S05]  /*0460*/  BSYNC.RECONVERGENT B0 ;  /* 0x0000000000007941 */ /* 0x000fea0003800200 */
.L_x_7567:
[----:B------:R-:W-:Y:S04]  /*0470*/  BSSY.RECONVERGENT B0, `(.L_x_7569) ;  /* 0x0000007000007945 */ /* 0x000fe80003800200 */
[----:B------:R-:W-:Y:S05]  /*0480*/  @!P3 BRA `(.L_x_7570) ;  /* 0x000000000014b947 */ /* 0x000fea0003800000 */
[----:B------:R-:W3:Y:S02]  /*0490*/  LD.E.U8 R6, desc[UR6][R132.64+0x1b2] ;  /* 0x0001b20684067980 */ /* 0x000ee4000c101100 */
[----:B---3--:R-:W-:-:S13]  /*04a0*/  ISETP.NE.AND P1, PT, R6, RZ, PT ;  /* 0x000000ff0600720c */ /* 0x008fda0003f25270 */
[----:B------:R-:W3:Y:S02]  /*04b0*/  @P1 LD.E R6, desc[UR6][R10.64+0x4] ;  /* 0x000004060a061980 */ /* 0x000ee4000c101900 */
[----:B---3-5:R-:W-:-:S06]  /*04c0*/  @P1 IADD3 R75, PT, PT, R6, -R13, RZ ;  /* 0x8000000d064b1210 */ /* 0x028fcc0007ffe0ff */
[----:B------:R3:W5:Y:S02]  /*04d0*/  @!P1 LD.E R75, desc[UR6][R10.64] ;  /* 0x000000060a4b9980 */ /* 0x000764000c101900 */
.L_x_7570:
[----:B------:R-:W-:Y:S05]  /*04e0*/  BSYNC.RECONVERGENT B0 ;  /* 0x0000000000007941 */ /* 0x000fea0003800200 */
.L_x_7569:
        /* <DEDUP_REMOVED lines=9> */
.L_x_7572:
[----:B------:R-:W4:Y:S01]  /*0580*/  LD.E.64 R6, desc[UR6][R132.64+0x108] ;  /* 0x0001080684067980 */ /* 0x000f22000c101b00 */
[----:B------:R-:W-:Y:S01]  /*0590*/  BSSY.RECONVERGENT B0, `(.L_x_7574) ;  /* 0x0000006000007945 */ /* 0x000fe20003800200 */
[----:B----4-:R-:W-:Y:S01]  /*05a0*/  ISETP.NE.U32.AND P0, PT, R6, RZ, PT ;  /* 0x000000ff0600720c */ /* 0x010fe20003f05070 */
[----:B------:R-:W-:-:S03]  /*05b0*/  IMAD.MOV.U32 R6, RZ, RZ, RZ ;  /* 0x000000ffff067224 */ /* 0x000fc600078e00ff */
[----:B------:R-:W-:-:S13]  /*05c0*/  ISETP.NE.AND.EX P0, PT, R7, RZ, PT, P0 ;  /* 0x000000ff0700720c */ /* 0x000fda0003f05300 */
[----:B------:R-:W-:Y:S05]  /*05d0*/  @!P0 BRA `(.L_x_7575) ;  /* 0x0000000000048947 */ /* 0x000fea0003800000 */
[----:B------:R4:W5:Y:S02]  /*05e0*/  LD.E R6, desc[UR6][R132.64+0xbc] ;  /* 0x0000bc0684067980 */ /* 0x000964000c101900 */
.L_x_7575:
[----:B------:R-:W-:Y:S05]  /*05f0*/  BSYNC.RECONVERGENT B0 ;  /* 0x0000000000007941 */ /* 0x000fea0003800200 */
.L_x_7574:
[----:B-----5:R-:W-:Y:S02]  /*0600*/  IADD3 R67, PT, PT, R75, R6, RZ ;  /* 0x000000064b437210 */ /* 0x020fe40007ffe0ff */
.L_x_7573:
[----:B------:R-:W-:Y:S05]  /*0610*/  BSYNC.RECONVERGENT B1 ;  /* 0x0000000000017941 */ /* 0x000fea0003800200 */
.L_x_7571:
[----:B------:R-:W-:Y:S01]  /*0620*/  IMAD.SHL.U32 R77, R215, 0x40, RZ ;  /* 0x00000040d74d7824 */ /* 0x000fe200078e00ff */
[----:B------:R-:W-:Y:S01]  /*0630*/  MOV R6, R214 ;  /* 0x000000d600067202 */ /* 0x000fe20000000f00 */
[----:B------:R-:W-:-:S03]  /*0640*/  IMAD.MOV.U32 R7, RZ, RZ, 0x0 ;  /* 0x00000000ff077424 */ /* 0x000fc600078e00ff */
[----:B------:R-:W-:-:S13]  /*0650*/  ISETP.GT.AND P0, PT, R216, R77, PT ;  /* 0x0000004dd800720c */ /* 0x000fda0003f04270 */
[----:B-1234-:R-:W-:Y:S05]  /*0660*/  @!P0 RET.REL.NODEC R6 `(_ZN5flash24flash_fwd_splitkv_kernelI23Flash_fwd_kernel_traitsILi128ELi64ELi128ELi4ELb0ELb0EN7cutlass10bfloat16_tE19Flash_kernel_traitsILi128ELi64ELi128ELi4ES3_EELb0ELb1ELb1ELb0ELb0ELb0ELb1ELb1EEEvNS_16Flash_fwd_paramsE) ;  /* 0xfffffff806648950 */ /* 0x01efea0003c3ffff */
[----:B------:R-:W2:Y:S04]  /*0670*/  LD.E R10, desc[UR6][R132.64+0xb8] ;  /* 0x0000b806840a7980 */ /* 0x000ea8000c101900 */
[----:B------:R-:W3:Y:S04]  /*0680*/  LD.E R6, desc[UR6][R132.64+0x188] ;  /* 0x0001880684067980 */ /* 0x000ee8000c101900 */
[----:B------:R-:W4:Y:S01]  /*0690*/  LD.E R9, desc[UR6][R132.64+0x184] ;  /* 0x0001840684097980 */ /* 0x000f22000c101900 */
[----:B------:R-:W-:Y:S01]  /*06a0*/  IABS R8, R2 ;  /* 0x0000000200087213 */ /* 0x000fe20000000000 */
[----:B------:R-:W-:-:S03]  /*06b0*/  IMAD.IADD R53, R77, 0x1, R67 ;  /* 0x000000014d357824 */ /* 0x000fc600078e0243 */
[----:B------:R-:W1:Y:S08]  /*06c0*/  I2F.RP R7, R8 ;  /* 0x0000000800077306 */ /* 0x000e700000209400 */
[----:B-1----:R-:W1:Y:S02]  /*06d0*/  MUFU.RCP R14, R7 ;  /* 0x00000007000e7308 */ /* 0x002e640000001000 */
[----:B-1----:R-:W-:-:S06]  /*06e0*/  VIADD R14, R14, 0xffffffe ;  /* 0x0ffffffe0e0e7836 */ /* 0x002fcc0000000000 */
[----:B------:R-:W1:Y:S02]  /*06f0*/  F2I.FTZ.U32.TRUNC.NTZ R15, R14 ;  /* 0x0000000e000f7305 */ /* 0x000e64000021f000 */
[----:B-1----:R-:W-:Y:S02]  /*0700*/  IMAD.MOV R5, RZ, RZ, -R15 ;  /* 0x000000ffff057224 */ /* 0x002fe400078e0a0f */
[----:B------:R-:W-:Y:S02]  /*0710*/  IMAD.MOV.U32 R14, RZ, RZ, RZ ;  /* 0x000000ffff0e7224 */ /* 0x000fe400078e00ff */
[----:B--2---:R-:W-:-:S05]  /*0720*/  VIADD R10, R10, 0x7f ;  /* 0x0000007f0a0a7836 */ /* 0x004fca0000000000 */
[----:B------:R-:W-:Y:S02]  /*0730*/  SHF.R.S32.HI R11, RZ, 0x1f, R10 ;  /* 0x0000001fff0b7819 */ /* 0x000fe4000001140a */
[----:B----4-:R-:W-:Y:S02]  /*0740*/  IADD3 R9, PT, PT, R53, -R216, -R9 ;  /* 0x800000d835097210 */ /* 0x010fe40007ffe809 */
[----:B------:R-:W-:Y:S01]  /*0750*/  LEA.HI R11, R11, R10, RZ, 0x7 ;  /* 0x0000000a0b0b7211 */ /* 0x000fe200078f38ff */
[----:B------:R-:W-:Y:S01]  /*0760*/  IMAD R10, R5, R8, RZ ;  /* 0x00000008050a7224 */ /* 0x000fe200078e02ff */
[-C--:B------:R-:W-:Y:S02]  /*0770*/  IABS R5, R2.reuse ;  /* 0x0000000200057213 */ /* 0x080fe40000000000 */
[----:B------:R-:W-:Y:S01]  /*0780*/  LEA.HI.SX32 R11, R11, R2, 0x19 ;  /* 0x000000020b0b7211 */ /* 0x000fe200078fcaff */
[----:B------:R-:W-:-:S04]  /*0790*/  IMAD.HI.U32 R10, R15, R10, R14 ;  /* 0x0000000a0f0a7227 */ /* 0x000fc800078e000e */
[----:B------:R-:W-:Y:S02]  /*07a0*/  VIADD R11, R11, 0xffffffff ;  /* 0xffffffff0b0b7836 */ /* 0x000fe40000000000 */
[----:B------:R-:W-:-:S03]  /*07b0*/  IMAD.MOV R5, RZ, RZ, -R5 ;  /* 0x000000ffff057224 */ /* 0x000fc600078e0a05 */
        /* <DEDUP_REMOVED lines=11> */
[----:B------:R-:W-:Y:S01]  /*0870*/  IMAD R5, R215, 0x40, -R216 ;  /* 0x00000040d7057824 */ /* 0x000fe200078e0ad8 */
[----:B------:R-:W-:-:S04]  /*0880*/  SHF.R.S32.HI R8, RZ, 0x1f, R7 ;  /* 0x0000001fff087819 */ /* 0x000fc80000011407 */
[----:B---3--:R-:W-:Y:S02]  /*0890*/  IADD3 R6, PT, PT, R6, R5, R7 ;  /* 0x0000000506067210 */ /* 0x008fe40007ffe007 */
[----:B------:R-:W-:Y:S02]  /*08a0*/  LEA.HI R7, R8, R7, RZ, 0x7 ;  /* 0x0000000708077211 */ /* 0x000fe400078f38ff */
[----:B------:R-:W-:Y:S01]  /*08b0*/  SHF.R.S32.HI R8, RZ, 0x1f, R9 ;  /* 0x0000001fff087819 */ /* 0x000fe20000011409 */
[----:B------:R-:W-:Y:S01]  /*08c0*/  VIADD R6, R6, 0x40 ;  /* 0x0000004006067836 */ /* 0x000fe20000000000 */
[----:B------:R-:W-:Y:S01]  /*08d0*/  SHF.R.S32.HI R7, RZ, 0x7, R7 ;  /* 0x00000007ff077819 */ /* 0x000fe20000011407 */
[----:B------:R-:W-:Y:S01]  /*08e0*/  @P2 VIADD R10, R10, 0x1 ;  /* 0x000000010a0a2836 */ /* 0x000fe20000000000 */
[----:B------:R-:W-:Y:S02]  /*08f0*/  LEA.HI R8, R8, R9, RZ, 0x7 ;  /* 0x0000000908087211 */ /* 0x000fe400078f38ff */
[----:B------:R-:W-:Y:S01]  /*0900*/  SHF.R.S32.HI R5, RZ, 0x1f, R6 ;  /* 0x0000001fff057819 */ /* 0x000fe20000011406 */
[----:B------:R-:W-:Y:S01]  /*0910*/  IMAD.MOV.U32 R11, RZ, RZ, R10 ;  /* 0x000000ffff0b7224 */ /* 0x000fe200078e000a */
[----:B------:R-:W-:-:S02]  /*0920*/  SHF.R.S32.HI R205, RZ, 0x7, R8 ;  /* 0x00000007ffcd7819 */ /* 0x000fc40000011408 */
[----:B------:R-:W-:Y:S01]  /*0930*/  LEA.HI R5, R5, R6, RZ, 0x7 ;  /* 0x0000000605057211 */ /* 0x000fe200078f38ff */
[----:B------:R-:W-:Y:S01]  /*0940*/  @!P0 IMAD.MOV R11, RZ, RZ, -R11 ;  /* 0x000000ffff0b8224 */ /* 0x000fe200078e0a0b */
[----:B------:R-:W-:Y:S02]  /*0950*/  @!P1 LOP3.LUT R11, RZ, R2, RZ, 0x33, !PT ;  /* 0x00000002ff0b9212 */ /* 0x000fe400078e33ff */
[----:B------:R-:W-:Y:S01]  /*0960*/  SHF.R.S32.HI R64, RZ, 0x7, R5 ;  /* 0x00000007ff407819 */ /* 0x000fe20000011405 */
[----:B------:R-:W1:Y:S02]  /*0970*/  S2R R2, SR_TID.X ;  /* 0x0000000000027919 */ /* 0x000e640000002100 */
[----:B------:R-:W-:-:S05]  /*0980*/  IMAD R10, R11, UR9, RZ ;  /* 0x000000090b0a7c24 */ /* 0x000fca000f8e02ff */
        /* <DEDUP_REMOVED lines=40> */
.L_x_7578:
[----:B------:R-:W-:Y:S05]  /*0c10*/  BSYNC.RECONVERGENT B0 ;  /* 0x0000000000007941 */ /* 0x000fea0003800200 */
.L_x_7577:
        /* <DEDUP_REMOVED lines=12> */
.L_x_7580:
[----:B------:R-:W-:Y:S05]  /*0ce0*/  BSYNC.RECONVERGENT B0 ;  /* 0x0000000000007941 */ /* 0x000fea0003800200 */
.L_x_7579:
        /* <DEDUP_REMOVED lines=12> */
.L_x_7582:
[----:B------:R-:W-:Y:S05]  /*0db0*/  BSYNC.RECONVERGENT B0 ;  /* 0x0000000000007941 */ /* 0x000fea0003800200 */
.L_x_7581:
        /* <DEDUP_REMOVED lines=12> */
.L_x_7584:
[----:B------:R-:W-:Y:S05]  /*0e80*/  BSYNC.RECONVERGENT B0 ;  /* 0x0000000000007941 */ /* 0x000fea0003800200 */
.L_x_7583:
        /* <DEDUP_REMOVED lines=11> */
.L_x_7586:
[----:B------:R-:W-:Y:S05]  /*0f40*/  BSYNC.RECONVERGENT B0 ;  /* 0x0000000000007941 */ /* 0x000fea0003800200 */
.L_x_7585:
        /* <DEDUP_REMOVED lines=11> */
.L_x_7588:
[----:B------:R-:W-:Y:S05]  /*1000*/  BSYNC.RECONVERGENT B0 ;  /* 0x0000000000007941 */ /* 0x000fea0003800200 */
.L_x_7587:
        /* <DEDUP_REMOVED lines=12> */
.L_x_7590:
[----:B------:R-:W-:Y:S05]  /*10d0*/  BSYNC.RECONVERGENT B0 ;  /* 0x0000000000007941 */ /* 0x000fea0003800200 */
.L_x_7589:
        /* <DEDUP_REMOVED lines=15> */
.L_x_7592:
[----:B------:R-:W-:Y:S05]  /*11d0*/  BSYNC.RECONVERGENT B0 ;  /* 0x0000000000007941 */ /* 0x000fea0003800200 */
.L_x_7591:
        /* <DEDUP_REMOVED lines=20> */
[----:B--234-:R-:W-:Y:S05]  /*1320*/  @P6 RET.REL.NODEC R214 `(_ZN5flash24flash_fwd_splitkv_kernelI23Flash_fwd_kernel_traitsILi128ELi64ELi128ELi4ELb0ELb0EN7cutlass10bfloat16_tE19Flash_kernel_traitsILi128ELi64ELi128ELi4ES3_EELb0ELb1ELb1ELb0ELb0ELb0ELb1ELb1EEEvNS_16Flash_fwd_paramsE) ;  /* 0xffffffecd6346950 */ /* 0x01cfea0003c3ffff */
[----:B------:R-:W-:Y:S02]  /*1330*/  MOV R3, 0xff800000 ;  /* 0xff80000000037802 */ /* 0x000fe40000000f00 */
[----:B------:R-:W-:-:S03]  /*1340*/  MOV R215, 0x0 ;  /* 0x0000000000d77802 */ /* 0x000fc60000000f00 */
[----:B------:R1:W-:Y:S02]  /*1350*/  ST.E desc[UR6][R10.64+0xe0], R3 ;  /* 0x0000e0030a007985 */ /* 0x0003e4000c101906 */
[----:B-1----:R-:W-:Y:S05]  /*1360*/  RET.REL.NODEC R214 `(_ZN5flash24flash_fwd_splitkv_kernelI23Flash_fwd_kernel_traitsILi128ELi64ELi128ELi4ELb0ELb0EN7cutlass10bfloat16_tE19Flash_kernel_traitsILi128ELi64ELi128ELi4ES3_EELb0ELb1ELb1ELb0ELb0ELb0ELb1ELb1EEEvNS_16Flash_fwd_paramsE) ;  /* 0xffffffecd6247950 */ /* 0x002fea0003c3ffff */
.L_x_7576:
        /* <DEDUP_REMOVED lines=101> */
.L_x_7594:
        /* <DEDUP_REMOVED lines=78> */
.L_x_7595:
[----:B------:R-:W-:Y:S05]  /*1ea0*/  BSYNC.RECONVERGENT B0 ;  /* 0x0000000000007941 */ /* 0x000fea0003800200 */
.L_x_7593:
        /* <DEDUP_REMOVED lines=33> */
[----:B------:R-:W-:Y:S02]  /*20c0*/  LOP3.LUT R21, R68, 0x1c0, RZ, 0xc0, !PT ;  /* 0x000001c044157812 */ /* 0x000fe400078ec0ff */
[----:B------:R-:W-:Y:S02]  /*20d0*/  ISETP.GE.AND P1, PT, R10, RZ, PT ;  /* 0x000000ff0a00720c */ /* 0x000fe40003f26270 */
[----:B------:R-:W-:Y:S01]  /*20e0*/  @!P2 IADD3 R7, PT, PT, R7, 0x1, RZ ;  /* 0x000000010707a810 */ /* 0x000fe20007ffe0ff */
[----:B-----5:R-:W-:Y:S01]  /*20f0*/  IMAD R20, R15, R208, RZ ;  /* 0x000000d00f147224 */ /* 0x020fe200078e02ff */
[----:B------:R-:W-:-:S02]  /*2100*/  LOP3.LUT R21, R21, 0x38, R2, 0xf8, !PT ;  /* 0x0000003815157812 */ /* 0x000fc400078ef802 */
[----:B------:R-:W-:Y:S01]  /*2110*/  ISETP.NE.AND P2, PT, R5, RZ, PT ;  /* 0x000000ff0500720c */ /* 0x000fe20003f45270 */
[----:B------:R-:W-:Y:S01]  /*2120*/  @P3 VIADD R7, R7, 0x1 ;  /* 0x0000000107073836 */ /* 0x000fe20000000000 */
[----:B------:R-:W-:Y:S01]  /*2130*/  LOP3.LUT R21, R21, 0x38, R68, 0x78, !PT ;  /* 0x0000003815157812 */ /* 0x000fe200078e7844 */
[C---:B------:R-:W-:Y:S02]  /*2140*/  IMAD R20, R6.reuse, R209, R20 ;  /* 0x000000d106147224 */ /* 0x040fe400078e0214 */
[----:B------:R-:W-:Y:S01]  /*2150*/  IMAD.WIDE.U32 R22, R6, R208, R22 ;  /* 0x000000d006167225 */ /* 0x000fe200078e0016 */
[----:B------:R-:W-:-:S03]  /*2160*/  LOP3.LUT R68, R21, 0x1e00, R68, 0xf8, !PT ;  /* 0x00001e0015447812 */ /* 0x000fc600078ef844 */
[----:B------:R-:W-:Y:S01]  /*2170*/  IMAD.MOV.U32 R6, RZ, RZ, R7 ;  /* 0x000000ffff067224 */ /* 0x000fe200078e0007 */
[----:B------:R-:W-:Y:S01]  /*2180*/  IADD3 R21, PT, PT, R23, R20, RZ ;  /* 0x0000001417157210 */ /* 0x000fe20007ffe0ff */
[----:B------:R-:W-:Y:S02]  /*2190*/  IMAD.MOV.U32 R20, RZ, RZ, R22 ;  /* 0x000000ffff147224 */ /* 0x000fe400078e0016 */
[----:B------:R-:W-:Y:S01]  /*21a0*/  @!P1 IMAD.MOV R6, RZ, RZ, -R6 ;  /* 0x000000ffff069224 */ /* 0x000fe200078e0a06 */
[----:B------:R-:W-:Y:S02]  /*21b0*/  @!P2 LOP3.LUT R6, RZ, R5, RZ, 0x33, !PT ;  /* 0x00000005ff06a212 */ /* 0x000fe400078e33ff */
[----:B------:R-:W-:Y:S01]  /*21c0*/  SHF.R.S32.HI R125, RZ, 0x1f, R218 ;  /* 0x0000001fff7d7819 */ /* 0x000fe200000114da */
[----:B------:R-:W-:Y:S01]  /*21d0*/  IMAD.MOV.U32 R129, RZ, RZ, RZ ;  /* 0x000000ffff817224 */ /* 0x000fe200078e00ff */
[----:B------:R-:W-:Y:S01]  /*21e0*/  SHF.R.U32.HI R128, RZ, 0x3, R2 ;  /* 0x00000003ff807819 */ /* 0x000fe20000011602 */
[----:B------:R-:W-:-:S02]  /*21f0*/  IMAD R7, R27, R6, RZ ;  /* 0x000000061b077224 */ /* 0x000fc400078e02ff */
[----:B------:R-:W-:Y:S01]  /*2200*/  IMAD.WIDE.U32 R20, R6, R26, R20 ;  /* 0x0000001a06147225 */ /* 0x000fe200078e0014 */
[----:B------:R-:W1:Y:S03]  /*2210*/  S2UR UR4, SR_CgaCtaId ;  /* 0x00000000000479c3 */ /* 0x000e660000008800 */
[-C--:B------:R-:W-:Y:S01]  /*2220*/  IMAD R213, R209, R128.reuse, RZ ;  /* 0x00000080d1d57224 */ /* 0x080fe200078e02ff */
[----:B------:R-:W-:Y:S01]  /*2230*/  UMOV UR5, 0x400 ;  /* 0x0000040000057882 */ /* 0x000fe20000000000 */
[----:B------:R-:W-:Y:S02]  /*2240*/  IMAD R211, R207, R128, RZ ;  /* 0x00000080cfd37224 */ /* 0x000fe400078e02ff */
[----:B------:R-:W-:Y:S02]  /*2250*/  IMAD.SHL.U32 R74, R2, 0x4, RZ ;  /* 0x00000004024a7824 */ /* 0x000fe400078e00ff */
[----:B------:R-:W-:Y:S01]  /*2260*/  IMAD.SHL.U32 R65, R64, 0x80, RZ ;  /* 0x0000008040417824 */ /* 0x000fe200078e00ff */
[----:B------:R-:W-:Y:S01]  /*2270*/  SHF.L.U64.HI R71, R206, 0x4, R207 ;  /* 0x00000004ce477819 */ /* 0x000fe200000102cf */
[----:B------:R-:W-:Y:S01]  /*2280*/  IMAD.SHL.U32 R66, R208, 0x10, RZ ;  /* 0x00000010d0427824 */ /* 0x000fe200078e00ff */
[----:B------:R-:W-:-:S02]  /*2290*/  SHF.L.U32 R70, R206, 0x4, RZ ;  /* 0x00000004ce467819 */ /* 0x000fc400000006ff */
[----:B------:R-:W-:Y:S01]  /*22a0*/  SHF.L.U64.HI R69, R208, 0x4, R209 ;  /* 0x00000004d0457819 */ /* 0x000fe200000102d1 */
[----:B-1----:R-:W-:Y:S01]  /*22b0*/  ULEA UR4, UR4, UR5, 0x18 ;  /* 0x0000000504047291 */ /* 0x002fe2000f8ec0ff */
[----:B------:R-:W-:Y:S02]  /*22c0*/  LOP3.LUT R74, R74, 0x1c, RZ, 0xc0, !PT ;  /* 0x0000001c4a4a7812 */ /* 0x000fe400078ec0ff */
[----:B------:R-:W-:-:S03]  /*22d0*/  IADD3 R72, PT, PT, R65, -0x80, RZ ;  /* 0xffffff8041487810 */ /* 0x000fc60007ffe0ff */
[----:B------:R-:W-:Y:S01]  /*22e0*/  LEA R68, R68, UR4, 0x1 ;  /* 0x0000000444447c11 */ /* 0x000fe2000f8e08ff */
[----:B--2---:R-:W-:-:S04]  /*22f0*/  @P0 IMAD.WIDE.U32 R30, R136, R0, RZ ;  /* 0x00000000881e0225 */ /* 0x004fc800078e00ff */
[----:B------:R-:W-:Y:S02]  /*2300*/  @P0 IMAD R12, R137, R0, RZ ;  /* 0x00000000890c0224 */ /* 0x000fe400078e02ff */
[-C--:B---3--:R-:W-:Y:S02]  /*2310*/  @!P0 IMAD R10, R29, R219.reuse, RZ ;  /* 0x000000db1d0a8224 */ /* 0x088fe400078e02ff */
[----:B------:R-:W-:-:S04]  /*2320*/  @!P0 IMAD.WIDE.U32 R28, R28, R219, RZ ;  /* 0x000000db1c1c8225 */ /* 0x000fc800078e00ff */
[----:B------:R-:W-:Y:S02]  /*2330*/  @!P0 IMAD.MOV.U32 R0, RZ, RZ, R28 ;  /* 0x000000ffff008224 */ /* 0x000fe400078e001c */
[----:B------:R-:W-:Y:S01]  /*2340*/  @P0 IMAD.MOV.U32 R0, RZ, RZ, R30 ;  /* 0x000000ffff000224 */ /* 0x000fe200078e001e */
[----:B------:R-:W-:Y:S02]  /*2350*/  @!P0 IADD3 R10, PT, PT, R29, R10, RZ ;  /* 0x0000000a1d0a8210 */ /* 0x000fe40007ffe0ff */
[----:B------:R-:W-:Y:S02]  /*2360*/  @P0 IADD3 R10, PT, PT, R31, R12, RZ ;  /* 0x0000000c1f0a0210 */ /* 0x000fe40007ffe0ff */
[----:B------:R-:W-:Y:S01]  /*2370*/  IADD3 R22, P1, PT, R14, R0, RZ ;  /* 0x000000000e167210 */ /* 0x000fe20007f3e0ff */
[----:B------:R-:W-:-:S04]  /*2380*/  IMAD R5, R25, R218, RZ ;  /* 0x000000da19057224 */ /* 0x000fc800078e02ff */
[----:B------:R-:W-:Y:S02]  /*2390*/  IMAD.X R23, RZ, RZ, R10, P1 ;  /* 0x000000ffff177224 */ /* 0x000fe400008e060a */
[----:B------:R-:W-:Y:S02]  /*23a0*/  IMAD R5, R24, R125, R5 ;  /* 0x0000007d18057224 */ /* 0x000fe400078e0205 */
[----:B------:R-:W-:Y:S01]  /*23b0*/  IMAD.WIDE.U32 R28, R218, R24, R22 ;  /* 0x00000018da1c7225 */ /* 0x000fe200078e0016 */
[----:B------:R-:W-:Y:S02]  /*23c0*/  SHF.R.S32.HI R0, RZ, 0x1f, R6 ;  /* 0x0000001fff007819 */ /* 0x000fe40000011406 */
[----:B------:R-:W-:Y:S02]  /*23d0*/  IADD3 R24, P0, PT, R14, R4, RZ ;  /* 0x000000040e187210 */ /* 0x000fe40007f1e0ff */
[----:B------:R-:W-:Y:S01]  /*23e0*/  IADD3 R29, PT, PT, R29, R5, RZ ;  /* 0x000000051d1d7210 */ /* 0x000fe20007ffe0ff */
[----:B------:R-:W-:Y:S01]  /*23f0*/  IMAD.WIDE.U32 R4, R215, 0x40, R128 ;  /* 0x00000040d7047825 */ /* 0x000fe200078e0080 */
[----:B------:R-:W-:-:S03]  /*2400*/  IADD3.X R25, PT, PT, RZ, R3, RZ, P0, !PT ;  /* 0x00000003ff197210 */ /* 0x000fc600007fe4ff */
[----:B------:R-:W-:Y:S02]  /*2410*/  IMAD R26, R0, R26, R7 ;  /* 0x0000001a001a7224 */ /* 0x000fe400078e0207 */
[-C--:B------:R-:W-:Y:S02]  /*2420*/  IMAD R3, R5, R136.reuse, RZ ;  /* 0x0000008805037224 */ /* 0x080fe400078e02ff */
[----:B------:R-:W-:Y:S02]  /*2430*/  IMAD.IADD R23, R21, 0x1, R26 ;  /* 0x0000000115177824 */ /* 0x000fe400078e021a */
[----:B------:R-:W-:Y:S02]  /*2440*/  IMAD.MOV.U32 R22, RZ, RZ, R20 ;  /* 0x000000ffff167224 */ /* 0x000fe400078e0014 */
[C---:B------:R-:W-:Y:S02]  /*2450*/  IMAD R3, R4.reuse, R137, R3 ;  /* 0x0000008904037224 */ /* 0x040fe400078e0203 */
[----:B------:R-:W-:Y:S01]  /*2460*/  IMAD.WIDE.U32 R20, R4, R136, R28 ;  /* 0x0000008804147225 */ /* 0x000fe200078e001c */
[----:B------:R-:W-:-:S04]  /*2470*/  SHF.R.S32.HI R4, RZ, 0x1f, R75 ;  /* 0x0000001fff047819 */ /* 0x000fc8000001144b */
[----:B------:R-:W-:Y:S01]  /*2480*/  LEA.HI R4, R4, R75, RZ, 0x7 ;  /* 0x0000004b04047211 */ /* 0x000fe200078f38ff */
[----:B------:R-:W-:-:S03]  /*2490*/  IMAD.WIDE.U32 R22, R128, R208, R22 ;  /* 0x000000d080167225 */ /* 0x000fc600078e0016 */
[----:B------:R-:W-:Y:S02]  /*24a0*/  SHF.R.S32.HI R4, RZ, 0x7, R4 ;  /* 0x00000007ff047819 */ /* 0x000fe40000011404 */
[----:B------:R-:W-:Y:S02]  /*24b0*/  IADD3 R213, PT, PT, R23, R213, RZ ;  /* 0x000000d517d57210 */ /* 0x000fe40007ffe0ff */
[C---:B----4-:R-:W-:Y:S02]  /*24c0*/  LEA R212, P0, R22.reuse, R16, 0x1 ;  /* 0x0000001016d47211 */ /* 0x050fe400078008ff */
[----:B------:R-:W-:Y:S02]  /*24d0*/  VIMNMX R73, PT, PT, R205, R4, !PT ;  /* 0x00000004cd497248 */ /* 0x000fe40007fe0100 */
[----:B------:R-:W-:Y:S02]  /*24e0*/  LEA.HI.X R213, R22, R17, R213, 0x1, P0 ;  /* 0x0000001116d57211 */ /* 0x000fe400000f0cd5 */
[----:B------:R-:W-:Y:S01]  /*24f0*/  ISETP.GT.AND P0, PT, R64, R73, PT ;  /* 0x000000494000720c */ /* 0x000fe20003f04270 */
[----:B------:R-:W-:Y:S01]  /*2500*/  IMAD.WIDE.U32 R24, R128, R206, R24 ;  /* 0x000000ce80187225 */ /* 0x000fe200078e0018 */
[----:B------:R-:W-:-:S03]  /*2510*/  LEA R126, P2, R20, R8, 0x1 ;  /* 0x00000008147e7211 */ /* 0x000fc600078408ff */
[----:B------:R-:W-:Y:S01]  /*2520*/  IMAD.IADD R211, R25, 0x1, R211 ;  /* 0x0000000119d37824 */ /* 0x000fe200078e02d3 */
[C---:B------:R-:W-:Y:S01]  /*2530*/  LEA R210, P1, R24.reuse, R18, 0x1 ;  /* 0x0000001218d27211 */ /* 0x040fe200078208ff */
        /* <DEDUP_REMOVED lines=108> */
.L_x_7697:
        /* <DEDUP_REMOVED lines=19> */
.L_x_7598:
[----:B------:R-:W-:Y:S05]  /*2d30*/  BSYNC.RECONVERGENT B0 ;  /* 0x0000000000007941 */ /* 0x000fea0003800200 */
.L_x_7597:
        /* <DEDUP_REMOVED lines=12> */
.L_x_7600:
[----:B------:R-:W-:Y:S05]  /*2e00*/  BSYNC.RECONVERGENT B0 ;  /* 0x0000000000007941 */ /* 0x000fea0003800200 */
.L_x_7599:
        /* <DEDUP_REMOVED lines=12> */
.L_x_7602:
[----:B------:R-:W-:Y:S05]  /*2ed0*/  BSYNC.RECONVERGENT B0 ;  /* 0x0000000000007941 */ /* 0x000fea0003800200 */
.L_x_7601:
        /* <DEDUP_REMOVED lines=17> */
.L_x_7604:
[----:B------:R-:W-:Y:S05]  /*2ff0*/  BSYNC.RECONVERGENT B0 ;  /* 0x0000000000007941 */ /* 0x000fea0003800200 */
.L_x_7603:
        /* <DEDUP_REMOVED lines=12> */
.L_x_7606:
[----:B------:R-:W-:Y:S05]  /*30c0*/  BSYNC.RECONVERGENT B0 ;  /* 0x0000000000007941 */ /* 0x000fea0003800200 */
.L_x_7605:
        /* <DEDUP_REMOVED lines=18> */
.L_x_7608:
[----:B------:R-:W-:Y:S05]  /*31f0*/  BSYNC.RECONVERGENT B0 ;  /* 0x0000000000007941 */ /* 0x000fea0003800200 */
.L_x_7607:
        /* <DEDUP_REMOVED lines=18> */
.L_x_7610:
[----:B------:R-:W-:Y:S05]  /*3320*/  BSYNC.RECONVERGENT B0 ;  /* 0x0000000000007941 */ /* 0x000fea0003800200 */
.L_x_7609:
        /* <DEDUP_REMOVED lines=18> */
.L_x_7612:
[----:B------:R-:W-:Y:S05]  /*3450*/  BSYNC.RECONVERGENT B0 ;  /* 0x0000000000007941 */ /* 0x000fea0003800200 */
.L_x_7611:
        /* <DEDUP_REMOVED lines=28> */
.L_x_7616:
[----:B------:R-:W-:Y:S05]  /*3620*/  BSYNC.RECONVERGENT B0 ;  /* 0x0000000000007941 */ /* 0x000fea0003800200 */
.L_x_7615:
        /* <DEDUP_REMOVED lines=16> */
.L_x_7618:
[----:B------:R-:W-:Y:S05]  /*3730*/  BSYNC.RECONVERGENT B0 ;  /* 0x0000000000007941 */ /* 0x000fea0003800200 */
.L_x_7617:
        /* <DEDUP_REMOVED lines=14> */
.L_x_7620:
[----:B------:R-:W-:Y:S05]  /*3820*/  BSYNC.RECONVERGENT B0 ;  /* 0x0000000000007941 */ /* 0x000fea0003800200 */
.L_x_7619:
        /* <DEDUP_REMOVED lines=15> */
.L_x_7622:
[----:B------:R-:W-:Y:S05]  /*3920*/  BSYNC.RECONVERGENT B0 ;  /* 0x0000000000007941 */ /* 0x000fea0003800200 */
.L_x_7621:
        /* <DEDUP_REMOVED lines=12> */
.L_x_7624:
[----:B------:R-:W-:Y:S05]  /*39f0*/  BSYNC.RECONVERGENT B0 ;  /* 0x0000000000007941 */ /* 0x000fea0003800200 */
.L_x_7623:
        /* <DEDUP_REMOVED lines=15> */
.L_x_7626:
[----:B------:R-:W-:Y:S05]  /*3af0*/  BSYNC.RECONVERGENT B0 ;  /* 0x0000000000007941 */ /* 0x000fea0003800200 */
.L_x_7625:
        /* <DEDUP_REMOVED lines=15> */
.L_x_7628:
[----:B------:R-:W-:Y:S05]  /*3bf0*/  BSYNC.RECONVERGENT B0 ;  /* 0x0000000000007941 */ /* 0x000fea0003800200 */
.L_x_7627:
        /* <DEDUP_REMOVED lines=17> */
.L_x_7614:
        /* <DEDUP_REMOVED lines=59> */
.L_x_7634:
[----:B------:R-:W-:Y:S05]  /*40c0*/  BSYNC.RECONVERGENT B0 ;  /* 0x0000000000007941 */ /* 0x000fea0003800200 */
.L_x_7633:
        /* <DEDUP_REMOVED lines=49> */
.L_x_7632:
[----:B------:R-:W-:Y:S05]  /*43e0*/  BSYNC.RECONVERGENT B1 ;  /* 0x0000000000017941 */ /* 0x000fea0003800200 */
.L_x_7631:
        /* <DEDUP_REMOVED lines=63> */
.L_x_7638:
[----:B------:R-:W-:Y:S05]  /*47e0*/  BSYNC.RECONVERGENT B0 ;  /* 0x0000000000007941 */ /* 0x000fea0003800200 */
.L_x_7637:
        /* <DEDUP_REMOVED lines=49> */
.L_x_7636:
[----:B------:R-:W-:Y:S05]  /*4b00*/  BSYNC.RECONVERGENT B1 ;  /* 0x0000000000017941 */ /* 0x000fea0003800200 */
.L_x_7635:
[----:B------:R-:W-:Y:S01]  /*4b10*/  ISETP.NE.AND P0, PT, R111, RZ, PT ;  /* 0x000000ff6f00720c */ /* 0x000fe20003f05270 */
[----:B------:R-:W-:Y:S11]  /*4b20*/  BSSY.RECONVERGENT B1, `(.L_x_7639) ;  /* 0x000006d000017945 */ /* 0x000ff60003800200 */
[----:B------:R-:W-:Y:S01]  /*4b30*/  @!UPT UIADD3 URZ, UPT, UPT, URZ, URZ, URZ ;  /* 0x000000fffffff290 */ /* 0x000fe2000fffe0ff */
[----:B------:R-:W-:Y:S05]  /*4b40*/  @P0 BRA `(.L_x_7640) ;  /* 0x0000000400a80947 */ /* 0x000fea0003800000 */
        /* <DEDUP_REMOVED lines=58> */
.L_x_7642:
[----:B------:R-:W-:Y:S05]  /*4ef0*/  BSYNC.RECONVERGENT B0 ;  /* 0x0000000000007941 */ /* 0x000fea0003800200 */
.L_x_7641:
        /* <DEDUP_REMOVED lines=47> */
.L_x_7640:
[----:B------:R-:W-:Y:S05]  /*51f0*/  BSYNC.RECONVERGENT B1 ;  /* 0x0000000000017941 */ /* 0x000fea0003800200 */
.L_x_7639:
        /* <DEDUP_REMOVED lines=63> */
.L_x_7646:
[----:B------:R-:W-:Y:S05]  /*55f0*/  BSYNC.RECONVERGENT B0 ;  /* 0x0000000000007941 */ /* 0x000fea0003800200 */
.L_x_7645:
        /* <DEDUP_REMOVED lines=47> */
.L_x_7644:
[----:B------:R-:W-:Y:S05]  /*58f0*/  BSYNC.RECONVERGENT B1 ;  /* 0x0000000000017941 */ /* 0x000fea0003800200 */
.L_x_7643:
        /* <DEDUP_REMOVED lines=58> */
.L_x_7650:
[----:B------:R-:W-:Y:S05]  /*5ca0*/  BSYNC.RECONVERGENT B0 ;  /* 0x0000000000007941 */ /* 0x000fea0003800200 */
.L_x_7649:
        /* <DEDUP_REMOVED lines=47> */
.L_x_7648:
[----:B------:R-:W-:Y:S05]  /*5fa0*/  BSYNC.RECONVERGENT B1 ;  /* 0x0000000000017941 */ /* 0x000fea0003800200 */
.L_x_7647:
        /* <DEDUP_REMOVED lines=63> */
.L_x_7654:
[----:B------:R-:W-:Y:S05]  /*63a0*/  BSYNC.RECONVERGENT B0 ;  /* 0x0000000000007941 */ /* 0x000fea0003800200 */
.L_x_7653:
        /* <DEDUP_REMOVED lines=47> */
.L_x_7652:
[----:B------:R-:W-:Y:S05]  /*66a0*/  BSYNC.RECONVERGENT B1 ;  /* 0x0000000000017941 */ /* 0x000fea0003800200 */
.L_x_7651:
        /* <DEDUP_REMOVED lines=61> */
.L_x_7658:
[----:B------:R-:W-:Y:S05]  /*6a80*/  BSYNC.RECONVERGENT B0 ;  /* 0x0000000000007941 */ /* 0x000fea0003800200 */
.L_x_7657:
        /* <DEDUP_REMOVED lines=47> */
.L_x_7656:
[----:B------:R-:W-:Y:S05]  /*6d80*/  BSYNC.RECONVERGENT B1 ;  /* 0x0000000000017941 */ /* 0x000fea0003800200 */
.L_x_7655:
        /* <DEDUP_REMOVED lines=61> */
.L_x_7662:
[----:B------:R-:W-:Y:S05]  /*7160*/  BSYNC.RECONVERGENT B0 ;  /* 0x0000000000007941 */ /* 0x000fea0003800200 */
.L_x_7661:
        /* <DEDUP_REMOVED lines=47> */
.L_x_7660:
[----:B------:R-:W-:Y:S05]  /*7460*/  BSYNC.RECONVERGENT B1 ;  /* 0x0000000000017941 */ /* 0x000fea0003800200 */
.L_x_7659:
[----:B------:R-:W3:Y:S02]  /*7470*/  LD.E R3, desc[UR6][R132.64+0xd0] ;  /* 0x0000d00684037980 */ /* 0x000ee4000c101900 */
[----:B---3--:R-:W-:Y:S05]  /*7480*/  IMAD.U32 R3, R3, -0x40, RZ ;  /* 0xffffffc003037824 */ /* 0x008fea00078e00ff */
[C---:B------:R-:W-:Y:S02]  /*7490*/  LEA R16, P1, R3.reuse, R16, 0x1 ;  /* 0x0000001003107211 */ /* 0x040fe400078208ff */
[C---:B------:R-:W-:Y:S02]  /*74a0*/  LEA R54, P0, R3.reuse, R54, 0x1 ;  /* 0x0000003603367211 */ /* 0x040fe400078008ff */
[C---:B------:R-:W-:Y:S02]  /*74b0*/  LEA.HI.X.SX32 R17, R3.reuse, R17, 0x1, P1 ;  /* 0x0000001103117211 */ /* 0x040fe400008f0eff */
[----:B------:R-:W-:Y:S01]  /*74c0*/  LEA.HI.X.SX32 R55, R3, R55, 0x1, P0 ;  /* 0x0000003703377211 */ /* 0x000fe200000f0eff */
[----:B------:R-:W-:Y:S05]  /*74d0*/  BRA `(.L_x_7629) ;  /* 0x0000005c00587947 */ /* 0x000fea0003800000 */
.L_x_7630:
        /* <DEDUP_REMOVED lines=95> */
.L_x_7666:
[----:B------:R-:W-:Y:S05]  /*7ad0*/  BSYNC.RECONVERGENT B0 ;  /* 0x0000000000007941 */ /* 0x000fea0003800200 */
.L_x_7665:
        /* <DEDUP_REMOVED lines=88> */
.L_x_7664:
[----:B------:R-:W-:Y:S05]  /*8060*/  BSYNC.RECONVERGENT B1 ;  /* 0x0000000000017941 */ /* 0x000fea0003800200 */
.L_x_7663:
        /* <DEDUP_REMOVED lines=97> */
.L_x_7670:
[----:B------:R-:W-:Y:S05]  /*8680*/  BSYNC.RECONVERGENT B0 ;  /* 0x0000000000007941 */ /* 0x000fea0003800200 */
.L_x_7669:
        /* <DEDUP_REMOVED lines=88> */
.L_x_7668:
[----:B------:R-:W-:Y:S05]  /*8c10*/  BSYNC.RECONVERGENT B1 ;  /* 0x0000000000017941 */ /* 0x000fea0003800200 */
.L_x_7667:
        /* <DEDUP_REMOVED lines=96> */
.L_x_7674:
[----:B------:R-:W-:Y:S05]  /*9220*/  BSYNC.RECONVERGENT B0 ;  /* 0x0000000000007941 */ /* 0x000fea0003800200 */
.L_x_7673:
        /* <DEDUP_REMOVED lines=89> */
.L_x_7672:
[----:B------:R-:W-:Y:S05]  /*97c0*/  BSYNC.RECONVERGENT B1 ;  /* 0x0000000000017941 */ /* 0x000fea0003800200 */
.L_x_7671:
        /* <DEDUP_REMOVED lines=97> */
.L_x_7678:
[----:B------:R-:W-:Y:S05]  /*9de0*/  BSYNC.RECONVERGENT B0 ;  /* 0x0000000000007941 */ /* 0x000fea0003800200 */
.L_x_7677:
        /* <DEDUP_REMOVED lines=88> */
.L_x_7676:
[----:B------:R-:W-:Y:S05]  /*a370*/  BSYNC.RECONVERGENT B1 ;  /* 0x0000000000017941 */ /* 0x000fea0003800200 */
.L_x_7675:
        /* <DEDUP_REMOVED lines=94> */
.L_x_7682:
[----:B------:R-:W-:Y:S05]  /*a960*/  BSYNC.RECONVERGENT B0 ;  /* 0x0000000000007941 */ /* 0x000fea0003800200 */
.L_x_7681:
        /* <DEDUP_REMOVED lines=88> */
.L_x_7680:
[----:B------:R-:W-:Y:S05]  /*aef0*/  BSYNC.RECONVERGENT B1 ;  /* 0x0000000000017941 */ /* 0x000fea0003800200 */
.L_x_7679:
        /* <DEDUP_REMOVED lines=98> */
.L_x_7686:
[----:B------:R-:W-:Y:S05]  /*b520*/  BSYNC.RECONVERGENT B0 ;  /* 0x0000000000007941 */ /* 0x000fea0003800200 */
.L_x_7685:
        /* <DEDUP_REMOVED lines=86> */
.L_x_7684:
[----:B------:R-:W-:Y:S05]  /*ba90*/  BSYNC.RECONVERGENT B1 ;  /* 0x0000000000017941 */ /* 0x000fea0003800200 */
.L_x_7683:
        /* <DEDUP_REMOVED lines=98> */
.L_x_7690:
[----:B------:R-:W-:Y:S05]  /*c0c0*/  BSYNC.RECONVERGENT B0 ;  /* 0x0000000000007941 */ /* 0x000fea0003800200 */
.L_x_7689:
        /* <DEDUP_REMOVED lines=86> */
.L_x_7688:
[----:B------:R-:W-:Y:S05]  /*c630*/  BSYNC.RECONVERGENT B1 ;  /* 0x0000000000017941 */ /* 0x000fea0003800200 */
.L_x_7687:
        /* <DEDUP_REMOVED lines=98> */
.L_x_7694:
[----:B------:R-:W-:Y:S05]  /*cc60*/  BSYNC.RECONVERGENT B0 ;  /* 0x0000000000007941 */ /* 0x000fea0003800200 */
.L_x_7693:
        /* <DEDUP_REMOVED lines=86> */
.L_x_7692:
[----:B------:R-:W-:Y:S05]  /*d1d0*/  BSYNC.RECONVERGENT B1 ;  /* 0x0000000000017941 */ /* 0x000fea0003800200 */
.L_x_7691:
[----:B------:R-:W3:Y:S02]  /*d1e0*/  LD.E R3, desc[UR6][R132.64+0xd0] ;  /* 0x0000d00684037980 */ /* 0x000ee4000c101900 */
[----:B---3--:R-:W-:Y:S05]  /*d1f0*/  IMAD.U32 R3, R3, -0x40, RZ ;  /* 0xffffffc003037824 */ /* 0x008fea00078e00ff */
[C---:B------:R-:W-:Y:S02]  /*d200*/  LEA R82, P1, R3.reuse, R82, 0x1 ;  /* 0x0000005203527211 */ /* 0x040fe400078208ff */
[C---:B------:R-:W-:Y:S02]  /*d210*/  LEA R80, P0, R3.reuse, R80, 0x1 ;  /* 0x0000005003507211 */ /* 0x040fe400078008ff */
[C---:B------:R-:W-:Y:S02]  /*d220*/  LEA.HI.X.SX32 R83, R3.reuse, R83, 0x1, P1 ;  /* 0x0000005303537211 */ /* 0x040fe400008f0eff */
[----:B------:R-:W-:Y:S09]  /*d230*/  LEA.HI.X.SX32 R81, R3, R81, 0x1, P0 ;  /* 0x0000005103517211 */ /* 0x000ff200000f0eff */
.L_x_7629:
[----:B------:R-:W-:Y:S05]  /*d240*/  BSYNC.RECONVERGENT B2 ;  /* 0x0000000000027941 */ /* 0x000fea0003800200 */
.L_x_7613:
        /* <DEDUP_REMOVED lines=101> */
.L_x_7696:
[----:B------:R-:W-:Y:S05]  /*d8a0*/  BSYNC.RECONVERGENT B0 ;  /* 0x0000000000007941 */ /* 0x000fea0003800200 */
.L_x_7695:
[----:B------:R-:W-:Y:S11]  /*d8b0*/  ISETP.GT.AND P0, PT, R96, R73, PT ;  /* 0x000000496000720c */ /* 0x000ff60003f04270 */
[----:B------:R-:W-:Y:S02]  /*d8c0*/  @!UPT UIADD3 URZ, UPT, UPT, URZ, URZ, URZ ;  /* 0x000000fffffff290 */ /* 0x000fe4000fffe0ff */
[----:B------:R-:W-:Y:S05]  /*d8d0*/  @P0 BRA `(.L_x_7697) ;  /* 0xffffff5000c80947 */ /* 0x000fea000383ffff */
.L_x_7596:
        /* <DEDUP_REMOVED lines=34> */
.L_x_7701:
[----:B------:R-:W-:Y:S05]  /*db00*/  BSYNC.RECONVERGENT B0 ;  /* 0x0000000000007941 */ /* 0x000fea0003800200 */
.L_x_7700:
        /* <DEDUP_REMOVED lines=14> */
.L_x_7703:
[----:B------:R-:W-:Y:S05]  /*dbf0*/  BSYNC.RECONVERGENT B0 ;  /* 0x0000000000007941 */ /* 0x000fea0003800200 */
.L_x_7702:
        /* <DEDUP_REMOVED lines=16> */
.L_x_7705:
[----:B------:R-:W-:Y:S05]  /*dd00*/  BSYNC.RECONVERGENT B0 ;  /* 0x0000000000007941 */ /* 0x000fea0003800200 */
.L_x_7704:
        /* <DEDUP_REMOVED lines=16> */
.L_x_7699:
        /* <DEDUP_REMOVED lines=84> */
.L_x_7713:
[----:B------:R-:W-:Y:S05]  /*e350*/  BSYNC.RECONVERGENT B0 ;  /* 0x0000000000007941 */ /* 0x000fea0003800200 */
.L_x_7712:
[----:B-----5:R-:W-:Y:S01]  /*e360*/  IMAD.MOV.U32 R6, RZ, RZ, R10 ;  /* 0x000000ffff067224 */ /* 0x020fe200078e000a */
[----:B------:R-:W-:Y:S01]  /*e370*/  MOV R4, R8 ;  /* 0x0000000800047202 */ /* 0x000fe20000000f00 */
[----:B------:R-:W-:Y:S01]  /*e380*/  IMAD.MOV.U32 R7, RZ, RZ, R11 ;  /* 0x000000ffff077224 */ /* 0x000fe200078e000b */
[----:B------:R-:W-:Y:S02]  /*e390*/  MOV R5, R9 ;  /* 0x0000000900057202 */ /* 0x000fe40000000f00 */
.L_x_7711:
[----:B------:R-:W-:Y:S05]  /*e3a0*/  BSYNC.RECONVERGENT B1 ;  /* 0x0000000000017941 */ /* 0x000fea0003800200 */
.L_x_7710:
        /* <DEDUP_REMOVED lines=48> */
.L_x_7715:
[----:B------:R-:W-:Y:S05]  /*e6b0*/  BSYNC.RECONVERGENT B0 ;  /* 0x0000000000007941 */ /* 0x000fea0003800200 */
.L_x_7714:
[----:B-----5:R3:W-:Y:S02]  /*e6c0*/  STS.128 [R68+0x2000], R8 ;  /* 0x0020000844007388 */ /* 0x0207e40000000c00 */
.L_x_7709:
[----:B------:R-:W-:Y:S05]  /*e6d0*/  BSYNC.RECONVERGENT B2 ;  /* 0x0000000000027941 */ /* 0x000fea0003800200 */
.L_x_7708:
        /* <DEDUP_REMOVED lines=60> */
.L_x_7721:
[----:B------:R-:W-:Y:S05]  /*eaa0*/  BSYNC.RECONVERGENT B0 ;  /* 0x0000000000007941 */ /* 0x000fea0003800200 */
.L_x_7720:
[----:B-----5:R1:W-:Y:S02]  /*eab0*/  STS.128 [R68+0x800], R8 ;  /* 0x0008000844007388 */ /* 0x0203e40000000c00 */
.L_x_7719:
[----:B------:R-:W-:Y:S05]  /*eac0*/  BSYNC.RECONVERGENT B1 ;  /* 0x0000000000017941 */ /* 0x000fea0003800200 */
.L_x_7718:
        /* <DEDUP_REMOVED lines=53> */
.L_x_7723:
[----:B------:R-:W-:Y:S05]  /*ee20*/  BSYNC.RECONVERGENT B0 ;  /* 0x0000000000007941 */ /* 0x000fea0003800200 */
.L_x_7722:
[----:B-----5:R3:W-:Y:S02]  /*ee30*/  STS.128 [R68+0x2800], R8 ;  /* 0x0028000844007388 */ /* 0x0207e40000000c00 */
.L_x_7717:
[----:B------:R-:W-:Y:S05]  /*ee40*/  BSYNC.RECONVERGENT B2 ;  /* 0x0000000000027941 */ /* 0x000fea0003800200 */
.L_x_7716:
        /* <DEDUP_REMOVED lines=61> */
.L_x_7729:
[----:B------:R-:W-:Y:S05]  /*f220*/  BSYNC.RECONVERGENT B0 ;  /* 0x0000000000007941 */ /* 0x000fea0003800200 */
.L_x_7728:
[----:B-----5:R1:W-:Y:S02]  /*f230*/  STS.128 [R68+0x1000], R8 ;  /* 0x0010000844007388 */ /* 0x0203e40000000c00 */
.L_x_7727:
[----:B------:R-:W-:Y:S05]  /*f240*/  BSYNC.RECONVERGENT B1 ;  /* 0x0000000000017941 */ /* 0x000fea0003800200 */
.L_x_7726:
        /* <DEDUP_REMOVED lines=53> */
.L_x_7731:
[----:B------:R-:W-:Y:S05]  /*f5a0*/  BSYNC.RECONVERGENT B0 ;  /* 0x0000000000007941 */ /* 0x000fea0003800200 */
.L_x_7730:
[----:B-----5:R1:W-:Y:S02]  /*f5b0*/  STS.128 [R68+0x3000], R8 ;  /* 0x0030000844007388 */ /* 0x0203e40000000c00 */
.L_x_7725:
[----:B------:R-:W-:Y:S05]  /*f5c0*/  BSYNC.RECONVERGENT B2 ;  /* 0x0000000000027941 */ /* 0x000fea0003800200 */
.L_x_7724:
        /* <DEDUP_REMOVED lines=28> */
[C---:B------:R-:W-:Y:S01]  /*f790*/  SHF.L.U32 R9, R8.reuse, 0x10, RZ ;  /* 0x0000001008097819 */ /* 0x040fe200000006ff */
[C---:B------:R-:W-:Y:S01]  /*f7a0*/  IMAD.U32 R25, R11.reuse, 0x10000, RZ ;  /* 0x000100000b197824 */ /* 0x040fe200078e00ff */
[----:B------:R-:W-:Y:S02]  /*f7b0*/  LOP3.LUT R26, R8, 0xffff0000, RZ, 0xc0, !PT ;  /* 0xffff0000081a7812 */ /* 0x000fe400078ec0ff */
[----:B------:R-:W-:-:S02]  /*f7c0*/  LOP3.LUT R23, R11, 0xffff0000, RZ, 0xc0, !PT ;  /* 0xffff00000b177812 */ /* 0x000fc400078ec0ff */
[C---:B------:R-:W-:Y:S02]  /*f7d0*/  SHF.L.U32 R22, R10.reuse, 0x10, RZ ;  /* 0x000000100a167819 */ /* 0x040fe400000006ff */
[----:B------:R-:W-:Y:S02]  /*f7e0*/  LOP3.LUT R27, R10, 0xffff0000, RZ, 0xc0, !PT ;  /* 0xffff00000a1b7812 */ /* 0x000fe400078ec0ff */
[----:B--2---:R-:W-:Y:S02]  /*f7f0*/  LOP3.LUT R21, R4, 0xffff0000, RZ, 0xc0, !PT ;  /* 0xffff000004157812 */ /* 0x004fe400078ec0ff */
[----:B---3--:R-:W-:Y:S02]  /*f800*/  LOP3.LUT R19, R2, 0xffff0000, RZ, 0xc0, !PT ;  /* 0xffff000002137812 */ /* 0x008fe400078ec0ff */
[----:B------:R-:W-:Y:S02]  /*f810*/  LOP3.LUT R8, R3, 0xffff0000, RZ, 0xc0, !PT ;  /* 0xffff000003087812 */ /* 0x000fe400078ec0ff */
[----:B------:R-:W-:Y:S01]  /*f820*/  LOP3.LUT R20, R5, 0xffff0000, RZ, 0xc0, !PT ;  /* 0xffff000005147812 */ /* 0x000fe200078ec0ff */
[C---:B------:R-:W-:Y:S01]  /*f830*/  FMUL.FTZ R11, R0.reuse, R19 ;  /* 0x00000013000b7220 */ /* 0x040fe20000410000 */
[-C--:B------:R-:W-:Y:S01]  /*f840*/  FMUL.FTZ R0, R0, R21.reuse ;  /* 0x0000001500007220 */ /* 0x080fe20000410000 */
[C---:B------:R-:W-:Y:S01]  /*f850*/  FMUL.FTZ R10, R23.reuse, R8 ;  /* 0x00000008170a7220 */ /* 0x040fe20000410000 */
[----:B------:R-:W-:Y:S01]  /*f860*/  SHF.L.U32 R4, R4, 0x10, RZ ;  /* 0x0000001004047819 */ /* 0x000fe200000006ff */
[C---:B------:R-:W-:Y:S01]  /*f870*/  FFMA.FTZ R11, R6.reuse, R21, -R11 ;  /* 0x00000015060b7223 */ /* 0x040fe2000001080b */
[----:B------:R-:W-:Y:S01]  /*f880*/  FFMA.FTZ R0, R6, R19, R0 ;  /* 0x0000001306007223 */ /* 0x000fe20000010000 */
[----:B------:R-:W-:Y:S01]  /*f890*/  FMUL.FTZ R6, R23, R20 ;  /* 0x0000001417067220 */ /* 0x000fe20000410000 */
[----:B------:R-:W-:-:S02]  /*f8a0*/  IMAD.U32 R2, R2, 0x10000, RZ ;  /* 0x0001000002027824 */ /* 0x000fc400078e00ff */
[----:B------:R-:W-:Y:S01]  /*f8b0*/  FFMA.FTZ R10, R25, R20, -R10 ;  /* 0x00000014190a7223 */ /* 0x000fe2000001080a */
[----:B------:R-:W-:Y:S01]  /*f8c0*/  SHF.L.U32 R5, R5, 0x10, RZ ;  /* 0x0000001005057819 */ /* 0x000fe200000006ff */
[----:B------:R-:W-:Y:S02]  /*f8d0*/  IMAD.U32 R3, R3, 0x10000, RZ ;  /* 0x0001000003037824 */ /* 0x000fe400078e00ff */
        /* <DEDUP_REMOVED lines=14> */
.L_x_7735:
[----:B------:R-:W-:Y:S05]  /*f9c0*/  BSYNC.RECONVERGENT B0 ;  /* 0x0000000000007941 */ /* 0x000fea0003800200 */
.L_x_7734:
[----:B-----5:R1:W-:Y:S02]  /*f9d0*/  STS.128 [R68+0x1800], R8 ;  /* 0x0018000844007388 */ /* 0x0203e40000000c00 */
.L_x_7733:
[----:B------:R-:W-:Y:S05]  /*f9e0*/  BSYNC.RECONVERGENT B1 ;  /* 0x0000000000017941 */ /* 0x000fea0003800200 */
.L_x_7732:
        /* <DEDUP_REMOVED lines=54> */
.L_x_7737:
[----:B------:R-:W-:Y:S05]  /*fd50*/  BSYNC.RECONVERGENT B0 ;  /* 0x0000000000007941 */ /* 0x000fea0003800200 */
.L_x_7736:
[----:B-----5:R1:W-:Y:S01]  /*fd60*/  STS.128 [R68+0x3800], R8 ;  /* 0x0038000844007388 */ /* 0x0203e20000000c00 */
[----:B------:R-:W-:Y:S05]  /*fd70*/  BRA `(.L_x_7706) ;  /* 0x0000002c00887947 */ /* 0x000fea0003800000 */
.L_x_7707:
        /* <DEDUP_REMOVED lines=97> */
.L_x_7742:
[----:B------:R-:W-:Y:S05]  /*10390*/  BSYNC.RECONVERGENT B0 ;  /* 0x0000000000007941 */ /* 0x000fea0003800200 */
.L_x_7741:
[----:B------:R-:W-:Y:S05]  /*103a0*/  BSYNC.RECONVERGENT B1 ;  /* 0x0000000000017941 */ /* 0x000fea0003800200 */
.L_x_7740:
        /* <DEDUP_REMOVED lines=87> */
.L_x_7744:
[----:B------:R-:W-:Y:S05]  /*10920*/  BSYNC.RECONVERGENT B0 ;  /* 0x0000000000007941 */ /* 0x000fea0003800200 */
.L_x_7743:
[----:B-----5:R4:W-:Y:S02]  /*10930*/  STS.128 [R68+0x2000], R20 ;  /* 0x0020001444007388 */ /* 0x0209e40000000c00 */
.L_x_7739:
[----:B------:R-:W-:Y:S05]  /*10940*/  BSYNC.RECONVERGENT B2 ;  /* 0x0000000000027941 */ /* 0x000fea0003800200 */
.L_x_7738:
        /* <DEDUP_REMOVED lines=91> */
.L_x_7750:
[----:B------:R-:W-:Y:S05]  /*10f00*/  BSYNC.RECONVERGENT B0 ;  /* 0x0000000000007941 */ /* 0x000fea0003800200 */
.L_x_7749:
[----:B-----5:R4:W-:Y:S02]  /*10f10*/  STS.128 [R68+0x800], R20 ;  /* 0x0008001444007388 */ /* 0x0209e40000000c00 */
.L_x_7748:
[----:B------:R-:W-:Y:S05]  /*10f20*/  BSYNC.RECONVERGENT B1 ;  /* 0x0000000000017941 */ /* 0x000fea0003800200 */
.L_x_7747:
        /* <DEDUP_REMOVED lines=12> */
[----:B--2-4-:R-:W-:-:S02]  /*10ff0*/  SEL R21, R3, R26, P0 ;  /* 0x0000001a03157207 */ /* 0x014fc40000000000 */
        /* <DEDUP_REMOVED lines=19> */
[C---:B--2---:R-:W-:Y:S01]  /*11130*/  IMAD.U32 R45, R20.reuse, 0x10000, RZ ;  /* 0x00010000142d7824 */ /* 0x044fe200078e00ff */
[----:B------:R-:W-:Y:S01]  /*11140*/  LOP3.LUT R43, R20, 0xffff0000, RZ, 0xc0, !PT ;  /* 0xffff0000142b7812 */ /* 0x000fe200078ec0ff */
[C---:B----4-:R-:W-:Y:S01]  /*11150*/  IMAD.U32 R38, R8.reuse, 0x10000, RZ ;  /* 0x0001000008267824 */ /* 0x050fe200078e00ff */
[----:B------:R-:W-:-:S02]  /*11160*/  LOP3.LUT R8, R8, 0xffff0000, RZ, 0xc0, !PT ;  /* 0xffff000008087812 */ /* 0x000fc400078ec0ff */
[C---:B------:R-:W-:Y:S02]  /*11170*/  SHF.L.U32 R7, R9.reuse, 0x10, RZ ;  /* 0x0000001009077819 */ /* 0x040fe400000006ff */
[----:B------:R-:W-:Y:S02]  /*11180*/  LOP3.LUT R41, R9, 0xffff0000, RZ, 0xc0, !PT ;  /* 0xffff000009297812 */ /* 0x000fe400078ec0ff */
[C---:B------:R-:W-:Y:S01]  /*11190*/  SHF.L.U32 R9, R11.reuse, 0x10, RZ ;  /* 0x000000100b097819 */ /* 0x040fe200000006ff */
[----:B------:R-:W-:Y:S01]  /*111a0*/  IMAD.U32 R40, R10, 0x10000, RZ ;  /* 0x000100000a287824 */ /* 0x000fe200078e00ff */
[----:B------:R-:W-:Y:S01]  /*111b0*/  LOP3.LUT R11, R11, 0xffff0000, RZ, 0xc0, !PT ;  /* 0xffff00000b0b7812 */ /* 0x000fe200078ec0ff */
[----:B------:R-:W-:Y:S01]  /*111c0*/  IMAD.U32 R47, R22, 0x10000, RZ ;  /* 0x00010000162f7824 */ /* 0x000fe200078e00ff */
[C---:B------:R-:W-:Y:S02]  /*111d0*/  SHF.L.U32 R20, R21.reuse, 0x10, RZ ;  /* 0x0000001015147819 */ /* 0x040fe400000006ff */
        /* <DEDUP_REMOVED lines=11> */
[----:B------:R-:W-:Y:S01]  /*11290*/  FMUL.FTZ R43, R43, R8 ;  /* 0x000000082b2b7220 */ /* 0x000fe20000410000 */
[----:B------:R-:W-:Y:S01]  /*112a0*/  FMUL.FTZ R20, R20, R7 ;  /* 0x0000000714147220 */ /* 0x000fe20000410000 */
[----:B------:R-:W-:Y:S01]  /*112b0*/  @P0 FADD.FTZ R10, -R10, -RZ ;  /* 0x800000ff0a0a0221 */ /* 0x000fe20000010100 */
[----:B------:R-:W-:Y:S01]  /*112c0*/  FMUL.FTZ R22, R22, R9 ;  /* 0x0000000916167220 */ /* 0x000fe20000410000 */
[C---:B---3--:R-:W-:Y:S01]  /*112d0*/  LOP3.LUT R8, R16.reuse, 0xffff0000, RZ, 0xc0, !PT ;  /* 0xffff000010087812 */ /* 0x048fe200078ec0ff */
[----:B------:R-:W-:Y:S01]  /*112e0*/  FMUL.FTZ R38, R45, R38 ;  /* 0x000000262d267220 */ /* 0x000fe20000410000 */
[C---:B------:R-:W-:Y:S01]  /*112f0*/  SHF.L.U32 R7, R17.reuse, 0x10, RZ ;  /* 0x0000001011077819 */ /* 0x040fe200000006ff */
[----:B------:R-:W-:Y:S01]  /*11300*/  IMAD.U32 R9, R16, 0x10000, RZ ;  /* 0x0001000010097824 */ /* 0x000fe200078e00ff */
[----:B------:R-:W-:Y:S01]  /*11310*/  LOP3.LUT R17, R17, 0xffff0000, RZ, 0xc0, !PT ;  /* 0xffff000011117812 */ /* 0x000fe200078ec0ff */
[----:B------:R-:W-:Y:S01]  /*11320*/  FMUL.FTZ R41, R42, R41 ;  /* 0x000000292a297220 */ /* 0x000fe20000410000 */
[----:B------:R-:W-:Y:S01]  /*11330*/  @P0 FADD.FTZ R40, -R40, -RZ ;  /* 0x800000ff28280221 */ /* 0x000fe20000010100 */
[----:B------:R-:W-:Y:S01]  /*11340*/  FMUL.FTZ R44, R44, R11 ;  /* 0x0000000b2c2c7220 */ /* 0x000fe20000410000 */
[----:B------:R-:W-:Y:S01]  /*11350*/  FMUL.FTZ R21, R21, R10 ;  /* 0x0000000a15157220 */ /* 0x000fe20000410000 */
[C---:B------:R-:W-:Y:S01]  /*11360*/  IMAD.U32 R16, R18.reuse, 0x10000, RZ ;  /* 0x0001000012107824 */ /* 0x040fe200078e00ff */
[----:B------:R-:W-:Y:S01]  /*11370*/  LOP3.LUT R11, R18, 0xffff0000, RZ, 0xc0, !PT ;  /* 0xffff0000120b7812 */ /* 0x000fe200078ec0ff */
[----:B------:R-:W-:Y:S01]  /*11380*/  FFMA.FTZ R9, R31, R9, R38 ;  /* 0x000000091f097223 */ /* 0x000fe20000010026 */
[C---:B------:R-:W-:Y:S01]  /*11390*/  SHF.L.U32 R10, R19.reuse, 0x10, RZ ;  /* 0x00000010130a7819 */ /* 0x040fe200000006ff */
[----:B------:R-:W-:Y:S01]  /*113a0*/  FFMA.FTZ R8, R30, R8, R43 ;  /* 0x000000081e087223 */ /* 0x000fe2000001002b */
        /* <DEDUP_REMOVED lines=14> */
.L_x_7752:
[----:B------:R-:W-:Y:S05]  /*11490*/  BSYNC.RECONVERGENT B0 ;  /* 0x0000000000007941 */ /* 0x000fea0003800200 */
.L_x_7751:
[----:B-----5:R1:W-:Y:S02]  /*114a0*/  STS.128 [R68+0x2800], R4 ;  /* 0x0028000444007388 */ /* 0x0203e40000000c00 */
.L_x_7746:
[----:B------:R-:W-:Y:S05]  /*114b0*/  BSYNC.RECONVERGENT B2 ;  /* 0x0000000000027941 */ /* 0x000fea0003800200 */
.L_x_7745:
[----:B------:R-:W-:Y:S01]  /*114c0*/  IADD3 R32, PT, PT, R128, 0x20, RZ ;  /* 0x0000002080207810 */ /* 0x000fe20007ffe0ff */
[----:B------:R-:W-:Y:S03]  /*114d0*/  BSSY.RECONVERGENT B2, `(.L_x_7753) ;  /* 0x00000b5000027945 */ /* 0x000fe60003800200 */
[----:B------:R-:W-:-:S13]  /*114e0*/  ISETP.GE.AND P0, PT, R32, R27, PT ;  /* 0x0000001b2000720c */ /* 0x000fda0003f06270 */
[----:B------:R-:W-:Y:S05]  /*114f0*/  @P0 BRA `(.L_x_7754) ;  /* 0x0000000800c80947 */ /* 0x000fea0003800000 */
[----:B-----5:R-:W-:Y:S01]  /*11500*/  ISETP.GE.AND P1, PT, R14, R25, PT ;  /* 0x000000190e00720c */ /* 0x020fe20003f26270 */
[----:B------:R-:W-:Y:S01]  /*11510*/  BSSY.RECONVERGENT B1, `(.L_x_7755) ;  /* 0x000005a000017945 */ /* 0x000fe20003800200 */
[----:B--23--:R-:W-:Y:S01]  /*11520*/  LEA R50, P0, R136, R126, 0x6 ;  /* 0x0000007e88327211 */ /* 0x00cfe200078030ff */
[----:B------:R-:W-:-:S03]  /*11530*/  IMAD.SHL.U32 R31, R3, 0x20, RZ ;  /* 0x00000020031f7824 */ /* 0x000fc600078e00ff */
[----:B------:R-:W-:-:S07]  /*11540*/  LEA.HI.X R51, R136, R127, R137, 0x6, P0 ;  /* 0x0000007f88337211 */ /* 0x000fce00000f3489 */
[----:B------:R2:W-:Y:S01]  /*11550*/  @P1 STS.128 [R68+0x1000], RZ ;  /* 0x001000ff44001388 */ /* 0x0005e20000000c00 */
[----:B------:R-:W-:Y:S05]  /*11560*/  @P1 BRA `(.L_x_7756) ;  /* 0x0000000400501947 */ /* 0x000fea0003800000 */
[----:B----4-:R3:W5:Y:S01]  /*11570*/  LD.E.128 R20, desc[UR6][R50.64] ;  /* 0x0000000632147980 */ /* 0x010762000c101d00 */
[----:B------:R-:W-:Y:S01]  /*11580*/  ISETP.GE.AND P0, PT, R14, R13, PT ;  /* 0x0000000d0e00720c */ /* 0x000fe20003f06270 */
[----:B------:R-:W-:-:S12]  /*11590*/  BSSY.RECONVERGENT B0, `(.L_x_7757) ;  /* 0x0000050000007945 */ /* 0x000fd80003800200 */
[----:B------:R-:W-:Y:S05]  /*115a0*/  @P0 BRA `(.L_x_7758) ;  /* 0x0000000400380947 */ /* 0x000fea0003800000 */
[----:B------:R-:W-:Y:S02]  /*115b0*/  ISETP.GT.AND P0, PT, R29, RZ, PT ;  /* 0x000000ff1d00720c */ /* 0x000fe40003f04270 */
[--C-:B-1----:R-:W-:Y:S02]  /*115c0*/  SHF.R.S32.HI R4, RZ, 0x1f, R31.reuse ;  /* 0x0000001fff047819 */ /* 0x102fe4000001141f */
        /* <DEDUP_REMOVED lines=11> */
[----:B------:R-:W4:Y:S04]  /*11680*/  LD.E.128 R16, desc[UR6][R16.64] ;  /* 0x0000000610107980 */ /* 0x000f28000c101d00 */
[----:B------:R-:W2:Y:S01]  /*11690*/  LD.E.128 R4, desc[UR6][R4.64] ;  /* 0x0000000604047980 */ /* 0x000ea2000c101d00 */
        /* <DEDUP_REMOVED lines=10> */
[----:B----4-:R-:W-:Y:S01]  /*11740*/  IMAD.U32 R45, R17, 0x10000, RZ ;  /* 0x00010000112d7824 */ /* 0x010fe200078e00ff */
        /* <DEDUP_REMOVED lines=22> */
[----:B---3--:R-:W-:Y:S01]  /*118b0*/  LOP3.LUT R19, R9, 0xffff0000, RZ, 0xc0, !PT ;  /* 0xffff000009137812 */ /* 0x008fe200078ec0ff */
        /* <DEDUP_REMOVED lines=29> */
.L_x_7758:
[----:B------:R-:W-:Y:S05]  /*11a90*/  BSYNC.RECONVERGENT B0 ;  /* 0x0000000000007941 */ /* 0x000fea0003800200 */
.L_x_7757:
[----:B-----5:R4:W-:Y:S02]  /*11aa0*/  STS.128 [R68+0x1000], R20 ;  /* 0x0010001444007388 */ /* 0x0209e40000000c00 */
.L_x_7756:
[----:B------:R-:W-:Y:S05]  /*11ab0*/  BSYNC.RECONVERGENT B1 ;  /* 0x0000000000017941 */ /* 0x000fea0003800200 */
.L_x_7755:
[----:B------:R-:W-:-:S13]  /*11ac0*/  ISETP.GE.AND P0, PT, R12, R25, PT ;  /* 0x000000190c00720c */ /* 0x000fda0003f06270 */
[----:B------:R1:W-:Y:S01]  /*11ad0*/  @P0 STS.128 [R68+0x3000], RZ ;  /* 0x003000ff44000388 */ /* 0x0003e20000000c00 */
[----:B------:R-:W-:Y:S05]  /*11ae0*/  @P0 BRA `(.L_x_7754) ;  /* 0x00000004004c0947 */ /* 0x000fea0003800000 */
[----:B----4-:R4:W5:Y:S01]  /*11af0*/  LD.E.128 R20, desc[UR6][R50.64+0x80] ;  /* 0x0000800632147980 */ /* 0x010962000c101d00 */
[----:B------:R-:W-:Y:S01]  /*11b00*/  ISETP.GE.AND P0, PT, R12, R13, PT ;  /* 0x0000000d0c00720c */ /* 0x000fe20003f06270 */
[----:B------:R-:W-:-:S12]  /*11b10*/  BSSY.RECONVERGENT B0, `(.L_x_7759) ;  /* 0x000004f000007945 */ /* 0x000fd80003800200 */
[----:B------:R-:W-:Y:S05]  /*11b20*/  @P0 BRA `(.L_x_7760) ;  /* 0x0000000400340947 */ /* 0x000fea0003800000 */
[----:B------:R-:W-:Y:S02]  /*11b30*/  ISETP.GT.AND P0, PT, R29, 0x40, PT ;  /* 0x000000401d00780c */ /* 0x000fe40003f04270 */
        /* <DEDUP_REMOVED lines=24> */
[----:B--2---:R-:W-:Y:S01]  /*11cc0*/  SHF.L.U32 R43, R17, 0x10, RZ ;  /* 0x00000010112b7819 */ /* 0x004fe200000006ff */
[C---:B---3--:R-:W-:Y:S01]  /*11cd0*/  IMAD.U32 R39, R4.reuse, 0x10000, RZ ;  /* 0x0001000004277824 */ /* 0x048fe200078e00ff */
        /* <DEDUP_REMOVED lines=27> */
[C---:B----4-:R-:W-:Y:S01]  /*11e90*/  SHF.L.U32 R4, R9.reuse, 0x10, RZ ;  /* 0x0000001009047819 */ /* 0x050fe200000006ff */
        /* <DEDUP_REMOVED lines=22> */
.L_x_7760:
[----:B------:R-:W-:Y:S05]  /*12000*/  BSYNC.RECONVERGENT B0 ;  /* 0x0000000000007941 */ /* 0x000fea0003800200 */
.L_x_7759:
[----:B-----5:R1:W-:Y:S02]  /*12010*/  STS.128 [R68+0x3000], R20 ;  /* 0x0030001444007388 */ /* 0x0203e40000000c00 */
.L_x_7754:
[----:B------:R-:W-:Y:S05]  /*12020*/  BSYNC.RECONVERGENT B2 ;  /* 0x0000000000027941 */ /* 0x000fea0003800200 */
.L_x_7753:
[----:B------:R-:W-:-:S04]  /*12030*/  IADD3 R38, PT, PT, R128, 0x30, RZ ;  /* 0x0000003080267810 */ /* 0x000fc80007ffe0ff */
[----:B------:R-:W-:-:S13]  /*12040*/  ISETP.GE.AND P0, PT, R38, R27, PT ;  /* 0x0000001b2600720c */ /* 0x000fda0003f06270 */
[----:B------:R-:W-:Y:S05]  /*12050*/  @P0 BRA `(.L_x_7706) ;  /* 0x0000000800d00947 */ /* 0x000fea0003800000 */
[----:B-----5:R-:W-:Y:S01]  /*12060*/  ISETP.GE.AND P0, PT, R14, R25, PT ;  /* 0x000000190e00720c */ /* 0x020fe20003f06270 */
[----:B--234-:R-:W-:Y:S01]  /*12070*/  IMAD R50, R137, 0x60, RZ ;  /* 0x0000006089327824 */ /* 0x01cfe200078e02ff */
[----:B------:R-:W-:Y:S01]  /*12080*/  BSSY.RECONVERGENT B1, `(.L_x_7761) ;  /* 0x000005b000017945 */ /* 0x000fe20003800200 */
[----:B------:R-:W-:-:S04]  /*12090*/  IMAD.WIDE.U32 R136, R136, 0x60, R126 ;  /* 0x0000006088887825 */ /* 0x000fc800078e007e */
[----:B------:R-:W-:Y:S01]  /*120a0*/  IMAD R27, R3, 0x30, RZ ;  /* 0x00000030031b7824 */ /* 0x000fe200078e02ff */
        /* <DEDUP_REMOVED lines=86> */
.L_x_7764:
[----:B------:R-:W-:Y:S05]  /*12610*/  BSYNC.RECONVERGENT B0 ;  /* 0x0000000000007941 */ /* 0x000fea0003800200 */
.L_x_7763:
[----:B-----5:R3:W-:Y:S02]  /*12620*/  STS.128 [R68+0x1800], R20 ;  /* 0x0018001444007388 */ /* 0x0207e40000000c00 */
.L_x_7762:
[----:B------:R-:W-:Y:S05]  /*12630*/  BSYNC.RECONVERGENT B1 ;  /* 0x0000000000017941 */ /* 0x000fea0003800200 */
.L_x_7761:
        /* <DEDUP_REMOVED lines=20> */
[----:B---3--:R-:W-:-:S05]  /*12780*/  IADD3 R20, P1, PT, R36, R3, RZ ;  /* 0x0000000324147210 */ /* 0x008fca0007f3e0ff */
[----:B------:R-:W3:Y:S01]  /*12790*/  LD.E.128 R16, desc[UR6][R16.64+0x80] ;  /* 0x0000800610107980 */ /* 0x000ee2000c101d00 */
[----:B------:R-:W-:-:S06]  /*127a0*/  IADD3.X R21, PT, PT, R37, R13, RZ, P1, !PT ;  /* 0x0000000d25157210 */ /* 0x000fcc0000ffe4ff */
[----:B------:R-:W4:Y:S01]  /*127b0*/  LD.E.128 R20, desc[UR6][R20.64+0x80] ;  /* 0x0000800614147980 */ /* 0x000f22000c101d00 */
        /* <DEDUP_REMOVED lines=13> */
[----:B------:R-:W-:Y:S02]  /*12890*/  LOP3.LUT R9, R10, 0xffff0000, RZ, 0xc0, !PT ;  /* 0xffff00000a097812 */ /* 0x000fe400078ec0ff */
[C---:B------:R-:W-:Y:S01]  /*128a0*/  SHF.L.U32 R8, R11.reuse, 0x10, RZ ;  /* 0x000000100b087819 */ /* 0x040fe200000006ff */
[----:B---3--:R-:W-:Y:S01]  /*128b0*/  IMAD.U32 R31, R16, 0x10000, RZ ;  /* 0x00010000101f7824 */ /* 0x008fe200078e00ff */
        /* <DEDUP_REMOVED lines=19> */
[C---:B----4-:R-:W-:Y:S01]  /*129f0*/  IMAD.U32 R11, R20.reuse, 0x10000, RZ ;  /* 0x00010000140b7824 */ /* 0x050fe200078e00ff */
        /* <DEDUP_REMOVED lines=24> */
.L_x_7766:
[----:B------:R-:W-:Y:S05]  /*12b80*/  BSYNC.RECONVERGENT B0 ;  /* 0x0000000000007941 */ /* 0x000fea0003800200 */
.L_x_7765:
[----:B-----5:R1:W-:Y:S02]  /*12b90*/  STS.128 [R68+0x3800], R4 ;  /* 0x0038000444007388 */ /* 0x0203e40000000c00 */
.L_x_7706:
[----:B------:R-:W-:Y:S05]  /*12ba0*/  BSYNC.RECONVERGENT B3 ;  /* 0x0000000000037941 */ /* 0x000fea0003800200 */
.L_x_7698:
        /* <DEDUP_REMOVED lines=24> */
.L_x_7768:
[----:B------:R-:W-:Y:S05]  /*12d30*/  BSYNC.RECONVERGENT B0 ;  /* 0x0000000000007941 */ /* 0x000fea0003800200 */
.L_x_7767:
        /* <DEDUP_REMOVED lines=18> */
.L_x_7770:
[----:B------:R-:W-:Y:S05]  /*12e60*/  BSYNC.RECONVERGENT B0 ;  /* 0x0000000000007941 */ /* 0x000fea0003800200 */
.L_x_7769:
        /* <DEDUP_REMOVED lines=16> */
.L_x_7772:
[----:B------:R-:W-:Y:S05]  /*12f70*/  BSYNC.RECONVERGENT B0 ;  /* 0x0000000000007941 */ /* 0x000fea0003800200 */
.L_x_7771:
        /* <DEDUP_REMOVED lines=18> */
.L_x_7774:
[----:B------:R-:W-:Y:S05]  /*130a0*/  BSYNC.RECONVERGENT B0 ;  /* 0x0000000000007941 */ /* 0x000fea0003800200 */
.L_x_7773:
        /* <DEDUP_REMOVED lines=20> */
.L_x_7776:
[----:B------:R-:W-:Y:S05]  /*131f0*/  BSYNC.RECONVERGENT B0 ;  /* 0x0000000000007941 */ /* 0x000fea0003800200 */
.L_x_7775:
        /* <DEDUP_REMOVED lines=16> */
.L_x_7778:
[----:B------:R-:W-:Y:S05]  /*13300*/  BSYNC.RECONVERGENT B0 ;  /* 0x0000000000007941 */ /* 0x000fea0003800200 */
.L_x_7777:
        /* <DEDUP_REMOVED lines=19> */
.L_x_7780:
[----:B------:R-:W-:Y:S05]  /*13440*/  BSYNC.RECONVERGENT B0 ;  /* 0x0000000000007941 */ /* 0x000fea0003800200 */
.L_x_7779:
        /* <DEDUP_REMOVED lines=17> */
.L_x_7782:
[----:B------:R-:W-:Y:S05]  /*13560*/  BSYNC.RECONVERGENT B0 ;  /* 0x0000000000007941 */ /* 0x000fea0003800200 */
.L_x_7781:
[----:B-----5:R-:W4:Y:S04]  /*13570*/  LD.E.64 R16, desc[UR6][R132.64+0x1c0] ;  /* 0x0001c00684107980 */ /* 0x020f28000c101b00 */
[----:B--23--:R-:W2:Y:S01]  /*13580*/  LD.E.64 R8, desc[UR6][R132.64+0x1b8] ;  /* 0x0001b80684087980 */ /* 0x00cea2000c101b00 */
[----:B------:R-:W-:-:S03]  /*13590*/  MOV R124, R218 ;  /* 0x000000da007c7202 */ /* 0x000fc60000000f00 */
[----:B-1----:R-:W3:Y:S04]  /*135a0*/  LD.E R6, desc[UR6][R132.64+0xd8] ;  /* 0x0000d80684067980 */ /* 0x002ee8000c101900 */
[----:B------:R-:W0:Y:S04]  /*135b0*/  LDGDEPBAR ;  /* 0x00000000000079af */ /* 0x000e280000000000 */
[----:B------:R1:W5:Y:S01]  /*135c0*/  LD.E R42, desc[UR6][R132.64+0x184] ;  /* 0x00018406842a7980 */ /* 0x000362000c101900 */
[----:B----4-:R-:W-:-:S04]  /*135d0*/  IMAD.WIDE.U32 R10, R219, R16, R124 ;  /* 0x00000010db0a7225 */ /* 0x010fc800078e007c */
[----:B------:R-:W-:Y:S01]  /*135e0*/  IMAD R3, R17, R219, RZ ;  /* 0x000000db11037224 */ /* 0x000fe200078e02ff */
[----:B--2---:R-:W-:-:S04]  /*135f0*/  LEA R8, P0, R10, R8, 0x2 ;  /* 0x000000080a087211 */ /* 0x004fc800078010ff */
[----:B------:R-:W-:-:S04]  /*13600*/  IADD3 R3, PT, PT, R11, R3, RZ ;  /* 0x000000030b037210 */ /* 0x000fc80007ffe0ff */
[----:B------:R-:W-:Y:S01]  /*13610*/  LEA.HI.X R9, R10, R9, R3, 0x2, P0 ;  /* 0x000000090a097211 */ /* 0x000fe200000f1403 */
[----:B---3--:R-:W2:Y:S01]  /*13620*/  MUFU.RCP R6, R6 ;  /* 0x0000000600067308 */ /* 0x008ea20000001000 */
        /* <DEDUP_REMOVED lines=22> */
.L_x_7784:
[----:B------:R2:W-:Y:S04]  /*13790*/  STS.128 [R68+0xc000], RZ ;  /* 0x00c000ff44007388 */ /* 0x0005e80000000c00 */
[----:B------:R2:W-:Y:S02]  /*137a0*/  STS.128 [R68+0x10000], RZ ;  /* 0x010000ff44007388 */ /* 0x0005e40000000c00 */
.L_x_7785:
[----:B------:R-:W-:Y:S05]  /*137b0*/  BSYNC.RECONVERGENT B0 ;  /* 0x0000000000007941 */ /* 0x000fea0003800200 */
.L_x_7783:
        /* <DEDUP_REMOVED lines=25> */
.L_x_7787:
[----:B------:R-:W-:Y:S05]  /*13950*/  BSYNC.RECONVERGENT B0 ;  /* 0x0000000000007941 */ /* 0x000fea0003800200 */
.L_x_7786:
        /* <DEDUP_REMOVED lines=18> */
.L_x_7789:
[----:B------:R-:W-:Y:S05]  /*13a80*/  BSYNC.RECONVERGENT B0 ;  /* 0x0000000000007941 */ /* 0x000fea0003800200 */
.L_x_7788:
        /* <DEDUP_REMOVED lines=19> */
.L_x_7791:
[----:B------:R-:W-:Y:S05]  /*13bc0*/  BSYNC.RECONVERGENT B0 ;  /* 0x0000000000007941 */ /* 0x000fea0003800200 */
.L_x_7790:
        /* <DEDUP_REMOVED lines=21> */
.L_x_7793:
[----:B------:R-:W-:Y:S05]  /*13d20*/  BSYNC.RECONVERGENT B0 ;  /* 0x0000000000007941 */ /* 0x000fea0003800200 */
.L_x_7792:
        /* <DEDUP_REMOVED lines=18> */
.L_x_7795:
[----:B------:R-:W-:Y:S05]  /*13e50*/  BSYNC.RECONVERGENT B0 ;  /* 0x0000000000007941 */ /* 0x000fea0003800200 */
.L_x_7794:
        /* <DEDUP_REMOVED lines=21> */
.L_x_7797:
[----:B------:R-:W-:Y:S05]  /*13fb0*/  BSYNC.RECONVERGENT B0 ;  /* 0x0000000000007941 */ /* 0x000fea0003800200 */
.L_x_7796:
        /* <DEDUP_REMOVED lines=19> */
.L_x_7799:
[----:B------:R-:W-:Y:S05]  /*140f0*/  BSYNC.RECONVERGENT B0 ;  /* 0x0000000000007941 */ /* 0x000fea0003800200 */
.L_x_7798:
[----:B------:R-:W2:Y:S01]  /*14100*/  S2UR UR8, SR_CgaCtaId ;  /* 0x00000000000879c3 */ /* 0x000ea20000008800 */
[----:B---3--:R-:W-:Y:S01]  /*14110*/  SHF.R.U32.HI R198, RZ, 0x1, R196 ;  /* 0x00000001ffc67819 */ /* 0x008fe200000116c4 */
[C---:B------:R-:W-:Y:S01]  /*14120*/  IMAD.SHL.U32 R58, R196.reuse, 0x40, RZ ;  /* 0x00000040c43a7824 */ /* 0x040fe200078e00ff */
[C---:B-1----:R-:W-:Y:S01]  /*14130*/  LOP3.LUT R5, R196.reuse, 0x8, RZ, 0xc0, !PT ;  /* 0x00000008c4057812 */ /* 0x042fe200078ec0ff */
        /* <DEDUP_REMOVED lines=21> */
[----:B------:R-:W-:Y:S02]  /*14290*/  LOP3.LUT R189, R198, 0x1f0, RZ, 0xc0, !PT ;  /* 0x000001f0c6bd7812 */ /* 0x000fe400078ec0ff */
[----:B------:R-:W-:Y:S01]  /*142a0*/  SEL R135, R135, 0xffffffe0, !P0 ;  /* 0xffffffe087877807 */ /* 0x000fe20004000000 */
[----:B------:R-:W-:Y:S01]  /*142b0*/  VIADD R194, R54, UR8 ;  /* 0x0000000836c27c36 */ /* 0x000fe20008000000 */
[----:B------:R-:W-:-:S02]  /*142c0*/  LEA R200, R200, UR8, 0x1 ;  /* 0x00000008c8c87c11 */ /* 0x000fc4000f8e08ff */
[----:B------:R-:W-:Y:S01]  /*142d0*/  LDSM.16.M88.4 R80, [R54+UR8+0x4000] ;  /* 0x004000083650783b */ /* 0x000fe20008000200 */
[--C-:B------:R-:W-:Y:S01]  /*142e0*/  IMAD.IADD R168, R194, 0x1, R135.reuse ;  /* 0x00000001c2a87824 */ /* 0x100fe200078e0287 */
[----:B------:R-:W-:Y:S01]  /*142f0*/  LOP3.LUT P0, R52, R196, 0x4, RZ, 0xc0, !PT ;  /* 0x00000004c4347812 */ /* 0x000fe2000780c0ff */
[----:B------:R-:W-:Y:S01]  /*14300*/  IMAD.IADD R56, R200, 0x1, R135 ;  /* 0x00000001c8387824 */ /* 0x000fe200078e0287 */
[----:B------:R-:W1:Y:S01]  /*14310*/  LDSM.16.M88.4 R116, [R200] ;  /* 0x00000000c874783b */ /* 0x000e620000000200 */
[----:B------:R-:W-:Y:S02]  /*14320*/  LOP3.LUT R55, R196, 0x38, RZ, 0xc0, !PT ;  /* 0x00000038c4377812 */ /* 0x000fe400078ec0ff */
[----:B------:R-:W-:Y:S01]  /*14330*/  SEL R41, R41, 0xffffffc0, !P0 ;  /* 0xffffffc029297807 */ /* 0x000fe20004000000 */
[----:B------:R-:W2:Y:S01]  /*14340*/  LDSM.16.M88.4 R72, [R54+UR8+0x4800] ;  /* 0x004800083648783b */ /* 0x000ea20008000200 */
[----:B------:R-:W-:Y:S02]  /*14350*/  ISETP.GT.AND P0, PT, R188, R205, PT ;  /* 0x000000cdbc00720c */ /* 0x000fe40003f04270 */
[----:B------:R-:W-:Y:S01]  /*14360*/  LOP3.LUT R57, R197, 0x1c0, RZ, 0xc0, !PT ;  /* 0x000001c0c5397812 */ /* 0x000fe200078ec0ff */
[----:B------:R-:W4:Y:S01]  /*14370*/  LDSM.16.M88.4 R60, [R54+UR8+0x5000] ;  /* 0x00500008363c783b */ /* 0x000f220008000200 */
[--C-:B------:R-:W-:Y:S01]  /*14380*/  IMAD.IADD R192, R200, 0x1, R41.reuse ;  /* 0x00000001c8c07824 */ /* 0x100fe200078e0229 */
[----:B-----5:R-:W-:Y:S01]  /*14390*/  IADD3 R3, PT, PT, R3, R67, -R216 ;  /* 0x0000004303037210 */ /* 0x020fe20007ffe8d8 */
[----:B------:R-:W-:Y:S01]  /*143a0*/  IMAD.IADD R2, R194, 0x1, R41 ;  /* 0x00000001c2027824 */ /* 0x000fe200078e0229 */
[----:B------:R-:W3:Y:S01]  /*143b0*/  LDSM.16.M88.4 R44, [R54+UR8+0x5800] ;  /* 0x00580008362c783b */ /* 0x000ee20008000200 */
[C---:B------:R-:W-:Y:S01]  /*143c0*/  IMAD.IADD R191, R135.reuse, 0x1, R192 ;  /* 0x0000000187bf7824 */ /* 0x040fe200078e02c0 */
[----:B------:R-:W-:Y:S01]  /*143d0*/  LOP3.LUT R55, R40, R57, R55, 0x1e, !PT ;  /* 0x0000003928377212 */ /* 0x000fe200078e1e37 */
[----:B------:R-:W-:Y:S01]  /*143e0*/  IMAD.IADD R0, R135, 0x1, R2 ;  /* 0x0000000187007824 */ /* 0x000fe200078e0202 */
[----:B------:R-:W3:Y:S01]  /*143f0*/  LDSM.16.M88.4 R32, [R54+UR8+0x6000] ;  /* 0x006000083620783b */ /* 0x000ee20008000200 */
[----:B------:R-:W-:-:S03]  /*14400*/  LOP3.LUT R66, R197, 0x1e00, RZ, 0xc0, !PT ;  /* 0x00001e00c5427812 */ /* 0x000fc600078ec0ff */
[----:B------:R-:W3:Y:S01]  /*14410*/  LDSM.16.M88.4 R24, [R54+UR8+0x6800] ;  /* 0x006800083618783b */ /* 0x000ee20008000200 */
[----:B------:R-:W-:-:S03]  /*14420*/  LOP3.LUT R66, R55, R66, RZ, 0xfc, !PT ;  /* 0x0000004237427212 */ /* 0x000fc600078efcff */
[----:B------:R-:W3:Y:S01]  /*14430*/  LDSM.16.M88.4 R16, [R54+UR8+0x7000] ;  /* 0x007000083610783b */ /* 0x000ee20008000200 */
[----:B------:R-:W-:-:S03]  /*14440*/  LEA R66, R66, UR8, 0x1 ;  /* 0x0000000842427c11 */ /* 0x000fc6000f8e08ff */
[----:B------:R-:W3:Y:S04]  /*14450*/  LDSM.16.M88.4 R8, [R54+UR8+0x7800] ;  /* 0x007800083608783b */ /* 0x000ee80008000200 */
[----:B------:R-:W-:Y:S04]  /*14460*/  LDSM.16.M88.4 R12, [R56] ;  /* 0x00000000380c783b */ /* 0x000fe80000000200 */
[----:B------:R-:W3:Y:S04]  /*14470*/  LDSM.16.M88.4 R124, [R168+0x4000] ;  /* 0x00400000a87c783b */ /* 0x000ee80000000200 */
[----:B------:R-:W3:Y:S01]  /*14480*/  LDSM.16.M88.4 R120, [R168+0x4800] ;  /* 0x00480000a878783b */ /* 0x000ee20000000200 */
[C---:B-1----:R-:W-:Y:S03]  /*14490*/  HMMA.16816.F32.BF16 R84, R116.reuse, R80, RZ ;  /* 0x000000507454723c */ /* 0x042fe600000418ff */
[----:B------:R-:W1:Y:S04]  /*144a0*/  LDSM.16.M88.4 R88, [R168+0x5000] ;  /* 0x00500000a858783b */ /* 0x000e680000000200 */
[----:B------:R-:W1:Y:S01]  /*144b0*/  LDSM.16.M88.4 R112, [R168+0x5800] ;  /* 0x00580000a870783b */ /* 0x000e620000000200 */
[C---:B--2---:R-:W-:Y:S03]  /*144c0*/  HMMA.16816.F32.BF16 R76, R116.reuse, R72, RZ ;  /* 0x00000048744c723c */ /* 0x044fe600000418ff */
[----:B------:R-:W2:Y:S04]  /*144d0*/  LDSM.16.M88.4 R108, [R168+0x6000] ;  /* 0x00600000a86c783b */ /* 0x000ea80000000200 */
[----:B------:R-:W2:Y:S01]  /*144e0*/  LDSM.16.M88.4 R104, [R168+0x6800] ;  /* 0x00680000a868783b */ /* 0x000ea20000000200 */
[C---:B----4-:R-:W-:Y:S03]  /*144f0*/  HMMA.16816.F32.BF16 R68, R116.reuse, R60, RZ ;  /* 0x0000003c7444723c */ /* 0x050fe600000418ff */
[----:B------:R-:W4:Y:S04]  /*14500*/  LDSM.16.M88.4 R100, [R168+0x7000] ;  /* 0x00700000a864783b */ /* 0x000f280000000200 */
[----:B------:R-:W4:Y:S01]  /*14510*/  LDSM.16.M88.4 R92, [R168+0x7800] ;  /* 0x00780000a85c783b */ /* 0x000f220000000200 */
[C---:B---3--:R-:W-:Y:S03]  /*14520*/  HMMA.16816.F32.BF16 R48, R116.reuse, R44, RZ ;  /* 0x0000002c7430723c */ /* 0x048fe600000418ff */
[----:B------:R-:W-:Y:S04]  /*14530*/  LDSM.16.M88.4 R96, [R192] ;  /* 0x00000000c060783b */ /* 0x000fe80000000200 */
        /* <DEDUP_REMOVED lines=38> */
[----:B------:R-:W-:Y:S03]  /*147a0*/  LDSM.16.M88.4 R92, [R0+0x4000] ;  /* 0x00400000005c783b */ /* 0x000fe60000000200 */
[C---:B---3--:R-:W-:Y:S08]  /*147b0*/  HMMA.16816.F32.BF16 R84, R96.reuse, R8, R84 ;  /* 0x000000086054723c */ /* 0x048ff00000041854 */
[C---:B------:R-:W-:Y:S01]  /*147c0*/  HMMA.16816.F32.BF16 R80, R96.reuse, R10, R80 ;  /* 0x0000000a6050723c */ /* 0x040fe20000041850 */
[----:B------:R-:W3:Y:S07]  /*147d0*/  LDSM.16.M88.4 R8, [R191] ;  /* 0x00000000bf08783b */ /* 0x000eee0000000200 */
        /* <DEDUP_REMOVED lines=18> */
[C---:B------:R-:W-:Y:S08]  /*14900*/  HMMA.16816.F32.BF16 R4, R96.reuse, R100, R4 ;  /* 0x000000646004723c */ /* 0x040ff00000041804 */
[----:B------:R-:W-:Y:S01]  /*14910*/  HMMA.16816.F32.BF16 R116, R96, R102, R116 ;  /* 0x000000666074723c */ /* 0x000fe20000041874 */
[----:B------:R-:W4:Y:S04]  /*14920*/  LDSM.16.M88.4 R100, [R0+0x7800] ;  /* 0x007800000064783b */ /* 0x000f280000000200 */
[----:B------:R-:W-:Y:S03]  /*14930*/  LDSM.16.M88.4 R96, [R54+UR8+0x8000] ;  /* 0x008000083660783b */ /* 0x000fe60008000200 */
[C---:B---3--:R-:W-:Y:S08]  /*14940*/  HMMA.16816.F32.BF16 R84, R8.reuse, R92, R84 ;  /* 0x0000005c0854723c */ /* 0x048ff00000041854 */
[C---:B------:R-:W-:Y:S01]  /*14950*/  HMMA.16816.F32.BF16 R80, R8.reuse, R94, R80 ;  /* 0x0000005e0850723c */ /* 0x040fe20000041850 */
[----:B------:R-:W-:Y:S07]  /*14960*/  LDSM.16.M88.4 R92, [R54+UR8+0x8800] ;  /* 0x00880008365c783b */ /* 0x000fee0008000200 */
[C---:B-1----:R-:W-:Y:S08]  /*14970*/  HMMA.16816.F32.BF16 R76, R8.reuse, R88, R76 ;  /* 0x00000058084c723c */ /* 0x042ff0000004184c */
[C---:B------:R-:W-:Y:S01]  /*14980*/  HMMA.16816.F32.BF16 R72, R8.reuse, R90, R72 ;  /* 0x0000005a0848723c */ /* 0x040fe20000041848 */
[----:B------:R-:W-:Y:S07]  /*14990*/  LDSM.16.M88.4 R88, [R200+0x2000] ;  /* 0x00200000c858783b */ /* 0x000fee0000000200 */
[C---:B--2---:R-:W-:Y:S08]  /*149a0*/  HMMA.16816.F32.BF16 R68, R8.reuse, R12, R68 ;  /* 0x0000000c0844723c */ /* 0x044ff00000041844 */
[C---:B------:R-:W-:Y:S01]  /*149b0*/  HMMA.16816.F32.BF16 R60, R8.reuse, R14, R60 ;  /* 0x0000000e083c723c */ /* 0x040fe2000004183c */
[----:B------:R-:W1:Y:S07]  /*149c0*/  LDSM.16.M88.4 R12, [R54+UR8+0x9000] ;  /* 0x00900008360c783b */ /* 0x000e6e0008000200 */
[C---:B------:R-:W-:Y:S08]  /*149d0*/  HMMA.16816.F32.BF16 R48, R8.reuse, R120, R48 ;  /* 0x000000780830723c */ /* 0x040ff00000041830 */
[C---:B------:R-:W-:Y:S01]  /*149e0*/  HMMA.16816.F32.BF16 R44, R8.reuse, R122, R44 ;  /* 0x0000007a082c723c */ /* 0x040fe2000004182c */
[----:B------:R-:W-:Y:S07]  /*149f0*/  LDSM.16.M88.4 R120, [R192+0x2000] ;  /* 0x00200000c078783b */ /* 0x000fee0000000200 */
        /* <DEDUP_REMOVED lines=9> */
[C---:B----4-:R-:W-:Y:S08]  /*14a90*/  HMMA.16816.F32.BF16 R4, R8.reuse, R100, R4 ;  /* 0x000000640804723c */ /* 0x050ff00000041804 */
[----:B------:R-:W-:Y:S01]  /*14aa0*/  HMMA.16816.F32.BF16 R116, R8, R102, R116 ;  /* 0x000000660874723c */ /* 0x000fe20000041874 */
[----:B------:R-:W2:Y:S04]  /*14ab0*/  LDSM.16.M88.4 R8, [R54+UR8+0x9800] ;  /* 0x009800083608783b */ /* 0x000ea80008000200 */
[----:B------:R-:W-:Y:S03]  /*14ac0*/  LDSM.16.M88.4 R100, [R56+0x2000] ;  /* 0x002000003864783b */ /* 0x000fe60000000200 */
[C---:B-1----:R-:W-:Y:S08]  /*14ad0*/  HMMA.16816.F32.BF16 R68, R88.reuse, R12, R68 ;  /* 0x0000000c5844723c */ /* 0x042ff00000041844 */
[C---:B------:R-:W-:Y:S01]  /*14ae0*/  HMMA.16816.F32.BF16 R60, R88.reuse, R14, R60 ;  /* 0x0000000e583c723c */ /* 0x040fe2000004183c */
[----:B------:R-:W1:Y:S07]  /*14af0*/  LDSM.16.M88.4 R12, [R168+0x8000] ;  /* 0x00800000a80c783b */ /* 0x000e6e0000000200 */
[C---:B------:R-:W-:Y:S08]  /*14b00*/  HMMA.16816.F32.BF16 R84, R88.reuse, R96, R84 ;  /* 0x000000605854723c */ /* 0x040ff00000041854 */
[C---:B------:R-:W-:Y:S01]  /*14b10*/  HMMA.16816.F32.BF16 R80, R88.reuse, R98, R80 ;  /* 0x000000625850723c */ /* 0x040fe20000041850 */
[----:B------:R3:W-:Y:S07]  /*14b20*/  LDSM.16.M88.4 R96, [R54+UR8+0xb800] ;  /* 0x00b800083660783b */ /* 0x0007ee0008000200 */
[C---:B------:R-:W-:Y:S08]  /*14b30*/  HMMA.16816.F32.BF16 R76, R88.reuse, R92, R76 ;  /* 0x0000005c584c723c */ /* 0x040ff0000004184c */
[C---:B--2---:R-:W-:Y:S08]  /*14b40*/  HMMA.16816.F32.BF16 R48, R88.reuse, R8, R48 ;  /* 0x000000085830723c */ /* 0x044ff00000041830 */
[----:B------:R-:W-:Y:S01]  /*14b50*/  HMMA.16816.F32.BF16 R44, R88, R10, R44 ;  /* 0x0000000a582c723c */ /* 0x000fe2000004182c */
[----:B------:R-:W2:Y:S01]  /*14b60*/  LDSM.16.M88.4 R8, [R168+0x9000] ;  /* 0x00900000a808783b */ /* 0x000ea20000000200 */
[----:B---3--:R-:W-:-:S04]  /*14b70*/  SHF.R.U32.HI R54, RZ, 0x2, R196 ;  /* 0x00000002ff367819 */ /* 0x008fc800000116c4 */
[----:B------:R-:W-:Y:S02]  /*14b80*/  LOP3.LUT R54, R54, 0x7, RZ, 0xc0, !PT ;  /* 0x0000000736367812 */ /* 0x000fe400078ec0ff */
[----:B------:R-:W-:Y:S01]  /*14b90*/  HMMA.16816.F32.BF16 R72, R88, R94, R72 ;  /* 0x0000005e5848723c */ /* 0x000fe20000041848 */
[----:B------:R-:W3:Y:S07]  /*14ba0*/  LDSM.16.M88.4 R92, [R168+0x8800] ;  /* 0x00880000a85c783b */ /* 0x000eee0000000200 */
        /* <DEDUP_REMOVED lines=21> */
[----:B------:R-:W-:Y:S07]  /*14d00*/  LDSM.16.M88.4 R92, [R2+0x9000] ;  /* 0x00900000025c783b */ /* 0x000fee0000000200 */
        /* <DEDUP_REMOVED lines=18> */
[----:B------:R-:W-:Y:S08]  /*14e30*/  HMMA.16816.F32.BF16 R4, R100, R104, R4 ;  /* 0x000000686404723c */ /* 0x000ff00000041804 */
[C---:B---3--:R-:W-:Y:S08]  /*14e40*/  HMMA.16816.F32.BF16 R36, R120.reuse, R88, R36 ;  /* 0x000000587824723c */ /* 0x048ff00000041824 */
[----:B------:R-:W-:Y:S01]  /*14e50*/  HMMA.16816.F32.BF16 R32, R120, R90, R32 ;  /* 0x0000005a7820723c */ /* 0x000fe20000041820 */
[----:B------:R-:W2:Y:S07]  /*14e60*/  LDSM.16.M88.4 R88, [R0+0xb000] ;  /* 0x00b000000058783b */ /* 0x000eae0000000200 */
[C---:B------:R-:W-:Y:S08]  /*14e70*/  HMMA.16816.F32.BF16 R20, R100.reuse, R108, R20 ;  /* 0x0000006c6414723c */ /* 0x040ff00000041814 */
[C---:B------:R-:W-:Y:S01]  /*14e80*/  HMMA.16816.F32.BF16 R16, R100.reuse, R110, R16 ;  /* 0x0000006e6410723c */ /* 0x040fe20000041810 */
[----:B------:R-:W3:Y:S07]  /*14e90*/  LDSM.16.M88.4 R108, [R0+0x8800] ;  /* 0x00880000006c783b */ /* 0x000eee0000000200 */
        /* <DEDUP_REMOVED lines=8> */
[----:B------:R-:W4:Y:S01]  /*14f20*/  LDSM.16.M88.4 R92, [R0+0xa800] ;  /* 0x00a80000005c783b */ /* 0x000f220000000200 */
[----:B------:R-:W-:-:S06]  /*14f30*/  DEPBAR.LE SB0, 0x0 ;  /* 0x000080000000791a */ /* 0x000fcc0000000000 */
[C---:B------:R-:W-:Y:S08]  /*14f40*/  HMMA.16816.F32.BF16 R4, R120.reuse, R124, R4 ;  /* 0x0000007c7804723c */ /* 0x040ff00000041804 */
[C---:B------:R-:W-:Y:S08]  /*14f50*/  HMMA.16816.F32.BF16 R20, R120.reuse, R128, R20 ;  /* 0x000000807814723c */ /* 0x040ff00000041814 */
[C---:B------:R-:W-:Y:S08]  /*14f60*/  HMMA.16816.F32.BF16 R16, R120.reuse, R130, R16 ;  /* 0x000000827810723c */ /* 0x040ff00000041810 */
[----:B------:R-:W-:Y:S08]  /*14f70*/  HMMA.16816.F32.BF16 R116, R120, R126, R116 ;  /* 0x0000007e7874723c */ /* 0x000ff00000041874 */
[----:B-1----:R-:W-:Y:S01]  /*14f80*/  HMMA.16816.F32.BF16 R4, R12, R8, R4 ;  /* 0x000000080c04723c */ /* 0x002fe20000041804 */
[----:B------:R-:W-:-:S02]  /*14f90*/  LOP3.LUT R8, R54, R189, RZ, 0xfc, !PT ;  /* 0x000000bd36087212 */ /* 0x000fc400078efcff */
[----:B------:R-:W-:Y:S02]  /*14fa0*/  IADD3 R9, PT, PT, R67, -R216, -R42 ;  /* 0x800000d843097210 */ /* 0x000fe40007ffe82a */
[----:B------:R-:W-:-:S03]  /*14fb0*/  LOP3.LUT R42, R40, 0x40, RZ, 0xfc, !PT ;  /* 0x00000040282a7812 */ /* 0x000fc600078efcff */
[----:B--2---:R-:W-:Y:S01]  /*14fc0*/  HMMA.16816.F32.BF16 R20, R12, R88, R20 ;  /* 0x000000580c14723c */ /* 0x004fe20000041814 */
[----:B------:R-:W-:-:S04]  /*14fd0*/  IMAD R88, R215, 0x40, R8 ;  /* 0x00000040d7587824 */ /* 0x000fc800078e0208 */
[C---:B------:R-:W-:Y:S02]  /*14fe0*/  IMAD.IADD R224, R88.reuse, 0x1, R3 ;  /* 0x0000000158e07824 */ /* 0x040fe400078e0203 */
[----:B------:R-:W-:Y:S01]  /*14ff0*/  IMAD.IADD R88, R88, 0x1, R9 ;  /* 0x0000000158587824 */ /* 0x000fe200078e0209 */
[C---:B------:R-:W-:Y:S02]  /*15000*/  HMMA.16816.F32.BF16 R84, R12.reuse, R112, R84 ;  /* 0x000000700c54723c */ /* 0x040fe40000041854 */
[C-C-:B------:R-:W-:Y:S02]  /*15010*/  VIADDMNMX R227, R224.reuse, 0x1, R67.reuse, PT ;  /* 0x00000001e0e37846 */ /* 0x140fe40003800143 */
[----:B------:R-:W-:Y:S02]  /*15020*/  VIADDMNMX R224, R224, 0x9, R67, PT ;  /* 0x00000009e0e07846 */ /* 0x000fe40003800143 */
[----:B------:R-:W-:Y:S02]  /*15030*/  VIMNMX R228, PT, PT, RZ, R88, !PT ;  /* 0x00000058ffe47248 */ /* 0x000fe40007fe0100 */
[----:B------:R-:W-:Y:S01]  /*15040*/  HMMA.16816.F32.BF16 R80, R12, R114, R80 ;  /* 0x000000720c50723c */ /* 0x000fe20000041850 */
[----:B------:R-:W-:-:S07]  /*15050*/  VIADDMNMX R226, R88, 0x8, RZ, !PT ;  /* 0x0000000858e27846 */ /* 0x000fce00078001ff */
[C---:B---3--:R-:W-:Y:S08]  /*15060*/  HMMA.16816.F32.BF16 R76, R12.reuse, R108, R76 ;  /* 0x0000006c0c4c723c */ /* 0x048ff0000004184c */
        /* <DEDUP_REMOVED lines=11> */
[----:B------:R-:W-:Y:S01]  /*15120*/  IMAD.SHL.U32 R10, R188, 0x80, RZ ;  /* 0x00000080bc0a7824 */ /* 0x000fe200078e00ff */
        /* <DEDUP_REMOVED lines=15> */
.L_x_7803:
        /* <DEDUP_REMOVED lines=9> */
[----:B------:R-:W-:Y:S02]  /*152b0*/  ISETP.GE.AND P0, PT, R88, RZ, PT ;  /* 0x000000ff5800720c */ /* 0x000fe40003f06270 */
[----:B------:R-:W2:Y:S01]  /*152c0*/  LD.E.64 R88, desc[UR6][R132.64+0x38] ;  /* 0x0000380684587980 */ /* 0x000ea2000c101b00 */
        /* <DEDUP_REMOVED lines=20> */
[----:B------:R-:W-:Y:S02]  /*15410*/  ISETP.GE.U32.AND P5, PT, R12, R3, PT ;  /* 0x000000030c00720c */ /* 0x000fe40003fa6070 */
[----:B------:R-:W-:-:S04]  /*15420*/  LOP3.LUT R3, R10, R9, RZ, 0x3c, !PT ;  /* 0x000000090a037212 */ /* 0x000fc800078e3cff */
[----:B------:R-:W-:Y:S02]  /*15430*/  ISETP.GE.AND P2, PT, R3, RZ, PT ;  /* 0x000000ff0300720c */ /* 0x000fe40003f46270 */
[----:B------:R-:W-:Y:S01]  /*15440*/  LOP3.LUT R3, RZ, R9, RZ, 0x33, !PT ;  /* 0x00000009ff037212 */ /* 0x000fe200078e33ff */
[----:B------:R-:W-:-:S04]  /*15450*/  @P4 VIADD R14, R14, 0x1 ;  /* 0x000000010e0e4836 */ /* 0x000fc80000000000 */
[----:B------:R-:W-:Y:S01]  /*15460*/  @P5 IADD3 R15, PT, PT, R15, 0x1, RZ ;  /* 0x000000010f0f5810 */ /* 0x000fe20007ffe0ff */
[----:B------:R-:W-:-:S05]  /*15470*/  @!P0 IMAD.MOV R14, RZ, RZ, -R14 ;  /* 0x000000ffff0e8224 */ /* 0x000fca00078e0a0e */
[----:B------:R-:W-:Y:S02]  /*15480*/  @!P2 IADD3 R15, PT, PT, -R15, RZ, RZ ;  /* 0x000000ff0f0fa210 */ /* 0x000fe40007ffe1ff */
        /* <DEDUP_REMOVED lines=21> */
.L_x_7804:
[----:B------:R-:W-:Y:S05]  /*155e0*/  BSYNC.RECONVERGENT B0 ;  /* 0x0000000000007941 */ /* 0x000fea0003800200 */
.L_x_7802:
        /* <DEDUP_REMOVED lines=107> */
.L_x_7801:
[----:B------:R-:W-:Y:S05]  /*15ca0*/  BSYNC.RECONVERGENT B1 ;  /* 0x0000000000017941 */ /* 0x000fea0003800200 */
.L_x_7800:
[----:B------:R-:W-:Y:S02]  /*15cb0*/  IMAD.SHL.U32 R55, R196, 0x2, RZ ;  /* 0x00000002c4377824 */ /* 0x000fe400078e00ff */
[----:B------:R-:W-:-:S03]  /*15cc0*/  IMAD.IADD R143, R53, 0x1, R8 ;  /* 0x00000001358f7824 */ /* 0x000fc600078e0208 */
[----:B------:R-:W-:Y:S01]  /*15cd0*/  LOP3.LUT R55, R55, 0x6, RZ, 0xc0, !PT ;  /* 0x0000000637377812 */ /* 0x000fe200078ec0ff */
[----:B------:R-:W-:-:S03]  /*15ce0*/  VIADD R3, R143, 0x8 ;  /* 0x000000088f037836 */ /* 0x000fc60000000000 */
[----:B-1----:R-:W-:-:S05]  /*15cf0*/  LOP3.LUT R13, R10, R55, RZ, 0xfc, !PT ;  /* 0x000000370a0d7212 */ /* 0x002fca00078efcff */
[C---:B------:R-:W-:Y:S02]  /*15d00*/  IMAD.IADD R144, R13.reuse, 0x1, R216 ;  /* 0x000000010d907824 */ /* 0x040fe400078e02d8 */
[----:B------:R-:W-:Y:S02]  /*15d10*/  VIADD R145, R13, 0x1 ;  /* 0x000000010d917836 */ /* 0x000fe40000000000 */
[--C-:B------:R-:W-:Y:S01]  /*15d20*/  IMAD.IADD R59, R3, 0x1, -R144.reuse ;  /* 0x00000001033b7824 */ /* 0x100fe200078e0a90 */
[--C-:B------:R-:W-:Y:S02]  /*15d30*/  IADD3 R146, PT, PT, R143, -0x1, -R144.reuse ;  /* 0xffffffff8f927810 */ /* 0x100fe40007ffe890 */
[--C-:B------:R-:W-:Y:S02]  /*15d40*/  IADD3 R96, PT, PT, R3, -0x1, -R144.reuse ;  /* 0xffffffff03607810 */ /* 0x100fe40007ffe890 */
[----:B------:R-:W-:Y:S02]  /*15d50*/  IABS R146, R146 ;  /* 0x0000009200927213 */ /* 0x000fe40000000000 */
        /* <DEDUP_REMOVED lines=30> */
[----:B------:R-:W-:Y:S02]  /*15f40*/  I2FP.F32.S32 R146, R146 ;  /* 0x0000009200927245 */ /* 0x000fe40000201400 */
[----:B------:R-:W-:-:S02]  /*15f50*/  IABS R96, R96 ;  /* 0x0000006000607213 */ /* 0x000fc40000000000 */
[--C-:B------:R-:W-:Y:S01]  /*15f60*/  IADD3 R92, PT, PT, R3, -0x9, -R144.reuse ;  /* 0xfffffff7035c7810 */ /* 0x100fe20007ffe890 */
[----:B------:R-:W-:Y:S01]  /*15f70*/  FFMA.FTZ R85, -R225, R146, R85 ;  /* 0x00000092e1557223 */ /* 0x000fe20000010155 */
        /* <DEDUP_REMOVED lines=27> */
[----:B------:R-:W-:Y:S01]  /*16130*/  IADD3 R3, PT, PT, R3, -0x79, -R144 ;  /* 0xffffff8703037810 */ /* 0x000fe20007ffe890 */
[----:B------:R-:W-:Y:S01]  /*16140*/  VIADD R144, R143, 0xfffffff8 ;  /* 0xfffffff88f907836 */ /* 0x000fe20000000000 */
[----:B------:R-:W-:-:S02]  /*16150*/  I2FP.F32.S32 R96, R96 ;  /* 0x0000006000607245 */ /* 0x000fc40000201400 */
[----:B------:R-:W-:Y:S02]  /*16160*/  ISETP.GE.AND P4, PT, R145, R228, PT ;  /* 0x000000e49100720c */ /* 0x000fe40003f86270 */
[----:B------:R-:W-:Y:S01]  /*16170*/  IABS R144, R144 ;  /* 0x0000009000907213 */ /* 0x000fe20000000000 */
[----:B------:R-:W-:Y:S01]  /*16180*/  FFMA.FTZ R87, -R225, R96, R87 ;  /* 0x00000060e1577223 */ /* 0x000fe20000010157 */
[C---:B------:R-:W-:Y:S02]  /*16190*/  ISETP.GE.AND P3, PT, R145.reuse, R227, PT ;  /* 0x000000e39100720c */ /* 0x040fe40003f66270 */
[----:B------:R-:W-:Y:S02]  /*161a0*/  ISETP.GE.AND P5, PT, R145, R226, PT ;  /* 0x000000e29100720c */ /* 0x000fe40003fa6270 */
[----:B------:R-:W-:Y:S02]  /*161b0*/  FSEL R85, R85, -INF , P4 ;  /* 0xff80000055557808 */ /* 0x000fe40002000000 */
[----:B------:R-:W-:-:S02]  /*161c0*/  IABS R92, R92 ;  /* 0x0000005c005c7213 */ /* 0x000fc40000000000 */
[----:B------:R-:W-:Y:S01]  /*161d0*/  ISETP.GE.AND P0, PT, R145, R224, PT ;  /* 0x000000e09100720c */ /* 0x000fe20003f06270 */
[----:B------:R-:W-:Y:S01]  /*161e0*/  VIADD R145, R13, 0x8 ;  /* 0x000000080d917836 */ /* 0x000fe20000000000 */
[----:B------:R-:W-:Y:S02]  /*161f0*/  I2FP.F32.S32 R147, R144 ;  /* 0x0000009000937245 */ /* 0x000fe40000201400 */
[----:B------:R-:W-:Y:S01]  /*16200*/  FSEL R96, R85, -INF , !P3 ;  /* 0xff80000055607808 */ /* 0x000fe20005800000 */
[----:B------:R-:W-:Y:S01]  /*16210*/  IMAD.MOV.U32 R85, RZ, RZ, R92 ;  /* 0x000000ffff557224 */ /* 0x000fe200078e005c */
[----:B------:R-:W-:Y:S01]  /*16220*/  FSEL R87, R87, -INF , P5 ;  /* 0xff80000057577808 */ /* 0x000fe20002800000 */
[----:B------:R-:W-:Y:S01]  /*16230*/  FFMA.FTZ R80, -R225, R147, R80 ;  /* 0x00000093e1507223 */ /* 0x000fe20000010150 */
[----:B------:R-:W-:Y:S02]  /*16240*/  IABS R143, R143 ;  /* 0x0000008f008f7213 */ /* 0x000fe40000000000 */
[----:B------:R-:W-:-:S02]  /*16250*/  IABS R94, R94 ;  /* 0x0000005e005e7213 */ /* 0x000fc40000000000 */
[----:B------:R-:W-:Y:S02]  /*16260*/  FSEL R92, R87, -INF , !P0 ;  /* 0xff800000575c7808 */ /* 0x000fe40004000000 */
[----:B------:R-:W-:Y:S02]  /*16270*/  ISETP.GE.AND P6, PT, R145, R228, PT ;  /* 0x000000e49100720c */ /* 0x000fe40003fc6270 */
[----:B------:R-:W-:Y:S01]  /*16280*/  I2FP.F32.S32 R87, R143 ;  /* 0x0000008f00577245 */ /* 0x000fe20000201400 */
[----:B------:R-:W-:Y:S01]  /*16290*/  VIADD R143, R13, 0x10 ;  /* 0x000000100d8f7836 */ /* 0x000fe20000000000 */
[C---:B------:R-:W-:Y:S02]  /*162a0*/  ISETP.GE.AND P1, PT, R145.reuse, R227, PT ;  /* 0x000000e39100720c */ /* 0x040fe40003f26270 */
[----:B------:R-:W-:Y:S01]  /*162b0*/  ISETP.GE.AND P2, PT, R145, R226, PT ;  /* 0x000000e29100720c */ /* 0x000fe20003f46270 */
[----:B------:R-:W-:Y:S01]  /*162c0*/  FFMA.FTZ R82, -R225, R87, R82 ;  /* 0x00000057e1527223 */ /* 0x000fe20000010152 */
[----:B------:R-:W-:Y:S01]  /*162d0*/  ISETP.GE.AND P4, PT, R145, R224, PT ;  /* 0x000000e09100720c */ /* 0x000fe20003f86270 */
[----:B------:R-:W-:Y:S01]  /*162e0*/  VIADD R145, R13, 0x9 ;  /* 0x000000090d917836 */ /* 0x000fe20000000000 */
[----:B------:R-:W-:-:S02]  /*162f0*/  I2FP.F32.S32 R94, R94 ;  /* 0x0000005e005e7245 */ /* 0x000fc40000201400 */
[----:B------:R-:W-:Y:S02]  /*16300*/  I2FP.F32.S32 R144, R85 ;  /* 0x0000005500907245 */ /* 0x000fe40000201400 */
[----:B------:R-:W-:Y:S01]  /*16310*/  IABS R90, R90 ;  /* 0x0000005a005a7213 */ /* 0x000fe20000000000 */
[C---:B------:R-:W-:Y:S01]  /*16320*/  FFMA.FTZ R94, -R225.reuse, R94, R81 ;  /* 0x0000005ee15e7223 */ /* 0x040fe20000010151 */
[----:B------:R-:W-:Y:S01]  /*16330*/  IABS R142, R142 ;  /* 0x0000008e008e7213 */ /* 0x000fe20000000000 */
[----:B------:R-:W-:Y:S01]  /*16340*/  FFMA.FTZ R83, -R225, R144, R83 ;  /* 0x00000090e1537223 */ /* 0x000fe20000010153 */
[----:B------:R-:W-:Y:S01]  /*16350*/  FSEL R85, R80, -INF , P6 ;  /* 0xff80000050557808 */ /* 0x000fe20003000000 */
[----:B------:R-:W-:Y:S01]  /*16360*/  VIADD R81, R13, 0x11 ;  /* 0x000000110d517836 */ /* 0x000fe20000000000 */
[----:B------:R-:W-:Y:S01]  /*16370*/  I2FP.F32.S32 R80, R90 ;  /* 0x0000005a00507245 */ /* 0x000fe20000201400 */
[----:B------:R-:W2:Y:S01]  /*16380*/  LD.E R144, desc[UR6][R132.64+0xdc] ;  /* 0x0000dc0684907980 */ /* 0x000ea2000c101900 */
[----:B------:R-:W-:-:S02]  /*16390*/  I2FP.F32.S32 R142, R142 ;  /* 0x0000008e008e7245 */ /* 0x000fc40000201400 */
[----:B------:R-:W-:Y:S01]  /*163a0*/  ISETP.GE.AND P0, PT, R145, R226, PT ;  /* 0x000000e29100720c */ /* 0x000fe20003f06270 */
[----:B------:R-:W-:Y:S01]  /*163b0*/  FFMA.FTZ R80, -R225, R80, R76 ;  /* 0x00000050e1507223 */ /* 0x000fe2000001014c */
[----:B------:R-:W-:Y:S01]  /*163c0*/  ISETP.GE.AND P3, PT, R145, R228, PT ;  /* 0x000000e49100720c */ /* 0x000fe20003f66270 */
[----:B------:R-:W-:Y:S01]  /*163d0*/  FFMA.FTZ R77, -R225, R142, R77 ;  /* 0x0000008ee14d7223 */ /* 0x000fe2000001014d */
[----:B------:R-:W-:Y:S02]  /*163e0*/  FSEL R82, R82, -INF , P2 ;  /* 0xff80000052527808 */ /* 0x000fe40001000000 */
[----:B------:R-:W-:Y:S02]  /*163f0*/  IABS R141, R141 ;  /* 0x0000008d008d7213 */ /* 0x000fe40000000000 */
[----:B------:R-:W-:Y:S02]  /*16400*/  ISETP.GE.AND P6, PT, R145, R224, PT ;  /* 0x000000e09100720c */ /* 0x000fe40003fc6270 */
[----:B------:R-:W-:-:S02]  /*16410*/  ISETP.GE.AND P2, PT, R143, R228, PT ;  /* 0x000000e48f00720c */ /* 0x000fc40003f46270 */
[----:B------:R-:W-:Y:S02]  /*16420*/  FSEL R76, R83, -INF , P0 ;  /* 0xff800000534c7808 */ /* 0x000fe40000000000 */
[----:B------:R-:W-:Y:S02]  /*16430*/  IABS R8, R8 ;  /* 0x0000000800087213 */ /* 0x000fe40000000000 */
[----:B------:R-:W-:Y:S02]  /*16440*/  ISETP.GE.AND P0, PT, R81, R228, PT ;  /* 0x000000e45100720c */ /* 0x000fe40003f06270 */
[----:B------:R-:W-:Y:S02]  /*16450*/  FSEL R90, R94, -INF , P3 ;  /* 0xff8000005e5a7808 */ /* 0x000fe40001800000 */
[----:B------:R-:W-:Y:S02]  /*16460*/  FSEL R94, R82, -INF , !P4 ;  /* 0xff800000525e7808 */ /* 0x000fe40006000000 */
[----:B------:R-:W-:-:S02]  /*16470*/  I2FP.F32.S32 R141, R141 ;  /* 0x0000008d008d7245 */ /* 0x000fc40000201400 */
[----:B------:R-:W-:Y:S02]  /*16480*/  ISETP.GE.AND P4, PT, R143, R227, PT ;  /* 0x000000e38f00720c */ /* 0x000fe40003f86270 */
[----:B------:R-:W-:Y:S01]  /*16490*/  FSEL R76, R76, -INF , !P6 ;  /* 0xff8000004c4c7808 */ /* 0x000fe20007000000 */
[----:B------:R-:W-:Y:S01]  /*164a0*/  FFMA.FTZ R141, -R225, R141, R78 ;  /* 0x0000008de18d7223 */ /* 0x000fe2000001014e */
[----:B------:R-:W-:Y:S02]  /*164b0*/  FSEL R80, R80, -INF , P2 ;  /* 0xff80000050507808 */ /* 0x000fe40001000000 */
[----:B------:R-:W-:Y:S02]  /*164c0*/  I2FP.F32.S32 R82, R8 ;  /* 0x0000000800527245 */ /* 0x000fe40000201400 */
[----:B------:R-:W-:Y:S02]  /*164d0*/  ISETP.GE.AND P6, PT, R81, R227, PT ;  /* 0x000000e35100720c */ /* 0x000fe40003fc6270 */
[----:B------:R-:W-:Y:S01]  /*164e0*/  IABS R140, R140 ;  /* 0x0000008c008c7213 */ /* 0x000fe20000000000 */
[----:B------:R-:W-:Y:S01]  /*164f0*/  FFMA.FTZ R78, -R225, R82, R79 ;  /* 0x00000052e14e7223 */ /* 0x000fe2000001014f */
[----:B------:R-:W-:Y:S01]  /*16500*/  FSEL R77, R77, -INF , P0 ;  /* 0xff8000004d4d7808 */ /* 0x000fe20000000000 */
[----:B------:R-:W-:Y:S01]  /*16510*/  VIADD R79, R13, 0x19 ;  /* 0x000000190d4f7836 */ /* 0x000fe20000000000 */
[----:B------:R-:W-:-:S02]  /*16520*/  FSEL R8, R80, -INF , !P4 ;  /* 0xff80000050087808 */ /* 0x000fc40006000000 */
[----:B------:R-:W-:Y:S02]  /*16530*/  ISETP.GE.AND P5, PT, R145, R227, PT ;  /* 0x000000e39100720c */ /* 0x000fe40003fa6270 */
[C---:B------:R-:W-:Y:S02]  /*16540*/  ISETP.GE.AND P2, PT, R81.reuse, R226, PT ;  /* 0x000000e25100720c */ /* 0x040fe40003f46270 */
[----:B------:R-:W-:Y:S01]  /*16550*/  ISETP.GE.AND P4, PT, R81, R224, PT ;  /* 0x000000e05100720c */ /* 0x000fe20003f86270 */
[----:B------:R-:W-:Y:S01]  /*16560*/  VIADD R81, R13, 0x18 ;  /* 0x000000180d517836 */ /* 0x000fe20000000000 */
[----:B------:R-:W-:Y:S02]  /*16570*/  I2FP.F32.S32 R83, R140 ;  /* 0x0000008c00537245 */ /* 0x000fe40000201400 */
[----:B------:R-:W-:Y:S02]  /*16580*/  FSEL R80, R77, -INF , !P6 ;  /* 0xff8000004d507808 */ /* 0x000fe40007000000 */
[----:B------:R-:W-:Y:S01]  /*16590*/  ISETP.GE.AND P3, PT, R143, R226, PT ;  /* 0x000000e28f00720c */ /* 0x000fe20003f66270 */
[----:B------:R-:W-:Y:S01]  /*165a0*/  FFMA.FTZ R72, -R225, R83, R72 ;  /* 0x00000053e1487223 */ /* 0x000fe20000010148 */
[----:B------:R-:W-:-:S02]  /*165b0*/  IABS R77, R88 ;  /* 0x00000058004d7213 */ /* 0x000fc40000000000 */
[----:B------:R-:W-:Y:S02]  /*165c0*/  FSEL R90, R90, -INF , !P5 ;  /* 0xff8000005a5a7808 */ /* 0x000fe40006800000 */
[----:B------:R-:W-:Y:S02]  /*165d0*/  ISETP.GE.AND P5, PT, R143, R224, PT ;  /* 0x000000e08f00720c */ /* 0x000fe40003fa6270 */
[----:B------:R-:W-:Y:S02]  /*165e0*/  FSEL R82, R141, -INF , P3 ;  /* 0xff8000008d527808 */ /* 0x000fe40001800000 */
[----:B------:R-:W-:Y:S02]  /*165f0*/  FSEL R78, R78, -INF , P2 ;  /* 0xff8000004e4e7808 */ /* 0x000fe40001000000 */
[----:B------:R-:W-:Y:S02]  /*16600*/  I2FP.F32.S32 R77, R77 ;  /* 0x0000004d004d7245 */ /* 0x000fe40000201400 */
[----:B------:R-:W-:-:S02]  /*16610*/  ISETP.GE.AND P3, PT, R81, R228, PT ;  /* 0x000000e45100720c */ /* 0x000fc40003f66270 */
[----:B------:R-:W-:Y:S01]  /*16620*/  FSEL R82, R82, -INF , !P5 ;  /* 0xff80000052527808 */ /* 0x000fe20006800000 */
[----:B------:R-:W-:Y:S01]  /*16630*/  FFMA.FTZ R74, -R225, R77, R74 ;  /* 0x0000004de14a7223 */ /* 0x000fe2000001014a */
[----:B------:R-:W-:Y:S01]  /*16640*/  IABS R12, R12 ;  /* 0x0000000c000c7213 */ /* 0x000fe20000000000 */
[----:B------:R-:W-:Y:S01]  /*16650*/  VIADD R77, R13, 0x20 ;  /* 0x000000200d4d7836 */ /* 0x000fe20000000000 */
[----:B------:R-:W-:Y:S02]  /*16660*/  FSEL R88, R78, -INF , !P4 ;  /* 0xff8000004e587808 */ /* 0x000fe40006000000 */
[----:B------:R-:W-:Y:S02]  /*16670*/  ISETP.GE.AND P5, PT, R81, R227, PT ;  /* 0x000000e35100720c */ /* 0x000fe40003fa6270 */
[----:B------:R-:W-:Y:S02]  /*16680*/  IABS R139, R139 ;  /* 0x0000008b008b7213 */ /* 0x000fe40000000000 */
[----:B------:R-:W-:-:S02]  /*16690*/  FSEL R78, R72, -INF , P3 ;  /* 0xff800000484e7808 */ /* 0x000fc40001800000 */
[----:B------:R-:W-:Y:S02]  /*166a0*/  ISETP.GE.AND P0, PT, R81, R226, PT ;  /* 0x000000e25100720c */ /* 0x000fe40003f06270 */
[----:B------:R-:W-:Y:S02]  /*166b0*/  IABS R14, R14 ;  /* 0x0000000e000e7213 */ /* 0x000fe40000000000 */
[----:B------:R-:W-:Y:S02]  /*166c0*/  I2FP.F32.S32 R140, R12 ;  /* 0x0000000c008c7245 */ /* 0x000fe40000201400 */
[----:B------:R-:W-:Y:S02]  /*166d0*/  I2FP.F32.S32 R72, R139 ;  /* 0x0000008b00487245 */ /* 0x000fe40000201400 */
[----:B------:R-:W-:Y:S01]  /*166e0*/  FSEL R12, R78, -INF , !P5 ;  /* 0xff8000004e0c7808 */ /* 0x000fe20006800000 */
[C---:B------:R-:W-:Y:S01]  /*166f0*/  FFMA.FTZ R75, -R225.reuse, R140, R75 ;  /* 0x0000008ce14b7223 */ /* 0x040fe2000001014b */
[----:B------:R-:W-:Y:S01]  /*16700*/  FSEL R78, R74, -INF , P0 ;  /* 0xff8000004a4e7808 */ /* 0x000fe20000000000 */
[----:B------:R-:W-:Y:S01]  /*16710*/  FFMA.FTZ R72, -R225, R72, R73 ;  /* 0x00000048e1487223 */ /* 0x000fe20000010149 */
[----:B------:R-:W-:Y:S01]  /*16720*/  I2FP.F32.S32 R74, R14 ;  /* 0x0000000e004a7245 */ /* 0x000fe20000201400 */
[----:B------:R-:W-:Y:S01]  /*16730*/  VIADD R73, R13, 0x21 ;  /* 0x000000210d497836 */ /* 0x000fe20000000000 */
[----:B------:R-:W-:-:S02]  /*16740*/  ISETP.GE.AND P2, PT, R79, R228, PT ;  /* 0x000000e44f00720c */ /* 0x000fc40003f46270 */
[----:B------:R-:W-:Y:S01]  /*16750*/  ISETP.GE.AND P6, PT, R81, R224, PT ;  /* 0x000000e05100720c */ /* 0x000fe20003fc6270 */
[----:B------:R-:W-:Y:S01]  /*16760*/  FFMA.FTZ R68, -R225, R74, R68 ;  /* 0x0000004ae1447223 */ /* 0x000fe20000010144 */
[----:B------:R-:W-:Y:S02]  /*16770*/  ISETP.GE.AND P3, PT, R79, R226, PT ;  /* 0x000000e24f00720c */ /* 0x000fe40003f66270 */
[----:B------:R-:W-:Y:S02]  /*16780*/  ISETP.GE.AND P0, PT, R77, R228, PT ;  /* 0x000000e44d00720c */ /* 0x000fe40003f06270 */
[----:B------:R-:W-:Y:S02]  /*16790*/  IABS R137, R137 ;  /* 0x0000008900897213 */ /* 0x000fe40000000000 */
[----:B------:R-:W-:Y:S02]  /*167a0*/  FSEL R14, R72, -INF , P2 ;  /* 0xff800000480e7808 */ /* 0x000fe40001000000 */
[----:B------:R-:W-:-:S02]  /*167b0*/  FSEL R72, R78, -INF , !P6 ;  /* 0xff8000004e487808 */ /* 0x000fc40007000000 */
[----:B------:R-:W-:Y:S02]  /*167c0*/  ISETP.GE.AND P5, PT, R79, R224, PT ;  /* 0x000000e04f00720c */ /* 0x000fe40003fa6270 */
[----:B------:R-:W-:Y:S02]  /*167d0*/  ISETP.GE.AND P6, PT, R77, R227, PT ;  /* 0x000000e34d00720c */ /* 0x000fe40003fc6270 */
[----:B------:R-:W-:Y:S02]  /*167e0*/  FSEL R75, R75, -INF , P3 ;  /* 0xff8000004b4b7808 */ /* 0x000fe40001800000 */
[----:B------:R-:W-:Y:S02]  /*167f0*/  FSEL R68, R68, -INF , P0 ;  /* 0xff80000044447808 */ /* 0x000fe40000000000 */
[----:B------:R-:W-:Y:S02]  /*16800*/  I2FP.F32.S32 R137, R137 ;  /* 0x0000008900897245 */ /* 0x000fe40000201400 */
[----:B------:R-:W-:-:S02]  /*16810*/  IABS R136, R136 ;  /* 0x0000008800887213 */ /* 0x000fc40000000000 */
[----:B------:R-:W-:Y:S01]  /*16820*/  IABS R138, R138 ;  /* 0x0000008a008a7213 */ /* 0x000fe20000000000 */
[----:B------:R-:W-:Y:S01]  /*16830*/  FFMA.FTZ R70, -R225, R137, R70 ;  /* 0x00000089e1467223 */ /* 0x000fe20000010146 */
[----:B------:R-:W-:Y:S02]  /*16840*/  IABS R74, R10 ;  /* 0x0000000a004a7213 */ /* 0x000fe40000000000 */
[----:B------:R-:W-:Y:S02]  /*16850*/  FSEL R10, R75, -INF , !P5 ;  /* 0xff8000004b0a7808 */ /* 0x000fe40006800000 */
[----:B------:R-:W-:Y:S02]  /*16860*/  FSEL R163, R68, -INF , !P6 ;  /* 0xff80000044a37808 */ /* 0x000fe40007000000 */
[----:B------:R-:W-:Y:S02]  /*16870*/  ISETP.GE.AND P4, PT, R79, R227, PT ;  /* 0x000000e34f00720c */ /* 0x000fe40003f86270 */
[----:B------:R-:W-:-:S02]  /*16880*/  ISETP.GE.AND P3, PT, R73, R228, PT ;  /* 0x000000e44900720c */ /* 0x000fc40003f66270 */
[C---:B------:R-:W-:Y:S02]  /*16890*/  ISETP.GE.AND P5, PT, R73.reuse, R227, PT ;  /* 0x000000e34900720c */ /* 0x040fe40003fa6270 */
[C---:B------:R-:W-:Y:S02]  /*168a0*/  ISETP.GE.AND P0, PT, R73.reuse, R226, PT ;  /* 0x000000e24900720c */ /* 0x040fe40003f06270 */
[----:B------:R-:W-:Y:S01]  /*168b0*/  ISETP.GE.AND P6, PT, R73, R224, PT ;  /* 0x000000e04900720c */ /* 0x000fe20003fc6270 */
[----:B------:R-:W-:Y:S01]  /*168c0*/  VIADD R73, R13, 0x28 ;  /* 0x000000280d497836 */ /* 0x000fe20000000000 */
[----:B------:R-:W-:Y:S02]  /*168d0*/  I2FP.F32.S32 R68, R136 ;  /* 0x0000008800447245 */ /* 0x000fe40000201400 */
[----:B------:R-:W-:Y:S02]  /*168e0*/  ISETP.GE.AND P2, PT, R77, R226, PT ;  /* 0x000000e24d00720c */ /* 0x000fe40003f46270 */
[----:B------:R-:W-:Y:S01]  /*168f0*/  I2FP.F32.S32 R138, R138 ;  /* 0x0000008a008a7245 */ /* 0x000fe20000201400 */
[----:B------:R-:W-:Y:S01]  /*16900*/  FFMA.FTZ R60, -R225, R68, R60 ;  /* 0x00000044e13c7223 */ /* 0x000fe2000001013c */
[----:B------:R-:W-:-:S02]  /*16910*/  FSEL R14, R14, -INF , !P4 ;  /* 0xff8000000e0e7808 */ /* 0x000fc40006000000 */
[----:B------:R-:W-:Y:S01]  /*16920*/  ISETP.GE.AND P4, PT, R77, R224, PT ;  /* 0x000000e04d00720c */ /* 0x000fe20003f86270 */
[----:B------:R-:W-:Y:S01]  /*16930*/  FFMA.FTZ R69, -R225, R138, R69 ;  /* 0x0000008ae1457223 */ /* 0x000fe20000010145 */
[----:B------:R-:W-:Y:S02]  /*16940*/  FSEL R70, R70, -INF , P2 ;  /* 0xff80000046467808 */ /* 0x000fe40001000000 */
[C---:B------:R-:W-:Y:S02]  /*16950*/  ISETP.GE.AND P2, PT, R73.reuse, R228, PT ;  /* 0x000000e44900720c */ /* 0x040fe40003f46270 */
[----:B------:R-:W-:Y:S02]  /*16960*/  IABS R131, R131 ;  /* 0x0000008300837213 */ /* 0x000fe40000000000 */
[----:B------:R-:W-:Y:S02]  /*16970*/  FSEL R169, R70, -INF , !P4 ;  /* 0xff80000046a97808 */ /* 0x000fe40006000000 */
[----:B------:R-:W-:-:S02]  /*16980*/  ISETP.GE.AND P4, PT, R73, R227, PT ;  /* 0x000000e34900720c */ /* 0x000fc40003f86270 */
[----:B------:R-:W-:Y:S02]  /*16990*/  FSEL R60, R60, -INF , P2 ;  /* 0xff8000003c3c7808 */ /* 0x000fe40001000000 */
[----:B------:R-:W-:Y:S02]  /*169a0*/  I2FP.F32.S32 R131, R131 ;  /* 0x0000008300837245 */ /* 0x000fe40000201400 */
[----:B------:R-:W-:Y:S02]  /*169b0*/  I2FP.F32.S32 R74, R74 ;  /* 0x0000004a004a7245 */ /* 0x000fe40000201400 */
[----:B------:R-:W-:Y:S01]  /*169c0*/  FSEL R69, R69, -INF , P3 ;  /* 0xff80000045457808 */ /* 0x000fe20001800000 */
[C---:B------:R-:W-:Y:S01]  /*169d0*/  FFMA.FTZ R62, -R225.reuse, R131, R62 ;  /* 0x00000083e13e7223 */ /* 0x040fe2000001013e */
[----:B------:R-:W-:Y:S01]  /*169e0*/  IABS R129, R129 ;  /* 0x0000008100817213 */ /* 0x000fe20000000000 */
[----:B------:R-:W-:Y:S01]  /*169f0*/  FFMA.FTZ R74, -R225, R74, R71 ;  /* 0x0000004ae14a7223 */ /* 0x000fe20000010147 */
[----:B------:R-:W-:Y:S01]  /*16a00*/  IABS R134, R134 ;  /* 0x0000008600867213 */ /* 0x000fe20000000000 */
[----:B------:R-:W-:Y:S01]  /*16a10*/  VIADD R71, R13, 0x29 ;  /* 0x000000290d477836 */ /* 0x000fe20000000000 */
[----:B------:R-:W-:-:S02]  /*16a20*/  FSEL R164, R60, -INF , !P4 ;  /* 0xff8000003ca47808 */ /* 0x000fc40006000000 */
[----:B------:R-:W-:Y:S01]  /*16a30*/  FSEL R165, R69, -INF , !P5 ;  /* 0xff80000045a57808 */ /* 0x000fe20006800000 */
[----:B------:R-:W-:Y:S01]  /*16a40*/  VIADD R69, R13, 0x30 ;  /* 0x000000300d457836 */ /* 0x000fe20000000000 */
[----:B------:R-:W-:Y:S02]  /*16a50*/  I2FP.F32.S32 R60, R129 ;  /* 0x00000081003c7245 */ /* 0x000fe40000201400 */
[----:B------:R-:W-:Y:S02]  /*16a60*/  ISETP.GE.AND P3, PT, R73, R226, PT ;  /* 0x000000e24900720c */ /* 0x000fe40003f66270 */
[----:B------:R-:W-:Y:S01]  /*16a70*/  I2FP.F32.S32 R134, R134 ;  /* 0x0000008600867245 */ /* 0x000fe20000201400 */
[----:B------:R-:W-:Y:S01]  /*16a80*/  FFMA.FTZ R48, -R225, R60, R48 ;  /* 0x0000003ce1307223 */ /* 0x000fe20000010130 */
[----:B------:R-:W-:Y:S02]  /*16a90*/  ISETP.GE.AND P5, PT, R73, R224, PT ;  /* 0x000000e04900720c */ /* 0x000fe40003fa6270 */
[----:B------:R-:W-:Y:S01]  /*16aa0*/  FSEL R62, R62, -INF , P3 ;  /* 0xff8000003e3e7808 */ /* 0x000fe20001800000 */
[----:B------:R-:W-:Y:S01]  /*16ab0*/  FFMA.FTZ R61, -R225, R134, R61 ;  /* 0x00000086e13d7223 */ /* 0x000fe2000001013d */
[----:B------:R-:W-:-:S02]  /*16ac0*/  FSEL R74, R74, -INF , P0 ;  /* 0xff8000004a4a7808 */ /* 0x000fc40000000000 */
[-C--:B------:R-:W-:Y:S02]  /*16ad0*/  ISETP.GE.AND P3, PT, R69, R228.reuse, PT ;  /* 0x000000e44500720c */ /* 0x080fe40003f66270 */
[----:B------:R-:W-:Y:S02]  /*16ae0*/  IABS R127, R127 ;  /* 0x0000007f007f7213 */ /* 0x000fe40000000000 */
[----:B------:R-:W-:Y:S02]  /*16af0*/  ISETP.GE.AND P0, PT, R71, R228, PT ;  /* 0x000000e44700720c */ /* 0x000fe40003f06270 */
[----:B------:R-:W-:Y:S02]  /*16b00*/  IABS R130, R130 ;  /* 0x0000008200827213 */ /* 0x000fe40000000000 */
[----:B------:R-:W-:Y:S02]  /*16b10*/  FSEL R173, R62, -INF , !P5 ;  /* 0xff8000003ead7808 */ /* 0x000fe40006800000 */
[----:B------:R-:W-:-:S02]  /*16b20*/  FSEL R171, R74, -INF , !P6 ;  /* 0xff8000004aab7808 */ /* 0x000fc40007000000 */
[----:B------:R-:W-:Y:S02]  /*16b30*/  ISETP.GE.AND P5, PT, R69, R227, PT ;  /* 0x000000e34500720c */ /* 0x000fe40003fa6270 */
[----:B------:R-:W-:Y:S02]  /*16b40*/  FSEL R48, R48, -INF , P3 ;  /* 0xff80000030307808 */ /* 0x000fe40001800000 */
[----:B------:R-:W-:Y:S02]  /*16b50*/  I2FP.F32.S32 R127, R127 ;  /* 0x0000007f007f7245 */ /* 0x000fe40000201400 */
[----:B------:R-:W-:Y:S02]  /*16b60*/  ISETP.GE.AND P6, PT, R71, R227, PT ;  /* 0x000000e34700720c */ /* 0x000fe40003fc6270 */
[----:B------:R-:W-:Y:S01]  /*16b70*/  I2FP.F32.S32 R130, R130 ;  /* 0x0000008200827245 */ /* 0x000fe20000201400 */
[----:B------:R-:W-:Y:S01]  /*16b80*/  FFMA.FTZ R50, -R225, R127, R50 ;  /* 0x0000007fe1327223 */ /* 0x000fe20000010132 */
[----:B------:R-:W-:-:S02]  /*16b90*/  FSEL R61, R61, -INF , P0 ;  /* 0xff8000003d3d7808 */ /* 0x000fc40000000000 */
[----:B------:R-:W-:Y:S01]  /*16ba0*/  IABS R125, R125 ;  /* 0x0000007d007d7213 */ /* 0x000fe20000000000 */
[----:B------:R-:W-:Y:S01]  /*16bb0*/  FFMA.FTZ R130, -R225, R130, R63 ;  /* 0x00000082e1827223 */ /* 0x000fe2000001013f */
[----:B------:R-:W-:Y:S01]  /*16bc0*/  IABS R128, R128 ;  /* 0x0000008000807213 */ /* 0x000fe20000000000 */
[----:B------:R-:W-:Y:S01]  /*16bd0*/  VIADD R63, R13, 0x31 ;  /* 0x000000310d3f7836 */ /* 0x000fe20000000000 */
[----:B------:R-:W-:Y:S02]  /*16be0*/  FSEL R147, R48, -INF , !P5 ;  /* 0xff80000030937808 */ /* 0x000fe40006800000 */
[----:B------:R-:W-:Y:S01]  /*16bf0*/  FSEL R161, R61, -INF , !P6 ;  /* 0xff8000003da17808 */ /* 0x000fe20007000000 */
[----:B------:R-:W-:Y:S01]  /*16c00*/  VIADD R61, R13, 0x38 ;  /* 0x000000380d3d7836 */ /* 0x000fe20000000000 */
[----:B------:R-:W-:Y:S02]  /*16c10*/  I2FP.F32.S32 R48, R125 ;  /* 0x0000007d00307245 */ /* 0x000fe40000201400 */
[----:B------:R-:W-:-:S02]  /*16c20*/  ISETP.GE.AND P0, PT, R69, R226, PT ;  /* 0x000000e24500720c */ /* 0x000fc40003f06270 */
[----:B------:R-:W-:Y:S01]  /*16c30*/  I2FP.F32.S32 R128, R128 ;  /* 0x0000008000807245 */ /* 0x000fe20000201400 */
[----:B------:R-:W-:Y:S01]  /*16c40*/  FFMA.FTZ R44, -R225, R48, R44 ;  /* 0x00000030e12c7223 */ /* 0x000fe2000001012c */
[----:B------:R-:W-:Y:S02]  /*16c50*/  ISETP.GE.AND P2, PT, R71, R226, PT ;  /* 0x000000e24700720c */ /* 0x000fe40003f46270 */
[----:B------:R-:W-:Y:S01]  /*16c60*/  ISETP.GE.AND P6, PT, R69, R224, PT ;  /* 0x000000e04500720c */ /* 0x000fe20003fc6270 */
[----:B------:R-:W-:Y:S01]  /*16c70*/  FFMA.FTZ R49, -R225, R128, R49 ;  /* 0x00000080e1317223 */ /* 0x000fe20000010131 */
[----:B------:R-:W-:Y:S02]  /*16c80*/  IABS R126, R126 ;  /* 0x0000007e007e7213 */ /* 0x000fe40000000000 */
[----:B------:R-:W-:Y:S02]  /*16c90*/  FSEL R50, R50, -INF , P0 ;  /* 0xff80000032327808 */ /* 0x000fe40000000000 */
[----:B------:R-:W-:-:S02]  /*16ca0*/  ISETP.GE.AND P4, PT, R71, R224, PT ;  /* 0x000000e04700720c */ /* 0x000fc40003f86270 */
[----:B------:R-:W-:Y:S02]  /*16cb0*/  FSEL R130, R130, -INF , P2 ;  /* 0xff80000082827808 */ /* 0x000fe40001000000 */
[-C--:B------:R-:W-:Y:S02]  /*16cc0*/  ISETP.GE.AND P0, PT, R61, R228.reuse, PT ;  /* 0x000000e43d00720c */ /* 0x080fe40003f06270 */
[----:B------:R-:W-:Y:S02]  /*16cd0*/  IABS R123, R123 ;  /* 0x0000007b007b7213 */ /* 0x000fe40000000000 */
[----:B------:R-:W-:Y:S02]  /*16ce0*/  ISETP.GE.AND P2, PT, R63, R228, PT ;  /* 0x000000e43f00720c */ /* 0x000fe40003f46270 */
[----:B------:R-:W-:Y:S02]  /*16cf0*/  I2FP.F32.S32 R126, R126 ;  /* 0x0000007e007e7245 */ /* 0x000fe40000201400 */
[----:B------:R-:W-:-:S02]  /*16d00*/  FSEL R145, R50, -INF , !P6 ;  /* 0xff80000032917808 */ /* 0x000fc40007000000 */
[----:B------:R-:W-:Y:S01]  /*16d10*/  FSEL R167, R130, -INF , !P4 ;  /* 0xff80000082a77808 */ /* 0x000fe20006000000 */
[----:B------:R-:W-:Y:S01]  /*16d20*/  FFMA.FTZ R126, -R225, R126, R51 ;  /* 0x0000007ee17e7223 */ /* 0x000fe20000010133 */
[----:B------:R-:W-:Y:S01]  /*16d30*/  ISETP.GE.AND P6, PT, R61, R227, PT ;  /* 0x000000e33d00720c */ /* 0x000fe20003fc6270 */
[----:B------:R-:W-:Y:S01]  /*16d40*/  VIADD R51, R13, 0x39 ;  /* 0x000000390d337836 */ /* 0x000fe20000000000 */
[----:B------:R-:W-:Y:S02]  /*16d50*/  IABS R124, R124 ;  /* 0x0000007c007c7213 */ /* 0x000fe40000000000 */
[----:B------:R-:W-:Y:S02]  /*16d60*/  FSEL R44, R44, -INF , P0 ;  /* 0xff8000002c2c7808 */ /* 0x000fe40000000000 */
[----:B------:R-:W-:Y:S02]  /*16d70*/  I2FP.F32.S32 R123, R123 ;  /* 0x0000007b007b7245 */ /* 0x000fe40000201400 */
[----:B------:R-:W-:-:S02]  /*16d80*/  ISETP.GE.AND P4, PT, R63, R227, PT ;  /* 0x000000e33f00720c */ /* 0x000fc40003f86270 */
[----:B------:R-:W-:Y:S01]  /*16d90*/  FSEL R49, R49, -INF , P2 ;  /* 0xff80000031317808 */ /* 0x000fe20001000000 */
[----:B------:R-:W-:Y:S01]  /*16da0*/  FFMA.FTZ R46, -R225, R123, R46 ;  /* 0x0000007be12e7223 */ /* 0x000fe2000001012e */
[----:B------:R-:W-:Y:S02]  /*16db0*/  IABS R121, R121 ;  /* 0x0000007900797213 */ /* 0x000fe40000000000 */
[----:B------:R-:W-:Y:S02]  /*16dc0*/  I2FP.F32.S32 R124, R124 ;  /* 0x0000007c007c7245 */ /* 0x000fe40000201400 */
[----:B------:R-:W-:Y:S02]  /*16dd0*/  FSEL R204, R44, -INF , !P6 ;  /* 0xff8000002ccc7808 */ /* 0x000fe40007000000 */
[----:B------:R-:W-:Y:S01]  /*16de0*/  ISETP.GE.AND P3, PT, R63, R226, PT ;  /* 0x000000e23f00720c */ /* 0x000fe20003f66270 */
[----:B------:R-:W-:Y:S01]  /*16df0*/  FFMA.FTZ R45, -R225, R124, R45 ;  /* 0x0000007ce12d7223 */ /* 0x000fe2000001012d */
[----:B------:R-:W-:Y:S01]  /*16e00*/  FSEL R202, R49, -INF , !P4 ;  /* 0xff80000031ca7808 */ /* 0x000fe20006000000 */
[----:B------:R-:W-:Y:S01]  /*16e10*/  VIADD R49, R13, 0x40 ;  /* 0x000000400d317836 */ /* 0x000fe20000000000 */
[----:B------:R-:W-:-:S02]  /*16e20*/  IABS R122, R122 ;  /* 0x0000007a007a7213 */ /* 0x000fc40000000000 */
[----:B------:R-:W-:Y:S02]  /*16e30*/  I2FP.F32.S32 R44, R121 ;  /* 0x00000079002c7245 */ /* 0x000fe40000201400 */
[----:B------:R-:W-:Y:S02]  /*16e40*/  ISETP.GE.AND P2, PT, R61, R226, PT ;  /* 0x000000e23d00720c */ /* 0x000fe40003f46270 */
[----:B------:R-:W-:Y:S01]  /*16e50*/  FSEL R126, R126, -INF , P3 ;  /* 0xff8000007e7e7808 */ /* 0x000fe20001800000 */
[----:B------:R-:W-:Y:S01]  /*16e60*/  FFMA.FTZ R36, -R225, R44, R36 ;  /* 0x0000002ce1247223 */ /* 0x000fe20000010124 */
[----:B------:R-:W-:Y:S02]  /*16e70*/  I2FP.F32.S32 R122, R122 ;  /* 0x0000007a007a7245 */ /* 0x000fe40000201400 */
[----:B------:R-:W-:Y:S02]  /*16e80*/  ISETP.GE.AND P5, PT, R63, R224, PT ;  /* 0x000000e03f00720c */ /* 0x000fe40003fa6270 */
[----:B------:R-:W-:Y:S01]  /*16e90*/  ISETP.GE.AND P3, PT, R51, R228, PT ;  /* 0x000000e43300720c */ /* 0x000fe20003f66270 */
[----:B------:R-:W-:Y:S01]  /*16ea0*/  FFMA.FTZ R122, -R225, R122, R47 ;  /* 0x0000007ae17a7223 */ /* 0x000fe2000001012f */
[----:B------:R-:W-:Y:S01]  /*16eb0*/  FSEL R46, R46, -INF , P2 ;  /* 0xff8000002e2e7808 */ /* 0x000fe20001000000 */
[----:B------:R-:W-:Y:S01]  /*16ec0*/  VIADD R47, R13, 0x41 ;  /* 0x000000410d2f7836 */ /* 0x000fe20000000000 */
[----:B------:R-:W-:-:S02]  /*16ed0*/  IABS R120, R120 ;  /* 0x0000007800787213 */ /* 0x000fc40000000000 */
[----:B------:R-:W-:Y:S02]  /*16ee0*/  IABS R114, R114 ;  /* 0x0000007200727213 */ /* 0x000fe40000000000 */
[----:B------:R-:W-:Y:S02]  /*16ef0*/  ISETP.GE.AND P2, PT, R49, R228, PT ;  /* 0x000000e43100720c */ /* 0x000fe40003f46270 */
[----:B------:R-:W-:Y:S02]  /*16f00*/  IABS R115, R115 ;  /* 0x0000007300737213 */ /* 0x000fe40000000000 */
[----:B------:R-:W-:Y:S02]  /*16f10*/  FSEL R151, R126, -INF , !P5 ;  /* 0xff8000007e977808 */ /* 0x000fe40006800000 */
[----:B------:R-:W-:Y:S02]  /*16f20*/  FSEL R45, R45, -INF , P3 ;  /* 0xff8000002d2d7808 */ /* 0x000fe40001800000 */
[----:B------:R-:W-:-:S02]  /*16f30*/  I2FP.F32.S32 R120, R120 ;  /* 0x0000007800787245 */ /* 0x000fc40000201400 */
[----:B------:R-:W-:Y:S02]  /*16f40*/  I2FP.F32.S32 R114, R114 ;  /* 0x0000007200727245 */ /* 0x000fe40000201400 */
[-C--:B------:R-:W-:Y:S01]  /*16f50*/  ISETP.GE.AND P5, PT, R51, R227.reuse, PT ;  /* 0x000000e33300720c */ /* 0x080fe20003fa6270 */
[----:B------:R-:W-:Y:S01]  /*16f60*/  FFMA.FTZ R37, -R225, R120, R37 ;  /* 0x00000078e1257223 */ /* 0x000fe20000010125 */
[----:B------:R-:W-:Y:S01]  /*16f70*/  ISETP.GE.AND P0, PT, R51, R226, PT ;  /* 0x000000e23300720c */ /* 0x000fe20003f06270 */
[----:B------:R-:W-:Y:S01]  /*16f80*/  FFMA.FTZ R114, -R225, R114, R39 ;  /* 0x00000072e1727223 */ /* 0x000fe20000010127 */
[----:B------:R-:W-:Y:S01]  /*16f90*/  ISETP.GE.AND P3, PT, R49, R227, PT ;  /* 0x000000e33100720c */ /* 0x000fe20003f66270 */
[----:B------:R-:W-:Y:S01]  /*16fa0*/  VIADD R39, R13, 0x49 ;  /* 0x000000490d277836 */ /* 0x000fe20000000000 */
[----:B------:R-:W-:Y:S02]  /*16fb0*/  FSEL R36, R36, -INF , P2 ;  /* 0xff80000024247808 */ /* 0x000fe40001000000 */
[----:B------:R-:W-:-:S02]  /*16fc0*/  I2FP.F32.S32 R115, R115 ;  /* 0x0000007300737245 */ /* 0x000fc40000201400 */
[----:B------:R-:W-:Y:S02]  /*16fd0*/  IABS R112, R112 ;  /* 0x0000007000707213 */ /* 0x000fe40000000000 */
[----:B------:R-:W-:Y:S01]  /*16fe0*/  IABS R111, R111 ;  /* 0x0000006f006f7213 */ /* 0x000fe20000000000 */
[----:B------:R-:W-:Y:S01]  /*16ff0*/  FFMA.FTZ R38, -R225, R115, R38 ;  /* 0x00000073e1267223 */ /* 0x000fe20000010126 */
[-C--:B------:R-:W-:Y:S02]  /*17000*/  ISETP.GE.AND P4, PT, R61, R224.reuse, PT ;  /* 0x000000e03d00720c */ /* 0x080fe40003f86270 */
[----:B------:R-:W-:Y:S02]  /*17010*/  IABS R113, R113 ;  /* 0x0000007100717213 */ /* 0x000fe40000000000 */
[----:B------:R-:W-:Y:S02]  /*17020*/  ISETP.GE.AND P6, PT, R51, R224, PT ;  /* 0x000000e03300720c */ /* 0x000fe40003fc6270 */
[----:B------:R-:W-:Y:S01]  /*17030*/  FSEL R149, R45, -INF , !P5 ;  /* 0xff8000002d957808 */ /* 0x000fe20006800000 */
[----:B------:R-:W-:Y:S01]  /*17040*/  VIADD R45, R13, 0x48 ;  /* 0x000000480d2d7836 */ /* 0x000fe20000000000 */
[----:B------:R-:W-:-:S02]  /*17050*/  FSEL R122, R122, -INF , P0 ;  /* 0xff8000007a7a7808 */ /* 0x000fc40000000000 */
[----:B------:R-:W-:Y:S02]  /*17060*/  FSEL R155, R36, -INF , !P3 ;  /* 0xff800000249b7808 */ /* 0x000fe40005800000 */
[----:B------:R-:W-:Y:S02]  /*17070*/  I2FP.F32.S32 R111, R111 ;  /* 0x0000006f006f7245 */ /* 0x000fe40000201400 */
[----:B------:R-:W-:Y:S02]  /*17080*/  I2FP.F32.S32 R112, R112 ;  /* 0x0000007000707245 */ /* 0x000fe40000201400 */
[----:B------:R-:W-:Y:S01]  /*17090*/  FSEL R186, R46, -INF , !P4 ;  /* 0xff8000002eba7808 */ /* 0x000fe20006000000 */
[----:B------:R-:W-:Y:S01]  /*170a0*/  FFMA.FTZ R34, -R225, R111, R34 ;  /* 0x0000006fe1227223 */ /* 0x000fe20000010122 */
[----:B------:R-:W-:Y:S01]  /*170b0*/  ISETP.GE.AND P0, PT, R47, R228, PT ;  /* 0x000000e42f00720c */ /* 0x000fe20003f06270 */
[----:B------:R-:W-:Y:S01]  /*170c0*/  FFMA.FTZ R112, -R225, R112, R33 ;  /* 0x00000070e1707223 */ /* 0x000fe20000010121 */
[----:B------:R-:W-:Y:S01]  /*170d0*/  ISETP.GE.AND P2, PT, R47, R226, PT ;  /* 0x000000e22f00720c */ /* 0x000fe20003f46270 */
[----:B------:R-:W-:Y:S01]  /*170e0*/  VIADD R33, R13, 0x50 ;  /* 0x000000500d217836 */ /* 0x000fe20000000000 */
[----:B------:R-:W-:-:S02]  /*170f0*/  I2FP.F32.S32 R36, R113 ;  /* 0x0000007100247245 */ /* 0x000fc40000201400 */
[----:B------:R-:W-:Y:S02]  /*17100*/  ISETP.GE.AND P4, PT, R49, R226, PT ;  /* 0x000000e23100720c */ /* 0x000fe40003f86270 */
[----:B------:R-:W-:Y:S01]  /*17110*/  IABS R110, R110 ;  /* 0x0000006e006e7213 */ /* 0x000fe20000000000 */
[----:B------:R-:W-:Y:S01]  /*17120*/  FFMA.FTZ R32, -R225, R36, R32 ;  /* 0x00000024e1207223 */ /* 0x000fe20000010120 */
[----:B------:R-:W-:Y:S02]  /*17130*/  IABS R109, R109 ;  /* 0x0000006d006d7213 */ /* 0x000fe40000000000 */
[----:B------:R-:W-:Y:S02]  /*17140*/  FSEL R184, R122, -INF , !P6 ;  /* 0xff8000007ab87808 */ /* 0x000fe40007000000 */
[C---:B------:R-:W-:Y:S02]  /*17150*/  ISETP.GE.AND P6, PT, R47.reuse, R227, PT ;  /* 0x000000e32f00720c */ /* 0x040fe40003fc6270 */
[----:B------:R-:W-:-:S02]  /*17160*/  ISETP.GE.AND P3, PT, R47, R224, PT ;  /* 0x000000e02f00720c */ /* 0x000fc40003f66270 */
[----:B------:R-:W-:Y:S02]  /*17170*/  FSEL R37, R37, -INF , P0 ;  /* 0xff80000025257808 */ /* 0x000fe40000000000 */
[----:B------:R-:W-:Y:S02]  /*17180*/  FSEL R114, R114, -INF , P2 ;  /* 0xff80000072727808 */ /* 0x000fe40001000000 */
[----:B------:R-:W-:Y:S02]  /*17190*/  ISETP.GE.AND P5, PT, R49, R224, PT ;  /* 0x000000e03100720c */ /* 0x000fe40003fa6270 */
[----:B------:R-:W-:Y:S02]  /*171a0*/  FSEL R38, R38, -INF , P4 ;  /* 0xff80000026267808 */ /* 0x000fe40002000000 */
[----:B------:R-:W-:Y:S02]  /*171b0*/  ISETP.GE.AND P0, PT, R45, R226, PT ;  /* 0x000000e22d00720c */ /* 0x000fe40003f06270 */
[----:B------:R-:W-:-:S02]  /*171c0*/  ISETP.GE.AND P2, PT, R39, R228, PT ;  /* 0x000000e42700720c */ /* 0x000fc40003f46270 */
[----:B------:R-:W-:Y:S02]  /*171d0*/  I2FP.F32.S32 R110, R110 ;  /* 0x0000006e006e7245 */ /* 0x000fe40000201400 */
[----:B------:R-:W-:Y:S02]  /*171e0*/  I2FP.F32.S32 R109, R109 ;  /* 0x0000006d006d7245 */ /* 0x000fe40000201400 */
[----:B------:R-:W-:Y:S01]  /*171f0*/  ISETP.GE.AND P4, PT, R45, R228, PT ;  /* 0x000000e42d00720c */ /* 0x000fe20003f86270 */
[----:B------:R-:W-:Y:S01]  /*17200*/  FFMA.FTZ R35, -R225, R110, R35 ;  /* 0x0000006ee1237223 */ /* 0x000fe20000010123 */
[----:B------:R-:W-:Y:S02]  /*17210*/  FSEL R157, R37, -INF , !P6 ;  /* 0xff800000259d7808 */ /* 0x000fe40007000000 */
[----:B------:R-:W-:Y:S01]  /*17220*/  FSEL R153, R114, -INF , !P3 ;  /* 0xff80000072997808 */ /* 0x000fe20005800000 */
[----:B------:R-:W-:Y:S01]  /*17230*/  FFMA.FTZ R28, -R225, R109, R28 ;  /* 0x0000006de11c7223 */ /* 0x000fe2000001011c */
[----:B------:R-:W-:-:S02]  /*17240*/  FSEL R242, R38, -INF , !P5 ;  /* 0xff80000026f27808 */ /* 0x000fc40006800000 */
[----:B------:R-:W-:Y:S02]  /*17250*/  ISETP.GE.AND P6, PT, R45, R224, PT ;  /* 0x000000e02d00720c */ /* 0x000fe40003fc6270 */
[-C--:B------:R-:W-:Y:S02]  /*17260*/  ISETP.GE.AND P3, PT, R39, R227.reuse, PT ;  /* 0x000000e32700720c */ /* 0x080fe40003f66270 */
[----:B------:R-:W-:Y:S02]  /*17270*/  FSEL R34, R34, -INF , P0 ;  /* 0xff80000022227808 */ /* 0x000fe40000000000 */
[----:B------:R-:W-:Y:S02]  /*17280*/  FSEL R112, R112, -INF , P2 ;  /* 0xff80000070707808 */ /* 0x000fe40001000000 */
[----:B------:R-:W-:Y:S02]  /*17290*/  ISETP.GE.AND P5, PT, R45, R227, PT ;  /* 0x000000e32d00720c */ /* 0x000fe40003fa6270 */
[----:B------:R-:W-:-:S02]  /*172a0*/  FSEL R32, R32, -INF , P4 ;  /* 0xff80000020207808 */ /* 0x000fc40002000000 */
[----:B------:R-:W-:Y:S02]  /*172b0*/  ISETP.GE.AND P4, PT, R39, R226, PT ;  /* 0x000000e22700720c */ /* 0x000fe40003f86270 */
[----:B------:R-:W-:Y:S02]  /*172c0*/  ISETP.GE.AND P0, PT, R33, R228, PT ;  /* 0x000000e42100720c */ /* 0x000fe40003f06270 */
[----:B------:R-:W-:Y:S02]  /*172d0*/  IABS R108, R108 ;  /* 0x0000006c006c7213 */ /* 0x000fe40000000000 */
[----:B------:R-:W-:Y:S02]  /*172e0*/  FSEL R159, R34, -INF , !P6 ;  /* 0xff800000229f7808 */ /* 0x000fe40007000000 */
[----:B------:R-:W-:Y:S02]  /*172f0*/  FSEL R250, R112, -INF , !P3 ;  /* 0xff80000070fa7808 */ /* 0x000fe40005800000 */
[----:B------:R-:W-:-:S02]  /*17300*/  FSEL R252, R32, -INF , !P5 ;  /* 0xff80000020fc7808 */ /* 0x000fc40006800000 */
[C---:B------:R-:W-:Y:S02]  /*17310*/  ISETP.GE.AND P6, PT, R33.reuse, R227, PT ;  /* 0x000000e32100720c */ /* 0x040fe40003fc6270 */
[C---:B------:R-:W-:Y:S02]  /*17320*/  ISETP.GE.AND P2, PT, R33.reuse, R226, PT ;  /* 0x000000e22100720c */ /* 0x040fe40003f46270 */
[-C--:B------:R-:W-:Y:S01]  /*17330*/  ISETP.GE.AND P3, PT, R33, R224.reuse, PT ;  /* 0x000000e02100720c */ /* 0x080fe20003f66270 */
[----:B------:R-:W-:Y:S01]  /*17340*/  VIADD R33, R13, 0x51 ;  /* 0x000000510d217836 */ /* 0x000fe20000000000 */
[----:B------:R-:W-:Y:S02]  /*17350*/  ISETP.GE.AND P5, PT, R39, R224, PT ;  /* 0x000000e02700720c */ /* 0x000fe40003fa6270 */
[----:B------:R-:W-:Y:S02]  /*17360*/  I2FP.F32.S32 R37, R108 ;  /* 0x0000006c00257245 */ /* 0x000fe40000201400 */
[----:B------:R-:W-:-:S02]  /*17370*/  FSEL R35, R35, -INF , P4 ;  /* 0xff80000023237808 */ /* 0x000fc40002000000 */
[----:B------:R-:W-:Y:S02]  /*17380*/  FSEL R236, R28, -INF , P0 ;  /* 0xff8000001cec7808 */ /* 0x000fe40000000000 */
[----:B------:R-:W-:Y:S02]  /*17390*/  IABS R106, R106 ;  /* 0x0000006a006a7213 */ /* 0x000fe40000000000 */
[----:B------:R-:W-:Y:S01]  /*173a0*/  IABS R105, R105 ;  /* 0x0000006900697213 */ /* 0x000fe20000000000 */
[----:B------:R-:W-:Y:S01]  /*173b0*/  FFMA.FTZ R30, -R225, R37, R30 ;  /* 0x00000025e11e7223 */ /* 0x000fe2000001011e */
[----:B------:R-:W-:Y:S02]  /*173c0*/  FSEL R244, R35, -INF , !P5 ;  /* 0xff80000023f47808 */ /* 0x000fe40006800000 */
[----:B------:R-:W-:Y:S02]  /*173d0*/  FSEL R236, R236, -INF , !P6 ;  /* 0xff800000ecec7808 */ /* 0x000fe40007000000 */
[----:B------:R-:W-:-:S02]  /*173e0*/  ISETP.GE.AND P4, PT, R33, R228, PT ;  /* 0x000000e42100720c */ /* 0x000fc40003f86270 */
[----:B------:R-:W-:Y:S02]  /*173f0*/  IABS R107, R107 ;  /* 0x0000006b006b7213 */ /* 0x000fe40000000000 */
[C---:B------:R-:W-:Y:S02]  /*17400*/  ISETP.GE.AND P5, PT, R33.reuse, R227, PT ;  /* 0x000000e32100720c */ /* 0x040fe40003fa6270 */
[C---:B------:R-:W-:Y:S02]  /*17410*/  ISETP.GE.AND P0, PT, R33.reuse, R226, PT ;  /* 0x000000e22100720c */ /* 0x040fe40003f06270 */
[----:B------:R-:W-:Y:S02]  /*17420*/  I2FP.F32.S32 R106, R106 ;  /* 0x0000006a006a7245 */ /* 0x000fe40000201400 */
[----:B------:R-:W-:Y:S01]  /*17430*/  ISETP.GE.AND P6, PT, R33, R224, PT ;  /* 0x000000e02100720c */ /* 0x000fe20003fc6270 */
[----:B------:R-:W-:Y:S01]  /*17440*/  VIADD R33, R13, 0x58 ;  /* 0x000000580d217836 */ /* 0x000fe20000000000 */
[----:B------:R-:W-:Y:S01]  /*17450*/  I2FP.F32.S32 R105, R105 ;  /* 0x0000006900697245 */ /* 0x000fe20000201400 */
[----:B------:R-:W-:Y:S01]  /*17460*/  FFMA.FTZ R31, -R225, R106, R31 ;  /* 0x0000006ae11f7223 */ /* 0x000fe2000001011f */
[----:B------:R-:W-:-:S02]  /*17470*/  I2FP.F32.S32 R28, R107 ;  /* 0x0000006b001c7245 */ /* 0x000fc40000201400 */
[----:B------:R-:W-:Y:S01]  /*17480*/  FSEL R30, R30, -INF , P2 ;  /* 0xff8000001e1e7808 */ /* 0x000fe20001000000 */
[----:B------:R-:W-:Y:S01]  /*17490*/  FFMA.FTZ R24, -R225, R105, R24 ;  /* 0x00000069e1187223 */ /* 0x000fe20000010118 */
[----:B------:R-:W-:Y:S02]  /*174a0*/  ISETP.GE.AND P2, PT, R33, R228, PT ;  /* 0x000000e42100720c */ /* 0x000fe40003f46270 */
[----:B------:R-:W-:Y:S01]  /*174b0*/  IABS R104, R104 ;  /* 0x0000006800687213 */ /* 0x000fe20000000000 */
[----:B------:R-:W-:Y:S01]  /*174c0*/  FFMA.FTZ R28, -R225, R28, R29 ;  /* 0x0000001ce11c7223 */ /* 0x000fe2000001011d */
[----:B------:R-:W-:Y:S01]  /*174d0*/  FSEL R248, R30, -INF , !P3 ;  /* 0xff8000001ef87808 */ /* 0x000fe20005800000 */
[----:B------:R-:W-:Y:S01]  /*174e0*/  VIADD R29, R13, 0x59 ;  /* 0x000000590d1d7836 */ /* 0x000fe20000000000 */
[----:B------:R-:W-:Y:S02]  /*174f0*/  ISETP.GE.AND P3, PT, R33, R227, PT ;  /* 0x000000e32100720c */ /* 0x000fe40003f66270 */
[----:B------:R-:W-:-:S02]  /*17500*/  I2FP.F32.S32 R35, R104 ;  /* 0x0000006800237245 */ /* 0x000fc40000201400 */
[----:B------:R-:W-:Y:S02]  /*17510*/  FSEL R31, R31, -INF , P0 ;  /* 0xff8000001f1f7808 */ /* 0x000fe40000000000 */
[----:B------:R-:W-:Y:S02]  /*17520*/  FSEL R232, R24, -INF , P2 ;  /* 0xff80000018e87808 */ /* 0x000fe40001000000 */
[----:B------:R-:W-:Y:S02]  /*17530*/  IABS R102, R102 ;  /* 0x0000006600667213 */ /* 0x000fe40000000000 */
[----:B------:R-:W-:Y:S01]  /*17540*/  IABS R101, R101 ;  /* 0x0000006500657213 */ /* 0x000fe20000000000 */
[----:B------:R-:W-:Y:S01]  /*17550*/  FFMA.FTZ R26, -R225, R35, R26 ;  /* 0x00000023e11a7223 */ /* 0x000fe2000001011a */
[----:B------:R-:W-:Y:S02]  /*17560*/  FSEL R246, R31, -INF , !P6 ;  /* 0xff8000001ff67808 */ /* 0x000fe40007000000 */
[----:B------:R-:W-:-:S02]  /*17570*/  FSEL R232, R232, -INF , !P3 ;  /* 0xff800000e8e87808 */ /* 0x000fc40005800000 */
[----:B------:R-:W-:Y:S02]  /*17580*/  FSEL R28, R28, -INF , P4 ;  /* 0xff8000001c1c7808 */ /* 0x000fe40002000000 */
[C---:B------:R-:W-:Y:S02]  /*17590*/  ISETP.GE.AND P0, PT, R29.reuse, R228, PT ;  /* 0x000000e41d00720c */ /* 0x040fe40003f06270 */
[----:B------:R-:W-:Y:S02]  /*175a0*/  IABS R103, R103 ;  /* 0x0000006700677213 */ /* 0x000fe40000000000 */
[C---:B------:R-:W-:Y:S02]  /*175b0*/  ISETP.GE.AND P6, PT, R29.reuse, R227, PT ;  /* 0x000000e31d00720c */ /* 0x040fe40003fc6270 */
[----:B------:R-:W-:Y:S02]  /*175c0*/  ISETP.GE.AND P2, PT, R29, R226, PT ;  /* 0x000000e21d00720c */ /* 0x000fe40003f46270 */
[----:B------:R-:W-:-:S02]  /*175d0*/  I2FP.F32.S32 R102, R102 ;  /* 0x0000006600667245 */ /* 0x000fc40000201400 */
[----:B------:R-:W-:Y:S01]  /*175e0*/  ISETP.GE.AND P3, PT, R29, R224, PT ;  /* 0x000000e01d00720c */ /* 0x000fe20003f66270 */
[----:B------:R-:W-:Y:S01]  /*175f0*/  VIADD R29, R13, 0x60 ;  /* 0x000000600d1d7836 */ /* 0x000fe20000000000 */
[----:B------:R-:W-:Y:S02]  /*17600*/  I2FP.F32.S32 R101, R101 ;  /* 0x0000006500657245 */ /* 0x000fe40000201400 */
[----:B------:R-:W-:Y:S01]  /*17610*/  ISETP.GE.AND P4, PT, R33, R226, PT ;  /* 0x000000e22100720c */ /* 0x000fe20003f86270 */
[C---:B------:R-:W-:Y:S01]  /*17620*/  FFMA.FTZ R27, -R225.reuse, R102, R27 ;  /* 0x00000066e11b7223 */ /* 0x040fe2000001011b */
[----:B------:R-:W-:Y:S01]  /*17630*/  FSEL R234, R28, -INF , !P5 ;  /* 0xff8000001cea7808 */ /* 0x000fe20006800000 */
[----:B------:R-:W-:Y:S01]  /*17640*/  FFMA.FTZ R20, -R225, R101, R20 ;  /* 0x00000065e1147223 */ /* 0x000fe20000010114 */
[----:B------:R-:W-:Y:S02]  /*17650*/  I2FP.F32.S32 R24, R103 ;  /* 0x0000006700187245 */ /* 0x000fe40000201400 */
[----:B------:R-:W-:-:S02]  /*17660*/  ISETP.GE.AND P5, PT, R33, R224, PT ;  /* 0x000000e02100720c */ /* 0x000fc40003fa6270 */
[----:B------:R-:W-:Y:S02]  /*17670*/  FSEL R26, R26, -INF , P4 ;  /* 0xff8000001a1a7808 */ /* 0x000fe40002000000 */
[----:B------:R-:W-:Y:S02]  /*17680*/  ISETP.GE.AND P4, PT, R29, R228, PT ;  /* 0x000000e41d00720c */ /* 0x000fe40003f86270 */
[----:B------:R-:W-:Y:S01]  /*17690*/  IABS R100, R100 ;  /* 0x0000006400647213 */ /* 0x000fe20000000000 */
[----:B------:R-:W-:Y:S01]  /*176a0*/  FFMA.FTZ R24, -R225, R24, R25 ;  /* 0x00000018e1187223 */ /* 0x000fe20000010119 */
[----:B------:R-:W-:Y:S01]  /*176b0*/  IABS R99, R99 ;  /* 0x0000006300637213 */ /* 0x000fe20000000000 */
[----:B------:R-:W-:Y:S01]  /*176c0*/  VIADD R25, R13, 0x61 ;  /* 0x000000610d197836 */ /* 0x000fe20000000000 */
[----:B------:R-:W-:Y:S02]  /*176d0*/  FSEL R240, R26, -INF , !P5 ;  /* 0xff8000001af07808 */ /* 0x000fe40006800000 */
[----:B------:R-:W-:-:S02]  /*176e0*/  ISETP.GE.AND P5, PT, R29, R227, PT ;  /* 0x000000e31d00720c */ /* 0x000fc40003fa6270 */
[----:B------:R-:W-:Y:S02]  /*176f0*/  I2FP.F32.S32 R31, R100 ;  /* 0x00000064001f7245 */ /* 0x000fe40000201400 */
[----:B------:R-:W-:Y:S02]  /*17700*/  FSEL R27, R27, -INF , P2 ;  /* 0xff8000001b1b7808 */ /* 0x000fe40001000000 */
[----:B------:R-:W-:Y:S02]  /*17710*/  FSEL R174, R20, -INF , P4 ;  /* 0xff80000014ae7808 */ /* 0x000fe40002000000 */
[----:B------:R-:W-:Y:S02]  /*17720*/  IABS R97, R97 ;  /* 0x0000006100617213 */ /* 0x000fe40000000000 */
[----:B------:R-:W-:Y:S01]  /*17730*/  I2FP.F32.S32 R20, R99 ;  /* 0x0000006300147245 */ /* 0x000fe20000201400 */
[----:B------:R-:W-:Y:S01]  /*17740*/  FFMA.FTZ R22, -R225, R31, R22 ;  /* 0x0000001fe1167223 */ /* 0x000fe20000010116 */
[----:B------:R-:W-:-:S02]  /*17750*/  FSEL R238, R27, -INF , !P3 ;  /* 0xff8000001bee7808 */ /* 0x000fc40005800000 */
[----:B------:R-:W-:Y:S02]  /*17760*/  FSEL R174, R174, -INF , !P5 ;  /* 0xff800000aeae7808 */ /* 0x000fe40006800000 */
[----:B------:R-:W-:Y:S02]  /*17770*/  FSEL R24, R24, -INF , P0 ;  /* 0xff80000018187808 */ /* 0x000fe40000000000 */
[C---:B------:R-:W-:Y:S02]  /*17780*/  ISETP.GE.AND P2, PT, R25.reuse, R228, PT ;  /* 0x000000e41900720c */ /* 0x040fe40003f46270 */
[C---:B------:R-:W-:Y:S02]  /*17790*/  ISETP.GE.AND P3, PT, R25.reuse, R227, PT ;  /* 0x000000e31900720c */ /* 0x040fe40003f66270 */
[C---:B------:R-:W-:Y:S02]  /*177a0*/  ISETP.GE.AND P4, PT, R25.reuse, R226, PT ;  /* 0x000000e21900720c */ /* 0x040fe40003f86270 */
[----:B------:R-:W-:Y:S01]  /*177b0*/  ISETP.GE.AND P5, PT, R25, R224, PT ;  /* 0x000000e01900720c */ /* 0x000fe20003fa6270 */
[----:B------:R-:W-:Y:S01]  /*177c0*/  VIADD R25, R13, 0x68 ;  /* 0x000000680d197836 */ /* 0x000fe20000000000 */
[----:B------:R-:W-:Y:S01]  /*177d0*/  I2FP.F32.S32 R97, R97 ;  /* 0x0000006100617245 */ /* 0x000fe20000201400 */
[----:B------:R-:W-:Y:S01]  /*177e0*/  FFMA.FTZ R20, -R225, R20, R21 ;  /* 0x00000014e1147223 */ /* 0x000fe20000010115 */
[----:B------:R-:W-:-:S02]  /*177f0*/  ISETP.GE.AND P0, PT, R29, R226, PT ;  /* 0x000000e21d00720c */ /* 0x000fc40003f06270 */
[----:B------:R-:W-:Y:S02]  /*17800*/  IABS R98, R98 ;  /* 0x0000006200627213 */ /* 0x000fe40000000000 */
[----:B------:R-:W-:Y:S01]  /*17810*/  IABS R95, R95 ;  /* 0x0000005f005f7213 */ /* 0x000fe20000000000 */
[----:B------:R-:W-:Y:S01]  /*17820*/  FFMA.FTZ R16, -R225, R97, R16 ;  /* 0x00000061e1107223 */ /* 0x000fe20000010110 */
[----:B------:R-:W-:Y:S02]  /*17830*/  FSEL R22, R22, -INF , P0 ;  /* 0xff80000016167808 */ /* 0x000fe40000000000 */
[----:B------:R-:W-:Y:S02]  /*17840*/  ISETP.GE.AND P0, PT, R25, R228, PT ;  /* 0x000000e41900720c */ /* 0x000fe40003f06270 */
[----:B------:R-:W-:Y:S02]  /*17850*/  I2FP.F32.S32 R98, R98 ;  /* 0x0000006200627245 */ /* 0x000fe40000201400 */
[----:B------:R-:W-:-:S02]  /*17860*/  FSEL R20, R20, -INF , P2 ;  /* 0xff80000014147808 */ /* 0x000fc40001000000 */
[----:B------:R-:W-:Y:S02]  /*17870*/  I2FP.F32.S32 R95, R95 ;  /* 0x0000005f005f7245 */ /* 0x000fe40000201400 */
[----:B------:R-:W-:Y:S02]  /*17880*/  IABS R93, R93 ;  /* 0x0000005d005d7213 */ /* 0x000fe40000000000 */
[----:B------:R-:W-:Y:S02]  /*17890*/  IABS R89, R89 ;  /* 0x0000005900597213 */ /* 0x000fe40000000000 */
[----:B------:R-:W-:Y:S01]  /*178a0*/  FSEL R170, R16, -INF , P0 ;  /* 0xff80000010aa7808 */ /* 0x000fe20000000000 */
[C---:B------:R-:W-:Y:S01]  /*178b0*/  FFMA.FTZ R23, -R225.reuse, R98, R23 ;  /* 0x00000062e1177223 */ /* 0x040fe20000010117 */
[----:B------:R-:W-:Y:S01]  /*178c0*/  FSEL R172, R20, -INF , !P3 ;  /* 0xff80000014ac7808 */ /* 0x000fe20005800000 */
[----:B------:R-:W-:Y:S01]  /*178d0*/  FFMA.FTZ R18, -R225, R95, R18 ;  /* 0x0000005fe1127223 */ /* 0x000fe20000010112 */
[----:B------:R-:W-:Y:S01]  /*178e0*/  I2FP.F32.S32 R16, R93 ;  /* 0x0000005d00107245 */ /* 0x000fe20000201400 */
[----:B------:R-:W-:Y:S01]  /*178f0*/  VIADD R21, R13, 0x69 ;  /* 0x000000690d157836 */ /* 0x000fe20000000000 */
[----:B------:R-:W-:-:S02]  /*17900*/  IABS R91, R91 ;  /* 0x0000005b005b7213 */ /* 0x000fc40000000000 */
[----:B------:R-:W-:Y:S02]  /*17910*/  I2FP.F32.S32 R20, R89 ;  /* 0x0000005900147245 */ /* 0x000fe40000201400 */
[----:B------:R-:W-:Y:S02]  /*17920*/  ISETP.GE.AND P2, PT, R25, R226, PT ;  /* 0x000000e21900720c */ /* 0x000fe40003f46270 */
[----:B------:R-:W-:Y:S01]  /*17930*/  IABS R57, R57 ;  /* 0x0000003900397213 */ /* 0x000fe20000000000 */
[----:B------:R-:W-:Y:S01]  /*17940*/  FFMA.FTZ R16, -R225, R16, R17 ;  /* 0x00000010e1107223 */ /* 0x000fe20000010111 */
[----:B------:R-:W-:Y:S01]  /*17950*/  I2FP.F32.S32 R91, R91 ;  /* 0x0000005b005b7245 */ /* 0x000fe20000201400 */
[----:B------:R-:W-:Y:S01]  /*17960*/  VIADD R17, R13, 0x70 ;  /* 0x000000700d117836 */ /* 0x000fe20000000000 */
[----:B------:R-:W-:Y:S01]  /*17970*/  ISETP.GE.AND P3, PT, R25, R224, PT ;  /* 0x000000e01900720c */ /* 0x000fe20003f66270 */
[----:B------:R-:W-:Y:S01]  /*17980*/  FFMA.FTZ R19, -R225, R20, R19 ;  /* 0x00000014e1137223 */ /* 0x000fe20000010113 */
[----:B------:R-:W-:-:S02]  /*17990*/  FSEL R23, R23, -INF , P4 ;  /* 0xff80000017177808 */ /* 0x000fc40002000000 */
[----:B------:R-:W-:Y:S02]  /*179a0*/  FSEL R18, R18, -INF , P2 ;  /* 0xff80000012127808 */ /* 0x000fe40001000000 */
[----:B------:R-:W-:Y:S02]  /*179b0*/  I2FP.F32.S32 R57, R57 ;  /* 0x0000003900397245 */ /* 0x000fe40000201400 */
[C---:B------:R-:W-:Y:S02]  /*179c0*/  ISETP.GE.AND P4, PT, R21.reuse, R228, PT ;  /* 0x000000e41500720c */ /* 0x040fe40003f86270 */
[----:B------:R-:W-:Y:S02]  /*179d0*/  ISETP.GE.AND P0, PT, R21, R226, PT ;  /* 0x000000e21500720c */ /* 0x000fe40003f06270 */
[----:B------:R-:W-:Y:S02]  /*179e0*/  IABS R67, R67 ;  /* 0x0000004300437213 */ /* 0x000fe40000000000 */
[----:B------:R-:W-:Y:S01]  /*179f0*/  IABS R15, R15 ;  /* 0x0000000f000f7213 */ /* 0x000fe20000000000 */
[C---:B------:R-:W-:Y:S01]  /*17a00*/  FFMA.FTZ R4, -R225.reuse, R91, R4 ;  /* 0x0000005be1047223 */ /* 0x040fe20000010104 */
[----:B------:R-:W-:Y:S01]  /*17a10*/  IABS R59, R59 ;  /* 0x0000003b003b7213 */ /* 0x000fe20000000000 */
[----:B------:R-:W-:Y:S01]  /*17a20*/  FFMA.FTZ R6, -R225, R57, R6 ;  /* 0x00000039e1067223 */ /* 0x000fe20000010106 */
[----:B------:R-:W-:-:S02]  /*17a30*/  FSEL R178, R18, -INF , !P3 ;  /* 0xff80000012b27808 */ /* 0x000fc40005800000 */
[----:B------:R-:W-:Y:S02]  /*17a40*/  ISETP.GE.AND P3, PT, R17, R228, PT ;  /* 0x000000e41100720c */ /* 0x000fe40003f66270 */
[----:B------:R-:W-:Y:S02]  /*17a50*/  FSEL R166, R16, -INF , P4 ;  /* 0xff80000010a67808 */ /* 0x000fe40002000000 */
[----:B------:R-:W-:Y:S02]  /*17a60*/  FSEL R19, R19, -INF , P0 ;  /* 0xff80000013137808 */ /* 0x000fe40000000000 */
[----:B------:R-:W-:Y:S02]  /*17a70*/  ISETP.GE.AND P0, PT, R17, R226, PT ;  /* 0x000000e21100720c */ /* 0x000fe40003f06270 */
[----:B------:R-:W-:Y:S02]  /*17a80*/  I2FP.F32.S32 R16, R67 ;  /* 0x0000004300107245 */ /* 0x000fe40000201400 */
[----:B------:R-:W-:Y:S01]  /*17a90*/  I2FP.F32.S32 R18, R15 ;  /* 0x0000000f00127245 */ /* 0x000fe20000201400 */
[----:B------:R-:W-:Y:S01]  /*17aa0*/  VIADD R15, R13, 0x71 ;  /* 0x000000710d0f7836 */ /* 0x000fe20000000000 */
[----:B------:R-:W-:-:S02]  /*17ab0*/  ISETP.GE.AND P2, PT, R21, R224, PT ;  /* 0x000000e01500720c */ /* 0x000fc40003f46270 */
[----:B------:R-:W-:Y:S02]  /*17ac0*/  I2FP.F32.S32 R59, R59 ;  /* 0x0000003b003b7245 */ /* 0x000fe40000201400 */
[----:B------:R-:W-:Y:S01]  /*17ad0*/  FSEL R154, R4, -INF , P3 ;  /* 0xff800000049a7808 */ /* 0x000fe20001800000 */
[----:B------:R-:W-:Y:S01]  /*17ae0*/  FFMA.FTZ R5, -R225, R16, R5 ;  /* 0x00000010e1057223 */ /* 0x000fe20000010105 */
[----:B------:R-:W-:Y:S02]  /*17af0*/  ISETP.GE.AND P3, PT, R17, R224, PT ;  /* 0x000000e01100720c */ /* 0x000fe40003f66270 */
[----:B------:R-:W-:Y:S01]  /*17b00*/  FSEL R6, R6, -INF , P0 ;  /* 0xff80000006067808 */ /* 0x000fe20000000000 */
[----:B------:R-:W-:Y:S01]  /*17b10*/  FFMA.FTZ R59, -R225, R59, R86 ;  /* 0x0000003be13b7223 */ /* 0x000fe20000010156 */
[----:B------:R-:W-:Y:S02]  /*17b20*/  FSEL R176, R19, -INF , !P2 ;  /* 0xff80000013b07808 */ /* 0x000fe40005000000 */
[----:B------:R-:W-:Y:S01]  /*17b30*/  ISETP.GE.AND P2, PT, R15, R228, PT ;  /* 0x000000e40f00720c */ /* 0x000fe20003f46270 */
[----:B------:R-:W-:Y:S01]  /*17b40*/  FFMA.FTZ R7, -R225, R18, R7 ;  /* 0x00000012e1077223 */ /* 0x000fe20000010107 */
[----:B------:R-:W-:-:S02]  /*17b50*/  ISETP.GE.AND P0, PT, R13, R226, PT ;  /* 0x000000e20d00720c */ /* 0x000fc40003f06270 */
[----:B------:R-:W-:Y:S02]  /*17b60*/  FSEL R162, R6, -INF , !P3 ;  /* 0xff80000006a27808 */ /* 0x000fe40005800000 */
[----:B------:R-:W-:Y:S02]  /*17b70*/  IABS R65, R65 ;  /* 0x0000004100417213 */ /* 0x000fe40000000000 */
[----:B------:R-:W-:Y:S02]  /*17b80*/  ISETP.GE.AND P3, PT, R15, R226, PT ;  /* 0x000000e20f00720c */ /* 0x000fe40003f66270 */
[----:B------:R-:W-:Y:S02]  /*17b90*/  FSEL R150, R5, -INF , P2 ;  /* 0xff80000005967808 */ /* 0x000fe40001000000 */
[----:B------:R-:W-:Y:S02]  /*17ba0*/  ISETP.GE.AND P2, PT, R13, R224, PT ;  /* 0x000000e00d00720c */ /* 0x000fe40003f46270 */
[----:B------:R-:W-:-:S02]  /*17bb0*/  FSEL R6, R59, -INF , P0 ;  /* 0xff8000003b067808 */ /* 0x000fc40000000000 */
[----:B------:R-:W-:Y:S02]  /*17bc0*/  I2FP.F32.S32 R65, R65 ;  /* 0x0000004100417245 */ /* 0x000fe40000201400 */
[----:B------:R-:W-:Y:S01]  /*17bd0*/  FSEL R160, R7, -INF , P3 ;  /* 0xff80000007a07808 */ /* 0x000fe20001800000 */
[----:B------:R-:W-:Y:S01]  /*17be0*/  VIADD R7, R13, 0x78 ;  /* 0x000000780d077836 */ /* 0x000fe20000000000 */
[----:B------:R-:W-:Y:S02]  /*17bf0*/  ISETP.GE.AND P0, PT, R15, R224, PT ;  /* 0x000000e00f00720c */ /* 0x000fe40003f06270 */
[----:B------:R-:W-:Y:S01]  /*17c00*/  FSEL R6, R6, -INF , !P2 ;  /* 0xff80000006067808 */ /* 0x000fe20005000000 */
[----:B------:R-:W-:Y:S01]  /*17c10*/  FFMA.FTZ R65, -R225, R65, R116 ;  /* 0x00000041e1417223 */ /* 0x000fe20000010174 */
[----:B------:R-:W-:Y:S01]  /*17c20*/  ISETP.GE.AND P3, PT, R15, R227, PT ;  /* 0x000000e30f00720c */ /* 0x000fe20003f66270 */
[----:B------:R-:W-:Y:S01]  /*17c30*/  FFMA.FTZ R5, -R225, R87, R84 ;  /* 0x00000057e1057223 */ /* 0x000fe20000010154 */
[----:B------:R-:W-:-:S02]  /*17c40*/  FSEL R160, R160, -INF , !P0 ;  /* 0xff800000a0a07808 */ /* 0x000fc40004000000 */
[----:B------:R-:W-:Y:S02]  /*17c50*/  ISETP.GE.AND P0, PT, R7, R228, PT ;  /* 0x000000e40700720c */ /* 0x000fe40003f06270 */
[----:B------:R-:W-:Y:S02]  /*17c60*/  FMNMX3.FTZ R15, R6, R92, R94, !PT ;  /* 0x0000005c060f7276 */ /* 0x000fe4000781005e */
[----:B------:R-:W-:Y:S02]  /*17c70*/  ISETP.GE.AND P2, PT, R13, R228, PT ;  /* 0x000000e40d00720c */ /* 0x000fe40003f46270 */
[----:B------:R-:W-:Y:S02]  /*17c80*/  FSEL R148, R65, -INF , P0 ;  /* 0xff80000041947808 */ /* 0x000fe40000000000 */
[----:B------:R-:W-:Y:S02]  /*17c90*/  FMNMX3.FTZ R15, R15, R76, R82, !PT ;  /* 0x0000004c0f0f7276 */ /* 0x000fe40007810052 */
[----:B------:R-:W-:-:S02]  /*17ca0*/  ISETP.GE.AND P0, PT, R13, R227, PT ;  /* 0x000000e30d00720c */ /* 0x000fc40003f06270 */
[----:B------:R-:W-:Y:S02]  /*17cb0*/  FSEL R5, R5, -INF , P2 ;  /* 0xff80000005057808 */ /* 0x000fe40001000000 */
[----:B------:R-:W-:Y:S02]  /*17cc0*/  FMNMX3.FTZ R15, R15, R88, R72, !PT ;  /* 0x000000580f0f7276 */ /* 0x000fe40007810048 */
[----:B------:R-:W-:Y:S02]  /*17cd0*/  FSEL R4, R85, -INF , !P1 ;  /* 0xff80000055047808 */ /* 0x000fe40004800000 */
[----:B------:R-:W-:Y:S02]  /*17ce0*/  FSEL R5, R5, -INF , !P0 ;  /* 0xff80000005057808 */ /* 0x000fe40004000000 */
[C---:B------:R-:W-:Y:S02]  /*17cf0*/  ISETP.GE.AND P2, PT, R7.reuse, R227, PT ;  /* 0x000000e30700720c */ /* 0x040fe40003f46270 */
[----:B------:R-:W-:-:S02]  /*17d00*/  ISETP.GE.AND P1, PT, R7, R226, PT ;  /* 0x000000e20700720c */ /* 0x000fc40003f26270 */
[----:B------:R-:W-:Y:S02]  /*17d10*/  ISETP.GE.AND P0, PT, R7, R224, PT ;  /* 0x000000e00700720c */ /* 0x000fe40003f06270 */
[----:B------:R-:W-:Y:S02]  /*17d20*/  FMNMX3.FTZ R16, R15, R10, R169, !PT ;  /* 0x0000000a0f107276 */ /* 0x000fe400078100a9 */
[----:B------:R-:W-:Y:S02]  /*17d30*/  FMNMX3.FTZ R7, R5, R96, R4, !PT ;  /* 0x0000006005077276 */ /* 0x000fe40007810004 */
[----:B------:R-:W-:Y:S02]  /*17d40*/  FMNMX3.FTZ R16, R16, R171, R173, !PT ;  /* 0x000000ab10107276 */ /* 0x000fe400078100ad */
[----:B------:R-:W-:Y:S02]  /*17d50*/  FMNMX3.FTZ R7, R7, R90, R8, !PT ;  /* 0x0000005a07077276 */ /* 0x000fe40007810008 */
[----:B------:R-:W-:-:S02]  /*17d60*/  FMNMX3.FTZ R16, R16, R167, R145, !PT ;  /* 0x000000a710107276 */ /* 0x000fc40007810091 */
[----:B------:R-:W-:Y:S02]  /*17d70*/  FMNMX3.FTZ R7, R7, R80, R12, !PT ;  /* 0x0000005007077276 */ /* 0x000fe4000781000c */
[----:B------:R-:W-:Y:S02]  /*17d80*/  FSEL R230, R24, -INF , !P6 ;  /* 0xff80000018e67808 */ /* 0x000fe40007000000 */
[----:B------:R-:W-:Y:S02]  /*17d90*/  ISETP.GE.AND P6, PT, R29, R224, PT ;  /* 0x000000e01d00720c */ /* 0x000fe40003fc6270 */
[----:B------:R-:W-:Y:S02]  /*17da0*/  FMNMX3.FTZ R15, R16, R151, R186, !PT ;  /* 0x00000097100f7276 */ /* 0x000fe400078100ba */
[----:B------:R-:W-:Y:S02]  /*17db0*/  IABS R9, R9 ;  /* 0x0000000900097213 */ /* 0x000fe40000000000 */
[----:B------:R-:W-:-:S02]  /*17dc0*/  FMNMX3.FTZ R7, R7, R14, R163, !PT ;  /* 0x0000000e07077276 */ /* 0x000fc400078100a3 */
[----:B------:R-:W-:Y:S02]  /*17dd0*/  IABS R3, R3 ;  /* 0x0000000300037213 */ /* 0x000fe40000000000 */
[----:B------:R-:W-:Y:S02]  /*17de0*/  FSEL R182, R22, -INF , !P6 ;  /* 0xff80000016b67808 */ /* 0x000fe40007000000 */
[----:B------:R-:W-:Y:S02]  /*17df0*/  FMNMX3.FTZ R18, R15, R184, R242, !PT ;  /* 0x000000b80f127276 */ /* 0x000fe400078100f2 */
[----:B------:R-:W-:Y:S02]  /*17e00*/  I2FP.F32.S32 R9, R9 ;  /* 0x0000000900097245 */ /* 0x000fe40000201400 */
[----:B------:R-:W-:Y:S02]  /*17e10*/  FMNMX3.FTZ R22, R7, R165, R164, !PT ;  /* 0x000000a507167276 */ /* 0x000fe400078100a4 */
[----:B------:R-:W-:-:S02]  /*17e20*/  I2FP.F32.S32 R20, R3 ;  /* 0x0000000300147245 */ /* 0x000fc40000201400 */
[----:B------:R-:W-:Y:S01]  /*17e30*/  FMNMX3.FTZ R3, R18, R153, R159, !PT ;  /* 0x0000009912037276 */ /* 0x000fe2000781009f */
[----:B------:R-:W-:Y:S01]  /*17e40*/  FFMA.FTZ R9, -R225, R9, R118 ;  /* 0x00000009e1097223 */ /* 0x000fe20000010176 */
[----:B------:R-:W-:Y:S02]  /*17e50*/  FMNMX3.FTZ R7, R22, R161, R147, !PT ;  /* 0x000000a116077276 */ /* 0x000fe40007810093 */
[----:B------:R-:W-:Y:S02]  /*17e60*/  FMNMX3.FTZ R3, R3, R244, R248, !PT ;  /* 0x000000f403037276 */ /* 0x000fe400078100f8 */
[----:B------:R-:W-:Y:S02]  /*17e70*/  FMNMX3.FTZ R18, R7, R202, R204, !PT ;  /* 0x000000ca07127276 */ /* 0x000fe400078100cc */
[----:B------:R-:W-:Y:S02]  /*17e80*/  IABS R11, R11 ;  /* 0x0000000b000b7213 */ /* 0x000fe40000000000 */
[----:B------:R-:W-:-:S02]  /*17e90*/  FSEL R158, R9, -INF , P1 ;  /* 0xff800000099e7808 */ /* 0x000fc40000800000 */
[----:B------:R-:W-:Y:S02]  /*17ea0*/  FMNMX3.FTZ R9, R3, R246, R240, !PT ;  /* 0x000000f603097276 */ /* 0x000fe400078100f0 */
[----:B------:R-:W-:Y:S01]  /*17eb0*/  FMNMX3.FTZ R3, R18, R149, R155, !PT ;  /* 0x0000009512037276 */ /* 0x000fe2000781009b */
[----:B------:R-:W-:Y:S01]  /*17ec0*/  VIADD R13, R13, 0x79 ;  /* 0x000000790d0d7836 */ /* 0x000fe20000000000 */
[----:B------:R-:W-:Y:S02]  /*17ed0*/  I2FP.F32.S32 R16, R11 ;  /* 0x0000000b00107245 */ /* 0x000fe40000201400 */
[----:B------:R-:W-:Y:S02]  /*17ee0*/  FSEL R180, R23, -INF , !P5 ;  /* 0xff80000017b47808 */ /* 0x000fe40006800000 */
[----:B------:R-:W-:Y:S02]  /*17ef0*/  FMNMX3.FTZ R9, R9, R238, R182, !PT ;  /* 0x000000ee09097276 */ /* 0x000fe400078100b6 */
[----:B------:R-:W-:Y:S01]  /*17f00*/  FMNMX3.FTZ R3, R3, R157, R252, !PT ;  /* 0x0000009d03037276 */ /* 0x000fe200078100fc */
[C---:B------:R-:W-:Y:S01]  /*17f10*/  FFMA.FTZ R16, -R225.reuse, R16, R117 ;  /* 0x00000010e1107223 */ /* 0x040fe20000010175 */
[----:B------:R-:W-:Y:S01]  /*17f20*/  FFMA.FTZ R20, -R225, R20, R119 ;  /* 0x00000014e1147223 */ /* 0x000fe20000010177 */
[----:B------:R-:W-:-:S02]  /*17f30*/  ISETP.GE.AND P1, PT, R13, R228, PT ;  /* 0x000000e40d00720c */ /* 0x000fc40003f26270 */
[----:B------:R-:W-:Y:S02]  /*17f40*/  FSEL R158, R158, -INF , !P0 ;  /* 0xff8000009e9e7808 */ /* 0x000fe40004000000 */
[----:B------:R-:W-:Y:S02]  /*17f50*/  ISETP.GE.AND P0, PT, R13, R226, PT ;  /* 0x000000e20d00720c */ /* 0x000fe40003f06270 */
[----:B------:R-:W-:Y:S02]  /*17f60*/  FMNMX3.FTZ R9, R9, R180, R178, !PT ;  /* 0x000000b409097276 */ /* 0x000fe400078100b2 */
[----:B------:R-:W-:Y:S02]  /*17f70*/  FMNMX3.FTZ R3, R3, R250, R236, !PT ;  /* 0x000000fa03037276 */ /* 0x000fe400078100ec */
[----:B------:R-:W-:Y:S02]  /*17f80*/  FSEL R16, R16, -INF , P1 ;  /* 0xff80000010107808 */ /* 0x000fe40000800000 */
[----:B------:R-:W-:-:S02]  /*17f90*/  ISETP.GE.AND P6, PT, R25, R227, PT ;  /* 0x000000e31900720c */ /* 0x000fc40003fc6270 */
[----:B------:R-:W-:Y:S02]  /*17fa0*/  ISETP.GE.AND P1, PT, R13, R224, PT ;  /* 0x000000e00d00720c */ /* 0x000fe40003f26270 */
[----:B------:R-:W-:Y:S02]  /*17fb0*/  FSEL R20, R20, -INF , P0 ;  /* 0xff80000014147808 */ /* 0x000fe40000000000 */
[----:B------:R-:W-:Y:S02]  /*17fc0*/  FMNMX3.FTZ R9, R9, R176, R162, !PT ;  /* 0x000000b009097276 */ /* 0x000fe400078100a2 */
[----:B------:R-:W-:Y:S02]  /*17fd0*/  FMNMX3.FTZ R3, R3, R234, R232, !PT ;  /* 0x000000ea03037276 */ /* 0x000fe400078100e8 */
[-C--:B------:R-:W-:Y:S02]  /*17fe0*/  ISETP.GE.AND P5, PT, R21, R227.reuse, PT ;  /* 0x000000e31500720c */ /* 0x080fe40003fa6270 */
[----:B------:R-:W-:-:S02]  /*17ff0*/  ISETP.GE.AND P4, PT, R17, R227, PT ;  /* 0x000000e31100720c */ /* 0x000fc40003f86270 */
[----:B------:R-:W-:Y:S02]  /*18000*/  FSEL R156, R20, -INF , !P1 ;  /* 0xff800000149c7808 */ /* 0x000fe40004800000 */
[----:B------:R-:W-:Y:S02]  /*18010*/  FMNMX3.FTZ R9, R9, R160, R158, !PT ;  /* 0x000000a009097276 */ /* 0x000fe4000781009e */
[----:B------:R-:W-:Y:S02]  /*18020*/  FSEL R170, R170, -INF , !P6 ;  /* 0xff800000aaaa7808 */ /* 0x000fe40007000000 */
[----:B------:R-:W-:Y:S02]  /*18030*/  FMNMX3.FTZ R3, R3, R230, R174, !PT ;  /* 0x000000e603037276 */ /* 0x000fe400078100ae */
[----:B------:R-:W-:Y:S02]  /*18040*/  FSEL R166, R166, -INF , !P5 ;  /* 0xff800000a6a67808 */ /* 0x000fe40006800000 */
[----:B------:R-:W-:-:S02]  /*18050*/  FMNMX.FTZ R9, R156, R9, !PT ;  /* 0x000000099c097209 */ /* 0x000fc40007810000 */
[----:B------:R-:W-:Y:S02]  /*18060*/  FSEL R154, R154, -INF , !P4 ;  /* 0xff8000009a9a7808 */ /* 0x000fe40006000000 */
[----:B------:R-:W-:Y:S01]  /*18070*/  FMNMX3.FTZ R3, R3, R172, R170, !PT ;  /* 0x000000ac03037276 */ /* 0x000fe200078100aa */
[----:B------:R-:W1:Y:S01]  /*18080*/  SHFL.BFLY PT, R20, R9, 0x2, 0x1f ;  /* 0x0c401f0009147f89 */ /* 0x000e6200000e0000 */
[----:B------:R-:W-:Y:S02]  /*18090*/  ISETP.GE.AND P0, PT, R13, R227, PT ;  /* 0x000000e30d00720c */ /* 0x000fe40003f06270 */
[----:B------:R-:W-:Y:S02]  /*180a0*/  FSEL R150, R150, -INF , !P3 ;  /* 0xff80000096967808 */ /* 0x000fe40005800000 */
        /* <DEDUP_REMOVED lines=10> */
[----:B-1----:R-:W-:Y:S02]  /*18150*/  FMNMX.FTZ R3, R16, R3, !PT ;  /* 0x0000000310037209 */ /* 0x002fe40007810000 */
[----:B------:R-:W-:Y:S02]  /*18160*/  LOP3.LUT R190, R43, 0x200, R58, 0xf8, !PT ;  /* 0x000002002bbe7812 */ /* 0x000fe400078ef83a */
[----:B------:R-:W-:Y:S01]  /*18170*/  FSETP.NEU.FTZ.AND P0, PT, R3, -INF , PT ;  /* 0xff8000000300780b */ /* 0x000fe20003f1d000 */
[----:B--2---:R-:W-:Y:S01]  /*18180*/  FMUL.FTZ R143, R144, R3 ;  /* 0x00000003908f7220 */ /* 0x004fe20000410000 */
[----:B------:R-:W-:-:S04]  /*18190*/  LEA R190, R190, UR8, 0x1 ;  /* 0x00000008bebe7c11 */ /* 0x000fc8000f8e08ff */
[----:B------:R-:W-:Y:S01]  /*181a0*/  FSEL R143, R143, RZ, P0 ;  /* 0x000000ff8f8f7208 */ /* 0x000fe20000000000 */
[--C-:B------:R-:W-:Y:S01]  /*181b0*/  IMAD.IADD R152, R41, 0x1, R190.reuse ;  /* 0x0000000129987824 */ /* 0x100fe200078e02be */
[----:B------:R-:W-:Y:S03]  /*181c0*/  LDSM.16.MT88.4 R124, [R190+0xc000] ;  /* 0x00c00000be7c783b */ /* 0x000fe60000004200 */
[-CC-:B------:R-:W-:Y:S01]  /*181d0*/  FFMA.FTZ R137, R92, R144.reuse, -R143.reuse ;  /* 0x000000905c897223 */ /* 0x180fe2000001088f */
[----:B------:R-:W-:Y:S01]  /*181e0*/  FFMA.FTZ R136, R94, R144, -R143 ;  /* 0x000000905e887223 */ /* 0x000fe2000001088f */
[----:B---3--:R-:W-:Y:S01]  /*181f0*/  FMNMX.FTZ R134, R7, R134, !PT ;  /* 0x0000008607867209 */ /* 0x008fe20007810000 */
[----:B------:R-:W1:Y:S03]  /*18200*/  LDSM.16.MT88.4 R92, [R190+0x10000] ;  /* 0x01000000be5c783b */ /* 0x000e660000004200 */
[----:B------:R-:W-:Y:S01]  /*18210*/  FSETP.NEU.FTZ.AND P0, PT, R134, -INF , PT ;  /* 0xff8000008600780b */ /* 0x000fe20003f1d000 */
[----:B------:R-:W-:Y:S01]  /*18220*/  FMUL.FTZ R141, R144, R134 ;  /* 0x00000086908d7220 */ /* 0x000fe20000410000 */
[----:B------:R-:W-:-:S02]  /*18230*/  IMAD.IADD R65, R135, 0x1, R190 ;  /* 0x0000000187417824 */ /* 0x000fc400078e02be */
[-CC-:B------:R-:W-:Y:S01]  /*18240*/  FFMA.FTZ R63, R76, R144.reuse, -R143.reuse ;  /* 0x000000904c3f7223 */ /* 0x180fe2000001088f */
[----:B------:R-:W-:Y:S02]  /*18250*/  IMAD.IADD R41, R135, 0x1, R152 ;  /* 0x0000000187297824 */ /* 0x000fe400078e0298 */
[-C--:B------:R-:W-:Y:S01]  /*18260*/  FFMA.FTZ R140, R6, R144.reuse, -R143 ;  /* 0x00000090068c7223 */ /* 0x080fe2000001088f */
[----:B------:R-:W-:Y:S01]  /*18270*/  FSEL R141, R141, RZ, P0 ;  /* 0x000000ff8d8d7208 */ /* 0x000fe20000000000 */
[----:B------:R-:W2:Y:S04]  /*18280*/  LDSM.16.MT88.4 R116, [R65+0xc000] ;  /* 0x00c000004174783b */ /* 0x000ea80000004200 */
[-CC-:B------:R-:W-:Y:S01]  /*18290*/  FFMA.FTZ R142, R5, R144.reuse, -R141.reuse ;  /* 0x00000090058e7223 */ /* 0x180fe2000001088d */
[----:B------:R-:W3:Y:S01]  /*182a0*/  LDSM.16.MT88.4 R108, [R152+0xc000] ;  /* 0x00c00000986c783b */ /* 0x000ee20000004200 */
[-CC-:B------:R-:W-:Y:S01]  /*182b0*/  FFMA.FTZ R138, R4, R144.reuse, -R141.reuse ;  /* 0x00000090048a7223 */ /* 0x180fe2000001088d */
[----:B------:R-:W-:-:S02]  /*182c0*/  FFMA.FTZ R139, R96, R144, -R141 ;  /* 0x00000090608b7223 */ /* 0x000fc4000001088d */
[----:B------:R-:W4:Y:S01]  /*182d0*/  LDSM.16.MT88.4 R100, [R41+0xc000] ;  /* 0x00c000002964783b */ /* 0x000f220000004200 */
[----:B------:R-:W-:-:S03]  /*182e0*/  FFMA.FTZ R67, R90, R144, -R141 ;  /* 0x000000905a437223 */ /* 0x000fc6000001088d */
        /* <DEDUP_REMOVED lines=11> */
[----:B------:R-:W-:Y:S01]  /*183a0*/  FFMA.FTZ R51, R72, R144, -R143 ;  /* 0x0000009048337223 */ /* 0x000fe2000001088f */
[----:B------:R-:W5:Y:S01]  /*183b0*/  LDSM.16.MT88.4 R32, [R190+0xc800] ;  /* 0x00c80000be20783b */ /* 0x000f620000004200 */
[----:B------:R-:W2:Y:S03]  /*183c0*/  MUFU.EX2 R63, R63 ;  /* 0x0000003f003f7308 */ /* 0x000ea60000000800 */
[----:B------:R-:W-:Y:S01]  /*183d0*/  LDSM.16.MT88.4 R16, [R65+0x10800] ;  /* 0x010800004110783b */ /* 0x000fe20000004200 */
[----:B------:R-:W-:Y:S03]  /*183e0*/  MUFU.EX2 R142, R142 ;  /* 0x0000008e008e7308 */ /* 0x000fe60000000800 */
[----:B------:R-:W-:Y:S01]  /*183f0*/  LDSM.16.MT88.4 R28, [R65+0xc800] ;  /* 0x00c80000411c783b */ /* 0x000fe20000004200 */
[----:B------:R-:W3:Y:S03]  /*18400*/  MUFU.EX2 R139, R139 ;  /* 0x0000008b008b7308 */ /* 0x000ee60000000800 */
[----:B------:R-:W-:Y:S01]  /*18410*/  LDSM.16.MT88.4 R24, [R152+0xc800] ;  /* 0x00c800009818783b */ /* 0x000fe20000004200 */
[----:B------:R-:W-:Y:S03]  /*18420*/  MUFU.EX2 R138, R138 ;  /* 0x0000008a008a7308 */ /* 0x000fe60000000800 */
[----:B------:R-:W-:Y:S01]  /*18430*/  LDSM.16.MT88.4 R20, [R41+0xc800] ;  /* 0x00c800002914783b */ /* 0x000fe20000004200 */
[----:B------:R-:W4:Y:S01]  /*18440*/  MUFU.EX2 R67, R67 ;  /* 0x0000004300437308 */ /* 0x000f220000000800 */
[----:B-1----:R-:W-:Y:S01]  /*18450*/  F2FP.BF16.F32.PACK_AB R69, R137, R140 ;  /* 0x0000008c8945723e */ /* 0x002fe200000010ff */
[--C-:B------:R-:W-:Y:S01]  /*18460*/  FFMA.FTZ R61, R80, R144, -R141.reuse ;  /* 0x00000090503d7223 */ /* 0x100fe2000001088d */
[----:B--2---:R-:W-:Y:S01]  /*18470*/  F2FP.BF16.F32.PACK_AB R71, R63, R136 ;  /* 0x000000883f47723e */ /* 0x004fe200000010ff */
[-CC-:B------:R-:W-:Y:S01]  /*18480*/  FFMA.FTZ R58, R12, R144.reuse, -R141.reuse ;  /* 0x000000900c3a7223 */ /* 0x180fe2000001088d */
[----:B------:R-:W-:Y:S01]  /*18490*/  FFMA.FTZ R57, R14, R144, -R141 ;  /* 0x000000900e397223 */ /* 0x000fe2000001088d */
[----:B---3--:R-:W-:Y:S01]  /*184a0*/  F2FP.BF16.F32.PACK_AB R68, R139, R142 ;  /* 0x0000008e8b44723e */ /* 0x008fe200000010ff */
[----:B------:R-:W-:Y:S01]  /*184b0*/  MUFU.EX2 R60, R60 ;  /* 0x0000003c003c7308 */ /* 0x000fe20000000800 */
[----:B------:R-:W1:Y:S01]  /*184c0*/  LDSM.16.MT88.4 R12, [R152+0x10800] ;  /* 0x01080000980c783b */ /* 0x000e620000004200 */
[-CC-:B------:R-:W-:Y:S01]  /*184d0*/  FFMA.FTZ R48, R169, R144.reuse, -R143.reuse ;  /* 0x00000090a9307223 */ /* 0x180fe2000001088f */
[-CC-:B------:R-:W-:Y:S01]  /*184e0*/  FFMA.FTZ R47, R171, R144.reuse, -R143.reuse ;  /* 0x00000090ab2f7223 */ /* 0x180fe2000001088f */
[-CC-:B------:R-:W-:Y:S01]  /*184f0*/  FFMA.FTZ R44, R173, R144.reuse, -R143.reuse ;  /* 0x00000090ad2c7223 */ /* 0x180fe2000001088f */
[----:B------:R-:W-:Y:S01]  /*18500*/  FFMA.FTZ R43, R167, R144, -R143 ;  /* 0x00000090a72b7223 */ /* 0x000fe2000001088f */
[----:B------:R-:W-:Y:S01]  /*18510*/  LDSM.16.MT88.4 R36, [R41+0x11000] ;  /* 0x011000002924783b */ /* 0x000fe20000004200 */
[----:B----4-:R-:W-:Y:S01]  /*18520*/  F2FP.BF16.F32.PACK_AB R70, R67, R138 ;  /* 0x0000008a4346723e */ /* 0x010fe200000010ff */
[----:B------:R-:W2:Y:S04]  /*18530*/  MUFU.EX2 R59, R59 ;  /* 0x0000003b003b7308 */ /* 0x000ea80000000800 */
[----:B------:R-:W-:Y:S02]  /*18540*/  MUFU.EX2 R51, R51 ;  /* 0x0000003300337308 */ /* 0x000fe40000000800 */
[C---:B------:R-:W-:Y:S02]  /*18550*/  HMMA.16816.F32.BF16 R96, R68.reuse, R92, RZ ;  /* 0x0000005c4460723c */ /* 0x040fe400000418ff */
[----:B------:R-:W-:Y:S04]  /*18560*/  MUFU.EX2 R50, R50 ;  /* 0x0000003200327308 */ /* 0x000fe80000000800 */
[----:B------:R-:W-:Y:S02]  /*18570*/  MUFU.EX2 R62, R62 ;  /* 0x0000003e003e7308 */ /* 0x000fe40000000800 */
[C---:B------:R-:W-:Y:S02]  /*18580*/  HMMA.16816.F32.BF16 R92, R68.reuse, R94, RZ ;  /* 0x0000005e445c723c */ /* 0x040fe400000418ff */
[----:B------:R-:W3:Y:S04]  /*18590*/  MUFU.EX2 R61, R61 ;  /* 0x0000003d003d7308 */ /* 0x000ee80000000800 */
        /* <DEDUP_REMOVED lines=27> */
[----:B------:R-:W-:Y:S01]  /*18750*/  HMMA.16816.F32.BF16 R76, R4, R14, R76 ;  /* 0x0000000e044c723c */ /* 0x000fe2000004184c */
[----:B------:R-:W1:Y:S01]  /*18760*/  LDSM.16.MT88.4 R12, [R65+0x11000] ;  /* 0x01100000410c783b */ /* 0x000e620000004200 */
[-CC-:B------:R-:W-:Y:S01]  /*18770*/  FFMA.FTZ R49, R163, R144.reuse, -R141.reuse ;  /* 0x00000090a3317223 */ /* 0x180fe2000001088d */
[-CC-:B------:R-:W-:Y:S01]  /*18780*/  FFMA.FTZ R46, R164, R144.reuse, -R141.reuse ;  /* 0x00000090a42e7223 */ /* 0x180fe2000001088d */
[----:B------:R-:W-:-:S04]  /*18790*/  FFMA.FTZ R45, R161, R144, -R141 ;  /* 0x00000090a12d7223 */ /* 0x000fc8000001088d */
[----:B--2---:R-:W-:Y:S01]  /*187a0*/  HMMA.16816.F32.BF16 R72, R4, R8, R72 ;  /* 0x000000080448723c */ /* 0x004fe20000041848 */
[----:B------:R-:W-:-:S07]  /*187b0*/  FFMA.FTZ R165, R165, R144, -R141 ;  /* 0x00000090a5a57223 */ /* 0x000fce000001088d */
[C---:B------:R-:W-:Y:S01]  /*187c0*/  HMMA.16816.F32.BF16 R68, R4.reuse, R10, R68 ;  /* 0x0000000a0444723c */ /* 0x040fe20000041844 */
[----:B------:R-:W2:Y:S01]  /*187d0*/  LDSM.16.MT88.4 R8, [R152+0x11000] ;  /* 0x011000009808783b */ /* 0x000ea20000004200 */
[----:B------:R-:W-:Y:S04]  /*187e0*/  MUFU.EX2 R48, R48 ;  /* 0x0000003000307308 */ /* 0x000fe80000000800 */
[----:B------:R-:W4:Y:S04]  /*187f0*/  MUFU.EX2 R47, R47 ;  /* 0x0000002f002f7308 */ /* 0x000f280000000800 */
[----:B------:R-:W-:Y:S01]  /*18800*/  MUFU.EX2 R44, R44 ;  /* 0x0000002c002c7308 */ /* 0x000fe20000000800 */
[C---:B------:R-:W-:Y:S03]  /*18810*/  HMMA.16816.F32.BF16 R88, R4.reuse, R16, R88 ;  /* 0x000000100458723c */ /* 0x040fe60000041858 */
[----:B------:R-:W5:Y:S04]  /*18820*/  MUFU.EX2 R43, R43 ;  /* 0x0000002b002b7308 */ /* 0x000f680000000800 */
[----:B------:R-:W-:Y:S04]  /*18830*/  MUFU.EX2 R49, R49 ;  /* 0x0000003100317308 */ /* 0x000fe80000000800 */
        /* <DEDUP_REMOVED lines=24> */
[----:B------:R-:W-:-:S03]  /*189c0*/  FFMA.FTZ R151, R151, R144, -R143 ;  /* 0x0000009097977223 */ /* 0x000fc6000001088f */
[----:B------:R3:W-:Y:S03]  /*189d0*/  MUFU.EX2 R184, R12 ;  /* 0x0000000c00b87308 */ /* 0x0007e60000000800 */
[----:B------:R-:W-:Y:S01]  /*189e0*/  HMMA.16816.F32.BF16 R84, R4, R14, R84 ;  /* 0x0000000e0454723c */ /* 0x000fe20000041854 */
[----:B------:R4:W-:Y:S01]  /*189f0*/  MUFU.EX2 R186, R151 ;  /* 0x0000009700ba7308 */ /* 0x0009e20000000800 */
[-C--:B------:R-:W-:Y:S01]  /*18a00*/  FFMA.FTZ R163, R204, R144.reuse, -R141 ;  /* 0x00000090cca37223 */ /* 0x080fe2000001088d */
[-C--:B------:R-:W-:Y:S01]  /*18a10*/  FFMA.FTZ R145, R145, R144.reuse, -R143 ;  /* 0x0000009091917223 */ /* 0x080fe2000001088f */
[----:B------:R-:W-:-:S04]  /*18a20*/  FFMA.FTZ R204, R149, R144, -R141 ;  /* 0x0000009095cc7223 */ /* 0x000fc8000001088d */
[C---:B--2---:R-:W-:Y:S01]  /*18a30*/  HMMA.16816.F32.BF16 R80, R4.reuse, R8, R80 ;  /* 0x000000080450723c */ /* 0x044fe20000041850 */
[----:B---3--:R-:W2:Y:S07]  /*18a40*/  LDSM.16.MT88.4 R12, [R65+0x11800] ;  /* 0x01180000410c783b */ /* 0x008eae0000004200 */
[C---:B------:R-:W-:Y:S01]  /*18a50*/  HMMA.16816.F32.BF16 R76, R4.reuse, R10, R76 ;  /* 0x0000000a044c723c */ /* 0x040fe2000004184c */
[----:B------:R-:W3:Y:S01]  /*18a60*/  LDSM.16.MT88.4 R8, [R152+0x11800] ;  /* 0x011800009808783b */ /* 0x000ee20000004200 */
[-CC-:B----4-:R-:W-:Y:S01]  /*18a70*/  FFMA.FTZ R151, R202, R144.reuse, -R141.reuse ;  /* 0x00000090ca977223 */ /* 0x190fe2000001088d */
[----:B------:R-:W-:Y:S01]  /*18a80*/  FFMA.FTZ R161, R147, R144, -R141 ;  /* 0x0000009093a17223 */ /* 0x000fe2000001088d */
        /* <DEDUP_REMOVED lines=27> */
[----:B------:R-:W-:Y:S01]  /*18c40*/  HMMA.16816.F32.BF16 R88, R4, R12, R88 ;  /* 0x0000000c0458723c */ /* 0x000fe20000041858 */
[----:B------:R-:W-:-:S07]  /*18c50*/  FFMA.FTZ R37, R157, R144, -R141 ;  /* 0x000000909d257223 */ /* 0x000fce000001088d */
[C---:B------:R-:W-:Y:S01]  /*18c60*/  HMMA.16816.F32.BF16 R84, R4.reuse, R14, R84 ;  /* 0x0000000e0454723c */ /* 0x040fe20000041854 */
[----:B------:R-:W2:Y:S07]  /*18c70*/  LDSM.16.MT88.4 R12, [R190+0x12000] ;  /* 0x01200000be0c783b */ /* 0x000eae0000004200 */
[----:B---3--:R-:W-:Y:S01]  /*18c80*/  HMMA.16816.F32.BF16 R80, R4, R8, R80 ;  /* 0x000000080450723c */ /* 0x008fe20000041850 */
[-C--:B------:R-:W-:Y:S01]  /*18c90*/  FFMA.FTZ R8, R244, R144.reuse, -R143 ;  /* 0x00000090f4087223 */ /* 0x080fe2000001088f */
[-C--:B------:R-:W-:Y:S01]  /*18ca0*/  FFMA.FTZ R9, R155, R144.reuse, -R141 ;  /* 0x000000909b097223 */ /* 0x080fe2000001088d */
[----:B------:R-:W-:-:S02]  /*18cb0*/  FFMA.FTZ R159, R159, R144, -R143 ;  /* 0x000000909f9f7223 */ /* 0x000fc4000001088f */
[----:B------:R-:W-:Y:S03]  /*18cc0*/  MUFU.EX2 R155, R8 ;  /* 0x00000008009b7308 */ /* 0x000fe60000000800 */
[C---:B------:R-:W-:Y:S01]  /*18cd0*/  HMMA.16816.F32.BF16 R76, R4.reuse, R10, R76 ;  /* 0x0000000a044c723c */ /* 0x040fe2000004184c */
[----:B------:R3:W-:Y:S01]  /*18ce0*/  MUFU.EX2 R157, R9 ;  /* 0x00000009009d7308 */ /* 0x0007e20000000800 */
[-CC-:B------:R-:W-:Y:S01]  /*18cf0*/  FFMA.FTZ R242, R242, R144.reuse, -R143.reuse ;  /* 0x00000090f2f27223 */ /* 0x180fe2000001088f */
[-C--:B------:R-:W-:Y:S02]  /*18d00*/  FFMA.FTZ R153, R153, R144.reuse, -R143 ;  /* 0x0000009099997223 */ /* 0x080fe4000001088f */
[----:B------:R4:W-:Y:S01]  /*18d10*/  MUFU.EX2 R244, R159 ;  /* 0x0000009f00f47308 */ /* 0x0009e20000000800 */
[-CC-:B------:R-:W-:Y:S01]  /*18d20*/  FFMA.FTZ R36, R252, R144.reuse, -R141.reuse ;  /* 0x00000090fc247223 */ /* 0x180fe2000001088d */
[----:B---3--:R-:W3:Y:S01]  /*18d30*/  LDSM.16.MT88.4 R8, [R65+0x12000] ;  /* 0x012000004108783b */ /* 0x008ee20000004200 */
[----:B----4-:R-:W-:Y:S01]  /*18d40*/  FFMA.FTZ R159, R250, R144, -R141 ;  /* 0x00000090fa9f7223 */ /* 0x010fe2000001088d */
[----:B------:R-:W-:Y:S01]  /*18d50*/  MUFU.EX2 R242, R242 ;  /* 0x000000f200f27308 */ /* 0x000fe20000000800 */
[C---:B------:R-:W-:Y:S03]  /*18d60*/  HMMA.16816.F32.BF16 R96, R4.reuse, R16, R96 ;  /* 0x000000100460723c */ /* 0x040fe60000041860 */
[----:B------:R-:W4:Y:S04]  /*18d70*/  MUFU.EX2 R153, R153 ;  /* 0x0000009900997308 */ /* 0x000f280000000800 */
[----:B------:R-:W5:Y:S01]  /*18d80*/  MUFU.EX2 R252, R37 ;  /* 0x0000002500fc7308 */ /* 0x000f620000000800 */
[C---:B------:R-:W-:Y:S01]  /*18d90*/  HMMA.16816.F32.BF16 R92, R4.reuse, R18, R92 ;  /* 0x00000012045c723c */ /* 0x040fe2000004185c */
[----:B------:R-:W-:Y:S02]  /*18da0*/  LDSM.16.MT88.4 R16, [R41+0xe000] ;  /* 0x00e000002910783b */ /* 0x000fe40000004200 */
        /* <DEDUP_REMOVED lines=16> */
[----:B------:R-:W-:Y:S01]  /*18eb0*/  F2FP.BF16.F32.PACK_AB R7, R155, R244 ;  /* 0x000000f49b07723e */ /* 0x000fe200000010ff */
[-C--:B------:R-:W-:Y:S01]  /*18ec0*/  FFMA.FTZ R163, R240, R144.reuse, -R143 ;  /* 0x00000090f0a37223 */ /* 0x080fe2000001088f */
[----:B-----5:R-:W-:Y:S01]  /*18ed0*/  F2FP.BF16.F32.PACK_AB R4, R252, R157 ;  /* 0x0000009dfc04723e */ /* 0x020fe200000010ff */
        /* <DEDUP_REMOVED lines=9> */
[C---:B---3--:R-:W-:Y:S08]  /*18f70*/  HMMA.16816.F32.BF16 R88, R4.reuse, R8, R88 ;  /* 0x000000080458723c */ /* 0x048ff00000041858 */
        /* <DEDUP_REMOVED lines=47> */
[----:B------:R-:W-:Y:S04]  /*19270*/  MUFU.EX2 R38, R38 ;  /* 0x0000002600267308 */ /* 0x000fe80000000800 */
[----:B------:R-:W3:Y:S04]  /*19280*/  MUFU.EX2 R167, R167 ;  /* 0x000000a700a77308 */ /* 0x000ee80000000800 */
[----:B------:R-:W-:Y:S01]  /*19290*/  MUFU.EX2 R39, R39 ;  /* 0x0000002700277308 */ /* 0x000fe20000000800 */
[C---:B-1----:R-:W-:Y:S03]  /*192a0*/  HMMA.16816.F32.BF16 R72, R4.reuse, R8, R72 ;  /* 0x000000080448723c */ /* 0x042fe60000041848 */
[----:B------:R-:W1:Y:S05]  /*192b0*/  MUFU.EX2 R174, R176 ;  /* 0x000000b000ae7308 */ /* 0x000e6a0000000800 */
[C---:B------:R-:W-:Y:S01]  /*192c0*/  HMMA.16816.F32.BF16 R68, R4.reuse, R10, R68 ;  /* 0x0000000a0444723c */ /* 0x040fe20000041844 */
[----:B------:R-:W4:Y:S01]  /*192d0*/  LDSM.16.MT88.4 R8, [R152+0x13000] ;  /* 0x013000009808783b */ /* 0x000f220000004200 */
[----:B------:R-:W-:Y:S04]  /*192e0*/  MUFU.EX2 R169, R169 ;  /* 0x000000a900a97308 */ /* 0x000fe80000000800 */
[----:B------:R-:W5:Y:S04]  /*192f0*/  MUFU.EX2 R170, R173 ;  /* 0x000000ad00aa7308 */ /* 0x000f680000000800 */
        /* <DEDUP_REMOVED lines=18> */
[----:B-1----:R-:W-:-:S02]  /*19420*/  F2FP.BF16.F32.PACK_AB R7, R174, R39 ;  /* 0x00000027ae07723e */ /* 0x002fc400000010ff */
[----:B-----5:R-:W-:Y:S02]  /*19430*/  F2FP.BF16.F32.PACK_AB R4, R170, R169 ;  /* 0x000000a9aa04723e */ /* 0x020fe400000010ff */
[----:B--2---:R-:W-:-:S07]  /*19440*/  F2FP.BF16.F32.PACK_AB R6, R171, R166 ;  /* 0x000000a6ab06723e */ /* 0x004fce00000010ff */
[C---:B------:R-:W-:Y:S08]  /*19450*/  HMMA.16816.F32.BF16 R104, R4.reuse, R20, R104 ;  /* 0x000000140468723c */ /* 0x040ff00000041868 */
[C---:B------:R-:W-:Y:S01]  /*19460*/  HMMA.16816.F32.BF16 R100, R4.reuse, R22, R100 ;  /* 0x000000160464723c */ /* 0x040fe20000041864 */
[----:B------:R-:W1:Y:S07]  /*19470*/  LDSM.16.MT88.4 R20, [R41+0x13000] ;  /* 0x013000002914783b */ /* 0x000e6e0000004200 */
[C---:B----4-:R-:W-:Y:S08]  /*19480*/  HMMA.16816.F32.BF16 R80, R4.reuse, R8, R80 ;  /* 0x000000080450723c */ /* 0x050ff00000041850 */
[----:B------:R-:W-:Y:S01]  /*19490*/  HMMA.16816.F32.BF16 R76, R4, R10, R76 ;  /* 0x0000000a044c723c */ /* 0x000fe2000004184c */
[----:B------:R-:W2:Y:S01]  /*194a0*/  LDSM.16.MT88.4 R8, [R190+0xf800] ;  /* 0x00f80000be08783b */ /* 0x000ea20000004200 */
[----:B------:R-:W-:Y:S01]  /*194b0*/  FFMA.FTZ R235, R156, R144, -R143 ;  /* 0x000000909ceb7223 */ /* 0x000fe2000001088f */
[----:B------:R-:W-:-:S05]  /*194c0*/  FADD.FTZ R137, R140, R137 ;  /* 0x000000898c897221 */ /* 0x000fca0000010000 */
[----:B------:R-:W-:Y:S01]  /*194d0*/  HMMA.16816.F32.BF16 R96, R4, R16, R96 ;  /* 0x000000100460723c */ /* 0x000fe20000041860 */
        /* <DEDUP_REMOVED lines=21> */
[----:B---3--:R-:W-:Y:S03]  /*19630*/  HMMA.16816.F32.BF16 R128, R4, R32, R128 ;  /* 0x000000200480723c */ /* 0x008fe60000041880 */
[----:B------:R-:W-:Y:S01]  /*19640*/  MUFU.EX2 R26, R26 ;  /* 0x0000001a001a7308 */ /* 0x000fe20000000800 */
[----:B------:R-:W-:-:S03]  /*19650*/  FADD.FTZ R63, R63, R136 ;  /* 0x000000883f3f7221 */ /* 0x000fc60000010000 */
[----:B------:R-:W3:Y:S01]  /*19660*/  MUFU.EX2 R235, R235 ;  /* 0x000000eb00eb7308 */ /* 0x000ee20000000800 */
[C---:B------:R-:W-:Y:S03]  /*19670*/  HMMA.16816.F32.BF16 R124, R4.reuse, R34, R124 ;  /* 0x00000022047c723c */ /* 0x040fe6000004187c */
[----:B------:R-:W-:Y:S04]  /*19680*/  MUFU.EX2 R27, R27 ;  /* 0x0000001b001b7308 */ /* 0x000fe80000000800 */
[----:B------:R-:W4:Y:S04]  /*19690*/  MUFU.EX2 R28, R28 ;  /* 0x0000001c001c7308 */ /* 0x000f280000000800 */
[----:B------:R-:W-:Y:S04]  /*196a0*/  MUFU.EX2 R29, R29 ;  /* 0x0000001d001d7308 */ /* 0x000fe80000000800 */
[----:B------:R-:W5:Y:S01]  /*196b0*/  MUFU.EX2 R30, R30 ;  /* 0x0000001e001e7308 */ /* 0x000f620000000800 */
[----:B------:R-:W-:Y:S01]  /*196c0*/  FADD.FTZ R67, R67, R138 ;  /* 0x0000008a43437221 */ /* 0x000fe20000010000 */
[----:B-1----:R-:W-:Y:S01]  /*196d0*/  HMMA.16816.F32.BF16 R72, R4, R20, R72 ;  /* 0x000000140448723c */ /* 0x002fe20000041848 */
[----:B------:R-:W-:-:S02]  /*196e0*/  FADD.FTZ R20, R60, R63 ;  /* 0x0000003f3c147221 */ /* 0x000fc40000010000 */
[----:B------:R-:W-:Y:S02]  /*196f0*/  FADD.FTZ R62, R62, R67 ;  /* 0x000000433e3e7221 */ /* 0x000fe40000010000 */
[----:B------:R-:W-:Y:S02]  /*19700*/  FADD.FTZ R20, R59, R20 ;  /* 0x000000143b147221 */ /* 0x000fe40000010000 */
[----:B------:R-:W-:Y:S01]  /*19710*/  FADD.FTZ R61, R61, R62 ;  /* 0x0000003e3d3d7221 */ /* 0x000fe20000010000 */
[----:B------:R-:W-:Y:S01]  /*19720*/  HMMA.16816.F32.BF16 R68, R4, R22, R68 ;  /* 0x000000160444723c */ /* 0x000fe20000041844 */
[----:B--2---:R-:W-:Y:S01]  /*19730*/  F2FP.BF16.F32.PACK_AB R5, R25, R24 ;  /* 0x000000181905723e */ /* 0x004fe200000010ff */
[----:B------:R-:W-:Y:S01]  /*19740*/  FADD.FTZ R21, R51, R20 ;  /* 0x0000001433157221 */ /* 0x000fe20000010000 */
[----:B---3--:R-:W-:Y:S02]  /*19750*/  F2FP.BF16.F32.PACK_AB R7, R235, R26 ;  /* 0x0000001aeb07723e */ /* 0x008fe400000010ff */
[----:B----4-:R-:W-:-:S02]  /*19760*/  F2FP.BF16.F32.PACK_AB R4, R28, R27 ;  /* 0x0000001b1c04723e */ /* 0x010fc400000010ff */
[----:B-----5:R-:W-:Y:S01]  /*19770*/  F2FP.BF16.F32.PACK_AB R6, R30, R29 ;  /* 0x0000001d1e06723e */ /* 0x020fe200000010ff */
        /* <DEDUP_REMOVED lines=14> */
[----:B------:R-:W-:-:S05]  /*19860*/  FADD.FTZ R45, R45, R46 ;  /* 0x0000002e2d2d7221 */ /* 0x000fca0000010000 */
        /* <DEDUP_REMOVED lines=66> */
[----:B------:R-:W-:Y:S01]  /*19c90*/  VIADD R188, R64, 0xfffffffe ;  /* 0xfffffffe40bc7836 */ /* 0x000fe20000000000 */
        /* <DEDUP_REMOVED lines=64> */
.L_x_7808:
        /* <DEDUP_REMOVED lines=8> */
.L_x_7809:
[----:B------:R-:W-:Y:S05]  /*1a120*/  BSYNC.RECONVERGENT B0 ;  /* 0x0000000000007941 */ /* 0x000fea0003800200 */
.L_x_7807:
        /* <DEDUP_REMOVED lines=56> */
[----:B------:R-:W-:Y:S04]  /*1a4b0*/  @!P1 LDGSTS.E.BYPASS.LTC128B.128 [R66+0xd800], desc[UR6][R14.64] ;  /* 0x0d8000000e429fae */ /* 0x000fe8000b981a06 */
        /* <DEDUP_REMOVED lines=51> */
[----:B------:R-:W5:Y:S04]  /*1a7f0*/  LDSM.16.M88.4 R20, [R194+0x4000] ;  /* 0x00400000c214783b */ /* 0x000f680000000200 */
[----:B---3--:R-:W4:Y:S04]  /*1a800*/  LDSM.16.M88.4 R12, [R194+0x4800] ;  /* 0x00480000c20c783b */ /* 0x008f280000000200 */
[----:B--2---:R-:W2:Y:S04]  /*1a810*/  LDSM.16.M88.4 R4, [R194+0x5000] ;  /* 0x00500000c204783b */ /* 0x004ea80000000200 */
[----:B------:R-:W-:Y:S04]  /*1a820*/  LDSM.16.M88.4 R28, [R56] ;  /* 0x00000000381c783b */ /* 0x000fe80000000200 */
[----:B------:R-:W3:Y:S04]  /*1a830*/  LDSM.16.M88.4 R44, [R168+0x4000] ;  /* 0x00400000a82c783b */ /* 0x000ee80000000200 */
[----:B------:R-:W1:Y:S04]  /*1a840*/  LDSM.16.M88.4 R40, [R168+0x4800] ;  /* 0x00480000a828783b */ /* 0x000e680000000200 */
[----:B------:R-:W1:Y:S04]  /*1a850*/  LDSM.16.M88.4 R32, [R168+0x5000] ;  /* 0x00500000a820783b */ /* 0x000e680000000200 */
[----:B------:R-:W1:Y:S04]  /*1a860*/  LDSM.16.M88.4 R156, [R194+0x5800] ;  /* 0x00580000c29c783b */ /* 0x000e680000000200 */
[----:B------:R-:W1:Y:S04]  /*1a870*/  LDSM.16.M88.4 R148, [R194+0x6000] ;  /* 0x00600000c294783b */ /* 0x000e680000000200 */
[----:B------:R-:W1:Y:S01]  /*1a880*/  LDSM.16.M88.4 R140, [R194+0x6800] ;  /* 0x00680000c28c783b */ /* 0x000e620000000200 */
[C---:B-----5:R-:W-:Y:S03]  /*1a890*/  HMMA.16816.F32.BF16 R24, R48.reuse, R20, RZ ;  /* 0x000000143018723c */ /* 0x060fe600000418ff */
[----:B------:R-:W5:Y:S04]  /*1a8a0*/  LDSM.16.M88.4 R60, [R194+0x7000] ;  /* 0x00700000c23c783b */ /* 0x000f680000000200 */
[----:B------:R-:W5:Y:S01]  /*1a8b0*/  LDSM.16.M88.4 R164, [R194+0x7800] ;  /* 0x00780000c2a4783b */ /* 0x000f620000000200 */
[C---:B------:R-:W-:Y:S03]  /*1a8c0*/  HMMA.16816.F32.BF16 R20, R48.reuse, R22, RZ ;  /* 0x000000163014723c */ /* 0x040fe600000418ff */
[----:B------:R-:W5:Y:S04]  /*1a8d0*/  LDSM.16.M88.4 R36, [R168+0x5800] ;  /* 0x00580000a824783b */ /* 0x000f680000000200 */
[----:B------:R-:W-:Y:S01]  /*1a8e0*/  LDSM.16.M88.4 R172, [R168+0x7000] ;  /* 0x00700000a8ac783b */ /* 0x000fe20000000200 */
[C---:B----4-:R-:W-:Y:S03]  /*1a8f0*/  HMMA.16816.F32.BF16 R16, R48.reuse, R12, RZ ;  /* 0x0000000c3010723c */ /* 0x050fe600000418ff */
[----:B------:R-:W-:Y:S04]  /*1a900*/  LDSM.16.M88.4 R180, [R0+0x4000] ;  /* 0x0040000000b4783b */ /* 0x000fe80000000200 */
[----:B------:R-:W-:Y:S01]  /*1a910*/  LDSM.16.M88.4 R176, [R0+0x4800] ;  /* 0x0048000000b0783b */ /* 0x000fe20000000200 */
[C---:B--2---:R-:W-:Y:S03]  /*1a920*/  HMMA.16816.F32.BF16 R8, R48.reuse, R4, RZ ;  /* 0x000000043008723c */ /* 0x044fe600000418ff */
[----:B------:R-:W-:Y:S04]  /*1a930*/  LDSM.16.M88.4 R184, [R200+0x2000] ;  /* 0x00200000c8b8783b */ /* 0x000fe80000000200 */
[----:B------:R-:W0:Y:S01]  /*1a940*/  LDGDEPBAR ;  /* 0x00000000000079af */ /* 0x000e220000000000 */
[C---:B------:R-:W-:Y:S08]  /*1a950*/  HMMA.16816.F32.BF16 R12, R48.reuse, R14, RZ ;  /* 0x0000000e300c723c */ /* 0x040ff000000418ff */
[----:B------:R-:W-:Y:S08]  /*1a960*/  HMMA.16816.F32.BF16 R4, R48, R6, RZ ;  /* 0x000000063004723c */ /* 0x000ff000000418ff */
[C---:B---3--:R-:W-:Y:S08]  /*1a970*/  HMMA.16816.F32.BF16 R24, R28.reuse, R44, R24 ;  /* 0x0000002c1c18723c */ /* 0x048ff00000041818 */
[C---:B------:R-:W-:Y:S01]  /*1a980*/  HMMA.16816.F32.BF16 R20, R28.reuse, R46, R20 ;  /* 0x0000002e1c14723c */ /* 0x040fe20000041814 */
[----:B------:R-:W2:Y:S07]  /*1a990*/  LDSM.16.M88.4 R44, [R168+0x6000] ;  /* 0x00600000a82c783b */ /* 0x000eae0000000200 */
[C---:B-1----:R-:W-:Y:S08]  /*1a9a0*/  HMMA.16816.F32.BF16 R16, R28.reuse, R40, R16 ;  /* 0x000000281c10723c */ /* 0x042ff00000041810 */
[C---:B------:R-:W-:Y:S01]  /*1a9b0*/  HMMA.16816.F32.BF16 R12, R28.reuse, R42, R12 ;  /* 0x0000002a1c0c723c */ /* 0x040fe2000004180c */
[----:B------:R-:W1:Y:S07]  /*1a9c0*/  LDSM.16.M88.4 R40, [R168+0x6800] ;  /* 0x00680000a828783b */ /* 0x000e6e0000000200 */
[C---:B------:R-:W-:Y:S08]  /*1a9d0*/  HMMA.16816.F32.BF16 R8, R28.reuse, R32, R8 ;  /* 0x000000201c08723c */ /* 0x040ff00000041808 */
[----:B------:R-:W-:Y:S01]  /*1a9e0*/  HMMA.16816.F32.BF16 R4, R28, R34, R4 ;  /* 0x000000221c04723c */ /* 0x000fe20000041804 */
[----:B------:R-:W3:Y:S04]  /*1a9f0*/  LDSM.16.M88.4 R32, [R168+0x7800] ;  /* 0x00780000a820783b */ /* 0x000ee80000000200 */
[----:B------:R-:W-:Y:S03]  /*1aa00*/  LDSM.16.M88.4 R168, [R2+0x5800] ;  /* 0x0058000002a8783b */ /* 0x000fe60000000200 */
        /* <DEDUP_REMOVED lines=9> */
[----:B------:R-:W-:Y:S01]  /*1aaa0*/  HMMA.16816.F32.BF16 R48, R48, R166, RZ ;  /* 0x000000a63030723c */ /* 0x000fe200000418ff */
[----:B------:R-:W-:Y:S07]  /*1aab0*/  LDSM.16.M88.4 R164, [R2+0x4000] ;  /* 0x0040000002a4783b */ /* 0x000fee0000000200 */
[C---:B------:R-:W-:Y:S08]  /*1aac0*/  HMMA.16816.F32.BF16 R160, R28.reuse, R36, R160 ;  /* 0x000000241ca0723c */ /* 0x040ff000000418a0 */
[C---:B------:R-:W-:Y:S01]  /*1aad0*/  HMMA.16816.F32.BF16 R156, R28.reuse, R38, R156 ;  /* 0x000000261c9c723c */ /* 0x040fe2000004189c */
[----:B------:R-:W-:Y:S07]  /*1aae0*/  LDSM.16.M88.4 R36, [R192] ;  /* 0x00000000c024783b */ /* 0x000fee0000000200 */
        /* <DEDUP_REMOVED lines=9> */
[C---:B---3--:R-:W-:Y:S08]  /*1ab80*/  HMMA.16816.F32.BF16 R56, R28.reuse, R32, R56 ;  /* 0x000000201c38723c */ /* 0x048ff00000041838 */
[----:B------:R-:W-:Y:S01]  /*1ab90*/  HMMA.16816.F32.BF16 R48, R28, R34, R48 ;  /* 0x000000221c30723c */ /* 0x000fe20000041830 */
[----:B------:R-:W3:Y:S04]  /*1aba0*/  LDSM.16.M88.4 R28, [R2+0x6800] ;  /* 0x00680000021c783b */ /* 0x000ee80000000200 */
[----:B------:R-:W4:Y:S03]  /*1abb0*/  LDSM.16.M88.4 R32, [R2+0x6000] ;  /* 0x006000000220783b */ /* 0x000f260000000200 */
[C---:B--2---:R-:W-:Y:S08]  /*1abc0*/  HMMA.16816.F32.BF16 R16, R36.reuse, R44, R16 ;  /* 0x0000002c2410723c */ /* 0x044ff00000041810 */
[C---:B------:R-:W-:Y:S01]  /*1abd0*/  HMMA.16816.F32.BF16 R12, R36.reuse, R46, R12 ;  /* 0x0000002e240c723c */ /* 0x040fe2000004180c */
[----:B------:R-:W2:Y:S07]  /*1abe0*/  LDSM.16.M88.4 R44, [R2+0x7800] ;  /* 0x00780000022c783b */ /* 0x000eae0000000200 */
[C---:B------:R-:W-:Y:S08]  /*1abf0*/  HMMA.16816.F32.BF16 R24, R36.reuse, R164, R24 ;  /* 0x000000a42418723c */ /* 0x040ff00000041818 */
[C---:B------:R-:W-:Y:S01]  /*1ac00*/  HMMA.16816.F32.BF16 R20, R36.reuse, R166, R20 ;  /* 0x000000a62414723c */ /* 0x040fe20000041814 */
[----:B------:R-:W5:Y:S07]  /*1ac10*/  LDSM.16.M88.4 R164, [R2+0x7000] ;  /* 0x0070000002a4783b */ /* 0x000f6e0000000200 */
[C---:B-1----:R-:W-:Y:S08]  /*1ac20*/  HMMA.16816.F32.BF16 R8, R36.reuse, R40, R8 ;  /* 0x000000282408723c */ /* 0x042ff00000041808 */
[C---:B------:R-:W-:Y:S01]  /*1ac30*/  HMMA.16816.F32.BF16 R4, R36.reuse, R42, R4 ;  /* 0x0000002a2404723c */ /* 0x040fe20000041804 */
[----:B------:R-:W-:Y:S07]  /*1ac40*/  LDSM.16.M88.4 R40, [R191] ;  /* 0x00000000bf28783b */ /* 0x000fee0000000200 */
[C---:B---3--:R-:W-:Y:S08]  /*1ac50*/  HMMA.16816.F32.BF16 R144, R36.reuse, R28, R144 ;  /* 0x0000001c2490723c */ /* 0x048ff00000041890 */
[C---:B------:R-:W-:Y:S01]  /*1ac60*/  HMMA.16816.F32.BF16 R140, R36.reuse, R30, R140 ;  /* 0x0000001e248c723c */ /* 0x040fe2000004188c */
[----:B------:R-:W1:Y:S07]  /*1ac70*/  LDSM.16.M88.4 R28, [R0+0x6000] ;  /* 0x00600000001c783b */ /* 0x000e6e0000000200 */
[C---:B----4-:R-:W-:Y:S08]  /*1ac80*/  HMMA.16816.F32.BF16 R152, R36.reuse, R32, R152 ;  /* 0x000000202498723c */ /* 0x050ff00000041898 */
        /* <DEDUP_REMOVED lines=8> */
[C---:B-----5:R-:W-:Y:S08]  /*1ad10*/  HMMA.16816.F32.BF16 R136, R36.reuse, R164, R136 ;  /* 0x000000a42488723c */ /* 0x060ff00000041888 */
        /* <DEDUP_REMOVED lines=12> */
[----:B--2---:R-:W-:Y:S01]  /*1ade0*/  HMMA.16816.F32.BF16 R56, R40, R44, R56 ;  /* 0x0000002c2838723c */ /* 0x004fe20000041838 */
[----:B------:R-:W-:-:S07]  /*1adf0*/  IMAD.IADD R44, R200, 0x1, R135 ;  /* 0x00000001c82c7824 */ /* 0x000fce00078e0287 */
        /* <DEDUP_REMOVED lines=10> */
[C---:B------:R-:W-:Y:S01]  /*1aea0*/  HMMA.16816.F32.BF16 R60, R40.reuse, R166, R60 ;  /* 0x000000a6283c723c */ /* 0x040fe2000004183c */
[----:B------:R-:W-:Y:S07]  /*1aeb0*/  LDSM.16.M88.4 R164, [R194+0xb800] ;  /* 0x00b80000c2a4783b */ /* 0x000fee0000000200 */
[----:B------:R-:W-:Y:S01]  /*1aec0*/  HMMA.16816.F32.BF16 R48, R40, R46, R48 ;  /* 0x0000002e2830723c */ /* 0x000fe20000041830 */
[----:B------:R-:W-:Y:S04]  /*1aed0*/  LDSM.16.M88.4 R44, [R44+0x2000] ;  /* 0x002000002c2c783b */ /* 0x000fe80000000200 */
[----:B------:R-:W2:Y:S03]  /*1aee0*/  LDSM.16.M88.4 R40, [R67+0x8000] ;  /* 0x008000004328783b */ /* 0x000ea60000000200 */
        /* <DEDUP_REMOVED lines=8> */
[----:B------:R-:W4:Y:S07]  /*1af70*/  LDSM.16.M88.4 R36, [R67+0x8800] ;  /* 0x008800004324783b */ /* 0x000f2e0000000200 */
[C---:B------:R-:W-:Y:S08]  /*1af80*/  HMMA.16816.F32.BF16 R160, R184.reuse, R180, R160 ;  /* 0x000000b4b8a0723c */ /* 0x040ff000000418a0 */
[----:B------:R-:W-:Y:S01]  /*1af90*/  HMMA.16816.F32.BF16 R156, R184, R182, R156 ;  /* 0x000000b6b89c723c */ /* 0x000fe2000004189c */
        /* <DEDUP_REMOVED lines=14> */
[C---:B------:R-:W-:Y:S08]  /*1b080*/  HMMA.16816.F32.BF16 R136, R184.reuse, R168, R136 ;  /* 0x000000a8b888723c */ /* 0x040ff00000041888 */
[C---:B------:R-:W-:Y:S01]  /*1b090*/  HMMA.16816.F32.BF16 R60, R184.reuse, R170, R60 ;  /* 0x000000aab83c723c */ /* 0x040fe2000004183c */
[----:B------:R-:W-:Y:S07]  /*1b0a0*/  LDSM.16.M88.4 R168, [R2+0x8800] ;  /* 0x0088000002a8783b */ /* 0x000fee0000000200 */
[C---:B------:R-:W-:Y:S08]  /*1b0b0*/  HMMA.16816.F32.BF16 R56, R184.reuse, R164, R56 ;  /* 0x000000a4b838723c */ /* 0x040ff00000041838 */
[C---:B------:R-:W-:Y:S01]  /*1b0c0*/  HMMA.16816.F32.BF16 R48, R184.reuse, R166, R48 ;  /* 0x000000a6b830723c */ /* 0x040fe20000041830 */
[----:B------:R-:W3:Y:S07]  /*1b0d0*/  LDSM.16.M88.4 R164, [R192+0x2000] ;  /* 0x00200000c0a4783b */ /* 0x000eee0000000200 */
[----:B------:R-:W-:Y:S08]  /*1b0e0*/  HMMA.16816.F32.BF16 R144, R184, R172, R144 ;  /* 0x000000acb890723c */ /* 0x000ff00000041890 */
[C---:B----4-:R-:W-:Y:S08]  /*1b0f0*/  HMMA.16816.F32.BF16 R16, R44.reuse, R36, R16 ;  /* 0x000000242c10723c */ /* 0x050ff00000041810 */
[C---:B------:R-:W-:Y:S01]  /*1b100*/  HMMA.16816.F32.BF16 R12, R44.reuse, R38, R12 ;  /* 0x000000262c0c723c */ /* 0x040fe2000004180c */
[----:B------:R-:W4:Y:S07]  /*1b110*/  LDSM.16.M88.4 R36, [R2+0x8000] ;  /* 0x008000000224783b */ /* 0x000f2e0000000200 */
[C---:B-----5:R-:W-:Y:S08]  /*1b120*/  HMMA.16816.F32.BF16 R152, R44.reuse, R180, R152 ;  /* 0x000000b42c98723c */ /* 0x060ff00000041898 */
[C---:B------:R-:W-:Y:S01]  /*1b130*/  HMMA.16816.F32.BF16 R148, R44.reuse, R182, R148 ;  /* 0x000000b62c94723c */ /* 0x040fe20000041894 */
[----:B------:R-:W5:Y:S07]  /*1b140*/  LDSM.16.M88.4 R180, [R2+0x9000] ;  /* 0x0090000002b4783b */ /* 0x000f6e0000000200 */
[C---:B--2---:R-:W-:Y:S01]  /*1b150*/  HMMA.16816.F32.BF16 R172, R44.reuse, R42, R140 ;  /* 0x0000002a2cac723c */ /* 0x044fe2000004188c */
[----:B------:R-:W-:Y:S07]  /*1b160*/  LDSM.16.M88.4 R140, [R191+0x2000] ;  /* 0x00200000bf8c783b */ /* 0x000fee0000000200 */
[C---:B-1----:R-:W-:Y:S08]  /*1b170*/  HMMA.16816.F32.BF16 R56, R44.reuse, R28, R56 ;  /* 0x0000001c2c38723c */ /* 0x042ff00000041838 */
[C---:B------:R-:W-:Y:S01]  /*1b180*/  HMMA.16816.F32.BF16 R48, R44.reuse, R30, R48 ;  /* 0x0000001e2c30723c */ /* 0x040fe20000041830 */
[----:B------:R-:W1:Y:S07]  /*1b190*/  LDSM.16.M88.4 R28, [R0+0x8800] ;  /* 0x00880000001c783b */ /* 0x000e6e0000000200 */
[C---:B------:R-:W-:Y:S01]  /*1b1a0*/  HMMA.16816.F32.BF16 R144, R44.reuse, R40, R144 ;  /* 0x000000282c90723c */ /* 0x040fe20000041890 */
[----:B------:R-:W2:Y:S07]  /*1b1b0*/  LDSM.16.M88.4 R40, [R0+0x8000] ;  /* 0x008000000028783b */ /* 0x000eae0000000200 */
[C---:B---3--:R-:W-:Y:S08]  /*1b1c0*/  HMMA.16816.F32.BF16 R136, R44.reuse, R32, R136 ;  /* 0x000000202c88723c */ /* 0x048ff00000041888 */
[----:B------:R-:W-:Y:S01]  /*1b1d0*/  HMMA.16816.F32.BF16 R60, R44, R34, R60 ;  /* 0x000000222c3c723c */ /* 0x000fe2000004183c */
[----:B------:R-:W3:Y:S07]  /*1b1e0*/  LDSM.16.M88.4 R32, [R0+0x9000] ;  /* 0x009000000020783b */ /* 0x000eee0000000200 */
[C---:B------:R-:W-:Y:S08]  /*1b1f0*/  HMMA.16816.F32.BF16 R16, R164.reuse, R168, R16 ;  /* 0x000000a8a410723c */ /* 0x040ff00000041810 */
[----:B----4-:R-:W-:Y:S01]  /*1b200*/  HMMA.16816.F32.BF16 R24, R164, R36, R24 ;  /* 0x00000024a418723c */ /* 0x010fe20000041818 */
[----:B------:R-:W-:-:S05]  /*1b210*/  LOP3.LUT R36, R54, R189, RZ, 0xfc, !PT ;  /* 0x000000bd36247212 */ /* 0x000fca00078efcff */
[----:B------:R-:W-:Y:S02]  /*1b220*/  IMAD.IADD R47, R53, 0x1, R36 ;  /* 0x00000001352f7824 */ /* 0x000fe400078e0224 */
[----:B------:R-:W-:Y:S01]  /*1b230*/  HMMA.16816.F32.BF16 R20, R164, R38, R20 ;  /* 0x00000026a414723c */ /* 0x000fe20000041814 */
[----:B------:R-:W-:-:S05]  /*1b240*/  IMAD.SHL.U32 R38, R64, 0x80, RZ ;  /* 0x0000008040267824 */ /* 0x000fca00078e00ff */
[----:B------:R-:W-:Y:S02]  /*1b250*/  LOP3.LUT R37, R38, R55, RZ, 0xfc, !PT ;  /* 0x0000003726257212 */ /* 0x000fe400078efcff */
[----:B------:R-:W-:Y:S01]  /*1b260*/  HMMA.16816.F32.BF16 R12, R164, R170, R12 ;  /* 0x000000aaa40c723c */ /* 0x000fe2000004180c */
[----:B------:R-:W-:-:S07]  /*1b270*/  VIADD R171, R47, 0x8 ;  /* 0x000000082fab7836 */ /* 0x000fce0000000000 */
[----:B------:R-:W-:Y:S01]  /*1b280*/  HMMA.16816.F32.BF16 R160, R164, R176, R160 ;  /* 0x000000b0a4a0723c */ /* 0x000fe200000418a0 */
[----:B------:R-:W-:-:S05]  /*1b290*/  IMAD.IADD R176, R37, 0x1, R216 ;  /* 0x0000000125b07824 */ /* 0x000fca00078e02d8 */
[C-C-:B------:R-:W-:Y:S02]  /*1b2a0*/  IADD3 R36, PT, PT, R47.reuse, 0x100, -R176.reuse ;  /* 0x000001002f247810 */ /* 0x140fe40007ffe8b0 */
[----:B-----5:R-:W-:Y:S01]  /*1b2b0*/  HMMA.16816.F32.BF16 R8, R164, R180, R8 ;  /* 0x000000b4a408723c */ /* 0x020fe20000041808 */
[C-C-:B------:R-:W-:Y:S02]  /*1b2c0*/  IADD3 R250, PT, PT, R47.reuse, 0xf8, -R176.reuse ;  /* 0x000000f82ffa7810 */ /* 0x140fe40007ffe8b0 */
[----:B------:R-:W-:Y:S02]  /*1b2d0*/  IABS R36, R36 ;  /* 0x0000002400247213 */ /* 0x000fe40000000000 */
[C-C-:B------:R-:W-:Y:S02]  /*1b2e0*/  IADD3 R231, PT, PT, R47.reuse, 0xf7, -R176.reuse ;  /* 0x000000f72fe77810 */ /* 0x140fe40007ffe8b0 */
[----:B------:R-:W-:Y:S01]  /*1b2f0*/  I2FP.F32.S32 R251, R36 ;  /* 0x0000002400fb7245 */ /* 0x000fe20000201400 */
[----:B-1----:R-:W-:Y:S01]  /*1b300*/  HMMA.16816.F32.BF16 R16, R140, R28, R16 ;  /* 0x0000001c8c10723c */ /* 0x002fe20000041810 */
[----:B------:R-:W-:-:S02]  /*1b310*/  IADD3 R29, PT, PT, R47, 0xff, -R176 ;  /* 0x000000ff2f1d7810 */ /* 0x000fc40007ffe8b0 */
[--C-:B------:R-:W-:Y:S02]  /*1b320*/  IADD3 R28, PT, PT, R171, 0x100, -R176.reuse ;  /* 0x00000100ab1c7810 */ /* 0x100fe40007ffe8b0 */
[----:B------:R-:W-:Y:S02]  /*1b330*/  IABS R29, R29 ;  /* 0x0000001d001d7213 */ /* 0x000fe40000000000 */
[----:B------:R-:W-:Y:S01]  /*1b340*/  IABS R28, R28 ;  /* 0x0000001c001c7213 */ /* 0x000fe20000000000 */
[----:B--2---:R-:W-:Y:S01]  /*1b350*/  HMMA.16816.F32.BF16 R24, R140, R40, R24 ;  /* 0x000000288c18723c */ /* 0x004fe20000041818 */
[C-C-:B------:R-:W-:Y:S02]  /*1b360*/  IADD3 R229, PT, PT, R47.reuse, 0xf0, -R176.reuse ;  /* 0x000000f02fe57810 */ /* 0x140fe40007ffe8b0 */
[C-C-:B------:R-:W-:Y:S02]  /*1b370*/  IADD3 R203, PT, PT, R47.reuse, 0xef, -R176.reuse ;  /* 0x000000ef2fcb7810 */ /* 0x140fe40007ffe8b0 */
[----:B------:R-:W-:-:S02]  /*1b380*/  IADD3 R193, PT, PT, R47, 0xe8, -R176 ;  /* 0x000000e82fc17810 */ /* 0x000fc40007ffe8b0 */
[C-C-:B------:R-:W-:Y:S01]  /*1b390*/  IADD3 R201, PT, PT, R47.reuse, 0xe7, -R176.reuse ;  /* 0x000000e72fc97810 */ /* 0x140fe20007ffe8b0 */
[----:B------:R-:W-:Y:S01]  /*1b3a0*/  HMMA.16816.F32.BF16 R12, R140, R30, R12 ;  /* 0x0000001e8c0c723c */ /* 0x000fe2000004180c */
[----:B------:R-:W-:Y:S01]  /*1b3b0*/  IMAD.MOV.U32 R30, RZ, RZ, R29 ;  /* 0x000000ffff1e7224 */ /* 0x000fe200078e001d */
[C---:B------:R-:W-:Y:S01]  /*1b3c0*/  IADD3 R249, PT, PT, R47.reuse, 0xe0, -R176 ;  /* 0x000000e02ff97810 */ /* 0x040fe20007ffe8b0 */
[----:B------:R-:W-:Y:S01]  /*1b3d0*/  IMAD.MOV.U32 R29, RZ, RZ, R28 ;  /* 0x000000ffff1d7224 */ /* 0x000fe200078e001c */
[C-C-:B------:R-:W-:Y:S02]  /*1b3e0*/  IADD3 R248, PT, PT, R47.reuse, 0xdf, -R176.reuse ;  /* 0x000000df2ff87810 */ /* 0x140fe40007ffe8b0 */
[----:B------:R-:W-:Y:S02]  /*1b3f0*/  I2FP.F32.S32 R28, R30 ;  /* 0x0000001e001c7245 */ /* 0x000fe40000201400 */
[----:B------:R-:W-:Y:S01]  /*1b400*/  I2FP.F32.S32 R29, R29 ;  /* 0x0000001d001d7245 */ /* 0x000fe20000201400 */
[----:B------:R-:W-:Y:S01]  /*1b410*/  HMMA.16816.F32.BF16 R4, R164, R182, R4 ;  /* 0x000000b6a404723c */ /* 0x000fe20000041804 */
[----:B------:R-:W-:Y:S01]  /*1b420*/  IADD3 R247, PT, PT, R47, 0xd8, -R176 ;  /* 0x000000d82ff77810 */ /* 0x000fe20007ffe8b0 */
[C---:B------:R-:W-:Y:S01]  /*1b430*/  FFMA.FTZ R251, -R225.reuse, R251, R24 ;  /* 0x000000fbe1fb7223 */ /* 0x040fe20000010118 */
[C---:B------:R-:W-:Y:S01]  /*1b440*/  FFMA.FTZ R24, -R225.reuse, R28, R25 ;  /* 0x0000001ce1187223 */ /* 0x040fe20000010119 */
[----:B------:R-:W-:Y:S01]  /*1b450*/  FFMA.FTZ R26, -R225, R29, R26 ;  /* 0x0000001de11a7223 */ /* 0x000fe2000001011a */
[----:B------:R-:W-:-:S02]  /*1b460*/  IADD3 R246, PT, PT, R47, 0xd7, -R176 ;  /* 0x000000d72ff67810 */ /* 0x000fc40007ffe8b0 */
[C-C-:B------:R-:W-:Y:S01]  /*1b470*/  IADD3 R245, PT, PT, R47.reuse, 0xd0, -R176.reuse ;  /* 0x000000d02ff57810 */ /* 0x140fe20007ffe8b0 */
[C---:B------:R-:W-:Y:S01]  /*1b480*/  HMMA.16816.F32.BF16 R20, R140.reuse, R42, R20 ;  /* 0x0000002a8c14723c */ /* 0x040fe20000041814 */
[C-C-:B------:R-:W-:Y:S02]  /*1b490*/  IADD3 R244, PT, PT, R47.reuse, 0xcf, -R176.reuse ;  /* 0x000000cf2ff47810 */ /* 0x140fe40007ffe8b0 */
[C-C-:B------:R-:W-:Y:S02]  /*1b4a0*/  IADD3 R242, PT, PT, R47.reuse, 0xc8, -R176.reuse ;  /* 0x000000c82ff27810 */ /* 0x140fe40007ffe8b0 */
[C-C-:B------:R-:W-:Y:S02]  /*1b4b0*/  IADD3 R241, PT, PT, R47.reuse, 0xc7, -R176.reuse ;  /* 0x000000c72ff17810 */ /* 0x140fe40007ffe8b0 */
[C-C-:B------:R-:W-:Y:S01]  /*1b4c0*/  IADD3 R238, PT, PT, R47.reuse, 0xc0, -R176.reuse ;  /* 0x000000c02fee7810 */ /* 0x140fe20007ffe8b0 */
[----:B---3--:R-:W-:Y:S01]  /*1b4d0*/  HMMA.16816.F32.BF16 R8, R140, R32, R8 ;  /* 0x000000208c08723c */ /* 0x008fe20000041808 */
        /* <DEDUP_REMOVED lines=47> */
[----:B------:R-:W-:Y:S01]  /*1b7d0*/  IADD3 R29, PT, PT, R171, 0x87, -R176 ;  /* 0x00000087ab1d7810 */ /* 0x000fe20007ffe8b0 */
[----:B------:R-:W-:Y:S01]  /*1b7e0*/  VIADD R171, R37, 0xffffff00 ;  /* 0xffffff0025ab7836 */ /* 0x000fe20000000000 */
[----:B------:R-:W-:Y:S02]  /*1b7f0*/  IABS R176, R25 ;  /* 0x0000001900b07213 */ /* 0x000fe40000000000 */
[----:B------:R-:W-:Y:S02]  /*1b800*/  IABS R250, R250 ;  /* 0x000000fa00fa7213 */ /* 0x000fe40000000000 */
[----:B------:R-:W-:-:S02]  /*1b810*/  ISETP.GE.AND P5, PT, R171, R226, PT ;  /* 0x000000e2ab00720c */ /* 0x000fc40003fa6270 */
[C---:B------:R-:W-:Y:S02]  /*1b820*/  ISETP.GE.AND P4, PT, R171.reuse, R228, PT ;  /* 0x000000e4ab00720c */ /* 0x040fe40003f86270 */
[C---:B------:R-:W-:Y:S02]  /*1b830*/  ISETP.GE.AND P6, PT, R171.reuse, R227, PT ;  /* 0x000000e3ab00720c */ /* 0x040fe40003fc6270 */
[----:B------:R-:W-:Y:S01]  /*1b840*/  ISETP.GE.AND P3, PT, R171, R224, PT ;  /* 0x000000e0ab00720c */ /* 0x000fe20003f66270 */
[----:B------:R-:W-:Y:S01]  /*1b850*/  VIADD R171, R37, 0xffffff01 ;  /* 0xffffff0125ab7836 */ /* 0x000fe20000000000 */
[----:B------:R-:W-:Y:S02]  /*1b860*/  I2FP.F32.S32 R176, R176 ;  /* 0x000000b000b07245 */ /* 0x000fe40000201400 */
[----:B------:R-:W-:Y:S02]  /*1b870*/  FSEL R26, R26, -INF , P5 ;  /* 0xff8000001a1a7808 */ /* 0x000fe40002800000 */
[----:B------:R-:W-:Y:S01]  /*1b880*/  FSEL R25, R251, -INF , P4 ;  /* 0xff800000fb197808 */ /* 0x000fe20002000000 */
[----:B------:R-:W-:Y:S01]  /*1b890*/  FFMA.FTZ R27, -R225, R176, R27 ;  /* 0x000000b0e11b7223 */ /* 0x000fe2000001011b */
[----:B------:R-:W-:-:S02]  /*1b8a0*/  FSEL R26, R26, -INF , !P3 ;  /* 0xff8000001a1a7808 */ /* 0x000fc40005800000 */
[----:B------:R-:W-:Y:S02]  /*1b8b0*/  IABS R30, R30 ;  /* 0x0000001e001e7213 */ /* 0x000fe40000000000 */
[----:B------:R-:W-:Y:S02]  /*1b8c0*/  ISETP.GE.AND P3, PT, R171, R226, PT ;  /* 0x000000e2ab00720c */ /* 0x000fe40003f66270 */
[----:B------:R-:W-:Y:S02]  /*1b8d0*/  FSEL R25, R25, -INF , !P6 ;  /* 0xff80000019197808 */ /* 0x000fe40007000000 */
        /* <DEDUP_REMOVED lines=8> */
[----:B------:R-:W-:Y:S01]  /*1b960*/  FSEL R24, R24, -INF , P4 ;  /* 0xff80000018187808 */ /* 0x000fe20002000000 */
[----:B------:R-:W-:Y:S01]  /*1b970*/  FFMA.FTZ R22, -R225, R251, R22 ;  /* 0x000000fbe1167223 */ /* 0x000fe20000010116 */
[----:B------:R-:W-:Y:S01]  /*1b980*/  FSEL R30, R27, -INF , !P5 ;  /* 0xff8000001b1e7808 */ /* 0x000fe20006800000 */
[----:B------:R-:W-:Y:S01]  /*1b990*/  VIADD R27, R37, 0xffffff09 ;  /* 0xffffff09251b7836 */ /* 0x000fe20000000000 */
[C---:B------:R-:W-:Y:S02]  /*1b9a0*/  ISETP.GE.AND P4, PT, R171.reuse, R228, PT ;  /* 0x000000e4ab00720c */ /* 0x040fe40003f86270 */
[----:B------:R-:W-:-:S02]  /*1b9b0*/  ISETP.GE.AND P5, PT, R171, R226, PT ;  /* 0x000000e2ab00720c */ /* 0x000fc40003fa6270 */
[----:B------:R-:W-:Y:S02]  /*1b9c0*/  IABS R231, R231 ;  /* 0x000000e700e77213 */ /* 0x000fe40000000000 */
[----:B------:R-:W-:Y:S02]  /*1b9d0*/  FSEL R24, R24, -INF , !P6 ;  /* 0xff80000018187808 */ /* 0x000fe40007000000 */
[----:B------:R-:W-:Y:S02]  /*1b9e0*/  IABS R28, R28 ;  /* 0x0000001c001c7213 */ /* 0x000fe40000000000 */
[C---:B------:R-:W-:Y:S02]  /*1b9f0*/  ISETP.GE.AND P6, PT, R171.reuse, R227, PT ;  /* 0x000000e3ab00720c */ /* 0x040fe40003fc6270 */
[----:B------:R-:W-:Y:S02]  /*1ba00*/  ISETP.GE.AND P3, PT, R171, R224, PT ;  /* 0x000000e0ab00720c */ /* 0x000fe40003f66270 */
[----:B------:R-:W-:-:S02]  /*1ba10*/  FSEL R20, R20, -INF , P4 ;  /* 0xff80000014147808 */ /* 0x000fc40002000000 */
[----:B------:R-:W-:Y:S02]  /*1ba20*/  FSEL R22, R22, -INF , P5 ;  /* 0xff80000016167808 */ /* 0x000fe40002800000 */
[----:B------:R-:W-:Y:S02]  /*1ba30*/  I2FP.F32.S32 R176, R231 ;  /* 0x000000e700b07245 */ /* 0x000fe40000201400 */
[----:B------:R-:W-:Y:S02]  /*1ba40*/  IABS R229, R229 ;  /* 0x000000e500e57213 */ /* 0x000fe40000000000 */
[----:B------:R-:W-:Y:S01]  /*1ba50*/  I2FP.F32.S32 R250, R28 ;  /* 0x0000001c00fa7245 */ /* 0x000fe20000201400 */
[C---:B------:R-:W-:Y:S01]  /*1ba60*/  FFMA.FTZ R21, -R225.reuse, R176, R21 ;  /* 0x000000b0e1157223 */ /* 0x040fe20000010115 */
[----:B------:R-:W-:Y:S02]  /*1ba70*/  FSEL R20, R20, -INF , !P6 ;  /* 0xff80000014147808 */ /* 0x000fe40007000000 */
[----:B------:R-:W-:Y:S01]  /*1ba80*/  FSEL R28, R22, -INF , !P3 ;  /* 0xff800000161c7808 */ /* 0x000fe20005800000 */
[----:B------:R-:W-:Y:S01]  /*1ba90*/  FFMA.FTZ R23, -R225, R250, R23 ;  /* 0x000000fae1177223 */ /* 0x000fe20000010117 */
[----:B------:R-:W-:-:S02]  /*1baa0*/  ISETP.GE.AND P4, PT, R27, R228, PT ;  /* 0x000000e41b00720c */ /* 0x000fc40003f86270 */
[C---:B------:R-:W-:Y:S02]  /*1bab0*/  ISETP.GE.AND P6, PT, R27.reuse, R227, PT ;  /* 0x000000e31b00720c */ /* 0x040fe40003fc6270 */
[C---:B------:R-:W-:Y:S02]  /*1bac0*/  ISETP.GE.AND P5, PT, R27.reuse, R224, PT ;  /* 0x000000e01b00720c */ /* 0x040fe40003fa6270 */
[----:B------:R-:W-:Y:S01]  /*1bad0*/  ISETP.GE.AND P3, PT, R27, R226, PT ;  /* 0x000000e21b00720c */ /* 0x000fe20003f66270 */
[----:B------:R-:W-:Y:S01]  /*1bae0*/  VIADD R27, R37, 0xffffff10 ;  /* 0xffffff10251b7836 */ /* 0x000fe20000000000 */
[----:B------:R-:W-:Y:S02]  /*1baf0*/  I2FP.F32.S32 R229, R229 ;  /* 0x000000e500e57245 */ /* 0x000fe40000201400 */
[----:B------:R-:W-:Y:S02]  /*1bb00*/  FSEL R21, R21, -INF , P4 ;  /* 0xff80000015157808 */ /* 0x000fe40002000000 */
[----:B------:R-:W-:Y:S01]  /*1bb10*/  IABS R32, R32 ;  /* 0x0000002000207213 */ /* 0x000fe20000000000 */
[----:B------:R-:W-:Y:S01]  /*1bb20*/  FFMA.FTZ R16, -R225, R229, R16 ;  /* 0x000000e5e1107223 */ /* 0x000fe20000010110 */
[----:B------:R-:W-:-:S02]  /*1bb30*/  ISETP.GE.AND P4, PT, R27, R228, PT ;  /* 0x000000e41b00720c */ /* 0x000fc40003f86270 */
[----:B------:R-:W-:Y:S02]  /*1bb40*/  FSEL R23, R23, -INF , P3 ;  /* 0xff80000017177808 */ /* 0x000fe40001800000 */
[----:B------:R-:W-:Y:S02]  /*1bb50*/  IABS R195, R195 ;  /* 0x000000c300c37213 */ /* 0x000fe40000000000 */
[----:B------:R-:W-:Y:S02]  /*1bb60*/  FSEL R22, R21, -INF , !P6 ;  /* 0xff80000015167808 */ /* 0x000fe40007000000 */
[----:B------:R-:W-:Y:S02]  /*1bb70*/  ISETP.GE.AND P6, PT, R27, R227, PT ;  /* 0x000000e31b00720c */ /* 0x000fe40003fc6270 */
[----:B------:R-:W-:Y:S02]  /*1bb80*/  I2FP.F32.S32 R21, R32 ;  /* 0x0000002000157245 */ /* 0x000fe40000201400 */
[----:B------:R-:W-:-:S02]  /*1bb90*/  FSEL R16, R16, -INF , P4 ;  /* 0xff80000010107808 */ /* 0x000fc40002000000 */
[----:B------:R-:W-:Y:S01]  /*1bba0*/  IABS R203, R203 ;  /* 0x000000cb00cb7213 */ /* 0x000fe20000000000 */
[----:B------:R-:W-:Y:S01]  /*1bbb0*/  FFMA.FTZ R18, -R225, R21, R18 ;  /* 0x00000015e1127223 */ /* 0x000fe20000010112 */
[----:B------:R-:W-:Y:S01]  /*1bbc0*/  FSEL R32, R23, -INF , !P5 ;  /* 0xff80000017207808 */ /* 0x000fe20006800000 */
[----:B------:R-:W-:Y:S01]  /*1bbd0*/  IMAD.MOV.U32 R23, RZ, RZ, R195 ;  /* 0x000000ffff177224 */ /* 0x000fe200078e00c3 */
[----:B------:R-:W-:Y:S01]  /*1bbe0*/  FSEL R195, R16, -INF , !P6 ;  /* 0xff80000010c37808 */ /* 0x000fe20007000000 */
[----:B------:R-:W-:Y:S01]  /*1bbf0*/  VIADD R21, R37, 0xffffff11 ;  /* 0xffffff1125157836 */ /* 0x000fe20000000000 */
[----:B------:R-:W-:Y:S02]  /*1bc00*/  I2FP.F32.S32 R16, R203 ;  /* 0x000000cb00107245 */ /* 0x000fe40000201400 */
[C---:B------:R-:W-:Y:S02]  /*1bc10*/  ISETP.GE.AND P5, PT, R27.reuse, R226, PT ;  /* 0x000000e21b00720c */ /* 0x040fe40003fa6270 */
[----:B------:R-:W-:Y:S01]  /*1bc20*/  ISETP.GE.AND P3, PT, R27, R224, PT ;  /* 0x000000e01b00720c */ /* 0x000fe20003f66270 */
[----:B------:R-:W-:Y:S01]  /*1bc30*/  FFMA.FTZ R16, -R225, R16, R17 ;  /* 0x00000010e1107223 */ /* 0x000fe20000010111 */
[----:B------:R-:W-:Y:S01]  /*1bc40*/  FSEL R18, R18, -INF , P5 ;  /* 0xff80000012127808 */ /* 0x000fe20002800000 */
[----:B------:R-:W-:Y:S01]  /*1bc50*/  VIADD R17, R37, 0xffffff18 ;  /* 0xffffff1825117836 */ /* 0x000fe20000000000 */
[----:B------:R-:W-:-:S02]  /*1bc60*/  ISETP.GE.AND P4, PT, R21, R228, PT ;  /* 0x000000e41500720c */ /* 0x000fc40003f86270 */
[----:B------:R-:W-:Y:S02]  /*1bc70*/  FSEL R231, R18, -INF , !P3 ;  /* 0xff80000012e77808 */ /* 0x000fe40005800000 */
[----:B------:R-:W-:Y:S02]  /*1bc80*/  FSEL R18, R16, -INF , P4 ;  /* 0xff80000010127808 */ /* 0x000fe40002000000 */
[----:B------:R-:W-:Y:S02]  /*1bc90*/  IABS R16, R193 ;  /* 0x000000c100107213 */ /* 0x000fe40000000000 */
[----:B------:R-:W-:Y:S02]  /*1bca0*/  I2FP.F32.S32 R176, R23 ;  /* 0x0000001700b07245 */ /* 0x000fe40000201400 */
[----:B------:R-:W-:Y:S02]  /*1bcb0*/  I2FP.F32.S32 R16, R16 ;  /* 0x0000001000107245 */ /* 0x000fe40000201400 */
[----:B------:R-:W-:Y:S01]  /*1bcc0*/  IABS R201, R201 ;  /* 0x000000c900c97213 */ /* 0x000fe20000000000 */
[----:B------:R-:W-:Y:S01]  /*1bcd0*/  FFMA.FTZ R19, -R225, R176, R19 ;  /* 0x000000b0e1137223 */ /* 0x000fe20000010113 */
[----:B------:R-:W-:Y:S01]  /*1bce0*/  ISETP.GE.AND P3, PT, R21, R226, PT ;  /* 0x000000e21500720c */ /* 0x000fe20003f66270 */
[----:B------:R-:W-:Y:S01]  /*1bcf0*/  FFMA.FTZ R12, -R225, R16, R12 ;  /* 0x00000010e10c7223 */ /* 0x000fe2000001010c */
[----:B------:R-:W-:-:S02]  /*1bd00*/  IABS R191, R191 ;  /* 0x000000bf00bf7213 */ /* 0x000fc40000000000 */
[----:B------:R-:W-:Y:S02]  /*1bd10*/  I2FP.F32.S32 R16, R201 ;  /* 0x000000c900107245 */ /* 0x000fe40000201400 */
[C---:B------:R-:W-:Y:S02]  /*1bd20*/  ISETP.GE.AND P6, PT, R21.reuse, R227, PT ;  /* 0x000000e31500720c */ /* 0x040fe40003fc6270 */
[----:B------:R-:W-:Y:S01]  /*1bd30*/  ISETP.GE.AND P5, PT, R21, R224, PT ;  /* 0x000000e01500720c */ /* 0x000fe20003fa6270 */
[----:B------:R-:W-:Y:S01]  /*1bd40*/  FFMA.FTZ R13, -R225, R16, R13 ;  /* 0x00000010e10d7223 */ /* 0x000fe2000001010d */
[----:B------:R-:W-:Y:S02]  /*1bd50*/  FSEL R19, R19, -INF , P3 ;  /* 0xff80000013137808 */ /* 0x000fe40001800000 */
[----:B------:R-:W-:Y:S02]  /*1bd60*/  I2FP.F32.S32 R191, R191 ;  /* 0x000000bf00bf7245 */ /* 0x000fe40000201400 */
[----:B------:R-:W-:-:S02]  /*1bd70*/  ISETP.GE.AND P4, PT, R17, R228, PT ;  /* 0x000000e41100720c */ /* 0x000fc40003f86270 */
[----:B------:R-:W-:Y:S01]  /*1bd80*/  FSEL R193, R18, -INF , !P6 ;  /* 0xff80000012c17808 */ /* 0x000fe20007000000 */
[----:B------:R-:W-:Y:S01]  /*1bd90*/  FFMA.FTZ R14, -R225, R191, R14 ;  /* 0x000000bfe10e7223 */ /* 0x000fe2000001010e */
[----:B------:R-:W-:Y:S02]  /*1bda0*/  FSEL R203, R19, -INF , !P5 ;  /* 0xff80000013cb7808 */ /* 0x000fe40006800000 */
[C---:B------:R-:W-:Y:S02]  /*1bdb0*/  ISETP.GE.AND P6, PT, R17.reuse, R227, PT ;  /* 0x000000e31100720c */ /* 0x040fe40003fc6270 */
[C---:B------:R-:W-:Y:S02]  /*1bdc0*/  ISETP.GE.AND P3, PT, R17.reuse, R224, PT ;  /* 0x000000e01100720c */ /* 0x040fe40003f66270 */
[----:B------:R-:W-:Y:S01]  /*1bdd0*/  ISETP.GE.AND P5, PT, R17, R226, PT ;  /* 0x000000e21100720c */ /* 0x000fe20003fa6270 */
[----:B------:R-:W-:Y:S01]  /*1bde0*/  VIADD R17, R37, 0xffffff19 ;  /* 0xffffff1925117836 */ /* 0x000fe20000000000 */
[----:B------:R-:W-:-:S02]  /*1bdf0*/  IABS R16, R187 ;  /* 0x000000bb00107213 */ /* 0x000fc40000000000 */
[----:B------:R-:W-:Y:S02]  /*1be00*/  FSEL R191, R12, -INF , P4 ;  /* 0xff8000000cbf7808 */ /* 0x000fe40002000000 */
[----:B------:R-:W-:Y:S02]  /*1be10*/  I2FP.F32.S32 R12, R16 ;  /* 0x00000010000c7245 */ /* 0x000fe40000201400 */
[----:B------:R-:W-:Y:S02]  /*1be20*/  FSEL R14, R14, -INF , P5 ;  /* 0xff8000000e0e7808 */ /* 0x000fe40002800000 */
[----:B------:R-:W-:Y:S01]  /*1be30*/  IABS R249, R249 ;  /* 0x000000f900f97213 */ /* 0x000fe20000000000 */
[----:B------:R-:W-:Y:S01]  /*1be40*/  FFMA.FTZ R12, -R225, R12, R15 ;  /* 0x0000000ce10c7223 */ /* 0x000fe2000001010f */
[----:B------:R-:W-:Y:S01]  /*1be50*/  ISETP.GE.AND P4, PT, R17, R228, PT ;  /* 0x000000e41100720c */ /* 0x000fe20003f86270 */
[----:B------:R-:W-:Y:S01]  /*1be60*/  VIADD R15, R37, 0xffffff20 ;  /* 0xffffff20250f7836 */ /* 0x000fe20000000000 */
[----:B------:R-:W-:-:S02]  /*1be70*/  FSEL R191, R191, -INF , !P6 ;  /* 0xff800000bfbf7808 */ /* 0x000fc40007000000 */
[----:B------:R-:W-:Y:S02]  /*1be80*/  FSEL R229, R14, -INF , !P3 ;  /* 0xff8000000ee57808 */ /* 0x000fe40005800000 */
[----:B------:R-:W-:Y:S02]  /*1be90*/  I2FP.F32.S32 R249, R249 ;  /* 0x000000f900f97245 */ /* 0x000fe40000201400 */
[C---:B------:R-:W-:Y:S02]  /*1bea0*/  ISETP.GE.AND P6, PT, R17.reuse, R227, PT ;  /* 0x000000e31100720c */ /* 0x040fe40003fc6270 */
[----:B------:R-:W-:Y:S01]  /*1beb0*/  ISETP.GE.AND P3, PT, R17, R226, PT ;  /* 0x000000e21100720c */ /* 0x000fe20003f66270 */
[----:B------:R-:W-:Y:S01]  /*1bec0*/  FFMA.FTZ R8, -R225, R249, R8 ;  /* 0x000000f9e1087223 */ /* 0x000fe20000010108 */
[----:B------:R-:W-:Y:S02]  /*1bed0*/  FSEL R13, R13, -INF , P4 ;  /* 0xff8000000d0d7808 */ /* 0x000fe40002000000 */
[----:B------:R-:W-:-:S02]  /*1bee0*/  IABS R248, R248 ;  /* 0x000000f800f87213 */ /* 0x000fc40000000000 */
[----:B------:R-:W-:Y:S02]  /*1bef0*/  IABS R183, R183 ;  /* 0x000000b700b77213 */ /* 0x000fe40000000000 */
[----:B------:R-:W-:Y:S02]  /*1bf00*/  FSEL R201, R12, -INF , P3 ;  /* 0xff8000000cc97808 */ /* 0x000fe40001800000 */
[----:B------:R-:W-:Y:S01]  /*1bf10*/  FSEL R187, R13, -INF , !P6 ;  /* 0xff8000000dbb7808 */ /* 0x000fe20007000000 */
[----:B------:R-:W-:Y:S01]  /*1bf20*/  VIADD R13, R37, 0xffffff21 ;  /* 0xffffff21250d7836 */ /* 0x000fe20000000000 */
[----:B------:R-:W-:Y:S02]  /*1bf30*/  I2FP.F32.S32 R248, R248 ;  /* 0x000000f800f87245 */ /* 0x000fe40000201400 */
[----:B------:R-:W-:Y:S02]  /*1bf40*/  I2FP.F32.S32 R183, R183 ;  /* 0x000000b700b77245 */ /* 0x000fe40000201400 */
[----:B------:R-:W-:Y:S01]  /*1bf50*/  ISETP.GE.AND P5, PT, R17, R224, PT ;  /* 0x000000e01100720c */ /* 0x000fe20003fa6270 */
[----:B------:R-:W-:Y:S01]  /*1bf60*/  FFMA.FTZ R9, -R225, R248, R9 ;  /* 0x000000f8e1097223 */ /* 0x000fe20000010109 */
[----:B------:R-:W-:Y:S01]  /*1bf70*/  ISETP.GE.AND P4, PT, R15, R228, PT ;  /* 0x000000e40f00720c */ /* 0x000fe20003f86270 */
[----:B------:R-:W-:Y:S01]  /*1bf80*/  FFMA.FTZ R10, -R225, R183, R10 ;  /* 0x000000b7e10a7223 */ /* 0x000fe2000001010a */
[----:B------:R-:W-:-:S02]  /*1bf90*/  IABS R12, R177 ;  /* 0x000000b1000c7213 */ /* 0x000fc40000000000 */
[----:B------:R-:W-:Y:S02]  /*1bfa0*/  FSEL R201, R201, -INF , !P5 ;  /* 0xff800000c9c97808 */ /* 0x000fe40006800000 */
[----:B------:R-:W-:Y:S02]  /*1bfb0*/  FSEL R8, R8, -INF , P4 ;  /* 0xff80000008087808 */ /* 0x000fe40002000000 */
[----:B------:R-:W-:Y:S02]  /*1bfc0*/  I2FP.F32.S32 R12, R12 ;  /* 0x0000000c000c7245 */ /* 0x000fe40000201400 */
[C---:B------:R-:W-:Y:S02]  /*1bfd0*/  ISETP.GE.AND P6, PT, R15.reuse, R227, PT ;  /* 0x000000e30f00720c */ /* 0x040fe40003fc6270 */
[----:B------:R-:W-:Y:S01]  /*1bfe0*/  ISETP.GE.AND P5, PT, R15, R226, PT ;  /* 0x000000e20f00720c */ /* 0x000fe20003fa6270 */
[----:B------:R-:W-:Y:S01]  /*1bff0*/  FFMA.FTZ R12, -R225, R12, R11 ;  /* 0x0000000ce10c7223 */ /* 0x000fe2000001010b */
[----:B------:R-:W-:-:S02]  /*1c000*/  ISETP.GE.AND P4, PT, R13, R228, PT ;  /* 0x000000e40d00720c */ /* 0x000fc40003f86270 */
[----:B------:R-:W-:Y:S02]  /*1c010*/  FSEL R177, R10, -INF , P5 ;  /* 0xff8000000ab17808 */ /* 0x000fe40002800000 */
[----:B------:R-:W-:Y:S02]  /*1c020*/  FSEL R176, R8, -INF , !P6 ;  /* 0xff80000008b07808 */ /* 0x000fe40007000000 */
[----:B------:R-:W-:Y:S02]  /*1c030*/  FSEL R171, R9, -INF , P4 ;  /* 0xff80000009ab7808 */ /* 0x000fe40002000000 */
[----:B------:R-:W1:Y:S01]  /*1c040*/  LDSM.16.M88.4 R8, [R0+0x9800] ;  /* 0x009800000008783b */ /* 0x000e620000000200 */
[----:B------:R-:W-:Y:S02]  /*1c050*/  ISETP.GE.AND P3, PT, R15, R224, PT ;  /* 0x000000e00f00720c */ /* 0x000fe40003f66270 */
[----:B------:R-:W-:Y:S02]  /*1c060*/  ISETP.GE.AND P6, PT, R13, R227, PT ;  /* 0x000000e30d00720c */ /* 0x000fe40003fc6270 */
[----:B------:R-:W-:-:S02]  /*1c070*/  FSEL R177, R177, -INF , !P3 ;  /* 0xff800000b1b17808 */ /* 0x000fc40005800000 */
[C---:B------:R-:W-:Y:S02]  /*1c080*/  ISETP.GE.AND P3, PT, R13.reuse, R226, PT ;  /* 0x000000e20d00720c */ /* 0x040fe40003f66270 */
[----:B------:R-:W-:Y:S01]  /*1c090*/  ISETP.GE.AND P5, PT, R13, R224, PT ;  /* 0x000000e00d00720c */ /* 0x000fe20003fa6270 */
[----:B------:R-:W-:Y:S01]  /*1c0a0*/  VIADD R13, R37, 0xffffff28 ;  /* 0xffffff28250d7836 */ /* 0x000fe20000000000 */
[----:B------:R-:W-:Y:S02]  /*1c0b0*/  FSEL R12, R12, -INF , P3 ;  /* 0xff8000000c0c7808 */ /* 0x000fe40001800000 */
[----:B------:R-:W-:Y:S02]  /*1c0c0*/  FSEL R171, R171, -INF , !P6 ;  /* 0xff800000abab7808 */ /* 0x000fe40007000000 */
[----:B------:R-:W-:Y:S02]  /*1c0d0*/  FSEL R183, R12, -INF , !P5 ;  /* 0xff8000000cb77808 */ /* 0x000fe40006800000 */
[----:B------:R-:W-:-:S02]  /*1c0e0*/  ISETP.GE.AND P4, PT, R13, R228, PT ;  /* 0x000000e40d00720c */ /* 0x000fc40003f86270 */
[C---:B------:R-:W-:Y:S02]  /*1c0f0*/  ISETP.GE.AND P6, PT, R13.reuse, R227, PT ;  /* 0x000000e30d00720c */ /* 0x040fe40003fc6270 */
[C---:B------:R-:W-:Y:S02]  /*1c100*/  ISETP.GE.AND P3, PT, R13.reuse, R224, PT ;  /* 0x000000e00d00720c */ /* 0x040fe40003f66270 */
[----:B------:R-:W-:Y:S02]  /*1c110*/  ISETP.GE.AND P5, PT, R13, R226, PT ;  /* 0x000000e20d00720c */ /* 0x000fe40003fa6270 */
[----:B------:R-:W-:Y:S02]  /*1c120*/  IABS R14, R247 ;  /* 0x000000f7000e7213 */ /* 0x000fe40000000000 */
[----:B------:R-:W-:Y:S02]  /*1c130*/  IABS R12, R185 ;  /* 0x000000b9000c7213 */ /* 0x000fe40000000000 */
[----:B------:R-:W-:-:S02]  /*1c140*/  IABS R13, R246 ;  /* 0x000000f6000d7213 */ /* 0x000fc40000000000 */
[----:B------:R-:W-:Y:S02]  /*1c150*/  I2FP.F32.S32 R16, R14 ;  /* 0x0000000e00107245 */ /* 0x000fe40000201400 */
[----:B------:R-:W-:Y:S02]  /*1c160*/  I2FP.F32.S32 R17, R12 ;  /* 0x0000000c00117245 */ /* 0x000fe40000201400 */
[----:B------:R-:W-:Y:S01]  /*1c170*/  I2FP.F32.S32 R18, R13 ;  /* 0x0000000d00127245 */ /* 0x000fe20000201400 */
[C---:B------:R-:W-:Y:S01]  /*1c180*/  FFMA.FTZ R16, -R225.reuse, R16, R4 ;  /* 0x00000010e1107223 */ /* 0x040fe20000010104 */
[----:B------:R-:W2:Y:S01]  /*1c190*/  LDSM.16.M88.4 R12, [R2+0xa000] ;  /* 0x00a00000020c783b */ /* 0x000ea20000000200 */
[C---:B------:R-:W-:Y:S01]  /*1c1a0*/  FFMA.FTZ R17, -R225.reuse, R17, R6 ;  /* 0x00000011e1117223 */ /* 0x040fe20000010106 */
[----:B------:R-:W-:Y:S01]  /*1c1b0*/  IABS R6, R181 ;  /* 0x000000b500067213 */ /* 0x000fe20000000000 */
[----:B------:R-:W-:Y:S01]  /*1c1c0*/  FFMA.FTZ R4, -R225, R18, R5 ;  /* 0x00000012e1047223 */ /* 0x000fe20000010105 */
[----:B-1----:R-:W-:Y:S01]  /*1c1d0*/  HMMA.16816.F32.BF16 R160, R140, R8, R160 ;  /* 0x000000088ca0723c */ /* 0x002fe200000418a0 */
[C---:B------:R-:W-:Y:S01]  /*1c1e0*/  VIADD R5, R37.reuse, 0xffffff29 ;  /* 0xffffff2925057836 */ /* 0x040fe20000000000 */
[----:B------:R-:W-:Y:S01]  /*1c1f0*/  I2FP.F32.S32 R6, R6 ;  /* 0x0000000600067245 */ /* 0x000fe20000201400 */
[----:B------:R-:W-:Y:S01]  /*1c200*/  VIADD R9, R37, 0xffffff31 ;  /* 0xffffff3125097836 */ /* 0x000fe20000000000 */
[----:B------:R-:W-:-:S02]  /*1c210*/  FSEL R16, R16, -INF , P4 ;  /* 0xff80000010107808 */ /* 0x000fc40002000000 */
[----:B------:R-:W-:Y:S01]  /*1c220*/  ISETP.GE.AND P4, PT, R5, R228, PT ;  /* 0x000000e40500720c */ /* 0x000fe20003f86270 */
[----:B------:R-:W-:Y:S01]  /*1c230*/  FFMA.FTZ R6, -R225, R6, R7 ;  /* 0x00000006e1067223 */ /* 0x000fe20000010107 */
[----:B------:R-:W-:Y:S01]  /*1c240*/  FSEL R185, R17, -INF , P5 ;  /* 0xff80000011b97808 */ /* 0x000fe20002800000 */
[----:B------:R-:W-:Y:S01]  /*1c250*/  HMMA.16816.F32.BF16 R156, R140, R10, R156 ;  /* 0x0000000a8c9c723c */ /* 0x000fe2000004189c */
[----:B------:R-:W-:Y:S02]  /*1c260*/  FSEL R181, R16, -INF , !P6 ;  /* 0xff80000010b57808 */ /* 0x000fe40007000000 */
[----:B------:R-:W-:Y:S02]  /*1c270*/  ISETP.GE.AND P6, PT, R5, R227, PT ;  /* 0x000000e30500720c */ /* 0x000fe40003fc6270 */
[----:B------:R-:W-:Y:S02]  /*1c280*/  FSEL R4, R4, -INF , P4 ;  /* 0xff80000004047808 */ /* 0x000fe40002000000 */
[----:B------:R-:W-:-:S02]  /*1c290*/  IABS R7, R245 ;  /* 0x000000f500077213 */ /* 0x000fc40000000000 */
[----:B------:R-:W-:Y:S02]  /*1c2a0*/  FSEL R185, R185, -INF , !P3 ;  /* 0xff800000b9b97808 */ /* 0x000fe40005800000 */
[C---:B------:R-:W-:Y:S02]  /*1c2b0*/  ISETP.GE.AND P5, PT, R5.reuse, R224, PT ;  /* 0x000000e00500720c */ /* 0x040fe40003fa6270 */
[----:B------:R-:W-:Y:S01]  /*1c2c0*/  ISETP.GE.AND P3, PT, R5, R226, PT ;  /* 0x000000e20500720c */ /* 0x000fe20003f66270 */
[----:B------:R-:W-:Y:S01]  /*1c2d0*/  VIADD R5, R37, 0xffffff30 ;  /* 0xffffff3025057836 */ /* 0x000fe20000000000 */
[----:B------:R-:W-:Y:S02]  /*1c2e0*/  FSEL R179, R4, -INF , !P6 ;  /* 0xff80000004b37808 */ /* 0x000fe40007000000 */
[----:B------:R-:W-:Y:S02]  /*1c2f0*/  I2FP.F32.S32 R7, R7 ;  /* 0x0000000700077245 */ /* 0x000fe40000201400 */
[----:B------:R-:W-:-:S02]  /*1c300*/  IABS R4, R169 ;  /* 0x000000a900047213 */ /* 0x000fc40000000000 */
[----:B------:R-:W-:Y:S01]  /*1c310*/  ISETP.GE.AND P4, PT, R5, R228, PT ;  /* 0x000000e40500720c */ /* 0x000fe20003f86270 */
[C---:B------:R-:W-:Y:S01]  /*1c320*/  FFMA.FTZ R7, -R225.reuse, R7, R160 ;  /* 0x00000007e1077223 */ /* 0x040fe200000101a0 */
[----:B------:R-:W-:Y:S02]  /*1c330*/  I2FP.F32.S32 R4, R4 ;  /* 0x0000000400047245 */ /* 0x000fe40000201400 */
[----:B------:R-:W-:Y:S02]  /*1c340*/  IABS R8, R244 ;  /* 0x000000f400087213 */ /* 0x000fe40000000000 */
[----:B------:R-:W-:Y:S01]  /*1c350*/  FSEL R169, R6, -INF , P3 ;  /* 0xff80000006a97808 */ /* 0x000fe20001800000 */
[----:B------:R-:W-:Y:S01]  /*1c360*/  FFMA.FTZ R4, -R225, R4, R162 ;  /* 0x00000004e1047223 */ /* 0x000fe200000101a2 */
[----:B------:R-:W-:Y:S01]  /*1c370*/  I2FP.F32.S32 R6, R8 ;  /* 0x0000000800067245 */ /* 0x000fe20000201400 */
[----:B--2---:R-:W-:Y:S01]  /*1c380*/  HMMA.16816.F32.BF16 R152, R164, R12, R152 ;  /* 0x0000000ca498723c */ /* 0x004fe20000041898 */
[----:B------:R-:W-:Y:S01]  /*1c390*/  FSEL R169, R169, -INF , !P5 ;  /* 0xff800000a9a97808 */ /* 0x000fe20006800000 */
[----:B------:R-:W-:Y:S01]  /*1c3a0*/  VIADD R13, R37, 0xffffff38 ;  /* 0xffffff38250d7836 */ /* 0x000fe20000000000 */
[----:B------:R-:W-:Y:S01]  /*1c3b0*/  FSEL R7, R7, -INF , P4 ;  /* 0xff80000007077808 */ /* 0x000fe20002000000 */
[----:B------:R-:W-:Y:S01]  /*1c3c0*/  FFMA.FTZ R161, -R225, R6, R161 ;  /* 0x00000006e1a17223 */ /* 0x000fe200000101a1 */
[----:B------:R-:W-:-:S02]  /*1c3d0*/  ISETP.GE.AND P6, PT, R5, R227, PT ;  /* 0x000000e30500720c */ /* 0x000fc40003fc6270 */
[C---:B------:R-:W-:Y:S01]  /*1c3e0*/  ISETP.GE.AND P5, PT, R5.reuse, R226, PT ;  /* 0x000000e20500720c */ /* 0x040fe20003fa6270 */
[----:B------:R-:W-:Y:S01]  /*1c3f0*/  HMMA.16816.F32.BF16 R148, R164, R14, R148 ;  /* 0x0000000ea494723c */ /* 0x000fe20000041894 */
[----:B------:R-:W-:Y:S02]  /*1c400*/  ISETP.GE.AND P3, PT, R5, R224, PT ;  /* 0x000000e00500720c */ /* 0x000fe40003f66270 */
[----:B------:R-:W-:Y:S02]  /*1c410*/  FSEL R246, R7, -INF , !P6 ;  /* 0xff80000007f67808 */ /* 0x000fe40007000000 */
[----:B------:R-:W-:Y:S02]  /*1c420*/  FSEL R252, R4, -INF , P5 ;  /* 0xff80000004fc7808 */ /* 0x000fe40002800000 */
[----:B------:R-:W1:Y:S01]  /*1c430*/  LDSM.16.M88.4 R4, [R0+0xa000] ;  /* 0x00a000000004783b */ /* 0x000e620000000200 */
[----:B------:R-:W-:Y:S02]  /*1c440*/  IABS R243, R243 ;  /* 0x000000f300f37213 */ /* 0x000fe40000000000 */
[----:B------:R-:W-:-:S02]  /*1c450*/  ISETP.GE.AND P4, PT, R9, R228, PT ;  /* 0x000000e40900720c */ /* 0x000fc40003f86270 */
[----:B------:R-:W-:Y:S02]  /*1c460*/  I2FP.F32.S32 R8, R243 ;  /* 0x000000f300087245 */ /* 0x000fe40000201400 */
[----:B------:R-:W-:Y:S02]  /*1c470*/  ISETP.GE.AND P6, PT, R9, R227, PT ;  /* 0x000000e30900720c */ /* 0x000fe40003fc6270 */
[----:B------:R-:W-:Y:S01]  /*1c480*/  FSEL R252, R252, -INF , !P3 ;  /* 0xff800000fcfc7808 */ /* 0x000fe20005800000 */
[----:B------:R-:W-:Y:S01]  /*1c490*/  FFMA.FTZ R8, -R225, R8, R163 ;  /* 0x00000008e1087223 */ /* 0x000fe200000101a3 */
[----:B------:R-:W-:Y:S02]  /*1c4a0*/  FSEL R161, R161, -INF , P4 ;  /* 0xff800000a1a17808 */ /* 0x000fe40002000000 */
[----:B------:R-:W-:Y:S02]  /*1c4b0*/  IABS R17, R240 ;  /* 0x000000f000117213 */ /* 0x000fe40000000000 */
[----:B------:R-:W-:-:S02]  /*1c4c0*/  ISETP.GE.AND P3, PT, R9, R226, PT ;  /* 0x000000e20900720c */ /* 0x000fc40003f66270 */
[----:B------:R-:W-:Y:S02]  /*1c4d0*/  ISETP.GE.AND P5, PT, R9, R224, PT ;  /* 0x000000e00900720c */ /* 0x000fe40003fa6270 */
[----:B------:R-:W-:Y:S02]  /*1c4e0*/  IABS R9, R242 ;  /* 0x000000f200097213 */ /* 0x000fe40000000000 */
[----:B------:R-:W-:Y:S02]  /*1c4f0*/  IABS R12, R241 ;  /* 0x000000f1000c7213 */ /* 0x000fe40000000000 */
[----:B------:R-:W-:Y:S02]  /*1c500*/  FSEL R242, R161, -INF , !P6 ;  /* 0xff800000a1f27808 */ /* 0x000fe40007000000 */
[----:B------:R-:W-:Y:S02]  /*1c510*/  I2FP.F32.S32 R17, R17 ;  /* 0x0000001100117245 */ /* 0x000fe40000201400 */
[----:B------:R-:W-:-:S02]  /*1c520*/  FSEL R161, R8, -INF , P3 ;  /* 0xff80000008a17808 */ /* 0x000fc40001800000 */
[----:B------:R-:W-:Y:S01]  /*1c530*/  I2FP.F32.S32 R12, R12 ;  /* 0x0000000c000c7245 */ /* 0x000fe20000201400 */
[----:B------:R-:W-:Y:S01]  /*1c540*/  FFMA.FTZ R17, -R225, R17, R158 ;  /* 0x00000011e1117223 */ /* 0x000fe2000001019e */
[----:B------:R-:W-:Y:S02]  /*1c550*/  I2FP.F32.S32 R16, R9 ;  /* 0x0000000900107245 */ /* 0x000fe40000201400 */
[----:B------:R-:W-:Y:S01]  /*1c560*/  FSEL R161, R161, -INF , !P5 ;  /* 0xff800000a1a17808 */ /* 0x000fe20006800000 */
[----:B------:R-:W2:Y:S01]  /*1c570*/  LDSM.16.M88.4 R8, [R2+0xa800] ;  /* 0x00a800000208783b */ /* 0x000ea20000000200 */
[----:B------:R-:W-:Y:S01]  /*1c580*/  IABS R239, R239 ;  /* 0x000000ef00ef7213 */ /* 0x000fe20000000000 */
[----:B------:R-:W-:Y:S01]  /*1c590*/  FFMA.FTZ R157, -R225, R12, R157 ;  /* 0x0000000ce19d7223 */ /* 0x000fe2000001019d */
[----:B------:R-:W-:Y:S01]  /*1c5a0*/  ISETP.GE.AND P5, PT, R13, R226, PT ;  /* 0x000000e20d00720c */ /* 0x000fe20003fa6270 */
[----:B------:R-:W-:Y:S01]  /*1c5b0*/  FFMA.FTZ R16, -R225, R16, R156 ;  /* 0x00000010e1107223 */ /* 0x000fe2000001019c */
[C---:B------:R-:W-:Y:S01]  /*1c5c0*/  ISETP.GE.AND P4, PT, R13.reuse, R228, PT ;  /* 0x000000e40d00720c */ /* 0x040fe20003f86270 */
[----:B-1----:R-:W-:Y:S01]  /*1c5d0*/  HMMA.16816.F32.BF16 R152, R140, R4, R152 ;  /* 0x000000048c98723c */ /* 0x002fe20000041898 */
[----:B------:R-:W-:-:S02]  /*1c5e0*/  ISETP.GE.AND P6, PT, R13, R227, PT ;  /* 0x000000e30d00720c */ /* 0x000fc40003fc6270 */
[----:B------:R-:W-:Y:S01]  /*1c5f0*/  ISETP.GE.AND P3, PT, R13, R224, PT ;  /* 0x000000e00d00720c */ /* 0x000fe20003f66270 */
[----:B------:R-:W-:Y:S01]  /*1c600*/  VIADD R13, R37, 0xffffff39 ;  /* 0xffffff39250d7836 */ /* 0x000fe20000000000 */
[----:B------:R-:W-:Y:S02]  /*1c610*/  I2FP.F32.S32 R12, R239 ;  /* 0x000000ef000c7245 */ /* 0x000fe40000201400 */
[----:B------:R-:W-:Y:S01]  /*1c620*/  FSEL R17, R17, -INF , P5 ;  /* 0xff80000011117808 */ /* 0x000fe20002800000 */
[----:B------:R-:W-:Y:S01]  /*1c630*/  HMMA.16816.F32.BF16 R148, R140, R6, R148 ;  /* 0x000000068c94723c */ /* 0x000fe20000041894 */
[----:B------:R-:W-:Y:S01]  /*1c640*/  FSEL R16, R16, -INF , P4 ;  /* 0xff80000010107808 */ /* 0x000fe20002000000 */
[----:B------:R-:W-:Y:S01]  /*1c650*/  FFMA.FTZ R12, -R225, R12, R159 ;  /* 0x0000000ce10c7223 */ /* 0x000fe2000001019f */
[----:B------:R-:W-:Y:S02]  /*1c660*/  FSEL R163, R17, -INF , !P3 ;  /* 0xff80000011a37808 */ /* 0x000fe40005800000 */
[----:B------:R-:W-:-:S02]  /*1c670*/  ISETP.GE.AND P3, PT, R13, R226, PT ;  /* 0x000000e20d00720c */ /* 0x000fc40003f66270 */
[C---:B------:R-:W-:Y:S02]  /*1c680*/  ISETP.GE.AND P4, PT, R13.reuse, R228, PT ;  /* 0x000000e40d00720c */ /* 0x040fe40003f86270 */
[----:B------:R-:W-:Y:S02]  /*1c690*/  IABS R14, R236 ;  /* 0x000000ec000e7213 */ /* 0x000fe40000000000 */
[----:B------:R-:W-:Y:S02]  /*1c6a0*/  FSEL R244, R16, -INF , !P6 ;  /* 0xff80000010f47808 */ /* 0x000fe40007000000 */
[C---:B------:R-:W-:Y:S02]  /*1c6b0*/  ISETP.GE.AND P6, PT, R13.reuse, R227, PT ;  /* 0x000000e30d00720c */ /* 0x040fe40003fc6270 */
[----:B------:R-:W-:Y:S01]  /*1c6c0*/  ISETP.GE.AND P5, PT, R13, R224, PT ;  /* 0x000000e00d00720c */ /* 0x000fe20003fa6270 */
[----:B------:R-:W-:Y:S01]  /*1c6d0*/  VIADD R13, R37, 0xffffff40 ;  /* 0xffffff40250d7836 */ /* 0x000fe20000000000 */
[----:B------:R-:W-:-:S02]  /*1c6e0*/  FSEL R248, R12, -INF , P3 ;  /* 0xff8000000cf87808 */ /* 0x000fc40001800000 */
[----:B------:R-:W-:Y:S02]  /*1c6f0*/  FSEL R157, R157, -INF , P4 ;  /* 0xff8000009d9d7808 */ /* 0x000fe40002000000 */
[----:B------:R-:W-:Y:S02]  /*1c700*/  I2FP.F32.S32 R12, R14 ;  /* 0x0000000e000c7245 */ /* 0x000fe40000201400 */
[----:B------:R-:W-:Y:S02]  /*1c710*/  FSEL R250, R157, -INF , !P6 ;  /* 0xff8000009dfa7808 */ /* 0x000fe40007000000 */
[----:B------:R-:W-:Y:S01]  /*1c720*/  FSEL R248, R248, -INF , !P5 ;  /* 0xff800000f8f87808 */ /* 0x000fe20006800000 */
[----:B------:R-:W-:Y:S01]  /*1c730*/  FFMA.FTZ R153, -R225, R12, R153 ;  /* 0x0000000ce1997223 */ /* 0x000fe20000010199 */
[C---:B------:R-:W-:Y:S01]  /*1c740*/  ISETP.GE.AND P4, PT, R13.reuse, R228, PT ;  /* 0x000000e40d00720c */ /* 0x040fe20003f86270 */
[----:B--2---:R-:W-:Y:S01]  /*1c750*/  HMMA.16816.F32.BF16 R144, R164, R8, R144 ;  /* 0x00000008a490723c */ /* 0x004fe20000041890 */
[----:B------:R-:W-:Y:S01]  /*1c760*/  ISETP.GE.AND P6, PT, R13, R227, PT ;  /* 0x000000e30d00720c */ /* 0x000fe20003fc6270 */
[----:B------:R-:W-:Y:S01]  /*1c770*/  VIADD R9, R37, 0xffffff48 ;  /* 0xffffff4825097836 */ /* 0x000fe20000000000 */
[----:B------:R-:W-:-:S02]  /*1c780*/  ISETP.GE.AND P3, PT, R13, R224, PT ;  /* 0x000000e00d00720c */ /* 0x000fc40003f66270 */
[----:B------:R-:W-:Y:S02]  /*1c790*/  ISETP.GE.AND P5, PT, R13, R226, PT ;  /* 0x000000e20d00720c */ /* 0x000fe40003fa6270 */
[----:B------:R-:W1:Y:S01]  /*1c7a0*/  LDSM.16.M88.4 R12, [R0+0xa800] ;  /* 0x00a80000000c783b */ /* 0x000e620000000200 */
[----:B------:R-:W-:Y:S01]  /*1c7b0*/  IABS R5, R238 ;  /* 0x000000ee00057213 */ /* 0x000fe20000000000 */
[----:B------:R-:W-:Y:S01]  /*1c7c0*/  HMMA.16816.F32.BF16 R172, R164, R10, R172 ;  /* 0x0000000aa4ac723c */ /* 0x000fe200000418ac */
[----:B------:R-:W-:Y:S02]  /*1c7d0*/  IABS R4, R234 ;  /* 0x000000ea00047213 */ /* 0x000fe40000000000 */
[----:B------:R-:W-:Y:S02]  /*1c7e0*/  I2FP.F32.S32 R5, R5 ;  /* 0x0000000500057245 */ /* 0x000fe40000201400 */
[----:B------:R-:W-:Y:S02]  /*1c7f0*/  I2FP.F32.S32 R4, R4 ;  /* 0x0000000400047245 */ /* 0x000fe40000201400 */
[----:B------:R-:W-:Y:S01]  /*1c800*/  IABS R204, R204 ;  /* 0x000000cc00cc7213 */ /* 0x000fe20000000000 */
[----:B------:R-:W-:Y:S01]  /*1c810*/  FFMA.FTZ R152, -R225, R5, R152 ;  /* 0x00000005e1987223 */ /* 0x000fe20000010198 */
[----:B------:R-:W-:-:S02]  /*1c820*/  VIADD R5, R37, 0xffffff41 ;  /* 0xffffff4125057836 */ /* 0x000fc40000000000 */
[C---:B------:R-:W-:Y:S01]  /*1c830*/  FFMA.FTZ R154, -R225.reuse, R4, R154 ;  /* 0x00000004e19a7223 */ /* 0x040fe2000001019a */
[----:B------:R-:W-:Y:S01]  /*1c840*/  IABS R17, R230 ;  /* 0x000000e600117213 */ /* 0x000fe20000000000 */
[----:B------:R-:W-:Y:S01]  /*1c850*/  IMAD.MOV.U32 R4, RZ, RZ, R204 ;  /* 0x000000ffff047224 */ /* 0x000fe200078e00cc */
        /* <DEDUP_REMOVED lines=10> */
[----:B------:R-:W-:Y:S02]  /*1c900*/  IABS R5, R232 ;  /* 0x000000e800057213 */ /* 0x000fe40000000000 */
[----:B------:R-:W-:Y:S02]  /*1c910*/  FSEL R238, R4, -INF , P3 ;  /* 0xff80000004ee7808 */ /* 0x000fe40001800000 */
[----:B------:R-:W-:-:S02]  /*1c920*/  I2FP.F32.S32 R16, R5 ;  /* 0x0000000500107245 */ /* 0x000fc40000201400 */
[----:B------:R-:W2:Y:S01]  /*1c930*/  LDSM.16.M88.4 R4, [R2+0xb000] ;  /* 0x00b000000204783b */ /* 0x000ea20000000200 */
[----:B------:R-:W-:Y:S01]  /*1c940*/  IABS R8, R233 ;  /* 0x000000e900087213 */ /* 0x000fe20000000000 */
[C---:B-1----:R-:W-:Y:S01]  /*1c950*/  HMMA.16816.F32.BF16 R144, R140.reuse, R12, R144 ;  /* 0x0000000c8c90723c */ /* 0x042fe20000041890 */
[----:B------:R-:W-:Y:S01]  /*1c960*/  I2FP.F32.S32 R17, R17 ;  /* 0x0000001100117245 */ /* 0x000fe20000201400 */
[----:B------:R-:W-:Y:S01]  /*1c970*/  FFMA.FTZ R16, -R225, R16, R148 ;  /* 0x00000010e1107223 */ /* 0x000fe20000010194 */
[----:B------:R-:W-:Y:S02]  /*1c980*/  I2FP.F32.S32 R8, R8 ;  /* 0x0000000800087245 */ /* 0x000fe40000201400 */
[----:B------:R-:W-:Y:S01]  /*1c990*/  FSEL R153, R153, -INF , P4 ;  /* 0xff80000099997808 */ /* 0x000fe20002000000 */
[C---:B------:R-:W-:Y:S01]  /*1c9a0*/  FFMA.FTZ R17, -R225.reuse, R17, R150 ;  /* 0x00000011e1117223 */ /* 0x040fe20000010196 */
[----:B------:R-:W-:Y:S01]  /*1c9b0*/  FSEL R238, R238, -INF , !P5 ;  /* 0xff800000eeee7808 */ /* 0x000fe20006800000 */
[----:B------:R-:W-:Y:S01]  /*1c9c0*/  FFMA.FTZ R149, -R225, R8, R149 ;  /* 0x00000008e1957223 */ /* 0x000fe20000010195 */
[----:B------:R-:W-:Y:S01]  /*1c9d0*/  IABS R202, R202 ;  /* 0x000000ca00ca7213 */ /* 0x000fe20000000000 */
[----:B------:R-:W-:Y:S01]  /*1c9e0*/  HMMA.16816.F32.BF16 R172, R140, R14, R172 ;  /* 0x0000000e8cac723c */ /* 0x000fe200000418ac */
[----:B------:R-:W-:-:S02]  /*1c9f0*/  ISETP.GE.AND P5, PT, R9, R226, PT ;  /* 0x000000e20900720c */ /* 0x000fc40003fa6270 */
[----:B------:R-:W-:Y:S02]  /*1ca00*/  FSEL R232, R153, -INF , !P6 ;  /* 0xff80000099e87808 */ /* 0x000fe40007000000 */
[C---:B------:R-:W-:Y:S02]  /*1ca10*/  ISETP.GE.AND P4, PT, R9.reuse, R228, PT ;  /* 0x000000e40900720c */ /* 0x040fe40003f86270 */
[C---:B------:R-:W-:Y:S02]  /*1ca20*/  ISETP.GE.AND P6, PT, R9.reuse, R227, PT ;  /* 0x000000e30900720c */ /* 0x040fe40003fc6270 */
[----:B------:R-:W-:Y:S01]  /*1ca30*/  ISETP.GE.AND P3, PT, R9, R224, PT ;  /* 0x000000e00900720c */ /* 0x000fe20003f66270 */
[----:B------:R-:W-:Y:S01]  /*1ca40*/  VIADD R9, R37, 0xffffff49 ;  /* 0xffffff4925097836 */ /* 0x000fe20000000000 */
[----:B------:R-:W-:Y:S02]  /*1ca50*/  I2FP.F32.S32 R8, R202 ;  /* 0x000000ca00087245 */ /* 0x000fe40000201400 */
[----:B------:R-:W-:-:S02]  /*1ca60*/  FSEL R17, R17, -INF , P5 ;  /* 0xff80000011117808 */ /* 0x000fc40002800000 */
[----:B------:R-:W-:Y:S01]  /*1ca70*/  FSEL R16, R16, -INF , P4 ;  /* 0xff80000010107808 */ /* 0x000fe20002000000 */
[----:B------:R-:W-:Y:S01]  /*1ca80*/  FFMA.FTZ R8, -R225, R8, R151 ;  /* 0x00000008e1087223 */ /* 0x000fe20000010197 */
[----:B------:R-:W-:Y:S02]  /*1ca90*/  FSEL R240, R17, -INF , !P3 ;  /* 0xff80000011f07808 */ /* 0x000fe40005800000 */
[----:B------:R-:W-:Y:S02]  /*1caa0*/  ISETP.GE.AND P3, PT, R9, R226, PT ;  /* 0x000000e20900720c */ /* 0x000fe40003f66270 */
[----:B------:R-:W-:Y:S02]  /*1cab0*/  IABS R192, R192 ;  /* 0x000000c000c07213 */ /* 0x000fe40000000000 */
[----:B------:R-:W-:Y:S02]  /*1cac0*/  IABS R11, R200 ;  /* 0x000000c8000b7213 */ /* 0x000fe40000000000 */
[----:B------:R-:W-:-:S02]  /*1cad0*/  FSEL R236, R16, -INF , !P6 ;  /* 0xff80000010ec7808 */ /* 0x000fc40007000000 */
[----:B------:R-:W-:Y:S01]  /*1cae0*/  FSEL R202, R8, -INF , P3 ;  /* 0xff80000008ca7808 */ /* 0x000fe20001800000 */
[----:B------:R-:W-:Y:S01]  /*1caf0*/  IMAD.MOV.U32 R8, RZ, RZ, R192 ;  /* 0x000000ffff087224 */ /* 0x000fe200078e00c0 */
[C---:B------:R-:W-:Y:S01]  /*1cb00*/  ISETP.GE.AND P4, PT, R9.reuse, R228, PT ;  /* 0x000000e40900720c */ /* 0x040fe20003f86270 */
[C---:B--2---:R-:W-:Y:S01]  /*1cb10*/  HMMA.16816.F32.BF16 R136, R164.reuse, R4, R136 ;  /* 0x00000004a488723c */ /* 0x044fe20000041888 */
[----:B------:R-:W-:Y:S01]  /*1cb20*/  ISETP.GE.AND P6, PT, R9, R227, PT ;  /* 0x000000e30900720c */ /* 0x000fe20003fc6270 */
[----:B------:R-:W-:Y:S01]  /*1cb30*/  VIADD R5, R37, 0xffffff51 ;  /* 0xffffff5125057836 */ /* 0x000fe20000000000 */
[----:B------:R-:W-:Y:S01]  /*1cb40*/  ISETP.GE.AND P5, PT, R9, R224, PT ;  /* 0x000000e00900720c */ /* 0x000fe20003fa6270 */
[----:B------:R-:W-:Y:S01]  /*1cb50*/  VIADD R9, R37, 0xffffff50 ;  /* 0xffffff5025097836 */ /* 0x000fe20000000000 */
[----:B------:R-:W-:Y:S02]  /*1cb60*/  I2FP.F32.S32 R11, R11 ;  /* 0x0000000b000b7245 */ /* 0x000fe40000201400 */
[----:B------:R-:W-:Y:S01]  /*1cb70*/  FSEL R149, R149, -INF , P4 ;  /* 0xff80000095957808 */ /* 0x000fe20002000000 */
[----:B------:R-:W-:Y:S01]  /*1cb80*/  HMMA.16816.F32.BF16 R60, R164, R6, R60 ;  /* 0x00000006a43c723c */ /* 0x000fe2000004183c */
[----:B------:R-:W-:Y:S01]  /*1cb90*/  I2FP.F32.S32 R8, R8 ;  /* 0x0000000800087245 */ /* 0x000fe20000201400 */
[----:B------:R-:W-:Y:S01]  /*1cba0*/  FFMA.FTZ R11, -R225, R11, R144 ;  /* 0x0000000be10b7223 */ /* 0x000fe20000010190 */
[----:B------:R-:W-:-:S02]  /*1cbb0*/  ISETP.GE.AND P4, PT, R9, R228, PT ;  /* 0x000000e40900720c */ /* 0x000fc40003f86270 */
[----:B------:R-:W-:Y:S01]  /*1cbc0*/  IABS R10, R194 ;  /* 0x000000c2000a7213 */ /* 0x000fe20000000000 */
[----:B------:R-:W-:Y:S01]  /*1cbd0*/  FFMA.FTZ R8, -R225, R8, R146 ;  /* 0x00000008e1087223 */ /* 0x000fe20000010192 */
[----:B------:R-:W-:Y:S02]  /*1cbe0*/  IABS R186, R186 ;  /* 0x000000ba00ba7213 */ /* 0x000fe40000000000 */
[----:B------:R-:W-:Y:S02]  /*1cbf0*/  FSEL R230, R149, -INF , !P6 ;  /* 0xff80000095e67808 */ /* 0x000fe40007000000 */
[----:B------:R-:W-:Y:S01]  /*1cc00*/  I2FP.F32.S32 R10, R10 ;  /* 0x0000000a000a7245 */ /* 0x000fe20000201400 */
[----:B------:R-:W-:Y:S01]  /*1cc10*/  IMAD.MOV.U32 R4, RZ, RZ, R186 ;  /* 0x000000ffff047224 */ /* 0x000fe200078e00ba */
[----:B------:R-:W-:Y:S02]  /*1cc20*/  FSEL R202, R202, -INF , !P5 ;  /* 0xff800000caca7808 */ /* 0x000fe40006800000 */
[----:B------:R-:W-:Y:S01]  /*1cc30*/  FSEL R11, R11, -INF , P4 ;  /* 0xff8000000b0b7808 */ /* 0x000fe20002000000 */
[----:B------:R-:W-:Y:S01]  /*1cc40*/  FFMA.FTZ R145, -R225, R10, R145 ;  /* 0x0000000ae1917223 */ /* 0x000fe20000010191 */
[----:B------:R-:W-:-:S02]  /*1cc50*/  ISETP.GE.AND P6, PT, R9, R227, PT ;  /* 0x000000e30900720c */ /* 0x000fc40003fc6270 */
[C---:B------:R-:W-:Y:S02]  /*1cc60*/  ISETP.GE.AND P5, PT, R9.reuse, R226, PT ;  /* 0x000000e20900720c */ /* 0x040fe40003fa6270 */
[----:B------:R-:W-:Y:S02]  /*1cc70*/  ISETP.GE.AND P3, PT, R9, R224, PT ;  /* 0x000000e00900720c */ /* 0x000fe40003f66270 */
[----:B------:R-:W-:Y:S02]  /*1cc80*/  FSEL R186, R11, -INF , !P6 ;  /* 0xff8000000bba7808 */ /* 0x000fe40007000000 */
[----:B------:R-:W-:Y:S02]  /*1cc90*/  FSEL R192, R8, -INF , P5 ;  /* 0xff80000008c07808 */ /* 0x000fe40002800000 */
[----:B------:R-:W1:Y:S01]  /*1cca0*/  LDSM.16.M88.4 R8, [R0+0xb000] ;  /* 0x00b000000008783b */ /* 0x000e620000000200 */
[----:B------:R-:W-:Y:S02]  /*1ccb0*/  I2FP.F32.S32 R4, R4 ;  /* 0x0000000400047245 */ /* 0x000fe40000201400 */
[----:B------:R-:W-:-:S02]  /*1ccc0*/  FSEL R192, R192, -INF , !P3 ;  /* 0xff800000c0c07808 */ /* 0x000fc40005800000 */
[----:B------:R-:W-:Y:S01]  /*1ccd0*/  IABS R12, R182 ;  /* 0x000000b6000c7213 */ /* 0x000fe20000000000 */
[----:B------:R-:W-:Y:S01]  /*1cce0*/  FFMA.FTZ R4, -R225, R4, R147 ;  /* 0x00000004e1047223 */ /* 0x000fe20000010193 */
[----:B------:R-:W-:Y:S02]  /*1ccf0*/  IABS R17, R180 ;  /* 0x000000b400117213 */ /* 0x000fe40000000000 */
[C---:B------:R-:W-:Y:S02]  /*1cd00*/  ISETP.GE.AND P3, PT, R5.reuse, R226, PT ;  /* 0x000000e20500720c */ /* 0x040fe40003f66270 */
[C---:B------:R-:W-:Y:S02]  /*1cd10*/  ISETP.GE.AND P4, PT, R5.reuse, R228, PT ;  /* 0x000000e40500720c */ /* 0x040fe40003f86270 */
[C---:B------:R-:W-:Y:S02]  /*1cd20*/  ISETP.GE.AND P6, PT, R5.reuse, R227, PT ;  /* 0x000000e30500720c */ /* 0x040fe40003fc6270 */
[----:B------:R-:W-:Y:S01]  /*1cd30*/  ISETP.GE.AND P5, PT, R5, R224, PT ;  /* 0x000000e00500720c */ /* 0x000fe20003fa6270 */
[----:B------:R-:W-:Y:S01]  /*1cd40*/  VIADD R5, R37, 0xffffff58 ;  /* 0xffffff5825057836 */ /* 0x000fe20000000000 */
[----:B------:R-:W-:-:S02]  /*1cd50*/  IABS R184, R184 ;  /* 0x000000b800b87213 */ /* 0x000fc40000000000 */
[----:B------:R-:W-:Y:S02]  /*1cd60*/  I2FP.F32.S32 R16, R12 ;  /* 0x0000000c00107245 */ /* 0x000fe40000201400 */
[----:B------:R-:W-:Y:S01]  /*1cd70*/  I2FP.F32.S32 R17, R17 ;  /* 0x0000001100117245 */ /* 0x000fe20000201400 */
[----:B------:R2:W3:Y:S01]  /*1cd80*/  LDSM.16.M88.4 R12, [R2+0xb800] ;  /* 0x00b80000020c783b */ /* 0x0004e20000000200 */
[----:B------:R-:W-:Y:S01]  /*1cd90*/  FSEL R200, R4, -INF , P3 ;  /* 0xff80000004c87808 */ /* 0x000fe20001800000 */
[----:B------:R-:W-:Y:S01]  /*1cda0*/  IMAD.MOV.U32 R4, RZ, RZ, R184 ;  /* 0x000000ffff047224 */ /* 0x000fe200078e00b8 */
[----:B------:R-:W-:Y:S01]  /*1cdb0*/  FSEL R145, R145, -INF , P4 ;  /* 0xff80000091917808 */ /* 0x000fe20002000000 */
[C---:B------:R-:W-:Y:S01]  /*1cdc0*/  FFMA.FTZ R16, -R225.reuse, R16, R172 ;  /* 0x00000010e1107223 */ /* 0x040fe200000101ac */
[----:B------:R-:W-:Y:S01]  /*1cdd0*/  FSEL R200, R200, -INF , !P5 ;  /* 0xff800000c8c87808 */ /* 0x000fe20006800000 */
[----:B------:R-:W-:Y:S01]  /*1cde0*/  FFMA.FTZ R17, -R225, R17, R174 ;  /* 0x00000011e1117223 */ /* 0x000fe200000101ae */
[----:B------:R-:W-:-:S02]  /*1cdf0*/  ISETP.GE.AND P4, PT, R5, R228, PT ;  /* 0x000000e40500720c */ /* 0x000fc40003f86270 */
[----:B------:R-:W-:Y:S02]  /*1ce00*/  ISETP.GE.AND P5, PT, R5, R226, PT ;  /* 0x000000e20500720c */ /* 0x000fe40003fa6270 */
[----:B------:R-:W-:Y:S02]  /*1ce10*/  FSEL R182, R145, -INF , !P6 ;  /* 0xff80000091b67808 */ /* 0x000fe40007000000 */
[C---:B------:R-:W-:Y:S02]  /*1ce20*/  ISETP.GE.AND P6, PT, R5.reuse, R227, PT ;  /* 0x000000e30500720c */ /* 0x040fe40003fc6270 */
[----:B------:R-:W-:Y:S01]  /*1ce30*/  ISETP.GE.AND P3, PT, R5, R224, PT ;  /* 0x000000e00500720c */ /* 0x000fe20003f66270 */
[C---:B------:R-:W-:Y:S01]  /*1ce40*/  VIADD R5, R37.reuse, 0xffffff59 ;  /* 0xffffff5925057836 */ /* 0x040fe20000000000 */
[----:B------:R-:W-:Y:S01]  /*1ce50*/  I2FP.F32.S32 R4, R4 ;  /* 0x0000000400047245 */ /* 0x000fe20000201400 */
[----:B-1----:R-:W-:Y:S01]  /*1ce60*/  HMMA.16816.F32.BF16 R136, R140, R8, R136 ;  /* 0x000000088c88723c */ /* 0x002fe20000041888 */
[----:B------:R-:W-:Y:S01]  /*1ce70*/  FSEL R16, R16, -INF , P4 ;  /* 0xff80000010107808 */ /* 0x000fe20002000000 */
[----:B------:R-:W-:Y:S01]  /*1ce80*/  VIADD R9, R37, 0xffffff61 ;  /* 0xffffff6125097836 */ /* 0x000fe20000000000 */
[----:B------:R-:W-:Y:S01]  /*1ce90*/  FSEL R17, R17, -INF , P5 ;  /* 0xff80000011117808 */ /* 0x000fe20002800000 */
[----:B------:R-:W-:Y:S01]  /*1cea0*/  FFMA.FTZ R173, -R225, R4, R173 ;  /* 0x00000004e1ad7223 */ /* 0x000fe200000101ad */
[----:B------:R-:W-:-:S02]  /*1ceb0*/  IABS R170, R170 ;  /* 0x000000aa00aa7213 */ /* 0x000fc40000000000 */
[----:B------:R-:W-:Y:S01]  /*1cec0*/  IABS R6, R168 ;  /* 0x000000a800067213 */ /* 0x000fe20000000000 */
[----:B------:R-:W-:Y:S01]  /*1ced0*/  HMMA.16816.F32.BF16 R60, R140, R10, R60 ;  /* 0x0000000a8c3c723c */ /* 0x000fe2000004183c */
[----:B------:R-:W-:Y:S02]  /*1cee0*/  FSEL R184, R16, -INF , !P6 ;  /* 0xff80000010b87808 */ /* 0x000fe40007000000 */
[----:B------:R-:W-:Y:S02]  /*1cef0*/  FSEL R194, R17, -INF , !P3 ;  /* 0xff80000011c27808 */ /* 0x000fe40005800000 */
[C---:B------:R-:W-:Y:S02]  /*1cf00*/  ISETP.GE.AND P4, PT, R5.reuse, R228, PT ;  /* 0x000000e40500720c */ /* 0x040fe40003f86270 */
[C---:B------:R-:W-:Y:S02]  /*1cf10*/  ISETP.GE.AND P6, PT, R5.reuse, R227, PT ;  /* 0x000000e30500720c */ /* 0x040fe40003fc6270 */
[----:B------:R-:W-:-:S02]  /*1cf20*/  ISETP.GE.AND P5, PT, R5, R224, PT ;  /* 0x000000e00500720c */ /* 0x000fc40003fa6270 */
[----:B--2---:R-:W-:Y:S02]  /*1cf30*/  I2FP.F32.S32 R2, R170 ;  /* 0x000000aa00027245 */ /* 0x004fe40000201400 */
[----:B------:R-:W-:Y:S01]  /*1cf40*/  ISETP.GE.AND P3, PT, R5, R226, PT ;  /* 0x000000e20500720c */ /* 0x000fe20003f66270 */
[----:B------:R-:W-:Y:S01]  /*1cf50*/  VIADD R5, R37, 0xffffff60 ;  /* 0xffffff6025057836 */ /* 0x000fe20000000000 */
[----:B------:R-:W-:Y:S01]  /*1cf60*/  I2FP.F32.S32 R6, R6 ;  /* 0x0000000600067245 */ /* 0x000fe20000201400 */
[----:B------:R-:W-:Y:S01]  /*1cf70*/  FFMA.FTZ R2, -R225, R2, R175 ;  /* 0x00000002e1027223 */ /* 0x000fe200000101af */
[----:B------:R-:W-:Y:S01]  /*1cf80*/  FSEL R173, R173, -INF , P4 ;  /* 0xff800000adad7808 */ /* 0x000fe20002000000 */
[----:B---3--:R-:W-:Y:S01]  /*1cf90*/  HMMA.16816.F32.BF16 R56, R164, R12, R56 ;  /* 0x0000000ca438723c */ /* 0x008fe20000041838 */
[----:B------:R-:W-:Y:S01]  /*1cfa0*/  ISETP.GE.AND P4, PT, R5, R228, PT ;  /* 0x000000e40500720c */ /* 0x000fe20003f86270 */
[----:B------:R-:W-:Y:S01]  /*1cfb0*/  FFMA.FTZ R6, -R225, R6, R136 ;  /* 0x00000006e1067223 */ /* 0x000fe20000010188 */
[----:B------:R-:W-:-:S02]  /*1cfc0*/  IABS R4, R67 ;  /* 0x0000004300047213 */ /* 0x000fc40000000000 */
[----:B------:R-:W-:Y:S02]  /*1cfd0*/  FSEL R180, R173, -INF , !P6 ;  /* 0xff800000adb47808 */ /* 0x000fe40007000000 */
[----:B------:R-:W-:Y:S01]  /*1cfe0*/  FSEL R178, R2, -INF , P3 ;  /* 0xff80000002b27808 */ /* 0x000fe20001800000 */
[----:B------:R-:W-:Y:S01]  /*1cff0*/  HMMA.16816.F32.BF16 R48, R164, R14, R48 ;  /* 0x0000000ea430723c */ /* 0x000fe20000041830 */
[----:B------:R-:W-:Y:S02]  /*1d000*/  I2FP.F32.S32 R4, R4 ;  /* 0x0000000400047245 */ /* 0x000fe40000201400 */
[----:B------:R-:W-:Y:S02]  /*1d010*/  FSEL R6, R6, -INF , P4 ;  /* 0xff80000006067808 */ /* 0x000fe40002000000 */
[----:B------:R-:W-:Y:S01]  /*1d020*/  ISETP.GE.AND P6, PT, R5, R227, PT ;  /* 0x000000e30500720c */ /* 0x000fe20003fc6270 */
[----:B------:R-:W-:Y:S01]  /*1d030*/  FFMA.FTZ R137, -R225, R4, R137 ;  /* 0x00000004e1897223 */ /* 0x000fe20000010189 */
[----:B------:R-:W-:-:S02]  /*1d040*/  FSEL R178, R178, -INF , !P5 ;  /* 0xff800000b2b27808 */ /* 0x000fc40006800000 */
[C---:B------:R-:W-:Y:S02]  /*1d050*/  ISETP.GE.AND P3, PT, R5.reuse, R224, PT ;  /* 0x000000e00500720c */ /* 0x040fe40003f66270 */
[----:B------:R-:W-:Y:S02]  /*1d060*/  ISETP.GE.AND P5, PT, R5, R226, PT ;  /* 0x000000e20500720c */ /* 0x000fe40003fa6270 */
[----:B------:R-:W-:Y:S02]  /*1d070*/  FSEL R162, R6, -INF , !P6 ;  /* 0xff80000006a27808 */ /* 0x000fe40007000000 */
[----:B------:R1:W2:Y:S01]  /*1d080*/  LDSM.16.M88.4 R4, [R0+0xb800] ;  /* 0x00b800000004783b */ /* 0x0002a20000000200 */
[----:B------:R-:W-:Y:S01]  /*1d090*/  IABS R47, R47 ;  /* 0x0000002f002f7213 */ /* 0x000fe20000000000 */
[----:B------:R-:W-:-:S04]  /*1d0a0*/  DEPBAR.LE SB0, 0x0 ;  /* 0x000080000000791a */ /* 0x000fc80000000000 */
[----:B------:R-:W-:Y:S01]  /*1d0b0*/  IMAD.MOV.U32 R2, RZ, RZ, R47 ;  /* 0x000000ffff027224 */ /* 0x000fe200078e002f */
[----:B------:R-:W-:Y:S02]  /*1d0c0*/  IABS R46, R46 ;  /* 0x0000002e002e7213 */ /* 0x000fe40000000000 */
[----:B------:R-:W-:Y:S02]  /*1d0d0*/  IABS R11, R44 ;  /* 0x0000002c000b7213 */ /* 0x000fe40000000000 */
[----:B------:R-:W-:Y:S02]  /*1d0e0*/  I2FP.F32.S32 R2, R2 ;  /* 0x0000000200027245 */ /* 0x000fe40000201400 */
[C---:B------:R-:W-:Y:S02]  /*1d0f0*/  ISETP.GE.AND P4, PT, R9.reuse, R228, PT ;  /* 0x000000e40900720c */ /* 0x040fe40003f86270 */
[----:B------:R-:W-:Y:S01]  /*1d100*/  ISETP.GE.AND P6, PT, R9, R227, PT ;  /* 0x000000e30900720c */ /* 0x000fe20003fc6270 */
[----:B------:R-:W-:Y:S01]  /*1d110*/  FFMA.FTZ R2, -R225, R2, R138 ;  /* 0x00000002e1027223 */ /* 0x000fe2000001018a */
[----:B------:R-:W-:-:S02]  /*1d120*/  I2FP.F32.S32 R11, R11 ;  /* 0x0000000b000b7245 */ /* 0x000fc40000201400 */
[----:B------:R-:W-:Y:S02]  /*1d130*/  IABS R8, R45 ;  /* 0x0000002d00087213 */ /* 0x000fe40000000000 */
[----:B------:R-:W-:Y:S01]  /*1d140*/  FSEL R170, R2, -INF , P5 ;  /* 0xff80000002aa7808 */ /* 0x000fe20002800000 */
[----:B------:R-:W-:Y:S01]  /*1d150*/  FFMA.FTZ R11, -R225, R11, R62 ;  /* 0x0000000be10b7223 */ /* 0x000fe2000001013e */
[----:B------:R-:W-:Y:S02]  /*1d160*/  I2FP.F32.S32 R2, R46 ;  /* 0x0000002e00027245 */ /* 0x000fe40000201400 */
[----:B------:R-:W-:Y:S02]  /*1d170*/  FSEL R170, R170, -INF , !P3 ;  /* 0xff800000aaaa7808 */ /* 0x000fe40005800000 */
[----:B------:R-:W-:Y:S01]  /*1d180*/  ISETP.GE.AND P3, PT, R9, R226, PT ;  /* 0x000000e20900720c */ /* 0x000fe20003f66270 */
[----:B------:R-:W-:Y:S01]  /*1d190*/  FFMA.FTZ R2, -R225, R2, R139 ;  /* 0x00000002e1027223 */ /* 0x000fe2000001018b */
[----:B-1----:R-:W-:-:S02]  /*1d1a0*/  IABS R0, R43 ;  /* 0x0000002b00007213 */ /* 0x002fc40000000000 */
[----:B------:R-:W-:Y:S01]  /*1d1b0*/  ISETP.GE.AND P5, PT, R9, R224, PT ;  /* 0x000000e00900720c */ /* 0x000fe20003fa6270 */
[----:B------:R-:W-:Y:S01]  /*1d1c0*/  VIADD R9, R37, 0xffffff68 ;  /* 0xffffff6825097836 */ /* 0x000fe20000000000 */
[----:B------:R-:W-:Y:S02]  /*1d1d0*/  FSEL R168, R2, -INF , P3 ;  /* 0xff80000002a87808 */ /* 0x000fe40001800000 */
[----:B------:R-:W-:Y:S02]  /*1d1e0*/  I2FP.F32.S32 R0, R0 ;  /* 0x0000000000007245 */ /* 0x000fe40000201400 */
[----:B------:R-:W-:Y:S02]  /*1d1f0*/  FSEL R137, R137, -INF , P4 ;  /* 0xff80000089897808 */ /* 0x000fe40002000000 */
[----:B------:R-:W-:Y:S01]  /*1d200*/  I2FP.F32.S32 R2, R8 ;  /* 0x0000000800027245 */ /* 0x000fe20000201400 */
[----:B--2---:R-:W-:Y:S01]  /*1d210*/  HMMA.16816.F32.BF16 R56, R140, R4, R56 ;  /* 0x000000048c38723c */ /* 0x004fe20000041838 */
[----:B------:R-:W-:Y:S01]  /*1d220*/  FSEL R168, R168, -INF , !P5 ;  /* 0xff800000a8a87808 */ /* 0x000fe20006800000 */
[C---:B------:R-:W-:Y:S01]  /*1d230*/  FFMA.FTZ R61, -R225.reuse, R0, R61 ;  /* 0x00000000e13d7223 */ /* 0x040fe2000001013d */
[----:B------:R-:W-:Y:S01]  /*1d240*/  IABS R42, R42 ;  /* 0x0000002a002a7213 */ /* 0x000fe20000000000 */
[----:B------:R-:W-:Y:S01]  /*1d250*/  FFMA.FTZ R2, -R225, R2, R60 ;  /* 0x00000002e1027223 */ /* 0x000fe2000001013c */
[----:B------:R-:W-:-:S02]  /*1d260*/  ISETP.GE.AND P5, PT, R9, R226, PT ;  /* 0x000000e20900720c */ /* 0x000fc40003fa6270 */
[----:B------:R-:W-:Y:S01]  /*1d270*/  FSEL R160, R137, -INF , !P6 ;  /* 0xff80000089a07808 */ /* 0x000fe20007000000 */
[----:B------:R-:W-:Y:S01]  /*1d280*/  HMMA.16816.F32.BF16 R48, R140, R6, R48 ;  /* 0x000000068c30723c */ /* 0x000fe20000041830 */
        /* <DEDUP_REMOVED lines=13> */
[C---:B------:R-:W-:Y:S02]  /*1d360*/  ISETP.GE.AND P5, PT, R9.reuse, R224, PT ;  /* 0x000000e00900720c */ /* 0x040fe40003fa6270 */
[----:B------:R-:W-:Y:S02]  /*1d370*/  FSEL R0, R0, -INF , P3 ;  /* 0xff80000000007808 */ /* 0x000fe40001800000 */
[C---:B------:R-:W-:Y:S02]  /*1d380*/  ISETP.GE.AND P4, PT, R9.reuse, R228, PT ;  /* 0x000000e40900720c */ /* 0x040fe40003f86270 */
[----:B------:R-:W-:Y:S01]  /*1d390*/  ISETP.GE.AND P6, PT, R9, R227, PT ;  /* 0x000000e30900720c */ /* 0x000fe20003fc6270 */
[----:B------:R-:W-:Y:S01]  /*1d3a0*/  VIADD R9, R37, 0xffffff70 ;  /* 0xffffff7025097836 */ /* 0x000fe20000000000 */
[----:B------:R-:W-:Y:S02]  /*1d3b0*/  IABS R39, R39 ;  /* 0x0000002700277213 */ /* 0x000fe40000000000 */
[----:B------:R-:W-:-:S02]  /*1d3c0*/  I2FP.F32.S32 R41, R41 ;  /* 0x0000002900297245 */ /* 0x000fc40000201400 */
[----:B------:R-:W-:Y:S02]  /*1d3d0*/  I2FP.F32.S32 R5, R40 ;  /* 0x0000002800057245 */ /* 0x000fe40000201400 */
[----:B------:R-:W-:Y:S01]  /*1d3e0*/  FSEL R154, R0, -INF , !P5 ;  /* 0xff800000009a7808 */ /* 0x000fe20006800000 */
[C---:B------:R-:W-:Y:S01]  /*1d3f0*/  FFMA.FTZ R41, -R225.reuse, R41, R56 ;  /* 0x00000029e1297223 */ /* 0x040fe20000010138 */
[----:B------:R-:W-:Y:S01]  /*1d400*/  I2FP.F32.S32 R0, R39 ;  /* 0x0000002700007245 */ /* 0x000fe20000201400 */
[----:B------:R-:W-:Y:S01]  /*1d410*/  FFMA.FTZ R58, -R225, R5, R58 ;  /* 0x00000005e13a7223 */ /* 0x000fe2000001013a */
[----:B------:R-:W-:Y:S01]  /*1d420*/  FSEL R61, R61, -INF , P4 ;  /* 0xff8000003d3d7808 */ /* 0x000fe20002000000 */
[----:B------:R-:W-:Y:S01]  /*1d430*/  VIADD R5, R37, 0xffffff71 ;  /* 0xffffff7125057836 */ /* 0x000fe20000000000 */
[----:B------:R-:W-:Y:S01]  /*1d440*/  IABS R38, R38 ;  /* 0x0000002600267213 */ /* 0x000fe20000000000 */
[----:B------:R-:W-:Y:S01]  /*1d450*/  FFMA.FTZ R8, -R225, R0, R57 ;  /* 0x00000000e1087223 */ /* 0x000fe20000010139 */
[----:B------:R-:W-:-:S02]  /*1d460*/  ISETP.GE.AND P4, PT, R9, R228, PT ;  /* 0x000000e40900720c */ /* 0x000fc40003f86270 */
[----:B------:R-:W-:Y:S02]  /*1d470*/  ISETP.GE.AND P5, PT, R9, R226, PT ;  /* 0x000000e20900720c */ /* 0x000fe40003fa6270 */
[----:B------:R-:W-:Y:S02]  /*1d480*/  FSEL R156, R61, -INF , !P6 ;  /* 0xff8000003d9c7808 */ /* 0x000fe40007000000 */
[----:B------:R-:W-:Y:S02]  /*1d490*/  I2FP.F32.S32 R4, R38 ;  /* 0x0000002600047245 */ /* 0x000fe40000201400 */
[C---:B------:R-:W-:Y:S02]  /*1d4a0*/  ISETP.GE.AND P6, PT, R9.reuse, R227, PT ;  /* 0x000000e30900720c */ /* 0x040fe40003fc6270 */
[----:B------:R-:W-:Y:S01]  /*1d4b0*/  ISETP.GE.AND P3, PT, R9, R224, PT ;  /* 0x000000e00900720c */ /* 0x000fe20003f66270 */
[----:B------:R-:W-:Y:S01]  /*1d4c0*/  FFMA.FTZ R4, -R225, R4, R59 ;  /* 0x00000004e1047223 */ /* 0x000fe2000001013b */
[----:B------:R-:W-:-:S02]  /*1d4d0*/  FSEL R2, R41, -INF , P4 ;  /* 0xff80000029027808 */ /* 0x000fc40002000000 */
[----:B------:R-:W-:Y:S02]  /*1d4e0*/  FSEL R0, R58, -INF , P5 ;  /* 0xff8000003a007808 */ /* 0x000fe40002800000 */
[----:B------:R-:W-:Y:S02]  /*1d4f0*/  IABS R36, R36 ;  /* 0x0000002400247213 */ /* 0x000fe40000000000 */
[----:B------:R-:W-:Y:S02]  /*1d500*/  FSEL R2, R2, -INF , !P6 ;  /* 0xff80000002027808 */ /* 0x000fe40007000000 */
[----:B------:R-:W-:Y:S02]  /*1d510*/  FSEL R0, R0, -INF , !P3 ;  /* 0xff80000000007808 */ /* 0x000fe40005800000 */
[C---:B------:R-:W-:Y:S02]  /*1d520*/  ISETP.GE.AND P4, PT, R5.reuse, R228, PT ;  /* 0x000000e40500720c */ /* 0x040fe40003f86270 */
        /* <DEDUP_REMOVED lines=8> */
[----:B------:R-:W-:Y:S01]  /*1d5b0*/  FSEL R137, R4, -INF , P3 ;  /* 0xff80000004897808 */ /* 0x000fe20001800000 */
[----:B------:R-:W-:Y:S01]  /*1d5c0*/  FFMA.FTZ R36, -R225, R36, R48 ;  /* 0x00000024e1247223 */ /* 0x000fe20000010130 */
[----:B------:R-:W-:Y:S02]  /*1d5d0*/  IABS R31, R31 ;  /* 0x0000001f001f7213 */ /* 0x000fe40000000000 */
[----:B------:R-:W-:-:S02]  /*1d5e0*/  FSEL R8, R8, -INF , P4 ;  /* 0xff80000008087808 */ /* 0x000fc40002000000 */
[----:B------:R-:W-:Y:S02]  /*1d5f0*/  I2FP.F32.S32 R4, R33 ;  /* 0x0000002100047245 */ /* 0x000fe40000201400 */
[----:B------:R-:W-:Y:S02]  /*1d600*/  ISETP.GE.AND P4, PT, R5, R228, PT ;  /* 0x000000e40500720c */ /* 0x000fe40003f86270 */
[----:B------:R-:W-:Y:S01]  /*1d610*/  I2FP.F32.S32 R31, R31 ;  /* 0x0000001f001f7245 */ /* 0x000fe20000201400 */
[----:B------:R-:W-:Y:S01]  /*1d620*/  FFMA.FTZ R4, -R225, R4, R49 ;  /* 0x00000004e1047223 */ /* 0x000fe20000010131 */
[----:B------:R-:W-:Y:S02]  /*1d630*/  FSEL R36, R36, -INF , P4 ;  /* 0xff80000024247808 */ /* 0x000fe40002000000 */
[----:B------:R-:W-:Y:S01]  /*1d640*/  ISETP.GE.AND P4, PT, R37, R228, PT ;  /* 0x000000e42500720c */ /* 0x000fe20003f86270 */
[----:B------:R-:W-:Y:S01]  /*1d650*/  FFMA.FTZ R31, -R225, R31, R50 ;  /* 0x0000001fe11f7223 */ /* 0x000fe20000010132 */
[----:B------:R-:W-:-:S02]  /*1d660*/  IABS R29, R29 ;  /* 0x0000001d001d7213 */ /* 0x000fc40000000000 */
[----:B------:R-:W-:Y:S02]  /*1d670*/  FSEL R137, R137, -INF , !P5 ;  /* 0xff80000089897808 */ /* 0x000fe40006800000 */
[C---:B------:R-:W-:Y:S02]  /*1d680*/  ISETP.GE.AND P5, PT, R5.reuse, R226, PT ;  /* 0x000000e20500720c */ /* 0x040fe40003fa6270 */
        /* <DEDUP_REMOVED lines=82> */
.L_x_7813:
        /* <DEDUP_REMOVED lines=8> */
.L_x_7814:
[----:B------:R-:W-:Y:S05]  /*1dc30*/  BSYNC.RECONVERGENT B0 ;  /* 0x0000000000007941 */ /* 0x000fea0003800200 */
.L_x_7812:
        /* <DEDUP_REMOVED lines=105> */
.L_x_7811:
[----:B------:R-:W-:Y:S05]  /*1e2d0*/  BSYNC.RECONVERGENT B1 ;  /* 0x0000000000017941 */ /* 0x000fea0003800200 */
.L_x_7810:
[----:B------:R-:W2:Y:S01]  /*1e2e0*/  LD.E R150, desc[UR10][R132.64+0xdc] ;  /* 0x0000dc0a84967980 */ /* 0x000ea2000c101900 */
[----:B-1----:R-:W-:Y:S02]  /*1e2f0*/  FMNMX3.FTZ R5, R3, R26, R30, !PT ;  /* 0x0000001a03057276 */ /* 0x002fe4000781001e */
[----:B------:R-:W-:Y:S01]  /*1e300*/  IADD3 R16, PT, PT, R190, 0xc000, RZ ;  /* 0x0000c000be107810 */ /* 0x000fe20007ffe0ff */
        /* <DEDUP_REMOVED lines=33> */
[----:B------:R-:W-:Y:S01]  /*1e520*/  @P4 IADD3 R64, PT, PT, R64, -0x3, RZ ;  /* 0xfffffffd40404810 */ /* 0x000fe20007ffe0ff */
[----:B------:R-:W1:Y:S01]  /*1e530*/  SHFL.BFLY PT, R7, R6, 0x2, 0x1f ;  /* 0x0c401f0006077f89 */ /* 0x000e6200000e0000 */
[----:B------:R-:W-:-:S05]  /*1e540*/  FMNMX3.FTZ R4, R4, R139, R138, !PT ;  /* 0x0000008b04047276 */ /* 0x000fca000781008a */
[----:B------:R-:W3:Y:S01]  /*1e550*/  SHFL.BFLY PT, R5, R4, 0x2, 0x1f ;  /* 0x0c401f0004057f89 */ /* 0x000ee200000e0000 */
[----:B-1----:R-:W-:-:S05]  /*1e560*/  FMNMX.FTZ R7, R6, R7, !PT ;  /* 0x0000000706077209 */ /* 0x002fca0007810000 */
[----:B------:R-:W1:Y:S01]  /*1e570*/  SHFL.BFLY PT, R66, R7, 0x1, 0x1f ;  /* 0x0c201f0007427f89 */ /* 0x000e6200000e0000 */
[----:B---3--:R-:W-:-:S05]  /*1e580*/  FMNMX.FTZ R5, R4, R5, !PT ;  /* 0x0000000504057209 */ /* 0x008fca0007810000 */
[----:B------:R-:W3:Y:S01]  /*1e590*/  SHFL.BFLY PT, R140, R5, 0x1, 0x1f ;  /* 0x0c201f00058c7f89 */ /* 0x000ee200000e0000 */
[----:B-1----:R-:W-:-:S04]  /*1e5a0*/  FMNMX.FTZ R66, R7, R66, !PT ;  /* 0x0000004207427209 */ /* 0x002fc80007810000 */
[C---:B------:R-:W-:Y:S02]  /*1e5b0*/  FSETP.NEU.FTZ.AND P0, PT, R66.reuse, -INF , PT ;  /* 0xff8000004200780b */ /* 0x040fe40003f1d000 */
[----:B---3--:R-:W-:Y:S02]  /*1e5c0*/  FMNMX.FTZ R140, R5, R140, !PT ;  /* 0x0000008c058c7209 */ /* 0x008fe40007810000 */
[----:B------:R-:W-:Y:S02]  /*1e5d0*/  FSEL R4, R66, RZ, P0 ;  /* 0x000000ff42047208 */ /* 0x000fe40000000000 */
[----:B------:R-:W-:-:S03]  /*1e5e0*/  FSETP.NEU.FTZ.AND P1, PT, R140, -INF , PT ;  /* 0xff8000008c00780b */ /* 0x000fc60003f3d000 */
[----:B------:R-:W-:Y:S01]  /*1e5f0*/  FADD.FTZ R7, R3, -R4 ;  /* 0x8000000403077221 */ /* 0x000fe20000010000 */
[----:B------:R-:W-:-:S05]  /*1e600*/  FSEL R5, R140, RZ, P1 ;  /* 0x000000ff8c057208 */ /* 0x000fca0000800000 */
[----:B------:R-:W-:Y:S01]  /*1e610*/  FADD.FTZ R5, R134, -R5 ;  /* 0x8000000586057221 */ /* 0x000fe20000010000 */
[C---:B--2---:R-:W-:Y:S01]  /*1e620*/  FMUL.FTZ R145, R150.reuse, R66 ;  /* 0x0000004296917220 */ /* 0x044fe20000410000 */
[C---:B------:R-:W-:Y:S01]  /*1e630*/  FMUL.FTZ R149, R150.reuse, R140 ;  /* 0x0000008c96957220 */ /* 0x040fe20000410000 */
[C---:B------:R-:W-:Y:S01]  /*1e640*/  FMUL.FTZ R151, R150.reuse, R7 ;  /* 0x0000000796977220 */ /* 0x040fe20000410000 */
[----:B------:R-:W-:Y:S02]  /*1e650*/  FMUL.FTZ R152, R150, R5 ;  /* 0x0000000596987220 */ /* 0x000fe40000410000 */
[----:B------:R-:W-:Y:S02]  /*1e660*/  FSEL R145, R145, RZ, P0 ;  /* 0x000000ff91917208 */ /* 0x000fe40000000000 */
[----:B------:R-:W-:Y:S01]  /*1e670*/  FSEL R149, R149, RZ, P1 ;  /* 0x000000ff95957208 */ /* 0x000fe20000800000 */
[----:B------:R-:W1:Y:S01]  /*1e680*/  MUFU.EX2 R151, R151 ;  /* 0x0000009700977308 */ /* 0x000e620000000800 */
[----:B------:R-:W-:Y:S01]  /*1e690*/  ISETP.NE.AND P0, PT, R52, RZ, PT ;  /* 0x000000ff3400720c */ /* 0x000fe20003f05270 */
        /* <DEDUP_REMOVED lines=8> */
[----:B------:R-:W-:Y:S01]  /*1e720*/  MUFU.EX2 R146, R146 ;  /* 0x0000009200927308 */ /* 0x000fe20000000800 */
[----:B------:R-:W2:Y:S01]  /*1e730*/  LDSM.16.MT88.4 R20, [R65+0xc000] ;  /* 0x00c000004114783b */ /* 0x000ea20000004200 */
[----:B------:R-:W-:Y:S01]  /*1e740*/  IADD3 R52, PT, PT, R190, 0xc040, RZ ;  /* 0x0000c040be347810 */ /* 0x000fe20007ffe0ff */
[----:B------:R-:W-:Y:S01]  /*1e750*/  FFMA.FTZ R172, R176, R150, -R149 ;  /* 0x00000096b0ac7223 */ /* 0x000fe20000010895 */
[----:B------:R-:W3:Y:S01]  /*1e760*/  MUFU.EX2 R144, R144 ;  /* 0x0000009000907308 */ /* 0x000ee20000000800 */
[----:B------:R-:W-:Y:S01]  /*1e770*/  @P0 IADD3 R52, PT, PT, R16, -0x40, RZ ;  /* 0xffffffc010340810 */ /* 0x000fe20007ffe0ff */
[-C--:B-1----:R-:W-:Y:S01]  /*1e780*/  FMUL.FTZ R42, R98, R151.reuse ;  /* 0x00000097622a7220 */ /* 0x082fe20000410000 */
[-C--:B------:R-:W-:Y:S01]  /*1e790*/  FMUL.FTZ R43, R99, R151.reuse ;  /* 0x00000097632b7220 */ /* 0x080fe20000410000 */
[----:B------:R-:W-:Y:S01]  /*1e7a0*/  MUFU.EX2 R143, R143 ;  /* 0x0000008f008f7308 */ /* 0x000fe20000000800 */
[-C--:B------:R-:W-:Y:S01]  /*1e7b0*/  FMUL.FTZ R94, R94, R151.reuse ;  /* 0x000000975e5e7220 */ /* 0x080fe20000410000 */
[----:B------:R-:W1:Y:S01]  /*1e7c0*/  LDSM.16.MT88.4 R28, [R52] ;  /* 0x00000000341c783b */ /* 0x000e620000004200 */
[-C--:B------:R-:W-:Y:S01]  /*1e7d0*/  FMUL.FTZ R95, R95, R151.reuse ;  /* 0x000000975f5f7220 */ /* 0x080fe20000410000 */
[----:B------:R-:W4:Y:S01]  /*1e7e0*/  MUFU.EX2 R142, R142 ;  /* 0x0000008e008e7308 */ /* 0x000f220000000800 */
[----:B------:R-:W-:Y:S01]  /*1e7f0*/  IADD3 R135, PT, PT, R135, R52, RZ ;  /* 0x0000003487877210 */ /* 0x000fe20007ffe0ff */
[-C--:B------:R-:W-:Y:S01]  /*1e800*/  FMUL.FTZ R34, R106, R151.reuse ;  /* 0x000000976a227220 */ /* 0x080fe20000410000 */
[-C--:B------:R-:W-:Y:S01]  /*1e810*/  FMUL.FTZ R35, R107, R151.reuse ;  /* 0x000000976b237220 */ /* 0x080fe20000410000 */
[----:B------:R-:W-:Y:S01]  /*1e820*/  MUFU.EX2 R148, R148 ;  /* 0x0000009400947308 */ /* 0x000fe20000000800 */
[-C--:B------:R-:W-:Y:S01]  /*1e830*/  FMUL.FTZ R18, R122, R151.reuse ;  /* 0x000000977a127220 */ /* 0x080fe20000410000 */
[----:B---3--:R-:W-:Y:S01]  /*1e840*/  F2FP.BF16.F32.PACK_AB R5, R144, R146 ;  /* 0x000000929005723e */ /* 0x008fe200000010ff */
[----:B------:R-:W3:Y:S01]  /*1e850*/  LDSM.16.MT88.4 R36, [R135] ;  /* 0x000000008724783b */ /* 0x000ee20000004200 */
[----:B------:R-:W5:Y:S01]  /*1e860*/  MUFU.EX2 R147, R147 ;  /* 0x0000009300937308 */ /* 0x000f620000000800 */
[-C--:B------:R-:W-:Y:S01]  /*1e870*/  FMUL.FTZ R19, R123, R151.reuse ;  /* 0x000000977b137220 */ /* 0x080fe20000410000 */
[-C--:B------:R-:W-:Y:S01]  /*1e880*/  FMUL.FTZ R118, R118, R151.reuse ;  /* 0x0000009776767220 */ /* 0x080fe20000410000 */
[-C--:B------:R-:W-:Y:S01]  /*1e890*/  FMUL.FTZ R119, R119, R151.reuse ;  /* 0x0000009777777220 */ /* 0x080fe20000410000 */
[----:B------:R-:W-:Y:S01]  /*1e8a0*/  MUFU.EX2 R3, R6 ;  /* 0x0000000600037308 */ /* 0x000fe20000000800 */
[----:B------:R-:W-:Y:S01]  /*1e8b0*/  FMUL.FTZ R10, R130, R151 ;  /* 0x00000097820a7220 */ /* 0x000fe20000410000 */
[----:B----4-:R-:W-:Y:S01]  /*1e8c0*/  F2FP.BF16.F32.PACK_AB R7, R142, R143 ;  /* 0x0000008f8e07723e */ /* 0x010fe200000010ff */
[-C--:B------:R-:W-:Y:S01]  /*1e8d0*/  FMUL.FTZ R11, R131, R151.reuse ;  /* 0x00000097830b7220 */ /* 0x080fe20000410000 */
[----:B------:R-:W4:Y:S01]  /*1e8e0*/  MUFU.EX2 R134, R8 ;  /* 0x0000000800867308 */ /* 0x000f220000000800 */
[-C--:B------:R-:W-:Y:S01]  /*1e8f0*/  FMUL.FTZ R26, R114, R151.reuse ;  /* 0x00000097721a7220 */ /* 0x080fe20000410000 */
[-C--:B------:R-:W-:Y:S01]  /*1e900*/  FMUL.FTZ R27, R115, R151.reuse ;  /* 0x00000097731b7220 */ /* 0x080fe20000410000 */
[-C--:B------:R-:W-:Y:S01]  /*1e910*/  FMUL.FTZ R126, R126, R151.reuse ;  /* 0x000000977e7e7220 */ /* 0x080fe20000410000 */
[----:B------:R-:W2:Y:S01]  /*1e920*/  MUFU.EX2 R152, R152 ;  /* 0x0000009800987308 */ /* 0x000ea20000000800 */
[-C--:B------:R-:W-:Y:S01]  /*1e930*/  FMUL.FTZ R127, R127, R151.reuse ;  /* 0x000000977f7f7220 */ /* 0x080fe20000410000 */
[----:B-----5:R-:W-:Y:S01]  /*1e940*/  F2FP.BF16.F32.PACK_AB R4, R147, R148 ;  /* 0x000000949304723e */ /* 0x020fe200000010ff */
[-CC-:B------:R-:W-:Y:S01]  /*1e950*/  FFMA.FTZ R115, R231, R150.reuse, -R145.reuse ;  /* 0x00000096e7737223 */ /* 0x180fe20000010891 */
[--C-:B------:R-:W-:Y:S01]  /*1e960*/  FFMA.FTZ R114, R203, R150, -R145.reuse ;  /* 0x00000096cb727223 */ /* 0x100fe20000010891 */
[-C--:B------:R-:W-:Y:S01]  /*1e970*/  FMUL.FTZ R110, R110, R151.reuse ;  /* 0x000000976e6e7220 */ /* 0x080fe20000410000 */
[-C--:B------:R-:W-:Y:S01]  /*1e980*/  FMUL.FTZ R111, R111, R151.reuse ;  /* 0x000000976f6f7220 */ /* 0x080fe20000410000 */
[-C--:B------:R-:W-:Y:S01]  /*1e990*/  FMUL.FTZ R50, R90, R151.reuse ;  /* 0x000000975a327220 */ /* 0x080fe20000410000 */
[----:B------:R-:W-:Y:S01]  /*1e9a0*/  FMUL.FTZ R51, R91, R151 ;  /* 0x000000975b337220 */ /* 0x000fe20000410000 */
[----:B------:R-:W-:Y:S01]  /*1e9b0*/  MUFU.EX2 R115, R115 ;  /* 0x0000007300737308 */ /* 0x000fe20000000800 */
[----:B----4-:R-:W-:Y:S01]  /*1e9c0*/  F2FP.BF16.F32.PACK_AB R6, R134, R3 ;  /* 0x000000038606723e */ /* 0x010fe200000010ff */
[-C--:B------:R-:W-:Y:S01]  /*1e9d0*/  FMUL.FTZ R102, R102, R151.reuse ;  /* 0x0000009766667220 */ /* 0x080fe20000410000 */
[-C--:B------:R-:W-:Y:S01]  /*1e9e0*/  FMUL.FTZ R103, R103, R151.reuse ;  /* 0x0000009767677220 */ /* 0x080fe20000410000 */
[----:B------:R-:W-:Y:S01]  /*1e9f0*/  MUFU.EX2 R114, R114 ;  /* 0x0000007200727308 */ /* 0x000fe20000000800 */
[-C--:B--2---:R-:W-:Y:S01]  /*1ea00*/  FMUL.FTZ R40, R96, R152.reuse ;  /* 0x0000009860287220 */ /* 0x084fe20000410000 */
[-C--:B------:R-:W-:Y:S01]  /*1ea10*/  FMUL.FTZ R41, R97, R152.reuse ;  /* 0x0000009861297220 */ /* 0x080fe20000410000 */
[-C--:B------:R-:W-:Y:S01]  /*1ea20*/  FMUL.FTZ R92, R92, R152.reuse ;  /* 0x000000985c5c7220 */ /* 0x080fe20000410000 */
[-C--:B------:R-:W-:Y:S01]  /*1ea30*/  FMUL.FTZ R93, R93, R152.reuse ;  /* 0x000000985d5d7220 */ /* 0x080fe20000410000 */
[----:B------:R-:W2:Y:S01]  /*1ea40*/  LDSM.16.MT88.4 R96, [R52+0x4000] ;  /* 0x004000003460783b */ /* 0x000ea20000004200 */
        /* <DEDUP_REMOVED lines=12> */
[----:B------:R-:W4:Y:S01]  /*1eb10*/  LDSM.16.MT88.4 R92, [R135+0x4000] ;  /* 0x00400000875c783b */ /* 0x000f220000004200 */
[-C--:B------:R-:W-:Y:S01]  /*1eb20*/  FMUL.FTZ R25, R113, R152.reuse ;  /* 0x0000009871197220 */ /* 0x080fe20000410000 */
[-C--:B------:R-:W-:Y:S01]  /*1eb30*/  FMUL.FTZ R124, R124, R152.reuse ;  /* 0x000000987c7c7220 */ /* 0x080fe20000410000 */
[----:B------:R-:W-:Y:S01]  /*1eb40*/  FMUL.FTZ R125, R125, R152 ;  /* 0x000000987d7d7220 */ /* 0x000fe20000410000 */
[-CC-:B------:R-:W-:Y:S01]  /*1eb50*/  FFMA.FTZ R113, R229, R150.reuse, -R145.reuse ;  /* 0x00000096e5717223 */ /* 0x180fe20000010891 */
[----:B------:R-:W-:Y:S01]  /*1eb60*/  FFMA.FTZ R112, R201, R150, -R145 ;  /* 0x00000096c9707223 */ /* 0x000fe20000010891 */
[-C--:B------:R-:W-:Y:S01]  /*1eb70*/  FMUL.FTZ R108, R108, R152.reuse ;  /* 0x000000986c6c7220 */ /* 0x080fe20000410000 */
[C---:B------:R-:W-:Y:S01]  /*1eb80*/  HMMA.16816.F32.BF16 R16, R4.reuse, R20, R16 ;  /* 0x000000140410723c */ /* 0x040fe20000041810 */
[-C--:B------:R-:W-:Y:S01]  /*1eb90*/  FMUL.FTZ R109, R109, R152.reuse ;  /* 0x000000986d6d7220 */ /* 0x080fe20000410000 */
[-C--:B------:R-:W-:Y:S01]  /*1eba0*/  FMUL.FTZ R48, R88, R152.reuse ;  /* 0x0000009858307220 */ /* 0x080fe20000410000 */
[----:B------:R-:W-:Y:S01]  /*1ebb0*/  MUFU.EX2 R113, R113 ;  /* 0x0000007100717308 */ /* 0x000fe20000000800 */
[-C--:B------:R-:W-:Y:S01]  /*1ebc0*/  FMUL.FTZ R49, R89, R152.reuse ;  /* 0x0000009859317220 */ /* 0x080fe20000410000 */
[-C--:B------:R-:W-:Y:S01]  /*1ebd0*/  FMUL.FTZ R100, R100, R152.reuse ;  /* 0x0000009864647220 */ /* 0x080fe20000410000 */
[----:B------:R-:W-:Y:S01]  /*1ebe0*/  FMUL.FTZ R101, R101, R152 ;  /* 0x0000009865657220 */ /* 0x000fe20000410000 */
[----:B------:R-:W-:Y:S01]  /*1ebf0*/  MUFU.EX2 R112, R112 ;  /* 0x0000007000707308 */ /* 0x000fe20000000800 */
        /* <DEDUP_REMOVED lines=11> */
[----:B------:R-:W5:Y:S01]  /*1ecb0*/  MUFU.EX2 R119, R119 ;  /* 0x0000007700777308 */ /* 0x000f620000000800 */
[-C--:B------:R-:W-:Y:S01]  /*1ecc0*/  FMUL.FTZ R62, R82, R151.reuse ;  /* 0x00000097523e7220 */ /* 0x080fe20000410000 */
        /* <DEDUP_REMOVED lines=12> */
[-C--:B------:R-:W-:Y:S01]  /*1ed90*/  FMUL.FTZ R75, R75, R151.reuse ;  /* 0x000000974b4b7220 */ /* 0x080fe20000410000 */
[-C--:B------:R-:W-:Y:S01]  /*1eda0*/  FMUL.FTZ R72, R72, R152.reuse ;  /* 0x0000009848487220 */ /* 0x080fe20000410000 */
[----:B------:R-:W-:Y:S01]  /*1edb0*/  FMUL.FTZ R73, R73, R152 ;  /* 0x0000009849497220 */ /* 0x000fe20000410000 */
[----:B------:R-:W-:Y:S01]  /*1edc0*/  LDSM.16.MT88.4 R80, [R190+0x10800] ;  /* 0x01080000be50783b */ /* 0x000fe20000004200 */
        /* <DEDUP_REMOVED lines=8> */
[----:B------:R-:W-:Y:S01]  /*1ee50*/  LDSM.16.MT88.4 R88, [R65+0x10800] ;  /* 0x010800004158783b */ /* 0x000fe20000004200 */
[-CC-:B------:R-:W-:Y:S01]  /*1ee60*/  FFMA.FTZ R157, R171, R150.reuse, -R149.reuse ;  /* 0x00000096ab9d7223 */ /* 0x180fe20000010895 */
[-CC-:B------:R-:W-:Y:S01]  /*1ee70*/  FFMA.FTZ R176, R181, R150.reuse, -R149.reuse ;  /* 0x00000096b5b07223 */ /* 0x180fe20000010895 */
[C---:B---3--:R-:W-:Y:S01]  /*1ee80*/  HMMA.16816.F32.BF16 R32, R4.reuse, R36, R32 ;  /* 0x000000240420723c */ /* 0x048fe20000041820 */
[----:B------:R-:W1:Y:S01]  /*1ee90*/  LDSM.16.MT88.4 R68, [R52+0x4800] ;  /* 0x004800003444783b */ /* 0x000e620000004200 */
[-C--:B------:R-:W-:Y:S01]  /*1eea0*/  FFMA.FTZ R159, R179, R150.reuse, -R149 ;  /* 0x00000096b39f7223 */ /* 0x080fe20000010895 */
[-C--:B------:R-:W-:Y:S01]  /*1eeb0*/  FFMA.FTZ R174, R169, R150.reuse, -R145 ;  /* 0x00000096a9ae7223 */ /* 0x080fe20000010891 */
[----:B------:R-:W-:Y:S01]  /*1eec0*/  MUFU.EX2 R166, R166 ;  /* 0x000000a600a67308 */ /* 0x000fe20000000800 */
[-CC-:B------:R-:W-:Y:S01]  /*1eed0*/  FFMA.FTZ R165, R246, R150.reuse, -R149.reuse ;  /* 0x00000096f6a57223 */ /* 0x180fe20000010895 */
[-C--:B------:R-:W-:Y:S01]  /*1eee0*/  FFMA.FTZ R120, R242, R150.reuse, -R149 ;  /* 0x00000096f2787223 */ /* 0x080fe20000010895 */
[-C--:B------:R-:W-:Y:S01]  /*1eef0*/  FFMA.FTZ R163, R163, R150.reuse, -R145 ;  /* 0x00000096a3a37223 */ /* 0x080fe20000010891 */
[C---:B------:R-:W-:Y:S01]  /*1ef00*/  HMMA.16816.F32.BF16 R48, R4.reuse, R56, R48 ;  /* 0x000000380430723c */ /* 0x040fe20000041830 */
[----:B------:R-:W-:Y:S01]  /*1ef10*/  MUFU.EX2 R153, R153 ;  /* 0x0000009900997308 */ /* 0x000fe20000000800 */
[-CC-:B------:R-:W-:Y:S01]  /*1ef20*/  FFMA.FTZ R167, R244, R150.reuse, -R149.reuse ;  /* 0x00000096f4a77223 */ /* 0x180fe20000010895 */
[-C--:B------:R-:W-:Y:S01]  /*1ef30*/  FFMA.FTZ R242, R250, R150.reuse, -R149 ;  /* 0x00000096faf27223 */ /* 0x080fe20000010895 */
[-CC-:B------:R-:W-:Y:S01]  /*1ef40*/  FFMA.FTZ R246, R248, R150.reuse, -R145.reuse ;  /* 0x00000096f8f67223 */ /* 0x180fe20000010891 */
[----:B------:R-:W-:Y:S01]  /*1ef50*/  MUFU.EX2 R155, R155 ;  /* 0x0000009b009b7308 */ /* 0x000fe20000000800 */
[-C--:B------:R-:W-:Y:S01]  /*1ef60*/  FFMA.FTZ R169, R234, R150.reuse, -R145 ;  /* 0x00000096eaa97223 */ /* 0x080fe20000010891 */
[-C--:B------:R-:W-:Y:S01]  /*1ef70*/  FFMA.FTZ R173, R204, R150.reuse, -R149 ;  /* 0x00000096ccad7223 */ /* 0x080fe20000010895 */
[C---:B------:R-:W-:Y:S01]  /*1ef80*/  HMMA.16816.F32.BF16 R36, R4.reuse, R38, R100 ;  /* 0x000000260424723c */ /* 0x040fe20000041864 */
[----:B------:R-:W3:Y:S01]  /*1ef90*/  LDSM.16.MT88.4 R100, [R65+0xc800] ;  /* 0x00c800004164783b */ /* 0x000ee20000004200 */
[----:B------:R-:W-:Y:S01]  /*1efa0*/  MUFU.EX2 R172, R172 ;  /* 0x000000ac00ac7308 */ /* 0x000fe20000000800 */
[-CC-:B------:R-:W-:Y:S01]  /*1efb0*/  FFMA.FTZ R234, R238, R150.reuse, -R145.reuse ;  /* 0x00000096eeea7223 */ /* 0x180fe20000010891 */
[-C--:B------:R-:W-:Y:S01]  /*1efc0*/  FFMA.FTZ R171, R240, R150.reuse, -R145 ;  /* 0x00000096f0ab7223 */ /* 0x080fe20000010891 */
[-CC-:B------:R-:W-:Y:S01]  /*1efd0*/  FFMA.FTZ R204, R232, R150.reuse, -R149.reuse ;  /* 0x00000096e8cc7223 */ /* 0x180fe20000010895 */
[----:B------:R-:W3:Y:S01]  /*1efe0*/  MUFU.EX2 R157, R157 ;  /* 0x0000009d009d7308 */ /* 0x000ee20000000800 */
[-CC-:B------:R-:W-:Y:S01]  /*1eff0*/  FFMA.FTZ R175, R236, R150.reuse, -R149.reuse ;  /* 0x00000096ecaf7223 */ /* 0x180fe20000010895 */
[C---:B------:R-:W-:Y:S01]  /*1f000*/  HMMA.16816.F32.BF16 R56, R4.reuse, R58, R84 ;  /* 0x0000003a0438723c */ /* 0x040fe20000041854 */
[----:B------:R-:W-:Y:S01]  /*1f010*/  LDSM.16.MT88.4 R84, [R135+0x800] ;  /* 0x000800008754783b */ /* 0x000fe20000004200 */
[----:B------:R-:W-:Y:S01]  /*1f020*/  MUFU.EX2 R176, R176 ;  /* 0x000000b000b07308 */ /* 0x000fe20000000800 */
[-C--:B------:R-:W-:Y:S01]  /*1f030*/  FFMA.FTZ R230, R230, R150.reuse, -R149 ;  /* 0x00000096e6e67223 */ /* 0x080fe20000010895 */
[-CC-:B------:R-:W-:Y:S01]  /*1f040*/  FFMA.FTZ R202, R202, R150.reuse, -R145.reuse ;  /* 0x00000096caca7223 */ /* 0x180fe20000010891 */
[-CC-:B------:R-:W-:Y:S01]  /*1f050*/  FFMA.FTZ R177, R192, R150.reuse, -R145.reuse ;  /* 0x00000096c0b17223 */ /* 0x180fe20000010891 */
[----:B------:R-:W3:Y:S01]  /*1f060*/  MUFU.EX2 R159, R159 ;  /* 0x0000009f009f7308 */ /* 0x000ee20000000800 */
[-CC-:B------:R-:W-:Y:S01]  /*1f070*/  FFMA.FTZ R192, R200, R150.reuse, -R145.reuse ;  /* 0x00000096c8c07223 */ /* 0x180fe20000010891 */
[C---:B--2---:R-:W-:Y:S01]  /*1f080*/  HMMA.16816.F32.BF16 R60, R4.reuse, R96, R60 ;  /* 0x00000060043c723c */ /* 0x044fe2000004183c */
[-C--:B------:R-:W-:Y:S01]  /*1f090*/  FFMA.FTZ R179, R194, R150.reuse, -R145 ;  /* 0x00000096c2b37223 */ /* 0x080fe20000010891 */
[----:B------:R-:W2:Y:S01]  /*1f0a0*/  MUFU.EX2 R174, R174 ;  /* 0x000000ae00ae7308 */ /* 0x000ea20000000800 */
[-CC-:B------:R-:W-:Y:S01]  /*1f0b0*/  FFMA.FTZ R181, R186, R150.reuse, -R149.reuse ;  /* 0x00000096bab57223 */ /* 0x180fe20000010895 */
[-CC-:B------:R-:W-:Y:S01]  /*1f0c0*/  FFMA.FTZ R182, R182, R150.reuse, -R149.reuse ;  /* 0x00000096b6b67223 */ /* 0x180fe20000010895 */
[-C--:B------:R-:W-:Y:S01]  /*1f0d0*/  FFMA.FTZ R183, R180, R150.reuse, -R149 ;  /* 0x00000096b4b77223 */ /* 0x080fe20000010895 */
[----:B------:R-:W-:Y:S01]  /*1f0e0*/  MUFU.EX2 R163, R163 ;  /* 0x000000a300a37308 */ /* 0x000fe20000000800 */
[-C--:B------:R-:W-:Y:S01]  /*1f0f0*/  FFMA.FTZ R178, R178, R150.reuse, -R145 ;  /* 0x00000096b2b27223 */ /* 0x080fe20000010891 */
[C---:B------:R-:W-:Y:S01]  /*1f100*/  HMMA.16816.F32.BF16 R76, R4.reuse, R98, R76 ;  /* 0x00000062044c723c */ /* 0x040fe2000004184c */
[----:B------:R-:W2:Y:S01]  /*1f110*/  LDSM.16.MT88.4 R96, [R52+0x800] ;  /* 0x000800003460783b */ /* 0x000ea20000004200 */
[----:B------:R-:W-:Y:S01]  /*1f120*/  MUFU.EX2 R165, R165 ;  /* 0x000000a500a57308 */ /* 0x000fe20000000800 */
[-C--:B------:R-:W-:Y:S01]  /*1f130*/  FFMA.FTZ R184, R184, R150.reuse, -R149 ;  /* 0x00000096b8b87223 */ /* 0x080fe20000010895 */
[-C--:B------:R-:W-:Y:S01]  /*1f140*/  FFMA.FTZ R185, R168, R150.reuse, -R145 ;  /* 0x00000096a8b97223 */ /* 0x080fe20000010891 */
[-CC-:B------:R-:W-:Y:S01]  /*1f150*/  FFMA.FTZ R191, R160, R150.reuse, -R149.reuse ;  /* 0x00000096a0bf7223 */ /* 0x180fe20000010895 */
[----:B------:R-:W2:Y:S01]  /*1f160*/  MUFU.EX2 R244, R120 ;  /* 0x0000007800f47308 */ /* 0x000ea20000000800 */
[----:B------:R-:W-:Y:S01]  /*1f170*/  FFMA.FTZ R187, R156, R150, -R149 ;  /* 0x000000969cbb7223 */ /* 0x000fe20000010895 */
[C---:B----4-:R-:W-:Y:S01]  /*1f180*/  HMMA.16816.F32.BF16 R72, R4.reuse, R92, R72 ;  /* 0x0000005c0448723c */ /* 0x050fe20000041848 */
[----:B-----5:R-:W-:Y:S01]  /*1f190*/  F2FP.BF16.F32.PACK_AB R92, R119, R118 ;  /* 0x00000076775c723e */ /* 0x020fe200000010ff */
[----:B------:R-:W-:Y:S01]  /*1f1a0*/  MUFU.EX2 R167, R167 ;  /* 0x000000a700a77308 */ /* 0x000fe20000000800 */
[----:B------:R-:W-:Y:S01]  /*1f1b0*/  F2FP.BF16.F32.PACK_AB R93, R114, R115 ;  /* 0x00000073725d723e */ /* 0x000fe200000010ff */
[-CC-:B------:R-:W-:Y:S01]  /*1f1c0*/  FFMA.FTZ R193, R154, R150.reuse, -R145.reuse ;  /* 0x000000969ac17223 */ /* 0x180fe20000010891 */
[-CC-:B------:R-:W-:Y:S01]  /*1f1d0*/  FFMA.FTZ R170, R170, R150.reuse, -R145.reuse ;  /* 0x00000096aaaa7223 */ /* 0x180fe20000010891 */
[----:B------:R-:W-:Y:S01]  /*1f1e0*/  MUFU.EX2 R242, R242 ;  /* 0x000000f200f27308 */ /* 0x000fe20000000800 */
[-C--:B------:R-:W-:Y:S01]  /*1f1f0*/  FFMA.FTZ R164, R164, R150.reuse, -R145 ;  /* 0x00000096a4a47223 */ /* 0x080fe20000010891 */
[----:B------:R-:W-:Y:S01]  /*1f200*/  HMMA.16816.F32.BF16 R4, R4, R94, R108 ;  /* 0x0000005e0404723c */ /* 0x000fe2000004186c */
[----:B------:R-:W-:Y:S01]  /*1f210*/  F2FP.BF16.F32.PACK_AB R94, R116, R117 ;  /* 0x00000075745e723e */ /* 0x000fe200000010ff */
[----:B------:R-:W-:Y:S01]  /*1f220*/  LDSM.16.MT88.4 R108, [R190+0xd000] ;  /* 0x00d00000be6c783b */ /* 0x000fe20000004200 */
[----:B------:R-:W-:Y:S01]  /*1f230*/  F2FP.BF16.F32.PACK_AB R95, R112, R113 ;  /* 0x00000071705f723e */ /* 0x000fe200000010ff */
[----:B------:R-:W-:Y:S01]  /*1f240*/  MUFU.EX2 R246, R246 ;  /* 0x000000f600f67308 */ /* 0x000fe20000000800 */
[-CC-:B------:R-:W-:Y:S01]  /*1f250*/  FFMA.FTZ R158, R158, R150.reuse, -R149.reuse ;  /* 0x000000969e9e7223 */ /* 0x180fe20000010895 */
[----:B------:R-:W-:Y:S01]  /*1f260*/  LDSM.16.MT88.4 R124, [R190+0xf800] ;  /* 0x00f80000be7c783b */ /* 0x000fe20000004200 */
[----:B------:R-:W-:Y:S01]  /*1f270*/  FFMA.FTZ R2, R2, R150, -R149 ;  /* 0x0000009602027223 */ /* 0x000fe20000010895 */
[----:B------:R-:W-:Y:S01]  /*1f280*/  MUFU.EX2 R169, R169 ;  /* 0x000000a900a97308 */ /* 0x000fe20000000800 */
[----:B------:R-:W-:Y:S01]  /*1f290*/  FFMA.FTZ R151, R235, R151, R146 ;  /* 0x00000097eb977223 */ /* 0x000fe20000010092 */
[----:B------:R-:W-:Y:S02]  /*1f2a0*/  HMMA.16816.F32.BF16 R8, R92, R104, R8 ;  /* 0x000000685c08723c */ /* 0x000fe40000041808 */
[----:B------:R-:W-:Y:S01]  /*1f2b0*/  MUFU.EX2 R234, R234 ;  /* 0x000000ea00ea7308 */ /* 0x000fe20000000800 */
[----:B------:R-:W-:-:S03]  /*1f2c0*/  FADD.FTZ R144, R144, R151 ;  /* 0x0000009790907221 */ /* 0x000fc60000010000 */
[----:B------:R-:W-:Y:S01]  /*1f2d0*/  MUFU.EX2 R171, R171 ;  /* 0x000000ab00ab7308 */ /* 0x000fe20000000800 */
[----:B------:R-:W-:Y:S01]  /*1f2e0*/  FADD.FTZ R143, R143, R144 ;  /* 0x000000908f8f7221 */ /* 0x000fe20000010000 */
[----:B------:R-:W-:Y:S01]  /*1f2f0*/  HMMA.16816.F32.BF16 R12, R92, R106, R12 ;  /* 0x0000006a5c0c723c */ /* 0x000fe2000004180c */
[----:B------:R-:W4:Y:S01]  /*1f300*/  LDSM.16.MT88.4 R104, [R135+0x4800] ;  /* 0x004800008768783b */ /* 0x000f220000004200 */
[----:B------:R-:W-:Y:S01]  /*1f310*/  MUFU.EX2 R173, R173 ;  /* 0x000000ad00ad7308 */ /* 0x000fe20000000800 */
[----:B------:R-:W-:-:S03]  /*1f320*/  FADD.FTZ R142, R142, R143 ;  /* 0x0000008f8e8e7221 */ /* 0x000fc60000010000 */
[----:B------:R-:W-:Y:S01]  /*1f330*/  MUFU.EX2 R204, R204 ;  /* 0x000000cc00cc7308 */ /* 0x000fe20000000800 */
[----:B------:R-:W-:Y:S01]  /*1f340*/  FADD.FTZ R115, R115, R142 ;  /* 0x0000008e73737221 */ /* 0x000fe20000010000 */
[----:B-1----:R-:W-:Y:S02]  /*1f350*/  HMMA.16816.F32.BF16 R60, R92, R68, R60 ;  /* 0x000000445c3c723c */ /* 0x002fe4000004183c */
[----:B------:R-:W-:Y:S01]  /*1f360*/  MUFU.EX2 R175, R175 ;  /* 0x000000af00af7308 */ /* 0x000fe20000000800 */
[----:B------:R-:W-:-:S03]  /*1f370*/  FADD.FTZ R114, R114, R115 ;  /* 0x0000007372727221 */ /* 0x000fc60000010000 */
[----:B------:R-:W-:Y:S02]  /*1f380*/  MUFU.EX2 R230, R230 ;  /* 0x000000e600e67308 */ /* 0x000fe40000000800 */
[C---:B------:R-:W-:Y:S01]  /*1f390*/  HMMA.16816.F32.BF16 R76, R92.reuse, R70, R76 ;  /* 0x000000465c4c723c */ /* 0x040fe2000004184c */
[----:B------:R-:W1:Y:S01]  /*1f3a0*/  LDSM.16.MT88.4 R68, [R190+0x11000] ;  /* 0x01100000be44783b */ /* 0x000e620000004200 */
[----:B------:R-:W-:Y:S04]  /*1f3b0*/  MUFU.EX2 R202, R202 ;  /* 0x000000ca00ca7308 */ /* 0x000fe80000000800 */
[----:B------:R-:W-:Y:S02]  /*1f3c0*/  MUFU.EX2 R177, R177 ;  /* 0x000000b100b17308 */ /* 0x000fe40000000800 */
[C---:B---3--:R-:W-:Y:S02]  /*1f3d0*/  HMMA.16816.F32.BF16 R16, R92.reuse, R100, R16 ;  /* 0x000000645c10723c */ /* 0x048fe40000041810 */
[----:B------:R-:W-:Y:S04]  /*1f3e0*/  MUFU.EX2 R192, R192 ;  /* 0x000000c000c07308 */ /* 0x000fe80000000800 */
[----:B------:R-:W-:Y:S02]  /*1f3f0*/  MUFU.EX2 R179, R179 ;  /* 0x000000b300b37308 */ /* 0x000fe40000000800 */
        /* <DEDUP_REMOVED lines=8> */
[----:B------:R-:W5:Y:S01]  /*1f480*/  LDSM.16.MT88.4 R80, [R135+0x1000] ;  /* 0x001000008750783b */ /* 0x000f620000004200 */
[----:B------:R-:W-:Y:S04]  /*1f490*/  MUFU.EX2 R178, R178 ;  /* 0x000000b200b27308 */ /* 0x000fe80000000800 */
[----:B------:R-:W-:Y:S02]  /*1f4a0*/  MUFU.EX2 R168, R170 ;  /* 0x000000aa00a87308 */ /* 0x000fe40000000800 */
[C---:B--2---:R-:W-:Y:S02]  /*1f4b0*/  HMMA.16816.F32.BF16 R24, R92.reuse, R96, R24 ;  /* 0x000000605c18723c */ /* 0x044fe40000041818 */
[----:B------:R-:W-:Y:S04]  /*1f4c0*/  MUFU.EX2 R185, R185 ;  /* 0x000000b900b97308 */ /* 0x000fe80000000800 */
        /* <DEDUP_REMOVED lines=9> */
[----:B------:R-:W-:Y:S07]  /*1f560*/  LDSM.16.MT88.4 R84, [R65+0x11000] ;  /* 0x011000004154783b */ /* 0x000fee0000004200 */
[----:B------:R-:W-:Y:S01]  /*1f570*/  HMMA.16816.F32.BF16 R48, R92, R88, R48 ;  /* 0x000000585c30723c */ /* 0x000fe20000041830 */
[----:B------:R-:W-:-:S02]  /*1f580*/  F2FP.BF16.F32.PACK_AB R88, R157, R172 ;  /* 0x000000ac9d58723e */ /* 0x000fc400000010ff */
[----:B------:R-:W-:-:S05]  /*1f590*/  F2FP.BF16.F32.PACK_AB R89, R153, R166 ;  /* 0x000000a69959723e */ /* 0x000fca00000010ff */
[----:B------:R-:W-:Y:S01]  /*1f5a0*/  HMMA.16816.F32.BF16 R56, R92, R90, R56 ;  /* 0x0000005a5c38723c */ /* 0x000fe20000041838 */
[----:B------:R-:W-:Y:S02]  /*1f5b0*/  F2FP.BF16.F32.PACK_AB R90, R159, R176 ;  /* 0x000000b09f5a723e */ /* 0x000fe400000010ff */
[----:B------:R-:W-:-:S05]  /*1f5c0*/  F2FP.BF16.F32.PACK_AB R91, R174, R155 ;  /* 0x0000009bae5b723e */ /* 0x000fca00000010ff */
[C---:B----4-:R-:W-:Y:S08]  /*1f5d0*/  HMMA.16816.F32.BF16 R72, R92.reuse, R104, R72 ;  /* 0x000000685c48723c */ /* 0x050ff00000041848 */
[----:B------:R-:W-:Y:S01]  /*1f5e0*/  HMMA.16816.F32.BF16 R4, R92, R106, R4 ;  /* 0x0000006a5c04723c */ /* 0x000fe20000041804 */
[----:B------:R-:W2:Y:S04]  /*1f5f0*/  LDSM.16.MT88.4 R92, [R52+0x5000] ;  /* 0x00500000345c783b */ /* 0x000ea80000004200 */
[----:B------:R-:W-:Y:S03]  /*1f600*/  LDSM.16.MT88.4 R104, [R190+0xd800] ;  /* 0x00d80000be68783b */ /* 0x000fe60000004200 */
[C---:B-1----:R-:W-:Y:S08]  /*1f610*/  HMMA.16816.F32.BF16 R40, R88.reuse, R68, R40 ;  /* 0x000000445828723c */ /* 0x042ff00000041828 */
[C---:B------:R-:W-:Y:S01]  /*1f620*/  HMMA.16816.F32.BF16 R44, R88.reuse, R70, R44 ;  /* 0x00000046582c723c */ /* 0x040fe2000004182c */
[----:B------:R-:W1:Y:S07]  /*1f630*/  LDSM.16.MT88.4 R68, [R135+0x5000] ;  /* 0x005000008744783b */ /* 0x000e6e0000004200 */
[C---:B---3--:R-:W-:Y:S08]  /*1f640*/  HMMA.16816.F32.BF16 R16, R88.reuse, R100, R16 ;  /* 0x000000645810723c */ /* 0x048ff00000041810 */
[C---:B------:R-:W-:Y:S01]  /*1f650*/  HMMA.16816.F32.BF16 R20, R88.reuse, R102, R20 ;  /* 0x000000665814723c */ /* 0x040fe20000041814 */
[----:B------:R-:W3:Y:S07]  /*1f660*/  LDSM.16.MT88.4 R100, [R65+0xd800] ;  /* 0x00d800004164783b */ /* 0x000eee0000004200 */
[----:B-----5:R-:W-:Y:S01]  /*1f670*/  HMMA.16816.F32.BF16 R32, R88, R80, R32 ;  /* 0x000000505820723c */ /* 0x020fe20000041820 */
[-CC-:B------:R-:W-:Y:S01]  /*1f680*/  FFMA.FTZ R80, R252, R150.reuse, -R145.reuse ;  /* 0x00000096fc507223 */ /* 0x180fe20000010891 */
[----:B------:R-:W-:-:S03]  /*1f690*/  FFMA.FTZ R252, R161, R150, -R145 ;  /* 0x00000096a1fc7223 */ /* 0x000fc60000010891 */
[----:B------:R4:W-:Y:S03]  /*1f6a0*/  MUFU.EX2 R161, R80 ;  /* 0x0000005000a17308 */ /* 0x0009e60000000800 */
[C---:B------:R-:W-:Y:S01]  /*1f6b0*/  HMMA.16816.F32.BF16 R36, R88.reuse, R82, R36 ;  /* 0x000000525824723c */ /* 0x040fe20000041824 */
[----:B------:R-:W5:Y:S07]  /*1f6c0*/  MUFU.EX2 R252, R252 ;  /* 0x000000fc00fc7308 */ /* 0x000f6e0000000800 */
[C---:B--2---:R-:W-:Y:S01]  /*1f6d0*/  HMMA.16816.F32.BF16 R60, R88.reuse, R92, R60 ;  /* 0x0000005c583c723c */ /* 0x044fe2000004183c */
[----:B----4-:R-:W2:Y:S07]  /*1f6e0*/  LDSM.16.MT88.4 R80, [R190+0x11800] ;  /* 0x01180000be50783b */ /* 0x010eae0000004200 */
[C---:B------:R-:W-:Y:S01]  /*1f6f0*/  HMMA.16816.F32.BF16 R76, R88.reuse, R94, R76 ;  /* 0x0000005e584c723c */ /* 0x040fe2000004184c */
[----:B------:R-:W4:Y:S07]  /*1f700*/  LDSM.16.MT88.4 R92, [R65+0x11800] ;  /* 0x01180000415c783b */ /* 0x000f2e0000004200 */
[C---:B------:R-:W-:Y:S08]  /*1f710*/  HMMA.16816.F32.BF16 R48, R88.reuse, R84, R48 ;  /* 0x000000545830723c */ /* 0x040ff00000041830 */
[C---:B------:R-:W-:Y:S01]  /*1f720*/  HMMA.16816.F32.BF16 R56, R88.reuse, R86, R56 ;  /* 0x000000565838723c */ /* 0x040fe20000041838 */
[----:B------:R-:W-:Y:S07]  /*1f730*/  LDSM.16.MT88.4 R84, [R135+0x1800] ;  /* 0x001800008754783b */ /* 0x000fee0000004200 */
[----:B-1----:R-:W-:Y:S01]  /*1f740*/  HMMA.16816.F32.BF16 R72, R88, R68, R72 ;  /* 0x000000445848723c */ /* 0x002fe20000041848 */
[----:B------:R-:W-:-:S02]  /*1f750*/  F2FP.BF16.F32.PACK_AB R68, R244, R165 ;  /* 0x000000a5f444723e */ /* 0x000fc400000010ff */
[----:B-----5:R-:W-:-:S05]  /*1f760*/  F2FP.BF16.F32.PACK_AB R69, R252, R161 ;  /* 0x000000a1fc45723e */ /* 0x020fca00000010ff */
        /* <DEDUP_REMOVED lines=8> */
[----:B------:R-:W1:Y:S04]  /*1f7f0*/  LDSM.16.MT88.4 R96, [R52+0x1800] ;  /* 0x001800003460783b */ /* 0x000e680000004200 */
[----:B------:R-:W-:Y:S03]  /*1f800*/  LDSM.16.MT88.4 R88, [R65+0x12000] ;  /* 0x012000004158783b */ /* 0x000fe60000004200 */
[C---:B---3--:R-:W-:Y:S08]  /*1f810*/  HMMA.16816.F32.BF16 R16, R68.reuse, R100, R16 ;  /* 0x000000644410723c */ /* 0x048ff00000041810 */
[C---:B------:R-:W-:Y:S01]  /*1f820*/  HMMA.16816.F32.BF16 R20, R68.reuse, R102, R20 ;  /* 0x000000664414723c */ /* 0x040fe20000041814 */
[----:B------:R-:W3:Y:S07]  /*1f830*/  LDSM.16.MT88.4 R100, [R135+0x5800] ;  /* 0x005800008764783b */ /* 0x000eee0000004200 */
        /* <DEDUP_REMOVED lines=46> */
[----:B---3--:R-:W-:Y:S01]  /*1fb20*/  HMMA.16816.F32.BF16 R72, R68, R80, R72 ;  /* 0x000000504448723c */ /* 0x008fe20000041848 */
        /* <DEDUP_REMOVED lines=9> */
[C---:B----4-:R-:W-:Y:S08]  /*1fbc0*/  HMMA.16816.F32.BF16 R8, R80.reuse, R104, R8 ;  /* 0x000000685008723c */ /* 0x050ff00000041808 */
        /* <DEDUP_REMOVED lines=8> */
[----:B------:R-:W3:Y:S01]  /*1fc50*/  MUFU.EX2 R160, R108 ;  /* 0x0000006c00a07308 */ /* 0x000ee20000000800 */
[C---:B------:R-:W-:Y:S08]  /*1fc60*/  HMMA.16816.F32.BF16 R56, R80.reuse, R110, R56 ;  /* 0x0000006e5038723c */ /* 0x040ff00000041838 */
[----:B-1----:R-:W-:Y:S01]  /*1fc70*/  HMMA.16816.F32.BF16 R72, R80, R84, R72 ;  /* 0x000000545048723c */ /* 0x002fe20000041848 */
[----:B------:R-:W-:-:S02]  /*1fc80*/  F2FP.BF16.F32.PACK_AB R85, R185, R168 ;  /* 0x000000a8b955723e */ /* 0x000fc400000010ff */
[----:B---3--:R-:W-:Y:S01]  /*1fc90*/  F2FP.BF16.F32.PACK_AB R84, R191, R160 ;  /* 0x000000a0bf54723e */ /* 0x008fe200000010ff */
[----:B------:R-:W-:Y:S04]  /*1fca0*/  LDSM.16.MT88.4 R108, [R52+0x3800] ;  /* 0x00380000346c783b */ /* 0x000fe80000004200 */
[----:B------:R-:W-:Y:S01]  /*1fcb0*/  HMMA.16816.F32.BF16 R4, R80, R86, R4 ;  /* 0x000000565004723c */ /* 0x000fe20000041804 */
[----:B------:R-:W-:Y:S02]  /*1fcc0*/  F2FP.BF16.F32.PACK_AB R86, R187, R156 ;  /* 0x0000009cbb56723e */ /* 0x000fe400000010ff */
[----:B------:R-:W-:-:S05]  /*1fcd0*/  F2FP.BF16.F32.PACK_AB R87, R193, R162 ;  /* 0x000000a2c157723e */ /* 0x000fca00000010ff */
[----:B------:R-:W-:Y:S08]  /*1fce0*/  HMMA.16816.F32.BF16 R32, R80, R88, R32 ;  /* 0x000000585020723c */ /* 0x000ff00000041820 */
[----:B--2---:R-:W-:Y:S01]  /*1fcf0*/  HMMA.16816.F32.BF16 R48, R84, R68, R48 ;  /* 0x000000445430723c */ /* 0x004fe20000041830 */
        /* <DEDUP_REMOVED lines=13> */
[----:B------:R-:W-:Y:S03]  /*1fdd0*/  HMMA.16816.F32.BF16 R12, R84, R106, R12 ;  /* 0x0000006a540c723c */ /* 0x000fe6000004180c */
        /* <DEDUP_REMOVED lines=11> */
[----:B------:R-:W-:Y:S06]  /*1fe90*/  LDSM.16.MT88.4 R100, [R65+0xf000] ;  /* 0x00f000004164783b */ /* 0x000fec0000004200 */
[----:B------:R-:W-:Y:S01]  /*1fea0*/  HMMA.16816.F32.BF16 R128, R68, R124, R8 ;  /* 0x0000007c4480723c */ /* 0x000fe20000041808 */
[----:B------:R-:W-:-:S04]  /*1feb0*/  FFMA.FTZ R8, R237, R152, R148 ;  /* 0x00000098ed087223 */ /* 0x000fc80000010094 */
[----:B------:R-:W-:-:S03]  /*1fec0*/  FADD.FTZ R8, R147, R8 ;  /* 0x0000000893087221 */ /* 0x000fc60000010000 */
[----:B------:R-:W-:Y:S01]  /*1fed0*/  HMMA.16816.F32.BF16 R24, R80, R96, R24 ;  /* 0x000000605018723c */ /* 0x000fe20000041818 */
[----:B------:R-:W-:-:S04]  /*1fee0*/  FADD.FTZ R3, R3, R8 ;  /* 0x0000000803037221 */ /* 0x000fc80000010000 */
[----:B------:R-:W-:Y:S01]  /*1fef0*/  FADD.FTZ R3, R134, R3 ;  /* 0x0000000386037221 */ /* 0x000fe20000010000 */
[-C--:B------:R-:W-:Y:S02]  /*1ff00*/  MOV R134, R140.reuse ;  /* 0x0000008c00867202 */ /* 0x080fe40000000f00 */
[----:B------:R-:W-:Y:S01]  /*1ff10*/  HMMA.16816.F32.BF16 R28, R80, R98, R28 ;  /* 0x00000062501c723c */ /* 0x000fe2000004181c */
[----:B------:R-:W-:Y:S01]  /*1ff20*/  FADD.FTZ R8, R118, R3 ;  /* 0x0000000376087221 */ /* 0x000fe20000010000 */
[----:B------:R-:W1:Y:S01]  /*1ff30*/  LDSM.16.MT88.4 R80, [R52+0x7000] ;  /* 0x007000003450783b */ /* 0x000e620000004200 */
[----:B------:R-:W-:Y:S01]  /*1ff40*/  FADD.FTZ R3, R113, R114 ;  /* 0x0000007271037221 */ /* 0x000fe20000010000 */
[----:B------:R-:W-:Y:S01]  /*1ff50*/  @P4 MOV R134, R140 ;  /* 0x0000008c00864202 */ /* 0x000fe20000000f00 */
[----:B------:R-:W-:Y:S01]  /*1ff60*/  FADD.FTZ R8, R119, R8 ;  /* 0x0000000877087221 */ /* 0x000fe20000010000 */
[----:B------:R-:W2:Y:S01]  /*1ff70*/  LDSM.16.MT88.4 R96, [R52+0x3000] ;  /* 0x003000003460783b */ /* 0x000ea20000004200 */
[----:B------:R-:W-:Y:S01]  /*1ff80*/  FADD.FTZ R3, R112, R3 ;  /* 0x0000000370037221 */ /* 0x000fe20000010000 */
[----:B------:R-:W-:Y:S01]  /*1ff90*/  HMMA.16816.F32.BF16 R124, R68, R126, R12 ;  /* 0x0000007e447c723c */ /* 0x000fe2000004180c */
[----:B------:R-:W-:-:S02]  /*1ffa0*/  FADD.FTZ R13, R117, R8 ;  /* 0x00000008750d7221 */ /* 0x000fc40000010000 */
[----:B------:R-:W-:Y:S01]  /*1ffb0*/  FADD.FTZ R12, R166, R3 ;  /* 0x00000003a60c7221 */ /* 0x000fe20000010000 */
[----:B------:R-:W-:Y:S01]  /*1ffc0*/  LDSM.16.MT88.4 R8, [R52+0x7800] ;  /* 0x007800003408783b */ /* 0x000fe20000004200 */
[----:B------:R-:W-:Y:S02]  /*1ffd0*/  FADD.FTZ R13, R116, R13 ;  /* 0x0000000d740d7221 */ /* 0x000fe40000010000 */
[----:B------:R-:W-:Y:S01]  /*1ffe0*/  FADD.FTZ R12, R153, R12 ;  /* 0x0000000c990c7221 */ /* 0x000fe20000010000 */
[----:B------:R-:W-:Y:S01]  /*1fff0*/  HMMA.16816.F32.BF16 R32, R84, R92, R32 ;  /* 0x0000005c5420723c */ /* 0x000fe20000041820 */
[----:B------:R-:W-:Y:S02]  /*20000*/  FADD.FTZ R172, R172, R13 ;  /* 0x0000000dacac7221 */ /* 0x000fe40000010000 */
[----:B------:R-:W-:Y:S02]  /*20010*/  FADD.FTZ R155, R155, R12 ;  /* 0x0000000c9b9b7221 */ /* 0x000fe40000010000 */
[----:B------:R-:W-:-:S02]  /*20020*/  FADD.FTZ R157, R157, R172 ;  /* 0x000000ac9d9d7221 */ /* 0x000fc40000010000 */
[----:B------:R-:W-:Y:S01]  /*20030*/  FADD.FTZ R174, R174, R155 ;  /* 0x0000009baeae7221 */ /* 0x000fe20000010000 */
[----:B------:R-:W-:Y:S01]  /*20040*/  HMMA.16816.F32.BF16 R36, R84, R94, R36 ;  /* 0x0000005e5424723c */ /* 0x000fe20000041824 */
[----:B------:R-:W4:Y:S01]  /*20050*/  LDSM.16.MT88.4 R92, [R135+0x7000] ;  /* 0x00700000875c783b */ /* 0x000f220000004200 */
[----:B------:R-:W-:Y:S01]  /*20060*/  FADD.FTZ R12, R176, R157 ;  /* 0x0000009db00c7221 */ /* 0x000fe20000010000 */
[----:B------:R-:W-:-:S03]  /*20070*/  FADD.FTZ R161, R161, R174 ;  /* 0x000000aea1a17221 */ /* 0x000fc60000010000 */
[----:B------:R-:W-:Y:S01]  /*20080*/  FADD.FTZ R12, R159, R12 ;  /* 0x0000000c9f0c7221 */ /* 0x000fe20000010000 */
[----:B------:R-:W-:Y:S01]  /*20090*/  FADD.FTZ R252, R252, R161 ;  /* 0x000000a1fcfc7221 */ /* 0x000fe20000010000 */
[C---:B---3--:R-:W-:Y:S02]  /*200a0*/  HMMA.16816.F32.BF16 R40, R84.reuse, R88, R40 ;  /* 0x000000585428723c */ /* 0x048fe40000041828 */
[----:B------:R-:W-:Y:S01]  /*200b0*/  FADD.FTZ R165, R165, R12 ;  /* 0x0000000ca5a57221 */ /* 0x000fe20000010000 */
[----:B------:R-:W-:Y:S01]  /*200c0*/  FADD.FTZ R163, R163, R252 ;  /* 0x000000fca3a37221 */ /* 0x000fe20000010000 */
[----:B------:R-:W-:Y:S02]  /*200d0*/  LDSM.16.MT88.4 R12, [R135+0x7800] ;  /* 0x00780000870c783b */ /* 0x000fe40000004200 */
[----:B------:R-:W-:Y:S01]  /*200e0*/  FADD.FTZ R244, R244, R165 ;  /* 0x000000a5f4f47221 */ /* 0x000fe20000010000 */
[----:B------:R-:W-:Y:S01]  /*200f0*/  FADD.FTZ R246, R246, R163 ;  /* 0x000000a3f6f67221 */ /* 0x000fe20000010000 */
[----:B------:R-:W-:Y:S01]  /*20100*/  HMMA.16816.F32.BF16 R44, R84, R90, R44 ;  /* 0x0000005a542c723c */ /* 0x000fe2000004182c */
[----:B------:R-:W-:Y:S01]  /*20110*/  LDSM.16.MT88.4 R88, [R190+0x13800] ;  /* 0x01380000be58783b */ /* 0x000fe20000004200 */
        /* <DEDUP_REMOVED lines=20> */
[----:B------:R-:W-:Y:S01]  /*20260*/  LDSM.16.MT88.4 R100, [R135+0x3800] ;  /* 0x003800008764783b */ /* 0x000fe20000004200 */
[----:B------:R-:W-:Y:S01]  /*20270*/  FADD.FTZ R180, R180, R3 ;  /* 0x00000003b4b47221 */ /* 0x000fe20000010000 */
[----:B------:R-:W-:-:S03]  /*20280*/  FADD.FTZ R3, R178, R179 ;  /* 0x000000b3b2037221 */ /* 0x000fc60000010000 */
[----:B------:R-:W-:Y:S01]  /*20290*/  FADD.FTZ R183, R183, R180 ;  /* 0x000000b4b7b77221 */ /* 0x000fe20000010000 */
[----:B------:R-:W-:Y:S01]  /*202a0*/  FADD.FTZ R168, R168, R3 ;  /* 0x00000003a8a87221 */ /* 0x000fe20000010000 */
[C---:B--2---:R-:W-:Y:S01]  /*202b0*/  HMMA.16816.F32.BF16 R24, R84.reuse, R96, R24 ;  /* 0x000000605418723c */ /* 0x044fe20000041818 */
[-C--:B------:R-:W-:Y:S01]  /*202c0*/  MOV R3, R66.reuse ;  /* 0x0000004200037202 */ /* 0x080fe20000000f00 */
[----:B------:R-:W-:Y:S01]  /*202d0*/  FADD.FTZ R160, R160, R183 ;  /* 0x000000b7a0a07221 */ /* 0x000fe20000010000 */
[----:B------:R-:W-:Y:S01]  /*202e0*/  FADD.FTZ R185, R185, R168 ;  /* 0x000000a8b9b97221 */ /* 0x000fe20000010000 */
[----:B------:R-:W-:Y:S02]  /*202f0*/  @P4 MOV R3, R66 ;  /* 0x0000004200034202 */ /* 0x000fe40000000f00 */
[----:B------:R-:W-:Y:S02]  /*20300*/  FADD.FTZ R191, R191, R160 ;  /* 0x000000a0bfbf7221 */ /* 0x000fe40000010000 */
[----:B------:R-:W-:Y:S02]  /*20310*/  HMMA.16816.F32.BF16 R28, R84, R98, R28 ;  /* 0x00000062541c723c */ /* 0x000fe4000004181c */
[----:B------:R-:W-:-:S04]  /*20320*/  FADD.FTZ R156, R156, R191 ;  /* 0x000000bf9c9c7221 */ /* 0x000fc80000010000 */
[----:B------:R-:W-:Y:S02]  /*20330*/  FADD.FTZ R187, R187, R156 ;  /* 0x0000009cbbbb7221 */ /* 0x000fe40000010000 */
[----:B----4-:R-:W-:Y:S02]  /*20340*/  HMMA.16816.F32.BF16 R72, R84, R92, R72 ;  /* 0x0000005c5448723c */ /* 0x010fe40000041848 */
[----:B------:R-:W-:-:S04]  /*20350*/  FADD.FTZ R2, R2, R187 ;  /* 0x000000bb02027221 */ /* 0x000fc80000010000 */
[----:B------:R-:W-:Y:S02]  /*20360*/  FADD.FTZ R139, R139, R2 ;  /* 0x000000028b8b7221 */ /* 0x000fe40000010000 */
[----:B------:R-:W-:Y:S01]  /*20370*/  HMMA.16816.F32.BF16 R4, R84, R94, R4 ;  /* 0x0000005e5404723c */ /* 0x000fe20000041804 */
[----:B------:R-:W2:Y:S01]  /*20380*/  LDSM.16.MT88.4 R84, [R65+0x13800] ;  /* 0x013800004154783b */ /* 0x000ea20000004200 */
[----:B------:R-:W-:-:S04]  /*20390*/  FADD.FTZ R138, R138, R139 ;  /* 0x0000008b8a8a7221 */ /* 0x000fc80000010000 */
[----:B------:R-:W-:Y:S02]  /*203a0*/  FADD.FTZ R237, R67, R138 ;  /* 0x0000008a43ed7221 */ /* 0x000fe40000010000 */
[C---:B-1----:R-:W-:Y:S08]  /*203b0*/  HMMA.16816.F32.BF16 R120, R68.reuse, R80, R16 ;  /* 0x000000504478723c */ /* 0x042ff00000041810 */
[C---:B------:R-:W-:Y:S08]  /*203c0*/  HMMA.16816.F32.BF16 R116, R68.reuse, R82, R20 ;  /* 0x000000524474723c */ /* 0x040ff00000041814 */
        /* <DEDUP_REMOVED lines=20> */
.L_x_7806:
[----:B------:R-:W-:-:S07]  /*20510*/  IADD3 R64, PT, PT, R188, -0x1, RZ ;  /* 0xffffffffbc407810 */ /* 0x000fce0007ffe0ff */
.L_x_7815:
[----:B------:R-:W-:Y:S05]  /*20520*/  BSYNC B2 ;  /* 0x0000000000027941 */ /* 0x000fea0003800000 */
.L_x_7805:
        /* <DEDUP_REMOVED lines=13> */
.L_x_7823:
        /* <DEDUP_REMOVED lines=90> */
.L_x_7818:
[----:B------:R-:W-:Y:S05]  /*20ba0*/  BSYNC.RECONVERGENT B0 ;  /* 0x0000000000007941 */ /* 0x000fea0003800200 */
.L_x_7817:
[----:B------:R-:W1:Y:S01]  /*20bb0*/  S2UR UR4, SR_CgaCtaId ;  /* 0x00000000000479c3 */ /* 0x000e620000008800 */
[C---:B------:R-:W-:Y:S01]  /*20bc0*/  IMAD.SHL.U32 R197, R196.reuse, 0x8, RZ ;  /* 0x00000008c4c57824 */ /* 0x040fe200078e00ff */
[----:B------:R-:W-:Y:S01]  /*20bd0*/  LOP3.LUT R4, R196, 0x38, RZ, 0xc0, !PT ;  /* 0x00000038c4047812 */ /* 0x000fe200078ec0ff */
[----:B------:R-:W-:Y:S01]  /*20be0*/  UMOV UR5, 0x400 ;  /* 0x0000040000057882 */ /* 0x000fe20000000000 */
[----:B------:R-:W-:Y:S01]  /*20bf0*/  SHF.L.U64.HI R8, R208, 0x5, R209 ;  /* 0x00000005d0087819 */ /* 0x000fe200000102d1 */
[C---:B------:R-:W-:Y:S01]  /*20c00*/  IMAD.SHL.U32 R202, R196.reuse, 0x40, RZ ;  /* 0x00000040c4ca7824 */ /* 0x040fe200078e00ff */
[C---:B------:R-:W-:Y:S01]  /*20c10*/  LOP3.LUT R3, R197.reuse, 0x38, RZ, 0xc0, !PT ;  /* 0x00000038c5037812 */ /* 0x040fe200078ec0ff */
[----:B------:R-:W-:Y:S01]  /*20c20*/  IMAD.SHL.U32 R199, R196, 0x20, RZ ;  /* 0x00000020c4c77824 */ /* 0x000fe200078e00ff */
[----:B------:R-:W-:Y:S01]  /*20c30*/  LOP3.LUT R7, R197, 0x1c0, RZ, 0xc0, !PT ;  /* 0x000001c0c5077812 */ /* 0x000fe200078ec0ff */
[----:B------:R-:W-:Y:S01]  /*20c40*/  IMAD.MOV.U32 R160, RZ, RZ, 0x40 ;  /* 0x00000040ffa07424 */ /* 0x000fe200078e00ff */
[C---:B------:R-:W-:Y:S01]  /*20c50*/  ISETP.GE.AND P1, PT, R3.reuse, R217, PT ;  /* 0x000000d90300720c */ /* 0x040fe20003f26270 */
[----:B------:R-:W-:Y:S01]  /*20c60*/  IMAD.MOV.U32 R200, RZ, RZ, 0x20 ;  /* 0x00000020ffc87424 */ /* 0x000fe200078e00ff */
[C---:B------:R-:W-:Y:S01]  /*20c70*/  LOP3.LUT R6, R3.reuse, 0x40, RZ, 0xfc, !PT ;  /* 0x0000004003067812 */ /* 0x040fe200078efcff */
[----:B------:R-:W-:Y:S01]  /*20c80*/  VIADD R230, R230, 0xffffffff ;  /* 0xffffffffe6e67836 */ /* 0x000fe20000000000 */
[----:B------:R-:W-:Y:S01]  /*20c90*/  LOP3.LUT R7, R3, R7, R4, 0x1e, !PT ;  /* 0x0000000703077212 */ /* 0x000fe200078e1e04 */
[----:B------:R-:W-:Y:S01]  /*20ca0*/  BSSY.RECONVERGENT B1, `(.L_x_7819) ;  /* 0x0000241000017945 */ /* 0x000fe20003800200 */
[----:B------:R-:W-:Y:S02]  /*20cb0*/  ISETP.GE.AND P0, PT, R6, R217, PT ;  /* 0x000000d90600720c */ /* 0x000fe40003f06270 */
[----:B------:R-:W-:Y:S02]  /*20cc0*/  LOP3.LUT R6, R197, 0x1e00, RZ, 0xc0, !PT ;  /* 0x00001e00c5067812 */ /* 0x000fe400078ec0ff */
[----:B------:R-:W-:Y:S02]  /*20cd0*/  LOP3.LUT R5, R202, 0x1c0, RZ, 0xc0, !PT ;  /* 0x000001c0ca057812 */ /* 0x000fe400078ec0ff */
[----:B------:R-:W-:Y:S01]  /*20ce0*/  LOP3.LUT R6, R7, R6, RZ, 0xfc, !PT ;  /* 0x0000000607067212 */ /* 0x000fe200078efcff */
[----:B------:R-:W-:Y:S01]  /*20cf0*/  IMAD.SHL.U32 R7, R208, 0x20, RZ ;  /* 0x00000020d0077824 */ /* 0x000fe200078e00ff */
[C---:B------:R-:W-:Y:S01]  /*20d00*/  @!P1 R2UR UR12, R134.reuse ;  /* 0x00000000860c92ca */ /* 0x040fe200000e0000 */
[----:B-1----:R-:W-:Y:S01]  /*20d10*/  ULEA UR8, UR4, UR5, 0x18 ;  /* 0x0000000504087291 */ /* 0x002fe2000f8ec0ff */
[C---:B------:R-:W-:Y:S02]  /*20d20*/  @!P1 R2UR UR13, R135.reuse ;  /* 0x00000000870d92ca */ /* 0x040fe400000e0000 */
[C---:B------:R-:W-:Y:S02]  /*20d30*/  @!P1 R2UR UR4, R134.reuse ;  /* 0x00000000860492ca */ /* 0x040fe400000e0000 */
[----:B------:R-:W-:Y:S02]  /*20d40*/  @!P0 R2UR UR10, R134 ;  /* 0x00000000860a82ca */ /* 0x000fe400000e0000 */
[C---:B------:R-:W-:Y:S02]  /*20d50*/  @!P0 R2UR UR11, R135.reuse ;  /* 0x00000000870b82ca */ /* 0x040fe400000e0000 */
[----:B------:R-:W-:Y:S02]  /*20d60*/  LEA R239, R6, UR8, 0x1 ;  /* 0x0000000806ef7c11 */ /* 0x000fe4000f8e08ff */
[----:B------:R-:W-:Y:S02]  /*20d70*/  @!P1 R2UR UR5, R135 ;  /* 0x00000000870592ca */ /* 0x000fe400000e0000 */
[----:B------:R-:W-:Y:S01]  /*20d80*/  IADD3 R10, P2, PT, R7, R212, RZ ;  /* 0x000000d4070a7210 */ /* 0x000fe20007f5e0ff */
[----:B------:R-:W-:Y:S01]  /*20d90*/  @!PT LDS RZ, [RZ] ;  /* 0x00000000fffff984 */ /* 0x000fe20000000800 */
[----:B------:R-:W-:Y:S01]  /*20da0*/  @!PT LDS RZ, [RZ] ;  /* 0x00000000fffff984 */ /* 0x000fe20000000800 */
[----:B------:R-:W-:Y:S01]  /*20db0*/  @!PT LDS RZ, [RZ] ;  /* 0x00000000fffff984 */ /* 0x000fe20000000800 */
[----:B------:R-:W-:Y:S01]  /*20dc0*/  @!P1 LDGSTS.E.BYPASS.LTC128B.128 [R239+0xc000], desc[UR12][R212.64] ;  /* 0x0c000000d4ef9fae */ /* 0x000fe2000b981a0c */
[----:B------:R-:W-:Y:S02]  /*20dd0*/  @!P0 R2UR UR12, R134 ;  /* 0x00000000860c82ca */ /* 0x000fe400000e0000 */
[C---:B------:R-:W-:Y:S02]  /*20de0*/  @!P0 R2UR UR13, R135.reuse ;  /* 0x00000000870d82ca */ /* 0x040fe400000e0000 */
[----:B------:R-:W-:Y:S01]  /*20df0*/  @P1 STS.128 [R239+0xc000], RZ ;  /* 0x00c000ffef001388 */ /* 0x000fe20000000c00 */
[----:B------:R-:W-:Y:S01]  /*20e00*/  IMAD.X R11, R8, 0x1, R213, P2 ;  /* 0x00000001080b7824 */ /* 0x000fe200010e06d5 */
[----:B------:R-:W-:Y:S03]  /*20e10*/  IADD3 R12, P2, PT, R10, R7, RZ ;  /* 0x000000070a0c7210 */ /* 0x000fe60007f5e0ff */
[----:B------:R-:W-:Y:S01]  /*20e20*/  @!PT LDS RZ, [RZ] ;  /* 0x00000000fffff984 */ /* 0x000fe20000000800 */
[----:B------:R-:W-:Y:S01]  /*20e30*/  @!PT LDS RZ, [RZ] ;  /* 0x00000000fffff984 */ /* 0x000fe20000000800 */
[----:B------:R-:W-:Y:S01]  /*20e40*/  @!PT LDS RZ, [RZ] ;  /* 0x00000000fffff984 */ /* 0x000fe20000000800 */
[----:B------:R-:W-:Y:S01]  /*20e50*/  @!P0 LDGSTS.E.BYPASS.LTC128B.128 [R239+0x10000], desc[UR10][R212.64+0x80] ;  /* 0x10000080d4ef8fae */ /* 0x000fe2000b981a0a */
[C---:B------:R-:W-:Y:S02]  /*20e60*/  @!P1 R2UR UR10, R134.reuse ;  /* 0x00000000860a92ca */ /* 0x040fe400000e0000 */
[----:B------:R-:W-:Y:S02]  /*20e70*/  @!P1 R2UR UR11, R135 ;  /* 0x00000000870b92ca */ /* 0x000fe400000e0000 */
[----:B------:R-:W-:Y:S01]  /*20e80*/  @P0 STS.128 [R239+0x10000], RZ ;  /* 0x010000ffef000388 */ /* 0x000fe20000000c00 */
[----:B------:R-:W-:Y:S01]  /*20e90*/  IMAD.X R13, R11, 0x1, R8, P2 ;  /* 0x000000010b0d7824 */ /* 0x000fe200010e0608 */
[----:B------:R-:W-:Y:S03]  /*20ea0*/  LOP3.LUT R4, R5, 0x8, R196, 0xf8, !PT ;  /* 0x0000000805047812 */ /* 0x000fe600078ef8c4 */
[----:B------:R-:W-:Y:S01]  /*20eb0*/  @!PT LDS RZ, [RZ] ;  /* 0x00000000fffff984 */ /* 0x000fe20000000800 */
[----:B------:R-:W-:Y:S01]  /*20ec0*/  @!PT LDS RZ, [RZ] ;  /* 0x00000000fffff984 */ /* 0x000fe20000000800 */
[----:B------:R-:W-:Y:S01]  /*20ed0*/  @!PT LDS RZ, [RZ] ;  /* 0x00000000fffff984 */ /* 0x000fe20000000800 */
[----:B------:R-:W-:Y:S01]  /*20ee0*/  @!P1 LDGSTS.E.BYPASS.LTC128B.128 [R239+0xc800], desc[UR4][R10.64] ;  /* 0x0c8000000aef9fae */ /* 0x000fe2000b981a04 */
[----:B------:R-:W-:Y:S02]  /*20ef0*/  @!P0 R2UR UR4, R134 ;  /* 0x00000000860482ca */ /* 0x000fe400000e0000 */
[C---:B------:R-:W-:Y:S02]  /*20f00*/  @!P0 R2UR UR5, R135.reuse ;  /* 0x00000000870582ca */ /* 0x040fe400000e0000 */
[----:B------:R-:W-:Y:S01]  /*20f10*/  @P1 STS.128 [R239+0xc800], RZ ;  /* 0x00c800ffef001388 */ /* 0x000fe20000000c00 */
[----:B------:R-:W-:Y:S02]  /*20f20*/  LOP3.LUT R184, R202, 0x400, RZ, 0xc0, !PT ;  /* 0x00000400cab87812 */ /* 0x000fe400078ec0ff */
[----:B------:R-:W-:Y:S02]  /*20f30*/  LOP3.LUT R5, R4, R3, RZ, 0x3c, !PT ;  /* 0x0000000304057212 */ /* 0x000fe400078e3cff */
[----:B------:R-:W-:Y:S01]  /*20f40*/  @!PT LDS RZ, [RZ] ;  /* 0x00000000fffff984 */ /* 0x000fe20000000800 */
[----:B------:R-:W-:Y:S01]  /*20f50*/  @!PT LDS RZ, [RZ] ;  /* 0x00000000fffff984 */ /* 0x000fe20000000800 */
[----:B------:R-:W-:Y:S01]  /*20f60*/  @!PT LDS RZ, [RZ] ;  /* 0x00000000fffff984 */ /* 0x000fe20000000800 */
[----:B------:R1:W-:Y:S01]  /*20f70*/  @!P0 LDGSTS.E.BYPASS.LTC128B.128 [R239+0x10800], desc[UR12][R10.64+0x80] ;  /* 0x108000800aef8fae */ /* 0x0003e2000b981a0c */
[----:B------:R-:W-:Y:S02]  /*20f80*/  @!P1 R2UR UR12, R134 ;  /* 0x00000000860c92ca */ /* 0x000fe400000e0000 */
[----:B------:R-:W-:Y:S02]  /*20f90*/  @!P1 R2UR UR13, R135 ;  /* 0x00000000870d92ca */ /* 0x000fe400000e0000 */
[----:B------:R-:W-:Y:S01]  /*20fa0*/  @P0 STS.128 [R239+0x10800], RZ ;  /* 0x010800ffef000388 */ /* 0x000fe20000000c00 */
[-C--:B------:R-:W-:Y:S01]  /*20fb0*/  IADD3 R4, P2, PT, R12, R7.reuse, RZ ;  /* 0x000000070c047210 */ /* 0x080fe20007f5e0ff */
[----:B------:R-:W-:Y:S01]  /*20fc0*/  IMAD R184, R5, 0x2, R184 ;  /* 0x0000000205b87824 */ /* 0x000fe200078e02b8 */
[C---:B------:R-:W-:Y:S02]  /*20fd0*/  @!P1 R2UR UR14, R134.reuse ;  /* 0x00000000860e92ca */ /* 0x040fe400000e0000 */
[----:B------:R-:W-:Y:S01]  /*20fe0*/  @!PT LDS RZ, [RZ] ;  /* 0x00000000fffff984 */ /* 0x000fe20000000800 */
[----:B------:R-:W-:Y:S01]  /*20ff0*/  @!PT LDS RZ, [RZ] ;  /* 0x00000000fffff984 */ /* 0x000fe20000000800 */
[----:B------:R-:W-:Y:S01]  /*21000*/  @!PT LDS RZ, [RZ] ;  /* 0x00000000fffff984 */ /* 0x000fe20000000800 */
[----:B------:R-:W-:Y:S01]  /*21010*/  @!P1 LDGSTS.E.BYPASS.LTC128B.128 [R239+0xd000], desc[UR10][R12.64] ;  /* 0x0d0000000cef9fae */ /* 0x000fe2000b981a0a */
[----:B------:R-:W-:Y:S01]  /*21020*/  @!P0 R2UR UR10, R134 ;  /* 0x00000000860a82ca */ /* 0x000fe200000e0000 */
[----:B------:R-:W-:Y:S01]  /*21030*/  IMAD.X R5, R13, 0x1, R8, P2 ;  /* 0x000000010d057824 */ /* 0x000fe200010e0608 */
[C---:B------:R-:W-:Y:S02]  /*21040*/  @!P0 R2UR UR11, R135.reuse ;  /* 0x00000000870b82ca */ /* 0x040fe400000e0000 */
[----:B------:R-:W-:Y:S01]  /*21050*/  @P1 STS.128 [R239+0xd000], RZ ;  /* 0x00d000ffef001388 */ /* 0x000fe20000000c00 */
[C---:B------:R-:W-:Y:S01]  /*21060*/  @!P1 R2UR UR15, R135.reuse ;  /* 0x00000000870f92ca */ /* 0x040fe200000e0000 */
[----:B------:R-:W-:Y:S01]  /*21070*/  VIADD R183, R184, UR8 ;  /* 0x00000008b8b77c36 */ /* 0x000fe20008000000 */
[----:B------:R-:W-:Y:S02]  /*21080*/  SHF.R.U32.HI R198, RZ, 0x1, R196 ;  /* 0x00000001ffc67819 */ /* 0x000fe400000116c4 */
[----:B------:R-:W-:Y:S01]  /*21090*/  @!PT LDS RZ, [RZ] ;  /* 0x00000000fffff984 */ /* 0x000fe20000000800 */
[----:B------:R-:W-:Y:S01]  /*210a0*/  @!PT LDS RZ, [RZ] ;  /* 0x00000000fffff984 */ /* 0x000fe20000000800 */
[----:B------:R-:W-:Y:S01]  /*210b0*/  @!PT LDS RZ, [RZ] ;  /* 0x00000000fffff984 */ /* 0x000fe20000000800 */
[----:B------:R2:W-:Y:S01]  /*210c0*/  @!P0 LDGSTS.E.BYPASS.LTC128B.128 [R239+0x11000], desc[UR4][R12.64+0x80] ;  /* 0x110000800cef8fae */ /* 0x0005e2000b981a04 */
[C---:B------:R-:W-:Y:S02]  /*210d0*/  @!P1 R2UR UR4, R134.reuse ;  /* 0x00000000860492ca */ /* 0x040fe400000e0000 */
[----:B------:R-:W-:Y:S02]  /*210e0*/  @!P1 R2UR UR5, R135 ;  /* 0x00000000870592ca */ /* 0x000fe400000e0000 */
[----:B------:R-:W-:Y:S01]  /*210f0*/  @P0 STS.128 [R239+0x11000], RZ ;  /* 0x011000ffef000388 */ /* 0x000fe20000000c00 */
[----:B------:R-:W-:Y:S04]  /*21100*/  LOP3.LUT R199, R199, 0x7c00, RZ, 0xc0, !PT ;  /* 0x00007c00c7c77812 */ /* 0x000fe800078ec0ff */
[----:B------:R-:W-:Y:S01]  /*21110*/  @!PT LDS RZ, [RZ] ;  /* 0x00000000fffff984 */ /* 0x000fe20000000800 */
[----:B------:R-:W-:Y:S01]  /*21120*/  @!PT LDS RZ, [RZ] ;  /* 0x00000000fffff984 */ /* 0x000fe20000000800 */
[----:B------:R-:W-:Y:S01]  /*21130*/  @!PT LDS RZ, [RZ] ;  /* 0x00000000fffff984 */ /* 0x000fe20000000800 */
[----:B------:R-:W-:Y:S01]  /*21140*/  @!P1 LDGSTS.E.BYPASS.LTC128B.128 [R239+0xd800], desc[UR12][R4.64] ;  /* 0x0d80000004ef9fae */ /* 0x000fe2000b981a0c */
[----:B------:R-:W-:Y:S02]  /*21150*/  @!P0 R2UR UR12, R134 ;  /* 0x00000000860c82ca */ /* 0x000fe400000e0000 */
[-C--:B-1----:R-:W-:Y:S02]  /*21160*/  IADD3 R10, P2, PT, R4, R7.reuse, RZ ;  /* 0x00000007040a7210 */ /* 0x082fe40007f5e0ff */
[----:B------:R-:W-:Y:S01]  /*21170*/  @P1 STS.128 [R239+0xd800], RZ ;  /* 0x00d800ffef001388 */ /* 0x000fe20000000c00 */
[----:B------:R-:W-:Y:S04]  /*21180*/  @!P0 R2UR UR13, R135 ;  /* 0x00000000870d82ca */ /* 0x000fe800000e0000 */
[----:B------:R-:W-:Y:S01]  /*21190*/  @!PT LDS RZ, [RZ] ;  /* 0x00000000fffff984 */ /* 0x000fe20000000800 */
[----:B------:R-:W-:Y:S01]  /*211a0*/  @!PT LDS RZ, [RZ] ;  /* 0x00000000fffff984 */ /* 0x000fe20000000800 */
[----:B------:R-:W-:Y:S01]  /*211b0*/  @!PT LDS RZ, [RZ] ;  /* 0x00000000fffff984 */ /* 0x000fe20000000800 */
[----:B------:R1:W-:Y:S01]  /*211c0*/  @!P0 LDGSTS.E.BYPASS.LTC128B.128 [R239+0x11800], desc[UR10][R4.64+0x80] ;  /* 0x1180008004ef8fae */ /* 0x0003e2000b981a0a */
[--C-:B------:R-:W-:Y:S01]  /*211d0*/  IMAD.X R11, R5, 0x1, R8.reuse, P2 ;  /* 0x00000001050b7824 */ /* 0x100fe200010e0608 */
[C---:B------:R-:W-:Y:S03]  /*211e0*/  @!P1 R2UR UR10, R134.reuse ;  /* 0x00000000860a92ca */ /* 0x040fe600000e0000 */
[----:B------:R-:W-:Y:S01]  /*211f0*/  @P0 STS.128 [R239+0x11800], RZ ;  /* 0x011800ffef000388 */ /* 0x000fe20000000c00 */
[C---:B------:R-:W-:Y:S04]  /*21200*/  @!P1 R2UR UR11, R135.reuse ;  /* 0x00000000870b92ca */ /* 0x040fe800000e0000 */
[----:B------:R-:W-:Y:S01]  /*21210*/  @!PT LDS RZ, [RZ] ;  /* 0x00000000fffff984 */ /* 0x000fe20000000800 */
[----:B------:R-:W-:Y:S01]  /*21220*/  @!PT LDS RZ, [RZ] ;  /* 0x00000000fffff984 */ /* 0x000fe20000000800 */
[----:B------:R-:W-:Y:S01]  /*21230*/  @!PT LDS RZ, [RZ] ;  /* 0x00000000fffff984 */ /* 0x000fe20000000800 */
[----:B------:R-:W-:Y:S01]  /*21240*/  @!P1 LDGSTS.E.BYPASS.LTC128B.128 [R239+0xe000], desc[UR4][R10.64] ;  /* 0x0e0000000aef9fae */ /* 0x000fe2000b981a04 */
[----:B------:R-:W-:Y:S02]  /*21250*/  @!P0 R2UR UR4, R134 ;  /* 0x00000000860482ca */ /* 0x000fe400000e0000 */
[----:B--2---:R-:W-:Y:S02]  /*21260*/  IADD3 R12, P2, PT, R10, R7, RZ ;  /* 0x000000070a0c7210 */ /* 0x004fe40007f5e0ff */
[----:B------:R-:W-:Y:S01]  /*21270*/  @P1 STS.128 [R239+0xe000], RZ ;  /* 0x00e000ffef001388 */ /* 0x000fe20000000c00 */
[----:B------:R-:W-:Y:S04]  /*21280*/  @!P0 R2UR UR5, R135 ;  /* 0x00000000870582ca */ /* 0x000fe800000e0000 */
[----:B------:R-:W-:Y:S01]  /*21290*/  @!PT LDS RZ, [RZ] ;  /* 0x00000000fffff984 */ /* 0x000fe20000000800 */
[----:B------:R-:W-:Y:S01]  /*212a0*/  @!PT LDS RZ, [RZ] ;  /* 0x00000000fffff984 */ /* 0x000fe20000000800 */
[----:B------:R-:W-:Y:S01]  /*212b0*/  @!PT LDS RZ, [RZ] ;  /* 0x00000000fffff984 */ /* 0x000fe20000000800 */
[----:B------:R2:W-:Y:S01]  /*212c0*/  @!P0 LDGSTS.E.BYPASS.LTC128B.128 [R239+0x12000], desc[UR12][R10.64+0x80] ;  /* 0x120000800aef8fae */ /* 0x0005e2000b981a0c */
[----:B------:R-:W-:Y:S04]  /*212d0*/  IMAD.X R13, R11, 0x1, R8, P2 ;  /* 0x000000010b0d7824 */ /* 0x000fe800010e0608 */
[----:B------:R-:W-:Y:S05]  /*212e0*/  @P0 STS.128 [R239+0x12000], RZ ;  /* 0x012000ffef000388 */ /* 0x000fea0000000c00 */
[----:B------:R-:W-:Y:S01]  /*212f0*/  @!PT LDS RZ, [RZ] ;  /* 0x00000000fffff984 */ /* 0x000fe20000000800 */
[----:B------:R-:W-:Y:S01]  /*21300*/  @!PT LDS RZ, [RZ] ;  /* 0x00000000fffff984 */ /* 0x000fe20000000800 */
[----:B------:R-:W-:Y:S01]  /*21310*/  @!PT LDS RZ, [RZ] ;  /* 0x00000000fffff984 */ /* 0x000fe20000000800 */
[----:B------:R-:W-:Y:S01]  /*21320*/  @!P1 LDGSTS.E.BYPASS.LTC128B.128 [R239+0xe800], desc[UR10][R12.64] ;  /* 0x0e8000000cef9fae */ /* 0x000fe2000b981a0a */
[----:B-1----:R-:W-:Y:S04]  /*21330*/  LOP3.LUT R5, R198, 0x8, RZ, 0xc0, !PT ;  /* 0x00000008c6057812 */ /* 0x002fe800078ec0ff */
[----:B------:R-:W-:Y:S01]  /*21340*/  @P1 STS.128 [R239+0xe800], RZ ;  /* 0x00e800ffef001388 */ /* 0x000fe20000000c00 */
[--C-:B------:R-:W-:Y:S02]  /*21350*/  LOP3.LUT R4, R199, 0x200, R202.reuse, 0xf8, !PT ;  /* 0x00000200c7047812 */ /* 0x100fe400078ef8ca */
[----:B------:R-:W-:Y:S02]  /*21360*/  LOP3.LUT R6, R5, 0x1c0, R202, 0xf8, !PT ;  /* 0x000001c005067812 */ /* 0x000fe400078ef8ca */
[----:B------:R-:W-:Y:S01]  /*21370*/  @!PT LDS RZ, [RZ] ;  /* 0x00000000fffff984 */ /* 0x000fe20000000800 */
[----:B------:R-:W-:Y:S01]  /*21380*/  @!PT LDS RZ, [RZ] ;  /* 0x00000000fffff984 */ /* 0x000fe20000000800 */
[----:B------:R-:W-:Y:S01]  /*21390*/  @!PT LDS RZ, [RZ] ;  /* 0x00000000fffff984 */ /* 0x000fe20000000800 */
[----:B------:R-:W-:Y:S02]  /*213a0*/  @!P0 LDGSTS.E.BYPASS.LTC128B.128 [R239+0x12800], desc[UR4][R12.64+0x80] ;  /* 0x128000800cef8fae */ /* 0x000fe4000b981a04 */
[----:B------:R-:W-:Y:S03]  /*213b0*/  LOP3.LUT R201, R6, R3, RZ, 0x3c, !PT ;  /* 0x0000000306c97212 */ /* 0x000fe600078e3cff */
[----:B------:R-:W-:Y:S01]  /*213c0*/  @P0 STS.128 [R239+0x12800], RZ ;  /* 0x012800ffef000388 */ /* 0x000fe20000000c00 */
[----:B------:R-:W-:Y:S02]  /*213d0*/  LOP3.LUT R181, R4, R201, RZ, 0xfc, !PT ;  /* 0x000000c904b57212 */ /* 0x000fe400078efcff */
[-C--:B--2---:R-:W-:Y:S02]  /*213e0*/  IADD3 R10, P2, PT, R12, R7.reuse, RZ ;  /* 0x000000070c0a7210 */ /* 0x084fe40007f5e0ff */
[----:B------:R-:W-:Y:S03]  /*213f0*/  LEA R181, R181, UR8, 0x1 ;  /* 0x00000008b5b57c11 */ /* 0x000fe6000f8e08ff */
[--C-:B------:R-:W-:Y:S01]  /*21400*/  IMAD.X R11, R13, 0x1, R8.reuse, P2 ;  /* 0x000000010d0b7824 */ /* 0x100fe200010e0608 */
[----:B------:R-:W-:Y:S04]  /*21410*/  IADD3 R6, P2, PT, R10, R7, RZ ;  /* 0x000000070a067210 */ /* 0x000fe80007f5e0ff */
[----:B------:R-:W-:Y:S01]  /*21420*/  @!PT LDS RZ, [RZ] ;  /* 0x00000000fffff984 */ /* 0x000fe20000000800 */
[----:B------:R-:W-:Y:S01]  /*21430*/  @!PT LDS RZ, [RZ] ;  /* 0x00000000fffff984 */ /* 0x000fe20000000800 */
[----:B------:R-:W-:Y:S01]  /*21440*/  @!PT LDS RZ, [RZ] ;  /* 0x00000000fffff984 */ /* 0x000fe20000000800 */
[----:B------:R-:W-:Y:S01]  /*21450*/  @!P1 LDGSTS.E.BYPASS.LTC128B.128 [R239+0xf000], desc[UR14][R10.64] ;  /* 0x0f0000000aef9fae */ /* 0x000fe2000b981a0e */
[----:B------:R-:W-:Y:S01]  /*21460*/  IMAD.X R7, R11, 0x1, R8, P2 ;  /* 0x000000010b077824 */ /* 0x000fe200010e0608 */
[----:B------:R-:W-:Y:S03]  /*21470*/  LOP3.LUT P2, RZ, R196, 0x4, RZ, 0xc0, !PT ;  /* 0x00000004c4ff7812 */ /* 0x000fe6000784c0ff */
[----:B------:R-:W-:Y:S01]  /*21480*/  @P1 STS.128 [R239+0xf000], RZ ;  /* 0x00f000ffef001388 */ /* 0x000fe20000000c00 */
[----:B------:R-:W-:Y:S04]  /*21490*/  SEL R160, R160, 0xffffffc0, !P2 ;  /* 0xffffffc0a0a07807 */ /* 0x000fe80005000000 */
[----:B------:R-:W-:Y:S01]  /*214a0*/  @!PT LDS RZ, [RZ] ;  /* 0x00000000fffff984 */ /* 0x000fe20000000800 */
[----:B------:R-:W-:Y:S01]  /*214b0*/  @!PT LDS RZ, [RZ] ;  /* 0x00000000fffff984 */ /* 0x000fe20000000800 */
[----:B------:R-:W-:Y:S01]  /*214c0*/  @!PT LDS RZ, [RZ] ;  /* 0x00000000fffff984 */ /* 0x000fe20000000800 */
[----:B------:R1:W-:Y:S01]  /*214d0*/  @!P0 LDGSTS.E.BYPASS.LTC128B.128 [R239+0x13000], desc[UR12][R10.64+0x80] ;  /* 0x130000800aef8fae */ /* 0x0003e2000b981a0c */
[--C-:B------:R-:W-:Y:S04]  /*214e0*/  IMAD.IADD R185, R181, 0x1, R160.reuse ;  /* 0x00000001b5b97824 */ /* 0x100fe800078e02a0 */
[----:B------:R-:W-:Y:S01]  /*214f0*/  @P0 STS.128 [R239+0x13000], RZ ;  /* 0x013000ffef000388 */ /* 0x000fe20000000c00 */
[----:B------:R-:W-:Y:S04]  /*21500*/  IMAD.IADD R193, R183, 0x1, R160 ;  /* 0x00000001b7c17824 */ /* 0x000fe800078e02a0 */
[----:B------:R-:W-:Y:S01]  /*21510*/  @!PT LDS RZ, [RZ] ;  /* 0x00000000fffff984 */ /* 0x000fe20000000800 */
[----:B------:R-:W-:Y:S01]  /*21520*/  @!PT LDS RZ, [RZ] ;  /* 0x00000000fffff984 */ /* 0x000fe20000000800 */
[----:B------:R-:W-:Y:S01]  /*21530*/  @!PT LDS RZ, [RZ] ;  /* 0x00000000fffff984 */ /* 0x000fe20000000800 */
[----:B------:R-:W-:Y:S05]  /*21540*/  @!P1 LDGSTS.E.BYPASS.LTC128B.128 [R239+0xf800], desc[UR10][R6.64] ;  /* 0x0f80000006ef9fae */ /* 0x000fea000b981a0a */
[----:B------:R-:W-:Y:S05]  /*21550*/  @P1 STS.128 [R239+0xf800], RZ ;  /* 0x00f800ffef001388 */ /* 0x000fea0000000c00 */
[----:B------:R-:W-:Y:S01]  /*21560*/  @!PT LDS RZ, [RZ] ;  /* 0x00000000fffff984 */ /* 0x000fe20000000800 */
[----:B------:R-:W-:Y:S01]  /*21570*/  @!PT LDS RZ, [RZ] ;  /* 0x00000000fffff984 */ /* 0x000fe20000000800 */
[----:B------:R-:W-:Y:S01]  /*21580*/  @!PT LDS RZ, [RZ] ;  /* 0x00000000fffff984 */ /* 0x000fe20000000800 */
[----:B------:R2:W-:Y:S05]  /*21590*/  @!P0 LDGSTS.E.BYPASS.LTC128B.128 [R239+0x13800], desc[UR4][R6.64+0x80] ;  /* 0x1380008006ef8fae */ /* 0x0005ea000b981a04 */
[----:B------:R-:W-:Y:S01]  /*215a0*/  @P0 STS.128 [R239+0x13800], RZ ;  /* 0x013800ffef000388 */ /* 0x000fe20000000c00 */
[----:B------:R-:W-:Y:S04]  /*215b0*/  LOP3.LUT P0, RZ, R196, 0x2, RZ, 0xc0, !PT ;  /* 0x00000002c4ff7812 */ /* 0x000fe8000780c0ff */
[----:B------:R-:W-:Y:S01]  /*215c0*/  LDSM.16.M88.4 R64, [R181] ;  /* 0x00000000b540783b */ /* 0x000fe20000000200 */
[----:B------:R-:W-:Y:S02]  /*215d0*/  SEL R200, R200, 0xffffffe0, !P0 ;  /* 0xffffffe0c8c87807 */ /* 0x000fe40004000000 */
[----:B------:R-:W-:Y:S02]  /*215e0*/  ISETP.GT.AND P0, PT, R230, R205, PT ;  /* 0x000000cde600720c */ /* 0x000fe40003f04270 */
[----:B-1----:R-:W2:Y:S01]  /*215f0*/  LDSM.16.M88.4 R8, [R184+UR8+0x4000] ;  /* 0x00400008b808783b */ /* 0x002ea20008000200 */
[--C-:B------:R-:W-:Y:S02]  /*21600*/  IMAD.IADD R140, R181, 0x1, R200.reuse ;  /* 0x00000001b58c7824 */ /* 0x100fe400078e02c8 */
[C-C-:B------:R-:W-:Y:S02]  /*21610*/  IMAD.IADD R180, R183.reuse, 0x1, R200.reuse ;  /* 0x00000001b7b47824 */ /* 0x140fe400078e02c8 */
[----:B------:R-:W1:Y:S01]  /*21620*/  LDSM.16.M88.4 R16, [R184+UR8+0x4800] ;  /* 0x00480008b810783b */ /* 0x000e620008000200 */
[C---:B------:R-:W-:Y:S02]  /*21630*/  IMAD.IADD R204, R200.reuse, 0x1, R185 ;  /* 0x00000001c8cc7824 */ /* 0x040fe400078e02b9 */
[----:B------:R-:W-:Y:S02]  /*21640*/  IMAD.IADD R203, R200, 0x1, R193 ;  /* 0x00000001c8cb7824 */ /* 0x000fe400078e02c1 */
[----:B------:R-:W3:Y:S01]  /*21650*/  LDSM.16.M88.4 R24, [R184+UR8+0x5000] ;  /* 0x00500008b818783b */ /* 0x000ee20008000200 */
[--C-:B------:R-:W-:Y:S04]  /*21660*/  IMAD.IADD R192, R183, 0x1, R200.reuse ;  /* 0x00000001b7c07824 */ /* 0x100fe800078e02c8 */
[----:B------:R-:W0:Y:S05]  /*21670*/  LDGDEPBAR ;  /* 0x00000000000079af */ /* 0x000e2a0000000000 */
[----:B------:R-:W4:Y:S05]  /*21680*/  LDSM.16.M88.4 R32, [R184+UR8+0x5800] ;  /* 0x00580008b820783b */ /* 0x000f2a0008000200 */
[----:B------:R-:W5:Y:S05]  /*21690*/  LDSM.16.M88.4 R40, [R184+UR8+0x6000] ;  /* 0x00600008b828783b */ /* 0x000f6a0008000200 */
[----:B------:R-:W5:Y:S05]  /*216a0*/  LDSM.16.M88.4 R48, [R184+UR8+0x6800] ;  /* 0x00680008b830783b */ /* 0x000f6a0008000200 */
[----:B------:R-:W5:Y:S05]  /*216b0*/  LDSM.16.M88.4 R56, [R184+UR8+0x7000] ;  /* 0x00700008b838783b */ /* 0x000f6a0008000200 */
[----:B------:R-:W5:Y:S01]  /*216c0*/  LDSM.16.M88.4 R136, [R184+UR8+0x7800] ;  /* 0x00780008b888783b */ /* 0x000f620008000200 */
[C---:B--2---:R-:W-:Y:S04]  /*216d0*/  HMMA.16816.F32.BF16 R4, R64.reuse, R8, RZ ;  /* 0x000000084004723c */ /* 0x044fe800000418ff */
[----:B------:R-:W-:Y:S04]  /*216e0*/  LDSM.16.M88.4 R140, [R140] ;  /* 0x000000008c8c783b */ /* 0x000fe80000000200 */
[C---:B------:R-:W-:Y:S01]  /*216f0*/  HMMA.16816.F32.BF16 R8, R64.reuse, R10, RZ ;  /* 0x0000000a4008723c */ /* 0x040fe200000418ff */
[----:B------:R-:W2:Y:S05]  /*21700*/  LDSM.16.M88.4 R144, [R180+0x4000] ;  /* 0x00400000b490783b */ /* 0x000eaa0000000200 */
[----:B------:R-:W2:Y:S02]  /*21710*/  LDSM.16.M88.4 R148, [R180+0x4800] ;  /* 0x00480000b494783b */ /* 0x000ea40000000200 */
[C---:B-1----:R-:W-:Y:S03]  /*21720*/  HMMA.16816.F32.BF16 R12, R64.reuse, R16, RZ ;  /* 0x00000010400c723c */ /* 0x042fe600000418ff */
[----:B------:R-:W-:Y:S05]  /*21730*/  LDSM.16.M88.4 R152, [R180+0x5800] ;  /* 0x00580000b498783b */ /* 0x000fea0000000200 */
[C---:B------:R-:W-:Y:S01]  /*21740*/  HMMA.16816.F32.BF16 R16, R64.reuse, R18, RZ ;  /* 0x000000124010723c */ /* 0x040fe200000418ff */
[----:B------:R-:W-:Y:S05]  /*21750*/  LDSM.16.M88.4 R156, [R180+0x6800] ;  /* 0x00680000b49c783b */ /* 0x000fea0000000200 */
[----:B------:R-:W-:Y:S02]  /*21760*/  LDSM.16.M88.4 R160, [R180+0x7000] ;  /* 0x00700000b4a0783b */ /* 0x000fe40000000200 */
[C---:B---3--:R-:W-:Y:S03]  /*21770*/  HMMA.16816.F32.BF16 R20, R64.reuse, R24, RZ ;  /* 0x000000184014723c */ /* 0x048fe600000418ff */
[----:B------:R-:W-:Y:S05]  /*21780*/  LDSM.16.M88.4 R164, [R180+0x7800] ;  /* 0x00780000b4a4783b */ /* 0x000fea0000000200 */
[C---:B------:R-:W-:Y:S01]  /*21790*/  HMMA.16816.F32.BF16 R24, R64.reuse, R26, RZ ;  /* 0x0000001a4018723c */ /* 0x040fe200000418ff */
[----:B------:R-:W-:Y:S05]  /*217a0*/  LDSM.16.M88.4 R168, [R185] ;  /* 0x00000000b9a8783b */ /* 0x000fea0000000200 */
[----:B------:R-:W-:Y:S02]  /*217b0*/  LDSM.16.M88.4 R172, [R193+0x4000] ;  /* 0x00400000c1ac783b */ /* 0x000fe40000000200 */
        /* <DEDUP_REMOVED lines=24> */
[----:B------:R-:W-:Y:S07]  /*21940*/  LDSM.16.M88.4 R152, [R204] ;  /* 0x00000000cc98783b */ /* 0x000fee0000000200 */
        /* <DEDUP_REMOVED lines=33> */
[----:B------:R-:W3:Y:S07]  /*21b60*/  LDSM.16.M88.4 R148, [R203+0x6800] ;  /* 0x00680000cb94783b */ /* 0x000eee0000000200 */
        /* <DEDUP_REMOVED lines=13> */
[C---:B----4-:R-:W-:Y:S08]  /*21c40*/  HMMA.16816.F32.BF16 R28, R152.reuse, R140, R28 ;  /* 0x0000008c981c723c */ /* 0x050ff0000004181c */
[C---:B------:R-:W-:Y:S01]  /*21c50*/  HMMA.16816.F32.BF16 R32, R152.reuse, R142, R32 ;  /* 0x0000008e9820723c */ /* 0x040fe20000041820 */
[----:B------:R-:W2:Y:S07]  /*21c60*/  LDSM.16.M88.4 R140, [R184+UR8+0x9000] ;  /* 0x00900008b88c783b */ /* 0x000eae0008000200 */
[C---:B------:R-:W-:Y:S08]  /*21c70*/  HMMA.16816.F32.BF16 R36, R152.reuse, R164, R36 ;  /* 0x000000a49824723c */ /* 0x040ff00000041824 */
[C---:B------:R-:W-:Y:S01]  /*21c80*/  HMMA.16816.F32.BF16 R40, R152.reuse, R166, R40 ;  /* 0x000000a69828723c */ /* 0x040fe20000041828 */
[----:B------:R-:W4:Y:S07]  /*21c90*/  LDSM.16.M88.4 R164, [R184+UR8+0xa000] ;  /* 0x00a00008b8a4783b */ /* 0x000f2e0008000200 */
[C---:B---3--:R-:W-:Y:S08]  /*21ca0*/  HMMA.16816.F32.BF16 R44, R152.reuse, R148, R44 ;  /* 0x00000094982c723c */ /* 0x048ff0000004182c */
[C---:B------:R-:W-:Y:S01]  /*21cb0*/  HMMA.16816.F32.BF16 R48, R152.reuse, R150, R48 ;  /* 0x000000969830723c */ /* 0x040fe20000041830 */
[----:B------:R-:W3:Y:S07]  /*21cc0*/  LDSM.16.M88.4 R148, [R184+UR8+0xa800] ;  /* 0x00a80008b894783b */ /* 0x000eee0008000200 */
        /* <DEDUP_REMOVED lines=56> */
[C---:B---3--:R-:W-:Y:S08]  /*22050*/  HMMA.16816.F32.BF16 R60, R156.reuse, R148, R60 ;  /* 0x000000949c3c723c */ /* 0x048ff0000004183c */
[----:B------:R-:W-:Y:S01]  /*22060*/  HMMA.16816.F32.BF16 R64, R156, R150, R64 ;  /* 0x000000969c40723c */ /* 0x000fe20000041840 */
[----:B------:R-:W3:Y:S05]  /*22070*/  LDSM.16.M88.4 R148, [R193+0xa800] ;  /* 0x00a80000c194783b */ /* 0x000eea0000000200 */
[----:B------:R-:W4:Y:S02]  /*22080*/  LDSM.16.M88.4 R156, [R193+0xb000] ;  /* 0x00b00000c19c783b */ /* 0x000f240000000200 */
[C---:B------:R-:W-:Y:S03]  /*22090*/  HMMA.16816.F32.BF16 R4, R184.reuse, R188, R4 ;  /* 0x000000bcb804723c */ /* 0x040fe60000041804 */
[----:B------:R-:W-:Y:S05]  /*220a0*/  LDSM.16.M88.4 R192, [R203+0xb000] ;  /* 0x00b00000cbc0783b */ /* 0x000fea0000000200 */
        /* <DEDUP_REMOVED lines=43> */
[----:B------:R-:W-:Y:S01]  /*22360*/  @!P3 R2UR UR4, R134 ;  /* 0x000000008604b2ca */ /* 0x000fe200000e0000 */
[----:B------:R-:W-:Y:S01]  /*22370*/  @!P3 IMAD.MOV.U32 R137, RZ, RZ, RZ ;  /* 0x000000ffff89b224 */ /* 0x000fe200078e00ff */
[----:B------:R-:W-:Y:S04]  /*22380*/  @!P3 R2UR UR5, R135 ;  /* 0x000000008705b2ca */ /* 0x000fe800000e0000 */
[----:B------:R-:W-:Y:S09]  /*22390*/  @!P3 IADD3 R137, P0, PT, RZ, -R137, RZ ;  /* 0x80000089ff89b210 */ /* 0x000ff20007f1e0ff */
[----:B------:R-:W2:Y:S02]  /*223a0*/  @!P3 LD.E R138, desc[UR4][R132.64+0x38] ;  /* 0x00003804848ab980 */ /* 0x000ea4000c101900 */
[----:B--2---:R-:W-:Y:S04]  /*223b0*/  @!P3 IMAD.SHL.U32 R138, R138, 0x80, RZ ;  /* 0x000000808a8ab824 */ /* 0x004fe800078e00ff */
[----:B------:R-:W-:Y:S01]  /*223c0*/  @!P3 IMAD.X R138, RZ, RZ, ~R138, P0 ;  /* 0x000000ffff8ab224 */ /* 0x000fe200000e0e8a */
[----:B------:R-:W-:Y:S04]  /*223d0*/  ISETP.GE.AND P0, PT, R136, R217, PT ;  /* 0x000000d98800720c */ /* 0x000fe80003f06270 */
        /* <DEDUP_REMOVED lines=75> */
.L_x_7822:
[----:B------:R-:W-:Y:S05]  /*22890*/  BSYNC.RECONVERGENT B0 ;  /* 0x0000000000007941 */ /* 0x000fea0003800200 */
.L_x_7821:
        /* <DEDUP_REMOVED lines=129> */
.L_x_7820:
[----:B------:R-:W-:Y:S05]  /*230b0*/  BSYNC.RECONVERGENT B1 ;  /* 0x0000000000017941 */ /* 0x000fea0003800200 */
.L_x_7819:
        /* <DEDUP_REMOVED lines=9> */
[----:B------:R-:W-:Y:S01]  /*23150*/  ISETP.GE.AND P6, PT, R3, R227, PT ;  /* 0x000000e30300720c */ /* 0x000fe20003fc6270 */
[----:B------:R-:W-:Y:S01]  /*23160*/  VIADD R151, R233, 0xfffffff9 ;  /* 0xfffffff9e9977836 */ /* 0x000fe20000000000 */
        /* <DEDUP_REMOVED lines=24> */
[----:B------:R-:W-:Y:S01]  /*232f0*/  VIADD R175, R233, 0xffffffd9 ;  /* 0xffffffd9e9af7836 */ /* 0x000fe20000000000 */
[----:B------:R-:W-:Y:S01]  /*23300*/  I2FP.F32.S32 R135, R135 ;  /* 0x0000008700877245 */ /* 0x000fe20000201400 */
[CC--:B------:R-:W-:Y:S01]  /*23310*/  FFMA.FTZ R11, -R225.reuse, R134.reuse, R11 ;  /* 0x00000086e10b7223 */ /* 0x0c0fe2000001010b */
[----:B------:R-:W-:Y:S01]  /*23320*/  IABS R137, R137 ;  /* 0x0000008900897213 */ /* 0x000fe20000000000 */
[C---:B------:R-:W-:Y:S01]  /*23330*/  FFMA.FTZ R5, -R225.reuse, R134, R5 ;  /* 0x00000086e1057223 */ /* 0x040fe20000010105 */
[----:B------:R-:W-:Y:S01]  /*23340*/  I2FP.F32.S32 R3, R3 ;  /* 0x0000000300037245 */ /* 0x000fe20000201400 */
[C---:B------:R-:W-:Y:S01]  /*23350*/  FFMA.FTZ R14, -R225.reuse, R135, R14 ;  /* 0x00000087e10e7223 */ /* 0x040fe2000001010e */
[----:B------:R-:W-:Y:S01]  /*23360*/  I2FP.F32.S32 R134, R137 ;  /* 0x0000008900867245 */ /* 0x000fe20000201400 */
[----:B------:R-:W-:Y:S01]  /*23370*/  FFMA.FTZ R8, -R225, R135, R8 ;  /* 0x00000087e1087223 */ /* 0x000fe20000010108 */
[----:B------:R-:W-:Y:S01]  /*23380*/  IABS R136, R136 ;  /* 0x0000008800887213 */ /* 0x000fe20000000000 */
        /* <DEDUP_REMOVED lines=18> */
[CC--:B------:R-:W-:Y:S01]  /*234b0*/  FFMA.FTZ R17, -R225.reuse, R136.reuse, R17 ;  /* 0x00000088e1117223 */ /* 0x0c0fe20000010111 */
[----:B------:R-:W-:Y:S01]  /*234c0*/  IABS R137, R137 ;  /* 0x0000008900897213 */ /* 0x000fe20000000000 */
[CC--:B------:R-:W-:Y:S01]  /*234d0*/  FFMA.FTZ R22, -R225.reuse, R135.reuse, R22 ;  /* 0x00000087e1167223 */ /* 0x0c0fe20000010116 */
[----:B------:R-:W-:Y:S01]  /*234e0*/  FFMA.FTZ R16, -R225, R135, R16 ;  /* 0x00000087e1107223 */ /* 0x000fe20000010110 */
[----:B------:R-:W-:Y:S02]  /*234f0*/  VIADD R135, R231, 0x9 ;  /* 0x00000009e7877836 */ /* 0x000fe40000000000 */
[CC--:B------:R-:W-:Y:S01]  /*23500*/  FFMA.FTZ R20, -R225.reuse, R3.reuse, R20 ;  /* 0x00000003e1147223 */ /* 0x0c0fe20000010114 */
[----:B------:R-:W-:Y:S01]  /*23510*/  FFMA.FTZ R26, -R225, R3, R26 ;  /* 0x00000003e11a7223 */ /* 0x000fe2000001011a */
[----:B------:R-:W-:Y:S01]  /*23520*/  I2FP.F32.S32 R137, R137 ;  /* 0x0000008900897245 */ /* 0x000fe20000201400 */
[----:B------:R-:W-:Y:S01]  /*23530*/  VIADD R3, R231, 0x1 ;  /* 0x00000001e7037836 */ /* 0x000fe20000000000 */
[----:B------:R-:W-:Y:S01]  /*23540*/  IABS R135, R135 ;  /* 0x0000008700877213 */ /* 0x000fe20000000000 */
[C---:B------:R-:W-:Y:S01]  /*23550*/  FFMA.FTZ R23, -R225.reuse, R136, R23 ;  /* 0x00000088e1177223 */ /* 0x040fe20000010117 */
        /* <DEDUP_REMOVED lines=10> */
[----:B------:R-:W-:Y:S01]  /*23600*/  FFMA.FTZ R34, -R225, R135, R34 ;  /* 0x00000087e1227223 */ /* 0x000fe20000010122 */
[----:B------:R-:W-:Y:S01]  /*23610*/  IABS R137, R137 ;  /* 0x0000008900897213 */ /* 0x000fe20000000000 */
[----:B------:R-:W-:Y:S02]  /*23620*/  VIADD R135, R231, 0xfffffff9 ;  /* 0xfffffff9e7877836 */ /* 0x000fe40000000000 */
[CC--:B------:R-:W-:Y:S01]  /*23630*/  FFMA.FTZ R38, -R225.reuse, R3.reuse, R38 ;  /* 0x00000003e1267223 */ /* 0x0c0fe20000010126 */
[C---:B------:R-:W-:Y:S01]  /*23640*/  FFMA.FTZ R32, -R225.reuse, R3, R32 ;  /* 0x00000003e1207223 */ /* 0x040fe20000010120 */
[----:B------:R-:W-:Y:S01]  /*23650*/  I2FP.F32.S32 R3, R137 ;  /* 0x0000008900037245 */ /* 0x000fe20000201400 */
[CC--:B------:R-:W-:Y:S01]  /*23660*/  FFMA.FTZ R21, -R225.reuse, R134.reuse, R21 ;  /* 0x00000086e1157223 */ /* 0x0c0fe20000010115 */
[----:B------:R-:W-:Y:S01]  /*23670*/  IABS R135, R135 ;  /* 0x0000008700877213 */ /* 0x000fe20000000000 */
[----:B------:R-:W-:Y:S01]  /*23680*/  FFMA.FTZ R27, -R225, R134, R27 ;  /* 0x00000086e11b7223 */ /* 0x000fe2000001011b */
[----:B------:R-:W-:Y:S02]  /*23690*/  VIADD R134, R231, 0x8 ;  /* 0x00000008e7867836 */ /* 0x000fe40000000000 */
[CC--:B------:R-:W-:Y:S01]  /*236a0*/  FFMA.FTZ R46, -R225.reuse, R3.reuse, R46 ;  /* 0x00000003e12e7223 */ /* 0x0c0fe2000001012e */
        /* <DEDUP_REMOVED lines=8> */
[----:B------:R-:W-:Y:S01]  /*23730*/  IABS R3, R3 ;  /* 0x0000000300037213 */ /* 0x000fe20000000000 */
[----:B------:R-:W-:Y:S01]  /*23740*/  VIADD R135, R231, 0xffffffe9 ;  /* 0xffffffe9e7877836 */ /* 0x000fe20000000000 */
        /* <DEDUP_REMOVED lines=8> */
[----:B------:R-:W-:Y:S01]  /*237d0*/  FFMA.FTZ R48, -R225, R3, R48 ;  /* 0x00000003e1307223 */ /* 0x000fe20000010130 */
[----:B------:R-:W-:Y:S01]  /*237e0*/  I2FP.F32.S32 R135, R135 ;  /* 0x0000008700877245 */ /* 0x000fe20000201400 */
[----:B------:R-:W-:Y:S02]  /*237f0*/  VIADD R3, R231, 0xffffffd9 ;  /* 0xffffffd9e7037836 */ /* 0x000fe40000000000 */
[C---:B------:R-:W-:Y:S01]  /*23800*/  FFMA.FTZ R25, -R225.reuse, R136, R25 ;  /* 0x00000088e1197223 */ /* 0x040fe20000010119 */
        /* <DEDUP_REMOVED lines=14> */
[----:B------:R-:W-:Y:S01]  /*238f0*/  FFMA.FTZ R58, -R225, R3, R58 ;  /* 0x00000003e13a7223 */ /* 0x000fe2000001013a */
        /* <DEDUP_REMOVED lines=17> */
[----:B------:R-:W-:Y:S01]  /*23a10*/  I2FP.F32.S32 R3, R135 ;  /* 0x0000008700037245 */ /* 0x000fe20000201400 */
[C---:B------:R-:W-:Y:S01]  /*23a20*/  VIADD R134, R231.reuse, 0xffffffe0 ;  /* 0xffffffe0e7867836 */ /* 0x040fe20000000000 */
[----:B------:R-:W2:Y:S01]  /*23a30*/  LD.E R135, desc[UR4][R132.64+0xdc] ;  /* 0x0000dc0484877980 */ /* 0x000ea2000c101900 */
[----:B------:R-:W-:Y:S01]  /*23a40*/  I2FP.F32.S32 R136, R137 ;  /* 0x0000008900887245 */ /* 0x000fe20000201400 */
[----:B------:R-:W-:Y:S01]  /*23a50*/  VIADD R137, R231, 0xffffffc8 ;  /* 0xffffffc8e7897836 */ /* 0x000fe20000000000 */
[----:B-1----:R-:W-:Y:S01]  /*23a60*/  IABS R138, R231 ;  /* 0x000000e7008a7213 */ /* 0x002fe20000000000 */
[----:B------:R-:W-:Y:S01]  /*23a70*/  VIADD R177, R233, 0xffffffd8 ;  /* 0xffffffd8e9b17836 */ /* 0x000fe20000000000 */
[----:B------:R-:W-:Y:S01]  /*23a80*/  IABS R134, R134 ;  /* 0x0000008600867213 */ /* 0x000fe20000000000 */
[CC--:B------:R-:W-:Y:S01]  /*23a90*/  FFMA.FTZ R45, -R225.reuse, R136.reuse, R45 ;  /* 0x00000088e12d7223 */ /* 0x0c0fe2000001012d */
[----:B------:R-:W-:Y:S01]  /*23aa0*/  FFMA.FTZ R51, -R225, R136, R51 ;  /* 0x00000088e1337223 */ /* 0x000fe20000010133 */
[----:B------:R-:W-:Y:S01]  /*23ab0*/  VIADD R136, R231, 0xffffffd8 ;  /* 0xffffffd8e7887836 */ /* 0x000fe20000000000 */
[----:B------:R-:W-:Y:S01]  /*23ac0*/  I2FP.F32.S32 R134, R134 ;  /* 0x0000008600867245 */ /* 0x000fe20000201400 */
[C---:B------:R-:W-:Y:S01]  /*23ad0*/  VIADD R165, R233.reuse, 0xffffffe9 ;  /* 0xffffffe9e9a57836 */ /* 0x040fe20000000000 */
[----:B------:R-:W-:Y:S01]  /*23ae0*/  I2FP.F32.S32 R138, R138 ;  /* 0x0000008a008a7245 */ /* 0x000fe20000201400 */
[----:B------:R-:W-:Y:S01]  /*23af0*/  VIADD R157, R233, 0xfffffff1 ;  /* 0xfffffff1e99d7836 */ /* 0x000fe20000000000 */
[----:B------:R-:W-:Y:S01]  /*23b00*/  IABS R136, R136 ;  /* 0x0000008800887213 */ /* 0x000fe20000000000 */
[CC--:B------:R-:W-:Y:S01]  /*23b10*/  FFMA.FTZ R55, -R225.reuse, R134.reuse, R55 ;  /* 0x00000086e1377223 */ /* 0x0c0fe20000010137 */
[C---:B------:R-:W-:Y:S01]  /*23b20*/  FFMA.FTZ R49, -R225.reuse, R134, R49 ;  /* 0x00000086e1317223 */ /* 0x040fe20000010131 */
[C---:B------:R-:W-:Y:S01]  /*23b30*/  FFMA.FTZ R33, -R225.reuse, R138, R33 ;  /* 0x0000008ae1217223 */ /* 0x040fe20000010121 */
[----:B------:R-:W-:Y:S01]  /*23b40*/  I2FP.F32.S32 R134, R136 ;  /* 0x0000008800867245 */ /* 0x000fe20000201400 */
[----:B------:R-:W-:Y:S01]  /*23b50*/  FFMA.FTZ R39, -R225, R138, R39 ;  /* 0x0000008ae1277223 */ /* 0x000fe20000010127 */
[----:B------:R-:W-:Y:S01]  /*23b60*/  FSEL R144, R4, -INF , P0 ;  /* 0xff80000004907808 */ /* 0x000fe20000000000 */
[----:B------:R-:W-:Y:S01]  /*23b70*/  VIADD R138, R231, 0xffffffc0 ;  /* 0xffffffc0e78a7836 */ /* 0x000fe20000000000 */
[----:B------:R-:W-:Y:S01]  /*23b80*/  ISETP.GE.AND P4, PT, R151, R228, PT ;  /* 0x000000e49700720c */ /* 0x000fe20003f86270 */
[CC--:B------:R-:W-:Y:S01]  /*23b90*/  FFMA.FTZ R53, -R225.reuse, R134.reuse, R53 ;  /* 0x00000086e1357223 */ /* 0x0c0fe20000010135 */
[----:B------:R-:W-:Y:S01]  /*23ba0*/  IABS R137, R137 ;  /* 0x0000008900897213 */ /* 0x000fe20000000000 */
[----:B------:R-:W-:Y:S01]  /*23bb0*/  FFMA.FTZ R59, -R225, R134, R59 ;  /* 0x00000086e13b7223 */ /* 0x000fe2000001013b */
[----:B------:R-:W-:Y:S01]  /*23bc0*/  ISETP.GE.AND P0, PT, R185, R228, PT ;  /* 0x000000e4b900720c */ /* 0x000fe20003f06270 */
[C---:B------:R-:W-:Y:S01]  /*23bd0*/  VIADD R159, R233.reuse, 0xfffffff0 ;  /* 0xfffffff0e99f7836 */ /* 0x040fe20000000000 */
[----:B------:R-:W-:Y:S01]  /*23be0*/  I2FP.F32.S32 R134, R137 ;  /* 0x0000008900867245 */ /* 0x000fe20000201400 */
[----:B------:R-:W-:Y:S01]  /*23bf0*/  VIADD R137, R233, 0xffffffc1 ;  /* 0xffffffc1e9897836 */ /* 0x000fe20000000000 */
[----:B------:R-:W-:Y:S01]  /*23c00*/  FSEL R164, R33, -INF , P4 ;  /* 0xff80000021a47808 */ /* 0x000fe20002000000 */
[----:B------:R-:W-:Y:S01]  /*23c10*/  VIADD R149, R233, 0x8 ;  /* 0x00000008e9957836 */ /* 0x000fe20000000000 */
[----:B------:R-:W-:Y:S01]  /*23c20*/  ISETP.GE.AND P4, PT, R161, R226, PT ;  /* 0x000000e2a100720c */ /* 0x000fe20003f86270 */
[CC--:B------:R-:W-:Y:S01]  /*23c30*/  FFMA.FTZ R61, -R225.reuse, R134.reuse, R61 ;  /* 0x00000086e13d7223 */ /* 0x0c0fe2000001013d */
[----:B------:R-:W-:Y:S01]  /*23c40*/  FSEL R140, R8, -INF , P0 ;  /* 0xff800000088c7808 */ /* 0x000fe20000000000 */
[----:B------:R-:W-:Y:S01]  /*23c50*/  FFMA.FTZ R67, -R225, R134, R67 ;  /* 0x00000086e1437223 */ /* 0x000fe20000010143 */
        /* <DEDUP_REMOVED lines=8> */
[-C--:B------:R-:W-:Y:S01]  /*23ce0*/  ISETP.GE.AND P0, PT, R137, R226.reuse, PT ;  /* 0x000000e28900720c */ /* 0x080fe20003f06270 */
[----:B------:R-:W-:Y:S01]  /*23cf0*/  VIADD R139, R233, 0x19 ;  /* 0x00000019e98b7836 */ /* 0x000fe20000000000 */
[----:B------:R-:W-:Y:S01]  /*23d00*/  FSEL R142, R5, -INF , P4 ;  /* 0xff800000058e7808 */ /* 0x000fe20002000000 */
[----:B------:R-:W-:Y:S01]  /*23d10*/  VIADD R136, R231, 0xffffffd0 ;  /* 0xffffffd0e7887836 */ /* 0x000fe20000000000 */
[----:B------:R-:W-:Y:S01]  /*23d20*/  FSEL R5, R7, -INF , P0 ;  /* 0xff80000007057808 */ /* 0x000fe20000000000 */
[----:B------:R-:W-:Y:S01]  /*23d30*/  VIADD R39, R233, 0x20 ;  /* 0x00000020e9277836 */ /* 0x000fe20000000000 */
[----:B------:R-:W-:Y:S01]  /*23d40*/  ISETP.GE.AND P0, PT, R185, R226, PT ;  /* 0x000000e2b900720c */ /* 0x000fe20003f06270 */
[----:B------:R-:W-:Y:S01]  /*23d50*/  VIADD R33, R233, 0x21 ;  /* 0x00000021e9217836 */ /* 0x000fe20000000000 */
[----:B------:R-:W-:Y:S01]  /*23d60*/  FSEL R8, R6, -INF , P1 ;  /* 0xff80000006087808 */ /* 0x000fe20000800000 */
[CC--:B------:R-:W-:Y:S01]  /*23d70*/  FFMA.FTZ R60, -R225.reuse, R3.reuse, R60 ;  /* 0x00000003e13c7223 */ /* 0x0c0fe2000001013c */
[----:B------:R-:W-:Y:S01]  /*23d80*/  FSEL R10, R10, -INF , P0 ;  /* 0xff8000000a0a7808 */ /* 0x000fe20000000000 */
[----:B------:R-:W-:Y:S01]  /*23d90*/  FFMA.FTZ R66, -R225, R3, R66 ;  /* 0x00000003e1427223 */ /* 0x000fe20000010142 */
[-C--:B------:R-:W-:Y:S01]  /*23da0*/  ISETP.GE.AND P0, PT, R171, R228.reuse, PT ;  /* 0x000000e4ab00720c */ /* 0x080fe20003f06270 */
[----:B------:R-:W-:Y:S01]  /*23db0*/  VIADD R3, R233, 0x38 ;  /* 0x00000038e9037836 */ /* 0x000fe20000000000 */
[-C--:B------:R-:W-:Y:S01]  /*23dc0*/  ISETP.GE.AND P1, PT, R175, R228.reuse, PT ;  /* 0x000000e4af00720c */ /* 0x080fe20003f26270 */
[----:B------:R-:W-:Y:S01]  /*23dd0*/  VIADD R229, R229, 0xffffff80 ;  /* 0xffffff80e5e57836 */ /* 0x000fe20000000000 */
[----:B------:R-:W-:Y:S01]  /*23de0*/  FSEL R186, R21, -INF , P0 ;  /* 0xff80000015ba7808 */ /* 0x000fe20000000000 */
[----:B------:R-:W-:Y:S01]  /*23df0*/  VIADD R21, R233, 0x39 ;  /* 0x00000039e9157836 */ /* 0x000fe20000000000 */
[----:B------:R-:W-:Y:S01]  /*23e00*/  ISETP.GE.AND P0, PT, R167, R228, PT ;  /* 0x000000e4a700720c */ /* 0x000fe20003f06270 */
[----:B------:R-:W-:Y:S01]  /*23e10*/  VIADD R231, R231, 0x80 ;  /* 0x00000080e7e77836 */ /* 0x000fe20000000000 */
[----:B------:R-:W-:Y:S02]  /*23e20*/  IABS R138, R138 ;  /* 0x0000008a008a7213 */ /* 0x000fe40000000000 */
[----:B------:R-:W-:Y:S02]  /*23e30*/  FSEL R24, R24, -INF , P0 ;  /* 0xff80000018187808 */ /* 0x000fe40000000000 */
[-C--:B------:R-:W-:Y:S02]  /*23e40*/  ISETP.GE.AND P0, PT, R175, R226.reuse, PT ;  /* 0x000000e2af00720c */ /* 0x080fe40003f06270 */
[----:B------:R-:W-:Y:S02]  /*23e50*/  FSEL R6, R17, -INF , P1 ;  /* 0xff80000011067808 */ /* 0x000fe40000800000 */
[----:B------:R-:W-:Y:S02]  /*23e60*/  FSEL R4, R19, -INF , P0 ;  /* 0xff80000013047808 */ /* 0x000fe40000000000 */
[C---:B------:R-:W-:Y:S02]  /*23e70*/  ISETP.GE.AND P0, PT, R173.reuse, R226, PT ;  /* 0x000000e2ad00720c */ /* 0x040fe40003f06270 */
[----:B------:R-:W-:Y:S02]  /*23e80*/  ISETP.GE.AND P1, PT, R173, R228, PT ;  /* 0x000000e4ad00720c */ /* 0x000fe40003f26270 */
[----:B------:R-:W-:Y:S02]  /*23e90*/  I2FP.F32.S32 R138, R138 ;  /* 0x0000008a008a7245 */ /* 0x000fe40000201400 */
[----:B------:R-:W-:Y:S02]  /*23ea0*/  FSEL R22, R22, -INF , P0 ;  /* 0xff80000016167808 */ /* 0x000fe40000000000 */
[----:B------:R-:W-:Y:S01]  /*23eb0*/  ISETP.GE.AND P4, PT, R183, R228, PT ;  /* 0x000000e4b700720c */ /* 0x000fe20003f86270 */
[----:B------:R-:W-:Y:S01]  /*23ec0*/  FFMA.FTZ R65, -R225, R138, R65 ;  /* 0x0000008ae1417223 */ /* 0x000fe20000010141 */
        /* <DEDUP_REMOVED lines=16> */
[----:B------:R-:W-:Y:S01]  /*23fd0*/  FSEL R162, R27, -INF , P0 ;  /* 0xff8000001ba27808 */ /* 0x000fe20000000000 */
[----:B------:R-:W-:Y:S01]  /*23fe0*/  VIADD R27, R233, 0x29 ;  /* 0x00000029e91b7836 */ /* 0x000fe20000000000 */
[----:B------:R-:W-:Y:S02]  /*23ff0*/  ISETP.GE.AND P0, PT, R161, R228, PT ;  /* 0x000000e4a100720c */ /* 0x000fe40003f06270 */
[----:B------:R-:W-:Y:S02]  /*24000*/  ISETP.GE.AND P4, PT, R183, R226, PT ;  /* 0x000000e2b700720c */ /* 0x000fe40003f86270 */
[----:B------:R-:W-:Y:S01]  /*24010*/  FSEL R170, R29, -INF , P1 ;  /* 0xff8000001daa7808 */ /* 0x000fe20000800000 */
[C---:B------:R-:W-:Y:S01]  /*24020*/  VIADD R29, R233.reuse, 0x28 ;  /* 0x00000028e91d7836 */ /* 0x040fe20000000000 */
[----:B------:R-:W-:Y:S02]  /*24030*/  ISETP.GE.AND P1, PT, R233, R228, PT ;  /* 0x000000e4e900720c */ /* 0x000fe40003f26270 */
        /* <DEDUP_REMOVED lines=26> */
[----:B------:R-:W-:Y:S01]  /*241e0*/  FSEL R189, R23, -INF , P4 ;  /* 0xff80000017bd7808 */ /* 0x000fe20002000000 */
[C---:B------:R-:W-:Y:S01]  /*241f0*/  VIADD R23, R233.reuse, 0x31 ;  /* 0x00000031e9177836 */ /* 0x040fe20000000000 */
[----:B------:R-:W-:Y:S02]  /*24200*/  ISETP.GE.AND P4, PT, R233, R226, PT ;  /* 0x000000e2e900720c */ /* 0x000fe40003f86270 */
[-C--:B------:R-:W-:Y:S02]  /*24210*/  ISETP.GE.AND P0, PT, R141, R228.reuse, PT ;  /* 0x000000e48d00720c */ /* 0x080fe40003f06270 */
[----:B------:R-:W-:Y:S02]  /*24220*/  FSEL R45, R45, -INF , P1 ;  /* 0xff8000002d2d7808 */ /* 0x000fe40000800000 */
[----:B------:R-:W-:Y:S02]  /*24230*/  ISETP.GE.AND P1, PT, R139, R228, PT ;  /* 0x000000e48b00720c */ /* 0x000fe40003f26270 */
[----:B------:R-:W-:Y:S02]  /*24240*/  FSEL R38, R38, -INF , P4 ;  /* 0xff80000026267808 */ /* 0x000fe40002000000 */
[----:B------:R-:W-:Y:S02]  /*24250*/  FSEL R48, R48, -INF , P0 ;  /* 0xff80000030307808 */ /* 0x000fe40000000000 */
[-C--:B------:R-:W-:Y:S02]  /*24260*/  ISETP.GE.AND P0, PT, R147, R226.reuse, PT ;  /* 0x000000e29300720c */ /* 0x080fe40003f06270 */
[----:B------:R-:W-:Y:S02]  /*24270*/  ISETP.GE.AND P4, PT, R149, R226, PT ;  /* 0x000000e29500720c */ /* 0x000fe40003f86270 */
[----:B------:R-:W-:Y:S02]  /*24280*/  IABS R136, R136 ;  /* 0x0000008800887213 */ /* 0x000fe40000000000 */
[----:B------:R-:W-:Y:S02]  /*24290*/  FSEL R49, R49, -INF , P1 ;  /* 0xff80000031317808 */ /* 0x000fe40000800000 */
[----:B------:R-:W-:Y:S02]  /*242a0*/  ISETP.GE.AND P1, PT, R39, R228, PT ;  /* 0x000000e42700720c */ /* 0x000fe40003f26270 */
[----:B------:R-:W-:Y:S02]  /*242b0*/  FSEL R42, R42, -INF , P4 ;  /* 0xff8000002a2a7808 */ /* 0x000fe40002000000 */
[----:B------:R-:W-:Y:S02]  /*242c0*/  FSEL R43, R43, -INF , P0 ;  /* 0xff8000002b2b7808 */ /* 0x000fe40000000000 */
[----:B------:R-:W-:Y:S02]  /*242d0*/  I2FP.F32.S32 R136, R136 ;  /* 0x0000008800887245 */ /* 0x000fe40000201400 */
[----:B------:R-:W-:Y:S02]  /*242e0*/  ISETP.GE.AND P4, PT, R33, R228, PT ;  /* 0x000000e42100720c */ /* 0x000fe40003f86270 */
[----:B------:R-:W-:Y:S01]  /*242f0*/  ISETP.GE.AND P0, PT, R145, R226, PT ;  /* 0x000000e29100720c */ /* 0x000fe20003f06270 */
[CC--:B------:R-:W-:Y:S01]  /*24300*/  FFMA.FTZ R57, -R225.reuse, R136.reuse, R57 ;  /* 0x00000088e1397223 */ /* 0x0c0fe20000010139 */
[----:B------:R-:W-:Y:S01]  /*24310*/  FSEL R52, R52, -INF , P1 ;  /* 0xff80000034347808 */ /* 0x000fe20000800000 */
[----:B------:R-:W-:Y:S01]  /*24320*/  FFMA.FTZ R63, -R225, R136, R63 ;  /* 0x00000088e13f7223 */ /* 0x000fe2000001013f */
        /* <DEDUP_REMOVED lines=15> */
[----:B------:R-:W-:Y:S02]  /*24420*/  ISETP.GE.AND P0, PT, R39, R226, PT ;  /* 0x000000e22700720c */ /* 0x000fe40003f06270 */
        /* <DEDUP_REMOVED lines=20> */
[----:B------:R-:W-:Y:S02]  /*24570*/  FSEL R19, R144, -INF , !P6 ;  /* 0xff80000090137808 */ /* 0x000fe40007000000 */
[----:B------:R-:W-:Y:S02]  /*24580*/  ISETP.GE.AND P1, PT, R3, R226, PT ;  /* 0x000000e20300720c */ /* 0x000fe40003f26270 */
[-C--:B------:R-:W-:Y:S02]  /*24590*/  ISETP.GE.AND P6, PT, R183, R227.reuse, PT ;  /* 0x000000e3b700720c */ /* 0x080fe40003fc6270 */
[----:B------:R-:W-:Y:S02]  /*245a0*/  FSEL R63, R63, -INF , P4 ;  /* 0xff8000003f3f7808 */ /* 0x000fe40002000000 */
[----:B------:R-:W-:Y:S02]  /*245b0*/  FSEL R136, R67, -INF , P0 ;  /* 0xff80000043887808 */ /* 0x000fe40000000000 */
[CC--:B------:R-:W-:Y:S02]  /*245c0*/  ISETP.GE.AND P4, PT, R137.reuse, R227.reuse, PT ;  /* 0x000000e38900720c */ /* 0x0c0fe40003f86270 */
[-C--:B------:R-:W-:Y:S02]  /*245d0*/  ISETP.GE.AND P0, PT, R137, R224.reuse, PT ;  /* 0x000000e08900720c */ /* 0x080fe40003f06270 */
[----:B------:R-:W-:Y:S02]  /*245e0*/  FSEL R137, R66, -INF , P1 ;  /* 0xff80000042897808 */ /* 0x000fe40000800000 */
[----:B------:R-:W-:Y:S02]  /*245f0*/  FSEL R13, R138, -INF , !P6 ;  /* 0xff8000008a0d7808 */ /* 0x000fe40007000000 */
[CC--:B------:R-:W-:Y:S02]  /*24600*/  ISETP.GE.AND P1, PT, R185.reuse, R227.reuse, PT ;  /* 0x000000e3b900720c */ /* 0x0c0fe40003f26270 */
        /* <DEDUP_REMOVED lines=43> */
[----:B------:R-:W-:Y:S02]  /*248c0*/  FSEL R243, R41, -INF , !P6 ;  /* 0xff80000029f37808 */ /* 0x000fe40007000000 */
[----:B------:R-:W-:Y:S02]  /*248d0*/  ISETP.GE.AND P4, PT, R153, R227, PT ;  /* 0x000000e39900720c */ /* 0x000fe40003f86270 */
[-C--:B------:R-:W-:Y:S02]  /*248e0*/  ISETP.GE.AND P1, PT, R151, R224.reuse, PT ;  /* 0x000000e09700720c */ /* 0x080fe40003f26270 */
[----:B------:R-:W-:Y:S02]  /*248f0*/  FMNMX3.FTZ R4, R4, R15, R13, !PT ;  /* 0x0000000f04047276 */ /* 0x000fe4000781000d */
[-C--:B------:R-:W-:Y:S02]  /*24900*/  ISETP.GE.AND P6, PT, R145, R227.reuse, PT ;  /* 0x000000e39100720c */ /* 0x080fe40003fc6270 */
[----:B------:R-:W-:Y:S02]  /*24910*/  FSEL R184, R184, -INF , !P0 ;  /* 0xff800000b8b87808 */ /* 0x000fe40004000000 */
[----:B------:R-:W-:Y:S02]  /*24920*/  ISETP.GE.AND P0, PT, R159, R227, PT ;  /* 0x000000e39f00720c */ /* 0x000fe40003f06270 */
[----:B------:R-:W-:Y:S02]  /*24930*/  FSEL R168, R32, -INF , !P4 ;  /* 0xff80000020a87808 */ /* 0x000fe40006000000 */
[----:B------:R-:W-:Y:S02]  /*24940*/  FSEL R247, R35, -INF , !P1 ;  /* 0xff80000023f77808 */ /* 0x000fe40004800000 */
[----:B------:R-:W-:Y:S02]  /*24950*/  FSEL R203, R44, -INF , !P6 ;  /* 0xff8000002ccb7808 */ /* 0x000fe40007000000 */
[-C--:B------:R-:W-:Y:S02]  /*24960*/  ISETP.GE.AND P4, PT, R157, R224.reuse, PT ;  /* 0x000000e09d00720c */ /* 0x080fe40003f86270 */
[----:B------:R-:W-:Y:S02]  /*24970*/  FMNMX3.FTZ R35, R4, R59, R57, !PT ;  /* 0x0000003b04237276 */ /* 0x000fe40007810039 */
[----:B------:R-:W-:Y:S02]  /*24980*/  FMNMX3.FTZ R4, R2, R7, R5, !PT ;  /* 0x0000000702047276 */ /* 0x000fe40007810005 */
[----:B------:R-:W-:Y:S02]  /*24990*/  ISETP.GE.AND P6, PT, R141, R227, PT ;  /* 0x000000e38d00720c */ /* 0x000fe40003fc6270 */
[----:B------:R-:W-:Y:S02]  /*249a0*/  FSEL R180, R28, -INF , !P0 ;  /* 0xff8000001cb47808 */ /* 0x000fe40004000000 */
[----:B------:R-:W-:Y:S02]  /*249b0*/  ISETP.GE.AND P0, PT, R165, R224, PT ;  /* 0x000000e0a500720c */ /* 0x000fe40003f06270 */
[----:B------:R-:W-:Y:S02]  /*249c0*/  FSEL R251, R31, -INF , !P4 ;  /* 0xff8000001ffb7808 */ /* 0x000fe40006000000 */
[----:B------:R-:W-:Y:S02]  /*249d0*/  FMNMX3.FTZ R35, R35, R66, R64, !PT ;  /* 0x0000004223237276 */ /* 0x000fe40007810040 */
[----:B------:R-:W-:Y:S02]  /*249e0*/  FMNMX3.FTZ R31, R4, R11, R9, !PT ;  /* 0x0000000b041f7276 */ /* 0x000fe40007810009 */
[----:B------:R-:W-:Y:S02]  /*249f0*/  FSEL R185, R48, -INF , !P6 ;  /* 0xff80000030b97808 */ /* 0x000fe40007000000 */
[-C--:B------:R-:W-:Y:S02]  /*24a00*/  ISETP.GE.AND P1, PT, R233, R224.reuse, PT ;  /* 0x000000e0e900720c */ /* 0x080fe40003f26270 */
        /* <DEDUP_REMOVED lines=9> */
[----:B------:R-:W-:Y:S02]  /*24aa0*/  ISETP.GE.AND P1, PT, R145, R224, PT ;  /* 0x000000e09100720c */ /* 0x000fe40003f26270 */
[-C--:B------:R-:W-:Y:S02]  /*24ab0*/  ISETP.GE.AND P6, PT, R27, R227.reuse, PT ;  /* 0x000000e31b00720c */ /* 0x080fe40003fc6270 */
[----:B------:R-:W-:Y:S02]  /*24ac0*/  FSEL R249, R34, -INF , !P0 ;  /* 0xff80000022f97808 */ /* 0x000fe40004000000 */
[----:B------:R-:W-:Y:S02]  /*24ad0*/  FSEL R241, R42, -INF , !P4 ;  /* 0xff8000002af17808 */ /* 0x000fe40006000000 */
[----:B------:R-:W-:Y:S02]  /*24ae0*/  FMNMX3.FTZ R35, R35, R160, R184, !PT ;  /* 0x000000a023237276 */ /* 0x000fe400078100b8 */
[-C--:B------:R-:W-:Y:S02]  /*24af0*/  ISETP.GE.AND P4, PT, R39, R227.reuse, PT ;  /* 0x000000e32700720c */ /* 0x080fe40003f86270 */
[----:B------:R-:W-:Y:S02]  /*24b00*/  ISETP.GE.AND P0, PT, R143, R227, PT ;  /* 0x000000e38f00720c */ /* 0x000fe40003f06270 */
[----:B------:R-:W-:Y:S02]  /*24b10*/  FMNMX3.FTZ R4, R4, R67, R65, !PT ;  /* 0x0000004304047276 */ /* 0x000fe40007810041 */
[----:B------:R-:W-:Y:S02]  /*24b20*/  FSEL R182, R26, -INF , !P5 ;  /* 0xff8000001ab67808 */ /* 0x000fe40006800000 */
[----:B------:R-:W-:Y:S02]  /*24b30*/  FSEL R193, R46, -INF , !P1 ;  /* 0xff8000002ec17808 */ /* 0x000fe40004800000 */
[CC--:B------:R-:W-:Y:S01]  /*24b40*/  ISETP.GE.AND P5, PT, R233.reuse, R227.reuse, PT ;  /* 0x000000e3e900720c */ /* 0x0c0fe20003fa6270 */
[----:B------:R-:W-:Y:S01]  /*24b50*/  VIADD R233, R233, 0xffffff80 ;  /* 0xffffff80e9e97836 */ /* 0x000fe20000000000 */
[----:B------:R-:W-:Y:S02]  /*24b60*/  FSEL R169, R169, -INF , !P6 ;  /* 0xff800000a9a97808 */ /* 0x000fe40007000000 */
[C---:B------:R-:W-:Y:S02]  /*24b70*/  ISETP.GE.AND P1, PT, R29.reuse, R227, PT ;  /* 0x000000e31d00720c */ /* 0x040fe40003f26270 */
[----:B------:R-:W-:Y:S02]  /*24b80*/  ISETP.GE.AND P6, PT, R29, R224, PT ;  /* 0x000000e01d00720c */ /* 0x000fe40003fc6270 */
[----:B------:R-:W-:Y:S02]  /*24b90*/  FMNMX3.FTZ R35, R35, R180, R170, !PT ;  /* 0x000000b423237276 */ /* 0x000fe400078100aa */
[----:B------:R-:W-:Y:S02]  /*24ba0*/  FSEL R195, R45, -INF , !P0 ;  /* 0xff8000002dc37808 */ /* 0x000fe40004000000 */
[----:B------:R-:W-:Y:S02]  /*24bb0*/  FSEL R177, R52, -INF , !P4 ;  /* 0xff80000034b17808 */ /* 0x000fe40006000000 */
[----:B------:R-:W-:Y:S02]  /*24bc0*/  FMNMX3.FTZ R29, R4, R191, R189, !PT ;  /* 0x000000bf041d7276 */ /* 0x000fe400078100bd */
[CC--:B------:R-:W-:Y:S02]  /*24bd0*/  ISETP.GE.AND P0, PT, R139.reuse, R227.reuse, PT ;  /* 0x000000e38b00720c */ /* 0x0c0fe40003f06270 */
[----:B------:R-:W-:Y:S02]  /*24be0*/  ISETP.GE.AND P4, PT, R139, R224, PT ;  /* 0x000000e08b00720c */ /* 0x000fe40003f86270 */
[----:B------:R-:W-:Y:S02]  /*24bf0*/  FSEL R178, R36, -INF , !P5 ;  /* 0xff80000024b27808 */ /* 0x000fe40006800000 */
[----:B------:R-:W-:Y:S02]  /*24c00*/  FMNMX3.FTZ R35, R35, R168, R164, !PT ;  /* 0x000000a823237276 */ /* 0x000fe400078100a4 */
[-C--:B------:R-:W-:Y:S02]  /*24c10*/  ISETP.GE.AND P5, PT, R149, R227.reuse, PT ;  /* 0x000000e39500720c */ /* 0x080fe40003fa6270 */
[----:B------:R-:W-:Y:S02]  /*24c20*/  FMNMX3.FTZ R29, R29, R182, R162, !PT ;  /* 0x000000b61d1d7276 */ /* 0x000fe400078100a2 */
        /* <DEDUP_REMOVED lines=8> */
[-C--:B------:R-:W-:Y:S02]  /*24cb0*/  ISETP.GE.AND P5, PT, R147, R224.reuse, PT ;  /* 0x000000e09300720c */ /* 0x080fe40003fa6270 */
[----:B------:R-:W-:Y:S02]  /*24cc0*/  FSEL R181, R50, -INF , !P0 ;  /* 0xff80000032b57808 */ /* 0x000fe40004000000 */
[C---:B------:R-:W-:Y:S02]  /*24cd0*/  ISETP.GE.AND P0, PT, R25.reuse, R227, PT ;  /* 0x000000e31900720c */ /* 0x040fe40003f06270 */
        /* <DEDUP_REMOVED lines=9> */
[----:B------:R-:W-:Y:S02]  /*24d70*/  FMNMX3.FTZ R6, R6, R241, R239, !PT ;  /* 0x000000f106067276 */ /* 0x000fe400078100ef */
[-C--:B------:R-:W-:Y:S02]  /*24d80*/  ISETP.GE.AND P5, PT, R39, R224.reuse, PT ;  /* 0x000000e02700720c */ /* 0x080fe40003fa6270 */
[----:B------:R-:W-:Y:S02]  /*24d90*/  FSEL R171, R56, -INF , !P1 ;  /* 0xff80000038ab7808 */ /* 0x000fe40004800000 */
[----:B------:R-:W-:Y:S02]  /*24da0*/  FMNMX3.FTZ R4, R4, R177, R175, !PT ;  /* 0x000000b104047276 */ /* 0x000fe400078100af */
[-C--:B------:R-:W-:Y:S02]  /*24db0*/  ISETP.GE.AND P1, PT, R33, R224.reuse, PT ;  /* 0x000000e02100720c */ /* 0x080fe40003f26270 */
[----:B------:R-:W-:Y:S02]  /*24dc0*/  FMNMX3.FTZ R6, R6, R193, R187, !PT ;  /* 0x000000c106067276 */ /* 0x000fe400078100bb */
[----:B------:R-:W-:Y:S02]  /*24dd0*/  FSEL R173, R54, -INF , !P5 ;  /* 0xff80000036ad7808 */ /* 0x000fe40006800000 */
[----:B------:R-:W-:Y:S02]  /*24de0*/  FSEL R161, R60, -INF , !P0 ;  /* 0xff8000003ca17808 */ /* 0x000fe40004000000 */
[----:B------:R-:W-:Y:S02]  /*24df0*/  ISETP.GE.AND P5, PT, R21, R227, PT ;  /* 0x000000e31500720c */ /* 0x000fe40003fa6270 */
[----:B------:R-:W-:Y:S02]  /*24e00*/  FMNMX3.FTZ R4, R4, R171, R169, !PT ;  /* 0x000000ab04047276 */ /* 0x000fe400078100a9 */
[----:B------:R-:W-:Y:S02]  /*24e10*/  FSEL R167, R55, -INF , !P1 ;  /* 0xff80000037a77808 */ /* 0x000fe40004800000 */
[-C--:B------:R-:W-:Y:S02]  /*24e20*/  ISETP.GE.AND P0, PT, R27, R224.reuse, PT ;  /* 0x000000e01b00720c */ /* 0x080fe40003f06270 */
[----:B------:R-:W-:Y:S02]  /*24e30*/  FMNMX3.FTZ R6, R6, R181, R179, !PT ;  /* 0x000000b506067276 */ /* 0x000fe400078100b3 */
[----:B------:R-:W-:Y:S02]  /*24e40*/  ISETP.GE.AND P1, PT, R3, R227, PT ;  /* 0x000000e30300720c */ /* 0x000fe40003f26270 */
[----:B------:R-:W-:Y:S02]  /*24e50*/  FMNMX3.FTZ R10, R4, R161, R159, !PT ;  /* 0x000000a1040a7276 */ /* 0x000fe4000781009f */
[----:B------:R-:W-:Y:S02]  /*24e60*/  FSEL R154, R154, -INF , !P5 ;  /* 0xff8000009a9a7808 */ /* 0x000fe40006800000 */
[-C--:B------:R-:W-:Y:S02]  /*24e70*/  ISETP.GE.AND P5, PT, R23, R224.reuse, PT ;  /* 0x000000e01700720c */ /* 0x080fe40003fa6270 */
[----:B------:R-:W-:Y:S02]  /*24e80*/  FSEL R165, R58, -INF , !P6 ;  /* 0xff8000003aa57808 */ /* 0x000fe40007000000 */
[----:B------:R-:W-:Y:S02]  /*24e90*/  FSEL R163, R163, -INF , !P0 ;  /* 0xff800000a3a37808 */ /* 0x000fe40004000000 */
[----:B------:R-:W-:Y:S02]  /*24ea0*/  FMNMX3.FTZ R4, R6, R173, R167, !PT ;  /* 0x000000ad06047276 */ /* 0x000fe400078100a7 */
[----:B------:R-:W-:Y:S02]  /*24eb0*/  FSEL R155, R155, -INF , !P1 ;  /* 0xff8000009b9b7808 */ /* 0x000fe40004800000 */
        /* <DEDUP_REMOVED lines=57> */
[----:B------:R-:W-:Y:S01]  /*25250*/  FMUL.FTZ R6, R135, R0 ;  /* 0x0000000087067220 */ /* 0x000fe20000410000 */
[-CC-:B------:R-:W-:Y:S01]  /*25260*/  FFMA.FTZ R180, R241, R135.reuse, -R156.reuse ;  /* 0x00000087f1b47223 */ /* 0x180fe2000001089c */
[----:B------:R-:W-:Y:S07]  /*25270*/  FMUL.FTZ R7, R135, R2 ;  /* 0x0000000287077220 */ /* 0x000fee0000410000 */
[----:B------:R-:W3:Y:S01]  /*25280*/  MUFU.EX2 R144, R144 ;  /* 0x0000009000907308 */ /* 0x000ee20000000800 */
[-C--:B------:R-:W-:Y:S01]  /*25290*/  FFMA.FTZ R239, R239, R135.reuse, -R156 ;  /* 0x00000087efef7223 */ /* 0x080fe2000001089c */
[-C--:B------:R-:W-:Y:S01]  /*252a0*/  FFMA.FTZ R195, R195, R135.reuse, -R158 ;  /* 0x00000087c3c37223 */ /* 0x080fe2000001089e */
[-CC-:B------:R-:W-:Y:S07]  /*252b0*/  FFMA.FTZ R187, R187, R135.reuse, -R156.reuse ;  /* 0x00000087bbbb7223 */ /* 0x180fee000001089c */
[----:B------:R-:W4:Y:S01]  /*252c0*/  MUFU.EX2 R2, R6 ;  /* 0x0000000600027308 */ /* 0x000f220000000800 */
[-CC-:B------:R-:W-:Y:S01]  /*252d0*/  FFMA.FTZ R181, R181, R135.reuse, -R156.reuse ;  /* 0x00000087b5b57223 */ /* 0x180fe2000001089c */
[-C--:B------:R-:W-:Y:S01]  /*252e0*/  FFMA.FTZ R173, R173, R135.reuse, -R156 ;  /* 0x00000087adad7223 */ /* 0x080fe2000001089c */
[-C--:B------:R-:W-:Y:S07]  /*252f0*/  FFMA.FTZ R194, R169, R135.reuse, -R158 ;  /* 0x00000087a9c27223 */ /* 0x080fee000001089e */
[----:B------:R-:W5:Y:S01]  /*25300*/  MUFU.EX2 R0, R7 ;  /* 0x0000000700007308 */ /* 0x000f620000000800 */
[--C-:B------:R-:W-:Y:S01]  /*25310*/  FFMA.FTZ R202, R165, R135, -R156.reuse ;  /* 0x00000087a5ca7223 */ /* 0x100fe2000001089c */
[----:B--2---:R-:W-:Y:S01]  /*25320*/  F2FP.BF16.F32.PACK_AB R140, R148, R149 ;  /* 0x00000095948c723e */ /* 0x004fe200000010ff */
[-C--:B------:R-:W-:Y:S07]  /*25330*/  FFMA.FTZ R163, R163, R135.reuse, -R156 ;  /* 0x00000087a3a37223 */ /* 0x080fee000001089c */
[----:B------:R-:W-:Y:S01]  /*25340*/  MUFU.EX2 R151, R151 ;  /* 0x0000009700977308 */ /* 0x000fe20000000800 */
[----:B------:R-:W-:Y:S01]  /*25350*/  FFMA.FTZ R177, R177, R135, -R158 ;  /* 0x00000087b1b17223 */ /* 0x000fe2000001089e */
[----:B---3--:R-:W-:Y:S01]  /*25360*/  F2FP.BF16.F32.PACK_AB R142, R144, R147 ;  /* 0x00000093908e723e */ /* 0x008fe200000010ff */
[-CC-:B------:R-:W-:Y:S07]  /*25370*/  FFMA.FTZ R157, R157, R135.reuse, -R156.reuse ;  /* 0x000000879d9d7223 */ /* 0x180fee000001089c */
        /* <DEDUP_REMOVED lines=49> */
[C---:B------:R-:W-:Y:S01]  /*25690*/  FMUL.FTZ R33, R2.reuse, R101 ;  /* 0x0000006502217220 */ /* 0x040fe20000410000 */
        /* <DEDUP_REMOVED lines=23> */
[C---:B------:R-:W-:Y:S01]  /*25810*/  FMUL.FTZ R28, R2.reuse, R104 ;  /* 0x00000068021c7220 */ /* 0x040fe20000410000 */
[--C-:B------:R-:W-:Y:S01]  /*25820*/  FFMA.FTZ R104, R59, R135, -R158.reuse ;  /* 0x000000873b687223 */ /* 0x100fe2000001089e */
[C---:B------:R-:W-:Y:S01]  /*25830*/  HMMA.16816.F32.BF16 R24, R140.reuse, R30, R24 ;  /* 0x0000001e8c18723c */ /* 0x040fe20000041818 */
[----:B------:R2:W-:Y:S02]  /*25840*/  MUFU.EX2 R245, R108 ;  /* 0x0000006c00f57308 */ /* 0x0005e40000000800 */
[----:B------:R-:W-:Y:S01]  /*25850*/  FMUL.FTZ R29, R2, R105 ;  /* 0x00000069021d7220 */ /* 0x000fe20000410000 */
[C---:B------:R-:W-:Y:S01]  /*25860*/  FMUL.FTZ R30, R0.reuse, R106 ;  /* 0x0000006a001e7220 */ /* 0x040fe20000410000 */
[C---:B------:R-:W-:Y:S01]  /*25870*/  FMUL.FTZ R31, R0.reuse, R107 ;  /* 0x0000006b001f7220 */ /* 0x040fe20000410000 */
[----:B------:R-:W-:Y:S01]  /*25880*/  FMUL.FTZ R59, R0, R79 ;  /* 0x0000004f003b7220 */ /* 0x000fe20000410000 */
[----:B------:R-:W-:Y:S01]  /*25890*/  FFMA.FTZ R107, R57, R135, -R158 ;  /* 0x00000087396b7223 */ /* 0x000fe2000001089e */
[----:B------:R-:W-:Y:S01]  /*258a0*/  FMUL.FTZ R57, R2, R77 ;  /* 0x0000004d02397220 */ /* 0x000fe20000410000 */
[-C--:B------:R-:W-:Y:S01]  /*258b0*/  FFMA.FTZ R106, R192, R135.reuse, -R156 ;  /* 0x00000087c06a7223 */ /* 0x080fe2000001089c */
[----:B------:R-:W3:Y:S01]  /*258c0*/  LDSM.16.MT88.4 R76, [R139+0xc800] ;  /* 0x00c800008b4c783b */ /* 0x000ee20000004200 */
[--C-:B------:R-:W-:Y:S01]  /*258d0*/  FFMA.FTZ R105, R66, R135, -R158.reuse ;  /* 0x0000008742697223 */ /* 0x100fe2000001089e */
[C---:B------:R-:W-:Y:S01]  /*258e0*/  HMMA.16816.F32.BF16 R28, R140.reuse, R36, R28 ;  /* 0x000000248c1c723c */ /* 0x040fe2000004181c */
[----:B------:R-:W-:Y:S02]  /*258f0*/  MUFU.EX2 R104, R104 ;  /* 0x0000006800687308 */ /* 0x000fe40000000800 */
[C---:B------:R-:W-:Y:S01]  /*25900*/  FMUL.FTZ R36, R2.reuse, R96 ;  /* 0x0000006002247220 */ /* 0x040fe20000410000 */
[----:B------:R-:W-:Y:S01]  /*25910*/  FMUL.FTZ R37, R2, R97 ;  /* 0x0000006102257220 */ /* 0x000fe20000410000 */
[-C--:B--2---:R-:W-:Y:S01]  /*25920*/  FFMA.FTZ R108, R185, R135.reuse, -R158 ;  /* 0x00000087b96c7223 */ /* 0x084fe2000001089e */
[C---:B------:R-:W-:Y:S01]  /*25930*/  FMUL.FTZ R66, R0.reuse, R70 ;  /* 0x0000004600427220 */ /* 0x040fe20000410000 */
[----:B------:R-:W-:Y:S01]  /*25940*/  FFMA.FTZ R192, R167, R135, -R156 ;  /* 0x00000087a7c07223 */ /* 0x000fe2000001089c */
[C---:B------:R-:W-:Y:S03]  /*25950*/  HMMA.16816.F32.BF16 R32, R140.reuse, R38, R32 ;  /* 0x000000268c20723c */ /* 0x040fe60000041820 */
[----:B------:R-:W2:Y:S01]  /*25960*/  MUFU.EX2 R107, R107 ;  /* 0x0000006b006b7308 */ /* 0x000ea20000000800 */
[C---:B------:R-:W-:Y:S01]  /*25970*/  FMUL.FTZ R38, R0.reuse, R98 ;  /* 0x0000006200267220 */ /* 0x040fe20000410000 */
[C---:B------:R-:W-:Y:S01]  /*25980*/  FMUL.FTZ R39, R0.reuse, R99 ;  /* 0x0000006300277220 */ /* 0x040fe20000410000 */
[--C-:B------:R-:W-:Y:S01]  /*25990*/  FFMA.FTZ R167, R171, R135, -R158.reuse ;  /* 0x00000087aba77223 */ /* 0x100fe2000001089e */
[----:B------:R-:W-:Y:S06]  /*259a0*/  LDSM.16.MT88.4 R96, [R138+0x10800] ;  /* 0x010800008a60783b */ /* 0x000fec0000004200 */
[----:B------:R-:W4:Y:S01]  /*259b0*/  MUFU.EX2 R106, R106 ;  /* 0x0000006a006a7308 */ /* 0x000f220000000800 */
[----:B------:R-:W-:Y:S01]  /*259c0*/  FFMA.FTZ R151, R0, R235, R151 ;  /* 0x000000eb00977223 */ /* 0x000fe20000010097 */
[----:B------:R-:W-:Y:S01]  /*259d0*/  FFMA.FTZ R149, R2, R237, R149 ;  /* 0x000000ed02957223 */ /* 0x000fe20000010095 */
[----:B------:R-:W-:Y:S01]  /*259e0*/  ISETP.GT.AND P0, PT, R230, R205, PT ;  /* 0x000000cde600720c */ /* 0x000fe20003f04270 */
[C---:B------:R-:W-:Y:S06]  /*259f0*/  HMMA.16816.F32.BF16 R36, R140.reuse, R44, R36 ;  /* 0x0000002c8c24723c */ /* 0x040fec0000041824 */
        /* <DEDUP_REMOVED lines=14> */
[C---:B------:R-:W-:Y:S08]  /*25ae0*/  HMMA.16816.F32.BF16 R44, R140.reuse, R52, R44 ;  /* 0x000000348c2c723c */ /* 0x040ff0000004182c */
        /* <DEDUP_REMOVED lines=48> */
[--C-:B------:R-:W-:Y:S09]  /*25df0*/  FFMA.FTZ R188, R179, R135, -R156.reuse ;  /* 0x00000087b3bc7223 */ /* 0x100ff2000001089c */
        /* <DEDUP_REMOVED lines=279> */
.L_x_7816:
[----:B------:R-:W1:Y:S01]  /*26f70*/  LDC.64 R136, c[0x0][0x358] ;  /* 0x0000d600ff887b82 */ /* 0x000e620000000a00 */
[----:B------:R-:W-:Y:S02]  /*26f80*/  IMAD.MOV.U32 R0, RZ, RZ, 0x40 ;  /* 0x00000040ff007424 */ /* 0x000fe400078e00ff */
        /* <DEDUP_REMOVED lines=13> */
.L_x_7845:
        /* <DEDUP_REMOVED lines=17> */
[C---:B------:R-:W-:Y:S01]  /*27170*/  IADD3 R13, PT, PT, R9.reuse, 0x80, RZ ;  /* 0x00000080090d7810 */ /* 0x040fe20007ffe0ff */
[----:B------:R-:W-:Y:S01]  /*27180*/  FMUL.FTZ R129, R10, R129 ;  /* 0x000000810a817220 */ /* 0x000fe20000410000 */
[----:B---3--:R-:W-:Y:S01]  /*27190*/  FSEL R8, R8, 1, P0 ;  /* 0x3f80000008087808 */ /* 0x008fe20000000000 */
[C---:B------:R-:W-:Y:S01]  /*271a0*/  FMUL.FTZ R124, R10.reuse, R124 ;  /* 0x0000007c0a7c7220 */ /* 0x040fe20000410000 */
[----:B------:R-:W-:Y:S01]  /*271b0*/  @P4 IADD3 R13, PT, PT, R9, -0x80, RZ ;  /* 0xffffff80090d4810 */ /* 0x000fe20007ffe0ff */
        /* <DEDUP_REMOVED lines=35> */
[----:B------:R-:W-:Y:S01]  /*273f0*/  FMUL.FTZ R121, R10, R121 ;  /* 0x000000790a797220 */ /* 0x000fe20000410000 */
[-C--:B------:R-:W-:Y:S01]  /*27400*/  IADD3 R0, PT, PT, R4, R9.reuse, RZ ;  /* 0x0000000904007210 */ /* 0x080fe20007ffe0ff */
[----:B------:R-:W-:Y:S01]  /*27410*/  FMUL.FTZ R116, R10, R116 ;  /* 0x000000740a747220 */ /* 0x000fe20000410000 */
[----:B------:R-:W-:Y:S01]  /*27420*/  IADD3 R11, PT, PT, R8, R9, RZ ;  /* 0x00000009080b7210 */ /* 0x000fe20007ffe0ff */
        /* <DEDUP_REMOVED lines=25> */
[----:B------:R-:W-:Y:S01]  /*275c0*/  IADD3 R10, PT, PT, R4, R11, RZ ;  /* 0x0000000b040a7210 */ /* 0x000fe20007ffe0ff */
[----:B------:R-:W-:Y:S01]  /*275d0*/  STS.64 [R9], R128 ;  /* 0x0000008009007388 */ /* 0x000fe20000000a00 */
[----:B------:R-:W-:-:S02]  /*275e0*/  IADD3 R15, PT, PT, R8, R13, RZ ;  /* 0x0000000d080f7210 */ /* 0x000fc40007ffe0ff */
[C---:B------:R-:W-:Y:S01]  /*275f0*/  IADD3 R8, PT, PT, R4.reuse, R13, RZ ;  /* 0x0000000d04087210 */ /* 0x040fe20007ffe0ff */
[----:B------:R-:W-:Y:S01]  /*27600*/  STS.64 [R9+0x800], R130 ;  /* 0x0008008209007388 */ /* 0x000fe20000000a00 */
[----:B------:R-:W-:Y:S02]  /*27610*/  IADD3 R4, PT, PT, R4, R15, RZ ;  /* 0x0000000f04047210 */ /* 0x000fe40007ffe0ff */
[C---:B------:R-:W-:Y:S01]  /*27620*/  R2UR UR10, R136.reuse ;  /* 0x00000000880a72ca */ /* 0x040fe200000e0000 */
[----:B------:R-:W-:Y:S01]  /*27630*/  STS.64 [R0], R124 ;  /* 0x0000007c00007388 */ /* 0x000fe20000000a00 */
[C---:B------:R-:W-:Y:S02]  /*27640*/  R2UR UR11, R137.reuse ;  /* 0x00000000890b72ca */ /* 0x040fe400000e0000 */
[----:B------:R-:W-:Y:S01]  /*27650*/  R2UR UR4, R136 ;  /* 0x00000000880472ca */ /* 0x000fe200000e0000 */
[----:B------:R-:W-:Y:S01]  /*27660*/  STS.64 [R0+0x800], R126 ;  /* 0x0008007e00007388 */ /* 0x000fe20000000a00 */
[----:B------:R-:W-:-:S03]  /*27670*/  R2UR UR5, R137 ;  /* 0x00000000890572ca */ /* 0x000fc600000e0000 */
        /* <DEDUP_REMOVED lines=32> */
[----:B----4-:R-:W-:-:S02]  /*27880*/  LOP3.LUT R11, R198, 0x30, RZ, 0xc0, !PT ;  /* 0x00000030c60b7812 */ /* 0x010fc400078ec0ff */
[----:B-1----:R-:W-:Y:S01]  /*27890*/  SHF.L.U32 R72, R196, 0x2, RZ ;  /* 0x00000002c4487819 */ /* 0x002fe200000006ff */
[----:B------:R3:W5:Y:S01]  /*278a0*/  LD.E.64 R76, desc[UR10][R132.64+0x78] ;  /* 0x0000780a844c7980 */ /* 0x000762000c101b00 */
[----:B------:R-:W1:Y:S01]  /*278b0*/  @P0 MUFU.LG2 R5, R5 ;  /* 0x0000000500050308 */ /* 0x000e620000000c00 */
[----:B------:R-:W-:Y:S02]  /*278c0*/  SHF.R.U32.HI R8, RZ, 0x2, R196 ;  /* 0x00000002ff087819 */ /* 0x000fe400000116c4 */
[----:B------:R3:W5:Y:S01]  /*278d0*/  LD.E.64 R74, desc[UR4][R132.64+0xa8] ;  /* 0x0000a804844a7980 */ /* 0x000762000c101b00 */
[----:B------:R-:W-:Y:S02]  /*278e0*/  LOP3.LUT R73, R72, 0x1f8, RZ, 0xc0, !PT ;  /* 0x000001f848497812 */ /* 0x000fe400078ec0ff */
[----:B------:R-:W-:Y:S02]  /*278f0*/  LOP3.LUT R68, R11, 0x7, R8, 0xf8, !PT ;  /* 0x000000070b447812 */ /* 0x000fe400078ef808 */
[----:B------:R-:W-:-:S02]  /*27900*/  LOP3.LUT R73, R73, 0x38, R198, 0x78, !PT ;  /* 0x0000003849497812 */ /* 0x000fc400078e78c6 */
[----:B------:R-:W-:Y:S01]  /*27910*/  LOP3.LUT R4, R7, 0x10, RZ, 0xc0, !PT ;  /* 0x0000001007047812 */ /* 0x000fe200078ec0ff */
[----:B------:R-:W-:Y:S01]  /*27920*/  @P1 FMUL.FTZ R11, R6, 0.69314718246459960938 ;  /* 0x3f317218060b1820 */ /* 0x000fe20000410000 */
[----:B------:R-:W-:Y:S02]  /*27930*/  SHF.L.U32 R215, R215, 0x6, RZ ;  /* 0x00000006d7d77819 */ /* 0x000fe400000006ff */
[----:B------:R-:W-:Y:S01]  /*27940*/  LEA R73, R73, R4, 0x2 ;  /* 0x0000000449497211 */ /* 0x000fe200078e10ff */
[----:B------:R-:W-:Y:S01]  /*27950*/  BAR.SYNC.DEFER_BLOCKING 0x0 ;  /* 0x0000000000007b1d */ /* 0x000fe20000010000 */
[----:B------:R-:W-:Y:S01]  /*27960*/  MOV R70, 0xff800000 ;  /* 0xff80000000467802 */ /* 0x000fe20000000f00 */
[----:B-----5:R-:W-:Y:S01]  /*27970*/  @P1 FFMA.FTZ R70, R2, R134, R11 ;  /* 0x0000008602461223 */ /* 0x020fe2000001000b */
[----:B-1----:R-:W-:Y:S01]  /*27980*/  @P0 FMUL.FTZ R6, R5, 0.69314718246459960938 ;  /* 0x3f31721805060820 */ /* 0x002fe20000410000 */
[----:B------:R-:W-:-:S03]  /*27990*/  MOV R69, 0xff800000 ;  /* 0xff80000000457802 */ /* 0x000fc60000000f00 */
[----:B------:R-:W-:Y:S01]  /*279a0*/  @P0 FFMA.FTZ R69, R2, R3, R6 ;  /* 0x0000000302450223 */ /* 0x000fe20000010006 */
[----:B------:R-:W-:Y:S01]  /*279b0*/  LOP3.LUT P0, RZ, R196, 0x3, RZ, 0xc0, !PT ;  /* 0x00000003c4ff7812 */ /* 0x000fe2000780c0ff */
        /* <DEDUP_REMOVED lines=16> */
[----:B--2---:R-:W-:Y:S02]  /*27ac0*/  IMAD R16, R16, R9, R218 ;  /* 0x0000000910107224 */ /* 0x004fe400078e02da */
[----:B------:R3:W2:Y:S02]  /*27ad0*/  LDS.128 R8, [R73+UR8+0x7000] ;  /* 0x0070000849087984 */ /* 0x0006a40008000c00 */
[----:B------:R-:W-:Y:S02]  /*27ae0*/  IMAD R71, R17, R16, R215 ;  /* 0x0000001011477224 */ /* 0x000fe400078e02d7 */
[----:B------:R3:W1:Y:S01]  /*27af0*/  LDS.128 R16, [R73+UR8+0x6000] ;  /* 0x0060000849107984 */ /* 0x0006620008000c00 */
[----:B----4-:R-:W-:Y:S05]  /*27b00*/  @P0 BRA `(.L_x_7826) ;  /* 0x0000000000380947 */ /* 0x010fea0003800000 */
[----:B------:R-:W-:Y:S02]  /*27b10*/  IMAD.IADD R3, R216, 0x1, -R215 ;  /* 0x00000001d8037824 */ /* 0x000fe400078e0ad7 */
[----:B------:R-:W-:-:S03]  /*27b20*/  VIADD R2, R68, 0x8 ;  /* 0x0000000844027836 */ /* 0x000fc60000000000 */
[-C--:B------:R-:W-:Y:S02]  /*27b30*/  ISETP.GE.AND P2, PT, R68, R3.reuse, PT ;  /* 0x000000034400720c */ /* 0x080fe40003f46270 */
[----:B------:R-:W-:Y:S02]  /*27b40*/  ISETP.GE.AND P1, PT, R2, R3, PT ;  /* 0x000000030200720c */ /* 0x000fe40003f26270 */
[----:B------:R-:W-:-:S04]  /*27b50*/  IADD3 R3, P0, PT, R71, R68, RZ ;  /* 0x0000004447037210 */ /* 0x000fc80007f1e0ff */
[----:B------:R-:W-:Y:S02]  /*27b60*/  LEA.HI.X.SX32 R2, R71, RZ, 0x1, P0 ;  /* 0x000000ff47027211 */ /* 0x000fe400000f0eff */
[----:B------:R-:W-:-:S03]  /*27b70*/  LEA R74, P0, R3, R74, 0x2 ;  /* 0x0000004a034a7211 */ /* 0x000fc600078010ff */
[C---:B------:R-:W-:Y:S02]  /*27b80*/  @!P2 R2UR UR10, R136.reuse ;  /* 0x00000000880aa2ca */ /* 0x040fe400000e0000 */
[C---:B------:R-:W-:Y:S02]  /*27b90*/  @!P2 R2UR UR11, R137.reuse ;  /* 0x00000000890ba2ca */ /* 0x040fe400000e0000 */
[----:B------:R-:W-:Y:S02]  /*27ba0*/  @!P1 R2UR UR4, R136 ;  /* 0x00000000880492ca */ /* 0x000fe400000e0000 */
[----:B------:R-:W-:Y:S02]  /*27bb0*/  @!P1 R2UR UR5, R137 ;  /* 0x00000000890592ca */ /* 0x000fe400000e0000 */
[----:B------:R-:W-:-:S07]  /*27bc0*/  LEA.HI.X R75, R3, R75, R2, 0x2, P0 ;  /* 0x0000004b034b7211 */ /* 0x000fce00000f1402 */
[----:B------:R4:W-:Y:S04]  /*27bd0*/  @!P2 ST.E desc[UR10][R74.64], R70 ;  /* 0x000000464a00a985 */ /* 0x0009e8000c10190a */
[----:B------:R4:W-:Y:S02]  /*27be0*/  @!P1 ST.E desc[UR4][R74.64+0x20], R69 ;  /* 0x000020454a009985 */ /* 0x0009e4000c101904 */
.L_x_7826:
[----:B------:R-:W-:Y:S05]  /*27bf0*/  BSYNC.RECONVERGENT B0 ;  /* 0x0000000000007941 */ /* 0x000fea0003800200 */
.L_x_7825:
[----:B------:R-:W-:Y:S01]  /*27c00*/  SHF.R.U32.HI R196, RZ, 0x4, R196 ;  /* 0x00000004ffc47819 */ /* 0x000fe200000116c4 */
[----:B------:R-:W-:Y:S01]  /*27c10*/  IMAD.IADD R215, R216, 0x1, -R215 ;  /* 0x00000001d8d77824 */ /* 0x000fe200078e0ad7 */
[----:B------:R-:W-:Y:S02]  /*27c20*/  R2UR UR4, R136 ;  /* 0x00000000880472ca */ /* 0x000fe400000e0000 */
[----:B------:R-:W-:Y:S01]  /*27c30*/  R2UR UR5, R137 ;  /* 0x00000000890572ca */ /* 0x000fe200000e0000 */
[C---:B------:R-:W-:Y:S01]  /*27c40*/  VIADD R2, R196.reuse, 0x8 ;  /* 0x00000008c4027836 */ /* 0x040fe20000000000 */
[CC--:B------:R-:W-:Y:S01]  /*27c50*/  ISETP.GE.AND P3, PT, R196.reuse, R215.reuse, PT ;  /* 0x000000d7c400720c */ /* 0x0c0fe20003f66270 */
[----:B------:R-:W-:Y:S01]  /*27c60*/  VIADD R3, R196, 0x18 ;  /* 0x00000018c4037836 */ /* 0x000fe20000000000 */
[----:B------:R-:W-:Y:S02]  /*27c70*/  LOP3.LUT R197, R197, 0x1f80, RZ, 0xc0, !PT ;  /* 0x00001f80c5c57812 */ /* 0x000fe400078ec0ff */
[-C--:B------:R-:W-:Y:S01]  /*27c80*/  ISETP.GE.AND P1, PT, R2, R215.reuse, PT ;  /* 0x000000d70200720c */ /* 0x080fe20003f26270 */
[----:B------:R-:W-:Y:S01]  /*27c90*/  VIADD R2, R196, 0x20 ;  /* 0x00000020c4027836 */ /* 0x000fe20000000000 */
[----:B------:R-:W-:Y:S01]  /*27ca0*/  ISETP.GE.AND P2, PT, R3, R215, PT ;  /* 0x000000d70300720c */ /* 0x000fe20003f46270 */
[----:B------:R-:W-:Y:S01]  /*27cb0*/  IMAD R0, R71, R0, RZ ;  /* 0x0000000047007224 */ /* 0x000fe200078e02ff */
[----:B------:R-:W-:-:S02]  /*27cc0*/  LOP3.LUT R197, R197, 0x3c, R72, 0xf8, !PT ;  /* 0x0000003cc5c57812 */ /* 0x000fc400078ef848 */
[-C--:B------:R-:W-:Y:S01]  /*27cd0*/  ISETP.GE.AND P6, PT, R2, R215.reuse, PT ;  /* 0x000000d70200720c */ /* 0x080fe20003fc6270 */
[C---:B------:R-:W-:Y:S01]  /*27ce0*/  VIADD R2, R196.reuse, 0x28 ;  /* 0x00000028c4027836 */ /* 0x040fe20000000000 */
[----:B------:R-:W-:Y:S01]  /*27cf0*/  P2R R3, PR, RZ, 0x4 ;  /* 0x00000004ff037803 */ /* 0x000fe20000000000 */
[----:B------:R-:W-:Y:S01]  /*27d00*/  VIADD R68, R196, 0x10 ;  /* 0x00000010c4447836 */ /* 0x000fe20000000000 */
[----:B----4-:R-:W-:Y:S01]  /*27d10*/  LOP3.LUT R69, R72, 0x3c, RZ, 0xc0, !PT ;  /* 0x0000003c48457812 */ /* 0x010fe200078ec0ff */
[----:B---3--:R3:W5:Y:S01]  /*27d20*/  LD.E R132, desc[UR4][R132.64+0xc0] ;  /* 0x0000c00484847980 */ /* 0x008762000c101900 */
[----:B------:R-:W-:Y:S01]  /*27d30*/  IADD3 R197, P2, PT, R197, R0, RZ ;  /* 0x00000000c5c57210 */ /* 0x000fe20007f5e0ff */
[----:B------:R-:W-:Y:S01]  /*27d40*/  BSSY.RECONVERGENT B0, `(.L_x_7827) ;  /* 0x0000011000007945 */ /* 0x000fe20003800200 */
[-C--:B------:R-:W-:Y:S01]  /*27d50*/  ISETP.GE.AND P5, PT, R2, R215.reuse, PT ;  /* 0x000000d70200720c */ /* 0x080fe20003fa6270 */
[----:B------:R-:W-:Y:S01]  /*27d60*/  VIADD R2, R196, 0x30 ;  /* 0x00000030c4027836 */ /* 0x000fe20000000000 */
[----:B------:R-:W-:-:S02]  /*27d70*/  ISETP.GE.AND P0, PT, R68, R215, PT ;  /* 0x000000d74400720c */ /* 0x000fc40003f06270 */
[----:B------:R-:W-:Y:S02]  /*27d80*/  LOP3.LUT R71, R69, 0x40, RZ, 0xfc, !PT ;  /* 0x0000004045477812 */ /* 0x000fe400078efcff */
[----:B------:R-:W-:Y:S01]  /*27d90*/  LEA.HI.X.SX32 R0, R0, RZ, 0x1, P2 ;  /* 0x000000ff00007211 */ /* 0x000fe200010f0eff */
[----:B------:R-:W-:Y:S08]  /*27da0*/  @P3 BRA `(.L_x_7828) ;  /* 0x0000000000283947 */ /* 0x000ff00003800000 */
[----:B------:R-:W-:Y:S02]  /*27db0*/  LEA R72, P2, R197, R76, 0x2 ;  /* 0x0000004cc5487211 */ /* 0x000fe400078410ff */
[-C--:B-----5:R-:W-:Y:S02]  /*27dc0*/  ISETP.GE.AND P3, PT, R69, R132.reuse, PT ;  /* 0x000000844500720c */ /* 0x0a0fe40003f66270 */
[----:B------:R-:W-:Y:S02]  /*27dd0*/  LEA.HI.X R73, R197, R77, R0, 0x2, P2 ;  /* 0x0000004dc5497211 */ /* 0x000fe400010f1400 */
[----:B------:R-:W-:-:S09]  /*27de0*/  ISETP.GE.AND P2, PT, R71, R132, PT ;  /* 0x000000844700720c */ /* 0x000fd20003f46270 */
[C---:B------:R-:W-:Y:S02]  /*27df0*/  @!P3 R2UR UR10, R136.reuse ;  /* 0x00000000880ab2ca */ /* 0x040fe400000e0000 */
[C---:B------:R-:W-:Y:S02]  /*27e00*/  @!P3 R2UR UR11, R137.reuse ;  /* 0x00000000890bb2ca */ /* 0x040fe400000e0000 */
[----:B------:R-:W-:Y:S02]  /*27e10*/  @!P2 R2UR UR4, R136 ;  /* 0x000000008804a2ca */ /* 0x000fe400000e0000 */
[----:B------:R-:W-:-:S09]  /*27e20*/  @!P2 R2UR UR5, R137 ;  /* 0x000000008905a2ca */ /* 0x000fd200000e0000 */
[----:B-1----:R4:W-:Y:S04]  /*27e30*/  @!P3 ST.E.128 desc[UR10][R72.64], R64 ;  /* 0x000000404800b985 */ /* 0x0029e8000c101d0a */
[----:B------:R4:W-:Y:S02]  /*27e40*/  @!P2 ST.E.128 desc[UR4][R72.64+0x100], R32 ;  /* 0x000100204800a985 */ /* 0x0009e4000c101d04 */
.L_x_7828:
[----:B------:R-:W-:Y:S05]  /*27e50*/  BSYNC.RECONVERGENT B0 ;  /* 0x0000000000007941 */ /* 0x000fea0003800200 */
.L_x_7827:
[----:B------:R-:W-:Y:S01]  /*27e60*/  BSSY.RECONVERGENT B0, `(.L_x_7829) ;  /* 0x0000010000007945 */ /* 0x000fe20003800200 */
[----:B------:R-:W-:Y:S02]  /*27e70*/  ISETP.GE.AND P4, PT, R2, R215, PT ;  /* 0x000000d70200720c */ /* 0x000fe40003f86270 */
[----:B------:R-:W-:Y:S01]  /*27e80*/  IADD3 R196, PT, PT, R196, 0x38, RZ ;  /* 0x00000038c4c47810 */ /* 0x000fe20007ffe0ff */
[----:B------:R-:W-:Y:S05]  /*27e90*/  @P1 BRA `(.L_x_7830) ;  /* 0x0000000000301947 */ /* 0x000fea0003800000 */
[-C--:B-----5:R-:W-:Y:S02]  /*27ea0*/  ISETP.GE.AND P3, PT, R69, R132.reuse, PT ;  /* 0x000000844500720c */ /* 0x0a0fe40003f66270 */
[----:B------:R-:W-:-:S11]  /*27eb0*/  ISETP.GE.AND P2, PT, R71, R132, PT ;  /* 0x000000844700720c */ /* 0x000fd60003f46270 */
[----:B-1--4-:R-:W-:Y:S02]  /*27ec0*/  @!P3 LEA R34, P1, R197, R76, 0x2 ;  /* 0x0000004cc522b211 */ /* 0x012fe400078210ff */
[C---:B------:R-:W-:Y:S02]  /*27ed0*/  @!P3 R2UR UR10, R136.reuse ;  /* 0x00000000880ab2ca */ /* 0x040fe400000e0000 */
[C---:B------:R-:W-:Y:S02]  /*27ee0*/  @!P3 R2UR UR11, R137.reuse ;  /* 0x00000000890bb2ca */ /* 0x040fe400000e0000 */
[----:B------:R-:W-:Y:S02]  /*27ef0*/  @!P2 R2UR UR4, R136 ;  /* 0x000000008804a2ca */ /* 0x000fe400000e0000 */
[----:B------:R-:W-:Y:S02]  /*27f00*/  @!P2 R2UR UR5, R137 ;  /* 0x000000008905a2ca */ /* 0x000fe400000e0000 */
[----:B------:R-:W-:-:S02]  /*27f10*/  @!P3 LEA.HI.X R35, R197, R77, R0, 0x2, P1 ;  /* 0x0000004dc523b211 */ /* 0x000fc400008f1400 */
[----:B------:R-:W-:-:S04]  /*27f20*/  @!P2 LEA R32, P1, R197, R76, 0x2 ;  /* 0x0000004cc520a211 */ /* 0x000fc800078210ff */
[----:B------:R-:W-:Y:S01]  /*27f30*/  @!P2 LEA.HI.X R33, R197, R77, R0, 0x2, P1 ;  /* 0x0000004dc521a211 */ /* 0x000fe200008f1400 */
[----:B------:R1:W-:Y:S04]  /*27f40*/  @!P3 ST.E.128 desc[UR10][R34.64+0x1000], R60 ;  /* 0x0010003c2200b985 */ /* 0x0003e8000c101d0a */
[----:B------:R1:W-:Y:S04]  /*27f50*/  @!P2 ST.E.128 desc[UR4][R32.64+0x1100], R28 ;  /* 0x0011001c2000a985 */ /* 0x0003e8000c101d04 */
.L_x_7830:
[----:B------:R-:W-:Y:S05]  /*27f60*/  BSYNC.RECONVERGENT B0 ;  /* 0x0000000000007941 */ /* 0x000fea0003800200 */
.L_x_7829:
[----:B------:R-:W-:Y:S01]  /*27f70*/  BSSY.RECONVERGENT B0, `(.L_x_7831) ;  /* 0x000000f000007945 */ /* 0x000fe20003800200 */
[----:B------:R-:W-:-:S03]  /*27f80*/  ISETP.GE.AND P3, PT, R196, R215, PT ;  /* 0x000000d7c400720c */ /* 0x000fc60003f66270 */
[----:B------:R-:W-:Y:S10]  /*27f90*/  @P0 BRA `(.L_x_7832) ;  /* 0x0000000000300947 */ /* 0x000ff40003800000 */
[-C--:B-----5:R-:W-:Y:S02]  /*27fa0*/  ISETP.GE.AND P2, PT, R69, R132.reuse, PT ;  /* 0x000000844500720c */ /* 0x0a0fe40003f46270 */
[----:B------:R-:W-:-:S11]  /*27fb0*/  ISETP.GE.AND P1, PT, R71, R132, PT ;  /* 0x000000844700720c */ /* 0x000fd60003f26270 */
[----:B-1----:R-:W-:Y:S02]  /*27fc0*/  @!P2 LEA R30, P0, R197, R76, 0x2 ;  /* 0x0000004cc51ea211 */ /* 0x002fe400078010ff */
        /* <DEDUP_REMOVED lines=9> */
.L_x_7832:
[----:B------:R-:W-:Y:S05]  /*28060*/  BSYNC.RECONVERGENT B0 ;  /* 0x0000000000007941 */ /* 0x000fea0003800200 */
.L_x_7831:
[----:B------:R-:W-:Y:S01]  /*28070*/  ISETP.NE.AND P0, PT, R3, RZ, PT ;  /* 0x000000ff0300720c */ /* 0x000fe20003f05270 */
[----:B------:R-:W-:-:S12]  /*28080*/  BSSY.RECONVERGENT B0, `(.L_x_7833) ;  /* 0x000000e000007945 */ /* 0x000fd80003800200 */
[----:B------:R-:W-:Y:S05]  /*28090*/  @P0 BRA `(.L_x_7834) ;  /* 0x0000000000300947 */ /* 0x000fea0003800000 */
        /* <DEDUP_REMOVED lines=12> */
.L_x_7834:
[----:B------:R-:W-:Y:S05]  /*28160*/  BSYNC.RECONVERGENT B0 ;  /* 0x0000000000007941 */ /* 0x000fea0003800200 */
.L_x_7833:
[----:B------:R-:W-:Y:S04]  /*28170*/  BSSY.RECONVERGENT B0, `(.L_x_7835) ;  /* 0x000000e000007945 */ /* 0x000fe80003800200 */
[----:B------:R-:W-:Y:S05]  /*28180*/  @P6 BRA `(.L_x_7836) ;  /* 0x0000000000306947 */ /* 0x000fea0003800000 */
[-C--:B-----5:R-:W-:Y:S02]  /*28190*/  ISETP.GE.AND P6, PT, R69, R132.reuse, PT ;  /* 0x000000844500720c */ /* 0x0a0fe40003fc6270 */
[----:B------:R-:W-:-:S11]  /*281a0*/  ISETP.GE.AND P1, PT, R71, R132, PT ;  /* 0x000000844700720c */ /* 0x000fd60003f26270 */
[C---:B------:R-:W-:Y:S02]  /*281b0*/  @!P6 R2UR UR10, R136.reuse ;  /* 0x00000000880ae2ca */ /* 0x040fe400000e0000 */
[C---:B------:R-:W-:Y:S02]  /*281c0*/  @!P6 R2UR UR11, R137.reuse ;  /* 0x00000000890be2ca */ /* 0x040fe400000e0000 */
[----:B------:R-:W-:Y:S02]  /*281d0*/  @!P1 R2UR UR4, R136 ;  /* 0x00000000880492ca */ /* 0x000fe400000e0000 */
[----:B------:R-:W-:Y:S02]  /*281e0*/  @!P1 R2UR UR5, R137 ;  /* 0x00000000890592ca */ /* 0x000fe400000e0000 */
[CC--:B-1----:R-:W-:Y:S02]  /*281f0*/  @!P6 LEA R20, P2, R197.reuse, R76.reuse, 0x2 ;  /* 0x0000004cc514e211 */ /* 0x0c2fe400078410ff */
[----:B------:R-:W-:-:S02]  /*28200*/  @!P1 LEA R2, P0, R197, R76, 0x2 ;  /* 0x0000004cc5029211 */ /* 0x000fc400078010ff */
[CCC-:B------:R-:W-:Y:S02]  /*28210*/  @!P6 LEA.HI.X R21, R197.reuse, R77.reuse, R0.reuse, 0x2, P2 ;  /* 0x0000004dc515e211 */ /* 0x1c0fe400010f1400 */
[----:B------:R-:W-:-:S03]  /*28220*/  @!P1 LEA.HI.X R3, R197, R77, R0, 0x2, P0 ;  /* 0x0000004dc5039211 */ /* 0x000fc600000f1400 */
[----:B------:R1:W-:Y:S04]  /*28230*/  @!P6 ST.E.128 desc[UR10][R20.64+0x4000], R48 ;  /* 0x004000301400e985 */ /* 0x0003e8000c101d0a */
[----:B------:R1:W-:Y:S02]  /*28240*/  @!P1 ST.E.128 desc[UR4][R2.64+0x4100], R16 ;  /* 0x0041001002009985 */ /* 0x0003e4000c101d04 */
.L_x_7836:
[----:B------:R-:W-:Y:S05]  /*28250*/  BSYNC.RECONVERGENT B0 ;  /* 0x0000000000007941 */ /* 0x000fea0003800200 */
.L_x_7835:
        /* <DEDUP_REMOVED lines=14> */
.L_x_7838:
[----:B------:R-:W-:Y:S05]  /*28340*/  BSYNC.RECONVERGENT B0 ;  /* 0x0000000000007941 */ /* 0x000fea0003800200 */
.L_x_7837:
        /* <DEDUP_REMOVED lines=13> */
[----:B--2---:R1:W-:Y:S02]  /*28420*/  @!P1 ST.E.128 desc[UR4][R2.64+0x6100], R8 ;  /* 0x0061000802009985 */ /* 0x0043e4000c101d04 */
.L_x_7840:
[----:B------:R-:W-:Y:S05]  /*28430*/  BSYNC.RECONVERGENT B0 ;  /* 0x0000000000007941 */ /* 0x000fea0003800200 */
.L_x_7839:
[----:B------:R-:W-:-:S04]  /*28440*/  MOV R215, 0x0 ;  /* 0x0000000000d77802 */ /* 0x000fc80000000f00 */
[----:B-12345:R-:W-:Y:S05]  /*28450*/  @P3 RET.REL.NODEC R214 `(_ZN5flash24flash_fwd_splitkv_kernelI23Flash_fwd_kernel_traitsILi128ELi64ELi128ELi4ELb0ELb0EN7cutlass10bfloat16_tE19Flash_kernel_traitsILi128ELi64ELi128ELi4ES3_EELb0ELb1ELb1ELb0ELb0ELb0ELb1ELb1EEEvNS_16Flash_fwd_paramsE) ;  /* 0xfffffd78d6e83950 */ /* 0x03efea0003c3ffff */
[-C--:B------:R-:W-:Y:S01]  /*28460*/  ISETP.GE.AND P2, PT, R69, R132.reuse, PT ;  /* 0x000000844500720c */ /* 0x080fe20003f46270 */
[----:B------:R-:W-:Y:S01]  /*28470*/  IMAD.MOV.U32 R215, RZ, RZ, 0x0 ;  /* 0x00000000ffd77424 */ /* 0x000fe200078e00ff */
[----:B------:R-:W-:-:S11]  /*28480*/  ISETP.GE.AND P0, PT, R71, R132, PT ;  /* 0x000000844700720c */ /* 0x000fd60003f06270 */
[----:B------:R-:W-:Y:S02]  /*28490*/  @!P2 R2UR UR4, R136 ;  /* 0x000000008804a2ca */ /* 0x000fe400000e0000 */
[----:B------:R-:W-:Y:S02]  /*284a0*/  @!P2 R2UR UR5, R137 ;  /* 0x000000008905a2ca */ /* 0x000fe400000e0000 */
[----:B------:R-:W-:-:S04]  /*284b0*/  @!P2 LEA R2, P1, R197, R76, 0x2 ;  /* 0x0000004cc502a211 */ /* 0x000fc800078210ff */
[----:B------:R-:W-:-:S07]  /*284c0*/  @!P2 LEA.HI.X R3, R197, R77, R0, 0x2, P1 ;  /* 0x0000004dc503a211 */ /* 0x000fce00008f1400 */
[----:B------:R1:W-:Y:S02]  /*284d0*/  @!P2 ST.E.128 desc[UR4][R2.64+0x7000], R36 ;  /* 0x007000240200a985 */ /* 0x0003e4000c101d04 */
[----:B-1----:R-:W-:Y:S05]  /*284e0*/  @P0 RET.REL.NODEC R214 `(_ZN5flash24flash_fwd_splitkv_kernelI23Flash_fwd_kernel_traitsILi128ELi64ELi128ELi4ELb0ELb0EN7cutlass10bfloat16_tE19Flash_kernel_traitsILi128ELi64ELi128ELi4ES3_EELb0ELb1ELb1ELb0ELb0ELb0ELb1ELb1EEEvNS_16Flash_fwd_paramsE) ;  /* 0xfffffd78d6c40950 */ /* 0x002fea0003c3ffff */
[----:B------:R-:W-:Y:S01]  /*284f0*/  R2UR UR4, R136 ;  /* 0x00000000880472ca */ /* 0x000fe200000e0000 */
[----:B------:R-:W-:Y:S01]  /*28500*/  IMAD.MOV.U32 R215, RZ, RZ, 0x0 ;  /* 0x00000000ffd77424 */ /* 0x000fe200078e00ff */
[----:B------:R-:W-:Y:S02]  /*28510*/  R2UR UR5, R137 ;  /* 0x00000000890572ca */ /* 0x000fe400000e0000 */
[----:B------:R-:W-:-:S04]  /*28520*/  LEA R2, P0, R197, R76, 0x2 ;  /* 0x0000004cc5027211 */ /* 0x000fc800078010ff */
[----:B------:R-:W-:-:S07]  /*28530*/  LEA.HI.X R3, R197, R77, R0, 0x2, P0 ;  /* 0x0000004dc5037211 */ /* 0x000fce00000f1400 */
[----:B------:R1:W-:Y:S02]  /*28540*/  ST.E.128 desc[UR4][R2.64+0x7100], R4 ;  /* 0x0071000402007985 */ /* 0x0003e4000c101d04 */
[----:B-1----:R-:W-:Y:S05]  /*28550*/  RET.REL.NODEC R214 `(_ZN5flash24flash_fwd_splitkv_kernelI23Flash_fwd_kernel_traitsILi128ELi64ELi128ELi4ELb0ELb0EN7cutlass10bfloat16_tE19Flash_kernel_traitsILi128ELi64ELi128ELi4ES3_EELb0ELb1ELb1ELb0ELb0ELb0ELb1ELb1EEEvNS_16Flash_fwd_paramsE) ;  /* 0xfffffd78d6a87950 */ /* 0x002fea0003c3ffff */
.L_x_7824:
[----:B------:R-:W-:Y:S01]  /*28560*/  MOV R8, 0x2 ;  /* 0x0000000200087802 */ /* 0x000fe20000000f00 */
[----:B------:R-:W-:Y:S01]  /*28570*/  IMAD.MOV.U32 R7, RZ, RZ, -0x1 ;  /* 0xffffffffff077424 */ /* 0x000fe200078e00ff */
[----:B------:R-:W-:-:S07]  /*28580*/  MOV R5, 0x1f ;  /* 0x0000001f00057802 */ /* 0x000fce0000000f00 */
[----:B-1---5:R-:W-:Y:S05]  /*28590*/  WARPSYNC.COLLECTIVE R7, `(.L_x_7841) ;  /* 0x0000000007087348 */ /* 0x022fea0003c00000 */
[----:B------:R2:W3:Y:S02]  /*285a0*/  SHFL.BFLY P0, R10, R237, R8, R5 ;  /* 0x0c000008ed0a7389 */ /* 0x0004e40000000005 */
[----:B-123-5:R-:W-:Y:S05]  /*285b0*/  ENDCOLLECTIVE ;  /* 0x000000000000791b */ /* 0x02efea0003800000 */
.L_x_7841:
[----:B------:R-:W-:Y:S02]  /*285c0*/  MOV R6, R10 ;  /* 0x0000000a00067202 */ /* 0x000fe40000000f00 */
[----:B------:R-:W-:-:S03]  /*285d0*/  MOV R8, 0x1 ;  /* 0x0000000100087802 */ /* 0x000fc60000000f00 */
[----:B------:R-:W-:-:S04]  /*285e0*/  FADD.FTZ R11, R6, R237 ;  /* 0x000000ed060b7221 */ /* 0x000fc80000010000 */
[----:B------:R-:W-:-:S07]  /*285f0*/  IMAD.MOV.U32 R237, RZ, RZ, R11 ;  /* 0x000000ffffed7224 */ /* 0x000fce00078e000b */
[----:B------:R-:W-:Y:S05]  /*28600*/  WARPSYNC.COLLECTIVE R7, `(.L_x_7842) ;  /* 0x0000000007087348 */ /* 0x000fea0003c00000 */
[----:B------:R1:W2:Y:S02]  /*28610*/  SHFL.BFLY P0, R10, R237, R8, R5 ;  /* 0x0c000008ed0a7389 */ /* 0x0002a40000000005 */
[----:B-12---:R-:W-:Y:S05]  /*28620*/  ENDCOLLECTIVE ;  /* 0x000000000000791b */ /* 0x006fea0003800000 */
.L_x_7842:
[----:B------:R-:W-:Y:S01]  /*28630*/  MOV R237, R235 ;  /* 0x000000eb00ed7202 */ /* 0x000fe20000000f00 */
[----:B------:R-:W-:Y:S01]  /*28640*/  IMAD.MOV.U32 R6, RZ, RZ, R10 ;  /* 0x000000ffff067224 */ /* 0x000fe200078e000a */
[----:B------:R-:W-:-:S03]  /*28650*/  MOV R8, 0x2 ;  /* 0x0000000200087802 */ /* 0x000fc60000000f00 */
[----:B------:R-:W-:-:S07]  /*28660*/  FADD.FTZ R6, R11, R6 ;  /* 0x000000060b067221 */ /* 0x000fce0000010000 */
[----:B------:R-:W-:Y:S05]  /*28670*/  WARPSYNC.COLLECTIVE R7, `(.L_x_7843) ;  /* 0x0000000007087348 */ /* 0x000fea0003c00000 */
[----:B------:R1:W2:Y:S02]  /*28680*/  SHFL.BFLY P0, R10, R237, R8, R5 ;  /* 0x0c000008ed0a7389 */ /* 0x0002a40000000005 */
[----:B-12---:R-:W-:Y:S05]  /*28690*/  ENDCOLLECTIVE ;  /* 0x000000000000791b */ /* 0x006fea0003800000 */
.L_x_7843:
[----:B------:R-:W-:Y:S01]  /*286a0*/  FADD.FTZ R9, R10, R235 ;  /* 0x000000eb0a097221 */ /* 0x000fe20000010000 */
[----:B------:R-:W-:-:S03]  /*286b0*/  MOV R8, 0x1 ;  /* 0x0000000100087802 */ /* 0x000fc60000000f00 */
[----:B------:R-:W-:-:S07]  /*286c0*/  IMAD.MOV.U32 R237, RZ, RZ, R9 ;  /* 0x000000ffffed7224 */ /* 0x000fce00078e0009 */
[----:B------:R-:W-:Y:S05]  /*286d0*/  WARPSYNC.COLLECTIVE R7, `(.L_x_7844) ;  /* 0x0000000007087348 */ /* 0x000fea0003c00000 */
[----:B------:R1:W2:Y:S02]  /*286e0*/  SHFL.BFLY P0, R10, R237, R8, R5 ;  /* 0x0c000008ed0a7389 */ /* 0x0002a40000000005 */
[----:B-12---:R-:W-:Y:S05]  /*286f0*/  ENDCOLLECTIVE ;  /* 0x000000000000791b */ /* 0x006fea0003800000 */
.L_x_7844:
[----:B------:R-:W-:Y:S01]  /*28700*/  MOV R12, R10 ;  /* 0x0000000a000c7202 */ /* 0x000fe20000000f00 */
[----:B------:R-:W-:Y:S06]  /*28710*/  BRA `(.L_x_7845) ;  /* 0xffffffe800507947 */ /* 0x000fec000383ffff */
.L_x_7846:
        /* <DEDUP_REMOVED lines=14> */
.L_x_14912:


//--------------------- .text._ZN5flash24flash_fwd_splitkv_kernelI23Flash_fwd_kernel_traitsILi128ELi64ELi128ELi4ELb0ELb0EN7cutlass10bfloat16_tE19Flash_kernel_traitsILi128ELi64ELi128ELi4ES3_EELb0ELb1ELb1ELb0ELb0ELb1ELb1ELb1EEEvNS_16Flash_fwd_paramsE --------------------------
	.section	.text._ZN5flash24flash_fwd_splitkv_kernelI23Flash_fwd_kernel_traitsILi128ELi64ELi128ELi4ELb0ELb0EN7cutlass10bfloat16_tE19Flash_kernel_traitsILi128ELi64ELi128ELi4ES3_EELb0ELb1ELb1ELb0ELb0ELb1ELb1ELb1EEEvNS_16Flash_fwd_paramsE,"ax",@progbits
	.align	128
        .global         _ZN5flash24flash_fwd_splitkv_kernelI23Flash_fwd_kernel_traitsILi128ELi64ELi128ELi4ELb0ELb0EN7cutlass10bfloat16_tE19Flash_kernel_traitsILi128ELi64ELi128ELi4ES3_EELb0ELb1ELb1ELb0ELb0ELb1ELb1ELb1EEEvNS_16Flash_fwd_paramsE
        .type           _ZN5flash24flash_fwd_splitkv_kernelI23Flash_fwd_kernel_traitsILi128ELi64ELi128ELi4ELb0ELb0EN7cutlass10bfloat16_tE19Flash_kernel_traitsILi128ELi64ELi128ELi4ES3_EELb0ELb1ELb1ELb0ELb0ELb1ELb1ELb1EEEvNS_16Flash_fwd_paramsE,@function
        .size           _ZN5flash24flash_fwd_splitkv_kernelI23Flash_fwd_kernel_traitsILi128ELi64ELi128ELi4ELb0ELb0EN7cutlass10bfloat16_tE19Flash_kernel_traitsILi128ELi64ELi128ELi4ES3_EELb0ELb1ELb1ELb0ELb0ELb1ELb1ELb1EEEvNS_16Flash_fwd_paramsE,(.L_x_14913 - _ZN5flash24flash_fwd_splitkv_kernelI23Flash_fwd_kernel_traitsILi128ELi64ELi128ELi4ELb0ELb0EN7cutlass10bfloat16_tE19Flash_kernel_traitsILi128ELi64ELi128ELi4ES3_EELb0ELb1ELb1ELb0ELb0ELb1ELb1ELb1EEEvNS_16Flash_fwd_paramsE)
        .other          _ZN5flash24flash_fwd_splitkv_kernelI23Flash_fwd_kernel_traitsILi128ELi64ELi128ELi4ELb0ELb0EN7cutlass10bfloat16_tE19Flash_kernel_traitsILi128ELi64ELi128ELi4ES3_EELb0ELb1ELb1ELb0ELb0ELb1ELb1ELb1EEEvNS_16Flash_fwd_paramsE,@"STO_CUDA_ENTRY STV_DEFAULT"
_ZN5flash24flash_fwd_splitkv_kernelI23Flash_fwd_kernel_traitsILi128ELi64ELi128ELi4ELb0ELb0EN7cutlass10bfloat16_tE19Flash_kernel_traitsILi128ELi64ELi128ELi4ES3_EELb0ELb1ELb1ELb0ELb0ELb1ELb1ELb1EEEvNS_16Flash_fwd_paramsE:
.text._ZN5flash24flash_fwd_splitkv_kernelI23Flash_fwd_kernel_traitsILi128ELi64ELi128ELi4ELb0ELb0EN7cutlass10bfloat16_tE19Flash_kernel_traitsILi128ELi64ELi128ELi4ES3_EELb0ELb1ELb1ELb0ELb0ELb1ELb1ELb1EEEvNS_16Flash_fwd_paramsE:
        /* <DEDUP_REMOVED lines=29> */
[----:B-1----:R-:W-:Y:S05]  /*01d0*/  CALL.REL.NOINC `($_ZN5flash24flash_fwd_splitkv_kernelI23Flash_fwd_kernel_traitsILi128ELi64ELi128ELi4ELb0ELb0EN7cutlass10bfloat16_tE19Flash_kernel_traitsILi128ELi64ELi128ELi4ES3_EELb0ELb1ELb1ELb0ELb0ELb1ELb1ELb1EEEvNS_16Flash_fwd_paramsE$_ZN5flash30compute_attn_1rowblock_splitkvI23Flash_fwd_kernel_traitsILi128ELi64ELi128ELi4ELb0ELb0EN7cutlass10bfloat16_tE19Flash_kernel_traitsILi128ELi64ELi128ELi4ES3_EELb0ELb1ELb1ELb0ELb0ELb1ELb1ELb1ENS_16Flash_fwd_paramsEEEvRKT8_iiiii) ;  /* 0x0000000000087944 */ /* 0x002fea0003c00000 */
[----:B------:R-:W-:Y:S05]  /*01e0*/  BSYNC.RECONVERGENT B4 ;  /* 0x0000000000047941 */ /* 0x000fea0003800200 */
.L_x_7847:
[----:B------:R-:W-:Y:S05]  /*01f0*/  EXIT ;  /* 0x000000000000794d */ /* 0x000fea0003800000 */
        .type           $_ZN5flash24flash_fwd_splitkv_kernelI23Flash_fwd_kernel_traitsILi128ELi64ELi128ELi4ELb0ELb0EN7cutlass10bfloat16_tE19Flash_kernel_traitsILi128ELi64ELi128ELi4ES3_EELb0ELb1ELb1ELb0ELb0ELb1ELb1ELb1EEEvNS_16Flash_fwd_paramsE$_ZN5flash30compute_attn_1rowblock_splitkvI23Flash_fwd_kernel_traitsILi128ELi64ELi128ELi4ELb0ELb0EN7cutlass10bfloat16_tE19Flash_kernel_traitsILi128ELi64ELi128ELi4ES3_EELb0ELb1ELb1ELb0ELb0ELb1ELb1ELb1ENS_16Flash_fwd_paramsEEEvRKT8_iiiii,@function
        .size           $_ZN5flash24flash_fwd_splitkv_kernelI23Flash_fwd_kernel_traitsILi128ELi64ELi128ELi4ELb0ELb0EN7cutlass10bfloat16_tE19Flash_kernel_traitsILi128ELi64ELi128ELi4ES3_EELb0ELb1ELb1ELb0ELb0ELb1ELb1ELb1EEEvNS_16Flash_fwd_paramsE$_ZN5flash30compute_attn_1rowblock_splitkvI23Flash_fwd_kernel_traitsILi128ELi64ELi128ELi4ELb0ELb0EN7cutlass10bfloat16_tE19Flash_kernel_traitsILi128ELi64ELi128ELi4ES3_EELb0ELb1ELb1ELb0ELb0ELb1ELb1ELb1ENS_16Flash_fwd_paramsEEEvRKT8_iiiii,(.L_x_14913 - $_ZN5flash24flash_fwd_splitkv_kernelI23Flash_fwd_kernel_traitsILi128ELi64ELi128ELi4ELb0ELb0EN7cutlass10bfloat16_tE19Flash_kernel_traitsILi128ELi64ELi128ELi4ES3_EELb0ELb1ELb1ELb0ELb0ELb1ELb1ELb1EEEvNS_16Flash_fwd_paramsE$_ZN5flash30compute_attn_1rowblock_splitkvI23Flash_fwd_kernel_traitsILi128ELi64ELi128ELi4ELb0ELb0EN7cutlass10bfloat16_tE19Flash_kernel_traitsILi128ELi64ELi128ELi4ES3_EELb0ELb1ELb1ELb0ELb0ELb1ELb1ELb1ENS_16Flash_fwd_paramsEEEvRKT8_iiiii)
$_ZN5flash24flash_fwd_splitkv_kernelI23Flash_fwd_kernel_traitsILi128ELi64ELi128ELi4ELb0ELb0EN7cutlass10bfloat16_tE19Flash_kernel_traitsILi128ELi64ELi128ELi4ES3_EELb0ELb1ELb1ELb0ELb0ELb1ELb1ELb1EEEvNS_16Flash_fwd_paramsE$_ZN5flash30compute_attn_1rowblock_splitkvI23Flash_fwd_kernel_traitsILi128ELi64ELi128ELi4ELb0ELb0EN7cutlass10bfloat16_tE19Flash_kernel_traitsILi128ELi64ELi128ELi4ES3_EELb0ELb1ELb1ELb0ELb0ELb1ELb1ELb1ENS_16Flash_fwd_paramsEEEvRKT8_iiiii:
        /* <DEDUP_REMOVED lines=38> */
.L_x_7849:
[----:B------:R-:W-:Y:S05]  /*0460*/  BSYNC.RECONVERGENT B0 ;  /* 0x0000000000007941 */ /* 0x000fea0003800200 */
.L_x_7848:
[----:B------:R-:W-:Y:S04]  /*0470*/  BSSY.RECONVERGENT B0, `(.L_x_7850) ;  /* 0x0000007000007945 */ /* 0x000fe80003800200 */
[----:B------:R-:W-:Y:S05]  /*0480*/  @!P3 BRA `(.L_x_7851) ;  /* 0x000000000014b947 */ /* 0x000fea0003800000 */
[----:B------:R-:W2:Y:S02]  /*0490*/  LD.E.U8 R6, desc[UR6][R132.64+0x1b2] ;  /* 0x0001b20684067980 */ /* 0x000ea4000c101100 */
[----:B--2---:R-:W-:-:S13]  /*04a0*/  ISETP.NE.AND P1, PT, R6, RZ, PT ;  /* 0x000000ff0600720c */ /* 0x004fda0003f25270 */
[----:B-----5:R-:W2:Y:S02]  /*04b0*/  @P1 LD.E R55, desc[UR6][R10.64+0x4] ;  /* 0x000004060a371980 */ /* 0x020ea4000c101900 */
[----:B--2---:R-:W-:-:S06]  /*04c0*/  @P1 IADD3 R55, PT, PT, R55, -R13, RZ ;  /* 0x8000000d37371210 */ /* 0x004fcc0007ffe0ff */
[----:B------:R2:W5:Y:S02]  /*04d0*/  @!P1 LD.E R55, desc[UR6][R10.64] ;  /* 0x000000060a379980 */ /* 0x000564000c101900 */
.L_x_7851:
[----:B------:R-:W-:Y:S05]  /*04e0*/  BSYNC.RECONVERGENT B0 ;  /* 0x0000000000007941 */ /* 0x000fea0003800200 */
.L_x_7850:
[----:B------:R-:W-:Y:S01]  /*04f0*/  BSSY.RECONVERGENT B1, `(.L_x_7852) ;  /* 0x0000012000017945 */ /* 0x000fe20003800200 */
[----:B-----5:R-:W-:Y:S02]  /*0500*/  @P5 IADD3 R228, PT, PT, R4, -R5, RZ ;  /* 0x8000000504e45210 */ /* 0x020fe40007ffe0ff */
[----:B------:R-:W-:Y:S01]  /*0510*/  IADD3 R55, PT, PT, R55, -R12, RZ ;  /* 0x8000000c37377210 */ /* 0x000fe20007ffe0ff */
[----:B------:R-:W-:Y:S05]  /*0520*/  @!P0 BRA `(.L_x_7853) ;  /* 0x0000000000148947 */ /* 0x000fea0003800000 */
[----:B------:R-:W-:-:S05]  /*0530*/  IADD3 R6, P0, PT, R8, R3, RZ ;  /* 0x0000000308067210 */ /* 0x000fca0007f1e0ff */
[----:B------:R-:W-:-:S05]  /*0540*/  IMAD.X R7, R9, 0x1, R0, P0 ;  /* 0x0000000109077824 */ /* 0x000fca00000e0600 */
[----:B------:R-:W3:Y:S02]  /*0550*/  LD.E R47, desc[UR6][R6.64] ;  /* 0x00000006062f7980 */ /* 0x000ee4000c101900 */
[----:B---3--:R-:W-:Y:S01]  /*0560*/  IADD3 R47, PT, PT, R47, -R12, RZ ;  /* 0x8000000c2f2f7210 */ /* 0x008fe20007ffe0ff */
[----:B------:R-:W-:Y:S05]  /*0570*/  BRA `(.L_x_7854) ;  /* 0x0000000000247947 */ /* 0x000fea0003800000 */
.L_x_7853:
[----:B------:R-:W3:Y:S01]  /*0580*/  LD.E.64 R6, desc[UR6][R132.64+0x108] ;  /* 0x0001080684067980 */ /* 0x000ee2000c101b00 */
[----:B------:R-:W-:Y:S01]  /*0590*/  BSSY.RECONVERGENT B0, `(.L_x_7855) ;  /* 0x0000006000007945 */ /* 0x000fe20003800200 */
[----:B------:R-:W-:Y:S01]  /*05a0*/  IMAD.MOV.U32 R47, RZ, RZ, RZ ;  /* 0x000000ffff2f7224 */ /* 0x000fe200078e00ff */
[----:B---3--:R-:W-:-:S04]  /*05b0*/  ISETP.NE.U32.AND P0, PT, R6, RZ, PT ;  /* 0x000000ff0600720c */ /* 0x008fc80003f05070 */
[----:B------:R-:W-:-:S13]  /*05c0*/  ISETP.NE.AND.EX P0, PT, R7, RZ, PT, P0 ;  /* 0x000000ff0700720c */ /* 0x000fda0003f05300 */
[----:B------:R-:W-:Y:S05]  /*05d0*/  @!P0 BRA `(.L_x_7856) ;  /* 0x0000000000048947 */ /* 0x000fea0003800000 */
[----:B------:R3:W5:Y:S02]  /*05e0*/  LD.E R47, desc[UR6][R132.64+0xbc] ;  /* 0x0000bc06842f7980 */ /* 0x000764000c101900 */
.L_x_7856:
[----:B------:R-:W-:Y:S05]  /*05f0*/  BSYNC.RECONVERGENT B0 ;  /* 0x0000000000007941 */ /* 0x000fea0003800200 */
.L_x_7855:
[----:B-----5:R-:W-:Y:S02]  /*0600*/  IADD3 R47, PT, PT, R55, R47, RZ ;  /* 0x0000002f372f7210 */ /* 0x020fe40007ffe0ff */
.L_x_7854:
[----:B------:R-:W-:Y:S05]  /*0610*/  BSYNC.RECONVERGENT B1 ;  /* 0x0000000000017941 */ /* 0x000fea0003800200 */
.L_x_7852:
[----:B------:R-:W-:Y:S01]  /*0620*/  IMAD.SHL.U32 R57, R227, 0x40, RZ ;  /* 0x00000040e3397824 */ /* 0x000fe200078e00ff */
[----:B------:R-:W-:Y:S01]  /*0630*/  MOV R6, R226 ;  /* 0x000000e200067202 */ /* 0x000fe20000000f00 */
[----:B------:R-:W-:-:S03]  /*0640*/  IMAD.MOV.U32 R7, RZ, RZ, 0x0 ;  /* 0x00000000ff077424 */ /* 0x000fc600078e00ff */
[----:B------:R-:W-:-:S13]  /*0650*/  ISETP.GT.AND P0, PT, R228, R57, PT ;  /* 0x00000039e400720c */ /* 0x000fda0003f04270 */
[----:B-123--:R-:W-:Y:S05]  /*0660*/  @!P0 RET.REL.NODEC R6 `(_ZN5flash24flash_fwd_splitkv_kernelI23Flash_fwd_kernel_traitsILi128ELi64ELi128ELi4ELb0ELb0EN7cutlass10bfloat16_tE19Flash_kernel_traitsILi128ELi64ELi128ELi4ES3_EELb0ELb1ELb1ELb0ELb0ELb1ELb1ELb1EEEvNS_16Flash_fwd_paramsE) ;  /* 0xfffffff806648950 */ /* 0x00efea0003c3ffff */
        /* <DEDUP_REMOVED lines=34> */
[--C-:B---3--:R-:W-:Y:S02]  /*0890*/  IADD3 R6, PT, PT, R4, R6, R7.reuse ;  /* 0x0000000604067210 */ /* 0x108fe40007ffe007 */
[----:B------:R-:W-:Y:S02]  /*08a0*/  SHF.R.S32.HI R4, RZ, 0x1f, R7 ;  /* 0x0000001fff047819 */ /* 0x000fe40000011407 */
[----:B------:R-:W-:Y:S01]  /*08b0*/  LEA.HI R8, R8, R9, RZ, 0x7 ;  /* 0x0000000908087211 */ /* 0x000fe200078f38ff */
[----:B------:R-:W-:Y:S01]  /*08c0*/  VIADD R6, R6, 0x40 ;  /* 0x0000004006067836 */ /* 0x000fe20000000000 */
[----:B------:R-:W-:Y:S01]  /*08d0*/  LEA.HI R7, R4, R7, RZ, 0x7 ;  /* 0x0000000704077211 */ /* 0x000fe200078f38ff */
[----:B------:R-:W-:Y:S01]  /*08e0*/  @P2 VIADD R10, R10, 0x1 ;  /* 0x000000010a0a2836 */ /* 0x000fe20000000000 */
[----:B------:R-:W-:Y:S02]  /*08f0*/  SHF.R.S32.HI R8, RZ, 0x7, R8 ;  /* 0x00000007ff087819 */ /* 0x000fe40000011408 */
[----:B------:R-:W-:Y:S01]  /*0900*/  SHF.R.S32.HI R4, RZ, 0x1f, R6 ;  /* 0x0000001fff047819 */ /* 0x000fe20000011406 */
[----:B------:R-:W-:Y:S01]  /*0910*/  @!P0 IMAD.MOV R10, RZ, RZ, -R10 ;  /* 0x000000ffff0a8224 */ /* 0x000fe200078e0a0a */
[----:B------:R-:W-:-:S02]  /*0920*/  @!P1 LOP3.LUT R10, RZ, R2, RZ, 0x33, !PT ;  /* 0x00000002ff0a9212 */ /* 0x000fc400078e33ff */
[----:B------:R-:W-:Y:S01]  /*0930*/  SHF.R.S32.HI R7, RZ, 0x7, R7 ;  /* 0x00000007ff077819 */ /* 0x000fe20000011407 */
[----:B------:R-:W1:Y:S01]  /*0940*/  S2R R2, SR_TID.X ;  /* 0x0000000000027919 */ /* 0x000e620000002100 */
[----:B------:R-:W-:Y:S01]  /*0950*/  LEA.HI R4, R4, R6, RZ, 0x7 ;  /* 0x0000000604047211 */ /* 0x000fe200078f38ff */
[----:B------:R-:W-:-:S03]  /*0960*/  IMAD R220, R10, UR9, RZ ;  /* 0x000000090adc7c24 */ /* 0x000fc6000f8e02ff */
        /* <DEDUP_REMOVED lines=11> */
[----:B------:R-:W5:Y:S01]  /*0a20*/  LD.E.64 R132, desc[UR6][R132.64+0x78] ;  /* 0x0000780684847980 */ /* 0x000f62000c101b00 */
        /* <DEDUP_REMOVED lines=29> */
.L_x_7859:
[----:B------:R-:W-:Y:S05]  /*0c00*/  BSYNC.RECONVERGENT B0 ;  /* 0x0000000000007941 */ /* 0x000fea0003800200 */
.L_x_7858:
        /* <DEDUP_REMOVED lines=12> */
.L_x_7861:
[----:B------:R-:W-:Y:S05]  /*0cd0*/  BSYNC.RECONVERGENT B0 ;  /* 0x0000000000007941 */ /* 0x000fea0003800200 */
.L_x_7860:
        /* <DEDUP_REMOVED lines=12> */
.L_x_7863:
[----:B------:R-:W-:Y:S05]  /*0da0*/  BSYNC.RECONVERGENT B0 ;  /* 0x0000000000007941 */ /* 0x000fea0003800200 */
.L_x_7862:
        /* <DEDUP_REMOVED lines=12> */
.L_x_7865:
[----:B------:R-:W-:Y:S05]  /*0e70*/  BSYNC.RECONVERGENT B0 ;  /* 0x0000000000007941 */ /* 0x000fea0003800200 */
.L_x_7864:
        /* <DEDUP_REMOVED lines=11> */
.L_x_7867:
[----:B------:R-:W-:Y:S05]  /*0f30*/  BSYNC.RECONVERGENT B0 ;  /* 0x0000000000007941 */ /* 0x000fea0003800200 */
.L_x_7866:
        /* <DEDUP_REMOVED lines=11> */
.L_x_7869:
[----:B------:R-:W-:Y:S05]  /*0ff0*/  BSYNC.RECONVERGENT B0 ;  /* 0x0000000000007941 */ /* 0x000fea0003800200 */
.L_x_7868:
        /* <DEDUP_REMOVED lines=12> */
.L_x_7871:
[----:B------:R-:W-:Y:S05]  /*10c0*/  BSYNC.RECONVERGENT B0 ;  /* 0x0000000000007941 */ /* 0x000fea0003800200 */
.L_x_7870:
        /* <DEDUP_REMOVED lines=15> */
.L_x_7873:
[----:B------:R-:W-:Y:S05]  /*11c0*/  BSYNC.RECONVERGENT B0 ;  /* 0x0000000000007941 */ /* 0x000fea0003800200 */
.L_x_7872:
        /* <DEDUP_REMOVED lines=9> */
[----:B-1----:R-:W-:Y:S02]  /*1260*/  @!P1 IMAD.MOV.U32 R3, RZ, RZ, -0x800000 ;  /* 0xff800000ff039424 */ /* 0x002fe400078e00ff */
[----:B------:R-:W-:-:S03]  /*1270*/  @!P0 IMAD.MOV.U32 R2, RZ, RZ, -0x800000 ;  /* 0xff800000ff028424 */ /* 0x000fc600078e00ff */
[----:B------:R-:W-:Y:S01]  /*1280*/  @!P2 MOV R4, 0xff800000 ;  /* 0xff8000000004a802 */ /* 0x000fe20000000f00 */
[----:B------:R1:W-:Y:S04]  /*1290*/  @!P1 ST.E desc[UR6][R10.64+0x80], R3 ;  /* 0x000080030a009985 */ /* 0x0003e8000c101906 */
[----:B------:R2:W-:Y:S04]  /*12a0*/  @!P0 ST.E desc[UR6][R10.64+0xa0], R2 ;  /* 0x0000a0020a008985 */ /* 0x0005e8000c101906 */
[----:B------:R-:W-:Y:S01]  /*12b0*/  @!P2 ST.E desc[UR6][R10.64+0x60], R4 ;  /* 0x000060040a00a985 */ /* 0x000fe2000c101906 */
[----:B-----5:R-:W-:-:S05]  /*12c0*/  @!P4 IMAD.MOV.U32 R0, RZ, RZ, -0x800000 ;  /* 0xff800000ff00c424 */ /* 0x020fca00078e00ff */
[----:B------:R5:W-:Y:S01]  /*12d0*/  @!P4 ST.E desc[UR6][R10.64+0x20], R0 ;  /* 0x000020000a00c985 */ /* 0x000be2000c101906 */
[----:B-1----:R-:W-:Y:S01]  /*12e0*/  MOV R3, 0x0 ;  /* 0x0000000000037802 */ /* 0x002fe20000000f00 */
[----:B--2---:R-:W-:Y:S01]  /*12f0*/  IMAD.MOV.U32 R2, RZ, RZ, R226 ;  /* 0x000000ffff027224 */ /* 0x004fe200078e00e2 */
[----:B-----5:R-:W-:-:S05]  /*1300*/  @!P5 MOV R0, 0xff800000 ;  /* 0xff8000000000d802 */ /* 0x020fca0000000f00 */
[----:B------:R3:W-:Y:S02]  /*1310*/  @!P5 ST.E desc[UR6][R10.64+0xc0], R0 ;  /* 0x0000c0000a00d985 */ /* 0x0007e4000c101906 */
[----:B---34-:R-:W-:Y:S05]  /*1320*/  @P6 RET.REL.NODEC R2 `(_ZN5flash24flash_fwd_splitkv_kernelI23Flash_fwd_kernel_traitsILi128ELi64ELi128ELi4ELb0ELb0EN7cutlass10bfloat16_tE19Flash_kernel_traitsILi128ELi64ELi128ELi4ES3_EELb0ELb1ELb1ELb0ELb0ELb1ELb1ELb1EEEvNS_16Flash_fwd_paramsE) ;  /* 0xffffffec02346950 */ /* 0x018fea0003c3ffff */
[----:B------:R-:W-:Y:S02]  /*1330*/  MOV R0, 0xff800000 ;  /* 0xff80000000007802 */ /* 0x000fe40000000f00 */
[----:B------:R-:W-:-:S03]  /*1340*/  MOV R227, 0x0 ;  /* 0x0000000000e37802 */ /* 0x000fc60000000f00 */
[----:B------:R1:W-:Y:S02]  /*1350*/  ST.E desc[UR6][R10.64+0xe0], R0 ;  /* 0x0000e0000a007985 */ /* 0x0003e4000c101906 */
[----:B-1----:R-:W-:Y:S05]  /*1360*/  RET.REL.NODEC R226 `(_ZN5flash24flash_fwd_splitkv_kernelI23Flash_fwd_kernel_traitsILi128ELi64ELi128ELi4ELb0ELb0EN7cutlass10bfloat16_tE19Flash_kernel_traitsILi128ELi64ELi128ELi4ES3_EELb0ELb1ELb1ELb0ELb0ELb1ELb1ELb1EEEvNS_16Flash_fwd_paramsE) ;  /* 0xffffffece2247950 */ /* 0x002fea0003c3ffff */
.L_x_7857:
        /* <DEDUP_REMOVED lines=14> */
[----:B------:R-:W4:Y:S01]  /*1450*/  LD.E R0, desc[UR6][R132.64+0x68] ;  /* 0x0000680684007980 */ /* 0x000f22000c101900 */
[----:B--2---:R-:W-:-:S03]  /*1460*/  LEA R6, R44, 0xffffff80, 0x7 ;  /* 0xffffff802c067811 */ /* 0x004fc600078e38ff */
[----:B------:R-:W2:Y:S01]  /*1470*/  LD.E.64 R18, desc[UR6][R132.64+0x20] ;  /* 0x0000200684127980 */ /* 0x000ea2000c101b00 */
[----:B------:R-:W-:-:S03]  /*1480*/  IABS R4, R6 ;  /* 0x0000000600047213 */ /* 0x000fc60000000000 */
        /* <DEDUP_REMOVED lines=11> */
[----:B------:R-:W-:-:S04]  /*1540*/  IMAD R8, R8, R7, RZ ;  /* 0x0000000708087224 */ /* 0x000fc800078e02ff */
[----:B------:R-:W-:Y:S02]  /*1550*/  IMAD.HI.U32 R8, R17, R8, R16 ;  /* 0x0000000811087227 */ /* 0x000fe400078e0010 */
[----:B------:R-:W3:Y:S02]  /*1560*/  LD.E.64 R16, desc[UR6][R132.64+0x50] ;  /* 0x0000500684107980 */ /* 0x000ee4000c101b00 */
        /* <DEDUP_REMOVED lines=10> */
[-C--:B----4-:R-:W-:Y:S02]  /*1610*/  IMAD R3, R13, R231.reuse, RZ ;  /* 0x000000e70d037224 */ /* 0x090fe400078e02ff */
        /* <DEDUP_REMOVED lines=8> */
[----:B------:R-:W4:Y:S01]  /*16a0*/  LD.E.64 R12, desc[UR6][R132.64+0x28] ;  /* 0x00002806840c7980 */ /* 0x000f22000c101b00 */
[----:B------:R-:W-:Y:S01]  /*16b0*/  MOV R8, R233 ;  /* 0x000000e900087202 */ /* 0x000fe20000000f00 */
[----:B------:R-:W-:-:S04]  /*16c0*/  IMAD.MOV.U32 R9, RZ, RZ, R232 ;  /* 0x000000ffff097224 */ /* 0x000fc800078e00e8 */
[----:B------:R-:W-:-:S05]  /*16d0*/  IMAD.WIDE R8, R10, 0x4, R8 ;  /* 0x000000040a087825 */ /* 0x000fca00078e0208 */
[----:B------:R1:W3:Y:S02]  /*16e0*/  LD.E R3, desc[UR6][R8.64] ;  /* 0x0000000608037980 */ /* 0x0002e4000c101900 */
[----:B-1----:R-:W-:-:S04]  /*16f0*/  IABS R9, R0 ;  /* 0x0000000000097213 */ /* 0x002fc80000000000 */
        /* <DEDUP_REMOVED lines=24> */
[----:B--2---:R-:W-:-:S03]  /*1880*/  IMAD R4, R217, R6, RZ ;  /* 0x00000006d9047224 */ /* 0x004fc600078e02ff */
        /* <DEDUP_REMOVED lines=14> */
[----:B----4-:R-:W-:Y:S02]  /*1970*/  IMAD R4, R13, R3, RZ ;  /* 0x000000030d047224 */ /* 0x010fe400078e02ff */
        /* <DEDUP_REMOVED lines=8> */
.L_x_7875:
        /* <DEDUP_REMOVED lines=8> */
[----:B------:R-:W-:-:S02]  /*1a80*/  MOV R22, RZ ;  /* 0x000000ff00167202 */ /* 0x000fc40000000f00 */
[----:B------:R-:W-:Y:S02]  /*1a90*/  IABS R8, R230 ;  /* 0x000000e600087213 */ /* 0x000fe40000000000 */
[----:B--2---:R-:W-:Y:S02]  /*1aa0*/  @!P2 SHF.R.S32.HI R7, RZ, 0x1f, R12 ;  /* 0x0000001fff07a819 */ /* 0x004fe4000001140c */
[----:B------:R-:W-:Y:S02]  /*1ab0*/  CS2R R232, SRZ ;  /* 0x0000000000e87805 */ /* 0x000fe4000001ff00 */
[----:B---3--:R-:W-:-:S04]  /*1ac0*/  IABS R4, R0 ;  /* 0x0000000000047213 */ /* 0x008fc80000000000 */
        /* <DEDUP_REMOVED lines=10> */
[----:B----4-:R-:W-:Y:S02]  /*1b70*/  @!P2 IMAD R3, R217, R12, RZ ;  /* 0x0000000cd903a224 */ /* 0x010fe400078e02ff */
[----:B------:R-:W-:Y:S02]  /*1b80*/  IMAD R6, R10, R6, R8 ;  /* 0x000000060a067224 */ /* 0x000fe400078e0208 */
[----:B------:R-:W-:Y:S02]  /*1b90*/  @!P2 IMAD R3, R7, R216, R3 ;  /* 0x000000d80703a224 */ /* 0x000fe400078e0203 */
[----:B------:R-:W-:Y:S01]  /*1ba0*/  @!P2 IMAD.WIDE.U32 R22, R216, R12, RZ ;  /* 0x0000000cd816a225 */ /* 0x000fe200078e00ff */
[----:B------:R-:W-:-:S04]  /*1bb0*/  ISETP.GT.U32.AND P1, PT, R4, R6, PT ;  /* 0x000000060400720c */ /* 0x000fc80003f24070 */
[----:B------:R-:W-:Y:S01]  /*1bc0*/  @!P2 IADD3 R23, PT, PT, R23, R3, RZ ;  /* 0x000000031717a210 */ /* 0x000fe20007ffe0ff */
[-C--:B-----5:R-:W-:Y:S01]  /*1bd0*/  @!P2 IMAD R8, R19, R11.reuse, RZ ;  /* 0x0000000b1308a224 */ /* 0x0a0fe200078e02ff */
[----:B------:R-:W-:Y:S01]  /*1be0*/  @!P2 SHF.R.S32.HI R3, RZ, 0x1f, R11 ;  /* 0x0000001fff03a819 */ /* 0x000fe2000001140b */
[----:B------:R-:W-:Y:S02]  /*1bf0*/  @P2 IMAD.IADD R7, R12, 0x1, R13 ;  /* 0x000000010c072824 */ /* 0x000fe400078e020d */
[----:B------:R-:W-:-:S04]  /*1c00*/  @!P2 IMAD.WIDE.U32 R22, R18, R11, R22 ;  /* 0x0000000b1216a225 */ /* 0x000fc800078e0016 */
[----:B------:R-:W-:Y:S02]  /*1c10*/  @!P2 IMAD R8, R18, R3, R8 ;  /* 0x000000031208a224 */ /* 0x000fe400078e0208 */
[-C--:B------:R-:W-:Y:S02]  /*1c20*/  @P2 IMAD R3, R217, R7.reuse, RZ ;  /* 0x00000007d9032224 */ /* 0x080fe400078e02ff */
[----:B------:R-:W-:Y:S01]  /*1c30*/  @P2 IMAD.WIDE.U32 R18, R216, R7, RZ ;  /* 0x00000007d8122225 */ /* 0x000fe200078e00ff */
[----:B------:R-:W-:Y:S02]  /*1c40*/  @!P1 IADD3 R6, PT, PT, R6, -R4, RZ ;  /* 0x8000000406069210 */ /* 0x000fe40007ffe0ff */
[----:B------:R-:W-:Y:S01]  /*1c50*/  @!P2 MOV R9, R22 ;  /* 0x000000160009a202 */ /* 0x000fe20000000f00 */
[----:B------:R-:W-:Y:S01]  /*1c60*/  @!P2 IMAD.IADD R8, R23, 0x1, R8 ;  /* 0x000000011708a824 */ /* 0x000fe200078e0208 */
[----:B------:R-:W-:Y:S01]  /*1c70*/  @P2 MOV R9, R18 ;  /* 0x0000001200092202 */ /* 0x000fe20000000f00 */
[----:B------:R-:W-:Y:S01]  /*1c80*/  @P2 IMAD.IADD R8, R19, 0x1, R3 ;  /* 0x0000000113082824 */ /* 0x000fe200078e0203 */
[----:B------:R-:W-:-:S02]  /*1c90*/  ISETP.GE.U32.AND P5, PT, R6, R4, PT ;  /* 0x000000040600720c */ /* 0x000fc40003fa6070 */
[----:B------:R-:W-:Y:S02]  /*1ca0*/  LOP3.LUT R4, R230, R0, RZ, 0x3c, !PT ;  /* 0x00000000e6047212 */ /* 0x000fe400078e3cff */
[-C--:B------:R-:W-:Y:S02]  /*1cb0*/  LOP3.LUT R9, R9, R8.reuse, RZ, 0x3c, !PT ;  /* 0x0000000809097212 */ /* 0x080fe400078e3cff */
[----:B------:R-:W-:Y:S02]  /*1cc0*/  ISETP.GE.AND P0, PT, R4, RZ, PT ;  /* 0x000000ff0400720c */ /* 0x000fe40003f06270 */
[----:B------:R-:W-:Y:S01]  /*1cd0*/  ISETP.NE.AND P3, PT, R0, RZ, PT ;  /* 0x000000ff0000720c */ /* 0x000fe20003f65270 */
[----:B------:R-:W-:Y:S01]  /*1ce0*/  @!P1 VIADD R10, R10, 0x1 ;  /* 0x000000010a0a9836 */ /* 0x000fe20000000000 */
[----:B------:R-:W-:Y:S02]  /*1cf0*/  LOP3.LUT R8, R9, R8, RZ, 0x3c, !PT ;  /* 0x0000000809087212 */ /* 0x000fe400078e3cff */
[----:B------:R-:W-:-:S02]  /*1d00*/  LEA R6, R44, 0xffffff80, 0x7 ;  /* 0xffffff802c067811 */ /* 0x000fc400078e38ff */
[----:B------:R-:W-:Y:S01]  /*1d10*/  LOP3.LUT R9, R9, R8, RZ, 0x3c, !PT ;  /* 0x0000000809097212 */ /* 0x000fe200078e3cff */
[----:B------:R-:W-:Y:S01]  /*1d20*/  @!P2 IMAD R4, R219, R12, RZ ;  /* 0x0000000cdb04a224 */ /* 0x000fe200078e02ff */
[----:B------:R-:W-:Y:S01]  /*1d30*/  @!P2 SHF.R.S32.HI R3, RZ, 0x1f, R12 ;  /* 0x0000001fff03a819 */ /* 0x000fe2000001140c */
[-C--:B------:R-:W-:Y:S01]  /*1d40*/  IMAD R7, R217, R6.reuse, RZ ;  /* 0x00000006d9077224 */ /* 0x080fe200078e02ff */
[----:B------:R-:W-:Y:S02]  /*1d50*/  SHF.R.S32.HI R18, RZ, 0x1f, R6 ;  /* 0x0000001fff127819 */ /* 0x000fe40000011406 */
[----:B------:R-:W-:Y:S01]  /*1d60*/  @P5 IADD3 R10, PT, PT, R10, 0x1, RZ ;  /* 0x000000010a0a5810 */ /* 0x000fe20007ffe0ff */
[----:B------:R-:W-:-:S04]  /*1d70*/  IMAD.WIDE.U32 R22, R216, R6, R8 ;  /* 0x00000006d8167225 */ /* 0x000fc800078e0008 */
[----:B------:R-:W-:Y:S02]  /*1d80*/  @!P2 IMAD R3, R3, R218, R4 ;  /* 0x000000da0303a224 */ /* 0x000fe400078e0204 */
[----:B------:R-:W-:-:S04]  /*1d90*/  @!P2 IMAD.WIDE.U32 R8, R218, R12, RZ ;  /* 0x0000000cda08a225 */ /* 0x000fc800078e00ff */
[----:B------:R-:W-:Y:S02]  /*1da0*/  IMAD R7, R18, R216, R7 ;  /* 0x000000d812077224 */ /* 0x000fe400078e0207 */
[----:B------:R-:W-:Y:S01]  /*1db0*/  @!P0 IMAD.MOV R10, RZ, RZ, -R10 ;  /* 0x000000ffff0a8224 */ /* 0x000fe200078e0a0a */
[----:B------:R-:W-:Y:S01]  /*1dc0*/  @!P3 LOP3.LUT R10, RZ, R0, RZ, 0x33, !PT ;  /* 0x00000000ff0ab212 */ /* 0x000fe200078e33ff */
[----:B------:R-:W-:Y:S01]  /*1dd0*/  @!P2 IMAD.MOV.U32 R24, RZ, RZ, R8 ;  /* 0x000000ffff18a224 */ /* 0x000fe200078e0008 */
[----:B------:R-:W-:Y:S01]  /*1de0*/  @!P2 IADD3 R25, PT, PT, R9, R3, RZ ;  /* 0x000000030919a210 */ /* 0x000fe20007ffe0ff */
[----:B------:R-:W-:Y:S01]  /*1df0*/  @!P2 IMAD R4, R21, R11, RZ ;  /* 0x0000000b1504a224 */ /* 0x000fe200078e02ff */
[----:B------:R-:W-:Y:S01]  /*1e00*/  IADD3 R23, PT, PT, R23, R7, RZ ;  /* 0x0000000717177210 */ /* 0x000fe20007ffe0ff */
[----:B------:R-:W-:Y:S01]  /*1e10*/  IMAD R7, R17, R10, RZ ;  /* 0x0000000a11077224 */ /* 0x000fe200078e02ff */
[----:B------:R-:W-:Y:S02]  /*1e20*/  @!P2 SHF.R.S32.HI R3, RZ, 0x1f, R11 ;  /* 0x0000001fff03a819 */ /* 0x000fe4000001140b */
[----:B------:R-:W-:-:S02]  /*1e30*/  SHF.R.S32.HI R8, RZ, 0x1f, R10 ;  /* 0x0000001fff087819 */ /* 0x000fc4000001140a */
[----:B------:R-:W-:Y:S01]  /*1e40*/  @P2 IADD3 R12, PT, PT, R12, R13, RZ ;  /* 0x0000000d0c0c2210 */ /* 0x000fe20007ffe0ff */
[----:B------:R-:W-:Y:S02]  /*1e50*/  @!P2 IMAD R3, R20, R3, R4 ;  /* 0x000000031403a224 */ /* 0x000fe400078e0204 */
[----:B------:R-:W-:Y:S02]  /*1e60*/  IMAD R8, R16, R8, R7 ;  /* 0x0000000810087224 */ /* 0x000fe400078e0207 */
[----:B------:R-:W-:-:S04]  /*1e70*/  @!P2 IMAD.WIDE.U32 R20, R20, R11, R24 ;  /* 0x0000000b1414a225 */ /* 0x000fc800078e0018 */
[----:B------:R-:W-:Y:S02]  /*1e80*/  @P2 IMAD R7, R219, R12, RZ ;  /* 0x0000000cdb072224 */ /* 0x000fe400078e02ff */
[----:B------:R-:W-:-:S04]  /*1e90*/  IMAD.WIDE.U32 R10, R16, R10, R22 ;  /* 0x0000000a100a7225 */ /* 0x000fc800078e0016 */
[----:B------:R-:W-:Y:S01]  /*1ea0*/  @P2 IMAD.WIDE.U32 R12, R218, R12, RZ ;  /* 0x0000000cda0c2225 */ /* 0x000fe200078e00ff */
[----:B------:R-:W-:Y:S02]  /*1eb0*/  @!P2 IADD3 R19, PT, PT, R21, R3, RZ ;  /* 0x000000031513a210 */ /* 0x000fe40007ffe0ff */
[----:B------:R-:W-:Y:S01]  /*1ec0*/  MOV R4, R10 ;  /* 0x0000000a00047202 */ /* 0x000fe20000000f00 */
[----:B------:R-:W-:Y:S01]  /*1ed0*/  IMAD.IADD R3, R11, 0x1, R8 ;  /* 0x000000010b037824 */ /* 0x000fe200078e0208 */
[----:B------:R-:W-:Y:S02]  /*1ee0*/  @P2 IADD3 R19, PT, PT, R13, R7, RZ ;  /* 0x000000070d132210 */ /* 0x000fe40007ffe0ff */
[----:B-1----:R-:W-:Y:S02]  /*1ef0*/  @P2 MOV R20, R12 ;  /* 0x0000000c00142202 */ /* 0x002fe40000000f00 */
.L_x_7876:
[----:B------:R-:W-:Y:S05]  /*1f00*/  BSYNC.RECONVERGENT B0 ;  /* 0x0000000000007941 */ /* 0x000fea0003800200 */
.L_x_7874:
        /* <DEDUP_REMOVED lines=9> */
[----:B------:R-:W-:-:S06]  /*1fa0*/  IMAD.MOV.U32 R10, RZ, RZ, RZ ;  /* 0x000000ffff0a7224 */ /* 0x000fcc00078e00ff */
[----:B------:R1:W5:Y:S02]  /*1fb0*/  @P4 LD.E R10, desc[UR6][R14.64] ;  /* 0x000000060e0a4980 */ /* 0x000364000c101900 */
[----:B-1----:R-:W-:-:S04]  /*1fc0*/  IABS R15, R0 ;  /* 0x00000000000f7213 */ /* 0x002fc80000000000 */
        /* <DEDUP_REMOVED lines=21> */
[----:B------:R-:W-:Y:S01]  /*2120*/  IMAD.X R23, RZ, RZ, R19, P1 ;  /* 0x000000ffff177224 */ /* 0x000fe200008e0613 */
[----:B------:R-:W-:Y:S01]  /*2130*/  ISETP.GE.AND P1, PT, R20, RZ, PT ;  /* 0x000000ff1400720c */ /* 0x000fe20003f26270 */
[----:B-----5:R-:W-:Y:S01]  /*2140*/  IMAD R18, R18, R218, RZ ;  /* 0x000000da12127224 */ /* 0x020fe200078e02ff */
[----:B------:R-:W-:-:S03]  /*2150*/  ISETP.NE.AND P2, PT, R0, RZ, PT ;  /* 0x000000ff0000720c */ /* 0x000fc60003f45270 */
[----:B------:R-:W-:Y:S01]  /*2160*/  @P3 IADD3 R7, PT, PT, R7, 0x1, RZ ;  /* 0x0000000107073810 */ /* 0x000fe20007ffe0ff */
[C---:B------:R-:W-:Y:S02]  /*2170*/  IMAD R18, R6.reuse, R219, R18 ;  /* 0x000000db06127224 */ /* 0x040fe400078e0212 */
[----:B------:R-:W-:-:S04]  /*2180*/  IMAD.WIDE.U32 R22, R6, R218, R22 ;  /* 0x000000da06167225 */ /* 0x000fc800078e0016 */
[----:B------:R-:W-:Y:S02]  /*2190*/  IMAD.MOV.U32 R6, RZ, RZ, R7 ;  /* 0x000000ffff067224 */ /* 0x000fe400078e0007 */
[----:B------:R-:W-:Y:S02]  /*21a0*/  IMAD.IADD R23, R23, 0x1, R18 ;  /* 0x0000000117177824 */ /* 0x000fe400078e0212 */
[----:B------:R-:W-:Y:S01]  /*21b0*/  @!P1 IMAD.MOV R6, RZ, RZ, -R6 ;  /* 0x000000ffff069224 */ /* 0x000fe200078e0a06 */
[----:B------:R-:W-:Y:S02]  /*21c0*/  LOP3.LUT R21, R50, 0x1c0, RZ, 0xc0, !PT ;  /* 0x000001c032157812 */ /* 0x000fe400078ec0ff */
[----:B------:R-:W-:Y:S02]  /*21d0*/  @!P2 LOP3.LUT R6, RZ, R0, RZ, 0x33, !PT ;  /* 0x00000000ff06a212 */ /* 0x000fe400078e33ff */
[----:B------:R-:W-:Y:S02]  /*21e0*/  SHF.R.S32.HI R97, RZ, 0x1f, R230 ;  /* 0x0000001fff617819 */ /* 0x000fe400000114e6 */
[----:B------:R-:W-:Y:S01]  /*21f0*/  LOP3.LUT R21, R21, 0x38, R2, 0xf8, !PT ;  /* 0x0000003815157812 */ /* 0x000fe200078ef802 */
[----:B------:R-:W-:Y:S01]  /*2200*/  IMAD R7, R29, R6, RZ ;  /* 0x000000061d077224 */ /* 0x000fe200078e02ff */
[----:B------:R-:W-:Y:S01]  /*2210*/  SHF.R.S32.HI R0, RZ, 0x1f, R6 ;  /* 0x0000001fff007819 */ /* 0x000fe20000011406 */
[----:B------:R-:W-:Y:S01]  /*2220*/  IMAD.WIDE.U32 R22, R6, R28, R22 ;  /* 0x0000001c06167225 */ /* 0x000fe200078e0016 */
[----:B------:R-:W-:-:S02]  /*2230*/  LOP3.LUT R21, R21, 0x38, R50, 0x78, !PT ;  /* 0x0000003815157812 */ /* 0x000fc400078e7832 */
[----:B------:R-:W-:Y:S01]  /*2240*/  SHF.R.U32.HI R100, RZ, 0x3, R2 ;  /* 0x00000003ff647819 */ /* 0x000fe20000011602 */
[----:B------:R-:W-:Y:S01]  /*2250*/  IMAD R28, R0, R28, R7 ;  /* 0x0000001c001c7224 */ /* 0x000fe200078e0207 */
[----:B------:R-:W-:Y:S01]  /*2260*/  LOP3.LUT R50, R21, 0x1e00, R50, 0xf8, !PT ;  /* 0x00001e0015327812 */ /* 0x000fe200078ef832 */
[----:B------:R-:W1:Y:S02]  /*2270*/  S2UR UR4, SR_CgaCtaId ;  /* 0x00000000000479c3 */ /* 0x000e640000008800 */
[----:B------:R-:W-:Y:S02]  /*2280*/  IMAD.IADD R21, R23, 0x1, R28 ;  /* 0x0000000117157824 */ /* 0x000fe400078e021c */
[-C--:B------:R-:W-:Y:S01]  /*2290*/  IMAD R224, R219, R100.reuse, RZ ;  /* 0x00000064dbe07224 */ /* 0x080fe200078e02ff */
[----:B------:R-:W-:Y:S01]  /*22a0*/  MOV R101, RZ ;  /* 0x000000ff00657202 */ /* 0x000fe20000000f00 */
[----:B------:R-:W-:Y:S01]  /*22b0*/  UMOV UR5, 0x400 ;  /* 0x0000040000057882 */ /* 0x000fe20000000000 */
[----:B------:R-:W-:Y:S01]  /*22c0*/  IMAD R221, R217, R100, RZ ;  /* 0x00000064d9dd7224 */ /* 0x000fe200078e02ff */
[----:B------:R-:W-:Y:S01]  /*22d0*/  LOP3.LUT R233, R233, R232, RZ, 0x3c, !PT ;  /* 0x000000e8e9e97212 */ /* 0x000fe200078e3cff */
[----:B------:R-:W-:Y:S01]  /*22e0*/  IMAD.SHL.U32 R46, R44, 0x80, RZ ;  /* 0x000000802c2e7824 */ /* 0x000fe200078e00ff */
[----:B------:R-:W-:-:S02]  /*22f0*/  SHF.L.U32 R56, R2, 0x2, RZ ;  /* 0x0000000202387819 */ /* 0x000fc400000006ff */
[----:B------:R-:W-:Y:S01]  /*2300*/  LOP3.LUT R232, R233, R232, RZ, 0x3c, !PT ;  /* 0x000000e8e9e87212 */ /* 0x000fe200078e3cff */
[C---:B------:R-:W-:Y:S01]  /*2310*/  IMAD.SHL.U32 R51, R216.reuse, 0x10, RZ ;  /* 0x00000010d8337824 */ /* 0x040fe200078e00ff */
[----:B------:R-:W-:Y:S01]  /*2320*/  SHF.L.U64.HI R52, R216, 0x4, R217 ;  /* 0x00000004d8347819 */ /* 0x000fe200000102d9 */
[----:B------:R-:W-:Y:S01]  /*2330*/  VIADD R54, R46, 0xffffff80 ;  /* 0xffffff802e367836 */ /* 0x000fe20000000000 */
[----:B-1----:R-:W-:Y:S01]  /*2340*/  ULEA UR4, UR4, UR5, 0x18 ;  /* 0x0000000504047291 */ /* 0x002fe2000f8ec0ff */
[C---:B------:R-:W-:Y:S02]  /*2350*/  SHF.L.U64.HI R49, R218.reuse, 0x4, R219 ;  /* 0x00000004da317819 */ /* 0x040fe400000102db */
[----:B------:R-:W-:-:S03]  /*2360*/  SHF.L.U32 R48, R218, 0x4, RZ ;  /* 0x00000004da307819 */ /* 0x000fc600000006ff */
[----:B------:R-:W-:Y:S02]  /*2370*/  LEA R50, R50, UR4, 0x1 ;  /* 0x0000000432327c11 */ /* 0x000fe4000f8e08ff */
[----:B------:R-:W-:Y:S02]  /*2380*/  LOP3.LUT R56, R56, 0x1c, RZ, 0xc0, !PT ;  /* 0x0000001c38387812 */ /* 0x000fe400078ec0ff */
[----:B------:R-:W-:Y:S01]  /*2390*/  LOP3.LUT R233, R233, R232, RZ, 0x3c, !PT ;  /* 0x000000e8e9e97212 */ /* 0x000fe200078e3cff */
        /* <DEDUP_REMOVED lines=8> */
[C---:B------:R-:W-:Y:S01]  /*2420*/  IADD3 R18, P1, PT, R14.reuse, R5, RZ ;  /* 0x000000050e127210 */ /* 0x040fe20007f3e0ff */
[----:B------:R-:W-:Y:S01]  /*2430*/  IMAD R5, R25, R230, RZ ;  /* 0x000000e619057224 */ /* 0x000fe200078e02ff */
[----:B------:R-:W-:Y:S01]  /*2440*/  @!P0 MOV R106, R26 ;  /* 0x0000001a006a8202 */ /* 0x000fe20000000f00 */
[----:B------:R-:W-:Y:S02]  /*2450*/  @!P0 IMAD.MOV.U32 R107, RZ, RZ, R27 ;  /* 0x000000ffff6b8224 */ /* 0x000fe400078e001b */
[----:B------:R-:W-:Y:S01]  /*2460*/  IMAD.X R19, RZ, RZ, R19, P1 ;  /* 0x000000ffff137224 */ /* 0x000fe200008e0613 */
[----:B------:R-:W-:Y:S01]  /*2470*/  @P0 MOV R107, R27 ;  /* 0x0000001b006b0202 */ /* 0x000fe20000000f00 */
[----:B------:R-:W-:Y:S01]  /*2480*/  @P0 IMAD.MOV.U32 R106, RZ, RZ, R26 ;  /* 0x000000ffff6a0224 */ /* 0x000fe200078e001a */
[----:B------:R-:W-:Y:S01]  /*2490*/  IADD3 R4, P0, PT, R14, R4, RZ ;  /* 0x000000040e047210 */ /* 0x000fe20007f1e0ff */
[----:B------:R-:W-:-:S02]  /*24a0*/  IMAD R5, R24, R97, R5 ;  /* 0x0000006118057224 */ /* 0x000fc400078e0205 */
[----:B------:R-:W-:-:S04]  /*24b0*/  IMAD.WIDE.U32 R18, R230, R24, R18 ;  /* 0x00000018e6127225 */ /* 0x000fc800078e0012 */
[----:B------:R-:W-:Y:S02]  /*24c0*/  IMAD.IADD R19, R19, 0x1, R5 ;  /* 0x0000000113137824 */ /* 0x000fe400078e0205 */
[----:B------:R-:W-:Y:S02]  /*24d0*/  IMAD.X R5, RZ, RZ, R3, P0 ;  /* 0x000000ffff057224 */ /* 0x000fe400000e0603 */
[----:B------:R-:W-:Y:S02]  /*24e0*/  IMAD.MOV.U32 R20, RZ, RZ, R22 ;  /* 0x000000ffff147224 */ /* 0x000fe400078e0016 */
[----:B------:R-:W-:Y:S01]  /*24f0*/  IMAD.WIDE.U32 R22, R100, R216, R4 ;  /* 0x000000d864167225 */ /* 0x000fe200078e0004 */
[----:B------:R-:W-:-:S04]  /*2500*/  SHF.R.S32.HI R4, RZ, 0x1f, R55 ;  /* 0x0000001fff047819 */ /* 0x000fc80000011437 */
[----:B------:R-:W-:Y:S01]  /*2510*/  LEA.HI R4, R4, R55, RZ, 0x7 ;  /* 0x0000003704047211 */ /* 0x000fe200078f38ff */
[----:B------:R-:W-:-:S03]  /*2520*/  IMAD.WIDE.U32 R20, R100, R218, R20 ;  /* 0x000000da64147225 */ /* 0x000fc600078e0014 */
[----:B------:R-:W-:Y:S01]  /*2530*/  SHF.R.S32.HI R4, RZ, 0x7, R4 ;  /* 0x00000007ff047819 */ /* 0x000fe20000011404 */
[----:B------:R-:W-:Y:S01]  /*2540*/  IMAD.IADD R224, R21, 0x1, R224 ;  /* 0x0000000115e07824 */ /* 0x000fe200078e02e0 */
[----:B----4-:R-:W-:Y:S02]  /*2550*/  LEA R225, P0, R20, R12, 0x1 ;  /* 0x0000000c14e17211 */ /* 0x010fe400078008ff */
[----:B------:R-:W-:Y:S01]  /*2560*/  VIMNMX R53, PT, PT, R220, R4, !PT ;  /* 0x00000004dc357248 */ /* 0x000fe20007fe0100 */
[----:B------:R-:W-:Y:S01]  /*2570*/  IMAD.WIDE.U32 R24, R227, 0x40, R100 ;  /* 0x00000040e3187825 */ /* 0x000fe200078e0064 */
[----:B------:R-:W-:Y:S02]  /*2580*/  LEA.HI.X R224, R20, R13, R224, 0x1, P0 ;  /* 0x0000000d14e07211 */ /* 0x000fe400000f0ce0 */
[----:B------:R-:W-:Y:S01]  /*2590*/  ISETP.GT.AND P0, PT, R44, R53, PT ;  /* 0x000000352c00720c */ /* 0x000fe20003f04270 */
[-C--:B------:R-:W-:Y:S02]  /*25a0*/  IMAD R3, R25, R106.reuse, RZ ;  /* 0x0000006a19037224 */ /* 0x080fe400078e02ff */
[----:B------:R-:W-:-:S04]  /*25b0*/  IMAD.WIDE.U32 R18, R24, R106, R18 ;  /* 0x0000006a18127225 */ /* 0x000fc800078e0012 */
[----:B------:R-:W-:Y:S01]  /*25c0*/  IMAD R3, R24, R107, R3 ;  /* 0x0000006b18037224 */ /* 0x000fe200078e0203 */
[----:B------:R-:W-:Y:S02]  /*25d0*/  IADD3 R221, PT, PT, R23, R221, RZ ;  /* 0x000000dd17dd7210 */ /* 0x000fe40007ffe0ff */
[----:B------:R-:W-:Y:S01]  /*25e0*/  LEA R222, P1, R22, R16, 0x1 ;  /* 0x0000001016de7211 */ /* 0x000fe200078208ff */
[----:B------:R-:W-:Y:S01]  /*25f0*/  IMAD.IADD R3, R19, 0x1, R3 ;  /* 0x0000000113037824 */ /* 0x000fe200078e0203 */
[----:B------:R-:W-:Y:S02]  /*2600*/  LEA R98, P2, R18, R8, 0x1 ;  /* 0x0000000812627211 */ /* 0x000fe400078408ff */
[----:B------:R-:W-:Y:S02]  /*2610*/  LEA.HI.X R221, R22, R17, R221, 0x1, P1 ;  /* 0x0000001116dd7211 */ /* 0x000fe400008f0cdd */
[----:B------:R-:W-:Y:S02]  /*2620*/  LEA.HI.X R99, R18, R9, R3, 0x1, P2 ;  /* 0x0000000912637211 */ /* 0x000fe400010f0c03 */
[----:B------:R-:W-:-:S02]  /*2630*/  LEA.HI R11, R11, R11, RZ, 0x1 ;  /* 0x0000000b0b0b7211 */ /* 0x000fc400078f08ff */
        /* <DEDUP_REMOVED lines=12> */
[----:B------:R-:W-:Y:S01]  /*2700*/  MOV R15, RZ ;  /* 0x000000ff000f7202 */ /* 0x000fe20000000f00 */
[----:B------:R-:W-:Y:S01]  /*2710*/  IMAD.IADD R10, R54, 0x1, R10 ;  /* 0x00000001360a7824 */ /* 0x000fe200078e020a */
[----:B------:R-:W-:Y:S01]  /*2720*/  SHF.R.S32.HI R11, RZ, 0x1, R11 ;  /* 0x00000001ff0b7819 */ /* 0x000fe2000001140b */
[C---:B------:R-:W-:Y:S01]  /*2730*/  VIADD R92, R100.reuse, 0x20 ;  /* 0x00000020645c7836 */ /* 0x040fe20000000000 */
[C---:B------:R-:W-:Y:S01]  /*2740*/  IADD3 R93, PT, PT, R100.reuse, 0x10, RZ ;  /* 0x00000010645d7810 */ /* 0x040fe20007ffe0ff */
[----:B------:R-:W-:Y:S01]  /*2750*/  VIADD R90, R100, 0x40 ;  /* 0x00000040645a7836 */ /* 0x000fe20000000000 */
[C---:B------:R-:W-:Y:S01]  /*2760*/  SHF.L.U32 R94, R11.reuse, 0x4, RZ ;  /* 0x000000040b5e7819 */ /* 0x040fe200000006ff */
[----:B------:R-:W-:Y:S01]  /*2770*/  IMAD R63, R10, R11, RZ ;  /* 0x0000000b0a3f7224 */ /* 0x000fe200078e02ff */
[C---:B------:R-:W-:Y:S01]  /*2780*/  SHF.L.U32 R81, R11.reuse, 0x6, RZ ;  /* 0x000000060b517819 */ /* 0x040fe200000006ff */
[C---:B------:R-:W-:Y:S01]  /*2790*/  IMAD R86, R11.reuse, 0x30, RZ ;  /* 0x000000300b567824 */ /* 0x040fe200078e02ff */
[C---:B------:R-:W-:Y:S01]  /*27a0*/  IADD3 R91, PT, PT, R100.reuse, 0x30, RZ ;  /* 0x00000030645b7810 */ /* 0x040fe20007ffe0ff */
[C---:B------:R-:W-:Y:S01]  /*27b0*/  IMAD R85, R11.reuse, 0x50, RZ ;  /* 0x000000500b557824 */ /* 0x040fe200078e02ff */
[----:B------:R-:W-:Y:S01]  /*27c0*/  SHF.R.S32.HI R62, RZ, 0x1f, R63 ;  /* 0x0000001fff3e7819 */ /* 0x000fe2000001143f */
[C---:B------:R-:W-:Y:S01]  /*27d0*/  IMAD R84, R11.reuse, 0x60, RZ ;  /* 0x000000600b547824 */ /* 0x040fe200078e02ff */
[C---:B------:R-:W-:Y:S01]  /*27e0*/  IADD3 R89, PT, PT, R100.reuse, 0x50, RZ ;  /* 0x0000005064597810 */ /* 0x040fe20007ffe0ff */
[C---:B------:R-:W-:Y:S01]  /*27f0*/  IMAD R83, R11.reuse, 0x70, RZ ;  /* 0x000000700b537824 */ /* 0x040fe200078e02ff */
[C---:B------:R-:W-:Y:S01]  /*2800*/  IADD3 R87, PT, PT, R100.reuse, 0x70, RZ ;  /* 0x0000007064577810 */ /* 0x040fe20007ffe0ff */
        /* <DEDUP_REMOVED lines=22> */
[----:B------:R-:W-:Y:S01]  /*2970*/  SHF.R.S32.HI R9, RZ, 0x1f, R54 ;  /* 0x0000001fff097819 */ /* 0x000fe20000011436 */
[----:B----4-:R-:W-:Y:S01]  /*2980*/  IMAD R8, R103, R54, RZ ;  /* 0x0000003667087224 */ /* 0x010fe200078e02ff */
[----:B-----5:R-:W-:Y:S01]  /*2990*/  SHF.L.U64.HI R68, R104, 0x4, R105 ;  /* 0x0000000468447819 */ /* 0x020fe20000010269 */
[----:B------:R-:W-:Y:S01]  /*29a0*/  IMAD.WIDE.U32 R26, R54, R102, R26 ;  /* 0x00000066361a7225 */ /* 0x000fe200078e001a */
[----:B------:R-:W-:Y:S02]  /*29b0*/  IADD3 R25, PT, PT, R25, R7, RZ ;  /* 0x0000000719197210 */ /* 0x000fe40007ffe0ff */
[----:B------:R-:W-:Y:S01]  /*29c0*/  SHF.L.U32 R69, R104, 0x4, RZ ;  /* 0x0000000468457819 */ /* 0x000fe200000006ff */
[----:B------:R-:W-:Y:S02]  /*29d0*/  IMAD R7, R105, R54, RZ ;  /* 0x0000003669077224 */ /* 0x000fe400078e02ff */
[----:B------:R-:W-:-:S02]  /*29e0*/  IMAD R8, R102, R9, R8 ;  /* 0x0000000966087224 */ /* 0x000fc400078e0208 */
[----:B------:R-:W-:Y:S02]  /*29f0*/  IMAD R7, R104, R9, R7 ;  /* 0x0000000968077224 */ /* 0x000fe400078e0207 */
[----:B------:R-:W-:-:S04]  /*2a00*/  IMAD.WIDE.U32 R24, R54, R104, R24 ;  /* 0x0000006836187225 */ /* 0x000fc800078e0018 */
[-C--:B------:R-:W-:Y:S01]  /*2a10*/  IMAD R9, R23, R6.reuse, RZ ;  /* 0x0000000617097224 */ /* 0x080fe200078e02ff */
[----:B------:R-:W-:Y:S01]  /*2a20*/  IADD3 R25, PT, PT, R25, R7, RZ ;  /* 0x0000000719197210 */ /* 0x000fe20007ffe0ff */
[----:B------:R-:W-:Y:S02]  /*2a30*/  IMAD.IADD R27, R27, 0x1, R8 ;  /* 0x000000011b1b7824 */ /* 0x000fe400078e0208 */
[----:B------:R-:W-:Y:S02]  /*2a40*/  IMAD R8, R17, R6, RZ ;  /* 0x0000000611087224 */ /* 0x000fe400078e02ff */
[----:B------:R-:W-:Y:S01]  /*2a50*/  IMAD R7, R22, R0, R9 ;  /* 0x0000000016077224 */ /* 0x000fe200078e0209 */
[----:B------:R-:W-:Y:S01]  /*2a60*/  SHF.R.S32.HI R9, RZ, 0x1f, R55 ;  /* 0x0000001fff097819 */ /* 0x000fe20000011437 */
[----:B------:R-:W-:-:S04]  /*2a70*/  IMAD.WIDE.U32 R22, R6, R22, R26 ;  /* 0x0000001606167225 */ /* 0x000fc800078e001a */
[----:B------:R-:W-:Y:S02]  /*2a80*/  IMAD R0, R16, R0, R8 ;  /* 0x0000000010007224 */ /* 0x000fe400078e0208 */
[----:B------:R-:W-:Y:S01]  /*2a90*/  IMAD.WIDE.U32 R16, R6, R16, R24 ;  /* 0x0000001006107225 */ /* 0x000fe200078e0018 */
[----:B------:R-:W-:Y:S02]  /*2aa0*/  IADD3 R25, PT, PT, R23, R7, RZ ;  /* 0x0000000717197210 */ /* 0x000fe40007ffe0ff */
[----:B------:R-:W-:Y:S01]  /*2ab0*/  IADD3 R6, P0, PT, -R55, R100, RZ ;  /* 0x0000006437067210 */ /* 0x000fe20007f1e1ff */
[----:B------:R-:W-:Y:S01]  /*2ac0*/  IMAD.IADD R23, R17, 0x1, R0 ;  /* 0x0000000111177824 */ /* 0x000fe200078e0200 */
[----:B------:R-:W-:Y:S01]  /*2ad0*/  MOV R24, R22 ;  /* 0x0000001600187202 */ /* 0x000fe20000000f00 */
[----:B------:R-:W-:Y:S01]  /*2ae0*/  IMAD R0, R100, R11, R56 ;  /* 0x0000000b64007224 */ /* 0x000fe200078e0238 */
[----:B------:R-:W-:Y:S01]  /*2af0*/  MOV R22, R16 ;  /* 0x0000001000167202 */ /* 0x000fe20000000f00 */
[----:B------:R-:W-:-:S02]  /*2b00*/  IMAD.X R9, RZ, RZ, ~R9, P0 ;  /* 0x000000ffff097224 */ /* 0x000fc400000e0e09 */
[----:B------:R-:W-:Y:S01]  /*2b10*/  IMAD.IADD R7, R56, 0x1, R0 ;  /* 0x0000000138077824 */ /* 0x000fe200078e0200 */
[----:B------:R-:W-:Y:S01]  /*2b20*/  IADD3 R16, P0, PT, R63, R0, RZ ;  /* 0x000000003f107210 */ /* 0x000fe20007f1e0ff */
[C---:B------:R-:W-:Y:S02]  /*2b30*/  IMAD R58, R9.reuse, R102, RZ ;  /* 0x00000066093a7224 */ /* 0x040fe400078e02ff */
[----:B------:R-:W-:Y:S01]  /*2b40*/  IMAD R9, R9, R104, RZ ;  /* 0x0000006809097224 */ /* 0x000fe200078e02ff */
[----:B------:R-:W-:Y:S01]  /*2b50*/  LEA.HI.X.SX32 R0, R0, R62, 0x1, P0 ;  /* 0x0000003e00007211 */ /* 0x000fe200000f0eff */
[-C--:B------:R-:W-:Y:S01]  /*2b60*/  IMAD R58, R103, R6.reuse, R58 ;  /* 0x00000006673a7224 */ /* 0x080fe200078e023a */
[----:B------:R-:W-:Y:S01]  /*2b70*/  IADD3 R63, P0, PT, R63, R7, RZ ;  /* 0x000000073f3f7210 */ /* 0x000fe20007f1e0ff */
[----:B------:R-:W-:Y:S01]  /*2b80*/  IMAD.WIDE.U32 R24, R102, R6, R24 ;  /* 0x0000000666187225 */ /* 0x000fe200078e0018 */
[----:B------:R-:W-:Y:S02]  /*2b90*/  SHF.L.U64.HI R0, R16, 0x1, R0 ;  /* 0x0000000110007819 */ /* 0x000fe40000010200 */
[----:B------:R-:W-:Y:S01]  /*2ba0*/  LEA.HI.X.SX32 R62, R7, R62, 0x1, P0 ;  /* 0x0000003e073e7211 */ /* 0x000fe200000f0eff */
[----:B------:R-:W-:Y:S01]  /*2bb0*/  IMAD R9, R105, R6, R9 ;  /* 0x0000000669097224 */ /* 0x000fe200078e0209 */
[----:B------:R-:W-:Y:S01]  /*2bc0*/  LEA R59, P1, R24, R20, 0x1 ;  /* 0x00000014183b7211 */ /* 0x000fe200078208ff */
[----:B------:R-:W-:Y:S01]  /*2bd0*/  IMAD.WIDE.U32 R22, R104, R6, R22 ;  /* 0x0000000668167225 */ /* 0x000fe200078e0016 */
[----:B------:R-:W-:-:S02]  /*2be0*/  SHF.L.U64.HI R62, R63, 0x1, R62 ;  /* 0x000000013f3e7819 */ /* 0x000fc4000001023e */
[----:B------:R-:W-:Y:S01]  /*2bf0*/  SHF.L.U32 R16, R16, 0x1, RZ ;  /* 0x0000000110107819 */ /* 0x000fe200000006ff */
[----:B------:R-:W-:Y:S01]  /*2c00*/  IMAD.IADD R58, R25, 0x1, R58 ;  /* 0x00000001193a7824 */ /* 0x000fe200078e023a */
[----:B------:R-:W-:Y:S01]  /*2c10*/  IADD3 R9, PT, PT, R23, R9, RZ ;  /* 0x0000000917097210 */ /* 0x000fe20007ffe0ff */
[----:B------:R-:W-:Y:S01]  /*2c20*/  IMAD.SHL.U32 R63, R63, 0x2, RZ ;  /* 0x000000023f3f7824 */ /* 0x000fe200078e00ff */
[----:B------:R-:W-:Y:S02]  /*2c30*/  LEA R10, P0, R22, R18, 0x1 ;  /* 0x00000012160a7211 */ /* 0x000fe400078008ff */
[----:B------:R-:W-:Y:S02]  /*2c40*/  LEA.HI.X R58, R24, R21, R58, 0x1, P1 ;  /* 0x00000015183a7211 */ /* 0x000fe400008f0c3a */
[----:B------:R-:W-:Y:S02]  /*2c50*/  IADD3 R61, P3, PT, R4, R63, RZ ;  /* 0x0000003f043d7210 */ /* 0x000fe40007f7e0ff */
[----:B------:R-:W-:-:S02]  /*2c60*/  LEA.HI.X R9, R22, R19, R9, 0x1, P0 ;  /* 0x0000001316097211 */ /* 0x000fc400000f0c09 */
[-C--:B------:R-:W-:Y:S01]  /*2c70*/  IADD3 R34, P1, PT, R4, R16.reuse, RZ ;  /* 0x0000001004227210 */ /* 0x080fe20007f3e0ff */
[C-C-:B------:R-:W-:Y:S01]  /*2c80*/  IMAD.X R60, R5.reuse, 0x1, R62.reuse, P3 ;  /* 0x00000001053c7824 */ /* 0x140fe200018e063e */
[C---:B------:R-:W-:Y:S02]  /*2c90*/  IADD3 R63, P2, PT, R2.reuse, R63, RZ ;  /* 0x0000003f023f7210 */ /* 0x040fe40007f5e0ff */
[----:B------:R-:W-:Y:S02]  /*2ca0*/  IADD3 R16, P0, PT, R2, R16, RZ ;  /* 0x0000001002107210 */ /* 0x000fe40007f1e0ff */
[-C--:B------:R-:W-:Y:S01]  /*2cb0*/  IADD3.X R35, PT, PT, R5, R0.reuse, RZ, P1, !PT ;  /* 0x0000000005237210 */ /* 0x080fe20000ffe4ff */
[C---:B------:R-:W-:Y:S01]  /*2cc0*/  IMAD.X R62, R3.reuse, 0x1, R62, P2 ;  /* 0x00000001033e7824 */ /* 0x040fe200010e063e */
[----:B------:R-:W-:-:S09]  /*2cd0*/  IADD3.X R17, PT, PT, R3, R0, RZ, P0, !PT ;  /* 0x0000000003117210 */ /* 0x000fd200007fe4ff */
.L_x_7978:
[----:B------:R-:W-:Y:S01]  /*2ce0*/  VIADD R79, R79, 0x80 ;  /* 0x000000804f4f7836 */ /* 0x000fe20000000000 */
[----:B------:R-:W-:Y:S01]  /*2cf0*/  BSSY.RECONVERGENT B0, `(.L_x_7878) ;  /* 0x000001a000007945 */ /* 0x000fe20003800200 */
[----:B------:R-:W-:Y:S03]  /*2d00*/  VIADD R80, R80, 0x80 ;  /* 0x0000008050507836 */ /* 0x000fe60000000000 */
[CC--:B------:R-:W-:Y:S02]  /*2d10*/  ISETP.GE.AND P0, PT, R100.reuse, R79.reuse, PT ;  /* 0x0000004f6400720c */ /* 0x0c0fe40003f06270 */
[CC--:B------:R-:W-:Y:S02]  /*2d20*/  ISETP.GE.AND P2, PT, R93.reuse, R79.reuse, PT ;  /* 0x0000004f5d00720c */ /* 0x0c0fe40003f46270 */
        /* <DEDUP_REMOVED lines=12> */
[----:B------:R-:W-:Y:S02]  /*2df0*/  @!P2 IMAD.MOV.U32 R3, RZ, RZ, R58 ;  /* 0x000000ffff03a224 */ /* 0x000fe400078e003a */
[----:B------:R-:W-:Y:S03]  /*2e00*/  @!P2 IMAD.MOV.U32 R19, RZ, RZ, R66 ;  /* 0x000000ffff13a224 */ /* 0x000fe600078e0042 */
[----:B------:R1:W2:Y:S02]  /*2e10*/  @!P2 LD.E.128 R4, desc[UR6][R2.64] ;  /* 0x000000060204a980 */ /* 0x0002a4000c101d00 */
[----:B-1----:R-:W-:Y:S01]  /*2e20*/  @!P1 MOV R2, R59 ;  /* 0x0000003b00029202 */ /* 0x002fe20000000f00 */
[----:B------:R-:W-:Y:S01]  /*2e30*/  @!P1 IMAD.MOV.U32 R3, RZ, RZ, R58 ;  /* 0x000000ffff039224 */ /* 0x000fe200078e003a */
[----:B--2---:R1:W-:Y:S04]  /*2e40*/  @!P2 ST.E.128 desc[UR6][R18.64], R4 ;  /* 0x000000041200a985 */ /* 0x0043e8000c101d06 */
[----:B-1----:R1:W2:Y:S02]  /*2e50*/  @!P1 LD.E.128 R4, desc[UR6][R2.64+0x80] ;  /* 0x0000800602049980 */ /* 0x0022a4000c101d00 */
[----:B-1----:R-:W-:Y:S01]  /*2e60*/  @!P1 MOV R2, R67 ;  /* 0x0000004300029202 */ /* 0x002fe20000000f00 */
[----:B------:R-:W-:Y:S05]  /*2e70*/  @!P1 IMAD.MOV.U32 R3, RZ, RZ, R66 ;  /* 0x000000ffff039224 */ /* 0x000fea00078e0042 */
[----:B--2---:R1:W-:Y:S02]  /*2e80*/  @!P1 ST.E.128 desc[UR6][R2.64+0x80], R4 ;  /* 0x0000800402009985 */ /* 0x0043e4000c101d06 */
.L_x_7879:
[----:B------:R-:W-:Y:S05]  /*2e90*/  BSYNC.RECONVERGENT B0 ;  /* 0x0000000000007941 */ /* 0x000fea0003800200 */
.L_x_7878:
        /* <DEDUP_REMOVED lines=12> */
.L_x_7881:
[----:B------:R-:W-:Y:S05]  /*2f60*/  BSYNC.RECONVERGENT B0 ;  /* 0x0000000000007941 */ /* 0x000fea0003800200 */
.L_x_7880:
        /* <DEDUP_REMOVED lines=12> */
.L_x_7883:
[----:B------:R-:W-:Y:S05]  /*3030*/  BSYNC.RECONVERGENT B0 ;  /* 0x0000000000007941 */ /* 0x000fea0003800200 */
.L_x_7882:
[-C--:B------:R-:W-:Y:S01]  /*3040*/  ISETP.LT.OR P6, PT, R91, R80.reuse, P6 ;  /* 0x000000505b00720c */ /* 0x080fe200037c1670 */
[----:B------:R-:W-:Y:S01]  /*3050*/  BSSY.RECONVERGENT B0, `(.L_x_7884) ;  /* 0x0000014000007945 */ /* 0x000fe20003800200 */
[C---:B------:R-:W-:Y:S04]  /*3060*/  ISETP.GE.AND P5, PT, R90.reuse, R79, PT ;  /* 0x0000004f5a00720c */ /* 0x040fe80003fa6270 */
[----:B------:R-:W-:Y:S07]  /*3070*/  ISETP.LT.OR P5, PT, R90, R80, P5 ;  /* 0x000000505a00720c */ /* 0x000fee0002fa1670 */
[----:B------:R-:W-:Y:S05]  /*3080*/  @P6 BRA `(.L_x_7885) ;  /* 0x0000000000406947 */ /* 0x000fea0003800000 */
[----:B------:R-:W-:Y:S01]  /*3090*/  MOV R18, R59 ;  /* 0x0000003b00127202 */ /* 0x000fe20000000f00 */
[----:B------:R-:W-:Y:S01]  /*30a0*/  IMAD R0, R103, 0x60, RZ ;  /* 0x0000006067007824 */ /* 0x000fe200078e02ff */
[----:B------:R-:W-:Y:S01]  /*30b0*/  MOV R19, R58 ;  /* 0x0000003a00137202 */ /* 0x000fe20000000f00 */
[----:B-123--:R-:W-:Y:S01]  /*30c0*/  IMAD.MOV.U32 R2, RZ, RZ, R67 ;  /* 0x000000ffff027224 */ /* 0x00efe200078e0043 */
[-C--:B------:R-:W-:Y:S02]  /*30d0*/  ISETP.GE.AND P2, PT, R14, R229.reuse, PT ;  /* 0x000000e50e00720c */ /* 0x080fe40003f46270 */
        /* <DEDUP_REMOVED lines=11> */
.L_x_7885:
[----:B------:R-:W-:Y:S05]  /*3190*/  BSYNC.RECONVERGENT B0 ;  /* 0x0000000000007941 */ /* 0x000fea0003800200 */
.L_x_7884:
        /* <DEDUP_REMOVED lines=12> */
.L_x_7887:
[----:B------:R-:W-:Y:S05]  /*3260*/  BSYNC.RECONVERGENT B0 ;  /* 0x0000000000007941 */ /* 0x000fea0003800200 */
.L_x_7886:
[C---:B------:R-:W-:Y:S01]  /*3270*/  ISETP.GE.AND P4, PT, R89.reuse, R79, PT ;  /* 0x0000004f5900720c */ /* 0x040fe20003f86270 */
[----:B------:R-:W-:Y:S03]  /*3280*/  BSSY.RECONVERGENT B0, `(.L_x_7888) ;  /* 0x0000015000007945 */ /* 0x000fe60003800200 */
[----:B------:R-:W-:Y:S11]  /*3290*/  ISETP.GE.AND P4, PT, R89, R80, !P4 ;  /* 0x000000505900720c */ /* 0x000ff60006786270 */
[----:B------:R-:W-:Y:S02]  /*32a0*/  @!UPT UIADD3 URZ, UPT, UPT, URZ, URZ, URZ ;  /* 0x000000fffffff290 */ /* 0x000fe4000fffe0ff */
[----:B------:R-:W-:Y:S05]  /*32b0*/  @!P4 BRA `(.L_x_7889) ;  /* 0x000000000044c947 */ /* 0x000fea0003800000 */
[----:B------:R-:W-:Y:S01]  /*32c0*/  MOV R18, R59 ;  /* 0x0000003b00127202 */ /* 0x000fe20000000f00 */
[----:B------:R-:W-:Y:S01]  /*32d0*/  IMAD R0, R103, 0xa0, RZ ;  /* 0x000000a067007824 */ /* 0x000fe200078e02ff */
[----:B------:R-:W-:Y:S01]  /*32e0*/  MOV R19, R58 ;  /* 0x0000003a00137202 */ /* 0x000fe20000000f00 */
[----:B-1234-:R-:W-:Y:S01]  /*32f0*/  IMAD.MOV.U32 R2, RZ, RZ, R67 ;  /* 0x000000ffff027224 */ /* 0x01efe200078e0043 */
[-C--:B------:R-:W-:Y:S02]  /*3300*/  ISETP.GE.AND P1, PT, R14, R229.reuse, PT ;  /* 0x000000e50e00720c */ /* 0x080fe40003f26270 */
        /* <DEDUP_REMOVED lines=10> */
[----:B-1----:R-:W2:Y:S04]  /*33b0*/  @!P1 LD.E.128 R4, desc[UR6][R18.64+0x80] ;  /* 0x0000800612049980 */ /* 0x002ea8000c101d00 */
[----:B--2---:R1:W-:Y:S02]  /*33c0*/  @!P1 ST.E.128 desc[UR6][R2.64+0x80], R4 ;  /* 0x0000800402009985 */ /* 0x0043e4000c101d06 */
.L_x_7889:
[----:B------:R-:W-:Y:S05]  /*33d0*/  BSYNC.RECONVERGENT B0 ;  /* 0x0000000000007941 */ /* 0x000fea0003800200 */
.L_x_7888:
        /* <DEDUP_REMOVED lines=22> */
.L_x_7891:
[----:B------:R-:W-:Y:S05]  /*3540*/  BSYNC.RECONVERGENT B0 ;  /* 0x0000000000007941 */ /* 0x000fea0003800200 */
.L_x_7890:
        /* <DEDUP_REMOVED lines=22> */
.L_x_7893:
[----:B------:R-:W-:Y:S05]  /*36b0*/  BSYNC.RECONVERGENT B0 ;  /* 0x0000000000007941 */ /* 0x000fea0003800200 */
.L_x_7892:
        /* <DEDUP_REMOVED lines=20> */
[--C-:B------:R-:W-:Y:S01]  /*3800*/  @!P0 IMAD.MOV.U32 R8, RZ, RZ, R10.reuse ;  /* 0x000000ffff088224 */ /* 0x100fe200078e000a */
[----:B------:R-:W-:Y:S01]  /*3810*/  @!P0 MOV R3, R64 ;  /* 0x0000004000038202 */ /* 0x000fe20000000f00 */
[----:B------:R-:W-:Y:S03]  /*3820*/  @!P0 IMAD.MOV.U32 R2, RZ, RZ, R65 ;  /* 0x000000ffff028224 */ /* 0x000fe600078e0041 */
[----:B------:R-:W2:Y:S04]  /*3830*/  @!P0 LD.E.128 R4, desc[UR6][R8.64] ;  /* 0x0000000608048980 */ /* 0x000ea8000c101d00 */
[----:B--2---:R1:W-:Y:S01]  /*3840*/  @!P0 ST.E.128 desc[UR6][R2.64], R4 ;  /* 0x0000000402008985 */ /* 0x0043e2000c101d06 */
[----:B------:R-:W-:Y:S11]  /*3850*/  ISETP.GE.AND P0, PT, R12, R229, PT ;  /* 0x000000e50c00720c */ /* 0x000ff60003f06270 */
[----:B------:R-:W-:Y:S02]  /*3860*/  @!UPT UIADD3 URZ, UPT, UPT, URZ, URZ, URZ ;  /* 0x000000fffffff290 */ /* 0x000fe4000fffe0ff */
[----:B------:R-:W-:Y:S05]  /*3870*/  @!P0 IMAD.MOV.U32 R8, RZ, RZ, R10 ;  /* 0x000000ffff088224 */ /* 0x000fea00078e000a */
[----:B-1----:R-:W2:Y:S01]  /*3880*/  @!P0 LD.E.128 R4, desc[UR6][R8.64+0x80] ;  /* 0x0000800608048980 */ /* 0x002ea2000c101d00 */
[----:B------:R-:W-:Y:S01]  /*3890*/  @!P0 MOV R2, R65 ;  /* 0x0000004100028202 */ /* 0x000fe20000000f00 */
[----:B------:R-:W-:Y:S05]  /*38a0*/  @!P0 IMAD.MOV.U32 R3, RZ, RZ, R64 ;  /* 0x000000ffff038224 */ /* 0x000fea00078e0040 */
[----:B--2---:R1:W-:Y:S02]  /*38b0*/  @!P0 ST.E.128 desc[UR6][R2.64+0x80], R4 ;  /* 0x0000800402008985 */ /* 0x0043e4000c101d06 */
.L_x_7897:
[----:B------:R-:W-:Y:S05]  /*38c0*/  BSYNC.RECONVERGENT B0 ;  /* 0x0000000000007941 */ /* 0x000fea0003800200 */
.L_x_7896:
        /* <DEDUP_REMOVED lines=16> */
.L_x_7899:
[----:B------:R-:W-:Y:S05]  /*39d0*/  BSYNC.RECONVERGENT B0 ;  /* 0x0000000000007941 */ /* 0x000fea0003800200 */
.L_x_7898:
        /* <DEDUP_REMOVED lines=14> */
.L_x_7901:
[----:B------:R-:W-:Y:S05]  /*3ac0*/  BSYNC.RECONVERGENT B0 ;  /* 0x0000000000007941 */ /* 0x000fea0003800200 */
.L_x_7900:
[----:B------:R-:W-:Y:S04]  /*3ad0*/  BSSY.RECONVERGENT B0, `(.L_x_7902) ;  /* 0x0000011000007945 */ /* 0x000fe80003800200 */
        /* <DEDUP_REMOVED lines=16> */
.L_x_7903:
[----:B------:R-:W-:Y:S05]  /*3be0*/  BSYNC.RECONVERGENT B0 ;  /* 0x0000000000007941 */ /* 0x000fea0003800200 */
.L_x_7902:
        /* <DEDUP_REMOVED lines=12> */
.L_x_7905:
[----:B------:R-:W-:Y:S05]  /*3cb0*/  BSYNC.RECONVERGENT B0 ;  /* 0x0000000000007941 */ /* 0x000fea0003800200 */
.L_x_7904:
[----:B------:R-:W-:Y:S04]  /*3cc0*/  BSSY.RECONVERGENT B0, `(.L_x_7906) ;  /* 0x0000011000007945 */ /* 0x000fe80003800200 */
[----:B------:R-:W-:Y:S05]  /*3cd0*/  @!P4 BRA `(.L_x_7907) ;  /* 0x00000000003cc947 */ /* 0x000fea0003800000 */
[----:B------:R-:W-:Y:S01]  /*3ce0*/  MOV R8, R10 ;  /* 0x0000000a00087202 */ /* 0x000fe20000000f00 */
[----:B------:R-:W-:Y:S01]  /*3cf0*/  IMAD R0, R105, 0xa0, RZ ;  /* 0x000000a069007824 */ /* 0x000fe200078e02ff */
[----:B------:R-:W-:Y:S02]  /*3d00*/  ISETP.GE.AND P1, PT, R14, R229, PT ;  /* 0x000000e50e00720c */ /* 0x000fe40003f26270 */
[----:B-1234-:R-:W-:Y:S01]  /*3d10*/  MOV R2, R65 ;  /* 0x0000004100027202 */ /* 0x01efe20000000f00 */
        /* <DEDUP_REMOVED lines=11> */
.L_x_7907:
[----:B------:R-:W-:Y:S05]  /*3dd0*/  BSYNC.RECONVERGENT B0 ;  /* 0x0000000000007941 */ /* 0x000fea0003800200 */
.L_x_7906:
        /* <DEDUP_REMOVED lines=17> */
.L_x_7909:
[----:B------:R-:W-:Y:S05]  /*3ef0*/  BSYNC.RECONVERGENT B0 ;  /* 0x0000000000007941 */ /* 0x000fea0003800200 */
.L_x_7908:
        /* <DEDUP_REMOVED lines=19> */
.L_x_7895:
        /* <DEDUP_REMOVED lines=18> */
[----:B--2---:R-:W-:Y:S02]  /*4150*/  @!P0 LOP3.LUT R0, R20, 0xffff0000, RZ, 0xc0, !PT ;  /* 0xffff000014008812 */ /* 0x004fe400078ec0ff */
[C---:B---3--:R-:W-:Y:S01]  /*4160*/  @!P0 LOP3.LUT R18, R24.reuse, 0xffff0000, RZ, 0xc0, !PT ;  /* 0xffff000018128812 */ /* 0x048fe200078ec0ff */
[----:B------:R-:W-:Y:S01]  /*4170*/  @!P0 IMAD.U32 R8, R24, 0x10000, RZ ;  /* 0x0001000018088824 */ /* 0x000fe200078e00ff */
[C---:B------:R-:W-:Y:S02]  /*4180*/  @!P0 SHF.L.U32 R19, R25.reuse, 0x10, RZ ;  /* 0x0000001019138819 */ /* 0x040fe400000006ff */
[----:B------:R-:W-:Y:S01]  /*4190*/  @!P0 LOP3.LUT R24, R25, 0xffff0000, RZ, 0xc0, !PT ;  /* 0xffff000019188812 */ /* 0x000fe200078ec0ff */
[----:B------:R-:W-:Y:S01]  /*41a0*/  @!P0 FMUL.FTZ R26, R0, R8 ;  /* 0x00000008001a8220 */ /* 0x000fe20000410000 */
[C---:B----4-:R-:W-:Y:S01]  /*41b0*/  @!P0 SHF.L.U32 R4, R3.reuse, 0x10, RZ ;  /* 0x0000001003048819 */ /* 0x050fe200000006ff */
[----:B------:R-:W-:Y:S01]  /*41c0*/  @!P0 IMAD.U32 R7, R2, 0x10000, RZ ;  /* 0x0001000002078824 */ /* 0x000fe200078e00ff */
[----:B------:R-:W-:Y:S01]  /*41d0*/  @!P0 LOP3.LUT R5, R3, 0xffff0000, RZ, 0xc0, !PT ;  /* 0xffff000003058812 */ /* 0x000fe200078ec0ff */
[----:B------:R-:W-:Y:S01]  /*41e0*/  @!P0 IMAD.U32 R3, R20, 0x10000, RZ ;  /* 0x0001000014038824 */ /* 0x000fe200078e00ff */
        /* <DEDUP_REMOVED lines=33> */
.L_x_7915:
[----:B------:R-:W-:Y:S05]  /*4400*/  BSYNC.RECONVERGENT B0 ;  /* 0x0000000000007941 */ /* 0x000fea0003800200 */
.L_x_7914:
        /* <DEDUP_REMOVED lines=51> */
.L_x_7913:
[----:B------:R-:W-:Y:S05]  /*4740*/  BSYNC.RECONVERGENT B1 ;  /* 0x0000000000017941 */ /* 0x000fea0003800200 */
.L_x_7912:
        /* <DEDUP_REMOVED lines=63> */
.L_x_7919:
[----:B------:R-:W-:Y:S05]  /*4b40*/  BSYNC.RECONVERGENT B0 ;  /* 0x0000000000007941 */ /* 0x000fea0003800200 */
.L_x_7918:
        /* <DEDUP_REMOVED lines=49> */
.L_x_7917:
[----:B------:R-:W-:Y:S05]  /*4e60*/  BSYNC.RECONVERGENT B1 ;  /* 0x0000000000017941 */ /* 0x000fea0003800200 */
.L_x_7916:
        /* <DEDUP_REMOVED lines=62> */
.L_x_7923:
[----:B------:R-:W-:Y:S05]  /*5250*/  BSYNC.RECONVERGENT B0 ;  /* 0x0000000000007941 */ /* 0x000fea0003800200 */
.L_x_7922:
        /* <DEDUP_REMOVED lines=47> */
.L_x_7921:
[----:B------:R-:W-:Y:S05]  /*5550*/  BSYNC.RECONVERGENT B1 ;  /* 0x0000000000017941 */ /* 0x000fea0003800200 */
.L_x_7920:
[----:B------:R-:W-:Y:S04]  /*5560*/  BSSY.RECONVERGENT B1, `(.L_x_7924) ;  /* 0x0000071000017945 */ /* 0x000fe80003800200 */
[----:B------:R-:W-:Y:S05]  /*5570*/  @P6 BRA `(.L_x_7925) ;  /* 0x0000000400bc6947 */ /* 0x000fea0003800000 */
[----:B------:R-:W-:Y:S01]  /*5580*/  IMAD.MOV.U32 R8, RZ, RZ, R10 ;  /* 0x000000ffff087224 */ /* 0x000fe200078e000a */
[----:B-----5:R-:W-:Y:S01]  /*5590*/  ISETP.GE.AND P6, PT, R14, R36, PT ;  /* 0x000000240e00720c */ /* 0x020fe20003fc6270 */
[----:B--2---:R-:W-:Y:S01]  /*55a0*/  IMAD.MOV.U32 R39, RZ, RZ, R64 ;  /* 0x000000ffff277224 */ /* 0x004fe200078e0040 */
[----:B------:R-:W-:Y:S01]  /*55b0*/  LEA R24, P0, R11, R6, 0x6 ;  /* 0x000000060b187211 */ /* 0x000fe200078030ff */
[----:B---3--:R-:W-:Y:S01]  /*55c0*/  IMAD R2, R105, 0x60, RZ ;  /* 0x0000006069027824 */ /* 0x008fe200078e02ff */
[----:B------:R-:W-:Y:S01]  /*55d0*/  MOV R38, R65 ;  /* 0x0000004100267202 */ /* 0x000fe20000000f00 */
[----:B------:R-:W-:Y:S01]  /*55e0*/  IMAD.WIDE.U32 R108, R104, 0x60, R8 ;  /* 0x00000060686c7825 */ /* 0x000fe200078e0008 */
[C---:B------:R-:W-:Y:S01]  /*55f0*/  LEA.HI.X.SX32 R25, R11.reuse, R7, 0x6, P0 ;  /* 0x000000070b197211 */ /* 0x040fe200000f36ff */
[----:B------:R-:W-:Y:S01]  /*5600*/  BSSY.RECONVERGENT B0, `(.L_x_7926) ;  /* 0x0000037000007945 */ /* 0x000fe20003800200 */
[----:B------:R-:W-:Y:S01]  /*5610*/  LEA R32, P0, R11, R30, 0x6 ;  /* 0x0000001e0b207211 */ /* 0x000fe200078030ff */
[----:B------:R-:W-:Y:S01]  /*5620*/  IMAD R0, R217, 0x60, RZ ;  /* 0x00000060d9007824 */ /* 0x000fe200078e02ff */
[----:B------:R-:W-:Y:S01]  /*5630*/  ISETP.GE.AND P1, PT, R12, R36, PT ;  /* 0x000000240c00720c */ /* 0x000fe20003f26270 */
[----:B------:R-:W-:Y:S01]  /*5640*/  IMAD.WIDE.U32 R38, R216, 0x60, R38 ;  /* 0x00000060d8267825 */ /* 0x000fe200078e0026 */
[----:B------:R-:W-:Y:S02]  /*5650*/  IADD3 R109, PT, PT, R109, R2, RZ ;  /* 0x000000026d6d7210 */ /* 0x000fe40007ffe0ff */
[----:B------:R-:W-:Y:S01]  /*5660*/  LEA.HI.X.SX32 R33, R11, R31, 0x6, P0 ;  /* 0x0000001f0b217211 */ /* 0x000fe200000f36ff */
[----:B------:R-:W-:Y:S01]  /*5670*/  IMAD.IADD R39, R39, 0x1, R0 ;  /* 0x0000000127277824 */ /* 0x000fe200078e0200 */
[----:B------:R-:W-:Y:S07]  /*5680*/  @P6 BRA `(.L_x_7927) ;  /* 0x0000000000b86947 */ /* 0x000fee0003800000 */
        /* <DEDUP_REMOVED lines=46> */
.L_x_7927:
[----:B------:R-:W-:Y:S05]  /*5970*/  BSYNC.RECONVERGENT B0 ;  /* 0x0000000000007941 */ /* 0x000fea0003800200 */
.L_x_7926:
        /* <DEDUP_REMOVED lines=47> */
.L_x_7925:
[----:B------:R-:W-:Y:S05]  /*5c70*/  BSYNC.RECONVERGENT B1 ;  /* 0x0000000000017941 */ /* 0x000fea0003800200 */
.L_x_7924:
[----:B------:R-:W-:Y:S04]  /*5c80*/  BSSY.RECONVERGENT B1, `(.L_x_7928) ;  /* 0x000006a000017945 */ /* 0x000fe80003800200 */
[----:B------:R-:W-:Y:S05]  /*5c90*/  @!P5 BRA `(.L_x_7929) ;  /* 0x0000000400a0d947 */ /* 0x000fea0003800000 */
[----:B-----5:R-:W-:Y:S01]  /*5ca0*/  ISETP.GE.AND P6, PT, R14, R36, PT ;  /* 0x000000240e00720c */ /* 0x020fe20003fc6270 */
        /* <DEDUP_REMOVED lines=55> */
.L_x_7931:
[----:B------:R-:W-:Y:S05]  /*6020*/  BSYNC.RECONVERGENT B0 ;  /* 0x0000000000007941 */ /* 0x000fea0003800200 */
.L_x_7930:
        /* <DEDUP_REMOVED lines=47> */
.L_x_7929:
[----:B------:R-:W-:Y:S05]  /*6320*/  BSYNC.RECONVERGENT B1 ;  /* 0x0000000000017941 */ /* 0x000fea0003800200 */
.L_x_7928:
[----:B------:R-:W-:Y:S04]  /*6330*/  BSSY.RECONVERGENT B1, `(.L_x_7932) ;  /* 0x0000071000017945 */ /* 0x000fe80003800200 */
[----:B------:R-:W-:Y:S05]  /*6340*/  @!P4 BRA `(.L_x_7933) ;  /* 0x0000000400bcc947 */ /* 0x000fea0003800000 */
[----:B------:R-:W-:Y:S01]  /*6350*/  IMAD.MOV.U32 R8, RZ, RZ, R10 ;  /* 0x000000ffff087224 */ /* 0x000fe200078e000a */
[----:B-----5:R-:W-:Y:S01]  /*6360*/  ISETP.GE.AND P5, PT, R14, R36, PT ;  /* 0x000000240e00720c */ /* 0x020fe20003fa6270 */
[----:B--2---:R-:W-:Y:S01]  /*6370*/  IMAD.MOV.U32 R39, RZ, RZ, R64 ;  /* 0x000000ffff277224 */ /* 0x004fe200078e0040 */
[----:B------:R-:W-:Y:S01]  /*6380*/  MOV R38, R65 ;  /* 0x0000004100267202 */ /* 0x000fe20000000f00 */
[----:B---3--:R-:W-:Y:S01]  /*6390*/  IMAD R2, R105, 0xa0, RZ ;  /* 0x000000a069027824 */ /* 0x008fe200078e02ff */
[C---:B------:R-:W-:Y:S01]  /*63a0*/  LEA R24, P4, R11.reuse, R6, 0x7 ;  /* 0x000000060b187211 */ /* 0x040fe200078838ff */
[----:B------:R-:W-:Y:S01]  /*63b0*/  IMAD.WIDE.U32 R108, R104, 0xa0, R8 ;  /* 0x000000a0686c7825 */ /* 0x000fe200078e0008 */
[----:B------:R-:W-:Y:S01]  /*63c0*/  LEA R32, P0, R11, R30, 0x7 ;  /* 0x0000001e0b207211 */ /* 0x000fe200078038ff */
[----:B------:R-:W-:Y:S01]  /*63d0*/  BSSY.RECONVERGENT B0, `(.L_x_7934) ;  /* 0x0000037000007945 */ /* 0x000fe20003800200 */
[----:B------:R-:W-:Y:S01]  /*63e0*/  ISETP.GE.AND P1, PT, R12, R36, PT ;  /* 0x000000240c00720c */ /* 0x000fe20003f26270 */
[----:B------:R-:W-:Y:S01]  /*63f0*/  IMAD R0, R217, 0xa0, RZ ;  /* 0x000000a0d9007824 */ /* 0x000fe200078e02ff */
[----:B------:R-:W-:Y:S01]  /*6400*/  IADD3 R109, PT, PT, R109, R2, RZ ;  /* 0x000000026d6d7210 */ /* 0x000fe20007ffe0ff */
[----:B------:R-:W-:Y:S01]  /*6410*/  IMAD.WIDE.U32 R38, R216, 0xa0, R38 ;  /* 0x000000a0d8267825 */ /* 0x000fe200078e0026 */
[C---:B------:R-:W-:Y:S02]  /*6420*/  LEA.HI.X.SX32 R25, R11.reuse, R7, 0x7, P4 ;  /* 0x000000070b197211 */ /* 0x040fe400020f3eff */
[----:B------:R-:W-:Y:S01]  /*6430*/  LEA.HI.X.SX32 R33, R11, R31, 0x7, P0 ;  /* 0x0000001f0b217211 */ /* 0x000fe200000f3eff */
        /* <DEDUP_REMOVED lines=48> */
.L_x_7935:
[----:B------:R-:W-:Y:S05]  /*6740*/  BSYNC.RECONVERGENT B0 ;  /* 0x0000000000007941 */ /* 0x000fea0003800200 */
.L_x_7934:
        /* <DEDUP_REMOVED lines=47> */
.L_x_7933:
[----:B------:R-:W-:Y:S05]  /*6a40*/  BSYNC.RECONVERGENT B1 ;  /* 0x0000000000017941 */ /* 0x000fea0003800200 */
.L_x_7932:
[----:B------:R-:W-:Y:S04]  /*6a50*/  BSSY.RECONVERGENT B1, `(.L_x_7936) ;  /* 0x000006f000017945 */ /* 0x000fe80003800200 */
[----:B------:R-:W-:Y:S05]  /*6a60*/  @!P3 BRA `(.L_x_7937) ;  /* 0x0000000400b4b947 */ /* 0x000fea0003800000 */
[----:B--23--:R-:W-:Y:S01]  /*6a70*/  IMAD R2, R105, 0xc0, RZ ;  /* 0x000000c069027824 */ /* 0x00cfe200078e02ff */
[----:B-----5:R-:W-:Y:S01]  /*6a80*/  ISETP.GE.AND P0, PT, R14, R36, PT ;  /* 0x000000240e00720c */ /* 0x020fe20003f06270 */
[----:B------:R-:W-:Y:S01]  /*6a90*/  IMAD R0, R217, 0xc0, RZ ;  /* 0x000000c0d9007824 */ /* 0x000fe200078e02ff */
[----:B------:R-:W-:Y:S01]  /*6aa0*/  MOV R8, R10 ;  /* 0x0000000a00087202 */ /* 0x000fe20000000f00 */
[----:B------:R-:W-:Y:S01]  /*6ab0*/  IMAD.WIDE R24, R11, 0xa0, R6 ;  /* 0x000000a00b187825 */ /* 0x000fe200078e0206 */
[----:B------:R-:W-:Y:S01]  /*6ac0*/  MOV R38, R65 ;  /* 0x0000004100267202 */ /* 0x000fe20000000f00 */
[----:B------:R-:W-:Y:S01]  /*6ad0*/  BSSY.RECONVERGENT B0, `(.L_x_7938) ;  /* 0x0000037000007945 */ /* 0x000fe20003800200 */
[----:B------:R-:W-:Y:S01]  /*6ae0*/  MOV R39, R64 ;  /* 0x0000004000277202 */ /* 0x000fe20000000f00 */
[----:B------:R-:W-:Y:S01]  /*6af0*/  IMAD.WIDE.U32 R108, R104, 0xc0, R8 ;  /* 0x000000c0686c7825 */ /* 0x000fe200078e0008 */
[----:B------:R-:W-:Y:S03]  /*6b00*/  ISETP.GE.AND P1, PT, R12, R36, PT ;  /* 0x000000240c00720c */ /* 0x000fe60003f26270 */
[----:B------:R-:W-:Y:S01]  /*6b10*/  IMAD.WIDE.U32 R38, R216, 0xc0, R38 ;  /* 0x000000c0d8267825 */ /* 0x000fe200078e0026 */
[----:B------:R-:W-:Y:S03]  /*6b20*/  IADD3 R109, PT, PT, R109, R2, RZ ;  /* 0x000000026d6d7210 */ /* 0x000fe60007ffe0ff */
[----:B------:R-:W-:Y:S01]  /*6b30*/  IMAD.WIDE R32, R11, 0xa0, R30 ;  /* 0x000000a00b207825 */ /* 0x000fe200078e021e */
        /* <DEDUP_REMOVED lines=48> */
.L_x_7939:
[----:B------:R-:W-:Y:S05]  /*6e40*/  BSYNC.RECONVERGENT B0 ;  /* 0x0000000000007941 */ /* 0x000fea0003800200 */
.L_x_7938:
        /* <DEDUP_REMOVED lines=47> */
.L_x_7937:
[----:B------:R-:W-:Y:S05]  /*7140*/  BSYNC.RECONVERGENT B1 ;  /* 0x0000000000017941 */ /* 0x000fea0003800200 */
.L_x_7936:
[----:B------:R-:W-:Y:S04]  /*7150*/  BSSY.RECONVERGENT B1, `(.L_x_7940) ;  /* 0x000006f000017945 */ /* 0x000fe80003800200 */
[----:B------:R-:W-:Y:S05]  /*7160*/  @!P2 BRA `(.L_x_7941) ;  /* 0x0000000400b4a947 */ /* 0x000fea0003800000 */
[----:B--23--:R-:W-:Y:S01]  /*7170*/  IMAD R2, R105, 0xe0, RZ ;  /* 0x000000e069027824 */ /* 0x00cfe200078e02ff */
[----:B-----5:R-:W-:Y:S01]  /*7180*/  ISETP.GE.AND P0, PT, R14, R36, PT ;  /* 0x000000240e00720c */ /* 0x020fe20003f06270 */
[----:B------:R-:W-:Y:S01]  /*7190*/  IMAD R0, R217, 0xe0, RZ ;  /* 0x000000e0d9007824 */ /* 0x000fe200078e02ff */
[----:B------:R-:W-:Y:S01]  /*71a0*/  MOV R8, R10 ;  /* 0x0000000a00087202 */ /* 0x000fe20000000f00 */
[----:B------:R-:W-:Y:S01]  /*71b0*/  IMAD.WIDE R6, R11, 0xc0, R6 ;  /* 0x000000c00b067825 */ /* 0x000fe200078e0206 */
[----:B----4-:R-:W-:Y:S01]  /*71c0*/  MOV R28, R65 ;  /* 0x00000041001c7202 */ /* 0x010fe20000000f00 */
        /* <DEDUP_REMOVED lines=55> */
.L_x_7943:
[----:B------:R-:W-:Y:S05]  /*7540*/  BSYNC.RECONVERGENT B0 ;  /* 0x0000000000007941 */ /* 0x000fea0003800200 */
.L_x_7942:
        /* <DEDUP_REMOVED lines=47> */
.L_x_7941:
[----:B------:R-:W-:Y:S05]  /*7840*/  BSYNC.RECONVERGENT B1 ;  /* 0x0000000000017941 */ /* 0x000fea0003800200 */
.L_x_7940:
[----:B------:R-:W3:Y:S02]  /*7850*/  LD.E R0, desc[UR6][R132.64+0xd0] ;  /* 0x0000d00684007980 */ /* 0x000ee4000c101900 */
[----:B---3--:R-:W-:Y:S05]  /*7860*/  IMAD.U32 R0, R0, -0x40, RZ ;  /* 0xffffffc000007824 */ /* 0x008fea00078e00ff */
[C---:B------:R-:W-:Y:S02]  /*7870*/  LEA R16, P1, R0.reuse, R16, 0x1 ;  /* 0x0000001000107211 */ /* 0x040fe400078208ff */
[C---:B------:R-:W-:Y:S02]  /*7880*/  LEA R34, P0, R0.reuse, R34, 0x1 ;  /* 0x0000002200227211 */ /* 0x040fe400078008ff */
[C---:B------:R-:W-:Y:S02]  /*7890*/  LEA.HI.X.SX32 R17, R0.reuse, R17, 0x1, P1 ;  /* 0x0000001100117211 */ /* 0x040fe400008f0eff */
[----:B------:R-:W-:Y:S01]  /*78a0*/  LEA.HI.X.SX32 R35, R0, R35, 0x1, P0 ;  /* 0x0000002300237211 */ /* 0x000fe200000f0eff */
[----:B------:R-:W-:Y:S05]  /*78b0*/  BRA `(.L_x_7910) ;  /* 0x0000005c00987947 */ /* 0x000fea0003800000 */
.L_x_7911:
        /* <DEDUP_REMOVED lines=15> */
[C---:B------:R-:W-:Y:S04]  /*79b0*/  @!P0 ISETP.GT.AND P1, PT, R19.reuse, RZ, PT ;  /* 0x000000ff1300820c */ /* 0x040fe80003f24270 */
[----:B------:R-:W-:Y:S02]  /*79c0*/  @!P0 SEL R2, R18, RZ, !P1 ;  /* 0x000000ff12028207 */ /* 0x000fe40004800000 */
[----:B------:R-:W-:Y:S02]  /*79d0*/  @!P0 SEL R0, R108, RZ, !P1 ;  /* 0x000000ff6c008207 */ /* 0x000fe40004800000 */
[----:B------:R-:W-:Y:S01]  /*79e0*/  @!P0 SEL R4, R20, R18, P1 ;  /* 0x0000001214048207 */ /* 0x000fe20000800000 */
[C---:B------:R-:W-:Y:S01]  /*79f0*/  @!P0 IMAD.SHL.U32 R26, R2.reuse, 0x2, RZ ;  /* 0x00000002021a8824 */ /* 0x040fe200078e00ff */
[----:B------:R-:W-:Y:S03]  /*7a00*/  @!P0 SHF.L.U64.HI R0, R2, 0x1, R0 ;  /* 0x0000000102008819 */ /* 0x000fe60000010200 */
[----:B------:R-:W-:Y:S01]  /*7a10*/  @!P0 IMAD.WIDE R4, R4, 0x2, R8 ;  /* 0x0000000204048825 */ /* 0x000fe200078e0208 */
[----:B------:R-:W-:Y:S05]  /*7a20*/  @!P0 IADD3 R28, P1, PT, R26, R61, RZ ;  /* 0x0000003d1a1c8210 */ /* 0x000fea0007f3e0ff */
[----:B------:R-:W-:Y:S01]  /*7a30*/  @!P0 IMAD.X R29, R0, 0x1, R60, P1 ;  /* 0x00000001001d8824 */ /* 0x000fe200008e063c */
[----:B------:R-:W-:Y:S01]  /*7a40*/  @!P0 IADD3 R26, P1, PT, R26, R63, RZ ;  /* 0x0000003f1a1a8210 */ /* 0x000fe20007f3e0ff */
[----:B------:R-:W3:Y:S03]  /*7a50*/  @!P0 LD.E.128 R4, desc[UR6][R4.64] ;  /* 0x0000000604048980 */ /* 0x000ee6000c101d00 */
[----:B------:R-:W-:Y:S02]  /*7a60*/  @!P0 IADD3.X R27, PT, PT, R0, R62, RZ, P1, !PT ;  /* 0x0000003e001b8210 */ /* 0x000fe40000ffe4ff */
[----:B------:R-:W-:Y:S03]  /*7a70*/  ISETP.GT.AND P1, PT, R19, RZ, !P0 ;  /* 0x000000ff1300720c */ /* 0x000fe60004724270 */
[----:B------:R-:W4:Y:S08]  /*7a80*/  @!P0 LD.E.128 R28, desc[UR6][R28.64] ;  /* 0x000000061c1c8980 */ /* 0x000f30000c101d00 */
[----:B------:R3:W5:Y:S02]  /*7a90*/  @!P0 LD.E.128 R40, desc[UR6][R26.64] ;  /* 0x000000061a288980 */ /* 0x000764000c101d00 */
[----:B---3--:R-:W-:Y:S02]  /*7aa0*/  @!P0 LOP3.LUT R27, R5, 0xffff0000, RZ, 0xc0, !PT ;  /* 0xffff0000051b8812 */ /* 0x008fe400078ec0ff */
[C---:B------:R-:W-:Y:S02]  /*7ab0*/  @!P0 SHF.L.U32 R8, R7.reuse, 0x10, RZ ;  /* 0x0000001007088819 */ /* 0x040fe400000006ff */
[----:B------:R-:W-:Y:S02]  /*7ac0*/  @!P0 LOP3.LUT R26, R7, 0xffff0000, RZ, 0xc0, !PT ;  /* 0xffff0000071a8812 */ /* 0x000fe400078ec0ff */
[C---:B----4-:R-:W-:Y:S01]  /*7ad0*/  @!P0 LOP3.LUT R21, R31.reuse, 0xffff0000, RZ, 0xc0, !PT ;  /* 0xffff00001f158812 */ /* 0x050fe200078ec0ff */
[----:B------:R-:W-:Y:S01]  /*7ae0*/  @!P0 IMAD.U32 R22, R31, 0x10000, RZ ;  /* 0x000100001f168824 */ /* 0x000fe200078e00ff */
[C---:B------:R-:W-:Y:S01]  /*7af0*/  @!P0 LOP3.LUT R2, R28.reuse, 0xffff0000, RZ, 0xc0, !PT ;  /* 0xffff00001c028812 */ /* 0x040fe200078ec0ff */
[----:B------:R-:W-:Y:S01]  /*7b00*/  @!P0 IMAD.U32 R0, R28, 0x10000, RZ ;  /* 0x000100001c008824 */ /* 0x000fe200078e00ff */
[----:B------:R-:W-:Y:S01]  /*7b10*/  @!P0 LOP3.LUT R25, R29, 0xffff0000, RZ, 0xc0, !PT ;  /* 0xffff00001d198812 */ /* 0x000fe200078ec0ff */
[----:B------:R-:W-:Y:S01]  /*7b20*/  @P1 FADD.FTZ R21, -R21, -RZ ;  /* 0x800000ff15151221 */ /* 0x000fe20000010100 */
[----:B------:R-:W-:Y:S01]  /*7b30*/  @!P0 SHF.L.U32 R24, R30, 0x10, RZ ;  /* 0x000000101e188819 */ /* 0x000fe200000006ff */
[----:B------:R-:W-:Y:S01]  /*7b40*/  @P1 FADD.FTZ R22, -R22, -RZ ;  /* 0x800000ff16161221 */ /* 0x000fe20000010100 */
[----:B------:R-:W-:Y:S01]  /*7b50*/  @!P0 LOP3.LUT R23, R30, 0xffff0000, RZ, 0xc0, !PT ;  /* 0xffff00001e178812 */ /* 0x000fe200078ec0ff */
[----:B------:R-:W-:Y:S01]  /*7b60*/  @!P0 IMAD.U32 R3, R29, 0x10000, RZ ;  /* 0x000100001d038824 */ /* 0x000fe200078e00ff */
[C---:B------:R-:W-:Y:S01]  /*7b70*/  @!P0 LOP3.LUT R28, R4.reuse, 0xffff0000, RZ, 0xc0, !PT ;  /* 0xffff0000041c8812 */ /* 0x040fe200078ec0ff */
[----:B------:R-:W-:Y:S01]  /*7b80*/  @!P0 IMAD.U32 R29, R4, 0x10000, RZ ;  /* 0x00010000041d8824 */ /* 0x000fe200078e00ff */
[----:B------:R-:W-:Y:S01]  /*7b90*/  @!P0 SHF.L.U32 R4, R5, 0x10, RZ ;  /* 0x0000001005048819 */ /* 0x000fe200000006ff */
[C---:B------:R-:W-:Y:S01]  /*7ba0*/  @!P0 IMAD.U32 R5, R6.reuse, 0x10000, RZ ;  /* 0x0001000006058824 */ /* 0x040fe200078e00ff */
[----:B------:R-:W-:Y:S01]  /*7bb0*/  @!P0 LOP3.LUT R6, R6, 0xffff0000, RZ, 0xc0, !PT ;  /* 0xffff000006068812 */ /* 0x000fe200078ec0ff */
[----:B------:R-:W-:Y:S01]  /*7bc0*/  @P1 FADD.FTZ R23, -R23, -RZ ;  /* 0x800000ff17171221 */ /* 0x000fe20000010100 */
[C---:B-----5:R-:W-:Y:S01]  /*7bd0*/  @!P0 SHF.L.U32 R30, R43.reuse, 0x10, RZ ;  /* 0x000000102b1e8819 */ /* 0x060fe200000006ff */
[----:B------:R-:W-:Y:S01]  /*7be0*/  @P1 FADD.FTZ R24, -R24, -RZ ;  /* 0x800000ff18181221 */ /* 0x000fe20000010100 */
[----:B------:R-:W-:Y:S01]  /*7bf0*/  @!P0 LOP3.LUT R31, R43, 0xffff0000, RZ, 0xc0, !PT ;  /* 0xffff00002b1f8812 */ /* 0x000fe200078ec0ff */
[----:B------:R-:W-:Y:S01]  /*7c00*/  @P1 FADD.FTZ R0, -R0, -RZ ;  /* 0x800000ff00001221 */ /* 0x000fe20000010100 */
[----:B------:R-:W-:Y:S01]  /*7c10*/  @P1 FADD.FTZ R3, -R3, -RZ ;  /* 0x800000ff03031221 */ /* 0x000fe20000010100 */
[----:B------:R-:W-:Y:S01]  /*7c20*/  @P1 FADD.FTZ R25, -R25, -RZ ;  /* 0x800000ff19191221 */ /* 0x000fe20000010100 */
[----:B------:R-:W-:Y:S01]  /*7c30*/  @P1 FADD.FTZ R2, -R2, -RZ ;  /* 0x800000ff02021221 */ /* 0x000fe20000010100 */
[----:B------:R-:W-:Y:S01]  /*7c40*/  @!P0 FMUL.FTZ R7, R8, R22 ;  /* 0x0000001608078220 */ /* 0x000fe20000410000 */
[----:B------:R-:W-:Y:S01]  /*7c50*/  @!P0 FMUL.FTZ R8, R26, R21 ;  /* 0x000000151a088220 */ /* 0x000fe20000410000 */
[----:B------:R-:W-:Y:S01]  /*7c60*/  @!P0 SHF.L.U32 R26, R41, 0x10, RZ ;  /* 0x00000010291a8819 */ /* 0x000fe200000006ff */
[----:B--2---:R-:W-:Y:S02]  /*7c70*/  @!P0 IMAD.U32 R21, R36, 0x10000, RZ ;  /* 0x0001000024158824 */ /* 0x004fe400078e00ff */
[----:B------:R-:W-:Y:S01]  /*7c80*/  @!P0 FMUL.FTZ R6, R6, R23 ;  /* 0x0000001706068220 */ /* 0x000fe20000410000 */
[----:B------:R-:W-:Y:S01]  /*7c90*/  @!P0 LOP3.LUT R23, R36, 0xffff0000, RZ, 0xc0, !PT ;  /* 0xffff000024178812 */ /* 0x000fe200078ec0ff */
[----:B------:R-:W-:Y:S02]  /*7ca0*/  @!P0 IMAD.U32 R22, R40, 0x10000, RZ ;  /* 0x0001000028168824 */ /* 0x000fe400078e00ff */
[----:B------:R-:W-:Y:S01]  /*7cb0*/  @!P0 FMUL.FTZ R0, R29, R0 ;  /* 0x000000001d008220 */ /* 0x000fe20000410000 */
[----:B------:R-:W-:Y:S01]  /*7cc0*/  @!P0 LOP3.LUT R29, R42, 0xffff0000, RZ, 0xc0, !PT ;  /* 0xffff00002a1d8812 */ /* 0x000fe200078ec0ff */
[----:B------:R-:W-:Y:S01]  /*7cd0*/  @!P0 FMUL.FTZ R5, R5, R24 ;  /* 0x0000001805058220 */ /* 0x000fe20000410000 */
[----:B------:R-:W-:Y:S01]  /*7ce0*/  @!P0 LOP3.LUT R24, R40, 0xffff0000, RZ, 0xc0, !PT ;  /* 0xffff000028188812 */ /* 0x000fe200078ec0ff */
[----:B------:R-:W-:Y:S01]  /*7cf0*/  @!P0 FMUL.FTZ R3, R4, R3 ;  /* 0x0000000304038220 */ /* 0x000fe20000410000 */
[----:B------:R-:W-:Y:S01]  /*7d00*/  @!P0 FMUL.FTZ R2, R28, R2 ;  /* 0x000000021c028220 */ /* 0x000fe20000410000 */
        /* <DEDUP_REMOVED lines=28> */
.L_x_7947:
[----:B------:R-:W-:Y:S05]  /*7ed0*/  BSYNC.RECONVERGENT B0 ;  /* 0x0000000000007941 */ /* 0x000fea0003800200 */
.L_x_7946:
        /* <DEDUP_REMOVED lines=8> */
[C---:B------:R-:W-:Y:S04]  /*7f60*/  @!P0 ISETP.GT.AND P1, PT, R19.reuse, 0x40, PT ;  /* 0x000000401300880c */ /* 0x040fe80003f24270 */
[----:B------:R-:W-:Y:S02]  /*7f70*/  @!P0 SEL R2, R2, 0x40, !P1 ;  /* 0x0000004002028807 */ /* 0x000fe40004800000 */
[----:B------:R-:W-:Y:S02]  /*7f80*/  @!P0 SEL R0, R0, RZ, !P1 ;  /* 0x000000ff00008207 */ /* 0x000fe40004800000 */
[----:B------:R-:W-:Y:S01]  /*7f90*/  @!P0 SEL R4, R20, R18, P1 ;  /* 0x0000001214048207 */ /* 0x000fe20000800000 */
[C---:B------:R-:W-:Y:S01]  /*7fa0*/  @!P0 IMAD.SHL.U32 R26, R2.reuse, 0x2, RZ ;  /* 0x00000002021a8824 */ /* 0x040fe200078e00ff */
[----:B------:R-:W-:Y:S03]  /*7fb0*/  @!P0 SHF.L.U64.HI R0, R2, 0x1, R0 ;  /* 0x0000000102008819 */ /* 0x000fe60000010200 */
[----:B------:R-:W-:Y:S01]  /*7fc0*/  @!P0 IMAD.WIDE R4, R4, 0x2, R8 ;  /* 0x0000000204048825 */ /* 0x000fe200078e0208 */
[----:B------:R-:W-:Y:S04]  /*7fd0*/  @!P0 IADD3 R28, P1, PT, R26, R61, RZ ;  /* 0x0000003d1a1c8210 */ /* 0x000fe80007f3e0ff */
[----:B------:R-:W-:Y:S01]  /*7fe0*/  @!P0 IADD3.X R29, PT, PT, R0, R60, RZ, P1, !PT ;  /* 0x0000003c001d8210 */ /* 0x000fe20000ffe4ff */
[----:B------:R-:W3:Y:S01]  /*7ff0*/  @!P0 LD.E.128 R4, desc[UR6][R4.64+0x80] ;  /* 0x0000800604048980 */ /* 0x000ee2000c101d00 */
[----:B------:R-:W-:Y:S05]  /*8000*/  @!P0 IADD3 R26, P1, PT, R26, R63, RZ ;  /* 0x0000003f1a1a8210 */ /* 0x000fea0007f3e0ff */
[----:B------:R-:W-:Y:S01]  /*8010*/  @!P0 IMAD.X R27, R0, 0x1, R62, P1 ;  /* 0x00000001001b8824 */ /* 0x000fe200008e063e */
[----:B------:R-:W-:Y:S01]  /*8020*/  ISETP.GT.AND P1, PT, R19, 0x40, !P0 ;  /* 0x000000401300780c */ /* 0x000fe20004724270 */
        /* <DEDUP_REMOVED lines=17> */
[----:B-----5:R-:W-:Y:S01]  /*8140*/  @!P0 SHF.L.U32 R30, R43, 0x10, RZ ;  /* 0x000000102b1e8819 */ /* 0x020fe200000006ff */
[----:B------:R-:W-:Y:S01]  /*8150*/  @!P0 IMAD.U32 R29, R4, 0x10000, RZ ;  /* 0x00010000041d8824 */ /* 0x000fe200078e00ff */
[----:B------:R-:W-:Y:S01]  /*8160*/  @!P0 SHF.L.U32 R4, R5, 0x10, RZ ;  /* 0x0000001005048819 */ /* 0x000fe200000006ff */
[C---:B------:R-:W-:Y:S01]  /*8170*/  @!P0 IMAD.U32 R5, R6.reuse, 0x10000, RZ ;  /* 0x0001000006058824 */ /* 0x040fe200078e00ff */
[----:B------:R-:W-:Y:S01]  /*8180*/  @!P0 LOP3.LUT R6, R6, 0xffff0000, RZ, 0xc0, !PT ;  /* 0xffff000006068812 */ /* 0x000fe200078ec0ff */
        /* <DEDUP_REMOVED lines=47> */
.L_x_7945:
[----:B------:R-:W-:Y:S05]  /*8480*/  BSYNC.RECONVERGENT B1 ;  /* 0x0000000000017941 */ /* 0x000fea0003800200 */
.L_x_7944:
        /* <DEDUP_REMOVED lines=14> */
[C---:B------:R-:W-:Y:S04]  /*8570*/  @!P0 ISETP.GT.AND P1, PT, R19.reuse, RZ, PT ;  /* 0x000000ff1300820c */ /* 0x040fe80003f24270 */
        /* <DEDUP_REMOVED lines=82> */
.L_x_7951:
[----:B------:R-:W-:Y:S05]  /*8aa0*/  BSYNC.RECONVERGENT B0 ;  /* 0x0000000000007941 */ /* 0x000fea0003800200 */
.L_x_7950:
[----:B------:R-:W-:Y:S11]  /*8ab0*/  ISETP.GE.AND P0, PT, R12, R109, PT ;  /* 0x0000006d0c00720c */ /* 0x000ff60003f06270 */
[----:B------:R-:W-:Y:S02]  /*8ac0*/  @!UPT UIADD3 URZ, UPT, UPT, URZ, URZ, URZ ;  /* 0x000000fffffff290 */ /* 0x000fe4000fffe0ff */
[----:B------:R-:W-:Y:S05]  /*8ad0*/  @P0 BRA `(.L_x_7949) ;  /* 0x0000000400540947 */ /* 0x000fea0003800000 */
[----:B------:R-:W-:Y:S11]  /*8ae0*/  ISETP.GE.AND P0, PT, R12, R13, PT ;  /* 0x0000000d0c00720c */ /* 0x000ff60003f06270 */
[----:B------:R-:W-:Y:S02]  /*8af0*/  @!UPT UIADD3 URZ, UPT, UPT, URZ, URZ, URZ ;  /* 0x000000fffffff290 */ /* 0x000fe4000fffe0ff */
[C---:B------:R-:W-:Y:S04]  /*8b00*/  @!P0 ISETP.GT.AND P1, PT, R19.reuse, 0x40, PT ;  /* 0x000000401300880c */ /* 0x040fe80003f24270 */
        /* <DEDUP_REMOVED lines=82> */
.L_x_7949:
[----:B------:R-:W-:Y:S05]  /*9030*/  BSYNC.RECONVERGENT B1 ;  /* 0x0000000000017941 */ /* 0x000fea0003800200 */
.L_x_7948:
        /* <DEDUP_REMOVED lines=96> */
.L_x_7955:
[----:B------:R-:W-:Y:S05]  /*9640*/  BSYNC.RECONVERGENT B0 ;  /* 0x0000000000007941 */ /* 0x000fea0003800200 */
.L_x_7954:
        /* <DEDUP_REMOVED lines=89> */
.L_x_7953:
[----:B------:R-:W-:Y:S05]  /*9be0*/  BSYNC.RECONVERGENT B1 ;  /* 0x0000000000017941 */ /* 0x000fea0003800200 */
.L_x_7952:
        /* <DEDUP_REMOVED lines=8> */
[----:B------:R-:W-:Y:S01]  /*9c70*/  MOV R111, R64 ;  /* 0x00000040006f7202 */ /* 0x000fe20000000f00 */
        /* <DEDUP_REMOVED lines=90> */
.L_x_7959:
[----:B------:R-:W-:Y:S05]  /*a220*/  BSYNC.RECONVERGENT B0 ;  /* 0x0000000000007941 */ /* 0x000fea0003800200 */
.L_x_7958:
[----:B------:R-:W-:Y:S11]  /*a230*/  ISETP.GE.AND P0, PT, R12, R109, PT ;  /* 0x0000006d0c00720c */ /* 0x000ff60003f06270 */
[----:B------:R-:W-:Y:S02]  /*a240*/  @!UPT UIADD3 URZ, UPT, UPT, URZ, URZ, URZ ;  /* 0x000000fffffff290 */ /* 0x000fe4000fffe0ff */
[----:B------:R-:W-:Y:S05]  /*a250*/  @P0 BRA `(.L_x_7957) ;  /* 0x0000000400540947 */ /* 0x000fea0003800000 */
[----:B------:R-:W-:Y:S01]  /*a260*/  ISETP.GE.AND P0, PT, R12, R13, PT ;  /* 0x0000000d0c00720c */ /* 0x000fe20003f06270 */
[----:B--2-4-:R-:W2:Y:S11]  /*a270*/  LD.E.128 R36, desc[UR6][R22.64+0x80] ;  /* 0x0000800616247980 */ /* 0x014eb6000c101d00 */
        /* <DEDUP_REMOVED lines=83> */
.L_x_7957:
[----:B------:R-:W-:Y:S05]  /*a7b0*/  BSYNC.RECONVERGENT B1 ;  /* 0x0000000000017941 */ /* 0x000fea0003800200 */
.L_x_7956:
        /* <DEDUP_REMOVED lines=94> */
.L_x_7963:
[----:B------:R-:W-:Y:S05]  /*ada0*/  BSYNC.RECONVERGENT B0 ;  /* 0x0000000000007941 */ /* 0x000fea0003800200 */
.L_x_7962:
        /* <DEDUP_REMOVED lines=88> */
.L_x_7961:
[----:B------:R-:W-:Y:S05]  /*b330*/  BSYNC.RECONVERGENT B1 ;  /* 0x0000000000017941 */ /* 0x000fea0003800200 */
.L_x_7960:
[----:B------:R-:W-:Y:S04]  /*b340*/  BSSY.RECONVERGENT B1, `(.L_x_7964) ;  /* 0x00000bb000017945 */ /* 0x000fe80003800200 */
[----:B------:R-:W-:Y:S05]  /*b350*/  @!P4 BRA `(.L_x_7965) ;  /* 0x0000000800e4c947 */ /* 0x000fea0003800000 */
[----:B-----5:R-:W-:Y:S01]  /*b360*/  ISETP.GE.AND P0, PT, R14, R109, PT ;  /* 0x0000006d0e00720c */ /* 0x020fe20003f06270 */
[----:B--23--:R-:W-:Y:S01]  /*b370*/  IMAD R2, R105, 0xa0, RZ ;  /* 0x000000a069027824 */ /* 0x00cfe200078e02ff */
[----:B------:R-:W-:Y:S01]  /*b380*/  MOV R8, R10 ;  /* 0x0000000a00087202 */ /* 0x000fe20000000f00 */
[----:B------:R-:W-:Y:S01]  /*b390*/  IMAD R0, R217, 0xa0, RZ ;  /* 0x000000a0d9007824 */ /* 0x000fe200078e02ff */
[----:B------:R-:W-:Y:S01]  /*b3a0*/  MOV R110, R65 ;  /* 0x00000041006e7202 */ /* 0x000fe20000000f00 */
[----:B------:R-:W-:Y:S01]  /*b3b0*/  BSSY.RECONVERGENT B0, `(.L_x_7966) ;  /* 0x000005d000007945 */ /* 0x000fe20003800200 */
[----:B------:R-:W-:Y:S01]  /*b3c0*/  MOV R111, R64 ;  /* 0x00000040006f7202 */ /* 0x000fe20000000f00 */
[----:B------:R-:W-:Y:S01]  /*b3d0*/  IMAD.WIDE.U32 R22, R104, 0xa0, R8 ;  /* 0x000000a068167825 */ /* 0x000fe200078e0008 */
[----:B------:R-:W-:Y:S03]  /*b3e0*/  ISETP.GE.AND P4, PT, R12, R109, PT ;  /* 0x0000006d0c00720c */ /* 0x000fe60003f86270 */
        /* <DEDUP_REMOVED lines=89> */
.L_x_7967:
[----:B------:R-:W-:Y:S05]  /*b980*/  BSYNC.RECONVERGENT B0 ;  /* 0x0000000000007941 */ /* 0x000fea0003800200 */
.L_x_7966:
        /* <DEDUP_REMOVED lines=86> */
.L_x_7965:
[----:B------:R-:W-:Y:S05]  /*bef0*/  BSYNC.RECONVERGENT B1 ;  /* 0x0000000000017941 */ /* 0x000fea0003800200 */
.L_x_7964:
        /* <DEDUP_REMOVED lines=100> */
.L_x_7971:
[----:B------:R-:W-:Y:S05]  /*c540*/  BSYNC.RECONVERGENT B0 ;  /* 0x0000000000007941 */ /* 0x000fea0003800200 */
.L_x_7970:
        /* <DEDUP_REMOVED lines=86> */
.L_x_7969:
[----:B------:R-:W-:Y:S05]  /*cab0*/  BSYNC.RECONVERGENT B1 ;  /* 0x0000000000017941 */ /* 0x000fea0003800200 */
.L_x_7968:
        /* <DEDUP_REMOVED lines=100> */
.L_x_7975:
[----:B------:R-:W-:Y:S05]  /*d100*/  BSYNC.RECONVERGENT B0 ;  /* 0x0000000000007941 */ /* 0x000fea0003800200 */
.L_x_7974:
        /* <DEDUP_REMOVED lines=86> */
.L_x_7973:
[----:B------:R-:W-:Y:S05]  /*d670*/  BSYNC.RECONVERGENT B1 ;  /* 0x0000000000017941 */ /* 0x000fea0003800200 */
.L_x_7972:
        /* <DEDUP_REMOVED lines=10> */
.L_x_7910:
[----:B------:R-:W-:Y:S05]  /*d720*/  BSYNC.RECONVERGENT B2 ;  /* 0x0000000000027941 */ /* 0x000fea0003800200 */
.L_x_7894:
        /* <DEDUP_REMOVED lines=101> */
.L_x_7977:
[----:B------:R-:W-:Y:S05]  /*dd80*/  BSYNC.RECONVERGENT B0 ;  /* 0x0000000000007941 */ /* 0x000fea0003800200 */
.L_x_7976:
[----:B------:R-:W-:Y:S11]  /*dd90*/  ISETP.GT.AND P0, PT, R77, R53, PT ;  /* 0x000000354d00720c */ /* 0x000ff60003f04270 */
[----:B------:R-:W-:Y:S02]  /*dda0*/  @!UPT UIADD3 URZ, UPT, UPT, URZ, URZ, URZ ;  /* 0x000000fffffff290 */ /* 0x000fe4000fffe0ff */
[----:B------:R-:W-:Y:S05]  /*ddb0*/  @P0 BRA `(.L_x_7978) ;  /* 0xffffff4c00c80947 */ /* 0x000fea000383ffff */
.L_x_7877:
        /* <DEDUP_REMOVED lines=34> */
.L_x_7982:
[----:B------:R-:W-:Y:S05]  /*dfe0*/  BSYNC.RECONVERGENT B0 ;  /* 0x0000000000007941 */ /* 0x000fea0003800200 */
.L_x_7981:
        /* <DEDUP_REMOVED lines=14> */
.L_x_7984:
[----:B------:R-:W-:Y:S05]  /*e0d0*/  BSYNC.RECONVERGENT B0 ;  /* 0x0000000000007941 */ /* 0x000fea0003800200 */
.L_x_7983:
        /* <DEDUP_REMOVED lines=16> */
.L_x_7986:
[----:B------:R-:W-:Y:S05]  /*e1e0*/  BSYNC.RECONVERGENT B0 ;  /* 0x0000000000007941 */ /* 0x000fea0003800200 */
.L_x_7985:
        /* <DEDUP_REMOVED lines=16> */
.L_x_7980:
[----:B------:R-:W2:Y:S04]  /*e2f0*/  LD.E.64 R4, desc[UR6][R132.64+0xf0] ;  /* 0x0000f00684047980 */ /* 0x000ea8000c101b00 */
[----:B------:R-:W3:Y:S04]  /*e300*/  LD.E.U8 R3, desc[UR6][R132.64+0x1b3] ;  /* 0x0001b30684037980 */ /* 0x000ee8000c101100 */
[----:B-----5:R1:W5:Y:S04]  /*e310*/  LD.E.64 R36, desc[UR6][R132.64+0x148] ;  /* 0x0001480684247980 */ /* 0x020368000c101b00 */
        /* <DEDUP_REMOVED lines=47> */
[C---:B------:R-:W-:Y:S02]  /*e610*/  SHF.L.U32 R18, R9.reuse, 0x10, RZ ;  /* 0x0000001009127819 */ /* 0x040fe400000006ff */
[----:B------:R-:W-:-:S02]  /*e620*/  LOP3.LUT R9, R9, 0xffff0000, RZ, 0xc0, !PT ;  /* 0xffff000009097812 */ /* 0x000fc400078ec0ff */
[C---:B------:R-:W-:Y:S02]  /*e630*/  SHF.L.U32 R25, R10.reuse, 0x10, RZ ;  /* 0x000000100a197819 */ /* 0x040fe400000006ff */
[----:B------:R-:W-:Y:S02]  /*e640*/  LOP3.LUT R27, R10, 0xffff0000, RZ, 0xc0, !PT ;  /* 0xffff00000a1b7812 */ /* 0x000fe400078ec0ff */
[C---:B------:R-:W-:Y:S02]  /*e650*/  LOP3.LUT R26, R8.reuse, 0xffff0000, RZ, 0xc0, !PT ;  /* 0xffff0000081a7812 */ /* 0x040fe400078ec0ff */
[----:B------:R-:W-:Y:S02]  /*e660*/  SHF.L.U32 R19, R8, 0x10, RZ ;  /* 0x0000001008137819 */ /* 0x000fe400000006ff */
[C---:B--2---:R-:W-:Y:S01]  /*e670*/  LOP3.LUT R11, R5.reuse, 0xffff0000, RZ, 0xc0, !PT ;  /* 0xffff0000050b7812 */ /* 0x044fe200078ec0ff */
[----:B------:R-:W-:Y:S01]  /*e680*/  IMAD.U32 R5, R5, 0x10000, RZ ;  /* 0x0001000005057824 */ /* 0x000fe200078e00ff */
[C---:B------:R-:W-:Y:S01]  /*e690*/  LOP3.LUT R20, R4.reuse, 0xffff0000, RZ, 0xc0, !PT ;  /* 0xffff000004147812 */ /* 0x040fe200078ec0ff */
[----:B------:R-:W-:Y:S01]  /*e6a0*/  IMAD.U32 R4, R4, 0x10000, RZ ;  /* 0x0001000004047824 */ /* 0x000fe200078e00ff */
[----:B---3--:R-:W-:Y:S01]  /*e6b0*/  LOP3.LUT R21, R7, 0xffff0000, RZ, 0xc0, !PT ;  /* 0xffff000007157812 */ /* 0x008fe200078ec0ff */
[----:B------:R-:W-:Y:S01]  /*e6c0*/  FMUL.FTZ R10, R23, R11 ;  /* 0x0000000b170a7220 */ /* 0x000fe20000410000 */
[C---:B------:R-:W-:Y:S01]  /*e6d0*/  LOP3.LUT R22, R6.reuse, 0xffff0000, RZ, 0xc0, !PT ;  /* 0xffff000006167812 */ /* 0x040fe200078ec0ff */
[----:B------:R-:W-:Y:S01]  /*e6e0*/  FMUL.FTZ R8, R9, R20 ;  /* 0x0000001409087220 */ /* 0x000fe20000410000 */
[----:B------:R-:W-:Y:S01]  /*e6f0*/  SHF.L.U32 R6, R6, 0x10, RZ ;  /* 0x0000001006067819 */ /* 0x000fe200000006ff */
[----:B------:R-:W-:Y:S01]  /*e700*/  FMUL.FTZ R23, R23, R21 ;  /* 0x0000001517177220 */ /* 0x000fe20000410000 */
[----:B------:R-:W-:Y:S01]  /*e710*/  SHF.L.U32 R7, R7, 0x10, RZ ;  /* 0x0000001007077819 */ /* 0x000fe200000006ff */
[-C--:B------:R-:W-:Y:S01]  /*e720*/  FMUL.FTZ R9, R9, R22.reuse ;  /* 0x0000001609097220 */ /* 0x080fe20000410000 */
[----:B------:R-:W-:Y:S01]  /*e730*/  FFMA.FTZ R8, R18, R22, -R8 ;  /* 0x0000001612087223 */ /* 0x000fe20000010808 */
[----:B------:R-:W-:Y:S01]  /*e740*/  FFMA.FTZ R23, R24, R11, R23 ;  /* 0x0000000b18177223 */ /* 0x000fe20000010017 */
[C---:B------:R-:W-:Y:S01]  /*e750*/  FMUL.FTZ R11, R26.reuse, R4 ;  /* 0x000000041a0b7220 */ /* 0x040fe20000410000 */
[----:B------:R-:W-:Y:S01]  /*e760*/  FMUL.FTZ R26, R26, R6 ;  /* 0x000000061a1a7220 */ /* 0x000fe20000410000 */
[----:B------:R-:W-:Y:S01]  /*e770*/  FFMA.FTZ R9, R18, R20, R9 ;  /* 0x0000001412097223 */ /* 0x000fe20000010009 */
[C---:B------:R-:W-:Y:S01]  /*e780*/  FMUL.FTZ R18, R27.reuse, R5 ;  /* 0x000000051b127220 */ /* 0x040fe20000410000 */
[----:B------:R-:W-:Y:S01]  /*e790*/  FMUL.FTZ R27, R27, R7 ;  /* 0x000000071b1b7220 */ /* 0x000fe20000410000 */
        /* <DEDUP_REMOVED lines=11> */
[----:B------:R-:W-:Y:S02]  /*e850*/  MOV R11, R10 ;  /* 0x0000000a000b7202 */ /* 0x000fe40000000f00 */
[----:B------:R-:W-:-:S02]  /*e860*/  MOV R10, R18 ;  /* 0x00000012000a7202 */ /* 0x000fc40000000f00 */
.L_x_7994:
[----:B------:R-:W-:Y:S05]  /*e870*/  BSYNC.RECONVERGENT B0 ;  /* 0x0000000000007941 */ /* 0x000fea0003800200 */
.L_x_7993:
[----:B-----5:R-:W-:Y:S01]  /*e880*/  IMAD.MOV.U32 R6, RZ, RZ, R10 ;  /* 0x000000ffff067224 */ /* 0x020fe200078e000a */
[----:B------:R-:W-:Y:S01]  /*e890*/  MOV R4, R8 ;  /* 0x0000000800047202 */ /* 0x000fe20000000f00 */
[----:B------:R-:W-:Y:S01]  /*e8a0*/  IMAD.MOV.U32 R7, RZ, RZ, R11 ;  /* 0x000000ffff077224 */ /* 0x000fe200078e000b */
[----:B------:R-:W-:Y:S02]  /*e8b0*/  MOV R5, R9 ;  /* 0x0000000900057202 */ /* 0x000fe40000000f00 */
.L_x_7992:
[----:B------:R-:W-:Y:S05]  /*e8c0*/  BSYNC.RECONVERGENT B1 ;  /* 0x0000000000017941 */ /* 0x000fea0003800200 */
.L_x_7991:
        /* <DEDUP_REMOVED lines=52> */
.L_x_7996:
[----:B------:R-:W-:Y:S05]  /*ec10*/  BSYNC.RECONVERGENT B0 ;  /* 0x0000000000007941 */ /* 0x000fea0003800200 */
.L_x_7995:
[----:B-----5:R3:W-:Y:S02]  /*ec20*/  STS.128 [R50+0x2000], R8 ;  /* 0x0020000832007388 */ /* 0x0207e40000000c00 */
.L_x_7990:
[----:B------:R-:W-:Y:S05]  /*ec30*/  BSYNC.RECONVERGENT B2 ;  /* 0x0000000000027941 */ /* 0x000fea0003800200 */
.L_x_7989:
        /* <DEDUP_REMOVED lines=29> */
[C---:B-1----:R-:W-:Y:S01]  /*ee10*/  SHF.L.U32 R18, R9.reuse, 0x10, RZ ;  /* 0x0000001009127819 */ /* 0x042fe200000006ff */
        /* <DEDUP_REMOVED lines=34> */
.L_x_8002:
[----:B------:R-:W-:Y:S05]  /*f040*/  BSYNC.RECONVERGENT B0 ;  /* 0x0000000000007941 */ /* 0x000fea0003800200 */
.L_x_8001:
[----:B-----5:R1:W-:Y:S02]  /*f050*/  STS.128 [R50+0x800], R8 ;  /* 0x0008000832007388 */ /* 0x0203e40000000c00 */
.L_x_8000:
[----:B------:R-:W-:Y:S05]  /*f060*/  BSYNC.RECONVERGENT B1 ;  /* 0x0000000000017941 */ /* 0x000fea0003800200 */
.L_x_7999:
        /* <DEDUP_REMOVED lines=18> */
[----:B------:R-:W-:Y:S01]  /*f190*/  IMAD.U32 R25, R10, 0x10000, RZ ;  /* 0x000100000a197824 */ /* 0x000fe200078e00ff */
[----:B------:R-:W-:Y:S01]  /*f1a0*/  LOP3.LUT R23, R11, 0xffff0000, RZ, 0xc0, !PT ;  /* 0xffff00000b177812 */ /* 0x000fe200078ec0ff */
        /* <DEDUP_REMOVED lines=37> */
.L_x_8004:
[----:B------:R-:W-:Y:S05]  /*f400*/  BSYNC.RECONVERGENT B0 ;  /* 0x0000000000007941 */ /* 0x000fea0003800200 */
.L_x_8003:
[----:B-----5:R3:W-:Y:S02]  /*f410*/  STS.128 [R50+0x2800], R8 ;  /* 0x0028000832007388 */ /* 0x0207e40000000c00 */
.L_x_7998:
[----:B------:R-:W-:Y:S05]  /*f420*/  BSYNC.RECONVERGENT B2 ;  /* 0x0000000000027941 */ /* 0x000fea0003800200 */
.L_x_7997:
        /* <DEDUP_REMOVED lines=26> */
[----:B------:R-:W-:Y:S01]  /*f5d0*/  IMAD.U32 R27, R10, 0x10000, RZ ;  /* 0x000100000a1b7824 */ /* 0x000fe200078e00ff */
[----:B------:R-:W-:Y:S02]  /*f5e0*/  LOP3.LUT R24, R11, 0xffff0000, RZ, 0xc0, !PT ;  /* 0xffff00000b187812 */ /* 0x000fe400078ec0ff */
[C---:B------:R-:W-:Y:S02]  /*f5f0*/  SHF.L.U32 R19, R9.reuse, 0x10, RZ ;  /* 0x0000001009137819 */ /* 0x040fe400000006ff */
[----:B------:R-:W-:-:S02]  /*f600*/  LOP3.LUT R9, R9, 0xffff0000, RZ, 0xc0, !PT ;  /* 0xffff000009097812 */ /* 0x000fc400078ec0ff */
[----:B------:R-:W-:Y:S02]  /*f610*/  LOP3.LUT R29, R10, 0xffff0000, RZ, 0xc0, !PT ;  /* 0xffff00000a1d7812 */ /* 0x000fe400078ec0ff */
[C---:B------:R-:W-:Y:S01]  /*f620*/  LOP3.LUT R28, R8.reuse, 0xffff0000, RZ, 0xc0, !PT ;  /* 0xffff0000081c7812 */ /* 0x040fe200078ec0ff */
[----:B---3--:R-:W-:Y:S01]  /*f630*/  IMAD.U32 R20, R8, 0x10000, RZ ;  /* 0x0001000008147824 */ /* 0x008fe200078e00ff */
        /* <DEDUP_REMOVED lines=32> */
.L_x_8010:
[----:B------:R-:W-:Y:S05]  /*f840*/  BSYNC.RECONVERGENT B0 ;  /* 0x0000000000007941 */ /* 0x000fea0003800200 */
.L_x_8009:
[----:B-----5:R3:W-:Y:S02]  /*f850*/  STS.128 [R50+0x1000], R8 ;  /* 0x0010000832007388 */ /* 0x0207e40000000c00 */
.L_x_8008:
[----:B------:R-:W-:Y:S05]  /*f860*/  BSYNC.RECONVERGENT B1 ;  /* 0x0000000000017941 */ /* 0x000fea0003800200 */
.L_x_8007:
        /* <DEDUP_REMOVED lines=57> */
.L_x_8012:
[----:B------:R-:W-:Y:S05]  /*fc00*/  BSYNC.RECONVERGENT B0 ;  /* 0x0000000000007941 */ /* 0x000fea0003800200 */
.L_x_8011:
[----:B-----5:R3:W-:Y:S02]  /*fc10*/  STS.128 [R50+0x3000], R8 ;  /* 0x0030000832007388 */ /* 0x0207e40000000c00 */
.L_x_8006:
[----:B------:R-:W-:Y:S05]  /*fc20*/  BSYNC.RECONVERGENT B2 ;  /* 0x0000000000027941 */ /* 0x000fea0003800200 */
.L_x_8005:
        /* <DEDUP_REMOVED lines=33> */
[----:B-1----:R-:W-:Y:S01]  /*fe40*/  IMAD.U32 R18, R8, 0x10000, RZ ;  /* 0x0001000008127824 */ /* 0x002fe200078e00ff */
        /* <DEDUP_REMOVED lines=32> */
.L_x_8016:
[----:B------:R-:W-:Y:S05]  /*10050*/  BSYNC.RECONVERGENT B0 ;  /* 0x0000000000007941 */ /* 0x000fea0003800200 */
.L_x_8015:
[----:B-----5:R1:W-:Y:S02]  /*10060*/  STS.128 [R50+0x1800], R8 ;  /* 0x0018000832007388 */ /* 0x0203e40000000c00 */
.L_x_8014:
[----:B------:R-:W-:Y:S05]  /*10070*/  BSYNC.RECONVERGENT B1 ;  /* 0x0000000000017941 */ /* 0x000fea0003800200 */
.L_x_8013:
        /* <DEDUP_REMOVED lines=21> */
[----:B------:R-:W-:Y:S02]  /*101d0*/  LOP3.LUT R0, R9, 0xffff0000, RZ, 0xc0, !PT ;  /* 0xffff000009007812 */ /* 0x000fe400078ec0ff */
[----:B------:R-:W-:-:S02]  /*101e0*/  SHF.L.U32 R16, R10, 0x10, RZ ;  /* 0x000000100a107819 */ /* 0x000fc400000006ff */
[----:B------:R-:W-:Y:S02]  /*101f0*/  LOP3.LUT R13, R10, 0xffff0000, RZ, 0xc0, !PT ;  /* 0xffff00000a0d7812 */ /* 0x000fe400078ec0ff */
        /* <DEDUP_REMOVED lines=18> */
[C---:B------:R-:W-:Y:S01]  /*10320*/  FMUL.FTZ R9, R10.reuse, R3 ;  /* 0x000000030a097220 */ /* 0x040fe20000410000 */
[----:B------:R-:W-:Y:S01]  /*10330*/  FFMA.FTZ R11, R17, R18, -R11 ;  /* 0x00000012110b7223 */ /* 0x000fe2000001080b */
[----:B------:R-:W-:Y:S01]  /*10340*/  FMUL.FTZ R10, R10, R5 ;  /* 0x000000050a0a7220 */ /* 0x000fe20000410000 */
[C---:B------:R-:W-:Y:S01]  /*10350*/  FFMA.FTZ R0, R16.reuse, R8, -R0 ;  /* 0x0000000810007223 */ /* 0x040fe20000010800 */
[----:B------:R-:W-:Y:S01]  /*10360*/  FFMA.FTZ R13, R16, R7, R13 ;  /* 0x00000007100d7223 */ /* 0x000fe2000001000d */
[C---:B------:R-:W-:Y:S01]  /*10370*/  FFMA.FTZ R9, R19.reuse, R5, -R9 ;  /* 0x0000000513097223 */ /* 0x040fe20000010809 */
        /* <DEDUP_REMOVED lines=9> */
.L_x_8018:
[----:B------:R-:W-:Y:S05]  /*10410*/  BSYNC.RECONVERGENT B0 ;  /* 0x0000000000007941 */ /* 0x000fea0003800200 */
.L_x_8017:
[----:B-----5:R3:W-:Y:S01]  /*10420*/  STS.128 [R50+0x3800], R8 ;  /* 0x0038000832007388 */ /* 0x0207e20000000c00 */
[----:B------:R-:W-:Y:S05]  /*10430*/  BRA `(.L_x_7987) ;  /* 0x0000002c00e47947 */ /* 0x000fea0003800000 */
.L_x_7988:
        /* <DEDUP_REMOVED lines=98> */
.L_x_8023:
[----:B------:R-:W-:Y:S05]  /*10a60*/  BSYNC.RECONVERGENT B0 ;  /* 0x0000000000007941 */ /* 0x000fea0003800200 */
.L_x_8022:
[----:B------:R-:W-:Y:S05]  /*10a70*/  BSYNC.RECONVERGENT B1 ;  /* 0x0000000000017941 */ /* 0x000fea0003800200 */
.L_x_8021:
        /* <DEDUP_REMOVED lines=45> */
[----:B---3--:R-:W-:Y:S01]  /*10d50*/  SHF.L.U32 R55, R16, 0x10, RZ ;  /* 0x0000001010377819 */ /* 0x008fe200000006ff */
        /* <DEDUP_REMOVED lines=44> */
.L_x_8025:
[----:B------:R-:W-:Y:S05]  /*11020*/  BSYNC.RECONVERGENT B0 ;  /* 0x0000000000007941 */ /* 0x000fea0003800200 */
.L_x_8024:
[----:B-----5:R4:W-:Y:S02]  /*11030*/  STS.128 [R50+0x2000], R20 ;  /* 0x0020001432007388 */ /* 0x0209e40000000c00 */
.L_x_8020:
[----:B------:R-:W-:Y:S05]  /*11040*/  BSYNC.RECONVERGENT B2 ;  /* 0x0000000000027941 */ /* 0x000fea0003800200 */
.L_x_8019:
        /* <DEDUP_REMOVED lines=26> */
[----:B------:R3:W4:Y:S05]  /*111f0*/  LD.E.128 R16, desc[UR6][R10.64] ;  /* 0x000000060a107980 */ /* 0x00072a000c101d00 */
[----:B------:R-:W2:Y:S01]  /*11200*/  LD.E.128 R4, desc[UR6][R4.64] ;  /* 0x0000000604047980 */ /* 0x000ea2000c101d00 */
[----:B---3--:R-:W-:-:S04]  /*11210*/  IADD3 R10, P1, PT, R36, R9, RZ ;  /* 0x00000009240a7210 */ /* 0x008fc80007f3e0ff */
        /* <DEDUP_REMOVED lines=10> */
[C---:B----4-:R-:W-:Y:S01]  /*112c0*/  IMAD.U32 R53, R16.reuse, 0x10000, RZ ;  /* 0x0001000010357824 */ /* 0x050fe200078e00ff */
[----:B------:R-:W-:Y:S01]  /*112d0*/  LOP3.LUT R43, R16, 0xffff0000, RZ, 0xc0, !PT ;  /* 0xffff0000102b7812 */ /* 0x000fe200078ec0ff */
[C---:B--2---:R-:W-:Y:S01]  /*112e0*/  IMAD.U32 R39, R4.reuse, 0x10000, RZ ;  /* 0x0001000004277824 */ /* 0x044fe200078e00ff */
        /* <DEDUP_REMOVED lines=25> */
[C---:B---3--:R-:W-:Y:S01]  /*11480*/  IMAD.U32 R6, R8.reuse, 0x10000, RZ ;  /* 0x0001000008067824 */ /* 0x048fe200078e00ff */
        /* <DEDUP_REMOVED lines=27> */
.L_x_8031:
[----:B------:R-:W-:Y:S05]  /*11640*/  BSYNC.RECONVERGENT B0 ;  /* 0x0000000000007941 */ /* 0x000fea0003800200 */
.L_x_8030:
[----:B-----5:R4:W-:Y:S02]  /*11650*/  STS.128 [R50+0x800], R20 ;  /* 0x0008001432007388 */ /* 0x0209e40000000c00 */
.L_x_8029:
[----:B------:R-:W-:Y:S05]  /*11660*/  BSYNC.RECONVERGENT B1 ;  /* 0x0000000000017941 */ /* 0x000fea0003800200 */
.L_x_8028:
        /* <DEDUP_REMOVED lines=14> */
[----:B--2---:R-:W-:-:S03]  /*11750*/  IMAD.SHL.U32 R17, R10, 0x2, RZ ;  /* 0x000000020a117824 */ /* 0x004fc600078e00ff */
[----:B------:R-:W-:Y:S02]  /*11760*/  SHF.L.U64.HI R16, R10, 0x1, R8 ;  /* 0x000000010a107819 */ /* 0x000fe40000010208 */
[----:B------:R-:W-:Y:S01]  /*11770*/  IADD3 R8, P1, PT, R34, R17, RZ ;  /* 0x0000001122087210 */ /* 0x000fe20007f3e0ff */
[----:B------:R-:W-:-:S04]  /*11780*/  IMAD.WIDE R18, R18, 0x2, R58 ;  /* 0x0000000212127825 */ /* 0x000fc800078e023a */
[----:B------:R-:W-:Y:S01]  /*11790*/  IMAD.X R9, R35, 0x1, R16, P1 ;  /* 0x0000000123097824 */ /* 0x000fe200008e0610 */
[----:B----4-:R2:W4:Y:S05]  /*117a0*/  LD.E.128 R20, desc[UR6][R18.64+0x80] ;  /* 0x0000800612147980 */ /* 0x01052a000c101d00 */
[----:B------:R-:W3:Y:S01]  /*117b0*/  LD.E.128 R8, desc[UR6][R8.64+0x80] ;  /* 0x0000800608087980 */ /* 0x000ee2000c101d00 */
        /* <DEDUP_REMOVED lines=11> */
[C---:B----4-:R-:W-:Y:S02]  /*11870*/  SHF.L.U32 R43, R20.reuse, 0x10, RZ ;  /* 0x00000010142b7819 */ /* 0x050fe400000006ff */
[----:B------:R-:W-:Y:S02]  /*11880*/  LOP3.LUT R42, R20, 0xffff0000, RZ, 0xc0, !PT ;  /* 0xffff0000142a7812 */ /* 0x000fe400078ec0ff */
[C---:B---3--:R-:W-:Y:S01]  /*11890*/  SHF.L.U32 R38, R8.reuse, 0x10, RZ ;  /* 0x0000001008267819 */ /* 0x048fe200000006ff */
[C---:B------:R-:W-:Y:S01]  /*118a0*/  IMAD.U32 R7, R9.reuse, 0x10000, RZ ;  /* 0x0001000009077824 */ /* 0x040fe200078e00ff */
[----:B------:R-:W-:Y:S01]  /*118b0*/  LOP3.LUT R41, R9, 0xffff0000, RZ, 0xc0, !PT ;  /* 0xffff000009297812 */ /* 0x000fe200078ec0ff */
[C---:B------:R-:W-:Y:S01]  /*118c0*/  IMAD.U32 R9, R11.reuse, 0x10000, RZ ;  /* 0x000100000b097824 */ /* 0x040fe200078e00ff */
[----:B------:R-:W-:Y:S02]  /*118d0*/  LOP3.LUT R8, R8, 0xffff0000, RZ, 0xc0, !PT ;  /* 0xffff000008087812 */ /* 0x000fe400078ec0ff */
[----:B------:R-:W-:Y:S01]  /*118e0*/  LOP3.LUT R11, R11, 0xffff0000, RZ, 0xc0, !PT ;  /* 0xffff00000b0b7812 */ /* 0x000fe200078ec0ff */
[----:B------:R-:W-:Y:S01]  /*118f0*/  IMAD.U32 R20, R21, 0x10000, RZ ;  /* 0x0001000015147824 */ /* 0x000fe200078e00ff */
[----:B------:R-:W-:-:S02]  /*11900*/  SHF.L.U32 R40, R10, 0x10, RZ ;  /* 0x000000100a287819 */ /* 0x000fc400000006ff */
        /* <DEDUP_REMOVED lines=24> */
[----:B------:R-:W-:-:S02]  /*11a90*/  SHF.L.U32 R16, R18, 0x10, RZ ;  /* 0x0000001012107819 */ /* 0x000fc400000006ff */
[----:B------:R-:W-:Y:S01]  /*11aa0*/  LOP3.LUT R11, R18, 0xffff0000, RZ, 0xc0, !PT ;  /* 0xffff0000120b7812 */ /* 0x000fe200078ec0ff */
[----:B------:R-:W-:Y:S01]  /*11ab0*/  @P0 FADD.FTZ R40, -R40, -RZ ;  /* 0x800000ff28280221 */ /* 0x000fe20000010100 */
[C---:B------:R-:W-:Y:S01]  /*11ac0*/  LOP3.LUT R18, R19.reuse, 0xffff0000, RZ, 0xc0, !PT ;  /* 0xffff000013127812 */ /* 0x040fe200078ec0ff */
[----:B------:R-:W-:Y:S02]  /*11ad0*/  IMAD.U32 R10, R19, 0x10000, RZ ;  /* 0x00010000130a7824 */ /* 0x000fe400078e00ff */
        /* <DEDUP_REMOVED lines=9> */
[----:B------:R-:W-:-:S02]  /*11b70*/  F2FP.BF16.F32.PACK_AB R8, R8, R9 ;  /* 0x000000090808723e */ /* 0x000fc400000010ff */
[----:B------:R-:W-:Y:S02]  /*11b80*/  F2FP.BF16.F32.PACK_AB R4, R4, R7 ;  /* 0x000000070404723e */ /* 0x000fe400000010ff */
[----:B------:R-:W-:Y:S02]  /*11b90*/  F2FP.BF16.F32.PACK_AB R10, R5, R10 ;  /* 0x0000000a050a723e */ /* 0x000fe400000010ff */
[----:B------:R-:W-:Y:S01]  /*11ba0*/  MOV R5, R4 ;  /* 0x0000000400057202 */ /* 0x000fe20000000f00 */
[----:B------:R-:W-:Y:S01]  /*11bb0*/  IMAD.MOV.U32 R4, RZ, RZ, R8 ;  /* 0x000000ffff047224 */ /* 0x000fe200078e0008 */
[----:B------:R-:W-:Y:S02]  /*11bc0*/  F2FP.BF16.F32.PACK_AB R6, R6, R16 ;  /* 0x000000100606723e */ /* 0x000fe400000010ff */
[----:B------:R-:W-:Y:S02]  /*11bd0*/  MOV R7, R10 ;  /* 0x0000000a00077202 */ /* 0x000fe40000000f00 */
.L_x_8033:
[----:B------:R-:W-:Y:S05]  /*11be0*/  BSYNC.RECONVERGENT B0 ;  /* 0x0000000000007941 */ /* 0x000fea0003800200 */
.L_x_8032:
[----:B-----5:R1:W-:Y:S02]  /*11bf0*/  STS.128 [R50+0x2800], R4 ;  /* 0x0028000432007388 */ /* 0x0203e40000000c00 */
.L_x_8027:
[----:B------:R-:W-:Y:S05]  /*11c00*/  BSYNC.RECONVERGENT B2 ;  /* 0x0000000000027941 */ /* 0x000fea0003800200 */
.L_x_8026:
        /* <DEDUP_REMOVED lines=29> */
[----:B-1----:R-:W-:-:S04]  /*11de0*/  IADD3 R10, P1, PT, R36, R9, RZ ;  /* 0x00000009240a7210 */ /* 0x002fc80007f3e0ff */
        /* <DEDUP_REMOVED lines=66> */
.L_x_8039:
[----:B------:R-:W-:Y:S05]  /*12210*/  BSYNC.RECONVERGENT B0 ;  /* 0x0000000000007941 */ /* 0x000fea0003800200 */
.L_x_8038:
[----:B-----5:R4:W-:Y:S02]  /*12220*/  STS.128 [R50+0x1000], R20 ;  /* 0x0010001432007388 */ /* 0x0209e40000000c00 */
.L_x_8037:
[----:B------:R-:W-:Y:S05]  /*12230*/  BSYNC.RECONVERGENT B1 ;  /* 0x0000000000017941 */ /* 0x000fea0003800200 */
.L_x_8036:
        /* <DEDUP_REMOVED lines=19> */
[----:B------:R1:W2:Y:S05]  /*12370*/  LD.E.128 R16, desc[UR6][R10.64+0x80] ;  /* 0x000080060a107980 */ /* 0x0002aa000c101d00 */
[----:B------:R-:W3:Y:S01]  /*12380*/  LD.E.128 R4, desc[UR6][R4.64+0x80] ;  /* 0x0000800604047980 */ /* 0x000ee2000c101d00 */
[----:B-1----:R-:W-:-:S04]  /*12390*/  IADD3 R10, P1, PT, R36, R9, RZ ;  /* 0x00000009240a7210 */ /* 0x002fc80007f3e0ff */
        /* <DEDUP_REMOVED lines=12> */
[C---:B---3--:R-:W-:Y:S01]  /*12460*/  IMAD.U32 R39, R4.reuse, 0x10000, RZ ;  /* 0x0001000004277824 */ /* 0x048fe200078e00ff */
        /* <DEDUP_REMOVED lines=25> */
[C---:B----4-:R-:W-:Y:S01]  /*12600*/  IMAD.U32 R6, R8.reuse, 0x10000, RZ ;  /* 0x0001000008067824 */ /* 0x050fe200078e00ff */
        /* <DEDUP_REMOVED lines=27> */
.L_x_8041:
[----:B------:R-:W-:Y:S05]  /*127c0*/  BSYNC.RECONVERGENT B0 ;  /* 0x0000000000007941 */ /* 0x000fea0003800200 */
.L_x_8040:
[----:B-----5:R1:W-:Y:S02]  /*127d0*/  STS.128 [R50+0x3000], R20 ;  /* 0x0030001432007388 */ /* 0x0203e40000000c00 */
.L_x_8035:
[----:B------:R-:W-:Y:S05]  /*127e0*/  BSYNC.RECONVERGENT B2 ;  /* 0x0000000000027941 */ /* 0x000fea0003800200 */
.L_x_8034:
        /* <DEDUP_REMOVED lines=97> */
.L_x_8045:
[----:B------:R-:W-:Y:S05]  /*12e00*/  BSYNC.RECONVERGENT B0 ;  /* 0x0000000000007941 */ /* 0x000fea0003800200 */
.L_x_8044:
[----:B-----5:R3:W-:Y:S02]  /*12e10*/  STS.128 [R50+0x1800], R20 ;  /* 0x0018001432007388 */ /* 0x0207e40000000c00 */
.L_x_8043:
[----:B------:R-:W-:Y:S05]  /*12e20*/  BSYNC.RECONVERGENT B1 ;  /* 0x0000000000017941 */ /* 0x000fea0003800200 */
.L_x_8042:
        /* <DEDUP_REMOVED lines=60> */
[----:B----4-:R-:W-:-:S02]  /*131f0*/  IMAD.U32 R16, R20, 0x10000, RZ ;  /* 0x0001000014107824 */ /* 0x010fc400078e00ff */
        /* <DEDUP_REMOVED lines=27> */
.L_x_8047:
[----:B------:R-:W-:Y:S05]  /*133b0*/  BSYNC.RECONVERGENT B0 ;  /* 0x0000000000007941 */ /* 0x000fea0003800200 */
.L_x_8046:
[----:B-----5:R1:W-:Y:S02]  /*133c0*/  STS.128 [R50+0x3800], R4 ;  /* 0x0038000432007388 */ /* 0x0203e40000000c00 */
.L_x_7987:
[----:B------:R-:W-:Y:S05]  /*133d0*/  BSYNC.RECONVERGENT B3 ;  /* 0x0000000000037941 */ /* 0x000fea0003800200 */
.L_x_7979:
        /* <DEDUP_REMOVED lines=26> */
.L_x_8049:
[----:B------:R-:W-:Y:S05]  /*13580*/  BSYNC.RECONVERGENT B0 ;  /* 0x0000000000007941 */ /* 0x000fea0003800200 */
.L_x_8048:
[C---:B-1----:R-:W-:Y:S01]  /*13590*/  LEA R6, P1, R51.reuse, R222, 0x1 ;  /* 0x000000de33067211 */ /* 0x042fe200078208ff */
        /* <DEDUP_REMOVED lines=17> */
.L_x_8051:
[----:B------:R-:W-:Y:S05]  /*136b0*/  BSYNC.RECONVERGENT B0 ;  /* 0x0000000000007941 */ /* 0x000fea0003800200 */
.L_x_8050:
        /* <DEDUP_REMOVED lines=16> */
.L_x_8053:
[----:B------:R-:W-:Y:S05]  /*137c0*/  BSYNC.RECONVERGENT B0 ;  /* 0x0000000000007941 */ /* 0x000fea0003800200 */
.L_x_8052:
        /* <DEDUP_REMOVED lines=18> */
.L_x_8055:
[----:B------:R-:W-:Y:S05]  /*138f0*/  BSYNC.RECONVERGENT B0 ;  /* 0x0000000000007941 */ /* 0x000fea0003800200 */
.L_x_8054:
[----:B------:R-:W-:Y:S01]  /*13900*/  BSSY.RECONVERGENT B0, `(.L_x_8056) ;  /* 0x0000014000007945 */ /* 0x000fe20003800200 */
[----:B------:R-:W-:-:S03]  /*13910*/  ISETP.GE.AND P1, PT, R100, R54, PT ;  /* 0x000000366400720c */ /* 0x000fc60003f26270 */
[----:B------:R-:W-:Y:S10]  /*13920*/  @P3 BRA `(.L_x_8057) ;  /* 0x0000000000443947 */ /* 0x000ff40003800000 */
[----:B--23--:R-:W-:Y:S01]  /*13930*/  MOV R8, R6 ;  /* 0x0000000600087202 */ /* 0x00cfe20000000f00 */
[----:B-----5:R-:W-:Y:S01]  /*13940*/  IMAD R3, R217, 0x60, RZ ;  /* 0x00000060d9037824 */ /* 0x020fe200078e02ff */
        /* <DEDUP_REMOVED lines=15> */
.L_x_8057:
[----:B------:R-:W-:Y:S05]  /*13a40*/  BSYNC.RECONVERGENT B0 ;  /* 0x0000000000007941 */ /* 0x000fea0003800200 */
.L_x_8056:
        /* <DEDUP_REMOVED lines=16> */
.L_x_8059:
[----:B------:R-:W-:Y:S05]  /*13b50*/  BSYNC.RECONVERGENT B0 ;  /* 0x0000000000007941 */ /* 0x000fea0003800200 */
.L_x_8058:
[----:B------:R-:W-:Y:S04]  /*13b60*/  BSSY.RECONVERGENT B0, `(.L_x_8060) ;  /* 0x0000013000007945 */ /* 0x000fe80003800200 */
[----:B------:R-:W-:Y:S05]  /*13b70*/  @P0 BRA `(.L_x_8061) ;  /* 0x0000000000440947 */ /* 0x000fea0003800000 */
        /* <DEDUP_REMOVED lines=17> */
.L_x_8061:
[----:B------:R-:W-:Y:S05]  /*13c90*/  BSYNC.RECONVERGENT B0 ;  /* 0x0000000000007941 */ /* 0x000fea0003800200 */
.L_x_8060:
[----:B------:R-:W-:Y:S04]  /*13ca0*/  BSSY.RECONVERGENT B0, `(.L_x_8062) ;  /* 0x0000011000007945 */ /* 0x000fe80003800200 */
[----:B------:R-:W-:Y:S05]  /*13cb0*/  @P1 BRA `(.L_x_8063) ;  /* 0x00000000003c1947 */ /* 0x000fea0003800000 */
[-C--:B------:R-:W-:Y:S01]  /*13cc0*/  ISETP.GE.AND P1, PT, R14, R229.reuse, PT ;  /* 0x000000e50e00720c */ /* 0x080fe20003f26270 */
[----:B-----5:R-:W-:Y:S01]  /*13cd0*/  IMAD R3, R217, 0xc0, RZ ;  /* 0x000000c0d9037824 */ /* 0x020fe200078e02ff */
        /* <DEDUP_REMOVED lines=13> */
.L_x_8063:
[----:B------:R-:W-:Y:S05]  /*13db0*/  BSYNC.RECONVERGENT B0 ;  /* 0x0000000000007941 */ /* 0x000fea0003800200 */
.L_x_8062:
[----:B------:R-:W2:Y:S04]  /*13dc0*/  LD.E.64 R10, desc[UR6][R132.64+0x1c0] ;  /* 0x0001c006840a7980 */ /* 0x000ea8000c101b00 */
[----:B-1----:R-:W4:Y:S01]  /*13dd0*/  LD.E.64 R6, desc[UR6][R132.64+0x1b8] ;  /* 0x0001b80684067980 */ /* 0x002f22000c101b00 */
[----:B------:R-:W-:-:S03]  /*13de0*/  MOV R96, R230 ;  /* 0x000000e600607202 */ /* 0x000fc60000000f00 */
[----:B------:R-:W4:Y:S04]  /*13df0*/  LD.E R5, desc[UR6][R132.64+0xd8] ;  /* 0x0000d80684057980 */ /* 0x000f28000c101900 */
[----:B------:R-:W0:Y:S04]  /*13e00*/  LDGDEPBAR ;  /* 0x00000000000079af */ /* 0x000e280000000000 */
[----:B------:R1:W5:Y:S01]  /*13e10*/  LD.E R42, desc[UR6][R132.64+0x184] ;  /* 0x00018406842a7980 */ /* 0x000362000c101900 */
[----:B--23--:R-:W-:-:S04]  /*13e20*/  IMAD.WIDE.U32 R8, R231, R10, R96 ;  /* 0x0000000ae7087225 */ /* 0x00cfc800078e0060 */
[----:B-----5:R-:W-:Y:S01]  /*13e30*/  IMAD R3, R11, R231, RZ ;  /* 0x000000e70b037224 */ /* 0x020fe200078e02ff */
[----:B----4-:R-:W-:-:S04]  /*13e40*/  LEA R236, P0, R8, R6, 0x2 ;  /* 0x0000000608ec7211 */ /* 0x010fc800078010ff */
[----:B------:R-:W-:-:S04]  /*13e50*/  IADD3 R3, PT, PT, R9, R3, RZ ;  /* 0x0000000309037210 */ /* 0x000fc80007ffe0ff */
[----:B------:R-:W-:Y:S01]  /*13e60*/  LEA.HI.X R237, R8, R7, R3, 0x2, P0 ;  /* 0x0000000708ed7211 */ /* 0x000fe200000f1403 */
[----:B------:R-:W2:Y:S01]  /*13e70*/  MUFU.RCP R5, R5 ;  /* 0x0000000500057308 */ /* 0x000ea20000001000 */
        /* <DEDUP_REMOVED lines=24> */
.L_x_8065:
[----:B------:R2:W-:Y:S04]  /*14000*/  STS.128 [R50+0xc000], RZ ;  /* 0x00c000ff32007388 */ /* 0x0005e80000000c00 */
[----:B------:R2:W-:Y:S02]  /*14010*/  STS.128 [R50+0x10000], RZ ;  /* 0x010000ff32007388 */ /* 0x0005e40000000c00 */
.L_x_8066:
[----:B------:R-:W-:Y:S05]  /*14020*/  BSYNC.RECONVERGENT B0 ;  /* 0x0000000000007941 */ /* 0x000fea0003800200 */
.L_x_8064:
        /* <DEDUP_REMOVED lines=25> */
.L_x_8068:
[----:B------:R-:W-:Y:S05]  /*141c0*/  BSYNC.RECONVERGENT B0 ;  /* 0x0000000000007941 */ /* 0x000fea0003800200 */
.L_x_8067:
        /* <DEDUP_REMOVED lines=18> */
.L_x_8070:
[----:B------:R-:W-:Y:S05]  /*142f0*/  BSYNC.RECONVERGENT B0 ;  /* 0x0000000000007941 */ /* 0x000fea0003800200 */
.L_x_8069:
        /* <DEDUP_REMOVED lines=19> */
.L_x_8072:
[----:B------:R-:W-:Y:S05]  /*14430*/  BSYNC.RECONVERGENT B0 ;  /* 0x0000000000007941 */ /* 0x000fea0003800200 */
.L_x_8071:
        /* <DEDUP_REMOVED lines=21> */
.L_x_8074:
[----:B------:R-:W-:Y:S05]  /*14590*/  BSYNC.RECONVERGENT B0 ;  /* 0x0000000000007941 */ /* 0x000fea0003800200 */
.L_x_8073:
        /* <DEDUP_REMOVED lines=18> */
.L_x_8076:
[----:B------:R-:W-:Y:S05]  /*146c0*/  BSYNC.RECONVERGENT B0 ;  /* 0x0000000000007941 */ /* 0x000fea0003800200 */
.L_x_8075:
        /* <DEDUP_REMOVED lines=21> */
.L_x_8078:
[----:B------:R-:W-:Y:S05]  /*14820*/  BSYNC.RECONVERGENT B0 ;  /* 0x0000000000007941 */ /* 0x000fea0003800200 */
.L_x_8077:
        /* <DEDUP_REMOVED lines=19> */
.L_x_8080:
[----:B------:R-:W-:Y:S05]  /*14960*/  BSYNC.RECONVERGENT B0 ;  /* 0x0000000000007941 */ /* 0x000fea0003800200 */
.L_x_8079:
[----:B------:R-:W2:Y:S01]  /*14970*/  S2UR UR8, SR_CgaCtaId ;  /* 0x00000000000879c3 */ /* 0x000ea20000008800 */
[----:B---3--:R-:W-:Y:S01]  /*14980*/  SHF.R.U32.HI R210, RZ, 0x1, R208 ;  /* 0x00000001ffd27819 */ /* 0x008fe200000116d0 */
[----:B------:R-:W-:Y:S01]  /*14990*/  UMOV UR4, 0x400 ;  /* 0x0000040000047882 */ /* 0x000fe20000000000 */
[C---:B------:R-:W-:Y:S01]  /*149a0*/  SHF.L.U32 R58, R208.reuse, 0x6, RZ ;  /* 0x00000006d03a7819 */ /* 0x040fe200000006ff */
[----:B------:R-:W3:Y:S01]  /*149b0*/  LD.E R59, desc[UR6][R132.64+0x18c] ;  /* 0x00018c06843b7980 */ /* 0x000ee2000c101900 */
[C---:B------:R-:W-:Y:S02]  /*149c0*/  SHF.L.U32 R211, R208.reuse, 0x5, RZ ;  /* 0x00000005d0d37819 */ /* 0x040fe400000006ff */
[----:B------:R-:W-:Y:S01]  /*149d0*/  SHF.L.U32 R209, R208, 0x3, RZ ;  /* 0x00000003d0d17819 */ /* 0x000fe200000006ff */
        /* <DEDUP_REMOVED lines=16> */
[----:B------:R-:W-:Y:S01]  /*14ae0*/  LDSM.16.M88.4 R60, [R124+UR8+0x4000] ;  /* 0x004000087c3c783b */ /* 0x000fe20008000200 */
[----:B------:R-:W-:-:S02]  /*14af0*/  LOP3.LUT P0, RZ, R208, 0x2, RZ, 0xc0, !PT ;  /* 0x00000002d0ff7812 */ /* 0x000fc4000780c0ff */
[----:B------:R-:W-:Y:S01]  /*14b00*/  IADD3 R185, PT, PT, R124, UR8, RZ ;  /* 0x000000087cb97c10 */ /* 0x000fe2000fffe0ff */
[----:B------:R-:W2:Y:S01]  /*14b10*/  LDSM.16.M88.4 R84, [R186] ;  /* 0x00000000ba54783b */ /* 0x000ea20000000200 */
[----:B------:R-:W-:-:S03]  /*14b20*/  SEL R200, R200, 0xffffffe0, !P0 ;  /* 0xffffffe0c8c87807 */ /* 0x000fc60004000000 */
[----:B-1--4-:R-:W1:Y:S01]  /*14b30*/  LDSM.16.M88.4 R48, [R124+UR8+0x4800] ;  /* 0x004800087c30783b */ /* 0x012e620008000200 */
[-C--:B------:R-:W-:Y:S02]  /*14b40*/  IADD3 R40, PT, PT, R186, R200.reuse, RZ ;  /* 0x000000c8ba287210 */ /* 0x080fe40007ffe0ff */
[----:B------:R-:W-:Y:S01]  /*14b50*/  IADD3 R56, PT, PT, R185, R200, RZ ;  /* 0x000000c8b9387210 */ /* 0x000fe20007ffe0ff */
[----:B------:R-:W4:Y:S04]  /*14b60*/  LDSM.16.M88.4 R32, [R124+UR8+0x5000] ;  /* 0x005000087c20783b */ /* 0x000f280008000200 */
[----:B------:R-:W4:Y:S04]  /*14b70*/  LDSM.16.M88.4 R24, [R124+UR8+0x5800] ;  /* 0x005800087c18783b */ /* 0x000f280008000200 */
[----:B------:R-:W4:Y:S04]  /*14b80*/  LDSM.16.M88.4 R8, [R124+UR8+0x6000] ;  /* 0x006000087c08783b */ /* 0x000f280008000200 */
[----:B------:R-:W4:Y:S04]  /*14b90*/  LDSM.16.M88.4 R100, [R124+UR8+0x6800] ;  /* 0x006800087c64783b */ /* 0x000f280008000200 */
[----:B------:R-:W4:Y:S04]  /*14ba0*/  LDSM.16.M88.4 R92, [R124+UR8+0x7000] ;  /* 0x007000087c5c783b */ /* 0x000f280008000200 */
[----:B------:R-:W4:Y:S04]  /*14bb0*/  LDSM.16.M88.4 R16, [R124+UR8+0x7800] ;  /* 0x007800087c10783b */ /* 0x000f280008000200 */
[----:B------:R-:W-:Y:S04]  /*14bc0*/  LDSM.16.M88.4 R112, [R40] ;  /* 0x000000002870783b */ /* 0x000fe80000000200 */
[----:B------:R-:W4:Y:S01]  /*14bd0*/  LDSM.16.M88.4 R12, [R56+0x4000] ;  /* 0x00400000380c783b */ /* 0x000f220000000200 */
[C---:B--2---:R-:W-:Y:S03]  /*14be0*/  HMMA.16816.F32.BF16 R64, R84.reuse, R60, RZ ;  /* 0x0000003c5440723c */ /* 0x044fe600000418ff */
[----:B------:R-:W2:Y:S04]  /*14bf0*/  LDSM.16.M88.4 R72, [R56+0x4800] ;  /* 0x004800003848783b */ /* 0x000ea80000000200 */
[----:B------:R-:W2:Y:S01]  /*14c00*/  LDSM.16.M88.4 R68, [R56+0x5000] ;  /* 0x005000003844783b */ /* 0x000ea20000000200 */
[----:B-1----:R-:W-:Y:S01]  /*14c10*/  HMMA.16816.F32.BF16 R52, R84, R48, RZ ;  /* 0x000000305434723c */ /* 0x002fe200000418ff */
[----:B------:R-:W-:-:S02]  /*14c20*/  MOV R43, 0x40 ;  /* 0x00000040002b7802 */ /* 0x000fc40000000f00 */
[----:B------:R-:W-:Y:S01]  /*14c30*/  LDSM.16.M88.4 R104, [R56+0x7800] ;  /* 0x007800003868783b */ /* 0x000fe20000000200 */
[----:B------:R-:W-:-:S03]  /*14c40*/  LOP3.LUT P0, R135, R208, 0x4, RZ, 0xc0, !PT ;  /* 0x00000004d0877812 */ /* 0x000fc6000780c0ff */
        /* <DEDUP_REMOVED lines=24> */
[----:B------:R-:W4:Y:S04]  /*14dd0*/  LDSM.16.M88.4 R12, [R184] ;  /* 0x00000000b80c783b */ /* 0x000f280000000200 */
[----:B------:R-:W4:Y:S03]  /*14de0*/  LDSM.16.M88.4 R80, [R2+0x4000] ;  /* 0x004000000250783b */ /* 0x000f260000000200 */
[C---:B--2---:R-:W-:Y:S08]  /*14df0*/  HMMA.16816.F32.BF16 R52, R112.reuse, R72, R52 ;  /* 0x000000487034723c */ /* 0x044ff00000041834 */
[C---:B------:R-:W-:Y:S01]  /*14e00*/  HMMA.16816.F32.BF16 R48, R112.reuse, R74, R48 ;  /* 0x0000004a7030723c */ /* 0x040fe20000041830 */
[----:B------:R-:W2:Y:S07]  /*14e10*/  LDSM.16.M88.4 R72, [R2+0x5000] ;  /* 0x005000000248783b */ /* 0x000eae0000000200 */
        /* <DEDUP_REMOVED lines=22> */
[C---:B--2---:R-:W-:Y:S08]  /*14f80*/  HMMA.16816.F32.BF16 R36, R12.reuse, R72, R36 ;  /* 0x000000480c24723c */ /* 0x044ff00000041824 */
[C---:B------:R-:W-:Y:S01]  /*14f90*/  HMMA.16816.F32.BF16 R32, R12.reuse, R74, R32 ;  /* 0x0000004a0c20723c */ /* 0x040fe20000041820 */
[----:B------:R-:W-:Y:S07]  /*14fa0*/  LDSM.16.M88.4 R72, [R207] ;  /* 0x00000000cf48783b */ /* 0x000fee0000000200 */
[C---:B---3--:R-:W-:Y:S08]  /*14fb0*/  HMMA.16816.F32.BF16 R28, R12.reuse, R68, R28 ;  /* 0x000000440c1c723c */ /* 0x048ff0000004181c */
[----:B------:R-:W-:Y:S01]  /*14fc0*/  HMMA.16816.F32.BF16 R24, R12, R70, R24 ;  /* 0x000000460c18723c */ /* 0x000fe20000041818 */
[----:B------:R-:W2:Y:S07]  /*14fd0*/  LDSM.16.M88.4 R68, [R0+0x4000] ;  /* 0x004000000044783b */ /* 0x000eae0000000200 */
[C---:B------:R-:W-:Y:S08]  /*14fe0*/  HMMA.16816.F32.BF16 R4, R112.reuse, R116, R4 ;  /* 0x000000747004723c */ /* 0x040ff00000041804 */
[----:B------:R-:W-:Y:S08]  /*14ff0*/  HMMA.16816.F32.BF16 R100, R112, R118, R100 ;  /* 0x000000767064723c */ /* 0x000ff00000041864 */
[C---:B-1----:R-:W-:Y:S08]  /*15000*/  HMMA.16816.F32.BF16 R20, R12.reuse, R16, R20 ;  /* 0x000000100c14723c */ /* 0x042ff00000041814 */
[C---:B------:R-:W-:Y:S01]  /*15010*/  HMMA.16816.F32.BF16 R8, R12.reuse, R18, R8 ;  /* 0x000000120c08723c */ /* 0x040fe20000041808 */
[----:B------:R-:W1:Y:S07]  /*15020*/  LDSM.16.M88.4 R16, [R0+0x4800] ;  /* 0x004800000010783b */ /* 0x000e6e0000000200 */
[C---:B----4-:R-:W-:Y:S08]  /*15030*/  HMMA.16816.F32.BF16 R96, R12.reuse, R76, R96 ;  /* 0x0000004c0c60723c */ /* 0x050ff00000041860 */
[C---:B------:R-:W-:Y:S01]  /*15040*/  HMMA.16816.F32.BF16 R92, R12.reuse, R78, R92 ;  /* 0x0000004e0c5c723c */ /* 0x040fe2000004185c */
[----:B------:R-:W3:Y:S07]  /*15050*/  LDSM.16.M88.4 R76, [R0+0x5800] ;  /* 0x00580000004c783b */ /* 0x000eee0000000200 */
[C---:B------:R-:W-:Y:S08]  /*15060*/  HMMA.16816.F32.BF16 R4, R12.reuse, R80, R4 ;  /* 0x000000500c04723c */ /* 0x040ff00000041804 */
[C---:B------:R-:W-:Y:S01]  /*15070*/  HMMA.16816.F32.BF16 R100, R12.reuse, R82, R100 ;  /* 0x000000520c64723c */ /* 0x040fe20000041864 */
[----:B------:R-:W4:Y:S07]  /*15080*/  LDSM.16.M88.4 R80, [R0+0x5000] ;  /* 0x005000000050783b */ /* 0x000f2e0000000200 */
[C---:B------:R-:W-:Y:S08]  /*15090*/  HMMA.16816.F32.BF16 R88, R12.reuse, R104, R88 ;  /* 0x000000680c58723c */ /* 0x040ff00000041858 */
[----:B------:R-:W-:Y:S01]  /*150a0*/  HMMA.16816.F32.BF16 R84, R12, R106, R84 ;  /* 0x0000006a0c54723c */ /* 0x000fe20000041854 */
[----:B------:R-:W4:Y:S04]  /*150b0*/  LDSM.16.M88.4 R12, [R0+0x6000] ;  /* 0x00600000000c783b */ /* 0x000f280000000200 */
[----:B------:R-:W-:Y:S03]  /*150c0*/  LDSM.16.M88.4 R104, [R124+UR8+0x8000] ;  /* 0x008000087c68783b */ /* 0x000fe60008000200 */
        /* <DEDUP_REMOVED lines=12> */
[C---:B------:R-:W-:Y:S01]  /*15190*/  HMMA.16816.F32.BF16 R112, R72.reuse, R12, R20 ;  /* 0x0000000c4870723c */ /* 0x040fe20000041814 */
[----:B------:R-:W4:Y:S07]  /*151a0*/  LDSM.16.M88.4 R20, [R56+0x8000] ;  /* 0x008000003814783b */ /* 0x000f2e0000000200 */
[C---:B--2---:R-:W-:Y:S08]  /*151b0*/  HMMA.16816.F32.BF16 R4, R72.reuse, R68, R4 ;  /* 0x000000444804723c */ /* 0x044ff00000041804 */
[----:B------:R-:W-:Y:S01]  /*151c0*/  HMMA.16816.F32.BF16 R100, R72, R70, R100 ;  /* 0x000000464864723c */ /* 0x000fe20000041864 */
[----:B------:R-:W-:Y:S07]  /*151d0*/  LDSM.16.M88.4 R68, [R184+0x2000] ;  /* 0x00200000b844783b */ /* 0x000fee0000000200 */
[----:B------:R-:W-:Y:S01]  /*151e0*/  HMMA.16816.F32.BF16 R116, R108, R104, R64 ;  /* 0x000000686c74723c */ /* 0x000fe20000041840 */
[----:B------:R-:W-:Y:S07]  /*151f0*/  LDSM.16.M88.4 R64, [R2+0x8000] ;  /* 0x008000000240783b */ /* 0x000fee0000000200 */
[C---:B------:R-:W-:Y:S01]  /*15200*/  HMMA.16816.F32.BF16 R8, R72.reuse, R14, R8 ;  /* 0x0000000e4808723c */ /* 0x040fe20000041808 */
[----:B------:R-:W2:Y:S07]  /*15210*/  LDSM.16.M88.4 R12, [R124+UR8+0x8800] ;  /* 0x008800087c0c783b */ /* 0x000eae0008000200 */
[C---:B-1----:R-:W-:Y:S08]  /*15220*/  HMMA.16816.F32.BF16 R96, R72.reuse, R16, R96 ;  /* 0x000000104860723c */ /* 0x042ff00000041860 */
[----:B------:R-:W-:Y:S01]  /*15230*/  HMMA.16816.F32.BF16 R92, R72, R18, R92 ;  /* 0x00000012485c723c */ /* 0x000fe2000004185c */
[----:B------:R-:W1:Y:S07]  /*15240*/  LDSM.16.M88.4 R16, [R124+UR8+0x9000] ;  /* 0x009000087c10783b */ /* 0x000e6e0008000200 */
[----:B------:R-:W-:Y:S01]  /*15250*/  HMMA.16816.F32.BF16 R60, R108, R106, R60 ;  /* 0x0000006a6c3c723c */ /* 0x000fe2000004183c */
[----:B------:R-:W-:Y:S07]  /*15260*/  LDSM.16.M88.4 R104, [R56+0x8800] ;  /* 0x008800003868783b */ /* 0x000fee0000000200 */
[C---:B---3--:R-:W-:Y:S08]  /*15270*/  HMMA.16816.F32.BF16 R88, R72.reuse, R76, R88 ;  /* 0x0000004c4858723c */ /* 0x048ff00000041858 */
[----:B------:R-:W-:Y:S01]  /*15280*/  HMMA.16816.F32.BF16 R84, R72, R78, R84 ;  /* 0x0000004e4854723c */ /* 0x000fe20000041854 */
[----:B------:R-:W-:Y:S04]  /*15290*/  LDSM.16.M88.4 R76, [R207+0x2000] ;  /* 0x00200000cf4c783b */ /* 0x000fe80000000200 */
[----:B------:R-:W3:Y:S03]  /*152a0*/  LDSM.16.M88.4 R72, [R0+0x8000] ;  /* 0x008000000048783b */ /* 0x000ee60000000200 */
[C---:B----4-:R-:W-:Y:S08]  /*152b0*/  HMMA.16816.F32.BF16 R116, R80.reuse, R20, R116 ;  /* 0x000000145074723c */ /* 0x050ff00000041874 */
[----:B------:R-:W-:Y:S01]  /*152c0*/  HMMA.16816.F32.BF16 R60, R80, R22, R60 ;  /* 0x00000016503c723c */ /* 0x000fe2000004183c */
[----:B------:R-:W4:Y:S07]  /*152d0*/  LDSM.16.M88.4 R20, [R124+UR8+0x9800] ;  /* 0x009800087c14783b */ /* 0x000f2e0008000200 */
[----:B--2---:R-:W-:Y:S08]  /*152e0*/  HMMA.16816.F32.BF16 R52, R108, R12, R52 ;  /* 0x0000000c6c34723c */ /* 0x004ff00000041834 */
[C---:B------:R-:W-:Y:S08]  /*152f0*/  HMMA.16816.F32.BF16 R116, R68.reuse, R64, R116 ;  /* 0x000000404474723c */ /* 0x040ff00000041874 */
[----:B------:R-:W-:Y:S08]  /*15300*/  HMMA.16816.F32.BF16 R60, R68, R66, R60 ;  /* 0x00000042443c723c */ /* 0x000ff0000004183c */
[C---:B------:R-:W-:Y:S01]  /*15310*/  HMMA.16816.F32.BF16 R48, R108.reuse, R14, R48 ;  /* 0x0000000e6c30723c */ /* 0x040fe20000041830 */
[----:B------:R-:W-:Y:S07]  /*15320*/  LDSM.16.M88.4 R12, [R2+0x8800] ;  /* 0x00880000020c783b */ /* 0x000fee0000000200 */
[C---:B-1----:R-:W-:Y:S08]  /*15330*/  HMMA.16816.F32.BF16 R36, R108.reuse, R16, R36 ;  /* 0x000000106c24723c */ /* 0x042ff00000041824 */
[----:B------:R-:W-:Y:S01]  /*15340*/  HMMA.16816.F32.BF16 R32, R108, R18, R32 ;  /* 0x000000126c20723c */ /* 0x000fe20000041820 */
[----:B------:R-:W1:Y:S07]  /*15350*/  LDSM.16.M88.4 R16, [R56+0x9000] ;  /* 0x009000003810783b */ /* 0x000e6e0000000200 */
[C---:B---3--:R-:W-:Y:S08]  /*15360*/  HMMA.16816.F32.BF16 R116, R76.reuse, R72, R116 ;  /* 0x000000484c74723c */ /* 0x048ff00000041874 */
[----:B------:R-:W-:Y:S08]  /*15370*/  HMMA.16816.F32.BF16 R60, R76, R74, R60 ;  /* 0x0000004a4c3c723c */ /* 0x000ff0000004183c */
[----:B----4-:R-:W-:Y:S01]  /*15380*/  HMMA.16816.F32.BF16 R72, R108, R20, R28 ;  /* 0x000000146c48723c */ /* 0x010fe2000004181c */
        /* <DEDUP_REMOVED lines=8> */
[----:B------:R-:W1:Y:S07]  /*15410*/  LDSM.16.M88.4 R12, [R124+UR8+0xa000] ;  /* 0x00a000087c0c783b */ /* 0x000e6e0008000200 */
[----:B------:R-:W-:Y:S01]  /*15420*/  HMMA.16816.F32.BF16 R32, R80, R18, R32 ;  /* 0x000000125020723c */ /* 0x000fe20000041820 */
[----:B------:R-:W-:Y:S07]  /*15430*/  LDSM.16.M88.4 R16, [R2+0x9800] ;  /* 0x009800000210783b */ /* 0x000fee0000000200 */
        /* <DEDUP_REMOVED lines=8> */
[C---:B---3--:R-:W-:Y:S08]  /*154c0*/  HMMA.16816.F32.BF16 R72, R80.reuse, R20, R72 ;  /* 0x000000145048723c */ /* 0x048ff00000041848 */
[----:B------:R-:W-:Y:S08]  /*154d0*/  HMMA.16816.F32.BF16 R24, R80, R22, R24 ;  /* 0x000000165018723c */ /* 0x000ff00000041818 */
[C---:B--2---:R-:W-:Y:S01]  /*154e0*/  HMMA.16816.F32.BF16 R20, R108.reuse, R28, R4 ;  /* 0x0000001c6c14723c */ /* 0x044fe20000041804 */
[----:B------:R-:W2:Y:S07]  /*154f0*/  LDSM.16.M88.4 R4, [R2+0xa000] ;  /* 0x00a000000204783b */ /* 0x000eae0000000200 */
[----:B------:R-:W-:Y:S01]  /*15500*/  HMMA.16816.F32.BF16 R100, R108, R30, R100 ;  /* 0x0000001e6c64723c */ /* 0x000fe20000041864 */
[----:B------:R-:W3:Y:S07]  /*15510*/  LDSM.16.M88.4 R28, [R56+0xa800] ;  /* 0x00a80000381c783b */ /* 0x000eee0000000200 */
[C---:B------:R-:W-:Y:S08]  /*15520*/  HMMA.16816.F32.BF16 R64, R76.reuse, R52, R64 ;  /* 0x000000344c40723c */ /* 0x040ff00000041840 */
[----:B------:R-:W-:Y:S01]  /*15530*/  HMMA.16816.F32.BF16 R48, R76, R54, R48 ;  /* 0x000000364c30723c */ /* 0x000fe20000041830 */
[----:B------:R-:W4:Y:S07]  /*15540*/  LDSM.16.M88.4 R52, [R0+0x9800] ;  /* 0x009800000034783b */ /* 0x000f2e0000000200 */
[C---:B------:R-:W-:Y:S08]  /*15550*/  HMMA.16816.F32.BF16 R72, R68.reuse, R16, R72 ;  /* 0x000000104448723c */ /* 0x040ff00000041848 */
[----:B------:R-:W-:Y:S01]  /*15560*/  HMMA.16816.F32.BF16 R24, R68, R18, R24 ;  /* 0x000000124418723c */ /* 0x000fe20000041818 */
[----:B------:R-:W4:Y:S04]  /*15570*/  LDSM.16.M88.4 R16, [R124+UR8+0xb000] ;  /* 0x00b000087c10783b */ /* 0x000f280008000200 */
[----:B------:R-:W-:Y:S03]  /*15580*/  LDSM.16.M88.4 R124, [R124+UR8+0xb800] ;  /* 0x00b800087c7c783b */ /* 0x000fe60008000200 */
[C---:B-1----:R-:W-:Y:S08]  /*15590*/  HMMA.16816.F32.BF16 R112, R80.reuse, R12, R112 ;  /* 0x0000000c5070723c */ /* 0x042ff00000041870 */
[----:B------:R-:W-:Y:S01]  /*155a0*/  HMMA.16816.F32.BF16 R8, R80, R14, R8 ;  /* 0x0000000e5008723c */ /* 0x000fe20000041808 */
[----:B------:R-:W1:Y:S07]  /*155b0*/  LDSM.16.M88.4 R12, [R2+0xa800] ;  /* 0x00a80000020c783b */ /* 0x000e6e0000000200 */
[C---:B------:R-:W-:Y:S08]  /*155c0*/  HMMA.16816.F32.BF16 R104, R76.reuse, R36, R104 ;  /* 0x000000244c68723c */ /* 0x040ff00000041868 */
[----:B------:R-:W-:Y:S01]  /*155d0*/  HMMA.16816.F32.BF16 R32, R76, R38, R32 ;  /* 0x000000264c20723c */ /* 0x000fe20000041820 */
[----:B------:R-:W1:Y:S07]  /*155e0*/  LDSM.16.M88.4 R36, [R0+0xa000] ;  /* 0x00a000000024783b */ /* 0x000e6e0000000200 */
[C---:B--2---:R-:W-:Y:S08]  /*155f0*/  HMMA.16816.F32.BF16 R112, R68.reuse, R4, R112 ;  /* 0x000000044470723c */ /* 0x044ff00000041870 */
[----:B------:R-:W-:Y:S01]  /*15600*/  HMMA.16816.F32.BF16 R8, R68, R6, R8 ;  /* 0x000000064408723c */ /* 0x000fe20000041808 */
[----:B------:R-:W2:Y:S07]  /*15610*/  LDSM.16.M88.4 R4, [R0+0xa800] ;  /* 0x00a800000004783b */ /* 0x000eae0000000200 */
[C---:B---3--:R-:W-:Y:S08]  /*15620*/  HMMA.16816.F32.BF16 R20, R80.reuse, R28, R20 ;  /* 0x0000001c5014723c */ /* 0x048ff00000041814 */
[----:B------:R-:W-:Y:S01]  /*15630*/  HMMA.16816.F32.BF16 R100, R80, R30, R100 ;  /* 0x0000001e5064723c */ /* 0x000fe20000041864 */
[----:B------:R-:W-:Y:S07]  /*15640*/  LDSM.16.M88.4 R28, [R56+0xb800] ;  /* 0x00b80000381c783b */ /* 0x000fee0000000200 */
[----:B----4-:R-:W-:Y:S08]  /*15650*/  HMMA.16816.F32.BF16 R24, R76, R54, R24 ;  /* 0x000000364c18723c */ /* 0x010ff00000041818 */
[C---:B------:R-:W-:Y:S08]  /*15660*/  HMMA.16816.F32.BF16 R96, R108.reuse, R16, R96 ;  /* 0x000000106c60723c */ /* 0x040ff00000041860 */
[----:B------:R-:W-:Y:S01]  /*15670*/  HMMA.16816.F32.BF16 R92, R108, R18, R92 ;  /* 0x000000126c5c723c */ /* 0x000fe2000004185c */
[----:B------:R-:W3:Y:S07]  /*15680*/  LDSM.16.M88.4 R16, [R56+0xb000] ;  /* 0x00b000003810783b */ /* 0x000eee0000000200 */
[----:B------:R-:W-:Y:S08]  /*15690*/  HMMA.16816.F32.BF16 R72, R76, R52, R72 ;  /* 0x000000344c48723c */ /* 0x000ff00000041848 */
[C---:B-1----:R-:W-:Y:S08]  /*156a0*/  HMMA.16816.F32.BF16 R20, R68.reuse, R12, R20 ;  /* 0x0000000c4414723c */ /* 0x042ff00000041814 */
[----:B------:R-:W-:Y:S01]  /*156b0*/  HMMA.16816.F32.BF16 R100, R68, R14, R100 ;  /* 0x0000000e4464723c */ /* 0x000fe20000041864 */
[-C--:B------:R-:W-:Y:S01]  /*156c0*/  FMUL.FTZ R24, R24, R59.reuse ;  /* 0x0000003b18187220 */ /* 0x080fe20000410000 */
[-C--:B------:R-:W-:Y:S01]  /*156d0*/  FMUL.FTZ R25, R25, R59.reuse ;  /* 0x0000003b19197220 */ /* 0x080fe20000410000 */
[-C--:B------:R-:W-:Y:S01]  /*156e0*/  FMUL.FTZ R26, R26, R59.reuse ;  /* 0x0000003b1a1a7220 */ /* 0x080fe20000410000 */
[-C--:B------:R-:W-:Y:S01]  /*156f0*/  FMUL.FTZ R27, R27, R59.reuse ;  /* 0x0000003b1b1b7220 */ /* 0x080fe20000410000 */
[----:B------:R-:W-:-:S03]  /*15700*/  FMUL.FTZ R52, R72, R59 ;  /* 0x0000003b48347220 */ /* 0x000fc60000410000 */
[C---:B------:R-:W-:Y:S01]  /*15710*/  HMMA.16816.F32.BF16 R8, R76.reuse, R38, R8 ;  /* 0x000000264c08723c */ /* 0x040fe20000041808 */
[-C--:B------:R-:W-:Y:S01]  /*15720*/  FMUL.FTZ R53, R73, R59.reuse ;  /* 0x0000003b49357220 */ /* 0x080fe20000410000 */
[-C--:B------:R-:W-:Y:S01]  /*15730*/  FMUL.FTZ R54, R74, R59.reuse ;  /* 0x0000003b4a367220 */ /* 0x080fe20000410000 */
[-C--:B------:R-:W-:Y:S01]  /*15740*/  FMUL.FTZ R55, R75, R59.reuse ;  /* 0x0000003b4b377220 */ /* 0x080fe20000410000 */
[----:B------:R-:W1:Y:S01]  /*15750*/  MUFU.TANH R72, R24 ;  /* 0x0000001800487308 */ /* 0x000e620000002400 */
[-C--:B------:R-:W-:Y:S01]  /*15760*/  FMUL.FTZ R117, R117, R59.reuse ;  /* 0x0000003b75757220 */ /* 0x080fe20000410000 */
[----:B------:R-:W-:Y:S02]  /*15770*/  LDSM.16.M88.4 R12, [R0+0xb000] ;  /* 0x00b00000000c783b */ /* 0x000fe40000000200 */
[C---:B--2---:R-:W-:Y:S04]  /*15780*/  HMMA.16816.F32.BF16 R20, R76.reuse, R4, R20 ;  /* 0x000000044c14723c */ /* 0x044fe80000041814 */
[----:B------:R-:W2:Y:S04]  /*15790*/  MUFU.TANH R73, R25 ;  /* 0x0000001900497308 */ /* 0x000ea80000002400 */
[----:B------:R-:W-:Y:S01]  /*157a0*/  HMMA.16816.F32.BF16 R100, R76, R6, R100 ;  /* 0x000000064c64723c */ /* 0x000fe20000041864 */
[----:B------:R-:W-:Y:S03]  /*157b0*/  LDSM.16.M88.4 R4, [R2+0xb800] ;  /* 0x00b800000204783b */ /* 0x000fe60000000200 */
[----:B------:R-:W4:Y:S04]  /*157c0*/  MUFU.TANH R74, R26 ;  /* 0x0000001a004a7308 */ /* 0x000f280000002400 */
[C---:B------:R-:W-:Y:S04]  /*157d0*/  HMMA.16816.F32.BF16 R88, R108.reuse, R124, R88 ;  /* 0x0000007c6c58723c */ /* 0x040fe80000041858 */
[----:B------:R3:W1:Y:S04]  /*157e0*/  MUFU.TANH R75, R27 ;  /* 0x0000001b004b7308 */ /* 0x0006680000002400 */
[----:B------:R-:W-:Y:S01]  /*157f0*/  HMMA.16816.F32.BF16 R84, R108, R126, R84 ;  /* 0x0000007e6c54723c */ /* 0x000fe20000041854 */
[----:B---3--:R-:W3:Y:S01]  /*15800*/  LDSM.16.M88.4 R24, [R2+0xb000] ;  /* 0x00b000000218783b */ /* 0x008ee20000000200 */
[-C--:B------:R-:W-:Y:S01]  /*15810*/  FMUL.FTZ R8, R8, R59.reuse ;  /* 0x0000003b08087220 */ /* 0x080fe20000410000 */
[-C--:B------:R-:W-:Y:S01]  /*15820*/  FMUL.FTZ R9, R9, R59.reuse ;  /* 0x0000003b09097220 */ /* 0x080fe20000410000 */
[-C--:B------:R-:W-:Y:S01]  /*15830*/  FMUL.FTZ R10, R10, R59.reuse ;  /* 0x0000003b0a0a7220 */ /* 0x080fe20000410000 */
[-C--:B------:R-:W-:Y:S01]  /*15840*/  FMUL.FTZ R11, R11, R59.reuse ;  /* 0x0000003b0b0b7220 */ /* 0x080fe20000410000 */
[----:B------:R2:W1:Y:S02]  /*15850*/  MUFU.TANH R120, R117 ;  /* 0x0000007500787308 */ /* 0x0004640000002400 */
[C---:B------:R-:W-:Y:S06]  /*15860*/  HMMA.16816.F32.BF16 R96, R80.reuse, R16, R96 ;  /* 0x000000105060723c */ /* 0x040fec0000041860 */
[----:B------:R-:W1:Y:S02]  /*15870*/  MUFU.TANH R121, R9 ;  /* 0x0000000900797308 */ /* 0x000e640000002400 */
[C---:B------:R-:W-:Y:S06]  /*15880*/  HMMA.16816.F32.BF16 R92, R80.reuse, R18, R92 ;  /* 0x00000012505c723c */ /* 0x040fec000004185c */
[----:B------:R-:W1:Y:S01]  /*15890*/  MUFU.TANH R122, R10 ;  /* 0x0000000a007a7308 */ /* 0x000e620000002400 */
[-C--:B--2---:R-:W-:Y:S01]  /*158a0*/  FMUL.FTZ R117, R118, R59.reuse ;  /* 0x0000003b76757220 */ /* 0x084fe20000410000 */
[-C--:B------:R-:W-:Y:S01]  /*158b0*/  FMUL.FTZ R118, R119, R59.reuse ;  /* 0x0000003b77767220 */ /* 0x080fe20000410000 */
[C---:B------:R-:W-:Y:S05]  /*158c0*/  HMMA.16816.F32.BF16 R88, R80.reuse, R28, R88 ;  /* 0x0000001c5058723c */ /* 0x040fea0000041858 */
[----:B------:R-:W2:Y:S03]  /*158d0*/  MUFU.TANH R119, R8 ;  /* 0x0000000800777308 */ /* 0x000ea60000002400 */
[----:B------:R-:W-:Y:S05]  /*158e0*/  HMMA.16816.F32.BF16 R84, R80, R30, R84 ;  /* 0x0000001e5054723c */ /* 0x000fea0000041854 */
[----:B------:R4:W1:Y:S02]  /*158f0*/  MUFU.TANH R16, R11 ;  /* 0x0000000b00107308 */ /* 0x0008640000002400 */
[----:B----4-:R-:W4:Y:S01]  /*15900*/  LDSM.16.M88.4 R8, [R0+0xb800] ;  /* 0x00b800000008783b */ /* 0x010f220000000200 */
[C---:B---3--:R-:W-:Y:S08]  /*15910*/  HMMA.16816.F32.BF16 R96, R68.reuse, R24, R96 ;  /* 0x000000184460723c */ /* 0x048ff00000041860 */
[----:B------:R-:W-:Y:S08]  /*15920*/  HMMA.16816.F32.BF16 R92, R68, R26, R92 ;  /* 0x0000001a445c723c */ /* 0x000ff0000004185c */
[----:B------:R-:W-:Y:S01]  /*15930*/  HMMA.16816.F32.BF16 R112, R76, R36, R112 ;  /* 0x000000244c70723c */ /* 0x000fe20000041870 */
[----:B------:R-:W-:Y:S01]  /*15940*/  SHF.R.U32.HI R201, RZ, 0x2, R208 ;  /* 0x00000002ffc97819 */ /* 0x000fe200000116d0 */
[-C--:B------:R-:W-:Y:S01]  /*15950*/  FMUL.FTZ R17, R20, R59.reuse ;  /* 0x0000003b14117220 */ /* 0x080fe20000410000 */
[-C--:B------:R-:W-:Y:S01]  /*15960*/  FMUL.FTZ R18, R21, R59.reuse ;  /* 0x0000003b15127220 */ /* 0x080fe20000410000 */
[-C--:B------:R-:W-:Y:S01]  /*15970*/  FMUL.FTZ R19, R22, R59.reuse ;  /* 0x0000003b16137220 */ /* 0x080fe20000410000 */
[----:B------:R-:W-:Y:S01]  /*15980*/  IADD3 R203, PT, PT, R44, -0x1, RZ ;  /* 0xffffffff2ccb7810 */ /* 0x000fe20007ffe0ff */
        /* <DEDUP_REMOVED lines=23> */
[----:B------:R-:W-:Y:S01]  /*15b00*/  FMUL.FTZ R35, R35, R59 ;  /* 0x0000003b23237220 */ /* 0x000fe20000410000 */
[----:B------:R-:W-:Y:S01]  /*15b10*/  LOP3.LUT R202, R210, 0x1f0, RZ, 0xc0, !PT ;  /* 0x000001f0d2ca7812 */ /* 0x000fe200078ec0ff */
[----:B------:R-:W3:Y:S01]  /*15b20*/  MUFU.TANH R117, R117 ;  /* 0x0000007500757308 */ /* 0x000ee20000002400 */
[----:B------:R-:W-:Y:S01]  /*15b30*/  HMMA.16816.F32.BF16 R92, R76, R14, R92 ;  /* 0x0000000e4c5c723c */ /* 0x000fe2000004185c */
[----:B------:R-:W-:Y:S01]  /*15b40*/  IADD3 R42, PT, PT, R47, -R228, -R42 ;  /* 0x800000e42f2a7210 */ /* 0x000fe20007ffe82a */
[----:B------:R-:W-:-:S06]  /*15b50*/  DEPBAR.LE SB0, 0x0 ;  /* 0x000080000000791a */ /* 0x000fcc0000000000 */
        /* <DEDUP_REMOVED lines=26> */
[----:B------:R-:W-:Y:S01]  /*15d00*/  LOP3.LUT R7, R209, 0x1c0, RZ, 0xc0, !PT ;  /* 0x000001c0d1077812 */ /* 0x000fe200078ec0ff */
[-C--:B------:R-:W-:Y:S01]  /*15d10*/  FMUL.FTZ R77, R87, R59.reuse ;  /* 0x0000003b574d7220 */ /* 0x080fe20000410000 */
[----:B------:R-:W-:Y:S01]  /*15d20*/  LOP3.LUT R201, R201, 0x7, RZ, 0xc0, !PT ;  /* 0x00000007c9c97812 */ /* 0x000fe200078ec0ff */
[----:B------:R-:W-:Y:S01]  /*15d30*/  FMUL.FTZ R86, R86, R59 ;  /* 0x0000003b56567220 */ /* 0x000fe20000410000 */
[----:B------:R-:W-:-:S02]  /*15d40*/  ISETP.GT.AND P0, PT, R203, R220, PT ;  /* 0x000000dccb00720c */ /* 0x000fc40003f04270 */
[----:B------:R-:W-:Y:S02]  /*15d50*/  LOP3.LUT R6, R41, R7, R6, 0x1e, !PT ;  /* 0x0000000729067212 */ /* 0x000fe400078e1e06 */
[----:B------:R-:W-:Y:S01]  /*15d60*/  LOP3.LUT R142, R201, R202, RZ, 0xfc, !PT ;  /* 0x000000cac98e7212 */ /* 0x000fe200078efcff */
[----:B------:R-:W4:Y:S01]  /*15d70*/  MUFU.TANH R116, R116 ;  /* 0x0000007400747308 */ /* 0x000f220000002400 */
[----:B-----5:R-:W-:Y:S02]  /*15d80*/  IADD3 R7, PT, PT, R3, R47, -R228 ;  /* 0x0000002f03077210 */ /* 0x020fe40007ffe8e4 */
[----:B------:R-:W-:-:S05]  /*15d90*/  LEA R238, R227, R142, 0x6 ;  /* 0x0000008ee3ee7211 */ /* 0x000fca00078e30ff */
[----:B------:R-:W1:Y:S01]  /*15da0*/  MUFU.TANH R118, R118 ;  /* 0x0000007600767308 */ /* 0x000e620000002400 */
[----:B------:R-:W-:-:S07]  /*15db0*/  LOP3.LUT R8, R209, 0x1e00, RZ, 0xc0, !PT ;  /* 0x00001e00d1087812 */ /* 0x000fce00078ec0ff */
        /* <DEDUP_REMOVED lines=53> */
[----:B------:R-:W1:Y:S01]  /*16110*/  MUFU.TANH R77, R77 ;  /* 0x0000004d004d7308 */ /* 0x000e620000002400 */
[----:B------:R-:W-:Y:S01]  /*16120*/  LOP3.LUT R6, R6, R8, RZ, 0xfc, !PT ;  /* 0x0000000806067212 */ /* 0x000fe200078efcff */
[----:B------:R-:W-:Y:S01]  /*16130*/  BSSY.RECONVERGENT B1, `(.L_x_8081) ;  /* 0x00000c6000017945 */ /* 0x000fe20003800200 */
[----:B------:R-:W-:-:S02]  /*16140*/  VIADDMNMX R239, R7, 0x1, R47, PT ;  /* 0x0000000107ef7846 */ /* 0x000fc4000380012f */
[----:B------:R-:W-:Y:S02]  /*16150*/  VIADDMNMX R237, R7, 0x9, R47, PT ;  /* 0x0000000907ed7846 */ /* 0x000fe4000380012f */
[----:B------:R-:W-:Y:S02]  /*16160*/  VIMNMX R240, PT, PT, RZ, R238, !PT ;  /* 0x000000eefff07248 */ /* 0x000fe40007fe0100 */
[----:B------:R-:W-:Y:S02]  /*16170*/  SHF.L.U32 R81, R203, 0x7, RZ ;  /* 0x00000007cb517819 */ /* 0x000fe400000006ff */
[----:B------:R-:W-:Y:S02]  /*16180*/  LOP3.LUT R42, R41, 0x40, RZ, 0xfc, !PT ;  /* 0x00000040292a7812 */ /* 0x000fe400078efcff */
[----:B------:R-:W-:Y:S02]  /*16190*/  VIADDMNMX R238, R238, 0x8, RZ, !PT ;  /* 0x00000008eeee7846 */ /* 0x000fe400078001ff */
[----:B------:R-:W-:Y:S01]  /*161a0*/  LEA R47, R6, UR8, 0x1 ;  /* 0x00000008062f7c11 */ /* 0x000fe2000f8e08ff */
        /* <DEDUP_REMOVED lines=15> */
.L_x_8084:
        /* <DEDUP_REMOVED lines=30> */
[----:B------:R-:W-:-:S04]  /*16480*/  LOP3.LUT R6, R81, R8, RZ, 0x3c, !PT ;  /* 0x0000000851067212 */ /* 0x000fc800078e3cff */
[----:B------:R-:W-:Y:S02]  /*16490*/  ISETP.GE.AND P2, PT, R6, RZ, PT ;  /* 0x000000ff0600720c */ /* 0x000fe40003f46270 */
[----:B------:R-:W-:Y:S02]  /*164a0*/  @P4 IADD3 R11, PT, PT, R11, 0x1, RZ ;  /* 0x000000010b0b4810 */ /* 0x000fe40007ffe0ff */
[----:B------:R-:W-:Y:S02]  /*164b0*/  LOP3.LUT R6, RZ, R8, RZ, 0x33, !PT ;  /* 0x00000008ff067212 */ /* 0x000fe400078e33ff */
[----:B------:R-:W-:Y:S01]  /*164c0*/  MOV R7, R11 ;  /* 0x0000000b00077202 */ /* 0x000fe20000000f00 */
[----:B------:R-:W-:-:S04]  /*164d0*/  @P5 VIADD R12, R12, 0x1 ;  /* 0x000000010c0c5836 */ /* 0x000fc80000000000 */
        /* <DEDUP_REMOVED lines=24> */
[----:B------:R-:W-:Y:S02]  /*16660*/  LEA.HI.X R221, R8, R221, R6, 0x1, P0 ;  /* 0x000000dd08dd7211 */ /* 0x000fe400000f0c06 */
.L_x_8085:
[----:B------:R-:W-:Y:S05]  /*16670*/  BSYNC.RECONVERGENT B0 ;  /* 0x0000000000007941 */ /* 0x000fea0003800200 */
.L_x_8083:
        /* <DEDUP_REMOVED lines=35> */
[----:B----4-:R-:W-:-:S03]  /*168b0*/  IADD3 R14, P2, PT, R10, R6, RZ ;  /* 0x000000060a0e7210 */ /* 0x010fc60007f5e0ff */
[----:B------:R3:W-:Y:S01]  /*168c0*/  @P0 STS.128 [R47+0x8800], RZ ;  /* 0x008800ff2f000388 */ /* 0x0007e20000000c00 */
[----:B------:R-:W-:-:S03]  /*168d0*/  IADD3.X R15, PT, PT, R11, R7, RZ, P2, !PT ;  /* 0x000000070b0f7210 */ /* 0x000fc600017fe4ff */
[----:B------:R-:W-:Y:S01]  /*168e0*/  @!PT LDS RZ, [RZ] ;  /* 0x00000000fffff984 */ /* 0x000fe20000000800 */
[----:B------:R-:W-:Y:S01]  /*168f0*/  @!PT LDS RZ, [RZ] ;  /* 0x00000000fffff984 */ /* 0x000fe20000000800 */
[----:B------:R-:W-:Y:S01]  /*16900*/  @!PT LDS RZ, [RZ] ;  /* 0x00000000fffff984 */ /* 0x000fe20000000800 */
[----:B------:R4:W-:Y:S04]  /*16910*/  @!P1 LDGSTS.E.BYPASS.LTC128B.128 [R47+0x5000], desc[UR6][R12.64] ;  /* 0x050000000c2f9fae */ /* 0x0009e8000b981a06 */
[----:B------:R3:W-:Y:S01]  /*16920*/  @P1 STS.128 [R47+0x5000], RZ ;  /* 0x005000ff2f001388 */ /* 0x0007e20000000c00 */
[----:B--2---:R-:W-:Y:S02]  /*16930*/  @!P0 IMAD.MOV.U32 R8, RZ, RZ, R12 ;  /* 0x000000ffff088224 */ /* 0x004fe400078e000c */
        /* <DEDUP_REMOVED lines=69> */
.L_x_8082:
[----:B------:R-:W-:Y:S05]  /*16d90*/  BSYNC.RECONVERGENT B1 ;  /* 0x0000000000017941 */ /* 0x000fea0003800200 */
.L_x_8081:
[----:B------:R-:W-:Y:S02]  /*16da0*/  IMAD.SHL.U32 R46, R208, 0x2, RZ ;  /* 0x00000002d02e7824 */ /* 0x000fe400078e00ff */
[----:B------:R-:W-:-:S03]  /*16db0*/  IMAD.IADD R142, R45, 0x1, R142 ;  /* 0x000000012d8e7824 */ /* 0x000fc600078e028e */
[----:B------:R-:W-:Y:S01]  /*16dc0*/  LOP3.LUT R46, R46, 0x6, RZ, 0xc0, !PT ;  /* 0x000000062e2e7812 */ /* 0x000fe200078ec0ff */
[----:B------:R-:W-:-:S03]  /*16dd0*/  VIADD R78, R142, 0x8 ;  /* 0x000000088e4e7836 */ /* 0x000fc60000000000 */
[----:B------:R-:W-:-:S05]  /*16de0*/  LOP3.LUT R81, R81, R46, RZ, 0xfc, !PT ;  /* 0x0000002e51517212 */ /* 0x000fca00078efcff */
[C---:B------:R-:W-:Y:S02]  /*16df0*/  IMAD.IADD R143, R81.reuse, 0x1, R228 ;  /* 0x00000001518f7824 */ /* 0x040fe400078e02e4 */
[----:B------:R-:W-:Y:S02]  /*16e00*/  VIADD R144, R81, 0x1 ;  /* 0x0000000151907836 */ /* 0x000fe40000000000 */
[--C-:B------:R-:W-:Y:S01]  /*16e10*/  IMAD.IADD R84, R78, 0x1, -R143.reuse ;  /* 0x000000014e547824 */ /* 0x100fe200078e0a8f */
[C-C-:B------:R-:W-:Y:S02]  /*16e20*/  IADD3 R145, PT, PT, R142.reuse, -0x1, -R143.reuse ;  /* 0xffffffff8e917810 */ /* 0x140fe40007ffe88f */
[C-C-:B------:R-:W-:Y:S02]  /*16e30*/  IADD3 R88, PT, PT, R142.reuse, -0x9, -R143.reuse ;  /* 0xfffffff78e587810 */ /* 0x140fe40007ffe88f */
[C-C-:B---3--:R-:W-:Y:S02]  /*16e40*/  IADD3 R6, PT, PT, R142.reuse, -0x10, -R143.reuse ;  /* 0xfffffff08e067810 */ /* 0x148fe40007ffe88f */
        /* <DEDUP_REMOVED lines=24> */
[----:B-1----:R-:W-:-:S02]  /*16fd0*/  IADD3 R86, PT, PT, R142, -0x71, -R143 ;  /* 0xffffff8f8e567810 */ /* 0x002fc40007ffe88f */
[C-C-:B------:R-:W-:Y:S02]  /*16fe0*/  IADD3 R85, PT, PT, R142.reuse, -0x78, -R143.reuse ;  /* 0xffffff888e557810 */ /* 0x140fe40007ffe88f */
[C-C-:B------:R-:W-:Y:S01]  /*16ff0*/  IADD3 R80, PT, PT, R142.reuse, -0x79, -R143.reuse ;  /* 0xffffff878e507810 */ /* 0x140fe20007ffe88f */
[--C-:B------:R-:W-:Y:S01]  /*17000*/  IMAD.IADD R142, R142, 0x1, -R143.reuse ;  /* 0x000000018e8e7824 */ /* 0x100fe200078e0a8f */
        /* <DEDUP_REMOVED lines=29> */
[----:B------:R-:W-:Y:S01]  /*171e0*/  IADD3 R78, PT, PT, R78, -0x79, -R143 ;  /* 0xffffff874e4e7810 */ /* 0x000fe20007ffe88f */
[----:B------:R-:W-:Y:S01]  /*171f0*/  VIADD R143, R142, 0xfffffff8 ;  /* 0xfffffff88e8f7836 */ /* 0x000fe20000000000 */
[----:B------:R-:W-:Y:S02]  /*17200*/  IABS R7, R7 ;  /* 0x0000000700077213 */ /* 0x000fe40000000000 */
[----:B------:R-:W-:Y:S02]  /*17210*/  IABS R145, R145 ;  /* 0x0000009100917213 */ /* 0x000fe40000000000 */
[----:B------:R-:W-:Y:S02]  /*17220*/  IABS R143, R143 ;  /* 0x0000008f008f7213 */ /* 0x000fe40000000000 */
[----:B------:R-:W-:-:S02]  /*17230*/  I2FP.F32.S32 R7, R7 ;  /* 0x0000000700077245 */ /* 0x000fc40000201400 */
[----:B------:R-:W-:Y:S02]  /*17240*/  I2FP.F32.S32 R143, R143 ;  /* 0x0000008f008f7245 */ /* 0x000fe40000201400 */
[----:B------:R-:W-:Y:S01]  /*17250*/  ISETP.GE.AND P5, PT, R144, R238, PT ;  /* 0x000000ee9000720c */ /* 0x000fe20003fa6270 */
[C---:B------:R-:W-:Y:S01]  /*17260*/  FFMA.FTZ R118, -R236.reuse, R7, R118 ;  /* 0x00000007ec767223 */ /* 0x040fe20000010176 */
[----:B------:R-:W-:Y:S01]  /*17270*/  I2FP.F32.S32 R145, R145 ;  /* 0x0000009100917245 */ /* 0x000fe20000201400 */
[C---:B------:R-:W-:Y:S01]  /*17280*/  FFMA.FTZ R143, -R236.reuse, R143, R60 ;  /* 0x0000008fec8f7223 */ /* 0x040fe2000001013c */
[----:B------:R-:W-:Y:S02]  /*17290*/  IABS R88, R88 ;  /* 0x0000005800587213 */ /* 0x000fe40000000000 */
[----:B------:R-:W-:Y:S01]  /*172a0*/  IABS R142, R142 ;  /* 0x0000008e008e7213 */ /* 0x000fe20000000000 */
[----:B------:R-:W-:Y:S01]  /*172b0*/  FFMA.FTZ R120, -R236, R145, R120 ;  /* 0x00000091ec787223 */ /* 0x000fe20000010178 */
[----:B------:R-:W-:-:S02]  /*172c0*/  FSEL R60, R118, -INF , P5 ;  /* 0xff800000763c7808 */ /* 0x000fc40002800000 */
[----:B------:R-:W-:Y:S02]  /*172d0*/  I2FP.F32.S32 R118, R88 ;  /* 0x0000005800767245 */ /* 0x000fe40000201400 */
[C---:B------:R-:W-:Y:S02]  /*172e0*/  ISETP.GE.AND P4, PT, R144.reuse, R240, PT ;  /* 0x000000f09000720c */ /* 0x040fe40003f86270 */
[----:B------:R-:W-:Y:S01]  /*172f0*/  ISETP.GE.AND P3, PT, R144, R239, PT ;  /* 0x000000ef9000720c */ /* 0x000fe20003f66270 */
[----:B------:R-:W-:Y:S01]  /*17300*/  FFMA.FTZ R61, -R236, R118, R61 ;  /* 0x00000076ec3d7223 */ /* 0x000fe2000001013d */
[----:B------:R-:W-:Y:S01]  /*17310*/  ISETP.GE.AND P0, PT, R144, R237, PT ;  /* 0x000000ed9000720c */ /* 0x000fe20003f06270 */
[----:B------:R-:W-:Y:S01]  /*17320*/  VIADD R144, R81, 0x8 ;  /* 0x0000000851907836 */ /* 0x000fe20000000000 */
[----:B------:R-:W-:Y:S02]  /*17330*/  I2FP.F32.S32 R88, R142 ;  /* 0x0000008e00587245 */ /* 0x000fe40000201400 */
[----:B------:R-:W-:-:S02]  /*17340*/  IABS R87, R87 ;  /* 0x0000005700577213 */ /* 0x000fc40000000000 */
[----:B------:R-:W-:Y:S01]  /*17350*/  FSEL R145, R120, -INF , P4 ;  /* 0xff80000078917808 */ /* 0x000fe20002000000 */
[----:B------:R-:W-:Y:S01]  /*17360*/  FFMA.FTZ R118, -R236, R88, R62 ;  /* 0x00000058ec767223 */ /* 0x000fe2000001013e */
[C---:B------:R-:W-:Y:S01]  /*17370*/  ISETP.GE.AND P6, PT, R144.reuse, R240, PT ;  /* 0x000000f09000720c */ /* 0x040fe20003fc6270 */
[C---:B------:R-:W-:Y:S01]  /*17380*/  VIADD R120, R81.reuse, 0x9 ;  /* 0x0000000951787836 */ /* 0x040fe20000000000 */
[C---:B------:R-:W-:Y:S01]  /*17390*/  ISETP.GE.AND P1, PT, R144.reuse, R239, PT ;  /* 0x000000ef9000720c */ /* 0x040fe20003f26270 */
[----:B------:R-:W-:Y:S01]  /*173a0*/  VIADD R62, R81, 0x11 ;  /* 0x00000011513e7836 */ /* 0x000fe20000000000 */
[C---:B------:R-:W-:Y:S02]  /*173b0*/  ISETP.GE.AND P2, PT, R144.reuse, R238, PT ;  /* 0x000000ee9000720c */ /* 0x040fe40003f46270 */
[----:B------:R-:W-:Y:S02]  /*173c0*/  ISETP.GE.AND P4, PT, R144, R237, PT ;  /* 0x000000ed9000720c */ /* 0x000fe40003f86270 */
        /* <DEDUP_REMOVED lines=8> */
[----:B------:R-:W-:-:S02]  /*17450*/  IABS R14, R14 ;  /* 0x0000000e000e7213 */ /* 0x000fc40000000000 */
[----:B------:R-:W-:Y:S02]  /*17460*/  FSEL R118, R63, -INF , P0 ;  /* 0xff8000003f767808 */ /* 0x000fe40000000000 */
[----:B------:R-:W-:Y:S02]  /*17470*/  IABS R63, R59 ;  /* 0x0000003b003f7213 */ /* 0x000fe40000000000 */
[----:B------:R-:W-:Y:S02]  /*17480*/  FSEL R7, R145, -INF , !P3 ;  /* 0xff80000091077808 */ /* 0x000fe40005800000 */
[----:B------:R-:W-:Y:S02]  /*17490*/  FSEL R87, R143, -INF , P6 ;  /* 0xff8000008f577808 */ /* 0x000fe40003000000 */
[C---:B------:R-:W-:Y:S02]  /*174a0*/  ISETP.GE.AND P3, PT, R120.reuse, R240, PT ;  /* 0x000000f07800720c */ /* 0x040fe40003f66270 */
[----:B------:R-:W-:-:S02]  /*174b0*/  ISETP.GE.AND P5, PT, R120, R239, PT ;  /* 0x000000ef7800720c */ /* 0x000fc40003fa6270 */
[----:B------:R-:W-:Y:S01]  /*174c0*/  ISETP.GE.AND P6, PT, R120, R237, PT ;  /* 0x000000ed7800720c */ /* 0x000fe20003fc6270 */
[----:B------:R-:W-:Y:S01]  /*174d0*/  VIADD R120, R81, 0x10 ;  /* 0x0000001051787836 */ /* 0x000fe20000000000 */
[----:B------:R-:W-:Y:S02]  /*174e0*/  I2FP.F32.S32 R14, R14 ;  /* 0x0000000e000e7245 */ /* 0x000fe40000201400 */
[----:B------:R-:W-:Y:S02]  /*174f0*/  I2FP.F32.S32 R63, R63 ;  /* 0x0000003f003f7245 */ /* 0x000fe40000201400 */
[----:B------:R-:W-:Y:S01]  /*17500*/  FSEL R6, R61, -INF , P3 ;  /* 0xff8000003d067808 */ /* 0x000fe20001800000 */
[----:B------:R-:W-:Y:S01]  /*17510*/  FFMA.FTZ R14, -R236, R14, R66 ;  /* 0x0000000eec0e7223 */ /* 0x000fe20000010142 */
[----:B------:R-:W-:Y:S01]  /*17520*/  ISETP.GE.AND P3, PT, R120, R238, PT ;  /* 0x000000ee7800720c */ /* 0x000fe20003f66270 */
[----:B------:R-:W-:Y:S01]  /*17530*/  FFMA.FTZ R63, -R236, R63, R65 ;  /* 0x0000003fec3f7223 */ /* 0x000fe20000010141 */
[----:B------:R-:W-:-:S02]  /*17540*/  ISETP.GE.AND P0, PT, R62, R240, PT ;  /* 0x000000f03e00720c */ /* 0x000fc40003f06270 */
[----:B------:R-:W-:Y:S02]  /*17550*/  ISETP.GE.AND P2, PT, R120, R240, PT ;  /* 0x000000f07800720c */ /* 0x000fe40003f46270 */
[----:B------:R-:W-:Y:S02]  /*17560*/  FSEL R6, R6, -INF , !P5 ;  /* 0xff80000006067808 */ /* 0x000fe40006800000 */
[----:B------:R-:W-:Y:S02]  /*17570*/  IABS R11, R11 ;  /* 0x0000000b000b7213 */ /* 0x000fe40000000000 */
[----:B------:R-:W-:Y:S02]  /*17580*/  ISETP.GE.AND P5, PT, R120, R237, PT ;  /* 0x000000ed7800720c */ /* 0x000fe40003fa6270 */
[----:B------:R-:W-:Y:S02]  /*17590*/  FSEL R59, R118, -INF , !P6 ;  /* 0xff800000763b7808 */ /* 0x000fe40007000000 */
[----:B------:R-:W-:-:S02]  /*175a0*/  FSEL R14, R14, -INF , P3 ;  /* 0xff8000000e0e7808 */ /* 0x000fc40001800000 */
[----:B------:R-:W-:Y:S02]  /*175b0*/  FSEL R61, R142, -INF , !P4 ;  /* 0xff8000008e3d7808 */ /* 0x000fe40006000000 */
[----:B------:R-:W-:Y:S02]  /*175c0*/  IABS R8, R8 ;  /* 0x0000000800087213 */ /* 0x000fe40000000000 */
[-C--:B------:R-:W-:Y:S02]  /*175d0*/  ISETP.GE.AND P6, PT, R62, R239.reuse, PT ;  /* 0x000000ef3e00720c */ /* 0x080fe40003fc6270 */
[----:B------:R-:W-:Y:S02]  /*175e0*/  FSEL R63, R63, -INF , P0 ;  /* 0xff8000003f3f7808 */ /* 0x000fe40000000000 */
[----:B------:R-:W-:Y:S02]  /*175f0*/  ISETP.GE.AND P4, PT, R120, R239, PT ;  /* 0x000000ef7800720c */ /* 0x000fe40003f86270 */
[----:B------:R-:W-:-:S02]  /*17600*/  FSEL R64, R64, -INF , P2 ;  /* 0xff80000040407808 */ /* 0x000fc40001000000 */
[----:B------:R-:W-:Y:S02]  /*17610*/  I2FP.F32.S32 R65, R11 ;  /* 0x0000000b00417245 */ /* 0x000fe40000201400 */
[----:B------:R-:W-:Y:S02]  /*17620*/  FSEL R11, R14, -INF , !P5 ;  /* 0xff8000000e0b7808 */ /* 0x000fe40006800000 */
[----:B------:R-:W-:Y:S01]  /*17630*/  I2FP.F32.S32 R118, R8 ;  /* 0x0000000800767245 */ /* 0x000fe20000201400 */
[C---:B------:R-:W-:Y:S01]  /*17640*/  FFMA.FTZ R48, -R236.reuse, R65, R48 ;  /* 0x00000041ec307223 */ /* 0x040fe20000010130 */
[----:B------:R-:W-:Y:S02]  /*17650*/  FSEL R14, R63, -INF , !P6 ;  /* 0xff8000003f0e7808 */ /* 0x000fe40007000000 */
[----:B------:R-:W-:Y:S01]  /*17660*/  IABS R13, R13 ;  /* 0x0000000d000d7213 */ /* 0x000fe20000000000 */
[----:B------:R-:W-:Y:S01]  /*17670*/  FFMA.FTZ R67, -R236, R118, R67 ;  /* 0x00000076ec437223 */ /* 0x000fe20000010143 */
[----:B------:R-:W-:Y:S01]  /*17680*/  FSEL R8, R64, -INF , !P4 ;  /* 0xff80000040087808 */ /* 0x000fe20006000000 */
[----:B------:R-:W-:Y:S01]  /*17690*/  VIADD R64, R81, 0x18 ;  /* 0x0000001851407836 */ /* 0x000fe20000000000 */
[----:B------:R-:W-:-:S02]  /*176a0*/  IABS R63, R15 ;  /* 0x0000000f003f7213 */ /* 0x000fc40000000000 */
[----:B------:R-:W-:Y:S02]  /*176b0*/  I2FP.F32.S32 R13, R13 ;  /* 0x0000000d000d7245 */ /* 0x000fe40000201400 */
[C---:B------:R-:W-:Y:S02]  /*176c0*/  ISETP.GE.AND P2, PT, R62.reuse, R238, PT ;  /* 0x000000ee3e00720c */ /* 0x040fe40003f46270 */
[----:B------:R-:W-:Y:S01]  /*176d0*/  ISETP.GE.AND P4, PT, R62, R237, PT ;  /* 0x000000ed3e00720c */ /* 0x000fe20003f86270 */
[C---:B------:R-:W-:Y:S01]  /*176e0*/  VIADD R62, R81.reuse, 0x19 ;  /* 0x00000019513e7836 */ /* 0x040fe20000000000 */
[----:B------:R-:W-:Y:S01]  /*176f0*/  I2FP.F32.S32 R63, R63 ;  /* 0x0000003f003f7245 */ /* 0x000fe20000201400 */
[----:B------:R-:W-:Y:S01]  /*17700*/  FFMA.FTZ R13, -R236, R13, R50 ;  /* 0x0000000dec0d7223 */ /* 0x000fe20000010132 */
[C---:B------:R-:W-:Y:S01]  /*17710*/  ISETP.GE.AND P3, PT, R64.reuse, R240, PT ;  /* 0x000000f04000720c */ /* 0x040fe20003f66270 */
[----:B------:R-:W-:Y:S01]  /*17720*/  VIADD R50, R81, 0x20 ;  /* 0x0000002051327836 */ /* 0x000fe20000000000 */
[----:B------:R-:W-:Y:S01]  /*17730*/  ISETP.GE.AND P0, PT, R64, R238, PT ;  /* 0x000000ee4000720c */ /* 0x000fe20003f06270 */
[----:B------:R-:W-:Y:S01]  /*17740*/  FFMA.FTZ R49, -R236, R63, R49 ;  /* 0x0000003fec317223 */ /* 0x000fe20000010131 */
[----:B------:R-:W-:-:S02]  /*17750*/  FSEL R67, R67, -INF , P2 ;  /* 0xff80000043437808 */ /* 0x000fc40001000000 */
[----:B------:R-:W-:Y:S02]  /*17760*/  IABS R12, R12 ;  /* 0x0000000c000c7213 */ /* 0x000fe40000000000 */
[----:B------:R-:W-:Y:S02]  /*17770*/  ISETP.GE.AND P5, PT, R64, R239, PT ;  /* 0x000000ef4000720c */ /* 0x000fe40003fa6270 */
[----:B------:R-:W-:Y:S02]  /*17780*/  ISETP.GE.AND P2, PT, R62, R240, PT ;  /* 0x000000f03e00720c */ /* 0x000fe40003f46270 */
[----:B------:R-:W-:Y:S02]  /*17790*/  FSEL R48, R48, -INF , P3 ;  /* 0xff80000030307808 */ /* 0x000fe40001800000 */
[----:B------:R-:W-:Y:S02]  /*177a0*/  ISETP.GE.AND P6, PT, R64, R237, PT ;  /* 0x000000ed4000720c */ /* 0x000fe40003fc6270 */
[----:B------:R-:W-:-:S02]  /*177b0*/  IABS R10, R10 ;  /* 0x0000000a000a7213 */ /* 0x000fc40000000000 */
[----:B------:R-:W-:Y:S02]  /*177c0*/  FSEL R15, R67, -INF , !P4 ;  /* 0xff800000430f7808 */ /* 0x000fe40006000000 */
[----:B------:R-:W-:Y:S02]  /*177d0*/  I2FP.F32.S32 R64, R12 ;  /* 0x0000000c00407245 */ /* 0x000fe40000201400 */
[----:B------:R-:W-:Y:S02]  /*177e0*/  FSEL R13, R13, -INF , P0 ;  /* 0xff8000000d0d7808 */ /* 0x000fe40000000000 */
[----:B------:R-:W-:Y:S01]  /*177f0*/  ISETP.GE.AND P4, PT, R62, R239, PT ;  /* 0x000000ef3e00720c */ /* 0x000fe20003f86270 */
[----:B------:R-:W-:Y:S01]  /*17800*/  FFMA.FTZ R51, -R236, R64, R51 ;  /* 0x00000040ec337223 */ /* 0x000fe20000010133 */
[----:B------:R-:W-:Y:S01]  /*17810*/  FSEL R12, R48, -INF , !P5 ;  /* 0xff800000300c7808 */ /* 0x000fe20006800000 */
[----:B------:R-:W-:Y:S01]  /*17820*/  VIADD R48, R81, 0x21 ;  /* 0x0000002151307836 */ /* 0x000fe20000000000 */
[----:B------:R-:W-:-:S02]  /*17830*/  FSEL R49, R49, -INF , P2 ;  /* 0xff80000031317808 */ /* 0x000fc40001000000 */
[C---:B------:R-:W-:Y:S02]  /*17840*/  ISETP.GE.AND P3, PT, R62.reuse, R238, PT ;  /* 0x000000ee3e00720c */ /* 0x040fe40003f66270 */
[----:B------:R-:W-:Y:S02]  /*17850*/  ISETP.GE.AND P5, PT, R62, R237, PT ;  /* 0x000000ed3e00720c */ /* 0x000fe40003fa6270 */
[----:B------:R-:W-:Y:S02]  /*17860*/  I2FP.F32.S32 R62, R10 ;  /* 0x0000000a003e7245 */ /* 0x000fe40000201400 */
[----:B------:R-:W-:Y:S02]  /*17870*/  IABS R38, R38 ;  /* 0x0000002600267213 */ /* 0x000fe40000000000 */
[----:B------:R-:W-:Y:S01]  /*17880*/  FSEL R10, R13, -INF , !P6 ;  /* 0xff8000000d0a7808 */ /* 0x000fe20007000000 */
[----:B------:R-:W-:Y:S01]  /*17890*/  FFMA.FTZ R62, -R236, R62, R104 ;  /* 0x0000003eec3e7223 */ /* 0x000fe20000010168 */
[----:B------:R-:W-:-:S02]  /*178a0*/  FSEL R13, R49, -INF , !P4 ;  /* 0xff800000310d7808 */ /* 0x000fc40006000000 */
[C---:B------:R-:W-:Y:S02]  /*178b0*/  ISETP.GE.AND P0, PT, R50.reuse, R240, PT ;  /* 0x000000f03200720c */ /* 0x040fe40003f06270 */
[C---:B------:R-:W-:Y:S02]  /*178c0*/  ISETP.GE.AND P6, PT, R50.reuse, R239, PT ;  /* 0x000000ef3200720c */ /* 0x040fe40003fc6270 */
[C---:B------:R-:W-:Y:S02]  /*178d0*/  ISETP.GE.AND P2, PT, R50.reuse, R238, PT ;  /* 0x000000ee3200720c */ /* 0x040fe40003f46270 */
[----:B------:R-:W-:Y:S02]  /*178e0*/  ISETP.GE.AND P4, PT, R50, R237, PT ;  /* 0x000000ed3200720c */ /* 0x000fe40003f86270 */
[----:B------:R-:W-:Y:S02]  /*178f0*/  IABS R141, R141 ;  /* 0x0000008d008d7213 */ /* 0x000fe40000000000 */
[----:B------:R-:W-:-:S02]  /*17900*/  IABS R49, R9 ;  /* 0x0000000900317213 */ /* 0x000fc40000000000 */
[----:B------:R-:W-:Y:S02]  /*17910*/  I2FP.F32.S32 R50, R38 ;  /* 0x0000002600327245 */ /* 0x000fe40000201400 */
[----:B------:R-:W-:Y:S02]  /*17920*/  I2FP.F32.S32 R141, R141 ;  /* 0x0000008d008d7245 */ /* 0x000fe40000201400 */
[----:B------:R-:W-:Y:S01]  /*17930*/  I2FP.F32.S32 R49, R49 ;  /* 0x0000003100317245 */ /* 0x000fe20000201400 */
[C---:B------:R-:W-:Y:S01]  /*17940*/  FFMA.FTZ R50, -R236.reuse, R50, R106 ;  /* 0x00000032ec327223 */ /* 0x040fe2000001016a */
[----:B------:R-:W-:Y:S01]  /*17950*/  FSEL R51, R51, -INF , P3 ;  /* 0xff80000033337808 */ /* 0x000fe20001800000 */
[C---:B------:R-:W-:Y:S01]  /*17960*/  FFMA.FTZ R105, -R236.reuse, R141, R105 ;  /* 0x0000008dec697223 */ /* 0x040fe20000010169 */
[----:B------:R-:W-:Y:S01]  /*17970*/  IABS R39, R39 ;  /* 0x0000002700277213 */ /* 0x000fe20000000000 */
[----:B------:R-:W-:Y:S01]  /*17980*/  FFMA.FTZ R107, -R236, R49, R107 ;  /* 0x00000031ec6b7223 */ /* 0x000fe2000001016b */
[----:B------:R-:W-:Y:S01]  /*17990*/  ISETP.GE.AND P3, PT, R48, R240, PT ;  /* 0x000000f03000720c */ /* 0x000fe20003f66270 */
[----:B------:R-:W2:Y:S01]  /*179a0*/  LD.E R141, desc[UR6][R132.64+0xdc] ;  /* 0x0000dc06848d7980 */ /* 0x000ea2000c101900 */
[----:B------:R-:W-:-:S02]  /*179b0*/  FSEL R49, R50, -INF , P2 ;  /* 0xff80000032317808 */ /* 0x000fc40001000000 */
[----:B------:R-:W-:Y:S01]  /*179c0*/  FSEL R9, R51, -INF , !P5 ;  /* 0xff80000033097808 */ /* 0x000fe20006800000 */
[----:B------:R-:W-:Y:S01]  /*179d0*/  VIADD R51, R81, 0x28 ;  /* 0x0000002851337836 */ /* 0x000fe20000000000 */
[----:B------:R-:W-:Y:S02]  /*179e0*/  I2FP.F32.S32 R50, R39 ;  /* 0x0000002700327245 */ /* 0x000fe40000201400 */
[----:B------:R-:W-:Y:S02]  /*179f0*/  IABS R139, R139 ;  /* 0x0000008b008b7213 */ /* 0x000fe40000000000 */
[----:B------:R-:W-:Y:S01]  /*17a00*/  ISETP.GE.AND P5, PT, R48, R239, PT ;  /* 0x000000ef3000720c */ /* 0x000fe20003fa6270 */
[----:B------:R-:W-:Y:S01]  /*17a10*/  FFMA.FTZ R32, -R236, R50, R32 ;  /* 0x00000032ec207223 */ /* 0x000fe20000010120 */
[----:B------:R-:W-:Y:S02]  /*17a20*/  FSEL R39, R105, -INF , P3 ;  /* 0xff80000069277808 */ /* 0x000fe40001800000 */
[----:B------:R-:W-:-:S02]  /*17a30*/  FSEL R62, R62, -INF , P0 ;  /* 0xff8000003e3e7808 */ /* 0x000fc40000000000 */
[----:B------:R-:W-:Y:S02]  /*17a40*/  IABS R37, R37 ;  /* 0x0000002500257213 */ /* 0x000fe40000000000 */
[----:B------:R-:W-:Y:S02]  /*17a50*/  I2FP.F32.S32 R139, R139 ;  /* 0x0000008b008b7245 */ /* 0x000fe40000201400 */
[----:B------:R-:W-:Y:S02]  /*17a60*/  ISETP.GE.AND P0, PT, R48, R238, PT ;  /* 0x000000ee3000720c */ /* 0x000fe40003f06270 */
[----:B------:R-:W-:Y:S01]  /*17a70*/  ISETP.GE.AND P2, PT, R51, R240, PT ;  /* 0x000000f03300720c */ /* 0x000fe20003f46270 */
[----:B------:R-:W-:Y:S01]  /*17a80*/  FFMA.FTZ R34, -R236, R139, R34 ;  /* 0x0000008bec227223 */ /* 0x000fe20000010122 */
[----:B------:R-:W-:Y:S02]  /*17a90*/  FSEL R49, R49, -INF , !P4 ;  /* 0xff80000031317808 */ /* 0x000fe40006000000 */
[----:B------:R-:W-:-:S02]  /*17aa0*/  FSEL R39, R39, -INF , !P5 ;  /* 0xff80000027277808 */ /* 0x000fc40006800000 */
[C---:B------:R-:W-:Y:S02]  /*17ab0*/  ISETP.GE.AND P4, PT, R51.reuse, R239, PT ;  /* 0x000000ef3300720c */ /* 0x040fe40003f86270 */
[C---:B------:R-:W-:Y:S02]  /*17ac0*/  ISETP.GE.AND P3, PT, R51.reuse, R238, PT ;  /* 0x000000ee3300720c */ /* 0x040fe40003f66270 */
[----:B------:R-:W-:Y:S02]  /*17ad0*/  ISETP.GE.AND P5, PT, R51, R237, PT ;  /* 0x000000ed3300720c */ /* 0x000fe40003fa6270 */
[----:B------:R-:W-:Y:S02]  /*17ae0*/  FSEL R38, R62, -INF , !P6 ;  /* 0xff8000003e267808 */ /* 0x000fe40007000000 */
[----:B------:R-:W-:Y:S02]  /*17af0*/  I2FP.F32.S32 R51, R37 ;  /* 0x0000002500337245 */ /* 0x000fe40000201400 */
[----:B------:R-:W-:Y:S01]  /*17b00*/  ISETP.GE.AND P6, PT, R48, R237, PT ;  /* 0x000000ed3000720c */ /* 0x000fe20003fc6270 */
[----:B------:R-:W-:Y:S01]  /*17b10*/  VIADD R48, R81, 0x29 ;  /* 0x0000002951307836 */ /* 0x000fe20000000000 */
[----:B------:R-:W-:Y:S01]  /*17b20*/  FSEL R50, R107, -INF , P0 ;  /* 0xff8000006b327808 */ /* 0x000fe20000000000 */
[----:B------:R-:W-:Y:S01]  /*17b30*/  FFMA.FTZ R35, -R236, R51, R35 ;  /* 0x00000033ec237223 */ /* 0x000fe20000010123 */
[----:B------:R-:W-:-:S02]  /*17b40*/  FSEL R32, R32, -INF , P2 ;  /* 0xff80000020207808 */ /* 0x000fc40001000000 */
[----:B------:R-:W-:Y:S02]  /*17b50*/  IABS R36, R36 ;  /* 0x0000002400247213 */ /* 0x000fe40000000000 */
[----:B------:R-:W-:Y:S02]  /*17b60*/  FSEL R50, R50, -INF , !P6 ;  /* 0xff80000032327808 */ /* 0x000fe40007000000 */
[----:B------:R-:W-:Y:S01]  /*17b70*/  FSEL R37, R32, -INF , !P4 ;  /* 0xff80000020257808 */ /* 0x000fe20006000000 */
[----:B------:R-:W-:Y:S01]  /*17b80*/  VIADD R32, R81, 0x31 ;  /* 0x0000003151207836 */ /* 0x000fe20000000000 */
[----:B------:R-:W-:Y:S02]  /*17b90*/  FSEL R51, R34, -INF , P3 ;  /* 0xff80000022337808 */ /* 0x000fe40001800000 */
[C---:B------:R-:W-:Y:S02]  /*17ba0*/  ISETP.GE.AND P0, PT, R48.reuse, R240, PT ;  /* 0x000000f03000720c */ /* 0x040fe40003f06270 */
[----:B------:R-:W-:-:S02]  /*17bb0*/  ISETP.GE.AND P6, PT, R48, R239, PT ;  /* 0x000000ef3000720c */ /* 0x000fc40003fc6270 */
[C---:B------:R-:W-:Y:S02]  /*17bc0*/  ISETP.GE.AND P2, PT, R48.reuse, R238, PT ;  /* 0x000000ee3000720c */ /* 0x040fe40003f46270 */
[----:B------:R-:W-:Y:S01]  /*17bd0*/  ISETP.GE.AND P4, PT, R48, R237, PT ;  /* 0x000000ed3000720c */ /* 0x000fe20003f86270 */
[----:B------:R-:W-:Y:S01]  /*17be0*/  VIADD R48, R81, 0x30 ;  /* 0x0000003051307836 */ /* 0x000fe20000000000 */
[----:B------:R-:W-:Y:S02]  /*17bf0*/  I2FP.F32.S32 R34, R36 ;  /* 0x0000002400227245 */ /* 0x000fe40000201400 */
[----:B------:R-:W-:Y:S02]  /*17c00*/  IABS R140, R140 ;  /* 0x0000008c008c7213 */ /* 0x000fe40000000000 */
[----:B------:R-:W-:Y:S01]  /*17c10*/  ISETP.GE.AND P3, PT, R48, R240, PT ;  /* 0x000000f03000720c */ /* 0x000fe20003f66270 */
[----:B------:R-:W-:Y:S01]  /*17c20*/  FFMA.FTZ R34, -R236, R34, R52 ;  /* 0x00000022ec227223 */ /* 0x000fe20000010134 */
[----:B------:R-:W-:-:S02]  /*17c30*/  I2FP.F32.S32 R140, R140 ;  /* 0x0000008c008c7245 */ /* 0x000fc40000201400 */
[----:B------:R-:W-:Y:S02]  /*17c40*/  FSEL R51, R51, -INF , !P5 ;  /* 0xff80000033337808 */ /* 0x000fe40006800000 */
[----:B------:R-:W-:Y:S01]  /*17c50*/  ISETP.GE.AND P5, PT, R48, R239, PT ;  /* 0x000000ef3000720c */ /* 0x000fe20003fa6270 */
[----:B------:R-:W-:Y:S01]  /*17c60*/  FFMA.FTZ R33, -R236, R140, R33 ;  /* 0x0000008cec217223 */ /* 0x000fe20000010121 */
[----:B------:R-:W-:Y:S02]  /*17c70*/  FSEL R34, R34, -INF , P3 ;  /* 0xff80000022227808 */ /* 0x000fe40001800000 */
[----:B------:R-:W-:Y:S02]  /*17c80*/  IABS R134, R134 ;  /* 0x0000008600867213 */ /* 0x000fe40000000000 */
[----:B------:R-:W-:Y:S02]  /*17c90*/  IABS R137, R137 ;  /* 0x0000008900897213 */ /* 0x000fe40000000000 */
[----:B------:R-:W-:Y:S01]  /*17ca0*/  FSEL R162, R34, -INF , !P5 ;  /* 0xff80000022a27808 */ /* 0x000fe20006800000 */
[----:B------:R-:W-:Y:S01]  /*17cb0*/  IMAD.MOV.U32 R34, RZ, RZ, R134 ;  /* 0x000000ffff227224 */ /* 0x000fe200078e0086 */
[----:B------:R-:W-:-:S02]  /*17cc0*/  I2FP.F32.S32 R137, R137 ;  /* 0x0000008900897245 */ /* 0x000fc40000201400 */
[----:B------:R-:W-:Y:S02]  /*17cd0*/  FSEL R33, R33, -INF , P0 ;  /* 0xff80000021217808 */ /* 0x000fe40000000000 */
[----:B------:R-:W-:Y:S01]  /*17ce0*/  I2FP.F32.S32 R34, R34 ;  /* 0x0000002200227245 */ /* 0x000fe20000201400 */
[----:B------:R-:W-:Y:S01]  /*17cf0*/  FFMA.FTZ R54, -R236, R137, R54 ;  /* 0x00000089ec367223 */ /* 0x000fe20000010136 */
[----:B------:R-:W-:Y:S01]  /*17d00*/  FSEL R36, R33, -INF , !P6 ;  /* 0xff80000021247808 */ /* 0x000fe20007000000 */
[----:B------:R-:W-:Y:S01]  /*17d10*/  VIADD R33, R81, 0x38 ;  /* 0x0000003851217836 */ /* 0x000fe20000000000 */
[----:B------:R-:W-:Y:S01]  /*17d20*/  ISETP.GE.AND P0, PT, R48, R238, PT ;  /* 0x000000ee3000720c */ /* 0x000fe20003f06270 */
[----:B------:R-:W-:Y:S01]  /*17d30*/  FFMA.FTZ R34, -R236, R34, R72 ;  /* 0x00000022ec227223 */ /* 0x000fe20000010148 */
[----:B------:R-:W-:Y:S02]  /*17d40*/  IABS R138, R138 ;  /* 0x0000008a008a7213 */ /* 0x000fe40000000000 */
[----:B------:R-:W-:-:S02]  /*17d50*/  ISETP.GE.AND P6, PT, R48, R237, PT ;  /* 0x000000ed3000720c */ /* 0x000fc40003fc6270 */
[----:B------:R-:W-:Y:S02]  /*17d60*/  I2FP.F32.S32 R138, R138 ;  /* 0x0000008a008a7245 */ /* 0x000fe40000201400 */
[----:B------:R-:W-:Y:S02]  /*17d70*/  FSEL R54, R54, -INF , P0 ;  /* 0xff80000036367808 */ /* 0x000fe40000000000 */
[----:B------:R-:W-:Y:S01]  /*17d80*/  ISETP.GE.AND P0, PT, R33, R240, PT ;  /* 0x000000f02100720c */ /* 0x000fe20003f06270 */
[----:B------:R-:W-:Y:S01]  /*17d90*/  FFMA.FTZ R53, -R236, R138, R53 ;  /* 0x0000008aec357223 */ /* 0x000fe20000010135 */
[----:B------:R-:W-:Y:S02]  /*17da0*/  FSEL R168, R54, -INF , !P6 ;  /* 0xff80000036a87808 */ /* 0x000fe40007000000 */
[----:B------:R-:W-:Y:S02]  /*17db0*/  FSEL R35, R35, -INF , P2 ;  /* 0xff80000023237808 */ /* 0x000fe40001000000 */
[----:B------:R-:W-:-:S02]  /*17dc0*/  IABS R136, R136 ;  /* 0x0000008800887213 */ /* 0x000fc40000000000 */
[----:B------:R-:W-:Y:S02]  /*17dd0*/  ISETP.GE.AND P6, PT, R33, R239, PT ;  /* 0x000000ef2100720c */ /* 0x000fe40003fc6270 */
[----:B------:R-:W-:Y:S02]  /*17de0*/  FSEL R34, R34, -INF , P0 ;  /* 0xff80000022227808 */ /* 0x000fe40000000000 */
[----:B------:R-:W-:Y:S02]  /*17df0*/  IABS R128, R128 ;  /* 0x0000008000807213 */ /* 0x000fe40000000000 */
[----:B------:R-:W-:Y:S02]  /*17e00*/  ISETP.GE.AND P2, PT, R32, R240, PT ;  /* 0x000000f02000720c */ /* 0x000fe40003f46270 */
[----:B------:R-:W-:Y:S02]  /*17e10*/  IABS R130, R130 ;  /* 0x0000008200827213 */ /* 0x000fe40000000000 */
[----:B------:R-:W-:-:S02]  /*17e20*/  FSEL R48, R35, -INF , !P4 ;  /* 0xff80000023307808 */ /* 0x000fc40006000000 */
[----:B------:R-:W-:Y:S02]  /*17e30*/  I2FP.F32.S32 R136, R136 ;  /* 0x0000008800887245 */ /* 0x000fe40000201400 */
[----:B------:R-:W-:Y:S01]  /*17e40*/  FSEL R166, R34, -INF , !P6 ;  /* 0xff80000022a67808 */ /* 0x000fe20007000000 */
[----:B------:R-:W-:Y:S01]  /*17e50*/  IMAD.MOV.U32 R34, RZ, RZ, R128 ;  /* 0x000000ffff227224 */ /* 0x000fe200078e0080 */
[----:B------:R-:W-:Y:S01]  /*17e60*/  ISETP.GE.AND P4, PT, R32, R239, PT ;  /* 0x000000ef2000720c */ /* 0x000fe20003f86270 */
[----:B------:R-:W-:Y:S01]  /*17e70*/  FFMA.FTZ R55, -R236, R136, R55 ;  /* 0x00000088ec377223 */ /* 0x000fe20000010137 */
[----:B------:R-:W-:Y:S02]  /*17e80*/  FSEL R53, R53, -INF , P2 ;  /* 0xff80000035357808 */ /* 0x000fe40001000000 */
[----:B------:R-:W-:Y:S02]  /*17e90*/  IABS R131, R131 ;  /* 0x0000008300837213 */ /* 0x000fe40000000000 */
[----:B------:R-:W-:-:S02]  /*17ea0*/  I2FP.F32.S32 R130, R130 ;  /* 0x0000008200827245 */ /* 0x000fc40000201400 */
[C---:B------:R-:W-:Y:S02]  /*17eb0*/  ISETP.GE.AND P3, PT, R32.reuse, R238, PT ;  /* 0x000000ee2000720c */ /* 0x040fe40003f66270 */
[----:B------:R-:W-:Y:S01]  /*17ec0*/  ISETP.GE.AND P5, PT, R32, R237, PT ;  /* 0x000000ed2000720c */ /* 0x000fe20003fa6270 */
[----:B------:R-:W-:Y:S01]  /*17ed0*/  VIADD R32, R81, 0x39 ;  /* 0x0000003951207836 */ /* 0x000fe20000000000 */
[----:B------:R-:W-:Y:S01]  /*17ee0*/  FSEL R167, R53, -INF , !P4 ;  /* 0xff80000035a77808 */ /* 0x000fe20006000000 */
[C---:B------:R-:W-:Y:S01]  /*17ef0*/  FFMA.FTZ R74, -R236.reuse, R130, R74 ;  /* 0x00000082ec4a7223 */ /* 0x040fe2000001014a */
[----:B------:R-:W-:Y:S02]  /*17f00*/  I2FP.F32.S32 R131, R131 ;  /* 0x0000008300837245 */ /* 0x000fe40000201400 */
[C---:B------:R-:W-:Y:S02]  /*17f10*/  ISETP.GE.AND P2, PT, R33.reuse, R238, PT ;  /* 0x000000ee2100720c */ /* 0x040fe40003f46270 */
[----:B------:R-:W-:Y:S01]  /*17f20*/  ISETP.GE.AND P4, PT, R33, R237, PT ;  /* 0x000000ed2100720c */ /* 0x000fe20003f86270 */
[----:B------:R-:W-:Y:S01]  /*17f30*/  VIADD R33, R81, 0x40 ;  /* 0x0000004051217836 */ /* 0x000fe20000000000 */
[----:B------:R-:W-:Y:S01]  /*17f40*/  I2FP.F32.S32 R34, R34 ;  /* 0x0000002200227245 */ /* 0x000fe20000201400 */
[----:B------:R-:W-:Y:S01]  /*17f50*/  FFMA.FTZ R73, -R236, R131, R73 ;  /* 0x00000083ec497223 */ /* 0x000fe20000010149 */
[----:B------:R-:W-:-:S02]  /*17f60*/  FSEL R55, R55, -INF , P3 ;  /* 0xff80000037377808 */ /* 0x000fc40001800000 */
[----:B------:R-:W-:Y:S01]  /*17f70*/  ISETP.GE.AND P3, PT, R32, R240, PT ;  /* 0x000000f02000720c */ /* 0x000fe20003f66270 */
[----:B------:R-:W-:Y:S01]  /*17f80*/  FFMA.FTZ R34, -R236, R34, R112 ;  /* 0x00000022ec227223 */ /* 0x000fe20000010170 */
[----:B------:R-:W-:Y:S02]  /*17f90*/  FSEL R74, R74, -INF , P2 ;  /* 0xff8000004a4a7808 */ /* 0x000fe40001000000 */
[----:B------:R-:W-:Y:S02]  /*17fa0*/  ISETP.GE.AND P2, PT, R33, R240, PT ;  /* 0x000000f02100720c */ /* 0x000fe40003f46270 */
[----:B------:R-:W-:Y:S02]  /*17fb0*/  IABS R129, R129 ;  /* 0x0000008100817213 */ /* 0x000fe40000000000 */
[----:B------:R-:W-:Y:S02]  /*17fc0*/  FSEL R73, R73, -INF , P3 ;  /* 0xff80000049497808 */ /* 0x000fe40001800000 */
[----:B------:R-:W-:-:S02]  /*17fd0*/  ISETP.GE.AND P3, PT, R33, R239, PT ;  /* 0x000000ef2100720c */ /* 0x000fc40003f66270 */
[----:B------:R-:W-:Y:S02]  /*17fe0*/  FSEL R34, R34, -INF , P2 ;  /* 0xff80000022227808 */ /* 0x000fe40001000000 */
[----:B------:R-:W-:Y:S02]  /*17ff0*/  IABS R124, R124 ;  /* 0x0000007c007c7213 */ /* 0x000fe40000000000 */
[----:B------:R-:W-:Y:S02]  /*18000*/  I2FP.F32.S32 R129, R129 ;  /* 0x0000008100817245 */ /* 0x000fe40000201400 */
[----:B------:R-:W-:Y:S02]  /*18010*/  IABS R126, R126 ;  /* 0x0000007e007e7213 */ /* 0x000fe40000000000 */
[----:B------:R-:W-:Y:S01]  /*18020*/  FSEL R161, R55, -INF , !P5 ;  /* 0xff80000037a17808 */ /* 0x000fe20006800000 */
[----:B------:R-:W-:Y:S01]  /*18030*/  FFMA.FTZ R75, -R236, R129, R75 ;  /* 0x00000081ec4b7223 */ /* 0x000fe2000001014b */
[----:B------:R-:W-:Y:S01]  /*18040*/  FSEL R176, R34, -INF , !P3 ;  /* 0xff80000022b07808 */ /* 0x000fe20005800000 */
[----:B------:R-:W-:Y:S01]  /*18050*/  IMAD.MOV.U32 R34, RZ, RZ, R124 ;  /* 0x000000ffff227224 */ /* 0x000fe200078e007c */
[----:B------:R-:W-:-:S02]  /*18060*/  ISETP.GE.AND P5, PT, R32, R239, PT ;  /* 0x000000ef2000720c */ /* 0x000fc40003fa6270 */
[----:B------:R-:W-:Y:S02]  /*18070*/  I2FP.F32.S32 R126, R126 ;  /* 0x0000007e007e7245 */ /* 0x000fe40000201400 */
[----:B------:R-:W-:Y:S02]  /*18080*/  IABS R125, R125 ;  /* 0x0000007d007d7213 */ /* 0x000fe40000000000 */
[----:B------:R-:W-:Y:S01]  /*18090*/  ISETP.GE.AND P0, PT, R32, R238, PT ;  /* 0x000000ee2000720c */ /* 0x000fe20003f06270 */
[----:B------:R-:W-:Y:S01]  /*180a0*/  FFMA.FTZ R114, -R236, R126, R114 ;  /* 0x0000007eec727223 */ /* 0x000fe20000010172 */
[----:B------:R-:W-:Y:S02]  /*180b0*/  IABS R127, R127 ;  /* 0x0000007f007f7213 */ /* 0x000fe40000000000 */
[----:B------:R-:W-:Y:S02]  /*180c0*/  FSEL R164, R74, -INF , !P4 ;  /* 0xff8000004aa47808 */ /* 0x000fe40006000000 */
[----:B------:R-:W-:-:S02]  /*180d0*/  FSEL R165, R73, -INF , !P5 ;  /* 0xff80000049a57808 */ /* 0x000fc40006800000 */
[-C--:B------:R-:W-:Y:S01]  /*180e0*/  ISETP.GE.AND P6, PT, R32, R237.reuse, PT ;  /* 0x000000ed2000720c */ /* 0x080fe20003fc6270 */
[----:B------:R-:W-:Y:S01]  /*180f0*/  VIADD R32, R81, 0x41 ;  /* 0x0000004151207836 */ /* 0x000fe20000000000 */
[C---:B------:R-:W-:Y:S02]  /*18100*/  ISETP.GE.AND P4, PT, R33.reuse, R238, PT ;  /* 0x000000ee2100720c */ /* 0x040fe40003f86270 */
[----:B------:R-:W-:Y:S01]  /*18110*/  ISETP.GE.AND P5, PT, R33, R237, PT ;  /* 0x000000ed2100720c */ /* 0x000fe20003fa6270 */
[----:B------:R-:W-:Y:S01]  /*18120*/  VIADD R33, R81, 0x48 ;  /* 0x0000004851217836 */ /* 0x000fe20000000000 */
[----:B------:R-:W-:Y:S02]  /*18130*/  I2FP.F32.S32 R125, R125 ;  /* 0x0000007d007d7245 */ /* 0x000fe40000201400 */
[----:B------:R-:W-:Y:S02]  /*18140*/  I2FP.F32.S32 R34, R34 ;  /* 0x0000002200227245 */ /* 0x000fe40000201400 */
[----:B------:R-:W-:Y:S01]  /*18150*/  FSEL R75, R75, -INF , P0 ;  /* 0xff8000004b4b7808 */ /* 0x000fe20000000000 */
[C---:B------:R-:W-:Y:S01]  /*18160*/  FFMA.FTZ R115, -R236.reuse, R125, R115 ;  /* 0x0000007dec737223 */ /* 0x040fe20000010173 */
[----:B------:R-:W-:Y:S01]  /*18170*/  I2FP.F32.S32 R127, R127 ;  /* 0x0000007f007f7245 */ /* 0x000fe20000201400 */
[----:B------:R-:W-:Y:S01]  /*18180*/  FFMA.FTZ R34, -R236, R34, R119 ;  /* 0x00000022ec227223 */ /* 0x000fe20000010177 */
[----:B------:R-:W-:-:S02]  /*18190*/  IABS R123, R123 ;  /* 0x0000007b007b7213 */ /* 0x000fc40000000000 */
[----:B------:R-:W-:Y:S01]  /*181a0*/  IABS R111, R111 ;  /* 0x0000006f006f7213 */ /* 0x000fe20000000000 */
[----:B------:R-:W-:Y:S01]  /*181b0*/  FFMA.FTZ R113, -R236, R127, R113 ;  /* 0x0000007fec717223 */ /* 0x000fe20000010171 */
[----:B------:R-:W-:Y:S02]  /*181c0*/  FSEL R163, R75, -INF , !P6 ;  /* 0xff8000004ba37808 */ /* 0x000fe40007000000 */
[----:B------:R-:W-:Y:S02]  /*181d0*/  FSEL R114, R114, -INF , P4 ;  /* 0xff80000072727808 */ /* 0x000fe40002000000 */
[C---:B------:R-:W-:Y:S02]  /*181e0*/  ISETP.GE.AND P0, PT, R32.reuse, R240, PT ;  /* 0x000000f02000720c */ /* 0x040fe40003f06270 */
[C---:B------:R-:W-:Y:S02]  /*181f0*/  ISETP.GE.AND P6, PT, R32.reuse, R239, PT ;  /* 0x000000ef2000720c */ /* 0x040fe40003fc6270 */
[----:B------:R-:W-:-:S02]  /*18200*/  ISETP.GE.AND P2, PT, R32, R238, PT ;  /* 0x000000ee2000720c */ /* 0x000fc40003f46270 */
[----:B------:R-:W-:Y:S01]  /*18210*/  ISETP.GE.AND P3, PT, R32, R237, PT ;  /* 0x000000ed2000720c */ /* 0x000fe20003f66270 */
[----:B------:R-:W-:Y:S01]  /*18220*/  VIADD R32, R81, 0x49 ;  /* 0x0000004951207836 */ /* 0x000fe20000000000 */
[C---:B------:R-:W-:Y:S02]  /*18230*/  ISETP.GE.AND P4, PT, R33.reuse, R240, PT ;  /* 0x000000f02100720c */ /* 0x040fe40003f86270 */
[----:B------:R-:W-:Y:S02]  /*18240*/  I2FP.F32.S32 R111, R111 ;  /* 0x0000006f006f7245 */ /* 0x000fe40000201400 */
[----:B------:R-:W-:Y:S02]  /*18250*/  I2FP.F32.S32 R123, R123 ;  /* 0x0000007b007b7245 */ /* 0x000fe40000201400 */
[----:B------:R-:W-:Y:S01]  /*18260*/  FSEL R187, R114, -INF , !P5 ;  /* 0xff80000072bb7808 */ /* 0x000fe20006800000 */
[C---:B------:R-:W-:Y:S01]  /*18270*/  FFMA.FTZ R111, -R236.reuse, R111, R122 ;  /* 0x0000006fec6f7223 */ /* 0x040fe2000001017a */
[----:B------:R-:W-:Y:S01]  /*18280*/  ISETP.GE.AND P5, PT, R33, R239, PT ;  /* 0x000000ef2100720c */ /* 0x000fe20003fa6270 */
[----:B------:R-:W-:Y:S01]  /*18290*/  FFMA.FTZ R121, -R236, R123, R121 ;  /* 0x0000007bec797223 */ /* 0x000fe20000010179 */
[----:B------:R-:W-:-:S02]  /*182a0*/  FSEL R115, R115, -INF , P2 ;  /* 0xff80000073737808 */ /* 0x000fc40001000000 */
[----:B------:R-:W-:Y:S02]  /*182b0*/  FSEL R34, R34, -INF , P4 ;  /* 0xff80000022227808 */ /* 0x000fe40002000000 */
[----:B------:R-:W-:Y:S02]  /*182c0*/  FSEL R113, R113, -INF , P0 ;  /* 0xff80000071717808 */ /* 0x000fe40000000000 */
[----:B------:R-:W-:Y:S02]  /*182d0*/  ISETP.GE.AND P0, PT, R33, R238, PT ;  /* 0x000000ee2100720c */ /* 0x000fe40003f06270 */
[----:B------:R-:W-:Y:S02]  /*182e0*/  ISETP.GE.AND P2, PT, R32, R240, PT ;  /* 0x000000f02000720c */ /* 0x000fe40003f46270 */
[----:B------:R-:W-:Y:S02]  /*182f0*/  IABS R110, R110 ;  /* 0x0000006e006e7213 */ /* 0x000fe40000000000 */
[----:B------:R-:W-:-:S02]  /*18300*/  FSEL R175, R115, -INF , !P3 ;  /* 0xff80000073af7808 */ /* 0x000fc40005800000 */
[----:B------:R-:W-:Y:S02]  /*18310*/  FSEL R181, R34, -INF , !P5 ;  /* 0xff80000022b57808 */ /* 0x000fe40006800000 */
[----:B------:R-:W-:Y:S02]  /*18320*/  FSEL R179, R113, -INF , !P6 ;  /* 0xff80000071b37808 */ /* 0x000fe40007000000 */
[C---:B------:R-:W-:Y:S02]  /*18330*/  ISETP.GE.AND P3, PT, R32.reuse, R239, PT ;  /* 0x000000ef2000720c */ /* 0x040fe40003f66270 */
[C---:B------:R-:W-:Y:S02]  /*18340*/  ISETP.GE.AND P4, PT, R32.reuse, R238, PT ;  /* 0x000000ee2000720c */ /* 0x040fe40003f86270 */
[-C--:B------:R-:W-:Y:S01]  /*18350*/  ISETP.GE.AND P5, PT, R32, R237.reuse, PT ;  /* 0x000000ed2000720c */ /* 0x080fe20003fa6270 */
[----:B------:R-:W-:Y:S01]  /*18360*/  VIADD R32, R81, 0x50 ;  /* 0x0000005051207836 */ /* 0x000fe20000000000 */
[----:B------:R-:W-:-:S02]  /*18370*/  ISETP.GE.AND P6, PT, R33, R237, PT ;  /* 0x000000ed2100720c */ /* 0x000fc40003fc6270 */
[----:B------:R-:W-:Y:S02]  /*18380*/  I2FP.F32.S32 R110, R110 ;  /* 0x0000006e006e7245 */ /* 0x000fe40000201400 */
[----:B------:R-:W-:Y:S02]  /*18390*/  FSEL R111, R111, -INF , P0 ;  /* 0xff8000006f6f7808 */ /* 0x000fe40000000000 */
[----:B------:R-:W-:Y:S01]  /*183a0*/  FSEL R121, R121, -INF , P2 ;  /* 0xff80000079797808 */ /* 0x000fe20001000000 */
[----:B------:R-:W-:Y:S01]  /*183b0*/  FFMA.FTZ R16, -R236, R110, R16 ;  /* 0x0000006eec107223 */ /* 0x000fe20000010110 */
[----:B------:R-:W-:Y:S02]  /*183c0*/  IABS R108, R108 ;  /* 0x0000006c006c7213 */ /* 0x000fe40000000000 */
[----:B------:R-:W-:Y:S02]  /*183d0*/  IABS R103, R103 ;  /* 0x0000006700677213 */ /* 0x000fe40000000000 */
[----:B------:R-:W-:-:S02]  /*183e0*/  FSEL R174, R111, -INF , !P6 ;  /* 0xff8000006fae7808 */ /* 0x000fc40007000000 */
[----:B------:R-:W-:Y:S02]  /*183f0*/  FSEL R180, R121, -INF , !P3 ;  /* 0xff80000079b47808 */ /* 0x000fe40005800000 */
[C---:B------:R-:W-:Y:S02]  /*18400*/  ISETP.GE.AND P0, PT, R32.reuse, R240, PT ;  /* 0x000000f02000720c */ /* 0x040fe40003f06270 */
[----:B------:R-:W-:Y:S02]  /*18410*/  IABS R109, R109 ;  /* 0x0000006d006d7213 */ /* 0x000fe40000000000 */
[C---:B------:R-:W-:Y:S02]  /*18420*/  ISETP.GE.AND P6, PT, R32.reuse, R239, PT ;  /* 0x000000ef2000720c */ /* 0x040fe40003fc6270 */
[----:B------:R-:W-:Y:S02]  /*18430*/  ISETP.GE.AND P2, PT, R32, R238, PT ;  /* 0x000000ee2000720c */ /* 0x000fe40003f46270 */
[----:B------:R-:W-:-:S02]  /*18440*/  I2FP.F32.S32 R108, R108 ;  /* 0x0000006c006c7245 */ /* 0x000fc40000201400 */
[----:B------:R-:W-:Y:S01]  /*18450*/  ISETP.GE.AND P3, PT, R32, R237, PT ;  /* 0x000000ed2000720c */ /* 0x000fe20003f66270 */
[----:B------:R-:W-:Y:S01]  /*18460*/  VIADD R32, R81, 0x51 ;  /* 0x0000005151207836 */ /* 0x000fe20000000000 */
[----:B------:R-:W-:Y:S01]  /*18470*/  I2FP.F32.S32 R103, R103 ;  /* 0x0000006700677245 */ /* 0x000fe20000201400 */
[----:B------:R-:W-:Y:S01]  /*18480*/  FFMA.FTZ R19, -R236, R108, R19 ;  /* 0x0000006cec137223 */ /* 0x000fe20000010113 */
[----:B------:R-:W-:Y:S02]  /*18490*/  I2FP.F32.S32 R109, R109 ;  /* 0x0000006d006d7245 */ /* 0x000fe40000201400 */
[----:B------:R-:W-:Y:S01]  /*184a0*/  FSEL R16, R16, -INF , P4 ;  /* 0xff80000010107808 */ /* 0x000fe20002000000 */
[----:B------:R-:W-:Y:S01]  /*184b0*/  FFMA.FTZ R18, -R236, R103, R18 ;  /* 0x00000067ec127223 */ /* 0x000fe20000010112 */
[----:B------:R-:W-:Y:S02]  /*184c0*/  IABS R102, R102 ;  /* 0x0000006600667213 */ /* 0x000fe40000000000 */
[----:B------:R-:W-:-:S02]  /*184d0*/  IABS R101, R101 ;  /* 0x0000006500657213 */ /* 0x000fc40000000000 */
[----:B------:R-:W-:Y:S01]  /*184e0*/  ISETP.GE.AND P4, PT, R32, R240, PT ;  /* 0x000000f02000720c */ /* 0x000fe20003f86270 */
[----:B------:R-:W-:Y:S01]  /*184f0*/  FFMA.FTZ R17, -R236, R109, R17 ;  /* 0x0000006dec117223 */ /* 0x000fe20000010111 */
[----:B------:R-:W-:Y:S01]  /*18500*/  FSEL R177, R16, -INF , !P5 ;  /* 0xff80000010b17808 */ /* 0x000fe20006800000 */
[----:B------:R-:W-:Y:S01]  /*18510*/  VIADD R16, R81, 0x58 ;  /* 0x0000005851107836 */ /* 0x000fe20000000000 */
[----:B------:R-:W-:Y:S02]  /*18520*/  I2FP.F32.S32 R102, R102 ;  /* 0x0000006600667245 */ /* 0x000fe40000201400 */
[----:B------:R-:W-:Y:S02]  /*18530*/  I2FP.F32.S32 R101, R101 ;  /* 0x0000006500657245 */ /* 0x000fe40000201400 */
[----:B------:R-:W-:Y:S02]  /*18540*/  ISETP.GE.AND P5, PT, R32, R239, PT ;  /* 0x000000ef2000720c */ /* 0x000fe40003fa6270 */
[----:B------:R-:W-:-:S02]  /*18550*/  FSEL R19, R19, -INF , P2 ;  /* 0xff80000013137808 */ /* 0x000fc40001000000 */
[----:B------:R-:W-:Y:S02]  /*18560*/  FSEL R18, R18, -INF , P4 ;  /* 0xff80000012127808 */ /* 0x000fe40002000000 */
[----:B------:R-:W-:Y:S02]  /*18570*/  IABS R100, R100 ;  /* 0x0000006400647213 */ /* 0x000fe40000000000 */
[----:B------:R-:W-:Y:S01]  /*18580*/  IABS R99, R99 ;  /* 0x0000006300637213 */ /* 0x000fe20000000000 */
[C---:B------:R-:W-:Y:S01]  /*18590*/  FFMA.FTZ R20, -R236.reuse, R102, R20 ;  /* 0x00000066ec147223 */ /* 0x040fe20000010114 */
[----:B------:R-:W-:Y:S01]  /*185a0*/  FSEL R17, R17, -INF , P0 ;  /* 0xff80000011117808 */ /* 0x000fe20000000000 */
[----:B------:R-:W-:Y:S01]  /*185b0*/  FFMA.FTZ R21, -R236, R101, R21 ;  /* 0x00000065ec157223 */ /* 0x000fe20000010115 */
[----:B------:R-:W-:Y:S02]  /*185c0*/  FSEL R183, R19, -INF , !P3 ;  /* 0xff80000013b77808 */ /* 0x000fe40005800000 */
[----:B------:R-:W-:-:S02]  /*185d0*/  FSEL R171, R18, -INF , !P5 ;  /* 0xff80000012ab7808 */ /* 0x000fc40006800000 */
[----:B------:R-:W-:Y:S02]  /*185e0*/  ISETP.GE.AND P0, PT, R32, R238, PT ;  /* 0x000000ee2000720c */ /* 0x000fe40003f06270 */
[C---:B------:R-:W-:Y:S02]  /*185f0*/  ISETP.GE.AND P2, PT, R16.reuse, R240, PT ;  /* 0x000000f01000720c */ /* 0x040fe40003f46270 */
[C---:B------:R-:W-:Y:S02]  /*18600*/  ISETP.GE.AND P3, PT, R16.reuse, R239, PT ;  /* 0x000000ef1000720c */ /* 0x040fe40003f66270 */
[C---:B------:R-:W-:Y:S02]  /*18610*/  ISETP.GE.AND P4, PT, R16.reuse, R238, PT ;  /* 0x000000ee1000720c */ /* 0x040fe40003f86270 */
[----:B------:R-:W-:Y:S02]  /*18620*/  I2FP.F32.S32 R100, R100 ;  /* 0x0000006400647245 */ /* 0x000fe40000201400 */
[----:B------:R-:W-:Y:S01]  /*18630*/  ISETP.GE.AND P5, PT, R16, R237, PT ;  /* 0x000000ed1000720c */ /* 0x000fe20003fa6270 */
[----:B------:R-:W-:Y:S01]  /*18640*/  VIADD R16, R81, 0x59 ;  /* 0x0000005951107836 */ /* 0x000fe20000000000 */
[----:B------:R-:W-:-:S02]  /*18650*/  I2FP.F32.S32 R99, R99 ;  /* 0x0000006300637245 */ /* 0x000fc40000201400 */
[----:B------:R-:W-:Y:S01]  /*18660*/  FSEL R172, R17, -INF , !P6 ;  /* 0xff80000011ac7808 */ /* 0x000fe20007000000 */
[----:B------:R-:W-:Y:S01]  /*18670*/  FFMA.FTZ R23, -R236, R100, R23 ;  /* 0x00000064ec177223 */ /* 0x000fe20000010117 */
[----:B------:R-:W-:Y:S01]  /*18680*/  ISETP.GE.AND P6, PT, R32, R237, PT ;  /* 0x000000ed2000720c */ /* 0x000fe20003fc6270 */
[----:B------:R-:W-:Y:S01]  /*18690*/  FFMA.FTZ R22, -R236, R99, R22 ;  /* 0x00000063ec167223 */ /* 0x000fe20000010116 */
[----:B------:R-:W-:Y:S02]  /*186a0*/  FSEL R20, R20, -INF , P0 ;  /* 0xff80000014147808 */ /* 0x000fe40000000000 */
[----:B------:R-:W-:Y:S02]  /*186b0*/  FSEL R21, R21, -INF , P2 ;  /* 0xff80000015157808 */ /* 0x000fe40001000000 */
[----:B------:R-:W-:Y:S02]  /*186c0*/  ISETP.GE.AND P0, PT, R16, R240, PT ;  /* 0x000000f01000720c */ /* 0x000fe40003f06270 */
[----:B------:R-:W-:-:S02]  /*186d0*/  IABS R98, R98 ;  /* 0x0000006200627213 */ /* 0x000fc40000000000 */
[----:B------:R-:W-:Y:S02]  /*186e0*/  FSEL R182, R20, -INF , !P6 ;  /* 0xff80000014b67808 */ /* 0x000fe40007000000 */
[----:B------:R-:W-:Y:S02]  /*186f0*/  FSEL R170, R21, -INF , !P3 ;  /* 0xff80000015aa7808 */ /* 0x000fe40005800000 */
[C---:B------:R-:W-:Y:S02]  /*18700*/  ISETP.GE.AND P6, PT, R16.reuse, R239, PT ;  /* 0x000000ef1000720c */ /* 0x040fe40003fc6270 */
[C---:B------:R-:W-:Y:S02]  /*18710*/  ISETP.GE.AND P2, PT, R16.reuse, R238, PT ;  /* 0x000000ee1000720c */ /* 0x040fe40003f46270 */
[----:B------:R-:W-:Y:S01]  /*18720*/  ISETP.GE.AND P3, PT, R16, R237, PT ;  /* 0x000000ed1000720c */ /* 0x000fe20003f66270 */
[----:B------:R-:W-:Y:S01]  /*18730*/  VIADD R16, R81, 0x60 ;  /* 0x0000006051107836 */ /* 0x000fe20000000000 */
[----:B------:R-:W-:-:S02]  /*18740*/  I2FP.F32.S32 R98, R98 ;  /* 0x0000006200627245 */ /* 0x000fc40000201400 */
[----:B------:R-:W-:Y:S02]  /*18750*/  FSEL R23, R23, -INF , P4 ;  /* 0xff80000017177808 */ /* 0x000fe40002000000 */
[----:B------:R-:W-:Y:S02]  /*18760*/  FSEL R22, R22, -INF , P0 ;  /* 0xff80000016167808 */ /* 0x000fe40000000000 */
[----:B------:R-:W-:Y:S02]  /*18770*/  IABS R96, R96 ;  /* 0x0000006000607213 */ /* 0x000fe40000000000 */
[----:B------:R-:W-:Y:S02]  /*18780*/  IABS R95, R95 ;  /* 0x0000005f005f7213 */ /* 0x000fe40000000000 */
[----:B------:R-:W-:Y:S01]  /*18790*/  IABS R97, R97 ;  /* 0x0000006100617213 */ /* 0x000fe20000000000 */
[----:B------:R-:W-:Y:S01]  /*187a0*/  FFMA.FTZ R4, -R236, R98, R4 ;  /* 0x00000062ec047223 */ /* 0x000fe20000010104 */
[----:B------:R-:W-:-:S02]  /*187b0*/  FSEL R178, R23, -INF , !P5 ;  /* 0xff80000017b27808 */ /* 0x000fc40006800000 */
[----:B------:R-:W-:Y:S02]  /*187c0*/  FSEL R169, R22, -INF , !P6 ;  /* 0xff80000016a97808 */ /* 0x000fe40007000000 */
[C---:B------:R-:W-:Y:S02]  /*187d0*/  ISETP.GE.AND P4, PT, R16.reuse, R240, PT ;  /* 0x000000f01000720c */ /* 0x040fe40003f86270 */
[C---:B------:R-:W-:Y:S02]  /*187e0*/  ISETP.GE.AND P5, PT, R16.reuse, R239, PT ;  /* 0x000000ef1000720c */ /* 0x040fe40003fa6270 */
[C---:B------:R-:W-:Y:S02]  /*187f0*/  ISETP.GE.AND P0, PT, R16.reuse, R238, PT ;  /* 0x000000ee1000720c */ /* 0x040fe40003f06270 */
[----:B------:R-:W-:Y:S02]  /*18800*/  I2FP.F32.S32 R96, R96 ;  /* 0x0000006000607245 */ /* 0x000fe40000201400 */
[----:B------:R-:W-:Y:S01]  /*18810*/  ISETP.GE.AND P6, PT, R16, R237, PT ;  /* 0x000000ed1000720c */ /* 0x000fe20003fc6270 */
[----:B------:R-:W-:Y:S01]  /*18820*/  VIADD R16, R81, 0x61 ;  /* 0x0000006151107836 */ /* 0x000fe20000000000 */
[----:B------:R-:W-:-:S02]  /*18830*/  I2FP.F32.S32 R95, R95 ;  /* 0x0000005f005f7245 */ /* 0x000fc40000201400 */
[----:B------:R-:W-:Y:S02]  /*18840*/  I2FP.F32.S32 R97, R97 ;  /* 0x0000006100617245 */ /* 0x000fe40000201400 */
[----:B------:R-:W-:Y:S01]  /*18850*/  IABS R94, R94 ;  /* 0x0000005e005e7213 */ /* 0x000fe20000000000 */
[----:B------:R-:W-:Y:S01]  /*18860*/  FFMA.FTZ R26, -R236, R96, R26 ;  /* 0x00000060ec1a7223 */ /* 0x000fe2000001011a */
[----:B------:R-:W-:Y:S01]  /*18870*/  FSEL R4, R4, -INF , P2 ;  /* 0xff80000004047808 */ /* 0x000fe20001000000 */
[C---:B------:R-:W-:Y:S01]  /*18880*/  FFMA.FTZ R24, -R236.reuse, R95, R24 ;  /* 0x0000005fec187223 */ /* 0x040fe20000010118 */
[----:B------:R-:W-:Y:S01]  /*18890*/  FFMA.FTZ R5, -R236, R97, R5 ;  /* 0x00000061ec057223 */ /* 0x000fe20000010105 */
[----:B------:R-:W-:Y:S02]  /*188a0*/  ISETP.GE.AND P2, PT, R16, R240, PT ;  /* 0x000000f01000720c */ /* 0x000fe40003f46270 */
[----:B------:R-:W-:Y:S02]  /*188b0*/  I2FP.F32.S32 R94, R94 ;  /* 0x0000005e005e7245 */ /* 0x000fe40000201400 */
[----:B------:R-:W-:-:S02]  /*188c0*/  IABS R93, R93 ;  /* 0x0000005d005d7213 */ /* 0x000fc40000000000 */
[----:B------:R-:W-:Y:S02]  /*188d0*/  IABS R92, R92 ;  /* 0x0000005c005c7213 */ /* 0x000fe40000000000 */
[----:B------:R-:W-:Y:S01]  /*188e0*/  FSEL R173, R4, -INF , !P3 ;  /* 0xff80000004ad7808 */ /* 0x000fe20005800000 */
[----:B------:R-:W-:Y:S01]  /*188f0*/  VIADD R4, R81, 0x68 ;  /* 0x0000006851047836 */ /* 0x000fe20000000000 */
[----:B------:R-:W-:Y:S01]  /*18900*/  ISETP.GE.AND P3, PT, R16, R239, PT ;  /* 0x000000ef1000720c */ /* 0x000fe20003f66270 */
[----:B------:R-:W-:Y:S01]  /*18910*/  FFMA.FTZ R25, -R236, R94, R25 ;  /* 0x0000005eec197223 */ /* 0x000fe20000010119 */
[----:B------:R-:W-:Y:S02]  /*18920*/  FSEL R26, R26, -INF , P0 ;  /* 0xff8000001a1a7808 */ /* 0x000fe40000000000 */
[----:B------:R-:W-:Y:S02]  /*18930*/  FSEL R24, R24, -INF , P2 ;  /* 0xff80000018187808 */ /* 0x000fe40001000000 */
[----:B------:R-:W-:-:S02]  /*18940*/  I2FP.F32.S32 R93, R93 ;  /* 0x0000005d005d7245 */ /* 0x000fc40000201400 */
[----:B------:R-:W-:Y:S02]  /*18950*/  I2FP.F32.S32 R92, R92 ;  /* 0x0000005c005c7245 */ /* 0x000fe40000201400 */
[----:B------:R-:W-:Y:S02]  /*18960*/  FSEL R5, R5, -INF , P4 ;  /* 0xff80000005057808 */ /* 0x000fe40002000000 */
[----:B------:R-:W-:Y:S01]  /*18970*/  ISETP.GE.AND P4, PT, R16, R238, PT ;  /* 0x000000ee1000720c */ /* 0x000fe20003f86270 */
[----:B------:R-:W-:Y:S01]  /*18980*/  FFMA.FTZ R27, -R236, R93, R27 ;  /* 0x0000005dec1b7223 */ /* 0x000fe2000001011b */
[----:B------:R-:W-:Y:S01]  /*18990*/  FSEL R160, R26, -INF , !P6 ;  /* 0xff8000001aa07808 */ /* 0x000fe20007000000 */
[----:B------:R-:W-:Y:S01]  /*189a0*/  FFMA.FTZ R30, -R236, R92, R30 ;  /* 0x0000005cec1e7223 */ /* 0x000fe2000001011e */
[----:B------:R-:W-:Y:S02]  /*189b0*/  FSEL R155, R24, -INF , !P3 ;  /* 0xff800000189b7808 */ /* 0x000fe40005800000 */
[----:B------:R-:W-:-:S02]  /*189c0*/  IABS R89, R89 ;  /* 0x0000005900597213 */ /* 0x000fc40000000000 */
[----:B------:R-:W-:Y:S02]  /*189d0*/  FSEL R156, R5, -INF , !P5 ;  /* 0xff800000059c7808 */ /* 0x000fe40006800000 */
[C---:B------:R-:W-:Y:S02]  /*189e0*/  ISETP.GE.AND P0, PT, R4.reuse, R240, PT ;  /* 0x000000f00400720c */ /* 0x040fe40003f06270 */
[C---:B------:R-:W-:Y:S02]  /*189f0*/  ISETP.GE.AND P6, PT, R4.reuse, R239, PT ;  /* 0x000000ef0400720c */ /* 0x040fe40003fc6270 */
[C---:B------:R-:W-:Y:S02]  /*18a00*/  ISETP.GE.AND P2, PT, R4.reuse, R238, PT ;  /* 0x000000ee0400720c */ /* 0x040fe40003f46270 */
[-C--:B------:R-:W-:Y:S01]  /*18a10*/  ISETP.GE.AND P3, PT, R4, R237.reuse, PT ;  /* 0x000000ed0400720c */ /* 0x080fe20003f66270 */
[----:B------:R-:W-:Y:S01]  /*18a20*/  VIADD R4, R81, 0x69 ;  /* 0x0000006951047836 */ /* 0x000fe20000000000 */
[----:B------:R-:W-:-:S02]  /*18a30*/  ISETP.GE.AND P5, PT, R16, R237, PT ;  /* 0x000000ed1000720c */ /* 0x000fc40003fa6270 */
[----:B------:R-:W-:Y:S02]  /*18a40*/  FSEL R25, R25, -INF , P4 ;  /* 0xff80000019197808 */ /* 0x000fe40002000000 */
[----:B------:R-:W-:Y:S02]  /*18a50*/  IABS R91, R91 ;  /* 0x0000005b005b7213 */ /* 0x000fe40000000000 */
[----:B------:R-:W-:Y:S02]  /*18a60*/  IABS R90, R90 ;  /* 0x0000005a005a7213 */ /* 0x000fe40000000000 */
[----:B------:R-:W-:Y:S02]  /*18a70*/  I2FP.F32.S32 R89, R89 ;  /* 0x0000005900597245 */ /* 0x000fe40000201400 */
[----:B------:R-:W-:Y:S02]  /*18a80*/  IABS R83, R83 ;  /* 0x0000005300537213 */ /* 0x000fe40000000000 */
[----:B------:R-:W-:-:S02]  /*18a90*/  FSEL R159, R25, -INF , !P5 ;  /* 0xff800000199f7808 */ /* 0x000fc40006800000 */
[----:B------:R-:W-:Y:S02]  /*18aa0*/  FSEL R154, R27, -INF , P0 ;  /* 0xff8000001b9a7808 */ /* 0x000fe40000000000 */
[----:B------:R-:W-:Y:S02]  /*18ab0*/  FSEL R30, R30, -INF , P2 ;  /* 0xff8000001e1e7808 */ /* 0x000fe40001000000 */
[C---:B------:R-:W-:Y:S02]  /*18ac0*/  ISETP.GE.AND P4, PT, R4.reuse, R240, PT ;  /* 0x000000f00400720c */ /* 0x040fe40003f86270 */
[C---:B------:R-:W-:Y:S02]  /*18ad0*/  ISETP.GE.AND P5, PT, R4.reuse, R239, PT ;  /* 0x000000ef0400720c */ /* 0x040fe40003fa6270 */
[----:B------:R-:W-:Y:S02]  /*18ae0*/  ISETP.GE.AND P0, PT, R4, R238, PT ;  /* 0x000000ee0400720c */ /* 0x000fe40003f06270 */
[----:B------:R-:W-:-:S02]  /*18af0*/  I2FP.F32.S32 R91, R91 ;  /* 0x0000005b005b7245 */ /* 0x000fc40000201400 */
[----:B------:R-:W-:Y:S02]  /*18b00*/  I2FP.F32.S32 R90, R90 ;  /* 0x0000005a005a7245 */ /* 0x000fe40000201400 */
[----:B------:R-:W-:Y:S01]  /*18b10*/  ISETP.GE.AND P2, PT, R4, R237, PT ;  /* 0x000000ed0400720c */ /* 0x000fe20003f46270 */
[----:B------:R-:W-:Y:S02]  /*18b20*/  VIADD R4, R81, 0x70 ;  /* 0x0000007051047836 */ /* 0x000fe40000000000 */
[C---:B------:R-:W-:Y:S01]  /*18b30*/  FFMA.FTZ R29, -R236.reuse, R89, R29 ;  /* 0x00000059ec1d7223 */ /* 0x040fe2000001011d */
[----:B------:R-:W-:Y:S01]  /*18b40*/  I2FP.F32.S32 R83, R83 ;  /* 0x0000005300537245 */ /* 0x000fe20000201400 */
[C---:B------:R-:W-:Y:S01]  /*18b50*/  FFMA.FTZ R28, -R236.reuse, R91, R28 ;  /* 0x0000005bec1c7223 */ /* 0x040fe2000001011c */
[----:B------:R-:W-:Y:S01]  /*18b60*/  FFMA.FTZ R31, -R236, R90, R31 ;  /* 0x0000005aec1f7223 */ /* 0x000fe2000001011f */
[----:B------:R-:W-:Y:S02]  /*18b70*/  FSEL R158, R30, -INF , !P3 ;  /* 0xff8000001e9e7808 */ /* 0x000fe40005800000 */
[----:B------:R-:W-:Y:S01]  /*18b80*/  ISETP.GE.AND P3, PT, R4, R240, PT ;  /* 0x000000f00400720c */ /* 0x000fe20003f66270 */
[----:B------:R-:W-:Y:S01]  /*18b90*/  FFMA.FTZ R71, -R236, R83, R71 ;  /* 0x00000053ec477223 */ /* 0x000fe20000010147 */
[----:B------:R-:W-:-:S02]  /*18ba0*/  IABS R84, R84 ;  /* 0x0000005400547213 */ /* 0x000fc40000000000 */
[----:B------:R-:W-:Y:S02]  /*18bb0*/  FSEL R29, R29, -INF , P0 ;  /* 0xff8000001d1d7808 */ /* 0x000fe40000000000 */
[----:B------:R-:W-:Y:S02]  /*18bc0*/  IABS R86, R86 ;  /* 0x0000005600567213 */ /* 0x000fe40000000000 */
[----:B------:R-:W-:Y:S02]  /*18bd0*/  IABS R82, R82 ;  /* 0x0000005200527213 */ /* 0x000fe40000000000 */
[----:B------:R-:W-:Y:S02]  /*18be0*/  ISETP.GE.AND P0, PT, R4, R238, PT ;  /* 0x000000ee0400720c */ /* 0x000fe40003f06270 */
[----:B------:R-:W-:Y:S02]  /*18bf0*/  FSEL R153, R28, -INF , P4 ;  /* 0xff8000001c997808 */ /* 0x000fe40002000000 */
[----:B------:R-:W-:-:S02]  /*18c00*/  I2FP.F32.S32 R84, R84 ;  /* 0x0000005400547245 */ /* 0x000fc40000201400 */
[----:B------:R-:W-:Y:S02]  /*18c10*/  FSEL R146, R31, -INF , P3 ;  /* 0xff8000001f927808 */ /* 0x000fe40001800000 */
[C---:B------:R-:W-:Y:S02]  /*18c20*/  ISETP.GE.AND P4, PT, R4.reuse, R239, PT ;  /* 0x000000ef0400720c */ /* 0x040fe40003f86270 */
[----:B------:R-:W-:Y:S02]  /*18c30*/  I2FP.F32.S32 R86, R86 ;  /* 0x0000005600567245 */ /* 0x000fe40000201400 */
[----:B------:R-:W-:Y:S02]  /*18c40*/  I2FP.F32.S32 R82, R82 ;  /* 0x0000005200527245 */ /* 0x000fe40000201400 */
[----:B------:R-:W-:Y:S01]  /*18c50*/  ISETP.GE.AND P3, PT, R4, R237, PT ;  /* 0x000000ed0400720c */ /* 0x000fe20003f66270 */
[----:B------:R-:W-:Y:S01]  /*18c60*/  VIADD R4, R81, 0x71 ;  /* 0x0000007151047836 */ /* 0x000fe20000000000 */
[----:B------:R-:W-:Y:S01]  /*18c70*/  FSEL R71, R71, -INF , P0 ;  /* 0xff80000047477808 */ /* 0x000fe20000000000 */
[C---:B------:R-:W-:Y:S01]  /*18c80*/  FFMA.FTZ R84, -R236.reuse, R84, R117 ;  /* 0x00000054ec547223 */ /* 0x040fe20000010175 */
[C---:B------:R-:W-:Y:S01]  /*18c90*/  FFMA.FTZ R68, -R236.reuse, R86, R68 ;  /* 0x00000056ec447223 */ /* 0x040fe20000010144 */
[----:B------:R-:W-:Y:S01]  /*18ca0*/  FFMA.FTZ R76, -R236, R82, R76 ;  /* 0x00000052ec4c7223 */ /* 0x000fe2000001014c */
[----:B------:R-:W-:-:S02]  /*18cb0*/  IABS R85, R85 ;  /* 0x0000005500557213 */ /* 0x000fc40000000000 */
[----:B------:R-:W-:Y:S02]  /*18cc0*/  FSEL R157, R29, -INF , !P2 ;  /* 0xff8000001d9d7808 */ /* 0x000fe40005000000 */
[----:B------:R-:W-:Y:S02]  /*18cd0*/  ISETP.GE.AND P0, PT, R81, R238, PT ;  /* 0x000000ee5100720c */ /* 0x000fe40003f06270 */
[----:B------:R-:W-:Y:S02]  /*18ce0*/  FSEL R151, R71, -INF , !P3 ;  /* 0xff80000047977808 */ /* 0x000fe40005800000 */
[C---:B------:R-:W-:Y:S02]  /*18cf0*/  ISETP.GE.AND P2, PT, R4.reuse, R240, PT ;  /* 0x000000f00400720c */ /* 0x040fe40003f46270 */
[----:B------:R-:W-:Y:S01]  /*18d00*/  ISETP.GE.AND P3, PT, R4, R238, PT ;  /* 0x000000ee0400720c */ /* 0x000fe20003f66270 */
[----:B------:R-:W-:Y:S01]  /*18d10*/  VIADD R16, R81, 0x78 ;  /* 0x0000007851107836 */ /* 0x000fe20000000000 */
[----:B------:R-:W-:-:S02]  /*18d20*/  I2FP.F32.S32 R85, R85 ;  /* 0x0000005500557245 */ /* 0x000fc40000201400 */
[----:B------:R-:W-:Y:S02]  /*18d30*/  FSEL R5, R84, -INF , P0 ;  /* 0xff80000054057808 */ /* 0x000fe40000000000 */
[----:B------:R-:W-:Y:S02]  /*18d40*/  FSEL R144, R68, -INF , P2 ;  /* 0xff80000044907808 */ /* 0x000fe40001000000 */
[----:B------:R-:W-:Y:S02]  /*18d50*/  FSEL R76, R76, -INF , P3 ;  /* 0xff8000004c4c7808 */ /* 0x000fe40001800000 */
[-C--:B------:R-:W-:Y:S02]  /*18d60*/  ISETP.GE.AND P0, PT, R4, R237.reuse, PT ;  /* 0x000000ed0400720c */ /* 0x080fe40003f06270 */
[----:B------:R-:W-:Y:S01]  /*18d70*/  ISETP.GE.AND P2, PT, R81, R237, PT ;  /* 0x000000ed5100720c */ /* 0x000fe20003f46270 */
[----:B------:R-:W-:Y:S01]  /*18d80*/  FFMA.FTZ R70, -R236, R85, R70 ;  /* 0x00000055ec467223 */ /* 0x000fe20000010146 */
[----:B------:R-:W-:Y:S01]  /*18d90*/  ISETP.GE.AND P3, PT, R4, R239, PT ;  /* 0x000000ef0400720c */ /* 0x000fe20003f66270 */
[----:B------:R-:W-:Y:S01]  /*18da0*/  FFMA.FTZ R4, -R236, R88, R116 ;  /* 0x00000058ec047223 */ /* 0x000fe20000010174 */
[----:B------:R-:W-:-:S02]  /*18db0*/  FSEL R150, R76, -INF , !P0 ;  /* 0xff8000004c967808 */ /* 0x000fc40004000000 */
[----:B------:R-:W-:Y:S02]  /*18dc0*/  FSEL R5, R5, -INF , !P2 ;  /* 0xff80000005057808 */ /* 0x000fe40005000000 */
[-C--:B------:R-:W-:Y:S02]  /*18dd0*/  ISETP.GE.AND P0, PT, R16, R240.reuse, PT ;  /* 0x000000f01000720c */ /* 0x080fe40003f06270 */
[C---:B------:R-:W-:Y:S02]  /*18de0*/  ISETP.GE.AND P2, PT, R81.reuse, R240, PT ;  /* 0x000000f05100720c */ /* 0x040fe40003f46270 */
[----:B------:R-:W-:Y:S02]  /*18df0*/  FSEL R143, R70, -INF , P0 ;  /* 0xff800000468f7808 */ /* 0x000fe40000000000 */
[----:B------:R-:W-:Y:S02]  /*18e00*/  ISETP.GE.AND P0, PT, R81, R239, PT ;  /* 0x000000ef5100720c */ /* 0x000fe40003f06270 */
[----:B------:R-:W-:-:S02]  /*18e10*/  FSEL R4, R4, -INF , P2 ;  /* 0xff80000004047808 */ /* 0x000fc40001000000 */
[----:B------:R-:W-:Y:S02]  /*18e20*/  FMNMX3.FTZ R17, R5, R60, R61, !PT ;  /* 0x0000003c05117276 */ /* 0x000fe4000781003d */
[----:B------:R-:W-:Y:S02]  /*18e30*/  FSEL R87, R87, -INF , !P1 ;  /* 0xff80000057577808 */ /* 0x000fe40004800000 */
[----:B------:R-:W-:Y:S02]  /*18e40*/  FSEL R4, R4, -INF , !P0 ;  /* 0xff80000004047808 */ /* 0x000fe40004000000 */
[----:B------:R-:W-:Y:S02]  /*18e50*/  FMNMX3.FTZ R17, R17, R59, R11, !PT ;  /* 0x0000003b11117276 */ /* 0x000fe4000781000b */
        /* <DEDUP_REMOVED lines=13> */
[----:B------:R-:W-:-:S02]  /*18f30*/  IABS R79, R79 ;  /* 0x0000004f004f7213 */ /* 0x000fc40000000000 */
        /* <DEDUP_REMOVED lines=8> */
[----:B------:R-:W-:Y:S02]  /*18fc0*/  IABS R80, R80 ;  /* 0x0000005000507213 */ /* 0x000fe40000000000 */
[----:B------:R-:W-:Y:S02]  /*18fd0*/  FMNMX3.FTZ R16, R16, R179, R181, !PT ;  /* 0x000000b310107276 */ /* 0x000fe400078100b5 */
[----:B------:R-:W-:Y:S02]  /*18fe0*/  IABS R78, R78 ;  /* 0x0000004e004e7213 */ /* 0x000fe40000000000 */
[----:B------:R-:W-:Y:S02]  /*18ff0*/  FSEL R149, R3, -INF , P1 ;  /* 0xff80000003957808 */ /* 0x000fe40000800000 */
[----:B------:R-:W-:Y:S01]  /*19000*/  FMNMX3.FTZ R3, R17, R182, R178, !PT ;  /* 0x000000b611037276 */ /* 0x000fe200078100b2 */
[----:B------:R-:W-:Y:S01]  /*19010*/  VIADD R81, R81, 0x79 ;  /* 0x0000007951517836 */ /* 0x000fe20000000000 */
[----:B------:R-:W-:-:S02]  /*19020*/  I2FP.F32.S32 R80, R80 ;  /* 0x0000005000507245 */ /* 0x000fc40000201400 */
[----:B------:R-:W-:Y:S02]  /*19030*/  FMNMX3.FTZ R16, R16, R180, R172, !PT ;  /* 0x000000b410107276 */ /* 0x000fe400078100ac */
[----:B------:R-:W-:Y:S02]  /*19040*/  I2FP.F32.S32 R78, R78 ;  /* 0x0000004e004e7245 */ /* 0x000fe40000201400 */
[----:B------:R-:W-:Y:S01]  /*19050*/  FMNMX3.FTZ R3, R3, R173, R160, !PT ;  /* 0x000000ad03037276 */ /* 0x000fe200078100a0 */
[----:B------:R-:W-:Y:S01]  /*19060*/  FFMA.FTZ R69, -R236, R80, R69 ;  /* 0x00000050ec457223 */ /* 0x000fe20000010145 */
[----:B------:R-:W-:Y:S01]  /*19070*/  FMNMX3.FTZ R16, R16, R171, R170, !PT ;  /* 0x000000ab10107276 */ /* 0x000fe200078100aa */
[----:B------:R-:W-:Y:S01]  /*19080*/  FFMA.FTZ R77, -R236, R78, R77 ;  /* 0x0000004eec4d7223 */ /* 0x000fe2000001014d */
[----:B------:R-:W-:Y:S02]  /*19090*/  ISETP.GE.AND P1, PT, R81, R240, PT ;  /* 0x000000f05100720c */ /* 0x000fe40003f26270 */
[----:B------:R-:W-:-:S02]  /*190a0*/  FSEL R149, R149, -INF , !P0 ;  /* 0xff80000095957808 */ /* 0x000fc40004000000 */
[----:B------:R-:W-:Y:S02]  /*190b0*/  ISETP.GE.AND P0, PT, R81, R238, PT ;  /* 0x000000ee5100720c */ /* 0x000fe40003f06270 */
[----:B------:R-:W-:Y:S02]  /*190c0*/  FMNMX3.FTZ R3, R3, R159, R158, !PT ;  /* 0x0000009f03037276 */ /* 0x000fe4000781009e */
[----:B------:R-:W-:Y:S02]  /*190d0*/  FSEL R154, R154, -INF , !P6 ;  /* 0xff8000009a9a7808 */ /* 0x000fe40007000000 */
[----:B------:R-:W-:Y:S02]  /*190e0*/  FMNMX3.FTZ R16, R16, R169, R156, !PT ;  /* 0x000000a910107276 */ /* 0x000fe4000781009c */
[----:B------:R-:W-:Y:S02]  /*190f0*/  FSEL R69, R69, -INF , P1 ;  /* 0xff80000045457808 */ /* 0x000fe40000800000 */
[----:B------:R-:W-:-:S02]  /*19100*/  ISETP.GE.AND P1, PT, R81, R237, PT ;  /* 0x000000ed5100720c */ /* 0x000fc40003f26270 */
[----:B------:R-:W-:Y:S02]  /*19110*/  FSEL R77, R77, -INF , P0 ;  /* 0xff8000004d4d7808 */ /* 0x000fe40000000000 */
[----:B------:R-:W-:Y:S02]  /*19120*/  FMNMX3.FTZ R3, R3, R157, R151, !PT ;  /* 0x0000009d03037276 */ /* 0x000fe40007810097 */
[----:B------:R-:W-:Y:S02]  /*19130*/  FSEL R153, R153, -INF , !P5 ;  /* 0xff80000099997808 */ /* 0x000fe40006800000 */
[----:B------:R-:W-:Y:S02]  /*19140*/  FSEL R146, R146, -INF , !P4 ;  /* 0xff80000092927808 */ /* 0x000fe40006000000 */
[----:B------:R-:W-:Y:S02]  /*19150*/  FMNMX3.FTZ R16, R16, R155, R154, !PT ;  /* 0x0000009b10107276 */ /* 0x000fe4000781009a */
[----:B------:R-:W-:-:S02]  /*19160*/  FSEL R148, R77, -INF , !P1 ;  /* 0xff8000004d947808 */ /* 0x000fc40004800000 */
[----:B------:R-:W-:Y:S02]  /*19170*/  FMNMX3.FTZ R3, R3, R150, R149, !PT ;  /* 0x0000009603037276 */ /* 0x000fe40007810095 */
[----:B------:R-:W-:Y:S02]  /*19180*/  ISETP.GE.AND P0, PT, R81, R239, PT ;  /* 0x000000ef5100720c */ /* 0x000fe40003f06270 */
[----:B------:R-:W-:Y:S02]  /*19190*/  FSEL R144, R144, -INF , !P3 ;  /* 0xff80000090907808 */ /* 0x000fe40005800000 */
[----:B------:R-:W-:Y:S02]  /*191a0*/  FSEL R143, R143, -INF , !P2 ;  /* 0xff8000008f8f7808 */ /* 0x000fe40005000000 */
[----:B------:R-:W-:Y:S02]  /*191b0*/  FMNMX3.FTZ R16, R16, R153, R146, !PT ;  /* 0x0000009910107276 */ /* 0x000fe40007810092 */
[----:B------:R-:W-:-:S02]  /*191c0*/  FMNMX.FTZ R3, R148, R3, !PT ;  /* 0x0000000394037209 */ /* 0x000fc40007810000 */
        /* <DEDUP_REMOVED lines=24> */
[----:B------:R-:W-:Y:S01]  /*19350*/  FSEL R140, R140, RZ, P0 ;  /* 0x000000ff8c8c7208 */ /* 0x000fe20000000000 */
[-CC-:B------:R-:W-:Y:S01]  /*19360*/  FFMA.FTZ R137, R5, R141.reuse, -R147.reuse ;  /* 0x0000008d05897223 */ /* 0x180fe20000010893 */
[----:B------:R-:W2:Y:S03]  /*19370*/  LDSM.16.MT88.4 R116, [R204+0xc000] ;  /* 0x00c00000cc74783b */ /* 0x000ea60000004200 */
[-CC-:B------:R-:W-:Y:S01]  /*19380*/  FFMA.FTZ R67, R87, R141.reuse, -R140.reuse ;  /* 0x0000008d57437223 */ /* 0x180fe2000001088c */
[-CC-:B------:R-:W-:Y:S01]  /*19390*/  FFMA.FTZ R139, R4, R141.reuse, -R140.reuse ;  /* 0x0000008d048b7223 */ /* 0x180fe2000001088c */
[-CC-:B------:R-:W-:Y:S01]  /*193a0*/  FFMA.FTZ R138, R7, R141.reuse, -R140.reuse ;  /* 0x0000008d078a7223 */ /* 0x180fe2000001088c */
[----:B------:R-:W3:Y:S01]  /*193b0*/  LDSM.16.MT88.4 R100, [R43+0xc000] ;  /* 0x00c000002b64783b */ /* 0x000ee20000004200 */
[-C--:B------:R-:W-:Y:S01]  /*193c0*/  FFMA.FTZ R66, R6, R141.reuse, -R140 ;  /* 0x0000008d06427223 */ /* 0x080fe2000001088c */
[----:B------:R-:W-:-:S02]  /*193d0*/  FFMA.FTZ R136, R60, R141, -R147 ;  /* 0x0000008d3c887223 */ /* 0x000fc40000010893 */
[----:B------:R-:W5:Y:S01]  /*193e0*/  LDSM.16.MT88.4 R84, [R204+0x10000] ;  /* 0x01000000cc54783b */ /* 0x000f620000004200 */
[-CC-:B------:R-:W-:Y:S01]  /*193f0*/  FFMA.FTZ R65, R61, R141.reuse, -R147.reuse ;  /* 0x0000008d3d417223 */ /* 0x180fe20000010893 */
[-CC-:B------:R-:W-:Y:S02]  /*19400*/  FFMA.FTZ R64, R59, R141.reuse, -R147.reuse ;  /* 0x0000008d3b407223 */ /* 0x180fe40000010893 */
[----:B------:R-:W5:Y:S04]  /*19410*/  LDSM.16.MT88.4 R76, [R145+0x10000] ;  /* 0x01000000914c783b */ /* 0x000f680000004200 */
[----:B------:R-:W5:Y:S01]  /*19420*/  LDSM.16.MT88.4 R4, [R43+0x10000] ;  /* 0x010000002b04783b */ /* 0x000f620000004200 */
[----:B------:R-:W-:Y:S01]  /*19430*/  MUFU.EX2 R137, R137 ;  /* 0x0000008900897308 */ /* 0x000fe20000000800 */
[-CC-:B------:R-:W-:Y:S01]  /*19440*/  FFMA.FTZ R61, R11, R141.reuse, -R147.reuse ;  /* 0x0000008d0b3d7223 */ /* 0x180fe20000010893 */
[-CC-:B------:R-:W-:Y:S01]  /*19450*/  FFMA.FTZ R57, R10, R141.reuse, -R147.reuse ;  /* 0x0000008d0a397223 */ /* 0x180fe20000010893 */
[-CC-:B------:R-:W-:Y:S01]  /*19460*/  FFMA.FTZ R55, R9, R141.reuse, -R147.reuse ;  /* 0x0000008d09377223 */ /* 0x180fe20000010893 */
[----:B------:R-:W4:Y:S01]  /*19470*/  MUFU.EX2 R136, R136 ;  /* 0x0000008800887308 */ /* 0x000f220000000800 */
[--C-:B------:R-:W-:Y:S01]  /*19480*/  FFMA.FTZ R63, R8, R141, -R140.reuse ;  /* 0x0000008d083f7223 */ /* 0x100fe2000001088c */
[----:B------:R-:W-:Y:S02]  /*19490*/  LDSM.16.MT88.4 R32, [R205+0xc800] ;  /* 0x00c80000cd20783b */ /* 0x000fe40000004200 */
[----:B------:R-:W-:Y:S02]  /*194a0*/  MUFU.EX2 R65, R65 ;  /* 0x0000004100417308 */ /* 0x000fe40000000800 */
[----:B------:R-:W5:Y:S02]  /*194b0*/  LDSM.16.MT88.4 R8, [R205+0x10800] ;  /* 0x01080000cd08783b */ /* 0x000f640000004200 */
[----:B------:R-:W1:Y:S02]  /*194c0*/  MUFU.EX2 R64, R64 ;  /* 0x0000004000407308 */ /* 0x000e640000000800 */
[----:B------:R-:W-:Y:S02]  /*194d0*/  LDSM.16.MT88.4 R16, [R204+0x10800] ;  /* 0x01080000cc10783b */ /* 0x000fe40000004200 */
[----:B------:R-:W-:Y:S02]  /*194e0*/  MUFU.EX2 R139, R139 ;  /* 0x0000008b008b7308 */ /* 0x000fe40000000800 */
[----:B------:R-:W-:Y:S02]  /*194f0*/  LDSM.16.MT88.4 R28, [R204+0xc800] ;  /* 0x00c80000cc1c783b */ /* 0x000fe40000004200 */
[----:B------:R-:W2:Y:S02]  /*19500*/  MUFU.EX2 R138, R138 ;  /* 0x0000008a008a7308 */ /* 0x000ea40000000800 */
[----:B------:R-:W-:Y:S02]  /*19510*/  LDSM.16.MT88.4 R24, [R145+0xc800] ;  /* 0x00c800009118783b */ /* 0x000fe40000004200 */
[----:B------:R-:W-:Y:S02]  /*19520*/  MUFU.EX2 R67, R67 ;  /* 0x0000004300437308 */ /* 0x000fe40000000800 */
[----:B------:R-:W-:Y:S02]  /*19530*/  LDSM.16.MT88.4 R20, [R43+0xc800] ;  /* 0x00c800002b14783b */ /* 0x000fe40000004200 */
[----:B------:R-:W3:Y:S01]  /*19540*/  MUFU.EX2 R66, R66 ;  /* 0x0000004200427308 */ /* 0x000ee20000000800 */
[----:B----4-:R-:W-:Y:S01]  /*19550*/  F2FP.BF16.F32.PACK_AB R69, R136, R137 ;  /* 0x000000898845723e */ /* 0x010fe200000010ff */
[----:B------:R-:W-:Y:S01]  /*19560*/  FFMA.FTZ R60, R15, R141, -R147 ;  /* 0x0000008d0f3c7223 */ /* 0x000fe20000010893 */
[----:B-1----:R-:W-:Y:S01]  /*19570*/  F2FP.BF16.F32.PACK_AB R71, R64, R65 ;  /* 0x000000414047723e */ /* 0x002fe200000010ff */
[-CC-:B------:R-:W-:Y:S01]  /*19580*/  FFMA.FTZ R62, R14, R141.reuse, -R140.reuse ;  /* 0x0000008d0e3e7223 */ /* 0x180fe2000001088c */
[--C-:B------:R-:W-:Y:S01]  /*19590*/  FFMA.FTZ R59, R12, R141, -R140.reuse ;  /* 0x0000008d0c3b7223 */ /* 0x100fe2000001088c */
[----:B--2---:R-:W-:Y:S01]  /*195a0*/  F2FP.BF16.F32.PACK_AB R68, R138, R139 ;  /* 0x0000008b8a44723e */ /* 0x004fe200000010ff */
[----:B------:R-:W-:Y:S01]  /*195b0*/  FFMA.FTZ R58, R13, R141, -R140 ;  /* 0x0000008d0d3a7223 */ /* 0x000fe2000001088c */
[----:B---3--:R-:W-:Y:S01]  /*195c0*/  F2FP.BF16.F32.PACK_AB R70, R66, R67 ;  /* 0x000000434246723e */ /* 0x008fe200000010ff */
[----:B------:R-:W-:Y:S01]  /*195d0*/  MUFU.EX2 R61, R61 ;  /* 0x0000003d003d7308 */ /* 0x000fe20000000800 */
[----:B------:R-:W1:Y:S03]  /*195e0*/  LDSM.16.MT88.4 R12, [R145+0x10800] ;  /* 0x01080000910c783b */ /* 0x000e660000004200 */
[----:B------:R-:W2:Y:S02]  /*195f0*/  MUFU.EX2 R60, R60 ;  /* 0x0000003c003c7308 */ /* 0x000ea40000000800 */
[C---:B------:R-:W-:Y:S02]  /*19600*/  HMMA.16816.F32.BF16 R96, R68.reuse, R92, RZ ;  /* 0x0000005c4460723c */ /* 0x040fe400000418ff */
[----:B------:R-:W-:Y:S04]  /*19610*/  MUFU.EX2 R57, R57 ;  /* 0x0000003900397308 */ /* 0x000fe80000000800 */
[----:B------:R-:W-:Y:S02]  /*19620*/  MUFU.EX2 R55, R55 ;  /* 0x0000003700377308 */ /* 0x000fe40000000800 */
[C---:B------:R-:W-:Y:S02]  /*19630*/  HMMA.16816.F32.BF16 R92, R68.reuse, R94, RZ ;  /* 0x0000005e445c723c */ /* 0x040fe400000418ff */
[----:B------:R-:W-:Y:S04]  /*19640*/  MUFU.EX2 R63, R63 ;  /* 0x0000003f003f7308 */ /* 0x000fe80000000800 */
        /* <DEDUP_REMOVED lines=25> */
[----:B------:R-:W-:Y:S01]  /*197e0*/  HMMA.16816.F32.BF16 R76, R4, R14, R76 ;  /* 0x0000000e044c723c */ /* 0x000fe2000004184c */
[----:B------:R-:W1:Y:S01]  /*197f0*/  LDSM.16.MT88.4 R12, [R204+0x11000] ;  /* 0x01100000cc0c783b */ /* 0x000e620000004200 */
[-CC-:B------:R-:W-:Y:S01]  /*19800*/  FFMA.FTZ R53, R49, R141.reuse, -R147.reuse ;  /* 0x0000008d31357223 */ /* 0x180fe20000010893 */
[-CC-:B------:R-:W-:Y:S01]  /*19810*/  FFMA.FTZ R52, R50, R141.reuse, -R147.reuse ;  /* 0x0000008d32347223 */ /* 0x180fe20000010893 */
[-CC-:B------:R-:W-:Y:S01]  /*19820*/  FFMA.FTZ R49, R51, R141.reuse, -R147.reuse ;  /* 0x0000008d33317223 */ /* 0x180fe20000010893 */
[----:B------:R-:W-:-:S03]  /*19830*/  FFMA.FTZ R48, R48, R141, -R147 ;  /* 0x0000008d30307223 */ /* 0x000fc60000010893 */
[----:B------:R-:W-:Y:S01]  /*19840*/  HMMA.16816.F32.BF16 R128, R4, R32, R128 ;  /* 0x000000200480723c */ /* 0x000fe20000041880 */
[-CC-:B------:R-:W-:Y:S01]  /*19850*/  FFMA.FTZ R54, R38, R141.reuse, -R140.reuse ;  /* 0x0000008d26367223 */ /* 0x180fe2000001088c */
[-CC-:B------:R-:W-:Y:S01]  /*19860*/  FFMA.FTZ R152, R39, R141.reuse, -R140.reuse ;  /* 0x0000008d27987223 */ /* 0x180fe2000001088c */
[-CC-:B------:R-:W-:Y:S01]  /*19870*/  FFMA.FTZ R51, R37, R141.reuse, -R140.reuse ;  /* 0x0000008d25337223 */ /* 0x180fe2000001088c */
[----:B------:R-:W-:-:S04]  /*19880*/  FFMA.FTZ R50, R36, R141, -R140 ;  /* 0x0000008d24327223 */ /* 0x000fc8000001088c */
[C---:B------:R-:W-:Y:S01]  /*19890*/  HMMA.16816.F32.BF16 R124, R4.reuse, R34, R124 ;  /* 0x00000022047c723c */ /* 0x040fe2000004187c */
[----:B------:R-:W3:Y:S07]  /*198a0*/  LDSM.16.MT88.4 R32, [R205+0xd000] ;  /* 0x00d00000cd20783b */ /* 0x000eee0000004200 */
[C---:B--2---:R-:W-:Y:S08]  /*198b0*/  HMMA.16816.F32.BF16 R72, R4.reuse, R8, R72 ;  /* 0x000000080448723c */ /* 0x044ff00000041848 */
[C---:B------:R-:W-:Y:S01]  /*198c0*/  HMMA.16816.F32.BF16 R68, R4.reuse, R10, R68 ;  /* 0x0000000a0444723c */ /* 0x040fe20000041844 */
[----:B------:R-:W2:Y:S01]  /*198d0*/  LDSM.16.MT88.4 R8, [R145+0x11000] ;  /* 0x011000009108783b */ /* 0x000ea20000004200 */
[----:B------:R-:W-:Y:S03]  /*198e0*/  MUFU.EX2 R53, R53 ;  /* 0x0000003500357308 */ /* 0x000fe60000000800 */
[----:B------:R-:W-:Y:S01]  /*198f0*/  LDSM.16.MT88.4 R36, [R43+0x11000] ;  /* 0x011000002b24783b */ /* 0x000fe20000004200 */
[----:B------:R-:W4:Y:S02]  /*19900*/  MUFU.EX2 R52, R52 ;  /* 0x0000003400347308 */ /* 0x000f240000000800 */
[C---:B------:R-:W-:Y:S02]  /*19910*/  HMMA.16816.F32.BF16 R88, R4.reuse, R16, R88 ;  /* 0x000000100458723c */ /* 0x040fe40000041858 */
[----:B------:R-:W-:Y:S04]  /*19920*/  MUFU.EX2 R49, R49 ;  /* 0x0000003100317308 */ /* 0x000fe80000000800 */
[----:B------:R-:W5:Y:S04]  /*19930*/  MUFU.EX2 R48, R48 ;  /* 0x0000003000307308 */ /* 0x000f680000000800 */
[----:B------:R-:W-:Y:S04]  /*19940*/  MUFU.EX2 R54, R54 ;  /* 0x0000003600367308 */ /* 0x000fe80000000800 */
[----:B------:R-:W1:Y:S04]  /*19950*/  MUFU.EX2 R152, R152 ;  /* 0x0000009800987308 */ /* 0x000e680000000800 */
        /* <DEDUP_REMOVED lines=15> */
[----:B-1----:R-:W-:Y:S02]  /*19a50*/  F2FP.BF16.F32.PACK_AB R4, R152, R54 ;  /* 0x000000369804723e */ /* 0x002fe400000010ff */
        /* <DEDUP_REMOVED lines=8> */
[----:B-1----:R-:W-:-:S03]  /*19ae0*/  FFMA.FTZ R13, R163, R141, -R147 ;  /* 0x0000008da30d7223 */ /* 0x002fc60000010893 */
[----:B------:R1:W-:Y:S02]  /*19af0*/  MUFU.EX2 R163, R12 ;  /* 0x0000000c00a37308 */ /* 0x0003e40000000800 */
[----:B------:R-:W-:Y:S01]  /*19b00*/  HMMA.16816.F32.BF16 R124, R4, R34, R124 ;  /* 0x00000022047c723c */ /* 0x000fe2000004187c */
[----:B------:R-:W5:Y:S01]  /*19b10*/  LDSM.16.MT88.4 R32, [R205+0xd800] ;  /* 0x00d80000cd20783b */ /* 0x000f620000004200 */
[----:B---3--:R-:W-:-:S06]  /*19b20*/  FFMA.FTZ R168, R165, R141, -R140 ;  /* 0x0000008da5a87223 */ /* 0x008fcc000001088c */
[C---:B--2---:R-:W-:Y:S01]  /*19b30*/  HMMA.16816.F32.BF16 R80, R4.reuse, R8, R80 ;  /* 0x000000080450723c */ /* 0x044fe20000041850 */
[-CC-:B------:R-:W-:Y:S01]  /*19b40*/  FFMA.FTZ R9, R167, R141.reuse, -R140.reuse ;  /* 0x0000008da7097223 */ /* 0x180fe2000001088c */
[-CC-:B-1----:R-:W-:Y:S01]  /*19b50*/  FFMA.FTZ R12, R162, R141.reuse, -R140.reuse ;  /* 0x0000008da20c7223 */ /* 0x182fe2000001088c */
[--C-:B------:R-:W-:Y:S01]  /*19b60*/  FFMA.FTZ R8, R166, R141, -R140.reuse ;  /* 0x0000008da6087223 */ /* 0x100fe2000001088c */
        /* <DEDUP_REMOVED lines=24> */
[--C-:B------:R-:W-:Y:S01]  /*19cf0*/  FFMA.FTZ R187, R187, R141, -R147.reuse ;  /* 0x0000008dbbbb7223 */ /* 0x100fe20000010893 */
[----:B-1----:R-:W-:Y:S01]  /*19d00*/  F2FP.BF16.F32.PACK_AB R7, R162, R163 ;  /* 0x000000a3a207723e */ /* 0x002fe200000010ff */
[--C-:B------:R-:W-:Y:S01]  /*19d10*/  FFMA.FTZ R181, R181, R141, -R140.reuse ;  /* 0x0000008db5b57223 */ /* 0x100fe2000001088c */
[----:B---3--:R-:W-:Y:S01]  /*19d20*/  F2FP.BF16.F32.PACK_AB R4, R166, R167 ;  /* 0x000000a7a604723e */ /* 0x008fe200000010ff */
[----:B------:R-:W-:Y:S01]  /*19d30*/  FFMA.FTZ R180, R180, R141, -R140 ;  /* 0x0000008db4b47223 */ /* 0x000fe2000001088c */
        /* <DEDUP_REMOVED lines=12> */
[C---:B------:R-:W-:Y:S01]  /*19e00*/  HMMA.16816.F32.BF16 R84, R4.reuse, R14, R84 ;  /* 0x0000000e0454723c */ /* 0x040fe20000041854 */
[----:B--2---:R-:W2:Y:S01]  /*19e10*/  LDSM.16.MT88.4 R12, [R205+0x12000] ;  /* 0x01200000cd0c783b */ /* 0x004ea20000004200 */
[-CC-:B------:R-:W-:Y:S01]  /*19e20*/  FFMA.FTZ R9, R176, R141.reuse, -R140.reuse ;  /* 0x0000008db0097223 */ /* 0x180fe2000001088c */
[----:B------:R3:W4:Y:S05]  /*19e30*/  MUFU.EX2 R175, R187 ;  /* 0x000000bb00af7308 */ /* 0x00072a0000000800 */
[----:B------:R-:W-:Y:S01]  /*19e40*/  HMMA.16816.F32.BF16 R76, R4, R10, R76 ;  /* 0x0000000a044c723c */ /* 0x000fe2000004184c */
[----:B------:R-:W5:Y:S04]  /*19e50*/  MUFU.EX2 R176, R8 ;  /* 0x0000000800b07308 */ /* 0x000f680000000800 */
[----:B------:R-:W-:Y:S01]  /*19e60*/  MUFU.EX2 R181, R181 ;  /* 0x000000b500b57308 */ /* 0x000fe20000000800 */
[----:B---3--:R-:W-:-:S03]  /*19e70*/  FFMA.FTZ R187, R179, R141, -R140 ;  /* 0x0000008db3bb7223 */ /* 0x008fc6000001088c */
[----:B------:R3:W-:Y:S01]  /*19e80*/  MUFU.EX2 R179, R9 ;  /* 0x0000000900b37308 */ /* 0x0007e20000000800 */
[C---:B------:R-:W-:Y:S03]  /*19e90*/  HMMA.16816.F32.BF16 R96, R4.reuse, R16, R96 ;  /* 0x000000100460723c */ /* 0x040fe60000041860 */
[----:B------:R-:W5:Y:S04]  /*19ea0*/  MUFU.EX2 R187, R187 ;  /* 0x000000bb00bb7308 */ /* 0x000f680000000800 */
        /* <DEDUP_REMOVED lines=16> */
[----:B------:R-:W-:Y:S01]  /*19fb0*/  FFMA.FTZ R183, R183, R141, -R147 ;  /* 0x0000008db7b77223 */ /* 0x000fe20000010893 */
[----:B-----5:R-:W-:Y:S01]  /*19fc0*/  F2FP.BF16.F32.PACK_AB R7, R176, R177 ;  /* 0x000000b1b007723e */ /* 0x020fe200000010ff */
[----:B------:R-:W-:Y:S01]  /*19fd0*/  FFMA.FTZ R169, R169, R141, -R140 ;  /* 0x0000008da9a97223 */ /* 0x000fe2000001088c */
[----:B------:R-:W-:Y:S01]  /*19fe0*/  F2FP.BF16.F32.PACK_AB R4, R187, R179 ;  /* 0x000000b3bb04723e */ /* 0x000fe200000010ff */
[----:B------:R-:W-:Y:S01]  /*19ff0*/  LDSM.16.MT88.4 R32, [R205+0xe800] ;  /* 0x00e80000cd20783b */ /* 0x000fe20000004200 */
[----:B--2---:R-:W-:-:S07]  /*1a000*/  F2FP.BF16.F32.PACK_AB R6, R180, R181 ;  /* 0x000000b5b406723e */ /* 0x004fce00000010ff */
        /* <DEDUP_REMOVED lines=8> */
[-C--:B------:R-:W-:Y:S01]  /*1a090*/  FFMA.FTZ R17, R172, R141.reuse, -R140 ;  /* 0x0000008dac117223 */ /* 0x080fe2000001088c */
[----:B--2---:R-:W-:-:S06]  /*1a0a0*/  FFMA.FTZ R8, R173, R141, -R147 ;  /* 0x0000008dad087223 */ /* 0x004fcc0000010893 */
[C---:B------:R-:W-:Y:S01]  /*1a0b0*/  HMMA.16816.F32.BF16 R84, R4.reuse, R10, R84 ;  /* 0x0000000a0454723c */ /* 0x040fe20000041854 */
[----:B------:R-:W-:Y:S04]  /*1a0c0*/  MUFU.EX2 R173, R9 ;  /* 0x0000000900ad7308 */ /* 0x000fe80000000800 */
[----:B------:R2:W-:Y:S01]  /*1a0d0*/  MUFU.EX2 R172, R8 ;  /* 0x0000000800ac7308 */ /* 0x0005e20000000800 */
[-CC-:B------:R-:W-:Y:S02]  /*1a0e0*/  FFMA.FTZ R16, R171, R141.reuse, -R140.reuse ;  /* 0x0000008dab107223 */ /* 0x180fe4000001088c */
[C---:B------:R-:W-:Y:S01]  /*1a0f0*/  HMMA.16816.F32.BF16 R80, R4.reuse, R36, R80 ;  /* 0x000000240450723c */ /* 0x040fe20000041850 */
[----:B------:R-:W-:Y:S01]  /*1a100*/  MUFU.EX2 R171, R17 ;  /* 0x0000001100ab7308 */ /* 0x000fe20000000800 */
[----:B--2---:R-:W2:Y:S06]  /*1a110*/  LDSM.16.MT88.4 R8, [R205+0x12800] ;  /* 0x01280000cd08783b */ /* 0x004eac0000004200 */
[----:B------:R-:W-:Y:S01]  /*1a120*/  HMMA.16816.F32.BF16 R100, R4, R18, R100 ;  /* 0x000000120464723c */ /* 0x000fe20000041864 */
[----:B------:R3:W-:Y:S01]  /*1a130*/  MUFU.EX2 R37, R16 ;  /* 0x0000001000257308 */ /* 0x0007e20000000800 */
[----:B------:R-:W-:-:S06]  /*1a140*/  FFMA.FTZ R36, R170, R141, -R140 ;  /* 0x0000008daa247223 */ /* 0x000fcc000001088c */
[C---:B------:R-:W-:Y:S01]  /*1a150*/  HMMA.16816.F32.BF16 R112, R4.reuse, R20, R112 ;  /* 0x000000140470723c */ /* 0x040fe20000041870 */
[----:B---3--:R-:W3:Y:S07]  /*1a160*/  LDSM.16.MT88.4 R16, [R204+0x12800] ;  /* 0x01280000cc10783b */ /* 0x008eee0000004200 */
[C---:B------:R-:W-:Y:S01]  /*1a170*/  HMMA.16816.F32.BF16 R108, R4.reuse, R22, R108 ;  /* 0x00000016046c723c */ /* 0x040fe2000004186c */
[----:B------:R-:W4:Y:S07]  /*1a180*/  LDSM.16.MT88.4 R20, [R43+0xe800] ;  /* 0x00e800002b14783b */ /* 0x000f2e0000004200 */
[C---:B-1----:R-:W-:Y:S01]  /*1a190*/  HMMA.16816.F32.BF16 R72, R4.reuse, R12, R72 ;  /* 0x0000000c0448723c */ /* 0x042fe20000041848 */
[----:B------:R-:W1:Y:S07]  /*1a1a0*/  MUFU.EX2 R182, R183 ;  /* 0x000000b700b67308 */ /* 0x000e6e0000000800 */
[C---:B------:R-:W-:Y:S01]  /*1a1b0*/  HMMA.16816.F32.BF16 R68, R4.reuse, R14, R68 ;  /* 0x0000000e0444723c */ /* 0x040fe20000041844 */
[----:B------:R-:W5:Y:S01]  /*1a1c0*/  LDSM.16.MT88.4 R12, [R145+0x12800] ;  /* 0x01280000910c783b */ /* 0x000f620000004200 */
[----:B------:R-:W-:Y:S06]  /*1a1d0*/  MUFU.EX2 R36, R36 ;  /* 0x0000002400247308 */ /* 0x000fec0000000800 */
[C---:B------:R-:W-:Y:S01]  /*1a1e0*/  HMMA.16816.F32.BF16 R76, R4.reuse, R38, R76 ;  /* 0x00000026044c723c */ /* 0x040fe2000004184c */
[----:B------:R-:W2:Y:S07]  /*1a1f0*/  MUFU.EX2 R38, R169 ;  /* 0x000000a900267308 */ /* 0x000eae0000000800 */
        /* <DEDUP_REMOVED lines=8> */
[----:B------:R-:W-:Y:S02]  /*1a280*/  F2FP.BF16.F32.PACK_AB R4, R37, R171 ;  /* 0x000000ab2504723e */ /* 0x000fe400000010ff */
[----:B--2---:R-:W-:-:S07]  /*1a290*/  F2FP.BF16.F32.PACK_AB R6, R38, R36 ;  /* 0x000000242606723e */ /* 0x004fce00000010ff */
[C---:B------:R-:W-:Y:S08]  /*1a2a0*/  HMMA.16816.F32.BF16 R96, R4.reuse, R8, R96 ;  /* 0x000000080460723c */ /* 0x040ff00000041860 */
[----:B------:R-:W-:Y:S01]  /*1a2b0*/  HMMA.16816.F32.BF16 R92, R4, R10, R92 ;  /* 0x0000000a045c723c */ /* 0x000fe2000004185c */
[----:B------:R-:W1:Y:S01]  /*1a2c0*/  LDSM.16.MT88.4 R8, [R43+0x12800] ;  /* 0x012800002b08783b */ /* 0x000e620000004200 */
[----:B------:R-:W-:-:S06]  /*1a2d0*/  FFMA.FTZ R159, R159, R141, -R147 ;  /* 0x0000008d9f9f7223 */ /* 0x000fcc0000010893 */
[----:B---3--:R-:W-:Y:S01]  /*1a2e0*/  HMMA.16816.F32.BF16 R88, R4, R16, R88 ;  /* 0x000000100458723c */ /* 0x008fe20000041858 */
[-CC-:B------:R-:W-:Y:S02]  /*1a2f0*/  FFMA.FTZ R17, R158, R141.reuse, -R147.reuse ;  /* 0x0000008d9e117223 */ /* 0x180fe40000010893 */
[----:B------:R2:W-:Y:S01]  /*1a300*/  MUFU.EX2 R158, R159 ;  /* 0x0000009f009e7308 */ /* 0x0005e20000000800 */
[----:B------:R-:W-:-:S04]  /*1a310*/  FFMA.FTZ R16, R157, R141, -R147 ;  /* 0x0000008d9d107223 */ /* 0x000fc80000010893 */
[C---:B----4-:R-:W-:Y:S08]  /*1a320*/  HMMA.16816.F32.BF16 R104, R4.reuse, R20, R104 ;  /* 0x000000140468723c */ /* 0x050ff00000041868 */
[----:B------:R-:W-:Y:S01]  /*1a330*/  HMMA.16816.F32.BF16 R100, R4, R22, R100 ;  /* 0x000000160464723c */ /* 0x000fe20000041864 */
[----:B------:R-:W3:Y:S01]  /*1a340*/  LDSM.16.MT88.4 R20, [R43+0xf000] ;  /* 0x00f000002b14783b */ /* 0x000ee20000004200 */
[----:B--2---:R-:W-:-:S06]  /*1a350*/  FFMA.FTZ R159, R156, R141, -R140 ;  /* 0x0000008d9c9f7223 */ /* 0x004fcc000001088c */
[C---:B-----5:R-:W-:Y:S01]  /*1a360*/  HMMA.16816.F32.BF16 R80, R4.reuse, R12, R80 ;  /* 0x0000000c0450723c */ /* 0x060fe20000041850 */
        /* <DEDUP_REMOVED lines=8> */
[----:B--2---:R-:W-:-:S02]  /*1a3f0*/  FFMA.FTZ R159, R153, R141, -R140 ;  /* 0x0000008d999f7223 */ /* 0x004fc4000001088c */
[----:B------:R2:W-:Y:S01]  /*1a400*/  MUFU.EX2 R153, R12 ;  /* 0x0000000c00997308 */ /* 0x0005e20000000800 */
[----:B------:R-:W-:Y:S01]  /*1a410*/  FFMA.FTZ R39, R160, R141, -R147 ;  /* 0x0000008da0277223 */ /* 0x000fe20000010893 */
[----:B----4-:R-:W4:Y:S04]  /*1a420*/  LDSM.16.MT88.4 R16, [R205+0x13000] ;  /* 0x01300000cd10783b */ /* 0x010f280000004200 */
[----:B--2---:R-:W2:Y:S01]  /*1a430*/  LDSM.16.MT88.4 R12, [R204+0x13000] ;  /* 0x01300000cc0c783b */ /* 0x004ea20000004200 */
[----:B------:R-:W5:Y:S01]  /*1a440*/  MUFU.EX2 R39, R39 ;  /* 0x0000002700277308 */ /* 0x000f620000000800 */
[C---:B------:R-:W-:Y:S03]  /*1a450*/  HMMA.16816.F32.BF16 R120, R4.reuse, R28, R120 ;  /* 0x0000001c0478723c */ /* 0x040fe60000041878 */
[----:B------:R-:W3:Y:S05]  /*1a460*/  MUFU.EX2 R159, R159 ;  /* 0x0000009f009f7308 */ /* 0x000eea0000000800 */
        /* <DEDUP_REMOVED lines=10> */
[----:B-----5:R-:W-:Y:S01]  /*1a510*/  F2FP.BF16.F32.PACK_AB R5, R158, R39 ;  /* 0x000000279e05723e */ /* 0x020fe200000010ff */
[----:B------:R-:W5:Y:S01]  /*1a520*/  LDSM.16.MT88.4 R32, [R205+0xf000] ;  /* 0x00f00000cd20783b */ /* 0x000f620000004200 */
[----:B------:R-:W-:-:S02]  /*1a530*/  F2FP.BF16.F32.PACK_AB R7, R156, R157 ;  /* 0x0000009d9c07723e */ /* 0x000fc400000010ff */
[----:B------:R-:W-:Y:S02]  /*1a540*/  F2FP.BF16.F32.PACK_AB R4, R154, R155 ;  /* 0x0000009b9a04723e */ /* 0x000fe400000010ff */
[----:B---3--:R-:W-:-:S07]  /*1a550*/  F2FP.BF16.F32.PACK_AB R6, R159, R153 ;  /* 0x000000999f06723e */ /* 0x008fce00000010ff */
[C---:B------:R-:W-:Y:S08]  /*1a560*/  HMMA.16816.F32.BF16 R104, R4.reuse, R20, R104 ;  /* 0x000000140468723c */ /* 0x040ff00000041868 */
[----:B------:R-:W-:Y:S01]  /*1a570*/  HMMA.16816.F32.BF16 R100, R4, R22, R100 ;  /* 0x000000160464723c */ /* 0x000fe20000041864 */
[----:B------:R-:W3:Y:S01]  /*1a580*/  LDSM.16.MT88.4 R20, [R43+0x13000] ;  /* 0x013000002b14783b */ /* 0x000ee20000004200 */
[----:B------:R-:W-:-:S06]  /*1a590*/  FADD.FTZ R136, R137, R136 ;  /* 0x0000008889887221 */ /* 0x000fcc0000010000 */
[----:B----4-:R-:W-:Y:S01]  /*1a5a0*/  HMMA.16816.F32.BF16 R96, R4, R16, R96 ;  /* 0x000000100460723c */ /* 0x010fe20000041860 */
[----:B------:R-:W-:-:S07]  /*1a5b0*/  FADD.FTZ R138, R139, R138 ;  /* 0x0000008a8b8a7221 */ /* 0x000fce0000010000 */
[C---:B------:R-:W-:Y:S01]  /*1a5c0*/  HMMA.16816.F32.BF16 R92, R4.reuse, R18, R92 ;  /* 0x00000012045c723c */ /* 0x040fe2000004185c */
[----:B------:R-:W4:Y:S07]  /*1a5d0*/  LDSM.16.MT88.4 R16, [R145+0xf800] ;  /* 0x00f800009110783b */ /* 0x000f2e0000004200 */
[C---:B--2---:R-:W-:Y:S08]  /*1a5e0*/  HMMA.16816.F32.BF16 R88, R4.reuse, R12, R88 ;  /* 0x0000000c0458723c */ /* 0x044ff00000041858 */
[C---:B------:R-:W-:Y:S01]  /*1a5f0*/  HMMA.16816.F32.BF16 R84, R4.reuse, R14, R84 ;  /* 0x0000000e0454723c */ /* 0x040fe20000041854 */
[----:B------:R-:W2:Y:S01]  /*1a600*/  LDSM.16.MT88.4 R12, [R145+0x13800] ;  /* 0x01380000910c783b */ /* 0x000ea20000004200 */
        /* <DEDUP_REMOVED lines=20> */
[----:B------:R-:W4:Y:S01]  /*1a750*/  MUFU.EX2 R25, R25 ;  /* 0x0000001900197308 */ /* 0x000f220000000800 */
[C---:B-1----:R-:W-:Y:S03]  /*1a760*/  HMMA.16816.F32.BF16 R80, R4.reuse, R8, R80 ;  /* 0x000000080450723c */ /* 0x042fe60000041850 */
[----:B------:R-:W-:Y:S04]  /*1a770*/  MUFU.EX2 R26, R26 ;  /* 0x0000001a001a7308 */ /* 0x000fe80000000800 */
[----:B------:R-:W1:Y:S01]  /*1a780*/  MUFU.EX2 R245, R245 ;  /* 0x000000f500f57308 */ /* 0x000e620000000800 */
[C---:B------:R-:W-:Y:S03]  /*1a790*/  HMMA.16816.F32.BF16 R76, R4.reuse, R10, R76 ;  /* 0x0000000a044c723c */ /* 0x040fe6000004184c */
[----:B------:R-:W-:Y:S04]  /*1a7a0*/  MUFU.EX2 R27, R27 ;  /* 0x0000001b001b7308 */ /* 0x000fe80000000800 */
[----:B------:R-:W2:Y:S04]  /*1a7b0*/  MUFU.EX2 R28, R28 ;  /* 0x0000001c001c7308 */ /* 0x000ea80000000800 */
[----:B------:R-:W-:Y:S04]  /*1a7c0*/  MUFU.EX2 R29, R29 ;  /* 0x0000001d001d7308 */ /* 0x000fe80000000800 */
[----:B------:R-:W2:Y:S01]  /*1a7d0*/  MUFU.EX2 R246, R246 ;  /* 0x000000f600f67308 */ /* 0x000ea20000000800 */
[----:B------:R-:W-:Y:S01]  /*1a7e0*/  FADD.FTZ R60, R57, R60 ;  /* 0x0000003c393c7221 */ /* 0x000fe20000010000 */
[----:B------:R-:W-:Y:S01]  /*1a7f0*/  FADD.FTZ R62, R59, R62 ;  /* 0x0000003e3b3e7221 */ /* 0x000fe20000010000 */
[----:B-----5:R-:W-:Y:S01]  /*1a800*/  HMMA.16816.F32.BF16 R128, R4, R32, R128 ;  /* 0x000000200480723c */ /* 0x020fe20000041880 */
[----:B------:R-:W5:Y:S01]  /*1a810*/  LDSM.16.MT88.4 R8, [R205+0xf800] ;  /* 0x00f80000cd08783b */ /* 0x000f620000004200 */
[----:B------:R-:W-:Y:S01]  /*1a820*/  FADD.FTZ R55, R55, R60 ;  /* 0x0000003c37377221 */ /* 0x000fe20000010000 */
[----:B------:R-:W-:-:S03]  /*1a830*/  FADD.FTZ R58, R58, R62 ;  /* 0x0000003e3a3a7221 */ /* 0x000fc60000010000 */
[----:B------:R-:W-:Y:S01]  /*1a840*/  FADD.FTZ R55, R53, R55 ;  /* 0x0000003735377221 */ /* 0x000fe20000010000 */
[----:B------:R-:W-:Y:S01]  /*1a850*/  FADD.FTZ R58, R54, R58 ;  /* 0x0000003a363a7221 */ /* 0x000fe20000010000 */
[----:B------:R-:W-:Y:S02]  /*1a860*/  HMMA.16816.F32.BF16 R124, R4, R34, R124 ;  /* 0x00000022047c723c */ /* 0x000fe4000004187c */
[----:B------:R-:W-:Y:S01]  /*1a870*/  FADD.FTZ R52, R52, R55 ;  /* 0x0000003734347221 */ /* 0x000fe20000010000 */
[----:B------:R-:W-:-:S05]  /*1a880*/  FADD.FTZ R152, R152, R58 ;  /* 0x0000003a98987221 */ /* 0x000fca0000010000 */
[C---:B------:R-:W-:Y:S08]  /*1a890*/  HMMA.16816.F32.BF16 R116, R4.reuse, R30, R116 ;  /* 0x0000001e0474723c */ /* 0x040ff00000041874 */
[C---:B---3--:R-:W-:Y:S08]  /*1a8a0*/  HMMA.16816.F32.BF16 R72, R4.reuse, R20, R72 ;  /* 0x000000140448723c */ /* 0x048ff00000041848 */
[----:B------:R-:W-:Y:S01]  /*1a8b0*/  HMMA.16816.F32.BF16 R68, R4, R22, R68 ;  /* 0x000000160444723c */ /* 0x000fe20000041844 */
[----:B----4-:R-:W-:-:S02]  /*1a8c0*/  F2FP.BF16.F32.PACK_AB R5, R25, R24 ;  /* 0x000000181905723e */ /* 0x010fc400000010ff */
[----:B-1----:R-:W-:Y:S02]  /*1a8d0*/  F2FP.BF16.F32.PACK_AB R7, R245, R26 ;  /* 0x0000001af507723e */ /* 0x002fe400000010ff */
[----:B--2---:R-:W-:Y:S02]  /*1a8e0*/  F2FP.BF16.F32.PACK_AB R4, R28, R27 ;  /* 0x0000001b1c04723e */ /* 0x004fe400000010ff */
        /* <DEDUP_REMOVED lines=27> */
[----:B-----5:R-:W-:Y:S02]  /*1aaa0*/  HMMA.16816.F32.BF16 R128, R4, R8, R128 ;  /* 0x000000080480723c */ /* 0x020fe40000041880 */
[----:B------:R-:W-:Y:S01]  /*1aab0*/  FADD.FTZ R176, R182, R176 ;  /* 0x000000b0b6b07221 */ /* 0x000fe20000010000 */
[----:B------:R-:W-:-:S05]  /*1aac0*/  FADD.FTZ R180, R171, R180 ;  /* 0x000000b4abb47221 */ /* 0x000fca0000010000 */
[----:B------:R-:W-:Y:S01]  /*1aad0*/  HMMA.16816.F32.BF16 R124, R4, R10, R124 ;  /* 0x0000000a047c723c */ /* 0x000fe2000004187c */
[----:B------:R-:W3:Y:S01]  /*1aae0*/  LDSM.16.MT88.4 R8, [R205+0x13800] ;  /* 0x01380000cd08783b */ /* 0x000ee20000004200 */
[----:B------:R-:W-:Y:S01]  /*1aaf0*/  FADD.FTZ R178, R178, R176 ;  /* 0x000000b0b2b27221 */ /* 0x000fe20000010000 */
[----:B------:R-:W-:-:S05]  /*1ab00*/  FADD.FTZ R37, R37, R180 ;  /* 0x000000b425257221 */ /* 0x000fca0000010000 */
[C---:B-1----:R-:W-:Y:S08]  /*1ab10*/  HMMA.16816.F32.BF16 R120, R4.reuse, R16, R120 ;  /* 0x000000100478723c */ /* 0x042ff00000041878 */
[C---:B------:R-:W-:Y:S01]  /*1ab20*/  HMMA.16816.F32.BF16 R116, R4.reuse, R18, R116 ;  /* 0x000000120474723c */ /* 0x040fe20000041874 */
[----:B------:R-:W1:Y:S07]  /*1ab30*/  LDSM.16.MT88.4 R16, [R204+0x13800] ;  /* 0x01380000cc10783b */ /* 0x000e6e0000004200 */
[C---:B--2---:R-:W-:Y:S08]  /*1ab40*/  HMMA.16816.F32.BF16 R104, R4.reuse, R12, R104 ;  /* 0x0000000c0468723c */ /* 0x044ff00000041868 */
        /* <DEDUP_REMOVED lines=19> */
[----:B---3--:R-:W-:Y:S01]  /*1ac80*/  HMMA.16816.F32.BF16 R96, R4, R8, R96 ;  /* 0x000000080460723c */ /* 0x008fe20000041860 */
        /* <DEDUP_REMOVED lines=84> */
.L_x_8089:
        /* <DEDUP_REMOVED lines=8> */
.L_x_8090:
[----:B------:R-:W-:Y:S05]  /*1b250*/  BSYNC.RECONVERGENT B0 ;  /* 0x0000000000007941 */ /* 0x000fea0003800200 */
.L_x_8088:
        /* <DEDUP_REMOVED lines=115> */
[----:B------:R-:W4:Y:S04]  /*1b990*/  LDSM.16.M88.4 R12, [R185+0x4800] ;  /* 0x00480000b90c783b */ /* 0x000f280000000200 */
[----:B------:R5:W-:Y:S04]  /*1b9a0*/  LDSM.16.M88.4 R60, [R40] ;  /* 0x00000000283c783b */ /* 0x000be80000000200 */
[----:B---3--:R-:W3:Y:S04]  /*1b9b0*/  LDSM.16.M88.4 R8, [R56+0x4000] ;  /* 0x004000003808783b */ /* 0x008ee80000000200 */
[----:B------:R-:W3:Y:S04]  /*1b9c0*/  LDSM.16.M88.4 R32, [R185+0x5000] ;  /* 0x00500000b920783b */ /* 0x000ee80000000200 */
[----:B------:R-:W3:Y:S04]  /*1b9d0*/  LDSM.16.M88.4 R24, [R185+0x5800] ;  /* 0x00580000b918783b */ /* 0x000ee80000000200 */
[----:B------:R-:W3:Y:S04]  /*1b9e0*/  LDSM.16.M88.4 R168, [R185+0x6000] ;  /* 0x00600000b9a8783b */ /* 0x000ee80000000200 */
[----:B------:R-:W3:Y:S04]  /*1b9f0*/  LDSM.16.M88.4 R160, [R185+0x6800] ;  /* 0x00680000b9a0783b */ /* 0x000ee80000000200 */
[----:B------:R-:W3:Y:S04]  /*1ba00*/  LDSM.16.M88.4 R152, [R185+0x7000] ;  /* 0x00700000b998783b */ /* 0x000ee80000000200 */
[----:B------:R-:W3:Y:S04]  /*1ba10*/  LDSM.16.M88.4 R20, [R185+0x7800] ;  /* 0x00780000b914783b */ /* 0x000ee80000000200 */
[----:B-1----:R-:W3:Y:S01]  /*1ba20*/  LD.E R206, desc[UR10][R132.64+0x18c] ;  /* 0x00018c0a84ce7980 */ /* 0x002ee2000c101900 */
[C---:B--2---:R-:W-:Y:S03]  /*1ba30*/  HMMA.16816.F32.BF16 R4, R144.reuse, R52, RZ ;  /* 0x000000349004723c */ /* 0x044fe600000418ff */
[----:B------:R-:W1:Y:S04]  /*1ba40*/  LDSM.16.M88.4 R16, [R56+0x4800] ;  /* 0x004800003810783b */ /* 0x000e680000000200 */
[----:B------:R-:W-:Y:S01]  /*1ba50*/  LDSM.16.M88.4 R64, [R56+0x7800] ;  /* 0x007800003840783b */ /* 0x000fe20000000200 */
[C---:B------:R-:W-:Y:S03]  /*1ba60*/  HMMA.16816.F32.BF16 R52, R144.reuse, R54, RZ ;  /* 0x000000369034723c */ /* 0x040fe600000418ff */
[----:B------:R-:W-:Y:S04]  /*1ba70*/  LDSM.16.M88.4 R180, [R2+0x7800] ;  /* 0x0078000002b4783b */ /* 0x000fe80000000200 */
[----:B------:R-:W-:Y:S01]  /*1ba80*/  LDSM.16.M88.4 R140, [R0+0x5000] ;  /* 0x00500000008c783b */ /* 0x000fe20000000200 */
[C---:B----4-:R-:W-:Y:S03]  /*1ba90*/  HMMA.16816.F32.BF16 R48, R144.reuse, R12, RZ ;  /* 0x0000000c9030723c */ /* 0x050fe600000418ff */
[----:B------:R-:W-:Y:S04]  /*1baa0*/  LDSM.16.M88.4 R176, [R0+0x4800] ;  /* 0x0048000000b0783b */ /* 0x000fe80000000200 */
[----:B------:R-:W-:Y:S01]  /*1bab0*/  LDSM.16.M88.4 R136, [R0+0x5800] ;  /* 0x005800000088783b */ /* 0x000fe20000000200 */
[----:B-----5:R-:W-:Y:S03]  /*1bac0*/  HMMA.16816.F32.BF16 R40, R144, R14, RZ ;  /* 0x0000000e9028723c */ /* 0x020fe600000418ff */
[----:B------:R-:W2:Y:S01]  /*1bad0*/  LDSM.16.M88.4 R12, [R56+0x5000] ;  /* 0x00500000380c783b */ /* 0x000ea20000000200 */
[----:B------:R-:W-:-:S02]  /*1bae0*/  IMAD.IADD R192, R186, 0x1, R200 ;  /* 0x00000001bac07824 */ /* 0x000fc400078e02c8 */
[----:B------:R-:W-:Y:S01]  /*1baf0*/  IMAD.IADD R212, R185, 0x1, R200 ;  /* 0x00000001b9d47824 */ /* 0x000fe200078e02c8 */
[----:B------:R-:W-:Y:S01]  /*1bb00*/  LDSM.16.M88.4 R196, [R2+0x8000] ;  /* 0x0080000002c4783b */ /* 0x000fe20000000200 */
[C---:B---3--:R-:W-:Y:S03]  /*1bb10*/  HMMA.16816.F32.BF16 R4, R60.reuse, R8, R4 ;  /* 0x000000083c04723c */ /* 0x048fe60000041804 */
[----:B------:R-:W-:Y:S04]  /*1bb20*/  LDSM.16.M88.4 R192, [R192+0x2000] ;  /* 0x00200000c0c0783b */ /* 0x000fe80000000200 */
[----:B------:R-:W-:Y:S01]  /*1bb30*/  LDSM.16.M88.4 R188, [R212+0xa000] ;  /* 0x00a00000d4bc783b */ /* 0x000fe20000000200 */
[----:B------:R-:W-:Y:S03]  /*1bb40*/  HMMA.16816.F32.BF16 R52, R60, R10, R52 ;  /* 0x0000000a3c34723c */ /* 0x000fe60000041834 */
[----:B------:R-:W3:Y:S04]  /*1bb50*/  LDSM.16.M88.4 R8, [R56+0x6000] ;  /* 0x006000003808783b */ /* 0x000ee80000000200 */
        /* <DEDUP_REMOVED lines=17> */
[C---:B--2---:R-:W-:Y:S08]  /*1bc70*/  HMMA.16816.F32.BF16 R36, R60.reuse, R12, R36 ;  /* 0x0000000c3c24723c */ /* 0x044ff00000041824 */
[C---:B------:R-:W-:Y:S01]  /*1bc80*/  HMMA.16816.F32.BF16 R32, R60.reuse, R14, R32 ;  /* 0x0000000e3c20723c */ /* 0x040fe20000041820 */
[----:B------:R-:W2:Y:S04]  /*1bc90*/  LDSM.16.M88.4 R12, [R56+0x7000] ;  /* 0x00700000380c783b */ /* 0x000ea80000000200 */
[----:B------:R-:W-:Y:S03]  /*1bca0*/  LDSM.16.M88.4 R56, [R184] ;  /* 0x00000000b838783b */ /* 0x000fe60000000200 */
        /* <DEDUP_REMOVED lines=24> */
[----:B------:R-:W-:Y:S07]  /*1be30*/  LDSM.16.M88.4 R16, [R207] ;  /* 0x00000000cf10783b */ /* 0x000fee0000000200 */
[C---:B--2---:R-:W-:Y:S08]  /*1be40*/  HMMA.16816.F32.BF16 R28, R56.reuse, R12, R28 ;  /* 0x0000000c381c723c */ /* 0x044ff0000004181c */
        /* <DEDUP_REMOVED lines=10> */
[----:B------:R-:W4:Y:S07]  /*1bef0*/  LDSM.16.M88.4 R20, [R0+0x7800] ;  /* 0x007800000014783b */ /* 0x000f2e0000000200 */
[C---:B------:R-:W-:Y:S08]  /*1bf00*/  HMMA.16816.F32.BF16 R148, R56.reuse, R180, R148 ;  /* 0x000000b43894723c */ /* 0x040ff00000041894 */
[----:B------:R-:W-:Y:S01]  /*1bf10*/  HMMA.16816.F32.BF16 R144, R56, R182, R144 ;  /* 0x000000b63890723c */ /* 0x000fe20000041890 */
[----:B------:R-:W-:Y:S04]  /*1bf20*/  LDSM.16.M88.4 R56, [R186+0x2000] ;  /* 0x00200000ba38783b */ /* 0x000fe80000000200 */
[----:B------:R-:W-:Y:S03]  /*1bf30*/  LDSM.16.M88.4 R180, [R185+0x8800] ;  /* 0x00880000b9b4783b */ /* 0x000fe60000000200 */
        /* <DEDUP_REMOVED lines=22> */
[----:B------:R-:W-:Y:S01]  /*1c0a0*/  HMMA.16816.F32.BF16 R144, R16, R22, R144 ;  /* 0x000000161090723c */ /* 0x000fe20000041890 */
[----:B------:R-:W3:Y:S04]  /*1c0b0*/  LDSM.16.M88.4 R20, [R212+0x8000] ;  /* 0x00800000d414783b */ /* 0x000ee80000000200 */
[----:B------:R-:W4:Y:S03]  /*1c0c0*/  LDSM.16.M88.4 R16, [R212+0x8800] ;  /* 0x00880000d410783b */ /* 0x000f260000000200 */
[C---:B-1----:R-:W-:Y:S08]  /*1c0d0*/  HMMA.16816.F32.BF16 R4, R56.reuse, R12, R4 ;  /* 0x0000000c3804723c */ /* 0x042ff00000041804 */
[C---:B------:R-:W-:Y:S01]  /*1c0e0*/  HMMA.16816.F32.BF16 R52, R56.reuse, R14, R52 ;  /* 0x0000000e3834723c */ /* 0x040fe20000041834 */
[----:B------:R-:W-:Y:S07]  /*1c0f0*/  LDSM.16.M88.4 R12, [R212+0x9000] ;  /* 0x00900000d40c783b */ /* 0x000fee0000000200 */
[C---:B------:R-:W-:Y:S08]  /*1c100*/  HMMA.16816.F32.BF16 R48, R56.reuse, R180, R48 ;  /* 0x000000b43830723c */ /* 0x040ff00000041830 */
[C---:B------:R-:W-:Y:S01]  /*1c110*/  HMMA.16816.F32.BF16 R40, R56.reuse, R182, R40 ;  /* 0x000000b63828723c */ /* 0x040fe20000041828 */
[----:B------:R-:W-:Y:S07]  /*1c120*/  LDSM.16.M88.4 R180, [R212+0xb000] ;  /* 0x00b00000d4b4783b */ /* 0x000fee0000000200 */
[C---:B-----5:R-:W-:Y:S08]  /*1c130*/  HMMA.16816.F32.BF16 R28, R56.reuse, R140, R28 ;  /* 0x0000008c381c723c */ /* 0x060ff0000004181c */
[C---:B------:R-:W-:Y:S01]  /*1c140*/  HMMA.16816.F32.BF16 R24, R56.reuse, R142, R24 ;  /* 0x0000008e3818723c */ /* 0x040fe20000041818 */
[----:B------:R-:W1:Y:S04]  /*1c150*/  LDSM.16.M88.4 R140, [R184+0x2000] ;  /* 0x00200000b88c783b */ /* 0x000e680000000200 */
[----:B------:R-:W-:Y:S03]  /*1c160*/  LDSM.16.M88.4 R184, [R212+0xa800] ;  /* 0x00a80000d4b8783b */ /* 0x000fe60000000200 */
[C---:B--2---:R-:W-:Y:S08]  /*1c170*/  HMMA.16816.F32.BF16 R172, R56.reuse, R8, R172 ;  /* 0x0000000838ac723c */ /* 0x044ff000000418ac */
[----:B------:R-:W-:Y:S01]  /*1c180*/  HMMA.16816.F32.BF16 R168, R56, R10, R168 ;  /* 0x0000000a38a8723c */ /* 0x000fe200000418a8 */
[----:B------:R-:W2:Y:S07]  /*1c190*/  LDSM.16.M88.4 R8, [R212+0x9800] ;  /* 0x00980000d408783b */ /* 0x000eae0000000200 */
[C---:B---3--:R-:W-:Y:S08]  /*1c1a0*/  HMMA.16816.F32.BF16 R4, R192.reuse, R20, R4 ;  /* 0x00000014c004723c */ /* 0x048ff00000041804 */
[C---:B------:R-:W-:Y:S01]  /*1c1b0*/  HMMA.16816.F32.BF16 R52, R192.reuse, R22, R52 ;  /* 0x00000016c034723c */ /* 0x040fe20000041834 */
[----:B------:R-:W-:Y:S07]  /*1c1c0*/  LDSM.16.M88.4 R20, [R207+0x2000] ;  /* 0x00200000cf14783b */ /* 0x000fee0000000200 */
        /* <DEDUP_REMOVED lines=16> */
[----:B-1----:R-:W-:Y:S08]  /*1c2d0*/  HMMA.16816.F32.BF16 R4, R140, R196, R4 ;  /* 0x000000c48c04723c */ /* 0x002ff00000041804 */
[C---:B--2---:R-:W-:Y:S08]  /*1c2e0*/  HMMA.16816.F32.BF16 R28, R192.reuse, R8, R28 ;  /* 0x00000008c01c723c */ /* 0x044ff0000004181c */
[C---:B------:R-:W-:Y:S01]  /*1c2f0*/  HMMA.16816.F32.BF16 R24, R192.reuse, R10, R24 ;  /* 0x0000000ac018723c */ /* 0x040fe20000041818 */
[----:B------:R-:W1:Y:S07]  /*1c300*/  LDSM.16.M88.4 R8, [R0+0x9000] ;  /* 0x009000000008783b */ /* 0x000e6e0000000200 */
[C---:B------:R-:W-:Y:S08]  /*1c310*/  HMMA.16816.F32.BF16 R36, R192.reuse, R12, R36 ;  /* 0x0000000cc024723c */ /* 0x040ff00000041824 */
[----:B------:R-:W-:Y:S08]  /*1c320*/  HMMA.16816.F32.BF16 R168, R192, R190, R168 ;  /* 0x000000bec0a8723c */ /* 0x000ff000000418a8 */
[----:B---3--:R-:W-:Y:S08]  /*1c330*/  HMMA.16816.F32.BF16 R4, R20, R16, R4 ;  /* 0x000000101404723c */ /* 0x008ff00000041804 */
[----:B------:R-:W-:Y:S08]  /*1c340*/  HMMA.16816.F32.BF16 R52, R140, R198, R52 ;  /* 0x000000c68c34723c */ /* 0x000ff00000041834 */
[----:B------:R-:W-:Y:S01]  /*1c350*/  HMMA.16816.F32.BF16 R172, R192, R188, R172 ;  /* 0x000000bcc0ac723c */ /* 0x000fe200000418ac */
[----:B------:R-:W-:-:S07]  /*1c360*/  IMAD.SHL.U32 R16, R44, 0x80, RZ ;  /* 0x000000802c107824 */ /* 0x000fce00078e00ff */
[----:B----4-:R-:W-:Y:S01]  /*1c370*/  HMMA.16816.F32.BF16 R36, R140, R64, R36 ;  /* 0x000000408c24723c */ /* 0x010fe20000041824 */
[----:B------:R-:W-:Y:S01]  /*1c380*/  FMUL.FTZ R4, R4, R206 ;  /* 0x000000ce04047220 */ /* 0x000fe20000410000 */
[----:B------:R-:W-:-:S06]  /*1c390*/  LOP3.LUT R16, R16, R46, RZ, 0xfc, !PT ;  /* 0x0000002e10107212 */ /* 0x000fcc00078efcff */
[----:B-----5:R-:W-:Y:S01]  /*1c3a0*/  HMMA.16816.F32.BF16 R168, R140, R58, R168 ;  /* 0x0000003a8ca8723c */ /* 0x020fe200000418a8 */
[----:B------:R-:W-:Y:S01]  /*1c3b0*/  LOP3.LUT R59, R201, R202, RZ, 0xfc, !PT ;  /* 0x000000cac93b7212 */ /* 0x000fe200078efcff */
[----:B------:R-:W2:Y:S01]  /*1c3c0*/  MUFU.TANH R4, R4 ;  /* 0x0000000400047308 */ /* 0x000ea20000002400 */
[----:B------:R-:W-:-:S03]  /*1c3d0*/  FMUL.FTZ R5, R5, R206 ;  /* 0x000000ce05057220 */ /* 0x000fc60000410000 */
[----:B------:R-:W-:Y:S02]  /*1c3e0*/  IMAD.IADD R59, R45, 0x1, R59 ;  /* 0x000000012d3b7824 */ /* 0x000fe400078e023b */
[----:B------:R-:W-:Y:S08]  /*1c3f0*/  HMMA.16816.F32.BF16 R52, R20, R18, R52 ;  /* 0x000000121434723c */ /* 0x000ff00000041834 */
[----:B------:R-:W-:Y:S01]  /*1c400*/  HMMA.16816.F32.BF16 R172, R140, R56, R172 ;  /* 0x000000388cac723c */ /* 0x000fe200000418ac */
[----:B------:R-:W-:Y:S01]  /*1c410*/  IMAD.IADD R57, R16, 0x1, R228 ;  /* 0x0000000110397824 */ /* 0x000fe200078e02e4 */
[----:B------:R3:W-:Y:S06]  /*1c420*/  MUFU.TANH R56, R5 ;  /* 0x0000000500387308 */ /* 0x0007ec0000002400 */
[----:B------:R-:W-:Y:S01]  /*1c430*/  HMMA.16816.F32.BF16 R32, R192, R14, R32 ;  /* 0x0000000ec020723c */ /* 0x000fe20000041820 */
[----:B------:R-:W4:Y:S07]  /*1c440*/  LDSM.16.M88.4 R12, [R0+0x8800] ;  /* 0x00880000000c783b */ /* 0x000f2e0000000200 */
[----:B------:R-:W-:Y:S01]  /*1c450*/  HMMA.16816.F32.BF16 R48, R140, R136, R48 ;  /* 0x000000888c30723c */ /* 0x000fe20000041830 */
[----:B---3--:R-:W-:-:S07]  /*1c460*/  IADD3 R5, PT, PT, R59, 0x100, -R57 ;  /* 0x000001003b057810 */ /* 0x008fce0007ffe839 */
[----:B------:R-:W-:Y:S01]  /*1c470*/  HMMA.16816.F32.BF16 R40, R140, R138, R40 ;  /* 0x0000008a8c28723c */ /* 0x000fe20000041828 */
[----:B------:R-:W3:Y:S07]  /*1c480*/  LDSM.16.M88.4 R136, [R0+0x9800] ;  /* 0x009800000088783b */ /* 0x000eee0000000200 */
[----:B-1----:R-:W-:Y:S01]  /*1c490*/  HMMA.16816.F32.BF16 R36, R20, R8, R36 ;  /* 0x000000081424723c */ /* 0x002fe20000041824 */
[----:B------:R-:W-:Y:S01]  /*1c4a0*/  FMUL.FTZ R8, R6, R206 ;  /* 0x000000ce06087220 */ /* 0x000fe20000410000 */
[----:B------:R-:W-:-:S04]  /*1c4b0*/  IABS R6, R5 ;  /* 0x0000000500067213 */ /* 0x000fc80000000000 */
[----:B------:R-:W-:Y:S01]  /*1c4c0*/  I2FP.F32.S32 R6, R6 ;  /* 0x0000000600067245 */ /* 0x000fe20000201400 */
[-C--:B------:R-:W-:Y:S01]  /*1c4d0*/  FMUL.FTZ R242, R52, R206.reuse ;  /* 0x000000ce34f27220 */ /* 0x080fe20000410000 */
[----:B------:R-:W-:-:S03]  /*1c4e0*/  FMUL.FTZ R7, R7, R206 ;  /* 0x000000ce07077220 */ /* 0x000fc60000410000 */
[----:B--2---:R-:W-:Y:S01]  /*1c4f0*/  FFMA.FTZ R52, -R236, R6, R4 ;  /* 0x00000006ec347223 */ /* 0x004fe20000010104 */
[----:B------:R-:W-:Y:S01]  /*1c500*/  FMUL.FTZ R4, R54, R206 ;  /* 0x000000ce36047220 */ /* 0x000fe20000410000 */
[----:B------:R-:W-:Y:S01]  /*1c510*/  HMMA.16816.F32.BF16 R32, R140, R66, R32 ;  /* 0x000000428c20723c */ /* 0x000fe20000041820 */
[----:B------:R1:W2:Y:S01]  /*1c520*/  MUFU.TANH R5, R8 ;  /* 0x0000000800057308 */ /* 0x0002a20000002400 */
[----:B------:R-:W-:-:S06]  /*1c530*/  VIADD R243, R59, 0x8 ;  /* 0x000000083bf37836 */ /* 0x000fcc0000000000 */
[C---:B------:R-:W-:Y:S01]  /*1c540*/  HMMA.16816.F32.BF16 R28, R140.reuse, R60, R28 ;  /* 0x0000003c8c1c723c */ /* 0x040fe2000004181c */
[----:B------:R5:W-:Y:S07]  /*1c550*/  MUFU.TANH R17, R7 ;  /* 0x0000000700117308 */ /* 0x000bee0000002400 */
[----:B------:R-:W-:Y:S01]  /*1c560*/  HMMA.16816.F32.BF16 R24, R140, R62, R24 ;  /* 0x0000003e8c18723c */ /* 0x000fe20000041818 */
[----:B------:R-:W4:Y:S01]  /*1c570*/  MUFU.TANH R242, R242 ;  /* 0x000000f200f27308 */ /* 0x000f220000002400 */
[----:B------:R-:W-:-:S02]  /*1c580*/  IADD3 R9, PT, PT, R243, 0x100, -R57 ;  /* 0x00000100f3097810 */ /* 0x000fc40007ffe839 */
[----:B-1----:R-:W-:-:S05]  /*1c590*/  IADD3 R8, PT, PT, R59, 0xff, -R57 ;  /* 0x000000ff3b087810 */ /* 0x002fca0007ffe839 */
[----:B------:R-:W1:Y:S01]  /*1c5a0*/  MUFU.TANH R4, R4 ;  /* 0x0000000400047308 */ /* 0x000e620000002400 */
[--C-:B------:R-:W-:Y:S02]  /*1c5b0*/  IADD3 R6, PT, PT, R243, 0xff, -R57.reuse ;  /* 0x000000fff3067810 */ /* 0x100fe40007ffe839 */
[--C-:B-----5:R-:W-:Y:S02]  /*1c5c0*/  IADD3 R7, PT, PT, R59, 0xf8, -R57.reuse ;  /* 0x000000f83b077810 */ /* 0x120fe40007ffe839 */
        /* <DEDUP_REMOVED lines=12> */
[C---:B--2---:R-:W-:Y:S01]  /*1c690*/  FFMA.FTZ R54, -R236.reuse, R54, R5 ;  /* 0x00000036ec367223 */ /* 0x044fe20000010105 */
[C---:B------:R-:W-:Y:S01]  /*1c6a0*/  FFMA.FTZ R56, -R236.reuse, R8, R56 ;  /* 0x00000008ec387223 */ /* 0x040fe20000010138 */
[C---:B----4-:R-:W-:Y:S01]  /*1c6b0*/  FFMA.FTZ R242, -R236.reuse, R7, R242 ;  /* 0x00000007ecf27223 */ /* 0x050fe200000101f2 */
[C---:B------:R-:W-:Y:S01]  /*1c6c0*/  FFMA.FTZ R17, -R236.reuse, R6, R17 ;  /* 0x00000006ec117223 */ /* 0x040fe20000010111 */
[----:B-1----:R-:W-:Y:S01]  /*1c6d0*/  FFMA.FTZ R241, -R236, R241, R4 ;  /* 0x000000f1ecf17223 */ /* 0x002fe20000010104 */
        /* <DEDUP_REMOVED lines=33> */
[--C-:B------:R-:W-:Y:S02]  /*1c8f0*/  IADD3 R60, PT, PT, R59, 0x88, -R57.reuse ;  /* 0x000000883b3c7810 */ /* 0x100fe40007ffe839 */
[----:B------:R-:W-:-:S03]  /*1c900*/  IADD3 R215, PT, PT, R243, 0xf7, -R57 ;  /* 0x000000f7f3d77810 */ /* 0x000fc60007ffe839 */
[----:B------:R-:W-:Y:S01]  /*1c910*/  HMMA.16816.F32.BF16 R24, R20, R138, R24 ;  /* 0x0000008a1418723c */ /* 0x000fe20000041818 */
[C-C-:B------:R-:W-:Y:S02]  /*1c920*/  IADD3 R138, PT, PT, R59.reuse, 0x9f, -R57.reuse ;  /* 0x0000009f3b8a7810 */ /* 0x140fe40007ffe839 */
[--C-:B------:R-:W-:Y:S02]  /*1c930*/  IADD3 R59, PT, PT, R59, 0x87, -R57.reuse ;  /* 0x000000873b3b7810 */ /* 0x100fe40007ffe839 */
[C-C-:B------:R-:W-:Y:S02]  /*1c940*/  IADD3 R19, PT, PT, R243.reuse, 0xf0, -R57.reuse ;  /* 0x000000f0f3137810 */ /* 0x140fe40007ffe839 */
[C-C-:B------:R-:W-:Y:S01]  /*1c950*/  IADD3 R212, PT, PT, R243.reuse, 0xef, -R57.reuse ;  /* 0x000000eff3d47810 */ /* 0x140fe20007ffe839 */
[----:B------:R-:W-:Y:S01]  /*1c960*/  HMMA.16816.F32.BF16 R148, R192, R176, R148 ;  /* 0x000000b0c094723c */ /* 0x000fe20000041894 */
        /* <DEDUP_REMOVED lines=36> */
[C---:B------:R-:W-:Y:S02]  /*1cbb0*/  ISETP.GE.AND P3, PT, R243.reuse, R238, PT ;  /* 0x000000eef300720c */ /* 0x040fe40003f66270 */
[----:B------:R-:W-:Y:S02]  /*1cbc0*/  FSEL R52, R52, -INF , !P6 ;  /* 0xff80000034347808 */ /* 0x000fe40007000000 */
[C---:B------:R-:W-:Y:S02]  /*1cbd0*/  ISETP.GE.AND P6, PT, R243.reuse, R239, PT ;  /* 0x000000eff300720c */ /* 0x040fe40003fc6270 */
[----:B------:R-:W-:Y:S01]  /*1cbe0*/  ISETP.GE.AND P5, PT, R243, R237, PT ;  /* 0x000000edf300720c */ /* 0x000fe20003fa6270 */
[----:B------:R-:W-:Y:S01]  /*1cbf0*/  VIADD R243, R16, 0xffffff08 ;  /* 0xffffff0810f37836 */ /* 0x000fe20000000000 */
[----:B------:R-:W-:-:S02]  /*1cc00*/  FSEL R244, R56, -INF , P4 ;  /* 0xff80000038f47808 */ /* 0x000fc40002000000 */
[----:B------:R-:W-:Y:S01]  /*1cc10*/  FSEL R56, R17, -INF , P3 ;  /* 0xff80000011387808 */ /* 0x000fe20001800000 */
[-C--:B------:R-:W-:Y:S01]  /*1cc20*/  FMUL.FTZ R53, R53, R206.reuse ;  /* 0x000000ce35357220 */ /* 0x080fe20000410000 */
[----:B------:R-:W-:Y:S01]  /*1cc30*/  FSEL R17, R244, -INF , !P6 ;  /* 0xff800000f4117808 */ /* 0x000fe20007000000 */
[----:B------:R-:W-:Y:S01]  /*1cc40*/  FMUL.FTZ R55, R55, R206 ;  /* 0x000000ce37377220 */ /* 0x000fe20000410000 */
[----:B------:R-:W-:Y:S02]  /*1cc50*/  FSEL R56, R56, -INF , !P5 ;  /* 0xff80000038387808 */ /* 0x000fe40006800000 */
[C---:B------:R-:W-:Y:S02]  /*1cc60*/  ISETP.GE.AND P4, PT, R243.reuse, R240, PT ;  /* 0x000000f0f300720c */ /* 0x040fe40003f86270 */
[C---:B------:R-:W-:Y:S02]  /*1cc70*/  ISETP.GE.AND P6, PT, R243.reuse, R239, PT ;  /* 0x000000eff300720c */ /* 0x040fe40003fc6270 */
[----:B------:R-:W-:-:S02]  /*1cc80*/  ISETP.GE.AND P3, PT, R243, R237, PT ;  /* 0x000000edf300720c */ /* 0x000fc40003f66270 */
[----:B------:R-:W-:Y:S02]  /*1cc90*/  ISETP.GE.AND P5, PT, R243, R238, PT ;  /* 0x000000eef300720c */ /* 0x000fe40003fa6270 */
[----:B------:R-:W-:Y:S01]  /*1cca0*/  IABS R18, R18 ;  /* 0x0000001200127213 */ /* 0x000fe20000000000 */
[----:B------:R1:W2:Y:S01]  /*1ccb0*/  MUFU.TANH R243, R53 ;  /* 0x0000003500f37308 */ /* 0x0002a20000002400 */
[----:B------:R-:W-:Y:S02]  /*1ccc0*/  FSEL R242, R242, -INF , P4 ;  /* 0xff800000f2f27808 */ /* 0x000fe40002000000 */
[----:B------:R-:W-:Y:S01]  /*1ccd0*/  FSEL R241, R241, -INF , P5 ;  /* 0xff800000f1f17808 */ /* 0x000fe20002800000 */
[----:B------:R-:W-:Y:S01]  /*1cce0*/  FMUL.FTZ R50, R50, R206 ;  /* 0x000000ce32327220 */ /* 0x000fe20000410000 */
[----:B------:R-:W-:-:S03]  /*1ccf0*/  IABS R215, R215 ;  /* 0x000000d700d77213 */ /* 0x000fc60000000000 */
[----:B------:R-:W3:Y:S01]  /*1cd00*/  MUFU.TANH R55, R55 ;  /* 0x0000003700377308 */ /* 0x000ee20000002400 */
[----:B-1----:R-:W-:Y:S01]  /*1cd10*/  IMAD.MOV.U32 R53, RZ, RZ, R18 ;  /* 0x000000ffff357224 */ /* 0x002fe200078e0012 */
[----:B------:R-:W-:-:S04]  /*1cd20*/  FSEL R18, R242, -INF , !P6 ;  /* 0xff800000f2127808 */ /* 0x000fc80007000000 */
[----:B------:R-:W-:Y:S02]  /*1cd30*/  I2FP.F32.S32 R242, R53 ;  /* 0x0000003500f27245 */ /* 0x000fe40000201400 */
[----:B------:R-:W-:Y:S01]  /*1cd40*/  FSEL R53, R241, -INF , !P3 ;  /* 0xff800000f1357808 */ /* 0x000fe20005800000 */
[-C--:B------:R-:W-:Y:S01]  /*1cd50*/  FMUL.FTZ R241, R48, R206.reuse ;  /* 0x000000ce30f17220 */ /* 0x080fe20000410000 */
[----:B------:R-:W-:Y:S02]  /*1cd60*/  IMAD.MOV.U32 R48, RZ, RZ, R215 ;  /* 0x000000ffff307224 */ /* 0x000fe400078e00d7 */
[----:B------:R-:W-:Y:S01]  /*1cd70*/  FMUL.FTZ R49, R49, R206 ;  /* 0x000000ce31317220 */ /* 0x000fe20000410000 */
[----:B------:R-:W-:Y:S01]  /*1cd80*/  VIADD R244, R16, 0xffffff09 ;  /* 0xffffff0910f47836 */ /* 0x000fe20000000000 */
[----:B------:R1:W4:Y:S01]  /*1cd90*/  MUFU.TANH R215, R241 ;  /* 0x000000f100d77308 */ /* 0x0003220000002400 */
[----:B--2---:R-:W-:Y:S01]  /*1cda0*/  FFMA.FTZ R242, -R236, R242, R243 ;  /* 0x000000f2ecf27223 */ /* 0x004fe200000101f3 */
[----:B------:R-:W-:-:S02]  /*1cdb0*/  I2FP.F32.S32 R48, R48 ;  /* 0x0000003000307245 */ /* 0x000fc40000201400 */
[----:B------:R-:W-:-:S04]  /*1cdc0*/  IABS R19, R19 ;  /* 0x0000001300137213 */ /* 0x000fc80000000000 */
[----:B------:R-:W2:Y:S01]  /*1cdd0*/  MUFU.TANH R50, R50 ;  /* 0x0000003200327308 */ /* 0x000ea20000002400 */
[C---:B------:R-:W-:Y:S01]  /*1cde0*/  ISETP.GE.AND P4, PT, R244.reuse, R240, PT ;  /* 0x000000f0f400720c */ /* 0x040fe20003f86270 */
[----:B------:R-:W-:Y:S01]  /*1cdf0*/  FMUL.FTZ R51, R51, R206 ;  /* 0x000000ce33337220 */ /* 0x000fe20000410000 */
[----:B------:R-:W-:Y:S01]  /*1ce00*/  ISETP.GE.AND P6, PT, R244, R239, PT ;  /* 0x000000eff400720c */ /* 0x000fe20003fc6270 */
[----:B---3--:R-:W-:Y:S01]  /*1ce10*/  FFMA.FTZ R55, -R236, R48, R55 ;  /* 0x00000030ec377223 */ /* 0x008fe20000010137 */
[----:B------:R-:W-:-:S03]  /*1ce20*/  FSEL R242, R242, -INF , P4 ;  /* 0xff800000f2f27808 */ /* 0x000fc60002000000 */
[----:B------:R-:W3:Y:S01]  /*1ce30*/  MUFU.TANH R49, R49 ;  /* 0x0000003100317308 */ /* 0x000ee20000002400 */
[----:B------:R-:W-:Y:S01]  /*1ce40*/  IABS R48, R223 ;  /* 0x000000df00307213 */ /* 0x000fe20000000000 */
[----:B-1----:R-:W-:Y:S01]  /*1ce50*/  IMAD.MOV.U32 R241, RZ, RZ, R19 ;  /* 0x000000fffff17224 */ /* 0x002fe200078e0013 */
[----:B------:R-:W-:Y:S01]  /*1ce60*/  FSEL R19, R242, -INF , !P6 ;  /* 0xff800000f2137808 */ /* 0x000fe20007000000 */
[----:B------:R-:W-:Y:S01]  /*1ce70*/  VIADD R223, R16, 0xffffff10 ;  /* 0xffffff1010df7836 */ /* 0x000fe20000000000 */
[----:B------:R-:W-:Y:S02]  /*1ce80*/  I2FP.F32.S32 R242, R48 ;  /* 0x0000003000f27245 */ /* 0x000fe40000201400 */
[----:B------:R-:W-:Y:S01]  /*1ce90*/  I2FP.F32.S32 R241, R241 ;  /* 0x000000f100f17245 */ /* 0x000fe20000201400 */
[----:B------:R-:W1:Y:S01]  /*1cea0*/  MUFU.TANH R51, R51 ;  /* 0x0000003300337308 */ /* 0x000e620000002400 */
[----:B------:R-:W-:Y:S01]  /*1ceb0*/  ISETP.GE.AND P3, PT, R244, R238, PT ;  /* 0x000000eef400720c */ /* 0x000fe20003f66270 */
[----:B------:R-:W-:Y:S01]  /*1cec0*/  FMUL.FTZ R40, R40, R206 ;  /* 0x000000ce28287220 */ /* 0x000fe20000410000 */
[----:B------:R-:W-:Y:S01]  /*1ced0*/  IABS R214, R214 ;  /* 0x000000d600d67213 */ /* 0x000fe20000000000 */
[----:B----4-:R-:W-:Y:S01]  /*1cee0*/  FFMA.FTZ R215, -R236, R242, R215 ;  /* 0x000000f2ecd77223 */ /* 0x010fe200000101d7 */
[----:B------:R-:W-:Y:S01]  /*1cef0*/  ISETP.GE.AND P5, PT, R244, R237, PT ;  /* 0x000000edf400720c */ /* 0x000fe20003fa6270 */
[----:B--2---:R-:W-:Y:S01]  /*1cf00*/  FFMA.FTZ R241, -R236, R241, R50 ;  /* 0x000000f1ecf17223 */ /* 0x004fe20000010132 */
[----:B------:R-:W-:Y:S01]  /*1cf10*/  FSEL R55, R55, -INF , P3 ;  /* 0xff80000037377808 */ /* 0x000fe20001800000 */
[----:B------:R-:W-:Y:S01]  /*1cf20*/  VIADD R50, R16, 0xffffff11 ;  /* 0xffffff1110327836 */ /* 0x000fe20000000000 */
[----:B------:R-:W-:Y:S01]  /*1cf30*/  I2FP.F32.S32 R214, R214 ;  /* 0x000000d600d67245 */ /* 0x000fe20000201400 */
[----:B------:R-:W-:Y:S01]  /*1cf40*/  FMUL.FTZ R42, R42, R206 ;  /* 0x000000ce2a2a7220 */ /* 0x000fe20000410000 */
[----:B------:R-:W-:Y:S01]  /*1cf50*/  ISETP.GE.AND P4, PT, R223, R240, PT ;  /* 0x000000f0df00720c */ /* 0x000fe20003f86270 */
[----:B------:R-:W2:Y:S01]  /*1cf60*/  MUFU.TANH R40, R40 ;  /* 0x0000002800287308 */ /* 0x000ea20000002400 */
[----:B------:R-:W-:Y:S01]  /*1cf70*/  FSEL R48, R55, -INF , !P5 ;  /* 0xff80000037307808 */ /* 0x000fe20006800000 */
[----:B---3--:R-:W-:Y:S01]  /*1cf80*/  FFMA.FTZ R49, -R236, R214, R49 ;  /* 0x000000d6ec317223 */ /* 0x008fe20000010131 */
[----:B------:R-:W-:Y:S01]  /*1cf90*/  IABS R212, R212 ;  /* 0x000000d400d47213 */ /* 0x000fe20000000000 */
[----:B------:R-:W-:Y:S01]  /*1cfa0*/  FMUL.FTZ R41, R41, R206 ;  /* 0x000000ce29297220 */ /* 0x000fe20000410000 */
[----:B------:R-:W-:-:S02]  /*1cfb0*/  ISETP.GE.AND P6, PT, R223, R239, PT ;  /* 0x000000efdf00720c */ /* 0x000fc40003fc6270 */
[----:B------:R-:W-:Y:S02]  /*1cfc0*/  ISETP.GE.AND P5, PT, R223, R238, PT ;  /* 0x000000eedf00720c */ /* 0x000fe40003fa6270 */
[----:B------:R-:W-:Y:S01]  /*1cfd0*/  FSEL R215, R215, -INF , P4 ;  /* 0xff800000d7d77808 */ /* 0x000fe20002000000 */
[----:B------:R-:W3:Y:S01]  /*1cfe0*/  MUFU.TANH R42, R42 ;  /* 0x0000002a002a7308 */ /* 0x000ee20000002400 */
[----:B------:R-:W-:Y:S01]  /*1cff0*/  ISETP.GE.AND P4, PT, R50, R240, PT ;  /* 0x000000f03200720c */ /* 0x000fe20003f86270 */
[----:B------:R-:W-:Y:S01]  /*1d000*/  IMAD.MOV.U32 R55, RZ, RZ, R247 ;  /* 0x000000ffff377224 */ /* 0x000fe200078e00f7 */
[----:B------:R-:W-:Y:S02]  /*1d010*/  I2FP.F32.S32 R212, R212 ;  /* 0x000000d400d47245 */ /* 0x000fe40000201400 */
[----:B------:R-:W-:Y:S02]  /*1d020*/  ISETP.GE.AND P3, PT, R223, R237, PT ;  /* 0x000000eddf00720c */ /* 0x000fe40003f66270 */
[----:B------:R-:W-:-:S02]  /*1d030*/  FSEL R241, R241, -INF , P5 ;  /* 0xff800000f1f17808 */ /* 0x000fc40002800000 */
[----:B------:R-:W-:Y:S01]  /*1d040*/  FSEL R247, R215, -INF , !P6 ;  /* 0xff800000d7f77808 */ /* 0x000fe20007000000 */
[----:B------:R-:W-:Y:S01]  /*1d050*/  FMUL.FTZ R36, R36, R206 ;  /* 0x000000ce24247220 */ /* 0x000fe20000410000 */
[----:B------:R-:W-:Y:S02]  /*1d060*/  ISETP.GE.AND P6, PT, R50, R239, PT ;  /* 0x000000ef3200720c */ /* 0x000fe40003fc6270 */
[----:B------:R-:W-:Y:S02]  /*1d070*/  FSEL R49, R49, -INF , P4 ;  /* 0xff80000031317808 */ /* 0x000fe40002000000 */
[----:B------:R-:W-:Y:S01]  /*1d080*/  IABS R199, R199 ;  /* 0x000000c700c77213 */ /* 0x000fe20000000000 */
[----:B------:R-:W4:Y:S01]  /*1d090*/  MUFU.TANH R41, R41 ;  /* 0x0000002900297308 */ /* 0x000f220000002400 */
[----:B------:R-:W-:Y:S01]  /*1d0a0*/  IABS R213, R213 ;  /* 0x000000d500d57213 */ /* 0x000fe20000000000 */
[----:B-1----:R-:W-:Y:S01]  /*1d0b0*/  FFMA.FTZ R51, -R236, R212, R51 ;  /* 0x000000d4ec337223 */ /* 0x002fe20000010133 */
[----:B------:R-:W-:-:S02]  /*1d0c0*/  FSEL R251, R241, -INF , !P3 ;  /* 0xff800000f1fb7808 */ /* 0x000fc40005800000 */
[C---:B------:R-:W-:Y:S02]  /*1d0d0*/  ISETP.GE.AND P3, PT, R50.reuse, R238, PT ;  /* 0x000000ee3200720c */ /* 0x040fe40003f66270 */
[----:B------:R-:W-:Y:S01]  /*1d0e0*/  FSEL R244, R49, -INF , !P6 ;  /* 0xff80000031f47808 */ /* 0x000fe20007000000 */
[----:B------:R-:W-:Y:S01]  /*1d0f0*/  IMAD.MOV.U32 R49, RZ, RZ, R199 ;  /* 0x000000ffff317224 */ /* 0x000fe200078e00c7 */
[----:B------:R-:W-:Y:S01]  /*1d100*/  ISETP.GE.AND P5, PT, R50, R237, PT ;  /* 0x000000ed3200720c */ /* 0x000fe20003fa6270 */
[----:B------:R-:W-:Y:S01]  /*1d110*/  VIADD R50, R16, 0xffffff18 ;  /* 0xffffff1810327836 */ /* 0x000fe20000000000 */
[----:B------:R-:W-:Y:S01]  /*1d120*/  I2FP.F32.S32 R213, R213 ;  /* 0x000000d500d57245 */ /* 0x000fe20000201400 */
[----:B------:R-:W1:Y:S01]  /*1d130*/  MUFU.TANH R36, R36 ;  /* 0x0000002400247308 */ /* 0x000e620000002400 */
[----:B------:R-:W-:Y:S01]  /*1d140*/  FSEL R51, R51, -INF , P3 ;  /* 0xff80000033337808 */ /* 0x000fe20001800000 */
[----:B------:R-:W-:Y:S01]  /*1d150*/  IMAD.MOV.U32 R243, RZ, RZ, R249 ;  /* 0x000000fffff37224 */ /* 0x000fe200078e00f9 */
[----:B------:R-:W-:Y:S01]  /*1d160*/  I2FP.F32.S32 R49, R49 ;  /* 0x0000003100317245 */ /* 0x000fe20000201400 */
[----:B--2---:R-:W-:Y:S01]  /*1d170*/  FFMA.FTZ R40, -R236, R213, R40 ;  /* 0x000000d5ec287223 */ /* 0x004fe20000010128 */
[----:B------:R-:W-:Y:S01]  /*1d180*/  IABS R207, R207 ;  /* 0x000000cf00cf7213 */ /* 0x000fe20000000000 */
[----:B------:R-:W-:Y:S01]  /*1d190*/  FMUL.FTZ R38, R38, R206 ;  /* 0x000000ce26267220 */ /* 0x000fe20000410000 */
[----:B------:R-:W-:-:S02]  /*1d1a0*/  ISETP.GE.AND P4, PT, R50, R240, PT ;  /* 0x000000f03200720c */ /* 0x000fc40003f86270 */
[----:B------:R-:W-:Y:S02]  /*1d1b0*/  FSEL R249, R51, -INF , !P5 ;  /* 0xff80000033f97808 */ /* 0x000fe40006800000 */
[C---:B------:R-:W-:Y:S02]  /*1d1c0*/  ISETP.GE.AND P6, PT, R50.reuse, R239, PT ;  /* 0x000000ef3200720c */ /* 0x040fe40003fc6270 */
[C---:B------:R-:W-:Y:S02]  /*1d1d0*/  ISETP.GE.AND P3, PT, R50.reuse, R237, PT ;  /* 0x000000ed3200720c */ /* 0x040fe40003f66270 */
[----:B------:R-:W-:Y:S01]  /*1d1e0*/  ISETP.GE.AND P5, PT, R50, R238, PT ;  /* 0x000000ee3200720c */ /* 0x000fe20003fa6270 */
[----:B------:R-:W-:Y:S01]  /*1d1f0*/  FMUL.FTZ R50, R43, R206 ;  /* 0x000000ce2b327220 */ /* 0x000fe20000410000 */
[----:B---3--:R-:W-:Y:S01]  /*1d200*/  FFMA.FTZ R43, -R236, R49, R42 ;  /* 0x00000031ec2b7223 */ /* 0x008fe2000001012a */
[----:B------:R-:W-:Y:S01]  /*1d210*/  I2FP.F32.S32 R207, R207 ;  /* 0x000000cf00cf7245 */ /* 0x000fe20000201400 */
[----:B------:R-:W-:Y:S01]  /*1d220*/  VIADD R49, R16, 0xffffff19 ;  /* 0xffffff1910317836 */ /* 0x000fe20000000000 */
[----:B------:R-:W-:Y:S01]  /*1d230*/  FSEL R40, R40, -INF , P4 ;  /* 0xff80000028287808 */ /* 0x000fe20002000000 */
[----:B------:R-:W2:Y:S01]  /*1d240*/  MUFU.TANH R38, R38 ;  /* 0x0000002600267308 */ /* 0x000ea20000002400 */
[----:B------:R-:W-:Y:S01]  /*1d250*/  IABS R187, R187 ;  /* 0x000000bb00bb7213 */ /* 0x000fe20000000000 */
[----:B----4-:R-:W-:Y:S01]  /*1d260*/  FFMA.FTZ R41, -R236, R207, R41 ;  /* 0x000000cfec297223 */ /* 0x010fe20000010129 */
[----:B------:R-:W-:-:S02]  /*1d270*/  ISETP.GE.AND P4, PT, R49, R240, PT ;  /* 0x000000f03100720c */ /* 0x000fc40003f86270 */
[----:B------:R-:W-:-:S03]  /*1d280*/  I2FP.F32.S32 R187, R187 ;  /* 0x000000bb00bb7245 */ /* 0x000fc60000201400 */
[----:B------:R3:W4:Y:S01]  /*1d290*/  MUFU.TANH R42, R50 ;  /* 0x00000032002a7308 */ /* 0x0007220000002400 */
[----:B------:R-:W-:Y:S01]  /*1d2a0*/  FMUL.FTZ R32, R32, R206 ;  /* 0x000000ce20207220 */ /* 0x000fe20000410000 */
[----:B------:R-:W-:Y:S01]  /*1d2b0*/  FSEL R41, R41, -INF , P4 ;  /* 0xff80000029297808 */ /* 0x000fe20002000000 */
[----:B-1----:R-:W-:Y:S01]  /*1d2c0*/  FFMA.FTZ R36, -R236, R187, R36 ;  /* 0x000000bbec247223 */ /* 0x002fe20000010124 */
[----:B------:R-:W-:Y:S02]  /*1d2d0*/  IABS R11, R11 ;  /* 0x0000000b000b7213 */ /* 0x000fe40000000000 */
[----:B------:R-:W-:Y:S02]  /*1d2e0*/  IABS R10, R10 ;  /* 0x0000000a000a7213 */ /* 0x000fe40000000000 */
[----:B------:R-:W1:Y:S01]  /*1d2f0*/  MUFU.TANH R32, R32 ;  /* 0x0000002000207308 */ /* 0x000e620000002400 */
[----:B---3--:R-:W-:Y:S01]  /*1d300*/  IMAD.MOV.U32 R50, RZ, RZ, R243 ;  /* 0x000000ffff327224 */ /* 0x008fe200078e00f3 */
[----:B------:R-:W-:Y:S01]  /*1d310*/  FSEL R243, R40, -INF , !P6 ;  /* 0xff80000028f37808 */ /* 0x000fe20007000000 */
[----:B------:R-:W-:Y:S01]  /*1d320*/  VIADD R40, R16, 0xffffff20 ;  /* 0xffffff2010287836 */ /* 0x000fe20000000000 */
[----:B------:R-:W-:-:S04]  /*1d330*/  ISETP.GE.AND P6, PT, R49, R239, PT ;  /* 0x000000ef3100720c */ /* 0x000fc80003fc6270 */
[C---:B------:R-:W-:Y:S02]  /*1d340*/  ISETP.GE.AND P4, PT, R40.reuse, R240, PT ;  /* 0x000000f02800720c */ /* 0x040fe40003f86270 */
[----:B------:R-:W-:Y:S02]  /*1d350*/  FSEL R242, R41, -INF , !P6 ;  /* 0xff80000029f27808 */ /* 0x000fe40007000000 */
[----:B------:R-:W-:Y:S02]  /*1d360*/  ISETP.GE.AND P6, PT, R40, R239, PT ;  /* 0x000000ef2800720c */ /* 0x000fe40003fc6270 */
[----:B------:R-:W-:Y:S02]  /*1d370*/  I2FP.F32.S32 R11, R11 ;  /* 0x0000000b000b7245 */ /* 0x000fe40000201400 */
[----:B------:R-:W-:Y:S01]  /*1d380*/  FSEL R36, R36, -INF , P4 ;  /* 0xff80000024247808 */ /* 0x000fe20002000000 */
[-C--:B------:R-:W-:Y:S01]  /*1d390*/  FMUL.FTZ R37, R37, R206.reuse ;  /* 0x000000ce25257220 */ /* 0x080fe20000410000 */
[----:B------:R-:W-:Y:S01]  /*1d3a0*/  FMUL.FTZ R39, R39, R206 ;  /* 0x000000ce27277220 */ /* 0x000fe20000410000 */
[----:B------:R-:W-:Y:S01]  /*1d3b0*/  IABS R198, R198 ;  /* 0x000000c600c67213 */ /* 0x000fe20000000000 */
[----:B--2---:R-:W-:Y:S01]  /*1d3c0*/  FFMA.FTZ R38, -R236, R11, R38 ;  /* 0x0000000bec267223 */ /* 0x004fe20000010126 */
[----:B------:R-:W-:Y:S01]  /*1d3d0*/  FSEL R212, R36, -INF , !P6 ;  /* 0xff80000024d47808 */ /* 0x000fe20007000000 */
[----:B------:R-:W-:Y:S01]  /*1d3e0*/  IMAD.MOV.U32 R36, RZ, RZ, R10 ;  /* 0x000000ffff247224 */ /* 0x000fe200078e000a */
[----:B------:R2:W3:Y:S01]  /*1d3f0*/  MUFU.TANH R11, R37 ;  /* 0x00000025000b7308 */ /* 0x0004e20000002400 */
[----:B------:R-:W-:-:S02]  /*1d400*/  I2FP.F32.S32 R198, R198 ;  /* 0x000000c600c67245 */ /* 0x000fc40000201400 */
[----:B------:R-:W-:Y:S01]  /*1d410*/  FSEL R43, R43, -INF , P5 ;  /* 0xff8000002b2b7808 */ /* 0x000fe20002800000 */
[----:B------:R-:W-:-:S04]  /*1d420*/  IMAD.MOV.U32 R51, RZ, RZ, R55 ;  /* 0x000000ffff337224 */ /* 0x000fc800078e0037 */
[----:B------:R-:W5:Y:S01]  /*1d430*/  MUFU.TANH R10, R39 ;  /* 0x00000027000a7308 */ /* 0x000f620000002400 */
[----:B------:R-:W-:Y:S01]  /*1d440*/  IMAD.MOV.U32 R55, RZ, RZ, R250 ;  /* 0x000000ffff377224 */ /* 0x000fe200078e00fa */
[----:B------:R-:W-:Y:S01]  /*1d450*/  I2FP.F32.S32 R36, R36 ;  /* 0x0000002400247245 */ /* 0x000fe20000201400 */
[C---:B----4-:R-:W-:Y:S01]  /*1d460*/  FFMA.FTZ R42, -R236.reuse, R198, R42 ;  /* 0x000000c6ec2a7223 */ /* 0x050fe2000001012a */
[----:B------:R-:W-:Y:S02]  /*1d470*/  FSEL R250, R43, -INF , !P3 ;  /* 0xff8000002bfa7808 */ /* 0x000fe40005800000 */
[C---:B------:R-:W-:Y:S01]  /*1d480*/  ISETP.GE.AND P3, PT, R49.reuse, R238, PT ;  /* 0x000000ee3100720c */ /* 0x040fe20003f66270 */
[----:B-1----:R-:W-:Y:S01]  /*1d490*/  FFMA.FTZ R32, -R236, R36, R32 ;  /* 0x00000024ec207223 */ /* 0x002fe20000010120 */
[----:B------:R-:W-:Y:S02]  /*1d4a0*/  IABS R185, R185 ;  /* 0x000000b900b97213 */ /* 0x000fe40000000000 */
[----:B------:R-:W-:Y:S01]  /*1d4b0*/  IABS R7, R7 ;  /* 0x0000000700077213 */ /* 0x000fe20000000000 */
[----:B------:R-:W-:Y:S01]  /*1d4c0*/  FMUL.FTZ R36, R34, R206 ;  /* 0x000000ce22247220 */ /* 0x000fe20000410000 */
[----:B------:R-:W-:-:S02]  /*1d4d0*/  ISETP.GE.AND P5, PT, R49, R237, PT ;  /* 0x000000ed3100720c */ /* 0x000fc40003fa6270 */
[----:B------:R-:W-:Y:S01]  /*1d4e0*/  FSEL R42, R42, -INF , P3 ;  /* 0xff8000002a2a7808 */ /* 0x000fe20001800000 */
[----:B------:R-:W-:Y:S01]  /*1d4f0*/  IMAD.MOV.U32 R43, RZ, RZ, R248 ;  /* 0x000000ffff2b7224 */ /* 0x000fe200078e00f8 */
[----:B------:R-:W-:Y:S01]  /*1d500*/  I2FP.F32.S32 R185, R185 ;  /* 0x000000b900b97245 */ /* 0x000fe20000201400 */
[----:B--2---:R-:W-:Y:S01]  /*1d510*/  VIADD R37, R16, 0xffffff21 ;  /* 0xffffff2110257836 */ /* 0x004fe20000000000 */
[----:B------:R-:W-:Y:S02]  /*1d520*/  I2FP.F32.S32 R34, R7 ;  /* 0x0000000700227245 */ /* 0x000fe40000201400 */
[----:B------:R-:W-:Y:S01]  /*1d530*/  IABS R6, R6 ;  /* 0x0000000600067213 */ /* 0x000fe20000000000 */
[----:B------:R-:W1:Y:S01]  /*1d540*/  MUFU.TANH R7, R36 ;  /* 0x0000002400077308 */ /* 0x000e620000002400 */
[----:B------:R-:W-:Y:S02]  /*1d550*/  FSEL R248, R42, -INF , !P5 ;  /* 0xff8000002af87808 */ /* 0x000fe40006800000 */
[----:B------:R-:W-:Y:S01]  /*1d560*/  ISETP.GE.AND P5, PT, R40, R238, PT ;  /* 0x000000ee2800720c */ /* 0x000fe20003fa6270 */
[C---:B---3--:R-:W-:Y:S01]  /*1d570*/  FFMA.FTZ R11, -R236.reuse, R185, R11 ;  /* 0x000000b9ec0b7223 */ /* 0x048fe2000001010b */
[----:B-----5:R-:W-:Y:S01]  /*1d580*/  FFMA.FTZ R34, -R236, R34, R10 ;  /* 0x00000022ec227223 */ /* 0x020fe2000001010a */
[----:B------:R-:W-:Y:S01]  /*1d590*/  IMAD.MOV.U32 R241, RZ, RZ, R6 ;  /* 0x000000fffff17224 */ /* 0x000fe200078e0006 */
[----:B------:R-:W-:Y:S01]  /*1d5a0*/  ISETP.GE.AND P4, PT, R37, R240, PT ;  /* 0x000000f02500720c */ /* 0x000fe20003f86270 */
[----:B------:R-:W-:-:S02]  /*1d5b0*/  VIADD R10, R16, 0xffffff28 ;  /* 0xffffff28100a7836 */ /* 0x000fc40000000000 */
[----:B------:R-:W-:Y:S01]  /*1d5c0*/  FMUL.FTZ R6, R33, R206 ;  /* 0x000000ce21067220 */ /* 0x000fe20000410000 */
[----:B------:R-:W-:Y:S02]  /*1d5d0*/  ISETP.GE.AND P3, PT, R40, R237, PT ;  /* 0x000000ed2800720c */ /* 0x000fe40003f66270 */
[----:B------:R-:W-:Y:S02]  /*1d5e0*/  FSEL R38, R38, -INF , P5 ;  /* 0xff80000026267808 */ /* 0x000fe40002800000 */
[----:B------:R-:W-:Y:S02]  /*1d5f0*/  ISETP.GE.AND P6, PT, R37, R239, PT ;  /* 0x000000ef2500720c */ /* 0x000fe40003fc6270 */
[----:B------:R-:W-:Y:S01]  /*1d600*/  FSEL R11, R11, -INF , P4 ;  /* 0xff8000000b0b7808 */ /* 0x000fe20002000000 */
[----:B------:R-:W2:Y:S01]  /*1d610*/  MUFU.TANH R6, R6 ;  /* 0x0000000600067308 */ /* 0x000ea20000002400 */
[----:B------:R-:W-:Y:S02]  /*1d620*/  FSEL R215, R38, -INF , !P3 ;  /* 0xff80000026d77808 */ /* 0x000fe40005800000 */
[----:B------:R-:W-:-:S02]  /*1d630*/  ISETP.GE.AND P4, PT, R10, R240, PT ;  /* 0x000000f00a00720c */ /* 0x000fc40003f86270 */
[----:B------:R-:W-:Y:S02]  /*1d640*/  ISETP.GE.AND P3, PT, R37, R238, PT ;  /* 0x000000ee2500720c */ /* 0x000fe40003f66270 */
[----:B------:R-:W-:Y:S02]  /*1d650*/  FSEL R213, R11, -INF , !P6 ;  /* 0xff8000000bd57808 */ /* 0x000fe40007000000 */
[----:B------:R-:W-:Y:S02]  /*1d660*/  ISETP.GE.AND P6, PT, R10, R239, PT ;  /* 0x000000ef0a00720c */ /* 0x000fe40003fc6270 */
[----:B------:R-:W-:Y:S02]  /*1d670*/  I2FP.F32.S32 R241, R241 ;  /* 0x000000f100f17245 */ /* 0x000fe40000201400 */
[----:B------:R-:W-:Y:S02]  /*1d680*/  FSEL R32, R32, -INF , P4 ;  /* 0xff80000020207808 */ /* 0x000fe40002000000 */
[----:B------:R-:W-:-:S02]  /*1d690*/  IABS R5, R5 ;  /* 0x0000000500057213 */ /* 0x000fc40000000000 */
[----:B------:R-:W-:Y:S02]  /*1d6a0*/  ISETP.GE.AND P5, PT, R37, R237, PT ;  /* 0x000000ed2500720c */ /* 0x000fe40003fa6270 */
[----:B------:R-:W-:Y:S01]  /*1d6b0*/  FSEL R34, R34, -INF , P3 ;  /* 0xff80000022227808 */ /* 0x000fe20001800000 */
[----:B-1----:R-:W-:Y:S01]  /*1d6c0*/  FFMA.FTZ R241, -R236, R241, R7 ;  /* 0x000000f1ecf17223 */ /* 0x002fe20000010107 */
[----:B------:R-:W-:Y:S01]  /*1d6d0*/  FSEL R214, R32, -INF , !P6 ;  /* 0xff80000020d67808 */ /* 0x000fe20007000000 */
[----:B------:R-:W-:Y:S01]  /*1d6e0*/  IMAD.MOV.U32 R32, RZ, RZ, R5 ;  /* 0x000000ffff207224 */ /* 0x000fe200078e0005 */
[----:B------:R-:W-:Y:S01]  /*1d6f0*/  FSEL R223, R34, -INF , !P5 ;  /* 0xff80000022df7808 */ /* 0x000fe20006800000 */
[----:B------:R-:W-:Y:S01]  /*1d700*/  FMUL.FTZ R11, R35, R206 ;  /* 0x000000ce230b7220 */ /* 0x000fe20000410000 */
[----:B------:R-:W-:Y:S01]  /*1d710*/  ISETP.GE.AND P5, PT, R10, R238, PT ;  /* 0x000000ee0a00720c */ /* 0x000fe20003fa6270 */
[----:B------:R-:W-:Y:S01]  /*1d720*/  VIADD R7, R16, 0xffffff29 ;  /* 0xffffff2910077836 */ /* 0x000fe20000000000 */
[----:B------:R-:W-:-:S02]  /*1d730*/  ISETP.GE.AND P3, PT, R10, R237, PT ;  /* 0x000000ed0a00720c */ /* 0x000fc40003f66270 */
[----:B------:R-:W-:Y:S02]  /*1d740*/  FSEL R241, R241, -INF , P5 ;  /* 0xff800000f1f17808 */ /* 0x000fe40002800000 */
[----:B------:R-:W-:Y:S02]  /*1d750*/  I2FP.F32.S32 R32, R32 ;  /* 0x0000002000207245 */ /* 0x000fe40000201400 */
[----:B------:R-:W-:Y:S01]  /*1d760*/  IABS R4, R4 ;  /* 0x0000000400047213 */ /* 0x000fe20000000000 */
[----:B------:R-:W1:Y:S01]  /*1d770*/  MUFU.TANH R11, R11 ;  /* 0x0000000b000b7308 */ /* 0x000e620000002400 */
[----:B------:R-:W-:Y:S01]  /*1d780*/  FMUL.FTZ R10, R28, R206 ;  /* 0x000000ce1c0a7220 */ /* 0x000fe20000410000 */
[----:B------:R-:W-:Y:S01]  /*1d790*/  FSEL R241, R241, -INF , !P3 ;  /* 0xff800000f1f17808 */ /* 0x000fe20005800000 */
[----:B--2---:R-:W-:Y:S01]  /*1d7a0*/  FFMA.FTZ R32, -R236, R32, R6 ;  /* 0x00000020ec207223 */ /* 0x004fe20000010106 */
[C---:B------:R-:W-:Y:S01]  /*1d7b0*/  ISETP.GE.AND P4, PT, R7.reuse, R240, PT ;  /* 0x000000f00700720c */ /* 0x040fe20003f86270 */
[----:B------:R-:W-:Y:S01]  /*1d7c0*/  IMAD.MOV.U32 R28, RZ, RZ, R4 ;  /* 0x000000ffff1c7224 */ /* 0x000fe200078e0004 */
[----:B------:R-:W-:-:S02]  /*1d7d0*/  ISETP.GE.AND P6, PT, R7, R239, PT ;  /* 0x000000ef0700720c */ /* 0x000fc40003fc6270 */
[C---:B------:R-:W-:Y:S02]  /*1d7e0*/  ISETP.GE.AND P5, PT, R7.reuse, R237, PT ;  /* 0x000000ed0700720c */ /* 0x040fe40003fa6270 */
[----:B------:R-:W-:Y:S02]  /*1d7f0*/  ISETP.GE.AND P3, PT, R7, R238, PT ;  /* 0x000000ee0700720c */ /* 0x000fe40003f66270 */
[----:B------:R-:W2:Y:S01]  /*1d800*/  LDSM.16.M88.4 R4, [R0+0xa000] ;  /* 0x00a000000004783b */ /* 0x000ea20000000200 */
[----:B------:R-:W-:Y:S01]  /*1d810*/  I2FP.F32.S32 R28, R28 ;  /* 0x0000001c001c7245 */ /* 0x000fe20000201400 */
[----:B------:R-:W-:Y:S01]  /*1d820*/  FMUL.FTZ R30, R30, R206 ;  /* 0x000000ce1e1e7220 */ /* 0x000fe20000410000 */
[----:B------:R-:W-:Y:S03]  /*1d830*/  MUFU.TANH R10, R10 ;  /* 0x0000000a000a7308 */ /* 0x000fe60000002400 */
[----:B-1----:R-:W-:-:S05]  /*1d840*/  FFMA.FTZ R28, -R236, R28, R11 ;  /* 0x0000001cec1c7223 */ /* 0x002fca000001010b */
[----:B------:R1:W3:Y:S01]  /*1d850*/  MUFU.TANH R11, R30 ;  /* 0x0000001e000b7308 */ /* 0x0002e20000002400 */
[----:B------:R-:W-:Y:S02]  /*1d860*/  IABS R8, R8 ;  /* 0x0000000800087213 */ /* 0x000fe40000000000 */
[----:B------:R-:W-:Y:S02]  /*1d870*/  FSEL R28, R28, -INF , P3 ;  /* 0xff8000001c1c7808 */ /* 0x000fe40001800000 */
[----:B------:R-:W-:Y:S02]  /*1d880*/  I2FP.F32.S32 R8, R8 ;  /* 0x0000000800087245 */ /* 0x000fe40000201400 */
[----:B------:R-:W-:Y:S02]  /*1d890*/  FSEL R32, R32, -INF , P4 ;  /* 0xff80000020207808 */ /* 0x000fe40002000000 */
[----:B------:R-:W-:Y:S02]  /*1d8a0*/  FSEL R199, R28, -INF , !P5 ;  /* 0xff8000001cc77808 */ /* 0x000fe40006800000 */
[----:B-1----:R-:W-:Y:S01]  /*1d8b0*/  IABS R30, R9 ;  /* 0x00000009001e7213 */ /* 0x002fe20000000000 */
[----:B------:R-:W-:-:S03]  /*1d8c0*/  VIADD R9, R16, 0xffffff30 ;  /* 0xffffff3010097836 */ /* 0x000fc60000000000 */
[----:B------:R-:W-:Y:S01]  /*1d8d0*/  I2FP.F32.S32 R30, R30 ;  /* 0x0000001e001e7245 */ /* 0x000fe20000201400 */
[C---:B---3--:R-:W-:Y:S01]  /*1d8e0*/  FFMA.FTZ R11, -R236.reuse, R8, R11 ;  /* 0x00000008ec0b7223 */ /* 0x048fe2000001010b */
[C---:B------:R-:W-:Y:S02]  /*1d8f0*/  ISETP.GE.AND P4, PT, R9.reuse, R240, PT ;  /* 0x000000f00900720c */ /* 0x040fe40003f86270 */
[----:B------:R-:W-:Y:S01]  /*1d900*/  ISETP.GE.AND P5, PT, R9, R238, PT ;  /* 0x000000ee0900720c */ /* 0x000fe20003fa6270 */
[----:B------:R-:W-:Y:S01]  /*1d910*/  FFMA.FTZ R10, -R236, R30, R10 ;  /* 0x0000001eec0a7223 */ /* 0x000fe2000001010a */
[----:B------:R-:W-:Y:S01]  /*1d920*/  FMUL.FTZ R31, R31, R206 ;  /* 0x000000ce1f1f7220 */ /* 0x000fe20000410000 */
[----:B------:R-:W-:Y:S01]  /*1d930*/  FSEL R207, R32, -INF , !P6 ;  /* 0xff80000020cf7808 */ /* 0x000fe20007000000 */
[----:B------:R-:W-:Y:S01]  /*1d940*/  VIADD R8, R16, 0xffffff31 ;  /* 0xffffff3110087836 */ /* 0x000fe20000000000 */
[C---:B------:R-:W-:Y:S01]  /*1d950*/  ISETP.GE.AND P6, PT, R9.reuse, R239, PT ;  /* 0x000000ef0900720c */ /* 0x040fe20003fc6270 */
[----:B--2---:R-:W-:Y:S01]  /*1d960*/  HMMA.16816.F32.BF16 R172, R20, R4, R172 ;  /* 0x0000000414ac723c */ /* 0x004fe200000418ac */
[----:B------:R-:W-:-:S02]  /*1d970*/  ISETP.GE.AND P3, PT, R9, R237, PT ;  /* 0x000000ed0900720c */ /* 0x000fc40003f66270 */
[----:B------:R-:W-:Y:S02]  /*1d980*/  FSEL R10, R10, -INF , P4 ;  /* 0xff8000000a0a7808 */ /* 0x000fe40002000000 */
[----:B------:R-:W-:Y:S01]  /*1d990*/  FSEL R11, R11, -INF , P5 ;  /* 0xff8000000b0b7808 */ /* 0x000fe20002800000 */
[----:B------:R-:W1:Y:S01]  /*1d9a0*/  MUFU.TANH R4, R31 ;  /* 0x0000001f00047308 */ /* 0x000e620000002400 */
[----:B------:R-:W-:Y:S01]  /*1d9b0*/  FSEL R187, R10, -INF , !P6 ;  /* 0xff8000000abb7808 */ /* 0x000fe20007000000 */
[----:B------:R-:W-:Y:S01]  /*1d9c0*/  FMUL.FTZ R28, R29, R206 ;  /* 0x000000ce1d1c7220 */ /* 0x000fe20000410000 */
[----:B------:R-:W-:Y:S02]  /*1d9d0*/  FSEL R185, R11, -INF , !P3 ;  /* 0xff8000000bb97808 */ /* 0x000fe40005800000 */
[C---:B------:R-:W-:Y:S02]  /*1d9e0*/  ISETP.GE.AND P4, PT, R8.reuse, R240, PT ;  /* 0x000000f00800720c */ /* 0x040fe40003f86270 */
[----:B------:R-:W-:-:S02]  /*1d9f0*/  ISETP.GE.AND P6, PT, R8, R239, PT ;  /* 0x000000ef0800720c */ /* 0x000fc40003fc6270 */
[C---:B------:R-:W-:Y:S02]  /*1da00*/  ISETP.GE.AND P5, PT, R8.reuse, R237, PT ;  /* 0x000000ed0800720c */ /* 0x040fe40003fa6270 */
[----:B------:R-:W-:Y:S02]  /*1da10*/  ISETP.GE.AND P3, PT, R8, R238, PT ;  /* 0x000000ee0800720c */ /* 0x000fe40003f66270 */
[----:B------:R-:W-:Y:S01]  /*1da20*/  IABS R191, R191 ;  /* 0x000000bf00bf7213 */ /* 0x000fe20000000000 */
[----:B------:R-:W2:Y:S01]  /*1da30*/  LDSM.16.M88.4 R8, [R2+0xa800] ;  /* 0x00a800000208783b */ /* 0x000ea20000000200 */
[----:B------:R-:W3:Y:S03]  /*1da40*/  MUFU.TANH R28, R28 ;  /* 0x0000001c001c7308 */ /* 0x000ee60000002400 */
[----:B------:R-:W-:-:S05]  /*1da50*/  IMAD.MOV.U32 R5, RZ, RZ, R191 ;  /* 0x000000ffff057224 */ /* 0x000fca00078e00bf */
[----:B------:R-:W-:Y:S02]  /*1da60*/  I2FP.F32.S32 R5, R5 ;  /* 0x0000000500057245 */ /* 0x000fe40000201400 */
[----:B------:R-:W-:-:S03]  /*1da70*/  IABS R197, R197 ;  /* 0x000000c500c57213 */ /* 0x000fc60000000000 */
[----:B-1----:R-:W-:Y:S01]  /*1da80*/  FFMA.FTZ R4, -R236, R5, R4 ;  /* 0x00000005ec047223 */ /* 0x002fe20000010104 */
[-C--:B------:R-:W-:Y:S01]  /*1da90*/  FMUL.FTZ R5, R26, R206.reuse ;  /* 0x000000ce1a057220 */ /* 0x080fe20000410000 */
[----:B------:R-:W-:Y:S01]  /*1daa0*/  I2FP.F32.S32 R29, R197 ;  /* 0x000000c5001d7245 */ /* 0x000fe20000201400 */
[----:B------:R-:W-:-:S04]  /*1dab0*/  FMUL.FTZ R24, R24, R206 ;  /* 0x000000ce18187220 */ /* 0x000fc80000410000 */
[----:B------:R-:W1:Y:S01]  /*1dac0*/  MUFU.TANH R5, R5 ;  /* 0x0000000500057308 */ /* 0x000e620000002400 */
[----:B---3--:R-:W-:Y:S01]  /*1dad0*/  FFMA.FTZ R29, -R236, R29, R28 ;  /* 0x0000001dec1d7223 */ /* 0x008fe2000001011c */
[-C--:B------:R-:W-:Y:S01]  /*1dae0*/  FMUL.FTZ R27, R27, R206.reuse ;  /* 0x000000ce1b1b7220 */ /* 0x080fe20000410000 */
[----:B------:R-:W-:Y:S01]  /*1daf0*/  IABS R26, R189 ;  /* 0x000000bd001a7213 */ /* 0x000fe20000000000 */
[----:B------:R-:W-:Y:S01]  /*1db00*/  FMUL.FTZ R30, R25, R206 ;  /* 0x000000ce191e7220 */ /* 0x000fe20000410000 */
[----:B------:R-:W-:Y:S02]  /*1db10*/  FSEL R189, R4, -INF , P3 ;  /* 0xff80000004bd7808 */ /* 0x000fe40001800000 */
[----:B------:R-:W-:Y:S01]  /*1db20*/  FSEL R191, R29, -INF , P4 ;  /* 0xff8000001dbf7808 */ /* 0x000fe20002000000 */
[----:B------:R3:W4:Y:S01]  /*1db30*/  MUFU.TANH R28, R24 ;  /* 0x00000018001c7308 */ /* 0x0007220000002400 */
[----:B------:R-:W-:Y:S02]  /*1db40*/  FSEL R189, R189, -INF , !P5 ;  /* 0xff800000bdbd7808 */ /* 0x000fe40006800000 */
[----:B------:R-:W-:-:S05]  /*1db50*/  FSEL R191, R191, -INF , !P6 ;  /* 0xff800000bfbf7808 */ /* 0x000fca0007000000 */
[----:B------:R-:W5:Y:S01]  /*1db60*/  MUFU.TANH R4, R30 ;  /* 0x0000001e00047308 */ /* 0x000f620000002400 */
[----:B---3--:R-:W-:-:S07]  /*1db70*/  VIADD R24, R16, 0xffffff38 ;  /* 0xffffff3810187836 */ /* 0x008fce0000000000 */
[----:B------:R-:W3:Y:S01]  /*1db80*/  MUFU.TANH R27, R27 ;  /* 0x0000001b001b7308 */ /* 0x000ee20000002400 */
[C---:B------:R-:W-:Y:S02]  /*1db90*/  ISETP.GE.AND P4, PT, R24.reuse, R240, PT ;  /* 0x000000f01800720c */ /* 0x040fe40003f86270 */
[C---:B------:R-:W-:Y:S02]  /*1dba0*/  ISETP.GE.AND P6, PT, R24.reuse, R239, PT ;  /* 0x000000ef1800720c */ /* 0x040fe40003fc6270 */
[C---:B------:R-:W-:Y:S02]  /*1dbb0*/  ISETP.GE.AND P3, PT, R24.reuse, R237, PT ;  /* 0x000000ed1800720c */ /* 0x040fe40003f66270 */
[----:B------:R-:W-:Y:S02]  /*1dbc0*/  ISETP.GE.AND P5, PT, R24, R238, PT ;  /* 0x000000ee1800720c */ /* 0x000fe40003fa6270 */
[----:B------:R-:W-:Y:S01]  /*1dbd0*/  I2FP.F32.S32 R24, R26 ;  /* 0x0000001a00187245 */ /* 0x000fe20000201400 */
[----:B--2---:R-:W-:Y:S01]  /*1dbe0*/  HMMA.16816.F32.BF16 R164, R140, R8, R164 ;  /* 0x000000088ca4723c */ /* 0x004fe200000418a4 */
[----:B------:R-:W-:-:S03]  /*1dbf0*/  IABS R29, R196 ;  /* 0x000000c4001d7213 */ /* 0x000fc60000000000 */
[C---:B-1----:R-:W-:Y:S01]  /*1dc00*/  FFMA.FTZ R5, -R236.reuse, R24, R5 ;  /* 0x00000018ec057223 */ /* 0x042fe20000010105 */
[----:B------:R-:W-:Y:S02]  /*1dc10*/  IABS R9, R190 ;  /* 0x000000be00097213 */ /* 0x000fe40000000000 */
[----:B------:R-:W-:Y:S02]  /*1dc20*/  IABS R24, R182 ;  /* 0x000000b600187213 */ /* 0x000fe40000000000 */
[----:B------:R-:W-:Y:S02]  /*1dc30*/  I2FP.F32.S32 R25, R29 ;  /* 0x0000001d00197245 */ /* 0x000fe40000201400 */
[----:B------:R-:W-:Y:S02]  /*1dc40*/  FSEL R198, R5, -INF , P5 ;  /* 0xff80000005c67808 */ /* 0x000fe40002800000 */
[----:B------:R-:W-:Y:S02]  /*1dc50*/  I2FP.F32.S32 R9, R9 ;  /* 0x0000000900097245 */ /* 0x000fe40000201400 */
[----:B------:R-:W-:Y:S01]  /*1dc60*/  I2FP.F32.S32 R5, R24 ;  /* 0x0000001800057245 */ /* 0x000fe20000201400 */
[----:B----4-:R-:W-:Y:S01]  /*1dc70*/  FFMA.FTZ R25, -R236, R25, R28 ;  /* 0x00000019ec197223 */ /* 0x010fe2000001011c */
[----:B------:R-:W-:Y:S01]  /*1dc80*/  VIADD R8, R16, 0xffffff39 ;  /* 0xffffff3910087836 */ /* 0x000fe20000000000 */
[----:B------:R-:W-:Y:S01]  /*1dc90*/  HMMA.16816.F32.BF16 R168, R20, R6, R168 ;  /* 0x0000000614a8723c */ /* 0x000fe200000418a8 */
[C---:B-----5:R-:W-:Y:S01]  /*1dca0*/  FFMA.FTZ R9, -R236.reuse, R9, R4 ;  /* 0x00000009ec097223 */ /* 0x060fe20000010104 */
[----:B---3--:R-:W-:-:S02]  /*1dcb0*/  FFMA.FTZ R27, -R236, R5, R27 ;  /* 0x00000005ec1b7223 */ /* 0x008fc4000001011b */
        /* <DEDUP_REMOVED lines=14> */
[----:B------:R-:W3:Y:S03]  /*1dda0*/  MUFU.TANH R172, R172 ;  /* 0x000000ac00ac7308 */ /* 0x000ee60000002400 */
[----:B------:R-:W-:Y:S01]  /*1ddb0*/  I2FP.F32.S32 R14, R14 ;  /* 0x0000000e000e7245 */ /* 0x000fe20000201400 */
[----:B------:R-:W-:-:S04]  /*1ddc0*/  FMUL.FTZ R175, R175, R206 ;  /* 0x000000ceafaf7220 */ /* 0x000fc80000410000 */
[----:B------:R-:W4:Y:S01]  /*1ddd0*/  MUFU.TANH R8, R8 ;  /* 0x0000000800087308 */ /* 0x000f220000002400 */
[----:B--2---:R-:W-:Y:S01]  /*1dde0*/  FFMA.FTZ R9, -R236, R14, R9 ;  /* 0x0000000eec097223 */ /* 0x004fe20000010109 */
[----:B------:R-:W-:Y:S02]  /*1ddf0*/  IABS R14, R13 ;  /* 0x0000000d000e7213 */ /* 0x000fe40000000000 */
[----:B------:R-:W-:Y:S01]  /*1de00*/  IABS R15, R15 ;  /* 0x0000000f000f7213 */ /* 0x000fe20000000000 */
[----:B------:R-:W-:Y:S01]  /*1de10*/  VIADD R24, R16, 0xffffff40 ;  /* 0xffffff4010187836 */ /* 0x000fe20000000000 */
[----:B------:R-:W-:Y:S02]  /*1de20*/  IABS R13, R12 ;  /* 0x0000000c000d7213 */ /* 0x000fe40000000000 */
[----:B------:R-:W2:Y:S01]  /*1de30*/  MUFU.TANH R175, R175 ;  /* 0x000000af00af7308 */ /* 0x000ea20000002400 */
[----:B------:R-:W-:Y:S01]  /*1de40*/  FSEL R27, R27, -INF , P3 ;  /* 0xff8000001b1b7808 */ /* 0x000fe20001800000 */
[----:B------:R-:W-:Y:S01]  /*1de50*/  IMAD.MOV.U32 R12, RZ, RZ, R14 ;  /* 0x000000ffff0c7224 */ /* 0x000fe200078e000e */
[----:B------:R-:W-:-:S02]  /*1de60*/  I2FP.F32.S32 R15, R15 ;  /* 0x0000000f000f7245 */ /* 0x000fc40000201400 */
[----:B------:R-:W-:Y:S02]  /*1de70*/  FSEL R196, R196, -INF , !P6 ;  /* 0xff800000c4c47808 */ /* 0x000fe40007000000 */
[----:B------:R-:W-:Y:S01]  /*1de80*/  FSEL R197, R27, -INF , !P5 ;  /* 0xff8000001bc57808 */ /* 0x000fe20006800000 */
[----:B---3--:R-:W-:Y:S01]  /*1de90*/  FFMA.FTZ R15, -R236, R15, R172 ;  /* 0x0000000fec0f7223 */ /* 0x008fe200000101ac */
[C---:B------:R-:W-:Y:S02]  /*1dea0*/  ISETP.GE.AND P4, PT, R24.reuse, R240, PT ;  /* 0x000000f01800720c */ /* 0x040fe40003f86270 */
[C---:B------:R-:W-:Y:S02]  /*1deb0*/  ISETP.GE.AND P6, PT, R24.reuse, R239, PT ;  /* 0x000000ef1800720c */ /* 0x040fe40003fc6270 */
[C---:B------:R-:W-:Y:S02]  /*1dec0*/  ISETP.GE.AND P3, PT, R24.reuse, R237, PT ;  /* 0x000000ed1800720c */ /* 0x040fe40003f66270 */
[----:B------:R-:W-:Y:S01]  /*1ded0*/  ISETP.GE.AND P5, PT, R24, R238, PT ;  /* 0x000000ee1800720c */ /* 0x000fe20003fa6270 */
[----:B------:R-:W-:Y:S01]  /*1dee0*/  VIADD R24, R16, 0xffffff41 ;  /* 0xffffff4110187836 */ /* 0x000fe20000000000 */
[----:B------:R-:W-:Y:S01]  /*1def0*/  I2FP.F32.S32 R12, R12 ;  /* 0x0000000c000c7245 */ /* 0x000fe20000201400 */
[----:B-1----:R-:W-:Y:S01]  /*1df00*/  HMMA.16816.F32.BF16 R164, R20, R4, R164 ;  /* 0x0000000414a4723c */ /* 0x002fe200000418a4 */
[----:B------:R-:W-:Y:S01]  /*1df10*/  FMUL.FTZ R4, R170, R206 ;  /* 0x000000ceaa047220 */ /* 0x000fe20000410000 */
[----:B------:R-:W-:-:S02]  /*1df20*/  FSEL R15, R15, -INF , P4 ;  /* 0xff8000000f0f7808 */ /* 0x000fc40002000000 */
[----:B------:R-:W-:Y:S01]  /*1df30*/  FSEL R182, R9, -INF , P5 ;  /* 0xff80000009b67808 */ /* 0x000fe20002800000 */
[----:B----4-:R-:W-:Y:S01]  /*1df40*/  FFMA.FTZ R8, -R236, R12, R8 ;  /* 0x0000000cec087223 */ /* 0x010fe20000010108 */
[----:B------:R-:W-:Y:S01]  /*1df50*/  ISETP.GE.AND P4, PT, R24, R240, PT ;  /* 0x000000f01800720c */ /* 0x000fe20003f86270 */
[-C--:B------:R-:W-:Y:S01]  /*1df60*/  FMUL.FTZ R168, R168, R206.reuse ;  /* 0x000000cea8a87220 */ /* 0x080fe20000410000 */
[----:B------:R-:W-:Y:S01]  /*1df70*/  I2FP.F32.S32 R9, R13 ;  /* 0x0000000d00097245 */ /* 0x000fe20000201400 */
[----:B------:R-:W-:Y:S01]  /*1df80*/  HMMA.16816.F32.BF16 R144, R192, R178, R144 ;  /* 0x000000b2c090723c */ /* 0x000fe20000041890 */
[----:B------:R-:W-:Y:S01]  /*1df90*/  FSEL R179, R15, -INF , !P6 ;  /* 0xff8000000fb37808 */ /* 0x000fe20007000000 */
[----:B------:R-:W1:Y:S01]  /*1dfa0*/  MUFU.TANH R4, R4 ;  /* 0x0000000400047308 */ /* 0x000e620000002400 */
[----:B------:R-:W-:Y:S01]  /*1dfb0*/  ISETP.GE.AND P6, PT, R24, R239, PT ;  /* 0x000000ef1800720c */ /* 0x000fe20003fc6270 */
[----:B--2---:R-:W-:Y:S01]  /*1dfc0*/  FFMA.FTZ R9, -R236, R9, R175 ;  /* 0x00000009ec097223 */ /* 0x004fe200000101af */
[----:B------:R-:W-:Y:S01]  /*1dfd0*/  FSEL R8, R8, -INF , P4 ;  /* 0xff80000008087808 */ /* 0x000fe20002000000 */
[----:B------:R-:W-:Y:S01]  /*1dfe0*/  VIADD R5, R16, 0xffffff48 ;  /* 0xffffff4810057836 */ /* 0x000fe20000000000 */
[----:B------:R-:W-:Y:S01]  /*1dff0*/  FSEL R182, R182, -INF , !P3 ;  /* 0xff800000b6b67808 */ /* 0x000fe20005800000 */
[----:B------:R-:W-:Y:S01]  /*1e000*/  FMUL.FTZ R169, R169, R206 ;  /* 0x000000cea9a97220 */ /* 0x000fe20000410000 */
[C---:B------:R-:W-:Y:S01]  /*1e010*/  ISETP.GE.AND P5, PT, R24.reuse, R237, PT ;  /* 0x000000ed1800720c */ /* 0x040fe20003fa6270 */
[----:B------:R-:W2:Y:S01]  /*1e020*/  MUFU.TANH R168, R168 ;  /* 0x000000a800a87308 */ /* 0x000ea20000002400 */
[----:B------:R-:W-:Y:S01]  /*1e030*/  ISETP.GE.AND P3, PT, R24, R238, PT ;  /* 0x000000ee1800720c */ /* 0x000fe20003f66270 */
[----:B------:R-:W-:Y:S01]  /*1e040*/  FMUL.FTZ R171, R171, R206 ;  /* 0x000000ceabab7220 */ /* 0x000fe20000410000 */
[----:B------:R-:W-:Y:S01]  /*1e050*/  IABS R24, R181 ;  /* 0x000000b500187213 */ /* 0x000fe20000000000 */
[----:B------:R-:W-:Y:S01]  /*1e060*/  HMMA.16816.F32.BF16 R160, R140, R10, R160 ;  /* 0x0000000a8ca0723c */ /* 0x000fe200000418a0 */
[----:B------:R-:W-:Y:S01]  /*1e070*/  FSEL R181, R8, -INF , !P6 ;  /* 0xff80000008b57808 */ /* 0x000fe20007000000 */
[----:B------:R-:W3:Y:S01]  /*1e080*/  LDSM.16.M88.4 R12, [R2+0xb000] ;  /* 0x00b00000020c783b */ /* 0x000ee20000000200 */
[----:B------:R-:W-:-:S02]  /*1e090*/  IABS R8, R186 ;  /* 0x000000ba00087213 */ /* 0x000fc40000000000 */
[----:B------:R-:W-:Y:S02]  /*1e0a0*/  FSEL R186, R9, -INF , P3 ;  /* 0xff80000009ba7808 */ /* 0x000fe40001800000 */
[C---:B------:R-:W-:Y:S02]  /*1e0b0*/  ISETP.GE.AND P4, PT, R5.reuse, R240, PT ;  /* 0x000000f00500720c */ /* 0x040fe40003f86270 */
[----:B------:R-:W-:Y:S02]  /*1e0c0*/  FSEL R186, R186, -INF , !P5 ;  /* 0xff800000baba7808 */ /* 0x000fe40006800000 */
[C---:B------:R-:W-:Y:S02]  /*1e0d0*/  ISETP.GE.AND P6, PT, R5.reuse, R239, PT ;  /* 0x000000ef0500720c */ /* 0x040fe40003fc6270 */
[C---:B------:R-:W-:Y:S02]  /*1e0e0*/  ISETP.GE.AND P3, PT, R5.reuse, R237, PT ;  /* 0x000000ed0500720c */ /* 0x040fe40003f66270 */
[----:B------:R-:W-:-:S02]  /*1e0f0*/  ISETP.GE.AND P5, PT, R5, R238, PT ;  /* 0x000000ee0500720c */ /* 0x000fc40003fa6270 */
[----:B------:R-:W4:Y:S01]  /*1e100*/  MUFU.TANH R5, R169 ;  /* 0x000000a900057308 */ /* 0x000f220000002400 */
[----:B------:R-:W-:Y:S02]  /*1e110*/  I2FP.F32.S32 R8, R8 ;  /* 0x0000000800087245 */ /* 0x000fe40000201400 */
[----:B------:R-:W-:-:S03]  /*1e120*/  I2FP.F32.S32 R9, R24 ;  /* 0x0000001800097245 */ /* 0x000fc60000201400 */
[C---:B-1----:R-:W-:Y:S02]  /*1e130*/  FFMA.FTZ R4, -R236.reuse, R8, R4 ;  /* 0x00000008ec047223 */ /* 0x042fe40000010104 */
[----:B------:R-:W1:Y:S01]  /*1e140*/  MUFU.TANH R8, R171 ;  /* 0x000000ab00087308 */ /* 0x000e620000002400 */
[----:B--2---:R-:W-:Y:S01]  /*1e150*/  FFMA.FTZ R168, -R236, R9, R168 ;  /* 0x00000009eca87223 */ /* 0x004fe200000101a8 */
[----:B------:R-:W-:Y:S02]  /*1e160*/  IABS R11, R184 ;  /* 0x000000b8000b7213 */ /* 0x000fe40000000000 */
[----:B------:R-:W-:Y:S02]  /*1e170*/  IABS R10, R188 ;  /* 0x000000bc000a7213 */ /* 0x000fe40000000000 */
[----:B------:R-:W-:Y:S01]  /*1e180*/  FSEL R188, R4, -INF , P5 ;  /* 0xff80000004bc7808 */ /* 0x000fe20002800000 */
[----:B------:R-:W-:Y:S01]  /*1e190*/  VIADD R9, R16, 0xffffff49 ;  /* 0xffffff4910097836 */ /* 0x000fe20000000000 */
[----:B------:R-:W-:-:S02]  /*1e1a0*/  I2FP.F32.S32 R4, R11 ;  /* 0x0000000b00047245 */ /* 0x000fc40000201400 */
[----:B------:R-:W-:Y:S02]  /*1e1b0*/  FSEL R168, R168, -INF , P4 ;  /* 0xff800000a8a87808 */ /* 0x000fe40002000000 */
[----:B------:R-:W-:Y:S01]  /*1e1c0*/  FSEL R188, R188, -INF , !P3 ;  /* 0xff800000bcbc7808 */ /* 0x000fe20005800000 */
[----:B----4-:R-:W-:Y:S01]  /*1e1d0*/  FFMA.FTZ R5, -R236, R4, R5 ;  /* 0x00000004ec057223 */ /* 0x010fe20000010105 */
[----:B------:R-:W-:Y:S02]  /*1e1e0*/  FSEL R184, R168, -INF , !P6 ;  /* 0xff800000a8b87808 */ /* 0x000fe40007000000 */
[C---:B------:R-:W-:Y:S02]  /*1e1f0*/  ISETP.GE.AND P4, PT, R9.reuse, R240, PT ;  /* 0x000000f00900720c */ /* 0x040fe40003f86270 */
[C---:B------:R-:W-:Y:S02]  /*1e200*/  ISETP.GE.AND P6, PT, R9.reuse, R239, PT ;  /* 0x000000ef0900720c */ /* 0x040fe40003fc6270 */
[----:B------:R-:W-:-:S02]  /*1e210*/  ISETP.GE.AND P5, PT, R9, R237, PT ;  /* 0x000000ed0900720c */ /* 0x000fc40003fa6270 */
[----:B------:R-:W-:Y:S01]  /*1e220*/  ISETP.GE.AND P3, PT, R9, R238, PT ;  /* 0x000000ee0900720c */ /* 0x000fe20003f66270 */
[----:B------:R-:W-:Y:S01]  /*1e230*/  FMUL.FTZ R164, R164, R206 ;  /* 0x000000cea4a47220 */ /* 0x000fe20000410000 */
[----:B------:R-:W-:Y:S01]  /*1e240*/  I2FP.F32.S32 R9, R10 ;  /* 0x0000000a00097245 */ /* 0x000fe20000201400 */
[----:B------:R-:W-:Y:S01]  /*1e250*/  FMUL.FTZ R166, R166, R206 ;  /* 0x000000cea6a67220 */ /* 0x000fe20000410000 */
[----:B------:R-:W-:Y:S01]  /*1e260*/  FSEL R11, R5, -INF , P4 ;  /* 0xff800000050b7808 */ /* 0x000fe20002000000 */
[----:B------:R-:W2:Y:S02]  /*1e270*/  MUFU.TANH R4, R164 ;  /* 0x000000a400047308 */ /* 0x000ea40000002400 */
[----:B-1----:R-:W-:Y:S01]  /*1e280*/  FFMA.FTZ R8, -R236, R9, R8 ;  /* 0x00000009ec087223 */ /* 0x002fe20000010108 */
[----:B------:R-:W-:Y:S02]  /*1e290*/  IABS R9, R183 ;  /* 0x000000b700097213 */ /* 0x000fe40000000000 */
[----:B------:R-:W-:-:S03]  /*1e2a0*/  FSEL R183, R11, -INF , !P6 ;  /* 0xff8000000bb77808 */ /* 0x000fc60007000000 */
[----:B------:R-:W1:Y:S01]  /*1e2b0*/  MUFU.TANH R5, R166 ;  /* 0x000000a600057308 */ /* 0x000e620000002400 */
[----:B------:R-:W-:Y:S01]  /*1e2c0*/  IABS R11, R180 ;  /* 0x000000b4000b7213 */ /* 0x000fe20000000000 */
[----:B------:R-:W-:Y:S01]  /*1e2d0*/  VIADD R10, R16, 0xffffff50 ;  /* 0xffffff50100a7836 */ /* 0x000fe20000000000 */
[----:B------:R-:W-:-:S03]  /*1e2e0*/  FSEL R180, R8, -INF , P3 ;  /* 0xff80000008b47808 */ /* 0x000fc60001800000 */
[----:B------:R-:W-:Y:S01]  /*1e2f0*/  IMAD.MOV.U32 R8, RZ, RZ, R11 ;  /* 0x000000ffff087224 */ /* 0x000fe200078e000b */
[----:B------:R-:W-:Y:S02]  /*1e300*/  FSEL R180, R180, -INF , !P5 ;  /* 0xff800000b4b47808 */ /* 0x000fe40006800000 */
[C---:B------:R-:W-:Y:S02]  /*1e310*/  ISETP.GE.AND P4, PT, R10.reuse, R240, PT ;  /* 0x000000f00a00720c */ /* 0x040fe40003f86270 */
[C---:B------:R-:W-:Y:S02]  /*1e320*/  ISETP.GE.AND P6, PT, R10.reuse, R239, PT ;  /* 0x000000ef0a00720c */ /* 0x040fe40003fc6270 */
[C---:B------:R-:W-:Y:S02]  /*1e330*/  ISETP.GE.AND P3, PT, R10.reuse, R237, PT ;  /* 0x000000ed0a00720c */ /* 0x040fe40003f66270 */
[----:B------:R-:W-:Y:S02]  /*1e340*/  ISETP.GE.AND P5, PT, R10, R238, PT ;  /* 0x000000ee0a00720c */ /* 0x000fe40003fa6270 */
[----:B------:R-:W-:-:S02]  /*1e350*/  I2FP.F32.S32 R9, R9 ;  /* 0x0000000900097245 */ /* 0x000fc40000201400 */
[----:B------:R-:W-:Y:S01]  /*1e360*/  I2FP.F32.S32 R10, R8 ;  /* 0x00000008000a7245 */ /* 0x000fe20000201400 */
[----:B------:R-:W-:Y:S02]  /*1e370*/  HMMA.16816.F32.BF16 R160, R20, R6, R160 ;  /* 0x0000000614a0723c */ /* 0x000fe400000418a0 */
[C---:B--2---:R-:W-:Y:S02]  /*1e380*/  FFMA.FTZ R9, -R236.reuse, R9, R4 ;  /* 0x00000009ec097223 */ /* 0x044fe40000010104 */
[----:B-1----:R-:W-:Y:S02]  /*1e390*/  FFMA.FTZ R10, -R236, R10, R5 ;  /* 0x0000000aec0a7223 */ /* 0x002fe40000010105 */
[----:B------:R-:W1:Y:S01]  /*1e3a0*/  LDSM.16.M88.4 R4, [R0+0xb000] ;  /* 0x00b000000004783b */ /* 0x000e620000000200 */
[-C--:B------:R-:W-:Y:S01]  /*1e3b0*/  FMUL.FTZ R167, R167, R206.reuse ;  /* 0x000000cea7a77220 */ /* 0x080fe20000410000 */
[----:B------:R-:W-:Y:S01]  /*1e3c0*/  FSEL R175, R9, -INF , P4 ;  /* 0xff80000009af7808 */ /* 0x000fe20002000000 */
[----:B---3--:R-:W-:Y:S02]  /*1e3d0*/  HMMA.16816.F32.BF16 R156, R140, R12, R156 ;  /* 0x0000000c8c9c723c */ /* 0x008fe4000004189c */
[----:B------:R-:W2:Y:S01]  /*1e3e0*/  MUFU.TANH R9, R167 ;  /* 0x000000a700097308 */ /* 0x000ea20000002400 */
[----:B------:R-:W-:Y:S01]  /*1e3f0*/  FMUL.FTZ R165, R165, R206 ;  /* 0x000000cea5a57220 */ /* 0x000fe20000410000 */
[----:B------:R-:W-:-:S02]  /*1e400*/  IABS R12, R176 ;  /* 0x000000b0000c7213 */ /* 0x000fc40000000000 */
[----:B------:R-:W-:-:S03]  /*1e410*/  FSEL R176, R10, -INF , P5 ;  /* 0xff8000000ab07808 */ /* 0x000fc60002800000 */
[----:B------:R-:W-:Y:S01]  /*1e420*/  IMAD.MOV.U32 R10, RZ, RZ, R12 ;  /* 0x000000ffff0a7224 */ /* 0x000fe200078e000c */
[----:B------:R-:W3:Y:S01]  /*1e430*/  MUFU.TANH R165, R165 ;  /* 0x000000a500a57308 */ /* 0x000ee20000002400 */
[----:B------:R-:W-:Y:S02]  /*1e440*/  VIADD R8, R16, 0xffffff51 ;  /* 0xffffff5110087836 */ /* 0x000fe40000000000 */
[----:B------:R-:W-:Y:S01]  /*1e450*/  FMUL.FTZ R160, R160, R206 ;  /* 0x000000cea0a07220 */ /* 0x000fe20000410000 */
[----:B------:R-:W-:Y:S01]  /*1e460*/  I2FP.F32.S32 R10, R10 ;  /* 0x0000000a000a7245 */ /* 0x000fe20000201400 */
[----:B------:R-:W-:Y:S01]  /*1e470*/  FMUL.FTZ R162, R162, R206 ;  /* 0x000000cea2a27220 */ /* 0x000fe20000410000 */
[----:B------:R-:W-:Y:S02]  /*1e480*/  FSEL R175, R175, -INF , !P6 ;  /* 0xff800000afaf7808 */ /* 0x000fe40007000000 */
        /* <DEDUP_REMOVED lines=9> */
[----:B------:R-:W-:Y:S02]  /*1e520*/  I2FP.F32.S32 R11, R11 ;  /* 0x0000000b000b7245 */ /* 0x000fe40000201400 */
[----:B------:R-:W-:Y:S02]  /*1e530*/  IABS R13, R50 ;  /* 0x00000032000d7213 */ /* 0x000fe40000000000 */
[----:B------:R-:W-:Y:S01]  /*1e540*/  IABS R12, R51 ;  /* 0x00000033000c7213 */ /* 0x000fe20000000000 */
[----:B---3--:R-:W-:Y:S01]  /*1e550*/  FFMA.FTZ R165, -R236, R11, R165 ;  /* 0x0000000beca57223 */ /* 0x008fe200000101a5 */
[----:B------:R-:W-:Y:S01]  /*1e560*/  FSEL R178, R10, -INF , P3 ;  /* 0xff8000000ab27808 */ /* 0x000fe20001800000 */
[----:B------:R-:W-:Y:S01]  /*1e570*/  VIADD R11, R16, 0xffffff58 ;  /* 0xffffff58100b7836 */ /* 0x000fe20000000000 */
[----:B------:R-:W-:Y:S02]  /*1e580*/  I2FP.F32.S32 R13, R13 ;  /* 0x0000000d000d7245 */ /* 0x000fe40000201400 */
[----:B------:R-:W-:-:S02]  /*1e590*/  FSEL R165, R165, -INF , P4 ;  /* 0xff800000a5a57808 */ /* 0x000fc40002000000 */
[----:B------:R-:W-:Y:S01]  /*1e5a0*/  I2FP.F32.S32 R10, R12 ;  /* 0x0000000c000a7245 */ /* 0x000fe20000201400 */
[----:B-1----:R-:W-:Y:S01]  /*1e5b0*/  HMMA.16816.F32.BF16 R156, R20, R4, R156 ;  /* 0x00000004149c723c */ /* 0x002fe2000004189c */
[-C--:B------:R-:W-:Y:S01]  /*1e5c0*/  FMUL.FTZ R161, R161, R206.reuse ;  /* 0x000000cea1a17220 */ /* 0x080fe20000410000 */
[----:B------:R-:W-:Y:S01]  /*1e5d0*/  FMUL.FTZ R163, R163, R206 ;  /* 0x000000cea3a37220 */ /* 0x000fe20000410000 */
[----:B------:R-:W-:Y:S01]  /*1e5e0*/  FSEL R174, R165, -INF , !P6 ;  /* 0xff800000a5ae7808 */ /* 0x000fe20007000000 */
[----:B--2---:R-:W-:Y:S01]  /*1e5f0*/  FFMA.FTZ R4, -R236, R13, R8 ;  /* 0x0000000dec047223 */ /* 0x004fe20000010108 */
[----:B------:R-:W-:Y:S01]  /*1e600*/  FSEL R178, R178, -INF , !P5 ;  /* 0xff800000b2b27808 */ /* 0x000fe20006800000 */
[----:B------:R-:W-:Y:S01]  /*1e610*/  FFMA.FTZ R5, -R236, R10, R9 ;  /* 0x0000000aec057223 */ /* 0x000fe20000010109 */
[C---:B------:R-:W-:Y:S01]  /*1e620*/  ISETP.GE.AND P4, PT, R11.reuse, R240, PT ;  /* 0x000000f00b00720c */ /* 0x040fe20003f86270 */
[----:B------:R-:W-:Y:S01]  /*1e630*/  HMMA.16816.F32.BF16 R152, R140, R14, R152 ;  /* 0x0000000e8c98723c */ /* 0x000fe20000041898 */
[----:B------:R-:W-:-:S02]  /*1e640*/  ISETP.GE.AND P6, PT, R11, R239, PT ;  /* 0x000000ef0b00720c */ /* 0x000fc40003fc6270 */
[C---:B------:R-:W-:Y:S02]  /*1e650*/  ISETP.GE.AND P3, PT, R11.reuse, R237, PT ;  /* 0x000000ed0b00720c */ /* 0x040fe40003f66270 */
[----:B------:R-:W-:Y:S01]  /*1e660*/  ISETP.GE.AND P5, PT, R11, R238, PT ;  /* 0x000000ee0b00720c */ /* 0x000fe20003fa6270 */
[----:B------:R-:W1:Y:S01]  /*1e670*/  MUFU.TANH R12, R161 ;  /* 0x000000a1000c7308 */ /* 0x000e620000002400 */
[----:B------:R2:W3:Y:S01]  /*1e680*/  LDSM.16.M88.4 R8, [R2+0xb800] ;  /* 0x00b800000208783b */ /* 0x0004e20000000200 */
[----:B------:R-:W-:Y:S02]  /*1e690*/  FSEL R173, R4, -INF , P4 ;  /* 0xff80000004ad7808 */ /* 0x000fe40002000000 */
[----:B------:R-:W-:Y:S02]  /*1e6a0*/  IABS R14, R55 ;  /* 0x00000037000e7213 */ /* 0x000fe40000000000 */
[----:B------:R-:W-:Y:S01]  /*1e6b0*/  IABS R4, R177 ;  /* 0x000000b100047213 */ /* 0x000fe20000000000 */
[----:B------:R-:W-:Y:S01]  /*1e6c0*/  VIADD R13, R16, 0xffffff59 ;  /* 0xffffff59100d7836 */ /* 0x000fe20000000000 */
[----:B------:R-:W-:Y:S01]  /*1e6d0*/  FSEL R177, R5, -INF , P5 ;  /* 0xff80000005b17808 */ /* 0x000fe20002800000 */
[----:B------:R-:W-:Y:S01]  /*1e6e0*/  FMUL.FTZ R156, R156, R206 ;  /* 0x000000ce9c9c7220 */ /* 0x000fe20000410000 */
[----:B------:R-:W-:Y:S01]  /*1e6f0*/  I2FP.F32.S32 R5, R14 ;  /* 0x0000000e00057245 */ /* 0x000fe20000201400 */
[----:B--2---:R-:W2:Y:S01]  /*1e700*/  MUFU.TANH R2, R163 ;  /* 0x000000a300027308 */ /* 0x004ea20000002400 */
[----:B------:R-:W-:-:S02]  /*1e710*/  I2FP.F32.S32 R4, R4 ;  /* 0x0000000400047245 */ /* 0x000fc40000201400 */
[----:B------:R-:W-:Y:S02]  /*1e720*/  FSEL R173, R173, -INF , !P6 ;  /* 0xff800000adad7808 */ /* 0x000fe40007000000 */
[----:B------:R-:W-:Y:S01]  /*1e730*/  FSEL R177, R177, -INF , !P3 ;  /* 0xff800000b1b17808 */ /* 0x000fe20005800000 */
[----:B------:R-:W-:Y:S01]  /*1e740*/  HMMA.16816.F32.BF16 R152, R20, R6, R152 ;  /* 0x000000061498723c */ /* 0x000fe20000041898 */
[C---:B------:R-:W-:Y:S01]  /*1e750*/  ISETP.GE.AND P4, PT, R13.reuse, R240, PT ;  /* 0x000000f00d00720c */ /* 0x040fe20003f86270 */
[C---:B-1----:R-:W-:Y:S01]  /*1e760*/  FFMA.FTZ R12, -R236.reuse, R5, R12 ;  /* 0x00000005ec0c7223 */ /* 0x042fe2000001010c */
[C---:B------:R-:W-:Y:S02]  /*1e770*/  ISETP.GE.AND P6, PT, R13.reuse, R239, PT ;  /* 0x000000ef0d00720c */ /* 0x040fe40003fc6270 */
[C---:B------:R-:W-:Y:S02]  /*1e780*/  ISETP.GE.AND P5, PT, R13.reuse, R237, PT ;  /* 0x000000ed0d00720c */ /* 0x040fe40003fa6270 */
[----:B------:R-:W-:Y:S01]  /*1e790*/  ISETP.GE.AND P3, PT, R13, R238, PT ;  /* 0x000000ee0d00720c */ /* 0x000fe20003f66270 */
[----:B------:R-:W1:Y:S01]  /*1e7a0*/  MUFU.TANH R156, R156 ;  /* 0x0000009c009c7308 */ /* 0x000e620000002400 */
[----:B--2---:R-:W-:-:S02]  /*1e7b0*/  FFMA.FTZ R13, -R236, R4, R2 ;  /* 0x00000004ec0d7223 */ /* 0x004fc40000010102 */
[----:B------:R2:W4:Y:S01]  /*1e7c0*/  LDSM.16.M88.4 R4, [R0+0xb800] ;  /* 0x00b800000004783b */ /* 0x0005220000000200 */
[----:B------:R-:W-:Y:S01]  /*1e7d0*/  FSEL R172, R12, -INF , P4 ;  /* 0xff8000000cac7808 */ /* 0x000fe20002000000 */
[----:B------:R-:W-:Y:S01]  /*1e7e0*/  VIADD R2, R16, 0xffffff60 ;  /* 0xffffff6010027836 */ /* 0x000fe20000000000 */
[----:B------:R-:W-:Y:S01]  /*1e7f0*/  IABS R12, R252 ;  /* 0x000000fc000c7213 */ /* 0x000fe20000000000 */
[-C--:B------:R-:W-:Y:S01]  /*1e800*/  FMUL.FTZ R157, R157, R206.reuse ;  /* 0x000000ce9d9d7220 */ /* 0x080fe20000410000 */
[----:B------:R-:W-:Y:S02]  /*1e810*/  FSEL R13, R13, -INF , P3 ;  /* 0xff8000000d0d7808 */ /* 0x000fe40001800000 */
[----:B------:R-:W-:Y:S01]  /*1e820*/  IABS R24, R139 ;  /* 0x0000008b00187213 */ /* 0x000fe20000000000 */
[----:B------:R-:W-:Y:S01]  /*1e830*/  FMUL.FTZ R159, R159, R206 ;  /* 0x000000ce9f9f7220 */ /* 0x000fe20000410000 */
[----:B------:R-:W-:Y:S02]  /*1e840*/  I2FP.F32.S32 R12, R12 ;  /* 0x0000000c000c7245 */ /* 0x000fe40000201400 */
[----:B------:R-:W-:Y:S01]  /*1e850*/  IABS R137, R137 ;  /* 0x0000008900897213 */ /* 0x000fe20000000000 */
[-C--:B------:R-:W-:Y:S01]  /*1e860*/  FMUL.FTZ R152, R152, R206.reuse ;  /* 0x000000ce98987220 */ /* 0x080fe20000410000 */
[-C--:B--2---:R-:W-:Y:S01]  /*1e870*/  FMUL.FTZ R0, R158, R206.reuse ;  /* 0x000000ce9e007220 */ /* 0x084fe20000410000 */
[----:B------:R-:W-:Y:S01]  /*1e880*/  IABS R67, R67 ;  /* 0x0000004300437213 */ /* 0x000fe20000000000 */
[----:B------:R-:W-:Y:S01]  /*1e890*/  FMUL.FTZ R153, R153, R206 ;  /* 0x000000ce99997220 */ /* 0x000fe20000410000 */
[----:B------:R-:W-:Y:S01]  /*1e8a0*/  IABS R66, R66 ;  /* 0x0000004200427213 */ /* 0x000fe20000000000 */
[----:B---3--:R-:W-:Y:S01]  /*1e8b0*/  HMMA.16816.F32.BF16 R144, R140, R10, R144 ;  /* 0x0000000a8c90723c */ /* 0x008fe20000041890 */
[----:B------:R-:W-:Y:S01]  /*1e8c0*/  IABS R64, R64 ;  /* 0x0000004000407213 */ /* 0x000fe20000000000 */
[----:B------:R-:W2:Y:S01]  /*1e8d0*/  MUFU.TANH R0, R0 ;  /* 0x0000000000007308 */ /* 0x000ea20000002400 */
[----:B------:R-:W-:Y:S01]  /*1e8e0*/  FSEL R172, R172, -INF , !P6 ;  /* 0xff800000acac7808 */ /* 0x000fe20007000000 */
[----:B-1----:R-:W-:Y:S01]  /*1e8f0*/  FFMA.FTZ R156, -R236, R12, R156 ;  /* 0x0000000cec9c7223 */ /* 0x002fe2000001019c */
[----:B------:R-:W-:Y:S01]  /*1e900*/  FSEL R171, R13, -INF , !P5 ;  /* 0xff8000000dab7808 */ /* 0x000fe20006800000 */
[----:B------:R-:W-:-:S04]  /*1e910*/  DEPBAR.LE SB0, 0x0 ;  /* 0x000080000000791a */ /* 0x000fc80000000000 */
[C---:B------:R-:W-:Y:S01]  /*1e920*/  ISETP.GE.AND P4, PT, R2.reuse, R240, PT ;  /* 0x000000f00200720c */ /* 0x040fe20003f86270 */
[----:B------:R-:W-:Y:S01]  /*1e930*/  HMMA.16816.F32.BF16 R12, R140, R8, R148 ;  /* 0x000000088c0c723c */ /* 0x000fe20000041894 */
[C---:B------:R-:W-:Y:S02]  /*1e940*/  ISETP.GE.AND P6, PT, R2.reuse, R239, PT ;  /* 0x000000ef0200720c */ /* 0x040fe40003fc6270 */
[C---:B------:R-:W-:Y:S02]  /*1e950*/  ISETP.GE.AND P3, PT, R2.reuse, R237, PT ;  /* 0x000000ed0200720c */ /* 0x040fe40003f66270 */
[----:B------:R-:W-:Y:S02]  /*1e960*/  ISETP.GE.AND P5, PT, R2, R238, PT ;  /* 0x000000ee0200720c */ /* 0x000fe40003fa6270 */
[----:B------:R-:W-:Y:S01]  /*1e970*/  I2FP.F32.S32 R24, R24 ;  /* 0x0000001800187245 */ /* 0x000fe20000201400 */
[----:B------:R-:W1:Y:S04]  /*1e980*/  MUFU.TANH R2, R157 ;  /* 0x0000009d00027308 */ /* 0x000e680000002400 */
[----:B--2---:R-:W-:-:S04]  /*1e990*/  FFMA.FTZ R24, -R236, R24, R0 ;  /* 0x00000018ec187223 */ /* 0x004fc80000010100 */
[----:B------:R2:W3:Y:S01]  /*1e9a0*/  MUFU.TANH R0, R159 ;  /* 0x0000009f00007308 */ /* 0x0004e20000002400 */
[----:B------:R-:W-:Y:S01]  /*1e9b0*/  IABS R9, R138 ;  /* 0x0000008a00097213 */ /* 0x000fe20000000000 */
[----:B------:R-:W-:Y:S01]  /*1e9c0*/  VIADD R8, R16, 0xffffff61 ;  /* 0xffffff6110087836 */ /* 0x000fe20000000000 */
[----:B------:R-:W-:Y:S02]  /*1e9d0*/  FSEL R156, R156, -INF , P4 ;  /* 0xff8000009c9c7808 */ /* 0x000fe40002000000 */
[----:B------:R-:W-:Y:S01]  /*1e9e0*/  FSEL R162, R24, -INF , P5 ;  /* 0xff80000018a27808 */ /* 0x000fe20002800000 */
[----:B------:R-:W-:Y:S01]  /*1e9f0*/  IMAD.MOV.U32 R24, RZ, RZ, R137 ;  /* 0x000000ffff187224 */ /* 0x000fe200078e0089 */
[----:B------:R-:W-:Y:S02]  /*1ea00*/  I2FP.F32.S32 R9, R9 ;  /* 0x0000000900097245 */ /* 0x000fe40000201400 */
[----:B------:R-:W-:Y:S02]  /*1ea10*/  FSEL R162, R162, -INF , !P3 ;  /* 0xff800000a2a27808 */ /* 0x000fe40005800000 */
[----:B------:R-:W-:Y:S01]  /*1ea20*/  ISETP.GE.AND P4, PT, R8, R240, PT ;  /* 0x000000f00800720c */ /* 0x000fe20003f86270 */
[----:B-1----:R-:W-:Y:S01]  /*1ea30*/  FFMA.FTZ R9, -R236, R9, R2 ;  /* 0x00000009ec097223 */ /* 0x002fe20000010102 */
[----:B------:R-:W-:-:S02]  /*1ea40*/  ISETP.GE.AND P5, PT, R8, R237, PT ;  /* 0x000000ed0800720c */ /* 0x000fc40003fa6270 */
[----:B------:R-:W-:Y:S02]  /*1ea50*/  ISETP.GE.AND P3, PT, R8, R238, PT ;  /* 0x000000ee0800720c */ /* 0x000fe40003f66270 */
[----:B--2---:R-:W-:Y:S02]  /*1ea60*/  FSEL R159, R156, -INF , !P6 ;  /* 0xff8000009c9f7808 */ /* 0x004fe40007000000 */
[----:B------:R-:W-:Y:S01]  /*1ea70*/  ISETP.GE.AND P6, PT, R8, R239, PT ;  /* 0x000000ef0800720c */ /* 0x000fe20003fc6270 */
[----:B------:R-:W1:Y:S01]  /*1ea80*/  MUFU.TANH R2, R152 ;  /* 0x0000009800027308 */ /* 0x000e620000002400 */
[----:B------:R-:W-:Y:S01]  /*1ea90*/  I2FP.F32.S32 R8, R24 ;  /* 0x0000001800087245 */ /* 0x000fe20000201400 */
[----:B----4-:R-:W-:Y:S01]  /*1eaa0*/  HMMA.16816.F32.BF16 R12, R20, R4, R12 ;  /* 0x00000004140c723c */ /* 0x010fe2000004180c */
[----:B------:R-:W-:-:S03]  /*1eab0*/  FMUL.FTZ R5, R154, R206 ;  /* 0x000000ce9a057220 */ /* 0x000fc60000410000 */
[----:B---3--:R-:W-:Y:S01]  /*1eac0*/  FFMA.FTZ R0, -R236, R8, R0 ;  /* 0x00000008ec007223 */ /* 0x008fe20000010100 */
[----:B------:R-:W-:Y:S02]  /*1ead0*/  VIADD R4, R16, 0xffffff68 ;  /* 0xffffff6810047836 */ /* 0x000fe40000000000 */
[----:B------:R-:W2:Y:S01]  /*1eae0*/  MUFU.TANH R5, R5 ;  /* 0x0000000500057308 */ /* 0x000ea20000002400 */
[----:B------:R-:W-:Y:S02]  /*1eaf0*/  FSEL R9, R9, -INF , P4 ;  /* 0xff80000009097808 */ /* 0x000fe40002000000 */
[----:B------:R-:W-:Y:S02]  /*1eb00*/  IABS R8, R136 ;  /* 0x0000008800087213 */ /* 0x000fe40000000000 */
[----:B------:R-:W-:Y:S02]  /*1eb10*/  FSEL R161, R0, -INF , P3 ;  /* 0xff80000000a17808 */ /* 0x000fe40001800000 */
[----:B------:R-:W-:-:S02]  /*1eb20*/  FSEL R158, R9, -INF , !P6 ;  /* 0xff800000099e7808 */ /* 0x000fc40007000000 */
[----:B------:R-:W-:Y:S02]  /*1eb30*/  I2FP.F32.S32 R8, R8 ;  /* 0x0000000800087245 */ /* 0x000fe40000201400 */
[----:B------:R-:W-:Y:S02]  /*1eb40*/  FSEL R161, R161, -INF , !P5 ;  /* 0xff800000a1a17808 */ /* 0x000fe40006800000 */
[C---:B------:R-:W-:Y:S02]  /*1eb50*/  ISETP.GE.AND P4, PT, R4.reuse, R240, PT ;  /* 0x000000f00400720c */ /* 0x040fe40003f86270 */
[C---:B------:R-:W-:Y:S02]  /*1eb60*/  ISETP.GE.AND P6, PT, R4.reuse, R239, PT ;  /* 0x000000ef0400720c */ /* 0x040fe40003fc6270 */
[C---:B------:R-:W-:Y:S02]  /*1eb70*/  ISETP.GE.AND P3, PT, R4.reuse, R237, PT ;  /* 0x000000ed0400720c */ /* 0x040fe40003f66270 */
[----:B------:R-:W-:Y:S01]  /*1eb80*/  ISETP.GE.AND P5, PT, R4, R238, PT ;  /* 0x000000ee0400720c */ /* 0x000fe20003fa6270 */
[----:B------:R-:W-:Y:S01]  /*1eb90*/  IMAD.MOV.U32 R4, RZ, RZ, R67 ;  /* 0x000000ffff047224 */ /* 0x000fe200078e0043 */
[----:B------:R-:W3:Y:S01]  /*1eba0*/  MUFU.TANH R0, R153 ;  /* 0x0000009900007308 */ /* 0x000ee20000002400 */
[----:B-1----:R-:W-:-:S03]  /*1ebb0*/  FFMA.FTZ R2, -R236, R8, R2 ;  /* 0x00000008ec027223 */ /* 0x002fc60000010102 */
[----:B------:R-:W-:Y:S02]  /*1ebc0*/  I2FP.F32.S32 R8, R4 ;  /* 0x0000000400087245 */ /* 0x000fe40000201400 */
[----:B------:R-:W-:Y:S01]  /*1ebd0*/  FSEL R2, R2, -INF , P4 ;  /* 0xff80000002027808 */ /* 0x000fe20002000000 */
[----:B------:R-:W-:Y:S02]  /*1ebe0*/  FMUL.FTZ R9, R155, R206 ;  /* 0x000000ce9b097220 */ /* 0x000fe40000410000 */
[----:B--2---:R-:W-:Y:S01]  /*1ebf0*/  FFMA.FTZ R5, -R236, R8, R5 ;  /* 0x00000008ec057223 */ /* 0x004fe20000010105 */
[----:B------:R-:W-:Y:S01]  /*1ec00*/  IMAD.MOV.U32 R8, RZ, RZ, R66 ;  /* 0x000000ffff087224 */ /* 0x000fe200078e0042 */
[----:B------:R-:W-:Y:S02]  /*1ec10*/  FSEL R155, R2, -INF , !P6 ;  /* 0xff800000029b7808 */ /* 0x000fe40007000000 */
[----:B------:R-:W1:Y:S01]  /*1ec20*/  MUFU.TANH R2, R9 ;  /* 0x0000000900027308 */ /* 0x000e620000002400 */
[----:B------:R-:W-:Y:S01]  /*1ec30*/  VIADD R4, R16, 0xffffff69 ;  /* 0xffffff6910047836 */ /* 0x000fe20000000000 */
[----:B------:R-:W-:Y:S01]  /*1ec40*/  FSEL R160, R5, -INF , P5 ;  /* 0xff80000005a07808 */ /* 0x000fe20002800000 */
[----:B------:R-:W-:Y:S01]  /*1ec50*/  FMUL.FTZ R12, R12, R206 ;  /* 0x000000ce0c0c7220 */ /* 0x000fe20000410000 */
[----:B------:R-:W-:Y:S01]  /*1ec60*/  I2FP.F32.S32 R8, R8 ;  /* 0x0000000800087245 */ /* 0x000fe20000201400 */
[----:B------:R-:W-:Y:S01]  /*1ec70*/  FMUL.FTZ R14, R14, R206 ;  /* 0x000000ce0e0e7220 */ /* 0x000fe20000410000 */
[----:B------:R-:W-:-:S02]  /*1ec80*/  FSEL R160, R160, -INF , !P3 ;  /* 0xff800000a0a07808 */ /* 0x000fc40005800000 */
[----:B------:R-:W-:Y:S01]  /*1ec90*/  ISETP.GE.AND P4, PT, R4, R240, PT ;  /* 0x000000f00400720c */ /* 0x000fe20003f86270 */
[----:B---3--:R-:W-:Y:S01]  /*1eca0*/  FFMA.FTZ R0, -R236, R8, R0 ;  /* 0x00000008ec007223 */ /* 0x008fe20000010100 */
[C---:B------:R-:W-:Y:S02]  /*1ecb0*/  ISETP.GE.AND P6, PT, R4.reuse, R239, PT ;  /* 0x000000ef0400720c */ /* 0x040fe40003fc6270 */
[C---:B------:R-:W-:Y:S02]  /*1ecc0*/  ISETP.GE.AND P5, PT, R4.reuse, R237, PT ;  /* 0x000000ed0400720c */ /* 0x040fe40003fa6270 */
[----:B------:R-:W-:Y:S01]  /*1ecd0*/  ISETP.GE.AND P3, PT, R4, R238, PT ;  /* 0x000000ee0400720c */ /* 0x000fe20003f66270 */
[----:B------:R-:W-:Y:S01]  /*1ece0*/  IMAD.MOV.U32 R4, RZ, RZ, R64 ;  /* 0x000000ffff047224 */ /* 0x000fe200078e0040 */
[----:B------:R-:W2:Y:S01]  /*1ecf0*/  MUFU.TANH R12, R12 ;  /* 0x0000000c000c7308 */ /* 0x000ea20000002400 */
[----:B------:R-:W-:Y:S02]  /*1ed00*/  IABS R65, R65 ;  /* 0x0000004100417213 */ /* 0x000fe40000000000 */
[----:B------:R-:W-:-:S02]  /*1ed10*/  FSEL R0, R0, -INF , P4 ;  /* 0xff80000000007808 */ /* 0x000fc40002000000 */
[----:B------:R-:W-:-:S03]  /*1ed20*/  IABS R63, R63 ;  /* 0x0000003f003f7213 */ /* 0x000fc60000000000 */
[----:B------:R-:W3:Y:S01]  /*1ed30*/  MUFU.TANH R14, R14 ;  /* 0x0000000e000e7308 */ /* 0x000ee20000002400 */
[----:B------:R-:W-:Y:S01]  /*1ed40*/  I2FP.F32.S32 R4, R4 ;  /* 0x0000000400047245 */ /* 0x000fe20000201400 */
[----:B------:R-:W-:Y:S01]  /*1ed50*/  HMMA.16816.F32.BF16 R144, R20, R6, R144 ;  /* 0x000000061490723c */ /* 0x000fe20000041890 */
[----:B------:R-:W-:Y:S01]  /*1ed60*/  FSEL R157, R0, -INF , !P6 ;  /* 0xff800000009d7808 */ /* 0x000fe20007000000 */
[----:B------:R-:W-:Y:S02]  /*1ed70*/  IMAD.MOV.U32 R5, RZ, RZ, R65 ;  /* 0x000000ffff057224 */ /* 0x000fe400078e0041 */
[----:B------:R-:W-:Y:S02]  /*1ed80*/  IMAD.MOV.U32 R0, RZ, RZ, R63 ;  /* 0x000000ffff007224 */ /* 0x000fe400078e003f */
[----:B-1----:R-:W-:Y:S01]  /*1ed90*/  FFMA.FTZ R2, -R236, R4, R2 ;  /* 0x00000004ec027223 */ /* 0x002fe20000010102 */
[----:B------:R-:W-:Y:S01]  /*1eda0*/  VIADD R6, R16, 0xffffff70 ;  /* 0xffffff7010067836 */ /* 0x000fe20000000000 */
[----:B------:R-:W-:-:S02]  /*1edb0*/  I2FP.F32.S32 R5, R5 ;  /* 0x0000000500057245 */ /* 0x000fc40000201400 */
[----:B------:R-:W-:Y:S02]  /*1edc0*/  I2FP.F32.S32 R0, R0 ;  /* 0x0000000000007245 */ /* 0x000fe40000201400 */
[----:B------:R-:W-:Y:S01]  /*1edd0*/  FSEL R2, R2, -INF , P3 ;  /* 0xff80000002027808 */ /* 0x000fe20001800000 */
[----:B--2---:R-:W-:Y:S01]  /*1ede0*/  FFMA.FTZ R5, -R236, R5, R12 ;  /* 0x00000005ec057223 */ /* 0x004fe2000001010c */
[----:B------:R-:W-:Y:S01]  /*1edf0*/  ISETP.GE.AND P4, PT, R6, R240, PT ;  /* 0x000000f00600720c */ /* 0x000fe20003f86270 */
[----:B------:R-:W-:Y:S01]  /*1ee00*/  FMUL.FTZ R4, R13, R206 ;  /* 0x000000ce0d047220 */ /* 0x000fe20000410000 */
[----:B------:R-:W-:Y:S01]  /*1ee10*/  FSEL R156, R2, -INF , !P5 ;  /* 0xff800000029c7808 */ /* 0x000fe20006800000 */
[----:B---3--:R-:W-:Y:S01]  /*1ee20*/  FFMA.FTZ R0, -R236, R0, R14 ;  /* 0x00000000ec007223 */ /* 0x008fe2000001010e */
[C---:B------:R-:W-:Y:S02]  /*1ee30*/  ISETP.GE.AND P5, PT, R6.reuse, R238, PT ;  /* 0x000000ee0600720c */ /* 0x040fe40003fa6270 */
[----:B------:R-:W-:-:S02]  /*1ee40*/  ISETP.GE.AND P6, PT, R6, R239, PT ;  /* 0x000000ef0600720c */ /* 0x000fc40003fc6270 */
[----:B------:R-:W-:Y:S01]  /*1ee50*/  ISETP.GE.AND P3, PT, R6, R237, PT ;  /* 0x000000ed0600720c */ /* 0x000fe20003f66270 */
[----:B------:R-:W-:Y:S01]  /*1ee60*/  VIADD R6, R16, 0xffffff71 ;  /* 0xffffff7110067836 */ /* 0x000fe20000000000 */
[----:B------:R-:W-:Y:S02]  /*1ee70*/  FSEL R2, R5, -INF , P4 ;  /* 0xff80000005027808 */ /* 0x000fe40002000000 */
[----:B------:R-:W-:Y:S01]  /*1ee80*/  FSEL R0, R0, -INF , P5 ;  /* 0xff80000000007808 */ /* 0x000fe20002800000 */
[----:B------:R-:W1:Y:S01]  /*1ee90*/  MUFU.TANH R4, R4 ;  /* 0x0000000400047308 */ /* 0x000e620000002400 */
[----:B------:R-:W-:Y:S01]  /*1eea0*/  IABS R7, R62 ;  /* 0x0000003e00077213 */ /* 0x000fe20000000000 */
[-C--:B------:R-:W-:Y:S01]  /*1eeb0*/  FMUL.FTZ R15, R15, R206.reuse ;  /* 0x000000ce0f0f7220 */ /* 0x080fe20000410000 */
[----:B------:R-:W-:Y:S01]  /*1eec0*/  FMUL.FTZ R144, R144, R206 ;  /* 0x000000ce90907220 */ /* 0x000fe20000410000 */
[----:B------:R-:W-:Y:S02]  /*1eed0*/  FSEL R2, R2, -INF , !P6 ;  /* 0xff80000002027808 */ /* 0x000fe40007000000 */
[----:B------:R-:W-:-:S02]  /*1eee0*/  FSEL R0, R0, -INF , !P3 ;  /* 0xff80000000007808 */ /* 0x000fc40005800000 */
[C---:B------:R-:W-:Y:S01]  /*1eef0*/  ISETP.GE.AND P4, PT, R6.reuse, R240, PT ;  /* 0x000000f00600720c */ /* 0x040fe20003f86270 */
[----:B------:R-:W2:Y:S01]  /*1ef00*/  MUFU.TANH R5, R15 ;  /* 0x0000000f00057308 */ /* 0x000ea20000002400 */
[C---:B------:R-:W-:Y:S02]  /*1ef10*/  ISETP.GE.AND P6, PT, R6.reuse, R239, PT ;  /* 0x000000ef0600720c */ /* 0x040fe40003fc6270 */
[C---:B------:R-:W-:Y:S02]  /*1ef20*/  ISETP.GE.AND P5, PT, R6.reuse, R237, PT ;  /* 0x000000ed0600720c */ /* 0x040fe40003fa6270 */
[----:B------:R-:W-:Y:S01]  /*1ef30*/  ISETP.GE.AND P3, PT, R6, R238, PT ;  /* 0x000000ee0600720c */ /* 0x000fe20003f66270 */
[-C--:B------:R-:W-:Y:S01]  /*1ef40*/  FMUL.FTZ R6, R145, R206.reuse ;  /* 0x000000ce91067220 */ /* 0x080fe20000410000 */
[----:B------:R-:W-:Y:S02]  /*1ef50*/  I2FP.F32.S32 R8, R7 ;  /* 0x0000000700087245 */ /* 0x000fe40000201400 */
[----:B------:R-:W3:Y:S01]  /*1ef60*/  MUFU.TANH R7, R144 ;  /* 0x0000009000077308 */ /* 0x000ee20000002400 */
[----:B------:R-:W-:Y:S01]  /*1ef70*/  FMUL.FTZ R146, R146, R206 ;  /* 0x000000ce92927220 */ /* 0x000fe20000410000 */
[----:B------:R-:W-:-:S02]  /*1ef80*/  IABS R61, R61 ;  /* 0x0000003d003d7213 */ /* 0x000fc40000000000 */
[----:B------:R-:W-:-:S04]  /*1ef90*/  IABS R60, R60 ;  /* 0x0000003c003c7213 */ /* 0x000fc80000000000 */
[----:B------:R-:W4:Y:S01]  /*1efa0*/  MUFU.TANH R6, R6 ;  /* 0x0000000600067308 */ /* 0x000f220000002400 */
[----:B------:R-:W-:Y:S01]  /*1efb0*/  FMUL.FTZ R147, R147, R206 ;  /* 0x000000ce93937220 */ /* 0x000fe20000410000 */
[----:B------:R-:W-:Y:S01]  /*1efc0*/  I2FP.F32.S32 R61, R61 ;  /* 0x0000003d003d7245 */ /* 0x000fe20000201400 */
[----:B-1----:R-:W-:-:S05]  /*1efd0*/  FFMA.FTZ R8, -R236, R8, R4 ;  /* 0x00000008ec087223 */ /* 0x002fca0000010104 */
[----:B------:R-:W1:Y:S01]  /*1efe0*/  MUFU.TANH R146, R146 ;  /* 0x0000009200927308 */ /* 0x000e620000002400 */
[----:B------:R-:W-:Y:S01]  /*1eff0*/  I2FP.F32.S32 R60, R60 ;  /* 0x0000003c003c7245 */ /* 0x000fe20000201400 */
[----:B------:R-:W-:Y:S01]  /*1f000*/  VIADD R4, R16, 0xffffff78 ;  /* 0xffffff7810047836 */ /* 0x000fe20000000000 */
[----:B------:R-:W-:Y:S01]  /*1f010*/  IABS R59, R59 ;  /* 0x0000003b003b7213 */ /* 0x000fe20000000000 */
[C---:B--2---:R-:W-:Y:S01]  /*1f020*/  FFMA.FTZ R5, -R236.reuse, R61, R5 ;  /* 0x0000003dec057223 */ /* 0x044fe20000010105 */
[----:B------:R-:W-:Y:S01]  /*1f030*/  IABS R58, R58 ;  /* 0x0000003a003a7213 */ /* 0x000fe20000000000 */
[----:B---3--:R-:W-:Y:S01]  /*1f040*/  FFMA.FTZ R7, -R236, R60, R7 ;  /* 0x0000003cec077223 */ /* 0x008fe20000010107 */
[----:B------:R-:W-:Y:S01]  /*1f050*/  FSEL R8, R8, -INF , P4 ;  /* 0xff80000008087808 */ /* 0x000fe20002000000 */
[----:B------:R-:W2:Y:S01]  /*1f060*/  MUFU.TANH R147, R147 ;  /* 0x0000009300937308 */ /* 0x000ea20000002400 */
        /* <DEDUP_REMOVED lines=18> */
[----:B--2---:R-:W-:Y:S01]  /*1f190*/  FFMA.FTZ R147, -R236, R57, R147 ;  /* 0x00000039ec937223 */ /* 0x004fe20000010193 */
        /* <DEDUP_REMOVED lines=25> */
[----:B------:R-:W-:-:S04]  /*1f330*/  LOP3.LUT R4, R4, R12, RZ, 0x3c, !PT ;  /* 0x0000000c04047212 */ /* 0x000fc800078e3cff */
        /* <DEDUP_REMOVED lines=53> */
.L_x_8094:
        /* <DEDUP_REMOVED lines=8> */
.L_x_8095:
[----:B------:R-:W-:Y:S05]  /*1f710*/  BSYNC.RECONVERGENT B0 ;  /* 0x0000000000007941 */ /* 0x000fea0003800200 */
.L_x_8093:
        /* <DEDUP_REMOVED lines=109> */
.L_x_8092:
[----:B------:R-:W-:Y:S05]  /*1fdf0*/  BSYNC.RECONVERGENT B1 ;  /* 0x0000000000017941 */ /* 0x000fea0003800200 */
.L_x_8091:
        /* <DEDUP_REMOVED lines=35> */
[----:B------:R-:W-:Y:S01]  /*20030*/  IADD3 R16, PT, PT, R205, 0xc000, RZ ;  /* 0x0000c000cd107810 */ /* 0x000fe20007ffe0ff */
[----:B------:R-:W1:Y:S01]  /*20040*/  SHFL.BFLY PT, R5, R7, 0x2, 0x1f ;  /* 0x0c401f0007057f89 */ /* 0x000e6200000e0000 */
[----:B------:R-:W-:-:S03]  /*20050*/  @P4 IADD3 R44, PT, PT, R44, -0x3, RZ ;  /* 0xfffffffd2c2c4810 */ /* 0x000fc60007ffe0ff */
[----:B------:R-:W2:Y:S01]  /*20060*/  SHFL.BFLY PT, R4, R6, 0x2, 0x1f ;  /* 0x0c401f0006047f89 */ /* 0x000ea200000e0000 */
[----:B-1----:R-:W-:Y:S02]  /*20070*/  FMNMX.FTZ R5, R7, R5, !PT ;  /* 0x0000000507057209 */ /* 0x002fe40007810000 */
[----:B--2---:R-:W-:-:S03]  /*20080*/  FMNMX.FTZ R4, R6, R4, !PT ;  /* 0x0000000406047209 */ /* 0x004fc60007810000 */
[----:B------:R-:W1:Y:S04]  /*20090*/  SHFL.BFLY PT, R47, R5, 0x1, 0x1f ;  /* 0x0c201f00052f7f89 */ /* 0x000e6800000e0000 */
        /* <DEDUP_REMOVED lines=13> */
[----:B------:R-:W-:Y:S01]  /*20170*/  FSEL R147, R147, RZ, P0 ;  /* 0x000000ff93937208 */ /* 0x000fe20000000000 */
[----:B------:R-:W1:Y:S01]  /*20180*/  MUFU.EX2 R152, R4 ;  /* 0x0000000400987308 */ /* 0x000e620000000800 */
[----:B------:R-:W-:Y:S02]  /*20190*/  ISETP.NE.AND P0, PT, R135, RZ, PT ;  /* 0x000000ff8700720c */ /* 0x000fe40003f05270 */
[----:B------:R-:W-:Y:S01]  /*201a0*/  IADD3 R135, PT, PT, R205, 0xc040, RZ ;  /* 0x0000c040cd877810 */ /* 0x000fe20007ffe0ff */
[-CC-:B------:R-:W-:Y:S01]  /*201b0*/  FFMA.FTZ R146, R54, R151.reuse, -R147.reuse ;  /* 0x0000009736927223 */ /* 0x180fe20000010893 */
[----:B------:R-:W-:Y:S01]  /*201c0*/  FSEL R150, R150, RZ, P1 ;  /* 0x000000ff96967208 */ /* 0x000fe20000800000 */
[-CC-:B------:R-:W-:Y:S01]  /*201d0*/  FFMA.FTZ R145, R56, R151.reuse, -R147.reuse ;  /* 0x0000009738917223 */ /* 0x180fe20000010893 */
[-CC-:B------:R-:W-:Y:S01]  /*201e0*/  FFMA.FTZ R144, R53, R151.reuse, -R147.reuse ;  /* 0x0000009735907223 */ /* 0x180fe20000010893 */
[-CC-:B------:R-:W-:Y:S01]  /*201f0*/  FFMA.FTZ R143, R48, R151.reuse, -R147.reuse ;  /* 0x00000097308f7223 */ /* 0x180fe20000010893 */
[----:B------:R-:W2:Y:S01]  /*20200*/  MUFU.EX2 R153, R5 ;  /* 0x0000000500997308 */ /* 0x000ea20000000800 */
[-CC-:B------:R-:W-:Y:S01]  /*20210*/  FFMA.FTZ R149, R52, R151.reuse, -R150.reuse ;  /* 0x0000009734957223 */ /* 0x180fe20000010896 */
[-CC-:B------:R-:W-:Y:S01]  /*20220*/  FFMA.FTZ R148, R17, R151.reuse, -R150.reuse ;  /* 0x0000009711947223 */ /* 0x180fe20000010896 */
[-CC-:B------:R-:W-:Y:S01]  /*20230*/  FFMA.FTZ R18, R18, R151.reuse, -R150.reuse ;  /* 0x0000009712127223 */ /* 0x180fe20000010896 */
[--C-:B------:R-:W-:Y:S01]  /*20240*/  FFMA.FTZ R19, R19, R151, -R150.reuse ;  /* 0x0000009713137223 */ /* 0x100fe20000010896 */
[----:B------:R-:W-:Y:S01]  /*20250*/  @P0 IADD3 R135, PT, PT, R16, -0x40, RZ ;  /* 0xffffffc010870810 */ /* 0x000fe20007ffe0ff */
[----:B------:R-:W-:Y:S01]  /*20260*/  MUFU.EX2 R146, R146 ;  /* 0x0000009200927308 */ /* 0x000fe20000000800 */
[----:B------:R-:W-:Y:S01]  /*20270*/  LDSM.16.MT88.4 R48, [R205+0x10000] ;  /* 0x01000000cd30783b */ /* 0x000fe20000004200 */
[-C--:B-1----:R-:W-:Y:S01]  /*20280*/  FMUL.FTZ R54, R90, R152.reuse ;  /* 0x000000985a367220 */ /* 0x082fe20000410000 */
[----:B------:R-:W-:Y:S01]  /*20290*/  IADD3 R154, PT, PT, R200, R135, RZ ;  /* 0x00000087c89a7210 */ /* 0x000fe20007ffe0ff */
[----:B------:R-:W1:Y:S01]  /*202a0*/  MUFU.EX2 R145, R145 ;  /* 0x0000009100917308 */ /* 0x000e620000000800 */
[----:B------:R-:W-:Y:S01]  /*202b0*/  LDSM.16.MT88.4 R28, [R135] ;  /* 0x00000000871c783b */ /* 0x000fe20000004200 */
[-C--:B------:R-:W-:Y:S01]  /*202c0*/  FMUL.FTZ R55, R91, R152.reuse ;  /* 0x000000985b377220 */ /* 0x080fe20000410000 */
[-C--:B------:R-:W-:Y:S01]  /*202d0*/  FMUL.FTZ R34, R106, R152.reuse ;  /* 0x000000986a227220 */ /* 0x080fe20000410000 */
[----:B------:R-:W-:Y:S01]  /*202e0*/  MUFU.EX2 R144, R144 ;  /* 0x0000009000907308 */ /* 0x000fe20000000800 */
[----:B------:R-:W3:Y:S01]  /*202f0*/  LDSM.16.MT88.4 R36, [R154] ;  /* 0x000000009a24783b */ /* 0x000ee20000004200 */
[-C--:B--2---:R-:W-:Y:S01]  /*20300*/  FMUL.FTZ R52, R88, R153.reuse ;  /* 0x0000009958347220 */ /* 0x084fe20000410000 */
[-C--:B------:R-:W-:Y:S01]  /*20310*/  FMUL.FTZ R53, R89, R153.reuse ;  /* 0x0000009959357220 */ /* 0x080fe20000410000 */
[----:B------:R-:W2:Y:S01]  /*20320*/  MUFU.EX2 R143, R143 ;  /* 0x0000008f008f7308 */ /* 0x000ea20000000800 */
[----:B------:R-:W4:Y:S01]  /*20330*/  LDSM.16.MT88.4 R64, [R135+0x4000] ;  /* 0x004000008740783b */ /* 0x000f220000004200 */
[----:B------:R-:W-:Y:S01]  /*20340*/  FMUL.FTZ R35, R107, R152 ;  /* 0x000000986b237220 */ /* 0x000fe20000410000 */
[-C--:B------:R-:W-:Y:S01]  /*20350*/  FMUL.FTZ R32, R104, R153.reuse ;  /* 0x0000009968207220 */ /* 0x080fe20000410000 */
[----:B------:R-:W-:Y:S01]  /*20360*/  MUFU.EX2 R149, R149 ;  /* 0x0000009500957308 */ /* 0x000fe20000000800 */
[----:B------:R-:W5:Y:S01]  /*20370*/  LDSM.16.MT88.4 R56, [R204+0x10000] ;  /* 0x01000000cc38783b */ /* 0x000f620000004200 */
[----:B-1----:R-:W-:Y:S01]  /*20380*/  F2FP.BF16.F32.PACK_AB R5, R145, R146 ;  /* 0x000000929105723e */ /* 0x002fe200000010ff */
[-C--:B------:R-:W-:Y:S01]  /*20390*/  FMUL.FTZ R33, R105, R153.reuse ;  /* 0x0000009969217220 */ /* 0x080fe20000410000 */
[----:B------:R-:W1:Y:S01]  /*203a0*/  MUFU.EX2 R148, R148 ;  /* 0x0000009400947308 */ /* 0x000e620000000800 */
[----:B------:R-:W5:Y:S01]  /*203b0*/  LDSM.16.MT88.4 R88, [R154+0x4000] ;  /* 0x004000009a58783b */ /* 0x000f620000004200 */
[-C--:B------:R-:W-:Y:S01]  /*203c0*/  FMUL.FTZ R102, R102, R152.reuse ;  /* 0x0000009866667220 */ /* 0x080fe20000410000 */
[----:B------:R-:W-:Y:S01]  /*203d0*/  FMUL.FTZ R103, R103, R152 ;  /* 0x0000009867677220 */ /* 0x000fe20000410000 */
[----:B------:R-:W-:Y:S01]  /*203e0*/  MUFU.EX2 R3, R18 ;  /* 0x0000001200037308 */ /* 0x000fe20000000800 */
[-C--:B------:R-:W-:Y:S01]  /*203f0*/  FMUL.FTZ R100, R100, R153.reuse ;  /* 0x0000009964647220 */ /* 0x080fe20000410000 */
[----:B--2---:R-:W-:Y:S01]  /*20400*/  F2FP.BF16.F32.PACK_AB R7, R143, R144 ;  /* 0x000000908f07723e */ /* 0x004fe200000010ff */
[-C--:B------:R-:W-:Y:S01]  /*20410*/  FMUL.FTZ R101, R101, R153.reuse ;  /* 0x0000009965657220 */ /* 0x080fe20000410000 */
[----:B------:R-:W2:Y:S01]  /*20420*/  MUFU.EX2 R134, R19 ;  /* 0x0000001300867308 */ /* 0x000ea20000000800 */
[-C--:B------:R-:W-:Y:S01]  /*20430*/  FMUL.FTZ R26, R114, R152.reuse ;  /* 0x00000098721a7220 */ /* 0x080fe20000410000 */
[-C--:B------:R-:W-:Y:S01]  /*20440*/  FMUL.FTZ R27, R115, R152.reuse ;  /* 0x00000098731b7220 */ /* 0x080fe20000410000 */
[-C--:B------:R-:W-:Y:S01]  /*20450*/  FMUL.FTZ R24, R112, R153.reuse ;  /* 0x0000009970187220 */ /* 0x080fe20000410000 */
[----:B------:R-:W-:Y:S01]  /*20460*/  FMUL.FTZ R25, R113, R153 ;  /* 0x0000009971197220 */ /* 0x000fe20000410000 */
[-C--:B------:R-:W-:Y:S01]  /*20470*/  FMUL.FTZ R110, R110, R152.reuse ;  /* 0x000000986e6e7220 */ /* 0x080fe20000410000 */
[----:B-1----:R-:W-:Y:S01]  /*20480*/  F2FP.BF16.F32.PACK_AB R4, R148, R149 ;  /* 0x000000959404723e */ /* 0x002fe200000010ff */
        /* <DEDUP_REMOVED lines=10> */
[-C--:B------:R-:W-:Y:S01]  /*20530*/  FMUL.FTZ R124, R124, R153.reuse ;  /* 0x000000997c7c7220 */ /* 0x080fe20000410000 */
[----:B------:R-:W-:Y:S01]  /*20540*/  FMUL.FTZ R125, R125, R153 ;  /* 0x000000997d7d7220 */ /* 0x000fe20000410000 */
[-CC-:B------:R-:W-:Y:S01]  /*20550*/  FFMA.FTZ R114, R247, R151.reuse, -R150.reuse ;  /* 0x00000097f7727223 */ /* 0x180fe20000010896 */
[-CC-:B------:R-:W-:Y:S01]  /*20560*/  FFMA.FTZ R115, R244, R151.reuse, -R150.reuse ;  /* 0x00000097f4737223 */ /* 0x180fe20000010896 */
[C---:B---3--:R-:W-:Y:S01]  /*20570*/  HMMA.16816.F32.BF16 R32, R4.reuse, R36, R32 ;  /* 0x000000240420723c */ /* 0x048fe20000041820 */
[-CC-:B------:R-:W-:Y:S01]  /*20580*/  FFMA.FTZ R113, R243, R151.reuse, -R150.reuse ;  /* 0x00000097f3717223 */ /* 0x180fe20000010896 */
[--C-:B------:R-:W-:Y:S01]  /*20590*/  FFMA.FTZ R112, R242, R151, -R150.reuse ;  /* 0x00000097f2707223 */ /* 0x100fe20000010896 */
        /* <DEDUP_REMOVED lines=10> */
[----:B------:R-:W-:Y:S01]  /*20640*/  MUFU.EX2 R114, R114 ;  /* 0x0000007200727308 */ /* 0x000fe20000000800 */
[-C--:B------:R-:W-:Y:S01]  /*20650*/  FMUL.FTZ R106, R70, R152.reuse ;  /* 0x00000098466a7220 */ /* 0x080fe20000410000 */
[-C--:B------:R-:W-:Y:S01]  /*20660*/  FMUL.FTZ R107, R71, R152.reuse ;  /* 0x00000098476b7220 */ /* 0x080fe20000410000 */
[C---:B------:R-:W-:Y:S01]  /*20670*/  HMMA.16816.F32.BF16 R24, R4.reuse, R28, R24 ;  /* 0x0000001c0418723c */ /* 0x040fe20000041818 */
[----:B------:R-:W2:Y:S01]  /*20680*/  MUFU.EX2 R115, R115 ;  /* 0x0000007300737308 */ /* 0x000ea20000000800 */
[-C--:B------:R-:W-:Y:S01]  /*20690*/  FMUL.FTZ R104, R68, R153.reuse ;  /* 0x0000009944687220 */ /* 0x080fe20000410000 */
[----:B------:R-:W-:Y:S01]  /*206a0*/  FMUL.FTZ R105, R69, R153 ;  /* 0x0000009945697220 */ /* 0x000fe20000410000 */
[-C--:B------:R-:W-:Y:S01]  /*206b0*/  FMUL.FTZ R18, R122, R152.reuse ;  /* 0x000000987a127220 */ /* 0x080fe20000410000 */
[----:B------:R-:W-:Y:S01]  /*206c0*/  MUFU.EX2 R113, R113 ;  /* 0x0000007100717308 */ /* 0x000fe20000000800 */
[----:B------:R-:W3:Y:S01]  /*206d0*/  LDSM.16.MT88.4 R68, [R135+0x4800] ;  /* 0x004800008744783b */ /* 0x000ee20000004200 */
[-C--:B------:R-:W-:Y:S01]  /*206e0*/  FMUL.FTZ R19, R123, R152.reuse ;  /* 0x000000987b137220 */ /* 0x080fe20000410000 */
[C---:B------:R-:W-:Y:S01]  /*206f0*/  HMMA.16816.F32.BF16 R28, R4.reuse, R30, R108 ;  /* 0x0000001e041c723c */ /* 0x040fe2000004186c */
[-CC-:B------:R-:W-:Y:S01]  /*20700*/  FFMA.FTZ R111, R251, R151.reuse, -R147.reuse ;  /* 0x00000097fb6f7223 */ /* 0x180fe20000010893 */
[-CC-:B------:R-:W-:Y:S01]  /*20710*/  FFMA.FTZ R110, R249, R151.reuse, -R147.reuse ;  /* 0x00000097f96e7223 */ /* 0x180fe20000010893 */
[-CC-:B------:R-:W-:Y:S01]  /*20720*/  FFMA.FTZ R109, R250, R151.reuse, -R147.reuse ;  /* 0x00000097fa6d7223 */ /* 0x180fe20000010893 */
[--C-:B------:R-:W-:Y:S01]  /*20730*/  FFMA.FTZ R108, R248, R151, -R147.reuse ;  /* 0x00000097f86c7223 */ /* 0x100fe20000010893 */
        /* <DEDUP_REMOVED lines=8> */
[----:B------:R-:W1:Y:S01]  /*207c0*/  MUFU.EX2 R110, R110 ;  /* 0x0000006e006e7308 */ /* 0x000e620000000800 */
        /* <DEDUP_REMOVED lines=23> */
[----:B------:R-:W4:Y:S01]  /*20940*/  LDSM.16.MT88.4 R96, [R204+0xc800] ;  /* 0x00c80000cc60783b */ /* 0x000f220000004200 */
[-CC-:B------:R-:W-:Y:S01]  /*20950*/  FFMA.FTZ R164, R215, R151.reuse, -R147.reuse ;  /* 0x00000097d7a47223 */ /* 0x180fe20000010893 */
[-CC-:B------:R-:W-:Y:S01]  /*20960*/  FFMA.FTZ R163, R223, R151.reuse, -R147.reuse ;  /* 0x00000097dfa37223 */ /* 0x180fe20000010893 */
[C---:B------:R-:W-:Y:S01]  /*20970*/  HMMA.16816.F32.BF16 R16, R4.reuse, R20, R16 ;  /* 0x000000140410723c */ /* 0x040fe20000041810 */
[----:B------:R-:W-:Y:S01]  /*20980*/  LDSM.16.MT88.4 R80, [R154+0x800] ;  /* 0x000800009a50783b */ /* 0x000fe20000004200 */
[-CC-:B------:R-:W-:Y:S01]  /*20990*/  FFMA.FTZ R165, R241, R151.reuse, -R147.reuse ;  /* 0x00000097f1a57223 */ /* 0x180fe20000010893 */
[-CC-:B------:R-:W-:Y:S01]  /*209a0*/  FFMA.FTZ R167, R212, R151.reuse, -R150.reuse ;  /* 0x00000097d4a77223 */ /* 0x180fe20000010896 */
[-CC-:B------:R-:W-:Y:S01]  /*209b0*/  FFMA.FTZ R166, R213, R151.reuse, -R150.reuse ;  /* 0x00000097d5a67223 */ /* 0x180fe20000010896 */
[-CC-:B------:R-:W-:Y:S01]  /*209c0*/  FFMA.FTZ R170, R214, R151.reuse, -R150.reuse ;  /* 0x00000097d6aa7223 */ /* 0x180fe20000010896 */
[-CC-:B------:R-:W-:Y:S01]  /*209d0*/  FFMA.FTZ R169, R207, R151.reuse, -R150.reuse ;  /* 0x00000097cfa97223 */ /* 0x180fe20000010896 */
[-CC-:B------:R-:W-:Y:S01]  /*209e0*/  FFMA.FTZ R168, R199, R151.reuse, -R147.reuse ;  /* 0x00000097c7a87223 */ /* 0x180fe20000010893 */
[C---:B------:R-:W-:Y:S01]  /*209f0*/  HMMA.16816.F32.BF16 R40, R4.reuse, R48, R40 ;  /* 0x000000300428723c */ /* 0x040fe20000041828 */
[----:B------:R-:W4:Y:S01]  /*20a00*/  MUFU.EX2 R164, R164 ;  /* 0x000000a400a47308 */ /* 0x000f220000000800 */
[-CC-:B------:R-:W-:Y:S01]  /*20a10*/  FFMA.FTZ R193, R191, R151.reuse, -R150.reuse ;  /* 0x00000097bfc17223 */ /* 0x180fe20000010896 */
[-CC-:B------:R-:W-:Y:S01]  /*20a20*/  FFMA.FTZ R185, R185, R151.reuse, -R147.reuse ;  /* 0x00000097b9b97223 */ /* 0x180fe20000010893 */
[-CC-:B------:R-:W-:Y:S01]  /*20a30*/  FFMA.FTZ R189, R189, R151.reuse, -R147.reuse ;  /* 0x00000097bdbd7223 */ /* 0x180fe20000010893 */
[----:B------:R-:W-:Y:S01]  /*20a40*/  MUFU.EX2 R163, R163 ;  /* 0x000000a300a37308 */ /* 0x000fe20000000800 */
[-CC-:B------:R-:W-:Y:S01]  /*20a50*/  FFMA.FTZ R190, R190, R151.reuse, -R150.reuse ;  /* 0x00000097bebe7223 */ /* 0x180fe20000010896 */
[-C--:B------:R-:W-:Y:S01]  /*20a60*/  FFMA.FTZ R192, R196, R151.reuse, -R150 ;  /* 0x00000097c4c07223 */ /* 0x080fe20000010896 */
[C---:B-----5:R-:W-:Y:S01]  /*20a70*/  HMMA.16816.F32.BF16 R52, R4.reuse, R56, R52 ;  /* 0x000000380434723c */ /* 0x060fe20000041834 */
[----:B------:R-:W-:Y:S01]  /*20a80*/  MUFU.EX2 R165, R165 ;  /* 0x000000a500a57308 */ /* 0x000fe20000000800 */
[-CC-:B------:R-:W-:Y:S01]  /*20a90*/  FFMA.FTZ R194, R197, R151.reuse, -R147.reuse ;  /* 0x00000097c5c27223 */ /* 0x180fe20000010893 */
[-CC-:B------:R-:W-:Y:S01]  /*20aa0*/  FFMA.FTZ R198, R198, R151.reuse, -R147.reuse ;  /* 0x00000097c6c67223 */ /* 0x180fe20000010893 */
[-CC-:B------:R-:W-:Y:S01]  /*20ab0*/  FFMA.FTZ R188, R188, R151.reuse, -R147.reuse ;  /* 0x00000097bcbc7223 */ /* 0x180fe20000010893 */
[----:B------:R-:W5:Y:S01]  /*20ac0*/  MUFU.EX2 R167, R167 ;  /* 0x000000a700a77308 */ /* 0x000f620000000800 */
[-CC-:B------:R-:W-:Y:S01]  /*20ad0*/  FFMA.FTZ R182, R182, R151.reuse, -R147.reuse ;  /* 0x00000097b6b67223 */ /* 0x180fe20000010893 */
[-CC-:B------:R-:W-:Y:S01]  /*20ae0*/  FFMA.FTZ R186, R186, R151.reuse, -R147.reuse ;  /* 0x00000097baba7223 */ /* 0x180fe20000010893 */
[C---:B------:R-:W-:Y:S01]  /*20af0*/  HMMA.16816.F32.BF16 R20, R4.reuse, R22, R116 ;  /* 0x000000160414723c */ /* 0x040fe20000041874 */
[----:B------:R-:W5:Y:S01]  /*20b00*/  MUFU.EX2 R166, R166 ;  /* 0x000000a600a67308 */ /* 0x000f620000000800 */
[-CC-:B------:R-:W-:Y:S01]  /*20b10*/  FFMA.FTZ R180, R180, R151.reuse, -R147.reuse ;  /* 0x00000097b4b47223 */ /* 0x180fe20000010893 */
[-CC-:B------:R-:W-:Y:S01]  /*20b20*/  FFMA.FTZ R178, R178, R151.reuse, -R147.reuse ;  /* 0x00000097b2b27223 */ /* 0x180fe20000010893 */
[----:B------:R-:W-:Y:S01]  /*20b30*/  FFMA.FTZ R176, R176, R151, -R147 ;  /* 0x00000097b0b07223 */ /* 0x000fe20000010893 */
[----:B------:R-:W5:Y:S01]  /*20b40*/  MUFU.EX2 R170, R170 ;  /* 0x000000aa00aa7308 */ /* 0x000f620000000800 */
[----:B------:R-:W-:Y:S01]  /*20b50*/  FFMA.FTZ R146, R245, R152, R146 ;  /* 0x00000098f5927223 */ /* 0x000fe20000010092 */
[----:B------:R-:W-:Y:S01]  /*20b60*/  FFMA.FTZ R149, R246, R153, R149 ;  /* 0x00000099f6957223 */ /* 0x000fe20000010095 */
[C---:B------:R-:W-:Y:S01]  /*20b70*/  HMMA.16816.F32.BF16 R48, R4.reuse, R50, R92 ;  /* 0x000000320430723c */ /* 0x040fe2000004185c */
[----:B------:R-:W5:Y:S01]  /*20b80*/  LDSM.16.MT88.4 R92, [R135+0x800] ;  /* 0x00080000875c783b */ /* 0x000f620000004200 */
[----:B------:R-:W5:Y:S01]  /*20b90*/  MUFU.EX2 R169, R169 ;  /* 0x000000a900a97308 */ /* 0x000f620000000800 */
[-C--:B------:R-:W-:Y:S01]  /*20ba0*/  FFMA.FTZ R195, R156, R151.reuse, -R147 ;  /* 0x000000979cc37223 */ /* 0x080fe20000010893 */
[----:B------:R-:W-:Y:S01]  /*20bb0*/  FADD.FTZ R145, R145, R146 ;  /* 0x0000009291917221 */ /* 0x000fe20000010000 */
[----:B------:R-:W-:Y:S01]  /*20bc0*/  FADD.FTZ R148, R148, R149 ;  /* 0x0000009594947221 */ /* 0x000fe20000010000 */
[----:B------:R-:W5:Y:S01]  /*20bd0*/  MUFU.EX2 R168, R168 ;  /* 0x000000a800a87308 */ /* 0x000f620000000800 */
[-C--:B------:R-:W-:Y:S01]  /*20be0*/  FFMA.FTZ R162, R162, R151.reuse, -R147 ;  /* 0x00000097a2a27223 */ /* 0x080fe20000010893 */
[C---:B------:R-:W-:Y:S01]  /*20bf0*/  HMMA.16816.F32.BF16 R56, R4.reuse, R58, R84 ;  /* 0x0000003a0438723c */ /* 0x040fe20000041854 */
[----:B------:R-:W5:Y:S01]  /*20c00*/  LDSM.16.MT88.4 R84, [R204+0x10800] ;  /* 0x01080000cc54783b */ /* 0x000f620000004200 */
[----:B------:R-:W5:Y:S01]  /*20c10*/  MUFU.EX2 R185, R185 ;  /* 0x000000b900b97308 */ /* 0x000f620000000800 */
[----:B------:R-:W-:Y:S01]  /*20c20*/  FADD.FTZ R145, R144, R145 ;  /* 0x0000009190917221 */ /* 0x000fe20000010000 */
[----:B------:R-:W-:Y:S01]  /*20c30*/  FADD.FTZ R148, R3, R148 ;  /* 0x0000009403947221 */ /* 0x000fe20000010000 */
[----:B------:R-:W-:Y:S01]  /*20c40*/  FFMA.FTZ R155, R155, R151, -R150 ;  /* 0x000000979b9b7223 */ /* 0x000fe20000010896 */
[----:B------:R-:W-:Y:S01]  /*20c50*/  MUFU.EX2 R189, R189 ;  /* 0x000000bd00bd7308 */ /* 0x000fe20000000800 */
[----:B------:R-:W-:Y:S01]  /*20c60*/  FADD.FTZ R143, R143, R145 ;  /* 0x000000918f8f7221 */ /* 0x000fe20000010000 */
[C---:B------:R-:W-:Y:S01]  /*20c70*/  HMMA.16816.F32.BF16 R72, R4.reuse, R88, R72 ;  /* 0x000000580448723c */ /* 0x040fe20000041848 */
[----:B--2---:R-:W-:Y:S01]  /*20c80*/  F2FP.BF16.F32.PACK_AB R88, R115, R114 ;  /* 0x000000727358723e */ /* 0x004fe200000010ff */
[----:B------:R-:W-:Y:S01]  /*20c90*/  MUFU.EX2 R193, R193 ;  /* 0x000000c100c17308 */ /* 0x000fe20000000800 */
[----:B-1----:R-:W-:Y:S01]  /*20ca0*/  F2FP.BF16.F32.PACK_AB R89, R110, R111 ;  /* 0x0000006f6e59723e */ /* 0x002fe200000010ff */
[----:B------:R-:W-:Y:S01]  /*20cb0*/  FADD.FTZ R134, R134, R148 ;  /* 0x0000009486867221 */ /* 0x000fe20000010000 */
[----:B------:R-:W-:Y:S01]  /*20cc0*/  FADD.FTZ R143, R111, R143 ;  /* 0x0000008f6f8f7221 */ /* 0x000fe20000010000 */
[----:B------:R-:W-:Y:S01]  /*20cd0*/  MUFU.EX2 R190, R190 ;  /* 0x000000be00be7308 */ /* 0x000fe20000000800 */
[----:B------:R-:W-:Y:S01]  /*20ce0*/  LDSM.16.MT88.4 R124, [R205+0xf800] ;  /* 0x00f80000cd7c783b */ /* 0x000fe20000004200 */
[----:B------:R-:W-:Y:S01]  /*20cf0*/  HMMA.16816.F32.BF16 R4, R4, R90, R104 ;  /* 0x0000005a0404723c */ /* 0x000fe20000041868 */
[----:B------:R-:W-:Y:S01]  /*20d00*/  F2FP.BF16.F32.PACK_AB R90, R112, R113 ;  /* 0x00000071705a723e */ /* 0x000fe200000010ff */
[----:B------:R-:W-:Y:S01]  /*20d10*/  MUFU.EX2 R192, R192 ;  /* 0x000000c000c07308 */ /* 0x000fe20000000800 */
[----:B---3--:R-:W-:Y:S01]  /*20d20*/  F2FP.BF16.F32.PACK_AB R91, R108, R109 ;  /* 0x0000006d6c5b723e */ /* 0x008fe200000010ff */
[----:B------:R-:W-:Y:S01]  /*20d30*/  LDSM.16.MT88.4 R104, [R205+0xd000] ;  /* 0x00d00000cd68783b */ /* 0x000fe20000004200 */
[----:B------:R-:W-:Y:S01]  /*20d40*/  FADD.FTZ R134, R114, R134 ;  /* 0x0000008672867221 */ /* 0x000fe20000010000 */
[----:B------:R-:W-:Y:S01]  /*20d50*/  MUFU.EX2 R194, R194 ;  /* 0x000000c200c27308 */ /* 0x000fe20000000800 */
[----:B------:R-:W-:Y:S01]  /*20d60*/  FADD.FTZ R110, R110, R143 ;  /* 0x0000008f6e6e7221 */ /* 0x000fe20000010000 */
[-C--:B------:R-:W-:Y:S01]  /*20d70*/  FFMA.FTZ R0, R0, R151.reuse, -R147 ;  /* 0x0000009700007223 */ /* 0x080fe20000010893 */
[----:B------:R-:W-:Y:S01]  /*20d80*/  FADD.FTZ R115, R115, R134 ;  /* 0x0000008673737221 */ /* 0x000fe20000010000 */
[C---:B------:R-:W-:Y:S01]  /*20d90*/  HMMA.16816.F32.BF16 R8, R88.reuse, R100, R8 ;  /* 0x000000645808723c */ /* 0x040fe20000041808 */
[----:B------:R-:W-:Y:S01]  /*20da0*/  MUFU.EX2 R182, R182 ;  /* 0x000000b600b67308 */ /* 0x000fe20000000800 */
[----:B------:R-:W-:Y:S01]  /*20db0*/  FADD.FTZ R110, R109, R110 ;  /* 0x0000006e6d6e7221 */ /* 0x000fe20000010000 */
[----:B------:R-:W-:Y:S01]  /*20dc0*/  FADD.FTZ R115, R113, R115 ;  /* 0x0000007371737221 */ /* 0x000fe20000010000 */
[-C--:B------:R-:W-:Y:S01]  /*20dd0*/  FFMA.FTZ R141, R141, R151.reuse, -R150 ;  /* 0x000000978d8d7223 */ /* 0x080fe20000010896 */
[----:B------:R-:W-:Y:S01]  /*20de0*/  MUFU.EX2 R186, R186 ;  /* 0x000000ba00ba7308 */ /* 0x000fe20000000800 */
[----:B------:R-:W-:Y:S01]  /*20df0*/  FADD.FTZ R108, R108, R110 ;  /* 0x0000006e6c6c7221 */ /* 0x000fe20000010000 */
[----:B------:R-:W-:Y:S01]  /*20e00*/  FADD.FTZ R112, R112, R115 ;  /* 0x0000007370707221 */ /* 0x000fe20000010000 */
[C---:B------:R-:W-:Y:S01]  /*20e10*/  HMMA.16816.F32.BF16 R12, R88.reuse, R102, R12 ;  /* 0x00000066580c723c */ /* 0x040fe2000004180c */
[----:B------:R-:W1:Y:S01]  /*20e20*/  LDSM.16.MT88.4 R100, [R154+0x4800] ;  /* 0x004800009a64783b */ /* 0x000e620000004200 */
[----:B------:R-:W-:Y:S01]  /*20e30*/  MUFU.EX2 R180, R180 ;  /* 0x000000b400b47308 */ /* 0x000fe20000000800 */
[----:B----4-:R-:W-:Y:S01]  /*20e40*/  FADD.FTZ R108, R164, R108 ;  /* 0x0000006ca46c7221 */ /* 0x010fe20000010000 */
[----:B-----5:R-:W-:Y:S01]  /*20e50*/  FADD.FTZ R112, R167, R112 ;  /* 0x00000070a7707221 */ /* 0x020fe20000010000 */
[----:B------:R-:W-:Y:S01]  /*20e60*/  FFMA.FTZ R2, R2, R151, -R150 ;  /* 0x0000009702027223 */ /* 0x000fe20000010896 */
[----:B------:R-:W-:Y:S01]  /*20e70*/  MUFU.EX2 R176, R176 ;  /* 0x000000b000b07308 */ /* 0x000fe20000000800 */
[----:B------:R-:W-:Y:S01]  /*20e80*/  LDSM.16.MT88.4 R116, [R204+0xf800] ;  /* 0x00f80000cc74783b */ /* 0x000fe20000004200 */
[----:B------:R-:W-:Y:S01]  /*20e90*/  HMMA.16816.F32.BF16 R60, R88, R68, R60 ;  /* 0x00000044583c723c */ /* 0x000fe2000004183c */
[----:B------:R-:W-:Y:S01]  /*20ea0*/  MOV R3, R47 ;  /* 0x0000002f00037202 */ /* 0x000fe20000000f00 */
[----:B------:R-:W-:Y:S01]  /*20eb0*/  MUFU.EX2 R195, R195 ;  /* 0x000000c300c37308 */ /* 0x000fe20000000800 */
[----:B------:R-:W-:-:S02]  /*20ec0*/  MOV R134, R142 ;  /* 0x0000008e00867202 */ /* 0x000fc40000000f00 */
[----:B------:R-:W-:Y:S01]  /*20ed0*/  @P4 MOV R3, R47 ;  /* 0x0000002f00034202 */ /* 0x000fe20000000f00 */
[----:B------:R-:W-:Y:S01]  /*20ee0*/  MUFU.EX2 R2, R2 ;  /* 0x0000000200027308 */ /* 0x000fe20000000800 */
[----:B------:R-:W-:Y:S01]  /*20ef0*/  @P4 MOV R134, R142 ;  /* 0x0000008e00864202 */ /* 0x000fe20000000f00 */
        /* <DEDUP_REMOVED lines=26> */
[----:B-1----:R-:W-:Y:S02]  /*210a0*/  HMMA.16816.F32.BF16 R72, R88, R100, R72 ;  /* 0x000000645848723c */ /* 0x002fe40000041848 */
[----:B------:R-:W-:-:S06]  /*210b0*/  FADD.FTZ R168, R185, R168 ;  /* 0x000000a8b9a87221 */ /* 0x000fcc0000010000 */
[----:B------:R-:W-:Y:S01]  /*210c0*/  HMMA.16816.F32.BF16 R4, R88, R102, R4 ;  /* 0x000000665804723c */ /* 0x000fe20000041804 */
[----:B------:R-:W1:Y:S04]  /*210d0*/  LDSM.16.MT88.4 R88, [R135+0x5000] ;  /* 0x005000008758783b */ /* 0x000e680000004200 */
[----:B------:R-:W-:Y:S03]  /*210e0*/  LDSM.16.MT88.4 R100, [R205+0xd800] ;  /* 0x00d80000cd64783b */ /* 0x000fe60000004200 */
[C---:B--2---:R-:W-:Y:S08]  /*210f0*/  HMMA.16816.F32.BF16 R40, R84.reuse, R68, R40 ;  /* 0x000000445428723c */ /* 0x044ff00000041828 */
[C---:B------:R-:W-:Y:S01]  /*21100*/  HMMA.16816.F32.BF16 R48, R84.reuse, R70, R48 ;  /* 0x000000465430723c */ /* 0x040fe20000041830 */
[----:B------:R-:W2:Y:S07]  /*21110*/  LDSM.16.MT88.4 R68, [R154+0x5000] ;  /* 0x005000009a44783b */ /* 0x000eae0000004200 */
[----:B---3--:R-:W-:Y:S01]  /*21120*/  HMMA.16816.F32.BF16 R32, R84, R76, R32 ;  /* 0x0000004c5420723c */ /* 0x008fe20000041820 */
[----:B------:R-:W-:-:S02]  /*21130*/  FFMA.FTZ R76, R187, R151, -R150 ;  /* 0x00000097bb4c7223 */ /* 0x000fc40000010896 */
[----:B------:R-:W-:Y:S04]  /*21140*/  MUFU.EX2 R187, R198 ;  /* 0x000000c600bb7308 */ /* 0x000fe80000000800 */
[----:B------:R3:W5:Y:S01]  /*21150*/  MUFU.EX2 R191, R76 ;  /* 0x0000004c00bf7308 */ /* 0x0007620000000800 */
[C---:B------:R-:W-:Y:S08]  /*21160*/  HMMA.16816.F32.BF16 R36, R84.reuse, R78, R36 ;  /* 0x0000004e5424723c */ /* 0x040ff00000041824 */
[----:B----4-:R-:W-:Y:S01]  /*21170*/  HMMA.16816.F32.BF16 R16, R84, R96, R16 ;  /* 0x000000605410723c */ /* 0x010fe20000041810 */
[----:B---3--:R-:W3:Y:S01]  /*21180*/  LDSM.16.MT88.4 R76, [R205+0x11800] ;  /* 0x01180000cd4c783b */ /* 0x008ee20000004200 */
[----:B-----5:R-:W-:-:S06]  /*21190*/  FADD.FTZ R169, R191, R169 ;  /* 0x000000a9bfa97221 */ /* 0x020fcc0000010000 */
        /* <DEDUP_REMOVED lines=25> */
[----:B------:R2:W-:Y:S04]  /*21330*/  MUFU.EX2 R179, R188 ;  /* 0x000000bc00b37308 */ /* 0x0005e80000000800 */
[----:B------:R3:W5:Y:S01]  /*21340*/  MUFU.EX2 R181, R76 ;  /* 0x0000004c00b57308 */ /* 0x0007620000000800 */
[C---:B------:R-:W-:Y:S01]  /*21350*/  HMMA.16816.F32.BF16 R12, R84.reuse, R106, R12 ;  /* 0x0000006a540c723c */ /* 0x040fe2000004180c */
[----:B------:R-:W-:Y:S07]  /*21360*/  LDSM.16.MT88.4 R104, [R135+0x5800] ;  /* 0x005800008768783b */ /* 0x000fee0000004200 */
[C---:B------:R-:W-:Y:S01]  /*21370*/  HMMA.16816.F32.BF16 R24, R84.reuse, R92, R24 ;  /* 0x0000005c5418723c */ /* 0x040fe20000041818 */
[-CC-:B--2---:R-:W-:Y:S01]  /*21380*/  FFMA.FTZ R188, R183, R151.reuse, -R150.reuse ;  /* 0x00000097b7bc7223 */ /* 0x184fe20000010896 */
[-C--:B---3--:R-:W-:Y:S01]  /*21390*/  FFMA.FTZ R76, R184, R151.reuse, -R150 ;  /* 0x00000097b84c7223 */ /* 0x088fe20000010896 */
[----:B-----5:R-:W-:Y:S01]  /*213a0*/  FADD.FTZ R192, R181, R192 ;  /* 0x000000c0b5c07221 */ /* 0x020fe20000010000 */
[----:B------:R-:W2:Y:S04]  /*213b0*/  MUFU.EX2 R184, R77 ;  /* 0x0000004d00b87308 */ /* 0x000ea80000000800 */
[----:B------:R-:W-:Y:S01]  /*213c0*/  HMMA.16816.F32.BF16 R28, R84, R94, R28 ;  /* 0x0000005e541c723c */ /* 0x000fe2000004181c */
[----:B------:R-:W3:Y:S01]  /*213d0*/  LDSM.16.MT88.4 R92, [R135+0x1800] ;  /* 0x00180000875c783b */ /* 0x000ee20000004200 */
[----:B------:R5:W-:Y:S03]  /*213e0*/  MUFU.EX2 R183, R76 ;  /* 0x0000004c00b77308 */ /* 0x000be60000000800 */
[----:B------:R-:W-:Y:S01]  /*213f0*/  LDSM.16.MT88.4 R84, [R204+0x12000] ;  /* 0x01200000cc54783b */ /* 0x000fe20000004200 */
[----:B------:R-:W2:Y:S02]  /*21400*/  MUFU.EX2 R188, R188 ;  /* 0x000000bc00bc7308 */ /* 0x000ea40000000800 */
[C---:B----4-:R-:W-:Y:S08]  /*21410*/  HMMA.16816.F32.BF16 R16, R68.reuse, R96, R16 ;  /* 0x000000604410723c */ /* 0x050ff00000041810 */
[C---:B------:R-:W-:Y:S01]  /*21420*/  HMMA.16816.F32.BF16 R20, R68.reuse, R98, R20 ;  /* 0x000000624414723c */ /* 0x040fe20000041814 */
[----:B------:R-:W4:Y:S07]  /*21430*/  LDSM.16.MT88.4 R96, [R154+0x5800] ;  /* 0x005800009a60783b */ /* 0x000f2e0000004200 */
[C---:B------:R-:W-:Y:S01]  /*21440*/  HMMA.16816.F32.BF16 R48, R68.reuse, R78, R48 ;  /* 0x0000004e4430723c */ /* 0x040fe20000041830 */
[----:B-----5:R-:W-:Y:S07]  /*21450*/  LDSM.16.MT88.4 R76, [R205+0x12000] ;  /* 0x01200000cd4c783b */ /* 0x020fee0000004200 */
        /* <DEDUP_REMOVED lines=37> */
[C---:B---3--:R-:W-:Y:S01]  /*216b0*/  HMMA.16816.F32.BF16 R32, R68.reuse, R80, R32 ;  /* 0x000000504420723c */ /* 0x048fe20000041820 */
[-CC-:B------:R-:W-:Y:S01]  /*216c0*/  FFMA.FTZ R81, R177, R151.reuse, -R147.reuse ;  /* 0x00000097b1517223 */ /* 0x180fe20000010893 */
[-C--:B------:R-:W-:Y:S01]  /*216d0*/  FFMA.FTZ R80, R175, R151.reuse, -R150 ;  /* 0x00000097af507223 */ /* 0x080fe20000010896 */
[----:B------:R3:W-:Y:S04]  /*216e0*/  MUFU.EX2 R177, R178 ;  /* 0x000000b200b17308 */ /* 0x0007e80000000800 */
[----:B------:R-:W-:Y:S01]  /*216f0*/  MUFU.EX2 R175, R81 ;  /* 0x0000005100af7308 */ /* 0x000fe20000000800 */
[C---:B------:R-:W-:Y:S03]  /*21700*/  HMMA.16816.F32.BF16 R36, R68.reuse, R82, R36 ;  /* 0x000000524424723c */ /* 0x040fe60000041824 */
[----:B------:R4:W5:Y:S05]  /*21710*/  MUFU.EX2 R174, R80 ;  /* 0x0000005000ae7308 */ /* 0x00096a0000000800 */
[----:B------:R-:W-:Y:S01]  /*21720*/  HMMA.16816.F32.BF16 R16, R68, R100, R16 ;  /* 0x000000644410723c */ /* 0x000fe20000041810 */
[----:B---3--:R-:W-:-:S06]  /*21730*/  FFMA.FTZ R178, R171, R151, -R147 ;  /* 0x00000097abb27223 */ /* 0x008fcc0000010893 */
[----:B------:R-:W-:Y:S01]  /*21740*/  MUFU.EX2 R178, R178 ;  /* 0x000000b200b27308 */ /* 0x000fe20000000800 */
[----:B------:R-:W-:Y:S01]  /*21750*/  HMMA.16816.F32.BF16 R20, R68, R102, R20 ;  /* 0x000000664414723c */ /* 0x000fe20000041814 */
[----:B----4-:R-:W3:Y:S01]  /*21760*/  LDSM.16.MT88.4 R80, [R205+0x12800] ;  /* 0x01280000cd50783b */ /* 0x010ee20000004200 */
[----:B-----5:R-:W-:-:S03]  /*21770*/  FADD.FTZ R188, R174, R188 ;  /* 0x000000bcaebc7221 */ /* 0x020fc60000010000 */
[----:B------:R-:W-:Y:S03]  /*21780*/  LDSM.16.MT88.4 R100, [R205+0xe800] ;  /* 0x00e80000cd64783b */ /* 0x000fe60000004200 */
[C---:B------:R-:W-:Y:S08]  /*21790*/  HMMA.16816.F32.BF16 R24, R68.reuse, R92, R24 ;  /* 0x0000005c4418723c */ /* 0x040ff00000041818 */
[C---:B------:R-:W-:Y:S01]  /*217a0*/  HMMA.16816.F32.BF16 R28, R68.reuse, R94, R28 ;  /* 0x0000005e441c723c */ /* 0x040fe2000004181c */
[----:B------:R-:W-:Y:S07]  /*217b0*/  LDSM.16.MT88.4 R92, [R135+0x2800] ;  /* 0x00280000875c783b */ /* 0x000fee0000004200 */
[C---:B------:R-:W-:Y:S08]  /*217c0*/  HMMA.16816.F32.BF16 R52, R68.reuse, R84, R52 ;  /* 0x000000544434723c */ /* 0x040ff00000041834 */
[C---:B------:R-:W-:Y:S01]  /*217d0*/  HMMA.16816.F32.BF16 R56, R68.reuse, R86, R56 ;  /* 0x000000564438723c */ /* 0x040fe20000041838 */
[----:B------:R-:W4:Y:S07]  /*217e0*/  LDSM.16.MT88.4 R84, [R154+0x2800] ;  /* 0x002800009a54783b */ /* 0x000f2e0000004200 */
        /* <DEDUP_REMOVED lines=10> */
[----:B---3--:R-:W-:Y:S01]  /*21890*/  LDSM.16.MT88.4 R88, [R154+0x3000] ;  /* 0x003000009a58783b */ /* 0x008fe20000004200 */
        /* <DEDUP_REMOVED lines=8> */
[----:B------:R-:W-:-:S04]  /*21920*/  FADD.FTZ R178, R178, R177 ;  /* 0x000000b1b2b27221 */ /* 0x000fc80000010000 */
[C---:B------:R-:W-:Y:S08]  /*21930*/  HMMA.16816.F32.BF16 R40, R76.reuse, R80, R40 ;  /* 0x000000504c28723c */ /* 0x040ff00000041828 */
[C---:B------:R-:W-:Y:S01]  /*21940*/  HMMA.16816.F32.BF16 R48, R76.reuse, R82, R48 ;  /* 0x000000524c30723c */ /* 0x040fe20000041830 */
[----:B------:R-:W2:Y:S07]  /*21950*/  LDSM.16.MT88.4 R80, [R154+0x6800] ;  /* 0x006800009a50783b */ /* 0x000eae0000004200 */
[C---:B----4-:R-:W-:Y:S01]  /*21960*/  HMMA.16816.F32.BF16 R32, R76.reuse, R84, R32 ;  /* 0x000000544c20723c */ /* 0x050fe20000041820 */
[-CC-:B------:R-:W-:Y:S01]  /*21970*/  FFMA.FTZ R84, R161, R151.reuse, -R147.reuse ;  /* 0x00000097a1547223 */ /* 0x180fe20000010893 */
[-C--:B------:R-:W-:Y:S01]  /*21980*/  FFMA.FTZ R85, R160, R151.reuse, -R147 ;  /* 0x00000097a0557223 */ /* 0x080fe20000010893 */
[----:B------:R3:W4:Y:S04]  /*21990*/  MUFU.EX2 R161, R162 ;  /* 0x000000a200a17308 */ /* 0x0007280000000800 */
[----:B------:R5:W-:Y:S01]  /*219a0*/  MUFU.EX2 R160, R84 ;  /* 0x0000005400a07308 */ /* 0x000be20000000800 */
[C---:B------:R-:W-:Y:S08]  /*219b0*/  HMMA.16816.F32.BF16 R8, R76.reuse, R100, R8 ;  /* 0x000000644c08723c */ /* 0x040ff00000041808 */
[----:B-1----:R-:W-:Y:S01]  /*219c0*/  HMMA.16816.F32.BF16 R60, R76, R68, R60 ;  /* 0x000000444c3c723c */ /* 0x002fe2000004183c */
[-CC-:B------:R-:W-:Y:S01]  /*219d0*/  FFMA.FTZ R68, R157, R151.reuse, -R150.reuse ;  /* 0x000000979d447223 */ /* 0x180fe20000010896 */
[-C--:B---3--:R-:W-:Y:S01]  /*219e0*/  FFMA.FTZ R162, R158, R151.reuse, -R150 ;  /* 0x000000979ea27223 */ /* 0x088fe20000010896 */
[----:B------:R-:W-:Y:S01]  /*219f0*/  MUFU.EX2 R157, R155 ;  /* 0x0000009b009d7308 */ /* 0x000fe20000000800 */
[----:B----4-:R-:W-:Y:S01]  /*21a00*/  FADD.FTZ R178, R161, R178 ;  /* 0x000000b2a1b27221 */ /* 0x010fe20000010000 */
[----:B-----5:R-:W-:-:S02]  /*21a10*/  FFMA.FTZ R84, R159, R151, -R150 ;  /* 0x000000979f547223 */ /* 0x020fc40000010896 */
[----:B------:R1:W-:Y:S01]  /*21a20*/  MUFU.EX2 R156, R68 ;  /* 0x00000044009c7308 */ /* 0x0003e20000000800 */
[C---:B------:R-:W-:Y:S03]  /*21a30*/  HMMA.16816.F32.BF16 R64, R76.reuse, R70, R64 ;  /* 0x000000464c40723c */ /* 0x040fe60000041840 */
[----:B------:R-:W-:Y:S04]  /*21a40*/  MUFU.EX2 R159, R85 ;  /* 0x00000055009f7308 */ /* 0x000fe80000000800 */
[----:B------:R-:W3:Y:S01]  /*21a50*/  MUFU.EX2 R158, R84 ;  /* 0x00000054009e7308 */ /* 0x000ee20000000800 */
[C---:B------:R-:W-:Y:S01]  /*21a60*/  HMMA.16816.F32.BF16 R12, R76.reuse, R102, R12 ;  /* 0x000000664c0c723c */ /* 0x040fe2000004180c */
[----:B------:R-:W-:Y:S02]  /*21a70*/  LDSM.16.MT88.4 R100, [R205+0xf000] ;  /* 0x00f00000cd64783b */ /* 0x000fe40000004200 */
[----:B------:R-:W4:Y:S02]  /*21a80*/  MUFU.EX2 R162, R162 ;  /* 0x000000a200a27308 */ /* 0x000f240000000800 */
[----:B-1----:R-:W1:Y:S03]  /*21a90*/  LDSM.16.MT88.4 R68, [R204+0x13000] ;  /* 0x01300000cc44783b */ /* 0x002e660000004200 */
[----:B------:R-:W-:Y:S01]  /*21aa0*/  HMMA.16816.F32.BF16 R52, R76, R104, R52 ;  /* 0x000000684c34723c */ /* 0x000fe20000041834 */
[----:B---3--:R-:W-:-:S07]  /*21ab0*/  FADD.FTZ R171, R158, R171 ;  /* 0x000000ab9eab7221 */ /* 0x008fce0000010000 */
[C---:B--2---:R-:W-:Y:S01]  /*21ac0*/  HMMA.16816.F32.BF16 R72, R76.reuse, R80, R72 ;  /* 0x000000504c48723c */ /* 0x044fe20000041848 */
[C---:B----4-:R-:W-:Y:S01]  /*21ad0*/  F2FP.BF16.F32.PACK_AB R80, R162.reuse, R158 ;  /* 0x0000009ea250723e */ /* 0x050fe200000010ff */
[----:B------:R-:W-:Y:S01]  /*21ae0*/  FADD.FTZ R162, R162, R171 ;  /* 0x000000aba2a27221 */ /* 0x000fe20000010000 */
[C---:B------:R-:W-:Y:S01]  /*21af0*/  F2FP.BF16.F32.PACK_AB R81, R160.reuse, R161 ;  /* 0x000000a1a051723e */ /* 0x040fe200000010ff */
[----:B------:R-:W-:Y:S02]  /*21b00*/  FADD.FTZ R160, R160, R178 ;  /* 0x000000b2a0a07221 */ /* 0x000fe40000010000 */
[----:B------:R-:W-:Y:S02]  /*21b10*/  FADD.FTZ R162, R157, R162 ;  /* 0x000000a29da27221 */ /* 0x000fe40000010000 */
[----:B------:R-:W-:Y:S01]  /*21b20*/  HMMA.16816.F32.BF16 R4, R76, R82, R4 ;  /* 0x000000524c04723c */ /* 0x000fe20000041804 */
[C---:B------:R-:W-:Y:S01]  /*21b30*/  F2FP.BF16.F32.PACK_AB R82, R156.reuse, R157 ;  /* 0x0000009d9c52723e */ /* 0x040fe200000010ff */
[----:B------:R-:W-:Y:S01]  /*21b40*/  FADD.FTZ R160, R159, R160 ;  /* 0x000000a09fa07221 */ /* 0x000fe20000010000 */
[----:B------:R-:W-:Y:S01]  /*21b50*/  F2FP.BF16.F32.PACK_AB R83, R195, R159 ;  /* 0x0000009fc353723e */ /* 0x000fe200000010ff */
[----:B------:R-:W-:-:S02]  /*21b60*/  FADD.FTZ R156, R156, R162 ;  /* 0x000000a29c9c7221 */ /* 0x000fc40000010000 */
[----:B------:R-:W-:Y:S02]  /*21b70*/  FADD.FTZ R195, R195, R160 ;  /* 0x000000a0c3c37221 */ /* 0x000fe40000010000 */
[----:B------:R-:W-:Y:S01]  /*21b80*/  HMMA.16816.F32.BF16 R16, R76, R96, R16 ;  /* 0x000000604c10723c */ /* 0x000fe20000041810 */
[----:B------:R-:W-:-:S07]  /*21b90*/  FADD.FTZ R156, R2, R156 ;  /* 0x0000009c029c7221 */ /* 0x000fce0000010000 */
[C---:B------:R-:W-:Y:S01]  /*21ba0*/  HMMA.16816.F32.BF16 R20, R76.reuse, R98, R20 ;  /* 0x000000624c14723c */ /* 0x040fe20000041814 */
[----:B------:R-:W-:Y:S07]  /*21bb0*/  LDSM.16.MT88.4 R96, [R204+0xf000] ;  /* 0x00f00000cc60783b */ /* 0x000fee0000004200 */
[C---:B------:R-:W-:Y:S08]  /*21bc0*/  HMMA.16816.F32.BF16 R24, R76.reuse, R92, R24 ;  /* 0x0000005c4c18723c */ /* 0x040ff00000041818 */
[C---:B------:R-:W-:Y:S01]  /*21bd0*/  HMMA.16816.F32.BF16 R28, R76.reuse, R94, R28 ;  /* 0x0000005e4c1c723c */ /* 0x040fe2000004181c */
[----:B------:R-:W2:Y:S07]  /*21be0*/  LDSM.16.MT88.4 R92, [R135+0x3000] ;  /* 0x00300000875c783b */ /* 0x000eae0000004200 */
[C---:B------:R-:W-:Y:S01]  /*21bf0*/  HMMA.16816.F32.BF16 R36, R76.reuse, R86, R36 ;  /* 0x000000564c24723c */ /* 0x040fe20000041824 */
[----:B------:R-:W3:Y:S07]  /*21c00*/  LDSM.16.MT88.4 R84, [R205+0x13000] ;  /* 0x01300000cd54783b */ /* 0x000eee0000004200 */
[----:B------:R-:W-:Y:S01]  /*21c10*/  HMMA.16816.F32.BF16 R56, R76, R106, R56 ;  /* 0x0000006a4c38723c */ /* 0x000fe20000041838 */
[----:B------:R-:W4:Y:S07]  /*21c20*/  LDSM.16.MT88.4 R76, [R135+0x7000] ;  /* 0x00700000874c783b */ /* 0x000f2e0000004200 */
[----:B-1----:R-:W-:Y:S01]  /*21c30*/  HMMA.16816.F32.BF16 R52, R80, R68, R52 ;  /* 0x000000445034723c */ /* 0x002fe20000041834 */
[----:B------:R-:W-:-:S02]  /*21c40*/  FFMA.FTZ R68, R138, R151, -R147 ;  /* 0x000000978a447223 */ /* 0x000fc40000010893 */
[----:B------:R1:W5:Y:S05]  /*21c50*/  MUFU.EX2 R138, R0 ;  /* 0x00000000008a7308 */ /* 0x00036a0000000800 */
[C---:B------:R-:W-:Y:S08]  /*21c60*/  HMMA.16816.F32.BF16 R8, R80.reuse, R100, R8 ;  /* 0x000000645008723c */ /* 0x040ff00000041808 */
[C---:B------:R-:W-:Y:S01]  /*21c70*/  HMMA.16816.F32.BF16 R32, R80.reuse, R88, R32 ;  /* 0x000000585020723c */ /* 0x040fe20000041820 */
[-C--:B-1----:R-:W-:Y:S01]  /*21c80*/  FFMA.FTZ R0, R137, R151.reuse, -R147 ;  /* 0x0000009789007223 */ /* 0x082fe20000010893 */
[----:B-----5:R-:W-:Y:S01]  /*21c90*/  FADD.FTZ R195, R138, R195 ;  /* 0x000000c38ac37221 */ /* 0x020fe20000010000 */
[----:B------:R1:W5:Y:S04]  /*21ca0*/  MUFU.EX2 R137, R68 ;  /* 0x0000004400897308 */ /* 0x0003680000000800 */
[----:B------:R-:W2:Y:S01]  /*21cb0*/  MUFU.EX2 R0, R0 ;  /* 0x0000000000007308 */ /* 0x000ea20000000800 */
[C---:B------:R-:W-:Y:S01]  /*21cc0*/  HMMA.16816.F32.BF16 R36, R80.reuse, R90, R36 ;  /* 0x0000005a5024723c */ /* 0x040fe20000041824 */
[----:B------:R-:W4:Y:S07]  /*21cd0*/  LDSM.16.MT88.4 R88, [R154+0x7000] ;  /* 0x007000009a58783b */ /* 0x000f2e0000004200 */
[----:B------:R-:W-:Y:S01]  /*21ce0*/  HMMA.16816.F32.BF16 R56, R80, R70, R56 ;  /* 0x000000465038723c */ /* 0x000fe20000041838 */
[-CC-:B-1----:R-:W-:Y:S01]  /*21cf0*/  FFMA.FTZ R68, R140, R151.reuse, -R150.reuse ;  /* 0x000000978c447223 */ /* 0x182fe20000010896 */
[----:B------:R-:W-:Y:S01]  /*21d00*/  FFMA.FTZ R150, R139, R151, -R150 ;  /* 0x000000978b967223 */ /* 0x000fe20000010896 */
[----:B------:R1:W3:Y:S01]  /*21d10*/  MUFU.EX2 R140, R141 ;  /* 0x0000008d008c7308 */ /* 0x0002e20000000800 */
[C---:B-----5:R-:W-:Y:S01]  /*21d20*/  F2FP.BF16.F32.PACK_AB R69, R137.reuse, R138 ;  /* 0x0000008a8945723e */ /* 0x060fe200000010ff */
[----:B------:R-:W-:-:S02]  /*21d30*/  FADD.FTZ R195, R137, R195 ;  /* 0x000000c389c37221 */ /* 0x000fc40000010000 */
[----:B------:R5:W5:Y:S01]  /*21d40*/  MUFU.EX2 R139, R68 ;  /* 0x00000044008b7308 */ /* 0x000b620000000800 */
[----:B------:R-:W-:Y:S01]  /*21d50*/  HMMA.16816.F32.BF16 R12, R80, R102, R12 ;  /* 0x00000066500c723c */ /* 0x000fe2000004180c */
[----:B------:R-:W-:Y:S01]  /*21d60*/  LDSM.16.MT88.4 R100, [R154+0x3800] ;  /* 0x003800009a64783b */ /* 0x000fe20000004200 */
[----:B--2---:R-:W-:-:S03]  /*21d70*/  FADD.FTZ R195, R0, R195 ;  /* 0x000000c300c37221 */ /* 0x004fc60000010000 */
[----:B------:R-:W-:Y:S03]  /*21d80*/  LDSM.16.MT88.4 R152, [R154+0x7800] ;  /* 0x007800009a98783b */ /* 0x000fe60000004200 */
[C---:B------:R-:W-:Y:S01]  /*21d90*/  HMMA.16816.F32.BF16 R24, R80.reuse, R92, R24 ;  /* 0x0000005c5018723c */ /* 0x040fe20000041818 */
[----:B-1----:R-:W-:Y:S01]  /*21da0*/  FFMA.FTZ R141, R136, R151, -R147 ;  /* 0x00000097888d7223 */ /* 0x002fe20000010893 */
[C---:B---3--:R-:W-:Y:S01]  /*21db0*/  FADD.FTZ R156, R140.reuse, R156 ;  /* 0x0000009c8c9c7221 */ /* 0x048fe20000010000 */
[----:B------:R-:W1:Y:S01]  /*21dc0*/  MUFU.EX2 R136, R150 ;  /* 0x0000009600887308 */ /* 0x000e620000000800 */
[----:B-----5:R-:W-:Y:S02]  /*21dd0*/  F2FP.BF16.F32.PACK_AB R68, R140, R2 ;  /* 0x000000028c44723e */ /* 0x020fe400000010ff */
[----:B------:R-:W-:Y:S01]  /*21de0*/  FADD.FTZ R156, R139, R156 ;  /* 0x0000009c8b9c7221 */ /* 0x000fe20000010000 */
[----:B------:R-:W2:Y:S01]  /*21df0*/  MUFU.EX2 R141, R141 ;  /* 0x0000008d008d7308 */ /* 0x000ea20000000800 */
[C---:B------:R-:W-:Y:S01]  /*21e00*/  HMMA.16816.F32.BF16 R28, R80.reuse, R94, R28 ;  /* 0x0000005e501c723c */ /* 0x040fe2000004181c */
[----:B------:R-:W3:Y:S07]  /*21e10*/  LDSM.16.MT88.4 R92, [R205+0x13800] ;  /* 0x01380000cd5c783b */ /* 0x000eee0000004200 */
[----:B------:R-:W-:Y:S01]  /*21e20*/  HMMA.16816.F32.BF16 R40, R80, R84, R40 ;  /* 0x000000545028723c */ /* 0x000fe20000041828 */
[C---:B-1----:R-:W-:Y:S01]  /*21e30*/  F2FP.BF16.F32.PACK_AB R70, R136.reuse, R139 ;  /* 0x0000008b8846723e */ /* 0x042fe200000010ff */
[----:B------:R-:W-:Y:S01]  /*21e40*/  FADD.FTZ R246, R136, R156 ;  /* 0x0000009c88f67221 */ /* 0x000fe20000010000 */
[C---:B--2---:R-:W-:Y:S01]  /*21e50*/  F2FP.BF16.F32.PACK_AB R71, R141.reuse, R0 ;  /* 0x000000008d47723e */ /* 0x044fe200000010ff */
[----:B------:R-:W-:-:S04]  /*21e60*/  FADD.FTZ R245, R141, R195 ;  /* 0x000000c38df57221 */ /* 0x000fc80000010000 */
[C---:B------:R-:W-:Y:S01]  /*21e70*/  HMMA.16816.F32.BF16 R48, R80.reuse, R86, R48 ;  /* 0x000000565030723c */ /* 0x040fe20000041830 */
[----:B------:R-:W1:Y:S07]  /*21e80*/  LDSM.16.MT88.4 R84, [R204+0x13800] ;  /* 0x01380000cc54783b */ /* 0x000e6e0000004200 */
[C---:B----4-:R-:W-:Y:S08]  /*21e90*/  HMMA.16816.F32.BF16 R60, R80.reuse, R76, R60 ;  /* 0x0000004c503c723c */ /* 0x050ff0000004183c */
[----:B------:R-:W-:Y:S01]  /*21ea0*/  HMMA.16816.F32.BF16 R64, R80, R78, R64 ;  /* 0x0000004e5040723c */ /* 0x000fe20000041840 */
[----:B------:R-:W2:Y:S07]  /*21eb0*/  LDSM.16.MT88.4 R76, [R135+0x7800] ;  /* 0x00780000874c783b */ /* 0x000eae0000004200 */
[----:B------:R-:W-:Y:S01]  /*21ec0*/  HMMA.16816.F32.BF16 R128, R68, R124, R8 ;  /* 0x0000007c4480723c */ /* 0x000fe20000041808 */
[----:B------:R-:W4:Y:S07]  /*21ed0*/  LDSM.16.MT88.4 R8, [R135+0x3800] ;  /* 0x003800008708783b */ /* 0x000f2e0000004200 */
[C---:B------:R-:W-:Y:S08]  /*21ee0*/  HMMA.16816.F32.BF16 R16, R80.reuse, R96, R16 ;  /* 0x000000605010723c */ /* 0x040ff00000041810 */
[C---:B------:R-:W-:Y:S08]  /*21ef0*/  HMMA.16816.F32.BF16 R20, R80.reuse, R98, R20 ;  /* 0x000000625014723c */ /* 0x040ff00000041814 */
[C---:B------:R-:W-:Y:S08]  /*21f00*/  HMMA.16816.F32.BF16 R72, R80.reuse, R88, R72 ;  /* 0x000000585048723c */ /* 0x040ff00000041848 */
[----:B------:R-:W-:Y:S08]  /*21f10*/  HMMA.16816.F32.BF16 R4, R80, R90, R4 ;  /* 0x0000005a5004723c */ /* 0x000ff00000041804 */
[C---:B---3--:R-:W-:Y:S08]  /*21f20*/  HMMA.16816.F32.BF16 R96, R68.reuse, R92, R40 ;  /* 0x0000005c4460723c */ /* 0x048ff00000041828 */
[C---:B------:R-:W-:Y:S08]  /*21f30*/  HMMA.16816.F32.BF16 R120, R68.reuse, R116, R16 ;  /* 0x000000744478723c */ /* 0x040ff00000041810 */
[C---:B-1----:R-:W-:Y:S08]  /*21f40*/  HMMA.16816.F32.BF16 R88, R68.reuse, R84, R52 ;  /* 0x000000544458723c */ /* 0x042ff00000041834 */
[C---:B--2---:R-:W-:Y:S08]  /*21f50*/  HMMA.16816.F32.BF16 R80, R68.reuse, R76, R60 ;  /* 0x0000004c4450723c */ /* 0x044ff0000004183c */
[C---:B------:R-:W-:Y:S08]  /*21f60*/  HMMA.16816.F32.BF16 R104, R68.reuse, R100, R32 ;  /* 0x000000644468723c */ /* 0x040ff00000041820 */
        /* <DEDUP_REMOVED lines=12> */
.L_x_8087:
[----:B------:R-:W-:-:S07]  /*22030*/  IADD3 R44, PT, PT, R203, -0x1, RZ ;  /* 0xffffffffcb2c7810 */ /* 0x000fce0007ffe0ff */
.L_x_8096:
[----:B------:R-:W-:Y:S05]  /*22040*/  BSYNC B2 ;  /* 0x0000000000027941 */ /* 0x000fea0003800000 */
.L_x_8086:
        /* <DEDUP_REMOVED lines=8> */
[----:B------:R-:W-:Y:S01]  /*220d0*/  LOP3.LUT R244, R242, 0x40, R46, 0xfe, !PT ;  /* 0x00000040f2f47812 */ /* 0x000fe200078efe2e */
[----:B------:R-:W-:Y:S01]  /*220e0*/  VIADD R241, R44, 0x1 ;  /* 0x000000012cf17836 */ /* 0x000fe20000000000 */
[----:B------:R-:W-:Y:S01]  /*220f0*/  IADD3 R243, PT, PT, R243, -0x39, -R242 ;  /* 0xffffffc7f3f37810 */ /* 0x000fe20007ffe8f2 */
[----:B------:R-:W-:Y:S01]  /*22100*/  VIADD R242, R242, 0x80 ;  /* 0x00000080f2f27836 */ /* 0x000fe20000000000 */
[----:B------:R-:W-:-:S13]  /*22110*/  ISETP.NE.AND.EX P3, PT, R235, RZ, PT, P3 ;  /* 0x000000ffeb00720c */ /* 0x000fda0003f65330 */
.L_x_8104:
        /* <DEDUP_REMOVED lines=90> */
.L_x_8099:
[----:B------:R-:W-:Y:S05]  /*226c0*/  BSYNC.RECONVERGENT B0 ;  /* 0x0000000000007941 */ /* 0x000fea0003800200 */
.L_x_8098:
[----:B------:R-:W1:Y:S01]  /*226d0*/  S2UR UR4, SR_CgaCtaId ;  /* 0x00000000000479c3 */ /* 0x000e620000008800 */
[C---:B------:R-:W-:Y:S01]  /*226e0*/  SHF.L.U32 R209, R208.reuse, 0x3, RZ ;  /* 0x00000003d0d17819 */ /* 0x040fe200000006ff */
[----:B------:R-:W-:Y:S01]  /*226f0*/  UMOV UR5, 0x400 ;  /* 0x0000040000057882 */ /* 0x000fe20000000000 */
[C---:B------:R-:W-:Y:S01]  /*22700*/  LOP3.LUT R6, R208.reuse, 0x38, RZ, 0xc0, !PT ;  /* 0x00000038d0067812 */ /* 0x040fe200078ec0ff */
[C---:B------:R-:W-:Y:S01]  /*22710*/  IMAD.SHL.U32 R214, R208.reuse, 0x40, RZ ;  /* 0x00000040d0d67824 */ /* 0x040fe200078e00ff */
[C---:B------:R-:W-:Y:S01]  /*22720*/  LOP3.LUT R3, R209.reuse, 0x38, RZ, 0xc0, !PT ;  /* 0x00000038d1037812 */ /* 0x040fe200078ec0ff */
[----:B------:R-:W-:Y:S01]  /*22730*/  IMAD.SHL.U32 R211, R208, 0x20, RZ ;  /* 0x00000020d0d37824 */ /* 0x000fe200078e00ff */
[----:B------:R-:W-:Y:S01]  /*22740*/  LOP3.LUT R5, R209, 0x1c0, RZ, 0xc0, !PT ;  /* 0x000001c0d1057812 */ /* 0x000fe200078ec0ff */
[----:B------:R-:W-:Y:S01]  /*22750*/  BSSY.RECONVERGENT B1, `(.L_x_8100) ;  /* 0x00002d1000017945 */ /* 0x000fe20003800200 */
[C---:B------:R-:W-:Y:S02]  /*22760*/  ISETP.GE.AND P1, PT, R3.reuse, R229, PT ;  /* 0x000000e50300720c */ /* 0x040fe40003f26270 */
[----:B------:R-:W-:Y:S02]  /*22770*/  LOP3.LUT R6, R3, R5, R6, 0x1e, !PT ;  /* 0x0000000503067212 */ /* 0x000fe400078e1e06 */
[----:B------:R-:W-:Y:S02]  /*22780*/  LOP3.LUT R5, R209, 0x1e00, RZ, 0xc0, !PT ;  /* 0x00001e00d1057812 */ /* 0x000fe400078ec0ff */
[----:B------:R-:W-:Y:S02]  /*22790*/  LOP3.LUT R4, R3, 0x40, RZ, 0xfc, !PT ;  /* 0x0000004003047812 */ /* 0x000fe400078efcff */
[----:B------:R-:W-:Y:S01]  /*227a0*/  LOP3.LUT R6, R6, R5, RZ, 0xfc, !PT ;  /* 0x0000000506067212 */ /* 0x000fe200078efcff */
[----:B------:R-:W-:Y:S01]  /*227b0*/  IMAD.SHL.U32 R5, R218, 0x20, RZ ;  /* 0x00000020da057824 */ /* 0x000fe200078e00ff */
[----:B------:R-:W-:Y:S02]  /*227c0*/  ISETP.GE.AND P0, PT, R4, R229, PT ;  /* 0x000000e50400720c */ /* 0x000fe40003f06270 */
[----:B------:R-:W-:Y:S01]  /*227d0*/  LOP3.LUT R4, R214, 0x1c0, RZ, 0xc0, !PT ;  /* 0x000001c0d6047812 */ /* 0x000fe200078ec0ff */
[----:B------:R-:W-:Y:S01]  /*227e0*/  @!P1 IMAD.MOV.U32 R9, RZ, RZ, R224 ;  /* 0x000000ffff099224 */ /* 0x000fe200078e00e0 */
[----:B------:R-:W-:Y:S01]  /*227f0*/  @!P1 R2UR UR12, R134 ;  /* 0x00000000860c92ca */ /* 0x000fe200000e0000 */
[----:B-1----:R-:W-:Y:S01]  /*22800*/  ULEA UR8, UR4, UR5, 0x18 ;  /* 0x0000000504087291 */ /* 0x002fe2000f8ec0ff */
[C---:B------:R-:W-:Y:S02]  /*22810*/  @!P1 R2UR UR13, R135.reuse ;  /* 0x00000000870d92ca */ /* 0x040fe400000e0000 */
[----:B------:R-:W-:Y:S02]  /*22820*/  @!P1 MOV R8, R225 ;  /* 0x000000e100089202 */ /* 0x000fe40000000f00 */
[--C-:B------:R-:W-:Y:S02]  /*22830*/  LOP3.LUT R4, R4, 0x8, R208.reuse, 0xf8, !PT ;  /* 0x0000000804047812 */ /* 0x100fe400078ef8d0 */
[----:B------:R-:W-:Y:S02]  /*22840*/  LEA R247, R6, UR8, 0x1 ;  /* 0x0000000806f77c11 */ /* 0x000fe4000f8e08ff */
[----:B------:R-:W-:Y:S02]  /*22850*/  @!P0 R2UR UR10, R134 ;  /* 0x00000000860a82ca */ /* 0x000fe400000e0000 */
[C---:B------:R-:W-:Y:S02]  /*22860*/  @!P0 R2UR UR11, R135.reuse ;  /* 0x00000000870b82ca */ /* 0x040fe400000e0000 */
[----:B------:R-:W-:Y:S01]  /*22870*/  LOP3.LUT R183, R214, 0x400, RZ, 0xc0, !PT ;  /* 0x00000400d6b77812 */ /* 0x000fe200078ec0ff */
[----:B------:R-:W-:Y:S01]  /*22880*/  @!PT LDS RZ, [RZ] ;  /* 0x00000000fffff984 */ /* 0x000fe20000000800 */
[----:B------:R-:W-:Y:S01]  /*22890*/  @!PT LDS RZ, [RZ] ;  /* 0x00000000fffff984 */ /* 0x000fe20000000800 */
[----:B------:R-:W-:Y:S01]  /*228a0*/  @!PT LDS RZ, [RZ] ;  /* 0x00000000fffff984 */ /* 0x000fe20000000800 */
[----:B------:R1:W-:Y:S01]  /*228b0*/  @!P1 LDGSTS.E.BYPASS.LTC128B.128 [R247+0xc000], desc[UR12][R8.64] ;  /* 0x0c00000008f79fae */ /* 0x0003e2000b981a0c */
[----:B------:R-:W-:Y:S02]  /*228c0*/  LOP3.LUT R4, R4, R3, RZ, 0x3c, !PT ;  /* 0x0000000304047212 */ /* 0x000fe400078e3cff */
[----:B------:R-:W-:Y:S03]  /*228d0*/  @!P1 R2UR UR4, R134 ;  /* 0x00000000860492ca */ /* 0x000fe600000e0000 */
[----:B------:R-:W-:Y:S01]  /*228e0*/  @P1 STS.128 [R247+0xc000], RZ ;  /* 0x00c000fff7001388 */ /* 0x000fe20000000c00 */
[----:B------:R-:W-:Y:S02]  /*228f0*/  @!P1 R2UR UR5, R135 ;  /* 0x00000000870592ca */ /* 0x000fe400000e0000 */
[----:B------:R-:W-:Y:S02]  /*22900*/  LEA R183, R4, R183, 0x1 ;  /* 0x000000b704b77211 */ /* 0x000fe400078e08ff */
[-C--:B------:R-:W-:Y:S02]  /*22910*/  IADD3 R6, P2, PT, R5, R225.reuse, RZ ;  /* 0x000000e105067210 */ /* 0x080fe40007f5e0ff */
[----:B------:R-:W-:Y:S01]  /*22920*/  SHF.L.U64.HI R4, R218, 0x5, R219 ;  /* 0x00000005da047819 */ /* 0x000fe200000102db */
[----:B------:R-:W-:Y:S01]  /*22930*/  VIADD R182, R183, UR8 ;  /* 0x00000008b7b67c36 */ /* 0x000fe20008000000 */
[----:B------:R-:W-:Y:S02]  /*22940*/  @!P0 R2UR UR12, R134 ;  /* 0x00000000860c82ca */ /* 0x000fe400000e0000 */
[C---:B------:R-:W-:Y:S02]  /*22950*/  @!P0 R2UR UR13, R135.reuse ;  /* 0x00000000870d82ca */ /* 0x040fe400000e0000 */
[----:B------:R-:W-:Y:S02]  /*22960*/  IADD3.X R7, PT, PT, R4, R224, RZ, P2, !PT ;  /* 0x000000e004077210 */ /* 0x000fe400017fe4ff */
[----:B------:R-:W-:Y:S02]  /*22970*/  @!P1 R2UR UR14, R134 ;  /* 0x00000000860e92ca */ /* 0x000fe400000e0000 */
[----:B------:R-:W-:Y:S02]  /*22980*/  @!P1 R2UR UR15, R135 ;  /* 0x00000000870f92ca */ /* 0x000fe400000e0000 */
[----:B------:R-:W-:Y:S02]  /*22990*/  SHF.R.U32.HI R210, RZ, 0x1, R208 ;  /* 0x00000001ffd27819 */ /* 0x000fe400000116d0 */
[----:B------:R-:W-:Y:S02]  /*229a0*/  LOP3.LUT R211, R211, 0x7c00, RZ, 0xc0, !PT ;  /* 0x00007c00d3d37812 */ /* 0x000fe400078ec0ff */
[----:B-1----:R-:W-:Y:S01]  /*229b0*/  @!P0 MOV R8, R225 ;  /* 0x000000e100088202 */ /* 0x002fe20000000f00 */
[----:B------:R-:W-:Y:S01]  /*229c0*/  @!P0 IMAD.MOV.U32 R9, RZ, RZ, R224 ;  /* 0x000000ffff098224 */ /* 0x000fe200078e00e0 */
[----:B------:R-:W-:Y:S02]  /*229d0*/  LOP3.LUT R213, R210, 0x8, RZ, 0xc0, !PT ;  /* 0x00000008d2d57812 */ /* 0x000fe400078ec0ff */
[--C-:B------:R-:W-:Y:S02]  /*229e0*/  LOP3.LUT R181, R211, 0x200, R214.reuse, 0xf8, !PT ;  /* 0x00000200d3b57812 */ /* 0x100fe400078ef8d6 */
[----:B------:R-:W-:Y:S01]  /*229f0*/  @!PT LDS RZ, [RZ] ;  /* 0x00000000fffff984 */ /* 0x000fe20000000800 */
[----:B------:R-:W-:Y:S01]  /*22a00*/  @!PT LDS RZ, [RZ] ;  /* 0x00000000fffff984 */ /* 0x000fe20000000800 */
[----:B------:R-:W-:Y:S01]  /*22a10*/  @!PT LDS RZ, [RZ] ;  /* 0x00000000fffff984 */ /* 0x000fe20000000800 */
[----:B------:R1:W-:Y:S01]  /*22a20*/  @!P0 LDGSTS.E.BYPASS.LTC128B.128 [R247+0x10000], desc[UR10][R8.64+0x80] ;  /* 0x1000008008f78fae */ /* 0x0003e2000b981a0a */
[C---:B------:R-:W-:Y:S02]  /*22a30*/  @!P1 R2UR UR10, R134.reuse ;  /* 0x00000000860a92ca */ /* 0x040fe400000e0000 */
[----:B------:R-:W-:Y:S03]  /*22a40*/  @!P1 R2UR UR11, R135 ;  /* 0x00000000870b92ca */ /* 0x000fe600000e0000 */
[----:B------:R-:W-:Y:S01]  /*22a50*/  @P0 STS.128 [R247+0x10000], RZ ;  /* 0x010000fff7000388 */ /* 0x000fe20000000c00 */
[----:B------:R-:W-:Y:S02]  /*22a60*/  LOP3.LUT R213, R213, 0x1c0, R214, 0xf8, !PT ;  /* 0x000001c0d5d57812 */ /* 0x000fe400078ef8d6 */
[----:B------:R-:W-:Y:S03]  /*22a70*/  MOV R212, 0x20 ;  /* 0x0000002000d47802 */ /* 0x000fe60000000f00 */
[----:B------:R-:W-:Y:S01]  /*22a80*/  @!PT LDS RZ, [RZ] ;  /* 0x00000000fffff984 */ /* 0x000fe20000000800 */
[----:B------:R-:W-:Y:S01]  /*22a90*/  @!PT LDS RZ, [RZ] ;  /* 0x00000000fffff984 */ /* 0x000fe20000000800 */
[----:B------:R-:W-:Y:S01]  /*22aa0*/  @!PT LDS RZ, [RZ] ;  /* 0x00000000fffff984 */ /* 0x000fe20000000800 */
[----:B------:R-:W-:Y:S01]  /*22ab0*/  @!P1 LDGSTS.E.BYPASS.LTC128B.128 [R247+0xc800], desc[UR4][R6.64] ;  /* 0x0c80000006f79fae */ /* 0x000fe2000b981a04 */
[C---:B------:R-:W-:Y:S02]  /*22ac0*/  @!P0 R2UR UR4, R134.reuse ;  /* 0x00000000860482ca */ /* 0x040fe400000e0000 */
[----:B------:R-:W-:Y:S03]  /*22ad0*/  @!P0 R2UR UR5, R135 ;  /* 0x00000000870582ca */ /* 0x000fe600000e0000 */
[----:B------:R-:W-:Y:S01]  /*22ae0*/  @P1 STS.128 [R247+0xc800], RZ ;  /* 0x00c800fff7001388 */ /* 0x000fe20000000c00 */
[----:B------:R-:W-:Y:S02]  /*22af0*/  LOP3.LUT R213, R213, R3, RZ, 0x3c, !PT ;  /* 0x00000003d5d57212 */ /* 0x000fe400078e3cff */
[----:B------:R-:W-:Y:S03]  /*22b00*/  IADD3 R241, PT, PT, R241, -0x1, RZ ;  /* 0xfffffffff1f17810 */ /* 0x000fe60007ffe0ff */
[----:B------:R-:W-:Y:S01]  /*22b10*/  @!PT LDS RZ, [RZ] ;  /* 0x00000000fffff984 */ /* 0x000fe20000000800 */
[----:B------:R-:W-:Y:S01]  /*22b20*/  @!PT LDS RZ, [RZ] ;  /* 0x00000000fffff984 */ /* 0x000fe20000000800 */
[----:B------:R-:W-:Y:S01]  /*22b30*/  @!PT LDS RZ, [RZ] ;  /* 0x00000000fffff984 */ /* 0x000fe20000000800 */
[----:B------:R2:W-:Y:S01]  /*22b40*/  @!P0 LDGSTS.E.BYPASS.LTC128B.128 [R247+0x10800], desc[UR12][R6.64+0x80] ;  /* 0x1080008006f78fae */ /* 0x0005e2000b981a0c */
[----:B------:R-:W-:Y:S02]  /*22b50*/  @!P1 R2UR UR12, R134 ;  /* 0x00000000860c92ca */ /* 0x000fe400000e0000 */
[----:B------:R-:W-:Y:S03]  /*22b60*/  @!P1 R2UR UR13, R135 ;  /* 0x00000000870d92ca */ /* 0x000fe600000e0000 */
[----:B------:R-:W-:Y:S01]  /*22b70*/  @P0 STS.128 [R247+0x10800], RZ ;  /* 0x010800fff7000388 */ /* 0x000fe20000000c00 */
[----:B------:R-:W-:Y:S04]  /*22b80*/  LOP3.LUT R181, R181, R213, RZ, 0xfc, !PT ;  /* 0x000000d5b5b57212 */ /* 0x000fe800078efcff */
[----:B------:R-:W-:Y:S02]  /*22b90*/  LEA R181, R181, UR8, 0x1 ;  /* 0x00000008b5b57c11 */ /* 0x000fe4000f8e08ff */
        /* <DEDUP_REMOVED lines=81> */
[----:B------:R1:W-:Y:S01]  /*230b0*/  @!P0 LDGSTS.E.BYPASS.LTC128B.128 [R247+0x13800], desc[UR4][R8.64+0x80] ;  /* 0x1380008008f78fae */ /* 0x0003e2000b981a04 */
[----:B------:R-:W-:Y:S02]  /*230c0*/  R2UR UR4, R134 ;  /* 0x00000000860472ca */ /* 0x000fe400000e0000 */
[----:B------:R-:W-:Y:S03]  /*230d0*/  R2UR UR5, R135 ;  /* 0x00000000870572ca */ /* 0x000fe600000e0000 */
[----:B------:R-:W-:Y:S01]  /*230e0*/  @P0 STS.128 [R247+0x13800], RZ ;  /* 0x013800fff7000388 */ /* 0x000fe20000000c00 */
[----:B------:R-:W-:Y:S05]  /*230f0*/  LOP3.LUT P0, RZ, R208, 0x2, RZ, 0xc0, !PT ;  /* 0x00000002d0ff7812 */ /* 0x000fea000780c0ff */
[----:B------:R-:W-:Y:S01]  /*23100*/  LDSM.16.M88.4 R64, [R181] ;  /* 0x00000000b540783b */ /* 0x000fe20000000200 */
[----:B------:R-:W-:Y:S02]  /*23110*/  SEL R212, R212, 0xffffffe0, !P0 ;  /* 0xffffffe0d4d47807 */ /* 0x000fe40004000000 */
[----:B------:R-:W-:Y:S02]  /*23120*/  ISETP.GT.AND P0, PT, R241, R220, PT ;  /* 0x000000dcf100720c */ /* 0x000fe40003f04270 */
[CC--:B------:R-:W-:Y:S01]  /*23130*/  IADD3 R140, PT, PT, R181.reuse, R212.reuse, RZ ;  /* 0x000000d4b58c7210 */ /* 0x0c0fe20007ffe0ff */
[----:B------:R-:W-:Y:S01]  /*23140*/  LDSM.16.M88.4 R16, [R183+UR8+0x4800] ;  /* 0x00480008b710783b */ /* 0x000fe20008000200 */
[C---:B------:R-:W-:Y:S01]  /*23150*/  IMAD.IADD R164, R182.reuse, 0x1, R212 ;  /* 0x00000001b6a47824 */ /* 0x040fe200078e02d4 */
[----:B------:R-:W-:Y:S04]  /*23160*/  IADD3 R202, PT, PT, R182, R212, RZ ;  /* 0x000000d4b6ca7210 */ /* 0x000fe80007ffe0ff */
[----:B------:R-:W-:Y:S06]  /*23170*/  LDSM.16.M88.4 R24, [R183+UR8+0x5000] ;  /* 0x00500008b718783b */ /* 0x000fec0008000200 */
[----:B------:R-:W-:Y:S06]  /*23180*/  LDSM.16.M88.4 R32, [R183+UR8+0x5800] ;  /* 0x00580008b720783b */ /* 0x000fec0008000200 */
[----:B-1----:R-:W1:Y:S06]  /*23190*/  LDSM.16.M88.4 R8, [R183+UR8+0x4000] ;  /* 0x00400008b708783b */ /* 0x002e6c0008000200 */
[----:B------:R-:W0:Y:S06]  /*231a0*/  LDGDEPBAR ;  /* 0x00000000000079af */ /* 0x000e2c0000000000 */
[----:B------:R-:W2:Y:S06]  /*231b0*/  LDSM.16.M88.4 R40, [R183+UR8+0x6000] ;  /* 0x00600008b728783b */ /* 0x000eac0008000200 */
[----:B------:R-:W3:Y:S06]  /*231c0*/  LDSM.16.M88.4 R48, [R183+UR8+0x6800] ;  /* 0x00680008b730783b */ /* 0x000eec0008000200 */
[----:B------:R-:W4:Y:S06]  /*231d0*/  LDSM.16.M88.4 R56, [R183+UR8+0x7000] ;  /* 0x00700008b738783b */ /* 0x000f2c0008000200 */
[----:B------:R-:W5:Y:S06]  /*231e0*/  LDSM.16.M88.4 R136, [R183+UR8+0x7800] ;  /* 0x00780008b788783b */ /* 0x000f6c0008000200 */
[----:B------:R-:W-:Y:S01]  /*231f0*/  LDSM.16.M88.4 R140, [R140] ;  /* 0x000000008c8c783b */ /* 0x000fe20000000200 */
[C---:B-1----:R-:W-:Y:S05]  /*23200*/  HMMA.16816.F32.BF16 R4, R64.reuse, R8, RZ ;  /* 0x000000084004723c */ /* 0x042fea00000418ff */
[----:B------:R-:W1:Y:S06]  /*23210*/  LDSM.16.M88.4 R144, [R164+0x4000] ;  /* 0x00400000a490783b */ /* 0x000e6c0000000200 */
[----:B------:R-:W1:Y:S01]  /*23220*/  LDSM.16.M88.4 R148, [R164+0x4800] ;  /* 0x00480000a494783b */ /* 0x000e620000000200 */
[C---:B------:R-:W-:Y:S05]  /*23230*/  HMMA.16816.F32.BF16 R8, R64.reuse, R10, RZ ;  /* 0x0000000a4008723c */ /* 0x040fea00000418ff */
[----:B------:R-:W1:Y:S03]  /*23240*/  LDSM.16.M88.4 R152, [R164+0x5000] ;  /* 0x00500000a498783b */ /* 0x000e660000000200 */
[C---:B------:R-:W-:Y:S03]  /*23250*/  HMMA.16816.F32.BF16 R12, R64.reuse, R16, RZ ;  /* 0x00000010400c723c */ /* 0x040fe600000418ff */
[----:B------:R-:W-:Y:S05]  /*23260*/  LDSM.16.M88.4 R156, [R164+0x6800] ;  /* 0x00680000a49c783b */ /* 0x000fea0000000200 */
[C---:B------:R-:W-:Y:S01]  /*23270*/  HMMA.16816.F32.BF16 R16, R64.reuse, R18, RZ ;  /* 0x000000124010723c */ /* 0x040fe200000418ff */
[----:B------:R-:W-:Y:S06]  /*23280*/  LDSM.16.M88.4 R160, [R164+0x7000] ;  /* 0x00700000a4a0783b */ /* 0x000fec0000000200 */
[----:B------:R-:W5:Y:S01]  /*23290*/  LD.E R223, desc[UR4][R132.64+0x18c] ;  /* 0x00018c0484df7980 */ /* 0x000f62000c101900 */
[C---:B------:R-:W-:Y:S08]  /*232a0*/  HMMA.16816.F32.BF16 R20, R64.reuse, R24, RZ ;  /* 0x000000184014723c */ /* 0x040ff000000418ff */
[C---:B------:R-:W-:Y:S08]  /*232b0*/  HMMA.16816.F32.BF16 R24, R64.reuse, R26, RZ ;  /* 0x0000001a4018723c */ /* 0x040ff000000418ff */
[C---:B------:R-:W-:Y:S08]  /*232c0*/  HMMA.16816.F32.BF16 R28, R64.reuse, R32, RZ ;  /* 0x00000020401c723c */ /* 0x040ff000000418ff */
[C---:B------:R-:W-:Y:S08]  /*232d0*/  HMMA.16816.F32.BF16 R32, R64.reuse, R34, RZ ;  /* 0x000000224020723c */ /* 0x040ff000000418ff */
[C---:B--2---:R-:W-:Y:S08]  /*232e0*/  HMMA.16816.F32.BF16 R36, R64.reuse, R40, RZ ;  /* 0x000000284024723c */ /* 0x044ff000000418ff */
[C---:B------:R-:W-:Y:S08]  /*232f0*/  HMMA.16816.F32.BF16 R40, R64.reuse, R42, RZ ;  /* 0x0000002a4028723c */ /* 0x040ff000000418ff */
[C---:B---3--:R-:W-:Y:S08]  /*23300*/  HMMA.16816.F32.BF16 R44, R64.reuse, R48, RZ ;  /* 0x00000030402c723c */ /* 0x048ff000000418ff */
[C---:B------:R-:W-:Y:S08]  /*23310*/  HMMA.16816.F32.BF16 R48, R64.reuse, R50, RZ ;  /* 0x000000324030723c */ /* 0x040ff000000418ff */
[C---:B----4-:R-:W-:Y:S08]  /*23320*/  HMMA.16816.F32.BF16 R52, R64.reuse, R56, RZ ;  /* 0x000000384034723c */ /* 0x050ff000000418ff */
[C---:B------:R-:W-:Y:S08]  /*23330*/  HMMA.16816.F32.BF16 R56, R64.reuse, R58, RZ ;  /* 0x0000003a4038723c */ /* 0x040ff000000418ff */
[C---:B-----5:R-:W-:Y:S08]  /*23340*/  HMMA.16816.F32.BF16 R60, R64.reuse, R136, RZ ;  /* 0x00000088403c723c */ /* 0x060ff000000418ff */
        /* <DEDUP_REMOVED lines=9> */
[C---:B------:R-:W-:Y:S01]  /*233e0*/  IMAD.IADD R180, R181.reuse, 0x1, R148 ;  /* 0x00000001b5b47824 */ /* 0x040fe200078e0294 */
[----:B------:R-:W-:Y:S02]  /*233f0*/  IADD3 R200, PT, PT, R182, R148, RZ ;  /* 0x00000094b6c87210 */ /* 0x000fe40007ffe0ff */
[----:B------:R-:W3:Y:S01]  /*23400*/  LDSM.16.M88.4 R148, [R164+0x7800] ;  /* 0x00780000a494783b */ /* 0x000ee20000000200 */
[C---:B------:R-:W-:Y:S01]  /*23410*/  IMAD.IADD R201, R212.reuse, 0x1, R180 ;  /* 0x00000001d4c97824 */ /* 0x040fe200078e02b4 */
[C---:B------:R-:W-:Y:S03]  /*23420*/  HMMA.16816.F32.BF16 R20, R140.reuse, R152, R20 ;  /* 0x000000988c14723c */ /* 0x040fe60000041814 */
[----:B------:R-:W-:Y:S01]  /*23430*/  IADD3 R215, PT, PT, R212, R200, RZ ;  /* 0x000000c8d4d77210 */ /* 0x000fe20007ffe0ff */
[----:B------:R-:W-:Y:S04]  /*23440*/  LDSM.16.M88.4 R164, [R180] ;  /* 0x00000000b4a4783b */ /* 0x000fe80000000200 */
[C---:B------:R-:W-:Y:S02]  /*23450*/  HMMA.16816.F32.BF16 R24, R140.reuse, R154, R24 ;  /* 0x0000009a8c18723c */ /* 0x040fe40000041818 */
[----:B------:R-:W4:Y:S06]  /*23460*/  LDSM.16.M88.4 R168, [R200+0x4000] ;  /* 0x00400000c8a8783b */ /* 0x000f2c0000000200 */
[C---:B--2---:R-:W-:Y:S01]  /*23470*/  HMMA.16816.F32.BF16 R28, R140.reuse, R136, R28 ;  /* 0x000000888c1c723c */ /* 0x044fe2000004181c */
[----:B------:R-:W2:Y:S06]  /*23480*/  LDSM.16.M88.4 R172, [R200+0x4800] ;  /* 0x00480000c8ac783b */ /* 0x000eac0000000200 */
[----:B------:R-:W5:Y:S01]  /*23490*/  LDSM.16.M88.4 R176, [R200+0x5000] ;  /* 0x00500000c8b0783b */ /* 0x000f620000000200 */
[C---:B------:R-:W-:Y:S05]  /*234a0*/  HMMA.16816.F32.BF16 R32, R140.reuse, R138, R32 ;  /* 0x0000008a8c20723c */ /* 0x040fea0000041820 */
[----:B------:R-:W5:Y:S03]  /*234b0*/  LDSM.16.M88.4 R152, [R200+0x5800] ;  /* 0x00580000c898783b */ /* 0x000f660000000200 */
        /* <DEDUP_REMOVED lines=14> */
[C---:B---3--:R-:W-:Y:S03]  /*235a0*/  HMMA.16816.F32.BF16 R60, R140.reuse, R148, R60 ;  /* 0x000000948c3c723c */ /* 0x048fe6000004183c */
[----:B------:R-:W-:Y:S05]  /*235b0*/  LDSM.16.M88.4 R204, [R215+0x8000] ;  /* 0x00800000d7cc783b */ /* 0x000fea0000000200 */
[----:B------:R-:W-:Y:S01]  /*235c0*/  HMMA.16816.F32.BF16 R64, R140, R150, R64 ;  /* 0x000000968c40723c */ /* 0x000fe20000041840 */
[----:B------:R-:W3:Y:S06]  /*235d0*/  LDSM.16.M88.4 R140, [R200+0x7000] ;  /* 0x00700000c88c783b */ /* 0x000eec0000000200 */
[----:B------:R-:W3:Y:S01]  /*235e0*/  LDSM.16.M88.4 R148, [R200+0x7800] ;  /* 0x00780000c894783b */ /* 0x000ee20000000200 */
[C---:B----4-:R-:W-:Y:S08]  /*235f0*/  HMMA.16816.F32.BF16 R4, R164.reuse, R168, R4 ;  /* 0x000000a8a404723c */ /* 0x050ff00000041804 */
[C---:B------:R-:W-:Y:S01]  /*23600*/  HMMA.16816.F32.BF16 R8, R164.reuse, R170, R8 ;  /* 0x000000aaa408723c */ /* 0x040fe20000041808 */
[----:B------:R-:W-:Y:S07]  /*23610*/  LDSM.16.M88.4 R168, [R215+0x5800] ;  /* 0x00580000d7a8783b */ /* 0x000fee0000000200 */
[C---:B--2---:R-:W-:Y:S08]  /*23620*/  HMMA.16816.F32.BF16 R12, R164.reuse, R172, R12 ;  /* 0x000000aca40c723c */ /* 0x044ff0000004180c */
[C---:B------:R-:W-:Y:S01]  /*23630*/  HMMA.16816.F32.BF16 R16, R164.reuse, R174, R16 ;  /* 0x000000aea410723c */ /* 0x040fe20000041810 */
[----:B------:R-:W-:Y:S07]  /*23640*/  LDSM.16.M88.4 R172, [R215+0x6000] ;  /* 0x00600000d7ac783b */ /* 0x000fee0000000200 */
[C---:B-----5:R-:W-:Y:S08]  /*23650*/  HMMA.16816.F32.BF16 R20, R164.reuse, R176, R20 ;  /* 0x000000b0a414723c */ /* 0x060ff00000041814 */
        /* <DEDUP_REMOVED lines=16> */
[----:B------:R-:W4:Y:S06]  /*23760*/  LDSM.16.M88.4 R148, [R215+0x7800] ;  /* 0x00780000d794783b */ /* 0x000f2c0000000200 */
[----:B------:R-:W-:Y:S01]  /*23770*/  LDSM.16.M88.4 R164, [R183+UR8+0xa000] ;  /* 0x00a00008b7a4783b */ /* 0x000fe20008000200 */
[C---:B-1----:R-:W-:Y:S08]  /*23780*/  HMMA.16816.F32.BF16 R4, R136.reuse, R152, R4 ;  /* 0x000000988804723c */ /* 0x042ff00000041804 */
[C---:B------:R-:W-:Y:S01]  /*23790*/  HMMA.16816.F32.BF16 R8, R136.reuse, R154, R8 ;  /* 0x0000009a8808723c */ /* 0x040fe20000041808 */
[----:B------:R1:W-:Y:S07]  /*237a0*/  LDSM.16.M88.4 R152, [R181+0x2000] ;  /* 0x00200000b598783b */ /* 0x0003ee0000000200 */
[C---:B------:R-:W-:Y:S08]  /*237b0*/  HMMA.16816.F32.BF16 R12, R136.reuse, R156, R12 ;  /* 0x0000009c880c723c */ /* 0x040ff0000004180c */
[C---:B------:R-:W-:Y:S01]  /*237c0*/  HMMA.16816.F32.BF16 R16, R136.reuse, R158, R16 ;  /* 0x0000009e8810723c */ /* 0x040fe20000041810 */
[----:B------:R-:W5:Y:S07]  /*237d0*/  LDSM.16.M88.4 R156, [R183+UR8+0x8000] ;  /* 0x00800008b79c783b */ /* 0x000f6e0008000200 */
        /* <DEDUP_REMOVED lines=16> */
[C---:B----4-:R-:W-:Y:S08]  /*238e0*/  HMMA.16816.F32.BF16 R60, R136.reuse, R148, R60 ;  /* 0x00000094883c723c */ /* 0x050ff0000004183c */
[----:B------:R-:W-:Y:S01]  /*238f0*/  HMMA.16816.F32.BF16 R64, R136, R150, R64 ;  /* 0x000000968840723c */ /* 0x000fe20000041840 */
[----:B------:R-:W-:Y:S06]  /*23900*/  LDSM.16.M88.4 R136, [R181+0x2000] ;  /* 0x00200000b588783b */ /* 0x000fec0000000200 */
[----:B------:R-:W4:Y:S01]  /*23910*/  LDSM.16.M88.4 R148, [R202+0x8000] ;  /* 0x00800000ca94783b */ /* 0x000f220000000200 */
[C---:B-----5:R-:W-:Y:S08]  /*23920*/  HMMA.16816.F32.BF16 R4, R152.reuse, R156, R4 ;  /* 0x0000009c9804723c */ /* 0x060ff00000041804 */
[C---:B------:R-:W-:Y:S01]  /*23930*/  HMMA.16816.F32.BF16 R8, R152.reuse, R158, R8 ;  /* 0x0000009e9808723c */ /* 0x040fe20000041808 */
[----:B------:R-:W5:Y:S07]  /*23940*/  LDSM.16.M88.4 R156, [R202+0x8800] ;  /* 0x00880000ca9c783b */ /* 0x000f6e0000000200 */
[C---:B-1----:R-:W-:Y:S08]  /*23950*/  HMMA.16816.F32.BF16 R12, R152.reuse, R160, R12 ;  /* 0x000000a0980c723c */ /* 0x042ff0000004180c */
[C---:B------:R-:W-:Y:S01]  /*23960*/  HMMA.16816.F32.BF16 R16, R152.reuse, R162, R16 ;  /* 0x000000a29810723c */ /* 0x040fe20000041810 */
[----:B------:R-:W-:Y:S07]  /*23970*/  LDSM.16.M88.4 R160, [R202+0xa800] ;  /* 0x00a80000caa0783b */ /* 0x000fee0000000200 */
[C---:B--2---:R-:W-:Y:S08]  /*23980*/  HMMA.16816.F32.BF16 R20, R152.reuse, R144, R20 ;  /* 0x000000909814723c */ /* 0x044ff00000041814 */
        /* <DEDUP_REMOVED lines=17> */
[----:B------:R-:W2:Y:S06]  /*23aa0*/  LDSM.16.M88.4 R152, [R202+0xa000] ;  /* 0x00a00000ca98783b */ /* 0x000eac0000000200 */
[----:B------:R-:W3:Y:S01]  /*23ab0*/  LDSM.16.M88.4 R176, [R200+0x8000] ;  /* 0x00800000c8b0783b */ /* 0x000ee20000000200 */
[C---:B----4-:R-:W-:Y:S08]  /*23ac0*/  HMMA.16816.F32.BF16 R4, R136.reuse, R148, R4 ;  /* 0x000000948804723c */ /* 0x050ff00000041804 */
[C---:B------:R-:W-:Y:S01]  /*23ad0*/  HMMA.16816.F32.BF16 R8, R136.reuse, R150, R8 ;  /* 0x000000968808723c */ /* 0x040fe20000041808 */
[----:B------:R-:W4:Y:S07]  /*23ae0*/  LDSM.16.M88.4 R148, [R200+0x8800] ;  /* 0x00880000c894783b */ /* 0x000f2e0000000200 */
[C---:B-----5:R-:W-:Y:S08]  /*23af0*/  HMMA.16816.F32.BF16 R12, R136.reuse, R156, R12 ;  /* 0x0000009c880c723c */ /* 0x060ff0000004180c */
[C---:B------:R-:W-:Y:S01]  /*23b00*/  HMMA.16816.F32.BF16 R16, R136.reuse, R158, R16 ;  /* 0x0000009e8810723c */ /* 0x040fe20000041810 */
[----:B------:R-:W5:Y:S06]  /*23b10*/  LDSM.16.M88.4 R156, [R200+0xb800] ;  /* 0x00b80000c89c783b */ /* 0x000f6c0000000200 */
[----:B------:R-:W5:Y:S01]  /*23b20*/  LDSM.16.M88.4 R200, [R201+0x2000] ;  /* 0x00200000c9c8783b */ /* 0x000f620000000200 */
        /* <DEDUP_REMOVED lines=145> */
[----:B------:R5:W1:Y:S01]  /*24440*/  MUFU.TANH R153, R63 ;  /* 0x0000003f00997308 */ /* 0x000a620000002400 */
[-C--:B------:R-:W-:Y:S09]  /*24450*/  FMUL.FTZ R67, R67, R223.reuse ;  /* 0x000000df43437220 */ /* 0x080ff20000410000 */
[----:B------:R-:W1:Y:S10]  /*24460*/  MUFU.TANH R34, R34 ;  /* 0x0000002200227308 */ /* 0x000e740000002400 */
[----:B------:R-:W1:Y:S01]  /*24470*/  MUFU.TANH R35, R35 ;  /* 0x0000002300237308 */ /* 0x000e620000002400 */
[----:B-----5:R-:W-:Y:S09]  /*24480*/  FMUL.FTZ R63, R66, R223 ;  /* 0x000000df423f7220 */ /* 0x020ff20000410000 */
        /* <DEDUP_REMOVED lines=30> */
[----:B------:R1:W1:Y:S01]  /*24670*/  MUFU.TANH R138, R67 ;  /* 0x00000043008a7308 */ /* 0x0002620000002400 */
[----:B--234-:R-:W-:Y:S05]  /*24680*/  @!P0 BRA `(.L_x_8101) ;  /* 0x0000000c00748947 */ /* 0x01cfea0003800000 */
[----:B------:R-:W-:Y:S01]  /*24690*/  ISETP.NE.U32.AND P3, PT, R234, RZ, PT ;  /* 0x000000ffea00720c */ /* 0x000fe20003f65070 */
[----:B------:R-:W-:Y:S01]  /*246a0*/  BSSY.RECONVERGENT B0, `(.L_x_8102) ;  /* 0x0000058000007945 */ /* 0x000fe20003800200 */
[----:B------:R-:W-:Y:S02]  /*246b0*/  LOP3.LUT R6, R3, 0x40, RZ, 0xfc, !PT ;  /* 0x0000004003067812 */ /* 0x000fe400078efcff */
[----:B------:R-:W-:Y:S02]  /*246c0*/  ISETP.NE.AND.EX P3, PT, R235, RZ, PT, P3 ;  /* 0x000000ffeb00720c */ /* 0x000fe40003f65330 */
[-C--:B------:R-:W-:Y:S11]  /*246d0*/  ISETP.GE.AND P1, PT, R3, R229.reuse, PT ;  /* 0x000000e50300720c */ /* 0x080ff60003f26270 */
        /* <DEDUP_REMOVED lines=84> */
.L_x_8103:
[----:B------:R-:W-:Y:S05]  /*24c20*/  BSYNC.RECONVERGENT B0 ;  /* 0x0000000000007941 */ /* 0x000fea0003800200 */
.L_x_8102:
[----:B------:R-:W-:Y:S01]  /*24c30*/  @!P1 R2UR UR10, R134 ;  /* 0x00000000860a92ca */ /* 0x000fe200000e0000 */
[----:B------:R-:W-:Y:S01]  /*24c40*/  @!P1 IMAD.MOV.U32 R223, RZ, RZ, R221 ;  /* 0x000000ffffdf9224 */ /* 0x000fe200078e00dd */
[C---:B------:R-:W-:Y:S01]  /*24c50*/  @!P1 R2UR UR11, R135.reuse ;  /* 0x00000000870b92ca */ /* 0x040fe200000e0000 */
[----:B------:R-:W-:Y:S01]  /*24c60*/  IMAD.SHL.U32 R3, R216, 0x20, RZ ;  /* 0x00000020d8037824 */ /* 0x000fe200078e00ff */
        /* <DEDUP_REMOVED lines=17> */
[-C--:B------:R-:W-:Y:S02]  /*24d80*/  IADD3 R8, P4, PT, R10, R3.reuse, RZ ;  /* 0x000000030a087210 */ /* 0x080fe40007f9e0ff */
[----:B------:R-:W-:Y:S03]  /*24d90*/  @!P1 R2UR UR15, R135 ;  /* 0x00000000870f92ca */ /* 0x000fe600000e0000 */
[--C-:B------:R-:W-:Y:S02]  /*24da0*/  IMAD.X R9, R11, 0x1, R6.reuse, P4 ;  /* 0x000000010b097824 */ /* 0x100fe400020e0606 */
[----:B--2---:R-:W-:Y:S05]  /*24db0*/  @!P0 IMAD.MOV.U32 R223, RZ, RZ, R221 ;  /* 0x000000ffffdf8224 */ /* 0x004fea00078e00dd */
        /* <DEDUP_REMOVED lines=72> */
[----:B------:R3:W-:Y:S01]  /*25240*/  @!P1 LDGSTS.E.BYPASS.LTC128B.128 [R247+0x6800], desc[UR4][R10.64] ;  /* 0x068000000af79fae */ /* 0x0007e2000b981a04 */
        /* <DEDUP_REMOVED lines=33> */
.L_x_8101:
[----:B------:R-:W-:Y:S05]  /*25460*/  BSYNC.RECONVERGENT B1 ;  /* 0x0000000000017941 */ /* 0x000fea0003800200 */
.L_x_8100:
[C---:B------:R-:W-:Y:S01]  /*25470*/  VIADD R3, R243.reuse, 0x39 ;  /* 0x00000039f3037836 */ /* 0x040fe20000000000 */
[----:B---3--:R-:W-:Y:S01]  /*25480*/  IABS R8, R243 ;  /* 0x000000f300087213 */ /* 0x008fe20000000000 */
[C---:B------:R-:W-:Y:S01]  /*25490*/  VIADD R7, R243.reuse, 0x41 ;  /* 0x00000041f3077836 */ /* 0x040fe20000000000 */
[----:B------:R-:W-:Y:S01]  /*254a0*/  R2UR UR4, R134 ;  /* 0x00000000860472ca */ /* 0x000fe200000e0000 */
[C---:B------:R-:W-:Y:S01]  /*254b0*/  VIADD R9, R244.reuse, 0xffffffc0 ;  /* 0xffffffc0f4097836 */ /* 0x040fe20000000000 */
[----:B------:R-:W-:Y:S01]  /*254c0*/  IABS R3, R3 ;  /* 0x0000000300037213 */ /* 0x000fe20000000000 */
[C---:B------:R-:W-:Y:S01]  /*254d0*/  VIADD R6, R243.reuse, 0x40 ;  /* 0x00000040f3067836 */ /* 0x040fe20000000000 */
[----:B------:R-:W-:Y:S01]  /*254e0*/  IABS R7, R7 ;  /* 0x0000000700077213 */ /* 0x000fe20000000000 */
[C---:B-1----:R-:W-:Y:S01]  /*254f0*/  VIADD R62, R244.reuse, 0xffffffc8 ;  /* 0xffffffc8f43e7836 */ /* 0x042fe20000000000 */
        /* <DEDUP_REMOVED lines=8> */
[C---:B------:R-:W-:Y:S01]  /*25580*/  FFMA.FTZ R142, -R236.reuse, R7, R142 ;  /* 0x00000007ec8e7223 */ /* 0x040fe2000001018e */
[C---:B------:R-:W-:Y:S02]  /*25590*/  VIADD R7, R243.reuse, 0x30 ;  /* 0x00000030f3077836 */ /* 0x040fe40000000000 */
[CC--:B------:R-:W-:Y:S01]  /*255a0*/  FFMA.FTZ R39, -R236.reuse, R8.reuse, R39 ;  /* 0x00000008ec277223 */ /* 0x0c0fe20000010127 */
[----:B------:R-:W-:Y:S01]  /*255b0*/  FFMA.FTZ R33, -R236, R8, R33 ;  /* 0x00000008ec217223 */ /* 0x000fe20000010121 */
[----:B------:R-:W-:Y:S01]  /*255c0*/  IABS R3, R3 ;  /* 0x0000000300037213 */ /* 0x000fe20000000000 */
[----:B------:R-:W-:Y:S01]  /*255d0*/  VIADD R8, R243, 0x28 ;  /* 0x00000028f3087836 */ /* 0x000fe20000000000 */
[----:B------:R-:W-:Y:S01]  /*255e0*/  IABS R7, R7 ;  /* 0x0000000700077213 */ /* 0x000fe20000000000 */
[C---:B------:R-:W-:Y:S01]  /*255f0*/  VIADD R53, R244.reuse, 0xffffffe1 ;  /* 0xffffffe1f4357836 */ /* 0x040fe20000000000 */
[----:B------:R-:W-:Y:S01]  /*25600*/  I2FP.F32.S32 R3, R3 ;  /* 0x0000000300037245 */ /* 0x000fe20000201400 */
[C---:B------:R-:W-:Y:S01]  /*25610*/  VIADD R48, R244.reuse, 0xfffffff9 ;  /* 0xfffffff9f4307836 */ /* 0x040fe20000000000 */
[----:B------:R-:W-:Y:S01]  /*25620*/  IABS R8, R8 ;  /* 0x0000000800087213 */ /* 0x000fe20000000000 */
[----:B------:R-:W-:Y:S01]  /*25630*/  VIADD R52, R244, 0xffffffe8 ;  /* 0xffffffe8f4347836 */ /* 0x000fe20000000000 */
[C---:B------:R-:W-:Y:S01]  /*25640*/  ISETP.GE.AND P0, PT, R9.reuse, R240, PT ;  /* 0x000000f00900720c */ /* 0x040fe20003f06270 */
[CC--:B------:R-:W-:Y:S01]  /*25650*/  FFMA.FTZ R136, -R236.reuse, R3.reuse, R136 ;  /* 0x00000003ec887223 */ /* 0x0c0fe20000010188 */
[C---:B------:R-:W-:Y:S01]  /*25660*/  ISETP.GE.AND P1, PT, R9.reuse, R238, PT ;  /* 0x000000ee0900720c */ /* 0x040fe20003f26270 */
[----:B------:R-:W-:Y:S01]  /*25670*/  FFMA.FTZ R14, -R236, R3, R14 ;  /* 0x00000003ec0e7223 */ /* 0x000fe2000001010e */
[C---:B------:R-:W-:Y:S01]  /*25680*/  ISETP.GE.AND P6, PT, R9.reuse, R239, PT ;  /* 0x000000ef0900720c */ /* 0x040fe20003fc6270 */
[C---:B------:R-:W-:Y:S01]  /*25690*/  VIADD R50, R244.reuse, 0x1 ;  /* 0x00000001f4327836 */ /* 0x040fe20000000000 */
[----:B------:R-:W-:Y:S01]  /*256a0*/  ISETP.GE.AND P5, PT, R9, R237, PT ;  /* 0x000000ed0900720c */ /* 0x000fe20003fa6270 */
        /* <DEDUP_REMOVED lines=8> */
[C---:B------:R-:W-:Y:S02]  /*25730*/  VIADD R7, R243.reuse, 0x19 ;  /* 0x00000019f3077836 */ /* 0x040fe40000000000 */
[CC--:B------:R-:W-:Y:S01]  /*25740*/  FFMA.FTZ R19, -R236.reuse, R3.reuse, R19 ;  /* 0x00000003ec137223 */ /* 0x0c0fe20000010113 */
[----:B------:R-:W-:Y:S01]  /*25750*/  FFMA.FTZ R13, -R236, R3, R13 ;  /* 0x00000003ec0d7223 */ /* 0x000fe2000001010d */
[C---:B------:R-:W-:Y:S01]  /*25760*/  VIADD R3, R243.reuse, 0x20 ;  /* 0x00000020f3037836 */ /* 0x040fe20000000000 */
[----:B------:R-:W-:Y:S01]  /*25770*/  I2FP.F32.S32 R9, R9 ;  /* 0x0000000900097245 */ /* 0x000fe20000201400 */
[C---:B------:R-:W-:Y:S01]  /*25780*/  VIADD R54, R244.reuse, 0xffffffe0 ;  /* 0xffffffe0f4367836 */ /* 0x040fe20000000000 */
[----:B------:R-:W-:Y:S01]  /*25790*/  IABS R7, R7 ;  /* 0x0000000700077213 */ /* 0x000fe20000000000 */
[----:B------:R-:W-:Y:S01]  /*257a0*/  VIADD R61, R244, 0xffffffc9 ;  /* 0xffffffc9f43d7836 */ /* 0x000fe20000000000 */
[----:B------:R-:W-:Y:S01]  /*257b0*/  IABS R3, R3 ;  /* 0x0000000300037213 */ /* 0x000fe20000000000 */
[CC--:B------:R-:W-:Y:S01]  /*257c0*/  FFMA.FTZ R141, -R236.reuse, R9.reuse, R141 ;  /* 0x00000009ec8d7223 */ /* 0x0c0fe2000001018d */
[----:B------:R-:W-:Y:S01]  /*257d0*/  FFMA.FTZ R145, -R236, R9, R145 ;  /* 0x00000009ec917223 */ /* 0x000fe20000010191 */
[----:B------:R-:W-:Y:S01]  /*257e0*/  I2FP.F32.S32 R7, R7 ;  /* 0x0000000700077245 */ /* 0x000fe20000201400 */
[C---:B------:R-:W-:Y:S01]  /*257f0*/  VIADD R9, R243.reuse, 0x21 ;  /* 0x00000021f3097836 */ /* 0x040fe20000000000 */
[----:B------:R-:W-:Y:S01]  /*25800*/  I2FP.F32.S32 R3, R3 ;  /* 0x0000000300037245 */ /* 0x000fe20000201400 */
[----:B------:R-:W-:Y:S01]  /*25810*/  VIADD R59, R244, 0xffffffd1 ;  /* 0xffffffd1f43b7836 */ /* 0x000fe20000000000 */
[----:B------:R-:W-:Y:S01]  /*25820*/  IABS R8, R8 ;  /* 0x0000000800087213 */ /* 0x000fe20000000000 */
[CC--:B------:R-:W-:Y:S01]  /*25830*/  FFMA.FTZ R20, -R236.reuse, R7.reuse, R20 ;  /* 0x00000007ec147223 */ /* 0x0c0fe20000010114 */
[----:B------:R-:W-:Y:S01]  /*25840*/  IABS R6, R6 ;  /* 0x0000000600067213 */ /* 0x000fe20000000000 */
[C---:B------:R-:W-:Y:S01]  /*25850*/  FFMA.FTZ R26, -R236.reuse, R7, R26 ;  /* 0x00000007ec1a7223 */ /* 0x040fe2000001011a */
[----:B------:R-:W-:Y:S01]  /*25860*/  IABS R9, R9 ;  /* 0x0000000900097213 */ /* 0x000fe20000000000 */
[C---:B------:R-:W-:Y:S02]  /*25870*/  VIADD R7, R243.reuse, 0x8 ;  /* 0x00000008f3077836 */ /* 0x040fe40000000000 */
[CC--:B------:R-:W-:Y:S01]  /*25880*/  FFMA.FTZ R23, -R236.reuse, R3.reuse, R23 ;  /* 0x00000003ec177223 */ /* 0x0c0fe20000010117 */
[----:B------:R-:W-:Y:S01]  /*25890*/  FFMA.FTZ R17, -R236, R3, R17 ;  /* 0x00000003ec117223 */ /* 0x000fe20000010111 */
        /* <DEDUP_REMOVED lines=11> */
[C---:B------:R-:W-:Y:S01]  /*25950*/  VIADD R6, R243.reuse, 0x29 ;  /* 0x00000029f3067836 */ /* 0x040fe20000000000 */
[----:B------:R-:W-:Y:S01]  /*25960*/  I2FP.F32.S32 R7, R7 ;  /* 0x0000000700077245 */ /* 0x000fe20000201400 */
[----:B------:R-:W-:Y:S01]  /*25970*/  VIADD R3, R243, 0x9 ;  /* 0x00000009f3037836 */ /* 0x000fe20000000000 */
[----:B------:R-:W-:Y:S01]  /*25980*/  R2UR UR5, R135 ;  /* 0x00000000870572ca */ /* 0x000fe200000e0000 */
[C---:B------:R-:W-:Y:S01]  /*25990*/  VIADD R9, R243.reuse, 0x10 ;  /* 0x00000010f3097836 */ /* 0x040fe20000000000 */
[----:B------:R-:W-:Y:S01]  /*259a0*/  IABS R6, R6 ;  /* 0x0000000600067213 */ /* 0x000fe20000000000 */
[C---:B------:R-:W-:Y:S01]  /*259b0*/  FFMA.FTZ R29, -R236.reuse, R7, R29 ;  /* 0x00000007ec1d7223 */ /* 0x040fe2000001011d */
        /* <DEDUP_REMOVED lines=13> */
[C---:B------:R-:W-:Y:S01]  /*25a90*/  FFMA.FTZ R18, -R236.reuse, R6, R18 ;  /* 0x00000006ec127223 */ /* 0x040fe20000010112 */
[C---:B------:R-:W-:Y:S01]  /*25aa0*/  FFMA.FTZ R34, -R236.reuse, R3, R34 ;  /* 0x00000003ec227223 */ /* 0x040fe20000010122 */
[CC--:B------:R-:W-:Y:S01]  /*25ab0*/  FFMA.FTZ R31, -R236.reuse, R9.reuse, R31 ;  /* 0x00000009ec1f7223 */ /* 0x0c0fe2000001011f */
[C---:B------:R-:W-:Y:S01]  /*25ac0*/  FFMA.FTZ R25, -R236.reuse, R9, R25 ;  /* 0x00000009ec197223 */ /* 0x040fe20000010119 */
[----:B------:R-:W-:Y:S01]  /*25ad0*/  I2FP.F32.S32 R3, R8 ;  /* 0x0000000800037245 */ /* 0x000fe20000201400 */
[C---:B------:R-:W-:Y:S01]  /*25ae0*/  VIADD R6, R243.reuse, 0x18 ;  /* 0x00000018f3067836 */ /* 0x040fe20000000000 */
[----:B------:R-:W-:Y:S01]  /*25af0*/  I2FP.F32.S32 R7, R7 ;  /* 0x0000000700077245 */ /* 0x000fe20000201400 */
[C---:B------:R-:W-:Y:S01]  /*25b00*/  VIADD R9, R243.reuse, 0xfffffff8 ;  /* 0xfffffff8f3097836 */ /* 0x040fe20000000000 */
[----:B------:R-:W2:Y:S01]  /*25b10*/  LD.E R135, desc[UR4][R132.64+0xdc] ;  /* 0x0000dc0484877980 */ /* 0x000ea2000c101900 */
[CC--:B------:R-:W-:Y:S01]  /*25b20*/  FFMA.FTZ R36, -R236.reuse, R3.reuse, R36 ;  /* 0x00000003ec247223 */ /* 0x0c0fe20000010124 */
[C---:B------:R-:W-:Y:S01]  /*25b30*/  FFMA.FTZ R42, -R236.reuse, R3, R42 ;  /* 0x00000003ec2a7223 */ /* 0x040fe2000001012a */
[----:B------:R-:W-:Y:S01]  /*25b40*/  IABS R6, R6 ;  /* 0x0000000600067213 */ /* 0x000fe20000000000 */
[CC--:B------:R-:W-:Y:S01]  /*25b50*/  FFMA.FTZ R47, -R236.reuse, R7.reuse, R47 ;  /* 0x00000007ec2f7223 */ /* 0x0c0fe2000001012f */
[C---:B------:R-:W-:Y:S01]  /*25b60*/  FFMA.FTZ R41, -R236.reuse, R7, R41 ;  /* 0x00000007ec297223 */ /* 0x040fe20000010129 */
[----:B------:R-:W-:Y:S01]  /*25b70*/  IABS R9, R9 ;  /* 0x0000000900097213 */ /* 0x000fe20000000000 */
[C---:B------:R-:W-:Y:S01]  /*25b80*/  VIADD R3, R243.reuse, 0xfffffff1 ;  /* 0xfffffff1f3037836 */ /* 0x040fe20000000000 */
[----:B------:R-:W-:Y:S01]  /*25b90*/  I2FP.F32.S32 R6, R6 ;  /* 0x0000000600067245 */ /* 0x000fe20000201400 */
[C---:B------:R-:W-:Y:S01]  /*25ba0*/  VIADD R7, R243.reuse, 0xffffffc0 ;  /* 0xffffffc0f3077836 */ /* 0x040fe20000000000 */
[----:B------:R-:W-:Y:S01]  /*25bb0*/  I2FP.F32.S32 R9, R9 ;  /* 0x0000000900097245 */ /* 0x000fe20000201400 */
[C---:B------:R-:W-:Y:S01]  /*25bc0*/  VIADD R8, R243.reuse, 0xffffffe8 ;  /* 0xffffffe8f3087836 */ /* 0x040fe20000000000 */
[----:B------:R-:W-:Y:S01]  /*25bd0*/  IABS R3, R3 ;  /* 0x0000000300037213 */ /* 0x000fe20000000000 */
[CC--:B------:R-:W-:Y:S01]  /*25be0*/  FFMA.FTZ R21, -R236.reuse, R6.reuse, R21 ;  /* 0x00000006ec157223 */ /* 0x0c0fe20000010115 */
[----:B------:R-:W-:Y:S01]  /*25bf0*/  IABS R7, R7 ;  /* 0x0000000700077213 */ /* 0x000fe20000000000 */
[C---:B------:R-:W-:Y:S01]  /*25c00*/  FFMA.FTZ R27, -R236.reuse, R6, R27 ;  /* 0x00000006ec1b7223 */ /* 0x040fe2000001011b */
[C---:B------:R-:W-:Y:S01]  /*25c10*/  FFMA.FTZ R37, -R236.reuse, R9, R37 ;  /* 0x00000009ec257223 */ /* 0x040fe20000010125 */
[----:B------:R-:W-:Y:S01]  /*25c20*/  I2FP.F32.S32 R3, R3 ;  /* 0x0000000300037245 */ /* 0x000fe20000201400 */
[----:B------:R-:W-:Y:S01]  /*25c30*/  FFMA.FTZ R43, -R236, R9, R43 ;  /* 0x00000009ec2b7223 */ /* 0x000fe2000001012b */
[C---:B------:R-:W-:Y:S01]  /*25c40*/  VIADD R6, R243.reuse, 0x1 ;  /* 0x00000001f3067836 */ /* 0x040fe20000000000 */
[----:B------:R-:W-:Y:S01]  /*25c50*/  I2FP.F32.S32 R7, R7 ;  /* 0x0000000700077245 */ /* 0x000fe20000201400 */
[C---:B------:R-:W-:Y:S01]  /*25c60*/  VIADD R9, R243.reuse, 0xffffffe1 ;  /* 0xffffffe1f3097836 */ /* 0x040fe20000000000 */
[----:B------:R-:W-:Y:S01]  /*25c70*/  FSEL R140, R140, -INF , P0 ;  /* 0xff8000008c8c7808 */ /* 0x000fe20000000000 */
[CC--:B------:R-:W-:Y:S01]  /*25c80*/  FFMA.FTZ R46, -R236.reuse, R3.reuse, R46 ;  /* 0x00000003ec2e7223 */ /* 0x0c0fe2000001012e */
[----:B------:R-:W-:Y:S01]  /*25c90*/  IABS R8, R8 ;  /* 0x0000000800087213 */ /* 0x000fe20000000000 */
[----:B------:R-:W-:Y:S01]  /*25ca0*/  FFMA.FTZ R40, -R236, R3, R40 ;  /* 0x00000003ec287223 */ /* 0x000fe20000010128 */
[----:B------:R-:W-:Y:S01]  /*25cb0*/  ISETP.GE.AND P0, PT, R62, R240, PT ;  /* 0x000000f03e00720c */ /* 0x000fe20003f06270 */
[----:B------:R-:W-:Y:S01]  /*25cc0*/  FFMA.FTZ R154, -R236, R7, R154 ;  /* 0x00000007ec9a7223 */ /* 0x000fe2000001019a */
[----:B------:R-:W-:Y:S01]  /*25cd0*/  IABS R6, R6 ;  /* 0x0000000600067213 */ /* 0x000fe20000000000 */
[C---:B------:R-:W-:Y:S01]  /*25ce0*/  VIADD R7, R243.reuse, 0xffffffd8 ;  /* 0xffffffd8f3077836 */ /* 0x040fe20000000000 */
[----:B------:R-:W-:Y:S01]  /*25cf0*/  I2FP.F32.S32 R3, R8 ;  /* 0x0000000800037245 */ /* 0x000fe20000201400 */
[C---:B------:R-:W-:Y:S01]  /*25d00*/  VIADD R8, R243.reuse, 0xffffffc1 ;  /* 0xffffffc1f3087836 */ /* 0x040fe20000000000 */
[----:B------:R-:W-:Y:S01]  /*25d10*/  IABS R9, R9 ;  /* 0x0000000900097213 */ /* 0x000fe20000000000 */
[----:B------:R-:W-:Y:S01]  /*25d20*/  VIADD R242, R242, 0xffffff80 ;  /* 0xffffff80f2f27836 */ /* 0x000fe20000000000 */
[----:B------:R-:W-:Y:S01]  /*25d30*/  FSEL R10, R136, -INF , P0 ;  /* 0xff800000880a7808 */ /* 0x000fe20000000000 */
[-C--:B------:R-:W-:Y:S01]  /*25d40*/  FFMA.FTZ R45, -R236, R3.reuse, R45 ;  /* 0x00000003ec2d7223 */ /* 0x080fe2000001012d */
[----:B------:R-:W-:Y:S01]  /*25d50*/  ISETP.GE.AND P0, PT, R60, R240, PT ;  /* 0x000000f03c00720c */ /* 0x000fe20003f06270 */
[----:B------:R-:W-:Y:S01]  /*25d60*/  FFMA.FTZ R169, -R236, R3, R169 ;  /* 0x00000003eca97223 */ /* 0x000fe200000101a9 */
[----:B------:R-:W-:Y:S01]  /*25d70*/  I2FP.F32.S32 R6, R6 ;  /* 0x0000000600067245 */ /* 0x000fe20000201400 */
[C---:B------:R-:W-:Y:S01]  /*25d80*/  VIADD R3, R243.reuse, 0xffffffd9 ;  /* 0xffffffd9f3037836 */ /* 0x040fe20000000000 */
[----:B------:R-:W-:Y:S02]  /*25d90*/  I2FP.F32.S32 R9, R9 ;  /* 0x0000000900097245 */ /* 0x000fe40000201400 */
[----:B------:R-:W-:Y:S01]  /*25da0*/  FSEL R57, R12, -INF , P0 ;  /* 0xff8000000c397808 */ /* 0x000fe20000000000 */
[C---:B------:R-:W-:Y:S01]  /*25db0*/  FFMA.FTZ R38, -R236.reuse, R6, R38 ;  /* 0x00000006ec267223 */ /* 0x040fe20000010126 */
[----:B------:R-:W-:Y:S01]  /*25dc0*/  IABS R8, R8 ;  /* 0x0000000800087213 */ /* 0x000fe20000000000 */
[C---:B------:R-:W-:Y:S01]  /*25dd0*/  FFMA.FTZ R32, -R236.reuse, R6, R32 ;  /* 0x00000006ec207223 */ /* 0x040fe20000010120 */
[----:B------:R-:W-:Y:S01]  /*25de0*/  IABS R7, R7 ;  /* 0x0000000700077213 */ /* 0x000fe20000000000 */
[-C--:B------:R-:W-:Y:S01]  /*25df0*/  FFMA.FTZ R172, -R236, R9.reuse, R5 ;  /* 0x00000009ecac7223 */ /* 0x080fe20000010105 */
[----:B------:R-:W-:Y:S01]  /*25e00*/  ISETP.GE.AND P0, PT, R134, R238, PT ;  /* 0x000000ee8600720c */ /* 0x000fe20003f06270 */
[----:B------:R-:W-:Y:S01]  /*25e10*/  VIADD R6, R243, 0xffffffe9 ;  /* 0xffffffe9f3067836 */ /* 0x000fe20000000000 */
[----:B------:R-:W-:Y:S01]  /*25e20*/  I2FP.F32.S32 R5, R8 ;  /* 0x0000000800057245 */ /* 0x000fe20000201400 */
[C---:B------:R-:W-:Y:S01]  /*25e30*/  FFMA.FTZ R166, -R236.reuse, R9, R166 ;  /* 0x00000009eca67223 */ /* 0x040fe200000101a6 */
[----:B------:R-:W-:Y:S02]  /*25e40*/  I2FP.F32.S32 R7, R7 ;  /* 0x0000000700077245 */ /* 0x000fe40000201400 */
[----:B------:R-:W-:Y:S01]  /*25e50*/  FSEL R8, R143, -INF , P0 ;  /* 0xff8000008f087808 */ /* 0x000fe20000000000 */
[----:B------:R-:W-:Y:S01]  /*25e60*/  FFMA.FTZ R155, -R236, R5, R155 ;  /* 0x00000005ec9b7223 */ /* 0x000fe2000001019b */
[----:B------:R-:W-:Y:S01]  /*25e70*/  ISETP.GE.AND P0, PT, R62, R238, PT ;  /* 0x000000ee3e00720c */ /* 0x000fe20003f06270 */
[CC--:B------:R-:W-:Y:S01]  /*25e80*/  FFMA.FTZ R167, -R236.reuse, R7.reuse, R167 ;  /* 0x00000007eca77223 */ /* 0x0c0fe200000101a7 */
[----:B------:R-:W-:Y:S01]  /*25e90*/  IABS R6, R6 ;  /* 0x0000000600067213 */ /* 0x000fe20000000000 */
[----:B------:R-:W-:Y:S01]  /*25ea0*/  FFMA.FTZ R161, -R236, R7, R161 ;  /* 0x00000007eca17223 */ /* 0x000fe200000101a1 */
[----:B------:R-:W-:Y:S01]  /*25eb0*/  FSEL R7, R144, -INF , P0 ;  /* 0xff80000090077808 */ /* 0x000fe20000000000 */
[----:B------:R-:W-:Y:S01]  /*25ec0*/  VIADD R5, R243, 0xffffffd0 ;  /* 0xffffffd0f3057836 */ /* 0x000fe20000000000 */
[----:B------:R-:W-:Y:S02]  /*25ed0*/  ISETP.GE.AND P0, PT, R53, R240, PT ;  /* 0x000000f03500720c */ /* 0x000fe40003f06270 */
[----:B------:R-:W-:Y:S02]  /*25ee0*/  I2FP.F32.S32 R6, R6 ;  /* 0x0000000600067245 */ /* 0x000fe40000201400 */
[----:B------:R-:W-:Y:S02]  /*25ef0*/  ISETP.GE.AND P4, PT, R48, R240, PT ;  /* 0x000000f03000720c */ /* 0x000fe40003f86270 */
[----:B------:R-:W-:Y:S01]  /*25f00*/  FSEL R199, R21, -INF , P0 ;  /* 0xff80000015c77808 */ /* 0x000fe20000000000 */
[----:B------:R-:W-:Y:S01]  /*25f10*/  FFMA.FTZ R44, -R236, R6, R44 ;  /* 0x00000006ec2c7223 */ /* 0x000fe2000001012c */
[----:B------:R-:W-:Y:S01]  /*25f20*/  ISETP.GE.AND P0, PT, R52, R240, PT ;  /* 0x000000f03400720c */ /* 0x000fe20003f06270 */
[----:B------:R-:W-:Y:S01]  /*25f30*/  FFMA.FTZ R170, -R236, R6, R170 ;  /* 0x00000006ecaa7223 */ /* 0x000fe200000101aa */
[----:B------:R-:W-:Y:S01]  /*25f40*/  VIADD R6, R243, 0xffffffe0 ;  /* 0xffffffe0f3067836 */ /* 0x000fe20000000000 */
[----:B------:R-:W-:Y:S01]  /*25f50*/  FSEL R183, R33, -INF , P4 ;  /* 0xff80000021b77808 */ /* 0x000fe20002000000 */
[----:B------:R-:W-:Y:S01]  /*25f60*/  VIADD R33, R244, 0xfffffff8 ;  /* 0xfffffff8f4217836 */ /* 0x000fe20000000000 */
[-C--:B------:R-:W-:Y:S01]  /*25f70*/  ISETP.GE.AND P4, PT, R50, R238.reuse, PT ;  /* 0x000000ee3200720c */ /* 0x080fe20003f86270 */
[----:B------:R-:W-:Y:S01]  /*25f80*/  VIADD R21, R244, 0x11 ;  /* 0x00000011f4157836 */ /* 0x000fe20000000000 */
[----:B------:R-:W-:Y:S01]  /*25f90*/  FSEL R174, R24, -INF , P0 ;  /* 0xff80000018ae7808 */ /* 0x000fe20000000000 */
[C---:B------:R-:W-:Y:S01]  /*25fa0*/  VIADD R24, R244.reuse, 0x8 ;  /* 0x00000008f4187836 */ /* 0x040fe20000000000 */
[----:B------:R-:W-:Y:S02]  /*25fb0*/  ISETP.GE.AND P0, PT, R55, R238, PT ;  /* 0x000000ee3700720c */ /* 0x000fe40003f06270 */
[----:B------:R-:W-:Y:S02]  /*25fc0*/  IABS R6, R6 ;  /* 0x0000000600067213 */ /* 0x000fe40000000000 */
[----:B------:R-:W-:Y:S01]  /*25fd0*/  FSEL R193, R39, -INF , P4 ;  /* 0xff80000027c17808 */ /* 0x000fe20002000000 */
[----:B------:R-:W-:Y:S01]  /*25fe0*/  VIADD R39, R244, 0xfffffff1 ;  /* 0xfffffff1f4277836 */ /* 0x000fe20000000000 */
[----:B------:R-:W-:Y:S02]  /*25ff0*/  ISETP.GE.AND P4, PT, R134, R240, PT ;  /* 0x000000f08600720c */ /* 0x000fe40003f86270 */
[----:B------:R-:W-:Y:S01]  /*26000*/  FSEL R64, R19, -INF , P0 ;  /* 0xff80000013407808 */ /* 0x000fe20000000000 */
[----:B------:R-:W-:Y:S01]  /*26010*/  VIADD R19, R244, 0x19 ;  /* 0x00000019f4137836 */ /* 0x000fe20000000000 */
[----:B------:R-:W-:Y:S02]  /*26020*/  ISETP.GE.AND P0, PT, R54, R238, PT ;  /* 0x000000ee3600720c */ /* 0x000fe40003f06270 */
[----:B------:R-:W-:Y:S02]  /*26030*/  I2FP.F32.S32 R6, R6 ;  /* 0x0000000600067245 */ /* 0x000fe40000201400 */
[----:B------:R-:W-:Y:S02]  /*26040*/  FSEL R11, R141, -INF , P4 ;  /* 0xff8000008d0b7808 */ /* 0x000fe40002000000 */
[----:B------:R-:W-:Y:S01]  /*26050*/  ISETP.GE.AND P4, PT, R61, R240, PT ;  /* 0x000000f03d00720c */ /* 0x000fe20003f86270 */
[----:B------:R-:W-:Y:S01]  /*26060*/  FFMA.FTZ R171, -R236, R6, R4 ;  /* 0x00000006ecab7223 */ /* 0x000fe20000010104 */
[----:B------:R-:W-:Y:S01]  /*26070*/  FSEL R176, R22, -INF , P0 ;  /* 0xff80000016b07808 */ /* 0x000fe20000000000 */
[----:B------:R-:W-:Y:S01]  /*26080*/  VIADD R4, R243, 0xffffffd1 ;  /* 0xffffffd1f3047836 */ /* 0x000fe20000000000 */
[----:B------:R-:W-:Y:S01]  /*26090*/  ISETP.GE.AND P0, PT, R33, R240, PT ;  /* 0x000000f02100720c */ /* 0x000fe20003f06270 */
[----:B------:R-:W-:Y:S01]  /*260a0*/  FFMA.FTZ R163, -R236, R6, R163 ;  /* 0x00000006eca37223 */ /* 0x000fe200000101a3 */
[----:B------:R-:W-:Y:S01]  /*260b0*/  FSEL R9, R137, -INF , P4 ;  /* 0xff80000089097808 */ /* 0x000fe20002000000 */
[----:B------:R-:W-:Y:S01]  /*260c0*/  VIADD R6, R243, 0xffffffc9 ;  /* 0xffffffc9f3067836 */ /* 0x000fe20000000000 */
[----:B------:R-:W-:Y:S01]  /*260d0*/  ISETP.GE.AND P4, PT, R59, R240, PT ;  /* 0x000000f03b00720c */ /* 0x000fe20003f86270 */
[----:B------:R-:W-:Y:S01]  /*260e0*/  VIADD R22, R244, 0x10 ;  /* 0x00000010f4167836 */ /* 0x000fe20000000000 */
[----:B------:R-:W-:Y:S02]  /*260f0*/  FSEL R32, R32, -INF , P0 ;  /* 0xff80000020207808 */ /* 0x000fe40000000000 */
        /* <DEDUP_REMOVED lines=9> */
[----:B------:R-:W-:Y:S01]  /*26190*/  FSEL R67, R16, -INF , P4 ;  /* 0xff80000010437808 */ /* 0x000fe20002000000 */
[----:B------:R-:W-:Y:S01]  /*261a0*/  VIADD R16, R244, 0x28 ;  /* 0x00000028f4107836 */ /* 0x000fe20000000000 */
[----:B------:R-:W-:Y:S01]  /*261b0*/  IABS R6, R6 ;  /* 0x0000000600067213 */ /* 0x000fe20000000000 */
[CC--:B------:R-:W-:Y:S01]  /*261c0*/  FFMA.FTZ R165, -R236.reuse, R4.reuse, R165 ;  /* 0x00000004eca57223 */ /* 0x0c0fe200000101a5 */
[----:B------:R-:W-:Y:S01]  /*261d0*/  I2FP.F32.S32 R5, R5 ;  /* 0x0000000500057245 */ /* 0x000fe20000201400 */
[C---:B------:R-:W-:Y:S01]  /*261e0*/  FFMA.FTZ R158, -R236.reuse, R4, R158 ;  /* 0x00000004ec9e7223 */ /* 0x040fe2000001019e */
[----:B------:R-:W-:Y:S02]  /*261f0*/  ISETP.GE.AND P4, PT, R61, R238, PT ;  /* 0x000000ee3d00720c */ /* 0x000fe40003f86270 */
[----:B------:R-:W-:Y:S01]  /*26200*/  FSEL R27, R27, -INF , P0 ;  /* 0xff8000001b1b7808 */ /* 0x000fe20000000000 */
[-C--:B------:R-:W-:Y:S01]  /*26210*/  FFMA.FTZ R164, -R236, R5.reuse, R164 ;  /* 0x00000005eca47223 */ /* 0x080fe200000101a4 */
[----:B------:R-:W-:Y:S01]  /*26220*/  ISETP.GE.AND P0, PT, R50, R240, PT ;  /* 0x000000f03200720c */ /* 0x000fe20003f06270 */
[----:B------:R-:W-:Y:S01]  /*26230*/  FFMA.FTZ R153, -R236, R5, R153 ;  /* 0x00000005ec997223 */ /* 0x000fe20000010199 */
[----:B------:R-:W-:Y:S02]  /*26240*/  I2FP.F32.S32 R4, R6 ;  /* 0x0000000600047245 */ /* 0x000fe40000201400 */
[----:B------:R-:W-:Y:S02]  /*26250*/  FSEL R6, R145, -INF , P4 ;  /* 0xff80000091067808 */ /* 0x000fe40002000000 */
[----:B------:R-:W-:Y:S01]  /*26260*/  ISETP.GE.AND P4, PT, R60, R238, PT ;  /* 0x000000ee3c00720c */ /* 0x000fe20003f86270 */
[CC--:B------:R-:W-:Y:S01]  /*26270*/  FFMA.FTZ R63, -R236.reuse, R4.reuse, R63 ;  /* 0x00000004ec3f7223 */ /* 0x0c0fe2000001013f */
[----:B------:R-:W-:Y:S01]  /*26280*/  FSEL R37, R37, -INF , P0 ;  /* 0xff80000025257808 */ /* 0x000fe20000000000 */
[----:B------:R-:W-:Y:S01]  /*26290*/  FFMA.FTZ R160, -R236, R4, R160 ;  /* 0x00000004eca07223 */ /* 0x000fe200000101a0 */
[----:B------:R-:W-:Y:S01]  /*262a0*/  FSEL R5, R142, -INF , P1 ;  /* 0xff8000008e057808 */ /* 0x000fe20000800000 */
        /* <DEDUP_REMOVED lines=13> */
[----:B------:R-:W-:Y:S02]  /*26380*/  FSEL R40, R40, -INF , P0 ;  /* 0xff80000028287808 */ /* 0x000fe40000000000 */
[----:B------:R-:W-:Y:S01]  /*26390*/  FSEL R200, R20, -INF , P1 ;  /* 0xff80000014c87808 */ /* 0x000fe20000800000 */
[----:B------:R-:W-:Y:S01]  /*263a0*/  VIADD R20, R244, 0x18 ;  /* 0x00000018f4147836 */ /* 0x000fe20000000000 */
        /* <DEDUP_REMOVED lines=22> */
[-C--:B------:R-:W-:Y:S01]  /*26510*/  FFMA.FTZ R168, -R236, R3.reuse, R168 ;  /* 0x00000003eca87223 */ /* 0x080fe200000101a8 */
        /* <DEDUP_REMOVED lines=15> */
[-C--:B------:R-:W-:Y:S02]  /*26610*/  ISETP.GE.AND P4, PT, R16, R240.reuse, PT ;  /* 0x000000f01000720c */ /* 0x080fe40003f86270 */
        /* <DEDUP_REMOVED lines=11> */
[----:B------:R-:W-:Y:S01]  /*266d0*/  VIADD R3, R244, 0x38 ;  /* 0x00000038f4037836 */ /* 0x000fe20000000000 */
        /* <DEDUP_REMOVED lines=46> */
[-C--:B------:R-:W-:Y:S02]  /*269c0*/  ISETP.GE.AND P5, PT, R54, R239.reuse, PT ;  /* 0x000000ef3600720c */ /* 0x080fe40003fa6270 */
        /* <DEDUP_REMOVED lines=33> */
[----:B------:R-:W-:Y:S02]  /*26be0*/  ISETP.GE.AND P1, PT, R3, R238, PT ;  /* 0x000000ee0300720c */ /* 0x000fe40003f26270 */
[-C--:B------:R-:W-:Y:S02]  /*26bf0*/  ISETP.GE.AND P6, PT, R49, R237.reuse, PT ;  /* 0x000000ed3100720c */ /* 0x080fe40003fc6270 */
        /* <DEDUP_REMOVED lines=34> */
[-C--:B------:R-:W-:Y:S02]  /*26e20*/  ISETP.GE.AND P4, PT, R19, R237.reuse, PT ;  /* 0x000000ed1300720c */ /* 0x080fe40003f86270 */
[----:B------:R-:W-:Y:S02]  /*26e30*/  FSEL R67, R67, -INF , !P1 ;  /* 0xff80000043437808 */ /* 0x000fe40004800000 */
[-C--:B------:R-:W-:Y:S02]  /*26e40*/  ISETP.GE.AND P5, PT, R18, R237.reuse, PT ;  /* 0x000000ed1200720c */ /* 0x080fe40003fa6270 */
[----:B------:R-:W-:Y:S02]  /*26e50*/  FMNMX3.FTZ R19, R20, R10, R9, !PT ;  /* 0x0000000a14137276 */ /* 0x000fe40007810009 */
[----:B------:R-:W-:Y:S02]  /*26e60*/  ISETP.GE.AND P1, PT, R59, R237, PT ;  /* 0x000000ed3b00720c */ /* 0x000fe40003f26270 */
        /* <DEDUP_REMOVED lines=588> */
.L_x_8097:
        /* <DEDUP_REMOVED lines=15> */
.L_x_8126:
        /* <DEDUP_REMOVED lines=93> */
[----:B------:R-:W-:Y:S01]  /*299f0*/  STS.64 [R0+0x800], R126 ;  /* 0x0008007e00007388 */ /* 0x000fe20000000a00 */
[----:B------:R-:W-:-:S02]  /*29a00*/  R2UR UR10, R136 ;  /* 0x00000000880a72ca */ /* 0x000fc400000e0000 */
[C---:B------:R-:W-:Y:S01]  /*29a10*/  R2UR UR11, R137.reuse ;  /* 0x00000000890b72ca */ /* 0x040fe200000e0000 */
[----:B------:R-:W-:Y:S01]  /*29a20*/  STS.64 [R10], R120 ;  /* 0x000000780a007388 */ /* 0x000fe20000000a00 */
[----:B------:R-:W-:Y:S02]  /*29a30*/  R2UR UR4, R136 ;  /* 0x00000000880472ca */ /* 0x000fe400000e0000 */
[----:B------:R-:W-:Y:S01]  /*29a40*/  R2UR UR5, R137 ;  /* 0x00000000890572ca */ /* 0x000fe200000e0000 */
        /* <DEDUP_REMOVED lines=26> */
[----:B------:R3:W-:Y:S01]  /*29bf0*/  STS.64 [R4+0x4800], R70 ;  /* 0x0048004604007388 */ /* 0x0007e20000000a00 */
[----:B------:R-:W3:Y:S03]  /*29c00*/  @P1 MUFU.LG2 R6, R6 ;  /* 0x0000000600061308 */ /* 0x000ee60000000c00 */
[----:B--2---:R2:W5:Y:S04]  /*29c10*/  LD.E R0, desc[UR4][R132.64+0xcc] ;  /* 0x0000cc0484007980 */ /* 0x004568000c101900 */
[----:B----4-:R2:W5:Y:S04]  /*29c20*/  LD.E.64 R76, desc[UR10][R132.64+0x78] ;  /* 0x0000780a844c7980 */ /* 0x010568000c101b00 */
[----:B-1----:R-:W4:Y:S01]  /*29c30*/  LD.E.64 R8, desc[UR10][R132.64+0xb0] ;  /* 0x0000b00a84087980 */ /* 0x002f22000c101b00 */
[----:B------:R-:W1:Y:S03]  /*29c40*/  @P0 MUFU.LG2 R5, R5 ;  /* 0x0000000500050308 */ /* 0x000e660000000c00 */
[----:B------:R2:W5:Y:S04]  /*29c50*/  LD.E.64 R74, desc[UR4][R132.64+0xa8] ;  /* 0x0000a804844a7980 */ /* 0x000568000c101b00 */
[----:B---3--:R-:W3:Y:S01]  /*29c60*/  LD.E R4, desc[UR4][R132.64+0x60] ;  /* 0x0000600484047980 */ /* 0x008ee2000c101900 */
[----:B------:R-:W-:-:S04]  /*29c70*/  SHF.L.U32 R68, R208, 0x2, RZ ;  /* 0x00000002d0447819 */ /* 0x000fc800000006ff */
[----:B------:R-:W-:Y:S02]  /*29c80*/  LOP3.LUT R73, R68, 0x1f8, RZ, 0xc0, !PT ;  /* 0x000001f844497812 */ /* 0x000fe400078ec0ff */
[----:B------:R-:W-:Y:S02]  /*29c90*/  LOP3.LUT R7, R7, 0x10, RZ, 0xc0, !PT ;  /* 0x0000001007077812 */ /* 0x000fe400078ec0ff */
[----:B------:R-:W-:Y:S01]  /*29ca0*/  LOP3.LUT R73, R73, 0x38, R210, 0x78, !PT ;  /* 0x0000003849497812 */ /* 0x000fe200078e78d2 */
[----:B------:R-:W-:Y:S01]  /*29cb0*/  @P1 FMUL.FTZ R6, R6, 0.69314718246459960938 ;  /* 0x3f31721806061820 */ /* 0x000fe20000410000 */
[----:B------:R-:W-:Y:S01]  /*29cc0*/  LOP3.LUT R10, R210, 0x30, RZ, 0xc0, !PT ;  /* 0x00000030d20a7812 */ /* 0x000fe200078ec0ff */
[----:B-1----:R-:W-:Y:S01]  /*29cd0*/  @P0 FMUL.FTZ R5, R5, 0.69314718246459960938 ;  /* 0x3f31721805050820 */ /* 0x002fe20000410000 */
[----:B------:R-:W-:Y:S02]  /*29ce0*/  SHF.L.U32 R227, R227, 0x6, RZ ;  /* 0x00000006e3e37819 */ /* 0x000fe400000006ff */
[----:B------:R-:W-:-:S02]  /*29cf0*/  SHF.R.U32.HI R69, RZ, 0x2, R208 ;  /* 0x00000002ff457819 */ /* 0x000fc400000116d0 */
[----:B------:R-:W-:Y:S01]  /*29d00*/  LEA R73, R73, R7, 0x2 ;  /* 0x0000000749497211 */ /* 0x000fe200078e10ff */
[----:B------:R-:W-:Y:S01]  /*29d10*/  BAR.SYNC.DEFER_BLOCKING 0x0 ;  /* 0x0000000000007b1d */ /* 0x000fe20000010000 */
[----:B------:R-:W-:Y:S01]  /*29d20*/  MOV R71, 0xff800000 ;  /* 0xff80000000477802 */ /* 0x000fe20000000f00 */
[C---:B-----5:R-:W-:Y:S01]  /*29d30*/  @P1 FFMA.FTZ R71, R2.reuse, R134, R6 ;  /* 0x0000008602471223 */ /* 0x060fe20000010006 */
[----:B------:R-:W-:Y:S01]  /*29d40*/  MOV R70, 0xff800000 ;  /* 0xff80000000467802 */ /* 0x000fe20000000f00 */
[----:B------:R-:W-:Y:S01]  /*29d50*/  @P0 FFMA.FTZ R70, R2, R3, R5 ;  /* 0x0000000302460223 */ /* 0x000fe20000010005 */
[----:B------:R-:W-:Y:S01]  /*29d60*/  LOP3.LUT R69, R10, 0x7, R69, 0xf8, !PT ;  /* 0x000000070a457812 */ /* 0x000fe200078ef845 */
        /* <DEDUP_REMOVED lines=14> */
[----:B------:R-:W-:Y:S01]  /*29e50*/  LOP3.LUT P0, RZ, R208, 0x3, RZ, 0xc0, !PT ;  /* 0x00000003d0ff7812 */ /* 0x000fe2000780c0ff */
[----:B------:R-:W-:Y:S01]  /*29e60*/  BSSY.RECONVERGENT B0, `(.L_x_8106) ;  /* 0x0000015000007945 */ /* 0x000fe20003800200 */
[----:B----4-:R-:W-:-:S04]  /*29e70*/  IMAD R8, R8, UR9, R231 ;  /* 0x0000000908087c24 */ /* 0x010fc8000f8e02e7 */
[----:B---3--:R-:W-:-:S04]  /*29e80*/  IMAD R4, R8, R4, R230 ;  /* 0x0000000408047224 */ /* 0x008fc800078e02e6 */
[----:B------:R-:W-:Y:S02]  /*29e90*/  IMAD R72, R9, R4, R227 ;  /* 0x0000000409487224 */ /* 0x000fe400078e02e3 */
[----:B------:R2:W3:Y:S04]  /*29ea0*/  LDS.128 R8, [R73+UR8+0x7000] ;  /* 0x0070000849087984 */ /* 0x0004e80008000c00 */
[----:B------:R2:W4:Y:S01]  /*29eb0*/  LDS.128 R4, [R73+UR8+0x7800] ;  /* 0x0078000849047984 */ /* 0x0005220008000c00 */
[----:B-1----:R-:W-:Y:S05]  /*29ec0*/  @P0 BRA `(.L_x_8107) ;  /* 0x0000000000380947 */ /* 0x002fea0003800000 */
        /* <DEDUP_REMOVED lines=14> */
.L_x_8107:
[----:B------:R-:W-:Y:S05]  /*29fb0*/  BSYNC.RECONVERGENT B0 ;  /* 0x0000000000007941 */ /* 0x000fea0003800200 */
.L_x_8106:
        /* <DEDUP_REMOVED lines=10> */
[-C--:B------:R-:W-:Y:S01]  /*2a060*/  ISETP.GE.AND P2, PT, R3, R227.reuse, PT ;  /* 0x000000e30300720c */ /* 0x080fe20003f46270 */
[----:B------:R-:W-:Y:S01]  /*2a070*/  IMAD R0, R72, R0, RZ ;  /* 0x0000000048007224 */ /* 0x000fe200078e02ff */
[----:B------:R-:W-:Y:S01]  /*2a080*/  LOP3.LUT R209, R209, 0x3c, R68, 0xf8, !PT ;  /* 0x0000003cd1d17812 */ /* 0x000fe200078ef844 */
[----:B------:R-:W-:Y:S01]  /*2a090*/  VIADD R69, R208, 0x10 ;  /* 0x00000010d0457836 */ /* 0x000fe20000000000 */
[----:B------:R-:W-:Y:S01]  /*2a0a0*/  ISETP.GE.AND P6, PT, R2, R227, PT ;  /* 0x000000e30200720c */ /* 0x000fe20003fc6270 */
[----:B------:R-:W-:Y:S01]  /*2a0b0*/  VIADD R2, R208, 0x28 ;  /* 0x00000028d0027836 */ /* 0x000fe20000000000 */
[----:B------:R-:W-:Y:S01]  /*2a0c0*/  P2R R3, PR, RZ, 0x4 ;  /* 0x00000004ff037803 */ /* 0x000fe20000000000 */
[----:B--2---:R2:W5:Y:S01]  /*2a0d0*/  LD.E R132, desc[UR4][R132.64+0xc0] ;  /* 0x0000c00484847980 */ /* 0x004562000c101900 */
[----:B------:R-:W-:Y:S01]  /*2a0e0*/  LOP3.LUT R68, R68, 0x3c, RZ, 0xc0, !PT ;  /* 0x0000003c44447812 */ /* 0x000fe200078ec0ff */
[----:B------:R-:W-:Y:S01]  /*2a0f0*/  BSSY.RECONVERGENT B0, `(.L_x_8108) ;  /* 0x0000012000007945 */ /* 0x000fe20003800200 */
[----:B------:R-:W-:-:S02]  /*2a100*/  IADD3 R209, P2, PT, R209, R0, RZ ;  /* 0x00000000d1d17210 */ /* 0x000fc40007f5e0ff */
[-C--:B------:R-:W-:Y:S02]  /*2a110*/  ISETP.GE.AND P0, PT, R69, R227.reuse, PT ;  /* 0x000000e34500720c */ /* 0x080fe40003f06270 */
[----:B------:R-:W-:Y:S01]  /*2a120*/  ISETP.GE.AND P5, PT, R2, R227, PT ;  /* 0x000000e30200720c */ /* 0x000fe20003fa6270 */
[----:B------:R-:W-:Y:S01]  /*2a130*/  VIADD R2, R208, 0x30 ;  /* 0x00000030d0027836 */ /* 0x000fe20000000000 */
[----:B------:R-:W-:Y:S02]  /*2a140*/  LOP3.LUT R69, R68, 0x40, RZ, 0xfc, !PT ;  /* 0x0000004044457812 */ /* 0x000fe400078efcff */
[----:B------:R-:W-:Y:S01]  /*2a150*/  LEA.HI.X.SX32 R0, R0, RZ, 0x1, P2 ;  /* 0x000000ff00007211 */ /* 0x000fe200010f0eff */
[----:B------:R-:W-:Y:S08]  /*2a160*/  @P3 BRA `(.L_x_8109) ;  /* 0x0000000000283947 */ /* 0x000ff00003800000 */
[C---:B-1----:R-:W-:Y:S02]  /*2a170*/  LEA R70, P2, R209.reuse, R76, 0x2 ;  /* 0x0000004cd1467211 */ /* 0x042fe400078410ff */
[-C--:B-----5:R-:W-:Y:S02]  /*2a180*/  ISETP.GE.AND P3, PT, R68, R132.reuse, PT ;  /* 0x000000844400720c */ /* 0x0a0fe40003f66270 */
[----:B------:R-:W-:Y:S02]  /*2a190*/  LEA.HI.X R71, R209, R77, R0, 0x2, P2 ;  /* 0x0000004dd1477211 */ /* 0x000fe400010f1400 */
[----:B------:R-:W-:-:S09]  /*2a1a0*/  ISETP.GE.AND P2, PT, R69, R132, PT ;  /* 0x000000844500720c */ /* 0x000fd20003f46270 */
[C---:B------:R-:W-:Y:S02]  /*2a1b0*/  @!P3 R2UR UR10, R136.reuse ;  /* 0x00000000880ab2ca */ /* 0x040fe400000e0000 */
[C---:B------:R-:W-:Y:S02]  /*2a1c0*/  @!P3 R2UR UR11, R137.reuse ;  /* 0x00000000890bb2ca */ /* 0x040fe400000e0000 */
[----:B------:R-:W-:Y:S02]  /*2a1d0*/  @!P2 R2UR UR4, R136 ;  /* 0x000000008804a2ca */ /* 0x000fe400000e0000 */
[----:B------:R-:W-:-:S09]  /*2a1e0*/  @!P2 R2UR UR5, R137 ;  /* 0x000000008905a2ca */ /* 0x000fd200000e0000 */
[----:B------:R1:W-:Y:S04]  /*2a1f0*/  @!P3 ST.E.128 desc[UR10][R70.64], R64 ;  /* 0x000000404600b985 */ /* 0x0003e8000c101d0a */
[----:B------:R1:W-:Y:S02]  /*2a200*/  @!P2 ST.E.128 desc[UR4][R70.64+0x100], R32 ;  /* 0x000100204600a985 */ /* 0x0003e4000c101d04 */
.L_x_8109:
[----:B------:R-:W-:Y:S05]  /*2a210*/  BSYNC.RECONVERGENT B0 ;  /* 0x0000000000007941 */ /* 0x000fea0003800200 */
.L_x_8108:
[----:B------:R-:W-:Y:S01]  /*2a220*/  BSSY.RECONVERGENT B0, `(.L_x_8110) ;  /* 0x0000010000007945 */ /* 0x000fe20003800200 */
[----:B------:R-:W-:Y:S02]  /*2a230*/  ISETP.GE.AND P4, PT, R2, R227, PT ;  /* 0x000000e30200720c */ /* 0x000fe40003f86270 */
[----:B------:R-:W-:Y:S01]  /*2a240*/  IADD3 R208, PT, PT, R208, 0x38, RZ ;  /* 0x00000038d0d07810 */ /* 0x000fe20007ffe0ff */
        /* <DEDUP_REMOVED lines=13> */
.L_x_8111:
[----:B------:R-:W-:Y:S05]  /*2a320*/  BSYNC.RECONVERGENT B0 ;  /* 0x0000000000007941 */ /* 0x000fea0003800200 */
.L_x_8110:
        /* <DEDUP_REMOVED lines=15> */
.L_x_8113:
[----:B------:R-:W-:Y:S05]  /*2a420*/  BSYNC.RECONVERGENT B0 ;  /* 0x0000000000007941 */ /* 0x000fea0003800200 */
.L_x_8112:
        /* <DEDUP_REMOVED lines=15> */
.L_x_8115:
[----:B------:R-:W-:Y:S05]  /*2a520*/  BSYNC.RECONVERGENT B0 ;  /* 0x0000000000007941 */ /* 0x000fea0003800200 */
.L_x_8114:
        /* <DEDUP_REMOVED lines=14> */
.L_x_8117:
[----:B------:R-:W-:Y:S05]  /*2a610*/  BSYNC.RECONVERGENT B0 ;  /* 0x0000000000007941 */ /* 0x000fea0003800200 */
.L_x_8116:
        /* <DEDUP_REMOVED lines=14> */
.L_x_8119:
[----:B------:R-:W-:Y:S05]  /*2a700*/  BSYNC.RECONVERGENT B0 ;  /* 0x0000000000007941 */ /* 0x000fea0003800200 */
.L_x_8118:
        /* <DEDUP_REMOVED lines=13> */
[----:B---3--:R1:W-:Y:S02]  /*2a7e0*/  @!P1 ST.E.128 desc[UR4][R2.64+0x6100], R8 ;  /* 0x0061000802009985 */ /* 0x0083e4000c101d04 */
.L_x_8121:
[----:B------:R-:W-:Y:S05]  /*2a7f0*/  BSYNC.RECONVERGENT B0 ;  /* 0x0000000000007941 */ /* 0x000fea0003800200 */
.L_x_8120:
[----:B-1----:R-:W-:Y:S02]  /*2a800*/  MOV R2, R226 ;  /* 0x000000e200027202 */ /* 0x002fe40000000f00 */
[----:B------:R-:W-:-:S04]  /*2a810*/  MOV R3, 0x0 ;  /* 0x0000000000037802 */ /* 0x000fc80000000f00 */
[----:B--2345:R-:W-:Y:S05]  /*2a820*/  @P3 RET.REL.NODEC R2 `(_ZN5flash24flash_fwd_splitkv_kernelI23Flash_fwd_kernel_traitsILi128ELi64ELi128ELi4ELb0ELb0EN7cutlass10bfloat16_tE19Flash_kernel_traitsILi128ELi64ELi128ELi4ES3_EELb0ELb1ELb1ELb0ELb0ELb1ELb1ELb1EEEvNS_16Flash_fwd_paramsE) ;  /* 0xfffffd5402f43950 */ /* 0x03cfea0003c3ffff */
[-C--:B------:R-:W-:Y:S02]  /*2a830*/  ISETP.GE.AND P2, PT, R68, R132.reuse, PT ;  /* 0x000000844400720c */ /* 0x080fe40003f46270 */
[----:B------:R-:W-:-:S11]  /*2a840*/  ISETP.GE.AND P0, PT, R69, R132, PT ;  /* 0x000000844500720c */ /* 0x000fd60003f06270 */
[----:B------:R-:W-:Y:S02]  /*2a850*/  @!P2 R2UR UR4, R136 ;  /* 0x000000008804a2ca */ /* 0x000fe400000e0000 */
[----:B------:R-:W-:Y:S02]  /*2a860*/  @!P2 R2UR UR5, R137 ;  /* 0x000000008905a2ca */ /* 0x000fe400000e0000 */
[----:B------:R-:W-:-:S04]  /*2a870*/  @!P2 LEA R2, P1, R209, R76, 0x2 ;  /* 0x0000004cd102a211 */ /* 0x000fc800078210ff */
[----:B------:R-:W-:-:S07]  /*2a880*/  @!P2 LEA.HI.X R3, R209, R77, R0, 0x2, P1 ;  /* 0x0000004dd103a211 */ /* 0x000fce00008f1400 */
[----:B------:R1:W-:Y:S02]  /*2a890*/  @!P2 ST.E.128 desc[UR4][R2.64+0x7000], R36 ;  /* 0x007000240200a985 */ /* 0x0003e4000c101d04 */
[----:B-1----:R-:W-:Y:S02]  /*2a8a0*/  IMAD.MOV.U32 R2, RZ, RZ, R226 ;  /* 0x000000ffff027224 */ /* 0x002fe400078e00e2 */
[----:B------:R-:W-:-:S04]  /*2a8b0*/  IMAD.MOV.U32 R3, RZ, RZ, 0x0 ;  /* 0x00000000ff037424 */ /* 0x000fc800078e00ff */
[----:B------:R-:W-:Y:S05]  /*2a8c0*/  @P0 RET.REL.NODEC R2 `(_ZN5flash24flash_fwd_splitkv_kernelI23Flash_fwd_kernel_traitsILi128ELi64ELi128ELi4ELb0ELb0EN7cutlass10bfloat16_tE19Flash_kernel_traitsILi128ELi64ELi128ELi4ES3_EELb0ELb1ELb1ELb0ELb0ELb1ELb1ELb1EEEvNS_16Flash_fwd_paramsE) ;  /* 0xfffffd5402cc0950 */ /* 0x000fea0003c3ffff */
[----:B------:R-:W-:Y:S01]  /*2a8d0*/  R2UR UR4, R136 ;  /* 0x00000000880472ca */ /* 0x000fe200000e0000 */
[----:B------:R-:W-:Y:S01]  /*2a8e0*/  IMAD.MOV.U32 R227, RZ, RZ, 0x0 ;  /* 0x00000000ffe37424 */ /* 0x000fe200078e00ff */
[----:B------:R-:W-:Y:S02]  /*2a8f0*/  R2UR UR5, R137 ;  /* 0x00000000890572ca */ /* 0x000fe400000e0000 */
[----:B------:R-:W-:-:S04]  /*2a900*/  LEA R2, P0, R209, R76, 0x2 ;  /* 0x0000004cd1027211 */ /* 0x000fc800078010ff */
[----:B------:R-:W-:-:S07]  /*2a910*/  LEA.HI.X R3, R209, R77, R0, 0x2, P0 ;  /* 0x0000004dd1037211 */ /* 0x000fce00000f1400 */
[----:B------:R1:W-:Y:S02]  /*2a920*/  ST.E.128 desc[UR4][R2.64+0x7100], R4 ;  /* 0x0071000402007985 */ /* 0x0003e4000c101d04 */
[----:B-1----:R-:W-:Y:S05]  /*2a930*/  RET.REL.NODEC R226 `(_ZN5flash24flash_fwd_splitkv_kernelI23Flash_fwd_kernel_traitsILi128ELi64ELi128ELi4ELb0ELb0EN7cutlass10bfloat16_tE19Flash_kernel_traitsILi128ELi64ELi128ELi4ES3_EELb0ELb1ELb1ELb0ELb0ELb1ELb1ELb1EEEvNS_16Flash_fwd_paramsE) ;  /* 0xfffffd54e2b07950 */ /* 0x002fea0003c3ffff */
.L_x_8105:
[----:B------:R-:W-:Y:S01]  /*2a940*/  MOV R5, 0x1f ;  /* 0x0000001f00057802 */ /* 0x000fe20000000f00 */
[----:B------:R-:W-:Y:S01]  /*2a950*/  IMAD.MOV.U32 R6, RZ, RZ, 0x2 ;  /* 0x00000002ff067424 */ /* 0x000fe200078e00ff */
[----:B------:R-:W-:Y:S01]  /*2a960*/  MOV R9, R246 ;  /* 0x000000f600097202 */ /* 0x000fe20000000f00 */
[----:B------:R-:W-:-:S07]  /*2a970*/  IMAD.MOV.U32 R7, RZ, RZ, -0x1 ;  /* 0xffffffffff077424 */ /* 0x000fce00078e00ff */
[----:B-1---5:R-:W-:Y:S05]  /*2a980*/  WARPSYNC.COLLECTIVE R7, `(.L_x_8122) ;  /* 0x0000000007087348 */ /* 0x022fea0003c00000 */
[----:B------:R2:W3:Y:S02]  /*2a990*/  SHFL.BFLY P0, R5, R9, R6, R5 ;  /* 0x0c00000609057389 */ /* 0x0004e40000000005 */
[----:B-123-5:R-:W-:Y:S05]  /*2a9a0*/  ENDCOLLECTIVE ;  /* 0x000000000000791b */ /* 0x02efea0003800000 */
.L_x_8122:
        /* <DEDUP_REMOVED lines=8> */
.L_x_8123:
[----:B------:R-:W-:Y:S01]  /*2aa30*/  MOV R8, R5 ;  /* 0x0000000500087202 */ /* 0x000fe20000000f00 */
[----:B------:R-:W-:Y:S01]  /*2aa40*/  IMAD.MOV.U32 R9, RZ, RZ, R245 ;  /* 0x000000ffff097224 */ /* 0x000fe200078e00f5 */
[----:B------:R-:W-:Y:S02]  /*2aa50*/  MOV R5, 0x1f ;  /* 0x0000001f00057802 */ /* 0x000fe40000000f00 */
[----:B------:R-:W-:-:S07]  /*2aa60*/  MOV R6, 0x2 ;  /* 0x0000000200067802 */ /* 0x000fce0000000f00 */
[----:B------:R-:W-:Y:S05]  /*2aa70*/  WARPSYNC.COLLECTIVE R7, `(.L_x_8124) ;  /* 0x0000000007087348 */ /* 0x000fea0003c00000 */
[----:B------:R1:W2:Y:S02]  /*2aa80*/  SHFL.BFLY P0, R5, R9, R6, R5 ;  /* 0x0c00000609057389 */ /* 0x0002a40000000005 */
[----:B-12---:R-:W-:Y:S05]  /*2aa90*/  ENDCOLLECTIVE ;  /* 0x000000000000791b */ /* 0x006fea0003800000 */
.L_x_8124:
[----:B------:R-:W-:Y:S01]  /*2aaa0*/  FADD.FTZ R245, R5, R245 ;  /* 0x000000f505f57221 */ /* 0x000fe20000010000 */
[----:B------:R-:W-:Y:S02]  /*2aab0*/  MOV R5, 0x1f ;  /* 0x0000001f00057802 */ /* 0x000fe40000000f00 */
[----:B------:R-:W-:Y:S01]  /*2aac0*/  MOV R6, 0x1 ;  /* 0x0000000100067802 */ /* 0x000fe20000000f00 */
[----:B------:R-:W-:-:S07]  /*2aad0*/  IMAD.MOV.U32 R9, RZ, RZ, R245 ;  /* 0x000000ffff097224 */ /* 0x000fce00078e00f5 */
[----:B------:R-:W-:Y:S05]  /*2aae0*/  WARPSYNC.COLLECTIVE R7, `(.L_x_8125) ;  /* 0x0000000007087348 */ /* 0x000fea0003c00000 */
[----:B------:R1:W2:Y:S02]  /*2aaf0*/  SHFL.BFLY P0, R5, R9, R6, R5 ;  /* 0x0c00000609057389 */ /* 0x0002a40000000005 */
[----:B-12---:R-:W-:Y:S05]  /*2ab00*/  ENDCOLLECTIVE ;  /* 0x000000000000791b */ /* 0x006fea0003800000 */
.L_x_8125:
[----:B------:R-:W-:Y:S01]  /*2ab10*/  FADD.FTZ R6, R246, R8 ;  /* 0x00000008f6067221 */ /* 0x000fe20000010000 */
[----:B------:R-:W-:Y:S06]  /*2ab20*/  BRA `(.L_x_8126) ;  /* 0xffffffe8003c7947 */ /* 0x000fec000383ffff */
.L_x_8127:
        /* <DEDUP_REMOVED lines=13> */
.L_x_14913:


//--------------------- .text._ZN5flash32flash_fwd_splitkv_combine_kernelI23Flash_fwd_kernel_traitsILi128ELi64ELi64ELi4ELb0ELb0EN7cutlass10bfloat16_tE19Flash_kernel_traitsILi128ELi64ELi64ELi4ES3_EELi4ELi7ELb0EEEvNS_16Flash_fwd_paramsE --------------------------
	.section	.text._ZN5flash32flash_fwd_splitkv_combine_kernelI23Flash_fwd_kernel_traitsILi128ELi64ELi64ELi4ELb0ELb0EN7cutlass10bfloat16_tE19Flash_kernel_traitsILi128ELi64ELi64ELi4ES3_EELi4ELi7ELb0EEEvNS_16Flash_fwd_paramsE,"ax",@progbits
	.align	128
        .global         _ZN5flash32flash_fwd_splitkv_combine_kernelI23Flash_fwd_kernel_traitsILi128ELi64ELi64ELi4ELb0ELb0EN7cutlass10bfloat16_tE19Flash_kernel_traitsILi128ELi64ELi64ELi4ES3_EELi4ELi7ELb0EEEvNS_16Flash_fwd_paramsE
        .type           _ZN5flash32flash_fwd_splitkv_combine_kernelI23Flash_fwd_kernel_traitsILi128ELi64ELi64ELi4ELb0ELb0EN7cutlass10bfloat16_tE19Flash_kernel_traitsILi128ELi64ELi64ELi4ES3_EELi4ELi7ELb0EEEvNS_16Flash_fwd_paramsE,@function
        .size           _ZN5flash32flash_fwd_splitkv_combine_kernelI23Flash_fwd_kernel_traitsILi128ELi64ELi64ELi4ELb0ELb0EN7cutlass10bfloat16_tE19Flash_kernel_traitsILi128ELi64ELi64ELi4ES3_EELi4ELi7ELb0EEEvNS_16Flash_fwd_paramsE,(.L_x_14914 - _ZN5flash32flash_fwd_splitkv_combine_kernelI23Flash_fwd_kernel_traitsILi128ELi64ELi64ELi4ELb0ELb0EN7cutlass10bfloat16_tE19Flash_kernel_traitsILi128ELi64ELi64ELi4ES3_EELi4ELi7ELb0EEEvNS_16Flash_fwd_paramsE)
        .other          _ZN5flash32flash_fwd_splitkv_combine_kernelI23Flash_fwd_kernel_traitsILi128ELi64ELi64ELi4ELb0ELb0EN7cutlass10bfloat16_tE19Flash_kernel_traitsILi128ELi64ELi64ELi4ES3_EELi4ELi7ELb0EEEvNS_16Flash_fwd_paramsE,@"STO_CUDA_ENTRY STV_DEFAULT"
_ZN5flash32flash_fwd_splitkv_combine_kernelI23Flash_fwd_kernel_traitsILi128ELi64ELi64ELi4ELb0ELb0EN7cutlass10bfloat16_tE19Flash_kernel_traitsILi128ELi64ELi64ELi4ES3_EELi4ELi7ELb0EEEvNS_16Flash_fwd_paramsE:
.text._ZN5flash32flash_fwd_splitkv_combine_kernelI23Flash_fwd_kernel_traitsILi128ELi64ELi64ELi4ELb0ELb0EN7cutlass10bfloat16_tE19Flash_kernel_traitsILi128ELi64ELi64ELi4ES3_EELi4ELi7ELb0EEEvNS_16Flash_fwd_paramsE:
        /* <DEDUP_REMOVED lines=38> */
.L_x_8128:
[----:B------:R-:W-:Y:S01]  /*0260*/  IMAD.U32 R20, RZ, RZ, UR20 ;  /* 0x00000014ff147e24 */ /* 0x000fe2000f8e00ff */
[----:B------:R-:W-:Y:S01]  /*0270*/  MOV R18, UR18 ;  /* 0x0000001200127c02 */ /* 0x000fe20008000f00 */
[----:B------:R-:W-:Y:S01]  /*0280*/  IMAD.U32 R17, RZ, RZ, UR14 ;  /* 0x0000000eff117e24 */ /* 0x000fe2000f8e00ff */
[----:B------:R-:W-:Y:S02]  /*0290*/  MOV R15, UR5 ;  /* 0x00000005000f7c02 */ /* 0x000fe40008000f00 */
[----:B------:R-:W-:Y:S02]  /*02a0*/  MOV R16, 0x2c0 ;  /* 0x000002c000107802 */ /* 0x000fe40000000f00 */
[----:B------:R-:W-:Y:S05]  /*02b0*/  CALL.REL.NOINC `($__internal_14_$__cuda_sm20_div_s64) ;  /* 0x0000004000d47944 */ /* 0x000fea0003c00000 */
[----:B------:R-:W-:-:S07]  /*02c0*/  MOV R16, R0 ;  /* 0x0000000000107202 */ /* 0x000fce0000000f00 */
.L_x_8129:
        /* <DEDUP_REMOVED lines=30> */
.L_x_8131:
[----:B------:R-:W-:Y:S02]  /*04b0*/  MOV R20, R16 ;  /* 0x0000001000147202 */ /* 0x000fe40000000f00 */
[----:B------:R-:W-:Y:S02]  /*04c0*/  MOV R16, 0x4e0 ;  /* 0x000004e000107802 */ /* 0x000fe40000000f00 */
[----:B------:R-:W-:Y:S05]  /*04d0*/  CALL.REL.NOINC `($__internal_14_$__cuda_sm20_div_s64) ;  /* 0x00000040004c7944 */ /* 0x000fea0003c00000 */
[----:B------:R-:W-:Y:S02]  /*04e0*/  MOV R6, R0 ;  /* 0x0000000000067202 */ /* 0x000fe40000000f00 */
[----:B------:R-:W-:Y:S02]  /*04f0*/  MOV R7, R17 ;  /* 0x0000001100077202 */ /* 0x000fe40000000f00 */
.L_x_8132:
[----:B------:R-:W-:Y:S05]  /*0500*/  BSYNC.RECONVERGENT B0 ;  /* 0x0000000000007941 */ /* 0x000fea0003800200 */
.L_x_8130:
        /* <DEDUP_REMOVED lines=58> */
.L_x_8134:
[----:B------:R-:W-:Y:S01]  /*08b0*/  IMAD.MOV.U32 R20, RZ, RZ, R18 ;  /* 0x000000ffff147224 */ /* 0x000fe200078e0012 */
[----:B------:R-:W-:Y:S01]  /*08c0*/  MOV R18, R12 ;  /* 0x0000000c00127202 */ /* 0x000fe20000000f00 */
[----:B------:R-:W-:Y:S01]  /*08d0*/  IMAD.MOV.U32 R17, RZ, RZ, R15 ;  /* 0x000000ffff117224 */ /* 0x000fe200078e000f */
[----:B------:R-:W-:Y:S02]  /*08e0*/  MOV R15, R30 ;  /* 0x0000001e000f7202 */ /* 0x000fe40000000f00 */
[----:B------:R-:W-:Y:S02]  /*08f0*/  MOV R16, 0x910 ;  /* 0x0000091000107802 */ /* 0x000fe40000000f00 */
[----:B------:R-:W-:Y:S05]  /*0900*/  CALL.REL.NOINC `($__internal_14_$__cuda_sm20_div_s64) ;  /* 0x0000003c00407944 */ /* 0x000fea0003c00000 */
[----:B------:R-:W-:Y:S02]  /*0910*/  MOV R16, R0 ;  /* 0x0000000000107202 */ /* 0x000fe40000000f00 */
.L_x_8135:
[----:B------:R-:W-:Y:S05]  /*0920*/  BSYNC.RECONVERGENT B0 ;  /* 0x0000000000007941 */ /* 0x000fea0003800200 */
.L_x_8133:
        /* <DEDUP_REMOVED lines=125> */
.L_x_8137:
[----:B------:R-:W-:Y:S01]  /*1100*/  IMAD.MOV.U32 R20, RZ, RZ, R16 ;  /* 0x000000ffff147224 */ /* 0x000fe200078e0010 */
[----:B------:R-:W-:Y:S01]  /*1110*/  MOV R18, R11 ;  /* 0x0000000b00127202 */ /* 0x000fe20000000f00 */
[----:B------:R-:W-:Y:S01]  /*1120*/  IMAD.MOV.U32 R15, RZ, RZ, R3 ;  /* 0x000000ffff0f7224 */ /* 0x000fe200078e0003 */
[----:B------:R-:W-:Y:S02]  /*1130*/  MOV R16, 0x1150 ;  /* 0x0000115000107802 */ /* 0x000fe40000000f00 */
[----:B------:R-:W-:Y:S05]  /*1140*/  CALL.REL.NOINC `($__internal_14_$__cuda_sm20_div_s64) ;  /* 0x0000003400307944 */ /* 0x000fea0003c00000 */
[----:B------:R-:W-:Y:S02]  /*1150*/  MOV R34, R0 ;  /* 0x0000000000227202 */ /* 0x000fe40000000f00 */
[----:B------:R-:W-:Y:S02]  /*1160*/  MOV R35, R17 ;  /* 0x0000001100237202 */ /* 0x000fe40000000f00 */
.L_x_8138:
[----:B------:R-:W-:Y:S05]  /*1170*/  BSYNC.RECONVERGENT B0 ;  /* 0x0000000000007941 */ /* 0x000fea0003800200 */
.L_x_8136:
        /* <DEDUP_REMOVED lines=57> */
.L_x_8140:
[----:B------:R-:W-:Y:S01]  /*1510*/  IMAD.MOV.U32 R20, RZ, RZ, R6 ;  /* 0x000000ffff147224 */ /* 0x000fe200078e0006 */
[----:B------:R-:W-:Y:S01]  /*1520*/  MOV R17, R7 ;  /* 0x0000000700117202 */ /* 0x000fe20000000f00 */
[----:B------:R-:W-:Y:S01]  /*1530*/  IMAD.MOV.U32 R18, RZ, RZ, R10 ;  /* 0x000000ffff127224 */ /* 0x000fe200078e000a */
[----:B------:R-:W-:Y:S02]  /*1540*/  MOV R16, 0x1560 ;  /* 0x0000156000107802 */ /* 0x000fe40000000f00 */
[----:B------:R-:W-:Y:S05]  /*1550*/  CALL.REL.NOINC `($__internal_14_$__cuda_sm20_div_s64) ;  /* 0x00000030002c7944 */ /* 0x000fea0003c00000 */
[----:B------:R-:W-:Y:S02]  /*1560*/  MOV R18, R0 ;  /* 0x0000000000127202 */ /* 0x000fe40000000f00 */
[----:B------:R-:W-:Y:S02]  /*1570*/  MOV R19, R17 ;  /* 0x0000001100137202 */ /* 0x000fe40000000f00 */
.L_x_8141:
[----:B------:R-:W-:Y:S05]  /*1580*/  BSYNC.RECONVERGENT B0 ;  /* 0x0000000000007941 */ /* 0x000fea0003800200 */
.L_x_8139:
        /* <DEDUP_REMOVED lines=292> */
.L_x_8145:
[----:B------:R-:W-:Y:S01]  /*27d0*/  IMAD.MOV.U32 R17, RZ, RZ, RZ ;  /* 0x000000ffff117224 */ /* 0x000fe200078e00ff */
[----:B------:R-:W-:Y:S02]  /*27e0*/  MOV R18, R32 ;  /* 0x0000002000127202 */ /* 0x000fe40000000f00 */
[----:B------:R-:W-:Y:S02]  /*27f0*/  MOV R16, 0x2810 ;  /* 0x0000281000107802 */ /* 0x000fe40000000f00 */
[----:B------:R-:W-:Y:S05]  /*2800*/  CALL.REL.NOINC `($__internal_14_$__cuda_sm20_div_s64) ;  /* 0x0000001c00807944 */ /* 0x000fea0003c00000 */
[----:B------:R-:W-:Y:S02]  /*2810*/  IADD3 R5, PT, PT, -R0, RZ, RZ ;  /* 0x000000ff00057210 */ /* 0x000fe40007ffe1ff */
[----:B------:R-:W-:-:S03]  /*2820*/  MOV R33, R17 ;  /* 0x0000001100217202 */ /* 0x000fc60000000f00 */
[----:B------:R-:W-:Y:S01]  /*2830*/  IMAD R20, R32, R5, R20 ;  /* 0x0000000520147224 */ /* 0x000fe200078e0214 */
[----:B------:R-:W-:-:S07]  /*2840*/  MOV R32, R0 ;  /* 0x0000000000207202 */ /* 0x000fce0000000f00 */
.L_x_8146:
        /* <DEDUP_REMOVED lines=59> */
.L_x_8148:
[----:B------:R-:W-:Y:S01]  /*2c00*/  IMAD.MOV.U32 R20, RZ, RZ, R32 ;  /* 0x000000ffff147224 */ /* 0x000fe200078e0020 */
[----:B------:R-:W-:Y:S01]  /*2c10*/  MOV R17, R33 ;  /* 0x0000002100117202 */ /* 0x000fe20000000f00 */
[----:B------:R-:W-:Y:S01]  /*2c20*/  IMAD.MOV.U32 R18, RZ, RZ, R30 ;  /* 0x000000ffff127224 */ /* 0x000fe200078e001e */
[----:B------:R-:W-:Y:S02]  /*2c30*/  MOV R16, 0x2c50 ;  /* 0x00002c5000107802 */ /* 0x000fe40000000f00 */
[----:B------:R-:W-:Y:S05]  /*2c40*/  CALL.REL.NOINC `($__internal_14_$__cuda_sm20_div_s64) ;  /* 0x0000001800707944 */ /* 0x000fea0003c00000 */
[----:B------:R-:W-:-:S05]  /*2c50*/  IADD3 R31, PT, PT, -R0, RZ, RZ ;  /* 0x000000ff001f7210 */ /* 0x000fca0007ffe1ff */
[----:B------:R-:W-:Y:S02]  /*2c60*/  IMAD R31, R31, R30, R32 ;  /* 0x0000001e1f1f7224 */ /* 0x000fe400078e0220 */
.L_x_8149:
[----:B------:R-:W-:Y:S05]  /*2c70*/  BSYNC.RECONVERGENT B0 ;  /* 0x0000000000007941 */ /* 0x000fea0003800200 */
.L_x_8147:
        /* <DEDUP_REMOVED lines=161> */
.L_x_8144:
[----:B------:R-:W0:Y:S01]  /*3690*/  LDC.64 R2, c[0x0][0x420] ;  /* 0x00010800ff027b82 */ /* 0x000e220000000a00 */
[----:B------:R-:W-:-:S05]  /*36a0*/  IADD3 R0, PT, PT, R13, UR19, RZ ;  /* 0x000000130d007c10 */ /* 0x000fca000fffe0ff */
[----:B0-----:R-:W-:-:S05]  /*36b0*/  IMAD.WIDE.U32 R2, R0, 0x4, R2 ;  /* 0x0000000400027825 */ /* 0x001fca00078e0002 */
[----:B------:R1:W-:Y:S02]  /*36c0*/  STG.E desc[UR8][R2.64], R22 ;  /* 0x0000001602007986 */ /* 0x0003e4000c101908 */
.L_x_8143:
[----:B------:R-:W-:Y:S05]  /*36d0*/  BSYNC.RECONVERGENT B1 ;  /* 0x0000000000017941 */ /* 0x000fea0003800200 */
.L_x_8142:
        /* <DEDUP_REMOVED lines=71> */
.L_x_8160:
        /* <DEDUP_REMOVED lines=9> */
.L_x_8153:
[----:B------:R-:W-:Y:S05]  /*3be0*/  BSYNC.RECONVERGENT B0 ;  /* 0x0000000000007941 */ /* 0x000fea0003800200 */
.L_x_8152:
        /* <DEDUP_REMOVED lines=12> */
.L_x_8155:
[----:B------:R-:W-:Y:S05]  /*3cb0*/  BSYNC.RECONVERGENT B0 ;  /* 0x0000000000007941 */ /* 0x000fea0003800200 */
.L_x_8154:
        /* <DEDUP_REMOVED lines=12> */
.L_x_8157:
[----:B------:R-:W-:Y:S05]  /*3d80*/  BSYNC.RECONVERGENT B0 ;  /* 0x0000000000007941 */ /* 0x000fea0003800200 */
.L_x_8156:
        /* <DEDUP_REMOVED lines=12> */
.L_x_8159:
[----:B------:R-:W-:Y:S05]  /*3e50*/  BSYNC.RECONVERGENT B0 ;  /* 0x0000000000007941 */ /* 0x000fea0003800200 */
.L_x_8158:
        /* <DEDUP_REMOVED lines=11> */
.L_x_8151:
        /* <DEDUP_REMOVED lines=11> */
.L_x_8163:
        /* <DEDUP_REMOVED lines=8> */
.L_x_8162:
[----:B------:R-:W-:Y:S05]  /*4040*/  BSYNC.RECONVERGENT B0 ;  /* 0x0000000000007941 */ /* 0x000fea0003800200 */
.L_x_8161:
        /* <DEDUP_REMOVED lines=9> */
.L_x_8150:
        /* <DEDUP_REMOVED lines=83> */
        .weak           $__internal_14_$__cuda_sm20_div_s64
        .type           $__internal_14_$__cuda_sm20_div_s64,@function
        .size           $__internal_14_$__cuda_sm20_div_s64,(.L_x_14914 - $__internal_14_$__cuda_sm20_div_s64)
$__internal_14_$__cuda_sm20_div_s64:
        /* <DEDUP_REMOVED lines=86> */
[----:B------:R-:W-:Y:S06]  /*4b70*/  RET.REL.NODEC R28 `(_ZN5flash32flash_fwd_splitkv_combine_kernelI23Flash_fwd_kernel_traitsILi128ELi64ELi64ELi4ELb0ELb0EN7cutlass10bfloat16_tE19Flash_kernel_traitsILi128ELi64ELi64ELi4ES3_EELi4ELi7ELb0EEEvNS_16Flash_fwd_paramsE) ;  /* 0xffffffb41c207950 */ /* 0x000fec0003c3ffff */
.L_x_8164:
        /* <DEDUP_REMOVED lines=16> */
.L_x_14914:


//--------------------- .text._ZN5flash32flash_fwd_splitkv_combine_kernelI23Flash_fwd_kernel_traitsILi128ELi64ELi64ELi4ELb0ELb0EN7cutlass10bfloat16_tE19Flash_kernel_traitsILi128ELi64ELi64ELi4ES3_EELi4ELi6ELb0EEEvNS_16Flash_fwd_paramsE --------------------------
	.section	.text._ZN5flash32flash_fwd_splitkv_combine_kernelI23Flash_fwd_kernel_traitsILi128ELi64ELi64ELi4ELb0ELb0EN7cutlass10bfloat16_tE19Flash_kernel_traitsILi128ELi64ELi64ELi4ES3_EELi4ELi6ELb0EEEvNS_16Flash_fwd_paramsE,"ax",@progbits
	.align	128
        .global         _ZN5flash32flash_fwd_splitkv_combine_kernelI23Flash_fwd_kernel_traitsILi128ELi64ELi64ELi4ELb0ELb0EN7cutlass10bfloat16_tE19Flash_kernel_traitsILi128ELi64ELi64ELi4ES3_EELi4ELi6ELb0EEEvNS_16Flash_fwd_paramsE
        .type           _ZN5flash32flash_fwd_splitkv_combine_kernelI23Flash_fwd_kernel_traitsILi128ELi64ELi64ELi4ELb0ELb0EN7cutlass10bfloat16_tE19Flash_kernel_traitsILi128ELi64ELi64ELi4ES3_EELi4ELi6ELb0EEEvNS_16Flash_fwd_paramsE,@function
        .size           _ZN5flash32flash_fwd_splitkv_combine_kernelI23Flash_fwd_kernel_traitsILi128ELi64ELi64ELi4ELb0ELb0EN7cutlass10bfloat16_tE19Flash_kernel_traitsILi128ELi64ELi64ELi4ES3_EELi4ELi6ELb0EEEvNS_16Flash_fwd_paramsE,(.L_x_14915 - _ZN5flash32flash_fwd_splitkv_combine_kernelI23Flash_fwd_kernel_traitsILi128ELi64ELi64ELi4ELb0ELb0EN7cutlass10bfloat16_tE19Flash_kernel_traitsILi128ELi64ELi64ELi4ES3_EELi4ELi6ELb0EEEvNS_16Flash_fwd_paramsE)
        .other          _ZN5flash32flash_fwd_splitkv_combine_kernelI23Flash_fwd_kernel_traitsILi128ELi64ELi64ELi4ELb0ELb0EN7cutlass10bfloat16_tE19Flash_kernel_traitsILi128ELi64ELi64ELi4ES3_EELi4ELi6ELb0EEEvNS_16Flash_fwd_paramsE,@"STO_CUDA_ENTRY STV_DEFAULT"
_ZN5flash32flash_fwd_splitkv_combine_kernelI23Flash_fwd_kernel_traitsILi128ELi64ELi64ELi4ELb0ELb0EN7cutlass10bfloat16_tE19Flash_kernel_traitsILi128ELi64ELi64ELi4ES3_EELi4ELi6ELb0EEEvNS_16Flash_fwd_paramsE:
.text._ZN5flash32flash_fwd_splitkv_combine_kernelI23Flash_fwd_kernel_traitsILi128ELi64ELi64ELi4ELb0ELb0EN7cutlass10bfloat16_tE19Flash_kernel_traitsILi128ELi64ELi64ELi4ES3_EELi4ELi6ELb0EEEvNS_16Flash_fwd_paramsE:
        /* <DEDUP_REMOVED lines=38> */
.L_x_8165:
[----:B------:R-:W-:Y:S01]  /*0260*/  IMAD.U32 R14, RZ, RZ, UR21 ;  /* 0x00000015ff0e7e24 */ /* 0x000fe2000f8e00ff */
[----:B------:R-:W-:Y:S01]  /*0270*/  MOV R20, UR19 ;  /* 0x0000001300147c02 */ /* 0x000fe20008000f00 */
[----:B------:R-:W-:Y:S01]  /*0280*/  IMAD.U32 R19, RZ, RZ, UR15 ;  /* 0x0000000fff137e24 */ /* 0x000fe2000f8e00ff */
[----:B------:R-:W-:Y:S02]  /*0290*/  MOV R18, UR14 ;  /* 0x0000000e00127c02 */ /* 0x000fe40008000f00 */
[----:B------:R-:W-:Y:S02]  /*02a0*/  MOV R16, 0x2c0 ;  /* 0x000002c000107802 */ /* 0x000fe40000000f00 */
[----:B------:R-:W-:Y:S05]  /*02b0*/  CALL.REL.NOINC `($__internal_15_$__cuda_sm20_div_s64) ;  /* 0x0000003c00c47944 */ /* 0x000fea0003c00000 */
[----:B------:R-:W-:-:S07]  /*02c0*/  MOV R13, R11 ;  /* 0x0000000b000d7202 */ /* 0x000fce0000000f00 */
.L_x_8166:
        /* <DEDUP_REMOVED lines=30> */
.L_x_8168:
[----:B------:R-:W-:Y:S01]  /*04b0*/  IMAD.MOV.U32 R14, RZ, RZ, R12 ;  /* 0x000000ffff0e7224 */ /* 0x000fe200078e000c */
[----:B------:R-:W-:Y:S02]  /*04c0*/  MOV R19, R13 ;  /* 0x0000000d00137202 */ /* 0x000fe40000000f00 */
[----:B------:R-:W-:Y:S02]  /*04d0*/  MOV R16, 0x4f0 ;  /* 0x000004f000107802 */ /* 0x000fe40000000f00 */
[----:B------:R-:W-:Y:S05]  /*04e0*/  CALL.REL.NOINC `($__internal_15_$__cuda_sm20_div_s64) ;  /* 0x0000003c00387944 */ /* 0x000fea0003c00000 */
[----:B------:R-:W-:Y:S02]  /*04f0*/  MOV R4, R12 ;  /* 0x0000000c00047202 */ /* 0x000fe40000000f00 */
[----:B------:R-:W-:Y:S02]  /*0500*/  MOV R5, R11 ;  /* 0x0000000b00057202 */ /* 0x000fe40000000f00 */
.L_x_8169:
[----:B------:R-:W-:Y:S05]  /*0510*/  BSYNC.RECONVERGENT B0 ;  /* 0x0000000000007941 */ /* 0x000fea0003800200 */
.L_x_8167:
        /* <DEDUP_REMOVED lines=57> */
.L_x_8171:
[----:B------:R-:W-:Y:S01]  /*08b0*/  IMAD.MOV.U32 R14, RZ, RZ, R20 ;  /* 0x000000ffff0e7224 */ /* 0x000fe200078e0014 */
[----:B------:R-:W-:Y:S01]  /*08c0*/  MOV R20, R9 ;  /* 0x0000000900147202 */ /* 0x000fe20000000f00 */
[----:B------:R-:W-:Y:S01]  /*08d0*/  IMAD.MOV.U32 R19, RZ, RZ, R18 ;  /* 0x000000ffff137224 */ /* 0x000fe200078e0012 */
[----:B------:R-:W-:Y:S02]  /*08e0*/  MOV R18, R29 ;  /* 0x0000001d00127202 */ /* 0x000fe40000000f00 */
[----:B------:R-:W-:Y:S02]  /*08f0*/  MOV R16, 0x910 ;  /* 0x0000091000107802 */ /* 0x000fe40000000f00 */
[----:B------:R-:W-:Y:S05]  /*0900*/  CALL.REL.NOINC `($__internal_15_$__cuda_sm20_div_s64) ;  /* 0x0000003800307944 */ /* 0x000fea0003c00000 */
[----:B------:R-:W-:Y:S02]  /*0910*/  MOV R10, R12 ;  /* 0x0000000c000a7202 */ /* 0x000fe40000000f00 */
.L_x_8172:
[----:B------:R-:W-:Y:S05]  /*0920*/  BSYNC.RECONVERGENT B0 ;  /* 0x0000000000007941 */ /* 0x000fea0003800200 */
.L_x_8170:
        /* <DEDUP_REMOVED lines=124> */
.L_x_8174:
[----:B------:R-:W-:Y:S01]  /*10f0*/  IMAD.MOV.U32 R14, RZ, RZ, R10 ;  /* 0x000000ffff0e7224 */ /* 0x000fe200078e000a */
[----:B------:R-:W-:Y:S01]  /*1100*/  MOV R20, R8 ;  /* 0x0000000800147202 */ /* 0x000fe20000000f00 */
[----:B------:R-:W-:Y:S01]  /*1110*/  IMAD.MOV.U32 R19, RZ, RZ, R11 ;  /* 0x000000ffff137224 */ /* 0x000fe200078e000b */
[----:B------:R-:W-:Y:S02]  /*1120*/  MOV R18, R0 ;  /* 0x0000000000127202 */ /* 0x000fe40000000f00 */
[----:B------:R-:W-:Y:S02]  /*1130*/  MOV R16, 0x1150 ;  /* 0x0000115000107802 */ /* 0x000fe40000000f00 */
[----:B------:R-:W-:Y:S05]  /*1140*/  CALL.REL.NOINC `($__internal_15_$__cuda_sm20_div_s64) ;  /* 0x0000003000207944 */ /* 0x000fea0003c00000 */
[----:B------:R-:W-:Y:S02]  /*1150*/  MOV R32, R12 ;  /* 0x0000000c00207202 */ /* 0x000fe40000000f00 */
[----:B------:R-:W-:Y:S02]  /*1160*/  MOV R33, R11 ;  /* 0x0000000b00217202 */ /* 0x000fe40000000f00 */
.L_x_8175:
[----:B------:R-:W-:Y:S05]  /*1170*/  BSYNC.RECONVERGENT B0 ;  /* 0x0000000000007941 */ /* 0x000fea0003800200 */
.L_x_8173:
        /* <DEDUP_REMOVED lines=57> */
.L_x_8177:
[----:B------:R-:W-:Y:S01]  /*1510*/  IMAD.MOV.U32 R14, RZ, RZ, R4 ;  /* 0x000000ffff0e7224 */ /* 0x000fe200078e0004 */
[----:B------:R-:W-:Y:S01]  /*1520*/  MOV R19, R5 ;  /* 0x0000000500137202 */ /* 0x000fe20000000f00 */
[----:B------:R-:W-:Y:S01]  /*1530*/  IMAD.MOV.U32 R20, RZ, RZ, R7 ;  /* 0x000000ffff147224 */ /* 0x000fe200078e0007 */
[----:B------:R-:W-:Y:S02]  /*1540*/  MOV R16, 0x1560 ;  /* 0x0000156000107802 */ /* 0x000fe40000000f00 */
[----:B------:R-:W-:Y:S05]  /*1550*/  CALL.REL.NOINC `($__internal_15_$__cuda_sm20_div_s64) ;  /* 0x0000002c001c7944 */ /* 0x000fea0003c00000 */
[----:B------:R-:W-:Y:S02]  /*1560*/  MOV R14, R12 ;  /* 0x0000000c000e7202 */ /* 0x000fe40000000f00 */
[----:B------:R-:W-:Y:S02]  /*1570*/  MOV R15, R11 ;  /* 0x0000000b000f7202 */ /* 0x000fe40000000f00 */
.L_x_8178:
[----:B------:R-:W-:Y:S05]  /*1580*/  BSYNC.RECONVERGENT B0 ;  /* 0x0000000000007941 */ /* 0x000fea0003800200 */
.L_x_8176:
        /* <DEDUP_REMOVED lines=237> */
.L_x_8182:
[----:B------:R-:W-:Y:S01]  /*2460*/  IMAD.MOV.U32 R14, RZ, RZ, R2 ;  /* 0x000000ffff0e7224 */ /* 0x000fe200078e0002 */
[----:B------:R-:W-:Y:S01]  /*2470*/  MOV R19, RZ ;  /* 0x000000ff00137202 */ /* 0x000fe20000000f00 */
[----:B------:R-:W-:Y:S01]  /*2480*/  IMAD.MOV.U32 R20, RZ, RZ, R30 ;  /* 0x000000ffff147224 */ /* 0x000fe200078e001e */
[----:B------:R-:W-:Y:S02]  /*2490*/  MOV R16, 0x24b0 ;  /* 0x000024b000107802 */ /* 0x000fe40000000f00 */
[----:B------:R-:W-:Y:S05]  /*24a0*/  CALL.REL.NOINC `($__internal_15_$__cuda_sm20_div_s64) ;  /* 0x0000001c00487944 */ /* 0x000fea0003c00000 */
[----:B------:R-:W-:Y:S02]  /*24b0*/  IADD3 R15, PT, PT, -R12, RZ, RZ ;  /* 0x000000ff0c0f7210 */ /* 0x000fe40007ffe1ff */
[----:B------:R-:W-:-:S03]  /*24c0*/  MOV R31, R11 ;  /* 0x0000000b001f7202 */ /* 0x000fc60000000f00 */
[----:B------:R-:W-:Y:S01]  /*24d0*/  IMAD R10, R30, R15, R2 ;  /* 0x0000000f1e0a7224 */ /* 0x000fe200078e0202 */
[----:B------:R-:W-:-:S07]  /*24e0*/  MOV R30, R12 ;  /* 0x0000000c001e7202 */ /* 0x000fce0000000f00 */
.L_x_8183:
        /* <DEDUP_REMOVED lines=59> */
.L_x_8185:
[----:B------:R-:W-:Y:S01]  /*28a0*/  IMAD.MOV.U32 R14, RZ, RZ, R30 ;  /* 0x000000ffff0e7224 */ /* 0x000fe200078e001e */
[----:B------:R-:W-:Y:S01]  /*28b0*/  MOV R19, R31 ;  /* 0x0000001f00137202 */ /* 0x000fe20000000f00 */
[----:B------:R-:W-:Y:S01]  /*28c0*/  IMAD.MOV.U32 R20, RZ, RZ, R28 ;  /* 0x000000ffff147224 */ /* 0x000fe200078e001c */
[----:B------:R-:W-:Y:S02]  /*28d0*/  MOV R16, 0x28f0 ;  /* 0x000028f000107802 */ /* 0x000fe40000000f00 */
[----:B------:R-:W-:Y:S05]  /*28e0*/  CALL.REL.NOINC `($__internal_15_$__cuda_sm20_div_s64) ;  /* 0x0000001800387944 */ /* 0x000fea0003c00000 */
[----:B------:R-:W-:-:S05]  /*28f0*/  IADD3 R11, PT, PT, -R12, RZ, RZ ;  /* 0x000000ff0c0b7210 */ /* 0x000fca0007ffe1ff */
[----:B------:R-:W-:Y:S02]  /*2900*/  IMAD R28, R11, R28, R30 ;  /* 0x0000001c0b1c7224 */ /* 0x000fe400078e021e */
.L_x_8186:
[----:B------:R-:W-:Y:S05]  /*2910*/  BSYNC.RECONVERGENT B0 ;  /* 0x0000000000007941 */ /* 0x000fea0003800200 */
.L_x_8184:
        /* <DEDUP_REMOVED lines=160> */
.L_x_8181:
[----:B------:R-:W0:Y:S01]  /*3320*/  LDC.64 R2, c[0x0][0x420] ;  /* 0x00010800ff027b82 */ /* 0x000e220000000a00 */
[----:B------:R-:W-:-:S05]  /*3330*/  IADD3 R0, PT, PT, R13, UR20, RZ ;  /* 0x000000140d007c10 */ /* 0x000fca000fffe0ff */
[----:B0-----:R-:W-:-:S05]  /*3340*/  IMAD.WIDE.U32 R2, R0, 0x4, R2 ;  /* 0x0000000400027825 */ /* 0x001fca00078e0002 */
[----:B------:R1:W-:Y:S02]  /*3350*/  STG.E desc[UR10][R2.64], R22 ;  /* 0x0000001602007986 */ /* 0x0003e4000c10190a */
.L_x_8180:
[----:B------:R-:W-:Y:S05]  /*3360*/  BSYNC.RECONVERGENT B1 ;  /* 0x0000000000017941 */ /* 0x000fea0003800200 */
.L_x_8179:
        /* <DEDUP_REMOVED lines=61> */
.L_x_8197:
        /* <DEDUP_REMOVED lines=9> */
.L_x_8190:
[----:B0-----:R-:W-:Y:S05]  /*37d0*/  BSYNC.RECONVERGENT B0 ;  /* 0x0000000000007941 */ /* 0x001fea0003800200 */
.L_x_8189:
        /* <DEDUP_REMOVED lines=12> */
.L_x_8192:
[----:B------:R-:W-:Y:S05]  /*38a0*/  BSYNC.RECONVERGENT B0 ;  /* 0x0000000000007941 */ /* 0x000fea0003800200 */
.L_x_8191:
        /* <DEDUP_REMOVED lines=12> */
.L_x_8194:
[----:B------:R-:W-:Y:S05]  /*3970*/  BSYNC.RECONVERGENT B0 ;  /* 0x0000000000007941 */ /* 0x000fea0003800200 */
.L_x_8193:
        /* <DEDUP_REMOVED lines=12> */
.L_x_8196:
[----:B------:R-:W-:Y:S05]  /*3a40*/  BSYNC.RECONVERGENT B0 ;  /* 0x0000000000007941 */ /* 0x000fea0003800200 */
.L_x_8195:
        /* <DEDUP_REMOVED lines=11> */
.L_x_8188:
        /* <DEDUP_REMOVED lines=8> */
.L_x_8200:
        /* <DEDUP_REMOVED lines=8> */
.L_x_8199:
[----:B-1----:R-:W-:Y:S05]  /*3c00*/  BSYNC.RECONVERGENT B0 ;  /* 0x0000000000007941 */ /* 0x002fea0003800200 */
.L_x_8198:
        /* <DEDUP_REMOVED lines=9> */
.L_x_8187:
        /* <DEDUP_REMOVED lines=83> */
        .weak           $__internal_15_$__cuda_sm20_div_s64
        .type           $__internal_15_$__cuda_sm20_div_s64,@function
        .size           $__internal_15_$__cuda_sm20_div_s64,(.L_x_14915 - $__internal_15_$__cuda_sm20_div_s64)
$__internal_15_$__cuda_sm20_div_s64:
        /* <DEDUP_REMOVED lines=86> */
[----:B------:R-:W-:Y:S06]  /*4730*/  RET.REL.NODEC R14 `(_ZN5flash32flash_fwd_splitkv_combine_kernelI23Flash_fwd_kernel_traitsILi128ELi64ELi64ELi4ELb0ELb0EN7cutlass10bfloat16_tE19Flash_kernel_traitsILi128ELi64ELi64ELi4ES3_EELi4ELi6ELb0EEEvNS_16Flash_fwd_paramsE) ;  /* 0xffffffb80e307950 */ /* 0x000fec0003c3ffff */
.L_x_8201:
        /* <DEDUP_REMOVED lines=12> */
.L_x_14915:


//--------------------- .text._ZN5flash32flash_fwd_splitkv_combine_kernelI23Flash_fwd_kernel_traitsILi128ELi64ELi64ELi4ELb0ELb0EN7cutlass10bfloat16_tE19Flash_kernel_traitsILi128ELi64ELi64ELi4ES3_EELi4ELi5ELb0EEEvNS_16Flash_fwd_paramsE --------------------------
	.section	.text._ZN5flash32flash_fwd_splitkv_combine_kernelI23Flash_fwd_kernel_traitsILi128ELi64ELi64ELi4ELb0ELb0EN7cutlass10bfloat16_tE19Flash_kernel_traitsILi128ELi64ELi64ELi4ES3_EELi4ELi5ELb0EEEvNS_16Flash_fwd_paramsE,"ax",@progbits
	.align	128
        .global         _ZN5flash32flash_fwd_splitkv_combine_kernelI23Flash_fwd_kernel_traitsILi128ELi64ELi64ELi4ELb0ELb0EN7cutlass10bfloat16_tE19Flash_kernel_traitsILi128ELi64ELi64ELi4ES3_EELi4ELi5ELb0EEEvNS_16Flash_fwd_paramsE
        .type           _ZN5flash32flash_fwd_splitkv_combine_kernelI23Flash_fwd_kernel_traitsILi128ELi64ELi64ELi4ELb0ELb0EN7cutlass10bfloat16_tE19Flash_kernel_traitsILi128ELi64ELi64ELi4ES3_EELi4ELi5ELb0EEEvNS_16Flash_fwd_paramsE,@function
        .size           _ZN5flash32flash_fwd_splitkv_combine_kernelI23Flash_fwd_kernel_traitsILi128ELi64ELi64ELi4ELb0ELb0EN7cutlass10bfloat16_tE19Flash_kernel_traitsILi128ELi64ELi64ELi4ES3_EELi4ELi5ELb0EEEvNS_16Flash_fwd_paramsE,(.L_x_14916 - _ZN5flash32flash_fwd_splitkv_combine_kernelI23Flash_fwd_kernel_traitsILi128ELi64ELi64ELi4ELb0ELb0EN7cutlass10bfloat16_tE19Flash_kernel_traitsILi128ELi64ELi64ELi4ES3_EELi4ELi5ELb0EEEvNS_16Flash_fwd_paramsE)
        .other          _ZN5flash32flash_fwd_splitkv_combine_kernelI23Flash_fwd_kernel_traitsILi128ELi64ELi64ELi4ELb0ELb0EN7cutlass10bfloat16_tE19Flash_kernel_traitsILi128ELi64ELi64ELi4ES3_EELi4ELi5ELb0EEEvNS_16Flash_fwd_paramsE,@"STO_CUDA_ENTRY STV_DEFAULT"
_ZN5flash32flash_fwd_splitkv_combine_kernelI23Flash_fwd_kernel_traitsILi128ELi64ELi64ELi4ELb0ELb0EN7cutlass10bfloat16_tE19Flash_kernel_traitsILi128ELi64ELi64ELi4ES3_EELi4ELi5ELb0EEEvNS_16Flash_fwd_paramsE:
.text._ZN5flash32flash_fwd_splitkv_combine_kernelI23Flash_fwd_kernel_traitsILi128ELi64ELi64ELi4ELb0ELb0EN7cutlass10bfloat16_tE19Flash_kernel_traitsILi128ELi64ELi64ELi4ES3_EELi4ELi5ELb0EEEvNS_16Flash_fwd_paramsE:
        /* <DEDUP_REMOVED lines=38> */
.L_x_8202:
[----:B------:R-:W-:Y:S01]  /*0260*/  IMAD.U32 R22, RZ, RZ, UR13 ;  /* 0x0000000dff167e24 */ /* 0x000fe2000f8e00ff */
[----:B------:R-:W-:Y:S01]  /*0270*/  MOV R20, UR11 ;  /* 0x0000000b00147c02 */ /* 0x000fe20008000f00 */
[----:B------:R-:W-:Y:S01]  /*0280*/  IMAD.U32 R21, RZ, RZ, UR15 ;  /* 0x0000000fff157e24 */ /* 0x000fe2000f8e00ff */
[----:B------:R-:W-:Y:S02]  /*0290*/  MOV R19, UR7 ;  /* 0x0000000700137c02 */ /* 0x000fe40008000f00 */
[----:B------:R-:W-:Y:S02]  /*02a0*/  MOV R18, 0x2c0 ;  /* 0x000002c000127802 */ /* 0x000fe40000000f00 */
[----:B------:R-:W-:Y:S05]  /*02b0*/  CALL.REL.NOINC `($__internal_16_$__cuda_sm20_div_s64) ;  /* 0x0000003c00747944 */ /* 0x000fea0003c00000 */
[----:B------:R-:W-:-:S07]  /*02c0*/  MOV R13, R11 ;  /* 0x0000000b000d7202 */ /* 0x000fce0000000f00 */
.L_x_8203:
        /* <DEDUP_REMOVED lines=30> */
.L_x_8205:
[----:B------:R-:W-:Y:S01]  /*04b0*/  IMAD.MOV.U32 R22, RZ, RZ, R12 ;  /* 0x000000ffff167224 */ /* 0x000fe200078e000c */
[----:B------:R-:W-:Y:S02]  /*04c0*/  MOV R21, R13 ;  /* 0x0000000d00157202 */ /* 0x000fe40000000f00 */
[----:B------:R-:W-:Y:S02]  /*04d0*/  MOV R18, 0x4f0 ;  /* 0x000004f000127802 */ /* 0x000fe40000000f00 */
[----:B------:R-:W-:Y:S05]  /*04e0*/  CALL.REL.NOINC `($__internal_16_$__cuda_sm20_div_s64) ;  /* 0x0000003800e87944 */ /* 0x000fea0003c00000 */
[----:B------:R-:W-:Y:S02]  /*04f0*/  MOV R4, R12 ;  /* 0x0000000c00047202 */ /* 0x000fe40000000f00 */
[----:B------:R-:W-:Y:S02]  /*0500*/  MOV R5, R11 ;  /* 0x0000000b00057202 */ /* 0x000fe40000000f00 */
.L_x_8206:
[----:B------:R-:W-:Y:S05]  /*0510*/  BSYNC.RECONVERGENT B0 ;  /* 0x0000000000007941 */ /* 0x000fea0003800200 */
.L_x_8204:
        /* <DEDUP_REMOVED lines=58> */
.L_x_8208:
[----:B------:R-:W-:Y:S01]  /*08c0*/  IMAD.MOV.U32 R22, RZ, RZ, R20 ;  /* 0x000000ffff167224 */ /* 0x000fe200078e0014 */
[----:B------:R-:W-:Y:S01]  /*08d0*/  MOV R20, R10 ;  /* 0x0000000a00147202 */ /* 0x000fe20000000f00 */
[----:B------:R-:W-:Y:S01]  /*08e0*/  IMAD.MOV.U32 R21, RZ, RZ, R19 ;  /* 0x000000ffff157224 */ /* 0x000fe200078e0013 */
[----:B------:R-:W-:Y:S02]  /*08f0*/  MOV R19, R0 ;  /* 0x0000000000137202 */ /* 0x000fe40000000f00 */
[----:B------:R-:W-:Y:S02]  /*0900*/  MOV R18, 0x920 ;  /* 0x0000092000127802 */ /* 0x000fe40000000f00 */
[----:B------:R-:W-:Y:S05]  /*0910*/  CALL.REL.NOINC `($__internal_16_$__cuda_sm20_div_s64) ;  /* 0x0000003400dc7944 */ /* 0x000fea0003c00000 */
[----:B------:R-:W-:Y:S02]  /*0920*/  MOV R13, R11 ;  /* 0x0000000b000d7202 */ /* 0x000fe40000000f00 */
.L_x_8209:
[----:B------:R-:W-:Y:S05]  /*0930*/  BSYNC.RECONVERGENT B0 ;  /* 0x0000000000007941 */ /* 0x000fea0003800200 */
.L_x_8207:
        /* <DEDUP_REMOVED lines=124> */
.L_x_8211:
[----:B------:R-:W-:Y:S01]  /*1100*/  IMAD.MOV.U32 R22, RZ, RZ, R12 ;  /* 0x000000ffff167224 */ /* 0x000fe200078e000c */
[----:B------:R-:W-:Y:S01]  /*1110*/  MOV R20, R9 ;  /* 0x0000000900147202 */ /* 0x000fe20000000f00 */
[----:B------:R-:W-:Y:S01]  /*1120*/  IMAD.MOV.U32 R21, RZ, RZ, R13 ;  /* 0x000000ffff157224 */ /* 0x000fe200078e000d */
[----:B------:R-:W-:Y:S02]  /*1130*/  MOV R19, R29 ;  /* 0x0000001d00137202 */ /* 0x000fe40000000f00 */
[----:B------:R-:W-:Y:S02]  /*1140*/  MOV R18, 0x1160 ;  /* 0x0000116000127802 */ /* 0x000fe40000000f00 */
[----:B------:R-:W-:Y:S05]  /*1150*/  CALL.REL.NOINC `($__internal_16_$__cuda_sm20_div_s64) ;  /* 0x0000002c00cc7944 */ /* 0x000fea0003c00000 */
[----:B------:R-:W-:Y:S02]  /*1160*/  MOV R34, R12 ;  /* 0x0000000c00227202 */ /* 0x000fe40000000f00 */
[----:B------:R-:W-:Y:S02]  /*1170*/  MOV R35, R11 ;  /* 0x0000000b00237202 */ /* 0x000fe40000000f00 */
.L_x_8212:
[----:B------:R-:W-:Y:S05]  /*1180*/  BSYNC.RECONVERGENT B0 ;  /* 0x0000000000007941 */ /* 0x000fea0003800200 */
.L_x_8210:
        /* <DEDUP_REMOVED lines=57> */
.L_x_8214:
[----:B------:R-:W-:Y:S01]  /*1520*/  IMAD.MOV.U32 R22, RZ, RZ, R4 ;  /* 0x000000ffff167224 */ /* 0x000fe200078e0004 */
[----:B------:R-:W-:Y:S01]  /*1530*/  MOV R21, R5 ;  /* 0x0000000500157202 */ /* 0x000fe20000000f00 */
[----:B------:R-:W-:Y:S01]  /*1540*/  IMAD.MOV.U32 R20, RZ, RZ, R8 ;  /* 0x000000ffff147224 */ /* 0x000fe200078e0008 */
[----:B------:R-:W-:Y:S02]  /*1550*/  MOV R18, 0x1570 ;  /* 0x0000157000127802 */ /* 0x000fe40000000f00 */
[----:B------:R-:W-:Y:S05]  /*1560*/  CALL.REL.NOINC `($__internal_16_$__cuda_sm20_div_s64) ;  /* 0x0000002800c87944 */ /* 0x000fea0003c00000 */
[----:B------:R-:W-:Y:S02]  /*1570*/  MOV R14, R12 ;  /* 0x0000000c000e7202 */ /* 0x000fe40000000f00 */
[----:B------:R-:W-:Y:S02]  /*1580*/  MOV R15, R11 ;  /* 0x0000000b000f7202 */ /* 0x000fe40000000f00 */
.L_x_8215:
[----:B------:R-:W-:Y:S05]  /*1590*/  BSYNC.RECONVERGENT B0 ;  /* 0x0000000000007941 */ /* 0x000fea0003800200 */
.L_x_8213:
        /* <DEDUP_REMOVED lines=71> */
.L_x_8217:
[----:B0-----:R-:W-:Y:S05]  /*1a10*/  BSYNC.RECONVERGENT B0 ;  /* 0x0000000000007941 */ /* 0x001fea0003800200 */
.L_x_8216:
        /* <DEDUP_REMOVED lines=144> */
.L_x_8221:
[----:B------:R-:W-:Y:S01]  /*2320*/  IMAD.MOV.U32 R22, RZ, RZ, R2 ;  /* 0x000000ffff167224 */ /* 0x000fe200078e0002 */
[----:B------:R-:W-:Y:S01]  /*2330*/  MOV R21, RZ ;  /* 0x000000ff00157202 */ /* 0x000fe20000000f00 */
[----:B------:R-:W-:Y:S01]  /*2340*/  IMAD.MOV.U32 R20, RZ, RZ, R32 ;  /* 0x000000ffff147224 */ /* 0x000fe200078e0020 */
[----:B------:R-:W-:Y:S02]  /*2350*/  MOV R18, 0x2370 ;  /* 0x0000237000127802 */ /* 0x000fe40000000f00 */
[----:B------:R-:W-:Y:S05]  /*2360*/  CALL.REL.NOINC `($__internal_16_$__cuda_sm20_div_s64) ;  /* 0x0000001c00487944 */ /* 0x000fea0003c00000 */
[----:B------:R-:W-:Y:S02]  /*2370*/  IADD3 R15, PT, PT, -R12, RZ, RZ ;  /* 0x000000ff0c0f7210 */ /* 0x000fe40007ffe1ff */
[----:B------:R-:W-:-:S03]  /*2380*/  MOV R33, R11 ;  /* 0x0000000b00217202 */ /* 0x000fc60000000f00 */
[----:B------:R-:W-:Y:S01]  /*2390*/  IMAD R14, R32, R15, R2 ;  /* 0x0000000f200e7224 */ /* 0x000fe200078e0202 */
[----:B------:R-:W-:-:S07]  /*23a0*/  MOV R32, R12 ;  /* 0x0000000c00207202 */ /* 0x000fce0000000f00 */
.L_x_8222:
        /* <DEDUP_REMOVED lines=59> */
.L_x_8224:
[----:B------:R-:W-:Y:S01]  /*2760*/  IMAD.MOV.U32 R22, RZ, RZ, R32 ;  /* 0x000000ffff167224 */ /* 0x000fe200078e0020 */
[----:B------:R-:W-:Y:S01]  /*2770*/  MOV R21, R33 ;  /* 0x0000002100157202 */ /* 0x000fe20000000f00 */
[----:B------:R-:W-:Y:S01]  /*2780*/  IMAD.MOV.U32 R20, RZ, RZ, R28 ;  /* 0x000000ffff147224 */ /* 0x000fe200078e001c */
[----:B------:R-:W-:Y:S02]  /*2790*/  MOV R18, 0x27b0 ;  /* 0x000027b000127802 */ /* 0x000fe40000000f00 */
[----:B------:R-:W-:Y:S05]  /*27a0*/  CALL.REL.NOINC `($__internal_16_$__cuda_sm20_div_s64) ;  /* 0x0000001800387944 */ /* 0x000fea0003c00000 */
[----:B------:R-:W-:-:S05]  /*27b0*/  IADD3 R29, PT, PT, -R12, RZ, RZ ;  /* 0x000000ff0c1d7210 */ /* 0x000fca0007ffe1ff */
[----:B------:R-:W-:Y:S02]  /*27c0*/  IMAD R29, R29, R28, R32 ;  /* 0x0000001c1d1d7224 */ /* 0x000fe400078e0220 */
.L_x_8225:
[----:B------:R-:W-:Y:S05]  /*27d0*/  BSYNC.RECONVERGENT B0 ;  /* 0x0000000000007941 */ /* 0x000fea0003800200 */
.L_x_8223:
        /* <DEDUP_REMOVED lines=160> */
.L_x_8220:
[----:B------:R-:W0:Y:S01]  /*31e0*/  LDC.64 R2, c[0x0][0x420] ;  /* 0x00010800ff027b82 */ /* 0x000e220000000a00 */
[----:B------:R-:W-:-:S05]  /*31f0*/  IADD3 R0, PT, PT, R13, UR12, RZ ;  /* 0x0000000c0d007c10 */ /* 0x000fca000fffe0ff */
[----:B0-----:R-:W-:-:S05]  /*3200*/  IMAD.WIDE.U32 R2, R0, 0x4, R2 ;  /* 0x0000000400027825 */ /* 0x001fca00078e0002 */
[----:B------:R1:W-:Y:S02]  /*3210*/  STG.E desc[UR8][R2.64], R24 ;  /* 0x0000001802007986 */ /* 0x0003e4000c101908 */
.L_x_8219:
[----:B------:R-:W-:Y:S05]  /*3220*/  BSYNC.RECONVERGENT B1 ;  /* 0x0000000000017941 */ /* 0x000fea0003800200 */
.L_x_8218:
        /* <DEDUP_REMOVED lines=14> */
.L_x_8227:
[----:B------:R-:W-:Y:S05]  /*3310*/  BSYNC.RECONVERGENT B0 ;  /* 0x0000000000007941 */ /* 0x000fea0003800200 */
.L_x_8226:
        /* <DEDUP_REMOVED lines=43> */
.L_x_8238:
        /* <DEDUP_REMOVED lines=9> */
.L_x_8231:
[----:B------:R-:W-:Y:S05]  /*3660*/  BSYNC.RECONVERGENT B0 ;  /* 0x0000000000007941 */ /* 0x000fea0003800200 */
.L_x_8230:
        /* <DEDUP_REMOVED lines=12> */
.L_x_8233:
[----:B------:R-:W-:Y:S05]  /*3730*/  BSYNC.RECONVERGENT B0 ;  /* 0x0000000000007941 */ /* 0x000fea0003800200 */
.L_x_8232:
        /* <DEDUP_REMOVED lines=12> */
.L_x_8235:
[----:B------:R-:W-:Y:S05]  /*3800*/  BSYNC.RECONVERGENT B0 ;  /* 0x0000000000007941 */ /* 0x000fea0003800200 */
.L_x_8234:
        /* <DEDUP_REMOVED lines=12> */
.L_x_8237:
[----:B------:R-:W-:Y:S05]  /*38d0*/  BSYNC.RECONVERGENT B0 ;  /* 0x0000000000007941 */ /* 0x000fea0003800200 */
.L_x_8236:
        /* <DEDUP_REMOVED lines=11> */
.L_x_8229:
        /* <DEDUP_REMOVED lines=11> */
.L_x_8241:
        /* <DEDUP_REMOVED lines=8> */
.L_x_8240:
[----:B------:R-:W-:Y:S05]  /*3ac0*/  BSYNC.RECONVERGENT B0 ;  /* 0x0000000000007941 */ /* 0x000fea0003800200 */
.L_x_8239:
        /* <DEDUP_REMOVED lines=9> */
.L_x_8228:
        /* <DEDUP_REMOVED lines=83> */
        .weak           $__internal_16_$__cuda_sm20_div_s64
        .type           $__internal_16_$__cuda_sm20_div_s64,@function
        .size           $__internal_16_$__cuda_sm20_div_s64,(.L_x_14916 - $__internal_16_$__cuda_sm20_div_s64)
$__internal_16_$__cuda_sm20_div_s64:
        /* <DEDUP_REMOVED lines=86> */
[----:B------:R-:W-:Y:S05]  /*45f0*/  RET.REL.NODEC R14 `(_ZN5flash32flash_fwd_splitkv_combine_kernelI23Flash_fwd_kernel_traitsILi128ELi64ELi64ELi4ELb0ELb0EN7cutlass10bfloat16_tE19Flash_kernel_traitsILi128ELi64ELi64ELi4ES3_EELi4ELi5ELb0EEEvNS_16Flash_fwd_paramsE) ;  /* 0xffffffb80e807950 */ /* 0x000fea0003c3ffff */
.L_x_8242:
        /* <DEDUP_REMOVED lines=16> */
.L_x_14916:


//--------------------- .text._ZN5flash32flash_fwd_splitkv_combine_kernelI23Flash_fwd_kernel_traitsILi128ELi64ELi64ELi4ELb0ELb0EN7cutlass10bfloat16_tE19Flash_kernel_traitsILi128ELi64ELi64ELi4ES3_EELi4ELi4ELb0EEEvNS_16Flash_fwd_paramsE --------------------------
	.section	.text._ZN5flash32flash_fwd_splitkv_combine_kernelI23Flash_fwd_kernel_traitsILi128ELi64ELi64ELi4ELb0ELb0EN7cutlass10bfloat16_tE19Flash_kernel_traitsILi128ELi64ELi64ELi4ES3_EELi4ELi4ELb0EEEvNS_16Flash_fwd_paramsE,"ax",@progbits
	.align	128
        .global         _ZN5flash32flash_fwd_splitkv_combine_kernelI23Flash_fwd_kernel_traitsILi128ELi64ELi64ELi4ELb0ELb0EN7cutlass10bfloat16_tE19Flash_kernel_traitsILi128ELi64ELi64ELi4ES3_EELi4ELi4ELb0EEEvNS_16Flash_fwd_paramsE
        .type           _ZN5flash32flash_fwd_splitkv_combine_kernelI23Flash_fwd_kernel_traitsILi128ELi64ELi64ELi4ELb0ELb0EN7cutlass10bfloat16_tE19Flash_kernel_traitsILi128ELi64ELi64ELi4ES3_EELi4ELi4ELb0EEEvNS_16Flash_fwd_paramsE,@function
        .size           _ZN5flash32flash_fwd_splitkv_combine_kernelI23Flash_fwd_kernel_traitsILi128ELi64ELi64ELi4ELb0ELb0EN7cutlass10bfloat16_tE19Flash_kernel_traitsILi128ELi64ELi64ELi4ES3_EELi4ELi4ELb0EEEvNS_16Flash_fwd_paramsE,(.L_x_14917 - _ZN5flash32flash_fwd_splitkv_combine_kernelI23Flash_fwd_kernel_traitsILi128ELi64ELi64ELi4ELb0ELb0EN7cutlass10bfloat16_tE19Flash_kernel_traitsILi128ELi64ELi64ELi4ES3_EELi4ELi4ELb0EEEvNS_16Flash_fwd_paramsE)
        .other          _ZN5flash32flash_fwd_splitkv_combine_kernelI23Flash_fwd_kernel_traitsILi128ELi64ELi64ELi4ELb0ELb0EN7cutlass10bfloat16_tE19Flash_kernel_traitsILi128ELi64ELi64ELi4ES3_EELi4ELi4ELb0EEEvNS_16Flash_fwd_paramsE,@"STO_CUDA_ENTRY STV_DEFAULT"
_ZN5flash32flash_fwd_splitkv_combine_kernelI23Flash_fwd_kernel_traitsILi128ELi64ELi64ELi4ELb0ELb0EN7cutlass10bfloat16_tE19Flash_kernel_traitsILi128ELi64ELi64ELi4ES3_EELi4ELi4ELb0EEEvNS_16Flash_fwd_paramsE:
.text._ZN5flash32flash_fwd_splitkv_combine_kernelI23Flash_fwd_kernel_traitsILi128ELi64ELi64ELi4ELb0ELb0EN7cutlass10bfloat16_tE19Flash_kernel_traitsILi128ELi64ELi64ELi4ES3_EELi4ELi4ELb0EEEvNS_16Flash_fwd_paramsE:
        /* <DEDUP_REMOVED lines=38> */
.L_x_8243:
[----:B------:R-:W-:Y:S01]  /*0260*/  IMAD.U32 R22, RZ, RZ, UR15 ;  /* 0x0000000fff167e24 */ /* 0x000fe2000f8e00ff */
[----:B------:R-:W-:Y:S01]  /*0270*/  MOV R18, UR13 ;  /* 0x0000000d00127c02 */ /* 0x000fe20008000f00 */
[----:B------:R-:W-:Y:S01]  /*0280*/  IMAD.U32 R17, RZ, RZ, UR17 ;  /* 0x00000011ff117e24 */ /* 0x000fe2000f8e00ff */
[----:B------:R-:W-:Y:S02]  /*0290*/  MOV R16, UR10 ;  /* 0x0000000a00107c02 */ /* 0x000fe40008000f00 */
[----:B------:R-:W-:Y:S02]  /*02a0*/  MOV R14, 0x2c0 ;  /* 0x000002c0000e7802 */ /* 0x000fe40000000f00 */
[----:B------:R-:W-:Y:S05]  /*02b0*/  CALL.REL.NOINC `($__internal_17_$__cuda_sm20_div_s64) ;  /* 0x0000003c00647944 */ /* 0x000fea0003c00000 */
.L_x_8244:
        /* <DEDUP_REMOVED lines=30> */
.L_x_8246:
[----:B------:R-:W-:Y:S01]  /*04a0*/  IMAD.MOV.U32 R22, RZ, RZ, R10 ;  /* 0x000000ffff167224 */ /* 0x000fe200078e000a */
[----:B------:R-:W-:Y:S02]  /*04b0*/  MOV R17, R11 ;  /* 0x0000000b00117202 */ /* 0x000fe40000000f00 */
[----:B------:R-:W-:Y:S02]  /*04c0*/  MOV R14, 0x4e0 ;  /* 0x000004e0000e7802 */ /* 0x000fe40000000f00 */
[----:B------:R-:W-:Y:S05]  /*04d0*/  CALL.REL.NOINC `($__internal_17_$__cuda_sm20_div_s64) ;  /* 0x0000003800dc7944 */ /* 0x000fea0003c00000 */
[----:B------:R-:W-:Y:S02]  /*04e0*/  MOV R4, R10 ;  /* 0x0000000a00047202 */ /* 0x000fe40000000f00 */
[----:B------:R-:W-:Y:S02]  /*04f0*/  MOV R5, R11 ;  /* 0x0000000b00057202 */ /* 0x000fe40000000f00 */
.L_x_8247:
[----:B------:R-:W-:Y:S05]  /*0500*/  BSYNC.RECONVERGENT B0 ;  /* 0x0000000000007941 */ /* 0x000fea0003800200 */
.L_x_8245:
        /* <DEDUP_REMOVED lines=58> */
.L_x_8249:
[----:B------:R-:W-:Y:S01]  /*08b0*/  IMAD.MOV.U32 R22, RZ, RZ, R18 ;  /* 0x000000ffff167224 */ /* 0x000fe200078e0012 */
[----:B------:R-:W-:Y:S01]  /*08c0*/  MOV R18, R8 ;  /* 0x0000000800127202 */ /* 0x000fe20000000f00 */
[----:B------:R-:W-:Y:S01]  /*08d0*/  IMAD.MOV.U32 R17, RZ, RZ, R16 ;  /* 0x000000ffff117224 */ /* 0x000fe200078e0010 */
[----:B------:R-:W-:Y:S02]  /*08e0*/  MOV R16, R0 ;  /* 0x0000000000107202 */ /* 0x000fe40000000f00 */
[----:B------:R-:W-:Y:S02]  /*08f0*/  MOV R14, 0x910 ;  /* 0x00000910000e7802 */ /* 0x000fe40000000f00 */
[----:B------:R-:W-:Y:S05]  /*0900*/  CALL.REL.NOINC `($__internal_17_$__cuda_sm20_div_s64) ;  /* 0x0000003400d07944 */ /* 0x000fea0003c00000 */
.L_x_8250:
[----:B------:R-:W-:Y:S05]  /*0910*/  BSYNC.RECONVERGENT B0 ;  /* 0x0000000000007941 */ /* 0x000fea0003800200 */
.L_x_8248:
        /* <DEDUP_REMOVED lines=124> */
.L_x_8252:
[----:B------:R-:W-:Y:S01]  /*10e0*/  IMAD.MOV.U32 R22, RZ, RZ, R10 ;  /* 0x000000ffff167224 */ /* 0x000fe200078e000a */
[----:B------:R-:W-:Y:S01]  /*10f0*/  MOV R18, R7 ;  /* 0x0000000700127202 */ /* 0x000fe20000000f00 */
[----:B------:R-:W-:Y:S01]  /*1100*/  IMAD.MOV.U32 R17, RZ, RZ, R11 ;  /* 0x000000ffff117224 */ /* 0x000fe200078e000b */
[----:B------:R-:W-:Y:S02]  /*1110*/  MOV R16, R25 ;  /* 0x0000001900107202 */ /* 0x000fe40000000f00 */
[----:B------:R-:W-:Y:S02]  /*1120*/  MOV R14, 0x1140 ;  /* 0x00001140000e7802 */ /* 0x000fe40000000f00 */
[----:B------:R-:W-:Y:S05]  /*1130*/  CALL.REL.NOINC `($__internal_17_$__cuda_sm20_div_s64) ;  /* 0x0000002c00c47944 */ /* 0x000fea0003c00000 */
[----:B------:R-:W-:Y:S02]  /*1140*/  MOV R32, R10 ;  /* 0x0000000a00207202 */ /* 0x000fe40000000f00 */
[----:B------:R-:W-:Y:S02]  /*1150*/  MOV R33, R11 ;  /* 0x0000000b00217202 */ /* 0x000fe40000000f00 */
.L_x_8253:
[----:B------:R-:W-:Y:S05]  /*1160*/  BSYNC.RECONVERGENT B0 ;  /* 0x0000000000007941 */ /* 0x000fea0003800200 */
.L_x_8251:
        /* <DEDUP_REMOVED lines=57> */
.L_x_8255:
[----:B------:R-:W-:Y:S01]  /*1500*/  IMAD.MOV.U32 R22, RZ, RZ, R4 ;  /* 0x000000ffff167224 */ /* 0x000fe200078e0004 */
[----:B------:R-:W-:Y:S01]  /*1510*/  MOV R17, R5 ;  /* 0x0000000500117202 */ /* 0x000fe20000000f00 */
[----:B------:R-:W-:Y:S01]  /*1520*/  IMAD.MOV.U32 R18, RZ, RZ, R6 ;  /* 0x000000ffff127224 */ /* 0x000fe200078e0006 */
[----:B------:R-:W-:Y:S02]  /*1530*/  MOV R14, 0x1550 ;  /* 0x00001550000e7802 */ /* 0x000fe40000000f00 */
[----:B------:R-:W-:Y:S05]  /*1540*/  CALL.REL.NOINC `($__internal_17_$__cuda_sm20_div_s64) ;  /* 0x0000002800c07944 */ /* 0x000fea0003c00000 */
[----:B------:R-:W-:Y:S02]  /*1550*/  MOV R26, R10 ;  /* 0x0000000a001a7202 */ /* 0x000fe40000000f00 */
[----:B------:R-:W-:Y:S02]  /*1560*/  MOV R27, R11 ;  /* 0x0000000b001b7202 */ /* 0x000fe40000000f00 */
.L_x_8256:
[----:B------:R-:W-:Y:S05]  /*1570*/  BSYNC.RECONVERGENT B0 ;  /* 0x0000000000007941 */ /* 0x000fea0003800200 */
.L_x_8254:
        /* <DEDUP_REMOVED lines=72> */
.L_x_8258:
[----:B0-----:R-:W-:Y:S05]  /*1a00*/  BSYNC.RECONVERGENT B0 ;  /* 0x0000000000007941 */ /* 0x001fea0003800200 */
.L_x_8257:
        /* <DEDUP_REMOVED lines=140> */
.L_x_8262:
[----:B------:R-:W-:Y:S01]  /*22d0*/  LEA.HI R2, R19, UR14, RZ, 0x1c ;  /* 0x0000000e13027c11 */ /* 0x000fe2000f8fe0ff */
[----:B------:R-:W-:Y:S01]  /*22e0*/  IMAD.MOV.U32 R17, RZ, RZ, RZ ;  /* 0x000000ffff117224 */ /* 0x000fe200078e00ff */
[----:B------:R-:W-:Y:S02]  /*22f0*/  MOV R18, R30 ;  /* 0x0000001e00127202 */ /* 0x000fe40000000f00 */
[----:B------:R-:W-:Y:S01]  /*2300*/  MOV R14, 0x2330 ;  /* 0x00002330000e7802 */ /* 0x000fe20000000f00 */
[----:B------:R-:W-:Y:S02]  /*2310*/  IMAD.MOV.U32 R22, RZ, RZ, R2 ;  /* 0x000000ffff167224 */ /* 0x000fe400078e0002 */
[----:B------:R-:W-:Y:S05]  /*2320*/  CALL.REL.NOINC `($__internal_17_$__cuda_sm20_div_s64) ;  /* 0x0000001c00487944 */ /* 0x000fea0003c00000 */
[----:B------:R-:W-:Y:S02]  /*2330*/  IADD3 R9, PT, PT, -R10, RZ, RZ ;  /* 0x000000ff0a097210 */ /* 0x000fe40007ffe1ff */
[----:B------:R-:W-:-:S03]  /*2340*/  MOV R31, R11 ;  /* 0x0000000b001f7202 */ /* 0x000fc60000000f00 */
[----:B------:R-:W-:Y:S01]  /*2350*/  IMAD R9, R30, R9, R2 ;  /* 0x000000091e097224 */ /* 0x000fe200078e0202 */
[----:B------:R-:W-:-:S07]  /*2360*/  MOV R30, R10 ;  /* 0x0000000a001e7202 */ /* 0x000fce0000000f00 */
.L_x_8263:
        /* <DEDUP_REMOVED lines=59> */
.L_x_8265:
[----:B------:R-:W-:Y:S01]  /*2720*/  IMAD.MOV.U32 R22, RZ, RZ, R30 ;  /* 0x000000ffff167224 */ /* 0x000fe200078e001e */
[----:B------:R-:W-:Y:S01]  /*2730*/  MOV R17, R31 ;  /* 0x0000001f00117202 */ /* 0x000fe20000000f00 */
[----:B------:R-:W-:Y:S01]  /*2740*/  IMAD.MOV.U32 R18, RZ, RZ, R34 ;  /* 0x000000ffff127224 */ /* 0x000fe200078e0022 */
[----:B------:R-:W-:Y:S02]  /*2750*/  MOV R14, 0x2770 ;  /* 0x00002770000e7802 */ /* 0x000fe40000000f00 */
[----:B------:R-:W-:Y:S05]  /*2760*/  CALL.REL.NOINC `($__internal_17_$__cuda_sm20_div_s64) ;  /* 0x0000001800387944 */ /* 0x000fea0003c00000 */
[----:B------:R-:W-:-:S05]  /*2770*/  IADD3 R31, PT, PT, -R10, RZ, RZ ;  /* 0x000000ff0a1f7210 */ /* 0x000fca0007ffe1ff */
[----:B------:R-:W-:Y:S02]  /*2780*/  IMAD R31, R31, R34, R30 ;  /* 0x000000221f1f7224 */ /* 0x000fe400078e021e */
.L_x_8266:
[----:B------:R-:W-:Y:S05]  /*2790*/  BSYNC.RECONVERGENT B0 ;  /* 0x0000000000007941 */ /* 0x000fea0003800200 */
.L_x_8264:
        /* <DEDUP_REMOVED lines=157> */
.L_x_8261:
[----:B------:R-:W0:Y:S01]  /*3170*/  LDC.64 R4, c[0x0][0x420] ;  /* 0x00010800ff047b82 */ /* 0x000e220000000a00 */
[----:B------:R-:W-:-:S05]  /*3180*/  IADD3 R2, PT, PT, R2, UR14, RZ ;  /* 0x0000000e02027c10 */ /* 0x000fca000fffe0ff */
[----:B0-----:R-:W-:-:S05]  /*3190*/  IMAD.WIDE.U32 R2, R2, 0x4, R4 ;  /* 0x0000000402027825 */ /* 0x001fca00078e0004 */
[----:B------:R1:W-:Y:S02]  /*31a0*/  STG.E desc[UR8][R2.64], R21 ;  /* 0x0000001502007986 */ /* 0x0003e4000c101908 */
.L_x_8260:
[----:B------:R-:W-:Y:S05]  /*31b0*/  BSYNC.RECONVERGENT B1 ;  /* 0x0000000000017941 */ /* 0x000fea0003800200 */
.L_x_8259:
        /* <DEDUP_REMOVED lines=17> */
.L_x_8268:
[----:B------:R-:W-:Y:S05]  /*32d0*/  BSYNC.RECONVERGENT B0 ;  /* 0x0000000000007941 */ /* 0x000fea0003800200 */
.L_x_8267:
        /* <DEDUP_REMOVED lines=43> */
.L_x_8279:
        /* <DEDUP_REMOVED lines=9> */
.L_x_8272:
[----:B------:R-:W-:Y:S05]  /*3620*/  BSYNC.RECONVERGENT B0 ;  /* 0x0000000000007941 */ /* 0x000fea0003800200 */
.L_x_8271:
        /* <DEDUP_REMOVED lines=12> */
.L_x_8274:
[----:B------:R-:W-:Y:S05]  /*36f0*/  BSYNC.RECONVERGENT B0 ;  /* 0x0000000000007941 */ /* 0x000fea0003800200 */
.L_x_8273:
        /* <DEDUP_REMOVED lines=12> */
.L_x_8276:
[----:B------:R-:W-:Y:S05]  /*37c0*/  BSYNC.RECONVERGENT B0 ;  /* 0x0000000000007941 */ /* 0x000fea0003800200 */
.L_x_8275:
        /* <DEDUP_REMOVED lines=12> */
.L_x_8278:
[----:B------:R-:W-:Y:S05]  /*3890*/  BSYNC.RECONVERGENT B0 ;  /* 0x0000000000007941 */ /* 0x000fea0003800200 */
.L_x_8277:
        /* <DEDUP_REMOVED lines=11> */
.L_x_8270:
        /* <DEDUP_REMOVED lines=11> */
.L_x_8282:
        /* <DEDUP_REMOVED lines=8> */
.L_x_8281:
[----:B------:R-:W-:Y:S05]  /*3a80*/  BSYNC.RECONVERGENT B0 ;  /* 0x0000000000007941 */ /* 0x000fea0003800200 */
.L_x_8280:
        /* <DEDUP_REMOVED lines=9> */
.L_x_8269:
        /* <DEDUP_REMOVED lines=83> */
        .weak           $__internal_17_$__cuda_sm20_div_s64
        .type           $__internal_17_$__cuda_sm20_div_s64,@function
        .size           $__internal_17_$__cuda_sm20_div_s64,(.L_x_14917 - $__internal_17_$__cuda_sm20_div_s64)
$__internal_17_$__cuda_sm20_div_s64:
        /* <DEDUP_REMOVED lines=86> */
[----:B------:R-:W-:Y:S06]  /*45b0*/  RET.REL.NODEC R12 `(_ZN5flash32flash_fwd_splitkv_combine_kernelI23Flash_fwd_kernel_traitsILi128ELi64ELi64ELi4ELb0ELb0EN7cutlass10bfloat16_tE19Flash_kernel_traitsILi128ELi64ELi64ELi4ES3_EELi4ELi4ELb0EEEvNS_16Flash_fwd_paramsE) ;  /* 0xffffffb80c907950 */ /* 0x000fec0003c3ffff */
.L_x_8283:
        /* <DEDUP_REMOVED lines=12> */
.L_x_14917:


//--------------------- .text._ZN5flash32flash_fwd_splitkv_combine_kernelI23Flash_fwd_kernel_traitsILi128ELi64ELi64ELi4ELb0ELb0EN7cutlass10bfloat16_tE19Flash_kernel_traitsILi128ELi64ELi64ELi4ES3_EELi4ELi3ELb0EEEvNS_16Flash_fwd_paramsE --------------------------
	.section	.text._ZN5flash32flash_fwd_splitkv_combine_kernelI23Flash_fwd_kernel_traitsILi128ELi64ELi64ELi4ELb0ELb0EN7cutlass10bfloat16_tE19Flash_kernel_traitsILi128ELi64ELi64ELi4ES3_EELi4ELi3ELb0EEEvNS_16Flash_fwd_paramsE,"ax",@progbits
	.align	128
        .global         _ZN5flash32flash_fwd_splitkv_combine_kernelI23Flash_fwd_kernel_traitsILi128ELi64ELi64ELi4ELb0ELb0EN7cutlass10bfloat16_tE19Flash_kernel_traitsILi128ELi64ELi64ELi4ES3_EELi4ELi3ELb0EEEvNS_16Flash_fwd_paramsE
        .type           _ZN5flash32flash_fwd_splitkv_combine_kernelI23Flash_fwd_kernel_traitsILi128ELi64ELi64ELi4ELb0ELb0EN7cutlass10bfloat16_tE19Flash_kernel_traitsILi128ELi64ELi64ELi4ES3_EELi4ELi3ELb0EEEvNS_16Flash_fwd_paramsE,@function
        .size           _ZN5flash32flash_fwd_splitkv_combine_kernelI23Flash_fwd_kernel_traitsILi128ELi64ELi64ELi4ELb0ELb0EN7cutlass10bfloat16_tE19Flash_kernel_traitsILi128ELi64ELi64ELi4ES3_EELi4ELi3ELb0EEEvNS_16Flash_fwd_paramsE,(.L_x_14918 - _ZN5flash32flash_fwd_splitkv_combine_kernelI23Flash_fwd_kernel_traitsILi128ELi64ELi64ELi4ELb0ELb0EN7cutlass10bfloat16_tE19Flash_kernel_traitsILi128ELi64ELi64ELi4ES3_EELi4ELi3ELb0EEEvNS_16Flash_fwd_paramsE)
        .other          _ZN5flash32flash_fwd_splitkv_combine_kernelI23Flash_fwd_kernel_traitsILi128ELi64ELi64ELi4ELb0ELb0EN7cutlass10bfloat16_tE19Flash_kernel_traitsILi128ELi64ELi64ELi4ES3_EELi4ELi3ELb0EEEvNS_16Flash_fwd_paramsE,@"STO_CUDA_ENTRY STV_DEFAULT"
_ZN5flash32flash_fwd_splitkv_combine_kernelI23Flash_fwd_kernel_traitsILi128ELi64ELi64ELi4ELb0ELb0EN7cutlass10bfloat16_tE19Flash_kernel_traitsILi128ELi64ELi64ELi4ES3_EELi4ELi3ELb0EEEvNS_16Flash_fwd_paramsE:
.text._ZN5flash32flash_fwd_splitkv_combine_kernelI23Flash_fwd_kernel_traitsILi128ELi64ELi64ELi4ELb0ELb0EN7cutlass10bfloat16_tE19Flash_kernel_traitsILi128ELi64ELi64ELi4ES3_EELi4ELi3ELb0EEEvNS_16Flash_fwd_paramsE:
        /* <DEDUP_REMOVED lines=38> */
.L_x_8284:
[----:B------:R-:W-:Y:S01]  /*0260*/  IMAD.U32 R22, RZ, RZ, UR15 ;  /* 0x0000000fff167e24 */ /* 0x000fe2000f8e00ff */
[----:B------:R-:W-:Y:S01]  /*0270*/  MOV R18, UR13 ;  /* 0x0000000d00127c02 */ /* 0x000fe20008000f00 */
[----:B------:R-:W-:Y:S01]  /*0280*/  IMAD.U32 R17, RZ, RZ, UR17 ;  /* 0x00000011ff117e24 */ /* 0x000fe2000f8e00ff */
[----:B------:R-:W-:Y:S02]  /*0290*/  MOV R16, UR10 ;  /* 0x0000000a00107c02 */ /* 0x000fe40008000f00 */
[----:B------:R-:W-:Y:S02]  /*02a0*/  MOV R14, 0x2c0 ;  /* 0x000002c0000e7802 */ /* 0x000fe40000000f00 */
[----:B------:R-:W-:Y:S05]  /*02b0*/  CALL.REL.NOINC `($__internal_18_$__cuda_sm20_div_s64) ;  /* 0x0000003c00547944 */ /* 0x000fea0003c00000 */
.L_x_8285:
        /* <DEDUP_REMOVED lines=30> */
.L_x_8287:
[----:B------:R-:W-:Y:S01]  /*04a0*/  IMAD.MOV.U32 R22, RZ, RZ, R10 ;  /* 0x000000ffff167224 */ /* 0x000fe200078e000a */
[----:B------:R-:W-:Y:S02]  /*04b0*/  MOV R17, R11 ;  /* 0x0000000b00117202 */ /* 0x000fe40000000f00 */
[----:B------:R-:W-:Y:S02]  /*04c0*/  MOV R14, 0x4e0 ;  /* 0x000004e0000e7802 */ /* 0x000fe40000000f00 */
[----:B------:R-:W-:Y:S05]  /*04d0*/  CALL.REL.NOINC `($__internal_18_$__cuda_sm20_div_s64) ;  /* 0x0000003800cc7944 */ /* 0x000fea0003c00000 */
[----:B------:R-:W-:Y:S02]  /*04e0*/  MOV R4, R10 ;  /* 0x0000000a00047202 */ /* 0x000fe40000000f00 */
[----:B------:R-:W-:Y:S02]  /*04f0*/  MOV R5, R11 ;  /* 0x0000000b00057202 */ /* 0x000fe40000000f00 */
.L_x_8288:
[----:B------:R-:W-:Y:S05]  /*0500*/  BSYNC.RECONVERGENT B0 ;  /* 0x0000000000007941 */ /* 0x000fea0003800200 */
.L_x_8286:
        /* <DEDUP_REMOVED lines=58> */
.L_x_8290:
[----:B------:R-:W-:Y:S01]  /*08b0*/  IMAD.MOV.U32 R22, RZ, RZ, R18 ;  /* 0x000000ffff167224 */ /* 0x000fe200078e0012 */
[----:B------:R-:W-:Y:S01]  /*08c0*/  MOV R18, R8 ;  /* 0x0000000800127202 */ /* 0x000fe20000000f00 */
[----:B------:R-:W-:Y:S01]  /*08d0*/  IMAD.MOV.U32 R17, RZ, RZ, R16 ;  /* 0x000000ffff117224 */ /* 0x000fe200078e0010 */
[----:B------:R-:W-:Y:S02]  /*08e0*/  MOV R16, R0 ;  /* 0x0000000000107202 */ /* 0x000fe40000000f00 */
[----:B------:R-:W-:Y:S02]  /*08f0*/  MOV R14, 0x910 ;  /* 0x00000910000e7802 */ /* 0x000fe40000000f00 */
[----:B------:R-:W-:Y:S05]  /*0900*/  CALL.REL.NOINC `($__internal_18_$__cuda_sm20_div_s64) ;  /* 0x0000003400c07944 */ /* 0x000fea0003c00000 */
.L_x_8291:
[----:B------:R-:W-:Y:S05]  /*0910*/  BSYNC.RECONVERGENT B0 ;  /* 0x0000000000007941 */ /* 0x000fea0003800200 */
.L_x_8289:
        /* <DEDUP_REMOVED lines=124> */
.L_x_8293:
[----:B------:R-:W-:Y:S01]  /*10e0*/  IMAD.MOV.U32 R22, RZ, RZ, R10 ;  /* 0x000000ffff167224 */ /* 0x000fe200078e000a */
[----:B------:R-:W-:Y:S01]  /*10f0*/  MOV R18, R7 ;  /* 0x0000000700127202 */ /* 0x000fe20000000f00 */
[----:B------:R-:W-:Y:S01]  /*1100*/  IMAD.MOV.U32 R17, RZ, RZ, R11 ;  /* 0x000000ffff117224 */ /* 0x000fe200078e000b */
[----:B------:R-:W-:Y:S02]  /*1110*/  MOV R16, R25 ;  /* 0x0000001900107202 */ /* 0x000fe40000000f00 */
[----:B------:R-:W-:Y:S02]  /*1120*/  MOV R14, 0x1140 ;  /* 0x00001140000e7802 */ /* 0x000fe40000000f00 */
[----:B------:R-:W-:Y:S05]  /*1130*/  CALL.REL.NOINC `($__internal_18_$__cuda_sm20_div_s64) ;  /* 0x0000002c00b47944 */ /* 0x000fea0003c00000 */
[----:B------:R-:W-:Y:S02]  /*1140*/  MOV R32, R10 ;  /* 0x0000000a00207202 */ /* 0x000fe40000000f00 */
[----:B------:R-:W-:Y:S02]  /*1150*/  MOV R33, R11 ;  /* 0x0000000b00217202 */ /* 0x000fe40000000f00 */
.L_x_8294:
[----:B------:R-:W-:Y:S05]  /*1160*/  BSYNC.RECONVERGENT B0 ;  /* 0x0000000000007941 */ /* 0x000fea0003800200 */
.L_x_8292:
        /* <DEDUP_REMOVED lines=57> */
.L_x_8296:
[----:B------:R-:W-:Y:S01]  /*1500*/  IMAD.MOV.U32 R22, RZ, RZ, R4 ;  /* 0x000000ffff167224 */ /* 0x000fe200078e0004 */
[----:B------:R-:W-:Y:S01]  /*1510*/  MOV R17, R5 ;  /* 0x0000000500117202 */ /* 0x000fe20000000f00 */
[----:B------:R-:W-:Y:S01]  /*1520*/  IMAD.MOV.U32 R18, RZ, RZ, R6 ;  /* 0x000000ffff127224 */ /* 0x000fe200078e0006 */
[----:B------:R-:W-:Y:S02]  /*1530*/  MOV R14, 0x1550 ;  /* 0x00001550000e7802 */ /* 0x000fe40000000f00 */
[----:B------:R-:W-:Y:S05]  /*1540*/  CALL.REL.NOINC `($__internal_18_$__cuda_sm20_div_s64) ;  /* 0x0000002800b07944 */ /* 0x000fea0003c00000 */
[----:B------:R-:W-:Y:S02]  /*1550*/  MOV R26, R10 ;  /* 0x0000000a001a7202 */ /* 0x000fe40000000f00 */
[----:B------:R-:W-:Y:S02]  /*1560*/  MOV R27, R11 ;  /* 0x0000000b001b7202 */ /* 0x000fe40000000f00 */
.L_x_8297:
[----:B------:R-:W-:Y:S05]  /*1570*/  BSYNC.RECONVERGENT B0 ;  /* 0x0000000000007941 */ /* 0x000fea0003800200 */
.L_x_8295:
        /* <DEDUP_REMOVED lines=72> */
.L_x_8299:
[----:B0-----:R-:W-:Y:S05]  /*1a00*/  BSYNC.RECONVERGENT B0 ;  /* 0x0000000000007941 */ /* 0x001fea0003800200 */
.L_x_8298:
        /* <DEDUP_REMOVED lines=136> */
.L_x_8303:
[----:B------:R-:W-:Y:S01]  /*2290*/  LEA.HI R2, R19, UR14, RZ, 0x1d ;  /* 0x0000000e13027c11 */ /* 0x000fe2000f8fe8ff */
[----:B------:R-:W-:Y:S01]  /*22a0*/  IMAD.MOV.U32 R17, RZ, RZ, RZ ;  /* 0x000000ffff117224 */ /* 0x000fe200078e00ff */
[----:B------:R-:W-:Y:S02]  /*22b0*/  MOV R18, R30 ;  /* 0x0000001e00127202 */ /* 0x000fe40000000f00 */
[----:B------:R-:W-:Y:S01]  /*22c0*/  MOV R14, 0x22f0 ;  /* 0x000022f0000e7802 */ /* 0x000fe20000000f00 */
[----:B------:R-:W-:Y:S02]  /*22d0*/  IMAD.MOV.U32 R22, RZ, RZ, R2 ;  /* 0x000000ffff167224 */ /* 0x000fe400078e0002 */
[----:B------:R-:W-:Y:S05]  /*22e0*/  CALL.REL.NOINC `($__internal_18_$__cuda_sm20_div_s64) ;  /* 0x0000001c00487944 */ /* 0x000fea0003c00000 */
[----:B------:R-:W-:Y:S02]  /*22f0*/  IADD3 R9, PT, PT, -R10, RZ, RZ ;  /* 0x000000ff0a097210 */ /* 0x000fe40007ffe1ff */
[----:B------:R-:W-:-:S03]  /*2300*/  MOV R31, R11 ;  /* 0x0000000b001f7202 */ /* 0x000fc60000000f00 */
[----:B------:R-:W-:Y:S01]  /*2310*/  IMAD R9, R30, R9, R2 ;  /* 0x000000091e097224 */ /* 0x000fe200078e0202 */
[----:B------:R-:W-:-:S07]  /*2320*/  MOV R30, R10 ;  /* 0x0000000a001e7202 */ /* 0x000fce0000000f00 */
.L_x_8304:
        /* <DEDUP_REMOVED lines=59> */
.L_x_8306:
[----:B------:R-:W-:Y:S01]  /*26e0*/  IMAD.MOV.U32 R22, RZ, RZ, R30 ;  /* 0x000000ffff167224 */ /* 0x000fe200078e001e */
[----:B------:R-:W-:Y:S01]  /*26f0*/  MOV R17, R31 ;  /* 0x0000001f00117202 */ /* 0x000fe20000000f00 */
[----:B------:R-:W-:Y:S01]  /*2700*/  IMAD.MOV.U32 R18, RZ, RZ, R34 ;  /* 0x000000ffff127224 */ /* 0x000fe200078e0022 */
[----:B------:R-:W-:Y:S02]  /*2710*/  MOV R14, 0x2730 ;  /* 0x00002730000e7802 */ /* 0x000fe40000000f00 */
[----:B------:R-:W-:Y:S05]  /*2720*/  CALL.REL.NOINC `($__internal_18_$__cuda_sm20_div_s64) ;  /* 0x0000001800387944 */ /* 0x000fea0003c00000 */
[----:B------:R-:W-:-:S05]  /*2730*/  IADD3 R31, PT, PT, -R10, RZ, RZ ;  /* 0x000000ff0a1f7210 */ /* 0x000fca0007ffe1ff */
[----:B------:R-:W-:Y:S02]  /*2740*/  IMAD R31, R31, R34, R30 ;  /* 0x000000221f1f7224 */ /* 0x000fe400078e021e */
.L_x_8307:
[----:B------:R-:W-:Y:S05]  /*2750*/  BSYNC.RECONVERGENT B0 ;  /* 0x0000000000007941 */ /* 0x000fea0003800200 */
.L_x_8305:
        /* <DEDUP_REMOVED lines=157> */
.L_x_8302:
[----:B------:R-:W0:Y:S01]  /*3130*/  LDC.64 R4, c[0x0][0x420] ;  /* 0x00010800ff047b82 */ /* 0x000e220000000a00 */
[----:B------:R-:W-:-:S05]  /*3140*/  IADD3 R2, PT, PT, R2, UR14, RZ ;  /* 0x0000000e02027c10 */ /* 0x000fca000fffe0ff */
[----:B0-----:R-:W-:-:S05]  /*3150*/  IMAD.WIDE.U32 R2, R2, 0x4, R4 ;  /* 0x0000000402027825 */ /* 0x001fca00078e0004 */
[----:B------:R1:W-:Y:S02]  /*3160*/  STG.E desc[UR8][R2.64], R21 ;  /* 0x0000001502007986 */ /* 0x0003e4000c101908 */
.L_x_8301:
[----:B------:R-:W-:Y:S05]  /*3170*/  BSYNC.RECONVERGENT B1 ;  /* 0x0000000000017941 */ /* 0x000fea0003800200 */
.L_x_8300:
        /* <DEDUP_REMOVED lines=17> */
.L_x_8309:
[----:B------:R-:W-:Y:S05]  /*3290*/  BSYNC.RECONVERGENT B0 ;  /* 0x0000000000007941 */ /* 0x000fea0003800200 */
.L_x_8308:
        /* <DEDUP_REMOVED lines=43> */
.L_x_8320:
        /* <DEDUP_REMOVED lines=9> */
.L_x_8313:
[----:B------:R-:W-:Y:S05]  /*35e0*/  BSYNC.RECONVERGENT B0 ;  /* 0x0000000000007941 */ /* 0x000fea0003800200 */
.L_x_8312:
        /* <DEDUP_REMOVED lines=12> */
.L_x_8315:
[----:B------:R-:W-:Y:S05]  /*36b0*/  BSYNC.RECONVERGENT B0 ;  /* 0x0000000000007941 */ /* 0x000fea0003800200 */
.L_x_8314:
        /* <DEDUP_REMOVED lines=12> */
.L_x_8317:
[----:B------:R-:W-:Y:S05]  /*3780*/  BSYNC.RECONVERGENT B0 ;  /* 0x0000000000007941 */ /* 0x000fea0003800200 */
.L_x_8316:
        /* <DEDUP_REMOVED lines=12> */
.L_x_8319:
[----:B------:R-:W-:Y:S05]  /*3850*/  BSYNC.RECONVERGENT B0 ;  /* 0x0000000000007941 */ /* 0x000fea0003800200 */
.L_x_8318:
        /* <DEDUP_REMOVED lines=11> */
.L_x_8311:
        /* <DEDUP_REMOVED lines=11> */
.L_x_8323:
        /* <DEDUP_REMOVED lines=8> */
.L_x_8322:
[----:B------:R-:W-:Y:S05]  /*3a40*/  BSYNC.RECONVERGENT B0 ;  /* 0x0000000000007941 */ /* 0x000fea0003800200 */
.L_x_8321:
        /* <DEDUP_REMOVED lines=9> */
.L_x_8310:
        /* <DEDUP_REMOVED lines=83> */
        .weak           $__internal_18_$__cuda_sm20_div_s64
        .type           $__internal_18_$__cuda_sm20_div_s64,@function
        .size           $__internal_18_$__cuda_sm20_div_s64,(.L_x_14918 - $__internal_18_$__cuda_sm20_div_s64)
$__internal_18_$__cuda_sm20_div_s64:
        /* <DEDUP_REMOVED lines=86> */
[----:B------:R-:W-:Y:S06]  /*4570*/  RET.REL.NODEC R12 `(_ZN5flash32flash_fwd_splitkv_combine_kernelI23Flash_fwd_kernel_traitsILi128ELi64ELi64ELi4ELb0ELb0EN7cutlass10bfloat16_tE19Flash_kernel_traitsILi128ELi64ELi64ELi4ES3_EELi4ELi3ELb0EEEvNS_16Flash_fwd_paramsE) ;  /* 0xffffffb80ca07950 */ /* 0x000fec0003c3ffff */
.L_x_8324:
        /* <DEDUP_REMOVED lines=16> */
.L_x_14918:


//--------------------- .text._ZN5flash32flash_fwd_splitkv_combine_kernelI23Flash_fwd_kernel_traitsILi128ELi64ELi64ELi4ELb0ELb0EN7cutlass10bfloat16_tE19Flash_kernel_traitsILi128ELi64ELi64ELi4ES3_EELi4ELi2ELb0EEEvNS_16Flash_fwd_paramsE --------------------------
	.section	.text._ZN5flash32flash_fwd_splitkv_combine_kernelI23Flash_fwd_kernel_traitsILi128ELi64ELi64ELi4ELb0ELb0EN7cutlass10bfloat16_tE19Flash_kernel_traitsILi128ELi64ELi64ELi4ES3_EELi4ELi2ELb0EEEvNS_16Flash_fwd_paramsE,"ax",@progbits
	.align	128
        .global         _ZN5flash32flash_fwd_splitkv_combine_kernelI23Flash_fwd_kernel_traitsILi128ELi64ELi64ELi4ELb0ELb0EN7cutlass10bfloat16_tE19Flash_kernel_traitsILi128ELi64ELi64ELi4ES3_EELi4ELi2ELb0EEEvNS_16Flash_fwd_paramsE
        .type           _ZN5flash32flash_fwd_splitkv_combine_kernelI23Flash_fwd_kernel_traitsILi128ELi64ELi64ELi4ELb0ELb0EN7cutlass10bfloat16_tE19Flash_kernel_traitsILi128ELi64ELi64ELi4ES3_EELi4ELi2ELb0EEEvNS_16Flash_fwd_paramsE,@function
        .size           _ZN5flash32flash_fwd_splitkv_combine_kernelI23Flash_fwd_kernel_traitsILi128ELi64ELi64ELi4ELb0ELb0EN7cutlass10bfloat16_tE19Flash_kernel_traitsILi128ELi64ELi64ELi4ES3_EELi4ELi2ELb0EEEvNS_16Flash_fwd_paramsE,(.L_x_14919 - _ZN5flash32flash_fwd_splitkv_combine_kernelI23Flash_fwd_kernel_traitsILi128ELi64ELi64ELi4ELb0ELb0EN7cutlass10bfloat16_tE19Flash_kernel_traitsILi128ELi64ELi64ELi4ES3_EELi4ELi2ELb0EEEvNS_16Flash_fwd_paramsE)
        .other          _ZN5flash32flash_fwd_splitkv_combine_kernelI23Flash_fwd_kernel_traitsILi128ELi64ELi64ELi4ELb0ELb0EN7cutlass10bfloat16_tE19Flash_kernel_traitsILi128ELi64ELi64ELi4ES3_EELi4ELi2ELb0EEEvNS_16Flash_fwd_paramsE,@"STO_CUDA_ENTRY STV_DEFAULT"
_ZN5flash32flash_fwd_splitkv_combine_kernelI23Flash_fwd_kernel_traitsILi128ELi64ELi64ELi4ELb0ELb0EN7cutlass10bfloat16_tE19Flash_kernel_traitsILi128ELi64ELi64ELi4ES3_EELi4ELi2ELb0EEEvNS_16Flash_fwd_paramsE:
.text._ZN5flash32flash_fwd_splitkv_combine_kernelI23Flash_fwd_kernel_traitsILi128ELi64ELi64ELi4ELb0ELb0EN7cutlass10bfloat16_tE19Flash_kernel_traitsILi128ELi64ELi64ELi4ES3_EELi4ELi2ELb0EEEvNS_16Flash_fwd_paramsE:
        /* <DEDUP_REMOVED lines=38> */
.L_x_8325:
[----:B------:R-:W-:Y:S01]  /*0260*/  IMAD.U32 R24, RZ, RZ, UR21 ;  /* 0x00000015ff187e24 */ /* 0x000fe2000f8e00ff */
[----:B------:R-:W-:Y:S01]  /*0270*/  MOV R16, UR19 ;  /* 0x0000001300107c02 */ /* 0x000fe20008000f00 */
[----:B------:R-:W-:Y:S01]  /*0280*/  IMAD.U32 R15, RZ, RZ, UR15 ;  /* 0x0000000fff0f7e24 */ /* 0x000fe2000f8e00ff */
[----:B------:R-:W-:Y:S02]  /*0290*/  MOV R13, UR14 ;  /* 0x0000000e000d7c02 */ /* 0x000fe40008000f00 */
[----:B------:R-:W-:Y:S02]  /*02a0*/  MOV R14, 0x2c0 ;  /* 0x000002c0000e7802 */ /* 0x000fe40000000f00 */
[----:B------:R-:W-:Y:S05]  /*02b0*/  CALL.REL.NOINC `($__internal_19_$__cuda_sm20_div_s64) ;  /* 0x0000003c00447944 */ /* 0x000fea0003c00000 */
[----:B------:R-:W-:-:S07]  /*02c0*/  MOV R10, R0 ;  /* 0x00000000000a7202 */ /* 0x000fce0000000f00 */
.L_x_8326:
        /* <DEDUP_REMOVED lines=30> */
.L_x_8328:
[----:B------:R-:W-:Y:S01]  /*04b0*/  IMAD.MOV.U32 R24, RZ, RZ, R10 ;  /* 0x000000ffff187224 */ /* 0x000fe200078e000a */
[----:B------:R-:W-:Y:S02]  /*04c0*/  MOV R15, R11 ;  /* 0x0000000b000f7202 */ /* 0x000fe40000000f00 */
[----:B------:R-:W-:Y:S02]  /*04d0*/  MOV R14, 0x4f0 ;  /* 0x000004f0000e7802 */ /* 0x000fe40000000f00 */
[----:B------:R-:W-:Y:S05]  /*04e0*/  CALL.REL.NOINC `($__internal_19_$__cuda_sm20_div_s64) ;  /* 0x0000003800b87944 */ /* 0x000fea0003c00000 */
[----:B------:R-:W-:Y:S02]  /*04f0*/  MOV R6, R0 ;  /* 0x0000000000067202 */ /* 0x000fe40000000f00 */
[----:B------:R-:W-:Y:S02]  /*0500*/  MOV R7, R11 ;  /* 0x0000000b00077202 */ /* 0x000fe40000000f00 */
.L_x_8329:
[----:B------:R-:W-:Y:S05]  /*0510*/  BSYNC.RECONVERGENT B0 ;  /* 0x0000000000007941 */ /* 0x000fea0003800200 */
.L_x_8327:
        /* <DEDUP_REMOVED lines=58> */
.L_x_8331:
[----:B------:R-:W-:Y:S01]  /*08c0*/  IMAD.MOV.U32 R24, RZ, RZ, R16 ;  /* 0x000000ffff187224 */ /* 0x000fe200078e0010 */
[----:B------:R-:W-:Y:S01]  /*08d0*/  MOV R16, R10 ;  /* 0x0000000a00107202 */ /* 0x000fe20000000f00 */
[----:B------:R-:W-:Y:S01]  /*08e0*/  IMAD.MOV.U32 R15, RZ, RZ, R13 ;  /* 0x000000ffff0f7224 */ /* 0x000fe200078e000d */
[----:B------:R-:W-:Y:S02]  /*08f0*/  MOV R13, R4 ;  /* 0x00000004000d7202 */ /* 0x000fe40000000f00 */
[----:B------:R-:W-:Y:S02]  /*0900*/  MOV R14, 0x920 ;  /* 0x00000920000e7802 */ /* 0x000fe40000000f00 */
[----:B------:R-:W-:Y:S05]  /*0910*/  CALL.REL.NOINC `($__internal_19_$__cuda_sm20_div_s64) ;  /* 0x0000003400ac7944 */ /* 0x000fea0003c00000 */
[----:B------:R-:W-:Y:S02]  /*0920*/  MOV R14, R0 ;  /* 0x00000000000e7202 */ /* 0x000fe40000000f00 */
[----:B------:R-:W-:Y:S02]  /*0930*/  MOV R15, R11 ;  /* 0x0000000b000f7202 */ /* 0x000fe40000000f00 */
.L_x_8332:
[----:B------:R-:W-:Y:S05]  /*0940*/  BSYNC.RECONVERGENT B0 ;  /* 0x0000000000007941 */ /* 0x000fea0003800200 */
.L_x_8330:
        /* <DEDUP_REMOVED lines=124> */
.L_x_8334:
[----:B------:R-:W-:Y:S01]  /*1110*/  IMAD.MOV.U32 R24, RZ, RZ, R14 ;  /* 0x000000ffff187224 */ /* 0x000fe200078e000e */
[----:B------:R-:W-:Y:S01]  /*1120*/  MOV R16, R9 ;  /* 0x0000000900107202 */ /* 0x000fe20000000f00 */
[----:B------:R-:W-:Y:S01]  /*1130*/  IMAD.MOV.U32 R13, RZ, RZ, R3 ;  /* 0x000000ffff0d7224 */ /* 0x000fe200078e0003 */
[----:B------:R-:W-:Y:S02]  /*1140*/  MOV R14, 0x1160 ;  /* 0x00001160000e7802 */ /* 0x000fe40000000f00 */
[----:B------:R-:W-:Y:S05]  /*1150*/  CALL.REL.NOINC `($__internal_19_$__cuda_sm20_div_s64) ;  /* 0x0000002c009c7944 */ /* 0x000fea0003c00000 */
[----:B------:R-:W-:Y:S02]  /*1160*/  MOV R30, R0 ;  /* 0x00000000001e7202 */ /* 0x000fe40000000f00 */
[----:B------:R-:W-:Y:S02]  /*1170*/  MOV R31, R11 ;  /* 0x0000000b001f7202 */ /* 0x000fe40000000f00 */
.L_x_8335:
[----:B------:R-:W-:Y:S05]  /*1180*/  BSYNC.RECONVERGENT B0 ;  /* 0x0000000000007941 */ /* 0x000fea0003800200 */
.L_x_8333:
        /* <DEDUP_REMOVED lines=57> */
.L_x_8337:
[----:B------:R-:W-:Y:S01]  /*1520*/  IMAD.MOV.U32 R24, RZ, RZ, R6 ;  /* 0x000000ffff187224 */ /* 0x000fe200078e0006 */
[----:B------:R-:W-:Y:S01]  /*1530*/  MOV R15, R7 ;  /* 0x00000007000f7202 */ /* 0x000fe20000000f00 */
[----:B------:R-:W-:Y:S01]  /*1540*/  IMAD.MOV.U32 R16, RZ, RZ, R8 ;  /* 0x000000ffff107224 */ /* 0x000fe200078e0008 */
[----:B------:R-:W-:Y:S02]  /*1550*/  MOV R14, 0x1570 ;  /* 0x00001570000e7802 */ /* 0x000fe40000000f00 */
[----:B------:R-:W-:Y:S05]  /*1560*/  CALL.REL.NOINC `($__internal_19_$__cuda_sm20_div_s64) ;  /* 0x0000002800987944 */ /* 0x000fea0003c00000 */
[----:B------:R-:W-:Y:S02]  /*1570*/  MOV R18, R0 ;  /* 0x0000000000127202 */ /* 0x000fe40000000f00 */
[----:B------:R-:W-:Y:S02]  /*1580*/  MOV R19, R11 ;  /* 0x0000000b00137202 */ /* 0x000fe40000000f00 */
.L_x_8338:
[----:B------:R-:W-:Y:S05]  /*1590*/  BSYNC.RECONVERGENT B0 ;  /* 0x0000000000007941 */ /* 0x000fea0003800200 */
.L_x_8336:
        /* <DEDUP_REMOVED lines=81> */
.L_x_8340:
[----:B------:R-:W-:Y:S05]  /*1ab0*/  BSYNC.RECONVERGENT B0 ;  /* 0x0000000000007941 */ /* 0x000fea0003800200 */
.L_x_8339:
        /* <DEDUP_REMOVED lines=117> */
.L_x_8344:
[----:B------:R-:W-:Y:S01]  /*2210*/  LEA.HI R24, R17, UR20, RZ, 0x1e ;  /* 0x0000001411187c11 */ /* 0x000fe2000f8ff0ff */
[----:B------:R-:W-:Y:S01]  /*2220*/  IMAD.MOV.U32 R15, RZ, RZ, RZ ;  /* 0x000000ffff0f7224 */ /* 0x000fe200078e00ff */
[----:B------:R-:W-:Y:S01]  /*2230*/  MOV R14, 0x2260 ;  /* 0x00002260000e7802 */ /* 0x000fe20000000f00 */
[----:B------:R-:W-:Y:S02]  /*2240*/  IMAD.MOV.U32 R16, RZ, RZ, R26 ;  /* 0x000000ffff107224 */ /* 0x000fe400078e001a */
[----:B------:R-:W-:Y:S05]  /*2250*/  CALL.REL.NOINC `($__internal_19_$__cuda_sm20_div_s64) ;  /* 0x0000001c005c7944 */ /* 0x000fea0003c00000 */
[----:B------:R-:W-:Y:S02]  /*2260*/  IADD3 R13, PT, PT, -R0, RZ, RZ ;  /* 0x000000ff000d7210 */ /* 0x000fe40007ffe1ff */
[----:B------:R-:W-:-:S03]  /*2270*/  MOV R27, R11 ;  /* 0x0000000b001b7202 */ /* 0x000fc60000000f00 */
[----:B------:R-:W-:Y:S01]  /*2280*/  IMAD R24, R26, R13, R24 ;  /* 0x0000000d1a187224 */ /* 0x000fe200078e0218 */
[----:B------:R-:W-:-:S07]  /*2290*/  MOV R26, R0 ;  /* 0x00000000001a7202 */ /* 0x000fce0000000f00 */
.L_x_8345:
        /* <DEDUP_REMOVED lines=60> */
.L_x_8347:
[----:B------:R-:W-:Y:S01]  /*2660*/  IMAD.MOV.U32 R24, RZ, RZ, R26 ;  /* 0x000000ffff187224 */ /* 0x000fe200078e001a */
[----:B------:R-:W-:Y:S01]  /*2670*/  MOV R15, R27 ;  /* 0x0000001b000f7202 */ /* 0x000fe20000000f00 */
[----:B------:R-:W-:Y:S01]  /*2680*/  IMAD.MOV.U32 R16, RZ, RZ, R32 ;  /* 0x000000ffff107224 */ /* 0x000fe200078e0020 */
[----:B------:R-:W-:Y:S02]  /*2690*/  MOV R14, 0x26b0 ;  /* 0x000026b0000e7802 */ /* 0x000fe40000000f00 */
[----:B------:R-:W-:Y:S05]  /*26a0*/  CALL.REL.NOINC `($__internal_19_$__cuda_sm20_div_s64) ;  /* 0x0000001800487944 */ /* 0x000fea0003c00000 */
[----:B------:R-:W-:-:S05]  /*26b0*/  IADD3 R27, PT, PT, -R0, RZ, RZ ;  /* 0x000000ff001b7210 */ /* 0x000fca0007ffe1ff */
[----:B------:R-:W-:Y:S02]  /*26c0*/  IMAD R27, R27, R32, R26 ;  /* 0x000000201b1b7224 */ /* 0x000fe400078e021a */
.L_x_8348:
[----:B------:R-:W-:Y:S05]  /*26d0*/  BSYNC.RECONVERGENT B0 ;  /* 0x0000000000007941 */ /* 0x000fea0003800200 */
.L_x_8346:
        /* <DEDUP_REMOVED lines=162> */
.L_x_8343:
[----:B------:R-:W0:Y:S01]  /*3100*/  LDC.64 R2, c[0x0][0x420] ;  /* 0x00010800ff027b82 */ /* 0x000e220000000a00 */
[----:B------:R-:W-:-:S05]  /*3110*/  IADD3 R11, PT, PT, R11, UR20, RZ ;  /* 0x000000140b0b7c10 */ /* 0x000fca000fffe0ff */
[----:B0-----:R-:W-:-:S05]  /*3120*/  IMAD.WIDE.U32 R2, R11, 0x4, R2 ;  /* 0x000000040b027825 */ /* 0x001fca00078e0002 */
[----:B------:R1:W-:Y:S02]  /*3130*/  STG.E desc[UR10][R2.64], R20 ;  /* 0x0000001402007986 */ /* 0x0003e4000c10190a */
.L_x_8342:
[----:B------:R-:W-:Y:S05]  /*3140*/  BSYNC.RECONVERGENT B1 ;  /* 0x0000000000017941 */ /* 0x000fea0003800200 */
.L_x_8341:
        /* <DEDUP_REMOVED lines=16> */
.L_x_8350:
[----:B------:R-:W-:Y:S05]  /*3250*/  BSYNC.RECONVERGENT B0 ;  /* 0x0000000000007941 */ /* 0x000fea0003800200 */
.L_x_8349:
        /* <DEDUP_REMOVED lines=43> */
.L_x_8361:
        /* <DEDUP_REMOVED lines=9> */
.L_x_8354:
[----:B------:R-:W-:Y:S05]  /*35a0*/  BSYNC.RECONVERGENT B0 ;  /* 0x0000000000007941 */ /* 0x000fea0003800200 */
.L_x_8353:
        /* <DEDUP_REMOVED lines=12> */
.L_x_8356:
[----:B------:R-:W-:Y:S05]  /*3670*/  BSYNC.RECONVERGENT B0 ;  /* 0x0000000000007941 */ /* 0x000fea0003800200 */
.L_x_8355:
        /* <DEDUP_REMOVED lines=12> */
.L_x_8358:
[----:B------:R-:W-:Y:S05]  /*3740*/  BSYNC.RECONVERGENT B0 ;  /* 0x0000000000007941 */ /* 0x000fea0003800200 */
.L_x_8357:
        /* <DEDUP_REMOVED lines=12> */
.L_x_8360:
[----:B------:R-:W-:Y:S05]  /*3810*/  BSYNC.RECONVERGENT B0 ;  /* 0x0000000000007941 */ /* 0x000fea0003800200 */
.L_x_8359:
        /* <DEDUP_REMOVED lines=11> */
.L_x_8352:
        /* <DEDUP_REMOVED lines=11> */
.L_x_8364:
        /* <DEDUP_REMOVED lines=8> */
.L_x_8363:
[----:B------:R-:W-:Y:S05]  /*3a00*/  BSYNC.RECONVERGENT B0 ;  /* 0x0000000000007941 */ /* 0x000fea0003800200 */
.L_x_8362:
        /* <DEDUP_REMOVED lines=9> */
.L_x_8351:
        /* <DEDUP_REMOVED lines=83> */
        .weak           $__internal_19_$__cuda_sm20_div_s64
        .type           $__internal_19_$__cuda_sm20_div_s64,@function
        .size           $__internal_19_$__cuda_sm20_div_s64,(.L_x_14919 - $__internal_19_$__cuda_sm20_div_s64)
$__internal_19_$__cuda_sm20_div_s64:
        /* <DEDUP_REMOVED lines=85> */
[----:B------:R-:W-:Y:S06]  /*4520*/  RET.REL.NODEC R14 `(_ZN5flash32flash_fwd_splitkv_combine_kernelI23Flash_fwd_kernel_traitsILi128ELi64ELi64ELi4ELb0ELb0EN7cutlass10bfloat16_tE19Flash_kernel_traitsILi128ELi64ELi64ELi4ES3_EELi4ELi2ELb0EEEvNS_16Flash_fwd_paramsE) ;  /* 0xffffffb80eb47950 */ /* 0x000fec0003c3ffff */
.L_x_8365:
        /* <DEDUP_REMOVED lines=13> */
.L_x_14919:


//--------------------- .text._ZN5flash32flash_fwd_splitkv_combine_kernelI23Flash_fwd_kernel_traitsILi128ELi64ELi64ELi4ELb0ELb0EN7cutlass10bfloat16_tE19Flash_kernel_traitsILi128ELi64ELi64ELi4ES3_EELi4ELi1ELb0EEEvNS_16Flash_fwd_paramsE --------------------------
	.section	.text._ZN5flash32flash_fwd_splitkv_combine_kernelI23Flash_fwd_kernel_traitsILi128ELi64ELi64ELi4ELb0ELb0EN7cutlass10bfloat16_tE19Flash_kernel_traitsILi128ELi64ELi64ELi4ES3_EELi4ELi1ELb0EEEvNS_16Flash_fwd_paramsE,"ax",@progbits
	.align	128
        .global         _ZN5flash32flash_fwd_splitkv_combine_kernelI23Flash_fwd_kernel_traitsILi128ELi64ELi64ELi4ELb0ELb0EN7cutlass10bfloat16_tE19Flash_kernel_traitsILi128ELi64ELi64ELi4ES3_EELi4ELi1ELb0EEEvNS_16Flash_fwd_paramsE
        .type           _ZN5flash32flash_fwd_splitkv_combine_kernelI23Flash_fwd_kernel_traitsILi128ELi64ELi64ELi4ELb0ELb0EN7cutlass10bfloat16_tE19Flash_kernel_traitsILi128ELi64ELi64ELi4ES3_EELi4ELi1ELb0EEEvNS_16Flash_fwd_paramsE,@function
        .size           _ZN5flash32flash_fwd_splitkv_combine_kernelI23Flash_fwd_kernel_traitsILi128ELi64ELi64ELi4ELb0ELb0EN7cutlass10bfloat16_tE19Flash_kernel_traitsILi128ELi64ELi64ELi4ES3_EELi4ELi1ELb0EEEvNS_16Flash_fwd_paramsE,(.L_x_14920 - _ZN5flash32flash_fwd_splitkv_combine_kernelI23Flash_fwd_kernel_traitsILi128ELi64ELi64ELi4ELb0ELb0EN7cutlass10bfloat16_tE19Flash_kernel_traitsILi128ELi64ELi64ELi4ES3_EELi4ELi1ELb0EEEvNS_16Flash_fwd_paramsE)
        .other          _ZN5flash32flash_fwd_splitkv_combine_kernelI23Flash_fwd_kernel_traitsILi128ELi64ELi64ELi4ELb0ELb0EN7cutlass10bfloat16_tE19Flash_kernel_traitsILi128ELi64ELi64ELi4ES3_EELi4ELi1ELb0EEEvNS_16Flash_fwd_paramsE,@"STO_CUDA_ENTRY STV_DEFAULT"
_ZN5flash32flash_fwd_splitkv_combine_kernelI23Flash_fwd_kernel_traitsILi128ELi64ELi64ELi4ELb0ELb0EN7cutlass10bfloat16_tE19Flash_kernel_traitsILi128ELi64ELi64ELi4ES3_EELi4ELi1ELb0EEEvNS_16Flash_fwd_paramsE:
.text._ZN5flash32flash_fwd_splitkv_combine_kernelI23Flash_fwd_kernel_traitsILi128ELi64ELi64ELi4ELb0ELb0EN7cutlass10bfloat16_tE19Flash_kernel_traitsILi128ELi64ELi64ELi4ES3_EELi4ELi1ELb0EEEvNS_16Flash_fwd_paramsE:
        /* <DEDUP_REMOVED lines=38> */
.L_x_8366:
[----:B------:R-:W-:Y:S01]  /*0260*/  IMAD.U32 R22, RZ, RZ, UR15 ;  /* 0x0000000fff167e24 */ /* 0x000fe2000f8e00ff */
[----:B------:R-:W-:Y:S01]  /*0270*/  MOV R18, UR13 ;  /* 0x0000000d00127c02 */ /* 0x000fe20008000f00 */
[----:B------:R-:W-:Y:S01]  /*0280*/  IMAD.U32 R17, RZ, RZ, UR17 ;  /* 0x00000011ff117e24 */ /* 0x000fe2000f8e00ff */
[----:B------:R-:W-:Y:S02]  /*0290*/  MOV R16, UR10 ;  /* 0x0000000a00107c02 */ /* 0x000fe40008000f00 */
[----:B------:R-:W-:Y:S02]  /*02a0*/  MOV R14, 0x2c0 ;  /* 0x000002c0000e7802 */ /* 0x000fe40000000f00 */
[----:B------:R-:W-:Y:S05]  /*02b0*/  CALL.REL.NOINC `($__internal_20_$__cuda_sm20_div_s64) ;  /* 0x0000003c00307944 */ /* 0x000fea0003c00000 */
.L_x_8367:
        /* <DEDUP_REMOVED lines=30> */
.L_x_8369:
[----:B------:R-:W-:Y:S01]  /*04a0*/  IMAD.MOV.U32 R22, RZ, RZ, R10 ;  /* 0x000000ffff167224 */ /* 0x000fe200078e000a */
[----:B------:R-:W-:Y:S02]  /*04b0*/  MOV R17, R11 ;  /* 0x0000000b00117202 */ /* 0x000fe40000000f00 */
[----:B------:R-:W-:Y:S02]  /*04c0*/  MOV R14, 0x4e0 ;  /* 0x000004e0000e7802 */ /* 0x000fe40000000f00 */
[----:B------:R-:W-:Y:S05]  /*04d0*/  CALL.REL.NOINC `($__internal_20_$__cuda_sm20_div_s64) ;  /* 0x0000003800a87944 */ /* 0x000fea0003c00000 */
[----:B------:R-:W-:Y:S02]  /*04e0*/  MOV R4, R10 ;  /* 0x0000000a00047202 */ /* 0x000fe40000000f00 */
[----:B------:R-:W-:Y:S02]  /*04f0*/  MOV R5, R11 ;  /* 0x0000000b00057202 */ /* 0x000fe40000000f00 */
.L_x_8370:
[----:B------:R-:W-:Y:S05]  /*0500*/  BSYNC.RECONVERGENT B0 ;  /* 0x0000000000007941 */ /* 0x000fea0003800200 */
.L_x_8368:
        /* <DEDUP_REMOVED lines=58> */
.L_x_8372:
[----:B------:R-:W-:Y:S01]  /*08b0*/  IMAD.MOV.U32 R22, RZ, RZ, R18 ;  /* 0x000000ffff167224 */ /* 0x000fe200078e0012 */
[----:B------:R-:W-:Y:S01]  /*08c0*/  MOV R18, R8 ;  /* 0x0000000800127202 */ /* 0x000fe20000000f00 */
[----:B------:R-:W-:Y:S01]  /*08d0*/  IMAD.MOV.U32 R17, RZ, RZ, R16 ;  /* 0x000000ffff117224 */ /* 0x000fe200078e0010 */
[----:B------:R-:W-:Y:S02]  /*08e0*/  MOV R16, R0 ;  /* 0x0000000000107202 */ /* 0x000fe40000000f00 */
[----:B------:R-:W-:Y:S02]  /*08f0*/  MOV R14, 0x910 ;  /* 0x00000910000e7802 */ /* 0x000fe40000000f00 */
[----:B------:R-:W-:Y:S05]  /*0900*/  CALL.REL.NOINC `($__internal_20_$__cuda_sm20_div_s64) ;  /* 0x00000034009c7944 */ /* 0x000fea0003c00000 */
.L_x_8373:
[----:B------:R-:W-:Y:S05]  /*0910*/  BSYNC.RECONVERGENT B0 ;  /* 0x0000000000007941 */ /* 0x000fea0003800200 */
.L_x_8371:
        /* <DEDUP_REMOVED lines=124> */
.L_x_8375:
[----:B------:R-:W-:Y:S01]  /*10e0*/  IMAD.MOV.U32 R22, RZ, RZ, R10 ;  /* 0x000000ffff167224 */ /* 0x000fe200078e000a */
[----:B------:R-:W-:Y:S01]  /*10f0*/  MOV R18, R7 ;  /* 0x0000000700127202 */ /* 0x000fe20000000f00 */
[----:B------:R-:W-:Y:S01]  /*1100*/  IMAD.MOV.U32 R17, RZ, RZ, R11 ;  /* 0x000000ffff117224 */ /* 0x000fe200078e000b */
[----:B------:R-:W-:Y:S02]  /*1110*/  MOV R16, R25 ;  /* 0x0000001900107202 */ /* 0x000fe40000000f00 */
[----:B------:R-:W-:Y:S02]  /*1120*/  MOV R14, 0x1140 ;  /* 0x00001140000e7802 */ /* 0x000fe40000000f00 */
[----:B------:R-:W-:Y:S05]  /*1130*/  CALL.REL.NOINC `($__internal_20_$__cuda_sm20_div_s64) ;  /* 0x0000002c00907944 */ /* 0x000fea0003c00000 */
[----:B------:R-:W-:Y:S02]  /*1140*/  MOV R32, R10 ;  /* 0x0000000a00207202 */ /* 0x000fe40000000f00 */
[----:B------:R-:W-:Y:S02]  /*1150*/  MOV R33, R11 ;  /* 0x0000000b00217202 */ /* 0x000fe40000000f00 */
.L_x_8376:
[----:B------:R-:W-:Y:S05]  /*1160*/  BSYNC.RECONVERGENT B0 ;  /* 0x0000000000007941 */ /* 0x000fea0003800200 */
.L_x_8374:
        /* <DEDUP_REMOVED lines=57> */
.L_x_8378:
[----:B------:R-:W-:Y:S01]  /*1500*/  IMAD.MOV.U32 R22, RZ, RZ, R4 ;  /* 0x000000ffff167224 */ /* 0x000fe200078e0004 */
[----:B------:R-:W-:Y:S01]  /*1510*/  MOV R17, R5 ;  /* 0x0000000500117202 */ /* 0x000fe20000000f00 */
[----:B------:R-:W-:Y:S01]  /*1520*/  IMAD.MOV.U32 R18, RZ, RZ, R6 ;  /* 0x000000ffff127224 */ /* 0x000fe200078e0006 */
[----:B------:R-:W-:Y:S02]  /*1530*/  MOV R14, 0x1550 ;  /* 0x00001550000e7802 */ /* 0x000fe40000000f00 */
[----:B------:R-:W-:Y:S05]  /*1540*/  CALL.REL.NOINC `($__internal_20_$__cuda_sm20_div_s64) ;  /* 0x00000028008c7944 */ /* 0x000fea0003c00000 */
[----:B------:R-:W-:Y:S02]  /*1550*/  MOV R20, R10 ;  /* 0x0000000a00147202 */ /* 0x000fe40000000f00 */
[----:B------:R-:W-:Y:S02]  /*1560*/  MOV R21, R11 ;  /* 0x0000000b00157202 */ /* 0x000fe40000000f00 */
.L_x_8379:
[----:B------:R-:W-:Y:S05]  /*1570*/  BSYNC.RECONVERGENT B0 ;  /* 0x0000000000007941 */ /* 0x000fea0003800200 */
.L_x_8377:
        /* <DEDUP_REMOVED lines=73> */
.L_x_8381:
[----:B0-----:R-:W-:Y:S05]  /*1a10*/  BSYNC.RECONVERGENT B0 ;  /* 0x0000000000007941 */ /* 0x001fea0003800200 */
.L_x_8380:
        /* <DEDUP_REMOVED lines=126> */
.L_x_8385:
[----:B------:R-:W-:Y:S01]  /*2200*/  LEA.HI R2, R19, UR14, RZ, 0x1f ;  /* 0x0000000e13027c11 */ /* 0x000fe2000f8ff8ff */
[----:B------:R-:W-:Y:S01]  /*2210*/  IMAD.MOV.U32 R17, RZ, RZ, RZ ;  /* 0x000000ffff117224 */ /* 0x000fe200078e00ff */
[----:B------:R-:W-:Y:S02]  /*2220*/  MOV R18, R30 ;  /* 0x0000001e00127202 */ /* 0x000fe40000000f00 */
[----:B------:R-:W-:Y:S01]  /*2230*/  MOV R14, 0x2260 ;  /* 0x00002260000e7802 */ /* 0x000fe20000000f00 */
[----:B------:R-:W-:Y:S02]  /*2240*/  IMAD.MOV.U32 R22, RZ, RZ, R2 ;  /* 0x000000ffff167224 */ /* 0x000fe400078e0002 */
[----:B------:R-:W-:Y:S05]  /*2250*/  CALL.REL.NOINC `($__internal_20_$__cuda_sm20_div_s64) ;  /* 0x0000001c00487944 */ /* 0x000fea0003c00000 */
[----:B------:R-:W-:Y:S02]  /*2260*/  IADD3 R9, PT, PT, -R10, RZ, RZ ;  /* 0x000000ff0a097210 */ /* 0x000fe40007ffe1ff */
[----:B------:R-:W-:-:S03]  /*2270*/  MOV R31, R11 ;  /* 0x0000000b001f7202 */ /* 0x000fc60000000f00 */
[----:B------:R-:W-:Y:S01]  /*2280*/  IMAD R9, R30, R9, R2 ;  /* 0x000000091e097224 */ /* 0x000fe200078e0202 */
[----:B------:R-:W-:-:S07]  /*2290*/  MOV R30, R10 ;  /* 0x0000000a001e7202 */ /* 0x000fce0000000f00 */
.L_x_8386:
        /* <DEDUP_REMOVED lines=59> */
.L_x_8388:
[----:B------:R-:W-:Y:S01]  /*2650*/  IMAD.MOV.U32 R22, RZ, RZ, R30 ;  /* 0x000000ffff167224 */ /* 0x000fe200078e001e */
[----:B------:R-:W-:Y:S01]  /*2660*/  MOV R17, R31 ;  /* 0x0000001f00117202 */ /* 0x000fe20000000f00 */
[----:B------:R-:W-:Y:S01]  /*2670*/  IMAD.MOV.U32 R18, RZ, RZ, R34 ;  /* 0x000000ffff127224 */ /* 0x000fe200078e0022 */
[----:B------:R-:W-:Y:S02]  /*2680*/  MOV R14, 0x26a0 ;  /* 0x000026a0000e7802 */ /* 0x000fe40000000f00 */
[----:B------:R-:W-:Y:S05]  /*2690*/  CALL.REL.NOINC `($__internal_20_$__cuda_sm20_div_s64) ;  /* 0x0000001800387944 */ /* 0x000fea0003c00000 */
[----:B------:R-:W-:-:S05]  /*26a0*/  IADD3 R31, PT, PT, -R10, RZ, RZ ;  /* 0x000000ff0a1f7210 */ /* 0x000fca0007ffe1ff */
[----:B------:R-:W-:Y:S02]  /*26b0*/  IMAD R31, R31, R34, R30 ;  /* 0x000000221f1f7224 */ /* 0x000fe400078e021e */
.L_x_8389:
[----:B------:R-:W-:Y:S05]  /*26c0*/  BSYNC.RECONVERGENT B0 ;  /* 0x0000000000007941 */ /* 0x000fea0003800200 */
.L_x_8387:
        /* <DEDUP_REMOVED lines=157> */
.L_x_8384:
[----:B------:R-:W0:Y:S01]  /*30a0*/  LDC.64 R4, c[0x0][0x420] ;  /* 0x00010800ff047b82 */ /* 0x000e220000000a00 */
[----:B------:R-:W-:-:S05]  /*30b0*/  IADD3 R2, PT, PT, R2, UR14, RZ ;  /* 0x0000000e02027c10 */ /* 0x000fca000fffe0ff */
[----:B0-----:R-:W-:-:S05]  /*30c0*/  IMAD.WIDE.U32 R2, R2, 0x4, R4 ;  /* 0x0000000402027825 */ /* 0x001fca00078e0004 */
[----:B------:R1:W-:Y:S02]  /*30d0*/  STG.E desc[UR8][R2.64], R21 ;  /* 0x0000001502007986 */ /* 0x0003e4000c101908 */
.L_x_8383:
[----:B------:R-:W-:Y:S05]  /*30e0*/  BSYNC.RECONVERGENT B1 ;  /* 0x0000000000017941 */ /* 0x000fea0003800200 */
.L_x_8382:
        /* <DEDUP_REMOVED lines=17> */
.L_x_8391:
[----:B------:R-:W-:Y:S05]  /*3200*/  BSYNC.RECONVERGENT B0 ;  /* 0x0000000000007941 */ /* 0x000fea0003800200 */
.L_x_8390:
        /* <DEDUP_REMOVED lines=43> */
.L_x_8402:
        /* <DEDUP_REMOVED lines=9> */
.L_x_8395:
[----:B------:R-:W-:Y:S05]  /*3550*/  BSYNC.RECONVERGENT B0 ;  /* 0x0000000000007941 */ /* 0x000fea0003800200 */
.L_x_8394:
        /* <DEDUP_REMOVED lines=12> */
.L_x_8397:
[----:B------:R-:W-:Y:S05]  /*3620*/  BSYNC.RECONVERGENT B0 ;  /* 0x0000000000007941 */ /* 0x000fea0003800200 */
.L_x_8396:
        /* <DEDUP_REMOVED lines=12> */
.L_x_8399:
[----:B------:R-:W-:Y:S05]  /*36f0*/  BSYNC.RECONVERGENT B0 ;  /* 0x0000000000007941 */ /* 0x000fea0003800200 */
.L_x_8398:
        /* <DEDUP_REMOVED lines=12> */
.L_x_8401:
[----:B------:R-:W-:Y:S05]  /*37c0*/  BSYNC.RECONVERGENT B0 ;  /* 0x0000000000007941 */ /* 0x000fea0003800200 */
.L_x_8400:
        /* <DEDUP_REMOVED lines=11> */
.L_x_8393:
        /* <DEDUP_REMOVED lines=11> */
.L_x_8405:
        /* <DEDUP_REMOVED lines=8> */
.L_x_8404:
[----:B------:R-:W-:Y:S05]  /*39b0*/  BSYNC.RECONVERGENT B0 ;  /* 0x0000000000007941 */ /* 0x000fea0003800200 */
.L_x_8403:
        /* <DEDUP_REMOVED lines=9> */
.L_x_8392:
        /* <DEDUP_REMOVED lines=83> */
        .weak           $__internal_20_$__cuda_sm20_div_s64
        .type           $__internal_20_$__cuda_sm20_div_s64,@function
        .size           $__internal_20_$__cuda_sm20_div_s64,(.L_x_14920 - $__internal_20_$__cuda_sm20_div_s64)
$__internal_20_$__cuda_sm20_div_s64:
        /* <DEDUP_REMOVED lines=86> */
[----:B------:R-:W-:Y:S06]  /*44e0*/  RET.REL.NODEC R12 `(_ZN5flash32flash_fwd_splitkv_combine_kernelI23Flash_fwd_kernel_traitsILi128ELi64ELi64ELi4ELb0ELb0EN7cutlass10bfloat16_tE19Flash_kernel_traitsILi128ELi64ELi64ELi4ES3_EELi4ELi1ELb0EEEvNS_16Flash_fwd_paramsE) ;  /* 0xffffffb80cc47950 */ /* 0x000fec0003c3ffff */
.L_x_8406:
        /* <DEDUP_REMOVED lines=9> */
.L_x_14920:


//--------------------- .text._ZN5flash32flash_fwd_splitkv_combine_kernelI23Flash_fwd_kernel_traitsILi128ELi64ELi64ELi4ELb0ELb0EN7cutlass10bfloat16_tE19Flash_kernel_traitsILi128ELi64ELi64ELi4ES3_EELi4ELi7ELb1EEEvNS_16Flash_fwd_paramsE --------------------------
	.section	.text._ZN5flash32flash_fwd_splitkv_combine_kernelI23Flash_fwd_kernel_traitsILi128ELi64ELi64ELi4ELb0ELb0EN7cutlass10bfloat16_tE19Flash_kernel_traitsILi128ELi64ELi64ELi4ES3_EELi4ELi7ELb1EEEvNS_16Flash_fwd_paramsE,"ax",@progbits
	.align	128
        .global         _ZN5flash32flash_fwd_splitkv_combine_kernelI23Flash_fwd_kernel_traitsILi128ELi64ELi64ELi4ELb0ELb0EN7cutlass10bfloat16_tE19Flash_kernel_traitsILi128ELi64ELi64ELi4ES3_EELi4ELi7ELb1EEEvNS_16Flash_fwd_paramsE
        .type           _ZN5flash32flash_fwd_splitkv_combine_kernelI23Flash_fwd_kernel_traitsILi128ELi64ELi64ELi4ELb0ELb0EN7cutlass10bfloat16_tE19Flash_kernel_traitsILi128ELi64ELi64ELi4ES3_EELi4ELi7ELb1EEEvNS_16Flash_fwd_paramsE,@function
        .size           _ZN5flash32flash_fwd_splitkv_combine_kernelI23Flash_fwd_kernel_traitsILi128ELi64ELi64ELi4ELb0ELb0EN7cutlass10bfloat16_tE19Flash_kernel_traitsILi128ELi64ELi64ELi4ES3_EELi4ELi7ELb1EEEvNS_16Flash_fwd_paramsE,(.L_x_14921 - _ZN5flash32flash_fwd_splitkv_combine_kernelI23Flash_fwd_kernel_traitsILi128ELi64ELi64ELi4ELb0ELb0EN7cutlass10bfloat16_tE19Flash_kernel_traitsILi128ELi64ELi64ELi4ES3_EELi4ELi7ELb1EEEvNS_16Flash_fwd_paramsE)
        .other          _ZN5flash32flash_fwd_splitkv_combine_kernelI23Flash_fwd_kernel_traitsILi128ELi64ELi64ELi4ELb0ELb0EN7cutlass10bfloat16_tE19Flash_kernel_traitsILi128ELi64ELi64ELi4ES3_EELi4ELi7ELb1EEEvNS_16Flash_fwd_paramsE,@"STO_CUDA_ENTRY STV_DEFAULT"
_ZN5flash32flash_fwd_splitkv_combine_kernelI23Flash_fwd_kernel_traitsILi128ELi64ELi64ELi4ELb0ELb0EN7cutlass10bfloat16_tE19Flash_kernel_traitsILi128ELi64ELi64ELi4ES3_EELi4ELi7ELb1EEEvNS_16Flash_fwd_paramsE:
.text._ZN5flash32flash_fwd_splitkv_combine_kernelI23Flash_fwd_kernel_traitsILi128ELi64ELi64ELi4ELb0ELb0EN7cutlass10bfloat16_tE19Flash_kernel_traitsILi128ELi64ELi64ELi4ES3_EELi4ELi7ELb1EEEvNS_16Flash_fwd_paramsE:
        /* <DEDUP_REMOVED lines=38> */
.L_x_8407:
[----:B------:R-:W-:Y:S01]  /*0260*/  IMAD.U32 R22, RZ, RZ, UR20 ;  /* 0x00000014ff167e24 */ /* 0x000fe2000f8e00ff */
[----:B------:R-:W-:Y:S01]  /*0270*/  MOV R20, UR18 ;  /* 0x0000001200147c02 */ /* 0x000fe20008000f00 */
[----:B------:R-:W-:Y:S01]  /*0280*/  IMAD.U32 R15, RZ, RZ, UR14 ;  /* 0x0000000eff0f7e24 */ /* 0x000fe2000f8e00ff */
[----:B------:R-:W-:Y:S02]  /*0290*/  MOV R13, UR5 ;  /* 0x00000005000d7c02 */ /* 0x000fe40008000f00 */
[----:B------:R-:W-:Y:S02]  /*02a0*/  MOV R18, 0x2c0 ;  /* 0x000002c000127802 */ /* 0x000fe40000000f00 */
[----:B------:R-:W-:Y:S05]  /*02b0*/  CALL.REL.NOINC `($__internal_21_$__cuda_sm20_div_s64) ;  /* 0x0000004c00807944 */ /* 0x000fea0003c00000 */
[----:B------:R-:W-:-:S07]  /*02c0*/  MOV R14, R0 ;  /* 0x00000000000e7202 */ /* 0x000fce0000000f00 */
.L_x_8408:
        /* <DEDUP_REMOVED lines=30> */
.L_x_8410:
[----:B------:R-:W-:Y:S02]  /*04b0*/  MOV R22, R14 ;  /* 0x0000000e00167202 */ /* 0x000fe40000000f00 */
[----:B------:R-:W-:Y:S02]  /*04c0*/  MOV R18, 0x4e0 ;  /* 0x000004e000127802 */ /* 0x000fe40000000f00 */
[----:B------:R-:W-:Y:S05]  /*04d0*/  CALL.REL.NOINC `($__internal_21_$__cuda_sm20_div_s64) ;  /* 0x0000004800f87944 */ /* 0x000fea0003c00000 */
[----:B------:R-:W-:Y:S02]  /*04e0*/  MOV R6, R0 ;  /* 0x0000000000067202 */ /* 0x000fe40000000f00 */
[----:B------:R-:W-:Y:S02]  /*04f0*/  MOV R7, R15 ;  /* 0x0000000f00077202 */ /* 0x000fe40000000f00 */
.L_x_8411:
[----:B------:R-:W-:Y:S05]  /*0500*/  BSYNC.RECONVERGENT B0 ;  /* 0x0000000000007941 */ /* 0x000fea0003800200 */
.L_x_8409:
        /* <DEDUP_REMOVED lines=58> */
.L_x_8413:
[----:B------:R-:W-:Y:S01]  /*08b0*/  IMAD.MOV.U32 R22, RZ, RZ, R20 ;  /* 0x000000ffff167224 */ /* 0x000fe200078e0014 */
[----:B------:R-:W-:Y:S01]  /*08c0*/  MOV R20, R14 ;  /* 0x0000000e00147202 */ /* 0x000fe20000000f00 */
[----:B------:R-:W-:Y:S01]  /*08d0*/  IMAD.MOV.U32 R15, RZ, RZ, R13 ;  /* 0x000000ffff0f7224 */ /* 0x000fe200078e000d */
[----:B------:R-:W-:Y:S02]  /*08e0*/  MOV R13, R32 ;  /* 0x00000020000d7202 */ /* 0x000fe40000000f00 */
[----:B------:R-:W-:Y:S02]  /*08f0*/  MOV R18, 0x910 ;  /* 0x0000091000127802 */ /* 0x000fe40000000f00 */
[----:B------:R-:W-:Y:S05]  /*0900*/  CALL.REL.NOINC `($__internal_21_$__cuda_sm20_div_s64) ;  /* 0x0000004400ec7944 */ /* 0x000fea0003c00000 */
[----:B------:R-:W-:Y:S02]  /*0910*/  MOV R22, R0 ;  /* 0x0000000000167202 */ /* 0x000fe40000000f00 */
[----:B------:R-:W-:Y:S02]  /*0920*/  MOV R23, R15 ;  /* 0x0000000f00177202 */ /* 0x000fe40000000f00 */
.L_x_8414:
[----:B------:R-:W-:Y:S05]  /*0930*/  BSYNC.RECONVERGENT B0 ;  /* 0x0000000000007941 */ /* 0x000fea0003800200 */
.L_x_8412:
        /* <DEDUP_REMOVED lines=125> */
.L_x_8416:
[----:B------:R-:W-:Y:S01]  /*1110*/  IMAD.MOV.U32 R15, RZ, RZ, R23 ;  /* 0x000000ffff0f7224 */ /* 0x000fe200078e0017 */
[----:B------:R-:W-:Y:S01]  /*1120*/  MOV R20, R11 ;  /* 0x0000000b00147202 */ /* 0x000fe20000000f00 */
[----:B------:R-:W-:Y:S01]  /*1130*/  IMAD.MOV.U32 R13, RZ, RZ, R3 ;  /* 0x000000ffff0d7224 */ /* 0x000fe200078e0003 */
[----:B------:R-:W-:Y:S02]  /*1140*/  MOV R18, 0x1160 ;  /* 0x0000116000127802 */ /* 0x000fe40000000f00 */
[----:B------:R-:W-:Y:S05]  /*1150*/  CALL.REL.NOINC `($__internal_21_$__cuda_sm20_div_s64) ;  /* 0x0000003c00d87944 */ /* 0x000fea0003c00000 */
[----:B------:R-:W-:Y:S02]  /*1160*/  MOV R36, R0 ;  /* 0x0000000000247202 */ /* 0x000fe40000000f00 */
[----:B------:R-:W-:Y:S02]  /*1170*/  MOV R37, R15 ;  /* 0x0000000f00257202 */ /* 0x000fe40000000f00 */
.L_x_8417:
[----:B------:R-:W-:Y:S05]  /*1180*/  BSYNC.RECONVERGENT B0 ;  /* 0x0000000000007941 */ /* 0x000fea0003800200 */
.L_x_8415:
        /* <DEDUP_REMOVED lines=57> */
.L_x_8419:
[----:B------:R-:W-:Y:S01]  /*1520*/  IMAD.MOV.U32 R22, RZ, RZ, R6 ;  /* 0x000000ffff167224 */ /* 0x000fe200078e0006 */
[----:B------:R-:W-:Y:S01]  /*1530*/  MOV R15, R7 ;  /* 0x00000007000f7202 */ /* 0x000fe20000000f00 */
[----:B------:R-:W-:Y:S01]  /*1540*/  IMAD.MOV.U32 R20, RZ, RZ, R10 ;  /* 0x000000ffff147224 */ /* 0x000fe200078e000a */
[----:B------:R-:W-:Y:S02]  /*1550*/  MOV R18, 0x1570 ;  /* 0x0000157000127802 */ /* 0x000fe40000000f00 */
[----:B------:R-:W-:Y:S05]  /*1560*/  CALL.REL.NOINC `($__internal_21_$__cuda_sm20_div_s64) ;  /* 0x0000003800d47944 */ /* 0x000fea0003c00000 */
[----:B------:R-:W-:Y:S02]  /*1570*/  MOV R18, R0 ;  /* 0x0000000000127202 */ /* 0x000fe40000000f00 */
[----:B------:R-:W-:Y:S02]  /*1580*/  MOV R19, R15 ;  /* 0x0000000f00137202 */ /* 0x000fe40000000f00 */
.L_x_8420:
[----:B------:R-:W-:Y:S05]  /*1590*/  BSYNC.RECONVERGENT B0 ;  /* 0x0000000000007941 */ /* 0x000fea0003800200 */
.L_x_8418:
        /* <DEDUP_REMOVED lines=281> */
.L_x_8424:
[----:B------:R-:W-:Y:S01]  /*2730*/  IMAD.MOV.U32 R15, RZ, RZ, RZ ;  /* 0x000000ffff0f7224 */ /* 0x000fe200078e00ff */
[----:B------:R-:W-:Y:S02]  /*2740*/  MOV R20, R34 ;  /* 0x0000002200147202 */ /* 0x000fe40000000f00 */
[----:B------:R-:W-:Y:S02]  /*2750*/  MOV R18, 0x2770 ;  /* 0x0000277000127802 */ /* 0x000fe40000000f00 */
[----:B------:R-:W-:Y:S05]  /*2760*/  CALL.REL.NOINC `($__internal_21_$__cuda_sm20_div_s64) ;  /* 0x0000002800547944 */ /* 0x000fea0003c00000 */
[----:B------:R-:W-:Y:S02]  /*2770*/  IADD3 R5, PT, PT, -R0, RZ, RZ ;  /* 0x000000ff00057210 */ /* 0x000fe40007ffe1ff */
[----:B------:R-:W-:-:S03]  /*2780*/  MOV R35, R15 ;  /* 0x0000000f00237202 */ /* 0x000fc60000000f00 */
[----:B------:R-:W-:Y:S01]  /*2790*/  IMAD R22, R34, R5, R22 ;  /* 0x0000000522167224 */ /* 0x000fe200078e0216 */
[----:B------:R-:W-:-:S07]  /*27a0*/  MOV R34, R0 ;  /* 0x0000000000227202 */ /* 0x000fce0000000f00 */
.L_x_8425:
        /* <DEDUP_REMOVED lines=59> */
.L_x_8427:
[----:B------:R-:W-:Y:S01]  /*2b60*/  IMAD.MOV.U32 R22, RZ, RZ, R34 ;  /* 0x000000ffff167224 */ /* 0x000fe200078e0022 */
[----:B------:R-:W-:Y:S01]  /*2b70*/  MOV R15, R35 ;  /* 0x00000023000f7202 */ /* 0x000fe20000000f00 */
[----:B------:R-:W-:Y:S01]  /*2b80*/  IMAD.MOV.U32 R20, RZ, RZ, R32 ;  /* 0x000000ffff147224 */ /* 0x000fe200078e0020 */
[----:B------:R-:W-:Y:S02]  /*2b90*/  MOV R18, 0x2bb0 ;  /* 0x00002bb000127802 */ /* 0x000fe40000000f00 */
[----:B------:R-:W-:Y:S05]  /*2ba0*/  CALL.REL.NOINC `($__internal_21_$__cuda_sm20_div_s64) ;  /* 0x0000002400447944 */ /* 0x000fea0003c00000 */
[----:B------:R-:W-:-:S05]  /*2bb0*/  IADD3 R33, PT, PT, -R0, RZ, RZ ;  /* 0x000000ff00217210 */ /* 0x000fca0007ffe1ff */
[----:B------:R-:W-:Y:S02]  /*2bc0*/  IMAD R33, R33, R32, R34 ;  /* 0x0000002021217224 */ /* 0x000fe400078e0222 */
.L_x_8428:
[----:B------:R-:W-:Y:S05]  /*2bd0*/  BSYNC.RECONVERGENT B0 ;  /* 0x0000000000007941 */ /* 0x000fea0003800200 */
.L_x_8426:
        /* <DEDUP_REMOVED lines=160> */
.L_x_8423:
[----:B------:R-:W0:Y:S01]  /*35e0*/  LDC.64 R2, c[0x0][0x420] ;  /* 0x00010800ff027b82 */ /* 0x000e220000000a00 */
[----:B------:R-:W-:-:S05]  /*35f0*/  IADD3 R0, PT, PT, R12, UR19, RZ ;  /* 0x000000130c007c10 */ /* 0x000fca000fffe0ff */
[----:B0-----:R-:W-:-:S05]  /*3600*/  IMAD.WIDE.U32 R2, R0, 0x4, R2 ;  /* 0x0000000400027825 */ /* 0x001fca00078e0002 */
[----:B------:R1:W-:Y:S02]  /*3610*/  STG.E desc[UR10][R2.64], R21 ;  /* 0x0000001502007986 */ /* 0x0003e4000c10190a */
.L_x_8422:
[----:B------:R-:W-:Y:S05]  /*3620*/  BSYNC.RECONVERGENT B1 ;  /* 0x0000000000017941 */ /* 0x000fea0003800200 */
.L_x_8421:
        /* <DEDUP_REMOVED lines=77> */
.L_x_8433:
        /* <DEDUP_REMOVED lines=133> */
.L_x_8432:
        /* <DEDUP_REMOVED lines=73> */
.L_x_8434:
[----:B------:R-:W-:-:S09]  /*47e0*/  UISETP.NE.OR UP1, UPT, UR5, URZ, UP1 ;  /* 0x000000ff0500728c */ /* 0x000fd20008f25670 */
[----:B------:R-:W-:Y:S05]  /*47f0*/  BRA.U !UP1, `(.L_x_8430) ;  /* 0x0000000109947547 */ /* 0x000fea000b800000 */
.L_x_8431:
[----:B------:R-:W-:-:S13]  /*4800*/  ISETP.GE.AND P0, PT, R12, UR9, PT ;  /* 0x000000090c007c0c */ /* 0x000fda000bf06270 */
.L_x_8435:
        /* <DEDUP_REMOVED lines=36> */
.L_x_8430:
        /* <DEDUP_REMOVED lines=10> */
.L_x_8436:
        /* <DEDUP_REMOVED lines=12> */
.L_x_8429:
        /* <DEDUP_REMOVED lines=81> */
        .weak           $__internal_21_$__cuda_sm20_div_s64
        .type           $__internal_21_$__cuda_sm20_div_s64,@function
        .size           $__internal_21_$__cuda_sm20_div_s64,(.L_x_14921 - $__internal_21_$__cuda_sm20_div_s64)
$__internal_21_$__cuda_sm20_div_s64:
        /* <DEDUP_REMOVED lines=85> */
[----:B------:R-:W-:Y:S06]  /*5610*/  RET.REL.NODEC R18 `(_ZN5flash32flash_fwd_splitkv_combine_kernelI23Flash_fwd_kernel_traitsILi128ELi64ELi64ELi4ELb0ELb0EN7cutlass10bfloat16_tE19Flash_kernel_traitsILi128ELi64ELi64ELi4ES3_EELi4ELi7ELb1EEEvNS_16Flash_fwd_paramsE) ;  /* 0xffffffa812787950 */ /* 0x000fec0003c3ffff */
.L_x_8437:
        /* <DEDUP_REMOVED lines=14> */
.L_x_14921:


//--------------------- .text._ZN5flash32flash_fwd_splitkv_combine_kernelI23Flash_fwd_kernel_traitsILi128ELi64ELi64ELi4ELb0ELb0EN7cutlass10bfloat16_tE19Flash_kernel_traitsILi128ELi64ELi64ELi4ES3_EELi4ELi6ELb1EEEvNS_16Flash_fwd_paramsE --------------------------
	.section	.text._ZN5flash32flash_fwd_splitkv_combine_kernelI23Flash_fwd_kernel_traitsILi128ELi64ELi64ELi4ELb0ELb0EN7cutlass10bfloat16_tE19Flash_kernel_traitsILi128ELi64ELi64ELi4ES3_EELi4ELi6ELb1EEEvNS_16Flash_fwd_paramsE,"ax",@progbits
	.align	128
        .global         _ZN5flash32flash_fwd_splitkv_combine_kernelI23Flash_fwd_kernel_traitsILi128ELi64ELi64ELi4ELb0ELb0EN7cutlass10bfloat16_tE19Flash_kernel_traitsILi128ELi64ELi64ELi4ES3_EELi4ELi6ELb1EEEvNS_16Flash_fwd_paramsE
        .type           _ZN5flash32flash_fwd_splitkv_combine_kernelI23Flash_fwd_kernel_traitsILi128ELi64ELi64ELi4ELb0ELb0EN7cutlass10bfloat16_tE19Flash_kernel_traitsILi128ELi64ELi64ELi4ES3_EELi4ELi6ELb1EEEvNS_16Flash_fwd_paramsE,@function
        .size           _ZN5flash32flash_fwd_splitkv_combine_kernelI23Flash_fwd_kernel_traitsILi128ELi64ELi64ELi4ELb0ELb0EN7cutlass10bfloat16_tE19Flash_kernel_traitsILi128ELi64ELi64ELi4ES3_EELi4ELi6ELb1EEEvNS_16Flash_fwd_paramsE,(.L_x_14922 - _ZN5flash32flash_fwd_splitkv_combine_kernelI23Flash_fwd_kernel_traitsILi128ELi64ELi64ELi4ELb0ELb0EN7cutlass10bfloat16_tE19Flash_kernel_traitsILi128ELi64ELi64ELi4ES3_EELi4ELi6ELb1EEEvNS_16Flash_fwd_paramsE)
        .other          _ZN5flash32flash_fwd_splitkv_combine_kernelI23Flash_fwd_kernel_traitsILi128ELi64ELi64ELi4ELb0ELb0EN7cutlass10bfloat16_tE19Flash_kernel_traitsILi128ELi64ELi64ELi4ES3_EELi4ELi6ELb1EEEvNS_16Flash_fwd_paramsE,@"STO_CUDA_ENTRY STV_DEFAULT"
_ZN5flash32flash_fwd_splitkv_combine_kernelI23Flash_fwd_kernel_traitsILi128ELi64ELi64ELi4ELb0ELb0EN7cutlass10bfloat16_tE19Flash_kernel_traitsILi128ELi64ELi64ELi4ES3_EELi4ELi6ELb1EEEvNS_16Flash_fwd_paramsE:
.text._ZN5flash32flash_fwd_splitkv_combine_kernelI23Flash_fwd_kernel_traitsILi128ELi64ELi64ELi4ELb0ELb0EN7cutlass10bfloat16_tE19Flash_kernel_traitsILi128ELi64ELi64ELi4ES3_EELi4ELi6ELb1EEEvNS_16Flash_fwd_paramsE:
        /* <DEDUP_REMOVED lines=38> */
.L_x_8438:
[----:B------:R-:W-:Y:S01]  /*0260*/  IMAD.U32 R22, RZ, RZ, UR21 ;  /* 0x00000015ff167e24 */ /* 0x000fe2000f8e00ff */
[----:B------:R-:W-:Y:S01]  /*0270*/  MOV R20, UR19 ;  /* 0x0000001300147c02 */ /* 0x000fe20008000f00 */
[----:B------:R-:W-:Y:S01]  /*0280*/  IMAD.U32 R19, RZ, RZ, UR15 ;  /* 0x0000000fff137e24 */ /* 0x000fe2000f8e00ff */
[----:B------:R-:W-:Y:S02]  /*0290*/  MOV R18, UR14 ;  /* 0x0000000e00127c02 */ /* 0x000fe40008000f00 */
[----:B------:R-:W-:Y:S02]  /*02a0*/  MOV R16, 0x2c0 ;  /* 0x000002c000107802 */ /* 0x000fe40000000f00 */
[----:B------:R-:W-:Y:S05]  /*02b0*/  CALL.REL.NOINC `($__internal_22_$__cuda_sm20_div_s64) ;  /* 0x0000004800987944 */ /* 0x000fea0003c00000 */
.L_x_8439:
        /* <DEDUP_REMOVED lines=30> */
.L_x_8441:
[----:B------:R-:W-:Y:S01]  /*04a0*/  IMAD.MOV.U32 R22, RZ, RZ, R10 ;  /* 0x000000ffff167224 */ /* 0x000fe200078e000a */
[----:B------:R-:W-:Y:S02]  /*04b0*/  MOV R19, R11 ;  /* 0x0000000b00137202 */ /* 0x000fe40000000f00 */
[----:B------:R-:W-:Y:S02]  /*04c0*/  MOV R16, 0x4e0 ;  /* 0x000004e000107802 */ /* 0x000fe40000000f00 */
[----:B------:R-:W-:Y:S05]  /*04d0*/  CALL.REL.NOINC `($__internal_22_$__cuda_sm20_div_s64) ;  /* 0x0000004800107944 */ /* 0x000fea0003c00000 */
[----:B------:R-:W-:Y:S02]  /*04e0*/  MOV R4, R10 ;  /* 0x0000000a00047202 */ /* 0x000fe40000000f00 */
[----:B------:R-:W-:Y:S02]  /*04f0*/  MOV R5, R11 ;  /* 0x0000000b00057202 */ /* 0x000fe40000000f00 */
.L_x_8442:
[----:B------:R-:W-:Y:S05]  /*0500*/  BSYNC.RECONVERGENT B0 ;  /* 0x0000000000007941 */ /* 0x000fea0003800200 */
.L_x_8440:
        /* <DEDUP_REMOVED lines=57> */
.L_x_8444:
[----:B------:R-:W-:Y:S01]  /*08a0*/  IMAD.MOV.U32 R22, RZ, RZ, R20 ;  /* 0x000000ffff167224 */ /* 0x000fe200078e0014 */
[----:B------:R-:W-:Y:S01]  /*08b0*/  MOV R20, R9 ;  /* 0x0000000900147202 */ /* 0x000fe20000000f00 */
[----:B------:R-:W-:Y:S01]  /*08c0*/  IMAD.MOV.U32 R19, RZ, RZ, R18 ;  /* 0x000000ffff137224 */ /* 0x000fe200078e0012 */
[----:B------:R-:W-:Y:S02]  /*08d0*/  MOV R18, R29 ;  /* 0x0000001d00127202 */ /* 0x000fe40000000f00 */
[----:B------:R-:W-:Y:S02]  /*08e0*/  MOV R16, 0x900 ;  /* 0x0000090000107802 */ /* 0x000fe40000000f00 */
[----:B------:R-:W-:Y:S05]  /*08f0*/  CALL.REL.NOINC `($__internal_22_$__cuda_sm20_div_s64) ;  /* 0x0000004400087944 */ /* 0x000fea0003c00000 */
.L_x_8445:
[----:B------:R-:W-:Y:S05]  /*0900*/  BSYNC.RECONVERGENT B0 ;  /* 0x0000000000007941 */ /* 0x000fea0003800200 */
.L_x_8443:
        /* <DEDUP_REMOVED lines=124> */
.L_x_8447:
[----:B------:R-:W-:Y:S01]  /*10d0*/  IMAD.MOV.U32 R22, RZ, RZ, R10 ;  /* 0x000000ffff167224 */ /* 0x000fe200078e000a */
[----:B------:R-:W-:Y:S01]  /*10e0*/  MOV R20, R8 ;  /* 0x0000000800147202 */ /* 0x000fe20000000f00 */
[----:B------:R-:W-:Y:S01]  /*10f0*/  IMAD.MOV.U32 R19, RZ, RZ, R11 ;  /* 0x000000ffff137224 */ /* 0x000fe200078e000b */
[----:B------:R-:W-:Y:S02]  /*1100*/  MOV R18, R0 ;  /* 0x0000000000127202 */ /* 0x000fe40000000f00 */
[----:B------:R-:W-:Y:S02]  /*1110*/  MOV R16, 0x1130 ;  /* 0x0000113000107802 */ /* 0x000fe40000000f00 */
[----:B------:R-:W-:Y:S05]  /*1120*/  CALL.REL.NOINC `($__internal_22_$__cuda_sm20_div_s64) ;  /* 0x0000003800fc7944 */ /* 0x000fea0003c00000 */
[----:B------:R-:W-:Y:S02]  /*1130*/  MOV R32, R10 ;  /* 0x0000000a00207202 */ /* 0x000fe40000000f00 */
[----:B------:R-:W-:Y:S02]  /*1140*/  MOV R33, R11 ;  /* 0x0000000b00217202 */ /* 0x000fe40000000f00 */
.L_x_8448:
[----:B------:R-:W-:Y:S05]  /*1150*/  BSYNC.RECONVERGENT B0 ;  /* 0x0000000000007941 */ /* 0x000fea0003800200 */
.L_x_8446:
        /* <DEDUP_REMOVED lines=57> */
.L_x_8450:
[----:B------:R-:W-:Y:S01]  /*14f0*/  IMAD.MOV.U32 R22, RZ, RZ, R4 ;  /* 0x000000ffff167224 */ /* 0x000fe200078e0004 */
[----:B------:R-:W-:Y:S01]  /*1500*/  MOV R19, R5 ;  /* 0x0000000500137202 */ /* 0x000fe20000000f00 */
[----:B------:R-:W-:Y:S01]  /*1510*/  IMAD.MOV.U32 R20, RZ, RZ, R7 ;  /* 0x000000ffff147224 */ /* 0x000fe200078e0007 */
[----:B------:R-:W-:Y:S02]  /*1520*/  MOV R16, 0x1540 ;  /* 0x0000154000107802 */ /* 0x000fe40000000f00 */
[----:B------:R-:W-:Y:S05]  /*1530*/  CALL.REL.NOINC `($__internal_22_$__cuda_sm20_div_s64) ;  /* 0x0000003400f87944 */ /* 0x000fea0003c00000 */
[----:B------:R-:W-:Y:S02]  /*1540*/  MOV R14, R10 ;  /* 0x0000000a000e7202 */ /* 0x000fe40000000f00 */
[----:B------:R-:W-:Y:S02]  /*1550*/  MOV R15, R11 ;  /* 0x0000000b000f7202 */ /* 0x000fe40000000f00 */
.L_x_8451:
[----:B------:R-:W-:Y:S05]  /*1560*/  BSYNC.RECONVERGENT B0 ;  /* 0x0000000000007941 */ /* 0x000fea0003800200 */
.L_x_8449:
        /* <DEDUP_REMOVED lines=238> */
.L_x_8455:
[----:B------:R-:W-:Y:S01]  /*2450*/  IMAD.MOV.U32 R22, RZ, RZ, R2 ;  /* 0x000000ffff167224 */ /* 0x000fe200078e0002 */
[----:B------:R-:W-:Y:S01]  /*2460*/  MOV R19, RZ ;  /* 0x000000ff00137202 */ /* 0x000fe20000000f00 */
[----:B------:R-:W-:Y:S01]  /*2470*/  IMAD.MOV.U32 R20, RZ, RZ, R30 ;  /* 0x000000ffff147224 */ /* 0x000fe200078e001e */
[----:B------:R-:W-:Y:S02]  /*2480*/  MOV R16, 0x24a0 ;  /* 0x000024a000107802 */ /* 0x000fe40000000f00 */
[----:B------:R-:W-:Y:S05]  /*2490*/  CALL.REL.NOINC `($__internal_22_$__cuda_sm20_div_s64) ;  /* 0x0000002800207944 */ /* 0x000fea0003c00000 */
[----:B------:R-:W-:Y:S02]  /*24a0*/  IADD3 R13, PT, PT, -R10, RZ, RZ ;  /* 0x000000ff0a0d7210 */ /* 0x000fe40007ffe1ff */
[----:B------:R-:W-:-:S03]  /*24b0*/  MOV R31, R11 ;  /* 0x0000000b001f7202 */ /* 0x000fc60000000f00 */
[----:B------:R-:W-:Y:S01]  /*24c0*/  IMAD R13, R30, R13, R2 ;  /* 0x0000000d1e0d7224 */ /* 0x000fe200078e0202 */
[----:B------:R-:W-:-:S07]  /*24d0*/  MOV R30, R10 ;  /* 0x0000000a001e7202 */ /* 0x000fce0000000f00 */
.L_x_8456:
        /* <DEDUP_REMOVED lines=59> */
.L_x_8458:
[----:B------:R-:W-:Y:S01]  /*2890*/  IMAD.MOV.U32 R22, RZ, RZ, R30 ;  /* 0x000000ffff167224 */ /* 0x000fe200078e001e */
[----:B------:R-:W-:Y:S01]  /*28a0*/  MOV R19, R31 ;  /* 0x0000001f00137202 */ /* 0x000fe20000000f00 */
[----:B------:R-:W-:Y:S01]  /*28b0*/  IMAD.MOV.U32 R20, RZ, RZ, R28 ;  /* 0x000000ffff147224 */ /* 0x000fe200078e001c */
[----:B------:R-:W-:Y:S02]  /*28c0*/  MOV R16, 0x28e0 ;  /* 0x000028e000107802 */ /* 0x000fe40000000f00 */
[----:B------:R-:W-:Y:S05]  /*28d0*/  CALL.REL.NOINC `($__internal_22_$__cuda_sm20_div_s64) ;  /* 0x0000002400107944 */ /* 0x000fea0003c00000 */
[----:B------:R-:W-:-:S05]  /*28e0*/  IADD3 R11, PT, PT, -R10, RZ, RZ ;  /* 0x000000ff0a0b7210 */ /* 0x000fca0007ffe1ff */
[----:B------:R-:W-:Y:S02]  /*28f0*/  IMAD R28, R11, R28, R30 ;  /* 0x0000001c0b1c7224 */ /* 0x000fe400078e021e */
.L_x_8459:
[----:B------:R-:W-:Y:S05]  /*2900*/  BSYNC.RECONVERGENT B0 ;  /* 0x0000000000007941 */ /* 0x000fea0003800200 */
.L_x_8457:
        /* <DEDUP_REMOVED lines=160> */
.L_x_8454:
[----:B------:R-:W0:Y:S01]  /*3310*/  LDC.64 R2, c[0x0][0x420] ;  /* 0x00010800ff027b82 */ /* 0x000e220000000a00 */
[----:B------:R-:W-:-:S05]  /*3320*/  IADD3 R0, PT, PT, R12, UR20, RZ ;  /* 0x000000140c007c10 */ /* 0x000fca000fffe0ff */
[----:B0-----:R-:W-:-:S05]  /*3330*/  IMAD.WIDE.U32 R2, R0, 0x4, R2 ;  /* 0x0000000400027825 */ /* 0x001fca00078e0002 */
[----:B------:R0:W-:Y:S02]  /*3340*/  STG.E desc[UR10][R2.64], R23 ;  /* 0x0000001702007986 */ /* 0x0001e4000c10190a */
.L_x_8453:
[----:B------:R-:W-:Y:S05]  /*3350*/  BSYNC.RECONVERGENT B1 ;  /* 0x0000000000017941 */ /* 0x000fea0003800200 */
.L_x_8452:
        /* <DEDUP_REMOVED lines=67> */
.L_x_8464:
        /* <DEDUP_REMOVED lines=133> */
.L_x_8463:
        /* <DEDUP_REMOVED lines=73> */
.L_x_8465:
[----:B------:R-:W-:-:S09]  /*4470*/  UISETP.NE.OR UP1, UPT, UR8, URZ, UP1 ;  /* 0x000000ff0800728c */ /* 0x000fd20008f25670 */
[----:B------:R-:W-:Y:S05]  /*4480*/  BRA.U !UP1, `(.L_x_8461) ;  /* 0x0000000109947547 */ /* 0x000fea000b800000 */
.L_x_8462:
[----:B------:R-:W-:-:S13]  /*4490*/  ISETP.GE.AND P0, PT, R12, UR7, PT ;  /* 0x000000070c007c0c */ /* 0x000fda000bf06270 */
.L_x_8466:
        /* <DEDUP_REMOVED lines=36> */
.L_x_8461:
[----:B------:R-:W-:-:S09]  /*46e0*/  UISETP.NE.AND UP0, UPT, UR4, URZ, UPT ;  /* 0x000000ff0400728c */ /* 0x000fd2000bf05270 */
[----:B------:R-:W-:Y:S05]  /*46f0*/  BRA.U !UP0, `(.L_x_8460) ;  /* 0x0000000108447547 */ /* 0x000fea000b800000 */
[----:B------:R-:W-:Y:S01]  /*4700*/  IMAD R13, R13, 0x14, R14 ;  /* 0x000000140d0d7824 */ /* 0x000fe200078e020e */
[----:B------:R-:W-:Y:S01]  /*4710*/  ISETP.GE.AND P0, PT, R12, UR7, PT ;  /* 0x000000070c007c0c */ /* 0x000fe2000bf06270 */
[----:B------:R-:W-:Y:S02]  /*4720*/  UIMAD.WIDE UR8, UR9, 0x4, URZ ;  /* 0x00000004090878a5 */ /* 0x000fe4000f8e02ff */
[----:B------:R-:W-:Y:S01]  /*4730*/  UIADD3 UR4, UPT, UPT, -UR4, URZ, URZ ;  /* 0x000000ff04047290 */ /* 0x000fe2000fffe1ff */
[----:B------:R-:W-:-:S11]  /*4740*/  IADD3 R6, PT, PT, R13, UR6, RZ ;  /* 0x000000060d067c10 */ /* 0x000fd6000fffe0ff */
.L_x_8467:
        /* <DEDUP_REMOVED lines=12> */
.L_x_8460:
        /* <DEDUP_REMOVED lines=81> */
        .weak           $__internal_22_$__cuda_sm20_div_s64
        .type           $__internal_22_$__cuda_sm20_div_s64,@function
        .size           $__internal_22_$__cuda_sm20_div_s64,(.L_x_14922 - $__internal_22_$__cuda_sm20_div_s64)
$__internal_22_$__cuda_sm20_div_s64:
        /* <DEDUP_REMOVED lines=86> */
[----:B------:R-:W-:Y:S06]  /*5280*/  RET.REL.NODEC R14 `(_ZN5flash32flash_fwd_splitkv_combine_kernelI23Flash_fwd_kernel_traitsILi128ELi64ELi64ELi4ELb0ELb0EN7cutlass10bfloat16_tE19Flash_kernel_traitsILi128ELi64ELi64ELi4ES3_EELi4ELi6ELb1EEEvNS_16Flash_fwd_paramsE) ;  /* 0xffffffac0e5c7950 */ /* 0x000fec0003c3ffff */
.L_x_8468:
        /* <DEDUP_REMOVED lines=15> */
.L_x_14922:


//--------------------- .text._ZN5flash32flash_fwd_splitkv_combine_kernelI23Flash_fwd_kernel_traitsILi128ELi64ELi64ELi4ELb0ELb0EN7cutlass10bfloat16_tE19Flash_kernel_traitsILi128ELi64ELi64ELi4ES3_EELi4ELi5ELb1EEEvNS_16Flash_fwd_paramsE --------------------------
	.section	.text._ZN5flash32flash_fwd_splitkv_combine_kernelI23Flash_fwd_kernel_traitsILi128ELi64ELi64ELi4ELb0ELb0EN7cutlass10bfloat16_tE19Flash_kernel_traitsILi128ELi64ELi64ELi4ES3_EELi4ELi5ELb1EEEvNS_16Flash_fwd_paramsE,"ax",@progbits
	.align	128
        .global         _ZN5flash32flash_fwd_splitkv_combine_kernelI23Flash_fwd_kernel_traitsILi128ELi64ELi64ELi4ELb0ELb0EN7cutlass10bfloat16_tE19Flash_kernel_traitsILi128ELi64ELi64ELi4ES3_EELi4ELi5ELb1EEEvNS_16Flash_fwd_paramsE
        .type           _ZN5flash32flash_fwd_splitkv_combine_kernelI23Flash_fwd_kernel_traitsILi128ELi64ELi64ELi4ELb0ELb0EN7cutlass10bfloat16_tE19Flash_kernel_traitsILi128ELi64ELi64ELi4ES3_EELi4ELi5ELb1EEEvNS_16Flash_fwd_paramsE,@function
        .size           _ZN5flash32flash_fwd_splitkv_combine_kernelI23Flash_fwd_kernel_traitsILi128ELi64ELi64ELi4ELb0ELb0EN7cutlass10bfloat16_tE19Flash_kernel_traitsILi128ELi64ELi64ELi4ES3_EELi4ELi5ELb1EEEvNS_16Flash_fwd_paramsE,(.L_x_14923 - _ZN5flash32flash_fwd_splitkv_combine_kernelI23Flash_fwd_kernel_traitsILi128ELi64ELi64ELi4ELb0ELb0EN7cutlass10bfloat16_tE19Flash_kernel_traitsILi128ELi64ELi64ELi4ES3_EELi4ELi5ELb1EEEvNS_16Flash_fwd_paramsE)
        .other          _ZN5flash32flash_fwd_splitkv_combine_kernelI23Flash_fwd_kernel_traitsILi128ELi64ELi64ELi4ELb0ELb0EN7cutlass10bfloat16_tE19Flash_kernel_traitsILi128ELi64ELi64ELi4ES3_EELi4ELi5ELb1EEEvNS_16Flash_fwd_paramsE,@"STO_CUDA_ENTRY STV_DEFAULT"
_ZN5flash32flash_fwd_splitkv_combine_kernelI23Flash_fwd_kernel_traitsILi128ELi64ELi64ELi4ELb0ELb0EN7cutlass10bfloat16_tE19Flash_kernel_traitsILi128ELi64ELi64ELi4ES3_EELi4ELi5ELb1EEEvNS_16Flash_fwd_paramsE:
.text._ZN5flash32flash_fwd_splitkv_combine_kernelI23Flash_fwd_kernel_traitsILi128ELi64ELi64ELi4ELb0ELb0EN7cutlass10bfloat16_tE19Flash_kernel_traitsILi128ELi64ELi64ELi4ES3_EELi4ELi5ELb1EEEvNS_16Flash_fwd_paramsE:
        /* <DEDUP_REMOVED lines=38> */
.L_x_8469:
[----:B------:R-:W-:Y:S01]  /*0260*/  IMAD.U32 R16, RZ, RZ, UR14 ;  /* 0x0000000eff107e24 */ /* 0x000fe2000f8e00ff */
[----:B------:R-:W-:Y:S01]  /*0270*/  MOV R20, UR12 ;  /* 0x0000000c00147c02 */ /* 0x000fe20008000f00 */
[----:B------:R-:W-:Y:S01]  /*0280*/  IMAD.U32 R21, RZ, RZ, UR15 ;  /* 0x0000000fff157e24 */ /* 0x000fe2000f8e00ff */
[----:B------:R-:W-:Y:S02]  /*0290*/  MOV R19, UR7 ;  /* 0x0000000700137c02 */ /* 0x000fe40008000f00 */
[----:B------:R-:W-:Y:S02]  /*02a0*/  MOV R18, 0x2c0 ;  /* 0x000002c000127802 */ /* 0x000fe40000000f00 */
[----:B------:R-:W-:Y:S05]  /*02b0*/  CALL.REL.NOINC `($__internal_23_$__cuda_sm20_div_s64) ;  /* 0x0000004800407944 */ /* 0x000fea0003c00000 */
[----:B------:R-:W-:-:S07]  /*02c0*/  MOV R11, R13 ;  /* 0x0000000d000b7202 */ /* 0x000fce0000000f00 */
.L_x_8470:
        /* <DEDUP_REMOVED lines=30> */
.L_x_8472:
[----:B------:R-:W-:Y:S01]  /*04b0*/  IMAD.MOV.U32 R16, RZ, RZ, R10 ;  /* 0x000000ffff107224 */ /* 0x000fe200078e000a */
[----:B------:R-:W-:Y:S02]  /*04c0*/  MOV R21, R11 ;  /* 0x0000000b00157202 */ /* 0x000fe40000000f00 */
[----:B------:R-:W-:Y:S02]  /*04d0*/  MOV R18, 0x4f0 ;  /* 0x000004f000127802 */ /* 0x000fe40000000f00 */
[----:B------:R-:W-:Y:S05]  /*04e0*/  CALL.REL.NOINC `($__internal_23_$__cuda_sm20_div_s64) ;  /* 0x0000004400b47944 */ /* 0x000fea0003c00000 */
[----:B------:R-:W-:Y:S02]  /*04f0*/  MOV R4, R10 ;  /* 0x0000000a00047202 */ /* 0x000fe40000000f00 */
[----:B------:R-:W-:Y:S02]  /*0500*/  MOV R5, R13 ;  /* 0x0000000d00057202 */ /* 0x000fe40000000f00 */
.L_x_8473:
[----:B------:R-:W-:Y:S05]  /*0510*/  BSYNC.RECONVERGENT B0 ;  /* 0x0000000000007941 */ /* 0x000fea0003800200 */
.L_x_8471:
        /* <DEDUP_REMOVED lines=57> */
.L_x_8475:
[----:B------:R-:W-:Y:S01]  /*08b0*/  IMAD.MOV.U32 R16, RZ, RZ, R20 ;  /* 0x000000ffff107224 */ /* 0x000fe200078e0014 */
[----:B------:R-:W-:Y:S01]  /*08c0*/  MOV R20, R11 ;  /* 0x0000000b00147202 */ /* 0x000fe20000000f00 */
[----:B------:R-:W-:Y:S01]  /*08d0*/  IMAD.MOV.U32 R21, RZ, RZ, R19 ;  /* 0x000000ffff157224 */ /* 0x000fe200078e0013 */
[----:B------:R-:W-:Y:S02]  /*08e0*/  MOV R19, R29 ;  /* 0x0000001d00137202 */ /* 0x000fe40000000f00 */
[----:B------:R-:W-:Y:S02]  /*08f0*/  MOV R18, 0x910 ;  /* 0x0000091000127802 */ /* 0x000fe40000000f00 */
[----:B------:R-:W-:Y:S05]  /*0900*/  CALL.REL.NOINC `($__internal_23_$__cuda_sm20_div_s64) ;  /* 0x0000004000ac7944 */ /* 0x000fea0003c00000 */
[----:B------:R-:W-:Y:S02]  /*0910*/  MOV R12, R10 ;  /* 0x0000000a000c7202 */ /* 0x000fe40000000f00 */
.L_x_8476:
[----:B------:R-:W-:Y:S05]  /*0920*/  BSYNC.RECONVERGENT B0 ;  /* 0x0000000000007941 */ /* 0x000fea0003800200 */
.L_x_8474:
        /* <DEDUP_REMOVED lines=124> */
.L_x_8478:
[----:B------:R-:W-:Y:S01]  /*10f0*/  IMAD.MOV.U32 R16, RZ, RZ, R12 ;  /* 0x000000ffff107224 */ /* 0x000fe200078e000c */
[----:B------:R-:W-:Y:S01]  /*1100*/  MOV R20, R8 ;  /* 0x0000000800147202 */ /* 0x000fe20000000f00 */
[----:B------:R-:W-:Y:S01]  /*1110*/  IMAD.MOV.U32 R21, RZ, RZ, R13 ;  /* 0x000000ffff157224 */ /* 0x000fe200078e000d */
[----:B------:R-:W-:Y:S02]  /*1120*/  MOV R19, R0 ;  /* 0x0000000000137202 */ /* 0x000fe40000000f00 */
[----:B------:R-:W-:Y:S02]  /*1130*/  MOV R18, 0x1150 ;  /* 0x0000115000127802 */ /* 0x000fe40000000f00 */
[----:B------:R-:W-:Y:S05]  /*1140*/  CALL.REL.NOINC `($__internal_23_$__cuda_sm20_div_s64) ;  /* 0x00000038009c7944 */ /* 0x000fea0003c00000 */
[----:B------:R-:W-:Y:S02]  /*1150*/  MOV R34, R10 ;  /* 0x0000000a00227202 */ /* 0x000fe40000000f00 */
[----:B------:R-:W-:Y:S02]  /*1160*/  MOV R35, R13 ;  /* 0x0000000d00237202 */ /* 0x000fe40000000f00 */
.L_x_8479:
[----:B------:R-:W-:Y:S05]  /*1170*/  BSYNC.RECONVERGENT B0 ;  /* 0x0000000000007941 */ /* 0x000fea0003800200 */
.L_x_8477:
        /* <DEDUP_REMOVED lines=57> */
.L_x_8481:
[----:B------:R-:W-:Y:S01]  /*1510*/  IMAD.MOV.U32 R16, RZ, RZ, R4 ;  /* 0x000000ffff107224 */ /* 0x000fe200078e0004 */
[----:B------:R-:W-:Y:S01]  /*1520*/  MOV R21, R5 ;  /* 0x0000000500157202 */ /* 0x000fe20000000f00 */
[----:B------:R-:W-:Y:S01]  /*1530*/  IMAD.MOV.U32 R20, RZ, RZ, R7 ;  /* 0x000000ffff147224 */ /* 0x000fe200078e0007 */
[----:B------:R-:W-:Y:S02]  /*1540*/  MOV R18, 0x1560 ;  /* 0x0000156000127802 */ /* 0x000fe40000000f00 */
[----:B------:R-:W-:Y:S05]  /*1550*/  CALL.REL.NOINC `($__internal_23_$__cuda_sm20_div_s64) ;  /* 0x0000003400987944 */ /* 0x000fea0003c00000 */
[----:B------:R-:W-:Y:S02]  /*1560*/  MOV R14, R10 ;  /* 0x0000000a000e7202 */ /* 0x000fe40000000f00 */
[----:B------:R-:W-:Y:S02]  /*1570*/  MOV R15, R13 ;  /* 0x0000000d000f7202 */ /* 0x000fe40000000f00 */
.L_x_8482:
[----:B------:R-:W-:Y:S05]  /*1580*/  BSYNC.RECONVERGENT B0 ;  /* 0x0000000000007941 */ /* 0x000fea0003800200 */
.L_x_8480:
        /* <DEDUP_REMOVED lines=70> */
.L_x_8484:
[----:B0-----:R-:W-:Y:S05]  /*19f0*/  BSYNC.RECONVERGENT B0 ;  /* 0x0000000000007941 */ /* 0x001fea0003800200 */
.L_x_8483:
        /* <DEDUP_REMOVED lines=143> */
.L_x_8488:
[----:B------:R-:W-:Y:S01]  /*22f0*/  IMAD.MOV.U32 R16, RZ, RZ, R2 ;  /* 0x000000ffff107224 */ /* 0x000fe200078e0002 */
[----:B------:R-:W-:Y:S01]  /*2300*/  MOV R21, RZ ;  /* 0x000000ff00157202 */ /* 0x000fe20000000f00 */
[----:B------:R-:W-:Y:S01]  /*2310*/  IMAD.MOV.U32 R20, RZ, RZ, R32 ;  /* 0x000000ffff147224 */ /* 0x000fe200078e0020 */
[----:B------:R-:W-:Y:S02]  /*2320*/  MOV R18, 0x2340 ;  /* 0x0000234000127802 */ /* 0x000fe40000000f00 */
[----:B------:R-:W-:Y:S05]  /*2330*/  CALL.REL.NOINC `($__internal_23_$__cuda_sm20_div_s64) ;  /* 0x0000002800207944 */ /* 0x000fea0003c00000 */
[----:B------:R-:W-:Y:S02]  /*2340*/  IADD3 R15, PT, PT, -R10, RZ, RZ ;  /* 0x000000ff0a0f7210 */ /* 0x000fe40007ffe1ff */
[----:B------:R-:W-:-:S03]  /*2350*/  MOV R33, R13 ;  /* 0x0000000d00217202 */ /* 0x000fc60000000f00 */
[----:B------:R-:W-:Y:S01]  /*2360*/  IMAD R14, R32, R15, R2 ;  /* 0x0000000f200e7224 */ /* 0x000fe200078e0202 */
[----:B------:R-:W-:-:S07]  /*2370*/  MOV R32, R10 ;  /* 0x0000000a00207202 */ /* 0x000fce0000000f00 */
.L_x_8489:
        /* <DEDUP_REMOVED lines=59> */
.L_x_8491:
[----:B------:R-:W-:Y:S01]  /*2730*/  IMAD.MOV.U32 R16, RZ, RZ, R32 ;  /* 0x000000ffff107224 */ /* 0x000fe200078e0020 */
[----:B------:R-:W-:Y:S01]  /*2740*/  MOV R21, R33 ;  /* 0x0000002100157202 */ /* 0x000fe20000000f00 */
[----:B------:R-:W-:Y:S01]  /*2750*/  IMAD.MOV.U32 R20, RZ, RZ, R28 ;  /* 0x000000ffff147224 */ /* 0x000fe200078e001c */
[----:B------:R-:W-:Y:S02]  /*2760*/  MOV R18, 0x2780 ;  /* 0x0000278000127802 */ /* 0x000fe40000000f00 */
[----:B------:R-:W-:Y:S05]  /*2770*/  CALL.REL.NOINC `($__internal_23_$__cuda_sm20_div_s64) ;  /* 0x0000002400107944 */ /* 0x000fea0003c00000 */
[----:B------:R-:W-:-:S05]  /*2780*/  IADD3 R13, PT, PT, -R10, RZ, RZ ;  /* 0x000000ff0a0d7210 */ /* 0x000fca0007ffe1ff */
[----:B------:R-:W-:Y:S02]  /*2790*/  IMAD R28, R13, R28, R32 ;  /* 0x0000001c0d1c7224 */ /* 0x000fe400078e0220 */
.L_x_8492:
[----:B------:R-:W-:Y:S05]  /*27a0*/  BSYNC.RECONVERGENT B0 ;  /* 0x0000000000007941 */ /* 0x000fea0003800200 */
.L_x_8490:
        /* <DEDUP_REMOVED lines=160> */
.L_x_8487:
[----:B------:R-:W0:Y:S01]  /*31b0*/  LDC.64 R2, c[0x0][0x420] ;  /* 0x00010800ff027b82 */ /* 0x000e220000000a00 */
[----:B------:R-:W-:-:S05]  /*31c0*/  IADD3 R0, PT, PT, R12, UR13, RZ ;  /* 0x0000000d0c007c10 */ /* 0x000fca000fffe0ff */
[----:B0-----:R-:W-:-:S05]  /*31d0*/  IMAD.WIDE.U32 R2, R0, 0x4, R2 ;  /* 0x0000000400027825 */ /* 0x001fca00078e0002 */
[----:B------:R1:W-:Y:S02]  /*31e0*/  STG.E desc[UR10][R2.64], R24 ;  /* 0x0000001802007986 */ /* 0x0003e4000c10190a */
.L_x_8486:
[----:B------:R-:W-:Y:S05]  /*31f0*/  BSYNC.RECONVERGENT B1 ;  /* 0x0000000000017941 */ /* 0x000fea0003800200 */
.L_x_8485:
        /* <DEDUP_REMOVED lines=14> */
.L_x_8494:
[----:B------:R-:W-:Y:S05]  /*32e0*/  BSYNC.RECONVERGENT B0 ;  /* 0x0000000000007941 */ /* 0x000fea0003800200 */
.L_x_8493:
        /* <DEDUP_REMOVED lines=49> */
.L_x_8499:
        /* <DEDUP_REMOVED lines=133> */
.L_x_8498:
        /* <DEDUP_REMOVED lines=73> */
.L_x_8500:
[----:B------:R-:W-:-:S09]  /*42e0*/  UISETP.NE.OR UP1, UPT, UR5, URZ, UP1 ;  /* 0x000000ff0500728c */ /* 0x000fd20008f25670 */
[----:B------:R-:W-:Y:S05]  /*42f0*/  BRA.U !UP1, `(.L_x_8496) ;  /* 0x0000000109947547 */ /* 0x000fea000b800000 */
.L_x_8497:
[----:B------:R-:W-:-:S13]  /*4300*/  ISETP.GE.AND P0, PT, R12, UR15, PT ;  /* 0x0000000f0c007c0c */ /* 0x000fda000bf06270 */
.L_x_8501:
        /* <DEDUP_REMOVED lines=36> */
.L_x_8496:
        /* <DEDUP_REMOVED lines=10> */
.L_x_8502:
        /* <DEDUP_REMOVED lines=12> */
.L_x_8495:
        /* <DEDUP_REMOVED lines=81> */
        .weak           $__internal_23_$__cuda_sm20_div_s64
        .type           $__internal_23_$__cuda_sm20_div_s64,@function
        .size           $__internal_23_$__cuda_sm20_div_s64,(.L_x_14923 - $__internal_23_$__cuda_sm20_div_s64)
$__internal_23_$__cuda_sm20_div_s64:
        /* <DEDUP_REMOVED lines=86> */
[----:B------:R-:W-:Y:S05]  /*5120*/  RET.REL.NODEC R14 `(_ZN5flash32flash_fwd_splitkv_combine_kernelI23Flash_fwd_kernel_traitsILi128ELi64ELi64ELi4ELb0ELb0EN7cutlass10bfloat16_tE19Flash_kernel_traitsILi128ELi64ELi64ELi4ES3_EELi4ELi5ELb1EEEvNS_16Flash_fwd_paramsE) ;  /* 0xffffffac0eb47950 */ /* 0x000fea0003c3ffff */
.L_x_8503:
        /* <DEDUP_REMOVED lines=13> */
.L_x_14923:


//--------------------- .text._ZN5flash32flash_fwd_splitkv_combine_kernelI23Flash_fwd_kernel_traitsILi128ELi64ELi64ELi4ELb0ELb0EN7cutlass10bfloat16_tE19Flash_kernel_traitsILi128ELi64ELi64ELi4ES3_EELi4ELi4ELb1EEEvNS_16Flash_fwd_paramsE --------------------------
	.section	.text._ZN5flash32flash_fwd_splitkv_combine_kernelI23Flash_fwd_kernel_traitsILi128ELi64ELi64ELi4ELb0ELb0EN7cutlass10bfloat16_tE19Flash_kernel_traitsILi128ELi64ELi64ELi4ES3_EELi4ELi4ELb1EEEvNS_16Flash_fwd_paramsE,"ax",@progbits
	.align	128
        .global         _ZN5flash32flash_fwd_splitkv_combine_kernelI23Flash_fwd_kernel_traitsILi128ELi64ELi64ELi4ELb0ELb0EN7cutlass10bfloat16_tE19Flash_kernel_traitsILi128ELi64ELi64ELi4ES3_EELi4ELi4ELb1EEEvNS_16Flash_fwd_paramsE
        .type           _ZN5flash32flash_fwd_splitkv_combine_kernelI23Flash_fwd_kernel_traitsILi128ELi64ELi64ELi4ELb0ELb0EN7cutlass10bfloat16_tE19Flash_kernel_traitsILi128ELi64ELi64ELi4ES3_EELi4ELi4ELb1EEEvNS_16Flash_fwd_paramsE,@function
        .size           _ZN5flash32flash_fwd_splitkv_combine_kernelI23Flash_fwd_kernel_traitsILi128ELi64ELi64ELi4ELb0ELb0EN7cutlass10bfloat16_tE19Flash_kernel_traitsILi128ELi64ELi64ELi4ES3_EELi4ELi4ELb1EEEvNS_16Flash_fwd_paramsE,(.L_x_14924 - _ZN5flash32flash_fwd_splitkv_combine_kernelI23Flash_fwd_kernel_traitsILi128ELi64ELi64ELi4ELb0ELb0EN7cutlass10bfloat16_tE19Flash_kernel_traitsILi128ELi64ELi64ELi4ES3_EELi4ELi4ELb1EEEvNS_16Flash_fwd_paramsE)
        .other          _ZN5flash32flash_fwd_splitkv_combine_kernelI23Flash_fwd_kernel_traitsILi128ELi64ELi64ELi4ELb0ELb0EN7cutlass10bfloat16_tE19Flash_kernel_traitsILi128ELi64ELi64ELi4ES3_EELi4ELi4ELb1EEEvNS_16Flash_fwd_paramsE,@"STO_CUDA_ENTRY STV_DEFAULT"
_ZN5flash32flash_fwd_splitkv_combine_kernelI23Flash_fwd_kernel_traitsILi128ELi64ELi64ELi4ELb0ELb0EN7cutlass10bfloat16_tE19Flash_kernel_traitsILi128ELi64ELi64ELi4ES3_EELi4ELi4ELb1EEEvNS_16Flash_fwd_paramsE:
.text._ZN5flash32flash_fwd_splitkv_combine_kernelI23Flash_fwd_kernel_traitsILi128ELi64ELi64ELi4ELb0ELb0EN7cutlass10bfloat16_tE19Flash_kernel_traitsILi128ELi64ELi64ELi4ES3_EELi4ELi4ELb1EEEvNS_16Flash_fwd_paramsE:
        /* <DEDUP_REMOVED lines=38> */
.L_x_8504:
[----:B------:R-:W-:Y:S01]  /*0260*/  IMAD.U32 R14, RZ, RZ, UR16 ;  /* 0x00000010ff0e7e24 */ /* 0x000fe2000f8e00ff */
[----:B------:R-:W-:Y:S01]  /*0270*/  MOV R18, UR14 ;  /* 0x0000000e00127c02 */ /* 0x000fe20008000f00 */
[----:B------:R-:W-:Y:S01]  /*0280*/  IMAD.U32 R19, RZ, RZ, UR17 ;  /* 0x00000011ff137e24 */ /* 0x000fe2000f8e00ff */
[----:B------:R-:W-:Y:S02]  /*0290*/  MOV R17, UR9 ;  /* 0x0000000900117c02 */ /* 0x000fe40008000f00 */
[----:B------:R-:W-:Y:S02]  /*02a0*/  MOV R16, 0x2c0 ;  /* 0x000002c000107802 */ /* 0x000fe40000000f00 */
[----:B------:R-:W-:Y:S05]  /*02b0*/  CALL.REL.NOINC `($__internal_24_$__cuda_sm20_div_s64) ;  /* 0x0000004800407944 */ /* 0x000fea0003c00000 */
.L_x_8505:
        /* <DEDUP_REMOVED lines=30> */
.L_x_8507:
[----:B------:R-:W-:Y:S01]  /*04a0*/  IMAD.MOV.U32 R14, RZ, RZ, R10 ;  /* 0x000000ffff0e7224 */ /* 0x000fe200078e000a */
[----:B------:R-:W-:Y:S02]  /*04b0*/  MOV R19, R11 ;  /* 0x0000000b00137202 */ /* 0x000fe40000000f00 */
[----:B------:R-:W-:Y:S02]  /*04c0*/  MOV R16, 0x4e0 ;  /* 0x000004e000107802 */ /* 0x000fe40000000f00 */
[----:B------:R-:W-:Y:S05]  /*04d0*/  CALL.REL.NOINC `($__internal_24_$__cuda_sm20_div_s64) ;  /* 0x0000004400b87944 */ /* 0x000fea0003c00000 */
[----:B------:R-:W-:Y:S02]  /*04e0*/  MOV R4, R10 ;  /* 0x0000000a00047202 */ /* 0x000fe40000000f00 */
[----:B------:R-:W-:Y:S02]  /*04f0*/  MOV R5, R11 ;  /* 0x0000000b00057202 */ /* 0x000fe40000000f00 */
.L_x_8508:
[----:B------:R-:W-:Y:S05]  /*0500*/  BSYNC.RECONVERGENT B0 ;  /* 0x0000000000007941 */ /* 0x000fea0003800200 */
.L_x_8506:
        /* <DEDUP_REMOVED lines=57> */
.L_x_8510:
[----:B------:R-:W-:Y:S01]  /*08a0*/  IMAD.MOV.U32 R14, RZ, RZ, R18 ;  /* 0x000000ffff0e7224 */ /* 0x000fe200078e0012 */
[----:B------:R-:W-:Y:S01]  /*08b0*/  MOV R18, R9 ;  /* 0x0000000900127202 */ /* 0x000fe20000000f00 */
[----:B------:R-:W-:Y:S01]  /*08c0*/  IMAD.MOV.U32 R19, RZ, RZ, R17 ;  /* 0x000000ffff137224 */ /* 0x000fe200078e0011 */
[----:B------:R-:W-:Y:S02]  /*08d0*/  MOV R17, R25 ;  /* 0x0000001900117202 */ /* 0x000fe40000000f00 */
[----:B------:R-:W-:Y:S02]  /*08e0*/  MOV R16, 0x900 ;  /* 0x0000090000107802 */ /* 0x000fe40000000f00 */
[----:B------:R-:W-:Y:S05]  /*08f0*/  CALL.REL.NOINC `($__internal_24_$__cuda_sm20_div_s64) ;  /* 0x0000004000b07944 */ /* 0x000fea0003c00000 */
.L_x_8511:
[----:B------:R-:W-:Y:S05]  /*0900*/  BSYNC.RECONVERGENT B0 ;  /* 0x0000000000007941 */ /* 0x000fea0003800200 */
.L_x_8509:
        /* <DEDUP_REMOVED lines=123> */
.L_x_8513:
[----:B------:R-:W-:Y:S01]  /*10c0*/  IMAD.MOV.U32 R14, RZ, RZ, R10 ;  /* 0x000000ffff0e7224 */ /* 0x000fe200078e000a */
[----:B------:R-:W-:Y:S01]  /*10d0*/  MOV R18, R8 ;  /* 0x0000000800127202 */ /* 0x000fe20000000f00 */
[----:B------:R-:W-:Y:S01]  /*10e0*/  IMAD.MOV.U32 R19, RZ, RZ, R11 ;  /* 0x000000ffff137224 */ /* 0x000fe200078e000b */
[----:B------:R-:W-:Y:S02]  /*10f0*/  MOV R17, R0 ;  /* 0x0000000000117202 */ /* 0x000fe40000000f00 */
[----:B------:R-:W-:Y:S02]  /*1100*/  MOV R16, 0x1120 ;  /* 0x0000112000107802 */ /* 0x000fe40000000f00 */
[----:B------:R-:W-:Y:S05]  /*1110*/  CALL.REL.NOINC `($__internal_24_$__cuda_sm20_div_s64) ;  /* 0x0000003800a87944 */ /* 0x000fea0003c00000 */
[----:B------:R-:W-:Y:S02]  /*1120*/  MOV R32, R10 ;  /* 0x0000000a00207202 */ /* 0x000fe40000000f00 */
[----:B------:R-:W-:Y:S02]  /*1130*/  MOV R33, R11 ;  /* 0x0000000b00217202 */ /* 0x000fe40000000f00 */
.L_x_8514:
[----:B------:R-:W-:Y:S05]  /*1140*/  BSYNC.RECONVERGENT B0 ;  /* 0x0000000000007941 */ /* 0x000fea0003800200 */
.L_x_8512:
        /* <DEDUP_REMOVED lines=57> */
.L_x_8516:
[----:B------:R-:W-:Y:S01]  /*14e0*/  IMAD.MOV.U32 R14, RZ, RZ, R4 ;  /* 0x000000ffff0e7224 */ /* 0x000fe200078e0004 */
[----:B------:R-:W-:Y:S01]  /*14f0*/  MOV R19, R5 ;  /* 0x0000000500137202 */ /* 0x000fe20000000f00 */
[----:B------:R-:W-:Y:S01]  /*1500*/  IMAD.MOV.U32 R18, RZ, RZ, R6 ;  /* 0x000000ffff127224 */ /* 0x000fe200078e0006 */
[----:B------:R-:W-:Y:S02]  /*1510*/  MOV R16, 0x1530 ;  /* 0x0000153000107802 */ /* 0x000fe40000000f00 */
[----:B------:R-:W-:Y:S05]  /*1520*/  CALL.REL.NOINC `($__internal_24_$__cuda_sm20_div_s64) ;  /* 0x0000003400a47944 */ /* 0x000fea0003c00000 */
[----:B------:R-:W-:Y:S02]  /*1530*/  MOV R20, R10 ;  /* 0x0000000a00147202 */ /* 0x000fe40000000f00 */
[----:B------:R-:W-:Y:S02]  /*1540*/  MOV R21, R11 ;  /* 0x0000000b00157202 */ /* 0x000fe40000000f00 */
.L_x_8517:
[----:B------:R-:W-:Y:S05]  /*1550*/  BSYNC.RECONVERGENT B0 ;  /* 0x0000000000007941 */ /* 0x000fea0003800200 */
.L_x_8515:
        /* <DEDUP_REMOVED lines=72> */
.L_x_8519:
[----:B0-----:R-:W-:Y:S05]  /*19e0*/  BSYNC.RECONVERGENT B0 ;  /* 0x0000000000007941 */ /* 0x001fea0003800200 */
.L_x_8518:
        /* <DEDUP_REMOVED lines=141> */
.L_x_8523:
[----:B------:R-:W-:Y:S01]  /*22c0*/  LEA.HI R2, R7, UR15, RZ, 0x1c ;  /* 0x0000000f07027c11 */ /* 0x000fe2000f8fe0ff */
[----:B------:R-:W-:Y:S01]  /*22d0*/  IMAD.MOV.U32 R19, RZ, RZ, RZ ;  /* 0x000000ffff137224 */ /* 0x000fe200078e00ff */
[----:B------:R-:W-:Y:S02]  /*22e0*/  MOV R18, R30 ;  /* 0x0000001e00127202 */ /* 0x000fe40000000f00 */
[----:B------:R-:W-:Y:S01]  /*22f0*/  MOV R16, 0x2320 ;  /* 0x0000232000107802 */ /* 0x000fe20000000f00 */
[----:B------:R-:W-:Y:S02]  /*2300*/  IMAD.MOV.U32 R14, RZ, RZ, R2 ;  /* 0x000000ffff0e7224 */ /* 0x000fe400078e0002 */
[----:B------:R-:W-:Y:S05]  /*2310*/  CALL.REL.NOINC `($__internal_24_$__cuda_sm20_div_s64) ;  /* 0x0000002800287944 */ /* 0x000fea0003c00000 */
[----:B------:R-:W-:Y:S02]  /*2320*/  IADD3 R13, PT, PT, -R10, RZ, RZ ;  /* 0x000000ff0a0d7210 */ /* 0x000fe40007ffe1ff */
[----:B------:R-:W-:-:S03]  /*2330*/  MOV R31, R11 ;  /* 0x0000000b001f7202 */ /* 0x000fc60000000f00 */
[----:B------:R-:W-:Y:S01]  /*2340*/  IMAD R12, R30, R13, R2 ;  /* 0x0000000d1e0c7224 */ /* 0x000fe200078e0202 */
[----:B------:R-:W-:-:S07]  /*2350*/  MOV R30, R10 ;  /* 0x0000000a001e7202 */ /* 0x000fce0000000f00 */
.L_x_8524:
        /* <DEDUP_REMOVED lines=59> */
.L_x_8526:
[----:B------:R-:W-:Y:S01]  /*2710*/  IMAD.MOV.U32 R14, RZ, RZ, R30 ;  /* 0x000000ffff0e7224 */ /* 0x000fe200078e001e */
[----:B------:R-:W-:Y:S01]  /*2720*/  MOV R19, R31 ;  /* 0x0000001f00137202 */ /* 0x000fe20000000f00 */
[----:B------:R-:W-:Y:S01]  /*2730*/  IMAD.MOV.U32 R18, RZ, RZ, R34 ;  /* 0x000000ffff127224 */ /* 0x000fe200078e0022 */
[----:B------:R-:W-:Y:S02]  /*2740*/  MOV R16, 0x2760 ;  /* 0x0000276000107802 */ /* 0x000fe40000000f00 */
[----:B------:R-:W-:Y:S05]  /*2750*/  CALL.REL.NOINC `($__internal_24_$__cuda_sm20_div_s64) ;  /* 0x0000002400187944 */ /* 0x000fea0003c00000 */
[----:B------:R-:W-:-:S05]  /*2760*/  IADD3 R11, PT, PT, -R10, RZ, RZ ;  /* 0x000000ff0a0b7210 */ /* 0x000fca0007ffe1ff */
[----:B------:R-:W-:Y:S02]  /*2770*/  IMAD R30, R11, R34, R30 ;  /* 0x000000220b1e7224 */ /* 0x000fe400078e021e */
.L_x_8527:
[----:B------:R-:W-:Y:S05]  /*2780*/  BSYNC.RECONVERGENT B0 ;  /* 0x0000000000007941 */ /* 0x000fea0003800200 */
.L_x_8525:
        /* <DEDUP_REMOVED lines=159> */
.L_x_8522:
[----:B------:R-:W0:Y:S01]  /*3180*/  LDC.64 R4, c[0x0][0x420] ;  /* 0x00010800ff047b82 */ /* 0x000e220000000a00 */
[----:B------:R-:W-:-:S05]  /*3190*/  IADD3 R2, PT, PT, R2, UR15, RZ ;  /* 0x0000000f02027c10 */ /* 0x000fca000fffe0ff */
[----:B0-----:R-:W-:-:S05]  /*31a0*/  IMAD.WIDE.U32 R2, R2, 0x4, R4 ;  /* 0x0000000402027825 */ /* 0x001fca00078e0004 */
[----:B------:R1:W-:Y:S02]  /*31b0*/  STG.E desc[UR10][R2.64], R22 ;  /* 0x0000001602007986 */ /* 0x0003e4000c10190a */
.L_x_8521:
[----:B------:R-:W-:Y:S05]  /*31c0*/  BSYNC.RECONVERGENT B1 ;  /* 0x0000000000017941 */ /* 0x000fea0003800200 */
.L_x_8520:
        /* <DEDUP_REMOVED lines=17> */
.L_x_8529:
[----:B------:R-:W-:Y:S05]  /*32e0*/  BSYNC.RECONVERGENT B0 ;  /* 0x0000000000007941 */ /* 0x000fea0003800200 */
.L_x_8528:
        /* <DEDUP_REMOVED lines=49> */
.L_x_8534:
        /* <DEDUP_REMOVED lines=133> */
.L_x_8533:
        /* <DEDUP_REMOVED lines=73> */
.L_x_8535:
[----:B------:R-:W-:-:S09]  /*42e0*/  UISETP.NE.OR UP1, UPT, UR5, URZ, UP1 ;  /* 0x000000ff0500728c */ /* 0x000fd20008f25670 */
[----:B------:R-:W-:Y:S05]  /*42f0*/  BRA.U !UP1, `(.L_x_8531) ;  /* 0x0000000109947547 */ /* 0x000fea000b800000 */
.L_x_8532:
[----:B------:R-:W-:-:S13]  /*4300*/  ISETP.GE.AND P0, PT, R12, UR13, PT ;  /* 0x0000000d0c007c0c */ /* 0x000fda000bf06270 */
.L_x_8536:
        /* <DEDUP_REMOVED lines=36> */
.L_x_8531:
        /* <DEDUP_REMOVED lines=10> */
.L_x_8537:
        /* <DEDUP_REMOVED lines=12> */
.L_x_8530:
        /* <DEDUP_REMOVED lines=81> */
        .weak           $__internal_24_$__cuda_sm20_div_s64
        .type           $__internal_24_$__cuda_sm20_div_s64,@function
        .size           $__internal_24_$__cuda_sm20_div_s64,(.L_x_14924 - $__internal_24_$__cuda_sm20_div_s64)
$__internal_24_$__cuda_sm20_div_s64:
        /* <DEDUP_REMOVED lines=86> */
[----:B------:R-:W-:Y:S05]  /*5120*/  RET.REL.NODEC R12 `(_ZN5flash32flash_fwd_splitkv_combine_kernelI23Flash_fwd_kernel_traitsILi128ELi64ELi64ELi4ELb0ELb0EN7cutlass10bfloat16_tE19Flash_kernel_traitsILi128ELi64ELi64ELi4ES3_EELi4ELi4ELb1EEEvNS_16Flash_fwd_paramsE) ;  /* 0xffffffac0cb47950 */ /* 0x000fea0003c3ffff */
.L_x_8538:
        /* <DEDUP_REMOVED lines=13> */
.L_x_14924:


//--------------------- .text._ZN5flash32flash_fwd_splitkv_combine_kernelI23Flash_fwd_kernel_traitsILi128ELi64ELi64ELi4ELb0ELb0EN7cutlass10bfloat16_tE19Flash_kernel_traitsILi128ELi64ELi64ELi4ES3_EELi4ELi3ELb1EEEvNS_16Flash_fwd_paramsE --------------------------
	.section	.text._ZN5flash32flash_fwd_splitkv_combine_kernelI23Flash_fwd_kernel_traitsILi128ELi64ELi64ELi4ELb0ELb0EN7cutlass10bfloat16_tE19Flash_kernel_traitsILi128ELi64ELi64ELi4ES3_EELi4ELi3ELb1EEEvNS_16Flash_fwd_paramsE,"ax",@progbits
	.align	128
        .global         _ZN5flash32flash_fwd_splitkv_combine_kernelI23Flash_fwd_kernel_traitsILi128ELi64ELi64ELi4ELb0ELb0EN7cutlass10bfloat16_tE19Flash_kernel_traitsILi128ELi64ELi64ELi4ES3_EELi4ELi3ELb1EEEvNS_16Flash_fwd_paramsE
        .type           _ZN5flash32flash_fwd_splitkv_combine_kernelI23Flash_fwd_kernel_traitsILi128ELi64ELi64ELi4ELb0ELb0EN7cutlass10bfloat16_tE19Flash_kernel_traitsILi128ELi64ELi64ELi4ES3_EELi4ELi3ELb1EEEvNS_16Flash_fwd_paramsE,@function
        .size           _ZN5flash32flash_fwd_splitkv_combine_kernelI23Flash_fwd_kernel_traitsILi128ELi64ELi64ELi4ELb0ELb0EN7cutlass10bfloat16_tE19Flash_kernel_traitsILi128ELi64ELi64ELi4ES3_EELi4ELi3ELb1EEEvNS_16Flash_fwd_paramsE,(.L_x_14925 - _ZN5flash32flash_fwd_splitkv_combine_kernelI23Flash_fwd_kernel_traitsILi128ELi64ELi64ELi4ELb0ELb0EN7cutlass10bfloat16_tE19Flash_kernel_traitsILi128ELi64ELi64ELi4ES3_EELi4ELi3ELb1EEEvNS_16Flash_fwd_paramsE)
        .other          _ZN5flash32flash_fwd_splitkv_combine_kernelI23Flash_fwd_kernel_traitsILi128ELi64ELi64ELi4ELb0ELb0EN7cutlass10bfloat16_tE19Flash_kernel_traitsILi128ELi64ELi64ELi4ES3_EELi4ELi3ELb1EEEvNS_16Flash_fwd_paramsE,@"STO_CUDA_ENTRY STV_DEFAULT"
_ZN5flash32flash_fwd_splitkv_combine_kernelI23Flash_fwd_kernel_traitsILi128ELi64ELi64ELi4ELb0ELb0EN7cutlass10bfloat16_tE19Flash_kernel_traitsILi128ELi64ELi64ELi4ES3_EELi4ELi3ELb1EEEvNS_16Flash_fwd_paramsE:
.text._ZN5flash32flash_fwd_splitkv_combine_kernelI23Flash_fwd_kernel_traitsILi128ELi64ELi64ELi4ELb0ELb0EN7cutlass10bfloat16_tE19Flash_kernel_traitsILi128ELi64ELi64ELi4ES3_EELi4ELi3ELb1EEEvNS_16Flash_fwd_paramsE:
        /* <DEDUP_REMOVED lines=38> */
.L_x_8539:
[----:B------:R-:W-:Y:S01]  /*0260*/  IMAD.U32 R14, RZ, RZ, UR16 ;  /* 0x00000010ff0e7e24 */ /* 0x000fe2000f8e00ff */
[----:B------:R-:W-:Y:S01]  /*0270*/  MOV R18, UR14 ;  /* 0x0000000e00127c02 */ /* 0x000fe20008000f00 */
[----:B------:R-:W-:Y:S01]  /*0280*/  IMAD.U32 R19, RZ, RZ, UR17 ;  /* 0x00000011ff137e24 */ /* 0x000fe2000f8e00ff */
[----:B------:R-:W-:Y:S02]  /*0290*/  MOV R17, UR9 ;  /* 0x0000000900117c02 */ /* 0x000fe40008000f00 */
[----:B------:R-:W-:Y:S02]  /*02a0*/  MOV R16, 0x2c0 ;  /* 0x000002c000107802 */ /* 0x000fe40000000f00 */
[----:B------:R-:W-:Y:S05]  /*02b0*/  CALL.REL.NOINC `($__internal_25_$__cuda_sm20_div_s64) ;  /* 0x0000004800307944 */ /* 0x000fea0003c00000 */
.L_x_8540:
        /* <DEDUP_REMOVED lines=30> */
.L_x_8542:
[----:B------:R-:W-:Y:S01]  /*04a0*/  IMAD.MOV.U32 R14, RZ, RZ, R10 ;  /* 0x000000ffff0e7224 */ /* 0x000fe200078e000a */
[----:B------:R-:W-:Y:S02]  /*04b0*/  MOV R19, R11 ;  /* 0x0000000b00137202 */ /* 0x000fe40000000f00 */
[----:B------:R-:W-:Y:S02]  /*04c0*/  MOV R16, 0x4e0 ;  /* 0x000004e000107802 */ /* 0x000fe40000000f00 */
[----:B------:R-:W-:Y:S05]  /*04d0*/  CALL.REL.NOINC `($__internal_25_$__cuda_sm20_div_s64) ;  /* 0x0000004400a87944 */ /* 0x000fea0003c00000 */
[----:B------:R-:W-:Y:S02]  /*04e0*/  MOV R4, R10 ;  /* 0x0000000a00047202 */ /* 0x000fe40000000f00 */
[----:B------:R-:W-:Y:S02]  /*04f0*/  MOV R5, R11 ;  /* 0x0000000b00057202 */ /* 0x000fe40000000f00 */
.L_x_8543:
[----:B------:R-:W-:Y:S05]  /*0500*/  BSYNC.RECONVERGENT B0 ;  /* 0x0000000000007941 */ /* 0x000fea0003800200 */
.L_x_8541:
        /* <DEDUP_REMOVED lines=57> */
.L_x_8545:
[----:B------:R-:W-:Y:S01]  /*08a0*/  IMAD.MOV.U32 R14, RZ, RZ, R18 ;  /* 0x000000ffff0e7224 */ /* 0x000fe200078e0012 */
[----:B------:R-:W-:Y:S01]  /*08b0*/  MOV R18, R9 ;  /* 0x0000000900127202 */ /* 0x000fe20000000f00 */
[----:B------:R-:W-:Y:S01]  /*08c0*/  IMAD.MOV.U32 R19, RZ, RZ, R17 ;  /* 0x000000ffff137224 */ /* 0x000fe200078e0011 */
[----:B------:R-:W-:Y:S02]  /*08d0*/  MOV R17, R25 ;  /* 0x0000001900117202 */ /* 0x000fe40000000f00 */
[----:B------:R-:W-:Y:S02]  /*08e0*/  MOV R16, 0x900 ;  /* 0x0000090000107802 */ /* 0x000fe40000000f00 */
[----:B------:R-:W-:Y:S05]  /*08f0*/  CALL.REL.NOINC `($__internal_25_$__cuda_sm20_div_s64) ;  /* 0x0000004000a07944 */ /* 0x000fea0003c00000 */
.L_x_8546:
[----:B------:R-:W-:Y:S05]  /*0900*/  BSYNC.RECONVERGENT B0 ;  /* 0x0000000000007941 */ /* 0x000fea0003800200 */
.L_x_8544:
        /* <DEDUP_REMOVED lines=123> */
.L_x_8548:
[----:B------:R-:W-:Y:S01]  /*10c0*/  IMAD.MOV.U32 R14, RZ, RZ, R10 ;  /* 0x000000ffff0e7224 */ /* 0x000fe200078e000a */
[----:B------:R-:W-:Y:S01]  /*10d0*/  MOV R18, R8 ;  /* 0x0000000800127202 */ /* 0x000fe20000000f00 */
[----:B------:R-:W-:Y:S01]  /*10e0*/  IMAD.MOV.U32 R19, RZ, RZ, R11 ;  /* 0x000000ffff137224 */ /* 0x000fe200078e000b */
[----:B------:R-:W-:Y:S02]  /*10f0*/  MOV R17, R0 ;  /* 0x0000000000117202 */ /* 0x000fe40000000f00 */
[----:B------:R-:W-:Y:S02]  /*1100*/  MOV R16, 0x1120 ;  /* 0x0000112000107802 */ /* 0x000fe40000000f00 */
[----:B------:R-:W-:Y:S05]  /*1110*/  CALL.REL.NOINC `($__internal_25_$__cuda_sm20_div_s64) ;  /* 0x0000003800987944 */ /* 0x000fea0003c00000 */
[----:B------:R-:W-:Y:S02]  /*1120*/  MOV R32, R10 ;  /* 0x0000000a00207202 */ /* 0x000fe40000000f00 */
[----:B------:R-:W-:Y:S02]  /*1130*/  MOV R33, R11 ;  /* 0x0000000b00217202 */ /* 0x000fe40000000f00 */
.L_x_8549:
[----:B------:R-:W-:Y:S05]  /*1140*/  BSYNC.RECONVERGENT B0 ;  /* 0x0000000000007941 */ /* 0x000fea0003800200 */
.L_x_8547:
        /* <DEDUP_REMOVED lines=57> */
.L_x_8551:
[----:B------:R-:W-:Y:S01]  /*14e0*/  IMAD.MOV.U32 R14, RZ, RZ, R4 ;  /* 0x000000ffff0e7224 */ /* 0x000fe200078e0004 */
[----:B------:R-:W-:Y:S01]  /*14f0*/  MOV R19, R5 ;  /* 0x0000000500137202 */ /* 0x000fe20000000f00 */
[----:B------:R-:W-:Y:S01]  /*1500*/  IMAD.MOV.U32 R18, RZ, RZ, R6 ;  /* 0x000000ffff127224 */ /* 0x000fe200078e0006 */
[----:B------:R-:W-:Y:S02]  /*1510*/  MOV R16, 0x1530 ;  /* 0x0000153000107802 */ /* 0x000fe40000000f00 */
[----:B------:R-:W-:Y:S05]  /*1520*/  CALL.REL.NOINC `($__internal_25_$__cuda_sm20_div_s64) ;  /* 0x0000003400947944 */ /* 0x000fea0003c00000 */
[----:B------:R-:W-:Y:S02]  /*1530*/  MOV R20, R10 ;  /* 0x0000000a00147202 */ /* 0x000fe40000000f00 */
[----:B------:R-:W-:Y:S02]  /*1540*/  MOV R21, R11 ;  /* 0x0000000b00157202 */ /* 0x000fe40000000f00 */
.L_x_8552:
[----:B------:R-:W-:Y:S05]  /*1550*/  BSYNC.RECONVERGENT B0 ;  /* 0x0000000000007941 */ /* 0x000fea0003800200 */
.L_x_8550:
        /* <DEDUP_REMOVED lines=72> */
.L_x_8554:
[----:B0-----:R-:W-:Y:S05]  /*19e0*/  BSYNC.RECONVERGENT B0 ;  /* 0x0000000000007941 */ /* 0x001fea0003800200 */
.L_x_8553:
        /* <DEDUP_REMOVED lines=137> */
.L_x_8558:
[----:B------:R-:W-:Y:S01]  /*2280*/  LEA.HI R2, R7, UR15, RZ, 0x1d ;  /* 0x0000000f07027c11 */ /* 0x000fe2000f8fe8ff */
[----:B------:R-:W-:Y:S01]  /*2290*/  IMAD.MOV.U32 R19, RZ, RZ, RZ ;  /* 0x000000ffff137224 */ /* 0x000fe200078e00ff */
[----:B------:R-:W-:Y:S02]  /*22a0*/  MOV R18, R30 ;  /* 0x0000001e00127202 */ /* 0x000fe40000000f00 */
[----:B------:R-:W-:Y:S01]  /*22b0*/  MOV R16, 0x22e0 ;  /* 0x000022e000107802 */ /* 0x000fe20000000f00 */
[----:B------:R-:W-:Y:S02]  /*22c0*/  IMAD.MOV.U32 R14, RZ, RZ, R2 ;  /* 0x000000ffff0e7224 */ /* 0x000fe400078e0002 */
[----:B------:R-:W-:Y:S05]  /*22d0*/  CALL.REL.NOINC `($__internal_25_$__cuda_sm20_div_s64) ;  /* 0x0000002800287944 */ /* 0x000fea0003c00000 */
[----:B------:R-:W-:Y:S02]  /*22e0*/  IADD3 R13, PT, PT, -R10, RZ, RZ ;  /* 0x000000ff0a0d7210 */ /* 0x000fe40007ffe1ff */
[----:B------:R-:W-:-:S03]  /*22f0*/  MOV R31, R11 ;  /* 0x0000000b001f7202 */ /* 0x000fc60000000f00 */
[----:B------:R-:W-:Y:S01]  /*2300*/  IMAD R12, R30, R13, R2 ;  /* 0x0000000d1e0c7224 */ /* 0x000fe200078e0202 */
[----:B------:R-:W-:-:S07]  /*2310*/  MOV R30, R10 ;  /* 0x0000000a001e7202 */ /* 0x000fce0000000f00 */
.L_x_8559:
        /* <DEDUP_REMOVED lines=59> */
.L_x_8561:
[----:B------:R-:W-:Y:S01]  /*26d0*/  IMAD.MOV.U32 R14, RZ, RZ, R30 ;  /* 0x000000ffff0e7224 */ /* 0x000fe200078e001e */
[----:B------:R-:W-:Y:S01]  /*26e0*/  MOV R19, R31 ;  /* 0x0000001f00137202 */ /* 0x000fe20000000f00 */
[----:B------:R-:W-:Y:S01]  /*26f0*/  IMAD.MOV.U32 R18, RZ, RZ, R34 ;  /* 0x000000ffff127224 */ /* 0x000fe200078e0022 */
[----:B------:R-:W-:Y:S02]  /*2700*/  MOV R16, 0x2720 ;  /* 0x0000272000107802 */ /* 0x000fe40000000f00 */
[----:B------:R-:W-:Y:S05]  /*2710*/  CALL.REL.NOINC `($__internal_25_$__cuda_sm20_div_s64) ;  /* 0x0000002400187944 */ /* 0x000fea0003c00000 */
[----:B------:R-:W-:-:S05]  /*2720*/  IADD3 R11, PT, PT, -R10, RZ, RZ ;  /* 0x000000ff0a0b7210 */ /* 0x000fca0007ffe1ff */
[----:B------:R-:W-:Y:S02]  /*2730*/  IMAD R30, R11, R34, R30 ;  /* 0x000000220b1e7224 */ /* 0x000fe400078e021e */
.L_x_8562:
[----:B------:R-:W-:Y:S05]  /*2740*/  BSYNC.RECONVERGENT B0 ;  /* 0x0000000000007941 */ /* 0x000fea0003800200 */
.L_x_8560:
        /* <DEDUP_REMOVED lines=159> */
.L_x_8557:
[----:B------:R-:W0:Y:S01]  /*3140*/  LDC.64 R4, c[0x0][0x420] ;  /* 0x00010800ff047b82 */ /* 0x000e220000000a00 */
[----:B------:R-:W-:-:S05]  /*3150*/  IADD3 R2, PT, PT, R2, UR15, RZ ;  /* 0x0000000f02027c10 */ /* 0x000fca000fffe0ff */
[----:B0-----:R-:W-:-:S05]  /*3160*/  IMAD.WIDE.U32 R2, R2, 0x4, R4 ;  /* 0x0000000402027825 */ /* 0x001fca00078e0004 */
[----:B------:R1:W-:Y:S02]  /*3170*/  STG.E desc[UR10][R2.64], R22 ;  /* 0x0000001602007986 */ /* 0x0003e4000c10190a */
.L_x_8556:
[----:B------:R-:W-:Y:S05]  /*3180*/  BSYNC.RECONVERGENT B1 ;  /* 0x0000000000017941 */ /* 0x000fea0003800200 */
.L_x_8555:
        /* <DEDUP_REMOVED lines=17> */
.L_x_8564:
[----:B------:R-:W-:Y:S05]  /*32a0*/  BSYNC.RECONVERGENT B0 ;  /* 0x0000000000007941 */ /* 0x000fea0003800200 */
.L_x_8563:
        /* <DEDUP_REMOVED lines=49> */
.L_x_8569:
        /* <DEDUP_REMOVED lines=133> */
.L_x_8568:
        /* <DEDUP_REMOVED lines=73> */
.L_x_8570:
[----:B------:R-:W-:-:S09]  /*42a0*/  UISETP.NE.OR UP1, UPT, UR5, URZ, UP1 ;  /* 0x000000ff0500728c */ /* 0x000fd20008f25670 */
[----:B------:R-:W-:Y:S05]  /*42b0*/  BRA.U !UP1, `(.L_x_8566) ;  /* 0x0000000109947547 */ /* 0x000fea000b800000 */
.L_x_8567:
[----:B------:R-:W-:-:S13]  /*42c0*/  ISETP.GE.AND P0, PT, R12, UR13, PT ;  /* 0x0000000d0c007c0c */ /* 0x000fda000bf06270 */
.L_x_8571:
        /* <DEDUP_REMOVED lines=36> */
.L_x_8566:
        /* <DEDUP_REMOVED lines=10> */
.L_x_8572:
        /* <DEDUP_REMOVED lines=12> */
.L_x_8565:
        /* <DEDUP_REMOVED lines=81> */
        .weak           $__internal_25_$__cuda_sm20_div_s64
        .type           $__internal_25_$__cuda_sm20_div_s64,@function
        .size           $__internal_25_$__cuda_sm20_div_s64,(.L_x_14925 - $__internal_25_$__cuda_sm20_div_s64)
$__internal_25_$__cuda_sm20_div_s64:
        /* <DEDUP_REMOVED lines=86> */
[----:B------:R-:W-:Y:S05]  /*50e0*/  RET.REL.NODEC R12 `(_ZN5flash32flash_fwd_splitkv_combine_kernelI23Flash_fwd_kernel_traitsILi128ELi64ELi64ELi4ELb0ELb0EN7cutlass10bfloat16_tE19Flash_kernel_traitsILi128ELi64ELi64ELi4ES3_EELi4ELi3ELb1EEEvNS_16Flash_fwd_paramsE) ;  /* 0xffffffac0cc47950 */ /* 0x000fea0003c3ffff */
.L_x_8573:
        /* <DEDUP_REMOVED lines=9> */
.L_x_14925:


//--------------------- .text._ZN5flash32flash_fwd_splitkv_combine_kernelI23Flash_fwd_kernel_traitsILi128ELi64ELi64ELi4ELb0ELb0EN7cutlass10bfloat16_tE19Flash_kernel_traitsILi128ELi64ELi64ELi4ES3_EELi4ELi2ELb1EEEvNS_16Flash_fwd_paramsE --------------------------
	.section	.text._ZN5flash32flash_fwd_splitkv_combine_kernelI23Flash_fwd_kernel_traitsILi128ELi64ELi64ELi4ELb0ELb0EN7cutlass10bfloat16_tE19Flash_kernel_traitsILi128ELi64ELi64ELi4ES3_EELi4ELi2ELb1EEEvNS_16Flash_fwd_paramsE,"ax",@progbits
	.align	128
        .global         _ZN5flash32flash_fwd_splitkv_combine_kernelI23Flash_fwd_kernel_traitsILi128ELi64ELi64ELi4ELb0ELb0EN7cutlass10bfloat16_tE19Flash_kernel_traitsILi128ELi64ELi64ELi4ES3_EELi4ELi2ELb1EEEvNS_16Flash_fwd_paramsE
        .type           _ZN5flash32flash_fwd_splitkv_combine_kernelI23Flash_fwd_kernel_traitsILi128ELi64ELi64ELi4ELb0ELb0EN7cutlass10bfloat16_tE19Flash_kernel_traitsILi128ELi64ELi64ELi4ES3_EELi4ELi2ELb1EEEvNS_16Flash_fwd_paramsE,@function
        .size           _ZN5flash32flash_fwd_splitkv_combine_kernelI23Flash_fwd_kernel_traitsILi128ELi64ELi64ELi4ELb0ELb0EN7cutlass10bfloat16_tE19Flash_kernel_traitsILi128ELi64ELi64ELi4ES3_EELi4ELi2ELb1EEEvNS_16Flash_fwd_paramsE,(.L_x_14926 - _ZN5flash32flash_fwd_splitkv_combine_kernelI23Flash_fwd_kernel_traitsILi128ELi64ELi64ELi4ELb0ELb0EN7cutlass10bfloat16_tE19Flash_kernel_traitsILi128ELi64ELi64ELi4ES3_EELi4ELi2ELb1EEEvNS_16Flash_fwd_paramsE)
        .other          _ZN5flash32flash_fwd_splitkv_combine_kernelI23Flash_fwd_kernel_traitsILi128ELi64ELi64ELi4ELb0ELb0EN7cutlass10bfloat16_tE19Flash_kernel_traitsILi128ELi64ELi64ELi4ES3_EELi4ELi2ELb1EEEvNS_16Flash_fwd_paramsE,@"STO_CUDA_ENTRY STV_DEFAULT"
_ZN5flash32flash_fwd_splitkv_combine_kernelI23Flash_fwd_kernel_traitsILi128ELi64ELi64ELi4ELb0ELb0EN7cutlass10bfloat16_tE19Flash_kernel_traitsILi128ELi64ELi64ELi4ES3_EELi4ELi2ELb1EEEvNS_16Flash_fwd_paramsE:
.text._ZN5flash32flash_fwd_splitkv_combine_kernelI23Flash_fwd_kernel_traitsILi128ELi64ELi64ELi4ELb0ELb0EN7cutlass10bfloat16_tE19Flash_kernel_traitsILi128ELi64ELi64ELi4ES3_EELi4ELi2ELb1EEEvNS_16Flash_fwd_paramsE:
        /* <DEDUP_REMOVED lines=38> */
.L_x_8574:
[----:B------:R-:W-:Y:S01]  /*0260*/  IMAD.U32 R24, RZ, RZ, UR21 ;  /* 0x00000015ff187e24 */ /* 0x000fe2000f8e00ff */
[----:B------:R-:W-:Y:S01]  /*0270*/  MOV R16, UR19 ;  /* 0x0000001300107c02 */ /* 0x000fe20008000f00 */
[----:B------:R-:W-:Y:S01]  /*0280*/  IMAD.U32 R17, RZ, RZ, UR15 ;  /* 0x0000000fff117e24 */ /* 0x000fe2000f8e00ff */
[----:B------:R-:W-:Y:S02]  /*0290*/  MOV R15, UR14 ;  /* 0x0000000e000f7c02 */ /* 0x000fe40008000f00 */
[----:B------:R-:W-:Y:S02]  /*02a0*/  MOV R14, 0x2c0 ;  /* 0x000002c0000e7802 */ /* 0x000fe40000000f00 */
[----:B------:R-:W-:Y:S05]  /*02b0*/  CALL.REL.NOINC `($__internal_26_$__cuda_sm20_div_s64) ;  /* 0x0000004800187944 */ /* 0x000fea0003c00000 */
[----:B------:R-:W-:-:S07]  /*02c0*/  MOV R12, R0 ;  /* 0x00000000000c7202 */ /* 0x000fce0000000f00 */
.L_x_8575:
        /* <DEDUP_REMOVED lines=30> */
.L_x_8577:
[----:B------:R-:W-:Y:S01]  /*04b0*/  IMAD.MOV.U32 R24, RZ, RZ, R12 ;  /* 0x000000ffff187224 */ /* 0x000fe200078e000c */
[----:B------:R-:W-:Y:S02]  /*04c0*/  MOV R17, R13 ;  /* 0x0000000d00117202 */ /* 0x000fe40000000f00 */
[----:B------:R-:W-:Y:S02]  /*04d0*/  MOV R14, 0x4f0 ;  /* 0x000004f0000e7802 */ /* 0x000fe40000000f00 */
[----:B------:R-:W-:Y:S05]  /*04e0*/  CALL.REL.NOINC `($__internal_26_$__cuda_sm20_div_s64) ;  /* 0x00000044008c7944 */ /* 0x000fea0003c00000 */
[----:B------:R-:W-:Y:S02]  /*04f0*/  MOV R6, R0 ;  /* 0x0000000000067202 */ /* 0x000fe40000000f00 */
[----:B------:R-:W-:Y:S02]  /*0500*/  MOV R7, R13 ;  /* 0x0000000d00077202 */ /* 0x000fe40000000f00 */
.L_x_8578:
[----:B------:R-:W-:Y:S05]  /*0510*/  BSYNC.RECONVERGENT B0 ;  /* 0x0000000000007941 */ /* 0x000fea0003800200 */
.L_x_8576:
        /* <DEDUP_REMOVED lines=57> */
.L_x_8580:
[----:B------:R-:W-:Y:S01]  /*08b0*/  IMAD.MOV.U32 R24, RZ, RZ, R16 ;  /* 0x000000ffff187224 */ /* 0x000fe200078e0010 */
[----:B------:R-:W-:Y:S01]  /*08c0*/  MOV R16, R11 ;  /* 0x0000000b00107202 */ /* 0x000fe20000000f00 */
[----:B------:R-:W-:Y:S01]  /*08d0*/  IMAD.MOV.U32 R17, RZ, RZ, R15 ;  /* 0x000000ffff117224 */ /* 0x000fe200078e000f */
[----:B------:R-:W-:Y:S02]  /*08e0*/  MOV R15, R3 ;  /* 0x00000003000f7202 */ /* 0x000fe40000000f00 */
[----:B------:R-:W-:Y:S02]  /*08f0*/  MOV R14, 0x910 ;  /* 0x00000910000e7802 */ /* 0x000fe40000000f00 */
[----:B------:R-:W-:Y:S05]  /*0900*/  CALL.REL.NOINC `($__internal_26_$__cuda_sm20_div_s64) ;  /* 0x0000004000847944 */ /* 0x000fea0003c00000 */
[----:B------:R-:W-:Y:S02]  /*0910*/  MOV R12, R0 ;  /* 0x00000000000c7202 */ /* 0x000fe40000000f00 */
.L_x_8581:
[----:B------:R-:W-:Y:S05]  /*0920*/  BSYNC.RECONVERGENT B0 ;  /* 0x0000000000007941 */ /* 0x000fea0003800200 */
.L_x_8579:
        /* <DEDUP_REMOVED lines=124> */
.L_x_8583:
[----:B------:R-:W-:Y:S01]  /*10f0*/  IMAD.MOV.U32 R24, RZ, RZ, R12 ;  /* 0x000000ffff187224 */ /* 0x000fe200078e000c */
[----:B------:R-:W-:Y:S01]  /*1100*/  MOV R16, R10 ;  /* 0x0000000a00107202 */ /* 0x000fe20000000f00 */
[----:B------:R-:W-:Y:S01]  /*1110*/  IMAD.MOV.U32 R17, RZ, RZ, R13 ;  /* 0x000000ffff117224 */ /* 0x000fe200078e000d */
[----:B------:R-:W-:Y:S02]  /*1120*/  MOV R15, R4 ;  /* 0x00000004000f7202 */ /* 0x000fe40000000f00 */
[----:B------:R-:W-:Y:S02]  /*1130*/  MOV R14, 0x1150 ;  /* 0x00001150000e7802 */ /* 0x000fe40000000f00 */
[----:B------:R-:W-:Y:S05]  /*1140*/  CALL.REL.NOINC `($__internal_26_$__cuda_sm20_div_s64) ;  /* 0x0000003800747944 */ /* 0x000fea0003c00000 */
[----:B------:R-:W-:Y:S02]  /*1150*/  MOV R30, R0 ;  /* 0x00000000001e7202 */ /* 0x000fe40000000f00 */
[----:B------:R-:W-:Y:S02]  /*1160*/  MOV R31, R13 ;  /* 0x0000000d001f7202 */ /* 0x000fe40000000f00 */
.L_x_8584:
[----:B------:R-:W-:Y:S05]  /*1170*/  BSYNC.RECONVERGENT B0 ;  /* 0x0000000000007941 */ /* 0x000fea0003800200 */
.L_x_8582:
        /* <DEDUP_REMOVED lines=57> */
.L_x_8586:
[----:B------:R-:W-:Y:S01]  /*1510*/  IMAD.MOV.U32 R24, RZ, RZ, R6 ;  /* 0x000000ffff187224 */ /* 0x000fe200078e0006 */
[----:B------:R-:W-:Y:S01]  /*1520*/  MOV R17, R7 ;  /* 0x0000000700117202 */ /* 0x000fe20000000f00 */
[----:B------:R-:W-:Y:S01]  /*1530*/  IMAD.MOV.U32 R16, RZ, RZ, R9 ;  /* 0x000000ffff107224 */ /* 0x000fe200078e0009 */
[----:B------:R-:W-:Y:S02]  /*1540*/  MOV R14, 0x1560 ;  /* 0x00001560000e7802 */ /* 0x000fe40000000f00 */
[----:B------:R-:W-:Y:S05]  /*1550*/  CALL.REL.NOINC `($__internal_26_$__cuda_sm20_div_s64) ;  /* 0x0000003400707944 */ /* 0x000fea0003c00000 */
[----:B------:R-:W-:Y:S02]  /*1560*/  MOV R22, R0 ;  /* 0x0000000000167202 */ /* 0x000fe40000000f00 */
[----:B------:R-:W-:Y:S02]  /*1570*/  MOV R23, R13 ;  /* 0x0000000d00177202 */ /* 0x000fe40000000f00 */
.L_x_8587:
[----:B------:R-:W-:Y:S05]  /*1580*/  BSYNC.RECONVERGENT B0 ;  /* 0x0000000000007941 */ /* 0x000fea0003800200 */
.L_x_8585:
        /* <DEDUP_REMOVED lines=81> */
.L_x_8589:
[----:B------:R-:W-:Y:S05]  /*1aa0*/  BSYNC.RECONVERGENT B0 ;  /* 0x0000000000007941 */ /* 0x000fea0003800200 */
.L_x_8588:
        /* <DEDUP_REMOVED lines=117> */
.L_x_8593:
[----:B------:R-:W-:Y:S01]  /*2200*/  LEA.HI R24, R7, UR20, RZ, 0x1e ;  /* 0x0000001407187c11 */ /* 0x000fe2000f8ff0ff */
[----:B------:R-:W-:Y:S01]  /*2210*/  IMAD.MOV.U32 R17, RZ, RZ, RZ ;  /* 0x000000ffff117224 */ /* 0x000fe200078e00ff */
[----:B------:R-:W-:Y:S01]  /*2220*/  MOV R14, 0x2250 ;  /* 0x00002250000e7802 */ /* 0x000fe20000000f00 */
[----:B------:R-:W-:Y:S02]  /*2230*/  IMAD.MOV.U32 R16, RZ, RZ, R26 ;  /* 0x000000ffff107224 */ /* 0x000fe400078e001a */
[----:B------:R-:W-:Y:S05]  /*2240*/  CALL.REL.NOINC `($__internal_26_$__cuda_sm20_div_s64) ;  /* 0x0000002800347944 */ /* 0x000fea0003c00000 */
[----:B------:R-:W-:Y:S02]  /*2250*/  IADD3 R15, PT, PT, -R0, RZ, RZ ;  /* 0x000000ff000f7210 */ /* 0x000fe40007ffe1ff */
[----:B------:R-:W-:-:S03]  /*2260*/  MOV R27, R13 ;  /* 0x0000000d001b7202 */ /* 0x000fc60000000f00 */
[----:B------:R-:W-:Y:S01]  /*2270*/  IMAD R24, R26, R15, R24 ;  /* 0x0000000f1a187224 */ /* 0x000fe200078e0218 */
[----:B------:R-:W-:-:S07]  /*2280*/  MOV R26, R0 ;  /* 0x00000000001a7202 */ /* 0x000fce0000000f00 */
.L_x_8594:
        /* <DEDUP_REMOVED lines=60> */
.L_x_8596:
[----:B------:R-:W-:Y:S01]  /*2650*/  IMAD.MOV.U32 R24, RZ, RZ, R26 ;  /* 0x000000ffff187224 */ /* 0x000fe200078e001a */
[----:B------:R-:W-:Y:S01]  /*2660*/  MOV R17, R27 ;  /* 0x0000001b00117202 */ /* 0x000fe20000000f00 */
[----:B------:R-:W-:Y:S01]  /*2670*/  IMAD.MOV.U32 R16, RZ, RZ, R32 ;  /* 0x000000ffff107224 */ /* 0x000fe200078e0020 */
[----:B------:R-:W-:Y:S02]  /*2680*/  MOV R14, 0x26a0 ;  /* 0x000026a0000e7802 */ /* 0x000fe40000000f00 */
[----:B------:R-:W-:Y:S05]  /*2690*/  CALL.REL.NOINC `($__internal_26_$__cuda_sm20_div_s64) ;  /* 0x0000002400207944 */ /* 0x000fea0003c00000 */
[----:B------:R-:W-:-:S05]  /*26a0*/  IADD3 R13, PT, PT, -R0, RZ, RZ ;  /* 0x000000ff000d7210 */ /* 0x000fca0007ffe1ff */
[----:B------:R-:W-:Y:S02]  /*26b0*/  IMAD R26, R13, R32, R26 ;  /* 0x000000200d1a7224 */ /* 0x000fe400078e021a */
.L_x_8597:
[----:B------:R-:W-:Y:S05]  /*26c0*/  BSYNC.RECONVERGENT B0 ;  /* 0x0000000000007941 */ /* 0x000fea0003800200 */
.L_x_8595:
        /* <DEDUP_REMOVED lines=162> */
.L_x_8592:
[----:B------:R-:W0:Y:S01]  /*30f0*/  LDC.64 R2, c[0x0][0x420] ;  /* 0x00010800ff027b82 */ /* 0x000e220000000a00 */
[----:B------:R-:W-:-:S05]  /*3100*/  IADD3 R12, PT, PT, R12, UR20, RZ ;  /* 0x000000140c0c7c10 */ /* 0x000fca000fffe0ff */
[----:B0-----:R-:W-:-:S05]  /*3110*/  IMAD.WIDE.U32 R2, R12, 0x4, R2 ;  /* 0x000000040c027825 */ /* 0x001fca00078e0002 */
[----:B------:R1:W-:Y:S02]  /*3120*/  STG.E desc[UR10][R2.64], R20 ;  /* 0x0000001402007986 */ /* 0x0003e4000c10190a */
.L_x_8591:
[----:B------:R-:W-:Y:S05]  /*3130*/  BSYNC.RECONVERGENT B1 ;  /* 0x0000000000017941 */ /* 0x000fea0003800200 */
.L_x_8590:
        /* <DEDUP_REMOVED lines=16> */
.L_x_8599:
[----:B------:R-:W-:Y:S05]  /*3240*/  BSYNC.RECONVERGENT B0 ;  /* 0x0000000000007941 */ /* 0x000fea0003800200 */
.L_x_8598:
        /* <DEDUP_REMOVED lines=49> */
.L_x_8604:
        /* <DEDUP_REMOVED lines=133> */
.L_x_8603:
        /* <DEDUP_REMOVED lines=73> */
.L_x_8605:
[----:B------:R-:W-:-:S09]  /*4240*/  UISETP.NE.OR UP1, UPT, UR5, URZ, UP1 ;  /* 0x000000ff0500728c */ /* 0x000fd20008f25670 */
[----:B------:R-:W-:Y:S05]  /*4250*/  BRA.U !UP1, `(.L_x_8601) ;  /* 0x0000000109947547 */ /* 0x000fea000b800000 */
.L_x_8602:
[----:B------:R-:W-:-:S13]  /*4260*/  ISETP.GE.AND P0, PT, R12, UR12, PT ;  /* 0x0000000c0c007c0c */ /* 0x000fda000bf06270 */
.L_x_8606:
        /* <DEDUP_REMOVED lines=36> */
.L_x_8601:
        /* <DEDUP_REMOVED lines=10> */
.L_x_8607:
        /* <DEDUP_REMOVED lines=12> */
.L_x_8600:
        /* <DEDUP_REMOVED lines=81> */
        .weak           $__internal_26_$__cuda_sm20_div_s64
        .type           $__internal_26_$__cuda_sm20_div_s64,@function
        .size           $__internal_26_$__cuda_sm20_div_s64,(.L_x_14926 - $__internal_26_$__cuda_sm20_div_s64)
$__internal_26_$__cuda_sm20_div_s64:
        /* <DEDUP_REMOVED lines=86> */
[----:B------:R-:W-:Y:S06]  /*5080*/  RET.REL.NODEC R18 `(_ZN5flash32flash_fwd_splitkv_combine_kernelI23Flash_fwd_kernel_traitsILi128ELi64ELi64ELi4ELb0ELb0EN7cutlass10bfloat16_tE19Flash_kernel_traitsILi128ELi64ELi64ELi4ES3_EELi4ELi2ELb1EEEvNS_16Flash_fwd_paramsE) ;  /* 0xffffffac12dc7950 */ /* 0x000fec0003c3ffff */
.L_x_8608:
        /* <DEDUP_REMOVED lines=15> */
.L_x_14926:


//--------------------- .text._ZN5flash32flash_fwd_splitkv_combine_kernelI23Flash_fwd_kernel_traitsILi128ELi64ELi64ELi4ELb0ELb0EN7cutlass10bfloat16_tE19Flash_kernel_traitsILi128ELi64ELi64ELi4ES3_EELi4ELi1ELb1EEEvNS_16Flash_fwd_paramsE --------------------------
	.section	.text._ZN5flash32flash_fwd_splitkv_combine_kernelI23Flash_fwd_kernel_traitsILi128ELi64ELi64ELi4ELb0ELb0EN7cutlass10bfloat16_tE19Flash_kernel_traitsILi128ELi64ELi64ELi4ES3_EELi4ELi1ELb1EEEvNS_16Flash_fwd_paramsE,"ax",@progbits
	.align	128
        .global         _ZN5flash32flash_fwd_splitkv_combine_kernelI23Flash_fwd_kernel_traitsILi128ELi64ELi64ELi4ELb0ELb0EN7cutlass10bfloat16_tE19Flash_kernel_traitsILi128ELi64ELi64ELi4ES3_EELi4ELi1ELb1EEEvNS_16Flash_fwd_paramsE
        .type           _ZN5flash32flash_fwd_splitkv_combine_kernelI23Flash_fwd_kernel_traitsILi128ELi64ELi64ELi4ELb0ELb0EN7cutlass10bfloat16_tE19Flash_kernel_traitsILi128ELi64ELi64ELi4ES3_EELi4ELi1ELb1EEEvNS_16Flash_fwd_paramsE,@function
        .size           _ZN5flash32flash_fwd_splitkv_combine_kernelI23Flash_fwd_kernel_traitsILi128ELi64ELi64ELi4ELb0ELb0EN7cutlass10bfloat16_tE19Flash_kernel_traitsILi128ELi64ELi64ELi4ES3_EELi4ELi1ELb1EEEvNS_16Flash_fwd_paramsE,(.L_x_14927 - _ZN5flash32flash_fwd_splitkv_combine_kernelI23Flash_fwd_kernel_traitsILi128ELi64ELi64ELi4ELb0ELb0EN7cutlass10bfloat16_tE19Flash_kernel_traitsILi128ELi64ELi64ELi4ES3_EELi4ELi1ELb1EEEvNS_16Flash_fwd_paramsE)
        .other          _ZN5flash32flash_fwd_splitkv_combine_kernelI23Flash_fwd_kernel_traitsILi128ELi64ELi64ELi4ELb0ELb0EN7cutlass10bfloat16_tE19Flash_kernel_traitsILi128ELi64ELi64ELi4ES3_EELi4ELi1ELb1EEEvNS_16Flash_fwd_paramsE,@"STO_CUDA_ENTRY STV_DEFAULT"
_ZN5flash32flash_fwd_splitkv_combine_kernelI23Flash_fwd_kernel_traitsILi128ELi64ELi64ELi4ELb0ELb0EN7cutlass10bfloat16_tE19Flash_kernel_traitsILi128ELi64ELi64ELi4ES3_EELi4ELi1ELb1EEEvNS_16Flash_fwd_paramsE:
.text._ZN5flash32flash_fwd_splitkv_combine_kernelI23Flash_fwd_kernel_traitsILi128ELi64ELi64ELi4ELb0ELb0EN7cutlass10bfloat16_tE19Flash_kernel_traitsILi128ELi64ELi64ELi4ES3_EELi4ELi1ELb1EEEvNS_16Flash_fwd_paramsE:
        /* <DEDUP_REMOVED lines=38> */
.L_x_8609:
[----:B------:R-:W-:Y:S01]  /*0260*/  IMAD.U32 R14, RZ, RZ, UR16 ;  /* 0x00000010ff0e7e24 */ /* 0x000fe2000f8e00ff */
[----:B------:R-:W-:Y:S01]  /*0270*/  MOV R18, UR14 ;  /* 0x0000000e00127c02 */ /* 0x000fe20008000f00 */
[----:B------:R-:W-:Y:S01]  /*0280*/  IMAD.U32 R19, RZ, RZ, UR17 ;  /* 0x00000011ff137e24 */ /* 0x000fe2000f8e00ff */
[----:B------:R-:W-:Y:S02]  /*0290*/  MOV R17, UR9 ;  /* 0x0000000900117c02 */ /* 0x000fe40008000f00 */
[----:B------:R-:W-:Y:S02]  /*02a0*/  MOV R16, 0x2c0 ;  /* 0x000002c000107802 */ /* 0x000fe40000000f00 */
[----:B------:R-:W-:Y:S05]  /*02b0*/  CALL.REL.NOINC `($__internal_27_$__cuda_sm20_div_s64) ;  /* 0x0000004800087944 */ /* 0x000fea0003c00000 */
.L_x_8610:
        /* <DEDUP_REMOVED lines=30> */
.L_x_8612:
[----:B------:R-:W-:Y:S01]  /*04a0*/  IMAD.MOV.U32 R14, RZ, RZ, R10 ;  /* 0x000000ffff0e7224 */ /* 0x000fe200078e000a */
[----:B------:R-:W-:Y:S02]  /*04b0*/  MOV R19, R11 ;  /* 0x0000000b00137202 */ /* 0x000fe40000000f00 */
[----:B------:R-:W-:Y:S02]  /*04c0*/  MOV R16, 0x4e0 ;  /* 0x000004e000107802 */ /* 0x000fe40000000f00 */
[----:B------:R-:W-:Y:S05]  /*04d0*/  CALL.REL.NOINC `($__internal_27_$__cuda_sm20_div_s64) ;  /* 0x0000004400807944 */ /* 0x000fea0003c00000 */
[----:B------:R-:W-:Y:S02]  /*04e0*/  MOV R4, R10 ;  /* 0x0000000a00047202 */ /* 0x000fe40000000f00 */
[----:B------:R-:W-:Y:S02]  /*04f0*/  MOV R5, R11 ;  /* 0x0000000b00057202 */ /* 0x000fe40000000f00 */
.L_x_8613:
[----:B------:R-:W-:Y:S05]  /*0500*/  BSYNC.RECONVERGENT B0 ;  /* 0x0000000000007941 */ /* 0x000fea0003800200 */
.L_x_8611:
        /* <DEDUP_REMOVED lines=57> */
.L_x_8615:
[----:B------:R-:W-:Y:S01]  /*08a0*/  IMAD.MOV.U32 R14, RZ, RZ, R18 ;  /* 0x000000ffff0e7224 */ /* 0x000fe200078e0012 */
[----:B------:R-:W-:Y:S01]  /*08b0*/  MOV R18, R9 ;  /* 0x0000000900127202 */ /* 0x000fe20000000f00 */
[----:B------:R-:W-:Y:S01]  /*08c0*/  IMAD.MOV.U32 R19, RZ, RZ, R17 ;  /* 0x000000ffff137224 */ /* 0x000fe200078e0011 */
[----:B------:R-:W-:Y:S02]  /*08d0*/  MOV R17, R25 ;  /* 0x0000001900117202 */ /* 0x000fe40000000f00 */
[----:B------:R-:W-:Y:S02]  /*08e0*/  MOV R16, 0x900 ;  /* 0x0000090000107802 */ /* 0x000fe40000000f00 */
[----:B------:R-:W-:Y:S05]  /*08f0*/  CALL.REL.NOINC `($__internal_27_$__cuda_sm20_div_s64) ;  /* 0x0000004000787944 */ /* 0x000fea0003c00000 */
.L_x_8616:
[----:B------:R-:W-:Y:S05]  /*0900*/  BSYNC.RECONVERGENT B0 ;  /* 0x0000000000007941 */ /* 0x000fea0003800200 */
.L_x_8614:
        /* <DEDUP_REMOVED lines=123> */
.L_x_8618:
[----:B------:R-:W-:Y:S01]  /*10c0*/  IMAD.MOV.U32 R14, RZ, RZ, R10 ;  /* 0x000000ffff0e7224 */ /* 0x000fe200078e000a */
[----:B------:R-:W-:Y:S01]  /*10d0*/  MOV R18, R8 ;  /* 0x0000000800127202 */ /* 0x000fe20000000f00 */
[----:B------:R-:W-:Y:S01]  /*10e0*/  IMAD.MOV.U32 R19, RZ, RZ, R11 ;  /* 0x000000ffff137224 */ /* 0x000fe200078e000b */
[----:B------:R-:W-:Y:S02]  /*10f0*/  MOV R17, R0 ;  /* 0x0000000000117202 */ /* 0x000fe40000000f00 */
[----:B------:R-:W-:Y:S02]  /*1100*/  MOV R16, 0x1120 ;  /* 0x0000112000107802 */ /* 0x000fe40000000f00 */
[----:B------:R-:W-:Y:S05]  /*1110*/  CALL.REL.NOINC `($__internal_27_$__cuda_sm20_div_s64) ;  /* 0x0000003800707944 */ /* 0x000fea0003c00000 */
[----:B------:R-:W-:Y:S02]  /*1120*/  MOV R32, R10 ;  /* 0x0000000a00207202 */ /* 0x000fe40000000f00 */
[----:B------:R-:W-:Y:S02]  /*1130*/  MOV R33, R11 ;  /* 0x0000000b00217202 */ /* 0x000fe40000000f00 */
.L_x_8619:
[----:B------:R-:W-:Y:S05]  /*1140*/  BSYNC.RECONVERGENT B0 ;  /* 0x0000000000007941 */ /* 0x000fea0003800200 */
.L_x_8617:
        /* <DEDUP_REMOVED lines=57> */
.L_x_8621:
[----:B------:R-:W-:Y:S01]  /*14e0*/  IMAD.MOV.U32 R14, RZ, RZ, R4 ;  /* 0x000000ffff0e7224 */ /* 0x000fe200078e0004 */
[----:B------:R-:W-:Y:S01]  /*14f0*/  MOV R19, R5 ;  /* 0x0000000500137202 */ /* 0x000fe20000000f00 */
[----:B------:R-:W-:Y:S01]  /*1500*/  IMAD.MOV.U32 R18, RZ, RZ, R6 ;  /* 0x000000ffff127224 */ /* 0x000fe200078e0006 */
[----:B------:R-:W-:Y:S02]  /*1510*/  MOV R16, 0x1530 ;  /* 0x0000153000107802 */ /* 0x000fe40000000f00 */
[----:B------:R-:W-:Y:S05]  /*1520*/  CALL.REL.NOINC `($__internal_27_$__cuda_sm20_div_s64) ;  /* 0x00000034006c7944 */ /* 0x000fea0003c00000 */
[----:B------:R-:W-:Y:S02]  /*1530*/  MOV R20, R10 ;  /* 0x0000000a00147202 */ /* 0x000fe40000000f00 */
[----:B------:R-:W-:Y:S02]  /*1540*/  MOV R21, R11 ;  /* 0x0000000b00157202 */ /* 0x000fe40000000f00 */
.L_x_8622:
[----:B------:R-:W-:Y:S05]  /*1550*/  BSYNC.RECONVERGENT B0 ;  /* 0x0000000000007941 */ /* 0x000fea0003800200 */
.L_x_8620:
        /* <DEDUP_REMOVED lines=73> */
.L_x_8624:
[----:B0-----:R-:W-:Y:S05]  /*19f0*/  BSYNC.RECONVERGENT B0 ;  /* 0x0000000000007941 */ /* 0x001fea0003800200 */
.L_x_8623:
        /* <DEDUP_REMOVED lines=126> */
.L_x_8628:
[----:B------:R-:W-:Y:S01]  /*21e0*/  LEA.HI R2, R7, UR15, RZ, 0x1f ;  /* 0x0000000f07027c11 */ /* 0x000fe2000f8ff8ff */
[----:B------:R-:W-:Y:S01]  /*21f0*/  IMAD.MOV.U32 R19, RZ, RZ, RZ ;  /* 0x000000ffff137224 */ /* 0x000fe200078e00ff */
[----:B------:R-:W-:Y:S02]  /*2200*/  MOV R18, R30 ;  /* 0x0000001e00127202 */ /* 0x000fe40000000f00 */
[----:B------:R-:W-:Y:S01]  /*2210*/  MOV R16, 0x2240 ;  /* 0x0000224000107802 */ /* 0x000fe20000000f00 */
[----:B------:R-:W-:Y:S02]  /*2220*/  IMAD.MOV.U32 R14, RZ, RZ, R2 ;  /* 0x000000ffff0e7224 */ /* 0x000fe400078e0002 */
[----:B------:R-:W-:Y:S05]  /*2230*/  CALL.REL.NOINC `($__internal_27_$__cuda_sm20_div_s64) ;  /* 0x0000002800287944 */ /* 0x000fea0003c00000 */
[----:B------:R-:W-:Y:S02]  /*2240*/  IADD3 R13, PT, PT, -R10, RZ, RZ ;  /* 0x000000ff0a0d7210 */ /* 0x000fe40007ffe1ff */
[----:B------:R-:W-:-:S03]  /*2250*/  MOV R31, R11 ;  /* 0x0000000b001f7202 */ /* 0x000fc60000000f00 */
[----:B------:R-:W-:Y:S01]  /*2260*/  IMAD R12, R30, R13, R2 ;  /* 0x0000000d1e0c7224 */ /* 0x000fe200078e0202 */
[----:B------:R-:W-:-:S07]  /*2270*/  MOV R30, R10 ;  /* 0x0000000a001e7202 */ /* 0x000fce0000000f00 */
.L_x_8629:
        /* <DEDUP_REMOVED lines=59> */
.L_x_8631:
[----:B------:R-:W-:Y:S01]  /*2630*/  IMAD.MOV.U32 R14, RZ, RZ, R30 ;  /* 0x000000ffff0e7224 */ /* 0x000fe200078e001e */
[----:B------:R-:W-:Y:S01]  /*2640*/  MOV R19, R31 ;  /* 0x0000001f00137202 */ /* 0x000fe20000000f00 */
[----:B------:R-:W-:Y:S01]  /*2650*/  IMAD.MOV.U32 R18, RZ, RZ, R34 ;  /* 0x000000ffff127224 */ /* 0x000fe200078e0022 */
[----:B------:R-:W-:Y:S02]  /*2660*/  MOV R16, 0x2680 ;  /* 0x0000268000107802 */ /* 0x000fe40000000f00 */
[----:B------:R-:W-:Y:S05]  /*2670*/  CALL.REL.NOINC `($__internal_27_$__cuda_sm20_div_s64) ;  /* 0x0000002400187944 */ /* 0x000fea0003c00000 */
[----:B------:R-:W-:-:S05]  /*2680*/  IADD3 R11, PT, PT, -R10, RZ, RZ ;  /* 0x000000ff0a0b7210 */ /* 0x000fca0007ffe1ff */
[----:B------:R-:W-:Y:S02]  /*2690*/  IMAD R30, R11, R34, R30 ;  /* 0x000000220b1e7224 */ /* 0x000fe400078e021e */
.L_x_8632:
[----:B------:R-:W-:Y:S05]  /*26a0*/  BSYNC.RECONVERGENT B0 ;  /* 0x0000000000007941 */ /* 0x000fea0003800200 */
.L_x_8630:
        /* <DEDUP_REMOVED lines=159> */
.L_x_8627:
[----:B------:R-:W0:Y:S01]  /*30a0*/  LDC.64 R4, c[0x0][0x420] ;  /* 0x00010800ff047b82 */ /* 0x000e220000000a00 */
[----:B------:R-:W-:-:S05]  /*30b0*/  IADD3 R2, PT, PT, R2, UR15, RZ ;  /* 0x0000000f02027c10 */ /* 0x000fca000fffe0ff */
[----:B0-----:R-:W-:-:S05]  /*30c0*/  IMAD.WIDE.U32 R2, R2, 0x4, R4 ;  /* 0x0000000402027825 */ /* 0x001fca00078e0004 */
[----:B------:R1:W-:Y:S02]  /*30d0*/  STG.E desc[UR10][R2.64], R22 ;  /* 0x0000001602007986 */ /* 0x0003e4000c10190a */
.L_x_8626:
[----:B------:R-:W-:Y:S05]  /*30e0*/  BSYNC.RECONVERGENT B1 ;  /* 0x0000000000017941 */ /* 0x000fea0003800200 */
.L_x_8625:
        /* <DEDUP_REMOVED lines=17> */
.L_x_8634:
[----:B------:R-:W-:Y:S05]  /*3200*/  BSYNC.RECONVERGENT B0 ;  /* 0x0000000000007941 */ /* 0x000fea0003800200 */
.L_x_8633:
        /* <DEDUP_REMOVED lines=49> */
.L_x_8639:
        /* <DEDUP_REMOVED lines=133> */
.L_x_8638:
        /* <DEDUP_REMOVED lines=73> */
.L_x_8640:
[----:B------:R-:W-:-:S09]  /*4200*/  UISETP.NE.OR UP1, UPT, UR5, URZ, UP1 ;  /* 0x000000ff0500728c */ /* 0x000fd20008f25670 */
[----:B------:R-:W-:Y:S05]  /*4210*/  BRA.U !UP1, `(.L_x_8636) ;  /* 0x0000000109947547 */ /* 0x000fea000b800000 */
.L_x_8637:
[----:B------:R-:W-:-:S13]  /*4220*/  ISETP.GE.AND P0, PT, R12, UR13, PT ;  /* 0x0000000d0c007c0c */ /* 0x000fda000bf06270 */
.L_x_8641:
        /* <DEDUP_REMOVED lines=36> */
.L_x_8636:
        /* <DEDUP_REMOVED lines=10> */
.L_x_8642:
        /* <DEDUP_REMOVED lines=12> */
.L_x_8635:
        /* <DEDUP_REMOVED lines=81> */
        .weak           $__internal_27_$__cuda_sm20_div_s64
        .type           $__internal_27_$__cuda_sm20_div_s64,@function
        .size           $__internal_27_$__cuda_sm20_div_s64,(.L_x_14927 - $__internal_27_$__cuda_sm20_div_s64)
$__internal_27_$__cuda_sm20_div_s64:
        /* <DEDUP_REMOVED lines=86> */
[----:B------:R-:W-:Y:S05]  /*5040*/  RET.REL.NODEC R12 `(_ZN5flash32flash_fwd_splitkv_combine_kernelI23Flash_fwd_kernel_traitsILi128ELi64ELi64ELi4ELb0ELb0EN7cutlass10bfloat16_tE19Flash_kernel_traitsILi128ELi64ELi64ELi4ES3_EELi4ELi1ELb1EEEvNS_16Flash_fwd_paramsE) ;  /* 0xffffffac0cec7950 */ /* 0x000fea0003c3ffff */
.L_x_8643:
        /* <DEDUP_REMOVED lines=11> */
.L_x_14927:


//--------------------- .text._ZN5flash24flash_fwd_splitkv_kernelI23Flash_fwd_kernel_traitsILi128ELi64ELi64ELi4ELb0ELb0EN7cutlass10bfloat16_tE19Flash_kernel_traitsILi128ELi64ELi64ELi4ES3_EELb0ELb0ELb0ELb0ELb1ELb0ELb0ELb0EEEvNS_16Flash_fwd_paramsE --------------------------
	.section	.text._ZN5flash24flash_fwd_splitkv_kernelI23Flash_fwd_kernel_traitsILi128ELi64ELi64ELi4ELb0ELb0EN7cutlass10bfloat16_tE19Flash_kernel_traitsILi128ELi64ELi64ELi4ES3_EELb0ELb0ELb0ELb0ELb1ELb0ELb0ELb0EEEvNS_16Flash_fwd_paramsE,"ax",@progbits
	.align	128
        .global         _ZN5flash24flash_fwd_splitkv_kernelI23Flash_fwd_kernel_traitsILi128ELi64ELi64ELi4ELb0ELb0EN7cutlass10bfloat16_tE19Flash_kernel_traitsILi128ELi64ELi64ELi4ES3_EELb0ELb0ELb0ELb0ELb1ELb0ELb0ELb0EEEvNS_16Flash_fwd_paramsE
        .type           _ZN5flash24flash_fwd_splitkv_kernelI23Flash_fwd_kernel_traitsILi128ELi64ELi64ELi4ELb0ELb0EN7cutlass10bfloat16_tE19Flash_kernel_traitsILi128ELi64ELi64ELi4ES3_EELb0ELb0ELb0ELb0ELb1ELb0ELb0ELb0EEEvNS_16Flash_fwd_paramsE,@function
        .size           _ZN5flash24flash_fwd_splitkv_kernelI23Flash_fwd_kernel_traitsILi128ELi64ELi64ELi4ELb0ELb0EN7cutlass10bfloat16_tE19Flash_kernel_traitsILi128ELi64ELi64ELi4ES3_EELb0ELb0ELb0ELb0ELb1ELb0ELb0ELb0EEEvNS_16Flash_fwd_paramsE,(.L_x_14928 - _ZN5flash24flash_fwd_splitkv_kernelI23Flash_fwd_kernel_traitsILi128ELi64ELi64ELi4ELb0ELb0EN7cutlass10bfloat16_tE19Flash_kernel_traitsILi128ELi64ELi64ELi4ES3_EELb0ELb0ELb0ELb0ELb1ELb0ELb0ELb0EEEvNS_16Flash_fwd_paramsE)
        .other          _ZN5flash24flash_fwd_splitkv_kernelI23Flash_fwd_kernel_traitsILi128ELi64ELi64ELi4ELb0ELb0EN7cutlass10bfloat16_tE19Flash_kernel_traitsILi128ELi64ELi64ELi4ES3_EELb0ELb0ELb0ELb0ELb1ELb0ELb0ELb0EEEvNS_16Flash_fwd_paramsE,@"STO_CUDA_ENTRY STV_DEFAULT"
_ZN5flash24flash_fwd_splitkv_kernelI23Flash_fwd_kernel_traitsILi128ELi64ELi64ELi4ELb0ELb0EN7cutlass10bfloat16_tE19Flash_kernel_traitsILi128ELi64ELi64ELi4ES3_EELb0ELb0ELb0ELb0ELb1ELb0ELb0ELb0EEEvNS_16Flash_fwd_paramsE:
.text._ZN5flash24flash_fwd_splitkv_kernelI23Flash_fwd_kernel_traitsILi128ELi64ELi64ELi4ELb0ELb0EN7cutlass10bfloat16_tE19Flash_kernel_traitsILi128ELi64ELi64ELi4ES3_EELb0ELb0ELb0ELb0ELb1ELb0ELb0ELb0EEEvNS_16Flash_fwd_paramsE:
[----:B------:R-:W-:Y:S01]  /*0000*/  LDC R1, c[0x0][0x37c] ;  /* 0x0000df00ff017b82 */ /* 0x000fe20000000800 */
[----:B------:R-:W1:Y:S07]  /*0010*/  S2R R17, SR_CTAID.X ;  /* 0x0000000000117919 */ /* 0x000e6e0000002500 */
[----:B------:R-:W2:Y:S01]  /*0020*/  LDC.64 R2, c[0x0][0x348] ;  /* 0x0000d200ff027b82 */ /* 0x000ea20000000a00 */
[----:B------:R-:W-:Y:S01]  /*0030*/  BSSY.RECONVERGENT B2, `(.L_x_8644) ;  /* 0x0000005000027945 */ /* 0x000fe20003800200 */
[----:B------:R-:W-:Y:S01]  /*0040*/  MOV R160, 0x80 ;  /* 0x0000008000a07802 */ /* 0x000fe20000000f00 */
[----:B------:R-:W3:Y:S01]  /*0050*/  S2R R162, SR_CTAID.Y ;  /* 0x0000000000a27919 */ /* 0x000ee20000002600 */
[----:B------:R-:W4:Y:S05]  /*0060*/  S2R R161, SR_CTAID.Z ;  /* 0x0000000000a17919 */ /* 0x000f2a0000002700 */
[----:B-1234-:R-:W-:Y:S05]  /*0070*/  CALL.REL.NOINC `($_ZN5flash24flash_fwd_splitkv_kernelI23Flash_fwd_kernel_traitsILi128ELi64ELi64ELi4ELb0ELb0EN7cutlass10bfloat16_tE19Flash_kernel_traitsILi128ELi64ELi64ELi4ES3_EELb0ELb0ELb0ELb0ELb1ELb0ELb0ELb0EEEvNS_16Flash_fwd_paramsE$_ZN5flash30compute_attn_1rowblock_splitkvI23Flash_fwd_kernel_traitsILi128ELi64ELi64ELi4ELb0ELb0EN7cutlass10bfloat16_tE19Flash_kernel_traitsILi128ELi64ELi64ELi4ES3_EELb0ELb0ELb0ELb0ELb1ELb0ELb0ELb0ENS_16Flash_fwd_paramsEEEvRKT8_iiiii) ;  /* 0x0000000000087944 */ /* 0x01efea0003c00000 */
[----:B------:R-:W-:Y:S05]  /*0080*/  BSYNC.RECONVERGENT B2 ;  /* 0x0000000000027941 */ /* 0x000fea0003800200 */
.L_x_8644:
[----:B------:R-:W-:Y:S05]  /*0090*/  EXIT ;  /* 0x000000000000794d */ /* 0x000fea0003800000 */
        .type           $_ZN5flash24flash_fwd_splitkv_kernelI23Flash_fwd_kernel_traitsILi128ELi64ELi64ELi4ELb0ELb0EN7cutlass10bfloat16_tE19Flash_kernel_traitsILi128ELi64ELi64ELi4ES3_EELb0ELb0ELb0ELb0ELb1ELb0ELb0ELb0EEEvNS_16Flash_fwd_paramsE$_ZN5flash30compute_attn_1rowblock_splitkvI23Flash_fwd_kernel_traitsILi128ELi64ELi64ELi4ELb0ELb0EN7cutlass10bfloat16_tE19Flash_kernel_traitsILi128ELi64ELi64ELi4ES3_EELb0ELb0ELb0ELb0ELb1ELb0ELb0ELb0ENS_16Flash_fwd_paramsEEEvRKT8_iiiii,@function
        .size           $_ZN5flash24flash_fwd_splitkv_kernelI23Flash_fwd_kernel_traitsILi128ELi64ELi64ELi4ELb0ELb0EN7cutlass10bfloat16_tE19Flash_kernel_traitsILi128ELi64ELi64ELi4ES3_EELb0ELb0ELb0ELb0ELb1ELb0ELb0ELb0EEEvNS_16Flash_fwd_paramsE$_ZN5flash30compute_attn_1rowblock_splitkvI23Flash_fwd_kernel_traitsILi128ELi64ELi64ELi4ELb0ELb0EN7cutlass10bfloat16_tE19Flash_kernel_traitsILi128ELi64ELi64ELi4ES3_EELb0ELb0ELb0ELb0ELb1ELb0ELb0ELb0ENS_16Flash_fwd_paramsEEEvRKT8_iiiii,(.L_x_14928 - $_ZN5flash24flash_fwd_splitkv_kernelI23Flash_fwd_kernel_traitsILi128ELi64ELi64ELi4ELb0ELb0EN7cutlass10bfloat16_tE19Flash_kernel_traitsILi128ELi64ELi64ELi4ES3_EELb0ELb0ELb0ELb0ELb1ELb0ELb0ELb0EEEvNS_16Flash_fwd_paramsE$_ZN5flash30compute_attn_1rowblock_splitkvI23Flash_fwd_kernel_traitsILi128ELi64ELi64ELi4ELb0ELb0EN7cutlass10bfloat16_tE19Flash_kernel_traitsILi128ELi64ELi64ELi4ES3_EELb0ELb0ELb0ELb0ELb1ELb0ELb0ELb0ENS_16Flash_fwd_paramsEEEvRKT8_iiiii)
$_ZN5flash24flash_fwd_splitkv_kernelI23Flash_fwd_kernel_traitsILi128ELi64ELi64ELi4ELb0ELb0EN7cutlass10bfloat16_tE19Flash_kernel_traitsILi128ELi64ELi64ELi4ES3_EELb0ELb0ELb0ELb0ELb1ELb0ELb0ELb0EEEvNS_16Flash_fwd_paramsE$_ZN5flash30compute_attn_1rowblock_splitkvI23Flash_fwd_kernel_traitsILi128ELi64ELi64ELi4ELb0ELb0EN7cutlass10bfloat16_tE19Flash_kernel_traitsILi128ELi64ELi64ELi4ES3_EELb0ELb0ELb0ELb0ELb1ELb0ELb0ELb0ENS_16Flash_fwd_paramsEEEvRKT8_iiiii:
[----:B------:R-:W1:Y:S02]  /*00a0*/  LDCU.64 UR4, c[0x0][0x358] ;  /* 0x00006b00ff0477ac */ /* 0x000e640008000a00 */
[----:B-1----:R-:W2:Y:S04]  /*00b0*/  LD.E.64 R14, desc[UR4][R2.64+0xe0] ;  /* 0x0000e004020e7980 */ /* 0x002ea8000c101b00 */
[----:B------:R-:W3:Y:S04]  /*00c0*/  LD.E.64 R6, desc[UR4][R2.64+0xe8] ;  /* 0x0000e80402067980 */ /* 0x000ee8000c101b00 */
[----:B------:R-:W4:Y:S04]  /*00d0*/  LD.E.64 R10, desc[UR4][R2.64+0xf0] ;  /* 0x0000f004020a7980 */ /* 0x000f28000c101b00 */
[----:B------:R-:W4:Y:S01]  /*00e0*/  LD.E.64 R8, desc[UR4][R2.64+0xf8] ;  /* 0x0000f80402087980 */ /* 0x000f22000c101b00 */
[----:B------:R-:W-:Y:S01]  /*00f0*/  IMAD.SHL.U32 R4, R162, 0x4, RZ ;  /* 0x00000004a2047824 */ /* 0x000fe200078e00ff */
[----:B--2---:R-:W-:-:S02]  /*0100*/  ISETP.NE.U32.AND P4, PT, R14, RZ, PT ;  /* 0x000000ff0e00720c */ /* 0x004fc40003f85070 */
[----:B---3--:R-:W-:Y:S02]  /*0110*/  ISETP.NE.U32.AND P3, PT, R6, RZ, PT ;  /* 0x000000ff0600720c */ /* 0x008fe40003f65070 */
[----:B------:R-:W-:Y:S02]  /*0120*/  ISETP.NE.AND.EX P4, PT, R15, RZ, PT, P4 ;  /* 0x000000ff0f00720c */ /* 0x000fe40003f85340 */
[----:B------:R-:W-:-:S11]  /*0130*/  ISETP.NE.AND.EX P3, PT, R7, RZ, PT, P3 ;  /* 0x000000ff0700720c */ /* 0x000fd60003f65330 */
[----:B------:R-:W5:Y:S04]  /*0140*/  @!P4 LD.E R21, desc[UR4][R2.64+0xb4] ;  /* 0x0000b4040215c980 */ /* 0x000f68000c101900 */
[----:B------:R-:W5:Y:S01]  /*0150*/  @!P3 LD.E R96, desc[UR4][R2.64+0xb8] ;  /* 0x0000b8040260b980 */ /* 0x000f62000c101900 */
[----:B----4-:R-:W-:Y:S02]  /*0160*/  ISETP.NE.U32.AND P1, PT, R10, RZ, PT ;  /* 0x000000ff0a00720c */ /* 0x010fe40003f25070 */
[----:B------:R-:W-:Y:S02]  /*0170*/  ISETP.NE.U32.AND P2, PT, R14, RZ, PT ;  /* 0x000000ff0e00720c */ /* 0x000fe40003f45070 */
[----:B------:R-:W-:Y:S02]  /*0180*/  ISETP.NE.AND.EX P1, PT, R11, RZ, PT, P1 ;  /* 0x000000ff0b00720c */ /* 0x000fe40003f25310 */
[----:B------:R-:W-:Y:S01]  /*0190*/  ISETP.NE.AND.EX P2, PT, R15, RZ, PT, P2 ;  /* 0x000000ff0f00720c */ /* 0x000fe20003f45320 */
[----:B------:R-:W-:-:S02]  /*01a0*/  IMAD.MOV.U32 R166, RZ, RZ, -0x1 ;  /* 0xffffffffffa67424 */ /* 0x000fc400078e00ff */
[----:B------:R-:W-:Y:S01]  /*01b0*/  IMAD.WIDE.U32 R14, R162, 0x4, R14 ;  /* 0x00000004a20e7825 */ /* 0x000fe200078e000e */
[----:B------:R-:W-:-:S03]  /*01c0*/  SHF.R.U32.HI R0, RZ, 0x1e, R162 ;  /* 0x0000001eff007819 */ /* 0x000fc600000116a2 */
[----:B------:R-:W-:Y:S01]  /*01d0*/  IMAD.MOV.U32 R13, RZ, RZ, RZ ;  /* 0x000000ffff0d7224 */ /* 0x000fe200078e00ff */
[----:B------:R-:W-:Y:S01]  /*01e0*/  BSSY.RECONVERGENT B0, `(.L_x_8645) ;  /* 0x0000013000007945 */ /* 0x000fe20003800200 */
[----:B------:R-:W5:Y:S02]  /*01f0*/  @P4 LD.E R5, desc[UR4][R14.64+0x4] ;  /* 0x000004040e054980 */ /* 0x000f64000c101900 */
[----:B------:R-:W-:Y:S02]  /*0200*/  @P1 IADD3 R22, P0, PT, R10, R4, RZ ;  /* 0x000000040a161210 */ /* 0x000fe40007f1e0ff */
[----:B------:R1:W5:Y:S01]  /*0210*/  @P2 LD.E R166, desc[UR4][R14.64] ;  /* 0x000000040ea62980 */ /* 0x000362000c101900 */
[----:B------:R-:W-:Y:S01]  /*0220*/  ISETP.NE.U32.AND P2, PT, R6, RZ, PT ;  /* 0x000000ff0600720c */ /* 0x000fe20003f45070 */
[----:B------:R-:W2:Y:S03]  /*0230*/  S2R R10, SR_TID.X ;  /* 0x00000000000a7919 */ /* 0x000ea60000002100 */
[----:B------:R-:W-:Y:S01]  /*0240*/  ISETP.NE.AND.EX P2, PT, R7, RZ, PT, P2 ;  /* 0x000000ff0700720c */ /* 0x000fe20003f45320 */
[----:B------:R-:W-:Y:S01]  /*0250*/  @P1 IMAD.X R23, R11, 0x1, R0, P0 ;  /* 0x000000010b171824 */ /* 0x000fe200000e0600 */
[----:B------:R-:W-:-:S04]  /*0260*/  ISETP.NE.U32.AND P0, PT, R8, RZ, PT ;  /* 0x000000ff0800720c */ /* 0x000fc80003f05070 */
[----:B------:R3:W5:Y:S01]  /*0270*/  @P1 LD.E R13, desc[UR4][R22.64] ;  /* 0x00000004160d1980 */ /* 0x000762000c101900 */
[----:B------:R-:W-:Y:S02]  /*0280*/  IADD3 R18, P1, PT, R6, R4, RZ ;  /* 0x0000000406127210 */ /* 0x000fe40007f3e0ff */
[----:B------:R-:W-:-:S03]  /*0290*/  ISETP.NE.AND.EX P0, PT, R9, RZ, PT, P0 ;  /* 0x000000ff0900720c */ /* 0x000fc60003f05300 */
[----:B------:R-:W-:Y:S02]  /*02a0*/  IMAD.X R19, R7, 0x1, R0, P1 ;  /* 0x0000000107137824 */ /* 0x000fe400008e0600 */
[----:B-1----:R-:W-:Y:S01]  /*02b0*/  IMAD.MOV.U32 R14, RZ, RZ, -0x1 ;  /* 0xffffffffff0e7424 */ /* 0x002fe200078e00ff */
[----:B------:R-:W-:Y:S07]  /*02c0*/  @!P2 BRA `(.L_x_8646) ;  /* 0x000000000010a947 */ /* 0x000fee0003800000 */
[----:B------:R-:W4:Y:S02]  /*02d0*/  LD.E.U8 R6, desc[UR4][R2.64+0x1b2] ;  /* 0x0001b20402067980 */ /* 0x000f24000c101100 */
[----:B----4-:R-:W-:-:S13]  /*02e0*/  ISETP.NE.AND P1, PT, R6, RZ, PT ;  /* 0x000000ff0600720c */ /* 0x010fda0003f25270 */
[----:B------:R-:W-:Y:S05]  /*02f0*/  @!P1 BRA `(.L_x_8646) ;  /* 0x0000000000049947 */ /* 0x000fea0003800000 */
[----:B------:R1:W5:Y:S02]  /*0300*/  LD.E R14, desc[UR4][R18.64] ;  /* 0x00000004120e7980 */ /* 0x000364000c101900 */
.L_x_8646:
[----:B------:R-:W-:Y:S05]  /*0310*/  BSYNC.RECONVERGENT B0 ;  /* 0x0000000000007941 */ /* 0x000fea0003800200 */
.L_x_8645:
[----:B------:R-:W-:Y:S04]  /*0320*/  BSSY.RECONVERGENT B0, `(.L_x_8647) ;  /* 0x0000007000007945 */ /* 0x000fe80003800200 */
[----:B------:R-:W-:Y:S05]  /*0330*/  @!P3 BRA `(.L_x_8648) ;  /* 0x000000000014b947 */ /* 0x000fea0003800000 */
[----:B------:R-:W4:Y:S02]  /*0340*/  LD.E.U8 R6, desc[UR4][R2.64+0x1b2] ;  /* 0x0001b20402067980 */ /* 0x000f24000c101100 */
[----:B----4-:R-:W-:-:S13]  /*0350*/  ISETP.NE.AND P1, PT, R6, RZ, PT ;  /* 0x000000ff0600720c */ /* 0x010fda0003f25270 */
[----:B------:R-:W4:Y:S02]  /*0360*/  @P1 LD.E R7, desc[UR4][R18.64+0x4] ;  /* 0x0000040412071980 */ /* 0x000f24000c101900 */
[----:B----45:R-:W-:-:S06]  /*0370*/  @P1 IADD3 R96, PT, PT, R7, -R14, RZ ;  /* 0x8000000e07601210 */ /* 0x030fcc0007ffe0ff */
[----:B------:R4:W5:Y:S02]  /*0380*/  @!P1 LD.E R96, desc[UR4][R18.64] ;  /* 0x0000000412609980 */ /* 0x000964000c101900 */
.L_x_8648:
[----:B------:R-:W-:Y:S05]  /*0390*/  BSYNC.RECONVERGENT B0 ;  /* 0x0000000000007941 */ /* 0x000fea0003800200 */
.L_x_8647:
        /* <DEDUP_REMOVED lines=8> */
.L_x_8650:
[----:B------:R-:W5:Y:S01]  /*0420*/  LD.E.64 R6, desc[UR4][R2.64+0x108] ;  /* 0x0001080402067980 */ /* 0x000f62000c101b00 */
[----:B------:R-:W-:Y:S01]  /*0430*/  BSSY.RECONVERGENT B0, `(.L_x_8652) ;  /* 0x0000006000007945 */ /* 0x000fe20003800200 */
[----:B------:R-:W-:Y:S01]  /*0440*/  IMAD.MOV.U32 R5, RZ, RZ, RZ ;  /* 0x000000ffff057224 */ /* 0x000fe200078e00ff */
[----:B-----5:R-:W-:-:S04]  /*0450*/  ISETP.NE.U32.AND P0, PT, R6, RZ, PT ;  /* 0x000000ff0600720c */ /* 0x020fc80003f05070 */
[----:B------:R-:W-:-:S13]  /*0460*/  ISETP.NE.AND.EX P0, PT, R7, RZ, PT, P0 ;  /* 0x000000ff0700720c */ /* 0x000fda0003f05300 */
[----:B------:R-:W-:Y:S05]  /*0470*/  @!P0 BRA `(.L_x_8653) ;  /* 0x0000000000048947 */ /* 0x000fea0003800000 */
[----:B------:R1:W5:Y:S02]  /*0480*/  LD.E R5, desc[UR4][R2.64+0xbc] ;  /* 0x0000bc0402057980 */ /* 0x000364000c101900 */
.L_x_8653:
[----:B------:R-:W-:Y:S05]  /*0490*/  BSYNC.RECONVERGENT B0 ;  /* 0x0000000000007941 */ /* 0x000fea0003800200 */
.L_x_8652:
[----:B-----5:R-:W-:Y:S02]  /*04a0*/  IADD3 R96, PT, PT, R5, R96, -R13 ;  /* 0x0000006005607210 */ /* 0x020fe40007ffe80d */
.L_x_8651:
[----:B------:R-:W-:Y:S05]  /*04b0*/  BSYNC.RECONVERGENT B1 ;  /* 0x0000000000017941 */ /* 0x000fea0003800200 */
.L_x_8649:
[----:B------:R-:W-:Y:S01]  /*04c0*/  IMAD.SHL.U32 R164, R17, 0x40, RZ ;  /* 0x0000004011a47824 */ /* 0x000fe200078e00ff */
[----:B------:R-:W-:Y:S01]  /*04d0*/  MOV R6, R160 ;  /* 0x000000a000067202 */ /* 0x000fe20000000f00 */
[----:B------:R-:W-:-:S03]  /*04e0*/  IMAD.MOV.U32 R7, RZ, RZ, 0x0 ;  /* 0x00000000ff077424 */ /* 0x000fc600078e00ff */
[----:B------:R-:W-:-:S13]  /*04f0*/  ISETP.GT.AND P0, PT, R21, R164, PT ;  /* 0x000000a41500720c */ /* 0x000fda0003f04270 */
[----:B-1234-:R-:W-:Y:S05]  /*0500*/  @!P0 RET.REL.NODEC R6 `(_ZN5flash24flash_fwd_splitkv_kernelI23Flash_fwd_kernel_traitsILi128ELi64ELi64ELi4ELb0ELb0EN7cutlass10bfloat16_tE19Flash_kernel_traitsILi128ELi64ELi64ELi4ES3_EELb0ELb0ELb0ELb0ELb1ELb0ELb0ELb0EEEvNS_16Flash_fwd_paramsE) ;  /* 0xfffffff806bc8950 */ /* 0x01efea0003c3ffff */
        /* <DEDUP_REMOVED lines=36> */
[----:B------:R-:W-:Y:S01]  /*0750*/  @!P0 IMAD.IADD R6, R15, 0x1, R6 ;  /* 0x000000010f068824 */ /* 0x000fe200078e0206 */
[----:B------:R-:W-:Y:S01]  /*0760*/  IADD3 R14, P3, PT, R14, R22, RZ ;  /* 0x000000160e0e7210 */ /* 0x000fe20007f7e0ff */
[----:B------:R-:W-:Y:S02]  /*0770*/  @P0 IMAD.IADD R6, R167, 0x1, R4 ;  /* 0x00000001a7060824 */ /* 0x000fe400078e0204 */
[----:B------:R-:W-:Y:S02]  /*0780*/  IMAD R0, R5, R0, R164 ;  /* 0x0000000005007224 */ /* 0x000fe400078e02a4 */
        /* <DEDUP_REMOVED lines=26> */
.L_x_8656:
[----:B------:R-:W-:Y:S05]  /*0930*/  BSYNC.RECONVERGENT B0 ;  /* 0x0000000000007941 */ /* 0x000fea0003800200 */
.L_x_8655:
        /* <DEDUP_REMOVED lines=18> */
.L_x_8658:
[----:B------:R-:W-:Y:S05]  /*0a60*/  BSYNC.RECONVERGENT B0 ;  /* 0x0000000000007941 */ /* 0x000fea0003800200 */
.L_x_8657:
        /* <DEDUP_REMOVED lines=14> */
.L_x_8660:
[----:B------:R-:W-:Y:S05]  /*0b50*/  BSYNC.RECONVERGENT B0 ;  /* 0x0000000000007941 */ /* 0x000fea0003800200 */
.L_x_8659:
        /* <DEDUP_REMOVED lines=14> */
.L_x_8662:
[----:B------:R-:W-:Y:S05]  /*0c40*/  BSYNC.RECONVERGENT B0 ;  /* 0x0000000000007941 */ /* 0x000fea0003800200 */
.L_x_8661:
[----:B------:R-:W-:Y:S01]  /*0c50*/  MOV R161, 0x0 ;  /* 0x0000000000a17802 */ /* 0x000fe20000000f00 */
[----:B------:R-:W-:Y:S04]  /*0c60*/  @!P6 ST.E desc[UR4][R4.64], R11 ;  /* 0x0000000b0400e985 */ /* 0x000fe8000c101904 */
[----:B------:R-:W-:Y:S04]  /*0c70*/  @!P5 ST.E desc[UR4][R4.64+0x40], R9 ;  /* 0x000040090400d985 */ /* 0x000fe8000c101904 */
[----:B------:R1:W-:Y:S02]  /*0c80*/  @!P4 ST.E desc[UR4][R4.64+0x80], R7 ;  /* 0x000080070400c985 */ /* 0x0003e4000c101904 */
[----:B-123-5:R-:W-:Y:S05]  /*0c90*/  @P3 RET.REL.NODEC R160 `(_ZN5flash24flash_fwd_splitkv_kernelI23Flash_fwd_kernel_traitsILi128ELi64ELi64ELi4ELb0ELb0EN7cutlass10bfloat16_tE19Flash_kernel_traitsILi128ELi64ELi64ELi4ES3_EELb0ELb0ELb0ELb0ELb1ELb0ELb0ELb0EEEvNS_16Flash_fwd_paramsE) ;  /* 0xfffffff0a0d83950 */ /* 0x02efea0003c3ffff */
[----:B------:R-:W-:Y:S02]  /*0ca0*/  MOV R3, 0x7f800000 ;  /* 0x7f80000000037802 */ /* 0x000fe40000000f00 */
[----:B------:R-:W-:-:S03]  /*0cb0*/  MOV R161, 0x0 ;  /* 0x0000000000a17802 */ /* 0x000fc60000000f00 */
[----:B------:R1:W-:Y:S02]  /*0cc0*/  ST.E desc[UR4][R4.64+0xc0], R3 ;  /* 0x0000c00304007985 */ /* 0x0003e4000c101904 */
[----:B-1----:R-:W-:Y:S05]  /*0cd0*/  RET.REL.NODEC R160 `(_ZN5flash24flash_fwd_splitkv_kernelI23Flash_fwd_kernel_traitsILi128ELi64ELi64ELi4ELb0ELb0EN7cutlass10bfloat16_tE19Flash_kernel_traitsILi128ELi64ELi64ELi4ES3_EELb0ELb0ELb0ELb0ELb1ELb0ELb0ELb0EEEvNS_16Flash_fwd_paramsE) ;  /* 0xfffffff0a0c87950 */ /* 0x002fea0003c3ffff */
.L_x_8654:
        /* <DEDUP_REMOVED lines=15> */
[----:B-1----:R-:W-:-:S03]  /*0dd0*/  LEA R5, R26, 0xffffffc0, 0x6 ;  /* 0xffffffc01a057811 */ /* 0x002fc600078e30ff */
        /* <DEDUP_REMOVED lines=28> */
[----:B------:R-:W-:-:S06]  /*0fa0*/  IMAD.WIDE.U32 R18, R12, R162, RZ ;  /* 0x000000a20c127225 */ /* 0x000fcc00078e00ff */
        /* <DEDUP_REMOVED lines=8> */
[----:B------:R1:W2:Y:S01]  /*1030*/  LD.E R4, desc[UR4][R18.64] ;  /* 0x0000000412047980 */ /* 0x0002a2000c101900 */
[----:B----4-:R-:W-:-:S04]  /*1040*/  IABS R6, R8 ;  /* 0x0000000800067213 */ /* 0x010fc80000000000 */
[----:B------:R-:W3:Y:S08]  /*1050*/  I2F.RP R7, R6 ;  /* 0x0000000600077306 */ /* 0x000ef00000209400 */
[----:B---3--:R-:W3:Y:S02]  /*1060*/  MUFU.RCP R32, R7 ;  /* 0x0000000700207308 */ /* 0x008ee40000001000 */
[----:B---3--:R-:W-:-:S06]  /*1070*/  IADD3 R32, PT, PT, R32, 0xffffffe, RZ ;  /* 0x0ffffffe20207810 */ /* 0x008fcc0007ffe0ff */
[----:B------:R-:W3:Y:S01]  /*1080*/  F2I.FTZ.U32.TRUNC.NTZ R33, R32 ;  /* 0x0000002000217305 */ /* 0x000ee2000021f000 */
[----:B-1----:R-:W-:Y:S02]  /*1090*/  IABS R18, R161 ;  /* 0x000000a100127213 */ /* 0x002fe40000000000 */
[----:B------:R-:W-:Y:S01]  /*10a0*/  IABS R0, R8 ;  /* 0x0000000800007213 */ /* 0x000fe20000000000 */
[----:B---3--:R-:W-:Y:S01]  /*10b0*/  IMAD.MOV R9, RZ, RZ, -R33 ;  /* 0x000000ffff097224 */ /* 0x008fe200078e0a21 */
[----:B------:R-:W-:-:S03]  /*10c0*/  MOV R32, RZ ;  /* 0x000000ff00207202 */ /* 0x000fc60000000f00 */
        /* <DEDUP_REMOVED lines=9> */
[----:B------:R-:W-:Y:S01]  /*1160*/  LOP3.LUT R6, R161, R8, RZ, 0x3c, !PT ;  /* 0x00000008a1067212 */ /* 0x000fe200078e3cff */
[----:B------:R-:W-:Y:S01]  /*1170*/  IMAD R5, R14, R12, R5 ;  /* 0x0000000c0e057224 */ /* 0x000fe200078e0205 */
[----:B------:R-:W-:Y:S02]  /*1180*/  @!P1 IADD3 R9, PT, PT, R9, 0x1, RZ ;  /* 0x0000000109099810 */ /* 0x000fe40007ffe0ff */
[----:B------:R-:W-:Y:S02]  /*1190*/  ISETP.GE.AND P0, PT, R6, RZ, PT ;  /* 0x000000ff0600720c */ /* 0x000fe40003f06270 */
[----:B------:R-:W-:Y:S01]  /*11a0*/  ISETP.NE.AND P1, PT, R8, RZ, PT ;  /* 0x000000ff0800720c */ /* 0x000fe20003f25270 */
[----:B------:R-:W-:Y:S01]  /*11b0*/  IMAD R6, R153, R5, RZ ;  /* 0x0000000599067224 */ /* 0x000fe200078e02ff */
[----:B------:R-:W-:-:S03]  /*11c0*/  SHF.R.S32.HI R11, RZ, 0x1f, R5 ;  /* 0x0000001fff0b7819 */ /* 0x000fc60000011405 */
[----:B------:R-:W-:Y:S02]  /*11d0*/  @P2 VIADD R9, R9, 0x1 ;  /* 0x0000000109092836 */ /* 0x000fe40000000000 */
[----:B------:R-:W-:-:S04]  /*11e0*/  IMAD R6, R152, R11, R6 ;  /* 0x0000000b98067224 */ /* 0x000fc800078e0206 */
[----:B------:R-:W-:Y:S02]  /*11f0*/  @!P0 IMAD.MOV R9, RZ, RZ, -R9 ;  /* 0x000000ffff098224 */ /* 0x000fe400078e0a09 */
[----:B------:R-:W-:Y:S02]  /*1200*/  @!P1 LOP3.LUT R9, RZ, R8, RZ, 0x33, !PT ;  /* 0x00000008ff099212 */ /* 0x000fe400078e33ff */
[----:B--2---:R-:W-:Y:S01]  /*1210*/  SHF.R.S32.HI R0, RZ, 0x1f, R4 ;  /* 0x0000001fff007819 */ /* 0x004fe20000011404 */
[-C--:B------:R-:W-:Y:S02]  /*1220*/  IMAD R7, R31, R4.reuse, RZ ;  /* 0x000000041f077224 */ /* 0x080fe400078e02ff */
[----:B------:R-:W-:-:S04]  /*1230*/  IMAD.WIDE.U32 R12, R30, R4, RZ ;  /* 0x000000041e0c7225 */ /* 0x000fc800078e00ff */
[----:B------:R-:W-:-:S05]  /*1240*/  IMAD R7, R30, R0, R7 ;  /* 0x000000001e077224 */ /* 0x000fca00078e0207 */
[----:B------:R-:W-:-:S03]  /*1250*/  IADD3 R13, PT, PT, R13, R7, RZ ;  /* 0x000000070d0d7210 */ /* 0x000fc60007ffe0ff */
[----:B------:R-:W-:-:S05]  /*1260*/  IMAD.WIDE.U32 R12, R5, R152, R12 ;  /* 0x00000098050c7225 */ /* 0x000fca00078e000c */
[----:B------:R-:W-:Y:S01]  /*1270*/  IADD3 R13, PT, PT, R13, R6, RZ ;  /* 0x000000060d0d7210 */ /* 0x000fe20007ffe0ff */
[----:B------:R-:W-:Y:S01]  /*1280*/  IMAD R7, R29, R9, RZ ;  /* 0x000000091d077224 */ /* 0x000fe200078e02ff */
        /* <DEDUP_REMOVED lines=10> */
.L_x_8664:
        /* <DEDUP_REMOVED lines=8> */
[----:B------:R-:W-:-:S02]  /*13b0*/  IABS R18, R161 ;  /* 0x000000a100127213 */ /* 0x000fc40000000000 */
[----:B------:R-:W-:Y:S02]  /*13c0*/  CS2R R168, SRZ ;  /* 0x0000000000a87805 */ /* 0x000fe4000001ff00 */
[----:B-1----:R-:W-:-:S04]  /*13d0*/  IABS R5, R8 ;  /* 0x0000000800057213 */ /* 0x002fc80000000000 */
[----:B------:R-:W1:Y:S08]  /*13e0*/  I2F.RP R11, R5 ;  /* 0x00000005000b7306 */ /* 0x000e700000209400 */
        /* <DEDUP_REMOVED lines=10> */
[----:B------:R-:W-:Y:S01]  /*1490*/  IMAD R4, R9, R4, R18 ;  /* 0x0000000409047224 */ /* 0x000fe200078e0212 */
[----:B------:R-:W-:-:S04]  /*14a0*/  @!P3 SHF.R.S32.HI R0, RZ, 0x1f, R13 ;  /* 0x0000001fff00b819 */ /* 0x000fc8000001140d */
[----:B------:R-:W-:Y:S01]  /*14b0*/  ISETP.GT.U32.AND P0, PT, R5, R4, PT ;  /* 0x000000040500720c */ /* 0x000fe20003f04070 */
[-C--:B--2---:R-:W-:Y:S02]  /*14c0*/  @!P3 IMAD R7, R153, R13.reuse, RZ ;  /* 0x0000000d9907b224 */ /* 0x084fe400078e02ff */
[----:B------:R-:W-:Y:S01]  /*14d0*/  @!P3 IMAD.WIDE.U32 R32, R152, R13, RZ ;  /* 0x0000000d9820b225 */ /* 0x000fe200078e00ff */
[----:B-----5:R-:W-:-:S03]  /*14e0*/  @!P3 SHF.R.S32.HI R6, RZ, 0x1f, R12 ;  /* 0x0000001fff06b819 */ /* 0x020fc6000001140c */
[----:B------:R-:W-:Y:S02]  /*14f0*/  @!P3 IMAD R0, R0, R152, R7 ;  /* 0x000000980000b224 */ /* 0x000fe400078e0207 */
[----:B---3--:R-:W-:Y:S02]  /*1500*/  @!P3 IMAD R11, R31, R12, RZ ;  /* 0x0000000c1f0bb224 */ /* 0x008fe400078e02ff */
[----:B------:R-:W-:Y:S01]  /*1510*/  @!P3 IMAD.IADD R33, R33, 0x1, R0 ;  /* 0x000000012121b824 */ /* 0x000fe200078e0200 */
[----:B------:R-:W-:Y:S01]  /*1520*/  @P3 IADD3 R0, PT, PT, R13, R14, RZ ;  /* 0x0000000e0d003210 */ /* 0x000fe20007ffe0ff */
[----:B------:R-:W-:Y:S02]  /*1530*/  @!P0 IMAD.IADD R4, R4, 0x1, -R5 ;  /* 0x0000000104048824 */ /* 0x000fe400078e0a05 */
[C---:B------:R-:W-:Y:S02]  /*1540*/  @!P3 IMAD R11, R30.reuse, R6, R11 ;  /* 0x000000061e0bb224 */ /* 0x040fe400078e020b */
[----:B------:R-:W-:Y:S01]  /*1550*/  @!P3 IMAD.WIDE.U32 R6, R30, R12, R32 ;  /* 0x0000000c1e06b225 */ /* 0x000fe200078e0020 */
[----:B------:R-:W-:-:S03]  /*1560*/  ISETP.GE.U32.AND P2, PT, R4, R5, PT ;  /* 0x000000050400720c */ /* 0x000fc60003f46070 */
[-C--:B------:R-:W-:Y:S02]  /*1570*/  @P3 IMAD R4, R153, R0.reuse, RZ ;  /* 0x0000000099043224 */ /* 0x080fe400078e02ff */
[----:B------:R-:W-:Y:S01]  /*1580*/  @P3 IMAD.WIDE.U32 R30, R152, R0, RZ ;  /* 0x00000000981e3225 */ /* 0x000fe200078e00ff */
[----:B------:R-:W-:Y:S02]  /*1590*/  LOP3.LUT R0, R161, R8, RZ, 0x3c, !PT ;  /* 0x00000008a1007212 */ /* 0x000fe400078e3cff */
[----:B------:R-:W-:Y:S01]  /*15a0*/  @!P3 IADD3 R11, PT, PT, R7, R11, RZ ;  /* 0x0000000b070bb210 */ /* 0x000fe20007ffe0ff */
[----:B------:R-:W-:Y:S01]  /*15b0*/  @P3 IMAD.MOV.U32 R6, RZ, RZ, R30 ;  /* 0x000000ffff063224 */ /* 0x000fe200078e001e */
[----:B------:R-:W-:Y:S02]  /*15c0*/  ISETP.GE.AND P1, PT, R0, RZ, PT ;  /* 0x000000ff0000720c */ /* 0x000fe40003f26270 */
[----:B------:R-:W-:Y:S02]  /*15d0*/  @!P0 IADD3 R9, PT, PT, R9, 0x1, RZ ;  /* 0x0000000109098810 */ /* 0x000fe40007ffe0ff */
[----:B------:R-:W-:-:S02]  /*15e0*/  @P3 IADD3 R11, PT, PT, R31, R4, RZ ;  /* 0x000000041f0b3210 */ /* 0x000fc40007ffe0ff */
[----:B------:R-:W-:Y:S01]  /*15f0*/  ISETP.NE.AND P0, PT, R8, RZ, PT ;  /* 0x000000ff0800720c */ /* 0x000fe20003f05270 */
[----:B------:R-:W-:Y:S01]  /*1600*/  @!P3 IMAD R0, R25, R13, RZ ;  /* 0x0000000d1900b224 */ /* 0x000fe200078e02ff */
[----:B------:R-:W-:Y:S01]  /*1610*/  LEA R5, R26, 0xffffffc0, 0x6 ;  /* 0xffffffc01a057811 */ /* 0x000fe200078e30ff */
[----:B------:R-:W-:Y:S01]  /*1620*/  IMAD.MOV.U32 R31, RZ, RZ, R11 ;  /* 0x000000ffff1f7224 */ /* 0x000fe200078e000b */
[----:B------:R-:W-:Y:S02]  /*1630*/  @!P3 SHF.R.S32.HI R7, RZ, 0x1f, R13 ;  /* 0x0000001fff07b819 */ /* 0x000fe4000001140d */
[----:B------:R-:W-:Y:S02]  /*1640*/  MOV R30, R6 ;  /* 0x00000006001e7202 */ /* 0x000fe40000000f00 */
[----:B------:R-:W-:Y:S01]  /*1650*/  @P2 IADD3 R9, PT, PT, R9, 0x1, RZ ;  /* 0x0000000109092810 */ /* 0x000fe20007ffe0ff */
[-C--:B------:R-:W-:Y:S02]  /*1660*/  IMAD R4, R153, R5.reuse, RZ ;  /* 0x0000000599047224 */ /* 0x080fe400078e02ff */
[----:B------:R-:W-:-:S04]  /*1670*/  IMAD.WIDE.U32 R30, R152, R5, R30 ;  /* 0x00000005981e7225 */ /* 0x000fc800078e001e */
[----:B------:R-:W-:Y:S02]  /*1680*/  @!P3 IMAD R0, R7, R24, R0 ;  /* 0x000000180700b224 */ /* 0x000fe400078e0200 */
[----:B------:R-:W-:Y:S01]  /*1690*/  @!P3 IMAD.WIDE.U32 R6, R24, R13, RZ ;  /* 0x0000000d1806b225 */ /* 0x000fe200078e00ff */
[----:B------:R-:W-:-:S03]  /*16a0*/  IADD3 R15, PT, PT, R31, R4, RZ ;  /* 0x000000041f0f7210 */ /* 0x000fc60007ffe0ff */
[----:B------:R-:W-:Y:S01]  /*16b0*/  @!P1 IMAD.MOV R9, RZ, RZ, -R9 ;  /* 0x000000ffff099224 */ /* 0x000fe200078e0a09 */
[----:B------:R-:W-:Y:S02]  /*16c0*/  @!P0 LOP3.LUT R9, RZ, R8, RZ, 0x33, !PT ;  /* 0x00000008ff098212 */ /* 0x000fe400078e33ff */
[----:B------:R-:W-:Y:S01]  /*16d0*/  @P3 IADD3 R13, PT, PT, R13, R14, RZ ;  /* 0x0000000e0d0d3210 */ /* 0x000fe20007ffe0ff */
[----:B------:R-:W-:Y:S01]  /*16e0*/  IMAD.MOV.U32 R14, RZ, RZ, R30 ;  /* 0x000000ffff0e7224 */ /* 0x000fe200078e001e */
[----:B------:R-:W-:Y:S01]  /*16f0*/  @!P3 IADD3 R31, PT, PT, R7, R0, RZ ;  /* 0x00000000071fb210 */ /* 0x000fe20007ffe0ff */
[----:B----4-:R-:W-:Y:S01]  /*1700*/  @!P3 IMAD R0, R23, R12, RZ ;  /* 0x0000000c1700b224 */ /* 0x010fe200078e02ff */
[----:B------:R-:W-:Y:S01]  /*1710*/  @!P3 SHF.R.S32.HI R7, RZ, 0x1f, R12 ;  /* 0x0000001fff07b819 */ /* 0x000fe2000001140c */
[----:B------:R-:W-:Y:S01]  /*1720*/  IMAD R11, R29, R9, RZ ;  /* 0x000000091d0b7224 */ /* 0x000fe200078e02ff */
[----:B------:R-:W-:Y:S02]  /*1730*/  @!P3 MOV R30, R6 ;  /* 0x00000006001eb202 */ /* 0x000fe40000000f00 */
[----:B------:R-:W-:Y:S01]  /*1740*/  SHF.R.S32.HI R4, RZ, 0x1f, R9 ;  /* 0x0000001fff047819 */ /* 0x000fe20000011409 */
[----:B------:R-:W-:-:S02]  /*1750*/  @!P3 IMAD R0, R22, R7, R0 ;  /* 0x000000071600b224 */ /* 0x000fc400078e0200 */
[----:B------:R-:W-:-:S04]  /*1760*/  @!P3 IMAD.WIDE.U32 R22, R22, R12, R30 ;  /* 0x0000000c1616b225 */ /* 0x000fc800078e001e */
[C---:B------:R-:W-:Y:S02]  /*1770*/  IMAD R11, R28.reuse, R4, R11 ;  /* 0x000000041c0b7224 */ /* 0x040fe400078e020b */
[----:B------:R-:W-:-:S04]  /*1780*/  IMAD.WIDE.U32 R6, R28, R9, R14 ;  /* 0x000000091c067225 */ /* 0x000fc800078e000e */
[-C--:B------:R-:W-:Y:S02]  /*1790*/  @P3 IMAD R4, R25, R13.reuse, RZ ;  /* 0x0000000d19043224 */ /* 0x080fe400078e02ff */
[----:B------:R-:W-:Y:S01]  /*17a0*/  @P3 IMAD.WIDE.U32 R12, R24, R13, RZ ;  /* 0x0000000d180c3225 */ /* 0x000fe200078e00ff */
[----:B------:R-:W-:Y:S02]  /*17b0*/  @!P3 IADD3 R15, PT, PT, R23, R0, RZ ;  /* 0x00000000170fb210 */ /* 0x000fe40007ffe0ff */
[----:B------:R-:W-:Y:S01]  /*17c0*/  IADD3 R0, PT, PT, R7, R11, RZ ;  /* 0x0000000b07007210 */ /* 0x000fe20007ffe0ff */
[----:B------:R-:W-:Y:S01]  /*17d0*/  @!P3 IMAD.MOV.U32 R16, RZ, RZ, R22 ;  /* 0x000000ffff10b224 */ /* 0x000fe200078e0016 */
[----:B------:R-:W-:Y:S01]  /*17e0*/  MOV R14, R6 ;  /* 0x00000006000e7202 */ /* 0x000fe20000000f00 */
[----:B------:R-:W-:Y:S01]  /*17f0*/  @P3 IMAD.IADD R15, R13, 0x1, R4 ;  /* 0x000000010d0f3824 */ /* 0x000fe200078e0204 */
[----:B------:R-:W-:Y:S02]  /*1800*/  @P3 MOV R16, R12 ;  /* 0x0000000c00103202 */ /* 0x000fe40000000f00 */
[----:B------:R-:W-:-:S02]  /*1810*/  MOV R11, RZ ;  /* 0x000000ff000b7202 */ /* 0x000fc40000000f00 */
.L_x_8665:
[----:B------:R-:W-:Y:S05]  /*1820*/  BSYNC.RECONVERGENT B0 ;  /* 0x0000000000007941 */ /* 0x000fea0003800200 */
.L_x_8663:
        /* <DEDUP_REMOVED lines=12> */
[----:B------:R-:W-:Y:S02]  /*18f0*/  IMAD.MOV.U32 R36, RZ, RZ, RZ ;  /* 0x000000ffff247224 */ /* 0x000fe400078e00ff */
        /* <DEDUP_REMOVED lines=10> */
[----:B------:R-:W1:Y:S01]  /*19a0*/  S2R R9, SR_CgaCtaId ;  /* 0x0000000000097919 */ /* 0x000e620000008800 */
[----:B------:R-:W-:Y:S01]  /*19b0*/  LOP3.LUT R4, R161, R8, RZ, 0x3c, !PT ;  /* 0x00000008a1047212 */ /* 0x000fe200078e3cff */
[----:B------:R-:W-:Y:S01]  /*19c0*/  @!P1 VIADD R19, R19, 0x1 ;  /* 0x0000000113139836 */ /* 0x000fe20000000000 */
[----:B------:R-:W-:Y:S02]  /*19d0*/  ISETP.NE.AND P1, PT, R8, RZ, PT ;  /* 0x000000ff0800720c */ /* 0x000fe40003f25270 */
[----:B------:R-:W-:Y:S01]  /*19e0*/  ISETP.GE.AND P0, PT, R4, RZ, PT ;  /* 0x000000ff0400720c */ /* 0x000fe20003f06270 */
[----:B-----5:R-:W-:Y:S02]  /*19f0*/  IMAD R18, R11, R24, RZ ;  /* 0x000000180b127224 */ /* 0x020fe400078e02ff */
[----:B------:R-:W-:-:S03]  /*1a00*/  IMAD.SHL.U32 R4, R10, 0x8, RZ ;  /* 0x000000080a047824 */ /* 0x000fc600078e00ff */
[----:B------:R-:W-:Y:S02]  /*1a10*/  @P3 VIADD R19, R19, 0x1 ;  /* 0x0000000113133836 */ /* 0x000fe40000000000 */
[C---:B------:R-:W-:Y:S02]  /*1a20*/  IMAD R11, R5.reuse, R25, R18 ;  /* 0x00000019050b7224 */ /* 0x040fe400078e0212 */
[----:B------:R-:W-:-:S04]  /*1a30*/  IMAD.WIDE.U32 R36, R5, R24, RZ ;  /* 0x0000001805247225 */ /* 0x000fc800078e00ff */
[----:B------:R-:W-:Y:S01]  /*1a40*/  @!P0 IMAD.MOV R19, RZ, RZ, -R19 ;  /* 0x000000ffff138224 */ /* 0x000fe200078e0a13 */
[----:B------:R-:W-:Y:S01]  /*1a50*/  @!P1 LOP3.LUT R19, RZ, R8, RZ, 0x33, !PT ;  /* 0x00000008ff139212 */ /* 0x000fe200078e33ff */
[----:B------:R-:W-:Y:S01]  /*1a60*/  IMAD.IADD R8, R37, 0x1, R11 ;  /* 0x0000000125087824 */ /* 0x000fe200078e020b */
[----:B------:R-:W-:Y:S02]  /*1a70*/  LOP3.LUT R5, R4, 0x38, RZ, 0xc0, !PT ;  /* 0x0000003804057812 */ /* 0x000fe400078ec0ff */
[----:B------:R-:W-:Y:S01]  /*1a80*/  SHF.R.S32.HI R18, RZ, 0x1f, R19 ;  /* 0x0000001fff127819 */ /* 0x000fe20000011413 */
[-C--:B------:R-:W-:Y:S01]  /*1a90*/  IMAD R11, R35, R19.reuse, RZ ;  /* 0x00000013230b7224 */ /* 0x080fe200078e02ff */
[----:B------:R-:W-:Y:S01]  /*1aa0*/  IADD3 R16, P1, P0, R36, R16, R5 ;  /* 0x0000001024107210 */ /* 0x000fe2000783e005 */
[----:B------:R-:W-:Y:S01]  /*1ab0*/  IMAD.WIDE.U32 R36, R34, R19, RZ ;  /* 0x0000001322247225 */ /* 0x000fe200078e00ff */
[----:B------:R-:W-:-:S03]  /*1ac0*/  MOV R20, 0x400 ;  /* 0x0000040000147802 */ /* 0x000fc60000000f00 */
[----:B------:R-:W-:Y:S01]  /*1ad0*/  IMAD R11, R18, R34, R11 ;  /* 0x00000022120b7224 */ /* 0x000fe200078e020b */
[----:B-1----:R-:W-:Y:S02]  /*1ae0*/  LEA R9, R9, R20, 0x18 ;  /* 0x0000001409097211 */ /* 0x002fe400078ec0ff */
[----:B------:R-:W-:Y:S01]  /*1af0*/  IADD3.X R15, PT, PT, R8, R15, RZ, P1, P0 ;  /* 0x0000000f080f7210 */ /* 0x000fe20000fe04ff */
[----:B------:R-:W-:Y:S01]  /*1b00*/  IMAD.IADD R20, R37, 0x1, R11 ;  /* 0x0000000125147824 */ /* 0x000fe200078e020b */
[----:B------:R-:W-:Y:S01]  /*1b10*/  IADD3 R16, P0, PT, R16, R36, RZ ;  /* 0x0000002410107210 */ /* 0x000fe20007f1e0ff */
[----:B------:R-:W-:Y:S01]  /*1b20*/  IMAD.MOV.U32 R19, RZ, RZ, RZ ;  /* 0x000000ffff137224 */ /* 0x000fe200078e00ff */
[----:B------:R-:W-:Y:S01]  /*1b30*/  SHF.R.U32.HI R18, RZ, 0x3, R10 ;  /* 0x00000003ff127819 */ /* 0x000fe2000001160a */
[----:B------:R-:W-:-:S04]  /*1b40*/  IMAD.IADD R154, R21, 0x1, -R164 ;  /* 0x00000001159a7824 */ /* 0x000fc800078e0aa4 */
[----:B------:R-:W-:-:S04]  /*1b50*/  IMAD.WIDE.U32 R34, R17, 0x40, R18 ;  /* 0x0000004011227825 */ /* 0x000fc800078e0012 */
[----:B------:R-:W-:Y:S01]  /*1b60*/  IMAD.X R17, R15, 0x1, R20, P0 ;  /* 0x000000010f117824 */ /* 0x000fe200000e0614 */
[----:B------:R-:W-:Y:S01]  /*1b70*/  IADD3 R20, P0, PT, R5, R14, RZ ;  /* 0x0000000e05147210 */ /* 0x000fe20007f1e0ff */
[C---:B------:R-:W-:Y:S01]  /*1b80*/  VIADD R15, R18.reuse, 0x10 ;  /* 0x00000010120f7836 */ /* 0x040fe20000000000 */
[----:B------:R-:W-:-:S03]  /*1b90*/  ISETP.GE.AND P6, PT, R18, R154, PT ;  /* 0x0000009a1200720c */ /* 0x000fc60003fc6270 */
[----:B------:R-:W-:Y:S01]  /*1ba0*/  IMAD.X R21, RZ, RZ, R0, P0 ;  /* 0x000000ffff157224 */ /* 0x000fe200000e0600 */
[----:B------:R-:W-:Y:S01]  /*1bb0*/  ISETP.GE.AND P4, PT, R15, R154, PT ;  /* 0x0000009a0f00720c */ /* 0x000fe20003f86270 */
[----:B------:R-:W-:Y:S02]  /*1bc0*/  IMAD R155, R153, R18, RZ ;  /* 0x00000012999b7224 */ /* 0x000fe400078e02ff */
[----:B------:R-:W-:-:S04]  /*1bd0*/  IMAD.WIDE.U32 R20, R18, R152, R20 ;  /* 0x0000009812147225 */ /* 0x000fc800078e0014 */
[----:B------:R-:W-:Y:S01]  /*1be0*/  IMAD.IADD R155, R21, 0x1, R155 ;  /* 0x00000001159b7824 */ /* 0x000fe200078e029b */
[----:B------:R-:W-:Y:S01]  /*1bf0*/  LEA R163, R26, 0xffffffc0, 0x6 ;  /* 0xffffffc01aa37811 */ /* 0x000fe200078e30ff */
[----:B------:R-:W-:-:S04]  /*1c00*/  IMAD.WIDE.U32 R16, R18, R24, R16 ;  /* 0x0000001812107225 */ /* 0x000fc800078e0010 */
[----:B--2---:R-:W-:-:S04]  /*1c10*/  @P2 IMAD.WIDE.U32 R36, R22, R166, RZ ;  /* 0x000000a616242225 */ /* 0x004fc800078e00ff */
[----:B------:R-:W-:Y:S02]  /*1c20*/  @P2 IMAD R11, R23, R166, RZ ;  /* 0x000000a6170b2224 */ /* 0x000fe400078e02ff */
[-C--:B---3--:R-:W-:Y:S02]  /*1c30*/  @!P2 IMAD R8, R33, R162.reuse, RZ ;  /* 0x000000a22108a224 */ /* 0x088fe400078e02ff */
[----:B------:R-:W-:-:S04]  /*1c40*/  @!P2 IMAD.WIDE.U32 R32, R32, R162, RZ ;  /* 0x000000a22020a225 */ /* 0x000fc800078e00ff */
[----:B------:R-:W-:Y:S02]  /*1c50*/  @P2 IMAD.MOV.U32 R32, RZ, RZ, R36 ;  /* 0x000000ffff202224 */ /* 0x000fe400078e0024 */
[----:B------:R-:W-:Y:S02]  /*1c60*/  @!P2 IMAD.IADD R8, R33, 0x1, R8 ;  /* 0x000000012108a824 */ /* 0x000fe400078e0208 */
[----:B------:R-:W-:Y:S01]  /*1c70*/  @P2 IMAD.IADD R8, R37, 0x1, R11 ;  /* 0x0000000125082824 */ /* 0x000fe200078e020b */
[----:B------:R-:W-:Y:S01]  /*1c80*/  IADD3 R38, P3, PT, R5, R32, RZ ;  /* 0x0000002005267210 */ /* 0x000fe20007f7e0ff */
[C---:B------:R-:W-:Y:S02]  /*1c90*/  VIADD R5, R18.reuse, 0x20 ;  /* 0x0000002012057836 */ /* 0x040fe40000000000 */
[----:B------:R-:W-:-:S03]  /*1ca0*/  VIADD R11, R18, 0x30 ;  /* 0x00000030120b7836 */ /* 0x000fc60000000000 */
[-C--:B------:R-:W-:Y:S02]  /*1cb0*/  ISETP.GE.AND P0, PT, R5, R154.reuse, PT ;  /* 0x0000009a0500720c */ /* 0x080fe40003f06270 */
[----:B------:R-:W-:Y:S01]  /*1cc0*/  ISETP.GE.AND P1, PT, R11, R154, PT ;  /* 0x0000009a0b00720c */ /* 0x000fe20003f26270 */
[----:B------:R-:W-:Y:S01]  /*1cd0*/  IMAD.X R39, RZ, RZ, R8, P3 ;  /* 0x000000ffff277224 */ /* 0x000fe200018e0608 */
[C---:B------:R-:W-:Y:S01]  /*1ce0*/  LEA R156, P3, R20.reuse, R28, 0x1 ;  /* 0x0000001c149c7211 */ /* 0x040fe200078608ff */
[----:B----4-:R-:W-:Y:S02]  /*1cf0*/  IMAD R0, R31, R161, RZ ;  /* 0x000000a11f007224 */ /* 0x010fe400078e02ff */
[----:B------:R-:W-:Y:S01]  /*1d00*/  IMAD.WIDE.U32 R38, R161, R30, R38 ;  /* 0x0000001ea1267225 */ /* 0x000fe200078e0026 */
[----:B------:R-:W-:-:S03]  /*1d10*/  LEA.HI.X R155, R20, R29, R155, 0x1, P3 ;  /* 0x0000001d149b7211 */ /* 0x000fc600018f0c9b */
[--C-:B------:R-:W-:Y:S02]  /*1d20*/  @!P2 IMAD.MOV.U32 R32, RZ, RZ, R22.reuse ;  /* 0x000000ffff20a224 */ /* 0x100fe400078e0016 */
[----:B------:R-:W-:Y:S02]  /*1d30*/  @P2 IMAD.MOV.U32 R32, RZ, RZ, R22 ;  /* 0x000000ffff202224 */ /* 0x000fe400078e0016 */
[--C-:B------:R-:W-:Y:S01]  /*1d40*/  @!P2 IMAD.MOV.U32 R33, RZ, RZ, R23.reuse ;  /* 0x000000ffff21a224 */ /* 0x100fe200078e0017 */
[C---:B------:R-:W-:Y:S01]  /*1d50*/  @!P4 IADD3 R8, P5, PT, R34.reuse, 0x10, RZ ;  /* 0x000000102208c810 */ /* 0x040fe20007fbe0ff */
[----:B------:R-:W-:Y:S01]  /*1d60*/  @P2 IMAD.MOV.U32 R33, RZ, RZ, R23 ;  /* 0x000000ffff212224 */ /* 0x000fe200078e0017 */
[C---:B------:R-:W-:Y:S01]  /*1d70*/  @!P0 IADD3 R14, P3, PT, R34.reuse, 0x20, RZ ;  /* 0x00000020220e8810 */ /* 0x040fe20007f7e0ff */
[----:B------:R-:W-:Y:S01]  /*1d80*/  IMAD.IADD R39, R39, 0x1, R0 ;  /* 0x0000000127277824 */ /* 0x000fe200078e0200 */
[----:B------:R-:W-:Y:S01]  /*1d90*/  @!P1 IADD3 R22, P2, PT, R34, 0x30, RZ ;  /* 0x0000003022169810 */ /* 0x000fe20007f5e0ff */
[----:B------:R-:W-:-:S02]  /*1da0*/  @!P6 IMAD R23, R35, R32, RZ ;  /* 0x000000202317e224 */ /* 0x000fc400078e02ff */
[----:B------:R-:W-:Y:S02]  /*1db0*/  @!P0 IMAD.MOV.U32 R30, RZ, RZ, R38 ;  /* 0x000000ffff1e8224 */ /* 0x000fe400078e0026 */
[----:B------:R-:W-:Y:S02]  /*1dc0*/  @!P0 IMAD.MOV.U32 R31, RZ, RZ, R39 ;  /* 0x000000ffff1f8224 */ /* 0x000fe400078e0027 */
[--C-:B------:R-:W-:Y:S02]  /*1dd0*/  @!P4 IMAD.X R21, RZ, RZ, R35.reuse, P5 ;  /* 0x000000ffff15c224 */ /* 0x100fe400028e0623 */
[--C-:B------:R-:W-:Y:S02]  /*1de0*/  @!P0 IMAD.X R19, RZ, RZ, R35.reuse, P3 ;  /* 0x000000ffff138224 */ /* 0x100fe400018e0623 */
[----:B------:R-:W-:Y:S02]  /*1df0*/  @!P1 IMAD.X R20, RZ, RZ, R35, P2 ;  /* 0x000000ffff149224 */ /* 0x000fe400010e0623 */
[----:B------:R-:W-:-:S02]  /*1e00*/  @!P6 IMAD R0, R34, R33, R23 ;  /* 0x000000212200e224 */ /* 0x000fc400078e0217 */
[--C-:B------:R-:W-:Y:S02]  /*1e10*/  @!P4 IMAD.MOV.U32 R36, RZ, RZ, R38.reuse ;  /* 0x000000ffff24c224 */ /* 0x100fe400078e0026 */
[--C-:B------:R-:W-:Y:S02]  /*1e20*/  @!P4 IMAD.MOV.U32 R37, RZ, RZ, R39.reuse ;  /* 0x000000ffff25c224 */ /* 0x100fe400078e0027 */
[--C-:B------:R-:W-:Y:S02]  /*1e30*/  @!P1 IMAD.MOV.U32 R28, RZ, RZ, R38.reuse ;  /* 0x000000ffff1c9224 */ /* 0x100fe400078e0026 */
[--C-:B------:R-:W-:Y:S02]  /*1e40*/  @!P1 IMAD.MOV.U32 R29, RZ, RZ, R39.reuse ;  /* 0x000000ffff1d9224 */ /* 0x100fe400078e0027 */
[----:B------:R-:W-:-:S04]  /*1e50*/  @!P6 IMAD.WIDE.U32 R34, R34, R32, R38 ;  /* 0x000000202222e225 */ /* 0x000fc800078e0026 */
[----:B------:R-:W-:Y:S01]  /*1e60*/  @!P0 IMAD.WIDE.U32 R38, R32, R14, R30 ;  /* 0x0000000e20268225 */ /* 0x000fe200078e001e */
[----:B------:R-:W-:-:S03]  /*1e70*/  LOP3.LUT R31, R4, 0x1c0, RZ, 0xc0, !PT ;  /* 0x000001c0041f7812 */ /* 0x000fc600078ec0ff */
[-C--:B------:R-:W-:Y:S01]  /*1e80*/  @!P4 IMAD R21, R21, R32.reuse, RZ ;  /* 0x000000201515c224 */ /* 0x080fe200078e02ff */
[----:B------:R-:W-:Y:S01]  /*1e90*/  LOP3.LUT R31, R31, 0x38, R10, 0xf8, !PT ;  /* 0x000000381f1f7812 */ /* 0x000fe200078ef80a */
[----:B------:R-:W-:Y:S01]  /*1ea0*/  @!P0 IMAD R19, R19, R32, RZ ;  /* 0x0000002013138224 */ /* 0x000fe200078e02ff */
[----:B------:R-:W-:Y:S01]  /*1eb0*/  @!P6 LEA R40, P2, R34, R6, 0x1 ;  /* 0x000000062228e211 */ /* 0x000fe200078408ff */
[-C--:B------:R-:W-:Y:S02]  /*1ec0*/  @!P4 IMAD R21, R33, R8.reuse, R21 ;  /* 0x000000082115c224 */ /* 0x080fe400078e0215 */
[----:B------:R-:W-:Y:S01]  /*1ed0*/  @!P4 IMAD.WIDE.U32 R36, R32, R8, R36 ;  /* 0x000000082024c225 */ /* 0x000fe200078e0024 */
[----:B------:R-:W-:-:S03]  /*1ee0*/  LOP3.LUT R31, R31, 0x38, R4, 0x78, !PT ;  /* 0x000000381f1f7812 */ /* 0x000fc600078e7804 */
[----:B------:R-:W-:Y:S02]  /*1ef0*/  @!P1 IMAD R23, R20, R32, RZ ;  /* 0x0000002014179224 */ /* 0x000fe400078e02ff */
[----:B------:R-:W-:Y:S02]  /*1f00*/  @!P6 IMAD.IADD R27, R35, 0x1, R0 ;  /* 0x00000001231be824 */ /* 0x000fe400078e0200 */
[C---:B------:R-:W-:Y:S02]  /*1f10*/  @!P0 IMAD R19, R33.reuse, R14, R19 ;  /* 0x0000000e21138224 */ /* 0x040fe400078e0213 */
[-C--:B------:R-:W-:Y:S01]  /*1f20*/  @!P1 IMAD R0, R33, R22.reuse, R23 ;  /* 0x0000001621009224 */ /* 0x080fe200078e0217 */
[----:B------:R-:W-:Y:S01]  /*1f30*/  @!P6 LEA.HI.X R41, R34, R7, R27, 0x1, P2 ;  /* 0x000000072229e211 */ /* 0x000fe200010f0c1b */
[----:B------:R-:W-:Y:S01]  /*1f40*/  @!P1 IMAD.WIDE.U32 R28, R32, R22, R28 ;  /* 0x00000016201c9225 */ /* 0x000fe200078e001c */
[----:B------:R-:W-:-:S03]  /*1f50*/  @!P4 LEA R22, P3, R36, R6, 0x1 ;  /* 0x000000062416c211 */ /* 0x000fc600078608ff */
[----:B------:R-:W-:Y:S01]  /*1f60*/  @!P4 IMAD.IADD R21, R37, 0x1, R21 ;  /* 0x000000012515c824 */ /* 0x000fe200078e0215 */
[-C--:B------:R-:W-:Y:S01]  /*1f70*/  @!P0 LEA R20, P2, R38, R6.reuse, 0x1 ;  /* 0x0000000626148211 */ /* 0x080fe200078408ff */
[----:B------:R-:W-:Y:S01]  /*1f80*/  @!P0 IMAD.IADD R19, R39, 0x1, R19 ;  /* 0x0000000127138824 */ /* 0x000fe200078e0213 */
[----:B------:R-:W-:Y:S02]  /*1f90*/  LOP3.LUT R8, R31, 0x1e00, R4, 0xf8, !PT ;  /* 0x00001e001f087812 */ /* 0x000fe400078ef804 */
[-C--:B------:R-:W-:Y:S01]  /*1fa0*/  @!P4 LEA.HI.X R23, R36, R7.reuse, R21, 0x1, P3 ;  /* 0x000000072417c211 */ /* 0x080fe200018f0c15 */
[----:B------:R-:W-:Y:S01]  /*1fb0*/  IMAD.IADD R14, R96, 0x1, -R163 ;  /* 0x00000001600e7824 */ /* 0x000fe200078e0aa3 */
[----:B------:R-:W-:Y:S01]  /*1fc0*/  @!P0 LEA.HI.X R21, R38, R7, R19, 0x1, P2 ;  /* 0x0000000726158211 */ /* 0x000fe200010f0c13 */
[----:B------:R-:W-:Y:S01]  /*1fd0*/  @!P1 IMAD.IADD R19, R29, 0x1, R0 ;  /* 0x000000011d139824 */ /* 0x000fe200078e0200 */
[----:B------:R-:W-:Y:S01]  /*1fe0*/  @!P1 LEA R30, P3, R28, R6, 0x1 ;  /* 0x000000061c1e9211 */ /* 0x000fe200078608ff */
[----:B------:R-:W-:Y:S01]  /*1ff0*/  IMAD R165, R8, 0x2, R9 ;  /* 0x0000000208a57824 */ /* 0x000fe200078e0209 */
[----:B------:R-:W-:-:S02]  /*2000*/  ISETP.GE.AND P5, PT, R15, R14, PT ;  /* 0x0000000e0f00720c */ /* 0x000fc40003fa6270 */
[----:B------:R-:W-:Y:S02]  /*2010*/  @!P1 LEA.HI.X R31, R28, R7, R19, 0x1, P3 ;  /* 0x000000071c1f9211 */ /* 0x000fe400018f0c13 */
[----:B------:R-:W-:Y:S01]  /*2020*/  @!PT LDS RZ, [RZ] ;  /* 0x00000000fffff984 */ /* 0x000fe20000000800 */
[----:B------:R-:W-:Y:S01]  /*2030*/  @!PT LDS RZ, [RZ] ;  /* 0x00000000fffff984 */ /* 0x000fe20000000800 */
[----:B------:R-:W-:Y:S01]  /*2040*/  @!PT LDS RZ, [RZ] ;  /* 0x00000000fffff984 */ /* 0x000fe20000000800 */
[----:B------:R-:W-:Y:S01]  /*2050*/  @!P6 LDGSTS.E.BYPASS.LTC128B.128 [R165], desc[UR4][R40.64] ;  /* 0x0000000028a5efae */ /* 0x000fe2000b981a04 */
[----:B------:R-:W-:-:S03]  /*2060*/  ISETP.GE.AND P3, PT, R11, R14, PT ;  /* 0x0000000e0b00720c */ /* 0x000fc60003f66270 */
[----:B------:R-:W-:Y:S01]  /*2070*/  @!P6 LDGSTS.E.BYPASS.LTC128B.128 [R165+0x2000], desc[UR4][R40.64+0x80] ;  /* 0x0200008028a5efae */ /* 0x000fe2000b981a04 */
[----:B------:R-:W-:-:S03]  /*2080*/  ISETP.GE.AND P6, PT, R18, R14, PT ;  /* 0x0000000e1200720c */ /* 0x000fc60003fc6270 */
[----:B------:R-:W-:Y:S01]  /*2090*/  @!P4 LDGSTS.E.BYPASS.LTC128B.128 [R165+0x800], desc[UR4][R22.64] ;  /* 0x0080000016a5cfae */ /* 0x000fe2000b981a04 */
[----:B------:R-:W-:-:S03]  /*20a0*/  IMAD.SHL.U32 R6, R152, 0x10, RZ ;  /* 0x0000001098067824 */ /* 0x000fc600078e00ff */
[----:B------:R-:W-:Y:S01]  /*20b0*/  @!P4 LDGSTS.E.BYPASS.LTC128B.128 [R165+0x2800], desc[UR4][R22.64+0x80] ;  /* 0x0280008016a5cfae */ /* 0x000fe2000b981a04 */
[----:B------:R-:W-:-:S03]  /*20c0*/  ISETP.GE.AND P4, PT, R5, R14, PT ;  /* 0x0000000e0500720c */ /* 0x000fc60003f86270 */
[----:B------:R-:W-:Y:S01]  /*20d0*/  @!P0 LDGSTS.E.BYPASS.LTC128B.128 [R165+0x1000], desc[UR4][R20.64] ;  /* 0x0100000014a58fae */ /* 0x000fe2000b981a04 */
[----:B------:R-:W-:-:S03]  /*20e0*/  SHF.L.U64.HI R8, R152, 0x4, R153 ;  /* 0x0000000498087819 */ /* 0x000fc60000010299 */
[----:B------:R1:W-:Y:S01]  /*20f0*/  @!P0 LDGSTS.E.BYPASS.LTC128B.128 [R165+0x3000], desc[UR4][R20.64+0x80] ;  /* 0x0300008014a58fae */ /* 0x0003e2000b981a04 */
[C---:B------:R-:W-:Y:S01]  /*2100*/  @!P5 LEA R28, P0, R6.reuse, R156, 0x1 ;  /* 0x0000009c061cd211 */ /* 0x040fe200078008ff */
[----:B------:R-:W-:Y:S02]  /*2110*/  @!P6 IMAD.MOV.U32 R157, RZ, RZ, R155 ;  /* 0x000000ffff9de224 */ /* 0x000fe400078e009b */
[----:B------:R2:W-:Y:S01]  /*2120*/  @!P1 LDGSTS.E.BYPASS.LTC128B.128 [R165+0x1800], desc[UR4][R30.64] ;  /* 0x018000001ea59fae */ /* 0x0005e2000b981a04 */
[----:B------:R-:W-:Y:S01]  /*2130*/  @!P5 LEA.HI.X R29, R6, R155, R8, 0x1, P0 ;  /* 0x0000009b061dd211 */ /* 0x000fe200000f0c08 */
[----:B------:R-:W-:Y:S02]  /*2140*/  @!P3 IMAD R0, R153, 0x60, RZ ;  /* 0x000000609900b824 */ /* 0x000fe400078e02ff */
[----:B------:R2:W-:Y:S04]  /*2150*/  @!P1 LDGSTS.E.BYPASS.LTC128B.128 [R165+0x3800], desc[UR4][R30.64+0x80] ;  /* 0x038000801ea59fae */ /* 0x0005e8000b981a04 */
[----:B------:R2:W-:Y:S01]  /*2160*/  @!P6 LDGSTS.E.BYPASS.LTC128B.128 [R165+0x4000], desc[UR4][R156.64] ;  /* 0x040000009ca5efae */ /* 0x0005e2000b981a04 */
[----:B------:R-:W-:-:S03]  /*2170*/  ISETP.GE.AND P2, PT, R15, R14, PT ;  /* 0x0000000e0f00720c */ /* 0x000fc60003f46270 */
[----:B------:R2:W-:Y:S01]  /*2180*/  @!P6 LDGSTS.E.BYPASS.LTC128B.128 [R165+0x6000], desc[UR4][R156.64+0x80] ;  /* 0x060000809ca5efae */ /* 0x0005e2000b981a04 */
[----:B------:R-:W-:-:S03]  /*2190*/  ISETP.GE.AND P1, PT, R5, R14, PT ;  /* 0x0000000e0500720c */ /* 0x000fc60003f26270 */
[----:B------:R2:W-:Y:S04]  /*21a0*/  @!P5 LDGSTS.E.BYPASS.LTC128B.128 [R165+0x4800], desc[UR4][R28.64] ;  /* 0x048000001ca5dfae */ /* 0x0005e8000b981a04 */
[----:B------:R2:W-:Y:S01]  /*21b0*/  @!P5 LDGSTS.E.BYPASS.LTC128B.128 [R165+0x6800], desc[UR4][R28.64+0x80] ;  /* 0x068000801ca5dfae */ /* 0x0005e2000b981a04 */
[----:B-1----:R-:W-:Y:S02]  /*21c0*/  @!P3 IMAD.MOV.U32 R20, RZ, RZ, R156 ;  /* 0x000000ffff14b224 */ /* 0x002fe400078e009c */
[----:B------:R-:W-:Y:S02]  /*21d0*/  @!P3 IMAD.MOV.U32 R21, RZ, RZ, R155 ;  /* 0x000000ffff15b224 */ /* 0x000fe400078e009b */
[C---:B------:R-:W-:Y:S01]  /*21e0*/  @!P3 IMAD.WIDE.U32 R22, R152.reuse, 0x60, R20 ;  /* 0x000000609816b825 */ /* 0x040fe200078e0014 */
[----:B------:R-:W-:-:S02]  /*21f0*/  @!P4 LEA R20, P0, R152, R156, 0x6 ;  /* 0x0000009c9814c211 */ /* 0x000fc400078030ff */
[----:B------:R-:W-:Y:S02]  /*2200*/  ISETP.GE.AND P5, PT, R11, R14, PT ;  /* 0x0000000e0b00720c */ /* 0x000fe40003fa6270 */
[----:B------:R-:W-:Y:S01]  /*2210*/  @!P4 LEA.HI.X R21, R152, R155, R153, 0x6, P0 ;  /* 0x0000009b9815c211 */ /* 0x000fe200000f3499 */
[----:B------:R-:W-:Y:S02]  /*2220*/  @!P3 IMAD.IADD R15, R23, 0x1, R0 ;  /* 0x00000001170fb824 */ /* 0x000fe400078e0200 */
[----:B------:R-:W-:Y:S02]  /*2230*/  @!P3 IMAD.MOV.U32 R14, RZ, RZ, R22 ;  /* 0x000000ffff0eb224 */ /* 0x000fe400078e0016 */
[----:B------:R2:W-:Y:S04]  /*2240*/  @!P4 LDGSTS.E.BYPASS.LTC128B.128 [R165+0x5000], desc[UR4][R20.64] ;  /* 0x0500000014a5cfae */ /* 0x0005e8000b981a04 */
[----:B------:R2:W-:Y:S04]  /*2250*/  @!P4 LDGSTS.E.BYPASS.LTC128B.128 [R165+0x7000], desc[UR4][R20.64+0x80] ;  /* 0x0700008014a5cfae */ /* 0x0005e8000b981a04 */
[----:B------:R2:W-:Y:S04]  /*2260*/  @!P3 LDGSTS.E.BYPASS.LTC128B.128 [R165+0x5800], desc[UR4][R14.64] ;  /* 0x058000000ea5bfae */ /* 0x0005e8000b981a04 */
[----:B------:R2:W-:Y:S04]  /*2270*/  @!P3 LDGSTS.E.BYPASS.LTC128B.128 [R165+0x7800], desc[UR4][R14.64+0x80] ;  /* 0x078000800ea5bfae */ /* 0x0005e8000b981a04 */
[----:B------:R-:W0:Y:S01]  /*2280*/  LDGDEPBAR ;  /* 0x00000000000079af */ /* 0x000e220000000000 */
[----:B------:R-:W-:-:S02]  /*2290*/  IMAD R159, R25, R18, RZ ;  /* 0x00000012199f7224 */ /* 0x000fc400078e02ff */
[----:B------:R-:W-:Y:S01]  /*22a0*/  IMAD.SHL.U32 R11, R10, 0x40, RZ ;  /* 0x000000400a0b7824 */ /* 0x000fe200078e00ff */
[----:B------:R-:W-:Y:S01]  /*22b0*/  LEA R158, P0, R16, R12, 0x1 ;  /* 0x0000000c109e7211 */ /* 0x000fe200078008ff */
[----:B------:R-:W-:Y:S01]  /*22c0*/  IMAD.IADD R159, R17, 0x1, R159 ;  /* 0x00000001119f7824 */ /* 0x000fe200078e029f */
[----:B------:R-:W-:Y:S02]  /*22d0*/  SHF.R.U32.HI R12, RZ, 0x1, R10 ;  /* 0x00000001ff0c7819 */ /* 0x000fe4000001160a */
[----:B------:R-:W-:Y:S01]  /*22e0*/  LOP3.LUT R7, R11, 0x1c0, RZ, 0xc0, !PT ;  /* 0x000001c00b077812 */ /* 0x000fe200078ec0ff */
[----:B------:R-:W-:Y:S01]  /*22f0*/  IMAD.SHL.U32 R0, R24, 0x10, RZ ;  /* 0x0000001018007824 */ /* 0x000fe200078e00ff */
[----:B------:R-:W-:Y:S01]  /*2300*/  LEA.HI.X R159, R16, R13, R159, 0x1, P0 ;  /* 0x0000000d109f7211 */ /* 0x000fe200000f0c9f */
[----:B------:R-:W-:-:S06]  /*2310*/  DEPBAR.LE SB0, 0x0 ;  /* 0x000080000000791a */ /* 0x000fcc0000000000 */
[----:B------:R-:W-:Y:S05]  /*2320*/  WARPSYNC.ALL ;  /* 0x0000000000007948 */ /* 0x000fea0003800000 */
[----:B------:R-:W-:Y:S01]  /*2330*/  BAR.SYNC.DEFER_BLOCKING 0x0 ;  /* 0x0000000000007b1d */ /* 0x000fe20000010000 */
[C---:B------:R-:W-:Y:S01]  /*2340*/  LOP3.LUT R13, R7.reuse, 0x8, R12, 0xf8, !PT ;  /* 0x00000008070d7812 */ /* 0x040fe200078ef80c */
[----:B------:R-:W-:Y:S01]  /*2350*/  IMAD.SHL.U32 R12, R10, 0x20, RZ ;  /* 0x000000200a0c7824 */ /* 0x000fe200078e00ff */
[----:B------:R-:W-:Y:S01]  /*2360*/  LOP3.LUT R7, R7, 0x8, R10, 0x78, !PT ;  /* 0x0000000807077812 */ /* 0x000fe200078e780a */
[----:B------:R-:W-:Y:S01]  /*2370*/  @!P5 IMAD R16, R25, 0x60, RZ ;  /* 0x000000601910d824 */ /* 0x000fe200078e02ff */
[C---:B------:R-:W-:Y:S01]  /*2380*/  SHF.L.U64.HI R5, R24.reuse, 0x4, R25 ;  /* 0x0000000418057819 */ /* 0x040fe20000010219 */
[----:B------:R-:W-:Y:S01]  /*2390*/  @!P5 IMAD.WIDE.U32 R18, R24, 0x60, R158 ;  /* 0x000000601812d825 */ /* 0x000fe200078e009e */
[----:B--2---:R-:W-:-:S02]  /*23a0*/  @!P2 LEA R14, P0, R0, R158, 0x1 ;  /* 0x0000009e000ea211 */ /* 0x004fc400078008ff */
[----:B------:R-:W-:Y:S01]  /*23b0*/  LOP3.LUT R12, R12, 0x7c00, RZ, 0xc0, !PT ;  /* 0x00007c000c0c7812 */ /* 0x000fe200078ec0ff */
[----:B------:R-:W-:Y:S01]  /*23c0*/  @!P5 IMAD.IADD R17, R19, 0x1, R16 ;  /* 0x000000011311d824 */ /* 0x000fe200078e0210 */
[----:B------:R-:W-:Y:S01]  /*23d0*/  LOP3.LUT R7, R7, 0x38, R4, 0x78, !PT ;  /* 0x0000003807077812 */ /* 0x000fe200078e7804 */
[----:B------:R-:W-:Y:S01]  /*23e0*/  @!P5 IMAD.MOV.U32 R16, RZ, RZ, R18 ;  /* 0x000000ffff10d224 */ /* 0x000fe200078e0012 */
[----:B------:R-:W-:Y:S02]  /*23f0*/  @!P2 LEA.HI.X R15, R0, R159, R5, 0x1, P0 ;  /* 0x0000009f000fa211 */ /* 0x000fe400000f0c05 */
[----:B------:R-:W-:Y:S02]  /*2400*/  LOP3.LUT R150, R11, 0x400, RZ, 0xc0, !PT ;  /* 0x000004000b967812 */ /* 0x000fe400078ec0ff */
[----:B------:R-:W-:Y:S02]  /*2410*/  LOP3.LUT R4, R13, 0x38, R4, 0x78, !PT ;  /* 0x000000380d047812 */ /* 0x000fe400078e7804 */
[----:B------:R-:W-:-:S02]  /*2420*/  @!P1 LEA R18, P0, R24, R158, 0x6 ;  /* 0x0000009e18129211 */ /* 0x000fc400078030ff */
[----:B------:R-:W-:Y:S01]  /*2430*/  LOP3.LUT R5, R12, 0x200, R11, 0xf8, !PT ;  /* 0x000002000c057812 */ /* 0x000fe200078ef80b */
[----:B------:R-:W-:Y:S01]  /*2440*/  IMAD R150, R7, 0x2, R150 ;  /* 0x0000000207967824 */ /* 0x000fe200078e0296 */
[----:B------:R-:W-:Y:S01]  /*2450*/  @!P1 LEA.HI.X R19, R24, R159, R25, 0x6, P0 ;  /* 0x0000009f18139211 */ /* 0x000fe200000f3419 */
[----:B------:R-:W-:Y:S01]  /*2460*/  @!PT LDS RZ, [RZ] ;  /* 0x00000000fffff984 */ /* 0x000fe20000000800 */
[----:B------:R-:W-:Y:S01]  /*2470*/  @!PT LDS RZ, [RZ] ;  /* 0x00000000fffff984 */ /* 0x000fe20000000800 */
[----:B------:R-:W-:Y:S01]  /*2480*/  @!PT LDS RZ, [RZ] ;  /* 0x00000000fffff984 */ /* 0x000fe20000000800 */
[----:B------:R-:W-:Y:S02]  /*2490*/  @!P6 LDGSTS.E.BYPASS.LTC128B.128 [R165+0x8000], desc[UR4][R158.64] ;  /* 0x080000009ea5efae */ /* 0x000fe4000b981a04 */
[----:B------:R-:W-:Y:S02]  /*24a0*/  IMAD.IADD R0, R4, 0x1, R5 ;  /* 0x0000000104007824 */ /* 0x000fe400078e0205 */
[----:B------:R-:W-:Y:S04]  /*24b0*/  @!P6 LDGSTS.E.BYPASS.LTC128B.128 [R165+0xa000], desc[UR4][R158.64+0x80] ;  /* 0x0a0000809ea5efae */ /* 0x000fe8000b981a04 */
[----:B------:R-:W-:Y:S04]  /*24c0*/  @P6 STS.128 [R165+0x8000], RZ ;  /* 0x008000ffa5006388 */ /* 0x000fe80000000c00 */
[----:B------:R-:W-:Y:S04]  /*24d0*/  @P6 STS.128 [R165+0xa000], RZ ;  /* 0x00a000ffa5006388 */ /* 0x000fe80000000c00 */
[----:B------:R-:W-:Y:S04]  /*24e0*/  @P2 STS.128 [R165+0x8800], RZ ;  /* 0x008800ffa5002388 */ /* 0x000fe80000000c00 */
[----:B------:R-:W-:Y:S01]  /*24f0*/  @P2 STS.128 [R165+0xa800], RZ ;  /* 0x00a800ffa5002388 */ /* 0x000fe20000000c00 */
[----:B------:R-:W-:-:S03]  /*2500*/  IMAD R151, R0, 0x2, R9 ;  /* 0x0000000200977824 */ /* 0x000fc600078e0209 */
        /* <DEDUP_REMOVED lines=23> */
[----:B------:R-:W5:Y:S04]  /*2680*/  LDSM.16.M88.4 R60, [R150+0x5000] ;  /* 0x00500000963c783b */ /* 0x000f680000000200 */
[----:B-1----:R-:W1:Y:S01]  /*2690*/  LDSM.16.M88.4 R12, [R150+0x5800] ;  /* 0x00580000960c783b */ /* 0x002e620000000200 */
[----:B------:R-:W-:Y:S01]  /*26a0*/  R2P PR, R10, 0x6 ;  /* 0x000000060a007804 */ /* 0x000fe20000000000 */
[----:B------:R-:W-:-:S02]  /*26b0*/  IMAD.MOV.U32 R5, RZ, RZ, 0x20 ;  /* 0x00000020ff057424 */ /* 0x000fc400078e00ff */
[----:B------:R-:W-:Y:S01]  /*26c0*/  IMAD.MOV.U32 R7, RZ, RZ, 0x40 ;  /* 0x00000040ff077424 */ /* 0x000fe200078e00ff */
[----:B------:R-:W0:Y:S02]  /*26d0*/  LDGDEPBAR ;  /* 0x00000000000079af */ /* 0x000e240000000000 */
[----:B------:R-:W-:-:S05]  /*26e0*/  SEL R5, R5, 0xffffffe0, !P1 ;  /* 0xffffffe005057807 */ /* 0x000fca0004800000 */
[--C-:B------:R-:W-:Y:S02]  /*26f0*/  IMAD.IADD R149, R151, 0x1, R5.reuse ;  /* 0x0000000197957824 */ /* 0x100fe400078e0205 */
[----:B------:R-:W-:-:S03]  /*2700*/  IMAD.IADD R145, R150, 0x1, R5 ;  /* 0x0000000196917824 */ /* 0x000fc600078e0205 */
[----:B------:R-:W-:Y:S04]  /*2710*/  LDSM.16.M88.4 R36, [R149] ;  /* 0x000000009524783b */ /* 0x000fe80000000200 */
[----:B------:R-:W1:Y:S04]  /*2720*/  LDSM.16.M88.4 R76, [R145+0x4000] ;  /* 0x00400000914c783b */ /* 0x000e680000000200 */
[----:B------:R-:W1:Y:S04]  /*2730*/  LDSM.16.M88.4 R48, [R145+0x4800] ;  /* 0x004800009130783b */ /* 0x000e680000000200 */
[----:B------:R-:W1:Y:S04]  /*2740*/  LDSM.16.M88.4 R44, [R145+0x5000] ;  /* 0x00500000912c783b */ /* 0x000e680000000200 */
[----:B------:R-:W1:Y:S01]  /*2750*/  LDSM.16.M88.4 R40, [R145+0x5800] ;  /* 0x005800009128783b */ /* 0x000e620000000200 */
[----:B------:R-:W-:Y:S01]  /*2760*/  SEL R7, R7, 0xffffffc0, !P2 ;  /* 0xffffffc007077807 */ /* 0x000fe20005000000 */
[----:B---3--:R-:W-:Y:S02]  /*2770*/  HMMA.16816.F32.BF16 R28, R52, R20, RZ ;  /* 0x00000014341c723c */ /* 0x008fe400000418ff */
[----:B------:R-:W-:Y:S02]  /*2780*/  LDSM.16.M88.4 R88, [R149+0x2000] ;  /* 0x002000009558783b */ /* 0x000fe40000000200 */
[----:B------:R-:W-:-:S02]  /*2790*/  IMAD.IADD R148, R151, 0x1, R7 ;  /* 0x0000000197947824 */ /* 0x000fc400078e0207 */
[----:B------:R-:W-:Y:S01]  /*27a0*/  IMAD.IADD R144, R150, 0x1, R7 ;  /* 0x0000000196907824 */ /* 0x000fe200078e0207 */
[----:B------:R-:W-:Y:S01]  /*27b0*/  LDSM.16.M88.4 R92, [R145+0x6000] ;  /* 0x00600000915c783b */ /* 0x000fe20000000200 */
[C---:B----4-:R-:W-:Y:S03]  /*27c0*/  HMMA.16816.F32.BF16 R72, R52.reuse, R68, RZ ;  /* 0x000000443448723c */ /* 0x050fe600000418ff */
[----:B------:R-:W-:Y:S04]  /*27d0*/  LDSM.16.M88.4 R32, [R148] ;  /* 0x000000009420783b */ /* 0x000fe80000000200 */
[----:B--2---:R-:W2:Y:S01]  /*27e0*/  LDSM.16.M88.4 R16, [R144+0x4000] ;  /* 0x004000009010783b */ /* 0x004ea20000000200 */
[C---:B-----5:R-:W-:Y:S03]  /*27f0*/  HMMA.16816.F32.BF16 R64, R52.reuse, R60, RZ ;  /* 0x0000003c3440723c */ /* 0x060fe600000418ff */
[----:B------:R-:W-:Y:S05]  /*2800*/  LDSM.16.M88.4 R84, [R144+0x5000] ;  /* 0x005000009054783b */ /* 0x000fea0000000200 */
[C---:B------:R-:W-:Y:S08]  /*2810*/  HMMA.16816.F32.BF16 R20, R52.reuse, R22, RZ ;  /* 0x000000163414723c */ /* 0x040ff000000418ff */
[C---:B------:R-:W-:Y:S08]  /*2820*/  HMMA.16816.F32.BF16 R68, R52.reuse, R70, RZ ;  /* 0x000000463444723c */ /* 0x040ff000000418ff */
[C---:B------:R-:W-:Y:S08]  /*2830*/  HMMA.16816.F32.BF16 R60, R52.reuse, R62, RZ ;  /* 0x0000003e343c723c */ /* 0x040ff000000418ff */
[C---:B-1----:R-:W-:Y:S08]  /*2840*/  HMMA.16816.F32.BF16 R56, R52.reuse, R12, RZ ;  /* 0x0000000c3438723c */ /* 0x042ff000000418ff */
[----:B------:R-:W-:Y:S01]  /*2850*/  HMMA.16816.F32.BF16 R52, R52, R14, RZ ;  /* 0x0000000e3434723c */ /* 0x000fe200000418ff */
        /* <DEDUP_REMOVED lines=9> */
[----:B------:R-:W3:Y:S01]  /*28f0*/  LDSM.16.M88.4 R36, [R144+0x5800] ;  /* 0x005800009024783b */ /* 0x000ee20000000200 */
[----:B------:R-:W-:-:S02]  /*2900*/  IMAD.IADD R147, R5, 0x1, R148 ;  /* 0x0000000105937824 */ /* 0x000fc400078e0294 */
[----:B------:R-:W-:Y:S01]  /*2910*/  IMAD.IADD R143, R5, 0x1, R144 ;  /* 0x00000001058f7824 */ /* 0x000fe200078e0290 */
[----:B------:R-:W-:Y:S03]  /*2920*/  LDSM.16.M88.4 R40, [R150+0x6000] ;  /* 0x006000009628783b */ /* 0x000fe60000000200 */
[C---:B--2---:R-:W-:Y:S01]  /*2930*/  HMMA.16816.F32.BF16 R28, R32.reuse, R16, R28 ;  /* 0x00000010201c723c */ /* 0x044fe2000004181c */
[----:B------:R-:W-:Y:S04]  /*2940*/  LDSM.16.M88.4 R80, [R143+0x4000] ;  /* 0x004000008f50783b */ /* 0x000fe80000000200 */
[----:B------:R-:W-:Y:S03]  /*2950*/  LDSM.16.M88.4 R76, [R143+0x4800] ;  /* 0x004800008f4c783b */ /* 0x000fe60000000200 */
[C---:B------:R-:W-:Y:S01]  /*2960*/  HMMA.16816.F32.BF16 R20, R32.reuse, R18, R20 ;  /* 0x000000122014723c */ /* 0x040fe20000041814 */
[----:B------:R-:W2:Y:S04]  /*2970*/  LDSM.16.M88.4 R16, [R147] ;  /* 0x000000009310783b */ /* 0x000ea80000000200 */
[----:B------:R-:W4:Y:S04]  /*2980*/  LDSM.16.M88.4 R48, [R143+0x5000] ;  /* 0x005000008f30783b */ /* 0x000f280000000200 */
[----:B------:R-:W5:Y:S01]  /*2990*/  LDSM.16.M88.4 R44, [R143+0x5800] ;  /* 0x005800008f2c783b */ /* 0x000f620000000200 */
        /* <DEDUP_REMOVED lines=31> */
[----:B------:R-:W-:Y:S07]  /*2b90*/  LDSM.16.M88.4 R16, [R147+0x2000] ;  /* 0x002000009310783b */ /* 0x000fee0000000200 */
[C---:B------:R-:W-:Y:S08]  /*2ba0*/  HMMA.16816.F32.BF16 R72, R12.reuse, R36, R72 ;  /* 0x000000240c48723c */ /* 0x040ff00000041848 */
[----:B------:R-:W-:Y:S01]  /*2bb0*/  HMMA.16816.F32.BF16 R68, R12, R38, R68 ;  /* 0x000000260c44723c */ /* 0x000fe20000041844 */
[----:B------:R-:W2:Y:S04]  /*2bc0*/  LDSM.16.M88.4 R36, [R144+0x7000] ;  /* 0x007000009024783b */ /* 0x000ea80000000200 */
[----:B------:R-:W3:Y:S03]  /*2bd0*/  LDSM.16.M88.4 R12, [R143+0x6000] ;  /* 0x006000008f0c783b */ /* 0x000ee60000000200 */
[C---:B------:R-:W-:Y:S08]  /*2be0*/  HMMA.16816.F32.BF16 R28, R88.reuse, R92, R28 ;  /* 0x0000005c581c723c */ /* 0x040ff0000004181c */
[C---:B------:R-:W-:Y:S08]  /*2bf0*/  HMMA.16816.F32.BF16 R20, R88.reuse, R94, R20 ;  /* 0x0000005e5814723c */ /* 0x040ff00000041814 */
[C---:B------:R-:W-:Y:S08]  /*2c00*/  HMMA.16816.F32.BF16 R56, R88.reuse, R76, R56 ;  /* 0x0000004c5838723c */ /* 0x040ff00000041838 */
[C---:B------:R-:W-:Y:S01]  /*2c10*/  HMMA.16816.F32.BF16 R76, R88.reuse, R78, R52 ;  /* 0x0000004e584c723c */ /* 0x040fe20000041834 */
[----:B------:R-:W-:Y:S07]  /*2c20*/  LDSM.16.M88.4 R52, [R143+0x6800] ;  /* 0x006800008f34783b */ /* 0x000fee0000000200 */
[----:B------:R-:W-:Y:S01]  /*2c30*/  HMMA.16816.F32.BF16 R64, R88, R80, R64 ;  /* 0x000000505840723c */ /* 0x000fe20000041840 */
[----:B------:R-:W-:-:S07]  /*2c40*/  IMAD.SHL.U32 R10, R10, 0x2, RZ ;  /* 0x000000020a0a7824 */ /* 0x000fce00078e00ff */
[----:B----4-:R-:W-:Y:S01]  /*2c50*/  HMMA.16816.F32.BF16 R28, R48, R44, R28 ;  /* 0x0000002c301c723c */ /* 0x010fe2000004181c */
[----:B------:R-:W-:-:S07]  /*2c60*/  LOP3.LUT R10, R10, 0x6, RZ, 0xc0, !PT ;  /* 0x000000060a0a7812 */ /* 0x000fce00078ec0ff */
[----:B------:R-:W-:Y:S08]  /*2c70*/  HMMA.16816.F32.BF16 R72, R88, R84, R72 ;  /* 0x000000545848723c */ /* 0x000ff00000041848 */
[C---:B------:R-:W-:Y:S08]  /*2c80*/  HMMA.16816.F32.BF16 R20, R48.reuse, R46, R20 ;  /* 0x0000002e3014723c */ /* 0x040ff00000041814 */
[C---:B-1----:R-:W-:Y:S08]  /*2c90*/  HMMA.16816.F32.BF16 R56, R48.reuse, R32, R56 ;  /* 0x000000203038723c */ /* 0x042ff00000041838 */
[----:B------:R-:W-:Y:S01]  /*2ca0*/  HMMA.16816.F32.BF16 R76, R48, R34, R76 ;  /* 0x00000022304c723c */ /* 0x000fe2000004184c */
[----:B------:R-:W1:Y:S07]  /*2cb0*/  LDSM.16.M88.4 R32, [R143+0x7000] ;  /* 0x007000008f20783b */ /* 0x000e6e0000000200 */
[----:B------:R-:W-:Y:S08]  /*2cc0*/  HMMA.16816.F32.BF16 R60, R88, R82, R60 ;  /* 0x00000052583c723c */ /* 0x000ff0000004183c */
[----:B--2---:R-:W-:Y:S01]  /*2cd0*/  HMMA.16816.F32.BF16 R64, R48, R36, R64 ;  /* 0x000000243040723c */ /* 0x004fe20000041840 */
[----:B------:R-:W-:-:S07]  /*2ce0*/  IMAD.IADD R37, R163, 0x1, R10 ;  /* 0x00000001a3257824 */ /* 0x000fce00078e020a */
[----:B---3--:R-:W-:Y:S01]  /*2cf0*/  HMMA.16816.F32.BF16 R28, R16, R12, R28 ;  /* 0x0000000c101c723c */ /* 0x008fe2000004181c */
[----:B------:R-:W-:-:S07]  /*2d00*/  VIADD R13, R37, 0x1 ;  /* 0x00000001250d7836 */ /* 0x000fce0000000000 */
[----:B------:R-:W-:Y:S01]  /*2d10*/  HMMA.16816.F32.BF16 R68, R88, R86, R68 ;  /* 0x000000565844723c */ /* 0x000fe20000041844 */
[----:B------:R-:W-:-:S07]  /*2d20*/  ISETP.GE.AND P0, PT, R13, R96, PT ;  /* 0x000000600d00720c */ /* 0x000fce0003f06270 */
[----:B------:R-:W-:Y:S08]  /*2d30*/  HMMA.16816.F32.BF16 R72, R48, R40, R72 ;  /* 0x000000283048723c */ /* 0x000ff00000041848 */
[----:B------:R-:W-:Y:S01]  /*2d40*/  HMMA.16816.F32.BF16 R20, R16, R14, R20 ;  /* 0x0000000e1014723c */ /* 0x000fe20000041814 */
[----:B------:R-:W2:Y:S07]  /*2d50*/  LDSM.16.M88.4 R12, [R143+0x7800] ;  /* 0x007800008f0c783b */ /* 0x000eae0000000200 */
[C---:B------:R-:W-:Y:S08]  /*2d60*/  HMMA.16816.F32.BF16 R60, R48.reuse, R38, R60 ;  /* 0x00000026303c723c */ /* 0x040ff0000004183c */
[----:B------:R-:W-:Y:S01]  /*2d70*/  HMMA.16816.F32.BF16 R68, R48, R42, R68 ;  /* 0x0000002a3044723c */ /* 0x000fe20000041844 */
[----:B------:R-:W-:-:S02]  /*2d80*/  VIADD R43, R37, 0x9 ;  /* 0x00000009252b7836 */ /* 0x000fc40000000000 */
[----:B------:R-:W-:-:S05]  /*2d90*/  VIADD R27, R37, 0x8 ;  /* 0x00000008251b7836 */ /* 0x000fca0000000000 */
[C---:B-1----:R-:W-:Y:S08]  /*2da0*/  HMMA.16816.F32.BF16 R64, R16.reuse, R32, R64 ;  /* 0x000000201040723c */ /* 0x042ff00000041840 */
[----:B------:R-:W-:Y:S01]  /*2db0*/  HMMA.16816.F32.BF16 R72, R16, R52, R72 ;  /* 0x000000341048723c */ /* 0x000fe20000041848 */
[----:B------:R-:W-:Y:S01]  /*2dc0*/  VIADD R41, R37, 0x10 ;  /* 0x0000001025297836 */ /* 0x000fe20000000000 */
[----:B------:R-:W-:Y:S01]  /*2dd0*/  ISETP.GE.AND P5, PT, R43, R96, PT ;  /* 0x000000602b00720c */ /* 0x000fe20003fa6270 */
[----:B------:R-:W-:-:S05]  /*2de0*/  DEPBAR.LE SB0, 0x0 ;  /* 0x000080000000791a */ /* 0x000fca0000000000 */
[----:B------:R-:W-:Y:S01]  /*2df0*/  HMMA.16816.F32.BF16 R60, R16, R34, R60 ;  /* 0x00000022103c723c */ /* 0x000fe2000004183c */
[-C--:B------:R-:W-:Y:S01]  /*2e00*/  ISETP.GE.AND P6, PT, R27, R96.reuse, PT ;  /* 0x000000601b00720c */ /* 0x080fe20003fc6270 */
[----:B------:R-:W-:Y:S01]  /*2e10*/  VIADD R27, R37, 0x18 ;  /* 0x00000018251b7836 */ /* 0x000fe20000000000 */
[----:B------:R-:W-:Y:S01]  /*2e20*/  FSEL R10, R23, -INF , !P5 ;  /* 0xff800000170a7808 */ /* 0x000fe20006800000 */
[----:B------:R-:W-:Y:S01]  /*2e30*/  VIADD R23, R37, 0x29 ;  /* 0x0000002925177836 */ /* 0x000fe20000000000 */
[----:B------:R-:W-:-:S03]  /*2e40*/  ISETP.GE.AND P4, PT, R41, R96, PT ;  /* 0x000000602900720c */ /* 0x000fc60003f86270 */
[C---:B------:R-:W-:Y:S01]  /*2e50*/  HMMA.16816.F32.BF16 R68, R16.reuse, R54, R68 ;  /* 0x000000361044723c */ /* 0x040fe20000041844 */
[----:B------:R-:W-:Y:S01]  /*2e60*/  VIADD R39, R37, 0x11 ;  /* 0x0000001125277836 */ /* 0x000fe20000000000 */
[-C--:B------:R-:W-:Y:S02]  /*2e70*/  ISETP.GE.AND P2, PT, R27, R96.reuse, PT ;  /* 0x000000601b00720c */ /* 0x080fe40003f46270 */
[----:B------:R-:W-:Y:S02]  /*2e80*/  FSEL R74, R74, -INF , !P4 ;  /* 0xff8000004a4a7808 */ /* 0x000fe40006000000 */
[----:B------:R-:W-:Y:S01]  /*2e90*/  FSEL R72, R72, -INF , !P4 ;  /* 0xff80000048487808 */ /* 0x000fe20006000000 */
[----:B------:R-:W-:Y:S01]  /*2ea0*/  VIADD R27, R37, 0x20 ;  /* 0x00000020251b7836 */ /* 0x000fe20000000000 */
[-C--:B------:R-:W-:Y:S01]  /*2eb0*/  ISETP.GE.AND P4, PT, R23, R96.reuse, PT ;  /* 0x000000601700720c */ /* 0x080fe20003f86270 */
[----:B--2---:R-:W-:Y:S01]  /*2ec0*/  HMMA.16816.F32.BF16 R56, R16, R12, R56 ;  /* 0x0000000c1038723c */ /* 0x004fe20000041838 */
[----:B------:R-:W-:Y:S01]  /*2ed0*/  FSEL R38, R21, -INF , !P5 ;  /* 0xff80000015267808 */ /* 0x000fe20006800000 */
[----:B------:R-:W-:Y:S01]  /*2ee0*/  VIADD R21, R37, 0x30 ;  /* 0x0000003025157836 */ /* 0x000fe20000000000 */
[----:B------:R-:W-:-:S02]  /*2ef0*/  ISETP.GE.AND P3, PT, R39, R96, PT ;  /* 0x000000602700720c */ /* 0x000fc40003f66270 */
[----:B------:R-:W-:-:S03]  /*2f00*/  FSEL R134, R63, -INF , !P4 ;  /* 0xff8000003f867808 */ /* 0x000fc60006000000 */
[----:B------:R-:W-:Y:S01]  /*2f10*/  HMMA.16816.F32.BF16 R76, R16, R14, R76 ;  /* 0x0000000e104c723c */ /* 0x000fe2000004184c */
[----:B------:R-:W-:Y:S01]  /*2f20*/  FSEL R126, R61, -INF , !P4 ;  /* 0xff8000003d7e7808 */ /* 0x000fe20006000000 */
[----:B------:R-:W-:Y:S01]  /*2f30*/  VIADD R39, R37, 0x19 ;  /* 0x0000001925277836 */ /* 0x000fe20000000000 */
[----:B------:R-:W-:Y:S02]  /*2f40*/  FSEL R0, R31, -INF , !P0 ;  /* 0xff8000001f007808 */ /* 0x000fe40004000000 */
[----:B------:R-:W-:Y:S02]  /*2f50*/  FSEL R36, R29, -INF , !P0 ;  /* 0xff8000001d247808 */ /* 0x000fe40004000000 */
[----:B------:R-:W-:Y:S02]  /*2f60*/  ISETP.NE.AND P4, PT, R26, 0x1, PT ;  /* 0x000000011a00780c */ /* 0x000fe40003f85270 */
[-C--:B------:R-:W-:Y:S02]  /*2f70*/  ISETP.GE.AND P1, PT, R37, R96.reuse, PT ;  /* 0x000000602500720c */ /* 0x080fe40003f26270 */
[----:B------:R-:W-:-:S02]  /*2f80*/  ISETP.GE.AND P0, PT, R27, R96, PT ;  /* 0x000000601b00720c */ /* 0x000fc40003f06270 */
[----:B------:R-:W-:Y:S02]  /*2f90*/  FSEL R27, R22, -INF , !P6 ;  /* 0xff800000161b7808 */ /* 0x000fe40007000000 */
[----:B------:R-:W-:Y:S02]  /*2fa0*/  FSEL R22, R75, -INF , !P3 ;  /* 0xff8000004b167808 */ /* 0x000fe40005800000 */
[----:B------:R-:W-:Y:S01]  /*2fb0*/  FSEL R32, R73, -INF , !P3 ;  /* 0xff80000049207808 */ /* 0x000fe20005800000 */
[----:B------:R-:W-:Y:S01]  /*2fc0*/  VIADD R33, R37, 0x21 ;  /* 0x0000002125217836 */ /* 0x000fe20000000000 */
[-C--:B------:R-:W-:Y:S01]  /*2fd0*/  ISETP.GE.AND P3, PT, R21, R96.reuse, PT ;  /* 0x000000601500720c */ /* 0x080fe20003f66270 */
[C---:B------:R-:W-:Y:S01]  /*2fe0*/  VIADD R31, R37.reuse, 0x28 ;  /* 0x00000028251f7836 */ /* 0x040fe20000000000 */
[----:B------:R-:W-:Y:S01]  /*2ff0*/  FSEL R30, R30, -INF , !P1 ;  /* 0xff8000001e1e7808 */ /* 0x000fe20004800000 */
[C---:B------:R-:W-:Y:S01]  /*3000*/  VIADD R21, R37.reuse, 0x31 ;  /* 0x0000003125157836 */ /* 0x040fe20000000000 */
[----:B------:R-:W-:Y:S01]  /*3010*/  FSEL R28, R28, -INF , !P1 ;  /* 0xff8000001c1c7808 */ /* 0x000fe20004800000 */
[----:B------:R-:W-:Y:S01]  /*3020*/  VIADD R13, R37, 0x38 ;  /* 0x00000038250d7836 */ /* 0x000fe20000000000 */
[----:B------:R-:W-:Y:S01]  /*3030*/  ISETP.GE.AND P1, PT, R39, R96, PT ;  /* 0x000000602700720c */ /* 0x000fe20003f26270 */
[----:B------:R-:W-:Y:S01]  /*3040*/  VIADD R37, R37, 0x39 ;  /* 0x0000003925257836 */ /* 0x000fe20000000000 */
[----:B------:R-:W-:-:S02]  /*3050*/  FSEL R29, R20, -INF , !P6 ;  /* 0xff800000141d7808 */ /* 0x000fc40007000000 */
[----:B------:R-:W-:Y:S02]  /*3060*/  FSEL R70, R70, -INF , !P2 ;  /* 0xff80000046467808 */ /* 0x000fe40005000000 */
[----:B------:R-:W-:Y:S02]  /*3070*/  FSEL R68, R68, -INF , !P2 ;  /* 0xff80000044447808 */ /* 0x000fe40005000000 */
[----:B------:R-:W-:Y:S02]  /*3080*/  FSEL R20, R71, -INF , !P1 ;  /* 0xff80000047147808 */ /* 0x000fe40004800000 */
[----:B------:R-:W-:Y:S02]  /*3090*/  FSEL R34, R69, -INF , !P1 ;  /* 0xff80000045227808 */ /* 0x000fe40004800000 */
[----:B------:R-:W-:Y:S02]  /*30a0*/  FSEL R128, R66, -INF , !P0 ;  /* 0xff80000042807808 */ /* 0x000fe40004000000 */
[----:B------:R-:W-:Y:S01]  /*30b0*/  FSEL R136, R64, -INF , !P0 ;  /* 0xff80000040887808 */ /* 0x000fe20004000000 */
[----:B------:R-:W-:Y:S01]  /*30c0*/  BSSY.RECONVERGENT B1, `(.L_x_8666) ;  /* 0x0000074000017945 */ /* 0x000fe20003800200 */
[----:B------:R-:W-:-:S02]  /*30d0*/  ISETP.GE.AND P6, PT, R33, R96, PT ;  /* 0x000000602100720c */ /* 0x000fc40003fc6270 */
[-C--:B------:R-:W-:Y:S02]  /*30e0*/  ISETP.GE.AND P5, PT, R31, R96.reuse, PT ;  /* 0x000000601f00720c */ /* 0x080fe40003fa6270 */
        /* <DEDUP_REMOVED lines=31> */
.L_x_8669:
        /* <DEDUP_REMOVED lines=60> */
.L_x_8670:
[----:B------:R-:W-:Y:S05]  /*36a0*/  BSYNC.RECONVERGENT B0 ;  /* 0x0000000000007941 */ /* 0x000fea0003800200 */
.L_x_8668:
[----:B------:R-:W-:Y:S01]  /*36b0*/  IMAD.SHL.U32 R13, R152, 0x20, RZ ;  /* 0x00000020980d7824 */ /* 0x000fe200078e00ff */
[----:B------:R-:W-:Y:S01]  /*36c0*/  LEA R14, P0, R6, R156, 0x1 ;  /* 0x0000009c060e7211 */ /* 0x000fe200078008ff */
[----:B------:R-:W-:Y:S01]  /*36d0*/  IMAD.MOV.U32 R157, RZ, RZ, R155 ;  /* 0x000000ffff9d7224 */ /* 0x000fe200078e009b */
[----:B------:R-:W-:Y:S02]  /*36e0*/  SHF.L.U64.HI R12, R152, 0x5, R153 ;  /* 0x00000005980c7819 */ /* 0x000fe40000010299 */
[----:B------:R-:W-:Y:S02]  /*36f0*/  IADD3 R16, P1, PT, R13, R14, RZ ;  /* 0x0000000e0d107210 */ /* 0x000fe40007f3e0ff */
[----:B------:R-:W-:Y:S01]  /*3700*/  LEA.HI.X R15, R6, R155, R8, 0x1, P0 ;  /* 0x0000009b060f7211 */ /* 0x000fe200000f0c08 */
[----:B------:R-:W-:Y:S01]  /*3710*/  @!PT LDS RZ, [RZ] ;  /* 0x00000000fffff984 */ /* 0x000fe20000000800 */
[----:B------:R-:W-:Y:S01]  /*3720*/  @!PT LDS RZ, [RZ] ;  /* 0x00000000fffff984 */ /* 0x000fe20000000800 */
[----:B------:R-:W-:Y:S01]  /*3730*/  @!PT LDS RZ, [RZ] ;  /* 0x00000000fffff984 */ /* 0x000fe20000000800 */
[----:B------:R1:W-:Y:S01]  /*3740*/  LDGSTS.E.BYPASS.LTC128B.128 [R165+0x4000], desc[UR4][R156.64] ;  /* 0x040000009ca57fae */ /* 0x0003e2000b981a04 */
[----:B------:R-:W-:-:S03]  /*3750*/  IADD3 R18, P0, PT, R16, R13, RZ ;  /* 0x0000000d10127210 */ /* 0x000fc60007f1e0ff */
[----:B------:R-:W-:Y:S01]  /*3760*/  IMAD.X R17, R12, 0x1, R15, P1 ;  /* 0x000000010c117824 */ /* 0x000fe200008e060f */
        /* <DEDUP_REMOVED lines=8> */
[----:B------:R-:W0:Y:S02]  /*37f0*/  LDGDEPBAR ;  /* 0x00000000000079af */ /* 0x000e240000000000 */
.L_x_8667:
[----:B------:R-:W-:Y:S05]  /*3800*/  BSYNC.RECONVERGENT B1 ;  /* 0x0000000000017941 */ /* 0x000fea0003800200 */
.L_x_8666:
        /* <DEDUP_REMOVED lines=23> */
[----:B------:R-:W-:-:S03]  /*3980*/  IADD3 R141, PT, PT, R7, R146, RZ ;  /* 0x00000092078d7210 */ /* 0x000fc60007ffe0ff */
[----:B------:R-:W-:Y:S01]  /*3990*/  LDSM.16.MT88.4 R40, [R142+0x8000] ;  /* 0x008000008e28783b */ /* 0x000fe20000004200 */
[----:B------:R-:W-:-:S03]  /*39a0*/  IADD3 R140, PT, PT, R5, R141, RZ ;  /* 0x0000008d058c7210 */ /* 0x000fc60007ffe0ff */
        /* <DEDUP_REMOVED lines=8> */
[----:B------:R-:W-:Y:S01]  /*3a30*/  LDSM.16.MT88.4 R80, [R141+0xa000] ;  /* 0x00a000008d50783b */ /* 0x000fe20000004200 */
[----:B-1----:R-:W-:-:S03]  /*3a40*/  FMNMX.FTZ R102, R13, R102, !PT ;  /* 0x000000660d667209 */ /* 0x002fc60007810000 */
[----:B------:R-:W1:Y:S01]  /*3a50*/  LDSM.16.MT88.4 R12, [R146+0x8800] ;  /* 0x00880000920c783b */ /* 0x000e620000004200 */
        /* <DEDUP_REMOVED lines=17> */
[-CC-:B------:R-:W-:Y:S01]  /*3b70*/  FFMA.FTZ R108, R32, R122.reuse, -R131.reuse ;  /* 0x0000007a206c7223 */ /* 0x180fe20000010883 */
[-CC-:B------:R-:W-:Y:S01]  /*3b80*/  FFMA.FTZ R27, R68, R122.reuse, -R131.reuse ;  /* 0x0000007a441b7223 */ /* 0x180fe20000010883 */
[-C--:B------:R-:W-:Y:S01]  /*3b90*/  FFMA.FTZ R0, R34, R122.reuse, -R131 ;  /* 0x0000007a22007223 */ /* 0x080fe20000010883 */
[----:B------:R-:W2:Y:S01]  /*3ba0*/  MUFU.EX2 R116, R116 ;  /* 0x0000007400747308 */ /* 0x000ea20000000800 */
[-CC-:B------:R-:W-:Y:S01]  /*3bb0*/  FFMA.FTZ R107, R74, R122.reuse, -R123.reuse ;  /* 0x0000007a4a6b7223 */ /* 0x180fe2000001087b */
[-CC-:B------:R-:W-:Y:S01]  /*3bc0*/  FFMA.FTZ R106, R22, R122.reuse, -R123.reuse ;  /* 0x0000007a166a7223 */ /* 0x180fe2000001087b */
[-CC-:B------:R-:W-:Y:S01]  /*3bd0*/  FFMA.FTZ R100, R70, R122.reuse, -R123.reuse ;  /* 0x0000007a46647223 */ /* 0x180fe2000001087b */
[----:B------:R-:W-:Y:S01]  /*3be0*/  MUFU.EX2 R113, R113 ;  /* 0x0000007100717308 */ /* 0x000fe20000000800 */
[-CC-:B------:R-:W-:Y:S01]  /*3bf0*/  FFMA.FTZ R103, R20, R122.reuse, -R123.reuse ;  /* 0x0000007a14677223 */ /* 0x180fe2000001087b */
[----:B------:R-:W3:Y:S01]  /*3c00*/  LDSM.16.MT88.4 R72, [R142+0xa000] ;  /* 0x00a000008e48783b */ /* 0x000ee20000004200 */
[-CC-:B------:R-:W-:Y:S01]  /*3c10*/  FFMA.FTZ R133, R128, R122.reuse, -R123.reuse ;  /* 0x0000007a80857223 */ /* 0x180fe2000001087b */
[----:B------:R-:W4:Y:S01]  /*3c20*/  MUFU.EX2 R112, R112 ;  /* 0x0000007000707308 */ /* 0x000f220000000800 */
[-CC-:B------:R-:W-:Y:S01]  /*3c30*/  FFMA.FTZ R128, R130, R122.reuse, -R123.reuse ;  /* 0x0000007a82807223 */ /* 0x180fe2000001087b */
[----:B------:R-:W5:Y:S01]  /*3c40*/  LDSM.16.MT88.4 R8, [R142+0x8800] ;  /* 0x008800008e08783b */ /* 0x000f620000004200 */
[-C--:B------:R-:W-:Y:S01]  /*3c50*/  FFMA.FTZ R135, R134, R122.reuse, -R123 ;  /* 0x0000007a86877223 */ /* 0x080fe2000001087b */
[----:B------:R-:W-:Y:S01]  /*3c60*/  MUFU.EX2 R115, R115 ;  /* 0x0000007300737308 */ /* 0x000fe20000000800 */
[-C--:B------:R-:W-:Y:S01]  /*3c70*/  FFMA.FTZ R170, R170, R122.reuse, -R131 ;  /* 0x0000007aaaaa7223 */ /* 0x080fe20000010883 */
[----:B--2---:R-:W-:Y:S01]  /*3c80*/  F2FP.BF16.F32.PACK_AB R84, R116, R117 ;  /* 0x000000757454723e */ /* 0x004fe200000010ff */
[----:B------:R-:W-:Y:S01]  /*3c90*/  LDSM.16.MT88.4 R32, [R140+0xa000] ;  /* 0x00a000008c20783b */ /* 0x000fe20000004200 */
[----:B------:R-:W2:Y:S01]  /*3ca0*/  MUFU.EX2 R114, R114 ;  /* 0x0000007200727308 */ /* 0x000ea20000000800 */
[-CC-:B------:R-:W-:Y:S01]  /*3cb0*/  FFMA.FTZ R173, R118, R122.reuse, -R123.reuse ;  /* 0x0000007a76ad7223 */ /* 0x180fe2000001087b */
[----:B------:R-:W-:Y:S01]  /*3cc0*/  FFMA.FTZ R121, R121, R122, -R123 ;  /* 0x0000007a79797223 */ /* 0x000fe2000001087b */
[----:B------:R-:W-:Y:S01]  /*3cd0*/  LDSM.16.MT88.4 R28, [R141+0x8800] ;  /* 0x008800008d1c783b */ /* 0x000fe20000004200 */
[----:B------:R-:W-:Y:S01]  /*3ce0*/  MUFU.EX2 R111, R111 ;  /* 0x0000006f006f7308 */ /* 0x000fe20000000800 */
[----:B------:R-:W-:Y:S01]  /*3cf0*/  FADD.FTZ R116, R117, R116 ;  /* 0x0000007475747221 */ /* 0x000fe20000010000 */
[----:B----4-:R-:W-:Y:S01]  /*3d00*/  F2FP.BF16.F32.PACK_AB R86, R112, R113 ;  /* 0x000000717056723e */ /* 0x010fe200000010ff */
[----:B------:R-:W-:Y:S01]  /*3d10*/  LDSM.16.MT88.4 R20, [R140+0x8800] ;  /* 0x008800008c14783b */ /* 0x000fe20000004200 */
[----:B------:R-:W4:Y:S01]  /*3d20*/  MUFU.EX2 R110, R110 ;  /* 0x0000006e006e7308 */ /* 0x000f220000000800 */
[----:B------:R-:W-:-:S03]  /*3d30*/  FADD.FTZ R113, R113, R116 ;  /* 0x0000007471717221 */ /* 0x000fc60000010000 */
[----:B------:R-:W-:Y:S01]  /*3d40*/  MUFU.EX2 R109, R109 ;  /* 0x0000006d006d7308 */ /* 0x000fe20000000800 */
[----:B------:R-:W-:Y:S01]  /*3d50*/  FADD.FTZ R112, R112, R113 ;  /* 0x0000007170707221 */ /* 0x000fe20000010000 */
[----:B--2---:R-:W-:Y:S01]  /*3d60*/  F2FP.BF16.F32.PACK_AB R85, R114, R115 ;  /* 0x000000737255723e */ /* 0x004fe200000010ff */
[----:B------:R-:W-:Y:S01]  /*3d70*/  FADD.FTZ R114, R115, R114 ;  /* 0x0000007273727221 */ /* 0x000fe20000010000 */
[----:B------:R-:W2:Y:S04]  /*3d80*/  MUFU.EX2 R108, R108 ;  /* 0x0000006c006c7308 */ /* 0x000ea80000000800 */
[----:B------:R-:W-:Y:S01]  /*3d90*/  MUFU.EX2 R27, R27 ;  /* 0x0000001b001b7308 */ /* 0x000fe20000000800 */
[----:B----4-:R-:W-:Y:S01]  /*3da0*/  F2FP.BF16.F32.PACK_AB R87, R110, R111 ;  /* 0x0000006f6e57723e */ /* 0x010fe200000010ff */
[----:B------:R-:W-:-:S02]  /*3db0*/  FADD.FTZ R111, R111, R114 ;  /* 0x000000726f6f7221 */ /* 0x000fc40000010000 */
[----:B------:R-:W4:Y:S02]  /*3dc0*/  MUFU.EX2 R0, R0 ;  /* 0x0000000000007308 */ /* 0x000f240000000800 */
[----:B------:R-:W-:Y:S02]  /*3dd0*/  FADD.FTZ R110, R110, R111 ;  /* 0x0000006f6e6e7221 */ /* 0x000fe40000010000 */
[----:B------:R-:W-:Y:S01]  /*3de0*/  MUFU.EX2 R107, R107 ;  /* 0x0000006b006b7308 */ /* 0x000fe20000000800 */
[C---:B------:R-:W-:Y:S01]  /*3df0*/  HMMA.16816.F32.BF16 R96, R84.reuse, R92, RZ ;  /* 0x0000005c5460723c */ /* 0x040fe200000418ff */
[C---:B--2---:R-:W-:Y:S01]  /*3e00*/  F2FP.BF16.F32.PACK_AB R4, R108.reuse, R109 ;  /* 0x0000006d6c04723e */ /* 0x044fe200000010ff */
[----:B------:R-:W-:Y:S01]  /*3e10*/  FADD.FTZ R109, R109, R112 ;  /* 0x000000706d6d7221 */ /* 0x000fe20000010000 */
[----:B------:R-:W2:Y:S03]  /*3e20*/  MUFU.EX2 R106, R106 ;  /* 0x0000006a006a7308 */ /* 0x000ea60000000800 */
[----:B------:R-:W-:Y:S01]  /*3e30*/  FADD.FTZ R108, R108, R109 ;  /* 0x0000006d6c6c7221 */ /* 0x000fe20000010000 */
[----:B------:R-:W-:Y:S01]  /*3e40*/  MUFU.EX2 R100, R100 ;  /* 0x0000006400647308 */ /* 0x000fe20000000800 */
[C---:B------:R-:W-:Y:S01]  /*3e50*/  HMMA.16816.F32.BF16 R92, R84.reuse, R94, RZ ;  /* 0x0000005e545c723c */ /* 0x040fe200000418ff */
[C---:B----4-:R-:W-:Y:S01]  /*3e60*/  F2FP.BF16.F32.PACK_AB R6, R0.reuse, R27 ;  /* 0x0000001b0006723e */ /* 0x050fe200000010ff */
[----:B------:R-:W-:Y:S01]  /*3e70*/  FADD.FTZ R27, R27, R108 ;  /* 0x0000006c1b1b7221 */ /* 0x000fe20000010000 */
[----:B------:R-:W4:Y:S03]  /*3e80*/  MUFU.EX2 R103, R103 ;  /* 0x0000006700677308 */ /* 0x000f260000000800 */
[----:B------:R-:W-:Y:S01]  /*3e90*/  FADD.FTZ R0, R0, R27 ;  /* 0x0000001b00007221 */ /* 0x000fe20000010000 */
[----:B------:R-:W-:Y:S01]  /*3ea0*/  MUFU.EX2 R133, R133 ;  /* 0x0000008500857308 */ /* 0x000fe20000000800 */
[----:B------:R-:W-:Y:S01]  /*3eb0*/  HMMA.16816.F32.BF16 R36, R84, R40, RZ ;  /* 0x000000285424723c */ /* 0x000fe200000418ff */
[----:B--2---:R-:W-:-:S02]  /*3ec0*/  F2FP.BF16.F32.PACK_AB R5, R106, R107 ;  /* 0x0000006b6a05723e */ /* 0x004fc400000010ff */
[----:B------:R-:W-:Y:S04]  /*3ed0*/  MUFU.EX2 R128, R128 ;  /* 0x0000008000807308 */ /* 0x000fe80000000800 */
[----:B------:R-:W-:Y:S01]  /*3ee0*/  MUFU.EX2 R135, R135 ;  /* 0x0000008700877308 */ /* 0x000fe20000000800 */
[----:B------:R-:W-:Y:S01]  /*3ef0*/  HMMA.16816.F32.BF16 R60, R84, R64, RZ ;  /* 0x00000040543c723c */ /* 0x000fe200000418ff */
[----:B----4-:R-:W-:Y:S02]  /*3f00*/  F2FP.BF16.F32.PACK_AB R7, R103, R100 ;  /* 0x000000646707723e */ /* 0x010fe400000010ff */
[----:B------:R-:W-:Y:S05]  /*3f10*/  MUFU.EX2 R173, R173 ;  /* 0x000000ad00ad7308 */ /* 0x000fea0000000800 */
[C---:B-1----:R-:W-:Y:S08]  /*3f20*/  HMMA.16816.F32.BF16 R96, R4.reuse, R12, R96 ;  /* 0x0000000c0460723c */ /* 0x042ff00000041860 */
[----:B------:R-:W-:Y:S01]  /*3f30*/  HMMA.16816.F32.BF16 R92, R4, R14, R92 ;  /* 0x0000000e045c723c */ /* 0x000fe2000004185c */
[----:B------:R-:W1:Y:S07]  /*3f40*/  LDSM.16.MT88.4 R12, [R142+0xa800] ;  /* 0x00a800008e0c783b */ /* 0x000e6e0000004200 */
[C---:B------:R-:W-:Y:S08]  /*3f50*/  HMMA.16816.F32.BF16 R40, R84.reuse, R42, RZ ;  /* 0x0000002a5428723c */ /* 0x040ff000000418ff */
[C---:B------:R-:W-:Y:S08]  /*3f60*/  HMMA.16816.F32.BF16 R64, R84.reuse, R66, RZ ;  /* 0x000000425440723c */ /* 0x040ff000000418ff */
[C---:B---3--:R-:W-:Y:S08]  /*3f70*/  HMMA.16816.F32.BF16 R68, R84.reuse, R72, RZ ;  /* 0x000000485444723c */ /* 0x048ff000000418ff */
[----:B------:R-:W-:Y:S08]  /*3f80*/  HMMA.16816.F32.BF16 R72, R84, R74, RZ ;  /* 0x0000004a5448723c */ /* 0x000ff000000418ff */
[C---:B-----5:R-:W-:Y:S08]  /*3f90*/  HMMA.16816.F32.BF16 R36, R4.reuse, R8, R36 ;  /* 0x000000080424723c */ /* 0x060ff00000041824 */
[C---:B------:R-:W-:Y:S01]  /*3fa0*/  HMMA.16816.F32.BF16 R40, R4.reuse, R10, R40 ;  /* 0x0000000a0428723c */ /* 0x040fe20000041828 */
[----:B------:R-:W2:Y:S07]  /*3fb0*/  LDSM.16.MT88.4 R8, [R141+0xa800] ;  /* 0x00a800008d08783b */ /* 0x000eae0000004200 */
[C---:B------:R-:W-:Y:S08]  /*3fc0*/  HMMA.16816.F32.BF16 R60, R4.reuse, R16, R60 ;  /* 0x00000010043c723c */ /* 0x040ff0000004183c */
[C---:B------:R-:W-:Y:S01]  /*3fd0*/  HMMA.16816.F32.BF16 R64, R4.reuse, R18, R64 ;  /* 0x000000120440723c */ /* 0x040fe20000041840 */
[----:B------:R-:W3:Y:S07]  /*3fe0*/  LDSM.16.MT88.4 R16, [R140+0xa800] ;  /* 0x00a800008c10783b */ /* 0x000eee0000004200 */
[C---:B-1----:R-:W-:Y:S08]  /*3ff0*/  HMMA.16816.F32.BF16 R68, R4.reuse, R12, R68 ;  /* 0x0000000c0444723c */ /* 0x042ff00000041844 */
[----:B------:R-:W-:Y:S01]  /*4000*/  HMMA.16816.F32.BF16 R72, R4, R14, R72 ;  /* 0x0000000e0448723c */ /* 0x000fe20000041848 */
[----:B------:R-:W1:Y:S07]  /*4010*/  LDSM.16.MT88.4 R12, [R146+0x9000] ;  /* 0x00900000920c783b */ /* 0x000e6e0000004200 */
[C---:B------:R-:W-:Y:S08]  /*4020*/  HMMA.16816.F32.BF16 R44, R84.reuse, R48, RZ ;  /* 0x00000030542c723c */ /* 0x040ff000000418ff */
[C---:B------:R-:W-:Y:S08]  /*4030*/  HMMA.16816.F32.BF16 R52, R84.reuse, R56, RZ ;  /* 0x000000385434723c */ /* 0x040ff000000418ff */
[C---:B------:R-:W-:Y:S08]  /*4040*/  HMMA.16816.F32.BF16 R76, R84.reuse, R80, RZ ;  /* 0x00000050544c723c */ /* 0x040ff000000418ff */
[C---:B------:R-:W-:Y:S08]  /*4050*/  HMMA.16816.F32.BF16 R48, R84.reuse, R50, RZ ;  /* 0x000000325430723c */ /* 0x040ff000000418ff */
[C---:B------:R-:W-:Y:S08]  /*4060*/  HMMA.16816.F32.BF16 R56, R84.reuse, R58, RZ ;  /* 0x0000003a5438723c */ /* 0x040ff000000418ff */
[C---:B------:R-:W-:Y:S08]  /*4070*/  HMMA.16816.F32.BF16 R80, R84.reuse, R82, RZ ;  /* 0x000000525450723c */ /* 0x040ff000000418ff */
[----:B------:R-:W-:Y:S01]  /*4080*/  HMMA.16816.F32.BF16 R88, R84, R32, RZ ;  /* 0x000000205458723c */ /* 0x000fe200000418ff */
[-CC-:B------:R-:W-:Y:S01]  /*4090*/  FFMA.FTZ R33, R136, R122.reuse, -R131.reuse ;  /* 0x0000007a88217223 */ /* 0x180fe20000010883 */
[----:B------:R-:W-:-:S05]  /*40a0*/  FFMA.FTZ R32, R138, R122, -R131 ;  /* 0x0000007a8a207223 */ /* 0x000fca0000010883 */
[----:B------:R-:W-:Y:S01]  /*40b0*/  MUFU.EX2 R33, R33 ;  /* 0x0000002100217308 */ /* 0x000fe20000000800 */
[----:B------:R-:W-:Y:S01]  /*40c0*/  HMMA.16816.F32.BF16 R84, R84, R34, RZ ;  /* 0x000000225454723c */ /* 0x000fe200000418ff */
[-C--:B------:R-:W-:Y:S01]  /*40d0*/  FFMA.FTZ R35, R126, R122.reuse, -R131 ;  /* 0x0000007a7e237223 */ /* 0x080fe20000010883 */
[----:B------:R-:W-:Y:S01]  /*40e0*/  FFMA.FTZ R34, R132, R122, -R123 ;  /* 0x0000007a84227223 */ /* 0x000fe2000001087b */
[----:B------:R-:W4:Y:S04]  /*40f0*/  MUFU.EX2 R32, R32 ;  /* 0x0000002000207308 */ /* 0x000f280000000800 */
[----:B------:R-:W-:Y:S01]  /*4100*/  MUFU.EX2 R126, R170 ;  /* 0x000000aa007e7308 */ /* 0x000fe20000000800 */
[C---:B------:R-:W-:Y:S03]  /*4110*/  HMMA.16816.F32.BF16 R44, R4.reuse, R28, R44 ;  /* 0x0000001c042c723c */ /* 0x040fe6000004182c */
[----:B------:R-:W5:Y:S04]  /*4120*/  MUFU.EX2 R35, R35 ;  /* 0x0000002300237308 */ /* 0x000f680000000800 */
[----:B------:R-:W1:Y:S01]  /*4130*/  MUFU.EX2 R34, R34 ;  /* 0x0000002200227308 */ /* 0x000e620000000800 */
        /* <DEDUP_REMOVED lines=10> */
[----:B----4-:R-:W-:Y:S01]  /*41e0*/  F2FP.BF16.F32.PACK_AB R4, R32, R33 ;  /* 0x000000212004723e */ /* 0x010fe200000010ff */
[----:B------:R-:W3:Y:S01]  /*41f0*/  LDSM.16.MT88.4 R16, [R141+0xb000] ;  /* 0x00b000008d10783b */ /* 0x000ee20000004200 */
[----:B------:R-:W-:-:S02]  /*4200*/  F2FP.BF16.F32.PACK_AB R5, R128, R133 ;  /* 0x000000858005723e */ /* 0x000fc400000010ff */
[----:B-----5:R-:W-:Y:S02]  /*4210*/  F2FP.BF16.F32.PACK_AB R6, R35, R126 ;  /* 0x0000007e2306723e */ /* 0x020fe400000010ff */
[----:B-1----:R-:W-:-:S07]  /*4220*/  F2FP.BF16.F32.PACK_AB R7, R135, R34 ;  /* 0x000000228707723e */ /* 0x002fce00000010ff */
        /* <DEDUP_REMOVED lines=8> */
[----:B------:R-:W-:Y:S07]  /*42b0*/  LDSM.16.MT88.4 R16, [R142+0x9800] ;  /* 0x009800008e10783b */ /* 0x000fee0000004200 */
[----:B------:R-:W-:Y:S01]  /*42c0*/  HMMA.16816.F32.BF16 R44, R4, R28, R44 ;  /* 0x0000001c042c723c */ /* 0x000fe2000004182c */
[-CC-:B------:R-:W-:Y:S01]  /*42d0*/  FFMA.FTZ R28, R129, R122.reuse, -R131.reuse ;  /* 0x0000007a811c7223 */ /* 0x180fe20000010883 */
[----:B------:R-:W-:-:S05]  /*42e0*/  FFMA.FTZ R29, R127, R122, -R131 ;  /* 0x0000007a7f1d7223 */ /* 0x000fca0000010883 */
[----:B------:R-:W-:Y:S01]  /*42f0*/  MUFU.EX2 R28, R28 ;  /* 0x0000001c001c7308 */ /* 0x000fe20000000800 */
[C---:B-1----:R-:W-:Y:S03]  /*4300*/  HMMA.16816.F32.BF16 R60, R4.reuse, R12, R60 ;  /* 0x0000000c043c723c */ /* 0x042fe6000004183c */
[----:B------:R-:W-:Y:S05]  /*4310*/  MUFU.EX2 R29, R29 ;  /* 0x0000001d001d7308 */ /* 0x000fea0000000800 */
[C---:B------:R-:W-:Y:S01]  /*4320*/  HMMA.16816.F32.BF16 R64, R4.reuse, R14, R64 ;  /* 0x0000000e0440723c */ /* 0x040fe20000041840 */
[----:B------:R-:W1:Y:S07]  /*4330*/  LDSM.16.MT88.4 R12, [R140+0xb000] ;  /* 0x00b000008c0c783b */ /* 0x000e6e0000004200 */
[C---:B--2---:R-:W-:Y:S08]  /*4340*/  HMMA.16816.F32.BF16 R68, R4.reuse, R8, R68 ;  /* 0x000000080444723c */ /* 0x044ff00000041844 */
[C---:B------:R-:W-:Y:S01]  /*4350*/  HMMA.16816.F32.BF16 R72, R4.reuse, R10, R72 ;  /* 0x0000000a0448723c */ /* 0x040fe20000041848 */
[----:B------:R-:W2:Y:S07]  /*4360*/  LDSM.16.MT88.4 R8, [R146+0x9800] ;  /* 0x009800009208783b */ /* 0x000eae0000004200 */
[----:B------:R-:W-:Y:S01]  /*4370*/  HMMA.16816.F32.BF16 R48, R4, R30, R48 ;  /* 0x0000001e0430723c */ /* 0x000fe20000041830 */
[-CC-:B------:R-:W-:Y:S01]  /*4380*/  FFMA.FTZ R31, R124, R122.reuse, -R131.reuse ;  /* 0x0000007a7c1f7223 */ /* 0x180fe20000010883 */
[----:B------:R-:W-:-:S05]  /*4390*/  FFMA.FTZ R30, R125, R122, -R131 ;  /* 0x0000007a7d1e7223 */ /* 0x000fca0000010883 */
[----:B------:R-:W3:Y:S01]  /*43a0*/  MUFU.EX2 R31, R31 ;  /* 0x0000001f001f7308 */ /* 0x000ee20000000800 */
[C---:B------:R-:W-:Y:S01]  /*43b0*/  HMMA.16816.F32.BF16 R52, R4.reuse, R20, R52 ;  /* 0x000000140434723c */ /* 0x040fe20000041834 */
[-CC-:B------:R-:W-:Y:S01]  /*43c0*/  FFMA.FTZ R21, R120, R122.reuse, -R123.reuse ;  /* 0x0000007a78157223 */ /* 0x180fe2000001087b */
[----:B------:R-:W-:Y:S01]  /*43d0*/  FFMA.FTZ R20, R119, R122, -R123 ;  /* 0x0000007a77147223 */ /* 0x000fe2000001087b */
[----:B------:R-:W-:Y:S04]  /*43e0*/  MUFU.EX2 R30, R30 ;  /* 0x0000001e001e7308 */ /* 0x000fe80000000800 */
[----:B------:R-:W-:Y:S01]  /*43f0*/  MUFU.EX2 R120, R121 ;  /* 0x0000007900787308 */ /* 0x000fe20000000800 */
[C---:B------:R-:W-:Y:S03]  /*4400*/  HMMA.16816.F32.BF16 R56, R4.reuse, R22, R56 ;  /* 0x000000160438723c */ /* 0x040fe60000041838 */
[----:B------:R-:W4:Y:S04]  /*4410*/  MUFU.EX2 R119, R21 ;  /* 0x0000001500777308 */ /* 0x000f280000000800 */
[----:B------:R5:W2:Y:S01]  /*4420*/  MUFU.EX2 R118, R20 ;  /* 0x0000001400767308 */ /* 0x000aa20000000800 */
[C---:B-1----:R-:W-:Y:S08]  /*4430*/  HMMA.16816.F32.BF16 R88, R4.reuse, R12, R88 ;  /* 0x0000000c0458723c */ /* 0x042ff00000041858 */
[----:B------:R-:W-:Y:S01]  /*4440*/  HMMA.16816.F32.BF16 R84, R4, R14, R84 ;  /* 0x0000000e0454723c */ /* 0x000fe20000041854 */
[----:B------:R-:W1:Y:S01]  /*4450*/  LDSM.16.MT88.4 R12, [R141+0x9800] ;  /* 0x009800008d0c783b */ /* 0x000e620000004200 */
[----:B---3--:R-:W-:-:S02]  /*4460*/  F2FP.BF16.F32.PACK_AB R4, R31, R28 ;  /* 0x0000001c1f04723e */ /* 0x008fc400000010ff */
[----:B----4-:R-:W-:Y:S01]  /*4470*/  F2FP.BF16.F32.PACK_AB R5, R119, R120 ;  /* 0x000000787705723e */ /* 0x010fe200000010ff */
[----:B-----5:R-:W3:Y:S01]  /*4480*/  LDSM.16.MT88.4 R20, [R140+0x9800] ;  /* 0x009800008c14783b */ /* 0x020ee20000004200 */
[----:B------:R-:W-:Y:S02]  /*4490*/  F2FP.BF16.F32.PACK_AB R6, R30, R29 ;  /* 0x0000001d1e06723e */ /* 0x000fe400000010ff */
[----:B--2---:R-:W-:-:S07]  /*44a0*/  F2FP.BF16.F32.PACK_AB R7, R173, R118 ;  /* 0x00000076ad07723e */ /* 0x004fce00000010ff */
[C---:B------:R-:W-:Y:S08]  /*44b0*/  HMMA.16816.F32.BF16 R36, R4.reuse, R16, R36 ;  /* 0x000000100424723c */ /* 0x040ff00000041824 */
        /* <DEDUP_REMOVED lines=8> */
[C---:B---3--:R-:W-:Y:S08]  /*4540*/  HMMA.16816.F32.BF16 R52, R4.reuse, R20, R52 ;  /* 0x000000140434723c */ /* 0x048ff00000041834 */
[----:B--2---:R-:W-:Y:S01]  /*4550*/  HMMA.16816.F32.BF16 R68, R4, R16, R68 ;  /* 0x000000100444723c */ /* 0x004fe20000041844 */
[----:B------:R-:W-:-:S04]  /*4560*/  FADD.FTZ R17, R107, R110 ;  /* 0x0000006e6b117221 */ /* 0x000fc80000010000 */
[----:B------:R-:W-:-:S03]  /*4570*/  FADD.FTZ R17, R106, R17 ;  /* 0x000000116a117221 */ /* 0x000fc60000010000 */
[C---:B------:R-:W-:Y:S08]  /*4580*/  HMMA.16816.F32.BF16 R56, R4.reuse, R22, R56 ;  /* 0x000000160438723c */ /* 0x040ff00000041838 */
[C---:B----4-:R-:W-:Y:S08]  /*4590*/  HMMA.16816.F32.BF16 R60, R4.reuse, R8, R60 ;  /* 0x00000008043c723c */ /* 0x050ff0000004183c */
        /* <DEDUP_REMOVED lines=22> */
[----:B--2---:R-:W-:Y:S03]  /*4700*/  HMMA.16816.F32.BF16 R88, R4, R8, R88 ;  /* 0x000000080458723c */ /* 0x004fe60000041858 */
[----:B------:R-:W-:-:S05]  /*4710*/  FADD.FTZ R173, R173, R118 ;  /* 0x00000076adad7221 */ /* 0x000fca0000010000 */
        /* <DEDUP_REMOVED lines=11> */
.L_x_8678:
[----:B------:R-:W-:Y:S01]  /*47d0*/  MOV R4, R159 ;  /* 0x0000009f00047202 */ /* 0x000fe20000000f00 */
        /* <DEDUP_REMOVED lines=13> */
[----:B------:R-:W-:Y:S08]  /*48b0*/  @!P0 BRA `(.L_x_8673) ;  /* 0x0000000000f88947 */ /* 0x000ff00003800000 */
        /* <DEDUP_REMOVED lines=62> */
.L_x_8673:
[----:B------:R-:W-:Y:S05]  /*4ca0*/  BSYNC.RECONVERGENT B0 ;  /* 0x0000000000007941 */ /* 0x000fea0003800200 */
.L_x_8672:
[----:B------:R-:W-:Y:S01]  /*4cb0*/  IADD3 R176, P1, PT, R167, R158, RZ ;  /* 0x0000009ea7b07210 */ /* 0x000fe20007f3e0ff */
[----:B------:R-:W-:Y:S01]  /*4cc0*/  @!PT LDS RZ, [RZ] ;  /* 0x00000000fffff984 */ /* 0x000fe20000000800 */
[----:B------:R-:W-:Y:S01]  /*4cd0*/  @!PT LDS RZ, [RZ] ;  /* 0x00000000fffff984 */ /* 0x000fe20000000800 */
[----:B------:R-:W-:Y:S01]  /*4ce0*/  @!PT LDS RZ, [RZ] ;  /* 0x00000000fffff984 */ /* 0x000fe20000000800 */
[----:B------:R1:W-:Y:S01]  /*4cf0*/  LDGSTS.E.BYPASS.LTC128B.128 [R165+0x8000], desc[UR4][R158.64] ;  /* 0x080000009ea57fae */ /* 0x0003e2000b981a04 */
[----:B------:R-:W-:Y:S01]  /*4d00*/  VIADD R171, R171, 0x1 ;  /* 0x00000001abab7836 */ /* 0x000fe20000000000 */
[----:B------:R-:W-:Y:S02]  /*4d10*/  BSSY.RECONVERGENT B1, `(.L_x_8674) ;  /* 0x00000da000017945 */ /* 0x000fe40003800200 */
[----:B------:R-:W-:Y:S01]  /*4d20*/  IMAD.X R177, R170, 0x1, R159, P1 ;  /* 0x00000001aab17824 */ /* 0x000fe200008e069f */
[----:B------:R1:W-:Y:S01]  /*4d30*/  LDGSTS.E.BYPASS.LTC128B.128 [R165+0xa000], desc[UR4][R158.64+0x80] ;  /* 0x0a0000809ea57fae */ /* 0x0003e2000b981a04 */
[-C--:B------:R-:W-:Y:S03]  /*4d40*/  IADD3 R106, P1, PT, R176, R167.reuse, RZ ;  /* 0x000000a7b06a7210 */ /* 0x080fe60007f3e0ff */
[----:B------:R1:W-:Y:S02]  /*4d50*/  LDGSTS.E.BYPASS.LTC128B.128 [R165+0x8800], desc[UR4][R176.64] ;  /* 0x08800000b0a57fae */ /* 0x0003e4000b981a04 */
[--C-:B------:R-:W-:Y:S01]  /*4d60*/  IMAD.X R107, R177, 0x1, R170.reuse, P1 ;  /* 0x00000001b16b7824 */ /* 0x100fe200008e06aa */
[----:B------:R-:W-:Y:S01]  /*4d70*/  IADD3 R178, P1, PT, R106, R167, RZ ;  /* 0x000000a76ab27210 */ /* 0x000fe20007f3e0ff */
[----:B------:R1:W-:Y:S04]  /*4d80*/  LDGSTS.E.BYPASS.LTC128B.128 [R165+0xa800], desc[UR4][R176.64+0x80] ;  /* 0x0a800080b0a57fae */ /* 0x0003e8000b981a04 */
[----:B------:R1:W-:Y:S01]  /*4d90*/  LDGSTS.E.BYPASS.LTC128B.128 [R165+0x9000], desc[UR4][R106.64] ;  /* 0x090000006aa57fae */ /* 0x0003e2000b981a04 */
[----:B------:R-:W-:Y:S01]  /*4da0*/  IMAD.X R179, R107, 0x1, R170, P1 ;  /* 0x000000016bb37824 */ /* 0x000fe200008e06aa */
[----:B------:R-:W-:Y:S02]  /*4db0*/  ISETP.NE.AND P1, PT, R171, RZ, PT ;  /* 0x000000ffab00720c */ /* 0x000fe40003f25270 */
[----:B------:R1:W-:Y:S04]  /*4dc0*/  LDGSTS.E.BYPASS.LTC128B.128 [R165+0xb000], desc[UR4][R106.64+0x80] ;  /* 0x0b0000806aa57fae */ /* 0x0003e8000b981a04 */
[----:B------:R1:W-:Y:S04]  /*4dd0*/  LDGSTS.E.BYPASS.LTC128B.128 [R165+0x9800], desc[UR4][R178.64] ;  /* 0x09800000b2a57fae */ /* 0x0003e8000b981a04 */
[----:B------:R1:W-:Y:S04]  /*4de0*/  LDGSTS.E.BYPASS.LTC128B.128 [R165+0xb800], desc[UR4][R178.64+0x80] ;  /* 0x0b800080b2a57fae */ /* 0x0003e8000b981a04 */
[----:B------:R-:W-:Y:S04]  /*4df0*/  LDSM.16.M88.4 R100, [R151] ;  /* 0x000000009764783b */ /* 0x000fe80000000200 */
[----:B------:R-:W2:Y:S04]  /*4e00*/  LDSM.16.M88.4 R108, [R150+0x4000] ;  /* 0x00400000966c783b */ /* 0x000ea80000000200 */
[----:B------:R-:W3:Y:S04]  /*4e10*/  LDSM.16.M88.4 R112, [R150+0x4800] ;  /* 0x004800009670783b */ /* 0x000ee80000000200 */
[----:B------:R-:W4:Y:S04]  /*4e20*/  LDSM.16.M88.4 R116, [R150+0x5000] ;  /* 0x005000009674783b */ /* 0x000f280000000200 */
[----:B------:R-:W0:Y:S04]  /*4e30*/  LDGDEPBAR ;  /* 0x00000000000079af */ /* 0x000e280000000000 */
[----:B------:R-:W5:Y:S04]  /*4e40*/  LDSM.16.M88.4 R120, [R150+0x5800] ;  /* 0x005800009678783b */ /* 0x000f680000000200 */
[----:B------:R-:W-:Y:S04]  /*4e50*/  LDSM.16.M88.4 R124, [R149] ;  /* 0x00000000957c783b */ /* 0x000fe80000000200 */
[----:B------:R-:W1:Y:S04]  /*4e60*/  LDSM.16.M88.4 R128, [R145+0x4000] ;  /* 0x004000009180783b */ /* 0x000e680000000200 */
[----:B------:R-:W1:Y:S04]  /*4e70*/  LDSM.16.M88.4 R132, [R145+0x4800] ;  /* 0x004800009184783b */ /* 0x000e680000000200 */
[----:B------:R-:W1:Y:S01]  /*4e80*/  LDSM.16.M88.4 R136, [R145+0x5000] ;  /* 0x005000009188783b */ /* 0x000e620000000200 */
[C---:B--2---:R-:W-:Y:S08]  /*4e90*/  HMMA.16816.F32.BF16 R4, R100.reuse, R108, RZ ;  /* 0x0000006c6404723c */ /* 0x044ff000000418ff */
[C---:B------:R-:W-:Y:S01]  /*4ea0*/  HMMA.16816.F32.BF16 R8, R100.reuse, R110, RZ ;  /* 0x0000006e6408723c */ /* 0x040fe200000418ff */
[----:B------:R-:W2:Y:S07]  /*4eb0*/  LDSM.16.M88.4 R108, [R145+0x5800] ;  /* 0x00580000916c783b */ /* 0x000eae0000000200 */
[C---:B---3--:R-:W-:Y:S08]  /*4ec0*/  HMMA.16816.F32.BF16 R12, R100.reuse, R112, RZ ;  /* 0x00000070640c723c */ /* 0x048ff000000418ff */
[C---:B------:R-:W-:Y:S01]  /*4ed0*/  HMMA.16816.F32.BF16 R16, R100.reuse, R114, RZ ;  /* 0x000000726410723c */ /* 0x040fe200000418ff */
[----:B------:R-:W-:Y:S07]  /*4ee0*/  LDSM.16.M88.4 R112, [R144+0x4000] ;  /* 0x004000009070783b */ /* 0x000fee0000000200 */
[C---:B----4-:R-:W-:Y:S08]  /*4ef0*/  HMMA.16816.F32.BF16 R20, R100.reuse, R116, RZ ;  /* 0x000000746414723c */ /* 0x050ff000000418ff */
[C---:B------:R-:W-:Y:S01]  /*4f00*/  HMMA.16816.F32.BF16 R24, R100.reuse, R118, RZ ;  /* 0x000000766418723c */ /* 0x040fe200000418ff */
[----:B------:R-:W-:Y:S07]  /*4f10*/  LDSM.16.M88.4 R116, [R144+0x4800] ;  /* 0x004800009074783b */ /* 0x000fee0000000200 */
[C---:B-----5:R-:W-:Y:S08]  /*4f20*/  HMMA.16816.F32.BF16 R28, R100.reuse, R120, RZ ;  /* 0x00000078641c723c */ /* 0x060ff000000418ff */
[----:B------:R-:W-:Y:S01]  /*4f30*/  HMMA.16816.F32.BF16 R32, R100, R122, RZ ;  /* 0x0000007a6420723c */ /* 0x000fe200000418ff */
[----:B------:R-:W3:Y:S04]  /*4f40*/  LDSM.16.M88.4 R100, [R148] ;  /* 0x000000009464783b */ /* 0x000ee80000000200 */
[----:B------:R-:W4:Y:S03]  /*4f50*/  LDSM.16.M88.4 R120, [R144+0x5000] ;  /* 0x005000009078783b */ /* 0x000f260000000200 */
[C---:B-1----:R-:W-:Y:S08]  /*4f60*/  HMMA.16816.F32.BF16 R4, R124.reuse, R128, R4 ;  /* 0x000000807c04723c */ /* 0x042ff00000041804 */
[C---:B------:R-:W-:Y:S01]  /*4f70*/  HMMA.16816.F32.BF16 R8, R124.reuse, R130, R8 ;  /* 0x000000827c08723c */ /* 0x040fe20000041808 */
[----:B------:R-:W1:Y:S07]  /*4f80*/  LDSM.16.M88.4 R128, [R144+0x5800] ;  /* 0x005800009080783b */ /* 0x000e6e0000000200 */
[C---:B------:R-:W-:Y:S08]  /*4f90*/  HMMA.16816.F32.BF16 R12, R124.reuse, R132, R12 ;  /* 0x000000847c0c723c */ /* 0x040ff0000004180c */
[C---:B------:R-:W-:Y:S08]  /*4fa0*/  HMMA.16816.F32.BF16 R16, R124.reuse, R134, R16 ;  /* 0x000000867c10723c */ /* 0x040ff00000041810 */
[C---:B------:R-:W-:Y:S08]  /*4fb0*/  HMMA.16816.F32.BF16 R20, R124.reuse, R136, R20 ;  /* 0x000000887c14723c */ /* 0x040ff00000041814 */
[C---:B------:R-:W-:Y:S08]  /*4fc0*/  HMMA.16816.F32.BF16 R24, R124.reuse, R138, R24 ;  /* 0x0000008a7c18723c */ /* 0x040ff00000041818 */
[C---:B--2---:R-:W-:Y:S08]  /*4fd0*/  HMMA.16816.F32.BF16 R28, R124.reuse, R108, R28 ;  /* 0x0000006c7c1c723c */ /* 0x044ff0000004181c */
[----:B------:R-:W-:Y:S01]  /*4fe0*/  HMMA.16816.F32.BF16 R32, R124, R110, R32 ;  /* 0x0000006e7c20723c */ /* 0x000fe20000041820 */
[----:B------:R-:W-:Y:S04]  /*4ff0*/  LDSM.16.M88.4 R108, [R147] ;  /* 0x00000000936c783b */ /* 0x000fe80000000200 */
[----:B------:R-:W-:Y:S03]  /*5000*/  LDSM.16.M88.4 R124, [R143+0x4800] ;  /* 0x004800008f7c783b */ /* 0x000fe60000000200 */
        /* <DEDUP_REMOVED lines=11> */
[----:B------:R-:W-:Y:S04]  /*50c0*/  LDSM.16.M88.4 R100, [R151+0x2000] ;  /* 0x002000009764783b */ /* 0x000fe80000000200 */
[----:B------:R-:W-:Y:S03]  /*50d0*/  LDSM.16.M88.4 R128, [R150+0x7000] ;  /* 0x007000009680783b */ /* 0x000fe60000000200 */
[C---:B--2---:R-:W-:Y:S08]  /*50e0*/  HMMA.16816.F32.BF16 R4, R108.reuse, R112, R4 ;  /* 0x000000706c04723c */ /* 0x044ff00000041804 */
        /* <DEDUP_REMOVED lines=49> */
[C---:B--2---:R-:W-:Y:S08]  /*5400*/  HMMA.16816.F32.BF16 R28, R100.reuse, R124, R28 ;  /* 0x0000007c641c723c */ /* 0x044ff0000004181c */
[----:B------:R-:W-:Y:S08]  /*5410*/  HMMA.16816.F32.BF16 R32, R100, R126, R32 ;  /* 0x0000007e6420723c */ /* 0x000ff00000041820 */
[C---:B-1----:R-:W-:Y:S08]  /*5420*/  HMMA.16816.F32.BF16 R4, R108.reuse, R112, R4 ;  /* 0x000000706c04723c */ /* 0x042ff00000041804 */
[C---:B------:R-:W-:Y:S08]  /*5430*/  HMMA.16816.F32.BF16 R8, R108.reuse, R114, R8 ;  /* 0x000000726c08723c */ /* 0x040ff00000041808 */
[C---:B----4-:R-:W-:Y:S08]  /*5440*/  HMMA.16816.F32.BF16 R12, R108.reuse, R116, R12 ;  /* 0x000000746c0c723c */ /* 0x050ff0000004180c */
[C---:B------:R-:W-:Y:S08]  /*5450*/  HMMA.16816.F32.BF16 R16, R108.reuse, R118, R16 ;  /* 0x000000766c10723c */ /* 0x040ff00000041810 */
[C---:B---3--:R-:W-:Y:S08]  /*5460*/  HMMA.16816.F32.BF16 R20, R108.reuse, R120, R20 ;  /* 0x000000786c14723c */ /* 0x048ff00000041814 */
[C---:B------:R-:W-:Y:S08]  /*5470*/  HMMA.16816.F32.BF16 R24, R108.reuse, R122, R24 ;  /* 0x0000007a6c18723c */ /* 0x040ff00000041818 */
[C---:B------:R-:W-:Y:S08]  /*5480*/  HMMA.16816.F32.BF16 R28, R108.reuse, R128, R28 ;  /* 0x000000806c1c723c */ /* 0x040ff0000004181c */
[----:B------:R-:W-:Y:S01]  /*5490*/  HMMA.16816.F32.BF16 R32, R108, R130, R32 ;  /* 0x000000826c20723c */ /* 0x000fe20000041820 */
[----:B------:R-:W-:Y:S08]  /*54a0*/  @!UPT UIADD3 URZ, UPT, UPT, URZ, URZ, URZ ;  /* 0x000000fffffff290 */ /* 0x000ff0000fffe0ff */
[----:B------:R-:W-:Y:S11]  /*54b0*/  @!P1 BRA `(.L_x_8675) ;  /* 0x00000004007c9947 */ /* 0x000ff60003800000 */
[----:B------:R-:W2:Y:S01]  /*54c0*/  @!P0 LD.E R100, desc[UR4][R2.64+0x38] ;  /* 0x0000380402648980 */ /* 0x000ea2000c101900 */
[----:B------:R-:W-:Y:S01]  /*54d0*/  @!P0 IMAD.MOV.U32 R101, RZ, RZ, RZ ;  /* 0x000000ffff658224 */ /* 0x000fe200078e00ff */
[----:B------:R-:W-:Y:S04]  /*54e0*/  BSSY.RECONVERGENT B0, `(.L_x_8676) ;  /* 0x0000048000007945 */ /* 0x000fe80003800200 */
        /* <DEDUP_REMOVED lines=27> */
[----:B------:R-:W-:Y:S03]  /*56a0*/  IMAD.HI.U32 R109, R113, R109, R112 ;  /* 0x0000006d716d7227 */ /* 0x000fe600078e0070 */
[----:B------:R-:W-:Y:S03]  /*56b0*/  ISETP.GE.AND P3, PT, R100, RZ, PT ;  /* 0x000000ff6400720c */ /* 0x000fe60003f66270 */
        /* <DEDUP_REMOVED lines=9> */
[----:B------:R-:W-:Y:S01]  /*5750*/  ISETP.NE.AND P2, PT, R111, RZ, PT ;  /* 0x000000ff6f00720c */ /* 0x000fe20003f45270 */
[----:B------:R-:W-:Y:S01]  /*5760*/  @!P4 VIADD R109, R109, 0x1 ;  /* 0x000000016d6dc836 */ /* 0x000fe20000000000 */
[-C--:B------:R-:W-:Y:S02]  /*5770*/  ISETP.GE.U32.AND P5, PT, R102, R107.reuse, PT ;  /* 0x0000006b6600720c */ /* 0x080fe40003fa6070 */
[----:B------:R-:W-:Y:S02]  /*5780*/  ISETP.GE.U32.AND P6, PT, R104, R107, PT ;  /* 0x0000006b6800720c */ /* 0x000fe40003fc6070 */
[----:B------:R-:W-:Y:S09]  /*5790*/  LOP3.LUT R107, RZ, R111, RZ, 0x33, !PT ;  /* 0x0000006fff6b7212 */ /* 0x000ff200078e33ff */
[----:B------:R-:W-:Y:S02]  /*57a0*/  @P5 IADD3 R106, PT, PT, R106, 0x1, RZ ;  /* 0x000000016a6a5810 */ /* 0x000fe40007ffe0ff */
[----:B------:R-:W-:Y:S03]  /*57b0*/  @P6 VIADD R109, R109, 0x1 ;  /* 0x000000016d6d6836 */ /* 0x000fe60000000000 */
[----:B------:R-:W-:Y:S02]  /*57c0*/  @!P1 IMAD.MOV R106, RZ, RZ, -R106 ;  /* 0x000000ffff6a9224 */ /* 0x000fe400078e0a6a */
[----:B------:R-:W-:Y:S03]  /*57d0*/  @!P3 IADD3 R109, PT, PT, -R109, RZ, RZ ;  /* 0x000000ff6d6db210 */ /* 0x000fe60007ffe1ff */
[C---:B------:R-:W-:Y:S02]  /*57e0*/  SEL R113, R107.reuse, R106, !P2 ;  /* 0x0000006a6b717207 */ /* 0x040fe40005000000 */
[----:B------:R-:W-:Y:S02]  /*57f0*/  SEL R107, R107, R109, !P2 ;  /* 0x0000006d6b6b7207 */ /* 0x000fe40005000000 */
[-C--:B------:R-:W-:Y:S01]  /*5800*/  LEA R118, P2, R113, R168.reuse, 0x2 ;  /* 0x000000a871767211 */ /* 0x080fe200078410ff */
[----:B------:R-:W2:Y:S01]  /*5810*/  LD.E.64 R108, desc[UR4][R2.64+0x38] ;  /* 0x00003804026c7980 */ /* 0x000ea2000c101b00 */
        /* <DEDUP_REMOVED lines=20> */
.L_x_8677:
[----:B------:R-:W-:Y:S05]  /*5960*/  BSYNC.RECONVERGENT B0 ;  /* 0x0000000000007941 */ /* 0x000fea0003800200 */
.L_x_8676:
        /* <DEDUP_REMOVED lines=20> */
.L_x_8675:
[----:B------:R-:W-:Y:S05]  /*5ab0*/  BSYNC.RECONVERGENT B1 ;  /* 0x0000000000017941 */ /* 0x000fea0003800200 */
.L_x_8674:
        /* <DEDUP_REMOVED lines=18> */
[----:B------:R-:W-:Y:S01]  /*5be0*/  IADD3 R172, PT, PT, R172, -0x1, RZ ;  /* 0xffffffffacac7810 */ /* 0x000fe20007ffe0ff */
[----:B------:R-:W1:Y:S01]  /*5bf0*/  SHFL.BFLY PT, R101, R104, 0x2, 0x1f ;  /* 0x0c401f0068657f89 */ /* 0x000e6200000e0000 */
[----:B------:R-:W-:Y:S07]  /*5c00*/  IADD3 R163, PT, PT, R163, -0x40, RZ ;  /* 0xffffffc0a3a37810 */ /* 0x000fee0007ffe0ff */
[----:B------:R-:W3:Y:S01]  /*5c10*/  SHFL.BFLY PT, R100, R107, 0x2, 0x1f ;  /* 0x0c401f006b647f89 */ /* 0x000ee200000e0000 */
        /* <DEDUP_REMOVED lines=29> */
[----:B------:R-:W-:Y:S01]  /*5df0*/  MUFU.EX2 R119, R119 ;  /* 0x0000007700777308 */ /* 0x000fe20000000800 */
[C---:B--2---:R-:W-:Y:S01]  /*5e00*/  FMUL.FTZ R4, R100.reuse, R96 ;  /* 0x0000006064047220 */ /* 0x044fe20000410000 */
[C---:B------:R-:W-:Y:S01]  /*5e10*/  FMUL.FTZ R5, R100.reuse, R97 ;  /* 0x0000006164057220 */ /* 0x040fe20000410000 */
[----:B------:R-:W-:Y:S07]  /*5e20*/  FMUL.FTZ R8, R100, R92 ;  /* 0x0000005c64087220 */ /* 0x000fee0000410000 */
[----:B------:R-:W2:Y:S01]  /*5e30*/  MUFU.EX2 R120, R120 ;  /* 0x0000007800787308 */ /* 0x000ea20000000800 */
[C---:B---3--:R-:W-:Y:S01]  /*5e40*/  FMUL.FTZ R6, R0.reuse, R98 ;  /* 0x0000006200067220 */ /* 0x048fe20000410000 */
[----:B------:R-:W-:Y:S01]  /*5e50*/  FMUL.FTZ R7, R0, R99 ;  /* 0x0000006300077220 */ /* 0x000fe20000410000 */
[----:B------:R-:W-:Y:S07]  /*5e60*/  FMUL.FTZ R9, R100, R93 ;  /* 0x0000005d64097220 */ /* 0x000fee0000410000 */
[----:B------:R-:W-:Y:S01]  /*5e70*/  MUFU.EX2 R123, R123 ;  /* 0x0000007b007b7308 */ /* 0x000fe20000000800 */
[C---:B------:R-:W-:Y:S01]  /*5e80*/  FMUL.FTZ R10, R0.reuse, R94 ;  /* 0x0000005e000a7220 */ /* 0x040fe20000410000 */
[----:B------:R-:W-:Y:S01]  /*5e90*/  FMUL.FTZ R11, R0, R95 ;  /* 0x0000005f000b7220 */ /* 0x000fe20000410000 */
[C---:B------:R-:W-:Y:S07]  /*5ea0*/  FMUL.FTZ R36, R100.reuse, R36 ;  /* 0x0000002464247220 */ /* 0x040fee0000410000 */
[----:B------:R-:W3:Y:S01]  /*5eb0*/  MUFU.EX2 R116, R116 ;  /* 0x0000007400747308 */ /* 0x000ee20000000800 */
[----:B------:R-:W4:Y:S01]  /*5ec0*/  LDSM.16.MT88.4 R92, [R140+0x8000] ;  /* 0x008000008c5c783b */ /* 0x000f220000004200 */
[----:B------:R-:W-:Y:S01]  /*5ed0*/  FMUL.FTZ R37, R100, R37 ;  /* 0x0000002564257220 */ /* 0x000fe20000410000 */
[C---:B------:R-:W-:Y:S07]  /*5ee0*/  FMUL.FTZ R38, R0.reuse, R38 ;  /* 0x0000002600267220 */ /* 0x040fee0000410000 */
[----:B------:R-:W-:Y:S01]  /*5ef0*/  MUFU.EX2 R117, R117 ;  /* 0x0000007500757308 */ /* 0x000fe20000000800 */
[----:B------:R-:W-:Y:S01]  /*5f00*/  FMUL.FTZ R39, R0, R39 ;  /* 0x0000002700277220 */ /* 0x000fe20000410000 */
[----:B--2---:R-:W-:Y:S01]  /*5f10*/  F2FP.BF16.F32.PACK_AB R96, R120, R119 ;  /* 0x000000777860723e */ /* 0x004fe200000010ff */
[-CC-:B------:R-:W-:Y:S07]  /*5f20*/  FFMA.FTZ R133, R24, R103.reuse, -R126.reuse ;  /* 0x0000006718857223 */ /* 0x180fee000001087e */
[----:B------:R-:W2:Y:S01]  /*5f30*/  MUFU.EX2 R118, R118 ;  /* 0x0000007600767308 */ /* 0x000ea20000000800 */
[-C--:B------:R-:W-:Y:S01]  /*5f40*/  FFMA.FTZ R136, R25, R103.reuse, -R126 ;  /* 0x0000006719887223 */ /* 0x080fe2000001087e */
[-CC-:B------:R-:W-:Y:S01]  /*5f50*/  FFMA.FTZ R135, R26, R103.reuse, -R124.reuse ;  /* 0x000000671a877223 */ /* 0x180fe2000001087c */
[----:B------:R-:W-:Y:S07]  /*5f60*/  FFMA.FTZ R138, R27, R103, -R124 ;  /* 0x000000671b8a7223 */ /* 0x000fee000001087c */
        /* <DEDUP_REMOVED lines=8> */
[C---:B------:R-:W-:Y:S01]  /*5ff0*/  FMUL.FTZ R44, R100.reuse, R44 ;  /* 0x0000002c642c7220 */ /* 0x040fe20000410000 */
[----:B------:R-:W-:Y:S01]  /*6000*/  FMUL.FTZ R45, R100, R45 ;  /* 0x0000002d642d7220 */ /* 0x000fe20000410000 */
[----:B--2---:R-:W-:Y:S01]  /*6010*/  F2FP.BF16.F32.PACK_AB R98, R118, R117 ;  /* 0x000000757662723e */ /* 0x004fe200000010ff */
        /* <DEDUP_REMOVED lines=8> */
[----:B------:R-:W-:Y:S01]  /*60a0*/  FMUL.FTZ R53, R100, R53 ;  /* 0x0000003564357220 */ /* 0x000fe20000410000 */
[C---:B------:R-:W-:Y:S01]  /*60b0*/  FMUL.FTZ R54, R0.reuse, R54 ;  /* 0x0000003600367220 */ /* 0x040fe20000410000 */
[----:B------:R-:W-:Y:S01]  /*60c0*/  FMUL.FTZ R55, R0, R55 ;  /* 0x0000003700377220 */ /* 0x000fe20000410000 */
[C---:B------:R-:W-:Y:S01]  /*60d0*/  FMUL.FTZ R56, R100.reuse, R56 ;  /* 0x0000003864387220 */ /* 0x040fe20000410000 */
[----:B------:R-:W-:Y:S01]  /*60e0*/  FMUL.FTZ R57, R100, R57 ;  /* 0x0000003964397220 */ /* 0x000fe20000410000 */
[C---:B------:R-:W-:Y:S01]  /*60f0*/  FMUL.FTZ R58, R0.reuse, R58 ;  /* 0x0000003a003a7220 */ /* 0x040fe20000410000 */
[C---:B-1----:R-:W-:Y:S01]  /*6100*/  HMMA.16816.F32.BF16 R4, R96.reuse, R104, R4 ;  /* 0x000000686004723c */ /* 0x042fe20000041804 */
[----:B------:R-:W-:Y:S04]  /*6110*/  MUFU.EX2 R133, R133 ;  /* 0x0000008500857308 */ /* 0x000fe80000000800 */
[----:B------:R-:W-:Y:S01]  /*6120*/  FMUL.FTZ R59, R0, R59 ;  /* 0x0000003b003b7220 */ /* 0x000fe20000410000 */
[C---:B------:R-:W-:Y:S01]  /*6130*/  FMUL.FTZ R60, R100.reuse, R60 ;  /* 0x0000003c643c7220 */ /* 0x040fe20000410000 */
[----:B------:R-:W-:Y:S01]  /*6140*/  FMUL.FTZ R61, R100, R61 ;  /* 0x0000003d643d7220 */ /* 0x000fe20000410000 */
[C---:B------:R-:W-:Y:S01]  /*6150*/  HMMA.16816.F32.BF16 R8, R96.reuse, R106, R8 ;  /* 0x0000006a6008723c */ /* 0x040fe20000041808 */
[----:B------:R-:W1:Y:S02]  /*6160*/  LDSM.16.MT88.4 R104, [R146+0xa000] ;  /* 0x00a000009268783b */ /* 0x000e640000004200 */
[----:B------:R-:W-:Y:S01]  /*6170*/  MUFU.EX2 R136, R136 ;  /* 0x0000008800887308 */ /* 0x000fe20000000800 */
[C---:B------:R-:W-:Y:S01]  /*6180*/  FMUL.FTZ R62, R0.reuse, R62 ;  /* 0x0000003e003e7220 */ /* 0x040fe20000410000 */
[----:B------:R-:W-:Y:S01]  /*6190*/  FMUL.FTZ R63, R0, R63 ;  /* 0x0000003f003f7220 */ /* 0x000fe20000410000 */
[C---:B------:R-:W-:Y:S01]  /*61a0*/  FMUL.FTZ R64, R100.reuse, R64 ;  /* 0x0000004064407220 */ /* 0x040fe20000410000 */
[----:B------:R-:W-:Y:S01]  /*61b0*/  FMUL.FTZ R65, R100, R65 ;  /* 0x0000004164417220 */ /* 0x000fe20000410000 */
[C---:B------:R-:W-:Y:S01]  /*61c0*/  FMUL.FTZ R66, R0.reuse, R66 ;  /* 0x0000004200427220 */ /* 0x040fe20000410000 */
[C---:B------:R-:W-:Y:S04]  /*61d0*/  HMMA.16816.F32.BF16 R36, R96.reuse, R108, R36 ;  /* 0x0000006c6024723c */ /* 0x040fe80000041824 */
[----:B------:R-:W-:Y:S01]  /*61e0*/  MUFU.EX2 R135, R135 ;  /* 0x0000008700877308 */ /* 0x000fe20000000800 */
[----:B------:R-:W-:Y:S01]  /*61f0*/  FMUL.FTZ R67, R0, R67 ;  /* 0x0000004300437220 */ /* 0x000fe20000410000 */
[C---:B------:R-:W-:Y:S01]  /*6200*/  FMUL.FTZ R68, R100.reuse, R68 ;  /* 0x0000004464447220 */ /* 0x040fe20000410000 */
[----:B------:R-:W-:Y:S01]  /*6210*/  FMUL.FTZ R69, R100, R69 ;  /* 0x0000004564457220 */ /* 0x000fe20000410000 */
[C---:B------:R-:W-:Y:S01]  /*6220*/  FMUL.FTZ R70, R0.reuse, R70 ;  /* 0x0000004600467220 */ /* 0x040fe20000410000 */
[----:B------:R-:W-:Y:S01]  /*6230*/  FMUL.FTZ R71, R0, R71 ;  /* 0x0000004700477220 */ /* 0x000fe20000410000 */
[C---:B------:R-:W-:Y:S01]  /*6240*/  HMMA.16816.F32.BF16 R40, R96.reuse, R110, R40 ;  /* 0x0000006e6028723c */ /* 0x040fe20000041828 */
[----:B------:R-:W2:Y:S03]  /*6250*/  LDSM.16.MT88.4 R108, [R142+0xa000] ;  /* 0x00a000008e6c783b */ /* 0x000ea60000004200 */
[----:B------:R-:W-:Y:S01]  /*6260*/  MUFU.EX2 R138, R138 ;  /* 0x0000008a008a7308 */ /* 0x000fe20000000800 */
[C---:B------:R-:W-:Y:S01]  /*6270*/  FMUL.FTZ R72, R100.reuse, R72 ;  /* 0x0000004864487220 */ /* 0x040fe20000410000 */
[----:B------:R-:W-:Y:S01]  /*6280*/  FMUL.FTZ R73, R100, R73 ;  /* 0x0000004964497220 */ /* 0x000fe20000410000 */
[C---:B------:R-:W-:Y:S01]  /*6290*/  FMUL.FTZ R74, R0.reuse, R74 ;  /* 0x0000004a004a7220 */ /* 0x040fe20000410000 */
[----:B------:R-:W-:Y:S01]  /*62a0*/  FMUL.FTZ R75, R0, R75 ;  /* 0x0000004b004b7220 */ /* 0x000fe20000410000 */
[C---:B------:R-:W-:Y:S01]  /*62b0*/  FMUL.FTZ R76, R100.reuse, R76 ;  /* 0x0000004c644c7220 */ /* 0x040fe20000410000 */
[C---:B------:R-:W-:Y:S03]  /*62c0*/  HMMA.16816.F32.BF16 R44, R96.reuse, R112, R44 ;  /* 0x00000070602c723c */ /* 0x040fe6000004182c */
[----:B------:R-:W-:Y:S01]  /*62d0*/  FMUL.FTZ R77, R100, R77 ;  /* 0x0000004d644d7220 */ /* 0x000fe20000410000 */
[C---:B------:R-:W-:Y:S01]  /*62e0*/  FMUL.FTZ R78, R0.reuse, R78 ;  /* 0x0000004e004e7220 */ /* 0x040fe20000410000 */
[----:B------:R-:W-:Y:S01]  /*62f0*/  FMUL.FTZ R79, R0, R79 ;  /* 0x0000004f004f7220 */ /* 0x000fe20000410000 */
[C---:B------:R-:W-:Y:S01]  /*6300*/  FMUL.FTZ R80, R100.reuse, R80 ;  /* 0x0000005064507220 */ /* 0x040fe20000410000 */
[----:B------:R-:W-:Y:S01]  /*6310*/  FMUL.FTZ R81, R100, R81 ;  /* 0x0000005164517220 */ /* 0x000fe20000410000 */
[C---:B------:R-:W-:Y:S03]  /*6320*/  HMMA.16816.F32.BF16 R48, R96.reuse, R114, R48 ;  /* 0x000000726030723c */ /* 0x040fe60000041830 */
[C---:B------:R-:W-:Y:S01]  /*6330*/  FMUL.FTZ R82, R0.reuse, R82 ;  /* 0x0000005200527220 */ /* 0x040fe20000410000 */
[----:B------:R-:W-:Y:S01]  /*6340*/  FMUL.FTZ R83, R0, R83 ;  /* 0x0000005300537220 */ /* 0x000fe20000410000 */
[-CC-:B------:R-:W-:Y:S01]  /*6350*/  FFMA.FTZ R112, R12, R103.reuse, -R126.reuse ;  /* 0x000000670c707223 */ /* 0x180fe2000001087e */
[C---:B------:R-:W-:Y:S01]  /*6360*/  FMUL.FTZ R12, R100.reuse, R88 ;  /* 0x00000058640c7220 */ /* 0x040fe20000410000 */
[----:B------:R-:W-:Y:S01]  /*6370*/  FFMA.FTZ R113, R13, R103, -R126 ;  /* 0x000000670d717223 */ /* 0x000fe2000001087e */
[C---:B----4-:R-:W-:Y:S03]  /*6380*/  HMMA.16816.F32.BF16 R52, R96.reuse, R92, R52 ;  /* 0x0000005c6034723c */ /* 0x050fe60000041834 */
[----:B------:R-:W-:Y:S01]  /*6390*/  FMUL.FTZ R13, R100, R89 ;  /* 0x00000059640d7220 */ /* 0x000fe20000410000 */
[-CC-:B------:R-:W-:Y:S01]  /*63a0*/  FFMA.FTZ R115, R14, R103.reuse, -R124.reuse ;  /* 0x000000670e737223 */ /* 0x180fe2000001087c */
[C---:B------:R-:W-:Y:S01]  /*63b0*/  FMUL.FTZ R14, R0.reuse, R90 ;  /* 0x0000005a000e7220 */ /* 0x040fe20000410000 */
[----:B------:R-:W-:Y:S01]  /*63c0*/  FFMA.FTZ R114, R15, R103, -R124 ;  /* 0x000000670f727223 */ /* 0x000fe2000001087c */
[----:B------:R-:W-:Y:S01]  /*63d0*/  FMUL.FTZ R15, R0, R91 ;  /* 0x0000005b000f7220 */ /* 0x000fe20000410000 */
[C---:B------:R-:W-:Y:S01]  /*63e0*/  HMMA.16816.F32.BF16 R56, R96.reuse, R94, R56 ;  /* 0x0000005e6038723c */ /* 0x040fe20000041838 */
[----:B------:R-:W3:Y:S01]  /*63f0*/  LDSM.16.MT88.4 R92, [R141+0xa000] ;  /* 0x00a000008d5c783b */ /* 0x000ee20000004200 */
[----:B------:R-:W-:Y:S01]  /*6400*/  MUFU.EX2 R112, R112 ;  /* 0x0000007000707308 */ /* 0x000fe20000000800 */
[-CC-:B------:R-:W-:Y:S01]  /*6410*/  FFMA.FTZ R125, R16, R103.reuse, -R126.reuse ;  /* 0x00000067107d7223 */ /* 0x180fe2000001087e */
[-C--:B------:R-:W-:Y:S01]  /*6420*/  FFMA.FTZ R128, R17, R103.reuse, -R126 ;  /* 0x0000006711807223 */ /* 0x080fe2000001087e */
[-CC-:B------:R-:W-:Y:S01]  /*6430*/  FFMA.FTZ R127, R18, R103.reuse, -R124.reuse ;  /* 0x00000067127f7223 */ /* 0x180fe2000001087c */
[----:B------:R-:W-:Y:S06]  /*6440*/  FFMA.FTZ R130, R19, R103, -R124 ;  /* 0x0000006713827223 */ /* 0x000fec000001087c */
[----:B------:R-:W4:Y:S01]  /*6450*/  MUFU.EX2 R113, R113 ;  /* 0x0000007100717308 */ /* 0x000f220000000800 */
[C---:B-1----:R-:W-:Y:S01]  /*6460*/  HMMA.16816.F32.BF16 R60, R96.reuse, R104, R60 ;  /* 0x00000068603c723c */ /* 0x042fe2000004183c */
[----:B------:R-:W-:Y:S08]  /*6470*/  LDSM.16.MT88.4 R88, [R141+0x8800] ;  /* 0x008800008d58783b */ /* 0x000ff00000004200 */
[----:B------:R-:W-:Y:S01]  /*6480*/  MUFU.EX2 R115, R115 ;  /* 0x0000007300737308 */ /* 0x000fe20000000800 */
[C---:B------:R-:W-:Y:S01]  /*6490*/  FMUL.FTZ R16, R100.reuse, R84 ;  /* 0x0000005464107220 */ /* 0x040fe20000410000 */
[----:B------:R-:W-:Y:S01]  /*64a0*/  FMUL.FTZ R17, R100, R85 ;  /* 0x0000005564117220 */ /* 0x000fe20000410000 */
[C---:B------:R-:W-:Y:S07]  /*64b0*/  FMUL.FTZ R18, R0.reuse, R86 ;  /* 0x0000005600127220 */ /* 0x040fee0000410000 */
[----:B------:R-:W1:Y:S01]  /*64c0*/  MUFU.EX2 R114, R114 ;  /* 0x0000007200727308 */ /* 0x000e620000000800 */
[C---:B------:R-:W-:Y:S01]  /*64d0*/  HMMA.16816.F32.BF16 R64, R96.reuse, R106, R64 ;  /* 0x0000006a6040723c */ /* 0x040fe20000041840 */
[----:B------:R-:W5:Y:S08]  /*64e0*/  LDSM.16.MT88.4 R104, [R140+0xa000] ;  /* 0x00a000008c68783b */ /* 0x000f700000004200 */
[----:B------:R-:W-:Y:S01]  /*64f0*/  MUFU.EX2 R125, R125 ;  /* 0x0000007d007d7308 */ /* 0x000fe20000000800 */
[----:B------:R-:W-:Y:S01]  /*6500*/  FMUL.FTZ R19, R0, R87 ;  /* 0x0000005700137220 */ /* 0x000fe20000410000 */
[----:B----4-:R-:W-:Y:S01]  /*6510*/  F2FP.BF16.F32.PACK_AB R84, R113, R112 ;  /* 0x000000707154723e */ /* 0x010fe200000010ff */
[-CC-:B------:R-:W-:Y:S07]  /*6520*/  FFMA.FTZ R129, R20, R103.reuse, -R126.reuse ;  /* 0x0000006714817223 */ /* 0x180fee000001087e */
[----:B------:R-:W4:Y:S01]  /*6530*/  MUFU.EX2 R128, R128 ;  /* 0x0000008000807308 */ /* 0x000f220000000800 */
[C---:B--2---:R-:W-:Y:S09]  /*6540*/  HMMA.16816.F32.BF16 R68, R96.reuse, R108, R68 ;  /* 0x0000006c6044723c */ /* 0x044ff20000041844 */
[----:B------:R-:W-:Y:S01]  /*6550*/  MUFU.EX2 R127, R127 ;  /* 0x0000007f007f7308 */ /* 0x000fe20000000800 */
[----:B------:R-:W-:Y:S01]  /*6560*/  FFMA.FTZ R132, R21, R103, -R126 ;  /* 0x0000006715847223 */ /* 0x000fe2000001087e */
[----:B-1----:R-:W-:Y:S01]  /*6570*/  F2FP.BF16.F32.PACK_AB R85, R114, R115 ;  /* 0x000000737255723e */ /* 0x002fe200000010ff */
[--C-:B------:R-:W-:Y:S01]  /*6580*/  FFMA.FTZ R134, R22, R103, -R124.reuse ;  /* 0x0000006716867223 */ /* 0x100fe2000001087c */
[----:B------:R-:W-:Y:S01]  /*6590*/  F2FP.BF16.F32.PACK_AB R22, R136, R133 ;  /* 0x000000858816723e */ /* 0x000fe200000010ff */
[C---:B------:R-:W-:Y:S01]  /*65a0*/  HMMA.16816.F32.BF16 R72, R96.reuse, R110, R72 ;  /* 0x0000006e6048723c */ /* 0x040fe20000041848 */
[----:B------:R-:W1:Y:S04]  /*65b0*/  LDSM.16.MT88.4 R108, [R146+0x8800] ;  /* 0x00880000926c783b */ /* 0x000e680000004200 */
[----:B------:R-:W2:Y:S01]  /*65c0*/  MUFU.EX2 R130, R130 ;  /* 0x0000008200827308 */ /* 0x000ea20000000800 */
[----:B------:R-:W-:Y:S01]  /*65d0*/  FFMA.FTZ R131, R23, R103, -R124 ;  /* 0x0000006717837223 */ /* 0x000fe2000001087c */
[----:B------:R-:W-:Y:S01]  /*65e0*/  F2FP.BF16.F32.PACK_AB R23, R138, R135 ;  /* 0x000000878a17723e */ /* 0x000fe200000010ff */
[----:B------:R-:W-:Y:S01]  /*65f0*/  FFMA.FTZ R119, R100, R175, R119 ;  /* 0x000000af64777223 */ /* 0x000fe20000010077 */
[----:B----4-:R-:W-:Y:S06]  /*6600*/  F2FP.BF16.F32.PACK_AB R86, R128, R125 ;  /* 0x0000007d8056723e */ /* 0x010fec00000010ff */
[----:B------:R-:W-:Y:S01]  /*6610*/  MUFU.EX2 R129, R129 ;  /* 0x0000008100817308 */ /* 0x000fe20000000800 */
[----:B------:R-:W-:Y:S01]  /*6620*/  FFMA.FTZ R123, R0, R173, R123 ;  /* 0x000000ad007b7223 */ /* 0x000fe2000001007b */
[C---:B---3--:R-:W-:Y:S08]  /*6630*/  HMMA.16816.F32.BF16 R76, R96.reuse, R92, R76 ;  /* 0x0000005c604c723c */ /* 0x048ff0000004184c */
[----:B------:R-:W3:Y:S01]  /*6640*/  MUFU.EX2 R132, R132 ;  /* 0x0000008400847308 */ /* 0x000ee20000000800 */
[----:B------:R-:W-:Y:S01]  /*6650*/  FADD.FTZ R120, R120, R119 ;  /* 0x0000007778787221 */ /* 0x000fe20000010000 */
[----:B------:R-:W-:Y:S08]  /*6660*/  FADD.FTZ R123, R116, R123 ;  /* 0x0000007b747b7221 */ /* 0x000ff00000010000 */
[----:B------:R-:W-:Y:S01]  /*6670*/  MUFU.EX2 R134, R134 ;  /* 0x0000008600867308 */ /* 0x000fe20000000800 */
[----:B--2---:R-:W-:Y:S01]  /*6680*/  F2FP.BF16.F32.PACK_AB R87, R130, R127 ;  /* 0x0000007f8257723e */ /* 0x004fe200000010ff */
[C---:B------:R-:W-:Y:S01]  /*6690*/  HMMA.16816.F32.BF16 R80, R96.reuse, R94, R80 ;  /* 0x0000005e6050723c */ /* 0x040fe20000041850 */
[----:B------:R-:W2:Y:S07]  /*66a0*/  LDSM.16.MT88.4 R92, [R142+0x8800] ;  /* 0x008800008e5c783b */ /* 0x000eae0000004200 */
[----:B------:R-:W4:Y:S01]  /*66b0*/  MUFU.EX2 R131, R131 ;  /* 0x0000008300837308 */ /* 0x000f220000000800 */
[----:B------:R-:W-:Y:S04]  /*66c0*/  FADD.FTZ R122, R122, R123 ;  /* 0x0000007b7a7a7221 */ /* 0x000fe80000010000 */
[----:B------:R-:W-:Y:S01]  /*66d0*/  FADD.FTZ R122, R121, R122 ;  /* 0x0000007a797a7221 */ /* 0x000fe20000010000 */
[C---:B-----5:R-:W-:Y:S03]  /*66e0*/  HMMA.16816.F32.BF16 R12, R96.reuse, R104, R12 ;  /* 0x00000068600c723c */ /* 0x060fe6000004180c */
[----:B---3--:R-:W-:Y:S01]  /*66f0*/  F2FP.BF16.F32.PACK_AB R20, R132, R129 ;  /* 0x000000818414723e */ /* 0x008fe200000010ff */
[----:B------:R-:W-:Y:S04]  /*6700*/  FADD.FTZ R115, R115, R122 ;  /* 0x0000007a73737221 */ /* 0x000fe80000010000 */
[----:B------:R-:W-:Y:S01]  /*6710*/  HMMA.16816.F32.BF16 R16, R96, R106, R16 ;  /* 0x0000006a6010723c */ /* 0x000fe20000041810 */
[----:B------:R-:W3:Y:S02]  /*6720*/  LDSM.16.MT88.4 R96, [R140+0x8800] ;  /* 0x008800008c60783b */ /* 0x000ee40000004200 */
[----:B----4-:R-:W-:Y:S01]  /*6730*/  F2FP.BF16.F32.PACK_AB R21, R131, R134 ;  /* 0x000000868315723e */ /* 0x010fe200000010ff */
[----:B------:R-:W-:Y:S04]  /*6740*/  FADD.FTZ R114, R114, R115 ;  /* 0x0000007372727221 */ /* 0x000fe80000010000 */
[C---:B-1----:R-:W-:Y:S01]  /*6750*/  HMMA.16816.F32.BF16 R4, R84.reuse, R108, R4 ;  /* 0x0000006c5404723c */ /* 0x042fe20000041804 */
[----:B------:R-:W1:Y:S04]  /*6760*/  LDSM.16.MT88.4 R104, [R146+0xa800] ;  /* 0x00a800009268783b */ /* 0x000e680000004200 */
[----:B------:R-:W-:Y:S03]  /*6770*/  FADD.FTZ R127, R127, R114 ;  /* 0x000000727f7f7221 */ /* 0x000fe60000010000 */
[C---:B------:R-:W-:Y:S01]  /*6780*/  HMMA.16816.F32.BF16 R8, R84.reuse, R110, R8 ;  /* 0x0000006e5408723c */ /* 0x040fe20000041808 */
[----:B------:R-:W4:Y:S02]  /*6790*/  LDSM.16.MT88.4 R108, [R142+0xa800] ;  /* 0x00a800008e6c783b */ /* 0x000f240000004200 */
[----:B------:R-:W-:Y:S04]  /*67a0*/  FADD.FTZ R127, R130, R127 ;  /* 0x0000007f827f7221 */ /* 0x000fe80000010000 */
[----:B------:R-:W-:Y:S01]  /*67b0*/  FADD.FTZ R134, R134, R127 ;  /* 0x0000007f86867221 */ /* 0x000fe20000010000 */
[C---:B--2---:R-:W-:Y:S03]  /*67c0*/  HMMA.16816.F32.BF16 R36, R84.reuse, R92, R36 ;  /* 0x0000005c5424723c */ /* 0x044fe60000041824 */
[----:B------:R-:W-:Y:S04]  /*67d0*/  FADD.FTZ R134, R131, R134 ;  /* 0x0000008683867221 */ /* 0x000fe80000010000 */
[----:B------:R-:W-:Y:S01]  /*67e0*/  FADD.FTZ R135, R135, R134 ;  /* 0x0000008687877221 */ /* 0x000fe20000010000 */
[C---:B------:R-:W-:Y:S01]  /*67f0*/  HMMA.16816.F32.BF16 R40, R84.reuse, R94, R40 ;  /* 0x0000005e5428723c */ /* 0x040fe20000041828 */
[----:B------:R-:W2:Y:S02]  /*6800*/  LDSM.16.MT88.4 R92, [R141+0xa800] ;  /* 0x00a800008d5c783b */ /* 0x000ea40000004200 */
[----:B------:R-:W-:Y:S05]  /*6810*/  FADD.FTZ R138, R138, R135 ;  /* 0x000000878a8a7221 */ /* 0x000fea0000010000 */
[C---:B------:R-:W-:Y:S08]  /*6820*/  HMMA.16816.F32.BF16 R44, R84.reuse, R88, R44 ;  /* 0x00000058542c723c */ /* 0x040ff0000004182c */
        /* <DEDUP_REMOVED lines=14> */
[C---:B-----5:R-:W-:Y:S08]  /*6910*/  HMMA.16816.F32.BF16 R12, R84.reuse, R88, R12 ;  /* 0x00000058540c723c */ /* 0x060ff0000004180c */
[----:B------:R-:W-:Y:S01]  /*6920*/  HMMA.16816.F32.BF16 R16, R84, R90, R16 ;  /* 0x0000005a5410723c */ /* 0x000fe20000041810 */
[----:B------:R-:W2:Y:S07]  /*6930*/  LDSM.16.MT88.4 R84, [R146+0xb000] ;  /* 0x00b000009254783b */ /* 0x000eae0000004200 */
[C---:B---3--:R-:W-:Y:S01]  /*6940*/  HMMA.16816.F32.BF16 R4, R20.reuse, R96, R4 ;  /* 0x000000601404723c */ /* 0x048fe20000041804 */
[----:B------:R-:W3:Y:S07]  /*6950*/  LDSM.16.MT88.4 R88, [R142+0xb000] ;  /* 0x00b000008e58783b */ /* 0x000eee0000004200 */
[C---:B------:R-:W-:Y:S01]  /*6960*/  HMMA.16816.F32.BF16 R8, R20.reuse, R98, R8 ;  /* 0x000000621408723c */ /* 0x040fe20000041808 */
[----:B------:R-:W5:Y:S07]  /*6970*/  LDSM.16.MT88.4 R96, [R140+0xb000] ;  /* 0x00b000008c60783b */ /* 0x000f6e0000004200 */
[C---:B-1----:R-:W-:Y:S03]  /*6980*/  HMMA.16816.F32.BF16 R36, R20.reuse, R104, R36 ;  /* 0x000000681424723c */ /* 0x042fe60000041824 */
[-CC-:B------:R-:W-:Y:S01]  /*6990*/  FFMA.FTZ R104, R28, R103.reuse, -R126.reuse ;  /* 0x000000671c687223 */ /* 0x180fe2000001087e */
[-CC-:B------:R-:W-:Y:S04]  /*69a0*/  FFMA.FTZ R105, R29, R103.reuse, -R126.reuse ;  /* 0x000000671d697223 */ /* 0x180fe8000001087e */
[C---:B------:R-:W-:Y:S01]  /*69b0*/  HMMA.16816.F32.BF16 R40, R20.reuse, R106, R40 ;  /* 0x0000006a1428723c */ /* 0x040fe20000041828 */
[----:B------:R-:W-:Y:S02]  /*69c0*/  MUFU.EX2 R104, R104 ;  /* 0x0000006800687308 */ /* 0x000fe40000000800 */
[-C--:B------:R-:W-:Y:S01]  /*69d0*/  FFMA.FTZ R107, R32, R103.reuse, -R126 ;  /* 0x00000067206b7223 */ /* 0x080fe2000001087e */
[-C--:B------:R-:W-:Y:S01]  /*69e0*/  FFMA.FTZ R106, R31, R103.reuse, -R124 ;  /* 0x000000671f6a7223 */ /* 0x080fe2000001087c */
[-C--:B------:R-:W-:Y:S06]  /*69f0*/  FFMA.FTZ R126, R33, R103.reuse, -R126 ;  /* 0x00000067217e7223 */ /* 0x080fec000001087e */
[----:B------:R-:W1:Y:S01]  /*6a00*/  MUFU.EX2 R105, R105 ;  /* 0x0000006900697308 */ /* 0x000e620000000800 */
[C---:B----4-:R-:W-:Y:S09]  /*6a10*/  HMMA.16816.F32.BF16 R44, R20.reuse, R108, R44 ;  /* 0x0000006c142c723c */ /* 0x050ff2000004182c */
[----:B------:R-:W-:Y:S01]  /*6a20*/  MUFU.EX2 R106, R106 ;  /* 0x0000006a006a7308 */ /* 0x000fe20000000800 */
[-CC-:B------:R-:W-:Y:S01]  /*6a30*/  FFMA.FTZ R109, R30, R103.reuse, -R124.reuse ;  /* 0x000000671e6d7223 */ /* 0x180fe2000001087c */
[-CC-:B------:R-:W-:Y:S01]  /*6a40*/  FFMA.FTZ R108, R34, R103.reuse, -R124.reuse ;  /* 0x00000067226c7223 */ /* 0x180fe2000001087c */
[----:B------:R-:W-:Y:S01]  /*6a50*/  LDSM.16.MT88.4 R28, [R142+0x9800] ;  /* 0x009800008e1c783b */ /* 0x000fe20000004200 */
[----:B------:R-:W-:Y:S06]  /*6a60*/  FFMA.FTZ R124, R35, R103, -R124 ;  /* 0x00000067237c7223 */ /* 0x000fec000001087c */
[----:B------:R-:W-:Y:S01]  /*6a70*/  MUFU.EX2 R107, R107 ;  /* 0x0000006b006b7308 */ /* 0x000fe20000000800 */
[C---:B------:R-:W-:Y:S09]  /*6a80*/  HMMA.16816.F32.BF16 R48, R20.reuse, R110, R48 ;  /* 0x0000006e1430723c */ /* 0x040ff20000041830 */
[----:B------:R-:W4:Y:S01]  /*6a90*/  MUFU.EX2 R109, R109 ;  /* 0x0000006d006d7308 */ /* 0x000f220000000800 */
[----:B------:R-:W-:Y:S09]  /*6aa0*/  LDSM.16.MT88.4 R32, [R141+0x9800] ;  /* 0x009800008d20783b */ /* 0x000ff20000004200 */
[----:B------:R-:W3:Y:S01]  /*6ab0*/  MUFU.EX2 R126, R126 ;  /* 0x0000007e007e7308 */ /* 0x000ee20000000800 */
[C---:B------:R-:W-:Y:S09]  /*6ac0*/  HMMA.16816.F32.BF16 R52, R20.reuse, R24, R52 ;  /* 0x000000181434723c */ /* 0x040ff20000041834 */
[----:B------:R-:W-:Y:S10]  /*6ad0*/  MUFU.EX2 R108, R108 ;  /* 0x0000006c006c7308 */ /* 0x000ff40000000800 */
[----:B------:R-:W5:Y:S01]  /*6ae0*/  MUFU.EX2 R111, R124 ;  /* 0x0000007c006f7308 */ /* 0x000f620000000800 */
[C---:B------:R-:W-:Y:S01]  /*6af0*/  HMMA.16816.F32.BF16 R56, R20.reuse, R26, R56 ;  /* 0x0000001a1438723c */ /* 0x040fe20000041838 */
[----:B------:R-:W5:Y:S07]  /*6b00*/  LDSM.16.MT88.4 R24, [R146+0x9800] ;  /* 0x009800009218783b */ /* 0x000f6e0000004200 */
[C---:B--2---:R-:W-:Y:S03]  /*6b10*/  HMMA.16816.F32.BF16 R60, R20.reuse, R84, R60 ;  /* 0x00000054143c723c */ /* 0x044fe6000004183c */
[----:B-1----:R-:W-:Y:S02]  /*6b20*/  F2FP.BF16.F32.PACK_AB R84, R105, R104 ;  /* 0x000000686954723e */ /* 0x002fe400000010ff */
[----:B----4-:R-:W-:Y:S01]  /*6b30*/  F2FP.BF16.F32.PACK_AB R85, R106, R109 ;  /* 0x0000006d6a55723e */ /* 0x010fe200000010ff */
[----:B------:R-:W-:Y:S02]  /*6b40*/  FADD.FTZ R109, R109, R138 ;  /* 0x0000008a6d6d7221 */ /* 0x000fe40000010000 */
[C---:B------:R-:W-:Y:S03]  /*6b50*/  HMMA.16816.F32.BF16 R64, R20.reuse, R86, R64 ;  /* 0x000000561440723c */ /* 0x040fe60000041840 */
[----:B---3--:R-:W-:Y:S01]  /*6b60*/  F2FP.BF16.F32.PACK_AB R86, R126, R107 ;  /* 0x0000006b7e56723e */ /* 0x008fe200000010ff */
[----:B------:R-:W-:Y:S01]  /*6b70*/  FADD.FTZ R109, R106, R109 ;  /* 0x0000006d6a6d7221 */ /* 0x000fe20000010000 */
[C---:B-----5:R-:W-:Y:S03]  /*6b80*/  F2FP.BF16.F32.PACK_AB R87, R111.reuse, R108 ;  /* 0x0000006c6f57723e */ /* 0x060fe600000010ff */
[C---:B------:R-:W-:Y:S03]  /*6b90*/  HMMA.16816.F32.BF16 R68, R20.reuse, R88, R68 ;  /* 0x000000581444723c */ /* 0x040fe60000041844 */
[----:B------:R-:W-:Y:S04]  /*6ba0*/  FADD.FTZ R108, R108, R109 ;  /* 0x0000006d6c6c7221 */ /* 0x000fe80000010000 */
[----:B------:R-:W-:Y:S01]  /*6bb0*/  FADD.FTZ R173, R111, R108 ;  /* 0x0000006c6fad7221 */ /* 0x000fe20000010000 */
[C---:B------:R-:W-:Y:S01]  /*6bc0*/  HMMA.16816.F32.BF16 R72, R20.reuse, R90, R72 ;  /* 0x0000005a1448723c */ /* 0x040fe20000041848 */
[----:B------:R-:W1:Y:S07]  /*6bd0*/  LDSM.16.MT88.4 R88, [R140+0x9800] ;  /* 0x009800008c58783b */ /* 0x000e6e0000004200 */
[C---:B------:R-:W-:Y:S08]  /*6be0*/  HMMA.16816.F32.BF16 R76, R20.reuse, R92, R76 ;  /* 0x0000005c144c723c */ /* 0x040ff0000004184c */
[C---:B------:R-:W-:Y:S08]  /*6bf0*/  HMMA.16816.F32.BF16 R80, R20.reuse, R94, R80 ;  /* 0x0000005e1450723c */ /* 0x040ff00000041850 */
[C---:B------:R-:W-:Y:S08]  /*6c00*/  HMMA.16816.F32.BF16 R12, R20.reuse, R96, R12 ;  /* 0x00000060140c723c */ /* 0x040ff0000004180c */
[----:B------:R-:W-:Y:S01]  /*6c10*/  HMMA.16816.F32.BF16 R16, R20, R98, R16 ;  /* 0x000000621410723c */ /* 0x000fe20000041810 */
[----:B------:R-:W2:Y:S07]  /*6c20*/  LDSM.16.MT88.4 R20, [R146+0xb800] ;  /* 0x00b800009214783b */ /* 0x000eae0000004200 */
[C---:B------:R-:W-:Y:S01]  /*6c30*/  HMMA.16816.F32.BF16 R96, R84.reuse, R24, R4 ;  /* 0x000000185460723c */ /* 0x040fe20000041804 */
[----:B------:R-:W3:Y:S04]  /*6c40*/  LDSM.16.MT88.4 R4, [R142+0xb800] ;  /* 0x00b800008e04783b */ /* 0x000ee80000004200 */
[----:B------:R-:W-:Y:S03]  /*6c50*/  FADD.FTZ R25, R117, R120 ;  /* 0x0000007875197221 */ /* 0x000fe60000010000 */
[C---:B------:R-:W-:Y:S01]  /*6c60*/  HMMA.16816.F32.BF16 R92, R84.reuse, R26, R8 ;  /* 0x0000001a545c723c */ /* 0x040fe20000041808 */
[----:B------:R-:W4:Y:S02]  /*6c70*/  LDSM.16.MT88.4 R8, [R141+0xb800] ;  /* 0x00b800008d08783b */ /* 0x000f240000004200 */
        /* <DEDUP_REMOVED lines=9> */
[----:B------:R-:W-:Y:S05]  /*6d10*/  FADD.FTZ R132, R132, R129 ;  /* 0x0000008184847221 */ /* 0x000fea0000010000 */
[C---:B------:R-:W-:Y:S08]  /*6d20*/  HMMA.16816.F32.BF16 R48, R84.reuse, R34, R48 ;  /* 0x000000225430723c */ /* 0x040ff00000041830 */
[C---:B-1----:R-:W-:Y:S08]  /*6d30*/  HMMA.16816.F32.BF16 R52, R84.reuse, R88, R52 ;  /* 0x000000585434723c */ /* 0x042ff00000041834 */
[C---:B------:R-:W-:Y:S08]  /*6d40*/  HMMA.16816.F32.BF16 R56, R84.reuse, R90, R56 ;  /* 0x0000005a5438723c */ /* 0x040ff00000041838 */
[C---:B--2---:R-:W-:Y:S08]  /*6d50*/  HMMA.16816.F32.BF16 R60, R84.reuse, R20, R60 ;  /* 0x00000014543c723c */ /* 0x044ff0000004183c */
[C---:B------:R-:W-:Y:S01]  /*6d60*/  HMMA.16816.F32.BF16 R64, R84.reuse, R22, R64 ;  /* 0x000000165440723c */ /* 0x040fe20000041840 */
[----:B------:R-:W1:Y:S07]  /*6d70*/  LDSM.16.MT88.4 R20, [R140+0xb800] ;  /* 0x00b800008c14783b */ /* 0x000e6e0000004200 */
[C---:B---3--:R-:W-:Y:S03]  /*6d80*/  HMMA.16816.F32.BF16 R68, R84.reuse, R4, R68 ;  /* 0x000000045444723c */ /* 0x048fe60000041844 */
[----:B------:R-:W-:Y:S04]  /*6d90*/  FADD.FTZ R5, R133, R132 ;  /* 0x0000008485057221 */ /* 0x000fe80000010000 */
[----:B------:R-:W-:Y:S01]  /*6da0*/  FADD.FTZ R5, R136, R5 ;  /* 0x0000000588057221 */ /* 0x000fe20000010000 */
[C---:B------:R-:W-:Y:S03]  /*6db0*/  HMMA.16816.F32.BF16 R72, R84.reuse, R6, R72 ;  /* 0x000000065448723c */ /* 0x040fe60000041848 */
[----:B------:R-:W-:Y:S04]  /*6dc0*/  FADD.FTZ R0, R104, R5 ;  /* 0x0000000568007221 */ /* 0x000fe80000010000 */
[----:B------:R-:W-:Y:S01]  /*6dd0*/  FADD.FTZ R0, R105, R0 ;  /* 0x0000000069007221 */ /* 0x000fe20000010000 */
[C---:B----4-:R-:W-:Y:S03]  /*6de0*/  HMMA.16816.F32.BF16 R76, R84.reuse, R8, R76 ;  /* 0x00000008544c723c */ /* 0x050fe6000004184c */
[----:B------:R-:W-:Y:S01]  /*6df0*/  MOV R105, R102 ;  /* 0x0000006600697202 */ /* 0x000fe20000000f00 */
[----:B------:R-:W-:Y:S01]  /*6e00*/  FADD.FTZ R107, R107, R0 ;  /* 0x000000006b6b7221 */ /* 0x000fe20000010000 */
[----:B------:R-:W-:Y:S03]  /*6e10*/  MOV R0, R101 ;  /* 0x0000006500007202 */ /* 0x000fe60000000f00 */
[C---:B------:R-:W-:Y:S03]  /*6e20*/  HMMA.16816.F32.BF16 R80, R84.reuse, R10, R80 ;  /* 0x0000000a5450723c */ /* 0x040fe60000041850 */
[----:B------:R-:W-:Y:S05]  /*6e30*/  FADD.FTZ R175, R126, R107 ;  /* 0x0000006b7eaf7221 */ /* 0x000fea0000010000 */
[C---:B-1----:R-:W-:Y:S08]  /*6e40*/  HMMA.16816.F32.BF16 R88, R84.reuse, R20, R12 ;  /* 0x000000145458723c */ /* 0x042ff0000004180c */
[----:B------:R-:W-:Y:S01]  /*6e50*/  HMMA.16816.F32.BF16 R84, R84, R22, R16 ;  /* 0x000000165454723c */ /* 0x000fe20000041810 */
[----:B------:R-:W-:Y:S08]  /*6e60*/  @!UPT UIADD3 URZ, UPT, UPT, URZ, URZ, URZ ;  /* 0x000000fffffff290 */ /* 0x000ff0000fffe0ff */
[----:B------:R-:W-:Y:S11]  /*6e70*/  @P1 BRA `(.L_x_8678) ;  /* 0xffffffd800541947 */ /* 0x000ff6000383ffff */
.L_x_8671:
[----:B------:R1:W5:Y:S01]  /*6e80*/  LD.E R8, desc[UR4][R2.64+0xd8] ;  /* 0x0000d80402087980 */ /* 0x000362000c101900 */
[----:B------:R-:W-:Y:S01]  /*6e90*/  UMOV UR6, 0xffffffff ;  /* 0xffffffff00067882 */ /* 0x000fe20000000000 */
[----:B------:R-:W2:Y:S02]  /*6ea0*/  S2R R7, SR_TID.X ;  /* 0x0000000000077919 */ /* 0x000ea40000002100 */
[----:B--2---:R-:W-:-:S04]  /*6eb0*/  SHF.L.U32 R6, R7, 0x5, RZ ;  /* 0x0000000507067819 */ /* 0x004fc800000006ff */
[----:B------:R-:W-:Y:S01]  /*6ec0*/  LOP3.LUT R6, R6, 0x7c00, RZ, 0xc0, !PT ;  /* 0x00007c0006067812 */ /* 0x000fe200078ec0ff */
[----:B-1----:R-:W-:Y:S05]  /*6ed0*/  BRA.DIV UR6, `(.L_x_8679) ;  /* 0x0000001206bc7947 */ /* 0x002fea000b800000 */
[----:B------:R-:W1:Y:S04]  /*6ee0*/  SHFL.BFLY PT, R10, R175, 0x2, 0x1f ;  /* 0x0c401f00af0a7f89 */ /* 0x000e6800000e0000 */
[----:B------:R-:W2:Y:S01]  /*6ef0*/  SHFL.BFLY PT, R12, R173, 0x2, 0x1f ;  /* 0x0c401f00ad0c7f89 */ /* 0x000ea200000e0000 */
[----:B-1----:R-:W-:Y:S01]  /*6f00*/  FADD.FTZ R10, R10, R175 ;  /* 0x000000af0a0a7221 */ /* 0x002fe20000010000 */
[----:B--2---:R-:W-:-:S04]  /*6f10*/  FADD.FTZ R11, R12, R173 ;  /* 0x000000ad0c0b7221 */ /* 0x004fc80000010000 */
[----:B------:R-:W1:Y:S04]  /*6f20*/  SHFL.BFLY PT, R9, R10, 0x1, 0x1f ;  /* 0x0c201f000a097f89 */ /* 0x000e6800000e0000 */
[----:B------:R2:W3:Y:S01]  /*6f30*/  SHFL.BFLY PT, R12, R11, 0x1, 0x1f ;  /* 0x0c201f000b0c7f89 */ /* 0x0004e200000e0000 */
[----:B-1----:R-:W-:-:S07]  /*6f40*/  FADD.FTZ R9, R10, R9 ;  /* 0x000000090a097221 */ /* 0x002fce0000010000 */
.L_x_8693:
[----:B------:R-:W1:Y:S01]  /*6f50*/  MUFU.RCP R0, R9 ;  /* 0x0000000900007308 */ /* 0x000e620000001000 */
[----:B------:R-:W-:Y:S01]  /*6f60*/  FSETP.NE.FTZ.AND P1, PT, R9, RZ, PT ;  /* 0x000000ff0900720b */ /* 0x000fe20003f35000 */
[----:B---3--:R-:W-:Y:S01]  /*6f70*/  FADD.FTZ R12, R11, R12 ;  /* 0x0000000c0b0c7221 */ /* 0x008fe20000010000 */
[----:B------:R-:W3:Y:S01]  /*6f80*/  S2UR UR6, SR_CgaCtaId ;  /* 0x00000000000679c3 */ /* 0x000ee20000008800 */
[----:B------:R-:W-:-:S03]  /*6f90*/  UMOV UR7, 0x400 ;  /* 0x0000040000077882 */ /* 0x000fc60000000000 */
[----:B------:R-:W-:Y:S01]  /*6fa0*/  FSETP.NE.FTZ.AND P0, PT, R12, RZ, PT ;  /* 0x000000ff0c00720b */ /* 0x000fe20003f15000 */
[----:B------:R-:W4:Y:S01]  /*6fb0*/  MUFU.RCP R4, R12 ;  /* 0x0000000c00047308 */ /* 0x000f220000001000 */
[----:B-1----:R-:W-:-:S05]  /*6fc0*/  FSEL R0, R0, 1, P1 ;  /* 0x3f80000000007808 */ /* 0x002fca0000800000 */
        /* <DEDUP_REMOVED lines=32> */
[----:B----4-:R-:W-:Y:S01]  /*71d0*/  FSEL R4, R4, 1, P0 ;  /* 0x3f80000004047808 */ /* 0x010fe20000000000 */
[----:B------:R-:W1:Y:S01]  /*71e0*/  S2R R0, SR_TID.X ;  /* 0x0000000000007919 */ /* 0x000e620000002100 */
[----:B---3--:R-:W-:Y:S01]  /*71f0*/  ULEA UR6, UR6, UR7, 0x18 ;  /* 0x0000000706067291 */ /* 0x008fe2000f8ec0ff */
[----:B------:R-:W-:-:S02]  /*7200*/  F2FP.BF16.F32.PACK_AB R96, R97, R96 ;  /* 0x000000606160723e */ /* 0x000fc400000010ff */
        /* <DEDUP_REMOVED lines=32> */
[----:B-1----:R-:W-:-:S02]  /*7410*/  SHF.L.U32 R4, R0, 0x4, RZ ;  /* 0x0000000400047819 */ /* 0x002fc400000006ff */
[----:B------:R-:W-:Y:S02]  /*7420*/  SHF.L.U32 R5, R0, 0x1, RZ ;  /* 0x0000000100057819 */ /* 0x000fe400000006ff */
[----:B------:R-:W-:Y:S02]  /*7430*/  LOP3.LUT R4, R4, 0x1c0, RZ, 0xc0, !PT ;  /* 0x000001c004047812 */ /* 0x000fe400078ec0ff */
[----:B------:R-:W-:Y:S02]  /*7440*/  LOP3.LUT P2, RZ, R0, 0x4, RZ, 0xc0, !PT ;  /* 0x0000000400ff7812 */ /* 0x000fe4000784c0ff */
[----:B--2---:R-:W-:Y:S02]  /*7450*/  LOP3.LUT R11, R4, 0x38, R5, 0xf8, !PT ;  /* 0x00000038040b7812 */ /* 0x004fe400078ef805 */
[----:B------:R-:W-:Y:S02]  /*7460*/  LOP3.LUT R5, R5, 0x6, RZ, 0xc0, !PT ;  /* 0x0000000605057812 */ /* 0x000fe400078ec0ff */
[----:B------:R-:W-:-:S02]  /*7470*/  R2P PR, R0, 0x18 ;  /* 0x0000001800007804 */ /* 0x000fc40000000000 */
[----:B------:R-:W-:Y:S02]  /*7480*/  IADD3 R5, PT, PT, R11, R5, R6 ;  /* 0x000000050b057210 */ /* 0x000fe40007ffe006 */
[----:B------:R-:W-:Y:S02]  /*7490*/  MOV R6, 0x20 ;  /* 0x0000002000067802 */ /* 0x000fe40000000f00 */
[----:B------:R-:W-:Y:S02]  /*74a0*/  MOV R4, 0x10 ;  /* 0x0000001000047802 */ /* 0x000fe40000000f00 */
[----:B------:R-:W-:Y:S02]  /*74b0*/  LEA R5, R5, UR6, 0x1 ;  /* 0x0000000605057c11 */ /* 0x000fe4000f8e08ff */
[----:B------:R-:W-:Y:S02]  /*74c0*/  SEL R6, R6, 0xffffffe0, !P3 ;  /* 0xffffffe006067807 */ /* 0x000fe40005800000 */
[----:B------:R-:W-:Y:S01]  /*74d0*/  SEL R4, R4, 0xfffffff0, !P2 ;  /* 0xfffffff004047807 */ /* 0x000fe20005000000 */
[----:B------:R-:W-:Y:S01]  /*74e0*/  STS [R5], R96 ;  /* 0x0000006005007388 */ /* 0x000fe20000000800 */
[----:B------:R-:W-:-:S02]  /*74f0*/  IADD3 R15, PT, PT, R5, 0x40, RZ ;  /* 0x00000040050f7810 */ /* 0x000fc40007ffe0ff */
[----:B------:R-:W-:Y:S02]  /*7500*/  @P4 IADD3 R15, PT, PT, R5, -0x40, RZ ;  /* 0xffffffc0050f4810 */ /* 0x000fe40007ffe0ff */
[-C--:B------:R-:W-:Y:S02]  /*7510*/  IADD3 R13, PT, PT, R6, R5.reuse, RZ ;  /* 0x00000005060d7210 */ /* 0x080fe40007ffe0ff */
[----:B------:R-:W-:Y:S02]  /*7520*/  F2FP.BF16.F32.PACK_AB R98, R99, R98 ;  /* 0x000000626362723e */ /* 0x000fe400000010ff */
        /* <DEDUP_REMOVED lines=66> */
[----:B------:R-:W4:Y:S01]  /*7950*/  LD.E.U8 R4, desc[UR4][R2.64+0x1c8] ;  /* 0x0001c80402047980 */ /* 0x000f22000c101100 */
[----:B------:R-:W-:-:S03]  /*7960*/  ISETP.NE.AND P5, PT, R166, -0x1, PT ;  /* 0xffffffffa600780c */ /* 0x000fc60003fa5270 */
[----:B-1----:R-:W3:Y:S04]  /*7970*/  LD.E.64 R46, desc[UR4][R2.64+0x88] ;  /* 0x00008804022e7980 */ /* 0x002ee8000c101b00 */
[----:B------:R-:W3:Y:S04]  /*7980*/  LD.E.64 R24, desc[UR4][R2.64+0x90] ;  /* 0x0000900402187980 */ /* 0x000ee8000c101b00 */
[----:B------:R1:W5:Y:S04]  /*7990*/  LD.E.64 R42, desc[UR4][R2.64+0xa0] ;  /* 0x0000a004022a7980 */ /* 0x000368000c101b00 */
[----:B--2---:R-:W2:Y:S04]  /*79a0*/  @!P5 LD.E.64 R48, desc[UR4][R2.64+0x80] ;  /* 0x000080040230d980 */ /* 0x004ea8000c101b00 */
[----:B------:R1:W5:Y:S01]  /*79b0*/  LD.E.64 R44, desc[UR4][R2.64+0x70] ;  /* 0x00007004022c7980 */ /* 0x000362000c101b00 */
[----:B----4-:R-:W-:-:S13]  /*79c0*/  ISETP.NE.AND P6, PT, R4, RZ, PT ;  /* 0x000000ff0400720c */ /* 0x010fda0003fc5270 */
[----:B------:R-:W4:Y:S04]  /*79d0*/  @!P6 LD.E R10, desc[UR4][R2.64+0x60] ;  /* 0x00006004020ae980 */ /* 0x000f28000c101900 */
[----:B------:R-:W4:Y:S01]  /*79e0*/  @!P6 LD.E R41, desc[UR4][R2.64+0xb4] ;  /* 0x0000b4040229e980 */ /* 0x000f22000c101900 */
[----:B------:R-:W-:Y:S01]  /*79f0*/  SHF.L.U32 R4, R7, 0x3, RZ ;  /* 0x0000000307047819 */ /* 0x000fe200000006ff */
[----:B------:R-:W1:Y:S01]  /*7a00*/  @P1 MUFU.LG2 R9, R9 ;  /* 0x0000000900091308 */ /* 0x000e620000000c00 */
[----:B---3--:R-:W-:Y:S01]  /*7a10*/  MOV R17, RZ ;  /* 0x000000ff00117202 */ /* 0x008fe20000000f00 */
[----:B------:R-:W-:Y:S01]  /*7a20*/  @P5 IMAD.WIDE.U32 R20, R46, R166, RZ ;  /* 0x000000a62e145225 */ /* 0x000fe200078e00ff */
[----:B------:R-:W-:Y:S02]  /*7a30*/  LOP3.LUT R16, R4, 0x38, RZ, 0xc0, !PT ;  /* 0x0000003804107812 */ /* 0x000fe400078ec0ff */
[----:B------:R-:W-:Y:S01]  /*7a40*/  SHF.R.U32.HI R5, RZ, 0x3, R7 ;  /* 0x00000003ff057819 */ /* 0x000fe20000011607 */
[----:B--2---:R-:W-:-:S02]  /*7a50*/  @!P5 IMAD R6, R49, R162, RZ ;  /* 0x000000a23106d224 */ /* 0x004fc400078e02ff */
[----:B------:R-:W2:Y:S01]  /*7a60*/  @P0 MUFU.LG2 R12, R12 ;  /* 0x0000000c000c0308 */ /* 0x000ea20000000c00 */
[----:B------:R-:W-:Y:S01]  /*7a70*/  @!P5 IMAD.WIDE.U32 R48, R48, R162, RZ ;  /* 0x000000a23030d225 */ /* 0x000fe200078e00ff */
[----:B------:R-:W-:Y:S02]  /*7a80*/  IADD3 R7, PT, PT, R5, 0x10, RZ ;  /* 0x0000001005077810 */ /* 0x000fe40007ffe0ff */
[----:B------:R-:W-:Y:S01]  /*7a90*/  @P5 MOV R48, R20 ;  /* 0x0000001400305202 */ /* 0x000fe20000000f00 */
[----:B------:R-:W-:Y:S01]  /*7aa0*/  IMAD.WIDE.U32 R16, R164, R46, R16 ;  /* 0x0000002ea4107225 */ /* 0x000fe200078e0010 */
[----:B------:R-:W-:-:S03]  /*7ab0*/  @!P5 IADD3 R6, PT, PT, R49, R6, RZ ;  /* 0x000000063106d210 */ /* 0x000fc60007ffe0ff */
[C---:B------:R-:W-:Y:S02]  /*7ac0*/  @P5 IMAD R4, R47.reuse, R166, RZ ;  /* 0x000000a62f045224 */ /* 0x040fe400078e02ff */
[----:B------:R-:W-:Y:S02]  /*7ad0*/  IMAD R14, R47, R164, RZ ;  /* 0x000000a42f0e7224 */ /* 0x000fe400078e02ff */
[-C--:B------:R-:W-:Y:S02]  /*7ae0*/  IMAD R13, R25, R161.reuse, RZ ;  /* 0x000000a1190d7224 */ /* 0x080fe400078e02ff */
[----:B------:R-:W-:Y:S01]  /*7af0*/  IMAD.WIDE.U32 R18, R24, R161, RZ ;  /* 0x000000a118127225 */ /* 0x000fe200078e00ff */
[----:B------:R-:W-:Y:S02]  /*7b00*/  ISETP.GE.AND P4, PT, R7, R154, PT ;  /* 0x0000009a0700720c */ /* 0x000fe40003f86270 */
[----:B------:R-:W-:Y:S01]  /*7b10*/  IADD3 R14, PT, PT, R17, R14, RZ ;  /* 0x0000000e110e7210 */ /* 0x000fe20007ffe0ff */
[----:B------:R-:W-:Y:S01]  /*7b20*/  @P5 IMAD.IADD R6, R21, 0x1, R4 ;  /* 0x0000000115065824 */ /* 0x000fe200078e0204 */
[----:B------:R-:W-:-:S02]  /*7b30*/  IADD3 R13, PT, PT, R19, R13, RZ ;  /* 0x0000000d130d7210 */ /* 0x000fc40007ffe0ff */
[----:B------:R-:W-:Y:S02]  /*7b40*/  IADD3 R48, P3, P2, R18, R16, R48 ;  /* 0x0000001012307210 */ /* 0x000fe40007a7e030 */
[----:B------:R-:W-:Y:S01]  /*7b50*/  IADD3 R7, PT, PT, R5, 0x30, RZ ;  /* 0x0000003005077810 */ /* 0x000fe20007ffe0ff */
[----:B-1----:R-:W-:Y:S01]  /*7b60*/  @P1 FMUL.FTZ R9, R9, 0.69314718246459960938 ;  /* 0x3f31721809091820 */ /* 0x002fe20000410000 */
[----:B------:R-:W-:Y:S02]  /*7b70*/  IADD3.X R49, PT, PT, R13, R14, R6, P3, P2 ;  /* 0x0000000e0d317210 */ /* 0x000fe40001fe4406 */
[----:B------:R-:W-:Y:S02]  /*7b80*/  ISETP.GE.AND P2, PT, R7, R154, PT ;  /* 0x0000009a0700720c */ /* 0x000fe40003f46270 */
[----:B------:R-:W-:Y:S02]  /*7b90*/  SHF.R.U32.HI R7, RZ, 0x1, R0 ;  /* 0x00000001ff077819 */ /* 0x000fe40000011600 */
[----:B------:R-:W-:Y:S01]  /*7ba0*/  MOV R4, 0x7f800000 ;  /* 0x7f80000000047802 */ /* 0x000fe20000000f00 */
[----:B-----5:R-:W-:Y:S01]  /*7bb0*/  @P1 FFMA.FTZ R4, R8, R102, R9 ;  /* 0x0000006608041223 */ /* 0x020fe20000010009 */
[----:B------:R-:W-:Y:S01]  /*7bc0*/  LOP3.LUT P1, RZ, R0, 0x3, RZ, 0xc0, !PT ;  /* 0x0000000300ff7812 */ /* 0x000fe2000782c0ff */
[----:B--2---:R-:W-:Y:S01]  /*7bd0*/  @P0 FMUL.FTZ R9, R12, 0.69314718246459960938 ;  /* 0x3f3172180c090820 */ /* 0x004fe20000410000 */
[----:B------:R-:W-:-:S02]  /*7be0*/  IADD3 R11, PT, PT, R5, 0x20, RZ ;  /* 0x00000020050b7810 */ /* 0x000fc40007ffe0ff */
[----:B------:R-:W-:Y:S02]  /*7bf0*/  SHF.R.U32.HI R0, RZ, 0x2, R0 ;  /* 0x00000002ff007819 */ /* 0x000fe40000011600 */
[----:B------:R-:W-:Y:S02]  /*7c00*/  LOP3.LUT R7, R7, 0x30, RZ, 0xc0, !PT ;  /* 0x0000003007077812 */ /* 0x000fe400078ec0ff */
[----:B------:R-:W-:Y:S01]  /*7c10*/  MOV R6, 0x7f800000 ;  /* 0x7f80000000067802 */ /* 0x000fe20000000f00 */
[----:B------:R-:W-:Y:S01]  /*7c20*/  @P0 FFMA.FTZ R6, R8, R101, R9 ;  /* 0x0000006508060223 */ /* 0x000fe20000010009 */
[----:B------:R-:W-:Y:S02]  /*7c30*/  ISETP.GE.AND P3, PT, R11, R154, PT ;  /* 0x0000009a0b00720c */ /* 0x000fe40003f66270 */
        /* <DEDUP_REMOVED lines=9> */
.L_x_8680:
        /* <DEDUP_REMOVED lines=23> */
.L_x_8682:
[----:B------:R-:W-:Y:S05]  /*7e40*/  BSYNC.RECONVERGENT B0 ;  /* 0x0000000000007941 */ /* 0x000fea0003800200 */
.L_x_8681:
        /* <DEDUP_REMOVED lines=9> */
.L_x_8684:
[----:B------:R-:W-:Y:S05]  /*7ee0*/  BSYNC.RECONVERGENT B0 ;  /* 0x0000000000007941 */ /* 0x000fea0003800200 */
.L_x_8683:
        /* <DEDUP_REMOVED lines=14> */
.L_x_8686:
[----:B------:R-:W-:Y:S05]  /*7fd0*/  BSYNC.RECONVERGENT B0 ;  /* 0x0000000000007941 */ /* 0x000fea0003800200 */
.L_x_8685:
        /* <DEDUP_REMOVED lines=14> */
.L_x_8688:
[----:B------:R-:W-:Y:S05]  /*80c0*/  BSYNC.RECONVERGENT B0 ;  /* 0x0000000000007941 */ /* 0x000fea0003800200 */
.L_x_8687:
[----:B------:R-:W-:-:S04]  /*80d0*/  MOV R161, 0x0 ;  /* 0x0000000000a17802 */ /* 0x000fc80000000f00 */
[----:B-1234-:R-:W-:Y:S05]  /*80e0*/  @P2 RET.REL.NODEC R160 `(_ZN5flash24flash_fwd_splitkv_kernelI23Flash_fwd_kernel_traitsILi128ELi64ELi64ELi4ELb0ELb0EN7cutlass10bfloat16_tE19Flash_kernel_traitsILi128ELi64ELi64ELi4ES3_EELb0ELb0ELb0ELb0ELb1ELb0ELb0ELb0EEEvNS_16Flash_fwd_paramsE) ;  /* 0xffffff7ca0c42950 */ /* 0x01efea0003c3ffff */
        /* <DEDUP_REMOVED lines=13> */
[----:B-1----:R-:W-:Y:S05]  /*81c0*/  RET.REL.NODEC R160 `(_ZN5flash24flash_fwd_splitkv_kernelI23Flash_fwd_kernel_traitsILi128ELi64ELi64ELi4ELb0ELb0EN7cutlass10bfloat16_tE19Flash_kernel_traitsILi128ELi64ELi64ELi4ES3_EELb0ELb0ELb0ELb0ELb1ELb0ELb0ELb0EEEvNS_16Flash_fwd_paramsE) ;  /* 0xffffff7ca08c7950 */ /* 0x002fea0003c3ffff */
.L_x_8679:
[----:B------:R-:W-:Y:S01]  /*81d0*/  MOV R5, 0x2 ;  /* 0x0000000200057802 */ /* 0x000fe20000000f00 */
[----:B------:R-:W-:Y:S01]  /*81e0*/  IMAD.MOV.U32 R0, RZ, RZ, 0x1f ;  /* 0x0000001fff007424 */ /* 0x000fe200078e00ff */
[----:B------:R-:W-:-:S07]  /*81f0*/  MOV R4, 0xffffffff ;  /* 0xffffffff00047802 */ /* 0x000fce0000000f00 */
[----:B-----5:R-:W-:Y:S05]  /*8200*/  WARPSYNC.COLLECTIVE R4, `(.L_x_8689) ;  /* 0x0000000004087348 */ /* 0x020fea0003c00000 */
[----:B------:R1:W2:Y:S02]  /*8210*/  SHFL.BFLY P0, R12, R175, R5, R0 ;  /* 0x0c000005af0c7389 */ /* 0x0002a40000000000 */
[----:B-12--5:R-:W-:Y:S05]  /*8220*/  ENDCOLLECTIVE ;  /* 0x000000000000791b */ /* 0x026fea0003800000 */
.L_x_8689:
[----:B------:R-:W-:Y:S02]  /*8230*/  IMAD.MOV.U32 R10, RZ, RZ, R12 ;  /* 0x000000ffff0a7224 */ /* 0x000fe400078e000c */
[----:B------:R-:W-:Y:S02]  /*8240*/  IMAD.MOV.U32 R5, RZ, RZ, 0x1 ;  /* 0x00000001ff057424 */ /* 0x000fe400078e00ff */
[----:B------:R-:W-:-:S05]  /*8250*/  FADD.FTZ R10, R10, R175 ;  /* 0x000000af0a0a7221 */ /* 0x000fca0000010000 */
[----:B------:R-:W-:-:S07]  /*8260*/  MOV R175, R10 ;  /* 0x0000000a00af7202 */ /* 0x000fce0000000f00 */
[----:B------:R-:W-:Y:S05]  /*8270*/  WARPSYNC.COLLECTIVE R4, `(.L_x_8690) ;  /* 0x0000000004087348 */ /* 0x000fea0003c00000 */
[----:B------:R1:W2:Y:S02]  /*8280*/  SHFL.BFLY P0, R12, R175, R5, R0 ;  /* 0x0c000005af0c7389 */ /* 0x0002a40000000000 */
[----:B-12---:R-:W-:Y:S05]  /*8290*/  ENDCOLLECTIVE ;  /* 0x000000000000791b */ /* 0x006fea0003800000 */
.L_x_8690:
[----:B------:R-:W-:Y:S01]  /*82a0*/  MOV R175, R173 ;  /* 0x000000ad00af7202 */ /* 0x000fe20000000f00 */
[----:B------:R-:W-:Y:S01]  /*82b0*/  IMAD.MOV.U32 R5, RZ, RZ, 0x2 ;  /* 0x00000002ff057424 */ /* 0x000fe200078e00ff */
[----:B------:R-:W-:-:S07]  /*82c0*/  MOV R9, R12 ;  /* 0x0000000c00097202 */ /* 0x000fce0000000f00 */
[----:B------:R-:W-:Y:S05]  /*82d0*/  WARPSYNC.COLLECTIVE R4, `(.L_x_8691) ;  /* 0x0000000004087348 */ /* 0x000fea0003c00000 */
[----:B------:R1:W2:Y:S02]  /*82e0*/  SHFL.BFLY P0, R12, R175, R5, R0 ;  /* 0x0c000005af0c7389 */ /* 0x0002a40000000000 */
[----:B-12---:R-:W-:Y:S05]  /*82f0*/  ENDCOLLECTIVE ;  /* 0x000000000000791b */ /* 0x006fea0003800000 */
.L_x_8691:
[----:B------:R-:W-:Y:S01]  /*8300*/  FADD.FTZ R9, R10, R9 ;  /* 0x000000090a097221 */ /* 0x000fe20000010000 */
[----:B------:R-:W-:Y:S01]  /*8310*/  FADD.FTZ R11, R12, R173 ;  /* 0x000000ad0c0b7221 */ /* 0x000fe20000010000 */
[----:B------:R-:W-:-:S04]  /*8320*/  MOV R5, 0x1 ;  /* 0x0000000100057802 */ /* 0x000fc80000000f00 */
[----:B------:R-:W-:-:S07]  /*8330*/  MOV R175, R11 ;  /* 0x0000000b00af7202 */ /* 0x000fce0000000f00 */
[----:B------:R-:W-:Y:S05]  /*8340*/  WARPSYNC.COLLECTIVE R4, `(.L_x_8692) ;  /* 0x0000000004087348 */ /* 0x000fea0003c00000 */
[----:B------:R1:W2:Y:S02]  /*8350*/  SHFL.BFLY P0, R12, R175, R5, R0 ;  /* 0x0c000005af0c7389 */ /* 0x0002a40000000000 */
[----:B-12---:R-:W-:Y:S05]  /*8360*/  ENDCOLLECTIVE ;  /* 0x000000000000791b */ /* 0x006fea0003800000 */
.L_x_8692:
[----:B------:R-:W-:Y:S05]  /*8370*/  BRA `(.L_x_8693) ;  /* 0xffffffe800f47947 */ /* 0x000fea000383ffff */
.L_x_8694:
        /* <DEDUP_REMOVED lines=16> */
.L_x_14928:


//--------------------- .text._ZN5flash24flash_fwd_splitkv_kernelI23Flash_fwd_kernel_traitsILi128ELi64ELi64ELi4ELb0ELb0EN7cutlass10bfloat16_tE19Flash_kernel_traitsILi128ELi64ELi64ELi4ES3_EELb0ELb0ELb0ELb0ELb1ELb1ELb0ELb0EEEvNS_16Flash_fwd_paramsE --------------------------
	.section	.text._ZN5flash24flash_fwd_splitkv_kernelI23Flash_fwd_kernel_traitsILi128ELi64ELi64ELi4ELb0ELb0EN7cutlass10bfloat16_tE19Flash_kernel_traitsILi128ELi64ELi64ELi4ES3_EELb0ELb0ELb0ELb0ELb1ELb1ELb0ELb0EEEvNS_16Flash_fwd_paramsE,"ax",@progbits
	.align	128
        .global         _ZN5flash24flash_fwd_splitkv_kernelI23Flash_fwd_kernel_traitsILi128ELi64ELi64ELi4ELb0ELb0EN7cutlass10bfloat16_tE19Flash_kernel_traitsILi128ELi64ELi64ELi4ES3_EELb0ELb0ELb0ELb0ELb1ELb1ELb0ELb0EEEvNS_16Flash_fwd_paramsE
        .type           _ZN5flash24flash_fwd_splitkv_kernelI23Flash_fwd_kernel_traitsILi128ELi64ELi64ELi4ELb0ELb0EN7cutlass10bfloat16_tE19Flash_kernel_traitsILi128ELi64ELi64ELi4ES3_EELb0ELb0ELb0ELb0ELb1ELb1ELb0ELb0EEEvNS_16Flash_fwd_paramsE,@function
        .size           _ZN5flash24flash_fwd_splitkv_kernelI23Flash_fwd_kernel_traitsILi128ELi64ELi64ELi4ELb0ELb0EN7cutlass10bfloat16_tE19Flash_kernel_traitsILi128ELi64ELi64ELi4ES3_EELb0ELb0ELb0ELb0ELb1ELb1ELb0ELb0EEEvNS_16Flash_fwd_paramsE,(.L_x_14929 - _ZN5flash24flash_fwd_splitkv_kernelI23Flash_fwd_kernel_traitsILi128ELi64ELi64ELi4ELb0ELb0EN7cutlass10bfloat16_tE19Flash_kernel_traitsILi128ELi64ELi64ELi4ES3_EELb0ELb0ELb0ELb0ELb1ELb1ELb0ELb0EEEvNS_16Flash_fwd_paramsE)
        .other          _ZN5flash24flash_fwd_splitkv_kernelI23Flash_fwd_kernel_traitsILi128ELi64ELi64ELi4ELb0ELb0EN7cutlass10bfloat16_tE19Flash_kernel_traitsILi128ELi64ELi64ELi4ES3_EELb0ELb0ELb0ELb0ELb1ELb1ELb0ELb0EEEvNS_16Flash_fwd_paramsE,@"STO_CUDA_ENTRY STV_DEFAULT"
_ZN5flash24flash_fwd_splitkv_kernelI23Flash_fwd_kernel_traitsILi128ELi64ELi64ELi4ELb0ELb0EN7cutlass10bfloat16_tE19Flash_kernel_traitsILi128ELi64ELi64ELi4ES3_EELb0ELb0ELb0ELb0ELb1ELb1ELb0ELb0EEEvNS_16Flash_fwd_paramsE:
.text._ZN5flash24flash_fwd_splitkv_kernelI23Flash_fwd_kernel_traitsILi128ELi64ELi64ELi4ELb0ELb0EN7cutlass10bfloat16_tE19Flash_kernel_traitsILi128ELi64ELi64ELi4ES3_EELb0ELb0ELb0ELb0ELb1ELb1ELb0ELb0EEEvNS_16Flash_fwd_paramsE:
[----:B------:R-:W-:Y:S01]  /*0000*/  LDC R1, c[0x0][0x37c] ;  /* 0x0000df00ff017b82 */ /* 0x000fe20000000800 */
[----:B------:R-:W1:Y:S07]  /*0010*/  S2R R17, SR_CTAID.X ;  /* 0x0000000000117919 */ /* 0x000e6e0000002500 */
[----:B------:R-:W2:Y:S01]  /*0020*/  LDC.64 R2, c[0x0][0x348] ;  /* 0x0000d200ff027b82 */ /* 0x000ea20000000a00 */
[----:B------:R-:W-:Y:S01]  /*0030*/  BSSY.RECONVERGENT B2, `(.L_x_8695) ;  /* 0x0000005000027945 */ /* 0x000fe20003800200 */
[----:B------:R-:W-:Y:S01]  /*0040*/  MOV R156, 0x80 ;  /* 0x00000080009c7802 */ /* 0x000fe20000000f00 */
[----:B------:R-:W3:Y:S01]  /*0050*/  S2R R158, SR_CTAID.Y ;  /* 0x00000000009e7919 */ /* 0x000ee20000002600 */
[----:B------:R-:W4:Y:S05]  /*0060*/  S2R R157, SR_CTAID.Z ;  /* 0x00000000009d7919 */ /* 0x000f2a0000002700 */
[----:B-1234-:R-:W-:Y:S05]  /*0070*/  CALL.REL.NOINC `($_ZN5flash24flash_fwd_splitkv_kernelI23Flash_fwd_kernel_traitsILi128ELi64ELi64ELi4ELb0ELb0EN7cutlass10bfloat16_tE19Flash_kernel_traitsILi128ELi64ELi64ELi4ES3_EELb0ELb0ELb0ELb0ELb1ELb1ELb0ELb0EEEvNS_16Flash_fwd_paramsE$_ZN5flash30compute_attn_1rowblock_splitkvI23Flash_fwd_kernel_traitsILi128ELi64ELi64ELi4ELb0ELb0EN7cutlass10bfloat16_tE19Flash_kernel_traitsILi128ELi64ELi64ELi4ES3_EELb0ELb0ELb0ELb0ELb1ELb1ELb0ELb0ENS_16Flash_fwd_paramsEEEvRKT8_iiiii) ;  /* 0x0000000000087944 */ /* 0x01efea0003c00000 */
[----:B------:R-:W-:Y:S05]  /*0080*/  BSYNC.RECONVERGENT B2 ;  /* 0x0000000000027941 */ /* 0x000fea0003800200 */
.L_x_8695:
[----:B------:R-:W-:Y:S05]  /*0090*/  EXIT ;  /* 0x000000000000794d */ /* 0x000fea0003800000 */
        .type           $_ZN5flash24flash_fwd_splitkv_kernelI23Flash_fwd_kernel_traitsILi128ELi64ELi64ELi4ELb0ELb0EN7cutlass10bfloat16_tE19Flash_kernel_traitsILi128ELi64ELi64ELi4ES3_EELb0ELb0ELb0ELb0ELb1ELb1ELb0ELb0EEEvNS_16Flash_fwd_paramsE$_ZN5flash30compute_attn_1rowblock_splitkvI23Flash_fwd_kernel_traitsILi128ELi64ELi64ELi4ELb0ELb0EN7cutlass10bfloat16_tE19Flash_kernel_traitsILi128ELi64ELi64ELi4ES3_EELb0ELb0ELb0ELb0ELb1ELb1ELb0ELb0ENS_16Flash_fwd_paramsEEEvRKT8_iiiii,@function
        .size           $_ZN5flash24flash_fwd_splitkv_kernelI23Flash_fwd_kernel_traitsILi128ELi64ELi64ELi4ELb0ELb0EN7cutlass10bfloat16_tE19Flash_kernel_traitsILi128ELi64ELi64ELi4ES3_EELb0ELb0ELb0ELb0ELb1ELb1ELb0ELb0EEEvNS_16Flash_fwd_paramsE$_ZN5flash30compute_attn_1rowblock_splitkvI23Flash_fwd_kernel_traitsILi128ELi64ELi64ELi4ELb0ELb0EN7cutlass10bfloat16_tE19Flash_kernel_traitsILi128ELi64ELi64ELi4ES3_EELb0ELb0ELb0ELb0ELb1ELb1ELb0ELb0ENS_16Flash_fwd_paramsEEEvRKT8_iiiii,(.L_x_14929 - $_ZN5flash24flash_fwd_splitkv_kernelI23Flash_fwd_kernel_traitsILi128ELi64ELi64ELi4ELb0ELb0EN7cutlass10bfloat16_tE19Flash_kernel_traitsILi128ELi64ELi64ELi4ES3_EELb0ELb0ELb0ELb0ELb1ELb1ELb0ELb0EEEvNS_16Flash_fwd_paramsE$_ZN5flash30compute_attn_1rowblock_splitkvI23Flash_fwd_kernel_traitsILi128ELi64ELi64ELi4ELb0ELb0EN7cutlass10bfloat16_tE19Flash_kernel_traitsILi128ELi64ELi64ELi4ES3_EELb0ELb0ELb0ELb0ELb1ELb1ELb0ELb0ENS_16Flash_fwd_paramsEEEvRKT8_iiiii)
$_ZN5flash24flash_fwd_splitkv_kernelI23Flash_fwd_kernel_traitsILi128ELi64ELi64ELi4ELb0ELb0EN7cutlass10bfloat16_tE19Flash_kernel_traitsILi128ELi64ELi64ELi4ES3_EELb0ELb0ELb0ELb0ELb1ELb1ELb0ELb0EEEvNS_16Flash_fwd_paramsE$_ZN5flash30compute_attn_1rowblock_splitkvI23Flash_fwd_kernel_traitsILi128ELi64ELi64ELi4ELb0ELb0EN7cutlass10bfloat16_tE19Flash_kernel_traitsILi128ELi64ELi64ELi4ES3_EELb0ELb0ELb0ELb0ELb1ELb1ELb0ELb0ENS_16Flash_fwd_paramsEEEvRKT8_iiiii:
        /* <DEDUP_REMOVED lines=16> */
[----:B----4-:R-:W-:-:S04]  /*01a0*/  ISETP.NE.U32.AND P1, PT, R10, RZ, PT ;  /* 0x000000ff0a00720c */ /* 0x010fc80003f25070 */
[----:B------:R-:W-:Y:S01]  /*01b0*/  ISETP.NE.AND.EX P1, PT, R11, RZ, PT, P1 ;  /* 0x000000ff0b00720c */ /* 0x000fe20003f25310 */
[----:B------:R-:W-:Y:S01]  /*01c0*/  IMAD.MOV.U32 R162, RZ, RZ, -0x1 ;  /* 0xffffffffffa27424 */ /* 0x000fe200078e00ff */
[----:B------:R-:W-:-:S05]  /*01d0*/  SHF.R.U32.HI R0, RZ, 0x1e, R158 ;  /* 0x0000001eff007819 */ /* 0x000fca000001169e */
[----:B------:R1:W5:Y:S01]  /*01e0*/  @P2 LD.E R162, desc[UR4][R22.64] ;  /* 0x0000000416a22980 */ /* 0x000362000c101900 */
[----:B------:R-:W-:-:S05]  /*01f0*/  ISETP.NE.U32.AND P2, PT, R6, RZ, PT ;  /* 0x000000ff0600720c */ /* 0x000fca0003f45070 */
[-C--:B------:R-:W-:Y:S02]  /*0200*/  @P1 IADD3 R18, P0, PT, R10, R4.reuse, RZ ;  /* 0x000000040a121210 */ /* 0x080fe40007f1e0ff */
[----:B------:R-:W2:Y:S01]  /*0210*/  S2R R10, SR_TID.X ;  /* 0x00000000000a7919 */ /* 0x000ea20000002100 */
        /* <DEDUP_REMOVED lines=15> */
.L_x_8697:
[----:B------:R-:W-:Y:S05]  /*0310*/  BSYNC.RECONVERGENT B0 ;  /* 0x0000000000007941 */ /* 0x000fea0003800200 */
.L_x_8696:
[----:B------:R-:W-:Y:S04]  /*0320*/  BSSY.RECONVERGENT B0, `(.L_x_8698) ;  /* 0x0000007000007945 */ /* 0x000fe80003800200 */
[----:B------:R-:W-:Y:S05]  /*0330*/  @!P3 BRA `(.L_x_8699) ;  /* 0x000000000014b947 */ /* 0x000fea0003800000 */
[----:B------:R-:W4:Y:S02]  /*0340*/  LD.E.U8 R6, desc[UR4][R2.64+0x1b2] ;  /* 0x0001b20402067980 */ /* 0x000f24000c101100 */
[----:B----4-:R-:W-:-:S13]  /*0350*/  ISETP.NE.AND P1, PT, R6, RZ, PT ;  /* 0x000000ff0600720c */ /* 0x010fda0003f25270 */
[----:B------:R-:W4:Y:S02]  /*0360*/  @P1 LD.E R7, desc[UR4][R14.64+0x4] ;  /* 0x000004040e071980 */ /* 0x000f24000c101900 */
[----:B----45:R-:W-:-:S06]  /*0370*/  @P1 IADD3 R100, PT, PT, R7, -R16, RZ ;  /* 0x8000001007641210 */ /* 0x030fcc0007ffe0ff */
[----:B------:R4:W5:Y:S02]  /*0380*/  @!P1 LD.E R100, desc[UR4][R14.64] ;  /* 0x000000040e649980 */ /* 0x000964000c101900 */
.L_x_8699:
[----:B------:R-:W-:Y:S05]  /*0390*/  BSYNC.RECONVERGENT B0 ;  /* 0x0000000000007941 */ /* 0x000fea0003800200 */
.L_x_8698:
        /* <DEDUP_REMOVED lines=8> */
.L_x_8701:
[----:B------:R-:W5:Y:S01]  /*0420*/  LD.E.64 R6, desc[UR4][R2.64+0x108] ;  /* 0x0001080402067980 */ /* 0x000f62000c101b00 */
[----:B------:R-:W-:Y:S01]  /*0430*/  BSSY.RECONVERGENT B0, `(.L_x_8703) ;  /* 0x0000006000007945 */ /* 0x000fe20003800200 */
[----:B------:R-:W-:Y:S01]  /*0440*/  IMAD.MOV.U32 R5, RZ, RZ, RZ ;  /* 0x000000ffff057224 */ /* 0x000fe200078e00ff */
[----:B-----5:R-:W-:-:S04]  /*0450*/  ISETP.NE.U32.AND P0, PT, R6, RZ, PT ;  /* 0x000000ff0600720c */ /* 0x020fc80003f05070 */
[----:B------:R-:W-:-:S13]  /*0460*/  ISETP.NE.AND.EX P0, PT, R7, RZ, PT, P0 ;  /* 0x000000ff0700720c */ /* 0x000fda0003f05300 */
[----:B------:R-:W-:Y:S05]  /*0470*/  @!P0 BRA `(.L_x_8704) ;  /* 0x0000000000048947 */ /* 0x000fea0003800000 */
[----:B------:R1:W5:Y:S02]  /*0480*/  LD.E R5, desc[UR4][R2.64+0xbc] ;  /* 0x0000bc0402057980 */ /* 0x000364000c101900 */
.L_x_8704:
[----:B------:R-:W-:Y:S05]  /*0490*/  BSYNC.RECONVERGENT B0 ;  /* 0x0000000000007941 */ /* 0x000fea0003800200 */
.L_x_8703:
[----:B-----5:R-:W-:Y:S02]  /*04a0*/  IADD3 R100, PT, PT, R5, R100, -R13 ;  /* 0x0000006405647210 */ /* 0x020fe40007ffe80d */
.L_x_8702:
[----:B------:R-:W-:Y:S05]  /*04b0*/  BSYNC.RECONVERGENT B1 ;  /* 0x0000000000017941 */ /* 0x000fea0003800200 */
.L_x_8700:
[----:B------:R-:W-:Y:S01]  /*04c0*/  IMAD.SHL.U32 R160, R17, 0x40, RZ ;  /* 0x0000004011a07824 */ /* 0x000fe200078e00ff */
[----:B------:R-:W-:Y:S01]  /*04d0*/  MOV R6, R156 ;  /* 0x0000009c00067202 */ /* 0x000fe20000000f00 */
[----:B------:R-:W-:-:S03]  /*04e0*/  IMAD.MOV.U32 R7, RZ, RZ, 0x0 ;  /* 0x00000000ff077424 */ /* 0x000fc600078e00ff */
[----:B------:R-:W-:-:S13]  /*04f0*/  ISETP.GT.AND P0, PT, R21, R160, PT ;  /* 0x000000a01500720c */ /* 0x000fda0003f04270 */
[----:B-1234-:R-:W-:Y:S05]  /*0500*/  @!P0 RET.REL.NODEC R6 `(_ZN5flash24flash_fwd_splitkv_kernelI23Flash_fwd_kernel_traitsILi128ELi64ELi64ELi4ELb0ELb0EN7cutlass10bfloat16_tE19Flash_kernel_traitsILi128ELi64ELi64ELi4ES3_EELb0ELb0ELb0ELb0ELb1ELb1ELb0ELb0EEEvNS_16Flash_fwd_paramsE) ;  /* 0xfffffff806bc8950 */ /* 0x01efea0003c3ffff */
        /* <DEDUP_REMOVED lines=66> */
.L_x_8707:
[----:B------:R-:W-:Y:S05]  /*0930*/  BSYNC.RECONVERGENT B0 ;  /* 0x0000000000007941 */ /* 0x000fea0003800200 */
.L_x_8706:
        /* <DEDUP_REMOVED lines=18> */
.L_x_8709:
[----:B------:R-:W-:Y:S05]  /*0a60*/  BSYNC.RECONVERGENT B0 ;  /* 0x0000000000007941 */ /* 0x000fea0003800200 */
.L_x_8708:
        /* <DEDUP_REMOVED lines=14> */
.L_x_8711:
[----:B------:R-:W-:Y:S05]  /*0b50*/  BSYNC.RECONVERGENT B0 ;  /* 0x0000000000007941 */ /* 0x000fea0003800200 */
.L_x_8710:
        /* <DEDUP_REMOVED lines=14> */
.L_x_8713:
[----:B------:R-:W-:Y:S05]  /*0c40*/  BSYNC.RECONVERGENT B0 ;  /* 0x0000000000007941 */ /* 0x000fea0003800200 */
.L_x_8712:
[----:B------:R-:W-:Y:S01]  /*0c50*/  MOV R157, 0x0 ;  /* 0x00000000009d7802 */ /* 0x000fe20000000f00 */
[----:B------:R-:W-:Y:S04]  /*0c60*/  @!P6 ST.E desc[UR4][R4.64], R11 ;  /* 0x0000000b0400e985 */ /* 0x000fe8000c101904 */
[----:B------:R-:W-:Y:S04]  /*0c70*/  @!P5 ST.E desc[UR4][R4.64+0x40], R9 ;  /* 0x000040090400d985 */ /* 0x000fe8000c101904 */
[----:B------:R1:W-:Y:S02]  /*0c80*/  @!P4 ST.E desc[UR4][R4.64+0x80], R7 ;  /* 0x000080070400c985 */ /* 0x0003e4000c101904 */
[----:B-123-5:R-:W-:Y:S05]  /*0c90*/  @P3 RET.REL.NODEC R156 `(_ZN5flash24flash_fwd_splitkv_kernelI23Flash_fwd_kernel_traitsILi128ELi64ELi64ELi4ELb0ELb0EN7cutlass10bfloat16_tE19Flash_kernel_traitsILi128ELi64ELi64ELi4ES3_EELb0ELb0ELb0ELb0ELb1ELb1ELb0ELb0EEEvNS_16Flash_fwd_paramsE) ;  /* 0xfffffff09cd83950 */ /* 0x02efea0003c3ffff */
[----:B------:R-:W-:Y:S02]  /*0ca0*/  MOV R3, 0x7f800000 ;  /* 0x7f80000000037802 */ /* 0x000fe40000000f00 */
[----:B------:R-:W-:-:S03]  /*0cb0*/  MOV R157, 0x0 ;  /* 0x00000000009d7802 */ /* 0x000fc60000000f00 */
[----:B------:R1:W-:Y:S02]  /*0cc0*/  ST.E desc[UR4][R4.64+0xc0], R3 ;  /* 0x0000c00304007985 */ /* 0x0003e4000c101904 */
[----:B-1----:R-:W-:Y:S05]  /*0cd0*/  RET.REL.NODEC R156 `(_ZN5flash24flash_fwd_splitkv_kernelI23Flash_fwd_kernel_traitsILi128ELi64ELi64ELi4ELb0ELb0EN7cutlass10bfloat16_tE19Flash_kernel_traitsILi128ELi64ELi64ELi4ES3_EELb0ELb0ELb0ELb0ELb1ELb1ELb0ELb0EEEvNS_16Flash_fwd_paramsE) ;  /* 0xfffffff09cc87950 */ /* 0x002fea0003c3ffff */
.L_x_8705:
        /* <DEDUP_REMOVED lines=58> */
[----:B------:R-:W-:Y:S02]  /*1080*/  IABS R12, R157 ;  /* 0x0000009d000c7213 */ /* 0x000fe40000000000 */
[----:B----4-:R-:W-:Y:S01]  /*1090*/  IADD3 R0, PT, PT, RZ, -R31, RZ ;  /* 0x8000001fff007210 */ /* 0x010fe20007ffe0ff */
[----:B------:R-:W-:-:S04]  /*10a0*/  IMAD.MOV.U32 R30, RZ, RZ, RZ ;  /* 0x000000ffff1e7224 */ /* 0x000fc800078e00ff */
[----:B-1----:R-:W-:Y:S01]  /*10b0*/  IMAD R9, R0, R5, RZ ;  /* 0x0000000500097224 */ /* 0x002fe200078e02ff */
[----:B------:R-:W-:-:S03]  /*10c0*/  IABS R0, R14 ;  /* 0x0000000e00007213 */ /* 0x000fc60000000000 */
[----:B------:R-:W-:Y:S01]  /*10d0*/  IMAD.HI.U32 R9, R31, R9, R30 ;  /* 0x000000091f097227 */ /* 0x000fe200078e001e */
[----:B------:R-:W-:-:S05]  /*10e0*/  IADD3 R0, PT, PT, RZ, -R0, RZ ;  /* 0x80000000ff007210 */ /* 0x000fca0007ffe0ff */
[----:B------:R-:W-:-:S04]  /*10f0*/  IMAD.HI.U32 R9, R9, R12, RZ ;  /* 0x0000000c09097227 */ /* 0x000fc800078e00ff */
[----:B------:R-:W-:-:S05]  /*1100*/  IMAD R0, R9, R0, R12 ;  /* 0x0000000009007224 */ /* 0x000fca00078e020c */
[----:B------:R-:W-:Y:S02]  /*1110*/  ISETP.GT.U32.AND P1, PT, R5, R0, PT ;  /* 0x000000000500720c */ /* 0x000fe40003f24070 */
[----:B------:R-:W-:Y:S02]  /*1120*/  LOP3.LUT R7, R157, R14, RZ, 0x3c, !PT ;  /* 0x0000000e9d077212 */ /* 0x000fe400078e3cff */
[----:B------:R-:W-:-:S09]  /*1130*/  IADD3 R11, PT, PT, -R11, RZ, RZ ;  /* 0x000000ff0b0b7210 */ /* 0x000fd20007ffe1ff */
[----:B------:R-:W-:Y:S01]  /*1140*/  @!P1 IMAD.IADD R0, R0, 0x1, -R5 ;  /* 0x0000000100009824 */ /* 0x000fe200078e0a05 */
[----:B------:R-:W-:-:S04]  /*1150*/  ISETP.GE.AND P0, PT, R7, RZ, PT ;  /* 0x000000ff0700720c */ /* 0x000fc80003f06270 */
[----:B------:R-:W-:Y:S01]  /*1160*/  ISETP.GE.U32.AND P2, PT, R0, R5, PT ;  /* 0x000000050000720c */ /* 0x000fe20003f46070 */
[----:B------:R-:W-:Y:S01]  /*1170*/  @!P1 VIADD R9, R9, 0x1 ;  /* 0x0000000109099836 */ /* 0x000fe20000000000 */
[----:B------:R-:W-:Y:S01]  /*1180*/  ISETP.NE.AND P1, PT, R14, RZ, PT ;  /* 0x000000ff0e00720c */ /* 0x000fe20003f25270 */
[----:B------:R-:W-:-:S05]  /*1190*/  IMAD R6, R13, R11, R6 ;  /* 0x0000000b0d067224 */ /* 0x000fca00078e0206 */
[----:B------:R-:W-:-:S05]  /*11a0*/  SHF.R.S32.HI R11, RZ, 0x1f, R6 ;  /* 0x0000001fff0b7819 */ /* 0x000fca0000011406 */
[----:B------:R-:W-:-:S04]  /*11b0*/  @P2 IADD3 R9, PT, PT, R9, 0x1, RZ ;  /* 0x0000000109092810 */ /* 0x000fc80007ffe0ff */
[----:B------:R-:W-:Y:S02]  /*11c0*/  @!P0 IADD3 R9, PT, PT, -R9, RZ, RZ ;  /* 0x000000ff09098210 */ /* 0x000fe40007ffe1ff */
[----:B------:R-:W-:-:S05]  /*11d0*/  @!P1 LOP3.LUT R9, RZ, R14, RZ, 0x33, !PT ;  /* 0x0000000eff099212 */ /* 0x000fca00078e33ff */
[----:B------:R-:W-:Y:S01]  /*11e0*/  IMAD R7, R23, R9, RZ ;  /* 0x0000000917077224 */ /* 0x000fe200078e02ff */
[----:B---3--:R-:W-:Y:S01]  /*11f0*/  SHF.R.S32.HI R0, RZ, 0x1f, R4 ;  /* 0x0000001fff007819 */ /* 0x008fe20000011404 */
[----:B------:R-:W-:-:S04]  /*1200*/  IMAD R5, R29, R4, RZ ;  /* 0x000000041d057224 */ /* 0x000fc800078e02ff */
[C---:B------:R-:W-:Y:S02]  /*1210*/  IMAD R5, R28.reuse, R0, R5 ;  /* 0x000000001c057224 */ /* 0x040fe400078e0205 */
[----:B------:R-:W-:-:S04]  /*1220*/  IMAD.WIDE.U32 R28, R28, R4, RZ ;  /* 0x000000041c1c7225 */ /* 0x000fc800078e00ff */
[----:B------:R-:W-:Y:S02]  /*1230*/  IMAD.IADD R29, R29, 0x1, R5 ;  /* 0x000000011d1d7824 */ /* 0x000fe400078e0205 */
[----:B------:R-:W-:Y:S02]  /*1240*/  IMAD R5, R149, R6, RZ ;  /* 0x0000000695057224 */ /* 0x000fe400078e02ff */
        /* <DEDUP_REMOVED lines=12> */
.L_x_8715:
        /* <DEDUP_REMOVED lines=26> */
[----:B------:R-:W-:-:S04]  /*14b0*/  @!P3 IMAD.WIDE.U32 R30, R148, R13, RZ ;  /* 0x0000000d941eb225 */ /* 0x000fc800078e00ff */
[----:B------:R-:W-:Y:S01]  /*14c0*/  @!P3 IMAD R0, R0, R148, R9 ;  /* 0x000000940000b224 */ /* 0x000fe200078e0209 */
[----:B-----5:R-:W-:Y:S01]  /*14d0*/  @!P3 SHF.R.S32.HI R6, RZ, 0x1f, R11 ;  /* 0x0000001fff06b819 */ /* 0x020fe2000001140b */
[----:B---3--:R-:W-:Y:S02]  /*14e0*/  @!P3 IMAD R9, R29, R11, RZ ;  /* 0x0000000b1d09b224 */ /* 0x008fe400078e02ff */
        /* <DEDUP_REMOVED lines=15> */
[----:B------:R-:W-:-:S02]  /*15e0*/  LEA R6, R26, 0xffffffc0, 0x6 ;  /* 0xffffffc01a067811 */ /* 0x000fc400078e30ff */
[----:B------:R-:W-:Y:S01]  /*15f0*/  @P3 IADD3 R9, PT, PT, R29, R4, RZ ;  /* 0x000000041d093210 */ /* 0x000fe20007ffe0ff */
[----:B------:R-:W-:Y:S01]  /*1600*/  @!P3 IMAD R0, R25, R13, RZ ;  /* 0x0000000d1900b224 */ /* 0x000fe200078e02ff */
[----:B------:R-:W-:Y:S02]  /*1610*/  @!P3 SHF.R.S32.HI R5, RZ, 0x1f, R13 ;  /* 0x0000001fff05b819 */ /* 0x000fe4000001140d */
        /* <DEDUP_REMOVED lines=12> */
[----:B----4-:R-:W-:Y:S01]  /*16e0*/  @!P3 IMAD R0, R19, R11, RZ ;  /* 0x0000000b1300b224 */ /* 0x010fe200078e02ff */
[----:B------:R-:W-:Y:S01]  /*16f0*/  @P3 IADD3 R13, PT, PT, R13, R16, RZ ;  /* 0x000000100d0d3210 */ /* 0x000fe20007ffe0ff */
[----:B------:R-:W-:Y:S02]  /*1700*/  IMAD R9, R23, R7, RZ ;  /* 0x0000000717097224 */ /* 0x000fe400078e02ff */
[----:B------:R-:W-:-:S02]  /*1710*/  @!P3 IMAD R0, R18, R5, R0 ;  /* 0x000000051200b224 */ /* 0x000fc400078e0200 */
[----:B------:R-:W-:-:S04]  /*1720*/  @!P3 IMAD.WIDE.U32 R18, R18, R11, R30 ;  /* 0x0000000b1212b225 */ /* 0x000fc800078e001e */
[----:B------:R-:W-:-:S04]  /*1730*/  IMAD.WIDE.U32 R30, R22, R7, R28 ;  /* 0x00000007161e7225 */ /* 0x000fc800078e001c */
[----:B------:R-:W-:Y:S02]  /*1740*/  IMAD R9, R22, R4, R9 ;  /* 0x0000000416097224 */ /* 0x000fe400078e0209 */
[----:B------:R-:W-:Y:S01]  /*1750*/  @P3 IMAD.WIDE.U32 R22, R24, R13, RZ ;  /* 0x0000000d18163225 */ /* 0x000fe200078e00ff */
[----:B------:R-:W-:-:S03]  /*1760*/  @!P3 IADD3 R16, PT, PT, R19, R0, RZ ;  /* 0x000000001310b210 */ /* 0x000fc60007ffe0ff */
[----:B------:R-:W-:Y:S01]  /*1770*/  @P3 IMAD R4, R25, R13, RZ ;  /* 0x0000000d19043224 */ /* 0x000fe200078e02ff */
[----:B------:R-:W-:Y:S01]  /*1780*/  MOV R8, R30 ;  /* 0x0000001e00087202 */ /* 0x000fe20000000f00 */
[----:B------:R-:W-:Y:S01]  /*1790*/  @!P3 IMAD.MOV.U32 R28, RZ, RZ, R18 ;  /* 0x000000ffff1cb224 */ /* 0x000fe200078e0012 */
[----:B------:R-:W-:Y:S01]  /*17a0*/  IADD3 R7, PT, PT, R31, R9, RZ ;  /* 0x000000091f077210 */ /* 0x000fe20007ffe0ff */
[----:B------:R-:W-:Y:S01]  /*17b0*/  @P3 IMAD.IADD R16, R23, 0x1, R4 ;  /* 0x0000000117103824 */ /* 0x000fe200078e0204 */
[----:B------:R-:W-:Y:S02]  /*17c0*/  @P3 MOV R28, R22 ;  /* 0x00000016001c3202 */ /* 0x000fe40000000f00 */
[----:B------:R-:W-:Y:S02]  /*17d0*/  MOV R11, RZ ;  /* 0x000000ff000b7202 */ /* 0x000fe40000000f00 */
.L_x_8716:
[----:B------:R-:W-:Y:S05]  /*17e0*/  BSYNC.RECONVERGENT B0 ;  /* 0x0000000000007941 */ /* 0x000fea0003800200 */
.L_x_8714:
        /* <DEDUP_REMOVED lines=21> */
[----:B------:R-:W1:-:S12]  /*1940*/  S2R R9, SR_CgaCtaId ;  /* 0x0000000000097919 */ /* 0x000e580000008800 */
[----:B------:R-:W-:-:S05]  /*1950*/  @!P2 IMAD.IADD R13, R13, 0x1, -R0 ;  /* 0x000000010d0da824 */ /* 0x000fca00078e0a00 */
[----:B------:R-:W-:Y:S02]  /*1960*/  ISETP.GE.U32.AND P1, PT, R13, R0, PT ;  /* 0x000000000d00720c */ /* 0x000fe40003f26070 */
[----:B------:R-:W-:Y:S02]  /*1970*/  LOP3.LUT R0, R157, R14, RZ, 0x3c, !PT ;  /* 0x0000000e9d007212 */ /* 0x000fe400078e3cff */
[----:B------:R-:W-:Y:S02]  /*1980*/  @!P2 IADD3 R20, PT, PT, R20, 0x1, RZ ;  /* 0x000000011414a810 */ /* 0x000fe40007ffe0ff */
[----:B------:R-:W-:Y:S02]  /*1990*/  ISETP.GE.AND P0, PT, R0, RZ, PT ;  /* 0x000000ff0000720c */ /* 0x000fe40003f06270 */
[----:B------:R-:W-:Y:S01]  /*19a0*/  ISETP.NE.AND P2, PT, R14, RZ, PT ;  /* 0x000000ff0e00720c */ /* 0x000fe20003f45270 */
[----:B------:R-:W-:Y:S02]  /*19b0*/  IMAD R11, R11, R24, RZ ;  /* 0x000000180b0b7224 */ /* 0x000fe400078e02ff */
[----:B------:R-:W-:-:S02]  /*19c0*/  IMAD.SHL.U32 R0, R10, 0x8, RZ ;  /* 0x000000080a007824 */ /* 0x000fc400078e00ff */
[----:B------:R-:W-:Y:S01]  /*19d0*/  @P1 VIADD R20, R20, 0x1 ;  /* 0x0000000114141836 */ /* 0x000fe20000000000 */
[----:B------:R-:W-:Y:S01]  /*19e0*/  SHF.R.U32.HI R12, RZ, 0x3, R10 ;  /* 0x00000003ff0c7819 */ /* 0x000fe2000001160a */
[C---:B------:R-:W-:Y:S01]  /*19f0*/  IMAD R11, R6.reuse, R25, R11 ;  /* 0x00000019060b7224 */ /* 0x040fe200078e020b */
[----:B------:R-:W-:Y:S01]  /*1a00*/  MOV R13, RZ ;  /* 0x000000ff000d7202 */ /* 0x000fe20000000f00 */
[----:B------:R-:W-:Y:S01]  /*1a10*/  IMAD.WIDE.U32 R40, R6, R24, RZ ;  /* 0x0000001806287225 */ /* 0x000fe200078e00ff */
[----:B------:R-:W-:-:S03]  /*1a20*/  LOP3.LUT R6, R0, 0x38, RZ, 0xc0, !PT ;  /* 0x0000003800067812 */ /* 0x000fc600078ec0ff */
[----:B------:R-:W-:Y:S01]  /*1a30*/  @!P0 IMAD.MOV R20, RZ, RZ, -R20 ;  /* 0x000000ffff148224 */ /* 0x000fe200078e0a14 */
[----:B------:R-:W-:Y:S02]  /*1a40*/  @!P2 LOP3.LUT R20, RZ, R14, RZ, 0x33, !PT ;  /* 0x0000000eff14a212 */ /* 0x000fe400078e33ff */
[----:B------:R-:W-:Y:S01]  /*1a50*/  IADD3 R15, P1, P0, R40, R28, R6 ;  /* 0x0000001c280f7210 */ /* 0x000fe2000783e006 */
[----:B------:R-:W-:Y:S01]  /*1a60*/  IMAD.WIDE.U32 R28, R17, 0x40, R12 ;  /* 0x00000040111c7825 */ /* 0x000fe200078e000c */
[----:B------:R-:W-:Y:S02]  /*1a70*/  SHF.R.S32.HI R17, RZ, 0x1f, R20 ;  /* 0x0000001fff117819 */ /* 0x000fe40000011414 */
[----:B------:R-:W-:Y:S01]  /*1a80*/  MOV R32, 0x400 ;  /* 0x0000040000207802 */ /* 0x000fe20000000f00 */
[----:B------:R-:W-:Y:S02]  /*1a90*/  IMAD.IADD R11, R41, 0x1, R11 ;  /* 0x00000001290b7824 */ /* 0x000fe400078e020b */
[----:B------:R-:W-:Y:S01]  /*1aa0*/  IMAD R14, R39, R20, RZ ;  /* 0x00000014270e7224 */ /* 0x000fe200078e02ff */
[----:B-1----:R-:W-:Y:S01]  /*1ab0*/  LEA R9, R9, R32, 0x18 ;  /* 0x0000002009097211 */ /* 0x002fe200078ec0ff */
[----:B------:R-:W-:Y:S01]  /*1ac0*/  IMAD.WIDE.U32 R32, R38, R20, RZ ;  /* 0x0000001426207225 */ /* 0x000fe200078e00ff */
[----:B------:R-:W-:-:S03]  /*1ad0*/  IADD3.X R11, PT, PT, R11, R16, RZ, P1, P0 ;  /* 0x000000100b0b7210 */ /* 0x000fc60000fe04ff */
[----:B------:R-:W-:Y:S01]  /*1ae0*/  IMAD R14, R17, R38, R14 ;  /* 0x00000026110e7224 */ /* 0x000fe200078e020e */
[----:B------:R-:W-:Y:S01]  /*1af0*/  IADD3 R20, P4, PT, R15, R32, RZ ;  /* 0x000000200f147210 */ /* 0x000fe20007f9e0ff */
[----:B------:R-:W-:Y:S01]  /*1b00*/  VIADD R15, R12, 0x10 ;  /* 0x000000100c0f7836 */ /* 0x000fe20000000000 */
[----:B------:R-:W-:Y:S01]  /*1b10*/  IADD3 R150, PT, PT, -R160, R21, RZ ;  /* 0x00000015a0967210 */ /* 0x000fe20007ffe1ff */
[----:B------:R-:W-:-:S03]  /*1b20*/  IMAD R151, R149, R12, RZ ;  /* 0x0000000c95977224 */ /* 0x000fc600078e02ff */
[-C--:B------:R-:W-:Y:S02]  /*1b30*/  ISETP.GE.AND P2, PT, R15, R150.reuse, PT ;  /* 0x000000960f00720c */ /* 0x080fe40003f46270 */
[----:B------:R-:W-:Y:S01]  /*1b40*/  ISETP.GE.AND P6, PT, R12, R150, PT ;  /* 0x000000960c00720c */ /* 0x000fe20003fc6270 */
[----:B------:R-:W-:-:S04]  /*1b50*/  IMAD.IADD R14, R33, 0x1, R14 ;  /* 0x00000001210e7824 */ /* 0x000fc800078e020e */
[----:B------:R-:W-:Y:S01]  /*1b60*/  IMAD.X R21, R11, 0x1, R14, P4 ;  /* 0x000000010b157824 */ /* 0x000fe200020e060e */
[----:B------:R-:W-:-:S04]  /*1b70*/  LOP3.LUT R27, R0, 0x1c0, RZ, 0xc0, !PT ;  /* 0x000001c0001b7812 */ /* 0x000fc800078ec0ff */
[----:B------:R-:W-:Y:S02]  /*1b80*/  LOP3.LUT R27, R27, 0x38, R10, 0xf8, !PT ;  /* 0x000000381b1b7812 */ /* 0x000fe400078ef80a */
[----:B------:R-:W-:Y:S02]  /*1b90*/  LEA R159, R26, 0xffffffc0, 0x6 ;  /* 0xffffffc01a9f7811 */ /* 0x000fe400078e30ff */
[----:B------:R-:W-:Y:S01]  /*1ba0*/  LOP3.LUT R27, R27, 0x38, R0, 0x78, !PT ;  /* 0x000000381b1b7812 */ /* 0x000fe200078e7800 */
[----:B------:R-:W-:-:S04]  /*1bb0*/  IMAD.WIDE.U32 R20, R12, R24, R20 ;  /* 0x000000180c147225 */ /* 0x000fc800078e0014 */
[----:B--2---:R-:W-:-:S04]  /*1bc0*/  @P3 IMAD.WIDE.U32 R38, R22, R162, RZ ;  /* 0x000000a216263225 */ /* 0x004fc800078e00ff */
[-C--:B-----5:R-:W-:Y:S02]  /*1bd0*/  @!P3 IMAD R13, R37, R158.reuse, RZ ;  /* 0x0000009e250db224 */ /* 0x0a0fe400078e02ff */
[----:B------:R-:W-:-:S04]  /*1be0*/  @!P3 IMAD.WIDE.U32 R36, R36, R158, RZ ;  /* 0x0000009e2424b225 */ /* 0x000fc800078e00ff */
[----:B------:R-:W-:Y:S01]  /*1bf0*/  @!P3 IMAD.MOV.U32 R17, RZ, RZ, R36 ;  /* 0x000000ffff11b224 */ /* 0x000fe200078e0024 */
[----:B------:R-:W-:Y:S01]  /*1c00*/  IADD3 R36, P0, PT, R6, R8, RZ ;  /* 0x0000000806247210 */ /* 0x000fe20007f1e0ff */
[----:B------:R-:W-:Y:S02]  /*1c10*/  @!P3 IMAD.IADD R16, R37, 0x1, R13 ;  /* 0x000000012510b824 */ /* 0x000fe400078e020d */
[----:B------:R-:W-:Y:S02]  /*1c20*/  @P3 IMAD.MOV.U32 R17, RZ, RZ, R38 ;  /* 0x000000ffff113224 */ /* 0x000fe400078e0026 */
[----:B------:R-:W-:Y:S02]  /*1c30*/  IMAD.X R37, RZ, RZ, R7, P0 ;  /* 0x000000ffff257224 */ /* 0x000fe400000e0607 */
[----:B------:R-:W-:Y:S02]  /*1c40*/  @P3 IMAD R13, R23, R162, RZ ;  /* 0x000000a2170d3224 */ /* 0x000fe400078e02ff */
[----:B------:R-:W-:Y:S01]  /*1c50*/  VIADD R7, R12, 0x20 ;  /* 0x000000200c077836 */ /* 0x000fe20000000000 */
[----:B------:R-:W-:Y:S01]  /*1c60*/  IADD3 R38, P1, PT, R6, R17, RZ ;  /* 0x0000001106267210 */ /* 0x000fe20007f3e0ff */
[----:B------:R-:W-:Y:S01]  /*1c70*/  @P3 IMAD.IADD R16, R39, 0x1, R13 ;  /* 0x0000000127103824 */ /* 0x000fe200078e020d */
[----:B------:R-:W-:-:S02]  /*1c80*/  IADD3 R13, PT, PT, R12, 0x30, RZ ;  /* 0x000000300c0d7810 */ /* 0x000fc40007ffe0ff */
[----:B------:R-:W-:Y:S01]  /*1c90*/  ISETP.GE.AND P0, PT, R7, R150, PT ;  /* 0x000000960700720c */ /* 0x000fe20003f06270 */
[----:B------:R-:W-:-:S04]  /*1ca0*/  IMAD.WIDE.U32 R36, R12, R148, R36 ;  /* 0x000000940c247225 */ /* 0x000fc800078e0024 */
[----:B------:R-:W-:Y:S01]  /*1cb0*/  IMAD.X R39, RZ, RZ, R16, P1 ;  /* 0x000000ffff277224 */ /* 0x000fe200008e0610 */
[----:B------:R-:W-:Y:S01]  /*1cc0*/  ISETP.GE.AND P1, PT, R13, R150, PT ;  /* 0x000000960d00720c */ /* 0x000fe20003f26270 */
[----:B------:R-:W-:Y:S01]  /*1cd0*/  IMAD.IADD R151, R37, 0x1, R151 ;  /* 0x0000000125977824 */ /* 0x000fe200078e0297 */
[----:B---3--:R-:W-:Y:S01]  /*1ce0*/  LEA R152, P5, R36, R30, 0x1 ;  /* 0x0000001e24987211 */ /* 0x008fe200078a08ff */
[----:B------:R-:W-:-:S03]  /*1cf0*/  @!P3 IMAD.MOV.U32 R32, RZ, RZ, R22 ;  /* 0x000000ffff20b224 */ /* 0x000fc600078e0016 */
[----:B------:R-:W-:Y:S01]  /*1d00*/  LEA.HI.X R151, R36, R31, R151, 0x1, P5 ;  /* 0x0000001f24977211 */ /* 0x000fe200028f0c97 */
[----:B----4-:R-:W-:Y:S01]  /*1d10*/  IMAD R6, R35, R157, RZ ;  /* 0x0000009d23067224 */ /* 0x010fe200078e02ff */
[C---:B------:R-:W-:Y:S01]  /*1d20*/  @!P2 IADD3 R8, P5, PT, R28.reuse, 0x10, RZ ;  /* 0x000000101c08a810 */ /* 0x040fe20007fbe0ff */
[----:B------:R-:W-:Y:S01]  /*1d30*/  IMAD.WIDE.U32 R38, R157, R34, R38 ;  /* 0x000000229d267225 */ /* 0x000fe200078e0026 */
[----:B------:R-:W-:-:S03]  /*1d40*/  @!P0 IADD3 R16, P4, PT, R28, 0x20, RZ ;  /* 0x000000201c108810 */ /* 0x000fc60007f9e0ff */
[----:B------:R-:W-:Y:S01]  /*1d50*/  @P3 IMAD.MOV.U32 R32, RZ, RZ, R22 ;  /* 0x000000ffff203224 */ /* 0x000fe200078e0016 */
[----:B------:R-:W-:Y:S01]  /*1d60*/  @!P3 MOV R33, R23 ;  /* 0x000000170021b202 */ /* 0x000fe20000000f00 */
[----:B------:R-:W-:Y:S01]  /*1d70*/  @P3 IMAD.MOV.U32 R33, RZ, RZ, R23 ;  /* 0x000000ffff213224 */ /* 0x000fe200078e0017 */
[----:B------:R-:W-:Y:S01]  /*1d80*/  @!P1 IADD3 R22, P3, PT, R28, 0x30, RZ ;  /* 0x000000301c169810 */ /* 0x000fe20007f7e0ff */
[----:B------:R-:W-:Y:S02]  /*1d90*/  IMAD.IADD R39, R39, 0x1, R6 ;  /* 0x0000000127277824 */ /* 0x000fe400078e0206 */
[--C-:B------:R-:W-:Y:S02]  /*1da0*/  @!P2 IMAD.X R11, RZ, RZ, R29.reuse, P5 ;  /* 0x000000ffff0ba224 */ /* 0x100fe400028e061d */
[----:B------:R-:W-:Y:S02]  /*1db0*/  @!P6 IMAD R23, R29, R32, RZ ;  /* 0x000000201d17e224 */ /* 0x000fe400078e02ff */
[----:B------:R-:W-:Y:S01]  /*1dc0*/  @!P0 IMAD.X R14, RZ, RZ, R29, P4 ;  /* 0x000000ffff0e8224 */ /* 0x000fe200020e061d */
[----:B------:R-:W-:Y:S01]  /*1dd0*/  @!P2 MOV R36, R38 ;  /* 0x000000260024a202 */ /* 0x000fe20000000f00 */
[----:B------:R-:W-:-:S02]  /*1de0*/  @!P2 IMAD.MOV.U32 R37, RZ, RZ, R39 ;  /* 0x000000ffff25a224 */ /* 0x000fc400078e0027 */
[-C--:B------:R-:W-:Y:S02]  /*1df0*/  @!P2 IMAD R11, R11, R32.reuse, RZ ;  /* 0x000000200b0ba224 */ /* 0x080fe400078e02ff */
[----:B------:R-:W-:Y:S02]  /*1e00*/  @!P6 IMAD R6, R28, R33, R23 ;  /* 0x000000211c06e224 */ /* 0x000fe400078e0217 */
[--C-:B------:R-:W-:Y:S02]  /*1e10*/  @!P0 IMAD.MOV.U32 R34, RZ, RZ, R38.reuse ;  /* 0x000000ffff228224 */ /* 0x100fe400078e0026 */
[----:B------:R-:W-:Y:S02]  /*1e20*/  @!P0 IMAD.MOV.U32 R35, RZ, RZ, R39 ;  /* 0x000000ffff238224 */ /* 0x000fe400078e0027 */
[----:B------:R-:W-:Y:S02]  /*1e30*/  @!P1 IMAD.X R17, RZ, RZ, R29, P3 ;  /* 0x000000ffff119224 */ /* 0x000fe400018e061d */
[-C--:B------:R-:W-:Y:S01]  /*1e40*/  @!P0 IMAD R23, R14, R32.reuse, RZ ;  /* 0x000000200e178224 */ /* 0x080fe200078e02ff */
[----:B------:R-:W-:Y:S01]  /*1e50*/  @!P1 MOV R31, R39 ;  /* 0x00000027001f9202 */ /* 0x000fe20000000f00 */
[----:B------:R-:W-:-:S04]  /*1e60*/  @!P6 IMAD.WIDE.U32 R28, R28, R32, R38 ;  /* 0x000000201c1ce225 */ /* 0x000fc800078e0026 */
[----:B------:R-:W-:Y:S02]  /*1e70*/  @!P1 IMAD.MOV.U32 R30, RZ, RZ, R38 ;  /* 0x000000ffff1e9224 */ /* 0x000fe400078e0026 */
[-C--:B------:R-:W-:Y:S02]  /*1e80*/  @!P2 IMAD R11, R33, R8.reuse, R11 ;  /* 0x00000008210ba224 */ /* 0x080fe400078e020b */
[----:B------:R-:W-:-:S04]  /*1e90*/  @!P2 IMAD.WIDE.U32 R36, R32, R8, R36 ;  /* 0x000000082024a225 */ /* 0x000fc800078e0024 */
[----:B------:R-:W-:Y:S02]  /*1ea0*/  @!P1 IMAD R17, R17, R32, RZ ;  /* 0x0000002011119224 */ /* 0x000fe400078e02ff */
[-C--:B------:R-:W-:Y:S02]  /*1eb0*/  @!P0 IMAD R23, R33, R16.reuse, R23 ;  /* 0x0000001021178224 */ /* 0x080fe400078e0217 */
[----:B------:R-:W-:Y:S01]  /*1ec0*/  @!P0 IMAD.WIDE.U32 R34, R32, R16, R34 ;  /* 0x0000001020228225 */ /* 0x000fe200078e0022 */
[----:B------:R-:W-:-:S03]  /*1ed0*/  @!P6 LEA R38, P4, R28, R18, 0x1 ;  /* 0x000000121c26e211 */ /* 0x000fc600078808ff */
[----:B------:R-:W-:Y:S01]  /*1ee0*/  @!P6 IMAD.IADD R29, R29, 0x1, R6 ;  /* 0x000000011d1de824 */ /* 0x000fe200078e0206 */
[----:B------:R-:W-:Y:S01]  /*1ef0*/  LOP3.LUT R6, R27, 0x1e00, R0, 0xf8, !PT ;  /* 0x00001e001b067812 */ /* 0x000fe200078ef800 */
[----:B------:R-:W-:Y:S01]  /*1f00*/  @!P1 IMAD.WIDE.U32 R30, R32, R22, R30 ;  /* 0x00000016201e9225 */ /* 0x000fe200078e001e */
[----:B------:R-:W-:-:S03]  /*1f10*/  @!P2 LEA R32, P3, R36, R18, 0x1 ;  /* 0x000000122420a211 */ /* 0x000fc600078608ff */
[----:B------:R-:W-:Y:S01]  /*1f20*/  @!P2 IMAD.IADD R11, R37, 0x1, R11 ;  /* 0x00000001250ba824 */ /* 0x000fe200078e020b */
[----:B------:R-:W-:Y:S01]  /*1f30*/  IADD3 R14, PT, PT, -R159, R100, RZ ;  /* 0x000000649f0e7210 */ /* 0x000fe20007ffe1ff */
[----:B------:R-:W-:Y:S01]  /*1f40*/  @!P1 IMAD R17, R33, R22, R17 ;  /* 0x0000001621119224 */ /* 0x000fe200078e0211 */
[----:B------:R-:W-:Y:S01]  /*1f50*/  @!P0 LEA R22, P5, R34, R18, 0x1 ;  /* 0x0000001222168211 */ /* 0x000fe200078a08ff */
[----:B------:R-:W-:Y:S01]  /*1f60*/  @!P0 IMAD.IADD R23, R35, 0x1, R23 ;  /* 0x0000000123178824 */ /* 0x000fe200078e0217 */
[-C--:B------:R-:W-:Y:S01]  /*1f70*/  @!P6 LEA.HI.X R39, R28, R19.reuse, R29, 0x1, P4 ;  /* 0x000000131c27e211 */ /* 0x080fe200020f0c1d */
[----:B------:R-:W-:Y:S01]  /*1f80*/  IMAD R161, R6, 0x2, R9 ;  /* 0x0000000206a17824 */ /* 0x000fe200078e0209 */
[-C--:B------:R-:W-:Y:S01]  /*1f90*/  @!P2 LEA.HI.X R33, R36, R19.reuse, R11, 0x1, P3 ;  /* 0x000000132421a211 */ /* 0x080fe200018f0c0b */
[----:B------:R-:W-:Y:S01]  /*1fa0*/  @!P1 IMAD.IADD R17, R31, 0x1, R17 ;  /* 0x000000011f119824 */ /* 0x000fe200078e0211 */
[----:B------:R-:W-:Y:S02]  /*1fb0*/  ISETP.GE.AND P3, PT, R13, R14, PT ;  /* 0x0000000e0d00720c */ /* 0x000fe40003f66270 */
[----:B------:R-:W-:Y:S01]  /*1fc0*/  @!P0 LEA.HI.X R23, R34, R19, R23, 0x1, P5 ;  /* 0x0000001322178211 */ /* 0x000fe200028f0c17 */
[----:B------:R-:W-:Y:S01]  /*1fd0*/  @!PT LDS RZ, [RZ] ;  /* 0x00000000fffff984 */ /* 0x000fe20000000800 */
[----:B------:R-:W-:Y:S01]  /*1fe0*/  @!PT LDS RZ, [RZ] ;  /* 0x00000000fffff984 */ /* 0x000fe20000000800 */
[----:B------:R-:W-:Y:S01]  /*1ff0*/  @!PT LDS RZ, [RZ] ;  /* 0x00000000fffff984 */ /* 0x000fe20000000800 */
[----:B------:R1:W-:Y:S01]  /*2000*/  @!P6 LDGSTS.E.BYPASS.LTC128B.128 [R161], desc[UR4][R38.64] ;  /* 0x0000000026a1efae */ /* 0x0003e2000b981a04 */
[----:B------:R-:W-:-:S02]  /*2010*/  @!P1 LEA R16, P4, R30, R18, 0x1 ;  /* 0x000000121e109211 */ /* 0x000fc400078808ff */
[-C--:B------:R-:W-:Y:S01]  /*2020*/  ISETP.GE.AND P5, PT, R15, R14.reuse, PT ;  /* 0x0000000e0f00720c */ /* 0x080fe20003fa6270 */
[----:B------:R1:W-:Y:S01]  /*2030*/  @!P6 LDGSTS.E.BYPASS.LTC128B.128 [R161+0x2000], desc[UR4][R38.64+0x80] ;  /* 0x0200008026a1efae */ /* 0x0003e2000b981a04 */
[----:B------:R-:W-:Y:S02]  /*2040*/  @!P1 LEA.HI.X R17, R30, R19, R17, 0x1, P4 ;  /* 0x000000131e119211 */ /* 0x000fe400020f0c11 */
[-C--:B------:R-:W-:Y:S01]  /*2050*/  ISETP.GE.AND P6, PT, R12, R14.reuse, PT ;  /* 0x0000000e0c00720c */ /* 0x080fe20003fc6270 */
[----:B------:R-:W-:Y:S01]  /*2060*/  IMAD.SHL.U32 R6, R148, 0x10, RZ ;  /* 0x0000001094067824 */ /* 0x000fe200078e00ff */
[----:B------:R-:W-:Y:S01]  /*2070*/  ISETP.GE.AND P4, PT, R7, R14, PT ;  /* 0x0000000e0700720c */ /* 0x000fe20003f86270 */
[----:B------:R1:W-:Y:S01]  /*2080*/  @!P2 LDGSTS.E.BYPASS.LTC128B.128 [R161+0x800], desc[UR4][R32.64] ;  /* 0x0080000020a1afae */ /* 0x0003e2000b981a04 */
[----:B------:R-:W-:-:S03]  /*2090*/  @!P3 MOV R153, R151 ;  /* 0x000000970099b202 */ /* 0x000fc60000000f00 */
[----:B------:R1:W-:Y:S01]  /*20a0*/  @!P2 LDGSTS.E.BYPASS.LTC128B.128 [R161+0x2800], desc[UR4][R32.64+0x80] ;  /* 0x0280008020a1afae */ /* 0x0003e2000b981a04 */
[----:B------:R-:W-:-:S03]  /*20b0*/  SHF.L.U64.HI R8, R148, 0x4, R149 ;  /* 0x0000000494087819 */ /* 0x000fc60000010295 */
[----:B------:R1:W-:Y:S04]  /*20c0*/  @!P0 LDGSTS.E.BYPASS.LTC128B.128 [R161+0x1000], desc[UR4][R22.64] ;  /* 0x0100000016a18fae */ /* 0x0003e8000b981a04 */
[----:B------:R1:W-:Y:S01]  /*20d0*/  @!P0 LDGSTS.E.BYPASS.LTC128B.128 [R161+0x3000], desc[UR4][R22.64+0x80] ;  /* 0x0300008016a18fae */ /* 0x0003e2000b981a04 */
[-C--:B------:R-:W-:Y:S01]  /*20e0*/  @!P5 LEA R28, P0, R6, R152.reuse, 0x1 ;  /* 0x00000098061cd211 */ /* 0x080fe200078008ff */
[----:B------:R-:W-:Y:S02]  /*20f0*/  @!P3 IMAD.WIDE.U32 R18, R148, 0x60, R152 ;  /* 0x000000609412b825 */ /* 0x000fe400078e0098 */
[----:B------:R1:W-:Y:S01]  /*2100*/  @!P1 LDGSTS.E.BYPASS.LTC128B.128 [R161+0x1800], desc[UR4][R16.64] ;  /* 0x0180000010a19fae */ /* 0x0003e2000b981a04 */
[-C--:B------:R-:W-:Y:S01]  /*2110*/  @!P5 LEA.HI.X R29, R6, R151.reuse, R8, 0x1, P0 ;  /* 0x00000097061dd211 */ /* 0x080fe200000f0c08 */
[----:B------:R-:W-:Y:S01]  /*2120*/  @!P6 IMAD.MOV.U32 R153, RZ, RZ, R151 ;  /* 0x000000ffff99e224 */ /* 0x000fe200078e0097 */
[C---:B------:R-:W-:Y:S01]  /*2130*/  @!P4 LEA R30, P0, R148.reuse, R152, 0x6 ;  /* 0x00000098941ec211 */ /* 0x040fe200078030ff */
[----:B------:R-:W-:Y:S01]  /*2140*/  @!P3 IMAD R11, R149, 0x60, RZ ;  /* 0x00000060950bb824 */ /* 0x000fe200078e02ff */
[----:B------:R1:W-:Y:S02]  /*2150*/  @!P1 LDGSTS.E.BYPASS.LTC128B.128 [R161+0x3800], desc[UR4][R16.64+0x80] ;  /* 0x0380008010a19fae */ /* 0x0003e4000b981a04 */
[----:B------:R-:W-:Y:S01]  /*2160*/  @!P4 LEA.HI.X R31, R148, R151, R149, 0x6, P0 ;  /* 0x00000097941fc211 */ /* 0x000fe200000f3495 */
[----:B------:R-:W-:Y:S01]  /*2170*/  @!P3 IMAD.IADD R19, R19, 0x1, R11 ;  /* 0x000000011313b824 */ /* 0x000fe200078e020b */
[----:B------:R1:W-:Y:S04]  /*2180*/  @!P6 LDGSTS.E.BYPASS.LTC128B.128 [R161+0x4000], desc[UR4][R152.64] ;  /* 0x0400000098a1efae */ /* 0x0003e8000b981a04 */
        /* <DEDUP_REMOVED lines=8> */
[----:B------:R-:W-:Y:S01]  /*2210*/  ISETP.GE.AND P2, PT, R15, R14, PT ;  /* 0x0000000e0f00720c */ /* 0x000fe20003f46270 */
[----:B------:R-:W-:Y:S01]  /*2220*/  IMAD R12, R25, R12, RZ ;  /* 0x0000000c190c7224 */ /* 0x000fe200078e02ff */
[----:B------:R-:W-:-:S02]  /*2230*/  ISETP.GE.AND P4, PT, R7, R14, PT ;  /* 0x0000000e0700720c */ /* 0x000fc40003f86270 */
[----:B------:R-:W-:Y:S01]  /*2240*/  ISETP.GE.AND P1, PT, R13, R14, PT ;  /* 0x0000000e0d00720c */ /* 0x000fe20003f26270 */
[----:B------:R-:W-:Y:S01]  /*2250*/  IMAD.IADD R155, R21, 0x1, R12 ;  /* 0x00000001159b7824 */ /* 0x000fe200078e020c */
[----:B------:R-:W-:Y:S01]  /*2260*/  LEA R154, P0, R20, R4, 0x1 ;  /* 0x00000004149a7211 */ /* 0x000fe200078008ff */
[----:B------:R-:W-:Y:S01]  /*2270*/  IMAD.SHL.U32 R4, R24, 0x10, RZ ;  /* 0x0000001018047824 */ /* 0x000fe200078e00ff */
[----:B------:R-:W-:-:S11]  /*2280*/  DEPBAR.LE SB0, 0x0 ;  /* 0x000080000000791a */ /* 0x000fd60000000000 */
[----:B------:R-:W-:Y:S05]  /*2290*/  WARPSYNC.ALL ;  /* 0x0000000000007948 */ /* 0x000fea0003800000 */
[----:B------:R-:W-:Y:S01]  /*22a0*/  LEA.HI.X R155, R20, R5, R155, 0x1, P0 ;  /* 0x00000005149b7211 */ /* 0x000fe200000f0c9b */
[----:B------:R-:W-:Y:S01]  /*22b0*/  BAR.SYNC.DEFER_BLOCKING 0x0 ;  /* 0x0000000000007b1d */ /* 0x000fe20000010000 */
[----:B------:R-:W-:Y:S02]  /*22c0*/  SHF.L.U64.HI R5, R24, 0x4, R25 ;  /* 0x0000000418057819 */ /* 0x000fe40000010219 */
[-C--:B------:R-:W-:Y:S02]  /*22d0*/  @!P2 LEA R14, P3, R4, R154.reuse, 0x1 ;  /* 0x0000009a040ea211 */ /* 0x080fe400078608ff */
[----:B-1----:R-:W-:Y:S01]  /*22e0*/  @!P4 LEA R16, P0, R24, R154, 0x6 ;  /* 0x0000009a1810c211 */ /* 0x002fe200078030ff */
[----:B------:R-:W-:Y:S01]  /*22f0*/  @!P1 IMAD R7, R25, 0x60, RZ ;  /* 0x0000006019079824 */ /* 0x000fe200078e02ff */
[-C--:B------:R-:W-:Y:S01]  /*2300*/  @!P2 LEA.HI.X R15, R4, R155.reuse, R5, 0x1, P3 ;  /* 0x0000009b040fa211 */ /* 0x080fe200018f0c05 */
[C---:B------:R-:W-:Y:S01]  /*2310*/  @!P1 IMAD.WIDE.U32 R12, R24.reuse, 0x60, R154 ;  /* 0x00000060180c9825 */ /* 0x040fe200078e009a */
[----:B------:R-:W-:-:S03]  /*2320*/  @!P4 LEA.HI.X R17, R24, R155, R25, 0x6, P0 ;  /* 0x0000009b1811c211 */ /* 0x000fc600000f3419 */
[----:B------:R-:W-:Y:S01]  /*2330*/  @!P1 IMAD.MOV.U32 R20, RZ, RZ, R12 ;  /* 0x000000ffff149224 */ /* 0x000fe200078e000c */
[----:B------:R-:W-:Y:S01]  /*2340*/  @!P1 IADD3 R21, PT, PT, R13, R7, RZ ;  /* 0x000000070d159210 */ /* 0x000fe20007ffe0ff */
[----:B------:R-:W-:Y:S01]  /*2350*/  @!PT LDS RZ, [RZ] ;  /* 0x00000000fffff984 */ /* 0x000fe20000000800 */
[----:B------:R-:W-:Y:S01]  /*2360*/  @!PT LDS RZ, [RZ] ;  /* 0x00000000fffff984 */ /* 0x000fe20000000800 */
[----:B------:R-:W-:Y:S01]  /*2370*/  @!PT LDS RZ, [RZ] ;  /* 0x00000000fffff984 */ /* 0x000fe20000000800 */
[----:B------:R-:W-:Y:S04]  /*2380*/  @!P6 LDGSTS.E.BYPASS.LTC128B.128 [R161+0x8000], desc[UR4][R154.64] ;  /* 0x080000009aa1efae */ /* 0x000fe8000b981a04 */
[----:B------:R-:W-:Y:S04]  /*2390*/  @!P6 LDGSTS.E.BYPASS.LTC128B.128 [R161+0xa000], desc[UR4][R154.64+0x80] ;  /* 0x0a0000809aa1efae */ /* 0x000fe8000b981a04 */
[----:B------:R-:W-:Y:S04]  /*23a0*/  @P6 STS.128 [R161+0x8000], RZ ;  /* 0x008000ffa1006388 */ /* 0x000fe80000000c00 */
[----:B------:R-:W-:Y:S04]  /*23b0*/  @P6 STS.128 [R161+0xa000], RZ ;  /* 0x00a000ffa1006388 */ /* 0x000fe80000000c00 */
        /* <DEDUP_REMOVED lines=19> */
[----:B------:R-:W-:Y:S01]  /*24f0*/  @!P1 LDGSTS.E.BYPASS.LTC128B.128 [R161+0x9800], desc[UR4][R20.64] ;  /* 0x0980000014a19fae */ /* 0x000fe2000b981a04 */
[----:B------:R-:W-:-:S03]  /*2500*/  IMAD.SHL.U32 R5, R10, 0x40, RZ ;  /* 0x000000400a057824 */ /* 0x000fc600078e00ff */
[----:B------:R3:W-:Y:S04]  /*2510*/  @!P1 LDGSTS.E.BYPASS.LTC128B.128 [R161+0xb800], desc[UR4][R20.64+0x80] ;  /* 0x0b80008014a19fae */ /* 0x0007e8000b981a04 */
[----:B------:R-:W4:Y:S01]  /*2520*/  LD.E R27, desc[UR4][R2.64+0x18c] ;  /* 0x00018c04021b7980 */ /* 0x000f22000c101900 */
[----:B------:R-:W-:Y:S02]  /*2530*/  SHF.R.U32.HI R4, RZ, 0x1, R10 ;  /* 0x00000001ff047819 */ /* 0x000fe4000001160a */
[C---:B------:R-:W-:Y:S01]  /*2540*/  LOP3.LUT R7, R5.reuse, 0x1c0, RZ, 0xc0, !PT ;  /* 0x000001c005077812 */ /* 0x040fe200078ec0ff */
[----:B------:R-:W-:Y:S01]  /*2550*/  IMAD.SHL.U32 R12, R10, 0x20, RZ ;  /* 0x000000200a0c7824 */ /* 0x000fe200078e00ff */
[----:B------:R-:W-:Y:S01]  /*2560*/  LOP3.LUT R11, R5, 0x200, RZ, 0xc0, !PT ;  /* 0x00000200050b7812 */ /* 0x000fe200078ec0ff */
[----:B------:R-:W0:Y:S01]  /*2570*/  LDGDEPBAR ;  /* 0x00000000000079af */ /* 0x000e220000000000 */
[----:B------:R-:W-:-:S02]  /*2580*/  LOP3.LUT R13, R7, 0x8, R4, 0xf8, !PT ;  /* 0x00000008070d7812 */ /* 0x000fc400078ef804 */
[----:B------:R-:W-:Y:S02]  /*2590*/  LOP3.LUT R7, R7, 0x8, R10, 0x78, !PT ;  /* 0x0000000807077812 */ /* 0x000fe400078e780a */
[--C-:B------:R-:W-:Y:S02]  /*25a0*/  LOP3.LUT R4, R13, 0x38, R0.reuse, 0x78, !PT ;  /* 0x000000380d047812 */ /* 0x100fe400078e7800 */
[----:B------:R-:W-:Y:S02]  /*25b0*/  LOP3.LUT R146, R7, 0x38, R0, 0x78, !PT ;  /* 0x0000003807927812 */ /* 0x000fe400078e7800 */
[----:B------:R-:W-:Y:S02]  /*25c0*/  LOP3.LUT R7, R11, 0x7c00, R12, 0xf8, !PT ;  /* 0x00007c000b077812 */ /* 0x000fe400078ef80c */
[----:B------:R-:W-:-:S03]  /*25d0*/  LOP3.LUT R5, R5, 0x400, RZ, 0xc0, !PT ;  /* 0x0000040005057812 */ /* 0x000fc600078ec0ff */
[----:B------:R-:W-:Y:S01]  /*25e0*/  IMAD.IADD R0, R4, 0x1, R7 ;  /* 0x0000000104007824 */ /* 0x000fe200078e0207 */
[----:B------:R-:W-:-:S03]  /*25f0*/  LEA R146, R146, R5, 0x1 ;  /* 0x0000000592927211 */ /* 0x000fc600078e08ff */
[----:B------:R-:W-:Y:S02]  /*2600*/  IMAD R147, R0, 0x2, R9 ;  /* 0x0000000200937824 */ /* 0x000fe400078e0209 */
[----:B------:R-:W-:-:S03]  /*2610*/  IMAD.IADD R146, R9, 0x1, R146 ;  /* 0x0000000109927824 */ /* 0x000fc600078e0292 */
[----:B------:R-:W-:Y:S04]  /*2620*/  LDSM.16.M88.4 R56, [R147] ;  /* 0x000000009338783b */ /* 0x000fe80000000200 */
[----:B------:R-:W3:Y:S01]  /*2630*/  LDSM.16.M88.4 R36, [R146+0x4000] ;  /* 0x004000009224783b */ /* 0x000ee20000000200 */
[----:B------:R-:W-:Y:S01]  /*2640*/  R2P PR, R10, 0x6 ;  /* 0x000000060a007804 */ /* 0x000fe20000000000 */
[----:B------:R-:W-:Y:S02]  /*2650*/  IMAD.MOV.U32 R5, RZ, RZ, 0x20 ;  /* 0x00000020ff057424 */ /* 0x000fe400078e00ff */
[----:B------:R-:W5:Y:S03]  /*2660*/  LDSM.16.M88.4 R72, [R146+0x4800] ;  /* 0x004800009248783b */ /* 0x000f660000000200 */
[----:B------:R-:W-:Y:S01]  /*2670*/  SEL R5, R5, 0xffffffe0, !P1 ;  /* 0xffffffe005057807 */ /* 0x000fe20004800000 */
[----:B------:R-:W5:Y:S03]  /*2680*/  LDSM.16.M88.4 R64, [R146+0x5000] ;  /* 0x005000009240783b */ /* 0x000f660000000200 */
[----:B------:R-:W-:Y:S01]  /*2690*/  IADD3 R141, PT, PT, R146, R5, RZ ;  /* 0x00000005928d7210 */ /* 0x000fe20007ffe0ff */
[----:B------:R-:W-:Y:S01]  /*26a0*/  IMAD.IADD R145, R147, 0x1, R5 ;  /* 0x0000000193917824 */ /* 0x000fe200078e0205 */
[----:B------:R-:W-:Y:S04]  /*26b0*/  LDSM.16.M88.4 R28, [R146+0x5800] ;  /* 0x00580000921c783b */ /* 0x000fe80000000200 */
[----:B-1----:R-:W-:Y:S04]  /*26c0*/  LDSM.16.M88.4 R12, [R145] ;  /* 0x00000000910c783b */ /* 0x002fe80000000200 */
[----:B------:R-:W1:Y:S01]  /*26d0*/  LDSM.16.M88.4 R32, [R141+0x4000] ;  /* 0x004000008d20783b */ /* 0x000e620000000200 */
[----:B------:R-:W-:-:S03]  /*26e0*/  IMAD.MOV.U32 R7, RZ, RZ, 0x40 ;  /* 0x00000040ff077424 */ /* 0x000fc600078e00ff */
[----:B--2---:R-:W-:Y:S02]  /*26f0*/  LDSM.16.M88.4 R16, [R141+0x5800] ;  /* 0x005800008d10783b */ /* 0x004fe40000000200 */
[----:B------:R-:W-:Y:S02]  /*2700*/  SEL R7, R7, 0xffffffc0, !P2 ;  /* 0xffffffc007077807 */ /* 0x000fe40005000000 */
[----:B------:R-:W-:Y:S03]  /*2710*/  LDSM.16.M88.4 R48, [R141+0x4800] ;  /* 0x004800008d30783b */ /* 0x000fe60000000200 */
[--C-:B------:R-:W-:Y:S01]  /*2720*/  IMAD.IADD R144, R147, 0x1, R7.reuse ;  /* 0x0000000193907824 */ /* 0x100fe200078e0207 */
[----:B------:R-:W-:Y:S01]  /*2730*/  LDSM.16.M88.4 R40, [R141+0x5000] ;  /* 0x005000008d28783b */ /* 0x000fe20000000200 */
[----:B------:R-:W-:-:S03]  /*2740*/  IMAD.IADD R140, R146, 0x1, R7 ;  /* 0x00000001928c7824 */ /* 0x000fc600078e0207 */
[----:B------:R-:W-:Y:S01]  /*2750*/  LDSM.16.M88.4 R92, [R144] ;  /* 0x00000000905c783b */ /* 0x000fe20000000200 */
[C---:B---3--:R-:W-:Y:S03]  /*2760*/  HMMA.16816.F32.BF16 R20, R56.reuse, R36, RZ ;  /* 0x000000243814723c */ /* 0x048fe600000418ff */
[----:B------:R-:W2:Y:S01]  /*2770*/  LDSM.16.M88.4 R44, [R140+0x4000] ;  /* 0x004000008c2c783b */ /* 0x000ea20000000200 */
[C---:B------:R-:W-:Y:S01]  /*2780*/  IMAD.IADD R143, R5.reuse, 0x1, R144 ;  /* 0x00000001058f7824 */ /* 0x040fe200078e0290 */
[----:B------:R-:W-:Y:S02]  /*2790*/  IADD3 R139, PT, PT, R5, R140, RZ ;  /* 0x0000008c058b7210 */ /* 0x000fe40007ffe0ff */
[----:B------:R-:W-:Y:S01]  /*27a0*/  LDSM.16.M88.4 R80, [R140+0x5800] ;  /* 0x005800008c50783b */ /* 0x000fe20000000200 */
[C---:B------:R-:W-:Y:S03]  /*27b0*/  HMMA.16816.F32.BF16 R36, R56.reuse, R38, RZ ;  /* 0x000000263824723c */ /* 0x040fe600000418ff */
[----:B------:R-:W-:Y:S04]  /*27c0*/  LDSM.16.M88.4 R52, [R143] ;  /* 0x000000008f34783b */ /* 0x000fe80000000200 */
[----:B------:R-:W3:Y:S01]  /*27d0*/  LDSM.16.M88.4 R96, [R139+0x4000] ;  /* 0x004000008b60783b */ /* 0x000ee20000000200 */
[C---:B-----5:R-:W-:Y:S03]  /*27e0*/  HMMA.16816.F32.BF16 R76, R56.reuse, R72, RZ ;  /* 0x00000048384c723c */ /* 0x060fe600000418ff */
[----:B------:R-:W5:Y:S04]  /*27f0*/  LDSM.16.M88.4 R88, [R140+0x4800] ;  /* 0x004800008c58783b */ /* 0x000f680000000200 */
[----:B------:R-:W5:Y:S01]  /*2800*/  LDSM.16.M88.4 R84, [R140+0x5000] ;  /* 0x005000008c54783b */ /* 0x000f620000000200 */
[----:B------:R-:W-:Y:S08]  /*2810*/  HMMA.16816.F32.BF16 R68, R56, R64, RZ ;  /* 0x000000403844723c */ /* 0x000ff000000418ff */
[----:B-1----:R-:W-:Y:S08]  /*2820*/  HMMA.16816.F32.BF16 R20, R12, R32, R20 ;  /* 0x000000200c14723c */ /* 0x002ff00000041814 */
[C---:B------:R-:W-:Y:S08]  /*2830*/  HMMA.16816.F32.BF16 R72, R56.reuse, R74, RZ ;  /* 0x0000004a3848723c */ /* 0x040ff000000418ff */
[C---:B------:R-:W-:Y:S08]  /*2840*/  HMMA.16816.F32.BF16 R64, R56.reuse, R66, RZ ;  /* 0x000000423840723c */ /* 0x040ff000000418ff */
[C---:B------:R-:W-:Y:S08]  /*2850*/  HMMA.16816.F32.BF16 R60, R56.reuse, R28, RZ ;  /* 0x0000001c383c723c */ /* 0x040ff000000418ff */
[----:B------:R-:W-:Y:S01]  /*2860*/  HMMA.16816.F32.BF16 R56, R56, R30, RZ ;  /* 0x0000001e3838723c */ /* 0x000fe200000418ff */
[----:B------:R-:W-:Y:S07]  /*2870*/  LDSM.16.M88.4 R28, [R146+0x6000] ;  /* 0x00600000921c783b */ /* 0x000fee0000000200 */
[----:B------:R-:W-:Y:S01]  /*2880*/  HMMA.16816.F32.BF16 R36, R12, R34, R36 ;  /* 0x000000220c24723c */ /* 0x000fe20000041824 */
[----:B------:R-:W1:Y:S07]  /*2890*/  LDSM.16.M88.4 R32, [R147+0x2000] ;  /* 0x002000009320783b */ /* 0x000e6e0000000200 */
[----:B--2---:R-:W-:Y:S08]  /*28a0*/  HMMA.16816.F32.BF16 R20, R92, R44, R20 ;  /* 0x0000002c5c14723c */ /* 0x004ff00000041814 */
[C---:B------:R-:W-:Y:S08]  /*28b0*/  HMMA.16816.F32.BF16 R60, R12.reuse, R16, R60 ;  /* 0x000000100c3c723c */ /* 0x040ff0000004183c */
[C---:B------:R-:W-:Y:S08]  /*28c0*/  HMMA.16816.F32.BF16 R76, R12.reuse, R48, R76 ;  /* 0x000000300c4c723c */ /* 0x040ff0000004184c */
[C---:B------:R-:W-:Y:S01]  /*28d0*/  HMMA.16816.F32.BF16 R72, R12.reuse, R50, R72 ;  /* 0x000000320c48723c */ /* 0x040fe20000041848 */
[----:B------:R-:W2:Y:S07]  /*28e0*/  LDSM.16.M88.4 R48, [R139+0x4800] ;  /* 0x004800008b30783b */ /* 0x000eae0000000200 */
[----:B------:R-:W-:Y:S01]  /*28f0*/  HMMA.16816.F32.BF16 R56, R12, R18, R56 ;  /* 0x000000120c38723c */ /* 0x000fe20000041838 */
[----:B------:R-:W-:Y:S07]  /*2900*/  LDSM.16.M88.4 R16, [R145+0x2000] ;  /* 0x002000009110783b */ /* 0x000fee0000000200 */
[----:B------:R-:W-:Y:S01]  /*2910*/  HMMA.16816.F32.BF16 R36, R92, R46, R36 ;  /* 0x0000002e5c24723c */ /* 0x000fe20000041824 */
[----:B------:R-:W2:Y:S07]  /*2920*/  LDSM.16.M88.4 R44, [R139+0x5000] ;  /* 0x005000008b2c783b */ /* 0x000eae0000000200 */
[C---:B------:R-:W-:Y:S08]  /*2930*/  HMMA.16816.F32.BF16 R68, R12.reuse, R40, R68 ;  /* 0x000000280c44723c */ /* 0x040ff00000041844 */
[----:B------:R-:W-:Y:S01]  /*2940*/  HMMA.16816.F32.BF16 R64, R12, R42, R64 ;  /* 0x0000002a0c40723c */ /* 0x000fe20000041840 */
[----:B------:R-:W2:Y:S04]  /*2950*/  LDSM.16.M88.4 R40, [R139+0x5800] ;  /* 0x005800008b28783b */ /* 0x000ea80000000200 */
[----:B------:R-:W4:Y:S03]  /*2960*/  LDSM.16.M88.4 R12, [R141+0x6000] ;  /* 0x006000008d0c783b */ /* 0x000f260000000200 */
[----:B---3--:R-:W-:Y:S08]  /*2970*/  HMMA.16816.F32.BF16 R20, R52, R96, R20 ;  /* 0x000000603414723c */ /* 0x008ff00000041814 */
[C---:B------:R-:W-:Y:S08]  /*2980*/  HMMA.16816.F32.BF16 R60, R92.reuse, R80, R60 ;  /* 0x000000505c3c723c */ /* 0x040ff0000004183c */
[----:B------:R-:W-:Y:S01]  /*2990*/  HMMA.16816.F32.BF16 R80, R92, R82, R56 ;  /* 0x000000525c50723c */ /* 0x000fe20000041838 */
[----:B------:R-:W3:Y:S07]  /*29a0*/  LDSM.16.M88.4 R56, [R146+0x6800] ;  /* 0x006800009238783b */ /* 0x000eee0000000200 */
[----:B------:R-:W-:Y:S08]  /*29b0*/  HMMA.16816.F32.BF16 R36, R52, R98, R36 ;  /* 0x000000623424723c */ /* 0x000ff00000041824 */
[C---:B-----5:R-:W-:Y:S08]  /*29c0*/  HMMA.16816.F32.BF16 R76, R92.reuse, R88, R76 ;  /* 0x000000585c4c723c */ /* 0x060ff0000004184c */
        /* <DEDUP_REMOVED lines=19> */
[----:B------:R-:W-:Y:S01]  /*2b00*/  HMMA.16816.F32.BF16 R36, R16, R14, R36 ;  /* 0x0000000e1024723c */ /* 0x000fe20000041824 */
[----:B------:R-:W4:Y:S07]  /*2b10*/  LDSM.16.M88.4 R12, [R140+0x6800] ;  /* 0x006800008c0c783b */ /* 0x000f2e0000000200 */
[C---:B---3--:R-:W-:Y:S08]  /*2b20*/  HMMA.16816.F32.BF16 R76, R32.reuse, R56, R76 ;  /* 0x00000038204c723c */ /* 0x048ff0000004184c */
[----:B------:R-:W-:Y:S08]  /*2b30*/  HMMA.16816.F32.BF16 R72, R32, R58, R72 ;  /* 0x0000003a2048723c */ /* 0x000ff00000041848 */
[C---:B-1----:R-:W-:Y:S08]  /*2b40*/  HMMA.16816.F32.BF16 R88, R84.reuse, R20, R88 ;  /* 0x000000145458723c */ /* 0x042ff00000041858 */
[----:B------:R-:W-:Y:S01]  /*2b50*/  HMMA.16816.F32.BF16 R36, R84, R22, R36 ;  /* 0x000000165424723c */ /* 0x000fe20000041824 */
[----:B------:R-:W1:Y:S07]  /*2b60*/  LDSM.16.M88.4 R20, [R139+0x6800] ;  /* 0x006800008b14783b */ /* 0x000e6e0000000200 */
[C---:B-----5:R-:W-:Y:S08]  /*2b70*/  HMMA.16816.F32.BF16 R76, R16.reuse, R28, R76 ;  /* 0x0000001c104c723c */ /* 0x060ff0000004184c */
[----:B------:R-:W-:Y:S01]  /*2b80*/  HMMA.16816.F32.BF16 R72, R16, R30, R72 ;  /* 0x0000001e1048723c */ /* 0x000fe20000041848 */
[----:B------:R-:W3:Y:S07]  /*2b90*/  LDSM.16.M88.4 R28, [R141+0x7000] ;  /* 0x007000008d1c783b */ /* 0x000eee0000000200 */
[C---:B--2---:R-:W-:Y:S08]  /*2ba0*/  HMMA.16816.F32.BF16 R88, R44.reuse, R40, R88 ;  /* 0x000000282c58723c */ /* 0x044ff00000041858 */
[----:B------:R-:W-:Y:S01]  /*2bb0*/  HMMA.16816.F32.BF16 R36, R44, R42, R36 ;  /* 0x0000002a2c24723c */ /* 0x000fe20000041824 */
[----:B------:R-:W2:Y:S07]  /*2bc0*/  LDSM.16.M88.4 R40, [R146+0x7800] ;  /* 0x007800009228783b */ /* 0x000eae0000000200 */
[C---:B----4-:R-:W-:Y:S08]  /*2bd0*/  HMMA.16816.F32.BF16 R76, R84.reuse, R12, R76 ;  /* 0x0000000c544c723c */ /* 0x050ff0000004184c */
[----:B------:R-:W-:Y:S01]  /*2be0*/  HMMA.16816.F32.BF16 R72, R84, R14, R72 ;  /* 0x0000000e5448723c */ /* 0x000fe20000041848 */
[----:B------:R-:W4:Y:S07]  /*2bf0*/  LDSM.16.M88.4 R12, [R140+0x7000] ;  /* 0x007000008c0c783b */ /* 0x000f2e0000000200 */
[----:B------:R-:W-:Y:S08]  /*2c00*/  HMMA.16816.F32.BF16 R68, R32, R48, R68 ;  /* 0x000000302044723c */ /* 0x000ff00000041844 */
[----:B-1----:R-:W-:Y:S08]  /*2c10*/  HMMA.16816.F32.BF16 R76, R44, R20, R76 ;  /* 0x000000142c4c723c */ /* 0x002ff0000004184c */
[----:B------:R-:W-:Y:S08]  /*2c20*/  HMMA.16816.F32.BF16 R64, R32, R50, R64 ;  /* 0x000000322040723c */ /* 0x000ff00000041840 */
[----:B------:R-:W-:Y:S01]  /*2c30*/  HMMA.16816.F32.BF16 R72, R44, R22, R72 ;  /* 0x000000162c48723c */ /* 0x000fe20000041848 */
[----:B------:R-:W1:Y:S07]  /*2c40*/  LDSM.16.M88.4 R20, [R141+0x7800] ;  /* 0x007800008d14783b */ /* 0x000e6e0000000200 */
[C---:B---3--:R-:W-:Y:S08]  /*2c50*/  HMMA.16816.F32.BF16 R68, R16.reuse, R28, R68 ;  /* 0x0000001c1044723c */ /* 0x048ff00000041844 */
[----:B------:R-:W-:Y:S01]  /*2c60*/  HMMA.16816.F32.BF16 R64, R16, R30, R64 ;  /* 0x0000001e1040723c */ /* 0x000fe20000041840 */
[----:B------:R-:W3:Y:S07]  /*2c70*/  LDSM.16.M88.4 R28, [R140+0x7800] ;  /* 0x007800008c1c783b */ /* 0x000eee0000000200 */
[C---:B--2---:R-:W-:Y:S08]  /*2c80*/  HMMA.16816.F32.BF16 R60, R32.reuse, R40, R60 ;  /* 0x00000028203c723c */ /* 0x044ff0000004183c */
[----:B------:R-:W-:Y:S08]  /*2c90*/  HMMA.16816.F32.BF16 R80, R32, R42, R80 ;  /* 0x0000002a2050723c */ /* 0x000ff00000041850 */
[C---:B----4-:R-:W-:Y:S08]  /*2ca0*/  HMMA.16816.F32.BF16 R68, R84.reuse, R12, R68 ;  /* 0x0000000c5444723c */ /* 0x050ff00000041844 */
[----:B------:R-:W-:Y:S01]  /*2cb0*/  HMMA.16816.F32.BF16 R64, R84, R14, R64 ;  /* 0x0000000e5440723c */ /* 0x000fe20000041840 */
[----:B------:R-:W2:Y:S01]  /*2cc0*/  LDSM.16.M88.4 R12, [R139+0x7800] ;  /* 0x007800008b0c783b */ /* 0x000ea20000000200 */
[-C--:B------:R-:W-:Y:S01]  /*2cd0*/  FMUL.FTZ R0, R88, R27.reuse ;  /* 0x0000001b58007220 */ /* 0x080fe20000410000 */
[-C--:B------:R-:W-:Y:S01]  /*2ce0*/  FMUL.FTZ R57, R90, R27.reuse ;  /* 0x0000001b5a397220 */ /* 0x080fe20000410000 */
[-C--:B------:R-:W-:Y:S01]  /*2cf0*/  FMUL.FTZ R56, R89, R27.reuse ;  /* 0x0000001b59387220 */ /* 0x080fe20000410000 */
[----:B------:R-:W-:Y:S01]  /*2d00*/  FMUL.FTZ R48, R91, R27 ;  /* 0x0000001b5b307220 */ /* 0x000fe20000410000 */
[----:B------:R-:W-:-:S02]  /*2d10*/  IMAD.SHL.U32 R10, R10, 0x2, RZ ;  /* 0x000000020a0a7824 */ /* 0x000fc400078e00ff */
[-C--:B------:R-:W-:Y:S01]  /*2d20*/  FMUL.FTZ R36, R36, R27.reuse ;  /* 0x0000001b24247220 */ /* 0x080fe20000410000 */
        /* <DEDUP_REMOVED lines=12> */
[----:B------:R-:W-:-:S05]  /*2df0*/  DEPBAR.LE SB0, 0x0 ;  /* 0x000080000000791a */ /* 0x000fca0000000000 */
[C---:B---3--:R-:W-:Y:S01]  /*2e00*/  HMMA.16816.F32.BF16 R60, R84.reuse, R28, R60 ;  /* 0x0000001c543c723c */ /* 0x048fe2000004183c */
[----:B------:R-:W-:Y:S07]  /*2e10*/  MUFU.TANH R0, R0 ;  /* 0x0000000000007308 */ /* 0x000fee0000002400 */
[----:B------:R-:W-:Y:S01]  /*2e20*/  HMMA.16816.F32.BF16 R80, R84, R30, R80 ;  /* 0x0000001e5450723c */ /* 0x000fe20000041850 */
[----:B------:R-:W1:Y:S01]  /*2e30*/  MUFU.TANH R57, R57 ;  /* 0x0000003900397308 */ /* 0x000e620000002400 */
[----:B------:R-:W-:-:S07]  /*2e40*/  LOP3.LUT R10, R10, 0x6, RZ, 0xc0, !PT ;  /* 0x000000060a0a7812 */ /* 0x000fce00078ec0ff */
[----:B------:R-:W-:Y:S03]  /*2e50*/  MUFU.TANH R56, R56 ;  /* 0x0000003800387308 */ /* 0x000fe60000002400 */
[----:B--2---:R-:W-:Y:S01]  /*2e60*/  HMMA.16816.F32.BF16 R60, R44, R12, R60 ;  /* 0x0000000c2c3c723c */ /* 0x004fe2000004183c */
[----:B------:R-:W-:-:S04]  /*2e70*/  IMAD.IADD R13, R159, 0x1, R10 ;  /* 0x000000019f0d7824 */ /* 0x000fc800078e020a */
[----:B------:R-:W2:Y:S01]  /*2e80*/  MUFU.TANH R48, R48 ;  /* 0x0000003000307308 */ /* 0x000ea20000002400 */
[C---:B------:R-:W-:Y:S01]  /*2e90*/  VIADD R19, R13.reuse, 0x1 ;  /* 0x000000010d137836 */ /* 0x040fe20000000000 */
[C---:B------:R-:W-:Y:S01]  /*2ea0*/  ISETP.GE.AND P2, PT, R13.reuse, R100, PT ;  /* 0x000000640d00720c */ /* 0x040fe20003f46270 */
[----:B------:R-:W-:Y:S01]  /*2eb0*/  HMMA.16816.F32.BF16 R80, R44, R14, R80 ;  /* 0x0000000e2c50723c */ /* 0x000fe20000041850 */
[----:B------:R-:W-:-:S04]  /*2ec0*/  VIADD R15, R13, 0x19 ;  /* 0x000000190d0f7836 */ /* 0x000fc80000000000 */
[----:B------:R-:W-:Y:S01]  /*2ed0*/  MUFU.TANH R36, R36 ;  /* 0x0000002400247308 */ /* 0x000fe20000002400 */
[----:B-1----:R-:W-:-:S07]  /*2ee0*/  FSEL R12, R57, -INF , !P2 ;  /* 0xff800000390c7808 */ /* 0x002fce0005000000 */
[----:B------:R-:W1:Y:S01]  /*2ef0*/  MUFU.TANH R38, R38 ;  /* 0x0000002600267308 */ /* 0x000e620000002400 */
[----:B------:R-:W-:Y:S01]  /*2f00*/  FSEL R18, R0, -INF , !P2 ;  /* 0xff80000000127808 */ /* 0x000fe20005000000 */
[----:B------:R-:W-:Y:S01]  /*2f10*/  VIADD R17, R13, 0x8 ;  /* 0x000000080d117836 */ /* 0x000fe20000000000 */
[-C--:B------:R-:W-:Y:S02]  /*2f20*/  ISETP.GE.AND P1, PT, R19, R100.reuse, PT ;  /* 0x000000641300720c */ /* 0x080fe40003f26270 */
[----:B------:R-:W-:-:S03]  /*2f30*/  ISETP.GE.AND P2, PT, R15, R100, PT ;  /* 0x000000640f00720c */ /* 0x000fc60003f46270 */
[----:B------:R-:W-:Y:S01]  /*2f40*/  MUFU.TANH R37, R37 ;  /* 0x0000002500257308 */ /* 0x000fe20000002400 */
[----:B------:R-:W-:Y:S01]  /*2f50*/  IADD3 R15, PT, PT, R13, 0x20, RZ ;  /* 0x000000200d0f7810 */ /* 0x000fe20007ffe0ff */
[----:B------:R-:W-:Y:S06]  /*2f60*/  HMMA.16816.F32.BF16 R64, R44, R54, R64 ;  /* 0x000000362c40723c */ /* 0x000fec0000041840 */
[----:B------:R-:W3:Y:S01]  /*2f70*/  MUFU.TANH R39, R39 ;  /* 0x0000002700277308 */ /* 0x000ee20000002400 */
[----:B--2---:R-:W-:Y:S02]  /*2f80*/  FSEL R48, R48, -INF , !P1 ;  /* 0xff80000030307808 */ /* 0x004fe40004800000 */
[----:B------:R-:W-:-:S02]  /*2f90*/  FSEL R56, R56, -INF , !P1 ;  /* 0xff80000038387808 */ /* 0x000fc40004800000 */
[-C--:B------:R-:W-:Y:S01]  /*2fa0*/  ISETP.GE.AND P1, PT, R15, R100.reuse, PT ;  /* 0x000000640f00720c */ /* 0x080fe20003f26270 */
[----:B------:R-:W-:Y:S02]  /*2fb0*/  VIADD R15, R13, 0x21 ;  /* 0x000000210d0f7836 */ /* 0x000fe40000000000 */
[----:B------:R-:W-:Y:S01]  /*2fc0*/  MUFU.TANH R49, R49 ;  /* 0x0000003100317308 */ /* 0x000fe20000002400 */
[----:B------:R-:W-:Y:S01]  /*2fd0*/  ISETP.GE.AND P0, PT, R17, R100, PT ;  /* 0x000000641100720c */ /* 0x000fe20003f06270 */
[-C--:B------:R-:W-:Y:S01]  /*2fe0*/  FMUL.FTZ R69, R69, R27.reuse ;  /* 0x0000001b45457220 */ /* 0x080fe20000410000 */
[----:B------:R-:W-:Y:S01]  /*2ff0*/  FMUL.FTZ R71, R71, R27 ;  /* 0x0000001b47477220 */ /* 0x000fe20000410000 */
[----:B------:R-:W-:-:S04]  /*3000*/  IADD3 R21, PT, PT, R13, 0x9, RZ ;  /* 0x000000090d157810 */ /* 0x000fc80007ffe0ff */
[----:B------:R-:W2:Y:S01]  /*3010*/  MUFU.TANH R51, R51 ;  /* 0x0000003300337308 */ /* 0x000ea20000002400 */
[----:B------:R-:W-:Y:S01]  /*3020*/  FMUL.FTZ R52, R74, R27 ;  /* 0x0000001b4a347220 */ /* 0x000fe20000410000 */
[----:B-1----:R-:W-:Y:S02]  /*3030*/  FSEL R38, R38, -INF , !P0 ;  /* 0xff80000026267808 */ /* 0x002fe40004000000 */
[----:B------:R-:W-:Y:S02]  /*3040*/  FSEL R36, R36, -INF , !P0 ;  /* 0xff80000024247808 */ /* 0x000fe40004000000 */
[-C--:B------:R-:W-:Y:S02]  /*3050*/  ISETP.GE.AND P0, PT, R15, R100.reuse, PT ;  /* 0x000000640f00720c */ /* 0x080fe40003f06270 */
[----:B------:R-:W-:Y:S01]  /*3060*/  MUFU.TANH R50, R50 ;  /* 0x0000003200327308 */ /* 0x000fe20000002400 */
[----:B------:R-:W-:Y:S01]  /*3070*/  ISETP.GE.AND P6, PT, R21, R100, PT ;  /* 0x000000641500720c */ /* 0x000fe20003fc6270 */
[----:B------:R-:W-:-:S02]  /*3080*/  VIADD R15, R13, 0x28 ;  /* 0x000000280d0f7836 */ /* 0x000fc40000000000 */
[----:B------:R-:W-:-:S04]  /*3090*/  VIADD R19, R13, 0x10 ;  /* 0x000000100d137836 */ /* 0x000fc80000000000 */
[----:B------:R-:W1:Y:S01]  /*30a0*/  MUFU.TANH R58, R58 ;  /* 0x0000003a003a7308 */ /* 0x000e620000002400 */
[----:B------:R-:W-:Y:S01]  /*30b0*/  FMUL.FTZ R20, R75, R27 ;  /* 0x0000001b4b147220 */ /* 0x000fe20000410000 */
[----:B---3--:R-:W-:-:S06]  /*30c0*/  FSEL R10, R39, -INF , !P6 ;  /* 0xff800000270a7808 */ /* 0x008fcc0007000000 */
[----:B------:R-:W-:Y:S01]  /*30d0*/  MUFU.TANH R170, R69 ;  /* 0x0000004500aa7308 */ /* 0x000fe20000002400 */
[----:B------:R-:W-:-:S07]  /*30e0*/  FSEL R14, R37, -INF , !P6 ;  /* 0xff800000250e7808 */ /* 0x000fce0007000000 */
[----:B------:R-:W3:Y:S01]  /*30f0*/  MUFU.TANH R132, R71 ;  /* 0x0000004700847308 */ /* 0x000ee20000002400 */
[-C--:B------:R-:W-:Y:S01]  /*3100*/  ISETP.GE.AND P6, PT, R15, R100.reuse, PT ;  /* 0x000000640f00720c */ /* 0x080fe20003fc6270 */
[-C--:B------:R-:W-:Y:S01]  /*3110*/  FMUL.FTZ R68, R68, R27.reuse ;  /* 0x0000001b44447220 */ /* 0x080fe20000410000 */
[----:B------:R-:W-:Y:S01]  /*3120*/  FMUL.FTZ R70, R70, R27 ;  /* 0x0000001b46467220 */ /* 0x000fe20000410000 */
[----:B------:R-:W-:Y:S01]  /*3130*/  VIADD R17, R13, 0x11 ;  /* 0x000000110d117836 */ /* 0x000fe20000000000 */
[----:B------:R-:W-:-:S03]  /*3140*/  ISETP.GE.AND P5, PT, R19, R100, PT ;  /* 0x000000641300720c */ /* 0x000fc60003fa6270 */
[----:B------:R-:W-:Y:S01]  /*3150*/  MUFU.TANH R40, R40 ;  /* 0x0000002800287308 */ /* 0x000fe20000002400 */
[----:B------:R-:W-:-:S07]  /*3160*/  VIADD R15, R13, 0x29 ;  /* 0x000000290d0f7836 */ /* 0x000fce0000000000 */
[----:B------:R-:W4:Y:S01]  /*3170*/  MUFU.TANH R52, R52 ;  /* 0x0000003400347308 */ /* 0x000f220000002400 */
[----:B--2---:R-:W-:Y:S01]  /*3180*/  FSEL R0, R51, -INF , !P5 ;  /* 0xff80000033007808 */ /* 0x004fe20006800000 */
[-C--:B------:R-:W-:Y:S01]  /*3190*/  FMUL.FTZ R64, R64, R27.reuse ;  /* 0x0000001b40407220 */ /* 0x080fe20000410000 */
[----:B------:R-:W-:Y:S01]  /*31a0*/  FSEL R22, R49, -INF , !P5 ;  /* 0xff80000031167808 */ /* 0x000fe20006800000 */
[-C--:B------:R-:W-:Y:S01]  /*31b0*/  FMUL.FTZ R65, R65, R27.reuse ;  /* 0x0000001b41417220 */ /* 0x080fe20000410000 */
[-C--:B------:R-:W-:Y:S01]  /*31c0*/  FMUL.FTZ R66, R66, R27.reuse ;  /* 0x0000001b42427220 */ /* 0x080fe20000410000 */
[-C--:B------:R-:W-:Y:S01]  /*31d0*/  FMUL.FTZ R67, R67, R27.reuse ;  /* 0x0000001b43437220 */ /* 0x080fe20000410000 */
[-C--:B------:R-:W-:Y:S01]  /*31e0*/  FMUL.FTZ R60, R60, R27.reuse ;  /* 0x0000001b3c3c7220 */ /* 0x080fe20000410000 */
[----:B------:R-:W-:Y:S01]  /*31f0*/  MUFU.TANH R41, R41 ;  /* 0x0000002900297308 */ /* 0x000fe20000002400 */
[-C--:B------:R-:W-:Y:S01]  /*3200*/  ISETP.GE.AND P4, PT, R17, R100.reuse, PT ;  /* 0x000000641100720c */ /* 0x080fe20003f86270 */
[-C--:B------:R-:W-:Y:S01]  /*3210*/  FMUL.FTZ R61, R61, R27.reuse ;  /* 0x0000001b3d3d7220 */ /* 0x080fe20000410000 */
[-C--:B------:R-:W-:Y:S01]  /*3220*/  FMUL.FTZ R62, R62, R27.reuse ;  /* 0x0000001b3e3e7220 */ /* 0x080fe20000410000 */
[-C--:B------:R-:W-:Y:S01]  /*3230*/  FMUL.FTZ R63, R63, R27.reuse ;  /* 0x0000001b3f3f7220 */ /* 0x080fe20000410000 */
[-C--:B------:R-:W-:Y:S01]  /*3240*/  FMUL.FTZ R80, R80, R27.reuse ;  /* 0x0000001b50507220 */ /* 0x080fe20000410000 */
[----:B------:R-:W-:Y:S01]  /*3250*/  ISETP.GE.AND P5, PT, R15, R100, PT ;  /* 0x000000640f00720c */ /* 0x000fe20003fa6270 */
[-C--:B------:R-:W-:Y:S01]  /*3260*/  FMUL.FTZ R82, R82, R27.reuse ;  /* 0x0000001b52527220 */ /* 0x080fe20000410000 */
[----:B------:R-:W2:Y:S01]  /*3270*/  MUFU.TANH R20, R20 ;  /* 0x0000001400147308 */ /* 0x000ea20000002400 */
[-C--:B------:R-:W-:Y:S01]  /*3280*/  FMUL.FTZ R83, R83, R27.reuse ;  /* 0x0000001b53537220 */ /* 0x080fe20000410000 */
[----:B------:R-:W-:Y:S01]  /*3290*/  FMUL.FTZ R81, R81, R27 ;  /* 0x0000001b51517220 */ /* 0x000fe20000410000 */
[----:B------:R-:W-:-:S02]  /*32a0*/  VIADD R17, R13, 0x18 ;  /* 0x000000180d117836 */ /* 0x000fc40000000000 */
[----:B------:R-:W-:-:S03]  /*32b0*/  VIADD R15, R13, 0x30 ;  /* 0x000000300d0f7836 */ /* 0x000fc60000000000 */
[----:B------:R-:W-:Y:S01]  /*32c0*/  MUFU.TANH R168, R68 ;  /* 0x0000004400a87308 */ /* 0x000fe20000002400 */
[----:B-1----:R-:W-:-:S07]  /*32d0*/  FSEL R58, R58, -INF , !P4 ;  /* 0xff8000003a3a7808 */ /* 0x002fce0006000000 */
[----:B------:R-:W1:Y:S01]  /*32e0*/  MUFU.TANH R134, R70 ;  /* 0x0000004600867308 */ /* 0x000e620000002400 */
[----:B------:R-:W-:Y:S02]  /*32f0*/  FSEL R50, R50, -INF , !P4 ;  /* 0xff80000032327808 */ /* 0x000fe40006000000 */
[-C--:B------:R-:W-:Y:S02]  /*3300*/  ISETP.GE.AND P3, PT, R17, R100.reuse, PT ;  /* 0x000000641100720c */ /* 0x080fe40003f66270 */
[----:B------:R-:W-:-:S03]  /*3310*/  ISETP.GE.AND P4, PT, R15, R100, PT ;  /* 0x000000640f00720c */ /* 0x000fc60003f86270 */
[----:B------:R-:W-:Y:S01]  /*3320*/  MUFU.TANH R166, R64 ;  /* 0x0000004000a67308 */ /* 0x000fe20000002400 */
[----:B---3--:R-:W-:Y:S02]  /*3330*/  FSEL R132, R132, -INF , !P0 ;  /* 0xff80000084847808 */ /* 0x008fe40004000000 */
[----:B------:R-:W-:Y:S02]  /*3340*/  FSEL R170, R170, -INF , !P0 ;  /* 0xff800000aaaa7808 */ /* 0x000fe40004000000 */
[----:B------:R-:W-:-:S03]  /*3350*/  IADD3 R15, PT, PT, R13, 0x31, RZ ;  /* 0x000000310d0f7810 */ /* 0x000fc60007ffe0ff */
[----:B------:R-:W-:Y:S01]  /*3360*/  MUFU.TANH R126, R65 ;  /* 0x00000041007e7308 */ /* 0x000fe20000002400 */
[----:B------:R-:W-:-:S07]  /*3370*/  ISETP.NE.AND P0, PT, R26, 0x1, PT ;  /* 0x000000011a00780c */ /* 0x000fce0003f05270 */
[----:B------:R-:W3:Y:S01]  /*3380*/  MUFU.TANH R128, R66 ;  /* 0x0000004200807308 */ /* 0x000ee20000002400 */
[----:B----4-:R-:W-:-:S07]  /*3390*/  FSEL R52, R52, -INF , !P3 ;  /* 0xff80000034347808 */ /* 0x010fce0005800000 */
[----:B------:R-:W4:Y:S01]  /*33a0*/  MUFU.TANH R130, R67 ;  /* 0x0000004300827308 */ /* 0x000f220000002400 */
[----:B------:R-:W-:-:S07]  /*33b0*/  FSEL R40, R40, -INF , !P3 ;  /* 0xff80000028287808 */ /* 0x000fce0005800000 */
[----:B------:R-:W-:Y:S01]  /*33c0*/  MUFU.TANH R129, R60 ;  /* 0x0000003c00817308 */ /* 0x000fe20000002400 */
[----:B------:R-:W-:-:S07]  /*33d0*/  ISETP.GE.AND P3, PT, R15, R100, PT ;  /* 0x000000640f00720c */ /* 0x000fce0003f66270 */
[----:B------:R-:W-:Y:S08]  /*33e0*/  MUFU.TANH R124, R61 ;  /* 0x0000003d007c7308 */ /* 0x000ff00000002400 */
[----:B------:R-:W5:Y:S08]  /*33f0*/  MUFU.TANH R121, R62 ;  /* 0x0000003e00797308 */ /* 0x000f700000002400 */
[----:B------:R-:W5:Y:S08]  /*3400*/  MUFU.TANH R120, R63 ;  /* 0x0000003f00787308 */ /* 0x000f700000002400 */
[----:B------:R-:W-:Y:S08]  /*3410*/  MUFU.TANH R127, R80 ;  /* 0x00000050007f7308 */ /* 0x000ff00000002400 */
[----:B------:R-:W5:Y:S08]  /*3420*/  MUFU.TANH R119, R82 ;  /* 0x0000005200777308 */ /* 0x000f700000002400 */
[----:B------:R-:W5:Y:S08]  /*3430*/  MUFU.TANH R118, R83 ;  /* 0x0000005300767308 */ /* 0x000f700000002400 */
[----:B------:R-:W5:Y:S01]  /*3440*/  MUFU.TANH R125, R81 ;  /* 0x00000051007d7308 */ /* 0x000f620000002400 */
[----:B------:R-:W-:-:S02]  /*3450*/  VIADD R15, R13, 0x38 ;  /* 0x000000380d0f7836 */ /* 0x000fc40000000000 */
[----:B------:R-:W-:Y:S01]  /*3460*/  VIADD R13, R13, 0x39 ;  /* 0x000000390d0d7836 */ /* 0x000fe20000000000 */
[----:B--2---:R-:W-:Y:S02]  /*3470*/  FSEL R20, R20, -INF , !P2 ;  /* 0xff80000014147808 */ /* 0x004fe40005000000 */
[----:B------:R-:W-:Y:S02]  /*3480*/  FSEL R16, R41, -INF , !P2 ;  /* 0xff80000029107808 */ /* 0x000fe40005000000 */
[----:B-1----:R-:W-:Y:S02]  /*3490*/  FSEL R134, R134, -INF , !P1 ;  /* 0xff80000086867808 */ /* 0x002fe40004800000 */
[----:B------:R-:W-:Y:S01]  /*34a0*/  FSEL R168, R168, -INF , !P1 ;  /* 0xff800000a8a87808 */ /* 0x000fe20004800000 */
[----:B------:R-:W-:Y:S01]  /*34b0*/  BSSY.RECONVERGENT B1, `(.L_x_8717) ;  /* 0x0000070000017945 */ /* 0x000fe20003800200 */
[-C--:B------:R-:W-:Y:S02]  /*34c0*/  ISETP.GE.AND P2, PT, R15, R100.reuse, PT ;  /* 0x000000640f00720c */ /* 0x080fe40003f46270 */
[----:B------:R-:W-:-:S02]  /*34d0*/  ISETP.GE.AND P1, PT, R13, R100, PT ;  /* 0x000000640d00720c */ /* 0x000fc40003f26270 */
[----:B---3--:R-:W-:Y:S02]  /*34e0*/  FSEL R128, R128, -INF , !P6 ;  /* 0xff80000080807808 */ /* 0x008fe40007000000 */
        /* <DEDUP_REMOVED lines=26> */
.L_x_8720:
        /* <DEDUP_REMOVED lines=32> */
[----:B------:R-:W-:Y:S01]  /*3890*/  ISETP.GE.U32.AND P6, PT, R30, R17, PT ;  /* 0x000000111e00720c */ /* 0x000fe20003fc6070 */
[----:B------:R-:W3:Y:S01]  /*38a0*/  LD.E.64 R32, desc[UR4][R2.64+0x38] ;  /* 0x0000380402207980 */ /* 0x000ee2000c101b00 */
[----:B------:R-:W-:-:S09]  /*38b0*/  LOP3.LUT R30, RZ, R28, RZ, 0x33, !PT ;  /* 0x0000001cff1e7212 */ /* 0x000fd200078e33ff */
[----:B------:R-:W-:Y:S02]  /*38c0*/  @P5 IADD3 R19, PT, PT, R19, 0x1, RZ ;  /* 0x0000000113135810 */ /* 0x000fe40007ffe0ff */
[----:B------:R-:W-:-:S03]  /*38d0*/  @P6 VIADD R23, R23, 0x1 ;  /* 0x0000000117176836 */ /* 0x000fc60000000000 */
        /* <DEDUP_REMOVED lines=23> */
.L_x_8721:
[----:B------:R-:W-:Y:S05]  /*3a50*/  BSYNC.RECONVERGENT B0 ;  /* 0x0000000000007941 */ /* 0x000fea0003800200 */
.L_x_8719:
        /* <DEDUP_REMOVED lines=21> */
.L_x_8718:
[----:B------:R-:W-:Y:S05]  /*3bb0*/  BSYNC.RECONVERGENT B1 ;  /* 0x0000000000017941 */ /* 0x000fea0003800200 */
.L_x_8717:
        /* <DEDUP_REMOVED lines=18> */
[----:B------:R-:W3:Y:S03]  /*3ce0*/  SHFL.BFLY PT, R13, R8, 0x2, 0x1f ;  /* 0x0c401f00080d7f89 */ /* 0x000ee600000e0000 */
[----:B------:R-:W-:Y:S01]  /*3cf0*/  LEA R142, R142, R9, 0x1 ;  /* 0x000000098e8e7211 */ /* 0x000fe200078e08ff */
[----:B------:R-:W4:Y:S03]  /*3d00*/  SHFL.BFLY PT, R6, R15, 0x2, 0x1f ;  /* 0x0c401f000f067f89 */ /* 0x000f2600000e0000 */
[-C--:B------:R-:W-:Y:S01]  /*3d10*/  IADD3 R138, PT, PT, R5, R142.reuse, RZ ;  /* 0x0000008e058a7210 */ /* 0x080fe20007ffe0ff */
[----:B------:R-:W-:Y:S01]  /*3d20*/  LDSM.16.MT88.4 R92, [R142+0x8000] ;  /* 0x008000008e5c783b */ /* 0x000fe20000004200 */
[----:B------:R-:W-:-:S03]  /*3d30*/  IADD3 R137, PT, PT, R7, R142, RZ ;  /* 0x0000008e07897210 */ /* 0x000fc60007ffe0ff */
[----:B------:R-:W-:Y:S01]  /*3d40*/  LDSM.16.MT88.4 R84, [R138+0x8000] ;  /* 0x008000008a54783b */ /* 0x000fe20000004200 */
[----:B------:R-:W-:-:S03]  /*3d50*/  IADD3 R136, PT, PT, R5, R137, RZ ;  /* 0x0000008905887210 */ /* 0x000fc60007ffe0ff */
[----:B------:R-:W-:Y:S04]  /*3d60*/  LDSM.16.MT88.4 R76, [R137+0x8000] ;  /* 0x00800000894c783b */ /* 0x000fe80000004200 */
[----:B------:R-:W-:Y:S01]  /*3d70*/  LDSM.16.MT88.4 R68, [R136+0x8000] ;  /* 0x008000008844783b */ /* 0x000fe20000004200 */
[----:B---3--:R-:W-:-:S03]  /*3d80*/  FMNMX.FTZ R13, R8, R13, !PT ;  /* 0x0000000d080d7209 */ /* 0x008fc60007810000 */
[----:B-1----:R-:W-:Y:S01]  /*3d90*/  LDSM.16.MT88.4 R32, [R136+0xa000] ;  /* 0x00a000008820783b */ /* 0x002fe20000004200 */
[----:B----4-:R-:W-:-:S03]  /*3da0*/  FMNMX.FTZ R6, R15, R6, !PT ;  /* 0x000000060f067209 */ /* 0x010fc60007810000 */
[----:B------:R-:W1:Y:S04]  /*3db0*/  SHFL.BFLY PT, R102, R13, 0x1, 0x1f ;  /* 0x0c201f000d667f89 */ /* 0x000e6800000e0000 */
[----:B------:R-:W3:Y:S04]  /*3dc0*/  SHFL.BFLY PT, R101, R6, 0x1, 0x1f ;  /* 0x0c201f0006657f89 */ /* 0x000ee800000e0000 */
[----:B------:R-:W-:Y:S01]  /*3dd0*/  LDSM.16.MT88.4 R28, [R137+0x8800] ;  /* 0x00880000891c783b */ /* 0x000fe20000004200 */
        /* <DEDUP_REMOVED lines=18> */
[----:B------:R-:W-:Y:S01]  /*3f00*/  LDSM.16.MT88.4 R12, [R142+0x8800] ;  /* 0x008800008e0c783b */ /* 0x000fe20000004200 */
[-CC-:B------:R-:W-:Y:S01]  /*3f10*/  FFMA.FTZ R109, R22, R122.reuse, -R131.reuse ;  /* 0x0000007a166d7223 */ /* 0x180fe20000010883 */
[-C--:B------:R-:W-:Y:S01]  /*3f20*/  FFMA.FTZ R108, R50, R122.reuse, -R131 ;  /* 0x0000007a326c7223 */ /* 0x080fe20000010883 */
[----:B------:R-:W1:Y:S01]  /*3f30*/  MUFU.EX2 R116, R116 ;  /* 0x0000007400747308 */ /* 0x000e620000000800 */
[----:B------:R-:W2:Y:S01]  /*3f40*/  LDSM.16.MT88.4 R40, [R142+0xa000] ;  /* 0x00a000008e28783b */ /* 0x000ea20000004200 */
[-CC-:B------:R-:W-:Y:S01]  /*3f50*/  FFMA.FTZ R107, R0, R122.reuse, -R123.reuse ;  /* 0x0000007a006b7223 */ /* 0x180fe2000001087b */
[-CC-:B------:R-:W-:Y:S01]  /*3f60*/  FFMA.FTZ R106, R58, R122.reuse, -R123.reuse ;  /* 0x0000007a3a6a7223 */ /* 0x180fe2000001087b */
[----:B------:R-:W-:Y:S01]  /*3f70*/  MUFU.EX2 R113, R113 ;  /* 0x0000007100717308 */ /* 0x000fe20000000800 */
[-CC-:B------:R-:W-:Y:S01]  /*3f80*/  FFMA.FTZ R100, R52, R122.reuse, -R123.reuse ;  /* 0x0000007a34647223 */ /* 0x180fe2000001087b */
[-C--:B------:R-:W-:Y:S01]  /*3f90*/  FFMA.FTZ R103, R20, R122.reuse, -R123 ;  /* 0x0000007a14677223 */ /* 0x080fe2000001087b */
[-C--:B------:R-:W-:Y:S01]  /*3fa0*/  FFMA.FTZ R16, R16, R122.reuse, -R131 ;  /* 0x0000007a10107223 */ /* 0x080fe20000010883 */
[----:B------:R-:W3:Y:S01]  /*3fb0*/  MUFU.EX2 R112, R112 ;  /* 0x0000007000707308 */ /* 0x000ee20000000800 */
[----:B------:R-:W4:Y:S01]  /*3fc0*/  LDSM.16.MT88.4 R48, [R138+0xa000] ;  /* 0x00a000008a30783b */ /* 0x000f220000004200 */
[-CC-:B------:R-:W-:Y:S01]  /*3fd0*/  FFMA.FTZ R133, R134, R122.reuse, -R123.reuse ;  /* 0x0000007a86857223 */ /* 0x180fe2000001087b */
[-C--:B------:R-:W-:Y:S01]  /*3fe0*/  FFMA.FTZ R135, R130, R122.reuse, -R123 ;  /* 0x0000007a82877223 */ /* 0x080fe2000001087b */
[----:B------:R-:W-:Y:S01]  /*3ff0*/  MUFU.EX2 R115, R115 ;  /* 0x0000007300737308 */ /* 0x000fe20000000800 */
[----:B------:R-:W5:Y:S01]  /*4000*/  LDSM.16.MT88.4 R8, [R138+0x8800] ;  /* 0x008800008a08783b */ /* 0x000f620000004200 */
[----:B-1----:R-:W-:Y:S01]  /*4010*/  F2FP.BF16.F32.PACK_AB R64, R116, R117 ;  /* 0x000000757440723e */ /* 0x002fe200000010ff */
[-C--:B------:R-:W-:Y:S01]  /*4020*/  FFMA.FTZ R166, R166, R122.reuse, -R131 ;  /* 0x0000007aa6a67223 */ /* 0x080fe20000010883 */
[----:B------:R-:W1:Y:S01]  /*4030*/  MUFU.EX2 R114, R114 ;  /* 0x0000007200727308 */ /* 0x000e620000000800 */
[----:B------:R-:W-:Y:S01]  /*4040*/  LDSM.16.MT88.4 R56, [R137+0xa000] ;  /* 0x00a000008938783b */ /* 0x000fe20000004200 */
[-CC-:B------:R-:W-:Y:S01]  /*4050*/  FFMA.FTZ R132, R132, R122.reuse, -R123.reuse ;  /* 0x0000007a84847223 */ /* 0x180fe2000001087b */
[-CC-:B------:R-:W-:Y:S01]  /*4060*/  FFMA.FTZ R169, R118, R122.reuse, -R123.reuse ;  /* 0x0000007a76a97223 */ /* 0x180fe2000001087b */
[----:B------:R-:W-:Y:S01]  /*4070*/  MUFU.EX2 R111, R111 ;  /* 0x0000006f006f7308 */ /* 0x000fe20000000800 */
[----:B------:R-:W-:Y:S01]  /*4080*/  LDSM.16.MT88.4 R20, [R136+0x8800] ;  /* 0x008800008814783b */ /* 0x000fe20000004200 */
[----:B---3--:R-:W-:Y:S01]  /*4090*/  F2FP.BF16.F32.PACK_AB R66, R112, R113 ;  /* 0x000000717042723e */ /* 0x008fe200000010ff */
[----:B------:R-:W-:Y:S01]  /*40a0*/  FFMA.FTZ R121, R121, R122, -R123 ;  /* 0x0000007a79797223 */ /* 0x000fe2000001087b */
[----:B------:R-:W3:Y:S01]  /*40b0*/  MUFU.EX2 R110, R110 ;  /* 0x0000006e006e7308 */ /* 0x000ee20000000800 */
[----:B------:R-:W-:-:S03]  /*40c0*/  FADD.FTZ R116, R117, R116 ;  /* 0x0000007475747221 */ /* 0x000fc60000010000 */
[----:B------:R-:W-:Y:S01]  /*40d0*/  MUFU.EX2 R109, R109 ;  /* 0x0000006d006d7308 */ /* 0x000fe20000000800 */
[----:B------:R-:W-:Y:S01]  /*40e0*/  FADD.FTZ R113, R113, R116 ;  /* 0x0000007471717221 */ /* 0x000fe20000010000 */
[----:B-1----:R-:W-:Y:S01]  /*40f0*/  F2FP.BF16.F32.PACK_AB R65, R114, R115 ;  /* 0x000000737241723e */ /* 0x002fe200000010ff */
[----:B------:R-:W-:Y:S01]  /*4100*/  FADD.FTZ R114, R115, R114 ;  /* 0x0000007273727221 */ /* 0x000fe20000010000 */
[----:B------:R-:W1:Y:S01]  /*4110*/  MUFU.EX2 R108, R108 ;  /* 0x0000006c006c7308 */ /* 0x000e620000000800 */
[----:B------:R-:W-:-:S03]  /*4120*/  FADD.FTZ R112, R112, R113 ;  /* 0x0000007170707221 */ /* 0x000fc60000010000 */
[----:B------:R-:W-:Y:S01]  /*4130*/  MUFU.EX2 R27, R27 ;  /* 0x0000001b001b7308 */ /* 0x000fe20000000800 */
[C---:B---3--:R-:W-:Y:S01]  /*4140*/  F2FP.BF16.F32.PACK_AB R67, R110.reuse, R111 ;  /* 0x0000006f6e43723e */ /* 0x048fe200000010ff */
[----:B------:R-:W-:Y:S02]  /*4150*/  FADD.FTZ R111, R111, R114 ;  /* 0x000000726f6f7221 */ /* 0x000fe40000010000 */
[----:B------:R-:W3:Y:S02]  /*4160*/  MUFU.EX2 R0, R16 ;  /* 0x0000001000007308 */ /* 0x000ee40000000800 */
[----:B------:R-:W-:Y:S02]  /*4170*/  FADD.FTZ R110, R110, R111 ;  /* 0x0000006f6e6e7221 */ /* 0x000fe40000010000 */
[----:B------:R-:W-:Y:S01]  /*4180*/  MUFU.EX2 R107, R107 ;  /* 0x0000006b006b7308 */ /* 0x000fe20000000800 */
[C---:B------:R-:W-:Y:S01]  /*4190*/  HMMA.16816.F32.BF16 R96, R64.reuse, R92, RZ ;  /* 0x0000005c4060723c */ /* 0x040fe200000418ff */
[C---:B-1----:R-:W-:Y:S01]  /*41a0*/  F2FP.BF16.F32.PACK_AB R4, R108.reuse, R109 ;  /* 0x0000006d6c04723e */ /* 0x042fe200000010ff */
[----:B------:R-:W-:Y:S01]  /*41b0*/  FADD.FTZ R109, R109, R112 ;  /* 0x000000706d6d7221 */ /* 0x000fe20000010000 */
[----:B------:R-:W1:Y:S03]  /*41c0*/  MUFU.EX2 R106, R106 ;  /* 0x0000006a006a7308 */ /* 0x000e660000000800 */
[----:B------:R-:W-:Y:S01]  /*41d0*/  FADD.FTZ R108, R108, R109 ;  /* 0x0000006d6c6c7221 */ /* 0x000fe20000010000 */
[----:B------:R-:W-:Y:S01]  /*41e0*/  MUFU.EX2 R100, R100 ;  /* 0x0000006400647308 */ /* 0x000fe20000000800 */
[----:B------:R-:W-:Y:S01]  /*41f0*/  HMMA.16816.F32.BF16 R92, R64, R94, RZ ;  /* 0x0000005e405c723c */ /* 0x000fe200000418ff */
[----:B---3--:R-:W-:Y:S01]  /*4200*/  F2FP.BF16.F32.PACK_AB R6, R0, R27 ;  /* 0x0000001b0006723e */ /* 0x008fe200000010ff */
[----:B------:R-:W3:Y:S01]  /*4210*/  LDSM.16.MT88.4 R16, [R142+0xa800] ;  /* 0x00a800008e10783b */ /* 0x000ee20000004200 */
[----:B------:R-:W4:Y:S01]  /*4220*/  MUFU.EX2 R103, R103 ;  /* 0x0000006700677308 */ /* 0x000f220000000800 */
[----:B------:R-:W-:-:S03]  /*4230*/  FADD.FTZ R27, R27, R108 ;  /* 0x0000006c1b1b7221 */ /* 0x000fc60000010000 */
[----:B------:R-:W-:Y:S01]  /*4240*/  MUFU.EX2 R133, R133 ;  /* 0x0000008500857308 */ /* 0x000fe20000000800 */
[C---:B------:R-:W-:Y:S01]  /*4250*/  HMMA.16816.F32.BF16 R88, R64.reuse, R84, RZ ;  /* 0x000000544058723c */ /* 0x040fe200000418ff */
[----:B-1----:R-:W-:Y:S01]  /*4260*/  F2FP.BF16.F32.PACK_AB R5, R106, R107 ;  /* 0x0000006b6a05723e */ /* 0x002fe200000010ff */
[----:B------:R-:W-:Y:S01]  /*4270*/  FADD.FTZ R0, R0, R27 ;  /* 0x0000001b00007221 */ /* 0x000fe20000010000 */
[----:B------:R-:W-:Y:S04]  /*4280*/  MUFU.EX2 R135, R135 ;  /* 0x0000008700877308 */ /* 0x000fe80000000800 */
[----:B------:R-:W-:Y:S01]  /*4290*/  MUFU.EX2 R169, R169 ;  /* 0x000000a900a97308 */ /* 0x000fe20000000800 */
[----:B--2---:R-:W-:Y:S01]  /*42a0*/  HMMA.16816.F32.BF16 R36, R64, R40, RZ ;  /* 0x000000284024723c */ /* 0x004fe200000418ff */
[----:B----4-:R-:W-:-:S07]  /*42b0*/  F2FP.BF16.F32.PACK_AB R7, R103, R100 ;  /* 0x000000646707723e */ /* 0x010fce00000010ff */
[C---:B------:R-:W-:Y:S08]  /*42c0*/  HMMA.16816.F32.BF16 R96, R4.reuse, R12, R96 ;  /* 0x0000000c0460723c */ /* 0x040ff00000041860 */
[----:B------:R-:W-:Y:S01]  /*42d0*/  HMMA.16816.F32.BF16 R92, R4, R14, R92 ;  /* 0x0000000e045c723c */ /* 0x000fe2000004185c */
[----:B------:R-:W1:Y:S07]  /*42e0*/  LDSM.16.MT88.4 R12, [R138+0xa800] ;  /* 0x00a800008a0c783b */ /* 0x000e6e0000004200 */
[C---:B------:R-:W-:Y:S08]  /*42f0*/  HMMA.16816.F32.BF16 R84, R64.reuse, R86, RZ ;  /* 0x000000564054723c */ /* 0x040ff000000418ff */
[C---:B------:R-:W-:Y:S08]  /*4300*/  HMMA.16816.F32.BF16 R40, R64.reuse, R42, RZ ;  /* 0x0000002a4028723c */ /* 0x040ff000000418ff */
[C---:B------:R-:W-:Y:S08]  /*4310*/  HMMA.16816.F32.BF16 R44, R64.reuse, R48, RZ ;  /* 0x00000030402c723c */ /* 0x040ff000000418ff */
[----:B------:R-:W-:Y:S08]  /*4320*/  HMMA.16816.F32.BF16 R48, R64, R50, RZ ;  /* 0x000000324030723c */ /* 0x000ff000000418ff */
[C---:B-----5:R-:W-:Y:S08]  /*4330*/  HMMA.16816.F32.BF16 R88, R4.reuse, R8, R88 ;  /* 0x000000080458723c */ /* 0x060ff00000041858 */
[C---:B------:R-:W-:Y:S01]  /*4340*/  HMMA.16816.F32.BF16 R84, R4.reuse, R10, R84 ;  /* 0x0000000a0454723c */ /* 0x040fe20000041854 */
[----:B------:R-:W2:Y:S07]  /*4350*/  LDSM.16.MT88.4 R8, [R137+0xa800] ;  /* 0x00a800008908783b */ /* 0x000eae0000004200 */
[C---:B---3--:R-:W-:Y:S08]  /*4360*/  HMMA.16816.F32.BF16 R36, R4.reuse, R16, R36 ;  /* 0x000000100424723c */ /* 0x048ff00000041824 */
        /* <DEDUP_REMOVED lines=21> */
[----:B------:R-:W-:Y:S04]  /*44c0*/  MUFU.EX2 R35, R35 ;  /* 0x0000002300237308 */ /* 0x000fe80000000800 */
[----:B------:R-:W5:Y:S01]  /*44d0*/  MUFU.EX2 R128, R132 ;  /* 0x0000008400807308 */ /* 0x000f620000000800 */
[C---:B------:R-:W-:Y:S01]  /*44e0*/  HMMA.16816.F32.BF16 R76, R4.reuse, R30, R76 ;  /* 0x0000001e044c723c */ /* 0x040fe2000004184c */
[----:B------:R-:W-:Y:S02]  /*44f0*/  LDSM.16.MT88.4 R28, [R137+0x9000] ;  /* 0x00900000891c783b */ /* 0x000fe40000004200 */
[----:B------:R-:W1:Y:S05]  /*4500*/  MUFU.EX2 R34, R34 ;  /* 0x0000002200227308 */ /* 0x000e6a0000000800 */
        /* <DEDUP_REMOVED lines=10> */
[----:B-----5:R-:W-:-:S02]  /*45b0*/  F2FP.BF16.F32.PACK_AB R5, R128, R133 ;  /* 0x000000858005723e */ /* 0x020fc400000010ff */
[----:B------:R-:W-:Y:S02]  /*45c0*/  F2FP.BF16.F32.PACK_AB R6, R35, R126 ;  /* 0x0000007e2306723e */ /* 0x000fe400000010ff */
        /* <DEDUP_REMOVED lines=91> */
.L_x_8729:
        /* <DEDUP_REMOVED lines=77> */
.L_x_8724:
[----:B------:R-:W-:Y:S05]  /*5050*/  BSYNC.RECONVERGENT B0 ;  /* 0x0000000000007941 */ /* 0x000fea0003800200 */
.L_x_8723:
[----:B------:R-:W-:Y:S01]  /*5060*/  IADD3 R106, P1, PT, R163, R154, RZ ;  /* 0x0000009aa36a7210 */ /* 0x000fe20007f3e0ff */
[----:B------:R-:W-:Y:S01]  /*5070*/  @!PT LDS RZ, [RZ] ;  /* 0x00000000fffff984 */ /* 0x000fe20000000800 */
[----:B------:R-:W-:Y:S01]  /*5080*/  @!PT LDS RZ, [RZ] ;  /* 0x00000000fffff984 */ /* 0x000fe20000000800 */
[----:B------:R-:W-:Y:S01]  /*5090*/  @!PT LDS RZ, [RZ] ;  /* 0x00000000fffff984 */ /* 0x000fe20000000800 */
[----:B------:R-:W-:Y:S01]  /*50a0*/  LDGSTS.E.BYPASS.LTC128B.128 [R161+0x8000], desc[UR4][R154.64] ;  /* 0x080000009aa17fae */ /* 0x000fe2000b981a04 */
[----:B------:R-:W-:Y:S01]  /*50b0*/  IADD3 R167, PT, PT, R167, 0x1, RZ ;  /* 0x00000001a7a77810 */ /* 0x000fe20007ffe0ff */
[----:B------:R-:W-:Y:S01]  /*50c0*/  BSSY.RECONVERGENT B1, `(.L_x_8725) ;  /* 0x000011a000017945 */ /* 0x000fe20003800200 */
[----:B------:R-:W-:Y:S03]  /*50d0*/  IADD3.X R107, PT, PT, R166, R155, RZ, P1, !PT ;  /* 0x0000009ba66b7210 */ /* 0x000fe60000ffe4ff */
[----:B------:R-:W-:Y:S01]  /*50e0*/  LDGSTS.E.BYPASS.LTC128B.128 [R161+0xa000], desc[UR4][R154.64+0x80] ;  /* 0x0a0000809aa17fae */ /* 0x000fe2000b981a04 */
[-C--:B------:R-:W-:Y:S05]  /*50f0*/  IADD3 R104, P1, PT, R106, R163.reuse, RZ ;  /* 0x000000a36a687210 */ /* 0x080fea0007f3e0ff */
[----:B------:R-:W-:Y:S01]  /*5100*/  LDGSTS.E.BYPASS.LTC128B.128 [R161+0x8800], desc[UR4][R106.64] ;  /* 0x088000006aa17fae */ /* 0x000fe2000b981a04 */
[-C--:B------:R-:W-:Y:S02]  /*5110*/  IADD3.X R105, PT, PT, R107, R166.reuse, RZ, P1, !PT ;  /* 0x000000a66b697210 */ /* 0x080fe40000ffe4ff */
[----:B------:R-:W-:Y:S03]  /*5120*/  IADD3 R110, P1, PT, R104, R163, RZ ;  /* 0x000000a3686e7210 */ /* 0x000fe60007f3e0ff */
[----:B------:R-:W-:Y:S01]  /*5130*/  LDGSTS.E.BYPASS.LTC128B.128 [R161+0xa800], desc[UR4][R106.64+0x80] ;  /* 0x0a8000806aa17fae */ /* 0x000fe2000b981a04 */
[----:B------:R-:W-:Y:S05]  /*5140*/  IADD3.X R111, PT, PT, R105, R166, RZ, P1, !PT ;  /* 0x000000a6696f7210 */ /* 0x000fea0000ffe4ff */
[----:B------:R-:W-:Y:S01]  /*5150*/  LDGSTS.E.BYPASS.LTC128B.128 [R161+0x9000], desc[UR4][R104.64] ;  /* 0x0900000068a17fae */ /* 0x000fe2000b981a04 */
[----:B------:R-:W-:Y:S05]  /*5160*/  ISETP.NE.AND P1, PT, R167, RZ, PT ;  /* 0x000000ffa700720c */ /* 0x000fea0003f25270 */
[----:B------:R1:W-:Y:S06]  /*5170*/  LDGSTS.E.BYPASS.LTC128B.128 [R161+0xb000], desc[UR4][R104.64+0x80] ;  /* 0x0b00008068a17fae */ /* 0x0003ec000b981a04 */
[----:B------:R-:W-:Y:S06]  /*5180*/  LDGSTS.E.BYPASS.LTC128B.128 [R161+0x9800], desc[UR4][R110.64] ;  /* 0x098000006ea17fae */ /* 0x000fec000b981a04 */
[----:B------:R2:W-:Y:S06]  /*5190*/  LDGSTS.E.BYPASS.LTC128B.128 [R161+0xb800], desc[UR4][R110.64+0x80] ;  /* 0x0b8000806ea17fae */ /* 0x0005ec000b981a04 */
[----:B------:R-:W-:Y:S06]  /*51a0*/  LDSM.16.M88.4 R100, [R147] ;  /* 0x000000009364783b */ /* 0x000fec0000000200 */
[----:B------:R-:W3:Y:S06]  /*51b0*/  LDSM.16.M88.4 R112, [R146+0x4000] ;  /* 0x004000009270783b */ /* 0x000eec0000000200 */
[----:B------:R-:W4:Y:S06]  /*51c0*/  LDSM.16.M88.4 R116, [R146+0x4800] ;  /* 0x004800009274783b */ /* 0x000f2c0000000200 */
[----:B------:R-:W5:Y:S06]  /*51d0*/  LDSM.16.M88.4 R120, [R146+0x5000] ;  /* 0x005000009278783b */ /* 0x000f6c0000000200 */
[----:B------:R-:W2:Y:S06]  /*51e0*/  LD.E R108, desc[UR4][R2.64+0x18c] ;  /* 0x00018c04026c7980 */ /* 0x000eac000c101900 */
[----:B------:R-:W5:Y:S06]  /*51f0*/  LDSM.16.M88.4 R124, [R146+0x5800] ;  /* 0x00580000927c783b */ /* 0x000f6c0000000200 */
[----:B------:R-:W0:Y:S06]  /*5200*/  LDGDEPBAR ;  /* 0x00000000000079af */ /* 0x000e2c0000000000 */
[----:B------:R-:W-:Y:S06]  /*5210*/  LDSM.16.M88.4 R128, [R145] ;  /* 0x000000009180783b */ /* 0x000fec0000000200 */
[----:B------:R-:W5:Y:S01]  /*5220*/  LDSM.16.M88.4 R132, [R141+0x4000] ;  /* 0x004000008d84783b */ /* 0x000f620000000200 */
[C---:B---3--:R-:W-:Y:S05]  /*5230*/  HMMA.16816.F32.BF16 R4, R100.reuse, R112, RZ ;  /* 0x000000706404723c */ /* 0x048fea00000418ff */
[----:B-1----:R-:W-:Y:S03]  /*5240*/  LDSM.16.M88.4 R104, [R146+0x6800] ;  /* 0x006800009268783b */ /* 0x002fe60000000200 */
[C---:B------:R-:W-:Y:S03]  /*5250*/  HMMA.16816.F32.BF16 R8, R100.reuse, R114, RZ ;  /* 0x000000726408723c */ /* 0x040fe600000418ff */
[----:B------:R-:W1:Y:S05]  /*5260*/  LDSM.16.M88.4 R112, [R141+0x4800] ;  /* 0x004800008d70783b */ /* 0x000e6a0000000200 */
[C---:B----4-:R-:W-:Y:S08]  /*5270*/  HMMA.16816.F32.BF16 R12, R100.reuse, R116, RZ ;  /* 0x00000074640c723c */ /* 0x050ff000000418ff */
[C---:B------:R-:W-:Y:S01]  /*5280*/  HMMA.16816.F32.BF16 R16, R100.reuse, R118, RZ ;  /* 0x000000766410723c */ /* 0x040fe200000418ff */
[----:B------:R-:W3:Y:S07]  /*5290*/  LDSM.16.M88.4 R116, [R141+0x5000] ;  /* 0x005000008d74783b */ /* 0x000eee0000000200 */
[C---:B-----5:R-:W-:Y:S08]  /*52a0*/  HMMA.16816.F32.BF16 R20, R100.reuse, R120, RZ ;  /* 0x000000786414723c */ /* 0x060ff000000418ff */
[C---:B------:R-:W-:Y:S01]  /*52b0*/  HMMA.16816.F32.BF16 R24, R100.reuse, R122, RZ ;  /* 0x0000007a6418723c */ /* 0x040fe200000418ff */
[----:B------:R-:W-:Y:S07]  /*52c0*/  LDSM.16.M88.4 R120, [R144] ;  /* 0x000000009078783b */ /* 0x000fee0000000200 */
[C---:B------:R-:W-:Y:S08]  /*52d0*/  HMMA.16816.F32.BF16 R28, R100.reuse, R124, RZ ;  /* 0x0000007c641c723c */ /* 0x040ff000000418ff */
[----:B------:R-:W-:Y:S01]  /*52e0*/  HMMA.16816.F32.BF16 R32, R100, R126, RZ ;  /* 0x0000007e6420723c */ /* 0x000fe200000418ff */
[----:B------:R-:W4:Y:S06]  /*52f0*/  LDSM.16.M88.4 R100, [R141+0x5800] ;  /* 0x005800008d64783b */ /* 0x000f2c0000000200 */
[----:B------:R-:W5:Y:S01]  /*5300*/  LDSM.16.M88.4 R124, [R140+0x4000] ;  /* 0x004000008c7c783b */ /* 0x000f620000000200 */
[C---:B------:R-:W-:Y:S08]  /*5310*/  HMMA.16816.F32.BF16 R4, R128.reuse, R132, R4 ;  /* 0x000000848004723c */ /* 0x040ff00000041804 */
[C---:B------:R-:W-:Y:S01]  /*5320*/  HMMA.16816.F32.BF16 R8, R128.reuse, R134, R8 ;  /* 0x000000868008723c */ /* 0x040fe20000041808 */
[----:B------:R-:W-:Y:S07]  /*5330*/  LDSM.16.M88.4 R132, [R140+0x5800] ;  /* 0x005800008c84783b */ /* 0x000fee0000000200 */
        /* <DEDUP_REMOVED lines=8> */
[----:B------:R-:W-:Y:S06]  /*53c0*/  LDSM.16.M88.4 R100, [R143] ;  /* 0x000000008f64783b */ /* 0x000fec0000000200 */
[----:B------:R-:W4:Y:S01]  /*53d0*/  LDSM.16.M88.4 R128, [R139+0x4000] ;  /* 0x004000008b80783b */ /* 0x000f220000000200 */
[C---:B-----5:R-:W-:Y:S08]  /*53e0*/  HMMA.16816.F32.BF16 R4, R120.reuse, R124, R4 ;  /* 0x0000007c7804723c */ /* 0x060ff00000041804 */
        /* <DEDUP_REMOVED lines=10> */
[----:B------:R-:W-:Y:S06]  /*5490*/  LDSM.16.M88.4 R120, [R147+0x2000] ;  /* 0x002000009378783b */ /* 0x000fec0000000200 */
[----:B------:R-:W5:Y:S01]  /*54a0*/  LDSM.16.M88.4 R132, [R146+0x6000] ;  /* 0x006000009284783b */ /* 0x000f620000000200 */
[C---:B----4-:R-:W-:Y:S08]  /*54b0*/  HMMA.16816.F32.BF16 R4, R100.reuse, R128, R4 ;  /* 0x000000806404723c */ /* 0x050ff00000041804 */
[C---:B------:R-:W-:Y:S01]  /*54c0*/  HMMA.16816.F32.BF16 R8, R100.reuse, R130, R8 ;  /* 0x000000826408723c */ /* 0x040fe20000041808 */
[----:B------:R-:W-:Y:S07]  /*54d0*/  LDSM.16.M88.4 R128, [R140+0x6000] ;  /* 0x006000008c80783b */ /* 0x000fee0000000200 */
[C---:B-1----:R-:W-:Y:S08]  /*54e0*/  HMMA.16816.F32.BF16 R12, R100.reuse, R112, R12 ;  /* 0x00000070640c723c */ /* 0x042ff0000004180c */
[C---:B------:R-:W-:Y:S01]  /*54f0*/  HMMA.16816.F32.BF16 R16, R100.reuse, R114, R16 ;  /* 0x000000726410723c */ /* 0x040fe20000041810 */
[----:B------:R-:W1:Y:S07]  /*5500*/  LDSM.16.M88.4 R112, [R146+0x7000] ;  /* 0x007000009270783b */ /* 0x000e6e0000000200 */
[C---:B---3--:R-:W-:Y:S08]  /*5510*/  HMMA.16816.F32.BF16 R20, R100.reuse, R116, R20 ;  /* 0x000000746414723c */ /* 0x048ff00000041814 */
[C---:B------:R-:W-:Y:S01]  /*5520*/  HMMA.16816.F32.BF16 R24, R100.reuse, R118, R24 ;  /* 0x000000766418723c */ /* 0x040fe20000041818 */
[----:B------:R-:W-:Y:S07]  /*5530*/  LDSM.16.M88.4 R116, [R145+0x2000] ;  /* 0x002000009174783b */ /* 0x000fee0000000200 */
[C---:B------:R-:W-:Y:S08]  /*5540*/  HMMA.16816.F32.BF16 R28, R100.reuse, R124, R28 ;  /* 0x0000007c641c723c */ /* 0x040ff0000004181c */
[----:B------:R-:W-:Y:S01]  /*5550*/  HMMA.16816.F32.BF16 R32, R100, R126, R32 ;  /* 0x0000007e6420723c */ /* 0x000fe20000041820 */
[----:B------:R-:W3:Y:S06]  /*5560*/  LDSM.16.M88.4 R100, [R146+0x7800] ;  /* 0x007800009264783b */ /* 0x000eec0000000200 */
[----:B------:R-:W4:Y:S01]  /*5570*/  LDSM.16.M88.4 R124, [R141+0x6000] ;  /* 0x006000008d7c783b */ /* 0x000f220000000200 */
[C---:B-----5:R-:W-:Y:S08]  /*5580*/  HMMA.16816.F32.BF16 R4, R120.reuse, R132, R4 ;  /* 0x000000847804723c */ /* 0x060ff00000041804 */
[C---:B------:R-:W-:Y:S08]  /*5590*/  HMMA.16816.F32.BF16 R8, R120.reuse, R134, R8 ;  /* 0x000000867808723c */ /* 0x040ff00000041808 */
[C---:B------:R-:W-:Y:S08]  /*55a0*/  HMMA.16816.F32.BF16 R12, R120.reuse, R104, R12 ;  /* 0x00000068780c723c */ /* 0x040ff0000004180c */
[C---:B------:R-:W-:Y:S01]  /*55b0*/  HMMA.16816.F32.BF16 R16, R120.reuse, R106, R16 ;  /* 0x0000006a7810723c */ /* 0x040fe20000041810 */
[----:B------:R-:W-:Y:S07]  /*55c0*/  LDSM.16.M88.4 R104, [R141+0x7000] ;  /* 0x007000008d68783b */ /* 0x000fee0000000200 */
[C---:B-1----:R-:W-:Y:S08]  /*55d0*/  HMMA.16816.F32.BF16 R20, R120.reuse, R112, R20 ;  /* 0x000000707814723c */ /* 0x042ff00000041814 */
[C---:B------:R-:W-:Y:S01]  /*55e0*/  HMMA.16816.F32.BF16 R24, R120.reuse, R114, R24 ;  /* 0x000000727818723c */ /* 0x040fe20000041818 */
[----:B------:R-:W-:Y:S07]  /*55f0*/  LDSM.16.M88.4 R112, [R141+0x7800] ;  /* 0x007800008d70783b */ /* 0x000fee0000000200 */
[C---:B---3--:R-:W-:Y:S08]  /*5600*/  HMMA.16816.F32.BF16 R28, R120.reuse, R100, R28 ;  /* 0x00000064781c723c */ /* 0x048ff0000004181c */
[----:B------:R-:W-:Y:S01]  /*5610*/  HMMA.16816.F32.BF16 R32, R120, R102, R32 ;  /* 0x000000667820723c */ /* 0x000fe20000041820 */
[----:B------:R-:W1:Y:S06]  /*5620*/  LDSM.16.M88.4 R100, [R141+0x6800] ;  /* 0x006800008d64783b */ /* 0x000e6c0000000200 */
[----:B------:R-:W3:Y:S01]  /*5630*/  LDSM.16.M88.4 R120, [R144+0x2000] ;  /* 0x002000009078783b */ /* 0x000ee20000000200 */
        /* <DEDUP_REMOVED lines=8> */
[----:B------:R-:W4:Y:S07]  /*56c0*/  LDSM.16.M88.4 R104, [R140+0x7000] ;  /* 0x007000008c68783b */ /* 0x000f2e0000000200 */
[C---:B------:R-:W-:Y:S08]  /*56d0*/  HMMA.16816.F32.BF16 R28, R116.reuse, R112, R28 ;  /* 0x00000070741c723c */ /* 0x040ff0000004181c */
[----:B------:R-:W-:Y:S01]  /*56e0*/  HMMA.16816.F32.BF16 R32, R116, R114, R32 ;  /* 0x000000727420723c */ /* 0x000fe20000041820 */
[----:B------:R-:W5:Y:S06]  /*56f0*/  LDSM.16.M88.4 R112, [R140+0x7800] ;  /* 0x007800008c70783b */ /* 0x000f6c0000000200 */
[----:B------:R-:W2:Y:S01]  /*5700*/  LDSM.16.M88.4 R116, [R143+0x2000] ;  /* 0x002000008f74783b */ /* 0x000ea20000000200 */
[C---:B---3--:R-:W-:Y:S08]  /*5710*/  HMMA.16816.F32.BF16 R4, R120.reuse, R128, R4 ;  /* 0x000000807804723c */ /* 0x048ff00000041804 */
[C---:B------:R-:W-:Y:S08]  /*5720*/  HMMA.16816.F32.BF16 R8, R120.reuse, R130, R8 ;  /* 0x000000827808723c */ /* 0x040ff00000041808 */
[C---:B-1----:R-:W-:Y:S08]  /*5730*/  HMMA.16816.F32.BF16 R12, R120.reuse, R100, R12 ;  /* 0x00000064780c723c */ /* 0x042ff0000004180c */
[C---:B------:R-:W-:Y:S01]  /*5740*/  HMMA.16816.F32.BF16 R16, R120.reuse, R102, R16 ;  /* 0x000000667810723c */ /* 0x040fe20000041810 */
[----:B------:R-:W1:Y:S07]  /*5750*/  LDSM.16.M88.4 R100, [R139+0x6800] ;  /* 0x006800008b64783b */ /* 0x000e6e0000000200 */
[C---:B----4-:R-:W-:Y:S08]  /*5760*/  HMMA.16816.F32.BF16 R20, R120.reuse, R104, R20 ;  /* 0x000000687814723c */ /* 0x050ff00000041814 */
[C---:B------:R-:W-:Y:S01]  /*5770*/  HMMA.16816.F32.BF16 R24, R120.reuse, R106, R24 ;  /* 0x0000006a7818723c */ /* 0x040fe20000041818 */
[----:B------:R-:W3:Y:S07]  /*5780*/  LDSM.16.M88.4 R104, [R139+0x7000] ;  /* 0x007000008b68783b */ /* 0x000eee0000000200 */
[C---:B-----5:R-:W-:Y:S08]  /*5790*/  HMMA.16816.F32.BF16 R28, R120.reuse, R112, R28 ;  /* 0x00000070781c723c */ /* 0x060ff0000004181c */
[----:B------:R-:W-:Y:S08]  /*57a0*/  HMMA.16816.F32.BF16 R32, R120, R114, R32 ;  /* 0x000000727820723c */ /* 0x000ff00000041820 */
[C---:B--2---:R-:W-:Y:S08]  /*57b0*/  HMMA.16816.F32.BF16 R4, R116.reuse, R124, R4 ;  /* 0x0000007c7404723c */ /* 0x044ff00000041804 */
[C---:B------:R-:W-:Y:S08]  /*57c0*/  HMMA.16816.F32.BF16 R8, R116.reuse, R126, R8 ;  /* 0x0000007e7408723c */ /* 0x040ff00000041808 */
[C---:B-1----:R-:W-:Y:S03]  /*57d0*/  HMMA.16816.F32.BF16 R12, R116.reuse, R100, R12 ;  /* 0x00000064740c723c */ /* 0x042fe6000004180c */
[-C--:B------:R-:W-:Y:S01]  /*57e0*/  FMUL.FTZ R174, R4, R108.reuse ;  /* 0x0000006c04ae7220 */ /* 0x080fe20000410000 */
[-C--:B------:R-:W-:Y:S01]  /*57f0*/  FMUL.FTZ R209, R5, R108.reuse ;  /* 0x0000006c05d17220 */ /* 0x080fe20000410000 */
[-C--:B------:R-:W-:Y:S01]  /*5800*/  FMUL.FTZ R207, R6, R108.reuse ;  /* 0x0000006c06cf7220 */ /* 0x080fe20000410000 */
[-C--:B------:R-:W-:Y:S02]  /*5810*/  FMUL.FTZ R205, R7, R108.reuse ;  /* 0x0000006c07cd7220 */ /* 0x080fe40000410000 */
[C---:B------:R-:W-:Y:S01]  /*5820*/  HMMA.16816.F32.BF16 R16, R116.reuse, R102, R16 ;  /* 0x000000667410723c */ /* 0x040fe20000041810 */
[----:B------:R-:W1:Y:S01]  /*5830*/  MUFU.TANH R174, R174 ;  /* 0x000000ae00ae7308 */ /* 0x000e620000002400 */
[----:B------:R-:W2:Y:S01]  /*5840*/  LDSM.16.M88.4 R100, [R139+0x7800] ;  /* 0x007800008b64783b */ /* 0x000ea20000000200 */
[----:B------:R-:W-:Y:S04]  /*5850*/  DEPBAR.LE SB0, 0x0 ;  /* 0x000080000000791a */ /* 0x000fe80000000000 */
[-C--:B------:R-:W-:Y:S01]  /*5860*/  FMUL.FTZ R217, R8, R108.reuse ;  /* 0x0000006c08d97220 */ /* 0x080fe20000410000 */
[C---:B---3--:R-:W-:Y:S03]  /*5870*/  HMMA.16816.F32.BF16 R20, R116.reuse, R104, R20 ;  /* 0x000000687414723c */ /* 0x048fe60000041814 */
[----:B------:R-:W3:Y:S01]  /*5880*/  MUFU.TANH R209, R209 ;  /* 0x000000d100d17308 */ /* 0x000ee20000002400 */
[----:B------:R-:W-:Y:S01]  /*5890*/  BAR.SYNC.DEFER_BLOCKING 0x0 ;  /* 0x0000000000007b1d */ /* 0x000fe20000010000 */
        /* <DEDUP_REMOVED lines=24> */
[C---:B--2---:R-:W-:Y:S09]  /*5a20*/  HMMA.16816.F32.BF16 R28, R116.reuse, R100, R28 ;  /* 0x00000064741c723c */ /* 0x044ff2000004181c */
[----:B------:R-:W2:Y:S01]  /*5a30*/  MUFU.TANH R213, R213 ;  /* 0x000000d500d57308 */ /* 0x000ea20000002400 */
[----:B------:R-:W-:Y:S09]  /*5a40*/  HMMA.16816.F32.BF16 R32, R116, R102, R32 ;  /* 0x000000667420723c */ /* 0x000ff20000041820 */
        /* <DEDUP_REMOVED lines=9> */
[----:B------:R-:W-:Y:S06]  /*5ae0*/  FMUL.FTZ R35, R35, R108 ;  /* 0x0000006c23237220 */ /* 0x000fec0000410000 */
        /* <DEDUP_REMOVED lines=22> */
[----:B------:R1:W1:Y:S01]  /*5c50*/  MUFU.TANH R104, R35 ;  /* 0x0000002300687308 */ /* 0x0002620000002400 */
[----:B--234-:R-:W-:Y:S05]  /*5c60*/  @!P1 BRA `(.L_x_8726) ;  /* 0x00000004007c9947 */ /* 0x01cfea0003800000 */
        /* <DEDUP_REMOVED lines=74> */
.L_x_8728:
[----:B------:R-:W-:Y:S05]  /*6110*/  BSYNC.RECONVERGENT B0 ;  /* 0x0000000000007941 */ /* 0x000fea0003800200 */
.L_x_8727:
        /* <DEDUP_REMOVED lines=20> */
.L_x_8726:
[----:B------:R-:W-:Y:S05]  /*6260*/  BSYNC.RECONVERGENT B1 ;  /* 0x0000000000017941 */ /* 0x000fea0003800200 */
.L_x_8725:
[----:B------:R-:W3:Y:S01]  /*6270*/  LD.E R103, desc[UR4][R2.64+0xdc] ;  /* 0x0000dc0402677980 */ /* 0x000ee2000c101900 */
[----:B-12---:R-:W-:Y:S02]  /*6280*/  FMNMX3.FTZ R6, R109, R174, R209, !PT ;  /* 0x000000ae6d067276 */ /* 0x006fe400078100d1 */
[----:B------:R-:W-:Y:S01]  /*6290*/  FMNMX3.FTZ R4, R0, R207, R205, !PT ;  /* 0x000000cf00047276 */ /* 0x000fe200078100cd */
[----:B------:R-:W-:Y:S01]  /*62a0*/  LDSM.16.MT88.4 R12, [R142+0x8000] ;  /* 0x008000008e0c783b */ /* 0x000fe20000004200 */
[----:B------:R-:W-:Y:S02]  /*62b0*/  FMNMX3.FTZ R6, R6, R217, R215, !PT ;  /* 0x000000d906067276 */ /* 0x000fe400078100d7 */
[----:B------:R-:W-:Y:S02]  /*62c0*/  FMNMX3.FTZ R4, R4, R213, R211, !PT ;  /* 0x000000d504047276 */ /* 0x000fe400078100d3 */
[----:B------:R-:W-:Y:S02]  /*62d0*/  FMNMX3.FTZ R6, R6, R195, R203, !PT ;  /* 0x000000c306067276 */ /* 0x000fe400078100cb */
        /* <DEDUP_REMOVED lines=16> */
[----:B------:R-:W2:Y:S01]  /*63e0*/  SHFL.BFLY PT, R4, R5, 0x2, 0x1f ;  /* 0x0c401f0005047f89 */ /* 0x000ea200000e0000 */
        /* <DEDUP_REMOVED lines=10> */
[C---:B---3--:R-:W-:Y:S01]  /*6490*/  FMUL.FTZ R108, R103.reuse, R101 ;  /* 0x00000065676c7220 */ /* 0x048fe20000410000 */
[C---:B------:R-:W-:Y:S01]  /*64a0*/  FMUL.FTZ R112, R103.reuse, R102 ;  /* 0x0000006667707220 */ /* 0x040fe20000410000 */
[C---:B------:R-:W-:Y:S01]  /*64b0*/  FMUL.FTZ R100, R103.reuse, R6 ;  /* 0x0000000667647220 */ /* 0x040fe20000410000 */
[----:B------:R-:W-:Y:S02]  /*64c0*/  FMUL.FTZ R0, R103, R4 ;  /* 0x0000000467007220 */ /* 0x000fe40000410000 */
[----:B------:R-:W-:Y:S02]  /*64d0*/  FSEL R108, R108, RZ, P1 ;  /* 0x000000ff6c6c7208 */ /* 0x000fe40000800000 */
[----:B------:R-:W-:Y:S01]  /*64e0*/  FSEL R112, R112, RZ, P2 ;  /* 0x000000ff70707208 */ /* 0x000fe20001000000 */
[----:B------:R-:W1:Y:S01]  /*64f0*/  MUFU.EX2 R100, R100 ;  /* 0x0000006400647308 */ /* 0x000e620000000800 */
[----:B------:R-:W-:Y:S01]  /*6500*/  ISETP.NE.AND P1, PT, R168, -0x1, PT ;  /* 0xffffffffa800780c */ /* 0x000fe20003f25270 */
        /* <DEDUP_REMOVED lines=8> */
[----:B------:R-:W2:Y:S01]  /*6590*/  MUFU.EX2 R0, R0 ;  /* 0x0000000000007308 */ /* 0x000ea20000000800 */
[-CC-:B------:R-:W-:Y:S01]  /*65a0*/  FFMA.FTZ R128, R201, R103.reuse, -R108.reuse ;  /* 0x00000067c9807223 */ /* 0x180fe2000001086c */
[-CC-:B------:R-:W-:Y:S01]  /*65b0*/  FFMA.FTZ R125, R189, R103.reuse, -R108.reuse ;  /* 0x00000067bd7d7223 */ /* 0x180fe2000001086c */
[--C-:B------:R-:W-:Y:S07]  /*65c0*/  FFMA.FTZ R126, R193, R103, -R108.reuse ;  /* 0x00000067c17e7223 */ /* 0x100fee000001086c */
[----:B------:R-:W-:Y:S01]  /*65d0*/  MUFU.EX2 R123, R123 ;  /* 0x0000007b007b7308 */ /* 0x000fe20000000800 */
[C---:B-1----:R-:W-:Y:S01]  /*65e0*/  FMUL.FTZ R4, R100.reuse, R96 ;  /* 0x0000006064047220 */ /* 0x042fe20000410000 */
[C---:B------:R-:W-:Y:S01]  /*65f0*/  FMUL.FTZ R5, R100.reuse, R97 ;  /* 0x0000006164057220 */ /* 0x040fe20000410000 */
[C---:B------:R-:W-:Y:S07]  /*6600*/  FMUL.FTZ R8, R100.reuse, R92 ;  /* 0x0000005c64087220 */ /* 0x040fee0000410000 */
[----:B------:R-:W1:Y:S01]  /*6610*/  MUFU.EX2 R122, R122 ;  /* 0x0000007a007a7308 */ /* 0x000e620000000800 */
[C---:B------:R-:W-:Y:S01]  /*6620*/  FMUL.FTZ R9, R100.reuse, R93 ;  /* 0x0000005d64097220 */ /* 0x040fe20000410000 */
[C---:B------:R-:W-:Y:S01]  /*6630*/  FMUL.FTZ R16, R100.reuse, R84 ;  /* 0x0000005464107220 */ /* 0x040fe20000410000 */
[C---:B------:R-:W-:Y:S07]  /*6640*/  FMUL.FTZ R17, R100.reuse, R85 ;  /* 0x0000005564117220 */ /* 0x040fee0000410000 */
[----:B------:R-:W-:Y:S01]  /*6650*/  MUFU.EX2 R121, R121 ;  /* 0x0000007900797308 */ /* 0x000fe20000000800 */
[----:B------:R-:W-:Y:S01]  /*6660*/  FMUL.FTZ R24, R100, R76 ;  /* 0x0000004c64187220 */ /* 0x000fe20000410000 */
[C---:B--2---:R-:W-:Y:S01]  /*6670*/  FMUL.FTZ R6, R0.reuse, R98 ;  /* 0x0000006200067220 */ /* 0x044fe20000410000 */
[C---:B------:R-:W-:Y:S07]  /*6680*/  FMUL.FTZ R7, R0.reuse, R99 ;  /* 0x0000006300077220 */ /* 0x040fee0000410000 */
[----:B------:R-:W2:Y:S01]  /*6690*/  MUFU.EX2 R118, R118 ;  /* 0x0000007600767308 */ /* 0x000ea20000000800 */
[C---:B------:R-:W-:Y:S01]  /*66a0*/  FMUL.FTZ R10, R0.reuse, R94 ;  /* 0x0000005e000a7220 */ /* 0x040fe20000410000 */
[C---:B------:R-:W-:Y:S01]  /*66b0*/  FMUL.FTZ R11, R0.reuse, R95 ;  /* 0x0000005f000b7220 */ /* 0x040fe20000410000 */
[C---:B------:R-:W-:Y:S07]  /*66c0*/  FMUL.FTZ R18, R0.reuse, R86 ;  /* 0x0000005600127220 */ /* 0x040fee0000410000 */
[----:B------:R-:W-:Y:S01]  /*66d0*/  MUFU.EX2 R120, R120 ;  /* 0x0000007800787308 */ /* 0x000fe20000000800 */
[----:B------:R-:W-:Y:S01]  /*66e0*/  FMUL.FTZ R19, R0, R87 ;  /* 0x0000005700137220 */ /* 0x000fe20000410000 */
[----:B-1----:R-:W-:Y:S01]  /*66f0*/  F2FP.BF16.F32.PACK_AB R96, R122, R123 ;  /* 0x0000007b7a60723e */ /* 0x002fe200000010ff */
[----:B------:R-:W-:Y:S07]  /*6700*/  LDSM.16.MT88.4 R84, [R137+0x8800] ;  /* 0x008800008954783b */ /* 0x000fee0000004200 */
[----:B------:R-:W1:Y:S01]  /*6710*/  MUFU.EX2 R119, R119 ;  /* 0x0000007700777308 */ /* 0x000e620000000800 */
[----:B------:R-:W-:Y:S01]  /*6720*/  FMUL.FTZ R25, R100, R77 ;  /* 0x0000004d64197220 */ /* 0x000fe20000410000 */
[C---:B------:R-:W-:Y:S01]  /*6730*/  FMUL.FTZ R26, R0.reuse, R78 ;  /* 0x0000004e001a7220 */ /* 0x040fe20000410000 */
[----:B------:R-:W-:Y:S07]  /*6740*/  FMUL.FTZ R27, R0, R79 ;  /* 0x0000004f001b7220 */ /* 0x000fee0000410000 */
[----:B------:R-:W-:Y:S01]  /*6750*/  MUFU.EX2 R117, R117 ;  /* 0x0000007500757308 */ /* 0x000fe20000000800 */
[----:B------:R-:W-:Y:S01]  /*6760*/  FMUL.FTZ R32, R100, R68 ;  /* 0x0000004464207220 */ /* 0x000fe20000410000 */
[----:B--2---:R-:W-:Y:S01]  /*6770*/  F2FP.BF16.F32.PACK_AB R97, R118, R121 ;  /* 0x000000797661723e */ /* 0x004fe200000010ff */
[----:B------:R-:W-:Y:S07]  /*6780*/  LDSM.16.MT88.4 R76, [R136+0xa000] ;  /* 0x00a00000884c783b */ /* 0x000fee0000004200 */
[----:B------:R-:W2:Y:S01]  /*6790*/  MUFU.EX2 R116, R116 ;  /* 0x0000007400747308 */ /* 0x000ea20000000800 */
[----:B------:R-:W-:Y:S01]  /*67a0*/  FMUL.FTZ R33, R100, R69 ;  /* 0x0000004564217220 */ /* 0x000fe20000410000 */
[C---:B------:R-:W-:Y:S01]  /*67b0*/  FMUL.FTZ R34, R0.reuse, R70 ;  /* 0x0000004600227220 */ /* 0x040fe20000410000 */
[----:B------:R-:W-:Y:S01]  /*67c0*/  FMUL.FTZ R35, R0, R71 ;  /* 0x0000004700237220 */ /* 0x000fe20000410000 */
[-CC-:B------:R-:W-:Y:S01]  /*67d0*/  FFMA.FTZ R131, R191, R103.reuse, -R108.reuse ;  /* 0x00000067bf837223 */ /* 0x180fe2000001086c */
[-CC-:B------:R-:W-:Y:S01]  /*67e0*/  FFMA.FTZ R133, R173, R103.reuse, -R108.reuse ;  /* 0x00000067ad857223 */ /* 0x180fe2000001086c */
[----:B-1----:R-:W-:Y:S01]  /*67f0*/  F2FP.BF16.F32.PACK_AB R98, R119, R120 ;  /* 0x000000787762723e */ /* 0x002fe200000010ff */
[----:B------:R-:W-:Y:S01]  /*6800*/  LDSM.16.MT88.4 R68, [R137+0xa000] ;  /* 0x00a000008944783b */ /* 0x000fe20000004200 */
[-CC-:B------:R-:W-:Y:S01]  /*6810*/  FFMA.FTZ R134, R179, R103.reuse, -R108.reuse ;  /* 0x00000067b3867223 */ /* 0x180fe2000001086c */
[-CC-:B------:R-:W-:Y:S01]  /*6820*/  FFMA.FTZ R173, R175, R103.reuse, -R108.reuse ;  /* 0x00000067afad7223 */ /* 0x180fe2000001086c */
[-CC-:B------:R-:W-:Y:S01]  /*6830*/  FFMA.FTZ R176, R177, R103.reuse, -R108.reuse ;  /* 0x00000067b1b07223 */ /* 0x180fe2000001086c */
[-CC-:B------:R-:W-:Y:S01]  /*6840*/  FFMA.FTZ R179, R107, R103.reuse, -R108.reuse ;  /* 0x000000676bb37223 */ /* 0x180fe2000001086c */
[-C--:B------:R-:W-:Y:S01]  /*6850*/  FFMA.FTZ R180, R105, R103.reuse, -R108 ;  /* 0x0000006769b47223 */ /* 0x080fe2000001086c */
[----:B------:R-:W-:Y:S01]  /*6860*/  FFMA.FTZ R110, R110, R103, -R112 ;  /* 0x000000676e6e7223 */ /* 0x000fe20000010870 */
[----:B--2---:R-:W-:Y:S01]  /*6870*/  F2FP.BF16.F32.PACK_AB R99, R116, R117 ;  /* 0x000000757463723e */ /* 0x004fe200000010ff */
[----:B------:R-:W-:Y:S01]  /*6880*/  LDSM.16.MT88.4 R92, [R142+0x9800] ;  /* 0x009800008e5c783b */ /* 0x000fe20000004200 */
[----:B------:R-:W-:Y:S01]  /*6890*/  FFMA.FTZ R106, R106, R103, -R108 ;  /* 0x000000676a6a7223 */ /* 0x000fe2000001086c */
[C---:B------:R-:W-:Y:S01]  /*68a0*/  FMUL.FTZ R36, R100.reuse, R36 ;  /* 0x0000002464247220 */ /* 0x040fe20000410000 */
[----:B------:R-:W-:Y:S01]  /*68b0*/  FMUL.FTZ R37, R100, R37 ;  /* 0x0000002564257220 */ /* 0x000fe20000410000 */
[C---:B------:R-:W-:Y:S01]  /*68c0*/  FMUL.FTZ R38, R0.reuse, R38 ;  /* 0x0000002600267220 */ /* 0x040fe20000410000 */
[----:B------:R-:W-:Y:S01]  /*68d0*/  FMUL.FTZ R39, R0, R39 ;  /* 0x0000002700277220 */ /* 0x000fe20000410000 */
[C---:B------:R-:W-:Y:S01]  /*68e0*/  HMMA.16816.F32.BF16 R4, R96.reuse, R12, R4 ;  /* 0x0000000c6004723c */ /* 0x040fe20000041804 */
[----:B------:R-:W-:Y:S04]  /*68f0*/  MUFU.EX2 R128, R128 ;  /* 0x0000008000807308 */ /* 0x000fe80000000800 */
[C---:B------:R-:W-:Y:S01]  /*6900*/  FMUL.FTZ R12, R100.reuse, R88 ;  /* 0x00000058640c7220 */ /* 0x040fe20000410000 */
[C---:B------:R-:W-:Y:S01]  /*6910*/  FMUL.FTZ R13, R100.reuse, R89 ;  /* 0x00000059640d7220 */ /* 0x040fe20000410000 */
[----:B------:R-:W-:Y:S01]  /*6920*/  FMUL.FTZ R40, R100, R40 ;  /* 0x0000002864287220 */ /* 0x000fe20000410000 */
[C---:B------:R-:W-:Y:S03]  /*6930*/  HMMA.16816.F32.BF16 R8, R96.reuse, R14, R8 ;  /* 0x0000000e6008723c */ /* 0x040fe60000041808 */
[----:B------:R-:W-:Y:S01]  /*6940*/  MUFU.EX2 R125, R125 ;  /* 0x0000007d007d7308 */ /* 0x000fe20000000800 */
[C---:B------:R-:W-:Y:S01]  /*6950*/  FMUL.FTZ R14, R0.reuse, R90 ;  /* 0x0000005a000e7220 */ /* 0x040fe20000410000 */
[----:B------:R-:W-:Y:S01]  /*6960*/  FMUL.FTZ R15, R0, R91 ;  /* 0x0000005b000f7220 */ /* 0x000fe20000410000 */
[----:B------:R-:W-:Y:S01]  /*6970*/  FMUL.FTZ R41, R100, R41 ;  /* 0x0000002964297220 */ /* 0x000fe20000410000 */
[----:B------:R-:W1:Y:S01]  /*6980*/  LDSM.16.MT88.4 R88, [R136+0x8000] ;  /* 0x008000008858783b */ /* 0x000e620000004200 */
[C---:B------:R-:W-:Y:S01]  /*6990*/  FMUL.FTZ R42, R0.reuse, R42 ;  /* 0x0000002a002a7220 */ /* 0x040fe20000410000 */
[----:B------:R-:W-:Y:S01]  /*69a0*/  FMUL.FTZ R43, R0, R43 ;  /* 0x0000002b002b7220 */ /* 0x000fe20000410000 */
[C---:B------:R-:W-:Y:S01]  /*69b0*/  FMUL.FTZ R44, R100.reuse, R44 ;  /* 0x0000002c642c7220 */ /* 0x040fe20000410000 */
[C---:B------:R-:W-:Y:S01]  /*69c0*/  FMUL.FTZ R45, R100.reuse, R45 ;  /* 0x0000002d642d7220 */ /* 0x040fe20000410000 */
[C---:B------:R-:W-:Y:S01]  /*69d0*/  HMMA.16816.F32.BF16 R12, R96.reuse, R20, R12 ;  /* 0x00000014600c723c */ /* 0x040fe2000004180c */
[----:B------:R-:W-:Y:S02]  /*69e0*/  MUFU.EX2 R126, R126 ;  /* 0x0000007e007e7308 */ /* 0x000fe40000000800 */
[C---:B------:R-:W-:Y:S01]  /*69f0*/  FMUL.FTZ R20, R100.reuse, R80 ;  /* 0x0000005064147220 */ /* 0x040fe20000410000 */
[----:B------:R-:W-:Y:S01]  /*6a00*/  FMUL.FTZ R21, R100, R81 ;  /* 0x0000005164157220 */ /* 0x000fe20000410000 */
[C---:B------:R-:W-:Y:S01]  /*6a10*/  FMUL.FTZ R46, R0.reuse, R46 ;  /* 0x0000002e002e7220 */ /* 0x040fe20000410000 */
[----:B------:R-:W-:Y:S01]  /*6a20*/  FMUL.FTZ R47, R0, R47 ;  /* 0x0000002f002f7220 */ /* 0x000fe20000410000 */
[----:B------:R-:W-:Y:S01]  /*6a30*/  FMUL.FTZ R48, R100, R48 ;  /* 0x0000003064307220 */ /* 0x000fe20000410000 */
[C---:B------:R-:W-:Y:S03]  /*6a40*/  HMMA.16816.F32.BF16 R16, R96.reuse, R22, R16 ;  /* 0x000000166010723c */ /* 0x040fe60000041810 */
[----:B------:R-:W-:Y:S01]  /*6a50*/  MUFU.EX2 R131, R131 ;  /* 0x0000008300837308 */ /* 0x000fe20000000800 */
[C---:B------:R-:W-:Y:S01]  /*6a60*/  FMUL.FTZ R22, R0.reuse, R82 ;  /* 0x0000005200167220 */ /* 0x040fe20000410000 */
[----:B------:R-:W-:Y:S01]  /*6a70*/  FMUL.FTZ R23, R0, R83 ;  /* 0x0000005300177220 */ /* 0x000fe20000410000 */
[----:B------:R-:W-:Y:S01]  /*6a80*/  FMUL.FTZ R49, R100, R49 ;  /* 0x0000003164317220 */ /* 0x000fe20000410000 */
[----:B------:R-:W2:Y:S01]  /*6a90*/  LDSM.16.MT88.4 R80, [R142+0xa000] ;  /* 0x00a000008e50783b */ /* 0x000ea20000004200 */
[C---:B------:R-:W-:Y:S01]  /*6aa0*/  FMUL.FTZ R50, R0.reuse, R50 ;  /* 0x0000003200327220 */ /* 0x040fe20000410000 */
[----:B------:R-:W-:Y:S01]  /*6ab0*/  FMUL.FTZ R51, R0, R51 ;  /* 0x0000003300337220 */ /* 0x000fe20000410000 */
[-CC-:B------:R-:W-:Y:S01]  /*6ac0*/  FFMA.FTZ R124, R195, R103.reuse, -R112.reuse ;  /* 0x00000067c37c7223 */ /* 0x180fe20000010870 */
[--C-:B------:R-:W-:Y:S01]  /*6ad0*/  FFMA.FTZ R129, R203, R103, -R112.reuse ;  /* 0x00000067cb817223 */ /* 0x100fe20000010870 */
[C---:B------:R-:W-:Y:S01]  /*6ae0*/  HMMA.16816.F32.BF16 R20, R96.reuse, R28, R20 ;  /* 0x0000001c6014723c */ /* 0x040fe20000041814 */
[----:B------:R-:W-:Y:S02]  /*6af0*/  MUFU.EX2 R134, R134 ;  /* 0x0000008600867308 */ /* 0x000fe40000000800 */
[C---:B------:R-:W-:Y:S01]  /*6b00*/  FMUL.FTZ R28, R100.reuse, R72 ;  /* 0x00000048641c7220 */ /* 0x040fe20000410000 */
[C---:B------:R-:W-:Y:S01]  /*6b10*/  FMUL.FTZ R29, R100.reuse, R73 ;  /* 0x00000049641d7220 */ /* 0x040fe20000410000 */
[-CC-:B------:R-:W-:Y:S01]  /*6b20*/  FFMA.FTZ R130, R197, R103.reuse, -R112.reuse ;  /* 0x00000067c5827223 */ /* 0x180fe20000010870 */
[--C-:B------:R-:W-:Y:S01]  /*6b30*/  FFMA.FTZ R127, R199, R103, -R112.reuse ;  /* 0x00000067c77f7223 */ /* 0x100fe20000010870 */
[----:B------:R-:W-:Y:S01]  /*6b40*/  FMUL.FTZ R60, R100, R60 ;  /* 0x0000003c643c7220 */ /* 0x000fe20000410000 */
[C---:B------:R-:W-:Y:S03]  /*6b50*/  HMMA.16816.F32.BF16 R24, R96.reuse, R30, R24 ;  /* 0x0000001e6018723c */ /* 0x040fe60000041818 */
[----:B------:R-:W-:Y:S01]  /*6b60*/  MUFU.EX2 R124, R124 ;  /* 0x0000007c007c7308 */ /* 0x000fe20000000800 */
[C---:B------:R-:W-:Y:S01]  /*6b70*/  FMUL.FTZ R30, R0.reuse, R74 ;  /* 0x0000004a001e7220 */ /* 0x040fe20000410000 */
[----:B------:R-:W-:Y:S01]  /*6b80*/  FMUL.FTZ R31, R0, R75 ;  /* 0x0000004b001f7220 */ /* 0x000fe20000410000 */
[----:B------:R-:W-:Y:S01]  /*6b90*/  FMUL.FTZ R61, R100, R61 ;  /* 0x0000003d643d7220 */ /* 0x000fe20000410000 */
[----:B------:R-:W3:Y:S01]  /*6ba0*/  LDSM.16.MT88.4 R72, [R138+0xa000] ;  /* 0x00a000008a48783b */ /* 0x000ee20000004200 */
[C---:B------:R-:W-:Y:S01]  /*6bb0*/  FMUL.FTZ R62, R0.reuse, R62 ;  /* 0x0000003e003e7220 */ /* 0x040fe20000410000 */
[----:B------:R-:W-:Y:S01]  /*6bc0*/  FMUL.FTZ R63, R0, R63 ;  /* 0x0000003f003f7220 */ /* 0x000fe20000410000 */
[C---:B------:R-:W-:Y:S01]  /*6bd0*/  FMUL.FTZ R64, R100.reuse, R64 ;  /* 0x0000004064407220 */ /* 0x040fe20000410000 */
[----:B------:R-:W-:Y:S01]  /*6be0*/  FMUL.FTZ R65, R100, R65 ;  /* 0x0000004164417220 */ /* 0x000fe20000410000 */
[C---:B-1----:R-:W-:Y:S01]  /*6bf0*/  HMMA.16816.F32.BF16 R28, R96.reuse, R88, R28 ;  /* 0x00000058601c723c */ /* 0x042fe2000004181c */
[----:B------:R-:W1:Y:S02]  /*6c00*/  MUFU.EX2 R129, R129 ;  /* 0x0000008100817308 */ /* 0x000e640000000800 */
[C---:B------:R-:W-:Y:S01]  /*6c10*/  FMUL.FTZ R66, R0.reuse, R66 ;  /* 0x0000004200427220 */ /* 0x040fe20000410000 */
[----:B------:R-:W-:Y:S01]  /*6c20*/  FMUL.FTZ R67, R0, R67 ;  /* 0x0000004300437220 */ /* 0x000fe20000410000 */
[-CC-:B------:R-:W-:Y:S01]  /*6c30*/  FFMA.FTZ R132, R185, R103.reuse, -R112.reuse ;  /* 0x00000067b9847223 */ /* 0x180fe20000010870 */
[-CC-:B------:R-:W-:Y:S01]  /*6c40*/  FFMA.FTZ R135, R187, R103.reuse, -R112.reuse ;  /* 0x00000067bb877223 */ /* 0x180fe20000010870 */
[-CC-:B------:R-:W-:Y:S01]  /*6c50*/  FFMA.FTZ R153, R183, R103.reuse, -R112.reuse ;  /* 0x00000067b7997223 */ /* 0x180fe20000010870 */
[C---:B------:R-:W-:Y:S01]  /*6c60*/  HMMA.16816.F32.BF16 R32, R96.reuse, R90, R32 ;  /* 0x0000005a6020723c */ /* 0x040fe20000041820 */
[----:B------:R-:W-:Y:S02]  /*6c70*/  LDSM.16.MT88.4 R88, [R138+0xa800] ;  /* 0x00a800008a58783b */ /* 0x000fe40000004200 */
[----:B------:R-:W-:Y:S01]  /*6c80*/  MUFU.EX2 R130, R130 ;  /* 0x0000008200827308 */ /* 0x000fe20000000800 */
[-C--:B------:R-:W-:Y:S01]  /*6c90*/  FFMA.FTZ R174, R181, R103.reuse, -R112 ;  /* 0x00000067b5ae7223 */ /* 0x080fe20000010870 */
[-C--:B------:R-:W-:Y:S01]  /*6ca0*/  FFMA.FTZ R181, R104, R103.reuse, -R108 ;  /* 0x0000006768b57223 */ /* 0x080fe2000001086c */
[-CC-:B------:R-:W-:Y:S01]  /*6cb0*/  FFMA.FTZ R175, R172, R103.reuse, -R112.reuse ;  /* 0x00000067acaf7223 */ /* 0x180fe20000010870 */
[-CC-:B------:R-:W-:Y:S01]  /*6cc0*/  FFMA.FTZ R177, R170, R103.reuse, -R112.reuse ;  /* 0x00000067aab17223 */ /* 0x180fe20000010870 */
[----:B------:R-:W-:Y:S01]  /*6cd0*/  FFMA.FTZ R112, R111, R103, -R112 ;  /* 0x000000676f707223 */ /* 0x000fe20000010870 */
[C---:B--2---:R-:W-:Y:S04]  /*6ce0*/  HMMA.16816.F32.BF16 R36, R96.reuse, R80, R36 ;  /* 0x000000506024723c */ /* 0x044fe80000041824 */
[----:B------:R2:W-:Y:S01]  /*6cf0*/  MUFU.EX2 R172, R110 ;  /* 0x0000006e00ac7308 */ /* 0x0005e20000000800 */
[C---:B------:R-:W-:Y:S01]  /*6d00*/  FMUL.FTZ R52, R100.reuse, R52 ;  /* 0x0000003464347220 */ /* 0x040fe20000410000 */
[----:B------:R-:W-:Y:S08]  /*6d10*/  FMUL.FTZ R53, R100, R53 ;  /* 0x0000003564357220 */ /* 0x000ff00000410000 */
[----:B------:R4:W-:Y:S01]  /*6d20*/  MUFU.EX2 R178, R112 ;  /* 0x0000007000b27308 */ /* 0x0009e20000000800 */
[C---:B------:R-:W-:Y:S01]  /*6d30*/  FMUL.FTZ R54, R0.reuse, R54 ;  /* 0x0000003600367220 */ /* 0x040fe20000410000 */
[----:B------:R-:W-:Y:S01]  /*6d40*/  FMUL.FTZ R55, R0, R55 ;  /* 0x0000003700377220 */ /* 0x000fe20000410000 */
[C---:B------:R-:W-:Y:S01]  /*6d50*/  HMMA.16816.F32.BF16 R40, R96.reuse, R82, R40 ;  /* 0x000000526028723c */ /* 0x040fe20000041828 */
[----:B------:R-:W-:Y:S06]  /*6d60*/  LDSM.16.MT88.4 R80, [R138+0x8800] ;  /* 0x008800008a50783b */ /* 0x000fec0000004200 */
[----:B------:R-:W5:Y:S01]  /*6d70*/  MUFU.EX2 R127, R127 ;  /* 0x0000007f007f7308 */ /* 0x000f620000000800 */
[C---:B------:R-:W-:Y:S01]  /*6d80*/  FMUL.FTZ R56, R100.reuse, R56 ;  /* 0x0000003864387220 */ /* 0x040fe20000410000 */
[----:B------:R-:W-:Y:S01]  /*6d90*/  FMUL.FTZ R57, R100, R57 ;  /* 0x0000003964397220 */ /* 0x000fe20000410000 */
[C---:B------:R-:W-:Y:S01]  /*6da0*/  FMUL.FTZ R58, R0.reuse, R58 ;  /* 0x0000003a003a7220 */ /* 0x040fe20000410000 */
[----:B------:R-:W-:Y:S06]  /*6db0*/  FMUL.FTZ R59, R0, R59 ;  /* 0x0000003b003b7220 */ /* 0x000fec0000410000 */
[----:B------:R-:W-:Y:S01]  /*6dc0*/  MUFU.EX2 R132, R132 ;  /* 0x0000008400847308 */ /* 0x000fe20000000800 */
[----:B------:R-:W-:Y:S01]  /*6dd0*/  FFMA.FTZ R123, R100, R171, R123 ;  /* 0x000000ab647b7223 */ /* 0x000fe2000001007b */
[----:B--2---:R-:W-:Y:S01]  /*6de0*/  LDSM.16.MT88.4 R108, [R136+0x9800] ;  /* 0x00980000886c783b */ /* 0x004fe20000004200 */
[----:B------:R-:W-:Y:S01]  /*6df0*/  FFMA.FTZ R121, R0, R169, R121 ;  /* 0x000000a900797223 */ /* 0x000fe20000010079 */
[C---:B---3--:R-:W-:Y:S06]  /*6e00*/  HMMA.16816.F32.BF16 R44, R96.reuse, R72, R44 ;  /* 0x00000048602c723c */ /* 0x048fec000004182c */
[----:B------:R-:W-:Y:S01]  /*6e10*/  MUFU.EX2 R135, R135 ;  /* 0x0000008700877308 */ /* 0x000fe20000000800 */
[----:B------:R-:W-:Y:S01]  /*6e20*/  FADD.FTZ R123, R122, R123 ;  /* 0x0000007b7a7b7221 */ /* 0x000fe20000010000 */
[----:B------:R-:W-:Y:S08]  /*6e30*/  FADD.FTZ R118, R118, R121 ;  /* 0x0000007976767221 */ /* 0x000ff00000010000 */
[----:B------:R-:W-:Y:S01]  /*6e40*/  MUFU.EX2 R133, R133 ;  /* 0x0000008500857308 */ /* 0x000fe20000000800 */
[----:B----4-:R-:W-:Y:S01]  /*6e50*/  LDSM.16.MT88.4 R112, [R142+0xb800] ;  /* 0x00b800008e70783b */ /* 0x010fe20000004200 */
[----:B------:R-:W-:Y:S01]  /*6e60*/  FADD.FTZ R120, R120, R123 ;  /* 0x0000007b78787221 */ /* 0x000fe20000010000 */
[C---:B------:R-:W-:Y:S07]  /*6e70*/  HMMA.16816.F32.BF16 R48, R96.reuse, R74, R48 ;  /* 0x0000004a6030723c */ /* 0x040fee0000041830 */
[----:B------:R-:W-:Y:S01]  /*6e80*/  MUFU.EX2 R153, R153 ;  /* 0x0000009900997308 */ /* 0x000fe20000000800 */
[----:B------:R-:W-:Y:S01]  /*6e90*/  FADD.FTZ R117, R117, R118 ;  /* 0x0000007675757221 */ /* 0x000fe20000010000 */
[----:B------:R-:W-:Y:S08]  /*6ea0*/  FADD.FTZ R119, R119, R120 ;  /* 0x0000007877777221 */ /* 0x000ff00000010000 */
[----:B------:R-:W-:Y:S01]  /*6eb0*/  MUFU.EX2 R174, R174 ;  /* 0x000000ae00ae7308 */ /* 0x000fe20000000800 */
[----:B------:R-:W2:Y:S01]  /*6ec0*/  LDSM.16.MT88.4 R72, [R142+0x8800] ;  /* 0x008800008e48783b */ /* 0x000ea20000004200 */
[----:B------:R-:W-:Y:S01]  /*6ed0*/  FADD.FTZ R117, R116, R117 ;  /* 0x0000007574757221 */ /* 0x000fe20000010000 */
[C---:B------:R-:W-:Y:S07]  /*6ee0*/  HMMA.16816.F32.BF16 R52, R96.reuse, R68, R52 ;  /* 0x000000446034723c */ /* 0x040fee0000041834 */
[----:B------:R-:W-:Y:S01]  /*6ef0*/  MUFU.EX2 R173, R173 ;  /* 0x000000ad00ad7308 */ /* 0x000fe20000000800 */
[----:B-1----:R-:W-:Y:S01]  /*6f00*/  F2FP.BF16.F32.PACK_AB R68, R129, R124 ;  /* 0x0000007c8144723e */ /* 0x002fe200000010ff */
[----:B------:R-:W-:Y:S01]  /*6f10*/  FADD.FTZ R124, R124, R119 ;  /* 0x000000777c7c7221 */ /* 0x000fe20000010000 */
[----:B------:R-:W-:Y:S07]  /*6f20*/  F2FP.BF16.F32.PACK_AB R69, R125, R128 ;  /* 0x000000807d45723e */ /* 0x000fee00000010ff */
[----:B------:R-:W-:Y:S01]  /*6f30*/  MUFU.EX2 R176, R176 ;  /* 0x000000b000b07308 */ /* 0x000fe20000000800 */
[----:B------:R-:W-:Y:S01]  /*6f40*/  FADD.FTZ R128, R128, R117 ;  /* 0x0000007580807221 */ /* 0x000fe20000010000 */
[C---:B------:R-:W-:Y:S08]  /*6f50*/  HMMA.16816.F32.BF16 R56, R96.reuse, R70, R56 ;  /* 0x000000466038723c */ /* 0x040ff00000041838 */
[----:B------:R-:W1:Y:S01]  /*6f60*/  MUFU.EX2 R175, R175 ;  /* 0x000000af00af7308 */ /* 0x000e620000000800 */
[----:B-----5:R-:W-:Y:S01]  /*6f70*/  F2FP.BF16.F32.PACK_AB R70, R127, R130 ;  /* 0x000000827f46723e */ /* 0x020fe200000010ff */
[----:B------:R-:W-:Y:S01]  /*6f80*/  FADD.FTZ R129, R129, R124 ;  /* 0x0000007c81817221 */ /* 0x000fe20000010000 */
[----:B------:R-:W-:Y:S07]  /*6f90*/  F2FP.BF16.F32.PACK_AB R71, R131, R126 ;  /* 0x0000007e8347723e */ /* 0x000fee00000010ff */
[----:B------:R-:W-:Y:S01]  /*6fa0*/  MUFU.EX2 R179, R179 ;  /* 0x000000b300b37308 */ /* 0x000fe20000000800 */
[----:B------:R-:W-:Y:S01]  /*6fb0*/  FADD.FTZ R125, R125, R128 ;  /* 0x000000807d7d7221 */ /* 0x000fe20000010000 */
[C---:B------:R-:W-:Y:S08]  /*6fc0*/  HMMA.16816.F32.BF16 R60, R96.reuse, R76, R60 ;  /* 0x0000004c603c723c */ /* 0x040ff0000004183c */
[----:B------:R-:W3:Y:S01]  /*6fd0*/  MUFU.EX2 R170, R106 ;  /* 0x0000006a00aa7308 */ /* 0x000ee20000000800 */
[----:B------:R-:W-:Y:S01]  /*6fe0*/  FADD.FTZ R130, R130, R129 ;  /* 0x0000008182827221 */ /* 0x000fe20000010000 */
[----:B------:R-:W-:Y:S08]  /*6ff0*/  FADD.FTZ R126, R126, R125 ;  /* 0x0000007d7e7e7221 */ /* 0x000ff00000010000 */
[----:B------:R-:W4:Y:S01]  /*7000*/  MUFU.EX2 R177, R177 ;  /* 0x000000b100b17308 */ /* 0x000f220000000800 */
[----:B------:R-:W-:Y:S01]  /*7010*/  FADD.FTZ R127, R127, R130 ;  /* 0x000000827f7f7221 */ /* 0x000fe20000010000 */
[----:B------:R-:W-:Y:S01]  /*7020*/  HMMA.16816.F32.BF16 R64, R96, R78, R64 ;  /* 0x0000004e6040723c */ /* 0x000fe20000041840 */
[----:B------:R-:W5:Y:S07]  /*7030*/  LDSM.16.MT88.4 R76, [R136+0x8800] ;  /* 0x00880000884c783b */ /* 0x000f6e0000004200 */
[----:B------:R-:W-:Y:S01]  /*7040*/  MUFU.EX2 R180, R180 ;  /* 0x000000b400b47308 */ /* 0x000fe20000000800 */
[----:B-1----:R-:W-:Y:S01]  /*7050*/  F2FP.BF16.F32.PACK_AB R104, R175, R172 ;  /* 0x000000acaf68723e */ /* 0x002fe200000010ff */
[----:B------:R-:W-:Y:S01]  /*7060*/  FADD.FTZ R131, R131, R126 ;  /* 0x0000007e83837221 */ /* 0x000fe20000010000 */
[----:B------:R-:W-:Y:S07]  /*7070*/  FADD.FTZ R0, R132, R127 ;  /* 0x0000007f84007221 */ /* 0x000fee0000010000 */
[----:B------:R-:W1:Y:S01]  /*7080*/  MUFU.EX2 R181, R181 ;  /* 0x000000b500b57308 */ /* 0x000e620000000800 */
[----:B---3--:R-:W-:Y:S01]  /*7090*/  F2FP.BF16.F32.PACK_AB R105, R170, R179 ;  /* 0x000000b3aa69723e */ /* 0x008fe200000010ff */
[----:B------:R-:W-:Y:S01]  /*70a0*/  FADD.FTZ R0, R135, R0 ;  /* 0x0000000087007221 */ /* 0x000fe20000010000 */
[----:B----4-:R-:W-:Y:S01]  /*70b0*/  F2FP.BF16.F32.PACK_AB R106, R178, R177 ;  /* 0x000000b1b26a723e */ /* 0x010fe200000010ff */
[C---:B--2---:R-:W-:Y:S05]  /*70c0*/  HMMA.16816.F32.BF16 R4, R68.reuse, R72, R4 ;  /* 0x000000484404723c */ /* 0x044fea0000041804 */
[----:B-1----:R-:W-:Y:S03]  /*70d0*/  F2FP.BF16.F32.PACK_AB R107, R181, R180 ;  /* 0x000000b4b56b723e */ /* 0x002fe600000010ff */
        /* <DEDUP_REMOVED lines=19> */
[----:B------:R-:W-:Y:S07]  /*7210*/  LDSM.16.MT88.4 R80, [R138+0xb000] ;  /* 0x00b000008a50783b */ /* 0x000fee0000004200 */
[C---:B-1----:R-:W-:Y:S08]  /*7220*/  HMMA.16816.F32.BF16 R60, R68.reuse, R72, R60 ;  /* 0x00000048443c723c */ /* 0x042ff0000004183c */
[----:B------:R-:W-:Y:S01]  /*7230*/  HMMA.16816.F32.BF16 R64, R68, R74, R64 ;  /* 0x0000004a4440723c */ /* 0x000fe20000041840 */
[----:B------:R-:W1:Y:S02]  /*7240*/  LDSM.16.MT88.4 R72, [R136+0x9000] ;  /* 0x009000008848783b */ /* 0x000e640000004200 */
[----:B------:R-:W-:Y:S02]  /*7250*/  F2FP.BF16.F32.PACK_AB R68, R135, R132 ;  /* 0x000000848744723e */ /* 0x000fe400000010ff */
[C---:B------:R-:W-:Y:S01]  /*7260*/  F2FP.BF16.F32.PACK_AB R69, R133.reuse, R134 ;  /* 0x000000868545723e */ /* 0x040fe200000010ff */
[----:B------:R-:W-:Y:S01]  /*7270*/  FADD.FTZ R134, R134, R131 ;  /* 0x0000008386867221 */ /* 0x000fe20000010000 */
[----:B------:R-:W-:Y:S02]  /*7280*/  F2FP.BF16.F32.PACK_AB R70, R174, R153 ;  /* 0x00000099ae46723e */ /* 0x000fe400000010ff */
[C---:B------:R-:W-:Y:S01]  /*7290*/  F2FP.BF16.F32.PACK_AB R71, R176.reuse, R173 ;  /* 0x000000adb047723e */ /* 0x040fe200000010ff */
[----:B------:R-:W-:Y:S04]  /*72a0*/  FADD.FTZ R134, R133, R134 ;  /* 0x0000008685867221 */ /* 0x000fe80000010000 */
[----:B------:R-:W-:Y:S02]  /*72b0*/  FADD.FTZ R173, R173, R134 ;  /* 0x00000086adad7221 */ /* 0x000fe40000010000 */
[C---:B------:R-:W-:Y:S03]  /*72c0*/  HMMA.16816.F32.BF16 R4, R68.reuse, R76, R4 ;  /* 0x0000004c4404723c */ /* 0x040fe60000041804 */
[----:B------:R-:W-:Y:S04]  /*72d0*/  FADD.FTZ R176, R176, R173 ;  /* 0x000000adb0b07221 */ /* 0x000fe80000010000 */
[----:B------:R-:W-:Y:S01]  /*72e0*/  FADD.FTZ R179, R179, R176 ;  /* 0x000000b0b3b37221 */ /* 0x000fe20000010000 */
[C---:B------:R-:W-:Y:S01]  /*72f0*/  HMMA.16816.F32.BF16 R8, R68.reuse, R78, R8 ;  /* 0x0000004e4408723c */ /* 0x040fe20000041808 */
[----:B------:R-:W2:Y:S02]  /*7300*/  LDSM.16.MT88.4 R76, [R142+0xb000] ;  /* 0x00b000008e4c783b */ /* 0x000ea40000004200 */
[----:B------:R-:W-:Y:S04]  /*7310*/  FADD.FTZ R179, R170, R179 ;  /* 0x000000b3aab37221 */ /* 0x000fe80000010000 */
[----:B------:R-:W-:Y:S01]  /*7320*/  FADD.FTZ R180, R180, R179 ;  /* 0x000000b3b4b47221 */ /* 0x000fe20000010000 */
[C---:B------:R-:W-:Y:S03]  /*7330*/  HMMA.16816.F32.BF16 R12, R68.reuse, R84, R12 ;  /* 0x00000054440c723c */ /* 0x040fe6000004180c */
[----:B------:R-:W-:Y:S05]  /*7340*/  FADD.FTZ R169, R181, R180 ;  /* 0x000000b4b5a97221 */ /* 0x000fea0000010000 */
[C---:B------:R-:W-:Y:S01]  /*7350*/  HMMA.16816.F32.BF16 R16, R68.reuse, R86, R16 ;  /* 0x000000564410723c */ /* 0x040fe20000041810 */
[----:B------:R-:W4:Y:S07]  /*7360*/  LDSM.16.MT88.4 R84, [R137+0xb000] ;  /* 0x00b000008954783b */ /* 0x000f2e0000004200 */
[C---:B---3--:R-:W-:Y:S08]  /*7370*/  HMMA.16816.F32.BF16 R20, R68.reuse, R88, R20 ;  /* 0x000000584414723c */ /* 0x048ff00000041814 */
[C---:B------:R-:W-:Y:S01]  /*7380*/  HMMA.16816.F32.BF16 R24, R68.reuse, R90, R24 ;  /* 0x0000005a4418723c */ /* 0x040fe20000041818 */
[----:B------:R-:W3:Y:S07]  /*7390*/  LDSM.16.MT88.4 R88, [R136+0xb000] ;  /* 0x00b000008858783b */ /* 0x000eee0000004200 */
[C---:B-1----:R-:W-:Y:S08]  /*73a0*/  HMMA.16816.F32.BF16 R28, R68.reuse, R72, R28 ;  /* 0x00000048441c723c */ /* 0x042ff0000004181c */
[C---:B------:R-:W-:Y:S08]  /*73b0*/  HMMA.16816.F32.BF16 R32, R68.reuse, R74, R32 ;  /* 0x0000004a4420723c */ /* 0x040ff00000041820 */
[C---:B--2---:R-:W-:Y:S08]  /*73c0*/  HMMA.16816.F32.BF16 R36, R68.reuse, R76, R36 ;  /* 0x0000004c4424723c */ /* 0x044ff00000041824 */
[C---:B------:R-:W-:Y:S01]  /*73d0*/  HMMA.16816.F32.BF16 R40, R68.reuse, R78, R40 ;  /* 0x0000004e4428723c */ /* 0x040fe20000041828 */
[----:B------:R-:W-:Y:S07]  /*73e0*/  LDSM.16.MT88.4 R76, [R137+0x9800] ;  /* 0x00980000894c783b */ /* 0x000fee0000004200 */
[C---:B------:R-:W-:Y:S08]  /*73f0*/  HMMA.16816.F32.BF16 R44, R68.reuse, R80, R44 ;  /* 0x00000050442c723c */ /* 0x040ff0000004182c */
[C---:B------:R-:W-:Y:S08]  /*7400*/  HMMA.16816.F32.BF16 R48, R68.reuse, R82, R48 ;  /* 0x000000524430723c */ /* 0x040ff00000041830 */
[C---:B----4-:R-:W-:Y:S08]  /*7410*/  HMMA.16816.F32.BF16 R52, R68.reuse, R84, R52 ;  /* 0x000000544434723c */ /* 0x050ff00000041834 */
[C---:B------:R-:W-:Y:S01]  /*7420*/  HMMA.16816.F32.BF16 R56, R68.reuse, R86, R56 ;  /* 0x000000564438723c */ /* 0x040fe20000041838 */
[----:B------:R-:W1:Y:S07]  /*7430*/  LDSM.16.MT88.4 R84, [R138+0x9800] ;  /* 0x009800008a54783b */ /* 0x000e6e0000004200 */
[C---:B---3--:R-:W-:Y:S08]  /*7440*/  HMMA.16816.F32.BF16 R60, R68.reuse, R88, R60 ;  /* 0x00000058443c723c */ /* 0x048ff0000004183c */
[----:B------:R-:W-:Y:S08]  /*7450*/  HMMA.16816.F32.BF16 R64, R68, R90, R64 ;  /* 0x0000005a4440723c */ /* 0x000ff00000041840 */
[C---:B------:R-:W-:Y:S01]  /*7460*/  HMMA.16816.F32.BF16 R96, R104.reuse, R92, R4 ;  /* 0x0000005c6860723c */ /* 0x040fe20000041804 */
[----:B------:R-:W2:Y:S07]  /*7470*/  LDSM.16.MT88.4 R4, [R138+0xb800] ;  /* 0x00b800008a04783b */ /* 0x000eae0000004200 */
[C---:B------:R-:W-:Y:S01]  /*7480*/  HMMA.16816.F32.BF16 R92, R104.reuse, R94, R8 ;  /* 0x0000005e685c723c */ /* 0x040fe20000041808 */
[----:B------:R-:W3:Y:S07]  /*7490*/  LDSM.16.MT88.4 R8, [R137+0xb800] ;  /* 0x00b800008908783b */ /* 0x000eee0000004200 */
[C---:B-1----:R-:W-:Y:S01]  /*74a0*/  HMMA.16816.F32.BF16 R88, R104.reuse, R84, R12 ;  /* 0x000000546858723c */ /* 0x042fe2000004180c */
[----:B------:R-:W1:Y:S07]  /*74b0*/  LDSM.16.MT88.4 R12, [R136+0xb800] ;  /* 0x00b80000880c783b */ /* 0x000e6e0000004200 */
[C---:B------:R-:W-:Y:S08]  /*74c0*/  HMMA.16816.F32.BF16 R84, R104.reuse, R86, R16 ;  /* 0x000000566854723c */ /* 0x040ff00000041810 */
[C---:B------:R-:W-:Y:S08]  /*74d0*/  HMMA.16816.F32.BF16 R80, R104.reuse, R76, R20 ;  /* 0x0000004c6850723c */ /* 0x040ff00000041814 */
[C---:B------:R-:W-:Y:S08]  /*74e0*/  HMMA.16816.F32.BF16 R76, R104.reuse, R78, R24 ;  /* 0x0000004e684c723c */ /* 0x040ff00000041818 */
[C---:B------:R-:W-:Y:S03]  /*74f0*/  HMMA.16816.F32.BF16 R72, R104.reuse, R108, R28 ;  /* 0x0000006c6848723c */ /* 0x040fe6000004181c */
[----:B------:R-:W-:Y:S05]  /*7500*/  MOV R109, R102 ;  /* 0x00000066006d7202 */ /* 0x000fea0000000f00 */
[C---:B------:R-:W-:Y:S08]  /*7510*/  HMMA.16816.F32.BF16 R68, R104.reuse, R110, R32 ;  /* 0x0000006e6844723c */ /* 0x040ff00000041820 */
[C---:B------:R-:W-:Y:S08]  /*7520*/  HMMA.16816.F32.BF16 R36, R104.reuse, R112, R36 ;  /* 0x000000706824723c */ /* 0x040ff00000041824 */
[C---:B------:R-:W-:Y:S08]  /*7530*/  HMMA.16816.F32.BF16 R40, R104.reuse, R114, R40 ;  /* 0x000000726828723c */ /* 0x040ff00000041828 */
[C---:B--2---:R-:W-:Y:S03]  /*7540*/  HMMA.16816.F32.BF16 R44, R104.reuse, R4, R44 ;  /* 0x00000004682c723c */ /* 0x044fe6000004182c */
[----:B------:R-:W-:Y:S04]  /*7550*/  FADD.FTZ R5, R153, R0 ;  /* 0x0000000099057221 */ /* 0x000fe80000010000 */
[----:B------:R-:W-:Y:S01]  /*7560*/  FADD.FTZ R5, R174, R5 ;  /* 0x00000005ae057221 */ /* 0x000fe20000010000 */
[C---:B------:R-:W-:Y:S03]  /*7570*/  HMMA.16816.F32.BF16 R48, R104.reuse, R6, R48 ;  /* 0x000000066830723c */ /* 0x040fe60000041830 */
[----:B------:R-:W-:Y:S04]  /*7580*/  FADD.FTZ R0, R172, R5 ;  /* 0x00000005ac007221 */ /* 0x000fe80000010000 */
[----:B------:R-:W-:Y:S01]  /*7590*/  FADD.FTZ R0, R175, R0 ;  /* 0x00000000af007221 */ /* 0x000fe20000010000 */
[C---:B---3--:R-:W-:Y:S03]  /*75a0*/  HMMA.16816.F32.BF16 R52, R104.reuse, R8, R52 ;  /* 0x000000086834723c */ /* 0x048fe60000041834 */
[----:B------:R-:W-:Y:S01]  /*75b0*/  FADD.FTZ R171, R177, R0 ;  /* 0x00000000b1ab7221 */ /* 0x000fe20000010000 */
[----:B------:R-:W-:Y:S03]  /*75c0*/  MOV R0, R101 ;  /* 0x0000006500007202 */ /* 0x000fe60000000f00 */
[----:B------:R-:W-:Y:S01]  /*75d0*/  FADD.FTZ R171, R178, R171 ;  /* 0x000000abb2ab7221 */ /* 0x000fe20000010000 */
[C---:B------:R-:W-:Y:S08]  /*75e0*/  HMMA.16816.F32.BF16 R56, R104.reuse, R10, R56 ;  /* 0x0000000a6838723c */ /* 0x040ff00000041838 */
[C---:B-1----:R-:W-:Y:S08]  /*75f0*/  HMMA.16816.F32.BF16 R60, R104.reuse, R12, R60 ;  /* 0x0000000c683c723c */ /* 0x042ff0000004183c */
[----:B------:R-:W-:Y:S01]  /*7600*/  HMMA.16816.F32.BF16 R64, R104, R14, R64 ;  /* 0x0000000e6840723c */ /* 0x000fe20000041840 */
[----:B------:R-:W-:Y:S08]  /*7610*/  @!UPT UIADD3 URZ, UPT, UPT, URZ, URZ, URZ ;  /* 0x000000fffffff290 */ /* 0x000ff0000fffe0ff */
[----:B------:R-:W-:Y:S11]  /*7620*/  @P1 BRA `(.L_x_8729) ;  /* 0xffffffd400541947 */ /* 0x000ff6000383ffff */
.L_x_8722:
        /* <DEDUP_REMOVED lines=11> */
.L_x_8744:
[----:B------:R-:W2:Y:S01]  /*76e0*/  MUFU.RCP R0, R7 ;  /* 0x0000000700007308 */ /* 0x000ea20000001000 */
[----:B------:R-:W-:Y:S01]  /*76f0*/  FSETP.NE.FTZ.AND P1, PT, R7, RZ, PT ;  /* 0x000000ff0700720b */ /* 0x000fe20003f35000 */
[----:B----4-:R-:W-:Y:S01]  /*7700*/  FADD.FTZ R10, R9, R10 ;  /* 0x0000000a090a7221 */ /* 0x010fe20000010000 */
[----:B------:R-:W4:Y:S01]  /*7710*/  S2UR UR6, SR_CgaCtaId ;  /* 0x00000000000679c3 */ /* 0x000f220000008800 */
[----:B------:R-:W-:-:S03]  /*7720*/  UMOV UR7, 0x400 ;  /* 0x0000040000077882 */ /* 0x000fc60000000000 */
[----:B------:R-:W-:Y:S01]  /*7730*/  FSETP.NE.FTZ.AND P0, PT, R10, RZ, PT ;  /* 0x000000ff0a00720b */ /* 0x000fe20003f15000 */
[----:B------:R-:W1:Y:S01]  /*7740*/  MUFU.RCP R4, R10 ;  /* 0x0000000a00047308 */ /* 0x000e620000001000 */
[----:B--2---:R-:W-:-:S05]  /*7750*/  FSEL R0, R0, 1, P1 ;  /* 0x3f80000000007808 */ /* 0x004fca0000800000 */
        /* <DEDUP_REMOVED lines=32> */
[----:B-1----:R-:W-:Y:S01]  /*7960*/  FSEL R4, R4, 1, P0 ;  /* 0x3f80000004047808 */ /* 0x002fe20000000000 */
[----:B------:R-:W1:Y:S01]  /*7970*/  S2R R0, SR_TID.X ;  /* 0x0000000000007919 */ /* 0x000e620000002100 */
[----:B----4-:R-:W-:Y:S01]  /*7980*/  ULEA UR6, UR6, UR7, 0x18 ;  /* 0x0000000706067291 */ /* 0x010fe2000f8ec0ff */
        /* <DEDUP_REMOVED lines=29> */
[----:B-1----:R-:W-:Y:S01]  /*7b60*/  SHF.L.U32 R8, R0, 0x1, RZ ;  /* 0x0000000100087819 */ /* 0x002fe200000006ff */
[----:B------:R-:W-:Y:S01]  /*7b70*/  FMUL.FTZ R62, R4, R62 ;  /* 0x0000003e043e7220 */ /* 0x000fe20000410000 */
[----:B---3--:R-:W-:Y:S01]  /*7b80*/  SHF.L.U32 R9, R0, 0x4, RZ ;  /* 0x0000000400097819 */ /* 0x008fe200000006ff */
[C---:B------:R-:W-:Y:S01]  /*7b90*/  FMUL.FTZ R63, R4.reuse, R63 ;  /* 0x0000003f043f7220 */ /* 0x040fe20000410000 */
[C---:B------:R-:W-:Y:S01]  /*7ba0*/  FMUL.FTZ R66, R4.reuse, R66 ;  /* 0x0000004204427220 */ /* 0x040fe20000410000 */
[----:B------:R-:W-:Y:S01]  /*7bb0*/  FMUL.FTZ R67, R4, R67 ;  /* 0x0000004304437220 */ /* 0x000fe20000410000 */
[----:B------:R-:W-:-:S02]  /*7bc0*/  SHF.L.U32 R4, R0, 0x5, RZ ;  /* 0x0000000500047819 */ /* 0x000fc400000006ff */
[----:B------:R-:W-:Y:S02]  /*7bd0*/  LOP3.LUT R5, R8, 0x6, RZ, 0xc0, !PT ;  /* 0x0000000608057812 */ /* 0x000fe400078ec0ff */
[----:B------:R-:W-:Y:S02]  /*7be0*/  LOP3.LUT R9, R9, 0x1c0, RZ, 0xc0, !PT ;  /* 0x000001c009097812 */ /* 0x000fe400078ec0ff */
[C---:B------:R-:W-:Y:S02]  /*7bf0*/  LOP3.LUT P2, RZ, R0.reuse, 0x4, RZ, 0xc0, !PT ;  /* 0x0000000400ff7812 */ /* 0x040fe4000784c0ff */
[----:B------:R-:W-:Y:S02]  /*7c00*/  LOP3.LUT R4, R5, 0x7c00, R4, 0xf8, !PT ;  /* 0x00007c0005047812 */ /* 0x000fe400078ef804 */
[----:B------:R-:W-:Y:S02]  /*7c10*/  LOP3.LUT R9, R9, 0x38, R8, 0xf8, !PT ;  /* 0x0000003809097812 */ /* 0x000fe400078ef808 */
[----:B------:R-:W-:-:S02]  /*7c20*/  R2P PR, R0, 0x18 ;  /* 0x0000001800007804 */ /* 0x000fc40000000000 */
[----:B------:R-:W-:Y:S02]  /*7c30*/  LOP3.LUT R9, R4, R9, RZ, 0xfc, !PT ;  /* 0x0000000904097212 */ /* 0x000fe400078efcff */
[----:B------:R-:W-:Y:S02]  /*7c40*/  MOV R4, 0x20 ;  /* 0x0000002000047802 */ /* 0x000fe40000000f00 */
[----:B------:R-:W-:Y:S02]  /*7c50*/  MOV R5, 0x10 ;  /* 0x0000001000057802 */ /* 0x000fe40000000f00 */
[----:B------:R-:W-:Y:S02]  /*7c60*/  LEA R9, R9, UR6, 0x1 ;  /* 0x0000000609097c11 */ /* 0x000fe4000f8e08ff */
[----:B------:R-:W-:Y:S02]  /*7c70*/  SEL R4, R4, 0xffffffe0, !P3 ;  /* 0xffffffe004047807 */ /* 0x000fe40005800000 */
[----:B------:R-:W-:Y:S01]  /*7c80*/  SEL R5, R5, 0xfffffff0, !P2 ;  /* 0xfffffff005057807 */ /* 0x000fe20005000000 */
[C---:B------:R-:W-:Y:S01]  /*7c90*/  VIADD R15, R9.reuse, 0x40 ;  /* 0x00000040090f7836 */ /* 0x040fe20000000000 */
[----:B------:R-:W-:Y:S01]  /*7ca0*/  IADD3 R13, PT, PT, R4, R9, RZ ;  /* 0x00000009040d7210 */ /* 0x000fe20007ffe0ff */
[----:B------:R-:W-:Y:S01]  /*7cb0*/  STS [R9], R96 ;  /* 0x0000006009007388 */ /* 0x000fe20000000800 */
[----:B------:R-:W-:-:S02]  /*7cc0*/  @P4 IADD3 R15, PT, PT, R9, -0x40, RZ ;  /* 0xffffffc0090f4810 */ /* 0x000fc40007ffe0ff */
[----:B------:R-:W-:Y:S02]  /*7cd0*/  F2FP.BF16.F32.PACK_AB R98, R99, R98 ;  /* 0x000000626362723e */ /* 0x000fe400000010ff */
[----:B------:R-:W-:Y:S02]  /*7ce0*/  F2FP.BF16.F32.PACK_AB R92, R93, R92 ;  /* 0x0000005c5d5c723e */ /* 0x000fe400000010ff */
[----:B------:R-:W-:Y:S01]  /*7cf0*/  F2FP.BF16.F32.PACK_AB R94, R95, R94 ;  /* 0x0000005e5f5e723e */ /* 0x000fe200000010ff */
[----:B------:R-:W-:Y:S01]  /*7d00*/  STS [R9+0x400], R98 ;  /* 0x0004006209007388 */ /* 0x000fe20000000800 */
[----:B------:R-:W-:Y:S02]  /*7d10*/  IADD3 R11, PT, PT, R5, R9, RZ ;  /* 0x00000009050b7210 */ /* 0x000fe40007ffe0ff */
[----:B------:R-:W-:Y:S02]  /*7d20*/  F2FP.BF16.F32.PACK_AB R88, R89, R88 ;  /* 0x000000585958723e */ /* 0x000fe400000010ff */
[----:B------:R-:W-:Y:S01]  /*7d30*/  F2FP.BF16.F32.PACK_AB R90, R91, R90 ;  /* 0x0000005a5b5a723e */ /* 0x000fe200000010ff */
[----:B------:R-:W-:Y:S01]  /*7d40*/  STS [R11], R92 ;  /* 0x0000005c0b007388 */ /* 0x000fe20000000800 */
[----:B------:R-:W-:-:S02]  /*7d50*/  F2FP.BF16.F32.PACK_AB R84, R85, R84 ;  /* 0x000000545554723e */ /* 0x000fc400000010ff */
[----:B------:R-:W-:Y:S01]  /*7d60*/  F2FP.BF16.F32.PACK_AB R86, R87, R86 ;  /* 0x000000565756723e */ /* 0x000fe200000010ff */
[----:B------:R-:W-:Y:S01]  /*7d70*/  STS [R11+0x400], R94 ;  /* 0x0004005e0b007388 */ /* 0x000fe20000000800 */
[----:B------:R-:W-:Y:S02]  /*7d80*/  IADD3 R17, PT, PT, R5, R13, RZ ;  /* 0x0000000d05117210 */ /* 0x000fe40007ffe0ff */
[----:B------:R-:W-:Y:S01]  /*7d90*/  IADD3 R19, PT, PT, R4, R15, RZ ;  /* 0x0000000f04137210 */ /* 0x000fe20007ffe0ff */
[----:B------:R-:W-:Y:S01]  /*7da0*/  STS [R13], R88 ;  /* 0x000000580d007388 */ /* 0x000fe20000000800 */
[----:B------:R-:W-:Y:S02]  /*7db0*/  F2FP.BF16.F32.PACK_AB R80, R81, R80 ;  /* 0x000000505150723e */ /* 0x000fe400000010ff */
[----:B------:R-:W-:Y:S01]  /*7dc0*/  F2FP.BF16.F32.PACK_AB R82, R83, R82 ;  /* 0x000000525352723e */ /* 0x000fe200000010ff */
[----:B------:R-:W-:Y:S01]  /*7dd0*/  STS [R13+0x400], R90 ;  /* 0x0004005a0d007388 */ /* 0x000fe20000000800 */
[----:B------:R-:W-:-:S02]  /*7de0*/  F2FP.BF16.F32.PACK_AB R76, R77, R76 ;  /* 0x0000004c4d4c723e */ /* 0x000fc400000010ff */
[----:B------:R-:W-:Y:S01]  /*7df0*/  F2FP.BF16.F32.PACK_AB R78, R79, R78 ;  /* 0x0000004e4f4e723e */ /* 0x000fe200000010ff */
[----:B------:R-:W-:Y:S01]  /*7e00*/  STS [R17], R84 ;  /* 0x0000005411007388 */ /* 0x000fe20000000800 */
[----:B------:R-:W-:Y:S02]  /*7e10*/  IADD3 R21, PT, PT, R5, R15, RZ ;  /* 0x0000000f05157210 */ /* 0x000fe40007ffe0ff */
[----:B------:R-:W-:Y:S01]  /*7e20*/  F2FP.BF16.F32.PACK_AB R72, R73, R72 ;  /* 0x000000484948723e */ /* 0x000fe200000010ff */
[----:B------:R-:W-:Y:S01]  /*7e30*/  STS [R17+0x400], R86 ;  /* 0x0004005611007388 */ /* 0x000fe20000000800 */
[----:B------:R-:W-:Y:S02]  /*7e40*/  F2FP.BF16.F32.PACK_AB R74, R75, R74 ;  /* 0x0000004a4b4a723e */ /* 0x000fe400000010ff */
[----:B------:R-:W-:Y:S01]  /*7e50*/  F2FP.BF16.F32.PACK_AB R68, R69, R68 ;  /* 0x000000444544723e */ /* 0x000fe200000010ff */
[----:B------:R-:W-:Y:S01]  /*7e60*/  STS [R15], R80 ;  /* 0x000000500f007388 */ /* 0x000fe20000000800 */
[----:B------:R-:W-:-:S02]  /*7e70*/  F2FP.BF16.F32.PACK_AB R70, R71, R70 ;  /* 0x000000464746723e */ /* 0x000fc400000010ff */
[----:B------:R-:W-:Y:S01]  /*7e80*/  IADD3 R5, PT, PT, R5, R19, RZ ;  /* 0x0000001305057210 */ /* 0x000fe20007ffe0ff */
        /* <DEDUP_REMOVED lines=41> */
[----:B-1----:R-:W4:Y:S04]  /*8120*/  LD.E.64 R48, desc[UR4][R2.64+0x88] ;  /* 0x0000880402307980 */ /* 0x002f28000c101b00 */
[----:B--2---:R-:W2:Y:S04]  /*8130*/  LD.E.64 R14, desc[UR4][R2.64+0x90] ;  /* 0x00009004020e7980 */ /* 0x004ea8000c101b00 */
[----:B------:R1:W5:Y:S04]  /*8140*/  LD.E.64 R44, desc[UR4][R2.64+0xa0] ;  /* 0x0000a004022c7980 */ /* 0x000368000c101b00 */
[----:B------:R-:W2:Y:S04]  /*8150*/  @!P3 LD.E.64 R50, desc[UR4][R2.64+0x80] ;  /* 0x000080040232b980 */ /* 0x000ea8000c101b00 */
[----:B------:R1:W5:Y:S01]  /*8160*/  LD.E.64 R46, desc[UR4][R2.64+0x70] ;  /* 0x00007004022e7980 */ /* 0x000362000c101b00 */
[----:B---3--:R-:W3:Y:S01]  /*8170*/  S2R R5, SR_TID.X ;  /* 0x0000000000057919 */ /* 0x008ee20000002100 */
[----:B----4-:R-:W-:-:S13]  /*8180*/  ISETP.NE.AND P6, PT, R4, RZ, PT ;  /* 0x000000ff0400720c */ /* 0x010fda0003fc5270 */
[----:B------:R-:W4:Y:S04]  /*8190*/  @!P6 LD.E R8, desc[UR4][R2.64+0x60] ;  /* 0x000060040208e980 */ /* 0x000f28000c101900 */
[----:B------:R-:W4:Y:S01]  /*81a0*/  @!P6 LD.E R39, desc[UR4][R2.64+0xb4] ;  /* 0x0000b4040227e980 */ /* 0x000f22000c101900 */
[----:B---3--:R-:W-:Y:S01]  /*81b0*/  SHF.L.U32 R11, R5, 0x3, RZ ;  /* 0x00000003050b7819 */ /* 0x008fe200000006ff */
[----:B------:R3:W1:Y:S01]  /*81c0*/  @P1 MUFU.LG2 R13, R7 ;  /* 0x00000007000d1308 */ /* 0x0006620000000c00 */
[----:B------:R-:W-:Y:S01]  /*81d0*/  MOV R19, RZ ;  /* 0x000000ff00137202 */ /* 0x000fe20000000f00 */
[----:B------:R-:W-:Y:S01]  /*81e0*/  @P3 IMAD.WIDE.U32 R16, R48, R162, RZ ;  /* 0x000000a230103225 */ /* 0x000fe200078e00ff */
[----:B------:R-:W-:-:S03]  /*81f0*/  LOP3.LUT R18, R11, 0x38, RZ, 0xc0, !PT ;  /* 0x000000380b127812 */ /* 0x000fc600078ec0ff */
[-C--:B--2---:R-:W-:Y:S02]  /*8200*/  @!P3 IMAD R9, R51, R158.reuse, RZ ;  /* 0x0000009e3309b224 */ /* 0x084fe400078e02ff */
[----:B------:R-:W2:Y:S01]  /*8210*/  @P0 MUFU.LG2 R10, R10 ;  /* 0x0000000a000a0308 */ /* 0x000ea20000000c00 */
[----:B------:R-:W-:Y:S01]  /*8220*/  @!P3 IMAD.WIDE.U32 R50, R50, R158, RZ ;  /* 0x0000009e3232b225 */ /* 0x000fe200078e00ff */
[----:B------:R-:W-:-:S03]  /*8230*/  @P3 MOV R50, R16 ;  /* 0x0000001000323202 */ /* 0x000fc60000000f00 */
[----:B------:R-:W-:Y:S02]  /*8240*/  @P3 IMAD R12, R49, R162, RZ ;  /* 0x000000a2310c3224 */ /* 0x000fe400078e02ff */
[----:B------:R-:W-:Y:S01]  /*8250*/  IMAD.WIDE.U32 R18, R160, R48, R18 ;  /* 0x00000030a0127225 */ /* 0x000fe200078e0012 */
[----:B------:R-:W-:-:S03]  /*8260*/  @!P3 IADD3 R9, PT, PT, R51, R9, RZ ;  /* 0x000000093309b210 */ /* 0x000fc60007ffe0ff */
[----:B---3--:R-:W-:Y:S02]  /*8270*/  IMAD R7, R49, R160, RZ ;  /* 0x000000a031077224 */ /* 0x008fe400078e02ff */
[-C--:B------:R-:W-:Y:S02]  /*8280*/  IMAD R11, R15, R157.reuse, RZ ;  /* 0x0000009d0f0b7224 */ /* 0x080fe400078e02ff */
[----:B------:R-:W-:Y:S01]  /*8290*/  IMAD.WIDE.U32 R20, R14, R157, RZ ;  /* 0x0000009d0e147225 */ /* 0x000fe200078e00ff */
[----:B------:R-:W-:Y:S02]  /*82a0*/  @P3 IADD3 R9, PT, PT, R17, R12, RZ ;  /* 0x0000000c11093210 */ /* 0x000fe40007ffe0ff */
[----:B------:R-:W-:Y:S02]  /*82b0*/  IADD3 R12, PT, PT, R19, R7, RZ ;  /* 0x00000007130c7210 */ /* 0x000fe40007ffe0ff */
[----:B------:R-:W-:Y:S02]  /*82c0*/  IADD3 R11, PT, PT, R21, R11, RZ ;  /* 0x0000000b150b7210 */ /* 0x000fe40007ffe0ff */
[----:B------:R-:W-:Y:S01]  /*82d0*/  IADD3 R50, P5, P4, R20, R18, R50 ;  /* 0x0000001214327210 */ /* 0x000fe20007cbe032 */
[----:B-1----:R-:W-:Y:S01]  /*82e0*/  @P1 FMUL.FTZ R13, R13, 0.69314718246459960938 ;  /* 0x3f3172180d0d1820 */ /* 0x002fe20000410000 */
[----:B------:R-:W-:-:S02]  /*82f0*/  SHF.R.U32.HI R5, RZ, 0x3, R5 ;  /* 0x00000003ff057819 */ /* 0x000fc40000011605 */
[----:B------:R-:W-:Y:S02]  /*8300*/  IADD3.X R51, PT, PT, R11, R12, R9, P5, P4 ;  /* 0x0000000c0b337210 */ /* 0x000fe40002fe8409 */
[--C-:B------:R-:W-:Y:S01]  /*8310*/  SHF.R.U32.HI R9, RZ, 0x1, R0.reuse ;  /* 0x00000001ff097819 */ /* 0x100fe20000011600 */
[----:B------:R-:W-:Y:S01]  /*8320*/  IMAD.MOV.U32 R4, RZ, RZ, 0x7f800000 ;  /* 0x7f800000ff047424 */ /* 0x000fe200078e00ff */
[C---:B------:R-:W-:Y:S01]  /*8330*/  IADD3 R7, PT, PT, R5.reuse, 0x30, RZ ;  /* 0x0000003005077810 */ /* 0x040fe20007ffe0ff */
[----:B-----5:R-:W-:Y:S01]  /*8340*/  @P1 FFMA.FTZ R4, R6, R102, R13 ;  /* 0x0000006606041223 */ /* 0x020fe2000001000d */
[----:B------:R-:W-:Y:S01]  /*8350*/  LOP3.LUT P5, RZ, R0, 0x3, RZ, 0xc0, !PT ;  /* 0x0000000300ff7812 */ /* 0x000fe200078ac0ff */
[----:B------:R-:W-:Y:S01]  /*8360*/  VIADD R15, R5, 0x10 ;  /* 0x00000010050f7836 */ /* 0x000fe20000000000 */
[----:B------:R-:W-:Y:S02]  /*8370*/  SHF.R.U32.HI R37, RZ, 0x2, R0 ;  /* 0x00000002ff257819 */ /* 0x000fe40000011600 */
[----:B------:R-:W-:Y:S01]  /*8380*/  LOP3.LUT R0, R9, 0x30, RZ, 0xc0, !PT ;  /* 0x0000003009007812 */ /* 0x000fe200078ec0ff */
[----:B--2---:R-:W-:Y:S01]  /*8390*/  @P0 FMUL.FTZ R9, R10, 0.69314718246459960938 ;  /* 0x3f3172180a090820 */ /* 0x004fe20000410000 */
[----:B------:R-:W-:-:S02]  /*83a0*/  IADD3 R13, PT, PT, R5, 0x20, RZ ;  /* 0x00000020050d7810 */ /* 0x000fc40007ffe0ff */
[-C--:B------:R-:W-:Y:S02]  /*83b0*/  ISETP.GE.AND P4, PT, R7, R150.reuse, PT ;  /* 0x000000960700720c */ /* 0x080fe40003f86270 */
[----:B------:R-:W-:Y:S01]  /*83c0*/  MOV R7, 0x7f800000 ;  /* 0x7f80000000077802 */ /* 0x000fe20000000f00 */
[----:B------:R-:W-:Y:S01]  /*83d0*/  @P0 FFMA.FTZ R7, R6, R101, R9 ;  /* 0x0000006506070223 */ /* 0x000fe20000010009 */
[-C--:B------:R-:W-:Y:S02]  /*83e0*/  ISETP.GE.AND P2, PT, R15, R150.reuse, PT ;  /* 0x000000960f00720c */ /* 0x080fe40003f46270 */
        /* <DEDUP_REMOVED lines=10> */
.L_x_8731:
        /* <DEDUP_REMOVED lines=23> */
.L_x_8733:
[----:B------:R-:W-:Y:S05]  /*8600*/  BSYNC.RECONVERGENT B0 ;  /* 0x0000000000007941 */ /* 0x000fea0003800200 */
.L_x_8732:
        /* <DEDUP_REMOVED lines=9> */
.L_x_8735:
[----:B------:R-:W-:Y:S05]  /*86a0*/  BSYNC.RECONVERGENT B0 ;  /* 0x0000000000007941 */ /* 0x000fea0003800200 */
.L_x_8734:
        /* <DEDUP_REMOVED lines=14> */
.L_x_8737:
[----:B------:R-:W-:Y:S05]  /*8790*/  BSYNC.RECONVERGENT B0 ;  /* 0x0000000000007941 */ /* 0x000fea0003800200 */
.L_x_8736:
        /* <DEDUP_REMOVED lines=14> */
.L_x_8739:
[----:B------:R-:W-:Y:S05]  /*8880*/  BSYNC.RECONVERGENT B0 ;  /* 0x0000000000007941 */ /* 0x000fea0003800200 */
.L_x_8738:
[----:B------:R-:W-:-:S04]  /*8890*/  MOV R157, 0x0 ;  /* 0x00000000009d7802 */ /* 0x000fc80000000f00 */
[----:B-1234-:R-:W-:Y:S05]  /*88a0*/  @P4 RET.REL.NODEC R156 `(_ZN5flash24flash_fwd_splitkv_kernelI23Flash_fwd_kernel_traitsILi128ELi64ELi64ELi4ELb0ELb0EN7cutlass10bfloat16_tE19Flash_kernel_traitsILi128ELi64ELi64ELi4ES3_EELb0ELb0ELb0ELb0ELb1ELb1ELb0ELb0EEEvNS_16Flash_fwd_paramsE) ;  /* 0xffffff749cd44950 */ /* 0x01efea0003c3ffff */
        /* <DEDUP_REMOVED lines=13> */
[----:B-1----:R-:W-:Y:S05]  /*8980*/  RET.REL.NODEC R156 `(_ZN5flash24flash_fwd_splitkv_kernelI23Flash_fwd_kernel_traitsILi128ELi64ELi64ELi4ELb0ELb0EN7cutlass10bfloat16_tE19Flash_kernel_traitsILi128ELi64ELi64ELi4ES3_EELb0ELb0ELb0ELb0ELb1ELb1ELb0ELb0EEEvNS_16Flash_fwd_paramsE) ;  /* 0xffffff749c9c7950 */ /* 0x002fea0003c3ffff */
.L_x_8730:
[----:B------:R-:W-:Y:S01]  /*8990*/  MOV R5, 0x2 ;  /* 0x0000000200057802 */ /* 0x000fe20000000f00 */
[----:B------:R-:W-:Y:S01]  /*89a0*/  IMAD.MOV.U32 R0, RZ, RZ, 0x1f ;  /* 0x0000001fff007424 */ /* 0x000fe200078e00ff */
[----:B------:R-:W-:-:S07]  /*89b0*/  MOV R4, 0xffffffff ;  /* 0xffffffff00047802 */ /* 0x000fce0000000f00 */
[----:B-1---5:R-:W-:Y:S05]  /*89c0*/  WARPSYNC.COLLECTIVE R4, `(.L_x_8740) ;  /* 0x0000000004087348 */ /* 0x022fea0003c00000 */
[----:B------:R2:W3:Y:S02]  /*89d0*/  SHFL.BFLY P0, R10, R171, R5, R0 ;  /* 0x0c000005ab0a7389 */ /* 0x0004e40000000000 */
[----:B-123-5:R-:W-:Y:S05]  /*89e0*/  ENDCOLLECTIVE ;  /* 0x000000000000791b */ /* 0x02efea0003800000 */
.L_x_8740:
[----:B------:R-:W-:Y:S02]  /*89f0*/  IMAD.MOV.U32 R8, RZ, RZ, R10 ;  /* 0x000000ffff087224 */ /* 0x000fe400078e000a */
[----:B------:R-:W-:Y:S02]  /*8a00*/  IMAD.MOV.U32 R5, RZ, RZ, 0x1 ;  /* 0x00000001ff057424 */ /* 0x000fe400078e00ff */
[----:B------:R-:W-:-:S05]  /*8a10*/  FADD.FTZ R8, R8, R171 ;  /* 0x000000ab08087221 */ /* 0x000fca0000010000 */
[----:B------:R-:W-:-:S07]  /*8a20*/  MOV R171, R8 ;  /* 0x0000000800ab7202 */ /* 0x000fce0000000f00 */
[----:B------:R-:W-:Y:S05]  /*8a30*/  WARPSYNC.COLLECTIVE R4, `(.L_x_8741) ;  /* 0x0000000004087348 */ /* 0x000fea0003c00000 */
[----:B------:R1:W2:Y:S02]  /*8a40*/  SHFL.BFLY P0, R10, R171, R5, R0 ;  /* 0x0c000005ab0a7389 */ /* 0x0002a40000000000 */
[----:B-12---:R-:W-:Y:S05]  /*8a50*/  ENDCOLLECTIVE ;  /* 0x000000000000791b */ /* 0x006fea0003800000 */
.L_x_8741:
[----:B------:R-:W-:Y:S01]  /*8a60*/  MOV R171, R169 ;  /* 0x000000a900ab7202 */ /* 0x000fe20000000f00 */
[----:B------:R-:W-:Y:S01]  /*8a70*/  IMAD.MOV.U32 R5, RZ, RZ, 0x2 ;  /* 0x00000002ff057424 */ /* 0x000fe200078e00ff */
[----:B------:R-:W-:-:S07]  /*8a80*/  MOV R7, R10 ;  /* 0x0000000a00077202 */ /* 0x000fce0000000f00 */
[----:B------:R-:W-:Y:S05]  /*8a90*/  WARPSYNC.COLLECTIVE R4, `(.L_x_8742) ;  /* 0x0000000004087348 */ /* 0x000fea0003c00000 */
[----:B------:R1:W2:Y:S02]  /*8aa0*/  SHFL.BFLY P0, R10, R171, R5, R0 ;  /* 0x0c000005ab0a7389 */ /* 0x0002a40000000000 */
[----:B-12---:R-:W-:Y:S05]  /*8ab0*/  ENDCOLLECTIVE ;  /* 0x000000000000791b */ /* 0x006fea0003800000 */
.L_x_8742:
[----:B------:R-:W-:Y:S01]  /*8ac0*/  FADD.FTZ R7, R8, R7 ;  /* 0x0000000708077221 */ /* 0x000fe20000010000 */
[----:B------:R-:W-:Y:S01]  /*8ad0*/  FADD.FTZ R9, R10, R169 ;  /* 0x000000a90a097221 */ /* 0x000fe20000010000 */
[----:B------:R-:W-:-:S04]  /*8ae0*/  MOV R5, 0x1 ;  /* 0x0000000100057802 */ /* 0x000fc80000000f00 */
[----:B------:R-:W-:-:S07]  /*8af0*/  MOV R171, R9 ;  /* 0x0000000900ab7202 */ /* 0x000fce0000000f00 */
[----:B------:R-:W-:Y:S05]  /*8b00*/  WARPSYNC.COLLECTIVE R4, `(.L_x_8743) ;  /* 0x0000000004087348 */ /* 0x000fea0003c00000 */
[----:B------:R1:W2:Y:S02]  /*8b10*/  SHFL.BFLY P0, R10, R171, R5, R0 ;  /* 0x0c000005ab0a7389 */ /* 0x0002a40000000000 */
[----:B-12---:R-:W-:Y:S05]  /*8b20*/  ENDCOLLECTIVE ;  /* 0x000000000000791b */ /* 0x006fea0003800000 */
.L_x_8743:
[----:B------:R-:W-:Y:S05]  /*8b30*/  BRA `(.L_x_8744) ;  /* 0xffffffe800e87947 */ /* 0x000fea000383ffff */
.L_x_8745:
        /* <DEDUP_REMOVED lines=12> */
.L_x_14929:


//--------------------- .text._ZN5flash24flash_fwd_splitkv_kernelI23Flash_fwd_kernel_traitsILi128ELi64ELi64ELi4ELb0ELb0EN7cutlass10bfloat16_tE19Flash_kernel_traitsILi128ELi64ELi64ELi4ES3_EELb0ELb0ELb0ELb0ELb1ELb0ELb1ELb0EEEvNS_16Flash_fwd_paramsE --------------------------
	.section	.text._ZN5flash24flash_fwd_splitkv_kernelI23Flash_fwd_kernel_traitsILi128ELi64ELi64ELi4ELb0ELb0EN7cutlass10bfloat16_tE19Flash_kernel_traitsILi128ELi64ELi64ELi4ES3_EELb0ELb0ELb0ELb0ELb1ELb0ELb1ELb0EEEvNS_16Flash_fwd_paramsE,"ax",@progbits
	.align	128
        .global         _ZN5flash24flash_fwd_splitkv_kernelI23Flash_fwd_kernel_traitsILi128ELi64ELi64ELi4ELb0ELb0EN7cutlass10bfloat16_tE19Flash_kernel_traitsILi128ELi64ELi64ELi4ES3_EELb0ELb0ELb0ELb0ELb1ELb0ELb1ELb0EEEvNS_16Flash_fwd_paramsE
        .type           _ZN5flash24flash_fwd_splitkv_kernelI23Flash_fwd_kernel_traitsILi128ELi64ELi64ELi4ELb0ELb0EN7cutlass10bfloat16_tE19Flash_kernel_traitsILi128ELi64ELi64ELi4ES3_EELb0ELb0ELb0ELb0ELb1ELb0ELb1ELb0EEEvNS_16Flash_fwd_paramsE,@function
        .size           _ZN5flash24flash_fwd_splitkv_kernelI23Flash_fwd_kernel_traitsILi128ELi64ELi64ELi4ELb0ELb0EN7cutlass10bfloat16_tE19Flash_kernel_traitsILi128ELi64ELi64ELi4ES3_EELb0ELb0ELb0ELb0ELb1ELb0ELb1ELb0EEEvNS_16Flash_fwd_paramsE,(.L_x_14930 - _ZN5flash24flash_fwd_splitkv_kernelI23Flash_fwd_kernel_traitsILi128ELi64ELi64ELi4ELb0ELb0EN7cutlass10bfloat16_tE19Flash_kernel_traitsILi128ELi64ELi64ELi4ES3_EELb0ELb0ELb0ELb0ELb1ELb0ELb1ELb0EEEvNS_16Flash_fwd_paramsE)
        .other          _ZN5flash24flash_fwd_splitkv_kernelI23Flash_fwd_kernel_traitsILi128ELi64ELi64ELi4ELb0ELb0EN7cutlass10bfloat16_tE19Flash_kernel_traitsILi128ELi64ELi64ELi4ES3_EELb0ELb0ELb0ELb0ELb1ELb0ELb1ELb0EEEvNS_16Flash_fwd_paramsE,@"STO_CUDA_ENTRY STV_DEFAULT"
_ZN5flash24flash_fwd_splitkv_kernelI23Flash_fwd_kernel_traitsILi128ELi64ELi64ELi4ELb0ELb0EN7cutlass10bfloat16_tE19Flash_kernel_traitsILi128ELi64ELi64ELi4ES3_EELb0ELb0ELb0ELb0ELb1ELb0ELb1ELb0EEEvNS_16Flash_fwd_paramsE:
.text._ZN5flash24flash_fwd_splitkv_kernelI23Flash_fwd_kernel_traitsILi128ELi64ELi64ELi4ELb0ELb0EN7cutlass10bfloat16_tE19Flash_kernel_traitsILi128ELi64ELi64ELi4ES3_EELb0ELb0ELb0ELb0ELb1ELb0ELb1ELb0EEEvNS_16Flash_fwd_paramsE:
        /* <DEDUP_REMOVED lines=29> */
[----:B-1----:R-:W-:Y:S05]  /*01d0*/  CALL.REL.NOINC `($_ZN5flash24flash_fwd_splitkv_kernelI23Flash_fwd_kernel_traitsILi128ELi64ELi64ELi4ELb0ELb0EN7cutlass10bfloat16_tE19Flash_kernel_traitsILi128ELi64ELi64ELi4ES3_EELb0ELb0ELb0ELb0ELb1ELb0ELb1ELb0EEEvNS_16Flash_fwd_paramsE$_ZN5flash30compute_attn_1rowblock_splitkvI23Flash_fwd_kernel_traitsILi128ELi64ELi64ELi4ELb0ELb0EN7cutlass10bfloat16_tE19Flash_kernel_traitsILi128ELi64ELi64ELi4ES3_EELb0ELb0ELb0ELb0ELb1ELb0ELb1ELb0ENS_16Flash_fwd_paramsEEEvRKT8_iiiii) ;  /* 0x0000000000087944 */ /* 0x002fea0003c00000 */
[----:B------:R-:W-:Y:S05]  /*01e0*/  BSYNC.RECONVERGENT B2 ;  /* 0x0000000000027941 */ /* 0x000fea0003800200 */
.L_x_8746:
[----:B------:R-:W-:Y:S05]  /*01f0*/  EXIT ;  /* 0x000000000000794d */ /* 0x000fea0003800000 */
        .type           $_ZN5flash24flash_fwd_splitkv_kernelI23Flash_fwd_kernel_traitsILi128ELi64ELi64ELi4ELb0ELb0EN7cutlass10bfloat16_tE19Flash_kernel_traitsILi128ELi64ELi64ELi4ES3_EELb0ELb0ELb0ELb0ELb1ELb0ELb1ELb0EEEvNS_16Flash_fwd_paramsE$_ZN5flash30compute_attn_1rowblock_splitkvI23Flash_fwd_kernel_traitsILi128ELi64ELi64ELi4ELb0ELb0EN7cutlass10bfloat16_tE19Flash_kernel_traitsILi128ELi64ELi64ELi4ES3_EELb0ELb0ELb0ELb0ELb1ELb0ELb1ELb0ENS_16Flash_fwd_paramsEEEvRKT8_iiiii,@function
        .size           $_ZN5flash24flash_fwd_splitkv_kernelI23Flash_fwd_kernel_traitsILi128ELi64ELi64ELi4ELb0ELb0EN7cutlass10bfloat16_tE19Flash_kernel_traitsILi128ELi64ELi64ELi4ES3_EELb0ELb0ELb0ELb0ELb1ELb0ELb1ELb0EEEvNS_16Flash_fwd_paramsE$_ZN5flash30compute_attn_1rowblock_splitkvI23Flash_fwd_kernel_traitsILi128ELi64ELi64ELi4ELb0ELb0EN7cutlass10bfloat16_tE19Flash_kernel_traitsILi128ELi64ELi64ELi4ES3_EELb0ELb0ELb0ELb0ELb1ELb0ELb1ELb0ENS_16Flash_fwd_paramsEEEvRKT8_iiiii,(.L_x_14930 - $_ZN5flash24flash_fwd_splitkv_kernelI23Flash_fwd_kernel_traitsILi128ELi64ELi64ELi4ELb0ELb0EN7cutlass10bfloat16_tE19Flash_kernel_traitsILi128ELi64ELi64ELi4ES3_EELb0ELb0ELb0ELb0ELb1ELb0ELb1ELb0EEEvNS_16Flash_fwd_paramsE$_ZN5flash30compute_attn_1rowblock_splitkvI23Flash_fwd_kernel_traitsILi128ELi64ELi64ELi4ELb0ELb0EN7cutlass10bfloat16_tE19Flash_kernel_traitsILi128ELi64ELi64ELi4ES3_EELb0ELb0ELb0ELb0ELb1ELb0ELb1ELb0ENS_16Flash_fwd_paramsEEEvRKT8_iiiii)
$_ZN5flash24flash_fwd_splitkv_kernelI23Flash_fwd_kernel_traitsILi128ELi64ELi64ELi4ELb0ELb0EN7cutlass10bfloat16_tE19Flash_kernel_traitsILi128ELi64ELi64ELi4ES3_EELb0ELb0ELb0ELb0ELb1ELb0ELb1ELb0EEEvNS_16Flash_fwd_paramsE$_ZN5flash30compute_attn_1rowblock_splitkvI23Flash_fwd_kernel_traitsILi128ELi64ELi64ELi4ELb0ELb0EN7cutlass10bfloat16_tE19Flash_kernel_traitsILi128ELi64ELi64ELi4ES3_EELb0ELb0ELb0ELb0ELb1ELb0ELb1ELb0ENS_16Flash_fwd_paramsEEEvRKT8_iiiii:
        /* <DEDUP_REMOVED lines=39> */
.L_x_8748:
[----:B------:R-:W-:Y:S05]  /*0470*/  BSYNC.RECONVERGENT B0 ;  /* 0x0000000000007941 */ /* 0x000fea0003800200 */
.L_x_8747:
[----:B------:R-:W-:Y:S04]  /*0480*/  BSSY.RECONVERGENT B0, `(.L_x_8749) ;  /* 0x0000007000007945 */ /* 0x000fe80003800200 */
[----:B------:R-:W-:Y:S05]  /*0490*/  @!P3 BRA `(.L_x_8750) ;  /* 0x000000000014b947 */ /* 0x000fea0003800000 */
[----:B------:R-:W4:Y:S02]  /*04a0*/  LD.E.U8 R5, desc[UR4][R2.64+0x1b2] ;  /* 0x0001b20402057980 */ /* 0x000f24000c101100 */
[----:B----4-:R-:W-:-:S13]  /*04b0*/  ISETP.NE.AND P1, PT, R5, RZ, PT ;  /* 0x000000ff0500720c */ /* 0x010fda0003f25270 */
[----:B------:R-:W4:Y:S02]  /*04c0*/  @P1 LD.E R5, desc[UR4][R16.64+0x4] ;  /* 0x0000040410051980 */ /* 0x000f24000c101900 */
[----:B----45:R-:W-:-:S06]  /*04d0*/  @P1 IADD3 R6, PT, PT, R5, -R14, RZ ;  /* 0x8000000e05061210 */ /* 0x030fcc0007ffe0ff */
[----:B------:R4:W5:Y:S02]  /*04e0*/  @!P1 LD.E R6, desc[UR4][R16.64] ;  /* 0x0000000410069980 */ /* 0x000964000c101900 */
.L_x_8750:
[----:B------:R-:W-:Y:S05]  /*04f0*/  BSYNC.RECONVERGENT B0 ;  /* 0x0000000000007941 */ /* 0x000fea0003800200 */
.L_x_8749:
        /* <DEDUP_REMOVED lines=8> */
.L_x_8752:
[----:B------:R-:W5:Y:S01]  /*0580*/  LD.E.64 R10, desc[UR4][R2.64+0x108] ;  /* 0x00010804020a7980 */ /* 0x000f62000c101b00 */
[----:B------:R-:W-:Y:S01]  /*0590*/  BSSY.RECONVERGENT B0, `(.L_x_8754) ;  /* 0x0000006000007945 */ /* 0x000fe20003800200 */
[----:B------:R-:W-:Y:S01]  /*05a0*/  IMAD.MOV.U32 R97, RZ, RZ, RZ ;  /* 0x000000ffff617224 */ /* 0x000fe200078e00ff */
[----:B-----5:R-:W-:-:S04]  /*05b0*/  ISETP.NE.U32.AND P0, PT, R10, RZ, PT ;  /* 0x000000ff0a00720c */ /* 0x020fc80003f05070 */
[----:B------:R-:W-:-:S13]  /*05c0*/  ISETP.NE.AND.EX P0, PT, R11, RZ, PT, P0 ;  /* 0x000000ff0b00720c */ /* 0x000fda0003f05300 */
[----:B------:R-:W-:Y:S05]  /*05d0*/  @!P0 BRA `(.L_x_8755) ;  /* 0x0000000000048947 */ /* 0x000fea0003800000 */
[----:B------:R1:W5:Y:S02]  /*05e0*/  LD.E R97, desc[UR4][R2.64+0xbc] ;  /* 0x0000bc0402617980 */ /* 0x000364000c101900 */
.L_x_8755:
[----:B------:R-:W-:Y:S05]  /*05f0*/  BSYNC.RECONVERGENT B0 ;  /* 0x0000000000007941 */ /* 0x000fea0003800200 */
.L_x_8754:
[----:B-----5:R-:W-:Y:S02]  /*0600*/  IADD3 R97, PT, PT, R97, R6, -R13 ;  /* 0x0000000661617210 */ /* 0x020fe40007ffe80d */
.L_x_8753:
[----:B------:R-:W-:Y:S05]  /*0610*/  BSYNC.RECONVERGENT B1 ;  /* 0x0000000000017941 */ /* 0x000fea0003800200 */
.L_x_8751:
[----:B------:R-:W-:Y:S01]  /*0620*/  IMAD.SHL.U32 R172, R39, 0x40, RZ ;  /* 0x0000004027ac7824 */ /* 0x000fe200078e00ff */
[----:B------:R-:W-:Y:S01]  /*0630*/  MOV R6, R168 ;  /* 0x000000a800067202 */ /* 0x000fe20000000f00 */
[----:B------:R-:W-:-:S03]  /*0640*/  IMAD.MOV.U32 R7, RZ, RZ, 0x0 ;  /* 0x00000000ff077424 */ /* 0x000fc600078e00ff */
[----:B------:R-:W-:-:S13]  /*0650*/  ISETP.GT.AND P0, PT, R157, R172, PT ;  /* 0x000000ac9d00720c */ /* 0x000fda0003f04270 */
[----:B-1234-:R-:W-:Y:S05]  /*0660*/  @!P0 RET.REL.NODEC R6 `(_ZN5flash24flash_fwd_splitkv_kernelI23Flash_fwd_kernel_traitsILi128ELi64ELi64ELi4ELb0ELb0EN7cutlass10bfloat16_tE19Flash_kernel_traitsILi128ELi64ELi64ELi4ES3_EELb0ELb0ELb0ELb0ELb1ELb0ELb1ELb0EEEvNS_16Flash_fwd_paramsE) ;  /* 0xfffffff806648950 */ /* 0x01efea0003c3ffff */
        /* <DEDUP_REMOVED lines=104> */
[----:B------:R-:W-:Y:S01]  /*0cf0*/  ISETP.NE.OR P0, PT, R169, RZ, P0 ;  /* 0x000000ffa900720c */ /* 0x000fe20000705670 */
[----:B------:R-:W-:Y:S02]  /*0d00*/  IMAD.MOV.U32 R169, RZ, RZ, 0x0 ;  /* 0x00000000ffa97424 */ /* 0x000fe400078e00ff */
        /* <DEDUP_REMOVED lines=12> */
[----:B-1----:R-:W-:Y:S05]  /*0dd0*/  @P0 RET.REL.NODEC R168 `(_ZN5flash24flash_fwd_splitkv_kernelI23Flash_fwd_kernel_traitsILi128ELi64ELi64ELi4ELb0ELb0EN7cutlass10bfloat16_tE19Flash_kernel_traitsILi128ELi64ELi64ELi4ES3_EELb0ELb0ELb0ELb0ELb1ELb0ELb1ELb0EEEvNS_16Flash_fwd_paramsE) ;  /* 0xfffffff0a8880950 */ /* 0x002fea0003c3ffff */
[----:B------:R-:W-:Y:S02]  /*0de0*/  MOV R3, 0xff800000 ;  /* 0xff80000000037802 */ /* 0x000fe40000000f00 */
[----:B------:R-:W-:-:S03]  /*0df0*/  MOV R169, 0x0 ;  /* 0x0000000000a97802 */ /* 0x000fc60000000f00 */
[----:B------:R1:W-:Y:S02]  /*0e00*/  ST.E desc[UR4][R6.64+0xe0], R3 ;  /* 0x0000e00306007985 */ /* 0x0003e4000c101904 */
[----:B-1----:R-:W-:Y:S05]  /*0e10*/  RET.REL.NODEC R168 `(_ZN5flash24flash_fwd_splitkv_kernelI23Flash_fwd_kernel_traitsILi128ELi64ELi64ELi4ELb0ELb0EN7cutlass10bfloat16_tE19Flash_kernel_traitsILi128ELi64ELi64ELi4ES3_EELb0ELb0ELb0ELb0ELb1ELb0ELb1ELb0EEEvNS_16Flash_fwd_paramsE) ;  /* 0xfffffff0a8787950 */ /* 0x002fea0003c3ffff */
.L_x_8756:
        /* <DEDUP_REMOVED lines=102> */
.L_x_8758:
        /* <DEDUP_REMOVED lines=28> */
[-C--:B------:R-:W-:Y:S02]  /*1640*/  @!P2 IADD3 R6, PT, PT, R6, -R5.reuse, RZ ;  /* 0x800000050606a210 */ /* 0x080fe40007ffe0ff */
[----:B------:R-:W-:Y:S02]  /*1650*/  @!P3 IADD3 R31, PT, PT, R31, R4, RZ ;  /* 0x000000041f1fb210 */ /* 0x000fe40007ffe0ff */
[----:B------:R-:W-:Y:S01]  /*1660*/  ISETP.GE.U32.AND P4, PT, R6, R5, PT ;  /* 0x000000050600720c */ /* 0x000fe20003f86070 */
[----:B---3-5:R-:W-:Y:S01]  /*1670*/  @!P3 IMAD R9, R23, R12, RZ ;  /* 0x0000000c1709b224 */ /* 0x028fe200078e02ff */
[----:B------:R-:W-:Y:S02]  /*1680*/  @!P3 SHF.R.S32.HI R4, RZ, 0x1f, R12 ;  /* 0x0000001fff04b819 */ /* 0x000fe4000001140c */
[----:B------:R-:W-:Y:S01]  /*1690*/  LOP3.LUT R6, R173, R0, RZ, 0x3c, !PT ;  /* 0x00000000ad067212 */ /* 0x000fe200078e3cff */
[----:B------:R-:W-:Y:S01]  /*16a0*/  @P3 IMAD.IADD R7, R13, 0x1, R14 ;  /* 0x000000010d073824 */ /* 0x000fe200078e020e */
[----:B------:R-:W-:Y:S01]  /*16b0*/  ISETP.NE.AND P0, PT, R0, RZ, PT ;  /* 0x000000ff0000720c */ /* 0x000fe20003f05270 */
[----:B------:R-:W-:Y:S01]  /*16c0*/  @!P3 IMAD R9, R22, R4, R9 ;  /* 0x000000041609b224 */ /* 0x000fe200078e0209 */
[----:B------:R-:W-:Y:S01]  /*16d0*/  ISETP.GE.AND P1, PT, R6, RZ, PT ;  /* 0x000000ff0600720c */ /* 0x000fe20003f26270 */
[----:B------:R-:W-:Y:S01]  /*16e0*/  @!P3 IMAD.WIDE.U32 R30, R22, R12, R30 ;  /* 0x0000000c161eb225 */ /* 0x000fe200078e001e */
[----:B------:R-:W-:-:S03]  /*16f0*/  LEA R5, R27, 0xffffffc0, 0x6 ;  /* 0xffffffc01b057811 */ /* 0x000fc600078e30ff */
[-C--:B------:R-:W-:Y:S02]  /*1700*/  @P3 IMAD R4, R159, R7.reuse, RZ ;  /* 0x000000079f043224 */ /* 0x080fe400078e02ff */
[----:B------:R-:W-:Y:S01]  /*1710*/  @P3 IMAD.WIDE.U32 R22, R158, R7, RZ ;  /* 0x000000079e163225 */ /* 0x000fe200078e00ff */
[----:B------:R-:W-:-:S03]  /*1720*/  @!P3 IADD3 R9, PT, PT, R31, R9, RZ ;  /* 0x000000091f09b210 */ /* 0x000fc60007ffe0ff */
[----:B------:R-:W-:Y:S01]  /*1730*/  @!P2 VIADD R10, R10, 0x1 ;  /* 0x000000010a0aa836 */ /* 0x000fe20000000000 */
[----:B------:R-:W-:Y:S01]  /*1740*/  @P3 IADD3 R9, PT, PT, R23, R4, RZ ;  /* 0x0000000417093210 */ /* 0x000fe20007ffe0ff */
[----:B------:R-:W-:Y:S01]  /*1750*/  @!P3 IMAD.MOV.U32 R8, RZ, RZ, R30 ;  /* 0x000000ffff08b224 */ /* 0x000fe200078e001e */
[----:B------:R-:W-:Y:S01]  /*1760*/  @P3 MOV R8, R22 ;  /* 0x0000001600083202 */ /* 0x000fe20000000f00 */
[----:B------:R-:W-:Y:S01]  /*1770*/  IMAD R6, R159, R5, RZ ;  /* 0x000000059f067224 */ /* 0x000fe200078e02ff */
[----:B------:R-:W-:Y:S01]  /*1780*/  SHF.R.S32.HI R11, RZ, 0x1f, R5 ;  /* 0x0000001fff0b7819 */ /* 0x000fe20000011405 */
[----:B------:R-:W-:Y:S01]  /*1790*/  @!P3 IMAD R4, R25, R13, RZ ;  /* 0x0000000d1904b224 */ /* 0x000fe200078e02ff */
[----:B------:R-:W-:Y:S02]  /*17a0*/  @!P3 SHF.R.S32.HI R7, RZ, 0x1f, R13 ;  /* 0x0000001fff07b819 */ /* 0x000fe4000001140d */
[----:B------:R-:W-:Y:S01]  /*17b0*/  @P4 IADD3 R10, PT, PT, R10, 0x1, RZ ;  /* 0x000000010a0a4810 */ /* 0x000fe20007ffe0ff */
[----:B------:R-:W-:-:S02]  /*17c0*/  IMAD R6, R11, R158, R6 ;  /* 0x0000009e0b067224 */ /* 0x000fc400078e0206 */
[----:B------:R-:W-:-:S04]  /*17d0*/  IMAD.WIDE.U32 R8, R158, R5, R8 ;  /* 0x000000059e087225 */ /* 0x000fc800078e0008 */
[----:B------:R-:W-:Y:S02]  /*17e0*/  @!P3 IMAD R4, R7, R24, R4 ;  /* 0x000000180704b224 */ /* 0x000fe400078e0204 */
[----:B------:R-:W-:-:S04]  /*17f0*/  @!P3 IMAD.WIDE.U32 R22, R24, R13, RZ ;  /* 0x0000000d1816b225 */ /* 0x000fc800078e00ff */
[----:B------:R-:W-:Y:S01]  /*1800*/  @!P1 IMAD.MOV R10, RZ, RZ, -R10 ;  /* 0x000000ffff0a9224 */ /* 0x000fe200078e0a0a */
[----:B------:R-:W-:Y:S02]  /*1810*/  @!P0 LOP3.LUT R10, RZ, R0, RZ, 0x33, !PT ;  /* 0x00000000ff0a8212 */ /* 0x000fe400078e33ff */
[----:B------:R-:W-:Y:S02]  /*1820*/  IADD3 R15, PT, PT, R9, R6, RZ ;  /* 0x00000006090f7210 */ /* 0x000fe40007ffe0ff */
[----:B------:R-:W-:Y:S01]  /*1830*/  @!P3 IADD3 R23, PT, PT, R23, R4, RZ ;  /* 0x000000041717b210 */ /* 0x000fe20007ffe0ff */
[----:B----4-:R-:W-:Y:S01]  /*1840*/  @!P3 IMAD R4, R17, R12, RZ ;  /* 0x0000000c1104b224 */ /* 0x010fe200078e02ff */
        /* <DEDUP_REMOVED lines=15> */
[----:B------:R-:W-:Y:S02]  /*1940*/  @P3 MOV R16, R12 ;  /* 0x0000000c00103202 */ /* 0x000fe40000000f00 */
.L_x_8759:
[----:B------:R-:W-:Y:S05]  /*1950*/  BSYNC.RECONVERGENT B0 ;  /* 0x0000000000007941 */ /* 0x000fea0003800200 */
.L_x_8757:
        /* <DEDUP_REMOVED lines=12> */
[----:B------:R-:W-:Y:S01]  /*1a20*/  IMAD.MOV.U32 R30, RZ, RZ, RZ ;  /* 0x000000ffff1e7224 */ /* 0x000fe200078e00ff */
        /* <DEDUP_REMOVED lines=15> */
[-C--:B-----5:R-:W-:Y:S02]  /*1b20*/  IMAD R6, R11, R24.reuse, RZ ;  /* 0x000000180b067224 */ /* 0x0a0fe400078e02ff */
[----:B------:R-:W-:Y:S02]  /*1b30*/  IMAD.SHL.U32 R161, R169, 0x8, RZ ;  /* 0x00000008a9a17824 */ /* 0x000fe400078e00ff */
[C---:B------:R-:W-:Y:S02]  /*1b40*/  IMAD R11, R5.reuse, R25, R6 ;  /* 0x00000019050b7224 */ /* 0x040fe400078e0206 */
[----:B------:R-:W-:-:S04]  /*1b50*/  IMAD.WIDE.U32 R6, R5, R24, RZ ;  /* 0x0000001805067225 */ /* 0x000fc800078e00ff */
[----:B------:R-:W-:Y:S01]  /*1b60*/  @P1 VIADD R9, R9, 0x1 ;  /* 0x0000000109091836 */ /* 0x000fe20000000000 */
[----:B------:R-:W-:-:S03]  /*1b70*/  LOP3.LUT R5, R161, 0x38, RZ, 0xc0, !PT ;  /* 0x00000038a1057812 */ /* 0x000fc600078ec0ff */
[----:B------:R-:W-:Y:S01]  /*1b80*/  @!P0 IMAD.MOV R9, RZ, RZ, -R9 ;  /* 0x000000ffff098224 */ /* 0x000fe200078e0a09 */
[----:B------:R-:W-:Y:S01]  /*1b90*/  @!P2 LOP3.LUT R9, RZ, R0, RZ, 0x33, !PT ;  /* 0x00000000ff09a212 */ /* 0x000fe200078e33ff */
[----:B------:R-:W-:Y:S01]  /*1ba0*/  IMAD.IADD R11, R7, 0x1, R11 ;  /* 0x00000001070b7824 */ /* 0x000fe200078e020b */
[----:B------:R-:W-:Y:S02]  /*1bb0*/  IADD3 R16, P1, P0, R6, R16, R5 ;  /* 0x0000001006107210 */ /* 0x000fe4000783e005 */
[----:B------:R-:W-:Y:S01]  /*1bc0*/  SHF.R.S32.HI R7, RZ, 0x1f, R9 ;  /* 0x0000001fff077819 */ /* 0x000fe20000011409 */
[-C--:B------:R-:W-:Y:S02]  /*1bd0*/  IMAD R6, R41, R9.reuse, RZ ;  /* 0x0000000929067224 */ /* 0x080fe400078e02ff */
[----:B------:R-:W-:Y:S02]  /*1be0*/  IMAD.SHL.U32 R31, R169, 0x40, RZ ;  /* 0x00000040a91f7824 */ /* 0x000fe400078e00ff */
[----:B------:R-:W-:Y:S01]  /*1bf0*/  IMAD.WIDE.U32 R42, R40, R9, RZ ;  /* 0x00000009282a7225 */ /* 0x000fe200078e00ff */
[----:B------:R-:W-:-:S03]  /*1c00*/  LOP3.LUT R10, R161, 0x1c0, RZ, 0xc0, !PT ;  /* 0x000001c0a10a7812 */ /* 0x000fc600078ec0ff */
[----:B------:R-:W-:Y:S01]  /*1c10*/  IMAD R6, R7, R40, R6 ;  /* 0x0000002807067224 */ /* 0x000fe200078e0206 */
[----:B------:R-:W-:Y:S02]  /*1c20*/  IADD3.X R11, PT, PT, R11, R18, RZ, P1, P0 ;  /* 0x000000120b0b7210 */ /* 0x000fe40000fe04ff */
[--C-:B------:R-:W-:Y:S01]  /*1c30*/  SHF.R.U32.HI R0, RZ, 0x1, R169.reuse ;  /* 0x00000001ff007819 */ /* 0x100fe200000116a9 */
[----:B------:R-:W-:Y:S01]  /*1c40*/  IMAD.IADD R6, R43, 0x1, R6 ;  /* 0x000000012b067824 */ /* 0x000fe200078e0206 */
[----:B------:R-:W-:Y:S02]  /*1c50*/  LOP3.LUT R17, R31, 0x1c0, RZ, 0xc0, !PT ;  /* 0x000001c01f117812 */ /* 0x000fe400078ec0ff */
[----:B------:R-:W-:Y:S02]  /*1c60*/  IADD3 R16, P0, PT, R16, R42, RZ ;  /* 0x0000002a10107210 */ /* 0x000fe40007f1e0ff */
[----:B------:R-:W-:Y:S02]  /*1c70*/  LOP3.LUT R7, R161, 0x1e00, RZ, 0xc0, !PT ;  /* 0x00001e00a1077812 */ /* 0x000fe400078ec0ff */
[----:B------:R-:W-:-:S02]  /*1c80*/  LOP3.LUT R10, R10, 0x38, R169, 0xf8, !PT ;  /* 0x000000380a0a7812 */ /* 0x000fc400078ef8a9 */
[----:B------:R-:W-:Y:S01]  /*1c90*/  LOP3.LUT R0, R17, 0x8, R0, 0xf8, !PT ;  /* 0x0000000811007812 */ /* 0x000fe200078ef800 */
[----:B------:R-:W-:Y:S01]  /*1ca0*/  IMAD.X R17, R11, 0x1, R6, P0 ;  /* 0x000000010b117824 */ /* 0x000fe200000e0606 */
[----:B------:R-:W-:Y:S02]  /*1cb0*/  LOP3.LUT R7, R7, R10, R5, 0xf6, !PT ;  /* 0x0000000a07077212 */ /* 0x000fe400078ef605 */
[----:B------:R-:W-:Y:S02]  /*1cc0*/  SHF.R.S32.HI R10, RZ, 0x1f, R173 ;  /* 0x0000001fff0a7819 */ /* 0x000fe400000114ad */
[----:B------:R-:W-:Y:S01]  /*1cd0*/  SHF.R.U32.HI R14, RZ, 0x3, R169 ;  /* 0x00000003ff0e7819 */ /* 0x000fe200000116a9 */
[----:B------:R-:W-:Y:S01]  /*1ce0*/  IMAD.IADD R157, R157, 0x1, -R172 ;  /* 0x000000019d9d7824 */ /* 0x000fe200078e0aac */
[----:B------:R-:W1:Y:S01]  /*1cf0*/  S2UR UR6, SR_CgaCtaId ;  /* 0x00000000000679c3 */ /* 0x000e620000008800 */
[----:B------:R-:W-:Y:S02]  /*1d00*/  IMAD.MOV.U32 R15, RZ, RZ, RZ ;  /* 0x000000ffff0f7224 */ /* 0x000fe400078e00ff */
[----:B------:R-:W-:-:S02]  /*1d10*/  IMAD R163, R159, R14, RZ ;  /* 0x0000000e9fa37224 */ /* 0x000fc400078e02ff */
[----:B------:R-:W-:Y:S01]  /*1d20*/  IMAD.WIDE.U32 R38, R39, 0x40, R14 ;  /* 0x0000004027267825 */ /* 0x000fe200078e000e */
[----:B------:R-:W-:Y:S01]  /*1d30*/  ISETP.GE.AND P6, PT, R14, R157, PT ;  /* 0x0000009d0e00720c */ /* 0x000fe20003fc6270 */
[----:B------:R-:W-:Y:S02]  /*1d40*/  UMOV UR7, 0x400 ;  /* 0x0000040000077882 */ /* 0x000fe40000000000 */
[----:B------:R-:W-:-:S04]  /*1d50*/  VIADD R171, R27, 0xffffffff ;  /* 0xffffffff1bab7836 */ /* 0x000fc80000000000 */
[----:B------:R-:W-:Y:S01]  /*1d60*/  IMAD.SHL.U32 R178, R171, 0x40, RZ ;  /* 0x00000040abb27824 */ /* 0x000fe200078e00ff */
[----:B-1----:R-:W-:-:S06]  /*1d70*/  ULEA UR6, UR6, UR7, 0x18 ;  /* 0x0000000706067291 */ /* 0x002fcc000f8ec0ff */
[----:B------:R-:W-:-:S04]  /*1d80*/  IMAD.U32 R156, RZ, RZ, UR6 ;  /* 0x00000006ff9c7e24 */ /* 0x000fc8000f8e00ff */
[----:B------:R-:W-:Y:S02]  /*1d90*/  IMAD R26, R7, 0x2, R156 ;  /* 0x00000002071a7824 */ /* 0x000fe400078e029c */
[-C--:B--2---:R-:W-:Y:S02]  /*1da0*/  @P3 IMAD R6, R35, R19.reuse, RZ ;  /* 0x0000001323063224 */ /* 0x084fe400078e02ff */
[----:B------:R-:W-:-:S04]  /*1db0*/  @P3 IMAD.WIDE.U32 R40, R34, R19, RZ ;  /* 0x0000001322283225 */ /* 0x000fc800078e00ff */
[----:B---3--:R-:W-:Y:S02]  /*1dc0*/  IMAD R11, R33, R173, RZ ;  /* 0x000000ad210b7224 */ /* 0x008fe400078e02ff */
[-C--:B----4-:R-:W-:Y:S02]  /*1dd0*/  @!P3 IMAD R9, R37, R175.reuse, RZ ;  /* 0x000000af2509b224 */ /* 0x090fe400078e02ff */
[----:B------:R-:W-:-:S04]  /*1de0*/  @!P3 IMAD.WIDE.U32 R36, R36, R175, RZ ;  /* 0x000000af2424b225 */ /* 0x000fc800078e00ff */
[----:B------:R-:W-:Y:S02]  /*1df0*/  @!P3 IMAD.IADD R9, R37, 0x1, R9 ;  /* 0x000000012509b824 */ /* 0x000fe400078e0209 */
[----:B------:R-:W-:Y:S01]  /*1e00*/  @!P3 IMAD.MOV.U32 R18, RZ, RZ, R36 ;  /* 0x000000ffff12b224 */ /* 0x000fe200078e0024 */
[----:B------:R-:W-:Y:S01]  /*1e10*/  IADD3 R36, P0, PT, R5, R4, RZ ;  /* 0x0000000405247210 */ /* 0x000fe20007f1e0ff */
[----:B------:R-:W-:Y:S02]  /*1e20*/  @P3 IMAD.IADD R9, R41, 0x1, R6 ;  /* 0x0000000129093824 */ /* 0x000fe400078e0206 */
[----:B------:R-:W-:Y:S02]  /*1e30*/  @P3 IMAD.MOV.U32 R18, RZ, RZ, R40 ;  /* 0x000000ffff123224 */ /* 0x000fe400078e0028 */
[----:B------:R-:W-:Y:S02]  /*1e40*/  IMAD R6, R32, R10, R11 ;  /* 0x0000000a20067224 */ /* 0x000fe400078e020b */
[----:B------:R-:W-:-:S02]  /*1e50*/  VIADD R10, R14, 0x20 ;  /* 0x000000200e0a7836 */ /* 0x000fc40000000000 */
[----:B------:R-:W-:Y:S01]  /*1e60*/  VIADD R4, R14, 0x10 ;  /* 0x000000100e047836 */ /* 0x000fe20000000000 */
[----:B------:R-:W-:Y:S01]  /*1e70*/  IADD3 R42, P2, PT, R5, R18, RZ ;  /* 0x00000012052a7210 */ /* 0x000fe20007f5e0ff */
[----:B------:R-:W-:Y:S01]  /*1e80*/  IMAD.X R37, RZ, RZ, R8, P0 ;  /* 0x000000ffff257224 */ /* 0x000fe200000e0608 */
[-C--:B------:R-:W-:Y:S01]  /*1e90*/  ISETP.GE.AND P0, PT, R10, R157.reuse, PT ;  /* 0x0000009d0a00720c */ /* 0x080fe20003f06270 */
[----:B------:R-:W-:Y:S01]  /*1ea0*/  VIADD R8, R14, 0x30 ;  /* 0x000000300e087836 */ /* 0x000fe20000000000 */
[----:B------:R-:W-:Y:S01]  /*1eb0*/  ISETP.GE.AND P4, PT, R4, R157, PT ;  /* 0x0000009d0400720c */ /* 0x000fe20003f86270 */
[----:B------:R-:W-:-:S03]  /*1ec0*/  IMAD.X R43, RZ, RZ, R9, P2 ;  /* 0x000000ffff2b7224 */ /* 0x000fc600010e0609 */
[----:B------:R-:W-:Y:S01]  /*1ed0*/  ISETP.GE.AND P1, PT, R8, R157, PT ;  /* 0x0000009d0800720c */ /* 0x000fe20003f26270 */
[----:B------:R-:W-:-:S04]  /*1ee0*/  IMAD.WIDE.U32 R36, R14, R158, R36 ;  /* 0x0000009e0e247225 */ /* 0x000fc800078e0024 */
[----:B------:R-:W-:Y:S01]  /*1ef0*/  IMAD.WIDE.U32 R42, R173, R32, R42 ;  /* 0x00000020ad2a7225 */ /* 0x000fe200078e002a */
[----:B------:R-:W-:-:S03]  /*1f00*/  LEA R164, P2, R36, R20, 0x1 ;  /* 0x0000001424a47211 */ /* 0x000fc600078408ff */
[----:B------:R-:W-:Y:S02]  /*1f10*/  IMAD.IADD R163, R37, 0x1, R163 ;  /* 0x0000000125a37824 */ /* 0x000fe400078e02a3 */
[----:B------:R-:W-:Y:S01]  /*1f20*/  IMAD.IADD R43, R43, 0x1, R6 ;  /* 0x000000012b2b7824 */ /* 0x000fe200078e0206 */
[C---:B------:R-:W-:Y:S02]  /*1f30*/  @!P0 IADD3 R6, P3, PT, R38.reuse, 0x20, RZ ;  /* 0x0000002026068810 */ /* 0x040fe40007f7e0ff */
[----:B------:R-:W-:Y:S02]  /*1f40*/  @!P4 IADD3 R20, P5, PT, R38, 0x10, RZ ;  /* 0x000000102614c810 */ /* 0x000fe40007fbe0ff */
[----:B------:R-:W-:Y:S01]  /*1f50*/  LEA.HI.X R163, R36, R21, R163, 0x1, P2 ;  /* 0x0000001524a37211 */ /* 0x000fe200010f0ca3 */
[--C-:B------:R-:W-:Y:S01]  /*1f60*/  @!P0 IMAD.X R9, RZ, RZ, R39.reuse, P3 ;  /* 0x000000ffff098224 */ /* 0x100fe200018e0627 */
[----:B------:R-:W-:Y:S01]  /*1f70*/  @!P1 IADD3 R18, P2, PT, R38, 0x30, RZ ;  /* 0x0000003026129810 */ /* 0x000fe20007f5e0ff */
[----:B------:R-:W-:-:S02]  /*1f80*/  @!P4 IMAD.X R11, RZ, RZ, R39, P5 ;  /* 0x000000ffff0bc224 */ /* 0x000fc400028e0627 */
[--C-:B------:R-:W-:Y:S02]  /*1f90*/  @!P0 IMAD.MOV.U32 R36, RZ, RZ, R42.reuse ;  /* 0x000000ffff248224 */ /* 0x100fe400078e002a */
[----:B------:R-:W-:Y:S02]  /*1fa0*/  @!P0 IMAD.MOV.U32 R37, RZ, RZ, R43 ;  /* 0x000000ffff258224 */ /* 0x000fe400078e002b */
[----:B------:R-:W-:Y:S02]  /*1fb0*/  @!P1 IMAD.X R19, RZ, RZ, R39, P2 ;  /* 0x000000ffff139224 */ /* 0x000fe400010e0627 */
[-C--:B------:R-:W-:Y:S02]  /*1fc0*/  @!P0 IMAD R9, R9, R34.reuse, RZ ;  /* 0x0000002209098224 */ /* 0x080fe400078e02ff */
[----:B------:R-:W-:Y:S02]  /*1fd0*/  @!P6 IMAD R15, R39, R34, RZ ;  /* 0x00000022270fe224 */ /* 0x000fe400078e02ff */
[----:B------:R-:W-:-:S02]  /*1fe0*/  @!P4 IMAD.MOV.U32 R40, RZ, RZ, R42 ;  /* 0x000000ffff28c224 */ /* 0x000fc400078e002a */
[--C-:B------:R-:W-:Y:S02]  /*1ff0*/  @!P4 IMAD.MOV.U32 R41, RZ, RZ, R43.reuse ;  /* 0x000000ffff29c224 */ /* 0x100fe400078e002b */
[-C--:B------:R-:W-:Y:S02]  /*2000*/  @!P4 IMAD R11, R11, R34.reuse, RZ ;  /* 0x000000220b0bc224 */ /* 0x080fe400078e02ff */
[----:B------:R-:W-:Y:S02]  /*2010*/  @!P1 IMAD.MOV.U32 R32, RZ, RZ, R42 ;  /* 0x000000ffff209224 */ /* 0x000fe400078e002a */
[----:B------:R-:W-:Y:S02]  /*2020*/  @!P1 IMAD.MOV.U32 R33, RZ, RZ, R43 ;  /* 0x000000ffff219224 */ /* 0x000fe400078e002b */
[----:B------:R-:W-:Y:S02]  /*2030*/  @!P1 IMAD R19, R19, R34, RZ ;  /* 0x0000002213139224 */ /* 0x000fe400078e02ff */
[----:B------:R-:W-:-:S02]  /*2040*/  @!P0 IMAD R9, R35, R6, R9 ;  /* 0x0000000623098224 */ /* 0x000fc400078e0209 */
[----:B------:R-:W-:-:S04]  /*2050*/  @!P0 IMAD.WIDE.U32 R36, R34, R6, R36 ;  /* 0x0000000622248225 */ /* 0x000fc800078e0024 */
[C---:B------:R-:W-:Y:S02]  /*2060*/  @!P6 IMAD R15, R38.reuse, R35, R15 ;  /* 0x00000023260fe224 */ /* 0x040fe400078e020f */
[----:B------:R-:W-:-:S04]  /*2070*/  @!P6 IMAD.WIDE.U32 R38, R38, R34, R42 ;  /* 0x000000222626e225 */ /* 0x000fc800078e002a */
[-C--:B------:R-:W-:Y:S02]  /*2080*/  @!P4 IMAD R11, R35, R20.reuse, R11 ;  /* 0x00000014230bc224 */ /* 0x080fe400078e020b */
[----:B------:R-:W-:Y:S01]  /*2090*/  @!P4 IMAD.WIDE.U32 R40, R34, R20, R40 ;  /* 0x000000142228c225 */ /* 0x000fe200078e0028 */
[----:B------:R-:W-:-:S03]  /*20a0*/  @!P6 LEA R20, P5, R38, R22, 0x1 ;  /* 0x000000162614e211 */ /* 0x000fc600078a08ff */
[-C--:B------:R-:W-:Y:S02]  /*20b0*/  @!P1 IMAD R6, R35, R18.reuse, R19 ;  /* 0x0000001223069224 */ /* 0x080fe400078e0213 */
[----:B------:R-:W-:Y:S01]  /*20c0*/  @!P1 IMAD.WIDE.U32 R32, R34, R18, R32 ;  /* 0x0000001222209225 */ /* 0x000fe200078e0020 */
[----:B------:R-:W-:-:S03]  /*20d0*/  @!P0 LEA R18, P2, R36, R22, 0x1 ;  /* 0x0000001624128211 */ /* 0x000fc600078408ff */
[----:B------:R-:W-:Y:S01]  /*20e0*/  @!P0 IMAD.IADD R9, R37, 0x1, R9 ;  /* 0x0000000125098824 */ /* 0x000fe200078e0209 */
[-C--:B------:R-:W-:Y:S01]  /*20f0*/  @!P4 LEA R34, P3, R40, R22.reuse, 0x1 ;  /* 0x000000162822c211 */ /* 0x080fe200078608ff */
[----:B------:R-:W-:Y:S02]  /*2100*/  @!P6 IMAD.IADD R15, R39, 0x1, R15 ;  /* 0x00000001270fe824 */ /* 0x000fe400078e020f */
[----:B------:R-:W-:Y:S01]  /*2110*/  @!P4 IMAD.IADD R11, R41, 0x1, R11 ;  /* 0x00000001290bc824 */ /* 0x000fe200078e020b */
[-C--:B------:R-:W-:Y:S01]  /*2120*/  @!P0 LEA.HI.X R19, R36, R23.reuse, R9, 0x1, P2 ;  /* 0x0000001724138211 */ /* 0x080fe200010f0c09 */
[----:B------:R-:W-:Y:S01]  /*2130*/  IMAD.IADD R9, R97, 0x1, -R178 ;  /* 0x0000000161097824 */ /* 0x000fe200078e0ab2 */
[-C--:B------:R-:W-:Y:S02]  /*2140*/  @!P6 LEA.HI.X R21, R38, R23.reuse, R15, 0x1, P5 ;  /* 0x000000172615e211 */ /* 0x080fe400028f0c0f */
[----:B------:R-:W-:Y:S01]  /*2150*/  @!P4 LEA.HI.X R35, R40, R23, R11, 0x1, P3 ;  /* 0x000000172823c211 */ /* 0x000fe200018f0c0b */
[----:B------:R-:W-:Y:S01]  /*2160*/  @!P1 IMAD.IADD R11, R33, 0x1, R6 ;  /* 0x00000001210b9824 */ /* 0x000fe200078e0206 */
[----:B------:R-:W-:Y:S01]  /*2170*/  @!P1 LEA R22, P3, R32, R22, 0x1 ;  /* 0x0000001620169211 */ /* 0x000fe200078608ff */
[----:B------:R-:W-:Y:S01]  /*2180*/  @!PT LDS RZ, [RZ] ;  /* 0x00000000fffff984 */ /* 0x000fe20000000800 */
[----:B------:R-:W-:Y:S01]  /*2190*/  @!PT LDS RZ, [RZ] ;  /* 0x00000000fffff984 */ /* 0x000fe20000000800 */
[----:B------:R-:W-:Y:S01]  /*21a0*/  @!PT LDS RZ, [RZ] ;  /* 0x00000000fffff984 */ /* 0x000fe20000000800 */
[----:B------:R-:W-:Y:S01]  /*21b0*/  @!P6 LDGSTS.E.BYPASS.LTC128B.128 [R26], desc[UR4][R20.64] ;  /* 0x00000000141aefae */ /* 0x000fe2000b981a04 */
[----:B------:R-:W-:-:S02]  /*21c0*/  ISETP.GE.AND P5, PT, R4, R9, PT ;  /* 0x000000090400720c */ /* 0x000fc40003fa6270 */
[----:B------:R-:W-:Y:S01]  /*21d0*/  @!P1 LEA.HI.X R23, R32, R23, R11, 0x1, P3 ;  /* 0x0000001720179211 */ /* 0x000fe200018f0c0b */
[----:B------:R1:W-:Y:S01]  /*21e0*/  @!P6 LDGSTS.E.BYPASS.LTC128B.128 [R26+0x2000], desc[UR4][R20.64+0x80] ;  /* 0x02000080141aefae */ /* 0x0003e2000b981a04 */
[----:B------:R-:W-:-:S03]  /*21f0*/  ISETP.GE.AND P3, PT, R8, R9, PT ;  /* 0x000000090800720c */ /* 0x000fc60003f66270 */
[----:B------:R-:W-:Y:S01]  /*2200*/  @!P4 LDGSTS.E.BYPASS.LTC128B.128 [R26+0x800], desc[UR4][R34.64] ;  /* 0x00800000221acfae */ /* 0x000fe2000b981a04 */
[----:B------:R-:W-:-:S03]  /*2210*/  ISETP.GE.AND P6, PT, R14, R9, PT ;  /* 0x000000090e00720c */ /* 0x000fc60003fc6270 */
[----:B------:R-:W-:Y:S01]  /*2220*/  @!P4 LDGSTS.E.BYPASS.LTC128B.128 [R26+0x2800], desc[UR4][R34.64+0x80] ;  /* 0x02800080221acfae */ /* 0x000fe2000b981a04 */
[-C--:B------:R-:W-:Y:S02]  /*2230*/  ISETP.GE.AND P4, PT, R10, R9.reuse, PT ;  /* 0x000000090a00720c */ /* 0x080fe40003f86270 */
[----:B------:R-:W-:Y:S01]  /*2240*/  ISETP.GE.AND P2, PT, R4, R9, PT ;  /* 0x000000090400720c */ /* 0x000fe20003f46270 */
[----:B------:R-:W-:Y:S01]  /*2250*/  @!P0 LDGSTS.E.BYPASS.LTC128B.128 [R26+0x1000], desc[UR4][R18.64] ;  /* 0x01000000121a8fae */ /* 0x000fe2000b981a04 */
[C---:B------:R-:W-:Y:S02]  /*2260*/  SHF.L.U32 R4, R158.reuse, 0x4, RZ ;  /* 0x000000049e047819 */ /* 0x040fe400000006ff */
[----:B------:R-:W-:Y:S01]  /*2270*/  SHF.L.U64.HI R6, R158, 0x4, R159 ;  /* 0x000000049e067819 */ /* 0x000fe2000001029f */
[----:B------:R2:W-:Y:S01]  /*2280*/  @!P0 LDGSTS.E.BYPASS.LTC128B.128 [R26+0x3000], desc[UR4][R18.64+0x80] ;  /* 0x03000080121a8fae */ /* 0x0005e2000b981a04 */
[----:B------:R-:W-:-:S03]  /*2290*/  @!P5 LEA R32, P0, R4, R164, 0x1 ;  /* 0x000000a40420d211 */ /* 0x000fc600078008ff */
[----:B------:R3:W-:Y:S01]  /*22a0*/  @!P1 LDGSTS.E.BYPASS.LTC128B.128 [R26+0x1800], desc[UR4][R22.64] ;  /* 0x01800000161a9fae */ /* 0x0007e2000b981a04 */
[----:B------:R-:W-:-:S03]  /*22b0*/  @!P3 IMAD.MOV.U32 R11, RZ, RZ, R163 ;  /* 0x000000ffff0bb224 */ /* 0x000fc600078e00a3 */
[----:B------:R3:W-:Y:S01]  /*22c0*/  @!P1 LDGSTS.E.BYPASS.LTC128B.128 [R26+0x3800], desc[UR4][R22.64+0x80] ;  /* 0x03800080161a9fae */ /* 0x0007e2000b981a04 */
[----:B------:R-:W-:Y:S01]  /*22d0*/  ISETP.GE.AND P1, PT, R10, R9, PT ;  /* 0x000000090a00720c */ /* 0x000fe20003f26270 */
[----:B------:R-:W-:Y:S01]  /*22e0*/  @!P3 IMAD.MOV.U32 R10, RZ, RZ, R164 ;  /* 0x000000ffff0ab224 */ /* 0x000fe200078e00a4 */
[----:B------:R-:W-:Y:S01]  /*22f0*/  @!P5 LEA.HI.X R33, R4, R163, R6, 0x1, P0 ;  /* 0x000000a30421d211 */ /* 0x000fe200000f0c06 */
[----:B------:R-:W-:Y:S02]  /*2300*/  @!P6 IMAD.MOV.U32 R165, RZ, RZ, R163 ;  /* 0x000000ffffa5e224 */ /* 0x000fe400078e00a3 */
[----:B------:R-:W-:Y:S02]  /*2310*/  @!P3 IMAD R7, R159, 0x60, RZ ;  /* 0x000000609f07b824 */ /* 0x000fe400078e02ff */
[C---:B-1----:R-:W-:Y:S01]  /*2320*/  @!P3 IMAD.WIDE.U32 R20, R158.reuse, 0x60, R10 ;  /* 0x000000609e14b825 */ /* 0x042fe200078e000a */
[----:B------:R3:W-:Y:S03]  /*2330*/  @!P6 LDGSTS.E.BYPASS.LTC128B.128 [R26+0x4000], desc[UR4][R164.64] ;  /* 0x04000000a41aefae */ /* 0x0007e6000b981a04 */
[----:B------:R-:W-:Y:S01]  /*2340*/  @!P3 IMAD.IADD R21, R21, 0x1, R7 ;  /* 0x000000011515b824 */ /* 0x000fe200078e0207 */
[----:B------:R3:W-:Y:S04]  /*2350*/  @!P6 LDGSTS.E.BYPASS.LTC128B.128 [R26+0x6000], desc[UR4][R164.64+0x80] ;  /* 0x06000080a41aefae */ /* 0x0007e8000b981a04 */
[----:B------:R3:W-:Y:S01]  /*2360*/  @!P5 LDGSTS.E.BYPASS.LTC128B.128 [R26+0x4800], desc[UR4][R32.64] ;  /* 0x04800000201adfae */ /* 0x0007e2000b981a04 */
[----:B--2---:R-:W-:-:S03]  /*2370*/  @!P4 LEA R18, P0, R158, R164, 0x6 ;  /* 0x000000a49e12c211 */ /* 0x004fc600078030ff */
[----:B------:R3:W-:Y:S01]  /*2380*/  @!P5 LDGSTS.E.BYPASS.LTC128B.128 [R26+0x6800], desc[UR4][R32.64+0x80] ;  /* 0x06800080201adfae */ /* 0x0007e2000b981a04 */
[----:B------:R-:W-:-:S05]  /*2390*/  @!P4 LEA.HI.X R19, R158, R163, R159, 0x6, P0 ;  /* 0x000000a39e13c211 */ /* 0x000fca00000f349f */
[----:B------:R3:W-:Y:S04]  /*23a0*/  @!P4 LDGSTS.E.BYPASS.LTC128B.128 [R26+0x5000], desc[UR4][R18.64] ;  /* 0x05000000121acfae */ /* 0x0007e8000b981a04 */
[----:B------:R3:W-:Y:S04]  /*23b0*/  @!P4 LDGSTS.E.BYPASS.LTC128B.128 [R26+0x7000], desc[UR4][R18.64+0x80] ;  /* 0x07000080121acfae */ /* 0x0007e8000b981a04 */
[----:B------:R3:W-:Y:S04]  /*23c0*/  @!P3 LDGSTS.E.BYPASS.LTC128B.128 [R26+0x5800], desc[UR4][R20.64] ;  /* 0x05800000141abfae */ /* 0x0007e8000b981a04 */
[----:B------:R3:W-:Y:S04]  /*23d0*/  @!P3 LDGSTS.E.BYPASS.LTC128B.128 [R26+0x7800], desc[UR4][R20.64+0x80] ;  /* 0x07800080141abfae */ /* 0x0007e8000b981a04 */
[----:B------:R-:W0:Y:S01]  /*23e0*/  LDGDEPBAR ;  /* 0x00000000000079af */ /* 0x000e220000000000 */
[----:B------:R-:W-:Y:S01]  /*23f0*/  IMAD.WIDE.U32 R16, R14, R24, R16 ;  /* 0x000000180e107225 */ /* 0x000fe200078e0010 */
[----:B------:R-:W-:-:S03]  /*2400*/  ISETP.GE.AND P5, PT, R8, R9, PT ;  /* 0x000000090800720c */ /* 0x000fc60003fa6270 */
[----:B------:R-:W-:Y:S01]  /*2410*/  IMAD R7, R25, R14, RZ ;  /* 0x0000000e19077224 */ /* 0x000fe200078e02ff */
[----:B------:R-:W-:-:S03]  /*2420*/  LEA R167, P0, R16, R12, 0x1 ;  /* 0x0000000c10a77211 */ /* 0x000fc600078008ff */
[----:B------:R-:W-:Y:S01]  /*2430*/  IMAD.IADD R7, R17, 0x1, R7 ;  /* 0x0000000111077824 */ /* 0x000fe200078e0207 */
[----:B------:R-:W-:Y:S02]  /*2440*/  SHF.R.U32.HI R160, RZ, 0x4, R169 ;  /* 0x00000004ffa07819 */ /* 0x000fe400000116a9 */
[----:B------:R-:W-:Y:S02]  /*2450*/  LOP3.LUT R10, R169, 0x8, RZ, 0xc0, !PT ;  /* 0x00000008a90a7812 */ /* 0x000fe400078ec0ff */
[----:B------:R-:W-:Y:S01]  /*2460*/  LEA.HI.X R166, R16, R13, R7, 0x1, P0 ;  /* 0x0000000d10a67211 */ /* 0x000fe200000f0c07 */
[----:B------:R-:W-:-:S06]  /*2470*/  DEPBAR.LE SB0, 0x0 ;  /* 0x000080000000791a */ /* 0x000fcc0000000000 */
[----:B------:R-:W-:Y:S05]  /*2480*/  WARPSYNC.ALL ;  /* 0x0000000000007948 */ /* 0x000fea0003800000 */
[----:B------:R-:W-:Y:S01]  /*2490*/  IMAD.SHL.U32 R9, R160, 0x400, RZ ;  /* 0x00000400a0097824 */ /* 0x000fe200078e00ff */
[----:B------:R-:W-:Y:S01]  /*24a0*/  LOP3.LUT R10, R10, 0x1c0, R31, 0x78, !PT ;  /* 0x000001c00a0a7812 */ /* 0x000fe200078e781f */
[----:B------:R-:W-:Y:S02]  /*24b0*/  IMAD.SHL.U32 R7, R24, 0x10, RZ ;  /* 0x0000001018077824 */ /* 0x000fe400078e00ff */
[----:B------:R-:W-:Y:S02]  /*24c0*/  @!P5 IMAD.MOV.U32 R14, RZ, RZ, R167 ;  /* 0x000000ffff0ed224 */ /* 0x000fe400078e00a7 */
[----:B------:R-:W-:Y:S01]  /*24d0*/  @!P5 IMAD.MOV.U32 R15, RZ, RZ, R166 ;  /* 0x000000ffff0fd224 */ /* 0x000fe200078e00a6 */
[----:B------:R-:W-:Y:S01]  /*24e0*/  LOP3.LUT R10, R10, R5, RZ, 0x3c, !PT ;  /* 0x000000050a0a7212 */ /* 0x000fe200078e3cff */
[----:B------:R-:W-:Y:S01]  /*24f0*/  IMAD.SHL.U32 R170, R169, 0x20, RZ ;  /* 0x00000020a9aa7824 */ /* 0x000fe200078e00ff */
[----:B------:R-:W-:Y:S01]  /*2500*/  LOP3.LUT R9, R9, 0x400, RZ, 0xc0, !PT ;  /* 0x0000040009097812 */ /* 0x000fe200078ec0ff */
[C---:B------:R-:W-:Y:S01]  /*2510*/  @!P5 IMAD.WIDE.U32 R16, R24.reuse, 0x60, R14 ;  /* 0x000000601810d825 */ /* 0x040fe200078e000e */
[----:B------:R-:W-:Y:S01]  /*2520*/  SHF.L.U64.HI R8, R24, 0x4, R25 ;  /* 0x0000000418087819 */ /* 0x000fe20000010219 */
[----:B------:R-:W-:Y:S01]  /*2530*/  BAR.SYNC.DEFER_BLOCKING 0x0 ;  /* 0x0000000000007b1d */ /* 0x000fe20000010000 */
[----:B------:R-:W-:-:S02]  /*2540*/  @!P2 LEA R14, P0, R7, R167, 0x1 ;  /* 0x000000a7070ea211 */ /* 0x000fc400078008ff */
[----:B------:R-:W-:Y:S01]  /*2550*/  LOP3.LUT R0, R0, R5, RZ, 0x3c, !PT ;  /* 0x0000000500007212 */ /* 0x000fe200078e3cff */
[----:B------:R-:W-:Y:S01]  /*2560*/  IMAD R5, R10, 0x2, R9 ;  /* 0x000000020a057824 */ /* 0x000fe200078e0209 */
[----:B------:R-:W-:Y:S01]  /*2570*/  LOP3.LUT R170, R170, 0x7c00, RZ, 0xc0, !PT ;  /* 0x00007c00aaaa7812 */ /* 0x000fe200078ec0ff */
[----:B------:R-:W-:Y:S01]  /*2580*/  @!P6 IMAD.MOV.U32 R10, RZ, RZ, R167 ;  /* 0x000000ffff0ae224 */ /* 0x000fe200078e00a7 */
[-C--:B------:R-:W-:Y:S01]  /*2590*/  @!P2 LEA.HI.X R15, R7, R166.reuse, R8, 0x1, P0 ;  /* 0x000000a6070fa211 */ /* 0x080fe200000f0c08 */
[----:B------:R-:W-:Y:S01]  /*25a0*/  @!P6 IMAD.MOV.U32 R11, RZ, RZ, R166 ;  /* 0x000000ffff0be224 */ /* 0x000fe200078e00a6 */
[----:B------:R-:W-:Y:S02]  /*25b0*/  @!P1 LEA R8, P0, R24, R167, 0x6 ;  /* 0x000000a718089211 */ /* 0x000fe400078030ff */
[----:B------:R-:W-:Y:S01]  /*25c0*/  LOP3.LUT R155, R170, 0x200, R31, 0xf8, !PT ;  /* 0x00000200aa9b7812 */ /* 0x000fe200078ef81f */
[----:B------:R-:W-:Y:S01]  /*25d0*/  @!P5 IMAD R12, R25, 0x60, RZ ;  /* 0x00000060190cd824 */ /* 0x000fe200078e02ff */
[----:B------:R-:W-:-:S03]  /*25e0*/  @!P1 LEA.HI.X R9, R24, R166, R25, 0x6, P0 ;  /* 0x000000a618099211 */ /* 0x000fc600000f3419 */
[----:B------:R-:W-:Y:S02]  /*25f0*/  IMAD.IADD R155, R0, 0x1, R155 ;  /* 0x00000001009b7824 */ /* 0x000fe400078e029b */
[----:B------:R-:W-:Y:S02]  /*2600*/  @!P5 IMAD.IADD R13, R17, 0x1, R12 ;  /* 0x00000001110dd824 */ /* 0x000fe400078e020c */
[----:B------:R-:W-:Y:S01]  /*2610*/  @!P5 IMAD.MOV.U32 R12, RZ, RZ, R16 ;  /* 0x000000ffff0cd224 */ /* 0x000fe200078e0010 */
        /* <DEDUP_REMOVED lines=8> */
[----:B------:R-:W-:Y:S01]  /*26a0*/  @P2 STS.128 [R26+0xa800], RZ ;  /* 0x00a800ff1a002388 */ /* 0x000fe20000000c00 */
[----:B------:R-:W-:-:S03]  /*26b0*/  IMAD.IADD R154, R156, 0x1, R5 ;  /* 0x000000019c9a7824 */ /* 0x000fc600078e0205 */
[----:B------:R-:W-:Y:S01]  /*26c0*/  @!PT LDS RZ, [RZ] ;  /* 0x00000000fffff984 */ /* 0x000fe20000000800 */
[----:B------:R-:W-:Y:S01]  /*26d0*/  @!PT LDS RZ, [RZ] ;  /* 0x00000000fffff984 */ /* 0x000fe20000000800 */
[----:B------:R-:W-:Y:S01]  /*26e0*/  @!PT LDS RZ, [RZ] ;  /* 0x00000000fffff984 */ /* 0x000fe20000000800 */
[----:B------:R-:W-:Y:S01]  /*26f0*/  @!P2 LDGSTS.E.BYPASS.LTC128B.128 [R26+0x8800], desc[UR4][R14.64] ;  /* 0x088000000e1aafae */ /* 0x000fe2000b981a04 */
[----:B------:R-:W-:-:S03]  /*2700*/  IMAD R155, R155, 0x2, R156 ;  /* 0x000000029b9b7824 */ /* 0x000fc600078e029c */
        /* <DEDUP_REMOVED lines=16> */
[----:B---3--:R-:W3:Y:S04]  /*2810*/  LDSM.16.M88.4 R16, [R154+0x4000] ;  /* 0x004000009a10783b */ /* 0x008ee80000000200 */
        /* <DEDUP_REMOVED lines=17> */
[----:B------:R-:W-:Y:S01]  /*2930*/  LDSM.16.M88.4 R88, [R153+0x2000] ;  /* 0x002000009958783b */ /* 0x000fe20000000200 */
[----:B------:R-:W-:Y:S01]  /*2940*/  IADD3 R152, PT, PT, R155, R7, RZ ;  /* 0x000000079b987210 */ /* 0x000fe20007ffe0ff */
[----:B------:R-:W-:-:S02]  /*2950*/  IMAD.IADD R148, R154, 0x1, R7 ;  /* 0x000000019a947824 */ /* 0x000fc400078e0207 */
[----:B------:R-:W-:Y:S02]  /*2960*/  LDSM.16.M88.4 R92, [R149+0x6000] ;  /* 0x00600000955c783b */ /* 0x000fe40000000200 */
[C---:B----4-:R-:W-:Y:S02]  /*2970*/  HMMA.16816.F32.BF16 R72, R52.reuse, R68, RZ ;  /* 0x000000443448723c */ /* 0x050fe400000418ff */
[----:B------:R-:W-:Y:S04]  /*2980*/  LDSM.16.M88.4 R32, [R152] ;  /* 0x000000009820783b */ /* 0x000fe80000000200 */
[----:B--2---:R-:W2:Y:S02]  /*2990*/  LDSM.16.M88.4 R12, [R148+0x4000] ;  /* 0x00400000940c783b */ /* 0x004ea40000000200 */
[C---:B-----5:R-:W-:Y:S02]  /*29a0*/  HMMA.16816.F32.BF16 R64, R52.reuse, R60, RZ ;  /* 0x0000003c3440723c */ /* 0x060fe400000418ff */
[----:B------:R-:W-:Y:S06]  /*29b0*/  LDSM.16.M88.4 R84, [R148+0x5000] ;  /* 0x005000009454783b */ /* 0x000fec0000000200 */
        /* <DEDUP_REMOVED lines=34> */
[----:B------:R-:W3:Y:S03]  /*2be0*/  LDSM.16.M88.4 R36, [R154+0x6800] ;  /* 0x006800009a24783b */ /* 0x000ee60000000200 */
        /* <DEDUP_REMOVED lines=19> */
[C---:B------:R-:W-:Y:S08]  /*2d20*/  HMMA.16816.F32.BF16 R72, R8.reuse, R36, R72 ;  /* 0x000000240848723c */ /* 0x040ff00000041848 */
[C---:B--2---:R-:W-:Y:S08]  /*2d30*/  HMMA.16816.F32.BF16 R56, R8.reuse, R12, R56 ;  /* 0x0000000c0838723c */ /* 0x044ff00000041838 */
[C---:B------:R-:W-:Y:S01]  /*2d40*/  HMMA.16816.F32.BF16 R68, R8.reuse, R38, R68 ;  /* 0x000000260844723c */ /* 0x040fe20000041844 */
[----:B------:R-:W-:Y:S07]  /*2d50*/  LDSM.16.M88.4 R36, [R148+0x7000] ;  /* 0x007000009424783b */ /* 0x000fee0000000200 */
[----:B------:R-:W-:Y:S01]  /*2d60*/  HMMA.16816.F32.BF16 R52, R8, R14, R52 ;  /* 0x0000000e0834723c */ /* 0x000fe20000041834 */
[----:B------:R-:W-:Y:S04]  /*2d70*/  LDSM.16.M88.4 R12, [R151+0x2000] ;  /* 0x00200000970c783b */ /* 0x000fe80000000200 */
[----:B------:R-:W2:Y:S03]  /*2d80*/  LDSM.16.M88.4 R8, [R147+0x6000] ;  /* 0x006000009308783b */ /* 0x000ea60000000200 */
[C---:B------:R-:W-:Y:S08]  /*2d90*/  HMMA.16816.F32.BF16 R20, R88.reuse, R92, R20 ;  /* 0x0000005c5814723c */ /* 0x040ff00000041814 */
[C---:B------:R-:W-:Y:S08]  /*2da0*/  HMMA.16816.F32.BF16 R16, R88.reuse, R94, R16 ;  /* 0x0000005e5810723c */ /* 0x040ff00000041810 */
[C---:B------:R-:W-:Y:S08]  /*2db0*/  HMMA.16816.F32.BF16 R56, R88.reuse, R76, R56 ;  /* 0x0000004c5838723c */ /* 0x040ff00000041838 */
[----:B------:R-:W-:Y:S01]  /*2dc0*/  HMMA.16816.F32.BF16 R76, R88, R78, R52 ;  /* 0x0000004e584c723c */ /* 0x000fe20000041834 */
[----:B------:R-:W3:Y:S07]  /*2dd0*/  LDSM.16.M88.4 R52, [R147+0x6800] ;  /* 0x006800009334783b */ /* 0x000eee0000000200 */
[----:B----4-:R-:W-:Y:S01]  /*2de0*/  HMMA.16816.F32.BF16 R20, R48, R44, R20 ;  /* 0x0000002c3014723c */ /* 0x010fe20000041814 */
[----:B------:R-:W-:-:S07]  /*2df0*/  IMAD.SHL.U32 R30, R169, 0x2, RZ ;  /* 0x00000002a91e7824 */ /* 0x000fce00078e00ff */
[----:B------:R-:W-:Y:S08]  /*2e00*/  HMMA.16816.F32.BF16 R72, R88, R84, R72 ;  /* 0x000000545848723c */ /* 0x000ff00000041848 */
[C---:B------:R-:W-:Y:S08]  /*2e10*/  HMMA.16816.F32.BF16 R16, R48.reuse, R46, R16 ;  /* 0x0000002e3010723c */ /* 0x040ff00000041810 */
[C---:B-1----:R-:W-:Y:S08]  /*2e20*/  HMMA.16816.F32.BF16 R56, R48.reuse, R32, R56 ;  /* 0x000000203038723c */ /* 0x042ff00000041838 */
[----:B------:R-:W-:Y:S01]  /*2e30*/  HMMA.16816.F32.BF16 R76, R48, R34, R76 ;  /* 0x00000022304c723c */ /* 0x000fe2000004184c */
[----:B------:R-:W1:Y:S07]  /*2e40*/  LDSM.16.M88.4 R32, [R147+0x7000] ;  /* 0x007000009320783b */ /* 0x000e6e0000000200 */
[----:B------:R-:W-:Y:S08]  /*2e50*/  HMMA.16816.F32.BF16 R60, R88, R82, R60 ;  /* 0x00000052583c723c */ /* 0x000ff0000004183c */
[----:B--2---:R-:W-:Y:S01]  /*2e60*/  HMMA.16816.F32.BF16 R20, R12, R8, R20 ;  /* 0x000000080c14723c */ /* 0x004fe20000041814 */
[----:B------:R-:W-:-:S05]  /*2e70*/  LOP3.LUT R9, R30, 0x6, RZ, 0xc0, !PT ;  /* 0x000000061e097812 */ /* 0x000fca00078ec0ff */
[----:B------:R-:W-:Y:S02]  /*2e80*/  IMAD.IADD R30, R178, 0x1, R9 ;  /* 0x00000001b21e7824 */ /* 0x000fe400078e0209 */
[----:B------:R-:W-:Y:S02]  /*2e90*/  HMMA.16816.F32.BF16 R68, R88, R86, R68 ;  /* 0x000000565844723c */ /* 0x000fe40000041844 */
[----:B------:R-:W-:-:S06]  /*2ea0*/  VIADD R8, R30, 0x1 ;  /* 0x000000011e087836 */ /* 0x000fcc0000000000 */
[----:B------:R-:W-:Y:S01]  /*2eb0*/  HMMA.16816.F32.BF16 R64, R88, R80, R64 ;  /* 0x000000505840723c */ /* 0x000fe20000041840 */
[----:B------:R-:W-:-:S07]  /*2ec0*/  ISETP.GE.AND P0, PT, R8, R97, PT ;  /* 0x000000610800720c */ /* 0x000fce0003f06270 */
[----:B------:R-:W-:Y:S08]  /*2ed0*/  HMMA.16816.F32.BF16 R72, R48, R40, R72 ;  /* 0x000000283048723c */ /* 0x000ff00000041848 */
[----:B------:R-:W-:Y:S01]  /*2ee0*/  HMMA.16816.F32.BF16 R16, R12, R10, R16 ;  /* 0x0000000a0c10723c */ /* 0x000fe20000041810 */
[----:B------:R-:W2:Y:S07]  /*2ef0*/  LDSM.16.M88.4 R8, [R147+0x7800] ;  /* 0x007800009308783b */ /* 0x000eae0000000200 */
[C---:B------:R-:W-:Y:S08]  /*2f00*/  HMMA.16816.F32.BF16 R60, R48.reuse, R38, R60 ;  /* 0x00000026303c723c */ /* 0x040ff0000004183c */
[C---:B------:R-:W-:Y:S08]  /*2f10*/  HMMA.16816.F32.BF16 R68, R48.reuse, R42, R68 ;  /* 0x0000002a3044723c */ /* 0x040ff00000041844 */
[----:B------:R-:W-:Y:S01]  /*2f20*/  HMMA.16816.F32.BF16 R64, R48, R36, R64 ;  /* 0x000000243040723c */ /* 0x000fe20000041840 */
[C---:B------:R-:W-:Y:S01]  /*2f30*/  VIADD R36, R30.reuse, 0x8 ;  /* 0x000000081e247836 */ /* 0x040fe20000000000 */
[----:B------:R-:W-:-:S06]  /*2f40*/  ISETP.GE.AND P1, PT, R30, R97, PT ;  /* 0x000000611e00720c */ /* 0x000fcc0003f26270 */
[C---:B---3--:R-:W-:Y:S01]  /*2f50*/  HMMA.16816.F32.BF16 R72, R12.reuse, R52, R72 ;  /* 0x000000340c48723c */ /* 0x048fe20000041848 */
[----:B------:R-:W-:Y:S01]  /*2f60*/  FSEL R37, R22, -INF , !P1 ;  /* 0xff80000016257808 */ /* 0x000fe20004800000 */
[----:B------:R-:W-:Y:S01]  /*2f70*/  VIADD R42, R30, 0x9 ;  /* 0x000000091e2a7836 */ /* 0x000fe20000000000 */
[----:B------:R-:W-:Y:S01]  /*2f80*/  ISETP.GE.AND P6, PT, R36, R97, PT ;  /* 0x000000612400720c */ /* 0x000fe20003fc6270 */
[C---:B------:R-:W-:Y:S02]  /*2f90*/  VIADD R22, R30.reuse, 0x21 ;  /* 0x000000211e167836 */ /* 0x040fe40000000000 */
[----:B------:R-:W-:Y:S01]  /*2fa0*/  VIADD R40, R30, 0x10 ;  /* 0x000000101e287836 */ /* 0x000fe20000000000 */
[----:B------:R-:W-:Y:S01]  /*2fb0*/  FSEL R41, R21, -INF , !P0 ;  /* 0xff80000015297808 */ /* 0x000fe20004000000 */
[----:B-1----:R-:W-:Y:S01]  /*2fc0*/  HMMA.16816.F32.BF16 R60, R12, R34, R60 ;  /* 0x000000220c3c723c */ /* 0x002fe2000004183c */
[----:B------:R-:W-:Y:S01]  /*2fd0*/  FSEL R18, R18, -INF , !P6 ;  /* 0xff80000012127808 */ /* 0x000fe20007000000 */
[----:B------:R-:W-:-:S04]  /*2fe0*/  DEPBAR.LE SB0, 0x0 ;  /* 0x000080000000791a */ /* 0x000fc80000000000 */
[----:B------:R-:W-:Y:S02]  /*2ff0*/  FSEL R16, R16, -INF , !P6 ;  /* 0xff80000010107808 */ /* 0x000fe40007000000 */
[-C--:B------:R-:W-:Y:S02]  /*3000*/  ISETP.GE.AND P5, PT, R42, R97.reuse, PT ;  /* 0x000000612a00720c */ /* 0x080fe40003fa6270 */
[-C--:B------:R-:W-:Y:S01]  /*3010*/  ISETP.GE.AND P6, PT, R22, R97.reuse, PT ;  /* 0x000000611600720c */ /* 0x080fe20003fc6270 */
[----:B------:R-:W-:Y:S01]  /*3020*/  VIADD R22, R30, 0x29 ;  /* 0x000000291e167836 */ /* 0x000fe20000000000 */
[----:B------:R-:W-:Y:S01]  /*3030*/  ISETP.GE.AND P4, PT, R40, R97, PT ;  /* 0x000000612800720c */ /* 0x000fe20003f86270 */
[----:B------:R-:W-:Y:S01]  /*3040*/  HMMA.16816.F32.BF16 R68, R12, R54, R68 ;  /* 0x000000360c44723c */ /* 0x000fe20000041844 */
[----:B------:R-:W-:Y:S01]  /*3050*/  FSEL R39, R20, -INF , !P1 ;  /* 0xff80000014277808 */ /* 0x000fe20004800000 */
[----:B------:R-:W-:Y:S01]  /*3060*/  VIADD R20, R30, 0x28 ;  /* 0x000000281e147836 */ /* 0x000fe20000000000 */
[----:B------:R-:W-:Y:S01]  /*3070*/  FSEL R35, R74, -INF , !P4 ;  /* 0xff8000004a237808 */ /* 0x000fe20006000000 */
[----:B------:R-:W-:-:S04]  /*3080*/  VIADD R38, R30, 0x11 ;  /* 0x000000111e267836 */ /* 0x000fc80000000000 */
[C---:B------:R-:W-:Y:S01]  /*3090*/  HMMA.16816.F32.BF16 R64, R12.reuse, R32, R64 ;  /* 0x000000200c40723c */ /* 0x040fe20000041840 */
[----:B------:R-:W-:Y:S01]  /*30a0*/  FSEL R33, R17, -INF , !P5 ;  /* 0xff80000011217808 */ /* 0x000fe20006800000 */
[----:B------:R-:W-:Y:S01]  /*30b0*/  VIADD R36, R30, 0x18 ;  /* 0x000000181e247836 */ /* 0x000fe20000000000 */
[----:B------:R-:W-:Y:S02]  /*30c0*/  FSEL R17, R72, -INF , !P4 ;  /* 0xff80000048117808 */ /* 0x000fe40006000000 */
[-C--:B------:R-:W-:Y:S02]  /*30d0*/  ISETP.GE.AND P4, PT, R22, R97.reuse, PT ;  /* 0x000000611600720c */ /* 0x080fe40003f86270 */
[----:B------:R-:W-:Y:S01]  /*30e0*/  FSEL R21, R19, -INF , !P5 ;  /* 0xff80000013157808 */ /* 0x000fe20006800000 */
[----:B--2---:R-:W-:Y:S01]  /*30f0*/  HMMA.16816.F32.BF16 R56, R12, R8, R56 ;  /* 0x000000080c38723c */ /* 0x004fe20000041838 */
[-C--:B------:R-:W-:Y:S01]  /*3100*/  ISETP.GE.AND P5, PT, R20, R97.reuse, PT ;  /* 0x000000611400720c */ /* 0x080fe20003fa6270 */
[----:B------:R-:W-:Y:S01]  /*3110*/  VIADD R20, R30, 0x30 ;  /* 0x000000301e147836 */ /* 0x000fe20000000000 */
[----:B------:R-:W-:-:S02]  /*3120*/  ISETP.GE.AND P3, PT, R38, R97, PT ;  /* 0x000000612600720c */ /* 0x000fc40003f66270 */
[----:B------:R-:W-:-:S03]  /*3130*/  FSEL R129, R63, -INF , !P4 ;  /* 0xff8000003f817808 */ /* 0x000fc60006000000 */
[----:B------:R-:W-:Y:S01]  /*3140*/  HMMA.16816.F32.BF16 R76, R12, R10, R76 ;  /* 0x0000000a0c4c723c */ /* 0x000fe2000004184c */
[----:B------:R-:W-:Y:S01]  /*3150*/  FSEL R131, R61, -INF , !P4 ;  /* 0xff8000003d837808 */ /* 0x000fe20006000000 */
[----:B------:R-:W-:Y:S01]  /*3160*/  VIADD R38, R30, 0x19 ;  /* 0x000000191e267836 */ /* 0x000fe20000000000 */
[-C--:B------:R-:W-:Y:S01]  /*3170*/  ISETP.GE.AND P2, PT, R36, R97.reuse, PT ;  /* 0x000000612400720c */ /* 0x080fe20003f46270 */
[C---:B------:R-:W-:Y:S01]  /*3180*/  VIADD R36, R30.reuse, 0x20 ;  /* 0x000000201e247836 */ /* 0x040fe20000000000 */
[----:B------:R-:W-:Y:S02]  /*3190*/  ISETP.GT.AND P4, PT, R171, R162, PT ;  /* 0x000000a2ab00720c */ /* 0x000fe40003f84270 */
[----:B------:R-:W-:Y:S02]  /*31a0*/  FSEL R89, R75, -INF , !P3 ;  /* 0xff8000004b597808 */ /* 0x000fe40005800000 */
[----:B------:R-:W-:Y:S01]  /*31b0*/  FSEL R19, R73, -INF , !P3 ;  /* 0xff80000049137808 */ /* 0x000fe20005800000 */
[----:B------:R-:W-:Y:S01]  /*31c0*/  VIADD R8, R30, 0x38 ;  /* 0x000000381e087836 */ /* 0x000fe20000000000 */
[-C--:B------:R-:W-:Y:S01]  /*31d0*/  ISETP.GE.AND P3, PT, R20, R97.reuse, PT ;  /* 0x000000611400720c */ /* 0x080fe20003f66270 */
[C---:B------:R-:W-:Y:S01]  /*31e0*/  VIADD R20, R30.reuse, 0x31 ;  /* 0x000000311e147836 */ /* 0x040fe20000000000 */
[----:B------:R-:W-:Y:S01]  /*31f0*/  FSEL R23, R23, -INF , !P0 ;  /* 0xff80000017177808 */ /* 0x000fe20004000000 */
[----:B------:R-:W-:Y:S01]  /*3200*/  VIADD R30, R30, 0x39 ;  /* 0x000000391e1e7836 */ /* 0x000fe20000000000 */
        /* <DEDUP_REMOVED lines=8> */
[----:B------:R-:W-:Y:S01]  /*3290*/  BSSY.RECONVERGENT B1, `(.L_x_8760) ;  /* 0x0000072000017945 */ /* 0x000fe20003800200 */
        /* <DEDUP_REMOVED lines=31> */
.L_x_8763:
        /* <DEDUP_REMOVED lines=60> */
.L_x_8764:
[----:B------:R-:W-:Y:S05]  /*3850*/  BSYNC.RECONVERGENT B0 ;  /* 0x0000000000007941 */ /* 0x000fea0003800200 */
.L_x_8762:
        /* <DEDUP_REMOVED lines=21> */
.L_x_8761:
[----:B------:R-:W-:Y:S05]  /*39b0*/  BSYNC.RECONVERGENT B1 ;  /* 0x0000000000017941 */ /* 0x000fea0003800200 */
.L_x_8760:
        /* <DEDUP_REMOVED lines=10> */
[----:B-1----:R-:W-:Y:S02]  /*3a60*/  FMNMX3.FTZ R13, R4, R123, R127, !PT ;  /* 0x0000007b040d7276 */ /* 0x002fe4000781007f */
[----:B------:R-:W-:Y:S02]  /*3a70*/  FMNMX3.FTZ R11, R6, R131, R117, !PT ;  /* 0x00000083060b7276 */ /* 0x000fe40007810075 */
[----:B------:R-:W-:-:S02]  /*3a80*/  FMNMX3.FTZ R13, R13, R129, R112, !PT ;  /* 0x000000810d0d7276 */ /* 0x000fc40007810070 */
[----:B------:R-:W-:Y:S02]  /*3a90*/  FMNMX3.FTZ R11, R11, R116, R115, !PT ;  /* 0x000000740b0b7276 */ /* 0x000fe40007810073 */
[----:B------:R-:W-:Y:S02]  /*3aa0*/  FMNMX3.FTZ R13, R13, R113, R110, !PT ;  /* 0x000000710d0d7276 */ /* 0x000fe4000781006e */
[----:B------:R-:W-:Y:S02]  /*3ab0*/  FMNMX.FTZ R6, R114, R11, !PT ;  /* 0x0000000b72067209 */ /* 0x000fe40007810000 */
[----:B------:R-:W-:Y:S02]  /*3ac0*/  FMNMX.FTZ R13, R108, R13, !PT ;  /* 0x0000000d6c0d7209 */ /* 0x000fe40007810000 */
[----:B------:R-:W-:Y:S01]  /*3ad0*/  IADD3 R9, PT, PT, R9, R0, RZ ;  /* 0x0000000009097210 */ /* 0x000fe20007ffe0ff */
[----:B------:R-:W1:Y:S01]  /*3ae0*/  SHFL.BFLY PT, R11, R6, 0x2, 0x1f ;  /* 0x0c401f00060b7f89 */ /* 0x000e6200000e0000 */
[----:B------:R-:W-:-:S02]  /*3af0*/  IADD3 R27, PT, PT, R27, -0x2, RZ ;  /* 0xfffffffe1b1b7810 */ /* 0x000fc40007ffe0ff */
[----:B------:R-:W-:Y:S01]  /*3b00*/  LEA R150, R9, R156, 0x1 ;  /* 0x0000009c09967211 */ /* 0x000fe200078e08ff */
[----:B------:R-:W3:Y:S03]  /*3b10*/  SHFL.BFLY PT, R4, R13, 0x2, 0x1f ;  /* 0x0c401f000d047f89 */ /* 0x000ee600000e0000 */
[-C--:B------:R-:W-:Y:S01]  /*3b20*/  IADD3 R145, PT, PT, R7, R150.reuse, RZ ;  /* 0x0000009607917210 */ /* 0x080fe20007ffe0ff */
[----:B------:R-:W-:Y:S01]  /*3b30*/  LDSM.16.MT88.4 R92, [R150+0x8000] ;  /* 0x00800000965c783b */ /* 0x000fe20000004200 */
[C---:B------:R-:W-:Y:S02]  /*3b40*/  IADD3 R146, PT, PT, R5.reuse, R150, RZ ;  /* 0x0000009605927210 */ /* 0x040fe40007ffe0ff */
        /* <DEDUP_REMOVED lines=32> */
[-C--:B------:R-:W-:Y:S01]  /*3d50*/  FFMA.FTZ R31, R105, R119.reuse, -R120 ;  /* 0x00000077691f7223 */ /* 0x080fe20000010878 */
        /* <DEDUP_REMOVED lines=8> */
[-C--:B------:R-:W-:Y:S01]  /*3de0*/  FFMA.FTZ R35, R71, R119.reuse, -R118 ;  /* 0x0000007747237223 */ /* 0x080fe20000010876 */
[----:B------:R-:W4:Y:S01]  /*3df0*/  MUFU.EX2 R34, R34 ;  /* 0x0000002200227308 */ /* 0x000f220000000800 */
[----:B------:R-:W5:Y:S01]  /*3e00*/  LDSM.16.MT88.4 R16, [R146+0x8800] ;  /* 0x008800009210783b */ /* 0x000f620000004200 */
[-CC-:B------:R-:W-:Y:S01]  /*3e10*/  FFMA.FTZ R122, R121, R119.reuse, -R120.reuse ;  /* 0x00000077797a7223 */ /* 0x180fe20000010878 */
[-CC-:B------:R-:W-:Y:S01]  /*3e20*/  FFMA.FTZ R121, R133, R119.reuse, -R120.reuse ;  /* 0x0000007785797223 */ /* 0x180fe20000010878 */
[----:B------:R-:W-:Y:S01]  /*3e30*/  MUFU.EX2 R104, R104 ;  /* 0x0000006800687308 */ /* 0x000fe20000000800 */
[----:B------:R-:W-:Y:S01]  /*3e40*/  FFMA.FTZ R126, R135, R119, -R120 ;  /* 0x00000077877e7223 */ /* 0x000fe20000010878 */
[----:B---3--:R-:W-:Y:S01]  /*3e50*/  F2FP.BF16.F32.PACK_AB R84, R106, R111 ;  /* 0x0000006f6a54723e */ /* 0x008fe200000010ff */
[-CC-:B------:R-:W-:Y:S01]  /*3e60*/  FFMA.FTZ R128, R125, R119.reuse, -R118.reuse ;  /* 0x000000777d807223 */ /* 0x180fe20000010876 */
[----:B------:R-:W3:Y:S01]  /*3e70*/  MUFU.EX2 R109, R109 ;  /* 0x0000006d006d7308 */ /* 0x000ee20000000800 */
[-C--:B------:R-:W-:Y:S01]  /*3e80*/  FFMA.FTZ R124, R127, R119.reuse, -R118 ;  /* 0x000000777f7c7223 */ /* 0x080fe20000010876 */
[-CC-:B------:R-:W-:Y:S01]  /*3e90*/  FFMA.FTZ R131, R131, R119.reuse, -R120.reuse ;  /* 0x0000007783837223 */ /* 0x180fe20000010878 */
[-CC-:B------:R-:W-:Y:S01]  /*3ea0*/  FFMA.FTZ R117, R117, R119.reuse, -R120.reuse ;  /* 0x0000007775757223 */ /* 0x180fe20000010878 */
[----:B------:R-:W-:Y:S01]  /*3eb0*/  MUFU.EX2 R107, R107 ;  /* 0x0000006b006b7308 */ /* 0x000fe20000000800 */
[--C-:B------:R-:W-:Y:S01]  /*3ec0*/  FFMA.FTZ R116, R116, R119, -R120.reuse ;  /* 0x0000007774747223 */ /* 0x100fe20000010878 */
[----:B----4-:R-:W-:Y:S01]  /*3ed0*/  F2FP.BF16.F32.PACK_AB R86, R34, R103 ;  /* 0x000000672256723e */ /* 0x010fe200000010ff */
[-C--:B------:R-:W-:Y:S01]  /*3ee0*/  FFMA.FTZ R183, R114, R119.reuse, -R120 ;  /* 0x0000007772b77223 */ /* 0x080fe20000010878 */
[----:B------:R-:W4:Y:S01]  /*3ef0*/  MUFU.EX2 R100, R100 ;  /* 0x0000006400647308 */ /* 0x000f220000000800 */
[----:B------:R-:W-:Y:S01]  /*3f00*/  FFMA.FTZ R181, R108, R119, -R118 ;  /* 0x000000776cb57223 */ /* 0x000fe20000010876 */
[----:B------:R-:W-:Y:S01]  /*3f10*/  FADD.FTZ R106, R111, R106 ;  /* 0x0000006a6f6a7221 */ /* 0x000fe20000010000 */
[----:B------:R-:W-:Y:S01]  /*3f20*/  ISETP.GE.AND P0, PT, R27, R162, PT ;  /* 0x000000a21b00720c */ /* 0x000fe20003f06270 */
[----:B------:R-:W-:Y:S01]  /*3f30*/  MUFU.EX2 R33, R33 ;  /* 0x0000002100217308 */ /* 0x000fe20000000800 */
[----:B---3--:R-:W-:Y:S01]  /*3f40*/  F2FP.BF16.F32.PACK_AB R85, R109, R104 ;  /* 0x000000686d55723e */ /* 0x008fe200000010ff */
[----:B------:R-:W-:-:S02]  /*3f50*/  FADD.FTZ R104, R104, R109 ;  /* 0x0000006d68687221 */ /* 0x000fc40000010000 */
[----:B------:R-:W3:Y:S01]  /*3f60*/  MUFU.EX2 R30, R30 ;  /* 0x0000001e001e7308 */ /* 0x000ee20000000800 */
[----:B------:R-:W-:-:S03]  /*3f70*/  FADD.FTZ R103, R103, R106 ;  /* 0x0000006a67677221 */ /* 0x000fc60000010000 */
[----:B------:R-:W-:Y:S01]  /*3f80*/  MUFU.EX2 R31, R31 ;  /* 0x0000001f001f7308 */ /* 0x000fe20000000800 */
[----:B------:R-:W-:Y:S01]  /*3f90*/  FADD.FTZ R34, R34, R103 ;  /* 0x0000006722227221 */ /* 0x000fe20000010000 */
[----:B----4-:R-:W-:Y:S02]  /*3fa0*/  F2FP.BF16.F32.PACK_AB R87, R100, R107 ;  /* 0x0000006b6457723e */ /* 0x010fe400000010ff */
[----:B------:R-:W-:Y:S04]  /*3fb0*/  MUFU.EX2 R0, R0 ;  /* 0x0000000000007308 */ /* 0x000fe80000000800 */
[----:B------:R-:W-:Y:S01]  /*3fc0*/  MUFU.EX2 R32, R32 ;  /* 0x0000002000207308 */ /* 0x000fe20000000800 */
[C---:B------:R-:W-:Y:S03]  /*3fd0*/  HMMA.16816.F32.BF16 R44, R84.reuse, R48, RZ ;  /* 0x00000030542c723c */ /* 0x040fe600000418ff */
[----:B------:R-:W4:Y:S04]  /*3fe0*/  MUFU.EX2 R105, R105 ;  /* 0x0000006900697308 */ /* 0x000f280000000800 */
[----:B------:R-:W-:Y:S01]  /*3ff0*/  MUFU.EX2 R26, R26 ;  /* 0x0000001a001a7308 */ /* 0x000fe20000000800 */
[C---:B------:R-:W-:Y:S03]  /*4000*/  HMMA.16816.F32.BF16 R48, R84.reuse, R50, RZ ;  /* 0x000000325430723c */ /* 0x040fe600000418ff */
[----:B------:R-:W2:Y:S04]  /*4010*/  MUFU.EX2 R35, R35 ;  /* 0x0000002300237308 */ /* 0x000ea80000000800 */
[----:B------:R-:W-:Y:S01]  /*4020*/  MUFU.EX2 R122, R122 ;  /* 0x0000007a007a7308 */ /* 0x000fe20000000800 */
[C---:B------:R-:W-:Y:S03]  /*4030*/  HMMA.16816.F32.BF16 R96, R84.reuse, R92, RZ ;  /* 0x0000005c5460723c */ /* 0x040fe600000418ff */
[----:B------:R-:W5:Y:S04]  /*4040*/  MUFU.EX2 R121, R121 ;  /* 0x0000007900797308 */ /* 0x000f680000000800 */
        /* <DEDUP_REMOVED lines=19> */
[----:B---3--:R-:W-:Y:S01]  /*4180*/  F2FP.BF16.F32.PACK_AB R4, R30, R33 ;  /* 0x000000211e04723e */ /* 0x008fe200000010ff */
[----:B------:R-:W-:Y:S01]  /*4190*/  FADD.FTZ R33, R33, R34 ;  /* 0x0000002221217221 */ /* 0x000fe20000010000 */
[----:B----4-:R-:W-:-:S03]  /*41a0*/  F2FP.BF16.F32.PACK_AB R5, R105, R32 ;  /* 0x000000206905723e */ /* 0x010fc600000010ff */
[----:B------:R-:W-:Y:S02]  /*41b0*/  FADD.FTZ R30, R30, R33 ;  /* 0x000000211e1e7221 */ /* 0x000fe40000010000 */
[----:B------:R-:W-:Y:S01]  /*41c0*/  HMMA.16816.F32.BF16 R84, R84, R6, RZ ;  /* 0x000000065454723c */ /* 0x000fe200000418ff */
[----:B------:R-:W-:Y:S02]  /*41d0*/  F2FP.BF16.F32.PACK_AB R6, R0, R31 ;  /* 0x0000001f0006723e */ /* 0x000fe400000010ff */
[----:B--2---:R-:W-:-:S07]  /*41e0*/  F2FP.BF16.F32.PACK_AB R7, R35, R26 ;  /* 0x0000001a2307723e */ /* 0x004fce00000010ff */
        /* <DEDUP_REMOVED lines=15> */
[----:B--2---:R-:W-:Y:S01]  /*42e0*/  HMMA.16816.F32.BF16 R60, R4, R20, R60 ;  /* 0x00000014043c723c */ /* 0x004fe2000004183c */
[-CC-:B------:R-:W-:Y:S01]  /*42f0*/  FFMA.FTZ R20, R123, R119.reuse, -R118.reuse ;  /* 0x000000777b147223 */ /* 0x180fe20000010876 */
[-CC-:B------:R-:W-:Y:S01]  /*4300*/  FFMA.FTZ R123, R129, R119.reuse, -R118.reuse ;  /* 0x00000077817b7223 */ /* 0x180fe20000010876 */
[----:B------:R-:W-:-:S02]  /*4310*/  FFMA.FTZ R129, R112, R119, -R118 ;  /* 0x0000007770817223 */ /* 0x000fc40000010876 */
[----:B------:R2:W5:Y:S03]  /*4320*/  MUFU.EX2 R127, R20 ;  /* 0x00000014007f7308 */ /* 0x0005660000000800 */
[C---:B---3--:R-:W-:Y:S01]  /*4330*/  HMMA.16816.F32.BF16 R88, R4.reuse, R8, R88 ;  /* 0x000000080458723c */ /* 0x048fe20000041858 */
[----:B------:R-:W3:Y:S07]  /*4340*/  MUFU.EX2 R123, R123 ;  /* 0x0000007b007b7308 */ /* 0x000eee0000000800 */
[C---:B------:R-:W-:Y:S01]  /*4350*/  HMMA.16816.F32.BF16 R84, R4.reuse, R10, R84 ;  /* 0x0000000a0454723c */ /* 0x040fe20000041854 */
[----:B------:R-:W1:Y:S07]  /*4360*/  LDSM.16.MT88.4 R8, [R145+0x9000] ;  /* 0x009000009108783b */ /* 0x000e6e0000004200 */
[C---:B----4-:R-:W-:Y:S08]  /*4370*/  HMMA.16816.F32.BF16 R68, R4.reuse, R16, R68 ;  /* 0x000000100444723c */ /* 0x050ff00000041844 */
[C---:B------:R-:W-:Y:S01]  /*4380*/  HMMA.16816.F32.BF16 R72, R4.reuse, R18, R72 ;  /* 0x000000120448723c */ /* 0x040fe20000041848 */
[----:B------:R-:W4:Y:S07]  /*4390*/  LDSM.16.MT88.4 R16, [R150+0x9000] ;  /* 0x009000009610783b */ /* 0x000f2e0000004200 */
[----:B------:R-:W-:Y:S01]  /*43a0*/  HMMA.16816.F32.BF16 R64, R4, R22, R64 ;  /* 0x000000160440723c */ /* 0x000fe20000041840 */
[----:B------:R-:W-:Y:S01]  /*43b0*/  F2FP.BF16.F32.PACK_AB R4, R121, R122 ;  /* 0x0000007a7904723e */ /* 0x000fe200000010ff */
[----:B--2---:R-:W2:Y:S01]  /*43c0*/  LDSM.16.MT88.4 R20, [R144+0x9000] ;  /* 0x009000009014783b */ /* 0x004ea20000004200 */
[----:B-----5:R-:W-:-:S02]  /*43d0*/  F2FP.BF16.F32.PACK_AB R5, R127, R128 ;  /* 0x000000807f05723e */ /* 0x020fc400000010ff */
[----:B------:R-:W-:Y:S02]  /*43e0*/  F2FP.BF16.F32.PACK_AB R6, R125, R126 ;  /* 0x0000007e7d06723e */ /* 0x000fe400000010ff */
[----:B---3--:R-:W-:-:S07]  /*43f0*/  F2FP.BF16.F32.PACK_AB R7, R123, R124 ;  /* 0x0000007c7b07723e */ /* 0x008fce00000010ff */
        /* <DEDUP_REMOVED lines=9> */
[C---:B--2---:R-:W-:Y:S08]  /*4490*/  HMMA.16816.F32.BF16 R52, R4.reuse, R20, R52 ;  /* 0x000000140434723c */ /* 0x044ff00000041834 */
[C---:B-1----:R-:W-:Y:S08]  /*44a0*/  HMMA.16816.F32.BF16 R60, R4.reuse, R12, R60 ;  /* 0x0000000c043c723c */ /* 0x042ff0000004183c */
[C---:B------:R-:W-:Y:S01]  /*44b0*/  HMMA.16816.F32.BF16 R64, R4.reuse, R14, R64 ;  /* 0x0000000e0440723c */ /* 0x040fe20000041840 */
[----:B------:R-:W1:Y:S07]  /*44c0*/  LDSM.16.MT88.4 R12, [R144+0xb000] ;  /* 0x00b00000900c783b */ /* 0x000e6e0000004200 */
[C---:B---3--:R-:W-:Y:S08]  /*44d0*/  HMMA.16816.F32.BF16 R68, R4.reuse, R8, R68 ;  /* 0x000000080444723c */ /* 0x048ff00000041844 */
[C---:B------:R-:W-:Y:S01]  /*44e0*/  HMMA.16816.F32.BF16 R72, R4.reuse, R10, R72 ;  /* 0x0000000a0448723c */ /* 0x040fe20000041848 */
[----:B------:R-:W2:Y:S07]  /*44f0*/  LDSM.16.MT88.4 R8, [R150+0x9800] ;  /* 0x009800009608783b */ /* 0x000eae0000004200 */
[C---:B----4-:R-:W-:Y:S01]  /*4500*/  HMMA.16816.F32.BF16 R76, R4.reuse, R16, R76 ;  /* 0x00000010044c723c */ /* 0x050fe2000004184c */
[-C--:B------:R-:W-:Y:S01]  /*4510*/  FFMA.FTZ R16, R115, R119.reuse, -R120 ;  /* 0x0000007773107223 */ /* 0x080fe20000010878 */
[-CC-:B------:R-:W-:Y:S01]  /*4520*/  FFMA.FTZ R17, R113, R119.reuse, -R118.reuse ;  /* 0x0000007771117223 */ /* 0x180fe20000010876 */
[----:B------:R-:W-:Y:S01]  /*4530*/  FFMA.FTZ R120, R110, R119, -R118 ;  /* 0x000000776e787223 */ /* 0x000fe20000010876 */
[----:B------:R-:W3:Y:S04]  /*4540*/  MUFU.EX2 R115, R117 ;  /* 0x0000007500737308 */ /* 0x000ee80000000800 */
[C---:B------:R-:W-:Y:S01]  /*4550*/  HMMA.16816.F32.BF16 R80, R4.reuse, R18, R80 ;  /* 0x000000120450723c */ /* 0x040fe20000041850 */
[----:B------:R-:W-:Y:S04]  /*4560*/  MUFU.EX2 R112, R16 ;  /* 0x0000001000707308 */ /* 0x000fe80000000800 */
[----:B------:R4:W-:Y:S03]  /*4570*/  MUFU.EX2 R110, R17 ;  /* 0x00000011006e7308 */ /* 0x0009e60000000800 */
[C---:B------:R-:W-:Y:S01]  /*4580*/  HMMA.16816.F32.BF16 R56, R4.reuse, R22, R56 ;  /* 0x000000160438723c */ /* 0x040fe20000041838 */
[----:B------:R-:W5:Y:S01]  /*4590*/  MUFU.EX2 R113, R129 ;  /* 0x0000008100717308 */ /* 0x000f620000000800 */
[----:B------:R-:W2:Y:S03]  /*45a0*/  LDSM.16.MT88.4 R20, [R146+0x9800] ;  /* 0x009800009214783b */ /* 0x000ea60000004200 */
[----:B------:R-:W5:Y:S03]  /*45b0*/  MUFU.EX2 R108, R120 ;  /* 0x00000078006c7308 */ /* 0x000f660000000800 */
[C---:B-1----:R-:W-:Y:S01]  /*45c0*/  HMMA.16816.F32.BF16 R88, R4.reuse, R12, R88 ;  /* 0x0000000c0458723c */ /* 0x042fe20000041858 */
[----:B----4-:R-:W1:Y:S07]  /*45d0*/  LDSM.16.MT88.4 R16, [R145+0x9800] ;  /* 0x009800009110783b */ /* 0x010e6e0000004200 */
[----:B------:R-:W-:Y:S01]  /*45e0*/  HMMA.16816.F32.BF16 R84, R4, R14, R84 ;  /* 0x0000000e0454723c */ /* 0x000fe20000041854 */
[----:B------:R-:W4:Y:S01]  /*45f0*/  LDSM.16.MT88.4 R12, [R144+0x9800] ;  /* 0x00980000900c783b */ /* 0x000f220000004200 */
[----:B---3--:R-:W-:-:S02]  /*4600*/  F2FP.BF16.F32.PACK_AB R4, R114, R115 ;  /* 0x000000737204723e */ /* 0x008fc400000010ff */
[----:B-----5:R-:W-:Y:S02]  /*4610*/  F2FP.BF16.F32.PACK_AB R5, R110, R113 ;  /* 0x000000716e05723e */ /* 0x020fe400000010ff */
[----:B------:R-:W-:Y:S02]  /*4620*/  F2FP.BF16.F32.PACK_AB R6, R183, R112 ;  /* 0x00000070b706723e */ /* 0x000fe400000010ff */
[----:B------:R-:W-:-:S07]  /*4630*/  F2FP.BF16.F32.PACK_AB R7, R181, R108 ;  /* 0x0000006cb507723e */ /* 0x000fce00000010ff */
[C---:B--2---:R-:W-:Y:S08]  /*4640*/  HMMA.16816.F32.BF16 R96, R4.reuse, R8, R96 ;  /* 0x000000080460723c */ /* 0x044ff00000041860 */
[C---:B------:R-:W-:Y:S01]  /*4650*/  HMMA.16816.F32.BF16 R92, R4.reuse, R10, R92 ;  /* 0x0000000a045c723c */ /* 0x040fe2000004185c */
[----:B------:R-:W2:Y:S07]  /*4660*/  LDSM.16.MT88.4 R8, [R150+0xb800] ;  /* 0x00b800009608783b */ /* 0x000eae0000004200 */
[C---:B------:R-:W-:Y:S08]  /*4670*/  HMMA.16816.F32.BF16 R36, R4.reuse, R20, R36 ;  /* 0x000000140424723c */ /* 0x040ff00000041824 */
        /* <DEDUP_REMOVED lines=9> */
[C---:B------:R-:W-:Y:S08]  /*4710*/  HMMA.16816.F32.BF16 R40, R4.reuse, R22, R40 ;  /* 0x000000160428723c */ /* 0x040ff00000041828 */
        /* <DEDUP_REMOVED lines=37> */
.L_x_8772:
        /* <DEDUP_REMOVED lines=78> */
.L_x_8767:
[----:B------:R-:W-:Y:S05]  /*4e50*/  BSYNC.RECONVERGENT B0 ;  /* 0x0000000000007941 */ /* 0x000fea0003800200 */
.L_x_8766:
[----:B------:R-:W1:Y:S01]  /*4e60*/  S2UR UR6, SR_CgaCtaId ;  /* 0x00000000000679c3 */ /* 0x000e620000008800 */
[C---:B------:R-:W-:Y:S01]  /*4e70*/  IMAD.SHL.U32 R161, R169.reuse, 0x8, RZ ;  /* 0x00000008a9a17824 */ /* 0x040fe200078e00ff */
[----:B------:R-:W-:Y:S01]  /*4e80*/  LOP3.LUT R107, R169, 0x38, RZ, 0xc0, !PT ;  /* 0x00000038a96b7812 */ /* 0x000fe200078ec0ff */
[----:B------:R-:W-:Y:S01]  /*4e90*/  UMOV UR7, 0x400 ;  /* 0x0000040000077882 */ /* 0x000fe20000000000 */
[----:B------:R-:W-:Y:S01]  /*4ea0*/  IMAD.MOV.U32 R190, RZ, RZ, R167 ;  /* 0x000000ffffbe7224 */ /* 0x000fe200078e00a7 */
[----:B------:R-:W-:Y:S01]  /*4eb0*/  IADD3 R186, P1, PT, R174, R167, RZ ;  /* 0x000000a7aeba7210 */ /* 0x000fe20007f3e0ff */
[--C-:B------:R-:W-:Y:S01]  /*4ec0*/  IMAD.MOV.U32 R191, RZ, RZ, R166.reuse ;  /* 0x000000ffffbf7224 */ /* 0x100fe200078e00a6 */
[----:B------:R-:W-:Y:S01]  /*4ed0*/  LOP3.LUT R106, R161, 0x1c0, RZ, 0xc0, !PT ;  /* 0x000001c0a16a7812 */ /* 0x000fe200078ec0ff */
[----:B------:R-:W-:Y:S01]  /*4ee0*/  VIADD R171, R171, 0xffffffff ;  /* 0xffffffffabab7836 */ /* 0x000fe20000000000 */
[----:B------:R-:W-:Y:S01]  /*4ef0*/  LOP3.LUT R104, R161, 0x38, RZ, 0xc0, !PT ;  /* 0x00000038a1687812 */ /* 0x000fe200078ec0ff */
[----:B------:R-:W-:Y:S01]  /*4f00*/  IMAD.X R187, R179, 0x1, R166, P1 ;  /* 0x00000001b3bb7824 */ /* 0x000fe200008e06a6 */
[----:B------:R-:W-:Y:S01]  /*4f10*/  LOP3.LUT R165, R161, 0x1e00, RZ, 0xc0, !PT ;  /* 0x00001e00a1a57812 */ /* 0x000fe200078ec0ff */
[----:B------:R-:W-:Y:S01]  /*4f20*/  BSSY.RECONVERGENT B1, `(.L_x_8768) ;  /* 0x00000e2000017945 */ /* 0x000fe20003800200 */
[----:B------:R-:W-:Y:S02]  /*4f30*/  LOP3.LUT R104, R104, R106, R107, 0x1e, !PT ;  /* 0x0000006a68687212 */ /* 0x000fe400078e1e6b */
[-C--:B------:R-:W-:Y:S02]  /*4f40*/  IADD3 R184, P1, PT, R186, R174.reuse, RZ ;  /* 0x000000aebab87210 */ /* 0x080fe40007f3e0ff */
[----:B------:R-:W-:Y:S03]  /*4f50*/  LOP3.LUT R165, R104, R165, RZ, 0xfc, !PT ;  /* 0x000000a568a57212 */ /* 0x000fe600078efcff */
[--C-:B------:R-:W-:Y:S01]  /*4f60*/  IMAD.X R185, R187, 0x1, R179.reuse, P1 ;  /* 0x00000001bbb97824 */ /* 0x100fe200008e06b3 */
[----:B------:R-:W-:Y:S01]  /*4f70*/  IADD3 R188, P1, PT, R184, R174, RZ ;  /* 0x000000aeb8bc7210 */ /* 0x000fe20007f3e0ff */
[----:B-1----:R-:W-:Y:S04]  /*4f80*/  ULEA UR6, UR6, UR7, 0x18 ;  /* 0x0000000706067291 */ /* 0x002fe8000f8ec0ff */
[----:B------:R-:W-:Y:S01]  /*4f90*/  IMAD.X R189, R185, 0x1, R179, P1 ;  /* 0x00000001b9bd7824 */ /* 0x000fe200008e06b3 */
[----:B------:R-:W-:Y:S01]  /*4fa0*/  ISETP.GT.AND P1, PT, R171, R162, PT ;  /* 0x000000a2ab00720c */ /* 0x000fe20003f24270 */
[----:B------:R-:W-:Y:S04]  /*4fb0*/  IMAD.U32 R156, RZ, RZ, UR6 ;  /* 0x00000006ff9c7e24 */ /* 0x000fe8000f8e00ff */
[----:B------:R-:W-:Y:S05]  /*4fc0*/  IMAD R107, R165, 0x2, R156 ;  /* 0x00000002a56b7824 */ /* 0x000fea00078e029c */
[----:B------:R-:W-:Y:S01]  /*4fd0*/  @!PT LDS RZ, [RZ] ;  /* 0x00000000fffff984 */ /* 0x000fe20000000800 */
[----:B------:R-:W-:Y:S01]  /*4fe0*/  @!PT LDS RZ, [RZ] ;  /* 0x00000000fffff984 */ /* 0x000fe20000000800 */
[----:B------:R-:W-:Y:S01]  /*4ff0*/  @!PT LDS RZ, [RZ] ;  /* 0x00000000fffff984 */ /* 0x000fe20000000800 */
        /* <DEDUP_REMOVED lines=17> */
[----:B------:R-:W1:Y:S04]  /*5110*/  LDSM.16.M88.4 R136, [R149+0x5000] ;  /* 0x005000009588783b */ /* 0x000e680000000200 */
[----:B------:R-:W1:Y:S01]  /*5120*/  LDSM.16.M88.4 R140, [R149+0x5800] ;  /* 0x00580000958c783b */ /* 0x000e620000000200 */
[C---:B--2---:R-:W-:Y:S08]  /*5130*/  HMMA.16816.F32.BF16 R4, R100.reuse, R108, RZ ;  /* 0x0000006c6404723c */ /* 0x044ff000000418ff */
[C---:B------:R-:W-:Y:S01]  /*5140*/  HMMA.16816.F32.BF16 R8, R100.reuse, R110, RZ ;  /* 0x0000006e6408723c */ /* 0x040fe200000418ff */
[----:B------:R-:W-:Y:S07]  /*5150*/  LDSM.16.M88.4 R108, [R148+0x4000] ;  /* 0x00400000946c783b */ /* 0x000fee0000000200 */
        /* <DEDUP_REMOVED lines=8> */
[----:B------:R-:W2:Y:S04]  /*51e0*/  LDSM.16.M88.4 R100, [R152] ;  /* 0x000000009864783b */ /* 0x000ea80000000200 */
[----:B------:R-:W3:Y:S03]  /*51f0*/  LDSM.16.M88.4 R120, [R148+0x5800] ;  /* 0x005800009478783b */ /* 0x000ee60000000200 */
[C---:B-1----:R-:W-:Y:S08]  /*5200*/  HMMA.16816.F32.BF16 R4, R124.reuse, R128, R4 ;  /* 0x000000807c04723c */ /* 0x042ff00000041804 */
[C---:B------:R-:W-:Y:S08]  /*5210*/  HMMA.16816.F32.BF16 R8, R124.reuse, R130, R8 ;  /* 0x000000827c08723c */ /* 0x040ff00000041808 */
[C---:B------:R-:W-:Y:S08]  /*5220*/  HMMA.16816.F32.BF16 R12, R124.reuse, R132, R12 ;  /* 0x000000847c0c723c */ /* 0x040ff0000004180c */
[C---:B------:R-:W-:Y:S08]  /*5230*/  HMMA.16816.F32.BF16 R16, R124.reuse, R134, R16 ;  /* 0x000000867c10723c */ /* 0x040ff00000041810 */
[C---:B------:R-:W-:Y:S08]  /*5240*/  HMMA.16816.F32.BF16 R20, R124.reuse, R136, R20 ;  /* 0x000000887c14723c */ /* 0x040ff00000041814 */
[C---:B------:R-:W-:Y:S08]  /*5250*/  HMMA.16816.F32.BF16 R24, R124.reuse, R138, R24 ;  /* 0x0000008a7c18723c */ /* 0x040ff00000041818 */
[C---:B------:R-:W-:Y:S08]  /*5260*/  HMMA.16816.F32.BF16 R28, R124.reuse, R140, R28 ;  /* 0x0000008c7c1c723c */ /* 0x040ff0000004181c */
[----:B------:R-:W-:Y:S01]  /*5270*/  HMMA.16816.F32.BF16 R32, R124, R142, R32 ;  /* 0x0000008e7c20723c */ /* 0x000fe20000041820 */
[----:B------:R-:W-:Y:S07]  /*5280*/  LDSM.16.M88.4 R124, [R147+0x5000] ;  /* 0x00500000937c783b */ /* 0x000fee0000000200 */
[C---:B--2---:R-:W-:Y:S08]  /*5290*/  HMMA.16816.F32.BF16 R4, R100.reuse, R108, R4 ;  /* 0x0000006c6404723c */ /* 0x044ff00000041804 */
[C---:B------:R-:W-:Y:S01]  /*52a0*/  HMMA.16816.F32.BF16 R8, R100.reuse, R110, R8 ;  /* 0x0000006e6408723c */ /* 0x040fe20000041808 */
[----:B------:R-:W-:Y:S07]  /*52b0*/  LDSM.16.M88.4 R108, [R151] ;  /* 0x00000000976c783b */ /* 0x000fee0000000200 */
[C---:B------:R-:W-:Y:S08]  /*52c0*/  HMMA.16816.F32.BF16 R12, R100.reuse, R112, R12 ;  /* 0x00000070640c723c */ /* 0x040ff0000004180c */
[C---:B------:R-:W-:Y:S01]  /*52d0*/  HMMA.16816.F32.BF16 R16, R100.reuse, R114, R16 ;  /* 0x000000726410723c */ /* 0x040fe20000041810 */
[----:B------:R-:W1:Y:S07]  /*52e0*/  LDSM.16.M88.4 R112, [R147+0x4000] ;  /* 0x004000009370783b */ /* 0x000e6e0000000200 */
[C---:B------:R-:W-:Y:S08]  /*52f0*/  HMMA.16816.F32.BF16 R20, R100.reuse, R116, R20 ;  /* 0x000000746414723c */ /* 0x040ff00000041814 */
[C---:B------:R-:W-:Y:S01]  /*5300*/  HMMA.16816.F32.BF16 R24, R100.reuse, R118, R24 ;  /* 0x000000766418723c */ /* 0x040fe20000041818 */
[----:B------:R-:W2:Y:S07]  /*5310*/  LDSM.16.M88.4 R116, [R147+0x4800] ;  /* 0x004800009374783b */ /* 0x000eae0000000200 */
[C---:B---3--:R-:W-:Y:S08]  /*5320*/  HMMA.16816.F32.BF16 R28, R100.reuse, R120, R28 ;  /* 0x00000078641c723c */ /* 0x048ff0000004181c */
[----:B------:R-:W-:Y:S01]  /*5330*/  HMMA.16816.F32.BF16 R32, R100, R122, R32 ;  /* 0x0000007a6420723c */ /* 0x000fe20000041820 */
[----:B------:R-:W3:Y:S04]  /*5340*/  LDSM.16.M88.4 R100, [R147+0x5800] ;  /* 0x005800009364783b */ /* 0x000ee80000000200 */
[----:B------:R-:W-:Y:S03]  /*5350*/  LDSM.16.M88.4 R120, [R154+0x6800] ;  /* 0x006800009a78783b */ /* 0x000fe60000000200 */
        /* <DEDUP_REMOVED lines=50> */
[----:B------:R-:W3:Y:S01]  /*5680*/  LDSM.16.M88.4 R100, [R147+0x7800] ;  /* 0x007800009364783b */ /* 0x000ee20000000200 */
[----:B------:R-:W-:Y:S04]  /*5690*/  DEPBAR.LE SB0, 0x0 ;  /* 0x000080000000791a */ /* 0x000fe80000000000 */
[----:B------:R-:W-:Y:S02]  /*56a0*/  BAR.SYNC.DEFER_BLOCKING 0x0 ;  /* 0x0000000000007b1d */ /* 0x000fe40000010000 */
[C---:B-1----:R-:W-:Y:S08]  /*56b0*/  HMMA.16816.F32.BF16 R4, R108.reuse, R116, R4 ;  /* 0x000000746c04723c */ /* 0x042ff00000041804 */
[C---:B------:R-:W-:Y:S08]  /*56c0*/  HMMA.16816.F32.BF16 R8, R108.reuse, R118, R8 ;  /* 0x000000766c08723c */ /* 0x040ff00000041808 */
[C---:B----4-:R-:W-:Y:S08]  /*56d0*/  HMMA.16816.F32.BF16 R12, R108.reuse, R120, R12 ;  /* 0x000000786c0c723c */ /* 0x050ff0000004180c */
[C---:B------:R-:W-:Y:S08]  /*56e0*/  HMMA.16816.F32.BF16 R16, R108.reuse, R122, R16 ;  /* 0x0000007a6c10723c */ /* 0x040ff00000041810 */
[C---:B--2---:R-:W-:Y:S08]  /*56f0*/  HMMA.16816.F32.BF16 R20, R108.reuse, R124, R20 ;  /* 0x0000007c6c14723c */ /* 0x044ff00000041814 */
[C---:B------:R-:W-:Y:S08]  /*5700*/  HMMA.16816.F32.BF16 R24, R108.reuse, R126, R24 ;  /* 0x0000007e6c18723c */ /* 0x040ff00000041818 */
[C---:B---3--:R-:W-:Y:S08]  /*5710*/  HMMA.16816.F32.BF16 R28, R108.reuse, R100, R28 ;  /* 0x000000646c1c723c */ /* 0x048ff0000004181c */
        /* <DEDUP_REMOVED lines=36> */
[----:B------:R-:W-:Y:S02]  /*5960*/  IMAD.HI.U32 R110, R113, R104, RZ ;  /* 0x00000068716e7227 */ /* 0x000fe400078e00ff */
[----:B------:R-:W2:Y:S02]  /*5970*/  LD.E.64 R112, desc[UR4][R2.64+0x38] ;  /* 0x0000380402707980 */ /* 0x000ea4000c101b00 */
        /* <DEDUP_REMOVED lines=39> */
.L_x_8771:
[----:B------:R-:W-:Y:S05]  /*5bf0*/  BSYNC.RECONVERGENT B0 ;  /* 0x0000000000007941 */ /* 0x000fea0003800200 */
.L_x_8770:
        /* <DEDUP_REMOVED lines=20> */
.L_x_8769:
[----:B------:R-:W-:Y:S05]  /*5d40*/  BSYNC.RECONVERGENT B1 ;  /* 0x0000000000017941 */ /* 0x000fea0003800200 */
.L_x_8768:
        /* <DEDUP_REMOVED lines=19> */
[----:B------:R-:W1:Y:S08]  /*5e80*/  SHFL.BFLY PT, R101, R104, 0x2, 0x1f ;  /* 0x0c401f0068657f89 */ /* 0x000e7000000e0000 */
        /* <DEDUP_REMOVED lines=34> */
[----:B------:R-:W-:Y:S01]  /*60b0*/  MUFU.EX2 R119, R119 ;  /* 0x0000007700777308 */ /* 0x000fe20000000800 */
[C---:B---3--:R-:W-:Y:S01]  /*60c0*/  FMUL.FTZ R6, R0.reuse, R98 ;  /* 0x0000006200067220 */ /* 0x048fe20000410000 */
[----:B------:R-:W-:Y:S01]  /*60d0*/  FMUL.FTZ R7, R0, R99 ;  /* 0x0000006300077220 */ /* 0x000fe20000410000 */
[----:B------:R-:W-:Y:S07]  /*60e0*/  FMUL.FTZ R9, R100, R93 ;  /* 0x0000005d64097220 */ /* 0x000fee0000410000 */
[----:B------:R-:W2:Y:S01]  /*60f0*/  MUFU.EX2 R120, R120 ;  /* 0x0000007800787308 */ /* 0x000ea20000000800 */
[C---:B------:R-:W-:Y:S01]  /*6100*/  FMUL.FTZ R10, R0.reuse, R94 ;  /* 0x0000005e000a7220 */ /* 0x040fe20000410000 */
[----:B------:R-:W-:Y:S01]  /*6110*/  FMUL.FTZ R11, R0, R95 ;  /* 0x0000005f000b7220 */ /* 0x000fe20000410000 */
[C---:B------:R-:W-:Y:S07]  /*6120*/  FMUL.FTZ R36, R100.reuse, R36 ;  /* 0x0000002464247220 */ /* 0x040fee0000410000 */
[----:B------:R-:W-:Y:S01]  /*6130*/  MUFU.EX2 R123, R123 ;  /* 0x0000007b007b7308 */ /* 0x000fe20000000800 */
[----:B------:R-:W3:Y:S01]  /*6140*/  LDSM.16.MT88.4 R92, [R144+0x8000] ;  /* 0x00800000905c783b */ /* 0x000ee20000004200 */
[----:B------:R-:W-:Y:S01]  /*6150*/  FMUL.FTZ R37, R100, R37 ;  /* 0x0000002564257220 */ /* 0x000fe20000410000 */
[C---:B------:R-:W-:Y:S07]  /*6160*/  FMUL.FTZ R38, R0.reuse, R38 ;  /* 0x0000002600267220 */ /* 0x040fee0000410000 */
[----:B------:R-:W4:Y:S01]  /*6170*/  MUFU.EX2 R116, R116 ;  /* 0x0000007400747308 */ /* 0x000f220000000800 */
[----:B------:R-:W-:Y:S01]  /*6180*/  FMUL.FTZ R39, R0, R39 ;  /* 0x0000002700277220 */ /* 0x000fe20000410000 */
[C---:B------:R-:W-:Y:S01]  /*6190*/  FMUL.FTZ R40, R100.reuse, R40 ;  /* 0x0000002864287220 */ /* 0x040fe20000410000 */
[----:B------:R-:W-:Y:S07]  /*61a0*/  FMUL.FTZ R41, R100, R41 ;  /* 0x0000002964297220 */ /* 0x000fee0000410000 */
[----:B------:R-:W5:Y:S01]  /*61b0*/  MUFU.EX2 R118, R118 ;  /* 0x0000007600767308 */ /* 0x000f620000000800 */
[----:B------:R-:W-:Y:S01]  /*61c0*/  FMUL.FTZ R42, R0, R42 ;  /* 0x0000002a002a7220 */ /* 0x000fe20000410000 */
[----:B--2---:R-:W-:Y:S01]  /*61d0*/  F2FP.BF16.F32.PACK_AB R96, R120, R119 ;  /* 0x000000777860723e */ /* 0x004fe200000010ff */
[----:B------:R-:W-:Y:S07]  /*61e0*/  FMUL.FTZ R43, R0, R43 ;  /* 0x0000002b002b7220 */ /* 0x000fee0000410000 */
[----:B------:R-:W-:Y:S01]  /*61f0*/  MUFU.EX2 R122, R122 ;  /* 0x0000007a007a7308 */ /* 0x000fe20000000800 */
[-C--:B------:R-:W-:Y:S01]  /*6200*/  FFMA.FTZ R132, R29, R103.reuse, -R126 ;  /* 0x000000671d847223 */ /* 0x080fe2000001087e */
[-CC-:B------:R-:W-:Y:S01]  /*6210*/  FFMA.FTZ R131, R30, R103.reuse, -R124.reuse ;  /* 0x000000671e837223 */ /* 0x180fe2000001087c */
[----:B------:R-:W-:Y:S07]  /*6220*/  FFMA.FTZ R31, R31, R103, -R124 ;  /* 0x000000671f1f7223 */ /* 0x000fee000001087c */
[----:B------:R-:W2:Y:S01]  /*6230*/  MUFU.EX2 R121, R121 ;  /* 0x0000007900797308 */ /* 0x000ea20000000800 */
[----:B------:R-:W-:Y:S01]  /*6240*/  FMUL.FTZ R44, R100, R44 ;  /* 0x0000002c642c7220 */ /* 0x000fe20000410000 */
[----:B----4-:R-:W-:Y:S01]  /*6250*/  F2FP.BF16.F32.PACK_AB R97, R116, R123 ;  /* 0x0000007b7461723e */ /* 0x010fe200000010ff */
[----:B------:R-:W-:Y:S01]  /*6260*/  FMUL.FTZ R45, R100, R45 ;  /* 0x0000002d642d7220 */ /* 0x000fe20000410000 */
[C---:B------:R-:W-:Y:S01]  /*6270*/  FMUL.FTZ R46, R0.reuse, R46 ;  /* 0x0000002e002e7220 */ /* 0x040fe20000410000 */
[----:B------:R-:W-:Y:S01]  /*6280*/  FMUL.FTZ R47, R0, R47 ;  /* 0x0000002f002f7220 */ /* 0x000fe20000410000 */
[----:B-----5:R-:W-:Y:S01]  /*6290*/  F2FP.BF16.F32.PACK_AB R98, R118, R117 ;  /* 0x000000757662723e */ /* 0x020fe200000010ff */
[C---:B------:R-:W-:Y:S01]  /*62a0*/  FMUL.FTZ R48, R100.reuse, R48 ;  /* 0x0000003064307220 */ /* 0x040fe20000410000 */
[----:B------:R-:W-:Y:S01]  /*62b0*/  FMUL.FTZ R49, R100, R49 ;  /* 0x0000003164317220 */ /* 0x000fe20000410000 */
        /* <DEDUP_REMOVED lines=31> */
[C---:B------:R-:W-:Y:S01]  /*64b0*/  HMMA.16816.F32.BF16 R40, R96.reuse, R110, R40 ;  /* 0x0000006e6028723c */ /* 0x040fe20000041828 */
[----:B------:R-:W2:Y:S02]  /*64c0*/  LDSM.16.MT88.4 R108, [R146+0xa000] ;  /* 0x00a00000926c783b */ /* 0x000ea40000004200 */
        /* <DEDUP_REMOVED lines=12> */
[-CC-:B------:R-:W-:Y:S01]  /*6590*/  FFMA.FTZ R112, R12, R103.reuse, -R126.reuse ;  /* 0x000000670c707223 */ /* 0x180fe2000001087e */
[C---:B------:R-:W-:Y:S01]  /*65a0*/  FMUL.FTZ R12, R100.reuse, R88 ;  /* 0x00000058640c7220 */ /* 0x040fe20000410000 */
[----:B------:R-:W-:Y:S01]  /*65b0*/  FFMA.FTZ R113, R13, R103, -R126 ;  /* 0x000000670d717223 */ /* 0x000fe2000001087e */
[----:B------:R-:W-:Y:S01]  /*65c0*/  FMUL.FTZ R13, R100, R89 ;  /* 0x00000059640d7220 */ /* 0x000fe20000410000 */
[-CC-:B------:R-:W-:Y:S01]  /*65d0*/  FFMA.FTZ R114, R14, R103.reuse, -R124.reuse ;  /* 0x000000670e727223 */ /* 0x180fe2000001087c */
[C---:B---3--:R-:W-:Y:S01]  /*65e0*/  HMMA.16816.F32.BF16 R52, R96.reuse, R92, R52 ;  /* 0x0000005c6034723c */ /* 0x048fe20000041834 */
[----:B------:R-:W-:Y:S02]  /*65f0*/  MUFU.EX2 R112, R112 ;  /* 0x0000007000707308 */ /* 0x000fe40000000800 */
[C---:B------:R-:W-:Y:S01]  /*6600*/  FMUL.FTZ R14, R0.reuse, R90 ;  /* 0x0000005a000e7220 */ /* 0x040fe20000410000 */
[----:B------:R-:W-:Y:S01]  /*6610*/  FFMA.FTZ R115, R15, R103, -R124 ;  /* 0x000000670f737223 */ /* 0x000fe2000001087c */
[----:B------:R-:W-:Y:S06]  /*6620*/  FMUL.FTZ R15, R0, R91 ;  /* 0x0000005b000f7220 */ /* 0x000fec0000410000 */
[----:B------:R-:W3:Y:S01]  /*6630*/  MUFU.EX2 R113, R113 ;  /* 0x0000007100717308 */ /* 0x000ee20000000800 */
[----:B------:R-:W-:Y:S01]  /*6640*/  LDSM.16.MT88.4 R88, [R146+0x8800] ;  /* 0x008800009258783b */ /* 0x000fe20000004200 */
[C---:B------:R-:W-:Y:S08]  /*6650*/  HMMA.16816.F32.BF16 R56, R96.reuse, R94, R56 ;  /* 0x0000005e6038723c */ /* 0x040ff00000041838 */
[----:B------:R-:W-:Y:S01]  /*6660*/  MUFU.EX2 R114, R114 ;  /* 0x0000007200727308 */ /* 0x000fe20000000800 */
[-CC-:B------:R-:W-:Y:S01]  /*6670*/  FFMA.FTZ R129, R28, R103.reuse, -R126.reuse ;  /* 0x000000671c817223 */ /* 0x180fe2000001087e */
[-CC-:B------:R-:W-:Y:S01]  /*6680*/  FFMA.FTZ R28, R32, R103.reuse, -R126.reuse ;  /* 0x00000067201c7223 */ /* 0x180fe2000001087e */
[-CC-:B------:R-:W-:Y:S07]  /*6690*/  FFMA.FTZ R125, R16, R103.reuse, -R126.reuse ;  /* 0x00000067107d7223 */ /* 0x180fee000001087e */
[----:B------:R-:W-:Y:S01]  /*66a0*/  MUFU.EX2 R32, R31 ;  /* 0x0000001f00207308 */ /* 0x000fe20000000800 */
[----:B------:R-:W4:Y:S01]  /*66b0*/  LDSM.16.MT88.4 R92, [R145+0xa000] ;  /* 0x00a00000915c783b */ /* 0x000f220000004200 */
[C---:B-1----:R-:W-:Y:S08]  /*66c0*/  HMMA.16816.F32.BF16 R60, R96.reuse, R104, R60 ;  /* 0x00000068603c723c */ /* 0x042ff0000004183c */
[----:B------:R-:W1:Y:S01]  /*66d0*/  MUFU.EX2 R115, R115 ;  /* 0x0000007300737308 */ /* 0x000e620000000800 */
[C---:B------:R-:W-:Y:S01]  /*66e0*/  FMUL.FTZ R16, R100.reuse, R84 ;  /* 0x0000005464107220 */ /* 0x040fe20000410000 */
[----:B---3--:R-:W-:Y:S01]  /*66f0*/  F2FP.BF16.F32.PACK_AB R84, R113, R112 ;  /* 0x000000707154723e */ /* 0x008fe200000010ff */
[----:B------:R-:W-:Y:S07]  /*6700*/  FFMA.FTZ R128, R17, R103, -R126 ;  /* 0x0000006711807223 */ /* 0x000fee000001087e */
[----:B------:R-:W-:Y:S01]  /*6710*/  MUFU.EX2 R125, R125 ;  /* 0x0000007d007d7308 */ /* 0x000fe20000000800 */
[----:B------:R-:W-:Y:S01]  /*6720*/  FMUL.FTZ R17, R100, R85 ;  /* 0x0000005564117220 */ /* 0x000fe20000410000 */
[C---:B------:R-:W-:Y:S01]  /*6730*/  HMMA.16816.F32.BF16 R64, R96.reuse, R106, R64 ;  /* 0x0000006a6040723c */ /* 0x040fe20000041840 */
[----:B------:R-:W3:Y:S07]  /*6740*/  LDSM.16.MT88.4 R104, [R144+0xa000] ;  /* 0x00a000009068783b */ /* 0x000eee0000004200 */
        /* <DEDUP_REMOVED lines=8> */
[----:B-1----:R-:W-:Y:S01]  /*67d0*/  F2FP.BF16.F32.PACK_AB R85, R115, R114 ;  /* 0x000000727355723e */ /* 0x002fe200000010ff */
[----:B------:R-:W-:Y:S01]  /*67e0*/  FFMA.FTZ R34, R34, R103, -R124 ;  /* 0x0000006722227223 */ /* 0x000fe2000001087c */
[----:B------:R-:W-:Y:S07]  /*67f0*/  FFMA.FTZ R119, R100, R183, R119 ;  /* 0x000000b764777223 */ /* 0x000fee0000010077 */
[----:B------:R-:W1:Y:S01]  /*6800*/  MUFU.EX2 R130, R130 ;  /* 0x0000008200827308 */ /* 0x000e620000000800 */
[----:B------:R-:W-:Y:S01]  /*6810*/  FFMA.FTZ R123, R0, R181, R123 ;  /* 0x000000b5007b7223 */ /* 0x000fe2000001007b */
[C---:B------:R-:W-:Y:S01]  /*6820*/  HMMA.16816.F32.BF16 R72, R96.reuse, R110, R72 ;  /* 0x0000006e6048723c */ /* 0x040fe20000041848 */
[----:B------:R-:W2:Y:S07]  /*6830*/  LDSM.16.MT88.4 R108, [R150+0x8800] ;  /* 0x00880000966c783b */ /* 0x000eae0000004200 */
[----:B------:R-:W-:Y:S01]  /*6840*/  MUFU.EX2 R34, R34 ;  /* 0x0000002200227308 */ /* 0x000fe20000000800 */
[----:B------:R-:W-:Y:S01]  /*6850*/  FADD.FTZ R120, R120, R119 ;  /* 0x0000007778787221 */ /* 0x000fe20000010000 */
[----:B-----5:R-:W-:Y:S01]  /*6860*/  F2FP.BF16.F32.PACK_AB R86, R128, R125 ;  /* 0x0000007d8056723e */ /* 0x020fe200000010ff */
[----:B------:R-:W-:Y:S04]  /*6870*/  FADD.FTZ R123, R116, R123 ;  /* 0x0000007b747b7221 */ /* 0x000fe80000010000 */
[----:B------:R-:W-:Y:S01]  /*6880*/  FADD.FTZ R122, R122, R123 ;  /* 0x0000007b7a7a7221 */ /* 0x000fe20000010000 */
[----:B-1----:R-:W-:Y:S03]  /*6890*/  F2FP.BF16.F32.PACK_AB R87, R130, R127 ;  /* 0x0000007f8257723e */ /* 0x002fe600000010ff */
[----:B------:R-:W-:Y:S01]  /*68a0*/  FADD.FTZ R121, R121, R122 ;  /* 0x0000007a79797221 */ /* 0x000fe20000010000 */
[C---:B----4-:R-:W-:Y:S03]  /*68b0*/  HMMA.16816.F32.BF16 R76, R96.reuse, R92, R76 ;  /* 0x0000005c604c723c */ /* 0x050fe6000004184c */
[----:B------:R-:W-:Y:S04]  /*68c0*/  FADD.FTZ R114, R114, R121 ;  /* 0x0000007972727221 */ /* 0x000fe80000010000 */
[----:B------:R-:W-:Y:S01]  /*68d0*/  FADD.FTZ R114, R115, R114 ;  /* 0x0000007273727221 */ /* 0x000fe20000010000 */
[C---:B------:R-:W-:Y:S01]  /*68e0*/  HMMA.16816.F32.BF16 R80, R96.reuse, R94, R80 ;  /* 0x0000005e6050723c */ /* 0x040fe20000041850 */
[----:B------:R-:W1:Y:S02]  /*68f0*/  LDSM.16.MT88.4 R92, [R145+0x8800] ;  /* 0x00880000915c783b */ /* 0x000e640000004200 */
[----:B------:R-:W-:Y:S04]  /*6900*/  FADD.FTZ R127, R127, R114 ;  /* 0x000000727f7f7221 */ /* 0x000fe80000010000 */
[----:B------:R-:W-:Y:S01]  /*6910*/  FADD.FTZ R130, R130, R127 ;  /* 0x0000007f82827221 */ /* 0x000fe20000010000 */
[C---:B---3--:R-:W-:Y:S08]  /*6920*/  HMMA.16816.F32.BF16 R12, R96.reuse, R104, R12 ;  /* 0x00000068600c723c */ /* 0x048ff0000004180c */
[----:B------:R-:W-:Y:S01]  /*6930*/  HMMA.16816.F32.BF16 R16, R96, R106, R16 ;  /* 0x0000006a6010723c */ /* 0x000fe20000041810 */
[----:B------:R-:W3:Y:S07]  /*6940*/  LDSM.16.MT88.4 R96, [R144+0x8800] ;  /* 0x008800009060783b */ /* 0x000eee0000004200 */
[C---:B--2---:R-:W-:Y:S01]  /*6950*/  HMMA.16816.F32.BF16 R4, R84.reuse, R108, R4 ;  /* 0x0000006c5404723c */ /* 0x044fe20000041804 */
[----:B------:R-:W-:Y:S04]  /*6960*/  LDSM.16.MT88.4 R104, [R146+0xa800] ;  /* 0x00a800009268783b */ /* 0x000fe80000004200 */
[-C--:B------:R-:W-:Y:S01]  /*6970*/  FFMA.FTZ R108, R25, R103.reuse, -R126 ;  /* 0x00000067196c7223 */ /* 0x080fe2000001087e */
[-CC-:B------:R-:W-:Y:S02]  /*6980*/  FFMA.FTZ R109, R22, R103.reuse, -R124.reuse ;  /* 0x00000067166d7223 */ /* 0x180fe4000001087c */
[C---:B------:R-:W-:Y:S03]  /*6990*/  HMMA.16816.F32.BF16 R8, R84.reuse, R110, R8 ;  /* 0x0000006e5408723c */ /* 0x040fe60000041808 */
[-CC-:B------:R-:W-:Y:S01]  /*69a0*/  FFMA.FTZ R110, R26, R103.reuse, -R124.reuse ;  /* 0x000000671a6e7223 */ /* 0x180fe2000001087c */
[-C--:B------:R-:W-:Y:S01]  /*69b0*/  FFMA.FTZ R111, R27, R103.reuse, -R124 ;  /* 0x000000671b6f7223 */ /* 0x080fe2000001087c */
[----:B------:R-:W-:Y:S03]  /*69c0*/  MUFU.EX2 R109, R109 ;  /* 0x0000006d006d7308 */ /* 0x000fe60000000800 */
[C---:B------:R-:W-:Y:S07]  /*69d0*/  HMMA.16816.F32.BF16 R36, R84.reuse, R88, R36 ;  /* 0x000000585424723c */ /* 0x040fee0000041824 */
[----:B------:R-:W-:Y:S10]  /*69e0*/  MUFU.EX2 R108, R108 ;  /* 0x0000006c006c7308 */ /* 0x000ff40000000800 */
[----:B------:R-:W-:Y:S01]  /*69f0*/  MUFU.EX2 R110, R110 ;  /* 0x0000006e006e7308 */ /* 0x000fe20000000800 */
[C---:B------:R-:W-:Y:S01]  /*6a00*/  HMMA.16816.F32.BF16 R40, R84.reuse, R90, R40 ;  /* 0x0000005a5428723c */ /* 0x040fe20000041828 */
[----:B------:R-:W2:Y:S08]  /*6a10*/  LDSM.16.MT88.4 R88, [R150+0xa800] ;  /* 0x00a800009658783b */ /* 0x000eb00000004200 */
[----:B------:R-:W4:Y:S01]  /*6a20*/  MUFU.EX2 R111, R111 ;  /* 0x0000006f006f7308 */ /* 0x000f220000000800 */
[C---:B-1----:R-:W-:Y:S08]  /*6a30*/  HMMA.16816.F32.BF16 R44, R84.reuse, R92, R44 ;  /* 0x0000005c542c723c */ /* 0x042ff0000004182c */
[C---:B------:R-:W-:Y:S01]  /*6a40*/  HMMA.16816.F32.BF16 R48, R84.reuse, R94, R48 ;  /* 0x0000005e5430723c */ /* 0x040fe20000041830 */
[----:B------:R-:W1:Y:S07]  /*6a50*/  LDSM.16.MT88.4 R92, [R145+0xa800] ;  /* 0x00a80000915c783b */ /* 0x000e6e0000004200 */
[C---:B---3--:R-:W-:Y:S08]  /*6a60*/  HMMA.16816.F32.BF16 R52, R84.reuse, R96, R52 ;  /* 0x000000605434723c */ /* 0x048ff00000041834 */
[C---:B------:R-:W-:Y:S01]  /*6a70*/  HMMA.16816.F32.BF16 R56, R84.reuse, R98, R56 ;  /* 0x000000625438723c */ /* 0x040fe20000041838 */
[----:B------:R-:W-:Y:S07]  /*6a80*/  LDSM.16.MT88.4 R96, [R150+0x9000] ;  /* 0x009000009660783b */ /* 0x000fee0000004200 */
[C---:B--2---:R-:W-:Y:S08]  /*6a90*/  HMMA.16816.F32.BF16 R60, R84.reuse, R88, R60 ;  /* 0x00000058543c723c */ /* 0x044ff0000004183c */
[C---:B------:R-:W-:Y:S01]  /*6aa0*/  HMMA.16816.F32.BF16 R64, R84.reuse, R90, R64 ;  /* 0x0000005a5440723c */ /* 0x040fe20000041840 */
[----:B------:R-:W2:Y:S07]  /*6ab0*/  LDSM.16.MT88.4 R88, [R144+0xa800] ;  /* 0x00a800009058783b */ /* 0x000eae0000004200 */
[C---:B------:R-:W-:Y:S03]  /*6ac0*/  HMMA.16816.F32.BF16 R68, R84.reuse, R104, R68 ;  /* 0x000000685444723c */ /* 0x040fe60000041844 */
[-CC-:B------:R-:W-:Y:S01]  /*6ad0*/  FFMA.FTZ R104, R20, R103.reuse, -R126.reuse ;  /* 0x0000006714687223 */ /* 0x180fe2000001087e */
[-CC-:B------:R-:W-:Y:S04]  /*6ae0*/  FFMA.FTZ R105, R21, R103.reuse, -R126.reuse ;  /* 0x0000006715697223 */ /* 0x180fe8000001087e */
[C---:B------:R-:W-:Y:S01]  /*6af0*/  HMMA.16816.F32.BF16 R72, R84.reuse, R106, R72 ;  /* 0x0000006a5448723c */ /* 0x040fe20000041848 */
[----:B------:R-:W-:Y:S02]  /*6b00*/  MUFU.EX2 R104, R104 ;  /* 0x0000006800687308 */ /* 0x000fe40000000800 */
[-C--:B------:R-:W-:Y:S01]  /*6b10*/  FFMA.FTZ R107, R24, R103.reuse, -R126 ;  /* 0x00000067186b7223 */ /* 0x080fe2000001087e */
[-C--:B------:R-:W-:Y:S01]  /*6b20*/  FFMA.FTZ R106, R23, R103.reuse, -R124 ;  /* 0x00000067176a7223 */ /* 0x080fe2000001087c */
[----:B------:R-:W3:Y:S01]  /*6b30*/  LDSM.16.MT88.4 R24, [R146+0x9000] ;  /* 0x009000009218783b */ /* 0x000ee20000004200 */
[----:B----4-:R-:W-:Y:S05]  /*6b40*/  F2FP.BF16.F32.PACK_AB R23, R111, R110 ;  /* 0x0000006e6f17723e */ /* 0x010fea00000010ff */
[----:B------:R-:W4:Y:S01]  /*6b50*/  MUFU.EX2 R105, R105 ;  /* 0x0000006900697308 */ /* 0x000f220000000800 */
[C---:B-1----:R-:W-:Y:S09]  /*6b60*/  HMMA.16816.F32.BF16 R76, R84.reuse, R92, R76 ;  /* 0x0000005c544c723c */ /* 0x042ff2000004184c */
[----:B------:R-:W1:Y:S01]  /*6b70*/  MUFU.EX2 R106, R106 ;  /* 0x0000006a006a7308 */ /* 0x000e620000000800 */
[-C--:B------:R-:W-:Y:S01]  /*6b80*/  FFMA.FTZ R126, R33, R103.reuse, -R126 ;  /* 0x00000067217e7223 */ /* 0x080fe2000001087e */
[----:B------:R-:W-:Y:S08]  /*6b90*/  FFMA.FTZ R124, R35, R103, -R124 ;  /* 0x00000067237c7223 */ /* 0x000ff0000001087c */
[----:B------:R5:W-:Y:S01]  /*6ba0*/  MUFU.EX2 R33, R28 ;  /* 0x0000001c00217308 */ /* 0x000be20000000800 */
[C---:B------:R-:W-:Y:S01]  /*6bb0*/  HMMA.16816.F32.BF16 R80, R84.reuse, R94, R80 ;  /* 0x0000005e5450723c */ /* 0x040fe20000041850 */
[----:B------:R-:W-:Y:S08]  /*6bc0*/  LDSM.16.MT88.4 R92, [R150+0xb000] ;  /* 0x00b00000965c783b */ /* 0x000ff00000004200 */
[----:B------:R-:W3:Y:S01]  /*6bd0*/  MUFU.EX2 R107, R107 ;  /* 0x0000006b006b7308 */ /* 0x000ee20000000800 */
[----:B----4-:R-:W-:Y:S09]  /*6be0*/  F2FP.BF16.F32.PACK_AB R20, R105, R104 ;  /* 0x000000686914723e */ /* 0x010ff200000010ff */
[----:B------:R-:W4:Y:S01]  /*6bf0*/  MUFU.EX2 R126, R126 ;  /* 0x0000007e007e7308 */ /* 0x000f220000000800 */
[C---:B--2---:R-:W-:Y:S09]  /*6c00*/  HMMA.16816.F32.BF16 R12, R84.reuse, R88, R12 ;  /* 0x00000058540c723c */ /* 0x044ff2000004180c */
[----:B------:R-:W2:Y:S01]  /*6c10*/  MUFU.EX2 R35, R124 ;  /* 0x0000007c00237308 */ /* 0x000ea20000000800 */
[----:B-1----:R-:W-:Y:S01]  /*6c20*/  F2FP.BF16.F32.PACK_AB R21, R106, R109 ;  /* 0x0000006d6a15723e */ /* 0x002fe200000010ff */
[----:B-----5:R-:W-:Y:S01]  /*6c30*/  LDSM.16.MT88.4 R28, [R144+0x9800] ;  /* 0x00980000901c783b */ /* 0x020fe20000004200 */
[----:B------:R-:W-:Y:S01]  /*6c40*/  FADD.FTZ R109, R109, R130 ;  /* 0x000000826d6d7221 */ /* 0x000fe20000010000 */
[----:B------:R-:W-:Y:S03]  /*6c50*/  HMMA.16816.F32.BF16 R16, R84, R90, R16 ;  /* 0x0000005a5410723c */ /* 0x000fe60000041810 */
[----:B---3--:R-:W-:Y:S03]  /*6c60*/  F2FP.BF16.F32.PACK_AB R22, R108, R107 ;  /* 0x0000006b6c16723e */ /* 0x008fe600000010ff */
[----:B------:R-:W1:Y:S01]  /*6c70*/  LDSM.16.MT88.4 R84, [R145+0x9000] ;  /* 0x009000009154783b */ /* 0x000e620000004200 */
[----:B------:R-:W-:Y:S04]  /*6c80*/  FADD.FTZ R109, R106, R109 ;  /* 0x0000006d6a6d7221 */ /* 0x000fe80000010000 */
[----:B------:R-:W-:Y:S01]  /*6c90*/  FADD.FTZ R110, R110, R109 ;  /* 0x0000006d6e6e7221 */ /* 0x000fe20000010000 */
[C---:B------:R-:W-:Y:S02]  /*6ca0*/  HMMA.16816.F32.BF16 R4, R20.reuse, R96, R4 ;  /* 0x000000601404723c */ /* 0x040fe40000041804 */
[----:B------:R-:W3:Y:S03]  /*6cb0*/  LDSM.16.MT88.4 R88, [R144+0x9000] ;  /* 0x009000009058783b */ /* 0x000ee60000004200 */
[----:B------:R-:W-:Y:S03]  /*6cc0*/  FADD.FTZ R110, R111, R110 ;  /* 0x0000006e6f6e7221 */ /* 0x000fe60000010000 */
[C---:B------:R-:W-:Y:S08]  /*6cd0*/  HMMA.16816.F32.BF16 R8, R20.reuse, R98, R8 ;  /* 0x000000621408723c */ /* 0x040ff00000041808 */
[C---:B------:R-:W-:Y:S08]  /*6ce0*/  HMMA.16816.F32.BF16 R36, R20.reuse, R24, R36 ;  /* 0x000000181424723c */ /* 0x040ff00000041824 */
        /* <DEDUP_REMOVED lines=14> */
[C---:B-1----:R-:W-:Y:S03]  /*6dd0*/  HMMA.16816.F32.BF16 R76, R20.reuse, R84, R76 ;  /* 0x00000054144c723c */ /* 0x042fe6000004184c */
[----:B------:R-:W-:Y:S02]  /*6de0*/  F2FP.BF16.F32.PACK_AB R84, R132, R129 ;  /* 0x000000818454723e */ /* 0x000fe400000010ff */
[----:B------:R-:W-:Y:S01]  /*6df0*/  F2FP.BF16.F32.PACK_AB R85, R32, R131 ;  /* 0x000000832055723e */ /* 0x000fe200000010ff */
[----:B------:R-:W-:Y:S02]  /*6e00*/  FADD.FTZ R131, R131, R110 ;  /* 0x0000006e83837221 */ /* 0x000fe40000010000 */
[C---:B------:R-:W-:Y:S03]  /*6e10*/  HMMA.16816.F32.BF16 R80, R20.reuse, R86, R80 ;  /* 0x000000561450723c */ /* 0x040fe60000041850 */
[----:B----4-:R-:W-:Y:S01]  /*6e20*/  F2FP.BF16.F32.PACK_AB R86, R126, R33 ;  /* 0x000000217e56723e */ /* 0x010fe200000010ff */
[----:B------:R-:W-:Y:S01]  /*6e30*/  FADD.FTZ R131, R32, R131 ;  /* 0x0000008320837221 */ /* 0x000fe20000010000 */
[C---:B--2---:R-:W-:Y:S03]  /*6e40*/  F2FP.BF16.F32.PACK_AB R87, R35.reuse, R34 ;  /* 0x000000222357723e */ /* 0x044fe600000010ff */
[C---:B---3--:R-:W-:Y:S03]  /*6e50*/  HMMA.16816.F32.BF16 R12, R20.reuse, R88, R12 ;  /* 0x00000058140c723c */ /* 0x048fe6000004180c */
[----:B------:R-:W-:Y:S04]  /*6e60*/  FADD.FTZ R34, R34, R131 ;  /* 0x0000008322227221 */ /* 0x000fe80000010000 */
[----:B------:R-:W-:Y:S01]  /*6e70*/  FADD.FTZ R181, R35, R34 ;  /* 0x0000002223b57221 */ /* 0x000fe20000010000 */
[----:B------:R-:W-:Y:S01]  /*6e80*/  HMMA.16816.F32.BF16 R16, R20, R90, R16 ;  /* 0x0000005a1410723c */ /* 0x000fe20000041810 */
[----:B------:R-:W1:Y:S07]  /*6e90*/  LDSM.16.MT88.4 R20, [R145+0x9800] ;  /* 0x009800009114783b */ /* 0x000e6e0000004200 */
[C---:B------:R-:W-:Y:S01]  /*6ea0*/  HMMA.16816.F32.BF16 R96, R84.reuse, R92, R4 ;  /* 0x0000005c5460723c */ /* 0x040fe20000041804 */
[----:B------:R-:W2:Y:S07]  /*6eb0*/  LDSM.16.MT88.4 R4, [R150+0xb800] ;  /* 0x00b800009604783b */ /* 0x000eae0000004200 */
[C---:B------:R-:W-:Y:S01]  /*6ec0*/  HMMA.16816.F32.BF16 R92, R84.reuse, R94, R8 ;  /* 0x0000005e545c723c */ /* 0x040fe20000041808 */
[----:B------:R-:W3:Y:S07]  /*6ed0*/  LDSM.16.MT88.4 R8, [R146+0xb800] ;  /* 0x00b800009208783b */ /* 0x000eee0000004200 */
[C---:B-----5:R-:W-:Y:S03]  /*6ee0*/  HMMA.16816.F32.BF16 R36, R84.reuse, R24, R36 ;  /* 0x000000185424723c */ /* 0x060fe60000041824 */
[----:B------:R-:W-:Y:S04]  /*6ef0*/  FADD.FTZ R25, R117, R120 ;  /* 0x0000007875197221 */ /* 0x000fe80000010000 */
[----:B------:R-:W-:Y:S01]  /*6f00*/  FADD.FTZ R25, R118, R25 ;  /* 0x0000001976197221 */ /* 0x000fe20000010000 */
[C---:B------:R-:W-:Y:S03]  /*6f10*/  HMMA.16816.F32.BF16 R40, R84.reuse, R26, R40 ;  /* 0x0000001a5428723c */ /* 0x040fe60000041828 */
[----:B------:R-:W-:Y:S04]  /*6f20*/  FADD.FTZ R0, R112, R25 ;  /* 0x0000001970007221 */ /* 0x000fe80000010000 */
[----:B------:R-:W-:Y:S01]  /*6f30*/  FADD.FTZ R0, R113, R0 ;  /* 0x0000000071007221 */ /* 0x000fe20000010000 */
[C---:B-1----:R-:W-:Y:S08]  /*6f40*/  HMMA.16816.F32.BF16 R44, R84.reuse, R20, R44 ;  /* 0x00000014542c723c */ /* 0x042ff0000004182c */
[C---:B------:R-:W-:Y:S01]  /*6f50*/  HMMA.16816.F32.BF16 R48, R84.reuse, R22, R48 ;  /* 0x000000165430723c */ /* 0x040fe20000041830 */
[----:B------:R-:W1:Y:S07]  /*6f60*/  LDSM.16.MT88.4 R20, [R145+0xb800] ;  /* 0x00b800009114783b */ /* 0x000e6e0000004200 */
[C---:B------:R-:W-:Y:S08]  /*6f70*/  HMMA.16816.F32.BF16 R52, R84.reuse, R28, R52 ;  /* 0x0000001c5434723c */ /* 0x040ff00000041834 */
[C---:B------:R-:W-:Y:S08]  /*6f80*/  HMMA.16816.F32.BF16 R56, R84.reuse, R30, R56 ;  /* 0x0000001e5438723c */ /* 0x040ff00000041838 */
[C---:B--2---:R-:W-:Y:S08]  /*6f90*/  HMMA.16816.F32.BF16 R60, R84.reuse, R4, R60 ;  /* 0x00000004543c723c */ /* 0x044ff0000004183c */
[C---:B------:R-:W-:Y:S01]  /*6fa0*/  HMMA.16816.F32.BF16 R64, R84.reuse, R6, R64 ;  /* 0x000000065440723c */ /* 0x040fe20000041840 */
[----:B------:R-:W2:Y:S07]  /*6fb0*/  LDSM.16.MT88.4 R4, [R144+0xb800] ;  /* 0x00b800009004783b */ /* 0x000eae0000004200 */
[C---:B---3--:R-:W-:Y:S03]  /*6fc0*/  HMMA.16816.F32.BF16 R68, R84.reuse, R8, R68 ;  /* 0x000000085444723c */ /* 0x048fe60000041844 */
[----:B------:R-:W-:Y:S04]  /*6fd0*/  FADD.FTZ R9, R125, R0 ;  /* 0x000000007d097221 */ /* 0x000fe80000010000 */
[----:B------:R-:W-:Y:S01]  /*6fe0*/  FADD.FTZ R9, R128, R9 ;  /* 0x0000000980097221 */ /* 0x000fe20000010000 */
[C---:B------:R-:W-:Y:S03]  /*6ff0*/  HMMA.16816.F32.BF16 R72, R84.reuse, R10, R72 ;  /* 0x0000000a5448723c */ /* 0x040fe60000041848 */
[----:B------:R-:W-:Y:S04]  /*7000*/  FADD.FTZ R0, R104, R9 ;  /* 0x0000000968007221 */ /* 0x000fe80000010000 */
[----:B------:R-:W-:Y:S01]  /*7010*/  FADD.FTZ R0, R105, R0 ;  /* 0x0000000069007221 */ /* 0x000fe20000010000 */
[C---:B-1----:R-:W-:Y:S03]  /*7020*/  HMMA.16816.F32.BF16 R76, R84.reuse, R20, R76 ;  /* 0x00000014544c723c */ /* 0x042fe6000004184c */
[----:B------:R-:W-:Y:S01]  /*7030*/  MOV R105, R102 ;  /* 0x0000006600697202 */ /* 0x000fe20000000f00 */
[----:B------:R-:W-:Y:S01]  /*7040*/  FADD.FTZ R107, R107, R0 ;  /* 0x000000006b6b7221 */ /* 0x000fe20000010000 */
[----:B------:R-:W-:Y:S03]  /*7050*/  MOV R0, R101 ;  /* 0x0000006500007202 */ /* 0x000fe60000000f00 */
[C---:B------:R-:W-:Y:S03]  /*7060*/  HMMA.16816.F32.BF16 R80, R84.reuse, R22, R80 ;  /* 0x000000165450723c */ /* 0x040fe60000041850 */
[----:B------:R-:W-:Y:S04]  /*7070*/  FADD.FTZ R108, R108, R107 ;  /* 0x0000006b6c6c7221 */ /* 0x000fe80000010000 */
[----:B------:R-:W-:Y:S01]  /*7080*/  FADD.FTZ R129, R129, R108 ;  /* 0x0000006c81817221 */ /* 0x000fe20000010000 */
[C---:B--2---:R-:W-:Y:S03]  /*7090*/  HMMA.16816.F32.BF16 R88, R84.reuse, R4, R12 ;  /* 0x000000045458723c */ /* 0x044fe6000004180c */
[----:B------:R-:W-:Y:S04]  /*70a0*/  FADD.FTZ R132, R132, R129 ;  /* 0x0000008184847221 */ /* 0x000fe80000010000 */
[----:B------:R-:W-:Y:S01]  /*70b0*/  FADD.FTZ R33, R33, R132 ;  /* 0x0000008421217221 */ /* 0x000fe20000010000 */
[----:B------:R-:W-:Y:S03]  /*70c0*/  HMMA.16816.F32.BF16 R84, R84, R6, R16 ;  /* 0x000000065454723c */ /* 0x000fe60000041810 */
[----:B------:R-:W-:Y:S05]  /*70d0*/  FADD.FTZ R183, R126, R33 ;  /* 0x000000217eb77221 */ /* 0x000fea0000010000 */
[----:B------:R-:W-:Y:S01]  /*70e0*/  @!UPT UIADD3 URZ, UPT, UPT, URZ, URZ, URZ ;  /* 0x000000fffffff290 */ /* 0x000fe2000fffe0ff */
[----:B------:R-:W-:Y:S11]  /*70f0*/  @P1 BRA `(.L_x_8772) ;  /* 0xffffffd8001c1947 */ /* 0x000ff6000383ffff */
.L_x_8765:
        /* <DEDUP_REMOVED lines=10> */
.L_x_8780:
[----:B------:R-:W2:Y:S01]  /*71a0*/  MUFU.RCP R8, R5 ;  /* 0x0000000500087308 */ /* 0x000ea20000001000 */
[----:B----4-:R-:W-:Y:S01]  /*71b0*/  FADD.FTZ R4, R9, R10 ;  /* 0x0000000a09047221 */ /* 0x010fe20000010000 */
[C---:B------:R-:W-:Y:S01]  /*71c0*/  SHF.L.U32 R6, R169.reuse, 0x4, RZ ;  /* 0x00000004a9067819 */ /* 0x040fe200000006ff */
[----:B------:R-:W-:Y:S01]  /*71d0*/  BAR.SYNC.DEFER_BLOCKING 0x0 ;  /* 0x0000000000007b1d */ /* 0x000fe20000010000 */
[----:B---3--:R-:W-:Y:S02]  /*71e0*/  SHF.L.U32 R9, R169, 0x1, RZ ;  /* 0x00000001a9097819 */ /* 0x008fe400000006ff */
[----:B------:R-:W-:Y:S02]  /*71f0*/  LOP3.LUT R10, R6, 0x1c0, RZ, 0xc0, !PT ;  /* 0x000001c0060a7812 */ /* 0x000fe400078ec0ff */
[----:B------:R-:W-:Y:S01]  /*7200*/  FSETP.NE.FTZ.AND P1, PT, R5, RZ, PT ;  /* 0x000000ff0500720b */ /* 0x000fe20003f35000 */
[----:B------:R-:W3:Y:S01]  /*7210*/  MUFU.RCP R7, R4 ;  /* 0x0000000400077308 */ /* 0x000ee20000001000 */
[----:B------:R-:W-:-:S02]  /*7220*/  FSETP.NE.FTZ.AND P0, PT, R4, RZ, PT ;  /* 0x000000ff0400720b */ /* 0x000fc40003f15000 */
[----:B------:R-:W-:Y:S02]  /*7230*/  LOP3.LUT R10, R10, 0x38, R9, 0xf8, !PT ;  /* 0x000000380a0a7812 */ /* 0x000fe400078ef809 */
[----:B------:R-:W-:Y:S02]  /*7240*/  LOP3.LUT R9, R9, 0x6, RZ, 0xc0, !PT ;  /* 0x0000000609097812 */ /* 0x000fe400078ec0ff */
[----:B------:R-:W-:Y:S02]  /*7250*/  R2P PR, R169, 0x1c ;  /* 0x0000001ca9007804 */ /* 0x000fe40000000000 */
[----:B--2---:R-:W-:Y:S02]  /*7260*/  FSEL R8, R8, 1, P1 ;  /* 0x3f80000008087808 */ /* 0x004fe40000800000 */
[----:B------:R-:W-:Y:S02]  /*7270*/  IADD3 R9, PT, PT, R10, R9, R170 ;  /* 0x000000090a097210 */ /* 0x000fe40007ffe0aa */
        /* <DEDUP_REMOVED lines=33> */
[----:B------:R-:W-:-:S02]  /*7490*/  MOV R8, 0x20 ;  /* 0x0000002000087802 */ /* 0x000fc40000000f00 */
[----:B------:R-:W-:Y:S02]  /*74a0*/  LEA R9, R9, R156, 0x2 ;  /* 0x0000009c09097211 */ /* 0x000fe400078e10ff */
[----:B---3--:R-:W-:Y:S02]  /*74b0*/  FSEL R7, R7, 1, P0 ;  /* 0x3f80000007077808 */ /* 0x008fe40000000000 */
[----:B------:R-:W-:Y:S01]  /*74c0*/  SEL R10, R10, 0xffffffc0, !P3 ;  /* 0xffffffc00a0a7807 */ /* 0x000fe20005800000 */
[----:B------:R-:W-:Y:S01]  /*74d0*/  STS.64 [R9], R96 ;  /* 0x0000006009007388 */ /* 0x000fe20000000a00 */
        /* <DEDUP_REMOVED lines=72> */
[----:B------:R-:W4:Y:S04]  /*7960*/  LD.E.64 R16, desc[UR4][R2.64+0xb0] ;  /* 0x0000b00402107980 */ /* 0x000f28000c101b00 */
[----:B------:R-:W4:Y:S04]  /*7970*/  LD.E R14, desc[UR4][R2.64+0x60] ;  /* 0x00006004020e7980 */ /* 0x000f28000c101900 */
[----:B--2---:R-:W2:Y:S04]  /*7980*/  LD.E R71, desc[UR4][R2.64+0xcc] ;  /* 0x0000cc0402477980 */ /* 0x004ea8000c101900 */
[----:B------:R-:W2:Y:S01]  /*7990*/  LD.E.64 R68, desc[UR4][R2.64+0x78] ;  /* 0x0000780402447980 */ /* 0x000ea2000c101b00 */
[----:B------:R-:W1:Y:S03]  /*79a0*/  @P1 MUFU.LG2 R61, R5 ;  /* 0x00000005003d1308 */ /* 0x000e660000000c00 */
[----:B---3--:R3:W5:Y:S01]  /*79b0*/  LD.E.64 R72, desc[UR4][R2.64+0xa8] ;  /* 0x0000a80402487980 */ /* 0x008762000c101b00 */
[----:B------:R-:W-:Y:S01]  /*79c0*/  LOP3.LUT R60, R161, 0x1f80, RZ, 0xc0, !PT ;  /* 0x00001f80a13c7812 */ /* 0x000fe200078ec0ff */
[----:B------:R-:W-:Y:S01]  /*79d0*/  BSSY.RECONVERGENT B0, `(.L_x_8774) ;  /* 0x0000042000007945 */ /* 0x000fe20003800200 */
[----:B------:R-:W-:-:S02]  /*79e0*/  SHF.L.U32 R7, R169, 0x2, RZ ;  /* 0x00000002a9077819 */ /* 0x000fc400000006ff */
[----:B------:R-:W3:Y:S01]  /*79f0*/  @P0 MUFU.LG2 R62, R4 ;  /* 0x00000004003e0308 */ /* 0x000ee20000000c00 */
[----:B------:R-:W-:Y:S02]  /*7a00*/  SHF.R.U32.HI R70, RZ, 0x1, R169 ;  /* 0x00000001ff467819 */ /* 0x000fe400000116a9 */
[----:B------:R-:W-:Y:S02]  /*7a10*/  LOP3.LUT R60, R60, 0x3c, R7, 0xf8, !PT ;  /* 0x0000003c3c3c7812 */ /* 0x000fe400078ef807 */
[----:B------:R-:W-:Y:S02]  /*7a20*/  LOP3.LUT R7, R7, 0x1f8, RZ, 0xc0, !PT ;  /* 0x000001f807077812 */ /* 0x000fe400078ec0ff */
[----:B------:R-:W-:Y:S02]  /*7a30*/  LOP3.LUT R6, R6, 0x10, RZ, 0xc0, !PT ;  /* 0x0000001006067812 */ /* 0x000fe400078ec0ff */
[----:B------:R-:W-:Y:S01]  /*7a40*/  LOP3.LUT R7, R7, 0x38, R70, 0x78, !PT ;  /* 0x0000003807077812 */ /* 0x000fe200078e7846 */
[----:B-1----:R-:W-:Y:S01]  /*7a50*/  @P1 FMUL.FTZ R61, R61, 0.69314718246459960938 ;  /* 0x3f3172183d3d1820 */ /* 0x002fe20000410000 */
[----:B----4-:R-:W-:-:S02]  /*7a60*/  IADD3 R8, PT, PT, R160, 0x10, RZ ;  /* 0x00000010a0087810 */ /* 0x010fc40007ffe0ff */
[----:B------:R-:W-:Y:S02]  /*7a70*/  LEA R7, R7, R6, 0x2 ;  /* 0x0000000607077211 */ /* 0x000fe400078e10ff */
[----:B------:R-:W-:Y:S02]  /*7a80*/  ISETP.GE.AND P4, PT, R8, R157, PT ;  /* 0x0000009d0800720c */ /* 0x000fe40003f86270 */
[----:B------:R-:W-:Y:S01]  /*7a90*/  IADD3 R10, PT, PT, R160, 0x8, RZ ;  /* 0x00000008a00a7810 */ /* 0x000fe20007ffe0ff */
[----:B---3--:R-:W-:Y:S01]  /*7aa0*/  @P0 FMUL.FTZ R62, R62, 0.69314718246459960938 ;  /* 0x3f3172183e3e0820 */ /* 0x008fe20000410000 */
[C---:B------:R-:W-:Y:S02]  /*7ab0*/  IADD3 R8, PT, PT, R160.reuse, 0x18, RZ ;  /* 0x00000018a0087810 */ /* 0x040fe40007ffe0ff */
[----:B------:R-:W-:Y:S02]  /*7ac0*/  IADD3 R2, PT, PT, R160, 0x20, RZ ;  /* 0x00000020a0027810 */ /* 0x000fe40007ffe0ff */
[----:B------:R-:W-:Y:S01]  /*7ad0*/  IADD3 R156, PT, PT, R156, R7, RZ ;  /* 0x000000079c9c7210 */ /* 0x000fe20007ffe0ff */
[----:B------:R-:W-:Y:S01]  /*7ae0*/  BAR.SYNC.DEFER_BLOCKING 0x0 ;  /* 0x0000000000007b1d */ /* 0x000fe20000010000 */
[----:B------:R-:W-:-:S02]  /*7af0*/  ISETP.GE.AND P2, PT, R2, R157, PT ;  /* 0x0000009d0200720c */ /* 0x000fc40003f46270 */
[----:B------:R-:W-:Y:S01]  /*7b00*/  MOV R2, 0xff800000 ;  /* 0xff80000000027802 */ /* 0x000fe20000000f00 */
[C---:B-----5:R-:W-:Y:S01]  /*7b10*/  @P0 FFMA.FTZ R2, R0.reuse, R101, R62 ;  /* 0x0000006500020223 */ /* 0x060fe2000001003e */
[----:B------:R-:W-:Y:S01]  /*7b20*/  MOV R3, 0xff800000 ;  /* 0xff80000000037802 */ /* 0x000fe20000000f00 */
[----:B------:R-:W-:Y:S01]  /*7b30*/  @P1 FFMA.FTZ R3, R0, R102, R61 ;  /* 0x0000006600031223 */ /* 0x000fe2000001003d */
[-C--:B------:R-:W-:Y:S02]  /*7b40*/  ISETP.GE.AND P5, PT, R10, R157.reuse, PT ;  /* 0x0000009d0a00720c */ /* 0x080fe40003fa6270 */
[----:B------:R-:W-:Y:S02]  /*7b50*/  ISETP.GE.AND P3, PT, R8, R157, PT ;  /* 0x0000009d0800720c */ /* 0x000fe40003f66270 */
[----:B------:R-:W-:Y:S02]  /*7b60*/  LOP3.LUT P6, RZ, R169, 0x3, RZ, 0xc0, !PT ;  /* 0x00000003a9ff7812 */ /* 0x000fe400078cc0ff */
[----:B------:R-:W-:-:S02]  /*7b70*/  SHF.R.U32.HI R169, RZ, 0x2, R169 ;  /* 0x00000002ffa97819 */ /* 0x000fc400000116a9 */
[----:B------:R-:W-:Y:S02]  /*7b80*/  LOP3.LUT R70, R70, 0x30, RZ, 0xc0, !PT ;  /* 0x0000003046467812 */ /* 0x000fe400078ec0ff */
[C---:B------:R-:W-:Y:S02]  /*7b90*/  ISETP.GE.AND P1, PT, R160.reuse, R157, PT ;  /* 0x0000009da000720c */ /* 0x040fe40003f26270 */
[C---:B------:R-:W-:Y:S02]  /*7ba0*/  IADD3 R74, PT, PT, R160.reuse, 0x28, RZ ;  /* 0x00000028a04a7810 */ /* 0x040fe40007ffe0ff */
[----:B------:R-:W-:Y:S02]  /*7bb0*/  IADD3 R0, PT, PT, R160, 0x30, RZ ;  /* 0x00000030a0007810 */ /* 0x000fe40007ffe0ff */
[----:B------:R-:W-:Y:S01]  /*7bc0*/  LOP3.LUT R70, R70, 0x7, R169, 0xf8, !PT ;  /* 0x0000000746467812 */ /* 0x000fe200078ef8a9 */
[----:B------:R1:W3:Y:S04]  /*7bd0*/  LDS.128 R56, [R156] ;  /* 0x000000009c387984 */ /* 0x0002e80000000c00 */
        /* <DEDUP_REMOVED lines=15> */
[----:B------:R1:W1:Y:S02]  /*7cd0*/  LDS.128 R16, [R156+0x5800] ;  /* 0x005800009c107984 */ /* 0x0002640000000c00 */
[----:B--2---:R-:W-:Y:S02]  /*7ce0*/  IMAD R71, R172, R71, RZ ;  /* 0x00000047ac477224 */ /* 0x004fe400078e02ff */
[----:B------:R2:W1:Y:S03]  /*7cf0*/  LDS.128 R12, [R156+0x6000] ;  /* 0x006000009c0c7984 */ /* 0x0004660000000c00 */
[----:B------:R-:W-:Y:S02]  /*7d00*/  IADD3 R75, P0, PT, R60, R71, RZ ;  /* 0x000000473c4b7210 */ /* 0x000fe40007f1e0ff */
[----:B------:R2:W1:Y:S02]  /*7d10*/  LDS.128 R60, [R156+0x7800] ;  /* 0x007800009c3c7984 */ /* 0x0004640000000c00 */
[----:B------:R-:W-:-:S02]  /*7d20*/  LEA.HI.X.SX32 R71, R71, RZ, 0x1, P0 ;  /* 0x000000ff47477211 */ /* 0x000fc400000f0eff */
[----:B------:R-:W-:-:S04]  /*7d30*/  LEA R68, P0, R75, R68, 0x2 ;  /* 0x000000444b447211 */ /* 0x000fc800078010ff */
[----:B------:R-:W-:Y:S01]  /*7d40*/  LEA.HI.X R69, R75, R69, R71, 0x2, P0 ;  /* 0x000000454b457211 */ /* 0x000fe200000f1447 */
[----:B---34-:R-:W-:Y:S08]  /*7d50*/  @P6 BRA `(.L_x_8775) ;  /* 0x0000000000246947 */ /* 0x018ff00003800000 */
[----:B------:R-:W-:Y:S02]  /*7d60*/  IADD3 R71, P0, PT, R172, R70, RZ ;  /* 0x00000046ac477210 */ /* 0x000fe40007f1e0ff */
[----:B------:R-:W-:Y:S02]  /*7d70*/  ISETP.GE.AND P6, PT, R70, R157, PT ;  /* 0x0000009d4600720c */ /* 0x000fe40003fc6270 */
[----:B------:R-:W-:Y:S02]  /*7d80*/  LEA.HI.X.SX32 R172, R172, RZ, 0x1, P0 ;  /* 0x000000ffacac7211 */ /* 0x000fe400000f0eff */
[----:B------:R-:W-:Y:S01]  /*7d90*/  LEA R76, P0, R71, R72, 0x2 ;  /* 0x00000048474c7211 */ /* 0x000fe200078010ff */
[----:B------:R-:W-:-:S03]  /*7da0*/  VIADD R72, R70, 0x8 ;  /* 0x0000000846487836 */ /* 0x000fc60000000000 */
[----:B------:R-:W-:Y:S02]  /*7db0*/  LEA.HI.X R77, R71, R73, R172, 0x2, P0 ;  /* 0x00000049474d7211 */ /* 0x000fe400000f14ac */
[----:B------:R-:W-:-:S03]  /*7dc0*/  ISETP.GE.AND P0, PT, R72, R157, PT ;  /* 0x0000009d4800720c */ /* 0x000fc60003f06270 */
[----:B------:R3:W-:Y:S10]  /*7dd0*/  @!P6 ST.E desc[UR4][R76.64], R3 ;  /* 0x000000034c00e985 */ /* 0x0007f4000c101904 */
[----:B------:R3:W-:Y:S02]  /*7de0*/  @!P0 ST.E desc[UR4][R76.64+0x20], R2 ;  /* 0x000020024c008985 */ /* 0x0007e4000c101904 */
.L_x_8775:
[----:B------:R-:W-:Y:S05]  /*7df0*/  BSYNC.RECONVERGENT B0 ;  /* 0x0000000000007941 */ /* 0x000fea0003800200 */
.L_x_8774:
[----:B------:R-:W-:Y:S01]  /*7e00*/  VIADD R160, R160, 0x38 ;  /* 0x00000038a0a07836 */ /* 0x000fe20000000000 */
[-C--:B------:R-:W-:Y:S01]  /*7e10*/  ISETP.GE.AND P6, PT, R74, R157.reuse, PT ;  /* 0x0000009d4a00720c */ /* 0x080fe20003fc6270 */
[----:B------:R-:W-:Y:S01]  /*7e20*/  @!P1 ST.E.128 desc[UR4][R68.64], R56 ;  /* 0x0000003844009985 */ /* 0x000fe2000c101d04 */
[-C--:B------:R-:W-:Y:S01]  /*7e30*/  ISETP.GE.AND P0, PT, R0, R157.reuse, PT ;  /* 0x0000009d0000720c */ /* 0x080fe20003f06270 */
[----:B------:R-:W-:Y:S02]  /*7e40*/  IMAD.MOV.U32 R169, RZ, RZ, 0x0 ;  /* 0x00000000ffa97424 */ /* 0x000fe400078e00ff */
[----:B------:R-:W-:Y:S01]  /*7e50*/  @!P1 ST.E.128 desc[UR4][R68.64+0x100], R28 ;  /* 0x0001001c44009985 */ /* 0x000fe2000c101d04 */
[----:B------:R-:W-:-:S03]  /*7e60*/  ISETP.GE.AND P1, PT, R160, R157, PT ;  /* 0x0000009da000720c */ /* 0x000fc60003f26270 */
[----:B-1----:R-:W-:Y:S04]  /*7e70*/  @!P5 ST.E.128 desc[UR4][R68.64+0x1000], R52 ;  /* 0x001000344400d985 */ /* 0x002fe8000c101d04 */
        /* <DEDUP_REMOVED lines=11> */
[----:B--23--:R-:W-:Y:S05]  /*7f30*/  @P1 RET.REL.NODEC R168 `(_ZN5flash24flash_fwd_splitkv_kernelI23Flash_fwd_kernel_traitsILi128ELi64ELi64ELi4ELb0ELb0EN7cutlass10bfloat16_tE19Flash_kernel_traitsILi128ELi64ELi64ELi4ES3_EELb0ELb0ELb0ELb0ELb1ELb0ELb1ELb0EEEvNS_16Flash_fwd_paramsE) ;  /* 0xffffff80a8301950 */ /* 0x00cfea0003c3ffff */
[----:B------:R-:W-:Y:S01]  /*7f40*/  MOV R169, 0x0 ;  /* 0x0000000000a97802 */ /* 0x000fe20000000f00 */
[----:B------:R-:W-:Y:S04]  /*7f50*/  ST.E.128 desc[UR4][R68.64+0x7000], R64 ;  /* 0x0070004044007985 */ /* 0x000fe8000c101d04 */
[----:B------:R1:W-:Y:S02]  /*7f60*/  ST.E.128 desc[UR4][R68.64+0x7100], R60 ;  /* 0x0071003c44007985 */ /* 0x0003e4000c101d04 */
[----:B-1----:R-:W-:Y:S05]  /*7f70*/  RET.REL.NODEC R168 `(_ZN5flash24flash_fwd_splitkv_kernelI23Flash_fwd_kernel_traitsILi128ELi64ELi64ELi4ELb0ELb0EN7cutlass10bfloat16_tE19Flash_kernel_traitsILi128ELi64ELi64ELi4ES3_EELb0ELb0ELb0ELb0ELb1ELb0ELb1ELb0EEEvNS_16Flash_fwd_paramsE) ;  /* 0xffffff80a8207950 */ /* 0x002fea0003c3ffff */
.L_x_8773:
[----:B------:R-:W-:Y:S01]  /*7f80*/  MOV R7, 0x2 ;  /* 0x0000000200077802 */ /* 0x000fe20000000f00 */
[----:B------:R-:W-:Y:S01]  /*7f90*/  IMAD.MOV.U32 R4, RZ, RZ, 0x1f ;  /* 0x0000001fff047424 */ /* 0x000fe200078e00ff */
[----:B------:R-:W-:-:S07]  /*7fa0*/  MOV R6, 0xffffffff ;  /* 0xffffffff00067802 */ /* 0x000fce0000000f00 */
[----:B-1---5:R-:W-:Y:S05]  /*7fb0*/  WARPSYNC.COLLECTIVE R6, `(.L_x_8776) ;  /* 0x0000000006087348 */ /* 0x022fea0003c00000 */
[----:B------:R2:W3:Y:S02]  /*7fc0*/  SHFL.BFLY P0, R10, R183, R7, R4 ;  /* 0x0c000007b70a7389 */ /* 0x0004e40000000004 */
[----:B-123-5:R-:W-:Y:S05]  /*7fd0*/  ENDCOLLECTIVE ;  /* 0x000000000000791b */ /* 0x02efea0003800000 */
.L_x_8776:
[----:B------:R-:W-:Y:S02]  /*7fe0*/  IMAD.MOV.U32 R8, RZ, RZ, R10 ;  /* 0x000000ffff087224 */ /* 0x000fe400078e000a */
[----:B------:R-:W-:Y:S02]  /*7ff0*/  IMAD.MOV.U32 R7, RZ, RZ, 0x1 ;  /* 0x00000001ff077424 */ /* 0x000fe400078e00ff */
[----:B------:R-:W-:-:S05]  /*8000*/  FADD.FTZ R8, R8, R183 ;  /* 0x000000b708087221 */ /* 0x000fca0000010000 */
[----:B------:R-:W-:-:S07]  /*8010*/  MOV R183, R8 ;  /* 0x0000000800b77202 */ /* 0x000fce0000000f00 */
[----:B------:R-:W-:Y:S05]  /*8020*/  WARPSYNC.COLLECTIVE R6, `(.L_x_8777) ;  /* 0x0000000006087348 */ /* 0x000fea0003c00000 */
[----:B------:R1:W2:Y:S02]  /*8030*/  SHFL.BFLY P0, R10, R183, R7, R4 ;  /* 0x0c000007b70a7389 */ /* 0x0002a40000000004 */
[----:B-12---:R-:W-:Y:S05]  /*8040*/  ENDCOLLECTIVE ;  /* 0x000000000000791b */ /* 0x006fea0003800000 */
.L_x_8777:
[----:B------:R-:W-:Y:S01]  /*8050*/  MOV R183, R181 ;  /* 0x000000b500b77202 */ /* 0x000fe20000000f00 */
[----:B------:R-:W-:Y:S01]  /*8060*/  IMAD.MOV.U32 R7, RZ, RZ, 0x2 ;  /* 0x00000002ff077424 */ /* 0x000fe200078e00ff */
[----:B------:R-:W-:-:S07]  /*8070*/  MOV R5, R10 ;  /* 0x0000000a00057202 */ /* 0x000fce0000000f00 */
[----:B------:R-:W-:Y:S05]  /*8080*/  WARPSYNC.COLLECTIVE R6, `(.L_x_8778) ;  /* 0x0000000006087348 */ /* 0x000fea0003c00000 */
[----:B------:R1:W2:Y:S02]  /*8090*/  SHFL.BFLY P0, R10, R183, R7, R4 ;  /* 0x0c000007b70a7389 */ /* 0x0002a40000000004 */
[----:B-12---:R-:W-:Y:S05]  /*80a0*/  ENDCOLLECTIVE ;  /* 0x000000000000791b */ /* 0x006fea0003800000 */
.L_x_8778:
[----:B------:R-:W-:Y:S01]  /*80b0*/  FADD.FTZ R5, R8, R5 ;  /* 0x0000000508057221 */ /* 0x000fe20000010000 */
[----:B------:R-:W-:Y:S01]  /*80c0*/  FADD.FTZ R9, R10, R181 ;  /* 0x000000b50a097221 */ /* 0x000fe20000010000 */
[----:B------:R-:W-:-:S04]  /*80d0*/  MOV R7, 0x1 ;  /* 0x0000000100077802 */ /* 0x000fc80000000f00 */
[----:B------:R-:W-:-:S07]  /*80e0*/  MOV R183, R9 ;  /* 0x0000000900b77202 */ /* 0x000fce0000000f00 */
[----:B------:R-:W-:Y:S05]  /*80f0*/  WARPSYNC.COLLECTIVE R6, `(.L_x_8779) ;  /* 0x0000000006087348 */ /* 0x000fea0003c00000 */
[----:B------:R1:W2:Y:S02]  /*8100*/  SHFL.BFLY P0, R10, R183, R7, R4 ;  /* 0x0c000007b70a7389 */ /* 0x0002a40000000004 */
[----:B-12---:R-:W-:Y:S05]  /*8110*/  ENDCOLLECTIVE ;  /* 0x000000000000791b */ /* 0x006fea0003800000 */
.L_x_8779:
[----:B------:R-:W-:Y:S05]  /*8120*/  BRA `(.L_x_8780) ;  /* 0xfffffff0001c7947 */ /* 0x000fea000383ffff */
.L_x_8781:
        /* <DEDUP_REMOVED lines=13> */
.L_x_14930:


//--------------------- .text._ZN5flash24flash_fwd_splitkv_kernelI23Flash_fwd_kernel_traitsILi128ELi64ELi64ELi4ELb0ELb0EN7cutlass10bfloat16_tE19Flash_kernel_traitsILi128ELi64ELi64ELi4ES3_EELb0ELb0ELb0ELb0ELb1ELb1ELb1ELb0EEEvNS_16Flash_fwd_paramsE --------------------------
	.section	.text._ZN5flash24flash_fwd_splitkv_kernelI23Flash_fwd_kernel_traitsILi128ELi64ELi64ELi4ELb0ELb0EN7cutlass10bfloat16_tE19Flash_kernel_traitsILi128ELi64ELi64ELi4ES3_EELb0ELb0ELb0ELb0ELb1ELb1ELb1ELb0EEEvNS_16Flash_fwd_paramsE,"ax",@progbits
	.align	128
        .global         _ZN5flash24flash_fwd_splitkv_kernelI23Flash_fwd_kernel_traitsILi128ELi64ELi64ELi4ELb0ELb0EN7cutlass10bfloat16_tE19Flash_kernel_traitsILi128ELi64ELi64ELi4ES3_EELb0ELb0ELb0ELb0ELb1ELb1ELb1ELb0EEEvNS_16Flash_fwd_paramsE
        .type           _ZN5flash24flash_fwd_splitkv_kernelI23Flash_fwd_kernel_traitsILi128ELi64ELi64ELi4ELb0ELb0EN7cutlass10bfloat16_tE19Flash_kernel_traitsILi128ELi64ELi64ELi4ES3_EELb0ELb0ELb0ELb0ELb1ELb1ELb1ELb0EEEvNS_16Flash_fwd_paramsE,@function
        .size           _ZN5flash24flash_fwd_splitkv_kernelI23Flash_fwd_kernel_traitsILi128ELi64ELi64ELi4ELb0ELb0EN7cutlass10bfloat16_tE19Flash_kernel_traitsILi128ELi64ELi64ELi4ES3_EELb0ELb0ELb0ELb0ELb1ELb1ELb1ELb0EEEvNS_16Flash_fwd_paramsE,(.L_x_14931 - _ZN5flash24flash_fwd_splitkv_kernelI23Flash_fwd_kernel_traitsILi128ELi64ELi64ELi4ELb0ELb0EN7cutlass10bfloat16_tE19Flash_kernel_traitsILi128ELi64ELi64ELi4ES3_EELb0ELb0ELb0ELb0ELb1ELb1ELb1ELb0EEEvNS_16Flash_fwd_paramsE)
        .other          _ZN5flash24flash_fwd_splitkv_kernelI23Flash_fwd_kernel_traitsILi128ELi64ELi64ELi4ELb0ELb0EN7cutlass10bfloat16_tE19Flash_kernel_traitsILi128ELi64ELi64ELi4ES3_EELb0ELb0ELb0ELb0ELb1ELb1ELb1ELb0EEEvNS_16Flash_fwd_paramsE,@"STO_CUDA_ENTRY STV_DEFAULT"
_ZN5flash24flash_fwd_splitkv_kernelI23Flash_fwd_kernel_traitsILi128ELi64ELi64ELi4ELb0ELb0EN7cutlass10bfloat16_tE19Flash_kernel_traitsILi128ELi64ELi64ELi4ES3_EELb0ELb0ELb0ELb0ELb1ELb1ELb1ELb0EEEvNS_16Flash_fwd_paramsE:
.text._ZN5flash24flash_fwd_splitkv_kernelI23Flash_fwd_kernel_traitsILi128ELi64ELi64ELi4ELb0ELb0EN7cutlass10bfloat16_tE19Flash_kernel_traitsILi128ELi64ELi64ELi4ES3_EELb0ELb0ELb0ELb0ELb1ELb1ELb1ELb0EEEvNS_16Flash_fwd_paramsE:
        /* <DEDUP_REMOVED lines=29> */
[----:B-1----:R-:W-:Y:S05]  /*01d0*/  CALL.REL.NOINC `($_ZN5flash24flash_fwd_splitkv_kernelI23Flash_fwd_kernel_traitsILi128ELi64ELi64ELi4ELb0ELb0EN7cutlass10bfloat16_tE19Flash_kernel_traitsILi128ELi64ELi64ELi4ES3_EELb0ELb0ELb0ELb0ELb1ELb1ELb1ELb0EEEvNS_16Flash_fwd_paramsE$_ZN5flash30compute_attn_1rowblock_splitkvI23Flash_fwd_kernel_traitsILi128ELi64ELi64ELi4ELb0ELb0EN7cutlass10bfloat16_tE19Flash_kernel_traitsILi128ELi64ELi64ELi4ES3_EELb0ELb0ELb0ELb0ELb1ELb1ELb1ELb0ENS_16Flash_fwd_paramsEEEvRKT8_iiiii) ;  /* 0x0000000000087944 */ /* 0x002fea0003c00000 */
[----:B------:R-:W-:Y:S05]  /*01e0*/  BSYNC.RECONVERGENT B2 ;  /* 0x0000000000027941 */ /* 0x000fea0003800200 */
.L_x_8782:
[----:B------:R-:W-:Y:S05]  /*01f0*/  EXIT ;  /* 0x000000000000794d */ /* 0x000fea0003800000 */
        .type           $_ZN5flash24flash_fwd_splitkv_kernelI23Flash_fwd_kernel_traitsILi128ELi64ELi64ELi4ELb0ELb0EN7cutlass10bfloat16_tE19Flash_kernel_traitsILi128ELi64ELi64ELi4ES3_EELb0ELb0ELb0ELb0ELb1ELb1ELb1ELb0EEEvNS_16Flash_fwd_paramsE$_ZN5flash30compute_attn_1rowblock_splitkvI23Flash_fwd_kernel_traitsILi128ELi64ELi64ELi4ELb0ELb0EN7cutlass10bfloat16_tE19Flash_kernel_traitsILi128ELi64ELi64ELi4ES3_EELb0ELb0ELb0ELb0ELb1ELb1ELb1ELb0ENS_16Flash_fwd_paramsEEEvRKT8_iiiii,@function
        .size           $_ZN5flash24flash_fwd_splitkv_kernelI23Flash_fwd_kernel_traitsILi128ELi64ELi64ELi4ELb0ELb0EN7cutlass10bfloat16_tE19Flash_kernel_traitsILi128ELi64ELi64ELi4ES3_EELb0ELb0ELb0ELb0ELb1ELb1ELb1ELb0EEEvNS_16Flash_fwd_paramsE$_ZN5flash30compute_attn_1rowblock_splitkvI23Flash_fwd_kernel_traitsILi128ELi64ELi64ELi4ELb0ELb0EN7cutlass10bfloat16_tE19Flash_kernel_traitsILi128ELi64ELi64ELi4ES3_EELb0ELb0ELb0ELb0ELb1ELb1ELb1ELb0ENS_16Flash_fwd_paramsEEEvRKT8_iiiii,(.L_x_14931 - $_ZN5flash24flash_fwd_splitkv_kernelI23Flash_fwd_kernel_traitsILi128ELi64ELi64ELi4ELb0ELb0EN7cutlass10bfloat16_tE19Flash_kernel_traitsILi128ELi64ELi64ELi4ES3_EELb0ELb0ELb0ELb0ELb1ELb1ELb1ELb0EEEvNS_16Flash_fwd_paramsE$_ZN5flash30compute_attn_1rowblock_splitkvI23Flash_fwd_kernel_traitsILi128ELi64ELi64ELi4ELb0ELb0EN7cutlass10bfloat16_tE19Flash_kernel_traitsILi128ELi64ELi64ELi4ES3_EELb0ELb0ELb0ELb0ELb1ELb1ELb1ELb0ENS_16Flash_fwd_paramsEEEvRKT8_iiiii)
$_ZN5flash24flash_fwd_splitkv_kernelI23Flash_fwd_kernel_traitsILi128ELi64ELi64ELi4ELb0ELb0EN7cutlass10bfloat16_tE19Flash_kernel_traitsILi128ELi64ELi64ELi4ES3_EELb0ELb0ELb0ELb0ELb1ELb1ELb1ELb0EEEvNS_16Flash_fwd_paramsE$_ZN5flash30compute_attn_1rowblock_splitkvI23Flash_fwd_kernel_traitsILi128ELi64ELi64ELi4ELb0ELb0EN7cutlass10bfloat16_tE19Flash_kernel_traitsILi128ELi64ELi64ELi4ES3_EELb0ELb0ELb0ELb0ELb1ELb1ELb1ELb0ENS_16Flash_fwd_paramsEEEvRKT8_iiiii:
        /* <DEDUP_REMOVED lines=16> */
[----:B------:R-:W-:-:S04]  /*0300*/  IMAD.WIDE.U32 R22, R175, 0x4, R22 ;  /* 0x00000004af167825 */ /* 0x000fc800078e0016 */
[----:B------:R-:W-:Y:S01]  /*0310*/  @P1 IMAD.X R21, R7, 0x1, R0, P0 ;  /* 0x0000000107151824 */ /* 0x000fe200000e0600 */
[----:B------:R1:W5:Y:S04]  /*0320*/  @P4 LD.E R8, desc[UR4][R22.64+0x4] ;  /* 0x0000040416084980 */ /* 0x000368000c101900 */
[----:B------:R1:W5:Y:S04]  /*0330*/  @!P4 LD.E R7, desc[UR4][R2.64+0xb4] ;  /* 0x0000b4040207c980 */ /* 0x000368000c101900 */
        /* <DEDUP_REMOVED lines=19> */
.L_x_8784:
[----:B------:R-:W-:Y:S05]  /*0470*/  BSYNC.RECONVERGENT B0 ;  /* 0x0000000000007941 */ /* 0x000fea0003800200 */
.L_x_8783:
[----:B------:R-:W-:Y:S04]  /*0480*/  BSSY.RECONVERGENT B0, `(.L_x_8785) ;  /* 0x0000007000007945 */ /* 0x000fe80003800200 */
[----:B------:R-:W-:Y:S05]  /*0490*/  @!P3 BRA `(.L_x_8786) ;  /* 0x000000000014b947 */ /* 0x000fea0003800000 */
[----:B------:R-:W4:Y:S02]  /*04a0*/  LD.E.U8 R5, desc[UR4][R2.64+0x1b2] ;  /* 0x0001b20402057980 */ /* 0x000f24000c101100 */
[----:B----4-:R-:W-:-:S13]  /*04b0*/  ISETP.NE.AND P1, PT, R5, RZ, PT ;  /* 0x000000ff0500720c */ /* 0x010fda0003f25270 */
[----:B------:R-:W4:Y:S02]  /*04c0*/  @P1 LD.E R5, desc[UR4][R18.64+0x4] ;  /* 0x0000040412051980 */ /* 0x000f24000c101900 */
[----:B----45:R-:W-:-:S06]  /*04d0*/  @P1 IADD3 R6, PT, PT, R5, -R16, RZ ;  /* 0x8000001005061210 */ /* 0x030fcc0007ffe0ff */
[----:B------:R4:W5:Y:S02]  /*04e0*/  @!P1 LD.E R6, desc[UR4][R18.64] ;  /* 0x0000000412069980 */ /* 0x000964000c101900 */
.L_x_8786:
[----:B------:R-:W-:Y:S05]  /*04f0*/  BSYNC.RECONVERGENT B0 ;  /* 0x0000000000007941 */ /* 0x000fea0003800200 */
.L_x_8785:
        /* <DEDUP_REMOVED lines=8> */
.L_x_8788:
[----:B------:R-:W5:Y:S01]  /*0580*/  LD.E.64 R12, desc[UR4][R2.64+0x108] ;  /* 0x00010804020c7980 */ /* 0x000f62000c101b00 */
[----:B------:R-:W-:Y:S01]  /*0590*/  BSSY.RECONVERGENT B0, `(.L_x_8790) ;  /* 0x0000006000007945 */ /* 0x000fe20003800200 */
[----:B------:R-:W-:Y:S01]  /*05a0*/  IMAD.MOV.U32 R31, RZ, RZ, RZ ;  /* 0x000000ffff1f7224 */ /* 0x000fe200078e00ff */
[----:B-----5:R-:W-:-:S04]  /*05b0*/  ISETP.NE.U32.AND P0, PT, R12, RZ, PT ;  /* 0x000000ff0c00720c */ /* 0x020fc80003f05070 */
[----:B------:R-:W-:-:S13]  /*05c0*/  ISETP.NE.AND.EX P0, PT, R13, RZ, PT, P0 ;  /* 0x000000ff0d00720c */ /* 0x000fda0003f05300 */
[----:B------:R-:W-:Y:S05]  /*05d0*/  @!P0 BRA `(.L_x_8791) ;  /* 0x0000000000048947 */ /* 0x000fea0003800000 */
[----:B------:R1:W5:Y:S02]  /*05e0*/  LD.E R31, desc[UR4][R2.64+0xbc] ;  /* 0x0000bc04021f7980 */ /* 0x000364000c101900 */
.L_x_8791:
[----:B------:R-:W-:Y:S05]  /*05f0*/  BSYNC.RECONVERGENT B0 ;  /* 0x0000000000007941 */ /* 0x000fea0003800200 */
.L_x_8790:
[----:B-----5:R-:W-:Y:S02]  /*0600*/  IADD3 R31, PT, PT, R31, R6, -R15 ;  /* 0x000000061f1f7210 */ /* 0x020fe40007ffe80f */
.L_x_8789:
[----:B------:R-:W-:Y:S05]  /*0610*/  BSYNC.RECONVERGENT B1 ;  /* 0x0000000000017941 */ /* 0x000fea0003800200 */
.L_x_8787:
[----:B------:R-:W-:Y:S01]  /*0620*/  IMAD.SHL.U32 R172, R33, 0x40, RZ ;  /* 0x0000004021ac7824 */ /* 0x000fe200078e00ff */
[----:B------:R-:W-:Y:S01]  /*0630*/  MOV R12, R168 ;  /* 0x000000a8000c7202 */ /* 0x000fe20000000f00 */
[----:B------:R-:W-:-:S03]  /*0640*/  IMAD.MOV.U32 R13, RZ, RZ, 0x0 ;  /* 0x00000000ff0d7424 */ /* 0x000fc600078e00ff */
[----:B------:R-:W-:-:S13]  /*0650*/  ISETP.GT.AND P0, PT, R7, R172, PT ;  /* 0x000000ac0700720c */ /* 0x000fda0003f04270 */
[----:B-1234-:R-:W-:Y:S05]  /*0660*/  @!P0 RET.REL.NODEC R12 `(_ZN5flash24flash_fwd_splitkv_kernelI23Flash_fwd_kernel_traitsILi128ELi64ELi64ELi4ELb0ELb0EN7cutlass10bfloat16_tE19Flash_kernel_traitsILi128ELi64ELi64ELi4ES3_EELb0ELb0ELb0ELb0ELb1ELb1ELb1ELb0EEEvNS_16Flash_fwd_paramsE) ;  /* 0xfffffff80c648950 */ /* 0x01efea0003c3ffff */
        /* <DEDUP_REMOVED lines=60> */
[----:B------:R-:W-:Y:S01]  /*0a30*/  ISETP.GE.AND P0, PT, R6, R7, PT ;  /* 0x000000070600720c */ /* 0x000fe20003f06270 */
[C---:B------:R-:W-:Y:S01]  /*0a40*/  VIADD R6, R0.reuse, 0x28 ;  /* 0x0000002800067836 */ /* 0x040fe20000000000 */
        /* <DEDUP_REMOVED lines=8> */
[----:B------:R-:W-:Y:S01]  /*0ad0*/  ISETP.GE.AND P3, PT, R2, R7, PT ;  /* 0x000000070200720c */ /* 0x000fe20003f66270 */
[----:B------:R-:W-:Y:S01]  /*0ae0*/  @!P0 ST.E.128 desc[UR4][R8.64+0x1000], RZ ;  /* 0x001000ff08008985 */ /* 0x000fe2000c101d04 */
[----:B------:R-:W-:Y:S02]  /*0af0*/  LEA R10, P2, R3, R10, 0x2 ;  /* 0x0000000a030a7211 */ /* 0x000fe400078410ff */
[----:B------:R-:W-:Y:S01]  /*0b00*/  P2R R2, PR, RZ, 0x40 ;  /* 0x00000040ff027803 */ /* 0x000fe20000000000 */
[----:B------:R-:W-:Y:S01]  /*0b10*/  @!P1 ST.E.128 desc[UR4][R8.64], RZ ;  /* 0x000000ff08009985 */ /* 0x000fe2000c101d04 */
[----:B------:R-:W-:Y:S02]  /*0b20*/  ISETP.NE.OR P6, PT, R169, RZ, P0 ;  /* 0x000000ffa900720c */ /* 0x000fe400007c5670 */
[----:B------:R-:W-:Y:S01]  /*0b30*/  LEA.HI.X R11, R3, R11, R5, 0x2, P2 ;  /* 0x0000000b030b7211 */ /* 0x000fe200010f1405 */
[----:B------:R-:W-:Y:S01]  /*0b40*/  @!P1 ST.E.128 desc[UR4][R8.64+0x100], RZ ;  /* 0x000100ff08009985 */ /* 0x000fe2000c101d04 */
[-C--:B------:R-:W-:Y:S01]  /*0b50*/  ISETP.GE.AND P1, PT, R4, R7.reuse, PT ;  /* 0x000000070400720c */ /* 0x080fe20003f26270 */
[----:B------:R-:W-:Y:S01]  /*0b60*/  VIADD R4, R0, 0x38 ;  /* 0x0000003800047836 */ /* 0x000fe20000000000 */
[-C--:B------:R-:W-:Y:S01]  /*0b70*/  ISETP.GE.AND P2, PT, R6, R7.reuse, PT ;  /* 0x000000070600720c */ /* 0x080fe20003f46270 */
[----:B------:R-:W-:Y:S03]  /*0b80*/  @!P0 ST.E.128 desc[UR4][R8.64+0x1100], RZ ;  /* 0x001100ff08008985 */ /* 0x000fe6000c101d04 */
[----:B------:R-:W-:Y:S01]  /*0b90*/  ISETP.GE.AND P0, PT, R4, R7, PT ;  /* 0x000000070400720c */ /* 0x000fe20003f06270 */
[----:B------:R-:W-:Y:S02]  /*0ba0*/  @!P5 ST.E.128 desc[UR4][R8.64+0x2000], RZ ;  /* 0x002000ff0800d985 */ /* 0x000fe4000c101d04 */
[----:B------:R-:W-:-:S02]  /*0bb0*/  @!P6 IMAD.MOV.U32 R3, RZ, RZ, -0x800000 ;  /* 0xff800000ff03e424 */ /* 0x000fc400078e00ff */
        /* <DEDUP_REMOVED lines=24> */
[----:B------:R-:W-:Y:S01]  /*0d40*/  ISETP.GE.OR P6, PT, R0, R7, P6 ;  /* 0x000000070000720c */ /* 0x000fe200037c6670 */
[----:B------:R-:W-:Y:S02]  /*0d50*/  @!P3 IMAD.MOV.U32 R7, RZ, RZ, -0x800000 ;  /* 0xff800000ff07b424 */ /* 0x000fe400078e00ff */
[----:B------:R-:W-:Y:S04]  /*0d60*/  @!P4 ST.E desc[UR4][R10.64+0x60], R13 ;  /* 0x0000600d0a00c985 */ /* 0x000fe8000c101904 */
[----:B------:R-:W-:Y:S04]  /*0d70*/  @!P3 ST.E desc[UR4][R10.64+0x80], R7 ;  /* 0x000080070a00b985 */ /* 0x000fe8000c101904 */
[----:B------:R-:W-:Y:S02]  /*0d80*/  @!P2 ST.E desc[UR4][R10.64+0xa0], R5 ;  /* 0x0000a0050a00a985 */ /* 0x000fe4000c101904 */
[----:B-1----:R-:W-:-:S05]  /*0d90*/  @!P6 IMAD.MOV.U32 R9, RZ, RZ, -0x800000 ;  /* 0xff800000ff09e424 */ /* 0x002fca00078e00ff */
[----:B------:R-:W-:Y:S01]  /*0da0*/  @!P6 ST.E desc[UR4][R10.64], R9 ;  /* 0x000000090a00e985 */ /* 0x000fe2000c101904 */
[----:B--2---:R-:W-:-:S05]  /*0db0*/  @!P1 IMAD.MOV.U32 R3, RZ, RZ, -0x800000 ;  /* 0xff800000ff039424 */ /* 0x004fca00078e00ff */
[----:B------:R1:W-:Y:S02]  /*0dc0*/  @!P1 ST.E desc[UR4][R10.64+0xc0], R3 ;  /* 0x0000c0030a009985 */ /* 0x0003e4000c101904 */
[----:B-1----:R-:W-:Y:S05]  /*0dd0*/  @P0 RET.REL.NODEC R168 `(_ZN5flash24flash_fwd_splitkv_kernelI23Flash_fwd_kernel_traitsILi128ELi64ELi64ELi4ELb0ELb0EN7cutlass10bfloat16_tE19Flash_kernel_traitsILi128ELi64ELi64ELi4ES3_EELb0ELb0ELb0ELb0ELb1ELb1ELb1ELb0EEEvNS_16Flash_fwd_paramsE) ;  /* 0xfffffff0a8880950 */ /* 0x002fea0003c3ffff */
[----:B------:R-:W-:Y:S02]  /*0de0*/  MOV R3, 0xff800000 ;  /* 0xff80000000037802 */ /* 0x000fe40000000f00 */
[----:B------:R-:W-:-:S03]  /*0df0*/  MOV R169, 0x0 ;  /* 0x0000000000a97802 */ /* 0x000fc60000000f00 */
[----:B------:R1:W-:Y:S02]  /*0e00*/  ST.E desc[UR4][R10.64+0xe0], R3 ;  /* 0x0000e0030a007985 */ /* 0x0003e4000c101904 */
[----:B-1----:R-:W-:Y:S05]  /*0e10*/  RET.REL.NODEC R168 `(_ZN5flash24flash_fwd_splitkv_kernelI23Flash_fwd_kernel_traitsILi128ELi64ELi64ELi4ELb0ELb0EN7cutlass10bfloat16_tE19Flash_kernel_traitsILi128ELi64ELi64ELi4ES3_EELb0ELb0ELb0ELb0ELb1ELb1ELb1ELb0EEEvNS_16Flash_fwd_paramsE) ;  /* 0xfffffff0a8787950 */ /* 0x002fea0003c3ffff */
.L_x_8792:
        /* <DEDUP_REMOVED lines=57> */
[----:B-1----:R-:W1:Y:S01]  /*11b0*/  F2I.FTZ.U32.TRUNC.NTZ R23, R20 ;  /* 0x0000001400177305 */ /* 0x002e62000021f000 */
        /* <DEDUP_REMOVED lines=43> */
.L_x_8794:
[----:B-1----:R-:W2:Y:S01]  /*1470*/  LD.E R4, desc[UR4][R2.64+0x68] ;  /* 0x0000680402047980 */ /* 0x002ea2000c101900 */
        /* <DEDUP_REMOVED lines=76> */
[----:B-1----:R-:W-:Y:S02]  /*1940*/  @P3 MOV R16, R14 ;  /* 0x0000000e00103202 */ /* 0x002fe40000000f00 */
.L_x_8795:
[----:B------:R-:W-:Y:S05]  /*1950*/  BSYNC.RECONVERGENT B0 ;  /* 0x0000000000007941 */ /* 0x000fea0003800200 */
.L_x_8793:
        /* <DEDUP_REMOVED lines=28> */
[----:B-----5:R-:W-:Y:S02]  /*1b20*/  IMAD R5, R13, R24, RZ ;  /* 0x000000180d057224 */ /* 0x020fe400078e02ff */
[----:B------:R-:W-:-:S06]  /*1b30*/  IMAD.SHL.U32 R162, R169, 0x8, RZ ;  /* 0x00000008a9a27824 */ /* 0x000fcc00078e00ff */
[----:B------:R-:W-:Y:S02]  /*1b40*/  @P2 VIADD R17, R17, 0x1 ;  /* 0x0000000111112836 */ /* 0x000fe40000000000 */
[C---:B------:R-:W-:Y:S02]  /*1b50*/  IMAD R5, R6.reuse, R25, R5 ;  /* 0x0000001906057224 */ /* 0x040fe400078e0205 */
[----:B------:R-:W-:Y:S01]  /*1b60*/  @!P0 IMAD.MOV R17, RZ, RZ, -R17 ;  /* 0x000000ffff118224 */ /* 0x000fe200078e0a11 */
[----:B------:R-:W-:Y:S01]  /*1b70*/  @!P1 LOP3.LUT R17, RZ, R4, RZ, 0x33, !PT ;  /* 0x00000004ff119212 */ /* 0x000fe200078e33ff */
[----:B------:R-:W-:Y:S01]  /*1b80*/  IMAD.WIDE.U32 R40, R6, R24, RZ ;  /* 0x0000001806287225 */ /* 0x000fe200078e00ff */
[----:B------:R-:W-:Y:S02]  /*1b90*/  LOP3.LUT R6, R162, 0x38, RZ, 0xc0, !PT ;  /* 0x00000038a2067812 */ /* 0x000fe400078ec0ff */
[----:B------:R-:W-:Y:S01]  /*1ba0*/  SHF.R.S32.HI R13, RZ, 0x1f, R17 ;  /* 0x0000001fff0d7819 */ /* 0x000fe20000011411 */
[----:B------:R-:W-:Y:S01]  /*1bb0*/  IMAD R4, R39, R17, RZ ;  /* 0x0000001127047224 */ /* 0x000fe200078e02ff */
[----:B------:R-:W-:Y:S01]  /*1bc0*/  IADD3 R16, P1, P0, R40, R16, R6 ;  /* 0x0000001028107210 */ /* 0x000fe2000783e006 */
[----:B------:R-:W-:-:S02]  /*1bd0*/  IMAD.IADD R5, R41, 0x1, R5 ;  /* 0x0000000129057824 */ /* 0x000fc400078e0205 */
[----:B------:R-:W-:Y:S01]  /*1be0*/  IMAD.WIDE.U32 R40, R38, R17, RZ ;  /* 0x0000001126287225 */ /* 0x000fe200078e00ff */
[----:B------:R-:W-:-:S03]  /*1bf0*/  SHF.R.U32.HI R10, RZ, 0x3, R169 ;  /* 0x00000003ff0a7819 */ /* 0x000fc600000116a9 */
[----:B------:R-:W-:Y:S01]  /*1c00*/  IMAD R4, R13, R38, R4 ;  /* 0x000000260d047224 */ /* 0x000fe200078e0204 */
[----:B------:R-:W-:Y:S02]  /*1c10*/  MOV R11, RZ ;  /* 0x000000ff000b7202 */ /* 0x000fe40000000f00 */
[----:B------:R-:W-:Y:S02]  /*1c20*/  IADD3.X R5, PT, PT, R5, R12, RZ, P1, P0 ;  /* 0x0000000c05057210 */ /* 0x000fe40000fe04ff */
[----:B------:R-:W-:Y:S01]  /*1c30*/  IADD3 R16, P0, PT, R16, R40, RZ ;  /* 0x0000002810107210 */ /* 0x000fe20007f1e0ff */
[----:B------:R-:W-:Y:S01]  /*1c40*/  IMAD.WIDE.U32 R32, R33, 0x40, R10 ;  /* 0x0000004021207825 */ /* 0x000fe200078e000a */
[----:B------:R-:W-:-:S03]  /*1c50*/  IADD3 R160, PT, PT, -R172, R7, RZ ;  /* 0x00000007aca07210 */ /* 0x000fc60007ffe1ff */
[----:B------:R-:W-:Y:S01]  /*1c60*/  IMAD R165, R159, R10, RZ ;  /* 0x0000000a9fa57224 */ /* 0x000fe200078e02ff */
[----:B------:R-:W-:Y:S01]  /*1c70*/  ISETP.GE.AND P6, PT, R10, R160, PT ;  /* 0x000000a00a00720c */ /* 0x000fe20003fc6270 */
[----:B------:R-:W1:Y:S01]  /*1c80*/  S2UR UR6, SR_CgaCtaId ;  /* 0x00000000000679c3 */ /* 0x000e620000008800 */
[----:B------:R-:W-:Y:S01]  /*1c90*/  VIADD R170, R26, 0xffffffff ;  /* 0xffffffff1aaa7836 */ /* 0x000fe20000000000 */
[----:B------:R-:W-:-:S03]  /*1ca0*/  UMOV UR7, 0x400 ;  /* 0x0000040000077882 */ /* 0x000fc60000000000 */
[----:B------:R-:W-:Y:S01]  /*1cb0*/  IMAD.SHL.U32 R178, R170, 0x40, RZ ;  /* 0x00000040aab27824 */ /* 0x000fe200078e00ff */
[----:B-1----:R-:W-:-:S06]  /*1cc0*/  ULEA UR6, UR6, UR7, 0x18 ;  /* 0x0000000706067291 */ /* 0x002fcc000f8ec0ff */
[----:B------:R-:W-:Y:S01]  /*1cd0*/  IMAD.U32 R157, RZ, RZ, UR6 ;  /* 0x00000006ff9d7e24 */ /* 0x000fe2000f8e00ff */
[----:B------:R-:W-:Y:S01]  /*1ce0*/  SHF.L.U64.HI R30, R158, 0x4, R159 ;  /* 0x000000049e1e7819 */ /* 0x000fe2000001029f */
[----:B--2---:R-:W-:Y:S02]  /*1cf0*/  @P5 IMAD R13, R37, R9, RZ ;  /* 0x00000009250d5224 */ /* 0x004fe400078e02ff */
[----:B---3--:R-:W-:-:S04]  /*1d00*/  @!P5 IMAD.WIDE.U32 R38, R18, R175, RZ ;  /* 0x000000af1226d225 */ /* 0x008fc800078e00ff */
[----:B------:R-:W-:Y:S02]  /*1d10*/  IMAD.IADD R18, R41, 0x1, R4 ;  /* 0x0000000129127824 */ /* 0x000fe400078e0204 */
[----:B------:R-:W-:Y:S02]  /*1d20*/  @!P5 IMAD R11, R19, R175, RZ ;  /* 0x000000af130bd224 */ /* 0x000fe400078e02ff */
[----:B------:R-:W-:Y:S02]  /*1d30*/  @!P5 IMAD.MOV.U32 R12, RZ, RZ, R38 ;  /* 0x000000ffff0cd224 */ /* 0x000fe400078e0026 */
[----:B------:R-:W-:Y:S01]  /*1d40*/  IMAD.X R17, R5, 0x1, R18, P0 ;  /* 0x0000000105117824 */ /* 0x000fe200000e0612 */
[----:B------:R-:W-:Y:S01]  /*1d50*/  IADD3 R38, P0, PT, R6, R8, RZ ;  /* 0x0000000806267210 */ /* 0x000fe20007f1e0ff */
[----:B------:R-:W-:Y:S01]  /*1d60*/  @P5 IMAD.WIDE.U32 R40, R36, R9, RZ ;  /* 0x0000000924285225 */ /* 0x000fe200078e00ff */
[----:B------:R-:W-:Y:S02]  /*1d70*/  IADD3 R9, PT, PT, R10, 0x20, RZ ;  /* 0x000000200a097810 */ /* 0x000fe40007ffe0ff */
[----:B------:R-:W-:Y:S01]  /*1d80*/  LOP3.LUT R18, R162, 0x1c0, RZ, 0xc0, !PT ;  /* 0x000001c0a2127812 */ /* 0x000fe200078ec0ff */
[----:B------:R-:W-:-:S02]  /*1d90*/  @!P5 IMAD.IADD R4, R39, 0x1, R11 ;  /* 0x000000012704d824 */ /* 0x000fc400078e020b */
[----:B------:R-:W-:Y:S02]  /*1da0*/  @P5 IMAD.IADD R4, R41, 0x1, R13 ;  /* 0x0000000129045824 */ /* 0x000fe400078e020d */
[----:B------:R-:W-:Y:S02]  /*1db0*/  @P5 IMAD.MOV.U32 R12, RZ, RZ, R40 ;  /* 0x000000ffff0c5224 */ /* 0x000fe400078e0028 */
[----:B------:R-:W-:Y:S01]  /*1dc0*/  IMAD.X R39, RZ, RZ, R0, P0 ;  /* 0x000000ffff277224 */ /* 0x000fe200000e0600 */
[----:B------:R-:W-:Y:S01]  /*1dd0*/  ISETP.GE.AND P0, PT, R9, R160, PT ;  /* 0x000000a00900720c */ /* 0x000fe20003f06270 */
[C---:B------:R-:W-:Y:S02]  /*1de0*/  VIADD R13, R10.reuse, 0x10 ;  /* 0x000000100a0d7836 */ /* 0x040fe40000000000 */
[----:B------:R-:W-:Y:S01]  /*1df0*/  VIADD R11, R10, 0x30 ;  /* 0x000000300a0b7836 */ /* 0x000fe20000000000 */
[----:B------:R-:W-:Y:S01]  /*1e00*/  LOP3.LUT R7, R18, 0x38, R169, 0xf8, !PT ;  /* 0x0000003812077812 */ /* 0x000fe200078ef8a9 */
[----:B------:R-:W-:Y:S01]  /*1e10*/  IMAD.WIDE.U32 R38, R10, R158, R38 ;  /* 0x0000009e0a267225 */ /* 0x000fe200078e0026 */
[----:B------:R-:W-:-:S02]  /*1e20*/  IADD3 R18, P3, PT, R6, R12, RZ ;  /* 0x0000000c06127210 */ /* 0x000fc40007f7e0ff */
[-C--:B------:R-:W-:Y:S02]  /*1e30*/  ISETP.GE.AND P2, PT, R13, R160.reuse, PT ;  /* 0x000000a00d00720c */ /* 0x080fe40003f46270 */
[----:B------:R-:W-:Y:S01]  /*1e40*/  ISETP.GE.AND P1, PT, R11, R160, PT ;  /* 0x000000a00b00720c */ /* 0x000fe20003f26270 */
[----:B------:R-:W-:Y:S01]  /*1e50*/  IMAD.IADD R165, R39, 0x1, R165 ;  /* 0x0000000127a57824 */ /* 0x000fe200078e02a5 */
[----:B------:R-:W-:Y:S01]  /*1e60*/  SHF.R.S32.HI R5, RZ, 0x1f, R173 ;  /* 0x0000001fff057819 */ /* 0x000fe200000114ad */
[----:B------:R-:W-:Y:S01]  /*1e70*/  IMAD.X R19, RZ, RZ, R4, P3 ;  /* 0x000000ffff137224 */ /* 0x000fe200018e0604 */
[C---:B------:R-:W-:Y:S01]  /*1e80*/  LEA R164, P4, R38.reuse, R34, 0x1 ;  /* 0x0000002226a47211 */ /* 0x040fe200078808ff */
[----:B----4-:R-:W-:Y:S02]  /*1e90*/  IMAD R0, R21, R173, RZ ;  /* 0x000000ad15007224 */ /* 0x010fe400078e02ff */
[----:B------:R-:W-:Y:S01]  /*1ea0*/  IMAD.WIDE.U32 R42, R173, R20, R18 ;  /* 0x00000014ad2a7225 */ /* 0x000fe200078e0012 */
[----:B------:R-:W-:-:S02]  /*1eb0*/  LEA.HI.X R165, R38, R35, R165, 0x1, P4 ;  /* 0x0000002326a57211 */ /* 0x000fc400020f0ca5 */
[----:B------:R-:W-:Y:S01]  /*1ec0*/  @!P0 IADD3 R18, P4, PT, R32, 0x20, RZ ;  /* 0x0000002020128810 */ /* 0x000fe20007f9e0ff */
[----:B------:R-:W-:Y:S01]  /*1ed0*/  IMAD R0, R20, R5, R0 ;  /* 0x0000000514007224 */ /* 0x000fe200078e0200 */
[----:B------:R-:W-:Y:S01]  /*1ee0*/  LOP3.LUT R8, R162, 0x1e00, RZ, 0xc0, !PT ;  /* 0x00001e00a2087812 */ /* 0x000fe200078ec0ff */
[-C--:B------:R-:W-:Y:S01]  /*1ef0*/  @!P6 IMAD R19, R33, R36.reuse, RZ ;  /* 0x000000242113e224 */ /* 0x080fe200078e02ff */
[C---:B------:R-:W-:Y:S01]  /*1f00*/  @!P2 IADD3 R4, P5, PT, R32.reuse, 0x10, RZ ;  /* 0x000000102004a810 */ /* 0x040fe20007fbe0ff */
[----:B------:R-:W-:Y:S01]  /*1f10*/  IMAD.IADD R43, R43, 0x1, R0 ;  /* 0x000000012b2b7824 */ /* 0x000fe200078e0200 */
[----:B------:R-:W-:Y:S01]  /*1f20*/  @!P1 IADD3 R12, P3, PT, R32, 0x30, RZ ;  /* 0x00000030200c9810 */ /* 0x000fe20007f7e0ff */
[----:B------:R-:W-:Y:S01]  /*1f30*/  @!P0 IMAD.X R5, RZ, RZ, R33, P4 ;  /* 0x000000ffff058224 */ /* 0x000fe200020e0621 */
[----:B------:R-:W-:Y:S01]  /*1f40*/  LOP3.LUT R8, R8, R7, R6, 0xf6, !PT ;  /* 0x0000000708087212 */ /* 0x000fe200078ef606 */
[----:B------:R-:W-:Y:S01]  /*1f50*/  @!P6 IMAD R0, R32, R37, R19 ;  /* 0x000000252000e224 */ /* 0x000fe200078e0213 */
[----:B------:R-:W-:Y:S01]  /*1f60*/  @!P2 IADD3.X R7, PT, PT, RZ, R33, RZ, P5, !PT ;  /* 0x00000021ff07a210 */ /* 0x000fe20002ffe4ff */
[----:B------:R-:W-:Y:S01]  /*1f70*/  @!P1 IMAD.X R21, RZ, RZ, R33, P3 ;  /* 0x000000ffff159224 */ /* 0x000fe200018e0621 */
[----:B------:R-:W-:Y:S01]  /*1f80*/  @!P0 MOV R41, R43 ;  /* 0x0000002b00298202 */ /* 0x000fe20000000f00 */
[----:B------:R-:W-:-:S02]  /*1f90*/  @!P0 IMAD R5, R5, R36, RZ ;  /* 0x0000002405058224 */ /* 0x000fc400078e02ff */
[--C-:B------:R-:W-:Y:S02]  /*1fa0*/  @!P0 IMAD.MOV.U32 R40, RZ, RZ, R42.reuse ;  /* 0x000000ffff288224 */ /* 0x100fe400078e002a */
[----:B------:R-:W-:-:S04]  /*1fb0*/  @!P6 IMAD.WIDE.U32 R32, R32, R36, R42 ;  /* 0x000000242020e225 */ /* 0x000fc800078e002a */
[----:B------:R-:W-:Y:S02]  /*1fc0*/  @!P2 IMAD.MOV.U32 R38, RZ, RZ, R42 ;  /* 0x000000ffff26a224 */ /* 0x000fe400078e002a */
[----:B------:R-:W-:Y:S02]  /*1fd0*/  @!P2 IMAD.MOV.U32 R39, RZ, RZ, R43 ;  /* 0x000000ffff27a224 */ /* 0x000fe400078e002b */
[----:B------:R-:W-:Y:S02]  /*1fe0*/  @!P2 IMAD R7, R7, R36, RZ ;  /* 0x000000240707a224 */ /* 0x000fe400078e02ff */
[----:B------:R-:W-:Y:S01]  /*1ff0*/  @!P0 IMAD R5, R37, R18, R5 ;  /* 0x0000001225058224 */ /* 0x000fe200078e0205 */
[----:B------:R-:W-:Y:S01]  /*2000*/  @!P6 IADD3 R0, PT, PT, R33, R0, RZ ;  /* 0x000000002100e210 */ /* 0x000fe20007ffe0ff */
[----:B------:R-:W-:Y:S01]  /*2010*/  @!P0 IMAD.WIDE.U32 R18, R36, R18, R40 ;  /* 0x0000001224128225 */ /* 0x000fe200078e0028 */
[----:B------:R-:W-:-:S03]  /*2020*/  @!P6 LEA R40, P4, R32, R22, 0x1 ;  /* 0x000000162028e211 */ /* 0x000fc600078808ff */
[----:B------:R-:W-:Y:S02]  /*2030*/  @!P1 IMAD.MOV.U32 R34, RZ, RZ, R42 ;  /* 0x000000ffff229224 */ /* 0x000fe400078e002a */
[----:B------:R-:W-:Y:S02]  /*2040*/  @!P1 IMAD.MOV.U32 R35, RZ, RZ, R43 ;  /* 0x000000ffff239224 */ /* 0x000fe400078e002b */
[----:B------:R-:W-:Y:S02]  /*2050*/  @!P1 IMAD R21, R21, R36, RZ ;  /* 0x0000002415159224 */ /* 0x000fe400078e02ff */
[-C--:B------:R-:W-:Y:S02]  /*2060*/  @!P2 IMAD R7, R37, R4.reuse, R7 ;  /* 0x000000042507a224 */ /* 0x080fe400078e0207 */
[----:B------:R-:W-:Y:S01]  /*2070*/  @!P2 IMAD.WIDE.U32 R38, R36, R4, R38 ;  /* 0x000000042426a225 */ /* 0x000fe200078e0026 */
[----:B------:R-:W-:Y:S02]  /*2080*/  @!P6 LEA.HI.X R41, R32, R23, R0, 0x1, P4 ;  /* 0x000000172029e211 */ /* 0x000fe400020f0c00 */
[----:B------:R-:W-:Y:S01]  /*2090*/  @!P0 IADD3 R5, PT, PT, R19, R5, RZ ;  /* 0x0000000513058210 */ /* 0x000fe20007ffe0ff */
[----:B------:R-:W-:Y:S01]  /*20a0*/  @!P1 IMAD R4, R37, R12, R21 ;  /* 0x0000000c25049224 */ /* 0x000fe200078e0215 */
[----:B------:R-:W-:Y:S01]  /*20b0*/  @!P0 LEA R32, P5, R18, R22, 0x1 ;  /* 0x0000001612208211 */ /* 0x000fe200078a08ff */
[----:B------:R-:W-:Y:S01]  /*20c0*/  @!P1 IMAD.WIDE.U32 R34, R36, R12, R34 ;  /* 0x0000000c24229225 */ /* 0x000fe200078e0022 */
[----:B------:R-:W-:-:S03]  /*20d0*/  @!P2 LEA R20, P3, R38, R22, 0x1 ;  /* 0x000000162614a211 */ /* 0x000fc600078608ff */
[----:B------:R-:W-:Y:S02]  /*20e0*/  IMAD.IADD R0, R31, 0x1, -R178 ;  /* 0x000000011f007824 */ /* 0x000fe400078e0ab2 */
[----:B------:R-:W-:Y:S01]  /*20f0*/  @!P2 IMAD.IADD R7, R39, 0x1, R7 ;  /* 0x000000012707a824 */ /* 0x000fe200078e0207 */
[-C--:B------:R-:W-:Y:S01]  /*2100*/  @!P0 LEA.HI.X R33, R18, R23.reuse, R5, 0x1, P5 ;  /* 0x0000001712218211 */ /* 0x080fe200028f0c05 */
[----:B------:R-:W-:Y:S01]  /*2110*/  @!P1 IMAD.IADD R19, R35, 0x1, R4 ;  /* 0x0000000123139824 */ /* 0x000fe200078e0204 */
[----:B------:R-:W-:Y:S02]  /*2120*/  @!P1 LEA R22, P4, R34, R22, 0x1 ;  /* 0x0000001622169211 */ /* 0x000fe400078808ff */
[----:B------:R-:W-:Y:S02]  /*2130*/  ISETP.GE.AND P5, PT, R13, R0, PT ;  /* 0x000000000d00720c */ /* 0x000fe40003fa6270 */
[-C--:B------:R-:W-:Y:S01]  /*2140*/  @!P2 LEA.HI.X R21, R38, R23.reuse, R7, 0x1, P3 ;  /* 0x000000172615a211 */ /* 0x080fe200018f0c07 */
[----:B------:R-:W-:Y:S01]  /*2150*/  IMAD R7, R8, 0x2, R157 ;  /* 0x0000000208077824 */ /* 0x000fe200078e029d */
[----:B------:R-:W-:-:S02]  /*2160*/  @!P1 LEA.HI.X R23, R34, R23, R19, 0x1, P4 ;  /* 0x0000001722179211 */ /* 0x000fc400020f0c13 */
[-C--:B------:R-:W-:Y:S01]  /*2170*/  ISETP.GE.AND P4, PT, R9, R0.reuse, PT ;  /* 0x000000000900720c */ /* 0x080fe20003f86270 */
[----:B------:R-:W-:Y:S01]  /*2180*/  IMAD.SHL.U32 R5, R158, 0x10, RZ ;  /* 0x000000109e057824 */ /* 0x000fe200078e00ff */
[-C--:B------:R-:W-:Y:S01]  /*2190*/  ISETP.GE.AND P3, PT, R11, R0.reuse, PT ;  /* 0x000000000b00720c */ /* 0x080fe20003f66270 */
[----:B------:R-:W-:Y:S01]  /*21a0*/  @!PT LDS RZ, [RZ] ;  /* 0x00000000fffff984 */ /* 0x000fe20000000800 */
[----:B------:R-:W-:Y:S01]  /*21b0*/  @!PT LDS RZ, [RZ] ;  /* 0x00000000fffff984 */ /* 0x000fe20000000800 */
[----:B------:R-:W-:Y:S01]  /*21c0*/  @!PT LDS RZ, [RZ] ;  /* 0x00000000fffff984 */ /* 0x000fe20000000800 */
[----:B------:R-:W-:Y:S04]  /*21d0*/  @!P6 LDGSTS.E.BYPASS.LTC128B.128 [R7], desc[UR4][R40.64] ;  /* 0x000000002807efae */ /* 0x000fe8000b981a04 */
[----:B------:R-:W-:Y:S01]  /*21e0*/  @!P6 LDGSTS.E.BYPASS.LTC128B.128 [R7+0x2000], desc[UR4][R40.64+0x80] ;  /* 0x020000802807efae */ /* 0x000fe2000b981a04 */
[----:B------:R-:W-:-:S03]  /*21f0*/  ISETP.GE.AND P6, PT, R10, R0, PT ;  /* 0x000000000a00720c */ /* 0x000fc60003fc6270 */
[----:B------:R-:W-:Y:S04]  /*2200*/  @!P2 LDGSTS.E.BYPASS.LTC128B.128 [R7+0x800], desc[UR4][R20.64] ;  /* 0x008000001407afae */ /* 0x000fe8000b981a04 */
[----:B------:R1:W-:Y:S04]  /*2210*/  @!P2 LDGSTS.E.BYPASS.LTC128B.128 [R7+0x2800], desc[UR4][R20.64+0x80] ;  /* 0x028000801407afae */ /* 0x0003e8000b981a04 */
[----:B------:R2:W-:Y:S04]  /*2220*/  @!P0 LDGSTS.E.BYPASS.LTC128B.128 [R7+0x1000], desc[UR4][R32.64] ;  /* 0x0100000020078fae */ /* 0x0005e8000b981a04 */
[----:B------:R2:W-:Y:S01]  /*2230*/  @!P0 LDGSTS.E.BYPASS.LTC128B.128 [R7+0x3000], desc[UR4][R32.64+0x80] ;  /* 0x0300008020078fae */ /* 0x0005e2000b981a04 */
[----:B------:R-:W-:-:S02]  /*2240*/  @!P5 LEA R12, P0, R5, R164, 0x1 ;  /* 0x000000a4050cd211 */ /* 0x000fc400078008ff */
[----:B------:R-:W-:Y:S01]  /*2250*/  ISETP.GE.AND P2, PT, R13, R0, PT ;  /* 0x000000000d00720c */ /* 0x000fe20003f46270 */
[----:B------:R-:W-:Y:S01]  /*2260*/  @!P3 IMAD R4, R159, 0x60, RZ ;  /* 0x000000609f04b824 */ /* 0x000fe200078e02ff */
[----:B------:R-:W-:Y:S01]  /*2270*/  @!P5 LEA.HI.X R13, R5, R165, R30, 0x1, P0 ;  /* 0x000000a5050dd211 */ /* 0x000fe200000f0c1e */
[----:B------:R-:W-:Y:S01]  /*2280*/  @!P3 IMAD.WIDE.U32 R18, R158, 0x60, R164 ;  /* 0x000000609e12b825 */ /* 0x000fe200078e00a4 */
[----:B------:R2:W-:Y:S04]  /*2290*/  @!P1 LDGSTS.E.BYPASS.LTC128B.128 [R7+0x1800], desc[UR4][R22.64] ;  /* 0x0180000016079fae */ /* 0x0005e8000b981a04 */
[----:B------:R2:W-:Y:S01]  /*22a0*/  @!P1 LDGSTS.E.BYPASS.LTC128B.128 [R7+0x3800], desc[UR4][R22.64+0x80] ;  /* 0x0380008016079fae */ /* 0x0005e2000b981a04 */
[----:B------:R-:W-:-:S03]  /*22b0*/  @!P3 IMAD.IADD R19, R19, 0x1, R4 ;  /* 0x000000011313b824 */ /* 0x000fc600078e0204 */
[----:B------:R2:W-:Y:S01]  /*22c0*/  @!P6 LDGSTS.E.BYPASS.LTC128B.128 [R7+0x4000], desc[UR4][R164.64] ;  /* 0x04000000a407efae */ /* 0x0005e2000b981a04 */
[----:B-1----:R-:W-:-:S03]  /*22d0*/  @!P4 LEA R20, P0, R158, R164, 0x6 ;  /* 0x000000a49e14c211 */ /* 0x002fc600078030ff */
[----:B------:R2:W-:Y:S01]  /*22e0*/  @!P6 LDGSTS.E.BYPASS.LTC128B.128 [R7+0x6000], desc[UR4][R164.64+0x80] ;  /* 0x06000080a407efae */ /* 0x0005e2000b981a04 */
[----:B------:R-:W-:-:S03]  /*22f0*/  @!P4 LEA.HI.X R21, R158, R165, R159, 0x6, P0 ;  /* 0x000000a59e15c211 */ /* 0x000fc600000f349f */
[----:B------:R2:W-:Y:S04]  /*2300*/  @!P5 LDGSTS.E.BYPASS.LTC128B.128 [R7+0x4800], desc[UR4][R12.64] ;  /* 0x048000000c07dfae */ /* 0x0005e8000b981a04 */
[----:B------:R2:W-:Y:S04]  /*2310*/  @!P5 LDGSTS.E.BYPASS.LTC128B.128 [R7+0x6800], desc[UR4][R12.64+0x80] ;  /* 0x068000800c07dfae */ /* 0x0005e8000b981a04 */
        /* <DEDUP_REMOVED lines=8> */
[----:B------:R-:W-:-:S04]  /*23a0*/  LEA R167, P0, R16, R14, 0x1 ;  /* 0x0000000e10a77211 */ /* 0x000fc800078008ff */
[----:B------:R-:W-:-:S04]  /*23b0*/  IADD3 R11, PT, PT, R17, R10, RZ ;  /* 0x0000000a110b7210 */ /* 0x000fc80007ffe0ff */
[----:B------:R-:W-:Y:S01]  /*23c0*/  LEA.HI.X R166, R16, R15, R11, 0x1, P0 ;  /* 0x0000000f10a67211 */ /* 0x000fe200000f0c0b */
[----:B------:R-:W-:-:S06]  /*23d0*/  DEPBAR.LE SB0, 0x0 ;  /* 0x000080000000791a */ /* 0x000fcc0000000000 */
[----:B------:R-:W-:Y:S05]  /*23e0*/  WARPSYNC.ALL ;  /* 0x0000000000007948 */ /* 0x000fea0003800000 */
[----:B------:R-:W-:Y:S01]  /*23f0*/  ISETP.GE.AND P4, PT, R9, R0, PT ;  /* 0x000000000900720c */ /* 0x000fe20003f86270 */
[----:B------:R-:W-:Y:S02]  /*2400*/  @!P1 IMAD.MOV.U32 R8, RZ, RZ, R167 ;  /* 0x000000ffff089224 */ /* 0x000fe400078e00a7 */
[----:B------:R-:W-:Y:S02]  /*2410*/  @!P1 IMAD.MOV.U32 R9, RZ, RZ, R166 ;  /* 0x000000ffff099224 */ /* 0x000fe400078e00a6 */
[----:B------:R-:W-:-:S02]  /*2420*/  IMAD.SHL.U32 R0, R24, 0x10, RZ ;  /* 0x0000001018007824 */ /* 0x000fc400078e00ff */
[----:B------:R-:W-:-:S04]  /*2430*/  @!P1 IMAD.WIDE.U32 R10, R24, 0x60, R8 ;  /* 0x00000060180a9825 */ /* 0x000fc800078e0008 */
[----:B------:R-:W-:Y:S01]  /*2440*/  @!P1 IMAD R4, R25, 0x60, RZ ;  /* 0x0000006019049824 */ /* 0x000fe200078e02ff */
[----:B------:R-:W-:Y:S02]  /*2450*/  SHF.L.U64.HI R9, R24, 0x4, R25 ;  /* 0x0000000418097819 */ /* 0x000fe40000010219 */
[-C--:B------:R-:W-:Y:S01]  /*2460*/  @!P2 LEA R8, P3, R0, R167.reuse, 0x1 ;  /* 0x000000a70008a211 */ /* 0x080fe200078608ff */
[----:B------:R-:W-:Y:S01]  /*2470*/  @!P1 IMAD.IADD R17, R11, 0x1, R4 ;  /* 0x000000010b119824 */ /* 0x000fe200078e0204 */
[----:B------:R-:W-:Y:S01]  /*2480*/  @!P1 MOV R16, R10 ;  /* 0x0000000a00109202 */ /* 0x000fe20000000f00 */
[----:B------:R-:W-:Y:S02]  /*2490*/  @!P6 IMAD.MOV.U32 R10, RZ, RZ, R167 ;  /* 0x000000ffff0ae224 */ /* 0x000fe400078e00a7 */
[----:B------:R-:W-:Y:S01]  /*24a0*/  @!P6 IMAD.MOV.U32 R11, RZ, RZ, R166 ;  /* 0x000000ffff0be224 */ /* 0x000fe200078e00a6 */
[----:B------:R-:W-:Y:S01]  /*24b0*/  BAR.SYNC.DEFER_BLOCKING 0x0 ;  /* 0x0000000000007b1d */ /* 0x000fe20000010000 */
[----:B------:R-:W-:-:S02]  /*24c0*/  @!P4 LEA R14, P0, R24, R167, 0x6 ;  /* 0x000000a7180ec211 */ /* 0x000fc400078030ff */
[-C--:B------:R-:W-:Y:S02]  /*24d0*/  @!P2 LEA.HI.X R9, R0, R166.reuse, R9, 0x1, P3 ;  /* 0x000000a60009a211 */ /* 0x080fe400018f0c09 */
[----:B------:R-:W-:Y:S01]  /*24e0*/  @!P4 LEA.HI.X R15, R24, R166, R25, 0x6, P0 ;  /* 0x000000a6180fc211 */ /* 0x000fe200000f3419 */
[C---:B------:R-:W-:Y:S01]  /*24f0*/  IMAD.SHL.U32 R100, R169.reuse, 0x40, RZ ;  /* 0x00000040a9647824 */ /* 0x040fe200078e00ff */
[C---:B--2---:R-:W-:Y:S01]  /*2500*/  LOP3.LUT R13, R169.reuse, 0x8, RZ, 0xc0, !PT ;  /* 0x00000008a90d7812 */ /* 0x044fe200078ec0ff */
[----:B------:R-:W-:Y:S01]  /*2510*/  IMAD.SHL.U32 R171, R169, 0x20, RZ ;  /* 0x00000020a9ab7824 */ /* 0x000fe200078e00ff */
[--C-:B------:R-:W-:Y:S02]  /*2520*/  SHF.R.U32.HI R161, RZ, 0x4, R169.reuse ;  /* 0x00000004ffa17819 */ /* 0x100fe400000116a9 */
[----:B------:R-:W-:Y:S01]  /*2530*/  LOP3.LUT R0, R100, 0x1c0, RZ, 0xc0, !PT ;  /* 0x000001c064007812 */ /* 0x000fe200078ec0ff */
[----:B------:R-:W-:Y:S01]  /*2540*/  @!PT LDS RZ, [RZ] ;  /* 0x00000000fffff984 */ /* 0x000fe20000000800 */
[----:B------:R-:W-:Y:S01]  /*2550*/  @!PT LDS RZ, [RZ] ;  /* 0x00000000fffff984 */ /* 0x000fe20000000800 */
[----:B------:R-:W-:Y:S01]  /*2560*/  @!PT LDS RZ, [RZ] ;  /* 0x00000000fffff984 */ /* 0x000fe20000000800 */
[----:B------:R-:W-:Y:S04]  /*2570*/  @!P6 LDGSTS.E.BYPASS.LTC128B.128 [R7+0x8000], desc[UR4][R10.64] ;  /* 0x080000000a07efae */ /* 0x000fe8000b981a04 */
[----:B------:R1:W-:Y:S04]  /*2580*/  @!P6 LDGSTS.E.BYPASS.LTC128B.128 [R7+0xa000], desc[UR4][R10.64+0x80] ;  /* 0x0a0000800a07efae */ /* 0x0003e8000b981a04 */
        /* <DEDUP_REMOVED lines=11> */
[----:B-1----:R-:W-:-:S03]  /*2640*/  SHF.R.U32.HI R11, RZ, 0x1, R169 ;  /* 0x00000001ff0b7819 */ /* 0x002fc600000116a9 */
[----:B------:R-:W-:Y:S01]  /*2650*/  @!PT LDS RZ, [RZ] ;  /* 0x00000000fffff984 */ /* 0x000fe20000000800 */
[----:B------:R-:W-:Y:S01]  /*2660*/  @!PT LDS RZ, [RZ] ;  /* 0x00000000fffff984 */ /* 0x000fe20000000800 */
[----:B------:R-:W-:Y:S01]  /*2670*/  @!PT LDS RZ, [RZ] ;  /* 0x00000000fffff984 */ /* 0x000fe20000000800 */
[----:B------:R-:W-:Y:S04]  /*2680*/  @!P4 LDGSTS.E.BYPASS.LTC128B.128 [R7+0x9000], desc[UR4][R14.64] ;  /* 0x090000000e07cfae */ /* 0x000fe8000b981a04 */
[----:B------:R1:W-:Y:S04]  /*2690*/  @!P4 LDGSTS.E.BYPASS.LTC128B.128 [R7+0xb000], desc[UR4][R14.64+0x80] ;  /* 0x0b0000800e07cfae */ /* 0x0003e8000b981a04 */
[----:B------:R-:W-:Y:S04]  /*26a0*/  @P1 STS.128 [R7+0x9800], RZ ;  /* 0x009800ff07001388 */ /* 0x000fe80000000c00 */
[----:B------:R-:W-:Y:S01]  /*26b0*/  @P1 STS.128 [R7+0xb800], RZ ;  /* 0x00b800ff07001388 */ /* 0x000fe20000000c00 */
[----:B------:R-:W-:-:S03]  /*26c0*/  LOP3.LUT R13, R13, 0x1c0, R100, 0x78, !PT ;  /* 0x000001c00d0d7812 */ /* 0x000fc600078e7864 */
[----:B------:R-:W-:Y:S01]  /*26d0*/  @!PT LDS RZ, [RZ] ;  /* 0x00000000fffff984 */ /* 0x000fe20000000800 */
[----:B------:R-:W-:Y:S01]  /*26e0*/  @!PT LDS RZ, [RZ] ;  /* 0x00000000fffff984 */ /* 0x000fe20000000800 */
[----:B------:R-:W-:Y:S01]  /*26f0*/  @!PT LDS RZ, [RZ] ;  /* 0x00000000fffff984 */ /* 0x000fe20000000800 */
[----:B------:R-:W-:Y:S01]  /*2700*/  @!P1 LDGSTS.E.BYPASS.LTC128B.128 [R7+0x9800], desc[UR4][R16.64] ;  /* 0x0980000010079fae */ /* 0x000fe2000b981a04 */
[----:B------:R-:W-:-:S03]  /*2710*/  LOP3.LUT R11, R0, 0x8, R11, 0xf8, !PT ;  /* 0x00000008000b7812 */ /* 0x000fc600078ef80b */
[----:B------:R3:W-:Y:S01]  /*2720*/  @!P1 LDGSTS.E.BYPASS.LTC128B.128 [R7+0xb800], desc[UR4][R16.64+0x80] ;  /* 0x0b80008010079fae */ /* 0x0007e2000b981a04 */
[----:B------:R-:W-:-:S03]  /*2730*/  LOP3.LUT R171, R171, 0x7c00, RZ, 0xc0, !PT ;  /* 0x00007c00abab7812 */ /* 0x000fc600078ec0ff */
[----:B------:R-:W4:Y:S01]  /*2740*/  LD.E R27, desc[UR4][R2.64+0x18c] ;  /* 0x00018c04021b7980 */ /* 0x000f22000c101900 */
[----:B--2---:R-:W-:Y:S02]  /*2750*/  SHF.L.U32 R9, R161, 0xa, RZ ;  /* 0x0000000aa1097819 */ /* 0x004fe400000006ff */
[-C--:B------:R-:W-:Y:S01]  /*2760*/  LOP3.LUT R0, R13, R6.reuse, RZ, 0x3c, !PT ;  /* 0x000000060d007212 */ /* 0x080fe200078e3cff */
[----:B------:R-:W-:Y:S01]  /*2770*/  IMAD.MOV.U32 R4, RZ, RZ, 0x40 ;  /* 0x00000040ff047424 */ /* 0x000fe200078e00ff */
[----:B------:R-:W-:Y:S01]  /*2780*/  LOP3.LUT R6, R11, R6, RZ, 0x3c, !PT ;  /* 0x000000060b067212 */ /* 0x000fe200078e3cff */
[----:B------:R-:W0:Y:S01]  /*2790*/  LDGDEPBAR ;  /* 0x00000000000079af */ /* 0x000e220000000000 */
[----:B------:R-:W-:Y:S02]  /*27a0*/  LOP3.LUT R11, R171, 0x200, R100, 0xf8, !PT ;  /* 0x00000200ab0b7812 */ /* 0x000fe400078ef864 */
[----:B------:R-:W-:-:S03]  /*27b0*/  LOP3.LUT R9, R9, 0x400, RZ, 0xc0, !PT ;  /* 0x0000040009097812 */ /* 0x000fc600078ec0ff */
[----:B------:R-:W-:Y:S02]  /*27c0*/  IMAD.IADD R156, R6, 0x1, R11 ;  /* 0x00000001069c7824 */ /* 0x000fe400078e020b */
[----:B------:R-:W-:Y:S02]  /*27d0*/  IMAD R0, R0, 0x2, R9 ;  /* 0x0000000200007824 */ /* 0x000fe400078e0209 */
[----:B------:R-:W-:Y:S02]  /*27e0*/  IMAD R156, R156, 0x2, R157 ;  /* 0x000000029c9c7824 */ /* 0x000fe400078e029d */
[----:B------:R-:W-:-:S03]  /*27f0*/  IMAD.IADD R155, R157, 0x1, R0 ;  /* 0x000000019d9b7824 */ /* 0x000fc600078e0200 */
[----:B------:R-:W-:Y:S04]  /*2800*/  LDSM.16.M88.4 R56, [R156] ;  /* 0x000000009c38783b */ /* 0x000fe80000000200 */
[----:B------:R-:W3:Y:S01]  /*2810*/  LDSM.16.M88.4 R36, [R155+0x4000] ;  /* 0x004000009b24783b */ /* 0x000ee20000000200 */
[----:B------:R-:W-:Y:S02]  /*2820*/  R2P PR, R169, 0x6 ;  /* 0x00000006a9007804 */ /* 0x000fe40000000000 */
[----:B------:R-:W-:Y:S01]  /*2830*/  MOV R0, 0x20 ;  /* 0x0000002000007802 */ /* 0x000fe20000000f00 */
[----:B------:R-:W2:Y:S03]  /*2840*/  LDSM.16.M88.4 R72, [R155+0x4800] ;  /* 0x004800009b48783b */ /* 0x000ea60000000200 */
[----:B------:R-:W-:Y:S01]  /*2850*/  SEL R0, R0, 0xffffffe0, !P1 ;  /* 0xffffffe000007807 */ /* 0x000fe20004800000 */
[----:B------:R-:W5:Y:S04]  /*2860*/  LDSM.16.M88.4 R64, [R155+0x5000] ;  /* 0x005000009b40783b */ /* 0x000f680000000200 */
[--C-:B------:R-:W-:Y:S01]  /*2870*/  IMAD.IADD R154, R156, 0x1, R0.reuse ;  /* 0x000000019c9a7824 */ /* 0x100fe200078e0200 */
[----:B------:R-:W-:Y:S01]  /*2880*/  LDSM.16.M88.4 R20, [R155+0x5800] ;  /* 0x005800009b14783b */ /* 0x000fe20000000200 */
[----:B------:R-:W-:-:S03]  /*2890*/  IMAD.IADD R150, R155, 0x1, R0 ;  /* 0x000000019b967824 */ /* 0x000fc600078e0200 */
[----:B------:R-:W-:Y:S04]  /*28a0*/  LDSM.16.M88.4 R8, [R154] ;  /* 0x000000009a08783b */ /* 0x000fe80000000200 */
[----:B------:R-:W5:Y:S01]  /*28b0*/  LDSM.16.M88.4 R32, [R150+0x4000] ;  /* 0x004000009620783b */ /* 0x000f620000000200 */
[----:B------:R-:W-:-:S03]  /*28c0*/  SEL R4, R4, 0xffffffc0, !P2 ;  /* 0xffffffc004047807 */ /* 0x000fc60005000000 */
[----:B-1----:R-:W-:Y:S01]  /*28d0*/  LDSM.16.M88.4 R12, [R150+0x5800] ;  /* 0x00580000960c783b */ /* 0x002fe20000000200 */
[----:B------:R-:W-:Y:S01]  /*28e0*/  IADD3 R149, PT, PT, R155, R4, RZ ;  /* 0x000000049b957210 */ /* 0x000fe20007ffe0ff */
[----:B------:R-:W-:Y:S02]  /*28f0*/  IMAD.IADD R153, R156, 0x1, R4 ;  /* 0x000000019c997824 */ /* 0x000fe400078e0204 */
[----:B------:R-:W-:Y:S04]  /*2900*/  LDSM.16.M88.4 R48, [R150+0x4800] ;  /* 0x004800009630783b */ /* 0x000fe80000000200 */
[----:B------:R-:W-:Y:S04]  /*2910*/  LDSM.16.M88.4 R92, [R153] ;  /* 0x00000000995c783b */ /* 0x000fe80000000200 */
[----:B------:R-:W1:Y:S01]  /*2920*/  LDSM.16.M88.4 R44, [R149+0x4000] ;  /* 0x00400000952c783b */ /* 0x000e620000000200 */
[C---:B---3--:R-:W-:Y:S03]  /*2930*/  HMMA.16816.F32.BF16 R16, R56.reuse, R36, RZ ;  /* 0x000000243810723c */ /* 0x048fe600000418ff */
[----:B------:R-:W3:Y:S04]  /*2940*/  LDSM.16.M88.4 R40, [R150+0x5000] ;  /* 0x005000009628783b */ /* 0x000ee80000000200 */
[----:B------:R-:W-:Y:S01]  /*2950*/  LDSM.16.M88.4 R80, [R149+0x5800] ;  /* 0x005800009550783b */ /* 0x000fe20000000200 */
[----:B------:R-:W-:Y:S01]  /*2960*/  HMMA.16816.F32.BF16 R36, R56, R38, RZ ;  /* 0x000000263824723c */ /* 0x000fe200000418ff */
[----:B------:R-:W-:-:S02]  /*2970*/  IMAD.IADD R152, R0, 0x1, R153 ;  /* 0x0000000100987824 */ /* 0x000fc400078e0299 */
[----:B------:R-:W-:Y:S01]  /*2980*/  LDSM.16.M88.4 R88, [R149+0x4800] ;  /* 0x004800009558783b */ /* 0x000fe20000000200 */
[----:B------:R-:W-:-:S03]  /*2990*/  IMAD.IADD R148, R0, 0x1, R149 ;  /* 0x0000000100947824 */ /* 0x000fc600078e0295 */
[----:B------:R-:W-:Y:S01]  /*29a0*/  LDSM.16.M88.4 R52, [R152] ;  /* 0x000000009834783b */ /* 0x000fe20000000200 */
[C---:B--2---:R-:W-:Y:S03]  /*29b0*/  HMMA.16816.F32.BF16 R76, R56.reuse, R72, RZ ;  /* 0x00000048384c723c */ /* 0x044fe600000418ff */
[----:B------:R-:W2:Y:S04]  /*29c0*/  LDSM.16.M88.4 R96, [R148+0x4000] ;  /* 0x004000009460783b */ /* 0x000ea80000000200 */
[----:B------:R-:W2:Y:S01]  /*29d0*/  LDSM.16.M88.4 R84, [R149+0x5000] ;  /* 0x005000009554783b */ /* 0x000ea20000000200 */
[----:B-----5:R-:W-:Y:S08]  /*29e0*/  HMMA.16816.F32.BF16 R68, R56, R64, RZ ;  /* 0x000000403844723c */ /* 0x020ff000000418ff */
[----:B------:R-:W-:Y:S08]  /*29f0*/  HMMA.16816.F32.BF16 R16, R8, R32, R16 ;  /* 0x000000200810723c */ /* 0x000ff00000041810 */
[C---:B------:R-:W-:Y:S08]  /*2a00*/  HMMA.16816.F32.BF16 R72, R56.reuse, R74, RZ ;  /* 0x0000004a3848723c */ /* 0x040ff000000418ff */
[C---:B------:R-:W-:Y:S08]  /*2a10*/  HMMA.16816.F32.BF16 R64, R56.reuse, R66, RZ ;  /* 0x000000423840723c */ /* 0x040ff000000418ff */
[C---:B------:R-:W-:Y:S08]  /*2a20*/  HMMA.16816.F32.BF16 R60, R56.reuse, R20, RZ ;  /* 0x00000014383c723c */ /* 0x040ff000000418ff */
[----:B------:R-:W-:Y:S01]  /*2a30*/  HMMA.16816.F32.BF16 R56, R56, R22, RZ ;  /* 0x000000163838723c */ /* 0x000fe200000418ff */
[----:B------:R-:W-:Y:S07]  /*2a40*/  LDSM.16.M88.4 R20, [R155+0x6000] ;  /* 0x006000009b14783b */ /* 0x000fee0000000200 */
[----:B------:R-:W-:Y:S01]  /*2a50*/  HMMA.16816.F32.BF16 R36, R8, R34, R36 ;  /* 0x000000220824723c */ /* 0x000fe20000041824 */
[----:B------:R-:W5:Y:S07]  /*2a60*/  LDSM.16.M88.4 R32, [R156+0x2000] ;  /* 0x002000009c20783b */ /* 0x000f6e0000000200 */
[----:B-1----:R-:W-:Y:S08]  /*2a70*/  HMMA.16816.F32.BF16 R16, R92, R44, R16 ;  /* 0x0000002c5c10723c */ /* 0x002ff00000041810 */
[C---:B------:R-:W-:Y:S08]  /*2a80*/  HMMA.16816.F32.BF16 R60, R8.reuse, R12, R60 ;  /* 0x0000000c083c723c */ /* 0x040ff0000004183c */
[C---:B------:R-:W-:Y:S08]  /*2a90*/  HMMA.16816.F32.BF16 R76, R8.reuse, R48, R76 ;  /* 0x00000030084c723c */ /* 0x040ff0000004184c */
[C---:B------:R-:W-:Y:S01]  /*2aa0*/  HMMA.16816.F32.BF16 R72, R8.reuse, R50, R72 ;  /* 0x000000320848723c */ /* 0x040fe20000041848 */
[----:B------:R-:W1:Y:S07]  /*2ab0*/  LDSM.16.M88.4 R48, [R148+0x4800] ;  /* 0x004800009430783b */ /* 0x000e6e0000000200 */
[----:B------:R-:W-:Y:S01]  /*2ac0*/  HMMA.16816.F32.BF16 R56, R8, R14, R56 ;  /* 0x0000000e0838723c */ /* 0x000fe20000041838 */
[----:B------:R-:W-:Y:S07]  /*2ad0*/  LDSM.16.M88.4 R12, [R154+0x2000] ;  /* 0x002000009a0c783b */ /* 0x000fee0000000200 */
[----:B------:R-:W-:Y:S01]  /*2ae0*/  HMMA.16816.F32.BF16 R36, R92, R46, R36 ;  /* 0x0000002e5c24723c */ /* 0x000fe20000041824 */
[----:B------:R-:W1:Y:S07]  /*2af0*/  LDSM.16.M88.4 R44, [R148+0x5000] ;  /* 0x00500000942c783b */ /* 0x000e6e0000000200 */
[C---:B---3--:R-:W-:Y:S08]  /*2b00*/  HMMA.16816.F32.BF16 R68, R8.reuse, R40, R68 ;  /* 0x000000280844723c */ /* 0x048ff00000041844 */
[----:B------:R-:W-:Y:S01]  /*2b10*/  HMMA.16816.F32.BF16 R64, R8, R42, R64 ;  /* 0x0000002a0840723c */ /* 0x000fe20000041840 */
[----:B------:R-:W3:Y:S04]  /*2b20*/  LDSM.16.M88.4 R40, [R148+0x5800] ;  /* 0x005800009428783b */ /* 0x000ee80000000200 */
[----:B------:R-:W3:Y:S03]  /*2b30*/  LDSM.16.M88.4 R8, [R150+0x6000] ;  /* 0x006000009608783b */ /* 0x000ee60000000200 */
[----:B--2---:R-:W-:Y:S08]  /*2b40*/  HMMA.16816.F32.BF16 R16, R52, R96, R16 ;  /* 0x000000603410723c */ /* 0x004ff00000041810 */
[C---:B------:R-:W-:Y:S08]  /*2b50*/  HMMA.16816.F32.BF16 R60, R92.reuse, R80, R60 ;  /* 0x000000505c3c723c */ /* 0x040ff0000004183c */
[----:B------:R-:W-:Y:S01]  /*2b60*/  HMMA.16816.F32.BF16 R80, R92, R82, R56 ;  /* 0x000000525c50723c */ /* 0x000fe20000041838 */
[----:B------:R-:W2:Y:S07]  /*2b70*/  LDSM.16.M88.4 R56, [R155+0x6800] ;  /* 0x006800009b38783b */ /* 0x000eae0000000200 */
[----:B------:R-:W-:Y:S08]  /*2b80*/  HMMA.16816.F32.BF16 R36, R52, R98, R36 ;  /* 0x000000623424723c */ /* 0x000ff00000041824 */
[C---:B------:R-:W-:Y:S08]  /*2b90*/  HMMA.16816.F32.BF16 R76, R92.reuse, R88, R76 ;  /* 0x000000585c4c723c */ /* 0x040ff0000004184c */
[C---:B------:R-:W-:Y:S08]  /*2ba0*/  HMMA.16816.F32.BF16 R72, R92.reuse, R90, R72 ;  /* 0x0000005a5c48723c */ /* 0x040ff00000041848 */
[C---:B------:R-:W-:Y:S08]  /*2bb0*/  HMMA.16816.F32.BF16 R68, R92.reuse, R84, R68 ;  /* 0x000000545c44723c */ /* 0x040ff00000041844 */
[----:B------:R-:W-:Y:S01]  /*2bc0*/  HMMA.16816.F32.BF16 R64, R92, R86, R64 ;  /* 0x000000565c40723c */ /* 0x000fe20000041840 */
[----:B------:R-:W-:Y:S07]  /*2bd0*/  LDSM.16.M88.4 R84, [R153+0x2000] ;  /* 0x002000009954783b */ /* 0x000fee0000000200 */
[C---:B-----5:R-:W-:Y:S01]  /*2be0*/  HMMA.16816.F32.BF16 R88, R32.reuse, R20, R16 ;  /* 0x000000142058723c */ /* 0x060fe20000041810 */
[----:B------:R-:W5:Y:S07]  /*2bf0*/  LDSM.16.M88.4 R16, [R149+0x6000] ;  /* 0x006000009510783b */ /* 0x000f6e0000000200 */
[----:B------:R-:W-:Y:S01]  /*2c00*/  HMMA.16816.F32.BF16 R36, R32, R22, R36 ;  /* 0x000000162024723c */ /* 0x000fe20000041824 */
[----:B------:R-:W4:Y:S07]  /*2c10*/  LDSM.16.M88.4 R20, [R150+0x6800] ;  /* 0x006800009614783b */ /* 0x000f2e0000000200 */
[C---:B-1----:R-:W-:Y:S08]  /*2c20*/  HMMA.16816.F32.BF16 R76, R52.reuse, R48, R76 ;  /* 0x00000030344c723c */ /* 0x042ff0000004184c */
[C---:B------:R-:W-:Y:S01]  /*2c30*/  HMMA.16816.F32.BF16 R72, R52.reuse, R50, R72 ;  /* 0x000000323448723c */ /* 0x040fe20000041848 */
[----:B------:R-:W-:Y:S07]  /*2c40*/  LDSM.16.M88.4 R48, [R155+0x7000] ;  /* 0x007000009b30783b */ /* 0x000fee0000000200 */
[C---:B------:R-:W-:Y:S08]  /*2c50*/  HMMA.16816.F32.BF16 R68, R52.reuse, R44, R68 ;  /* 0x0000002c3444723c */ /* 0x040ff00000041844 */
[C---:B------:R-:W-:Y:S01]  /*2c60*/  HMMA.16816.F32.BF16 R64, R52.reuse, R46, R64 ;  /* 0x0000002e3440723c */ /* 0x040fe20000041840 */
[----:B------:R-:W-:Y:S07]  /*2c70*/  LDSM.16.M88.4 R44, [R152+0x2000] ;  /* 0x00200000982c783b */ /* 0x000fee0000000200 */
[C---:B---3--:R-:W-:Y:S08]  /*2c80*/  HMMA.16816.F32.BF16 R60, R52.reuse, R40, R60 ;  /* 0x00000028343c723c */ /* 0x048ff0000004183c */
[----:B------:R-:W-:Y:S01]  /*2c90*/  HMMA.16816.F32.BF16 R80, R52, R42, R80 ;  /* 0x0000002a3450723c */ /* 0x000fe20000041850 */
[----:B------:R-:W1:Y:S04]  /*2ca0*/  LDSM.16.M88.4 R40, [R148+0x6000] ;  /* 0x006000009428783b */ /* 0x000e680000000200 */
[----:B------:R-:W-:Y:S03]  /*2cb0*/  LDSM.16.M88.4 R52, [R148+0x7000] ;  /* 0x007000009434783b */ /* 0x000fe60000000200 */
[C---:B------:R-:W-:Y:S08]  /*2cc0*/  HMMA.16816.F32.BF16 R88, R12.reuse, R8, R88 ;  /* 0x000000080c58723c */ /* 0x040ff00000041858 */
[----:B------:R-:W-:Y:S01]  /*2cd0*/  HMMA.16816.F32.BF16 R36, R12, R10, R36 ;  /* 0x0000000a0c24723c */ /* 0x000fe20000041824 */
[----:B------:R-:W3:Y:S07]  /*2ce0*/  LDSM.16.M88.4 R8, [R149+0x6800] ;  /* 0x006800009508783b */ /* 0x000eee0000000200 */
[C---:B--2---:R-:W-:Y:S08]  /*2cf0*/  HMMA.16816.F32.BF16 R76, R32.reuse, R56, R76 ;  /* 0x00000038204c723c */ /* 0x044ff0000004184c */
[----:B------:R-:W-:Y:S08]  /*2d00*/  HMMA.16816.F32.BF16 R72, R32, R58, R72 ;  /* 0x0000003a2048723c */ /* 0x000ff00000041848 */
[C---:B-----5:R-:W-:Y:S08]  /*2d10*/  HMMA.16816.F32.BF16 R88, R84.reuse, R16, R88 ;  /* 0x000000105458723c */ /* 0x060ff00000041858 */
        /* <DEDUP_REMOVED lines=8> */
[C---:B---3--:R-:W-:Y:S08]  /*2da0*/  HMMA.16816.F32.BF16 R76, R84.reuse, R8, R76 ;  /* 0x00000008544c723c */ /* 0x048ff0000004184c */
[----:B------:R-:W-:Y:S01]  /*2db0*/  HMMA.16816.F32.BF16 R72, R84, R10, R72 ;  /* 0x0000000a5448723c */ /* 0x000fe20000041848 */
[----:B------:R-:W3:Y:S07]  /*2dc0*/  LDSM.16.M88.4 R8, [R149+0x7000] ;  /* 0x007000009508783b */ /* 0x000eee0000000200 */
[----:B------:R-:W-:Y:S08]  /*2dd0*/  HMMA.16816.F32.BF16 R68, R32, R48, R68 ;  /* 0x000000302044723c */ /* 0x000ff00000041844 */
[----:B--2---:R-:W-:Y:S08]  /*2de0*/  HMMA.16816.F32.BF16 R76, R44, R16, R76 ;  /* 0x000000102c4c723c */ /* 0x004ff0000004184c */
[----:B------:R-:W-:Y:S08]  /*2df0*/  HMMA.16816.F32.BF16 R64, R32, R50, R64 ;  /* 0x000000322040723c */ /* 0x000ff00000041840 */
[----:B------:R-:W-:Y:S01]  /*2e00*/  HMMA.16816.F32.BF16 R72, R44, R18, R72 ;  /* 0x000000122c48723c */ /* 0x000fe20000041848 */
[----:B------:R-:W2:Y:S07]  /*2e10*/  LDSM.16.M88.4 R16, [R150+0x7800] ;  /* 0x007800009610783b */ /* 0x000eae0000000200 */
[C---:B----4-:R-:W-:Y:S08]  /*2e20*/  HMMA.16816.F32.BF16 R68, R12.reuse, R20, R68 ;  /* 0x000000140c44723c */ /* 0x050ff00000041844 */
[----:B------:R-:W-:Y:S01]  /*2e30*/  HMMA.16816.F32.BF16 R64, R12, R22, R64 ;  /* 0x000000160c40723c */ /* 0x000fe20000041840 */
[----:B------:R-:W4:Y:S07]  /*2e40*/  LDSM.16.M88.4 R20, [R149+0x7800] ;  /* 0x007800009514783b */ /* 0x000f2e0000000200 */
[C---:B-1----:R-:W-:Y:S08]  /*2e50*/  HMMA.16816.F32.BF16 R60, R32.reuse, R40, R60 ;  /* 0x00000028203c723c */ /* 0x042ff0000004183c */
[----:B------:R-:W-:Y:S08]  /*2e60*/  HMMA.16816.F32.BF16 R80, R32, R42, R80 ;  /* 0x0000002a2050723c */ /* 0x000ff00000041850 */
[C---:B---3--:R-:W-:Y:S08]  /*2e70*/  HMMA.16816.F32.BF16 R68, R84.reuse, R8, R68 ;  /* 0x000000085444723c */ /* 0x048ff00000041844 */
        /* <DEDUP_REMOVED lines=18> */
[----:B------:R-:W-:-:S10]  /*2fa0*/  DEPBAR.LE SB0, 0x0 ;  /* 0x000080000000791a */ /* 0x000fd40000000000 */
[C---:B----4-:R-:W-:Y:S01]  /*2fb0*/  HMMA.16816.F32.BF16 R60, R84.reuse, R20, R60 ;  /* 0x00000014543c723c */ /* 0x050fe2000004183c */
[----:B------:R-:W-:Y:S07]  /*2fc0*/  MUFU.TANH R56, R56 ;  /* 0x0000003800387308 */ /* 0x000fee0000002400 */
[----:B------:R-:W-:Y:S01]  /*2fd0*/  HMMA.16816.F32.BF16 R80, R84, R22, R80 ;  /* 0x000000165450723c */ /* 0x000fe20000041850 */
[----:B------:R-:W2:Y:S11]  /*2fe0*/  MUFU.TANH R58, R58 ;  /* 0x0000003a003a7308 */ /* 0x000eb60000002400 */
[----:B-1----:R-:W-:Y:S01]  /*2ff0*/  HMMA.16816.F32.BF16 R60, R44, R8, R60 ;  /* 0x000000082c3c723c */ /* 0x002fe2000004183c */
[----:B------:R-:W-:Y:S01]  /*3000*/  IMAD.SHL.U32 R9, R169, 0x2, RZ ;  /* 0x00000002a9097824 */ /* 0x000fe200078e00ff */
[----:B------:R-:W-:Y:S04]  /*3010*/  MUFU.TANH R57, R57 ;  /* 0x0000003900397308 */ /* 0x000fe80000002400 */
[----:B------:R-:W-:-:S02]  /*3020*/  LOP3.LUT R9, R9, 0x6, RZ, 0xc0, !PT ;  /* 0x0000000609097812 */ /* 0x000fc400078ec0ff */
[----:B------:R-:W-:Y:S02]  /*3030*/  HMMA.16816.F32.BF16 R68, R44, R52, R68 ;  /* 0x000000342c44723c */ /* 0x000fe40000041844 */
[----:B------:R-:W1:Y:S01]  /*3040*/  MUFU.TANH R48, R48 ;  /* 0x0000003000307308 */ /* 0x000e620000002400 */
[----:B------:R-:W-:-:S05]  /*3050*/  IMAD.IADD R8, R178, 0x1, R9 ;  /* 0x00000001b2087824 */ /* 0x000fca00078e0209 */
[----:B------:R-:W-:Y:S02]  /*3060*/  HMMA.16816.F32.BF16 R80, R44, R10, R80 ;  /* 0x0000000a2c50723c */ /* 0x000fe40000041850 */
[----:B------:R-:W-:Y:S01]  /*3070*/  MUFU.TANH R36, R36 ;  /* 0x0000002400247308 */ /* 0x000fe20000002400 */
[C---:B------:R-:W-:Y:S01]  /*3080*/  ISETP.GE.AND P2, PT, R8.reuse, R31, PT ;  /* 0x0000001f0800720c */ /* 0x040fe20003f46270 */
[C---:B------:R-:W-:Y:S01]  /*3090*/  VIADD R10, R8.reuse, 0x19 ;  /* 0x00000019080a7836 */ /* 0x040fe20000000000 */
[----:B------:R-:W-:-:S05]  /*30a0*/  IADD3 R14, PT, PT, R8, 0x1, RZ ;  /* 0x00000001080e7810 */ /* 0x000fca0007ffe0ff */
[----:B------:R-:W3:Y:S01]  /*30b0*/  MUFU.TANH R38, R38 ;  /* 0x0000002600267308 */ /* 0x000ee20000002400 */
[----:B--2---:R-:W-:Y:S02]  /*30c0*/  FSEL R17, R58, -INF , !P2 ;  /* 0xff8000003a117808 */ /* 0x004fe40005000000 */
[----:B------:R-:W-:Y:S01]  /*30d0*/  FSEL R23, R56, -INF , !P2 ;  /* 0xff80000038177808 */ /* 0x000fe20005000000 */
[----:B------:R-:W-:Y:S01]  /*30e0*/  VIADD R12, R8, 0x8 ;  /* 0x00000008080c7836 */ /* 0x000fe20000000000 */
[----:B------:R-:W-:-:S03]  /*30f0*/  ISETP.GE.AND P2, PT, R10, R31, PT ;  /* 0x0000001f0a00720c */ /* 0x000fc60003f46270 */
[----:B------:R-:W-:Y:S01]  /*3100*/  MUFU.TANH R37, R37 ;  /* 0x0000002500257308 */ /* 0x000fe20000002400 */
[----:B------:R-:W-:Y:S01]  /*3110*/  ISETP.GE.AND P1, PT, R14, R31, PT ;  /* 0x0000001f0e00720c */ /* 0x000fe20003f26270 */
[----:B------:R-:W-:-:S06]  /*3120*/  VIADD R10, R8, 0x20 ;  /* 0x00000020080a7836 */ /* 0x000fcc0000000000 */
[----:B------:R-:W2:Y:S01]  /*3130*/  MUFU.TANH R39, R39 ;  /* 0x0000002700277308 */ /* 0x000ea20000002400 */
[----:B------:R-:W-:Y:S01]  /*3140*/  HMMA.16816.F32.BF16 R64, R44, R54, R64 ;  /* 0x000000362c40723c */ /* 0x000fe20000041840 */
[----:B-1----:R-:W-:Y:S02]  /*3150*/  FSEL R19, R48, -INF , !P1 ;  /* 0xff80000030137808 */ /* 0x002fe40004800000 */
[----:B------:R-:W-:Y:S01]  /*3160*/  FSEL R57, R57, -INF , !P1 ;  /* 0xff80000039397808 */ /* 0x000fe20004800000 */
[----:B------:R-:W-:Y:S01]  /*3170*/  FMUL.FTZ R69, R69, R27 ;  /* 0x0000001b45457220 */ /* 0x000fe20000410000 */
[-C--:B------:R-:W-:Y:S02]  /*3180*/  ISETP.GE.AND P0, PT, R12, R31.reuse, PT ;  /* 0x0000001f0c00720c */ /* 0x080fe40003f06270 */
[----:B------:R-:W-:Y:S01]  /*3190*/  MUFU.TANH R50, R50 ;  /* 0x0000003200327308 */ /* 0x000fe20000002400 */
[----:B------:R-:W-:Y:S01]  /*31a0*/  ISETP.GE.AND P1, PT, R10, R31, PT ;  /* 0x0000001f0a00720c */ /* 0x000fe20003f26270 */
[----:B------:R-:W-:Y:S01]  /*31b0*/  FMUL.FTZ R71, R71, R27 ;  /* 0x0000001b47477220 */ /* 0x000fe20000410000 */
[C---:B------:R-:W-:Y:S01]  /*31c0*/  VIADD R18, R8.reuse, 0x9 ;  /* 0x0000000908127836 */ /* 0x040fe20000000000 */
[----:B------:R-:W-:-:S04]  /*31d0*/  IADD3 R10, PT, PT, R8, 0x21, RZ ;  /* 0x00000021080a7810 */ /* 0x000fc80007ffe0ff */
[----:B------:R-:W1:Y:S01]  /*31e0*/  MUFU.TANH R51, R51 ;  /* 0x0000003300337308 */ /* 0x000e620000002400 */
[----:B------:R-:W-:Y:S01]  /*31f0*/  FMUL.FTZ R52, R74, R27 ;  /* 0x0000001b4a347220 */ /* 0x000fe20000410000 */
[----:B---3--:R-:W-:Y:S02]  /*3200*/  FSEL R38, R38, -INF , !P0 ;  /* 0xff80000026267808 */ /* 0x008fe40004000000 */
[----:B------:R-:W-:Y:S02]  /*3210*/  FSEL R21, R36, -INF , !P0 ;  /* 0xff80000024157808 */ /* 0x000fe40004000000 */
[-C--:B------:R-:W-:Y:S02]  /*3220*/  ISETP.GE.AND P0, PT, R10, R31.reuse, PT ;  /* 0x0000001f0a00720c */ /* 0x080fe40003f06270 */
[----:B------:R-:W-:Y:S01]  /*3230*/  MUFU.TANH R49, R49 ;  /* 0x0000003100317308 */ /* 0x000fe20000002400 */
[----:B------:R-:W-:Y:S01]  /*3240*/  ISETP.GE.AND P6, PT, R18, R31, PT ;  /* 0x0000001f1200720c */ /* 0x000fe20003fc6270 */
[----:B------:R-:W-:-:S02]  /*3250*/  VIADD R10, R8, 0x28 ;  /* 0x00000028080a7836 */ /* 0x000fc40000000000 */
[----:B------:R-:W-:-:S04]  /*3260*/  VIADD R14, R8, 0x10 ;  /* 0x00000010080e7836 */ /* 0x000fc80000000000 */
[----:B------:R-:W3:Y:S01]  /*3270*/  MUFU.TANH R59, R59 ;  /* 0x0000003b003b7308 */ /* 0x000ee20000002400 */
[----:B------:R-:W-:Y:S01]  /*3280*/  FMUL.FTZ R16, R75, R27 ;  /* 0x0000001b4b107220 */ /* 0x000fe20000410000 */
[----:B--2---:R-:W-:-:S06]  /*3290*/  FSEL R39, R39, -INF , !P6 ;  /* 0xff80000027277808 */ /* 0x004fcc0007000000 */
[----:B------:R-:W-:Y:S01]  /*32a0*/  MUFU.TANH R137, R69 ;  /* 0x0000004500897308 */ /* 0x000fe20000002400 */
[----:B------:R-:W-:-:S07]  /*32b0*/  FSEL R37, R37, -INF , !P6 ;  /* 0xff80000025257808 */ /* 0x000fce0007000000 */
[----:B------:R-:W2:Y:S01]  /*32c0*/  MUFU.TANH R131, R71 ;  /* 0x0000004700837308 */ /* 0x000ea20000002400 */
[----:B------:R-:W-:Y:S01]  /*32d0*/  ISETP.GE.AND P6, PT, R10, R31, PT ;  /* 0x0000001f0a00720c */ /* 0x000fe20003fc6270 */
[-C--:B------:R-:W-:Y:S01]  /*32e0*/  FMUL.FTZ R68, R68, R27.reuse ;  /* 0x0000001b44447220 */ /* 0x080fe20000410000 */
[----:B------:R-:W-:Y:S01]  /*32f0*/  FMUL.FTZ R70, R70, R27 ;  /* 0x0000001b46467220 */ /* 0x000fe20000410000 */
[----:B------:R-:W-:Y:S01]  /*3300*/  ISETP.GE.AND P5, PT, R14, R31, PT ;  /* 0x0000001f0e00720c */ /* 0x000fe20003fa6270 */
[----:B------:R-:W-:-:S03]  /*3310*/  VIADD R10, R8, 0x29 ;  /* 0x00000029080a7836 */ /* 0x000fc60000000000 */
[----:B------:R-:W-:Y:S01]  /*3320*/  MUFU.TANH R40, R40 ;  /* 0x0000002800287308 */ /* 0x000fe20000002400 */
[----:B------:R-:W-:-:S07]  /*3330*/  IADD3 R12, PT, PT, R8, 0x11, RZ ;  /* 0x00000011080c7810 */ /* 0x000fce0007ffe0ff */
[----:B------:R-:W4:Y:S01]  /*3340*/  MUFU.TANH R52, R52 ;  /* 0x0000003400347308 */ /* 0x000f220000002400 */
[----:B-1----:R-:W-:Y:S01]  /*3350*/  FSEL R53, R51, -INF , !P5 ;  /* 0xff80000033357808 */ /* 0x002fe20006800000 */
[-C--:B------:R-:W-:Y:S01]  /*3360*/  FMUL.FTZ R64, R64, R27.reuse ;  /* 0x0000001b40407220 */ /* 0x080fe20000410000 */
[----:B------:R-:W-:Y:S01]  /*3370*/  FSEL R13, R50, -INF , !P5 ;  /* 0xff800000320d7808 */ /* 0x000fe20006800000 */
[-C--:B------:R-:W-:Y:S01]  /*3380*/  FMUL.FTZ R65, R65, R27.reuse ;  /* 0x0000001b41417220 */ /* 0x080fe20000410000 */
[-C--:B------:R-:W-:Y:S01]  /*3390*/  FMUL.FTZ R66, R66, R27.reuse ;  /* 0x0000001b42427220 */ /* 0x080fe20000410000 */
[-C--:B------:R-:W-:Y:S01]  /*33a0*/  FMUL.FTZ R67, R67, R27.reuse ;  /* 0x0000001b43437220 */ /* 0x080fe20000410000 */
[----:B------:R-:W-:Y:S01]  /*33b0*/  FMUL.FTZ R60, R60, R27 ;  /* 0x0000001b3c3c7220 */ /* 0x000fe20000410000 */
[----:B------:R-:W-:Y:S01]  /*33c0*/  MUFU.TANH R41, R41 ;  /* 0x0000002900297308 */ /* 0x000fe20000002400 */
[----:B------:R-:W-:Y:S01]  /*33d0*/  ISETP.GE.AND P4, PT, R12, R31, PT ;  /* 0x0000001f0c00720c */ /* 0x000fe20003f86270 */
[-C--:B------:R-:W-:Y:S01]  /*33e0*/  FMUL.FTZ R62, R62, R27.reuse ;  /* 0x0000001b3e3e7220 */ /* 0x080fe20000410000 */
[-C--:B------:R-:W-:Y:S01]  /*33f0*/  FMUL.FTZ R61, R61, R27.reuse ;  /* 0x0000001b3d3d7220 */ /* 0x080fe20000410000 */
[-C--:B------:R-:W-:Y:S01]  /*3400*/  FMUL.FTZ R63, R63, R27.reuse ;  /* 0x0000001b3f3f7220 */ /* 0x080fe20000410000 */
[----:B------:R-:W-:Y:S01]  /*3410*/  FMUL.FTZ R80, R80, R27 ;  /* 0x0000001b50507220 */ /* 0x000fe20000410000 */
[----:B------:R-:W-:Y:S01]  /*3420*/  ISETP.GE.AND P5, PT, R10, R31, PT ;  /* 0x0000001f0a00720c */ /* 0x000fe20003fa6270 */
[-C--:B------:R-:W-:Y:S01]  /*3430*/  FMUL.FTZ R82, R82, R27.reuse ;  /* 0x0000001b52527220 */ /* 0x080fe20000410000 */
[----:B------:R-:W1:Y:S01]  /*3440*/  MUFU.TANH R16, R16 ;  /* 0x0000001000107308 */ /* 0x000e620000002400 */
[-C--:B------:R-:W-:Y:S01]  /*3450*/  FMUL.FTZ R81, R81, R27.reuse ;  /* 0x0000001b51517220 */ /* 0x080fe20000410000 */
[----:B------:R-:W-:Y:S01]  /*3460*/  FMUL.FTZ R83, R83, R27 ;  /* 0x0000001b53537220 */ /* 0x000fe20000410000 */
[----:B------:R-:W-:-:S02]  /*3470*/  VIADD R12, R8, 0x18 ;  /* 0x00000018080c7836 */ /* 0x000fc40000000000 */
[----:B------:R-:W-:-:S03]  /*3480*/  VIADD R10, R8, 0x30 ;  /* 0x00000030080a7836 */ /* 0x000fc60000000000 */
[----:B------:R-:W-:Y:S01]  /*3490*/  MUFU.TANH R123, R68 ;  /* 0x00000044007b7308 */ /* 0x000fe20000002400 */
[----:B---3--:R-:W-:-:S07]  /*34a0*/  FSEL R47, R59, -INF , !P4 ;  /* 0xff8000003b2f7808 */ /* 0x008fce0006000000 */
[----:B------:R-:W3:Y:S01]  /*34b0*/  MUFU.TANH R127, R70 ;  /* 0x00000046007f7308 */ /* 0x000ee20000002400 */
[----:B------:R-:W-:Y:S02]  /*34c0*/  FSEL R15, R49, -INF , !P4 ;  /* 0xff800000310f7808 */ /* 0x000fe40006000000 */
[-C--:B------:R-:W-:Y:S02]  /*34d0*/  ISETP.GE.AND P3, PT, R12, R31.reuse, PT ;  /* 0x0000001f0c00720c */ /* 0x080fe40003f66270 */
[----:B------:R-:W-:-:S03]  /*34e0*/  ISETP.GE.AND P4, PT, R10, R31, PT ;  /* 0x0000001f0a00720c */ /* 0x000fc60003f86270 */
[----:B------:R-:W-:Y:S01]  /*34f0*/  MUFU.TANH R135, R64 ;  /* 0x0000004000877308 */ /* 0x000fe20000002400 */
[----:B--2---:R-:W-:Y:S02]  /*3500*/  FSEL R131, R131, -INF , !P0 ;  /* 0xff80000083837808 */ /* 0x004fe40004000000 */
[----:B------:R-:W-:Y:S02]  /*3510*/  FSEL R137, R137, -INF , !P0 ;  /* 0xff80000089897808 */ /* 0x000fe40004000000 */
[----:B------:R-:W-:-:S03]  /*3520*/  IADD3 R10, PT, PT, R8, 0x31, RZ ;  /* 0x00000031080a7810 */ /* 0x000fc60007ffe0ff */
[----:B------:R-:W-:Y:S01]  /*3530*/  MUFU.TANH R133, R65 ;  /* 0x0000004100857308 */ /* 0x000fe20000002400 */
[----:B------:R-:W-:-:S07]  /*3540*/  ISETP.GT.AND P0, PT, R170, R163, PT ;  /* 0x000000a3aa00720c */ /* 0x000fce0003f04270 */
[----:B------:R-:W2:Y:S01]  /*3550*/  MUFU.TANH R129, R66 ;  /* 0x0000004200817308 */ /* 0x000ea20000002400 */
[----:B----4-:R-:W-:-:S07]  /*3560*/  FSEL R45, R52, -INF , !P3 ;  /* 0xff800000342d7808 */ /* 0x010fce0005800000 */
[----:B------:R-:W4:Y:S01]  /*3570*/  MUFU.TANH R125, R67 ;  /* 0x00000043007d7308 */ /* 0x000f220000002400 */
[----:B------:R-:W-:-:S07]  /*3580*/  FSEL R11, R40, -INF , !P3 ;  /* 0xff800000280b7808 */ /* 0x000fce0005800000 */
[----:B------:R-:W-:Y:S01]  /*3590*/  MUFU.TANH R120, R60 ;  /* 0x0000003c00787308 */ /* 0x000fe20000002400 */
[----:B------:R-:W-:-:S07]  /*35a0*/  ISETP.GE.AND P3, PT, R10, R31, PT ;  /* 0x0000001f0a00720c */ /* 0x000fce0003f66270 */
[----:B------:R-:W5:Y:S08]  /*35b0*/  MUFU.TANH R116, R62 ;  /* 0x0000003e00747308 */ /* 0x000f700000002400 */
[----:B------:R-:W-:Y:S08]  /*35c0*/  MUFU.TANH R119, R61 ;  /* 0x0000003d00777308 */ /* 0x000ff00000002400 */
[----:B------:R-:W5:Y:S08]  /*35d0*/  MUFU.TANH R115, R63 ;  /* 0x0000003f00737308 */ /* 0x000f700000002400 */
[----:B------:R-:W-:Y:S08]  /*35e0*/  MUFU.TANH R118, R80 ;  /* 0x0000005000767308 */ /* 0x000ff00000002400 */
[----:B------:R-:W5:Y:S08]  /*35f0*/  MUFU.TANH R114, R82 ;  /* 0x0000005200727308 */ /* 0x000f700000002400 */
[----:B------:R-:W-:Y:S08]  /*3600*/  MUFU.TANH R117, R81 ;  /* 0x0000005100757308 */ /* 0x000ff00000002400 */
        /* <DEDUP_REMOVED lines=10> */
[----:B------:R-:W-:Y:S02]  /*36b0*/  LOP3.LUT R27, R100, 0x200, RZ, 0xc0, !PT ;  /* 0x00000200641b7812 */ /* 0x000fe400078ec0ff */
[----:B--2---:R-:W-:Y:S02]  /*36c0*/  FSEL R129, R129, -INF , !P6 ;  /* 0xff80000081817808 */ /* 0x004fe40007000000 */
[----:B------:R-:W-:Y:S02]  /*36d0*/  FSEL R135, R135, -INF , !P6 ;  /* 0xff80000087877808 */ /* 0x000fe40007000000 */
[----:B----4-:R-:W-:Y:S02]  /*36e0*/  FSEL R125, R125, -INF , !P5 ;  /* 0xff8000007d7d7808 */ /* 0x010fe40006800000 */
[----:B------:R-:W-:Y:S02]  /*36f0*/  FSEL R133, R133, -INF , !P5 ;  /* 0xff80000085857808 */ /* 0x000fe40006800000 */
[----:B-----5:R-:W-:-:S02]  /*3700*/  FSEL R116, R116, -INF , !P4 ;  /* 0xff80000074747808 */ /* 0x020fc40006000000 */
[----:B------:R-:W-:Y:S02]  /*3710*/  FSEL R120, R120, -INF , !P4 ;  /* 0xff80000078787808 */ /* 0x000fe40006000000 */
[----:B------:R-:W-:Y:S02]  /*3720*/  FSEL R115, R115, -INF , !P3 ;  /* 0xff80000073737808 */ /* 0x000fe40005800000 */
[----:B------:R-:W-:Y:S02]  /*3730*/  FSEL R119, R119, -INF , !P3 ;  /* 0xff80000077777808 */ /* 0x000fe40005800000 */
[----:B------:R-:W-:Y:S02]  /*3740*/  FSEL R114, R114, -INF , !P2 ;  /* 0xff80000072727808 */ /* 0x000fe40005000000 */
[----:B------:R-:W-:Y:S02]  /*3750*/  FSEL R118, R118, -INF , !P2 ;  /* 0xff80000076767808 */ /* 0x000fe40005000000 */
[----:B------:R-:W-:-:S02]  /*3760*/  FSEL R113, R113, -INF , !P1 ;  /* 0xff80000071717808 */ /* 0x000fc40004800000 */
        /* <DEDUP_REMOVED lines=16> */
.L_x_8799:
        /* <DEDUP_REMOVED lines=60> */
.L_x_8800:
[----:B------:R-:W-:Y:S05]  /*3c30*/  BSYNC.RECONVERGENT B0 ;  /* 0x0000000000007941 */ /* 0x000fea0003800200 */
.L_x_8798:
[C---:B------:R-:W-:Y:S01]  /*3c40*/  IMAD.SHL.U32 R10, R158.reuse, 0x20, RZ ;  /* 0x000000209e0a7824 */ /* 0x040fe200078e00ff */
[C---:B------:R-:W-:Y:S01]  /*3c50*/  LEA R34, P0, R5.reuse, R164, 0x1 ;  /* 0x000000a405227211 */ /* 0x040fe200078008ff */
[----:B------:R-:W-:Y:S01]  /*3c60*/  @!PT LDS RZ, [RZ] ;  /* 0x00000000fffff984 */ /* 0x000fe20000000800 */
[----:B------:R-:W-:Y:S01]  /*3c70*/  @!PT LDS RZ, [RZ] ;  /* 0x00000000fffff984 */ /* 0x000fe20000000800 */
[----:B------:R-:W-:Y:S01]  /*3c80*/  @!PT LDS RZ, [RZ] ;  /* 0x00000000fffff984 */ /* 0x000fe20000000800 */
[----:B------:R1:W-:Y:S01]  /*3c90*/  LDGSTS.E.BYPASS.LTC128B.128 [R7+0x4000], desc[UR4][R164.64] ;  /* 0x04000000a4077fae */ /* 0x0003e2000b981a04 */
[----:B------:R-:W-:Y:S02]  /*3ca0*/  SHF.L.U64.HI R8, R158, 0x5, R159 ;  /* 0x000000059e087819 */ /* 0x000fe4000001029f */
[----:B------:R-:W-:Y:S01]  /*3cb0*/  IADD3 R40, P1, PT, R10, R34, RZ ;  /* 0x000000220a287210 */ /* 0x000fe20007f3e0ff */
[----:B------:R1:W-:Y:S01]  /*3cc0*/  LDGSTS.E.BYPASS.LTC128B.128 [R7+0x6000], desc[UR4][R164.64+0x80] ;  /* 0x06000080a4077fae */ /* 0x0003e2000b981a04 */
[----:B------:R-:W-:Y:S02]  /*3cd0*/  LEA.HI.X R35, R5, R165, R30, 0x1, P0 ;  /* 0x000000a505237211 */ /* 0x000fe400000f0c1e */
        /* <DEDUP_REMOVED lines=10> */
.L_x_8797:
[----:B------:R-:W-:Y:S05]  /*3d80*/  BSYNC.RECONVERGENT B1 ;  /* 0x0000000000017941 */ /* 0x000fea0003800200 */
.L_x_8796:
        /* <DEDUP_REMOVED lines=16> */
[----:B-1----:R-:W-:Y:S02]  /*3e90*/  FMNMX.FTZ R7, R113, R8, !PT ;  /* 0x0000000871077209 */ /* 0x002fe40007810000 */
        /* <DEDUP_REMOVED lines=39> */
[-CC-:B------:R-:W-:Y:S01]  /*4110*/  FFMA.FTZ R27, R11, R121.reuse, -R124.reuse ;  /* 0x000000790b1b7223 */ /* 0x180fe2000001087c */
[----:B------:R-:W2:Y:S01]  /*4120*/  MUFU.EX2 R109, R109 ;  /* 0x0000006d006d7308 */ /* 0x000ea20000000800 */
[----:B------:R-:W3:Y:S01]  /*4130*/  LDSM.16.MT88.4 R12, [R110+0x8800] ;  /* 0x008800006e0c783b */ /* 0x000ee20000004200 */
[-C--:B------:R-:W-:Y:S01]  /*4140*/  FFMA.FTZ R0, R9, R121.reuse, -R124 ;  /* 0x0000007909007223 */ /* 0x080fe2000001087c */
[-CC-:B------:R-:W-:Y:S01]  /*4150*/  FFMA.FTZ R34, R53, R121.reuse, -R122.reuse ;  /* 0x0000007935227223 */ /* 0x180fe2000001087a */
[----:B------:R-:W-:Y:S01]  /*4160*/  MUFU.EX2 R100, R100 ;  /* 0x0000006400647308 */ /* 0x000fe20000000800 */
[-CC-:B------:R-:W-:Y:S01]  /*4170*/  FFMA.FTZ R103, R47, R121.reuse, -R122.reuse ;  /* 0x000000792f677223 */ /* 0x180fe2000001087a */
[-CC-:B------:R-:W-:Y:S01]  /*4180*/  FFMA.FTZ R30, R45, R121.reuse, -R122.reuse ;  /* 0x000000792d1e7223 */ /* 0x180fe2000001087a */
[-C--:B------:R-:W-:Y:S01]  /*4190*/  FFMA.FTZ R33, R33, R121.reuse, -R122 ;  /* 0x0000007921217223 */ /* 0x080fe2000001087a */
[----:B------:R-:W5:Y:S01]  /*41a0*/  MUFU.EX2 R35, R35 ;  /* 0x0000002300237308 */ /* 0x000f620000000800 */
        /* <DEDUP_REMOVED lines=8> */
[----:B------:R-:W3:Y:S01]  /*4230*/  LDSM.16.MT88.4 R8, [R108+0x8800] ;  /* 0x008800006c08783b */ /* 0x000ee20000004200 */
[-CC-:B------:R-:W-:Y:S01]  /*4240*/  FFMA.FTZ R132, R127, R121.reuse, -R122.reuse ;  /* 0x000000797f847223 */ /* 0x180fe2000001087a */
[-CC-:B------:R-:W-:Y:S01]  /*4250*/  FFMA.FTZ R128, R129, R121.reuse, -R122.reuse ;  /* 0x0000007981807223 */ /* 0x180fe2000001087a */
[----:B------:R-:W-:Y:S01]  /*4260*/  MUFU.EX2 R105, R105 ;  /* 0x0000006900697308 */ /* 0x000fe20000000800 */
[-C--:B------:R-:W-:Y:S01]  /*4270*/  FFMA.FTZ R125, R125, R121.reuse, -R122 ;  /* 0x000000797d7d7223 */ /* 0x080fe2000001087a */
[----:B-----5:R-:W-:Y:S01]  /*4280*/  F2FP.BF16.F32.PACK_AB R66, R35, R100 ;  /* 0x000000642342723e */ /* 0x020fe200000010ff */
[-C--:B------:R-:W-:Y:S01]  /*4290*/  FFMA.FTZ R133, R133, R121.reuse, -R124 ;  /* 0x0000007985857223 */ /* 0x080fe2000001087c */
[----:B------:R-:W5:Y:S01]  /*42a0*/  MUFU.EX2 R104, R104 ;  /* 0x0000006800687308 */ /* 0x000f620000000800 */
[-CC-:B------:R-:W-:Y:S01]  /*42b0*/  FFMA.FTZ R131, R131, R121.reuse, -R122.reuse ;  /* 0x0000007983837223 */ /* 0x180fe2000001087a */
[-C--:B------:R-:W-:Y:S01]  /*42c0*/  FFMA.FTZ R181, R113, R121.reuse, -R122 ;  /* 0x0000007971b57223 */ /* 0x080fe2000001087a */
[-CC-:B------:R-:W-:Y:S01]  /*42d0*/  FFMA.FTZ R120, R120, R121.reuse, -R124.reuse ;  /* 0x0000007978787223 */ /* 0x180fe2000001087c */
[----:B------:R-:W-:Y:S01]  /*42e0*/  MUFU.EX2 R32, R32 ;  /* 0x0000002000207308 */ /* 0x000fe20000000800 */
[-CC-:B------:R-:W-:Y:S01]  /*42f0*/  FFMA.FTZ R118, R118, R121.reuse, -R124.reuse ;  /* 0x0000007976767223 */ /* 0x180fe2000001087c */
[----:B--2---:R-:W-:Y:S01]  /*4300*/  F2FP.BF16.F32.PACK_AB R65, R107, R106 ;  /* 0x0000006a6b41723e */ /* 0x004fe200000010ff */
[-C--:B------:R-:W-:Y:S01]  /*4310*/  FFMA.FTZ R183, R117, R121.reuse, -R124 ;  /* 0x0000007975b77223 */ /* 0x080fe2000001087c */
[----:B------:R-:W2:Y:S01]  /*4320*/  MUFU.EX2 R31, R31 ;  /* 0x0000001f001f7308 */ /* 0x000ea20000000800 */
[-CC-:B------:R-:W-:Y:S01]  /*4330*/  FFMA.FTZ R116, R116, R121.reuse, -R122.reuse ;  /* 0x0000007974747223 */ /* 0x180fe2000001087a */
[-C--:B------:R-:W-:Y:S01]  /*4340*/  FFMA.FTZ R114, R114, R121.reuse, -R122 ;  /* 0x0000007972727223 */ /* 0x080fe2000001087a */
[----:B------:R-:W-:Y:S01]  /*4350*/  FFMA.FTZ R119, R119, R121, -R124 ;  /* 0x0000007977777223 */ /* 0x000fe2000001087c */
[----:B------:R-:W-:Y:S01]  /*4360*/  MUFU.EX2 R27, R27 ;  /* 0x0000001b001b7308 */ /* 0x000fe20000000800 */
[----:B------:R-:W-:Y:S01]  /*4370*/  FADD.FTZ R109, R112, R109 ;  /* 0x0000006d706d7221 */ /* 0x000fe20000010000 */
[----:B-----5:R-:W-:Y:S01]  /*4380*/  F2FP.BF16.F32.PACK_AB R67, R104, R105 ;  /* 0x000000696843723e */ /* 0x020fe200000010ff */
[----:B------:R-:W-:Y:S01]  /*4390*/  FADD.FTZ R106, R106, R107 ;  /* 0x0000006b6a6a7221 */ /* 0x000fe20000010000 */
[----:B------:R-:W-:Y:S01]  /*43a0*/  MUFU.EX2 R0, R0 ;  /* 0x0000000000007308 */ /* 0x000fe20000000800 */
[----:B------:R-:W-:Y:S01]  /*43b0*/  FADD.FTZ R100, R100, R109 ;  /* 0x0000006d64647221 */ /* 0x000fe20000010000 */
[----:B------:R-:W-:-:S02]  /*43c0*/  ISETP.GE.AND P0, PT, R26, R163, PT ;  /* 0x000000a31a00720c */ /* 0x000fc40003f06270 */
[----:B------:R-:W-:Y:S01]  /*43d0*/  MUFU.EX2 R34, R34 ;  /* 0x0000002200227308 */ /* 0x000fe20000000800 */
[C---:B------:R-:W-:Y:S01]  /*43e0*/  HMMA.16816.F32.BF16 R80, R64.reuse, R76, RZ ;  /* 0x0000004c4050723c */ /* 0x040fe200000418ff */
[----:B------:R-:W-:Y:S02]  /*43f0*/  FADD.FTZ R35, R35, R100 ;  /* 0x0000006423237221 */ /* 0x000fe40000010000 */
[----:B------:R-:W5:Y:S04]  /*4400*/  MUFU.EX2 R103, R103 ;  /* 0x0000006700677308 */ /* 0x000f680000000800 */
[----:B------:R-:W-:Y:S01]  /*4410*/  MUFU.EX2 R30, R30 ;  /* 0x0000001e001e7308 */ /* 0x000fe20000000800 */
[C---:B------:R-:W-:Y:S03]  /*4420*/  HMMA.16816.F32.BF16 R76, R64.reuse, R78, RZ ;  /* 0x0000004e404c723c */ /* 0x040fe600000418ff */
[----:B------:R-:W3:Y:S04]  /*4430*/  MUFU.EX2 R33, R33 ;  /* 0x0000002100217308 */ /* 0x000ee80000000800 */
[----:B------:R-:W-:Y:S01]  /*4440*/  MUFU.EX2 R126, R126 ;  /* 0x0000007e007e7308 */ /* 0x000fe20000000800 */
[C---:B------:R-:W-:Y:S03]  /*4450*/  HMMA.16816.F32.BF16 R96, R64.reuse, R92, RZ ;  /* 0x0000005c4060723c */ /* 0x040fe600000418ff */
[----:B------:R-:W3:Y:S04]  /*4460*/  MUFU.EX2 R123, R123 ;  /* 0x0000007b007b7308 */ /* 0x000ee80000000800 */
        /* <DEDUP_REMOVED lines=8> */
[----:B------:R-:W3:Y:S04]  /*44f0*/  MUFU.EX2 R125, R125 ;  /* 0x0000007d007d7308 */ /* 0x000ee80000000800 */
[----:B------:R-:W-:Y:S01]  /*4500*/  MUFU.EX2 R120, R120 ;  /* 0x0000007800787308 */ /* 0x000fe20000000800 */
[C---:B----4-:R-:W-:Y:S03]  /*4510*/  HMMA.16816.F32.BF16 R44, R64.reuse, R48, RZ ;  /* 0x00000030402c723c */ /* 0x050fe600000418ff */
[----:B------:R-:W-:Y:S04]  /*4520*/  MUFU.EX2 R118, R118 ;  /* 0x0000007600767308 */ /* 0x000fe80000000800 */
[----:B------:R-:W-:Y:S01]  /*4530*/  MUFU.EX2 R183, R183 ;  /* 0x000000b700b77308 */ /* 0x000fe20000000800 */
[C---:B-1----:R-:W-:Y:S03]  /*4540*/  HMMA.16816.F32.BF16 R52, R64.reuse, R56, RZ ;  /* 0x000000384034723c */ /* 0x042fe600000418ff */
        /* <DEDUP_REMOVED lines=8> */
[C---:B------:R-:W-:Y:S08]  /*45d0*/  HMMA.16816.F32.BF16 R56, R64.reuse, R58, RZ ;  /* 0x0000003a4038723c */ /* 0x040ff000000418ff */
[----:B------:R-:W-:Y:S01]  /*45e0*/  HMMA.16816.F32.BF16 R60, R64, R4, RZ ;  /* 0x00000004403c723c */ /* 0x000fe200000418ff */
[----:B--2---:R-:W-:-:S02]  /*45f0*/  F2FP.BF16.F32.PACK_AB R4, R31, R32 ;  /* 0x000000201f04723e */ /* 0x004fc400000010ff */
[----:B-----5:R-:W-:-:S05]  /*4600*/  F2FP.BF16.F32.PACK_AB R5, R103, R34 ;  /* 0x000000226705723e */ /* 0x020fca00000010ff */
        /* <DEDUP_REMOVED lines=24> */
[C---:B----4-:R-:W-:Y:S08]  /*4790*/  HMMA.16816.F32.BF16 R60, R4.reuse, R8, R60 ;  /* 0x00000008043c723c */ /* 0x050ff0000004183c */
        /* <DEDUP_REMOVED lines=16> */
[C---:B-1----:R-:W-:Y:S08]  /*48a0*/  HMMA.16816.F32.BF16 R36, R4.reuse, R12, R36 ;  /* 0x0000000c0424723c */ /* 0x042ff00000041824 */
[C---:B------:R-:W-:Y:S01]  /*48b0*/  HMMA.16816.F32.BF16 R40, R4.reuse, R14, R40 ;  /* 0x0000000e0428723c */ /* 0x040fe20000041828 */
[----:B------:R-:W1:Y:S07]  /*48c0*/  LDSM.16.MT88.4 R12, [R108+0xb000] ;  /* 0x00b000006c0c783b */ /* 0x000e6e0000004200 */
[----:B--2---:R-:W-:Y:S01]  /*48d0*/  HMMA.16816.F32.BF16 R52, R4, R16, R52 ;  /* 0x000000100434723c */ /* 0x004fe20000041834 */
[----:B------:R-:W-:-:S02]  /*48e0*/  FFMA.FTZ R16, R115, R121, -R122 ;  /* 0x0000007973107223 */ /* 0x000fc4000001087a */
[----:B------:R-:W2:Y:S04]  /*48f0*/  MUFU.EX2 R115, R119 ;  /* 0x0000007700737308 */ /* 0x000ea80000000800 */
[----:B------:R4:W5:Y:S01]  /*4900*/  MUFU.EX2 R113, R16 ;  /* 0x0000001000717308 */ /* 0x0009620000000800 */
[C---:B------:R-:W-:Y:S08]  /*4910*/  HMMA.16816.F32.BF16 R56, R4.reuse, R18, R56 ;  /* 0x000000120438723c */ /* 0x040ff00000041838 */
[C---:B---3--:R-:W-:Y:S01]  /*4920*/  HMMA.16816.F32.BF16 R44, R4.reuse, R8, R44 ;  /* 0x00000008042c723c */ /* 0x048fe2000004182c */
[----:B----4-:R-:W3:Y:S07]  /*4930*/  LDSM.16.MT88.4 R16, [R110+0x9800] ;  /* 0x009800006e10783b */ /* 0x010eee0000004200 */
[C---:B------:R-:W-:Y:S01]  /*4940*/  HMMA.16816.F32.BF16 R48, R4.reuse, R10, R48 ;  /* 0x0000000a0430723c */ /* 0x040fe20000041830 */
[----:B------:R-:W4:Y:S07]  /*4950*/  LDSM.16.MT88.4 R8, [R151+0x9800] ;  /* 0x009800009708783b */ /* 0x000f2e0000004200 */
[C---:B------:R-:W-:Y:S01]  /*4960*/  HMMA.16816.F32.BF16 R68, R4.reuse, R22, R68 ;  /* 0x000000160444723c */ /* 0x040fe20000041844 */
[----:B------:R-:W-:Y:S07]  /*4970*/  LDSM.16.MT88.4 R20, [R111+0x9800] ;  /* 0x009800006f14783b */ /* 0x000fee0000004200 */
[C---:B-1----:R-:W-:Y:S08]  /*4980*/  HMMA.16816.F32.BF16 R60, R4.reuse, R12, R60 ;  /* 0x0000000c043c723c */ /* 0x042ff0000004183c */
[----:B------:R-:W-:Y:S01]  /*4990*/  HMMA.16816.F32.BF16 R64, R4, R14, R64 ;  /* 0x0000000e0440723c */ /* 0x000fe20000041840 */
[----:B------:R-:W1:Y:S01]  /*49a0*/  LDSM.16.MT88.4 R12, [R108+0x9800] ;  /* 0x009800006c0c783b */ /* 0x000e620000004200 */
[----:B--2---:R-:W-:-:S02]  /*49b0*/  F2FP.BF16.F32.PACK_AB R4, R115, R120 ;  /* 0x000000787304723e */ /* 0x004fc400000010ff */
[----:B-----5:R-:W-:Y:S02]  /*49c0*/  F2FP.BF16.F32.PACK_AB R5, R113, R116 ;  /* 0x000000747105723e */ /* 0x020fe400000010ff */
[----:B------:R-:W-:Y:S02]  /*49d0*/  F2FP.BF16.F32.PACK_AB R6, R183, R118 ;  /* 0x00000076b706723e */ /* 0x000fe400000010ff */
[----:B------:R-:W-:-:S07]  /*49e0*/  F2FP.BF16.F32.PACK_AB R7, R181, R114 ;  /* 0x00000072b507723e */ /* 0x000fce00000010ff */
[C---:B---3--:R-:W-:Y:S08]  /*49f0*/  HMMA.16816.F32.BF16 R80, R4.reuse, R16, R80 ;  /* 0x000000100450723c */ /* 0x048ff00000041850 */
[C---:B------:R-:W-:Y:S01]  /*4a00*/  HMMA.16816.F32.BF16 R76, R4.reuse, R18, R76 ;  /* 0x00000012044c723c */ /* 0x040fe2000004184c */
[----:B------:R-:W2:Y:S07]  /*4a10*/  LDSM.16.MT88.4 R16, [R111+0xb800] ;  /* 0x00b800006f10783b */ /* 0x000eae0000004200 */
[C---:B----4-:R-:W-:Y:S08]  /*4a20*/  HMMA.16816.F32.BF16 R96, R4.reuse, R8, R96 ;  /* 0x000000080460723c */ /* 0x050ff00000041860 */
[C---:B------:R-:W-:Y:S01]  /*4a30*/  HMMA.16816.F32.BF16 R92, R4.reuse, R10, R92 ;  /* 0x0000000a045c723c */ /* 0x040fe2000004185c */
[----:B------:R-:W3:Y:S07]  /*4a40*/  LDSM.16.MT88.4 R8, [R151+0xb800] ;  /* 0x00b800009708783b */ /* 0x000eee0000004200 */
[C---:B-1----:R-:W-:Y:S08]  /*4a50*/  HMMA.16816.F32.BF16 R72, R4.reuse, R12, R72 ;  /* 0x0000000c0448723c */ /* 0x042ff00000041848 */
[C---:B------:R-:W-:Y:S01]  /*4a60*/  HMMA.16816.F32.BF16 R68, R4.reuse, R14, R68 ;  /* 0x0000000e0444723c */ /* 0x040fe20000041844 */
[----:B------:R-:W1:Y:S07]  /*4a70*/  LDSM.16.MT88.4 R12, [R110+0xb800] ;  /* 0x00b800006e0c783b */ /* 0x000e6e0000004200 */
[C---:B------:R-:W-:Y:S08]  /*4a80*/  HMMA.16816.F32.BF16 R88, R4.reuse, R20, R88 ;  /* 0x000000140458723c */ /* 0x040ff00000041858 */
[----:B--2---:R-:W-:Y:S01]  /*4a90*/  HMMA.16816.F32.BF16 R44, R4, R16, R44 ;  /* 0x00000010042c723c */ /* 0x004fe2000004182c */
[----:B------:R-:W-:Y:S01]  /*4aa0*/  FADD.FTZ R17, R105, R106 ;  /* 0x0000006a69117221 */ /* 0x000fe20000010000 */
[----:B------:R-:W-:-:S03]  /*4ab0*/  FADD.FTZ R16, R32, R35 ;  /* 0x0000002320107221 */ /* 0x000fc60000010000 */
[----:B------:R-:W-:Y:S01]  /*4ac0*/  FADD.FTZ R17, R104, R17 ;  /* 0x0000001168117221 */ /* 0x000fe20000010000 */
[----:B------:R-:W-:Y:S02]  /*4ad0*/  FADD.FTZ R16, R31, R16 ;  /* 0x000000101f107221 */ /* 0x000fe40000010000 */
[----:B------:R-:W-:Y:S01]  /*4ae0*/  HMMA.16816.F32.BF16 R84, R4, R22, R84 ;  /* 0x000000160454723c */ /* 0x000fe20000041854 */
[----:B------:R-:W-:-:S04]  /*4af0*/  FADD.FTZ R34, R34, R17 ;  /* 0x0000001122227221 */ /* 0x000fc80000010000 */
[----:B------:R-:W-:-:S03]  /*4b00*/  FADD.FTZ R103, R103, R34 ;  /* 0x0000002267677221 */ /* 0x000fc60000010000 */
[----:B---3--:R-:W-:Y:S01]  /*4b10*/  HMMA.16816.F32.BF16 R36, R4, R8, R36 ;  /* 0x000000080424723c */ /* 0x008fe20000041824 */
[----:B------:R-:W-:-:S04]  /*4b20*/  FADD.FTZ R30, R30, R103 ;  /* 0x000000671e1e7221 */ /* 0x000fc80000010000 */
[----:B------:R-:W-:-:S03]  /*4b30*/  FADD.FTZ R33, R33, R30 ;  /* 0x0000001e21217221 */ /* 0x000fc60000010000 */
[----:B------:R-:W-:Y:S01]  /*4b40*/  HMMA.16816.F32.BF16 R40, R4, R10, R40 ;  /* 0x0000000a0428723c */ /* 0x000fe20000041828 */
[----:B------:R-:W2:Y:S01]  /*4b50*/  LDSM.16.MT88.4 R8, [R108+0xb800] ;  /* 0x00b800006c08783b */ /* 0x000ea20000004200 */
        /* <DEDUP_REMOVED lines=17> */
[----:B------:R-:W-:-:S04]  /*4c70*/  FADD.FTZ R120, R120, R127 ;  /* 0x0000007f78787221 */ /* 0x000fc80000010000 */
[----:B------:R-:W-:-:S04]  /*4c80*/  FADD.FTZ R115, R115, R120 ;  /* 0x0000007873737221 */ /* 0x000fc80000010000 */
        /* <DEDUP_REMOVED lines=12> */
.L_x_8808:
        /* <DEDUP_REMOVED lines=78> */
.L_x_8803:
[----:B------:R-:W-:Y:S05]  /*5230*/  BSYNC.RECONVERGENT B0 ;  /* 0x0000000000007941 */ /* 0x000fea0003800200 */
.L_x_8802:
[----:B------:R-:W1:Y:S01]  /*5240*/  S2UR UR6, SR_CgaCtaId ;  /* 0x00000000000679c3 */ /* 0x000e620000008800 */
[C---:B------:R-:W-:Y:S01]  /*5250*/  SHF.L.U32 R162, R169.reuse, 0x3, RZ ;  /* 0x00000003a9a27819 */ /* 0x040fe200000006ff */
[----:B------:R-:W-:Y:S01]  /*5260*/  UMOV UR7, 0x400 ;  /* 0x0000040000077882 */ /* 0x000fe20000000000 */
[----:B------:R-:W-:Y:S01]  /*5270*/  LOP3.LUT R104, R169, 0x38, RZ, 0xc0, !PT ;  /* 0x00000038a9687812 */ /* 0x000fe200078ec0ff */
[----:B------:R-:W-:Y:S01]  /*5280*/  BSSY.RECONVERGENT B1, `(.L_x_8804) ;  /* 0x0000129000017945 */ /* 0x000fe20003800200 */
[C---:B------:R-:W-:Y:S02]  /*5290*/  LOP3.LUT R106, R162.reuse, 0x1c0, RZ, 0xc0, !PT ;  /* 0x000001c0a26a7812 */ /* 0x040fe400078ec0ff */
[C---:B------:R-:W-:Y:S02]  /*52a0*/  LOP3.LUT R105, R162.reuse, 0x38, RZ, 0xc0, !PT ;  /* 0x00000038a2697812 */ /* 0x040fe400078ec0ff */
[-C--:B------:R-:W-:Y:S02]  /*52b0*/  MOV R190, R167.reuse ;  /* 0x000000a700be7202 */ /* 0x080fe40000000f00 */
[----:B------:R-:W-:Y:S02]  /*52c0*/  LOP3.LUT R105, R105, R106, R104, 0x1e, !PT ;  /* 0x0000006a69697212 */ /* 0x000fe400078e1e68 */
[----:B------:R-:W-:Y:S02]  /*52d0*/  LOP3.LUT R104, R162, 0x1e00, RZ, 0xc0, !PT ;  /* 0x00001e00a2687812 */ /* 0x000fe400078ec0ff */
[----:B------:R-:W-:Y:S02]  /*52e0*/  MOV R191, R166 ;  /* 0x000000a600bf7202 */ /* 0x000fe40000000f00 */
[----:B------:R-:W-:Y:S02]  /*52f0*/  LOP3.LUT R104, R105, R104, RZ, 0xfc, !PT ;  /* 0x0000006869687212 */ /* 0x000fe400078efcff */
[----:B------:R-:W-:Y:S02]  /*5300*/  IADD3 R186, P1, PT, R174, R167, RZ ;  /* 0x000000a7aeba7210 */ /* 0x000fe40007f3e0ff */
[----:B------:R-:W-:Y:S02]  /*5310*/  IADD3 R170, PT, PT, R170, -0x1, RZ ;  /* 0xffffffffaaaa7810 */ /* 0x000fe40007ffe0ff */
[----:B------:R-:W-:Y:S01]  /*5320*/  IADD3.X R187, PT, PT, R179, R166, RZ, P1, !PT ;  /* 0x000000a6b3bb7210 */ /* 0x000fe20000ffe4ff */
[----:B-1----:R-:W-:Y:S01]  /*5330*/  ULEA UR6, UR6, UR7, 0x18 ;  /* 0x0000000706067291 */ /* 0x002fe2000f8ec0ff */
[-C--:B------:R-:W-:Y:S04]  /*5340*/  IADD3 R106, P1, PT, R186, R174.reuse, RZ ;  /* 0x000000aeba6a7210 */ /* 0x080fe80007f3e0ff */
[----:B------:R-:W-:Y:S02]  /*5350*/  IADD3.X R107, PT, PT, R187, R179, RZ, P1, !PT ;  /* 0x000000b3bb6b7210 */ /* 0x000fe40000ffe4ff */
[----:B------:R-:W-:Y:S02]  /*5360*/  MOV R157, UR6 ;  /* 0x00000006009d7c02 */ /* 0x000fe40008000f00 */
[----:B------:R-:W-:Y:S02]  /*5370*/  IADD3 R188, P1, PT, R106, R174, RZ ;  /* 0x000000ae6abc7210 */ /* 0x000fe40007f3e0ff */
[----:B------:R-:W-:Y:S02]  /*5380*/  LEA R185, R104, R157, 0x1 ;  /* 0x0000009d68b97211 */ /* 0x000fe400078e08ff */
[----:B------:R-:W-:Y:S02]  /*5390*/  IADD3.X R189, PT, PT, R107, R179, RZ, P1, !PT ;  /* 0x000000b36bbd7210 */ /* 0x000fe40000ffe4ff */
[----:B------:R-:W-:Y:S01]  /*53a0*/  ISETP.GT.AND P1, PT, R170, R163, PT ;  /* 0x000000a3aa00720c */ /* 0x000fe20003f24270 */
[----:B------:R-:W-:Y:S01]  /*53b0*/  @!PT LDS RZ, [RZ] ;  /* 0x00000000fffff984 */ /* 0x000fe20000000800 */
[----:B------:R-:W-:Y:S01]  /*53c0*/  @!PT LDS RZ, [RZ] ;  /* 0x00000000fffff984 */ /* 0x000fe20000000800 */
[----:B------:R-:W-:Y:S01]  /*53d0*/  @!PT LDS RZ, [RZ] ;  /* 0x00000000fffff984 */ /* 0x000fe20000000800 */
[----:B------:R-:W-:Y:S06]  /*53e0*/  LDGSTS.E.BYPASS.LTC128B.128 [R185+0x8000], desc[UR4][R190.64] ;  /* 0x08000000beb97fae */ /* 0x000fec000b981a04 */
[----:B------:R-:W-:Y:S06]  /*53f0*/  LDGSTS.E.BYPASS.LTC128B.128 [R185+0xa000], desc[UR4][R190.64+0x80] ;  /* 0x0a000080beb97fae */ /* 0x000fec000b981a04 */
[----:B------:R-:W-:Y:S06]  /*5400*/  LDGSTS.E.BYPASS.LTC128B.128 [R185+0x8800], desc[UR4][R186.64] ;  /* 0x08800000bab97fae */ /* 0x000fec000b981a04 */
[----:B------:R-:W-:Y:S06]  /*5410*/  LDGSTS.E.BYPASS.LTC128B.128 [R185+0xa800], desc[UR4][R186.64+0x80] ;  /* 0x0a800080bab97fae */ /* 0x000fec000b981a04 */
[----:B------:R-:W-:Y:S06]  /*5420*/  LDGSTS.E.BYPASS.LTC128B.128 [R185+0x9000], desc[UR4][R106.64] ;  /* 0x090000006ab97fae */ /* 0x000fec000b981a04 */
        /* <DEDUP_REMOVED lines=8> */
[----:B------:R-:W1:Y:S06]  /*54b0*/  LDSM.16.M88.4 R124, [R155+0x5800] ;  /* 0x005800009b7c783b */ /* 0x000e6c0000000200 */
[----:B------:R-:W0:Y:S06]  /*54c0*/  LDGDEPBAR ;  /* 0x00000000000079af */ /* 0x000e2c0000000000 */
[----:B------:R-:W-:Y:S06]  /*54d0*/  LDSM.16.M88.4 R128, [R154] ;  /* 0x000000009a80783b */ /* 0x000fec0000000200 */
[----:B------:R-:W1:Y:S01]  /*54e0*/  LDSM.16.M88.4 R132, [R150+0x4000] ;  /* 0x004000009684783b */ /* 0x000e620000000200 */
[C---:B---3--:R-:W-:Y:S05]  /*54f0*/  HMMA.16816.F32.BF16 R4, R100.reuse, R112, RZ ;  /* 0x000000706404723c */ /* 0x048fea00000418ff */
[----:B------:R-:W3:Y:S03]  /*5500*/  LDSM.16.M88.4 R136, [R150+0x4800] ;  /* 0x004800009688783b */ /* 0x000ee60000000200 */
[C---:B------:R-:W-:Y:S03]  /*5510*/  HMMA.16816.F32.BF16 R8, R100.reuse, R114, RZ ;  /* 0x000000726408723c */ /* 0x040fe600000418ff */
[----:B------:R-:W3:Y:S05]  /*5520*/  LDSM.16.M88.4 R140, [R150+0x5000] ;  /* 0x00500000968c783b */ /* 0x000eea0000000200 */
[C---:B----4-:R-:W-:Y:S01]  /*5530*/  HMMA.16816.F32.BF16 R12, R100.reuse, R116, RZ ;  /* 0x00000074640c723c */ /* 0x050fe200000418ff */
[----:B------:R-:W4:Y:S06]  /*5540*/  LDSM.16.M88.4 R144, [R150+0x5800] ;  /* 0x005800009690783b */ /* 0x000f2c0000000200 */
[----:B------:R-:W-:Y:S01]  /*5550*/  LDSM.16.M88.4 R112, [R149+0x4000] ;  /* 0x004000009570783b */ /* 0x000fe20000000200 */
[C---:B------:R-:W-:Y:S05]  /*5560*/  HMMA.16816.F32.BF16 R16, R100.reuse, R118, RZ ;  /* 0x000000766410723c */ /* 0x040fea00000418ff */
[----:B------:R-:W-:Y:S03]  /*5570*/  LDSM.16.M88.4 R116, [R149+0x4800] ;  /* 0x004800009574783b */ /* 0x000fe60000000200 */
[C---:B-----5:R-:W-:Y:S03]  /*5580*/  HMMA.16816.F32.BF16 R20, R100.reuse, R120, RZ ;  /* 0x000000786414723c */ /* 0x060fe600000418ff */
[----:B-1----:R-:W-:Y:S05]  /*5590*/  LDSM.16.M88.4 R104, [R156+0x2000] ;  /* 0x002000009c68783b */ /* 0x002fea0000000200 */
[C---:B------:R-:W-:Y:S01]  /*55a0*/  HMMA.16816.F32.BF16 R24, R100.reuse, R122, RZ ;  /* 0x0000007a6418723c */ /* 0x040fe200000418ff */
[----:B------:R-:W-:Y:S07]  /*55b0*/  LDSM.16.M88.4 R120, [R149+0x5000] ;  /* 0x005000009578783b */ /* 0x000fee0000000200 */
[C---:B------:R-:W-:Y:S08]  /*55c0*/  HMMA.16816.F32.BF16 R28, R100.reuse, R124, RZ ;  /* 0x0000007c641c723c */ /* 0x040ff000000418ff */
[----:B------:R-:W-:Y:S01]  /*55d0*/  HMMA.16816.F32.BF16 R32, R100, R126, RZ ;  /* 0x0000007e6420723c */ /* 0x000fe200000418ff */
[----:B------:R-:W1:Y:S06]  /*55e0*/  LDSM.16.M88.4 R100, [R153] ;  /* 0x000000009964783b */ /* 0x000e6c0000000200 */
[----:B------:R-:W5:Y:S01]  /*55f0*/  LDSM.16.M88.4 R124, [R149+0x5800] ;  /* 0x00580000957c783b */ /* 0x000f620000000200 */
[C---:B------:R-:W-:Y:S08]  /*5600*/  HMMA.16816.F32.BF16 R4, R128.reuse, R132, R4 ;  /* 0x000000848004723c */ /* 0x040ff00000041804 */
[C---:B------:R-:W-:Y:S08]  /*5610*/  HMMA.16816.F32.BF16 R8, R128.reuse, R134, R8 ;  /* 0x000000868008723c */ /* 0x040ff00000041808 */
[C---:B---3--:R-:W-:Y:S08]  /*5620*/  HMMA.16816.F32.BF16 R12, R128.reuse, R136, R12 ;  /* 0x00000088800c723c */ /* 0x048ff0000004180c */
[C---:B------:R-:W-:Y:S08]  /*5630*/  HMMA.16816.F32.BF16 R16, R128.reuse, R138, R16 ;  /* 0x0000008a8010723c */ /* 0x040ff00000041810 */
[C---:B------:R-:W-:Y:S08]  /*5640*/  HMMA.16816.F32.BF16 R20, R128.reuse, R140, R20 ;  /* 0x0000008c8014723c */ /* 0x040ff00000041814 */
[C---:B------:R-:W-:Y:S08]  /*5650*/  HMMA.16816.F32.BF16 R24, R128.reuse, R142, R24 ;  /* 0x0000008e8018723c */ /* 0x040ff00000041818 */
[C---:B----4-:R-:W-:Y:S08]  /*5660*/  HMMA.16816.F32.BF16 R28, R128.reuse, R144, R28 ;  /* 0x00000090801c723c */ /* 0x050ff0000004181c */
[----:B------:R-:W-:Y:S01]  /*5670*/  HMMA.16816.F32.BF16 R32, R128, R146, R32 ;  /* 0x000000928020723c */ /* 0x000fe20000041820 */
[----:B------:R-:W-:Y:S07]  /*5680*/  LDSM.16.M88.4 R128, [R148+0x5000] ;  /* 0x005000009480783b */ /* 0x000fee0000000200 */
[C---:B-1----:R-:W-:Y:S08]  /*5690*/  HMMA.16816.F32.BF16 R4, R100.reuse, R112, R4 ;  /* 0x000000706404723c */ /* 0x042ff00000041804 */
[C---:B------:R-:W-:Y:S01]  /*56a0*/  HMMA.16816.F32.BF16 R8, R100.reuse, R114, R8 ;  /* 0x000000726408723c */ /* 0x040fe20000041808 */
[----:B------:R-:W-:Y:S07]  /*56b0*/  LDSM.16.M88.4 R112, [R152] ;  /* 0x000000009870783b */ /* 0x000fee0000000200 */
[C---:B------:R-:W-:Y:S08]  /*56c0*/  HMMA.16816.F32.BF16 R12, R100.reuse, R116, R12 ;  /* 0x00000074640c723c */ /* 0x040ff0000004180c */
[C---:B------:R-:W-:Y:S01]  /*56d0*/  HMMA.16816.F32.BF16 R16, R100.reuse, R118, R16 ;  /* 0x000000766410723c */ /* 0x040fe20000041810 */
[----:B------:R-:W1:Y:S07]  /*56e0*/  LDSM.16.M88.4 R116, [R148+0x4000] ;  /* 0x004000009474783b */ /* 0x000e6e0000000200 */
[C---:B------:R-:W-:Y:S08]  /*56f0*/  HMMA.16816.F32.BF16 R20, R100.reuse, R120, R20 ;  /* 0x000000786414723c */ /* 0x040ff00000041814 */
[C---:B------:R-:W-:Y:S01]  /*5700*/  HMMA.16816.F32.BF16 R24, R100.reuse, R122, R24 ;  /* 0x0000007a6418723c */ /* 0x040fe20000041818 */
[----:B------:R-:W3:Y:S07]  /*5710*/  LDSM.16.M88.4 R120, [R148+0x4800] ;  /* 0x004800009478783b */ /* 0x000eee0000000200 */
[C---:B-----5:R-:W-:Y:S08]  /*5720*/  HMMA.16816.F32.BF16 R28, R100.reuse, R124, R28 ;  /* 0x0000007c641c723c */ /* 0x060ff0000004181c */
[----:B------:R-:W-:Y:S01]  /*5730*/  HMMA.16816.F32.BF16 R32, R100, R126, R32 ;  /* 0x0000007e6420723c */ /* 0x000fe20000041820 */
[----:B------:R-:W4:Y:S06]  /*5740*/  LDSM.16.M88.4 R100, [R148+0x5800] ;  /* 0x005800009464783b */ /* 0x000f2c0000000200 */
[----:B------:R-:W-:Y:S01]  /*5750*/  LDSM.16.M88.4 R124, [R155+0x7000] ;  /* 0x007000009b7c783b */ /* 0x000fe20000000200 */
[C---:B-1----:R-:W-:Y:S08]  /*5760*/  HMMA.16816.F32.BF16 R4, R112.reuse, R116, R4 ;  /* 0x000000747004723c */ /* 0x042ff00000041804 */
[C---:B------:R-:W-:Y:S01]  /*5770*/  HMMA.16816.F32.BF16 R8, R112.reuse, R118, R8 ;  /* 0x000000767008723c */ /* 0x040fe20000041808 */
[----:B------:R-:W1:Y:S07]  /*5780*/  LDSM.16.M88.4 R116, [R155+0x6000] ;  /* 0x006000009b74783b */ /* 0x000e6e0000000200 */
[C---:B---3--:R-:W-:Y:S08]  /*5790*/  HMMA.16816.F32.BF16 R12, R112.reuse, R120, R12 ;  /* 0x00000078700c723c */ /* 0x048ff0000004180c */
[C---:B------:R-:W-:Y:S01]  /*57a0*/  HMMA.16816.F32.BF16 R16, R112.reuse, R122, R16 ;  /* 0x0000007a7010723c */ /* 0x040fe20000041810 */
[----:B------:R-:W3:Y:S07]  /*57b0*/  LDSM.16.M88.4 R120, [R155+0x6800] ;  /* 0x006800009b78783b */ /* 0x000eee0000000200 */
[C---:B------:R-:W-:Y:S08]  /*57c0*/  HMMA.16816.F32.BF16 R20, R112.reuse, R128, R20 ;  /* 0x000000807014723c */ /* 0x040ff00000041814 */
[C---:B------:R-:W-:Y:S08]  /*57d0*/  HMMA.16816.F32.BF16 R24, R112.reuse, R130, R24 ;  /* 0x000000827018723c */ /* 0x040ff00000041818 */
[C---:B----4-:R-:W-:Y:S08]  /*57e0*/  HMMA.16816.F32.BF16 R28, R112.reuse, R100, R28 ;  /* 0x00000064701c723c */ /* 0x050ff0000004181c */
        /* <DEDUP_REMOVED lines=25> */
[C---:B----4-:R-:W-:Y:S08]  /*5980*/  HMMA.16816.F32.BF16 R28, R112.reuse, R100, R28 ;  /* 0x00000064701c723c */ /* 0x050ff0000004181c */
[----:B------:R-:W-:Y:S01]  /*5990*/  HMMA.16816.F32.BF16 R32, R112, R102, R32 ;  /* 0x000000667020723c */ /* 0x000fe20000041820 */
[----:B------:R-:W4:Y:S06]  /*59a0*/  LDSM.16.M88.4 R100, [R149+0x7000] ;  /* 0x007000009564783b */ /* 0x000f2c0000000200 */
[----:B------:R-:W5:Y:S01]  /*59b0*/  LDSM.16.M88.4 R112, [R149+0x7800] ;  /* 0x007800009570783b */ /* 0x000f620000000200 */
[C---:B-1----:R-:W-:Y:S08]  /*59c0*/  HMMA.16816.F32.BF16 R4, R104.reuse, R116, R4 ;  /* 0x000000746804723c */ /* 0x042ff00000041804 */
[C---:B------:R-:W-:Y:S01]  /*59d0*/  HMMA.16816.F32.BF16 R8, R104.reuse, R118, R8 ;  /* 0x000000766808723c */ /* 0x040fe20000041808 */
[----:B------:R-:W1:Y:S07]  /*59e0*/  LDSM.16.M88.4 R116, [R152+0x2000] ;  /* 0x002000009874783b */ /* 0x000e6e0000000200 */
[C---:B---3--:R-:W-:Y:S08]  /*59f0*/  HMMA.16816.F32.BF16 R12, R104.reuse, R120, R12 ;  /* 0x00000078680c723c */ /* 0x048ff0000004180c */
[C---:B------:R-:W-:Y:S08]  /*5a00*/  HMMA.16816.F32.BF16 R16, R104.reuse, R122, R16 ;  /* 0x0000007a6810723c */ /* 0x040ff00000041810 */
[C---:B----4-:R-:W-:Y:S08]  /*5a10*/  HMMA.16816.F32.BF16 R20, R104.reuse, R100, R20 ;  /* 0x000000646814723c */ /* 0x050ff00000041814 */
[C---:B------:R-:W-:Y:S01]  /*5a20*/  HMMA.16816.F32.BF16 R24, R104.reuse, R102, R24 ;  /* 0x000000666818723c */ /* 0x040fe20000041818 */
[----:B------:R-:W3:Y:S07]  /*5a30*/  LDSM.16.M88.4 R100, [R148+0x6800] ;  /* 0x006800009464783b */ /* 0x000eee0000000200 */
[C---:B-----5:R-:W-:Y:S08]  /*5a40*/  HMMA.16816.F32.BF16 R28, R104.reuse, R112, R28 ;  /* 0x00000070681c723c */ /* 0x060ff0000004181c */
[----:B------:R-:W-:Y:S01]  /*5a50*/  HMMA.16816.F32.BF16 R32, R104, R114, R32 ;  /* 0x000000726820723c */ /* 0x000fe20000041820 */
[----:B------:R-:W4:Y:S07]  /*5a60*/  LDSM.16.M88.4 R104, [R148+0x7000] ;  /* 0x007000009468783b */ /* 0x000f2e0000000200 */
[C---:B-1----:R-:W-:Y:S08]  /*5a70*/  HMMA.16816.F32.BF16 R4, R116.reuse, R124, R4 ;  /* 0x0000007c7404723c */ /* 0x042ff00000041804 */
[C---:B------:R-:W-:Y:S08]  /*5a80*/  HMMA.16816.F32.BF16 R8, R116.reuse, R126, R8 ;  /* 0x0000007e7408723c */ /* 0x040ff00000041808 */
[C---:B---3--:R-:W-:Y:S03]  /*5a90*/  HMMA.16816.F32.BF16 R12, R116.reuse, R100, R12 ;  /* 0x00000064740c723c */ /* 0x048fe6000004180c */
[-C--:B--2---:R-:W-:Y:S01]  /*5aa0*/  FMUL.FTZ R188, R4, R187.reuse ;  /* 0x000000bb04bc7220 */ /* 0x084fe20000410000 */
        /* <DEDUP_REMOVED lines=8> */
[C---:B----4-:R-:W-:Y:S03]  /*5b30*/  HMMA.16816.F32.BF16 R20, R116.reuse, R104, R20 ;  /* 0x000000687414723c */ /* 0x050fe60000041814 */
        /* <DEDUP_REMOVED lines=137> */
.L_x_8807:
[----:B------:R-:W-:Y:S05]  /*63d0*/  BSYNC.RECONVERGENT B0 ;  /* 0x0000000000007941 */ /* 0x000fea0003800200 */
.L_x_8806:
        /* <DEDUP_REMOVED lines=9> */
[----:B------:R-:W-:Y:S03]  /*6470*/  IADD3 R10, P1, PT, R6, R5, RZ ;  /* 0x00000005060a7210 */ /* 0x000fe60007f3e0ff */
        /* <DEDUP_REMOVED lines=9> */
.L_x_8805:
[----:B------:R-:W-:Y:S05]  /*6510*/  BSYNC.RECONVERGENT B1 ;  /* 0x0000000000017941 */ /* 0x000fea0003800200 */
.L_x_8804:
[----:B------:R-:W3:Y:S01]  /*6520*/  LD.E R103, desc[UR4][R2.64+0xdc] ;  /* 0x0000dc0402677980 */ /* 0x000ee2000c101900 */
[----:B-1----:R-:W-:Y:S02]  /*6530*/  FMNMX3.FTZ R4, R0, R223, R221, !PT ;  /* 0x000000df00047276 */ /* 0x002fe400078100dd */
[----:B--2---:R-:W-:Y:S01]  /*6540*/  FMNMX3.FTZ R6, R109, R188, R225, !PT ;  /* 0x000000bc6d067276 */ /* 0x004fe200078100e1 */
        /* <DEDUP_REMOVED lines=31> */
[C---:B------:R-:W-:Y:S02]  /*6740*/  FMUL.FTZ R118, R103.reuse, R101 ;  /* 0x0000006567767220 */ /* 0x040fe40000410000 */
[C---:B------:R-:W-:Y:S01]  /*6750*/  FMUL.FTZ R100, R103.reuse, R6 ;  /* 0x0000000667647220 */ /* 0x040fe20000410000 */
[----:B------:R-:W-:Y:S01]  /*6760*/  FMUL.FTZ R0, R103, R4 ;  /* 0x0000000467007220 */ /* 0x000fe20000410000 */
[----:B------:R-:W-:Y:S02]  /*6770*/  FSEL R120, R120, RZ, P2 ;  /* 0x000000ff78787208 */ /* 0x000fe40001000000 */
[----:B------:R-:W-:Y:S02]  /*6780*/  FSEL R118, R118, RZ, P1 ;  /* 0x000000ff76767208 */ /* 0x000fe40000800000 */
[----:B------:R-:W1:Y:S01]  /*6790*/  MUFU.EX2 R100, R100 ;  /* 0x0000006400647308 */ /* 0x000e620000000800 */
        /* <DEDUP_REMOVED lines=8> */
[-C--:B------:R-:W-:Y:S01]  /*6820*/  FFMA.FTZ R109, R227, R103.reuse, -R118 ;  /* 0x00000067e36d7223 */ /* 0x080fe20000010876 */
[----:B------:R-:W2:Y:S01]  /*6830*/  MUFU.EX2 R0, R0 ;  /* 0x0000000000007308 */ /* 0x000ea20000000800 */
[-CC-:B------:R-:W-:Y:S01]  /*6840*/  FFMA.FTZ R129, R197, R103.reuse, -R120.reuse ;  /* 0x00000067c5817223 */ /* 0x180fe20000010878 */
[-C--:B------:R-:W-:Y:S01]  /*6850*/  FFMA.FTZ R130, R199, R103.reuse, -R120 ;  /* 0x00000067c7827223 */ /* 0x080fe20000010878 */
        /* <DEDUP_REMOVED lines=26> */
[C---:B------:R-:W-:Y:S01]  /*6a00*/  FMUL.FTZ R32, R100.reuse, R68 ;  /* 0x0000004464207220 */ /* 0x040fe20000410000 */
[----:B--2---:R-:W-:Y:S01]  /*6a10*/  F2FP.BF16.F32.PACK_AB R97, R113, R117 ;  /* 0x000000757161723e */ /* 0x004fe200000010ff */
[----:B------:R-:W-:Y:S07]  /*6a20*/  LDSM.16.MT88.4 R76, [R108+0xa000] ;  /* 0x00a000006c4c783b */ /* 0x000fee0000004200 */
[----:B------:R-:W2:Y:S01]  /*6a30*/  MUFU.EX2 R109, R109 ;  /* 0x0000006d006d7308 */ /* 0x000ea20000000800 */
        /* <DEDUP_REMOVED lines=28> */
[C---:B------:R-:W-:Y:S01]  /*6c00*/  FMUL.FTZ R15, R0.reuse, R91 ;  /* 0x0000005b000f7220 */ /* 0x040fe20000410000 */
[C---:B------:R-:W-:Y:S01]  /*6c10*/  FMUL.FTZ R50, R0.reuse, R50 ;  /* 0x0000003200327220 */ /* 0x040fe20000410000 */
[----:B------:R-:W1:Y:S01]  /*6c20*/  LDSM.16.MT88.4 R88, [R108+0x8000] ;  /* 0x008000006c58783b */ /* 0x000e620000004200 */
[----:B------:R-:W-:Y:S01]  /*6c30*/  FMUL.FTZ R51, R0, R51 ;  /* 0x0000003300337220 */ /* 0x000fe20000410000 */
[C---:B------:R-:W-:Y:S01]  /*6c40*/  FMUL.FTZ R60, R100.reuse, R60 ;  /* 0x0000003c643c7220 */ /* 0x040fe20000410000 */
[----:B------:R-:W-:Y:S01]  /*6c50*/  FMUL.FTZ R61, R100, R61 ;  /* 0x0000003d643d7220 */ /* 0x000fe20000410000 */
[----:B------:R-:W-:Y:S01]  /*6c60*/  FMUL.FTZ R62, R0, R62 ;  /* 0x0000003e003e7220 */ /* 0x000fe20000410000 */
[C---:B------:R-:W-:Y:S01]  /*6c70*/  HMMA.16816.F32.BF16 R12, R96.reuse, R20, R12 ;  /* 0x00000014600c723c */ /* 0x040fe2000004180c */
[----:B------:R-:W-:Y:S02]  /*6c80*/  MUFU.EX2 R134, R134 ;  /* 0x0000008600867308 */ /* 0x000fe40000000800 */
[C---:B------:R-:W-:Y:S01]  /*6c90*/  FMUL.FTZ R20, R100.reuse, R80 ;  /* 0x0000005064147220 */ /* 0x040fe20000410000 */
[----:B------:R-:W-:Y:S01]  /*6ca0*/  FMUL.FTZ R21, R100, R81 ;  /* 0x0000005164157220 */ /* 0x000fe20000410000 */
[----:B------:R-:W-:Y:S01]  /*6cb0*/  FMUL.FTZ R63, R0, R63 ;  /* 0x0000003f003f7220 */ /* 0x000fe20000410000 */
[C---:B------:R-:W-:Y:S01]  /*6cc0*/  FMUL.FTZ R64, R100.reuse, R64 ;  /* 0x0000004064407220 */ /* 0x040fe20000410000 */
[----:B------:R-:W-:Y:S01]  /*6cd0*/  FMUL.FTZ R65, R100, R65 ;  /* 0x0000004164417220 */ /* 0x000fe20000410000 */
[C---:B------:R-:W-:Y:S03]  /*6ce0*/  HMMA.16816.F32.BF16 R16, R96.reuse, R22, R16 ;  /* 0x000000166010723c */ /* 0x040fe60000041810 */
[C---:B------:R-:W-:Y:S01]  /*6cf0*/  FMUL.FTZ R22, R0.reuse, R82 ;  /* 0x0000005200167220 */ /* 0x040fe20000410000 */
[C---:B------:R-:W-:Y:S01]  /*6d00*/  FMUL.FTZ R23, R0.reuse, R83 ;  /* 0x0000005300177220 */ /* 0x040fe20000410000 */
[C---:B------:R-:W-:Y:S01]  /*6d10*/  FMUL.FTZ R66, R0.reuse, R66 ;  /* 0x0000004200427220 */ /* 0x040fe20000410000 */
[----:B------:R-:W2:Y:S01]  /*6d20*/  LDSM.16.MT88.4 R80, [R151+0xa000] ;  /* 0x00a000009750783b */ /* 0x000ea20000004200 */
[----:B------:R-:W-:Y:S01]  /*6d30*/  FMUL.FTZ R67, R0, R67 ;  /* 0x0000004300437220 */ /* 0x000fe20000410000 */
[C---:B------:R-:W-:Y:S01]  /*6d40*/  FMUL.FTZ R52, R100.reuse, R52 ;  /* 0x0000003464347220 */ /* 0x040fe20000410000 */
[----:B------:R-:W-:Y:S01]  /*6d50*/  FMUL.FTZ R53, R100, R53 ;  /* 0x0000003564357220 */ /* 0x000fe20000410000 */
[----:B------:R-:W-:Y:S01]  /*6d60*/  FMUL.FTZ R54, R0, R54 ;  /* 0x0000003600367220 */ /* 0x000fe20000410000 */
[C---:B------:R-:W-:Y:S03]  /*6d70*/  HMMA.16816.F32.BF16 R20, R96.reuse, R28, R20 ;  /* 0x0000001c6014723c */ /* 0x040fe60000041814 */
        /* <DEDUP_REMOVED lines=9> */
[----:B------:R-:W3:Y:S01]  /*6e10*/  LDSM.16.MT88.4 R72, [R111+0xa000] ;  /* 0x00a000006f48783b */ /* 0x000ee20000004200 */
[----:B------:R-:W-:Y:S01]  /*6e20*/  FMUL.FTZ R59, R0, R59 ;  /* 0x0000003b003b7220 */ /* 0x000fe20000410000 */
[-C--:B------:R-:W-:Y:S01]  /*6e30*/  FFMA.FTZ R131, R189, R103.reuse, -R118 ;  /* 0x00000067bd837223 */ /* 0x080fe20000010876 */
[-CC-:B------:R-:W-:Y:S01]  /*6e40*/  FFMA.FTZ R132, R201, R103.reuse, -R120.reuse ;  /* 0x00000067c9847223 */ /* 0x180fe20000010878 */
[-C--:B------:R-:W-:Y:S01]  /*6e50*/  FFMA.FTZ R133, R203, R103.reuse, -R120 ;  /* 0x00000067cb857223 */ /* 0x080fe20000010878 */
[C---:B-1----:R-:W-:Y:S03]  /*6e60*/  HMMA.16816.F32.BF16 R28, R96.reuse, R88, R28 ;  /* 0x00000058601c723c */ /* 0x042fe6000004181c */
[----:B------:R-:W-:Y:S01]  /*6e70*/  MUFU.EX2 R131, R131 ;  /* 0x0000008300837308 */ /* 0x000fe20000000800 */
[-CC-:B------:R-:W-:Y:S01]  /*6e80*/  FFMA.FTZ R135, R195, R103.reuse, -R118.reuse ;  /* 0x00000067c3877223 */ /* 0x180fe20000010876 */
[-CC-:B------:R-:W-:Y:S01]  /*6e90*/  FFMA.FTZ R136, R191, R103.reuse, -R118.reuse ;  /* 0x00000067bf887223 */ /* 0x180fe20000010876 */
[-CC-:B------:R-:W-:Y:S07]  /*6ea0*/  FFMA.FTZ R142, R107, R103.reuse, -R118.reuse ;  /* 0x000000676b8e7223 */ /* 0x180fee0000010876 */
[----:B------:R-:W-:Y:S01]  /*6eb0*/  MUFU.EX2 R132, R132 ;  /* 0x0000008400847308 */ /* 0x000fe20000000800 */
[C---:B------:R-:W-:Y:S09]  /*6ec0*/  HMMA.16816.F32.BF16 R32, R96.reuse, R90, R32 ;  /* 0x0000005a6020723c */ /* 0x040ff20000041820 */
[----:B------:R-:W-:Y:S01]  /*6ed0*/  MUFU.EX2 R133, R133 ;  /* 0x0000008500857308 */ /* 0x000fe20000000800 */
[-CC-:B------:R-:W-:Y:S01]  /*6ee0*/  FFMA.FTZ R139, R106, R103.reuse, -R118.reuse ;  /* 0x000000676a8b7223 */ /* 0x180fe20000010876 */
[-C--:B------:R-:W-:Y:S01]  /*6ef0*/  FFMA.FTZ R143, R105, R103.reuse, -R118 ;  /* 0x00000067698f7223 */ /* 0x080fe20000010876 */
[-CC-:B------:R-:W-:Y:S07]  /*6f00*/  FFMA.FTZ R121, R217, R103.reuse, -R120.reuse ;  /* 0x00000067d9797223 */ /* 0x180fee0000010878 */
[----:B------:R-:W-:Y:S01]  /*6f10*/  MUFU.EX2 R135, R135 ;  /* 0x0000008700877308 */ /* 0x000fe20000000800 */
[C---:B--2---:R-:W-:Y:S09]  /*6f20*/  HMMA.16816.F32.BF16 R36, R96.reuse, R80, R36 ;  /* 0x000000506024723c */ /* 0x044ff20000041824 */
[----:B------:R-:W-:Y:S01]  /*6f30*/  MUFU.EX2 R136, R136 ;  /* 0x0000008800887308 */ /* 0x000fe20000000800 */
[-C--:B------:R-:W-:Y:S01]  /*6f40*/  FFMA.FTZ R124, R219, R103.reuse, -R120 ;  /* 0x00000067db7c7223 */ /* 0x080fe20000010878 */
[-CC-:B------:R-:W-:Y:S01]  /*6f50*/  FFMA.FTZ R122, R215, R103.reuse, -R118.reuse ;  /* 0x00000067d77a7223 */ /* 0x180fe20000010876 */
[-C--:B------:R-:W-:Y:S07]  /*6f60*/  FFMA.FTZ R123, R209, R103.reuse, -R118 ;  /* 0x00000067d17b7223 */ /* 0x080fee0000010876 */
[----:B------:R-:W-:Y:S01]  /*6f70*/  MUFU.EX2 R121, R121 ;  /* 0x0000007900797308 */ /* 0x000fe20000000800 */
[C---:B------:R-:W-:Y:S01]  /*6f80*/  HMMA.16816.F32.BF16 R40, R96.reuse, R82, R40 ;  /* 0x000000526028723c */ /* 0x040fe20000041828 */
[----:B------:R-:W-:Y:S08]  /*6f90*/  LDSM.16.MT88.4 R80, [R111+0x8800] ;  /* 0x008800006f50783b */ /* 0x000ff00000004200 */
[----:B------:R-:W1:Y:S01]  /*6fa0*/  MUFU.EX2 R124, R124 ;  /* 0x0000007c007c7308 */ /* 0x000e620000000800 */
[-CC-:B------:R-:W-:Y:S01]  /*6fb0*/  FFMA.FTZ R125, R211, R103.reuse, -R120.reuse ;  /* 0x00000067d37d7223 */ /* 0x180fe20000010878 */
[-C--:B------:R-:W-:Y:S01]  /*6fc0*/  FFMA.FTZ R128, R213, R103.reuse, -R120 ;  /* 0x00000067d5807223 */ /* 0x080fe20000010878 */
[-CC-:B------:R-:W-:Y:S07]  /*6fd0*/  FFMA.FTZ R126, R207, R103.reuse, -R118.reuse ;  /* 0x00000067cf7e7223 */ /* 0x180fee0000010876 */
[----:B------:R-:W-:Y:S01]  /*6fe0*/  MUFU.EX2 R122, R122 ;  /* 0x0000007a007a7308 */ /* 0x000fe20000000800 */
[-CC-:B------:R-:W-:Y:S01]  /*6ff0*/  FFMA.FTZ R127, R205, R103.reuse, -R118.reuse ;  /* 0x00000067cd7f7223 */ /* 0x180fe20000010876 */
[-C--:B------:R-:W-:Y:S01]  /*7000*/  FFMA.FTZ R118, R104, R103.reuse, -R118 ;  /* 0x0000006768767223 */ /* 0x080fe20000010876 */
[-CC-:B------:R-:W-:Y:S01]  /*7010*/  FFMA.FTZ R137, R180, R103.reuse, -R120.reuse ;  /* 0x00000067b4897223 */ /* 0x180fe20000010878 */
[C---:B---3--:R-:W-:Y:S06]  /*7020*/  HMMA.16816.F32.BF16 R44, R96.reuse, R72, R44 ;  /* 0x00000048602c723c */ /* 0x048fec000004182c */
[----:B------:R-:W2:Y:S01]  /*7030*/  MUFU.EX2 R123, R123 ;  /* 0x0000007b007b7308 */ /* 0x000ea20000000800 */
[-CC-:B------:R-:W-:Y:S01]  /*7040*/  FFMA.FTZ R138, R186, R103.reuse, -R120.reuse ;  /* 0x00000067ba8a7223 */ /* 0x180fe20000010878 */
[-CC-:B------:R-:W-:Y:S08]  /*7050*/  FFMA.FTZ R140, R182, R103.reuse, -R120.reuse ;  /* 0x00000067b68c7223 */ /* 0x180ff00000010878 */
[----:B------:R-:W-:Y:S01]  /*7060*/  MUFU.EX2 R125, R125 ;  /* 0x0000007d007d7308 */ /* 0x000fe20000000800 */
[----:B------:R-:W-:Y:S01]  /*7070*/  FFMA.FTZ R120, R184, R103, -R120 ;  /* 0x00000067b8787223 */ /* 0x000fe20000010878 */
[----:B------:R-:W-:Y:S01]  /*7080*/  FFMA.FTZ R119, R100, R183, R119 ;  /* 0x000000b764777223 */ /* 0x000fe20000010077 */
[C---:B------:R-:W-:Y:S01]  /*7090*/  HMMA.16816.F32.BF16 R48, R96.reuse, R74, R48 ;  /* 0x0000004a6030723c */ /* 0x040fe20000041830 */
[----:B------:R-:W3:Y:S06]  /*70a0*/  LDSM.16.MT88.4 R72, [R151+0x8800] ;  /* 0x008800009748783b */ /* 0x000eec0000004200 */
[----:B------:R-:W4:Y:S01]  /*70b0*/  MUFU.EX2 R128, R128 ;  /* 0x0000008000807308 */ /* 0x000f220000000800 */
[----:B------:R-:W-:Y:S01]  /*70c0*/  FFMA.FTZ R117, R0, R181, R117 ;  /* 0x000000b500757223 */ /* 0x000fe20000010075 */
[----:B------:R-:W-:Y:S08]  /*70d0*/  FADD.FTZ R116, R116, R119 ;  /* 0x0000007774747221 */ /* 0x000ff00000010000 */
[----:B------:R-:W-:Y:S01]  /*70e0*/  MUFU.EX2 R126, R126 ;  /* 0x0000007e007e7308 */ /* 0x000fe20000000800 */
[----:B------:R-:W-:Y:S01]  /*70f0*/  FADD.FTZ R117, R113, R117 ;  /* 0x0000007571757221 */ /* 0x000fe20000010000 */
[C---:B------:R-:W-:Y:S08]  /*7100*/  HMMA.16816.F32.BF16 R52, R96.reuse, R68, R52 ;  /* 0x000000446034723c */ /* 0x040ff00000041834 */
[----:B------:R-:W5:Y:S01]  /*7110*/  MUFU.EX2 R127, R127 ;  /* 0x0000007f007f7308 */ /* 0x000f620000000800 */
[----:B-1----:R-:W-:Y:S01]  /*7120*/  F2FP.BF16.F32.PACK_AB R68, R124, R121 ;  /* 0x000000797c44723e */ /* 0x002fe200000010ff */
[----:B------:R-:W-:Y:S01]  /*7130*/  FADD.FTZ R115, R115, R116 ;  /* 0x0000007473737221 */ /* 0x000fe20000010000 */
[----:B--2---:R-:W-:Y:S07]  /*7140*/  F2FP.BF16.F32.PACK_AB R69, R123, R122 ;  /* 0x0000007a7b45723e */ /* 0x004fee00000010ff */
[----:B------:R-:W-:Y:S01]  /*7150*/  MUFU.EX2 R137, R137 ;  /* 0x0000008900897308 */ /* 0x000fe20000000800 */
[----:B------:R-:W-:Y:S01]  /*7160*/  FADD.FTZ R112, R112, R117 ;  /* 0x0000007570707221 */ /* 0x000fe20000010000 */
[C---:B------:R-:W-:Y:S08]  /*7170*/  HMMA.16816.F32.BF16 R56, R96.reuse, R70, R56 ;  /* 0x000000466038723c */ /* 0x040ff00000041838 */
[----:B------:R-:W1:Y:S01]  /*7180*/  MUFU.EX2 R138, R138 ;  /* 0x0000008a008a7308 */ /* 0x000e620000000800 */
[----:B----4-:R-:W-:Y:S01]  /*7190*/  F2FP.BF16.F32.PACK_AB R70, R128, R125 ;  /* 0x0000007d8046723e */ /* 0x010fe200000010ff */
[----:B------:R-:W-:Y:S01]  /*71a0*/  FADD.FTZ R114, R114, R115 ;  /* 0x0000007372727221 */ /* 0x000fe20000010000 */
[----:B------:R-:W-:Y:S07]  /*71b0*/  FADD.FTZ R109, R109, R112 ;  /* 0x000000706d6d7221 */ /* 0x000fee0000010000 */
[----:B------:R-:W-:Y:S01]  /*71c0*/  MUFU.EX2 R142, R142 ;  /* 0x0000008e008e7308 */ /* 0x000fe20000000800 */
[C---:B------:R-:W-:Y:S09]  /*71d0*/  HMMA.16816.F32.BF16 R60, R96.reuse, R76, R60 ;  /* 0x0000004c603c723c */ /* 0x040ff2000004183c */
[----:B------:R-:W2:Y:S01]  /*71e0*/  MUFU.EX2 R139, R139 ;  /* 0x0000008b008b7308 */ /* 0x000ea20000000800 */
[----:B-----5:R-:W-:Y:S01]  /*71f0*/  F2FP.BF16.F32.PACK_AB R71, R127, R126 ;  /* 0x0000007e7f47723e */ /* 0x020fe200000010ff */
[----:B------:R-:W-:Y:S01]  /*7200*/  FADD.FTZ R121, R121, R114 ;  /* 0x0000007279797221 */ /* 0x000fe20000010000 */
[----:B------:R-:W-:Y:S07]  /*7210*/  FADD.FTZ R122, R122, R109 ;  /* 0x0000006d7a7a7221 */ /* 0x000fee0000010000 */
[----:B------:R-:W-:Y:S01]  /*7220*/  MUFU.EX2 R140, R140 ;  /* 0x0000008c008c7308 */ /* 0x000fe20000000800 */
[----:B------:R-:W-:Y:S01]  /*7230*/  MOV R109, R102 ;  /* 0x00000066006d7202 */ /* 0x000fe20000000f00 */
[----:B------:R-:W-:Y:S01]  /*7240*/  HMMA.16816.F32.BF16 R64, R96, R78, R64 ;  /* 0x0000004e6040723c */ /* 0x000fe20000041840 */
[----:B------:R-:W4:Y:S07]  /*7250*/  LDSM.16.MT88.4 R76, [R108+0x8800] ;  /* 0x008800006c4c783b */ /* 0x000f2e0000004200 */
[----:B------:R-:W5:Y:S01]  /*7260*/  MUFU.EX2 R141, R120 ;  /* 0x00000078008d7308 */ /* 0x000f620000000800 */
[----:B-1----:R-:W-:Y:S01]  /*7270*/  F2FP.BF16.F32.PACK_AB R104, R138, R137 ;  /* 0x000000898a68723e */ /* 0x002fe200000010ff */
[----:B------:R-:W-:Y:S01]  /*7280*/  FADD.FTZ R124, R124, R121 ;  /* 0x000000797c7c7221 */ /* 0x000fe20000010000 */
[----:B------:R-:W-:Y:S07]  /*7290*/  FADD.FTZ R123, R123, R122 ;  /* 0x0000007a7b7b7221 */ /* 0x000fee0000010000 */
[----:B------:R-:W-:Y:S01]  /*72a0*/  MUFU.EX2 R143, R143 ;  /* 0x0000008f008f7308 */ /* 0x000fe20000000800 */
[----:B--2---:R-:W-:Y:S01]  /*72b0*/  F2FP.BF16.F32.PACK_AB R105, R139, R142 ;  /* 0x0000008e8b69723e */ /* 0x004fe200000010ff */
[C---:B---3--:R-:W-:Y:S08]  /*72c0*/  HMMA.16816.F32.BF16 R4, R68.reuse, R72, R4 ;  /* 0x000000484404723c */ /* 0x048ff00000041804 */
[----:B------:R-:W1:Y:S01]  /*72d0*/  MUFU.EX2 R118, R118 ;  /* 0x0000007600767308 */ /* 0x000e620000000800 */
[----:B------:R-:W-:Y:S01]  /*72e0*/  FADD.FTZ R125, R125, R124 ;  /* 0x0000007c7d7d7221 */ /* 0x000fe20000010000 */
[----:B------:R-:W-:Y:S01]  /*72f0*/  FADD.FTZ R126, R126, R123 ;  /* 0x0000007b7e7e7221 */ /* 0x000fe20000010000 */
[----:B-----5:R-:W-:Y:S01]  /*7300*/  F2FP.BF16.F32.PACK_AB R106, R141, R140 ;  /* 0x0000008c8d6a723e */ /* 0x020fe200000010ff */
[C---:B------:R-:W-:Y:S01]  /*7310*/  HMMA.16816.F32.BF16 R8, R68.reuse, R74, R8 ;  /* 0x0000004a4408723c */ /* 0x040fe20000041808 */
[----:B------:R-:W2:Y:S02]  /*7320*/  LDSM.16.MT88.4 R72, [R151+0xa800] ;  /* 0x00a800009748783b */ /* 0x000ea40000004200 */
[----:B------:R-:W-:Y:S01]  /*7330*/  FADD.FTZ R128, R128, R125 ;  /* 0x0000007d80807221 */ /* 0x000fe20000010000 */
[----:B------:R-:W-:Y:S01]  /*7340*/  FADD.FTZ R127, R127, R126 ;  /* 0x0000007e7f7f7221 */ /* 0x000fe20000010000 */
[----:B-1----:R-:W-:Y:S03]  /*7350*/  F2FP.BF16.F32.PACK_AB R107, R118, R143 ;  /* 0x0000008f766b723e */ /* 0x002fe600000010ff */
        /* <DEDUP_REMOVED lines=17> */
[----:B------:R-:W-:Y:S07]  /*7470*/  LDSM.16.MT88.4 R84, [R108+0x9000] ;  /* 0x009000006c54783b */ /* 0x000fee0000004200 */
[C---:B--2---:R-:W-:Y:S08]  /*7480*/  HMMA.16816.F32.BF16 R60, R68.reuse, R72, R60 ;  /* 0x00000048443c723c */ /* 0x044ff0000004183c */
[----:B------:R-:W-:Y:S01]  /*7490*/  HMMA.16816.F32.BF16 R64, R68, R74, R64 ;  /* 0x0000004a4440723c */ /* 0x000fe20000041840 */
[----:B------:R-:W2:Y:S02]  /*74a0*/  LDSM.16.MT88.4 R72, [R110+0x9000] ;  /* 0x009000006e48783b */ /* 0x000ea40000004200 */
[----:B------:R-:W-:Y:S02]  /*74b0*/  F2FP.BF16.F32.PACK_AB R68, R130, R129 ;  /* 0x000000818244723e */ /* 0x000fe400000010ff */
[----:B------:R-:W-:Y:S01]  /*74c0*/  F2FP.BF16.F32.PACK_AB R69, R131, R134 ;  /* 0x000000868345723e */ /* 0x000fe200000010ff */
        /* <DEDUP_REMOVED lines=9> */
[----:B------:R-:W3:Y:S02]  /*7560*/  LDSM.16.MT88.4 R76, [R151+0xb000] ;  /* 0x00b00000974c783b */ /* 0x000ee40000004200 */
[----:B------:R-:W-:Y:S04]  /*7570*/  FADD.FTZ R142, R139, R142 ;  /* 0x0000008e8b8e7221 */ /* 0x000fe80000010000 */
[----:B------:R-:W-:Y:S01]  /*7580*/  FADD.FTZ R143, R143, R142 ;  /* 0x0000008e8f8f7221 */ /* 0x000fe20000010000 */
[C---:B-1----:R-:W-:Y:S03]  /*7590*/  HMMA.16816.F32.BF16 R12, R68.reuse, R80, R12 ;  /* 0x00000050440c723c */ /* 0x042fe6000004180c */
[----:B------:R-:W-:Y:S05]  /*75a0*/  FADD.FTZ R181, R118, R143 ;  /* 0x0000008f76b57221 */ /* 0x000fea0000010000 */
[C---:B------:R-:W-:Y:S01]  /*75b0*/  HMMA.16816.F32.BF16 R16, R68.reuse, R82, R16 ;  /* 0x000000524410723c */ /* 0x040fe20000041810 */
[----:B------:R-:W1:Y:S07]  /*75c0*/  LDSM.16.MT88.4 R80, [R111+0xb000] ;  /* 0x00b000006f50783b */ /* 0x000e6e0000004200 */
[C---:B--2---:R-:W-:Y:S08]  /*75d0*/  HMMA.16816.F32.BF16 R20, R68.reuse, R72, R20 ;  /* 0x000000484414723c */ /* 0x044ff00000041814 */
[C---:B------:R-:W-:Y:S01]  /*75e0*/  HMMA.16816.F32.BF16 R24, R68.reuse, R74, R24 ;  /* 0x0000004a4418723c */ /* 0x040fe20000041818 */
[----:B------:R-:W2:Y:S07]  /*75f0*/  LDSM.16.MT88.4 R72, [R110+0xb000] ;  /* 0x00b000006e48783b */ /* 0x000eae0000004200 */
[C---:B------:R-:W-:Y:S08]  /*7600*/  HMMA.16816.F32.BF16 R28, R68.reuse, R84, R28 ;  /* 0x00000054441c723c */ /* 0x040ff0000004181c */
[C---:B------:R-:W-:Y:S01]  /*7610*/  HMMA.16816.F32.BF16 R32, R68.reuse, R86, R32 ;  /* 0x000000564420723c */ /* 0x040fe20000041820 */
[----:B------:R-:W4:Y:S07]  /*7620*/  LDSM.16.MT88.4 R84, [R108+0xb000] ;  /* 0x00b000006c54783b */ /* 0x000f2e0000004200 */
[C---:B---3--:R-:W-:Y:S08]  /*7630*/  HMMA.16816.F32.BF16 R36, R68.reuse, R76, R36 ;  /* 0x0000004c4424723c */ /* 0x048ff00000041824 */
[C---:B------:R-:W-:Y:S01]  /*7640*/  HMMA.16816.F32.BF16 R40, R68.reuse, R78, R40 ;  /* 0x0000004e4428723c */ /* 0x040fe20000041828 */
[----:B------:R-:W-:Y:S07]  /*7650*/  LDSM.16.MT88.4 R76, [R110+0x9800] ;  /* 0x009800006e4c783b */ /* 0x000fee0000004200 */
[C---:B-1----:R-:W-:Y:S08]  /*7660*/  HMMA.16816.F32.BF16 R44, R68.reuse, R80, R44 ;  /* 0x00000050442c723c */ /* 0x042ff0000004182c */
[C---:B------:R-:W-:Y:S08]  /*7670*/  HMMA.16816.F32.BF16 R48, R68.reuse, R82, R48 ;  /* 0x000000524430723c */ /* 0x040ff00000041830 */
[C---:B--2---:R-:W-:Y:S08]  /*7680*/  HMMA.16816.F32.BF16 R52, R68.reuse, R72, R52 ;  /* 0x000000484434723c */ /* 0x044ff00000041834 */
[C---:B------:R-:W-:Y:S01]  /*7690*/  HMMA.16816.F32.BF16 R56, R68.reuse, R74, R56 ;  /* 0x0000004a4438723c */ /* 0x040fe20000041838 */
[----:B------:R-:W1:Y:S07]  /*76a0*/  LDSM.16.MT88.4 R72, [R111+0x9800] ;  /* 0x009800006f48783b */ /* 0x000e6e0000004200 */
[C---:B----4-:R-:W-:Y:S08]  /*76b0*/  HMMA.16816.F32.BF16 R60, R68.reuse, R84, R60 ;  /* 0x00000054443c723c */ /* 0x050ff0000004183c */
[----:B------:R-:W-:Y:S01]  /*76c0*/  HMMA.16816.F32.BF16 R64, R68, R86, R64 ;  /* 0x000000564440723c */ /* 0x000fe20000041840 */
[----:B------:R-:W2:Y:S07]  /*76d0*/  LDSM.16.MT88.4 R68, [R108+0x9800] ;  /* 0x009800006c44783b */ /* 0x000eae0000004200 */
[C---:B------:R-:W-:Y:S01]  /*76e0*/  HMMA.16816.F32.BF16 R96, R104.reuse, R92, R4 ;  /* 0x0000005c6860723c */ /* 0x040fe20000041804 */
[----:B------:R-:W3:Y:S07]  /*76f0*/  LDSM.16.MT88.4 R4, [R151+0xb800] ;  /* 0x00b800009704783b */ /* 0x000eee0000004200 */
[C---:B------:R-:W-:Y:S01]  /*7700*/  HMMA.16816.F32.BF16 R92, R104.reuse, R94, R8 ;  /* 0x0000005e685c723c */ /* 0x040fe20000041808 */
[----:B------:R-:W4:Y:S07]  /*7710*/  LDSM.16.MT88.4 R8, [R111+0xb800] ;  /* 0x00b800006f08783b */ /* 0x000f2e0000004200 */
[C---:B-1----:R-:W-:Y:S01]  /*7720*/  HMMA.16816.F32.BF16 R88, R104.reuse, R72, R12 ;  /* 0x000000486858723c */ /* 0x042fe2000004180c */
[----:B------:R-:W1:Y:S07]  /*7730*/  LDSM.16.MT88.4 R12, [R110+0xb800] ;  /* 0x00b800006e0c783b */ /* 0x000e6e0000004200 */
[C---:B------:R-:W-:Y:S08]  /*7740*/  HMMA.16816.F32.BF16 R84, R104.reuse, R74, R16 ;  /* 0x0000004a6854723c */ /* 0x040ff00000041810 */
[C---:B------:R-:W-:Y:S08]  /*7750*/  HMMA.16816.F32.BF16 R80, R104.reuse, R76, R20 ;  /* 0x0000004c6850723c */ /* 0x040ff00000041814 */
[C---:B------:R-:W-:Y:S08]  /*7760*/  HMMA.16816.F32.BF16 R76, R104.reuse, R78, R24 ;  /* 0x0000004e684c723c */ /* 0x040ff00000041818 */
[C---:B--2---:R-:W-:Y:S08]  /*7770*/  HMMA.16816.F32.BF16 R72, R104.reuse, R68, R28 ;  /* 0x000000446848723c */ /* 0x044ff0000004181c */
[C---:B------:R-:W-:Y:S08]  /*7780*/  HMMA.16816.F32.BF16 R68, R104.reuse, R70, R32 ;  /* 0x000000466844723c */ /* 0x040ff00000041820 */
[C---:B---3--:R-:W-:Y:S08]  /*7790*/  HMMA.16816.F32.BF16 R36, R104.reuse, R4, R36 ;  /* 0x000000046824723c */ /* 0x048ff00000041824 */
[C---:B------:R-:W-:Y:S01]  /*77a0*/  HMMA.16816.F32.BF16 R40, R104.reuse, R6, R40 ;  /* 0x000000066828723c */ /* 0x040fe20000041828 */
[----:B------:R-:W2:Y:S07]  /*77b0*/  LDSM.16.MT88.4 R4, [R108+0xb800] ;  /* 0x00b800006c04783b */ /* 0x000eae0000004200 */
[C---:B----4-:R-:W-:Y:S03]  /*77c0*/  HMMA.16816.F32.BF16 R44, R104.reuse, R8, R44 ;  /* 0x00000008682c723c */ /* 0x050fe6000004182c */
[----:B------:R-:W-:Y:S04]  /*77d0*/  FADD.FTZ R9, R129, R128 ;  /* 0x0000008081097221 */ /* 0x000fe80000010000 */
[----:B------:R-:W-:Y:S01]  /*77e0*/  FADD.FTZ R9, R130, R9 ;  /* 0x0000000982097221 */ /* 0x000fe20000010000 */
[C---:B------:R-:W-:Y:S03]  /*77f0*/  HMMA.16816.F32.BF16 R48, R104.reuse, R10, R48 ;  /* 0x0000000a6830723c */ /* 0x040fe60000041830 */
[----:B------:R-:W-:Y:S04]  /*7800*/  FADD.FTZ R0, R132, R9 ;  /* 0x0000000984007221 */ /* 0x000fe80000010000 */
[----:B------:R-:W-:Y:S01]  /*7810*/  FADD.FTZ R0, R133, R0 ;  /* 0x0000000085007221 */ /* 0x000fe20000010000 */
        /* <DEDUP_REMOVED lines=11> */
.L_x_8801:
        /* <DEDUP_REMOVED lines=10> */
.L_x_8816:
        /* <DEDUP_REMOVED lines=124> */
[----:B------:R-:W4:Y:S04]  /*8130*/  LD.E.64 R16, desc[UR4][R2.64+0xb0] ;  /* 0x0000b00402107980 */ /* 0x000f28000c101b00 */
[----:B--2---:R-:W2:Y:S04]  /*8140*/  LD.E R8, desc[UR4][R2.64+0x60] ;  /* 0x0000600402087980 */ /* 0x004ea8000c101900 */
[----:B------:R-:W2:Y:S04]  /*8150*/  LD.E R71, desc[UR4][R2.64+0xcc] ;  /* 0x0000cc0402477980 */ /* 0x000ea8000c101900 */
[----:B------:R-:W2:Y:S01]  /*8160*/  LD.E.64 R68, desc[UR4][R2.64+0x78] ;  /* 0x0000780402447980 */ /* 0x000ea2000c101b00 */
[----:B------:R-:W1:Y:S03]  /*8170*/  @P1 MUFU.LG2 R5, R5 ;  /* 0x0000000500051308 */ /* 0x000e660000000c00 */
[----:B------:R1:W5:Y:S01]  /*8180*/  LD.E.64 R72, desc[UR4][R2.64+0xa8] ;  /* 0x0000a80402487980 */ /* 0x000362000c101b00 */
[----:B---3--:R-:W-:Y:S01]  /*8190*/  SHF.L.U32 R10, R169, 0x2, RZ ;  /* 0x00000002a90a7819 */ /* 0x008fe200000006ff */
[----:B------:R-:W-:Y:S01]  /*81a0*/  BSSY.RECONVERGENT B0, `(.L_x_8810) ;  /* 0x0000042000007945 */ /* 0x000fe20003800200 */
[----:B------:R-:W-:-:S02]  /*81b0*/  SHF.R.U32.HI R70, RZ, 0x1, R169 ;  /* 0x00000001ff467819 */ /* 0x000fc400000116a9 */
[----:B----4-:R-:W3:Y:S01]  /*81c0*/  @P0 MUFU.LG2 R62, R4 ;  /* 0x00000004003e0308 */ /* 0x010ee20000000c00 */
[----:B------:R-:W-:Y:S02]  /*81d0*/  LOP3.LUT R6, R6, 0x10, RZ, 0xc0, !PT ;  /* 0x0000001006067812 */ /* 0x000fe400078ec0ff */
[----:B-1----:R-:W-:Y:S02]  /*81e0*/  LOP3.LUT R9, R10, 0x1f8, RZ, 0xc0, !PT ;  /* 0x000001f80a097812 */ /* 0x002fe400078ec0ff */
[----:B------:R-:W-:Y:S02]  /*81f0*/  IADD3 R7, PT, PT, R161, 0x10, RZ ;  /* 0x00000010a1077810 */ /* 0x000fe40007ffe0ff */
[----:B------:R-:W-:Y:S02]  /*8200*/  LOP3.LUT R9, R9, 0x38, R70, 0x78, !PT ;  /* 0x0000003809097812 */ /* 0x000fe400078e7846 */
[----:B------:R-:W-:Y:S01]  /*8210*/  LOP3.LUT R13, R162, 0x1f80, RZ, 0xc0, !PT ;  /* 0x00001f80a20d7812 */ /* 0x000fe200078ec0ff */
[----:B------:R-:W-:Y:S01]  /*8220*/  @P1 FMUL.FTZ R61, R5, 0.69314718246459960938 ;  /* 0x3f317218053d1820 */ /* 0x000fe20000410000 */
[----:B------:R-:W-:-:S02]  /*8230*/  LEA R6, R9, R6, 0x2 ;  /* 0x0000000609067211 */ /* 0x000fc400078e10ff */
[----:B------:R-:W-:Y:S02]  /*8240*/  ISETP.GE.AND P4, PT, R7, R160, PT ;  /* 0x000000a00700720c */ /* 0x000fe40003f86270 */
[----:B------:R-:W-:Y:S02]  /*8250*/  IADD3 R11, PT, PT, R161, 0x8, RZ ;  /* 0x00000008a10b7810 */ /* 0x000fe40007ffe0ff */
[----:B------:R-:W-:Y:S01]  /*8260*/  LOP3.LUT R60, R13, 0x3c, R10, 0xf8, !PT ;  /* 0x0000003c0d3c7812 */ /* 0x000fe200078ef80a */
        /* <DEDUP_REMOVED lines=15> */
[----:B------:R-:W-:Y:S02]  /*8360*/  ISETP.GE.AND P1, PT, R161, R160, PT ;  /* 0x000000a0a100720c */ /* 0x000fe40003f26270 */
        /* <DEDUP_REMOVED lines=18> */
[----:B------:R-:W-:Y:S02]  /*8490*/  IMAD R71, R172, R71, RZ ;  /* 0x00000047ac477224 */ /* 0x000fe400078e02ff */
[----:B------:R2:W1:Y:S03]  /*84a0*/  LDS.128 R8, [R157+0x6800] ;  /* 0x006800009d087984 */ /* 0x0004660000000c00 */
[----:B------:R-:W-:Y:S02]  /*84b0*/  IADD3 R75, P0, PT, R60, R71, RZ ;  /* 0x000000473c4b7210 */ /* 0x000fe40007f1e0ff */
[----:B------:R2:W1:Y:S02]  /*84c0*/  LDS.128 R60, [R157+0x7800] ;  /* 0x007800009d3c7984 */ /* 0x0004640000000c00 */
[----:B------:R-:W-:-:S02]  /*84d0*/  LEA.HI.X.SX32 R71, R71, RZ, 0x1, P0 ;  /* 0x000000ff47477211 */ /* 0x000fc400000f0eff */
[----:B------:R-:W-:-:S04]  /*84e0*/  LEA R68, P0, R75, R68, 0x2 ;  /* 0x000000444b447211 */ /* 0x000fc800078010ff */
[----:B------:R-:W-:Y:S02]  /*84f0*/  LEA.HI.X R69, R75, R69, R71, 0x2, P0 ;  /* 0x000000454b457211 */ /* 0x000fe400000f1447 */
[C---:B------:R-:W-:Y:S02]  /*8500*/  IADD3 R75, PT, PT, R161.reuse, 0x28, RZ ;  /* 0x00000028a14b7810 */ /* 0x040fe40007ffe0ff */
[----:B------:R-:W-:Y:S01]  /*8510*/  IADD3 R71, PT, PT, R161, 0x30, RZ ;  /* 0x00000030a1477810 */ /* 0x000fe20007ffe0ff */
[----:B---34-:R-:W-:Y:S06]  /*8520*/  @P6 BRA `(.L_x_8811) ;  /* 0x0000000000246947 */ /* 0x018fec0003800000 */
        /* <DEDUP_REMOVED lines=9> */
.L_x_8811:
[----:B------:R-:W-:Y:S05]  /*85c0*/  BSYNC.RECONVERGENT B0 ;  /* 0x0000000000007941 */ /* 0x000fea0003800200 */
.L_x_8810:
        /* <DEDUP_REMOVED lines=19> */
[----:B--23--:R-:W-:Y:S05]  /*8700*/  @P1 RET.REL.NODEC R168 `(_ZN5flash24flash_fwd_splitkv_kernelI23Flash_fwd_kernel_traitsILi128ELi64ELi64ELi4ELb0ELb0EN7cutlass10bfloat16_tE19Flash_kernel_traitsILi128ELi64ELi64ELi4ES3_EELb0ELb0ELb0ELb0ELb1ELb1ELb1ELb0EEEvNS_16Flash_fwd_paramsE) ;  /* 0xffffff78a83c1950 */ /* 0x00cfea0003c3ffff */
[----:B------:R-:W-:Y:S01]  /*8710*/  MOV R169, 0x0 ;  /* 0x0000000000a97802 */ /* 0x000fe20000000f00 */
[----:B------:R-:W-:Y:S04]  /*8720*/  ST.E.128 desc[UR4][R68.64+0x7000], R64 ;  /* 0x0070004044007985 */ /* 0x000fe8000c101d04 */
[----:B------:R1:W-:Y:S02]  /*8730*/  ST.E.128 desc[UR4][R68.64+0x7100], R60 ;  /* 0x0071003c44007985 */ /* 0x0003e4000c101d04 */
[----:B-1----:R-:W-:Y:S05]  /*8740*/  RET.REL.NODEC R168 `(_ZN5flash24flash_fwd_splitkv_kernelI23Flash_fwd_kernel_traitsILi128ELi64ELi64ELi4ELb0ELb0EN7cutlass10bfloat16_tE19Flash_kernel_traitsILi128ELi64ELi64ELi4ES3_EELb0ELb0ELb0ELb0ELb1ELb1ELb1ELb0EEEvNS_16Flash_fwd_paramsE) ;  /* 0xffffff78a82c7950 */ /* 0x002fea0003c3ffff */
.L_x_8809:
[----:B------:R-:W-:Y:S01]  /*8750*/  MOV R7, 0x2 ;  /* 0x0000000200077802 */ /* 0x000fe20000000f00 */
[----:B------:R-:W-:Y:S01]  /*8760*/  IMAD.MOV.U32 R6, RZ, RZ, -0x1 ;  /* 0xffffffffff067424 */ /* 0x000fe200078e00ff */
[----:B------:R-:W-:-:S07]  /*8770*/  MOV R4, 0x1f ;  /* 0x0000001f00047802 */ /* 0x000fce0000000f00 */
[----:B-1---5:R-:W-:Y:S05]  /*8780*/  WARPSYNC.COLLECTIVE R6, `(.L_x_8812) ;  /* 0x0000000006087348 */ /* 0x022fea0003c00000 */
[----:B------:R2:W3:Y:S02]  /*8790*/  SHFL.BFLY P0, R9, R183, R7, R4 ;  /* 0x0c000007b7097389 */ /* 0x0004e40000000004 */
[----:B-123-5:R-:W-:Y:S05]  /*87a0*/  ENDCOLLECTIVE ;  /* 0x000000000000791b */ /* 0x02efea0003800000 */
.L_x_8812:
[----:B------:R-:W-:Y:S02]  /*87b0*/  MOV R10, R9 ;  /* 0x00000009000a7202 */ /* 0x000fe40000000f00 */
[----:B------:R-:W-:-:S03]  /*87c0*/  MOV R7, 0x1 ;  /* 0x0000000100077802 */ /* 0x000fc60000000f00 */
[----:B------:R-:W-:-:S04]  /*87d0*/  FADD.FTZ R10, R10, R183 ;  /* 0x000000b70a0a7221 */ /* 0x000fc80000010000 */
[----:B------:R-:W-:-:S07]  /*87e0*/  IMAD.MOV.U32 R183, RZ, RZ, R10 ;  /* 0x000000ffffb77224 */ /* 0x000fce00078e000a */
[----:B------:R-:W-:Y:S05]  /*87f0*/  WARPSYNC.COLLECTIVE R6, `(.L_x_8813) ;  /* 0x0000000006087348 */ /* 0x000fea0003c00000 */
[----:B------:R1:W2:Y:S02]  /*8800*/  SHFL.BFLY P0, R9, R183, R7, R4 ;  /* 0x0c000007b7097389 */ /* 0x0002a40000000004 */
[----:B-12---:R-:W-:Y:S05]  /*8810*/  ENDCOLLECTIVE ;  /* 0x000000000000791b */ /* 0x006fea0003800000 */
.L_x_8813:
[----:B------:R-:W-:Y:S01]  /*8820*/  MOV R183, R181 ;  /* 0x000000b500b77202 */ /* 0x000fe20000000f00 */
[----:B------:R-:W-:Y:S01]  /*8830*/  IMAD.MOV.U32 R5, RZ, RZ, R9 ;  /* 0x000000ffff057224 */ /* 0x000fe200078e0009 */
[----:B------:R-:W-:-:S03]  /*8840*/  MOV R7, 0x2 ;  /* 0x0000000200077802 */ /* 0x000fc60000000f00 */
[----:B------:R-:W-:-:S07]  /*8850*/  FADD.FTZ R5, R10, R5 ;  /* 0x000000050a057221 */ /* 0x000fce0000010000 */
[----:B------:R-:W-:Y:S05]  /*8860*/  WARPSYNC.COLLECTIVE R6, `(.L_x_8814) ;  /* 0x0000000006087348 */ /* 0x000fea0003c00000 */
[----:B------:R1:W2:Y:S02]  /*8870*/  SHFL.BFLY P0, R9, R183, R7, R4 ;  /* 0x0c000007b7097389 */ /* 0x0002a40000000004 */
[----:B-12---:R-:W-:Y:S05]  /*8880*/  ENDCOLLECTIVE ;  /* 0x000000000000791b */ /* 0x006fea0003800000 */
.L_x_8814:
[----:B------:R-:W-:Y:S01]  /*8890*/  FADD.FTZ R8, R9, R181 ;  /* 0x000000b509087221 */ /* 0x000fe20000010000 */
[----:B------:R-:W-:-:S03]  /*88a0*/  MOV R7, 0x1 ;  /* 0x0000000100077802 */ /* 0x000fc60000000f00 */
[----:B------:R-:W-:-:S07]  /*88b0*/  IMAD.MOV.U32 R183, RZ, RZ, R8 ;  /* 0x000000ffffb77224 */ /* 0x000fce00078e0008 */
[----:B------:R-:W-:Y:S05]  /*88c0*/  WARPSYNC.COLLECTIVE R6, `(.L_x_8815) ;  /* 0x0000000006087348 */ /* 0x000fea0003c00000 */
[----:B------:R1:W2:Y:S02]  /*88d0*/  SHFL.BFLY P0, R9, R183, R7, R4 ;  /* 0x0c000007b7097389 */ /* 0x0002a40000000004 */
[----:B-12---:R-:W-:Y:S05]  /*88e0*/  ENDCOLLECTIVE ;  /* 0x000000000000791b */ /* 0x006fea0003800000 */
.L_x_8815:
[----:B------:R-:W-:Y:S01]  /*88f0*/  MOV R11, R9 ;  /* 0x00000009000b7202 */ /* 0x000fe20000000f00 */
[----:B------:R-:W-:Y:S06]  /*8900*/  BRA `(.L_x_8816) ;  /* 0xfffffff000187947 */ /* 0x000fec000383ffff */
.L_x_8817:
        /* <DEDUP_REMOVED lines=15> */
.L_x_14931:


//--------------------- .text._ZN5flash24flash_fwd_splitkv_kernelI23Flash_fwd_kernel_traitsILi128ELi64ELi64ELi4ELb0ELb0EN7cutlass10bfloat16_tE19Flash_kernel_traitsILi128ELi64ELi64ELi4ES3_EELb0ELb0ELb0ELb0ELb0ELb0ELb0ELb0EEEvNS_16Flash_fwd_paramsE --------------------------
	.section	.text._ZN5flash24flash_fwd_splitkv_kernelI23Flash_fwd_kernel_traitsILi128ELi64ELi64ELi4ELb0ELb0EN7cutlass10bfloat16_tE19Flash_kernel_traitsILi128ELi64ELi64ELi4ES3_EELb0ELb0ELb0ELb0ELb0ELb0ELb0ELb0EEEvNS_16Flash_fwd_paramsE,"ax",@progbits
	.align	128
        .global         _ZN5flash24flash_fwd_splitkv_kernelI23Flash_fwd_kernel_traitsILi128ELi64ELi64ELi4ELb0ELb0EN7cutlass10bfloat16_tE19Flash_kernel_traitsILi128ELi64ELi64ELi4ES3_EELb0ELb0ELb0ELb0ELb0ELb0ELb0ELb0EEEvNS_16Flash_fwd_paramsE
        .type           _ZN5flash24flash_fwd_splitkv_kernelI23Flash_fwd_kernel_traitsILi128ELi64ELi64ELi4ELb0ELb0EN7cutlass10bfloat16_tE19Flash_kernel_traitsILi128ELi64ELi64ELi4ES3_EELb0ELb0ELb0ELb0ELb0ELb0ELb0ELb0EEEvNS_16Flash_fwd_paramsE,@function
        .size           _ZN5flash24flash_fwd_splitkv_kernelI23Flash_fwd_kernel_traitsILi128ELi64ELi64ELi4ELb0ELb0EN7cutlass10bfloat16_tE19Flash_kernel_traitsILi128ELi64ELi64ELi4ES3_EELb0ELb0ELb0ELb0ELb0ELb0ELb0ELb0EEEvNS_16Flash_fwd_paramsE,(.L_x_14932 - _ZN5flash24flash_fwd_splitkv_kernelI23Flash_fwd_kernel_traitsILi128ELi64ELi64ELi4ELb0ELb0EN7cutlass10bfloat16_tE19Flash_kernel_traitsILi128ELi64ELi64ELi4ES3_EELb0ELb0ELb0ELb0ELb0ELb0ELb0ELb0EEEvNS_16Flash_fwd_paramsE)
        .other          _ZN5flash24flash_fwd_splitkv_kernelI23Flash_fwd_kernel_traitsILi128ELi64ELi64ELi4ELb0ELb0EN7cutlass10bfloat16_tE19Flash_kernel_traitsILi128ELi64ELi64ELi4ES3_EELb0ELb0ELb0ELb0ELb0ELb0ELb0ELb0EEEvNS_16Flash_fwd_paramsE,@"STO_CUDA_ENTRY STV_DEFAULT"
_ZN5flash24flash_fwd_splitkv_kernelI23Flash_fwd_kernel_traitsILi128ELi64ELi64ELi4ELb0ELb0EN7cutlass10bfloat16_tE19Flash_kernel_traitsILi128ELi64ELi64ELi4ES3_EELb0ELb0ELb0ELb0ELb0ELb0ELb0ELb0EEEvNS_16Flash_fwd_paramsE:
.text._ZN5flash24flash_fwd_splitkv_kernelI23Flash_fwd_kernel_traitsILi128ELi64ELi64ELi4ELb0ELb0EN7cutlass10bfloat16_tE19Flash_kernel_traitsILi128ELi64ELi64ELi4ES3_EELb0ELb0ELb0ELb0ELb0ELb0ELb0ELb0EEEvNS_16Flash_fwd_paramsE:
[----:B------:R-:W-:Y:S01]  /*0000*/  LDC R1, c[0x0][0x37c] ;  /* 0x0000df00ff017b82 */ /* 0x000fe20000000800 */
[----:B------:R-:W1:Y:S07]  /*0010*/  S2R R35, SR_CTAID.X ;  /* 0x0000000000237919 */ /* 0x000e6e0000002500 */
[----:B------:R-:W2:Y:S01]  /*0020*/  LDC.64 R2, c[0x0][0x348] ;  /* 0x0000d200ff027b82 */ /* 0x000ea20000000a00 */
[----:B------:R-:W-:Y:S01]  /*0030*/  BSSY.RECONVERGENT B2, `(.L_x_8818) ;  /* 0x0000005000027945 */ /* 0x000fe20003800200 */
[----:B------:R-:W-:Y:S01]  /*0040*/  MOV R166, 0x80 ;  /* 0x0000008000a67802 */ /* 0x000fe20000000f00 */
[----:B------:R-:W3:Y:S01]  /*0050*/  S2R R168, SR_CTAID.Y ;  /* 0x0000000000a87919 */ /* 0x000ee20000002600 */
[----:B------:R-:W4:Y:S05]  /*0060*/  S2R R167, SR_CTAID.Z ;  /* 0x0000000000a77919 */ /* 0x000f2a0000002700 */
[----:B-1234-:R-:W-:Y:S05]  /*0070*/  CALL.REL.NOINC `($_ZN5flash24flash_fwd_splitkv_kernelI23Flash_fwd_kernel_traitsILi128ELi64ELi64ELi4ELb0ELb0EN7cutlass10bfloat16_tE19Flash_kernel_traitsILi128ELi64ELi64ELi4ES3_EELb0ELb0ELb0ELb0ELb0ELb0ELb0ELb0EEEvNS_16Flash_fwd_paramsE$_ZN5flash30compute_attn_1rowblock_splitkvI23Flash_fwd_kernel_traitsILi128ELi64ELi64ELi4ELb0ELb0EN7cutlass10bfloat16_tE19Flash_kernel_traitsILi128ELi64ELi64ELi4ES3_EELb0ELb0ELb0ELb0ELb0ELb0ELb0ELb0ENS_16Flash_fwd_paramsEEEvRKT8_iiiii) ;  /* 0x0000000000087944 */ /* 0x01efea0003c00000 */
[----:B------:R-:W-:Y:S05]  /*0080*/  BSYNC.RECONVERGENT B2 ;  /* 0x0000000000027941 */ /* 0x000fea0003800200 */
.L_x_8818:
[----:B------:R-:W-:Y:S05]  /*0090*/  EXIT ;  /* 0x000000000000794d */ /* 0x000fea0003800000 */
        .type           $_ZN5flash24flash_fwd_splitkv_kernelI23Flash_fwd_kernel_traitsILi128ELi64ELi64ELi4ELb0ELb0EN7cutlass10bfloat16_tE19Flash_kernel_traitsILi128ELi64ELi64ELi4ES3_EELb0ELb0ELb0ELb0ELb0ELb0ELb0ELb0EEEvNS_16Flash_fwd_paramsE$_ZN5flash30compute_attn_1rowblock_splitkvI23Flash_fwd_kernel_traitsILi128ELi64ELi64ELi4ELb0ELb0EN7cutlass10bfloat16_tE19Flash_kernel_traitsILi128ELi64ELi64ELi4ES3_EELb0ELb0ELb0ELb0ELb0ELb0ELb0ELb0ENS_16Flash_fwd_paramsEEEvRKT8_iiiii,@function
        .size           $_ZN5flash24flash_fwd_splitkv_kernelI23Flash_fwd_kernel_traitsILi128ELi64ELi64ELi4ELb0ELb0EN7cutlass10bfloat16_tE19Flash_kernel_traitsILi128ELi64ELi64ELi4ES3_EELb0ELb0ELb0ELb0ELb0ELb0ELb0ELb0EEEvNS_16Flash_fwd_paramsE$_ZN5flash30compute_attn_1rowblock_splitkvI23Flash_fwd_kernel_traitsILi128ELi64ELi64ELi4ELb0ELb0EN7cutlass10bfloat16_tE19Flash_kernel_traitsILi128ELi64ELi64ELi4ES3_EELb0ELb0ELb0ELb0ELb0ELb0ELb0ELb0ENS_16Flash_fwd_paramsEEEvRKT8_iiiii,(.L_x_14932 - $_ZN5flash24flash_fwd_splitkv_kernelI23Flash_fwd_kernel_traitsILi128ELi64ELi64ELi4ELb0ELb0EN7cutlass10bfloat16_tE19Flash_kernel_traitsILi128ELi64ELi64ELi4ES3_EELb0ELb0ELb0ELb0ELb0ELb0ELb0ELb0EEEvNS_16Flash_fwd_paramsE$_ZN5flash30compute_attn_1rowblock_splitkvI23Flash_fwd_kernel_traitsILi128ELi64ELi64ELi4ELb0ELb0EN7cutlass10bfloat16_tE19Flash_kernel_traitsILi128ELi64ELi64ELi4ES3_EELb0ELb0ELb0ELb0ELb0ELb0ELb0ELb0ENS_16Flash_fwd_paramsEEEvRKT8_iiiii)
$_ZN5flash24flash_fwd_splitkv_kernelI23Flash_fwd_kernel_traitsILi128ELi64ELi64ELi4ELb0ELb0EN7cutlass10bfloat16_tE19Flash_kernel_traitsILi128ELi64ELi64ELi4ES3_EELb0ELb0ELb0ELb0ELb0ELb0ELb0ELb0EEEvNS_16Flash_fwd_paramsE$_ZN5flash30compute_attn_1rowblock_splitkvI23Flash_fwd_kernel_traitsILi128ELi64ELi64ELi4ELb0ELb0EN7cutlass10bfloat16_tE19Flash_kernel_traitsILi128ELi64ELi64ELi4ES3_EELb0ELb0ELb0ELb0ELb0ELb0ELb0ELb0ENS_16Flash_fwd_paramsEEEvRKT8_iiiii:
        /* <DEDUP_REMOVED lines=39> */
.L_x_8820:
[----:B------:R-:W-:Y:S05]  /*0310*/  BSYNC.RECONVERGENT B0 ;  /* 0x0000000000007941 */ /* 0x000fea0003800200 */
.L_x_8819:
[----:B------:R-:W-:Y:S04]  /*0320*/  BSSY.RECONVERGENT B0, `(.L_x_8821) ;  /* 0x0000007000007945 */ /* 0x000fe80003800200 */
[----:B------:R-:W-:Y:S05]  /*0330*/  @!P3 BRA `(.L_x_8822) ;  /* 0x000000000014b947 */ /* 0x000fea0003800000 */
[----:B------:R-:W4:Y:S02]  /*0340*/  LD.E.U8 R5, desc[UR4][R2.64+0x1b2] ;  /* 0x0001b20402057980 */ /* 0x000f24000c101100 */
[----:B----4-:R-:W-:-:S13]  /*0350*/  ISETP.NE.AND P1, PT, R5, RZ, PT ;  /* 0x000000ff0500720c */ /* 0x010fda0003f25270 */
[----:B------:R-:W4:Y:S02]  /*0360*/  @P1 LD.E R5, desc[UR4][R18.64+0x4] ;  /* 0x0000040412051980 */ /* 0x000f24000c101900 */
[----:B----45:R-:W-:-:S06]  /*0370*/  @P1 IADD3 R10, PT, PT, R5, -R16, RZ ;  /* 0x80000010050a1210 */ /* 0x030fcc0007ffe0ff */
[----:B------:R4:W5:Y:S02]  /*0380*/  @!P1 LD.E R10, desc[UR4][R18.64] ;  /* 0x00000004120a9980 */ /* 0x000964000c101900 */
.L_x_8822:
[----:B------:R-:W-:Y:S05]  /*0390*/  BSYNC.RECONVERGENT B0 ;  /* 0x0000000000007941 */ /* 0x000fea0003800200 */
.L_x_8821:
        /* <DEDUP_REMOVED lines=8> */
.L_x_8824:
[----:B------:R-:W5:Y:S01]  /*0420*/  LD.E.64 R12, desc[UR4][R2.64+0x108] ;  /* 0x00010804020c7980 */ /* 0x000f62000c101b00 */
[----:B------:R-:W-:Y:S01]  /*0430*/  BSSY.RECONVERGENT B0, `(.L_x_8826) ;  /* 0x0000006000007945 */ /* 0x000fe20003800200 */
[----:B------:R-:W-:Y:S01]  /*0440*/  IMAD.MOV.U32 R5, RZ, RZ, RZ ;  /* 0x000000ffff057224 */ /* 0x000fe200078e00ff */
[----:B-----5:R-:W-:-:S04]  /*0450*/  ISETP.NE.U32.AND P0, PT, R12, RZ, PT ;  /* 0x000000ff0c00720c */ /* 0x020fc80003f05070 */
[----:B------:R-:W-:-:S13]  /*0460*/  ISETP.NE.AND.EX P0, PT, R13, RZ, PT, P0 ;  /* 0x000000ff0d00720c */ /* 0x000fda0003f05300 */
[----:B------:R-:W-:Y:S05]  /*0470*/  @!P0 BRA `(.L_x_8827) ;  /* 0x0000000000048947 */ /* 0x000fea0003800000 */
[----:B------:R1:W5:Y:S02]  /*0480*/  LD.E R5, desc[UR4][R2.64+0xbc] ;  /* 0x0000bc0402057980 */ /* 0x000364000c101900 */
.L_x_8827:
[----:B------:R-:W-:Y:S05]  /*0490*/  BSYNC.RECONVERGENT B0 ;  /* 0x0000000000007941 */ /* 0x000fea0003800200 */
.L_x_8826:
[----:B-----5:R-:W-:Y:S02]  /*04a0*/  IADD3 R10, PT, PT, R5, R10, -R15 ;  /* 0x0000000a050a7210 */ /* 0x020fe40007ffe80f */
.L_x_8825:
[----:B------:R-:W-:Y:S05]  /*04b0*/  BSYNC.RECONVERGENT B1 ;  /* 0x0000000000017941 */ /* 0x000fea0003800200 */
.L_x_8823:
[----:B------:R-:W-:Y:S01]  /*04c0*/  IMAD.SHL.U32 R172, R35, 0x40, RZ ;  /* 0x0000004023ac7824 */ /* 0x000fe200078e00ff */
[----:B------:R-:W-:Y:S01]  /*04d0*/  MOV R12, R166 ;  /* 0x000000a6000c7202 */ /* 0x000fe20000000f00 */
[----:B------:R-:W-:-:S03]  /*04e0*/  IMAD.MOV.U32 R13, RZ, RZ, 0x0 ;  /* 0x00000000ff0d7424 */ /* 0x000fc600078e00ff */
[----:B------:R-:W-:-:S13]  /*04f0*/  ISETP.GT.AND P0, PT, R7, R172, PT ;  /* 0x000000ac0700720c */ /* 0x000fda0003f04270 */
[----:B-1234-:R-:W-:Y:S05]  /*0500*/  @!P0 RET.REL.NODEC R12 `(_ZN5flash24flash_fwd_splitkv_kernelI23Flash_fwd_kernel_traitsILi128ELi64ELi64ELi4ELb0ELb0EN7cutlass10bfloat16_tE19Flash_kernel_traitsILi128ELi64ELi64ELi4ES3_EELb0ELb0ELb0ELb0ELb0ELb0ELb0ELb0EEEvNS_16Flash_fwd_paramsE) ;  /* 0xfffffff80cbc8950 */ /* 0x01efea0003c3ffff */
        /* <DEDUP_REMOVED lines=28> */
[C---:B------:R-:W-:Y:S01]  /*06d0*/  ISETP.GE.AND P2, PT, R3.reuse, R2, PT ;  /* 0x000000020300720c */ /* 0x040fe20003f46270 */
[----:B------:R-:W-:Y:S02]  /*06e0*/  VIADD R7, R3, 0x20 ;  /* 0x0000002003077836 */ /* 0x000fe40000000000 */
[----:B--2---:R-:W-:-:S04]  /*06f0*/  @P0 IMAD.WIDE.U32 R24, R12, R173, RZ ;  /* 0x000000ad0c180225 */ /* 0x004fc800078e00ff */
[----:B------:R-:W-:Y:S02]  /*0700*/  @P0 IMAD R9, R13, R173, RZ ;  /* 0x000000ad0d090224 */ /* 0x000fe400078e02ff */
        /* <DEDUP_REMOVED lines=9> */
[----:B---3--:R-:W-:Y:S01]  /*07a0*/  IMAD R23, R21, R167, RZ ;  /* 0x000000a715177224 */ /* 0x008fe200078e02ff */
[----:B------:R-:W-:Y:S01]  /*07b0*/  IADD3 R19, PT, PT, R3, 0x10, RZ ;  /* 0x0000001003137810 */ /* 0x000fe20007ffe0ff */
[----:B------:R-:W-:-:S03]  /*07c0*/  IMAD.WIDE.U32 R20, R167, R20, R8 ;  /* 0x00000014a7147225 */ /* 0x000fc600078e0008 */
[CC--:B------:R-:W-:Y:S02]  /*07d0*/  ISETP.GE.AND P1, PT, R19.reuse, R2.reuse, PT ;  /* 0x000000021300720c */ /* 0x0c0fe40003f26270 */
[-C--:B------:R-:W-:Y:S02]  /*07e0*/  ISETP.GE.OR P4, PT, R19, R2.reuse, P6 ;  /* 0x000000021300720c */ /* 0x080fe40003786670 */
[----:B------:R-:W-:Y:S02]  /*07f0*/  ISETP.GE.AND P0, PT, R7, R2, PT ;  /* 0x000000020700720c */ /* 0x000fe40003f06270 */
        /* <DEDUP_REMOVED lines=13> */
.L_x_8830:
[----:B------:R-:W-:Y:S05]  /*08d0*/  BSYNC.RECONVERGENT B0 ;  /* 0x0000000000007941 */ /* 0x000fea0003800200 */
.L_x_8829:
        /* <DEDUP_REMOVED lines=17> */
.L_x_8832:
[----:B------:R-:W-:Y:S05]  /*09f0*/  BSYNC.RECONVERGENT B0 ;  /* 0x0000000000007941 */ /* 0x000fea0003800200 */
.L_x_8831:
        /* <DEDUP_REMOVED lines=20> */
.L_x_8834:
[----:B------:R-:W-:Y:S05]  /*0b40*/  BSYNC.RECONVERGENT B0 ;  /* 0x0000000000007941 */ /* 0x000fea0003800200 */
.L_x_8833:
[CC--:B------:R-:W-:Y:S01]  /*0b50*/  ISETP.GE.AND P1, PT, R19.reuse, R2.reuse, PT ;  /* 0x000000021300720c */ /* 0x0c0fe20003f26270 */
[----:B------:R-:W-:Y:S01]  /*0b60*/  BSSY.RECONVERGENT B0, `(.L_x_8835) ;  /* 0x0000018000007945 */ /* 0x000fe20003800200 */
[C---:B---3--:R-:W-:Y:S01]  /*0b70*/  IADD3 R5, P0, PT, R172.reuse, R3, RZ ;  /* 0x00000003ac057210 */ /* 0x048fe20007f1e0ff */
        /* <DEDUP_REMOVED lines=22> */
.L_x_8836:
[----:B------:R-:W-:Y:S05]  /*0ce0*/  BSYNC.RECONVERGENT B0 ;  /* 0x0000000000007941 */ /* 0x000fea0003800200 */
.L_x_8835:
[----:B------:R-:W-:Y:S01]  /*0cf0*/  MOV R167, 0x0 ;  /* 0x0000000000a77802 */ /* 0x000fe20000000f00 */
[----:B------:R-:W-:Y:S04]  /*0d00*/  @!P5 ST.E desc[UR4][R10.64], R5 ;  /* 0x000000050a00d985 */ /* 0x000fe8000c101904 */
[----:B------:R-:W-:Y:S04]  /*0d10*/  @!P4 ST.E desc[UR4][R10.64+0x40], R4 ;  /* 0x000040040a00c985 */ /* 0x000fe8000c101904 */
[----:B------:R1:W-:Y:S02]  /*0d20*/  @!P3 ST.E desc[UR4][R10.64+0x80], R2 ;  /* 0x000080020a00b985 */ /* 0x0003e4000c101904 */
[----:B-123--:R-:W-:Y:S05]  /*0d30*/  @P6 RET.REL.NODEC R166 `(_ZN5flash24flash_fwd_splitkv_kernelI23Flash_fwd_kernel_traitsILi128ELi64ELi64ELi4ELb0ELb0EN7cutlass10bfloat16_tE19Flash_kernel_traitsILi128ELi64ELi64ELi4ES3_EELb0ELb0ELb0ELb0ELb0ELb0ELb0ELb0EEEvNS_16Flash_fwd_paramsE) ;  /* 0xfffffff0a6b06950 */ /* 0x00efea0003c3ffff */
[----:B------:R-:W-:Y:S02]  /*0d40*/  MOV R3, 0x7f800000 ;  /* 0x7f80000000037802 */ /* 0x000fe40000000f00 */
[----:B------:R-:W-:-:S03]  /*0d50*/  MOV R167, 0x0 ;  /* 0x0000000000a77802 */ /* 0x000fc60000000f00 */
[----:B------:R1:W-:Y:S02]  /*0d60*/  ST.E desc[UR4][R10.64+0xc0], R3 ;  /* 0x0000c0030a007985 */ /* 0x0003e4000c101904 */
[----:B-1----:R-:W-:Y:S05]  /*0d70*/  RET.REL.NODEC R166 `(_ZN5flash24flash_fwd_splitkv_kernelI23Flash_fwd_kernel_traitsILi128ELi64ELi64ELi4ELb0ELb0EN7cutlass10bfloat16_tE19Flash_kernel_traitsILi128ELi64ELi64ELi4ES3_EELb0ELb0ELb0ELb0ELb0ELb0ELb0ELb0EEEvNS_16Flash_fwd_paramsE) ;  /* 0xfffffff0a6a07950 */ /* 0x002fea0003c3ffff */
.L_x_8828:
        /* <DEDUP_REMOVED lines=16> */
[----:B------:R-:W4:Y:S04]  /*0e80*/  LD.E.64 R22, desc[UR4][R2.64+0x20] ;  /* 0x0000200402167980 */ /* 0x000f28000c101b00 */
[----:B------:R-:W4:Y:S04]  /*0e90*/  LD.E.64 R156, desc[UR4][R2.64+0x38] ;  /* 0x00003804029c7980 */ /* 0x000f28000c101b00 */
[----:B------:R1:W5:Y:S04]  /*0ea0*/  LD.E.64 R40, desc[UR4][R2.64+0x58] ;  /* 0x0000580402287980 */ /* 0x000368000c101b00 */
[----:B------:R1:W5:Y:S01]  /*0eb0*/  LD.E.64 R158, desc[UR4][R2.64+0x40] ;  /* 0x00004004029e7980 */ /* 0x000362000c101b00 */
[----:B--2---:R-:W-:-:S04]  /*0ec0*/  IABS R6, R15 ;  /* 0x0000000f00067213 */ /* 0x004fc80000000000 */
[----:B------:R-:W2:Y:S08]  /*0ed0*/  I2F.RP R9, R6 ;  /* 0x0000000600097306 */ /* 0x000eb00000209400 */
[----:B--2---:R-:W2:Y:S02]  /*0ee0*/  MUFU.RCP R20, R9 ;  /* 0x0000000900147308 */ /* 0x004ea40000001000 */
[----:B--2---:R-:W-:-:S06]  /*0ef0*/  VIADD R20, R20, 0xffffffe ;  /* 0x0ffffffe14147836 */ /* 0x004fcc0000000000 */
[----:B------:R-:W2:Y:S01]  /*0f00*/  F2I.FTZ.U32.TRUNC.NTZ R21, R20 ;  /* 0x0000001400157305 */ /* 0x000ea2000021f000 */
[----:B------:R-:W-:Y:S01]  /*0f10*/  IABS R0, R15 ;  /* 0x0000000f00007213 */ /* 0x000fe20000000000 */
        /* <DEDUP_REMOVED lines=23> */
[----:B------:R-:W-:Y:S01]  /*1090*/  @!P2 LOP3.LUT R13, RZ, R15, RZ, 0x33, !PT ;  /* 0x0000000fff0da212 */ /* 0x000fe200078e33ff */
[----:B------:R-:W3:Y:S04]  /*10a0*/  LD.E.64 R16, desc[UR4][R2.64+0x28] ;  /* 0x0000280402107980 */ /* 0x000ee8000c101b00 */
[----:B------:R-:W-:-:S05]  /*10b0*/  IMAD.WIDE R26, R13, 0x4, R176 ;  /* 0x000000040d1a7825 */ /* 0x000fca00078e02b0 */
[----:B------:R-:W2:Y:S01]  /*10c0*/  LD.E R6, desc[UR4][R26.64] ;  /* 0x000000041a067980 */ /* 0x000ea2000c101900 */
[----:B----4-:R-:W-:-:S04]  /*10d0*/  IABS R9, R18 ;  /* 0x0000001200097213 */ /* 0x010fc80000000000 */
[----:B-----5:R-:W4:Y:S08]  /*10e0*/  I2F.RP R14, R9 ;  /* 0x00000009000e7306 */ /* 0x020f300000209400 */
[----:B----4-:R-:W4:Y:S02]  /*10f0*/  MUFU.RCP R24, R14 ;  /* 0x0000000e00187308 */ /* 0x010f240000001000 */
[----:B----4-:R-:W-:-:S06]  /*1100*/  VIADD R24, R24, 0xffffffe ;  /* 0x0ffffffe18187836 */ /* 0x010fcc0000000000 */
[----:B------:R-:W4:Y:S01]  /*1110*/  F2I.FTZ.U32.TRUNC.NTZ R25, R24 ;  /* 0x0000001800197305 */ /* 0x000f22000021f000 */
[----:B------:R-:W-:Y:S02]  /*1120*/  IABS R0, R167 ;  /* 0x000000a700007213 */ /* 0x000fe40000000000 */
[----:B------:R-:W-:Y:S02]  /*1130*/  IABS R5, R18 ;  /* 0x0000001200057213 */ /* 0x000fe40000000000 */
[----:B----4-:R-:W-:Y:S01]  /*1140*/  IADD3 R12, PT, PT, RZ, -R25, RZ ;  /* 0x80000019ff0c7210 */ /* 0x010fe20007ffe0ff */
        /* <DEDUP_REMOVED lines=15> */
[----:B------:R-:W-:Y:S01]  /*1240*/  @P2 IADD3 R11, PT, PT, R11, 0x1, RZ ;  /* 0x000000010b0b2810 */ /* 0x000fe20007ffe0ff */
[----:B------:R-:W-:-:S03]  /*1250*/  IMAD R9, R157, R4, RZ ;  /* 0x000000049d097224 */ /* 0x000fc600078e02ff */
[----:B------:R-:W-:Y:S02]  /*1260*/  MOV R13, R11 ;  /* 0x0000000b000d7202 */ /* 0x000fe40000000f00 */
[----:B------:R-:W-:-:S03]  /*1270*/  SHF.R.S32.HI R11, RZ, 0x1f, R4 ;  /* 0x0000001fff0b7819 */ /* 0x000fc60000011404 */
[----:B------:R-:W-:Y:S01]  /*1280*/  @!P0 IMAD.MOV R13, RZ, RZ, -R13 ;  /* 0x000000ffff0d8224 */ /* 0x000fe200078e0a0d */
[----:B------:R-:W-:Y:S01]  /*1290*/  @!P1 LOP3.LUT R13, RZ, R18, RZ, 0x33, !PT ;  /* 0x00000012ff0d9212 */ /* 0x000fe200078e33ff */
[----:B------:R-:W-:Y:S01]  /*12a0*/  IMAD R9, R156, R11, R9 ;  /* 0x0000000b9c097224 */ /* 0x000fe200078e0209 */
[----:B--2---:R-:W-:Y:S01]  /*12b0*/  SHF.R.S32.HI R5, RZ, 0x1f, R6 ;  /* 0x0000001fff057819 */ /* 0x004fe20000011406 */
[-C--:B------:R-:W-:Y:S02]  /*12c0*/  IMAD R12, R23, R6.reuse, RZ ;  /* 0x00000006170c7224 */ /* 0x080fe400078e02ff */
[----:B------:R-:W-:-:S04]  /*12d0*/  IMAD.WIDE.U32 R14, R22, R6, RZ ;  /* 0x00000006160e7225 */ /* 0x000fc800078e00ff */
[----:B------:R-:W-:-:S04]  /*12e0*/  IMAD R12, R22, R5, R12 ;  /* 0x00000005160c7224 */ /* 0x000fc800078e020c */
        /* <DEDUP_REMOVED lines=13> */
[----:B-1----:R-:W-:Y:S05]  /*13c0*/  BRA `(.L_x_8839) ;  /* 0x0000000400307947 */ /* 0x002fea0003800000 */
.L_x_8838:
        /* <DEDUP_REMOVED lines=28> */
[----:B------:R-:W-:-:S06]  /*1590*/  @!P3 IMAD R4, R4, R156, R11 ;  /* 0x0000009c0404b224 */ /* 0x000fcc00078e020b */
[----:B------:R-:W-:Y:S02]  /*15a0*/  @!P0 IMAD.IADD R5, R5, 0x1, -R6 ;  /* 0x0000000105058824 */ /* 0x000fe400078e0a06 */
[----:B------:R-:W-:Y:S01]  /*15b0*/  @!P3 IMAD.IADD R27, R27, 0x1, R4 ;  /* 0x000000011b1bb824 */ /* 0x000fe200078e0204 */
[----:B------:R-:W-:Y:S01]  /*15c0*/  @P3 IADD3 R4, PT, PT, R15, R16, RZ ;  /* 0x000000100f043210 */ /* 0x000fe20007ffe0ff */
[----:B----4-:R-:W-:Y:S01]  /*15d0*/  @!P3 IMAD R13, R25, R14, RZ ;  /* 0x0000000e190db224 */ /* 0x010fe200078e02ff */
[----:B------:R-:W-:Y:S02]  /*15e0*/  ISETP.GE.U32.AND P2, PT, R5, R6, PT ;  /* 0x000000060500720c */ /* 0x000fe40003f46070 */
[----:B------:R-:W-:Y:S01]  /*15f0*/  LOP3.LUT R5, R167, R18, RZ, 0x3c, !PT ;  /* 0x00000012a7057212 */ /* 0x000fe200078e3cff */
[C---:B------:R-:W-:Y:S01]  /*1600*/  @!P3 IMAD R13, R24.reuse, R12, R13 ;  /* 0x0000000c180db224 */ /* 0x040fe200078e020d */
[----:B------:R-:W-:Y:S01]  /*1610*/  @!P0 IADD3 R9, PT, PT, R9, 0x1, RZ ;  /* 0x0000000109098810 */ /* 0x000fe20007ffe0ff */
[----:B------:R-:W-:Y:S01]  /*1620*/  @!P3 IMAD.WIDE.U32 R26, R24, R14, R26 ;  /* 0x0000000e181ab225 */ /* 0x000fe200078e001a */
[----:B------:R-:W-:-:S02]  /*1630*/  ISETP.GE.AND P1, PT, R5, RZ, PT ;  /* 0x000000ff0500720c */ /* 0x000fc40003f26270 */
[----:B------:R-:W-:Y:S01]  /*1640*/  ISETP.NE.AND P0, PT, R18, RZ, PT ;  /* 0x000000ff1200720c */ /* 0x000fe20003f05270 */
[-C--:B------:R-:W-:Y:S02]  /*1650*/  @P3 IMAD R6, R157, R4.reuse, RZ ;  /* 0x000000049d063224 */ /* 0x080fe400078e02ff */
[----:B------:R-:W-:Y:S01]  /*1660*/  @P3 IMAD.WIDE.U32 R24, R156, R4, RZ ;  /* 0x000000049c183225 */ /* 0x000fe200078e00ff */
[----:B------:R-:W-:Y:S02]  /*1670*/  @!P3 IADD3 R13, PT, PT, R27, R13, RZ ;  /* 0x0000000d1b0db210 */ /* 0x000fe40007ffe0ff */
[----:B------:R-:W-:Y:S01]  /*1680*/  @!P3 SHF.R.S32.HI R5, RZ, 0x1f, R15 ;  /* 0x0000001fff05b819 */ /* 0x000fe2000001140f */
[----:B------:R-:W-:Y:S01]  /*1690*/  @P3 IMAD.IADD R13, R25, 0x1, R6 ;  /* 0x00000001190d3824 */ /* 0x000fe200078e0206 */
[----:B------:R-:W-:Y:S01]  /*16a0*/  @!P3 MOV R12, R26 ;  /* 0x0000001a000cb202 */ /* 0x000fe20000000f00 */
[----:B------:R-:W-:Y:S01]  /*16b0*/  @!P3 IMAD R6, R159, R15, RZ ;  /* 0x0000000f9f06b224 */ /* 0x000fe200078e02ff */
[----:B------:R-:W-:Y:S01]  /*16c0*/  LEA R4, R28, 0xffffffc0, 0x6 ;  /* 0xffffffc01c047811 */ /* 0x000fe200078e30ff */
[----:B------:R-:W-:Y:S01]  /*16d0*/  @P2 VIADD R9, R9, 0x1 ;  /* 0x0000000109092836 */ /* 0x000fe20000000000 */
[----:B------:R-:W-:Y:S01]  /*16e0*/  @P3 MOV R12, R24 ;  /* 0x00000018000c3202 */ /* 0x000fe20000000f00 */
[----:B------:R-:W-:-:S02]  /*16f0*/  @!P3 IMAD R5, R5, R158, R6 ;  /* 0x0000009e0505b224 */ /* 0x000fc400078e0206 */
[----:B------:R-:W-:Y:S01]  /*1700*/  @!P3 IMAD.WIDE.U32 R24, R158, R15, RZ ;  /* 0x0000000f9e18b225 */ /* 0x000fe200078e00ff */
[----:B------:R-:W-:-:S03]  /*1710*/  @!P1 IADD3 R9, PT, PT, -R9, RZ, RZ ;  /* 0x000000ff09099210 */ /* 0x000fc60007ffe1ff */
[----:B------:R-:W-:Y:S01]  /*1720*/  IMAD.WIDE.U32 R12, R156, R4, R12 ;  /* 0x000000049c0c7225 */ /* 0x000fe200078e000c */
[----:B------:R-:W-:-:S03]  /*1730*/  @!P0 LOP3.LUT R9, RZ, R18, RZ, 0x33, !PT ;  /* 0x00000012ff098212 */ /* 0x000fc600078e33ff */
[----:B------:R-:W-:Y:S01]  /*1740*/  IMAD R11, R157, R4, RZ ;  /* 0x000000049d0b7224 */ /* 0x000fe200078e02ff */
[----:B------:R-:W-:Y:S01]  /*1750*/  @!P3 IADD3 R25, PT, PT, R25, R5, RZ ;  /* 0x000000051919b210 */ /* 0x000fe20007ffe0ff */
[----:B------:R-:W-:Y:S01]  /*1760*/  @P3 IMAD.IADD R15, R15, 0x1, R16 ;  /* 0x000000010f0f3824 */ /* 0x000fe200078e0210 */
[----:B------:R-:W-:Y:S01]  /*1770*/  @!P3 SHF.R.S32.HI R5, RZ, 0x1f, R14 ;  /* 0x0000001fff05b819 */ /* 0x000fe2000001140e */
[----:B------:R-:W-:Y:S01]  /*1780*/  @!P3 IMAD R6, R21, R14, RZ ;  /* 0x0000000e1506b224 */ /* 0x000fe200078e02ff */
[----:B------:R-:W-:Y:S02]  /*1790*/  MOV R16, R12 ;  /* 0x0000000c00107202 */ /* 0x000fe40000000f00 */
[----:B------:R-:W-:Y:S01]  /*17a0*/  IADD3 R17, PT, PT, R13, R11, RZ ;  /* 0x0000000b0d117210 */ /* 0x000fe20007ffe0ff */
[----:B------:R-:W-:Y:S01]  /*17b0*/  IMAD R11, R23, R9, RZ ;  /* 0x00000009170b7224 */ /* 0x000fe200078e02ff */
[----:B------:R-:W-:Y:S01]  /*17c0*/  SHF.R.S32.HI R12, RZ, 0x1f, R9 ;  /* 0x0000001fff0c7819 */ /* 0x000fe20000011409 */
[----:B------:R-:W-:-:S02]  /*17d0*/  @!P3 IMAD R5, R20, R5, R6 ;  /* 0x000000051405b224 */ /* 0x000fc400078e0206 */
[----:B------:R-:W-:-:S04]  /*17e0*/  @!P3 IMAD.WIDE.U32 R20, R20, R14, R24 ;  /* 0x0000000e1414b225 */ /* 0x000fc800078e0018 */
[----:B------:R-:W-:-:S04]  /*17f0*/  IMAD.WIDE.U32 R24, R22, R9, R16 ;  /* 0x0000000916187225 */ /* 0x000fc800078e0010 */
[----:B------:R-:W-:Y:S02]  /*1800*/  IMAD R11, R22, R12, R11 ;  /* 0x0000000c160b7224 */ /* 0x000fe400078e020b */
[----:B------:R-:W-:Y:S01]  /*1810*/  @P3 IMAD.WIDE.U32 R12, R158, R15, RZ ;  /* 0x0000000f9e0c3225 */ /* 0x000fe200078e00ff */
[----:B------:R-:W-:-:S03]  /*1820*/  @!P3 MOV R16, R20 ;  /* 0x000000140010b202 */ /* 0x000fc60000000f00 */
[----:B------:R-:W-:Y:S01]  /*1830*/  @P3 IMAD R6, R159, R15, RZ ;  /* 0x0000000f9f063224 */ /* 0x000fe200078e02ff */
[----:B------:R-:W-:Y:S01]  /*1840*/  IADD3 R17, PT, PT, R25, R11, RZ ;  /* 0x0000000b19117210 */ /* 0x000fe20007ffe0ff */
[----:B------:R-:W-:Y:S01]  /*1850*/  @!P3 IMAD.IADD R14, R21, 0x1, R5 ;  /* 0x00000001150eb824 */ /* 0x000fe200078e0205 */
[----:B------:R-:W-:Y:S01]  /*1860*/  @P3 MOV R16, R12 ;  /* 0x0000000c00103202 */ /* 0x000fe20000000f00 */
[----:B------:R-:W-:Y:S01]  /*1870*/  @P3 IMAD.IADD R14, R13, 0x1, R6 ;  /* 0x000000010d0e3824 */ /* 0x000fe200078e0206 */
[----:B------:R-:W-:Y:S02]  /*1880*/  MOV R11, RZ ;  /* 0x000000ff000b7202 */ /* 0x000fe40000000f00 */
.L_x_8839:
[----:B------:R-:W-:Y:S05]  /*1890*/  BSYNC.RECONVERGENT B0 ;  /* 0x0000000000007941 */ /* 0x000fea0003800200 */
.L_x_8837:
        /* <DEDUP_REMOVED lines=16> */
[----:B------:R-:W-:-:S04]  /*19a0*/  IMAD R15, R6, R5, RZ ;  /* 0x00000005060f7224 */ /* 0x000fc800078e02ff */
[----:B------:R-:W-:Y:S01]  /*19b0*/  IMAD.HI.U32 R15, R33, R15, R32 ;  /* 0x0000000f210f7227 */ /* 0x000fe200078e0020 */
[----:B------:R-:W-:-:S05]  /*19c0*/  IADD3 R12, PT, PT, RZ, -R12, RZ ;  /* 0x8000000cff0c7210 */ /* 0x000fca0007ffe0ff */
[----:B------:R-:W-:Y:S01]  /*19d0*/  IMAD.HI.U32 R15, R15, R0, RZ ;  /* 0x000000000f0f7227 */ /* 0x000fe200078e00ff */
[----:B------:R-:W1:Y:S03]  /*19e0*/  S2R R19, SR_CgaCtaId ;  /* 0x0000000000137919 */ /* 0x000e660000008800 */
[----:B------:R-:W-:-:S05]  /*19f0*/  IMAD R12, R15, R12, R0 ;  /* 0x0000000c0f0c7224 */ /* 0x000fca00078e0200 */
[----:B------:R-:W-:Y:S02]  /*1a00*/  ISETP.GT.U32.AND P3, PT, R5, R12, PT ;  /* 0x0000000c0500720c */ /* 0x000fe40003f64070 */
[----:B------:R-:W-:-:S04]  /*1a10*/  LOP3.LUT R0, R167, R18, RZ, 0x3c, !PT ;  /* 0x00000012a7007212 */ /* 0x000fc800078e3cff */
[----:B------:R-:W-:Y:S01]  /*1a20*/  ISETP.GE.AND P2, PT, R0, RZ, PT ;  /* 0x000000ff0000720c */ /* 0x000fe20003f46270 */
[----:B------:R-:W-:Y:S02]  /*1a30*/  IMAD.SHL.U32 R0, R8, 0x8, RZ ;  /* 0x0000000808007824 */ /* 0x000fe400078e00ff */
[----:B------:R-:W-:-:S04]  /*1a40*/  IMAD.IADD R160, R7, 0x1, -R172 ;  /* 0x0000000107a07824 */ /* 0x000fc800078e0aac */
[----:B------:R-:W-:Y:S01]  /*1a50*/  @!P3 IMAD.IADD R12, R12, 0x1, -R5 ;  /* 0x000000010c0cb824 */ /* 0x000fe200078e0a05 */
[----:B------:R-:W-:-:S04]  /*1a60*/  LOP3.LUT R174, R0, 0x38, RZ, 0xc0, !PT ;  /* 0x0000003800ae7812 */ /* 0x000fc800078ec0ff */
[----:B------:R-:W-:Y:S02]  /*1a70*/  ISETP.GE.U32.AND P0, PT, R12, R5, PT ;  /* 0x000000050c00720c */ /* 0x000fe40003f06070 */
[----:B------:R-:W-:-:S04]  /*1a80*/  LOP3.LUT R5, R0, 0x1c0, RZ, 0xc0, !PT ;  /* 0x000001c000057812 */ /* 0x000fc800078ec0ff */
[----:B------:R-:W-:-:S04]  /*1a90*/  LOP3.LUT R5, R5, 0x38, R8, 0xf8, !PT ;  /* 0x0000003805057812 */ /* 0x000fc800078ef808 */
[----:B------:R-:W-:Y:S01]  /*1aa0*/  LOP3.LUT R5, R5, 0x38, R0, 0x78, !PT ;  /* 0x0000003805057812 */ /* 0x000fe200078e7800 */
[----:B------:R-:W-:Y:S01]  /*1ab0*/  BSSY.RECONVERGENT B0, `(.L_x_8840) ;  /* 0x000002d000007945 */ /* 0x000fe20003800200 */
[----:B------:R-:W-:Y:S01]  /*1ac0*/  LOP3.LUT R161, R174, 0x40, RZ, 0xfc, !PT ;  /* 0x00000040aea17812 */ /* 0x000fe200078efcff */
[----:B--2---:R-:W-:Y:S02]  /*1ad0*/  @P4 IMAD R9, R37, R173, RZ ;  /* 0x000000ad25094224 */ /* 0x004fe400078e02ff */
[----:B----4-:R-:W-:-:S04]  /*1ae0*/  @!P4 IMAD.WIDE.U32 R32, R22, R168, RZ ;  /* 0x000000a81620c225 */ /* 0x010fc800078e00ff */
[----:B------:R-:W-:Y:S02]  /*1af0*/  @!P4 IMAD R6, R23, R168, RZ ;  /* 0x000000a81706c224 */ /* 0x000fe400078e02ff */
[----:B------:R-:W-:-:S04]  /*1b00*/  @P4 IMAD.WIDE.U32 R22, R36, R173, RZ ;  /* 0x000000ad24164225 */ /* 0x000fc800078e00ff */
[----:B------:R-:W-:Y:S01]  /*1b10*/  @!P4 IMAD.MOV.U32 R13, RZ, RZ, R32 ;  /* 0x000000ffff0dc224 */ /* 0x000fe200078e0020 */
[----:B------:R-:W-:Y:S01]  /*1b20*/  SHF.R.U32.HI R32, RZ, 0x3, R8 ;  /* 0x00000003ff207819 */ /* 0x000fe20000011608 */
[----:B------:R-:W-:Y:S01]  /*1b30*/  @P4 IMAD.MOV.U32 R13, RZ, RZ, R22 ;  /* 0x000000ffff0d4224 */ /* 0x000fe200078e0016 */
[----:B------:R-:W-:Y:S02]  /*1b40*/  @!P4 IADD3 R6, PT, PT, R33, R6, RZ ;  /* 0x000000062106c210 */ /* 0x000fe40007ffe0ff */
[----:B------:R-:W-:Y:S02]  /*1b50*/  ISETP.GE.AND P5, PT, R32, R160, PT ;  /* 0x000000a02000720c */ /* 0x000fe40003fa6270 */
[----:B------:R-:W-:Y:S02]  /*1b60*/  @P4 IADD3 R6, PT, PT, R23, R9, RZ ;  /* 0x0000000917064210 */ /* 0x000fe40007ffe0ff */
[----:B------:R-:W-:Y:S02]  /*1b70*/  IADD3 R44, P1, PT, R174, R13, RZ ;  /* 0x0000000dae2c7210 */ /* 0x000fe40007f3e0ff */
[----:B------:R-:W-:-:S03]  /*1b80*/  MOV R22, 0x400 ;  /* 0x0000040000167802 */ /* 0x000fc60000000f00 */
[----:B------:R-:W-:Y:S01]  /*1b90*/  IMAD.X R45, RZ, RZ, R6, P1 ;  /* 0x000000ffff2d7224 */ /* 0x000fe200008e0606 */
[----:B-1----:R-:W-:Y:S01]  /*1ba0*/  LEA R9, R19, R22, 0x18 ;  /* 0x0000001613097211 */ /* 0x002fe200078ec0ff */
[----:B---3--:R-:W-:Y:S01]  /*1bb0*/  IMAD R27, R27, R167, RZ ;  /* 0x000000a71b1b7224 */ /* 0x008fe200078e02ff */
[----:B------:R-:W-:Y:S01]  /*1bc0*/  LOP3.LUT R6, R5, 0x1e00, R0, 0xf8, !PT ;  /* 0x00001e0005067812 */ /* 0x000fe200078ef800 */
[----:B------:R-:W-:Y:S01]  /*1bd0*/  IMAD.WIDE.U32 R22, R167, R26, R44 ;  /* 0x0000001aa7167225 */ /* 0x000fe200078e002c */
[----:B------:R-:W-:-:S03]  /*1be0*/  IADD3 R13, PT, PT, R32, 0x10, RZ ;  /* 0x00000010200d7810 */ /* 0x000fc60007ffe0ff */
[----:B------:R-:W-:Y:S01]  /*1bf0*/  IMAD.MOV.U32 R33, RZ, RZ, RZ ;  /* 0x000000ffff217224 */ /* 0x000fe200078e00ff */
[----:B------:R-:W-:Y:S01]  /*1c00*/  ISETP.GE.AND P1, PT, R13, R160, PT ;  /* 0x000000a00d00720c */ /* 0x000fe20003f26270 */
[----:B------:R-:W-:Y:S01]  /*1c10*/  IMAD R171, R6, 0x2, R9 ;  /* 0x0000000206ab7824 */ /* 0x000fe200078e0209 */
[----:B------:R-:W-:Y:S01]  /*1c20*/  IADD3 R27, PT, PT, R23, R27, RZ ;  /* 0x0000001b171b7210 */ /* 0x000fe20007ffe0ff */
[----:B------:R-:W-:Y:S01]  /*1c30*/  IMAD.WIDE.U32 R34, R35, 0x40, R32 ;  /* 0x0000004023227825 */ /* 0x000fe200078e0020 */
[----:B------:R-:W-:Y:S09]  /*1c40*/  @P5 BRA `(.L_x_8841) ;  /* 0x00000000004c5947 */ /* 0x000ff20003800000 */
        /* <DEDUP_REMOVED lines=19> */
.L_x_8841:
[----:B------:R-:W-:Y:S05]  /*1d80*/  BSYNC.RECONVERGENT B0 ;  /* 0x0000000000007941 */ /* 0x000fea0003800200 */
.L_x_8840:
[----:B------:R-:W-:Y:S01]  /*1d90*/  BSSY.RECONVERGENT B0, `(.L_x_8842) ;  /* 0x000001e000007945 */ /* 0x000fe20003800200 */
[----:B------:R-:W-:Y:S01]  /*1da0*/  ISETP.NE.AND P6, PT, R18, RZ, PT ;  /* 0x000000ff1200720c */ /* 0x000fe20003fc5270 */
[----:B------:R-:W-:Y:S01]  /*1db0*/  IMAD.SHL.U32 R29, R156, 0x10, RZ ;  /* 0x000000109c1d7824 */ /* 0x000fe200078e00ff */
[----:B------:R-:W-:Y:S01]  /*1dc0*/  LEA R169, R28, 0xffffffc0, 0x6 ;  /* 0xffffffc01ca97811 */ /* 0x000fe200078e30ff */
[----:B------:R-:W-:Y:S01]  /*1dd0*/  VIADD R7, R32, 0x20 ;  /* 0x0000002020077836 */ /* 0x000fe20000000000 */
[----:B------:R-:W-:Y:S01]  /*1de0*/  SHF.L.U64.HI R6, R156, 0x4, R157 ;  /* 0x000000049c067819 */ /* 0x000fe2000001029d */
[----:B------:R-:W-:Y:S01]  /*1df0*/  VIADD R5, R32, 0x30 ;  /* 0x0000003020057836 */ /* 0x000fe20000000000 */
        /* <DEDUP_REMOVED lines=23> */
.L_x_8843:
[----:B------:R-:W-:Y:S05]  /*1f70*/  BSYNC.RECONVERGENT B0 ;  /* 0x0000000000007941 */ /* 0x000fea0003800200 */
.L_x_8842:
[----:B------:R-:W-:Y:S01]  /*1f80*/  ISETP.GE.AND P4, PT, R7, R160, PT ;  /* 0x000000a00700720c */ /* 0x000fe20003f86270 */
[----:B------:R-:W-:Y:S01]  /*1f90*/  IMAD.IADD R12, R10, 0x1, -R169 ;  /* 0x000000010a0c7824 */ /* 0x000fe200078e0aa9 */
[----:B-1----:R-:W-:Y:S01]  /*1fa0*/  IADD3 R44, P5, PT, R174, R24, RZ ;  /* 0x00000018ae2c7210 */ /* 0x002fe20007fbe0ff */
[----:B------:R-:W-:Y:S01]  /*1fb0*/  BSSY.RECONVERGENT B0, `(.L_x_8844) ;  /* 0x0000021000007945 */ /* 0x000fe20003800200 */
[----:B------:R-:W-:Y:S01]  /*1fc0*/  @!P3 IADD3 R15, PT, PT, R15, 0x1, RZ ;  /* 0x000000010f0fb810 */ /* 0x000fe20007ffe0ff */
[----:B------:R-:W-:Y:S01]  /*1fd0*/  IMAD R19, R157, R32, RZ ;  /* 0x000000209d137224 */ /* 0x000fe200078e02ff */
[----:B------:R-:W-:Y:S01]  /*1fe0*/  SHF.L.U64.HI R6, R29, 0x1, R6 ;  /* 0x000000011d067819 */ /* 0x000fe20000010206 */
[----:B------:R-:W-:Y:S01]  /*1ff0*/  IMAD.X R45, RZ, RZ, R17, P5 ;  /* 0x000000ffff2d7224 */ /* 0x000fe200028e0611 */
[----:B------:R-:W-:Y:S01]  /*2000*/  ISETP.GE.AND P1, PT, R5, R160, PT ;  /* 0x000000a00500720c */ /* 0x000fe20003f26270 */
[----:B------:R-:W-:Y:S01]  /*2010*/  IMAD.SHL.U32 R29, R29, 0x2, RZ ;  /* 0x000000021d1d7824 */ /* 0x000fe200078e00ff */
[C---:B------:R-:W-:Y:S01]  /*2020*/  ISETP.GE.AND P5, PT, R32.reuse, R12, PT ;  /* 0x0000000c2000720c */ /* 0x040fe20003fa6270 */
[----:B------:R-:W-:Y:S01]  /*2030*/  IMAD.WIDE.U32 R44, R32, R156, R44 ;  /* 0x0000009c202c7225 */ /* 0x000fe200078e002c */
[----:B------:R-:W-:Y:S01]  /*2040*/  @P0 IADD3 R15, PT, PT, R15, 0x1, RZ ;  /* 0x000000010f0f0810 */ /* 0x000fe20007ffe0ff */
[----:B------:R-:W-:Y:S10]  /*2050*/  @P4 BRA `(.L_x_8845) ;  /* 0x0000000000584947 */ /* 0x000ff40003800000 */
        /* <DEDUP_REMOVED lines=22> */
.L_x_8845:
[----:B------:R-:W-:Y:S05]  /*21c0*/  BSYNC.RECONVERGENT B0 ;  /* 0x0000000000007941 */ /* 0x000fea0003800200 */
.L_x_8844:
[----:B------:R-:W-:Y:S01]  /*21d0*/  IMAD.IADD R19, R45, 0x1, R19 ;  /* 0x000000012d137824 */ /* 0x000fe200078e0213 */
[C---:B-----5:R-:W-:Y:S01]  /*21e0*/  LEA R162, P0, R44.reuse, R42, 0x1 ;  /* 0x0000002a2ca27211 */ /* 0x060fe200078008ff */
[----:B------:R-:W-:Y:S01]  /*21f0*/  BSSY.RECONVERGENT B0, `(.L_x_8846) ;  /* 0x000001f000007945 */ /* 0x000fe20003800200 */
[----:B------:R-:W-:Y:S01]  /*2200*/  @!P2 IMAD.MOV R15, RZ, RZ, -R15 ;  /* 0x000000ffff0fa224 */ /* 0x000fe200078e0a0f */
[----:B------:R-:W-:Y:S01]  /*2210*/  ISETP.GE.AND P4, PT, R13, R12, PT ;  /* 0x0000000c0d00720c */ /* 0x000fe20003f86270 */
[----:B------:R-:W-:Y:S01]  /*2220*/  IMAD R11, R11, R158, RZ ;  /* 0x0000009e0b0b7224 */ /* 0x000fe200078e02ff */
[----:B------:R-:W-:Y:S02]  /*2230*/  LEA.HI.X R163, R44, R43, R19, 0x1, P0 ;  /* 0x0000002b2ca37211 */ /* 0x000fe400000f0c13 */
[----:B-1----:R-:W-:Y:S02]  /*2240*/  IADD3 R24, P0, PT, R29, R162, RZ ;  /* 0x000000a21d187210 */ /* 0x002fe40007f1e0ff */
[----:B------:R-:W-:-:S02]  /*2250*/  ISETP.GE.AND P3, PT, R7, R12, PT ;  /* 0x0000000c0700720c */ /* 0x000fc40003f66270 */
[----:B------:R-:W-:Y:S01]  /*2260*/  ISETP.GE.AND P2, PT, R5, R12, PT ;  /* 0x0000000c0500720c */ /* 0x000fe20003f46270 */
[----:B------:R-:W-:Y:S01]  /*2270*/  IMAD.X R25, R6, 0x1, R163, P0 ;  /* 0x0000000106197824 */ /* 0x000fe200000e06a3 */
[----:B------:R-:W-:Y:S11]  /*2280*/  @P1 BRA `(.L_x_8847) ;  /* 0x0000000000541947 */ /* 0x000ff60003800000 */
        /* <DEDUP_REMOVED lines=21> */
.L_x_8847:
[----:B------:R-:W-:Y:S05]  /*23e0*/  BSYNC.RECONVERGENT B0 ;  /* 0x0000000000007941 */ /* 0x000fea0003800200 */
.L_x_8846:
        /* <DEDUP_REMOVED lines=16> */
.L_x_8849:
[----:B------:R-:W-:Y:S05]  /*24f0*/  BSYNC.RECONVERGENT B0 ;  /* 0x0000000000007941 */ /* 0x000fea0003800200 */
.L_x_8848:
[----:B------:R-:W-:Y:S04]  /*2500*/  BSSY.RECONVERGENT B0, `(.L_x_8850) ;  /* 0x0000010000007945 */ /* 0x000fe80003800200 */
[----:B------:R-:W-:Y:S05]  /*2510*/  @P4 BRA `(.L_x_8851) ;  /* 0x0000000000384947 */ /* 0x000fea0003800000 */
[-C--:B------:R-:W-:Y:S02]  /*2520*/  ISETP.GE.AND P0, PT, R161, R170.reuse, PT ;  /* 0x000000aaa100720c */ /* 0x080fe40003f06270 */
[----:B------:R-:W-:-:S11]  /*2530*/  ISETP.GE.AND P1, PT, R174, R170, PT ;  /* 0x000000aaae00720c */ /* 0x000fd60003f26270 */
[----:B---3--:R-:W-:Y:S02]  /*2540*/  @!P0 IMAD.MOV.U32 R22, RZ, RZ, R24 ;  /* 0x000000ffff168224 */ /* 0x008fe400078e0018 */
        /* <DEDUP_REMOVED lines=11> */
.L_x_8851:
[----:B------:R-:W-:Y:S05]  /*2600*/  BSYNC.RECONVERGENT B0 ;  /* 0x0000000000007941 */ /* 0x000fea0003800200 */
.L_x_8850:
        /* <DEDUP_REMOVED lines=16> */
.L_x_8853:
[----:B------:R-:W-:Y:S05]  /*2710*/  BSYNC.RECONVERGENT B0 ;  /* 0x0000000000007941 */ /* 0x000fea0003800200 */
.L_x_8852:
        /* <DEDUP_REMOVED lines=16> */
.L_x_8855:
[----:B------:R-:W-:Y:S05]  /*2820*/  BSYNC.RECONVERGENT B0 ;  /* 0x0000000000007941 */ /* 0x000fea0003800200 */
.L_x_8854:
[----:B------:R-:W-:Y:S01]  /*2830*/  @!P6 LOP3.LUT R15, RZ, R18, RZ, 0x33, !PT ;  /* 0x00000012ff0fe212 */ /* 0x000fe200078e33ff */
[C---:B------:R-:W-:Y:S01]  /*2840*/  IMAD.WIDE.U32 R18, R4.reuse, R158, RZ ;  /* 0x0000009e04127225 */ /* 0x040fe200078e00ff */
[----:B------:R-:W0:Y:S03]  /*2850*/  LDGDEPBAR ;  /* 0x00000000000079af */ /* 0x000e260000000000 */
[----:B------:R-:W-:Y:S01]  /*2860*/  IMAD R11, R4, R159, R11 ;  /* 0x0000009f040b7224 */ /* 0x000fe200078e020b */
[----:B------:R-:W-:Y:S01]  /*2870*/  SHF.R.S32.HI R4, RZ, 0x1f, R15 ;  /* 0x0000001fff047819 */ /* 0x000fe2000001140f */
[-C--:B------:R-:W-:Y:S01]  /*2880*/  IMAD R17, R41, R15.reuse, RZ ;  /* 0x0000000f29117224 */ /* 0x080fe200078e02ff */
[----:B------:R-:W-:Y:S01]  /*2890*/  IADD3 R16, P1, P0, R18, R16, R174 ;  /* 0x0000001012107210 */ /* 0x000fe2000783e0ae */
[----:B------:R-:W-:Y:S02]  /*28a0*/  IMAD.IADD R11, R19, 0x1, R11 ;  /* 0x00000001130b7824 */ /* 0x000fe400078e020b */
[----:B------:R-:W-:-:S03]  /*28b0*/  IMAD.WIDE.U32 R18, R40, R15, RZ ;  /* 0x0000000f28127225 */ /* 0x000fc600078e00ff */
[----:B------:R-:W-:Y:S01]  /*28c0*/  IADD3.X R11, PT, PT, R11, R14, RZ, P1, P0 ;  /* 0x0000000e0b0b7210 */ /* 0x000fe20000fe04ff */
[----:B------:R-:W-:Y:S01]  /*28d0*/  IMAD R4, R4, R40, R17 ;  /* 0x0000002804047224 */ /* 0x000fe200078e0211 */
[----:B------:R-:W-:Y:S01]  /*28e0*/  IADD3 R16, P0, PT, R16, R18, RZ ;  /* 0x0000001210107210 */ /* 0x000fe20007f1e0ff */
[----:B------:R-:W-:Y:S02]  /*28f0*/  IMAD.SHL.U32 R14, R8, 0x40, RZ ;  /* 0x00000040080e7824 */ /* 0x000fe400078e00ff */
[----:B------:R-:W-:Y:S02]  /*2900*/  IMAD.IADD R4, R19, 0x1, R4 ;  /* 0x0000000113047824 */ /* 0x000fe400078e0204 */
[----:B------:R-:W-:Y:S01]  /*2910*/  IMAD R165, R159, R32, RZ ;  /* 0x000000209fa57224 */ /* 0x000fe200078e02ff */
[----:B------:R-:W-:Y:S01]  /*2920*/  LOP3.LUT R15, R14, 0x1c0, RZ, 0xc0, !PT ;  /* 0x000001c00e0f7812 */ /* 0x000fe200078ec0ff */
[----:B------:R-:W-:Y:S01]  /*2930*/  IMAD.X R17, R11, 0x1, R4, P0 ;  /* 0x000000010b117824 */ /* 0x000fe200000e0604 */
[----:B------:R-:W-:Y:S01]  /*2940*/  SHF.R.U32.HI R4, RZ, 0x1, R8 ;  /* 0x00000001ff047819 */ /* 0x000fe20000011608 */
[----:B------:R-:W-:-:S04]  /*2950*/  DEPBAR.LE SB0, 0x0 ;  /* 0x000080000000791a */ /* 0x000fc80000000000 */
[----:B------:R-:W-:-:S07]  /*2960*/  IMAD.WIDE.U32 R16, R32, R158, R16 ;  /* 0x0000009e20107225 */ /* 0x000fce00078e0010 */
[----:B------:R-:W-:Y:S05]  /*2970*/  WARPSYNC.ALL ;  /* 0x0000000000007948 */ /* 0x000fea0003800000 */
[----:B------:R-:W-:Y:S01]  /*2980*/  IMAD.IADD R165, R17, 0x1, R165 ;  /* 0x0000000111a57824 */ /* 0x000fe200078e02a5 */
[----:B------:R-:W-:Y:S01]  /*2990*/  BAR.SYNC.DEFER_BLOCKING 0x0 ;  /* 0x0000000000007b1d */ /* 0x000fe20000010000 */
[C---:B------:R-:W-:Y:S02]  /*29a0*/  LEA R164, P0, R16.reuse, R20, 0x1 ;  /* 0x0000001410a47211 */ /* 0x040fe400078008ff */
[----:B------:R-:W-:Y:S02]  /*29b0*/  LOP3.LUT R19, R15, 0x8, R4, 0xf8, !PT ;  /* 0x000000080f137812 */ /* 0x000fe400078ef804 */
[----:B------:R-:W-:Y:S01]  /*29c0*/  LEA.HI.X R165, R16, R21, R165, 0x1, P0 ;  /* 0x0000001510a57211 */ /* 0x000fe200000f0ca5 */
[----:B------:R-:W-:Y:S01]  /*29d0*/  BSSY.RECONVERGENT B0, `(.L_x_8856) ;  /* 0x0000017000007945 */ /* 0x000fe20003800200 */
[C---:B------:R-:W-:Y:S01]  /*29e0*/  SHF.L.U64.HI R17, R158.reuse, 0x4, R159 ;  /* 0x000000049e117819 */ /* 0x040fe2000001029f */
[----:B------:R-:W-:Y:S01]  /*29f0*/  IMAD.SHL.U32 R16, R158, 0x10, RZ ;  /* 0x000000109e107824 */ /* 0x000fe200078e00ff */
[----:B------:R-:W-:-:S02]  /*2a00*/  LOP3.LUT R11, R14, 0x200, RZ, 0xc0, !PT ;  /* 0x000002000e0b7812 */ /* 0x000fc400078ec0ff */
[----:B------:R-:W-:Y:S01]  /*2a10*/  LOP3.LUT R4, R19, 0x38, R0, 0x78, !PT ;  /* 0x0000003813047812 */ /* 0x000fe200078e7800 */
        /* <DEDUP_REMOVED lines=16> */
.L_x_8857:
[----:B------:R1:W-:Y:S04]  /*2b20*/  STS.128 [R171+0x8000], RZ ;  /* 0x008000ffab007388 */ /* 0x0003e80000000c00 */
[----:B------:R1:W-:Y:S02]  /*2b30*/  STS.128 [R171+0xa000], RZ ;  /* 0x00a000ffab007388 */ /* 0x0003e40000000c00 */
.L_x_8858:
[----:B------:R-:W-:Y:S05]  /*2b40*/  BSYNC.RECONVERGENT B0 ;  /* 0x0000000000007941 */ /* 0x000fea0003800200 */
.L_x_8856:
[-C--:B------:R-:W-:Y:S01]  /*2b50*/  ISETP.GE.AND P1, PT, R13, R12.reuse, PT ;  /* 0x0000000c0d00720c */ /* 0x080fe20003f26270 */
[----:B------:R-:W-:Y:S01]  /*2b60*/  BSSY.RECONVERGENT B0, `(.L_x_8859) ;  /* 0x000001b000007945 */ /* 0x000fe20003800200 */
[----:B------:R-:W-:Y:S02]  /*2b70*/  LOP3.LUT R15, R15, 0x8, R8, 0x78, !PT ;  /* 0x000000080f0f7812 */ /* 0x000fe400078e7808 */
[-C--:B------:R-:W-:Y:S02]  /*2b80*/  ISETP.GE.AND P2, PT, R7, R12.reuse, PT ;  /* 0x0000000c0700720c */ /* 0x080fe40003f46270 */
[----:B------:R-:W-:Y:S01]  /*2b90*/  LOP3.LUT R154, R15, 0x38, R0, 0x78, !PT ;  /* 0x000000380f9a7812 */ /* 0x000fe200078e7800 */
[----:B------:R-:W-:Y:S01]  /*2ba0*/  IMAD.SHL.U32 R0, R8, 0x20, RZ ;  /* 0x0000002008007824 */ /* 0x000fe200078e00ff */
[----:B------:R-:W-:Y:S02]  /*2bb0*/  ISETP.GE.AND P3, PT, R5, R12, PT ;  /* 0x0000000c0500720c */ /* 0x000fe40003f66270 */
[----:B------:R-:W-:-:S02]  /*2bc0*/  LOP3.LUT R7, R14, 0x400, RZ, 0xc0, !PT ;  /* 0x000004000e077812 */ /* 0x000fc400078ec0ff */
[----:B------:R-:W-:Y:S01]  /*2bd0*/  LOP3.LUT R5, R11, 0x7c00, R0, 0xf8, !PT ;  /* 0x00007c000b057812 */ /* 0x000fe200078ef800 */
[----:B------:R1:W-:Y:S01]  /*2be0*/  @P1 STS.128 [R171+0x8800], RZ ;  /* 0x008800ffab001388 */ /* 0x0003e20000000c00 */
[----:B------:R-:W-:Y:S01]  /*2bf0*/  LEA R12, P0, R16, R164, 0x1 ;  /* 0x000000a4100c7211 */ /* 0x000fe200078008ff */
[----:B------:R-:W-:Y:S02]  /*2c00*/  IMAD R154, R154, 0x2, R7 ;  /* 0x000000029a9a7824 */ /* 0x000fe400078e0207 */
[----:B------:R1:W-:Y:S01]  /*2c10*/  @P1 STS.128 [R171+0xa800], RZ ;  /* 0x00a800ffab001388 */ /* 0x0003e20000000c00 */
[----:B------:R-:W-:Y:S01]  /*2c20*/  LEA.HI.X R13, R16, R165, R17, 0x1, P0 ;  /* 0x000000a5100d7211 */ /* 0x000fe200000f0c11 */
[----:B------:R-:W-:Y:S01]  /*2c30*/  IMAD.IADD R0, R4, 0x1, R5 ;  /* 0x0000000104007824 */ /* 0x000fe200078e0205 */
        /* <DEDUP_REMOVED lines=13> */
.L_x_8860:
[----:B------:R-:W-:Y:S05]  /*2d10*/  BSYNC.RECONVERGENT B0 ;  /* 0x0000000000007941 */ /* 0x000fea0003800200 */
.L_x_8859:
[----:B------:R1:W-:Y:S01]  /*2d20*/  @P2 STS.128 [R171+0x9000], RZ ;  /* 0x009000ffab002388 */ /* 0x0003e20000000c00 */
[----:B------:R-:W-:Y:S01]  /*2d30*/  BSSY.RECONVERGENT B0, `(.L_x_8861) ;  /* 0x0000013000007945 */ /* 0x000fe20003800200 */
[----:B------:R-:W-:Y:S02]  /*2d40*/  LEA R155, R0, R9, 0x1 ;  /* 0x00000009009b7211 */ /* 0x000fe400078e08ff */
[----:B------:R1:W-:Y:S01]  /*2d50*/  @P2 STS.128 [R171+0xb000], RZ ;  /* 0x00b000ffab002388 */ /* 0x0003e20000000c00 */
[----:B------:R-:W-:Y:S01]  /*2d60*/  IADD3 R154, PT, PT, R9, R154, RZ ;  /* 0x0000009a099a7210 */ /* 0x000fe20007ffe0ff */
        /* <DEDUP_REMOVED lines=15> */
.L_x_8862:
[----:B------:R-:W-:Y:S05]  /*2e60*/  BSYNC.RECONVERGENT B0 ;  /* 0x0000000000007941 */ /* 0x000fea0003800200 */
.L_x_8861:
        /* <DEDUP_REMOVED lines=18> */
.L_x_8864:
[----:B------:R-:W-:Y:S05]  /*2f90*/  BSYNC.RECONVERGENT B0 ;  /* 0x0000000000007941 */ /* 0x000fea0003800200 */
.L_x_8863:
[----:B------:R-:W-:Y:S01]  /*2fa0*/  LDSM.16.M88.4 R52, [R155] ;  /* 0x000000009b34783b */ /* 0x000fe20000000200 */
[C---:B------:R-:W-:Y:S01]  /*2fb0*/  R2P PR, R8.reuse, 0x6 ;  /* 0x0000000608007804 */ /* 0x040fe20000000000 */
[----:B------:R-:W-:Y:S01]  /*2fc0*/  IMAD.MOV.U32 R5, RZ, RZ, 0x20 ;  /* 0x00000020ff057424 */ /* 0x000fe200078e00ff */
[----:B------:R-:W-:Y:S01]  /*2fd0*/  BSSY.RECONVERGENT B1, `(.L_x_8865) ;  /* 0x0000137000017945 */ /* 0x000fe20003800200 */
[----:B---34-:R-:W3:Y:S01]  /*2fe0*/  LDSM.16.M88.4 R20, [R154+0x4000] ;  /* 0x004000009a14783b */ /* 0x018ee20000000200 */
[----:B------:R-:W-:Y:S02]  /*2ff0*/  IMAD.MOV.U32 R7, RZ, RZ, 0x40 ;  /* 0x00000040ff077424 */ /* 0x000fe400078e00ff */
[----:B------:R-:W-:Y:S01]  /*3000*/  SEL R5, R5, 0xffffffe0, !P1 ;  /* 0xffffffe005057807 */ /* 0x000fe20004800000 */
[----:B------:R-:W4:Y:S01]  /*3010*/  LDSM.16.M88.4 R68, [R154+0x4800] ;  /* 0x004800009a44783b */ /* 0x000f220000000200 */
[----:B------:R-:W-:Y:S01]  /*3020*/  IMAD.SHL.U32 R8, R8, 0x2, RZ ;  /* 0x0000000208087824 */ /* 0x000fe200078e00ff */
[----:B------:R-:W-:-:S02]  /*3030*/  SEL R7, R7, 0xffffffc0, !P2 ;  /* 0xffffffc007077807 */ /* 0x000fc40005000000 */
[----:B------:R-:W5:Y:S01]  /*3040*/  LDSM.16.M88.4 R60, [R154+0x5000] ;  /* 0x005000009a3c783b */ /* 0x000f620000000200 */
[C-C-:B------:R-:W-:Y:S01]  /*3050*/  IMAD.IADD R153, R155.reuse, 0x1, R5.reuse ;  /* 0x000000019b997824 */ /* 0x140fe200078e0205 */
[----:B------:R-:W-:Y:S01]  /*3060*/  LOP3.LUT R8, R8, 0x6, RZ, 0xc0, !PT ;  /* 0x0000000608087812 */ /* 0x000fe200078ec0ff */
[C---:B------:R-:W-:Y:S01]  /*3070*/  IMAD.IADD R149, R154.reuse, 0x1, R5 ;  /* 0x000000019a957824 */ /* 0x040fe200078e0205 */
[----:B-1----:R-:W1:Y:S01]  /*3080*/  LDSM.16.M88.4 R12, [R154+0x5800] ;  /* 0x005800009a0c783b */ /* 0x002e620000000200 */
[--C-:B------:R-:W-:Y:S02]  /*3090*/  IMAD.IADD R152, R155, 0x1, R7.reuse ;  /* 0x000000019b987824 */ /* 0x100fe400078e0207 */
[----:B------:R-:W-:Y:S01]  /*30a0*/  IMAD.IADD R148, R154, 0x1, R7 ;  /* 0x000000019a947824 */ /* 0x000fe200078e0207 */
[----:B------:R-:W-:Y:S01]  /*30b0*/  LDSM.16.M88.4 R36, [R153] ;  /* 0x000000009924783b */ /* 0x000fe20000000200 */
[C---:B------:R-:W-:Y:S02]  /*30c0*/  IMAD.IADD R151, R5.reuse, 0x1, R152 ;  /* 0x0000000105977824 */ /* 0x040fe400078e0298 */
[----:B------:R-:W-:Y:S01]  /*30d0*/  IMAD.IADD R147, R5, 0x1, R148 ;  /* 0x0000000105937824 */ /* 0x000fe200078e0294 */
[----:B------:R-:W1:Y:S04]  /*30e0*/  LDSM.16.M88.4 R76, [R149+0x4000] ;  /* 0x00400000954c783b */ /* 0x000e680000000200 */
[----:B------:R-:W1:Y:S04]  /*30f0*/  LDSM.16.M88.4 R48, [R149+0x4800] ;  /* 0x004800009530783b */ /* 0x000e680000000200 */
[----:B--2---:R-:W2:Y:S04]  /*3100*/  LDSM.16.M88.4 R44, [R149+0x5000] ;  /* 0x00500000952c783b */ /* 0x004ea80000000200 */
[----:B------:R-:W2:Y:S04]  /*3110*/  LDSM.16.M88.4 R40, [R149+0x5800] ;  /* 0x005800009528783b */ /* 0x000ea80000000200 */
[----:B------:R-:W-:Y:S01]  /*3120*/  LDSM.16.M88.4 R32, [R152] ;  /* 0x000000009820783b */ /* 0x000fe20000000200 */
[C---:B---3--:R-:W-:Y:S03]  /*3130*/  HMMA.16816.F32.BF16 R24, R52.reuse, R20, RZ ;  /* 0x000000143418723c */ /* 0x048fe600000418ff */
[----:B------:R-:W3:Y:S04]  /*3140*/  LDSM.16.M88.4 R16, [R148+0x4000] ;  /* 0x004000009410783b */ /* 0x000ee80000000200 */
        /* <DEDUP_REMOVED lines=35> */
[C---:B--2---:R-:W-:Y:S08]  /*3380*/  HMMA.16816.F32.BF16 R56, R32.reuse, R36, R56 ;  /* 0x000000242038723c */ /* 0x044ff00000041838 */
[----:B------:R-:W-:Y:S01]  /*3390*/  HMMA.16816.F32.BF16 R52, R32, R38, R52 ;  /* 0x000000262034723c */ /* 0x000fe20000041834 */
[----:B------:R-:W2:Y:S04]  /*33a0*/  LDSM.16.M88.4 R32, [R154+0x7000] ;  /* 0x007000009a20783b */ /* 0x000ea80000000200 */
[----:B------:R-:W4:Y:S03]  /*33b0*/  LDSM.16.M88.4 R36, [R154+0x6800] ;  /* 0x006800009a24783b */ /* 0x000f260000000200 */
        /* <DEDUP_REMOVED lines=15> */
[----:B------:R-:W-:Y:S07]  /*34b0*/  LDSM.16.M88.4 R40, [R148+0x6800] ;  /* 0x006800009428783b */ /* 0x000fee0000000200 */
[C---:B--2---:R-:W-:Y:S08]  /*34c0*/  HMMA.16816.F32.BF16 R64, R12.reuse, R32, R64 ;  /* 0x000000200c40723c */ /* 0x044ff00000041840 */
[C---:B------:R-:W-:Y:S01]  /*34d0*/  HMMA.16816.F32.BF16 R60, R12.reuse, R34, R60 ;  /* 0x000000220c3c723c */ /* 0x040fe2000004183c */
[----:B------:R-:W1:Y:S07]  /*34e0*/  LDSM.16.M88.4 R32, [R148+0x7800] ;  /* 0x007800009420783b */ /* 0x000e6e0000000200 */
[C---:B----4-:R-:W-:Y:S08]  /*34f0*/  HMMA.16816.F32.BF16 R72, R12.reuse, R36, R72 ;  /* 0x000000240c48723c */ /* 0x050ff00000041848 */
[C---:B---3--:R-:W-:Y:S08]  /*3500*/  HMMA.16816.F32.BF16 R56, R12.reuse, R16, R56 ;  /* 0x000000100c38723c */ /* 0x048ff00000041838 */
[C---:B------:R-:W-:Y:S01]  /*3510*/  HMMA.16816.F32.BF16 R52, R12.reuse, R18, R52 ;  /* 0x000000120c34723c */ /* 0x040fe20000041834 */
[----:B------:R-:W-:Y:S07]  /*3520*/  LDSM.16.M88.4 R16, [R151+0x2000] ;  /* 0x002000009710783b */ /* 0x000fee0000000200 */
[----:B------:R-:W-:Y:S01]  /*3530*/  HMMA.16816.F32.BF16 R68, R12, R38, R68 ;  /* 0x000000260c44723c */ /* 0x000fe20000041844 */
[----:B------:R-:W2:Y:S04]  /*3540*/  LDSM.16.M88.4 R36, [R148+0x7000] ;  /* 0x007000009424783b */ /* 0x000ea80000000200 */
[----:B------:R-:W3:Y:S03]  /*3550*/  LDSM.16.M88.4 R12, [R147+0x6000] ;  /* 0x00600000930c783b */ /* 0x000ee60000000200 */
[C---:B------:R-:W-:Y:S08]  /*3560*/  HMMA.16816.F32.BF16 R24, R88.reuse, R92, R24 ;  /* 0x0000005c5818723c */ /* 0x040ff00000041818 */
[C---:B------:R-:W-:Y:S08]  /*3570*/  HMMA.16816.F32.BF16 R20, R88.reuse, R94, R20 ;  /* 0x0000005e5814723c */ /* 0x040ff00000041814 */
[C---:B------:R-:W-:Y:S08]  /*3580*/  HMMA.16816.F32.BF16 R56, R88.reuse, R76, R56 ;  /* 0x0000004c5838723c */ /* 0x040ff00000041838 */
[C---:B------:R-:W-:Y:S01]  /*3590*/  HMMA.16816.F32.BF16 R76, R88.reuse, R78, R52 ;  /* 0x0000004e584c723c */ /* 0x040fe20000041834 */
[----:B------:R-:W4:Y:S07]  /*35a0*/  LDSM.16.M88.4 R52, [R147+0x6800] ;  /* 0x006800009334783b */ /* 0x000f2e0000000200 */
[C---:B------:R-:W-:Y:S08]  /*35b0*/  HMMA.16816.F32.BF16 R72, R88.reuse, R84, R72 ;  /* 0x000000545848723c */ /* 0x040ff00000041848 */
[C---:B------:R-:W-:Y:S08]  /*35c0*/  HMMA.16816.F32.BF16 R68, R88.reuse, R86, R68 ;  /* 0x000000565844723c */ /* 0x040ff00000041844 */
[C---:B------:R-:W-:Y:S08]  /*35d0*/  HMMA.16816.F32.BF16 R64, R88.reuse, R80, R64 ;  /* 0x000000505840723c */ /* 0x040ff00000041840 */
[----:B------:R-:W-:Y:S08]  /*35e0*/  HMMA.16816.F32.BF16 R60, R88, R82, R60 ;  /* 0x00000052583c723c */ /* 0x000ff0000004183c */
[C---:B-----5:R-:W-:Y:S08]  /*35f0*/  HMMA.16816.F32.BF16 R24, R48.reuse, R44, R24 ;  /* 0x0000002c3018723c */ /* 0x060ff00000041818 */
[C---:B------:R-:W-:Y:S08]  /*3600*/  HMMA.16816.F32.BF16 R20, R48.reuse, R46, R20 ;  /* 0x0000002e3014723c */ /* 0x040ff00000041814 */
[C---:B-1----:R-:W-:Y:S08]  /*3610*/  HMMA.16816.F32.BF16 R56, R48.reuse, R32, R56 ;  /* 0x000000203038723c */ /* 0x042ff00000041838 */
[C---:B------:R-:W-:Y:S01]  /*3620*/  HMMA.16816.F32.BF16 R76, R48.reuse, R34, R76 ;  /* 0x00000022304c723c */ /* 0x040fe2000004184c */
[----:B------:R-:W1:Y:S07]  /*3630*/  LDSM.16.M88.4 R32, [R147+0x7000] ;  /* 0x007000009320783b */ /* 0x000e6e0000000200 */
[C---:B------:R-:W-:Y:S08]  /*3640*/  HMMA.16816.F32.BF16 R72, R48.reuse, R40, R72 ;  /* 0x000000283048723c */ /* 0x040ff00000041848 */
[C---:B------:R-:W-:Y:S08]  /*3650*/  HMMA.16816.F32.BF16 R68, R48.reuse, R42, R68 ;  /* 0x0000002a3044723c */ /* 0x040ff00000041844 */
[C---:B--2---:R-:W-:Y:S08]  /*3660*/  HMMA.16816.F32.BF16 R64, R48.reuse, R36, R64 ;  /* 0x000000243040723c */ /* 0x044ff00000041840 */
[----:B------:R-:W-:Y:S01]  /*3670*/  HMMA.16816.F32.BF16 R60, R48, R38, R60 ;  /* 0x00000026303c723c */ /* 0x000fe2000004183c */
[----:B------:R-:W-:-:S04]  /*3680*/  IMAD.IADD R49, R169, 0x1, R8 ;  /* 0x00000001a9317824 */ /* 0x000fc800078e0208 */
[C---:B------:R-:W-:Y:S01]  /*3690*/  VIADD R37, R49.reuse, 0x8 ;  /* 0x0000000831257836 */ /* 0x040fe20000000000 */
[CC--:B------:R-:W-:Y:S01]  /*36a0*/  ISETP.GE.AND P1, PT, R49.reuse, R10.reuse, PT ;  /* 0x0000000a3100720c */ /* 0x0c0fe20003f26270 */
[C---:B------:R-:W-:Y:S01]  /*36b0*/  VIADD R39, R49.reuse, 0x11 ;  /* 0x0000001131277836 */ /* 0x040fe20000000000 */
[C---:B---3--:R-:W-:Y:S01]  /*36c0*/  HMMA.16816.F32.BF16 R24, R16.reuse, R12, R24 ;  /* 0x0000000c1018723c */ /* 0x048fe20000041818 */
[----:B------:R-:W-:Y:S01]  /*36d0*/  VIADD R13, R49, 0x1 ;  /* 0x00000001310d7836 */ /* 0x000fe20000000000 */
[-C--:B------:R-:W-:Y:S01]  /*36e0*/  ISETP.GE.AND P6, PT, R37, R10.reuse, PT ;  /* 0x0000000a2500720c */ /* 0x080fe20003fc6270 */
[----:B------:R-:W-:Y:S01]  /*36f0*/  VIADD R37, R49, 0x18 ;  /* 0x0000001831257836 */ /* 0x000fe20000000000 */
[-C--:B------:R-:W-:Y:S01]  /*3700*/  ISETP.GE.AND P3, PT, R39, R10.reuse, PT ;  /* 0x0000000a2700720c */ /* 0x080fe20003f66270 */
[----:B------:R-:W-:Y:S01]  /*3710*/  VIADD R43, R49, 0x9 ;  /* 0x00000009312b7836 */ /* 0x000fe20000000000 */
[-C--:B------:R-:W-:Y:S01]  /*3720*/  ISETP.GE.AND P0, PT, R13, R10.reuse, PT ;  /* 0x0000000a0d00720c */ /* 0x080fe20003f06270 */
[C---:B------:R-:W-:Y:S01]  /*3730*/  VIADD R41, R49.reuse, 0x10 ;  /* 0x0000001031297836 */ /* 0x040fe20000000000 */
[----:B------:R-:W-:Y:S01]  /*3740*/  HMMA.16816.F32.BF16 R20, R16, R14, R20 ;  /* 0x0000000e1014723c */ /* 0x000fe20000041814 */
[----:B------:R-:W2:Y:S01]  /*3750*/  LDSM.16.M88.4 R12, [R147+0x7800] ;  /* 0x00780000930c783b */ /* 0x000ea20000000200 */
[----:B------:R-:W-:Y:S01]  /*3760*/  VIADD R39, R49, 0x19 ;  /* 0x0000001931277836 */ /* 0x000fe20000000000 */
[-C--:B------:R-:W-:Y:S01]  /*3770*/  ISETP.GE.AND P2, PT, R37, R10.reuse, PT ;  /* 0x0000000a2500720c */ /* 0x080fe20003f46270 */
[----:B------:R-:W-:Y:S01]  /*3780*/  VIADD R37, R49, 0x20 ;  /* 0x0000002031257836 */ /* 0x000fe20000000000 */
[----:B------:R-:W-:Y:S01]  /*3790*/  ISETP.GE.AND P5, PT, R43, R10, PT ;  /* 0x0000000a2b00720c */ /* 0x000fe20003fa6270 */
[----:B------:R-:W-:-:S04]  /*37a0*/  DEPBAR.LE SB0, 0x0 ;  /* 0x000080000000791a */ /* 0x000fc80000000000 */
[C---:B----4-:R-:W-:Y:S01]  /*37b0*/  HMMA.16816.F32.BF16 R72, R16.reuse, R52, R72 ;  /* 0x000000341048723c */ /* 0x050fe20000041848 */
[----:B------:R-:W-:Y:S02]  /*37c0*/  FSEL R45, R26, -INF , !P1 ;  /* 0xff8000001a2d7808 */ /* 0x000fe40004800000 */
[----:B------:R-:W-:Y:S02]  /*37d0*/  FSEL R43, R24, -INF , !P1 ;  /* 0xff800000182b7808 */ /* 0x000fe40004800000 */
[-C--:B------:R-:W-:Y:S02]  /*37e0*/  ISETP.GE.AND P4, PT, R41, R10.reuse, PT ;  /* 0x0000000a2900720c */ /* 0x080fe40003f86270 */
[-C--:B------:R-:W-:Y:S01]  /*37f0*/  ISETP.GE.AND P1, PT, R39, R10.reuse, PT ;  /* 0x0000000a2700720c */ /* 0x080fe20003f26270 */
[C---:B-1----:R-:W-:Y:S01]  /*3800*/  HMMA.16816.F32.BF16 R60, R16.reuse, R34, R60 ;  /* 0x00000022103c723c */ /* 0x042fe2000004183c */
[----:B------:R-:W-:Y:S01]  /*3810*/  FSEL R39, R27, -INF , !P0 ;  /* 0xff8000001b277808 */ /* 0x000fe20004000000 */
[----:B------:R-:W-:Y:S01]  /*3820*/  VIADD R27, R49, 0x21 ;  /* 0x00000021311b7836 */ /* 0x000fe20000000000 */
[----:B------:R-:W-:Y:S01]  /*3830*/  FSEL R41, R25, -INF , !P0 ;  /* 0xff80000019297808 */ /* 0x000fe20004000000 */
[----:B------:R-:W-:Y:S01]  /*3840*/  VIADD R25, R49, 0x28 ;  /* 0x0000002831197836 */ /* 0x000fe20000000000 */
[----:B------:R-:W-:Y:S01]  /*3850*/  ISETP.GE.AND P0, PT, R37, R10, PT ;  /* 0x0000000a2500720c */ /* 0x000fe20003f06270 */
[----:B------:R-:W-:Y:S01]  /*3860*/  VIADD R35, R49, 0x38 ;  /* 0x0000003831237836 */ /* 0x000fe20000000000 */
[----:B------:R-:W-:Y:S01]  /*3870*/  FSEL R37, R23, -INF , !P5 ;  /* 0xff80000017257808 */ /* 0x000fe20006800000 */
[----:B------:R-:W-:Y:S01]  /*3880*/  HMMA.16816.F32.BF16 R68, R16, R54, R68 ;  /* 0x000000361044723c */ /* 0x000fe20000041844 */
[----:B------:R-:W-:Y:S01]  /*3890*/  VIADD R23, R49, 0x29 ;  /* 0x0000002931177836 */ /* 0x000fe20000000000 */
[----:B------:R-:W-:-:S02]  /*38a0*/  FSEL R22, R22, -INF , !P6 ;  /* 0xff80000016167808 */ /* 0x000fc40007000000 */
[----:B------:R-:W-:Y:S01]  /*38b0*/  FSEL R20, R20, -INF , !P6 ;  /* 0xff80000014147808 */ /* 0x000fe20007000000 */
[----:B------:R-:W-:Y:S01]  /*38c0*/  BAR.SYNC.DEFER_BLOCKING 0x0 ;  /* 0x0000000000007b1d */ /* 0x000fe20000010000 */
[-C--:B------:R-:W-:Y:S02]  /*38d0*/  ISETP.GE.AND P6, PT, R27, R10.reuse, PT ;  /* 0x0000000a1b00720c */ /* 0x080fe40003fc6270 */
[C---:B------:R-:W-:Y:S01]  /*38e0*/  HMMA.16816.F32.BF16 R64, R16.reuse, R32, R64 ;  /* 0x000000201040723c */ /* 0x040fe20000041840 */
[----:B------:R-:W-:Y:S02]  /*38f0*/  FSEL R47, R21, -INF , !P5 ;  /* 0xff800000152f7808 */ /* 0x000fe40006800000 */
[----:B------:R-:W-:Y:S02]  /*3900*/  FSEL R21, R74, -INF , !P4 ;  /* 0xff8000004a157808 */ /* 0x000fe40006000000 */
[----:B------:R-:W-:Y:S02]  /*3910*/  FSEL R27, R72, -INF , !P4 ;  /* 0xff800000481b7808 */ /* 0x000fe40006000000 */
[-C--:B------:R-:W-:Y:S01]  /*3920*/  ISETP.GE.AND P4, PT, R23, R10.reuse, PT ;  /* 0x0000000a1700720c */ /* 0x080fe20003f86270 */
[C---:B--2---:R-:W-:Y:S01]  /*3930*/  HMMA.16816.F32.BF16 R56, R16.reuse, R12, R56 ;  /* 0x0000000c1038723c */ /* 0x044fe20000041838 */
[----:B------:R-:W-:Y:S01]  /*3940*/  ISETP.GE.AND P5, PT, R25, R10, PT ;  /* 0x0000000a1900720c */ /* 0x000fe20003fa6270 */
[----:B------:R-:W-:Y:S01]  /*3950*/  VIADD R25, R49, 0x30 ;  /* 0x0000003031197836 */ /* 0x000fe20000000000 */
[----:B------:R-:W-:Y:S01]  /*3960*/  FSEL R129, R63, -INF , !P4 ;  /* 0xff8000003f817808 */ /* 0x000fe20006000000 */
[----:B------:R-:W-:Y:S01]  /*3970*/  VIADD R13, R49, 0x31 ;  /* 0x00000031310d7836 */ /* 0x000fe20000000000 */
[----:B------:R-:W-:Y:S01]  /*3980*/  FSEL R133, R61, -INF , !P4 ;  /* 0xff8000003d857808 */ /* 0x000fe20006000000 */
[----:B------:R-:W-:Y:S01]  /*3990*/  VIADD R49, R49, 0x39 ;  /* 0x0000003931317836 */ /* 0x000fe20000000000 */
[----:B------:R-:W-:Y:S01]  /*39a0*/  ISETP.NE.AND P4, PT, R28, 0x1, PT ;  /* 0x000000011c00780c */ /* 0x000fe20003f85270 */
[----:B------:R-:W-:Y:S01]  /*39b0*/  HMMA.16816.F32.BF16 R76, R16, R14, R76 ;  /* 0x0000000e104c723c */ /* 0x000fe2000004184c */
[----:B------:R-:W-:-:S02]  /*39c0*/  FSEL R23, R75, -INF , !P3 ;  /* 0xff8000004b177808 */ /* 0x000fc40005800000 */
[----:B------:R-:W-:Y:S02]  /*39d0*/  FSEL R91, R73, -INF , !P3 ;  /* 0xff800000495b7808 */ /* 0x000fe40005800000 */
[-C--:B------:R-:W-:Y:S02]  /*39e0*/  ISETP.GE.AND P3, PT, R25, R10.reuse, PT ;  /* 0x0000000a1900720c */ /* 0x080fe40003f66270 */
[----:B------:R-:W-:Y:S02]  /*39f0*/  FSEL R25, R70, -INF , !P2 ;  /* 0xff80000046197808 */ /* 0x000fe40005000000 */
[----:B------:R-:W-:Y:S02]  /*3a00*/  FSEL R33, R68, -INF , !P2 ;  /* 0xff80000044217808 */ /* 0x000fe40005000000 */
[----:B------:R-:W-:Y:S02]  /*3a10*/  ISETP.GE.AND P2, PT, R13, R10, PT ;  /* 0x0000000a0d00720c */ /* 0x000fe40003f46270 */
[----:B------:R-:W-:-:S02]  /*3a20*/  FSEL R13, R71, -INF , !P1 ;  /* 0xff800000470d7808 */ /* 0x000fc40004800000 */
[----:B------:R-:W-:Y:S02]  /*3a30*/  FSEL R89, R69, -INF , !P1 ;  /* 0xff80000045597808 */ /* 0x000fe40004800000 */
[----:B------:R-:W-:Y:S02]  /*3a40*/  FSEL R125, R66, -INF , !P0 ;  /* 0xff800000427d7808 */ /* 0x000fe40004000000 */
[----:B------:R-:W-:Y:S02]  /*3a50*/  FSEL R137, R64, -INF , !P0 ;  /* 0xff80000040897808 */ /* 0x000fe40004000000 */
        /* <DEDUP_REMOVED lines=28> */
.L_x_8868:
[----:B------:R-:W2:Y:S01]  /*3c20*/  LD.E R17, desc[UR4][R2.64+0x170] ;  /* 0x0001700402117980 */ /* 0x000ea2000c101900 */
[----:B------:R-:W-:Y:S02]  /*3c30*/  LEA R14, R28, 0xffffff80, 0x6 ;  /* 0xffffff801c0e7811 */ /* 0x000fe400078e30ff */
        /* <DEDUP_REMOVED lines=31> */
[----:B------:R-:W-:Y:S02]  /*3e30*/  ISETP.GE.U32.AND P6, PT, R15, R10, PT ;  /* 0x0000000a0f00720c */ /* 0x000fe40003fc6070 */
        /* <DEDUP_REMOVED lines=26> */
.L_x_8869:
[----:B------:R-:W-:Y:S05]  /*3fe0*/  BSYNC.RECONVERGENT B0 ;  /* 0x0000000000007941 */ /* 0x000fea0003800200 */
.L_x_8867:
[-C--:B------:R-:W-:Y:S01]  /*3ff0*/  ISETP.GE.AND P1, PT, R174, R170.reuse, PT ;  /* 0x000000aaae00720c */ /* 0x080fe20003f26270 */
[C---:B------:R-:W-:Y:S01]  /*4000*/  IMAD.SHL.U32 R0, R156.reuse, 0x20, RZ ;  /* 0x000000209c007824 */ /* 0x040fe200078e00ff */
[----:B------:R-:W-:Y:S02]  /*4010*/  ISETP.GE.AND P0, PT, R161, R170, PT ;  /* 0x000000aaa100720c */ /* 0x000fe40003f06270 */
[----:B------:R-:W-:Y:S02]  /*4020*/  IADD3 R14, P2, PT, R29, R162, RZ ;  /* 0x000000a21d0e7210 */ /* 0x000fe40007f5e0ff */
[----:B------:R-:W-:Y:S02]  /*4030*/  SHF.L.U64.HI R8, R156, 0x5, R157 ;  /* 0x000000059c087819 */ /* 0x000fe4000001029d */
[----:B------:R-:W-:Y:S01]  /*4040*/  IADD3 R16, P3, PT, R0, R14, RZ ;  /* 0x0000000e00107210 */ /* 0x000fe20007f7e0ff */
[----:B------:R-:W-:-:S03]  /*4050*/  IMAD.X R15, R6, 0x1, R163, P2 ;  /* 0x00000001060f7824 */ /* 0x000fc600010e06a3 */
[----:B------:R-:W-:Y:S01]  /*4060*/  IADD3 R18, P2, PT, R16, R0, RZ ;  /* 0x0000000010127210 */ /* 0x000fe20007f5e0ff */
[----:B------:R-:W-:Y:S01]  /*4070*/  @!PT LDS RZ, [RZ] ;  /* 0x00000000fffff984 */ /* 0x000fe20000000800 */
[----:B------:R-:W-:Y:S01]  /*4080*/  @!PT LDS RZ, [RZ] ;  /* 0x00000000fffff984 */ /* 0x000fe20000000800 */
[----:B------:R-:W-:Y:S01]  /*4090*/  @!PT LDS RZ, [RZ] ;  /* 0x00000000fffff984 */ /* 0x000fe20000000800 */
[----:B------:R-:W-:Y:S01]  /*40a0*/  @!P1 LDGSTS.E.BYPASS.LTC128B.128 [R171+0x4000], desc[UR4][R162.64] ;  /* 0x04000000a2ab9fae */ /* 0x000fe2000b981a04 */
[----:B------:R-:W-:-:S03]  /*40b0*/  IMAD.X R17, R8, 0x1, R15, P3 ;  /* 0x0000000108117824 */ /* 0x000fc600018e060f */
[----:B------:R1:W-:Y:S01]  /*40c0*/  @P1 STS.128 [R171+0x4000], RZ ;  /* 0x004000ffab001388 */ /* 0x0003e20000000c00 */
        /* <DEDUP_REMOVED lines=39> */
.L_x_8866:
[----:B------:R-:W-:Y:S05]  /*4340*/  BSYNC.RECONVERGENT B1 ;  /* 0x0000000000017941 */ /* 0x000fea0003800200 */
.L_x_8865:
        /* <DEDUP_REMOVED lines=11> */
[----:B-1----:R-:W-:Y:S02]  /*4400*/  FMNMX3.FTZ R15, R6, R133, R121, !PT ;  /* 0x00000085060f7276 */ /* 0x002fe40007810079 */
        /* <DEDUP_REMOVED lines=36> */
[----:B------:R-:W1:Y:S01]  /*4650*/  LDSM.16.MT88.4 R40, [R146+0x8000] ;  /* 0x008000009228783b */ /* 0x000e620000004200 */
        /* <DEDUP_REMOVED lines=10> */
[-C--:B------:R-:W-:Y:S01]  /*4700*/  FFMA.FTZ R29, R89, R117.reuse, -R120 ;  /* 0x00000075591d7223 */ /* 0x080fe20000010878 */
        /* <DEDUP_REMOVED lines=15> */
[-C--:B------:R-:W-:Y:S01]  /*4800*/  FFMA.FTZ R126, R129, R117.reuse, -R122 ;  /* 0x00000075817e7223 */ /* 0x080fe2000001087a */
[----:B------:R-:W-:Y:S01]  /*4810*/  FFMA.FTZ R183, R112, R117, -R120 ;  /* 0x0000007570b77223 */ /* 0x000fe20000010878 */
[----:B------:R-:W-:Y:S01]  /*4820*/  FADD.FTZ R107, R108, R107 ;  /* 0x0000006b6c6b7221 */ /* 0x000fe20000010000 */
[----:B------:R-:W-:Y:S01]  /*4830*/  MUFU.EX2 R103, R103 ;  /* 0x0000006700677308 */ /* 0x000fe20000000800 */
[----:B---3--:R-:W-:-:S03]  /*4840*/  F2FP.BF16.F32.PACK_AB R86, R35, R34 ;  /* 0x000000222356723e */ /* 0x008fc600000010ff */
[----:B------:R-:W3:Y:S04]  /*4850*/  MUFU.EX2 R100, R100 ;  /* 0x0000006400647308 */ /* 0x000ee80000000800 */
[----:B------:R-:W-:Y:S01]  /*4860*/  MUFU.EX2 R105, R105 ;  /* 0x0000006900697308 */ /* 0x000fe20000000800 */
[----:B--2---:R-:W-:Y:S01]  /*4870*/  F2FP.BF16.F32.PACK_AB R85, R110, R111 ;  /* 0x0000006f6e55723e */ /* 0x004fe200000010ff */
[----:B------:R-:W-:Y:S02]  /*4880*/  FADD.FTZ R110, R111, R110 ;  /* 0x0000006e6f6e7221 */ /* 0x000fe40000010000 */
[----:B------:R-:W2:Y:S04]  /*4890*/  MUFU.EX2 R104, R104 ;  /* 0x0000006800687308 */ /* 0x000ea80000000800 */
[----:B------:R-:W-:Y:S01]  /*48a0*/  MUFU.EX2 R0, R0 ;  /* 0x0000000000007308 */ /* 0x000fe20000000800 */
[----:B---3--:R-:W-:-:S03]  /*48b0*/  F2FP.BF16.F32.PACK_AB R87, R100, R103 ;  /* 0x000000676457723e */ /* 0x008fc600000010ff */
[----:B------:R-:W-:Y:S04]  /*48c0*/  MUFU.EX2 R29, R29 ;  /* 0x0000001d001d7308 */ /* 0x000fe80000000800 */
[----:B------:R-:W-:Y:S01]  /*48d0*/  MUFU.EX2 R106, R106 ;  /* 0x0000006a006a7308 */ /* 0x000fe20000000800 */
[C---:B------:R-:W-:Y:S03]  /*48e0*/  HMMA.16816.F32.BF16 R44, R84.reuse, R48, RZ ;  /* 0x00000030542c723c */ /* 0x040fe600000418ff */
[----:B------:R-:W3:Y:S04]  /*48f0*/  MUFU.EX2 R109, R109 ;  /* 0x0000006d006d7308 */ /* 0x000ee80000000800 */
[----:B------:R-:W-:Y:S01]  /*4900*/  MUFU.EX2 R33, R33 ;  /* 0x0000002100217308 */ /* 0x000fe20000000800 */
        /* <DEDUP_REMOVED lines=33> */
[----:B------:R-:W3:Y:S07]  /*4b20*/  LDSM.16.MT88.4 R12, [R144+0xa800] ;  /* 0x00a80000900c783b */ /* 0x000eee0000004200 */
        /* <DEDUP_REMOVED lines=8> */
[----:B------:R-:W-:Y:S01]  /*4bb0*/  HMMA.16816.F32.BF16 R56, R4, R26, R56 ;  /* 0x0000001a0438723c */ /* 0x000fe20000041838 */
[-CC-:B------:R-:W-:Y:S01]  /*4bc0*/  FFMA.FTZ R27, R137, R117.reuse, -R120.reuse ;  /* 0x00000075891b7223 */ /* 0x180fe20000010878 */
[----:B------:R-:W-:-:S05]  /*4bd0*/  FFMA.FTZ R26, R135, R117, -R120 ;  /* 0x00000075871a7223 */ /* 0x000fca0000010878 */
[----:B------:R-:W-:Y:S01]  /*4be0*/  MUFU.EX2 R27, R27 ;  /* 0x0000001b001b7308 */ /* 0x000fe20000000800 */
[C---:B--2---:R-:W-:Y:S03]  /*4bf0*/  HMMA.16816.F32.BF16 R68, R4.reuse, R16, R68 ;  /* 0x000000100444723c */ /* 0x044fe60000041844 */
[----:B------:R-:W2:Y:S05]  /*4c00*/  MUFU.EX2 R26, R26 ;  /* 0x0000001a001a7308 */ /* 0x000eaa0000000800 */
[C---:B------:R-:W-:Y:S01]  /*4c10*/  HMMA.16816.F32.BF16 R72, R4.reuse, R18, R72 ;  /* 0x000000120448723c */ /* 0x040fe20000041848 */
[----:B------:R-:W4:Y:S07]  /*4c20*/  LDSM.16.MT88.4 R16, [R146+0x9000] ;  /* 0x009000009210783b */ /* 0x000f2e0000004200 */
[C---:B------:R-:W-:Y:S08]  /*4c30*/  HMMA.16816.F32.BF16 R60, R4.reuse, R20, R60 ;  /* 0x00000014043c723c */ /* 0x040ff0000004183c */
[C---:B------:R-:W-:Y:S01]  /*4c40*/  HMMA.16816.F32.BF16 R64, R4.reuse, R22, R64 ;  /* 0x000000160440723c */ /* 0x040fe20000041840 */
[----:B------:R-:W-:Y:S07]  /*4c50*/  LDSM.16.MT88.4 R20, [R144+0xb000] ;  /* 0x00b000009014783b */ /* 0x000fee0000004200 */
[C---:B---3--:R-:W-:Y:S08]  /*4c60*/  HMMA.16816.F32.BF16 R88, R4.reuse, R12, R88 ;  /* 0x0000000c0458723c */ /* 0x048ff00000041858 */
[----:B------:R-:W-:Y:S01]  /*4c70*/  HMMA.16816.F32.BF16 R84, R4, R14, R84 ;  /* 0x0000000e0454723c */ /* 0x000fe20000041854 */
[----:B--2---:R-:W-:Y:S01]  /*4c80*/  F2FP.BF16.F32.PACK_AB R4, R26, R27 ;  /* 0x0000001b1a04723e */ /* 0x004fe200000010ff */
        /* <DEDUP_REMOVED lines=14> */
[C---:B-1----:R-:W-:Y:S08]  /*4d70*/  HMMA.16816.F32.BF16 R52, R4.reuse, R8, R52 ;  /* 0x000000080434723c */ /* 0x042ff00000041834 */
[C---:B------:R-:W-:Y:S01]  /*4d80*/  HMMA.16816.F32.BF16 R56, R4.reuse, R10, R56 ;  /* 0x0000000a0438723c */ /* 0x040fe20000041838 */
[----:B------:R-:W1:Y:S07]  /*4d90*/  LDSM.16.MT88.4 R8, [R145+0xb000] ;  /* 0x00b000009108783b */ /* 0x000e6e0000004200 */
[----:B---3--:R-:W-:Y:S01]  /*4da0*/  HMMA.16816.F32.BF16 R60, R4, R16, R60 ;  /* 0x00000010043c723c */ /* 0x008fe2000004183c */
[----:B------:R-:W-:-:S04]  /*4db0*/  FFMA.FTZ R16, R118, R117, -R120 ;  /* 0x0000007576107223 */ /* 0x000fc80000010878 */
[----:B------:R3:W4:Y:S03]  /*4dc0*/  MUFU.EX2 R112, R16 ;  /* 0x0000001000707308 */ /* 0x0007260000000800 */
[C---:B------:R-:W-:Y:S08]  /*4dd0*/  HMMA.16816.F32.BF16 R64, R4.reuse, R18, R64 ;  /* 0x000000120440723c */ /* 0x040ff00000041840 */
[C---:B--2---:R-:W-:Y:S01]  /*4de0*/  HMMA.16816.F32.BF16 R68, R4.reuse, R12, R68 ;  /* 0x0000000c0444723c */ /* 0x044fe20000041844 */
[----:B---3--:R-:W2:Y:S07]  /*4df0*/  LDSM.16.MT88.4 R16, [R145+0x9800] ;  /* 0x009800009110783b */ /* 0x008eae0000004200 */
[C---:B------:R-:W-:Y:S01]  /*4e00*/  HMMA.16816.F32.BF16 R72, R4.reuse, R14, R72 ;  /* 0x0000000e0448723c */ /* 0x040fe20000041848 */
[----:B------:R-:W3:Y:S07]  /*4e10*/  LDSM.16.MT88.4 R12, [R150+0x9800] ;  /* 0x00980000960c783b */ /* 0x000eee0000004200 */
[C---:B------:R-:W-:Y:S08]  /*4e20*/  HMMA.16816.F32.BF16 R84, R4.reuse, R22, R84 ;  /* 0x000000160454723c */ /* 0x040ff00000041854 */
[C---:B-1----:R-:W-:Y:S01]  /*4e30*/  HMMA.16816.F32.BF16 R76, R4.reuse, R8, R76 ;  /* 0x00000008044c723c */ /* 0x042fe2000004184c */
[-CC-:B------:R-:W-:Y:S01]  /*4e40*/  FFMA.FTZ R9, R121, R117.reuse, -R120.reuse ;  /* 0x0000007579097223 */ /* 0x180fe20000010878 */
[-C--:B------:R-:W-:Y:S01]  /*4e50*/  FFMA.FTZ R8, R119, R117.reuse, -R120 ;  /* 0x0000007577087223 */ /* 0x080fe20000010878 */
[-CC-:B------:R-:W-:Y:S01]  /*4e60*/  FFMA.FTZ R121, R116, R117.reuse, -R122.reuse ;  /* 0x0000007574797223 */ /* 0x180fe2000001087a */
[-CC-:B------:R-:W-:Y:S01]  /*4e70*/  FFMA.FTZ R120, R115, R117.reuse, -R122.reuse ;  /* 0x0000007573787223 */ /* 0x180fe2000001087a */
[----:B------:R-:W-:Y:S01]  /*4e80*/  MUFU.EX2 R119, R9 ;  /* 0x0000000900777308 */ /* 0x000fe20000000800 */
[-CC-:B------:R-:W-:Y:S01]  /*4e90*/  FFMA.FTZ R116, R114, R117.reuse, -R122.reuse ;  /* 0x0000007572747223 */ /* 0x180fe2000001087a */
[----:B------:R-:W-:Y:S01]  /*4ea0*/  FFMA.FTZ R117, R113, R117, -R122 ;  /* 0x0000007571757223 */ /* 0x000fe2000001087a */
[----:B------:R-:W-:Y:S01]  /*4eb0*/  HMMA.16816.F32.BF16 R80, R4, R10, R80 ;  /* 0x0000000a0450723c */ /* 0x000fe20000041850 */
[----:B------:R1:W5:Y:S01]  /*4ec0*/  MUFU.EX2 R118, R8 ;  /* 0x0000000800767308 */ /* 0x0003620000000800 */
[----:B----4-:R-:W-:-:S03]  /*4ed0*/  F2FP.BF16.F32.PACK_AB R6, R183, R112 ;  /* 0x00000070b706723e */ /* 0x010fc600000010ff */
[----:B------:R-:W-:Y:S04]  /*4ee0*/  MUFU.EX2 R115, R121 ;  /* 0x0000007900737308 */ /* 0x000fe80000000800 */
[----:B------:R-:W4:Y:S04]  /*4ef0*/  MUFU.EX2 R114, R120 ;  /* 0x0000007800727308 */ /* 0x000f280000000800 */
[----:B------:R-:W-:Y:S01]  /*4f00*/  MUFU.EX2 R113, R116 ;  /* 0x0000007400717308 */ /* 0x000fe20000000800 */
[----:B-1----:R-:W1:Y:S01]  /*4f10*/  LDSM.16.MT88.4 R8, [R146+0x9800] ;  /* 0x009800009208783b */ /* 0x002e620000004200 */
[----:B-----5:R-:W-:-:S02]  /*4f20*/  F2FP.BF16.F32.PACK_AB R4, R118, R119 ;  /* 0x000000777604723e */ /* 0x020fc400000010ff */
[----:B------:R-:W5:Y:S01]  /*4f30*/  MUFU.EX2 R20, R117 ;  /* 0x0000007500147308 */ /* 0x000f620000000800 */
[----:B----4-:R-:W-:Y:S02]  /*4f40*/  F2FP.BF16.F32.PACK_AB R5, R114, R115 ;  /* 0x000000737205723e */ /* 0x010fe400000010ff */
[----:B-----5:R-:W-:-:S07]  /*4f50*/  F2FP.BF16.F32.PACK_AB R7, R20, R113 ;  /* 0x000000711407723e */ /* 0x020fce00000010ff */
        /* <DEDUP_REMOVED lines=45> */
[C---:B--2---:R-:W-:Y:S08]  /*5230*/  HMMA.16816.F32.BF16 R76, R4.reuse, R12, R76 ;  /* 0x0000000c044c723c */ /* 0x044ff0000004184c */
[C---:B------:R-:W-:Y:S08]  /*5240*/  HMMA.16816.F32.BF16 R80, R4.reuse, R14, R80 ;  /* 0x0000000e0450723c */ /* 0x040ff00000041850 */
[C---:B-1----:R-:W-:Y:S08]  /*5250*/  HMMA.16816.F32.BF16 R88, R4.reuse, R8, R88 ;  /* 0x000000080458723c */ /* 0x042ff00000041858 */
[----:B------:R-:W-:Y:S01]  /*5260*/  HMMA.16816.F32.BF16 R84, R4, R10, R84 ;  /* 0x0000000a0454723c */ /* 0x000fe20000041854 */
[----:B------:R-:W-:-:S04]  /*5270*/  NOP ;  /* 0x0000000000007918 */ /* 0x000fc80000000000 */
[----:B------:R-:W-:-:S15]  /*5280*/  @!P4 BRA `(.L_x_8870) ;  /* 0x0000002800b8c947 */ /* 0x000fde0003800000 */
[----:B------:R-:W-:Y:S01]  /*5290*/  ISETP.NE.U32.AND P2, PT, R30, RZ, PT ;  /* 0x000000ff1e00720c */ /* 0x000fe20003f45070 */
[----:B------:R-:W-:Y:S01]  /*52a0*/  IMAD.MOV.U32 R0, RZ, RZ, R101 ;  /* 0x000000ffff007224 */ /* 0x000fe200078e0065 */
[C---:B------:R-:W-:Y:S01]  /*52b0*/  IADD3 R178, PT, PT, -R28.reuse, 0x1, RZ ;  /* 0x000000011cb27810 */ /* 0x040fe20007ffe1ff */
[----:B------:R-:W-:Y:S01]  /*52c0*/  IMAD.MOV.U32 R105, RZ, RZ, R102 ;  /* 0x000000ffff697224 */ /* 0x000fe200078e0066 */
[----:B------:R-:W-:Y:S01]  /*52d0*/  ISETP.NE.AND.EX P2, PT, R31, RZ, PT, P2 ;  /* 0x000000ff1f00720c */ /* 0x000fe20003f45320 */
[----:B------:R-:W-:-:S12]  /*52e0*/  VIADD R179, R28, 0xfffffffe ;  /* 0xfffffffe1cb37836 */ /* 0x000fd80000000000 */
.L_x_8877:
[-C--:B------:R-:W-:Y:S01]  /*52f0*/  ISETP.GE.AND P1, PT, R174, R170.reuse, PT ;  /* 0x000000aaae00720c */ /* 0x080fe20003f26270 */
[----:B------:R-:W-:Y:S04]  /*5300*/  DEPBAR.LE SB0, 0x0 ;  /* 0x000080000000791a */ /* 0x000fe80000000000 */
[----:B------:R-:W-:Y:S05]  /*5310*/  WARPSYNC.ALL ;  /* 0x0000000000007948 */ /* 0x000fea0003800000 */
[----:B------:R-:W-:Y:S01]  /*5320*/  BAR.SYNC.DEFER_BLOCKING 0x0 ;  /* 0x0000000000007b1d */ /* 0x000fe20000010000 */
[----:B------:R-:W-:Y:S02]  /*5330*/  @!P2 IMAD.MOV.U32 R7, RZ, RZ, RZ ;  /* 0x000000ffff07a224 */ /* 0x000fe400078e00ff */
[----:B------:R-:W-:Y:S02]  /*5340*/  IMAD.MOV.U32 R5, RZ, RZ, R164 ;  /* 0x000000ffff057224 */ /* 0x000fe400078e00a4 */
[----:B------:R-:W-:Y:S01]  /*5350*/  IMAD.MOV.U32 R4, RZ, RZ, R165 ;  /* 0x000000ffff047224 */ /* 0x000fe200078e00a5 */
[----:B------:R-:W-:Y:S01]  /*5360*/  @!P2 IADD3 R7, P0, PT, RZ, -R7, RZ ;  /* 0x80000007ff07a210 */ /* 0x000fe20007f1e0ff */
[----:B------:R-:W2:Y:S01]  /*5370*/  @!P2 LD.E R6, desc[UR4][R2.64+0x40] ;  /* 0x000040040206a980 */ /* 0x000ea2000c101900 */
[----:B------:R-:W-:Y:S01]  /*5380*/  BSSY.RECONVERGENT B0, `(.L_x_8871) ;  /* 0x0000046000007945 */ /* 0x000fe20003800200 */
        /* <DEDUP_REMOVED lines=38> */
[----:B------:R-:W-:Y:S02]  /*55f0*/  ISETP.GE.AND P4, PT, R6, RZ, PT ;  /* 0x000000ff0600720c */ /* 0x000fe40003f86270 */
[----:B------:R-:W-:Y:S03]  /*5600*/  LOP3.LUT R7, RZ, R8, RZ, 0x33, !PT ;  /* 0x00000008ff077212 */ /* 0x000fe600078e33ff */
[----:B------:R-:W-:Y:S01]  /*5610*/  @P5 VIADD R12, R12, 0x1 ;  /* 0x000000010c0c5836 */ /* 0x000fe20000000000 */
[C---:B------:R-:W-:Y:S03]  /*5620*/  ISETP.NE.AND P5, PT, R8.reuse, RZ, PT ;  /* 0x000000ff0800720c */ /* 0x040fe60003fa5270 */
        /* <DEDUP_REMOVED lines=27> */
.L_x_8872:
[----:B------:R-:W-:Y:S05]  /*57e0*/  BSYNC.RECONVERGENT B0 ;  /* 0x0000000000007941 */ /* 0x000fea0003800200 */
.L_x_8871:
[----:B------:R-:W-:Y:S01]  /*57f0*/  @!PT LDS RZ, [RZ] ;  /* 0x00000000fffff984 */ /* 0x000fe20000000800 */
[----:B------:R-:W-:Y:S01]  /*5800*/  @!PT LDS RZ, [RZ] ;  /* 0x00000000fffff984 */ /* 0x000fe20000000800 */
[----:B------:R-:W-:Y:S01]  /*5810*/  @!PT LDS RZ, [RZ] ;  /* 0x00000000fffff984 */ /* 0x000fe20000000800 */
[----:B------:R1:W-:Y:S01]  /*5820*/  @!P1 LDGSTS.E.BYPASS.LTC128B.128 [R171+0x8000], desc[UR4][R164.64] ;  /* 0x08000000a4ab9fae */ /* 0x0003e2000b981a04 */
[C---:B------:R-:W-:Y:S01]  /*5830*/  LEA R186, P3, R158.reuse, R164, 0x5 ;  /* 0x000000a49eba7211 */ /* 0x040fe200078628ff */
[C---:B------:R-:W-:Y:S01]  /*5840*/  IMAD.SHL.U32 R104, R158.reuse, 0x20, RZ ;  /* 0x000000209e687824 */ /* 0x040fe200078e00ff */
[C-C-:B------:R-:W-:Y:S01]  /*5850*/  SHF.L.U64.HI R106, R158.reuse, 0x5, R159.reuse ;  /* 0x000000059e6a7819 */ /* 0x140fe2000001029f */
[----:B------:R-:W-:Y:S01]  /*5860*/  @P1 STS.128 [R171+0x8000], RZ ;  /* 0x008000ffab001388 */ /* 0x000fe20000000c00 */
[----:B------:R-:W-:Y:S01]  /*5870*/  LEA.HI.X R187, R158, R165, R159, 0x5, P3 ;  /* 0x000000a59ebb7211 */ /* 0x000fe200018f2c9f */
[----:B------:R-:W-:Y:S01]  /*5880*/  VIADD R178, R178, 0x1 ;  /* 0x00000001b2b27836 */ /* 0x000fe20000000000 */
[----:B------:R-:W-:Y:S01]  /*5890*/  IADD3 R184, P4, PT, R104, R186, RZ ;  /* 0x000000ba68b87210 */ /* 0x000fe20007f9e0ff */
[----:B------:R-:W-:Y:S01]  /*58a0*/  @!PT LDS RZ, [RZ] ;  /* 0x00000000fffff984 */ /* 0x000fe20000000800 */
[----:B------:R-:W-:Y:S01]  /*58b0*/  @!PT LDS RZ, [RZ] ;  /* 0x00000000fffff984 */ /* 0x000fe20000000800 */
[----:B------:R-:W-:Y:S01]  /*58c0*/  @!PT LDS RZ, [RZ] ;  /* 0x00000000fffff984 */ /* 0x000fe20000000800 */
[----:B------:R1:W-:Y:S01]  /*58d0*/  @!P0 LDGSTS.E.BYPASS.LTC128B.128 [R171+0xa000], desc[UR4][R164.64+0x80] ;  /* 0x0a000080a4ab8fae */ /* 0x0003e2000b981a04 */
[----:B------:R-:W-:Y:S02]  /*58e0*/  BSSY.RECONVERGENT B1, `(.L_x_8873) ;  /* 0x000010c000017945 */ /* 0x000fe40003800200 */
[----:B------:R-:W-:Y:S01]  /*58f0*/  IADD3 R188, P3, PT, R184, R104, RZ ;  /* 0x00000068b8bc7210 */ /* 0x000fe20007f7e0ff */
[----:B------:R-:W-:Y:S01]  /*5900*/  @P0 STS.128 [R171+0xa000], RZ ;  /* 0x00a000ffab000388 */ /* 0x000fe20000000c00 */
[----:B------:R-:W-:Y:S03]  /*5910*/  IMAD.X R185, R106, 0x1, R187, P4 ;  /* 0x000000016ab97824 */ /* 0x000fe600020e06bb */
[----:B------:R-:W-:Y:S01]  /*5920*/  @!PT LDS RZ, [RZ] ;  /* 0x00000000fffff984 */ /* 0x000fe20000000800 */
[----:B------:R-:W-:Y:S01]  /*5930*/  @!PT LDS RZ, [RZ] ;  /* 0x00000000fffff984 */ /* 0x000fe20000000800 */
[----:B------:R-:W-:Y:S01]  /*5940*/  @!PT LDS RZ, [RZ] ;  /* 0x00000000fffff984 */ /* 0x000fe20000000800 */
[----:B------:R1:W-:Y:S01]  /*5950*/  @!P1 LDGSTS.E.BYPASS.LTC128B.128 [R171+0x8800], desc[UR4][R186.64] ;  /* 0x08800000baab9fae */ /* 0x0003e2000b981a04 */
[----:B------:R-:W-:Y:S01]  /*5960*/  IMAD.X R189, R185, 0x1, R106, P3 ;  /* 0x00000001b9bd7824 */ /* 0x000fe200018e066a */
[----:B------:R-:W-:Y:S02]  /*5970*/  ISETP.NE.AND P3, PT, R178, RZ, PT ;  /* 0x000000ffb200720c */ /* 0x000fe40003f65270 */
        /* <DEDUP_REMOVED lines=137> */
[----:B------:R-:W-:Y:S01]  /*6210*/  BSSY.RECONVERGENT B0, `(.L_x_8875) ;  /* 0x0000048000007945 */ /* 0x000fe20003800200 */
[----:B------:R-:W-:Y:S03]  /*6220*/  IMAD.SHL.U32 R100, R156, 0x20, RZ ;  /* 0x000000209c647824 */ /* 0x000fe600078e00ff */
        /* <DEDUP_REMOVED lines=39> */
[----:B------:R-:W-:Y:S02]  /*64a0*/  ISETP.GE.AND P4, PT, R101, RZ, PT ;  /* 0x000000ff6500720c */ /* 0x000fe40003f86270 */
[----:B------:R-:W-:Y:S07]  /*64b0*/  LOP3.LUT R101, RZ, R110, RZ, 0x33, !PT ;  /* 0x0000006eff657212 */ /* 0x000fee00078e33ff */
[----:B------:R-:W-:Y:S02]  /*64c0*/  @P5 IADD3 R106, PT, PT, R106, 0x1, RZ ;  /* 0x000000016a6a5810 */ /* 0x000fe40007ffe0ff */
[----:B------:R-:W-:Y:S01]  /*64d0*/  @P6 VIADD R109, R109, 0x1 ;  /* 0x000000016d6d6836 */ /* 0x000fe20000000000 */
[C---:B------:R-:W-:Y:S02]  /*64e0*/  ISETP.NE.AND P5, PT, R110.reuse, RZ, PT ;  /* 0x000000ff6e00720c */ /* 0x040fe40003fa5270 */
        /* <DEDUP_REMOVED lines=26> */
.L_x_8876:
[----:B------:R-:W-:Y:S05]  /*6690*/  BSYNC.RECONVERGENT B0 ;  /* 0x0000000000007941 */ /* 0x000fea0003800200 */
.L_x_8875:
[----:B------:R-:W-:Y:S01]  /*66a0*/  @!PT LDS RZ, [RZ] ;  /* 0x00000000fffff984 */ /* 0x000fe20000000800 */
[----:B------:R-:W-:Y:S01]  /*66b0*/  @!PT LDS RZ, [RZ] ;  /* 0x00000000fffff984 */ /* 0x000fe20000000800 */
[----:B------:R-:W-:Y:S01]  /*66c0*/  @!PT LDS RZ, [RZ] ;  /* 0x00000000fffff984 */ /* 0x000fe20000000800 */
[----:B------:R1:W-:Y:S01]  /*66d0*/  @!P1 LDGSTS.E.BYPASS.LTC128B.128 [R171+0x4000], desc[UR4][R162.64] ;  /* 0x04000000a2ab9fae */ /* 0x0003e2000b981a04 */
        /* <DEDUP_REMOVED lines=8> */
[----:B------:R1:W-:Y:S03]  /*6760*/  @!P0 LDGSTS.E.BYPASS.LTC128B.128 [R171+0x6000], desc[UR4][R162.64+0x80] ;  /* 0x06000080a2ab8fae */ /* 0x0003e6000b981a04 */
[----:B------:R-:W-:Y:S01]  /*6770*/  IADD3 R100, P3, PT, R102, R100, RZ ;  /* 0x0000006466647210 */ /* 0x000fe20007f7e0ff */
[----:B------:R1:W-:Y:S01]  /*6780*/  @P0 STS.128 [R171+0x6000], RZ ;  /* 0x006000ffab000388 */ /* 0x0003e20000000c00 */
[----:B------:R-:W-:Y:S03]  /*6790*/  IMAD.X R103, R101, 0x1, R107, P4 ;  /* 0x0000000165677824 */ /* 0x000fe600020e066b */
        /* <DEDUP_REMOVED lines=32> */
.L_x_8874:
[----:B------:R-:W-:Y:S05]  /*69a0*/  BSYNC.RECONVERGENT B1 ;  /* 0x0000000000017941 */ /* 0x000fea0003800200 */
.L_x_8873:
        /* <DEDUP_REMOVED lines=316> */
.L_x_8870:
        /* <DEDUP_REMOVED lines=10> */
.L_x_8893:
        /* <DEDUP_REMOVED lines=91> */
[----:B------:R-:W-:Y:S01]  /*83c0*/  STS [R9], R96 ;  /* 0x0000006009007388 */ /* 0x000fe20000000800 */
[----:B------:R-:W-:-:S02]  /*83d0*/  IADD3 R15, PT, PT, R9, 0x40, RZ ;  /* 0x00000040090f7810 */ /* 0x000fc40007ffe0ff */
[-C--:B------:R-:W-:Y:S02]  /*83e0*/  IADD3 R13, PT, PT, R4, R9.reuse, RZ ;  /* 0x00000009040d7210 */ /* 0x080fe40007ffe0ff */
[----:B------:R-:W-:Y:S02]  /*83f0*/  @P4 IADD3 R15, PT, PT, R9, -0x40, RZ ;  /* 0xffffffc0090f4810 */ /* 0x000fe40007ffe0ff */
        /* <DEDUP_REMOVED lines=8> */
[----:B------:R-:W-:Y:S02]  /*8480*/  F2FP.BF16.F32.PACK_AB R40, R41, R40 ;  /* 0x000000282928723e */ /* 0x000fe400000010ff */
[----:B------:R-:W-:Y:S01]  /*8490*/  F2FP.BF16.F32.PACK_AB R42, R43, R42 ;  /* 0x0000002a2b2a723e */ /* 0x000fe200000010ff */
[----:B------:R-:W-:Y:S01]  /*84a0*/  STS [R11+0x400], R94 ;  /* 0x0004005e0b007388 */ /* 0x000fe20000000800 */
[----:B------:R-:W-:Y:S02]  /*84b0*/  IADD3 R17, PT, PT, R5, R13, RZ ;  /* 0x0000000d05117210 */ /* 0x000fe40007ffe0ff */
        /* <DEDUP_REMOVED lines=13> */
[----:B------:R1:W-:Y:S01]  /*8590*/  STS [R15], R44 ;  /* 0x0000002c0f007388 */ /* 0x0003e20000000800 */
[----:B------:R-:W-:Y:S02]  /*85a0*/  F2FP.BF16.F32.PACK_AB R58, R59, R58 ;  /* 0x0000003a3b3a723e */ /* 0x000fe400000010ff */
[----:B------:R-:W-:Y:S01]  /*85b0*/  IADD3 R5, PT, PT, R5, R19, RZ ;  /* 0x0000001305057210 */ /* 0x000fe20007ffe0ff */
[----:B------:R-:W-:Y:S01]  /*85c0*/  STS [R15+0x400], R46 ;  /* 0x0004002e0f007388 */ /* 0x000fe20000000800 */
[----:B------:R-:W-:Y:S02]  /*85d0*/  F2FP.BF16.F32.PACK_AB R60, R61, R60 ;  /* 0x0000003c3d3c723e */ /* 0x000fe400000010ff */
[----:B------:R-:W-:Y:S01]  /*85e0*/  F2FP.BF16.F32.PACK_AB R62, R63, R62 ;  /* 0x0000003e3f3e723e */ /* 0x000fe200000010ff */
[----:B------:R-:W-:Y:S01]  /*85f0*/  STS [R21], R48 ;  /* 0x0000003015007388 */ /* 0x000fe20000000800 */
[----:B------:R-:W-:-:S02]  /*8600*/  F2FP.BF16.F32.PACK_AB R64, R65, R64 ;  /* 0x000000404140723e */ /* 0x000fc400000010ff */
[----:B------:R-:W-:Y:S01]  /*8610*/  F2FP.BF16.F32.PACK_AB R66, R67, R66 ;  /* 0x000000424342723e */ /* 0x000fe200000010ff */
[----:B------:R2:W-:Y:S01]  /*8620*/  STS [R21+0x400], R50 ;  /* 0x0004003215007388 */ /* 0x0005e20000000800 */
        /* <DEDUP_REMOVED lines=15> */
[----:B------:R-:W-:-:S02]  /*8720*/  F2FP.BF16.F32.PACK_AB R84, R85, R84 ;  /* 0x000000545554723e */ /* 0x000fc400000010ff */
        /* <DEDUP_REMOVED lines=18> */
[----:B-1----:R-:W3:Y:S04]  /*8850*/  LD.E.64 R44, desc[UR4][R2.64+0x88] ;  /* 0x00008804022c7980 */ /* 0x002ee8000c101b00 */
[----:B------:R1:W5:Y:S06]  /*8860*/  LD.E.64 R42, desc[UR4][R2.64+0x90] ;  /* 0x00009004022a7980 */ /* 0x00036c000c101b00 */
[----:B--2---:R1:W5:Y:S01]  /*8870*/  @!P4 LD.E.64 R50, desc[UR4][R2.64+0x80] ;  /* 0x000080040232c980 */ /* 0x004362000c101b00 */
[----:B----4-:R-:W-:-:S13]  /*8880*/  ISETP.NE.AND P2, PT, R4, RZ, PT ;  /* 0x000000ff0400720c */ /* 0x010fda0003f45270 */
[----:B------:R-:W2:Y:S04]  /*8890*/  @!P2 LD.E R4, desc[UR4][R2.64+0x60] ;  /* 0x000060040204a980 */ /* 0x000ea8000c101900 */
[----:B------:R-:W4:Y:S01]  /*88a0*/  @!P2 LD.E R41, desc[UR4][R2.64+0xb4] ;  /* 0x0000b4040229a980 */ /* 0x000f22000c101900 */
[----:B------:R-:W1:Y:S08]  /*88b0*/  @P1 MUFU.LG2 R7, R7 ;  /* 0x0000000700071308 */ /* 0x000e700000000c00 */
[----:B------:R-:W1:Y:S01]  /*88c0*/  @P0 MUFU.LG2 R10, R10 ;  /* 0x0000000a000a0308 */ /* 0x000e620000000c00 */
[----:B---3--:R-:W-:-:S02]  /*88d0*/  SHF.R.U32.HI R5, RZ, 0x1, R0 ;  /* 0x00000001ff057819 */ /* 0x008fc40000011600 */
[----:B------:R-:W-:Y:S02]  /*88e0*/  LOP3.LUT P3, RZ, R0, 0x3, RZ, 0xc0, !PT ;  /* 0x0000000300ff7812 */ /* 0x000fe4000786c0ff */
[----:B------:R-:W-:Y:S02]  /*88f0*/  SHF.R.U32.HI R39, RZ, 0x2, R0 ;  /* 0x00000002ff277819 */ /* 0x000fe40000011600 */
[----:B------:R-:W-:Y:S01]  /*8900*/  LOP3.LUT R0, R5, 0x30, RZ, 0xc0, !PT ;  /* 0x0000003005007812 */ /* 0x000fe200078ec0ff */
[----:B------:R-:W-:Y:S01]  /*8910*/  BSSY.RECONVERGENT B0, `(.L_x_8879) ;  /* 0x0000012000007945 */ /* 0x000fe20003800200 */
[----:B-1----:R-:W-:Y:S01]  /*8920*/  @P1 FMUL.FTZ R9, R7, 0.69314718246459960938 ;  /* 0x3f31721807091820 */ /* 0x002fe20000410000 */
[----:B------:R-:W-:Y:S01]  /*8930*/  MOV R37, 0x7f800000 ;  /* 0x7f80000000257802 */ /* 0x000fe20000000f00 */
[----:B------:R-:W-:Y:S01]  /*8940*/  @P4 IMAD.WIDE.U32 R46, R44, R173, RZ ;  /* 0x000000ad2c2e4225 */ /* 0x000fe200078e00ff */
[----:B------:R-:W-:-:S03]  /*8950*/  MOV R36, 0x7f800000 ;  /* 0x7f80000000247802 */ /* 0x000fc60000000f00 */
[----:B-----5:R-:W-:Y:S01]  /*8960*/  @P1 FFMA.FTZ R37, R6, R102, R9 ;  /* 0x0000006606251223 */ /* 0x020fe20000010009 */
[----:B------:R-:W-:Y:S01]  /*8970*/  LOP3.LUT R39, R0, 0x7, R39, 0xf8, !PT ;  /* 0x0000000700277812 */ /* 0x000fe200078ef827 */
[----:B------:R-:W-:Y:S01]  /*8980*/  @P0 FMUL.FTZ R8, R10, 0.69314718246459960938 ;  /* 0x3f3172180a080820 */ /* 0x000fe20000410000 */
[----:B------:R-:W-:-:S03]  /*8990*/  @P4 IMAD R0, R45, R173, RZ ;  /* 0x000000ad2d004224 */ /* 0x000fc600078e02ff */
        /* <DEDUP_REMOVED lines=9> */
.L_x_8880:
[----:B------:R-:W-:Y:S05]  /*8a30*/  BSYNC.RECONVERGENT B0 ;  /* 0x0000000000007941 */ /* 0x000fea0003800200 */
.L_x_8879:
[----:B------:R1:W5:Y:S01]  /*8a40*/  LD.E.64 R48, desc[UR4][R2.64+0x70] ;  /* 0x0000700402307980 */ /* 0x000362000c101b00 */
[----:B------:R-:W-:Y:S05]  /*8a50*/  WARPSYNC.ALL ;  /* 0x0000000000007948 */ /* 0x000fea0003800000 */
[----:B------:R1:W5:Y:S01]  /*8a60*/  LD.E.64 R52, desc[UR4][R2.64+0xa0] ;  /* 0x0000a00402347980 */ /* 0x000362000c101b00 */
[----:B------:R-:W-:Y:S01]  /*8a70*/  BSSY.RECONVERGENT B0, `(.L_x_8881) ;  /* 0x0000015000007945 */ /* 0x000fe20003800200 */
        /* <DEDUP_REMOVED lines=20> */
.L_x_8882:
[----:B------:R-:W-:Y:S05]  /*8bc0*/  BSYNC.RECONVERGENT B0 ;  /* 0x0000000000007941 */ /* 0x000fea0003800200 */
.L_x_8881:
[----:B-1----:R-:W1:Y:S01]  /*8bd0*/  S2R R37, SR_TID.X ;  /* 0x0000000000257919 */ /* 0x002e620000002100 */
[----:B------:R-:W-:Y:S01]  /*8be0*/  MOV R175, RZ ;  /* 0x000000ff00af7202 */ /* 0x000fe20000000f00 */
[-C--:B------:R-:W-:Y:S02]  /*8bf0*/  @!P4 IMAD R36, R51, R168.reuse, RZ ;  /* 0x000000a83324c224 */ /* 0x080fe400078e02ff */
[----:B------:R-:W-:Y:S01]  /*8c00*/  @!P4 IMAD.WIDE.U32 R50, R50, R168, RZ ;  /* 0x000000a83232c225 */ /* 0x000fe200078e00ff */
[----:B------:R2:W5:Y:S01]  /*8c10*/  LD.E R2, desc[UR4][R2.64+0xc0] ;  /* 0x0000c00402027980 */ /* 0x000562000c101900 */
[----:B------:R-:W-:Y:S02]  /*8c20*/  BSSY.RECONVERGENT B0, `(.L_x_8883) ;  /* 0x000001f000007945 */ /* 0x000fe40003800200 */
[----:B------:R-:W-:Y:S01]  /*8c30*/  @!P4 IMAD.MOV.U32 R38, RZ, RZ, R50 ;  /* 0x000000ffff26c224 */ /* 0x000fe200078e0032 */
[----:B------:R-:W-:Y:S02]  /*8c40*/  @P4 MOV R38, R46 ;  /* 0x0000002e00264202 */ /* 0x000fe40000000f00 */
[----:B------:R-:W-:Y:S01]  /*8c50*/  @!P4 IADD3 R36, PT, PT, R51, R36, RZ ;  /* 0x000000243324c210 */ /* 0x000fe20007ffe0ff */
[----:B------:R-:W-:-:S02]  /*8c60*/  @P4 IMAD.IADD R36, R47, 0x1, R0 ;  /* 0x000000012f244824 */ /* 0x000fc400078e0200 */
[-C--:B--2---:R-:W-:Y:S01]  /*8c70*/  IMAD R3, R43, R167.reuse, RZ ;  /* 0x000000a72b037224 */ /* 0x084fe200078e02ff */
[----:B-1----:R-:W-:Y:S01]  /*8c80*/  SHF.R.U32.HI R37, RZ, 0x3, R37 ;  /* 0x00000003ff257819 */ /* 0x002fe20000011625 */
[----:B------:R-:W-:-:S03]  /*8c90*/  IMAD.WIDE.U32 R42, R42, R167, RZ ;  /* 0x000000a72a2a7225 */ /* 0x000fc600078e00ff */
[C---:B------:R-:W-:Y:S01]  /*8ca0*/  ISETP.GE.AND P3, PT, R37.reuse, R160, PT ;  /* 0x000000a02500720c */ /* 0x040fe20003f66270 */
[----:B------:R-:W-:Y:S01]  /*8cb0*/  VIADD R41, R37, 0x10 ;  /* 0x0000001025297836 */ /* 0x000fe20000000000 */
[----:B------:R-:W-:Y:S01]  /*8cc0*/  IADD3 R3, PT, PT, R43, R3, RZ ;  /* 0x000000032b037210 */ /* 0x000fe20007ffe0ff */
[----:B------:R-:W-:-:S03]  /*8cd0*/  VIADD R39, R37, 0x20 ;  /* 0x0000002025277836 */ /* 0x000fc60000000000 */
[----:B------:R-:W-:Y:S01]  /*8ce0*/  ISETP.GE.AND P2, PT, R41, R160, PT ;  /* 0x000000a02900720c */ /* 0x000fe20003f46270 */
[----:B------:R-:W-:Y:S01]  /*8cf0*/  IMAD.WIDE.U32 R40, R172, R44, R174 ;  /* 0x0000002cac287225 */ /* 0x000fe200078e00ae */
[----:B------:R-:W-:-:S03]  /*8d00*/  ISETP.GE.AND P1, PT, R39, R160, PT ;  /* 0x000000a02700720c */ /* 0x000fc60003f26270 */
[----:B------:R-:W-:Y:S01]  /*8d10*/  VIADD R39, R37, 0x30 ;  /* 0x0000003025277836 */ /* 0x000fe20000000000 */
[----:B------:R-:W-:Y:S01]  /*8d20*/  IADD3 R38, P5, P4, R42, R40, R38 ;  /* 0x000000282a267210 */ /* 0x000fe20007cbe026 */
[----:B------:R-:W-:-:S03]  /*8d30*/  IMAD R172, R45, R172, RZ ;  /* 0x000000ac2dac7224 */ /* 0x000fc600078e02ff */
        /* <DEDUP_REMOVED lines=11> */
[----:B------:R1:W-:Y:S04]  /*8df0*/  @!P5 ST.E.128 desc[UR4][R42.64], R28 ;  /* 0x0000001c2a00d985 */ /* 0x0003e8000c101d04 */
[----:B------:R1:W-:Y:S02]  /*8e00*/  @!P4 ST.E.128 desc[UR4][R42.64+0x80], R12 ;  /* 0x0000800c2a00c985 */ /* 0x0003e4000c101d04 */
.L_x_8884:
[----:B------:R-:W-:Y:S05]  /*8e10*/  BSYNC.RECONVERGENT B0 ;  /* 0x0000000000007941 */ /* 0x000fea0003800200 */
.L_x_8883:
        /* <DEDUP_REMOVED lines=16> */
.L_x_8886:
[----:B------:R-:W-:Y:S05]  /*8f20*/  BSYNC.RECONVERGENT B0 ;  /* 0x0000000000007941 */ /* 0x000fea0003800200 */
.L_x_8885:
[----:B------:R-:W-:Y:S04]  /*8f30*/  BSSY.RECONVERGENT B0, `(.L_x_8887) ;  /* 0x0000010000007945 */ /* 0x000fe80003800200 */
[----:B------:R-:W-:Y:S05]  /*8f40*/  @P1 BRA `(.L_x_8888) ;  /* 0x0000000000381947 */ /* 0x000fea0003800000 */
[----:B--2---:R-:W-:Y:S01]  /*8f50*/  IADD3 R9, P1, PT, R37, 0x20, RZ ;  /* 0x0000002025097810 */ /* 0x004fe20007f3e0ff */
        /* <DEDUP_REMOVED lines=13> */
.L_x_8888:
[----:B------:R-:W-:Y:S05]  /*9030*/  BSYNC.RECONVERGENT B0 ;  /* 0x0000000000007941 */ /* 0x000fea0003800200 */
.L_x_8887:
[----:B------:R-:W-:-:S04]  /*9040*/  MOV R167, 0x0 ;  /* 0x0000000000a77802 */ /* 0x000fc80000000f00 */
[----:B-12345:R-:W-:Y:S05]  /*9050*/  @P0 RET.REL.NODEC R166 `(_ZN5flash24flash_fwd_splitkv_kernelI23Flash_fwd_kernel_traitsILi128ELi64ELi64ELi4ELb0ELb0EN7cutlass10bfloat16_tE19Flash_kernel_traitsILi128ELi64ELi64ELi4ES3_EELb0ELb0ELb0ELb0ELb0ELb0ELb0ELb0EEEvNS_16Flash_fwd_paramsE) ;  /* 0xffffff6ca6e80950 */ /* 0x03efea0003c3ffff */
        /* <DEDUP_REMOVED lines=14> */
[----:B-1----:R-:W-:Y:S05]  /*9140*/  @P0 RET.REL.NODEC R166 `(_ZN5flash24flash_fwd_splitkv_kernelI23Flash_fwd_kernel_traitsILi128ELi64ELi64ELi4ELb0ELb0EN7cutlass10bfloat16_tE19Flash_kernel_traitsILi128ELi64ELi64ELi4ES3_EELb0ELb0ELb0ELb0ELb0ELb0ELb0ELb0EEEvNS_16Flash_fwd_paramsE) ;  /* 0xffffff6ca6ac0950 */ /* 0x002fea0003c3ffff */
[----:B------:R-:W-:Y:S01]  /*9150*/  MOV R167, 0x0 ;  /* 0x0000000000a77802 */ /* 0x000fe20000000f00 */
[----:B------:R1:W-:Y:S03]  /*9160*/  ST.E.128 desc[UR4][R6.64+0x80], R32 ;  /* 0x0000802006007985 */ /* 0x0003e6000c101d04 */
[----:B-1----:R-:W-:Y:S05]  /*9170*/  RET.REL.NODEC R166 `(_ZN5flash24flash_fwd_splitkv_kernelI23Flash_fwd_kernel_traitsILi128ELi64ELi64ELi4ELb0ELb0EN7cutlass10bfloat16_tE19Flash_kernel_traitsILi128ELi64ELi64ELi4ES3_EELb0ELb0ELb0ELb0ELb0ELb0ELb0ELb0EEEvNS_16Flash_fwd_paramsE) ;  /* 0xffffff6ca6a07950 */ /* 0x002fea0003c3ffff */
.L_x_8878:
[----:B------:R-:W-:Y:S01]  /*9180*/  MOV R5, 0x2 ;  /* 0x0000000200057802 */ /* 0x000fe20000000f00 */
[----:B------:R-:W-:Y:S01]  /*9190*/  IMAD.MOV.U32 R0, RZ, RZ, 0x1f ;  /* 0x0000001fff007424 */ /* 0x000fe200078e00ff */
[----:B------:R-:W-:-:S07]  /*91a0*/  MOV R4, 0xffffffff ;  /* 0xffffffff00047802 */ /* 0x000fce0000000f00 */
[----:B-1---5:R-:W-:Y:S05]  /*91b0*/  WARPSYNC.COLLECTIVE R4, `(.L_x_8889) ;  /* 0x0000000004087348 */ /* 0x022fea0003c00000 */
[----:B------:R2:W3:Y:S02]  /*91c0*/  SHFL.BFLY P0, R10, R183, R5, R0 ;  /* 0x0c000005b70a7389 */ /* 0x0004e40000000000 */
[----:B-123-5:R-:W-:Y:S05]  /*91d0*/  ENDCOLLECTIVE ;  /* 0x000000000000791b */ /* 0x02efea0003800000 */
.L_x_8889:
[----:B------:R-:W-:Y:S02]  /*91e0*/  IMAD.MOV.U32 R8, RZ, RZ, R10 ;  /* 0x000000ffff087224 */ /* 0x000fe400078e000a */
[----:B------:R-:W-:Y:S02]  /*91f0*/  IMAD.MOV.U32 R5, RZ, RZ, 0x1 ;  /* 0x00000001ff057424 */ /* 0x000fe400078e00ff */
[----:B------:R-:W-:-:S05]  /*9200*/  FADD.FTZ R8, R8, R183 ;  /* 0x000000b708087221 */ /* 0x000fca0000010000 */
[----:B------:R-:W-:-:S07]  /*9210*/  MOV R183, R8 ;  /* 0x0000000800b77202 */ /* 0x000fce0000000f00 */
[----:B------:R-:W-:Y:S05]  /*9220*/  WARPSYNC.COLLECTIVE R4, `(.L_x_8890) ;  /* 0x0000000004087348 */ /* 0x000fea0003c00000 */
[----:B------:R1:W2:Y:S02]  /*9230*/  SHFL.BFLY P0, R10, R183, R5, R0 ;  /* 0x0c000005b70a7389 */ /* 0x0002a40000000000 */
[----:B-12---:R-:W-:Y:S05]  /*9240*/  ENDCOLLECTIVE ;  /* 0x000000000000791b */ /* 0x006fea0003800000 */
.L_x_8890:
[----:B------:R-:W-:Y:S01]  /*9250*/  MOV R183, R181 ;  /* 0x000000b500b77202 */ /* 0x000fe20000000f00 */
[----:B------:R-:W-:Y:S01]  /*9260*/  IMAD.MOV.U32 R5, RZ, RZ, 0x2 ;  /* 0x00000002ff057424 */ /* 0x000fe200078e00ff */
[----:B------:R-:W-:-:S07]  /*9270*/  MOV R7, R10 ;  /* 0x0000000a00077202 */ /* 0x000fce0000000f00 */
[----:B------:R-:W-:Y:S05]  /*9280*/  WARPSYNC.COLLECTIVE R4, `(.L_x_8891) ;  /* 0x0000000004087348 */ /* 0x000fea0003c00000 */
[----:B------:R1:W2:Y:S02]  /*9290*/  SHFL.BFLY P0, R10, R183, R5, R0 ;  /* 0x0c000005b70a7389 */ /* 0x0002a40000000000 */
[----:B-12---:R-:W-:Y:S05]  /*92a0*/  ENDCOLLECTIVE ;  /* 0x000000000000791b */ /* 0x006fea0003800000 */
.L_x_8891:
[----:B------:R-:W-:Y:S01]  /*92b0*/  FADD.FTZ R7, R8, R7 ;  /* 0x0000000708077221 */ /* 0x000fe20000010000 */
[----:B------:R-:W-:Y:S01]  /*92c0*/  FADD.FTZ R9, R10, R181 ;  /* 0x000000b50a097221 */ /* 0x000fe20000010000 */
[----:B------:R-:W-:-:S04]  /*92d0*/  MOV R5, 0x1 ;  /* 0x0000000100057802 */ /* 0x000fc80000000f00 */
[----:B------:R-:W-:-:S07]  /*92e0*/  MOV R183, R9 ;  /* 0x0000000900b77202 */ /* 0x000fce0000000f00 */
[----:B------:R-:W-:Y:S05]  /*92f0*/  WARPSYNC.COLLECTIVE R4, `(.L_x_8892) ;  /* 0x0000000004087348 */ /* 0x000fea0003c00000 */
[----:B------:R1:W2:Y:S02]  /*9300*/  SHFL.BFLY P0, R10, R183, R5, R0 ;  /* 0x0c000005b70a7389 */ /* 0x0002a40000000000 */
[----:B-12---:R-:W-:Y:S05]  /*9310*/  ENDCOLLECTIVE ;  /* 0x000000000000791b */ /* 0x006fea0003800000 */
.L_x_8892:
[----:B------:R-:W-:Y:S05]  /*9320*/  BRA `(.L_x_8893) ;  /* 0xffffffe800b87947 */ /* 0x000fea000383ffff */
.L_x_8894:
        /* <DEDUP_REMOVED lines=13> */
.L_x_14932:


//--------------------- .text._ZN5flash24flash_fwd_splitkv_kernelI23Flash_fwd_kernel_traitsILi128ELi64ELi64ELi4ELb0ELb0EN7cutlass10bfloat16_tE19Flash_kernel_traitsILi128ELi64ELi64ELi4ES3_EELb0ELb0ELb0ELb0ELb0ELb1ELb0ELb0EEEvNS_16Flash_fwd_paramsE --------------------------
	.section	.text._ZN5flash24flash_fwd_splitkv_kernelI23Flash_fwd_kernel_traitsILi128ELi64ELi64ELi4ELb0ELb0EN7cutlass10bfloat16_tE19Flash_kernel_traitsILi128ELi64ELi64ELi4ES3_EELb0ELb0ELb0ELb0ELb0ELb1ELb0ELb0EEEvNS_16Flash_fwd_paramsE,"ax",@progbits
	.align	128
        .global         _ZN5flash24flash_fwd_splitkv_kernelI23Flash_fwd_kernel_traitsILi128ELi64ELi64ELi4ELb0ELb0EN7cutlass10bfloat16_tE19Flash_kernel_traitsILi128ELi64ELi64ELi4ES3_EELb0ELb0ELb0ELb0ELb0ELb1ELb0ELb0EEEvNS_16Flash_fwd_paramsE
        .type           _ZN5flash24flash_fwd_splitkv_kernelI23Flash_fwd_kernel_traitsILi128ELi64ELi64ELi4ELb0ELb0EN7cutlass10bfloat16_tE19Flash_kernel_traitsILi128ELi64ELi64ELi4ES3_EELb0ELb0ELb0ELb0ELb0ELb1ELb0ELb0EEEvNS_16Flash_fwd_paramsE,@function
        .size           _ZN5flash24flash_fwd_splitkv_kernelI23Flash_fwd_kernel_traitsILi128ELi64ELi64ELi4ELb0ELb0EN7cutlass10bfloat16_tE19Flash_kernel_traitsILi128ELi64ELi64ELi4ES3_EELb0ELb0ELb0ELb0ELb0ELb1ELb0ELb0EEEvNS_16Flash_fwd_paramsE,(.L_x_14933 - _ZN5flash24flash_fwd_splitkv_kernelI23Flash_fwd_kernel_traitsILi128ELi64ELi64ELi4ELb0ELb0EN7cutlass10bfloat16_tE19Flash_kernel_traitsILi128ELi64ELi64ELi4ES3_EELb0ELb0ELb0ELb0ELb0ELb1ELb0ELb0EEEvNS_16Flash_fwd_paramsE)
        .other          _ZN5flash24flash_fwd_splitkv_kernelI23Flash_fwd_kernel_traitsILi128ELi64ELi64ELi4ELb0ELb0EN7cutlass10bfloat16_tE19Flash_kernel_traitsILi128ELi64ELi64ELi4ES3_EELb0ELb0ELb0ELb0ELb0ELb1ELb0ELb0EEEvNS_16Flash_fwd_paramsE,@"STO_CUDA_ENTRY STV_DEFAULT"
_ZN5flash24flash_fwd_splitkv_kernelI23Flash_fwd_kernel_traitsILi128ELi64ELi64ELi4ELb0ELb0EN7cutlass10bfloat16_tE19Flash_kernel_traitsILi128ELi64ELi64ELi4ES3_EELb0ELb0ELb0ELb0ELb0ELb1ELb0ELb0EEEvNS_16Flash_fwd_paramsE:
.text._ZN5flash24flash_fwd_splitkv_kernelI23Flash_fwd_kernel_traitsILi128ELi64ELi64ELi4ELb0ELb0EN7cutlass10bfloat16_tE19Flash_kernel_traitsILi128ELi64ELi64ELi4ES3_EELb0ELb0ELb0ELb0ELb0ELb1ELb0ELb0EEEvNS_16Flash_fwd_paramsE:
[----:B------:R-:W-:Y:S01]  /*0000*/  LDC R1, c[0x0][0x37c] ;  /* 0x0000df00ff017b82 */ /* 0x000fe20000000800 */
[----:B------:R-:W1:Y:S07]  /*0010*/  S2R R33, SR_CTAID.X ;  /* 0x0000000000217919 */ /* 0x000e6e0000002500 */
[----:B------:R-:W2:Y:S01]  /*0020*/  LDC.64 R2, c[0x0][0x348] ;  /* 0x0000d200ff027b82 */ /* 0x000ea20000000a00 */
[----:B------:R-:W-:Y:S01]  /*0030*/  BSSY.RECONVERGENT B2, `(.L_x_8895) ;  /* 0x0000005000027945 */ /* 0x000fe20003800200 */
[----:B------:R-:W-:Y:S01]  /*0040*/  MOV R168, 0x80 ;  /* 0x0000008000a87802 */ /* 0x000fe20000000f00 */
[----:B------:R-:W3:Y:S01]  /*0050*/  S2R R170, SR_CTAID.Y ;  /* 0x0000000000aa7919 */ /* 0x000ee20000002600 */
[----:B------:R-:W4:Y:S05]  /*0060*/  S2R R169, SR_CTAID.Z ;  /* 0x0000000000a97919 */ /* 0x000f2a0000002700 */
[----:B-1234-:R-:W-:Y:S05]  /*0070*/  CALL.REL.NOINC `($_ZN5flash24flash_fwd_splitkv_kernelI23Flash_fwd_kernel_traitsILi128ELi64ELi64ELi4ELb0ELb0EN7cutlass10bfloat16_tE19Flash_kernel_traitsILi128ELi64ELi64ELi4ES3_EELb0ELb0ELb0ELb0ELb0ELb1ELb0ELb0EEEvNS_16Flash_fwd_paramsE$_ZN5flash30compute_attn_1rowblock_splitkvI23Flash_fwd_kernel_traitsILi128ELi64ELi64ELi4ELb0ELb0EN7cutlass10bfloat16_tE19Flash_kernel_traitsILi128ELi64ELi64ELi4ES3_EELb0ELb0ELb0ELb0ELb0ELb1ELb0ELb0ENS_16Flash_fwd_paramsEEEvRKT8_iiiii) ;  /* 0x0000000000087944 */ /* 0x01efea0003c00000 */
[----:B------:R-:W-:Y:S05]  /*0080*/  BSYNC.RECONVERGENT B2 ;  /* 0x0000000000027941 */ /* 0x000fea0003800200 */
.L_x_8895:
[----:B------:R-:W-:Y:S05]  /*0090*/  EXIT ;  /* 0x000000000000794d */ /* 0x000fea0003800000 */
        .type           $_ZN5flash24flash_fwd_splitkv_kernelI23Flash_fwd_kernel_traitsILi128ELi64ELi64ELi4ELb0ELb0EN7cutlass10bfloat16_tE19Flash_kernel_traitsILi128ELi64ELi64ELi4ES3_EELb0ELb0ELb0ELb0ELb0ELb1ELb0ELb0EEEvNS_16Flash_fwd_paramsE$_ZN5flash30compute_attn_1rowblock_splitkvI23Flash_fwd_kernel_traitsILi128ELi64ELi64ELi4ELb0ELb0EN7cutlass10bfloat16_tE19Flash_kernel_traitsILi128ELi64ELi64ELi4ES3_EELb0ELb0ELb0ELb0ELb0ELb1ELb0ELb0ENS_16Flash_fwd_paramsEEEvRKT8_iiiii,@function
        .size           $_ZN5flash24flash_fwd_splitkv_kernelI23Flash_fwd_kernel_traitsILi128ELi64ELi64ELi4ELb0ELb0EN7cutlass10bfloat16_tE19Flash_kernel_traitsILi128ELi64ELi64ELi4ES3_EELb0ELb0ELb0ELb0ELb0ELb1ELb0ELb0EEEvNS_16Flash_fwd_paramsE$_ZN5flash30compute_attn_1rowblock_splitkvI23Flash_fwd_kernel_traitsILi128ELi64ELi64ELi4ELb0ELb0EN7cutlass10bfloat16_tE19Flash_kernel_traitsILi128ELi64ELi64ELi4ES3_EELb0ELb0ELb0ELb0ELb0ELb1ELb0ELb0ENS_16Flash_fwd_paramsEEEvRKT8_iiiii,(.L_x_14933 - $_ZN5flash24flash_fwd_splitkv_kernelI23Flash_fwd_kernel_traitsILi128ELi64ELi64ELi4ELb0ELb0EN7cutlass10bfloat16_tE19Flash_kernel_traitsILi128ELi64ELi64ELi4ES3_EELb0ELb0ELb0ELb0ELb0ELb1ELb0ELb0EEEvNS_16Flash_fwd_paramsE$_ZN5flash30compute_attn_1rowblock_splitkvI23Flash_fwd_kernel_traitsILi128ELi64ELi64ELi4ELb0ELb0EN7cutlass10bfloat16_tE19Flash_kernel_traitsILi128ELi64ELi64ELi4ES3_EELb0ELb0ELb0ELb0ELb0ELb1ELb0ELb0ENS_16Flash_fwd_paramsEEEvRKT8_iiiii)
$_ZN5flash24flash_fwd_splitkv_kernelI23Flash_fwd_kernel_traitsILi128ELi64ELi64ELi4ELb0ELb0EN7cutlass10bfloat16_tE19Flash_kernel_traitsILi128ELi64ELi64ELi4ES3_EELb0ELb0ELb0ELb0ELb0ELb1ELb0ELb0EEEvNS_16Flash_fwd_paramsE$_ZN5flash30compute_attn_1rowblock_splitkvI23Flash_fwd_kernel_traitsILi128ELi64ELi64ELi4ELb0ELb0EN7cutlass10bfloat16_tE19Flash_kernel_traitsILi128ELi64ELi64ELi4ES3_EELb0ELb0ELb0ELb0ELb0ELb1ELb0ELb0ENS_16Flash_fwd_paramsEEEvRKT8_iiiii:
        /* <DEDUP_REMOVED lines=16> */
[C---:B------:R-:W-:Y:S01]  /*01a0*/  IMAD.WIDE.U32 R12, R170.reuse, 0x4, R12 ;  /* 0x00000004aa0c7825 */ /* 0x040fe200078e000c */
[----:B------:R-:W1:Y:S03]  /*01b0*/  S2R R97, SR_TID.X ;  /* 0x0000000000617919 */ /* 0x000e660000002100 */
[----:B------:R-:W-:Y:S01]  /*01c0*/  IMAD.SHL.U32 R4, R170, 0x4, RZ ;  /* 0x00000004aa047824 */ /* 0x000fe200078e00ff */
[----:B------:R-:W-:Y:S01]  /*01d0*/  SHF.R.U32.HI R0, RZ, 0x1e, R170 ;  /* 0x0000001eff007819 */ /* 0x000fe200000116aa */
[----:B------:R-:W-:Y:S01]  /*01e0*/  BSSY.RECONVERGENT B0, `(.L_x_8896) ;  /* 0x0000013000007945 */ /* 0x000fe20003800200 */
[----:B------:R-:W5:Y:S04]  /*01f0*/  @P4 LD.E R5, desc[UR4][R12.64+0x4] ;  /* 0x000004040c054980 */ /* 0x000f68000c101900 */
[----:B------:R2:W5:Y:S01]  /*0200*/  @P2 LD.E R174, desc[UR4][R12.64] ;  /* 0x000000040cae2980 */ /* 0x000562000c101900 */
[----:B------:R-:W-:-:S02]  /*0210*/  ISETP.NE.U32.AND P2, PT, R6, RZ, PT ;  /* 0x000000ff0600720c */ /* 0x000fc40003f45070 */
[----:B------:R-:W-:Y:S02]  /*0220*/  @P1 IADD3 R16, P0, PT, R10, R4, RZ ;  /* 0x000000040a101210 */ /* 0x000fe40007f1e0ff */
[----:B------:R-:W-:-:S03]  /*0230*/  ISETP.NE.AND.EX P2, PT, R7, RZ, PT, P2 ;  /* 0x000000ff0700720c */ /* 0x000fc60003f45320 */
[----:B------:R-:W-:Y:S02]  /*0240*/  @P1 IMAD.X R17, R11, 0x1, R0, P0 ;  /* 0x000000010b111824 */ /* 0x000fe400000e0600 */
[----:B------:R-:W-:Y:S01]  /*0250*/  IMAD.MOV.U32 R11, RZ, RZ, RZ ;  /* 0x000000ffff0b7224 */ /* 0x000fe200078e00ff */
[----:B------:R-:W-:-:S05]  /*0260*/  ISETP.NE.U32.AND P0, PT, R8, RZ, PT ;  /* 0x000000ff0800720c */ /* 0x000fca0003f05070 */
[----:B------:R3:W5:Y:S01]  /*0270*/  @P1 LD.E R11, desc[UR4][R16.64] ;  /* 0x00000004100b1980 */ /* 0x000762000c101900 */
[----:B------:R-:W-:Y:S02]  /*0280*/  IADD3 R14, P1, PT, R6, R4, RZ ;  /* 0x00000004060e7210 */ /* 0x000fe40007f3e0ff */
[----:B------:R-:W-:-:S03]  /*0290*/  ISETP.NE.AND.EX P0, PT, R9, RZ, PT, P0 ;  /* 0x000000ff0900720c */ /* 0x000fc60003f05300 */
[----:B------:R-:W-:Y:S02]  /*02a0*/  IMAD.X R15, R7, 0x1, R0, P1 ;  /* 0x00000001070f7824 */ /* 0x000fe400008e0600 */
[----:B--2---:R-:W-:Y:S01]  /*02b0*/  IMAD.MOV.U32 R12, RZ, RZ, -0x1 ;  /* 0xffffffffff0c7424 */ /* 0x004fe200078e00ff */
[----:B-1----:R-:W-:Y:S07]  /*02c0*/  @!P2 BRA `(.L_x_8897) ;  /* 0x000000000010a947 */ /* 0x002fee0003800000 */
[----:B------:R-:W2:Y:S02]  /*02d0*/  LD.E.U8 R6, desc[UR4][R2.64+0x1b2] ;  /* 0x0001b20402067980 */ /* 0x000ea4000c101100 */
[----:B--2---:R-:W-:-:S13]  /*02e0*/  ISETP.NE.AND P1, PT, R6, RZ, PT ;  /* 0x000000ff0600720c */ /* 0x004fda0003f25270 */
[----:B------:R-:W-:Y:S05]  /*02f0*/  @!P1 BRA `(.L_x_8897) ;  /* 0x0000000000049947 */ /* 0x000fea0003800000 */
[----:B------:R1:W5:Y:S02]  /*0300*/  LD.E R12, desc[UR4][R14.64] ;  /* 0x000000040e0c7980 */ /* 0x000364000c101900 */
.L_x_8897:
[----:B------:R-:W-:Y:S05]  /*0310*/  BSYNC.RECONVERGENT B0 ;  /* 0x0000000000007941 */ /* 0x000fea0003800200 */
.L_x_8896:
[----:B------:R-:W-:Y:S04]  /*0320*/  BSSY.RECONVERGENT B0, `(.L_x_8898) ;  /* 0x0000007000007945 */ /* 0x000fe80003800200 */
[----:B------:R-:W-:Y:S05]  /*0330*/  @!P3 BRA `(.L_x_8899) ;  /* 0x000000000014b947 */ /* 0x000fea0003800000 */
[----:B------:R-:W2:Y:S02]  /*0340*/  LD.E.U8 R6, desc[UR4][R2.64+0x1b2] ;  /* 0x0001b20402067980 */ /* 0x000ea4000c101100 */
[----:B--2---:R-:W-:-:S13]  /*0350*/  ISETP.NE.AND P1, PT, R6, RZ, PT ;  /* 0x000000ff0600720c */ /* 0x004fda0003f25270 */
[----:B------:R-:W2:Y:S02]  /*0360*/  @P1 LD.E R7, desc[UR4][R14.64+0x4] ;  /* 0x000004040e071980 */ /* 0x000ea4000c101900 */
[----:B--2--5:R-:W-:-:S06]  /*0370*/  @P1 IADD3 R100, PT, PT, R7, -R12, RZ ;  /* 0x8000000c07641210 */ /* 0x024fcc0007ffe0ff */
[----:B------:R2:W5:Y:S02]  /*0380*/  @!P1 LD.E R100, desc[UR4][R14.64] ;  /* 0x000000040e649980 */ /* 0x000564000c101900 */
.L_x_8899:
[----:B------:R-:W-:Y:S05]  /*0390*/  BSYNC.RECONVERGENT B0 ;  /* 0x0000000000007941 */ /* 0x000fea0003800200 */
.L_x_8898:
        /* <DEDUP_REMOVED lines=8> */
.L_x_8901:
[----:B------:R-:W4:Y:S01]  /*0420*/  LD.E.64 R6, desc[UR4][R2.64+0x108] ;  /* 0x0001080402067980 */ /* 0x000f22000c101b00 */
[----:B------:R-:W-:Y:S01]  /*0430*/  BSSY.RECONVERGENT B0, `(.L_x_8903) ;  /* 0x0000006000007945 */ /* 0x000fe20003800200 */
[----:B------:R-:W-:Y:S01]  /*0440*/  IMAD.MOV.U32 R5, RZ, RZ, RZ ;  /* 0x000000ffff057224 */ /* 0x000fe200078e00ff */
[----:B----4-:R-:W-:-:S04]  /*0450*/  ISETP.NE.U32.AND P0, PT, R6, RZ, PT ;  /* 0x000000ff0600720c */ /* 0x010fc80003f05070 */
[----:B------:R-:W-:-:S13]  /*0460*/  ISETP.NE.AND.EX P0, PT, R7, RZ, PT, P0 ;  /* 0x000000ff0700720c */ /* 0x000fda0003f05300 */
[----:B------:R-:W-:Y:S05]  /*0470*/  @!P0 BRA `(.L_x_8904) ;  /* 0x0000000000048947 */ /* 0x000fea0003800000 */
[----:B------:R4:W5:Y:S02]  /*0480*/  LD.E R5, desc[UR4][R2.64+0xbc] ;  /* 0x0000bc0402057980 */ /* 0x000964000c101900 */
.L_x_8904:
[----:B------:R-:W-:Y:S05]  /*0490*/  BSYNC.RECONVERGENT B0 ;  /* 0x0000000000007941 */ /* 0x000fea0003800200 */
.L_x_8903:
[----:B-----5:R-:W-:Y:S02]  /*04a0*/  IADD3 R100, PT, PT, R5, R100, -R11 ;  /* 0x0000006405647210 */ /* 0x020fe40007ffe80b */
.L_x_8902:
[----:B------:R-:W-:Y:S05]  /*04b0*/  BSYNC.RECONVERGENT B1 ;  /* 0x0000000000017941 */ /* 0x000fea0003800200 */
.L_x_8900:
[----:B------:R-:W-:Y:S01]  /*04c0*/  IMAD.SHL.U32 R172, R33, 0x40, RZ ;  /* 0x0000004021ac7824 */ /* 0x000fe200078e00ff */
[----:B------:R-:W-:Y:S01]  /*04d0*/  MOV R6, R168 ;  /* 0x000000a800067202 */ /* 0x000fe20000000f00 */
[----:B------:R-:W-:-:S03]  /*04e0*/  IMAD.MOV.U32 R7, RZ, RZ, 0x0 ;  /* 0x00000000ff077424 */ /* 0x000fc600078e00ff */
[----:B------:R-:W-:-:S13]  /*04f0*/  ISETP.GT.AND P0, PT, R157, R172, PT ;  /* 0x000000ac9d00720c */ /* 0x000fda0003f04270 */
[----:B-1234-:R-:W-:Y:S05]  /*0500*/  @!P0 RET.REL.NODEC R6 `(_ZN5flash24flash_fwd_splitkv_kernelI23Flash_fwd_kernel_traitsILi128ELi64ELi64ELi4ELb0ELb0EN7cutlass10bfloat16_tE19Flash_kernel_traitsILi128ELi64ELi64ELi4ES3_EELb0ELb0ELb0ELb0ELb0ELb1ELb0ELb0EEEvNS_16Flash_fwd_paramsE) ;  /* 0xfffffff806bc8950 */ /* 0x01efea0003c3ffff */
        /* <DEDUP_REMOVED lines=21> */
[----:B------:R-:W5:Y:S01]  /*0660*/  LD.E.64 R6, desc[UR4][R2.64+0xa0] ;  /* 0x0000a00402067980 */ /* 0x000f62000c101b00 */
[----:B------:R-:W-:-:S03]  /*0670*/  SHF.R.U32.HI R97, RZ, 0x3, R97 ;  /* 0x00000003ff617819 */ /* 0x000fc60000011661 */
[----:B------:R-:W5:Y:S04]  /*0680*/  LD.E R0, desc[UR4][R2.64+0xc0] ;  /* 0x0000c00402007980 */ /* 0x000f68000c101900 */
[----:B------:R1:W5:Y:S01]  /*0690*/  LD.E.64 R16, desc[UR4][R2.64+0x70] ;  /* 0x0000700402107980 */ /* 0x000362000c101b00 */
[----:B------:R-:W-:Y:S01]  /*06a0*/  ISETP.NE.AND P6, PT, R10, RZ, PT ;  /* 0x000000ff0a00720c */ /* 0x000fe20003fc5270 */
[----:B------:R-:W-:Y:S01]  /*06b0*/  BSSY.RECONVERGENT B0, `(.L_x_8906) ;  /* 0x0000022000007945 */ /* 0x000fe20003800200 */
[----:B-1----:R-:W-:-:S05]  /*06c0*/  IMAD.IADD R2, R157, 0x1, -R172 ;  /* 0x000000019d027824 */ /* 0x002fca00078e0aac */
[----:B------:R-:W-:Y:S01]  /*06d0*/  ISETP.GE.AND P2, PT, R97, R2, PT ;  /* 0x000000026100720c */ /* 0x000fe20003f46270 */
        /* <DEDUP_REMOVED lines=11> */
[----:B---3--:R-:W-:Y:S01]  /*0790*/  IMAD R21, R19, R169, RZ ;  /* 0x000000a913157224 */ /* 0x008fe200078e02ff */
        /* <DEDUP_REMOVED lines=19> */
.L_x_8907:
[----:B------:R-:W-:Y:S05]  /*08d0*/  BSYNC.RECONVERGENT B0 ;  /* 0x0000000000007941 */ /* 0x000fea0003800200 */
.L_x_8906:
        /* <DEDUP_REMOVED lines=17> */
.L_x_8909:
[----:B------:R-:W-:Y:S05]  /*09f0*/  BSYNC.RECONVERGENT B0 ;  /* 0x0000000000007941 */ /* 0x000fea0003800200 */
.L_x_8908:
        /* <DEDUP_REMOVED lines=20> */
.L_x_8911:
[----:B------:R-:W-:Y:S05]  /*0b40*/  BSYNC.RECONVERGENT B0 ;  /* 0x0000000000007941 */ /* 0x000fea0003800200 */
.L_x_8910:
[CC--:B------:R-:W-:Y:S01]  /*0b50*/  ISETP.GE.AND P1, PT, R13.reuse, R2.reuse, PT ;  /* 0x000000020d00720c */ /* 0x0c0fe20003f26270 */
[----:B------:R-:W-:Y:S01]  /*0b60*/  BSSY.RECONVERGENT B0, `(.L_x_8912) ;  /* 0x0000018000007945 */ /* 0x000fe20003800200 */
[C---:B------:R-:W-:Y:S01]  /*0b70*/  IADD3 R3, P0, PT, R172.reuse, R97, RZ ;  /* 0x00000061ac037210 */ /* 0x040fe20007f1e0ff */
[----:B--2---:R-:W-:Y:S01]  /*0b80*/  @!P5 IMAD.MOV.U32 R4, RZ, RZ, 0x7f800000 ;  /* 0x7f800000ff04d424 */ /* 0x004fe200078e00ff */
[----:B------:R-:W-:Y:S01]  /*0b90*/  ISETP.GE.OR P6, PT, R13, R2, P6 ;  /* 0x000000020d00720c */ /* 0x000fe200037c6670 */
[----:B------:R-:W-:Y:S01]  /*0ba0*/  @!P3 IMAD.MOV.U32 R2, RZ, RZ, 0x7f800000 ;  /* 0x7f800000ff02b424 */ /* 0x000fe200078e00ff */
[----:B------:R-:W-:Y:S02]  /*0bb0*/  LEA.HI.X.SX32 R172, R172, RZ, 0x1, P0 ;  /* 0x000000ffacac7211 */ /* 0x000fe400000f0eff */
[----:B------:R-:W-:-:S04]  /*0bc0*/  LEA R6, P0, R3, R6, 0x2 ;  /* 0x0000000603067211 */ /* 0x000fc800078010ff */
        /* <DEDUP_REMOVED lines=17> */
.L_x_8913:
[----:B------:R-:W-:Y:S05]  /*0ce0*/  BSYNC.RECONVERGENT B0 ;  /* 0x0000000000007941 */ /* 0x000fea0003800200 */
.L_x_8912:
[----:B------:R-:W-:Y:S01]  /*0cf0*/  MOV R169, 0x0 ;  /* 0x0000000000a97802 */ /* 0x000fe20000000f00 */
[----:B------:R-:W-:Y:S04]  /*0d00*/  @!P5 ST.E desc[UR4][R6.64], R4 ;  /* 0x000000040600d985 */ /* 0x000fe8000c101904 */
[----:B------:R-:W-:Y:S04]  /*0d10*/  @!P4 ST.E desc[UR4][R6.64+0x40], R3 ;  /* 0x000040030600c985 */ /* 0x000fe8000c101904 */
[----:B------:R1:W-:Y:S02]  /*0d20*/  @!P3 ST.E desc[UR4][R6.64+0x80], R2 ;  /* 0x000080020600b985 */ /* 0x0003e4000c101904 */
[----:B-12---:R-:W-:Y:S05]  /*0d30*/  @P6 RET.REL.NODEC R168 `(_ZN5flash24flash_fwd_splitkv_kernelI23Flash_fwd_kernel_traitsILi128ELi64ELi64ELi4ELb0ELb0EN7cutlass10bfloat16_tE19Flash_kernel_traitsILi128ELi64ELi64ELi4ES3_EELb0ELb0ELb0ELb0ELb0ELb1ELb0ELb0EEEvNS_16Flash_fwd_paramsE) ;  /* 0xfffffff0a8b06950 */ /* 0x006fea0003c3ffff */
[----:B------:R-:W-:Y:S02]  /*0d40*/  MOV R3, 0x7f800000 ;  /* 0x7f80000000037802 */ /* 0x000fe40000000f00 */
[----:B------:R-:W-:-:S03]  /*0d50*/  MOV R169, 0x0 ;  /* 0x0000000000a97802 */ /* 0x000fc60000000f00 */
[----:B------:R1:W-:Y:S02]  /*0d60*/  ST.E desc[UR4][R6.64+0xc0], R3 ;  /* 0x0000c00306007985 */ /* 0x0003e4000c101904 */
[----:B-1----:R-:W-:Y:S05]  /*0d70*/  RET.REL.NODEC R168 `(_ZN5flash24flash_fwd_splitkv_kernelI23Flash_fwd_kernel_traitsILi128ELi64ELi64ELi4ELb0ELb0EN7cutlass10bfloat16_tE19Flash_kernel_traitsILi128ELi64ELi64ELi4ES3_EELb0ELb0ELb0ELb0ELb0ELb1ELb0ELb0EEEvNS_16Flash_fwd_paramsE) ;  /* 0xfffffff0a8a07950 */ /* 0x002fea0003c3ffff */
.L_x_8905:
        /* <DEDUP_REMOVED lines=59> */
[----:B-1----:R-:W-:Y:S02]  /*1130*/  IABS R19, R169 ;  /* 0x000000a900137213 */ /* 0x002fe40000000000 */
        /* <DEDUP_REMOVED lines=23> */
[-C--:B------:R-:W-:Y:S02]  /*12b0*/  IMAD R5, R23, R4.reuse, RZ ;  /* 0x0000000417057224 */ /* 0x080fe400078e02ff */
[----:B------:R-:W-:-:S04]  /*12c0*/  IMAD.WIDE.U32 R10, R22, R4, RZ ;  /* 0x00000004160a7225 */ /* 0x000fc800078e00ff */
[----:B------:R-:W-:-:S04]  /*12d0*/  IMAD R5, R22, R0, R5 ;  /* 0x0000000016057224 */ /* 0x000fc800078e0205 */
        /* <DEDUP_REMOVED lines=14> */
.L_x_8915:
        /* <DEDUP_REMOVED lines=44> */
[----:B------:R-:W-:Y:S01]  /*1680*/  @P3 MOV R8, R22 ;  /* 0x0000001600083202 */ /* 0x000fe20000000f00 */
[----:B------:R-:W-:Y:S01]  /*1690*/  @!P3 IMAD R4, R161, R11, RZ ;  /* 0x0000000ba104b224 */ /* 0x000fe200078e02ff */
[----:B------:R-:W-:-:S02]  /*16a0*/  @!P3 SHF.R.S32.HI R5, RZ, 0x1f, R11 ;  /* 0x0000001fff05b819 */ /* 0x000fc4000001140b */
[----:B------:R-:W-:Y:S01]  /*16b0*/  LEA R9, R28, 0xffffffc0, 0x6 ;  /* 0xffffffc01c097811 */ /* 0x000fe200078e30ff */
[----:B------:R-:W-:Y:S01]  /*16c0*/  IMAD.MOV.U32 R22, RZ, RZ, R8 ;  /* 0x000000ffff167224 */ /* 0x000fe200078e0008 */
[----:B------:R-:W-:Y:S02]  /*16d0*/  MOV R23, R7 ;  /* 0x0000000700177202 */ /* 0x000fe40000000f00 */
[----:B------:R-:W-:Y:S01]  /*16e0*/  @P2 IADD3 R0, PT, PT, R0, 0x1, RZ ;  /* 0x0000000100002810 */ /* 0x000fe20007ffe0ff */
[----:B------:R-:W-:Y:S02]  /*16f0*/  @!P3 IMAD R4, R5, R160, R4 ;  /* 0x000000a00504b224 */ /* 0x000fe400078e0204 */
[----:B------:R-:W-:Y:S01]  /*1700*/  @!P3 IMAD.WIDE.U32 R24, R160, R11, RZ ;  /* 0x0000000ba018b225 */ /* 0x000fe200078e00ff */
[----:B------:R-:W-:Y:S02]  /*1710*/  @!P1 IADD3 R0, PT, PT, -R0, RZ, RZ ;  /* 0x000000ff00009210 */ /* 0x000fe40007ffe1ff */
[----:B------:R-:W-:Y:S01]  /*1720*/  @!P0 LOP3.LUT R0, RZ, R14, RZ, 0x33, !PT ;  /* 0x0000000eff008212 */ /* 0x000fe200078e33ff */
[----:B------:R-:W-:-:S02]  /*1730*/  IMAD R6, R159, R9, RZ ;  /* 0x000000099f067224 */ /* 0x000fc400078e02ff */
[----:B------:R-:W-:Y:S01]  /*1740*/  IMAD.WIDE.U32 R22, R158, R9, R22 ;  /* 0x000000099e167225 */ /* 0x000fe200078e0016 */
[----:B------:R-:W-:Y:S02]  /*1750*/  @!P3 SHF.R.S32.HI R5, RZ, 0x1f, R10 ;  /* 0x0000001fff05b819 */ /* 0x000fe4000001140a */
[----:B------:R-:W-:Y:S01]  /*1760*/  @P3 IADD3 R11, PT, PT, R11, R12, RZ ;  /* 0x0000000c0b0b3210 */ /* 0x000fe20007ffe0ff */
[----:B------:R-:W-:Y:S01]  /*1770*/  @!P3 IMAD.IADD R25, R25, 0x1, R4 ;  /* 0x000000011919b824 */ /* 0x000fe200078e0204 */
[----:B------:R-:W-:Y:S01]  /*1780*/  MOV R12, R22 ;  /* 0x00000016000c7202 */ /* 0x000fe20000000f00 */
[----:B------:R-:W-:Y:S01]  /*1790*/  IMAD.IADD R13, R23, 0x1, R6 ;  /* 0x00000001170d7824 */ /* 0x000fe200078e0206 */
[----:B------:R-:W-:Y:S01]  /*17a0*/  SHF.R.S32.HI R6, RZ, 0x1f, R0 ;  /* 0x0000001fff067819 */ /* 0x000fe20000011400 */
[----:B------:R-:W-:Y:S02]  /*17b0*/  @!P3 IMAD R4, R17, R10, RZ ;  /* 0x0000000a1104b224 */ /* 0x000fe400078e02ff */
[----:B------:R-:W-:-:S02]  /*17c0*/  IMAD R7, R21, R0, RZ ;  /* 0x0000000015077224 */ /* 0x000fc400078e02ff */
[C---:B------:R-:W-:Y:S02]  /*17d0*/  @!P3 IMAD R4, R16.reuse, R5, R4 ;  /* 0x000000051004b224 */ /* 0x040fe400078e0204 */
[----:B------:R-:W-:-:S04]  /*17e0*/  @!P3 IMAD.WIDE.U32 R16, R16, R10, R24 ;  /* 0x0000000a1010b225 */ /* 0x000fc800078e0018 */
[----:B------:R-:W-:-:S04]  /*17f0*/  IMAD.WIDE.U32 R22, R20, R0, R12 ;  /* 0x0000000014167225 */ /* 0x000fc800078e000c */
[----:B------:R-:W-:Y:S02]  /*1800*/  IMAD R6, R20, R6, R7 ;  /* 0x0000000614067224 */ /* 0x000fe400078e0207 */
[----:B------:R-:W-:-:S04]  /*1810*/  @P3 IMAD.WIDE.U32 R24, R160, R11, RZ ;  /* 0x0000000ba0183225 */ /* 0x000fc800078e00ff */
[----:B------:R-:W-:Y:S01]  /*1820*/  @P3 IMAD R0, R161, R11, RZ ;  /* 0x0000000ba1003224 */ /* 0x000fe200078e02ff */
[----:B------:R-:W-:Y:S01]  /*1830*/  @!P3 IADD3 R11, PT, PT, R17, R4, RZ ;  /* 0x00000004110bb210 */ /* 0x000fe20007ffe0ff */
[----:B------:R-:W-:Y:S01]  /*1840*/  @!P3 IMAD.MOV.U32 R12, RZ, RZ, R16 ;  /* 0x000000ffff0cb224 */ /* 0x000fe200078e0010 */
[----:B------:R-:W-:Y:S01]  /*1850*/  MOV R20, R22 ;  /* 0x0000001600147202 */ /* 0x000fe20000000f00 */
[----:B------:R-:W-:Y:S01]  /*1860*/  @P3 IMAD.IADD R11, R25, 0x1, R0 ;  /* 0x00000001190b3824 */ /* 0x000fe200078e0200 */
[----:B------:R-:W-:Y:S02]  /*1870*/  IADD3 R15, PT, PT, R23, R6, RZ ;  /* 0x00000006170f7210 */ /* 0x000fe40007ffe0ff */
[----:B------:R-:W-:Y:S02]  /*1880*/  @P3 MOV R12, R24 ;  /* 0x00000018000c3202 */ /* 0x000fe40000000f00 */
[----:B------:R-:W-:Y:S02]  /*1890*/  MOV R7, RZ ;  /* 0x000000ff00077202 */ /* 0x000fe40000000f00 */
.L_x_8916:
[----:B------:R-:W-:Y:S05]  /*18a0*/  BSYNC.RECONVERGENT B0 ;  /* 0x0000000000007941 */ /* 0x000fea0003800200 */
.L_x_8914:
        /* <DEDUP_REMOVED lines=17> */
[----:B------:R-:W-:Y:S01]  /*19c0*/  IMAD.HI.U32 R13, R27, R13, R26 ;  /* 0x0000000d1b0d7227 */ /* 0x000fe200078e001a */
[----:B------:R-:W-:-:S05]  /*19d0*/  IADD3 R0, PT, PT, RZ, -R0, RZ ;  /* 0x80000000ff007210 */ /* 0x000fca0007ffe0ff */
[----:B------:R-:W-:-:S04]  /*19e0*/  IMAD.HI.U32 R13, R13, R19, RZ ;  /* 0x000000130d0d7227 */ /* 0x000fc800078e00ff */
[----:B------:R-:W-:Y:S01]  /*19f0*/  IMAD R19, R13, R0, R19 ;  /* 0x000000000d137224 */ /* 0x000fe200078e0213 */
[----:B------:R-:W1:Y:S04]  /*1a00*/  S2R R10, SR_CgaCtaId ;  /* 0x00000000000a7919 */ /* 0x000e680000008800 */
        /* <DEDUP_REMOVED lines=9> */
[----:B------:R-:W-:Y:S02]  /*1aa0*/  LOP3.LUT R175, R4, 0x38, R97, 0xf8, !PT ;  /* 0x0000003804af7812 */ /* 0x000fe400078ef861 */
[----:B------:R-:W-:Y:S02]  /*1ab0*/  MOV R21, 0x400 ;  /* 0x0000040000157802 */ /* 0x000fe40000000f00 */
[--C-:B------:R-:W-:Y:S01]  /*1ac0*/  LOP3.LUT R175, R175, 0x38, R0.reuse, 0x78, !PT ;  /* 0x00000038afaf7812 */ /* 0x100fe200078e7800 */
[----:B------:R-:W-:Y:S03]  /*1ad0*/  BSSY.RECONVERGENT B0, `(.L_x_8917) ;  /* 0x000002c000007945 */ /* 0x000fe60003800200 */
[----:B------:R-:W-:Y:S02]  /*1ae0*/  LOP3.LUT R175, R175, 0x1e00, R0, 0xf8, !PT ;  /* 0x00001e00afaf7812 */ /* 0x000fe400078ef800 */
[----:B------:R-:W-:Y:S01]  /*1af0*/  LOP3.LUT R162, R176, 0x40, RZ, 0xfc, !PT ;  /* 0x00000040b0a27812 */ /* 0x000fe200078efcff */
[----:B--2---:R-:W-:-:S02]  /*1b00*/  @P4 IMAD R6, R35, R174, RZ ;  /* 0x000000ae23064224 */ /* 0x004fc400078e02ff */
        /* <DEDUP_REMOVED lines=9> */
[----:B------:R-:W-:Y:S01]  /*1ba0*/  IADD3 R18, P1, PT, R176, R8, RZ ;  /* 0x00000008b0127210 */ /* 0x000fe20007f3e0ff */
[----:B---3--:R-:W-:-:S04]  /*1bb0*/  IMAD R25, R23, R169, RZ ;  /* 0x000000a917197224 */ /* 0x008fc800078e02ff */
[----:B------:R-:W-:Y:S01]  /*1bc0*/  IMAD.X R19, RZ, RZ, R5, P1 ;  /* 0x000000ffff137224 */ /* 0x000fe200008e0605 */
[----:B-1----:R-:W-:Y:S01]  /*1bd0*/  LEA R6, R10, R21, 0x18 ;  /* 0x000000150a067211 */ /* 0x002fe200078ec0ff */
[----:B------:R-:W-:Y:S01]  /*1be0*/  IMAD.MOV.U32 R27, RZ, RZ, RZ ;  /* 0x000000ffff1b7224 */ /* 0x000fe200078e00ff */
[----:B------:R-:W-:Y:S01]  /*1bf0*/  IADD3 R10, PT, PT, R26, 0x10, RZ ;  /* 0x000000101a0a7810 */ /* 0x000fe20007ffe0ff */
[----:B------:R-:W-:-:S03]  /*1c00*/  IMAD.WIDE.U32 R18, R169, R22, R18 ;  /* 0x00000016a9127225 */ /* 0x000fc600078e0012 */
[----:B------:R-:W-:Y:S01]  /*1c10*/  ISETP.GE.AND P1, PT, R10, R157, PT ;  /* 0x0000009d0a00720c */ /* 0x000fe20003f26270 */
[----:B------:R-:W-:Y:S01]  /*1c20*/  IMAD.WIDE.U32 R32, R33, 0x40, R26 ;  /* 0x0000004021207825 */ /* 0x000fe200078e001a */
[----:B------:R-:W-:-:S03]  /*1c30*/  IADD3 R25, PT, PT, R19, R25, RZ ;  /* 0x0000001913197210 */ /* 0x000fc60007ffe0ff */
[----:B------:R-:W-:Y:S01]  /*1c40*/  IMAD R175, R175, 0x2, R6 ;  /* 0x00000002afaf7824 */ /* 0x000fe200078e0206 */
[----:B------:R-:W-:Y:S07]  /*1c50*/  @P5 BRA `(.L_x_8918) ;  /* 0x00000000004c5947 */ /* 0x000fee0003800000 */
        /* <DEDUP_REMOVED lines=19> */
.L_x_8918:
[----:B------:R-:W-:Y:S05]  /*1d90*/  BSYNC.RECONVERGENT B0 ;  /* 0x0000000000007941 */ /* 0x000fea0003800200 */
.L_x_8917:
[----:B------:R-:W-:Y:S01]  /*1da0*/  BSSY.RECONVERGENT B0, `(.L_x_8919) ;  /* 0x000001e000007945 */ /* 0x000fe20003800200 */
[----:B------:R-:W-:Y:S01]  /*1db0*/  ISETP.NE.AND P6, PT, R14, RZ, PT ;  /* 0x000000ff0e00720c */ /* 0x000fe20003fc5270 */
[----:B------:R-:W-:Y:S01]  /*1dc0*/  IMAD.SHL.U32 R29, R158, 0x10, RZ ;  /* 0x000000109e1d7824 */ /* 0x000fe200078e00ff */
[----:B------:R-:W-:Y:S01]  /*1dd0*/  LEA R171, R28, 0xffffffc0, 0x6 ;  /* 0xffffffc01cab7811 */ /* 0x000fe200078e30ff */
[----:B------:R-:W-:Y:S01]  /*1de0*/  VIADD R8, R26, 0x20 ;  /* 0x000000201a087836 */ /* 0x000fe20000000000 */
[----:B------:R-:W-:Y:S01]  /*1df0*/  SHF.L.U64.HI R98, R158, 0x4, R159 ;  /* 0x000000049e627819 */ /* 0x000fe2000001029f */
[----:B-1----:R-:W-:Y:S01]  /*1e00*/  VIADD R4, R26, 0x30 ;  /* 0x000000301a047836 */ /* 0x002fe20000000000 */
        /* <DEDUP_REMOVED lines=23> */
.L_x_8920:
[----:B------:R-:W-:Y:S05]  /*1f80*/  BSYNC.RECONVERGENT B0 ;  /* 0x0000000000007941 */ /* 0x000fea0003800200 */
.L_x_8919:
[-C--:B------:R-:W-:Y:S01]  /*1f90*/  ISETP.GE.AND P4, PT, R8, R157.reuse, PT ;  /* 0x0000009d0800720c */ /* 0x080fe20003f86270 */
[----:B------:R-:W-:Y:S01]  /*1fa0*/  IMAD.IADD R5, R100, 0x1, -R171 ;  /* 0x0000000164057824 */ /* 0x000fe200078e0aab */
[----:B------:R-:W-:Y:S01]  /*1fb0*/  IADD3 R42, P5, PT, R176, R20, RZ ;  /* 0x00000014b02a7210 */ /* 0x000fe20007fbe0ff */
[----:B------:R-:W-:Y:S01]  /*1fc0*/  BSSY.RECONVERGENT B0, `(.L_x_8921) ;  /* 0x0000021000007945 */ /* 0x000fe20003800200 */
[----:B------:R-:W-:Y:S01]  /*1fd0*/  @!P3 IADD3 R13, PT, PT, R13, 0x1, RZ ;  /* 0x000000010d0db810 */ /* 0x000fe20007ffe0ff */
[----:B------:R-:W-:Y:S01]  /*1fe0*/  IMAD R20, R159, R26, RZ ;  /* 0x0000001a9f147224 */ /* 0x000fe200078e02ff */
[C---:B------:R-:W-:Y:S01]  /*1ff0*/  SHF.L.U64.HI R98, R29.reuse, 0x1, R98 ;  /* 0x000000011d627819 */ /* 0x040fe20000010262 */
[----:B------:R-:W-:Y:S01]  /*2000*/  IMAD.X R43, RZ, RZ, R15, P5 ;  /* 0x000000ffff2b7224 */ /* 0x000fe200028e060f */
[----:B------:R-:W-:Y:S01]  /*2010*/  ISETP.GE.AND P1, PT, R4, R157, PT ;  /* 0x0000009d0400720c */ /* 0x000fe20003f26270 */
[----:B------:R-:W-:Y:S01]  /*2020*/  IMAD.SHL.U32 R29, R29, 0x2, RZ ;  /* 0x000000021d1d7824 */ /* 0x000fe200078e00ff */
[C---:B------:R-:W-:Y:S01]  /*2030*/  ISETP.GE.AND P5, PT, R26.reuse, R5, PT ;  /* 0x000000051a00720c */ /* 0x040fe20003fa6270 */
[----:B------:R-:W-:Y:S01]  /*2040*/  IMAD.WIDE.U32 R42, R26, R158, R42 ;  /* 0x0000009e1a2a7225 */ /* 0x000fe200078e002a */
[----:B------:R-:W-:Y:S01]  /*2050*/  @P0 IADD3 R13, PT, PT, R13, 0x1, RZ ;  /* 0x000000010d0d0810 */ /* 0x000fe20007ffe0ff */
[----:B------:R-:W-:Y:S10]  /*2060*/  @P4 BRA `(.L_x_8922) ;  /* 0x0000000000584947 */ /* 0x000ff40003800000 */
[----:B-1----:R-:W-:Y:S01]  /*2070*/  IADD3 R22, P0, PT, R32, 0x20, RZ ;  /* 0x0000002020167810 */ /* 0x002fe20007f1e0ff */
        /* <DEDUP_REMOVED lines=21> */
.L_x_8922:
[----:B------:R-:W-:Y:S05]  /*21d0*/  BSYNC.RECONVERGENT B0 ;  /* 0x0000000000007941 */ /* 0x000fea0003800200 */
.L_x_8921:
[----:B------:R-:W-:Y:S01]  /*21e0*/  IMAD.IADD R163, R43, 0x1, R20 ;  /* 0x000000012ba37824 */ /* 0x000fe200078e0214 */
[----:B-----5:R-:W-:Y:S01]  /*21f0*/  LEA R164, P0, R42, R40, 0x1 ;  /* 0x000000282aa47211 */ /* 0x020fe200078008ff */
[----:B------:R-:W-:Y:S01]  /*2200*/  BSSY.RECONVERGENT B0, `(.L_x_8923) ;  /* 0x000001f000007945 */ /* 0x000fe20003800200 */
[----:B------:R-:W-:Y:S01]  /*2210*/  @!P2 IMAD.MOV R13, RZ, RZ, -R13 ;  /* 0x000000ffff0da224 */ /* 0x000fe200078e0a0d */
[----:B------:R-:W-:Y:S01]  /*2220*/  ISETP.GE.AND P4, PT, R10, R5, PT ;  /* 0x000000050a00720c */ /* 0x000fe20003f86270 */
[----:B------:R-:W-:Y:S01]  /*2230*/  IMAD R20, R7, R160, RZ ;  /* 0x000000a007147224 */ /* 0x000fe200078e02ff */
[----:B------:R-:W-:Y:S02]  /*2240*/  LEA.HI.X R163, R42, R41, R163, 0x1, P0 ;  /* 0x000000292aa37211 */ /* 0x000fe400000f0ca3 */
[----:B-12---:R-:W-:Y:S02]  /*2250*/  IADD3 R22, P0, PT, R29, R164, RZ ;  /* 0x000000a41d167210 */ /* 0x006fe40007f1e0ff */
        /* <DEDUP_REMOVED lines=25> */
.L_x_8924:
[----:B------:R-:W-:Y:S05]  /*23f0*/  BSYNC.RECONVERGENT B0 ;  /* 0x0000000000007941 */ /* 0x000fea0003800200 */
.L_x_8923:
        /* <DEDUP_REMOVED lines=17> */
.L_x_8926:
[----:B------:R-:W-:Y:S05]  /*2510*/  BSYNC.RECONVERGENT B0 ;  /* 0x0000000000007941 */ /* 0x000fea0003800200 */
.L_x_8925:
[----:B------:R-:W-:Y:S04]  /*2520*/  BSSY.RECONVERGENT B0, `(.L_x_8927) ;  /* 0x0000010000007945 */ /* 0x000fe80003800200 */
[----:B------:R-:W-:Y:S05]  /*2530*/  @P4 BRA `(.L_x_8928) ;  /* 0x0000000000384947 */ /* 0x000fea0003800000 */
        /* <DEDUP_REMOVED lines=14> */
.L_x_8928:
[----:B------:R-:W-:Y:S05]  /*2620*/  BSYNC.RECONVERGENT B0 ;  /* 0x0000000000007941 */ /* 0x000fea0003800200 */
.L_x_8927:
        /* <DEDUP_REMOVED lines=16> */
.L_x_8930:
[----:B------:R-:W-:Y:S05]  /*2730*/  BSYNC.RECONVERGENT B0 ;  /* 0x0000000000007941 */ /* 0x000fea0003800200 */
.L_x_8929:
        /* <DEDUP_REMOVED lines=16> */
.L_x_8932:
[----:B------:R-:W-:Y:S05]  /*2840*/  BSYNC.RECONVERGENT B0 ;  /* 0x0000000000007941 */ /* 0x000fea0003800200 */
.L_x_8931:
        /* <DEDUP_REMOVED lines=8> */
[----:B------:R-:W-:Y:S01]  /*28d0*/  IMAD.WIDE.U32 R14, R38, R13, RZ ;  /* 0x0000000d260e7225 */ /* 0x000fe200078e00ff */
[----:B------:R-:W-:-:S02]  /*28e0*/  SHF.L.U64.HI R13, R160, 0x4, R161 ;  /* 0x00000004a00d7819 */ /* 0x000fc400000102a1 */
[----:B------:R-:W-:Y:S01]  /*28f0*/  IADD3.X R11, PT, PT, R20, R11, RZ, P1, P0 ;  /* 0x0000000b140b7210 */ /* 0x000fe20000fe04ff */
[----:B------:R-:W-:Y:S01]  /*2900*/  IMAD R7, R9, R38, R7 ;  /* 0x0000002609077224 */ /* 0x000fe200078e0207 */
[----:B------:R-:W-:Y:S01]  /*2910*/  IADD3 R166, P0, PT, R12, R14, RZ ;  /* 0x0000000e0ca67210 */ /* 0x000fe20007f1e0ff */
[----:B------:R-:W-:Y:S02]  /*2920*/  IMAD.SHL.U32 R9, R97, 0x40, RZ ;  /* 0x0000004061097824 */ /* 0x000fe400078e00ff */
[----:B------:R-:W-:Y:S01]  /*2930*/  IMAD.IADD R14, R15, 0x1, R7 ;  /* 0x000000010f0e7824 */ /* 0x000fe200078e0207 */
[----:B------:R-:W-:Y:S02]  /*2940*/  SHF.R.U32.HI R7, RZ, 0x1, R97 ;  /* 0x00000001ff077819 */ /* 0x000fe40000011661 */
[----:B------:R-:W-:Y:S01]  /*2950*/  LOP3.LUT R12, R9, 0x1c0, RZ, 0xc0, !PT ;  /* 0x000001c0090c7812 */ /* 0x000fe200078ec0ff */
[----:B------:R-:W-:Y:S01]  /*2960*/  IMAD.X R167, R11, 0x1, R14, P0 ;  /* 0x000000010ba77824 */ /* 0x000fe200000e060e */
[----:B------:R-:W-:Y:S01]  /*2970*/  LOP3.LUT R96, R9, 0x200, RZ, 0xc0, !PT ;  /* 0x0000020009607812 */ /* 0x000fe200078ec0ff */
[----:B------:R-:W-:Y:S01]  /*2980*/  IMAD R11, R161, R26, RZ ;  /* 0x0000001aa10b7224 */ /* 0x000fe200078e02ff */
[----:B------:R-:W-:-:S04]  /*2990*/  DEPBAR.LE SB0, 0x0 ;  /* 0x000080000000791a */ /* 0x000fc80000000000 */
[----:B------:R-:W-:-:S07]  /*29a0*/  IMAD.WIDE.U32 R166, R26, R160, R166 ;  /* 0x000000a01aa67225 */ /* 0x000fce00078e00a6 */
[----:B------:R-:W-:Y:S05]  /*29b0*/  WARPSYNC.ALL ;  /* 0x0000000000007948 */ /* 0x000fea0003800000 */
[----:B------:R-:W-:Y:S01]  /*29c0*/  IMAD.IADD R11, R167, 0x1, R11 ;  /* 0x00000001a70b7824 */ /* 0x000fe200078e020b */
[----:B------:R-:W-:Y:S01]  /*29d0*/  BAR.SYNC.DEFER_BLOCKING 0x0 ;  /* 0x0000000000007b1d */ /* 0x000fe20000010000 */
[----:B------:R-:W-:Y:S02]  /*29e0*/  LEA R167, P0, R166, R16, 0x1 ;  /* 0x00000010a6a77211 */ /* 0x000fe400078008ff */
[----:B------:R-:W-:Y:S02]  /*29f0*/  LOP3.LUT R7, R12, 0x8, R7, 0xf8, !PT ;  /* 0x000000080c077812 */ /* 0x000fe400078ef807 */
[----:B------:R-:W-:Y:S01]  /*2a00*/  LEA.HI.X R166, R166, R17, R11, 0x1, P0 ;  /* 0x00000011a6a67211 */ /* 0x000fe200000f0c0b */
[----:B------:R-:W-:Y:S01]  /*2a10*/  BSSY.RECONVERGENT B0, `(.L_x_8933) ;  /* 0x0000017000007945 */ /* 0x000fe20003800200 */
[----:B------:R-:W-:Y:S01]  /*2a20*/  IMAD.SHL.U32 R11, R160, 0x10, RZ ;  /* 0x00000010a00b7824 */ /* 0x000fe200078e00ff */
[----:B------:R-:W-:-:S02]  /*2a30*/  LOP3.LUT R7, R7, 0x38, R0, 0x78, !PT ;  /* 0x0000003807077812 */ /* 0x000fc400078e7800 */
        /* <DEDUP_REMOVED lines=18> */
.L_x_8934:
[----:B------:R1:W-:Y:S04]  /*2b60*/  STS.128 [R175+0x8000], RZ ;  /* 0x008000ffaf007388 */ /* 0x0003e80000000c00 */
[----:B------:R1:W-:Y:S02]  /*2b70*/  STS.128 [R175+0xa000], RZ ;  /* 0x00a000ffaf007388 */ /* 0x0003e40000000c00 */
.L_x_8935:
[----:B------:R-:W-:Y:S05]  /*2b80*/  BSYNC.RECONVERGENT B0 ;  /* 0x0000000000007941 */ /* 0x000fea0003800200 */
.L_x_8933:
[-C--:B------:R-:W-:Y:S01]  /*2b90*/  ISETP.GE.AND P1, PT, R10, R5.reuse, PT ;  /* 0x000000050a00720c */ /* 0x080fe20003f26270 */
[----:B------:R-:W-:Y:S01]  /*2ba0*/  BSSY.RECONVERGENT B0, `(.L_x_8936) ;  /* 0x0000014000007945 */ /* 0x000fe20003800200 */
[----:B------:R-:W-:Y:S02]  /*2bb0*/  ISETP.GE.AND P3, PT, R4, R5, PT ;  /* 0x000000050400720c */ /* 0x000fe40003f66270 */
[C---:B------:R-:W-:Y:S02]  /*2bc0*/  LEA R4, P0, R11.reuse, R167, 0x1 ;  /* 0x000000a70b047211 */ /* 0x040fe400078008ff */
[----:B------:R-:W-:Y:S02]  /*2bd0*/  ISETP.GE.AND P2, PT, R8, R5, PT ;  /* 0x000000050800720c */ /* 0x000fe40003f46270 */
[----:B------:R-:W-:-:S05]  /*2be0*/  LEA.HI.X R5, R11, R166, R13, 0x1, P0 ;  /* 0x000000a60b057211 */ /* 0x000fca00000f0c0d */
[----:B------:R1:W-:Y:S04]  /*2bf0*/  @P1 STS.128 [R175+0x8800], RZ ;  /* 0x008800ffaf001388 */ /* 0x0003e80000000c00 */
[----:B------:R1:W-:Y:S01]  /*2c00*/  @P1 STS.128 [R175+0xa800], RZ ;  /* 0x00a800ffaf001388 */ /* 0x0003e20000000c00 */
        /* <DEDUP_REMOVED lines=13> */
.L_x_8937:
[----:B------:R-:W-:Y:S05]  /*2ce0*/  BSYNC.RECONVERGENT B0 ;  /* 0x0000000000007941 */ /* 0x000fea0003800200 */
.L_x_8936:
        /* <DEDUP_REMOVED lines=18> */
.L_x_8939:
[----:B------:R-:W-:Y:S05]  /*2e10*/  BSYNC.RECONVERGENT B0 ;  /* 0x0000000000007941 */ /* 0x000fea0003800200 */
.L_x_8938:
        /* <DEDUP_REMOVED lines=18> */
.L_x_8941:
[----:B------:R-:W-:Y:S05]  /*2f40*/  BSYNC.RECONVERGENT B0 ;  /* 0x0000000000007941 */ /* 0x000fea0003800200 */
.L_x_8940:
[----:B------:R-:W5:Y:S01]  /*2f50*/  LD.E R99, desc[UR4][R2.64+0x18c] ;  /* 0x00018c0402637980 */ /* 0x000f62000c101900 */
[----:B------:R-:W-:Y:S01]  /*2f60*/  LOP3.LUT R155, R12, 0x8, R97, 0x78, !PT ;  /* 0x000000080c9b7812 */ /* 0x000fe200078e7861 */
[----:B-1----:R-:W-:Y:S01]  /*2f70*/  IMAD.SHL.U32 R5, R97, 0x20, RZ ;  /* 0x0000002061057824 */ /* 0x002fe200078e00ff */
[----:B------:R-:W-:Y:S01]  /*2f80*/  LOP3.LUT R4, R9, 0x400, RZ, 0xc0, !PT ;  /* 0x0000040009047812 */ /* 0x000fe200078ec0ff */
[----:B------:R-:W0:Y:S01]  /*2f90*/  LDGDEPBAR ;  /* 0x00000000000079af */ /* 0x000e220000000000 */
[----:B------:R-:W-:Y:S01]  /*2fa0*/  LOP3.LUT R155, R155, 0x38, R0, 0x78, !PT ;  /* 0x000000389b9b7812 */ /* 0x000fe200078e7800 */
[----:B------:R-:W-:Y:S01]  /*2fb0*/  BSSY.RECONVERGENT B1, `(.L_x_8942) ;  /* 0x0000180000017945 */ /* 0x000fe20003800200 */
[----:B------:R-:W-:Y:S02]  /*2fc0*/  LOP3.LUT R0, R96, 0x7c00, R5, 0xf8, !PT ;  /* 0x00007c0060007812 */ /* 0x000fe400078ef805 */
[----:B------:R-:W-:Y:S01]  /*2fd0*/  R2P PR, R97, 0x6 ;  /* 0x0000000661007804 */ /* 0x000fe20000000000 */
[----:B------:R-:W-:-:S02]  /*2fe0*/  IMAD R155, R155, 0x2, R4 ;  /* 0x000000029b9b7824 */ /* 0x000fc400078e0204 */
[----:B------:R-:W-:Y:S02]  /*2ff0*/  IMAD.IADD R5, R7, 0x1, R0 ;  /* 0x0000000107057824 */ /* 0x000fe400078e0200 */
[----:B------:R-:W-:Y:S02]  /*3000*/  IMAD.IADD R155, R6, 0x1, R155 ;  /* 0x00000001069b7824 */ /* 0x000fe400078e029b */
[----:B------:R-:W-:Y:S02]  /*3010*/  IMAD R156, R5, 0x2, R6 ;  /* 0x00000002059c7824 */ /* 0x000fe400078e0206 */
[----:B------:R-:W-:Y:S01]  /*3020*/  IMAD.MOV.U32 R0, RZ, RZ, 0x20 ;  /* 0x00000020ff007424 */ /* 0x000fe200078e00ff */
[----:B------:R-:W-:Y:S01]  /*3030*/  LDSM.16.M88.4 R32, [R155+0x4000] ;  /* 0x004000009b20783b */ /* 0x000fe20000000200 */
[----:B------:R-:W-:-:S03]  /*3040*/  IMAD.MOV.U32 R4, RZ, RZ, 0x40 ;  /* 0x00000040ff047424 */ /* 0x000fc600078e00ff */
[----:B------:R-:W2:Y:S01]  /*3050*/  LDSM.16.M88.4 R52, [R156] ;  /* 0x000000009c34783b */ /* 0x000ea20000000200 */
[----:B------:R-:W-:Y:S02]  /*3060*/  SEL R0, R0, 0xffffffe0, !P1 ;  /* 0xffffffe000007807 */ /* 0x000fe40004800000 */
[----:B------:R-:W-:Y:S01]  /*3070*/  SEL R4, R4, 0xffffffc0, !P2 ;  /* 0xffffffc004047807 */ /* 0x000fe20005000000 */
[----:B------:R-:W1:Y:S01]  /*3080*/  LDSM.16.M88.4 R68, [R155+0x4800] ;  /* 0x004800009b44783b */ /* 0x000e620000000200 */
[C---:B------:R-:W-:Y:S01]  /*3090*/  IADD3 R150, PT, PT, R155.reuse, R0, RZ ;  /* 0x000000009b967210 */ /* 0x040fe20007ffe0ff */
[C---:B------:R-:W-:Y:S02]  /*30a0*/  IMAD.IADD R154, R156.reuse, 0x1, R0 ;  /* 0x000000019c9a7824 */ /* 0x040fe400078e0200 */
[----:B------:R-:W1:Y:S01]  /*30b0*/  LDSM.16.M88.4 R60, [R155+0x5000] ;  /* 0x005000009b3c783b */ /* 0x000e620000000200 */
[--C-:B------:R-:W-:Y:S02]  /*30c0*/  IMAD.IADD R153, R156, 0x1, R4.reuse ;  /* 0x000000019c997824 */ /* 0x100fe400078e0204 */
[----:B------:R-:W-:Y:S01]  /*30d0*/  IMAD.IADD R149, R155, 0x1, R4 ;  /* 0x000000019b957824 */ /* 0x000fe200078e0204 */
[----:B------:R-:W-:Y:S01]  /*30e0*/  LDSM.16.M88.4 R8, [R154] ;  /* 0x000000009a08783b */ /* 0x000fe20000000200 */
[----:B------:R-:W-:-:S02]  /*30f0*/  IMAD.IADD R152, R0, 0x1, R153 ;  /* 0x0000000100987824 */ /* 0x000fc400078e0299 */
[----:B------:R-:W-:Y:S01]  /*3100*/  IMAD.IADD R148, R0, 0x1, R149 ;  /* 0x0000000100947824 */ /* 0x000fe200078e0295 */
[----:B------:R-:W1:Y:S04]  /*3110*/  LDSM.16.M88.4 R24, [R150+0x4000] ;  /* 0x004000009618783b */ /* 0x000e680000000200 */
[----:B---3--:R-:W3:Y:S04]  /*3120*/  LDSM.16.M88.4 R20, [R155+0x5800] ;  /* 0x005800009b14783b */ /* 0x008ee80000000200 */
[----:B------:R-:W-:Y:S04]  /*3130*/  LDSM.16.M88.4 R88, [R153] ;  /* 0x000000009958783b */ /* 0x000fe80000000200 */
[----:B------:R-:W3:Y:S04]  /*3140*/  LDSM.16.M88.4 R40, [R149+0x4000] ;  /* 0x004000009528783b */ /* 0x000ee80000000200 */
[----:B------:R-:W3:Y:S04]  /*3150*/  LDSM.16.M88.4 R12, [R150+0x5800] ;  /* 0x00580000960c783b */ /* 0x000ee80000000200 */
[----:B------:R-:W3:Y:S01]  /*3160*/  LDSM.16.M88.4 R44, [R150+0x4800] ;  /* 0x00480000962c783b */ /* 0x000ee20000000200 */
[C---:B--2-4-:R-:W-:Y:S03]  /*3170*/  HMMA.16816.F32.BF16 R16, R52.reuse, R32, RZ ;  /* 0x000000203410723c */ /* 0x054fe600000418ff */
[----:B------:R-:W2:Y:S04]  /*3180*/  LDSM.16.M88.4 R36, [R150+0x5000] ;  /* 0x005000009624783b */ /* 0x000ea80000000200 */
[----:B------:R-:W-:Y:S01]  /*3190*/  LDSM.16.M88.4 R48, [R152] ;  /* 0x000000009830783b */ /* 0x000fe20000000200 */
[C---:B------:R-:W-:Y:S03]  /*31a0*/  HMMA.16816.F32.BF16 R32, R52.reuse, R34, RZ ;  /* 0x000000223420723c */ /* 0x040fe600000418ff */
[----:B------:R-:W4:Y:S04]  /*31b0*/  LDSM.16.M88.4 R92, [R148+0x4000] ;  /* 0x00400000945c783b */ /* 0x000f280000000200 */
[----:B------:R-:W4:Y:S01]  /*31c0*/  LDSM.16.M88.4 R76, [R149+0x5800] ;  /* 0x00580000954c783b */ /* 0x000f220000000200 */
[C---:B-1----:R-:W-:Y:S03]  /*31d0*/  HMMA.16816.F32.BF16 R72, R52.reuse, R68, RZ ;  /* 0x000000443448723c */ /* 0x042fe600000418ff */
[----:B------:R-:W1:Y:S04]  /*31e0*/  LDSM.16.M88.4 R84, [R149+0x4800] ;  /* 0x004800009554783b */ /* 0x000e680000000200 */
[----:B------:R-:W1:Y:S01]  /*31f0*/  LDSM.16.M88.4 R80, [R149+0x5000] ;  /* 0x005000009550783b */ /* 0x000e620000000200 */
[----:B------:R-:W-:Y:S08]  /*3200*/  HMMA.16816.F32.BF16 R64, R52, R60, RZ ;  /* 0x0000003c3440723c */ /* 0x000ff000000418ff */
[----:B------:R-:W-:Y:S08]  /*3210*/  HMMA.16816.F32.BF16 R16, R8, R24, R16 ;  /* 0x000000180810723c */ /* 0x000ff00000041810 */
[C---:B------:R-:W-:Y:S08]  /*3220*/  HMMA.16816.F32.BF16 R68, R52.reuse, R70, RZ ;  /* 0x000000463444723c */ /* 0x040ff000000418ff */
[C---:B------:R-:W-:Y:S08]  /*3230*/  HMMA.16816.F32.BF16 R60, R52.reuse, R62, RZ ;  /* 0x0000003e343c723c */ /* 0x040ff000000418ff */
[C---:B---3--:R-:W-:Y:S08]  /*3240*/  HMMA.16816.F32.BF16 R56, R52.reuse, R20, RZ ;  /* 0x000000143438723c */ /* 0x048ff000000418ff */
[----:B------:R-:W-:Y:S01]  /*3250*/  HMMA.16816.F32.BF16 R52, R52, R22, RZ ;  /* 0x000000163434723c */ /* 0x000fe200000418ff */
[----:B------:R-:W-:Y:S07]  /*3260*/  LDSM.16.M88.4 R20, [R155+0x6000] ;  /* 0x006000009b14783b */ /* 0x000fee0000000200 */
[----:B------:R-:W-:Y:S01]  /*3270*/  HMMA.16816.F32.BF16 R32, R8, R26, R32 ;  /* 0x0000001a0820723c */ /* 0x000fe20000041820 */
[----:B------:R-:W3:Y:S07]  /*3280*/  LDSM.16.M88.4 R24, [R156+0x2000] ;  /* 0x002000009c18783b */ /* 0x000eee0000000200 */
[----:B------:R-:W-:Y:S08]  /*3290*/  HMMA.16816.F32.BF16 R16, R88, R40, R16 ;  /* 0x000000285810723c */ /* 0x000ff00000041810 */
[C---:B------:R-:W-:Y:S08]  /*32a0*/  HMMA.16816.F32.BF16 R56, R8.reuse, R12, R56 ;  /* 0x0000000c0838723c */ /* 0x040ff00000041838 */
[C---:B------:R-:W-:Y:S08]  /*32b0*/  HMMA.16816.F32.BF16 R72, R8.reuse, R44, R72 ;  /* 0x0000002c0848723c */ /* 0x040ff00000041848 */
[C---:B------:R-:W-:Y:S01]  /*32c0*/  HMMA.16816.F32.BF16 R68, R8.reuse, R46, R68 ;  /* 0x0000002e0844723c */ /* 0x040fe20000041844 */
[----:B------:R-:W3:Y:S07]  /*32d0*/  LDSM.16.M88.4 R44, [R148+0x4800] ;  /* 0x00480000942c783b */ /* 0x000eee0000000200 */
[----:B------:R-:W-:Y:S01]  /*32e0*/  HMMA.16816.F32.BF16 R52, R8, R14, R52 ;  /* 0x0000000e0834723c */ /* 0x000fe20000041834 */
[----:B------:R-:W-:Y:S07]  /*32f0*/  LDSM.16.M88.4 R12, [R154+0x2000] ;  /* 0x002000009a0c783b */ /* 0x000fee0000000200 */
[----:B------:R-:W-:Y:S01]  /*3300*/  HMMA.16816.F32.BF16 R32, R88, R42, R32 ;  /* 0x0000002a5820723c */ /* 0x000fe20000041820 */
[----:B------:R-:W3:Y:S07]  /*3310*/  LDSM.16.M88.4 R40, [R148+0x5000] ;  /* 0x005000009428783b */ /* 0x000eee0000000200 */
[C---:B--2---:R-:W-:Y:S08]  /*3320*/  HMMA.16816.F32.BF16 R64, R8.reuse, R36, R64 ;  /* 0x000000240840723c */ /* 0x044ff00000041840 */
[----:B------:R-:W-:Y:S01]  /*3330*/  HMMA.16816.F32.BF16 R60, R8, R38, R60 ;  /* 0x00000026083c723c */ /* 0x000fe2000004183c */
[----:B------:R-:W2:Y:S04]  /*3340*/  LDSM.16.M88.4 R36, [R148+0x5800] ;  /* 0x005800009424783b */ /* 0x000ea80000000200 */
[----:B------:R-:W2:Y:S03]  /*3350*/  LDSM.16.M88.4 R8, [R150+0x6000] ;  /* 0x006000009608783b */ /* 0x000ea60000000200 */
[----:B----4-:R-:W-:Y:S08]  /*3360*/  HMMA.16816.F32.BF16 R16, R48, R92, R16 ;  /* 0x0000005c3010723c */ /* 0x010ff00000041810 */
[C---:B------:R-:W-:Y:S08]  /*3370*/  HMMA.16816.F32.BF16 R56, R88.reuse, R76, R56 ;  /* 0x0000004c5838723c */ /* 0x040ff00000041838 */
[----:B------:R-:W-:Y:S01]  /*3380*/  HMMA.16816.F32.BF16 R76, R88, R78, R52 ;  /* 0x0000004e584c723c */ /* 0x000fe20000041834 */
[----:B------:R-:W4:Y:S07]  /*3390*/  LDSM.16.M88.4 R52, [R155+0x6800] ;  /* 0x006800009b34783b */ /* 0x000f2e0000000200 */
[----:B------:R-:W-:Y:S08]  /*33a0*/  HMMA.16816.F32.BF16 R32, R48, R94, R32 ;  /* 0x0000005e3020723c */ /* 0x000ff00000041820 */
[C---:B-1----:R-:W-:Y:S08]  /*33b0*/  HMMA.16816.F32.BF16 R72, R88.reuse, R84, R72 ;  /* 0x000000545848723c */ /* 0x042ff00000041848 */
[C---:B------:R-:W-:Y:S08]  /*33c0*/  HMMA.16816.F32.BF16 R68, R88.reuse, R86, R68 ;  /* 0x000000565844723c */ /* 0x040ff00000041844 */
[C---:B------:R-:W-:Y:S08]  /*33d0*/  HMMA.16816.F32.BF16 R64, R88.reuse, R80, R64 ;  /* 0x000000505840723c */ /* 0x040ff00000041840 */
[----:B------:R-:W-:Y:S01]  /*33e0*/  HMMA.16816.F32.BF16 R60, R88, R82, R60 ;  /* 0x00000052583c723c */ /* 0x000fe2000004183c */
[----:B------:R-:W-:Y:S07]  /*33f0*/  LDSM.16.M88.4 R80, [R153+0x2000] ;  /* 0x002000009950783b */ /* 0x000fee0000000200 */
[C---:B---3--:R-:W-:Y:S01]  /*3400*/  HMMA.16816.F32.BF16 R84, R24.reuse, R20, R16 ;  /* 0x000000141854723c */ /* 0x048fe20000041810 */
[----:B------:R-:W1:Y:S07]  /*3410*/  LDSM.16.M88.4 R16, [R149+0x6000] ;  /* 0x006000009510783b */ /* 0x000e6e0000000200 */
        /* <DEDUP_REMOVED lines=11> */
[----:B------:R-:W-:Y:S03]  /*34d0*/  LDSM.16.M88.4 R48, [R148+0x7000] ;  /* 0x007000009430783b */ /* 0x000fe60000000200 */
[C---:B------:R-:W-:Y:S08]  /*34e0*/  HMMA.16816.F32.BF16 R84, R12.reuse, R8, R84 ;  /* 0x000000080c54723c */ /* 0x040ff00000041854 */
[----:B------:R-:W-:Y:S01]  /*34f0*/  HMMA.16816.F32.BF16 R32, R12, R10, R32 ;  /* 0x0000000a0c20723c */ /* 0x000fe20000041820 */
[----:B------:R-:W5:Y:S07]  /*3500*/  LDSM.16.M88.4 R8, [R149+0x6800] ;  /* 0x006800009508783b */ /* 0x000f6e0000000200 */
[C---:B----4-:R-:W-:Y:S08]  /*3510*/  HMMA.16816.F32.BF16 R72, R24.reuse, R52, R72 ;  /* 0x000000341848723c */ /* 0x050ff00000041848 */
[----:B------:R-:W-:Y:S08]  /*3520*/  HMMA.16816.F32.BF16 R68, R24, R54, R68 ;  /* 0x000000361844723c */ /* 0x000ff00000041844 */
[C---:B-1----:R-:W-:Y:S08]  /*3530*/  HMMA.16816.F32.BF16 R84, R80.reuse, R16, R84 ;  /* 0x000000105054723c */ /* 0x042ff00000041854 */
[----:B------:R-:W-:Y:S01]  /*3540*/  HMMA.16816.F32.BF16 R32, R80, R18, R32 ;  /* 0x000000125020723c */ /* 0x000fe20000041820 */
[----:B------:R-:W1:Y:S07]  /*3550*/  LDSM.16.M88.4 R16, [R148+0x6800] ;  /* 0x006800009410783b */ /* 0x000e6e0000000200 */
[C---:B---3--:R-:W-:Y:S08]  /*3560*/  HMMA.16816.F32.BF16 R72, R12.reuse, R20, R72 ;  /* 0x000000140c48723c */ /* 0x048ff00000041848 */
[----:B------:R-:W-:Y:S01]  /*3570*/  HMMA.16816.F32.BF16 R68, R12, R22, R68 ;  /* 0x000000160c44723c */ /* 0x000fe20000041844 */
[----:B------:R-:W3:Y:S07]  /*3580*/  LDSM.16.M88.4 R20, [R150+0x7000] ;  /* 0x007000009614783b */ /* 0x000eee0000000200 */
[C---:B--2---:R-:W-:Y:S08]  /*3590*/  HMMA.16816.F32.BF16 R84, R40.reuse, R36, R84 ;  /* 0x000000242854723c */ /* 0x044ff00000041854 */
[----:B------:R-:W-:Y:S01]  /*35a0*/  HMMA.16816.F32.BF16 R32, R40, R38, R32 ;  /* 0x000000262820723c */ /* 0x000fe20000041820 */
[----:B------:R-:W2:Y:S07]  /*35b0*/  LDSM.16.M88.4 R36, [R155+0x7800] ;  /* 0x007800009b24783b */ /* 0x000eae0000000200 */
[----:B-----5:R-:W-:Y:S03]  /*35c0*/  HMMA.16816.F32.BF16 R72, R80, R8, R72 ;  /* 0x000000085048723c */ /* 0x020fe60000041848 */
[-C--:B------:R-:W-:Y:S01]  /*35d0*/  FMUL.FTZ R5, R84, R99.reuse ;  /* 0x0000006354057220 */ /* 0x080fe20000410000 */
[-C--:B------:R-:W-:Y:S01]  /*35e0*/  FMUL.FTZ R53, R86, R99.reuse ;  /* 0x0000006356357220 */ /* 0x080fe20000410000 */
[----:B------:R-:W-:-:S03]  /*35f0*/  FMUL.FTZ R52, R85, R99 ;  /* 0x0000006355347220 */ /* 0x000fc60000410000 */
[----:B------:R-:W-:Y:S01]  /*3600*/  HMMA.16816.F32.BF16 R68, R80, R10, R68 ;  /* 0x0000000a5044723c */ /* 0x000fe20000041844 */
[----:B------:R-:W4:Y:S01]  /*3610*/  LDSM.16.M88.4 R8, [R149+0x7000] ;  /* 0x007000009508783b */ /* 0x000f220000000200 */
[----:B------:R-:W-:Y:S01]  /*3620*/  MUFU.TANH R5, R5 ;  /* 0x0000000500057308 */ /* 0x000fe20000002400 */
[-C--:B------:R-:W-:Y:S01]  /*3630*/  FMUL.FTZ R34, R34, R99.reuse ;  /* 0x0000006322227220 */ /* 0x080fe20000410000 */
[-C--:B------:R-:W-:Y:S01]  /*3640*/  FMUL.FTZ R32, R32, R99.reuse ;  /* 0x0000006320207220 */ /* 0x080fe20000410000 */
[-C--:B------:R-:W-:Y:S01]  /*3650*/  FMUL.FTZ R33, R33, R99.reuse ;  /* 0x0000006321217220 */ /* 0x080fe20000410000 */
[-C--:B------:R-:W-:Y:S02]  /*3660*/  FMUL.FTZ R35, R35, R99.reuse ;  /* 0x0000006323237220 */ /* 0x080fe40000410000 */
[----:B------:R-:W-:Y:S01]  /*3670*/  HMMA.16816.F32.BF16 R64, R24, R44, R64 ;  /* 0x0000002c1840723c */ /* 0x000fe20000041840 */
[-C--:B------:R-:W-:Y:S01]  /*3680*/  FMUL.FTZ R44, R87, R99.reuse ;  /* 0x00000063572c7220 */ /* 0x080fe20000410000 */
[----:B------:R-:W5:Y:S06]  /*3690*/  MUFU.TANH R53, R53 ;  /* 0x0000003500357308 */ /* 0x000f6c0000002400 */
[----:B-1----:R-:W-:Y:S02]  /*36a0*/  HMMA.16816.F32.BF16 R72, R40, R16, R72 ;  /* 0x000000102848723c */ /* 0x002fe40000041848 */
[----:B------:R-:W-:Y:S06]  /*36b0*/  MUFU.TANH R52, R52 ;  /* 0x0000003400347308 */ /* 0x000fec0000002400 */
[----:B------:R-:W-:Y:S02]  /*36c0*/  HMMA.16816.F32.BF16 R60, R24, R46, R60 ;  /* 0x0000002e183c723c */ /* 0x000fe4000004183c */
[----:B------:R-:W1:Y:S06]  /*36d0*/  MUFU.TANH R44, R44 ;  /* 0x0000002c002c7308 */ /* 0x000e6c0000002400 */
[----:B------:R-:W-:Y:S01]  /*36e0*/  HMMA.16816.F32.BF16 R68, R40, R18, R68 ;  /* 0x000000122844723c */ /* 0x000fe20000041844 */
[----:B------:R-:W5:Y:S01]  /*36f0*/  LDSM.16.M88.4 R16, [R150+0x7800] ;  /* 0x007800009610783b */ /* 0x000f620000000200 */
[----:B------:R-:W1:Y:S01]  /*3700*/  MUFU.TANH R34, R34 ;  /* 0x0000002200227308 */ /* 0x000e620000002400 */
[-C--:B------:R-:W-:Y:S01]  /*3710*/  FMUL.FTZ R46, R72, R99.reuse ;  /* 0x00000063482e7220 */ /* 0x080fe20000410000 */
[-C--:B------:R-:W-:Y:S01]  /*3720*/  FMUL.FTZ R47, R74, R99.reuse ;  /* 0x000000634a2f7220 */ /* 0x080fe20000410000 */
[-C--:B------:R-:W-:Y:S01]  /*3730*/  FMUL.FTZ R45, R73, R99.reuse ;  /* 0x00000063492d7220 */ /* 0x080fe20000410000 */
[----:B------:R-:W-:-:S02]  /*3740*/  FMUL.FTZ R54, R75, R99 ;  /* 0x000000634b367220 */ /* 0x000fc40000410000 */
[C---:B---3--:R-:W-:Y:S02]  /*3750*/  HMMA.16816.F32.BF16 R64, R12.reuse, R20, R64 ;  /* 0x000000140c40723c */ /* 0x048fe40000041840 */
[----:B------:R-:W3:Y:S06]  /*3760*/  MUFU.TANH R32, R32 ;  /* 0x0000002000207308 */ /* 0x000eec0000002400 */
[----:B------:R-:W-:Y:S01]  /*3770*/  HMMA.16816.F32.BF16 R60, R12, R22, R60 ;  /* 0x000000160c3c723c */ /* 0x000fe2000004183c */
[----:B------:R-:W1:Y:S01]  /*3780*/  LDSM.16.M88.4 R20, [R149+0x7800] ;  /* 0x007800009514783b */ /* 0x000e620000000200 */
[----:B------:R-:W-:Y:S06]  /*3790*/  MUFU.TANH R33, R33 ;  /* 0x0000002100217308 */ /* 0x000fec0000002400 */
[----:B--2---:R-:W-:Y:S01]  /*37a0*/  HMMA.16816.F32.BF16 R56, R24, R36, R56 ;  /* 0x000000241838723c */ /* 0x004fe20000041838 */
[-C--:B------:R-:W-:Y:S01]  /*37b0*/  FMUL.FTZ R36, R68, R99.reuse ;  /* 0x0000006344247220 */ /* 0x080fe20000410000 */
[----:B------:R-:W2:Y:S01]  /*37c0*/  MUFU.TANH R35, R35 ;  /* 0x0000002300237308 */ /* 0x000ea20000002400 */
[----:B------:R-:W-:-:S05]  /*37d0*/  FMUL.FTZ R37, R69, R99 ;  /* 0x0000006345257220 */ /* 0x000fca0000410000 */
[----:B------:R-:W-:Y:S02]  /*37e0*/  HMMA.16816.F32.BF16 R76, R24, R38, R76 ;  /* 0x00000026184c723c */ /* 0x000fe4000004184c */
[----:B------:R-:W-:Y:S06]  /*37f0*/  MUFU.TANH R46, R46 ;  /* 0x0000002e002e7308 */ /* 0x000fec0000002400 */
[C---:B----4-:R-:W-:Y:S02]  /*3800*/  HMMA.16816.F32.BF16 R64, R80.reuse, R8, R64 ;  /* 0x000000085040723c */ /* 0x050fe40000041840 */
[----:B------:R-:W4:Y:S06]  /*3810*/  MUFU.TANH R47, R47 ;  /* 0x0000002f002f7308 */ /* 0x000f2c0000002400 */
[----:B------:R-:W-:Y:S01]  /*3820*/  HMMA.16816.F32.BF16 R60, R80, R10, R60 ;  /* 0x0000000a503c723c */ /* 0x000fe2000004183c */
[----:B------:R-:W3:Y:S01]  /*3830*/  LDSM.16.M88.4 R8, [R148+0x7800] ;  /* 0x007800009408783b */ /* 0x000ee20000000200 */
[----:B------:R-:W-:Y:S01]  /*3840*/  MUFU.TANH R45, R45 ;  /* 0x0000002d002d7308 */ /* 0x000fe20000002400 */
[----:B------:R-:W-:-:S05]  /*3850*/  DEPBAR.LE SB0, 0x0 ;  /* 0x000080000000791a */ /* 0x000fca0000000000 */
[C---:B-----5:R-:W-:Y:S01]  /*3860*/  HMMA.16816.F32.BF16 R56, R12.reuse, R16, R56 ;  /* 0x000000100c38723c */ /* 0x060fe20000041838 */
[-C--:B------:R-:W-:Y:S01]  /*3870*/  FMUL.FTZ R17, R71, R99.reuse ;  /* 0x0000006347117220 */ /* 0x080fe20000410000 */
[----:B------:R-:W-:Y:S06]  /*3880*/  MUFU.TANH R54, R54 ;  /* 0x0000003600367308 */ /* 0x000fec0000002400 */
[----:B------:R-:W-:Y:S02]  /*3890*/  HMMA.16816.F32.BF16 R76, R12, R18, R76 ;  /* 0x000000120c4c723c */ /* 0x000fe4000004184c */
[----:B------:R-:W-:Y:S06]  /*38a0*/  MUFU.TANH R36, R36 ;  /* 0x0000002400247308 */ /* 0x000fec0000002400 */
[----:B------:R-:W-:Y:S01]  /*38b0*/  HMMA.16816.F32.BF16 R64, R40, R48, R64 ;  /* 0x000000302840723c */ /* 0x000fe20000041840 */
[-C--:B------:R-:W-:Y:S01]  /*38c0*/  FMUL.FTZ R48, R70, R99.reuse ;  /* 0x0000006346307220 */ /* 0x080fe20000410000 */
[----:B------:R-:W-:Y:S06]  /*38d0*/  MUFU.TANH R37, R37 ;  /* 0x0000002500257308 */ /* 0x000fec0000002400 */
[C---:B-1----:R-:W-:Y:S02]  /*38e0*/  HMMA.16816.F32.BF16 R56, R80.reuse, R20, R56 ;  /* 0x000000145038723c */ /* 0x042fe40000041838 */
[----:B------:R-:W-:Y:S06]  /*38f0*/  MUFU.TANH R48, R48 ;  /* 0x0000003000307308 */ /* 0x000fec0000002400 */
[----:B------:R-:W-:Y:S02]  /*3900*/  HMMA.16816.F32.BF16 R76, R80, R22, R76 ;  /* 0x00000016504c723c */ /* 0x000fe4000004184c */
[----:B------:R-:W-:Y:S01]  /*3910*/  MUFU.TANH R17, R17 ;  /* 0x0000001100117308 */ /* 0x000fe20000002400 */
[-C--:B------:R-:W-:Y:S01]  /*3920*/  FMUL.FTZ R65, R65, R99.reuse ;  /* 0x0000006341417220 */ /* 0x080fe20000410000 */
[-C--:B------:R-:W-:Y:S01]  /*3930*/  FMUL.FTZ R67, R67, R99.reuse ;  /* 0x0000006343437220 */ /* 0x080fe20000410000 */
[-C--:B------:R-:W-:Y:S01]  /*3940*/  FMUL.FTZ R64, R64, R99.reuse ;  /* 0x0000006340407220 */ /* 0x080fe20000410000 */
[----:B------:R-:W-:-:S02]  /*3950*/  FMUL.FTZ R66, R66, R99 ;  /* 0x0000006342427220 */ /* 0x000fc40000410000 */
[C---:B------:R-:W-:Y:S02]  /*3960*/  HMMA.16816.F32.BF16 R60, R40.reuse, R50, R60 ;  /* 0x00000032283c723c */ /* 0x040fe4000004183c */
[----:B------:R-:W-:Y:S06]  /*3970*/  MUFU.TANH R138, R65 ;  /* 0x00000041008a7308 */ /* 0x000fec0000002400 */
[----:B---3--:R-:W-:Y:S01]  /*3980*/  HMMA.16816.F32.BF16 R56, R40, R8, R56 ;  /* 0x000000082838723c */ /* 0x008fe20000041838 */
[----:B------:R-:W-:Y:S01]  /*3990*/  SHF.L.U32 R8, R97, 0x1, RZ ;  /* 0x0000000161087819 */ /* 0x000fe200000006ff */
[----:B------:R-:W1:Y:S03]  /*39a0*/  MUFU.TANH R128, R67 ;  /* 0x0000004300807308 */ /* 0x000e660000002400 */
[----:B------:R-:W-:-:S03]  /*39b0*/  LOP3.LUT R8, R8, 0x6, RZ, 0xc0, !PT ;  /* 0x0000000608087812 */ /* 0x000fc600078ec0ff */
[----:B------:R-:W-:Y:S02]  /*39c0*/  HMMA.16816.F32.BF16 R76, R40, R10, R76 ;  /* 0x0000000a284c723c */ /* 0x000fe4000004184c */
[----:B------:R-:W-:Y:S01]  /*39d0*/  IMAD.IADD R9, R171, 0x1, R8 ;  /* 0x00000001ab097824 */ /* 0x000fe200078e0208 */
[----:B------:R-:W-:Y:S01]  /*39e0*/  MUFU.TANH R140, R64 ;  /* 0x00000040008c7308 */ /* 0x000fe20000002400 */
[-C--:B------:R-:W-:Y:S01]  /*39f0*/  FMUL.FTZ R60, R60, R99.reuse ;  /* 0x000000633c3c7220 */ /* 0x080fe20000410000 */
[-C--:B------:R-:W-:Y:S01]  /*3a00*/  FMUL.FTZ R61, R61, R99.reuse ;  /* 0x000000633d3d7220 */ /* 0x080fe20000410000 */
[C---:B------:R-:W-:Y:S01]  /*3a10*/  VIADD R11, R9.reuse, 0x19 ;  /* 0x00000019090b7836 */ /* 0x040fe20000000000 */
[CC--:B------:R-:W-:Y:S01]  /*3a20*/  ISETP.GE.AND P2, PT, R9.reuse, R100.reuse, PT ;  /* 0x000000640900720c */ /* 0x0c0fe20003f46270 */
[C---:B------:R-:W-:Y:S02]  /*3a30*/  VIADD R15, R9.reuse, 0x1 ;  /* 0x00000001090f7836 */ /* 0x040fe40000000000 */
[-C--:B------:R-:W-:Y:S01]  /*3a40*/  FMUL.FTZ R62, R62, R99.reuse ;  /* 0x000000633e3e7220 */ /* 0x080fe20000410000 */
[----:B------:R-:W-:Y:S01]  /*3a50*/  VIADD R13, R9, 0x8 ;  /* 0x00000008090d7836 */ /* 0x000fe20000000000 */
[----:B------:R-:W-:Y:S01]  /*3a60*/  FSEL R53, R53, -INF , !P2 ;  /* 0xff80000035357808 */ /* 0x000fe20005000000 */
[----:B------:R-:W-:Y:S01]  /*3a70*/  VIADD R19, R9, 0x9 ;  /* 0x0000000909137836 */ /* 0x000fe20000000000 */
[----:B------:R-:W-:Y:S01]  /*3a80*/  FSEL R5, R5, -INF , !P2 ;  /* 0xff80000005057808 */ /* 0x000fe20005000000 */
[----:B------:R-:W3:Y:S01]  /*3a90*/  MUFU.TANH R132, R66 ;  /* 0x0000004200847308 */ /* 0x000ee20000002400 */
[-C--:B------:R-:W-:Y:S01]  /*3aa0*/  ISETP.GE.AND P2, PT, R11, R100.reuse, PT ;  /* 0x000000640b00720c */ /* 0x080fe20003f46270 */
[----:B------:R-:W-:Y:S01]  /*3ab0*/  VIADD R11, R9, 0x20 ;  /* 0x00000020090b7836 */ /* 0x000fe20000000000 */
[-C--:B------:R-:W-:Y:S01]  /*3ac0*/  ISETP.GE.AND P1, PT, R15, R100.reuse, PT ;  /* 0x000000640f00720c */ /* 0x080fe20003f26270 */
[----:B------:R-:W-:Y:S01]  /*3ad0*/  VIADD R15, R9, 0x10 ;  /* 0x00000010090f7836 */ /* 0x000fe20000000000 */
[-C--:B------:R-:W-:Y:S01]  /*3ae0*/  ISETP.GE.AND P0, PT, R13, R100.reuse, PT ;  /* 0x000000640d00720c */ /* 0x080fe20003f06270 */
[-C--:B------:R-:W-:Y:S01]  /*3af0*/  FMUL.FTZ R63, R63, R99.reuse ;  /* 0x000000633f3f7220 */ /* 0x080fe20000410000 */
[----:B------:R-:W-:Y:S01]  /*3b00*/  FSEL R44, R44, -INF , !P1 ;  /* 0xff8000002c2c7808 */ /* 0x000fe20004800000 */
[-C--:B------:R-:W-:Y:S01]  /*3b10*/  FMUL.FTZ R56, R56, R99.reuse ;  /* 0x0000006338387220 */ /* 0x080fe20000410000 */
[----:B------:R-:W-:Y:S01]  /*3b20*/  FSEL R52, R52, -INF , !P1 ;  /* 0xff80000034347808 */ /* 0x000fe20004800000 */
[-C--:B------:R-:W-:Y:S01]  /*3b30*/  FMUL.FTZ R57, R57, R99.reuse ;  /* 0x0000006339397220 */ /* 0x080fe20000410000 */
[-C--:B------:R-:W-:Y:S01]  /*3b40*/  ISETP.GE.AND P1, PT, R11, R100.reuse, PT ;  /* 0x000000640b00720c */ /* 0x080fe20003f26270 */
[----:B------:R-:W-:Y:S01]  /*3b50*/  VIADD R11, R9, 0x21 ;  /* 0x00000021090b7836 */ /* 0x000fe20000000000 */
        /* <DEDUP_REMOVED lines=8> */
[-C--:B------:R-:W-:Y:S01]  /*3be0*/  ISETP.GE.AND P5, PT, R15, R100.reuse, PT ;  /* 0x000000640f00720c */ /* 0x080fe20003fa6270 */
[-C--:B------:R-:W-:Y:S01]  /*3bf0*/  FMUL.FTZ R78, R78, R99.reuse ;  /* 0x000000634e4e7220 */ /* 0x080fe20000410000 */
[----:B--2---:R-:W-:Y:S01]  /*3c00*/  FSEL R24, R35, -INF , !P6 ;  /* 0xff80000023187808 */ /* 0x004fe20007000000 */
[-C--:B------:R-:W-:Y:S01]  /*3c10*/  FMUL.FTZ R79, R79, R99.reuse ;  /* 0x000000634f4f7220 */ /* 0x080fe20000410000 */
[----:B------:R-:W-:Y:S01]  /*3c20*/  FSEL R32, R33, -INF , !P6 ;  /* 0xff80000021207808 */ /* 0x000fe20007000000 */
[----:B------:R-:W-:Y:S01]  /*3c30*/  FMUL.FTZ R77, R77, R99 ;  /* 0x000000634d4d7220 */ /* 0x000fe20000410000 */
[----:B------:R-:W-:Y:S01]  /*3c40*/  ISETP.GE.AND P6, PT, R11, R100, PT ;  /* 0x000000640b00720c */ /* 0x000fe20003fc6270 */
[----:B------:R-:W-:Y:S01]  /*3c50*/  MUFU.TANH R136, R60 ;  /* 0x0000003c00887308 */ /* 0x000fe20000002400 */
[----:B------:R-:W-:-:S02]  /*3c60*/  IADD3 R11, PT, PT, R9, 0x29, RZ ;  /* 0x00000029090b7810 */ /* 0x000fc40007ffe0ff */
[----:B------:R-:W-:Y:S02]  /*3c70*/  IADD3 R13, PT, PT, R9, 0x11, RZ ;  /* 0x00000011090d7810 */ /* 0x000fe40007ffe0ff */
[----:B----4-:R-:W-:Y:S02]  /*3c80*/  FSEL R14, R47, -INF , !P5 ;  /* 0xff8000002f0e7808 */ /* 0x010fe40006800000 */
[----:B------:R-:W-:Y:S01]  /*3c90*/  FSEL R16, R46, -INF , !P5 ;  /* 0xff8000002e107808 */ /* 0x000fe20006800000 */
[----:B------:R-:W-:Y:S01]  /*3ca0*/  MUFU.TANH R134, R61 ;  /* 0x0000003d00867308 */ /* 0x000fe20000002400 */
[-C--:B------:R-:W-:Y:S01]  /*3cb0*/  ISETP.GE.AND P5, PT, R11, R100.reuse, PT ;  /* 0x000000640b00720c */ /* 0x080fe20003fa6270 */
[----:B------:R-:W-:Y:S01]  /*3cc0*/  VIADD R11, R9, 0x30 ;  /* 0x00000030090b7836 */ /* 0x000fe20000000000 */
[----:B------:R-:W-:Y:S01]  /*3cd0*/  ISETP.GE.AND P4, PT, R13, R100, PT ;  /* 0x000000640d00720c */ /* 0x000fe20003f86270 */
[----:B------:R-:W-:Y:S01]  /*3ce0*/  VIADD R13, R9, 0x18 ;  /* 0x00000018090d7836 */ /* 0x000fe20000000000 */
[----:B-1----:R-:W-:-:S02]  /*3cf0*/  FSEL R128, R128, -INF , !P0 ;  /* 0xff80000080807808 */ /* 0x002fc40004000000 */
[----:B------:R-:W-:Y:S01]  /*3d00*/  FSEL R12, R54, -INF , !P4 ;  /* 0xff800000360c7808 */ /* 0x000fe20006000000 */
[----:B------:R-:W1:Y:S01]  /*3d10*/  MUFU.TANH R130, R62 ;  /* 0x0000003e00827308 */ /* 0x000e620000002400 */
[----:B------:R-:W-:Y:S02]  /*3d20*/  FSEL R18, R45, -INF , !P4 ;  /* 0xff8000002d127808 */ /* 0x000fe40006000000 */
[-C--:B------:R-:W-:Y:S01]  /*3d30*/  ISETP.GE.AND P4, PT, R11, R100.reuse, PT ;  /* 0x000000640b00720c */ /* 0x080fe20003f86270 */
[----:B------:R-:W-:Y:S01]  /*3d40*/  VIADD R11, R9, 0x31 ;  /* 0x00000031090b7836 */ /* 0x000fe20000000000 */
[----:B------:R-:W-:Y:S02]  /*3d50*/  ISETP.GE.AND P3, PT, R13, R100, PT ;  /* 0x000000640d00720c */ /* 0x000fe40003f66270 */
[----:B------:R-:W-:Y:S01]  /*3d60*/  FSEL R138, R138, -INF , !P0 ;  /* 0xff8000008a8a7808 */ /* 0x000fe20004000000 */
[----:B------:R-:W2:Y:S01]  /*3d70*/  MUFU.TANH R126, R63 ;  /* 0x0000003f007e7308 */ /* 0x000ea20000002400 */
[----:B------:R-:W-:-:S02]  /*3d80*/  ISETP.NE.AND P0, PT, R28, 0x1, PT ;  /* 0x000000011c00780c */ /* 0x000fc40003f05270 */
[----:B------:R-:W-:Y:S02]  /*3d90*/  FSEL R10, R48, -INF , !P3 ;  /* 0xff800000300a7808 */ /* 0x000fe40005800000 */
[----:B------:R-:W-:Y:S02]  /*3da0*/  FSEL R22, R36, -INF , !P3 ;  /* 0xff80000024167808 */ /* 0x000fe40005800000 */
[----:B------:R-:W-:Y:S01]  /*3db0*/  ISETP.GE.AND P3, PT, R11, R100, PT ;  /* 0x000000640b00720c */ /* 0x000fe20003f66270 */
[----:B------:R-:W4:Y:S01]  /*3dc0*/  MUFU.TANH R124, R56 ;  /* 0x00000038007c7308 */ /* 0x000f220000002400 */
[----:B------:R-:W-:Y:S01]  /*3dd0*/  VIADD R11, R9, 0x38 ;  /* 0x00000038090b7836 */ /* 0x000fe20000000000 */
[----:B------:R-:W-:Y:S01]  /*3de0*/  FSEL R8, R17, -INF , !P2 ;  /* 0xff80000011087808 */ /* 0x000fe20005000000 */
[----:B------:R-:W-:Y:S01]  /*3df0*/  VIADD R9, R9, 0x39 ;  /* 0x0000003909097836 */ /* 0x000fe20000000000 */
[----:B------:R-:W-:Y:S02]  /*3e00*/  FSEL R20, R37, -INF , !P2 ;  /* 0xff80000025147808 */ /* 0x000fe40005000000 */
[----:B---3--:R-:W-:-:S02]  /*3e10*/  FSEL R132, R132, -INF , !P1 ;  /* 0xff80000084847808 */ /* 0x008fc40004800000 */
[----:B------:R-:W3:Y:S01]  /*3e20*/  MUFU.TANH R122, R57 ;  /* 0x00000039007a7308 */ /* 0x000ee20000002400 */
[----:B------:R-:W-:Y:S02]  /*3e30*/  FSEL R140, R140, -INF , !P1 ;  /* 0xff8000008c8c7808 */ /* 0x000fe40004800000 */
[-C--:B------:R-:W-:Y:S02]  /*3e40*/  ISETP.GE.AND P2, PT, R11, R100.reuse, PT ;  /* 0x000000640b00720c */ /* 0x080fe40003f46270 */
[----:B------:R-:W-:Y:S02]  /*3e50*/  ISETP.GE.AND P1, PT, R9, R100, PT ;  /* 0x000000640900720c */ /* 0x000fe40003f26270 */
[----:B-1----:R-:W-:Y:S01]  /*3e60*/  FSEL R130, R130, -INF , !P6 ;  /* 0xff80000082827808 */ /* 0x002fe20007000000 */
[----:B------:R-:W1:Y:S01]  /*3e70*/  MUFU.TANH R119, R58 ;  /* 0x0000003a00777308 */ /* 0x000e620000002400 */
[----:B------:R-:W-:Y:S02]  /*3e80*/  FSEL R136, R136, -INF , !P6 ;  /* 0xff80000088887808 */ /* 0x000fe40007000000 */
[----:B--2---:R-:W-:-:S02]  /*3e90*/  FSEL R126, R126, -INF , !P5 ;  /* 0xff8000007e7e7808 */ /* 0x004fc40006800000 */
[----:B------:R-:W-:Y:S02]  /*3ea0*/  FSEL R134, R134, -INF , !P5 ;  /* 0xff80000086867808 */ /* 0x000fe40006800000 */
[----:B----4-:R-:W-:Y:S01]  /*3eb0*/  FSEL R124, R124, -INF , !P4 ;  /* 0xff8000007c7c7808 */ /* 0x010fe20006000000 */
        /* <DEDUP_REMOVED lines=27> */
.L_x_8945:
        /* <DEDUP_REMOVED lines=60> */
.L_x_8946:
[----:B------:R-:W-:Y:S05]  /*4430*/  BSYNC.RECONVERGENT B0 ;  /* 0x0000000000007941 */ /* 0x000fea0003800200 */
.L_x_8944:
[-C--:B------:R-:W-:Y:S01]  /*4440*/  ISETP.GE.AND P2, PT, R176, R173.reuse, PT ;  /* 0x000000adb000720c */ /* 0x080fe20003f46270 */
[----:B------:R-:W-:Y:S01]  /*4450*/  IMAD.SHL.U32 R9, R158, 0x20, RZ ;  /* 0x000000209e097824 */ /* 0x000fe200078e00ff */
[----:B------:R-:W-:Y:S02]  /*4460*/  ISETP.GE.AND P1, PT, R162, R173, PT ;  /* 0x000000ada200720c */ /* 0x000fe40003f26270 */
[----:B------:R-:W-:Y:S02]  /*4470*/  IADD3 R36, P3, PT, R29, R164, RZ ;  /* 0x000000a41d247210 */ /* 0x000fe40007f7e0ff */
[----:B------:R-:W-:Y:S02]  /*4480*/  SHF.L.U64.HI R11, R158, 0x5, R159 ;  /* 0x000000059e0b7819 */ /* 0x000fe4000001029f */
[----:B------:R-:W-:Y:S01]  /*4490*/  IADD3 R38, P4, PT, R9, R36, RZ ;  /* 0x0000002409267210 */ /* 0x000fe20007f9e0ff */
[----:B------:R-:W-:-:S03]  /*44a0*/  IMAD.X R37, R98, 0x1, R163, P3 ;  /* 0x0000000162257824 */ /* 0x000fc600018e06a3 */
[----:B------:R-:W-:Y:S01]  /*44b0*/  IADD3 R40, P3, PT, R38, R9, RZ ;  /* 0x0000000926287210 */ /* 0x000fe20007f7e0ff */
[----:B------:R-:W-:Y:S01]  /*44c0*/  @!P2 IMAD.MOV.U32 R165, RZ, RZ, R163 ;  /* 0x000000ffffa5a224 */ /* 0x000fe200078e00a3 */
[----:B------:R-:W-:-:S04]  /*44d0*/  IADD3.X R39, PT, PT, R11, R37, RZ, P4, !PT ;  /* 0x000000250b277210 */ /* 0x000fc800027fe4ff */
[----:B------:R-:W-:Y:S01]  /*44e0*/  @!PT LDS RZ, [RZ] ;  /* 0x00000000fffff984 */ /* 0x000fe20000000800 */
[----:B------:R-:W-:Y:S01]  /*44f0*/  @!PT LDS RZ, [RZ] ;  /* 0x00000000fffff984 */ /* 0x000fe20000000800 */
[----:B------:R-:W-:Y:S01]  /*4500*/  @!PT LDS RZ, [RZ] ;  /* 0x00000000fffff984 */ /* 0x000fe20000000800 */
[----:B------:R1:W-:Y:S01]  /*4510*/  @!P2 LDGSTS.E.BYPASS.LTC128B.128 [R175+0x4000], desc[UR4][R164.64] ;  /* 0x04000000a4afafae */ /* 0x0003e2000b981a04 */
[----:B------:R-:W-:-:S03]  /*4520*/  IMAD.X R41, R39, 0x1, R11, P3 ;  /* 0x0000000127297824 */ /* 0x000fc600018e060b */
[----:B------:R2:W-:Y:S01]  /*4530*/  @P2 STS.128 [R175+0x4000], RZ ;  /* 0x004000ffaf002388 */ /* 0x0005e20000000c00 */
        /* <DEDUP_REMOVED lines=39> */
.L_x_8943:
[----:B------:R-:W-:Y:S05]  /*47b0*/  BSYNC.RECONVERGENT B1 ;  /* 0x0000000000017941 */ /* 0x000fea0003800200 */
.L_x_8942:
        /* <DEDUP_REMOVED lines=11> */
[----:B--2---:R-:W-:Y:S02]  /*4870*/  FMNMX3.FTZ R38, R9, R134, R124, !PT ;  /* 0x0000008609267276 */ /* 0x004fe4000781007c */
        /* <DEDUP_REMOVED lines=41> */
[-CC-:B------:R-:W-:Y:S01]  /*4b10*/  FFMA.FTZ R33, R10, R120.reuse, -R125.reuse ;  /* 0x000000780a217223 */ /* 0x180fe2000001087d */
[-C--:B------:R-:W-:Y:S01]  /*4b20*/  FFMA.FTZ R32, R8, R120.reuse, -R125 ;  /* 0x0000007808207223 */ /* 0x080fe2000001087d */
[-CC-:B------:R-:W-:Y:S01]  /*4b30*/  FFMA.FTZ R105, R16, R120.reuse, -R123.reuse ;  /* 0x0000007810697223 */ /* 0x180fe2000001087b */
[----:B------:R-:W2:Y:S01]  /*4b40*/  MUFU.EX2 R107, R107 ;  /* 0x0000006b006b7308 */ /* 0x000ea20000000800 */
[----:B------:R-:W3:Y:S01]  /*4b50*/  LDSM.16.MT88.4 R8, [R110+0x8800] ;  /* 0x008800006e08783b */ /* 0x000ee20000004200 */
[-CC-:B------:R-:W-:Y:S01]  /*4b60*/  FFMA.FTZ R104, R18, R120.reuse, -R123.reuse ;  /* 0x0000007812687223 */ /* 0x180fe2000001087b */
[-CC-:B------:R-:W-:Y:S01]  /*4b70*/  FFMA.FTZ R0, R22, R120.reuse, -R123.reuse ;  /* 0x0000007816007223 */ /* 0x180fe2000001087b */
[----:B------:R-:W-:Y:S01]  /*4b80*/  MUFU.EX2 R34, R34 ;  /* 0x0000002200227308 */ /* 0x000fe20000000800 */
[-C--:B------:R-:W-:Y:S01]  /*4b90*/  FFMA.FTZ R29, R20, R120.reuse, -R123 ;  /* 0x00000078141d7223 */ /* 0x080fe2000001087b */
        /* <DEDUP_REMOVED lines=11> */
[----:B------:R-:W3:Y:S01]  /*4c50*/  LDSM.16.MT88.4 R24, [R108+0x8800] ;  /* 0x008800006c18783b */ /* 0x000ee20000004200 */
[-CC-:B------:R-:W-:Y:S01]  /*4c60*/  FFMA.FTZ R130, R130, R120.reuse, -R125.reuse ;  /* 0x0000007882827223 */ /* 0x180fe2000001087d */
[----:B------:R-:W-:Y:S01]  /*4c70*/  FFMA.FTZ R183, R116, R120, -R125 ;  /* 0x0000007874b77223 */ /* 0x000fe2000001087d */
[----:B------:R-:W-:Y:S01]  /*4c80*/  MUFU.EX2 R103, R103 ;  /* 0x0000006700677308 */ /* 0x000fe20000000800 */
[----:B------:R-:W-:Y:S01]  /*4c90*/  LDSM.16.MT88.4 R20, [R151+0xa800] ;  /* 0x00a800009714783b */ /* 0x000fe20000004200 */
[----:B----4-:R-:W-:Y:S01]  /*4ca0*/  F2FP.BF16.F32.PACK_AB R66, R35, R34 ;  /* 0x000000222342723e */ /* 0x010fe200000010ff */
[----:B------:R-:W-:Y:S01]  /*4cb0*/  FADD.FTZ R107, R112, R107 ;  /* 0x0000006b706b7221 */ /* 0x000fe20000010000 */
[----:B------:R-:W4:Y:S04]  /*4cc0*/  MUFU.EX2 R100, R100 ;  /* 0x0000006400647308 */ /* 0x000f280000000800 */
[----:B------:R-:W-:Y:S01]  /*4cd0*/  MUFU.EX2 R105, R105 ;  /* 0x0000006900697308 */ /* 0x000fe20000000800 */
[----:B--2---:R-:W-:Y:S01]  /*4ce0*/  F2FP.BF16.F32.PACK_AB R65, R113, R114 ;  /* 0x000000727141723e */ /* 0x004fe200000010ff */
[----:B------:R-:W-:-:S02]  /*4cf0*/  FADD.FTZ R114, R114, R113 ;  /* 0x0000007172727221 */ /* 0x000fc40000010000 */
[----:B------:R-:W2:Y:S04]  /*4d00*/  MUFU.EX2 R104, R104 ;  /* 0x0000006800687308 */ /* 0x000ea80000000800 */
[----:B------:R-:W-:Y:S01]  /*4d10*/  MUFU.EX2 R0, R0 ;  /* 0x0000000000007308 */ /* 0x000fe20000000800 */
[----:B----4-:R-:W-:-:S03]  /*4d20*/  F2FP.BF16.F32.PACK_AB R67, R100, R103 ;  /* 0x000000676443723e */ /* 0x010fc600000010ff */
[----:B------:R-:W-:Y:S04]  /*4d30*/  MUFU.EX2 R29, R29 ;  /* 0x0000001d001d7308 */ /* 0x000fe80000000800 */
[----:B------:R-:W-:Y:S01]  /*4d40*/  MUFU.EX2 R106, R106 ;  /* 0x0000006a006a7308 */ /* 0x000fe20000000800 */
[C---:B------:R-:W-:Y:S03]  /*4d50*/  HMMA.16816.F32.BF16 R80, R64.reuse, R76, RZ ;  /* 0x0000004c4050723c */ /* 0x040fe600000418ff */
[----:B------:R-:W4:Y:S04]  /*4d60*/  MUFU.EX2 R109, R109 ;  /* 0x0000006d006d7308 */ /* 0x000f280000000800 */
        /* <DEDUP_REMOVED lines=10> */
[----:B------:R-:W-:Y:S01]  /*4e10*/  HMMA.16816.F32.BF16 R72, R64, R68, RZ ;  /* 0x000000444048723c */ /* 0x000fe200000418ff */
[-CC-:B-----5:R-:W-:Y:S01]  /*4e20*/  FFMA.FTZ R130, R119, R120.reuse, -R125.reuse ;  /* 0x0000007877827223 */ /* 0x1a0fe2000001087d */
[----:B------:R-:W-:-:S06]  /*4e30*/  FFMA.FTZ R119, R117, R120, -R125 ;  /* 0x0000007875777223 */ /* 0x000fcc000001087d */
[C---:B------:R-:W-:Y:S01]  /*4e40*/  HMMA.16816.F32.BF16 R36, R64.reuse, R40, RZ ;  /* 0x000000284024723c */ /* 0x040fe200000418ff */
[----:B------:R-:W-:Y:S07]  /*4e50*/  MUFU.EX2 R116, R119 ;  /* 0x0000007700747308 */ /* 0x000fee0000000800 */
        /* <DEDUP_REMOVED lines=9> */
[----:B--2---:R-:W-:-:S02]  /*4ef0*/  F2FP.BF16.F32.PACK_AB R4, R104, R105 ;  /* 0x000000696804723e */ /* 0x004fc400000010ff */
[----:B----4-:R-:W-:-:S05]  /*4f00*/  F2FP.BF16.F32.PACK_AB R5, R109, R106 ;  /* 0x0000006a6d05723e */ /* 0x010fca00000010ff */
        /* <DEDUP_REMOVED lines=51> */
[C---:B---3--:R-:W-:Y:S08]  /*5240*/  HMMA.16816.F32.BF16 R44, R4.reuse, R12, R44 ;  /* 0x0000000c042c723c */ /* 0x048ff0000004182c */
[C---:B------:R-:W-:Y:S01]  /*5250*/  HMMA.16816.F32.BF16 R48, R4.reuse, R14, R48 ;  /* 0x0000000e0430723c */ /* 0x040fe20000041830 */
[----:B------:R-:W3:Y:S07]  /*5260*/  LDSM.16.MT88.4 R12, [R151+0x9800] ;  /* 0x00980000970c783b */ /* 0x000eee0000004200 */
[----:B--2---:R-:W-:Y:S01]  /*5270*/  HMMA.16816.F32.BF16 R36, R4, R16, R36 ;  /* 0x000000100424723c */ /* 0x004fe20000041824 */
[----:B------:R-:W-:-:S07]  /*5280*/  FFMA.FTZ R16, R121, R120, -R123 ;  /* 0x0000007879107223 */ /* 0x000fce000001087b */
[C---:B------:R-:W-:Y:S08]  /*5290*/  HMMA.16816.F32.BF16 R40, R4.reuse, R18, R40 ;  /* 0x000000120428723c */ /* 0x040ff00000041828 */
[C---:B------:R-:W-:Y:S08]  /*52a0*/  HMMA.16816.F32.BF16 R64, R4.reuse, R22, R64 ;  /* 0x000000160440723c */ /* 0x040ff00000041840 */
[C---:B-1----:R-:W-:Y:S01]  /*52b0*/  HMMA.16816.F32.BF16 R52, R4.reuse, R8, R52 ;  /* 0x000000080434723c */ /* 0x042fe20000041834 */
[-CC-:B------:R-:W-:Y:S01]  /*52c0*/  FFMA.FTZ R9, R124, R120.reuse, -R123.reuse ;  /* 0x000000787c097223 */ /* 0x180fe2000001087b */
[-CC-:B------:R-:W-:Y:S01]  /*52d0*/  FFMA.FTZ R8, R122, R120.reuse, -R123.reuse ;  /* 0x000000787a087223 */ /* 0x180fe2000001087b */
[-C--:B------:R-:W-:Y:S01]  /*52e0*/  FFMA.FTZ R124, R115, R120.reuse, -R123 ;  /* 0x00000078737c7223 */ /* 0x080fe2000001087b */
[----:B------:R-:W-:Y:S01]  /*52f0*/  FFMA.FTZ R123, R118, R120, -R125 ;  /* 0x00000078767b7223 */ /* 0x000fe2000001087d */
[----:B------:R-:W-:Y:S03]  /*5300*/  MUFU.EX2 R122, R9 ;  /* 0x00000009007a7308 */ /* 0x000fe60000000800 */
[----:B------:R-:W-:Y:S01]  /*5310*/  HMMA.16816.F32.BF16 R56, R4, R10, R56 ;  /* 0x0000000a0438723c */ /* 0x000fe20000041838 */
[----:B------:R1:W2:Y:S01]  /*5320*/  MUFU.EX2 R121, R8 ;  /* 0x0000000800797308 */ /* 0x0002a20000000800 */
[----:B------:R-:W-:-:S03]  /*5330*/  F2FP.BF16.F32.PACK_AB R7, R183, R116 ;  /* 0x00000074b707723e */ /* 0x000fc600000010ff */
[----:B------:R4:W-:Y:S04]  /*5340*/  MUFU.EX2 R115, R16 ;  /* 0x0000001000737308 */ /* 0x0009e80000000800 */
[----:B------:R-:W5:Y:S04]  /*5350*/  MUFU.EX2 R124, R124 ;  /* 0x0000007c007c7308 */ /* 0x000f680000000800 */
[----:B------:R-:W-:Y:S01]  /*5360*/  MUFU.EX2 R118, R130 ;  /* 0x0000008200767308 */ /* 0x000fe20000000800 */
[----:B-1----:R-:W1:Y:S01]  /*5370*/  LDSM.16.MT88.4 R8, [R111+0x9800] ;  /* 0x009800006f08783b */ /* 0x002e620000004200 */
[----:B--2---:R-:W-:-:S02]  /*5380*/  F2FP.BF16.F32.PACK_AB R4, R121, R122 ;  /* 0x0000007a7904723e */ /* 0x004fc400000010ff */
[----:B------:R-:W2:Y:S01]  /*5390*/  MUFU.EX2 R117, R123 ;  /* 0x0000007b00757308 */ /* 0x000ea20000000800 */
[----:B----4-:R-:W4:Y:S01]  /*53a0*/  LDSM.16.MT88.4 R16, [R110+0x9800] ;  /* 0x009800006e10783b */ /* 0x010f220000004200 */
[----:B-----5:R-:W-:Y:S02]  /*53b0*/  F2FP.BF16.F32.PACK_AB R6, R124, R115 ;  /* 0x000000737c06723e */ /* 0x020fe400000010ff */
[----:B--2---:R-:W-:-:S07]  /*53c0*/  F2FP.BF16.F32.PACK_AB R5, R117, R118 ;  /* 0x000000767505723e */ /* 0x004fce00000010ff */
[C---:B---3--:R-:W-:Y:S08]  /*53d0*/  HMMA.16816.F32.BF16 R96, R4.reuse, R12, R96 ;  /* 0x0000000c0460723c */ /* 0x048ff00000041860 */
        /* <DEDUP_REMOVED lines=55> */
.L_x_8954:
[-C--:B------:R-:W-:Y:S01]  /*5750*/  ISETP.GE.AND P1, PT, R176, R173.reuse, PT ;  /* 0x000000adb000720c */ /* 0x080fe20003f26270 */
        /* <DEDUP_REMOVED lines=8> */
[----:B--2---:R-:W-:Y:S04]  /*57e0*/  @!P2 IMAD.SHL.U32 R7, R7, 0x40, RZ ;  /* 0x000000400707a824 */ /* 0x004fe800078e00ff */
[----:B------:R-:W-:Y:S01]  /*57f0*/  @!P2 IMAD.X R7, RZ, RZ, ~R7, P0 ;  /* 0x000000ffff07a224 */ /* 0x000fe200000e0e07 */
[----:B------:R-:W-:Y:S04]  /*5800*/  ISETP.GE.AND P0, PT, R162, R173, PT ;  /* 0x000000ada200720c */ /* 0x000fe80003f06270 */
[----:B------:R-:W-:Y:S04]  /*5810*/  @!P2 SHF.R.S64 R4, R4, 0x1f, R7 ;  /* 0x0000001f0404a819 */ /* 0x000fe80000001007 */
[----:B------:R-:W-:Y:S01]  /*5820*/  @!P2 IADD3 R167, P3, PT, R167, R4, RZ ;  /* 0x00000004a7a7a210 */ /* 0x000fe20007f7e0ff */
[----:B------:R-:W-:Y:S03]  /*5830*/  IMAD.MOV.U32 R4, RZ, RZ, R166 ;  /* 0x000000ffff047224 */ /* 0x000fe600078e00a6 */
        /* <DEDUP_REMOVED lines=64> */
.L_x_8949:
[----:B------:R-:W-:Y:S05]  /*5c40*/  BSYNC.RECONVERGENT B0 ;  /* 0x0000000000007941 */ /* 0x000fea0003800200 */
.L_x_8948:
[-C--:B------:R-:W-:Y:S01]  /*5c50*/  @!P1 MOV R106, R167.reuse ;  /* 0x000000a7006a9202 */ /* 0x080fe20000000f00 */
[----:B------:R-:W-:Y:S01]  /*5c60*/  BSSY.RECONVERGENT B1, `(.L_x_8950) ;  /* 0x0000160000017945 */ /* 0x000fe20003800200 */
[-C--:B------:R-:W-:Y:S02]  /*5c70*/  @!P1 MOV R107, R166.reuse ;  /* 0x000000a6006b9202 */ /* 0x080fe40000000f00 */
[C---:B------:R-:W-:Y:S02]  /*5c80*/  LEA R188, P3, R160.reuse, R167, 0x5 ;  /* 0x000000a7a0bc7211 */ /* 0x040fe400078628ff */
[C---:B------:R-:W-:Y:S01]  /*5c90*/  SHF.L.U32 R104, R160.reuse, 0x5, RZ ;  /* 0x00000005a0687819 */ /* 0x040fe200000006ff */
[----:B------:R-:W-:Y:S01]  /*5ca0*/  @!PT LDS RZ, [RZ] ;  /* 0x00000000fffff984 */ /* 0x000fe20000000800 */
[----:B------:R-:W-:Y:S01]  /*5cb0*/  @!PT LDS RZ, [RZ] ;  /* 0x00000000fffff984 */ /* 0x000fe20000000800 */
[----:B------:R-:W-:Y:S01]  /*5cc0*/  @!PT LDS RZ, [RZ] ;  /* 0x00000000fffff984 */ /* 0x000fe20000000800 */
[----:B------:R1:W-:Y:S01]  /*5cd0*/  @!P1 LDGSTS.E.BYPASS.LTC128B.128 [R175+0x8000], desc[UR4][R106.64] ;  /* 0x080000006aaf9fae */ /* 0x0003e2000b981a04 */
[--C-:B------:R-:W-:Y:S02]  /*5ce0*/  LEA.HI.X R189, R160, R166, R161.reuse, 0x5, P3 ;  /* 0x000000a6a0bd7211 */ /* 0x100fe400018f2ca1 */
[----:B------:R-:W-:Y:S02]  /*5cf0*/  IADD3 R186, P4, PT, R104, R188, RZ ;  /* 0x000000bc68ba7210 */ /* 0x000fe40007f9e0ff */
[----:B------:R-:W-:Y:S01]  /*5d00*/  @P1 STS.128 [R175+0x8000], RZ ;  /* 0x008000ffaf001388 */ /* 0x000fe20000000c00 */
[----:B------:R-:W-:Y:S02]  /*5d10*/  SHF.L.U64.HI R105, R160, 0x5, R161 ;  /* 0x00000005a0697819 */ /* 0x000fe400000102a1 */
[----:B------:R-:W-:Y:S02]  /*5d20*/  IADD3 R104, P3, PT, R186, R104, RZ ;  /* 0x00000068ba687210 */ /* 0x000fe40007f7e0ff */
[----:B------:R-:W-:Y:S02]  /*5d30*/  IADD3.X R187, PT, PT, R105, R189, RZ, P4, !PT ;  /* 0x000000bd69bb7210 */ /* 0x000fe400027fe4ff */
[----:B------:R-:W-:Y:S02]  /*5d40*/  IADD3 R180, PT, PT, R180, 0x1, RZ ;  /* 0x00000001b4b47810 */ /* 0x000fe40007ffe0ff */
[----:B------:R-:W-:Y:S02]  /*5d50*/  IADD3.X R105, PT, PT, R187, R105, RZ, P3, !PT ;  /* 0x00000069bb697210 */ /* 0x000fe40001ffe4ff */
[----:B------:R-:W-:Y:S02]  /*5d60*/  ISETP.NE.AND P3, PT, R180, RZ, PT ;  /* 0x000000ffb400720c */ /* 0x000fe40003f65270 */
[----:B-1----:R-:W-:Y:S02]  /*5d70*/  @!P0 MOV R106, R167 ;  /* 0x000000a7006a8202 */ /* 0x002fe40000000f00 */
[----:B------:R-:W-:Y:S05]  /*5d80*/  @!P0 MOV R107, R166 ;  /* 0x000000a6006b8202 */ /* 0x000fea0000000f00 */
        /* <DEDUP_REMOVED lines=34> */
[----:B------:R-:W-:Y:S05]  /*5fb0*/  @P0 STS.128 [R175+0xb800], RZ ;  /* 0x00b800ffaf000388 */ /* 0x000fea0000000c00 */
[----:B------:R-:W-:Y:S05]  /*5fc0*/  LDSM.16.M88.4 R100, [R156] ;  /* 0x000000009c64783b */ /* 0x000fea0000000200 */
[----:B------:R-:W2:Y:S05]  /*5fd0*/  LDSM.16.M88.4 R112, [R155+0x4000] ;  /* 0x004000009b70783b */ /* 0x000eaa0000000200 */
[----:B------:R-:W3:Y:S05]  /*5fe0*/  LDSM.16.M88.4 R116, [R155+0x4800] ;  /* 0x004800009b74783b */ /* 0x000eea0000000200 */
[----:B------:R-:W4:Y:S05]  /*5ff0*/  LDSM.16.M88.4 R120, [R155+0x5000] ;  /* 0x005000009b78783b */ /* 0x000f2a0000000200 */
[----:B------:R-:W5:Y:S05]  /*6000*/  LD.E R165, desc[UR4][R2.64+0x18c] ;  /* 0x00018c0402a57980 */ /* 0x000f6a000c101900 */
[----:B------:R-:W4:Y:S05]  /*6010*/  LDSM.16.M88.4 R124, [R155+0x5800] ;  /* 0x005800009b7c783b */ /* 0x000f2a0000000200 */
[----:B------:R-:W0:Y:S05]  /*6020*/  LDGDEPBAR ;  /* 0x00000000000079af */ /* 0x000e2a0000000000 */
[----:B------:R-:W-:Y:S05]  /*6030*/  LDSM.16.M88.4 R128, [R154] ;  /* 0x000000009a80783b */ /* 0x000fea0000000200 */
[----:B------:R-:W4:Y:S05]  /*6040*/  LDSM.16.M88.4 R132, [R150+0x4000] ;  /* 0x004000009684783b */ /* 0x000f2a0000000200 */
[----:B------:R-:W4:Y:S01]  /*6050*/  LDSM.16.M88.4 R136, [R150+0x4800] ;  /* 0x004800009688783b */ /* 0x000f220000000200 */
[C---:B--2---:R-:W-:Y:S04]  /*6060*/  HMMA.16816.F32.BF16 R4, R100.reuse, R112, RZ ;  /* 0x000000706404723c */ /* 0x044fe800000418ff */
[----:B------:R-:W2:Y:S04]  /*6070*/  LDSM.16.M88.4 R140, [R150+0x5000] ;  /* 0x00500000968c783b */ /* 0x000ea80000000200 */
[C---:B------:R-:W-:Y:S01]  /*6080*/  HMMA.16816.F32.BF16 R8, R100.reuse, R114, RZ ;  /* 0x000000726408723c */ /* 0x040fe200000418ff */
[----:B------:R-:W2:Y:S05]  /*6090*/  LDSM.16.M88.4 R144, [R150+0x5800] ;  /* 0x005800009690783b */ /* 0x000eaa0000000200 */
[----:B------:R-:W-:Y:S02]  /*60a0*/  LDSM.16.M88.4 R112, [R149+0x4000] ;  /* 0x004000009570783b */ /* 0x000fe40000000200 */
[C---:B---3--:R-:W-:Y:S03]  /*60b0*/  HMMA.16816.F32.BF16 R12, R100.reuse, R116, RZ ;  /* 0x00000074640c723c */ /* 0x048fe600000418ff */
[----:B-1----:R-:W-:Y:S05]  /*60c0*/  LDSM.16.M88.4 R104, [R156+0x2000] ;  /* 0x002000009c68783b */ /* 0x002fea0000000200 */
[C---:B------:R-:W-:Y:S01]  /*60d0*/  HMMA.16816.F32.BF16 R16, R100.reuse, R118, RZ ;  /* 0x000000766410723c */ /* 0x040fe200000418ff */
[----:B------:R-:W-:Y:S07]  /*60e0*/  LDSM.16.M88.4 R116, [R149+0x4800] ;  /* 0x004800009574783b */ /* 0x000fee0000000200 */
[C---:B----4-:R-:W-:Y:S08]  /*60f0*/  HMMA.16816.F32.BF16 R20, R100.reuse, R120, RZ ;  /* 0x000000786414723c */ /* 0x050ff000000418ff */
[C---:B------:R-:W-:Y:S01]  /*6100*/  HMMA.16816.F32.BF16 R24, R100.reuse, R122, RZ ;  /* 0x0000007a6418723c */ /* 0x040fe200000418ff */
[----:B------:R-:W-:Y:S07]  /*6110*/  LDSM.16.M88.4 R120, [R149+0x5000] ;  /* 0x005000009578783b */ /* 0x000fee0000000200 */
[C---:B------:R-:W-:Y:S08]  /*6120*/  HMMA.16816.F32.BF16 R28, R100.reuse, R124, RZ ;  /* 0x0000007c641c723c */ /* 0x040ff000000418ff */
[----:B------:R-:W-:Y:S01]  /*6130*/  HMMA.16816.F32.BF16 R32, R100, R126, RZ ;  /* 0x0000007e6420723c */ /* 0x000fe200000418ff */
[----:B------:R-:W1:Y:S05]  /*6140*/  LDSM.16.M88.4 R100, [R153] ;  /* 0x000000009964783b */ /* 0x000e6a0000000200 */
[----:B------:R-:W3:Y:S02]  /*6150*/  LDSM.16.M88.4 R124, [R149+0x5800] ;  /* 0x00580000957c783b */ /* 0x000ee40000000200 */
[C---:B------:R-:W-:Y:S08]  /*6160*/  HMMA.16816.F32.BF16 R4, R128.reuse, R132, R4 ;  /* 0x000000848004723c */ /* 0x040ff00000041804 */
[C---:B------:R-:W-:Y:S08]  /*6170*/  HMMA.16816.F32.BF16 R8, R128.reuse, R134, R8 ;  /* 0x000000868008723c */ /* 0x040ff00000041808 */
[C---:B------:R-:W-:Y:S08]  /*6180*/  HMMA.16816.F32.BF16 R12, R128.reuse, R136, R12 ;  /* 0x00000088800c723c */ /* 0x040ff0000004180c */
[C---:B------:R-:W-:Y:S08]  /*6190*/  HMMA.16816.F32.BF16 R16, R128.reuse, R138, R16 ;  /* 0x0000008a8010723c */ /* 0x040ff00000041810 */
[C---:B--2---:R-:W-:Y:S08]  /*61a0*/  HMMA.16816.F32.BF16 R20, R128.reuse, R140, R20 ;  /* 0x0000008c8014723c */ /* 0x044ff00000041814 */
[C---:B------:R-:W-:Y:S08]  /*61b0*/  HMMA.16816.F32.BF16 R24, R128.reuse, R142, R24 ;  /* 0x0000008e8018723c */ /* 0x040ff00000041818 */
[C---:B------:R-:W-:Y:S08]  /*61c0*/  HMMA.16816.F32.BF16 R28, R128.reuse, R144, R28 ;  /* 0x00000090801c723c */ /* 0x040ff0000004181c */
        /* <DEDUP_REMOVED lines=13> */
[----:B------:R-:W3:Y:S05]  /*62a0*/  LDSM.16.M88.4 R100, [R148+0x5800] ;  /* 0x005800009464783b */ /* 0x000eea0000000200 */
[----:B------:R-:W-:Y:S02]  /*62b0*/  LDSM.16.M88.4 R124, [R155+0x7000] ;  /* 0x007000009b7c783b */ /* 0x000fe40000000200 */
[C---:B-1----:R-:W-:Y:S08]  /*62c0*/  HMMA.16816.F32.BF16 R4, R112.reuse, R116, R4 ;  /* 0x000000747004723c */ /* 0x042ff00000041804 */
[C---:B------:R-:W-:Y:S01]  /*62d0*/  HMMA.16816.F32.BF16 R8, R112.reuse, R118, R8 ;  /* 0x000000767008723c */ /* 0x040fe20000041808 */
[----:B------:R-:W1:Y:S07]  /*62e0*/  LDSM.16.M88.4 R116, [R155+0x6000] ;  /* 0x006000009b74783b */ /* 0x000e6e0000000200 */
[C---:B--2---:R-:W-:Y:S08]  /*62f0*/  HMMA.16816.F32.BF16 R12, R112.reuse, R120, R12 ;  /* 0x00000078700c723c */ /* 0x044ff0000004180c */
[C---:B------:R-:W-:Y:S01]  /*6300*/  HMMA.16816.F32.BF16 R16, R112.reuse, R122, R16 ;  /* 0x0000007a7010723c */ /* 0x040fe20000041810 */
[----:B------:R-:W2:Y:S07]  /*6310*/  LDSM.16.M88.4 R120, [R155+0x6800] ;  /* 0x006800009b78783b */ /* 0x000eae0000000200 */
[C---:B------:R-:W-:Y:S08]  /*6320*/  HMMA.16816.F32.BF16 R20, R112.reuse, R128, R20 ;  /* 0x000000807014723c */ /* 0x040ff00000041814 */
[C---:B------:R-:W-:Y:S08]  /*6330*/  HMMA.16816.F32.BF16 R24, R112.reuse, R130, R24 ;  /* 0x000000827018723c */ /* 0x040ff00000041818 */
        /* <DEDUP_REMOVED lines=30> */
[C---:B-1----:R-:W-:Y:S08]  /*6520*/  HMMA.16816.F32.BF16 R4, R104.reuse, R116, R4 ;  /* 0x000000746804723c */ /* 0x042ff00000041804 */
[C---:B------:R-:W-:Y:S01]  /*6530*/  HMMA.16816.F32.BF16 R8, R104.reuse, R118, R8 ;  /* 0x000000766808723c */ /* 0x040fe20000041808 */
[----:B------:R-:W1:Y:S07]  /*6540*/  LDSM.16.M88.4 R116, [R152+0x2000] ;  /* 0x002000009874783b */ /* 0x000e6e0000000200 */
[C---:B--2---:R-:W-:Y:S08]  /*6550*/  HMMA.16816.F32.BF16 R12, R104.reuse, R120, R12 ;  /* 0x00000078680c723c */ /* 0x044ff0000004180c */
[C---:B------:R-:W-:Y:S08]  /*6560*/  HMMA.16816.F32.BF16 R16, R104.reuse, R122, R16 ;  /* 0x0000007a6810723c */ /* 0x040ff00000041810 */
[C---:B---3--:R-:W-:Y:S08]  /*6570*/  HMMA.16816.F32.BF16 R20, R104.reuse, R100, R20 ;  /* 0x000000646814723c */ /* 0x048ff00000041814 */
[C---:B------:R-:W-:Y:S01]  /*6580*/  HMMA.16816.F32.BF16 R24, R104.reuse, R102, R24 ;  /* 0x000000666818723c */ /* 0x040fe20000041818 */
[----:B------:R-:W2:Y:S07]  /*6590*/  LDSM.16.M88.4 R100, [R148+0x6800] ;  /* 0x006800009464783b */ /* 0x000eae0000000200 */
[C---:B----4-:R-:W-:Y:S08]  /*65a0*/  HMMA.16816.F32.BF16 R28, R104.reuse, R112, R28 ;  /* 0x00000070681c723c */ /* 0x050ff0000004181c */
[----:B------:R-:W-:Y:S01]  /*65b0*/  HMMA.16816.F32.BF16 R32, R104, R114, R32 ;  /* 0x000000726820723c */ /* 0x000fe20000041820 */
[----:B------:R-:W3:Y:S07]  /*65c0*/  LDSM.16.M88.4 R104, [R148+0x7000] ;  /* 0x007000009468783b */ /* 0x000eee0000000200 */
[C---:B-1----:R-:W-:Y:S08]  /*65d0*/  HMMA.16816.F32.BF16 R4, R116.reuse, R124, R4 ;  /* 0x0000007c7404723c */ /* 0x042ff00000041804 */
[C---:B------:R-:W-:Y:S08]  /*65e0*/  HMMA.16816.F32.BF16 R8, R116.reuse, R126, R8 ;  /* 0x0000007e7408723c */ /* 0x040ff00000041808 */
[C---:B--2---:R-:W-:Y:S03]  /*65f0*/  HMMA.16816.F32.BF16 R12, R116.reuse, R100, R12 ;  /* 0x00000064740c723c */ /* 0x044fe6000004180c */
[-C--:B-----5:R-:W-:Y:S01]  /*6600*/  FMUL.FTZ R188, R4, R165.reuse ;  /* 0x000000a504bc7220 */ /* 0x0a0fe20000410000 */
        /* <DEDUP_REMOVED lines=89> */
[-C--:B------:R-:W-:Y:S02]  /*6ba0*/  LOP3.LUT R11, R11, R14.reuse, RZ, 0x3c, !PT ;  /* 0x0000000e0b0b7212 */ /* 0x080fe400078e3cff */
[----:B------:R-:W-:Y:S07]  /*6bb0*/  IMAD.MOV R7, RZ, RZ, -R7 ;  /* 0x000000ffff077224 */ /* 0x000fee00078e0a07 */
        /* <DEDUP_REMOVED lines=9> */
[----:B------:R-:W-:Y:S06]  /*6c50*/  IMAD.HI.U32 R13, R13, R15, R12 ;  /* 0x0000000f0d0d7227 */ /* 0x000fec00078e000c */
[C---:B------:R-:W-:Y:S04]  /*6c60*/  IMAD.HI.U32 R10, R13.reuse, R6, RZ ;  /* 0x000000060d0a7227 */ /* 0x040fe800078e00ff */
[----:B------:R-:W-:Y:S04]  /*6c70*/  IMAD.HI.U32 R12, R13, R8, RZ ;  /* 0x000000080d0c7227 */ /* 0x000fe800078e00ff */
        /* <DEDUP_REMOVED lines=12> */
[----:B------:R-:W-:Y:S09]  /*6d40*/  ISETP.GE.AND P4, PT, R5, RZ, PT ;  /* 0x000000ff0500720c */ /* 0x000ff20003f86270 */
[----:B------:R-:W-:Y:S02]  /*6d50*/  @P5 IADD3 R10, PT, PT, R10, 0x1, RZ ;  /* 0x000000010a0a5810 */ /* 0x000fe40007ffe0ff */
[----:B------:R-:W-:Y:S01]  /*6d60*/  @P6 VIADD R12, R12, 0x1 ;  /* 0x000000010c0c6836 */ /* 0x000fe20000000000 */
[----:B------:R-:W-:Y:S02]  /*6d70*/  ISETP.NE.AND P5, PT, R14, RZ, PT ;  /* 0x000000ff0e00720c */ /* 0x000fe40003fa5270 */
[----:B------:R-:W-:Y:S02]  /*6d80*/  @!P3 IMAD.MOV R10, RZ, RZ, -R10 ;  /* 0x000000ffff0ab224 */ /* 0x000fe400078e0a0a */
[----:B------:R-:W-:Y:S03]  /*6d90*/  @!P4 IADD3 R12, PT, PT, -R12, RZ, RZ ;  /* 0x000000ff0c0cc210 */ /* 0x000fe60007ffe1ff */
[C---:B------:R-:W-:Y:S02]  /*6da0*/  SEL R9, R7.reuse, R10, !P5 ;  /* 0x0000000a07097207 */ /* 0x040fe40006800000 */
[----:B------:R-:W-:Y:S01]  /*6db0*/  SEL R7, R7, R12, !P5 ;  /* 0x0000000c07077207 */ /* 0x000fe20006800000 */
[----:B------:R-:W2:Y:S01]  /*6dc0*/  LD.E.64 R10, desc[UR4][R2.64+0x38] ;  /* 0x00003804020a7980 */ /* 0x000ea2000c101b00 */
[-C--:B------:R-:W-:Y:S02]  /*6dd0*/  LEA R18, P4, R9, R178.reuse, 0x2 ;  /* 0x000000b209127211 */ /* 0x080fe400078810ff */
[----:B------:R-:W-:Y:S02]  /*6de0*/  LEA R16, P3, R7, R178, 0x2 ;  /* 0x000000b207107211 */ /* 0x000fe400078610ff */
[-C--:B------:R-:W-:Y:S01]  /*6df0*/  LEA.HI.X.SX32 R19, R9, R179.reuse, 0x2, P4 ;  /* 0x000000b309137211 */ /* 0x080fe200020f16ff */
[----:B------:R-:W3:Y:S01]  /*6e00*/  LD.E.64 R12, desc[UR4][R2.64+0x20] ;  /* 0x00002004020c7980 */ /* 0x000ee2000c101b00 */
[C---:B------:R-:W-:Y:S01]  /*6e10*/  LEA.HI.X.SX32 R17, R7.reuse, R179, 0x2, P3 ;  /* 0x000000b307117211 */ /* 0x040fe200018f16ff */
[----:B------:R-:W-:Y:S04]  /*6e20*/  IMAD.IADD R7, R7, 0x1, -R9 ;  /* 0x0000000107077824 */ /* 0x000fe800078e0a09 */
[----:B------:R-:W-:Y:S01]  /*6e30*/  IMAD R14, R14, R7, -0x40 ;  /* 0xffffffc00e0e7424 */ /* 0x000fe200078e0207 */
[----:B------:R-:W4:Y:S04]  /*6e40*/  LD.E R6, desc[UR4][R18.64] ;  /* 0x0000000412067980 */ /* 0x000f28000c101900 */
        /* <DEDUP_REMOVED lines=14> */
.L_x_8953:
[----:B------:R-:W-:Y:S05]  /*6f30*/  BSYNC.RECONVERGENT B0 ;  /* 0x0000000000007941 */ /* 0x000fea0003800200 */
.L_x_8952:
        /* <DEDUP_REMOVED lines=10> */
[----:B------:R-:W-:Y:S01]  /*6fe0*/  IADD3 R4, P3, PT, R6, R4, RZ ;  /* 0x0000000406047210 */ /* 0x000fe20007f7e0ff */
[----:B------:R-:W-:Y:S04]  /*6ff0*/  IMAD.X R7, R5, 0x1, R9, P4 ;  /* 0x0000000105077824 */ /* 0x000fe800020e0609 */
[----:B------:R-:W-:Y:S02]  /*7000*/  IMAD.X R5, R7, 0x1, R5, P3 ;  /* 0x0000000107057824 */ /* 0x000fe400018e0605 */
[----:B--2---:R-:W-:Y:S05]  /*7010*/  @!P0 IMAD.MOV.U32 R165, RZ, RZ, R163 ;  /* 0x000000ffffa58224 */ /* 0x004fea00078e00a3 */
        /* <DEDUP_REMOVED lines=36> */
.L_x_8951:
[----:B------:R-:W-:Y:S05]  /*7260*/  BSYNC.RECONVERGENT B1 ;  /* 0x0000000000017941 */ /* 0x000fea0003800200 */
.L_x_8950:
[----:B------:R-:W2:Y:S01]  /*7270*/  LD.E R103, desc[UR4][R2.64+0xdc] ;  /* 0x0000dc0402677980 */ /* 0x000ea2000c101900 */
[----:B-1-3--:R-:W-:Y:S02]  /*7280*/  FMNMX3.FTZ R4, R0, R223, R221, !PT ;  /* 0x000000df00047276 */ /* 0x00afe400078100dd */
        /* <DEDUP_REMOVED lines=32> */
[C---:B--2---:R-:W-:Y:S01]  /*7490*/  FMUL.FTZ R120, R103.reuse, R102 ;  /* 0x0000006667787220 */ /* 0x044fe20000410000 */
[C---:B------:R-:W-:Y:S02]  /*74a0*/  FMUL.FTZ R118, R103.reuse, R101 ;  /* 0x0000006567767220 */ /* 0x040fe40000410000 */
[C---:B------:R-:W-:Y:S01]  /*74b0*/  FMUL.FTZ R100, R103.reuse, R6 ;  /* 0x0000000667647220 */ /* 0x040fe20000410000 */
[----:B------:R-:W-:Y:S01]  /*74c0*/  FMUL.FTZ R0, R103, R4 ;  /* 0x0000000467007220 */ /* 0x000fe20000410000 */
[----:B------:R-:W-:Y:S02]  /*74d0*/  FSEL R120, R120, RZ, P1 ;  /* 0x000000ff78787208 */ /* 0x000fe40000800000 */
[----:B------:R-:W-:Y:S02]  /*74e0*/  FSEL R118, R118, RZ, P0 ;  /* 0x000000ff76767208 */ /* 0x000fe40000000000 */
[----:B------:R-:W1:Y:S01]  /*74f0*/  MUFU.EX2 R100, R100 ;  /* 0x0000006400647308 */ /* 0x000e620000000800 */
        /* <DEDUP_REMOVED lines=275> */
.L_x_8947:
        /* <DEDUP_REMOVED lines=10> */
.L_x_8970:
        /* <DEDUP_REMOVED lines=173> */
[----:B------:R-:W-:Y:S01]  /*91a0*/  LOP3.LUT P3, RZ, R0, 0x3, RZ, 0xc0, !PT ;  /* 0x0000000300ff7812 */ /* 0x000fe2000786c0ff */
[----:B------:R-:W-:Y:S01]  /*91b0*/  BSSY.RECONVERGENT B0, `(.L_x_8956) ;  /* 0x0000014000007945 */ /* 0x000fe20003800200 */
[----:B------:R-:W-:Y:S02]  /*91c0*/  SHF.R.U32.HI R0, RZ, 0x2, R0 ;  /* 0x00000002ff007819 */ /* 0x000fe40000011600 */
[----:B------:R-:W-:Y:S01]  /*91d0*/  LOP3.LUT R5, R5, 0x30, RZ, 0xc0, !PT ;  /* 0x0000003005057812 */ /* 0x000fe200078ec0ff */
[----:B-1----:R-:W-:Y:S01]  /*91e0*/  @P1 FMUL.FTZ R9, R7, 0.69314718246459960938 ;  /* 0x3f31721807091820 */ /* 0x002fe20000410000 */
[----:B------:R-:W-:Y:S01]  /*91f0*/  MOV R37, 0x7f800000 ;  /* 0x7f80000000257802 */ /* 0x000fe20000000f00 */
[----:B------:R-:W-:Y:S01]  /*9200*/  @P4 IMAD R38, R47, R174, RZ ;  /* 0x000000ae2f264224 */ /* 0x000fe200078e02ff */
[----:B------:R-:W-:Y:S01]  /*9210*/  MOV R36, 0x7f800000 ;  /* 0x7f80000000247802 */ /* 0x000fe20000000f00 */
[----:B-----5:R-:W-:Y:S01]  /*9220*/  @P1 FFMA.FTZ R37, R6, R102, R9 ;  /* 0x0000006606251223 */ /* 0x020fe20000010009 */
[----:B------:R-:W-:Y:S01]  /*9230*/  @P0 FMUL.FTZ R8, R10, 0.69314718246459960938 ;  /* 0x3f3172180a080820 */ /* 0x000fe20000410000 */
[----:B------:R-:W-:Y:S01]  /*9240*/  LOP3.LUT R0, R5, 0x7, R0, 0xf8, !PT ;  /* 0x0000000705007812 */ /* 0x000fe200078ef800 */
[----:B------:R-:W-:-:S04]  /*9250*/  @P4 IMAD.WIDE.U32 R48, R46, R174, RZ ;  /* 0x000000ae2e304225 */ /* 0x000fc800078e00ff */
        /* <DEDUP_REMOVED lines=9> */
.L_x_8957:
[----:B------:R-:W-:Y:S05]  /*92f0*/  BSYNC.RECONVERGENT B0 ;  /* 0x0000000000007941 */ /* 0x000fea0003800200 */
.L_x_8956:
        /* <DEDUP_REMOVED lines=24> */
.L_x_8959:
[----:B------:R-:W-:Y:S05]  /*9480*/  BSYNC.RECONVERGENT B0 ;  /* 0x0000000000007941 */ /* 0x000fea0003800200 */
.L_x_8958:
[----:B------:R-:W2:Y:S01]  /*9490*/  S2R R0, SR_TID.X ;  /* 0x0000000000007919 */ /* 0x000ea20000002100 */
[-C--:B-1----:R-:W-:Y:S02]  /*94a0*/  @!P4 IMAD R36, R53, R170.reuse, RZ ;  /* 0x000000aa3524c224 */ /* 0x082fe400078e02ff */
[----:B------:R-:W-:Y:S01]  /*94b0*/  @!P4 IMAD.WIDE.U32 R52, R52, R170, RZ ;  /* 0x000000aa3434c225 */ /* 0x000fe200078e00ff */
[----:B------:R-:W-:Y:S01]  /*94c0*/  MOV R177, RZ ;  /* 0x000000ff00b17202 */ /* 0x000fe20000000f00 */
[----:B------:R1:W5:Y:S01]  /*94d0*/  LD.E R3, desc[UR4][R2.64+0xc0] ;  /* 0x0000c00402037980 */ /* 0x000362000c101900 */
[----:B------:R-:W-:Y:S02]  /*94e0*/  BSSY.RECONVERGENT B0, `(.L_x_8960) ;  /* 0x000001f000007945 */ /* 0x000fe40003800200 */
[----:B------:R-:W-:Y:S01]  /*94f0*/  @!P4 IADD3 R36, PT, PT, R53, R36, RZ ;  /* 0x000000243524c210 */ /* 0x000fe20007ffe0ff */
[----:B------:R-:W-:Y:S02]  /*9500*/  @P4 IMAD.IADD R36, R49, 0x1, R38 ;  /* 0x0000000131244824 */ /* 0x000fe400078e0226 */
[----:B-1----:R-:W-:Y:S01]  /*9510*/  IMAD R2, R45, R169, RZ ;  /* 0x000000a92d027224 */ /* 0x002fe200078e02ff */
[----:B--2---:R-:W-:-:S04]  /*9520*/  SHF.R.U32.HI R0, RZ, 0x3, R0 ;  /* 0x00000003ff007819 */ /* 0x004fc80000011600 */
[C---:B------:R-:W-:Y:S01]  /*9530*/  ISETP.GE.AND P3, PT, R0.reuse, R157, PT ;  /* 0x0000009d0000720c */ /* 0x040fe20003f66270 */
[C---:B------:R-:W-:Y:S02]  /*9540*/  VIADD R40, R0.reuse, 0x20 ;  /* 0x0000002000287836 */ /* 0x040fe40000000000 */
[----:B------:R-:W-:-:S03]  /*9550*/  VIADD R42, R0, 0x10 ;  /* 0x00000010002a7836 */ /* 0x000fc60000000000 */
[----:B------:R-:W-:Y:S01]  /*9560*/  ISETP.GE.AND P1, PT, R40, R157, PT ;  /* 0x0000009d2800720c */ /* 0x000fe20003f26270 */
[----:B------:R-:W-:Y:S01]  /*9570*/  @!P4 IMAD.MOV.U32 R40, RZ, RZ, R52 ;  /* 0x000000ffff28c224 */ /* 0x000fe200078e0034 */
[----:B------:R-:W-:Y:S01]  /*9580*/  @P4 MOV R40, R48 ;  /* 0x0000003000284202 */ /* 0x000fe20000000f00 */
[----:B------:R-:W-:Y:S01]  /*9590*/  IMAD.WIDE.U32 R52, R44, R169, RZ ;  /* 0x000000a92c347225 */ /* 0x000fe200078e00ff */
[----:B------:R-:W-:-:S03]  /*95a0*/  ISETP.GE.AND P2, PT, R42, R157, PT ;  /* 0x0000009d2a00720c */ /* 0x000fc60003f46270 */
[----:B------:R-:W-:Y:S01]  /*95b0*/  IMAD.WIDE.U32 R44, R172, R46, R176 ;  /* 0x0000002eac2c7225 */ /* 0x000fe200078e00b0 */
[----:B------:R-:W-:-:S03]  /*95c0*/  IADD3 R2, PT, PT, R53, R2, RZ ;  /* 0x0000000235027210 */ /* 0x000fc60007ffe0ff */
[----:B------:R-:W-:Y:S01]  /*95d0*/  IMAD R172, R47, R172, RZ ;  /* 0x000000ac2fac7224 */ /* 0x000fe200078e02ff */
[----:B------:R-:W-:Y:S01]  /*95e0*/  IADD3 R40, P5, P4, R52, R44, R40 ;  /* 0x0000002c34287210 */ /* 0x000fe20007cbe028 */
[----:B------:R-:W-:-:S03]  /*95f0*/  VIADD R42, R0, 0x30 ;  /* 0x00000030002a7836 */ /* 0x000fc60000000000 */
[----:B------:R-:W-:Y:S02]  /*9600*/  IADD3 R37, PT, PT, R45, R172, RZ ;  /* 0x000000ac2d257210 */ /* 0x000fe40007ffe0ff */
[----:B------:R-:W-:Y:S02]  /*9610*/  ISETP.GE.AND P0, PT, R42, R157, PT ;  /* 0x0000009d2a00720c */ /* 0x000fe40003f06270 */
        /* <DEDUP_REMOVED lines=9> */
[----:B------:R1:W-:Y:S04]  /*96b0*/  @!P5 ST.E.128 desc[UR4][R38.64], R28 ;  /* 0x0000001c2600d985 */ /* 0x0003e8000c101d04 */
[----:B------:R1:W-:Y:S02]  /*96c0*/  @!P4 ST.E.128 desc[UR4][R38.64+0x80], R12 ;  /* 0x0000800c2600c985 */ /* 0x0003e4000c101d04 */
.L_x_8961:
[----:B------:R-:W-:Y:S05]  /*96d0*/  BSYNC.RECONVERGENT B0 ;  /* 0x0000000000007941 */ /* 0x000fea0003800200 */
.L_x_8960:
        /* <DEDUP_REMOVED lines=16> */
.L_x_8963:
[----:B------:R-:W-:Y:S05]  /*97e0*/  BSYNC.RECONVERGENT B0 ;  /* 0x0000000000007941 */ /* 0x000fea0003800200 */
.L_x_8962:
[----:B------:R-:W-:Y:S04]  /*97f0*/  BSSY.RECONVERGENT B0, `(.L_x_8964) ;  /* 0x0000010000007945 */ /* 0x000fe80003800200 */
[----:B------:R-:W-:Y:S05]  /*9800*/  @P1 BRA `(.L_x_8965) ;  /* 0x0000000000381947 */ /* 0x000fea0003800000 */
[----:B--2---:R-:W-:Y:S01]  /*9810*/  IADD3 R11, P1, PT, R0, 0x20, RZ ;  /* 0x00000020000b7810 */ /* 0x004fe20007f3e0ff */
        /* <DEDUP_REMOVED lines=13> */
.L_x_8965:
[----:B------:R-:W-:Y:S05]  /*98f0*/  BSYNC.RECONVERGENT B0 ;  /* 0x0000000000007941 */ /* 0x000fea0003800200 */
.L_x_8964:
[----:B------:R-:W-:-:S04]  /*9900*/  MOV R169, 0x0 ;  /* 0x0000000000a97802 */ /* 0x000fc80000000f00 */
[----:B-12345:R-:W-:Y:S05]  /*9910*/  @P0 RET.REL.NODEC R168 `(_ZN5flash24flash_fwd_splitkv_kernelI23Flash_fwd_kernel_traitsILi128ELi64ELi64ELi4ELb0ELb0EN7cutlass10bfloat16_tE19Flash_kernel_traitsILi128ELi64ELi64ELi4ES3_EELb0ELb0ELb0ELb0ELb0ELb1ELb0ELb0EEEvNS_16Flash_fwd_paramsE) ;  /* 0xffffff64a8b80950 */ /* 0x03efea0003c3ffff */
        /* <DEDUP_REMOVED lines=14> */
[----:B-1----:R-:W-:Y:S05]  /*9a00*/  @P0 RET.REL.NODEC R168 `(_ZN5flash24flash_fwd_splitkv_kernelI23Flash_fwd_kernel_traitsILi128ELi64ELi64ELi4ELb0ELb0EN7cutlass10bfloat16_tE19Flash_kernel_traitsILi128ELi64ELi64ELi4ES3_EELb0ELb0ELb0ELb0ELb0ELb1ELb0ELb0EEEvNS_16Flash_fwd_paramsE) ;  /* 0xffffff64a87c0950 */ /* 0x002fea0003c3ffff */
[----:B------:R-:W-:Y:S01]  /*9a10*/  MOV R169, 0x0 ;  /* 0x0000000000a97802 */ /* 0x000fe20000000f00 */
[----:B------:R1:W-:Y:S03]  /*9a20*/  ST.E.128 desc[UR4][R2.64+0x80], R32 ;  /* 0x0000802002007985 */ /* 0x0003e6000c101d04 */
[----:B-1----:R-:W-:Y:S05]  /*9a30*/  RET.REL.NODEC R168 `(_ZN5flash24flash_fwd_splitkv_kernelI23Flash_fwd_kernel_traitsILi128ELi64ELi64ELi4ELb0ELb0EN7cutlass10bfloat16_tE19Flash_kernel_traitsILi128ELi64ELi64ELi4ES3_EELb0ELb0ELb0ELb0ELb0ELb1ELb0ELb0EEEvNS_16Flash_fwd_paramsE) ;  /* 0xffffff64a8707950 */ /* 0x002fea0003c3ffff */
.L_x_8955:
[----:B------:R-:W-:Y:S01]  /*9a40*/  MOV R5, 0x2 ;  /* 0x0000000200057802 */ /* 0x000fe20000000f00 */
[----:B------:R-:W-:Y:S01]  /*9a50*/  IMAD.MOV.U32 R0, RZ, RZ, 0x1f ;  /* 0x0000001fff007424 */ /* 0x000fe200078e00ff */
[----:B------:R-:W-:-:S07]  /*9a60*/  MOV R4, 0xffffffff ;  /* 0xffffffff00047802 */ /* 0x000fce0000000f00 */
[----:B-1---5:R-:W-:Y:S05]  /*9a70*/  WARPSYNC.COLLECTIVE R4, `(.L_x_8966) ;  /* 0x0000000004087348 */ /* 0x022fea0003c00000 */
[----:B------:R2:W3:Y:S02]  /*9a80*/  SHFL.BFLY P0, R10, R185, R5, R0 ;  /* 0x0c000005b90a7389 */ /* 0x0004e40000000000 */
[----:B-123-5:R-:W-:Y:S05]  /*9a90*/  ENDCOLLECTIVE ;  /* 0x000000000000791b */ /* 0x02efea0003800000 */
.L_x_8966:
[----:B------:R-:W-:Y:S02]  /*9aa0*/  IMAD.MOV.U32 R8, RZ, RZ, R10 ;  /* 0x000000ffff087224 */ /* 0x000fe400078e000a */
[----:B------:R-:W-:Y:S02]  /*9ab0*/  IMAD.MOV.U32 R5, RZ, RZ, 0x1 ;  /* 0x00000001ff057424 */ /* 0x000fe400078e00ff */
[----:B------:R-:W-:-:S05]  /*9ac0*/  FADD.FTZ R8, R8, R185 ;  /* 0x000000b908087221 */ /* 0x000fca0000010000 */
[----:B------:R-:W-:-:S07]  /*9ad0*/  MOV R185, R8 ;  /* 0x0000000800b97202 */ /* 0x000fce0000000f00 */
[----:B------:R-:W-:Y:S05]  /*9ae0*/  WARPSYNC.COLLECTIVE R4, `(.L_x_8967) ;  /* 0x0000000004087348 */ /* 0x000fea0003c00000 */
[----:B------:R1:W2:Y:S02]  /*9af0*/  SHFL.BFLY P0, R10, R185, R5, R0 ;  /* 0x0c000005b90a7389 */ /* 0x0002a40000000000 */
[----:B-12---:R-:W-:Y:S05]  /*9b00*/  ENDCOLLECTIVE ;  /* 0x000000000000791b */ /* 0x006fea0003800000 */
.L_x_8967:
[----:B------:R-:W-:Y:S01]  /*9b10*/  MOV R185, R183 ;  /* 0x000000b700b97202 */ /* 0x000fe20000000f00 */
[----:B------:R-:W-:Y:S01]  /*9b20*/  IMAD.MOV.U32 R5, RZ, RZ, 0x2 ;  /* 0x00000002ff057424 */ /* 0x000fe200078e00ff */
[----:B------:R-:W-:-:S07]  /*9b30*/  MOV R7, R10 ;  /* 0x0000000a00077202 */ /* 0x000fce0000000f00 */
[----:B------:R-:W-:Y:S05]  /*9b40*/  WARPSYNC.COLLECTIVE R4, `(.L_x_8968) ;  /* 0x0000000004087348 */ /* 0x000fea0003c00000 */
[----:B------:R1:W2:Y:S02]  /*9b50*/  SHFL.BFLY P0, R10, R185, R5, R0 ;  /* 0x0c000005b90a7389 */ /* 0x0002a40000000000 */
[----:B-12---:R-:W-:Y:S05]  /*9b60*/  ENDCOLLECTIVE ;  /* 0x000000000000791b */ /* 0x006fea0003800000 */
.L_x_8968:
[----:B------:R-:W-:Y:S01]  /*9b70*/  FADD.FTZ R7, R8, R7 ;  /* 0x0000000708077221 */ /* 0x000fe20000010000 */
[----:B------:R-:W-:Y:S01]  /*9b80*/  FADD.FTZ R9, R10, R183 ;  /* 0x000000b70a097221 */ /* 0x000fe20000010000 */
[----:B------:R-:W-:-:S04]  /*9b90*/  MOV R5, 0x1 ;  /* 0x0000000100057802 */ /* 0x000fc80000000f00 */
[----:B------:R-:W-:-:S07]  /*9ba0*/  MOV R185, R9 ;  /* 0x0000000900b97202 */ /* 0x000fce0000000f00 */
[----:B------:R-:W-:Y:S05]  /*9bb0*/  WARPSYNC.COLLECTIVE R4, `(.L_x_8969) ;  /* 0x0000000004087348 */ /* 0x000fea0003c00000 */
[----:B------:R1:W2:Y:S02]  /*9bc0*/  SHFL.BFLY P0, R10, R185, R5, R0 ;  /* 0x0c000005b90a7389 */ /* 0x0002a40000000000 */
[----:B-12---:R-:W-:Y:S05]  /*9bd0*/  ENDCOLLECTIVE ;  /* 0x000000000000791b */ /* 0x006fea0003800000 */
.L_x_8969:
[----:B------:R-:W-:Y:S05]  /*9be0*/  BRA `(.L_x_8970) ;  /* 0xffffffe800b87947 */ /* 0x000fea000383ffff */
.L_x_8971:
        /* <DEDUP_REMOVED lines=9> */
.L_x_14933:


//--------------------- .text._ZN5flash24flash_fwd_splitkv_kernelI23Flash_fwd_kernel_traitsILi128ELi64ELi64ELi4ELb0ELb0EN7cutlass10bfloat16_tE19Flash_kernel_traitsILi128ELi64ELi64ELi4ES3_EELb0ELb0ELb0ELb0ELb0ELb0ELb0ELb1EEEvNS_16Flash_fwd_paramsE --------------------------
	.section	.text._ZN5flash24flash_fwd_splitkv_kernelI23Flash_fwd_kernel_traitsILi128ELi64ELi64ELi4ELb0ELb0EN7cutlass10bfloat16_tE19Flash_kernel_traitsILi128ELi64ELi64ELi4ES3_EELb0ELb0ELb0ELb0ELb0ELb0ELb0ELb1EEEvNS_16Flash_fwd_paramsE,"ax",@progbits
	.align	128
        .global         _ZN5flash24flash_fwd_splitkv_kernelI23Flash_fwd_kernel_traitsILi128ELi64ELi64ELi4ELb0ELb0EN7cutlass10bfloat16_tE19Flash_kernel_traitsILi128ELi64ELi64ELi4ES3_EELb0ELb0ELb0ELb0ELb0ELb0ELb0ELb1EEEvNS_16Flash_fwd_paramsE
        .type           _ZN5flash24flash_fwd_splitkv_kernelI23Flash_fwd_kernel_traitsILi128ELi64ELi64ELi4ELb0ELb0EN7cutlass10bfloat16_tE19Flash_kernel_traitsILi128ELi64ELi64ELi4ES3_EELb0ELb0ELb0ELb0ELb0ELb0ELb0ELb1EEEvNS_16Flash_fwd_paramsE,@function
        .size           _ZN5flash24flash_fwd_splitkv_kernelI23Flash_fwd_kernel_traitsILi128ELi64ELi64ELi4ELb0ELb0EN7cutlass10bfloat16_tE19Flash_kernel_traitsILi128ELi64ELi64ELi4ES3_EELb0ELb0ELb0ELb0ELb0ELb0ELb0ELb1EEEvNS_16Flash_fwd_paramsE,(.L_x_14934 - _ZN5flash24flash_fwd_splitkv_kernelI23Flash_fwd_kernel_traitsILi128ELi64ELi64ELi4ELb0ELb0EN7cutlass10bfloat16_tE19Flash_kernel_traitsILi128ELi64ELi64ELi4ES3_EELb0ELb0ELb0ELb0ELb0ELb0ELb0ELb1EEEvNS_16Flash_fwd_paramsE)
        .other          _ZN5flash24flash_fwd_splitkv_kernelI23Flash_fwd_kernel_traitsILi128ELi64ELi64ELi4ELb0ELb0EN7cutlass10bfloat16_tE19Flash_kernel_traitsILi128ELi64ELi64ELi4ES3_EELb0ELb0ELb0ELb0ELb0ELb0ELb0ELb1EEEvNS_16Flash_fwd_paramsE,@"STO_CUDA_ENTRY STV_DEFAULT"
_ZN5flash24flash_fwd_splitkv_kernelI23Flash_fwd_kernel_traitsILi128ELi64ELi64ELi4ELb0ELb0EN7cutlass10bfloat16_tE19Flash_kernel_traitsILi128ELi64ELi64ELi4ES3_EELb0ELb0ELb0ELb0ELb0ELb0ELb0ELb1EEEvNS_16Flash_fwd_paramsE:
.text._ZN5flash24flash_fwd_splitkv_kernelI23Flash_fwd_kernel_traitsILi128ELi64ELi64ELi4ELb0ELb0EN7cutlass10bfloat16_tE19Flash_kernel_traitsILi128ELi64ELi64ELi4ES3_EELb0ELb0ELb0ELb0ELb0ELb0ELb0ELb1EEEvNS_16Flash_fwd_paramsE:
[----:B------:R-:W-:Y:S01]  /*0000*/  LDC R1, c[0x0][0x37c] ;  /* 0x0000df00ff017b82 */ /* 0x000fe20000000800 */
[----:B------:R-:W1:Y:S07]  /*0010*/  S2R R3, SR_CTAID.X ;  /* 0x0000000000037919 */ /* 0x000e6e0000002500 */
[----:B------:R-:W2:Y:S01]  /*0020*/  LDC.64 R102, c[0x0][0x348] ;  /* 0x0000d200ff667b82 */ /* 0x000ea20000000a00 */
[----:B------:R-:W-:Y:S01]  /*0030*/  BSSY.RECONVERGENT B4, `(.L_x_8972) ;  /* 0x0000005000047945 */ /* 0x000fe20003800200 */
[----:B------:R-:W-:Y:S01]  /*0040*/  MOV R164, 0x80 ;  /* 0x0000008000a47802 */ /* 0x000fe20000000f00 */
[----:B------:R-:W3:Y:S01]  /*0050*/  S2R R166, SR_CTAID.Y ;  /* 0x0000000000a67919 */ /* 0x000ee20000002600 */
[----:B------:R-:W4:Y:S05]  /*0060*/  S2R R165, SR_CTAID.Z ;  /* 0x0000000000a57919 */ /* 0x000f2a0000002700 */
[----:B-1234-:R-:W-:Y:S05]  /*0070*/  CALL.REL.NOINC `($_ZN5flash24flash_fwd_splitkv_kernelI23Flash_fwd_kernel_traitsILi128ELi64ELi64ELi4ELb0ELb0EN7cutlass10bfloat16_tE19Flash_kernel_traitsILi128ELi64ELi64ELi4ES3_EELb0ELb0ELb0ELb0ELb0ELb0ELb0ELb1EEEvNS_16Flash_fwd_paramsE$_ZN5flash30compute_attn_1rowblock_splitkvI23Flash_fwd_kernel_traitsILi128ELi64ELi64ELi4ELb0ELb0EN7cutlass10bfloat16_tE19Flash_kernel_traitsILi128ELi64ELi64ELi4ES3_EELb0ELb0ELb0ELb0ELb0ELb0ELb0ELb1ENS_16Flash_fwd_paramsEEEvRKT8_iiiii) ;  /* 0x0000000000087944 */ /* 0x01efea0003c00000 */
[----:B------:R-:W-:Y:S05]  /*0080*/  BSYNC.RECONVERGENT B4 ;  /* 0x0000000000047941 */ /* 0x000fea0003800200 */
.L_x_8972:
[----:B------:R-:W-:Y:S05]  /*0090*/  EXIT ;  /* 0x000000000000794d */ /* 0x000fea0003800000 */
        .type           $_ZN5flash24flash_fwd_splitkv_kernelI23Flash_fwd_kernel_traitsILi128ELi64ELi64ELi4ELb0ELb0EN7cutlass10bfloat16_tE19Flash_kernel_traitsILi128ELi64ELi64ELi4ES3_EELb0ELb0ELb0ELb0ELb0ELb0ELb0ELb1EEEvNS_16Flash_fwd_paramsE$_ZN5flash30compute_attn_1rowblock_splitkvI23Flash_fwd_kernel_traitsILi128ELi64ELi64ELi4ELb0ELb0EN7cutlass10bfloat16_tE19Flash_kernel_traitsILi128ELi64ELi64ELi4ES3_EELb0ELb0ELb0ELb0ELb0ELb0ELb0ELb1ENS_16Flash_fwd_paramsEEEvRKT8_iiiii,@function
        .size           $_ZN5flash24flash_fwd_splitkv_kernelI23Flash_fwd_kernel_traitsILi128ELi64ELi64ELi4ELb0ELb0EN7cutlass10bfloat16_tE19Flash_kernel_traitsILi128ELi64ELi64ELi4ES3_EELb0ELb0ELb0ELb0ELb0ELb0ELb0ELb1EEEvNS_16Flash_fwd_paramsE$_ZN5flash30compute_attn_1rowblock_splitkvI23Flash_fwd_kernel_traitsILi128ELi64ELi64ELi4ELb0ELb0EN7cutlass10bfloat16_tE19Flash_kernel_traitsILi128ELi64ELi64ELi4ES3_EELb0ELb0ELb0ELb0ELb0ELb0ELb0ELb1ENS_16Flash_fwd_paramsEEEvRKT8_iiiii,(.L_x_14934 - $_ZN5flash24flash_fwd_splitkv_kernelI23Flash_fwd_kernel_traitsILi128ELi64ELi64ELi4ELb0ELb0EN7cutlass10bfloat16_tE19Flash_kernel_traitsILi128ELi64ELi64ELi4ES3_EELb0ELb0ELb0ELb0ELb0ELb0ELb0ELb1EEEvNS_16Flash_fwd_paramsE$_ZN5flash30compute_attn_1rowblock_splitkvI23Flash_fwd_kernel_traitsILi128ELi64ELi64ELi4ELb0ELb0EN7cutlass10bfloat16_tE19Flash_kernel_traitsILi128ELi64ELi64ELi4ES3_EELb0ELb0ELb0ELb0ELb0ELb0ELb0ELb1ENS_16Flash_fwd_paramsEEEvRKT8_iiiii)
$_ZN5flash24flash_fwd_splitkv_kernelI23Flash_fwd_kernel_traitsILi128ELi64ELi64ELi4ELb0ELb0EN7cutlass10bfloat16_tE19Flash_kernel_traitsILi128ELi64ELi64ELi4ES3_EELb0ELb0ELb0ELb0ELb0ELb0ELb0ELb1EEEvNS_16Flash_fwd_paramsE$_ZN5flash30compute_attn_1rowblock_splitkvI23Flash_fwd_kernel_traitsILi128ELi64ELi64ELi4ELb0ELb0EN7cutlass10bfloat16_tE19Flash_kernel_traitsILi128ELi64ELi64ELi4ES3_EELb0ELb0ELb0ELb0ELb0ELb0ELb0ELb1ENS_16Flash_fwd_paramsEEEvRKT8_iiiii:
        /* <DEDUP_REMOVED lines=16> */
[----:B------:R-:W-:Y:S01]  /*01a0*/  IADD3 R30, P0, PT, R4, R2, RZ ;  /* 0x00000002041e7210 */ /* 0x000fe20007f1e0ff */
[----:B------:R-:W1:Y:S01]  /*01b0*/  S2R R105, SR_TID.X ;  /* 0x0000000000697919 */ /* 0x000e620000002100 */
        /* <DEDUP_REMOVED lines=8> */
[C---:B------:R-:W-:Y:S02]  /*0240*/  ISETP.NE.AND.EX P2, PT, R7.reuse, RZ, PT, P2 ;  /* 0x000000ff0700720c */ /* 0x040fe40003f45320 */
[----:B------:R-:W-:Y:S01]  /*0250*/  IADD3 R14, P1, PT, R6, R2, RZ ;  /* 0x00000002060e7210 */ /* 0x000fe20007f3e0ff */
[----:B------:R-:W-:Y:S01]  /*0260*/  BSSY.RECONVERGENT B0, `(.L_x_8973) ;  /* 0x000000b000007945 */ /* 0x000fe20003800200 */
[----:B------:R-:W-:Y:S01]  /*0270*/  ISETP.NE.U32.AND P0, PT, R8, RZ, PT ;  /* 0x000000ff0800720c */ /* 0x000fe20003f05070 */
[----:B------:R2:W5:Y:S02]  /*0280*/  @P5 LD.E R5, desc[UR4][R12.64+0x4] ;  /* 0x000004040c055980 */ /* 0x000564000c101900 */
[----:B------:R-:W-:Y:S01]  /*0290*/  IMAD.X R15, R7, 0x1, R0, P1 ;  /* 0x00000001070f7824 */ /* 0x000fe200008e0600 */
[----:B------:R-:W-:Y:S01]  /*02a0*/  ISETP.NE.AND.EX P0, PT, R9, RZ, PT, P0 ;  /* 0x000000ff0900720c */ /* 0x000fe20003f05300 */
[----:B--2---:R-:W-:-:S04]  /*02b0*/  IMAD.MOV.U32 R12, RZ, RZ, -0x1 ;  /* 0xffffffffff0c7424 */ /* 0x004fc800078e00ff */
[----:B-1----:R-:W-:Y:S08]  /*02c0*/  @!P2 BRA `(.L_x_8974) ;  /* 0x000000000010a947 */ /* 0x002ff00003800000 */
[----:B------:R-:W2:Y:S02]  /*02d0*/  LD.E.U8 R6, desc[UR4][R102.64+0x1b2] ;  /* 0x0001b20466067980 */ /* 0x000ea4000c101100 */
[----:B--2---:R-:W-:-:S13]  /*02e0*/  ISETP.NE.AND P1, PT, R6, RZ, PT ;  /* 0x000000ff0600720c */ /* 0x004fda0003f25270 */
[----:B------:R-:W-:Y:S05]  /*02f0*/  @!P1 BRA `(.L_x_8974) ;  /* 0x0000000000049947 */ /* 0x000fea0003800000 */
[----:B------:R1:W5:Y:S02]  /*0300*/  LD.E R12, desc[UR4][R14.64] ;  /* 0x000000040e0c7980 */ /* 0x000364000c101900 */
.L_x_8974:
[----:B------:R-:W-:Y:S05]  /*0310*/  BSYNC.RECONVERGENT B0 ;  /* 0x0000000000007941 */ /* 0x000fea0003800200 */
.L_x_8973:
[----:B------:R-:W-:Y:S04]  /*0320*/  BSSY.RECONVERGENT B0, `(.L_x_8975) ;  /* 0x0000007000007945 */ /* 0x000fe80003800200 */
[----:B------:R-:W-:Y:S05]  /*0330*/  @!P3 BRA `(.L_x_8976) ;  /* 0x000000000014b947 */ /* 0x000fea0003800000 */
[----:B-----5:R-:W2:Y:S02]  /*0340*/  LD.E.U8 R4, desc[UR4][R102.64+0x1b2] ;  /* 0x0001b20466047980 */ /* 0x020ea4000c101100 */
[----:B--2---:R-:W-:-:S13]  /*0350*/  ISETP.NE.AND P1, PT, R4, RZ, PT ;  /* 0x000000ff0400720c */ /* 0x004fda0003f25270 */
[----:B------:R-:W2:Y:S02]  /*0360*/  @P1 LD.E R7, desc[UR4][R14.64+0x4] ;  /* 0x000004040e071980 */ /* 0x000ea4000c101900 */
[----:B--2---:R-:W-:-:S06]  /*0370*/  @P1 IADD3 R4, PT, PT, R7, -R12, RZ ;  /* 0x8000000c07041210 */ /* 0x004fcc0007ffe0ff */
[----:B------:R2:W5:Y:S02]  /*0380*/  @!P1 LD.E R4, desc[UR4][R14.64] ;  /* 0x000000040e049980 */ /* 0x000564000c101900 */
.L_x_8976:
[----:B------:R-:W-:Y:S05]  /*0390*/  BSYNC.RECONVERGENT B0 ;  /* 0x0000000000007941 */ /* 0x000fea0003800200 */
.L_x_8975:
[----:B------:R-:W-:Y:S01]  /*03a0*/  BSSY.RECONVERGENT B1, `(.L_x_8977) ;  /* 0x0000012000017945 */ /* 0x000fe20003800200 */
[----:B-----5:R-:W-:Y:S02]  /*03b0*/  @P5 IADD3 R171, PT, PT, -R170, R5, RZ ;  /* 0x00000005aaab5210 */ /* 0x020fe40007ffe1ff */
[----:B------:R-:W-:Y:S01]  /*03c0*/  IADD3 R69, PT, PT, R4, -R11, RZ ;  /* 0x8000000b04457210 */ /* 0x000fe20007ffe0ff */
[----:B------:R-:W-:Y:S06]  /*03d0*/  @!P0 BRA `(.L_x_8978) ;  /* 0x0000000000148947 */ /* 0x000fec0003800000 */
[----:B------:R-:W-:-:S05]  /*03e0*/  IADD3 R4, P0, PT, R8, R2, RZ ;  /* 0x0000000208047210 */ /* 0x000fca0007f1e0ff */
[----:B------:R-:W-:-:S05]  /*03f0*/  IMAD.X R5, R9, 0x1, R0, P0 ;  /* 0x0000000109057824 */ /* 0x000fca00000e0600 */
[----:B------:R-:W3:Y:S02]  /*0400*/  LD.E R4, desc[UR4][R4.64] ;  /* 0x0000000404047980 */ /* 0x000ee4000c101900 */
[----:B---3--:R-:W-:Y:S01]  /*0410*/  IADD3 R59, PT, PT, R4, -R11, RZ ;  /* 0x8000000b043b7210 */ /* 0x008fe20007ffe0ff */
[----:B------:R-:W-:Y:S05]  /*0420*/  BRA `(.L_x_8979) ;  /* 0x0000000000247947 */ /* 0x000fea0003800000 */
.L_x_8978:
[----:B------:R-:W3:Y:S01]  /*0430*/  LD.E.64 R4, desc[UR4][R102.64+0x108] ;  /* 0x0001080466047980 */ /* 0x000ee2000c101b00 */
[----:B------:R-:W-:Y:S01]  /*0440*/  BSSY.RECONVERGENT B0, `(.L_x_8980) ;  /* 0x0000006000007945 */ /* 0x000fe20003800200 */
[----:B---3--:R-:W-:Y:S01]  /*0450*/  ISETP.NE.U32.AND P0, PT, R4, RZ, PT ;  /* 0x000000ff0400720c */ /* 0x008fe20003f05070 */
[----:B------:R-:W-:-:S03]  /*0460*/  IMAD.MOV.U32 R4, RZ, RZ, RZ ;  /* 0x000000ffff047224 */ /* 0x000fc600078e00ff */
[----:B------:R-:W-:-:S13]  /*0470*/  ISETP.NE.AND.EX P0, PT, R5, RZ, PT, P0 ;  /* 0x000000ff0500720c */ /* 0x000fda0003f05300 */
[----:B------:R-:W-:Y:S05]  /*0480*/  @!P0 BRA `(.L_x_8981) ;  /* 0x0000000000048947 */ /* 0x000fea0003800000 */
[----:B------:R3:W5:Y:S02]  /*0490*/  LD.E R4, desc[UR4][R102.64+0xbc] ;  /* 0x0000bc0466047980 */ /* 0x000764000c101900 */
.L_x_8981:
[----:B------:R-:W-:Y:S05]  /*04a0*/  BSYNC.RECONVERGENT B0 ;  /* 0x0000000000007941 */ /* 0x000fea0003800200 */
.L_x_8980:
[----:B-----5:R-:W-:Y:S02]  /*04b0*/  IADD3 R59, PT, PT, R69, R4, RZ ;  /* 0x00000004453b7210 */ /* 0x020fe40007ffe0ff */
.L_x_8979:
[----:B------:R-:W-:Y:S05]  /*04c0*/  BSYNC.RECONVERGENT B1 ;  /* 0x0000000000017941 */ /* 0x000fea0003800200 */
.L_x_8977:
[----:B------:R-:W-:Y:S01]  /*04d0*/  IMAD.SHL.U32 R168, R3, 0x40, RZ ;  /* 0x0000004003a87824 */ /* 0x000fe200078e00ff */
[----:B------:R-:W-:Y:S01]  /*04e0*/  MOV R4, R164 ;  /* 0x000000a400047202 */ /* 0x000fe20000000f00 */
[----:B------:R-:W-:-:S03]  /*04f0*/  IMAD.MOV.U32 R5, RZ, RZ, 0x0 ;  /* 0x00000000ff057424 */ /* 0x000fc600078e00ff */
[----:B------:R-:W-:-:S13]  /*0500*/  ISETP.GT.AND P0, PT, R171, R168, PT ;  /* 0x000000a8ab00720c */ /* 0x000fda0003f04270 */
[----:B-123--:R-:W-:Y:S05]  /*0510*/  @!P0 RET.REL.NODEC R4 `(_ZN5flash24flash_fwd_splitkv_kernelI23Flash_fwd_kernel_traitsILi128ELi64ELi64ELi4ELb0ELb0EN7cutlass10bfloat16_tE19Flash_kernel_traitsILi128ELi64ELi64ELi4ES3_EELb0ELb0ELb0ELb0ELb0ELb0ELb0ELb1EEEvNS_16Flash_fwd_paramsE) ;  /* 0xfffffff804b88950 */ /* 0x00efea0003c3ffff */
        /* <DEDUP_REMOVED lines=21> */
[----:B------:R-:W-:-:S02]  /*0670*/  IMAD.SHL.U32 R10, R105, 0x8, RZ ;  /* 0x00000008690a7824 */ /* 0x000fc400078e00ff */
[----:B------:R-:W-:-:S03]  /*0680*/  IMAD.MOV.U32 R11, RZ, RZ, RZ ;  /* 0x000000ffff0b7224 */ /* 0x000fc600078e00ff */
[----:B------:R-:W-:Y:S02]  /*0690*/  LOP3.LUT R10, R10, 0x38, RZ, 0xc0, !PT ;  /* 0x000000380a0a7812 */ /* 0x000fe400078ec0ff */
[----:B------:R-:W-:Y:S02]  /*06a0*/  SHF.R.U32.HI R105, RZ, 0x3, R105 ;  /* 0x00000003ff697819 */ /* 0x000fe40000011669 */
[----:B------:R-:W-:Y:S01]  /*06b0*/  ISETP.NE.AND P6, PT, R10, RZ, PT ;  /* 0x000000ff0a00720c */ /* 0x000fe20003fc5270 */
[----:B------:R-:W-:Y:S01]  /*06c0*/  BSSY.RECONVERGENT B0, `(.L_x_8983) ;  /* 0x0000023000007945 */ /* 0x000fe20003800200 */
[----:B------:R-:W-:Y:S01]  /*06d0*/  IADD3 R13, PT, PT, R105, 0x20, RZ ;  /* 0x00000020690d7810 */ /* 0x000fe20007ffe0ff */
[----:B--2---:R-:W-:-:S04]  /*06e0*/  @P0 IMAD.WIDE.U32 R14, R6, R170, RZ ;  /* 0x000000aa060e0225 */ /* 0x004fc800078e00ff */
[----:B------:R-:W-:Y:S02]  /*06f0*/  @P0 IMAD R12, R7, R170, RZ ;  /* 0x000000aa070c0224 */ /* 0x000fe400078e02ff */
[----:B----4-:R-:W-:-:S04]  /*0700*/  @!P0 IMAD.WIDE.U32 R20, R8, R166, RZ ;  /* 0x000000a608148225 */ /* 0x010fc800078e00ff */
[----:B------:R-:W-:Y:S02]  /*0710*/  @!P0 IMAD R9, R9, R166, RZ ;  /* 0x000000a609098224 */ /* 0x000fe400078e02ff */
[----:B------:R-:W-:Y:S01]  /*0720*/  @!P0 IMAD.MOV.U32 R8, RZ, RZ, R20 ;  /* 0x000000ffff088224 */ /* 0x000fe200078e0014 */
[----:B------:R-:W-:Y:S02]  /*0730*/  @P0 MOV R8, R14 ;  /* 0x0000000e00080202 */ /* 0x000fe40000000f00 */
[----:B------:R-:W-:Y:S01]  /*0740*/  @!P0 IADD3 R9, PT, PT, R21, R9, RZ ;  /* 0x0000000915098210 */ /* 0x000fe20007ffe0ff */
[----:B------:R-:W-:-:S04]  /*0750*/  IMAD.WIDE.U32 R20, R168, R6, R10 ;  /* 0x00000006a8147225 */ /* 0x000fc800078e000a */
[----:B------:R-:W-:Y:S01]  /*0760*/  @P0 IMAD.IADD R9, R15, 0x1, R12 ;  /* 0x000000010f090824 */ /* 0x000fe200078e020c */
[----:B------:R-:W-:Y:S02]  /*0770*/  IADD3 R22, P0, PT, R8, R20, RZ ;  /* 0x0000001408167210 */ /* 0x000fe40007f1e0ff */
[----:B------:R-:W-:Y:S01]  /*0780*/  IADD3 R8, PT, PT, -R168, R171, RZ ;  /* 0x000000aba8087210 */ /* 0x000fe20007ffe1ff */
[----:B------:R-:W-:-:S03]  /*0790*/  IMAD R12, R7, R168, RZ ;  /* 0x000000a8070c7224 */ /* 0x000fc600078e02ff */
[----:B------:R-:W-:Y:S02]  /*07a0*/  ISETP.GE.AND P2, PT, R105, R8, PT ;  /* 0x000000086900720c */ /* 0x000fe40003f46270 */
[----:B------:R-:W-:Y:S01]  /*07b0*/  IADD3.X R23, PT, PT, R9, R21, R12, P0, !PT ;  /* 0x0000001509177210 */ /* 0x000fe200007fe40c */
[----:B------:R-:W-:Y:S02]  /*07c0*/  VIADD R15, R105, 0x10 ;  /* 0x00000010690f7836 */ /* 0x000fe40000000000 */
[----:B---3--:R-:W-:Y:S02]  /*07d0*/  IMAD R21, R19, R165, RZ ;  /* 0x000000a513157224 */ /* 0x008fe400078e02ff */
[----:B------:R-:W-:Y:S01]  /*07e0*/  IMAD.WIDE.U32 R18, R165, R18, R22 ;  /* 0x00000012a5127225 */ /* 0x000fe200078e0016 */
[CC--:B------:R-:W-:Y:S02]  /*07f0*/  ISETP.GE.AND P1, PT, R15.reuse, R8.reuse, PT ;  /* 0x000000080f00720c */ /* 0x0c0fe40003f26270 */
[-C--:B------:R-:W-:Y:S01]  /*0800*/  ISETP.GE.OR P4, PT, R15, R8.reuse, P6 ;  /* 0x000000080f00720c */ /* 0x080fe20003786670 */
[----:B------:R-:W-:Y:S01]  /*0810*/  IMAD.IADD R21, R19, 0x1, R21 ;  /* 0x0000000113157824 */ /* 0x000fe200078e0215 */
[----:B------:R-:W-:-:S02]  /*0820*/  ISETP.GE.AND P0, PT, R13, R8, PT ;  /* 0x000000080d00720c */ /* 0x000fc40003f06270 */
        /* <DEDUP_REMOVED lines=12> */
.L_x_8984:
[----:B------:R-:W-:Y:S05]  /*08f0*/  BSYNC.RECONVERGENT B0 ;  /* 0x0000000000007941 */ /* 0x000fea0003800200 */
.L_x_8983:
        /* <DEDUP_REMOVED lines=17> */
.L_x_8986:
[----:B------:R-:W-:Y:S05]  /*0a10*/  BSYNC.RECONVERGENT B0 ;  /* 0x0000000000007941 */ /* 0x000fea0003800200 */
.L_x_8985:
        /* <DEDUP_REMOVED lines=20> */
.L_x_8988:
[----:B------:R-:W-:Y:S05]  /*0b60*/  BSYNC.RECONVERGENT B0 ;  /* 0x0000000000007941 */ /* 0x000fea0003800200 */
.L_x_8987:
[CC--:B------:R-:W-:Y:S01]  /*0b70*/  ISETP.GE.AND P1, PT, R13.reuse, R8.reuse, PT ;  /* 0x000000080d00720c */ /* 0x0c0fe20003f26270 */
[----:B------:R-:W-:Y:S01]  /*0b80*/  BSSY.RECONVERGENT B0, `(.L_x_8989) ;  /* 0x0000018000007945 */ /* 0x000fe20003800200 */
[C---:B--2---:R-:W-:Y:S01]  /*0b90*/  IADD3 R3, P0, PT, R168.reuse, R105, RZ ;  /* 0x00000069a8037210 */ /* 0x044fe20007f1e0ff */
[----:B------:R-:W-:Y:S01]  /*0ba0*/  @!P3 IMAD.MOV.U32 R2, RZ, RZ, 0x7f800000 ;  /* 0x7f800000ff02b424 */ /* 0x000fe200078e00ff */
[----:B------:R-:W-:Y:S02]  /*0bb0*/  ISETP.GE.OR P6, PT, R13, R8, P6 ;  /* 0x000000080d00720c */ /* 0x000fe400037c6670 */
[----:B------:R-:W-:Y:S02]  /*0bc0*/  LEA.HI.X.SX32 R168, R168, RZ, 0x1, P0 ;  /* 0x000000ffa8a87211 */ /* 0x000fe400000f0eff */
[----:B------:R-:W-:Y:S01]  /*0bd0*/  LEA R12, P0, R3, R4, 0x2 ;  /* 0x00000004030c7211 */ /* 0x000fe200078010ff */
[----:B------:R-:W-:-:S03]  /*0be0*/  @!P5 IMAD.MOV.U32 R4, RZ, RZ, 0x7f800000 ;  /* 0x7f800000ff04d424 */ /* 0x000fc600078e00ff */
        /* <DEDUP_REMOVED lines=17> */
.L_x_8990:
[----:B------:R-:W-:Y:S05]  /*0d00*/  BSYNC.RECONVERGENT B0 ;  /* 0x0000000000007941 */ /* 0x000fea0003800200 */
.L_x_8989:
[----:B------:R-:W-:Y:S01]  /*0d10*/  MOV R165, 0x0 ;  /* 0x0000000000a57802 */ /* 0x000fe20000000f00 */
[----:B------:R-:W-:Y:S04]  /*0d20*/  @!P5 ST.E desc[UR4][R12.64], R4 ;  /* 0x000000040c00d985 */ /* 0x000fe8000c101904 */
[----:B------:R-:W-:Y:S04]  /*0d30*/  @!P4 ST.E desc[UR4][R12.64+0x40], R3 ;  /* 0x000040030c00c985 */ /* 0x000fe8000c101904 */
[----:B------:R1:W-:Y:S02]  /*0d40*/  @!P3 ST.E desc[UR4][R12.64+0x80], R2 ;  /* 0x000080020c00b985 */ /* 0x0003e4000c101904 */
[----:B-12---:R-:W-:Y:S05]  /*0d50*/  @P6 RET.REL.NODEC R164 `(_ZN5flash24flash_fwd_splitkv_kernelI23Flash_fwd_kernel_traitsILi128ELi64ELi64ELi4ELb0ELb0EN7cutlass10bfloat16_tE19Flash_kernel_traitsILi128ELi64ELi64ELi4ES3_EELb0ELb0ELb0ELb0ELb0ELb0ELb0ELb1EEEvNS_16Flash_fwd_paramsE) ;  /* 0xfffffff0a4a86950 */ /* 0x006fea0003c3ffff */
[----:B------:R-:W-:Y:S02]  /*0d60*/  MOV R3, 0x7f800000 ;  /* 0x7f80000000037802 */ /* 0x000fe40000000f00 */
[----:B------:R-:W-:-:S03]  /*0d70*/  MOV R165, 0x0 ;  /* 0x0000000000a57802 */ /* 0x000fc60000000f00 */
[----:B------:R1:W-:Y:S02]  /*0d80*/  ST.E desc[UR4][R12.64+0xc0], R3 ;  /* 0x0000c0030c007985 */ /* 0x0003e4000c101904 */
[----:B-1----:R-:W-:Y:S05]  /*0d90*/  RET.REL.NODEC R164 `(_ZN5flash24flash_fwd_splitkv_kernelI23Flash_fwd_kernel_traitsILi128ELi64ELi64ELi4ELb0ELb0EN7cutlass10bfloat16_tE19Flash_kernel_traitsILi128ELi64ELi64ELi4ES3_EELb0ELb0ELb0ELb0ELb0ELb0ELb0ELb1EEEvNS_16Flash_fwd_paramsE) ;  /* 0xfffffff0a4987950 */ /* 0x002fea0003c3ffff */
.L_x_8982:
        /* <DEDUP_REMOVED lines=67> */
[----:B------:R-:W-:Y:S02]  /*11d0*/  ISETP.GT.U32.AND P1, PT, R5, R2, PT ;  /* 0x000000020500720c */ /* 0x000fe40003f24070 */
[----:B------:R-:W-:Y:S01]  /*11e0*/  LOP3.LUT R6, R165, R0, RZ, 0x3c, !PT ;  /* 0x00000000a5067212 */ /* 0x000fe200078e3cff */
[----:B------:R-:W-:-:S10]  /*11f0*/  IMAD.MOV R7, RZ, RZ, -R7 ;  /* 0x000000ffff077224 */ /* 0x000fd400078e0a07 */
[----:B------:R-:W-:-:S04]  /*1200*/  @!P1 IADD3 R2, PT, PT, R2, -R5, RZ ;  /* 0x8000000502029210 */ /* 0x000fc80007ffe0ff */
[----:B------:R-:W-:Y:S02]  /*1210*/  ISETP.GE.U32.AND P2, PT, R2, R5, PT ;  /* 0x000000050200720c */ /* 0x000fe40003f46070 */
[----:B------:R-:W-:Y:S02]  /*1220*/  ISETP.GE.AND P0, PT, R6, RZ, PT ;  /* 0x000000ff0600720c */ /* 0x000fe40003f06270 */
[----:B------:R-:W-:Y:S01]  /*1230*/  @!P1 IADD3 R10, PT, PT, R10, 0x1, RZ ;  /* 0x000000010a0a9810 */ /* 0x000fe20007ffe0ff */
[----:B------:R-:W-:Y:S01]  /*1240*/  IMAD R8, R9, R7, R8 ;  /* 0x0000000709087224 */ /* 0x000fe200078e0208 */
[----:B------:R-:W-:-:S03]  /*1250*/  ISETP.NE.AND P1, PT, R0, RZ, PT ;  /* 0x000000ff0000720c */ /* 0x000fc60003f25270 */
[----:B------:R-:W-:-:S04]  /*1260*/  IMAD R6, R157, R8, RZ ;  /* 0x000000089d067224 */ /* 0x000fc800078e02ff */
[----:B------:R-:W-:-:S04]  /*1270*/  @P2 VIADD R10, R10, 0x1 ;  /* 0x000000010a0a2836 */ /* 0x000fc80000000000 */
[----:B------:R-:W-:Y:S02]  /*1280*/  @!P0 IMAD.MOV R10, RZ, RZ, -R10 ;  /* 0x000000ffff0a8224 */ /* 0x000fe400078e0a0a */
        /* <DEDUP_REMOVED lines=9> */
[----:B------:R-:W-:-:S05]  /*1320*/  IMAD R6, R156, R5, R6 ;  /* 0x000000059c067224 */ /* 0x000fca00078e0206 */
[----:B------:R-:W-:Y:S02]  /*1330*/  IADD3 R17, PT, PT, R17, R6, RZ ;  /* 0x0000000611117210 */ /* 0x000fe40007ffe0ff */
[----:B------:R-:W-:-:S05]  /*1340*/  SHF.R.S32.HI R6, RZ, 0x1f, R10 ;  /* 0x0000001fff067819 */ /* 0x000fca000001140a */
[----:B------:R-:W-:Y:S02]  /*1350*/  IMAD R6, R14, R6, R7 ;  /* 0x000000060e067224 */ /* 0x000fe400078e0207 */
[----:B--2---:R-:W-:Y:S02]  /*1360*/  IMAD R7, R13, R4, RZ ;  /* 0x000000040d077224 */ /* 0x004fe400078e02ff */
[----:B------:R-:W-:-:S04]  /*1370*/  IMAD.WIDE.U32 R10, R10, R14, R16 ;  /* 0x0000000e0a0a7225 */ /* 0x000fc800078e0010 */
[----:B------:R-:W-:-:S04]  /*1380*/  IMAD.WIDE.U32 R14, R12, R4, RZ ;  /* 0x000000040c0e7225 */ /* 0x000fc800078e00ff */
[----:B------:R-:W-:Y:S01]  /*1390*/  IMAD R7, R12, R2, R7 ;  /* 0x000000020c077224 */ /* 0x000fe200078e0207 */
[----:B------:R-:W-:Y:S01]  /*13a0*/  MOV R4, R10 ;  /* 0x0000000a00047202 */ /* 0x000fe20000000f00 */
[----:B------:R-:W-:Y:S02]  /*13b0*/  IMAD.IADD R2, R11, 0x1, R6 ;  /* 0x000000010b027824 */ /* 0x000fe400078e0206 */
[----:B------:R-:W-:Y:S01]  /*13c0*/  IMAD.IADD R13, R15, 0x1, R7 ;  /* 0x000000010f0d7824 */ /* 0x000fe200078e0207 */
[----:B------:R-:W-:Y:S05]  /*13d0*/  BRA `(.L_x_8993) ;  /* 0x0000000400387947 */ /* 0x000fea0003800000 */
.L_x_8992:
        /* <DEDUP_REMOVED lines=9> */
[----:B------:R-:W-:Y:S02]  /*1470*/  IABS R19, R165 ;  /* 0x000000a500137213 */ /* 0x000fe40000000000 */
[----:B-----5:R-:W-:Y:S02]  /*1480*/  @!P3 SHF.R.S32.HI R8, RZ, 0x1f, R9 ;  /* 0x0000001fff08b819 */ /* 0x020fe40000011409 */
[----:B------:R-:W-:Y:S02]  /*1490*/  CS2R R172, SRZ ;  /* 0x0000000000ac7805 */ /* 0x000fe4000001ff00 */
[----:B--2---:R-:W-:-:S04]  /*14a0*/  IABS R6, R0 ;  /* 0x0000000000067213 */ /* 0x004fc80000000000 */
[----:B------:R-:W1:Y:S08]  /*14b0*/  I2F.RP R7, R6 ;  /* 0x0000000600077306 */ /* 0x000e700000209400 */
[----:B-1----:R-:W1:Y:S02]  /*14c0*/  MUFU.RCP R4, R7 ;  /* 0x0000000700047308 */ /* 0x002e640000001000 */
[----:B-1----:R-:W-:-:S06]  /*14d0*/  IADD3 R4, PT, PT, R4, 0xffffffe, RZ ;  /* 0x0ffffffe04047810 */ /* 0x002fcc0007ffe0ff */
[----:B------:R-:W1:Y:S02]  /*14e0*/  F2I.FTZ.U32.TRUNC.NTZ R25, R4 ;  /* 0x0000000400197305 */ /* 0x000e64000021f000 */
[----:B-1----:R-:W-:-:S04]  /*14f0*/  IMAD.MOV R5, RZ, RZ, -R25 ;  /* 0x000000ffff057224 */ /* 0x002fc800078e0a19 */
        /* <DEDUP_REMOVED lines=42> */
[----:B------:R-:W-:Y:S01]  /*17a0*/  @!P3 SHF.R.S32.HI R5, RZ, 0x1f, R9 ;  /* 0x0000001fff05b819 */ /* 0x000fe20000011409 */
[----:B------:R-:W-:Y:S01]  /*17b0*/  @!P3 IMAD R4, R15, R9, RZ ;  /* 0x000000090f04b224 */ /* 0x000fe200078e02ff */
[----:B------:R-:W-:Y:S01]  /*17c0*/  IADD3 R13, PT, PT, R21, R6, RZ ;  /* 0x00000006150d7210 */ /* 0x000fe20007ffe0ff */
[----:B------:R-:W-:Y:S01]  /*17d0*/  IMAD R7, R17, R2, RZ ;  /* 0x0000000211077224 */ /* 0x000fe200078e02ff */
[----:B------:R-:W-:-:S02]  /*17e0*/  MOV R12, R20 ;  /* 0x00000014000c7202 */ /* 0x000fc40000000f00 */
[----:B------:R-:W-:Y:S01]  /*17f0*/  SHF.R.S32.HI R6, RZ, 0x1f, R2 ;  /* 0x0000001fff067819 */ /* 0x000fe20000011402 */
[C---:B------:R-:W-:Y:S02]  /*1800*/  @!P3 IMAD R4, R14.reuse, R5, R4 ;  /* 0x000000050e04b224 */ /* 0x040fe400078e0204 */
[----:B------:R-:W-:-:S04]  /*1810*/  @!P3 IMAD.WIDE.U32 R14, R14, R9, R24 ;  /* 0x000000090e0eb225 */ /* 0x000fc800078e0018 */
[----:B------:R-:W-:Y:S02]  /*1820*/  @P3 IMAD R5, R159, R11, RZ ;  /* 0x0000000b9f053224 */ /* 0x000fe400078e02ff */
[----:B------:R-:W-:-:S04]  /*1830*/  IMAD.WIDE.U32 R20, R16, R2, R12 ;  /* 0x0000000210147225 */ /* 0x000fc800078e000c */
[----:B------:R-:W-:Y:S02]  /*1840*/  IMAD R6, R16, R6, R7 ;  /* 0x0000000610067224 */ /* 0x000fe400078e0207 */
[----:B------:R-:W-:-:S04]  /*1850*/  @P3 IMAD.WIDE.U32 R10, R158, R11, RZ ;  /* 0x0000000b9e0a3225 */ /* 0x000fc800078e00ff */
[----:B------:R-:W-:Y:S01]  /*1860*/  @!P3 IMAD.IADD R13, R15, 0x1, R4 ;  /* 0x000000010f0db824 */ /* 0x000fe200078e0204 */
[----:B------:R-:W-:Y:S01]  /*1870*/  MOV R4, R20 ;  /* 0x0000001400047202 */ /* 0x000fe20000000f00 */
[----:B------:R-:W-:Y:S01]  /*1880*/  @P3 IMAD.IADD R13, R11, 0x1, R5 ;  /* 0x000000010b0d3824 */ /* 0x000fe200078e0205 */
[----:B------:R-:W-:Y:S02]  /*1890*/  IADD3 R2, PT, PT, R21, R6, RZ ;  /* 0x0000000615027210 */ /* 0x000fe40007ffe0ff */
[----:B------:R-:W-:Y:S02]  /*18a0*/  @P3 MOV R14, R10 ;  /* 0x0000000a000e3202 */ /* 0x000fe40000000f00 */
[----:B------:R-:W-:Y:S02]  /*18b0*/  MOV R5, RZ ;  /* 0x000000ff00057202 */ /* 0x000fe40000000f00 */
.L_x_8993:
[----:B------:R-:W-:Y:S05]  /*18c0*/  BSYNC.RECONVERGENT B0 ;  /* 0x0000000000007941 */ /* 0x000fea0003800200 */
.L_x_8991:
        /* <DEDUP_REMOVED lines=28> */
[----:B------:R-:W-:Y:S02]  /*1a90*/  LOP3.LUT R12, R58, 0x38, RZ, 0xc0, !PT ;  /* 0x000000383a0c7812 */ /* 0x000fe400078ec0ff */
[----:B------:R-:W-:Y:S02]  /*1aa0*/  LOP3.LUT R18, R165, R0, RZ, 0x3c, !PT ;  /* 0x00000000a5127212 */ /* 0x000fe400078e3cff */
[----:B------:R-:W-:Y:S01]  /*1ab0*/  IADD3 R26, P1, PT, R12, R14, RZ ;  /* 0x0000000e0c1a7210 */ /* 0x000fe20007f3e0ff */
[----:B------:R-:W-:Y:S01]  /*1ac0*/  @!P3 VIADD R15, R15, 0x1 ;  /* 0x000000010f0fb836 */ /* 0x000fe20000000000 */
[----:B------:R-:W-:Y:S01]  /*1ad0*/  ISETP.GE.AND P2, PT, R18, RZ, PT ;  /* 0x000000ff1200720c */ /* 0x000fe20003f46270 */
[----:B-----5:R-:W-:Y:S01]  /*1ae0*/  IMAD R14, R5, R158, RZ ;  /* 0x0000009e050e7224 */ /* 0x020fe200078e02ff */
[----:B------:R-:W-:-:S02]  /*1af0*/  IADD3.X R27, PT, PT, RZ, R13, RZ, P1, !PT ;  /* 0x0000000dff1b7210 */ /* 0x000fc40000ffe4ff */
[----:B------:R-:W-:Y:S01]  /*1b00*/  ISETP.NE.AND P1, PT, R0, RZ, PT ;  /* 0x000000ff0000720c */ /* 0x000fe20003f25270 */
[----:B------:R-:W-:Y:S02]  /*1b10*/  @P4 VIADD R15, R15, 0x1 ;  /* 0x000000010f0f4836 */ /* 0x000fe40000000000 */
[C---:B------:R-:W-:Y:S02]  /*1b20*/  IMAD R14, R8.reuse, R159, R14 ;  /* 0x0000009f080e7224 */ /* 0x040fe400078e020e */
[----:B------:R-:W-:-:S04]  /*1b30*/  IMAD.WIDE.U32 R26, R8, R158, R26 ;  /* 0x0000009e081a7225 */ /* 0x000fc800078e001a */
[----:B------:R-:W-:Y:S01]  /*1b40*/  IMAD.MOV.U32 R5, RZ, RZ, R15 ;  /* 0x000000ffff057224 */ /* 0x000fe200078e000f */
[----:B------:R-:W-:-:S04]  /*1b50*/  IADD3 R27, PT, PT, R27, R14, RZ ;  /* 0x0000000e1b1b7210 */ /* 0x000fc80007ffe0ff */
[----:B------:R-:W-:Y:S02]  /*1b60*/  @!P2 IADD3 R5, PT, PT, -R5, RZ, RZ ;  /* 0x000000ff0505a210 */ /* 0x000fe40007ffe1ff */
[----:B------:R-:W-:Y:S02]  /*1b70*/  @!P1 LOP3.LUT R5, RZ, R0, RZ, 0x33, !PT ;  /* 0x00000000ff059212 */ /* 0x000fe400078e33ff */
[----:B------:R-:W-:Y:S02]  /*1b80*/  SHF.R.U32.HI R96, RZ, 0x3, R105 ;  /* 0x00000003ff607819 */ /* 0x000fe40000011669 */
[----:B------:R-:W-:Y:S02]  /*1b90*/  SHF.R.S32.HI R0, RZ, 0x1f, R5 ;  /* 0x0000001fff007819 */ /* 0x000fe40000011405 */
[----:B------:R-:W-:Y:S01]  /*1ba0*/  MOV R97, RZ ;  /* 0x000000ff00617202 */ /* 0x000fe20000000f00 */
[----:B------:R-:W1:Y:S01]  /*1bb0*/  S2UR UR6, SR_CgaCtaId ;  /* 0x00000000000679c3 */ /* 0x000e620000008800 */
[-C--:B------:R-:W-:Y:S01]  /*1bc0*/  IMAD R163, R159, R96.reuse, RZ ;  /* 0x000000609fa37224 */ /* 0x080fe200078e02ff */
[----:B------:R-:W-:Y:S01]  /*1bd0*/  UMOV UR7, 0x400 ;  /* 0x0000040000077882 */ /* 0x000fe20000000000 */
[----:B------:R-:W-:-:S02]  /*1be0*/  IMAD R161, R157, R96, RZ ;  /* 0x000000609da17224 */ /* 0x000fc400078e02ff */
[----:B------:R-:W-:Y:S02]  /*1bf0*/  IMAD.SHL.U32 R49, R105, 0x40, RZ ;  /* 0x0000004069317824 */ /* 0x000fe400078e00ff */
[----:B------:R-:W-:Y:S01]  /*1c00*/  IMAD.SHL.U32 R57, R104, 0x40, RZ ;  /* 0x0000004068397824 */ /* 0x000fe200078e00ff */
[----:B------:R-:W-:Y:S01]  /*1c10*/  SHF.L.U64.HI R63, R156, 0x4, R157 ;  /* 0x000000049c3f7819 */ /* 0x000fe2000001029d */
[----:B------:R-:W-:Y:S01]  /*1c20*/  IMAD.SHL.U32 R60, R158, 0x10, RZ ;  /* 0x000000109e3c7824 */ /* 0x000fe200078e00ff */
[C---:B------:R-:W-:Y:S02]  /*1c30*/  LOP3.LUT R64, R49.reuse, 0x1c0, RZ, 0xc0, !PT ;  /* 0x000001c031407812 */ /* 0x040fe400078ec0ff */
[----:B------:R-:W-:Y:S02]  /*1c40*/  SHF.L.U32 R62, R156, 0x4, RZ ;  /* 0x000000049c3e7819 */ /* 0x000fe400000006ff */
[----:B------:R-:W-:Y:S01]  /*1c50*/  SHF.L.U64.HI R61, R158, 0x4, R159 ;  /* 0x000000049e3d7819 */ /* 0x000fe2000001029f */
[----:B-1----:R-:W-:Y:S01]  /*1c60*/  ULEA UR6, UR6, UR7, 0x18 ;  /* 0x0000000706067291 */ /* 0x002fe2000f8ec0ff */
[----:B------:R-:W-:-:S02]  /*1c70*/  LOP3.LUT R49, R49, 0x200, RZ, 0xc0, !PT ;  /* 0x0000020031317812 */ /* 0x000fc400078ec0ff */
[----:B------:R-:W-:Y:S02]  /*1c80*/  IADD3 R56, PT, PT, R57, -0x40, RZ ;  /* 0xffffffc039387810 */ /* 0x000fe40007ffe0ff */
[----:B------:R-:W-:Y:S01]  /*1c90*/  LOP3.LUT R100, R12, 0x40, RZ, 0xfc, !PT ;  /* 0x000000400c647812 */ /* 0x000fe200078efcff */
        /* <DEDUP_REMOVED lines=8> */
[----:B------:R-:W-:Y:S02]  /*1d20*/  IMAD R15, R23, R5, RZ ;  /* 0x00000005170f7224 */ /* 0x000fe400078e02ff */
[----:B------:R-:W-:-:S04]  /*1d30*/  IMAD.WIDE.U32 R24, R5, R22, R26 ;  /* 0x0000001605187225 */ /* 0x000fc800078e001a */
[----:B------:R-:W-:Y:S02]  /*1d40*/  IMAD.X R19, RZ, RZ, R8, P1 ;  /* 0x000000ffff137224 */ /* 0x000fe400008e0608 */
[----:B------:R-:W-:Y:S02]  /*1d50*/  IMAD R22, R0, R22, R15 ;  /* 0x0000001600167224 */ /* 0x000fe400078e020f */
[----:B------:R-:W-:-:S04]  /*1d60*/  IMAD.WIDE.U32 R14, R3, 0x40, R96 ;  /* 0x00000040030e7825 */ /* 0x000fc800078e0060 */
[----:B------:R-:W-:Y:S02]  /*1d70*/  IMAD R8, R21, R165, RZ ;  /* 0x000000a515087224 */ /* 0x000fe400078e02ff */
[----:B------:R-:W-:-:S04]  /*1d80*/  IMAD.WIDE.U32 R18, R165, R20, R18 ;  /* 0x00000014a5127225 */ /* 0x000fc800078e0012 */
[-C--:B------:R-:W-:Y:S02]  /*1d90*/  IMAD R3, R15, R98.reuse, RZ ;  /* 0x000000620f037224 */ /* 0x080fe400078e02ff */
[----:B------:R-:W-:Y:S02]  /*1da0*/  IMAD.IADD R19, R19, 0x1, R8 ;  /* 0x0000000113137824 */ /* 0x000fe400078e0208 */
[C---:B------:R-:W-:Y:S02]  /*1db0*/  IMAD R3, R14.reuse, R99, R3 ;  /* 0x000000630e037224 */ /* 0x040fe400078e0203 */
[----:B------:R-:W-:Y:S01]  /*1dc0*/  IMAD.WIDE.U32 R14, R14, R98, R18 ;  /* 0x000000620e0e7225 */ /* 0x000fe200078e0012 */
[----:B------:R-:W-:-:S03]  /*1dd0*/  IADD3 R20, P0, PT, R12, R4, RZ ;  /* 0x000000040c147210 */ /* 0x000fc60007f1e0ff */
[----:B------:R-:W-:Y:S01]  /*1de0*/  IMAD.IADD R25, R25, 0x1, R22 ;  /* 0x0000000119197824 */ /* 0x000fe200078e0216 */
[----:B----4-:R-:W-:Y:S01]  /*1df0*/  LEA R94, P2, R14, R6, 0x1 ;  /* 0x000000060e5e7211 */ /* 0x010fe200078408ff */
[----:B------:R-:W-:Y:S01]  /*1e00*/  IMAD.IADD R3, R15, 0x1, R3 ;  /* 0x000000010f037824 */ /* 0x000fe200078e0203 */
[----:B------:R-:W-:Y:S01]  /*1e10*/  SHF.R.S32.HI R4, RZ, 0x1f, R69 ;  /* 0x0000001fff047819 */ /* 0x000fe20000011445 */
[----:B------:R-:W-:-:S03]  /*1e20*/  IMAD.WIDE.U32 R18, R96, R158, R24 ;  /* 0x0000009e60127225 */ /* 0x000fc600078e0018 */
[----:B------:R-:W-:Y:S02]  /*1e30*/  LEA.HI.X R95, R14, R7, R3, 0x1, P2 ;  /* 0x000000070e5f7211 */ /* 0x000fe400010f0c03 */
[----:B------:R-:W-:Y:S02]  /*1e40*/  LEA.HI R3, R4, R69, RZ, 0x6 ;  /* 0x0000004504037211 */ /* 0x000fe400078f30ff */
[----:B------:R-:W-:Y:S02]  /*1e50*/  IADD3.X R21, PT, PT, RZ, R2, RZ, P0, !PT ;  /* 0x00000002ff157210 */ /* 0x000fe400007fe4ff */
[----:B------:R-:W-:Y:S02]  /*1e60*/  IADD3 R163, PT, PT, R19, R163, RZ ;  /* 0x000000a313a37210 */ /* 0x000fe40007ffe0ff */
[----:B------:R-:W-:Y:S02]  /*1e70*/  LEA R162, P0, R18, R10, 0x1 ;  /* 0x0000000a12a27211 */ /* 0x000fe400078008ff */
[----:B------:R-:W-:-:S02]  /*1e80*/  LOP3.LUT R2, R58, 0x1c0, RZ, 0xc0, !PT ;  /* 0x000001c03a027812 */ /* 0x000fc400078ec0ff */
[----:B------:R-:W-:Y:S02]  /*1e90*/  SHF.R.S32.HI R3, RZ, 0x6, R3 ;  /* 0x00000006ff037819 */ /* 0x000fe40000011403 */
[----:B------:R-:W-:Y:S02]  /*1ea0*/  LEA.HI.X R163, R18, R11, R163, 0x1, P0 ;  /* 0x0000000b12a37211 */ /* 0x000fe400000f0ca3 */
        /* <DEDUP_REMOVED lines=23> */
[----:B------:R-:W-:-:S04]  /*2020*/  SHF.R.S32.HI R93, RZ, 0x1, R93 ;  /* 0x00000001ff5d7819 */ /* 0x000fc8000001145d */
[C---:B------:R-:W-:Y:S01]  /*2030*/  SHF.L.U32 R87, R93.reuse, 0x5, RZ ;  /* 0x000000055d577819 */ /* 0x040fe200000006ff */
[C---:B------:R-:W-:Y:S02]  /*2040*/  IMAD.SHL.U32 R91, R93.reuse, 0x10, RZ ;  /* 0x000000105d5b7824 */ /* 0x040fe400078e00ff */
[----:B------:R-:W-:Y:S01]  /*2050*/  IMAD R89, R93, 0x30, RZ ;  /* 0x000000305d597824 */ /* 0x000fe200078e02ff */
[----:B------:R-:W-:Y:S01]  /*2060*/  VIMNMX R68, PT, PT, RZ, R3, !PT ;  /* 0x00000003ff447248 */ /* 0x000fe20007fe0100 */
[C---:B------:R-:W-:Y:S01]  /*2070*/  VIADD R66, R96.reuse, 0x20 ;  /* 0x0000002060427836 */ /* 0x040fe20000000000 */
        /* <DEDUP_REMOVED lines=12> */
[----:B------:R-:W-:Y:S01]  /*2140*/  SHF.R.S32.HI R82, RZ, 0x1f, R89 ;  /* 0x0000001fff527819 */ /* 0x000fe20000011459 */
[----:B--2---:R-:W-:Y:S02]  /*2150*/  IMAD R2, R27, R166, RZ ;  /* 0x000000a61b027224 */ /* 0x004fe400078e02ff */
[----:B------:R-:W-:-:S04]  /*2160*/  IMAD.WIDE.U32 R26, R166, R26, R12 ;  /* 0x0000001aa61a7225 */ /* 0x000fc800078e000c */
[----:B------:R-:W-:Y:S02]  /*2170*/  IMAD.IADD R27, R27, 0x1, R2 ;  /* 0x000000011b1b7824 */ /* 0x000fe400078e0202 */
[----:B---3--:R-:W-:-:S04]  /*2180*/  IMAD.WIDE.U32 R24, R166, R10, R12 ;  /* 0x0000000aa6187225 */ /* 0x008fc800078e000c */
[----:B------:R-:W-:-:S05]  /*2190*/  IMAD R2, R11, R166, RZ ;  /* 0x000000a60b027224 */ /* 0x000fca00078e02ff */
[----:B------:R-:W-:Y:S01]  /*21a0*/  IADD3 R25, PT, PT, R25, R2, RZ ;  /* 0x0000000219197210 */ /* 0x000fe20007ffe0ff */
[----:B----4-:R-:W-:Y:S02]  /*21b0*/  IMAD R2, R111, R56, RZ ;  /* 0x000000386f027224 */ /* 0x010fe400078e02ff */
[----:B------:R-:W-:-:S04]  /*21c0*/  IMAD.WIDE.U32 R24, R56, R110, R24 ;  /* 0x0000006e38187225 */ /* 0x000fc800078e0018 */
[----:B-----5:R-:W-:Y:S01]  /*21d0*/  IMAD R4, R109, R56, RZ ;  /* 0x000000386d047224 */ /* 0x020fe200078e02ff */
[----:B------:R-:W-:Y:S01]  /*21e0*/  IADD3 R25, PT, PT, R25, R2, RZ ;  /* 0x0000000219197210 */ /* 0x000fe20007ffe0ff */
[----:B------:R-:W-:Y:S01]  /*21f0*/  IMAD.WIDE.U32 R26, R56, R108, R26 ;  /* 0x0000006c381a7225 */ /* 0x000fe200078e001a */
[----:B------:R-:W-:-:S03]  /*2200*/  SHF.L.U32 R2, R105, 0x2, RZ ;  /* 0x0000000269027819 */ /* 0x000fc600000006ff */
[-C--:B------:R-:W-:Y:S02]  /*2210*/  IMAD R11, R23, R5.reuse, RZ ;  /* 0x00000005170b7224 */ /* 0x080fe400078e02ff */
[----:B------:R-:W-:Y:S02]  /*2220*/  IMAD R9, R15, R5, RZ ;  /* 0x000000050f097224 */ /* 0x000fe400078e02ff */
[----:B------:R-:W-:Y:S01]  /*2230*/  IMAD.IADD R27, R27, 0x1, R4 ;  /* 0x000000011b1b7824 */ /* 0x000fe200078e0204 */
[----:B------:R-:W-:Y:S01]  /*2240*/  LOP3.LUT R2, R2, 0x1c, RZ, 0xc0, !PT ;  /* 0x0000001c02027812 */ /* 0x000fe200078ec0ff */
[----:B------:R-:W-:Y:S01]  /*2250*/  IMAD R4, R22, R0, R11 ;  /* 0x0000000016047224 */ /* 0x000fe200078e020b */
[----:B------:R-:W-:Y:S01]  /*2260*/  IADD3 R11, P0, PT, -R69, R96, RZ ;  /* 0x00000060450b7210 */ /* 0x000fe20007f1e1ff */
[----:B------:R-:W-:Y:S01]  /*2270*/  IMAD R0, R14, R0, R9 ;  /* 0x000000000e007224 */ /* 0x000fe200078e0209 */
[----:B------:R-:W-:Y:S01]  /*2280*/  SHF.R.S32.HI R9, RZ, 0x1f, R69 ;  /* 0x0000001fff097819 */ /* 0x000fe20000011445 */
[----:B------:R-:W-:-:S02]  /*2290*/  IMAD R15, R8, R93, RZ ;  /* 0x0000005d080f7224 */ /* 0x000fc400078e02ff */
[----:B------:R-:W-:-:S04]  /*22a0*/  IMAD.WIDE.U32 R22, R5, R22, R26 ;  /* 0x0000001605167225 */ /* 0x000fc800078e001a */
[CC--:B------:R-:W-:Y:S02]  /*22b0*/  IMAD R8, R96.reuse, R93.reuse, R12 ;  /* 0x0000005d60087224 */ /* 0x0c0fe400078e020c */
[----:B------:R-:W-:Y:S02]  /*22c0*/  IMAD R2, R96, R93, R2 ;  /* 0x0000005d60027224 */ /* 0x000fe400078e0202 */
[----:B------:R-:W-:Y:S02]  /*22d0*/  IMAD.X R9, RZ, RZ, ~R9, P0 ;  /* 0x000000ffff097224 */ /* 0x000fe400000e0e09 */
[----:B------:R-:W-:Y:S01]  /*22e0*/  IMAD.WIDE.U32 R24, R5, R14, R24 ;  /* 0x0000000e05187225 */ /* 0x000fe200078e0018 */
[----:B------:R-:W-:Y:S02]  /*22f0*/  SHF.R.S32.HI R5, RZ, 0x1f, R15 ;  /* 0x0000001fff057819 */ /* 0x000fe4000001140f */
[----:B------:R-:W-:Y:S01]  /*2300*/  IADD3 R74, P1, PT, R15, R8, RZ ;  /* 0x000000080f4a7210 */ /* 0x000fe20007f3e0ff */
[----:B------:R-:W-:Y:S01]  /*2310*/  IMAD R71, R9, R108, RZ ;  /* 0x0000006c09477224 */ /* 0x000fe200078e02ff */
[----:B------:R-:W-:Y:S01]  /*2320*/  IADD3 R23, PT, PT, R23, R4, RZ ;  /* 0x0000000417177210 */ /* 0x000fe20007ffe0ff */
[----:B------:R-:W-:Y:S01]  /*2330*/  IMAD.IADD R25, R25, 0x1, R0 ;  /* 0x0000000119197824 */ /* 0x000fe200078e0200 */
[----:B------:R-:W-:Y:S01]  /*2340*/  IADD3 R14, P0, PT, R15, R2, RZ ;  /* 0x000000020f0e7210 */ /* 0x000fe20007f1e0ff */
[----:B------:R-:W-:Y:S01]  /*2350*/  IMAD R9, R9, R110, RZ ;  /* 0x0000006e09097224 */ /* 0x000fe200078e02ff */
[----:B------:R-:W-:Y:S01]  /*2360*/  LEA.HI.X.SX32 R75, R8, R5, 0x1, P1 ;  /* 0x00000005084b7211 */ /* 0x000fe200008f0eff */
[----:B------:R-:W-:Y:S01]  /*2370*/  IMAD R71, R109, R11, R71 ;  /* 0x0000000b6d477224 */ /* 0x000fe200078e0247 */
[----:B------:R-:W-:Y:S01]  /*2380*/  LEA.HI.X.SX32 R5, R2, R5, 0x1, P0 ;  /* 0x0000000502057211 */ /* 0x000fe200000f0eff */
[----:B------:R-:W-:-:S04]  /*2390*/  IMAD.WIDE.U32 R22, R108, R11, R22 ;  /* 0x0000000b6c167225 */ /* 0x000fc800078e0016 */
[-C--:B------:R-:W-:Y:S02]  /*23a0*/  IMAD R9, R111, R11.reuse, R9 ;  /* 0x0000000b6f097224 */ /* 0x080fe400078e0209 */
[----:B------:R-:W-:Y:S01]  /*23b0*/  IMAD.WIDE.U32 R24, R110, R11, R24 ;  /* 0x0000000b6e187225 */ /* 0x000fe200078e0018 */
[----:B------:R-:W-:Y:S02]  /*23c0*/  SHF.L.U64.HI R0, R14, 0x1, R5 ;  /* 0x000000010e007819 */ /* 0x000fe40000010205 */
[----:B------:R-:W-:Y:S01]  /*23d0*/  LEA R70, P1, R22, R20, 0x1 ;  /* 0x0000001416467211 */ /* 0x000fe200078208ff */
[----:B------:R-:W-:Y:S01]  /*23e0*/  IMAD.IADD R71, R23, 0x1, R71 ;  /* 0x0000000117477824 */ /* 0x000fe200078e0247 */
[----:B------:R-:W-:Y:S01]  /*23f0*/  SHF.L.U64.HI R75, R74, 0x1, R75 ;  /* 0x000000014a4b7819 */ /* 0x000fe2000001024b */
[----:B------:R-:W-:Y:S01]  /*2400*/  IMAD.SHL.U32 R14, R14, 0x2, RZ ;  /* 0x000000020e0e7824 */ /* 0x000fe200078e00ff */
[----:B------:R-:W-:Y:S02]  /*2410*/  IADD3 R9, PT, PT, R25, R9, RZ ;  /* 0x0000000919097210 */ /* 0x000fe40007ffe0ff */
[----:B------:R-:W-:-:S02]  /*2420*/  LEA R10, P0, R24, R18, 0x1 ;  /* 0x00000012180a7211 */ /* 0x000fc400078008ff */
[----:B------:R-:W-:Y:S02]  /*2430*/  SHF.L.U32 R74, R74, 0x1, RZ ;  /* 0x000000014a4a7819 */ /* 0x000fe400000006ff */
[----:B------:R-:W-:Y:S02]  /*2440*/  LEA.HI.X R71, R22, R21, R71, 0x1, P1 ;  /* 0x0000001516477211 */ /* 0x000fe400008f0c47 */
[----:B------:R-:W-:Y:S02]  /*2450*/  LEA.HI.X R9, R24, R19, R9, 0x1, P0 ;  /* 0x0000001318097211 */ /* 0x000fe400000f0c09 */
[C---:B------:R-:W-:Y:S02]  /*2460*/  IADD3 R50, P1, PT, R16.reuse, R14, RZ ;  /* 0x0000000e10327210 */ /* 0x040fe40007f3e0ff */
        /* <DEDUP_REMOVED lines=9> */
.L_x_9047:
[----:B------:R-:W-:Y:S01]  /*2500*/  VIADD R88, R88, 0x40 ;  /* 0x0000004058587836 */ /* 0x000fe20000000000 */
[----:B------:R-:W-:Y:S01]  /*2510*/  BSSY.RECONVERGENT B0, `(.L_x_8995) ;  /* 0x0000011000007945 */ /* 0x000fe20003800200 */
[----:B------:R-:W-:Y:S03]  /*2520*/  VIADD R90, R90, 0x40 ;  /* 0x000000405a5a7836 */ /* 0x000fe60000000000 */
[CC--:B------:R-:W-:Y:S02]  /*2530*/  ISETP.GE.AND P0, PT, R96.reuse, R88.reuse, PT ;  /* 0x000000586000720c */ /* 0x0c0fe40003f06270 */
[----:B------:R-:W-:Y:S02]  /*2540*/  ISETP.GE.AND P5, PT, R67, R88, PT ;  /* 0x000000584300720c */ /* 0x000fe40003fa6270 */
[----:B------:R-:W-:Y:S02]  /*2550*/  ISETP.GE.AND P0, PT, R96, R90, !P0 ;  /* 0x0000005a6000720c */ /* 0x000fe40004706270 */
[CC--:B------:R-:W-:Y:S02]  /*2560*/  ISETP.GE.AND P4, PT, R66.reuse, R88.reuse, PT ;  /* 0x000000584200720c */ /* 0x0c0fe40003f86270 */
[----:B------:R-:W-:Y:S02]  /*2570*/  ISETP.GE.AND P3, PT, R65, R88, PT ;  /* 0x000000584100720c */ /* 0x000fe40003f66270 */
[-C--:B------:R-:W-:Y:S02]  /*2580*/  ISETP.GE.AND P5, PT, R67, R90.reuse, !P5 ;  /* 0x0000005a4300720c */ /* 0x080fe40006fa6270 */
[-C--:B------:R-:W-:Y:S02]  /*2590*/  ISETP.GE.AND P4, PT, R66, R90.reuse, !P4 ;  /* 0x0000005a4200720c */ /* 0x080fe40006786270 */
[----:B------:R-:W-:Y:S03]  /*25a0*/  ISETP.GE.AND P3, PT, R65, R90, !P3 ;  /* 0x0000005a4100720c */ /* 0x000fe60005f66270 */
[----:B-----5:R-:W-:Y:S05]  /*25b0*/  @!P0 BRA `(.L_x_8996) ;  /* 0x0000000000188947 */ /* 0x020fea0003800000 */
[-C--:B------:R-:W-:Y:S02]  /*25c0*/  ISETP.GE.AND P2, PT, R12, R167.reuse, PT ;  /* 0x000000a70c00720c */ /* 0x080fe40003f46270 */
[----:B------:R-:W-:Y:S11]  /*25d0*/  ISETP.GE.AND P1, PT, R100, R167, PT ;  /* 0x000000a76400720c */ /* 0x000ff60003f26270 */
[----:B------:R-:W2:Y:S04]  /*25e0*/  @!P2 LD.E.128 R16, desc[UR4][R70.64] ;  /* 0x000000044610a980 */ /* 0x000ea8000c101d00 */
[----:B--2---:R1:W-:Y:S04]  /*25f0*/  @!P2 ST.E.128 desc[UR4][R78.64], R16 ;  /* 0x000000104e00a985 */ /* 0x0043e8000c101d04 */
[----:B------:R-:W2:Y:S04]  /*2600*/  @!P1 LD.E.128 R4, desc[UR4][R70.64+0x80] ;  /* 0x0000800446049980 */ /* 0x000ea8000c101d00 */
[----:B--2---:R1:W-:Y:S02]  /*2610*/  @!P1 ST.E.128 desc[UR4][R78.64+0x80], R4 ;  /* 0x000080044e009985 */ /* 0x0043e4000c101d04 */
.L_x_8996:
[----:B------:R-:W-:Y:S05]  /*2620*/  BSYNC.RECONVERGENT B0 ;  /* 0x0000000000007941 */ /* 0x000fea0003800200 */
.L_x_8995:
        /* <DEDUP_REMOVED lines=12> */
.L_x_8998:
[----:B------:R-:W-:Y:S05]  /*26f0*/  BSYNC.RECONVERGENT B0 ;  /* 0x0000000000007941 */ /* 0x000fea0003800200 */
.L_x_8997:
        /* <DEDUP_REMOVED lines=12> */
.L_x_9000:
[----:B------:R-:W-:Y:S05]  /*27c0*/  BSYNC.RECONVERGENT B0 ;  /* 0x0000000000007941 */ /* 0x000fea0003800200 */
.L_x_8999:
[----:B------:R-:W-:Y:S04]  /*27d0*/  BSSY.RECONVERGENT B0, `(.L_x_9001) ;  /* 0x000000e000007945 */ /* 0x000fe80003800200 */
        /* <DEDUP_REMOVED lines=13> */
.L_x_9002:
[----:B------:R-:W-:Y:S05]  /*28b0*/  BSYNC.RECONVERGENT B0 ;  /* 0x0000000000007941 */ /* 0x000fea0003800200 */
.L_x_9001:
[----:B------:R-:W5:Y:S01]  /*28c0*/  LD.E R0, desc[UR4][R102.64+0x130] ;  /* 0x0001300466007980 */ /* 0x000f62000c101900 */
[----:B------:R-:W-:Y:S01]  /*28d0*/  UMOV UR6, URZ ;  /* 0x000000ff00067c82 */ /* 0x000fe20008000000 */
[----:B------:R-:W-:Y:S01]  /*28e0*/  VIADD R85, R85, 0xffffffff ;  /* 0xffffffff55557836 */ /* 0x000fe20000000000 */
[----:B--234-:R-:W-:Y:S01]  /*28f0*/  IADD3 R3, P1, PT, RZ, -UR6, RZ ;  /* 0x80000006ff037c10 */ /* 0x01cfe2000ff3e0ff */
[----:B------:R-:W2:Y:S01]  /*2900*/  LD.E R11, desc[UR4][R102.64+0xd0] ;  /* 0x0000d004660b7980 */ /* 0x000ea2000c101900 */
[----:B------:R-:W-:Y:S01]  /*2910*/  BSSY.RECONVERGENT B2, `(.L_x_9003) ;  /* 0x00004e6000027945 */ /* 0x000fe20003800200 */
[----:B------:R-:W-:Y:S01]  /*2920*/  IMAD.MOV.U32 R92, RZ, RZ, R86 ;  /* 0x000000ffff5c7224 */ /* 0x000fe200078e0056 */
[----:B------:R-:W-:Y:S01]  /*2930*/  ISETP.GT.AND P2, PT, R85, R68, PT ;  /* 0x000000445500720c */ /* 0x000fe20003f44270 */
[----:B------:R-:W-:Y:S01]  /*2940*/  VIADD R86, R86, 0xffffffc0 ;  /* 0xffffffc056567836 */ /* 0x000fe20000000000 */
[----:B--2---:R-:W-:Y:S01]  /*2950*/  ISETP.NE.AND P6, PT, R11, RZ, PT ;  /* 0x000000ff0b00720c */ /* 0x004fe20003fc5270 */
[----:B-----5:R-:W-:Y:S04]  /*2960*/  IMAD.SHL.U32 R0, R0, 0x40, RZ ;  /* 0x0000004000007824 */ /* 0x020fe800078e00ff */
[----:B------:R-:W-:Y:S05]  /*2970*/  IMAD.X R0, RZ, RZ, ~R0, P1 ;  /* 0x000000ffff007224 */ /* 0x000fea00008e0e00 */
[----:B------:R-:W-:Y:S04]  /*2980*/  SHF.R.S64 R3, R3, 0x1f, R0 ;  /* 0x0000001f03037819 */ /* 0x000fe80000001000 */
[----:B------:R-:W-:Y:S04]  /*2990*/  IADD3 R70, P1, PT, R70, R3, RZ ;  /* 0x0000000346467210 */ /* 0x000fe80007f3e0ff */
[----:B------:R-:W-:Y:S01]  /*29a0*/  LEA.HI.X.SX32 R71, R0, R71, 0x1, P1 ;  /* 0x0000004700477211 */ /* 0x000fe200008f0eff */
[----:B------:R-:W-:Y:S08]  /*29b0*/  @P6 BRA `(.L_x_9004) ;  /* 0x0000000000d86947 */ /* 0x000ff00003800000 */
[----:B------:R-:W-:Y:S04]  /*29c0*/  BSSY.RECONVERGENT B0, `(.L_x_9005) ;  /* 0x000000a000007945 */ /* 0x000fe80003800200 */
[----:B------:R-:W-:Y:S05]  /*29d0*/  @!P0 BRA `(.L_x_9006) ;  /* 0x0000000000208947 */ /* 0x000fea0003800000 */
[-C--:B------:R-:W-:Y:S02]  /*29e0*/  ISETP.GE.AND P1, PT, R12, R167.reuse, PT ;  /* 0x000000a70c00720c */ /* 0x080fe40003f26270 */
[----:B------:R-:W-:Y:S11]  /*29f0*/  ISETP.GE.AND P0, PT, R100, R167, PT ;  /* 0x000000a76400720c */ /* 0x000ff60003f06270 */
[--C-:B------:R-:W-:Y:S05]  /*2a00*/  @!P1 IMAD.MOV.U32 R8, RZ, RZ, R10.reuse ;  /* 0x000000ffff089224 */ /* 0x100fea00078e000a */
[----:B-1----:R1:W2:Y:S02]  /*2a10*/  @!P1 LD.E.128 R16, desc[UR4][R8.64] ;  /* 0x0000000408109980 */ /* 0x0022a4000c101d00 */
[----:B-1----:R-:W-:Y:S02]  /*2a20*/  @!P0 IMAD.MOV.U32 R8, RZ, RZ, R10 ;  /* 0x000000ffff088224 */ /* 0x002fe400078e000a */
[----:B--2---:R2:W-:Y:S04]  /*2a30*/  @!P1 ST.E.128 desc[UR4][R76.64], R16 ;  /* 0x000000104c009985 */ /* 0x0045e8000c101d04 */
[----:B------:R-:W3:Y:S04]  /*2a40*/  @!P0 LD.E.128 R4, desc[UR4][R8.64+0x80] ;  /* 0x0000800408048980 */ /* 0x000ee8000c101d00 */
[----:B---3--:R2:W-:Y:S02]  /*2a50*/  @!P0 ST.E.128 desc[UR4][R76.64+0x80], R4 ;  /* 0x000080044c008985 */ /* 0x0085e4000c101d04 */
.L_x_9006:
[----:B------:R-:W-:Y:S05]  /*2a60*/  BSYNC.RECONVERGENT B0 ;  /* 0x0000000000007941 */ /* 0x000fea0003800200 */
.L_x_9005:
[----:B------:R-:W-:Y:S04]  /*2a70*/  BSSY.RECONVERGENT B0, `(.L_x_9007) ;  /* 0x000000c000007945 */ /* 0x000fe80003800200 */
[----:B------:R-:W-:Y:S05]  /*2a80*/  @!P5 BRA `(.L_x_9008) ;  /* 0x000000000028d947 */ /* 0x000fea0003800000 */
[----:B------:R-:W-:Y:S02]  /*2a90*/  ISETP.GE.AND P1, PT, R12, R167, PT ;  /* 0x000000a70c00720c */ /* 0x000fe40003f26270 */
[C---:B------:R-:W-:Y:S02]  /*2aa0*/  LEA R20, P0, R81.reuse, R10, 0x1 ;  /* 0x0000000a51147211 */ /* 0x040fe400078008ff */
[----:B------:R-:W-:Y:S02]  /*2ab0*/  LEA R2, P5, R62, R76, 0x1 ;  /* 0x0000004c3e027211 */ /* 0x000fe400078a08ff */
[----:B------:R-:W-:Y:S02]  /*2ac0*/  LEA.HI.X R21, R81, R9, R80, 0x1, P0 ;  /* 0x0000000951157211 */ /* 0x000fe400000f0c50 */
[----:B------:R-:W-:Y:S02]  /*2ad0*/  ISETP.GE.AND P0, PT, R100, R167, PT ;  /* 0x000000a76400720c */ /* 0x000fe40003f06270 */
[----:B------:R-:W-:Y:S03]  /*2ae0*/  LEA.HI.X R3, R62, R77, R63, 0x1, P5 ;  /* 0x0000004d3e037211 */ /* 0x000fe600028f0c3f */
[----:B-12---:R-:W2:Y:S04]  /*2af0*/  @!P1 LD.E.128 R16, desc[UR4][R20.64] ;  /* 0x0000000414109980 */ /* 0x006ea8000c101d00 */
[----:B--2---:R3:W-:Y:S04]  /*2b00*/  @!P1 ST.E.128 desc[UR4][R2.64], R16 ;  /* 0x0000001002009985 */ /* 0x0047e8000c101d04 */
[----:B------:R-:W2:Y:S04]  /*2b10*/  @!P0 LD.E.128 R4, desc[UR4][R20.64+0x80] ;  /* 0x0000800414048980 */ /* 0x000ea8000c101d00 */
[----:B--2---:R3:W-:Y:S02]  /*2b20*/  @!P0 ST.E.128 desc[UR4][R2.64+0x80], R4 ;  /* 0x0000800402008985 */ /* 0x0047e4000c101d04 */
.L_x_9008:
[----:B------:R-:W-:Y:S05]  /*2b30*/  BSYNC.RECONVERGENT B0 ;  /* 0x0000000000007941 */ /* 0x000fea0003800200 */
.L_x_9007:
[----:B------:R-:W-:Y:S04]  /*2b40*/  BSSY.RECONVERGENT B0, `(.L_x_9009) ;  /* 0x000000c000007945 */ /* 0x000fe80003800200 */
[----:B------:R-:W-:Y:S05]  /*2b50*/  @!P4 BRA `(.L_x_9010) ;  /* 0x000000000028c947 */ /* 0x000fea0003800000 */
[----:B------:R-:W-:Y:S02]  /*2b60*/  ISETP.GE.AND P1, PT, R12, R167, PT ;  /* 0x000000a70c00720c */ /* 0x000fe40003f26270 */
[----:B------:R-:W-:Y:S02]  /*2b70*/  LEA R20, P0, R110, R10, 0x6 ;  /* 0x0000000a6e147211 */ /* 0x000fe400078030ff */
[----:B---3--:R-:W-:Y:S02]  /*2b80*/  LEA R2, P4, R156, R76, 0x6 ;  /* 0x0000004c9c027211 */ /* 0x008fe400078830ff */
[----:B------:R-:W-:Y:S02]  /*2b90*/  LEA.HI.X R21, R110, R9, R111, 0x6, P0 ;  /* 0x000000096e157211 */ /* 0x000fe400000f346f */
[----:B------:R-:W-:Y:S02]  /*2ba0*/  ISETP.GE.AND P0, PT, R100, R167, PT ;  /* 0x000000a76400720c */ /* 0x000fe40003f06270 */
[----:B------:R-:W-:Y:S03]  /*2bb0*/  LEA.HI.X R3, R156, R77, R157, 0x6, P4 ;  /* 0x0000004d9c037211 */ /* 0x000fe600020f349d */
[----:B-12---:R-:W2:Y:S04]  /*2bc0*/  @!P1 LD.E.128 R16, desc[UR4][R20.64] ;  /* 0x0000000414109980 */ /* 0x006ea8000c101d00 */
[----:B--2---:R4:W-:Y:S04]  /*2bd0*/  @!P1 ST.E.128 desc[UR4][R2.64], R16 ;  /* 0x0000001002009985 */ /* 0x0049e8000c101d04 */
[----:B------:R-:W2:Y:S04]  /*2be0*/  @!P0 LD.E.128 R4, desc[UR4][R20.64+0x80] ;  /* 0x0000800414048980 */ /* 0x000ea8000c101d00 */
[----:B--2---:R4:W-:Y:S02]  /*2bf0*/  @!P0 ST.E.128 desc[UR4][R2.64+0x80], R4 ;  /* 0x0000800402008985 */ /* 0x0049e4000c101d04 */
.L_x_9010:
[----:B------:R-:W-:Y:S05]  /*2c00*/  BSYNC.RECONVERGENT B0 ;  /* 0x0000000000007941 */ /* 0x000fea0003800200 */
.L_x_9009:
[----:B------:R-:W-:Y:S05]  /*2c10*/  @!P3 BRA `(.L_x_9011) ;  /* 0x0000004800d4b947 */ /* 0x000fea0003800000 */
[----:B------:R-:W-:Y:S01]  /*2c20*/  IMAD R0, R111, 0x60, RZ ;  /* 0x000000606f007824 */ /* 0x000fe200078e02ff */
[----:B------:R-:W-:Y:S01]  /*2c30*/  MOV R8, R10 ;  /* 0x0000000a00087202 */ /* 0x000fe20000000f00 */
[----:B---34-:R-:W-:Y:S01]  /*2c40*/  IMAD.WIDE.U32 R2, R156, 0x60, R76 ;  /* 0x000000609c027825 */ /* 0x018fe200078e004c */
[-C--:B------:R-:W-:Y:S03]  /*2c50*/  ISETP.GE.AND P0, PT, R12, R167.reuse, PT ;  /* 0x000000a70c00720c */ /* 0x080fe60003f06270 */
[----:B-12---:R-:W-:Y:S05]  /*2c60*/  IMAD.WIDE.U32 R16, R110, 0x60, R8 ;  /* 0x000000606e107825 */ /* 0x006fea00078e0008 */
        /* <DEDUP_REMOVED lines=11> */
.L_x_9004:
[----:B------:R-:W2:Y:S02]  /*2d20*/  LD.E.U8 R0, desc[UR4][R102.64+0x1b3] ;  /* 0x0001b30466007980 */ /* 0x000ea4000c101100 */
[----:B--2---:R-:W-:Y:S11]  /*2d30*/  ISETP.NE.AND P1, PT, R0, RZ, PT ;  /* 0x000000ff0000720c */ /* 0x004ff60003f25270 */
[----:B------:R-:W-:Y:S02]  /*2d40*/  @!UPT UIADD3 URZ, UPT, UPT, URZ, URZ, URZ ;  /* 0x000000fffffff290 */ /* 0x000fe4000fffe0ff */
[----:B------:R-:W-:Y:S05]  /*2d50*/  @!P1 BRA `(.L_x_9012) ;  /* 0x0000001800e49947 */ /* 0x000fea0003800000 */
[----:B------:R2:W5:Y:S01]  /*2d60*/  LD.E R41, desc[UR4][R102.64+0xc0] ;  /* 0x0000c00466297980 */ /* 0x000562000c101900 */
[----:B------:R-:W-:Y:S04]  /*2d70*/  BSSY.RECONVERGENT B1, `(.L_x_9013) ;  /* 0x0000064000017945 */ /* 0x000fe80003800200 */
[----:B------:R-:W-:Y:S05]  /*2d80*/  @!P0 BRA `(.L_x_9014) ;  /* 0x0000000400888947 */ /* 0x000fea0003800000 */
[-C--:B-----5:R-:W-:Y:S01]  /*2d90*/  ISETP.GE.AND P0, PT, R12, R41.reuse, PT ;  /* 0x000000290c00720c */ /* 0x0a0fe20003f06270 */
[----:B------:R-:W-:Y:S01]  /*2da0*/  BSSY.RECONVERGENT B0, `(.L_x_9015) ;  /* 0x0000031000007945 */ /* 0x000fe20003800200 */
[----:B------:R-:W-:Y:S11]  /*2db0*/  ISETP.GE.AND P1, PT, R100, R41, PT ;  /* 0x000000296400720c */ /* 0x000ff60003f26270 */
[----:B------:R-:W-:Y:S05]  /*2dc0*/  @P0 BRA `(.L_x_9016) ;  /* 0x0000000000b80947 */ /* 0x000fea0003800000 */
[----:B------:R-:W-:Y:S02]  /*2dd0*/  ISETP.GE.AND P0, PT, R12, R11, PT ;  /* 0x0000000b0c00720c */ /* 0x000fe40003f06270 */
[----:B------:R-:W-:Y:S05]  /*2de0*/  MOV R8, R10 ;  /* 0x0000000a00087202 */ /* 0x000fea0000000f00 */
[----:B-1----:R-:W3:Y:S08]  /*2df0*/  LD.E.128 R16, desc[UR4][R8.64] ;  /* 0x0000000408107980 */ /* 0x002ef0000c101d00 */
[----:B------:R-:W4:Y:S06]  /*2e00*/  @!P0 LD.E.64 R28, desc[UR4][R50.64] ;  /* 0x00000004321c8980 */ /* 0x000f2c000c101b00 */
[----:B------:R-:W5:Y:S01]  /*2e10*/  @!P0 LD.E.64 R6, desc[UR4][R14.64] ;  /* 0x000000040e068980 */ /* 0x000f62000c101b00 */
[C---:B---3--:R-:W-:Y:S01]  /*2e20*/  @!P0 LOP3.LUT R21, R16.reuse, 0xffff0000, RZ, 0xc0, !PT ;  /* 0xffff000010158812 */ /* 0x048fe200078ec0ff */
[----:B------:R-:W-:Y:S01]  /*2e30*/  @!P0 IMAD.U32 R25, R16, 0x10000, RZ ;  /* 0x0001000010198824 */ /* 0x000fe200078e00ff */
[C---:B------:R-:W-:Y:S01]  /*2e40*/  @!P0 LOP3.LUT R22, R18.reuse, 0xffff0000, RZ, 0xc0, !PT ;  /* 0xffff000012168812 */ /* 0x040fe200078ec0ff */
[----:B------:R-:W-:Y:S01]  /*2e50*/  @!P0 IMAD.U32 R26, R18, 0x10000, RZ ;  /* 0x00010000121a8824 */ /* 0x000fe200078e00ff */
[C---:B----4-:R-:W-:Y:S01]  /*2e60*/  @!P0 LOP3.LUT R27, R28.reuse, 0xffff0000, RZ, 0xc0, !PT ;  /* 0xffff00001c1b8812 */ /* 0x050fe200078ec0ff */
[----:B------:R-:W-:Y:S01]  /*2e70*/  @!P0 IMAD.U32 R23, R28, 0x10000, RZ ;  /* 0x000100001c178824 */ /* 0x000fe200078e00ff */
[C---:B------:R-:W-:Y:S02]  /*2e80*/  @!P0 SHF.L.U32 R24, R29.reuse, 0x10, RZ ;  /* 0x000000101d188819 */ /* 0x040fe400000006ff */
        /* <DEDUP_REMOVED lines=34> */
.L_x_9016:
[----:B------:R-:W-:Y:S05]  /*30b0*/  BSYNC.RECONVERGENT B0 ;  /* 0x0000000000007941 */ /* 0x000fea0003800200 */
.L_x_9015:
[----:B------:R-:W-:Y:S05]  /*30c0*/  @P1 BRA `(.L_x_9014) ;  /* 0x0000000000b81947 */ /* 0x000fea0003800000 */
[----:B------:R-:W-:Y:S02]  /*30d0*/  ISETP.GE.AND P0, PT, R100, R11, PT ;  /* 0x0000000b6400720c */ /* 0x000fe40003f06270 */
[----:B------:R-:W-:Y:S05]  /*30e0*/  MOV R8, R10 ;  /* 0x0000000a00087202 */ /* 0x000fea0000000f00 */
[----:B-1-3--:R-:W3:Y:S08]  /*30f0*/  LD.E.128 R16, desc[UR4][R8.64+0x80] ;  /* 0x0000800408107980 */ /* 0x00aef0000c101d00 */
        /* <DEDUP_REMOVED lines=43> */
.L_x_9014:
[----:B------:R-:W-:Y:S05]  /*33b0*/  BSYNC.RECONVERGENT B1 ;  /* 0x0000000000017941 */ /* 0x000fea0003800200 */
.L_x_9013:
[C---:B------:R-:W-:Y:S01]  /*33c0*/  SHF.L.U64.HI R3, R91.reuse, 0x1, R84 ;  /* 0x000000015b037819 */ /* 0x040fe20000010254 */
[----:B-1----:R-:W-:Y:S01]  /*33d0*/  IMAD.SHL.U32 R5, R91, 0x2, RZ ;  /* 0x000000025b057824 */ /* 0x002fe200078e00ff */
[----:B------:R-:W-:Y:S04]  /*33e0*/  BSSY.RECONVERGENT B1, `(.L_x_9017) ;  /* 0x000006c000017945 */ /* 0x000fe80003800200 */
[-C--:B------:R-:W-:Y:S02]  /*33f0*/  IADD3 R20, P1, PT, R14, R5.reuse, RZ ;  /* 0x000000050e147210 */ /* 0x080fe40007f3e0ff */
[----:B------:R-:W-:Y:S03]  /*3400*/  IADD3 R36, P0, PT, R50, R5, RZ ;  /* 0x0000000532247210 */ /* 0x000fe60007f1e0ff */
[--C-:B------:R-:W-:Y:S02]  /*3410*/  IMAD.X R21, R15, 0x1, R3.reuse, P1 ;  /* 0x000000010f157824 */ /* 0x100fe400008e0603 */
[----:B------:R-:W-:Y:S01]  /*3420*/  IMAD.X R37, R51, 0x1, R3, P0 ;  /* 0x0000000133257824 */ /* 0x000fe200000e0603 */
[----:B------:R-:W-:Y:S07]  /*3430*/  @!P5 BRA `(.L_x_9018) ;  /* 0x000000040098d947 */ /* 0x000fee0003800000 */
[-C--:B-----5:R-:W-:Y:S01]  /*3440*/  ISETP.GE.AND P6, PT, R12, R41.reuse, PT ;  /* 0x000000290c00720c */ /* 0x0a0fe20003fc6270 */
[----:B------:R-:W-:Y:S01]  /*3450*/  BSSY.RECONVERGENT B0, `(.L_x_9019) ;  /* 0x0000035000007945 */ /* 0x000fe20003800200 */
[C---:B------:R-:W-:Y:S02]  /*3460*/  LEA R46, P5, R81.reuse, R10, 0x1 ;  /* 0x0000000a512e7211 */ /* 0x040fe400078a08ff */
[----:B------:R-:W-:Y:S02]  /*3470*/  LEA R34, P0, R62, R76, 0x1 ;  /* 0x0000004c3e227211 */ /* 0x000fe400078008ff */
[----:B------:R-:W-:Y:S02]  /*3480*/  ISETP.GE.AND P1, PT, R100, R41, PT ;  /* 0x000000296400720c */ /* 0x000fe40003f26270 */
[----:B------:R-:W-:Y:S02]  /*3490*/  LEA.HI.X R47, R81, R9, R80, 0x1, P5 ;  /* 0x00000009512f7211 */ /* 0x000fe400028f0c50 */
[----:B------:R-:W-:Y:S03]  /*34a0*/  LEA.HI.X R35, R62, R77, R63, 0x1, P0 ;  /* 0x0000004d3e237211 */ /* 0x000fe600000f0c3f */
[----:B------:R-:W-:Y:S06]  /*34b0*/  @P6 BRA `(.L_x_9020) ;  /* 0x0000000000b86947 */ /* 0x000fec0003800000 */
[----:B------:R-:W-:Y:S01]  /*34c0*/  ISETP.GE.AND P0, PT, R12, R11, PT ;  /* 0x0000000b0c00720c */ /* 0x000fe20003f06270 */
[----:B---34-:R-:W3:Y:S11]  /*34d0*/  LD.E.128 R16, desc[UR4][R46.64] ;  /* 0x000000042e107980 */ /* 0x018ef6000c101d00 */
[----:B------:R-:W-:Y:S01]  /*34e0*/  @!UPT UIADD3 URZ, UPT, UPT, URZ, URZ, URZ ;  /* 0x000000fffffff290 */ /* 0x000fe2000fffe0ff */
[----:B------:R-:W4:Y:S06]  /*34f0*/  @!P0 LD.E.64 R32, desc[UR4][R36.64] ;  /* 0x0000000424208980 */ /* 0x000f2c000c101b00 */
[----:B------:R-:W5:Y:S01]  /*3500*/  @!P0 LD.E.64 R6, desc[UR4][R20.64] ;  /* 0x0000000414068980 */ /* 0x000f62000c101b00 */
[----:B---3--:R-:W-:Y:S01]  /*3510*/  @!P0 LOP3.LUT R23, R16, 0xffff0000, RZ, 0xc0, !PT ;  /* 0xffff000010178812 */ /* 0x008fe200078ec0ff */
[----:B------:R-:W-:Y:S01]  /*3520*/  @!P0 IMAD.U32 R26, R18, 0x10000, RZ ;  /* 0x00010000121a8824 */ /* 0x000fe200078e00ff */
[----:B------:R-:W-:Y:S02]  /*3530*/  @!P0 SHF.L.U32 R29, R16, 0x10, RZ ;  /* 0x00000010101d8819 */ /* 0x000fe400000006ff */
[----:B------:R-:W-:Y:S02]  /*3540*/  @!P0 LOP3.LUT R25, R17, 0xffff0000, RZ, 0xc0, !PT ;  /* 0xffff000011198812 */ /* 0x000fe400078ec0ff */
[----:B------:R-:W-:Y:S02]  /*3550*/  @!P0 LOP3.LUT R22, R18, 0xffff0000, RZ, 0xc0, !PT ;  /* 0xffff000012168812 */ /* 0x000fe400078ec0ff */
[----:B------:R-:W-:Y:S02]  /*3560*/  @!P0 SHF.L.U32 R28, R19, 0x10, RZ ;  /* 0x00000010131c8819 */ /* 0x000fe400000006ff */
[C---:B----4-:R-:W-:Y:S01]  /*3570*/  @!P0 LOP3.LUT R31, R32.reuse, 0xffff0000, RZ, 0xc0, !PT ;  /* 0xffff0000201f8812 */ /* 0x050fe200078ec0ff */
[----:B------:R-:W-:Y:S02]  /*3580*/  @!P0 IMAD.U32 R27, R32, 0x10000, RZ ;  /* 0x00010000201b8824 */ /* 0x000fe400078e00ff */
[C---:B------:R-:W-:Y:S01]  /*3590*/  @!P0 IMAD.U32 R24, R33.reuse, 0x10000, RZ ;  /* 0x0001000021188824 */ /* 0x040fe200078e00ff */
[----:B------:R-:W-:Y:S01]  /*35a0*/  @!P0 LOP3.LUT R33, R33, 0xffff0000, RZ, 0xc0, !PT ;  /* 0xffff000021218812 */ /* 0x000fe200078ec0ff */
[----:B------:R-:W-:Y:S01]  /*35b0*/  @!P0 FMUL.FTZ R39, R23, R27 ;  /* 0x0000001b17278220 */ /* 0x000fe20000410000 */
[C---:B-----5:R-:W-:Y:S01]  /*35c0*/  @!P0 SHF.L.U32 R8, R6.reuse, 0x10, RZ ;  /* 0x0000001006088819 */ /* 0x060fe200000006ff */
        /* <DEDUP_REMOVED lines=29> */
.L_x_9020:
[----:B------:R-:W-:Y:S05]  /*37a0*/  BSYNC.RECONVERGENT B0 ;  /* 0x0000000000007941 */ /* 0x000fea0003800200 */
.L_x_9019:
[----:B------:R-:W-:Y:S05]  /*37b0*/  @P1 BRA `(.L_x_9018) ;  /* 0x0000000000b81947 */ /* 0x000fea0003800000 */
[----:B------:R-:W-:Y:S01]  /*37c0*/  ISETP.GE.AND P0, PT, R100, R11, PT ;  /* 0x0000000b6400720c */ /* 0x000fe20003f06270 */
[----:B-1-34-:R-:W3:Y:S11]  /*37d0*/  LD.E.128 R16, desc[UR4][R46.64+0x80] ;  /* 0x000080042e107980 */ /* 0x01aef6000c101d00 */
        /* <DEDUP_REMOVED lines=44> */
.L_x_9018:
[----:B------:R-:W-:Y:S05]  /*3aa0*/  BSYNC.RECONVERGENT B1 ;  /* 0x0000000000017941 */ /* 0x000fea0003800200 */
.L_x_9017:
[----:B------:R-:W-:Y:S04]  /*3ab0*/  BSSY.RECONVERGENT B1, `(.L_x_9021) ;  /* 0x000006c000017945 */ /* 0x000fe80003800200 */
[----:B------:R-:W-:Y:S05]  /*3ac0*/  @!P4 BRA `(.L_x_9022) ;  /* 0x0000000400a8c947 */ /* 0x000fea0003800000 */
[----:B-----5:R-:W-:Y:S01]  /*3ad0*/  ISETP.GE.AND P6, PT, R12, R41, PT ;  /* 0x000000290c00720c */ /* 0x020fe20003fc6270 */
[----:B------:R-:W-:Y:S01]  /*3ae0*/  BSSY.RECONVERGENT B0, `(.L_x_9023) ;  /* 0x0000039000007945 */ /* 0x000fe20003800200 */
[C---:B------:R-:W-:Y:S02]  /*3af0*/  LEA R24, P1, R93.reuse, R20, 0x5 ;  /* 0x000000145d187211 */ /* 0x040fe400078228ff */
[C---:B------:R-:W-:Y:S02]  /*3b00*/  LEA R38, P0, R93.reuse, R36, 0x5 ;  /* 0x000000245d267211 */ /* 0x040fe400078028ff */
[----:B------:R-:W-:Y:S02]  /*3b10*/  LEA R54, P5, R110, R10, 0x6 ;  /* 0x0000000a6e367211 */ /* 0x000fe400078a30ff */
[----:B------:R-:W-:Y:S02]  /*3b20*/  LEA R42, P4, R156, R76, 0x6 ;  /* 0x0000004c9c2a7211 */ /* 0x000fe400078830ff */
[C---:B------:R-:W-:Y:S02]  /*3b30*/  LEA.HI.X.SX32 R25, R93.reuse, R21, 0x5, P1 ;  /* 0x000000155d197211 */ /* 0x040fe400008f2eff */
[----:B------:R-:W-:Y:S02]  /*3b40*/  ISETP.GE.AND P1, PT, R100, R41, PT ;  /* 0x000000296400720c */ /* 0x000fe40003f26270 */
[----:B------:R-:W-:Y:S02]  /*3b50*/  LEA.HI.X.SX32 R39, R93, R37, 0x5, P0 ;  /* 0x000000255d277211 */ /* 0x000fe400000f2eff */
[----:B------:R-:W-:Y:S02]  /*3b60*/  LEA.HI.X R55, R110, R9, R111, 0x6, P5 ;  /* 0x000000096e377211 */ /* 0x000fe400028f346f */
[----:B------:R-:W-:Y:S01]  /*3b70*/  LEA.HI.X R43, R156, R77, R157, 0x6, P4 ;  /* 0x0000004d9c2b7211 */ /* 0x000fe200020f349d */
[----:B------:R-:W-:Y:S06]  /*3b80*/  @P6 BRA `(.L_x_9024) ;  /* 0x0000000000b86947 */ /* 0x000fec0003800000 */
        /* <DEDUP_REMOVED lines=46> */
.L_x_9024:
[----:B------:R-:W-:Y:S05]  /*3e70*/  BSYNC.RECONVERGENT B0 ;  /* 0x0000000000007941 */ /* 0x000fea0003800200 */
.L_x_9023:
        /* <DEDUP_REMOVED lines=47> */
.L_x_9022:
[----:B------:R-:W-:Y:S05]  /*4170*/  BSYNC.RECONVERGENT B1 ;  /* 0x0000000000017941 */ /* 0x000fea0003800200 */
.L_x_9021:
[----:B------:R-:W-:Y:S04]  /*4180*/  BSSY.RECONVERGENT B1, `(.L_x_9025) ;  /* 0x000006f000017945 */ /* 0x000fe80003800200 */
[----:B------:R-:W-:Y:S05]  /*4190*/  @!P3 BRA `(.L_x_9026) ;  /* 0x0000000400b4b947 */ /* 0x000fea0003800000 */
[----:B------:R-:W-:Y:S01]  /*41a0*/  IMAD.MOV.U32 R8, RZ, RZ, R10 ;  /* 0x000000ffff087224 */ /* 0x000fe200078e000a */
[-C--:B-----5:R-:W-:Y:S01]  /*41b0*/  ISETP.GE.AND P4, PT, R12, R41.reuse, PT ;  /* 0x000000290c00720c */ /* 0x0a0fe20003f86270 */
[----:B------:R-:W-:Y:S01]  /*41c0*/  IMAD R5, R111, 0x60, RZ ;  /* 0x000000606f057824 */ /* 0x000fe200078e02ff */
[C---:B------:R-:W-:Y:S01]  /*41d0*/  LEA R20, P3, R93.reuse, R20, 0x6 ;  /* 0x000000145d147211 */ /* 0x040fe200078630ff */
[----:B------:R-:W-:Y:S01]  /*41e0*/  IMAD.WIDE.U32 R44, R110, 0x60, R8 ;  /* 0x000000606e2c7825 */ /* 0x000fe200078e0008 */
[----:B-1----:R-:W-:Y:S01]  /*41f0*/  LEA R34, P0, R93, R36, 0x6 ;  /* 0x000000245d227211 */ /* 0x002fe200078030ff */
        /* <DEDUP_REMOVED lines=55> */
.L_x_9028:
[----:B------:R-:W-:Y:S05]  /*4570*/  BSYNC.RECONVERGENT B0 ;  /* 0x0000000000007941 */ /* 0x000fea0003800200 */
.L_x_9027:
[----:B------:R-:W-:Y:S05]  /*4580*/  @P1 BRA `(.L_x_9026) ;  /* 0x0000000000b81947 */ /* 0x000fea0003800000 */
[----:B------:R-:W-:Y:S01]  /*4590*/  ISETP.GE.AND P0, PT, R100, R11, PT ;  /* 0x0000000b6400720c */ /* 0x000fe20003f06270 */
[----:B-1-34-:R-:W3:Y:S11]  /*45a0*/  LD.E.128 R16, desc[UR4][R44.64+0x80] ;  /* 0x000080042c107980 */ /* 0x01aef6000c101d00 */
[----:B------:R-:W-:Y:S01]  /*45b0*/  @!UPT UIADD3 URZ, UPT, UPT, URZ, URZ, URZ ;  /* 0x000000fffffff290 */ /* 0x000fe2000fffe0ff */
[----:B------:R-:W4:Y:S06]  /*45c0*/  @!P0 LD.E.64 R30, desc[UR4][R34.64+0x40] ;  /* 0x00004004221e8980 */ /* 0x000f2c000c101b00 */
[----:B------:R1:W5:Y:S01]  /*45d0*/  @!P0 LD.E.64 R6, desc[UR4][R20.64+0x40] ;  /* 0x0000400414068980 */ /* 0x000362000c101b00 */
[----:B---3--:R-:W-:Y:S01]  /*45e0*/  @!P0 LOP3.LUT R11, R16, 0xffff0000, RZ, 0xc0, !PT ;  /* 0xffff0000100b8812 */ /* 0x008fe200078ec0ff */
[----:B------:R-:W-:Y:S01]  /*45f0*/  @!P0 IMAD.U32 R24, R18, 0x10000, RZ ;  /* 0x0001000012188824 */ /* 0x000fe200078e00ff */
[----:B------:R-:W-:Y:S02]  /*4600*/  @!P0 SHF.L.U32 R27, R16, 0x10, RZ ;  /* 0x00000010101b8819 */ /* 0x000fe400000006ff */
[----:B------:R-:W-:Y:S02]  /*4610*/  @!P0 LOP3.LUT R23, R17, 0xffff0000, RZ, 0xc0, !PT ;  /* 0xffff000011178812 */ /* 0x000fe400078ec0ff */
[----:B-1----:R-:W-:Y:S02]  /*4620*/  @!P0 LOP3.LUT R20, R18, 0xffff0000, RZ, 0xc0, !PT ;  /* 0xffff000012148812 */ /* 0x002fe400078ec0ff */
        /* <DEDUP_REMOVED lines=36> */
.L_x_9026:
[----:B------:R-:W-:Y:S05]  /*4870*/  BSYNC.RECONVERGENT B1 ;  /* 0x0000000000017941 */ /* 0x000fea0003800200 */
.L_x_9025:
[----:B------:R-:W2:Y:S02]  /*4880*/  LD.E R3, desc[UR4][R102.64+0xd0] ;  /* 0x0000d00466037980 */ /* 0x000ea4000c101900 */
[----:B--2---:R-:W-:Y:S05]  /*4890*/  IMAD.U32 R3, R3, -0x20, RZ ;  /* 0xffffffe003037824 */ /* 0x004fea00078e00ff */
[C---:B------:R-:W-:Y:S02]  /*48a0*/  LEA R14, P1, R3.reuse, R14, 0x1 ;  /* 0x0000000e030e7211 */ /* 0x040fe400078208ff */
[C---:B------:R-:W-:Y:S02]  /*48b0*/  LEA R50, P0, R3.reuse, R50, 0x1 ;  /* 0x0000003203327211 */ /* 0x040fe400078008ff */
[C---:B------:R-:W-:Y:S02]  /*48c0*/  LEA.HI.X.SX32 R15, R3.reuse, R15, 0x1, P1 ;  /* 0x0000000f030f7211 */ /* 0x040fe400008f0eff */
[----:B------:R-:W-:Y:S01]  /*48d0*/  LEA.HI.X.SX32 R51, R3, R51, 0x1, P0 ;  /* 0x0000003303337211 */ /* 0x000fe200000f0eff */
[----:B------:R-:W-:Y:S05]  /*48e0*/  BRA `(.L_x_9011) ;  /* 0x0000002c00a07947 */ /* 0x000fea0003800000 */
.L_x_9012:
[----:B-1----:R-:W-:Y:S01]  /*48f0*/  LEA.HI R19, R11, R11, RZ, 0x1 ;  /* 0x0000000b0b137211 */ /* 0x002fe200078f08ff */
        /* <DEDUP_REMOVED lines=12> */
[----:B------:R-:W-:Y:S05]  /*49c0*/  IMAD.MOV.U32 R8, RZ, RZ, R10 ;  /* 0x000000ffff087224 */ /* 0x000fea00078e000a */
[----:B------:R-:W2:Y:S07]  /*49d0*/  LD.E.128 R52, desc[UR4][R8.64] ;  /* 0x0000000408347980 */ /* 0x000eae000c101d00 */
        /* <DEDUP_REMOVED lines=80> */
.L_x_9032:
[----:B------:R-:W-:Y:S05]  /*4ee0*/  BSYNC.RECONVERGENT B0 ;  /* 0x0000000000007941 */ /* 0x000fea0003800200 */
.L_x_9031:
[----:B------:R-:W-:Y:S11]  /*4ef0*/  ISETP.GE.AND P0, PT, R100, R113, PT ;  /* 0x000000716400720c */ /* 0x000ff60003f06270 */
[----:B------:R-:W-:Y:S02]  /*4f00*/  @!UPT UIADD3 URZ, UPT, UPT, URZ, URZ, URZ ;  /* 0x000000fffffff290 */ /* 0x000fe4000fffe0ff */
[----:B------:R-:W-:Y:S05]  /*4f10*/  @P0 BRA `(.L_x_9030) ;  /* 0x0000000400540947 */ /* 0x000fea0003800000 */
[----:B------:R-:W-:Y:S01]  /*4f20*/  ISETP.GE.AND P0, PT, R100, R11, PT ;  /* 0x0000000b6400720c */ /* 0x000fe20003f06270 */
[----:B------:R-:W-:Y:S05]  /*4f30*/  IMAD.MOV.U32 R8, RZ, RZ, R10 ;  /* 0x000000ffff087224 */ /* 0x000fea00078e000a */
[----:B--2---:R-:W2:Y:S07]  /*4f40*/  LD.E.128 R52, desc[UR4][R8.64+0x80] ;  /* 0x0000800408347980 */ /* 0x004eae000c101d00 */
[----:B------:R-:W-:Y:S02]  /*4f50*/  @!P0 IADD3 R117, P6, PT, R16, 0x40, RZ ;  /* 0x0000004010758810 */ /* 0x000fe40007fde0ff */
[----:B------:R-:W-:Y:S03]  /*4f60*/  @!P0 ISETP.GT.AND P1, PT, R17, 0x40, PT ;  /* 0x000000401100880c */ /* 0x000fe60003f24270 */
[----:B------:R-:W-:Y:S01]  /*4f70*/  @!P0 IMAD.X R48, RZ, RZ, R101, P6 ;  /* 0x000000ffff308224 */ /* 0x000fe200030e0665 */
[----:B------:R-:W-:Y:S02]  /*4f80*/  @!P0 SEL R117, R117, 0x40, !P1 ;  /* 0x0000004075758807 */ /* 0x000fe40004800000 */
[----:B------:R-:W-:Y:S02]  /*4f90*/  @!P0 SEL R21, R19, R16, P1 ;  /* 0x0000001013158207 */ /* 0x000fe40000800000 */
[----:B------:R-:W-:Y:S02]  /*4fa0*/  @!P0 SEL R48, R48, RZ, !P1 ;  /* 0x000000ff30308207 */ /* 0x000fe40004800000 */
[----:B------:R-:W-:Y:S01]  /*4fb0*/  @!P0 SHF.L.U32 R115, R117, 0x1, RZ ;  /* 0x0000000175738819 */ /* 0x000fe200000006ff */
[----:B------:R-:W-:Y:S01]  /*4fc0*/  @!P0 IMAD.WIDE R22, R21, 0x2, R8 ;  /* 0x0000000215168825 */ /* 0x000fe200078e0208 */
[----:B------:R-:W-:Y:S02]  /*4fd0*/  @!P0 SHF.L.U64.HI R48, R117, 0x1, R48 ;  /* 0x0000000175308819 */ /* 0x000fe40000010230 */
[C---:B------:R-:W-:Y:S03]  /*4fe0*/  @!P0 IADD3 R116, P1, PT, R115.reuse, R72, RZ ;  /* 0x0000004873748210 */ /* 0x040fe60007f3e0ff */
[----:B------:R-:W3:Y:S02]  /*4ff0*/  @!P0 LD.E.128 R20, desc[UR4][R22.64+0x80] ;  /* 0x0000800416148980 */ /* 0x000ee4000c101d00 */
[C---:B------:R-:W-:Y:S01]  /*5000*/  @!P0 IMAD.X R117, R48.reuse, 0x1, R73, P1 ;  /* 0x0000000130758824 */ /* 0x040fe200008e0649 */
[----:B------:R-:W-:Y:S05]  /*5010*/  @!P0 IADD3 R36, P1, PT, R115, R74, RZ ;  /* 0x0000004a73248210 */ /* 0x000fea0007f3e0ff */
[----:B------:R-:W4:Y:S01]  /*5020*/  @!P0 LD.E.128 R116, desc[UR4][R116.64] ;  /* 0x0000000474748980 */ /* 0x000f22000c101d00 */
[----:B------:R-:W-:Y:S01]  /*5030*/  @!P0 IMAD.X R37, R48, 0x1, R75, P1 ;  /* 0x0000000130258824 */ /* 0x000fe200008e064b */
[----:B------:R-:W-:Y:S06]  /*5040*/  ISETP.GT.AND P1, PT, R17, 0x40, !P0 ;  /* 0x000000401100780c */ /* 0x000fec0004724270 */
        /* <DEDUP_REMOVED lines=66> */
.L_x_9030:
[----:B------:R-:W-:Y:S05]  /*5470*/  BSYNC.RECONVERGENT B1 ;  /* 0x0000000000017941 */ /* 0x000fea0003800200 */
.L_x_9029:
[----:B------:R-:W-:Y:S04]  /*5480*/  BSSY.RECONVERGENT B1, `(.L_x_9033) ;  /* 0x00000b7000017945 */ /* 0x000fe80003800200 */
[----:B------:R-:W-:Y:S05]  /*5490*/  @!P5 BRA `(.L_x_9034) ;  /* 0x0000000800d4d947 */ /* 0x000fea0003800000 */
[----:B-----5:R-:W-:Y:S01]  /*54a0*/  ISETP.GE.AND P5, PT, R12, R113, PT ;  /* 0x000000710c00720c */ /* 0x020fe20003fa6270 */
[----:B------:R-:W-:Y:S01]  /*54b0*/  BSSY.RECONVERGENT B0, `(.L_x_9035) ;  /* 0x000005b000007945 */ /* 0x000fe20003800200 */
[C---:B------:R-:W-:Y:S02]  /*54c0*/  LEA R32, P1, R81.reuse, R10, 0x1 ;  /* 0x0000000a51207211 */ /* 0x040fe400078208ff */
[C---:B------:R-:W-:Y:S02]  /*54d0*/  LEA R114, P0, R62.reuse, R76, 0x1 ;  /* 0x0000004c3e727211 */ /* 0x040fe400078008ff */
[----:B------:R-:W-:Y:S02]  /*54e0*/  LEA.HI.X R33, R81, R9, R80, 0x1, P1 ;  /* 0x0000000951217211 */ /* 0x000fe400008f0c50 */
[----:B------:R-:W-:Y:S05]  /*54f0*/  LEA.HI.X R115, R62, R77, R63, 0x1, P0 ;  /* 0x0000004d3e737211 */ /* 0x000fea00000f0c3f */
[----:B------:R-:W-:Y:S05]  /*5500*/  @P5 BRA `(.L_x_9036) ;  /* 0x0000000400545947 */ /* 0x000fea0003800000 */
[----:B------:R-:W-:Y:S01]  /*5510*/  ISETP.GE.AND P0, PT, R12, R11, PT ;  /* 0x0000000b0c00720c */ /* 0x000fe20003f06270 */
[----:B--23--:R-:W2:Y:S11]  /*5520*/  LD.E.128 R52, desc[UR4][R32.64] ;  /* 0x0000000420347980 */ /* 0x00ceb6000c101d00 */
        /* <DEDUP_REMOVED lines=49> */
[----:B------:R-:W-:Y:S01]  /*5840*/  @!P0 LOP3.LUT R48, R47, 0xffff0000, RZ, 0xc0, !PT ;  /* 0xffff00002f308812 */ /* 0x000fe200078ec0ff */
[----:B------:R-:W-:Y:S01]  /*5850*/  @!P0 FFMA.FTZ R0, R39, R36, R0 ;  /* 0x0000002427008223 */ /* 0x000fe20000010000 */
[----:B------:R-:W-:Y:S01]  /*5860*/  @!P0 LOP3.LUT R39, R53, 0xffff0000, RZ, 0xc0, !PT ;  /* 0xffff000035278812 */ /* 0x000fe200078ec0ff */
[----:B------:R-:W-:Y:S01]  /*5870*/  @P1 FADD.FTZ R22, -R22, -RZ ;  /* 0x800000ff16161221 */ /* 0x000fe20000010100 */
        /* <DEDUP_REMOVED lines=11> */
[----:B------:R-:W-:Y:S01]  /*5930*/  @!P0 SHF.L.U32 R46, R47, 0x10, RZ ;  /* 0x000000102f2e8819 */ /* 0x000fe200000006ff */
[----:B------:R-:W-:Y:S01]  /*5940*/  @!P0 FMUL.FTZ R6, R21, R22 ;  /* 0x0000001615068220 */ /* 0x000fe20000410000 */
[----:B------:R-:W-:Y:S01]  /*5950*/  @!P0 LOP3.LUT R47, R55, 0xffff0000, RZ, 0xc0, !PT ;  /* 0xffff0000372f8812 */ /* 0x000fe200078ec0ff */
        /* <DEDUP_REMOVED lines=16> */
.L_x_9036:
[----:B------:R-:W-:Y:S05]  /*5a60*/  BSYNC.RECONVERGENT B0 ;  /* 0x0000000000007941 */ /* 0x000fea0003800200 */
.L_x_9035:
        /* <DEDUP_REMOVED lines=88> */
.L_x_9034:
[----:B------:R-:W-:Y:S05]  /*5ff0*/  BSYNC.RECONVERGENT B1 ;  /* 0x0000000000017941 */ /* 0x000fea0003800200 */
.L_x_9033:
[----:B------:R-:W-:Y:S04]  /*6000*/  BSSY.RECONVERGENT B1, `(.L_x_9037) ;  /* 0x00000b6000017945 */ /* 0x000fe80003800200 */
[----:B------:R-:W-:Y:S05]  /*6010*/  @!P4 BRA `(.L_x_9038) ;  /* 0x0000000800d0c947 */ /* 0x000fea0003800000 */
[-C--:B-----5:R-:W-:Y:S01]  /*6020*/  ISETP.GE.AND P5, PT, R12, R113.reuse, PT ;  /* 0x000000710c00720c */ /* 0x0a0fe20003fa6270 */
[----:B------:R-:W-:Y:S01]  /*6030*/  BSSY.RECONVERGENT B0, `(.L_x_9039) ;  /* 0x000005c000007945 */ /* 0x000fe20003800200 */
[----:B------:R-:W-:Y:S02]  /*6040*/  LEA R32, P1, R110, R10, 0x6 ;  /* 0x0000000a6e207211 */ /* 0x000fe400078230ff */
[----:B--2-4-:R-:W-:Y:S02]  /*6050*/  LEA R114, P0, R156, R76, 0x6 ;  /* 0x0000004c9c727211 */ /* 0x014fe400078030ff */
[----:B------:R-:W-:Y:S02]  /*6060*/  ISETP.GE.AND P4, PT, R100, R113, PT ;  /* 0x000000716400720c */ /* 0x000fe40003f86270 */
[----:B------:R-:W-:Y:S02]  /*6070*/  LEA.HI.X R33, R110, R9, R111, 0x6, P1 ;  /* 0x000000096e217211 */ /* 0x000fe400008f346f */
[----:B------:R-:W-:Y:S03]  /*6080*/  LEA.HI.X R115, R156, R77, R157, 0x6, P0 ;  /* 0x0000004d9c737211 */ /* 0x000fe600000f349d */
        /* <DEDUP_REMOVED lines=86> */
.L_x_9040:
[----:B------:R-:W-:Y:S05]  /*65f0*/  BSYNC.RECONVERGENT B0 ;  /* 0x0000000000007941 */ /* 0x000fea0003800200 */
.L_x_9039:
        /* <DEDUP_REMOVED lines=86> */
.L_x_9038:
[----:B------:R-:W-:Y:S05]  /*6b60*/  BSYNC.RECONVERGENT B1 ;  /* 0x0000000000017941 */ /* 0x000fea0003800200 */
.L_x_9037:
[----:B------:R-:W-:Y:S04]  /*6b70*/  BSSY.RECONVERGENT B1, `(.L_x_9041) ;  /* 0x00000b9000017945 */ /* 0x000fe80003800200 */
[----:B------:R-:W-:Y:S05]  /*6b80*/  @!P3 BRA `(.L_x_9042) ;  /* 0x0000000800dcb947 */ /* 0x000fea0003800000 */
[----:B------:R-:W-:Y:S01]  /*6b90*/  IMAD R5, R111, 0x60, RZ ;  /* 0x000000606f057824 */ /* 0x000fe200078e02ff */
[-C--:B-----5:R-:W-:Y:S01]  /*6ba0*/  ISETP.GE.AND P0, PT, R12, R113.reuse, PT ;  /* 0x000000710c00720c */ /* 0x0a0fe20003f06270 */
[----:B------:R-:W-:Y:S01]  /*6bb0*/  IMAD R3, R157, 0x60, RZ ;  /* 0x000000609d037824 */ /* 0x000fe200078e02ff */
[----:B------:R-:W-:Y:S01]  /*6bc0*/  MOV R8, R10 ;  /* 0x0000000a00087202 */ /* 0x000fe20000000f00 */
[----:B------:R-:W-:Y:S01]  /*6bd0*/  IMAD.WIDE.U32 R116, R156, 0x60, R76 ;  /* 0x000000609c747825 */ /* 0x000fe200078e004c */
[----:B------:R-:W-:Y:S01]  /*6be0*/  ISETP.GE.AND P3, PT, R100, R113, PT ;  /* 0x000000716400720c */ /* 0x000fe20003f66270 */
[----:B------:R-:W-:Y:S02]  /*6bf0*/  BSSY.RECONVERGENT B0, `(.L_x_9043) ;  /* 0x000005a000007945 */ /* 0x000fe40003800200 */
        /* <DEDUP_REMOVED lines=89> */
.L_x_9044:
[----:B------:R-:W-:Y:S05]  /*7190*/  BSYNC.RECONVERGENT B0 ;  /* 0x0000000000007941 */ /* 0x000fea0003800200 */
.L_x_9043:
[----:B------:R-:W-:Y:S05]  /*71a0*/  @P3 BRA `(.L_x_9042) ;  /* 0x0000000400543947 */ /* 0x000fea0003800000 */
[----:B------:R-:W-:Y:S01]  /*71b0*/  ISETP.GE.AND P0, PT, R100, R11, PT ;  /* 0x0000000b6400720c */ /* 0x000fe20003f06270 */
[----:B------:R-:W5:Y:S11]  /*71c0*/  LD.E.128 R44, desc[UR4][R24.64+0x80] ;  /* 0x00008004182c7980 */ /* 0x000f76000c101d00 */
[----:B------:R-:W-:Y:S01]  /*71d0*/  @!UPT UIADD3 URZ, UPT, UPT, URZ, URZ, URZ ;  /* 0x000000fffffff290 */ /* 0x000fe2000fffe0ff */
[----:B------:R-:W-:Y:S04]  /*71e0*/  @!P0 ISETP.GT.AND P1, PT, R17, 0x40, PT ;  /* 0x000000401100880c */ /* 0x000fe80003f24270 */
[----:B------:R-:W-:Y:S02]  /*71f0*/  @!P0 SEL R48, R16, RZ, !P1 ;  /* 0x000000ff10308207 */ /* 0x000fe40004800000 */
[----:B--234-:R-:W-:Y:S02]  /*7200*/  @!P0 SEL R53, R101, RZ, !P1 ;  /* 0x000000ff65358207 */ /* 0x01cfe40004800000 */
[----:B------:R-:W-:Y:S02]  /*7210*/  @!P0 IADD3 R48, P3, PT, R89, R48, RZ ;  /* 0x0000003059308210 */ /* 0x000fe40007f7e0ff */
[----:B------:R-:W-:Y:S03]  /*7220*/  @!P0 SEL R19, R19, R16, P1 ;  /* 0x0000001013138207 */ /* 0x000fe60000800000 */
[----:B------:R-:W-:Y:S02]  /*7230*/  @!P0 IMAD.X R53, R82, 0x1, R53, P3 ;  /* 0x0000000152358824 */ /* 0x000fe400018e0635 */
[C---:B------:R-:W-:Y:S02]  /*7240*/  @!P0 IMAD.SHL.U32 R101, R48.reuse, 0x2, RZ ;  /* 0x0000000230658824 */ /* 0x040fe400078e00ff */
[----:B------:R-:W-:Y:S01]  /*7250*/  @!P0 IMAD.WIDE R20, R19, 0x2, R24 ;  /* 0x0000000213148825 */ /* 0x000fe200078e0218 */
[----:B------:R-:W-:Y:S02]  /*7260*/  @!P0 SHF.L.U64.HI R48, R48, 0x1, R53 ;  /* 0x0000000130308819 */ /* 0x000fe40000010235 */
[C---:B------:R-:W-:Y:S03]  /*7270*/  @!P0 IADD3 R54, P1, PT, R101.reuse, R72, RZ ;  /* 0x0000004865368210 */ /* 0x040fe60007f3e0ff */
[----:B------:R-:W2:Y:S01]  /*7280*/  @!P0 LD.E.128 R20, desc[UR4][R20.64+0x80] ;  /* 0x0000800414148980 */ /* 0x000ea2000c101d00 */
[C---:B------:R-:W-:Y:S02]  /*7290*/  @!P0 IADD3.X R55, PT, PT, R48.reuse, R73, RZ, P1, !PT ;  /* 0x0000004930378210 */ /* 0x040fe40000ffe4ff */
[----:B------:R-:W-:Y:S05]  /*72a0*/  @!P0 IADD3 R32, P1, PT, R101, R74, RZ ;  /* 0x0000004a65208210 */ /* 0x000fea0007f3e0ff */
[----:B------:R-:W3:Y:S01]  /*72b0*/  @!P0 LD.E.128 R52, desc[UR4][R54.64+0x80] ;  /* 0x0000800436348980 */ /* 0x000ee2000c101d00 */
[----:B------:R-:W-:Y:S01]  /*72c0*/  @!P0 IMAD.X R33, R48, 0x1, R75, P1 ;  /* 0x0000000130218824 */ /* 0x000fe200008e064b */
[----:B------:R-:W-:Y:S06]  /*72d0*/  ISETP.GT.AND P1, PT, R17, 0x40, !P0 ;  /* 0x000000401100780c */ /* 0x000fec0004724270 */
[----:B------:R5:W4:Y:S02]  /*72e0*/  @!P0 LD.E.128 R40, desc[UR4][R32.64+0x80] ;  /* 0x0000800420288980 */ /* 0x000b24000c101d00 */
[C---:B-----5:R-:W-:Y:S01]  /*72f0*/  @!P0 LOP3.LUT R33, R44.reuse, 0xffff0000, RZ, 0xc0, !PT ;  /* 0xffff00002c218812 */ /* 0x060fe200078ec0ff */
[----:B------:R-:W-:Y:S01]  /*7300*/  @!P0 IMAD.U32 R31, R44, 0x10000, RZ ;  /* 0x000100002c1f8824 */ /* 0x000fe200078e00ff */
[----:B------:R-:W-:Y:S02]  /*7310*/  @!P0 SHF.L.U32 R36, R45, 0x10, RZ ;  /* 0x000000102d248819 */ /* 0x000fe400000006ff */
[C---:B--2---:R-:W-:Y:S01]  /*7320*/  @!P0 SHF.L.U32 R11, R23.reuse, 0x10, RZ ;  /* 0x00000010170b8819 */ /* 0x044fe200000006ff */
[----:B------:R-:W-:Y:S01]  /*7330*/  @!P0 IMAD.U32 R29, R20, 0x10000, RZ ;  /* 0x00010000141d8824 */ /* 0x000fe200078e00ff */
[----:B------:R-:W-:Y:S01]  /*7340*/  @!P0 LOP3.LUT R17, R23, 0xffff0000, RZ, 0xc0, !PT ;  /* 0xffff000017118812 */ /* 0x000fe200078ec0ff */
[----:B------:R-:W-:Y:S01]  /*7350*/  @!P0 IMAD.U32 R19, R22, 0x10000, RZ ;  /* 0x0001000016138824 */ /* 0x000fe200078e00ff */
[----:B------:R-:W-:Y:S02]  /*7360*/  @!P0 LOP3.LUT R28, R20, 0xffff0000, RZ, 0xc0, !PT ;  /* 0xffff0000141c8812 */ /* 0x000fe400078ec0ff */
[----:B------:R-:W-:Y:S02]  /*7370*/  @!P0 SHF.L.U32 R26, R21, 0x10, RZ ;  /* 0x00000010151a8819 */ /* 0x000fe400000006ff */
[C---:B---3--:R-:W-:Y:S01]  /*7380*/  @!P0 LOP3.LUT R25, R52.reuse, 0xffff0000, RZ, 0xc0, !PT ;  /* 0xffff000034198812 */ /* 0x048fe200078ec0ff */
[----:B------:R-:W-:Y:S01]  /*7390*/  @!P0 IMAD.U32 R30, R52, 0x10000, RZ ;  /* 0x00010000341e8824 */ /* 0x000fe200078e00ff */
[C---:B------:R-:W-:Y:S02]  /*73a0*/  @!P0 SHF.L.U32 R23, R53.reuse, 0x10, RZ ;  /* 0x0000001035178819 */ /* 0x040fe400000006ff */
[----:B------:R-:W-:Y:S01]  /*73b0*/  @!P0 LOP3.LUT R24, R53, 0xffff0000, RZ, 0xc0, !PT ;  /* 0xffff000035188812 */ /* 0x000fe200078ec0ff */
[----:B------:R-:W-:Y:S01]  /*73c0*/  @P1 FADD.FTZ R30, -R30, -RZ ;  /* 0x800000ff1e1e1221 */ /* 0x000fe20000010100 */
[----:B------:R-:W-:Y:S01]  /*73d0*/  @!P0 LOP3.LUT R27, R21, 0xffff0000, RZ, 0xc0, !PT ;  /* 0xffff0000151b8812 */ /* 0x000fe200078ec0ff */
[----:B------:R-:W-:Y:S01]  /*73e0*/  @P1 FADD.FTZ R25, -R25, -RZ ;  /* 0x800000ff19191221 */ /* 0x000fe20000010100 */
[----:B------:R-:W-:Y:S01]  /*73f0*/  @!P0 LOP3.LUT R18, R22, 0xffff0000, RZ, 0xc0, !PT ;  /* 0xffff000016128812 */ /* 0x000fe200078ec0ff */
[----:B----4-:R-:W-:Y:S01]  /*7400*/  @!P0 IMAD.U32 R32, R40, 0x10000, RZ ;  /* 0x0001000028208824 */ /* 0x010fe200078e00ff */
[C---:B------:R-:W-:Y:S01]  /*7410*/  @!P0 LOP3.LUT R21, R54.reuse, 0xffff0000, RZ, 0xc0, !PT ;  /* 0xffff000036158812 */ /* 0x040fe200078ec0ff */
[----:B------:R-:W-:Y:S01]  /*7420*/  @!P0 IMAD.U32 R22, R54, 0x10000, RZ ;  /* 0x0001000036168824 */ /* 0x000fe200078e00ff */
[----:B------:R-:W-:Y:S01]  /*7430*/  @!P0 SHF.L.U32 R20, R55, 0x10, RZ ;  /* 0x0000001037148819 */ /* 0x000fe200000006ff */
[----:B------:R-:W-:Y:S01]  /*7440*/  @!P0 FMUL.FTZ R0, R29, R30 ;  /* 0x0000001e1d008220 */ /* 0x000fe20000410000 */
[----:B------:R-:W-:Y:S01]  /*7450*/  @!P0 LOP3.LUT R16, R55, 0xffff0000, RZ, 0xc0, !PT ;  /* 0xffff000037108812 */ /* 0x000fe200078ec0ff */
[----:B------:R-:W-:Y:S01]  /*7460*/  @P1 FADD.FTZ R23, -R23, -RZ ;  /* 0x800000ff17171221 */ /* 0x000fe20000010100 */
[----:B------:R-:W-:Y:S01]  /*7470*/  @!P0 LOP3.LUT R34, R40, 0xffff0000, RZ, 0xc0, !PT ;  /* 0xffff000028228812 */ /* 0x000fe200078ec0ff */
[----:B------:R-:W-:Y:S01]  /*7480*/  @!P0 FMUL.FTZ R2, R28, R25 ;  /* 0x000000191c028220 */ /* 0x000fe20000410000 */
[C---:B------:R-:W-:Y:S01]  /*7490*/  @!P0 SHF.L.U32 R35, R41.reuse, 0x10, RZ ;  /* 0x0000001029238819 */ /* 0x040fe200000006ff */
[----:B------:R-:W-:Y:S01]  /*74a0*/  @P1 FADD.FTZ R24, -R24, -RZ ;  /* 0x800000ff18181221 */ /* 0x000fe20000010100 */
[----:B------:R-:W-:Y:S01]  /*74b0*/  @!P0 LOP3.LUT R37, R41, 0xffff0000, RZ, 0xc0, !PT ;  /* 0xffff000029258812 */ /* 0x000fe200078ec0ff */
[----:B------:R-:W-:Y:S01]  /*74c0*/  @P1 FADD.FTZ R22, -R22, -RZ ;  /* 0x800000ff16161221 */ /* 0x000fe20000010100 */
[----:B------:R-:W-:Y:S01]  /*74d0*/  @!P0 LOP3.LUT R39, R42, 0xffff0000, RZ, 0xc0, !PT ;  /* 0xffff00002a278812 */ /* 0x000fe200078ec0ff */
[----:B------:R-:W-:Y:S01]  /*74e0*/  @!P0 FFMA.FTZ R0, R31, R32, R0 ;  /* 0x000000201f008223 */ /* 0x000fe20000010000 */
        /* <DEDUP_REMOVED lines=33> */
.L_x_9042:
[----:B------:R-:W-:Y:S05]  /*7700*/  BSYNC.RECONVERGENT B1 ;  /* 0x0000000000017941 */ /* 0x000fea0003800200 */
.L_x_9041:
[----:B------:R-:W3:Y:S02]  /*7710*/  LD.E R3, desc[UR4][R102.64+0xd0] ;  /* 0x0000d00466037980 */ /* 0x000ee4000c101900 */
[----:B---3--:R-:W-:Y:S05]  /*7720*/  IMAD.U32 R3, R3, -0x20, RZ ;  /* 0xffffffe003037824 */ /* 0x008fea00078e00ff */
[C---:B------:R-:W-:Y:S02]  /*7730*/  LEA R74, P1, R3.reuse, R74, 0x1 ;  /* 0x0000004a034a7211 */ /* 0x040fe400078208ff */
[C---:B------:R-:W-:Y:S02]  /*7740*/  LEA R72, P0, R3.reuse, R72, 0x1 ;  /* 0x0000004803487211 */ /* 0x040fe400078008ff */
[C---:B------:R-:W-:Y:S02]  /*7750*/  LEA.HI.X.SX32 R75, R3.reuse, R75, 0x1, P1 ;  /* 0x0000004b034b7211 */ /* 0x040fe400008f0eff */
[----:B------:R-:W-:Y:S09]  /*7760*/  LEA.HI.X.SX32 R73, R3, R73, 0x1, P0 ;  /* 0x0000004903497211 */ /* 0x000ff200000f0eff */
.L_x_9011:
[----:B------:R-:W-:Y:S05]  /*7770*/  BSYNC.RECONVERGENT B2 ;  /* 0x0000000000027941 */ /* 0x000fea0003800200 */
.L_x_9003:
        /* <DEDUP_REMOVED lines=28> */
[----:B------:R-:W-:Y:S03]  /*7940*/  IABS R16, R92 ;  /* 0x0000005c00107213 */ /* 0x000fe60000000000 */
[----:B------:R-:W3:Y:S06]  /*7950*/  LD.E.64 R26, desc[UR4][R102.64+0x40] ;  /* 0x00004004661a7980 */ /* 0x000eec000c101b00 */
[----:B------:R-:W4:Y:S06]  /*7960*/  LD.E.64 R24, desc[UR4][R102.64+0x20] ;  /* 0x0000200466187980 */ /* 0x000f2c000c101b00 */
[----:B------:R-:W4:Y:S01]  /*7970*/  LD.E.64 R22, desc[UR4][R102.64+0x28] ;  /* 0x0000280466167980 */ /* 0x000f22000c101b00 */
[-C--:B--2---:R-:W-:Y:S02]  /*7980*/  IABS R17, R3.reuse ;  /* 0x0000000300117213 */ /* 0x084fe40000000000 */
[----:B------:R-:W-:Y:S02]  /*7990*/  LOP3.LUT R4, RZ, R3, RZ, 0x33, !PT ;  /* 0x00000003ff047212 */ /* 0x000fe400078e33ff */
[----:B------:R-:W1:Y:S10]  /*79a0*/  I2F.RP R20, R17 ;  /* 0x0000001100147306 */ /* 0x000e740000209400 */
[----:B-1----:R-:W1:Y:S02]  /*79b0*/  MUFU.RCP R6, R20 ;  /* 0x0000001400067308 */ /* 0x002e640000001000 */
[----:B-1----:R-:W-:Y:S01]  /*79c0*/  VIADD R18, R6, 0xffffffe ;  /* 0x0ffffffe06127836 */ /* 0x002fe20000000000 */
[----:B------:R-:W-:Y:S07]  /*79d0*/  IABS R6, R86 ;  /* 0x0000005600067213 */ /* 0x000fee0000000000 */
[----:B------:R-:W1:Y:S02]  /*79e0*/  F2I.FTZ.U32.TRUNC.NTZ R19, R18 ;  /* 0x0000001200137305 */ /* 0x000e64000021f000 */
[--C-:B-1----:R-:W-:Y:S01]  /*79f0*/  IMAD.MOV R8, RZ, RZ, -R19.reuse ;  /* 0x000000ffff087224 */ /* 0x102fe200078e0a13 */
[----:B------:R-:W-:Y:S03]  /*7a00*/  MOV R18, RZ ;  /* 0x000000ff00127202 */ /* 0x000fe60000000f00 */
        /* <DEDUP_REMOVED lines=9> */
[----:B------:R-:W-:Y:S02]  /*7aa0*/  LOP3.LUT R8, R92, R3, RZ, 0x3c, !PT ;  /* 0x000000035c087212 */ /* 0x000fe400078e3cff */
[C---:B------:R-:W-:Y:S02]  /*7ab0*/  ISETP.GT.U32.AND P0, PT, R17.reuse, R6, PT ;  /* 0x000000061100720c */ /* 0x040fe40003f04070 */
[----:B------:R-:W-:Y:S02]  /*7ac0*/  ISETP.GT.U32.AND P4, PT, R17, R16, PT ;  /* 0x000000101100720c */ /* 0x000fe40003f84070 */
[----:B------:R-:W-:Y:S09]  /*7ad0*/  ISETP.GE.AND P3, PT, R8, RZ, PT ;  /* 0x000000ff0800720c */ /* 0x000ff20003f66270 */
[----:B------:R-:W-:Y:S02]  /*7ae0*/  @!P0 IMAD.IADD R6, R6, 0x1, -R17 ;  /* 0x0000000106068824 */ /* 0x000fe400078e0a11 */
[----:B------:R-:W-:Y:S01]  /*7af0*/  @!P0 VIADD R7, R7, 0x1 ;  /* 0x0000000107078836 */ /* 0x000fe20000000000 */
[-C--:B------:R-:W-:Y:S01]  /*7b00*/  @!P4 IADD3 R16, PT, PT, R16, -R17.reuse, RZ ;  /* 0x800000111010c210 */ /* 0x080fe20007ffe0ff */
[----:B------:R-:W-:Y:S01]  /*7b10*/  @!P4 VIADD R5, R5, 0x1 ;  /* 0x000000010505c836 */ /* 0x000fe20000000000 */
[-C--:B------:R-:W-:Y:S02]  /*7b20*/  ISETP.GE.U32.AND P5, PT, R6, R17.reuse, PT ;  /* 0x000000110600720c */ /* 0x080fe40003fa6070 */
[----:B------:R-:W-:Y:S02]  /*7b30*/  ISETP.GE.U32.AND P6, PT, R16, R17, PT ;  /* 0x000000111000720c */ /* 0x000fe40003fc6070 */
[----:B------:R-:W-:Y:S02]  /*7b40*/  LOP3.LUT R6, R86, R3, RZ, 0x3c, !PT ;  /* 0x0000000356067212 */ /* 0x000fe400078e3cff */
        /* <DEDUP_REMOVED lines=9> */
[C---:B------:R-:W-:Y:S02]  /*7be0*/  LEA R30, P1, R2.reuse, R172, 0x2 ;  /* 0x000000ac021e7211 */ /* 0x040fe400078210ff */
        /* <DEDUP_REMOVED lines=9> */
[-C--:B-1----:R-:W-:Y:S04]  /*7c80*/  IMAD.WIDE.U32 R28, R26, R0.reuse, RZ ;  /* 0x000000001a1c7225 */ /* 0x082fe800078e00ff */
[----:B--2---:R-:W-:Y:S04]  /*7c90*/  IMAD R19, R21, R0, RZ ;  /* 0x0000000015137224 */ /* 0x004fe800078e02ff */
[----:B------:R-:W-:Y:S02]  /*7ca0*/  IMAD R19, R20, R8, R19 ;  /* 0x0000000814137224 */ /* 0x000fe400078e0213 */
[----:B----4-:R-:W-:Y:S04]  /*7cb0*/  IMAD.IADD R18, R17, 0x1, -R6 ;  /* 0x0000000111127824 */ /* 0x010fe800078e0a06 */
[-C--:B------:R-:W-:Y:S01]  /*7cc0*/  IMAD R6, R25, R18.reuse, RZ ;  /* 0x0000001219067224 */ /* 0x080fe200078e02ff */
[----:B------:R-:W-:Y:S01]  /*7cd0*/  SHF.R.S32.HI R17, RZ, 0x1f, R18 ;  /* 0x0000001fff117819 */ /* 0x000fe20000011412 */
[C---:B------:R-:W-:Y:S01]  /*7ce0*/  IMAD.WIDE.U32 R26, R24.reuse, R18, RZ ;  /* 0x00000012181a7225 */ /* 0x040fe200078e00ff */
[----:B------:R-:W-:Y:S03]  /*7cf0*/  IADD3 R25, PT, PT, R29, R16, RZ ;  /* 0x000000101d197210 */ /* 0x000fe60007ffe0ff */
[-C--:B------:R-:W-:Y:S01]  /*7d00*/  IMAD R6, R24, R17.reuse, R6 ;  /* 0x0000001118067224 */ /* 0x080fe200078e0206 */
[----:B------:R-:W-:Y:S03]  /*7d10*/  MOV R24, R28 ;  /* 0x0000001c00187202 */ /* 0x000fe60000000f00 */
[----:B------:R-:W-:Y:S02]  /*7d20*/  IMAD.IADD R27, R27, 0x1, R6 ;  /* 0x000000011b1b7824 */ /* 0x000fe400078e0206 */
[----:B------:R-:W-:Y:S04]  /*7d30*/  IMAD.WIDE.U32 R24, R18, R22, R24 ;  /* 0x0000001612187225 */ /* 0x000fe800078e0018 */
[----:B------:R-:W-:Y:S01]  /*7d40*/  IMAD R18, R23, R18, RZ ;  /* 0x0000001217127224 */ /* 0x000fe200078e02ff */
[----:B------:R-:W-:Y:S01]  /*7d50*/  LEA R78, P1, R24, R78, 0x1 ;  /* 0x0000004e184e7211 */ /* 0x000fe200078208ff */
[----:B------:R-:W-:Y:S04]  /*7d60*/  IMAD.WIDE.U32 R26, R20, R0, R26 ;  /* 0x00000000141a7225 */ /* 0x000fe800078e001a */
[----:B------:R-:W-:Y:S01]  /*7d70*/  IMAD R18, R22, R17, R18 ;  /* 0x0000001116127224 */ /* 0x000fe200078e0212 */
[C---:B------:R-:W-:Y:S02]  /*7d80*/  LEA R76, P0, R26.reuse, R76, 0x1 ;  /* 0x0000004c1a4c7211 */ /* 0x040fe400078008ff */
[----:B------:R-:W-:Y:S01]  /*7d90*/  IADD3 R6, PT, PT, R27, R19, RZ ;  /* 0x000000131b067210 */ /* 0x000fe20007ffe0ff */
[----:B------:R-:W-:Y:S03]  /*7da0*/  IMAD.IADD R18, R25, 0x1, R18 ;  /* 0x0000000119127824 */ /* 0x000fe600078e0212 */
[----:B------:R-:W-:Y:S02]  /*7db0*/  LEA.HI.X R77, R26, R77, R6, 0x1, P0 ;  /* 0x0000004d1a4d7211 */ /* 0x000fe400000f0c06 */
[----:B------:R-:W-:Y:S02]  /*7dc0*/  LEA.HI.X R79, R24, R79, R18, 0x1, P1 ;  /* 0x0000004f184f7211 */ /* 0x000fe400008f0c12 */
.L_x_9046:
[----:B------:R-:W-:Y:S05]  /*7dd0*/  BSYNC.RECONVERGENT B0 ;  /* 0x0000000000007941 */ /* 0x000fea0003800200 */
.L_x_9045:
[----:B------:R-:W-:Y:S05]  /*7de0*/  @P2 BRA `(.L_x_9047) ;  /* 0xffffffa400c42947 */ /* 0x000fea000383ffff */
.L_x_8994:
        /* <DEDUP_REMOVED lines=34> */
.L_x_9051:
[----:B------:R-:W-:Y:S05]  /*8010*/  BSYNC.RECONVERGENT B0 ;  /* 0x0000000000007941 */ /* 0x000fea0003800200 */
.L_x_9050:
        /* <DEDUP_REMOVED lines=14> */
.L_x_9053:
[----:B------:R-:W-:Y:S05]  /*8100*/  BSYNC.RECONVERGENT B0 ;  /* 0x0000000000007941 */ /* 0x000fea0003800200 */
.L_x_9052:
        /* <DEDUP_REMOVED lines=16> */
.L_x_9055:
[----:B------:R-:W-:Y:S05]  /*8210*/  BSYNC.RECONVERGENT B0 ;  /* 0x0000000000007941 */ /* 0x000fea0003800200 */
.L_x_9054:
        /* <DEDUP_REMOVED lines=16> */
.L_x_9049:
        /* <DEDUP_REMOVED lines=82> */
.L_x_9063:
[----:B------:R-:W-:Y:S05]  /*8840*/  BSYNC.RECONVERGENT B0 ;  /* 0x0000000000007941 */ /* 0x000fea0003800200 */
.L_x_9062:
[----:B-----5:R-:W-:Y:S01]  /*8850*/  IMAD.MOV.U32 R6, RZ, RZ, R10 ;  /* 0x000000ffff067224 */ /* 0x020fe200078e000a */
[----:B------:R-:W-:Y:S01]  /*8860*/  MOV R4, R8 ;  /* 0x0000000800047202 */ /* 0x000fe20000000f00 */
[----:B------:R-:W-:Y:S01]  /*8870*/  IMAD.MOV.U32 R7, RZ, RZ, R11 ;  /* 0x000000ffff077224 */ /* 0x000fe200078e000b */
[----:B------:R-:W-:Y:S02]  /*8880*/  MOV R5, R9 ;  /* 0x0000000900057202 */ /* 0x000fe40000000f00 */
.L_x_9061:
[----:B------:R-:W-:Y:S05]  /*8890*/  BSYNC.RECONVERGENT B1 ;  /* 0x0000000000017941 */ /* 0x000fea0003800200 */
.L_x_9060:
        /* <DEDUP_REMOVED lines=48> */
.L_x_9065:
[----:B------:R-:W-:Y:S05]  /*8ba0*/  BSYNC.RECONVERGENT B0 ;  /* 0x0000000000007941 */ /* 0x000fea0003800200 */
.L_x_9064:
[----:B-----5:R3:W-:Y:S02]  /*8bb0*/  STS.128 [R169+0x2000], R8 ;  /* 0x00200008a9007388 */ /* 0x0207e40000000c00 */
.L_x_9059:
[----:B------:R-:W-:Y:S05]  /*8bc0*/  BSYNC.RECONVERGENT B2 ;  /* 0x0000000000027941 */ /* 0x000fea0003800200 */
.L_x_9058:
        /* <DEDUP_REMOVED lines=14> */
[----:B--2---:R-:W2:Y:S04]  /*8cb0*/  LD.E.64 R4, desc[UR4][R20.64] ;  /* 0x0000000414047980 */ /* 0x004ea8000c101b00 */
[----:B------:R-:W4:Y:S01]  /*8cc0*/  LD.E.64 R6, desc[UR4][R18.64] ;  /* 0x0000000412067980 */ /* 0x000f22000c101b00 */
        /* <DEDUP_REMOVED lines=36> */
.L_x_9071:
[----:B------:R-:W-:Y:S05]  /*8f10*/  BSYNC.RECONVERGENT B0 ;  /* 0x0000000000007941 */ /* 0x000fea0003800200 */
.L_x_9070:
[----:B-----5:R1:W-:Y:S02]  /*8f20*/  STS.128 [R169+0x800], R8 ;  /* 0x00080008a9007388 */ /* 0x0203e40000000c00 */
.L_x_9069:
[----:B------:R-:W-:Y:S05]  /*8f30*/  BSYNC.RECONVERGENT B1 ;  /* 0x0000000000017941 */ /* 0x000fea0003800200 */
.L_x_9068:
[----:B------:R-:W-:-:S13]  /*8f40*/  ISETP.GE.AND P0, PT, R100, R15, PT ;  /* 0x0000000f6400720c */ /* 0x000fda0003f06270 */
[----:B------:R1:W-:Y:S01]  /*8f50*/  @P0 STS.128 [R169+0x2800], RZ ;  /* 0x002800ffa9000388 */ /* 0x0003e20000000c00 */
[----:B------:R-:W-:Y:S05]  /*8f60*/  @P0 BRA `(.L_x_9067) ;  /* 0x0000000000b00947 */ /* 0x000fea0003800000 */
[----:B-1-3--:R1:W5:Y:S01]  /*8f70*/  LD.E.128 R8, desc[UR4][R30.64+0x80] ;  /* 0x000080041e087980 */ /* 0x00a362000c101d00 */
        /* <DEDUP_REMOVED lines=41> */
.L_x_9073:
[----:B------:R-:W-:Y:S05]  /*9210*/  BSYNC.RECONVERGENT B0 ;  /* 0x0000000000007941 */ /* 0x000fea0003800200 */
.L_x_9072:
[----:B-----5:R3:W-:Y:S02]  /*9220*/  STS.128 [R169+0x2800], R8 ;  /* 0x00280008a9007388 */ /* 0x0207e40000000c00 */
.L_x_9067:
[----:B------:R-:W-:Y:S05]  /*9230*/  BSYNC.RECONVERGENT B2 ;  /* 0x0000000000027941 */ /* 0x000fea0003800200 */
.L_x_9066:
        /* <DEDUP_REMOVED lines=52> */
.L_x_9079:
[----:B------:R-:W-:Y:S05]  /*9580*/  BSYNC.RECONVERGENT B0 ;  /* 0x0000000000007941 */ /* 0x000fea0003800200 */
.L_x_9078:
[----:B-----5:R1:W-:Y:S02]  /*9590*/  STS.128 [R169+0x1000], R8 ;  /* 0x00100008a9007388 */ /* 0x0203e40000000c00 */
.L_x_9077:
[----:B------:R-:W-:Y:S05]  /*95a0*/  BSYNC.RECONVERGENT B1 ;  /* 0x0000000000017941 */ /* 0x000fea0003800200 */
.L_x_9076:
[----:B------:R-:W-:-:S13]  /*95b0*/  ISETP.GE.AND P0, PT, R100, R15, PT ;  /* 0x0000000f6400720c */ /* 0x000fda0003f06270 */
[----:B------:R1:W-:Y:S01]  /*95c0*/  @P0 STS.128 [R169+0x3000], RZ ;  /* 0x003000ffa9000388 */ /* 0x0003e20000000c00 */
[----:B------:R-:W-:Y:S05]  /*95d0*/  @P0 BRA `(.L_x_9075) ;  /* 0x0000000000b00947 */ /* 0x000fea0003800000 */
[----:B-1----:R1:W5:Y:S01]  /*95e0*/  LD.E.128 R8, desc[UR4][R30.64+0x80] ;  /* 0x000080041e087980 */ /* 0x002362000c101d00 */
        /* <DEDUP_REMOVED lines=41> */
.L_x_9081:
[----:B------:R-:W-:Y:S05]  /*9880*/  BSYNC.RECONVERGENT B0 ;  /* 0x0000000000007941 */ /* 0x000fea0003800200 */
.L_x_9080:
[----:B-----5:R1:W-:Y:S02]  /*9890*/  STS.128 [R169+0x3000], R8 ;  /* 0x00300008a9007388 */ /* 0x0203e40000000c00 */
.L_x_9075:
[----:B------:R-:W-:Y:S05]  /*98a0*/  BSYNC.RECONVERGENT B2 ;  /* 0x0000000000027941 */ /* 0x000fea0003800200 */
.L_x_9074:
        /* <DEDUP_REMOVED lines=53> */
.L_x_9085:
[----:B------:R-:W-:Y:S05]  /*9c00*/  BSYNC.RECONVERGENT B0 ;  /* 0x0000000000007941 */ /* 0x000fea0003800200 */
.L_x_9084:
[----:B-----5:R3:W-:Y:S02]  /*9c10*/  STS.128 [R169+0x1800], R8 ;  /* 0x00180008a9007388 */ /* 0x0207e40000000c00 */
.L_x_9083:
[----:B------:R-:W-:Y:S05]  /*9c20*/  BSYNC.RECONVERGENT B1 ;  /* 0x0000000000017941 */ /* 0x000fea0003800200 */
.L_x_9082:
        /* <DEDUP_REMOVED lines=8> */
[----:B--2---:R2:W4:Y:S01]  /*9cb0*/  LD.E.64 R4, desc[UR4][R18.64+0x40] ;  /* 0x0000400412047980 */ /* 0x004522000c101b00 */
[C---:B-----5:R-:W-:Y:S01]  /*9cc0*/  SHF.L.U32 R23, R11.reuse, 0x10, RZ ;  /* 0x000000100b177819 */ /* 0x060fe200000006ff */
[----:B------:R-:W-:Y:S01]  /*9cd0*/  IMAD.U32 R16, R10, 0x10000, RZ ;  /* 0x000100000a107824 */ /* 0x000fe200078e00ff */
[----:B------:R-:W-:Y:S02]  /*9ce0*/  LOP3.LUT R17, R11, 0xffff0000, RZ, 0xc0, !PT ;  /* 0xffff00000b117812 */ /* 0x000fe400078ec0ff */
[C---:B------:R-:W-:Y:S02]  /*9cf0*/  LOP3.LUT R0, R9.reuse, 0xffff0000, RZ, 0xc0, !PT ;  /* 0xffff000009007812 */ /* 0x040fe400078ec0ff */
[----:B------:R-:W-:-:S02]  /*9d00*/  SHF.L.U32 R6, R9, 0x10, RZ ;  /* 0x0000001009067819 */ /* 0x000fc400000006ff */
[C---:B------:R-:W-:Y:S02]  /*9d10*/  SHF.L.U32 R7, R8.reuse, 0x10, RZ ;  /* 0x0000001008077819 */ /* 0x040fe400000006ff */
[----:B------:R-:W-:Y:S02]  /*9d20*/  LOP3.LUT R22, R8, 0xffff0000, RZ, 0xc0, !PT ;  /* 0xffff000008167812 */ /* 0x000fe400078ec0ff */
[----:B--2---:R-:W-:Y:S02]  /*9d30*/  LOP3.LUT R18, R10, 0xffff0000, RZ, 0xc0, !PT ;  /* 0xffff00000a127812 */ /* 0x004fe400078ec0ff */
[----:B---3--:R-:W-:Y:S02]  /*9d40*/  LOP3.LUT R11, R2, 0xffff0000, RZ, 0xc0, !PT ;  /* 0xffff0000020b7812 */ /* 0x008fe400078ec0ff */
[C---:B------:R-:W-:Y:S01]  /*9d50*/  LOP3.LUT R8, R3.reuse, 0xffff0000, RZ, 0xc0, !PT ;  /* 0xffff000003087812 */ /* 0x040fe200078ec0ff */
[----:B------:R-:W-:Y:S01]  /*9d60*/  IMAD.U32 R3, R3, 0x10000, RZ ;  /* 0x0001000003037824 */ /* 0x000fe200078e00ff */
        /* <DEDUP_REMOVED lines=12> */
[C---:B------:R-:W-:Y:S01]  /*9e30*/  FMUL.FTZ R11, R18.reuse, R3 ;  /* 0x00000003120b7220 */ /* 0x040fe20000410000 */
[-C--:B------:R-:W-:Y:S01]  /*9e40*/  FMUL.FTZ R18, R18, R5.reuse ;  /* 0x0000000512127220 */ /* 0x080fe20000410000 */
[----:B------:R-:W-:Y:S01]  /*9e50*/  FFMA.FTZ R23, R23, R8, R6 ;  /* 0x0000000817177223 */ /* 0x000fe20000010006 */
        /* <DEDUP_REMOVED lines=11> */
.L_x_9087:
[----:B------:R-:W-:Y:S05]  /*9f10*/  BSYNC.RECONVERGENT B0 ;  /* 0x0000000000007941 */ /* 0x000fea0003800200 */
.L_x_9086:
[----:B-----5:R3:W-:Y:S01]  /*9f20*/  STS.128 [R169+0x3800], R8 ;  /* 0x00380008a9007388 */ /* 0x0207e20000000c00 */
[----:B------:R-:W-:Y:S05]  /*9f30*/  BRA `(.L_x_9056) ;  /* 0x0000002c006c7947 */ /* 0x000fea0003800000 */
.L_x_9057:
        /* <DEDUP_REMOVED lines=97> */
.L_x_9092:
[----:B------:R-:W-:Y:S05]  /*a550*/  BSYNC.RECONVERGENT B0 ;  /* 0x0000000000007941 */ /* 0x000fea0003800200 */
.L_x_9091:
[----:B------:R-:W-:Y:S05]  /*a560*/  BSYNC.RECONVERGENT B1 ;  /* 0x0000000000017941 */ /* 0x000fea0003800200 */
.L_x_9090:
        /* <DEDUP_REMOVED lines=87> */
.L_x_9094:
[----:B------:R-:W-:Y:S05]  /*aae0*/  BSYNC.RECONVERGENT B0 ;  /* 0x0000000000007941 */ /* 0x000fea0003800200 */
.L_x_9093:
[----:B-----5:R4:W-:Y:S02]  /*aaf0*/  STS.128 [R169+0x2000], R20 ;  /* 0x00200014a9007388 */ /* 0x0209e40000000c00 */
.L_x_9089:
[----:B------:R-:W-:Y:S05]  /*ab00*/  BSYNC.RECONVERGENT B2 ;  /* 0x0000000000027941 */ /* 0x000fea0003800200 */
.L_x_9088:
        /* <DEDUP_REMOVED lines=91> */
.L_x_9100:
[----:B------:R-:W-:Y:S05]  /*b0c0*/  BSYNC.RECONVERGENT B0 ;  /* 0x0000000000007941 */ /* 0x000fea0003800200 */
.L_x_9099:
[----:B-----5:R4:W-:Y:S02]  /*b0d0*/  STS.128 [R169+0x800], R20 ;  /* 0x00080014a9007388 */ /* 0x0209e40000000c00 */
.L_x_9098:
[----:B------:R-:W-:Y:S05]  /*b0e0*/  BSYNC.RECONVERGENT B1 ;  /* 0x0000000000017941 */ /* 0x000fea0003800200 */
.L_x_9097:
        /* <DEDUP_REMOVED lines=84> */
.L_x_9102:
[----:B------:R-:W-:Y:S05]  /*b630*/  BSYNC.RECONVERGENT B0 ;  /* 0x0000000000007941 */ /* 0x000fea0003800200 */
.L_x_9101:
[----:B-----5:R4:W-:Y:S02]  /*b640*/  STS.128 [R169+0x2800], R20 ;  /* 0x00280014a9007388 */ /* 0x0209e40000000c00 */
.L_x_9096:
[----:B------:R-:W-:Y:S05]  /*b650*/  BSYNC.RECONVERGENT B2 ;  /* 0x0000000000027941 */ /* 0x000fea0003800200 */
.L_x_9095:
[----:B------:R-:W-:Y:S01]  /*b660*/  IADD3 R175, PT, PT, R96, 0x20, RZ ;  /* 0x0000002060af7810 */ /* 0x000fe20007ffe0ff */
[----:B------:R-:W-:Y:S03]  /*b670*/  BSSY.RECONVERGENT B2, `(.L_x_9103) ;  /* 0x00000b3000027945 */ /* 0x000fe60003800200 */
[----:B------:R-:W-:-:S13]  /*b680*/  ISETP.GE.AND P0, PT, R175, R15, PT ;  /* 0x0000000faf00720c */ /* 0x000fda0003f06270 */
[----:B------:R-:W-:Y:S05]  /*b690*/  @P0 BRA `(.L_x_9104) ;  /* 0x0000000800c00947 */ /* 0x000fea0003800000 */
[----:B-----5:R-:W-:Y:S01]  /*b6a0*/  ISETP.GE.AND P1, PT, R12, R27, PT ;  /* 0x0000001b0c00720c */ /* 0x020fe20003f26270 */
[----:B------:R-:W-:Y:S01]  /*b6b0*/  BSSY.RECONVERGENT B1, `(.L_x_9105) ;  /* 0x0000058000017945 */ /* 0x000fe20003800200 */
[----:B--2---:R-:W-:-:S04]  /*b6c0*/  LEA R46, P0, R98, R94, 0x6 ;  /* 0x0000005e622e7211 */ /* 0x004fc800078030ff */
[----:B------:R-:W-:-:S07]  /*b6d0*/  LEA.HI.X R47, R98, R95, R99, 0x6, P0 ;  /* 0x0000005f622f7211 */ /* 0x000fce00000f3463 */
        /* <DEDUP_REMOVED lines=36> */
[----:B--2---:R-:W-:Y:S01]  /*b920*/  IMAD.U32 R41, R17, 0x10000, RZ ;  /* 0x0001000011297824 */ /* 0x004fe200078e00ff */
        /* <DEDUP_REMOVED lines=46> */
.L_x_9108:
[----:B------:R-:W-:Y:S05]  /*bc10*/  BSYNC.RECONVERGENT B0 ;  /* 0x0000000000007941 */ /* 0x000fea0003800200 */
.L_x_9107:
[----:B-----5:R1:W-:Y:S02]  /*bc20*/  STS.128 [R169+0x1000], R20 ;  /* 0x00100014a9007388 */ /* 0x0203e40000000c00 */
.L_x_9106:
[----:B------:R-:W-:Y:S05]  /*bc30*/  BSYNC.RECONVERGENT B1 ;  /* 0x0000000000017941 */ /* 0x000fea0003800200 */
.L_x_9105:
[----:B------:R-:W-:-:S13]  /*bc40*/  ISETP.GE.AND P0, PT, R100, R27, PT ;  /* 0x0000001b6400720c */ /* 0x000fda0003f06270 */
[----:B------:R1:W-:Y:S01]  /*bc50*/  @P0 STS.128 [R169+0x3000], RZ ;  /* 0x003000ffa9000388 */ /* 0x0003e20000000c00 */
[----:B------:R-:W-:Y:S05]  /*bc60*/  @P0 BRA `(.L_x_9104) ;  /* 0x00000004004c0947 */ /* 0x000fea0003800000 */
[----:B-1--4-:R1:W5:Y:S01]  /*bc70*/  LD.E.128 R20, desc[UR4][R46.64+0x80] ;  /* 0x000080042e147980 */ /* 0x012362000c101d00 */
        /* <DEDUP_REMOVED lines=80> */
.L_x_9110:
[----:B------:R-:W-:Y:S05]  /*c180*/  BSYNC.RECONVERGENT B0 ;  /* 0x0000000000007941 */ /* 0x000fea0003800200 */
.L_x_9109:
[----:B-----5:R4:W-:Y:S02]  /*c190*/  STS.128 [R169+0x3000], R20 ;  /* 0x00300014a9007388 */ /* 0x0209e40000000c00 */
.L_x_9104:
[----:B------:R-:W-:Y:S05]  /*c1a0*/  BSYNC.RECONVERGENT B2 ;  /* 0x0000000000027941 */ /* 0x000fea0003800200 */
.L_x_9103:
[----:B------:R-:W-:-:S04]  /*c1b0*/  IADD3 R174, PT, PT, R96, 0x30, RZ ;  /* 0x0000003060ae7810 */ /* 0x000fc80007ffe0ff */
[----:B------:R-:W-:-:S13]  /*c1c0*/  ISETP.GE.AND P0, PT, R174, R15, PT ;  /* 0x0000000fae00720c */ /* 0x000fda0003f06270 */
[----:B------:R-:W-:Y:S05]  /*c1d0*/  @P0 BRA `(.L_x_9056) ;  /* 0x0000000800c40947 */ /* 0x000fea0003800000 */
[----:B-----5:R-:W-:Y:S01]  /*c1e0*/  ISETP.GE.AND P0, PT, R12, R27, PT ;  /* 0x0000001b0c00720c */ /* 0x020fe20003f06270 */
[----:B-12-4-:R-:W-:Y:S01]  /*c1f0*/  IMAD R46, R99, 0x60, RZ ;  /* 0x00000060632e7824 */ /* 0x016fe200078e02ff */
[----:B------:R-:W-:Y:S01]  /*c200*/  BSSY.RECONVERGENT B1, `(.L_x_9111) ;  /* 0x0000058000017945 */ /* 0x000fe20003800200 */
[----:B------:R-:W-:-:S05]  /*c210*/  IMAD.WIDE.U32 R94, R98, 0x60, R94 ;  /* 0x00000060625e7825 */ /* 0x000fca00078e005e */
        /* <DEDUP_REMOVED lines=84> */
.L_x_9114:
[----:B------:R-:W-:Y:S05]  /*c760*/  BSYNC.RECONVERGENT B0 ;  /* 0x0000000000007941 */ /* 0x000fea0003800200 */
.L_x_9113:
[----:B-----5:R4:W-:Y:S02]  /*c770*/  STS.128 [R169+0x1800], R20 ;  /* 0x00180014a9007388 */ /* 0x0209e40000000c00 */
.L_x_9112:
[----:B------:R-:W-:Y:S05]  /*c780*/  BSYNC.RECONVERGENT B1 ;  /* 0x0000000000017941 */ /* 0x000fea0003800200 */
.L_x_9111:
        /* <DEDUP_REMOVED lines=13> */
[C---:B------:R-:W-:Y:S02]  /*c860*/  IMAD.SHL.U32 R3, R2.reuse, 0x2, RZ ;  /* 0x0000000202037824 */ /* 0x040fe400078e00ff */
[----:B------:R-:W-:Y:S01]  /*c870*/  IMAD.WIDE R10, R29, 0x2, R46 ;  /* 0x000000021d0a7825 */ /* 0x000fe200078e022e */
[----:B------:R-:W-:Y:S02]  /*c880*/  SHF.L.U64.HI R15, R2, 0x1, R9 ;  /* 0x00000001020f7819 */ /* 0x000fe40000010209 */
[----:B------:R-:W-:-:S03]  /*c890*/  IADD3 R16, P0, PT, R30, R3, RZ ;  /* 0x000000031e107210 */ /* 0x000fc60007f1e0ff */
[----:B------:R-:W2:Y:S01]  /*c8a0*/  LD.E.128 R8, desc[UR4][R10.64+0x80] ;  /* 0x000080040a087980 */ /* 0x000ea2000c101d00 */
[----:B------:R-:W-:Y:S02]  /*c8b0*/  IADD3.X R17, PT, PT, R31, R15, RZ, P0, !PT ;  /* 0x0000000f1f117210 */ /* 0x000fe400007fe4ff */
[----:B----4-:R-:W-:-:S04]  /*c8c0*/  IADD3 R20, P0, PT, R32, R3, RZ ;  /* 0x0000000320147210 */ /* 0x010fc80007f1e0ff */
[----:B------:R-:W4:Y:S01]  /*c8d0*/  LD.E.128 R16, desc[UR4][R16.64+0x80] ;  /* 0x0000800410107980 */ /* 0x000f22000c101d00 */
[----:B------:R-:W-:-:S06]  /*c8e0*/  IMAD.X R21, R33, 0x1, R15, P0 ;  /* 0x0000000121157824 */ /* 0x000fcc00000e060f */
[----:B------:R-:W3:Y:S01]  /*c8f0*/  LD.E.128 R20, desc[UR4][R20.64+0x80] ;  /* 0x0000800414147980 */ /* 0x000ee2000c101d00 */
        /* <DEDUP_REMOVED lines=8> */
[C---:B--2---:R-:W-:Y:S01]  /*c980*/  IMAD.U32 R6, R9.reuse, 0x10000, RZ ;  /* 0x0001000009067824 */ /* 0x044fe200078e00ff */
[----:B------:R-:W-:-:S02]  /*c990*/  LOP3.LUT R27, R9, 0xffff0000, RZ, 0xc0, !PT ;  /* 0xffff0000091b7812 */ /* 0x000fc400078ec0ff */
[C---:B------:R-:W-:Y:S02]  /*c9a0*/  SHF.L.U32 R26, R10.reuse, 0x10, RZ ;  /* 0x000000100a1a7819 */ /* 0x040fe400000006ff */
[----:B------:R-:W-:Y:S02]  /*c9b0*/  LOP3.LUT R9, R10, 0xffff0000, RZ, 0xc0, !PT ;  /* 0xffff00000a097812 */ /* 0x000fe400078ec0ff */
[C---:B----4-:R-:W-:Y:S02]  /*c9c0*/  SHF.L.U32 R29, R16.reuse, 0x10, RZ ;  /* 0x00000010101d7819 */ /* 0x050fe400000006ff */
[----:B------:R-:W-:Y:S02]  /*c9d0*/  LOP3.LUT R10, R16, 0xffff0000, RZ, 0xc0, !PT ;  /* 0xffff0000100a7812 */ /* 0x000fe400078ec0ff */
[----:B------:R-:W-:Y:S01]  /*c9e0*/  LOP3.LUT R16, R18, 0xffff0000, RZ, 0xc0, !PT ;  /* 0xffff000012107812 */ /* 0x000fe200078ec0ff */
[----:B------:R-:W-:Y:S01]  /*c9f0*/  @P1 FADD.FTZ R29, -R29, -RZ ;  /* 0x800000ff1d1d1221 */ /* 0x000fe20000010100 */
[----:B------:R-:W-:Y:S01]  /*ca00*/  SHF.L.U32 R24, R8, 0x10, RZ ;  /* 0x0000001008187819 */ /* 0x000fe200000006ff */
[----:B------:R-:W-:Y:S01]  /*ca10*/  @P1 FADD.FTZ R10, -R10, -RZ ;  /* 0x800000ff0a0a1221 */ /* 0x000fe20000010100 */
[----:B------:R-:W-:Y:S01]  /*ca20*/  LOP3.LUT R7, R8, 0xffff0000, RZ, 0xc0, !PT ;  /* 0xffff000008077812 */ /* 0x000fe200078ec0ff */
[C---:B------:R-:W-:Y:S01]  /*ca30*/  IMAD.U32 R8, R11.reuse, 0x10000, RZ ;  /* 0x000100000b087824 */ /* 0x040fe200078e00ff */
[----:B------:R-:W-:Y:S01]  /*ca40*/  LOP3.LUT R28, R11, 0xffff0000, RZ, 0xc0, !PT ;  /* 0xffff00000b1c7812 */ /* 0x000fe200078ec0ff */
[C---:B------:R-:W-:Y:S01]  /*ca50*/  IMAD.U32 R11, R17.reuse, 0x10000, RZ ;  /* 0x00010000110b7824 */ /* 0x040fe200078e00ff */
[----:B------:R-:W-:Y:S01]  /*ca60*/  LOP3.LUT R30, R17, 0xffff0000, RZ, 0xc0, !PT ;  /* 0xffff0000111e7812 */ /* 0x000fe200078ec0ff */
[----:B------:R-:W-:Y:S01]  /*ca70*/  @P1 FADD.FTZ R16, -R16, -RZ ;  /* 0x800000ff10101221 */ /* 0x000fe20000010100 */
[----:B------:R-:W-:Y:S01]  /*ca80*/  SHF.L.U32 R31, R18, 0x10, RZ ;  /* 0x00000010121f7819 */ /* 0x000fe200000006ff */
[C---:B------:R-:W-:Y:S01]  /*ca90*/  IMAD.U32 R17, R19.reuse, 0x10000, RZ ;  /* 0x0001000013117824 */ /* 0x040fe200078e00ff */
[----:B------:R-:W-:Y:S01]  /*caa0*/  LOP3.LUT R19, R19, 0xffff0000, RZ, 0xc0, !PT ;  /* 0xffff000013137812 */ /* 0x000fe200078ec0ff */
[----:B------:R-:W-:Y:S01]  /*cab0*/  @P1 FADD.FTZ R11, -R11, -RZ ;  /* 0x800000ff0b0b1221 */ /* 0x000fe20000010100 */
[----:B------:R-:W-:Y:S01]  /*cac0*/  @P1 FADD.FTZ R30, -R30, -RZ ;  /* 0x800000ff1e1e1221 */ /* 0x000fe20000010100 */
[----:B------:R-:W-:Y:S01]  /*cad0*/  FMUL.FTZ R16, R9, R16 ;  /* 0x0000001009107220 */ /* 0x000fe20000410000 */
[----:B---3--:R-:W-:-:S02]  /*cae0*/  IMAD.U32 R9, R21, 0x10000, RZ ;  /* 0x0001000015097824 */ /* 0x008fc400078e00ff */
[----:B------:R-:W-:Y:S01]  /*caf0*/  @P1 FADD.FTZ R31, -R31, -RZ ;  /* 0x800000ff1f1f1221 */ /* 0x000fe20000010100 */
[----:B------:R-:W-:Y:S01]  /*cb00*/  @P1 FADD.FTZ R17, -R17, -RZ ;  /* 0x800000ff11111221 */ /* 0x000fe20000010100 */
[----:B------:R-:W-:Y:S01]  /*cb10*/  LOP3.LUT R21, R21, 0xffff0000, RZ, 0xc0, !PT ;  /* 0xffff000015157812 */ /* 0x000fe200078ec0ff */
[----:B------:R-:W-:Y:S01]  /*cb20*/  FMUL.FTZ R7, R7, R10 ;  /* 0x0000000a07077220 */ /* 0x000fe20000410000 */
[----:B------:R-:W-:Y:S01]  /*cb30*/  FMUL.FTZ R6, R6, R11 ;  /* 0x0000000b06067220 */ /* 0x000fe20000410000 */
[----:B------:R-:W-:Y:S01]  /*cb40*/  FMUL.FTZ R27, R27, R30 ;  /* 0x0000001e1b1b7220 */ /* 0x000fe20000410000 */
[----:B------:R-:W-:Y:S01]  /*cb50*/  @P1 FADD.FTZ R19, -R19, -RZ ;  /* 0x800000ff13131221 */ /* 0x000fe20000010100 */
[----:B------:R-:W-:Y:S01]  /*cb60*/  SHF.L.U32 R11, R20, 0x10, RZ ;  /* 0x00000010140b7819 */ /* 0x000fe200000006ff */
        /* <DEDUP_REMOVED lines=21> */
[----:B------:R-:W-:Y:S02]  /*ccc0*/  MOV R5, R21 ;  /* 0x0000001500057202 */ /* 0x000fe40000000f00 */
.L_x_9116:
[----:B------:R-:W-:Y:S05]  /*ccd0*/  BSYNC.RECONVERGENT B0 ;  /* 0x0000000000007941 */ /* 0x000fea0003800200 */
.L_x_9115:
[----:B-----5:R1:W-:Y:S02]  /*cce0*/  STS.128 [R169+0x3800], R4 ;  /* 0x00380004a9007388 */ /* 0x0203e40000000c00 */
.L_x_9056:
[----:B------:R-:W-:Y:S05]  /*ccf0*/  BSYNC.RECONVERGENT B3 ;  /* 0x0000000000037941 */ /* 0x000fea0003800200 */
.L_x_9048:
[----:B--2-4-:R-:W-:Y:S01]  /*cd00*/  IMAD.IADD R3, R59, 0x1, -R56 ;  /* 0x000000013b037824 */ /* 0x014fe200078e0a38 */
[C---:B------:R-:W-:Y:S01]  /*cd10*/  SHF.L.U64.HI R14, R62.reuse, 0x1, R63 ;  /* 0x000000013e0e7819 */ /* 0x040fe2000001023f */
[----:B------:R-:W-:Y:S01]  /*cd20*/  IMAD.SHL.U32 R15, R62, 0x2, RZ ;  /* 0x000000023e0f7824 */ /* 0x000fe200078e00ff */
[----:B------:R-:W-:Y:S02]  /*cd30*/  BSSY.RECONVERGENT B0, `(.L_x_9117) ;  /* 0x0000016000007945 */ /* 0x000fe40003800200 */
[-C--:B------:R-:W-:Y:S02]  /*cd40*/  ISETP.GE.AND P5, PT, R96, R3.reuse, PT ;  /* 0x000000036000720c */ /* 0x080fe40003fa6270 */
[----:B-1-3--:R-:W-:Y:S02]  /*cd50*/  IADD3 R4, P0, PT, R15, R160, RZ ;  /* 0x000000a00f047210 */ /* 0x00afe40007f1e0ff */
[-C--:B------:R-:W-:Y:S02]  /*cd60*/  ISETP.GE.AND P4, PT, R176, R3.reuse, PT ;  /* 0x00000003b000720c */ /* 0x080fe40003f86270 */
[-C--:B------:R-:W-:Y:S01]  /*cd70*/  ISETP.GE.AND P3, PT, R175, R3.reuse, PT ;  /* 0x00000003af00720c */ /* 0x080fe20003f66270 */
[----:B------:R-:W-:Y:S01]  /*cd80*/  IMAD.X R5, R14, 0x1, R161, P0 ;  /* 0x000000010e057824 */ /* 0x000fe200000e06a1 */
[----:B------:R-:W-:-:S05]  /*cd90*/  ISETP.GE.AND P2, PT, R174, R3, PT ;  /* 0x00000003ae00720c */ /* 0x000fca0003f46270 */
        /* <DEDUP_REMOVED lines=15> */
.L_x_9118:
[----:B------:R-:W-:Y:S05]  /*ce90*/  BSYNC.RECONVERGENT B0 ;  /* 0x0000000000007941 */ /* 0x000fea0003800200 */
.L_x_9117:
        /* <DEDUP_REMOVED lines=14> */
.L_x_9120:
[----:B------:R-:W-:Y:S05]  /*cf80*/  BSYNC.RECONVERGENT B0 ;  /* 0x0000000000007941 */ /* 0x000fea0003800200 */
.L_x_9119:
        /* <DEDUP_REMOVED lines=16> */
.L_x_9122:
[----:B------:R-:W-:Y:S05]  /*d090*/  BSYNC.RECONVERGENT B0 ;  /* 0x0000000000007941 */ /* 0x000fea0003800200 */
.L_x_9121:
        /* <DEDUP_REMOVED lines=16> */
.L_x_9124:
[----:B------:R-:W-:Y:S05]  /*d1a0*/  BSYNC.RECONVERGENT B0 ;  /* 0x0000000000007941 */ /* 0x000fea0003800200 */
.L_x_9123:
[----:B------:R-:W0:Y:S01]  /*d1b0*/  LDGDEPBAR ;  /* 0x00000000000079af */ /* 0x000e220000000000 */
[----:B------:R-:W-:Y:S01]  /*d1c0*/  BSSY.RECONVERGENT B0, `(.L_x_9125) ;  /* 0x0000015000007945 */ /* 0x000fe20003800200 */
[----:B------:R-:W-:-:S04]  /*d1d0*/  DEPBAR.LE SB0, 0x0 ;  /* 0x000080000000791a */ /* 0x000fc80000000000 */
[----:B------:R-:W-:Y:S06]  /*d1e0*/  BAR.SYNC.DEFER_BLOCKING 0x0 ;  /* 0x0000000000007b1d */ /* 0x000fec0000010000 */
[----:B------:R-:W-:Y:S05]  /*d1f0*/  @P5 BRA `(.L_x_9126) ;  /* 0x00000000003c5947 */ /* 0x000fea0003800000 */
[-C--:B------:R-:W-:Y:S02]  /*d200*/  ISETP.GE.AND P1, PT, R12, R167.reuse, PT ;  /* 0x000000a70c00720c */ /* 0x080fe40003f26270 */
[----:B------:R-:W-:-:S11]  /*d210*/  ISETP.GE.AND P0, PT, R100, R167, PT ;  /* 0x000000a76400720c */ /* 0x000fd60003f06270 */
[----:B--2-4-:R-:W-:Y:S02]  /*d220*/  @!P1 IMAD.MOV.U32 R4, RZ, RZ, R162 ;  /* 0x000000ffff049224 */ /* 0x014fe400078e00a2 */
        /* <DEDUP_REMOVED lines=12> */
.L_x_9126:
[----:B------:R1:W-:Y:S04]  /*d2f0*/  STS.128 [R169+0x8000], RZ ;  /* 0x008000ffa9007388 */ /* 0x0003e80000000c00 */
[----:B------:R1:W-:Y:S02]  /*d300*/  STS.128 [R169+0xa000], RZ ;  /* 0x00a000ffa9007388 */ /* 0x0003e40000000c00 */
.L_x_9127:
[----:B------:R-:W-:Y:S05]  /*d310*/  BSYNC.RECONVERGENT B0 ;  /* 0x0000000000007941 */ /* 0x000fea0003800200 */
.L_x_9125:
[-C--:B------:R-:W-:Y:S01]  /*d320*/  ISETP.GE.AND P1, PT, R176, R3.reuse, PT ;  /* 0x00000003b000720c */ /* 0x080fe20003f26270 */
[----:B------:R-:W-:Y:S01]  /*d330*/  BSSY.RECONVERGENT B0, `(.L_x_9128) ;  /* 0x0000014000007945 */ /* 0x000fe20003800200 */
[----:B------:R-:W-:Y:S02]  /*d340*/  LEA R2, P0, R60, R162, 0x1 ;  /* 0x000000a23c027211 */ /* 0x000fe400078008ff */
[-C--:B------:R-:W-:Y:S02]  /*d350*/  ISETP.GE.AND P2, PT, R175, R3.reuse, PT ;  /* 0x00000003af00720c */ /* 0x080fe40003f46270 */
        /* <DEDUP_REMOVED lines=17> */
.L_x_9129:
[----:B------:R-:W-:Y:S05]  /*d470*/  BSYNC.RECONVERGENT B0 ;  /* 0x0000000000007941 */ /* 0x000fea0003800200 */
.L_x_9128:
[----:B------:R1:W-:Y:S01]  /*d480*/  @P2 STS.128 [R169+0x9000], RZ ;  /* 0x009000ffa9002388 */ /* 0x0003e20000000c00 */
[----:B------:R-:W-:Y:S03]  /*d490*/  BSSY.RECONVERGENT B0, `(.L_x_9130) ;  /* 0x0000011000007945 */ /* 0x000fe60003800200 */
[----:B------:R1:W-:Y:S01]  /*d4a0*/  @P2 STS.128 [R169+0xb000], RZ ;  /* 0x00b000ffa9002388 */ /* 0x0003e20000000c00 */
[----:B------:R-:W-:Y:S05]  /*d4b0*/  @P2 BRA `(.L_x_9131) ;  /* 0x0000000000382947 */ /* 0x000fea0003800000 */
[-C--:B------:R-:W-:Y:S02]  /*d4c0*/  ISETP.GE.AND P1, PT, R12, R167.reuse, PT ;  /* 0x000000a70c00720c */ /* 0x080fe40003f26270 */
[----:B------:R-:W-:Y:S02]  /*d4d0*/  ISETP.GE.AND P0, PT, R100, R167, PT ;  /* 0x000000a76400720c */ /* 0x000fe40003f06270 */
[----:B--2-4-:R-:W-:-:S04]  /*d4e0*/  LEA R4, P2, R158, R2, 0x5 ;  /* 0x000000029e047211 */ /* 0x014fc800078428ff */
        /* <DEDUP_REMOVED lines=11> */
.L_x_9131:
[----:B------:R-:W-:Y:S05]  /*d5a0*/  BSYNC.RECONVERGENT B0 ;  /* 0x0000000000007941 */ /* 0x000fea0003800200 */
.L_x_9130:
        /* <DEDUP_REMOVED lines=18> */
.L_x_9133:
[----:B------:R-:W-:Y:S05]  /*d6d0*/  BSYNC.RECONVERGENT B0 ;  /* 0x0000000000007941 */ /* 0x000fea0003800200 */
.L_x_9132:
[----:B------:R-:W3:Y:S01]  /*d6e0*/  S2UR UR6, SR_CgaCtaId ;  /* 0x00000000000679c3 */ /* 0x000ee20000008800 */
[--C-:B-1----:R-:W-:Y:S01]  /*d6f0*/  SHF.R.U32.HI R3, RZ, 0x1, R105.reuse ;  /* 0x00000001ff037819 */ /* 0x102fe20000011669 */
[C---:B------:R-:W-:Y:S01]  /*d700*/  IMAD.SHL.U32 R0, R105.reuse, 0x20, RZ ;  /* 0x0000002069007824 */ /* 0x040fe200078e00ff */
[C---:B--2-4-:R-:W-:Y:S01]  /*d710*/  LOP3.LUT R5, R64.reuse, 0x8, R105, 0x78, !PT ;  /* 0x0000000840057812 */ /* 0x054fe200078e7869 */
[----:B------:R-:W-:Y:S01]  /*d720*/  IMAD.SHL.U32 R150, R105, 0x40, RZ ;  /* 0x0000004069967824 */ /* 0x000fe200078e00ff */
[----:B------:R-:W-:Y:S01]  /*d730*/  LOP3.LUT R3, R64, 0x8, R3, 0xf8, !PT ;  /* 0x0000000840037812 */ /* 0x000fe200078ef803 */
[----:B------:R-:W-:Y:S01]  /*d740*/  UMOV UR7, 0x400 ;  /* 0x0000040000077882 */ /* 0x000fe20000000000 */
[----:B------:R-:W-:Y:S01]  /*d750*/  LOP3.LUT R151, R49, 0x7c00, R0, 0xf8, !PT ;  /* 0x00007c0031977812 */ /* 0x000fe200078ef800 */
[----:B------:R-:W-:Y:S01]  /*d760*/  IMAD.MOV.U32 R0, RZ, RZ, 0x20 ;  /* 0x00000020ff007424 */ /* 0x000fe200078e00ff */
[--C-:B------:R-:W-:Y:S01]  /*d770*/  LOP3.LUT R48, R3, 0x38, R58.reuse, 0x78, !PT ;  /* 0x0000003803307812 */ /* 0x100fe200078e783a */
[----:B------:R-:W-:Y:S01]  /*d780*/  IMAD.MOV.U32 R2, RZ, RZ, 0x40 ;  /* 0x00000040ff027424 */ /* 0x000fe200078e00ff */
[----:B------:R-:W-:Y:S01]  /*d790*/  LOP3.LUT R3, R5, 0x38, R58, 0x78, !PT ;  /* 0x0000003805037812 */ /* 0x000fe200078e783a */
[----:B------:R-:W0:Y:S01]  /*d7a0*/  LDGDEPBAR ;  /* 0x00000000000079af */ /* 0x000e220000000000 */
[----:B------:R-:W-:Y:S01]  /*d7b0*/  LOP3.LUT R150, R150, 0x400, RZ, 0xc0, !PT ;  /* 0x0000040096967812 */ /* 0x000fe200078ec0ff */
[----:B------:R-:W-:Y:S01]  /*d7c0*/  IMAD.IADD R151, R151, 0x1, R48 ;  /* 0x0000000197977824 */ /* 0x000fe200078e0230 */
[----:B------:R-:W-:Y:S01]  /*d7d0*/  R2P PR, R105, 0x6 ;  /* 0x0000000669007804 */ /* 0x000fe20000000000 */
[----:B------:R-:W-:Y:S02]  /*d7e0*/  BSSY.RECONVERGENT B1, `(.L_x_9134) ;  /* 0x000013a000017945 */ /* 0x000fe40003800200 */
[----:B------:R-:W-:-:S02]  /*d7f0*/  IMAD R150, R3, 0x2, R150 ;  /* 0x0000000203967824 */ /* 0x000fc400078e0296 */
[----:B------:R-:W-:Y:S02]  /*d800*/  SEL R0, R0, 0xffffffe0, !P1 ;  /* 0xffffffe000007807 */ /* 0x000fe40004800000 */
[----:B------:R-:W-:Y:S01]  /*d810*/  SEL R2, R2, 0xffffffc0, !P2 ;  /* 0xffffffc002027807 */ /* 0x000fe20005000000 */
[----:B---3--:R-:W-:-:S06]  /*d820*/  ULEA UR6, UR6, UR7, 0x18 ;  /* 0x0000000706067291 */ /* 0x008fcc000f8ec0ff */
[----:B------:R-:W-:Y:S01]  /*d830*/  LEA R151, R151, UR6, 0x1 ;  /* 0x0000000697977c11 */ /* 0x000fe2000f8e08ff */
[----:B------:R-:W-:Y:S02]  /*d840*/  VIADD R3, R150, UR6 ;  /* 0x0000000696037c36 */ /* 0x000fe40008000000 */
[----:B------:R-:W-:Y:S02]  /*d850*/  LDSM.16.M88.4 R16, [R150+UR6+0x4000] ;  /* 0x004000069610783b */ /* 0x000fe40008000200 */
[--C-:B------:R-:W-:Y:S02]  /*d860*/  IMAD.IADD R149, R151, 0x1, R0.reuse ;  /* 0x0000000197957824 */ /* 0x100fe400078e0200 */
[----:B-----5:R-:W1:Y:S01]  /*d870*/  LDSM.16.M88.4 R28, [R151] ;  /* 0x00000000971c783b */ /* 0x020e620000000200 */
[----:B------:R-:W-:Y:S02]  /*d880*/  IMAD.IADD R146, R3, 0x1, R0 ;  /* 0x0000000103927824 */ /* 0x000fe400078e0200 */
[--C-:B------:R-:W-:Y:S01]  /*d890*/  IMAD.IADD R148, R151, 0x1, R2.reuse ;  /* 0x0000000197947824 */ /* 0x100fe200078e0202 */
[----:B------:R-:W2:Y:S01]  /*d8a0*/  LDSM.16.M88.4 R68, [R150+UR6+0x4800] ;  /* 0x004800069644783b */ /* 0x000ea20008000200 */
[----:B------:R-:W-:-:S02]  /*d8b0*/  IMAD.IADD R145, R3, 0x1, R2 ;  /* 0x0000000103917824 */ /* 0x000fc400078e0202 */
[C---:B------:R-:W-:Y:S01]  /*d8c0*/  IMAD.IADD R147, R0.reuse, 0x1, R148 ;  /* 0x0000000100937824 */ /* 0x040fe200078e0294 */
[----:B------:R-:W3:Y:S01]  /*d8d0*/  LDSM.16.M88.4 R60, [R150+UR6+0x5000] ;  /* 0x00500006963c783b */ /* 0x000ee20008000200 */
[----:B------:R-:W-:Y:S02]  /*d8e0*/  IMAD.IADD R144, R0, 0x1, R145 ;  /* 0x0000000100907824 */ /* 0x000fe400078e0291 */
[----:B------:R-:W-:Y:S01]  /*d8f0*/  IMAD.SHL.U32 R3, R105, 0x2, RZ ;  /* 0x0000000269037824 */ /* 0x000fe200078e00ff */
[----:B------:R-:W4:Y:S04]  /*d900*/  LDSM.16.M88.4 R4, [R150+UR6+0x5800] ;  /* 0x005800069604783b */ /* 0x000f280008000200 */
[----:B------:R-:W-:Y:S01]  /*d910*/  LDSM.16.M88.4 R44, [R149] ;  /* 0x00000000952c783b */ /* 0x000fe20000000200 */
[----:B------:R-:W-:-:S03]  /*d920*/  LOP3.LUT R3, R3, 0x6, RZ, 0xc0, !PT ;  /* 0x0000000603037812 */ /* 0x000fc600078ec0ff */
[----:B------:R-:W4:Y:S04]  /*d930*/  LDSM.16.M88.4 R76, [R146+0x4000] ;  /* 0x00400000924c783b */ /* 0x000f280000000200 */
[----:B------:R-:W4:Y:S04]  /*d940*/  LDSM.16.M88.4 R40, [R146+0x4800] ;  /* 0x004800009228783b */ /* 0x000f280000000200 */
[----:B------:R-:W4:Y:S04]  /*d950*/  LDSM.16.M88.4 R36, [R146+0x5000] ;  /* 0x005000009224783b */ /* 0x000f280000000200 */
[----:B------:R-:W4:Y:S04]  /*d960*/  LDSM.16.M88.4 R32, [R146+0x5800] ;  /* 0x005800009220783b */ /* 0x000f280000000200 */
[----:B------:R-:W-:Y:S01]  /*d970*/  LDSM.16.M88.4 R24, [R148] ;  /* 0x000000009418783b */ /* 0x000fe20000000200 */
[C---:B-1----:R-:W-:Y:S03]  /*d980*/  HMMA.16816.F32.BF16 R20, R28.reuse, R16, RZ ;  /* 0x000000101c14723c */ /* 0x042fe600000418ff */
[----:B------:R-:W1:Y:S04]  /*d990*/  LDSM.16.M88.4 R8, [R145+0x4000] ;  /* 0x004000009108783b */ /* 0x000e680000000200 */
        /* <DEDUP_REMOVED lines=9> */
[C---:B----4-:R-:W-:Y:S08]  /*da30*/  HMMA.16816.F32.BF16 R52, R28.reuse, R4, RZ ;  /* 0x000000041c34723c */ /* 0x050ff000000418ff */
[----:B------:R-:W-:Y:S01]  /*da40*/  HMMA.16816.F32.BF16 R28, R28, R6, RZ ;  /* 0x000000061c1c723c */ /* 0x000fe200000418ff */
        /* <DEDUP_REMOVED lines=13> */
[----:B------:R-:W-:Y:S03]  /*db20*/  LDSM.16.M88.4 R32, [R150+UR6+0x6000] ;  /* 0x006000069620783b */ /* 0x000fe60008000200 */
[C---:B-1----:R-:W-:Y:S08]  /*db30*/  HMMA.16816.F32.BF16 R20, R24.reuse, R8, R20 ;  /* 0x000000081814723c */ /* 0x042ff00000041814 */
[C---:B------:R-:W-:Y:S01]  /*db40*/  HMMA.16816.F32.BF16 R16, R24.reuse, R10, R16 ;  /* 0x0000000a1810723c */ /* 0x040fe20000041810 */
[----:B------:R-:W1:Y:S07]  /*db50*/  LDSM.16.M88.4 R8, [R147] ;  /* 0x000000009308783b */ /* 0x000e6e0000000200 */
[C---:B--2---:R-:W-:Y:S08]  /*db60*/  HMMA.16816.F32.BF16 R72, R24.reuse, R4, R72 ;  /* 0x000000041848723c */ /* 0x044ff00000041848 */
[C---:B------:R-:W-:Y:S01]  /*db70*/  HMMA.16816.F32.BF16 R68, R24.reuse, R6, R68 ;  /* 0x000000061844723c */ /* 0x040fe20000041844 */
[----:B------:R-:W2:Y:S07]  /*db80*/  LDSM.16.M88.4 R4, [R151+0x2000] ;  /* 0x002000009704783b */ /* 0x000eae0000000200 */
[C---:B------:R-:W-:Y:S08]  /*db90*/  HMMA.16816.F32.BF16 R64, R24.reuse, R84, R64 ;  /* 0x000000541840723c */ /* 0x040ff00000041840 */
[C---:B------:R-:W-:Y:S01]  /*dba0*/  HMMA.16816.F32.BF16 R60, R24.reuse, R86, R60 ;  /* 0x00000056183c723c */ /* 0x040fe2000004183c */
[----:B------:R-:W-:Y:S07]  /*dbb0*/  LDSM.16.M88.4 R84, [R146+0x6800] ;  /* 0x006800009254783b */ /* 0x000fee0000000200 */
[C---:B---3--:R-:W-:Y:S08]  /*dbc0*/  HMMA.16816.F32.BF16 R52, R24.reuse, R28, R52 ;  /* 0x0000001c1834723c */ /* 0x048ff00000041834 */
[----:B------:R-:W-:Y:S01]  /*dbd0*/  HMMA.16816.F32.BF16 R44, R24, R30, R44 ;  /* 0x0000001e182c723c */ /* 0x000fe2000004182c */
[----:B------:R-:W3:Y:S04]  /*dbe0*/  LDSM.16.M88.4 R24, [R150+UR6+0x7000] ;  /* 0x007000069618783b */ /* 0x000ee80008000200 */
[----:B------:R-:W4:Y:S03]  /*dbf0*/  LDSM.16.M88.4 R28, [R150+UR6+0x6800] ;  /* 0x00680006961c783b */ /* 0x000f260008000200 */
        /* <DEDUP_REMOVED lines=11> */
[----:B------:R-:W1:Y:S04]  /*dcb0*/  LDSM.16.M88.4 R8, [R150+UR6+0x7800] ;  /* 0x007800069608783b */ /* 0x000e680008000200 */
[----:B------:R-:W1:Y:S03]  /*dcc0*/  LDSM.16.M88.4 R36, [R145+0x6000] ;  /* 0x006000009124783b */ /* 0x000e660000000200 */
[C---:B--2---:R-:W-:Y:S08]  /*dcd0*/  HMMA.16816.F32.BF16 R20, R4.reuse, R32, R20 ;  /* 0x000000200414723c */ /* 0x044ff00000041814 */
[C---:B------:R-:W-:Y:S01]  /*dce0*/  HMMA.16816.F32.BF16 R16, R4.reuse, R34, R16 ;  /* 0x000000220410723c */ /* 0x040fe20000041810 */
[----:B------:R-:W-:Y:S07]  /*dcf0*/  LDSM.16.M88.4 R32, [R145+0x6800] ;  /* 0x006800009120783b */ /* 0x000fee0000000200 */
[C---:B---3--:R-:W-:Y:S08]  /*dd00*/  HMMA.16816.F32.BF16 R64, R4.reuse, R24, R64 ;  /* 0x000000180440723c */ /* 0x048ff00000041840 */
[C---:B------:R-:W-:Y:S01]  /*dd10*/  HMMA.16816.F32.BF16 R60, R4.reuse, R26, R60 ;  /* 0x0000001a043c723c */ /* 0x040fe2000004183c */
[----:B------:R-:W2:Y:S07]  /*dd20*/  LDSM.16.M88.4 R24, [R145+0x7800] ;  /* 0x007800009118783b */ /* 0x000eae0000000200 */
[C---:B----4-:R-:W-:Y:S08]  /*dd30*/  HMMA.16816.F32.BF16 R72, R4.reuse, R28, R72 ;  /* 0x0000001c0448723c */ /* 0x050ff00000041848 */
[C---:B-1----:R-:W-:Y:S08]  /*dd40*/  HMMA.16816.F32.BF16 R52, R4.reuse, R8, R52 ;  /* 0x000000080434723c */ /* 0x042ff00000041834 */
[C---:B------:R-:W-:Y:S01]  /*dd50*/  HMMA.16816.F32.BF16 R44, R4.reuse, R10, R44 ;  /* 0x0000000a042c723c */ /* 0x040fe2000004182c */
[----:B------:R-:W-:Y:S07]  /*dd60*/  LDSM.16.M88.4 R8, [R147+0x2000] ;  /* 0x002000009308783b */ /* 0x000fee0000000200 */
[----:B------:R-:W-:Y:S01]  /*dd70*/  HMMA.16816.F32.BF16 R68, R4, R30, R68 ;  /* 0x0000001e0444723c */ /* 0x000fe20000041844 */
[----:B------:R-:W1:Y:S04]  /*dd80*/  LDSM.16.M88.4 R4, [R144+0x6000] ;  /* 0x006000009004783b */ /* 0x000e680000000200 */
[----:B------:R-:W3:Y:S03]  /*dd90*/  LDSM.16.M88.4 R28, [R145+0x7000] ;  /* 0x00700000911c783b */ /* 0x000ee60000000200 */
[C---:B------:R-:W-:Y:S08]  /*dda0*/  HMMA.16816.F32.BF16 R20, R88.reuse, R92, R20 ;  /* 0x0000005c5814723c */ /* 0x040ff00000041814 */
[C---:B------:R-:W-:Y:S08]  /*ddb0*/  HMMA.16816.F32.BF16 R16, R88.reuse, R94, R16 ;  /* 0x0000005e5810723c */ /* 0x040ff00000041810 */
[C---:B------:R-:W-:Y:S08]  /*ddc0*/  HMMA.16816.F32.BF16 R52, R88.reuse, R76, R52 ;  /* 0x0000004c5834723c */ /* 0x040ff00000041834 */
[----:B------:R-:W-:Y:S01]  /*ddd0*/  HMMA.16816.F32.BF16 R76, R88, R78, R44 ;  /* 0x0000004e584c723c */ /* 0x000fe2000004182c */
[----:B------:R-:W4:Y:S07]  /*dde0*/  LDSM.16.M88.4 R44, [R144+0x6800] ;  /* 0x00680000902c783b */ /* 0x000f2e0000000200 */
[----:B------:R-:W-:Y:S05]  /*ddf0*/  HMMA.16816.F32.BF16 R20, R40, R36, R20 ;  /* 0x000000242814723c */ /* 0x000fea0000041814 */
[----:B------:R-:W-:-:S05]  /*de00*/  IMAD.IADD R36, R56, 0x1, R3 ;  /* 0x0000000138247824 */ /* 0x000fca00078e0203 */
[C---:B------:R-:W-:Y:S01]  /*de10*/  ISETP.GE.AND P1, PT, R36.reuse, R59, PT ;  /* 0x0000003b2400720c */ /* 0x040fe20003f26270 */
[----:B------:R-:W-:Y:S08]  /*de20*/  HMMA.16816.F32.BF16 R72, R88, R84, R72 ;  /* 0x000000545848723c */ /* 0x000ff00000041848 */
[----:B------:R-:W-:Y:S05]  /*de30*/  HMMA.16816.F32.BF16 R16, R40, R38, R16 ;  /* 0x000000262810723c */ /* 0x000fea0000041810 */
[----:B------:R-:W-:-:S03]  /*de40*/  VIADD R38, R36, 0x31 ;  /* 0x0000003124267836 */ /* 0x000fc60000000000 */
[C---:B--2---:R-:W-:Y:S08]  /*de50*/  HMMA.16816.F32.BF16 R52, R40.reuse, R24, R52 ;  /* 0x000000182834723c */ /* 0x044ff00000041834 */
[----:B------:R-:W-:Y:S01]  /*de60*/  HMMA.16816.F32.BF16 R76, R40, R26, R76 ;  /* 0x0000001a284c723c */ /* 0x000fe2000004184c */
[----:B------:R-:W2:Y:S07]  /*de70*/  LDSM.16.M88.4 R24, [R144+0x7000] ;  /* 0x007000009018783b */ /* 0x000eae0000000200 */
[----:B------:R-:W-:Y:S08]  /*de80*/  HMMA.16816.F32.BF16 R60, R88, R82, R60 ;  /* 0x00000052583c723c */ /* 0x000ff0000004183c */
[----:B-1----:R-:W-:Y:S05]  /*de90*/  HMMA.16816.F32.BF16 R20, R8, R4, R20 ;  /* 0x000000040814723c */ /* 0x002fea0000041814 */
[----:B------:R-:W-:-:S05]  /*dea0*/  VIADD R4, R36, 0x1 ;  /* 0x0000000124047836 */ /* 0x000fca0000000000 */
[----:B------:R-:W-:Y:S01]  /*deb0*/  ISETP.GE.AND P0, PT, R4, R59, PT ;  /* 0x0000003b0400720c */ /* 0x000fe20003f06270 */
[C---:B------:R-:W-:Y:S08]  /*dec0*/  HMMA.16816.F32.BF16 R68, R88.reuse, R86, R68 ;  /* 0x000000565844723c */ /* 0x040ff00000041844 */
[----:B------:R-:W-:Y:S03]  /*ded0*/  HMMA.16816.F32.BF16 R64, R88, R80, R64 ;  /* 0x000000505840723c */ /* 0x000fe60000041840 */
[----:B------:R-:W-:-:S05]  /*dee0*/  FSEL R22, R22, -INF , !P1 ;  /* 0xff80000016167808 */ /* 0x000fca0004800000 */
[----:B------:R-:W-:Y:S05]  /*def0*/  HMMA.16816.F32.BF16 R72, R40, R32, R72 ;  /* 0x000000202848723c */ /* 0x000fea0000041848 */
[----:B------:R-:W-:-:S05]  /*df00*/  VIADD R32, R36, 0x10 ;  /* 0x0000001024207836 */ /* 0x000fca0000000000 */
[----:B------:R-:W-:Y:S01]  /*df10*/  ISETP.GE.AND P4, PT, R32, R59, PT ;  /* 0x0000003b2000720c */ /* 0x000fe20003f86270 */
[----:B------:R-:W-:Y:S01]  /*df20*/  VIADD R32, R36, 0x19 ;  /* 0x0000001924207836 */ /* 0x000fe20000000000 */
[----:B------:R-:W-:Y:S01]  /*df30*/  HMMA.16816.F32.BF16 R16, R8, R6, R16 ;  /* 0x000000060810723c */ /* 0x000fe20000041810 */
[----:B------:R-:W1:Y:S01]  /*df40*/  LDSM.16.M88.4 R4, [R144+0x7800] ;  /* 0x007800009004783b */ /* 0x000e620000000200 */
[----:B------:R-:W-:-:S06]  /*df50*/  DEPBAR.LE SB0, 0x0 ;  /* 0x000080000000791a */ /* 0x000fcc0000000000 */
[C---:B---3--:R-:W-:Y:S05]  /*df60*/  HMMA.16816.F32.BF16 R60, R40.reuse, R30, R60 ;  /* 0x0000001e283c723c */ /* 0x048fea000004183c */
[----:B------:R-:W-:Y:S01]  /*df70*/  VIADD R30, R36, 0x11 ;  /* 0x00000011241e7836 */ /* 0x000fe20000000000 */
[----:B------:R-:W-:Y:S04]  /*df80*/  BAR.SYNC.DEFER_BLOCKING 0x0 ;  /* 0x0000000000007b1d */ /* 0x000fe80000010000 */
[----:B------:R-:W-:Y:S01]  /*df90*/  ISETP.GE.AND P3, PT, R30, R59, PT ;  /* 0x0000003b1e00720c */ /* 0x000fe20003f66270 */
[C---:B------:R-:W-:Y:S01]  /*dfa0*/  VIADD R30, R36.reuse, 0x20 ;  /* 0x00000020241e7836 */ /* 0x040fe20000000000 */
[----:B------:R-:W-:Y:S03]  /*dfb0*/  HMMA.16816.F32.BF16 R68, R40, R34, R68 ;  /* 0x000000222844723c */ /* 0x000fe60000041844 */
[----:B------:R-:W-:-:S05]  /*dfc0*/  VIADD R34, R36, 0x9 ;  /* 0x0000000924227836 */ /* 0x000fca0000000000 */
[----:B------:R-:W-:Y:S01]  /*dfd0*/  ISETP.GE.AND P5, PT, R34, R59, PT ;  /* 0x0000003b2200720c */ /* 0x000fe20003fa6270 */
[----:B------:R-:W-:Y:S03]  /*dfe0*/  HMMA.16816.F32.BF16 R64, R40, R28, R64 ;  /* 0x0000001c2840723c */ /* 0x000fe60000041840 */
[----:B------:R-:W-:Y:S01]  /*dff0*/  VIADD R28, R36, 0x8 ;  /* 0x00000008241c7836 */ /* 0x000fe20000000000 */
[----:B------:R-:W-:-:S04]  /*e000*/  FSEL R34, R21, -INF , !P0 ;  /* 0xff80000015227808 */ /* 0x000fc80004000000 */
[-C--:B------:R-:W-:Y:S01]  /*e010*/  ISETP.GE.AND P6, PT, R28, R59.reuse, PT ;  /* 0x0000003b1c00720c */ /* 0x080fe20003fc6270 */
[----:B------:R-:W-:Y:S01]  /*e020*/  VIADD R28, R36, 0x18 ;  /* 0x00000018241c7836 */ /* 0x000fe20000000000 */
[C---:B----4-:R-:W-:Y:S05]  /*e030*/  HMMA.16816.F32.BF16 R72, R8.reuse, R44, R72 ;  /* 0x0000002c0848723c */ /* 0x050fea0000041848 */
[----:B------:R-:W-:Y:S01]  /*e040*/  FSEL R21, R18, -INF , !P6 ;  /* 0xff80000012157808 */ /* 0x000fe20007000000 */
[----:B------:R-:W-:Y:S01]  /*e050*/  VIADD R18, R36, 0x29 ;  /* 0x0000002924127836 */ /* 0x000fe20000000000 */
[----:B------:R-:W-:Y:S02]  /*e060*/  ISETP.GE.AND P2, PT, R28, R59, PT ;  /* 0x0000003b1c00720c */ /* 0x000fe40003f46270 */
[----:B------:R-:W-:Y:S01]  /*e070*/  FSEL R28, R20, -INF , !P1 ;  /* 0xff800000141c7808 */ /* 0x000fe20004800000 */
[----:B--2---:R-:W-:Y:S03]  /*e080*/  HMMA.16816.F32.BF16 R60, R8, R26, R60 ;  /* 0x0000001a083c723c */ /* 0x004fe6000004183c */
[----:B------:R-:W-:-:S02]  /*e090*/  FSEL R20, R23, -INF , !P0 ;  /* 0xff80000017147808 */ /* 0x000fc40004000000 */
[----:B------:R-:W-:Y:S02]  /*e0a0*/  FSEL R23, R16, -INF , !P6 ;  /* 0xff80000010177808 */ /* 0x000fe40007000000 */
[-C--:B------:R-:W-:Y:S01]  /*e0b0*/  ISETP.GE.AND P0, PT, R30, R59.reuse, PT ;  /* 0x0000003b1e00720c */ /* 0x080fe20003f06270 */
[----:B------:R-:W-:Y:S01]  /*e0c0*/  VIADD R30, R36, 0x21 ;  /* 0x00000021241e7836 */ /* 0x000fe20000000000 */
[----:B------:R-:W-:Y:S01]  /*e0d0*/  ISETP.GE.AND P1, PT, R32, R59, PT ;  /* 0x0000003b2000720c */ /* 0x000fe20003f26270 */
[----:B------:R-:W-:Y:S03]  /*e0e0*/  HMMA.16816.F32.BF16 R68, R8, R46, R68 ;  /* 0x0000002e0844723c */ /* 0x000fe60000041844 */
[----:B------:R-:W-:Y:S02]  /*e0f0*/  FSEL R32, R17, -INF , !P5 ;  /* 0xff80000011207808 */ /* 0x000fe40006800000 */
[----:B------:R-:W-:-:S02]  /*e100*/  FSEL R26, R74, -INF , !P4 ;  /* 0xff8000004a1a7808 */ /* 0x000fc40006000000 */
[----:B------:R-:W-:Y:S02]  /*e110*/  FSEL R16, R72, -INF , !P4 ;  /* 0xff80000048107808 */ /* 0x000fe40006000000 */
[-C--:B------:R-:W-:Y:S01]  /*e120*/  ISETP.GE.AND P4, PT, R18, R59.reuse, PT ;  /* 0x0000003b1200720c */ /* 0x080fe20003f86270 */
[C---:B------:R-:W-:Y:S03]  /*e130*/  HMMA.16816.F32.BF16 R64, R8.reuse, R24, R64 ;  /* 0x000000180840723c */ /* 0x040fe60000041840 */
[----:B------:R-:W-:Y:S01]  /*e140*/  VIADD R24, R36, 0x28 ;  /* 0x0000002824187836 */ /* 0x000fe20000000000 */
[----:B------:R-:W-:Y:S02]  /*e150*/  ISETP.GE.AND P6, PT, R30, R59, PT ;  /* 0x0000003b1e00720c */ /* 0x000fe40003fc6270 */
[----:B------:R-:W-:Y:S02]  /*e160*/  FSEL R128, R63, -INF , !P4 ;  /* 0xff8000003f807808 */ /* 0x000fe40006000000 */
[----:B------:R-:W-:Y:S01]  /*e170*/  FSEL R130, R61, -INF , !P4 ;  /* 0xff8000003d827808 */ /* 0x000fe20006000000 */
[----:B-1----:R-:W-:Y:S03]  /*e180*/  HMMA.16816.F32.BF16 R52, R8, R4, R52 ;  /* 0x000000040834723c */ /* 0x002fe60000041834 */
[----:B------:R-:W-:Y:S01]  /*e190*/  ISETP.NE.AND P4, PT, R104, 0x1, PT ;  /* 0x000000016800780c */ /* 0x000fe20003f85270 */
[----:B------:R-:W-:Y:S01]  /*e1a0*/  VIADD R4, R36, 0x38 ;  /* 0x0000003824047836 */ /* 0x000fe20000000000 */
[----:B------:R-:W-:-:S02]  /*e1b0*/  FSEL R30, R19, -INF , !P5 ;  /* 0xff800000131e7808 */ /* 0x000fc40006800000 */
[-C--:B------:R-:W-:Y:S01]  /*e1c0*/  ISETP.GE.AND P5, PT, R24, R59.reuse, PT ;  /* 0x0000003b1800720c */ /* 0x080fe20003fa6270 */
[C---:B------:R-:W-:Y:S01]  /*e1d0*/  VIADD R24, R36.reuse, 0x30 ;  /* 0x0000003024187836 */ /* 0x040fe20000000000 */
[----:B------:R-:W-:Y:S01]  /*e1e0*/  FSEL R88, R75, -INF , !P3 ;  /* 0xff8000004b587808 */ /* 0x000fe20005800000 */
[----:B------:R-:W-:Y:S03]  /*e1f0*/  HMMA.16816.F32.BF16 R76, R8, R6, R76 ;  /* 0x00000006084c723c */ /* 0x000fe6000004184c */
[----:B------:R-:W-:Y:S01]  /*e200*/  VIADD R36, R36, 0x39 ;  /* 0x0000003924247836 */ /* 0x000fe20000000000 */
[----:B------:R-:W-:Y:S02]  /*e210*/  FSEL R18, R73, -INF , !P3 ;  /* 0xff80000049127808 */ /* 0x000fe40005800000 */
        /* <DEDUP_REMOVED lines=36> */
.L_x_9137:
        /* <DEDUP_REMOVED lines=60> */
.L_x_9138:
[----:B------:R-:W-:Y:S05]  /*e820*/  BSYNC.RECONVERGENT B0 ;  /* 0x0000000000007941 */ /* 0x000fea0003800200 */
.L_x_9136:
        /* <DEDUP_REMOVED lines=11> */
[----:B------:R1:W-:Y:S01]  /*e8e0*/  @!P1 LDGSTS.E.BYPASS.LTC128B.128 [R169+0x4000], desc[UR4][R160.64] ;  /* 0x04000000a0a99fae */ /* 0x0003e2000b981a04 */
[----:B------:R-:W-:-:S03]  /*e8f0*/  IMAD.X R9, R4, 0x1, R7, P3 ;  /* 0x0000000104097824 */ /* 0x000fc600018e0607 */
[----:B------:R1:W-:Y:S01]  /*e900*/  @P1 STS.128 [R169+0x4000], RZ ;  /* 0x004000ffa9001388 */ /* 0x0003e20000000c00 */
[----:B------:R-:W-:Y:S02]  /*e910*/  IMAD.X R11, R9, 0x1, R4, P2 ;  /* 0x00000001090b7824 */ /* 0x000fe400010e0604 */
[----:B------:R-:W-:Y:S01]  /*e920*/  @!P0 IMAD.MOV.U32 R4, RZ, RZ, R8 ;  /* 0x000000ffff048224 */ /* 0x000fe200078e0008 */
[----:B------:R-:W-:Y:S01]  /*e930*/  @!PT LDS RZ, [RZ] ;  /* 0x00000000fffff984 */ /* 0x000fe20000000800 */
[----:B------:R-:W-:Y:S01]  /*e940*/  @!PT LDS RZ, [RZ] ;  /* 0x00000000fffff984 */ /* 0x000fe20000000800 */
[----:B------:R-:W-:Y:S01]  /*e950*/  @!PT LDS RZ, [RZ] ;  /* 0x00000000fffff984 */ /* 0x000fe20000000800 */
[----:B------:R1:W-:Y:S01]  /*e960*/  @!P0 LDGSTS.E.BYPASS.LTC128B.128 [R169+0x6000], desc[UR4][R160.64+0x80] ;  /* 0x06000080a0a98fae */ /* 0x0003e2000b981a04 */
[----:B------:R-:W-:-:S03]  /*e970*/  @!P0 IMAD.MOV.U32 R5, RZ, RZ, R9 ;  /* 0x000000ffff058224 */ /* 0x000fc600078e0009 */
        /* <DEDUP_REMOVED lines=32> */
.L_x_9135:
[----:B------:R-:W-:Y:S05]  /*eb80*/  BSYNC.RECONVERGENT B1 ;  /* 0x0000000000017941 */ /* 0x000fea0003800200 */
.L_x_9134:
        /* <DEDUP_REMOVED lines=19> */
[----:B------:R-:W-:-:S02]  /*ecc0*/  SHF.L.U32 R105, R105, 0x3, RZ ;  /* 0x0000000369697819 */ /* 0x000fc400000006ff */
[----:B------:R-:W-:Y:S01]  /*ecd0*/  LEA R155, R155, UR6, 0x1 ;  /* 0x000000069b9b7c11 */ /* 0x000fe2000f8e08ff */
[----:B------:R-:W3:Y:S01]  /*ece0*/  SHFL.BFLY PT, R4, R5, 0x2, 0x1f ;  /* 0x0c401f0005047f89 */ /* 0x000ee200000e0000 */
[----:B------:R-:W-:Y:S02]  /*ecf0*/  LOP3.LUT R180, R105, 0x38, RZ, 0xc0, !PT ;  /* 0x0000003869b47812 */ /* 0x000fe400078ec0ff */
        /* <DEDUP_REMOVED lines=16> */
[----:B-1----:R-:W-:-:S02]  /*ee00*/  FMNMX.FTZ R101, R6, R101, !PT ;  /* 0x0000006506657209 */ /* 0x002fc40007810000 */
[----:B---3--:R-:W-:Y:S02]  /*ee10*/  FMNMX.FTZ R3, R4, R3, !PT ;  /* 0x0000000304037209 */ /* 0x008fe40007810000 */
[----:B------:R-:W-:Y:S01]  /*ee20*/  FSETP.NEU.FTZ.AND P0, PT, R101, -INF , PT ;  /* 0xff8000006500780b */ /* 0x000fe20003f1d000 */
[----:B------:R-:W1:Y:S01]  /*ee30*/  LDSM.16.MT88.4 R4, [R152+0xa000] ;  /* 0x00a000009804783b */ /* 0x000e620000004200 */
        /* <DEDUP_REMOVED lines=17> */
[----:B------:R-:W2:Y:S01]  /*ef50*/  LDSM.16.MT88.4 R16, [R154+0x8800] ;  /* 0x008800009a10783b */ /* 0x000ea20000004200 */
[----:B------:R-:W3:Y:S01]  /*ef60*/  MUFU.EX2 R34, R34 ;  /* 0x0000002200227308 */ /* 0x000ee20000000800 */
[-C--:B------:R-:W-:Y:S01]  /*ef70*/  FFMA.FTZ R0, R90, R118.reuse, -R121 ;  /* 0x000000765a007223 */ /* 0x080fe20000010879 */
[-CC-:B------:R-:W-:Y:S01]  /*ef80*/  FFMA.FTZ R26, R26, R118.reuse, -R119.reuse ;  /* 0x000000761a1a7223 */ /* 0x180fe20000010877 */
[----:B------:R-:W2:Y:S01]  /*ef90*/  LDSM.16.MT88.4 R20, [R155+0x8800] ;  /* 0x008800009b14783b */ /* 0x000ea20000004200 */
[----:B------:R-:W-:Y:S01]  /*efa0*/  MUFU.EX2 R31, R31 ;  /* 0x0000001f001f7308 */ /* 0x000fe20000000800 */
[-CC-:B------:R-:W-:Y:S01]  /*efb0*/  FFMA.FTZ R33, R88, R118.reuse, -R119.reuse ;  /* 0x0000007658217223 */ /* 0x180fe20000010877 */
[-C--:B------:R-:W-:Y:S01]  /*efc0*/  FFMA.FTZ R29, R68, R118.reuse, -R119 ;  /* 0x00000076441d7223 */ /* 0x080fe20000010877 */
[-CC-:B------:R-:W-:Y:S01]  /*efd0*/  FFMA.FTZ R123, R120, R118.reuse, -R121.reuse ;  /* 0x00000076787b7223 */ /* 0x180fe20000010879 */
[----:B------:R-:W4:Y:S01]  /*efe0*/  MUFU.EX2 R28, R28 ;  /* 0x0000001c001c7308 */ /* 0x000f220000000800 */
[-CC-:B------:R-:W-:Y:S01]  /*eff0*/  FFMA.FTZ R120, R132, R118.reuse, -R121.reuse ;  /* 0x0000007684787223 */ /* 0x180fe20000010879 */
[-C--:B------:R-:W-:Y:S01]  /*f000*/  FFMA.FTZ R127, R134, R118.reuse, -R121 ;  /* 0x00000076867f7223 */ /* 0x080fe20000010879 */
[-CC-:B------:R-:W-:Y:S01]  /*f010*/  FFMA.FTZ R129, R124, R118.reuse, -R119.reuse ;  /* 0x000000767c817223 */ /* 0x180fe20000010877 */
[----:B------:R-:W-:Y:S01]  /*f020*/  MUFU.EX2 R32, R32 ;  /* 0x0000002000207308 */ /* 0x000fe20000000800 */
[-C--:B------:R-:W-:Y:S01]  /*f030*/  FFMA.FTZ R125, R126, R118.reuse, -R119 ;  /* 0x000000767e7d7223 */ /* 0x080fe20000010877 */
[----:B---3--:R-:W-:Y:S01]  /*f040*/  F2FP.BF16.F32.PACK_AB R84, R34, R111 ;  /* 0x0000006f2254723e */ /* 0x008fe200000010ff */
[-CC-:B------:R-:W-:Y:S01]  /*f050*/  FFMA.FTZ R130, R130, R118.reuse, -R121.reuse ;  /* 0x0000007682827223 */ /* 0x180fe20000010879 */
[----:B------:R-:W3:Y:S01]  /*f060*/  MUFU.EX2 R109, R109 ;  /* 0x0000006d006d7308 */ /* 0x000ee20000000800 */
[-CC-:B------:R-:W-:Y:S01]  /*f070*/  FFMA.FTZ R117, R117, R118.reuse, -R121.reuse ;  /* 0x0000007675757223 */ /* 0x180fe20000010879 */
[-CC-:B------:R-:W-:Y:S01]  /*f080*/  FFMA.FTZ R116, R116, R118.reuse, -R121.reuse ;  /* 0x0000007674747223 */ /* 0x180fe20000010879 */
[-C--:B------:R-:W-:Y:S01]  /*f090*/  FFMA.FTZ R183, R114, R118.reuse, -R121 ;  /* 0x0000007672b77223 */ /* 0x080fe20000010879 */
[----:B------:R-:W-:Y:S01]  /*f0a0*/  MUFU.EX2 R35, R35 ;  /* 0x0000002300237308 */ /* 0x000fe20000000800 */
[----:B------:R-:W-:Y:S01]  /*f0b0*/  FFMA.FTZ R179, R108, R118, -R119 ;  /* 0x000000766cb37223 */ /* 0x000fe20000010877 */
[----:B----4-:R-:W-:Y:S01]  /*f0c0*/  F2FP.BF16.F32.PACK_AB R86, R28, R31 ;  /* 0x0000001f1c56723e */ /* 0x010fe200000010ff */
[----:B------:R-:W-:Y:S01]  /*f0d0*/  FADD.FTZ R34, R111, R34 ;  /* 0x000000226f227221 */ /* 0x000fe20000010000 */
[----:B------:R-:W4:Y:S03]  /*f0e0*/  MUFU.EX2 R30, R30 ;  /* 0x0000001e001e7308 */ /* 0x000f260000000800 */
[----:B------:R-:W-:Y:S01]  /*f0f0*/  FADD.FTZ R31, R31, R34 ;  /* 0x000000221f1f7221 */ /* 0x000fe20000010000 */
[----:B------:R5:W-:Y:S01]  /*f100*/  MUFU.EX2 R24, R2 ;  /* 0x0000000200187308 */ /* 0x000be20000000800 */
[----:B---3--:R-:W-:Y:S01]  /*f110*/  F2FP.BF16.F32.PACK_AB R85, R109, R32 ;  /* 0x000000206d55723e */ /* 0x008fe200000010ff */
[----:B------:R-:W-:-:S02]  /*f120*/  FADD.FTZ R32, R32, R109 ;  /* 0x0000006d20207221 */ /* 0x000fc40000010000 */
[----:B------:R-:W3:Y:S01]  /*f130*/  MUFU.EX2 R27, R27 ;  /* 0x0000001b001b7308 */ /* 0x000ee20000000800 */
[----:B------:R-:W-:-:S03]  /*f140*/  FADD.FTZ R28, R28, R31 ;  /* 0x0000001f1c1c7221 */ /* 0x000fc60000010000 */
[----:B------:R-:W-:Y:S01]  /*f150*/  MUFU.EX2 R25, R25 ;  /* 0x0000001900197308 */ /* 0x000fe20000000800 */
[----:B----4-:R-:W-:-:S03]  /*f160*/  F2FP.BF16.F32.PACK_AB R87, R30, R35 ;  /* 0x000000231e57723e */ /* 0x010fc600000010ff */
[----:B------:R-:W-:Y:S01]  /*f170*/  MUFU.EX2 R0, R0 ;  /* 0x0000000000007308 */ /* 0x000fe20000000800 */
[----:B-----5:R-:W-:-:S03]  /*f180*/  FFMA.FTZ R2, R70, R118, -R119 ;  /* 0x0000007646027223 */ /* 0x020fc60000010877 */
[----:B------:R-:W-:Y:S01]  /*f190*/  MUFU.EX2 R26, R26 ;  /* 0x0000001a001a7308 */ /* 0x000fe20000000800 */
[C---:B------:R-:W-:Y:S03]  /*f1a0*/  HMMA.16816.F32.BF16 R44, R84.reuse, R48, RZ ;  /* 0x00000030542c723c */ /* 0x040fe600000418ff */
[----:B------:R-:W4:Y:S04]  /*f1b0*/  MUFU.EX2 R33, R33 ;  /* 0x0000002100217308 */ /* 0x000f280000000800 */
[----:B------:R-:W-:Y:S01]  /*f1c0*/  MUFU.EX2 R2, R2 ;  /* 0x0000000200027308 */ /* 0x000fe20000000800 */
[C---:B------:R-:W-:Y:S03]  /*f1d0*/  HMMA.16816.F32.BF16 R48, R84.reuse, R50, RZ ;  /* 0x000000325430723c */ /* 0x040fe600000418ff */
[----:B------:R-:W5:Y:S04]  /*f1e0*/  MUFU.EX2 R29, R29 ;  /* 0x0000001d001d7308 */ /* 0x000f680000000800 */
        /* <DEDUP_REMOVED lines=22> */
[----:B---3--:R-:W-:Y:S01]  /*f350*/  F2FP.BF16.F32.PACK_AB R4, R24, R27 ;  /* 0x0000001b1804723e */ /* 0x008fe200000010ff */
[----:B------:R-:W-:Y:S01]  /*f360*/  FADD.FTZ R27, R27, R28 ;  /* 0x0000001c1b1b7221 */ /* 0x000fe20000010000 */
[----:B----4-:R-:W-:-:S03]  /*f370*/  F2FP.BF16.F32.PACK_AB R5, R33, R26 ;  /* 0x0000001a2105723e */ /* 0x010fc600000010ff */
[----:B------:R-:W-:Y:S02]  /*f380*/  FADD.FTZ R24, R24, R27 ;  /* 0x0000001b18187221 */ /* 0x000fe40000010000 */
[----:B------:R-:W-:Y:S01]  /*f390*/  HMMA.16816.F32.BF16 R84, R84, R6, RZ ;  /* 0x000000065454723c */ /* 0x000fe200000418ff */
[----:B------:R-:W-:Y:S01]  /*f3a0*/  F2FP.BF16.F32.PACK_AB R6, R0, R25 ;  /* 0x000000190006723e */ /* 0x000fe200000010ff */
[----:B------:R-:W-:Y:S01]  /*f3b0*/  FADD.FTZ R25, R25, R24 ;  /* 0x0000001819197221 */ /* 0x000fe20000010000 */
[----:B-----5:R-:W-:-:S03]  /*f3c0*/  F2FP.BF16.F32.PACK_AB R7, R29, R2 ;  /* 0x000000021d07723e */ /* 0x020fc600000010ff */
[----:B------:R-:W-:-:S04]  /*f3d0*/  FADD.FTZ R0, R0, R25 ;  /* 0x0000001900007221 */ /* 0x000fc80000010000 */
[C---:B------:R-:W-:Y:S08]  /*f3e0*/  HMMA.16816.F32.BF16 R44, R4.reuse, R12, R44 ;  /* 0x0000000c042c723c */ /* 0x040ff0000004182c */
[C---:B------:R-:W-:Y:S01]  /*f3f0*/  HMMA.16816.F32.BF16 R48, R4.reuse, R14, R48 ;  /* 0x0000000e0430723c */ /* 0x040fe20000041830 */
[----:B------:R-:W1:Y:S07]  /*f400*/  LDSM.16.MT88.4 R12, [R153+0xa800] ;  /* 0x00a80000990c783b */ /* 0x000e6e0000004200 */
        /* <DEDUP_REMOVED lines=15> */
[----:B---3--:R-:W-:Y:S03]  /*f500*/  HMMA.16816.F32.BF16 R60, R4, R20, R60 ;  /* 0x00000014043c723c */ /* 0x008fe6000004183c */
[-CC-:B------:R-:W-:Y:S01]  /*f510*/  FFMA.FTZ R20, R122, R118.reuse, -R119.reuse ;  /* 0x000000767a147223 */ /* 0x180fe20000010877 */
[-CC-:B------:R-:W-:Y:S01]  /*f520*/  FFMA.FTZ R122, R128, R118.reuse, -R119.reuse ;  /* 0x00000076807a7223 */ /* 0x180fe20000010877 */
[----:B------:R-:W-:-:S02]  /*f530*/  FFMA.FTZ R128, R112, R118, -R119 ;  /* 0x0000007670807223 */ /* 0x000fc40000010877 */
[----:B------:R3:W5:Y:S01]  /*f540*/  MUFU.EX2 R126, R20 ;  /* 0x00000014007e7308 */ /* 0x0007620000000800 */
[C---:B----4-:R-:W-:Y:S03]  /*f550*/  HMMA.16816.F32.BF16 R88, R4.reuse, R8, R88 ;  /* 0x000000080458723c */ /* 0x050fe60000041858 */
[----:B------:R-:W4:Y:S05]  /*f560*/  MUFU.EX2 R122, R122 ;  /* 0x0000007a007a7308 */ /* 0x000f2a0000000800 */
[C---:B------:R-:W-:Y:S01]  /*f570*/  HMMA.16816.F32.BF16 R84, R4.reuse, R10, R84 ;  /* 0x0000000a0454723c */ /* 0x040fe20000041854 */
[----:B------:R-:W2:Y:S07]  /*f580*/  LDSM.16.MT88.4 R8, [R153+0x9000] ;  /* 0x009000009908783b */ /* 0x000eae0000004200 */
[----:B------:R-:W-:Y:S03]  /*f590*/  HMMA.16816.F32.BF16 R64, R4, R22, R64 ;  /* 0x000000160440723c */ /* 0x000fe60000041840 */
[----:B------:R-:W-:Y:S01]  /*f5a0*/  F2FP.BF16.F32.PACK_AB R4, R120, R123 ;  /* 0x0000007b7804723e */ /* 0x000fe200000010ff */
[----:B---3--:R-:W3:Y:S01]  /*f5b0*/  LDSM.16.MT88.4 R20, [R152+0x9000] ;  /* 0x009000009814783b */ /* 0x008ee20000004200 */
[----:B-----5:R-:W-:Y:S01]  /*f5c0*/  F2FP.BF16.F32.PACK_AB R5, R126, R129 ;  /* 0x000000817e05723e */ /* 0x020fe200000010ff */
[----:B------:R-:W-:Y:S01]  /*f5d0*/  FADD.FTZ R123, R123, R0 ;  /* 0x000000007b7b7221 */ /* 0x000fe20000010000 */
[----:B------:R-:W-:-:S02]  /*f5e0*/  F2FP.BF16.F32.PACK_AB R6, R124, R127 ;  /* 0x0000007f7c06723e */ /* 0x000fc400000010ff */
[----:B----4-:R-:W-:Y:S01]  /*f5f0*/  F2FP.BF16.F32.PACK_AB R7, R122, R125 ;  /* 0x0000007d7a07723e */ /* 0x010fe200000010ff */
[----:B------:R-:W-:-:S04]  /*f600*/  FADD.FTZ R120, R120, R123 ;  /* 0x0000007b78787221 */ /* 0x000fc80000010000 */
[----:B------:R-:W-:Y:S02]  /*f610*/  FADD.FTZ R127, R127, R120 ;  /* 0x000000787f7f7221 */ /* 0x000fe40000010000 */
[----:B-1----:R-:W-:Y:S03]  /*f620*/  HMMA.16816.F32.BF16 R36, R4, R12, R36 ;  /* 0x0000000c0424723c */ /* 0x002fe60000041824 */
[----:B------:R-:W-:-:S05]  /*f630*/  FADD.FTZ R124, R124, R127 ;  /* 0x0000007f7c7c7221 */ /* 0x000fca0000010000 */
        /* <DEDUP_REMOVED lines=9> */
[C---:B-1----:R-:W-:Y:S08]  /*f6d0*/  HMMA.16816.F32.BF16 R60, R4.reuse, R12, R60 ;  /* 0x0000000c043c723c */ /* 0x042ff0000004183c */
[C---:B------:R-:W-:Y:S01]  /*f6e0*/  HMMA.16816.F32.BF16 R64, R4.reuse, R14, R64 ;  /* 0x0000000e0440723c */ /* 0x040fe20000041840 */
[----:B------:R-:W1:Y:S07]  /*f6f0*/  LDSM.16.MT88.4 R12, [R152+0xb000] ;  /* 0x00b00000980c783b */ /* 0x000e6e0000004200 */
[C---:B--2---:R-:W-:Y:S03]  /*f700*/  HMMA.16816.F32.BF16 R76, R4.reuse, R16, R76 ;  /* 0x00000010044c723c */ /* 0x044fe6000004184c */
[-C--:B------:R-:W-:Y:S01]  /*f710*/  FFMA.FTZ R16, R115, R118.reuse, -R121 ;  /* 0x0000007673107223 */ /* 0x080fe20000010879 */
[-CC-:B------:R-:W-:Y:S01]  /*f720*/  FFMA.FTZ R17, R113, R118.reuse, -R119.reuse ;  /* 0x0000007671117223 */ /* 0x180fe20000010877 */
[----:B------:R-:W-:Y:S01]  /*f730*/  FFMA.FTZ R121, R110, R118, -R119 ;  /* 0x000000766e797223 */ /* 0x000fe20000010877 */
[----:B------:R-:W2:Y:S02]  /*f740*/  MUFU.EX2 R115, R117 ;  /* 0x0000007500737308 */ /* 0x000ea40000000800 */
[C---:B------:R-:W-:Y:S02]  /*f750*/  HMMA.16816.F32.BF16 R80, R4.reuse, R18, R80 ;  /* 0x000000120450723c */ /* 0x040fe40000041850 */
[----:B------:R-:W-:Y:S04]  /*f760*/  MUFU.EX2 R112, R16 ;  /* 0x0000001000707308 */ /* 0x000fe80000000800 */
[----:B------:R3:W-:Y:S02]  /*f770*/  MUFU.EX2 R110, R17 ;  /* 0x00000011006e7308 */ /* 0x0007e40000000800 */
[C---:B----4-:R-:W-:Y:S02]  /*f780*/  HMMA.16816.F32.BF16 R68, R4.reuse, R8, R68 ;  /* 0x000000080444723c */ /* 0x050fe40000041844 */
[----:B------:R-:W4:Y:S04]  /*f790*/  MUFU.EX2 R113, R128 ;  /* 0x0000008000717308 */ /* 0x000f280000000800 */
[----:B------:R-:W5:Y:S02]  /*f7a0*/  MUFU.EX2 R108, R121 ;  /* 0x00000079006c7308 */ /* 0x000f640000000800 */
[C---:B------:R-:W-:Y:S01]  /*f7b0*/  HMMA.16816.F32.BF16 R72, R4.reuse, R10, R72 ;  /* 0x0000000a0448723c */ /* 0x040fe20000041848 */
[----:B------:R-:W5:Y:S04]  /*f7c0*/  LDSM.16.MT88.4 R8, [R155+0x9800] ;  /* 0x009800009b08783b */ /* 0x000f680000004200 */
[----:B---3--:R-:W3:Y:S03]  /*f7d0*/  LDSM.16.MT88.4 R16, [R153+0x9800] ;  /* 0x009800009910783b */ /* 0x008ee60000004200 */
[C---:B------:R-:W-:Y:S01]  /*f7e0*/  HMMA.16816.F32.BF16 R56, R4.reuse, R22, R56 ;  /* 0x000000160438723c */ /* 0x040fe20000041838 */
[----:B------:R-:W-:Y:S07]  /*f7f0*/  LDSM.16.MT88.4 R20, [R154+0x9800] ;  /* 0x009800009a14783b */ /* 0x000fee0000004200 */
[C---:B-1----:R-:W-:Y:S08]  /*f800*/  HMMA.16816.F32.BF16 R88, R4.reuse, R12, R88 ;  /* 0x0000000c0458723c */ /* 0x042ff00000041858 */
[----:B------:R-:W-:Y:S03]  /*f810*/  HMMA.16816.F32.BF16 R84, R4, R14, R84 ;  /* 0x0000000e0454723c */ /* 0x000fe60000041854 */
[----:B--2---:R-:W-:Y:S01]  /*f820*/  F2FP.BF16.F32.PACK_AB R4, R114, R115 ;  /* 0x000000737204723e */ /* 0x004fe200000010ff */
[----:B------:R-:W1:Y:S01]  /*f830*/  LDSM.16.MT88.4 R12, [R152+0x9800] ;  /* 0x00980000980c783b */ /* 0x000e620000004200 */
[----:B----4-:R-:W-:Y:S01]  /*f840*/  F2FP.BF16.F32.PACK_AB R5, R110, R113 ;  /* 0x000000716e05723e */ /* 0x010fe200000010ff */
[----:B------:R-:W-:Y:S01]  /*f850*/  FADD.FTZ R115, R115, R124 ;  /* 0x0000007c73737221 */ /* 0x000fe20000010000 */
[----:B------:R-:W-:-:S02]  /*f860*/  F2FP.BF16.F32.PACK_AB R6, R183, R112 ;  /* 0x00000070b706723e */ /* 0x000fc400000010ff */
[----:B-----5:R-:W-:Y:S01]  /*f870*/  F2FP.BF16.F32.PACK_AB R7, R179, R108 ;  /* 0x0000006cb307723e */ /* 0x020fe200000010ff */
[----:B------:R-:W-:-:S04]  /*f880*/  FADD.FTZ R115, R114, R115 ;  /* 0x0000007372737221 */ /* 0x000fc80000010000 */
[----:B------:R-:W-:-:S04]  /*f890*/  FADD.FTZ R112, R112, R115 ;  /* 0x0000007370707221 */ /* 0x000fc80000010000 */
[----:B------:R-:W-:Y:S01]  /*f8a0*/  FADD.FTZ R183, R183, R112 ;  /* 0x00000070b7b77221 */ /* 0x000fe20000010000 */
[C---:B------:R-:W-:Y:S08]  /*f8b0*/  HMMA.16816.F32.BF16 R96, R4.reuse, R8, R96 ;  /* 0x000000080460723c */ /* 0x040ff00000041860 */
[C---:B---3--:R-:W-:Y:S08]  /*f8c0*/  HMMA.16816.F32.BF16 R44, R4.reuse, R16, R44 ;  /* 0x00000010042c723c */ /* 0x048ff0000004182c */
[C---:B------:R-:W-:Y:S01]  /*f8d0*/  HMMA.16816.F32.BF16 R48, R4.reuse, R18, R48 ;  /* 0x000000120430723c */ /* 0x040fe20000041830 */
[----:B------:R-:W2:Y:S07]  /*f8e0*/  LDSM.16.MT88.4 R16, [R154+0xb800] ;  /* 0x00b800009a10783b */ /* 0x000eae0000004200 */
[C---:B------:R-:W-:Y:S01]  /*f8f0*/  HMMA.16816.F32.BF16 R92, R4.reuse, R10, R92 ;  /* 0x0000000a045c723c */ /* 0x040fe2000004185c */
[----:B------:R-:W3:Y:S07]  /*f900*/  LDSM.16.MT88.4 R8, [R155+0xb800] ;  /* 0x00b800009b08783b */ /* 0x000eee0000004200 */
[C---:B-1----:R-:W-:Y:S08]  /*f910*/  HMMA.16816.F32.BF16 R52, R4.reuse, R12, R52 ;  /* 0x0000000c0434723c */ /* 0x042ff00000041834 */
[C---:B------:R-:W-:Y:S01]  /*f920*/  HMMA.16816.F32.BF16 R56, R4.reuse, R14, R56 ;  /* 0x0000000e0438723c */ /* 0x040fe20000041838 */
[----:B------:R-:W1:Y:S07]  /*f930*/  LDSM.16.MT88.4 R12, [R153+0xb800] ;  /* 0x00b80000990c783b */ /* 0x000e6e0000004200 */
[C---:B------:R-:W-:Y:S08]  /*f940*/  HMMA.16816.F32.BF16 R36, R4.reuse, R20, R36 ;  /* 0x000000140424723c */ /* 0x040ff00000041824 */
[C---:B------:R-:W-:Y:S08]  /*f950*/  HMMA.16816.F32.BF16 R40, R4.reuse, R22, R40 ;  /* 0x000000160428723c */ /* 0x040ff00000041828 */
[----:B--2---:R-:W-:Y:S03]  /*f960*/  HMMA.16816.F32.BF16 R68, R4, R16, R68 ;  /* 0x000000100444723c */ /* 0x004fe60000041844 */
[----:B------:R-:W-:-:S04]  /*f970*/  FADD.FTZ R17, R35, R32 ;  /* 0x0000002023117221 */ /* 0x000fc80000010000 */
[----:B------:R-:W-:Y:S01]  /*f980*/  FADD.FTZ R17, R30, R17 ;  /* 0x000000111e117221 */ /* 0x000fe20000010000 */
[----:B---3--:R-:W-:Y:S03]  /*f990*/  HMMA.16816.F32.BF16 R60, R4, R8, R60 ;  /* 0x00000008043c723c */ /* 0x008fe6000004183c */
        /* <DEDUP_REMOVED lines=14> */
[----:B------:R-:W-:-:S04]  /*fa80*/  FADD.FTZ R113, R110, R113 ;  /* 0x000000716e717221 */ /* 0x000fc80000010000 */
[----:B------:R-:W-:-:S04]  /*fa90*/  FADD.FTZ R108, R108, R113 ;  /* 0x000000716c6c7221 */ /* 0x000fc80000010000 */
[----:B------:R-:W-:Y:S01]  /*faa0*/  FADD.FTZ R179, R179, R108 ;  /* 0x0000006cb3b37221 */ /* 0x000fe20000010000 */
[C---:B--2---:R-:W-:Y:S08]  /*fab0*/  HMMA.16816.F32.BF16 R88, R4.reuse, R8, R88 ;  /* 0x000000080458723c */ /* 0x044ff00000041858 */
[----:B------:R-:W-:Y:S01]  /*fac0*/  HMMA.16816.F32.BF16 R84, R4, R10, R84 ;  /* 0x0000000a0454723c */ /* 0x000fe20000041854 */
[----:B------:R-:W-:-:S04]  /*fad0*/  NOP ;  /* 0x0000000000007918 */ /* 0x000fc80000000000 */
[----:B------:R-:W-:-:S15]  /*fae0*/  @!P4 BRA `(.L_x_9139) ;  /* 0x0000002800b8c947 */ /* 0x000fde0003800000 */
[----:B------:R-:W-:Y:S01]  /*faf0*/  ISETP.NE.U32.AND P2, PT, R106, RZ, PT ;  /* 0x000000ff6a00720c */ /* 0x000fe20003f45070 */
[----:B------:R-:W-:Y:S01]  /*fb00*/  IMAD.SHL.U32 R178, R104, 0x40, RZ ;  /* 0x0000004068b27824 */ /* 0x000fe200078e00ff */
[----:B------:R-:W-:Y:S01]  /*fb10*/  MOV R2, R3 ;  /* 0x0000000300027202 */ /* 0x000fe20000000f00 */
[----:B------:R-:W-:Y:S01]  /*fb20*/  IMAD.MOV.U32 R0, RZ, RZ, R101 ;  /* 0x000000ffff007224 */ /* 0x000fe200078e0065 */
[----:B------:R-:W-:Y:S01]  /*fb30*/  ISETP.NE.AND.EX P2, PT, R107, RZ, PT, P2 ;  /* 0x000000ff6b00720c */ /* 0x000fe20003f45320 */
[----:B------:R-:W-:Y:S01]  /*fb40*/  VIADD R178, R178, 0xffffffc0 ;  /* 0xffffffc0b2b27836 */ /* 0x000fe20000000000 */
[----:B------:R-:W-:-:S11]  /*fb50*/  IADD3 R177, PT, PT, R104, -0x2, RZ ;  /* 0xfffffffe68b17810 */ /* 0x000fd60007ffe0ff */
.L_x_9146:
[----:B------:R-:W-:Y:S01]  /*fb60*/  ISETP.GE.AND P1, PT, R180, R167, PT ;  /* 0x000000a7b400720c */ /* 0x000fe20003f26270 */
        /* <DEDUP_REMOVED lines=50> */
[----:B------:R-:W-:Y:S03]  /*fe90*/  ISETP.NE.AND P5, PT, R11, RZ, PT ;  /* 0x000000ff0b00720c */ /* 0x000fe60003fa5270 */
        /* <DEDUP_REMOVED lines=27> */
.L_x_9141:
[----:B------:R-:W-:Y:S05]  /*10050*/  BSYNC.RECONVERGENT B0 ;  /* 0x0000000000007941 */ /* 0x000fea0003800200 */
.L_x_9140:
        /* <DEDUP_REMOVED lines=9> */
[----:B------:R-:W-:Y:S01]  /*100f0*/  BSSY.RECONVERGENT B1, `(.L_x_9142) ;  /* 0x0000111000017945 */ /* 0x000fe20003800200 */
[----:B------:R-:W-:Y:S01]  /*10100*/  IADD3 R184, P4, PT, R3, R186, RZ ;  /* 0x000000ba03b87210 */ /* 0x000fe20007f9e0ff */
[----:B------:R-:W-:Y:S01]  /*10110*/  @!PT LDS RZ, [RZ] ;  /* 0x00000000fffff984 */ /* 0x000fe20000000800 */
[----:B------:R-:W-:Y:S01]  /*10120*/  @!PT LDS RZ, [RZ] ;  /* 0x00000000fffff984 */ /* 0x000fe20000000800 */
[----:B------:R-:W-:Y:S01]  /*10130*/  @!PT LDS RZ, [RZ] ;  /* 0x00000000fffff984 */ /* 0x000fe20000000800 */
[----:B------:R1:W-:Y:S03]  /*10140*/  @!P0 LDGSTS.E.BYPASS.LTC128B.128 [R169+0xa000], desc[UR4][R162.64+0x80] ;  /* 0x0a000080a2a98fae */ /* 0x0003e6000b981a04 */
        /* <DEDUP_REMOVED lines=36> */
[----:B------:R-:W2:Y:S04]  /*10390*/  LDSM.16.M88.4 R108, [R150+UR6+0x4000] ;  /* 0x00400006966c783b */ /* 0x000ea80008000200 */
[----:B------:R-:W3:Y:S04]  /*103a0*/  LDSM.16.M88.4 R112, [R150+UR6+0x4800] ;  /* 0x004800069670783b */ /* 0x000ee80008000200 */
[----:B------:R-:W4:Y:S04]  /*103b0*/  LDSM.16.M88.4 R116, [R150+UR6+0x5000] ;  /* 0x005000069674783b */ /* 0x000f280008000200 */
[----:B------:R-:W0:Y:S04]  /*103c0*/  LDGDEPBAR ;  /* 0x00000000000079af */ /* 0x000e280000000000 */
[----:B------:R-:W5:Y:S04]  /*103d0*/  LDSM.16.M88.4 R120, [R150+UR6+0x5800] ;  /* 0x005800069678783b */ /* 0x000f680008000200 */
        /* <DEDUP_REMOVED lines=39> */
[----:B------:R-:W-:Y:S03]  /*10650*/  LDSM.16.M88.4 R120, [R150+UR6+0x6800] ;  /* 0x006800069678783b */ /* 0x000fe60008000200 */
        /* <DEDUP_REMOVED lines=8> */
[----:B------:R-:W2:Y:S07]  /*106e0*/  LDSM.16.M88.4 R124, [R150+UR6+0x7000] ;  /* 0x00700006967c783b */ /* 0x000eae0008000200 */
[C---:B---3--:R-:W-:Y:S08]  /*106f0*/  HMMA.16816.F32.BF16 R28, R108.reuse, R104, R28 ;  /* 0x000000686c1c723c */ /* 0x048ff0000004181c */
[----:B------:R-:W-:Y:S01]  /*10700*/  HMMA.16816.F32.BF16 R32, R108, R106, R32 ;  /* 0x0000006a6c20723c */ /* 0x000fe20000041820 */
[----:B------:R-:W3:Y:S04]  /*10710*/  LDSM.16.M88.4 R104, [R150+UR6+0x7800] ;  /* 0x007800069668783b */ /* 0x000ee80008000200 */
        /* <DEDUP_REMOVED lines=125> */
.L_x_9145:
[----:B------:R-:W-:Y:S05]  /*10ef0*/  BSYNC.RECONVERGENT B0 ;  /* 0x0000000000007941 */ /* 0x000fea0003800200 */
.L_x_9144:
        /* <DEDUP_REMOVED lines=48> */
.L_x_9143:
[----:B------:R-:W-:Y:S05]  /*11200*/  BSYNC.RECONVERGENT B1 ;  /* 0x0000000000017941 */ /* 0x000fea0003800200 */
.L_x_9142:
[----:B-1----:R-:W2:Y:S01]  /*11210*/  LD.E R104, desc[UR4][R102.64+0xdc] ;  /* 0x0000dc0466687980 */ /* 0x002ea2000c101900 */
        /* <DEDUP_REMOVED lines=25> */
[----:B-1----:R-:W-:Y:S07]  /*113b0*/  FMNMX.FTZ R101, R109, R110, !PT ;  /* 0x0000006e6d657209 */ /* 0x002fee0007810000 */
[----:B------:R-:W1:Y:S01]  /*113c0*/  LDSM.16.MT88.4 R108, [R155+0x8000] ;  /* 0x008000009b6c783b */ /* 0x000e620000004200 */
[----:B---3--:R-:W-:Y:S01]  /*113d0*/  FMNMX.FTZ R3, R106, R3, !PT ;  /* 0x000000036a037209 */ /* 0x008fe20007810000 */
[C---:B------:R-:W-:Y:S01]  /*113e0*/  FADD.FTZ R107, -R101.reuse, R0 ;  /* 0x00000000656b7221 */ /* 0x040fe20000010100 */
[----:B------:R-:W-:Y:S02]  /*113f0*/  FSETP.NEU.FTZ.AND P1, PT, R101, -INF , PT ;  /* 0xff8000006500780b */ /* 0x000fe40003f3d000 */
[C---:B------:R-:W-:Y:S01]  /*11400*/  FSETP.NEU.FTZ.AND P0, PT, R3.reuse, -INF , PT ;  /* 0xff8000000300780b */ /* 0x040fe20003f1d000 */
[----:B------:R-:W-:Y:S01]  /*11410*/  FADD.FTZ R105, -R3, R2 ;  /* 0x0000000203697221 */ /* 0x000fe20000010100 */
[C---:B--2---:R-:W-:Y:S01]  /*11420*/  FMUL.FTZ R127, R104.reuse, R101 ;  /* 0x00000065687f7220 */ /* 0x044fe20000410000 */
        /* <DEDUP_REMOVED lines=15> */
[----:B------:R-:W3:Y:S01]  /*11520*/  MUFU.EX2 R0, R0 ;  /* 0x0000000000007308 */ /* 0x000ee20000000800 */
[-C--:B------:R-:W-:Y:S01]  /*11530*/  FFMA.FTZ R126, R25, R104.reuse, -R127 ;  /* 0x00000068197e7223 */ /* 0x080fe2000001087f */
[-CC-:B------:R-:W-:Y:S01]  /*11540*/  FFMA.FTZ R131, R26, R104.reuse, -R125.reuse ;  /* 0x000000681a837223 */ /* 0x180fe2000001087d */
[----:B------:R-:W-:Y:S07]  /*11550*/  FFMA.FTZ R128, R27, R104, -R125 ;  /* 0x000000681b807223 */ /* 0x000fee000001087d */
[----:B------:R-:W-:Y:S01]  /*11560*/  MUFU.EX2 R107, R107 ;  /* 0x0000006b006b7308 */ /* 0x000fe20000000800 */
[C---:B--2---:R-:W-:Y:S01]  /*11570*/  FMUL.FTZ R4, R2.reuse, R96 ;  /* 0x0000006002047220 */ /* 0x044fe20000410000 */
        /* <DEDUP_REMOVED lines=13> */
[----:B------:R-:W-:Y:S07]  /*11650*/  FMUL.FTZ R38, R0, R38 ;  /* 0x0000002600267220 */ /* 0x000fee0000410000 */
[----:B------:R-:W-:Y:S01]  /*11660*/  MUFU.EX2 R105, R105 ;  /* 0x0000006900697308 */ /* 0x000fe20000000800 */
[----:B------:R-:W4:Y:S01]  /*11670*/  LDSM.16.MT88.4 R92, [R152+0x8000] ;  /* 0x00800000985c783b */ /* 0x000f220000004200 */
[----:B--2---:R-:W-:Y:S01]  /*11680*/  F2FP.BF16.F32.PACK_AB R96, R120, R107 ;  /* 0x0000006b7860723e */ /* 0x004fe200000010ff */
[----:B------:R-:W-:Y:S07]  /*11690*/  FMUL.FTZ R39, R0, R39 ;  /* 0x0000002700277220 */ /* 0x000fee0000410000 */
[----:B------:R-:W2:Y:S01]  /*116a0*/  MUFU.EX2 R106, R106 ;  /* 0x0000006a006a7308 */ /* 0x000ea20000000800 */
[----:B------:R-:W-:Y:S01]  /*116b0*/  FMUL.FTZ R41, R2, R41 ;  /* 0x0000002902297220 */ /* 0x000fe20000410000 */
[C---:B------:R-:W-:Y:S01]  /*116c0*/  FMUL.FTZ R42, R0.reuse, R42 ;  /* 0x0000002a002a7220 */ /* 0x040fe20000410000 */
[----:B------:R-:W-:Y:S07]  /*116d0*/  FMUL.FTZ R43, R0, R43 ;  /* 0x0000002b002b7220 */ /* 0x000fee0000410000 */
[----:B------:R-:W-:Y:S01]  /*116e0*/  MUFU.EX2 R122, R122 ;  /* 0x0000007a007a7308 */ /* 0x000fe20000000800 */
[----:B------:R-:W-:Y:S01]  /*116f0*/  FMUL.FTZ R44, R2, R44 ;  /* 0x0000002c022c7220 */ /* 0x000fe20000410000 */
[----:B---3--:R-:W-:Y:S01]  /*11700*/  F2FP.BF16.F32.PACK_AB R97, R124, R123 ;  /* 0x0000007b7c61723e */ /* 0x008fe200000010ff */
[----:B------:R-:W-:Y:S07]  /*11710*/  FMUL.FTZ R45, R2, R45 ;  /* 0x0000002d022d7220 */ /* 0x000fee0000410000 */
[----:B------:R-:W3:Y:S01]  /*11720*/  MUFU.EX2 R121, R121 ;  /* 0x0000007900797308 */ /* 0x000ee20000000800 */
[C---:B------:R-:W-:Y:S01]  /*11730*/  FMUL.FTZ R46, R0.reuse, R46 ;  /* 0x0000002e002e7220 */ /* 0x040fe20000410000 */
[----:B------:R-:W-:Y:S01]  /*11740*/  FMUL.FTZ R47, R0, R47 ;  /* 0x0000002f002f7220 */ /* 0x000fe20000410000 */
[C---:B------:R-:W-:Y:S01]  /*11750*/  FMUL.FTZ R48, R2.reuse, R48 ;  /* 0x0000003002307220 */ /* 0x040fe20000410000 */
[----:B------:R-:W-:Y:S01]  /*11760*/  FMUL.FTZ R49, R2, R49 ;  /* 0x0000003102317220 */ /* 0x000fe20000410000 */
[----:B------:R-:W-:Y:S01]  /*11770*/  FMUL.FTZ R50, R0, R50 ;  /* 0x0000003200327220 */ /* 0x000fe20000410000 */
[----:B--2---:R-:W-:Y:S01]  /*11780*/  F2FP.BF16.F32.PACK_AB R98, R106, R105 ;  /* 0x000000696a62723e */ /* 0x004fe200000010ff */
[----:B------:R-:W-:Y:S01]  /*11790*/  FMUL.FTZ R51, R0, R51 ;  /* 0x0000003300337220 */ /* 0x000fe20000410000 */
[-CC-:B------:R-:W-:Y:S01]  /*117a0*/  FFMA.FTZ R130, R28, R104.reuse, -R127.reuse ;  /* 0x000000681c827223 */ /* 0x180fe2000001087f */
[-C--:B------:R-:W-:Y:S01]  /*117b0*/  FFMA.FTZ R133, R29, R104.reuse, -R127 ;  /* 0x000000681d857223 */ /* 0x080fe2000001087f */
[-CC-:B------:R-:W-:Y:S01]  /*117c0*/  FFMA.FTZ R132, R30, R104.reuse, -R125.reuse ;  /* 0x000000681e847223 */ /* 0x180fe2000001087d */
[----:B------:R-:W-:Y:S01]  /*117d0*/  FFMA.FTZ R135, R31, R104, -R125 ;  /* 0x000000681f877223 */ /* 0x000fe2000001087d */
[C---:B------:R-:W-:Y:S01]  /*117e0*/  FMUL.FTZ R52, R2.reuse, R52 ;  /* 0x0000003402347220 */ /* 0x040fe20000410000 */
[----:B------:R-:W-:Y:S01]  /*117f0*/  LDSM.16.MT88.4 R28, [R154+0x9800] ;  /* 0x009800009a1c783b */ /* 0x000fe20000004200 */
        /* <DEDUP_REMOVED lines=21> */
[----:B------:R-:W2:Y:S01]  /*11950*/  MUFU.EX2 R128, R128 ;  /* 0x0000008000807308 */ /* 0x000ea20000000800 */
[----:B------:R-:W-:Y:S01]  /*11960*/  FMUL.FTZ R67, R0, R67 ;  /* 0x0000004300437220 */ /* 0x000fe20000410000 */
[C---:B------:R-:W-:Y:S01]  /*11970*/  FMUL.FTZ R68, R2.reuse, R68 ;  /* 0x0000004402447220 */ /* 0x040fe20000410000 */
[----:B------:R-:W-:Y:S01]  /*11980*/  FMUL.FTZ R69, R2, R69 ;  /* 0x0000004502457220 */ /* 0x000fe20000410000 */
[C---:B------:R-:W-:Y:S01]  /*11990*/  FMUL.FTZ R70, R0.reuse, R70 ;  /* 0x0000004600467220 */ /* 0x040fe20000410000 */
[----:B------:R-:W-:Y:S01]  /*119a0*/  FMUL.FTZ R71, R0, R71 ;  /* 0x0000004700477220 */ /* 0x000fe20000410000 */
[C---:B------:R-:W-:Y:S01]  /*119b0*/  HMMA.16816.F32.BF16 R40, R96.reuse, R114, R40 ;  /* 0x000000726028723c */ /* 0x040fe20000041828 */
[----:B------:R-:W3:Y:S03]  /*119c0*/  LDSM.16.MT88.4 R112, [R154+0xa000] ;  /* 0x00a000009a70783b */ /* 0x000ee60000004200 */
        /* <DEDUP_REMOVED lines=17> */
[----:B------:R-:W-:Y:S01]  /*11ae0*/  FFMA.FTZ R119, R16, R104, -R127 ;  /* 0x0000006810777223 */ /* 0x000fe2000001087f */
[----:B------:R-:W-:Y:S01]  /*11af0*/  FMUL.FTZ R16, R2, R84 ;  /* 0x0000005402107220 */ /* 0x000fe20000410000 */
[-CC-:B------:R-:W-:Y:S01]  /*11b00*/  FFMA.FTZ R129, R23, R104.reuse, -R125.reuse ;  /* 0x0000006817817223 */ /* 0x180fe2000001087d */
[C---:B----4-:R-:W-:Y:S04]  /*11b10*/  HMMA.16816.F32.BF16 R52, R96.reuse, R92, R52 ;  /* 0x0000005c6034723c */ /* 0x050fe80000041834 */
[----:B------:R-:W-:Y:S01]  /*11b20*/  MUFU.EX2 R135, R135 ;  /* 0x0000008700877308 */ /* 0x000fe20000000800 */
[----:B--2---:R-:W-:Y:S01]  /*11b30*/  F2FP.BF16.F32.PACK_AB R23, R128, R131 ;  /* 0x000000838017723e */ /* 0x004fe200000010ff */
[--C-:B------:R-:W-:Y:S01]  /*11b40*/  FFMA.FTZ R117, R18, R104, -R125.reuse ;  /* 0x0000006812757223 */ /* 0x100fe2000001087d */
[C---:B------:R-:W-:Y:S07]  /*11b50*/  FMUL.FTZ R18, R0.reuse, R86 ;  /* 0x0000005600127220 */ /* 0x040fee0000410000 */
[----:B------:R-:W-:Y:S01]  /*11b60*/  MUFU.EX2 R129, R129 ;  /* 0x0000008100817308 */ /* 0x000fe20000000800 */
[-C--:B------:R-:W-:Y:S01]  /*11b70*/  FFMA.FTZ R116, R19, R104.reuse, -R125 ;  /* 0x0000006813747223 */ /* 0x080fe2000001087d */
[C---:B------:R-:W-:Y:S01]  /*11b80*/  HMMA.16816.F32.BF16 R56, R96.reuse, R94, R56 ;  /* 0x0000005e6038723c */ /* 0x040fe20000041838 */
[----:B------:R-:W2:Y:S07]  /*11b90*/  LDSM.16.MT88.4 R92, [R153+0xa000] ;  /* 0x00a00000995c783b */ /* 0x000eae0000004200 */
[----:B------:R-:W-:Y:S01]  /*11ba0*/  MUFU.EX2 R117, R117 ;  /* 0x0000007500757308 */ /* 0x000fe20000000800 */
[----:B------:R-:W-:Y:S01]  /*11bb0*/  FMUL.FTZ R19, R0, R87 ;  /* 0x0000005700137220 */ /* 0x000fe20000410000 */
[-CC-:B------:R-:W-:Y:S01]  /*11bc0*/  FFMA.FTZ R118, R17, R104.reuse, -R127.reuse ;  /* 0x0000006811767223 */ /* 0x180fe2000001087f */
[----:B------:R-:W-:Y:S07]  /*11bd0*/  FMUL.FTZ R17, R2, R85 ;  /* 0x0000005502117220 */ /* 0x000fee0000410000 */
[----:B------:R-:W4:Y:S01]  /*11be0*/  MUFU.EX2 R116, R116 ;  /* 0x0000007400747308 */ /* 0x000f220000000800 */
[-C--:B------:R-:W-:Y:S01]  /*11bf0*/  FFMA.FTZ R32, R32, R104.reuse, -R127 ;  /* 0x0000006820207223 */ /* 0x080fe2000001087f */
[C---:B-1----:R-:W-:Y:S03]  /*11c00*/  HMMA.16816.F32.BF16 R60, R96.reuse, R108, R60 ;  /* 0x0000006c603c723c */ /* 0x042fe6000004183c */
[----:B------:R-:W-:Y:S01]  /*11c10*/  FFMA.FTZ R107, R2, R183, R107 ;  /* 0x000000b7026b7223 */ /* 0x000fe2000001006b */
[----:B------:R-:W-:Y:S04]  /*11c20*/  IADD3 R177, PT, PT, R177, -0x1, RZ ;  /* 0xffffffffb1b17810 */ /* 0x000fe80007ffe0ff */
[----:B------:R-:W-:Y:S01]  /*11c30*/  MUFU.EX2 R32, R32 ;  /* 0x0000002000207308 */ /* 0x000fe20000000800 */
[----:B------:R-:W-:Y:S01]  /*11c40*/  FFMA.FTZ R123, R0, R179, R123 ;  /* 0x000000b3007b7223 */ /* 0x000fe2000001007b */
[----:B------:R-:W-:Y:S01]  /*11c50*/  FADD.FTZ R120, R120, R107 ;  /* 0x0000006b78787221 */ /* 0x000fe20000010000 */
[C---:B------:R-:W-:Y:S01]  /*11c60*/  HMMA.16816.F32.BF16 R64, R96.reuse, R110, R64 ;  /* 0x0000006e6040723c */ /* 0x040fe20000041840 */
[----:B------:R-:W1:Y:S02]  /*11c70*/  LDSM.16.MT88.4 R108, [R152+0xa000] ;  /* 0x00a00000986c783b */ /* 0x000e640000004200 */
[----:B------:R-:W-:Y:S01]  /*11c80*/  FADD.FTZ R123, R124, R123 ;  /* 0x0000007b7c7b7221 */ /* 0x000fe20000010000 */
[----:B----4-:R-:W-:Y:S03]  /*11c90*/  F2FP.BF16.F32.PACK_AB R87, R116, R117 ;  /* 0x000000757457723e */ /* 0x010fe600000010ff */
[----:B------:R-:W-:Y:S01]  /*11ca0*/  FADD.FTZ R122, R122, R123 ;  /* 0x0000007b7a7a7221 */ /* 0x000fe20000010000 */
[C---:B---3--:R-:W-:Y:S03]  /*11cb0*/  HMMA.16816.F32.BF16 R68, R96.reuse, R112, R68 ;  /* 0x000000706044723c */ /* 0x048fe60000041844 */
[--C-:B------:R-:W-:Y:S01]  /*11cc0*/  FFMA.FTZ R112, R12, R104, -R127.reuse ;  /* 0x000000680c707223 */ /* 0x100fe2000001087f */
[C---:B------:R-:W-:Y:S01]  /*11cd0*/  FMUL.FTZ R12, R2.reuse, R88 ;  /* 0x00000058020c7220 */ /* 0x040fe20000410000 */
[-C--:B------:R-:W-:Y:S01]  /*11ce0*/  FFMA.FTZ R113, R13, R104.reuse, -R127 ;  /* 0x000000680d717223 */ /* 0x080fe2000001087f */
[----:B------:R-:W-:Y:S01]  /*11cf0*/  FMUL.FTZ R13, R2, R89 ;  /* 0x00000059020d7220 */ /* 0x000fe20000410000 */
[----:B------:R-:W-:Y:S01]  /*11d00*/  FADD.FTZ R121, R121, R122 ;  /* 0x0000007a79797221 */ /* 0x000fe20000010000 */
[C---:B------:R-:W-:Y:S01]  /*11d10*/  HMMA.16816.F32.BF16 R72, R96.reuse, R114, R72 ;  /* 0x000000726048723c */ /* 0x040fe20000041848 */
[----:B------:R-:W-:Y:S02]  /*11d20*/  MUFU.EX2 R112, R112 ;  /* 0x0000007000707308 */ /* 0x000fe40000000800 */
[--C-:B------:R-:W-:Y:S01]  /*11d30*/  FFMA.FTZ R114, R14, R104, -R125.reuse ;  /* 0x000000680e727223 */ /* 0x100fe2000001087d */
[C---:B------:R-:W-:Y:S01]  /*11d40*/  FMUL.FTZ R14, R0.reuse, R90 ;  /* 0x0000005a000e7220 */ /* 0x040fe20000410000 */
[----:B------:R-:W-:Y:S01]  /*11d50*/  FFMA.FTZ R115, R15, R104, -R125 ;  /* 0x000000680f737223 */ /* 0x000fe2000001087d */
[----:B------:R-:W-:Y:S05]  /*11d60*/  FMUL.FTZ R15, R0, R91 ;  /* 0x0000005b000f7220 */ /* 0x000fea0000410000 */
[----:B------:R-:W3:Y:S01]  /*11d70*/  MUFU.EX2 R113, R113 ;  /* 0x0000007100717308 */ /* 0x000ee20000000800 */
[----:B------:R-:W-:Y:S01]  /*11d80*/  LDSM.16.MT88.4 R88, [R154+0x8800] ;  /* 0x008800009a58783b */ /* 0x000fe20000004200 */
[C---:B--2---:R-:W-:Y:S08]  /*11d90*/  HMMA.16816.F32.BF16 R76, R96.reuse, R92, R76 ;  /* 0x0000005c604c723c */ /* 0x044ff0000004184c */
[----:B------:R-:W2:Y:S10]  /*11da0*/  MUFU.EX2 R114, R114 ;  /* 0x0000007200727308 */ /* 0x000eb40000000800 */
[----:B------:R-:W4:Y:S01]  /*11db0*/  MUFU.EX2 R115, R115 ;  /* 0x0000007300737308 */ /* 0x000f220000000800 */
[C---:B------:R-:W-:Y:S01]  /*11dc0*/  HMMA.16816.F32.BF16 R80, R96.reuse, R94, R80 ;  /* 0x0000005e6050723c */ /* 0x040fe20000041850 */
[----:B------:R-:W5:Y:S02]  /*11dd0*/  LDSM.16.MT88.4 R92, [R155+0x8800] ;  /* 0x008800009b5c783b */ /* 0x000f640000004200 */
[----:B---3--:R-:W-:Y:S05]  /*11de0*/  F2FP.BF16.F32.PACK_AB R84, R113, R112 ;  /* 0x000000707154723e */ /* 0x008fea00000010ff */
[C---:B-1----:R-:W-:Y:S01]  /*11df0*/  HMMA.16816.F32.BF16 R12, R96.reuse, R108, R12 ;  /* 0x0000006c600c723c */ /* 0x042fe2000004180c */
[----:B------:R1:W-:Y:S02]  /*11e00*/  MUFU.EX2 R108, R119 ;  /* 0x00000077006c7308 */ /* 0x0003e40000000800 */
[----:B--2---:R-:W-:Y:S01]  /*11e10*/  FADD.FTZ R0, R114, R121 ;  /* 0x0000007972007221 */ /* 0x004fe20000010000 */
[C---:B----4-:R-:W-:Y:S07]  /*11e20*/  F2FP.BF16.F32.PACK_AB R85, R115.reuse, R114 ;  /* 0x000000727355723e */ /* 0x050fee00000010ff */
[----:B------:R-:W2:Y:S01]  /*11e30*/  MUFU.EX2 R109, R118 ;  /* 0x00000076006d7308 */ /* 0x000ea20000000800 */
[----:B------:R-:W-:Y:S01]  /*11e40*/  FADD.FTZ R0, R115, R0 ;  /* 0x0000000073007221 */ /* 0x000fe20000010000 */
[----:B------:R-:W-:Y:S01]  /*11e50*/  HMMA.16816.F32.BF16 R16, R96, R110, R16 ;  /* 0x0000006e6010723c */ /* 0x000fe20000041810 */
[----:B------:R-:W3:Y:S02]  /*11e60*/  LDSM.16.MT88.4 R96, [R153+0x8800] ;  /* 0x008800009960783b */ /* 0x000ee40000004200 */
[-CC-:B------:R-:W-:Y:S01]  /*11e70*/  FFMA.FTZ R110, R20, R104.reuse, -R127.reuse ;  /* 0x00000068146e7223 */ /* 0x180fe2000001087f */
[-CC-:B------:R-:W-:Y:S01]  /*11e80*/  FFMA.FTZ R111, R21, R104.reuse, -R127.reuse ;  /* 0x00000068156f7223 */ /* 0x180fe2000001087f */
[-CC-:B-1----:R-:W-:Y:S01]  /*11e90*/  FFMA.FTZ R119, R24, R104.reuse, -R127.reuse ;  /* 0x0000006818777223 */ /* 0x182fe2000001087f */
[----:B------:R-:W-:Y:S03]  /*11ea0*/  FFMA.FTZ R127, R33, R104, -R127 ;  /* 0x00000068217f7223 */ /* 0x000fe6000001087f */
[----:B------:R-:W-:Y:S01]  /*11eb0*/  LDSM.16.MT88.4 R24, [R154+0x9000] ;  /* 0x009000009a18783b */ /* 0x000fe20000004200 */
[----:B------:R-:W-:Y:S01]  /*11ec0*/  MUFU.EX2 R110, R110 ;  /* 0x0000006e006e7308 */ /* 0x000fe20000000800 */
[----:B--2---:R-:W-:Y:S01]  /*11ed0*/  F2FP.BF16.F32.PACK_AB R86, R109, R108 ;  /* 0x0000006c6d56723e */ /* 0x004fe200000010ff */
[-CC-:B------:R-:W-:Y:S01]  /*11ee0*/  FFMA.FTZ R118, R22, R104.reuse, -R125.reuse ;  /* 0x0000006816767223 */ /* 0x180fe2000001087d */
[-CC-:B------:R-:W-:Y:S07]  /*11ef0*/  FFMA.FTZ R33, R34, R104.reuse, -R125.reuse ;  /* 0x0000006822217223 */ /* 0x180fee000001087d */
[----:B------:R-:W1:Y:S01]  /*11f00*/  MUFU.EX2 R111, R111 ;  /* 0x0000006f006f7308 */ /* 0x000e620000000800 */
[----:B------:R-:W-:Y:S09]  /*11f10*/  FFMA.FTZ R125, R35, R104, -R125 ;  /* 0x00000068237d7223 */ /* 0x000ff2000001087d */
[----:B------:R-:W2:Y:S10]  /*11f20*/  MUFU.EX2 R118, R118 ;  /* 0x0000007600767308 */ /* 0x000eb40000000800 */
[----:B------:R-:W4:Y:S01]  /*11f30*/  MUFU.EX2 R119, R119 ;  /* 0x0000007700777308 */ /* 0x000f220000000800 */
[C---:B-----5:R-:W-:Y:S09]  /*11f40*/  HMMA.16816.F32.BF16 R4, R84.reuse, R92, R4 ;  /* 0x0000005c5404723c */ /* 0x060ff20000041804 */
[----:B------:R-:W5:Y:S01]  /*11f50*/  MUFU.EX2 R127, R127 ;  /* 0x0000007f007f7308 */ /* 0x000f620000000800 */
[----:B-1----:R-:W-:Y:S09]  /*11f60*/  F2FP.BF16.F32.PACK_AB R20, R111, R110 ;  /* 0x0000006e6f14723e */ /* 0x002ff200000010ff */
[----:B------:R-:W-:Y:S01]  /*11f70*/  MUFU.EX2 R33, R33 ;  /* 0x0000002100217308 */ /* 0x000fe20000000800 */
[----:B--2---:R-:W-:Y:S01]  /*11f80*/  F2FP.BF16.F32.PACK_AB R21, R129, R118 ;  /* 0x000000768115723e */ /* 0x004fe200000010ff */
[C---:B------:R-:W-:Y:S01]  /*11f90*/  HMMA.16816.F32.BF16 R8, R84.reuse, R94, R8 ;  /* 0x0000005e5408723c */ /* 0x040fe20000041808 */
[----:B------:R-:W1:Y:S07]  /*11fa0*/  LDSM.16.MT88.4 R92, [R152+0x8800] ;  /* 0x00880000985c783b */ /* 0x000e6e0000004200 */
[----:B------:R-:W2:Y:S01]  /*11fb0*/  MUFU.EX2 R34, R125 ;  /* 0x0000007d00227308 */ /* 0x000ea20000000800 */
[----:B----4-:R-:W-:Y:S01]  /*11fc0*/  F2FP.BF16.F32.PACK_AB R22, R126, R119 ;  /* 0x000000777e16723e */ /* 0x010fe200000010ff */
[C---:B------:R-:W-:Y:S08]  /*11fd0*/  HMMA.16816.F32.BF16 R36, R84.reuse, R88, R36 ;  /* 0x000000585424723c */ /* 0x040ff00000041824 */
[C---:B------:R-:W-:Y:S01]  /*11fe0*/  HMMA.16816.F32.BF16 R40, R84.reuse, R90, R40 ;  /* 0x0000005a5428723c */ /* 0x040fe20000041828 */
[----:B------:R-:W4:Y:S07]  /*11ff0*/  LDSM.16.MT88.4 R88, [R155+0xa800] ;  /* 0x00a800009b58783b */ /* 0x000f2e0000004200 */
        /* <DEDUP_REMOVED lines=9> */
[C---:B---3--:R-:W-:Y:S08]  /*12090*/  HMMA.16816.F32.BF16 R68, R84.reuse, R96, R68 ;  /* 0x000000605444723c */ /* 0x048ff00000041844 */
[C---:B------:R-:W-:Y:S01]  /*120a0*/  HMMA.16816.F32.BF16 R72, R84.reuse, R98, R72 ;  /* 0x000000625448723c */ /* 0x040fe20000041848 */
[----:B------:R-:W3:Y:S07]  /*120b0*/  LDSM.16.MT88.4 R96, [R155+0x9000] ;  /* 0x009000009b60783b */ /* 0x000eee0000004200 */
[C---:B-1----:R-:W-:Y:S08]  /*120c0*/  HMMA.16816.F32.BF16 R76, R84.reuse, R92, R76 ;  /* 0x0000005c544c723c */ /* 0x042ff0000004184c */
[C---:B------:R-:W-:Y:S01]  /*120d0*/  HMMA.16816.F32.BF16 R80, R84.reuse, R94, R80 ;  /* 0x0000005e5450723c */ /* 0x040fe20000041850 */
[----:B------:R-:W-:Y:S07]  /*120e0*/  LDSM.16.MT88.4 R92, [R155+0x9800] ;  /* 0x009800009b5c783b */ /* 0x000fee0000004200 */
[C---:B----4-:R-:W-:Y:S08]  /*120f0*/  HMMA.16816.F32.BF16 R12, R84.reuse, R88, R12 ;  /* 0x00000058540c723c */ /* 0x050ff0000004180c */
[----:B------:R-:W-:Y:S01]  /*12100*/  HMMA.16816.F32.BF16 R16, R84, R90, R16 ;  /* 0x0000005a5410723c */ /* 0x000fe20000041810 */
[----:B------:R-:W1:Y:S07]  /*12110*/  LDSM.16.MT88.4 R84, [R153+0x9000] ;  /* 0x009000009954783b */ /* 0x000e6e0000004200 */
[C---:B---3--:R-:W-:Y:S01]  /*12120*/  HMMA.16816.F32.BF16 R4, R20.reuse, R96, R4 ;  /* 0x000000601404723c */ /* 0x048fe20000041804 */
[----:B------:R-:W3:Y:S07]  /*12130*/  LDSM.16.MT88.4 R88, [R152+0x9000] ;  /* 0x009000009858783b */ /* 0x000eee0000004200 */
[C---:B------:R-:W-:Y:S08]  /*12140*/  HMMA.16816.F32.BF16 R8, R20.reuse, R98, R8 ;  /* 0x000000621408723c */ /* 0x040ff00000041808 */
[C---:B------:R-:W-:Y:S08]  /*12150*/  HMMA.16816.F32.BF16 R36, R20.reuse, R24, R36 ;  /* 0x000000181424723c */ /* 0x040ff00000041824 */
        /* <DEDUP_REMOVED lines=10> */
[----:B------:R-:W4:Y:S07]  /*12200*/  LDSM.16.MT88.4 R24, [R152+0xb000] ;  /* 0x00b000009818783b */ /* 0x000f2e0000004200 */
[C---:B-1----:R-:W-:Y:S03]  /*12210*/  HMMA.16816.F32.BF16 R68, R20.reuse, R84, R68 ;  /* 0x000000541444723c */ /* 0x042fe60000041844 */
[----:B------:R-:W-:Y:S02]  /*12220*/  F2FP.BF16.F32.PACK_AB R84, R133, R130 ;  /* 0x000000828554723e */ /* 0x000fe400000010ff */
[----:B------:R-:W-:Y:S03]  /*12230*/  F2FP.BF16.F32.PACK_AB R85, R135, R132 ;  /* 0x000000848755723e */ /* 0x000fe600000010ff */
[C---:B------:R-:W-:Y:S03]  /*12240*/  HMMA.16816.F32.BF16 R72, R20.reuse, R86, R72 ;  /* 0x000000561448723c */ /* 0x040fe60000041848 */
[----:B-----5:R-:W-:Y:S02]  /*12250*/  F2FP.BF16.F32.PACK_AB R86, R127, R32 ;  /* 0x000000207f56723e */ /* 0x020fe400000010ff */
[----:B--2---:R-:W-:Y:S03]  /*12260*/  F2FP.BF16.F32.PACK_AB R87, R34, R33 ;  /* 0x000000212257723e */ /* 0x004fe600000010ff */
[C---:B---3--:R-:W-:Y:S08]  /*12270*/  HMMA.16816.F32.BF16 R76, R20.reuse, R88, R76 ;  /* 0x00000058144c723c */ /* 0x048ff0000004184c */
[C---:B------:R-:W-:Y:S08]  /*12280*/  HMMA.16816.F32.BF16 R80, R20.reuse, R90, R80 ;  /* 0x0000005a1450723c */ /* 0x040ff00000041850 */
[C---:B----4-:R-:W-:Y:S08]  /*12290*/  HMMA.16816.F32.BF16 R12, R20.reuse, R24, R12 ;  /* 0x00000018140c723c */ /* 0x050ff0000004180c */
[----:B------:R-:W-:Y:S01]  /*122a0*/  HMMA.16816.F32.BF16 R16, R20, R26, R16 ;  /* 0x0000001a1410723c */ /* 0x000fe20000041810 */
[----:B------:R-:W1:Y:S07]  /*122b0*/  LDSM.16.MT88.4 R20, [R153+0x9800] ;  /* 0x009800009914783b */ /* 0x000e6e0000004200 */
[C---:B------:R-:W-:Y:S01]  /*122c0*/  HMMA.16816.F32.BF16 R96, R84.reuse, R92, R4 ;  /* 0x0000005c5460723c */ /* 0x040fe20000041804 */
[----:B------:R-:W2:Y:S07]  /*122d0*/  LDSM.16.MT88.4 R24, [R152+0x9800] ;  /* 0x009800009818783b */ /* 0x000eae0000004200 */
[C---:B------:R-:W-:Y:S01]  /*122e0*/  HMMA.16816.F32.BF16 R92, R84.reuse, R94, R8 ;  /* 0x0000005e545c723c */ /* 0x040fe20000041808 */
[----:B------:R-:W3:Y:S07]  /*122f0*/  LDSM.16.MT88.4 R4, [R155+0xb800] ;  /* 0x00b800009b04783b */ /* 0x000eee0000004200 */
[C---:B------:R-:W-:Y:S01]  /*12300*/  HMMA.16816.F32.BF16 R36, R84.reuse, R28, R36 ;  /* 0x0000001c5424723c */ /* 0x040fe20000041824 */
[----:B------:R-:W4:Y:S07]  /*12310*/  LDSM.16.MT88.4 R8, [R154+0xb800] ;  /* 0x00b800009a08783b */ /* 0x000f2e0000004200 */
[C---:B------:R-:W-:Y:S08]  /*12320*/  HMMA.16816.F32.BF16 R40, R84.reuse, R30, R40 ;  /* 0x0000001e5428723c */ /* 0x040ff00000041828 */
[C---:B-1----:R-:W-:Y:S08]  /*12330*/  HMMA.16816.F32.BF16 R44, R84.reuse, R20, R44 ;  /* 0x00000014542c723c */ /* 0x042ff0000004182c */
[C---:B------:R-:W-:Y:S01]  /*12340*/  HMMA.16816.F32.BF16 R48, R84.reuse, R22, R48 ;  /* 0x000000165430723c */ /* 0x040fe20000041830 */
[----:B------:R-:W1:Y:S07]  /*12350*/  LDSM.16.MT88.4 R20, [R153+0xb800] ;  /* 0x00b800009914783b */ /* 0x000e6e0000004200 */
[C---:B--2---:R-:W-:Y:S03]  /*12360*/  HMMA.16816.F32.BF16 R52, R84.reuse, R24, R52 ;  /* 0x000000185434723c */ /* 0x044fe60000041834 */
[----:B------:R-:W-:Y:S04]  /*12370*/  FADD.FTZ R25, R105, R120 ;  /* 0x0000007869197221 */ /* 0x000fe80000010000 */
[----:B------:R-:W-:Y:S01]  /*12380*/  FADD.FTZ R25, R106, R25 ;  /* 0x000000196a197221 */ /* 0x000fe20000010000 */
[C---:B------:R-:W-:Y:S03]  /*12390*/  HMMA.16816.F32.BF16 R56, R84.reuse, R26, R56 ;  /* 0x0000001a5438723c */ /* 0x040fe60000041838 */
[----:B------:R-:W-:Y:S04]  /*123a0*/  FADD.FTZ R112, R112, R25 ;  /* 0x0000001970707221 */ /* 0x000fe80000010000 */
[----:B------:R-:W-:Y:S01]  /*123b0*/  FADD.FTZ R113, R113, R112 ;  /* 0x0000007071717221 */ /* 0x000fe20000010000 */
[C---:B---3--:R-:W-:Y:S03]  /*123c0*/  HMMA.16816.F32.BF16 R60, R84.reuse, R4, R60 ;  /* 0x00000004543c723c */ /* 0x048fe6000004183c */
[----:B------:R-:W-:Y:S04]  /*123d0*/  FADD.FTZ R108, R108, R113 ;  /* 0x000000716c6c7221 */ /* 0x000fe80000010000 */
[----:B------:R-:W-:Y:S01]  /*123e0*/  FADD.FTZ R109, R109, R108 ;  /* 0x0000006c6d6d7221 */ /* 0x000fe20000010000 */
[C---:B------:R-:W-:Y:S01]  /*123f0*/  HMMA.16816.F32.BF16 R64, R84.reuse, R6, R64 ;  /* 0x000000065440723c */ /* 0x040fe20000041840 */
[----:B------:R-:W2:Y:S07]  /*12400*/  LDSM.16.MT88.4 R4, [R152+0xb800] ;  /* 0x00b800009804783b */ /* 0x000eae0000004200 */
[C---:B----4-:R-:W-:Y:S03]  /*12410*/  HMMA.16816.F32.BF16 R68, R84.reuse, R8, R68 ;  /* 0x000000085444723c */ /* 0x050fe60000041844 */
        /* <DEDUP_REMOVED lines=23> */
[----:B------:R-:W-:Y:S01]  /*12590*/  MOV R0, R101 ;  /* 0x0000006500007202 */ /* 0x000fe20000000f00 */
[----:B------:R-:W-:Y:S03]  /*125a0*/  FADD.FTZ R179, R34, R33 ;  /* 0x0000002122b37221 */ /* 0x000fe60000010000 */
[----:B------:R-:W-:Y:S01]  /*125b0*/  @!UPT UIADD3 URZ, UPT, UPT, URZ, URZ, URZ ;  /* 0x000000fffffff290 */ /* 0x000fe2000fffe0ff */
[----:B------:R-:W-:Y:S11]  /*125c0*/  @P0 BRA `(.L_x_9146) ;  /* 0xffffffd400640947 */ /* 0x000ff6000383ffff */
.L_x_9139:
[----:B------:R1:W5:Y:S01]  /*125d0*/  LD.E R2, desc[UR4][R102.64+0xd8] ;  /* 0x0000d80466027980 */ /* 0x000362000c101900 */
[----:B------:R-:W-:Y:S01]  /*125e0*/  UMOV UR7, 0xffffffff ;  /* 0xffffffff00077882 */ /* 0x000fe20000000000 */
[----:B------:R-:W2:Y:S02]  /*125f0*/  S2R R0, SR_TID.X ;  /* 0x0000000000007919 */ /* 0x000ea40000002100 */
[----:B------:R-:W-:Y:S05]  /*12600*/  BRA.DIV UR7, `(.L_x_9147) ;  /* 0x0000001207e87947 */ /* 0x000fea000b800000 */
[----:B------:R-:W3:Y:S04]  /*12610*/  SHFL.BFLY PT, R8, R183, 0x2, 0x1f ;  /* 0x0c401f00b7087f89 */ /* 0x000ee800000e0000 */
[----:B------:R-:W4:Y:S01]  /*12620*/  SHFL.BFLY PT, R10, R179, 0x2, 0x1f ;  /* 0x0c401f00b30a7f89 */ /* 0x000f2200000e0000 */
[----:B---3--:R-:W-:Y:S01]  /*12630*/  FADD.FTZ R8, R8, R183 ;  /* 0x000000b708087221 */ /* 0x008fe20000010000 */
[----:B----4-:R-:W-:-:S04]  /*12640*/  FADD.FTZ R7, R10, R179 ;  /* 0x000000b30a077221 */ /* 0x010fc80000010000 */
[----:B------:R-:W3:Y:S04]  /*12650*/  SHFL.BFLY PT, R9, R8, 0x1, 0x1f ;  /* 0x0c201f0008097f89 */ /* 0x000ee800000e0000 */
[----:B------:R4:W1:Y:S01]  /*12660*/  SHFL.BFLY PT, R10, R7, 0x1, 0x1f ;  /* 0x0c201f00070a7f89 */ /* 0x00086200000e0000 */
[----:B---3--:R-:W-:-:S07]  /*12670*/  FADD.FTZ R9, R8, R9 ;  /* 0x0000000908097221 */ /* 0x008fce0000010000 */
.L_x_9162:
[----:B------:R-:W4:Y:S01]  /*12680*/  MUFU.RCP R5, R9 ;  /* 0x0000000900057308 */ /* 0x000f220000001000 */
[----:B------:R-:W3:Y:S01]  /*12690*/  S2UR UR7, SR_CgaCtaId ;  /* 0x00000000000779c3 */ /* 0x000ee20000008800 */
[----:B-1----:R-:W-:Y:S01]  /*126a0*/  FADD.FTZ R8, R7, R10 ;  /* 0x0000000a07087221 */ /* 0x002fe20000010000 */
[----:B------:R-:W-:Y:S01]  /*126b0*/  FSETP.NE.FTZ.AND P2, PT, R9, RZ, PT ;  /* 0x000000ff0900720b */ /* 0x000fe20003f55000 */
[----:B------:R-:W-:Y:S01]  /*126c0*/  UMOV UR8, 0x400 ;  /* 0x0000040000087882 */ /* 0x000fe20000000000 */
[C---:B--2---:R-:W-:Y:S02]  /*126d0*/  SHF.L.U32 R6, R0.reuse, 0x1, RZ ;  /* 0x0000000100067819 */ /* 0x044fe400000006ff */
[C---:B------:R-:W-:Y:S01]  /*126e0*/  SHF.L.U32 R11, R0.reuse, 0x4, RZ ;  /* 0x00000004000b7819 */ /* 0x040fe200000006ff */
[----:B------:R-:W1:Y:S01]  /*126f0*/  MUFU.RCP R10, R8 ;  /* 0x00000008000a7308 */ /* 0x000e620000001000 */
[----:B------:R-:W-:Y:S02]  /*12700*/  SHF.L.U32 R4, R0, 0x5, RZ ;  /* 0x0000000500047819 */ /* 0x000fe400000006ff */
[----:B------:R-:W-:-:S02]  /*12710*/  FSETP.NE.FTZ.AND P1, PT, R8, RZ, PT ;  /* 0x000000ff0800720b */ /* 0x000fc40003f35000 */
[----:B------:R-:W-:Y:S02]  /*12720*/  LOP3.LUT R11, R11, 0x1c0, RZ, 0xc0, !PT ;  /* 0x000001c00b0b7812 */ /* 0x000fe400078ec0ff */
[----:B------:R-:W-:Y:S02]  /*12730*/  LOP3.LUT P0, RZ, R0, 0x4, RZ, 0xc0, !PT ;  /* 0x0000000400ff7812 */ /* 0x000fe4000780c0ff */
[----:B------:R-:W-:Y:S02]  /*12740*/  LOP3.LUT R11, R11, 0x38, R6, 0xf8, !PT ;  /* 0x000000380b0b7812 */ /* 0x000fe400078ef806 */
[----:B----4-:R-:W-:Y:S02]  /*12750*/  FSEL R7, R5, 1, P2 ;  /* 0x3f80000005077808 */ /* 0x010fe40001000000 */
[----:B------:R-:W-:Y:S02]  /*12760*/  LOP3.LUT R5, R6, 0x6, RZ, 0xc0, !PT ;  /* 0x0000000606057812 */ /* 0x000fe400078ec0ff */
[----:B------:R-:W-:Y:S01]  /*12770*/  R2P PR, R0, 0x18 ;  /* 0x0000001800007804 */ /* 0x000fe20000000000 */
[----:B------:R-:W-:Y:S01]  /*12780*/  FMUL.FTZ R96, R7, R96 ;  /* 0x0000006007607220 */ /* 0x000fe20000410000 */
[----:B------:R-:W-:Y:S01]  /*12790*/  LOP3.LUT R4, R5, 0x7c00, R4, 0xf8, !PT ;  /* 0x00007c0005047812 */ /* 0x000fe200078ef804 */
[----:B---3--:R-:W-:Y:S01]  /*127a0*/  ULEA UR7, UR7, UR8, 0x18 ;  /* 0x0000000807077291 */ /* 0x008fe2000f8ec0ff */
[----:B-1----:R-:W-:Y:S01]  /*127b0*/  FSEL R10, R10, 1, P1 ;  /* 0x3f8000000a0a7808 */ /* 0x002fe20000800000 */
[C---:B------:R-:W-:Y:S01]  /*127c0*/  FMUL.FTZ R97, R7.reuse, R97 ;  /* 0x0000006107617220 */ /* 0x040fe20000410000 */
[----:B------:R-:W-:Y:S01]  /*127d0*/  LOP3.LUT R4, R4, R11, RZ, 0xfc, !PT ;  /* 0x0000000b04047212 */ /* 0x000fe200078efcff */
[C---:B------:R-:W-:Y:S01]  /*127e0*/  FMUL.FTZ R92, R7.reuse, R92 ;  /* 0x0000005c075c7220 */ /* 0x040fe20000410000 */
[----:B------:R-:W-:Y:S01]  /*127f0*/  MOV R6, 0x20 ;  /* 0x0000002000067802 */ /* 0x000fe20000000f00 */
[C---:B------:R-:W-:Y:S01]  /*12800*/  FMUL.FTZ R98, R10.reuse, R98 ;  /* 0x000000620a627220 */ /* 0x040fe20000410000 */
[----:B------:R-:W-:Y:S01]  /*12810*/  MOV R5, 0x10 ;  /* 0x0000001000057802 */ /* 0x000fe20000000f00 */
[----:B------:R-:W-:Y:S01]  /*12820*/  FMUL.FTZ R99, R10, R99 ;  /* 0x000000630a637220 */ /* 0x000fe20000410000 */
[----:B------:R-:W-:Y:S01]  /*12830*/  LEA R11, R4, UR7, 0x1 ;  /* 0x00000007040b7c11 */ /* 0x000fe2000f8e08ff */
[C---:B------:R-:W-:Y:S01]  /*12840*/  FMUL.FTZ R93, R7.reuse, R93 ;  /* 0x0000005d075d7220 */ /* 0x040fe20000410000 */
[----:B------:R-:W-:Y:S01]  /*12850*/  SEL R6, R6, 0xffffffe0, !P3 ;  /* 0xffffffe006067807 */ /* 0x000fe20005800000 */
        /* <DEDUP_REMOVED lines=27> */
[C---:B------:R-:W-:Y:S01]  /*12a10*/  FMUL.FTZ R55, R10.reuse, R55 ;  /* 0x000000370a377220 */ /* 0x040fe20000410000 */
        /* <DEDUP_REMOVED lines=67> */
[----:B------:R1:W-:Y:S01]  /*12e50*/  STS [R17+0x400], R46 ;  /* 0x0004002e11007388 */ /* 0x0003e20000000800 */
        /* <DEDUP_REMOVED lines=34> */
[----:B------:R3:W-:Y:S04]  /*13080*/  STS [R5+0x2400], R86 ;  /* 0x0024005605007388 */ /* 0x0007e80000000800 */
[----:B------:R-:W4:Y:S01]  /*13090*/  LD.E.U8 R4, desc[UR4][R102.64+0x1c8] ;  /* 0x0001c80466047980 */ /* 0x000f22000c101100 */
[----:B------:R-:W-:-:S03]  /*130a0*/  ISETP.NE.AND P0, PT, R170, -0x1, PT ;  /* 0xffffffffaa00780c */ /* 0x000fc60003f05270 */
[----:B-1----:R-:W3:Y:S04]  /*130b0*/  LD.E.64 R46, desc[UR4][R102.64+0x88] ;  /* 0x00008804662e7980 */ /* 0x002ee8000c101b00 */
[----:B------:R1:W5:Y:S06]  /*130c0*/  LD.E.64 R42, desc[UR4][R102.64+0x90] ;  /* 0x00009004662a7980 */ /* 0x00036c000c101b00 */
[----:B------:R1:W5:Y:S01]  /*130d0*/  @!P0 LD.E.64 R44, desc[UR4][R102.64+0x80] ;  /* 0x00008004662c8980 */ /* 0x000362000c101b00 */
[----:B----4-:R-:W-:-:S13]  /*130e0*/  ISETP.NE.AND P3, PT, R4, RZ, PT ;  /* 0x000000ff0400720c */ /* 0x010fda0003f65270 */
[----:B------:R-:W4:Y:S04]  /*130f0*/  @!P3 LD.E R4, desc[UR4][R102.64+0x60] ;  /* 0x000060046604b980 */ /* 0x000f28000c101900 */
[----:B------:R-:W4:Y:S01]  /*13100*/  @!P3 LD.E R41, desc[UR4][R102.64+0xb4] ;  /* 0x0000b4046629b980 */ /* 0x000f22000c101900 */
[----:B------:R-:W3:Y:S08]  /*13110*/  @P2 MUFU.LG2 R9, R9 ;  /* 0x0000000900092308 */ /* 0x000ef00000000c00 */
[----:B------:R-:W1:Y:S01]  /*13120*/  @P1 MUFU.LG2 R6, R8 ;  /* 0x0000000800061308 */ /* 0x000e620000000c00 */
[--C-:B------:R-:W-:Y:S01]  /*13130*/  SHF.R.U32.HI R36, RZ, 0x1, R0.reuse ;  /* 0x00000001ff247819 */ /* 0x100fe20000011600 */
[----:B------:R-:W-:Y:S01]  /*13140*/  BSSY.RECONVERGENT B0, `(.L_x_9148) ;  /* 0x0000014000007945 */ /* 0x000fe20003800200 */
[----:B--2---:R-:W-:-:S02]  /*13150*/  SHF.R.U32.HI R7, RZ, 0x2, R0 ;  /* 0x00000002ff077819 */ /* 0x004fc40000011600 */
[----:B------:R-:W-:Y:S02]  /*13160*/  LOP3.LUT R36, R36, 0x30, RZ, 0xc0, !PT ;  /* 0x0000003024247812 */ /* 0x000fe400078ec0ff */
[----:B------:R-:W-:Y:S01]  /*13170*/  MOV R38, 0x7f800000 ;  /* 0x7f80000000267802 */ /* 0x000fe20000000f00 */
[----:B---3--:R-:W-:Y:S01]  /*13180*/  @P2 FMUL.FTZ R5, R9, 0.69314718246459960938 ;  /* 0x3f31721809052820 */ /* 0x008fe20000410000 */
[----:B------:R-:W-:Y:S01]  /*13190*/  MOV R37, 0x7f800000 ;  /* 0x7f80000000257802 */ /* 0x000fe20000000f00 */
[----:B------:R-:W-:Y:S01]  /*131a0*/  @P0 IMAD.WIDE.U32 R48, R46, R170, RZ ;  /* 0x000000aa2e300225 */ /* 0x000fe200078e00ff */
[----:B------:R-:W-:-:S03]  /*131b0*/  LOP3.LUT R36, R36, 0x7, R7, 0xf8, !PT ;  /* 0x0000000724247812 */ /* 0x000fc600078ef807 */
[----:B-----5:R-:W-:Y:S01]  /*131c0*/  @P2 FFMA.FTZ R38, R2, R101, R5 ;  /* 0x0000006502262223 */ /* 0x020fe20000010005 */
[----:B-1----:R-:W-:-:S04]  /*131d0*/  @P1 FMUL.FTZ R6, R6, 0.69314718246459960938 ;  /* 0x3f31721806061820 */ /* 0x002fc80000410000 */
[----:B------:R-:W-:Y:S01]  /*131e0*/  @P1 FFMA.FTZ R37, R2, R3, R6 ;  /* 0x0000000302251223 */ /* 0x000fe20000010006 */
[----:B------:R-:W-:Y:S02]  /*131f0*/  @P0 IMAD R2, R47, R170, RZ ;  /* 0x000000aa2f020224 */ /* 0x000fe400078e02ff */
[----:B----4-:R-:W-:-:S04]  /*13200*/  @!P3 IMAD R4, R166, R4, R165 ;  /* 0x00000004a604b224 */ /* 0x010fc800078e02a5 */
[----:B------:R-:W-:Y:S01]  /*13210*/  @!P3 IMAD R41, R4, R41, RZ ;  /* 0x000000290429b224 */ /* 0x000fe200078e02ff */
[----:B------:R-:W-:Y:S06]  /*13220*/  @!P3 BRA `(.L_x_9149) ;  /* 0x000000000014b947 */ /* 0x000fec0003800000 */
[----:B------:R-:W2:Y:S04]  /*13230*/  @!P0 LD.E R3, desc[UR4][R102.64+0xb4] ;  /* 0x0000b40466038980 */ /* 0x000ea8000c101900 */
[----:B------:R-:W3:Y:S01]  /*13240*/  LD.E R4, desc[UR4][R102.64+0xd4] ;  /* 0x0000d40466047980 */ /* 0x000ee2000c101900 */
[----:B--2---:R-:W-:Y:S02]  /*13250*/  @!P0 IMAD R170, R166, R3, RZ ;  /* 0x00000003a6aa8224 */ /* 0x004fe400078e02ff */
[----:B---3--:R-:W-:-:S05]  /*13260*/  IMAD R41, R165, R4, RZ ;  /* 0x00000004a5297224 */ /* 0x008fca00078e02ff */
[----:B------:R-:W-:Y:S02]  /*13270*/  IADD3 R41, PT, PT, R41, R170, RZ ;  /* 0x000000aa29297210 */ /* 0x000fe40007ffe0ff */
.L_x_9149:
[----:B------:R-:W-:Y:S05]  /*13280*/  BSYNC.RECONVERGENT B0 ;  /* 0x0000000000007941 */ /* 0x000fea0003800200 */
.L_x_9148:
[----:B------:R1:W5:Y:S01]  /*13290*/  LD.E.64 R50, desc[UR4][R102.64+0x70] ;  /* 0x0000700466327980 */ /* 0x000362000c101b00 */
[----:B------:R-:W-:Y:S05]  /*132a0*/  WARPSYNC.ALL ;  /* 0x0000000000007948 */ /* 0x000fea0003800000 */
[----:B------:R1:W5:Y:S01]  /*132b0*/  LD.E.64 R52, desc[UR4][R102.64+0xa0] ;  /* 0x0000a00466347980 */ /* 0x000362000c101b00 */
        /* <DEDUP_REMOVED lines=13> */
[----:B------:R-:W-:Y:S02]  /*13390*/  IMAD.IADD R3, R171, 0x1, -R168 ;  /* 0x00000001ab037824 */ /* 0x000fe400078e0aa8 */
        /* <DEDUP_REMOVED lines=9> */
.L_x_9151:
[----:B------:R-:W-:Y:S05]  /*13430*/  BSYNC.RECONVERGENT B0 ;  /* 0x0000000000007941 */ /* 0x000fea0003800200 */
.L_x_9150:
[----:B-1----:R1:W5:Y:S01]  /*13440*/  LD.E R103, desc[UR4][R102.64+0xc0] ;  /* 0x0000c00466677980 */ /* 0x002362000c101900 */
[-C--:B------:R-:W-:Y:S01]  /*13450*/  @!P0 IMAD R3, R45, R166.reuse, RZ ;  /* 0x000000a62d038224 */ /* 0x080fe200078e02ff */
[----:B------:R-:W-:Y:S01]  /*13460*/  BSSY.RECONVERGENT B0, `(.L_x_9152) ;  /* 0x000001e000007945 */ /* 0x000fe20003800200 */
[----:B------:R-:W-:Y:S01]  /*13470*/  @!P0 IMAD.WIDE.U32 R36, R44, R166, RZ ;  /* 0x000000a62c248225 */ /* 0x000fe200078e00ff */
[----:B------:R-:W-:-:S03]  /*13480*/  @P0 MOV R36, R48 ;  /* 0x0000003000240202 */ /* 0x000fc60000000f00 */
[----:B------:R-:W-:Y:S01]  /*13490*/  IMAD.IADD R171, R171, 0x1, -R168 ;  /* 0x00000001abab7824 */ /* 0x000fe200078e0aa8 */
[----:B------:R-:W-:Y:S01]  /*134a0*/  @!P0 IADD3 R3, PT, PT, R37, R3, RZ ;  /* 0x0000000325038210 */ /* 0x000fe20007ffe0ff */
[----:B------:R-:W-:Y:S01]  /*134b0*/  IMAD.MOV.U32 R181, RZ, RZ, RZ ;  /* 0x000000ffffb57224 */ /* 0x000fe200078e00ff */
[----:B------:R-:W-:Y:S01]  /*134c0*/  SHF.R.U32.HI R37, RZ, 0x3, R0 ;  /* 0x00000003ff257819 */ /* 0x000fe20000011600 */
[----:B------:R-:W-:Y:S01]  /*134d0*/  IMAD R0, R43, R165, RZ ;  /* 0x000000a52b007224 */ /* 0x000fe200078e02ff */
[-C--:B------:R-:W-:Y:S01]  /*134e0*/  ISETP.GE.AND P3, PT, R176, R171.reuse, PT ;  /* 0x000000abb000720c */ /* 0x080fe20003f66270 */
[----:B------:R-:W-:Y:S01]  /*134f0*/  IMAD.WIDE.U32 R38, R168, R46, R180 ;  /* 0x0000002ea8267225 */ /* 0x000fe200078e00b4 */
[-C--:B------:R-:W-:Y:S02]  /*13500*/  ISETP.GE.AND P5, PT, R37, R171.reuse, PT ;  /* 0x000000ab2500720c */ /* 0x080fe40003fa6270 */
[-C--:B------:R-:W-:Y:S01]  /*13510*/  ISETP.GE.AND P2, PT, R175, R171.reuse, PT ;  /* 0x000000abaf00720c */ /* 0x080fe20003f46270 */
[----:B------:R-:W-:Y:S01]  /*13520*/  IMAD R168, R47, R168, RZ ;  /* 0x000000a82fa87224 */ /* 0x000fe200078e02ff */
[----:B------:R-:W-:Y:S01]  /*13530*/  ISETP.GE.AND P1, PT, R174, R171, PT ;  /* 0x000000abae00720c */ /* 0x000fe20003f26270 */
[----:B------:R-:W-:-:S03]  /*13540*/  IMAD.WIDE.U32 R42, R42, R165, RZ ;  /* 0x000000a52a2a7225 */ /* 0x000fc600078e00ff */
[----:B------:R-:W-:Y:S01]  /*13550*/  IADD3 R168, PT, PT, R39, R168, RZ ;  /* 0x000000a827a87210 */ /* 0x000fe20007ffe0ff */
[----:B------:R-:W-:Y:S01]  /*13560*/  @P0 IMAD.IADD R3, R49, 0x1, R2 ;  /* 0x0000000131030824 */ /* 0x000fe200078e0202 */
[----:B------:R-:W-:Y:S01]  /*13570*/  IADD3 R38, P4, P0, R42, R38, R36 ;  /* 0x000000262a267210 */ /* 0x000fe2000789e024 */
[----:B------:R-:W-:-:S05]  /*13580*/  IMAD.IADD R0, R43, 0x1, R0 ;  /* 0x000000012b007824 */ /* 0x000fca00078e0200 */
[----:B------:R-:W-:Y:S01]  /*13590*/  IADD3.X R39, PT, PT, R0, R168, R3, P4, P0 ;  /* 0x000000a800277210 */ /* 0x000fe200027e0403 */
        /* <DEDUP_REMOVED lines=10> */
.L_x_9153:
[----:B------:R-:W-:Y:S05]  /*13640*/  BSYNC.RECONVERGENT B0 ;  /* 0x0000000000007941 */ /* 0x000fea0003800200 */
.L_x_9152:
        /* <DEDUP_REMOVED lines=16> */
.L_x_9155:
[----:B------:R-:W-:Y:S05]  /*13750*/  BSYNC.RECONVERGENT B0 ;  /* 0x0000000000007941 */ /* 0x000fea0003800200 */
.L_x_9154:
        /* <DEDUP_REMOVED lines=16> */
.L_x_9157:
[----:B------:R-:W-:Y:S05]  /*13860*/  BSYNC.RECONVERGENT B0 ;  /* 0x0000000000007941 */ /* 0x000fea0003800200 */
.L_x_9156:
[----:B------:R-:W-:-:S04]  /*13870*/  MOV R165, 0x0 ;  /* 0x0000000000a57802 */ /* 0x000fc80000000f00 */
[----:B-12345:R-:W-:Y:S05]  /*13880*/  @P1 RET.REL.NODEC R164 `(_ZN5flash24flash_fwd_splitkv_kernelI23Flash_fwd_kernel_traitsILi128ELi64ELi64ELi4ELb0ELb0EN7cutlass10bfloat16_tE19Flash_kernel_traitsILi128ELi64ELi64ELi4ES3_EELb0ELb0ELb0ELb0ELb0ELb0ELb0ELb1EEEvNS_16Flash_fwd_paramsE) ;  /* 0xfffffec4a4dc1950 */ /* 0x03efea0003c3ffff */
        /* <DEDUP_REMOVED lines=14> */
[----:B-1----:R-:W-:Y:S05]  /*13970*/  @P0 RET.REL.NODEC R164 `(_ZN5flash24flash_fwd_splitkv_kernelI23Flash_fwd_kernel_traitsILi128ELi64ELi64ELi4ELb0ELb0EN7cutlass10bfloat16_tE19Flash_kernel_traitsILi128ELi64ELi64ELi4ES3_EELb0ELb0ELb0ELb0ELb0ELb0ELb0ELb1EEEvNS_16Flash_fwd_paramsE) ;  /* 0xfffffec4a4a00950 */ /* 0x002fea0003c3ffff */
[----:B------:R-:W-:Y:S01]  /*13980*/  MOV R165, 0x0 ;  /* 0x0000000000a57802 */ /* 0x000fe20000000f00 */
[----:B------:R1:W-:Y:S03]  /*13990*/  ST.E.128 desc[UR4][R2.64+0x80], R32 ;  /* 0x0000802002007985 */ /* 0x0003e6000c101d04 */
[----:B-1----:R-:W-:Y:S05]  /*139a0*/  RET.REL.NODEC R164 `(_ZN5flash24flash_fwd_splitkv_kernelI23Flash_fwd_kernel_traitsILi128ELi64ELi64ELi4ELb0ELb0EN7cutlass10bfloat16_tE19Flash_kernel_traitsILi128ELi64ELi64ELi4ES3_EELb0ELb0ELb0ELb0ELb0ELb0ELb0ELb1EEEvNS_16Flash_fwd_paramsE) ;  /* 0xfffffec4a4947950 */ /* 0x002fea0003c3ffff */
.L_x_9147:
[----:B------:R-:W-:Y:S01]  /*139b0*/  MOV R5, 0x2 ;  /* 0x0000000200057802 */ /* 0x000fe20000000f00 */
[----:B------:R-:W-:Y:S01]  /*139c0*/  IMAD.MOV.U32 R4, RZ, RZ, 0x1f ;  /* 0x0000001fff047424 */ /* 0x000fe200078e00ff */
[----:B------:R-:W-:-:S07]  /*139d0*/  MOV R6, 0xffffffff ;  /* 0xffffffff00067802 */ /* 0x000fce0000000f00 */
[----:B-12--5:R-:W-:Y:S05]  /*139e0*/  WARPSYNC.COLLECTIVE R6, `(.L_x_9158) ;  /* 0x0000000006087348 */ /* 0x026fea0003c00000 */
[----:B------:R3:W4:Y:S02]  /*139f0*/  SHFL.BFLY P0, R10, R183, R5, R4 ;  /* 0x0c000005b70a7389 */ /* 0x0007240000000004 */
[----:B-12345:R-:W-:Y:S05]  /*13a00*/  ENDCOLLECTIVE ;  /* 0x000000000000791b */ /* 0x03efea0003800000 */
.L_x_9158:
[----:B------:R-:W-:Y:S02]  /*13a10*/  IMAD.MOV.U32 R8, RZ, RZ, R10 ;  /* 0x000000ffff087224 */ /* 0x000fe400078e000a */
[----:B------:R-:W-:Y:S02]  /*13a20*/  IMAD.MOV.U32 R5, RZ, RZ, 0x1 ;  /* 0x00000001ff057424 */ /* 0x000fe400078e00ff */
[----:B------:R-:W-:-:S05]  /*13a30*/  FADD.FTZ R8, R8, R183 ;  /* 0x000000b708087221 */ /* 0x000fca0000010000 */
[----:B------:R-:W-:-:S07]  /*13a40*/  MOV R183, R8 ;  /* 0x0000000800b77202 */ /* 0x000fce0000000f00 */
[----:B------:R-:W-:Y:S05]  /*13a50*/  WARPSYNC.COLLECTIVE R6, `(.L_x_9159) ;  /* 0x0000000006087348 */ /* 0x000fea0003c00000 */
[----:B------:R1:W2:Y:S02]  /*13a60*/  SHFL.BFLY P0, R10, R183, R5, R4 ;  /* 0x0c000005b70a7389 */ /* 0x0002a40000000004 */
[----:B-12---:R-:W-:Y:S05]  /*13a70*/  ENDCOLLECTIVE ;  /* 0x000000000000791b */ /* 0x006fea0003800000 */
.L_x_9159:
[----:B------:R-:W-:Y:S01]  /*13a80*/  MOV R183, R179 ;  /* 0x000000b300b77202 */ /* 0x000fe20000000f00 */
[----:B------:R-:W-:Y:S01]  /*13a90*/  IMAD.MOV.U32 R5, RZ, RZ, 0x2 ;  /* 0x00000002ff057424 */ /* 0x000fe200078e00ff */
[----:B------:R-:W-:-:S07]  /*13aa0*/  MOV R9, R10 ;  /* 0x0000000a00097202 */ /* 0x000fce0000000f00 */
[----:B------:R-:W-:Y:S05]  /*13ab0*/  WARPSYNC.COLLECTIVE R6, `(.L_x_9160) ;  /* 0x0000000006087348 */ /* 0x000fea0003c00000 */
[----:B------:R1:W2:Y:S02]  /*13ac0*/  SHFL.BFLY P0, R10, R183, R5, R4 ;  /* 0x0c000005b70a7389 */ /* 0x0002a40000000004 */
[----:B-12---:R-:W-:Y:S05]  /*13ad0*/  ENDCOLLECTIVE ;  /* 0x000000000000791b */ /* 0x006fea0003800000 */
.L_x_9160:
[----:B------:R-:W-:Y:S01]  /*13ae0*/  FADD.FTZ R9, R8, R9 ;  /* 0x0000000908097221 */ /* 0x000fe20000010000 */
[----:B------:R-:W-:Y:S01]  /*13af0*/  FADD.FTZ R7, R10, R179 ;  /* 0x000000b30a077221 */ /* 0x000fe20000010000 */
[----:B------:R-:W-:-:S04]  /*13b00*/  MOV R5, 0x1 ;  /* 0x0000000100057802 */ /* 0x000fc80000000f00 */
[----:B------:R-:W-:-:S07]  /*13b10*/  MOV R183, R7 ;  /* 0x0000000700b77202 */ /* 0x000fce0000000f00 */
[----:B------:R-:W-:Y:S05]  /*13b20*/  WARPSYNC.COLLECTIVE R6, `(.L_x_9161) ;  /* 0x0000000006087348 */ /* 0x000fea0003c00000 */
[----:B------:R1:W2:Y:S02]  /*13b30*/  SHFL.BFLY P0, R10, R183, R5, R4 ;  /* 0x0c000005b70a7389 */ /* 0x0002a40000000004 */
[----:B-12---:R-:W-:Y:S05]  /*13b40*/  ENDCOLLECTIVE ;  /* 0x000000000000791b */ /* 0x006fea0003800000 */
.L_x_9161:
[----:B------:R-:W-:Y:S05]  /*13b50*/  BRA `(.L_x_9162) ;  /* 0xffffffe800c87947 */ /* 0x000fea000383ffff */
.L_x_9163:
        /* <DEDUP_REMOVED lines=10> */
.L_x_14934:


//--------------------- .text._ZN5flash24flash_fwd_splitkv_kernelI23Flash_fwd_kernel_traitsILi128ELi64ELi64ELi4ELb0ELb0EN7cutlass10bfloat16_tE19Flash_kernel_traitsILi128ELi64ELi64ELi4ES3_EELb0ELb0ELb0ELb0ELb0ELb1ELb0ELb1EEEvNS_16Flash_fwd_paramsE --------------------------
	.section	.text._ZN5flash24flash_fwd_splitkv_kernelI23Flash_fwd_kernel_traitsILi128ELi64ELi64ELi4ELb0ELb0EN7cutlass10bfloat16_tE19Flash_kernel_traitsILi128ELi64ELi64ELi4ES3_EELb0ELb0ELb0ELb0ELb0ELb1ELb0ELb1EEEvNS_16Flash_fwd_paramsE,"ax",@progbits
	.align	128
        .global         _ZN5flash24flash_fwd_splitkv_kernelI23Flash_fwd_kernel_traitsILi128ELi64ELi64ELi4ELb0ELb0EN7cutlass10bfloat16_tE19Flash_kernel_traitsILi128ELi64ELi64ELi4ES3_EELb0ELb0ELb0ELb0ELb0ELb1ELb0ELb1EEEvNS_16Flash_fwd_paramsE
        .type           _ZN5flash24flash_fwd_splitkv_kernelI23Flash_fwd_kernel_traitsILi128ELi64ELi64ELi4ELb0ELb0EN7cutlass10bfloat16_tE19Flash_kernel_traitsILi128ELi64ELi64ELi4ES3_EELb0ELb0ELb0ELb0ELb0ELb1ELb0ELb1EEEvNS_16Flash_fwd_paramsE,@function
        .size           _ZN5flash24flash_fwd_splitkv_kernelI23Flash_fwd_kernel_traitsILi128ELi64ELi64ELi4ELb0ELb0EN7cutlass10bfloat16_tE19Flash_kernel_traitsILi128ELi64ELi64ELi4ES3_EELb0ELb0ELb0ELb0ELb0ELb1ELb0ELb1EEEvNS_16Flash_fwd_paramsE,(.L_x_14935 - _ZN5flash24flash_fwd_splitkv_kernelI23Flash_fwd_kernel_traitsILi128ELi64ELi64ELi4ELb0ELb0EN7cutlass10bfloat16_tE19Flash_kernel_traitsILi128ELi64ELi64ELi4ES3_EELb0ELb0ELb0ELb0ELb0ELb1ELb0ELb1EEEvNS_16Flash_fwd_paramsE)
        .other          _ZN5flash24flash_fwd_splitkv_kernelI23Flash_fwd_kernel_traitsILi128ELi64ELi64ELi4ELb0ELb0EN7cutlass10bfloat16_tE19Flash_kernel_traitsILi128ELi64ELi64ELi4ES3_EELb0ELb0ELb0ELb0ELb0ELb1ELb0ELb1EEEvNS_16Flash_fwd_paramsE,@"STO_CUDA_ENTRY STV_DEFAULT"
_ZN5flash24flash_fwd_splitkv_kernelI23Flash_fwd_kernel_traitsILi128ELi64ELi64ELi4ELb0ELb0EN7cutlass10bfloat16_tE19Flash_kernel_traitsILi128ELi64ELi64ELi4ES3_EELb0ELb0ELb0ELb0ELb0ELb1ELb0ELb1EEEvNS_16Flash_fwd_paramsE:
.text._ZN5flash24flash_fwd_splitkv_kernelI23Flash_fwd_kernel_traitsILi128ELi64ELi64ELi4ELb0ELb0EN7cutlass10bfloat16_tE19Flash_kernel_traitsILi128ELi64ELi64ELi4ES3_EELb0ELb0ELb0ELb0ELb0ELb1ELb0ELb1EEEvNS_16Flash_fwd_paramsE:
[----:B------:R-:W-:Y:S01]  /*0000*/  LDC R1, c[0x0][0x37c] ;  /* 0x0000df00ff017b82 */ /* 0x000fe20000000800 */
[----:B------:R-:W1:Y:S07]  /*0010*/  S2R R3, SR_CTAID.X ;  /* 0x0000000000037919 */ /* 0x000e6e0000002500 */
[----:B------:R-:W2:Y:S01]  /*0020*/  LDC.64 R102, c[0x0][0x348] ;  /* 0x0000d200ff667b82 */ /* 0x000ea20000000a00 */
[----:B------:R-:W-:Y:S01]  /*0030*/  BSSY.RECONVERGENT B4, `(.L_x_9164) ;  /* 0x0000005000047945 */ /* 0x000fe20003800200 */
[----:B------:R-:W-:Y:S01]  /*0040*/  MOV R172, 0x80 ;  /* 0x0000008000ac7802 */ /* 0x000fe20000000f00 */
[----:B------:R-:W3:Y:S01]  /*0050*/  S2R R174, SR_CTAID.Y ;  /* 0x0000000000ae7919 */ /* 0x000ee20000002600 */
[----:B------:R-:W4:Y:S05]  /*0060*/  S2R R173, SR_CTAID.Z ;  /* 0x0000000000ad7919 */ /* 0x000f2a0000002700 */
[----:B-1234-:R-:W-:Y:S05]  /*0070*/  CALL.REL.NOINC `($_ZN5flash24flash_fwd_splitkv_kernelI23Flash_fwd_kernel_traitsILi128ELi64ELi64ELi4ELb0ELb0EN7cutlass10bfloat16_tE19Flash_kernel_traitsILi128ELi64ELi64ELi4ES3_EELb0ELb0ELb0ELb0ELb0ELb1ELb0ELb1EEEvNS_16Flash_fwd_paramsE$_ZN5flash30compute_attn_1rowblock_splitkvI23Flash_fwd_kernel_traitsILi128ELi64ELi64ELi4ELb0ELb0EN7cutlass10bfloat16_tE19Flash_kernel_traitsILi128ELi64ELi64ELi4ES3_EELb0ELb0ELb0ELb0ELb0ELb1ELb0ELb1ENS_16Flash_fwd_paramsEEEvRKT8_iiiii) ;  /* 0x0000000000087944 */ /* 0x01efea0003c00000 */
[----:B------:R-:W-:Y:S05]  /*0080*/  BSYNC.RECONVERGENT B4 ;  /* 0x0000000000047941 */ /* 0x000fea0003800200 */
.L_x_9164:
[----:B------:R-:W-:Y:S05]  /*0090*/  EXIT ;  /* 0x000000000000794d */ /* 0x000fea0003800000 */
        .type           $_ZN5flash24flash_fwd_splitkv_kernelI23Flash_fwd_kernel_traitsILi128ELi64ELi64ELi4ELb0ELb0EN7cutlass10bfloat16_tE19Flash_kernel_traitsILi128ELi64ELi64ELi4ES3_EELb0ELb0ELb0ELb0ELb0ELb1ELb0ELb1EEEvNS_16Flash_fwd_paramsE$_ZN5flash30compute_attn_1rowblock_splitkvI23Flash_fwd_kernel_traitsILi128ELi64ELi64ELi4ELb0ELb0EN7cutlass10bfloat16_tE19Flash_kernel_traitsILi128ELi64ELi64ELi4ES3_EELb0ELb0ELb0ELb0ELb0ELb1ELb0ELb1ENS_16Flash_fwd_paramsEEEvRKT8_iiiii,@function
        .size           $_ZN5flash24flash_fwd_splitkv_kernelI23Flash_fwd_kernel_traitsILi128ELi64ELi64ELi4ELb0ELb0EN7cutlass10bfloat16_tE19Flash_kernel_traitsILi128ELi64ELi64ELi4ES3_EELb0ELb0ELb0ELb0ELb0ELb1ELb0ELb1EEEvNS_16Flash_fwd_paramsE$_ZN5flash30compute_attn_1rowblock_splitkvI23Flash_fwd_kernel_traitsILi128ELi64ELi64ELi4ELb0ELb0EN7cutlass10bfloat16_tE19Flash_kernel_traitsILi128ELi64ELi64ELi4ES3_EELb0ELb0ELb0ELb0ELb0ELb1ELb0ELb1ENS_16Flash_fwd_paramsEEEvRKT8_iiiii,(.L_x_14935 - $_ZN5flash24flash_fwd_splitkv_kernelI23Flash_fwd_kernel_traitsILi128ELi64ELi64ELi4ELb0ELb0EN7cutlass10bfloat16_tE19Flash_kernel_traitsILi128ELi64ELi64ELi4ES3_EELb0ELb0ELb0ELb0ELb0ELb1ELb0ELb1EEEvNS_16Flash_fwd_paramsE$_ZN5flash30compute_attn_1rowblock_splitkvI23Flash_fwd_kernel_traitsILi128ELi64ELi64ELi4ELb0ELb0EN7cutlass10bfloat16_tE19Flash_kernel_traitsILi128ELi64ELi64ELi4ES3_EELb0ELb0ELb0ELb0ELb0ELb1ELb0ELb1ENS_16Flash_fwd_paramsEEEvRKT8_iiiii)
$_ZN5flash24flash_fwd_splitkv_kernelI23Flash_fwd_kernel_traitsILi128ELi64ELi64ELi4ELb0ELb0EN7cutlass10bfloat16_tE19Flash_kernel_traitsILi128ELi64ELi64ELi4ES3_EELb0ELb0ELb0ELb0ELb0ELb1ELb0ELb1EEEvNS_16Flash_fwd_paramsE$_ZN5flash30compute_attn_1rowblock_splitkvI23Flash_fwd_kernel_traitsILi128ELi64ELi64ELi4ELb0ELb0EN7cutlass10bfloat16_tE19Flash_kernel_traitsILi128ELi64ELi64ELi4ES3_EELb0ELb0ELb0ELb0ELb0ELb1ELb0ELb1ENS_16Flash_fwd_paramsEEEvRKT8_iiiii:
        /* <DEDUP_REMOVED lines=39> */
.L_x_9166:
[----:B------:R-:W-:Y:S05]  /*0310*/  BSYNC.RECONVERGENT B0 ;  /* 0x0000000000007941 */ /* 0x000fea0003800200 */
.L_x_9165:
[----:B------:R-:W-:Y:S04]  /*0320*/  BSSY.RECONVERGENT B0, `(.L_x_9167) ;  /* 0x0000007000007945 */ /* 0x000fe80003800200 */
[----:B------:R-:W-:Y:S05]  /*0330*/  @!P3 BRA `(.L_x_9168) ;  /* 0x000000000014b947 */ /* 0x000fea0003800000 */
[----:B-----5:R-:W2:Y:S02]  /*0340*/  LD.E.U8 R4, desc[UR4][R102.64+0x1b2] ;  /* 0x0001b20466047980 */ /* 0x020ea4000c101100 */
[----:B--2---:R-:W-:-:S13]  /*0350*/  ISETP.NE.AND P1, PT, R4, RZ, PT ;  /* 0x000000ff0400720c */ /* 0x004fda0003f25270 */
[----:B------:R-:W2:Y:S02]  /*0360*/  @P1 LD.E R7, desc[UR4][R14.64+0x4] ;  /* 0x000004040e071980 */ /* 0x000ea4000c101900 */
[----:B--2---:R-:W-:-:S06]  /*0370*/  @P1 IADD3 R4, PT, PT, R7, -R12, RZ ;  /* 0x8000000c07041210 */ /* 0x004fcc0007ffe0ff */
[----:B------:R2:W5:Y:S02]  /*0380*/  @!P1 LD.E R4, desc[UR4][R14.64] ;  /* 0x000000040e049980 */ /* 0x000564000c101900 */
.L_x_9168:
[----:B------:R-:W-:Y:S05]  /*0390*/  BSYNC.RECONVERGENT B0 ;  /* 0x0000000000007941 */ /* 0x000fea0003800200 */
.L_x_9167:
        /* <DEDUP_REMOVED lines=9> */
.L_x_9170:
[----:B------:R-:W3:Y:S01]  /*0430*/  LD.E.64 R4, desc[UR4][R102.64+0x108] ;  /* 0x0001080466047980 */ /* 0x000ee2000c101b00 */
[----:B------:R-:W-:Y:S01]  /*0440*/  BSSY.RECONVERGENT B0, `(.L_x_9172) ;  /* 0x0000006000007945 */ /* 0x000fe20003800200 */
[----:B---3--:R-:W-:Y:S01]  /*0450*/  ISETP.NE.U32.AND P0, PT, R4, RZ, PT ;  /* 0x000000ff0400720c */ /* 0x008fe20003f05070 */
[----:B------:R-:W-:-:S03]  /*0460*/  IMAD.MOV.U32 R4, RZ, RZ, RZ ;  /* 0x000000ffff047224 */ /* 0x000fc600078e00ff */
[----:B------:R-:W-:-:S13]  /*0470*/  ISETP.NE.AND.EX P0, PT, R5, RZ, PT, P0 ;  /* 0x000000ff0500720c */ /* 0x000fda0003f05300 */
[----:B------:R-:W-:Y:S05]  /*0480*/  @!P0 BRA `(.L_x_9173) ;  /* 0x0000000000048947 */ /* 0x000fea0003800000 */
[----:B------:R3:W5:Y:S02]  /*0490*/  LD.E R4, desc[UR4][R102.64+0xbc] ;  /* 0x0000bc0466047980 */ /* 0x000764000c101900 */
.L_x_9173:
[----:B------:R-:W-:Y:S05]  /*04a0*/  BSYNC.RECONVERGENT B0 ;  /* 0x0000000000007941 */ /* 0x000fea0003800200 */
.L_x_9172:
[----:B-----5:R-:W-:Y:S02]  /*04b0*/  IADD3 R59, PT, PT, R69, R4, RZ ;  /* 0x00000004453b7210 */ /* 0x020fe40007ffe0ff */
.L_x_9171:
[----:B------:R-:W-:Y:S05]  /*04c0*/  BSYNC.RECONVERGENT B1 ;  /* 0x0000000000017941 */ /* 0x000fea0003800200 */
.L_x_9169:
[----:B------:R-:W-:Y:S01]  /*04d0*/  IMAD.SHL.U32 R176, R3, 0x40, RZ ;  /* 0x0000004003b07824 */ /* 0x000fe200078e00ff */
[----:B------:R-:W-:Y:S01]  /*04e0*/  MOV R4, R172 ;  /* 0x000000ac00047202 */ /* 0x000fe20000000f00 */
[----:B------:R-:W-:-:S03]  /*04f0*/  IMAD.MOV.U32 R5, RZ, RZ, 0x0 ;  /* 0x00000000ff057424 */ /* 0x000fc600078e00ff */
[----:B------:R-:W-:-:S13]  /*0500*/  ISETP.GT.AND P0, PT, R179, R176, PT ;  /* 0x000000b0b300720c */ /* 0x000fda0003f04270 */
[----:B-123--:R-:W-:Y:S05]  /*0510*/  @!P0 RET.REL.NODEC R4 `(_ZN5flash24flash_fwd_splitkv_kernelI23Flash_fwd_kernel_traitsILi128ELi64ELi64ELi4ELb0ELb0EN7cutlass10bfloat16_tE19Flash_kernel_traitsILi128ELi64ELi64ELi4ES3_EELb0ELb0ELb0ELb0ELb0ELb1ELb0ELb1EEEvNS_16Flash_fwd_paramsE) ;  /* 0xfffffff804b88950 */ /* 0x00efea0003c3ffff */
        /* <DEDUP_REMOVED lines=61> */
.L_x_9176:
[----:B------:R-:W-:Y:S05]  /*08f0*/  BSYNC.RECONVERGENT B0 ;  /* 0x0000000000007941 */ /* 0x000fea0003800200 */
.L_x_9175:
        /* <DEDUP_REMOVED lines=17> */
.L_x_9178:
[----:B------:R-:W-:Y:S05]  /*0a10*/  BSYNC.RECONVERGENT B0 ;  /* 0x0000000000007941 */ /* 0x000fea0003800200 */
.L_x_9177:
        /* <DEDUP_REMOVED lines=20> */
.L_x_9180:
[----:B------:R-:W-:Y:S05]  /*0b60*/  BSYNC.RECONVERGENT B0 ;  /* 0x0000000000007941 */ /* 0x000fea0003800200 */
.L_x_9179:
        /* <DEDUP_REMOVED lines=25> */
.L_x_9182:
[----:B------:R-:W-:Y:S05]  /*0d00*/  BSYNC.RECONVERGENT B0 ;  /* 0x0000000000007941 */ /* 0x000fea0003800200 */
.L_x_9181:
[----:B------:R-:W-:Y:S01]  /*0d10*/  MOV R173, 0x0 ;  /* 0x0000000000ad7802 */ /* 0x000fe20000000f00 */
[----:B------:R-:W-:Y:S04]  /*0d20*/  @!P5 ST.E desc[UR4][R12.64], R4 ;  /* 0x000000040c00d985 */ /* 0x000fe8000c101904 */
[----:B------:R-:W-:Y:S04]  /*0d30*/  @!P4 ST.E desc[UR4][R12.64+0x40], R3 ;  /* 0x000040030c00c985 */ /* 0x000fe8000c101904 */
[----:B------:R1:W-:Y:S02]  /*0d40*/  @!P3 ST.E desc[UR4][R12.64+0x80], R2 ;  /* 0x000080020c00b985 */ /* 0x0003e4000c101904 */
[----:B-12---:R-:W-:Y:S05]  /*0d50*/  @P6 RET.REL.NODEC R172 `(_ZN5flash24flash_fwd_splitkv_kernelI23Flash_fwd_kernel_traitsILi128ELi64ELi64ELi4ELb0ELb0EN7cutlass10bfloat16_tE19Flash_kernel_traitsILi128ELi64ELi64ELi4ES3_EELb0ELb0ELb0ELb0ELb0ELb1ELb0ELb1EEEvNS_16Flash_fwd_paramsE) ;  /* 0xfffffff0aca86950 */ /* 0x006fea0003c3ffff */
[----:B------:R-:W-:Y:S02]  /*0d60*/  MOV R3, 0x7f800000 ;  /* 0x7f80000000037802 */ /* 0x000fe40000000f00 */
[----:B------:R-:W-:-:S03]  /*0d70*/  MOV R173, 0x0 ;  /* 0x0000000000ad7802 */ /* 0x000fc60000000f00 */
[----:B------:R1:W-:Y:S02]  /*0d80*/  ST.E desc[UR4][R12.64+0xc0], R3 ;  /* 0x0000c0030c007985 */ /* 0x0003e4000c101904 */
[----:B-1----:R-:W-:Y:S05]  /*0d90*/  RET.REL.NODEC R172 `(_ZN5flash24flash_fwd_splitkv_kernelI23Flash_fwd_kernel_traitsILi128ELi64ELi64ELi4ELb0ELb0EN7cutlass10bfloat16_tE19Flash_kernel_traitsILi128ELi64ELi64ELi4ES3_EELb0ELb0ELb0ELb0ELb0ELb1ELb0ELb1EEEvNS_16Flash_fwd_paramsE) ;  /* 0xfffffff0ac987950 */ /* 0x002fea0003c3ffff */
.L_x_9174:
        /* <DEDUP_REMOVED lines=100> */
.L_x_9184:
        /* <DEDUP_REMOVED lines=78> */
.L_x_9185:
[----:B------:R-:W-:Y:S05]  /*18c0*/  BSYNC.RECONVERGENT B0 ;  /* 0x0000000000007941 */ /* 0x000fea0003800200 */
.L_x_9183:
        /* <DEDUP_REMOVED lines=195> */
.L_x_9239:
        /* <DEDUP_REMOVED lines=18> */
.L_x_9188:
[----:B------:R-:W-:Y:S05]  /*2620*/  BSYNC.RECONVERGENT B0 ;  /* 0x0000000000007941 */ /* 0x000fea0003800200 */
.L_x_9187:
        /* <DEDUP_REMOVED lines=12> */
.L_x_9190:
[----:B------:R-:W-:Y:S05]  /*26f0*/  BSYNC.RECONVERGENT B0 ;  /* 0x0000000000007941 */ /* 0x000fea0003800200 */
.L_x_9189:
        /* <DEDUP_REMOVED lines=12> */
.L_x_9192:
[----:B------:R-:W-:Y:S05]  /*27c0*/  BSYNC.RECONVERGENT B0 ;  /* 0x0000000000007941 */ /* 0x000fea0003800200 */
.L_x_9191:
        /* <DEDUP_REMOVED lines=14> */
.L_x_9194:
[----:B------:R-:W-:Y:S05]  /*28b0*/  BSYNC.RECONVERGENT B0 ;  /* 0x0000000000007941 */ /* 0x000fea0003800200 */
.L_x_9193:
        /* <DEDUP_REMOVED lines=26> */
.L_x_9198:
[----:B------:R-:W-:Y:S05]  /*2a60*/  BSYNC.RECONVERGENT B0 ;  /* 0x0000000000007941 */ /* 0x000fea0003800200 */
.L_x_9197:
        /* <DEDUP_REMOVED lines=12> */
.L_x_9200:
[----:B------:R-:W-:Y:S05]  /*2b30*/  BSYNC.RECONVERGENT B0 ;  /* 0x0000000000007941 */ /* 0x000fea0003800200 */
.L_x_9199:
        /* <DEDUP_REMOVED lines=12> */
.L_x_9202:
[----:B------:R-:W-:Y:S05]  /*2c00*/  BSYNC.RECONVERGENT B0 ;  /* 0x0000000000007941 */ /* 0x000fea0003800200 */
.L_x_9201:
        /* <DEDUP_REMOVED lines=17> */
.L_x_9196:
        /* <DEDUP_REMOVED lines=57> */
.L_x_9208:
[----:B------:R-:W-:Y:S05]  /*30b0*/  BSYNC.RECONVERGENT B0 ;  /* 0x0000000000007941 */ /* 0x000fea0003800200 */
.L_x_9207:
        /* <DEDUP_REMOVED lines=47> */
.L_x_9206:
[----:B------:R-:W-:Y:S05]  /*33b0*/  BSYNC.RECONVERGENT B1 ;  /* 0x0000000000017941 */ /* 0x000fea0003800200 */
.L_x_9205:
        /* <DEDUP_REMOVED lines=62> */
.L_x_9212:
[----:B------:R-:W-:Y:S05]  /*37a0*/  BSYNC.RECONVERGENT B0 ;  /* 0x0000000000007941 */ /* 0x000fea0003800200 */
.L_x_9211:
        /* <DEDUP_REMOVED lines=47> */
.L_x_9210:
[----:B------:R-:W-:Y:S05]  /*3aa0*/  BSYNC.RECONVERGENT B1 ;  /* 0x0000000000017941 */ /* 0x000fea0003800200 */
.L_x_9209:
        /* <DEDUP_REMOVED lines=60> */
.L_x_9216:
[----:B------:R-:W-:Y:S05]  /*3e70*/  BSYNC.RECONVERGENT B0 ;  /* 0x0000000000007941 */ /* 0x000fea0003800200 */
.L_x_9215:
        /* <DEDUP_REMOVED lines=47> */
.L_x_9214:
[----:B------:R-:W-:Y:S05]  /*4170*/  BSYNC.RECONVERGENT B1 ;  /* 0x0000000000017941 */ /* 0x000fea0003800200 */
.L_x_9213:
        /* <DEDUP_REMOVED lines=63> */
.L_x_9220:
[----:B------:R-:W-:Y:S05]  /*4570*/  BSYNC.RECONVERGENT B0 ;  /* 0x0000000000007941 */ /* 0x000fea0003800200 */
.L_x_9219:
        /* <DEDUP_REMOVED lines=47> */
.L_x_9218:
[----:B------:R-:W-:Y:S05]  /*4870*/  BSYNC.RECONVERGENT B1 ;  /* 0x0000000000017941 */ /* 0x000fea0003800200 */
.L_x_9217:
[----:B------:R-:W2:Y:S02]  /*4880*/  LD.E R3, desc[UR4][R102.64+0xd0] ;  /* 0x0000d00466037980 */ /* 0x000ea4000c101900 */
[----:B--2---:R-:W-:Y:S05]  /*4890*/  IMAD.U32 R3, R3, -0x20, RZ ;  /* 0xffffffe003037824 */ /* 0x004fea00078e00ff */
[C---:B------:R-:W-:Y:S02]  /*48a0*/  LEA R14, P1, R3.reuse, R14, 0x1 ;  /* 0x0000000e030e7211 */ /* 0x040fe400078208ff */
[C---:B------:R-:W-:Y:S02]  /*48b0*/  LEA R50, P0, R3.reuse, R50, 0x1 ;  /* 0x0000003203327211 */ /* 0x040fe400078008ff */
[C---:B------:R-:W-:Y:S02]  /*48c0*/  LEA.HI.X.SX32 R15, R3.reuse, R15, 0x1, P1 ;  /* 0x0000000f030f7211 */ /* 0x040fe400008f0eff */
[----:B------:R-:W-:Y:S01]  /*48d0*/  LEA.HI.X.SX32 R51, R3, R51, 0x1, P0 ;  /* 0x0000003303337211 */ /* 0x000fe200000f0eff */
[----:B------:R-:W-:Y:S05]  /*48e0*/  BRA `(.L_x_9203) ;  /* 0x0000002c00a07947 */ /* 0x000fea0003800000 */
.L_x_9204:
        /* <DEDUP_REMOVED lines=95> */
.L_x_9224:
[----:B------:R-:W-:Y:S05]  /*4ee0*/  BSYNC.RECONVERGENT B0 ;  /* 0x0000000000007941 */ /* 0x000fea0003800200 */
.L_x_9223:
        /* <DEDUP_REMOVED lines=88> */
.L_x_9222:
[----:B------:R-:W-:Y:S05]  /*5470*/  BSYNC.RECONVERGENT B1 ;  /* 0x0000000000017941 */ /* 0x000fea0003800200 */
.L_x_9221:
        /* <DEDUP_REMOVED lines=94> */
.L_x_9228:
[----:B------:R-:W-:Y:S05]  /*5a60*/  BSYNC.RECONVERGENT B0 ;  /* 0x0000000000007941 */ /* 0x000fea0003800200 */
.L_x_9227:
        /* <DEDUP_REMOVED lines=88> */
.L_x_9226:
[----:B------:R-:W-:Y:S05]  /*5ff0*/  BSYNC.RECONVERGENT B1 ;  /* 0x0000000000017941 */ /* 0x000fea0003800200 */
.L_x_9225:
        /* <DEDUP_REMOVED lines=95> */
.L_x_9232:
[----:B------:R-:W-:Y:S05]  /*65f0*/  BSYNC.RECONVERGENT B0 ;  /* 0x0000000000007941 */ /* 0x000fea0003800200 */
.L_x_9231:
        /* <DEDUP_REMOVED lines=86> */
.L_x_9230:
[----:B------:R-:W-:Y:S05]  /*6b60*/  BSYNC.RECONVERGENT B1 ;  /* 0x0000000000017941 */ /* 0x000fea0003800200 */
.L_x_9229:
        /* <DEDUP_REMOVED lines=98> */
.L_x_9236:
[----:B------:R-:W-:Y:S05]  /*7190*/  BSYNC.RECONVERGENT B0 ;  /* 0x0000000000007941 */ /* 0x000fea0003800200 */
.L_x_9235:
        /* <DEDUP_REMOVED lines=86> */
.L_x_9234:
[----:B------:R-:W-:Y:S05]  /*7700*/  BSYNC.RECONVERGENT B1 ;  /* 0x0000000000017941 */ /* 0x000fea0003800200 */
.L_x_9233:
[----:B------:R-:W3:Y:S02]  /*7710*/  LD.E R3, desc[UR4][R102.64+0xd0] ;  /* 0x0000d00466037980 */ /* 0x000ee4000c101900 */
[----:B---3--:R-:W-:Y:S05]  /*7720*/  IMAD.U32 R3, R3, -0x20, RZ ;  /* 0xffffffe003037824 */ /* 0x008fea00078e00ff */
[C---:B------:R-:W-:Y:S02]  /*7730*/  LEA R74, P1, R3.reuse, R74, 0x1 ;  /* 0x0000004a034a7211 */ /* 0x040fe400078208ff */
[C---:B------:R-:W-:Y:S02]  /*7740*/  LEA R72, P0, R3.reuse, R72, 0x1 ;  /* 0x0000004803487211 */ /* 0x040fe400078008ff */
[C---:B------:R-:W-:Y:S02]  /*7750*/  LEA.HI.X.SX32 R75, R3.reuse, R75, 0x1, P1 ;  /* 0x0000004b034b7211 */ /* 0x040fe400008f0eff */
[----:B------:R-:W-:Y:S09]  /*7760*/  LEA.HI.X.SX32 R73, R3, R73, 0x1, P0 ;  /* 0x0000004903497211 */ /* 0x000ff200000f0eff */
.L_x_9203:
[----:B------:R-:W-:Y:S05]  /*7770*/  BSYNC.RECONVERGENT B2 ;  /* 0x0000000000027941 */ /* 0x000fea0003800200 */
.L_x_9195:
        /* <DEDUP_REMOVED lines=101> */
.L_x_9238:
[----:B------:R-:W-:Y:S05]  /*7dd0*/  BSYNC.RECONVERGENT B0 ;  /* 0x0000000000007941 */ /* 0x000fea0003800200 */
.L_x_9237:
[----:B------:R-:W-:Y:S05]  /*7de0*/  @P2 BRA `(.L_x_9239) ;  /* 0xffffffa400c42947 */ /* 0x000fea000383ffff */
.L_x_9186:
        /* <DEDUP_REMOVED lines=34> */
.L_x_9243:
[----:B------:R-:W-:Y:S05]  /*8010*/  BSYNC.RECONVERGENT B0 ;  /* 0x0000000000007941 */ /* 0x000fea0003800200 */
.L_x_9242:
        /* <DEDUP_REMOVED lines=14> */
.L_x_9245:
[----:B------:R-:W-:Y:S05]  /*8100*/  BSYNC.RECONVERGENT B0 ;  /* 0x0000000000007941 */ /* 0x000fea0003800200 */
.L_x_9244:
        /* <DEDUP_REMOVED lines=16> */
.L_x_9247:
[----:B------:R-:W-:Y:S05]  /*8210*/  BSYNC.RECONVERGENT B0 ;  /* 0x0000000000007941 */ /* 0x000fea0003800200 */
.L_x_9246:
        /* <DEDUP_REMOVED lines=16> */
.L_x_9241:
        /* <DEDUP_REMOVED lines=82> */
.L_x_9255:
[----:B------:R-:W-:Y:S05]  /*8840*/  BSYNC.RECONVERGENT B0 ;  /* 0x0000000000007941 */ /* 0x000fea0003800200 */
.L_x_9254:
[----:B-----5:R-:W-:Y:S01]  /*8850*/  IMAD.MOV.U32 R6, RZ, RZ, R10 ;  /* 0x000000ffff067224 */ /* 0x020fe200078e000a */
[----:B------:R-:W-:Y:S01]  /*8860*/  MOV R4, R8 ;  /* 0x0000000800047202 */ /* 0x000fe20000000f00 */
[----:B------:R-:W-:Y:S01]  /*8870*/  IMAD.MOV.U32 R7, RZ, RZ, R11 ;  /* 0x000000ffff077224 */ /* 0x000fe200078e000b */
[----:B------:R-:W-:Y:S02]  /*8880*/  MOV R5, R9 ;  /* 0x0000000900057202 */ /* 0x000fe40000000f00 */
.L_x_9253:
[----:B------:R-:W-:Y:S05]  /*8890*/  BSYNC.RECONVERGENT B1 ;  /* 0x0000000000017941 */ /* 0x000fea0003800200 */
.L_x_9252:
        /* <DEDUP_REMOVED lines=48> */
.L_x_9257:
[----:B------:R-:W-:Y:S05]  /*8ba0*/  BSYNC.RECONVERGENT B0 ;  /* 0x0000000000007941 */ /* 0x000fea0003800200 */
.L_x_9256:
[----:B-----5:R3:W-:Y:S02]  /*8bb0*/  STS.128 [R177+0x2000], R8 ;  /* 0x00200008b1007388 */ /* 0x0207e40000000c00 */
.L_x_9251:
[----:B------:R-:W-:Y:S05]  /*8bc0*/  BSYNC.RECONVERGENT B2 ;  /* 0x0000000000027941 */ /* 0x000fea0003800200 */
.L_x_9250:
        /* <DEDUP_REMOVED lines=52> */
.L_x_9263:
[----:B------:R-:W-:Y:S05]  /*8f10*/  BSYNC.RECONVERGENT B0 ;  /* 0x0000000000007941 */ /* 0x000fea0003800200 */
.L_x_9262:
[----:B-----5:R1:W-:Y:S02]  /*8f20*/  STS.128 [R177+0x800], R8 ;  /* 0x00080008b1007388 */ /* 0x0203e40000000c00 */
.L_x_9261:
[----:B------:R-:W-:Y:S05]  /*8f30*/  BSYNC.RECONVERGENT B1 ;  /* 0x0000000000017941 */ /* 0x000fea0003800200 */
.L_x_9260:
        /* <DEDUP_REMOVED lines=45> */
.L_x_9265:
[----:B------:R-:W-:Y:S05]  /*9210*/  BSYNC.RECONVERGENT B0 ;  /* 0x0000000000007941 */ /* 0x000fea0003800200 */
.L_x_9264:
[----:B-----5:R3:W-:Y:S02]  /*9220*/  STS.128 [R177+0x2800], R8 ;  /* 0x00280008b1007388 */ /* 0x0207e40000000c00 */
.L_x_9259:
[----:B------:R-:W-:Y:S05]  /*9230*/  BSYNC.RECONVERGENT B2 ;  /* 0x0000000000027941 */ /* 0x000fea0003800200 */
.L_x_9258:
        /* <DEDUP_REMOVED lines=52> */
.L_x_9271:
[----:B------:R-:W-:Y:S05]  /*9580*/  BSYNC.RECONVERGENT B0 ;  /* 0x0000000000007941 */ /* 0x000fea0003800200 */
.L_x_9270:
[----:B-----5:R1:W-:Y:S02]  /*9590*/  STS.128 [R177+0x1000], R8 ;  /* 0x00100008b1007388 */ /* 0x0203e40000000c00 */
.L_x_9269:
[----:B------:R-:W-:Y:S05]  /*95a0*/  BSYNC.RECONVERGENT B1 ;  /* 0x0000000000017941 */ /* 0x000fea0003800200 */
.L_x_9268:
        /* <DEDUP_REMOVED lines=45> */
.L_x_9273:
[----:B------:R-:W-:Y:S05]  /*9880*/  BSYNC.RECONVERGENT B0 ;  /* 0x0000000000007941 */ /* 0x000fea0003800200 */
.L_x_9272:
[----:B-----5:R1:W-:Y:S02]  /*9890*/  STS.128 [R177+0x3000], R8 ;  /* 0x00300008b1007388 */ /* 0x0203e40000000c00 */
.L_x_9267:
[----:B------:R-:W-:Y:S05]  /*98a0*/  BSYNC.RECONVERGENT B2 ;  /* 0x0000000000027941 */ /* 0x000fea0003800200 */
.L_x_9266:
        /* <DEDUP_REMOVED lines=53> */
.L_x_9277:
[----:B------:R-:W-:Y:S05]  /*9c00*/  BSYNC.RECONVERGENT B0 ;  /* 0x0000000000007941 */ /* 0x000fea0003800200 */
.L_x_9276:
[----:B-----5:R3:W-:Y:S02]  /*9c10*/  STS.128 [R177+0x1800], R8 ;  /* 0x00180008b1007388 */ /* 0x0207e40000000c00 */
.L_x_9275:
[----:B------:R-:W-:Y:S05]  /*9c20*/  BSYNC.RECONVERGENT B1 ;  /* 0x0000000000017941 */ /* 0x000fea0003800200 */
.L_x_9274:
        /* <DEDUP_REMOVED lines=46> */
.L_x_9279:
[----:B------:R-:W-:Y:S05]  /*9f10*/  BSYNC.RECONVERGENT B0 ;  /* 0x0000000000007941 */ /* 0x000fea0003800200 */
.L_x_9278:
[----:B-----5:R3:W-:Y:S01]  /*9f20*/  STS.128 [R177+0x3800], R8 ;  /* 0x00380008b1007388 */ /* 0x0207e20000000c00 */
[----:B------:R-:W-:Y:S05]  /*9f30*/  BRA `(.L_x_9248) ;  /* 0x0000002c006c7947 */ /* 0x000fea0003800000 */
.L_x_9249:
        /* <DEDUP_REMOVED lines=97> */
.L_x_9284:
[----:B------:R-:W-:Y:S05]  /*a550*/  BSYNC.RECONVERGENT B0 ;  /* 0x0000000000007941 */ /* 0x000fea0003800200 */
.L_x_9283:
[----:B------:R-:W-:Y:S05]  /*a560*/  BSYNC.RECONVERGENT B1 ;  /* 0x0000000000017941 */ /* 0x000fea0003800200 */
.L_x_9282:
        /* <DEDUP_REMOVED lines=87> */
.L_x_9286:
[----:B------:R-:W-:Y:S05]  /*aae0*/  BSYNC.RECONVERGENT B0 ;  /* 0x0000000000007941 */ /* 0x000fea0003800200 */
.L_x_9285:
[----:B-----5:R4:W-:Y:S02]  /*aaf0*/  STS.128 [R177+0x2000], R20 ;  /* 0x00200014b1007388 */ /* 0x0209e40000000c00 */
.L_x_9281:
[----:B------:R-:W-:Y:S05]  /*ab00*/  BSYNC.RECONVERGENT B2 ;  /* 0x0000000000027941 */ /* 0x000fea0003800200 */
.L_x_9280:
        /* <DEDUP_REMOVED lines=91> */
.L_x_9292:
[----:B------:R-:W-:Y:S05]  /*b0c0*/  BSYNC.RECONVERGENT B0 ;  /* 0x0000000000007941 */ /* 0x000fea0003800200 */
.L_x_9291:
[----:B-----5:R4:W-:Y:S02]  /*b0d0*/  STS.128 [R177+0x800], R20 ;  /* 0x00080014b1007388 */ /* 0x0209e40000000c00 */
.L_x_9290:
[----:B------:R-:W-:Y:S05]  /*b0e0*/  BSYNC.RECONVERGENT B1 ;  /* 0x0000000000017941 */ /* 0x000fea0003800200 */
.L_x_9289:
        /* <DEDUP_REMOVED lines=84> */
.L_x_9294:
[----:B------:R-:W-:Y:S05]  /*b630*/  BSYNC.RECONVERGENT B0 ;  /* 0x0000000000007941 */ /* 0x000fea0003800200 */
.L_x_9293:
[----:B-----5:R4:W-:Y:S02]  /*b640*/  STS.128 [R177+0x2800], R20 ;  /* 0x00280014b1007388 */ /* 0x0209e40000000c00 */
.L_x_9288:
[----:B------:R-:W-:Y:S05]  /*b650*/  BSYNC.RECONVERGENT B2 ;  /* 0x0000000000027941 */ /* 0x000fea0003800200 */
.L_x_9287:
        /* <DEDUP_REMOVED lines=91> */
.L_x_9300:
[----:B------:R-:W-:Y:S05]  /*bc10*/  BSYNC.RECONVERGENT B0 ;  /* 0x0000000000007941 */ /* 0x000fea0003800200 */
.L_x_9299:
[----:B-----5:R1:W-:Y:S02]  /*bc20*/  STS.128 [R177+0x1000], R20 ;  /* 0x00100014b1007388 */ /* 0x0203e40000000c00 */
.L_x_9298:
[----:B------:R-:W-:Y:S05]  /*bc30*/  BSYNC.RECONVERGENT B1 ;  /* 0x0000000000017941 */ /* 0x000fea0003800200 */
.L_x_9297:
        /* <DEDUP_REMOVED lines=84> */
.L_x_9302:
[----:B------:R-:W-:Y:S05]  /*c180*/  BSYNC.RECONVERGENT B0 ;  /* 0x0000000000007941 */ /* 0x000fea0003800200 */
.L_x_9301:
[----:B-----5:R4:W-:Y:S02]  /*c190*/  STS.128 [R177+0x3000], R20 ;  /* 0x00300014b1007388 */ /* 0x0209e40000000c00 */
.L_x_9296:
[----:B------:R-:W-:Y:S05]  /*c1a0*/  BSYNC.RECONVERGENT B2 ;  /* 0x0000000000027941 */ /* 0x000fea0003800200 */
.L_x_9295:
        /* <DEDUP_REMOVED lines=91> */
.L_x_9306:
[----:B------:R-:W-:Y:S05]  /*c760*/  BSYNC.RECONVERGENT B0 ;  /* 0x0000000000007941 */ /* 0x000fea0003800200 */
.L_x_9305:
[----:B-----5:R4:W-:Y:S02]  /*c770*/  STS.128 [R177+0x1800], R20 ;  /* 0x00180014b1007388 */ /* 0x0209e40000000c00 */
.L_x_9304:
[----:B------:R-:W-:Y:S05]  /*c780*/  BSYNC.RECONVERGENT B1 ;  /* 0x0000000000017941 */ /* 0x000fea0003800200 */
.L_x_9303:
        /* <DEDUP_REMOVED lines=84> */
.L_x_9308:
[----:B------:R-:W-:Y:S05]  /*ccd0*/  BSYNC.RECONVERGENT B0 ;  /* 0x0000000000007941 */ /* 0x000fea0003800200 */
.L_x_9307:
[----:B-----5:R1:W-:Y:S02]  /*cce0*/  STS.128 [R177+0x3800], R4 ;  /* 0x00380004b1007388 */ /* 0x0203e40000000c00 */
.L_x_9248:
[----:B------:R-:W-:Y:S05]  /*ccf0*/  BSYNC.RECONVERGENT B3 ;  /* 0x0000000000037941 */ /* 0x000fea0003800200 */
.L_x_9240:
        /* <DEDUP_REMOVED lines=25> */
.L_x_9310:
[----:B------:R-:W-:Y:S05]  /*ce90*/  BSYNC.RECONVERGENT B0 ;  /* 0x0000000000007941 */ /* 0x000fea0003800200 */
.L_x_9309:
        /* <DEDUP_REMOVED lines=14> */
.L_x_9312:
[----:B------:R-:W-:Y:S05]  /*cf80*/  BSYNC.RECONVERGENT B0 ;  /* 0x0000000000007941 */ /* 0x000fea0003800200 */
.L_x_9311:
        /* <DEDUP_REMOVED lines=16> */
.L_x_9314:
[----:B------:R-:W-:Y:S05]  /*d090*/  BSYNC.RECONVERGENT B0 ;  /* 0x0000000000007941 */ /* 0x000fea0003800200 */
.L_x_9313:
        /* <DEDUP_REMOVED lines=16> */
.L_x_9316:
[----:B------:R-:W-:Y:S05]  /*d1a0*/  BSYNC.RECONVERGENT B0 ;  /* 0x0000000000007941 */ /* 0x000fea0003800200 */
.L_x_9315:
        /* <DEDUP_REMOVED lines=20> */
.L_x_9318:
[----:B------:R1:W-:Y:S04]  /*d2f0*/  STS.128 [R177+0x8000], RZ ;  /* 0x008000ffb1007388 */ /* 0x0003e80000000c00 */
[----:B------:R1:W-:Y:S02]  /*d300*/  STS.128 [R177+0xa000], RZ ;  /* 0x00a000ffb1007388 */ /* 0x0003e40000000c00 */
.L_x_9319:
[----:B------:R-:W-:Y:S05]  /*d310*/  BSYNC.RECONVERGENT B0 ;  /* 0x0000000000007941 */ /* 0x000fea0003800200 */
.L_x_9317:
        /* <DEDUP_REMOVED lines=21> */
.L_x_9321:
[----:B------:R-:W-:Y:S05]  /*d470*/  BSYNC.RECONVERGENT B0 ;  /* 0x0000000000007941 */ /* 0x000fea0003800200 */
.L_x_9320:
        /* <DEDUP_REMOVED lines=18> */
.L_x_9323:
[----:B------:R-:W-:Y:S05]  /*d5a0*/  BSYNC.RECONVERGENT B0 ;  /* 0x0000000000007941 */ /* 0x000fea0003800200 */
.L_x_9322:
        /* <DEDUP_REMOVED lines=18> */
.L_x_9325:
[----:B------:R-:W-:Y:S05]  /*d6d0*/  BSYNC.RECONVERGENT B0 ;  /* 0x0000000000007941 */ /* 0x000fea0003800200 */
.L_x_9324:
        /* <DEDUP_REMOVED lines=8> */
[----:B------:R-:W2:Y:S01]  /*d760*/  LD.E R50, desc[UR4][R102.64+0x18c] ;  /* 0x00018c0466327980 */ /* 0x000ea2000c101900 */
[--C-:B------:R-:W-:Y:S01]  /*d770*/  LOP3.LUT R48, R3, 0x38, R58.reuse, 0x78, !PT ;  /* 0x0000003803307812 */ /* 0x100fe200078e783a */
[----:B------:R-:W-:Y:S01]  /*d780*/  IMAD.MOV.U32 R0, RZ, RZ, 0x20 ;  /* 0x00000020ff007424 */ /* 0x000fe200078e00ff */
[----:B------:R-:W-:Y:S01]  /*d790*/  LOP3.LUT R3, R5, 0x38, R58, 0x78, !PT ;  /* 0x0000003805037812 */ /* 0x000fe200078e783a */
[----:B------:R-:W-:Y:S01]  /*d7a0*/  IMAD.MOV.U32 R2, RZ, RZ, 0x40 ;  /* 0x00000040ff027424 */ /* 0x000fe200078e00ff */
[----:B------:R-:W-:Y:S01]  /*d7b0*/  LOP3.LUT R158, R158, 0x400, RZ, 0xc0, !PT ;  /* 0x000004009e9e7812 */ /* 0x000fe200078ec0ff */
[----:B------:R-:W-:Y:S01]  /*d7c0*/  IMAD.IADD R159, R159, 0x1, R48 ;  /* 0x000000019f9f7824 */ /* 0x000fe200078e0230 */
[----:B------:R-:W-:Y:S01]  /*d7d0*/  R2P PR, R105, 0x6 ;  /* 0x0000000669007804 */ /* 0x000fe20000000000 */
[----:B------:R-:W0:Y:S01]  /*d7e0*/  LDGDEPBAR ;  /* 0x00000000000079af */ /* 0x000e220000000000 */
[----:B------:R-:W-:Y:S01]  /*d7f0*/  BSSY.RECONVERGENT B1, `(.L_x_9326) ;  /* 0x000017a000017945 */ /* 0x000fe20003800200 */
[----:B------:R-:W-:-:S02]  /*d800*/  IMAD R158, R3, 0x2, R158 ;  /* 0x00000002039e7824 */ /* 0x000fc400078e029e */
[----:B------:R-:W-:Y:S02]  /*d810*/  SEL R0, R0, 0xffffffe0, !P1 ;  /* 0xffffffe000007807 */ /* 0x000fe40004800000 */
[----:B------:R-:W-:Y:S01]  /*d820*/  SEL R2, R2, 0xffffffc0, !P2 ;  /* 0xffffffc002027807 */ /* 0x000fe20005000000 */
[----:B---3--:R-:W-:-:S06]  /*d830*/  ULEA UR6, UR6, UR7, 0x18 ;  /* 0x0000000706067291 */ /* 0x008fcc000f8ec0ff */
[----:B------:R-:W-:Y:S01]  /*d840*/  LEA R159, R159, UR6, 0x1 ;  /* 0x000000069f9f7c11 */ /* 0x000fe2000f8e08ff */
[----:B------:R-:W-:Y:S02]  /*d850*/  VIADD R3, R158, UR6 ;  /* 0x000000069e037c36 */ /* 0x000fe40008000000 */
[----:B-----5:R-:W-:Y:S02]  /*d860*/  LDSM.16.M88.4 R28, [R158+UR6+0x4000] ;  /* 0x004000069e1c783b */ /* 0x020fe40008000200 */
[--C-:B------:R-:W-:Y:S02]  /*d870*/  IMAD.IADD R157, R159, 0x1, R0.reuse ;  /* 0x000000019f9d7824 */ /* 0x100fe400078e0200 */
[----:B------:R-:W1:Y:S01]  /*d880*/  LDSM.16.M88.4 R4, [R159] ;  /* 0x000000009f04783b */ /* 0x000e620000000200 */
[----:B------:R-:W-:Y:S02]  /*d890*/  IMAD.IADD R154, R3, 0x1, R0 ;  /* 0x00000001039a7824 */ /* 0x000fe400078e0200 */
[--C-:B------:R-:W-:Y:S01]  /*d8a0*/  IMAD.IADD R156, R159, 0x1, R2.reuse ;  /* 0x000000019f9c7824 */ /* 0x100fe200078e0202 */
[----:B------:R-:W3:Y:S01]  /*d8b0*/  LDSM.16.M88.4 R72, [R158+UR6+0x4800] ;  /* 0x004800069e48783b */ /* 0x000ee20008000200 */
[----:B------:R-:W-:-:S02]  /*d8c0*/  IMAD.IADD R153, R3, 0x1, R2 ;  /* 0x0000000103997824 */ /* 0x000fc400078e0202 */
[C---:B------:R-:W-:Y:S01]  /*d8d0*/  IMAD.IADD R155, R0.reuse, 0x1, R156 ;  /* 0x00000001009b7824 */ /* 0x040fe200078e029c */
[----:B------:R-:W4:Y:S01]  /*d8e0*/  LDSM.16.M88.4 R64, [R158+UR6+0x5000] ;  /* 0x005000069e40783b */ /* 0x000f220008000200 */
[----:B------:R-:W-:-:S03]  /*d8f0*/  IMAD.IADD R152, R0, 0x1, R153 ;  /* 0x0000000100987824 */ /* 0x000fc600078e0299 */
[----:B------:R-:W-:Y:S04]  /*d900*/  LDSM.16.M88.4 R52, [R157] ;  /* 0x000000009d34783b */ /* 0x000fe80000000200 */
[----:B------:R-:W4:Y:S04]  /*d910*/  LDSM.16.M88.4 R24, [R154+0x4000] ;  /* 0x004000009a18783b */ /* 0x000f280000000200 */
[----:B------:R-:W4:Y:S04]  /*d920*/  LDSM.16.M88.4 R20, [R158+UR6+0x5800] ;  /* 0x005800069e14783b */ /* 0x000f280008000200 */
[----:B------:R-:W-:Y:S04]  /*d930*/  LDSM.16.M88.4 R92, [R156] ;  /* 0x000000009c5c783b */ /* 0x000fe80000000200 */
[----:B------:R-:W4:Y:S04]  /*d940*/  LDSM.16.M88.4 R36, [R153+0x4000] ;  /* 0x004000009924783b */ /* 0x000f280000000200 */
[----:B------:R-:W4:Y:S04]  /*d950*/  LDSM.16.M88.4 R40, [R154+0x4800] ;  /* 0x004800009a28783b */ /* 0x000f280000000200 */
[----:B------:R-:W4:Y:S01]  /*d960*/  LDSM.16.M88.4 R32, [R154+0x5000] ;  /* 0x005000009a20783b */ /* 0x000f220000000200 */
[C---:B-1----:R-:W-:Y:S03]  /*d970*/  HMMA.16816.F32.BF16 R16, R4.reuse, R28, RZ ;  /* 0x0000001c0410723c */ /* 0x042fe600000418ff */
[----:B------:R-:W1:Y:S04]  /*d980*/  LDSM.16.M88.4 R8, [R154+0x5800] ;  /* 0x005800009a08783b */ /* 0x000e680000000200 */
[----:B------:R-:W-:Y:S01]  /*d990*/  LDSM.16.M88.4 R44, [R155] ;  /* 0x000000009b2c783b */ /* 0x000fe20000000200 */
[C---:B------:R-:W-:Y:S03]  /*d9a0*/  HMMA.16816.F32.BF16 R28, R4.reuse, R30, RZ ;  /* 0x0000001e041c723c */ /* 0x040fe600000418ff */
[----:B------:R-:W1:Y:S04]  /*d9b0*/  LDSM.16.M88.4 R96, [R152+0x4000] ;  /* 0x004000009860783b */ /* 0x000e680000000200 */
[----:B------:R-:W1:Y:S01]  /*d9c0*/  LDSM.16.M88.4 R80, [R153+0x5800] ;  /* 0x005800009950783b */ /* 0x000e620000000200 */
[C---:B---3--:R-:W-:Y:S03]  /*d9d0*/  HMMA.16816.F32.BF16 R76, R4.reuse, R72, RZ ;  /* 0x00000048044c723c */ /* 0x048fe600000418ff */
[----:B------:R-:W3:Y:S04]  /*d9e0*/  LDSM.16.M88.4 R88, [R153+0x4800] ;  /* 0x004800009958783b */ /* 0x000ee80000000200 */
[----:B------:R-:W3:Y:S01]  /*d9f0*/  LDSM.16.M88.4 R84, [R153+0x5000] ;  /* 0x005000009954783b */ /* 0x000ee20000000200 */
[----:B----4-:R-:W-:Y:S08]  /*da00*/  HMMA.16816.F32.BF16 R68, R4, R64, RZ ;  /* 0x000000400444723c */ /* 0x010ff000000418ff */
[----:B------:R-:W-:Y:S08]  /*da10*/  HMMA.16816.F32.BF16 R16, R52, R24, R16 ;  /* 0x000000183410723c */ /* 0x000ff00000041810 */
[C---:B------:R-:W-:Y:S08]  /*da20*/  HMMA.16816.F32.BF16 R72, R4.reuse, R74, RZ ;  /* 0x0000004a0448723c */ /* 0x040ff000000418ff */
[C---:B------:R-:W-:Y:S08]  /*da30*/  HMMA.16816.F32.BF16 R64, R4.reuse, R66, RZ ;  /* 0x000000420440723c */ /* 0x040ff000000418ff */
[C---:B------:R-:W-:Y:S08]  /*da40*/  HMMA.16816.F32.BF16 R60, R4.reuse, R20, RZ ;  /* 0x00000014043c723c */ /* 0x040ff000000418ff */
[----:B------:R-:W-:Y:S01]  /*da50*/  HMMA.16816.F32.BF16 R4, R4, R22, RZ ;  /* 0x000000160404723c */ /* 0x000fe200000418ff */
[----:B------:R-:W-:Y:S07]  /*da60*/  LDSM.16.M88.4 R20, [R158+UR6+0x6000] ;  /* 0x006000069e14783b */ /* 0x000fee0008000200 */
[----:B------:R-:W-:Y:S01]  /*da70*/  HMMA.16816.F32.BF16 R28, R52, R26, R28 ;  /* 0x0000001a341c723c */ /* 0x000fe2000004181c */
[----:B------:R-:W4:Y:S07]  /*da80*/  LDSM.16.M88.4 R24, [R159+0x2000] ;  /* 0x002000009f18783b */ /* 0x000f2e0000000200 */
[----:B------:R-:W-:Y:S08]  /*da90*/  HMMA.16816.F32.BF16 R16, R92, R36, R16 ;  /* 0x000000245c10723c */ /* 0x000ff00000041810 */
[C---:B------:R-:W-:Y:S08]  /*daa0*/  HMMA.16816.F32.BF16 R76, R52.reuse, R40, R76 ;  /* 0x00000028344c723c */ /* 0x040ff0000004184c */
[C---:B------:R-:W-:Y:S01]  /*dab0*/  HMMA.16816.F32.BF16 R72, R52.reuse, R42, R72 ;  /* 0x0000002a3448723c */ /* 0x040fe20000041848 */
[----:B------:R-:W4:Y:S07]  /*dac0*/  LDSM.16.M88.4 R40, [R152+0x4800] ;  /* 0x004800009828783b */ /* 0x000f2e0000000200 */
[C---:B------:R-:W-:Y:S08]  /*dad0*/  HMMA.16816.F32.BF16 R68, R52.reuse, R32, R68 ;  /* 0x000000203444723c */ /* 0x040ff00000041844 */
[C---:B------:R-:W-:Y:S01]  /*dae0*/  HMMA.16816.F32.BF16 R64, R52.reuse, R34, R64 ;  /* 0x000000223440723c */ /* 0x040fe20000041840 */
[----:B------:R-:W-:Y:S07]  /*daf0*/  LDSM.16.M88.4 R32, [R152+0x5800] ;  /* 0x005800009820783b */ /* 0x000fee0000000200 */
[C---:B-1----:R-:W-:Y:S08]  /*db00*/  HMMA.16816.F32.BF16 R60, R52.reuse, R8, R60 ;  /* 0x00000008343c723c */ /* 0x042ff0000004183c */
[----:B------:R-:W-:Y:S01]  /*db10*/  HMMA.16816.F32.BF16 R52, R52, R10, R4 ;  /* 0x0000000a3434723c */ /* 0x000fe20000041804 */
[----:B------:R-:W-:Y:S04]  /*db20*/  LDSM.16.M88.4 R8, [R157+0x2000] ;  /* 0x002000009d08783b */ /* 0x000fe80000000200 */
[----:B------:R-:W-:Y:S03]  /*db30*/  LDSM.16.M88.4 R4, [R154+0x6000] ;  /* 0x006000009a04783b */ /* 0x000fe60000000200 */
[----:B------:R-:W-:Y:S01]  /*db40*/  HMMA.16816.F32.BF16 R28, R92, R38, R28 ;  /* 0x000000265c1c723c */ /* 0x000fe2000004181c */
[----:B------:R-:W1:Y:S07]  /*db50*/  LDSM.16.M88.4 R36, [R152+0x5000] ;  /* 0x005000009824783b */ /* 0x000e6e0000000200 */
[----:B------:R-:W-:Y:S08]  /*db60*/  HMMA.16816.F32.BF16 R16, R44, R96, R16 ;  /* 0x000000602c10723c */ /* 0x000ff00000041810 */
[C---:B------:R-:W-:Y:S08]  /*db70*/  HMMA.16816.F32.BF16 R60, R92.reuse, R80, R60 ;  /* 0x000000505c3c723c */ /* 0x040ff0000004183c */
[----:B------:R-:W-:Y:S01]  /*db80*/  HMMA.16816.F32.BF16 R80, R92, R82, R52 ;  /* 0x000000525c50723c */ /* 0x000fe20000041834 */
[----:B------:R-:W2:Y:S07]  /*db90*/  LDSM.16.M88.4 R52, [R158+UR6+0x6800] ;  /* 0x006800069e34783b */ /* 0x000eae0008000200 */
[----:B------:R-:W-:Y:S08]  /*dba0*/  HMMA.16816.F32.BF16 R28, R44, R98, R28 ;  /* 0x000000622c1c723c */ /* 0x000ff0000004181c */
[C---:B---3--:R-:W-:Y:S08]  /*dbb0*/  HMMA.16816.F32.BF16 R76, R92.reuse, R88, R76 ;  /* 0x000000585c4c723c */ /* 0x048ff0000004184c */
[C---:B------:R-:W-:Y:S08]  /*dbc0*/  HMMA.16816.F32.BF16 R72, R92.reuse, R90, R72 ;  /* 0x0000005a5c48723c */ /* 0x040ff00000041848 */
[C---:B------:R-:W-:Y:S08]  /*dbd0*/  HMMA.16816.F32.BF16 R68, R92.reuse, R84, R68 ;  /* 0x000000545c44723c */ /* 0x040ff00000041844 */
[----:B------:R-:W-:Y:S01]  /*dbe0*/  HMMA.16816.F32.BF16 R64, R92, R86, R64 ;  /* 0x000000565c40723c */ /* 0x000fe20000041840 */
[----:B------:R-:W-:Y:S07]  /*dbf0*/  LDSM.16.M88.4 R84, [R156+0x2000] ;  /* 0x002000009c54783b */ /* 0x000fee0000000200 */
[C---:B----4-:R-:W-:Y:S01]  /*dc00*/  HMMA.16816.F32.BF16 R88, R24.reuse, R20, R16 ;  /* 0x000000141858723c */ /* 0x050fe20000041810 */
[----:B------:R-:W3:Y:S07]  /*dc10*/  LDSM.16.M88.4 R16, [R153+0x6000] ;  /* 0x006000009910783b */ /* 0x000eee0000000200 */
[----:B------:R-:W-:Y:S01]  /*dc20*/  HMMA.16816.F32.BF16 R28, R24, R22, R28 ;  /* 0x00000016181c723c */ /* 0x000fe2000004181c */
[----:B------:R-:W4:Y:S07]  /*dc30*/  LDSM.16.M88.4 R20, [R154+0x6800] ;  /* 0x006800009a14783b */ /* 0x000f2e0000000200 */
[C---:B------:R-:W-:Y:S08]  /*dc40*/  HMMA.16816.F32.BF16 R76, R44.reuse, R40, R76 ;  /* 0x000000282c4c723c */ /* 0x040ff0000004184c */
[C---:B------:R-:W-:Y:S01]  /*dc50*/  HMMA.16816.F32.BF16 R72, R44.reuse, R42, R72 ;  /* 0x0000002a2c48723c */ /* 0x040fe20000041848 */
[----:B------:R-:W-:Y:S07]  /*dc60*/  LDSM.16.M88.4 R40, [R158+UR6+0x7000] ;  /* 0x007000069e28783b */ /* 0x000fee0008000200 */
[C---:B-1----:R-:W-:Y:S08]  /*dc70*/  HMMA.16816.F32.BF16 R68, R44.reuse, R36, R68 ;  /* 0x000000242c44723c */ /* 0x042ff00000041844 */
[C---:B------:R-:W-:Y:S01]  /*dc80*/  HMMA.16816.F32.BF16 R64, R44.reuse, R38, R64 ;  /* 0x000000262c40723c */ /* 0x040fe20000041840 */
[----:B------:R-:W-:Y:S07]  /*dc90*/  LDSM.16.M88.4 R36, [R155+0x2000] ;  /* 0x002000009b24783b */ /* 0x000fee0000000200 */
[C---:B------:R-:W-:Y:S08]  /*dca0*/  HMMA.16816.F32.BF16 R60, R44.reuse, R32, R60 ;  /* 0x000000202c3c723c */ /* 0x040ff0000004183c */
[----:B------:R-:W-:Y:S01]  /*dcb0*/  HMMA.16816.F32.BF16 R80, R44, R34, R80 ;  /* 0x000000222c50723c */ /* 0x000fe20000041850 */
[----:B------:R-:W1:Y:S04]  /*dcc0*/  LDSM.16.M88.4 R32, [R152+0x6000] ;  /* 0x006000009820783b */ /* 0x000e680000000200 */
[----:B------:R-:W-:Y:S03]  /*dcd0*/  LDSM.16.M88.4 R44, [R152+0x7000] ;  /* 0x00700000982c783b */ /* 0x000fe60000000200 */
[C---:B------:R-:W-:Y:S08]  /*dce0*/  HMMA.16816.F32.BF16 R88, R8.reuse, R4, R88 ;  /* 0x000000040858723c */ /* 0x040ff00000041858 */
[----:B------:R-:W-:Y:S01]  /*dcf0*/  HMMA.16816.F32.BF16 R28, R8, R6, R28 ;  /* 0x00000006081c723c */ /* 0x000fe2000004181c */
[----:B------:R-:W1:Y:S07]  /*dd00*/  LDSM.16.M88.4 R4, [R153+0x6800] ;  /* 0x006800009904783b */ /* 0x000e6e0000000200 */
[C---:B--2---:R-:W-:Y:S08]  /*dd10*/  HMMA.16816.F32.BF16 R76, R24.reuse, R52, R76 ;  /* 0x00000034184c723c */ /* 0x044ff0000004184c */
[----:B------:R-:W-:Y:S08]  /*dd20*/  HMMA.16816.F32.BF16 R72, R24, R54, R72 ;  /* 0x000000361848723c */ /* 0x000ff00000041848 */
[C---:B---3--:R-:W-:Y:S08]  /*dd30*/  HMMA.16816.F32.BF16 R88, R84.reuse, R16, R88 ;  /* 0x000000105458723c */ /* 0x048ff00000041858 */
[----:B------:R-:W-:Y:S01]  /*dd40*/  HMMA.16816.F32.BF16 R28, R84, R18, R28 ;  /* 0x00000012541c723c */ /* 0x000fe2000004181c */
[----:B------:R-:W2:Y:S07]  /*dd50*/  LDSM.16.M88.4 R16, [R152+0x6800] ;  /* 0x006800009810783b */ /* 0x000eae0000000200 */
[C---:B----4-:R-:W-:Y:S08]  /*dd60*/  HMMA.16816.F32.BF16 R76, R8.reuse, R20, R76 ;  /* 0x00000014084c723c */ /* 0x050ff0000004184c */
[----:B------:R-:W-:Y:S01]  /*dd70*/  HMMA.16816.F32.BF16 R72, R8, R22, R72 ;  /* 0x000000160848723c */ /* 0x000fe20000041848 */
[----:B------:R-:W3:Y:S07]  /*dd80*/  LDSM.16.M88.4 R20, [R154+0x7000] ;  /* 0x007000009a14783b */ /* 0x000eee0000000200 */
[C---:B-1----:R-:W-:Y:S08]  /*dd90*/  HMMA.16816.F32.BF16 R88, R36.reuse, R32, R88 ;  /* 0x000000202458723c */ /* 0x042ff00000041858 */
[----:B------:R-:W-:Y:S01]  /*dda0*/  HMMA.16816.F32.BF16 R28, R36, R34, R28 ;  /* 0x00000022241c723c */ /* 0x000fe2000004181c */
[----:B------:R-:W1:Y:S07]  /*ddb0*/  LDSM.16.M88.4 R32, [R158+UR6+0x7800] ;  /* 0x007800069e20783b */ /* 0x000e6e0008000200 */
[C---:B------:R-:W-:Y:S05]  /*ddc0*/  HMMA.16816.F32.BF16 R76, R84.reuse, R4, R76 ;  /* 0x00000004544c723c */ /* 0x040fea000004184c */
[-C--:B------:R-:W-:Y:S01]  /*ddd0*/  FMUL.FTZ R3, R88, R50.reuse ;  /* 0x0000003258037220 */ /* 0x080fe20000410000 */
[-C--:B------:R-:W-:Y:S01]  /*dde0*/  FMUL.FTZ R52, R90, R50.reuse ;  /* 0x000000325a347220 */ /* 0x080fe20000410000 */
[-C--:B------:R-:W-:Y:S01]  /*ddf0*/  FMUL.FTZ R51, R89, R50.reuse ;  /* 0x0000003259337220 */ /* 0x080fe20000410000 */
[----:B------:R-:W-:Y:S01]  /*de00*/  HMMA.16816.F32.BF16 R72, R84, R6, R72 ;  /* 0x000000065448723c */ /* 0x000fe20000041848 */
[----:B------:R-:W4:Y:S02]  /*de10*/  LDSM.16.M88.4 R4, [R153+0x7000] ;  /* 0x007000009904783b */ /* 0x000f240000000200 */
[----:B------:R-:W4:Y:S01]  /*de20*/  MUFU.TANH R3, R3 ;  /* 0x0000000300037308 */ /* 0x000f220000002400 */
[-C--:B------:R-:W-:Y:S01]  /*de30*/  FMUL.FTZ R28, R28, R50.reuse ;  /* 0x000000321c1c7220 */ /* 0x080fe20000410000 */
[-C--:B------:R-:W-:Y:S01]  /*de40*/  FMUL.FTZ R30, R30, R50.reuse ;  /* 0x000000321e1e7220 */ /* 0x080fe20000410000 */
[-C--:B------:R-:W-:Y:S01]  /*de50*/  FMUL.FTZ R29, R29, R50.reuse ;  /* 0x000000321d1d7220 */ /* 0x080fe20000410000 */
[-C--:B------:R-:W-:Y:S01]  /*de60*/  FMUL.FTZ R31, R31, R50.reuse ;  /* 0x000000321f1f7220 */ /* 0x080fe20000410000 */
[----:B------:R-:W-:Y:S05]  /*de70*/  HMMA.16816.F32.BF16 R68, R24, R40, R68 ;  /* 0x000000281844723c */ /* 0x000fea0000041844 */
[-C--:B------:R-:W-:Y:S01]  /*de80*/  FMUL.FTZ R40, R91, R50.reuse ;  /* 0x000000325b287220 */ /* 0x080fe20000410000 */
[----:B------:R-:W-:Y:S02]  /*de90*/  MUFU.TANH R52, R52 ;  /* 0x0000003400347308 */ /* 0x000fe40000002400 */
[----:B--2---:R-:W-:Y:S06]  /*dea0*/  HMMA.16816.F32.BF16 R76, R36, R16, R76 ;  /* 0x00000010244c723c */ /* 0x004fec000004184c */
[----:B------:R-:W-:Y:S02]  /*deb0*/  MUFU.TANH R51, R51 ;  /* 0x0000003300337308 */ /* 0x000fe40000002400 */
[----:B------:R-:W-:Y:S06]  /*dec0*/  HMMA.16816.F32.BF16 R64, R24, R42, R64 ;  /* 0x0000002a1840723c */ /* 0x000fec0000041840 */
[----:B------:R-:W2:Y:S02]  /*ded0*/  MUFU.TANH R40, R40 ;  /* 0x0000002800287308 */ /* 0x000ea40000002400 */
[----:B------:R-:W-:Y:S01]  /*dee0*/  HMMA.16816.F32.BF16 R72, R36, R18, R72 ;  /* 0x000000122448723c */ /* 0x000fe20000041848 */
[----:B------:R-:W2:Y:S05]  /*def0*/  LDSM.16.M88.4 R16, [R154+0x7800] ;  /* 0x007800009a10783b */ /* 0x000eaa0000000200 */
[----:B------:R-:W-:Y:S01]  /*df00*/  MUFU.TANH R28, R28 ;  /* 0x0000001c001c7308 */ /* 0x000fe20000002400 */
[-C--:B------:R-:W-:Y:S01]  /*df10*/  FMUL.FTZ R42, R76, R50.reuse ;  /* 0x000000324c2a7220 */ /* 0x080fe20000410000 */
[-C--:B------:R-:W-:Y:S01]  /*df20*/  FMUL.FTZ R43, R78, R50.reuse ;  /* 0x000000324e2b7220 */ /* 0x080fe20000410000 */
[-C--:B------:R-:W-:Y:S01]  /*df30*/  FMUL.FTZ R41, R77, R50.reuse ;  /* 0x000000324d297220 */ /* 0x080fe20000410000 */
[-C--:B------:R-:W-:Y:S01]  /*df40*/  FMUL.FTZ R53, R79, R50.reuse ;  /* 0x000000324f357220 */ /* 0x080fe20000410000 */
[C---:B---3--:R-:W-:Y:S03]  /*df50*/  HMMA.16816.F32.BF16 R68, R8.reuse, R20, R68 ;  /* 0x000000140844723c */ /* 0x048fe60000041844 */
[----:B------:R-:W3:Y:S05]  /*df60*/  MUFU.TANH R30, R30 ;  /* 0x0000001e001e7308 */ /* 0x000eea0000002400 */
[----:B------:R-:W-:Y:S01]  /*df70*/  HMMA.16816.F32.BF16 R64, R8, R22, R64 ;  /* 0x000000160840723c */ /* 0x000fe20000041840 */
[----:B------:R-:W3:Y:S02]  /*df80*/  LDSM.16.M88.4 R20, [R153+0x7800] ;  /* 0x007800009914783b */ /* 0x000ee40000000200 */
[----:B------:R-:W-:Y:S05]  /*df90*/  MUFU.TANH R29, R29 ;  /* 0x0000001d001d7308 */ /* 0x000fea0000002400 */
[----:B-1----:R-:W-:Y:S05]  /*dfa0*/  HMMA.16816.F32.BF16 R60, R24, R32, R60 ;  /* 0x00000020183c723c */ /* 0x002fea000004183c */
[-C--:B------:R-:W-:Y:S01]  /*dfb0*/  FMUL.FTZ R32, R72, R50.reuse ;  /* 0x0000003248207220 */ /* 0x080fe20000410000 */
[----:B------:R-:W1:Y:S01]  /*dfc0*/  MUFU.TANH R31, R31 ;  /* 0x0000001f001f7308 */ /* 0x000e620000002400 */
[----:B------:R-:W-:Y:S01]  /*dfd0*/  FMUL.FTZ R33, R73, R50 ;  /* 0x0000003249217220 */ /* 0x000fe20000410000 */
[C---:B----4-:R-:W-:Y:S06]  /*dfe0*/  HMMA.16816.F32.BF16 R68, R84.reuse, R4, R68 ;  /* 0x000000045444723c */ /* 0x050fec0000041844 */
[----:B------:R-:W-:Y:S02]  /*dff0*/  MUFU.TANH R42, R42 ;  /* 0x0000002a002a7308 */ /* 0x000fe40000002400 */
[----:B------:R-:W-:Y:S01]  /*e000*/  HMMA.16816.F32.BF16 R64, R84, R6, R64 ;  /* 0x000000065440723c */ /* 0x000fe20000041840 */
[----:B------:R-:W4:Y:S05]  /*e010*/  LDSM.16.M88.4 R4, [R152+0x7800] ;  /* 0x007800009804783b */ /* 0x000f2a0000000200 */
[----:B------:R-:W1:Y:S02]  /*e020*/  MUFU.TANH R43, R43 ;  /* 0x0000002b002b7308 */ /* 0x000e640000002400 */
[----:B------:R-:W-:-:S04]  /*e030*/  DEPBAR.LE SB0, 0x0 ;  /* 0x000080000000791a */ /* 0x000fc80000000000 */
[----:B--2---:R-:W-:Y:S05]  /*e040*/  HMMA.16816.F32.BF16 R60, R8, R16, R60 ;  /* 0x00000010083c723c */ /* 0x004fea000004183c */
[-C--:B------:R-:W-:Y:S01]  /*e050*/  FMUL.FTZ R17, R75, R50.reuse ;  /* 0x000000324b117220 */ /* 0x080fe20000410000 */
[----:B------:R-:W-:Y:S02]  /*e060*/  MUFU.TANH R41, R41 ;  /* 0x0000002900297308 */ /* 0x000fe40000002400 */
[----:B------:R-:W-:Y:S06]  /*e070*/  HMMA.16816.F32.BF16 R80, R24, R34, R80 ;  /* 0x000000221850723c */ /* 0x000fec0000041850 */
[----:B------:R-:W-:Y:S02]  /*e080*/  MUFU.TANH R53, R53 ;  /* 0x0000003500357308 */ /* 0x000fe40000002400 */
[----:B------:R-:W-:Y:S05]  /*e090*/  HMMA.16816.F32.BF16 R68, R36, R44, R68 ;  /* 0x0000002c2444723c */ /* 0x000fea0000041844 */
[-C--:B------:R-:W-:Y:S01]  /*e0a0*/  FMUL.FTZ R44, R74, R50.reuse ;  /* 0x000000324a2c7220 */ /* 0x080fe20000410000 */
[----:B------:R-:W-:Y:S02]  /*e0b0*/  MUFU.TANH R32, R32 ;  /* 0x0000002000207308 */ /* 0x000fe40000002400 */
[----:B---3--:R-:W-:Y:S06]  /*e0c0*/  HMMA.16816.F32.BF16 R60, R84, R20, R60 ;  /* 0x00000014543c723c */ /* 0x008fec000004183c */
[----:B------:R-:W-:Y:S02]  /*e0d0*/  MUFU.TANH R44, R44 ;  /* 0x0000002c002c7308 */ /* 0x000fe40000002400 */
[----:B------:R-:W-:Y:S06]  /*e0e0*/  HMMA.16816.F32.BF16 R80, R8, R18, R80 ;  /* 0x000000120850723c */ /* 0x000fec0000041850 */
[----:B------:R-:W-:Y:S01]  /*e0f0*/  MUFU.TANH R33, R33 ;  /* 0x0000002100217308 */ /* 0x000fe20000002400 */
[-C--:B------:R-:W-:Y:S01]  /*e100*/  FMUL.FTZ R69, R69, R50.reuse ;  /* 0x0000003245457220 */ /* 0x080fe20000410000 */
[-C--:B------:R-:W-:Y:S01]  /*e110*/  FMUL.FTZ R71, R71, R50.reuse ;  /* 0x0000003247477220 */ /* 0x080fe20000410000 */
[-C--:B------:R-:W-:Y:S01]  /*e120*/  FMUL.FTZ R68, R68, R50.reuse ;  /* 0x0000003244447220 */ /* 0x080fe20000410000 */
[----:B------:R-:W-:Y:S01]  /*e130*/  FMUL.FTZ R70, R70, R50 ;  /* 0x0000003246467220 */ /* 0x000fe20000410000 */
[C---:B------:R-:W-:Y:S03]  /*e140*/  HMMA.16816.F32.BF16 R64, R36.reuse, R46, R64 ;  /* 0x0000002e2440723c */ /* 0x040fe60000041840 */
[----:B------:R-:W-:Y:S05]  /*e150*/  MUFU.TANH R134, R69 ;  /* 0x0000004500867308 */ /* 0x000fea0000002400 */
[----:B----4-:R-:W-:Y:S03]  /*e160*/  HMMA.16816.F32.BF16 R60, R36, R4, R60 ;  /* 0x00000004243c723c */ /* 0x010fe6000004183c */
[----:B------:R-:W-:Y:S01]  /*e170*/  IMAD.SHL.U32 R5, R105, 0x2, RZ ;  /* 0x0000000269057824 */ /* 0x000fe200078e00ff */
[----:B------:R-:W2:Y:S04]  /*e180*/  MUFU.TANH R128, R71 ;  /* 0x0000004700807308 */ /* 0x000ea80000002400 */
[----:B------:R-:W-:Y:S01]  /*e190*/  LOP3.LUT R5, R5, 0x6, RZ, 0xc0, !PT ;  /* 0x0000000605057812 */ /* 0x000fe200078ec0ff */
[----:B------:R-:W-:Y:S03]  /*e1a0*/  HMMA.16816.F32.BF16 R80, R84, R22, R80 ;  /* 0x000000165450723c */ /* 0x000fe60000041850 */
[----:B------:R-:W3:Y:S02]  /*e1b0*/  MUFU.TANH R17, R17 ;  /* 0x0000001100117308 */ /* 0x000ee40000002400 */
[----:B------:R-:W-:-:S02]  /*e1c0*/  IMAD.IADD R24, R56, 0x1, R5 ;  /* 0x0000000138187824 */ /* 0x000fc400078e0205 */
[-C--:B------:R-:W-:Y:S01]  /*e1d0*/  FMUL.FTZ R64, R64, R50.reuse ;  /* 0x0000003240407220 */ /* 0x080fe20000410000 */
[-C--:B------:R-:W-:Y:S01]  /*e1e0*/  FMUL.FTZ R65, R65, R50.reuse ;  /* 0x0000003241417220 */ /* 0x080fe20000410000 */
[-C--:B------:R-:W-:Y:S01]  /*e1f0*/  FMUL.FTZ R66, R66, R50.reuse ;  /* 0x0000003242427220 */ /* 0x080fe20000410000 */
[C---:B------:R-:W-:Y:S01]  /*e200*/  VIADD R4, R24.reuse, 0x8 ;  /* 0x0000000818047836 */ /* 0x040fe20000000000 */
[CC--:B------:R-:W-:Y:S01]  /*e210*/  ISETP.GE.AND P2, PT, R24.reuse, R59.reuse, PT ;  /* 0x0000003b1800720c */ /* 0x0c0fe20003f46270 */
[C---:B------:R-:W-:Y:S01]  /*e220*/  VIADD R10, R24.reuse, 0x9 ;  /* 0x00000009180a7836 */ /* 0x040fe20000000000 */
[----:B------:R-:W-:Y:S01]  /*e230*/  IADD3 R8, PT, PT, R24, 0x1, RZ ;  /* 0x0000000118087810 */ /* 0x000fe20007ffe0ff */
[----:B------:R-:W-:Y:S01]  /*e240*/  MUFU.TANH R132, R68 ;  /* 0x0000004400847308 */ /* 0x000fe20000002400 */
[-C--:B------:R-:W-:Y:S01]  /*e250*/  ISETP.GE.AND P0, PT, R4, R59.reuse, PT ;  /* 0x0000003b0400720c */ /* 0x080fe20003f06270 */
[----:B------:R-:W-:Y:S01]  /*e260*/  VIADD R4, R24, 0x11 ;  /* 0x0000001118047836 */ /* 0x000fe20000000000 */
[----:B------:R-:W-:Y:S01]  /*e270*/  FSEL R22, R3, -INF , !P2 ;  /* 0xff80000003167808 */ /* 0x000fe20005000000 */
[-C--:B------:R-:W-:Y:S01]  /*e280*/  FMUL.FTZ R67, R67, R50.reuse ;  /* 0x0000003243437220 */ /* 0x080fe20000410000 */
[-C--:B------:R-:W-:Y:S01]  /*e290*/  ISETP.GE.AND P1, PT, R8, R59.reuse, PT ;  /* 0x0000003b0800720c */ /* 0x080fe20003f26270 */
[----:B------:R-:W-:Y:S01]  /*e2a0*/  VIADD R8, R24, 0x10 ;  /* 0x0000001018087836 */ /* 0x000fe20000000000 */
[-C--:B------:R-:W-:Y:S01]  /*e2b0*/  ISETP.GE.AND P4, PT, R4, R59.reuse, PT ;  /* 0x0000003b0400720c */ /* 0x080fe20003f86270 */
[C---:B------:R-:W-:Y:S01]  /*e2c0*/  VIADD R4, R24.reuse, 0x18 ;  /* 0x0000001818047836 */ /* 0x040fe20000000000 */
[----:B------:R-:W-:Y:S03]  /*e2d0*/  HMMA.16816.F32.BF16 R80, R36, R6, R80 ;  /* 0x000000062450723c */ /* 0x000fe60000041850 */
[----:B------:R-:W-:Y:S01]  /*e2e0*/  VIADD R6, R24, 0x19 ;  /* 0x0000001918067836 */ /* 0x000fe20000000000 */
[----:B------:R-:W-:Y:S01]  /*e2f0*/  FSEL R40, R40, -INF , !P1 ;  /* 0xff80000028287808 */ /* 0x000fe20004800000 */
[----:B------:R-:W4:Y:S01]  /*e300*/  MUFU.TANH R124, R70 ;  /* 0x00000046007c7308 */ /* 0x000f220000002400 */
[-C--:B------:R-:W-:Y:S01]  /*e310*/  ISETP.GE.AND P3, PT, R4, R59.reuse, PT ;  /* 0x0000003b0400720c */ /* 0x080fe20003f66270 */
[-C--:B------:R-:W-:Y:S01]  /*e320*/  FMUL.FTZ R60, R60, R50.reuse ;  /* 0x000000323c3c7220 */ /* 0x080fe20000410000 */
[----:B------:R-:W-:Y:S01]  /*e330*/  FSEL R4, R52, -INF , !P2 ;  /* 0xff80000034047808 */ /* 0x000fe20005000000 */
[-C--:B------:R-:W-:Y:S01]  /*e340*/  FMUL.FTZ R61, R61, R50.reuse ;  /* 0x000000323d3d7220 */ /* 0x080fe20000410000 */
[-C--:B------:R-:W-:Y:S01]  /*e350*/  ISETP.GE.AND P2, PT, R6, R59.reuse, PT ;  /* 0x0000003b0600720c */ /* 0x080fe20003f46270 */
[----:B------:R-:W-:Y:S01]  /*e360*/  VIADD R6, R24, 0x20 ;  /* 0x0000002018067836 */ /* 0x000fe20000000000 */
[----:B------:R-:W-:Y:S01]  /*e370*/  FSEL R51, R51, -INF , !P1 ;  /* 0xff80000033337808 */ /* 0x000fe20004800000 */
[-C--:B------:R-:W-:Y:S01]  /*e380*/  FMUL.FTZ R62, R62, R50.reuse ;  /* 0x000000323e3e7220 */ /* 0x080fe20000410000 */
[-C--:B------:R-:W-:Y:S01]  /*e390*/  ISETP.GE.AND P5, PT, R8, R59.reuse, PT ;  /* 0x0000003b0800720c */ /* 0x080fe20003fa6270 */
[----:B------:R-:W-:Y:S01]  /*e3a0*/  VIADD R8, R24, 0x28 ;  /* 0x0000002818087836 */ /* 0x000fe20000000000 */
[-C--:B------:R-:W-:Y:S01]  /*e3b0*/  ISETP.GE.AND P1, PT, R6, R59.reuse, PT ;  /* 0x0000003b0600720c */ /* 0x080fe20003f26270 */
[-C--:B------:R-:W-:Y:S01]  /*e3c0*/  FMUL.FTZ R63, R63, R50.reuse ;  /* 0x000000323f3f7220 */ /* 0x080fe20000410000 */
[----:B------:R-:W-:Y:S01]  /*e3d0*/  IADD3 R6, PT, PT, R24, 0x21, RZ ;  /* 0x0000002118067810 */ /* 0x000fe20007ffe0ff */
[----:B------:R-:W-:Y:S01]  /*e3e0*/  MUFU.TANH R120, R64 ;  /* 0x0000004000787308 */ /* 0x000fe20000002400 */
[-C--:B------:R-:W-:Y:S01]  /*e3f0*/  ISETP.GE.AND P6, PT, R10, R59.reuse, PT ;  /* 0x0000003b0a00720c */ /* 0x080fe20003fc6270 */
[-C--:B------:R-:W-:Y:S01]  /*e400*/  FMUL.FTZ R80, R80, R50.reuse ;  /* 0x0000003250507220 */ /* 0x080fe20000410000 */
[----:B------:R-:W-:Y:S01]  /*e410*/  FSEL R30, R30, -INF , !P0 ;  /* 0xff8000001e1e7808 */ /* 0x000fe20004000000 */
[-C--:B------:R-:W-:Y:S01]  /*e420*/  FMUL.FTZ R82, R82, R50.reuse ;  /* 0x0000003252527220 */ /* 0x080fe20000410000 */
[----:B------:R-:W-:Y:S01]  /*e430*/  FSEL R28, R28, -INF , !P0 ;  /* 0xff8000001c1c7808 */ /* 0x000fe20004000000 */
[-C--:B------:R-:W-:Y:S01]  /*e440*/  FMUL.FTZ R83, R83, R50.reuse ;  /* 0x0000003253537220 */ /* 0x080fe20000410000 */
[----:B------:R-:W-:Y:S01]  /*e450*/  ISETP.GE.AND P0, PT, R6, R59, PT ;  /* 0x0000003b0600720c */ /* 0x000fe20003f06270 */
[----:B------:R-:W-:Y:S01]  /*e460*/  FMUL.FTZ R81, R81, R50 ;  /* 0x0000003251517220 */ /* 0x000fe20000410000 */
[----:B-1----:R-:W-:Y:S01]  /*e470*/  FSEL R6, R31, -INF , !P6 ;  /* 0xff8000001f067808 */ /* 0x002fe20007000000 */
[----:B------:R-:W-:Y:S01]  /*e480*/  MUFU.TANH R130, R65 ;  /* 0x0000004100827308 */ /* 0x000fe20000002400 */
[----:B------:R-:W-:-:S02]  /*e490*/  FSEL R20, R29, -INF , !P6 ;  /* 0xff8000001d147808 */ /* 0x000fc40007000000 */
[-C--:B------:R-:W-:Y:S01]  /*e4a0*/  ISETP.GE.AND P6, PT, R8, R59.reuse, PT ;  /* 0x0000003b0800720c */ /* 0x080fe20003fc6270 */
[----:B------:R-:W-:Y:S01]  /*e4b0*/  VIADD R8, R24, 0x29 ;  /* 0x0000002918087836 */ /* 0x000fe20000000000 */
[----:B------:R-:W-:Y:S02]  /*e4c0*/  FSEL R52, R43, -INF , !P5 ;  /* 0xff8000002b347808 */ /* 0x000fe40006800000 */
[----:B------:R-:W-:Y:S01]  /*e4d0*/  FSEL R16, R42, -INF , !P5 ;  /* 0xff8000002a107808 */ /* 0x000fe20006800000 */
[----:B------:R-:W1:Y:S01]  /*e4e0*/  MUFU.TANH R126, R66 ;  /* 0x00000042007e7308 */ /* 0x000e620000002400 */
[----:B------:R-:W-:Y:S01]  /*e4f0*/  ISETP.GE.AND P5, PT, R8, R59, PT ;  /* 0x0000003b0800720c */ /* 0x000fe20003fa6270 */
[----:B------:R-:W-:Y:S01]  /*e500*/  VIADD R8, R24, 0x30 ;  /* 0x0000003018087836 */ /* 0x000fe20000000000 */
[----:B--2---:R-:W-:Y:S02]  /*e510*/  FSEL R128, R128, -INF , !P0 ;  /* 0xff80000080807808 */ /* 0x004fe40004000000 */
[----:B------:R-:W-:-:S02]  /*e520*/  FSEL R134, R134, -INF , !P0 ;  /* 0xff80000086867808 */ /* 0x000fc40004000000 */
[----:B------:R-:W-:Y:S01]  /*e530*/  ISETP.NE.AND P0, PT, R104, 0x1, PT ;  /* 0x000000016800780c */ /* 0x000fe20003f05270 */
[----:B------:R-:W2:Y:S01]  /*e540*/  MUFU.TANH R122, R67 ;  /* 0x00000043007a7308 */ /* 0x000ea20000002400 */
[----:B------:R-:W-:Y:S02]  /*e550*/  FSEL R26, R53, -INF , !P4 ;  /* 0xff800000351a7808 */ /* 0x000fe40006000000 */
[----:B------:R-:W-:Y:S02]  /*e560*/  FSEL R18, R41, -INF , !P4 ;  /* 0xff80000029127808 */ /* 0x000fe40006000000 */
[-C--:B------:R-:W-:Y:S01]  /*e570*/  ISETP.GE.AND P4, PT, R8, R59.reuse, PT ;  /* 0x0000003b0800720c */ /* 0x080fe20003f86270 */
[----:B------:R-:W-:Y:S01]  /*e580*/  VIADD R8, R24, 0x31 ;  /* 0x0000003118087836 */ /* 0x000fe20000000000 */
[----:B------:R-:W-:Y:S01]  /*e590*/  FSEL R10, R32, -INF , !P3 ;  /* 0xff800000200a7808 */ /* 0x000fe20005800000 */
[----:B------:R-:W2:Y:S01]  /*e5a0*/  MUFU.TANH R117, R60 ;  /* 0x0000003c00757308 */ /* 0x000ea20000002400 */
[----:B------:R-:W-:Y:S01]  /*e5b0*/  VIADD R32, R24, 0x38 ;  /* 0x0000003818207836 */ /* 0x000fe20000000000 */
[----:B------:R-:W-:Y:S01]  /*e5c0*/  FSEL R46, R44, -INF , !P3 ;  /* 0xff8000002c2e7808 */ /* 0x000fe20005800000 */
[----:B------:R-:W-:Y:S01]  /*e5d0*/  VIADD R24, R24, 0x39 ;  /* 0x0000003918187836 */ /* 0x000fe20000000000 */
[----:B------:R-:W-:-:S02]  /*e5e0*/  ISETP.GE.AND P3, PT, R8, R59, PT ;  /* 0x0000003b0800720c */ /* 0x000fc40003f66270 */
[----:B---3--:R-:W-:Y:S02]  /*e5f0*/  FSEL R44, R17, -INF , !P2 ;  /* 0xff800000112c7808 */ /* 0x008fe40005000000 */
[----:B------:R-:W3:Y:S01]  /*e600*/  MUFU.TANH R116, R61 ;  /* 0x0000003d00747308 */ /* 0x000ee20000002400 */
[----:B------:R-:W-:Y:S02]  /*e610*/  FSEL R8, R33, -INF , !P2 ;  /* 0xff80000021087808 */ /* 0x000fe40005000000 */
[----:B----4-:R-:W-:Y:S02]  /*e620*/  FSEL R124, R124, -INF , !P1 ;  /* 0xff8000007c7c7808 */ /* 0x010fe40004800000 */
[----:B------:R-:W-:Y:S02]  /*e630*/  FSEL R132, R132, -INF , !P1 ;  /* 0xff80000084847808 */ /* 0x000fe40004800000 */
[-C--:B------:R-:W-:Y:S01]  /*e640*/  ISETP.GE.AND P2, PT, R32, R59.reuse, PT ;  /* 0x0000003b2000720c */ /* 0x080fe20003f46270 */
[----:B------:R-:W4:Y:S01]  /*e650*/  MUFU.TANH R112, R62 ;  /* 0x0000003e00707308 */ /* 0x000f220000002400 */
[----:B------:R-:W-:-:S02]  /*e660*/  ISETP.GE.AND P1, PT, R24, R59, PT ;  /* 0x0000003b1800720c */ /* 0x000fc40003f26270 */
[----:B-1----:R-:W-:Y:S02]  /*e670*/  FSEL R126, R126, -INF , !P6 ;  /* 0xff8000007e7e7808 */ /* 0x002fe40007000000 */
[----:B------:R-:W-:Y:S02]  /*e680*/  FSEL R120, R120, -INF , !P6 ;  /* 0xff80000078787808 */ /* 0x000fe40007000000 */
[----:B--2---:R-:W-:Y:S01]  /*e690*/  FSEL R122, R122, -INF , !P5 ;  /* 0xff8000007a7a7808 */ /* 0x004fe20006800000 */
[----:B------:R-:W1:Y:S01]  /*e6a0*/  MUFU.TANH R113, R63 ;  /* 0x0000003f00717308 */ /* 0x000e620000002400 */
[----:B------:R-:W-:Y:S02]  /*e6b0*/  FSEL R130, R130, -INF , !P5 ;  /* 0xff80000082827808 */ /* 0x000fe40006800000 */
[----:B------:R-:W-:Y:S02]  /*e6c0*/  FSEL R117, R117, -INF , !P4 ;  /* 0xff80000075757808 */ /* 0x000fe40006000000 */
[----:B---3--:R-:W-:-:S03]  /*e6d0*/  FSEL R116, R116, -INF , !P3 ;  /* 0xff80000074747808 */ /* 0x008fc60005800000 */
[----:B------:R-:W2:Y:S01]  /*e6e0*/  MUFU.TANH R115, R80 ;  /* 0x0000005000737308 */ /* 0x000ea20000002400 */
[----:B----4-:R-:W-:-:S07]  /*e6f0*/  FSEL R112, R112, -INF , !P4 ;  /* 0xff80000070707808 */ /* 0x010fce0006000000 */
[----:B------:R-:W3:Y:S01]  /*e700*/  MUFU.TANH R110, R82 ;  /* 0x00000052006e7308 */ /* 0x000ee20000002400 */
[----:B-1----:R-:W-:-:S07]  /*e710*/  FSEL R113, R113, -INF , !P3 ;  /* 0xff80000071717808 */ /* 0x002fce0005800000 */
[----:B------:R-:W1:Y:S01]  /*e720*/  MUFU.TANH R108, R83 ;  /* 0x00000053006c7308 */ /* 0x000e620000002400 */
[----:B--2---:R-:W-:-:S07]  /*e730*/  FSEL R115, R115, -INF , !P2 ;  /* 0xff80000073737808 */ /* 0x004fce0005000000 */
[----:B------:R-:W2:Y:S01]  /*e740*/  MUFU.TANH R114, R81 ;  /* 0x0000005100727308 */ /* 0x000ea20000002400 */
[----:B---3--:R-:W-:Y:S02]  /*e750*/  FSEL R110, R110, -INF , !P2 ;  /* 0xff8000006e6e7808 */ /* 0x008fe40005000000 */
[----:B-1----:R-:W-:Y:S02]  /*e760*/  FSEL R108, R108, -INF , !P1 ;  /* 0xff8000006c6c7808 */ /* 0x002fe40004800000 */
[----:B--2---:R-:W-:Y:S01]  /*e770*/  FSEL R114, R114, -INF , !P1 ;  /* 0xff80000072727808 */ /* 0x004fe20004800000 */
        /* <DEDUP_REMOVED lines=15> */
.L_x_9329:
        /* <DEDUP_REMOVED lines=60> */
.L_x_9330:
[----:B------:R-:W-:Y:S05]  /*ec30*/  BSYNC.RECONVERGENT B0 ;  /* 0x0000000000007941 */ /* 0x000fea0003800200 */
.L_x_9328:
[-C--:B------:R-:W-:Y:S01]  /*ec40*/  ISETP.GE.AND P2, PT, R12, R175.reuse, PT ;  /* 0x000000af0c00720c */ /* 0x080fe20003f46270 */
[----:B------:R-:W-:Y:S01]  /*ec50*/  IMAD.SHL.U32 R3, R164, 0x20, RZ ;  /* 0x00000020a4037824 */ /* 0x000fe200078e00ff */
[----:B------:R-:W-:Y:S02]  /*ec60*/  ISETP.GE.AND P1, PT, R100, R175, PT ;  /* 0x000000af6400720c */ /* 0x000fe40003f26270 */
[----:B------:R-:W-:Y:S02]  /*ec70*/  IADD3 R12, P3, PT, R15, R168, RZ ;  /* 0x000000a80f0c7210 */ /* 0x000fe40007f7e0ff */
[----:B------:R-:W-:-:S03]  /*ec80*/  SHF.L.U64.HI R5, R164, 0x5, R165 ;  /* 0x00000005a4057819 */ /* 0x000fc600000102a5 */
[----:B------:R-:W-:Y:S01]  /*ec90*/  IMAD.X R13, R14, 0x1, R169, P3 ;  /* 0x000000010e0d7824 */ /* 0x000fe200018e06a9 */
[----:B------:R-:W-:-:S03]  /*eca0*/  IADD3 R14, P4, PT, R3, R12, RZ ;  /* 0x0000000c030e7210 */ /* 0x000fc60007f9e0ff */
[----:B------:R-:W-:Y:S01]  /*ecb0*/  @!PT LDS RZ, [RZ] ;  /* 0x00000000fffff984 */ /* 0x000fe20000000800 */
[----:B------:R-:W-:Y:S01]  /*ecc0*/  @!PT LDS RZ, [RZ] ;  /* 0x00000000fffff984 */ /* 0x000fe20000000800 */
[----:B------:R-:W-:Y:S01]  /*ecd0*/  @!PT LDS RZ, [RZ] ;  /* 0x00000000fffff984 */ /* 0x000fe20000000800 */
[----:B------:R-:W-:Y:S01]  /*ece0*/  @!P2 LDGSTS.E.BYPASS.LTC128B.128 [R177+0x4000], desc[UR4][R168.64] ;  /* 0x04000000a8b1afae */ /* 0x000fe2000b981a04 */
[----:B------:R-:W-:Y:S01]  /*ecf0*/  IADD3 R24, P3, PT, R14, R3, RZ ;  /* 0x000000030e187210 */ /* 0x000fe20007f7e0ff */
[----:B------:R-:W-:Y:S02]  /*ed00*/  IMAD.X R15, R5, 0x1, R13, P4 ;  /* 0x00000001050f7824 */ /* 0x000fe400020e060d */
[----:B------:R1:W-:Y:S02]  /*ed10*/  @P2 STS.128 [R177+0x4000], RZ ;  /* 0x004000ffb1002388 */ /* 0x0003e40000000c00 */
[----:B------:R-:W-:Y:S02]  /*ed20*/  IMAD.X R25, R15, 0x1, R5, P3 ;  /* 0x000000010f197824 */ /* 0x000fe400018e0605 */
        /* <DEDUP_REMOVED lines=38> */
.L_x_9327:
[----:B------:R-:W-:Y:S05]  /*ef90*/  BSYNC.RECONVERGENT B1 ;  /* 0x0000000000017941 */ /* 0x000fea0003800200 */
.L_x_9326:
        /* <DEDUP_REMOVED lines=18> */
[----:B-1----:R-:W1:Y:S01]  /*f0c0*/  SHFL.BFLY PT, R14, R7, 0x2, 0x1f ;  /* 0x0c401f00070e7f89 */ /* 0x002e6200000e0000 */
        /* <DEDUP_REMOVED lines=15> */
[----:B------:R-:W3:Y:S01]  /*f1c0*/  SHFL.BFLY PT, R3, R12, 0x1, 0x1f ;  /* 0x0c201f000c037f89 */ /* 0x000ee200000e0000 */
[----:B-1----:R-:W-:Y:S02]  /*f1d0*/  FMNMX.FTZ R101, R14, R101, !PT ;  /* 0x000000650e657209 */ /* 0x002fe40007810000 */
        /* <DEDUP_REMOVED lines=9> */
[----:B------:R-:W-:Y:S01]  /*f270*/  LDSM.16.MT88.4 R48, [R162+0xa000] ;  /* 0x00a00000a230783b */ /* 0x000fe20000004200 */
[-CC-:B------:R-:W-:Y:S01]  /*f280*/  FFMA.FTZ R31, R28, R118.reuse, -R121.reuse ;  /* 0x000000761c1f7223 */ /* 0x180fe20000010879 */
[-CC-:B------:R-:W-:Y:S01]  /*f290*/  FFMA.FTZ R111, R22, R118.reuse, -R121.reuse ;  /* 0x00000076166f7223 */ /* 0x180fe20000010879 */
[-C--:B------:R-:W-:Y:S01]  /*f2a0*/  FFMA.FTZ R28, R20, R118.reuse, -R121 ;  /* 0x00000076141c7223 */ /* 0x080fe20000010879 */
[-CC-:B------:R-:W-:Y:S01]  /*f2b0*/  FFMA.FTZ R109, R40, R118.reuse, -R119.reuse ;  /* 0x00000076286d7223 */ /* 0x180fe20000010877 */
[-CC-:B------:R-:W-:Y:S01]  /*f2c0*/  FFMA.FTZ R35, R30, R118.reuse, -R119.reuse ;  /* 0x000000761e237223 */ /* 0x180fe20000010877 */
[-CC-:B------:R-:W-:Y:S01]  /*f2d0*/  FFMA.FTZ R32, R4, R118.reuse, -R119.reuse ;  /* 0x0000007604207223 */ /* 0x180fe20000010877 */
[-C--:B------:R-:W-:Y:S01]  /*f2e0*/  FFMA.FTZ R30, R6, R118.reuse, -R119 ;  /* 0x00000076061e7223 */ /* 0x080fe20000010877 */
[----:B------:R-:W1:Y:S01]  /*f2f0*/  LDSM.16.MT88.4 R40, [R163+0xa000] ;  /* 0x00a00000a328783b */ /* 0x000e620000004200 */
[----:B------:R-:W-:Y:S01]  /*f300*/  MUFU.EX2 R111, R111 ;  /* 0x0000006f006f7308 */ /* 0x000fe20000000800 */
[-CC-:B------:R-:W-:Y:S01]  /*f310*/  FFMA.FTZ R27, R16, R118.reuse, -R121.reuse ;  /* 0x00000076101b7223 */ /* 0x180fe20000010879 */
[-CC-:B------:R-:W-:Y:S01]  /*f320*/  FFMA.FTZ R24, R18, R118.reuse, -R121.reuse ;  /* 0x0000007612187223 */ /* 0x180fe20000010879 */
[----:B------:R-:W2:Y:S01]  /*f330*/  LDSM.16.MT88.4 R4, [R160+0xa000] ;  /* 0x00a00000a004783b */ /* 0x000ea20000004200 */
[----:B------:R-:W3:Y:S01]  /*f340*/  MUFU.EX2 R34, R34 ;  /* 0x0000002200227308 */ /* 0x000ee20000000800 */
[-CC-:B------:R-:W-:Y:S01]  /*f350*/  FFMA.FTZ R25, R10, R118.reuse, -R121.reuse ;  /* 0x000000760a197223 */ /* 0x180fe20000010879 */
[-C--:B------:R-:W-:Y:S01]  /*f360*/  FFMA.FTZ R0, R8, R118.reuse, -R121 ;  /* 0x0000007608007223 */ /* 0x080fe20000010879 */
[----:B------:R-:W4:Y:S01]  /*f370*/  LDSM.16.MT88.4 R16, [R162+0x8800] ;  /* 0x00880000a210783b */ /* 0x000f220000004200 */
[----:B------:R-:W-:Y:S01]  /*f380*/  MUFU.EX2 R31, R31 ;  /* 0x0000001f001f7308 */ /* 0x000fe20000000800 */
[-CC-:B------:R-:W-:Y:S01]  /*f390*/  FFMA.FTZ R33, R26, R118.reuse, -R119.reuse ;  /* 0x000000761a217223 */ /* 0x180fe20000010877 */
[-CC-:B------:R-:W-:Y:S01]  /*f3a0*/  FFMA.FTZ R2, R46, R118.reuse, -R119.reuse ;  /* 0x000000762e027223 */ /* 0x180fe20000010877 */
[-CC-:B------:R-:W-:Y:S01]  /*f3b0*/  FFMA.FTZ R29, R44, R118.reuse, -R119.reuse ;  /* 0x000000762c1d7223 */ /* 0x180fe20000010877 */
[----:B------:R-:W5:Y:S01]  /*f3c0*/  MUFU.EX2 R28, R28 ;  /* 0x0000001c001c7308 */ /* 0x000f620000000800 */
[-C--:B------:R-:W-:Y:S01]  /*f3d0*/  FFMA.FTZ R60, R52, R118.reuse, -R119 ;  /* 0x00000076343c7223 */ /* 0x080fe20000010877 */
[----:B------:R-:W4:Y:S01]  /*f3e0*/  LDSM.16.MT88.4 R8, [R160+0x8800] ;  /* 0x00880000a008783b */ /* 0x000f220000004200 */
[-CC-:B------:R-:W-:Y:S01]  /*f3f0*/  FFMA.FTZ R123, R132, R118.reuse, -R121.reuse ;  /* 0x00000076847b7223 */ /* 0x180fe20000010879 */
[----:B------:R-:W-:Y:S01]  /*f400*/  MUFU.EX2 R32, R32 ;  /* 0x0000002000207308 */ /* 0x000fe20000000800 */
[-C--:B------:R-:W-:Y:S01]  /*f410*/  FFMA.FTZ R127, R120, R118.reuse, -R121 ;  /* 0x00000076787f7223 */ /* 0x080fe20000010879 */
[----:B---3--:R-:W-:Y:S01]  /*f420*/  F2FP.BF16.F32.PACK_AB R64, R34, R111 ;  /* 0x0000006f2240723e */ /* 0x008fe200000010ff */
[----:B------:R-:W3:Y:S01]  /*f430*/  LDSM.16.MT88.4 R20, [R163+0x8800] ;  /* 0x00880000a314783b */ /* 0x000ee20000004200 */
[----:B------:R-:W1:Y:S01]  /*f440*/  MUFU.EX2 R109, R109 ;  /* 0x0000006d006d7308 */ /* 0x000e620000000800 */
[-CC-:B------:R-:W-:Y:S01]  /*f450*/  FFMA.FTZ R129, R124, R118.reuse, -R119.reuse ;  /* 0x000000767c817223 */ /* 0x180fe20000010877 */
[-CC-:B------:R-:W-:Y:S01]  /*f460*/  FFMA.FTZ R125, R126, R118.reuse, -R119.reuse ;  /* 0x000000767e7d7223 */ /* 0x180fe20000010877 */
[-C--:B------:R-:W-:Y:S01]  /*f470*/  FFMA.FTZ R122, R122, R118.reuse, -R119 ;  /* 0x000000767a7a7223 */ /* 0x080fe20000010877 */
[----:B------:R-:W-:Y:S01]  /*f480*/  MUFU.EX2 R35, R35 ;  /* 0x0000002300237308 */ /* 0x000fe20000000800 */
[-CC-:B------:R-:W-:Y:S01]  /*f490*/  FFMA.FTZ R134, R134, R118.reuse, -R121.reuse ;  /* 0x0000007686867223 */ /* 0x180fe20000010879 */
[----:B-----5:R-:W-:Y:S01]  /*f4a0*/  F2FP.BF16.F32.PACK_AB R66, R28, R31 ;  /* 0x0000001f1c42723e */ /* 0x020fe200000010ff */
[-C--:B------:R-:W-:Y:S01]  /*f4b0*/  FFMA.FTZ R130, R130, R118.reuse, -R121 ;  /* 0x0000007682827223 */ /* 0x080fe20000010879 */
[----:B------:R-:W5:Y:S01]  /*f4c0*/  MUFU.EX2 R30, R30 ;  /* 0x0000001e001e7308 */ /* 0x000f620000000800 */
[-C--:B------:R-:W-:Y:S01]  /*f4d0*/  FFMA.FTZ R128, R128, R118.reuse, -R119 ;  /* 0x0000007680807223 */ /* 0x080fe20000010877 */
[-CC-:B------:R-:W-:Y:S01]  /*f4e0*/  FFMA.FTZ R117, R117, R118.reuse, -R121.reuse ;  /* 0x0000007675757223 */ /* 0x180fe20000010879 */
[-CC-:B------:R-:W-:Y:S01]  /*f4f0*/  FFMA.FTZ R116, R116, R118.reuse, -R121.reuse ;  /* 0x0000007674747223 */ /* 0x180fe20000010879 */
[----:B------:R-:W-:Y:S01]  /*f500*/  MUFU.EX2 R27, R27 ;  /* 0x0000001b001b7308 */ /* 0x000fe20000000800 */
[----:B------:R-:W-:Y:S01]  /*f510*/  FFMA.FTZ R191, R114, R118, -R121 ;  /* 0x0000007672bf7223 */ /* 0x000fe20000010879 */
[----:B-1----:R-:W-:Y:S01]  /*f520*/  F2FP.BF16.F32.PACK_AB R65, R109, R32 ;  /* 0x000000206d41723e */ /* 0x002fe200000010ff */
[----:B------:R-:W-:Y:S01]  /*f530*/  FFMA.FTZ R187, R108, R118, -R119 ;  /* 0x000000766cbb7223 */ /* 0x000fe20000010877 */
[----:B------:R-:W1:Y:S01]  /*f540*/  MUFU.EX2 R24, R24 ;  /* 0x0000001800187308 */ /* 0x000e620000000800 */
[----:B------:R-:W-:Y:S01]  /*f550*/  FADD.FTZ R34, R111, R34 ;  /* 0x000000226f227221 */ /* 0x000fe20000010000 */
[----:B------:R-:W-:-:S02]  /*f560*/  FADD.FTZ R32, R32, R109 ;  /* 0x0000006d20207221 */ /* 0x000fc40000010000 */
[----:B------:R-:W-:Y:S01]  /*f570*/  MUFU.EX2 R25, R25 ;  /* 0x0000001900197308 */ /* 0x000fe20000000800 */
[----:B------:R-:W-:Y:S01]  /*f580*/  FADD.FTZ R31, R31, R34 ;  /* 0x000000221f1f7221 */ /* 0x000fe20000010000 */
[----:B-----5:R-:W-:Y:S02]  /*f590*/  F2FP.BF16.F32.PACK_AB R67, R30, R35 ;  /* 0x000000231e43723e */ /* 0x020fe400000010ff */
[----:B------:R-:W-:Y:S01]  /*f5a0*/  MUFU.EX2 R0, R0 ;  /* 0x0000000000007308 */ /* 0x000fe20000000800 */
[----:B------:R-:W-:-:S03]  /*f5b0*/  FADD.FTZ R28, R28, R31 ;  /* 0x0000001f1c1c7221 */ /* 0x000fc60000010000 */
[----:B------:R-:W-:Y:S01]  /*f5c0*/  MUFU.EX2 R26, R60 ;  /* 0x0000003c001a7308 */ /* 0x000fe20000000800 */
[C---:B------:R-:W-:Y:S03]  /*f5d0*/  HMMA.16816.F32.BF16 R80, R64.reuse, R76, RZ ;  /* 0x0000004c4050723c */ /* 0x040fe600000418ff */
[----:B------:R-:W5:Y:S04]  /*f5e0*/  MUFU.EX2 R33, R33 ;  /* 0x0000002100217308 */ /* 0x000f680000000800 */
        /* <DEDUP_REMOVED lines=11> */
[----:B------:R2:W3:Y:S04]  /*f6a0*/  MUFU.EX2 R126, R128 ;  /* 0x00000080007e7308 */ /* 0x0004e80000000800 */
[----:B------:R-:W-:Y:S01]  /*f6b0*/  MUFU.EX2 R125, R125 ;  /* 0x0000007d007d7308 */ /* 0x000fe20000000800 */
[C---:B------:R-:W-:Y:S03]  /*f6c0*/  HMMA.16816.F32.BF16 R72, R64.reuse, R68, RZ ;  /* 0x000000444048723c */ /* 0x040fe600000418ff */
[----:B------:R-:W3:Y:S04]  /*f6d0*/  MUFU.EX2 R122, R122 ;  /* 0x0000007a007a7308 */ /* 0x000ee80000000800 */
[----:B------:R-:W-:Y:S01]  /*f6e0*/  MUFU.EX2 R114, R116 ;  /* 0x0000007400727308 */ /* 0x000fe20000000800 */
[----:B------:R-:W-:Y:S01]  /*f6f0*/  HMMA.16816.F32.BF16 R36, R64, R40, RZ ;  /* 0x000000284024723c */ /* 0x000fe200000418ff */
[----:B--2---:R-:W-:-:S02]  /*f700*/  FFMA.FTZ R128, R112, R118, -R119 ;  /* 0x0000007670807223 */ /* 0x004fc40000010877 */
        /* <DEDUP_REMOVED lines=10> */
[----:B-1----:R-:W-:Y:S01]  /*f7b0*/  F2FP.BF16.F32.PACK_AB R4, R24, R27 ;  /* 0x0000001b1804723e */ /* 0x002fe200000010ff */
[----:B------:R-:W-:Y:S01]  /*f7c0*/  FADD.FTZ R27, R27, R28 ;  /* 0x0000001c1b1b7221 */ /* 0x000fe20000010000 */
[----:B-----5:R-:W-:-:S03]  /*f7d0*/  F2FP.BF16.F32.PACK_AB R5, R33, R26 ;  /* 0x0000001a2105723e */ /* 0x020fc600000010ff */
[----:B------:R-:W-:Y:S02]  /*f7e0*/  FADD.FTZ R24, R24, R27 ;  /* 0x0000001b18187221 */ /* 0x000fe40000010000 */
[----:B------:R-:W-:Y:S01]  /*f7f0*/  HMMA.16816.F32.BF16 R64, R64, R6, RZ ;  /* 0x000000064040723c */ /* 0x000fe200000418ff */
[----:B------:R-:W-:Y:S01]  /*f800*/  F2FP.BF16.F32.PACK_AB R6, R0, R25 ;  /* 0x000000190006723e */ /* 0x000fe200000010ff */
[----:B------:R-:W-:Y:S01]  /*f810*/  FADD.FTZ R25, R25, R24 ;  /* 0x0000001819197221 */ /* 0x000fe20000010000 */
[----:B----4-:R-:W-:-:S03]  /*f820*/  F2FP.BF16.F32.PACK_AB R7, R29, R2 ;  /* 0x000000021d07723e */ /* 0x010fc600000010ff */
[----:B------:R-:W-:-:S04]  /*f830*/  FADD.FTZ R0, R0, R25 ;  /* 0x0000001900007221 */ /* 0x000fc80000010000 */
        /* <DEDUP_REMOVED lines=22> */
[----:B------:R-:W-:Y:S03]  /*f9a0*/  HMMA.16816.F32.BF16 R40, R4, R22, R40 ;  /* 0x000000160428723c */ /* 0x000fe60000041828 */
[----:B------:R-:W-:Y:S01]  /*f9b0*/  F2FP.BF16.F32.PACK_AB R4, R120, R123 ;  /* 0x0000007b7804723e */ /* 0x000fe200000010ff */
[----:B------:R-:W3:Y:S01]  /*f9c0*/  LDSM.16.MT88.4 R20, [R160+0x9000] ;  /* 0x00900000a014783b */ /* 0x000ee20000004200 */
[----:B------:R-:W-:Y:S01]  /*f9d0*/  F2FP.BF16.F32.PACK_AB R5, R126, R129 ;  /* 0x000000817e05723e */ /* 0x000fe200000010ff */
[----:B------:R-:W-:Y:S01]  /*f9e0*/  FADD.FTZ R123, R123, R0 ;  /* 0x000000007b7b7221 */ /* 0x000fe20000010000 */
[----:B------:R-:W-:-:S02]  /*f9f0*/  F2FP.BF16.F32.PACK_AB R6, R124, R127 ;  /* 0x0000007f7c06723e */ /* 0x000fc400000010ff */
[----:B------:R-:W-:Y:S01]  /*fa00*/  F2FP.BF16.F32.PACK_AB R7, R122, R125 ;  /* 0x0000007d7a07723e */ /* 0x000fe200000010ff */
        /* <DEDUP_REMOVED lines=86> */
.L_x_9338:
        /* <DEDUP_REMOVED lines=79> */
.L_x_9333:
[----:B------:R-:W-:Y:S05]  /*10460*/  BSYNC.RECONVERGENT B0 ;  /* 0x0000000000007941 */ /* 0x000fea0003800200 */
.L_x_9332:
[----:B------:R-:W-:Y:S01]  /*10470*/  @!PT LDS RZ, [RZ] ;  /* 0x00000000fffff984 */ /* 0x000fe20000000800 */
[----:B------:R-:W-:Y:S01]  /*10480*/  @!PT LDS RZ, [RZ] ;  /* 0x00000000fffff984 */ /* 0x000fe20000000800 */
[----:B------:R-:W-:Y:S01]  /*10490*/  @!PT LDS RZ, [RZ] ;  /* 0x00000000fffff984 */ /* 0x000fe20000000800 */
[----:B------:R-:W-:Y:S01]  /*104a0*/  @!P1 LDGSTS.E.BYPASS.LTC128B.128 [R177+0x8000], desc[UR4][R170.64] ;  /* 0x08000000aab19fae */ /* 0x000fe2000b981a04 */
[C---:B------:R-:W-:Y:S01]  /*104b0*/  LEA R106, P3, R166.reuse, R170, 0x5 ;  /* 0x000000aaa66a7211 */ /* 0x040fe200078628ff */
[----:B------:R-:W-:Y:S01]  /*104c0*/  BSSY.RECONVERGENT B1, `(.L_x_9334) ;  /* 0x0000155000017945 */ /* 0x000fe20003800200 */
[C---:B------:R-:W-:Y:S02]  /*104d0*/  SHF.L.U32 R3, R166.reuse, 0x5, RZ ;  /* 0x00000005a6037819 */ /* 0x040fe400000006ff */
[----:B------:R-:W-:Y:S01]  /*104e0*/  @P1 STS.128 [R177+0x8000], RZ ;  /* 0x008000ffb1001388 */ /* 0x000fe20000000c00 */
[C-C-:B------:R-:W-:Y:S02]  /*104f0*/  LEA.HI.X R107, R166.reuse, R171, R167.reuse, 0x5, P3 ;  /* 0x000000aba66b7211 */ /* 0x140fe400018f2ca7 */
[----:B------:R-:W-:Y:S02]  /*10500*/  IADD3 R104, P4, PT, R3, R106, RZ ;  /* 0x0000006a03687210 */ /* 0x000fe40007f9e0ff */
[----:B------:R-:W-:Y:S01]  /*10510*/  @!PT LDS RZ, [RZ] ;  /* 0x00000000fffff984 */ /* 0x000fe20000000800 */
[----:B------:R-:W-:Y:S01]  /*10520*/  @!PT LDS RZ, [RZ] ;  /* 0x00000000fffff984 */ /* 0x000fe20000000800 */
[----:B------:R-:W-:Y:S01]  /*10530*/  @!PT LDS RZ, [RZ] ;  /* 0x00000000fffff984 */ /* 0x000fe20000000800 */
[----:B------:R-:W-:Y:S01]  /*10540*/  @!P0 LDGSTS.E.BYPASS.LTC128B.128 [R177+0xa000], desc[UR4][R170.64+0x80] ;  /* 0x0a000080aab18fae */ /* 0x000fe2000b981a04 */
[----:B------:R-:W-:Y:S02]  /*10550*/  SHF.L.U64.HI R101, R166, 0x5, R167 ;  /* 0x00000005a6657819 */ /* 0x000fe400000102a7 */
[----:B------:R-:W-:Y:S02]  /*10560*/  IADD3 R108, P3, PT, R104, R3, RZ ;  /* 0x00000003686c7210 */ /* 0x000fe40007f7e0ff */
[----:B------:R-:W-:Y:S01]  /*10570*/  @P0 STS.128 [R177+0xa000], RZ ;  /* 0x00a000ffb1000388 */ /* 0x000fe20000000c00 */
[----:B------:R-:W-:Y:S04]  /*10580*/  IADD3.X R105, PT, PT, R101, R107, RZ, P4, !PT ;  /* 0x0000006b65697210 */ /* 0x000fe800027fe4ff */
[----:B------:R-:W-:Y:S01]  /*10590*/  @!PT LDS RZ, [RZ] ;  /* 0x00000000fffff984 */ /* 0x000fe20000000800 */
[----:B------:R-:W-:Y:S01]  /*105a0*/  @!PT LDS RZ, [RZ] ;  /* 0x00000000fffff984 */ /* 0x000fe20000000800 */
[----:B------:R-:W-:Y:S01]  /*105b0*/  @!PT LDS RZ, [RZ] ;  /* 0x00000000fffff984 */ /* 0x000fe20000000800 */
[----:B------:R-:W-:Y:S01]  /*105c0*/  @!P1 LDGSTS.E.BYPASS.LTC128B.128 [R177+0x8800], desc[UR4][R106.64] ;  /* 0x088000006ab19fae */ /* 0x000fe2000b981a04 */
[----:B------:R-:W-:Y:S02]  /*105d0*/  IADD3.X R109, PT, PT, R105, R101, RZ, P3, !PT ;  /* 0x00000065696d7210 */ /* 0x000fe40001ffe4ff */
[----:B------:R-:W-:Y:S02]  /*105e0*/  ISETP.NE.AND P3, PT, R185, RZ, PT ;  /* 0x000000ffb900720c */ /* 0x000fe40003f65270 */
        /* <DEDUP_REMOVED lines=27> */
[----:B------:R-:W3:Y:S05]  /*107a0*/  LDSM.16.M88.4 R116, [R158+UR6+0x4000] ;  /* 0x004000069e74783b */ /* 0x000eea0008000200 */
[----:B------:R-:W4:Y:S05]  /*107b0*/  LDSM.16.M88.4 R120, [R158+UR6+0x4800] ;  /* 0x004800069e78783b */ /* 0x000f2a0008000200 */
[----:B------:R-:W5:Y:S05]  /*107c0*/  LDSM.16.M88.4 R124, [R158+UR6+0x5000] ;  /* 0x005000069e7c783b */ /* 0x000f6a0008000200 */
[----:B------:R-:W5:Y:S05]  /*107d0*/  LD.E R3, desc[UR4][R102.64+0x18c] ;  /* 0x00018c0466037980 */ /* 0x000f6a000c101900 */
[----:B------:R-:W5:Y:S05]  /*107e0*/  LDSM.16.M88.4 R128, [R158+UR6+0x5800] ;  /* 0x005800069e80783b */ /* 0x000f6a0008000200 */
[----:B------:R-:W0:Y:S05]  /*107f0*/  LDGDEPBAR ;  /* 0x00000000000079af */ /* 0x000e2a0000000000 */
[----:B------:R-:W-:Y:S05]  /*10800*/  LDSM.16.M88.4 R132, [R157] ;  /* 0x000000009d84783b */ /* 0x000fea0000000200 */
[----:B------:R-:W5:Y:S05]  /*10810*/  LDSM.16.M88.4 R136, [R154+0x4000] ;  /* 0x004000009a88783b */ /* 0x000f6a0000000200 */
[----:B------:R-:W5:Y:S01]  /*10820*/  LDSM.16.M88.4 R140, [R154+0x4800] ;  /* 0x004800009a8c783b */ /* 0x000f620000000200 */
[C---:B---3--:R-:W-:Y:S04]  /*10830*/  HMMA.16816.F32.BF16 R4, R112.reuse, R116, RZ ;  /* 0x000000747004723c */ /* 0x048fe800000418ff */
[----:B------:R-:W3:Y:S04]  /*10840*/  LDSM.16.M88.4 R144, [R154+0x5000] ;  /* 0x005000009a90783b */ /* 0x000ee80000000200 */
[C---:B------:R-:W-:Y:S01]  /*10850*/  HMMA.16816.F32.BF16 R8, R112.reuse, R118, RZ ;  /* 0x000000767008723c */ /* 0x040fe200000418ff */
[----:B------:R-:W3:Y:S05]  /*10860*/  LDSM.16.M88.4 R148, [R154+0x5800] ;  /* 0x005800009a94783b */ /* 0x000eea0000000200 */
[----:B-1----:R-:W-:Y:S02]  /*10870*/  LDSM.16.M88.4 R104, [R156] ;  /* 0x000000009c68783b */ /* 0x002fe40000000200 */
[C---:B----4-:R-:W-:Y:S03]  /*10880*/  HMMA.16816.F32.BF16 R12, R112.reuse, R120, RZ ;  /* 0x00000078700c723c */ /* 0x050fe600000418ff */
[----:B--2---:R-:W1:Y:S05]  /*10890*/  LDSM.16.M88.4 R108, [R153+0x4000] ;  /* 0x00400000996c783b */ /* 0x004e6a0000000200 */
[C---:B------:R-:W-:Y:S01]  /*108a0*/  HMMA.16816.F32.BF16 R16, R112.reuse, R122, RZ ;  /* 0x0000007a7010723c */ /* 0x040fe200000418ff */
[----:B------:R-:W-:Y:S05]  /*108b0*/  LDSM.16.M88.4 R116, [R153+0x5000] ;  /* 0x005000009974783b */ /* 0x000fea0000000200 */
[----:B------:R-:W-:Y:S02]  /*108c0*/  LDSM.16.M88.4 R120, [R153+0x5800] ;  /* 0x005800009978783b */ /* 0x000fe40000000200 */
[C---:B-----5:R-:W-:Y:S08]  /*108d0*/  HMMA.16816.F32.BF16 R20, R112.reuse, R124, RZ ;  /* 0x0000007c7014723c */ /* 0x060ff000000418ff */
[C---:B------:R-:W-:Y:S08]  /*108e0*/  HMMA.16816.F32.BF16 R24, R112.reuse, R126, RZ ;  /* 0x0000007e7018723c */ /* 0x040ff000000418ff */
[C---:B------:R-:W-:Y:S08]  /*108f0*/  HMMA.16816.F32.BF16 R28, R112.reuse, R128, RZ ;  /* 0x00000080701c723c */ /* 0x040ff000000418ff */
[----:B------:R-:W-:Y:S01]  /*10900*/  HMMA.16816.F32.BF16 R32, R112, R130, RZ ;  /* 0x000000827020723c */ /* 0x000fe200000418ff */
[----:B------:R-:W2:Y:S07]  /*10910*/  LDSM.16.M88.4 R112, [R153+0x4800] ;  /* 0x004800009970783b */ /* 0x000eae0000000200 */
        /* <DEDUP_REMOVED lines=8> */
[C---:B-1----:R-:W-:Y:S08]  /*109a0*/  HMMA.16816.F32.BF16 R4, R104.reuse, R108, R4 ;  /* 0x0000006c6804723c */ /* 0x042ff00000041804 */
[C---:B------:R-:W-:Y:S01]  /*109b0*/  HMMA.16816.F32.BF16 R8, R104.reuse, R110, R8 ;  /* 0x0000006e6808723c */ /* 0x040fe20000041808 */
[----:B------:R-:W-:Y:S07]  /*109c0*/  LDSM.16.M88.4 R108, [R155] ;  /* 0x000000009b6c783b */ /* 0x000fee0000000200 */
[C---:B--2---:R-:W-:Y:S08]  /*109d0*/  HMMA.16816.F32.BF16 R12, R104.reuse, R112, R12 ;  /* 0x00000070680c723c */ /* 0x044ff0000004180c */
[C---:B------:R-:W-:Y:S01]  /*109e0*/  HMMA.16816.F32.BF16 R16, R104.reuse, R114, R16 ;  /* 0x000000726810723c */ /* 0x040fe20000041810 */
[----:B------:R-:W1:Y:S07]  /*109f0*/  LDSM.16.M88.4 R112, [R152+0x4000] ;  /* 0x004000009870783b */ /* 0x000e6e0000000200 */
[C---:B------:R-:W-:Y:S08]  /*10a00*/  HMMA.16816.F32.BF16 R20, R104.reuse, R116, R20 ;  /* 0x000000746814723c */ /* 0x040ff00000041814 */
[C---:B------:R-:W-:Y:S01]  /*10a10*/  HMMA.16816.F32.BF16 R24, R104.reuse, R118, R24 ;  /* 0x000000766818723c */ /* 0x040fe20000041818 */
[----:B------:R-:W2:Y:S07]  /*10a20*/  LDSM.16.M88.4 R116, [R152+0x4800] ;  /* 0x004800009874783b */ /* 0x000eae0000000200 */
[C---:B------:R-:W-:Y:S08]  /*10a30*/  HMMA.16816.F32.BF16 R28, R104.reuse, R120, R28 ;  /* 0x00000078681c723c */ /* 0x040ff0000004181c */
[----:B------:R-:W-:Y:S01]  /*10a40*/  HMMA.16816.F32.BF16 R32, R104, R122, R32 ;  /* 0x0000007a6820723c */ /* 0x000fe20000041820 */
[----:B------:R-:W3:Y:S05]  /*10a50*/  LDSM.16.M88.4 R104, [R152+0x5000] ;  /* 0x005000009868783b */ /* 0x000eea0000000200 */
[----:B------:R-:W4:Y:S02]  /*10a60*/  LDSM.16.M88.4 R120, [R152+0x5800] ;  /* 0x005800009878783b */ /* 0x000f240000000200 */
[C---:B-1----:R-:W-:Y:S08]  /*10a70*/  HMMA.16816.F32.BF16 R4, R108.reuse, R112, R4 ;  /* 0x000000706c04723c */ /* 0x042ff00000041804 */
[C---:B------:R-:W-:Y:S01]  /*10a80*/  HMMA.16816.F32.BF16 R8, R108.reuse, R114, R8 ;  /* 0x000000726c08723c */ /* 0x040fe20000041808 */
[----:B------:R-:W-:Y:S07]  /*10a90*/  LDSM.16.M88.4 R112, [R158+UR6+0x6000] ;  /* 0x006000069e70783b */ /* 0x000fee0008000200 */
[C---:B--2---:R-:W-:Y:S08]  /*10aa0*/  HMMA.16816.F32.BF16 R12, R108.reuse, R116, R12 ;  /* 0x000000746c0c723c */ /* 0x044ff0000004180c */
[C---:B------:R-:W-:Y:S01]  /*10ab0*/  HMMA.16816.F32.BF16 R16, R108.reuse, R118, R16 ;  /* 0x000000766c10723c */ /* 0x040fe20000041810 */
[----:B------:R-:W-:Y:S07]  /*10ac0*/  LDSM.16.M88.4 R116, [R158+UR6+0x6800] ;  /* 0x006800069e74783b */ /* 0x000fee0008000200 */
[C---:B---3--:R-:W-:Y:S08]  /*10ad0*/  HMMA.16816.F32.BF16 R20, R108.reuse, R104, R20 ;  /* 0x000000686c14723c */ /* 0x048ff00000041814 */
[C---:B------:R-:W-:Y:S01]  /*10ae0*/  HMMA.16816.F32.BF16 R24, R108.reuse, R106, R24 ;  /* 0x0000006a6c18723c */ /* 0x040fe20000041818 */
[----:B------:R-:W1:Y:S07]  /*10af0*/  LDSM.16.M88.4 R104, [R159+0x2000] ;  /* 0x002000009f68783b */ /* 0x000e6e0000000200 */
[C---:B----4-:R-:W-:Y:S08]  /*10b00*/  HMMA.16816.F32.BF16 R28, R108.reuse, R120, R28 ;  /* 0x000000786c1c723c */ /* 0x050ff0000004181c */
[----:B------:R-:W-:Y:S01]  /*10b10*/  HMMA.16816.F32.BF16 R32, R108, R122, R32 ;  /* 0x0000007a6c20723c */ /* 0x000fe20000041820 */
[----:B------:R-:W2:Y:S05]  /*10b20*/  LDSM.16.M88.4 R108, [R158+UR6+0x7000] ;  /* 0x007000069e6c783b */ /* 0x000eaa0008000200 */
[----:B------:R-:W3:Y:S02]  /*10b30*/  LDSM.16.M88.4 R120, [R158+UR6+0x7800] ;  /* 0x007800069e78783b */ /* 0x000ee40008000200 */
        /* <DEDUP_REMOVED lines=9> */
[C---:B---3--:R-:W-:Y:S08]  /*10bd0*/  HMMA.16816.F32.BF16 R28, R104.reuse, R120, R28 ;  /* 0x00000078681c723c */ /* 0x048ff0000004181c */
[----:B------:R-:W-:Y:S01]  /*10be0*/  HMMA.16816.F32.BF16 R32, R104, R122, R32 ;  /* 0x0000007a6820723c */ /* 0x000fe20000041820 */
[----:B------:R-:W2:Y:S05]  /*10bf0*/  LDSM.16.M88.4 R104, [R154+0x7000] ;  /* 0x007000009a68783b */ /* 0x000eaa0000000200 */
[----:B------:R-:W-:Y:S02]  /*10c00*/  LDSM.16.M88.4 R120, [R153+0x6000] ;  /* 0x006000009978783b */ /* 0x000fe40000000200 */
        /* <DEDUP_REMOVED lines=21> */
[----:B------:R-:W-:Y:S07]  /*10d60*/  LDSM.16.M88.4 R108, [R152+0x7000] ;  /* 0x00700000986c783b */ /* 0x000fee0000000200 */
[C---:B--2---:R-:W-:Y:S08]  /*10d70*/  HMMA.16816.F32.BF16 R28, R116.reuse, R104, R28 ;  /* 0x00000068741c723c */ /* 0x044ff0000004181c */
[----:B------:R-:W-:Y:S01]  /*10d80*/  HMMA.16816.F32.BF16 R32, R116, R106, R32 ;  /* 0x0000006a7420723c */ /* 0x000fe20000041820 */
[----:B------:R-:W1:Y:S07]  /*10d90*/  LDSM.16.M88.4 R104, [R152+0x6800] ;  /* 0x006800009868783b */ /* 0x000e6e0000000200 */
[C---:B------:R-:W-:Y:S08]  /*10da0*/  HMMA.16816.F32.BF16 R4, R112.reuse, R120, R4 ;  /* 0x000000787004723c */ /* 0x040ff00000041804 */
[C---:B------:R-:W-:Y:S11]  /*10db0*/  HMMA.16816.F32.BF16 R8, R112.reuse, R122, R8 ;  /* 0x0000007a7008723c */ /* 0x040ff60000041808 */
        /* <DEDUP_REMOVED lines=10> */
[C---:B-1----:R-:W-:Y:S09]  /*10e60*/  HMMA.16816.F32.BF16 R12, R112.reuse, R104, R12 ;  /* 0x00000068700c723c */ /* 0x042ff2000004180c */
[----:B------:R-:W1:Y:S01]  /*10e70*/  MUFU.TANH R193, R193 ;  /* 0x000000c100c17308 */ /* 0x000e620000002400 */
[C---:B------:R-:W-:Y:S01]  /*10e80*/  HMMA.16816.F32.BF16 R16, R112.reuse, R106, R16 ;  /* 0x0000006a7010723c */ /* 0x040fe20000041810 */
[----:B------:R-:W4:Y:S01]  /*10e90*/  LDSM.16.M88.4 R104, [R152+0x7800] ;  /* 0x007800009868783b */ /* 0x000f220000000200 */
[----:B------:R-:W-:Y:S07]  /*10ea0*/  DEPBAR.LE SB0, 0x0 ;  /* 0x000080000000791a */ /* 0x000fee0000000000 */
[----:B------:R-:W1:Y:S01]  /*10eb0*/  MUFU.TANH R224, R224 ;  /* 0x000000e000e07308 */ /* 0x000e620000002400 */
[----:B------:R-:W-:Y:S01]  /*10ec0*/  BAR.SYNC.DEFER_BLOCKING 0x0 ;  /* 0x0000000000007b1d */ /* 0x000fe20000010000 */
[C---:B------:R-:W-:Y:S05]  /*10ed0*/  HMMA.16816.F32.BF16 R20, R112.reuse, R108, R20 ;  /* 0x0000006c7014723c */ /* 0x040fea0000041814 */
[-C--:B------:R-:W-:Y:S03]  /*10ee0*/  FMUL.FTZ R220, R12, R3.reuse ;  /* 0x000000030cdc7220 */ /* 0x080fe60000410000 */
[----:B------:R-:W1:Y:S01]  /*10ef0*/  MUFU.TANH R234, R234 ;  /* 0x000000ea00ea7308 */ /* 0x000e620000002400 */
        /* <DEDUP_REMOVED lines=102> */
[----:B------:R-:W-:Y:S02]  /*11560*/  ISETP.NE.AND P5, PT, R13, RZ, PT ;  /* 0x000000ff0d00720c */ /* 0x000fe40003fa5270 */
        /* <DEDUP_REMOVED lines=25> */
.L_x_9337:
[----:B------:R-:W-:Y:S05]  /*11700*/  BSYNC.RECONVERGENT B0 ;  /* 0x0000000000007941 */ /* 0x000fea0003800200 */
.L_x_9336:
        /* <DEDUP_REMOVED lines=48> */
.L_x_9335:
[----:B------:R-:W-:Y:S05]  /*11a10*/  BSYNC.RECONVERGENT B1 ;  /* 0x0000000000017941 */ /* 0x000fea0003800200 */
.L_x_9334:
[----:B------:R-:W3:Y:S01]  /*11a20*/  LD.E R104, desc[UR4][R102.64+0xdc] ;  /* 0x0000dc0466687980 */ /* 0x000ee2000c101900 */
[----:B--2---:R-:W-:Y:S02]  /*11a30*/  FMNMX3.FTZ R7, R0, R195, R226, !PT ;  /* 0x000000c300077276 */ /* 0x004fe400078100e2 */
[----:B-1----:R-:W-:Y:S01]  /*11a40*/  FMNMX3.FTZ R3, R2, R193, R224, !PT ;  /* 0x000000c102037276 */ /* 0x002fe200078100e0 */
        /* <DEDUP_REMOVED lines=148> */
[-C--:B------:R-:W-:Y:S01]  /*12390*/  FFMA.FTZ R134, R196, R104.reuse, -R121 ;  /* 0x00000068c4867223 */ /* 0x080fe20000010879 */
[-C--:B------:R-:W-:Y:S07]  /*123a0*/  FFMA.FTZ R136, R109, R104.reuse, -R123 ;  /* 0x000000686d887223 */ /* 0x080fee000001087b */
[----:B------:R-:W-:Y:S01]  /*123b0*/  MUFU.EX2 R132, R132 ;  /* 0x0000008400847308 */ /* 0x000fe20000000800 */
[C---:B------:R-:W-:Y:S09]  /*123c0*/  HMMA.16816.F32.BF16 R32, R96.reuse, R90, R32 ;  /* 0x0000005a6020723c */ /* 0x040ff20000041820 */
[----:B------:R-:W-:Y:S01]  /*123d0*/  MUFU.EX2 R135, R135 ;  /* 0x0000008700877308 */ /* 0x000fe20000000800 */
[-C--:B------:R-:W-:Y:S01]  /*123e0*/  FFMA.FTZ R138, R108, R104.reuse, -R121 ;  /* 0x000000686c8a7223 */ /* 0x080fe20000010879 */
[-CC-:B------:R-:W-:Y:S01]  /*123f0*/  FFMA.FTZ R120, R220, R104.reuse, -R123.reuse ;  /* 0x00000068dc787223 */ /* 0x180fe2000001087b */
[-C--:B------:R-:W-:Y:S07]  /*12400*/  FFMA.FTZ R125, R222, R104.reuse, -R123 ;  /* 0x00000068de7d7223 */ /* 0x080fee000001087b */
[----:B------:R-:W-:Y:S01]  /*12410*/  MUFU.EX2 R139, R139 ;  /* 0x0000008b008b7308 */ /* 0x000fe20000000800 */
[C---:B--2---:R-:W-:Y:S09]  /*12420*/  HMMA.16816.F32.BF16 R36, R96.reuse, R80, R36 ;  /* 0x000000506024723c */ /* 0x044ff20000041824 */
[----:B------:R-:W-:Y:S01]  /*12430*/  MUFU.EX2 R134, R134 ;  /* 0x0000008600867308 */ /* 0x000fe20000000800 */
[-CC-:B------:R-:W-:Y:S01]  /*12440*/  FFMA.FTZ R122, R218, R104.reuse, -R121.reuse ;  /* 0x00000068da7a7223 */ /* 0x180fe20000010879 */
[-C--:B------:R-:W-:Y:S01]  /*12450*/  FFMA.FTZ R131, R208, R104.reuse, -R121 ;  /* 0x00000068d0837223 */ /* 0x080fe20000010879 */
[-CC-:B------:R-:W-:Y:S07]  /*12460*/  FFMA.FTZ R124, R212, R104.reuse, -R123.reuse ;  /* 0x00000068d47c7223 */ /* 0x180fee000001087b */
[----:B------:R-:W-:Y:S01]  /*12470*/  MUFU.EX2 R120, R120 ;  /* 0x0000007800787308 */ /* 0x000fe20000000800 */
[C---:B------:R-:W-:Y:S01]  /*12480*/  HMMA.16816.F32.BF16 R40, R96.reuse, R82, R40 ;  /* 0x000000526028723c */ /* 0x040fe20000041828 */
[----:B------:R-:W-:Y:S08]  /*12490*/  LDSM.16.MT88.4 R80, [R162+0x8800] ;  /* 0x00880000a250783b */ /* 0x000ff00000004200 */
[----:B------:R-:W1:Y:S01]  /*124a0*/  MUFU.EX2 R125, R125 ;  /* 0x0000007d007d7308 */ /* 0x000e620000000800 */
[-C--:B------:R-:W-:Y:S01]  /*124b0*/  FFMA.FTZ R127, R210, R104.reuse, -R123 ;  /* 0x00000068d27f7223 */ /* 0x080fe2000001087b */
[-CC-:B------:R-:W-:Y:S01]  /*124c0*/  FFMA.FTZ R129, R214, R104.reuse, -R121.reuse ;  /* 0x00000068d6817223 */ /* 0x180fe20000010879 */
[-CC-:B------:R-:W-:Y:S07]  /*124d0*/  FFMA.FTZ R126, R216, R104.reuse, -R121.reuse ;  /* 0x00000068d87e7223 */ /* 0x180fee0000010879 */
[----:B------:R-:W-:Y:S01]  /*124e0*/  MUFU.EX2 R122, R122 ;  /* 0x0000007a007a7308 */ /* 0x000fe20000000800 */
[-C--:B------:R-:W-:Y:S01]  /*124f0*/  FFMA.FTZ R143, R107, R104.reuse, -R121 ;  /* 0x000000686b8f7223 */ /* 0x080fe20000010879 */
[-CC-:B------:R-:W-:Y:S01]  /*12500*/  FFMA.FTZ R107, R111, R104.reuse, -R123.reuse ;  /* 0x000000686f6b7223 */ /* 0x180fe2000001087b */
[-CC-:B------:R-:W-:Y:S01]  /*12510*/  FFMA.FTZ R141, R190, R104.reuse, -R123.reuse ;  /* 0x00000068be8d7223 */ /* 0x180fe2000001087b */
[C---:B---3--:R-:W-:Y:S06]  /*12520*/  HMMA.16816.F32.BF16 R44, R96.reuse, R72, R44 ;  /* 0x00000048602c723c */ /* 0x048fec000004182c */
[----:B------:R-:W2:Y:S01]  /*12530*/  MUFU.EX2 R131, R131 ;  /* 0x0000008300837308 */ /* 0x000ea20000000800 */
[----:B------:R-:W-:Y:S01]  /*12540*/  FFMA.FTZ R123, R110, R104, -R123 ;  /* 0x000000686e7b7223 */ /* 0x000fe2000001087b */
[----:B------:R-:W-:Y:S08]  /*12550*/  FFMA.FTZ R119, R2, R191, R119 ;  /* 0x000000bf02777223 */ /* 0x000ff00000010077 */
[----:B------:R-:W-:Y:S01]  /*12560*/  MUFU.EX2 R124, R124 ;  /* 0x0000007c007c7308 */ /* 0x000fe20000000800 */
[----:B------:R-:W-:Y:S01]  /*12570*/  IADD3 R185, PT, PT, R185, -0x1, RZ ;  /* 0xffffffffb9b97810 */ /* 0x000fe20007ffe0ff */
[----:B------:R-:W-:Y:S01]  /*12580*/  FFMA.FTZ R117, R0, R187, R117 ;  /* 0x000000bb00757223 */ /* 0x000fe20000010075 */
[C---:B------:R-:W-:Y:S01]  /*12590*/  HMMA.16816.F32.BF16 R48, R96.reuse, R74, R48 ;  /* 0x0000004a6030723c */ /* 0x040fe20000041830 */
[----:B------:R-:W3:Y:S06]  /*125a0*/  LDSM.16.MT88.4 R72, [R163+0x8800] ;  /* 0x00880000a348783b */ /* 0x000eec0000004200 */
[----:B------:R-:W4:Y:S01]  /*125b0*/  MUFU.EX2 R127, R127 ;  /* 0x0000007f007f7308 */ /* 0x000f220000000800 */
[----:B------:R-:W-:Y:S01]  /*125c0*/  FADD.FTZ R118, R118, R119 ;  /* 0x0000007776767221 */ /* 0x000fe20000010000 */
[----:B------:R-:W-:Y:S08]  /*125d0*/  FADD.FTZ R116, R116, R117 ;  /* 0x0000007574747221 */ /* 0x000ff00000010000 */
[----:B------:R-:W-:Y:S01]  /*125e0*/  MUFU.EX2 R129, R129 ;  /* 0x0000008100817308 */ /* 0x000fe20000000800 */
[C---:B------:R-:W-:Y:S09]  /*125f0*/  HMMA.16816.F32.BF16 R52, R96.reuse, R68, R52 ;  /* 0x000000446034723c */ /* 0x040ff20000041834 */
[----:B------:R-:W5:Y:S01]  /*12600*/  MUFU.EX2 R126, R126 ;  /* 0x0000007e007e7308 */ /* 0x000f620000000800 */
[----:B-1----:R-:W-:Y:S02]  /*12610*/  F2FP.BF16.F32.PACK_AB R68, R125, R120 ;  /* 0x000000787d44723e */ /* 0x002fe400000010ff */
[----:B--2---:R-:W-:Y:S07]  /*12620*/  F2FP.BF16.F32.PACK_AB R69, R131, R122 ;  /* 0x0000007a8345723e */ /* 0x004fee00000010ff */
[----:B------:R-:W-:Y:S01]  /*12630*/  MUFU.EX2 R136, R136 ;  /* 0x0000008800887308 */ /* 0x000fe20000000800 */
[C---:B------:R-:W-:Y:S09]  /*12640*/  HMMA.16816.F32.BF16 R56, R96.reuse, R70, R56 ;  /* 0x000000466038723c */ /* 0x040ff20000041838 */
[----:B------:R-:W1:Y:S01]  /*12650*/  MUFU.EX2 R141, R141 ;  /* 0x0000008d008d7308 */ /* 0x000e620000000800 */
[----:B----4-:R-:W-:Y:S09]  /*12660*/  F2FP.BF16.F32.PACK_AB R70, R127, R124 ;  /* 0x0000007c7f46723e */ /* 0x010ff200000010ff */
[----:B------:R-:W-:Y:S01]  /*12670*/  MUFU.EX2 R138, R138 ;  /* 0x0000008a008a7308 */ /* 0x000fe20000000800 */
[C---:B------:R-:W-:Y:S09]  /*12680*/  HMMA.16816.F32.BF16 R60, R96.reuse, R76, R60 ;  /* 0x0000004c603c723c */ /* 0x040ff2000004183c */
[----:B------:R-:W2:Y:S01]  /*12690*/  MUFU.EX2 R143, R143 ;  /* 0x0000008f008f7308 */ /* 0x000ea20000000800 */
[----:B-----5:R-:W-:Y:S09]  /*126a0*/  F2FP.BF16.F32.PACK_AB R71, R126, R129 ;  /* 0x000000817e47723e */ /* 0x020ff200000010ff */
[----:B------:R-:W-:Y:S01]  /*126b0*/  MUFU.EX2 R107, R107 ;  /* 0x0000006b006b7308 */ /* 0x000fe20000000800 */
[----:B------:R-:W-:Y:S01]  /*126c0*/  HMMA.16816.F32.BF16 R64, R96, R78, R64 ;  /* 0x0000004e6040723c */ /* 0x000fe20000041840 */
[----:B------:R-:W4:Y:S02]  /*126d0*/  LDSM.16.MT88.4 R76, [R161+0x8800] ;  /* 0x00880000a14c783b */ /* 0x000f240000004200 */
[----:B-1----:R-:W-:Y:S02]  /*126e0*/  F2FP.BF16.F32.PACK_AB R108, R141, R136 ;  /* 0x000000888d6c723e */ /* 0x002fe400000010ff */
[----:B--2---:R-:W-:Y:S03]  /*126f0*/  F2FP.BF16.F32.PACK_AB R109, R143, R138 ;  /* 0x0000008a8f6d723e */ /* 0x004fe600000010ff */
[C---:B---3--:R-:W-:Y:S08]  /*12700*/  HMMA.16816.F32.BF16 R4, R68.reuse, R72, R4 ;  /* 0x000000484404723c */ /* 0x048ff00000041804 */
        /* <DEDUP_REMOVED lines=42> */
[C---:B--2---:R-:W-:Y:S03]  /*129b0*/  HMMA.16816.F32.BF16 R44, R68.reuse, R80, R44 ;  /* 0x00000050442c723c */ /* 0x044fe6000004182c */
[-CC-:B------:R-:W-:Y:S01]  /*129c0*/  FFMA.FTZ R80, R106, R104.reuse, -R121.reuse ;  /* 0x000000686a507223 */ /* 0x180fe20000010879 */
[----:B------:R-:W-:Y:S01]  /*129d0*/  FFMA.FTZ R121, R105, R104, -R121 ;  /* 0x0000006869797223 */ /* 0x000fe20000010879 */
[----:B------:R-:W2:Y:S03]  /*129e0*/  MUFU.EX2 R106, R123 ;  /* 0x0000007b006a7308 */ /* 0x000ea60000000800 */
[C---:B------:R-:W-:Y:S07]  /*129f0*/  HMMA.16816.F32.BF16 R48, R68.reuse, R82, R48 ;  /* 0x000000524430723c */ /* 0x040fee0000041830 */
[----:B------:R-:W-:Y:S10]  /*12a00*/  MUFU.EX2 R105, R80 ;  /* 0x0000005000697308 */ /* 0x000ff40000000800 */
[----:B------:R-:W4:Y:S01]  /*12a10*/  MUFU.EX2 R140, R121 ;  /* 0x00000079008c7308 */ /* 0x000f220000000800 */
[C---:B---3--:R-:W-:Y:S03]  /*12a20*/  HMMA.16816.F32.BF16 R52, R68.reuse, R76, R52 ;  /* 0x0000004c4434723c */ /* 0x048fe60000041834 */
[----:B--2---:R-:W-:Y:S05]  /*12a30*/  F2FP.BF16.F32.PACK_AB R110, R106, R107 ;  /* 0x0000006b6a6e723e */ /* 0x004fea00000010ff */
[C---:B------:R-:W-:Y:S01]  /*12a40*/  HMMA.16816.F32.BF16 R56, R68.reuse, R78, R56 ;  /* 0x0000004e4438723c */ /* 0x040fe20000041838 */
[----:B------:R-:W2:Y:S02]  /*12a50*/  LDSM.16.MT88.4 R76, [R161+0x9800] ;  /* 0x00980000a14c783b */ /* 0x000ea40000004200 */
[----:B----4-:R-:W-:Y:S05]  /*12a60*/  F2FP.BF16.F32.PACK_AB R111, R140, R105 ;  /* 0x000000698c6f723e */ /* 0x010fea00000010ff */
[C---:B-1----:R-:W-:Y:S08]  /*12a70*/  HMMA.16816.F32.BF16 R60, R68.reuse, R72, R60 ;  /* 0x00000048443c723c */ /* 0x042ff0000004183c */
[----:B------:R-:W-:Y:S01]  /*12a80*/  HMMA.16816.F32.BF16 R64, R68, R74, R64 ;  /* 0x0000004a4440723c */ /* 0x000fe20000041840 */
[----:B------:R-:W1:Y:S07]  /*12a90*/  LDSM.16.MT88.4 R68, [R160+0x9800] ;  /* 0x00980000a044783b */ /* 0x000e6e0000004200 */
[C---:B------:R-:W-:Y:S01]  /*12aa0*/  HMMA.16816.F32.BF16 R96, R108.reuse, R92, R4 ;  /* 0x0000005c6c60723c */ /* 0x040fe20000041804 */
[----:B------:R-:W3:Y:S07]  /*12ab0*/  LDSM.16.MT88.4 R4, [R163+0xb800] ;  /* 0x00b80000a304783b */ /* 0x000eee0000004200 */
[C---:B------:R-:W-:Y:S01]  /*12ac0*/  HMMA.16816.F32.BF16 R92, R108.reuse, R94, R8 ;  /* 0x0000005e6c5c723c */ /* 0x040fe20000041808 */
[----:B------:R-:W4:Y:S07]  /*12ad0*/  LDSM.16.MT88.4 R8, [R162+0xb800] ;  /* 0x00b80000a208783b */ /* 0x000f2e0000004200 */
[C---:B------:R-:W-:Y:S01]  /*12ae0*/  HMMA.16816.F32.BF16 R88, R108.reuse, R84, R12 ;  /* 0x000000546c58723c */ /* 0x040fe2000004180c */
[----:B------:R-:W5:Y:S07]  /*12af0*/  LDSM.16.MT88.4 R12, [R161+0xb800] ;  /* 0x00b80000a10c783b */ /* 0x000f6e0000004200 */
        /* <DEDUP_REMOVED lines=13> */
[----:B------:R-:W-:Y:S04]  /*12bd0*/  FADD.FTZ R127, R127, R124 ;  /* 0x0000007c7f7f7221 */ /* 0x000fe80000010000 */
[----:B------:R-:W-:Y:S01]  /*12be0*/  FADD.FTZ R128, R128, R127 ;  /* 0x0000007f80807221 */ /* 0x000fe20000010000 */
[C---:B------:R-:W-:Y:S03]  /*12bf0*/  HMMA.16816.F32.BF16 R68, R108.reuse, R70, R32 ;  /* 0x000000466c44723c */ /* 0x040fe60000041820 */
[----:B------:R-:W-:Y:S04]  /*12c00*/  FADD.FTZ R133, R133, R128 ;  /* 0x0000008085857221 */ /* 0x000fe80000010000 */
[----:B------:R-:W-:Y:S01]  /*12c10*/  FADD.FTZ R132, R132, R133 ;  /* 0x0000008584847221 */ /* 0x000fe20000010000 */
[C---:B---3--:R-:W-:Y:S03]  /*12c20*/  HMMA.16816.F32.BF16 R36, R108.reuse, R4, R36 ;  /* 0x000000046c24723c */ /* 0x048fe60000041824 */
[----:B------:R-:W-:Y:S05]  /*12c30*/  FADD.FTZ R135, R135, R132 ;  /* 0x0000008487877221 */ /* 0x000fea0000010000 */
[C---:B------:R-:W-:Y:S01]  /*12c40*/  HMMA.16816.F32.BF16 R40, R108.reuse, R6, R40 ;  /* 0x000000066c28723c */ /* 0x040fe20000041828 */
[----:B------:R-:W1:Y:S07]  /*12c50*/  LDSM.16.MT88.4 R4, [R160+0xb800] ;  /* 0x00b80000a004783b */ /* 0x000e6e0000004200 */
[C---:B----4-:R-:W-:Y:S03]  /*12c60*/  HMMA.16816.F32.BF16 R44, R108.reuse, R8, R44 ;  /* 0x000000086c2c723c */ /* 0x050fe6000004182c */
[----:B------:R-:W-:Y:S04]  /*12c70*/  FADD.FTZ R9, R129, R0 ;  /* 0x0000000081097221 */ /* 0x000fe80000010000 */
[----:B------:R-:W-:Y:S01]  /*12c80*/  FADD.FTZ R9, R126, R9 ;  /* 0x000000097e097221 */ /* 0x000fe20000010000 */
[C---:B------:R-:W-:Y:S03]  /*12c90*/  HMMA.16816.F32.BF16 R48, R108.reuse, R10, R48 ;  /* 0x0000000a6c30723c */ /* 0x040fe60000041830 */
[----:B------:R-:W-:Y:S04]  /*12ca0*/  FADD.FTZ R0, R130, R9 ;  /* 0x0000000982007221 */ /* 0x000fe80000010000 */
[----:B------:R-:W-:Y:S01]  /*12cb0*/  FADD.FTZ R0, R137, R0 ;  /* 0x0000000089007221 */ /* 0x000fe20000010000 */
[C---:B-----5:R-:W-:Y:S03]  /*12cc0*/  HMMA.16816.F32.BF16 R52, R108.reuse, R12, R52 ;  /* 0x0000000c6c34723c */ /* 0x060fe60000041834 */
        /* <DEDUP_REMOVED lines=8> */
[C---:B-1----:R-:W-:Y:S03]  /*12d50*/  HMMA.16816.F32.BF16 R60, R108.reuse, R4, R60 ;  /* 0x000000046c3c723c */ /* 0x042fe6000004183c */
[----:B------:R-:W-:Y:S01]  /*12d60*/  MOV R0, R101 ;  /* 0x0000006500007202 */ /* 0x000fe20000000f00 */
[----:B------:R-:W-:Y:S01]  /*12d70*/  FADD.FTZ R105, R105, R2 ;  /* 0x0000000269697221 */ /* 0x000fe20000010000 */
[----:B------:R-:W-:Y:S01]  /*12d80*/  FADD.FTZ R191, R106, R107 ;  /* 0x0000006b6abf7221 */ /* 0x000fe20000010000 */
[----:B------:R-:W-:Y:S02]  /*12d90*/  MOV R2, R3 ;  /* 0x0000000300027202 */ /* 0x000fe40000000f00 */
[----:B------:R-:W-:Y:S03]  /*12da0*/  HMMA.16816.F32.BF16 R64, R108, R6, R64 ;  /* 0x000000066c40723c */ /* 0x000fe60000041840 */
[----:B------:R-:W-:Y:S05]  /*12db0*/  FADD.FTZ R187, R140, R105 ;  /* 0x000000698cbb7221 */ /* 0x000fea0000010000 */
[----:B------:R-:W-:Y:S01]  /*12dc0*/  @!UPT UIADD3 URZ, UPT, UPT, URZ, URZ, URZ ;  /* 0x000000fffffff290 */ /* 0x000fe2000fffe0ff */
[----:B------:R-:W-:Y:S11]  /*12dd0*/  @P0 BRA `(.L_x_9338) ;  /* 0xffffffd000640947 */ /* 0x000ff6000383ffff */
.L_x_9331:
        /* <DEDUP_REMOVED lines=11> */
.L_x_9354:
        /* <DEDUP_REMOVED lines=192> */
.L_x_9341:
[----:B------:R-:W-:Y:S05]  /*13a90*/  BSYNC.RECONVERGENT B0 ;  /* 0x0000000000007941 */ /* 0x000fea0003800200 */
.L_x_9340:
        /* <DEDUP_REMOVED lines=26> */
.L_x_9343:
[----:B------:R-:W-:Y:S05]  /*13c40*/  BSYNC.RECONVERGENT B0 ;  /* 0x0000000000007941 */ /* 0x000fea0003800200 */
.L_x_9342:
        /* <DEDUP_REMOVED lines=32> */
.L_x_9345:
[----:B------:R-:W-:Y:S05]  /*13e50*/  BSYNC.RECONVERGENT B0 ;  /* 0x0000000000007941 */ /* 0x000fea0003800200 */
.L_x_9344:
        /* <DEDUP_REMOVED lines=16> */
.L_x_9347:
[----:B------:R-:W-:Y:S05]  /*13f60*/  BSYNC.RECONVERGENT B0 ;  /* 0x0000000000007941 */ /* 0x000fea0003800200 */
.L_x_9346:
        /* <DEDUP_REMOVED lines=16> */
.L_x_9349:
[----:B------:R-:W-:Y:S05]  /*14070*/  BSYNC.RECONVERGENT B0 ;  /* 0x0000000000007941 */ /* 0x000fea0003800200 */
.L_x_9348:
[----:B------:R-:W-:-:S04]  /*14080*/  MOV R173, 0x0 ;  /* 0x0000000000ad7802 */ /* 0x000fc80000000f00 */
[----:B-12345:R-:W-:Y:S05]  /*14090*/  @P1 RET.REL.NODEC R172 `(_ZN5flash24flash_fwd_splitkv_kernelI23Flash_fwd_kernel_traitsILi128ELi64ELi64ELi4ELb0ELb0EN7cutlass10bfloat16_tE19Flash_kernel_traitsILi128ELi64ELi64ELi4ES3_EELb0ELb0ELb0ELb0ELb0ELb1ELb0ELb1EEEvNS_16Flash_fwd_paramsE) ;  /* 0xfffffebcacd81950 */ /* 0x03efea0003c3ffff */
        /* <DEDUP_REMOVED lines=14> */
[----:B-1----:R-:W-:Y:S05]  /*14180*/  @P0 RET.REL.NODEC R172 `(_ZN5flash24flash_fwd_splitkv_kernelI23Flash_fwd_kernel_traitsILi128ELi64ELi64ELi4ELb0ELb0EN7cutlass10bfloat16_tE19Flash_kernel_traitsILi128ELi64ELi64ELi4ES3_EELb0ELb0ELb0ELb0ELb0ELb1ELb0ELb1EEEvNS_16Flash_fwd_paramsE) ;  /* 0xfffffebcac9c0950 */ /* 0x002fea0003c3ffff */
[----:B------:R-:W-:Y:S01]  /*14190*/  MOV R173, 0x0 ;  /* 0x0000000000ad7802 */ /* 0x000fe20000000f00 */
[----:B------:R1:W-:Y:S03]  /*141a0*/  ST.E.128 desc[UR4][R2.64+0x80], R32 ;  /* 0x0000802002007985 */ /* 0x0003e6000c101d04 */
[----:B-1----:R-:W-:Y:S05]  /*141b0*/  RET.REL.NODEC R172 `(_ZN5flash24flash_fwd_splitkv_kernelI23Flash_fwd_kernel_traitsILi128ELi64ELi64ELi4ELb0ELb0EN7cutlass10bfloat16_tE19Flash_kernel_traitsILi128ELi64ELi64ELi4ES3_EELb0ELb0ELb0ELb0ELb0ELb1ELb0ELb1EEEvNS_16Flash_fwd_paramsE) ;  /* 0xfffffebcac907950 */ /* 0x002fea0003c3ffff */
.L_x_9339:
[----:B------:R-:W-:Y:S01]  /*141c0*/  MOV R5, 0x2 ;  /* 0x0000000200057802 */ /* 0x000fe20000000f00 */
[----:B------:R-:W-:Y:S01]  /*141d0*/  IMAD.MOV.U32 R4, RZ, RZ, 0x1f ;  /* 0x0000001fff047424 */ /* 0x000fe200078e00ff */
[----:B------:R-:W-:-:S07]  /*141e0*/  MOV R6, 0xffffffff ;  /* 0xffffffff00067802 */ /* 0x000fce0000000f00 */
[----:B-12--5:R-:W-:Y:S05]  /*141f0*/  WARPSYNC.COLLECTIVE R6, `(.L_x_9350) ;  /* 0x0000000006087348 */ /* 0x026fea0003c00000 */
[----:B------:R3:W4:Y:S02]  /*14200*/  SHFL.BFLY P0, R10, R191, R5, R4 ;  /* 0x0c000005bf0a7389 */ /* 0x0007240000000004 */
[----:B-12345:R-:W-:Y:S05]  /*14210*/  ENDCOLLECTIVE ;  /* 0x000000000000791b */ /* 0x03efea0003800000 */
.L_x_9350:
[----:B------:R-:W-:Y:S02]  /*14220*/  IMAD.MOV.U32 R8, RZ, RZ, R10 ;  /* 0x000000ffff087224 */ /* 0x000fe400078e000a */
[----:B------:R-:W-:Y:S02]  /*14230*/  IMAD.MOV.U32 R5, RZ, RZ, 0x1 ;  /* 0x00000001ff057424 */ /* 0x000fe400078e00ff */
[----:B------:R-:W-:-:S05]  /*14240*/  FADD.FTZ R8, R8, R191 ;  /* 0x000000bf08087221 */ /* 0x000fca0000010000 */
[----:B------:R-:W-:-:S07]  /*14250*/  MOV R191, R8 ;  /* 0x0000000800bf7202 */ /* 0x000fce0000000f00 */
[----:B------:R-:W-:Y:S05]  /*14260*/  WARPSYNC.COLLECTIVE R6, `(.L_x_9351) ;  /* 0x0000000006087348 */ /* 0x000fea0003c00000 */
[----:B------:R1:W2:Y:S02]  /*14270*/  SHFL.BFLY P0, R10, R191, R5, R4 ;  /* 0x0c000005bf0a7389 */ /* 0x0002a40000000004 */
[----:B-12---:R-:W-:Y:S05]  /*14280*/  ENDCOLLECTIVE ;  /* 0x000000000000791b */ /* 0x006fea0003800000 */
.L_x_9351:
[----:B------:R-:W-:Y:S01]  /*14290*/  MOV R191, R187 ;  /* 0x000000bb00bf7202 */ /* 0x000fe20000000f00 */
[----:B------:R-:W-:Y:S01]  /*142a0*/  IMAD.MOV.U32 R5, RZ, RZ, 0x2 ;  /* 0x00000002ff057424 */ /* 0x000fe200078e00ff */
[----:B------:R-:W-:-:S07]  /*142b0*/  MOV R9, R10 ;  /* 0x0000000a00097202 */ /* 0x000fce0000000f00 */
[----:B------:R-:W-:Y:S05]  /*142c0*/  WARPSYNC.COLLECTIVE R6, `(.L_x_9352) ;  /* 0x0000000006087348 */ /* 0x000fea0003c00000 */
[----:B------:R1:W2:Y:S02]  /*142d0*/  SHFL.BFLY P0, R10, R191, R5, R4 ;  /* 0x0c000005bf0a7389 */ /* 0x0002a40000000004 */
[----:B-12---:R-:W-:Y:S05]  /*142e0*/  ENDCOLLECTIVE ;  /* 0x000000000000791b */ /* 0x006fea0003800000 */
.L_x_9352:
[----:B------:R-:W-:Y:S01]  /*142f0*/  FADD.FTZ R9, R8, R9 ;  /* 0x0000000908097221 */ /* 0x000fe20000010000 */
[----:B------:R-:W-:Y:S01]  /*14300*/  FADD.FTZ R7, R10, R187 ;  /* 0x000000bb0a077221 */ /* 0x000fe20000010000 */
[----:B------:R-:W-:-:S04]  /*14310*/  MOV R5, 0x1 ;  /* 0x0000000100057802 */ /* 0x000fc80000000f00 */
[----:B------:R-:W-:-:S07]  /*14320*/  MOV R191, R7 ;  /* 0x0000000700bf7202 */ /* 0x000fce0000000f00 */
[----:B------:R-:W-:Y:S05]  /*14330*/  WARPSYNC.COLLECTIVE R6, `(.L_x_9353) ;  /* 0x0000000006087348 */ /* 0x000fea0003c00000 */
[----:B------:R1:W2:Y:S02]  /*14340*/  SHFL.BFLY P0, R10, R191, R5, R4 ;  /* 0x0c000005bf0a7389 */ /* 0x0002a40000000004 */
[----:B-12---:R-:W-:Y:S05]  /*14350*/  ENDCOLLECTIVE ;  /* 0x000000000000791b */ /* 0x006fea0003800000 */
.L_x_9353:
[----:B------:R-:W-:Y:S05]  /*14360*/  BRA `(.L_x_9354) ;  /* 0xffffffe800c87947 */ /* 0x000fea000383ffff */
.L_x_9355:
        /* <DEDUP_REMOVED lines=9> */
.L_x_14935:


//--------------------- .text._ZN5flash24flash_fwd_splitkv_kernelI23Flash_fwd_kernel_traitsILi128ELi64ELi64ELi4ELb0ELb0EN7cutlass10bfloat16_tE19Flash_kernel_traitsILi128ELi64ELi64ELi4ES3_EELb0ELb0ELb0ELb0ELb0ELb0ELb1ELb0EEEvNS_16Flash_fwd_paramsE --------------------------
	.section	.text._ZN5flash24flash_fwd_splitkv_kernelI23Flash_fwd_kernel_traitsILi128ELi64ELi64ELi4ELb0ELb0EN7cutlass10bfloat16_tE19Flash_kernel_traitsILi128ELi64ELi64ELi4ES3_EELb0ELb0ELb0ELb0ELb0ELb0ELb1ELb0EEEvNS_16Flash_fwd_paramsE,"ax",@progbits
	.align	128
        .global         _ZN5flash24flash_fwd_splitkv_kernelI23Flash_fwd_kernel_traitsILi128ELi64ELi64ELi4ELb0ELb0EN7cutlass10bfloat16_tE19Flash_kernel_traitsILi128ELi64ELi64ELi4ES3_EELb0ELb0ELb0ELb0ELb0ELb0ELb1ELb0EEEvNS_16Flash_fwd_paramsE
        .type           _ZN5flash24flash_fwd_splitkv_kernelI23Flash_fwd_kernel_traitsILi128ELi64ELi64ELi4ELb0ELb0EN7cutlass10bfloat16_tE19Flash_kernel_traitsILi128ELi64ELi64ELi4ES3_EELb0ELb0ELb0ELb0ELb0ELb0ELb1ELb0EEEvNS_16Flash_fwd_paramsE,@function
        .size           _ZN5flash24flash_fwd_splitkv_kernelI23Flash_fwd_kernel_traitsILi128ELi64ELi64ELi4ELb0ELb0EN7cutlass10bfloat16_tE19Flash_kernel_traitsILi128ELi64ELi64ELi4ES3_EELb0ELb0ELb0ELb0ELb0ELb0ELb1ELb0EEEvNS_16Flash_fwd_paramsE,(.L_x_14936 - _ZN5flash24flash_fwd_splitkv_kernelI23Flash_fwd_kernel_traitsILi128ELi64ELi64ELi4ELb0ELb0EN7cutlass10bfloat16_tE19Flash_kernel_traitsILi128ELi64ELi64ELi4ES3_EELb0ELb0ELb0ELb0ELb0ELb0ELb1ELb0EEEvNS_16Flash_fwd_paramsE)
        .other          _ZN5flash24flash_fwd_splitkv_kernelI23Flash_fwd_kernel_traitsILi128ELi64ELi64ELi4ELb0ELb0EN7cutlass10bfloat16_tE19Flash_kernel_traitsILi128ELi64ELi64ELi4ES3_EELb0ELb0ELb0ELb0ELb0ELb0ELb1ELb0EEEvNS_16Flash_fwd_paramsE,@"STO_CUDA_ENTRY STV_DEFAULT"
_ZN5flash24flash_fwd_splitkv_kernelI23Flash_fwd_kernel_traitsILi128ELi64ELi64ELi4ELb0ELb0EN7cutlass10bfloat16_tE19Flash_kernel_traitsILi128ELi64ELi64ELi4ES3_EELb0ELb0ELb0ELb0ELb0ELb0ELb1ELb0EEEvNS_16Flash_fwd_paramsE:
.text._ZN5flash24flash_fwd_splitkv_kernelI23Flash_fwd_kernel_traitsILi128ELi64ELi64ELi4ELb0ELb0EN7cutlass10bfloat16_tE19Flash_kernel_traitsILi128ELi64ELi64ELi4ES3_EELb0ELb0ELb0ELb0ELb0ELb0ELb1ELb0EEEvNS_16Flash_fwd_paramsE:
        /* <DEDUP_REMOVED lines=29> */
[----:B-1----:R-:W-:Y:S05]  /*01d0*/  CALL.REL.NOINC `($_ZN5flash24flash_fwd_splitkv_kernelI23Flash_fwd_kernel_traitsILi128ELi64ELi64ELi4ELb0ELb0EN7cutlass10bfloat16_tE19Flash_kernel_traitsILi128ELi64ELi64ELi4ES3_EELb0ELb0ELb0ELb0ELb0ELb0ELb1ELb0EEEvNS_16Flash_fwd_paramsE$_ZN5flash30compute_attn_1rowblock_splitkvI23Flash_fwd_kernel_traitsILi128ELi64ELi64ELi4ELb0ELb0EN7cutlass10bfloat16_tE19Flash_kernel_traitsILi128ELi64ELi64ELi4ES3_EELb0ELb0ELb0ELb0ELb0ELb0ELb1ELb0ENS_16Flash_fwd_paramsEEEvRKT8_iiiii) ;  /* 0x0000000000087944 */ /* 0x002fea0003c00000 */
[----:B------:R-:W-:Y:S05]  /*01e0*/  BSYNC.RECONVERGENT B2 ;  /* 0x0000000000027941 */ /* 0x000fea0003800200 */
.L_x_9356:
[----:B------:R-:W-:Y:S05]  /*01f0*/  EXIT ;  /* 0x000000000000794d */ /* 0x000fea0003800000 */
        .type           $_ZN5flash24flash_fwd_splitkv_kernelI23Flash_fwd_kernel_traitsILi128ELi64ELi64ELi4ELb0ELb0EN7cutlass10bfloat16_tE19Flash_kernel_traitsILi128ELi64ELi64ELi4ES3_EELb0ELb0ELb0ELb0ELb0ELb0ELb1ELb0EEEvNS_16Flash_fwd_paramsE$_ZN5flash30compute_attn_1rowblock_splitkvI23Flash_fwd_kernel_traitsILi128ELi64ELi64ELi4ELb0ELb0EN7cutlass10bfloat16_tE19Flash_kernel_traitsILi128ELi64ELi64ELi4ES3_EELb0ELb0ELb0ELb0ELb0ELb0ELb1ELb0ENS_16Flash_fwd_paramsEEEvRKT8_iiiii,@function
        .size           $_ZN5flash24flash_fwd_splitkv_kernelI23Flash_fwd_kernel_traitsILi128ELi64ELi64ELi4ELb0ELb0EN7cutlass10bfloat16_tE19Flash_kernel_traitsILi128ELi64ELi64ELi4ES3_EELb0ELb0ELb0ELb0ELb0ELb0ELb1ELb0EEEvNS_16Flash_fwd_paramsE$_ZN5flash30compute_attn_1rowblock_splitkvI23Flash_fwd_kernel_traitsILi128ELi64ELi64ELi4ELb0ELb0EN7cutlass10bfloat16_tE19Flash_kernel_traitsILi128ELi64ELi64ELi4ES3_EELb0ELb0ELb0ELb0ELb0ELb0ELb1ELb0ENS_16Flash_fwd_paramsEEEvRKT8_iiiii,(.L_x_14936 - $_ZN5flash24flash_fwd_splitkv_kernelI23Flash_fwd_kernel_traitsILi128ELi64ELi64ELi4ELb0ELb0EN7cutlass10bfloat16_tE19Flash_kernel_traitsILi128ELi64ELi64ELi4ES3_EELb0ELb0ELb0ELb0ELb0ELb0ELb1ELb0EEEvNS_16Flash_fwd_paramsE$_ZN5flash30compute_attn_1rowblock_splitkvI23Flash_fwd_kernel_traitsILi128ELi64ELi64ELi4ELb0ELb0EN7cutlass10bfloat16_tE19Flash_kernel_traitsILi128ELi64ELi64ELi4ES3_EELb0ELb0ELb0ELb0ELb0ELb0ELb1ELb0ENS_16Flash_fwd_paramsEEEvRKT8_iiiii)
$_ZN5flash24flash_fwd_splitkv_kernelI23Flash_fwd_kernel_traitsILi128ELi64ELi64ELi4ELb0ELb0EN7cutlass10bfloat16_tE19Flash_kernel_traitsILi128ELi64ELi64ELi4ES3_EELb0ELb0ELb0ELb0ELb0ELb0ELb1ELb0EEEvNS_16Flash_fwd_paramsE$_ZN5flash30compute_attn_1rowblock_splitkvI23Flash_fwd_kernel_traitsILi128ELi64ELi64ELi4ELb0ELb0EN7cutlass10bfloat16_tE19Flash_kernel_traitsILi128ELi64ELi64ELi4ES3_EELb0ELb0ELb0ELb0ELb0ELb0ELb1ELb0ENS_16Flash_fwd_paramsEEEvRKT8_iiiii:
        /* <DEDUP_REMOVED lines=39> */
.L_x_9358:
[----:B------:R-:W-:Y:S05]  /*0470*/  BSYNC.RECONVERGENT B0 ;  /* 0x0000000000007941 */ /* 0x000fea0003800200 */
.L_x_9357:
[----:B------:R-:W-:Y:S04]  /*0480*/  BSSY.RECONVERGENT B0, `(.L_x_9359) ;  /* 0x0000007000007945 */ /* 0x000fe80003800200 */
[----:B------:R-:W-:Y:S05]  /*0490*/  @!P3 BRA `(.L_x_9360) ;  /* 0x000000000014b947 */ /* 0x000fea0003800000 */
[----:B------:R-:W4:Y:S02]  /*04a0*/  LD.E.U8 R6, desc[UR4][R2.64+0x1b2] ;  /* 0x0001b20402067980 */ /* 0x000f24000c101100 */
[----:B----4-:R-:W-:-:S13]  /*04b0*/  ISETP.NE.AND P1, PT, R6, RZ, PT ;  /* 0x000000ff0600720c */ /* 0x010fda0003f25270 */
[----:B------:R-:W4:Y:S02]  /*04c0*/  @P1 LD.E R6, desc[UR4][R20.64+0x4] ;  /* 0x0000040414061980 */ /* 0x000f24000c101900 */
[----:B----45:R-:W-:-:S06]  /*04d0*/  @P1 IADD3 R97, PT, PT, R6, -R17, RZ ;  /* 0x8000001106611210 */ /* 0x030fcc0007ffe0ff */
[----:B------:R4:W5:Y:S02]  /*04e0*/  @!P1 LD.E R97, desc[UR4][R20.64] ;  /* 0x0000000414619980 */ /* 0x000964000c101900 */
.L_x_9360:
[----:B------:R-:W-:Y:S05]  /*04f0*/  BSYNC.RECONVERGENT B0 ;  /* 0x0000000000007941 */ /* 0x000fea0003800200 */
.L_x_9359:
        /* <DEDUP_REMOVED lines=8> */
.L_x_9362:
[----:B------:R-:W5:Y:S01]  /*0580*/  LD.E.64 R6, desc[UR4][R2.64+0x108] ;  /* 0x0001080402067980 */ /* 0x000f62000c101b00 */
[----:B------:R-:W-:Y:S01]  /*0590*/  BSSY.RECONVERGENT B0, `(.L_x_9364) ;  /* 0x0000006000007945 */ /* 0x000fe20003800200 */
[----:B------:R-:W-:Y:S01]  /*05a0*/  IMAD.MOV.U32 R5, RZ, RZ, RZ ;  /* 0x000000ffff057224 */ /* 0x000fe200078e00ff */
[----:B-----5:R-:W-:-:S04]  /*05b0*/  ISETP.NE.U32.AND P0, PT, R6, RZ, PT ;  /* 0x000000ff0600720c */ /* 0x020fc80003f05070 */
[----:B------:R-:W-:-:S13]  /*05c0*/  ISETP.NE.AND.EX P0, PT, R7, RZ, PT, P0 ;  /* 0x000000ff0700720c */ /* 0x000fda0003f05300 */
[----:B------:R-:W-:Y:S05]  /*05d0*/  @!P0 BRA `(.L_x_9365) ;  /* 0x0000000000048947 */ /* 0x000fea0003800000 */
[----:B------:R1:W5:Y:S02]  /*05e0*/  LD.E R5, desc[UR4][R2.64+0xbc] ;  /* 0x0000bc0402057980 */ /* 0x000364000c101900 */
.L_x_9365:
[----:B------:R-:W-:Y:S05]  /*05f0*/  BSYNC.RECONVERGENT B0 ;  /* 0x0000000000007941 */ /* 0x000fea0003800200 */
.L_x_9364:
[----:B-----5:R-:W-:Y:S02]  /*0600*/  IADD3 R97, PT, PT, R5, R97, -R14 ;  /* 0x0000006105617210 */ /* 0x020fe40007ffe80e */
.L_x_9363:
[----:B------:R-:W-:Y:S05]  /*0610*/  BSYNC.RECONVERGENT B1 ;  /* 0x0000000000017941 */ /* 0x000fea0003800200 */
.L_x_9361:
[----:B------:R-:W-:Y:S01]  /*0620*/  IMAD.SHL.U32 R172, R33, 0x40, RZ ;  /* 0x0000004021ac7824 */ /* 0x000fe200078e00ff */
[----:B------:R-:W-:-:S04]  /*0630*/  MOV R167, 0x0 ;  /* 0x0000000000a77802 */ /* 0x000fc80000000f00 */
[----:B------:R-:W-:-:S13]  /*0640*/  ISETP.GT.AND P0, PT, R19, R172, PT ;  /* 0x000000ac1300720c */ /* 0x000fda0003f04270 */
[----:B-1234-:R-:W-:Y:S05]  /*0650*/  @!P0 RET.REL.NODEC R166 `(_ZN5flash24flash_fwd_splitkv_kernelI23Flash_fwd_kernel_traitsILi128ELi64ELi64ELi4ELb0ELb0EN7cutlass10bfloat16_tE19Flash_kernel_traitsILi128ELi64ELi64ELi4ES3_EELb0ELb0ELb0ELb0ELb0ELb0ELb1ELb0EEEvNS_16Flash_fwd_paramsE) ;  /* 0xfffffff8a6688950 */ /* 0x01efea0003c3ffff */
        /* <DEDUP_REMOVED lines=73> */
.L_x_9368:
[----:B------:R-:W-:Y:S05]  /*0af0*/  BSYNC.RECONVERGENT B0 ;  /* 0x0000000000007941 */ /* 0x000fea0003800200 */
.L_x_9367:
        /* <DEDUP_REMOVED lines=12> */
.L_x_9370:
[----:B------:R-:W-:Y:S05]  /*0bc0*/  BSYNC.RECONVERGENT B0 ;  /* 0x0000000000007941 */ /* 0x000fea0003800200 */
.L_x_9369:
        /* <DEDUP_REMOVED lines=12> */
.L_x_9372:
[----:B------:R-:W-:Y:S05]  /*0c90*/  BSYNC.RECONVERGENT B0 ;  /* 0x0000000000007941 */ /* 0x000fea0003800200 */
.L_x_9371:
        /* <DEDUP_REMOVED lines=12> */
.L_x_9374:
[----:B------:R-:W-:Y:S05]  /*0d60*/  BSYNC.RECONVERGENT B0 ;  /* 0x0000000000007941 */ /* 0x000fea0003800200 */
.L_x_9373:
        /* <DEDUP_REMOVED lines=11> */
.L_x_9376:
[----:B------:R-:W-:Y:S05]  /*0e20*/  BSYNC.RECONVERGENT B0 ;  /* 0x0000000000007941 */ /* 0x000fea0003800200 */
.L_x_9375:
        /* <DEDUP_REMOVED lines=11> */
.L_x_9378:
[----:B------:R-:W-:Y:S05]  /*0ee0*/  BSYNC.RECONVERGENT B0 ;  /* 0x0000000000007941 */ /* 0x000fea0003800200 */
.L_x_9377:
        /* <DEDUP_REMOVED lines=12> */
.L_x_9380:
[----:B------:R-:W-:Y:S05]  /*0fb0*/  BSYNC.RECONVERGENT B0 ;  /* 0x0000000000007941 */ /* 0x000fea0003800200 */
.L_x_9379:
        /* <DEDUP_REMOVED lines=15> */
.L_x_9382:
[----:B------:R-:W-:Y:S05]  /*10b0*/  BSYNC.RECONVERGENT B0 ;  /* 0x0000000000007941 */ /* 0x000fea0003800200 */
.L_x_9381:
        /* <DEDUP_REMOVED lines=20> */
[----:B-1----:R-:W-:Y:S05]  /*1200*/  @P6 RET.REL.NODEC R166 `(_ZN5flash24flash_fwd_splitkv_kernelI23Flash_fwd_kernel_traitsILi128ELi64ELi64ELi4ELb0ELb0EN7cutlass10bfloat16_tE19Flash_kernel_traitsILi128ELi64ELi64ELi4ES3_EELb0ELb0ELb0ELb0ELb0ELb0ELb1ELb0EEEvNS_16Flash_fwd_paramsE) ;  /* 0xffffffeca67c6950 */ /* 0x002fea0003c3ffff */
[----:B------:R-:W-:Y:S02]  /*1210*/  MOV R5, 0xff800000 ;  /* 0xff80000000057802 */ /* 0x000fe40000000f00 */
[----:B------:R-:W-:-:S03]  /*1220*/  MOV R167, 0x0 ;  /* 0x0000000000a77802 */ /* 0x000fc60000000f00 */
[----:B------:R1:W-:Y:S02]  /*1230*/  ST.E desc[UR4][R2.64+0xe0], R5 ;  /* 0x0000e00502007985 */ /* 0x0003e4000c101904 */
[----:B-1----:R-:W-:Y:S05]  /*1240*/  RET.REL.NODEC R166 `(_ZN5flash24flash_fwd_splitkv_kernelI23Flash_fwd_kernel_traitsILi128ELi64ELi64ELi4ELb0ELb0EN7cutlass10bfloat16_tE19Flash_kernel_traitsILi128ELi64ELi64ELi4ES3_EELb0ELb0ELb0ELb0ELb0ELb0ELb1ELb0EEEvNS_16Flash_fwd_paramsE) ;  /* 0xffffffeca66c7950 */ /* 0x002fea0003c3ffff */
.L_x_9366:
        /* <DEDUP_REMOVED lines=60> */
[----:B------:R-:W-:Y:S01]  /*1610*/  IABS R6, R4 ;  /* 0x0000000400067213 */ /* 0x000fe20000000000 */
[----:B----4-:R-:W-:-:S04]  /*1620*/  IMAD.MOV R5, RZ, RZ, -R31 ;  /* 0x000000ffff057224 */ /* 0x010fc800078e0a1f */
[----:B-1----:R-:W-:-:S04]  /*1630*/  IMAD R16, R5, R11, RZ ;  /* 0x0000000b05107224 */ /* 0x002fc800078e02ff */
        /* <DEDUP_REMOVED lines=22> */
[-C--:B------:R-:W-:Y:S02]  /*17a0*/  IMAD R6, R29, R0.reuse, RZ ;  /* 0x000000001d067224 */ /* 0x080fe400078e02ff */
[----:B------:R-:W-:-:S04]  /*17b0*/  IMAD.WIDE.U32 R12, R28, R0, RZ ;  /* 0x000000001c0c7225 */ /* 0x000fc800078e00ff */
[----:B------:R-:W-:-:S05]  /*17c0*/  IMAD R6, R28, R9, R6 ;  /* 0x000000091c067224 */ /* 0x000fca00078e0206 */
        /* <DEDUP_REMOVED lines=14> */
.L_x_9384:
        /* <DEDUP_REMOVED lines=60> */
[----:B------:R-:W-:-:S02]  /*1c70*/  @!P3 SHF.R.S32.HI R5, RZ, 0x1f, R13 ;  /* 0x0000001fff05b819 */ /* 0x000fc4000001140d */
[----:B------:R-:W-:Y:S01]  /*1c80*/  @P3 IADD3 R14, PT, PT, R14, R17, RZ ;  /* 0x000000110e0e3210 */ /* 0x000fe20007ffe0ff */
[----:B------:R-:W-:Y:S02]  /*1c90*/  @!P3 IMAD.IADD R31, R31, 0x1, R0 ;  /* 0x000000011f1fb824 */ /* 0x000fe400078e0200 */
[----:B------:R-:W-:Y:S01]  /*1ca0*/  IMAD.IADD R29, R29, 0x1, R6 ;  /* 0x000000011d1d7824 */ /* 0x000fe200078e0206 */
[----:B------:R-:W-:Y:S01]  /*1cb0*/  SHF.R.S32.HI R6, RZ, 0x1f, R11 ;  /* 0x0000001fff067819 */ /* 0x000fe2000001140b */
[----:B------:R-:W-:Y:S02]  /*1cc0*/  @!P3 IMAD R0, R21, R13, RZ ;  /* 0x0000000d1500b224 */ /* 0x000fe400078e02ff */
        /* <DEDUP_REMOVED lines=8> */
[----:B------:R-:W-:Y:S02]  /*1d50*/  MOV R18, R28 ;  /* 0x0000001c00127202 */ /* 0x000fe40000000f00 */
[----:B------:R-:W-:Y:S01]  /*1d60*/  @P3 IADD3 R11, PT, PT, R13, R5, RZ ;  /* 0x000000050d0b3210 */ /* 0x000fe20007ffe0ff */
[----:B------:R-:W-:Y:S01]  /*1d70*/  IMAD.IADD R17, R29, 0x1, R6 ;  /* 0x000000011d117824 */ /* 0x000fe200078e0206 */
[----:B-1----:R-:W-:Y:S02]  /*1d80*/  @P3 MOV R16, R12 ;  /* 0x0000000c00103202 */ /* 0x002fe40000000f00 */
.L_x_9385:
[----:B------:R-:W-:Y:S05]  /*1d90*/  BSYNC.RECONVERGENT B0 ;  /* 0x0000000000007941 */ /* 0x000fea0003800200 */
.L_x_9383:
        /* <DEDUP_REMOVED lines=13> */
[----:B------:R-:W1:Y:S01]  /*1e70*/  S2R R9, SR_CgaCtaId ;  /* 0x0000000000097919 */ /* 0x000e620000008800 */
[----:B------:R-:W-:Y:S01]  /*1e80*/  IMAD.MOV.U32 R30, RZ, RZ, RZ ;  /* 0x000000ffff1e7224 */ /* 0x000fe200078e00ff */
[----:B------:R-:W-:Y:S02]  /*1e90*/  IABS R12, R173 ;  /* 0x000000ad000c7213 */ /* 0x000fe40000000000 */
[----:B------:R-:W-:Y:S01]  /*1ea0*/  IABS R6, R4 ;  /* 0x0000000400067213 */ /* 0x000fe20000000000 */
[----:B-1----:R-:W-:-:S04]  /*1eb0*/  IMAD.MOV R0, RZ, RZ, -R31 ;  /* 0x000000ffff007224 */ /* 0x002fc800078e0a1f */
[----:B------:R-:W-:-:S04]  /*1ec0*/  IMAD R13, R0, R5, RZ ;  /* 0x00000005000d7224 */ /* 0x000fc800078e02ff */
[----:B------:R-:W-:Y:S01]  /*1ed0*/  IMAD.HI.U32 R13, R31, R13, R30 ;  /* 0x0000000d1f0d7227 */ /* 0x000fe200078e001e */
[----:B------:R-:W-:-:S05]  /*1ee0*/  IADD3 R6, PT, PT, RZ, -R6, RZ ;  /* 0x80000006ff067210 */ /* 0x000fca0007ffe0ff */
[----:B------:R-:W-:-:S04]  /*1ef0*/  IMAD.HI.U32 R13, R13, R12, RZ ;  /* 0x0000000c0d0d7227 */ /* 0x000fc800078e00ff */
[----:B------:R-:W-:-:S05]  /*1f00*/  IMAD R12, R13, R6, R12 ;  /* 0x000000060d0c7224 */ /* 0x000fca00078e020c */
[----:B------:R-:W-:Y:S02]  /*1f10*/  ISETP.GT.U32.AND P6, PT, R5, R12, PT ;  /* 0x0000000c0500720c */ /* 0x000fe40003fc4070 */
[----:B------:R-:W-:Y:S02]  /*1f20*/  MOV R0, 0x400 ;  /* 0x0000040000007802 */ /* 0x000fe40000000f00 */
[----:B------:R-:W-:Y:S02]  /*1f30*/  LOP3.LUT R14, R173, R4, RZ, 0x3c, !PT ;  /* 0x00000004ad0e7212 */ /* 0x000fe400078e3cff */
[----:B------:R-:W-:Y:S01]  /*1f40*/  LEA R9, R9, R0, 0x18 ;  /* 0x0000000009097211 */ /* 0x000fe200078ec0ff */
[----:B------:R-:W-:Y:S01]  /*1f50*/  IMAD.SHL.U32 R0, R8, 0x8, RZ ;  /* 0x0000000808007824 */ /* 0x000fe200078e00ff */
[----:B------:R-:W-:Y:S02]  /*1f60*/  ISETP.GE.AND P0, PT, R14, RZ, PT ;  /* 0x000000ff0e00720c */ /* 0x000fe40003f06270 */
[----:B------:R-:W-:-:S03]  /*1f70*/  SHF.R.U32.HI R30, RZ, 0x3, R8 ;  /* 0x00000003ff1e7819 */ /* 0x000fc60000011608 */
[----:B------:R-:W-:Y:S01]  /*1f80*/  @!P6 IMAD.IADD R12, R12, 0x1, -R5 ;  /* 0x000000010c0ce824 */ /* 0x000fe200078e0a05 */
[----:B------:R-:W-:Y:S02]  /*1f90*/  IADD3 R160, PT, PT, -R172, R19, RZ ;  /* 0x00000013aca07210 */ /* 0x000fe40007ffe1ff */
[----:B------:R-:W-:Y:S02]  /*1fa0*/  LOP3.LUT R171, R0, 0x38, RZ, 0xc0, !PT ;  /* 0x0000003800ab7812 */ /* 0x000fe400078ec0ff */
[----:B------:R-:W-:Y:S02]  /*1fb0*/  ISETP.GE.U32.AND P5, PT, R12, R5, PT ;  /* 0x000000050c00720c */ /* 0x000fe40003fa6070 */
[----:B------:R-:W-:-:S04]  /*1fc0*/  LOP3.LUT R5, R0, 0x1c0, RZ, 0xc0, !PT ;  /* 0x000001c000057812 */ /* 0x000fc800078ec0ff */
[----:B------:R-:W-:-:S04]  /*1fd0*/  LOP3.LUT R5, R5, 0x38, R8, 0xf8, !PT ;  /* 0x0000003805057812 */ /* 0x000fc800078ef808 */
[----:B------:R-:W-:Y:S01]  /*1fe0*/  LOP3.LUT R5, R5, 0x38, R0, 0x78, !PT ;  /* 0x0000003805057812 */ /* 0x000fe200078e7800 */
[----:B------:R-:W-:Y:S01]  /*1ff0*/  IMAD.MOV.U32 R31, RZ, RZ, RZ ;  /* 0x000000ffff1f7224 */ /* 0x000fe200078e00ff */
[----:B------:R-:W-:Y:S01]  /*2000*/  BSSY.RECONVERGENT B0, `(.L_x_9386) ;  /* 0x0000030000007945 */ /* 0x000fe20003800200 */
[----:B------:R-:W-:Y:S01]  /*2010*/  VIADD R168, R24, 0xffffffff ;  /* 0xffffffff18a87836 */ /* 0x000fe20000000000 */
[----:B------:R-:W-:Y:S01]  /*2020*/  ISETP.NE.AND P3, PT, R4, RZ, PT ;  /* 0x000000ff0400720c */ /* 0x000fe20003f65270 */
[----:B------:R-:W-:Y:S01]  /*2030*/  IMAD.WIDE.U32 R32, R33, 0x40, R30 ;  /* 0x0000004021207825 */ /* 0x000fe200078e001e */
[----:B------:R-:W-:Y:S02]  /*2040*/  IADD3 R12, PT, PT, R30, 0x20, RZ ;  /* 0x000000201e0c7810 */ /* 0x000fe40007ffe0ff */
[----:B------:R-:W-:Y:S01]  /*2050*/  LOP3.LUT R167, R171, 0x40, RZ, 0xfc, !PT ;  /* 0x00000040aba77812 */ /* 0x000fe200078efcff */
[----:B------:R-:W-:Y:S02]  /*2060*/  IMAD.SHL.U32 R174, R168, 0x40, RZ ;  /* 0x00000040a8ae7824 */ /* 0x000fe400078e00ff */
[----:B----4-:R-:W-:-:S04]  /*2070*/  @!P1 IMAD.WIDE.U32 R40, R28, R175, RZ ;  /* 0x000000af1c289225 */ /* 0x010fc800078e00ff */
[----:B------:R-:W-:Y:S02]  /*2080*/  @!P1 IMAD R6, R29, R175, RZ ;  /* 0x000000af1d069224 */ /* 0x000fe400078e02ff */
[----:B--2---:R-:W-:Y:S01]  /*2090*/  @P1 IMAD.WIDE.U32 R28, R34, R10, RZ ;  /* 0x0000000a221c1225 */ /* 0x004fe200078e00ff */
[----:B------:R-:W-:-:S03]  /*20a0*/  @!P1 MOV R14, R40 ;  /* 0x00000028000e9202 */ /* 0x000fc60000000f00 */
[----:B------:R-:W-:Y:S02]  /*20b0*/  @P1 IMAD R10, R35, R10, RZ ;  /* 0x0000000a230a1224 */ /* 0x000fe400078e02ff */
[----:B------:R-:W-:Y:S02]  /*20c0*/  @P1 IMAD.MOV.U32 R14, RZ, RZ, R28 ;  /* 0x000000ffff0e1224 */ /* 0x000fe400078e001c */
[----:B------:R-:W-:Y:S01]  /*20d0*/  @!P1 IMAD.IADD R6, R41, 0x1, R6 ;  /* 0x0000000129069824 */ /* 0x000fe200078e0206 */
[----:B------:R-:W-:Y:S02]  /*20e0*/  @P1 IADD3 R6, PT, PT, R29, R10, RZ ;  /* 0x0000000a1d061210 */ /* 0x000fe40007ffe0ff */
[----:B------:R-:W-:Y:S02]  /*20f0*/  ISETP.GE.AND P1, PT, R30, R160, PT ;  /* 0x000000a01e00720c */ /* 0x000fe40003f26270 */
[----:B------:R-:W-:Y:S01]  /*2100*/  IADD3 R40, P2, PT, R171, R14, RZ ;  /* 0x0000000eab287210 */ /* 0x000fe20007f5e0ff */
[----:B---3--:R-:W-:Y:S01]  /*2110*/  IMAD R29, R23, R173, RZ ;  /* 0x000000ad171d7224 */ /* 0x008fe200078e02ff */
[----:B------:R-:W-:-:S03]  /*2120*/  SHF.R.S32.HI R10, RZ, 0x1f, R173 ;  /* 0x0000001fff0a7819 */ /* 0x000fc600000114ad */
[----:B------:R-:W-:Y:S01]  /*2130*/  IMAD.X R41, RZ, RZ, R6, P2 ;  /* 0x000000ffff297224 */ /* 0x000fe200010e0606 */
[----:B------:R-:W-:Y:S01]  /*2140*/  LOP3.LUT R28, R5, 0x1e00, R0, 0xf8, !PT ;  /* 0x00001e00051c7812 */ /* 0x000fe200078ef800 */
[----:B------:R-:W-:Y:S02]  /*2150*/  IMAD R29, R22, R10, R29 ;  /* 0x0000000a161d7224 */ /* 0x000fe400078e021d */
[----:B------:R-:W-:Y:S01]  /*2160*/  IMAD.WIDE.U32 R22, R173, R22, R40 ;  /* 0x00000016ad167225 */ /* 0x000fe200078e0028 */
[----:B------:R-:W-:Y:S02]  /*2170*/  SHF.L.U64.HI R6, R156, 0x4, R157 ;  /* 0x000000049c067819 */ /* 0x000fe4000001029d */
[----:B------:R-:W-:Y:S01]  /*2180*/  LEA R169, R28, R9, 0x1 ;  /* 0x000000091ca97211 */ /* 0x000fe200078e08ff */
[C---:B------:R-:W-:Y:S02]  /*2190*/  VIADD R14, R30.reuse, 0x10 ;  /* 0x000000101e0e7836 */ /* 0x040fe40000000000 */
[----:B------:R-:W-:-:S02]  /*21a0*/  VIADD R10, R30, 0x30 ;  /* 0x000000301e0a7836 */ /* 0x000fc40000000000 */
[----:B------:R-:W-:Y:S01]  /*21b0*/  IMAD.IADD R29, R23, 0x1, R29 ;  /* 0x00000001171d7824 */ /* 0x000fe200078e021d */
[----:B------:R-:W-:Y:S06]  /*21c0*/  @P1 BRA `(.L_x_9387) ;  /* 0x00000000004c1947 */ /* 0x000fec0003800000 */
        /* <DEDUP_REMOVED lines=19> */
.L_x_9387:
[----:B------:R-:W-:Y:S05]  /*2300*/  BSYNC.RECONVERGENT B0 ;  /* 0x0000000000007941 */ /* 0x000fea0003800200 */
.L_x_9386:
[----:B------:R-:W-:Y:S01]  /*2310*/  ISETP.GE.AND P4, PT, R14, R160, PT ;  /* 0x000000a00e00720c */ /* 0x000fe20003f86270 */
[----:B------:R-:W-:Y:S01]  /*2320*/  @!P6 VIADD R13, R13, 0x1 ;  /* 0x000000010d0de836 */ /* 0x000fe20000000000 */
[----:B------:R-:W-:Y:S01]  /*2330*/  IADD3 R40, P1, PT, R171, R18, RZ ;  /* 0x00000012ab287210 */ /* 0x000fe20007f3e0ff */
[----:B------:R-:W-:Y:S01]  /*2340*/  BSSY.RECONVERGENT B0, `(.L_x_9388) ;  /* 0x000001f000007945 */ /* 0x000fe20003800200 */
[-C--:B------:R-:W-:Y:S01]  /*2350*/  ISETP.GE.AND P2, PT, R12, R160.reuse, PT ;  /* 0x000000a00c00720c */ /* 0x080fe20003f46270 */
[----:B------:R-:W-:Y:S01]  /*2360*/  @P5 VIADD R13, R13, 0x1 ;  /* 0x000000010d0d5836 */ /* 0x000fe20000000000 */
[----:B------:R-:W-:Y:S01]  /*2370*/  SHF.L.U32 R25, R156, 0x4, RZ ;  /* 0x000000049c197819 */ /* 0x000fe200000006ff */
[----:B------:R-:W-:Y:S01]  /*2380*/  IMAD.X R41, RZ, RZ, R17, P1 ;  /* 0x000000ffff297224 */ /* 0x000fe200008e0611 */
[----:B------:R-:W-:Y:S02]  /*2390*/  ISETP.GE.AND P1, PT, R10, R160, PT ;  /* 0x000000a00a00720c */ /* 0x000fe40003f26270 */
[----:B------:R-:W-:Y:S01]  /*23a0*/  IADD3 R5, PT, PT, -R174, R97, RZ ;  /* 0x00000061ae057210 */ /* 0x000fe20007ffe1ff */
[----:B------:R-:W-:-:S02]  /*23b0*/  IMAD.WIDE.U32 R40, R30, R156, R40 ;  /* 0x0000009c1e287225 */ /* 0x000fc400078e0028 */
[----:B------:R-:W-:Y:S08]  /*23c0*/  @P4 BRA `(.L_x_9389) ;  /* 0x0000000000584947 */ /* 0x000ff00003800000 */
        /* <DEDUP_REMOVED lines=22> */
.L_x_9389:
[----:B------:R-:W-:Y:S05]  /*2530*/  BSYNC.RECONVERGENT B0 ;  /* 0x0000000000007941 */ /* 0x000fea0003800200 */
.L_x_9388:
[----:B------:R-:W-:Y:S01]  /*2540*/  IMAD R163, R157, R30, RZ ;  /* 0x0000001e9da37224 */ /* 0x000fe200078e02ff */
[----:B------:R-:W-:Y:S01]  /*2550*/  BSSY.RECONVERGENT B0, `(.L_x_9390) ;  /* 0x0000021000007945 */ /* 0x000fe20003800200 */
[----:B------:R-:W-:Y:S01]  /*2560*/  @!P0 IMAD.MOV R13, RZ, RZ, -R13 ;  /* 0x000000ffff0d8224 */ /* 0x000fe200078e0a0d */
[----:B------:R-:W-:Y:S01]  /*2570*/  @!P3 LOP3.LUT R13, RZ, R4, RZ, 0x33, !PT ;  /* 0x00000004ff0db212 */ /* 0x000fe200078e33ff */
[----:B------:R-:W-:Y:S01]  /*2580*/  IMAD R4, R15, R158, RZ ;  /* 0x0000009e0f047224 */ /* 0x000fe200078e02ff */
[C---:B------:R-:W-:Y:S01]  /*2590*/  SHF.L.U64.HI R6, R25.reuse, 0x1, R6 ;  /* 0x0000000119067819 */ /* 0x040fe20000010206 */
[----:B------:R-:W-:Y:S01]  /*25a0*/  IMAD.SHL.U32 R25, R25, 0x2, RZ ;  /* 0x0000000219197824 */ /* 0x000fe200078e00ff */
[-C--:B------:R-:W-:Y:S01]  /*25b0*/  ISETP.GE.AND P6, PT, R30, R5.reuse, PT ;  /* 0x000000051e00720c */ /* 0x080fe20003fc6270 */
[----:B------:R-:W-:Y:S01]  /*25c0*/  IMAD.IADD R163, R41, 0x1, R163 ;  /* 0x0000000129a37824 */ /* 0x000fe200078e02a3 */
[----:B------:R-:W-:Y:S02]  /*25d0*/  ISETP.GE.AND P5, PT, R14, R5, PT ;  /* 0x000000050e00720c */ /* 0x000fe40003fa6270 */
[----:B-----5:R-:W-:Y:S01]  /*25e0*/  LEA R162, P0, R40, R42, 0x1 ;  /* 0x0000002a28a27211 */ /* 0x020fe200078008ff */
[----:B------:R-:W-:-:S12]  /*25f0*/  @P2 BRA `(.L_x_9391) ;  /* 0x0000000000582947 */ /* 0x000fd80003800000 */
[----:B--2---:R-:W-:Y:S01]  /*2600*/  IADD3 R18, P2, PT, R32, 0x20, RZ ;  /* 0x0000002020127810 */ /* 0x004fe20007f5e0ff */
[----:B-1----:R-:W-:Y:S01]  /*2610*/  IMAD.MOV.U32 R44, RZ, RZ, R22 ;  /* 0x000000ffff2c7224 */ /* 0x002fe200078e0016 */
[----:B------:R-:W-:Y:S02]  /*2620*/  MOV R45, R29 ;  /* 0x0000001d002d7202 */ /* 0x000fe40000000f00 */
[-C--:B------:R-:W-:Y:S01]  /*2630*/  ISETP.GE.AND P3, PT, R171, R170.reuse, PT ;  /* 0x000000aaab00720c */ /* 0x080fe20003f66270 */
        /* <DEDUP_REMOVED lines=18> */
.L_x_9391:
[----:B------:R-:W-:Y:S05]  /*2760*/  BSYNC.RECONVERGENT B0 ;  /* 0x0000000000007941 */ /* 0x000fea0003800200 */
.L_x_9390:
[----:B------:R-:W-:Y:S01]  /*2770*/  LEA.HI.X R163, R40, R43, R163, 0x1, P0 ;  /* 0x0000002b28a37211 */ /* 0x000fe200000f0ca3 */
[----:B------:R-:W-:Y:S01]  /*2780*/  BSSY.RECONVERGENT B0, `(.L_x_9392) ;  /* 0x000001d000007945 */ /* 0x000fe20003800200 */
[----:B--23--:R-:W-:Y:S01]  /*2790*/  IADD3 R18, P0, PT, R25, R162, RZ ;  /* 0x000000a219127210 */ /* 0x00cfe20007f1e0ff */
[C---:B------:R-:W-:Y:S01]  /*27a0*/  IMAD R4, R7.reuse, R159, R4 ;  /* 0x0000009f07047224 */ /* 0x040fe200078e0204 */
[-C--:B------:R-:W-:Y:S01]  /*27b0*/  ISETP.GE.AND P4, PT, R12, R5.reuse, PT ;  /* 0x000000050c00720c */ /* 0x080fe20003f86270 */
[----:B------:R-:W-:Y:S01]  /*27c0*/  IMAD.WIDE.U32 R40, R7, R158, RZ ;  /* 0x0000009e07287225 */ /* 0x000fe200078e00ff */
[----:B------:R-:W-:-:S03]  /*27d0*/  ISETP.GE.AND P3, PT, R10, R5, PT ;  /* 0x000000050a00720c */ /* 0x000fc60003f66270 */
[----:B------:R-:W-:Y:S01]  /*27e0*/  IMAD.X R19, R6, 0x1, R163, P0 ;  /* 0x0000000106137824 */ /* 0x000fe200000e06a3 */
[----:B------:R-:W-:Y:S09]  /*27f0*/  @P1 BRA `(.L_x_9393) ;  /* 0x0000000000541947 */ /* 0x000ff20003800000 */
[----:B------:R-:W-:Y:S02]  /*2800*/  IADD3 R7, P0, PT, R32, 0x30, RZ ;  /* 0x0000003020077810 */ /* 0x000fe40007f1e0ff */
[----:B------:R-:W-:Y:S02]  /*2810*/  MOV R23, R29 ;  /* 0x0000001d00177202 */ /* 0x000fe40000000f00 */
[-C--:B------:R-:W-:Y:S01]  /*2820*/  ISETP.GE.AND P1, PT, R171, R170.reuse, PT ;  /* 0x000000aaab00720c */ /* 0x080fe20003f26270 */
        /* <DEDUP_REMOVED lines=18> */
.L_x_9393:
[----:B------:R-:W-:Y:S05]  /*2950*/  BSYNC.RECONVERGENT B0 ;  /* 0x0000000000007941 */ /* 0x000fea0003800200 */
.L_x_9392:
        /* <DEDUP_REMOVED lines=16> */
.L_x_9395:
[----:B------:R-:W-:Y:S05]  /*2a60*/  BSYNC.RECONVERGENT B0 ;  /* 0x0000000000007941 */ /* 0x000fea0003800200 */
.L_x_9394:
        /* <DEDUP_REMOVED lines=14> */
.L_x_9397:
[----:B------:R-:W-:Y:S05]  /*2b50*/  BSYNC.RECONVERGENT B0 ;  /* 0x0000000000007941 */ /* 0x000fea0003800200 */
.L_x_9396:
        /* <DEDUP_REMOVED lines=16> */
.L_x_9399:
[----:B------:R-:W-:Y:S05]  /*2c60*/  BSYNC.RECONVERGENT B0 ;  /* 0x0000000000007941 */ /* 0x000fea0003800200 */
.L_x_9398:
        /* <DEDUP_REMOVED lines=16> */
.L_x_9401:
[----:B------:R-:W-:Y:S05]  /*2d70*/  BSYNC.RECONVERGENT B0 ;  /* 0x0000000000007941 */ /* 0x000fea0003800200 */
.L_x_9400:
[----:B------:R-:W-:Y:S01]  /*2d80*/  SHF.R.S32.HI R15, RZ, 0x1f, R13 ;  /* 0x0000001fff0f7819 */ /* 0x000fe2000001140d */
[----:B------:R-:W0:Y:S01]  /*2d90*/  LDGDEPBAR ;  /* 0x00000000000079af */ /* 0x000e220000000000 */
[-C--:B------:R-:W-:Y:S01]  /*2da0*/  IMAD R7, R39, R13.reuse, RZ ;  /* 0x0000000d27077224 */ /* 0x080fe200078e02ff */
[----:B------:R-:W-:Y:S01]  /*2db0*/  IADD3 R16, P1, P0, R40, R16, R171 ;  /* 0x0000001028107210 */ /* 0x000fe2000783e0ab */
[----:B------:R-:W-:Y:S02]  /*2dc0*/  IMAD.IADD R4, R41, 0x1, R4 ;  /* 0x0000000129047824 */ /* 0x000fe400078e0204 */
[----:B----4-:R-:W-:-:S03]  /*2dd0*/  IMAD.WIDE.U32 R18, R38, R13, RZ ;  /* 0x0000000d26127225 */ /* 0x010fc600078e00ff */
[----:B------:R-:W-:Y:S01]  /*2de0*/  IADD3.X R4, PT, PT, R4, R11, RZ, P1, P0 ;  /* 0x0000000b04047210 */ /* 0x000fe20000fe04ff */
[----:B------:R-:W-:Y:S01]  /*2df0*/  IMAD R7, R15, R38, R7 ;  /* 0x000000260f077224 */ /* 0x000fe200078e0207 */
[----:B------:R-:W-:Y:S01]  /*2e00*/  IADD3 R16, P0, PT, R16, R18, RZ ;  /* 0x0000001210107210 */ /* 0x000fe20007f1e0ff */
[----:B------:R-:W-:Y:S01]  /*2e10*/  IMAD.SHL.U32 R18, R8, 0x20, RZ ;  /* 0x0000002008127824 */ /* 0x000fe200078e00ff */
[----:B------:R-:W-:Y:S01]  /*2e20*/  SHF.R.U32.HI R15, RZ, 0x4, R8 ;  /* 0x00000004ff0f7819 */ /* 0x000fe20000011608 */
[----:B------:R-:W-:Y:S02]  /*2e30*/  IMAD.IADD R7, R19, 0x1, R7 ;  /* 0x0000000113077824 */ /* 0x000fe400078e0207 */
[----:B------:R-:W-:Y:S01]  /*2e40*/  IMAD.SHL.U32 R13, R158, 0x10, RZ ;  /* 0x000000109e0d7824 */ /* 0x000fe200078e00ff */
[----:B------:R-:W-:Y:S01]  /*2e50*/  LOP3.LUT R18, R18, 0x7c00, RZ, 0xc0, !PT ;  /* 0x00007c0012127812 */ /* 0x000fe200078ec0ff */
[----:B------:R-:W-:Y:S02]  /*2e60*/  IMAD.X R17, R4, 0x1, R7, P0 ;  /* 0x0000000104117824 */ /* 0x000fe400000e0607 */
[----:B------:R-:W-:-:S02]  /*2e70*/  IMAD R4, R159, R30, RZ ;  /* 0x0000001e9f047224 */ /* 0x000fc400078e02ff */
[----:B------:R-:W-:Y:S01]  /*2e80*/  IMAD.WIDE.U32 R16, R30, R158, R16 ;  /* 0x0000009e1e107225 */ /* 0x000fe200078e0010 */
[----:B------:R-:W-:-:S04]  /*2e90*/  DEPBAR.LE SB0, 0x0 ;  /* 0x000080000000791a */ /* 0x000fc80000000000 */
[----:B------:R-:W-:Y:S01]  /*2ea0*/  IMAD.SHL.U32 R7, R8, 0x40, RZ ;  /* 0x0000004008077824 */ /* 0x000fe200078e00ff */
[----:B------:R-:W-:Y:S01]  /*2eb0*/  LEA R164, P0, R16, R20, 0x1 ;  /* 0x0000001410a47211 */ /* 0x000fe200078008ff */
[----:B------:R-:W-:Y:S01]  /*2ec0*/  IMAD.IADD R165, R17, 0x1, R4 ;  /* 0x0000000111a57824 */ /* 0x000fe200078e0204 */
[----:B------:R-:W-:-:S11]  /*2ed0*/  SHF.R.U32.HI R4, RZ, 0x1, R8 ;  /* 0x00000001ff047819 */ /* 0x000fd60000011608 */
[----:B------:R-:W-:Y:S05]  /*2ee0*/  WARPSYNC.ALL ;  /* 0x0000000000007948 */ /* 0x000fea0003800000 */
[----:B------:R-:W-:Y:S01]  /*2ef0*/  LOP3.LUT R17, R7, 0x1c0, RZ, 0xc0, !PT ;  /* 0x000001c007117812 */ /* 0x000fe200078ec0ff */
[----:B------:R-:W-:Y:S01]  /*2f00*/  BSSY.RECONVERGENT B0, `(.L_x_9402) ;  /* 0x0000019000007945 */ /* 0x000fe20003800200 */
[----:B------:R-:W-:Y:S02]  /*2f10*/  LEA.HI.X R165, R16, R21, R165, 0x1, P0 ;  /* 0x0000001510a57211 */ /* 0x000fe400000f0ca5 */
[----:B------:R-:W-:Y:S02]  /*2f20*/  LOP3.LUT R19, R17, 0x8, R4, 0xf8, !PT ;  /* 0x0000000811137812 */ /* 0x000fe400078ef804 */
[----:B------:R-:W-:-:S02]  /*2f30*/  SHF.L.U64.HI R16, R158, 0x4, R159 ;  /* 0x000000049e107819 */ /* 0x000fc4000001029f */
[----:B------:R-:W-:Y:S02]  /*2f40*/  LOP3.LUT R11, R7, 0x200, RZ, 0xc0, !PT ;  /* 0x00000200070b7812 */ /* 0x000fe400078ec0ff */
[----:B------:R-:W-:Y:S01]  /*2f50*/  LOP3.LUT R4, R19, 0x38, R0, 0x78, !PT ;  /* 0x0000003813047812 */ /* 0x000fe200078e7800 */
        /* <DEDUP_REMOVED lines=17> */
.L_x_9403:
[----:B------:R4:W-:Y:S04]  /*3070*/  STS.128 [R169+0x8000], RZ ;  /* 0x008000ffa9007388 */ /* 0x0009e80000000c00 */
[----:B------:R4:W-:Y:S02]  /*3080*/  STS.128 [R169+0xa000], RZ ;  /* 0x00a000ffa9007388 */ /* 0x0009e40000000c00 */
.L_x_9404:
[----:B------:R-:W-:Y:S05]  /*3090*/  BSYNC.RECONVERGENT B0 ;  /* 0x0000000000007941 */ /* 0x000fea0003800200 */
.L_x_9402:
[-C--:B------:R-:W-:Y:S01]  /*30a0*/  ISETP.GE.AND P1, PT, R14, R5.reuse, PT ;  /* 0x000000050e00720c */ /* 0x080fe20003f26270 */
[----:B------:R-:W-:Y:S01]  /*30b0*/  IMAD.SHL.U32 R15, R15, 0x400, RZ ;  /* 0x000004000f0f7824 */ /* 0x000fe200078e00ff */
[----:B------:R-:W-:Y:S01]  /*30c0*/  LOP3.LUT R17, R17, 0x8, R8, 0x78, !PT ;  /* 0x0000000811117812 */ /* 0x000fe200078e7808 */
[----:B------:R-:W-:Y:S01]  /*30d0*/  BSSY.RECONVERGENT B0, `(.L_x_9405) ;  /* 0x000001a000007945 */ /* 0x000fe20003800200 */
[----:B------:R-:W-:Y:S02]  /*30e0*/  LOP3.LUT R7, R18, 0x200, R7, 0xf8, !PT ;  /* 0x0000020012077812 */ /* 0x000fe400078ef807 */
[----:B------:R-:W-:Y:S02]  /*30f0*/  ISETP.GE.AND P2, PT, R12, R5, PT ;  /* 0x000000050c00720c */ /* 0x000fe40003f46270 */
[----:B------:R-:W-:Y:S01]  /*3100*/  LOP3.LUT R17, R17, 0x38, R0, 0x78, !PT ;  /* 0x0000003811117812 */ /* 0x000fe200078e7800 */
[----:B------:R-:W-:Y:S01]  /*3110*/  IMAD.IADD R0, R4, 0x1, R7 ;  /* 0x0000000104007824 */ /* 0x000fe200078e0207 */
[----:B------:R-:W-:-:S02]  /*3120*/  LOP3.LUT R154, R15, 0x400, RZ, 0xc0, !PT ;  /* 0x000004000f9a7812 */ /* 0x000fc400078ec0ff */
[----:B------:R-:W-:Y:S01]  /*3130*/  LEA R12, P0, R13, R164, 0x1 ;  /* 0x000000a40d0c7211 */ /* 0x000fe200078008ff */
[----:B------:R1:W-:Y:S01]  /*3140*/  @P1 STS.128 [R169+0x8800], RZ ;  /* 0x008800ffa9001388 */ /* 0x0003e20000000c00 */
[----:B------:R-:W-:Y:S01]  /*3150*/  ISETP.GE.AND P3, PT, R10, R5, PT ;  /* 0x000000050a00720c */ /* 0x000fe20003f66270 */
[----:B------:R-:W-:Y:S01]  /*3160*/  IMAD R154, R17, 0x2, R154 ;  /* 0x00000002119a7824 */ /* 0x000fe200078e029a */
[----:B------:R-:W-:Y:S01]  /*3170*/  LEA.HI.X R13, R13, R165, R16, 0x1, P0 ;  /* 0x000000a50d0d7211 */ /* 0x000fe200000f0c10 */
[----:B------:R1:W-:Y:S01]  /*3180*/  @P1 STS.128 [R169+0xa800], RZ ;  /* 0x00a800ffa9001388 */ /* 0x0003e20000000c00 */
[----:B------:R-:W-:Y:S01]  /*3190*/  IMAD R155, R0, 0x2, R9 ;  /* 0x00000002009b7824 */ /* 0x000fe200078e0209 */
        /* <DEDUP_REMOVED lines=13> */
.L_x_9406:
[----:B------:R-:W-:Y:S05]  /*3270*/  BSYNC.RECONVERGENT B0 ;  /* 0x0000000000007941 */ /* 0x000fea0003800200 */
.L_x_9405:
[----:B------:R1:W-:Y:S01]  /*3280*/  @P2 STS.128 [R169+0x9000], RZ ;  /* 0x009000ffa9002388 */ /* 0x0003e20000000c00 */
[----:B------:R-:W-:Y:S01]  /*3290*/  BSSY.RECONVERGENT B0, `(.L_x_9407) ;  /* 0x0000012000007945 */ /* 0x000fe20003800200 */
[----:B------:R-:W-:Y:S02]  /*32a0*/  IADD3 R154, PT, PT, R9, R154, RZ ;  /* 0x0000009a099a7210 */ /* 0x000fe40007ffe0ff */
        /* <DEDUP_REMOVED lines=16> */
.L_x_9408:
[----:B------:R-:W-:Y:S05]  /*33b0*/  BSYNC.RECONVERGENT B0 ;  /* 0x0000000000007941 */ /* 0x000fea0003800200 */
.L_x_9407:
        /* <DEDUP_REMOVED lines=18> */
.L_x_9410:
[----:B------:R-:W-:Y:S05]  /*34e0*/  BSYNC.RECONVERGENT B0 ;  /* 0x0000000000007941 */ /* 0x000fea0003800200 */
.L_x_9409:
[----:B------:R-:W-:Y:S01]  /*34f0*/  LDSM.16.M88.4 R52, [R155] ;  /* 0x000000009b34783b */ /* 0x000fe20000000200 */
[C---:B------:R-:W-:Y:S01]  /*3500*/  R2P PR, R8.reuse, 0x6 ;  /* 0x0000000608007804 */ /* 0x040fe20000000000 */
[----:B------:R-:W-:Y:S01]  /*3510*/  IMAD.MOV.U32 R5, RZ, RZ, 0x20 ;  /* 0x00000020ff057424 */ /* 0x000fe200078e00ff */
[----:B------:R-:W-:Y:S01]  /*3520*/  BSSY.RECONVERGENT B1, `(.L_x_9411) ;  /* 0x0000137000017945 */ /* 0x000fe20003800200 */
[----:B---34-:R-:W2:Y:S01]  /*3530*/  LDSM.16.M88.4 R20, [R154+0x4000] ;  /* 0x004000009a14783b */ /* 0x018ea20000000200 */
[----:B------:R-:W-:Y:S02]  /*3540*/  IMAD.MOV.U32 R7, RZ, RZ, 0x40 ;  /* 0x00000040ff077424 */ /* 0x000fe400078e00ff */
[----:B------:R-:W-:Y:S01]  /*3550*/  SEL R5, R5, 0xffffffe0, !P1 ;  /* 0xffffffe005057807 */ /* 0x000fe20004800000 */
[----:B------:R-:W3:Y:S01]  /*3560*/  LDSM.16.M88.4 R68, [R154+0x4800] ;  /* 0x004800009a44783b */ /* 0x000ee20000000200 */
[----:B------:R-:W-:Y:S01]  /*3570*/  IMAD.SHL.U32 R8, R8, 0x2, RZ ;  /* 0x0000000208087824 */ /* 0x000fe200078e00ff */
[----:B------:R-:W-:-:S02]  /*3580*/  SEL R7, R7, 0xffffffc0, !P2 ;  /* 0xffffffc007077807 */ /* 0x000fc40005000000 */
[----:B------:R-:W4:Y:S01]  /*3590*/  LDSM.16.M88.4 R60, [R154+0x5000] ;  /* 0x005000009a3c783b */ /* 0x000f220000000200 */
[C-C-:B------:R-:W-:Y:S02]  /*35a0*/  IMAD.IADD R153, R155.reuse, 0x1, R5.reuse ;  /* 0x000000019b997824 */ /* 0x140fe400078e0205 */
[C---:B------:R-:W-:Y:S01]  /*35b0*/  IMAD.IADD R149, R154.reuse, 0x1, R5 ;  /* 0x000000019a957824 */ /* 0x040fe200078e0205 */
[----:B-1----:R-:W1:Y:S01]  /*35c0*/  LDSM.16.M88.4 R12, [R154+0x5800] ;  /* 0x005800009a0c783b */ /* 0x002e620000000200 */
[--C-:B------:R-:W-:Y:S02]  /*35d0*/  IMAD.IADD R152, R155, 0x1, R7.reuse ;  /* 0x000000019b987824 */ /* 0x100fe400078e0207 */
[----:B------:R-:W-:Y:S01]  /*35e0*/  IMAD.IADD R148, R154, 0x1, R7 ;  /* 0x000000019a947824 */ /* 0x000fe200078e0207 */
[----:B------:R-:W-:Y:S01]  /*35f0*/  LDSM.16.M88.4 R36, [R153] ;  /* 0x000000009924783b */ /* 0x000fe20000000200 */
[C---:B------:R-:W-:Y:S02]  /*3600*/  IMAD.IADD R151, R5.reuse, 0x1, R152 ;  /* 0x0000000105977824 */ /* 0x040fe400078e0298 */
[----:B------:R-:W-:Y:S01]  /*3610*/  IMAD.IADD R147, R5, 0x1, R148 ;  /* 0x0000000105937824 */ /* 0x000fe200078e0294 */
[----:B------:R-:W5:Y:S04]  /*3620*/  LDSM.16.M88.4 R76, [R149+0x4000] ;  /* 0x00400000954c783b */ /* 0x000f680000000200 */
[----:B------:R-:W5:Y:S04]  /*3630*/  LDSM.16.M88.4 R48, [R149+0x4800] ;  /* 0x004800009530783b */ /* 0x000f680000000200 */
[----:B------:R-:W5:Y:S04]  /*3640*/  LDSM.16.M88.4 R44, [R149+0x5000] ;  /* 0x00500000952c783b */ /* 0x000f680000000200 */
[----:B------:R-:W5:Y:S04]  /*3650*/  LDSM.16.M88.4 R40, [R149+0x5800] ;  /* 0x005800009528783b */ /* 0x000f680000000200 */
[----:B------:R-:W-:Y:S01]  /*3660*/  LDSM.16.M88.4 R32, [R152] ;  /* 0x000000009820783b */ /* 0x000fe20000000200 */
[C---:B--2---:R-:W-:Y:S03]  /*3670*/  HMMA.16816.F32.BF16 R28, R52.reuse, R20, RZ ;  /* 0x00000014341c723c */ /* 0x044fe600000418ff */
[----:B------:R-:W2:Y:S04]  /*3680*/  LDSM.16.M88.4 R16, [R148+0x4000] ;  /* 0x004000009410783b */ /* 0x000ea80000000200 */
        /* <DEDUP_REMOVED lines=26> */
[C---:B--2---:R-:W-:Y:S08]  /*3830*/  HMMA.16816.F32.BF16 R28, R32.reuse, R16, R28 ;  /* 0x00000010201c723c */ /* 0x044ff0000004181c */
        /* <DEDUP_REMOVED lines=27> */
[----:B------:R-:W-:Y:S07]  /*39f0*/  LDSM.16.M88.4 R40, [R148+0x6800] ;  /* 0x006800009428783b */ /* 0x000fee0000000200 */
[C---:B---3--:R-:W-:Y:S08]  /*3a00*/  HMMA.16816.F32.BF16 R64, R12.reuse, R32, R64 ;  /* 0x000000200c40723c */ /* 0x048ff00000041840 */
[C---:B------:R-:W-:Y:S01]  /*3a10*/  HMMA.16816.F32.BF16 R60, R12.reuse, R34, R60 ;  /* 0x000000220c3c723c */ /* 0x040fe2000004183c */
[----:B------:R-:W1:Y:S07]  /*3a20*/  LDSM.16.M88.4 R32, [R148+0x7800] ;  /* 0x007800009420783b */ /* 0x000e6e0000000200 */
[C---:B----4-:R-:W-:Y:S08]  /*3a30*/  HMMA.16816.F32.BF16 R72, R12.reuse, R36, R72 ;  /* 0x000000240c48723c */ /* 0x050ff00000041848 */
[C---:B--2---:R-:W-:Y:S08]  /*3a40*/  HMMA.16816.F32.BF16 R56, R12.reuse, R16, R56 ;  /* 0x000000100c38723c */ /* 0x044ff00000041838 */
        /* <DEDUP_REMOVED lines=8> */
[----:B------:R-:W-:Y:S01]  /*3ad0*/  HMMA.16816.F32.BF16 R76, R88, R78, R52 ;  /* 0x0000004e584c723c */ /* 0x000fe20000041834 */
[----:B------:R-:W4:Y:S07]  /*3ae0*/  LDSM.16.M88.4 R52, [R147+0x6800] ;  /* 0x006800009334783b */ /* 0x000f2e0000000200 */
[----:B-----5:R-:W-:Y:S08]  /*3af0*/  HMMA.16816.F32.BF16 R28, R48, R44, R28 ;  /* 0x0000002c301c723c */ /* 0x020ff0000004181c */
[C---:B------:R-:W-:Y:S08]  /*3b00*/  HMMA.16816.F32.BF16 R68, R88.reuse, R86, R68 ;  /* 0x000000565844723c */ /* 0x040ff00000041844 */
[----:B------:R-:W-:Y:S08]  /*3b10*/  HMMA.16816.F32.BF16 R72, R88, R84, R72 ;  /* 0x000000545848723c */ /* 0x000ff00000041848 */
[C---:B------:R-:W-:Y:S08]  /*3b20*/  HMMA.16816.F32.BF16 R20, R48.reuse, R46, R20 ;  /* 0x0000002e3014723c */ /* 0x040ff00000041814 */
[C---:B-1----:R-:W-:Y:S08]  /*3b30*/  HMMA.16816.F32.BF16 R56, R48.reuse, R32, R56 ;  /* 0x000000203038723c */ /* 0x042ff00000041838 */
[----:B------:R-:W-:Y:S01]  /*3b40*/  HMMA.16816.F32.BF16 R76, R48, R34, R76 ;  /* 0x00000022304c723c */ /* 0x000fe2000004184c */
[----:B------:R-:W1:Y:S07]  /*3b50*/  LDSM.16.M88.4 R32, [R147+0x7000] ;  /* 0x007000009320783b */ /* 0x000e6e0000000200 */
[----:B------:R-:W-:Y:S08]  /*3b60*/  HMMA.16816.F32.BF16 R60, R88, R82, R60 ;  /* 0x00000052583c723c */ /* 0x000ff0000004183c */
[----:B--2---:R-:W-:Y:S01]  /*3b70*/  HMMA.16816.F32.BF16 R28, R16, R12, R28 ;  /* 0x0000000c101c723c */ /* 0x004fe2000004181c */
[----:B------:R-:W-:-:S07]  /*3b80*/  LOP3.LUT R13, R8, 0x6, RZ, 0xc0, !PT ;  /* 0x00000006080d7812 */ /* 0x000fce00078ec0ff */
[----:B------:R-:W-:Y:S08]  /*3b90*/  HMMA.16816.F32.BF16 R64, R88, R80, R64 ;  /* 0x000000505840723c */ /* 0x000ff00000041840 */
[----:B------:R-:W-:Y:S01]  /*3ba0*/  HMMA.16816.F32.BF16 R68, R48, R42, R68 ;  /* 0x0000002a3044723c */ /* 0x000fe20000041844 */
[----:B------:R-:W-:-:S04]  /*3bb0*/  IMAD.IADD R42, R174, 0x1, R13 ;  /* 0x00000001ae2a7824 */ /* 0x000fc800078e020d */
[C---:B------:R-:W-:Y:S01]  /*3bc0*/  VIADD R0, R42.reuse, 0x8 ;  /* 0x000000082a007836 */ /* 0x040fe20000000000 */
[CC--:B------:R-:W-:Y:S01]  /*3bd0*/  ISETP.GE.AND P1, PT, R42.reuse, R97.reuse, PT ;  /* 0x000000612a00720c */ /* 0x0c0fe20003f26270 */
[C---:B------:R-:W-:Y:S01]  /*3be0*/  VIADD R8, R42.reuse, 0x1 ;  /* 0x000000012a087836 */ /* 0x040fe20000000000 */
[----:B------:R-:W-:Y:S01]  /*3bf0*/  HMMA.16816.F32.BF16 R72, R48, R40, R72 ;  /* 0x000000283048723c */ /* 0x000fe20000041848 */
[----:B------:R-:W-:Y:S01]  /*3c00*/  VIADD R10, R42, 0x10 ;  /* 0x000000102a0a7836 */ /* 0x000fe20000000000 */
[-C--:B------:R-:W-:Y:S01]  /*3c10*/  ISETP.GE.AND P6, PT, R0, R97.reuse, PT ;  /* 0x000000610000720c */ /* 0x080fe20003fc6270 */
[----:B------:R-:W-:Y:S01]  /*3c20*/  VIADD R0, R42, 0x18 ;  /* 0x000000182a007836 */ /* 0x000fe20000000000 */
[-C--:B------:R-:W-:Y:S01]  /*3c30*/  ISETP.GE.AND P0, PT, R8, R97.reuse, PT ;  /* 0x000000610800720c */ /* 0x080fe20003f06270 */
[----:B------:R-:W-:Y:S01]  /*3c40*/  VIADD R8, R42, 0x11 ;  /* 0x000000112a087836 */ /* 0x000fe20000000000 */
[-C--:B------:R-:W-:Y:S01]  /*3c50*/  ISETP.GE.AND P4, PT, R10, R97.reuse, PT ;  /* 0x000000610a00720c */ /* 0x080fe20003f86270 */
[----:B------:R-:W-:Y:S01]  /*3c60*/  VIADD R10, R42, 0x29 ;  /* 0x000000292a0a7836 */ /* 0x000fe20000000000 */
[----:B------:R-:W-:Y:S01]  /*3c70*/  HMMA.16816.F32.BF16 R20, R16, R14, R20 ;  /* 0x0000000e1014723c */ /* 0x000fe20000041814 */
[----:B------:R-:W2:Y:S01]  /*3c80*/  LDSM.16.M88.4 R12, [R147+0x7800] ;  /* 0x00780000930c783b */ /* 0x000ea20000000200 */
[-C--:B------:R-:W-:Y:S01]  /*3c90*/  ISETP.GE.AND P2, PT, R0, R97.reuse, PT ;  /* 0x000000610000720c */ /* 0x080fe20003f46270 */
[----:B------:R-:W-:Y:S01]  /*3ca0*/  VIADD R0, R42, 0x20 ;  /* 0x000000202a007836 */ /* 0x000fe20000000000 */
[----:B------:R-:W-:Y:S01]  /*3cb0*/  ISETP.GE.AND P3, PT, R8, R97, PT ;  /* 0x000000610800720c */ /* 0x000fe20003f66270 */
[----:B------:R-:W-:Y:S01]  /*3cc0*/  VIADD R8, R42, 0x19 ;  /* 0x000000192a087836 */ /* 0x000fe20000000000 */
[----:B------:R-:W-:Y:S01]  /*3cd0*/  FSEL R40, R29, -INF , !P0 ;  /* 0xff8000001d287808 */ /* 0x000fe20004000000 */
[----:B------:R-:W-:-:S04]  /*3ce0*/  DEPBAR.LE SB0, 0x0 ;  /* 0x000080000000791a */ /* 0x000fc80000000000 */
[C---:B---3--:R-:W-:Y:S01]  /*3cf0*/  HMMA.16816.F32.BF16 R60, R48.reuse, R38, R60 ;  /* 0x00000026303c723c */ /* 0x048fe2000004183c */
[----:B------:R-:W-:Y:S02]  /*3d00*/  FSEL R30, R30, -INF , !P1 ;  /* 0xff8000001e1e7808 */ /* 0x000fe40004800000 */
[----:B------:R-:W-:Y:S02]  /*3d10*/  FSEL R38, R28, -INF , !P1 ;  /* 0xff8000001c267808 */ /* 0x000fe40004800000 */
[-C--:B------:R-:W-:Y:S01]  /*3d20*/  ISETP.GE.AND P1, PT, R8, R97.reuse, PT ;  /* 0x000000610800720c */ /* 0x080fe20003f26270 */
[C---:B------:R-:W-:Y:S02]  /*3d30*/  VIADD R8, R42.reuse, 0x21 ;  /* 0x000000212a087836 */ /* 0x040fe40000000000 */
[----:B------:R-:W-:Y:S01]  /*3d40*/  HMMA.16816.F32.BF16 R64, R48, R36, R64 ;  /* 0x000000243040723c */ /* 0x000fe20000041840 */
[----:B------:R-:W-:Y:S01]  /*3d50*/  VIADD R36, R42, 0x9 ;  /* 0x000000092a247836 */ /* 0x000fe20000000000 */
[----:B------:R-:W-:Y:S01]  /*3d60*/  FSEL R29, R22, -INF , !P6 ;  /* 0xff800000161d7808 */ /* 0x000fe20007000000 */
[----:B------:R-:W-:Y:S03]  /*3d70*/  BAR.SYNC.DEFER_BLOCKING 0x0 ;  /* 0x0000000000007b1d */ /* 0x000fe60000010000 */
[----:B------:R-:W-:-:S02]  /*3d80*/  ISETP.GE.AND P5, PT, R36, R97, PT ;  /* 0x000000612400720c */ /* 0x000fc40003fa6270 */
[C---:B----4-:R-:W-:Y:S01]  /*3d90*/  HMMA.16816.F32.BF16 R72, R16.reuse, R52, R72 ;  /* 0x000000341048723c */ /* 0x050fe20000041848 */
[----:B------:R-:W-:Y:S02]  /*3da0*/  FSEL R36, R31, -INF , !P0 ;  /* 0xff8000001f247808 */ /* 0x000fe40004000000 */
[-C--:B------:R-:W-:Y:S01]  /*3db0*/  ISETP.GE.AND P0, PT, R0, R97.reuse, PT ;  /* 0x000000610000720c */ /* 0x080fe20003f06270 */
[----:B------:R-:W-:Y:S01]  /*3dc0*/  VIADD R0, R42, 0x28 ;  /* 0x000000282a007836 */ /* 0x000fe20000000000 */
[----:B------:R-:W-:Y:S02]  /*3dd0*/  FSEL R44, R21, -INF , !P5 ;  /* 0xff800000152c7808 */ /* 0x000fe40006800000 */
[----:B------:R-:W-:Y:S01]  /*3de0*/  FSEL R31, R20, -INF , !P6 ;  /* 0xff800000141f7808 */ /* 0x000fe20007000000 */
[----:B-1----:R-:W-:Y:S01]  /*3df0*/  HMMA.16816.F32.BF16 R60, R16, R34, R60 ;  /* 0x00000022103c723c */ /* 0x002fe2000004183c */
[----:B------:R-:W-:Y:S01]  /*3e00*/  ISETP.GE.AND P6, PT, R8, R97, PT ;  /* 0x000000610800720c */ /* 0x000fe20003fc6270 */
[----:B------:R-:W-:-:S06]  /*3e10*/  VIADD R8, R42, 0x30 ;  /* 0x000000302a087836 */ /* 0x000fcc0000000000 */
[C---:B------:R-:W-:Y:S03]  /*3e20*/  HMMA.16816.F32.BF16 R68, R16.reuse, R54, R68 ;  /* 0x000000361044723c */ /* 0x040fe60000041844 */
[----:B------:R-:W-:Y:S02]  /*3e30*/  FSEL R20, R72, -INF , !P4 ;  /* 0xff80000048147808 */ /* 0x000fe40006000000 */
[----:B------:R-:W-:Y:S02]  /*3e40*/  FSEL R28, R75, -INF , !P3 ;  /* 0xff8000004b1c7808 */ /* 0x000fe40005800000 */
[----:B------:R-:W-:Y:S01]  /*3e50*/  FSEL R22, R73, -INF , !P3 ;  /* 0xff80000049167808 */ /* 0x000fe20005800000 */
[----:B------:R-:W-:Y:S01]  /*3e60*/  HMMA.16816.F32.BF16 R64, R16, R32, R64 ;  /* 0x000000201040723c */ /* 0x000fe20000041840 */
[----:B------:R-:W-:Y:S02]  /*3e70*/  FSEL R32, R23, -INF , !P5 ;  /* 0xff80000017207808 */ /* 0x000fe40006800000 */
[----:B------:R-:W-:-:S02]  /*3e80*/  ISETP.GE.AND P5, PT, R0, R97, PT ;  /* 0x000000610000720c */ /* 0x000fc40003fa6270 */
[----:B------:R-:W-:Y:S02]  /*3e90*/  FSEL R0, R74, -INF , !P4 ;  /* 0xff8000004a007808 */ /* 0x000fe40006000000 */
[-C--:B------:R-:W-:Y:S01]  /*3ea0*/  ISETP.GE.AND P4, PT, R10, R97.reuse, PT ;  /* 0x000000610a00720c */ /* 0x080fe20003f86270 */
[C---:B--2---:R-:W-:Y:S01]  /*3eb0*/  HMMA.16816.F32.BF16 R56, R16.reuse, R12, R56 ;  /* 0x0000000c1038723c */ /* 0x044fe20000041838 */
[----:B------:R-:W-:Y:S01]  /*3ec0*/  ISETP.GE.AND P3, PT, R8, R97, PT ;  /* 0x000000610800720c */ /* 0x000fe20003f66270 */
[C---:B------:R-:W-:Y:S01]  /*3ed0*/  VIADD R8, R42.reuse, 0x31 ;  /* 0x000000312a087836 */ /* 0x040fe20000000000 */
[----:B------:R-:W-:Y:S01]  /*3ee0*/  FSEL R120, R63, -INF , !P4 ;  /* 0xff8000003f787808 */ /* 0x000fe20006000000 */
[C---:B------:R-:W-:Y:S01]  /*3ef0*/  VIADD R12, R42.reuse, 0x38 ;  /* 0x000000382a0c7836 */ /* 0x040fe20000000000 */
[----:B------:R-:W-:Y:S01]  /*3f00*/  FSEL R130, R61, -INF , !P4 ;  /* 0xff8000003d827808 */ /* 0x000fe20006000000 */
[----:B------:R-:W-:Y:S01]  /*3f10*/  VIADD R42, R42, 0x39 ;  /* 0x000000392a2a7836 */ /* 0x000fe20000000000 */
[----:B------:R-:W-:Y:S01]  /*3f20*/  ISETP.GT.AND P4, PT, R168, R161, PT ;  /* 0x000000a1a800720c */ /* 0x000fe20003f84270 */
[----:B------:R-:W-:Y:S01]  /*3f30*/  HMMA.16816.F32.BF16 R76, R16, R14, R76 ;  /* 0x0000000e104c723c */ /* 0x000fe2000004184c */
[----:B------:R-:W-:-:S02]  /*3f40*/  FSEL R70, R70, -INF , !P2 ;  /* 0xff80000046467808 */ /* 0x000fc40005000000 */
[----:B------:R-:W-:Y:S02]  /*3f50*/  FSEL R10, R68, -INF , !P2 ;  /* 0xff800000440a7808 */ /* 0x000fe40005000000 */
[----:B------:R-:W-:Y:S02]  /*3f60*/  ISETP.GE.AND P2, PT, R8, R97, PT ;  /* 0x000000610800720c */ /* 0x000fe40003f46270 */
[----:B------:R-:W-:Y:S02]  /*3f70*/  FSEL R68, R71, -INF , !P1 ;  /* 0xff80000047447808 */ /* 0x000fe40004800000 */
[----:B------:R-:W-:Y:S02]  /*3f80*/  FSEL R8, R69, -INF , !P1 ;  /* 0xff80000045087808 */ /* 0x000fe40004800000 */
        /* <DEDUP_REMOVED lines=30> */
.L_x_9414:
        /* <DEDUP_REMOVED lines=60> */
.L_x_9415:
[----:B------:R-:W-:Y:S05]  /*4530*/  BSYNC.RECONVERGENT B0 ;  /* 0x0000000000007941 */ /* 0x000fea0003800200 */
.L_x_9413:
        /* <DEDUP_REMOVED lines=53> */
.L_x_9412:
[----:B------:R-:W-:Y:S05]  /*4890*/  BSYNC.RECONVERGENT B1 ;  /* 0x0000000000017941 */ /* 0x000fea0003800200 */
.L_x_9411:
        /* <DEDUP_REMOVED lines=57> */
[-C--:B------:R-:W-:Y:S01]  /*4c30*/  FFMA.FTZ R76, R8, R112.reuse, -R121 ;  /* 0x00000070084c7223 */ /* 0x080fe20000010879 */
[-C--:B------:R-:W-:Y:S01]  /*4c40*/  FFMA.FTZ R35, R28, R112.reuse, -R113 ;  /* 0x000000701c237223 */ /* 0x080fe20000010871 */
[----:B------:R-:W2:Y:S01]  /*4c50*/  MUFU.EX2 R106, R106 ;  /* 0x0000006a006a7308 */ /* 0x000ea20000000800 */
[----:B------:R-:W3:Y:S01]  /*4c60*/  LDSM.16.MT88.4 R8, [R144+0x8800] ;  /* 0x008800009008783b */ /* 0x000ee20000004200 */
        /* <DEDUP_REMOVED lines=9> */
[-C--:B------:R-:W-:Y:S01]  /*4d00*/  FFMA.FTZ R127, R130, R112.reuse, -R121 ;  /* 0x00000070827f7223 */ /* 0x080fe20000010879 */
[----:B------:R-:W-:Y:S01]  /*4d10*/  MUFU.EX2 R104, R104 ;  /* 0x0000006800687308 */ /* 0x000fe20000000800 */
[-CC-:B------:R-:W-:Y:S01]  /*4d20*/  FFMA.FTZ R129, R126, R112.reuse, -R113.reuse ;  /* 0x000000707e817223 */ /* 0x180fe20000010871 */
[----:B--2---:R-:W-:Y:S01]  /*4d30*/  F2FP.BF16.F32.PACK_AB R84, R106, R107 ;  /* 0x0000006b6a54723e */ /* 0x004fe200000010ff */
[-CC-:B------:R-:W-:Y:S01]  /*4d40*/  FFMA.FTZ R122, R122, R112.reuse, -R113.reuse ;  /* 0x000000707a7a7223 */ /* 0x180fe20000010871 */
[----:B------:R-:W2:Y:S01]  /*4d50*/  MUFU.EX2 R105, R105 ;  /* 0x0000006900697308 */ /* 0x000ea20000000800 */
[-CC-:B------:R-:W-:Y:S01]  /*4d60*/  FFMA.FTZ R125, R124, R112.reuse, -R113.reuse ;  /* 0x000000707c7d7223 */ /* 0x180fe20000010871 */
[-C--:B------:R-:W-:Y:S01]  /*4d70*/  FFMA.FTZ R120, R120, R112.reuse, -R113 ;  /* 0x0000007078787223 */ /* 0x080fe20000010871 */
[-CC-:B------:R-:W-:Y:S01]  /*4d80*/  FFMA.FTZ R117, R117, R112.reuse, -R121.reuse ;  /* 0x0000007075757223 */ /* 0x180fe20000010879 */
[----:B------:R-:W-:Y:S01]  /*4d90*/  MUFU.EX2 R103, R103 ;  /* 0x0000006700677308 */ /* 0x000fe20000000800 */
[----:B------:R-:W-:Y:S01]  /*4da0*/  FFMA.FTZ R124, R115, R112, -R121 ;  /* 0x00000070737c7223 */ /* 0x000fe20000010879 */
[----:B----4-:R-:W-:Y:S01]  /*4db0*/  F2FP.BF16.F32.PACK_AB R86, R33, R34 ;  /* 0x000000222156723e */ /* 0x010fe200000010ff */
[----:B------:R-:W-:Y:S01]  /*4dc0*/  FFMA.FTZ R179, R108, R112, -R113 ;  /* 0x000000706cb37223 */ /* 0x000fe20000010871 */
[----:B------:R-:W4:Y:S01]  /*4dd0*/  MUFU.EX2 R100, R100 ;  /* 0x0000006400647308 */ /* 0x000f220000000800 */
[----:B------:R-:W-:Y:S01]  /*4de0*/  FADD.FTZ R107, R107, R106 ;  /* 0x0000006a6b6b7221 */ /* 0x000fe20000010000 */
[----:B------:R-:W-:-:S02]  /*4df0*/  ISETP.GE.AND P0, PT, R24, R161, PT ;  /* 0x000000a11800720c */ /* 0x000fc40003f06270 */
[----:B------:R-:W-:Y:S01]  /*4e00*/  MUFU.EX2 R30, R30 ;  /* 0x0000001e001e7308 */ /* 0x000fe20000000800 */
[----:B------:R-:W-:Y:S01]  /*4e10*/  FADD.FTZ R34, R34, R107 ;  /* 0x0000006b22227221 */ /* 0x000fe20000010000 */
[----:B--2---:R-:W-:Y:S01]  /*4e20*/  F2FP.BF16.F32.PACK_AB R85, R105, R104 ;  /* 0x000000686955723e */ /* 0x004fe200000010ff */
[----:B------:R-:W-:Y:S01]  /*4e30*/  FADD.FTZ R104, R104, R105 ;  /* 0x0000006968687221 */ /* 0x000fe20000010000 */
[----:B------:R-:W2:Y:S01]  /*4e40*/  MUFU.EX2 R29, R29 ;  /* 0x0000001d001d7308 */ /* 0x000ea20000000800 */
[----:B------:R-:W-:-:S03]  /*4e50*/  FADD.FTZ R33, R33, R34 ;  /* 0x0000002221217221 */ /* 0x000fc60000010000 */
[----:B------:R-:W-:Y:S01]  /*4e60*/  MUFU.EX2 R25, R25 ;  /* 0x0000001900197308 */ /* 0x000fe20000000800 */
[----:B----4-:R-:W-:-:S03]  /*4e70*/  F2FP.BF16.F32.PACK_AB R87, R100, R103 ;  /* 0x000000676457723e */ /* 0x010fc600000010ff */
[----:B------:R4:W-:Y:S04]  /*4e80*/  MUFU.EX2 R0, R76 ;  /* 0x0000004c00007308 */ /* 0x0009e80000000800 */
        /* <DEDUP_REMOVED lines=48> */
[----:B--2---:R-:W-:Y:S01]  /*5190*/  HMMA.16816.F32.BF16 R88, R4, R8, R88 ;  /* 0x000000080458723c */ /* 0x004fe20000041858 */
[-CC-:B------:R-:W-:Y:S01]  /*51a0*/  FFMA.FTZ R8, R116, R112.reuse, -R121.reuse ;  /* 0x0000007074087223 */ /* 0x180fe20000010879 */
[----:B------:R-:W-:-:S03]  /*51b0*/  FFMA.FTZ R116, R118, R112, -R121 ;  /* 0x0000007076747223 */ /* 0x000fc60000010879 */
[----:B------:R2:W5:Y:S03]  /*51c0*/  MUFU.EX2 R118, R8 ;  /* 0x0000000800767308 */ /* 0x0005660000000800 */
[C---:B------:R-:W-:Y:S01]  /*51d0*/  HMMA.16816.F32.BF16 R84, R4.reuse, R10, R84 ;  /* 0x0000000a0454723c */ /* 0x040fe20000041854 */
[----:B------:R-:W5:Y:S07]  /*51e0*/  MUFU.EX2 R116, R116 ;  /* 0x0000007400747308 */ /* 0x000f6e0000000800 */
[C---:B---3--:R-:W-:Y:S01]  /*51f0*/  HMMA.16816.F32.BF16 R68, R4.reuse, R16, R68 ;  /* 0x000000100444723c */ /* 0x048fe20000041844 */
[----:B--2---:R-:W2:Y:S07]  /*5200*/  LDSM.16.MT88.4 R8, [R144+0x9000] ;  /* 0x009000009008783b */ /* 0x004eae0000004200 */
[C---:B------:R-:W-:Y:S01]  /*5210*/  HMMA.16816.F32.BF16 R72, R4.reuse, R18, R72 ;  /* 0x000000120448723c */ /* 0x040fe20000041848 */
[----:B------:R-:W3:Y:S07]  /*5220*/  LDSM.16.MT88.4 R16, [R146+0x9000] ;  /* 0x009000009210783b */ /* 0x000eee0000004200 */
[C---:B----4-:R-:W-:Y:S08]  /*5230*/  HMMA.16816.F32.BF16 R60, R4.reuse, R20, R60 ;  /* 0x00000014043c723c */ /* 0x050ff0000004183c */
[----:B------:R-:W-:Y:S01]  /*5240*/  HMMA.16816.F32.BF16 R64, R4, R22, R64 ;  /* 0x000000160440723c */ /* 0x000fe20000041840 */
[----:B------:R-:W4:Y:S01]  /*5250*/  LDSM.16.MT88.4 R20, [R150+0x9000] ;  /* 0x009000009614783b */ /* 0x000f220000004200 */
[----:B-----5:R-:W-:-:S02]  /*5260*/  F2FP.BF16.F32.PACK_AB R4, R118, R123 ;  /* 0x0000007b7604723e */ /* 0x020fc400000010ff */
[----:B------:R-:W-:Y:S02]  /*5270*/  F2FP.BF16.F32.PACK_AB R5, R122, R129 ;  /* 0x000000817a05723e */ /* 0x000fe400000010ff */
        /* <DEDUP_REMOVED lines=17> */
[----:B--2---:R-:W-:Y:S01]  /*5390*/  HMMA.16816.F32.BF16 R76, R4, R8, R76 ;  /* 0x00000008044c723c */ /* 0x004fe2000004184c */
[-CC-:B------:R-:W-:Y:S01]  /*53a0*/  FFMA.FTZ R9, R119, R112.reuse, -R121.reuse ;  /* 0x0000007077097223 */ /* 0x180fe20000010879 */
[-C--:B------:R-:W-:Y:S01]  /*53b0*/  FFMA.FTZ R8, R114, R112.reuse, -R121 ;  /* 0x0000007072087223 */ /* 0x080fe20000010879 */
[-CC-:B------:R-:W-:Y:S01]  /*53c0*/  FFMA.FTZ R121, R111, R112.reuse, -R113.reuse ;  /* 0x000000706f797223 */ /* 0x180fe20000010871 */
[-CC-:B------:R-:W-:Y:S01]  /*53d0*/  FFMA.FTZ R119, R110, R112.reuse, -R113.reuse ;  /* 0x000000706e777223 */ /* 0x180fe20000010871 */
[----:B------:R-:W-:Y:S01]  /*53e0*/  MUFU.EX2 R114, R9 ;  /* 0x0000000900727308 */ /* 0x000fe20000000800 */
[----:B------:R-:W-:-:S02]  /*53f0*/  FFMA.FTZ R111, R109, R112, -R113 ;  /* 0x000000706d6f7223 */ /* 0x000fc40000010871 */
[C---:B------:R-:W-:Y:S01]  /*5400*/  HMMA.16816.F32.BF16 R80, R4.reuse, R10, R80 ;  /* 0x0000000a0450723c */ /* 0x040fe20000041850 */
[----:B------:R2:W5:Y:S04]  /*5410*/  MUFU.EX2 R115, R8 ;  /* 0x0000000800737308 */ /* 0x0005680000000800 */
[----:B------:R-:W-:Y:S03]  /*5420*/  MUFU.EX2 R110, R121 ;  /* 0x00000079006e7308 */ /* 0x000fe60000000800 */
[C---:B---3--:R-:W-:Y:S01]  /*5430*/  HMMA.16816.F32.BF16 R60, R4.reuse, R16, R60 ;  /* 0x00000010043c723c */ /* 0x048fe2000004183c */
[----:B------:R-:W3:Y:S04]  /*5440*/  MUFU.EX2 R109, R119 ;  /* 0x00000077006d7308 */ /* 0x000ee80000000800 */
[----:B------:R-:W1:Y:S01]  /*5450*/  MUFU.EX2 R108, R111 ;  /* 0x0000006f006c7308 */ /* 0x000e620000000800 */
[----:B--2---:R-:W2:Y:S02]  /*5460*/  LDSM.16.MT88.4 R8, [R146+0x9800] ;  /* 0x009800009208783b */ /* 0x004ea40000004200 */
[C---:B------:R-:W-:Y:S02]  /*5470*/  HMMA.16816.F32.BF16 R64, R4.reuse, R18, R64 ;  /* 0x000000120440723c */ /* 0x040fe40000041840 */
[----:B------:R-:W2:Y:S06]  /*5480*/  LDSM.16.MT88.4 R16, [R145+0x9800] ;  /* 0x009800009110783b */ /* 0x000eac0000004200 */
[C---:B----4-:R-:W-:Y:S08]  /*5490*/  HMMA.16816.F32.BF16 R88, R4.reuse, R20, R88 ;  /* 0x000000140458723c */ /* 0x050ff00000041858 */
[----:B------:R-:W-:Y:S01]  /*54a0*/  HMMA.16816.F32.BF16 R84, R4, R22, R84 ;  /* 0x000000160454723c */ /* 0x000fe20000041854 */
[----:B-----5:R-:W-:-:S02]  /*54b0*/  F2FP.BF16.F32.PACK_AB R4, R115, R114 ;  /* 0x000000727304723e */ /* 0x020fc400000010ff */
[----:B---3--:R-:W-:Y:S02]  /*54c0*/  F2FP.BF16.F32.PACK_AB R5, R109, R110 ;  /* 0x0000006e6d05723e */ /* 0x008fe400000010ff */
        /* <DEDUP_REMOVED lines=48> */
[----:B------:R-:W-:Y:S01]  /*57d0*/  FADD.FTZ R179, R179, R108 ;  /* 0x0000006cb3b37221 */ /* 0x000fe20000010000 */
[----:B------:R-:W-:Y:S06]  /*57e0*/  @!P0 BRA `(.L_x_9416) ;  /* 0x0000002800ac8947 */ /* 0x000fec0003800000 */
[----:B------:R-:W-:Y:S01]  /*57f0*/  ISETP.NE.U32.AND P2, PT, R26, RZ, PT ;  /* 0x000000ff1a00720c */ /* 0x000fe20003f45070 */
[----:B------:R-:W-:Y:S02]  /*5800*/  IMAD.MOV.U32 R0, RZ, RZ, R101 ;  /* 0x000000ffff007224 */ /* 0x000fe400078e0065 */
[----:B------:R-:W-:Y:S01]  /*5810*/  IMAD.MOV.U32 R105, RZ, RZ, R102 ;  /* 0x000000ffff697224 */ /* 0x000fe200078e0066 */
[----:B------:R-:W-:-:S13]  /*5820*/  ISETP.NE.AND.EX P2, PT, R27, RZ, PT, P2 ;  /* 0x000000ff1b00720c */ /* 0x000fda0003f45320 */
.L_x_9423:
        /* <DEDUP_REMOVED lines=79> */
.L_x_9418:
[----:B------:R-:W-:Y:S05]  /*5d20*/  BSYNC.RECONVERGENT B0 ;  /* 0x0000000000007941 */ /* 0x000fea0003800200 */
.L_x_9417:
        /* <DEDUP_REMOVED lines=24> */
[----:B------:R-:W-:Y:S02]  /*5eb0*/  ISETP.GT.AND P3, PT, R168, R161, PT ;  /* 0x000000a1a800720c */ /* 0x000fe40003f64270 */
        /* <DEDUP_REMOVED lines=209> */
.L_x_9422:
[----:B------:R-:W-:Y:S05]  /*6bd0*/  BSYNC.RECONVERGENT B0 ;  /* 0x0000000000007941 */ /* 0x000fea0003800200 */
.L_x_9421:
        /* <DEDUP_REMOVED lines=48> */
.L_x_9420:
[----:B------:R-:W-:Y:S05]  /*6ee0*/  BSYNC.RECONVERGENT B1 ;  /* 0x0000000000017941 */ /* 0x000fea0003800200 */
.L_x_9419:
        /* <DEDUP_REMOVED lines=75> */
[C---:B------:R-:W-:Y:S01]  /*73a0*/  FMUL.FTZ R44, R100.reuse, R44 ;  /* 0x0000002c642c7220 */ /* 0x040fe20000410000 */
[----:B------:R-:W-:Y:S01]  /*73b0*/  FMUL.FTZ R45, R100, R45 ;  /* 0x0000002d642d7220 */ /* 0x000fe20000410000 */
[C---:B------:R-:W-:Y:S07]  /*73c0*/  FMUL.FTZ R46, R0.reuse, R46 ;  /* 0x0000002e002e7220 */ /* 0x040fee0000410000 */
[----:B------:R-:W2:Y:S01]  /*73d0*/  MUFU.EX2 R121, R121 ;  /* 0x0000007900797308 */ /* 0x000ea20000000800 */
[----:B------:R-:W-:Y:S01]  /*73e0*/  FMUL.FTZ R47, R0, R47 ;  /* 0x0000002f002f7220 */ /* 0x000fe20000410000 */
[----:B----4-:R-:W-:Y:S01]  /*73f0*/  F2FP.BF16.F32.PACK_AB R97, R116, R123 ;  /* 0x0000007b7461723e */ /* 0x010fe200000010ff */
[C---:B------:R-:W-:Y:S01]  /*7400*/  FMUL.FTZ R48, R100.reuse, R48 ;  /* 0x0000003064307220 */ /* 0x040fe20000410000 */
[----:B------:R-:W-:Y:S01]  /*7410*/  FMUL.FTZ R49, R100, R49 ;  /* 0x0000003164317220 */ /* 0x000fe20000410000 */
        /* <DEDUP_REMOVED lines=16> */
[C---:B-1----:R-:W-:Y:S05]  /*7520*/  HMMA.16816.F32.BF16 R4, R96.reuse, R104, R4 ;  /* 0x000000686004723c */ /* 0x042fea0000041804 */
[C---:B------:R-:W-:Y:S01]  /*7530*/  FMUL.FTZ R64, R100.reuse, R64 ;  /* 0x0000004064407220 */ /* 0x040fe20000410000 */
[----:B------:R-:W-:Y:S01]  /*7540*/  FMUL.FTZ R65, R100, R65 ;  /* 0x0000004164417220 */ /* 0x000fe20000410000 */
[C---:B------:R-:W-:Y:S01]  /*7550*/  FMUL.FTZ R66, R0.reuse, R66 ;  /* 0x0000004200427220 */ /* 0x040fe20000410000 */
[C---:B------:R-:W-:Y:S01]  /*7560*/  HMMA.16816.F32.BF16 R8, R96.reuse, R106, R8 ;  /* 0x0000006a6008723c */ /* 0x040fe20000041808 */
[----:B------:R-:W1:Y:S02]  /*7570*/  LDSM.16.MT88.4 R104, [R150+0xa000] ;  /* 0x00a000009668783b */ /* 0x000e640000004200 */
        /* <DEDUP_REMOVED lines=8> */
[C---:B------:R-:W-:Y:S01]  /*7600*/  FMUL.FTZ R74, R0.reuse, R74 ;  /* 0x0000004a004a7220 */ /* 0x040fe20000410000 */
[----:B------:R-:W-:Y:S01]  /*7610*/  FMUL.FTZ R75, R0, R75 ;  /* 0x0000004b004b7220 */ /* 0x000fe20000410000 */
[C---:B------:R-:W-:Y:S01]  /*7620*/  FMUL.FTZ R76, R100.reuse, R76 ;  /* 0x0000004c644c7220 */ /* 0x040fe20000410000 */
[C---:B------:R-:W-:Y:S01]  /*7630*/  HMMA.16816.F32.BF16 R40, R96.reuse, R110, R40 ;  /* 0x0000006e6028723c */ /* 0x040fe20000041828 */
[----:B------:R-:W2:Y:S02]  /*7640*/  LDSM.16.MT88.4 R108, [R146+0xa000] ;  /* 0x00a00000926c783b */ /* 0x000ea40000004200 */
        /* <DEDUP_REMOVED lines=11> */
[C---:B------:R-:W-:Y:S01]  /*7700*/  HMMA.16816.F32.BF16 R48, R96.reuse, R114, R48 ;  /* 0x000000726030723c */ /* 0x040fe20000041830 */
[----:B------:R-:W-:Y:S02]  /*7710*/  LDSM.16.MT88.4 R112, [R145+0x8800] ;  /* 0x008800009170783b */ /* 0x000fe40000004200 */
[----:B------:R-:W-:Y:S01]  /*7720*/  FMUL.FTZ R13, R100, R89 ;  /* 0x00000059640d7220 */ /* 0x000fe20000410000 */
[-CC-:B------:R-:W-:Y:S01]  /*7730*/  FFMA.FTZ R128, R14, R103.reuse, -R124.reuse ;  /* 0x000000670e807223 */ /* 0x180fe2000001087c */
[C---:B------:R-:W-:Y:S01]  /*7740*/  FMUL.FTZ R14, R0.reuse, R90 ;  /* 0x0000005a000e7220 */ /* 0x040fe20000410000 */
[----:B------:R-:W-:Y:S01]  /*7750*/  FFMA.FTZ R127, R15, R103, -R124 ;  /* 0x000000670f7f7223 */ /* 0x000fe2000001087c */
[----:B------:R-:W-:Y:S01]  /*7760*/  FMUL.FTZ R15, R0, R91 ;  /* 0x0000005b000f7220 */ /* 0x000fe20000410000 */
[C---:B---3--:R-:W-:Y:S01]  /*7770*/  HMMA.16816.F32.BF16 R52, R96.reuse, R92, R52 ;  /* 0x0000005c6034723c */ /* 0x048fe20000041834 */
[----:B------:R-:W-:Y:S01]  /*7780*/  LDSM.16.MT88.4 R88, [R144+0x8800] ;  /* 0x008800009058783b */ /* 0x000fe20000004200 */
[----:B------:R-:W-:Y:S01]  /*7790*/  MUFU.EX2 R125, R125 ;  /* 0x0000007d007d7308 */ /* 0x000fe20000000800 */
[-CC-:B------:R-:W-:Y:S01]  /*77a0*/  FFMA.FTZ R129, R16, R103.reuse, -R126.reuse ;  /* 0x0000006710817223 */ /* 0x180fe2000001087e */
[C---:B------:R-:W-:Y:S01]  /*77b0*/  FMUL.FTZ R16, R100.reuse, R84 ;  /* 0x0000005464107220 */ /* 0x040fe20000410000 */
[----:B------:R-:W-:Y:S07]  /*77c0*/  FFMA.FTZ R132, R17, R103, -R126 ;  /* 0x0000006711847223 */ /* 0x000fee000001087e */
[----:B------:R-:W3:Y:S01]  /*77d0*/  MUFU.EX2 R130, R130 ;  /* 0x0000008200827308 */ /* 0x000ee20000000800 */
        /* <DEDUP_REMOVED lines=9> */
[C---:B-1----:R-:W-:Y:S08]  /*7870*/  HMMA.16816.F32.BF16 R60, R96.reuse, R104, R60 ;  /* 0x00000068603c723c */ /* 0x042ff0000004183c */
[----:B------:R-:W-:Y:S01]  /*7880*/  MUFU.EX2 R129, R129 ;  /* 0x0000008100817308 */ /* 0x000fe20000000800 */
[----:B------:R-:W-:Y:S01]  /*7890*/  FFMA.FTZ R34, R34, R103, -R124 ;  /* 0x0000006722227223 */ /* 0x000fe2000001087c */
[----:B---3--:R-:W-:Y:S01]  /*78a0*/  F2FP.BF16.F32.PACK_AB R84, R130, R125 ;  /* 0x0000007d8254723e */ /* 0x008fe200000010ff */
[----:B------:R-:W-:Y:S07]  /*78b0*/  FFMA.FTZ R119, R100, R181, R119 ;  /* 0x000000b564777223 */ /* 0x000fee0000010077 */
[----:B------:R-:W1:Y:S01]  /*78c0*/  MUFU.EX2 R132, R132 ;  /* 0x0000008400847308 */ /* 0x000e620000000800 */
[----:B------:R-:W-:Y:S01]  /*78d0*/  FFMA.FTZ R123, R0, R179, R123 ;  /* 0x000000b3007b7223 */ /* 0x000fe2000001007b */
[C---:B------:R-:W-:Y:S01]  /*78e0*/  HMMA.16816.F32.BF16 R64, R96.reuse, R106, R64 ;  /* 0x0000006a6040723c */ /* 0x040fe20000041840 */
[----:B------:R-:W3:Y:S07]  /*78f0*/  LDSM.16.MT88.4 R104, [R144+0xa000] ;  /* 0x00a000009068783b */ /* 0x000eee0000004200 */
[----:B------:R-:W-:Y:S01]  /*7900*/  MUFU.EX2 R131, R131 ;  /* 0x0000008300837308 */ /* 0x000fe20000000800 */
[----:B------:R-:W-:Y:S01]  /*7910*/  FADD.FTZ R120, R120, R119 ;  /* 0x0000007778787221 */ /* 0x000fe20000010000 */
[----:B-----5:R-:W-:Y:S01]  /*7920*/  F2FP.BF16.F32.PACK_AB R85, R127, R128 ;  /* 0x000000807f55723e */ /* 0x020fe200000010ff */
[----:B------:R-:W-:Y:S07]  /*7930*/  FADD.FTZ R123, R116, R123 ;  /* 0x0000007b747b7221 */ /* 0x000fee0000010000 */
[----:B------:R-:W5:Y:S01]  /*7940*/  MUFU.EX2 R134, R134 ;  /* 0x0000008600867308 */ /* 0x000f620000000800 */
[----:B------:R-:W-:Y:S01]  /*7950*/  FADD.FTZ R117, R117, R120 ;  /* 0x0000007875757221 */ /* 0x000fe20000010000 */
[C---:B--2---:R-:W-:Y:S08]  /*7960*/  HMMA.16816.F32.BF16 R68, R96.reuse, R108, R68 ;  /* 0x0000006c6044723c */ /* 0x044ff00000041844 */
[----:B------:R-:W-:Y:S01]  /*7970*/  MUFU.EX2 R34, R34 ;  /* 0x0000002200227308 */ /* 0x000fe20000000800 */
[----:B------:R-:W-:Y:S01]  /*7980*/  FADD.FTZ R122, R122, R123 ;  /* 0x0000007b7a7a7221 */ /* 0x000fe20000010000 */
[----:B-1----:R-:W-:Y:S01]  /*7990*/  F2FP.BF16.F32.PACK_AB R86, R132, R129 ;  /* 0x000000818456723e */ /* 0x002fe200000010ff */
[----:B------:R-:W-:Y:S02]  /*79a0*/  FADD.FTZ R118, R118, R117 ;  /* 0x0000007576767221 */ /* 0x000fe40000010000 */
[----:B------:R-:W-:Y:S01]  /*79b0*/  FADD.FTZ R121, R121, R122 ;  /* 0x0000007a79797221 */ /* 0x000fe20000010000 */
[C---:B------:R-:W-:Y:S01]  /*79c0*/  HMMA.16816.F32.BF16 R72, R96.reuse, R110, R72 ;  /* 0x0000006e6048723c */ /* 0x040fe20000041848 */
[----:B------:R-:W-:Y:S02]  /*79d0*/  LDSM.16.MT88.4 R108, [R146+0x8800] ;  /* 0x00880000926c783b */ /* 0x000fe40000004200 */
[----:B------:R-:W-:Y:S01]  /*79e0*/  FADD.FTZ R125, R125, R118 ;  /* 0x000000767d7d7221 */ /* 0x000fe20000010000 */
[----:B-----5:R-:W-:Y:S01]  /*79f0*/  F2FP.BF16.F32.PACK_AB R87, R134, R131 ;  /* 0x000000838657723e */ /* 0x020fe200000010ff */
[----:B------:R-:W-:Y:S02]  /*7a00*/  FADD.FTZ R128, R128, R121 ;  /* 0x0000007980807221 */ /* 0x000fe40000010000 */
[----:B------:R-:W-:Y:S01]  /*7a10*/  FADD.FTZ R130, R130, R125 ;  /* 0x0000007d82827221 */ /* 0x000fe20000010000 */
[C---:B----4-:R-:W-:Y:S03]  /*7a20*/  HMMA.16816.F32.BF16 R76, R96.reuse, R92, R76 ;  /* 0x0000005c604c723c */ /* 0x050fe6000004184c */
[----:B------:R-:W-:Y:S01]  /*7a30*/  FADD.FTZ R128, R127, R128 ;  /* 0x000000807f807221 */ /* 0x000fe20000010000 */
[----:B------:R-:W-:Y:S03]  /*7a40*/  FADD.FTZ R129, R129, R130 ;  /* 0x0000008281817221 */ /* 0x000fe60000010000 */
[----:B------:R-:W-:Y:S01]  /*7a50*/  FADD.FTZ R131, R131, R128 ;  /* 0x0000008083837221 */ /* 0x000fe20000010000 */
[C---:B------:R-:W-:Y:S01]  /*7a60*/  HMMA.16816.F32.BF16 R80, R96.reuse, R94, R80 ;  /* 0x0000005e6050723c */ /* 0x040fe20000041850 */
[----:B------:R-:W1:Y:S02]  /*7a70*/  LDSM.16.MT88.4 R92, [R150+0x8800] ;  /* 0x00880000965c783b */ /* 0x000e640000004200 */
[----:B------:R-:W-:Y:S01]  /*7a80*/  FADD.FTZ R132, R132, R129 ;  /* 0x0000008184847221 */ /* 0x000fe20000010000 */
[----:B------:R-:W-:Y:S04]  /*7a90*/  FADD.FTZ R134, R134, R131 ;  /* 0x0000008386867221 */ /* 0x000fe80000010000 */
[C---:B---3--:R-:W-:Y:S08]  /*7aa0*/  HMMA.16816.F32.BF16 R12, R96.reuse, R104, R12 ;  /* 0x00000068600c723c */ /* 0x048ff0000004180c */
[----:B------:R-:W-:Y:S01]  /*7ab0*/  HMMA.16816.F32.BF16 R16, R96, R106, R16 ;  /* 0x0000006a6010723c */ /* 0x000fe20000041810 */
[----:B------:R-:W-:Y:S08]  /*7ac0*/  LDSM.16.MT88.4 R96, [R146+0xa800] ;  /* 0x00a800009260783b */ /* 0x000ff00000004200 */
[----:B------:R-:W-:Y:S01]  /*7ad0*/  LDSM.16.MT88.4 R104, [R145+0xa800] ;  /* 0x00a800009168783b */ /* 0x000fe20000004200 */
[C---:B-1----:R-:W-:Y:S08]  /*7ae0*/  HMMA.16816.F32.BF16 R4, R84.reuse, R92, R4 ;  /* 0x0000005c5404723c */ /* 0x042ff00000041804 */
[C---:B------:R-:W-:Y:S01]  /*7af0*/  HMMA.16816.F32.BF16 R8, R84.reuse, R94, R8 ;  /* 0x0000005e5408723c */ /* 0x040fe20000041808 */
[----:B------:R-:W1:Y:S07]  /*7b00*/  LDSM.16.MT88.4 R92, [R150+0xa800] ;  /* 0x00a80000965c783b */ /* 0x000e6e0000004200 */
[C---:B------:R-:W-:Y:S03]  /*7b10*/  HMMA.16816.F32.BF16 R36, R84.reuse, R108, R36 ;  /* 0x0000006c5424723c */ /* 0x040fe60000041824 */
[-C--:B------:R-:W-:Y:S01]  /*7b20*/  FFMA.FTZ R109, R20, R103.reuse, -R126 ;  /* 0x00000067146d7223 */ /* 0x080fe2000001087e */
[-C--:B------:R-:W-:Y:S04]  /*7b30*/  FFMA.FTZ R108, R23, R103.reuse, -R124 ;  /* 0x00000067176c7223 */ /* 0x080fe8000001087c */
[C---:B------:R-:W-:Y:S01]  /*7b40*/  HMMA.16816.F32.BF16 R40, R84.reuse, R110, R40 ;  /* 0x0000006e5428723c */ /* 0x040fe20000041828 */
[----:B------:R-:W-:Y:S02]  /*7b50*/  MUFU.EX2 R109, R109 ;  /* 0x0000006d006d7308 */ /* 0x000fe40000000800 */
[-C--:B------:R-:W-:Y:S01]  /*7b60*/  FFMA.FTZ R110, R21, R103.reuse, -R126 ;  /* 0x00000067156e7223 */ /* 0x080fe2000001087e */
[-C--:B------:R-:W-:Y:S07]  /*7b70*/  FFMA.FTZ R111, R22, R103.reuse, -R124 ;  /* 0x00000067166f7223 */ /* 0x080fee000001087c */
[----:B------:R-:W-:Y:S01]  /*7b80*/  MUFU.EX2 R108, R108 ;  /* 0x0000006c006c7308 */ /* 0x000fe20000000800 */
[C---:B------:R-:W-:Y:S09]  /*7b90*/  HMMA.16816.F32.BF16 R44, R84.reuse, R112, R44 ;  /* 0x00000070542c723c */ /* 0x040ff2000004182c */
[----:B------:R-:W2:Y:S01]  /*7ba0*/  MUFU.EX2 R110, R110 ;  /* 0x0000006e006e7308 */ /* 0x000ea20000000800 */
[-CC-:B------:R-:W-:Y:S01]  /*7bb0*/  FFMA.FTZ R112, R24, R103.reuse, -R126.reuse ;  /* 0x0000006718707223 */ /* 0x180fe2000001087e */
[-C--:B------:R-:W-:Y:S08]  /*7bc0*/  FFMA.FTZ R113, R25, R103.reuse, -R126 ;  /* 0x0000006719717223 */ /* 0x080ff0000001087e */
[----:B------:R-:W3:Y:S01]  /*7bd0*/  MUFU.EX2 R111, R111 ;  /* 0x0000006f006f7308 */ /* 0x000ee20000000800 */
[C---:B------:R-:W-:Y:S09]  /*7be0*/  HMMA.16816.F32.BF16 R48, R84.reuse, R114, R48 ;  /* 0x000000725430723c */ /* 0x040ff20000041830 */
[----:B------:R-:W-:Y:S01]  /*7bf0*/  MUFU.EX2 R112, R112 ;  /* 0x0000007000707308 */ /* 0x000fe20000000800 */
[-CC-:B------:R-:W-:Y:S01]  /*7c00*/  FFMA.FTZ R114, R26, R103.reuse, -R124.reuse ;  /* 0x000000671a727223 */ /* 0x180fe2000001087c */
[----:B------:R-:W-:Y:S08]  /*7c10*/  FFMA.FTZ R115, R27, R103, -R124 ;  /* 0x000000671b737223 */ /* 0x000ff0000001087c */
[----:B------:R-:W4:Y:S01]  /*7c20*/  MUFU.EX2 R113, R113 ;  /* 0x0000007100717308 */ /* 0x000f220000000800 */
[----:B------:R-:W-:Y:S01]  /*7c30*/  LDSM.16.MT88.4 R24, [R144+0x9000] ;  /* 0x009000009018783b */ /* 0x000fe20000004200 */
[----:B--2---:R-:W-:Y:S01]  /*7c40*/  F2FP.BF16.F32.PACK_AB R20, R110, R109 ;  /* 0x0000006d6e14723e */ /* 0x004fe200000010ff */
[C---:B------:R-:W-:Y:S07]  /*7c50*/  HMMA.16816.F32.BF16 R52, R84.reuse, R88, R52 ;  /* 0x000000585434723c */ /* 0x040fee0000041834 */
[----:B------:R-:W-:Y:S01]  /*7c60*/  MUFU.EX2 R114, R114 ;  /* 0x0000007200727308 */ /* 0x000fe20000000800 */
[C---:B---3--:R-:W-:Y:S01]  /*7c70*/  F2FP.BF16.F32.PACK_AB R21, R108.reuse, R111 ;  /* 0x0000006f6c15723e */ /* 0x048fe200000010ff */
[----:B------:R-:W-:Y:S08]  /*7c80*/  FADD.FTZ R111, R111, R134 ;  /* 0x000000866f6f7221 */ /* 0x000ff00000010000 */
[----:B------:R-:W2:Y:S01]  /*7c90*/  MUFU.EX2 R115, R115 ;  /* 0x0000007300737308 */ /* 0x000ea20000000800 */
[C---:B------:R-:W-:Y:S01]  /*7ca0*/  HMMA.16816.F32.BF16 R56, R84.reuse, R90, R56 ;  /* 0x0000005a5438723c */ /* 0x040fe20000041838 */
[----:B------:R-:W3:Y:S02]  /*7cb0*/  LDSM.16.MT88.4 R88, [R144+0xa800] ;  /* 0x00a800009058783b */ /* 0x000ee40000004200 */
[----:B----4-:R-:W-:Y:S01]  /*7cc0*/  F2FP.BF16.F32.PACK_AB R22, R113, R112 ;  /* 0x000000707116723e */ /* 0x010fe200000010ff */
[----:B------:R-:W-:Y:S04]  /*7cd0*/  FADD.FTZ R111, R108, R111 ;  /* 0x0000006f6c6f7221 */ /* 0x000fe80000010000 */
[C---:B-1----:R-:W-:Y:S03]  /*7ce0*/  HMMA.16816.F32.BF16 R60, R84.reuse, R92, R60 ;  /* 0x0000005c543c723c */ /* 0x042fe6000004183c */
[C---:B--2---:R-:W-:Y:S01]  /*7cf0*/  F2FP.BF16.F32.PACK_AB R23, R115.reuse, R114 ;  /* 0x000000727317723e */ /* 0x044fe200000010ff */
[----:B------:R-:W-:Y:S04]  /*7d00*/  FADD.FTZ R114, R114, R111 ;  /* 0x0000006f72727221 */ /* 0x000fe80000010000 */
[C---:B------:R-:W-:Y:S01]  /*7d10*/  HMMA.16816.F32.BF16 R64, R84.reuse, R94, R64 ;  /* 0x0000005e5440723c */ /* 0x040fe20000041840 */
[----:B------:R-:W1:Y:S02]  /*7d20*/  LDSM.16.MT88.4 R92, [R150+0x9000] ;  /* 0x00900000965c783b */ /* 0x000e640000004200 */
[----:B------:R-:W-:Y:S05]  /*7d30*/  FADD.FTZ R114, R115, R114 ;  /* 0x0000007273727221 */ /* 0x000fea0000010000 */
[C---:B------:R-:W-:Y:S08]  /*7d40*/  HMMA.16816.F32.BF16 R68, R84.reuse, R96, R68 ;  /* 0x000000605444723c */ /* 0x040ff00000041844 */
[C---:B------:R-:W-:Y:S01]  /*7d50*/  HMMA.16816.F32.BF16 R72, R84.reuse, R98, R72 ;  /* 0x000000625448723c */ /* 0x040fe20000041848 */
[----:B------:R-:W2:Y:S07]  /*7d60*/  LDSM.16.MT88.4 R96, [R146+0x9000] ;  /* 0x009000009260783b */ /* 0x000eae0000004200 */
[C---:B------:R-:W-:Y:S08]  /*7d70*/  HMMA.16816.F32.BF16 R76, R84.reuse, R104, R76 ;  /* 0x00000068544c723c */ /* 0x040ff0000004184c */
[C---:B------:R-:W-:Y:S01]  /*7d80*/  HMMA.16816.F32.BF16 R80, R84.reuse, R106, R80 ;  /* 0x0000006a5450723c */ /* 0x040fe20000041850 */
[----:B------:R-:W4:Y:S07]  /*7d90*/  LDSM.16.MT88.4 R104, [R145+0x9000] ;  /* 0x009000009168783b */ /* 0x000f2e0000004200 */
[C---:B---3--:R-:W-:Y:S08]  /*7da0*/  HMMA.16816.F32.BF16 R12, R84.reuse, R88, R12 ;  /* 0x00000058540c723c */ /* 0x048ff0000004180c */
[----:B------:R-:W-:Y:S01]  /*7db0*/  HMMA.16816.F32.BF16 R16, R84, R90, R16 ;  /* 0x0000005a5410723c */ /* 0x000fe20000041810 */
[----:B------:R-:W3:Y:S07]  /*7dc0*/  LDSM.16.MT88.4 R84, [R150+0xb000] ;  /* 0x00b000009654783b */ /* 0x000eee0000004200 */
[C---:B-1----:R-:W-:Y:S01]  /*7dd0*/  HMMA.16816.F32.BF16 R4, R20.reuse, R92, R4 ;  /* 0x0000005c1404723c */ /* 0x042fe20000041804 */
[----:B------:R-:W1:Y:S07]  /*7de0*/  LDSM.16.MT88.4 R88, [R146+0xb000] ;  /* 0x00b000009258783b */ /* 0x000e6e0000004200 */
[C---:B------:R-:W-:Y:S01]  /*7df0*/  HMMA.16816.F32.BF16 R8, R20.reuse, R94, R8 ;  /* 0x0000005e1408723c */ /* 0x040fe20000041808 */
[----:B------:R-:W5:Y:S07]  /*7e00*/  LDSM.16.MT88.4 R92, [R145+0xb000] ;  /* 0x00b00000915c783b */ /* 0x000f6e0000004200 */
[C---:B--2---:R-:W-:Y:S08]  /*7e10*/  HMMA.16816.F32.BF16 R36, R20.reuse, R96, R36 ;  /* 0x000000601424723c */ /* 0x044ff00000041824 */
[C---:B------:R-:W-:Y:S08]  /*7e20*/  HMMA.16816.F32.BF16 R40, R20.reuse, R98, R40 ;  /* 0x000000621428723c */ /* 0x040ff00000041828 */
[C---:B----4-:R-:W-:Y:S03]  /*7e30*/  HMMA.16816.F32.BF16 R44, R20.reuse, R104, R44 ;  /* 0x00000068142c723c */ /* 0x050fe6000004182c */
[-CC-:B------:R-:W-:Y:S01]  /*7e40*/  FFMA.FTZ R104, R28, R103.reuse, -R126.reuse ;  /* 0x000000671c687223 */ /* 0x180fe2000001087e */
[-C--:B------:R-:W-:Y:S04]  /*7e50*/  FFMA.FTZ R105, R29, R103.reuse, -R126 ;  /* 0x000000671d697223 */ /* 0x080fe8000001087e */
[C---:B------:R-:W-:Y:S01]  /*7e60*/  HMMA.16816.F32.BF16 R48, R20.reuse, R106, R48 ;  /* 0x0000006a1430723c */ /* 0x040fe20000041830 */
[----:B------:R-:W-:Y:S02]  /*7e70*/  MUFU.EX2 R104, R104 ;  /* 0x0000006800687308 */ /* 0x000fe40000000800 */
[-CC-:B------:R-:W-:Y:S08]  /*7e80*/  FFMA.FTZ R107, R30, R103.reuse, -R124.reuse ;  /* 0x000000671e6b7223 */ /* 0x180ff0000001087c */
[----:B------:R-:W2:Y:S01]  /*7e90*/  MUFU.EX2 R105, R105 ;  /* 0x0000006900697308 */ /* 0x000ea20000000800 */
[C---:B------:R-:W-:Y:S09]  /*7ea0*/  HMMA.16816.F32.BF16 R52, R20.reuse, R24, R52 ;  /* 0x000000181434723c */ /* 0x040ff20000041834 */
[----:B------:R-:W-:Y:S01]  /*7eb0*/  MUFU.EX2 R107, R107 ;  /* 0x0000006b006b7308 */ /* 0x000fe20000000800 */
[C---:B------:R-:W-:Y:S01]  /*7ec0*/  HMMA.16816.F32.BF16 R56, R20.reuse, R26, R56 ;  /* 0x0000001a1438723c */ /* 0x040fe20000041838 */
[----:B------:R-:W4:Y:S07]  /*7ed0*/  LDSM.16.MT88.4 R24, [R144+0xb000] ;  /* 0x00b000009018783b */ /* 0x000f2e0000004200 */
[C---:B---3--:R-:W-:Y:S03]  /*7ee0*/  HMMA.16816.F32.BF16 R60, R20.reuse, R84, R60 ;  /* 0x00000054143c723c */ /* 0x048fe6000004183c */
[-C--:B------:R-:W-:Y:S01]  /*7ef0*/  FFMA.FTZ R84, R31, R103.reuse, -R124 ;  /* 0x000000671f547223 */ /* 0x080fe2000001087c */
[-CC-:B------:R-:W-:Y:S01]  /*7f00*/  FFMA.FTZ R85, R32, R103.reuse, -R126.reuse ;  /* 0x0000006720557223 */ /* 0x180fe2000001087e */
[----:B------:R-:W-:Y:S01]  /*7f10*/  LDSM.16.MT88.4 R28, [R146+0x9800] ;  /* 0x00980000921c783b */ /* 0x000fe20000004200 */
[-C--:B------:R-:W-:Y:S01]  /*7f20*/  FFMA.FTZ R126, R33, R103.reuse, -R126 ;  /* 0x00000067217e7223 */ /* 0x080fe2000001087e */
[----:B------:R2:W3:Y:S01]  /*7f30*/  MUFU.EX2 R32, R84 ;  /* 0x0000005400207308 */ /* 0x0004e20000000800 */
[C---:B------:R-:W-:Y:S09]  /*7f40*/  HMMA.16816.F32.BF16 R64, R20.reuse, R86, R64 ;  /* 0x000000561440723c */ /* 0x040ff20000041840 */
[----:B------:R3:W-:Y:S01]  /*7f50*/  MUFU.EX2 R33, R85 ;  /* 0x0000005500217308 */ /* 0x0007e20000000800 */
[----:B------:R-:W-:Y:S09]  /*7f60*/  FFMA.FTZ R124, R35, R103, -R124 ;  /* 0x00000067237c7223 */ /* 0x000ff2000001087c */
[----:B------:R-:W5:Y:S01]  /*7f70*/  MUFU.EX2 R126, R126 ;  /* 0x0000007e007e7308 */ /* 0x000f620000000800 */
[C---:B-1----:R-:W-:Y:S09]  /*7f80*/  HMMA.16816.F32.BF16 R68, R20.reuse, R88, R68 ;  /* 0x000000581444723c */ /* 0x042ff20000041844 */
[----:B------:R-:W1:Y:S01]  /*7f90*/  MUFU.EX2 R35, R124 ;  /* 0x0000007c00237308 */ /* 0x000e620000000800 */
[----:B--2---:R-:W-:Y:S01]  /*7fa0*/  F2FP.BF16.F32.PACK_AB R84, R105, R104 ;  /* 0x000000686954723e */ /* 0x004fe200000010ff */
[C---:B------:R-:W-:Y:S01]  /*7fb0*/  HMMA.16816.F32.BF16 R72, R20.reuse, R90, R72 ;  /* 0x0000005a1448723c */ /* 0x040fe20000041848 */
[----:B------:R-:W2:Y:S02]  /*7fc0*/  LDSM.16.MT88.4 R88, [R150+0x9800] ;  /* 0x009800009658783b */ /* 0x000ea40000004200 */
[----:B---3--:R-:W-:Y:S01]  /*7fd0*/  F2FP.BF16.F32.PACK_AB R85, R32, R107 ;  /* 0x0000006b2055723e */ /* 0x008fe200000010ff */
[----:B------:R-:W-:Y:S01]  /*7fe0*/  FADD.FTZ R107, R107, R114 ;  /* 0x000000726b6b7221 */ /* 0x000fe20000010000 */
[----:B-----5:R-:W-:Y:S03]  /*7ff0*/  F2FP.BF16.F32.PACK_AB R86, R126, R33 ;  /* 0x000000217e56723e */ /* 0x020fe600000010ff */
[C---:B------:R-:W-:Y:S03]  /*8000*/  HMMA.16816.F32.BF16 R76, R20.reuse, R92, R76 ;  /* 0x0000005c144c723c */ /* 0x040fe6000004184c */
[C---:B-1----:R-:W-:Y:S01]  /*8010*/  F2FP.BF16.F32.PACK_AB R87, R35.reuse, R34 ;  /* 0x000000222357723e */ /* 0x042fe200000010ff */
[----:B------:R-:W-:Y:S04]  /*8020*/  FADD.FTZ R107, R32, R107 ;  /* 0x0000006b206b7221 */ /* 0x000fe80000010000 */
[C---:B------:R-:W-:Y:S03]  /*8030*/  HMMA.16816.F32.BF16 R80, R20.reuse, R94, R80 ;  /* 0x0000005e1450723c */ /* 0x040fe60000041850 */
[----:B------:R-:W-:Y:S04]  /*8040*/  FADD.FTZ R34, R34, R107 ;  /* 0x0000006b22227221 */ /* 0x000fe80000010000 */
[----:B------:R-:W-:Y:S01]  /*8050*/  FADD.FTZ R179, R35, R34 ;  /* 0x0000002223b37221 */ /* 0x000fe20000010000 */
[C---:B----4-:R-:W-:Y:S08]  /*8060*/  HMMA.16816.F32.BF16 R12, R20.reuse, R24, R12 ;  /* 0x00000018140c723c */ /* 0x050ff0000004180c */
[----:B------:R-:W-:Y:S01]  /*8070*/  HMMA.16816.F32.BF16 R16, R20, R26, R16 ;  /* 0x0000001a1410723c */ /* 0x000fe20000041810 */
[----:B------:R-:W1:Y:S07]  /*8080*/  LDSM.16.MT88.4 R20, [R145+0x9800] ;  /* 0x009800009114783b */ /* 0x000e6e0000004200 */
[C---:B--2---:R-:W-:Y:S01]  /*8090*/  HMMA.16816.F32.BF16 R96, R84.reuse, R88, R4 ;  /* 0x000000585460723c */ /* 0x044fe20000041804 */
        /* <DEDUP_REMOVED lines=23> */
[C---:B------:R-:W-:Y:S03]  /*8210*/  HMMA.16816.F32.BF16 R80, R84.reuse, R22, R80 ;  /* 0x000000165450723c */ /* 0x040fe60000041850 */
[----:B------:R-:W-:Y:S01]  /*8220*/  MOV R105, R102 ;  /* 0x0000006600697202 */ /* 0x000fe20000000f00 */
[----:B------:R-:W-:Y:S01]  /*8230*/  FADD.FTZ R33, R33, R0 ;  /* 0x0000000021217221 */ /* 0x000fe20000010000 */
[----:B------:R-:W-:Y:S03]  /*8240*/  MOV R0, R101 ;  /* 0x0000006500007202 */ /* 0x000fe60000000f00 */
[----:B------:R-:W-:Y:S01]  /*8250*/  FADD.FTZ R181, R126, R33 ;  /* 0x000000217eb57221 */ /* 0x000fe20000010000 */
[C---:B--2---:R-:W-:Y:S08]  /*8260*/  HMMA.16816.F32.BF16 R88, R84.reuse, R4, R12 ;  /* 0x000000045458723c */ /* 0x044ff0000004180c */
[----:B------:R-:W-:Y:S01]  /*8270*/  HMMA.16816.F32.BF16 R84, R84, R6, R16 ;  /* 0x000000065454723c */ /* 0x000fe20000041810 */
[----:B------:R-:W-:Y:S08]  /*8280*/  @!UPT UIADD3 URZ, UPT, UPT, URZ, URZ, URZ ;  /* 0x000000fffffff290 */ /* 0x000ff0000fffe0ff */
[----:B------:R-:W-:Y:S11]  /*8290*/  @P0 BRA `(.L_x_9423) ;  /* 0xffffffd400640947 */ /* 0x000ff6000383ffff */
.L_x_9416:
        /* <DEDUP_REMOVED lines=13> */
.L_x_9445:
[----:B------:R-:W1:Y:S01]  /*8370*/  S2R R100, SR_TID.X ;  /* 0x0000000000647919 */ /* 0x000e620000002100 */
[----:B------:R-:W4:Y:S01]  /*8380*/  S2UR UR6, SR_CgaCtaId ;  /* 0x00000000000679c3 */ /* 0x000f220000008800 */
[----:B------:R-:W2:Y:S01]  /*8390*/  MUFU.RCP R9, R6 ;  /* 0x0000000600097308 */ /* 0x000ea20000001000 */
[----:B---3--:R-:W-:-:S06]  /*83a0*/  FADD.FTZ R5, R11, R12 ;  /* 0x0000000c0b057221 */ /* 0x008fcc0000010000 */
[----:B------:R-:W-:Y:S01]  /*83b0*/  BAR.SYNC.DEFER_BLOCKING 0x0 ;  /* 0x0000000000007b1d */ /* 0x000fe20000010000 */
[----:B------:R-:W-:Y:S02]  /*83c0*/  FSETP.NE.FTZ.AND P1, PT, R6, RZ, PT ;  /* 0x000000ff0600720b */ /* 0x000fe40003f35000 */
[----:B------:R-:W-:-:S03]  /*83d0*/  FSETP.NE.FTZ.AND P0, PT, R5, RZ, PT ;  /* 0x000000ff0500720b */ /* 0x000fc60003f15000 */
[----:B------:R-:W3:Y:S01]  /*83e0*/  MUFU.RCP R7, R5 ;  /* 0x0000000500077308 */ /* 0x000ee20000001000 */
[----:B------:R-:W-:Y:S01]  /*83f0*/  UMOV UR7, 0x400 ;  /* 0x0000040000077882 */ /* 0x000fe20000000000 */
[----:B--2---:R-:W-:Y:S01]  /*8400*/  FSEL R9, R9, 1, P1 ;  /* 0x3f80000009097808 */ /* 0x004fe20000800000 */
[----:B----4-:R-:W-:-:S04]  /*8410*/  ULEA UR6, UR6, UR7, 0x18 ;  /* 0x0000000706067291 */ /* 0x010fc8000f8ec0ff */
[C---:B------:R-:W-:Y:S01]  /*8420*/  FMUL.FTZ R96, R9.reuse, R96 ;  /* 0x0000006009607220 */ /* 0x040fe20000410000 */
[C---:B------:R-:W-:Y:S01]  /*8430*/  FMUL.FTZ R97, R9.reuse, R97 ;  /* 0x0000006109617220 */ /* 0x040fe20000410000 */
[C---:B------:R-:W-:Y:S01]  /*8440*/  FMUL.FTZ R92, R9.reuse, R92 ;  /* 0x0000005c095c7220 */ /* 0x040fe20000410000 */
[C---:B------:R-:W-:Y:S01]  /*8450*/  FMUL.FTZ R93, R9.reuse, R93 ;  /* 0x0000005d095d7220 */ /* 0x040fe20000410000 */
[C---:B------:R-:W-:Y:S01]  /*8460*/  FMUL.FTZ R36, R9.reuse, R36 ;  /* 0x0000002409247220 */ /* 0x040fe20000410000 */
[C---:B------:R-:W-:Y:S01]  /*8470*/  FMUL.FTZ R37, R9.reuse, R37 ;  /* 0x0000002509257220 */ /* 0x040fe20000410000 */
[C---:B-1----:R-:W-:Y:S01]  /*8480*/  SHF.L.U32 R10, R100.reuse, 0x4, RZ ;  /* 0x00000004640a7819 */ /* 0x042fe200000006ff */
[C---:B------:R-:W-:Y:S01]  /*8490*/  FMUL.FTZ R40, R9.reuse, R40 ;  /* 0x0000002809287220 */ /* 0x040fe20000410000 */
[----:B------:R-:W-:Y:S01]  /*84a0*/  SHF.L.U32 R11, R100, 0x1, RZ ;  /* 0x00000001640b7819 */ /* 0x000fe200000006ff */
[C---:B------:R-:W-:Y:S01]  /*84b0*/  FMUL.FTZ R41, R9.reuse, R41 ;  /* 0x0000002909297220 */ /* 0x040fe20000410000 */
[----:B------:R-:W-:Y:S01]  /*84c0*/  LOP3.LUT R12, R10, 0x1c0, RZ, 0xc0, !PT ;  /* 0x000001c00a0c7812 */ /* 0x000fe200078ec0ff */
[C---:B------:R-:W-:Y:S01]  /*84d0*/  FMUL.FTZ R44, R9.reuse, R44 ;  /* 0x0000002c092c7220 */ /* 0x040fe20000410000 */
[----:B------:R-:W-:Y:S01]  /*84e0*/  R2P PR, R100, 0x1c ;  /* 0x0000001c64007804 */ /* 0x000fe20000000000 */
[C---:B------:R-:W-:Y:S01]  /*84f0*/  FMUL.FTZ R45, R9.reuse, R45 ;  /* 0x0000002d092d7220 */ /* 0x040fe20000410000 */
[----:B------:R-:W-:Y:S01]  /*8500*/  LOP3.LUT R12, R12, 0x38, R11, 0xf8, !PT ;  /* 0x000000380c0c7812 */ /* 0x000fe200078ef80b */
[----:B------:R-:W-:Y:S01]  /*8510*/  FMUL.FTZ R48, R9, R48 ;  /* 0x0000003009307220 */ /* 0x000fe20000410000 */
[----:B------:R-:W-:Y:S01]  /*8520*/  LOP3.LUT R11, R11, 0x6, RZ, 0xc0, !PT ;  /* 0x000000060b0b7812 */ /* 0x000fe200078ec0ff */
        /* <DEDUP_REMOVED lines=19> */
[----:B------:R-:W-:Y:S01]  /*8660*/  IADD3 R8, PT, PT, R12, R11, R8 ;  /* 0x0000000b0c087210 */ /* 0x000fe20007ffe008 */
[C---:B------:R-:W-:Y:S01]  /*8670*/  FMUL.FTZ R84, R9.reuse, R84 ;  /* 0x0000005409547220 */ /* 0x040fe20000410000 */
[----:B------:R-:W-:Y:S01]  /*8680*/  FMUL.FTZ R85, R9, R85 ;  /* 0x0000005509557220 */ /* 0x000fe20000410000 */
[----:B------:R-:W-:-:S02]  /*8690*/  MOV R9, 0x40 ;  /* 0x0000004000097802 */ /* 0x000fc40000000f00 */
[----:B------:R-:W-:Y:S02]  /*86a0*/  MOV R11, 0x20 ;  /* 0x00000020000b7802 */ /* 0x000fe40000000f00 */
[----:B------:R-:W-:Y:S02]  /*86b0*/  LEA R8, R8, UR6, 0x2 ;  /* 0x0000000608087c11 */ /* 0x000fe4000f8e10ff */
        /* <DEDUP_REMOVED lines=73> */
[----:B------:R4:W-:Y:S04]  /*8b50*/  STS.64 [R11+0x4000], R84 ;  /* 0x004000540b007388 */ /* 0x0009e80000000a00 */
[----:B------:R4:W-:Y:S04]  /*8b60*/  STS.64 [R11+0x4800], R86 ;  /* 0x004800560b007388 */ /* 0x0009e80000000a00 */
[----:B------:R-:W4:Y:S04]  /*8b70*/  LD.E.64 R18, desc[UR4][R2.64+0xb0] ;  /* 0x0000b00402127980 */ /* 0x000f28000c101b00 */
[----:B-1----:R-:W4:Y:S01]  /*8b80*/  LD.E R8, desc[UR4][R2.64+0x60] ;  /* 0x0000600402087980 */ /* 0x002f22000c101900 */
[----:B--2---:R-:W1:Y:S03]  /*8b90*/  @P1 MUFU.LG2 R7, R6 ;  /* 0x0000000600071308 */ /* 0x004e660000000c00 */
[----:B---3--:R2:W5:Y:S01]  /*8ba0*/  LD.E R68, desc[UR4][R2.64+0xcc] ;  /* 0x0000cc0402447980 */ /* 0x008562000c101900 */
[----:B------:R-:W-:-:S02]  /*8bb0*/  SHF.L.U32 R69, R100, 0x2, RZ ;  /* 0x0000000264457819 */ /* 0x000fc400000006ff */
[----:B----4-:R-:W-:Y:S01]  /*8bc0*/  MOV R70, 0xff800000 ;  /* 0xff80000000467802 */ /* 0x010fe20000000f00 */
[----:B------:R2:W5:Y:S01]  /*8bd0*/  LD.E.64 R78, desc[UR4][R2.64+0x78] ;  /* 0x00007804024e7980 */ /* 0x000562000c101b00 */
[----:B------:R-:W3:Y:S01]  /*8be0*/  @P0 MUFU.LG2 R5, R5 ;  /* 0x0000000500050308 */ /* 0x000ee20000000c00 */
[----:B------:R-:W-:Y:S02]  /*8bf0*/  LOP3.LUT R12, R69, 0x1f8, RZ, 0xc0, !PT ;  /* 0x000001f8450c7812 */ /* 0x000fe400078ec0ff */
[----:B------:R2:W5:Y:S01]  /*8c00*/  LD.E.64 R76, desc[UR4][R2.64+0xa8] ;  /* 0x0000a804024c7980 */ /* 0x000562000c101b00 */
[----:B------:R-:W-:Y:S02]  /*8c10*/  MOV R71, 0xff800000 ;  /* 0xff80000000477802 */ /* 0x000fe40000000f00 */
[----:B------:R-:W-:Y:S01]  /*8c20*/  SHF.R.U32.HI R73, RZ, 0x2, R100 ;  /* 0x00000002ff497819 */ /* 0x000fe20000011664 */
[----:B-1----:R-:W-:-:S04]  /*8c30*/  @P1 FMUL.FTZ R7, R7, 0.69314718246459960938 ;  /* 0x3f31721807071820 */ /* 0x002fc80000410000 */
[----:B-----5:R-:W-:Y:S01]  /*8c40*/  @P1 FFMA.FTZ R70, R4, R102, R7 ;  /* 0x0000006604461223 */ /* 0x020fe20000010007 */
[----:B------:R-:W-:Y:S01]  /*8c50*/  SHF.R.U32.HI R7, RZ, 0x1, R100 ;  /* 0x00000001ff077819 */ /* 0x000fe20000011664 */
[----:B---3--:R-:W-:-:S03]  /*8c60*/  @P0 FMUL.FTZ R5, R5, 0.69314718246459960938 ;  /* 0x3f31721805050820 */ /* 0x008fc60000410000 */
[----:B------:R-:W-:Y:S02]  /*8c70*/  LOP3.LUT R12, R12, 0x38, R7, 0x78, !PT ;  /* 0x000000380c0c7812 */ /* 0x000fe400078e7807 */
[----:B------:R-:W-:Y:S01]  /*8c80*/  LOP3.LUT R6, R7, 0x30, RZ, 0xc0, !PT ;  /* 0x0000003007067812 */ /* 0x000fe200078ec0ff */
[----:B------:R-:W-:Y:S01]  /*8c90*/  @P0 FFMA.FTZ R71, R4, R101, R5 ;  /* 0x0000006504470223 */ /* 0x000fe20000010005 */
[----:B------:R-:W-:Y:S01]  /*8ca0*/  BAR.SYNC.DEFER_BLOCKING 0x0 ;  /* 0x0000000000007b1d */ /* 0x000fe20000010000 */
[----:B------:R-:W-:Y:S02]  /*8cb0*/  LOP3.LUT P0, RZ, R100, 0x3, RZ, 0xc0, !PT ;  /* 0x0000000364ff7812 */ /* 0x000fe4000780c0ff */
[----:B------:R-:W-:Y:S02]  /*8cc0*/  LOP3.LUT R7, R10, 0x10, RZ, 0xc0, !PT ;  /* 0x000000100a077812 */ /* 0x000fe400078ec0ff */
[----:B------:R-:W-:Y:S02]  /*8cd0*/  LOP3.LUT R73, R6, 0x7, R73, 0xf8, !PT ;  /* 0x0000000706497812 */ /* 0x000fe400078ef849 */
[----:B------:R-:W-:Y:S01]  /*8ce0*/  LEA R72, R12, R7, 0x2 ;  /* 0x000000070c487211 */ /* 0x000fe200078e10ff */
[----:B------:R-:W-:Y:S04]  /*8cf0*/  BSSY.RECONVERGENT B0, `(.L_x_9425) ;  /* 0x000001e000007945 */ /* 0x000fe80003800200 */
        /* <DEDUP_REMOVED lines=15> */
[----:B------:R-:W-:-:S04]  /*8df0*/  IMAD R8, R18, R8, R173 ;  /* 0x0000000812087224 */ /* 0x000fc800078e02ad */
[----:B------:R-:W-:Y:S02]  /*8e00*/  IMAD R172, R19, R8, R172 ;  /* 0x0000000813ac7224 */ /* 0x000fe400078e02ac */
[----:B------:R2:W1:Y:S04]  /*8e10*/  LDS.128 R16, [R72+UR6+0x6000] ;  /* 0x0060000648107984 */ /* 0x0004680008000c00 */
[----:B------:R2:W1:Y:S01]  /*8e20*/  LDS.128 R8, [R72+UR6+0x7000] ;  /* 0x0070000648087984 */ /* 0x0004620008000c00 */
[----:B---34-:R-:W-:Y:S05]  /*8e30*/  @P0 BRA `(.L_x_9426) ;  /* 0x0000000000240947 */ /* 0x018fea0003800000 */
[C---:B------:R-:W-:Y:S01]  /*8e40*/  VIADD R75, R73.reuse, 0x8 ;  /* 0x00000008494b7836 */ /* 0x040fe20000000000 */
[C---:B--2---:R-:W-:Y:S02]  /*8e50*/  IADD3 R72, P0, PT, R172.reuse, R73, RZ ;  /* 0x00000049ac487210 */ /* 0x044fe40007f1e0ff */
[-C--:B------:R-:W-:Y:S02]  /*8e60*/  ISETP.GE.AND P2, PT, R73, R160.reuse, PT ;  /* 0x000000a04900720c */ /* 0x080fe40003f46270 */
[----:B------:R-:W-:Y:S02]  /*8e70*/  ISETP.GE.AND P1, PT, R75, R160, PT ;  /* 0x000000a04b00720c */ /* 0x000fe40003f26270 */
[----:B------:R-:W-:Y:S02]  /*8e80*/  LEA.HI.X.SX32 R73, R172, RZ, 0x1, P0 ;  /* 0x000000ffac497211 */ /* 0x000fe400000f0eff */
[----:B------:R-:W-:-:S04]  /*8e90*/  LEA R74, P0, R72, R76, 0x2 ;  /* 0x0000004c484a7211 */ /* 0x000fc800078010ff */
[----:B------:R-:W-:-:S05]  /*8ea0*/  LEA.HI.X R75, R72, R77, R73, 0x2, P0 ;  /* 0x0000004d484b7211 */ /* 0x000fca00000f1449 */
[----:B------:R3:W-:Y:S04]  /*8eb0*/  @!P2 ST.E desc[UR4][R74.64], R70 ;  /* 0x000000464a00a985 */ /* 0x0007e8000c101904 */
[----:B------:R3:W-:Y:S02]  /*8ec0*/  @!P1 ST.E desc[UR4][R74.64+0x20], R71 ;  /* 0x000020474a009985 */ /* 0x0007e4000c101904 */
.L_x_9426:
[----:B------:R-:W-:Y:S05]  /*8ed0*/  BSYNC.RECONVERGENT B0 ;  /* 0x0000000000007941 */ /* 0x000fea0003800200 */
.L_x_9425:
[----:B---3--:R-:W-:Y:S01]  /*8ee0*/  SHF.R.U32.HI R71, RZ, 0x4, R0 ;  /* 0x00000004ff477819 */ /* 0x008fe20000011600 */
[----:B------:R-:W-:Y:S01]  /*8ef0*/  IMAD.SHL.U32 R100, R100, 0x8, RZ ;  /* 0x0000000864647824 */ /* 0x000fe200078e00ff */
[----:B--2---:R2:W5:Y:S01]  /*8f00*/  LD.E R2, desc[UR4][R2.64+0xc0] ;  /* 0x0000c00402027980 */ /* 0x004562000c101900 */
[----:B------:R-:W-:Y:S01]  /*8f10*/  IMAD R68, R172, R68, RZ ;  /* 0x00000044ac447224 */ /* 0x000fe200078e02ff */
[CC--:B------:R-:W-:Y:S01]  /*8f20*/  ISETP.GE.AND P3, PT, R71.reuse, R160.reuse, PT ;  /* 0x000000a04700720c */ /* 0x0c0fe20003f66270 */
[C---:B------:R-:W-:Y:S01]  /*8f30*/  VIADD R73, R71.reuse, 0x8 ;  /* 0x0000000847497836 */ /* 0x040fe20000000000 */
[----:B------:R-:W-:Y:S01]  /*8f40*/  LOP3.LUT R100, R100, 0x1f80, RZ, 0xc0, !PT ;  /* 0x00001f8064647812 */ /* 0x000fe200078ec0ff */
[C---:B------:R-:W-:Y:S01]  /*8f50*/  VIADD R75, R71.reuse, 0x18 ;  /* 0x00000018474b7836 */ /* 0x040fe20000000000 */
[----:B------:R-:W-:Y:S01]  /*8f60*/  BSSY.RECONVERGENT B0, `(.L_x_9427) ;  /* 0x0000017000007945 */ /* 0x000fe20003800200 */
[----:B------:R-:W-:Y:S01]  /*8f70*/  VIADD R77, R71, 0x10 ;  /* 0x00000010474d7836 */ /* 0x000fe20000000000 */
[-C--:B------:R-:W-:Y:S01]  /*8f80*/  ISETP.GE.AND P1, PT, R73, R160.reuse, PT ;  /* 0x000000a04900720c */ /* 0x080fe20003f26270 */
[----:B------:R-:W-:Y:S01]  /*8f90*/  VIADD R73, R71, 0x20 ;  /* 0x0000002047497836 */ /* 0x000fe20000000000 */
[----:B------:R-:W-:-:S02]  /*8fa0*/  ISETP.GE.AND P2, PT, R75, R160, PT ;  /* 0x000000a04b00720c */ /* 0x000fc40003f46270 */
[-C--:B------:R-:W-:Y:S02]  /*8fb0*/  ISETP.GE.AND P0, PT, R77, R160.reuse, PT ;  /* 0x000000a04d00720c */ /* 0x080fe40003f06270 */
[----:B------:R-:W-:Y:S02]  /*8fc0*/  ISETP.GE.AND P6, PT, R73, R160, PT ;  /* 0x000000a04900720c */ /* 0x000fe40003fc6270 */
[----:B------:R-:W-:Y:S02]  /*8fd0*/  LOP3.LUT R73, R100, 0x3c, R69, 0xf8, !PT ;  /* 0x0000003c64497812 */ /* 0x000fe400078ef845 */
[----:B------:R-:W-:Y:S02]  /*8fe0*/  P2R R0, PR, RZ, 0x4 ;  /* 0x00000004ff007803 */ /* 0x000fe40000000000 */
[----:B------:R-:W-:Y:S02]  /*8ff0*/  LOP3.LUT R69, R69, 0x3c, RZ, 0xc0, !PT ;  /* 0x0000003c45457812 */ /* 0x000fe400078ec0ff */
[----:B------:R-:W-:-:S02]  /*9000*/  IADD3 R75, P2, PT, R73, R68, RZ ;  /* 0x00000044494b7210 */ /* 0x000fc40007f5e0ff */
[----:B------:R-:W-:Y:S01]  /*9010*/  LOP3.LUT R73, R69, 0x40, RZ, 0xfc, !PT ;  /* 0x0000004045497812 */ /* 0x000fe200078efcff */
[----:B--2---:R-:W-:Y:S01]  /*9020*/  VIADD R3, R71, 0x28 ;  /* 0x0000002847037836 */ /* 0x004fe20000000000 */
[----:B------:R-:W-:-:S04]  /*9030*/  LEA.HI.X.SX32 R68, R68, RZ, 0x1, P2 ;  /* 0x000000ff44447211 */ /* 0x000fc800010f0eff */
[----:B------:R-:W-:Y:S01]  /*9040*/  ISETP.GE.AND P5, PT, R3, R160, PT ;  /* 0x000000a00300720c */ /* 0x000fe20003fa6270 */
[----:B------:R-:W-:Y:S01]  /*9050*/  VIADD R3, R71, 0x30 ;  /* 0x0000003047037836 */ /* 0x000fe20000000000 */
[----:B------:R-:W-:Y:S11]  /*9060*/  @P3 BRA `(.L_x_9428) ;  /* 0x0000000000183947 */ /* 0x000ff60003800000 */
[----:B------:R-:W-:Y:S02]  /*9070*/  LEA R76, P2, R75, R78, 0x2 ;  /* 0x0000004e4b4c7211 */ /* 0x000fe400078410ff */
[-C--:B-----5:R-:W-:Y:S02]  /*9080*/  ISETP.GE.AND P3, PT, R69, R2.reuse, PT ;  /* 0x000000024500720c */ /* 0x0a0fe40003f66270 */
[----:B------:R-:W-:Y:S02]  /*9090*/  LEA.HI.X R77, R75, R79, R68, 0x2, P2 ;  /* 0x0000004f4b4d7211 */ /* 0x000fe400010f1444 */
[----:B------:R-:W-:-:S09]  /*90a0*/  ISETP.GE.AND P2, PT, R73, R2, PT ;  /* 0x000000024900720c */ /* 0x000fd20003f46270 */
[----:B-1----:R2:W-:Y:S04]  /*90b0*/  @!P3 ST.E.128 desc[UR4][R76.64], R64 ;  /* 0x000000404c00b985 */ /* 0x0025e8000c101d04 */
[----:B------:R2:W-:Y:S02]  /*90c0*/  @!P2 ST.E.128 desc[UR4][R76.64+0x100], R32 ;  /* 0x000100204c00a985 */ /* 0x0005e4000c101d04 */
.L_x_9428:
[----:B------:R-:W-:Y:S05]  /*90d0*/  BSYNC.RECONVERGENT B0 ;  /* 0x0000000000007941 */ /* 0x000fea0003800200 */
.L_x_9427:
        /* <DEDUP_REMOVED lines=12> */
.L_x_9430:
[----:B------:R-:W-:Y:S05]  /*91a0*/  BSYNC.RECONVERGENT B0 ;  /* 0x0000000000007941 */ /* 0x000fea0003800200 */
.L_x_9429:
        /* <DEDUP_REMOVED lines=11> */
.L_x_9432:
[----:B------:R-:W-:Y:S05]  /*9260*/  BSYNC.RECONVERGENT B0 ;  /* 0x0000000000007941 */ /* 0x000fea0003800200 */
.L_x_9431:
        /* <DEDUP_REMOVED lines=11> */
.L_x_9434:
[----:B------:R-:W-:Y:S05]  /*9320*/  BSYNC.RECONVERGENT B0 ;  /* 0x0000000000007941 */ /* 0x000fea0003800200 */
.L_x_9433:
        /* <DEDUP_REMOVED lines=10> */
.L_x_9436:
[----:B------:R-:W-:Y:S05]  /*93d0*/  BSYNC.RECONVERGENT B0 ;  /* 0x0000000000007941 */ /* 0x000fea0003800200 */
.L_x_9435:
        /* <DEDUP_REMOVED lines=10> */
.L_x_9438:
[----:B------:R-:W-:Y:S05]  /*9480*/  BSYNC.RECONVERGENT B0 ;  /* 0x0000000000007941 */ /* 0x000fea0003800200 */
.L_x_9437:
        /* <DEDUP_REMOVED lines=10> */
.L_x_9440:
[----:B------:R-:W-:Y:S05]  /*9530*/  BSYNC.RECONVERGENT B0 ;  /* 0x0000000000007941 */ /* 0x000fea0003800200 */
.L_x_9439:
[----:B------:R-:W-:-:S04]  /*9540*/  MOV R167, 0x0 ;  /* 0x0000000000a77802 */ /* 0x000fc80000000f00 */
[----:B-12345:R-:W-:Y:S05]  /*9550*/  @P3 RET.REL.NODEC R166 `(_ZN5flash24flash_fwd_splitkv_kernelI23Flash_fwd_kernel_traitsILi128ELi64ELi64ELi4ELb0ELb0EN7cutlass10bfloat16_tE19Flash_kernel_traitsILi128ELi64ELi64ELi4ES3_EELb0ELb0ELb0ELb0ELb0ELb0ELb1ELb0EEEvNS_16Flash_fwd_paramsE) ;  /* 0xffffff68a6a83950 */ /* 0x03efea0003c3ffff */
[-C--:B------:R-:W-:Y:S01]  /*9560*/  ISETP.GE.AND P2, PT, R69, R2.reuse, PT ;  /* 0x000000024500720c */ /* 0x080fe20003f46270 */
[----:B------:R-:W-:Y:S01]  /*9570*/  IMAD.MOV.U32 R167, RZ, RZ, 0x0 ;  /* 0x00000000ffa77424 */ /* 0x000fe200078e00ff */
[----:B------:R-:W-:-:S11]  /*9580*/  ISETP.GE.AND P0, PT, R73, R2, PT ;  /* 0x000000024900720c */ /* 0x000fd60003f06270 */
[----:B------:R-:W-:-:S04]  /*9590*/  @!P2 LEA R8, P1, R75, R78, 0x2 ;  /* 0x0000004e4b08a211 */ /* 0x000fc800078210ff */
[----:B------:R-:W-:-:S05]  /*95a0*/  @!P2 LEA.HI.X R9, R75, R79, R68, 0x2, P1 ;  /* 0x0000004f4b09a211 */ /* 0x000fca00008f1444 */
[----:B------:R1:W-:Y:S02]  /*95b0*/  @!P2 ST.E.128 desc[UR4][R8.64+0x7000], R36 ;  /* 0x007000240800a985 */ /* 0x0003e4000c101d04 */
[----:B-1----:R-:W-:Y:S05]  /*95c0*/  @P0 RET.REL.NODEC R166 `(_ZN5flash24flash_fwd_splitkv_kernelI23Flash_fwd_kernel_traitsILi128ELi64ELi64ELi4ELb0ELb0EN7cutlass10bfloat16_tE19Flash_kernel_traitsILi128ELi64ELi64ELi4ES3_EELb0ELb0ELb0ELb0ELb0ELb0ELb1ELb0EEEvNS_16Flash_fwd_paramsE) ;  /* 0xffffff68a68c0950 */ /* 0x002fea0003c3ffff */
[----:B------:R-:W-:Y:S01]  /*95d0*/  LEA R2, P0, R75, R78, 0x2 ;  /* 0x0000004e4b027211 */ /* 0x000fe200078010ff */
[----:B------:R-:W-:-:S03]  /*95e0*/  IMAD.MOV.U32 R167, RZ, RZ, 0x0 ;  /* 0x00000000ffa77424 */ /* 0x000fc600078e00ff */
[----:B------:R-:W-:-:S05]  /*95f0*/  LEA.HI.X R3, R75, R79, R68, 0x2, P0 ;  /* 0x0000004f4b037211 */ /* 0x000fca00000f1444 */
[----:B------:R1:W-:Y:S02]  /*9600*/  ST.E.128 desc[UR4][R2.64+0x7100], R4 ;  /* 0x0071000402007985 */ /* 0x0003e4000c101d04 */
[----:B-1----:R-:W-:Y:S05]  /*9610*/  RET.REL.NODEC R166 `(_ZN5flash24flash_fwd_splitkv_kernelI23Flash_fwd_kernel_traitsILi128ELi64ELi64ELi4ELb0ELb0EN7cutlass10bfloat16_tE19Flash_kernel_traitsILi128ELi64ELi64ELi4ES3_EELb0ELb0ELb0ELb0ELb0ELb0ELb1ELb0EEEvNS_16Flash_fwd_paramsE) ;  /* 0xffffff68a6787950 */ /* 0x002fea0003c3ffff */
.L_x_9424:
[----:B------:R-:W-:Y:S01]  /*9620*/  MOV R10, 0x2 ;  /* 0x00000002000a7802 */ /* 0x000fe20000000f00 */
[----:B------:R-:W-:Y:S01]  /*9630*/  IMAD.MOV.U32 R5, RZ, RZ, 0x1f ;  /* 0x0000001fff057424 */ /* 0x000fe200078e00ff */
[----:B------:R-:W-:-:S07]  /*9640*/  MOV R7, 0xffffffff ;  /* 0xffffffff00077802 */ /* 0x000fce0000000f00 */
[----:B-----5:R-:W-:Y:S05]  /*9650*/  WARPSYNC.COLLECTIVE R7, `(.L_x_9441) ;  /* 0x0000000007087348 */ /* 0x020fea0003c00000 */
[----:B------:R1:W2:Y:S02]  /*9660*/  SHFL.BFLY P0, R12, R181, R10, R5 ;  /* 0x0c00000ab50c7389 */ /* 0x0002a40000000005 */
[----:B-12--5:R-:W-:Y:S05]  /*9670*/  ENDCOLLECTIVE ;  /* 0x000000000000791b */ /* 0x026fea0003800000 */
.L_x_9441:
[----:B------:R-:W-:Y:S02]  /*9680*/  IMAD.MOV.U32 R6, RZ, RZ, R12 ;  /* 0x000000ffff067224 */ /* 0x000fe400078e000c */
[----:B------:R-:W-:Y:S02]  /*9690*/  IMAD.MOV.U32 R10, RZ, RZ, 0x1 ;  /* 0x00000001ff0a7424 */ /* 0x000fe400078e00ff */
[----:B------:R-:W-:-:S05]  /*96a0*/  FADD.FTZ R9, R6, R181 ;  /* 0x000000b506097221 */ /* 0x000fca0000010000 */
[----:B------:R-:W-:-:S07]  /*96b0*/  MOV R181, R9 ;  /* 0x0000000900b57202 */ /* 0x000fce0000000f00 */
[----:B------:R-:W-:Y:S05]  /*96c0*/  WARPSYNC.COLLECTIVE R7, `(.L_x_9442) ;  /* 0x0000000007087348 */ /* 0x000fea0003c00000 */
[----:B------:R1:W2:Y:S02]  /*96d0*/  SHFL.BFLY P0, R12, R181, R10, R5 ;  /* 0x0c00000ab50c7389 */ /* 0x0002a40000000005 */
[----:B-12---:R-:W-:Y:S05]  /*96e0*/  ENDCOLLECTIVE ;  /* 0x000000000000791b */ /* 0x006fea0003800000 */
.L_x_9442:
[----:B------:R-:W-:Y:S01]  /*96f0*/  MOV R181, R179 ;  /* 0x000000b300b57202 */ /* 0x000fe20000000f00 */
[----:B------:R-:W-:Y:S01]  /*9700*/  IMAD.MOV.U32 R10, RZ, RZ, 0x2 ;  /* 0x00000002ff0a7424 */ /* 0x000fe200078e00ff */
[----:B------:R-:W-:-:S07]  /*9710*/  MOV R6, R12 ;  /* 0x0000000c00067202 */ /* 0x000fce0000000f00 */
[----:B------:R-:W-:Y:S05]  /*9720*/  WARPSYNC.COLLECTIVE R7, `(.L_x_9443) ;  /* 0x0000000007087348 */ /* 0x000fea0003c00000 */
[----:B------:R1:W2:Y:S02]  /*9730*/  SHFL.BFLY P0, R12, R181, R10, R5 ;  /* 0x0c00000ab50c7389 */ /* 0x0002a40000000005 */
[----:B-12---:R-:W-:Y:S05]  /*9740*/  ENDCOLLECTIVE ;  /* 0x000000000000791b */ /* 0x006fea0003800000 */
.L_x_9443:
[----:B------:R-:W-:Y:S01]  /*9750*/  FADD.FTZ R6, R9, R6 ;  /* 0x0000000609067221 */ /* 0x000fe20000010000 */
[----:B------:R-:W-:Y:S01]  /*9760*/  FADD.FTZ R11, R12, R179 ;  /* 0x000000b30c0b7221 */ /* 0x000fe20000010000 */
[----:B------:R-:W-:-:S04]  /*9770*/  MOV R10, 0x1 ;  /* 0x00000001000a7802 */ /* 0x000fc80000000f00 */
[----:B------:R-:W-:-:S07]  /*9780*/  MOV R181, R11 ;  /* 0x0000000b00b57202 */ /* 0x000fce0000000f00 */
[----:B------:R-:W-:Y:S05]  /*9790*/  WARPSYNC.COLLECTIVE R7, `(.L_x_9444) ;  /* 0x0000000007087348 */ /* 0x000fea0003c00000 */
[----:B------:R1:W2:Y:S02]  /*97a0*/  SHFL.BFLY P0, R12, R181, R10, R5 ;  /* 0x0c00000ab50c7389 */ /* 0x0002a40000000005 */
[----:B-12---:R-:W-:Y:S05]  /*97b0*/  ENDCOLLECTIVE ;  /* 0x000000000000791b */ /* 0x006fea0003800000 */
.L_x_9444:
[----:B------:R-:W-:Y:S05]  /*97c0*/  BRA `(.L_x_9445) ;  /* 0xffffffe800e87947 */ /* 0x000fea000383ffff */
.L_x_9446:
        /* <DEDUP_REMOVED lines=11> */
.L_x_14936:


//--------------------- .text._ZN5flash24flash_fwd_splitkv_kernelI23Flash_fwd_kernel_traitsILi128ELi64ELi64ELi4ELb0ELb0EN7cutlass10bfloat16_tE19Flash_kernel_traitsILi128ELi64ELi64ELi4ES3_EELb0ELb0ELb0ELb0ELb0ELb1ELb1ELb0EEEvNS_16Flash_fwd_paramsE --------------------------
	.section	.text._ZN5flash24flash_fwd_splitkv_kernelI23Flash_fwd_kernel_traitsILi128ELi64ELi64ELi4ELb0ELb0EN7cutlass10bfloat16_tE19Flash_kernel_traitsILi128ELi64ELi64ELi4ES3_EELb0ELb0ELb0ELb0ELb0ELb1ELb1ELb0EEEvNS_16Flash_fwd_paramsE,"ax",@progbits
	.align	128
        .global         _ZN5flash24flash_fwd_splitkv_kernelI23Flash_fwd_kernel_traitsILi128ELi64ELi64ELi4ELb0ELb0EN7cutlass10bfloat16_tE19Flash_kernel_traitsILi128ELi64ELi64ELi4ES3_EELb0ELb0ELb0ELb0ELb0ELb1ELb1ELb0EEEvNS_16Flash_fwd_paramsE
        .type           _ZN5flash24flash_fwd_splitkv_kernelI23Flash_fwd_kernel_traitsILi128ELi64ELi64ELi4ELb0ELb0EN7cutlass10bfloat16_tE19Flash_kernel_traitsILi128ELi64ELi64ELi4ES3_EELb0ELb0ELb0ELb0ELb0ELb1ELb1ELb0EEEvNS_16Flash_fwd_paramsE,@function
        .size           _ZN5flash24flash_fwd_splitkv_kernelI23Flash_fwd_kernel_traitsILi128ELi64ELi64ELi4ELb0ELb0EN7cutlass10bfloat16_tE19Flash_kernel_traitsILi128ELi64ELi64ELi4ES3_EELb0ELb0ELb0ELb0ELb0ELb1ELb1ELb0EEEvNS_16Flash_fwd_paramsE,(.L_x_14937 - _ZN5flash24flash_fwd_splitkv_kernelI23Flash_fwd_kernel_traitsILi128ELi64ELi64ELi4ELb0ELb0EN7cutlass10bfloat16_tE19Flash_kernel_traitsILi128ELi64ELi64ELi4ES3_EELb0ELb0ELb0ELb0ELb0ELb1ELb1ELb0EEEvNS_16Flash_fwd_paramsE)
        .other          _ZN5flash24flash_fwd_splitkv_kernelI23Flash_fwd_kernel_traitsILi128ELi64ELi64ELi4ELb0ELb0EN7cutlass10bfloat16_tE19Flash_kernel_traitsILi128ELi64ELi64ELi4ES3_EELb0ELb0ELb0ELb0ELb0ELb1ELb1ELb0EEEvNS_16Flash_fwd_paramsE,@"STO_CUDA_ENTRY STV_DEFAULT"
_ZN5flash24flash_fwd_splitkv_kernelI23Flash_fwd_kernel_traitsILi128ELi64ELi64ELi4ELb0ELb0EN7cutlass10bfloat16_tE19Flash_kernel_traitsILi128ELi64ELi64ELi4ES3_EELb0ELb0ELb0ELb0ELb0ELb1ELb1ELb0EEEvNS_16Flash_fwd_paramsE:
.text._ZN5flash24flash_fwd_splitkv_kernelI23Flash_fwd_kernel_traitsILi128ELi64ELi64ELi4ELb0ELb0EN7cutlass10bfloat16_tE19Flash_kernel_traitsILi128ELi64ELi64ELi4ES3_EELb0ELb0ELb0ELb0ELb0ELb1ELb1ELb0EEEvNS_16Flash_fwd_paramsE:
        /* <DEDUP_REMOVED lines=29> */
[----:B-1----:R-:W-:Y:S05]  /*01d0*/  CALL.REL.NOINC `($_ZN5flash24flash_fwd_splitkv_kernelI23Flash_fwd_kernel_traitsILi128ELi64ELi64ELi4ELb0ELb0EN7cutlass10bfloat16_tE19Flash_kernel_traitsILi128ELi64ELi64ELi4ES3_EELb0ELb0ELb0ELb0ELb0ELb1ELb1ELb0EEEvNS_16Flash_fwd_paramsE$_ZN5flash30compute_attn_1rowblock_splitkvI23Flash_fwd_kernel_traitsILi128ELi64ELi64ELi4ELb0ELb0EN7cutlass10bfloat16_tE19Flash_kernel_traitsILi128ELi64ELi64ELi4ES3_EELb0ELb0ELb0ELb0ELb0ELb1ELb1ELb0ENS_16Flash_fwd_paramsEEEvRKT8_iiiii) ;  /* 0x0000000000087944 */ /* 0x002fea0003c00000 */
[----:B------:R-:W-:Y:S05]  /*01e0*/  BSYNC.RECONVERGENT B2 ;  /* 0x0000000000027941 */ /* 0x000fea0003800200 */
.L_x_9447:
[----:B------:R-:W-:Y:S05]  /*01f0*/  EXIT ;  /* 0x000000000000794d */ /* 0x000fea0003800000 */
        .type           $_ZN5flash24flash_fwd_splitkv_kernelI23Flash_fwd_kernel_traitsILi128ELi64ELi64ELi4ELb0ELb0EN7cutlass10bfloat16_tE19Flash_kernel_traitsILi128ELi64ELi64ELi4ES3_EELb0ELb0ELb0ELb0ELb0ELb1ELb1ELb0EEEvNS_16Flash_fwd_paramsE$_ZN5flash30compute_attn_1rowblock_splitkvI23Flash_fwd_kernel_traitsILi128ELi64ELi64ELi4ELb0ELb0EN7cutlass10bfloat16_tE19Flash_kernel_traitsILi128ELi64ELi64ELi4ES3_EELb0ELb0ELb0ELb0ELb0ELb1ELb1ELb0ENS_16Flash_fwd_paramsEEEvRKT8_iiiii,@function
        .size           $_ZN5flash24flash_fwd_splitkv_kernelI23Flash_fwd_kernel_traitsILi128ELi64ELi64ELi4ELb0ELb0EN7cutlass10bfloat16_tE19Flash_kernel_traitsILi128ELi64ELi64ELi4ES3_EELb0ELb0ELb0ELb0ELb0ELb1ELb1ELb0EEEvNS_16Flash_fwd_paramsE$_ZN5flash30compute_attn_1rowblock_splitkvI23Flash_fwd_kernel_traitsILi128ELi64ELi64ELi4ELb0ELb0EN7cutlass10bfloat16_tE19Flash_kernel_traitsILi128ELi64ELi64ELi4ES3_EELb0ELb0ELb0ELb0ELb0ELb1ELb1ELb0ENS_16Flash_fwd_paramsEEEvRKT8_iiiii,(.L_x_14937 - $_ZN5flash24flash_fwd_splitkv_kernelI23Flash_fwd_kernel_traitsILi128ELi64ELi64ELi4ELb0ELb0EN7cutlass10bfloat16_tE19Flash_kernel_traitsILi128ELi64ELi64ELi4ES3_EELb0ELb0ELb0ELb0ELb0ELb1ELb1ELb0EEEvNS_16Flash_fwd_paramsE$_ZN5flash30compute_attn_1rowblock_splitkvI23Flash_fwd_kernel_traitsILi128ELi64ELi64ELi4ELb0ELb0EN7cutlass10bfloat16_tE19Flash_kernel_traitsILi128ELi64ELi64ELi4ES3_EELb0ELb0ELb0ELb0ELb0ELb1ELb1ELb0ENS_16Flash_fwd_paramsEEEvRKT8_iiiii)
$_ZN5flash24flash_fwd_splitkv_kernelI23Flash_fwd_kernel_traitsILi128ELi64ELi64ELi4ELb0ELb0EN7cutlass10bfloat16_tE19Flash_kernel_traitsILi128ELi64ELi64ELi4ES3_EELb0ELb0ELb0ELb0ELb0ELb1ELb1ELb0EEEvNS_16Flash_fwd_paramsE$_ZN5flash30compute_attn_1rowblock_splitkvI23Flash_fwd_kernel_traitsILi128ELi64ELi64ELi4ELb0ELb0EN7cutlass10bfloat16_tE19Flash_kernel_traitsILi128ELi64ELi64ELi4ES3_EELb0ELb0ELb0ELb0ELb0ELb1ELb1ELb0ENS_16Flash_fwd_paramsEEEvRKT8_iiiii:
        /* <DEDUP_REMOVED lines=39> */
.L_x_9449:
[----:B------:R-:W-:Y:S05]  /*0470*/  BSYNC.RECONVERGENT B0 ;  /* 0x0000000000007941 */ /* 0x000fea0003800200 */
.L_x_9448:
[----:B------:R-:W-:Y:S04]  /*0480*/  BSSY.RECONVERGENT B0, `(.L_x_9450) ;  /* 0x0000007000007945 */ /* 0x000fe80003800200 */
[----:B------:R-:W-:Y:S05]  /*0490*/  @!P3 BRA `(.L_x_9451) ;  /* 0x000000000014b947 */ /* 0x000fea0003800000 */
[----:B------:R-:W4:Y:S02]  /*04a0*/  LD.E.U8 R6, desc[UR4][R2.64+0x1b2] ;  /* 0x0001b20402067980 */ /* 0x000f24000c101100 */
[----:B----4-:R-:W-:-:S13]  /*04b0*/  ISETP.NE.AND P1, PT, R6, RZ, PT ;  /* 0x000000ff0600720c */ /* 0x010fda0003f25270 */
[----:B------:R-:W4:Y:S02]  /*04c0*/  @P1 LD.E R6, desc[UR4][R14.64+0x4] ;  /* 0x000004040e061980 */ /* 0x000f24000c101900 */
[----:B----45:R-:W-:-:S06]  /*04d0*/  @P1 IADD3 R101, PT, PT, R6, -R13, RZ ;  /* 0x8000000d06651210 */ /* 0x030fcc0007ffe0ff */
[----:B------:R4:W5:Y:S02]  /*04e0*/  @!P1 LD.E R101, desc[UR4][R14.64] ;  /* 0x000000040e659980 */ /* 0x000964000c101900 */
.L_x_9451:
[----:B------:R-:W-:Y:S05]  /*04f0*/  BSYNC.RECONVERGENT B0 ;  /* 0x0000000000007941 */ /* 0x000fea0003800200 */
.L_x_9450:
        /* <DEDUP_REMOVED lines=8> */
.L_x_9453:
[----:B------:R-:W5:Y:S01]  /*0580*/  LD.E.64 R6, desc[UR4][R2.64+0x108] ;  /* 0x0001080402067980 */ /* 0x000f62000c101b00 */
[----:B------:R-:W-:Y:S01]  /*0590*/  BSSY.RECONVERGENT B0, `(.L_x_9455) ;  /* 0x0000006000007945 */ /* 0x000fe20003800200 */
[----:B------:R-:W-:Y:S01]  /*05a0*/  IMAD.MOV.U32 R5, RZ, RZ, RZ ;  /* 0x000000ffff057224 */ /* 0x000fe200078e00ff */
[----:B-----5:R-:W-:-:S04]  /*05b0*/  ISETP.NE.U32.AND P0, PT, R6, RZ, PT ;  /* 0x000000ff0600720c */ /* 0x020fc80003f05070 */
[----:B------:R-:W-:-:S13]  /*05c0*/  ISETP.NE.AND.EX P0, PT, R7, RZ, PT, P0 ;  /* 0x000000ff0700720c */ /* 0x000fda0003f05300 */
[----:B------:R-:W-:Y:S05]  /*05d0*/  @!P0 BRA `(.L_x_9456) ;  /* 0x0000000000048947 */ /* 0x000fea0003800000 */
[----:B------:R1:W5:Y:S02]  /*05e0*/  LD.E R5, desc[UR4][R2.64+0xbc] ;  /* 0x0000bc0402057980 */ /* 0x000364000c101900 */
.L_x_9456:
[----:B------:R-:W-:Y:S05]  /*05f0*/  BSYNC.RECONVERGENT B0 ;  /* 0x0000000000007941 */ /* 0x000fea0003800200 */
.L_x_9455:
[----:B-----5:R-:W-:Y:S02]  /*0600*/  IADD3 R101, PT, PT, R5, R101, -R12 ;  /* 0x0000006505657210 */ /* 0x020fe40007ffe80c */
.L_x_9454:
[----:B------:R-:W-:Y:S05]  /*0610*/  BSYNC.RECONVERGENT B1 ;  /* 0x0000000000017941 */ /* 0x000fea0003800200 */
.L_x_9452:
[----:B------:R-:W-:Y:S01]  /*0620*/  IMAD.SHL.U32 R162, R29, 0x40, RZ ;  /* 0x000000401da27824 */ /* 0x000fe200078e00ff */
[----:B------:R-:W-:-:S04]  /*0630*/  MOV R157, 0x0 ;  /* 0x00000000009d7802 */ /* 0x000fc80000000f00 */
[----:B------:R-:W-:-:S13]  /*0640*/  ISETP.GT.AND P0, PT, R145, R162, PT ;  /* 0x000000a29100720c */ /* 0x000fda0003f04270 */
[----:B-1234-:R-:W-:Y:S05]  /*0650*/  @!P0 RET.REL.NODEC R156 `(_ZN5flash24flash_fwd_splitkv_kernelI23Flash_fwd_kernel_traitsILi128ELi64ELi64ELi4ELb0ELb0EN7cutlass10bfloat16_tE19Flash_kernel_traitsILi128ELi64ELi64ELi4ES3_EELb0ELb0ELb0ELb0ELb0ELb1ELb1ELb0EEEvNS_16Flash_fwd_paramsE) ;  /* 0xfffffff89c688950 */ /* 0x01efea0003c3ffff */
        /* <DEDUP_REMOVED lines=73> */
.L_x_9459:
[----:B------:R-:W-:Y:S05]  /*0af0*/  BSYNC.RECONVERGENT B0 ;  /* 0x0000000000007941 */ /* 0x000fea0003800200 */
.L_x_9458:
        /* <DEDUP_REMOVED lines=12> */
.L_x_9461:
[----:B------:R-:W-:Y:S05]  /*0bc0*/  BSYNC.RECONVERGENT B0 ;  /* 0x0000000000007941 */ /* 0x000fea0003800200 */
.L_x_9460:
        /* <DEDUP_REMOVED lines=12> */
.L_x_9463:
[----:B------:R-:W-:Y:S05]  /*0c90*/  BSYNC.RECONVERGENT B0 ;  /* 0x0000000000007941 */ /* 0x000fea0003800200 */
.L_x_9462:
        /* <DEDUP_REMOVED lines=12> */
.L_x_9465:
[----:B------:R-:W-:Y:S05]  /*0d60*/  BSYNC.RECONVERGENT B0 ;  /* 0x0000000000007941 */ /* 0x000fea0003800200 */
.L_x_9464:
        /* <DEDUP_REMOVED lines=11> */
.L_x_9467:
[----:B------:R-:W-:Y:S05]  /*0e20*/  BSYNC.RECONVERGENT B0 ;  /* 0x0000000000007941 */ /* 0x000fea0003800200 */
.L_x_9466:
        /* <DEDUP_REMOVED lines=11> */
.L_x_9469:
[----:B------:R-:W-:Y:S05]  /*0ee0*/  BSYNC.RECONVERGENT B0 ;  /* 0x0000000000007941 */ /* 0x000fea0003800200 */
.L_x_9468:
        /* <DEDUP_REMOVED lines=12> */
.L_x_9471:
[----:B------:R-:W-:Y:S05]  /*0fb0*/  BSYNC.RECONVERGENT B0 ;  /* 0x0000000000007941 */ /* 0x000fea0003800200 */
.L_x_9470:
        /* <DEDUP_REMOVED lines=15> */
.L_x_9473:
[----:B------:R-:W-:Y:S05]  /*10b0*/  BSYNC.RECONVERGENT B0 ;  /* 0x0000000000007941 */ /* 0x000fea0003800200 */
.L_x_9472:
        /* <DEDUP_REMOVED lines=20> */
[----:B-1----:R-:W-:Y:S05]  /*1200*/  @P6 RET.REL.NODEC R156 `(_ZN5flash24flash_fwd_splitkv_kernelI23Flash_fwd_kernel_traitsILi128ELi64ELi64ELi4ELb0ELb0EN7cutlass10bfloat16_tE19Flash_kernel_traitsILi128ELi64ELi64ELi4ES3_EELb0ELb0ELb0ELb0ELb0ELb1ELb1ELb0EEEvNS_16Flash_fwd_paramsE) ;  /* 0xffffffec9c7c6950 */ /* 0x002fea0003c3ffff */
[----:B------:R-:W-:Y:S02]  /*1210*/  MOV R5, 0xff800000 ;  /* 0xff80000000057802 */ /* 0x000fe40000000f00 */
[----:B------:R-:W-:-:S03]  /*1220*/  MOV R157, 0x0 ;  /* 0x00000000009d7802 */ /* 0x000fc60000000f00 */
[----:B------:R1:W-:Y:S02]  /*1230*/  ST.E desc[UR4][R2.64+0xe0], R5 ;  /* 0x0000e00502007985 */ /* 0x0003e4000c101904 */
[----:B-1----:R-:W-:Y:S05]  /*1240*/  RET.REL.NODEC R156 `(_ZN5flash24flash_fwd_splitkv_kernelI23Flash_fwd_kernel_traitsILi128ELi64ELi64ELi4ELb0ELb0EN7cutlass10bfloat16_tE19Flash_kernel_traitsILi128ELi64ELi64ELi4ES3_EELb0ELb0ELb0ELb0ELb0ELb1ELb1ELb0EEEvNS_16Flash_fwd_paramsE) ;  /* 0xffffffec9c6c7950 */ /* 0x002fea0003c3ffff */
.L_x_9457:
        /* <DEDUP_REMOVED lines=84> */
[-C--:B--2---:R-:W-:Y:S02]  /*1790*/  IMAD R6, R15, R0.reuse, RZ ;  /* 0x000000000f067224 */ /* 0x084fe400078e02ff */
        /* <DEDUP_REMOVED lines=17> */
.L_x_9475:
        /* <DEDUP_REMOVED lines=29> */
[-C--:B---3-5:R-:W-:Y:S02]  /*1a80*/  @!P3 IMAD R9, R15, R11.reuse, RZ ;  /* 0x0000000b0f09b224 */ /* 0x0a8fe400078e02ff */
[----:B------:R-:W-:Y:S01]  /*1a90*/  @!P3 IMAD.IADD R23, R23, 0x1, R0 ;  /* 0x000000011717b824 */ /* 0x000fe200078e0200 */
[----:B------:R-:W-:Y:S02]  /*1aa0*/  @!P3 SHF.R.S32.HI R0, RZ, 0x1f, R11 ;  /* 0x0000001fff00b819 */ /* 0x000fe4000001140b */
[----:B------:R-:W-:Y:S01]  /*1ab0*/  @!P2 IADD3 R5, PT, PT, R5, -R4, RZ ;  /* 0x800000040505a210 */ /* 0x000fe20007ffe0ff */
[----:B------:R-:W-:-:S03]  /*1ac0*/  @!P3 IMAD.WIDE.U32 R22, R14, R11, R22 ;  /* 0x0000000b0e16b225 */ /* 0x000fc600078e0016 */
[----:B------:R-:W-:Y:S01]  /*1ad0*/  ISETP.GE.U32.AND P4, PT, R5, R4, PT ;  /* 0x000000040500720c */ /* 0x000fe20003f86070 */
[----:B------:R-:W-:Y:S01]  /*1ae0*/  @!P3 IMAD R9, R14, R0, R9 ;  /* 0x000000000e09b224 */ /* 0x000fe200078e0209 */
[----:B------:R-:W-:Y:S01]  /*1af0*/  LOP3.LUT R4, R163, R8, RZ, 0x3c, !PT ;  /* 0x00000008a3047212 */ /* 0x000fe200078e3cff */
[-C--:B------:R-:W-:Y:S02]  /*1b00*/  @P3 IMAD R0, R147, R6.reuse, RZ ;  /* 0x0000000693003224 */ /* 0x080fe400078e02ff */
[----:B------:R-:W-:Y:S01]  /*1b10*/  @P3 IMAD.WIDE.U32 R14, R146, R6, RZ ;  /* 0x00000006920e3225 */ /* 0x000fe200078e00ff */
[----:B------:R-:W-:Y:S02]  /*1b20*/  ISETP.GE.AND P1, PT, R4, RZ, PT ;  /* 0x000000ff0400720c */ /* 0x000fe40003f26270 */
[----:B------:R-:W-:Y:S01]  /*1b30*/  @!P3 MOV R6, R22 ;  /* 0x000000160006b202 */ /* 0x000fe20000000f00 */
[----:B------:R-:W-:Y:S01]  /*1b40*/  @!P3 IMAD.IADD R9, R23, 0x1, R9 ;  /* 0x000000011709b824 */ /* 0x000fe200078e0209 */
[----:B------:R-:W-:Y:S01]  /*1b50*/  ISETP.NE.AND P0, PT, R8, RZ, PT ;  /* 0x000000ff0800720c */ /* 0x000fe20003f05270 */
[----:B------:R-:W-:Y:S01]  /*1b60*/  @P3 IMAD.MOV.U32 R6, RZ, RZ, R14 ;  /* 0x000000ffff063224 */ /* 0x000fe200078e000e */
[----:B------:R-:W-:-:S02]  /*1b70*/  LEA R7, R25, 0xffffffc0, 0x6 ;  /* 0xffffffc019077811 */ /* 0x000fc400078e30ff */
[----:B------:R-:W-:Y:S02]  /*1b80*/  @P3 IADD3 R9, PT, PT, R15, R0, RZ ;  /* 0x000000000f093210 */ /* 0x000fe40007ffe0ff */
[----:B------:R-:W-:Y:S01]  /*1b90*/  @!P2 IADD3 R10, PT, PT, R10, 0x1, RZ ;  /* 0x000000010a0aa810 */ /* 0x000fe20007ffe0ff */
[----:B------:R-:W-:Y:S01]  /*1ba0*/  IMAD R4, R147, R7, RZ ;  /* 0x0000000793047224 */ /* 0x000fe200078e02ff */
[----:B------:R-:W-:Y:S01]  /*1bb0*/  SHF.R.S32.HI R15, RZ, 0x1f, R7 ;  /* 0x0000001fff0f7819 */ /* 0x000fe20000011407 */
[----:B------:R-:W-:Y:S01]  /*1bc0*/  @!P3 IMAD R0, R149, R12, RZ ;  /* 0x0000000c9500b224 */ /* 0x000fe200078e02ff */
[----:B------:R-:W-:Y:S01]  /*1bd0*/  @!P3 SHF.R.S32.HI R5, RZ, 0x1f, R12 ;  /* 0x0000001fff05b819 */ /* 0x000fe2000001140c */
[----:B------:R-:W-:Y:S01]  /*1be0*/  IMAD.MOV.U32 R23, RZ, RZ, R9 ;  /* 0x000000ffff177224 */ /* 0x000fe200078e0009 */
[----:B------:R-:W-:Y:S02]  /*1bf0*/  MOV R22, R6 ;  /* 0x0000000600167202 */ /* 0x000fe40000000f00 */
        /* <DEDUP_REMOVED lines=14> */
[----:B------:R-:W-:-:S02]  /*1ce0*/  @!P3 IMAD R0, R16, R5, R0 ;  /* 0x000000051000b224 */ /* 0x000fc400078e0200 */
        /* <DEDUP_REMOVED lines=11> */
.L_x_9476:
[----:B------:R-:W-:Y:S05]  /*1da0*/  BSYNC.RECONVERGENT B0 ;  /* 0x0000000000007941 */ /* 0x000fea0003800200 */
.L_x_9474:
        /* <DEDUP_REMOVED lines=10> */
[----:B-1----:R-:W1:Y:S01]  /*1e50*/  MUFU.RCP R5, R11 ;  /* 0x0000000b00057308 */ /* 0x002e620000001000 */
[----:B------:R-:W1:Y:S02]  /*1e60*/  S2R R6, SR_CgaCtaId ;  /* 0x0000000000067919 */ /* 0x000e640000008800 */
[----:B-1----:R-:W-:-:S05]  /*1e70*/  VIADD R5, R5, 0xffffffe ;  /* 0x0ffffffe05057836 */ /* 0x002fca0000000000 */
[----:B------:R-:W1:Y:S01]  /*1e80*/  F2I.FTZ.U32.TRUNC.NTZ R37, R5 ;  /* 0x0000000500257305 */ /* 0x000e62000021f000 */
[----:B------:R-:W-:Y:S01]  /*1e90*/  IMAD.MOV.U32 R36, RZ, RZ, RZ ;  /* 0x000000ffff247224 */ /* 0x000fe200078e00ff */
[----:B------:R-:W-:Y:S01]  /*1ea0*/  IABS R9, R8 ;  /* 0x0000000800097213 */ /* 0x000fe20000000000 */
[----:B-1----:R-:W-:-:S04]  /*1eb0*/  IMAD.MOV R0, RZ, RZ, -R37 ;  /* 0x000000ffff007224 */ /* 0x002fc800078e0a25 */
[----:B------:R-:W-:Y:S01]  /*1ec0*/  IMAD R13, R0, R4, RZ ;  /* 0x00000004000d7224 */ /* 0x000fe200078e02ff */
[----:B------:R-:W-:-:S03]  /*1ed0*/  IABS R0, R163 ;  /* 0x000000a300007213 */ /* 0x000fc60000000000 */
[----:B------:R-:W-:Y:S01]  /*1ee0*/  IMAD.HI.U32 R13, R37, R13, R36 ;  /* 0x0000000d250d7227 */ /* 0x000fe200078e0024 */
[----:B------:R-:W-:Y:S02]  /*1ef0*/  IADD3 R9, PT, PT, RZ, -R9, RZ ;  /* 0x80000009ff097210 */ /* 0x000fe40007ffe0ff */
[----:B------:R-:W-:-:S03]  /*1f00*/  MOV R5, 0x400 ;  /* 0x0000040000057802 */ /* 0x000fc60000000f00 */
[----:B------:R-:W-:Y:S01]  /*1f10*/  IMAD.HI.U32 R13, R13, R0, RZ ;  /* 0x000000000d0d7227 */ /* 0x000fe200078e00ff */
[----:B------:R-:W-:-:S03]  /*1f20*/  LOP3.LUT R11, R163, R8, RZ, 0x3c, !PT ;  /* 0x00000008a30b7212 */ /* 0x000fc600078e3cff */
[----:B------:R-:W-:Y:S01]  /*1f30*/  IMAD R9, R13, R9, R0 ;  /* 0x000000090d097224 */ /* 0x000fe200078e0200 */
[----:B------:R-:W-:Y:S01]  /*1f40*/  LEA R6, R6, R5, 0x18 ;  /* 0x0000000506067211 */ /* 0x000fe200078ec0ff */
[----:B------:R-:W-:Y:S01]  /*1f50*/  IMAD.SHL.U32 R0, R98, 0x8, RZ ;  /* 0x0000000862007824 */ /* 0x000fe200078e00ff */
[----:B------:R-:W-:Y:S02]  /*1f60*/  ISETP.GE.AND P0, PT, R11, RZ, PT ;  /* 0x000000ff0b00720c */ /* 0x000fe40003f06270 */
[----:B------:R-:W-:Y:S02]  /*1f70*/  ISETP.GT.U32.AND P6, PT, R4, R9, PT ;  /* 0x000000090400720c */ /* 0x000fe40003fc4070 */
[----:B------:R-:W-:Y:S02]  /*1f80*/  IADD3 R145, PT, PT, -R162, R145, RZ ;  /* 0x00000091a2917210 */ /* 0x000fe40007ffe1ff */
[C---:B------:R-:W-:Y:S02]  /*1f90*/  LOP3.LUT R160, R0.reuse, 0x38, RZ, 0xc0, !PT ;  /* 0x0000003800a07812 */ /* 0x040fe400078ec0ff */
[----:B------:R-:W-:-:S04]  /*1fa0*/  LOP3.LUT R161, R0, 0x1c0, RZ, 0xc0, !PT ;  /* 0x000001c000a17812 */ /* 0x000fc800078ec0ff */
[----:B------:R-:W-:-:S04]  /*1fb0*/  LOP3.LUT R161, R161, 0x38, R98, 0xf8, !PT ;  /* 0x00000038a1a17812 */ /* 0x000fc800078ef862 */
[----:B------:R-:W-:Y:S01]  /*1fc0*/  LOP3.LUT R161, R161, 0x38, R0, 0x78, !PT ;  /* 0x00000038a1a17812 */ /* 0x000fe200078e7800 */
[----:B------:R-:W-:Y:S01]  /*1fd0*/  @!P6 IMAD.IADD R9, R9, 0x1, -R4 ;  /* 0x000000010909e824 */ /* 0x000fe200078e0a04 */
[----:B------:R-:W-:Y:S01]  /*1fe0*/  BSSY.RECONVERGENT B0, `(.L_x_9477) ;  /* 0x0000033000007945 */ /* 0x000fe20003800200 */
[----:B------:R-:W-:Y:S01]  /*1ff0*/  VIADD R157, R25, 0xffffffff ;  /* 0xffffffff199d7836 */ /* 0x000fe20000000000 */
[----:B------:R-:W-:Y:S02]  /*2000*/  LOP3.LUT R161, R161, 0x1e00, R0, 0xf8, !PT ;  /* 0x00001e00a1a17812 */ /* 0x000fe400078ef800 */
[----:B------:R-:W-:Y:S01]  /*2010*/  ISETP.GE.U32.AND P5, PT, R9, R4, PT ;  /* 0x000000040900720c */ /* 0x000fe20003fa6070 */
[----:B------:R-:W-:Y:S01]  /*2020*/  IMAD.SHL.U32 R164, R157, 0x40, RZ ;  /* 0x000000409da47824 */ /* 0x000fe200078e00ff */
[----:B------:R-:W-:Y:S02]  /*2030*/  ISETP.NE.AND P3, PT, R8, RZ, PT ;  /* 0x000000ff0800720c */ /* 0x000fe40003f65270 */
[----:B------:R-:W-:-:S02]  /*2040*/  SHF.L.U64.HI R96, R146, 0x4, R147 ;  /* 0x0000000492607819 */ /* 0x000fc40000010293 */
[----:B------:R-:W-:Y:S02]  /*2050*/  LOP3.LUT R158, R160, 0x40, RZ, 0xfc, !PT ;  /* 0x00000040a09e7812 */ /* 0x000fe400078efcff */
[----:B------:R-:W-:Y:S01]  /*2060*/  LEA R161, R161, R6, 0x1 ;  /* 0x00000006a1a17211 */ /* 0x000fe200078e08ff */
[----:B--2---:R-:W-:-:S04]  /*2070*/  @P1 IMAD.WIDE.U32 R36, R30, R18, RZ ;  /* 0x000000121e241225 */ /* 0x004fc800078e00ff */
[----:B------:R-:W-:Y:S02]  /*2080*/  @P1 IMAD R18, R31, R18, RZ ;  /* 0x000000121f121224 */ /* 0x000fe400078e02ff */
[----:B----4-:R-:W-:Y:S01]  /*2090*/  @!P1 IMAD.WIDE.U32 R38, R22, R165, RZ ;  /* 0x000000a516269225 */ /* 0x010fe200078e00ff */
[----:B------:R-:W-:-:S03]  /*20a0*/  SHF.R.U32.HI R22, RZ, 0x3, R98 ;  /* 0x00000003ff167819 */ /* 0x000fc60000011662 */
[----:B------:R-:W-:Y:S01]  /*20b0*/  @!P1 IMAD R5, R23, R165, RZ ;  /* 0x000000a517059224 */ /* 0x000fe200078e02ff */
[----:B------:R-:W-:Y:S01]  /*20c0*/  @!P1 MOV R11, R38 ;  /* 0x00000026000b9202 */ /* 0x000fe20000000f00 */
[----:B------:R-:W-:Y:S02]  /*20d0*/  @P1 IMAD.MOV.U32 R11, RZ, RZ, R36 ;  /* 0x000000ffff0b1224 */ /* 0x000fe400078e0024 */
[----:B------:R-:W-:Y:S01]  /*20e0*/  @!P1 IMAD.IADD R5, R39, 0x1, R5 ;  /* 0x0000000127059824 */ /* 0x000fe200078e0205 */
[----:B------:R-:W-:Y:S02]  /*20f0*/  @P1 IADD3 R5, PT, PT, R37, R18, RZ ;  /* 0x0000001225051210 */ /* 0x000fe40007ffe0ff */
[----:B------:R-:W-:Y:S02]  /*2100*/  ISETP.GE.AND P1, PT, R22, R145, PT ;  /* 0x000000911600720c */ /* 0x000fe40003f26270 */
[----:B------:R-:W-:Y:S01]  /*2110*/  IADD3 R36, P2, PT, R160, R11, RZ ;  /* 0x0000000ba0247210 */ /* 0x000fe20007f5e0ff */
[----:B---3--:R-:W-:Y:S01]  /*2120*/  IMAD R21, R21, R163, RZ ;  /* 0x000000a315157224 */ /* 0x008fe200078e02ff */
[----:B------:R-:W-:-:S03]  /*2130*/  SHF.R.S32.HI R18, RZ, 0x1f, R163 ;  /* 0x0000001fff127819 */ /* 0x000fc600000114a3 */
[----:B------:R-:W-:Y:S02]  /*2140*/  IMAD.X R37, RZ, RZ, R5, P2 ;  /* 0x000000ffff257224 */ /* 0x000fe400010e0605 */
[----:B------:R-:W-:Y:S02]  /*2150*/  IMAD R21, R20, R18, R21 ;  /* 0x0000001214157224 */ /* 0x000fe400078e0215 */
[----:B------:R-:W-:Y:S02]  /*2160*/  IMAD.MOV.U32 R23, RZ, RZ, RZ ;  /* 0x000000ffff177224 */ /* 0x000fe400078e00ff */
[----:B------:R-:W-:Y:S01]  /*2170*/  IMAD.WIDE.U32 R18, R163, R20, R36 ;  /* 0x00000014a3127225 */ /* 0x000fe200078e0024 */
[----:B------:R-:W-:-:S03]  /*2180*/  IADD3 R9, PT, PT, R22, 0x20, RZ ;  /* 0x0000002016097810 */ /* 0x000fc60007ffe0ff */
[----:B------:R-:W-:-:S04]  /*2190*/  IMAD.WIDE.U32 R28, R29, 0x40, R22 ;  /* 0x000000401d1c7825 */ /* 0x000fc800078e0016 */
[C---:B------:R-:W-:Y:S02]  /*21a0*/  VIADD R11, R22.reuse, 0x10 ;  /* 0x00000010160b7836 */ /* 0x040fe40000000000 */
[----:B------:R-:W-:Y:S02]  /*21b0*/  VIADD R5, R22, 0x30 ;  /* 0x0000003016057836 */ /* 0x000fe40000000000 */
[----:B------:R-:W-:Y:S01]  /*21c0*/  IMAD.IADD R21, R19, 0x1, R21 ;  /* 0x0000000113157824 */ /* 0x000fe200078e0215 */
[----:B------:R-:W-:Y:S06]  /*21d0*/  @P1 BRA `(.L_x_9478) ;  /* 0x00000000004c1947 */ /* 0x000fec0003800000 */
        /* <DEDUP_REMOVED lines=19> */
.L_x_9478:
[----:B------:R-:W-:Y:S05]  /*2310*/  BSYNC.RECONVERGENT B0 ;  /* 0x0000000000007941 */ /* 0x000fea0003800200 */
.L_x_9477:
[-C--:B------:R-:W-:Y:S01]  /*2320*/  ISETP.GE.AND P4, PT, R11, R145.reuse, PT ;  /* 0x000000910b00720c */ /* 0x080fe20003f86270 */
        /* <DEDUP_REMOVED lines=12> */
[----:B------:R-:W-:Y:S01]  /*23f0*/  IMAD.MOV.U32 R44, RZ, RZ, R18 ;  /* 0x000000ffff2c7224 */ /* 0x000fe200078e0012 */
[----:B------:R-:W-:Y:S02]  /*2400*/  MOV R45, R21 ;  /* 0x00000015002d7202 */ /* 0x000fe40000000f00 */
[-C--:B-----5:R-:W-:Y:S01]  /*2410*/  ISETP.GE.AND P5, PT, R160, R159.reuse, PT ;  /* 0x0000009fa000720c */ /* 0x0a0fe20003fa6270 */
[----:B-1----:R-:W-:Y:S01]  /*2420*/  IMAD.X R37, RZ, RZ, R29, P4 ;  /* 0x000000ffff257224 */ /* 0x002fe200020e061d */
        /* <DEDUP_REMOVED lines=17> */
.L_x_9480:
[----:B------:R-:W-:Y:S05]  /*2540*/  BSYNC.RECONVERGENT B0 ;  /* 0x0000000000007941 */ /* 0x000fea0003800200 */
.L_x_9479:
[----:B------:R-:W-:Y:S01]  /*2550*/  IMAD R151, R147, R22, RZ ;  /* 0x0000001693977224 */ /* 0x000fe200078e02ff */
[----:B------:R-:W-:Y:S01]  /*2560*/  BSSY.RECONVERGENT B0, `(.L_x_9481) ;  /* 0x0000021000007945 */ /* 0x000fe20003800200 */
[----:B------:R-:W-:Y:S01]  /*2570*/  @!P0 IMAD.MOV R13, RZ, RZ, -R13 ;  /* 0x000000ffff0d8224 */ /* 0x000fe200078e0a0d */
[----:B------:R-:W-:Y:S01]  /*2580*/  @!P3 LOP3.LUT R13, RZ, R8, RZ, 0x33, !PT ;  /* 0x00000008ff0db212 */ /* 0x000fe200078e33ff */
[----:B-----5:R-:W-:Y:S01]  /*2590*/  IMAD R8, R15, R148, RZ ;  /* 0x000000940f087224 */ /* 0x020fe200078e02ff */
[C---:B------:R-:W-:Y:S01]  /*25a0*/  SHF.L.U64.HI R96, R97.reuse, 0x1, R96 ;  /* 0x0000000161607819 */ /* 0x040fe20000010260 */
[----:B------:R-:W-:Y:S01]  /*25b0*/  IMAD.SHL.U32 R97, R97, 0x2, RZ ;  /* 0x0000000261617824 */ /* 0x000fe200078e00ff */
[-C--:B------:R-:W-:Y:S01]  /*25c0*/  ISETP.GE.AND P6, PT, R22, R4.reuse, PT ;  /* 0x000000041600720c */ /* 0x080fe20003fc6270 */
[----:B------:R-:W-:Y:S01]  /*25d0*/  IMAD.IADD R151, R41, 0x1, R151 ;  /* 0x0000000129977824 */ /* 0x000fe200078e0297 */
[----:B------:R-:W-:Y:S02]  /*25e0*/  ISETP.GE.AND P5, PT, R11, R4, PT ;  /* 0x000000040b00720c */ /* 0x000fe40003fa6270 */
[----:B------:R-:W-:Y:S01]  /*25f0*/  LEA R152, P0, R40, R42, 0x1 ;  /* 0x0000002a28987211 */ /* 0x000fe200078008ff */
[----:B------:R-:W-:-:S12]  /*2600*/  @P2 BRA `(.L_x_9482) ;  /* 0x0000000000582947 */ /* 0x000fd80003800000 */
[----:B------:R-:W-:Y:S01]  /*2610*/  IADD3 R15, P2, PT, R28, 0x20, RZ ;  /* 0x000000201c0f7810 */ /* 0x000fe20007f5e0ff */
[----:B-12---:R-:W-:Y:S01]  /*2620*/  IMAD.MOV.U32 R36, RZ, RZ, R18 ;  /* 0x000000ffff247224 */ /* 0x006fe200078e0012 */
        /* <DEDUP_REMOVED lines=20> */
.L_x_9482:
[----:B------:R-:W-:Y:S05]  /*2770*/  BSYNC.RECONVERGENT B0 ;  /* 0x0000000000007941 */ /* 0x000fea0003800200 */
.L_x_9481:
[----:B------:R-:W-:Y:S01]  /*2780*/  LEA.HI.X R151, R40, R43, R151, 0x1, P0 ;  /* 0x0000002b28977211 */ /* 0x000fe200000f0c97 */
[----:B------:R-:W-:Y:S01]  /*2790*/  BSSY.RECONVERGENT B0, `(.L_x_9483) ;  /* 0x000001d000007945 */ /* 0x000fe20003800200 */
[----:B-12---:R-:W-:Y:S01]  /*27a0*/  IADD3 R36, P0, PT, R97, R152, RZ ;  /* 0x0000009861247210 */ /* 0x006fe20007f1e0ff */
[----:B------:R-:W-:Y:S01]  /*27b0*/  IMAD R8, R7, R149, R8 ;  /* 0x0000009507087224 */ /* 0x000fe200078e0208 */
[----:B------:R-:W-:Y:S01]  /*27c0*/  ISETP.GE.AND P4, PT, R9, R4, PT ;  /* 0x000000040900720c */ /* 0x000fe20003f86270 */
[----:B---3--:R-:W-:Y:S01]  /*27d0*/  IMAD.WIDE.U32 R38, R7, R148, RZ ;  /* 0x0000009407267225 */ /* 0x008fe200078e00ff */
        /* <DEDUP_REMOVED lines=24> */
.L_x_9484:
[----:B------:R-:W-:Y:S05]  /*2960*/  BSYNC.RECONVERGENT B0 ;  /* 0x0000000000007941 */ /* 0x000fea0003800200 */
.L_x_9483:
        /* <DEDUP_REMOVED lines=17> */
.L_x_9486:
[----:B------:R-:W-:Y:S05]  /*2a80*/  BSYNC.RECONVERGENT B0 ;  /* 0x0000000000007941 */ /* 0x000fea0003800200 */
.L_x_9485:
        /* <DEDUP_REMOVED lines=16> */
.L_x_9488:
[----:B------:R-:W-:Y:S05]  /*2b90*/  BSYNC.RECONVERGENT B0 ;  /* 0x0000000000007941 */ /* 0x000fea0003800200 */
.L_x_9487:
        /* <DEDUP_REMOVED lines=16> */
.L_x_9490:
[----:B------:R-:W-:Y:S05]  /*2ca0*/  BSYNC.RECONVERGENT B0 ;  /* 0x0000000000007941 */ /* 0x000fea0003800200 */
.L_x_9489:
        /* <DEDUP_REMOVED lines=16> */
.L_x_9492:
[----:B------:R-:W-:Y:S05]  /*2db0*/  BSYNC.RECONVERGENT B0 ;  /* 0x0000000000007941 */ /* 0x000fea0003800200 */
.L_x_9491:
[----:B------:R-:W0:Y:S01]  /*2dc0*/  LDGDEPBAR ;  /* 0x00000000000079af */ /* 0x000e220000000000 */
[----:B--234-:R-:W-:Y:S01]  /*2dd0*/  SHF.R.S32.HI R14, RZ, 0x1f, R13 ;  /* 0x0000001fff0e7819 */ /* 0x01cfe2000001140d */
[-C--:B------:R-:W-:Y:S01]  /*2de0*/  IMAD R7, R35, R13.reuse, RZ ;  /* 0x0000000d23077224 */ /* 0x080fe200078e02ff */
[----:B------:R-:W-:Y:S01]  /*2df0*/  IADD3 R12, P1, P0, R38, R12, R160 ;  /* 0x0000000c260c7210 */ /* 0x000fe2000783e0a0 */
[----:B------:R-:W-:Y:S01]  /*2e00*/  IMAD.IADD R15, R39, 0x1, R8 ;  /* 0x00000001270f7824 */ /* 0x000fe200078e0208 */
[----:B------:R-:W-:Y:S01]  /*2e10*/  SHF.R.U32.HI R8, RZ, 0x4, R98 ;  /* 0x00000004ff087819 */ /* 0x000fe20000011662 */
[----:B------:R-:W-:-:S03]  /*2e20*/  IMAD.WIDE.U32 R18, R34, R13, RZ ;  /* 0x0000000d22127225 */ /* 0x000fc600078e00ff */
[----:B------:R-:W-:Y:S01]  /*2e30*/  IADD3.X R10, PT, PT, R15, R10, RZ, P1, P0 ;  /* 0x0000000a0f0a7210 */ /* 0x000fe20000fe04ff */
[----:B------:R-:W-:Y:S01]  /*2e40*/  IMAD R7, R14, R34, R7 ;  /* 0x000000220e077224 */ /* 0x000fe200078e0207 */
[----:B------:R-:W-:Y:S01]  /*2e50*/  IADD3 R12, P0, PT, R12, R18, RZ ;  /* 0x000000120c0c7210 */ /* 0x000fe20007f1e0ff */
[----:B------:R-:W-:Y:S02]  /*2e60*/  IMAD.SHL.U32 R24, R98, 0x40, RZ ;  /* 0x0000004062187824 */ /* 0x000fe400078e00ff */
[----:B------:R-:W-:Y:S02]  /*2e70*/  IMAD.IADD R7, R19, 0x1, R7 ;  /* 0x0000000113077824 */ /* 0x000fe400078e0207 */
[----:B------:R-:W-:Y:S02]  /*2e80*/  IMAD R155, R149, R22, RZ ;  /* 0x00000016959b7224 */ /* 0x000fe400078e02ff */
[----:B------:R-:W-:Y:S01]  /*2e90*/  IMAD.X R13, R10, 0x1, R7, P0 ;  /* 0x000000010a0d7824 */ /* 0x000fe200000e0607 */
[----:B------:R-:W-:Y:S01]  /*2ea0*/  SHF.R.U32.HI R10, RZ, 0x1, R98 ;  /* 0x00000001ff0a7819 */ /* 0x000fe20000011662 */
[----:B------:R-:W-:Y:S01]  /*2eb0*/  IMAD.WIDE.U32 R22, R22, R148, R12 ;  /* 0x0000009416167225 */ /* 0x000fe200078e000c */
[----:B------:R-:W-:Y:S01]  /*2ec0*/  LOP3.LUT R13, R24, 0x1c0, RZ, 0xc0, !PT ;  /* 0x000001c0180d7812 */ /* 0x000fe200078ec0ff */
[----:B------:R-:W-:-:S04]  /*2ed0*/  DEPBAR.LE SB0, 0x0 ;  /* 0x000080000000791a */ /* 0x000fc80000000000 */
[----:B------:R-:W-:-:S07]  /*2ee0*/  IMAD.IADD R155, R23, 0x1, R155 ;  /* 0x00000001179b7824 */ /* 0x000fce00078e029b */
[----:B------:R-:W-:Y:S05]  /*2ef0*/  WARPSYNC.ALL ;  /* 0x0000000000007948 */ /* 0x000fea0003800000 */
[----:B------:R-:W-:Y:S01]  /*2f00*/  BAR.SYNC.DEFER_BLOCKING 0x0 ;  /* 0x0000000000007b1d */ /* 0x000fe20000010000 */
[----:B------:R-:W-:Y:S02]  /*2f10*/  LEA R154, P0, R22, R16, 0x1 ;  /* 0x00000010169a7211 */ /* 0x000fe400078008ff */
[----:B------:R-:W-:Y:S01]  /*2f20*/  LOP3.LUT R7, R13, 0x8, R10, 0xf8, !PT ;  /* 0x000000080d077812 */ /* 0x000fe200078ef80a */
[----:B------:R-:W-:Y:S01]  /*2f30*/  IMAD.SHL.U32 R10, R148, 0x10, RZ ;  /* 0x00000010940a7824 */ /* 0x000fe200078e00ff */
[----:B------:R-:W-:Y:S01]  /*2f40*/  LEA.HI.X R155, R22, R17, R155, 0x1, P0 ;  /* 0x00000011169b7211 */ /* 0x000fe200000f0c9b */
[----:B------:R-:W-:Y:S01]  /*2f50*/  BSSY.RECONVERGENT B0, `(.L_x_9493) ;  /* 0x0000016000007945 */ /* 0x000fe20003800200 */
[----:B------:R-:W-:-:S02]  /*2f60*/  SHF.L.U64.HI R12, R148, 0x4, R149 ;  /* 0x00000004940c7819 */ /* 0x000fc40000010295 */
[----:B------:R-:W-:Y:S02]  /*2f70*/  LOP3.LUT R24, R24, 0x200, RZ, 0xc0, !PT ;  /* 0x0000020018187812 */ /* 0x000fe400078ec0ff */
        /* <DEDUP_REMOVED lines=17> */
.L_x_9494:
[----:B------:R3:W-:Y:S04]  /*3090*/  STS.128 [R161+0x8000], RZ ;  /* 0x008000ffa1007388 */ /* 0x0007e80000000c00 */
[----:B------:R3:W-:Y:S02]  /*30a0*/  STS.128 [R161+0xa000], RZ ;  /* 0x00a000ffa1007388 */ /* 0x0007e40000000c00 */
.L_x_9495:
[----:B------:R-:W-:Y:S05]  /*30b0*/  BSYNC.RECONVERGENT B0 ;  /* 0x0000000000007941 */ /* 0x000fea0003800200 */
.L_x_9493:
[-C--:B------:R-:W-:Y:S01]  /*30c0*/  ISETP.GE.AND P1, PT, R11, R4.reuse, PT ;  /* 0x000000040b00720c */ /* 0x080fe20003f26270 */
[----:B------:R-:W-:Y:S01]  /*30d0*/  BSSY.RECONVERGENT B0, `(.L_x_9496) ;  /* 0x0000014000007945 */ /* 0x000fe20003800200 */
[-C--:B------:R-:W-:Y:S02]  /*30e0*/  ISETP.GE.AND P2, PT, R9, R4.reuse, PT ;  /* 0x000000040900720c */ /* 0x080fe40003f46270 */
[----:B------:R-:W-:Y:S02]  /*30f0*/  ISETP.GE.AND P3, PT, R5, R4, PT ;  /* 0x000000040500720c */ /* 0x000fe40003f66270 */
[----:B------:R-:W-:-:S04]  /*3100*/  LEA R4, P0, R10, R154, 0x1 ;  /* 0x0000009a0a047211 */ /* 0x000fc800078008ff */
[----:B------:R-:W-:-:S03]  /*3110*/  LEA.HI.X R5, R10, R155, R12, 0x1, P0 ;  /* 0x0000009b0a057211 */ /* 0x000fc600000f0c0c */
        /* <DEDUP_REMOVED lines=15> */
.L_x_9497:
[----:B------:R-:W-:Y:S05]  /*3210*/  BSYNC.RECONVERGENT B0 ;  /* 0x0000000000007941 */ /* 0x000fea0003800200 */
.L_x_9496:
        /* <DEDUP_REMOVED lines=18> */
.L_x_9499:
[----:B------:R-:W-:Y:S05]  /*3340*/  BSYNC.RECONVERGENT B0 ;  /* 0x0000000000007941 */ /* 0x000fea0003800200 */
.L_x_9498:
        /* <DEDUP_REMOVED lines=18> */
.L_x_9501:
[----:B------:R-:W-:Y:S05]  /*3470*/  BSYNC.RECONVERGENT B0 ;  /* 0x0000000000007941 */ /* 0x000fea0003800200 */
.L_x_9500:
[----:B------:R-:W5:Y:S01]  /*3480*/  LD.E R99, desc[UR4][R2.64+0x18c] ;  /* 0x00018c0402637980 */ /* 0x000f62000c101900 */
[----:B------:R-:W-:Y:S01]  /*3490*/  LOP3.LUT R13, R13, 0x8, R98, 0x78, !PT ;  /* 0x000000080d0d7812 */ /* 0x000fe200078e7862 */
[C---:B-1----:R-:W-:Y:S01]  /*34a0*/  IMAD.SHL.U32 R5, R98.reuse, 0x20, RZ ;  /* 0x0000002062057824 */ /* 0x042fe200078e00ff */
[----:B------:R-:W-:Y:S01]  /*34b0*/  R2P PR, R98, 0x6 ;  /* 0x0000000662007804 */ /* 0x000fe20000000000 */
[----:B------:R-:W-:Y:S01]  /*34c0*/  IMAD.SHL.U32 R8, R8, 0x400, RZ ;  /* 0x0000040008087824 */ /* 0x000fe200078e00ff */
[----:B------:R-:W-:Y:S01]  /*34d0*/  LOP3.LUT R13, R13, 0x38, R0, 0x78, !PT ;  /* 0x000000380d0d7812 */ /* 0x000fe200078e7800 */
[----:B------:R-:W-:Y:S01]  /*34e0*/  IMAD.MOV.U32 R4, RZ, RZ, 0x40 ;  /* 0x00000040ff047424 */ /* 0x000fe200078e00ff */
[----:B------:R-:W-:Y:S01]  /*34f0*/  LOP3.LUT R0, R24, 0x7c00, R5, 0xf8, !PT ;  /* 0x00007c0018007812 */ /* 0x000fe200078ef805 */
[----:B------:R-:W0:Y:S01]  /*3500*/  LDGDEPBAR ;  /* 0x00000000000079af */ /* 0x000e220000000000 */
[----:B------:R-:W-:Y:S01]  /*3510*/  LOP3.LUT R8, R8, 0x400, RZ, 0xc0, !PT ;  /* 0x0000040008087812 */ /* 0x000fe200078ec0ff */
[----:B------:R-:W-:Y:S01]  /*3520*/  BSSY.RECONVERGENT B1, `(.L_x_9502) ;  /* 0x000017d000017945 */ /* 0x000fe20003800200 */
[----:B------:R-:W-:Y:S01]  /*3530*/  SEL R4, R4, 0xffffffc0, !P2 ;  /* 0xffffffc004047807 */ /* 0x000fe20005000000 */
[----:B------:R-:W-:-:S02]  /*3540*/  IMAD.IADD R5, R7, 0x1, R0 ;  /* 0x0000000107057824 */ /* 0x000fc400078e0200 */
[----:B------:R-:W-:Y:S02]  /*3550*/  IMAD R143, R13, 0x2, R8 ;  /* 0x000000020d8f7824 */ /* 0x000fe400078e0208 */
[----:B------:R-:W-:Y:S02]  /*3560*/  IMAD R144, R5, 0x2, R6 ;  /* 0x0000000205907824 */ /* 0x000fe400078e0206 */
[----:B------:R-:W-:Y:S02]  /*3570*/  IMAD.IADD R143, R6, 0x1, R143 ;  /* 0x00000001068f7824 */ /* 0x000fe400078e028f */
[----:B------:R-:W-:Y:S01]  /*3580*/  IMAD.MOV.U32 R0, RZ, RZ, 0x20 ;  /* 0x00000020ff007424 */ /* 0x000fe200078e00ff */
[----:B------:R-:W-:Y:S01]  /*3590*/  LDSM.16.M88.4 R52, [R144] ;  /* 0x000000009034783b */ /* 0x000fe20000000200 */
[--C-:B------:R-:W-:Y:S02]  /*35a0*/  IMAD.IADD R141, R144, 0x1, R4.reuse ;  /* 0x00000001908d7824 */ /* 0x100fe400078e0204 */
[----:B------:R-:W-:Y:S01]  /*35b0*/  IMAD.IADD R137, R143, 0x1, R4 ;  /* 0x000000018f897824 */ /* 0x000fe200078e0204 */
[----:B------:R-:W1:Y:S01]  /*35c0*/  LDSM.16.M88.4 R32, [R143+0x4000] ;  /* 0x004000008f20783b */ /* 0x000e620000000200 */
[----:B------:R-:W-:-:S03]  /*35d0*/  SEL R0, R0, 0xffffffe0, !P1 ;  /* 0xffffffe000007807 */ /* 0x000fc60004800000 */
[----:B------:R-:W3:Y:S01]  /*35e0*/  LDSM.16.M88.4 R68, [R143+0x4800] ;  /* 0x004800008f44783b */ /* 0x000ee20000000200 */
[----:B------:R-:W-:Y:S01]  /*35f0*/  IADD3 R142, PT, PT, R144, R0, RZ ;  /* 0x00000000908e7210 */ /* 0x000fe20007ffe0ff */
[----:B------:R-:W-:Y:S02]  /*3600*/  IMAD.IADD R138, R143, 0x1, R0 ;  /* 0x000000018f8a7824 */ /* 0x000fe400078e0200 */
[----:B------:R-:W4:Y:S01]  /*3610*/  LDSM.16.M88.4 R60, [R143+0x5000] ;  /* 0x005000008f3c783b */ /* 0x000f220000000200 */
[C---:B------:R-:W-:Y:S02]  /*3620*/  IMAD.IADD R140, R0.reuse, 0x1, R141 ;  /* 0x00000001008c7824 */ /* 0x040fe400078e028d */
[----:B------:R-:W-:Y:S01]  /*3630*/  IMAD.IADD R136, R0, 0x1, R137 ;  /* 0x0000000100887824 */ /* 0x000fe200078e0289 */
[----:B------:R-:W-:Y:S04]  /*3640*/  LDSM.16.M88.4 R8, [R142] ;  /* 0x000000008e08783b */ /* 0x000fe80000000200 */
[----:B------:R-:W4:Y:S04]  /*3650*/  LDSM.16.M88.4 R28, [R138+0x4000] ;  /* 0x004000008a1c783b */ /* 0x000f280000000200 */
[----:B------:R-:W4:Y:S04]  /*3660*/  LDSM.16.M88.4 R20, [R143+0x5800] ;  /* 0x005800008f14783b */ /* 0x000f280000000200 */
[----:B------:R-:W-:Y:S04]  /*3670*/  LDSM.16.M88.4 R88, [R141] ;  /* 0x000000008d58783b */ /* 0x000fe80000000200 */
[----:B------:R-:W4:Y:S04]  /*3680*/  LDSM.16.M88.4 R40, [R137+0x4000] ;  /* 0x004000008928783b */ /* 0x000f280000000200 */
[----:B--2---:R-:W2:Y:S04]  /*3690*/  LDSM.16.M88.4 R12, [R138+0x5800] ;  /* 0x005800008a0c783b */ /* 0x004ea80000000200 */
[----:B------:R-:W2:Y:S01]  /*36a0*/  LDSM.16.M88.4 R44, [R138+0x4800] ;  /* 0x004800008a2c783b */ /* 0x000ea20000000200 */
        /* <DEDUP_REMOVED lines=15> */
[----:B------:R-:W-:Y:S07]  /*37a0*/  LDSM.16.M88.4 R20, [R143+0x6000] ;  /* 0x006000008f14783b */ /* 0x000fee0000000200 */
[----:B------:R-:W-:Y:S01]  /*37b0*/  HMMA.16816.F32.BF16 R32, R8, R30, R32 ;  /* 0x0000001e0820723c */ /* 0x000fe20000041820 */
[----:B------:R-:W4:Y:S07]  /*37c0*/  LDSM.16.M88.4 R28, [R144+0x2000] ;  /* 0x00200000901c783b */ /* 0x000f2e0000000200 */
[----:B------:R-:W-:Y:S08]  /*37d0*/  HMMA.16816.F32.BF16 R16, R88, R40, R16 ;  /* 0x000000285810723c */ /* 0x000ff00000041810 */
[C---:B--2---:R-:W-:Y:S08]  /*37e0*/  HMMA.16816.F32.BF16 R56, R8.reuse, R12, R56 ;  /* 0x0000000c0838723c */ /* 0x044ff00000041838 */
[C---:B------:R-:W-:Y:S08]  /*37f0*/  HMMA.16816.F32.BF16 R72, R8.reuse, R44, R72 ;  /* 0x0000002c0848723c */ /* 0x040ff00000041848 */
[C---:B------:R-:W-:Y:S01]  /*3800*/  HMMA.16816.F32.BF16 R68, R8.reuse, R46, R68 ;  /* 0x0000002e0844723c */ /* 0x040fe20000041844 */
[----:B------:R-:W2:Y:S07]  /*3810*/  LDSM.16.M88.4 R44, [R136+0x4800] ;  /* 0x00480000882c783b */ /* 0x000eae0000000200 */
[----:B------:R-:W-:Y:S01]  /*3820*/  HMMA.16816.F32.BF16 R52, R8, R14, R52 ;  /* 0x0000000e0834723c */ /* 0x000fe20000041834 */
[----:B------:R-:W-:Y:S07]  /*3830*/  LDSM.16.M88.4 R12, [R142+0x2000] ;  /* 0x002000008e0c783b */ /* 0x000fee0000000200 */
[----:B------:R-:W-:Y:S01]  /*3840*/  HMMA.16816.F32.BF16 R32, R88, R42, R32 ;  /* 0x0000002a5820723c */ /* 0x000fe20000041820 */
[----:B------:R-:W2:Y:S07]  /*3850*/  LDSM.16.M88.4 R40, [R136+0x5000] ;  /* 0x005000008828783b */ /* 0x000eae0000000200 */
[C---:B-1----:R-:W-:Y:S08]  /*3860*/  HMMA.16816.F32.BF16 R64, R8.reuse, R36, R64 ;  /* 0x000000240840723c */ /* 0x042ff00000041840 */
[----:B------:R-:W-:Y:S01]  /*3870*/  HMMA.16816.F32.BF16 R60, R8, R38, R60 ;  /* 0x00000026083c723c */ /* 0x000fe2000004183c */
[----:B------:R-:W1:Y:S04]  /*3880*/  LDSM.16.M88.4 R36, [R136+0x5800] ;  /* 0x005800008824783b */ /* 0x000e680000000200 */
[----:B------:R-:W1:Y:S03]  /*3890*/  LDSM.16.M88.4 R8, [R138+0x6000] ;  /* 0x006000008a08783b */ /* 0x000e660000000200 */
[----:B------:R-:W-:Y:S08]  /*38a0*/  HMMA.16816.F32.BF16 R16, R48, R92, R16 ;  /* 0x0000005c3010723c */ /* 0x000ff00000041810 */
[C---:B------:R-:W-:Y:S08]  /*38b0*/  HMMA.16816.F32.BF16 R56, R88.reuse, R76, R56 ;  /* 0x0000004c5838723c */ /* 0x040ff00000041838 */
[----:B------:R-:W-:Y:S01]  /*38c0*/  HMMA.16816.F32.BF16 R76, R88, R78, R52 ;  /* 0x0000004e584c723c */ /* 0x000fe20000041834 */
[----:B------:R-:W1:Y:S07]  /*38d0*/  LDSM.16.M88.4 R52, [R143+0x6800] ;  /* 0x006800008f34783b */ /* 0x000e6e0000000200 */
        /* <DEDUP_REMOVED lines=10> */
[C---:B--2---:R-:W-:Y:S08]  /*3980*/  HMMA.16816.F32.BF16 R72, R48.reuse, R44, R72 ;  /* 0x0000002c3048723c */ /* 0x044ff00000041848 */
        /* <DEDUP_REMOVED lines=8> */
[----:B------:R-:W-:Y:S03]  /*3a10*/  LDSM.16.M88.4 R48, [R136+0x7000] ;  /* 0x007000008830783b */ /* 0x000fe60000000200 */
[C---:B------:R-:W-:Y:S08]  /*3a20*/  HMMA.16816.F32.BF16 R84, R12.reuse, R8, R84 ;  /* 0x000000080c54723c */ /* 0x040ff00000041854 */
[----:B------:R-:W-:Y:S01]  /*3a30*/  HMMA.16816.F32.BF16 R32, R12, R10, R32 ;  /* 0x0000000a0c20723c */ /* 0x000fe20000041820 */
[----:B------:R-:W2:Y:S07]  /*3a40*/  LDSM.16.M88.4 R8, [R137+0x6800] ;  /* 0x006800008908783b */ /* 0x000eae0000000200 */
[C---:B------:R-:W-:Y:S08]  /*3a50*/  HMMA.16816.F32.BF16 R72, R28.reuse, R52, R72 ;  /* 0x000000341c48723c */ /* 0x040ff00000041848 */
[----:B------:R-:W-:Y:S08]  /*3a60*/  HMMA.16816.F32.BF16 R68, R28, R54, R68 ;  /* 0x000000361c44723c */ /* 0x000ff00000041844 */
[C---:B---3--:R-:W-:Y:S08]  /*3a70*/  HMMA.16816.F32.BF16 R84, R80.reuse, R16, R84 ;  /* 0x000000105054723c */ /* 0x048ff00000041854 */
        /* <DEDUP_REMOVED lines=8> */
[----:B--2---:R-:W-:Y:S03]  /*3b00*/  HMMA.16816.F32.BF16 R72, R80, R8, R72 ;  /* 0x000000085048723c */ /* 0x004fe60000041848 */
[-C--:B-----5:R-:W-:Y:S01]  /*3b10*/  FMUL.FTZ R5, R84, R99.reuse ;  /* 0x0000006354057220 */ /* 0x0a0fe20000410000 */
[-C--:B------:R-:W-:Y:S01]  /*3b20*/  FMUL.FTZ R53, R86, R99.reuse ;  /* 0x0000006356357220 */ /* 0x080fe20000410000 */
[----:B------:R-:W-:-:S03]  /*3b30*/  FMUL.FTZ R52, R85, R99 ;  /* 0x0000006355347220 */ /* 0x000fc60000410000 */
[----:B------:R-:W-:Y:S01]  /*3b40*/  HMMA.16816.F32.BF16 R68, R80, R10, R68 ;  /* 0x0000000a5044723c */ /* 0x000fe20000041844 */
[----:B------:R-:W2:Y:S01]  /*3b50*/  LDSM.16.M88.4 R8, [R137+0x7000] ;  /* 0x007000008908783b */ /* 0x000ea20000000200 */
        /* <DEDUP_REMOVED lines=8> */
[----:B---3--:R-:W-:Y:S02]  /*3be0*/  HMMA.16816.F32.BF16 R72, R40, R16, R72 ;  /* 0x000000102848723c */ /* 0x008fe40000041848 */
[----:B------:R-:W-:Y:S06]  /*3bf0*/  MUFU.TANH R52, R52 ;  /* 0x0000003400347308 */ /* 0x000fec0000002400 */
[----:B------:R-:W-:Y:S02]  /*3c00*/  HMMA.16816.F32.BF16 R60, R28, R46, R60 ;  /* 0x0000002e1c3c723c */ /* 0x000fe4000004183c */
[----:B------:R-:W3:Y:S06]  /*3c10*/  MUFU.TANH R44, R44 ;  /* 0x0000002c002c7308 */ /* 0x000eec0000002400 */
[----:B------:R-:W-:Y:S01]  /*3c20*/  HMMA.16816.F32.BF16 R68, R40, R18, R68 ;  /* 0x000000122844723c */ /* 0x000fe20000041844 */
[----:B------:R-:W5:Y:S01]  /*3c30*/  LDSM.16.M88.4 R16, [R138+0x7800] ;  /* 0x007800008a10783b */ /* 0x000f620000000200 */
[----:B------:R-:W-:Y:S01]  /*3c40*/  MUFU.TANH R32, R32 ;  /* 0x0000002000207308 */ /* 0x000fe20000002400 */
[-C--:B------:R-:W-:Y:S01]  /*3c50*/  FMUL.FTZ R46, R72, R99.reuse ;  /* 0x00000063482e7220 */ /* 0x080fe20000410000 */
[-C--:B------:R-:W-:Y:S01]  /*3c60*/  FMUL.FTZ R47, R74, R99.reuse ;  /* 0x000000634a2f7220 */ /* 0x080fe20000410000 */
[-C--:B------:R-:W-:Y:S01]  /*3c70*/  FMUL.FTZ R45, R73, R99.reuse ;  /* 0x00000063492d7220 */ /* 0x080fe20000410000 */
[----:B------:R-:W-:-:S02]  /*3c80*/  FMUL.FTZ R54, R75, R99 ;  /* 0x000000634b367220 */ /* 0x000fc40000410000 */
[C---:B----4-:R-:W-:Y:S02]  /*3c90*/  HMMA.16816.F32.BF16 R64, R12.reuse, R20, R64 ;  /* 0x000000140c40723c */ /* 0x050fe40000041840 */
[----:B------:R-:W4:Y:S06]  /*3ca0*/  MUFU.TANH R34, R34 ;  /* 0x0000002200227308 */ /* 0x000f2c0000002400 */
[----:B------:R-:W-:Y:S01]  /*3cb0*/  HMMA.16816.F32.BF16 R60, R12, R22, R60 ;  /* 0x000000160c3c723c */ /* 0x000fe2000004183c */
[----:B------:R-:W3:Y:S01]  /*3cc0*/  LDSM.16.M88.4 R20, [R137+0x7800] ;  /* 0x007800008914783b */ /* 0x000ee20000000200 */
[----:B------:R-:W-:Y:S06]  /*3cd0*/  MUFU.TANH R33, R33 ;  /* 0x0000002100217308 */ /* 0x000fec0000002400 */
[----:B-1----:R-:W-:Y:S01]  /*3ce0*/  HMMA.16816.F32.BF16 R56, R28, R36, R56 ;  /* 0x000000241c38723c */ /* 0x002fe20000041838 */
[-C--:B------:R-:W-:Y:S01]  /*3cf0*/  FMUL.FTZ R36, R68, R99.reuse ;  /* 0x0000006344247220 */ /* 0x080fe20000410000 */
[----:B------:R-:W1:Y:S01]  /*3d00*/  MUFU.TANH R35, R35 ;  /* 0x0000002300237308 */ /* 0x000e620000002400 */
[----:B------:R-:W-:-:S05]  /*3d10*/  FMUL.FTZ R37, R69, R99 ;  /* 0x0000006345257220 */ /* 0x000fca0000410000 */
[----:B------:R-:W-:Y:S02]  /*3d20*/  HMMA.16816.F32.BF16 R76, R28, R38, R76 ;  /* 0x000000261c4c723c */ /* 0x000fe4000004184c */
[----:B------:R-:W-:Y:S06]  /*3d30*/  MUFU.TANH R46, R46 ;  /* 0x0000002e002e7308 */ /* 0x000fec0000002400 */
[C---:B--2---:R-:W-:Y:S02]  /*3d40*/  HMMA.16816.F32.BF16 R64, R80.reuse, R8, R64 ;  /* 0x000000085040723c */ /* 0x044fe40000041840 */
[----:B------:R-:W2:Y:S06]  /*3d50*/  MUFU.TANH R47, R47 ;  /* 0x0000002f002f7308 */ /* 0x000eac0000002400 */
[----:B------:R-:W-:Y:S01]  /*3d60*/  HMMA.16816.F32.BF16 R60, R80, R10, R60 ;  /* 0x0000000a503c723c */ /* 0x000fe2000004183c */
[----:B------:R-:W4:Y:S01]  /*3d70*/  LDSM.16.M88.4 R8, [R136+0x7800] ;  /* 0x007800008808783b */ /* 0x000f220000000200 */
        /* <DEDUP_REMOVED lines=10> */
[C---:B---3--:R-:W-:Y:S02]  /*3e20*/  HMMA.16816.F32.BF16 R56, R80.reuse, R20, R56 ;  /* 0x000000145038723c */ /* 0x048fe40000041838 */
        /* <DEDUP_REMOVED lines=9> */
[----:B----4-:R-:W-:Y:S01]  /*3ec0*/  HMMA.16816.F32.BF16 R56, R40, R8, R56 ;  /* 0x000000082838723c */ /* 0x010fe20000041838 */
[----:B------:R-:W-:Y:S01]  /*3ed0*/  SHF.L.U32 R9, R98, 0x1, RZ ;  /* 0x0000000162097819 */ /* 0x000fe200000006ff */
[----:B------:R-:W3:Y:S03]  /*3ee0*/  MUFU.TANH R127, R67 ;  /* 0x00000043007f7308 */ /* 0x000ee60000002400 */
[----:B------:R-:W-:-:S03]  /*3ef0*/  LOP3.LUT R9, R9, 0x6, RZ, 0xc0, !PT ;  /* 0x0000000609097812 */ /* 0x000fc600078ec0ff */
[----:B------:R-:W-:Y:S02]  /*3f00*/  HMMA.16816.F32.BF16 R76, R40, R10, R76 ;  /* 0x0000000a284c723c */ /* 0x000fe4000004184c */
[----:B------:R-:W-:Y:S01]  /*3f10*/  IMAD.IADD R8, R164, 0x1, R9 ;  /* 0x00000001a4087824 */ /* 0x000fe200078e0209 */
[----:B------:R-:W-:Y:S01]  /*3f20*/  MUFU.TANH R133, R64 ;  /* 0x0000004000857308 */ /* 0x000fe20000002400 */
[-C--:B------:R-:W-:Y:S01]  /*3f30*/  FMUL.FTZ R60, R60, R99.reuse ;  /* 0x000000633c3c7220 */ /* 0x080fe20000410000 */
[----:B------:R-:W-:Y:S01]  /*3f40*/  FMUL.FTZ R61, R61, R99 ;  /* 0x000000633d3d7220 */ /* 0x000fe20000410000 */
[C---:B------:R-:W-:Y:S01]  /*3f50*/  VIADD R10, R8.reuse, 0x19 ;  /* 0x00000019080a7836 */ /* 0x040fe20000000000 */
[C---:B------:R-:W-:Y:S01]  /*3f60*/  ISETP.GE.AND P2, PT, R8.reuse, R101, PT ;  /* 0x000000650800720c */ /* 0x040fe20003f46270 */
[----:B------:R-:W-:Y:S02]  /*3f70*/  VIADD R14, R8, 0x1 ;  /* 0x00000001080e7836 */ /* 0x000fe40000000000 */
[----:B------:R-:W-:Y:S01]  /*3f80*/  FMUL.FTZ R62, R62, R99 ;  /* 0x000000633e3e7220 */ /* 0x000fe20000410000 */
[C---:B------:R-:W-:Y:S01]  /*3f90*/  VIADD R12, R8.reuse, 0x8 ;  /* 0x00000008080c7836 */ /* 0x040fe20000000000 */
[----:B------:R-:W-:Y:S01]  /*3fa0*/  FSEL R17, R53, -INF , !P2 ;  /* 0xff80000035117808 */ /* 0x000fe20005000000 */
[----:B------:R-:W-:Y:S01]  /*3fb0*/  VIADD R18, R8, 0x9 ;  /* 0x0000000908127836 */ /* 0x000fe20000000000 */
[----:B------:R-:W-:Y:S01]  /*3fc0*/  FSEL R29, R5, -INF , !P2 ;  /* 0xff800000051d7808 */ /* 0x000fe20005000000 */
[----:B------:R-:W4:Y:S01]  /*3fd0*/  MUFU.TANH R129, R66 ;  /* 0x0000004200817308 */ /* 0x000f220000002400 */
[-C--:B------:R-:W-:Y:S01]  /*3fe0*/  ISETP.GE.AND P2, PT, R10, R101.reuse, PT ;  /* 0x000000650a00720c */ /* 0x080fe20003f46270 */
[----:B------:R-:W-:Y:S01]  /*3ff0*/  VIADD R10, R8, 0x20 ;  /* 0x00000020080a7836 */ /* 0x000fe20000000000 */
[-C--:B------:R-:W-:Y:S01]  /*4000*/  ISETP.GE.AND P1, PT, R14, R101.reuse, PT ;  /* 0x000000650e00720c */ /* 0x080fe20003f26270 */
[----:B------:R-:W-:Y:S01]  /*4010*/  VIADD R14, R8, 0x10 ;  /* 0x00000010080e7836 */ /* 0x000fe20000000000 */
[----:B------:R-:W-:Y:S01]  /*4020*/  ISETP.GE.AND P0, PT, R12, R101, PT ;  /* 0x000000650c00720c */ /* 0x000fe20003f06270 */
[-C--:B------:R-:W-:Y:S01]  /*4030*/  FMUL.FTZ R63, R63, R99.reuse ;  /* 0x000000633f3f7220 */ /* 0x080fe20000410000 */
[----:B------:R-:W-:Y:S01]  /*4040*/  FSEL R5, R44, -INF , !P1 ;  /* 0xff8000002c057808 */ /* 0x000fe20004800000 */
[-C--:B------:R-:W-:Y:S01]  /*4050*/  FMUL.FTZ R56, R56, R99.reuse ;  /* 0x0000006338387220 */ /* 0x080fe20000410000 */
[----:B------:R-:W-:Y:S01]  /*4060*/  FSEL R52, R52, -INF , !P1 ;  /* 0xff80000034347808 */ /* 0x000fe20004800000 */
[----:B------:R-:W-:Y:S01]  /*4070*/  FMUL.FTZ R57, R57, R99 ;  /* 0x0000006339397220 */ /* 0x000fe20000410000 */
[----:B------:R-:W-:Y:S01]  /*4080*/  ISETP.GE.AND P1, PT, R10, R101, PT ;  /* 0x000000650a00720c */ /* 0x000fe20003f26270 */
[----:B------:R-:W-:Y:S01]  /*4090*/  VIADD R10, R8, 0x21 ;  /* 0x00000021080a7836 */ /* 0x000fe20000000000 */
[----:B------:R-:W-:Y:S01]  /*40a0*/  FSEL R34, R34, -INF , !P0 ;  /* 0xff80000022227808 */ /* 0x000fe20004000000 */
[-C--:B------:R-:W-:Y:S01]  /*40b0*/  FMUL.FTZ R58, R58, R99.reuse ;  /* 0x000000633a3a7220 */ /* 0x080fe20000410000 */
[----:B------:R-:W-:Y:S01]  /*40c0*/  FSEL R23, R32, -INF , !P0 ;  /* 0xff80000020177808 */ /* 0x000fe20004000000 */
[----:B------:R-:W-:Y:S01]  /*40d0*/  FMUL.FTZ R59, R59, R99 ;  /* 0x000000633b3b7220 */ /* 0x000fe20000410000 */
[-C--:B------:R-:W-:Y:S01]  /*40e0*/  ISETP.GE.AND P0, PT, R10, R101.reuse, PT ;  /* 0x000000650a00720c */ /* 0x080fe20003f06270 */
[----:B------:R-:W-:Y:S01]  /*40f0*/  VIADD R10, R8, 0x28 ;  /* 0x00000028080a7836 */ /* 0x000fe20000000000 */
[----:B------:R-:W-:Y:S01]  /*4100*/  ISETP.GE.AND P6, PT, R18, R101, PT ;  /* 0x000000651200720c */ /* 0x000fe20003fc6270 */
[----:B------:R-:W-:Y:S01]  /*4110*/  FMUL.FTZ R76, R76, R99 ;  /* 0x000000634c4c7220 */ /* 0x000fe20000410000 */
[----:B------:R-:W-:Y:S01]  /*4120*/  ISETP.GE.AND P5, PT, R14, R101, PT ;  /* 0x000000650e00720c */ /* 0x000fe20003fa6270 */
[-C--:B------:R-:W-:Y:S01]  /*4130*/  FMUL.FTZ R78, R78, R99.reuse ;  /* 0x000000634e4e7220 */ /* 0x080fe20000410000 */
[----:B-1----:R-:W-:Y:S01]  /*4140*/  FSEL R19, R35, -INF , !P6 ;  /* 0xff80000023137808 */ /* 0x002fe20007000000 */
[-C--:B------:R-:W-:Y:S01]  /*4150*/  FMUL.FTZ R79, R79, R99.reuse ;  /* 0x000000634f4f7220 */ /* 0x080fe20000410000 */
[----:B------:R-:W-:Y:S01]  /*4160*/  FSEL R21, R33, -INF , !P6 ;  /* 0xff80000021157808 */ /* 0x000fe20007000000 */
[----:B------:R-:W-:Y:S01]  /*4170*/  FMUL.FTZ R77, R77, R99 ;  /* 0x000000634d4d7220 */ /* 0x000fe20000410000 */
[----:B------:R-:W-:Y:S01]  /*4180*/  ISETP.GE.AND P6, PT, R10, R101, PT ;  /* 0x000000650a00720c */ /* 0x000fe20003fc6270 */
[----:B------:R-:W-:Y:S01]  /*4190*/  MUFU.TANH R121, R60 ;  /* 0x0000003c00797308 */ /* 0x000fe20000002400 */
[----:B------:R-:W-:-:S02]  /*41a0*/  IADD3 R10, PT, PT, R8, 0x29, RZ ;  /* 0x00000029080a7810 */ /* 0x000fc40007ffe0ff */
[----:B------:R-:W-:Y:S02]  /*41b0*/  IADD3 R12, PT, PT, R8, 0x11, RZ ;  /* 0x00000011080c7810 */ /* 0x000fe40007ffe0ff */
[----:B--2---:R-:W-:Y:S02]  /*41c0*/  FSEL R53, R47, -INF , !P5 ;  /* 0xff8000002f357808 */ /* 0x004fe40006800000 */
[----:B------:R-:W-:Y:S01]  /*41d0*/  FSEL R13, R46, -INF , !P5 ;  /* 0xff8000002e0d7808 */ /* 0x000fe20006800000 */
[----:B------:R-:W-:Y:S01]  /*41e0*/  MUFU.TANH R119, R61 ;  /* 0x0000003d00777308 */ /* 0x000fe20000002400 */
[-C--:B------:R-:W-:Y:S01]  /*41f0*/  ISETP.GE.AND P5, PT, R10, R101.reuse, PT ;  /* 0x000000650a00720c */ /* 0x080fe20003fa6270 */
[----:B------:R-:W-:Y:S01]  /*4200*/  VIADD R10, R8, 0x30 ;  /* 0x00000030080a7836 */ /* 0x000fe20000000000 */
[----:B------:R-:W-:Y:S01]  /*4210*/  ISETP.GE.AND P4, PT, R12, R101, PT ;  /* 0x000000650c00720c */ /* 0x000fe20003f86270 */
[----:B------:R-:W-:Y:S01]  /*4220*/  VIADD R12, R8, 0x18 ;  /* 0x00000018080c7836 */ /* 0x000fe20000000000 */
[----:B---3--:R-:W-:-:S02]  /*4230*/  FSEL R127, R127, -INF , !P0 ;  /* 0xff8000007f7f7808 */ /* 0x008fc40004000000 */
        /* <DEDUP_REMOVED lines=8> */
[----:B------:R-:W-:-:S02]  /*42c0*/  ISETP.GT.AND P0, PT, R157, R150, PT ;  /* 0x000000969d00720c */ /* 0x000fc40003f04270 */
[----:B------:R-:W-:Y:S02]  /*42d0*/  FSEL R45, R48, -INF , !P3 ;  /* 0xff800000302d7808 */ /* 0x000fe40005800000 */
[----:B------:R-:W-:Y:S02]  /*42e0*/  FSEL R11, R36, -INF , !P3 ;  /* 0xff800000240b7808 */ /* 0x000fe40005800000 */
[----:B------:R-:W-:Y:S01]  /*42f0*/  ISETP.GE.AND P3, PT, R10, R101, PT ;  /* 0x000000650a00720c */ /* 0x000fe20003f66270 */
[----:B------:R-:W3:Y:S01]  /*4300*/  MUFU.TANH R122, R56 ;  /* 0x00000038007a7308 */ /* 0x000ee20000002400 */
[----:B------:R-:W-:Y:S01]  /*4310*/  VIADD R10, R8, 0x38 ;  /* 0x00000038080a7836 */ /* 0x000fe20000000000 */
[----:B------:R-:W-:Y:S01]  /*4320*/  FSEL R33, R16, -INF , !P2 ;  /* 0xff80000010217808 */ /* 0x000fe20005000000 */
[----:B------:R-:W-:Y:S01]  /*4330*/  VIADD R8, R8, 0x39 ;  /* 0x0000003908087836 */ /* 0x000fe20000000000 */
[----:B------:R-:W-:Y:S02]  /*4340*/  FSEL R9, R37, -INF , !P2 ;  /* 0xff80000025097808 */ /* 0x000fe40005000000 */
[----:B----4-:R-:W-:-:S02]  /*4350*/  FSEL R129, R129, -INF , !P1 ;  /* 0xff80000081817808 */ /* 0x010fc40004800000 */
[----:B------:R-:W4:Y:S01]  /*4360*/  MUFU.TANH R117, R57 ;  /* 0x0000003900757308 */ /* 0x000f220000002400 */
        /* <DEDUP_REMOVED lines=8> */
[----:B---3--:R-:W-:Y:S01]  /*43f0*/  FSEL R122, R122, -INF , !P4 ;  /* 0xff8000007a7a7808 */ /* 0x008fe20006000000 */
        /* <DEDUP_REMOVED lines=27> */
.L_x_9505:
        /* <DEDUP_REMOVED lines=60> */
.L_x_9506:
[----:B------:R-:W-:Y:S05]  /*4970*/  BSYNC.RECONVERGENT B0 ;  /* 0x0000000000007941 */ /* 0x000fea0003800200 */
.L_x_9504:
        /* <DEDUP_REMOVED lines=55> */
.L_x_9503:
[----:B------:R-:W-:Y:S05]  /*4cf0*/  BSYNC.RECONVERGENT B1 ;  /* 0x0000000000017941 */ /* 0x000fea0003800200 */
.L_x_9502:
        /* <DEDUP_REMOVED lines=9> */
[----:B--2---:R-:W-:Y:S02]  /*4d90*/  FMNMX3.FTZ R31, R10, R131, R121, !PT ;  /* 0x000000830a1f7276 */ /* 0x004fe40007810079 */
        /* <DEDUP_REMOVED lines=11> */
[----:B------:R-:W2:Y:S03]  /*4e50*/  SHFL.BFLY PT, R8, R35, 0x2, 0x1f ;  /* 0x0c401f0023087f89 */ /* 0x000ea600000e0000 */
        /* <DEDUP_REMOVED lines=29> */
[----:B------:R-:W1:Y:S01]  /*5030*/  LDSM.16.MT88.4 R4, [R108+0xa000] ;  /* 0x00a000006c04783b */ /* 0x000e620000004200 */
        /* <DEDUP_REMOVED lines=12> */
[-CC-:B------:R-:W-:Y:S01]  /*5100*/  FFMA.FTZ R24, R45, R115.reuse, -R116.reuse ;  /* 0x000000732d187223 */ /* 0x180fe20000010874 */
[-C--:B------:R-:W-:Y:S01]  /*5110*/  FFMA.FTZ R33, R33, R115.reuse, -R116 ;  /* 0x0000007321217223 */ /* 0x080fe20000010874 */
[----:B------:R-:W4:Y:S01]  /*5120*/  MUFU.EX2 R32, R32 ;  /* 0x0000002000207308 */ /* 0x000f220000000800 */
[----:B------:R-:W2:Y:S01]  /*5130*/  LDSM.16.MT88.4 R16, [R111+0x8800] ;  /* 0x008800006f10783b */ /* 0x000ea20000004200 */
[-CC-:B------:R-:W-:Y:S01]  /*5140*/  FFMA.FTZ R126, R133, R115.reuse, -R124.reuse ;  /* 0x00000073857e7223 */ /* 0x180fe2000001087c */
[----:B------:R-:W-:Y:S01]  /*5150*/  FFMA.FTZ R130, R119, R115, -R124 ;  /* 0x0000007377827223 */ /* 0x000fe2000001087c */
[----:B------:R-:W-:Y:S01]  /*5160*/  MUFU.EX2 R100, R100 ;  /* 0x0000006400647308 */ /* 0x000fe20000000800 */
[----:B------:R-:W2:Y:S01]  /*5170*/  LDSM.16.MT88.4 R20, [R139+0x8800] ;  /* 0x008800008b14783b */ /* 0x000ea20000004200 */
[----:B---3--:R-:W-:Y:S01]  /*5180*/  F2FP.BF16.F32.PACK_AB R64, R104, R109 ;  /* 0x0000006d6840723e */ /* 0x008fe200000010ff */
[-CC-:B------:R-:W-:Y:S01]  /*5190*/  FFMA.FTZ R132, R129, R115.reuse, -R116.reuse ;  /* 0x0000007381847223 */ /* 0x180fe20000010874 */
[----:B------:R-:W3:Y:S01]  /*51a0*/  MUFU.EX2 R107, R107 ;  /* 0x0000006b006b7308 */ /* 0x000ee20000000800 */
[-CC-:B------:R-:W-:Y:S01]  /*51b0*/  FFMA.FTZ R128, R125, R115.reuse, -R116.reuse ;  /* 0x000000737d807223 */ /* 0x180fe20000010874 */
[-CC-:B------:R-:W-:Y:S01]  /*51c0*/  FFMA.FTZ R123, R123, R115.reuse, -R116.reuse ;  /* 0x000000737b7b7223 */ /* 0x180fe20000010874 */
[-C--:B------:R-:W-:Y:S01]  /*51d0*/  FFMA.FTZ R127, R127, R115.reuse, -R116 ;  /* 0x000000737f7f7223 */ /* 0x080fe20000010874 */
        /* <DEDUP_REMOVED lines=99> */
[C---:B--2---:R-:W-:Y:S01]  /*5810*/  HMMA.16816.F32.BF16 R52, R4.reuse, R8, R52 ;  /* 0x000000080434723c */ /* 0x044fe20000041834 */
[-CC-:B------:R-:W-:Y:S01]  /*5820*/  FFMA.FTZ R9, R122, R115.reuse, -R124.reuse ;  /* 0x000000737a097223 */ /* 0x180fe2000001087c */
[-C--:B------:R-:W-:Y:S01]  /*5830*/  FFMA.FTZ R8, R117, R115.reuse, -R124 ;  /* 0x0000007375087223 */ /* 0x080fe2000001087c */
[-CC-:B------:R-:W-:Y:S01]  /*5840*/  FFMA.FTZ R124, R114, R115.reuse, -R116.reuse ;  /* 0x00000073727c7223 */ /* 0x180fe20000010874 */
[-CC-:B------:R-:W-:Y:S01]  /*5850*/  FFMA.FTZ R122, R113, R115.reuse, -R116.reuse ;  /* 0x00000073717a7223 */ /* 0x180fe20000010874 */
[----:B------:R-:W-:Y:S01]  /*5860*/  FFMA.FTZ R114, R112, R115, -R116 ;  /* 0x0000007370727223 */ /* 0x000fe20000010874 */
[----:B------:R-:W-:Y:S02]  /*5870*/  MUFU.EX2 R117, R9 ;  /* 0x0000000900757308 */ /* 0x000fe40000000800 */
[C---:B---3--:R-:W-:Y:S02]  /*5880*/  HMMA.16816.F32.BF16 R36, R4.reuse, R16, R36 ;  /* 0x000000100424723c */ /* 0x048fe40000041824 */
[----:B------:R2:W3:Y:S04]  /*5890*/  MUFU.EX2 R118, R8 ;  /* 0x0000000800767308 */ /* 0x0004e80000000800 */
[----:B------:R-:W-:Y:S02]  /*58a0*/  MUFU.EX2 R113, R124 ;  /* 0x0000007c00717308 */ /* 0x000fe40000000800 */
[C---:B------:R-:W-:Y:S01]  /*58b0*/  HMMA.16816.F32.BF16 R40, R4.reuse, R18, R40 ;  /* 0x000000120428723c */ /* 0x040fe20000041828 */
[----:B------:R-:W5:Y:S01]  /*58c0*/  LDSM.16.MT88.4 R16, [R110+0x9800] ;  /* 0x009800006e10783b */ /* 0x000f620000004200 */
[----:B------:R-:W1:Y:S04]  /*58d0*/  MUFU.EX2 R112, R122 ;  /* 0x0000007a00707308 */ /* 0x000e680000000800 */
[----:B------:R-:W1:Y:S02]  /*58e0*/  MUFU.EX2 R106, R114 ;  /* 0x00000072006a7308 */ /* 0x000e640000000800 */
[C---:B------:R-:W-:Y:S01]  /*58f0*/  HMMA.16816.F32.BF16 R56, R4.reuse, R10, R56 ;  /* 0x0000000a0438723c */ /* 0x040fe20000041838 */
[----:B--2---:R-:W2:Y:S07]  /*5900*/  LDSM.16.MT88.4 R8, [R111+0x9800] ;  /* 0x009800006f08783b */ /* 0x004eae0000004200 */
[C---:B----4-:R-:W-:Y:S08]  /*5910*/  HMMA.16816.F32.BF16 R60, R4.reuse, R20, R60 ;  /* 0x00000014043c723c */ /* 0x050ff0000004183c */
[----:B------:R-:W-:Y:S01]  /*5920*/  HMMA.16816.F32.BF16 R64, R4, R22, R64 ;  /* 0x000000160440723c */ /* 0x000fe20000041840 */
[----:B---3--:R-:W-:-:S02]  /*5930*/  F2FP.BF16.F32.PACK_AB R4, R118, R117 ;  /* 0x000000757604723e */ /* 0x008fc400000010ff */
[----:B-1----:R-:W-:Y:S02]  /*5940*/  F2FP.BF16.F32.PACK_AB R5, R112, R113 ;  /* 0x000000717005723e */ /* 0x002fe400000010ff */
[----:B------:R-:W-:Y:S02]  /*5950*/  F2FP.BF16.F32.PACK_AB R6, R171, R120 ;  /* 0x00000078ab06723e */ /* 0x000fe400000010ff */
[----:B------:R-:W-:-:S07]  /*5960*/  F2FP.BF16.F32.PACK_AB R7, R169, R106 ;  /* 0x0000006aa907723e */ /* 0x000fce00000010ff */
[C---:B------:R-:W-:Y:S08]  /*5970*/  HMMA.16816.F32.BF16 R96, R4.reuse, R12, R96 ;  /* 0x0000000c0460723c */ /* 0x040ff00000041860 */
[C---:B------:R-:W-:Y:S01]  /*5980*/  HMMA.16816.F32.BF16 R92, R4.reuse, R14, R92 ;  /* 0x0000000e045c723c */ /* 0x040fe2000004185c */
[----:B------:R-:W1:Y:S07]  /*5990*/  LDSM.16.MT88.4 R12, [R108+0x9800] ;  /* 0x009800006c0c783b */ /* 0x000e6e0000004200 */
[C---:B-----5:R-:W-:Y:S08]  /*59a0*/  HMMA.16816.F32.BF16 R80, R4.reuse, R16, R80 ;  /* 0x000000100450723c */ /* 0x060ff00000041850 */
        /* <DEDUP_REMOVED lines=18> */
[----:B------:R-:W2:Y:S01]  /*5ad0*/  LDSM.16.MT88.4 R8, [R108+0xb800] ;  /* 0x00b800006c08783b */ /* 0x000ea20000004200 */
[----:B------:R-:W-:-:S04]  /*5ae0*/  FADD.FTZ R132, R132, R33 ;  /* 0x0000002184847221 */ /* 0x000fc80000010000 */
[----:B------:R-:W-:Y:S02]  /*5af0*/  FADD.FTZ R125, R125, R132 ;  /* 0x000000847d7d7221 */ /* 0x000fe40000010000 */
[----:B-1----:R-:W-:Y:S01]  /*5b00*/  HMMA.16816.F32.BF16 R52, R4, R12, R52 ;  /* 0x0000000c0434723c */ /* 0x002fe20000041834 */
[----:B------:R-:W-:-:S04]  /*5b10*/  FADD.FTZ R13, R29, R28 ;  /* 0x0000001c1d0d7221 */ /* 0x000fc80000010000 */
[----:B------:R-:W-:-:S03]  /*5b20*/  FADD.FTZ R13, R0, R13 ;  /* 0x0000000d000d7221 */ /* 0x000fc60000010000 */
[----:B------:R-:W-:Y:S01]  /*5b30*/  HMMA.16816.F32.BF16 R56, R4, R14, R56 ;  /* 0x0000000e0438723c */ /* 0x000fe20000041838 */
        /* <DEDUP_REMOVED lines=16> */
[----:B------:R-:W-:-:S04]  /*5c40*/  NOP ;  /* 0x0000000000007918 */ /* 0x000fc80000000000 */
[----:B------:R-:W-:-:S15]  /*5c50*/  @!P0 BRA `(.L_x_9507) ;  /* 0x0000002c00b48947 */ /* 0x000fde0003800000 */
[----:B------:R-:W-:Y:S01]  /*5c60*/  ISETP.NE.U32.AND P2, PT, R26, RZ, PT ;  /* 0x000000ff1a00720c */ /* 0x000fe20003f45070 */
[----:B------:R-:W-:Y:S02]  /*5c70*/  IMAD.MOV.U32 R0, RZ, RZ, R101 ;  /* 0x000000ffff007224 */ /* 0x000fe400078e0065 */
[----:B------:R-:W-:Y:S01]  /*5c80*/  IMAD.MOV.U32 R109, RZ, RZ, R102 ;  /* 0x000000ffff6d7224 */ /* 0x000fe200078e0066 */
[----:B------:R-:W-:-:S13]  /*5c90*/  ISETP.NE.AND.EX P2, PT, R27, RZ, PT, P2 ;  /* 0x000000ff1b00720c */ /* 0x000fda0003f45320 */
.L_x_9514:
[----:B------:R-:W-:Y:S01]  /*5ca0*/  ISETP.GE.AND P1, PT, R160, R159, PT ;  /* 0x0000009fa000720c */ /* 0x000fe20003f26270 */
        /* <DEDUP_REMOVED lines=78> */
.L_x_9509:
[----:B------:R-:W-:Y:S05]  /*6190*/  BSYNC.RECONVERGENT B0 ;  /* 0x0000000000007941 */ /* 0x000fea0003800200 */
.L_x_9508:
        /* <DEDUP_REMOVED lines=8> */
[--C-:B------:R-:W-:Y:S02]  /*6220*/  LEA.HI.X R173, R148, R155, R149.reuse, 0x5, P3 ;  /* 0x0000009b94ad7211 */ /* 0x100fe400018f2c95 */
        /* <DEDUP_REMOVED lines=8> */
[----:B------:R-:W-:Y:S02]  /*62b0*/  IADD3.X R107, PT, PT, R105, R173, RZ, P4, !PT ;  /* 0x000000ad696b7210 */ /* 0x000fe400027fe4ff */
[----:B------:R-:W-:Y:S02]  /*62c0*/  IADD3 R157, PT, PT, R157, -0x1, RZ ;  /* 0xffffffff9d9d7810 */ /* 0x000fe40007ffe0ff */
[----:B------:R-:W-:Y:S01]  /*62d0*/  @!PT LDS RZ, [RZ] ;  /* 0x00000000fffff984 */ /* 0x000fe20000000800 */
[----:B------:R-:W-:Y:S01]  /*62e0*/  @!PT LDS RZ, [RZ] ;  /* 0x00000000fffff984 */ /* 0x000fe20000000800 */
[----:B------:R-:W-:Y:S01]  /*62f0*/  @!PT LDS RZ, [RZ] ;  /* 0x00000000fffff984 */ /* 0x000fe20000000800 */
[----:B------:R-:W-:Y:S01]  /*6300*/  @!P1 LDGSTS.E.BYPASS.LTC128B.128 [R161+0x8800], desc[UR4][R172.64] ;  /* 0x08800000aca19fae */ /* 0x000fe2000b981a04 */
[----:B------:R-:W-:Y:S02]  /*6310*/  IADD3.X R105, PT, PT, R107, R105, RZ, P3, !PT ;  /* 0x000000696b697210 */ /* 0x000fe40001ffe4ff */
[----:B------:R-:W-:Y:S02]  /*6320*/  ISETP.GT.AND P3, PT, R157, R150, PT ;  /* 0x000000969d00720c */ /* 0x000fe40003f64270 */
        /* <DEDUP_REMOVED lines=35> */
[----:B-1----:R-:W-:Y:S01]  /*6560*/  LDSM.16.M88.4 R104, [R143+0x6000] ;  /* 0x006000008f68783b */ /* 0x002fe20000000200 */
        /* <DEDUP_REMOVED lines=8> */
[----:B------:R-:W-:Y:S07]  /*65f0*/  LDSM.16.M88.4 R120, [R141] ;  /* 0x000000008d78783b */ /* 0x000fee0000000200 */
[C---:B------:R-:W-:Y:S08]  /*6600*/  HMMA.16816.F32.BF16 R28, R100.reuse, R124, RZ ;  /* 0x0000007c641c723c */ /* 0x040ff000000418ff */
[----:B------:R-:W-:Y:S01]  /*6610*/  HMMA.16816.F32.BF16 R32, R100, R126, RZ ;  /* 0x0000007e6420723c */ /* 0x000fe200000418ff */
[----:B------:R-:W1:Y:S05]  /*6620*/  LDSM.16.M88.4 R100, [R138+0x4800] ;  /* 0x004800008a64783b */ /* 0x000e6a0000000200 */
[----:B------:R-:W2:Y:S02]  /*6630*/  LDSM.16.M88.4 R124, [R137+0x4000] ;  /* 0x00400000897c783b */ /* 0x000ea40000000200 */
[C---:B------:R-:W-:Y:S08]  /*6640*/  HMMA.16816.F32.BF16 R4, R128.reuse, R132, R4 ;  /* 0x000000848004723c */ /* 0x040ff00000041804 */
[C---:B------:R-:W-:Y:S08]  /*6650*/  HMMA.16816.F32.BF16 R8, R128.reuse, R134, R8 ;  /* 0x000000868008723c */ /* 0x040ff00000041808 */
        /* <DEDUP_REMOVED lines=8> */
[----:B------:R-:W4:Y:S05]  /*66e0*/  LDSM.16.M88.4 R116, [R137+0x5800] ;  /* 0x005800008974783b */ /* 0x000f2a0000000200 */
[----:B------:R-:W-:Y:S02]  /*66f0*/  LDSM.16.M88.4 R128, [R136+0x4000] ;  /* 0x004000008880783b */ /* 0x000fe40000000200 */
        /* <DEDUP_REMOVED lines=12> */
[----:B------:R-:W4:Y:S02]  /*67c0*/  LDSM.16.M88.4 R120, [R144+0x2000] ;  /* 0x002000009078783b */ /* 0x000f240000000200 */
[C---:B--2---:R-:W-:Y:S08]  /*67d0*/  HMMA.16816.F32.BF16 R4, R124.reuse, R128, R4 ;  /* 0x000000807c04723c */ /* 0x044ff00000041804 */
[C---:B------:R-:W-:Y:S08]  /*67e0*/  HMMA.16816.F32.BF16 R8, R124.reuse, R130, R8 ;  /* 0x000000827c08723c */ /* 0x040ff00000041808 */
[C---:B-1----:R-:W-:Y:S08]  /*67f0*/  HMMA.16816.F32.BF16 R12, R124.reuse, R100, R12 ;  /* 0x000000647c0c723c */ /* 0x042ff0000004180c */
[C---:B------:R-:W-:Y:S01]  /*6800*/  HMMA.16816.F32.BF16 R16, R124.reuse, R102, R16 ;  /* 0x000000667c10723c */ /* 0x040fe20000041810 */
[----:B------:R-:W1:Y:S07]  /*6810*/  LDSM.16.M88.4 R100, [R143+0x6800] ;  /* 0x006800008f64783b */ /* 0x000e6e0000000200 */
[C---:B---3--:R-:W-:Y:S08]  /*6820*/  HMMA.16816.F32.BF16 R20, R124.reuse, R112, R20 ;  /* 0x000000707c14723c */ /* 0x048ff00000041814 */
[C---:B------:R-:W-:Y:S01]  /*6830*/  HMMA.16816.F32.BF16 R24, R124.reuse, R114, R24 ;  /* 0x000000727c18723c */ /* 0x040fe20000041818 */
[----:B------:R-:W2:Y:S07]  /*6840*/  LDSM.16.M88.4 R112, [R143+0x7000] ;  /* 0x007000008f70783b */ /* 0x000eae0000000200 */
[C---:B----4-:R-:W-:Y:S08]  /*6850*/  HMMA.16816.F32.BF16 R28, R124.reuse, R116, R28 ;  /* 0x000000747c1c723c */ /* 0x050ff0000004181c */
[----:B------:R-:W-:Y:S01]  /*6860*/  HMMA.16816.F32.BF16 R32, R124, R118, R32 ;  /* 0x000000767c20723c */ /* 0x000fe20000041820 */
[----:B------:R-:W-:Y:S05]  /*6870*/  LDSM.16.M88.4 R116, [R142+0x2000] ;  /* 0x002000008e74783b */ /* 0x000fea0000000200 */
[----:B------:R-:W-:Y:S02]  /*6880*/  LDSM.16.M88.4 R124, [R138+0x6000] ;  /* 0x006000008a7c783b */ /* 0x000fe40000000200 */
        /* <DEDUP_REMOVED lines=8> */
[----:B------:R-:W-:Y:S07]  /*6910*/  LDSM.16.M88.4 R112, [R138+0x7800] ;  /* 0x007800008a70783b */ /* 0x000fee0000000200 */
[C---:B---3--:R-:W-:Y:S08]  /*6920*/  HMMA.16816.F32.BF16 R28, R120.reuse, R104, R28 ;  /* 0x00000068781c723c */ /* 0x048ff0000004181c */
[----:B------:R-:W-:Y:S01]  /*6930*/  HMMA.16816.F32.BF16 R32, R120, R106, R32 ;  /* 0x0000006a7820723c */ /* 0x000fe20000041820 */
[----:B------:R-:W2:Y:S05]  /*6940*/  LDSM.16.M88.4 R104, [R138+0x7000] ;  /* 0x007000008a68783b */ /* 0x000eaa0000000200 */
        /* <DEDUP_REMOVED lines=12> */
[----:B------:R-:W4:Y:S05]  /*6a10*/  LDSM.16.M88.4 R112, [R137+0x7800] ;  /* 0x007800008970783b */ /* 0x000f2a0000000200 */
[----:B------:R-:W-:Y:S02]  /*6a20*/  LDSM.16.M88.4 R116, [R140+0x2000] ;  /* 0x002000008c74783b */ /* 0x000fe40000000200 */
        /* <DEDUP_REMOVED lines=10> */
[----:B------:R-:W-:Y:S08]  /*6ad0*/  HMMA.16816.F32.BF16 R32, R120, R114, R32 ;  /* 0x000000727820723c */ /* 0x000ff00000041820 */
[C---:B---3--:R-:W-:Y:S08]  /*6ae0*/  HMMA.16816.F32.BF16 R4, R116.reuse, R124, R4 ;  /* 0x0000007c7404723c */ /* 0x048ff00000041804 */
[C---:B------:R-:W-:Y:S08]  /*6af0*/  HMMA.16816.F32.BF16 R8, R116.reuse, R126, R8 ;  /* 0x0000007e7408723c */ /* 0x040ff00000041808 */
[C---:B-1----:R-:W-:Y:S03]  /*6b00*/  HMMA.16816.F32.BF16 R12, R116.reuse, R100, R12 ;  /* 0x00000064740c723c */ /* 0x042fe6000004180c */
[-C--:B-----5:R-:W-:Y:S01]  /*6b10*/  FMUL.FTZ R174, R4, R153.reuse ;  /* 0x0000009904ae7220 */ /* 0x0a0fe20000410000 */
[-C--:B------:R-:W-:Y:S01]  /*6b20*/  FMUL.FTZ R211, R5, R153.reuse ;  /* 0x0000009905d37220 */ /* 0x080fe20000410000 */
[-C--:B------:R-:W-:Y:S01]  /*6b30*/  FMUL.FTZ R209, R6, R153.reuse ;  /* 0x0000009906d17220 */ /* 0x080fe20000410000 */
[-C--:B------:R-:W-:Y:S02]  /*6b40*/  FMUL.FTZ R207, R7, R153.reuse ;  /* 0x0000009907cf7220 */ /* 0x080fe40000410000 */
[C---:B------:R-:W-:Y:S01]  /*6b50*/  HMMA.16816.F32.BF16 R16, R116.reuse, R102, R16 ;  /* 0x000000667410723c */ /* 0x040fe20000041810 */
[----:B------:R-:W1:Y:S01]  /*6b60*/  MUFU.TANH R174, R174 ;  /* 0x000000ae00ae7308 */ /* 0x000e620000002400 */
[----:B------:R-:W3:Y:S01]  /*6b70*/  LDSM.16.M88.4 R100, [R136+0x7800] ;  /* 0x007800008864783b */ /* 0x000ee20000000200 */
[----:B------:R-:W-:Y:S04]  /*6b80*/  DEPBAR.LE SB0, 0x0 ;  /* 0x000080000000791a */ /* 0x000fe80000000000 */
[-C--:B------:R-:W-:Y:S01]  /*6b90*/  FMUL.FTZ R219, R8, R153.reuse ;  /* 0x0000009908db7220 */ /* 0x080fe20000410000 */
[C---:B--2---:R-:W-:Y:S03]  /*6ba0*/  HMMA.16816.F32.BF16 R20, R116.reuse, R104, R20 ;  /* 0x000000687414723c */ /* 0x044fe60000041814 */
[----:B------:R-:W2:Y:S01]  /*6bb0*/  MUFU.TANH R211, R211 ;  /* 0x000000d300d37308 */ /* 0x000ea20000002400 */
        /* <DEDUP_REMOVED lines=136> */
.L_x_9513:
[----:B------:R-:W-:Y:S05]  /*7440*/  BSYNC.RECONVERGENT B0 ;  /* 0x0000000000007941 */ /* 0x000fea0003800200 */
.L_x_9512:
        /* <DEDUP_REMOVED lines=50> */
.L_x_9511:
[----:B------:R-:W-:Y:S05]  /*7770*/  BSYNC.RECONVERGENT B1 ;  /* 0x0000000000017941 */ /* 0x000fea0003800200 */
.L_x_9510:
        /* <DEDUP_REMOVED lines=171> */
[-C--:B------:R-:W-:Y:S07]  /*8230*/  FFMA.FTZ R128, R193, R103.reuse, -R118 ;  /* 0x00000067c1807223 */ /* 0x080fee0000010876 */
[----:B------:R-:W-:Y:S01]  /*8240*/  MUFU.EX2 R125, R125 ;  /* 0x0000007d007d7308 */ /* 0x000fe20000000800 */
[-CC-:B------:R-:W-:Y:S01]  /*8250*/  FFMA.FTZ R153, R168, R103.reuse, -R120.reuse ;  /* 0x00000067a8997223 */ /* 0x180fe20000010878 */
[-C--:B------:R-:W-:Y:S01]  /*8260*/  FFMA.FTZ R168, R173, R103.reuse, -R120 ;  /* 0x00000067ada87223 */ /* 0x080fe20000010878 */
[-CC-:B------:R-:W-:Y:S01]  /*8270*/  FFMA.FTZ R173, R107, R103.reuse, -R118.reuse ;  /* 0x000000676bad7223 */ /* 0x180fe20000010876 */
[C---:B---3--:R-:W-:Y:S06]  /*8280*/  HMMA.16816.F32.BF16 R44, R96.reuse, R72, R44 ;  /* 0x00000048602c723c */ /* 0x048fec000004182c */
[----:B------:R-:W2:Y:S01]  /*8290*/  MUFU.EX2 R122, R122 ;  /* 0x0000007a007a7308 */ /* 0x000ea20000000800 */
[----:B------:R-:W-:Y:S01]  /*82a0*/  FFMA.FTZ R118, R104, R103, -R118 ;  /* 0x0000006768767223 */ /* 0x000fe20000010876 */
[----:B------:R-:W-:Y:S08]  /*82b0*/  FFMA.FTZ R119, R100, R171, R119 ;  /* 0x000000ab64777223 */ /* 0x000ff00000010077 */
[----:B------:R-:W-:Y:S01]  /*82c0*/  MUFU.EX2 R127, R127 ;  /* 0x0000007f007f7308 */ /* 0x000fe20000000800 */
[----:B------:R-:W-:Y:S01]  /*82d0*/  FFMA.FTZ R117, R0, R169, R117 ;  /* 0x000000a900757223 */ /* 0x000fe20000010075 */
[C---:B------:R-:W-:Y:S01]  /*82e0*/  HMMA.16816.F32.BF16 R48, R96.reuse, R74, R48 ;  /* 0x0000004a6030723c */ /* 0x040fe20000041830 */
[----:B------:R-:W3:Y:S07]  /*82f0*/  LDSM.16.MT88.4 R72, [R139+0x8800] ;  /* 0x008800008b48783b */ /* 0x000eee0000004200 */
[----:B------:R-:W4:Y:S01]  /*8300*/  MUFU.EX2 R124, R124 ;  /* 0x0000007c007c7308 */ /* 0x000f220000000800 */
[----:B------:R-:W-:Y:S01]  /*8310*/  FADD.FTZ R116, R116, R119 ;  /* 0x0000007774747221 */ /* 0x000fe20000010000 */
        /* <DEDUP_REMOVED lines=14> */
[----:B------:R-:W-:Y:S07]  /*8400*/  MOV R109, R102 ;  /* 0x00000066006d7202 */ /* 0x000fee0000000f00 */
[----:B------:R-:W-:Y:S01]  /*8410*/  MUFU.EX2 R173, R173 ;  /* 0x000000ad00ad7308 */ /* 0x000fe20000000800 */
[----:B------:R-:W-:Y:S01]  /*8420*/  FADD.FTZ R121, R121, R114 ;  /* 0x0000007279797221 */ /* 0x000fe20000010000 */
[C---:B------:R-:W-:Y:S08]  /*8430*/  HMMA.16816.F32.BF16 R60, R96.reuse, R76, R60 ;  /* 0x0000004c603c723c */ /* 0x040ff0000004183c */
[----:B------:R-:W-:Y:S01]  /*8440*/  MUFU.EX2 R176, R176 ;  /* 0x000000b000b07308 */ /* 0x000fe20000000800 */
[----:B-----5:R-:W-:Y:S01]  /*8450*/  F2FP.BF16.F32.PACK_AB R71, R128, R123 ;  /* 0x0000007b8047723e */ /* 0x020fe200000010ff */
[----:B------:R-:W-:Y:S01]  /*8460*/  FADD.FTZ R125, R125, R112 ;  /* 0x000000707d7d7221 */ /* 0x000fe20000010000 */
[----:B------:R-:W-:Y:S07]  /*8470*/  FADD.FTZ R126, R126, R121 ;  /* 0x000000797e7e7221 */ /* 0x000fee0000010000 */
[----:B------:R-:W2:Y:S01]  /*8480*/  MUFU.EX2 R177, R118 ;  /* 0x0000007600b17308 */ /* 0x000ea20000000800 */
[----:B------:R-:W-:Y:S01]  /*8490*/  HMMA.16816.F32.BF16 R64, R96, R78, R64 ;  /* 0x0000004e6040723c */ /* 0x000fe20000041840 */
[----:B------:R-:W4:Y:S02]  /*84a0*/  LDSM.16.MT88.4 R76, [R108+0x8800] ;  /* 0x008800006c4c783b */ /* 0x000f240000004200 */
[----:B-1----:R-:W-:Y:S01]  /*84b0*/  F2FP.BF16.F32.PACK_AB R104, R168, R153 ;  /* 0x00000099a868723e */ /* 0x002fe200000010ff */
[----:B------:R-:W-:Y:S04]  /*84c0*/  FADD.FTZ R122, R122, R125 ;  /* 0x0000007d7a7a7221 */ /* 0x000fe80000010000 */
[----:B------:R-:W-:Y:S01]  /*84d0*/  FADD.FTZ R123, R123, R122 ;  /* 0x0000007a7b7b7221 */ /* 0x000fe20000010000 */
[C---:B---3--:R-:W-:Y:S05]  /*84e0*/  HMMA.16816.F32.BF16 R4, R68.reuse, R72, R4 ;  /* 0x000000484404723c */ /* 0x048fea0000041804 */
[----:B--2---:R-:W-:Y:S01]  /*84f0*/  F2FP.BF16.F32.PACK_AB R107, R177, R176 ;  /* 0x000000b0b16b723e */ /* 0x004fe200000010ff */
[----:B------:R-:W-:Y:S02]  /*8500*/  FADD.FTZ R123, R128, R123 ;  /* 0x0000007b807b7221 */ /* 0x000fe40000010000 */
        /* <DEDUP_REMOVED lines=21> */
[----:B------:R-:W-:Y:S01]  /*8660*/  HMMA.16816.F32.BF16 R64, R68, R78, R64 ;  /* 0x0000004e4440723c */ /* 0x000fe20000041840 */
[----:B------:R-:W4:Y:S02]  /*8670*/  LDSM.16.MT88.4 R76, [R108+0x9000] ;  /* 0x009000006c4c783b */ /* 0x000f240000004200 */
[----:B------:R-:W-:Y:S02]  /*8680*/  F2FP.BF16.F32.PACK_AB R68, R131, R130 ;  /* 0x000000828344723e */ /* 0x000fe400000010ff */
[C---:B------:R-:W-:Y:S01]  /*8690*/  F2FP.BF16.F32.PACK_AB R69, R129.reuse, R132 ;  /* 0x000000848145723e */ /* 0x040fe200000010ff */
[----:B------:R-:W-:Y:S01]  /*86a0*/  FADD.FTZ R132, R132, R123 ;  /* 0x0000007b84847221 */ /* 0x000fe20000010000 */
[----:B------:R-:W-:Y:S02]  /*86b0*/  F2FP.BF16.F32.PACK_AB R70, R134, R133 ;  /* 0x000000858646723e */ /* 0x000fe400000010ff */
[C---:B------:R-:W-:Y:S01]  /*86c0*/  F2FP.BF16.F32.PACK_AB R71, R174.reuse, R135 ;  /* 0x00000087ae47723e */ /* 0x040fe200000010ff */
[----:B------:R-:W-:Y:S04]  /*86d0*/  FADD.FTZ R132, R129, R132 ;  /* 0x0000008481847221 */ /* 0x000fe80000010000 */
[----:B------:R-:W-:Y:S02]  /*86e0*/  FADD.FTZ R135, R135, R132 ;  /* 0x0000008487877221 */ /* 0x000fe40000010000 */
[C---:B-1----:R-:W-:Y:S03]  /*86f0*/  HMMA.16816.F32.BF16 R4, R68.reuse, R72, R4 ;  /* 0x000000484404723c */ /* 0x042fe60000041804 */
[----:B------:R-:W-:Y:S05]  /*8700*/  FADD.FTZ R174, R174, R135 ;  /* 0x00000087aeae7221 */ /* 0x000fea0000010000 */
        /* <DEDUP_REMOVED lines=11> */
[C---:B-1----:R-:W-:Y:S03]  /*87c0*/  HMMA.16816.F32.BF16 R36, R68.reuse, R72, R36 ;  /* 0x000000484424723c */ /* 0x042fe60000041824 */
[-CC-:B------:R-:W-:Y:S01]  /*87d0*/  FFMA.FTZ R72, R170, R103.reuse, -R120.reuse ;  /* 0x00000067aa487223 */ /* 0x180fe20000010878 */
[----:B------:R-:W-:Y:S01]  /*87e0*/  FFMA.FTZ R120, R172, R103, -R120 ;  /* 0x00000067ac787223 */ /* 0x000fe20000010878 */
[----:B------:R-:W1:Y:S03]  /*87f0*/  MUFU.EX2 R170, R106 ;  /* 0x0000006a00aa7308 */ /* 0x000e660000000800 */
[C---:B------:R-:W-:Y:S07]  /*8800*/  HMMA.16816.F32.BF16 R40, R68.reuse, R74, R40 ;  /* 0x0000004a4428723c */ /* 0x040fee0000041828 */
[----:B------:R-:W-:Y:S10]  /*8810*/  MUFU.EX2 R172, R72 ;  /* 0x0000004800ac7308 */ /* 0x000ff40000000800 */
[----:B------:R-:W5:Y:S01]  /*8820*/  MUFU.EX2 R175, R120 ;  /* 0x0000007800af7308 */ /* 0x000f620000000800 */
[C---:B--2---:R-:W-:Y:S03]  /*8830*/  HMMA.16816.F32.BF16 R44, R68.reuse, R80, R44 ;  /* 0x00000050442c723c */ /* 0x044fe6000004182c */
[C---:B-1----:R-:W-:Y:S01]  /*8840*/  F2FP.BF16.F32.PACK_AB R105, R170.reuse, R173 ;  /* 0x000000adaa69723e */ /* 0x042fe200000010ff */
[----:B------:R-:W-:Y:S04]  /*8850*/  FADD.FTZ R173, R173, R174 ;  /* 0x000000aeadad7221 */ /* 0x000fe80000010000 */
[C---:B------:R-:W-:Y:S03]  /*8860*/  HMMA.16816.F32.BF16 R48, R68.reuse, R82, R48 ;  /* 0x000000524430723c */ /* 0x040fe60000041830 */
[----:B-----5:R-:W-:Y:S01]  /*8870*/  F2FP.BF16.F32.PACK_AB R106, R175, R172 ;  /* 0x000000acaf6a723e */ /* 0x020fe200000010ff */
[----:B------:R-:W-:Y:S04]  /*8880*/  FADD.FTZ R173, R170, R173 ;  /* 0x000000adaaad7221 */ /* 0x000fe80000010000 */
[C---:B---3--:R-:W-:Y:S03]  /*8890*/  HMMA.16816.F32.BF16 R52, R68.reuse, R84, R52 ;  /* 0x000000544434723c */ /* 0x048fe60000041834 */
[----:B------:R-:W-:Y:S04]  /*88a0*/  FADD.FTZ R176, R176, R173 ;  /* 0x000000adb0b07221 */ /* 0x000fe80000010000 */
[----:B------:R-:W-:Y:S01]  /*88b0*/  FADD.FTZ R169, R177, R176 ;  /* 0x000000b0b1a97221 */ /* 0x000fe20000010000 */
        /* <DEDUP_REMOVED lines=11> */
[C---:B------:R-:W-:Y:S01]  /*8970*/  HMMA.16816.F32.BF16 R84, R104.reuse, R86, R16 ;  /* 0x000000566854723c */ /* 0x040fe20000041810 */
[----:B------:R-:W5:Y:S07]  /*8980*/  LDSM.16.MT88.4 R12, [R110+0xb800] ;  /* 0x00b800006e0c783b */ /* 0x000f6e0000004200 */
[C---:B--2---:R-:W-:Y:S08]  /*8990*/  HMMA.16816.F32.BF16 R80, R104.reuse, R76, R20 ;  /* 0x0000004c6850723c */ /* 0x044ff00000041814 */
[C---:B------:R-:W-:Y:S08]  /*89a0*/  HMMA.16816.F32.BF16 R76, R104.reuse, R78, R24 ;  /* 0x0000004e684c723c */ /* 0x040ff00000041818 */
[C---:B---3--:R-:W-:Y:S08]  /*89b0*/  HMMA.16816.F32.BF16 R72, R104.reuse, R68, R28 ;  /* 0x000000446848723c */ /* 0x048ff0000004181c */
[C---:B------:R-:W-:Y:S08]  /*89c0*/  HMMA.16816.F32.BF16 R68, R104.reuse, R70, R32 ;  /* 0x000000466844723c */ /* 0x040ff00000041820 */
[C---:B----4-:R-:W-:Y:S08]  /*89d0*/  HMMA.16816.F32.BF16 R36, R104.reuse, R4, R36 ;  /* 0x000000046824723c */ /* 0x050ff00000041824 */
[C---:B------:R-:W-:Y:S01]  /*89e0*/  HMMA.16816.F32.BF16 R40, R104.reuse, R6, R40 ;  /* 0x000000066828723c */ /* 0x040fe20000041828 */
[----:B------:R-:W2:Y:S07]  /*89f0*/  LDSM.16.MT88.4 R4, [R108+0xb800] ;  /* 0x00b800006c04783b */ /* 0x000eae0000004200 */
[C---:B-1----:R-:W-:Y:S03]  /*8a00*/  HMMA.16816.F32.BF16 R44, R104.reuse, R8, R44 ;  /* 0x00000008682c723c */ /* 0x042fe6000004182c */
[----:B------:R-:W-:Y:S04]  /*8a10*/  FADD.FTZ R9, R127, R126 ;  /* 0x0000007e7f097221 */ /* 0x000fe80000010000 */
[----:B------:R-:W-:Y:S01]  /*8a20*/  FADD.FTZ R9, R124, R9 ;  /* 0x000000097c097221 */ /* 0x000fe20000010000 */
[C---:B------:R-:W-:Y:S03]  /*8a30*/  HMMA.16816.F32.BF16 R48, R104.reuse, R10, R48 ;  /* 0x0000000a6830723c */ /* 0x040fe60000041830 */
[----:B------:R-:W-:Y:S04]  /*8a40*/  FADD.FTZ R0, R130, R9 ;  /* 0x0000000982007221 */ /* 0x000fe80000010000 */
[----:B------:R-:W-:Y:S01]  /*8a50*/  FADD.FTZ R0, R131, R0 ;  /* 0x0000000083007221 */ /* 0x000fe20000010000 */
[C---:B-----5:R-:W-:Y:S03]  /*8a60*/  HMMA.16816.F32.BF16 R52, R104.reuse, R12, R52 ;  /* 0x0000000c6834723c */ /* 0x060fe60000041834 */
[----:B------:R-:W-:Y:S01]  /*8a70*/  FADD.FTZ R133, R133, R0 ;  /* 0x0000000085857221 */ /* 0x000fe20000010000 */
[----:B------:R-:W-:Y:S03]  /*8a80*/  MOV R0, R101 ;  /* 0x0000006500007202 */ /* 0x000fe60000000f00 */
[----:B------:R-:W-:Y:S01]  /*8a90*/  FADD.FTZ R134, R134, R133 ;  /* 0x0000008586867221 */ /* 0x000fe20000010000 */
[C---:B------:R-:W-:Y:S08]  /*8aa0*/  HMMA.16816.F32.BF16 R56, R104.reuse, R14, R56 ;  /* 0x0000000e6838723c */ /* 0x040ff00000041838 */
[C---:B--2---:R-:W-:Y:S03]  /*8ab0*/  HMMA.16816.F32.BF16 R60, R104.reuse, R4, R60 ;  /* 0x00000004683c723c */ /* 0x044fe6000004183c */
[----:B------:R-:W-:Y:S04]  /*8ac0*/  FADD.FTZ R5, R153, R134 ;  /* 0x0000008699057221 */ /* 0x000fe80000010000 */
[----:B------:R-:W-:Y:S01]  /*8ad0*/  FADD.FTZ R5, R168, R5 ;  /* 0x00000005a8057221 */ /* 0x000fe20000010000 */
[----:B------:R-:W-:Y:S03]  /*8ae0*/  HMMA.16816.F32.BF16 R64, R104, R6, R64 ;  /* 0x000000066840723c */ /* 0x000fe60000041840 */
[----:B------:R-:W-:Y:S04]  /*8af0*/  FADD.FTZ R172, R172, R5 ;  /* 0x00000005acac7221 */ /* 0x000fe80000010000 */
[----:B------:R-:W-:Y:S01]  /*8b00*/  FADD.FTZ R171, R175, R172 ;  /* 0x000000acafab7221 */ /* 0x000fe20000010000 */
[----:B------:R-:W-:Y:S01]  /*8b10*/  @!UPT UIADD3 URZ, UPT, UPT, URZ, URZ, URZ ;  /* 0x000000fffffff290 */ /* 0x000fe2000fffe0ff */
[----:B------:R-:W-:Y:S11]  /*8b20*/  @P0 BRA `(.L_x_9514) ;  /* 0xffffffd0005c0947 */ /* 0x000ff6000383ffff */
.L_x_9507:
        /* <DEDUP_REMOVED lines=10> */
.L_x_9536:
[----:B------:R-:W2:Y:S01]  /*8bd0*/  S2R R0, SR_TID.X ;  /* 0x0000000000007919 */ /* 0x000ea20000002100 */
[----:B------:R-:W1:Y:S01]  /*8be0*/  S2UR UR6, SR_CgaCtaId ;  /* 0x00000000000679c3 */ /* 0x000e620000008800 */
[----:B------:R-:W1:Y:S01]  /*8bf0*/  MUFU.RCP R9, R6 ;  /* 0x0000000600097308 */ /* 0x000e620000001000 */
[----:B----4-:R-:W-:Y:S01]  /*8c00*/  FADD.FTZ R5, R8, R11 ;  /* 0x0000000b08057221 */ /* 0x010fe20000010000 */
[----:B------:R-:W-:-:S05]  /*8c10*/  FSETP.NE.FTZ.AND P1, PT, R6, RZ, PT ;  /* 0x000000ff0600720b */ /* 0x000fca0003f35000 */
[----:B------:R-:W-:Y:S01]  /*8c20*/  BAR.SYNC.DEFER_BLOCKING 0x0 ;  /* 0x0000000000007b1d */ /* 0x000fe20000010000 */
[----:B------:R-:W-:-:S05]  /*8c30*/  FSETP.NE.FTZ.AND P0, PT, R5, RZ, PT ;  /* 0x000000ff0500720b */ /* 0x000fca0003f15000 */
[----:B---3--:R-:W3:Y:S01]  /*8c40*/  MUFU.RCP R8, R5 ;  /* 0x0000000500087308 */ /* 0x008ee20000001000 */
[----:B------:R-:W-:Y:S01]  /*8c50*/  UMOV UR7, 0x400 ;  /* 0x0000040000077882 */ /* 0x000fe20000000000 */
[----:B-1----:R-:W-:Y:S01]  /*8c60*/  FSEL R9, R9, 1, P1 ;  /* 0x3f80000009097808 */ /* 0x002fe20000800000 */
[----:B------:R-:W-:-:S04]  /*8c70*/  ULEA UR6, UR6, UR7, 0x18 ;  /* 0x0000000706067291 */ /* 0x000fc8000f8ec0ff */
[C---:B------:R-:W-:Y:S01]  /*8c80*/  FMUL.FTZ R96, R9.reuse, R96 ;  /* 0x0000006009607220 */ /* 0x040fe20000410000 */
[C---:B------:R-:W-:Y:S01]  /*8c90*/  FMUL.FTZ R97, R9.reuse, R97 ;  /* 0x0000006109617220 */ /* 0x040fe20000410000 */
[C---:B------:R-:W-:Y:S01]  /*8ca0*/  FMUL.FTZ R92, R9.reuse, R92 ;  /* 0x0000005c095c7220 */ /* 0x040fe20000410000 */
[C---:B------:R-:W-:Y:S01]  /*8cb0*/  FMUL.FTZ R93, R9.reuse, R93 ;  /* 0x0000005d095d7220 */ /* 0x040fe20000410000 */
[C---:B------:R-:W-:Y:S01]  /*8cc0*/  FMUL.FTZ R88, R9.reuse, R88 ;  /* 0x0000005809587220 */ /* 0x040fe20000410000 */
[C---:B------:R-:W-:Y:S01]  /*8cd0*/  FMUL.FTZ R89, R9.reuse, R89 ;  /* 0x0000005909597220 */ /* 0x040fe20000410000 */
[C---:B--2---:R-:W-:Y:S01]  /*8ce0*/  SHF.L.U32 R10, R0.reuse, 0x1, RZ ;  /* 0x00000001000a7819 */ /* 0x044fe200000006ff */
[C---:B------:R-:W-:Y:S01]  /*8cf0*/  FMUL.FTZ R84, R9.reuse, R84 ;  /* 0x0000005409547220 */ /* 0x040fe20000410000 */
[C---:B------:R-:W-:Y:S01]  /*8d00*/  SHF.L.U32 R7, R0.reuse, 0x4, RZ ;  /* 0x0000000400077819 */ /* 0x040fe200000006ff */
[C---:B------:R-:W-:Y:S01]  /*8d10*/  FMUL.FTZ R85, R9.reuse, R85 ;  /* 0x0000005509557220 */ /* 0x040fe20000410000 */
[----:B------:R-:W-:Y:S01]  /*8d20*/  SHF.L.U32 R11, R0, 0x5, RZ ;  /* 0x00000005000b7819 */ /* 0x000fe200000006ff */
[C---:B------:R-:W-:Y:S01]  /*8d30*/  FMUL.FTZ R80, R9.reuse, R80 ;  /* 0x0000005009507220 */ /* 0x040fe20000410000 */
[----:B------:R-:W-:Y:S01]  /*8d40*/  LOP3.LUT R12, R10, 0x6, RZ, 0xc0, !PT ;  /* 0x000000060a0c7812 */ /* 0x000fe200078ec0ff */
[----:B------:R-:W-:Y:S01]  /*8d50*/  FMUL.FTZ R81, R9, R81 ;  /* 0x0000005109517220 */ /* 0x000fe20000410000 */
[----:B------:R-:W-:Y:S01]  /*8d60*/  LOP3.LUT R13, R7, 0x1c0, RZ, 0xc0, !PT ;  /* 0x000001c0070d7812 */ /* 0x000fe200078ec0ff */
[C---:B------:R-:W-:Y:S01]  /*8d70*/  FMUL.FTZ R76, R9.reuse, R76 ;  /* 0x0000004c094c7220 */ /* 0x040fe20000410000 */
[----:B------:R-:W-:Y:S01]  /*8d80*/  LOP3.LUT R11, R12, 0x7c00, R11, 0xf8, !PT ;  /* 0x00007c000c0b7812 */ /* 0x000fe200078ef80b */
[----:B------:R-:W-:Y:S01]  /*8d90*/  FMUL.FTZ R77, R9, R77 ;  /* 0x0000004d094d7220 */ /* 0x000fe20000410000 */
[----:B------:R-:W-:Y:S01]  /*8da0*/  LOP3.LUT R10, R13, 0x38, R10, 0xf8, !PT ;  /* 0x000000380d0a7812 */ /* 0x000fe200078ef80a */
[C---:B------:R-:W-:Y:S01]  /*8db0*/  FMUL.FTZ R72, R9.reuse, R72 ;  /* 0x0000004809487220 */ /* 0x040fe20000410000 */
[----:B------:R-:W-:Y:S01]  /*8dc0*/  R2P PR, R0, 0x1c ;  /* 0x0000001c00007804 */ /* 0x000fe20000000000 */
        /* <DEDUP_REMOVED lines=98> */
[----:B-1----:R-:W4:Y:S04]  /*93f0*/  LD.E.64 R74, desc[UR4][R2.64+0xb0] ;  /* 0x0000b004024a7980 */ /* 0x002f28000c101b00 */
[----:B--2---:R-:W2:Y:S01]  /*9400*/  LD.E R8, desc[UR4][R2.64+0x60] ;  /* 0x0000600402087980 */ /* 0x004ea2000c101900 */
[----:B------:R-:W3:Y:S03]  /*9410*/  @P1 MUFU.LG2 R6, R6 ;  /* 0x0000000600061308 */ /* 0x000ee60000000c00 */
[----:B------:R1:W5:Y:S01]  /*9420*/  LD.E R68, desc[UR4][R2.64+0xcc] ;  /* 0x0000cc0402447980 */ /* 0x000362000c101900 */
[----:B------:R-:W-:-:S02]  /*9430*/  SHF.L.U32 R69, R0, 0x2, RZ ;  /* 0x0000000200457819 */ /* 0x000fc400000006ff */
[----:B------:R-:W-:Y:S01]  /*9440*/  MOV R70, 0xff800000 ;  /* 0xff80000000467802 */ /* 0x000fe20000000f00 */
[----:B------:R1:W5:Y:S01]  /*9450*/  LD.E.64 R78, desc[UR4][R2.64+0x78] ;  /* 0x00007804024e7980 */ /* 0x000362000c101b00 */
[----:B------:R-:W1:Y:S01]  /*9460*/  @P0 MUFU.LG2 R5, R5 ;  /* 0x0000000500050308 */ /* 0x000e620000000c00 */
[----:B------:R-:W-:Y:S02]  /*9470*/  MOV R71, 0xff800000 ;  /* 0xff80000000477802 */ /* 0x000fe40000000f00 */
[----:B------:R2:W5:Y:S01]  /*9480*/  LD.E.64 R76, desc[UR4][R2.64+0xa8] ;  /* 0x0000a804024c7980 */ /* 0x000562000c101b00 */
[----:B------:R-:W-:Y:S02]  /*9490*/  LOP3.LUT R10, R69, 0x1f8, RZ, 0xc0, !PT ;  /* 0x000001f8450a7812 */ /* 0x000fe400078ec0ff */
[----:B------:R-:W-:Y:S02]  /*94a0*/  LOP3.LUT R73, R7, 0x10, RZ, 0xc0, !PT ;  /* 0x0000001007497812 */ /* 0x000fe400078ec0ff */
[----:B------:R-:W-:Y:S01]  /*94b0*/  SHF.R.U32.HI R72, RZ, 0x2, R0 ;  /* 0x00000002ff487819 */ /* 0x000fe20000011600 */
[----:B---3--:R-:W-:-:S04]  /*94c0*/  @P1 FMUL.FTZ R9, R6, 0.69314718246459960938 ;  /* 0x3f31721806091820 */ /* 0x008fc80000410000 */
[----:B-----5:R-:W-:Y:S01]  /*94d0*/  @P1 FFMA.FTZ R70, R4, R102, R9 ;  /* 0x0000006604461223 */ /* 0x020fe20000010009 */
[----:B------:R-:W-:Y:S01]  /*94e0*/  SHF.R.U32.HI R9, RZ, 0x1, R0 ;  /* 0x00000001ff097819 */ /* 0x000fe20000011600 */
[----:B-1----:R-:W-:-:S03]  /*94f0*/  @P0 FMUL.FTZ R5, R5, 0.69314718246459960938 ;  /* 0x3f31721805050820 */ /* 0x002fc60000410000 */
[----:B------:R-:W-:Y:S02]  /*9500*/  LOP3.LUT R10, R10, 0x38, R9, 0x78, !PT ;  /* 0x000000380a0a7812 */ /* 0x000fe400078e7809 */
[----:B------:R-:W-:Y:S01]  /*9510*/  LOP3.LUT R9, R9, 0x30, RZ, 0xc0, !PT ;  /* 0x0000003009097812 */ /* 0x000fe200078ec0ff */
[----:B------:R-:W-:Y:S01]  /*9520*/  @P0 FFMA.FTZ R71, R4, R101, R5 ;  /* 0x0000006504470223 */ /* 0x000fe20000010005 */
[----:B------:R-:W-:Y:S01]  /*9530*/  BAR.SYNC.DEFER_BLOCKING 0x0 ;  /* 0x0000000000007b1d */ /* 0x000fe20000010000 */
[----:B------:R-:W-:Y:S02]  /*9540*/  LOP3.LUT P0, RZ, R0, 0x3, RZ, 0xc0, !PT ;  /* 0x0000000300ff7812 */ /* 0x000fe4000780c0ff */
[----:B------:R-:W-:Y:S02]  /*9550*/  LEA R73, R10, R73, 0x2 ;  /* 0x000000490a497211 */ /* 0x000fe400078e10ff */
[----:B------:R-:W-:Y:S01]  /*9560*/  LOP3.LUT R72, R9, 0x7, R72, 0xf8, !PT ;  /* 0x0000000709487812 */ /* 0x000fe200078ef848 */
[----:B------:R-:W-:Y:S02]  /*9570*/  BSSY.RECONVERGENT B0, `(.L_x_9516) ;  /* 0x000001e000007945 */ /* 0x000fe40003800200 */
[----:B------:R1:W3:Y:S04]  /*9580*/  LDS.128 R64, [R73+UR6] ;  /* 0x0000000649407984 */ /* 0x0002e80008000c00 */
        /* <DEDUP_REMOVED lines=14> */
[----:B----4-:R-:W-:-:S04]  /*9670*/  IMAD R74, R74, UR8, R165 ;  /* 0x000000084a4a7c24 */ /* 0x010fc8000f8e02a5 */
[----:B--2---:R-:W-:-:S04]  /*9680*/  IMAD R8, R74, R8, R163 ;  /* 0x000000084a087224 */ /* 0x004fc800078e02a3 */
[----:B------:R-:W-:Y:S02]  /*9690*/  IMAD R75, R75, R8, R162 ;  /* 0x000000084b4b7224 */ /* 0x000fe400078e02a2 */
[----:B------:R2:W4:Y:S01]  /*96a0*/  LDS.128 R8, [R73+UR6+0x7000] ;  /* 0x0070000649087984 */ /* 0x0005220008000c00 */
[----:B-1-3--:R-:W-:Y:S05]  /*96b0*/  @P0 BRA `(.L_x_9517) ;  /* 0x0000000000240947 */ /* 0x00afea0003800000 */
        /* <DEDUP_REMOVED lines=9> */
.L_x_9517:
[----:B------:R-:W-:Y:S05]  /*9750*/  BSYNC.RECONVERGENT B0 ;  /* 0x0000000000007941 */ /* 0x000fea0003800200 */
.L_x_9516:
[----:B-1----:R-:W1:Y:S01]  /*9760*/  S2R R70, SR_TID.X ;  /* 0x0000000000467919 */ /* 0x002e620000002100 */
[----:B------:R-:W-:Y:S02]  /*9770*/  IMAD.SHL.U32 R0, R0, 0x8, RZ ;  /* 0x0000000800007824 */ /* 0x000fe400078e00ff */
[----:B------:R-:W-:Y:S01]  /*9780*/  IMAD R68, R75, R68, RZ ;  /* 0x000000444b447224 */ /* 0x000fe200078e02ff */
[----:B------:R3:W5:Y:S01]  /*9790*/  LD.E R2, desc[UR4][R2.64+0xc0] ;  /* 0x0000c00402027980 */ /* 0x000762000c101900 */
[----:B------:R-:W-:Y:S01]  /*97a0*/  BSSY.RECONVERGENT B0, `(.L_x_9518) ;  /* 0x000001c000007945 */ /* 0x000fe20003800200 */
[----:B-1----:R-:W-:-:S04]  /*97b0*/  SHF.R.U32.HI R70, RZ, 0x4, R70 ;  /* 0x00000004ff467819 */ /* 0x002fc80000011646 */
[CC--:B------:R-:W-:Y:S01]  /*97c0*/  ISETP.GE.AND P3, PT, R70.reuse, R145.reuse, PT ;  /* 0x000000914600720c */ /* 0x0c0fe20003f66270 */
[C---:B------:R-:W-:Y:S02]  /*97d0*/  VIADD R72, R70.reuse, 0x8 ;  /* 0x0000000846487836 */ /* 0x040fe40000000000 */
[C---:B------:R-:W-:Y:S02]  /*97e0*/  VIADD R74, R70.reuse, 0x18 ;  /* 0x00000018464a7836 */ /* 0x040fe40000000000 */
[----:B------:R-:W-:Y:S01]  /*97f0*/  VIADD R76, R70, 0x10 ;  /* 0x00000010464c7836 */ /* 0x000fe20000000000 */
[-C--:B------:R-:W-:Y:S01]  /*9800*/  ISETP.GE.AND P1, PT, R72, R145.reuse, PT ;  /* 0x000000914800720c */ /* 0x080fe20003f26270 */
[----:B------:R-:W-:Y:S01]  /*9810*/  VIADD R72, R70, 0x20 ;  /* 0x0000002046487836 */ /* 0x000fe20000000000 */
[-C--:B------:R-:W-:Y:S02]  /*9820*/  ISETP.GE.AND P2, PT, R74, R145.reuse, PT ;  /* 0x000000914a00720c */ /* 0x080fe40003f46270 */
[----:B------:R-:W-:-:S02]  /*9830*/  ISETP.GE.AND P0, PT, R76, R145, PT ;  /* 0x000000914c00720c */ /* 0x000fc40003f06270 */
[----:B------:R-:W-:Y:S02]  /*9840*/  ISETP.GE.AND P6, PT, R72, R145, PT ;  /* 0x000000914800720c */ /* 0x000fe40003fc6270 */
[----:B------:R-:W-:Y:S01]  /*9850*/  LOP3.LUT R72, R0, 0x1f80, RZ, 0xc0, !PT ;  /* 0x00001f8000487812 */ /* 0x000fe200078ec0ff */
[----:B------:R-:W-:Y:S01]  /*9860*/  VIADD R0, R70, 0x28 ;  /* 0x0000002846007836 */ /* 0x000fe20000000000 */
[----:B---3--:R-:W-:Y:S02]  /*9870*/  P2R R3, PR, RZ, 0x4 ;  /* 0x00000004ff037803 */ /* 0x008fe40000000000 */
[----:B------:R-:W-:Y:S02]  /*9880*/  LOP3.LUT R71, R72, 0x3c, R69, 0xf8, !PT ;  /* 0x0000003c48477812 */ /* 0x000fe400078ef845 */
[----:B------:R-:W-:Y:S02]  /*9890*/  LOP3.LUT R69, R69, 0x3c, RZ, 0xc0, !PT ;  /* 0x0000003c45457812 */ /* 0x000fe400078ec0ff */
[----:B--2---:R-:W-:-:S02]  /*98a0*/  IADD3 R73, P2, PT, R71, R68, RZ ;  /* 0x0000004447497210 */ /* 0x004fc40007f5e0ff */
[----:B------:R-:W-:Y:S01]  /*98b0*/  ISETP.GE.AND P5, PT, R0, R145, PT ;  /* 0x000000910000720c */ /* 0x000fe20003fa6270 */
[----:B------:R-:W-:Y:S01]  /*98c0*/  VIADD R0, R70, 0x30 ;  /* 0x0000003046007836 */ /* 0x000fe20000000000 */
        /* <DEDUP_REMOVED lines=9> */
.L_x_9519:
[----:B------:R-:W-:Y:S05]  /*9960*/  BSYNC.RECONVERGENT B0 ;  /* 0x0000000000007941 */ /* 0x000fea0003800200 */
.L_x_9518:
        /* <DEDUP_REMOVED lines=12> */
.L_x_9521:
[----:B------:R-:W-:Y:S05]  /*9a30*/  BSYNC.RECONVERGENT B0 ;  /* 0x0000000000007941 */ /* 0x000fea0003800200 */
.L_x_9520:
[----:B------:R-:W-:Y:S01]  /*9a40*/  BSSY.RECONVERGENT B0, `(.L_x_9522) ;  /* 0x000000b000007945 */ /* 0x000fe20003800200 */
[----:B------:R-:W-:-:S03]  /*9a50*/  ISETP.GE.AND P3, PT, R70, R145, PT ;  /* 0x000000914600720c */ /* 0x000fc60003f66270 */
[----:B------:R-:W-:Y:S10]  /*9a60*/  @P0 BRA `(.L_x_9523) ;  /* 0x0000000000200947 */ /* 0x000ff40003800000 */
[-C--:B-----5:R-:W-:Y:S02]  /*9a70*/  ISETP.GE.AND P2, PT, R69, R2.reuse, PT ;  /* 0x000000024500720c */ /* 0x0a0fe40003f46270 */
[----:B------:R-:W-:-:S11]  /*9a80*/  ISETP.GE.AND P1, PT, R71, R2, PT ;  /* 0x000000024700720c */ /* 0x000fd60003f26270 */
[----:B--2---:R-:W-:-:S04]  /*9a90*/  @!P2 LEA R30, P0, R73, R78, 0x2 ;  /* 0x0000004e491ea211 */ /* 0x004fc800078010ff */
[C---:B------:R-:W-:Y:S02]  /*9aa0*/  @!P2 LEA.HI.X R31, R73.reuse, R79, R68, 0x2, P0 ;  /* 0x0000004f491fa211 */ /* 0x040fe400000f1444 */
[----:B------:R-:W-:-:S03]  /*9ab0*/  @!P1 LEA R28, P0, R73, R78, 0x2 ;  /* 0x0000004e491c9211 */ /* 0x000fc600078010ff */
[----:B------:R3:W-:Y:S01]  /*9ac0*/  @!P2 ST.E.128 desc[UR4][R30.64+0x2000], R56 ;  /* 0x002000381e00a985 */ /* 0x0007e2000c101d04 */
[----:B------:R-:W-:-:S05]  /*9ad0*/  @!P1 LEA.HI.X R29, R73, R79, R68, 0x2, P0 ;  /* 0x0000004f491d9211 */ /* 0x000fca00000f1444 */
[----:B------:R3:W-:Y:S04]  /*9ae0*/  @!P1 ST.E.128 desc[UR4][R28.64+0x2100], R24 ;  /* 0x002100181c009985 */ /* 0x0007e8000c101d04 */
.L_x_9523:
[----:B------:R-:W-:Y:S05]  /*9af0*/  BSYNC.RECONVERGENT B0 ;  /* 0x0000000000007941 */ /* 0x000fea0003800200 */
.L_x_9522:
[----:B------:R-:W-:Y:S01]  /*9b00*/  ISETP.NE.AND P0, PT, R3, RZ, PT ;  /* 0x000000ff0300720c */ /* 0x000fe20003f05270 */
[----:B------:R-:W-:-:S12]  /*9b10*/  BSSY.RECONVERGENT B0, `(.L_x_9524) ;  /* 0x000000a000007945 */ /* 0x000fd80003800200 */
[----:B------:R-:W-:Y:S05]  /*9b20*/  @P0 BRA `(.L_x_9525) ;  /* 0x0000000000200947 */ /* 0x000fea0003800000 */
        /* <DEDUP_REMOVED lines=8> */
.L_x_9525:
[----:B------:R-:W-:Y:S05]  /*9bb0*/  BSYNC.RECONVERGENT B0 ;  /* 0x0000000000007941 */ /* 0x000fea0003800200 */
.L_x_9524:
[----:B------:R-:W-:Y:S04]  /*9bc0*/  BSSY.RECONVERGENT B0, `(.L_x_9526) ;  /* 0x000000a000007945 */ /* 0x000fe80003800200 */
[----:B------:R-:W-:Y:S05]  /*9bd0*/  @P6 BRA `(.L_x_9527) ;  /* 0x0000000000206947 */ /* 0x000fea0003800000 */
[-C--:B-----5:R-:W-:Y:S02]  /*9be0*/  ISETP.GE.AND P6, PT, R69, R2.reuse, PT ;  /* 0x000000024500720c */ /* 0x0a0fe40003fc6270 */
[----:B------:R-:W-:-:S11]  /*9bf0*/  ISETP.GE.AND P1, PT, R71, R2, PT ;  /* 0x000000024700720c */ /* 0x000fd60003f26270 */
[CC--:B---3--:R-:W-:Y:S02]  /*9c00*/  @!P6 LEA R22, P2, R73.reuse, R78.reuse, 0x2 ;  /* 0x0000004e4916e211 */ /* 0x0c8fe400078410ff */
[C---:B------:R-:W-:Y:S02]  /*9c10*/  @!P1 LEA R20, P0, R73.reuse, R78, 0x2 ;  /* 0x0000004e49149211 */ /* 0x040fe400078010ff */
[CCC-:B------:R-:W-:Y:S02]  /*9c20*/  @!P6 LEA.HI.X R23, R73.reuse, R79.reuse, R68.reuse, 0x2, P2 ;  /* 0x0000004f4917e211 */ /* 0x1c0fe400010f1444 */
[----:B------:R-:W-:-:S03]  /*9c30*/  @!P1 LEA.HI.X R21, R73, R79, R68, 0x2, P0 ;  /* 0x0000004f49159211 */ /* 0x000fc600000f1444 */
[----:B------:R3:W-:Y:S04]  /*9c40*/  @!P6 ST.E.128 desc[UR4][R22.64+0x4000], R48 ;  /* 0x004000301600e985 */ /* 0x0007e8000c101d04 */
[----:B------:R3:W-:Y:S02]  /*9c50*/  @!P1 ST.E.128 desc[UR4][R20.64+0x4100], R16 ;  /* 0x0041001014009985 */ /* 0x0007e4000c101d04 */
.L_x_9527:
[----:B------:R-:W-:Y:S05]  /*9c60*/  BSYNC.RECONVERGENT B0 ;  /* 0x0000000000007941 */ /* 0x000fea0003800200 */
.L_x_9526:
        /* <DEDUP_REMOVED lines=10> */
.L_x_9529:
[----:B------:R-:W-:Y:S05]  /*9d10*/  BSYNC.RECONVERGENT B0 ;  /* 0x0000000000007941 */ /* 0x000fea0003800200 */
.L_x_9528:
        /* <DEDUP_REMOVED lines=9> */
[----:B----4-:R3:W-:Y:S02]  /*9db0*/  @!P1 ST.E.128 desc[UR4][R12.64+0x6100], R8 ;  /* 0x006100080c009985 */ /* 0x0107e4000c101d04 */
.L_x_9531:
[----:B------:R-:W-:Y:S05]  /*9dc0*/  BSYNC.RECONVERGENT B0 ;  /* 0x0000000000007941 */ /* 0x000fea0003800200 */
.L_x_9530:
[----:B------:R-:W-:-:S04]  /*9dd0*/  MOV R157, 0x0 ;  /* 0x00000000009d7802 */ /* 0x000fc80000000f00 */
[----:B-12345:R-:W-:Y:S05]  /*9de0*/  @P3 RET.REL.NODEC R156 `(_ZN5flash24flash_fwd_splitkv_kernelI23Flash_fwd_kernel_traitsILi128ELi64ELi64ELi4ELb0ELb0EN7cutlass10bfloat16_tE19Flash_kernel_traitsILi128ELi64ELi64ELi4ES3_EELb0ELb0ELb0ELb0ELb0ELb1ELb1ELb0EEEvNS_16Flash_fwd_paramsE) ;  /* 0xffffff609c843950 */ /* 0x03efea0003c3ffff */
[-C--:B------:R-:W-:Y:S01]  /*9df0*/  ISETP.GE.AND P2, PT, R69, R2.reuse, PT ;  /* 0x000000024500720c */ /* 0x080fe20003f46270 */
[----:B------:R-:W-:Y:S01]  /*9e00*/  IMAD.MOV.U32 R157, RZ, RZ, 0x0 ;  /* 0x00000000ff9d7424 */ /* 0x000fe200078e00ff */
[----:B------:R-:W-:-:S11]  /*9e10*/  ISETP.GE.AND P0, PT, R71, R2, PT ;  /* 0x000000024700720c */ /* 0x000fd60003f06270 */
[----:B------:R-:W-:-:S04]  /*9e20*/  @!P2 LEA R8, P1, R73, R78, 0x2 ;  /* 0x0000004e4908a211 */ /* 0x000fc800078210ff */
[----:B------:R-:W-:-:S05]  /*9e30*/  @!P2 LEA.HI.X R9, R73, R79, R68, 0x2, P1 ;  /* 0x0000004f4909a211 */ /* 0x000fca00008f1444 */
[----:B------:R1:W-:Y:S02]  /*9e40*/  @!P2 ST.E.128 desc[UR4][R8.64+0x7000], R36 ;  /* 0x007000240800a985 */ /* 0x0003e4000c101d04 */
[----:B-1----:R-:W-:Y:S05]  /*9e50*/  @P0 RET.REL.NODEC R156 `(_ZN5flash24flash_fwd_splitkv_kernelI23Flash_fwd_kernel_traitsILi128ELi64ELi64ELi4ELb0ELb0EN7cutlass10bfloat16_tE19Flash_kernel_traitsILi128ELi64ELi64ELi4ES3_EELb0ELb0ELb0ELb0ELb0ELb1ELb1ELb0EEEvNS_16Flash_fwd_paramsE) ;  /* 0xffffff609c680950 */ /* 0x002fea0003c3ffff */
[----:B------:R-:W-:Y:S01]  /*9e60*/  LEA R2, P0, R73, R78, 0x2 ;  /* 0x0000004e49027211 */ /* 0x000fe200078010ff */
[----:B------:R-:W-:-:S03]  /*9e70*/  IMAD.MOV.U32 R157, RZ, RZ, 0x0 ;  /* 0x00000000ff9d7424 */ /* 0x000fc600078e00ff */
[----:B------:R-:W-:-:S05]  /*9e80*/  LEA.HI.X R3, R73, R79, R68, 0x2, P0 ;  /* 0x0000004f49037211 */ /* 0x000fca00000f1444 */
[----:B------:R1:W-:Y:S02]  /*9e90*/  ST.E.128 desc[UR4][R2.64+0x7100], R4 ;  /* 0x0071000402007985 */ /* 0x0003e4000c101d04 */
[----:B-1----:R-:W-:Y:S05]  /*9ea0*/  RET.REL.NODEC R156 `(_ZN5flash24flash_fwd_splitkv_kernelI23Flash_fwd_kernel_traitsILi128ELi64ELi64ELi4ELb0ELb0EN7cutlass10bfloat16_tE19Flash_kernel_traitsILi128ELi64ELi64ELi4ES3_EELb0ELb0ELb0ELb0ELb0ELb1ELb1ELb0EEEvNS_16Flash_fwd_paramsE) ;  /* 0xffffff609c547950 */ /* 0x002fea0003c3ffff */
.L_x_9515:
[----:B------:R-:W-:Y:S01]  /*9eb0*/  MOV R5, 0x2 ;  /* 0x0000000200057802 */ /* 0x000fe20000000f00 */
[----:B------:R-:W-:Y:S01]  /*9ec0*/  IMAD.MOV.U32 R0, RZ, RZ, 0x1f ;  /* 0x0000001fff007424 */ /* 0x000fe200078e00ff */
[----:B------:R-:W-:-:S07]  /*9ed0*/  MOV R7, 0xffffffff ;  /* 0xffffffff00077802 */ /* 0x000fce0000000f00 */
[----:B-1---5:R-:W-:Y:S05]  /*9ee0*/  WARPSYNC.COLLECTIVE R7, `(.L_x_9532) ;  /* 0x0000000007087348 */ /* 0x022fea0003c00000 */
[----:B------:R2:W3:Y:S02]  /*9ef0*/  SHFL.BFLY P0, R11, R171, R5, R0 ;  /* 0x0c000005ab0b7389 */ /* 0x0004e40000000000 */
[----:B-123-5:R-:W-:Y:S05]  /*9f00*/  ENDCOLLECTIVE ;  /* 0x000000000000791b */ /* 0x02efea0003800000 */
.L_x_9532:
[----:B------:R-:W-:Y:S02]  /*9f10*/  IMAD.MOV.U32 R6, RZ, RZ, R11 ;  /* 0x000000ffff067224 */ /* 0x000fe400078e000b */
[----:B------:R-:W-:Y:S02]  /*9f20*/  IMAD.MOV.U32 R5, RZ, RZ, 0x1 ;  /* 0x00000001ff057424 */ /* 0x000fe400078e00ff */
[----:B------:R-:W-:-:S05]  /*9f30*/  FADD.FTZ R9, R6, R171 ;  /* 0x000000ab06097221 */ /* 0x000fca0000010000 */
[----:B------:R-:W-:-:S07]  /*9f40*/  MOV R171, R9 ;  /* 0x0000000900ab7202 */ /* 0x000fce0000000f00 */
[----:B------:R-:W-:Y:S05]  /*9f50*/  WARPSYNC.COLLECTIVE R7, `(.L_x_9533) ;  /* 0x0000000007087348 */ /* 0x000fea0003c00000 */
[----:B------:R1:W2:Y:S02]  /*9f60*/  SHFL.BFLY P0, R11, R171, R5, R0 ;  /* 0x0c000005ab0b7389 */ /* 0x0002a40000000000 */
[----:B-12---:R-:W-:Y:S05]  /*9f70*/  ENDCOLLECTIVE ;  /* 0x000000000000791b */ /* 0x006fea0003800000 */
.L_x_9533:
[----:B------:R-:W-:Y:S01]  /*9f80*/  MOV R171, R169 ;  /* 0x000000a900ab7202 */ /* 0x000fe20000000f00 */
[----:B------:R-:W-:Y:S01]  /*9f90*/  IMAD.MOV.U32 R5, RZ, RZ, 0x2 ;  /* 0x00000002ff057424 */ /* 0x000fe200078e00ff */
[----:B------:R-:W-:-:S07]  /*9fa0*/  MOV R6, R11 ;  /* 0x0000000b00067202 */ /* 0x000fce0000000f00 */
[----:B------:R-:W-:Y:S05]  /*9fb0*/  WARPSYNC.COLLECTIVE R7, `(.L_x_9534) ;  /* 0x0000000007087348 */ /* 0x000fea0003c00000 */
[----:B------:R1:W2:Y:S02]  /*9fc0*/  SHFL.BFLY P0, R11, R171, R5, R0 ;  /* 0x0c000005ab0b7389 */ /* 0x0002a40000000000 */
[----:B-12---:R-:W-:Y:S05]  /*9fd0*/  ENDCOLLECTIVE ;  /* 0x000000000000791b */ /* 0x006fea0003800000 */
.L_x_9534:
[----:B------:R-:W-:Y:S01]  /*9fe0*/  FADD.FTZ R6, R9, R6 ;  /* 0x0000000609067221 */ /* 0x000fe20000010000 */
[----:B------:R-:W-:Y:S01]  /*9ff0*/  FADD.FTZ R8, R11, R169 ;  /* 0x000000a90b087221 */ /* 0x000fe20000010000 */
[----:B------:R-:W-:-:S04]  /*a000*/  MOV R5, 0x1 ;  /* 0x0000000100057802 */ /* 0x000fc80000000f00 */
[----:B------:R-:W-:-:S07]  /*a010*/  MOV R171, R8 ;  /* 0x0000000800ab7202 */ /* 0x000fce0000000f00 */
[----:B------:R-:W-:Y:S05]  /*a020*/  WARPSYNC.COLLECTIVE R7, `(.L_x_9535) ;  /* 0x0000000007087348 */ /* 0x000fea0003c00000 */
[----:B------:R1:W2:Y:S02]  /*a030*/  SHFL.BFLY P0, R11, R171, R5, R0 ;  /* 0x0c000005ab0b7389 */ /* 0x0002a40000000000 */
[----:B-12---:R-:W-:Y:S05]  /*a040*/  ENDCOLLECTIVE ;  /* 0x000000000000791b */ /* 0x006fea0003800000 */
.L_x_9535:
[----:B------:R-:W-:Y:S05]  /*a050*/  BRA `(.L_x_9536) ;  /* 0xffffffe800dc7947 */ /* 0x000fea000383ffff */
.L_x_9537:
        /* <DEDUP_REMOVED lines=10> */
.L_x_14937:


//--------------------- .text._ZN5flash24flash_fwd_splitkv_kernelI23Flash_fwd_kernel_traitsILi128ELi64ELi64ELi4ELb0ELb0EN7cutlass10bfloat16_tE19Flash_kernel_traitsILi128ELi64ELi64ELi4ES3_EELb0ELb0ELb0ELb0ELb0ELb0ELb1ELb1EEEvNS_16Flash_fwd_paramsE --------------------------
	.section	.text._ZN5flash24flash_fwd_splitkv_kernelI23Flash_fwd_kernel_traitsILi128ELi64ELi64ELi4ELb0ELb0EN7cutlass10bfloat16_tE19Flash_kernel_traitsILi128ELi64ELi64ELi4ES3_EELb0ELb0ELb0ELb0ELb0ELb0ELb1ELb1EEEvNS_16Flash_fwd_paramsE,"ax",@progbits
	.align	128
        .global         _ZN5flash24flash_fwd_splitkv_kernelI23Flash_fwd_kernel_traitsILi128ELi64ELi64ELi4ELb0ELb0EN7cutlass10bfloat16_tE19Flash_kernel_traitsILi128ELi64ELi64ELi4ES3_EELb0ELb0ELb0ELb0ELb0ELb0ELb1ELb1EEEvNS_16Flash_fwd_paramsE
        .type           _ZN5flash24flash_fwd_splitkv_kernelI23Flash_fwd_kernel_traitsILi128ELi64ELi64ELi4ELb0ELb0EN7cutlass10bfloat16_tE19Flash_kernel_traitsILi128ELi64ELi64ELi4ES3_EELb0ELb0ELb0ELb0ELb0ELb0ELb1ELb1EEEvNS_16Flash_fwd_paramsE,@function
        .size           _ZN5flash24flash_fwd_splitkv_kernelI23Flash_fwd_kernel_traitsILi128ELi64ELi64ELi4ELb0ELb0EN7cutlass10bfloat16_tE19Flash_kernel_traitsILi128ELi64ELi64ELi4ES3_EELb0ELb0ELb0ELb0ELb0ELb0ELb1ELb1EEEvNS_16Flash_fwd_paramsE,(.L_x_14938 - _ZN5flash24flash_fwd_splitkv_kernelI23Flash_fwd_kernel_traitsILi128ELi64ELi64ELi4ELb0ELb0EN7cutlass10bfloat16_tE19Flash_kernel_traitsILi128ELi64ELi64ELi4ES3_EELb0ELb0ELb0ELb0ELb0ELb0ELb1ELb1EEEvNS_16Flash_fwd_paramsE)
        .other          _ZN5flash24flash_fwd_splitkv_kernelI23Flash_fwd_kernel_traitsILi128ELi64ELi64ELi4ELb0ELb0EN7cutlass10bfloat16_tE19Flash_kernel_traitsILi128ELi64ELi64ELi4ES3_EELb0ELb0ELb0ELb0ELb0ELb0ELb1ELb1EEEvNS_16Flash_fwd_paramsE,@"STO_CUDA_ENTRY STV_DEFAULT"
_ZN5flash24flash_fwd_splitkv_kernelI23Flash_fwd_kernel_traitsILi128ELi64ELi64ELi4ELb0ELb0EN7cutlass10bfloat16_tE19Flash_kernel_traitsILi128ELi64ELi64ELi4ES3_EELb0ELb0ELb0ELb0ELb0ELb0ELb1ELb1EEEvNS_16Flash_fwd_paramsE:
.text._ZN5flash24flash_fwd_splitkv_kernelI23Flash_fwd_kernel_traitsILi128ELi64ELi64ELi4ELb0ELb0EN7cutlass10bfloat16_tE19Flash_kernel_traitsILi128ELi64ELi64ELi4ES3_EELb0ELb0ELb0ELb0ELb0ELb0ELb1ELb1EEEvNS_16Flash_fwd_paramsE:
[----:B------:R-:W-:Y:S08]  /*0000*/  LDC R1, c[0x0][0x37c] ;  /* 0x0000df00ff017b82 */ /* 0x000ff00000000800 */
[----:B------:R-:W1:Y:S01]  /*0010*/  LDC R3, c[0x0][0x3e0] ;  /* 0x0000f800ff037b82 */ /* 0x000e620000000800 */
[----:B------:R-:W-:Y:S01]  /*0020*/  BSSY.RECONVERGENT B4, `(.L_x_9538) ;  /* 0x000001c000047945 */ /* 0x000fe20003800200 */
[----:B------:R-:W-:-:S06]  /*0030*/  MOV R162, 0x1e0 ;  /* 0x000001e000a27802 */ /* 0x000fcc0000000f00 */
[----:B------:R-:W2:Y:S08]  /*0040*/  S2UR UR4, SR_CTAID.Z ;  /* 0x00000000000479c3 */ /* 0x000eb00000002700 */
[----:B------:R-:W3:Y:S01]  /*0050*/  S2UR UR8, SR_CTAID.Y ;  /* 0x00000000000879c3 */ /* 0x000ee20000002600 */
[----:B-1----:R-:W1:Y:S01]  /*0060*/  I2F.U32.RP R2, R3 ;  /* 0x0000000300027306 */ /* 0x002e620000209000 */
[----:B------:R-:W-:-:S06]  /*0070*/  ISETP.NE.U32.AND P0, PT, R3, RZ, PT ;  /* 0x000000ff0300720c */ /* 0x000fcc0003f05070 */
[----:B------:R-:W4:Y:S08]  /*0080*/  LDC R10, c[0x0][0x374] ;  /* 0x0000dd00ff0a7b82 */ /* 0x000f300000000800 */
        /* <DEDUP_REMOVED lines=8> */
[----:B------:R-:W1:Y:S04]  /*0110*/  S2R R5, SR_CTAID.X ;  /* 0x0000000000057919 */ /* 0x000e680000002500 */
[----:B--2---:R-:W-:-:S04]  /*0120*/  IMAD.HI.U32 R169, R7, UR4, RZ ;  /* 0x0000000407a97c27 */ /* 0x004fc8000f8e00ff */
        /* <DEDUP_REMOVED lines=10> */
[----:B------:R-:W-:Y:S05]  /*01d0*/  CALL.REL.NOINC `($_ZN5flash24flash_fwd_splitkv_kernelI23Flash_fwd_kernel_traitsILi128ELi64ELi64ELi4ELb0ELb0EN7cutlass10bfloat16_tE19Flash_kernel_traitsILi128ELi64ELi64ELi4ES3_EELb0ELb0ELb0ELb0ELb0ELb0ELb1ELb1EEEvNS_16Flash_fwd_paramsE$_ZN5flash30compute_attn_1rowblock_splitkvI23Flash_fwd_kernel_traitsILi128ELi64ELi64ELi4ELb0ELb0EN7cutlass10bfloat16_tE19Flash_kernel_traitsILi128ELi64ELi64ELi4ES3_EELb0ELb0ELb0ELb0ELb0ELb0ELb1ELb1ENS_16Flash_fwd_paramsEEEvRKT8_iiiii) ;  /* 0x0000000000087944 */ /* 0x000fea0003c00000 */
[----:B------:R-:W-:Y:S05]  /*01e0*/  BSYNC.RECONVERGENT B4 ;  /* 0x0000000000047941 */ /* 0x000fea0003800200 */
.L_x_9538:
[----:B------:R-:W-:Y:S05]  /*01f0*/  EXIT ;  /* 0x000000000000794d */ /* 0x000fea0003800000 */
        .type           $_ZN5flash24flash_fwd_splitkv_kernelI23Flash_fwd_kernel_traitsILi128ELi64ELi64ELi4ELb0ELb0EN7cutlass10bfloat16_tE19Flash_kernel_traitsILi128ELi64ELi64ELi4ES3_EELb0ELb0ELb0ELb0ELb0ELb0ELb1ELb1EEEvNS_16Flash_fwd_paramsE$_ZN5flash30compute_attn_1rowblock_splitkvI23Flash_fwd_kernel_traitsILi128ELi64ELi64ELi4ELb0ELb0EN7cutlass10bfloat16_tE19Flash_kernel_traitsILi128ELi64ELi64ELi4ES3_EELb0ELb0ELb0ELb0ELb0ELb0ELb1ELb1ENS_16Flash_fwd_paramsEEEvRKT8_iiiii,@function
        .size           $_ZN5flash24flash_fwd_splitkv_kernelI23Flash_fwd_kernel_traitsILi128ELi64ELi64ELi4ELb0ELb0EN7cutlass10bfloat16_tE19Flash_kernel_traitsILi128ELi64ELi64ELi4ES3_EELb0ELb0ELb0ELb0ELb0ELb0ELb1ELb1EEEvNS_16Flash_fwd_paramsE$_ZN5flash30compute_attn_1rowblock_splitkvI23Flash_fwd_kernel_traitsILi128ELi64ELi64ELi4ELb0ELb0EN7cutlass10bfloat16_tE19Flash_kernel_traitsILi128ELi64ELi64ELi4ES3_EELb0ELb0ELb0ELb0ELb0ELb0ELb1ELb1ENS_16Flash_fwd_paramsEEEvRKT8_iiiii,(.L_x_14938 - $_ZN5flash24flash_fwd_splitkv_kernelI23Flash_fwd_kernel_traitsILi128ELi64ELi64ELi4ELb0ELb0EN7cutlass10bfloat16_tE19Flash_kernel_traitsILi128ELi64ELi64ELi4ES3_EELb0ELb0ELb0ELb0ELb0ELb0ELb1ELb1EEEvNS_16Flash_fwd_paramsE$_ZN5flash30compute_attn_1rowblock_splitkvI23Flash_fwd_kernel_traitsILi128ELi64ELi64ELi4ELb0ELb0EN7cutlass10bfloat16_tE19Flash_kernel_traitsILi128ELi64ELi64ELi4ES3_EELb0ELb0ELb0ELb0ELb0ELb0ELb1ELb1ENS_16Flash_fwd_paramsEEEvRKT8_iiiii)
$_ZN5flash24flash_fwd_splitkv_kernelI23Flash_fwd_kernel_traitsILi128ELi64ELi64ELi4ELb0ELb0EN7cutlass10bfloat16_tE19Flash_kernel_traitsILi128ELi64ELi64ELi4ES3_EELb0ELb0ELb0ELb0ELb0ELb0ELb1ELb1EEEvNS_16Flash_fwd_paramsE$_ZN5flash30compute_attn_1rowblock_splitkvI23Flash_fwd_kernel_traitsILi128ELi64ELi64ELi4ELb0ELb0EN7cutlass10bfloat16_tE19Flash_kernel_traitsILi128ELi64ELi64ELi4ES3_EELb0ELb0ELb0ELb0ELb0ELb0ELb1ELb1ENS_16Flash_fwd_paramsEEEvRKT8_iiiii:
        /* <DEDUP_REMOVED lines=24> */
[C---:B------:R-:W-:Y:S01]  /*0380*/  ISETP.NE.U32.AND P2, PT, R14.reuse, RZ, PT ;  /* 0x000000ff0e00720c */ /* 0x040fe20003f45070 */
[----:B------:R-:W2:Y:S03]  /*0390*/  S2R R57, SR_TID.X ;  /* 0x0000000000397919 */ /* 0x000ea60000002100 */
[----:B------:R-:W-:Y:S01]  /*03a0*/  ISETP.NE.AND.EX P2, PT, R15, RZ, PT, P2 ;  /* 0x000000ff0f00720c */ /* 0x000fe20003f45320 */
[----:B------:R1:W5:Y:S01]  /*03b0*/  @P1 LD.E R7, desc[UR4][R18.64] ;  /* 0x0000000412071980 */ /* 0x000362000c101900 */
[----:B------:R-:W-:Y:S01]  /*03c0*/  IADD3 R16, P1, PT, R14, R2, RZ ;  /* 0x000000020e107210 */ /* 0x000fe20007f3e0ff */
[----:B------:R-:W-:Y:S01]  /*03d0*/  BSSY.RECONVERGENT B0, `(.L_x_9539) ;  /* 0x000000a000007945 */ /* 0x000fe20003800200 */
[----:B------:R-:W-:-:S03]  /*03e0*/  ISETP.NE.U32.AND P0, PT, R12, RZ, PT ;  /* 0x000000ff0c00720c */ /* 0x000fc60003f05070 */
[----:B------:R-:W-:Y:S01]  /*03f0*/  IMAD.X R17, R15, 0x1, R0, P1 ;  /* 0x000000010f117824 */ /* 0x000fe200008e0600 */
[----:B------:R-:W-:Y:S01]  /*0400*/  ISETP.NE.AND.EX P0, PT, R13, RZ, PT, P0 ;  /* 0x000000ff0d00720c */ /* 0x000fe20003f05300 */
[----:B------:R-:W-:-:S04]  /*0410*/  IMAD.MOV.U32 R15, RZ, RZ, -0x1 ;  /* 0xffffffffff0f7424 */ /* 0x000fc800078e00ff */
[----:B------:R-:W-:Y:S08]  /*0420*/  @!P2 BRA `(.L_x_9540) ;  /* 0x000000000010a947 */ /* 0x000ff00003800000 */
[----:B------:R-:W3:Y:S02]  /*0430*/  LD.E.U8 R6, desc[UR4][R102.64+0x1b2] ;  /* 0x0001b20466067980 */ /* 0x000ee4000c101100 */
[----:B---3--:R-:W-:-:S13]  /*0440*/  ISETP.NE.AND P1, PT, R6, RZ, PT ;  /* 0x000000ff0600720c */ /* 0x008fda0003f25270 */
[----:B------:R-:W-:Y:S05]  /*0450*/  @!P1 BRA `(.L_x_9540) ;  /* 0x0000000000049947 */ /* 0x000fea0003800000 */
[----:B------:R3:W5:Y:S02]  /*0460*/  LD.E R15, desc[UR4][R16.64] ;  /* 0x00000004100f7980 */ /* 0x000764000c101900 */
.L_x_9540:
[----:B------:R-:W-:Y:S05]  /*0470*/  BSYNC.RECONVERGENT B0 ;  /* 0x0000000000007941 */ /* 0x000fea0003800200 */
.L_x_9539:
[----:B------:R-:W-:Y:S04]  /*0480*/  BSSY.RECONVERGENT B0, `(.L_x_9541) ;  /* 0x0000007000007945 */ /* 0x000fe80003800200 */
[----:B------:R-:W-:Y:S05]  /*0490*/  @!P3 BRA `(.L_x_9542) ;  /* 0x000000000014b947 */ /* 0x000fea0003800000 */
[----:B-----5:R-:W4:Y:S02]  /*04a0*/  LD.E.U8 R3, desc[UR4][R102.64+0x1b2] ;  /* 0x0001b20466037980 */ /* 0x020f24000c101100 */
[----:B----4-:R-:W-:-:S13]  /*04b0*/  ISETP.NE.AND P1, PT, R3, RZ, PT ;  /* 0x000000ff0300720c */ /* 0x010fda0003f25270 */
[----:B------:R-:W4:Y:S02]  /*04c0*/  @P1 LD.E R6, desc[UR4][R16.64+0x4] ;  /* 0x0000040410061980 */ /* 0x000f24000c101900 */
[----:B----4-:R-:W-:-:S06]  /*04d0*/  @P1 IADD3 R3, PT, PT, R6, -R15, RZ ;  /* 0x8000000f06031210 */ /* 0x010fcc0007ffe0ff */
[----:B------:R4:W5:Y:S02]  /*04e0*/  @!P1 LD.E R3, desc[UR4][R16.64] ;  /* 0x0000000410039980 */ /* 0x000964000c101900 */
.L_x_9542:
[----:B------:R-:W-:Y:S05]  /*04f0*/  BSYNC.RECONVERGENT B0 ;  /* 0x0000000000007941 */ /* 0x000fea0003800200 */
.L_x_9541:
[----:B------:R-:W-:Y:S01]  /*0500*/  BSSY.RECONVERGENT B1, `(.L_x_9543) ;  /* 0x0000012000017945 */ /* 0x000fe20003800200 */
[----:B-----5:R-:W-:Y:S02]  /*0510*/  @P5 IADD3 R167, PT, PT, R4, -R7, RZ ;  /* 0x8000000704a75210 */ /* 0x020fe40007ffe0ff */
[----:B------:R-:W-:Y:S01]  /*0520*/  IADD3 R68, PT, PT, R3, -R8, RZ ;  /* 0x8000000803447210 */ /* 0x000fe20007ffe0ff */
[----:B------:R-:W-:Y:S06]  /*0530*/  @!P0 BRA `(.L_x_9544) ;  /* 0x0000000000148947 */ /* 0x000fec0003800000 */
[----:B------:R-:W-:-:S05]  /*0540*/  IADD3 R12, P0, PT, R12, R2, RZ ;  /* 0x000000020c0c7210 */ /* 0x000fca0007f1e0ff */
[----:B------:R-:W-:-:S05]  /*0550*/  IMAD.X R13, R13, 0x1, R0, P0 ;  /* 0x000000010d0d7824 */ /* 0x000fca00000e0600 */
[----:B------:R-:W5:Y:S02]  /*0560*/  LD.E R3, desc[UR4][R12.64] ;  /* 0x000000040c037980 */ /* 0x000f64000c101900 */
[----:B-----5:R-:W-:Y:S01]  /*0570*/  IADD3 R60, PT, PT, R3, -R8, RZ ;  /* 0x80000008033c7210 */ /* 0x020fe20007ffe0ff */
[----:B------:R-:W-:Y:S05]  /*0580*/  BRA `(.L_x_9545) ;  /* 0x0000000000247947 */ /* 0x000fea0003800000 */
.L_x_9544:
[----:B------:R-:W5:Y:S01]  /*0590*/  LD.E.64 R12, desc[UR4][R102.64+0x108] ;  /* 0x00010804660c7980 */ /* 0x000f62000c101b00 */
[----:B------:R-:W-:Y:S01]  /*05a0*/  BSSY.RECONVERGENT B0, `(.L_x_9546) ;  /* 0x0000006000007945 */ /* 0x000fe20003800200 */
[----:B------:R-:W-:Y:S01]  /*05b0*/  IMAD.MOV.U32 R3, RZ, RZ, RZ ;  /* 0x000000ffff037224 */ /* 0x000fe200078e00ff */
[----:B-----5:R-:W-:-:S04]  /*05c0*/  ISETP.NE.U32.AND P0, PT, R12, RZ, PT ;  /* 0x000000ff0c00720c */ /* 0x020fc80003f05070 */
[----:B------:R-:W-:-:S13]  /*05d0*/  ISETP.NE.AND.EX P0, PT, R13, RZ, PT, P0 ;  /* 0x000000ff0d00720c */ /* 0x000fda0003f05300 */
[----:B------:R-:W-:Y:S05]  /*05e0*/  @!P0 BRA `(.L_x_9547) ;  /* 0x0000000000048947 */ /* 0x000fea0003800000 */
[----:B------:R1:W5:Y:S02]  /*05f0*/  LD.E R3, desc[UR4][R102.64+0xbc] ;  /* 0x0000bc0466037980 */ /* 0x000364000c101900 */
.L_x_9547:
[----:B------:R-:W-:Y:S05]  /*0600*/  BSYNC.RECONVERGENT B0 ;  /* 0x0000000000007941 */ /* 0x000fea0003800200 */
.L_x_9546:
[----:B-----5:R-:W-:Y:S02]  /*0610*/  IADD3 R60, PT, PT, R68, R3, RZ ;  /* 0x00000003443c7210 */ /* 0x020fe40007ffe0ff */
.L_x_9545:
[----:B------:R-:W-:Y:S05]  /*0620*/  BSYNC.RECONVERGENT B1 ;  /* 0x0000000000017941 */ /* 0x000fea0003800200 */
.L_x_9543:
[----:B------:R-:W-:Y:S01]  /*0630*/  IMAD.SHL.U32 R166, R5, 0x40, RZ ;  /* 0x0000004005a67824 */ /* 0x000fe200078e00ff */
[----:B------:R-:W-:-:S04]  /*0640*/  MOV R163, 0x0 ;  /* 0x0000000000a37802 */ /* 0x000fc80000000f00 */
[----:B------:R-:W-:-:S13]  /*0650*/  ISETP.GT.AND P0, PT, R167, R166, PT ;  /* 0x000000a6a700720c */ /* 0x000fda0003f04270 */
[----:B-1234-:R-:W-:Y:S05]  /*0660*/  @!P0 RET.REL.NODEC R162 `(_ZN5flash24flash_fwd_splitkv_kernelI23Flash_fwd_kernel_traitsILi128ELi64ELi64ELi4ELb0ELb0EN7cutlass10bfloat16_tE19Flash_kernel_traitsILi128ELi64ELi64ELi4ES3_EELb0ELb0ELb0ELb0ELb0ELb0ELb1ELb1EEEvNS_16Flash_fwd_paramsE) ;  /* 0xfffffff8a2648950 */ /* 0x01efea0003c3ffff */
        /* <DEDUP_REMOVED lines=73> */
.L_x_9550:
[----:B------:R-:W-:Y:S05]  /*0b00*/  BSYNC.RECONVERGENT B0 ;  /* 0x0000000000007941 */ /* 0x000fea0003800200 */
.L_x_9549:
        /* <DEDUP_REMOVED lines=12> */
.L_x_9552:
[----:B------:R-:W-:Y:S05]  /*0bd0*/  BSYNC.RECONVERGENT B0 ;  /* 0x0000000000007941 */ /* 0x000fea0003800200 */
.L_x_9551:
        /* <DEDUP_REMOVED lines=12> */
.L_x_9554:
[----:B------:R-:W-:Y:S05]  /*0ca0*/  BSYNC.RECONVERGENT B0 ;  /* 0x0000000000007941 */ /* 0x000fea0003800200 */
.L_x_9553:
        /* <DEDUP_REMOVED lines=12> */
.L_x_9556:
[----:B------:R-:W-:Y:S05]  /*0d70*/  BSYNC.RECONVERGENT B0 ;  /* 0x0000000000007941 */ /* 0x000fea0003800200 */
.L_x_9555:
        /* <DEDUP_REMOVED lines=11> */
.L_x_9558:
[----:B------:R-:W-:Y:S05]  /*0e30*/  BSYNC.RECONVERGENT B0 ;  /* 0x0000000000007941 */ /* 0x000fea0003800200 */
.L_x_9557:
        /* <DEDUP_REMOVED lines=11> */
.L_x_9560:
[----:B------:R-:W-:Y:S05]  /*0ef0*/  BSYNC.RECONVERGENT B0 ;  /* 0x0000000000007941 */ /* 0x000fea0003800200 */
.L_x_9559:
        /* <DEDUP_REMOVED lines=12> */
.L_x_9562:
[----:B------:R-:W-:Y:S05]  /*0fc0*/  BSYNC.RECONVERGENT B0 ;  /* 0x0000000000007941 */ /* 0x000fea0003800200 */
.L_x_9561:
        /* <DEDUP_REMOVED lines=15> */
.L_x_9564:
[----:B------:R-:W-:Y:S05]  /*10c0*/  BSYNC.RECONVERGENT B0 ;  /* 0x0000000000007941 */ /* 0x000fea0003800200 */
.L_x_9563:
        /* <DEDUP_REMOVED lines=20> */
[----:B--234-:R-:W-:Y:S05]  /*1210*/  @P6 RET.REL.NODEC R162 `(_ZN5flash24flash_fwd_splitkv_kernelI23Flash_fwd_kernel_traitsILi128ELi64ELi64ELi4ELb0ELb0EN7cutlass10bfloat16_tE19Flash_kernel_traitsILi128ELi64ELi64ELi4ES3_EELb0ELb0ELb0ELb0ELb0ELb0ELb1ELb1EEEvNS_16Flash_fwd_paramsE) ;  /* 0xffffffeca2786950 */ /* 0x01cfea0003c3ffff */
[----:B------:R-:W-:Y:S02]  /*1220*/  MOV R5, 0xff800000 ;  /* 0xff80000000057802 */ /* 0x000fe40000000f00 */
[----:B------:R-:W-:-:S03]  /*1230*/  MOV R163, 0x0 ;  /* 0x0000000000a37802 */ /* 0x000fc60000000f00 */
[----:B------:R1:W-:Y:S02]  /*1240*/  ST.E desc[UR4][R2.64+0xe0], R5 ;  /* 0x0000e00502007985 */ /* 0x0003e4000c101904 */
[----:B-1----:R-:W-:Y:S05]  /*1250*/  RET.REL.NODEC R162 `(_ZN5flash24flash_fwd_splitkv_kernelI23Flash_fwd_kernel_traitsILi128ELi64ELi64ELi4ELb0ELb0EN7cutlass10bfloat16_tE19Flash_kernel_traitsILi128ELi64ELi64ELi4ES3_EELb0ELb0ELb0ELb0ELb0ELb0ELb1ELb1EEEvNS_16Flash_fwd_paramsE) ;  /* 0xffffffeca2687950 */ /* 0x002fea0003c3ffff */
.L_x_9548:
        /* <DEDUP_REMOVED lines=57> */
[----:B-1----:R-:W1:Y:S01]  /*15f0*/  F2I.FTZ.U32.TRUNC.NTZ R23, R10 ;  /* 0x0000000a00177305 */ /* 0x002e62000021f000 */
        /* <DEDUP_REMOVED lines=44> */
.L_x_9566:
        /* <DEDUP_REMOVED lines=28> */
[----:B------:R-:W-:Y:S02]  /*1a80*/  @!P2 IADD3 R9, PT, PT, R9, -R2, RZ ;  /* 0x800000020909a210 */ /* 0x000fe40007ffe0ff */
        /* <DEDUP_REMOVED lines=12> */
[----:B------:R-:W-:-:S03]  /*1b50*/  LEA R14, R105, 0xffffffc0, 0x6 ;  /* 0xffffffc0690e7811 */ /* 0x000fc600078e30ff */
[----:B------:R-:W-:Y:S01]  /*1b60*/  @!P2 VIADD R4, R4, 0x1 ;  /* 0x000000010404a836 */ /* 0x000fe20000000000 */
[----:B------:R-:W-:Y:S01]  /*1b70*/  @!P3 IADD3 R11, PT, PT, R21, R11, RZ ;  /* 0x0000000b150bb210 */ /* 0x000fe20007ffe0ff */
[----:B------:R-:W-:Y:S01]  /*1b80*/  @!P3 IMAD.MOV.U32 R10, RZ, RZ, R20 ;  /* 0x000000ffff0ab224 */ /* 0x000fe200078e0014 */
[----:B------:R-:W-:Y:S01]  /*1b90*/  @P3 IADD3 R11, PT, PT, R13, R0, RZ ;  /* 0x000000000d0b3210 */ /* 0x000fe20007ffe0ff */
[----:B------:R-:W-:Y:S01]  /*1ba0*/  IMAD R2, R153, R14, RZ ;  /* 0x0000000e99027224 */ /* 0x000fe200078e02ff */
[----:B------:R-:W-:Y:S02]  /*1bb0*/  @P3 MOV R10, R12 ;  /* 0x0000000c000a3202 */ /* 0x000fe40000000f00 */
        /* <DEDUP_REMOVED lines=29> */
.L_x_9567:
[----:B------:R-:W-:Y:S05]  /*1d90*/  BSYNC.RECONVERGENT B0 ;  /* 0x0000000000007941 */ /* 0x000fea0003800200 */
.L_x_9565:
        /* <DEDUP_REMOVED lines=32> */
[-C--:B------:R-:W-:Y:S01]  /*1fa0*/  IMAD R16, R13, R154.reuse, RZ ;  /* 0x0000009a0d107224 */ /* 0x080fe200078e02ff */
[----:B------:R-:W-:Y:S01]  /*1fb0*/  IADD3.X R29, PT, PT, RZ, R15, RZ, P1, !PT ;  /* 0x0000000fff1d7210 */ /* 0x000fe20000ffe4ff */
[----:B------:R-:W-:Y:S01]  /*1fc0*/  @!P2 VIADD R20, R20, 0x1 ;  /* 0x000000011414a836 */ /* 0x000fe20000000000 */
[----:B------:R-:W-:Y:S02]  /*1fd0*/  ISETP.GE.AND P1, PT, R0, RZ, PT ;  /* 0x000000ff0000720c */ /* 0x000fe40003f26270 */
[----:B------:R-:W-:Y:S01]  /*1fe0*/  ISETP.NE.AND P2, PT, R3, RZ, PT ;  /* 0x000000ff0300720c */ /* 0x000fe20003f45270 */
[C---:B------:R-:W-:Y:S02]  /*1ff0*/  IMAD R16, R14.reuse, R155, R16 ;  /* 0x0000009b0e107224 */ /* 0x040fe400078e0210 */
[----:B------:R-:W-:-:S04]  /*2000*/  IMAD.WIDE.U32 R28, R14, R154, R28 ;  /* 0x0000009a0e1c7225 */ /* 0x000fc800078e001c */
[----:B------:R-:W-:-:S04]  /*2010*/  @P3 VIADD R20, R20, 0x1 ;  /* 0x0000000114143836 */ /* 0x000fc80000000000 */
[----:B------:R-:W-:Y:S01]  /*2020*/  IMAD.MOV.U32 R0, RZ, RZ, R20 ;  /* 0x000000ffff007224 */ /* 0x000fe200078e0014 */
[----:B------:R-:W-:-:S03]  /*2030*/  IADD3 R21, PT, PT, R29, R16, RZ ;  /* 0x000000101d157210 */ /* 0x000fc60007ffe0ff */
[----:B------:R-:W-:Y:S01]  /*2040*/  @!P1 IMAD.MOV R0, RZ, RZ, -R0 ;  /* 0x000000ffff009224 */ /* 0x000fe200078e0a00 */
[----:B------:R-:W-:Y:S02]  /*2050*/  @!P2 LOP3.LUT R0, RZ, R3, RZ, 0x33, !PT ;  /* 0x00000003ff00a212 */ /* 0x000fe400078e33ff */
[----:B------:R-:W-:Y:S02]  /*2060*/  MOV R20, R28 ;  /* 0x0000001c00147202 */ /* 0x000fe40000000f00 */
[----:B------:R-:W-:Y:S02]  /*2070*/  SHF.R.S32.HI R3, RZ, 0x1f, R0 ;  /* 0x0000001fff037819 */ /* 0x000fe40000011400 */
[----:B------:R-:W-:Y:S02]  /*2080*/  SHF.R.U32.HI R108, RZ, 0x3, R57 ;  /* 0x00000003ff6c7819 */ /* 0x000fe40000011639 */
[----:B------:R-:W-:Y:S01]  /*2090*/  MOV R109, RZ ;  /* 0x000000ff006d7202 */ /* 0x000fe20000000f00 */
[----:B------:R-:W-:Y:S01]  /*20a0*/  IMAD.WIDE.U32 R20, R0, R24, R20 ;  /* 0x0000001800147225 */ /* 0x000fe200078e0014 */
[----:B------:R-:W1:Y:S03]  /*20b0*/  S2UR UR6, SR_CgaCtaId ;  /* 0x00000000000679c3 */ /* 0x000e660000008800 */
[----:B------:R-:W-:Y:S01]  /*20c0*/  IMAD R161, R155, R108, RZ ;  /* 0x0000006c9ba17224 */ /* 0x000fe200078e02ff */
[----:B------:R-:W-:-:S04]  /*20d0*/  LOP3.LUT R58, R61, 0x1c0, RZ, 0xc0, !PT ;  /* 0x000001c03d3a7812 */ /* 0x000fc800078ec0ff */
[----:B------:R-:W-:Y:S01]  /*20e0*/  LOP3.LUT R58, R58, 0x38, R57, 0xf8, !PT ;  /* 0x000000383a3a7812 */ /* 0x000fe200078ef839 */
[----:B------:R-:W-:Y:S01]  /*20f0*/  UMOV UR7, 0x400 ;  /* 0x0000040000077882 */ /* 0x000fe20000000000 */
[----:B------:R-:W-:Y:S02]  /*2100*/  SHF.L.U32 R56, R57, 0x6, RZ ;  /* 0x0000000639387819 */ /* 0x000fe400000006ff */
[--C-:B------:R-:W-:Y:S01]  /*2110*/  LOP3.LUT R58, R58, 0x38, R61.reuse, 0x78, !PT ;  /* 0x000000383a3a7812 */ /* 0x100fe200078e783d */
[----:B------:R-:W-:Y:S01]  /*2120*/  IMAD R157, R153, R108, RZ ;  /* 0x0000006c999d7224 */ /* 0x000fe200078e02ff */
[----:B------:R-:W-:Y:S02]  /*2130*/  LOP3.LUT R94, R56, 0x1c0, RZ, 0xc0, !PT ;  /* 0x000001c0385e7812 */ /* 0x000fe400078ec0ff */
[----:B------:R-:W-:Y:S01]  /*2140*/  LOP3.LUT R58, R58, 0x1e00, R61, 0xf8, !PT ;  /* 0x00001e003a3a7812 */ /* 0x000fe200078ef83d */
[----:B------:R-:W-:Y:S01]  /*2150*/  VIADD R165, R105, 0xffffffff ;  /* 0xffffffff69a57836 */ /* 0x000fe20000000000 */
[----:B-1----:R-:W-:Y:S01]  /*2160*/  ULEA UR6, UR6, UR7, 0x18 ;  /* 0x0000000706067291 */ /* 0x002fe2000f8ec0ff */
[----:B------:R-:W-:Y:S01]  /*2170*/  SHF.R.U32.HI R59, RZ, 0x4, R57 ;  /* 0x00000004ff3b7819 */ /* 0x000fe20000011639 */
[C---:B------:R-:W-:Y:S01]  /*2180*/  IMAD.SHL.U32 R64, R152.reuse, 0x10, RZ ;  /* 0x0000001098407824 */ /* 0x040fe200078e00ff */
[----:B------:R-:W-:-:S03]  /*2190*/  SHF.L.U64.HI R65, R152, 0x4, R153 ;  /* 0x0000000498417819 */ /* 0x000fc60000010299 */
[----:B------:R-:W-:Y:S01]  /*21a0*/  LEA R58, R58, UR6, 0x1 ;  /* 0x000000063a3a7c11 */ /* 0x000fe2000f8e08ff */
[----:B------:R-:W-:Y:S01]  /*21b0*/  IMAD.SHL.U32 R163, R165, 0x40, RZ ;  /* 0x00000040a5a37824 */ /* 0x000fe200078e00ff */
[C---:B------:R-:W-:Y:S02]  /*21c0*/  SHF.L.U64.HI R63, R154.reuse, 0x4, R155 ;  /* 0x000000049a3f7819 */ /* 0x040fe4000001029b */
[----:B------:R-:W-:Y:S02]  /*21d0*/  SHF.L.U32 R62, R154, 0x4, RZ ;  /* 0x000000049a3e7819 */ /* 0x000fe400000006ff */
[----:B------:R-:W-:Y:S02]  /*21e0*/  LOP3.LUT R56, R56, 0x200, RZ, 0xc0, !PT ;  /* 0x0000020038387812 */ /* 0x000fe400078ec0ff */
        /* <DEDUP_REMOVED lines=11> */
[----:B------:R-:W-:Y:S01]  /*22a0*/  SHF.R.S32.HI R14, RZ, 0x1f, R168 ;  /* 0x0000001fff0e7819 */ /* 0x000fe200000114a8 */
[----:B------:R-:W-:-:S02]  /*22b0*/  IMAD R7, R23, R168, RZ ;  /* 0x000000a817077224 */ /* 0x000fc400078e02ff */
[----:B------:R-:W-:Y:S02]  /*22c0*/  IMAD.X R27, RZ, RZ, R16, P1 ;  /* 0x000000ffff1b7224 */ /* 0x000fe400008e0610 */
[----:B------:R-:W-:Y:S02]  /*22d0*/  IMAD R24, R3, R24, R15 ;  /* 0x0000001803187224 */ /* 0x000fe400078e020f */
[----:B------:R-:W-:Y:S02]  /*22e0*/  IMAD R7, R22, R14, R7 ;  /* 0x0000000e16077224 */ /* 0x000fe400078e0207 */
[----:B------:R-:W-:-:S04]  /*22f0*/  IMAD.WIDE.U32 R26, R168, R22, R26 ;  /* 0x00000016a81a7225 */ /* 0x000fc800078e001a */
[----:B------:R-:W-:Y:S01]  /*2300*/  IMAD.WIDE.U32 R14, R5, 0x40, R108 ;  /* 0x00000040050e7825 */ /* 0x000fe200078e006c */
[----:B------:R-:W-:-:S03]  /*2310*/  IADD3 R16, P0, PT, R12, R6, RZ ;  /* 0x000000060c107210 */ /* 0x000fc60007f1e0ff */
[----:B------:R-:W-:Y:S02]  /*2320*/  IMAD.IADD R27, R27, 0x1, R7 ;  /* 0x000000011b1b7824 */ /* 0x000fe400078e0207 */
[-C--:B------:R-:W-:Y:S02]  /*2330*/  IMAD R5, R15, R114.reuse, RZ ;  /* 0x000000720f057224 */ /* 0x080fe400078e02ff */
[----:B------:R-:W-:-:S04]  /*2340*/  IMAD.WIDE.U32 R6, R14, R114, R26 ;  /* 0x000000720e067225 */ /* 0x000fc800078e001a */
[----:B------:R-:W-:-:S04]  /*2350*/  IMAD R5, R14, R115, R5 ;  /* 0x000000730e057224 */ /* 0x000fc800078e0205 */
[----:B------:R-:W-:Y:S01]  /*2360*/  IMAD.IADD R5, R7, 0x1, R5 ;  /* 0x0000000107057824 */ /* 0x000fe200078e0205 */
[----:B------:R-:W-:Y:S01]  /*2370*/  SHF.R.S32.HI R7, RZ, 0x1f, R68 ;  /* 0x0000001fff077819 */ /* 0x000fe20000011444 */
[----:B------:R-:W-:-:S03]  /*2380*/  IMAD.IADD R21, R21, 0x1, R24 ;  /* 0x0000000115157824 */ /* 0x000fc600078e0218 */
[----:B------:R-:W-:Y:S01]  /*2390*/  LEA.HI R7, R7, R68, RZ, 0x6 ;  /* 0x0000004407077211 */ /* 0x000fe200078f30ff */
[----:B------:R-:W-:-:S03]  /*23a0*/  IMAD.WIDE.U32 R14, R108, R154, R20 ;  /* 0x0000009a6c0e7225 */ /* 0x000fc600078e0014 */
[----:B------:R-:W-:Y:S01]  /*23b0*/  SHF.R.S32.HI R7, RZ, 0x6, R7 ;  /* 0x00000006ff077819 */ /* 0x000fe20000011407 */
[----:B------:R-:W-:Y:S01]  /*23c0*/  IMAD.X R17, RZ, RZ, R4, P0 ;  /* 0x000000ffff117224 */ /* 0x000fe200000e0604 */
[----:B----4-:R-:W-:Y:S01]  /*23d0*/  LEA R160, P0, R14, R10, 0x1 ;  /* 0x0000000a0ea07211 */ /* 0x010fe200078008ff */
[----:B------:R-:W-:Y:S01]  /*23e0*/  IMAD.IADD R161, R15, 0x1, R161 ;  /* 0x000000010fa17824 */ /* 0x000fe200078e02a1 */
[----:B------:R-:W-:-:S04]  /*23f0*/  VIMNMX R66, PT, PT, R156, R7, !PT ;  /* 0x000000079c427248 */ /* 0x000fc80007fe0100 */
[----:B------:R-:W-:Y:S02]  /*2400*/  LEA.HI.X R161, R14, R11, R161, 0x1, P0 ;  /* 0x0000000b0ea17211 */ /* 0x000fe400000f0ca1 */
[----:B------:R-:W-:Y:S02]  /*2410*/  ISETP.GT.AND P0, PT, R105, R66, PT ;  /* 0x000000426900720c */ /* 0x000fe40003f04270 */
[----:B------:R-:W-:Y:S01]  /*2420*/  LEA R98, P2, R6, R8, 0x1 ;  /* 0x0000000806627211 */ /* 0x000fe200078408ff */
[----:B------:R-:W-:-:S03]  /*2430*/  IMAD.WIDE.U32 R16, R108, R152, R16 ;  /* 0x000000986c107225 */ /* 0x000fc600078e0010 */
[----:B------:R-:W-:Y:S02]  /*2440*/  LEA.HI.X R99, R6, R9, R5, 0x1, P2 ;  /* 0x0000000906637211 */ /* 0x000fe400010f0c05 */
[----:B------:R-:W-:Y:S02]  /*2450*/  SHF.R.U32.HI R5, RZ, 0x1, R57 ;  /* 0x00000001ff057819 */ /* 0x000fe40000011639 */
[----:B------:R-:W-:Y:S02]  /*2460*/  IADD3 R157, PT, PT, R17, R157, RZ ;  /* 0x0000009d119d7210 */ /* 0x000fe40007ffe0ff */
[----:B------:R-:W-:Y:S02]  /*2470*/  LEA R158, P1, R16, R18, 0x1 ;  /* 0x00000012109e7211 */ /* 0x000fe400078208ff */
        /* <DEDUP_REMOVED lines=19> */
[----:B------:R-:W-:Y:S01]  /*25b0*/  SHF.R.S32.HI R97, RZ, 0x1, R97 ;  /* 0x00000001ff617819 */ /* 0x000fe20000011461 */
[C---:B------:R-:W-:Y:S01]  /*25c0*/  IMAD R88, R105.reuse, -0x40, R68 ;  /* 0xffffffc069587824 */ /* 0x040fe200078e0244 */
[C---:B------:R-:W-:Y:S01]  /*25d0*/  IADD3 R92, PT, PT, R108.reuse, 0x20, RZ ;  /* 0x000000206c5c7810 */ /* 0x040fe20007ffe0ff */
[----:B------:R-:W-:Y:S01]  /*25e0*/  IMAD R87, R105, -0x40, R60 ;  /* 0xffffffc069577824 */ /* 0x000fe200078e023c */
[C---:B------:R-:W-:Y:S01]  /*25f0*/  SHF.L.U32 R89, R97.reuse, 0x5, RZ ;  /* 0x0000000561597819 */ /* 0x040fe200000006ff */
[C---:B------:R-:W-:Y:S01]  /*2600*/  IMAD.SHL.U32 R95, R97.reuse, 0x10, RZ ;  /* 0x00000010615f7824 */ /* 0x040fe200078e00ff */
[----:B------:R-:W-:Y:S01]  /*2610*/  IADD3 R91, PT, PT, R108, 0x30, RZ ;  /* 0x000000306c5b7810 */ /* 0x000fe20007ffe0ff */
[----:B------:R-:W-:Y:S01]  /*2620*/  IMAD R90, R97, 0x30, RZ ;  /* 0x00000030615a7824 */ /* 0x000fe200078e02ff */
[----:B------:R-:W-:Y:S01]  /*2630*/  MOV R85, R105 ;  /* 0x0000006900557202 */ /* 0x000fe20000000f00 */
[----:B------:R-:W-:Y:S01]  /*2640*/  IMAD.MOV.U32 R86, RZ, RZ, R163 ;  /* 0x000000ffff567224 */ /* 0x000fe200078e00a3 */
[----:B------:R-:W-:Y:S01]  /*2650*/  MOV R76, R158 ;  /* 0x0000009e004c7202 */ /* 0x000fe20000000f00 */
[----:B------:R-:W-:Y:S01]  /*2660*/  IMAD.MOV.U32 R77, RZ, RZ, R157 ;  /* 0x000000ffff4d7224 */ /* 0x000fe200078e009d */
[----:B------:R-:W-:-:S02]  /*2670*/  MOV R78, R160 ;  /* 0x000000a0004e7202 */ /* 0x000fc40000000f00 */
[----:B------:R-:W-:Y:S02]  /*2680*/  MOV R79, R161 ;  /* 0x000000a1004f7202 */ /* 0x000fe40000000f00 */
[----:B------:R-:W-:Y:S02]  /*2690*/  SHF.R.S32.HI R84, RZ, 0x1f, R95 ;  /* 0x0000001fff547819 */ /* 0x000fe4000001145f */
[----:B------:R-:W-:Y:S02]  /*26a0*/  SHF.R.S32.HI R83, RZ, 0x1f, R89 ;  /* 0x0000001fff537819 */ /* 0x000fe40000011459 */
[----:B------:R-:W-:Y:S01]  /*26b0*/  SHF.R.S32.HI R82, RZ, 0x1f, R90 ;  /* 0x0000001fff527819 */ /* 0x000fe2000001145a */
[----:B--2---:R-:W-:Y:S02]  /*26c0*/  IMAD R8, R27, R169, RZ ;  /* 0x000000a91b087224 */ /* 0x004fe400078e02ff */
[----:B------:R-:W-:-:S04]  /*26d0*/  IMAD.WIDE.U32 R26, R169, R26, R12 ;  /* 0x0000001aa91a7225 */ /* 0x000fc800078e000c */
[----:B------:R-:W-:Y:S02]  /*26e0*/  IMAD.IADD R27, R27, 0x1, R8 ;  /* 0x000000011b1b7824 */ /* 0x000fe400078e0208 */
[-C--:B---3--:R-:W-:Y:S02]  /*26f0*/  IMAD R9, R111, R163.reuse, RZ ;  /* 0x000000a36f097224 */ /* 0x088fe400078e02ff */
[----:B------:R-:W-:-:S04]  /*2700*/  IMAD.WIDE.U32 R26, R110, R163, R26 ;  /* 0x000000a36e1a7225 */ /* 0x000fc800078e001a */
[----:B------:R-:W-:Y:S02]  /*2710*/  IMAD R9, R110, R11, R9 ;  /* 0x0000000b6e097224 */ /* 0x000fe400078e0209 */
[----:B----4-:R-:W-:Y:S01]  /*2720*/  IMAD.WIDE.U32 R24, R169, R20, R12 ;  /* 0x00000014a9187225 */ /* 0x010fe200078e000c */
[C---:B------:R-:W-:Y:S02]  /*2730*/  SHF.L.U64.HI R80, R112.reuse, 0x4, R113 ;  /* 0x0000000470507819 */ /* 0x040fe40000010271 */
[----:B------:R-:W-:Y:S01]  /*2740*/  IADD3 R27, PT, PT, R27, R9, RZ ;  /* 0x000000091b1b7210 */ /* 0x000fe20007ffe0ff */
[----:B------:R-:W-:Y:S01]  /*2750*/  IMAD R8, R21, R169, RZ ;  /* 0x000000a915087224 */ /* 0x000fe200078e02ff */
[----:B------:R-:W-:Y:S01]  /*2760*/  SHF.L.U32 R81, R112, 0x4, RZ ;  /* 0x0000000470517819 */ /* 0x000fe200000006ff */
[----:B------:R-:W-:Y:S02]  /*2770*/  IMAD R20, R23, R0, RZ ;  /* 0x0000000017147224 */ /* 0x000fe400078e02ff */
[----:B------:R-:W-:-:S02]  /*2780*/  IMAD.IADD R25, R25, 0x1, R8 ;  /* 0x0000000119197824 */ /* 0x000fc400078e0208 */
[----:B------:R-:W-:Y:S02]  /*2790*/  IMAD R9, R113, R163, RZ ;  /* 0x000000a371097224 */ /* 0x000fe400078e02ff */
[----:B------:R-:W-:Y:S02]  /*27a0*/  IMAD R20, R22, R3, R20 ;  /* 0x0000000316147224 */ /* 0x000fe400078e0214 */
[C---:B------:R-:W-:Y:S01]  /*27b0*/  IMAD R8, R112.reuse, R11, R9 ;  /* 0x0000000b70087224 */ /* 0x040fe200078e0209 */
[----:B------:R-:W-:Y:S01]  /*27c0*/  SHF.R.S32.HI R9, RZ, 0x1f, R68 ;  /* 0x0000001fff097819 */ /* 0x000fe20000011444 */
[----:B------:R-:W-:Y:S01]  /*27d0*/  IMAD.WIDE.U32 R24, R112, R163, R24 ;  /* 0x000000a370187225 */ /* 0x000fe200078e0018 */
[----:B------:R-:W-:-:S03]  /*27e0*/  IADD3 R11, P0, PT, -R68, R108, RZ ;  /* 0x0000006c440b7210 */ /* 0x000fc60007f1e1ff */
[----:B------:R-:W-:Y:S01]  /*27f0*/  IMAD.WIDE.U32 R22, R0, R22, R26 ;  /* 0x0000001600167225 */ /* 0x000fe200078e001a */
[----:B------:R-:W-:-:S03]  /*2800*/  IADD3.X R9, PT, PT, RZ, ~R9, RZ, P0, !PT ;  /* 0x80000009ff097210 */ /* 0x000fc600007fe4ff */
[----:B------:R-:W-:Y:S01]  /*2810*/  IMAD.IADD R25, R25, 0x1, R8 ;  /* 0x0000000119197824 */ /* 0x000fe200078e0208 */
[----:B------:R-:W-:Y:S01]  /*2820*/  IADD3 R21, PT, PT, R23, R20, RZ ;  /* 0x0000001417157210 */ /* 0x000fe20007ffe0ff */
[----:B------:R-:W-:Y:S01]  /*2830*/  IMAD R8, R15, R0, RZ ;  /* 0x000000000f087224 */ /* 0x000fe200078e02ff */
[----:B------:R-:W-:Y:S01]  /*2840*/  MOV R20, R22 ;  /* 0x0000001600147202 */ /* 0x000fe20000000f00 */
[----:B------:R-:W-:Y:S01]  /*2850*/  IMAD.WIDE.U32 R22, R0, R14, R24 ;  /* 0x0000000e00167225 */ /* 0x000fe200078e0018 */
[----:B------:R-:W-:-:S03]  /*2860*/  SHF.L.U32 R0, R57, 0x2, RZ ;  /* 0x0000000239007819 */ /* 0x000fc600000006ff */
[----:B------:R-:W-:Y:S01]  /*2870*/  IMAD R15, R2, R97, RZ ;  /* 0x00000061020f7224 */ /* 0x000fe200078e02ff */
[----:B------:R-:W-:Y:S01]  /*2880*/  LOP3.LUT R0, R0, 0x1c, RZ, 0xc0, !PT ;  /* 0x0000001c00007812 */ /* 0x000fe200078ec0ff */
[----:B------:R-:W-:Y:S02]  /*2890*/  IMAD R3, R14, R3, R8 ;  /* 0x000000030e037224 */ /* 0x000fe400078e0208 */
[CC--:B------:R-:W-:Y:S02]  /*28a0*/  IMAD R2, R108.reuse, R97.reuse, R12 ;  /* 0x000000616c027224 */ /* 0x0c0fe400078e020c */
[----:B------:R-:W-:Y:S02]  /*28b0*/  IMAD R0, R108, R97, R0 ;  /* 0x000000616c007224 */ /* 0x000fe400078e0200 */
[----:B------:R-:W-:Y:S01]  /*28c0*/  IMAD.IADD R23, R23, 0x1, R3 ;  /* 0x0000000117177824 */ /* 0x000fe200078e0203 */
        /* <DEDUP_REMOVED lines=8> */
[----:B------:R-:W-:-:S02]  /*2950*/  LEA.HI.X.SX32 R3, R0, R3, 0x1, P1 ;  /* 0x0000000300037211 */ /* 0x000fc400008f0eff */
[----:B------:R-:W-:Y:S01]  /*2960*/  SHF.L.U64.HI R75, R74, 0x1, R75 ;  /* 0x000000014a4b7819 */ /* 0x000fe2000001024b */
[----:B------:R-:W-:Y:S01]  /*2970*/  IMAD R9, R113, R11, R9 ;  /* 0x0000000b71097224 */ /* 0x000fe200078e0209 */
[----:B------:R-:W-:Y:S01]  /*2980*/  IADD3 R67, PT, PT, R21, R67, RZ ;  /* 0x0000004315437210 */ /* 0x000fe20007ffe0ff */
[----:B------:R-:W-:Y:S01]  /*2990*/  IMAD.WIDE.U32 R22, R112, R11, R22 ;  /* 0x0000000b70167225 */ /* 0x000fe200078e0016 */
[----:B------:R-:W-:Y:S02]  /*29a0*/  LEA R70, P1, R20, R18, 0x1 ;  /* 0x0000001214467211 */ /* 0x000fe400078208ff */
[----:B------:R-:W-:Y:S01]  /*29b0*/  SHF.L.U64.HI R0, R14, 0x1, R3 ;  /* 0x000000010e007819 */ /* 0x000fe20000010203 */
[----:B------:R-:W-:Y:S01]  /*29c0*/  IMAD.SHL.U32 R74, R74, 0x2, RZ ;  /* 0x000000024a4a7824 */ /* 0x000fe200078e00ff */
[----:B------:R-:W-:Y:S01]  /*29d0*/  LEA R10, P0, R22, R16, 0x1 ;  /* 0x00000010160a7211 */ /* 0x000fe200078008ff */
[----:B------:R-:W-:Y:S01]  /*29e0*/  IMAD.IADD R9, R23, 0x1, R9 ;  /* 0x0000000117097824 */ /* 0x000fe200078e0209 */
[----:B------:R-:W-:-:S02]  /*29f0*/  SHF.L.U32 R14, R14, 0x1, RZ ;  /* 0x000000010e0e7819 */ /* 0x000fc400000006ff */
        /* <DEDUP_REMOVED lines=10> */
.L_x_9621:
[----:B------:R-:W-:Y:S01]  /*2aa0*/  VIADD R87, R87, 0x40 ;  /* 0x0000004057577836 */ /* 0x000fe20000000000 */
[----:B------:R-:W-:Y:S01]  /*2ab0*/  BSSY.RECONVERGENT B0, `(.L_x_9569) ;  /* 0x0000013000007945 */ /* 0x000fe20003800200 */
[----:B------:R-:W-:Y:S03]  /*2ac0*/  VIADD R88, R88, 0x40 ;  /* 0x0000004058587836 */ /* 0x000fe60000000000 */
[CC--:B------:R-:W-:Y:S02]  /*2ad0*/  ISETP.GE.AND P0, PT, R108.reuse, R87.reuse, PT ;  /* 0x000000576c00720c */ /* 0x0c0fe40003f06270 */
[-C--:B------:R-:W-:Y:S02]  /*2ae0*/  ISETP.GE.AND P5, PT, R93, R87.reuse, PT ;  /* 0x000000575d00720c */ /* 0x080fe40003fa6270 */
[-C--:B------:R-:W-:Y:S02]  /*2af0*/  ISETP.GE.AND P0, PT, R108, R88.reuse, !P0 ;  /* 0x000000586c00720c */ /* 0x080fe40004706270 */
        /* <DEDUP_REMOVED lines=14> */
.L_x_9570:
[----:B------:R-:W-:Y:S05]  /*2be0*/  BSYNC.RECONVERGENT B0 ;  /* 0x0000000000007941 */ /* 0x000fea0003800200 */
.L_x_9569:
        /* <DEDUP_REMOVED lines=12> */
.L_x_9572:
[----:B------:R-:W-:Y:S05]  /*2cb0*/  BSYNC.RECONVERGENT B0 ;  /* 0x0000000000007941 */ /* 0x000fea0003800200 */
.L_x_9571:
        /* <DEDUP_REMOVED lines=12> */
.L_x_9574:
[----:B------:R-:W-:Y:S05]  /*2d80*/  BSYNC.RECONVERGENT B0 ;  /* 0x0000000000007941 */ /* 0x000fea0003800200 */
.L_x_9573:
[----:B------:R-:W-:Y:S04]  /*2d90*/  BSSY.RECONVERGENT B0, `(.L_x_9575) ;  /* 0x000000f000007945 */ /* 0x000fe80003800200 */
        /* <DEDUP_REMOVED lines=14> */
.L_x_9576:
[----:B------:R-:W-:Y:S05]  /*2e80*/  BSYNC.RECONVERGENT B0 ;  /* 0x0000000000007941 */ /* 0x000fea0003800200 */
.L_x_9575:
        /* <DEDUP_REMOVED lines=26> */
.L_x_9580:
[----:B------:R-:W-:Y:S05]  /*3030*/  BSYNC.RECONVERGENT B0 ;  /* 0x0000000000007941 */ /* 0x000fea0003800200 */
.L_x_9579:
        /* <DEDUP_REMOVED lines=12> */
.L_x_9582:
[----:B------:R-:W-:Y:S05]  /*3100*/  BSYNC.RECONVERGENT B0 ;  /* 0x0000000000007941 */ /* 0x000fea0003800200 */
.L_x_9581:
        /* <DEDUP_REMOVED lines=12> */
.L_x_9584:
[----:B------:R-:W-:Y:S05]  /*31d0*/  BSYNC.RECONVERGENT B0 ;  /* 0x0000000000007941 */ /* 0x000fea0003800200 */
.L_x_9583:
[----:B------:R-:W-:Y:S05]  /*31e0*/  @!P3 BRA `(.L_x_9585) ;  /* 0x0000004800d8b947 */ /* 0x000fea0003800000 */
[----:B------:R-:W-:Y:S01]  /*31f0*/  IMAD R0, R113, 0x60, RZ ;  /* 0x0000006071007824 */ /* 0x000fe200078e02ff */
[----:B------:R-:W-:Y:S01]  /*3200*/  MOV R8, R10 ;  /* 0x0000000a00087202 */ /* 0x000fe20000000f00 */
[----:B---34-:R-:W-:Y:S01]  /*3210*/  IMAD.WIDE.U32 R2, R152, 0x60, R76 ;  /* 0x0000006098027825 */ /* 0x018fe200078e004c */
[----:B------:R-:W-:Y:S03]  /*3220*/  ISETP.GE.AND P0, PT, R12, R164, PT ;  /* 0x000000a40c00720c */ /* 0x000fe60003f06270 */
        /* <DEDUP_REMOVED lines=12> */
.L_x_9578:
        /* <DEDUP_REMOVED lines=57> */
.L_x_9590:
[----:B------:R-:W-:Y:S05]  /*3680*/  BSYNC.RECONVERGENT B0 ;  /* 0x0000000000007941 */ /* 0x000fea0003800200 */
.L_x_9589:
        /* <DEDUP_REMOVED lines=47> */
.L_x_9588:
[----:B------:R-:W-:Y:S05]  /*3980*/  BSYNC.RECONVERGENT B1 ;  /* 0x0000000000017941 */ /* 0x000fea0003800200 */
.L_x_9587:
        /* <DEDUP_REMOVED lines=62> */
.L_x_9594:
[----:B------:R-:W-:Y:S05]  /*3d70*/  BSYNC.RECONVERGENT B0 ;  /* 0x0000000000007941 */ /* 0x000fea0003800200 */
.L_x_9593:
        /* <DEDUP_REMOVED lines=47> */
.L_x_9592:
[----:B------:R-:W-:Y:S05]  /*4070*/  BSYNC.RECONVERGENT B1 ;  /* 0x0000000000017941 */ /* 0x000fea0003800200 */
.L_x_9591:
        /* <DEDUP_REMOVED lines=60> */
.L_x_9598:
[----:B------:R-:W-:Y:S05]  /*4440*/  BSYNC.RECONVERGENT B0 ;  /* 0x0000000000007941 */ /* 0x000fea0003800200 */
.L_x_9597:
        /* <DEDUP_REMOVED lines=47> */
.L_x_9596:
[----:B------:R-:W-:Y:S05]  /*4740*/  BSYNC.RECONVERGENT B1 ;  /* 0x0000000000017941 */ /* 0x000fea0003800200 */
.L_x_9595:
        /* <DEDUP_REMOVED lines=63> */
.L_x_9602:
[----:B------:R-:W-:Y:S05]  /*4b40*/  BSYNC.RECONVERGENT B0 ;  /* 0x0000000000007941 */ /* 0x000fea0003800200 */
.L_x_9601:
        /* <DEDUP_REMOVED lines=47> */
.L_x_9600:
[----:B------:R-:W-:Y:S05]  /*4e40*/  BSYNC.RECONVERGENT B1 ;  /* 0x0000000000017941 */ /* 0x000fea0003800200 */
.L_x_9599:
[----:B------:R-:W2:Y:S02]  /*4e50*/  LD.E R3, desc[UR4][R102.64+0xd0] ;  /* 0x0000d00466037980 */ /* 0x000ea4000c101900 */
[----:B--2---:R-:W-:Y:S05]  /*4e60*/  IMAD.U32 R3, R3, -0x20, RZ ;  /* 0xffffffe003037824 */ /* 0x004fea00078e00ff */
[C---:B------:R-:W-:Y:S02]  /*4e70*/  LEA R14, P1, R3.reuse, R14, 0x1 ;  /* 0x0000000e030e7211 */ /* 0x040fe400078208ff */
[C---:B------:R-:W-:Y:S02]  /*4e80*/  LEA R50, P0, R3.reuse, R50, 0x1 ;  /* 0x0000003203327211 */ /* 0x040fe400078008ff */
[C---:B------:R-:W-:Y:S02]  /*4e90*/  LEA.HI.X.SX32 R15, R3.reuse, R15, 0x1, P1 ;  /* 0x0000000f030f7211 */ /* 0x040fe400008f0eff */
[----:B------:R-:W-:Y:S01]  /*4ea0*/  LEA.HI.X.SX32 R51, R3, R51, 0x1, P0 ;  /* 0x0000003303337211 */ /* 0x000fe200000f0eff */
[----:B------:R-:W-:Y:S05]  /*4eb0*/  BRA `(.L_x_9585) ;  /* 0x0000002c00a47947 */ /* 0x000fea0003800000 */
.L_x_9586:
        /* <DEDUP_REMOVED lines=95> */
.L_x_9606:
[----:B------:R-:W-:Y:S05]  /*54b0*/  BSYNC.RECONVERGENT B0 ;  /* 0x0000000000007941 */ /* 0x000fea0003800200 */
.L_x_9605:
        /* <DEDUP_REMOVED lines=88> */
.L_x_9604:
[----:B------:R-:W-:Y:S05]  /*5a40*/  BSYNC.RECONVERGENT B1 ;  /* 0x0000000000017941 */ /* 0x000fea0003800200 */
.L_x_9603:
        /* <DEDUP_REMOVED lines=94> */
.L_x_9610:
[----:B------:R-:W-:Y:S05]  /*6030*/  BSYNC.RECONVERGENT B0 ;  /* 0x0000000000007941 */ /* 0x000fea0003800200 */
.L_x_9609:
        /* <DEDUP_REMOVED lines=88> */
.L_x_9608:
[----:B------:R-:W-:Y:S05]  /*65c0*/  BSYNC.RECONVERGENT B1 ;  /* 0x0000000000017941 */ /* 0x000fea0003800200 */
.L_x_9607:
        /* <DEDUP_REMOVED lines=95> */
.L_x_9614:
[----:B------:R-:W-:Y:S05]  /*6bc0*/  BSYNC.RECONVERGENT B0 ;  /* 0x0000000000007941 */ /* 0x000fea0003800200 */
.L_x_9613:
        /* <DEDUP_REMOVED lines=86> */
.L_x_9612:
[----:B------:R-:W-:Y:S05]  /*7130*/  BSYNC.RECONVERGENT B1 ;  /* 0x0000000000017941 */ /* 0x000fea0003800200 */
.L_x_9611:
        /* <DEDUP_REMOVED lines=98> */
.L_x_9618:
[----:B------:R-:W-:Y:S05]  /*7760*/  BSYNC.RECONVERGENT B0 ;  /* 0x0000000000007941 */ /* 0x000fea0003800200 */
.L_x_9617:
[----:B------:R-:W-:Y:S05]  /*7770*/  @P3 BRA `(.L_x_9616) ;  /* 0x0000000400543947 */ /* 0x000fea0003800000 */
[----:B------:R-:W-:Y:S01]  /*7780*/  ISETP.GE.AND P0, PT, R100, R11, PT ;  /* 0x0000000b6400720c */ /* 0x000fe20003f06270 */
[----:B------:R-:W4:Y:S11]  /*7790*/  LD.E.128 R44, desc[UR4][R24.64+0x80] ;  /* 0x00008004182c7980 */ /* 0x000f36000c101d00 */
[----:B------:R-:W-:Y:S01]  /*77a0*/  @!UPT UIADD3 URZ, UPT, UPT, URZ, URZ, URZ ;  /* 0x000000fffffff290 */ /* 0x000fe2000fffe0ff */
[----:B------:R-:W-:Y:S04]  /*77b0*/  @!P0 ISETP.GT.AND P1, PT, R17, 0x40, PT ;  /* 0x000000401100880c */ /* 0x000fe80003f24270 */
[----:B--23--:R-:W-:Y:S02]  /*77c0*/  @!P0 SEL R55, R16, RZ, !P1 ;  /* 0x000000ff10378207 */ /* 0x00cfe40004800000 */
        /* <DEDUP_REMOVED lines=14> */
[----:B------:R4:W5:Y:S02]  /*78b0*/  @!P0 LD.E.128 R40, desc[UR4][R32.64+0x80] ;  /* 0x0000800420288980 */ /* 0x000964000c101d00 */
[C---:B----4-:R-:W-:Y:S01]  /*78c0*/  @!P0 LOP3.LUT R33, R44.reuse, 0xffff0000, RZ, 0xc0, !PT ;  /* 0xffff00002c218812 */ /* 0x050fe200078ec0ff */
        /* <DEDUP_REMOVED lines=16> */
[----:B-----5:R-:W-:Y:S01]  /*79d0*/  @!P0 IMAD.U32 R32, R40, 0x10000, RZ ;  /* 0x0001000028208824 */ /* 0x020fe200078e00ff */
        /* <DEDUP_REMOVED lines=47> */
.L_x_9616:
[----:B------:R-:W-:Y:S05]  /*7cd0*/  BSYNC.RECONVERGENT B1 ;  /* 0x0000000000017941 */ /* 0x000fea0003800200 */
.L_x_9615:
[----:B------:R-:W3:Y:S01]  /*7ce0*/  LD.E R3, desc[UR4][R102.64+0xd0] ;  /* 0x0000d00466037980 */ /* 0x000ee2000c101900 */
[----:B-----5:R-:W-:Y:S02]  /*7cf0*/  IMAD.MOV.U32 R73, RZ, RZ, R69 ;  /* 0x000000ffff497224 */ /* 0x020fe400078e0045 */
[----:B---3--:R-:W-:Y:S05]  /*7d00*/  IMAD.U32 R3, R3, -0x20, RZ ;  /* 0xffffffe003037824 */ /* 0x008fea00078e00ff */
[C---:B------:R-:W-:Y:S02]  /*7d10*/  LEA R74, P1, R3.reuse, R74, 0x1 ;  /* 0x0000004a034a7211 */ /* 0x040fe400078208ff */
[C---:B------:R-:W-:Y:S02]  /*7d20*/  LEA R72, P0, R3.reuse, R72, 0x1 ;  /* 0x0000004803487211 */ /* 0x040fe400078008ff */
[C---:B------:R-:W-:Y:S02]  /*7d30*/  LEA.HI.X.SX32 R75, R3.reuse, R75, 0x1, P1 ;  /* 0x0000004b034b7211 */ /* 0x040fe400008f0eff */
[----:B------:R-:W-:Y:S09]  /*7d40*/  LEA.HI.X.SX32 R69, R3, R73, 0x1, P0 ;  /* 0x0000004903457211 */ /* 0x000ff200000f0eff */
.L_x_9585:
[----:B------:R-:W-:Y:S05]  /*7d50*/  BSYNC.RECONVERGENT B2 ;  /* 0x0000000000027941 */ /* 0x000fea0003800200 */
.L_x_9577:
        /* <DEDUP_REMOVED lines=101> */
.L_x_9620:
[----:B------:R-:W-:Y:S05]  /*83b0*/  BSYNC.RECONVERGENT B0 ;  /* 0x0000000000007941 */ /* 0x000fea0003800200 */
.L_x_9619:
[----:B------:R-:W-:Y:S05]  /*83c0*/  @P2 BRA `(.L_x_9621) ;  /* 0xffffffa400b42947 */ /* 0x000fea000383ffff */
.L_x_9568:
        /* <DEDUP_REMOVED lines=9> */
[----:B-----5:R-:W-:Y:S01]  /*8460*/  LEA R2, P0, R35, R98, 0x1 ;  /* 0x0000006223027211 */ /* 0x020fe200078008ff */
        /* <DEDUP_REMOVED lines=24> */
.L_x_9625:
[----:B------:R-:W-:Y:S05]  /*85f0*/  BSYNC.RECONVERGENT B0 ;  /* 0x0000000000007941 */ /* 0x000fea0003800200 */
.L_x_9624:
        /* <DEDUP_REMOVED lines=14> */
.L_x_9627:
[----:B------:R-:W-:Y:S05]  /*86e0*/  BSYNC.RECONVERGENT B0 ;  /* 0x0000000000007941 */ /* 0x000fea0003800200 */
.L_x_9626:
        /* <DEDUP_REMOVED lines=16> */
.L_x_9629:
[----:B------:R-:W-:Y:S05]  /*87f0*/  BSYNC.RECONVERGENT B0 ;  /* 0x0000000000007941 */ /* 0x000fea0003800200 */
.L_x_9628:
        /* <DEDUP_REMOVED lines=16> */
.L_x_9623:
        /* <DEDUP_REMOVED lines=11> */
[----:B-----5:R-:W-:-:S03]  /*89b0*/  IMAD.SHL.U32 R2, R57, 0x4, RZ ;  /* 0x0000000439027824 */ /* 0x020fc600078e00ff */
        /* <DEDUP_REMOVED lines=16> */
[-C--:B------:R-:W-:Y:S02]  /*8ac0*/  IADD3 R18, P1, PT, R32, R21.reuse, RZ ;  /* 0x0000001520127210 */ /* 0x080fe40007f3e0ff */
[----:B------:R-:W-:-:S03]  /*8ad0*/  IADD3 R20, P0, PT, R30, R21, RZ ;  /* 0x000000151e147210 */ /* 0x000fc60007f1e0ff */
[--C-:B------:R-:W-:Y:S02]  /*8ae0*/  IMAD.X R19, R33, 0x1, R5.reuse, P1 ;  /* 0x0000000121137824 */ /* 0x100fe400008e0605 */
[----:B------:R-:W-:-:S04]  /*8af0*/  IMAD.X R21, R31, 0x1, R5, P0 ;  /* 0x000000011f157824 */ /* 0x000fc800000e0605 */
[----:B------:R-:W-:Y:S05]  /*8b00*/  @P2 BRA `(.L_x_9633) ;  /* 0x0000000400a42947 */ /* 0x000fea0003800000 */
[----:B-----5:R-:W-:Y:S01]  /*8b10*/  ISETP.GE.AND P0, PT, R12, R15, PT ;  /* 0x0000000f0c00720c */ /* 0x020fe20003f06270 */
        /* <DEDUP_REMOVED lines=48> */
.L_x_9637:
[----:B------:R-:W-:Y:S05]  /*8e20*/  BSYNC.RECONVERGENT B0 ;  /* 0x0000000000007941 */ /* 0x000fea0003800200 */
.L_x_9636:
[----:B-----5:R-:W-:Y:S01]  /*8e30*/  IMAD.MOV.U32 R6, RZ, RZ, R10 ;  /* 0x000000ffff067224 */ /* 0x020fe200078e000a */
[----:B------:R-:W-:Y:S01]  /*8e40*/  MOV R4, R8 ;  /* 0x0000000800047202 */ /* 0x000fe20000000f00 */
[----:B------:R-:W-:Y:S01]  /*8e50*/  IMAD.MOV.U32 R7, RZ, RZ, R11 ;  /* 0x000000ffff077224 */ /* 0x000fe200078e000b */
[----:B------:R-:W-:Y:S02]  /*8e60*/  MOV R5, R9 ;  /* 0x0000000900057202 */ /* 0x000fe40000000f00 */
.L_x_9635:
[----:B------:R-:W-:Y:S05]  /*8e70*/  BSYNC.RECONVERGENT B1 ;  /* 0x0000000000017941 */ /* 0x000fea0003800200 */
.L_x_9634:
        /* <DEDUP_REMOVED lines=48> */
.L_x_9639:
[----:B------:R-:W-:Y:S05]  /*9180*/  BSYNC.RECONVERGENT B0 ;  /* 0x0000000000007941 */ /* 0x000fea0003800200 */
.L_x_9638:
[----:B-----5:R3:W-:Y:S02]  /*9190*/  STS.128 [R58+0x2000], R8 ;  /* 0x002000083a007388 */ /* 0x0207e40000000c00 */
.L_x_9633:
[----:B------:R-:W-:Y:S05]  /*91a0*/  BSYNC.RECONVERGENT B2 ;  /* 0x0000000000027941 */ /* 0x000fea0003800200 */
.L_x_9632:
        /* <DEDUP_REMOVED lines=52> */
.L_x_9645:
[----:B------:R-:W-:Y:S05]  /*94f0*/  BSYNC.RECONVERGENT B0 ;  /* 0x0000000000007941 */ /* 0x000fea0003800200 */
.L_x_9644:
[----:B-----5:R1:W-:Y:S02]  /*9500*/  STS.128 [R58+0x800], R8 ;  /* 0x000800083a007388 */ /* 0x0203e40000000c00 */
.L_x_9643:
[----:B------:R-:W-:Y:S05]  /*9510*/  BSYNC.RECONVERGENT B1 ;  /* 0x0000000000017941 */ /* 0x000fea0003800200 */
.L_x_9642:
        /* <DEDUP_REMOVED lines=45> */
.L_x_9647:
[----:B------:R-:W-:Y:S05]  /*97f0*/  BSYNC.RECONVERGENT B0 ;  /* 0x0000000000007941 */ /* 0x000fea0003800200 */
.L_x_9646:
[----:B-----5:R3:W-:Y:S02]  /*9800*/  STS.128 [R58+0x2800], R8 ;  /* 0x002800083a007388 */ /* 0x0207e40000000c00 */
.L_x_9641:
[----:B------:R-:W-:Y:S05]  /*9810*/  BSYNC.RECONVERGENT B2 ;  /* 0x0000000000027941 */ /* 0x000fea0003800200 */
.L_x_9640:
[----:B------:R-:W-:Y:S01]  /*9820*/  IADD3 R28, PT, PT, R108, 0x20, RZ ;  /* 0x000000206c1c7810 */ /* 0x000fe20007ffe0ff */
[----:B------:R-:W-:Y:S03]  /*9830*/  BSSY.RECONVERGENT B2, `(.L_x_9648) ;  /* 0x0000065000027945 */ /* 0x000fe60003800200 */
[----:B------:R-:W-:-:S13]  /*9840*/  ISETP.GE.AND P0, PT, R28, R17, PT ;  /* 0x000000111c00720c */ /* 0x000fda0003f06270 */
[----:B------:R-:W-:Y:S05]  /*9850*/  @P0 BRA `(.L_x_9649) ;  /* 0x0000000400880947 */ /* 0x000fea0003800000 */
[----:B-----5:R-:W-:Y:S01]  /*9860*/  ISETP.GE.AND P0, PT, R12, R15, PT ;  /* 0x0000000f0c00720c */ /* 0x020fe20003f06270 */
        /* <DEDUP_REMOVED lines=47> */
.L_x_9653:
[----:B------:R-:W-:Y:S05]  /*9b60*/  BSYNC.RECONVERGENT B0 ;  /* 0x0000000000007941 */ /* 0x000fea0003800200 */
.L_x_9652:
[----:B-----5:R1:W-:Y:S02]  /*9b70*/  STS.128 [R58+0x1000], R8 ;  /* 0x001000083a007388 */ /* 0x0203e40000000c00 */
.L_x_9651:
[----:B------:R-:W-:Y:S05]  /*9b80*/  BSYNC.RECONVERGENT B1 ;  /* 0x0000000000017941 */ /* 0x000fea0003800200 */
.L_x_9650:
        /* <DEDUP_REMOVED lines=45> */
.L_x_9655:
[----:B------:R-:W-:Y:S05]  /*9e60*/  BSYNC.RECONVERGENT B0 ;  /* 0x0000000000007941 */ /* 0x000fea0003800200 */
.L_x_9654:
[----:B-----5:R1:W-:Y:S02]  /*9e70*/  STS.128 [R58+0x3000], R8 ;  /* 0x003000083a007388 */ /* 0x0203e40000000c00 */
.L_x_9649:
[----:B------:R-:W-:Y:S05]  /*9e80*/  BSYNC.RECONVERGENT B2 ;  /* 0x0000000000027941 */ /* 0x000fea0003800200 */
.L_x_9648:
[----:B------:R-:W-:-:S04]  /*9e90*/  IADD3 R36, PT, PT, R108, 0x30, RZ ;  /* 0x000000306c247810 */ /* 0x000fc80007ffe0ff */
[----:B------:R-:W-:-:S13]  /*9ea0*/  ISETP.GE.AND P0, PT, R36, R17, PT ;  /* 0x000000112400720c */ /* 0x000fda0003f06270 */
[----:B------:R-:W-:Y:S05]  /*9eb0*/  @P0 BRA `(.L_x_9630) ;  /* 0x0000003400000947 */ /* 0x000fea0003800000 */
[----:B-----5:R-:W-:Y:S01]  /*9ec0*/  ISETP.GE.AND P0, PT, R12, R15, PT ;  /* 0x0000000f0c00720c */ /* 0x020fe20003f06270 */
[----:B-1-3--:R-:W-:Y:S01]  /*9ed0*/  IMAD R30, R115, 0x60, RZ ;  /* 0x00000060731e7824 */ /* 0x00afe200078e02ff */
        /* <DEDUP_REMOVED lines=48> */
.L_x_9659:
[----:B------:R-:W-:Y:S05]  /*a1e0*/  BSYNC.RECONVERGENT B0 ;  /* 0x0000000000007941 */ /* 0x000fea0003800200 */
.L_x_9658:
[----:B-----5:R1:W-:Y:S02]  /*a1f0*/  STS.128 [R58+0x1800], R8 ;  /* 0x001800083a007388 */ /* 0x0203e40000000c00 */
.L_x_9657:
[----:B------:R-:W-:Y:S05]  /*a200*/  BSYNC.RECONVERGENT B1 ;  /* 0x0000000000017941 */ /* 0x000fea0003800200 */
.L_x_9656:
        /* <DEDUP_REMOVED lines=46> */
.L_x_9661:
[----:B------:R-:W-:Y:S05]  /*a4f0*/  BSYNC.RECONVERGENT B0 ;  /* 0x0000000000007941 */ /* 0x000fea0003800200 */
.L_x_9660:
[----:B-----5:R1:W-:Y:S01]  /*a500*/  STS.128 [R58+0x3800], R8 ;  /* 0x003800083a007388 */ /* 0x0203e20000000c00 */
[----:B------:R-:W-:Y:S05]  /*a510*/  BRA `(.L_x_9630) ;  /* 0x0000002c00687947 */ /* 0x000fea0003800000 */
.L_x_9631:
        /* <DEDUP_REMOVED lines=97> */
.L_x_9666:
[----:B------:R-:W-:Y:S05]  /*ab30*/  BSYNC.RECONVERGENT B0 ;  /* 0x0000000000007941 */ /* 0x000fea0003800200 */
.L_x_9665:
[----:B------:R-:W-:Y:S05]  /*ab40*/  BSYNC.RECONVERGENT B1 ;  /* 0x0000000000017941 */ /* 0x000fea0003800200 */
.L_x_9664:
        /* <DEDUP_REMOVED lines=87> */
.L_x_9668:
[----:B------:R-:W-:Y:S05]  /*b0c0*/  BSYNC.RECONVERGENT B0 ;  /* 0x0000000000007941 */ /* 0x000fea0003800200 */
.L_x_9667:
[----:B-----5:R4:W-:Y:S02]  /*b0d0*/  STS.128 [R58+0x2000], R20 ;  /* 0x002000143a007388 */ /* 0x0209e40000000c00 */
.L_x_9663:
[----:B------:R-:W-:Y:S05]  /*b0e0*/  BSYNC.RECONVERGENT B2 ;  /* 0x0000000000027941 */ /* 0x000fea0003800200 */
.L_x_9662:
        /* <DEDUP_REMOVED lines=90> */
.L_x_9674:
[----:B------:R-:W-:Y:S05]  /*b690*/  BSYNC.RECONVERGENT B0 ;  /* 0x0000000000007941 */ /* 0x000fea0003800200 */
.L_x_9673:
[----:B-----5:R4:W-:Y:S02]  /*b6a0*/  STS.128 [R58+0x800], R20 ;  /* 0x000800143a007388 */ /* 0x0209e40000000c00 */
.L_x_9672:
[----:B------:R-:W-:Y:S05]  /*b6b0*/  BSYNC.RECONVERGENT B1 ;  /* 0x0000000000017941 */ /* 0x000fea0003800200 */
.L_x_9671:
        /* <DEDUP_REMOVED lines=52> */
[----:B--2---:R-:W-:Y:S01]  /*ba00*/  LOP3.LUT R46, R19, 0xffff0000, RZ, 0xc0, !PT ;  /* 0xffff0000132e7812 */ /* 0x004fe200078ec0ff */
        /* <DEDUP_REMOVED lines=30> */
.L_x_9676:
[----:B------:R-:W-:Y:S05]  /*bbf0*/  BSYNC.RECONVERGENT B0 ;  /* 0x0000000000007941 */ /* 0x000fea0003800200 */
.L_x_9675:
[----:B-----5:R4:W-:Y:S02]  /*bc00*/  STS.128 [R58+0x2800], R20 ;  /* 0x002800143a007388 */ /* 0x0209e40000000c00 */
.L_x_9670:
[----:B------:R-:W-:Y:S05]  /*bc10*/  BSYNC.RECONVERGENT B2 ;  /* 0x0000000000027941 */ /* 0x000fea0003800200 */
.L_x_9669:
        /* <DEDUP_REMOVED lines=91> */
.L_x_9682:
[----:B------:R-:W-:Y:S05]  /*c1d0*/  BSYNC.RECONVERGENT B0 ;  /* 0x0000000000007941 */ /* 0x000fea0003800200 */
.L_x_9681:
[----:B-----5:R4:W-:Y:S02]  /*c1e0*/  STS.128 [R58+0x1000], R20 ;  /* 0x001000143a007388 */ /* 0x0209e40000000c00 */
.L_x_9680:
[----:B------:R-:W-:Y:S05]  /*c1f0*/  BSYNC.RECONVERGENT B1 ;  /* 0x0000000000017941 */ /* 0x000fea0003800200 */
.L_x_9679:
        /* <DEDUP_REMOVED lines=84> */
.L_x_9684:
[----:B------:R-:W-:Y:S05]  /*c740*/  BSYNC.RECONVERGENT B0 ;  /* 0x0000000000007941 */ /* 0x000fea0003800200 */
.L_x_9683:
[----:B-----5:R4:W-:Y:S02]  /*c750*/  STS.128 [R58+0x3000], R20 ;  /* 0x003000143a007388 */ /* 0x0209e40000000c00 */
.L_x_9678:
[----:B------:R-:W-:Y:S05]  /*c760*/  BSYNC.RECONVERGENT B2 ;  /* 0x0000000000027941 */ /* 0x000fea0003800200 */
.L_x_9677:
        /* <DEDUP_REMOVED lines=92> */
.L_x_9688:
[----:B------:R-:W-:Y:S05]  /*cd30*/  BSYNC.RECONVERGENT B0 ;  /* 0x0000000000007941 */ /* 0x000fea0003800200 */
.L_x_9687:
[----:B-----5:R1:W-:Y:S02]  /*cd40*/  STS.128 [R58+0x1800], R20 ;  /* 0x001800143a007388 */ /* 0x0203e40000000c00 */
.L_x_9686:
[----:B------:R-:W-:Y:S05]  /*cd50*/  BSYNC.RECONVERGENT B1 ;  /* 0x0000000000017941 */ /* 0x000fea0003800200 */
.L_x_9685:
        /* <DEDUP_REMOVED lines=84> */
.L_x_9690:
[----:B------:R-:W-:Y:S05]  /*d2a0*/  BSYNC.RECONVERGENT B0 ;  /* 0x0000000000007941 */ /* 0x000fea0003800200 */
.L_x_9689:
[----:B-----5:R1:W-:Y:S02]  /*d2b0*/  STS.128 [R58+0x3800], R4 ;  /* 0x003800043a007388 */ /* 0x0203e40000000c00 */
.L_x_9630:
[----:B------:R-:W-:Y:S05]  /*d2c0*/  BSYNC.RECONVERGENT B3 ;  /* 0x0000000000037941 */ /* 0x000fea0003800200 */
.L_x_9622:
[----:B--2---:R-:W-:Y:S01]  /*d2d0*/  IMAD.IADD R3, R60, 0x1, -R163 ;  /* 0x000000013c037824 */ /* 0x004fe200078e0aa3 */
[C---:B------:R-:W-:Y:S01]  /*d2e0*/  SHF.L.U64.HI R14, R64.reuse, 0x1, R65 ;  /* 0x00000001400e7819 */ /* 0x040fe20000010241 */
[----:B-----5:R-:W-:Y:S01]  /*d2f0*/  IMAD.SHL.U32 R15, R64, 0x2, RZ ;  /* 0x00000002400f7824 */ /* 0x020fe200078e00ff */
        /* <DEDUP_REMOVED lines=23> */
.L_x_9692:
[----:B------:R-:W-:Y:S05]  /*d470*/  BSYNC.RECONVERGENT B0 ;  /* 0x0000000000007941 */ /* 0x000fea0003800200 */
.L_x_9691:
        /* <DEDUP_REMOVED lines=14> */
.L_x_9694:
[----:B------:R-:W-:Y:S05]  /*d560*/  BSYNC.RECONVERGENT B0 ;  /* 0x0000000000007941 */ /* 0x000fea0003800200 */
.L_x_9693:
        /* <DEDUP_REMOVED lines=16> */
.L_x_9696:
[----:B------:R-:W-:Y:S05]  /*d670*/  BSYNC.RECONVERGENT B0 ;  /* 0x0000000000007941 */ /* 0x000fea0003800200 */
.L_x_9695:
        /* <DEDUP_REMOVED lines=16> */
.L_x_9698:
[----:B------:R-:W-:Y:S05]  /*d780*/  BSYNC.RECONVERGENT B0 ;  /* 0x0000000000007941 */ /* 0x000fea0003800200 */
.L_x_9697:
[----:B------:R-:W0:Y:S01]  /*d790*/  LDGDEPBAR ;  /* 0x00000000000079af */ /* 0x000e220000000000 */
[----:B------:R-:W-:Y:S01]  /*d7a0*/  BSSY.RECONVERGENT B0, `(.L_x_9699) ;  /* 0x0000015000007945 */ /* 0x000fe20003800200 */
[----:B------:R-:W-:-:S04]  /*d7b0*/  DEPBAR.LE SB0, 0x0 ;  /* 0x000080000000791a */ /* 0x000fc80000000000 */
[----:B------:R-:W-:Y:S06]  /*d7c0*/  BAR.SYNC.DEFER_BLOCKING 0x0 ;  /* 0x0000000000007b1d */ /* 0x000fec0000010000 */
[----:B------:R-:W-:Y:S05]  /*d7d0*/  @P5 BRA `(.L_x_9700) ;  /* 0x00000000003c5947 */ /* 0x000fea0003800000 */
[-C--:B------:R-:W-:Y:S02]  /*d7e0*/  ISETP.GE.AND P1, PT, R12, R164.reuse, PT ;  /* 0x000000a40c00720c */ /* 0x080fe40003f26270 */
[----:B------:R-:W-:-:S11]  /*d7f0*/  ISETP.GE.AND P0, PT, R100, R164, PT ;  /* 0x000000a46400720c */ /* 0x000fd60003f06270 */
        /* <DEDUP_REMOVED lines=13> */
.L_x_9700:
[----:B------:R1:W-:Y:S04]  /*d8d0*/  STS.128 [R58+0x8000], RZ ;  /* 0x008000ff3a007388 */ /* 0x0003e80000000c00 */
[----:B------:R1:W-:Y:S02]  /*d8e0*/  STS.128 [R58+0xa000], RZ ;  /* 0x00a000ff3a007388 */ /* 0x0003e40000000c00 */
.L_x_9701:
[----:B------:R-:W-:Y:S05]  /*d8f0*/  BSYNC.RECONVERGENT B0 ;  /* 0x0000000000007941 */ /* 0x000fea0003800200 */
.L_x_9699:
        /* <DEDUP_REMOVED lines=21> */
.L_x_9703:
[----:B------:R-:W-:Y:S05]  /*da50*/  BSYNC.RECONVERGENT B0 ;  /* 0x0000000000007941 */ /* 0x000fea0003800200 */
.L_x_9702:
        /* <DEDUP_REMOVED lines=18> */
.L_x_9705:
[----:B------:R-:W-:Y:S05]  /*db80*/  BSYNC.RECONVERGENT B0 ;  /* 0x0000000000007941 */ /* 0x000fea0003800200 */
.L_x_9704:
        /* <DEDUP_REMOVED lines=18> */
.L_x_9707:
[----:B------:R-:W-:Y:S05]  /*dcb0*/  BSYNC.RECONVERGENT B0 ;  /* 0x0000000000007941 */ /* 0x000fea0003800200 */
.L_x_9706:
[----:B------:R-:W5:Y:S01]  /*dcc0*/  S2UR UR6, SR_CgaCtaId ;  /* 0x00000000000679c3 */ /* 0x000f620000008800 */
[----:B-1----:R-:W-:Y:S01]  /*dcd0*/  IMAD.SHL.U32 R3, R57, 0x20, RZ ;  /* 0x0000002039037824 */ /* 0x002fe200078e00ff */
[----:B------:R-:W-:Y:S01]  /*dce0*/  LOP3.LUT R94, R94, 0x8, R57, 0x78, !PT ;  /* 0x000000085e5e7812 */ /* 0x000fe200078e7839 */
[----:B------:R-:W-:Y:S01]  /*dcf0*/  IMAD.SHL.U32 R59, R59, 0x400, RZ ;  /* 0x000004003b3b7824 */ /* 0x000fe200078e00ff */
[----:B------:R-:W-:Y:S01]  /*dd00*/  UMOV UR7, 0x400 ;  /* 0x0000040000077882 */ /* 0x000fe20000000000 */
[C---:B------:R-:W-:Y:S01]  /*dd10*/  R2P PR, R57.reuse, 0x6 ;  /* 0x0000000639007804 */ /* 0x040fe20000000000 */
[----:B------:R-:W-:Y:S01]  /*dd20*/  IMAD.SHL.U32 R57, R57, 0x2, RZ ;  /* 0x0000000239397824 */ /* 0x000fe200078e00ff */
[----:B------:R-:W-:Y:S01]  /*dd30*/  LOP3.LUT R0, R56, 0x7c00, R3, 0xf8, !PT ;  /* 0x00007c0038007812 */ /* 0x000fe200078ef803 */
[----:B------:R-:W0:Y:S01]  /*dd40*/  LDGDEPBAR ;  /* 0x00000000000079af */ /* 0x000e220000000000 */
[----:B------:R-:W-:Y:S01]  /*dd50*/  LOP3.LUT R3, R94, 0x38, R61, 0x78, !PT ;  /* 0x000000385e037812 */ /* 0x000fe200078e783d */
[----:B------:R-:W-:Y:S01]  /*dd60*/  BSSY.RECONVERGENT B1, `(.L_x_9708) ;  /* 0x000013f000017945 */ /* 0x000fe20003800200 */
[----:B------:R-:W-:Y:S01]  /*dd70*/  LOP3.LUT R2, R59, 0x400, RZ, 0xc0, !PT ;  /* 0x000004003b027812 */ /* 0x000fe200078ec0ff */
[----:B------:R-:W-:-:S02]  /*dd80*/  IMAD.IADD R147, R49, 0x1, R0 ;  /* 0x0000000131937824 */ /* 0x000fc400078e0200 */
[----:B------:R-:W-:Y:S02]  /*dd90*/  IMAD.MOV.U32 R0, RZ, RZ, 0x20 ;  /* 0x00000020ff007424 */ /* 0x000fe400078e00ff */
[----:B------:R-:W-:Y:S02]  /*dda0*/  IMAD R3, R3, 0x2, R2 ;  /* 0x0000000203037824 */ /* 0x000fe400078e0202 */
[----:B------:R-:W-:Y:S01]  /*ddb0*/  IMAD.MOV.U32 R2, RZ, RZ, 0x40 ;  /* 0x00000040ff027424 */ /* 0x000fe200078e00ff */
[----:B------:R-:W-:-:S04]  /*ddc0*/  SEL R0, R0, 0xffffffe0, !P1 ;  /* 0xffffffe000007807 */ /* 0x000fc80004800000 */
[----:B------:R-:W-:Y:S01]  /*ddd0*/  SEL R2, R2, 0xffffffc0, !P2 ;  /* 0xffffffc002027807 */ /* 0x000fe20005000000 */
[----:B-----5:R-:W-:-:S06]  /*dde0*/  ULEA UR6, UR6, UR7, 0x18 ;  /* 0x0000000706067291 */ /* 0x020fcc000f8ec0ff */
[----:B------:R-:W-:Y:S01]  /*ddf0*/  LEA R147, R147, UR6, 0x1 ;  /* 0x0000000693937c11 */ /* 0x000fe2000f8e08ff */
[----:B------:R-:W-:Y:S02]  /*de00*/  VIADD R146, R3, UR6 ;  /* 0x0000000603927c36 */ /* 0x000fe40008000000 */
[----:B------:R-:W-:Y:S02]  /*de10*/  LDSM.16.M88.4 R16, [R3+UR6+0x4000] ;  /* 0x004000060310783b */ /* 0x000fe40008000200 */
[C-C-:B------:R-:W-:Y:S02]  /*de20*/  IMAD.IADD R145, R147.reuse, 0x1, R0.reuse ;  /* 0x0000000193917824 */ /* 0x140fe400078e0200 */
[----:B------:R-:W4:Y:S01]  /*de30*/  LDSM.16.M88.4 R44, [R147] ;  /* 0x00000000932c783b */ /* 0x000f220000000200 */
[C---:B------:R-:W-:Y:S02]  /*de40*/  IMAD.IADD R142, R146.reuse, 0x1, R0 ;  /* 0x00000001928e7824 */ /* 0x040fe400078e0200 */
[--C-:B------:R-:W-:Y:S01]  /*de50*/  IMAD.IADD R144, R147, 0x1, R2.reuse ;  /* 0x0000000193907824 */ /* 0x100fe200078e0202 */
[----:B------:R-:W1:Y:S01]  /*de60*/  LDSM.16.M88.4 R72, [R3+UR6+0x4800] ;  /* 0x004800060348783b */ /* 0x000e620008000200 */
[----:B------:R-:W-:-:S02]  /*de70*/  IMAD.IADD R141, R146, 0x1, R2 ;  /* 0x00000001928d7824 */ /* 0x000fc400078e0202 */
[C---:B------:R-:W-:Y:S01]  /*de80*/  IMAD.IADD R143, R0.reuse, 0x1, R144 ;  /* 0x00000001008f7824 */ /* 0x040fe200078e0290 */
[----:B------:R-:W5:Y:S01]  /*de90*/  LDSM.16.M88.4 R64, [R3+UR6+0x5000] ;  /* 0x005000060340783b */ /* 0x000f620008000200 */
[----:B------:R-:W-:-:S03]  /*dea0*/  IMAD.IADD R140, R0, 0x1, R141 ;  /* 0x00000001008c7824 */ /* 0x000fc600078e028d */
[----:B--23--:R-:W2:Y:S04]  /*deb0*/  LDSM.16.M88.4 R4, [R3+UR6+0x5800] ;  /* 0x005800060304783b */ /* 0x00cea80008000200 */
[----:B------:R-:W-:Y:S04]  /*dec0*/  LDSM.16.M88.4 R28, [R145] ;  /* 0x00000000911c783b */ /* 0x000fe80000000200 */
[----:B------:R-:W3:Y:S04]  /*ded0*/  LDSM.16.M88.4 R80, [R142+0x4000] ;  /* 0x004000008e50783b */ /* 0x000ee80000000200 */
[----:B------:R-:W3:Y:S04]  /*dee0*/  LDSM.16.M88.4 R40, [R142+0x4800] ;  /* 0x004800008e28783b */ /* 0x000ee80000000200 */
[----:B------:R-:W3:Y:S04]  /*def0*/  LDSM.16.M88.4 R36, [R142+0x5000] ;  /* 0x005000008e24783b */ /* 0x000ee80000000200 */
[----:B------:R-:W3:Y:S04]  /*df00*/  LDSM.16.M88.4 R32, [R142+0x5800] ;  /* 0x005800008e20783b */ /* 0x000ee80000000200 */
[----:B------:R-:W-:Y:S01]  /*df10*/  LDSM.16.M88.4 R24, [R144] ;  /* 0x000000009018783b */ /* 0x000fe20000000200 */
[C---:B----4-:R-:W-:Y:S03]  /*df20*/  HMMA.16816.F32.BF16 R20, R44.reuse, R16, RZ ;  /* 0x000000102c14723c */ /* 0x050fe600000418ff */
[----:B------:R-:W4:Y:S04]  /*df30*/  LDSM.16.M88.4 R8, [R141+0x4000] ;  /* 0x004000008d08783b */ /* 0x000f280000000200 */
[----:B------:R-:W-:Y:S01]  /*df40*/  LDSM.16.M88.4 R88, [R141+0x5000] ;  /* 0x005000008d58783b */ /* 0x000fe20000000200 */
[C---:B-1----:R-:W-:Y:S03]  /*df50*/  HMMA.16816.F32.BF16 R76, R44.reuse, R72, RZ ;  /* 0x000000482c4c723c */ /* 0x042fe600000418ff */
[----:B------:R-:W-:Y:S04]  /*df60*/  LDSM.16.M88.4 R84, [R140+0x4000] ;  /* 0x004000008c54783b */ /* 0x000fe80000000200 */
[----:B------:R-:W-:Y:S01]  /*df70*/  LDSM.16.M88.4 R92, [R145+0x2000] ;  /* 0x00200000915c783b */ /* 0x000fe20000000200 */
[C---:B-----5:R-:W-:Y:S03]  /*df80*/  HMMA.16816.F32.BF16 R68, R44.reuse, R64, RZ ;  /* 0x000000402c44723c */ /* 0x060fe600000418ff */
[----:B------:R-:W-:Y:S05]  /*df90*/  LDSM.16.M88.4 R96, [R142+0x6000] ;  /* 0x006000008e60783b */ /* 0x000fea0000000200 */
        /* <DEDUP_REMOVED lines=18> */
[----:B------:R-:W-:Y:S03]  /*e0c0*/  LDSM.16.M88.4 R32, [R3+UR6+0x6000] ;  /* 0x006000060320783b */ /* 0x000fe60008000200 */
[C---:B----4-:R-:W-:Y:S08]  /*e0d0*/  HMMA.16816.F32.BF16 R20, R24.reuse, R8, R20 ;  /* 0x000000081814723c */ /* 0x050ff00000041814 */
        /* <DEDUP_REMOVED lines=10> */
[----:B------:R-:W2:Y:S04]  /*e180*/  LDSM.16.M88.4 R24, [R3+UR6+0x7000] ;  /* 0x007000060318783b */ /* 0x000ea80008000200 */
[----:B------:R-:W4:Y:S03]  /*e190*/  LDSM.16.M88.4 R28, [R3+UR6+0x6800] ;  /* 0x00680006031c783b */ /* 0x000f260008000200 */
        /* <DEDUP_REMOVED lines=11> */
[----:B------:R-:W3:Y:S04]  /*e250*/  LDSM.16.M88.4 R8, [R3+UR6+0x7800] ;  /* 0x007800060308783b */ /* 0x000ee80008000200 */
        /* <DEDUP_REMOVED lines=19> */
[----:B-----5:R-:W-:Y:S08]  /*e390*/  HMMA.16816.F32.BF16 R20, R40, R36, R20 ;  /* 0x000000242814723c */ /* 0x020ff00000041814 */
[----:B------:R-:W-:Y:S08]  /*e3a0*/  HMMA.16816.F32.BF16 R76, R92, R88, R76 ;  /* 0x000000585c4c723c */ /* 0x000ff0000004184c */
[C---:B------:R-:W-:Y:S08]  /*e3b0*/  HMMA.16816.F32.BF16 R16, R40.reuse, R38, R16 ;  /* 0x000000262810723c */ /* 0x040ff00000041810 */
[C---:B-1----:R-:W-:Y:S08]  /*e3c0*/  HMMA.16816.F32.BF16 R52, R40.reuse, R24, R52 ;  /* 0x000000182834723c */ /* 0x042ff00000041834 */
[----:B------:R-:W-:Y:S01]  /*e3d0*/  HMMA.16816.F32.BF16 R80, R40, R26, R80 ;  /* 0x0000001a2850723c */ /* 0x000fe20000041850 */
[----:B------:R-:W1:Y:S07]  /*e3e0*/  LDSM.16.M88.4 R24, [R140+0x7000] ;  /* 0x007000008c18783b */ /* 0x000e6e0000000200 */
[----:B------:R-:W-:Y:S08]  /*e3f0*/  HMMA.16816.F32.BF16 R64, R92, R86, R64 ;  /* 0x000000565c40723c */ /* 0x000ff00000041840 */
[----:B--2---:R-:W-:Y:S05]  /*e400*/  HMMA.16816.F32.BF16 R20, R8, R4, R20 ;  /* 0x000000040814723c */ /* 0x004fea0000041814 */
[----:B------:R-:W-:-:S05]  /*e410*/  LOP3.LUT R4, R57, 0x6, RZ, 0xc0, !PT ;  /* 0x0000000639047812 */ /* 0x000fca00078ec0ff */
[----:B------:R-:W-:Y:S01]  /*e420*/  IMAD.IADD R3, R163, 0x1, R4 ;  /* 0x00000001a3037824 */ /* 0x000fe200078e0204 */
[----:B------:R-:W-:Y:S05]  /*e430*/  HMMA.16816.F32.BF16 R72, R92, R90, R72 ;  /* 0x0000005a5c48723c */ /* 0x000fea0000041848 */
[C---:B------:R-:W-:Y:S01]  /*e440*/  VIADD R5, R3.reuse, 0x1 ;  /* 0x0000000103057836 */ /* 0x040fe20000000000 */
[----:B------:R-:W-:-:S04]  /*e450*/  ISETP.GE.AND P1, PT, R3, R60, PT ;  /* 0x0000003c0300720c */ /* 0x000fc80003f26270 */
[----:B------:R-:W-:Y:S01]  /*e460*/  ISETP.GE.AND P0, PT, R5, R60, PT ;  /* 0x0000003c0500720c */ /* 0x000fe20003f06270 */
[----:B------:R-:W-:Y:S03]  /*e470*/  HMMA.16816.F32.BF16 R68, R92, R84, R68 ;  /* 0x000000545c44723c */ /* 0x000fe60000041844 */
[----:B------:R-:W-:-:S05]  /*e480*/  FSEL R36, R22, -INF , !P1 ;  /* 0xff80000016247808 */ /* 0x000fca0004800000 */
[----:B------:R-:W-:Y:S05]  /*e490*/  HMMA.16816.F32.BF16 R76, R40, R32, R76 ;  /* 0x00000020284c723c */ /* 0x000fea000004184c */
[----:B------:R-:W-:Y:S01]  /*e4a0*/  VIADD R33, R3, 0x10 ;  /* 0x0000001003217836 */ /* 0x000fe20000000000 */
[----:B------:R-:W-:-:S04]  /*e4b0*/  FSEL R32, R21, -INF , !P0 ;  /* 0xff80000015207808 */ /* 0x000fc80004000000 */
[----:B------:R-:W-:Y:S01]  /*e4c0*/  ISETP.GE.AND P4, PT, R33, R60, PT ;  /* 0x0000003c2100720c */ /* 0x000fe20003f86270 */
[----:B------:R-:W-:Y:S01]  /*e4d0*/  HMMA.16816.F32.BF16 R16, R8, R6, R16 ;  /* 0x000000060810723c */ /* 0x000fe20000041810 */
[----:B------:R-:W2:Y:S01]  /*e4e0*/  LDSM.16.M88.4 R4, [R140+0x7800] ;  /* 0x007800008c04783b */ /* 0x000ea20000000200 */
[----:B------:R-:W-:-:S06]  /*e4f0*/  DEPBAR.LE SB0, 0x0 ;  /* 0x000080000000791a */ /* 0x000fcc0000000000 */
[C---:B------:R-:W-:Y:S05]  /*e500*/  HMMA.16816.F32.BF16 R64, R40.reuse, R30, R64 ;  /* 0x0000001e2840723c */ /* 0x040fea0000041840 */
[----:B------:R-:W-:Y:S01]  /*e510*/  VIADD R31, R3, 0x11 ;  /* 0x00000011031f7836 */ /* 0x000fe20000000000 */
[----:B------:R-:W-:Y:S04]  /*e520*/  BAR.SYNC.DEFER_BLOCKING 0x0 ;  /* 0x0000000000007b1d */ /* 0x000fe80000010000 */
[----:B------:R-:W-:Y:S01]  /*e530*/  ISETP.GE.AND P3, PT, R31, R60, PT ;  /* 0x0000003c1f00720c */ /* 0x000fe20003f66270 */
[C---:B------:R-:W-:Y:S01]  /*e540*/  VIADD R31, R3.reuse, 0x19 ;  /* 0x00000019031f7836 */ /* 0x040fe20000000000 */
[----:B------:R-:W-:Y:S03]  /*e550*/  HMMA.16816.F32.BF16 R72, R40, R34, R72 ;  /* 0x000000222848723c */ /* 0x000fe60000041848 */
[----:B------:R-:W-:Y:S01]  /*e560*/  VIADD R35, R3, 0x9 ;  /* 0x0000000903237836 */ /* 0x000fe20000000000 */
[----:B------:R-:W-:-:S04]  /*e570*/  FSEL R34, R23, -INF , !P0 ;  /* 0xff80000017227808 */ /* 0x000fc80004000000 */
[-C--:B------:R-:W-:Y:S01]  /*e580*/  ISETP.GE.AND P5, PT, R35, R60.reuse, PT ;  /* 0x0000003c2300720c */ /* 0x080fe20003fa6270 */
[----:B------:R-:W-:Y:S03]  /*e590*/  HMMA.16816.F32.BF16 R68, R40, R28, R68 ;  /* 0x0000001c2844723c */ /* 0x000fe60000041844 */
[----:B------:R-:W-:Y:S01]  /*e5a0*/  VIADD R29, R3, 0x8 ;  /* 0x00000008031d7836 */ /* 0x000fe20000000000 */
[----:B------:R-:W-:Y:S02]  /*e5b0*/  FSEL R40, R20, -INF , !P1 ;  /* 0xff80000014287808 */ /* 0x000fe40004800000 */
[----:B------:R-:W-:Y:S01]  /*e5c0*/  FSEL R38, R17, -INF , !P5 ;  /* 0xff80000011267808 */ /* 0x000fe20006800000 */
[----:B------:R-:W-:Y:S01]  /*e5d0*/  VIADD R17, R3, 0x30 ;  /* 0x0000003003117836 */ /* 0x000fe20000000000 */
[-C--:B------:R-:W-:Y:S01]  /*e5e0*/  ISETP.GE.AND P6, PT, R29, R60.reuse, PT ;  /* 0x0000003c1d00720c */ /* 0x080fe20003fc6270 */
[----:B------:R-:W-:Y:S01]  /*e5f0*/  VIADD R29, R3, 0x18 ;  /* 0x00000018031d7836 */ /* 0x000fe20000000000 */
[----:B---3--:R-:W-:Y:S05]  /*e600*/  HMMA.16816.F32.BF16 R76, R8, R44, R76 ;  /* 0x0000002c084c723c */ /* 0x008fea000004184c */
[----:B------:R-:W-:-:S02]  /*e610*/  ISETP.GE.AND P1, PT, R31, R60, PT ;  /* 0x0000003c1f00720c */ /* 0x000fc40003f26270 */
[----:B------:R-:W-:Y:S02]  /*e620*/  FSEL R21, R18, -INF , !P6 ;  /* 0xff80000012157808 */ /* 0x000fe40007000000 */
[----:B------:R-:W-:Y:S01]  /*e630*/  FSEL R18, R19, -INF , !P5 ;  /* 0xff80000013127808 */ /* 0x000fe20006800000 */
[----:B------:R-:W-:Y:S01]  /*e640*/  VIADD R19, R3, 0x29 ;  /* 0x0000002903137836 */ /* 0x000fe20000000000 */
[----:B------:R-:W-:Y:S01]  /*e650*/  ISETP.GE.AND P2, PT, R29, R60, PT ;  /* 0x0000003c1d00720c */ /* 0x000fe20003f46270 */
[----:B-1----:R-:W-:Y:S03]  /*e660*/  HMMA.16816.F32.BF16 R64, R8, R26, R64 ;  /* 0x0000001a0840723c */ /* 0x002fe60000041840 */
[----:B------:R-:W-:Y:S01]  /*e670*/  VIADD R29, R3, 0x20 ;  /* 0x00000020031d7836 */ /* 0x000fe20000000000 */
[----:B------:R-:W-:-:S04]  /*e680*/  FSEL R23, R16, -INF , !P6 ;  /* 0xff80000010177808 */ /* 0x000fc80007000000 */
[-C--:B------:R-:W-:Y:S01]  /*e690*/  ISETP.GE.AND P0, PT, R29, R60.reuse, PT ;  /* 0x0000003c1d00720c */ /* 0x080fe20003f06270 */
[----:B------:R-:W-:Y:S01]  /*e6a0*/  VIADD R29, R3, 0x21 ;  /* 0x00000021031d7836 */ /* 0x000fe20000000000 */
[C---:B------:R-:W-:Y:S03]  /*e6b0*/  HMMA.16816.F32.BF16 R72, R8.reuse, R46, R72 ;  /* 0x0000002e0848723c */ /* 0x040fe60000041848 */
[----:B------:R-:W-:Y:S02]  /*e6c0*/  FSEL R20, R78, -INF , !P4 ;  /* 0xff8000004e147808 */ /* 0x000fe40006000000 */
[----:B------:R-:W-:Y:S02]  /*e6d0*/  FSEL R76, R76, -INF , !P4 ;  /* 0xff8000004c4c7808 */ /* 0x000fe40006000000 */
[----:B------:R-:W-:Y:S01]  /*e6e0*/  ISETP.GE.AND P4, PT, R19, R60, PT ;  /* 0x0000003c1300720c */ /* 0x000fe20003f86270 */
[----:B------:R-:W-:Y:S03]  /*e6f0*/  HMMA.16816.F32.BF16 R68, R8, R24, R68 ;  /* 0x000000180844723c */ /* 0x000fe60000041844 */
[----:B------:R-:W-:Y:S01]  /*e700*/  FSEL R22, R79, -INF , !P3 ;  /* 0xff8000004f167808 */ /* 0x000fe20005800000 */
[----:B------:R-:W-:Y:S01]  /*e710*/  VIADD R25, R3, 0x28 ;  /* 0x0000002803197836 */ /* 0x000fe20000000000 */
[----:B------:R-:W-:-:S02]  /*e720*/  FSEL R124, R67, -INF , !P4 ;  /* 0xff800000437c7808 */ /* 0x000fc40006000000 */
[----:B------:R-:W-:Y:S02]  /*e730*/  FSEL R130, R65, -INF , !P4 ;  /* 0xff80000041827808 */ /* 0x000fe40006000000 */
[----:B------:R-:W-:Y:S01]  /*e740*/  ISETP.GT.AND P4, PT, R165, R156, PT ;  /* 0x0000009ca500720c */ /* 0x000fe20003f84270 */
[C---:B--2---:R-:W-:Y:S03]  /*e750*/  HMMA.16816.F32.BF16 R52, R8.reuse, R4, R52 ;  /* 0x000000040834723c */ /* 0x044fe60000041834 */
[----:B------:R-:W-:Y:S01]  /*e760*/  FSEL R16, R77, -INF , !P3 ;  /* 0xff8000004d107808 */ /* 0x000fe20005800000 */
[----:B------:R-:W-:Y:S01]  /*e770*/  VIADD R5, R3, 0x38 ;  /* 0x0000003803057836 */ /* 0x000fe20000000000 */
[----:B------:R-:W-:Y:S01]  /*e780*/  ISETP.GE.AND P3, PT, R17, R60, PT ;  /* 0x0000003c1100720c */ /* 0x000fe20003f66270 */
[C---:B------:R-:W-:Y:S01]  /*e790*/  VIADD R17, R3.reuse, 0x31 ;  /* 0x0000003103117836 */ /* 0x040fe20000000000 */
[----:B------:R-:W-:Y:S01]  /*e7a0*/  FSEL R26, R74, -INF , !P2 ;  /* 0xff8000004a1a7808 */ /* 0x000fe20005000000 */
[----:B------:R-:W-:Y:S01]  /*e7b0*/  VIADD R3, R3, 0x39 ;  /* 0x0000003903037836 */ /* 0x000fe20000000000 */
[----:B------:R-:W-:Y:S01]  /*e7c0*/  FSEL R28, R72, -INF , !P2 ;  /* 0xff800000481c7808 */ /* 0x000fe20005000000 */
[----:B------:R-:W-:Y:S03]  /*e7d0*/  HMMA.16816.F32.BF16 R80, R8, R6, R80 ;  /* 0x000000060850723c */ /* 0x000fe60000041850 */
[----:B------:R-:W-:-:S02]  /*e7e0*/  FSEL R24, R75, -INF , !P1 ;  /* 0xff8000004b187808 */ /* 0x000fc40004800000 */
[----:B------:R-:W-:Y:S02]  /*e7f0*/  FSEL R30, R73, -INF , !P1 ;  /* 0xff800000491e7808 */ /* 0x000fe40004800000 */
[----:B------:R-:W-:Y:S02]  /*e800*/  FSEL R126, R70, -INF , !P0 ;  /* 0xff800000467e7808 */ /* 0x000fe40004000000 */
[----:B------:R-:W-:Y:S02]  /*e810*/  FSEL R132, R68, -INF , !P0 ;  /* 0xff80000044847808 */ /* 0x000fe40004000000 */
[-C--:B------:R-:W-:Y:S02]  /*e820*/  ISETP.GE.AND P6, PT, R29, R60.reuse, PT ;  /* 0x0000003c1d00720c */ /* 0x080fe40003fc6270 */
[-C--:B------:R-:W-:Y:S02]  /*e830*/  ISETP.GE.AND P5, PT, R25, R60.reuse, PT ;  /* 0x0000003c1900720c */ /* 0x080fe40003fa6270 */
        /* <DEDUP_REMOVED lines=29> */
.L_x_9711:
        /* <DEDUP_REMOVED lines=60> */
.L_x_9712:
[----:B------:R-:W-:Y:S05]  /*edd0*/  BSYNC.RECONVERGENT B0 ;  /* 0x0000000000007941 */ /* 0x000fea0003800200 */
.L_x_9710:
        /* <DEDUP_REMOVED lines=14> */
[----:B------:R-:W-:Y:S01]  /*eec0*/  IMAD.X R11, R9, 0x1, R4, P2 ;  /* 0x00000001090b7824 */ /* 0x000fe200010e0604 */
[----:B------:R-:W-:Y:S01]  /*eed0*/  @!P0 MOV R5, R9 ;  /* 0x0000000900058202 */ /* 0x000fe20000000f00 */
[----:B------:R-:W-:Y:S01]  /*eee0*/  @!P0 IMAD.MOV.U32 R4, RZ, RZ, R8 ;  /* 0x000000ffff048224 */ /* 0x000fe200078e0008 */
[----:B------:R2:W-:Y:S01]  /*eef0*/  @P1 STS.128 [R58+0x4000], RZ ;  /* 0x004000ff3a001388 */ /* 0x0005e20000000c00 */
[----:B-1----:R-:W-:-:S05]  /*ef00*/  @!P0 IMAD.MOV.U32 R159, RZ, RZ, R157 ;  /* 0x000000ffff9f8224 */ /* 0x002fca00078e009d */
        /* <DEDUP_REMOVED lines=36> */
.L_x_9709:
[----:B------:R-:W-:Y:S05]  /*f150*/  BSYNC.RECONVERGENT B1 ;  /* 0x0000000000017941 */ /* 0x000fea0003800200 */
.L_x_9708:
[----:B------:R-:W3:Y:S01]  /*f160*/  LD.E R116, desc[UR4][R102.64+0xdc] ;  /* 0x0000dc0466747980 */ /* 0x000ee2000c101900 */
[----:B------:R-:W-:Y:S02]  /*f170*/  FMNMX3.FTZ R3, R40, R32, R23, !PT ;  /* 0x0000002028037276 */ /* 0x000fe40007810017 */
        /* <DEDUP_REMOVED lines=18> */
[----:B------:R-:W-:Y:S01]  /*f2a0*/  LEA R151, R151, UR6, 0x1 ;  /* 0x0000000697977c11 */ /* 0x000fe2000f8e08ff */
        /* <DEDUP_REMOVED lines=15> */
[----:B------:R-:W-:Y:S01]  /*f3a0*/  LDSM.16.MT88.4 R12, [R150+0x8800] ;  /* 0x00880000960c783b */ /* 0x000fe20000004200 */
[----:B-1----:R-:W-:-:S02]  /*f3b0*/  FMNMX.FTZ R101, R6, R101, !PT ;  /* 0x0000006506657209 */ /* 0x002fc40007810000 */
        /* <DEDUP_REMOVED lines=36> */
[----:B------:R-:W-:Y:S01]  /*f600*/  FFMA.FTZ R124, R117, R116, -R119 ;  /* 0x00000074757c7223 */ /* 0x000fe20000010877 */
[----:B------:R-:W2:Y:S01]  /*f610*/  MUFU.EX2 R108, R108 ;  /* 0x0000006c006c7308 */ /* 0x000ea20000000800 */
[----:B------:R-:W-:Y:S01]  /*f620*/  FADD.FTZ R111, R111, R104 ;  /* 0x000000686f6f7221 */ /* 0x000fe20000010000 */
[----:B------:R-:W-:-:S02]  /*f630*/  ISETP.GE.AND P0, PT, R105, R156, PT ;  /* 0x0000009c6900720c */ /* 0x000fc40003f06270 */
[----:B------:R-:W-:Y:S01]  /*f640*/  MUFU.EX2 R109, R109 ;  /* 0x0000006d006d7308 */ /* 0x000fe20000000800 */
[----:B----4-:R-:W-:-:S03]  /*f650*/  F2FP.BF16.F32.PACK_AB R86, R35, R32 ;  /* 0x000000202356723e */ /* 0x010fc600000010ff */
[----:B------:R-:W4:Y:S04]  /*f660*/  MUFU.EX2 R34, R34 ;  /* 0x0000002200227308 */ /* 0x000f280000000800 */
[----:B------:R1:W-:Y:S01]  /*f670*/  MUFU.EX2 R28, R2 ;  /* 0x00000002001c7308 */ /* 0x0003e20000000800 */
[----:B--2---:R-:W-:Y:S01]  /*f680*/  F2FP.BF16.F32.PACK_AB R85, R108, R115 ;  /* 0x000000736c55723e */ /* 0x004fe200000010ff */
[----:B------:R-:W-:Y:S02]  /*f690*/  FADD.FTZ R108, R115, R108 ;  /* 0x0000006c736c7221 */ /* 0x000fe40000010000 */
[----:B------:R-:W2:Y:S04]  /*f6a0*/  MUFU.EX2 R33, R33 ;  /* 0x0000002100217308 */ /* 0x000ea80000000800 */
[----:B------:R-:W-:Y:S01]  /*f6b0*/  MUFU.EX2 R0, R0 ;  /* 0x0000000000007308 */ /* 0x000fe20000000800 */
[----:B----4-:R-:W-:-:S03]  /*f6c0*/  F2FP.BF16.F32.PACK_AB R87, R34, R109 ;  /* 0x0000006d2257723e */ /* 0x010fc600000010ff */
[----:B------:R-:W-:Y:S01]  /*f6d0*/  MUFU.EX2 R29, R29 ;  /* 0x0000001d001d7308 */ /* 0x000fe20000000800 */
[----:B-1----:R-:W-:-:S03]  /*f6e0*/  FFMA.FTZ R2, R24, R116, -R119 ;  /* 0x0000007418027223 */ /* 0x002fc60000010877 */
[----:B------:R-:W-:Y:S01]  /*f6f0*/  MUFU.EX2 R30, R30 ;  /* 0x0000001e001e7308 */ /* 0x000fe20000000800 */
[C---:B------:R-:W-:Y:S01]  /*f700*/  HMMA.16816.F32.BF16 R44, R84.reuse, R48, RZ ;  /* 0x00000030542c723c */ /* 0x040fe200000418ff */
[----:B------:R-:W-:Y:S02]  /*f710*/  LDSM.16.MT88.4 R24, [R148+0x8800] ;  /* 0x008800009418783b */ /* 0x000fe40000004200 */
[----:B------:R-:W1:Y:S04]  /*f720*/  MUFU.EX2 R113, R113 ;  /* 0x0000007100717308 */ /* 0x000e680000000800 */
[----:B------:R-:W-:Y:S01]  /*f730*/  MUFU.EX2 R31, R31 ;  /* 0x0000001f001f7308 */ /* 0x000fe20000000800 */
[C---:B------:R-:W-:Y:S03]  /*f740*/  HMMA.16816.F32.BF16 R48, R84.reuse, R50, RZ ;  /* 0x000000325430723c */ /* 0x040fe600000418ff */
[----:B------:R-:W4:Y:S04]  /*f750*/  MUFU.EX2 R2, R2 ;  /* 0x0000000200027308 */ /* 0x000f280000000800 */
        /* <DEDUP_REMOVED lines=17> */
[----:B-1----:R-:W-:-:S05]  /*f870*/  F2FP.BF16.F32.PACK_AB R5, R113, R30 ;  /* 0x0000001e7105723e */ /* 0x002fca00000010ff */
[----:B------:R-:W-:Y:S01]  /*f880*/  HMMA.16816.F32.BF16 R84, R84, R6, RZ ;  /* 0x000000065454723c */ /* 0x000fe200000418ff */
[----:B------:R-:W-:Y:S02]  /*f890*/  F2FP.BF16.F32.PACK_AB R6, R29, R0 ;  /* 0x000000001d06723e */ /* 0x000fe400000010ff */
[----:B----4-:R-:W-:-:S07]  /*f8a0*/  F2FP.BF16.F32.PACK_AB R7, R2, R31 ;  /* 0x0000001f0207723e */ /* 0x010fce00000010ff */
        /* <DEDUP_REMOVED lines=9> */
[----:B-----5:R-:W-:Y:S03]  /*f940*/  HMMA.16816.F32.BF16 R60, R4, R20, R60 ;  /* 0x00000014043c723c */ /* 0x020fe6000004183c */
[-CC-:B------:R-:W-:Y:S01]  /*f950*/  FFMA.FTZ R20, R120, R116.reuse, -R119.reuse ;  /* 0x0000007478147223 */ /* 0x180fe20000010877 */
[-CC-:B------:R-:W-:Y:S01]  /*f960*/  FFMA.FTZ R120, R122, R116.reuse, -R119.reuse ;  /* 0x000000747a787223 */ /* 0x180fe20000010877 */
[----:B------:R-:W-:-:S02]  /*f970*/  FFMA.FTZ R21, R114, R116, -R119 ;  /* 0x0000007472157223 */ /* 0x000fc40000010877 */
[----:B------:R4:W-:Y:S01]  /*f980*/  MUFU.EX2 R122, R20 ;  /* 0x00000014007a7308 */ /* 0x0009e20000000800 */
[C---:B-1----:R-:W-:Y:S03]  /*f990*/  HMMA.16816.F32.BF16 R76, R4.reuse, R8, R76 ;  /* 0x00000008044c723c */ /* 0x042fe6000004184c */
[----:B------:R-:W-:Y:S04]  /*f9a0*/  MUFU.EX2 R120, R120 ;  /* 0x0000007800787308 */ /* 0x000fe80000000800 */
[----:B------:R-:W-:Y:S01]  /*f9b0*/  MUFU.EX2 R117, R21 ;  /* 0x0000001500757308 */ /* 0x000fe20000000800 */
[----:B------:R-:W-:Y:S01]  /*f9c0*/  HMMA.16816.F32.BF16 R80, R4, R10, R80 ;  /* 0x0000000a0450723c */ /* 0x000fe20000041850 */
[----:B------:R-:W1:Y:S02]  /*f9d0*/  LDSM.16.MT88.4 R8, [R151+0x9000] ;  /* 0x009000009708783b */ /* 0x000e640000004200 */
[----:B----4-:R-:W-:-:S05]  /*f9e0*/  FFMA.FTZ R20, R123, R116, -R127 ;  /* 0x000000747b147223 */ /* 0x010fca000001087f */
[----:B------:R-:W-:Y:S03]  /*f9f0*/  HMMA.16816.F32.BF16 R52, R4, R24, R52 ;  /* 0x000000180434723c */ /* 0x000fe60000041834 */
[-CC-:B------:R-:W-:Y:S01]  /*fa00*/  FFMA.FTZ R24, R132, R116.reuse, -R127.reuse ;  /* 0x0000007484187223 */ /* 0x180fe2000001087f */
[----:B------:R-:W-:-:S05]  /*fa10*/  FFMA.FTZ R25, R130, R116, -R127 ;  /* 0x0000007482197223 */ /* 0x000fca000001087f */
[----:B------:R-:W-:Y:S01]  /*fa20*/  MUFU.EX2 R24, R24 ;  /* 0x0000001800187308 */ /* 0x000fe20000000800 */
[C---:B------:R-:W-:Y:S03]  /*fa30*/  HMMA.16816.F32.BF16 R56, R4.reuse, R26, R56 ;  /* 0x0000001a0438723c */ /* 0x040fe60000041838 */
[-CC-:B------:R-:W-:Y:S01]  /*fa40*/  FFMA.FTZ R27, R134, R116.reuse, -R127.reuse ;  /* 0x00000074861b7223 */ /* 0x180fe2000001087f */
[--C-:B------:R-:W-:Y:S01]  /*fa50*/  FFMA.FTZ R26, R128, R116, -R127.reuse ;  /* 0x00000074801a7223 */ /* 0x100fe2000001087f */
[----:B------:R-:W-:Y:S04]  /*fa60*/  MUFU.EX2 R25, R25 ;  /* 0x0000001900197308 */ /* 0x000fe80000000800 */
[----:B------:R-:W4:Y:S01]  /*fa70*/  MUFU.EX2 R27, R27 ;  /* 0x0000001b001b7308 */ /* 0x000f220000000800 */
[C---:B--2---:R-:W-:Y:S03]  /*fa80*/  HMMA.16816.F32.BF16 R88, R4.reuse, R12, R88 ;  /* 0x0000000c0458723c */ /* 0x044fe60000041858 */
[----:B------:R-:W2:Y:S05]  /*fa90*/  MUFU.EX2 R26, R26 ;  /* 0x0000001a001a7308 */ /* 0x000eaa0000000800 */
[C---:B------:R-:W-:Y:S01]  /*faa0*/  HMMA.16816.F32.BF16 R84, R4.reuse, R14, R84 ;  /* 0x0000000e0454723c */ /* 0x040fe20000041854 */
[----:B------:R-:W5:Y:S07]  /*fab0*/  LDSM.16.MT88.4 R12, [R149+0x9000] ;  /* 0x00900000950c783b */ /* 0x000f6e0000004200 */
[C---:B---3--:R-:W-:Y:S08]  /*fac0*/  HMMA.16816.F32.BF16 R68, R4.reuse, R16, R68 ;  /* 0x000000100444723c */ /* 0x048ff00000041844 */
[C---:B------:R-:W-:Y:S01]  /*fad0*/  HMMA.16816.F32.BF16 R72, R4.reuse, R18, R72 ;  /* 0x000000120448723c */ /* 0x040fe20000041848 */
[----:B------:R-:W3:Y:S07]  /*fae0*/  LDSM.16.MT88.4 R16, [R150+0x9000] ;  /* 0x009000009610783b */ /* 0x000eee0000004200 */
[----:B------:R-:W-:Y:S03]  /*faf0*/  HMMA.16816.F32.BF16 R64, R4, R22, R64 ;  /* 0x000000160440723c */ /* 0x000fe60000041840 */
[----:B----4-:R-:W-:Y:S01]  /*fb00*/  F2FP.BF16.F32.PACK_AB R4, R27, R24 ;  /* 0x000000181b04723e */ /* 0x010fe200000010ff */
[-CC-:B------:R-:W-:Y:S01]  /*fb10*/  FFMA.FTZ R22, R118, R116.reuse, -R127.reuse ;  /* 0x0000007476167223 */ /* 0x180fe2000001087f */
[----:B------:R-:W-:Y:S01]  /*fb20*/  F2FP.BF16.F32.PACK_AB R5, R122, R129 ;  /* 0x000000817a05723e */ /* 0x000fe200000010ff */
[----:B------:R-:W-:Y:S01]  /*fb30*/  FFMA.FTZ R127, R121, R116, -R127 ;  /* 0x00000074797f7223 */ /* 0x000fe2000001087f */
[----:B--2---:R-:W-:Y:S01]  /*fb40*/  F2FP.BF16.F32.PACK_AB R6, R25, R26 ;  /* 0x0000001a1906723e */ /* 0x004fe200000010ff */
[----:B------:R-:W-:Y:S01]  /*fb50*/  FFMA.FTZ R23, R112, R116, -R119 ;  /* 0x0000007470177223 */ /* 0x000fe20000010877 */
[----:B------:R-:W-:Y:S01]  /*fb60*/  F2FP.BF16.F32.PACK_AB R7, R131, R120 ;  /* 0x000000788307723e */ /* 0x000fe200000010ff */
[----:B------:R-:W-:Y:S04]  /*fb70*/  MUFU.EX2 R118, R125 ;  /* 0x0000007d00767308 */ /* 0x000fe80000000800 */
[----:B------:R-:W2:Y:S02]  /*fb80*/  MUFU.EX2 R123, R22 ;  /* 0x00000016007b7308 */ /* 0x000ea40000000800 */
[C---:B-1----:R-:W-:Y:S02]  /*fb90*/  HMMA.16816.F32.BF16 R96, R4.reuse, R8, R96 ;  /* 0x000000080460723c */ /* 0x042fe40000041860 */
[----:B------:R-:W-:Y:S04]  /*fba0*/  MUFU.EX2 R121, R20 ;  /* 0x0000001400797308 */ /* 0x000fe80000000800 */
[----:B------:R-:W-:Y:S02]  /*fbb0*/  MUFU.EX2 R114, R127 ;  /* 0x0000007f00727308 */ /* 0x000fe40000000800 */
[C---:B------:R-:W-:Y:S01]  /*fbc0*/  HMMA.16816.F32.BF16 R92, R4.reuse, R10, R92 ;  /* 0x0000000a045c723c */ /* 0x040fe2000004185c */
[----:B------:R-:W1:Y:S01]  /*fbd0*/  LDSM.16.MT88.4 R8, [R148+0x9000] ;  /* 0x009000009408783b */ /* 0x000e620000004200 */
[----:B------:R-:W4:Y:S04]  /*fbe0*/  MUFU.EX2 R112, R124 ;  /* 0x0000007c00707308 */ /* 0x000f280000000800 */
[----:B------:R2:W4:Y:S02]  /*fbf0*/  MUFU.EX2 R110, R23 ;  /* 0x00000017006e7308 */ /* 0x0005240000000800 */
[C---:B-----5:R-:W-:Y:S08]  /*fc00*/  HMMA.16816.F32.BF16 R44, R4.reuse, R12, R44 ;  /* 0x0000000c042c723c */ /* 0x060ff0000004182c */
[C---:B------:R-:W-:Y:S01]  /*fc10*/  HMMA.16816.F32.BF16 R48, R4.reuse, R14, R48 ;  /* 0x0000000e0430723c */ /* 0x040fe20000041830 */
[----:B------:R-:W5:Y:S04]  /*fc20*/  LDSM.16.MT88.4 R12, [R151+0xb000] ;  /* 0x00b00000970c783b */ /* 0x000f680000004200 */
[----:B--2---:R-:W-:Y:S03]  /*fc30*/  LDSM.16.MT88.4 R20, [R148+0x9800] ;  /* 0x009800009414783b */ /* 0x004fe60000004200 */
[C---:B---3--:R-:W-:Y:S08]  /*fc40*/  HMMA.16816.F32.BF16 R36, R4.reuse, R16, R36 ;  /* 0x000000100424723c */ /* 0x048ff00000041824 */
[C---:B------:R-:W-:Y:S01]  /*fc50*/  HMMA.16816.F32.BF16 R40, R4.reuse, R18, R40 ;  /* 0x000000120428723c */ /* 0x040fe20000041828 */
[----:B------:R-:W2:Y:S07]  /*fc60*/  LDSM.16.MT88.4 R16, [R150+0xb000] ;  /* 0x00b000009610783b */ /* 0x000eae0000004200 */
[C---:B-1----:R-:W-:Y:S08]  /*fc70*/  HMMA.16816.F32.BF16 R52, R4.reuse, R8, R52 ;  /* 0x000000080434723c */ /* 0x042ff00000041834 */
        /* <DEDUP_REMOVED lines=14> */
[----:B------:R-:W-:-:S02]  /*fd60*/  F2FP.BF16.F32.PACK_AB R4, R123, R118 ;  /* 0x000000767b04723e */ /* 0x000fc400000010ff */
[----:B----4-:R-:W-:Y:S02]  /*fd70*/  F2FP.BF16.F32.PACK_AB R5, R112, R117 ;  /* 0x000000757005723e */ /* 0x010fe400000010ff */
        /* <DEDUP_REMOVED lines=12> */
[----:B--2---:R-:W-:Y:S03]  /*fe40*/  HMMA.16816.F32.BF16 R68, R4, R16, R68 ;  /* 0x000000100444723c */ /* 0x004fe60000041844 */
        /* <DEDUP_REMOVED lines=13> */
[----:B------:R-:W-:Y:S01]  /*ff20*/  FADD.FTZ R2, R2, R31 ;  /* 0x0000001f02027221 */ /* 0x000fe20000010000 */
[----:B------:R-:W-:Y:S01]  /*ff30*/  HMMA.16816.F32.BF16 R64, R4, R10, R64 ;  /* 0x0000000a0440723c */ /* 0x000fe20000041840 */
[----:B------:R-:W1:Y:S02]  /*ff40*/  LDSM.16.MT88.4 R8, [R148+0xb800] ;  /* 0x00b800009408783b */ /* 0x000e640000004200 */
[----:B------:R-:W-:-:S04]  /*ff50*/  FADD.FTZ R24, R24, R29 ;  /* 0x0000001d18187221 */ /* 0x000fc80000010000 */
        /* <DEDUP_REMOVED lines=16> */
[----:B------:R-:W-:-:S04]  /*10060*/  FADD.FTZ R110, R110, R117 ;  /* 0x000000756e6e7221 */ /* 0x000fc80000010000 */
[----:B------:R-:W-:Y:S01]  /*10070*/  FADD.FTZ R173, R173, R110 ;  /* 0x0000006eadad7221 */ /* 0x000fe20000010000 */
[C---:B-1----:R-:W-:Y:S08]  /*10080*/  HMMA.16816.F32.BF16 R88, R4.reuse, R8, R88 ;  /* 0x000000080458723c */ /* 0x042ff00000041858 */
[----:B------:R-:W-:Y:S01]  /*10090*/  HMMA.16816.F32.BF16 R84, R4, R10, R84 ;  /* 0x0000000a0454723c */ /* 0x000fe20000041854 */
[----:B------:R-:W-:-:S04]  /*100a0*/  NOP ;  /* 0x0000000000007918 */ /* 0x000fc80000000000 */
[----:B------:R-:W-:-:S15]  /*100b0*/  @!P0 BRA `(.L_x_9713) ;  /* 0x0000002800e08947 */ /* 0x000fde0003800000 */
[----:B------:R-:W-:Y:S01]  /*100c0*/  ISETP.NE.U32.AND P2, PT, R106, RZ, PT ;  /* 0x000000ff6a00720c */ /* 0x000fe20003f45070 */
[----:B------:R-:W-:Y:S02]  /*100d0*/  IMAD.MOV.U32 R2, RZ, RZ, R3 ;  /* 0x000000ffff027224 */ /* 0x000fe400078e0003 */
[----:B------:R-:W-:Y:S01]  /*100e0*/  IMAD.MOV.U32 R0, RZ, RZ, R101 ;  /* 0x000000ffff007224 */ /* 0x000fe200078e0065 */
[----:B------:R-:W-:-:S13]  /*100f0*/  ISETP.NE.AND.EX P2, PT, R107, RZ, PT, P2 ;  /* 0x000000ff6b00720c */ /* 0x000fda0003f45320 */
.L_x_9720:
        /* <DEDUP_REMOVED lines=78> */
.L_x_9715:
[----:B------:R-:W-:Y:S05]  /*105e0*/  BSYNC.RECONVERGENT B0 ;  /* 0x0000000000007941 */ /* 0x000fea0003800200 */
.L_x_9714:
[----:B------:R-:W1:Y:S01]  /*105f0*/  S2UR UR7, SR_CgaCtaId ;  /* 0x00000000000779c3 */ /* 0x000e620000008800 */
[----:B------:R-:W-:Y:S01]  /*10600*/  IMAD.SHL.U32 R159, R3, 0x8, RZ ;  /* 0x00000008039f7824 */ /* 0x000fe200078e00ff */
[----:B------:R-:W-:Y:S01]  /*10610*/  UMOV UR9, 0x400 ;  /* 0x0000040000097882 */ /* 0x000fe20000000000 */
[----:B------:R-:W-:Y:S01]  /*10620*/  ISETP.GE.AND P0, PT, R100, R164, PT ;  /* 0x000000a46400720c */ /* 0x000fe20003f06270 */
[----:B------:R-:W-:Y:S01]  /*10630*/  VIADD R165, R165, 0xffffffff ;  /* 0xffffffffa5a57836 */ /* 0x000fe20000000000 */
[----:B------:R-:W-:Y:S01]  /*10640*/  LEA R178, P3, R154, R160, 0x5 ;  /* 0x000000a09ab27211 */ /* 0x000fe200078628ff */
[----:B------:R-:W-:Y:S01]  /*10650*/  BSSY.RECONVERGENT B1, `(.L_x_9716) ;  /* 0x0000123000017945 */ /* 0x000fe20003800200 */
[C---:B------:R-:W-:Y:S02]  /*10660*/  LOP3.LUT R172, R159.reuse, 0x1c0, RZ, 0xc0, !PT ;  /* 0x000001c09fac7812 */ /* 0x040fe400078ec0ff */
[----:B------:R-:W-:Y:S02]  /*10670*/  LOP3.LUT R101, R159, 0x38, RZ, 0xc0, !PT ;  /* 0x000000389f657812 */ /* 0x000fe400078ec0ff */
[----:B------:R-:W-:Y:S02]  /*10680*/  LOP3.LUT R172, R172, 0x38, R3, 0xf8, !PT ;  /* 0x00000038acac7812 */ /* 0x000fe400078ef803 */
[----:B------:R-:W-:Y:S01]  /*10690*/  ISETP.GE.AND P1, PT, R101, R164, PT ;  /* 0x000000a46500720c */ /* 0x000fe20003f26270 */
[----:B------:R-:W-:Y:S01]  /*106a0*/  IMAD.SHL.U32 R101, R154, 0x20, RZ ;  /* 0x000000209a657824 */ /* 0x000fe200078e00ff */
[----:B------:R-:W-:Y:S02]  /*106b0*/  LOP3.LUT R172, R172, 0x38, R159, 0x78, !PT ;  /* 0x00000038acac7812 */ /* 0x000fe400078e789f */
[----:B------:R-:W-:Y:S02]  /*106c0*/  LEA.HI.X R179, R154, R161, R155, 0x5, P3 ;  /* 0x000000a19ab37211 */ /* 0x000fe400018f2c9b */
[----:B------:R-:W-:Y:S02]  /*106d0*/  LOP3.LUT R159, R172, 0x1e00, R159, 0xf8, !PT ;  /* 0x00001e00ac9f7812 */ /* 0x000fe400078ef89f */
[----:B------:R-:W-:Y:S01]  /*106e0*/  IADD3 R176, P4, PT, R101, R178, RZ ;  /* 0x000000b265b07210 */ /* 0x000fe20007f9e0ff */
[----:B-1----:R-:W-:Y:S03]  /*106f0*/  ULEA UR6, UR7, UR9, 0x18 ;  /* 0x0000000907067291 */ /* 0x002fe6000f8ec0ff */
[----:B------:R-:W-:Y:S03]  /*10700*/  IADD3 R180, P3, PT, R176, R101, RZ ;  /* 0x00000065b0b47210 */ /* 0x000fe60007f7e0ff */
[----:B------:R-:W-:Y:S02]  /*10710*/  LEA R3, R159, UR6, 0x1 ;  /* 0x000000069f037c11 */ /* 0x000fe4000f8e08ff */
[----:B------:R-:W-:Y:S03]  /*10720*/  SHF.L.U64.HI R159, R154, 0x5, R155 ;  /* 0x000000059a9f7819 */ /* 0x000fe6000001029b */
[----:B------:R-:W-:Y:S01]  /*10730*/  @!PT LDS RZ, [RZ] ;  /* 0x00000000fffff984 */ /* 0x000fe20000000800 */
[----:B------:R-:W-:Y:S01]  /*10740*/  @!PT LDS RZ, [RZ] ;  /* 0x00000000fffff984 */ /* 0x000fe20000000800 */
[----:B------:R-:W-:Y:S01]  /*10750*/  @!PT LDS RZ, [RZ] ;  /* 0x00000000fffff984 */ /* 0x000fe20000000800 */
[----:B------:R1:W-:Y:S02]  /*10760*/  @!P1 LDGSTS.E.BYPASS.LTC128B.128 [R3+0x8000], desc[UR4][R160.64] ;  /* 0x08000000a0039fae */ /* 0x0003e4000b981a04 */
[----:B------:R-:W-:Y:S02]  /*10770*/  IMAD.X R177, R159, 0x1, R179, P4 ;  /* 0x000000019fb17824 */ /* 0x000fe400020e06b3 */
[----:B------:R-:W-:Y:S02]  /*10780*/  @P1 STS.128 [R3+0x8000], RZ ;  /* 0x008000ff03001388 */ /* 0x000fe40000000c00 */
[----:B------:R-:W-:Y:S01]  /*10790*/  IMAD.X R181, R177, 0x1, R159, P3 ;  /* 0x00000001b1b57824 */ /* 0x000fe200018e069f */
[----:B------:R-:W-:Y:S01]  /*107a0*/  ISETP.GT.AND P3, PT, R165, R156, PT ;  /* 0x0000009ca500720c */ /* 0x000fe20003f64270 */
        /* <DEDUP_REMOVED lines=218> */
.L_x_9719:
[----:B------:R-:W-:Y:S05]  /*11550*/  BSYNC.RECONVERGENT B0 ;  /* 0x0000000000007941 */ /* 0x000fea0003800200 */
.L_x_9718:
        /* <DEDUP_REMOVED lines=13> */
[----:B-1----:R-:W-:Y:S05]  /*11630*/  @!P0 IMAD.MOV.U32 R159, RZ, RZ, R157 ;  /* 0x000000ffff9f8224 */ /* 0x002fea00078e009d */
        /* <DEDUP_REMOVED lines=36> */
.L_x_9717:
[----:B------:R-:W-:Y:S05]  /*11880*/  BSYNC.RECONVERGENT B1 ;  /* 0x0000000000017941 */ /* 0x000fea0003800200 */
.L_x_9716:
[----:B------:R-:W3:Y:S01]  /*11890*/  LD.E R104, desc[UR4][R102.64+0xdc] ;  /* 0x0000dc0466687980 */ /* 0x000ee2000c101900 */
[----:B------:R-:W-:Y:S02]  /*118a0*/  FMNMX3.FTZ R101, R0, R4, R5, !PT ;  /* 0x0000000400657276 */ /* 0x000fe40007810005 */
        /* <DEDUP_REMOVED lines=24> */
[----:B-1----:R-:W-:Y:S07]  /*11a30*/  FMNMX.FTZ R101, R109, R110, !PT ;  /* 0x0000006e6d657209 */ /* 0x002fee0007810000 */
[----:B------:R-:W1:Y:S01]  /*11a40*/  LDSM.16.MT88.4 R108, [R151+0x8000] ;  /* 0x00800000976c783b */ /* 0x000e620000004200 */
[----:B--2---:R-:W-:Y:S01]  /*11a50*/  FMNMX.FTZ R3, R106, R3, !PT ;  /* 0x000000036a037209 */ /* 0x004fe20007810000 */
        /* <DEDUP_REMOVED lines=21> */
[-CC-:B------:R-:W-:Y:S01]  /*11bb0*/  FFMA.FTZ R132, R24, R104.reuse, -R129.reuse ;  /* 0x0000006818847223 */ /* 0x180fe20000010881 */
[-C--:B------:R-:W-:Y:S01]  /*11bc0*/  FFMA.FTZ R139, R25, R104.reuse, -R129 ;  /* 0x00000068198b7223 */ /* 0x080fe20000010881 */
[--C-:B------:R-:W-:Y:S07]  /*11bd0*/  FFMA.FTZ R134, R26, R104, -R127.reuse ;  /* 0x000000681a867223 */ /* 0x100fee000001087f */
[----:B------:R-:W-:Y:S01]  /*11be0*/  MUFU.EX2 R107, R107 ;  /* 0x0000006b006b7308 */ /* 0x000fe20000000800 */
[C---:B--2---:R-:W-:Y:S01]  /*11bf0*/  FMUL.FTZ R4, R2.reuse, R96 ;  /* 0x0000006002047220 */ /* 0x044fe20000410000 */
[C---:B------:R-:W-:Y:S01]  /*11c00*/  FMUL.FTZ R5, R2.reuse, R97 ;  /* 0x0000006102057220 */ /* 0x040fe20000410000 */
[C---:B------:R-:W-:Y:S07]  /*11c10*/  FMUL.FTZ R8, R2.reuse, R92 ;  /* 0x0000005c02087220 */ /* 0x040fee0000410000 */
[----:B------:R-:W2:Y:S01]  /*11c20*/  MUFU.EX2 R120, R120 ;  /* 0x0000007800787308 */ /* 0x000ea20000000800 */
[C---:B------:R-:W-:Y:S01]  /*11c30*/  FMUL.FTZ R9, R2.reuse, R93 ;  /* 0x0000005d02097220 */ /* 0x040fe20000410000 */
[C---:B------:R-:W-:Y:S01]  /*11c40*/  FMUL.FTZ R36, R2.reuse, R36 ;  /* 0x0000002402247220 */ /* 0x040fe20000410000 */
[----:B------:R-:W-:Y:S07]  /*11c50*/  FMUL.FTZ R37, R2, R37 ;  /* 0x0000002502257220 */ /* 0x000fee0000410000 */
[----:B------:R-:W-:Y:S01]  /*11c60*/  MUFU.EX2 R125, R125 ;  /* 0x0000007d007d7308 */ /* 0x000fe20000000800 */
[----:B------:R-:W-:Y:S01]  /*11c70*/  FFMA.FTZ R159, R27, R104, -R127 ;  /* 0x000000681b9f7223 */ /* 0x000fe2000001087f */
        /* <DEDUP_REMOVED lines=11> */
[C---:B------:R-:W-:Y:S01]  /*11d30*/  FMUL.FTZ R40, R2.reuse, R40 ;  /* 0x0000002802287220 */ /* 0x040fe20000410000 */
[----:B------:R-:W-:Y:S01]  /*11d40*/  FMUL.FTZ R41, R2, R41 ;  /* 0x0000002902297220 */ /* 0x000fe20000410000 */
[C---:B------:R-:W-:Y:S07]  /*11d50*/  FMUL.FTZ R42, R0.reuse, R42 ;  /* 0x0000002a002a7220 */ /* 0x040fee0000410000 */
[----:B------:R-:W-:Y:S01]  /*11d60*/  MUFU.EX2 R123, R123 ;  /* 0x0000007b007b7308 */ /* 0x000fe20000000800 */
[----:B------:R-:W-:Y:S01]  /*11d70*/  LDSM.16.MT88.4 R24, [R148+0x9000] ;  /* 0x009000009418783b */ /* 0x000fe20000004200 */
[----:B---3--:R-:W-:Y:S01]  /*11d80*/  F2FP.BF16.F32.PACK_AB R97, R105, R125 ;  /* 0x0000007d6961723e */ /* 0x008fe200000010ff */
[----:B------:R-:W-:Y:S07]  /*11d90*/  FMUL.FTZ R43, R0, R43 ;  /* 0x0000002b002b7220 */ /* 0x000fee0000410000 */
[----:B------:R-:W3:Y:S01]  /*11da0*/  MUFU.EX2 R122, R122 ;  /* 0x0000007a007a7308 */ /* 0x000ee20000000800 */
        /* <DEDUP_REMOVED lines=12> */
[----:B------:R-:W-:Y:S01]  /*11e70*/  FMUL.FTZ R55, R0, R55 ;  /* 0x0000003700377220 */ /* 0x000fe20000410000 */
        /* <DEDUP_REMOVED lines=40> */
[--C-:B------:R-:W-:Y:S01]  /*12100*/  FFMA.FTZ R116, R12, R104, -R129.reuse ;  /* 0x000000680c747223 */ /* 0x100fe20000010881 */
[C---:B------:R-:W-:Y:S03]  /*12110*/  HMMA.16816.F32.BF16 R48, R96.reuse, R118, R48 ;  /* 0x000000766030723c */ /* 0x040fe60000041830 */
[C---:B------:R-:W-:Y:S01]  /*12120*/  FMUL.FTZ R12, R2.reuse, R88 ;  /* 0x00000058020c7220 */ /* 0x040fe20000410000 */
[-C--:B------:R-:W-:Y:S01]  /*12130*/  FFMA.FTZ R117, R13, R104.reuse, -R129 ;  /* 0x000000680d757223 */ /* 0x080fe20000010881 */
[----:B------:R-:W-:Y:S01]  /*12140*/  FMUL.FTZ R13, R2, R89 ;  /* 0x00000059020d7220 */ /* 0x000fe20000410000 */
[--C-:B------:R-:W-:Y:S01]  /*12150*/  FFMA.FTZ R119, R14, R104, -R127.reuse ;  /* 0x000000680e777223 */ /* 0x100fe2000001087f */
[C---:B------:R-:W-:Y:S01]  /*12160*/  FMUL.FTZ R14, R0.reuse, R90 ;  /* 0x0000005a000e7220 */ /* 0x040fe20000410000 */
[C---:B----4-:R-:W-:Y:S01]  /*12170*/  HMMA.16816.F32.BF16 R52, R96.reuse, R92, R52 ;  /* 0x0000005c6034723c */ /* 0x050fe20000041834 */
[----:B------:R-:W-:Y:S02]  /*12180*/  MUFU.EX2 R116, R116 ;  /* 0x0000007400747308 */ /* 0x000fe40000000800 */
[-C--:B------:R-:W-:Y:S01]  /*12190*/  FFMA.FTZ R118, R15, R104.reuse, -R127 ;  /* 0x000000680f767223 */ /* 0x080fe2000001087f */
[----:B------:R-:W-:Y:S01]  /*121a0*/  FMUL.FTZ R15, R0, R91 ;  /* 0x0000005b000f7220 */ /* 0x000fe20000410000 */
[-CC-:B------:R-:W-:Y:S01]  /*121b0*/  FFMA.FTZ R124, R16, R104.reuse, -R129.reuse ;  /* 0x00000068107c7223 */ /* 0x180fe20000010881 */
[----:B------:R-:W-:Y:S01]  /*121c0*/  LDSM.16.MT88.4 R88, [R149+0x8800] ;  /* 0x008800009558783b */ /* 0x000fe20000004200 */
[-C--:B------:R-:W-:Y:S01]  /*121d0*/  FFMA.FTZ R131, R17, R104.reuse, -R129 ;  /* 0x0000006811837223 */ /* 0x080fe20000010881 */
[C---:B------:R-:W-:Y:S03]  /*121e0*/  HMMA.16816.F32.BF16 R56, R96.reuse, R94, R56 ;  /* 0x0000005e6038723c */ /* 0x040fe60000041838 */
[----:B------:R-:W3:Y:S01]  /*121f0*/  MUFU.EX2 R117, R117 ;  /* 0x0000007500757308 */ /* 0x000ee20000000800 */
[-CC-:B------:R-:W-:Y:S01]  /*12200*/  FFMA.FTZ R126, R18, R104.reuse, -R127.reuse ;  /* 0x00000068127e7223 */ /* 0x180fe2000001087f */
[----:B------:R-:W-:Y:S08]  /*12210*/  FFMA.FTZ R133, R19, R104, -R127 ;  /* 0x0000006813857223 */ /* 0x000ff0000001087f */
[----:B------:R-:W-:Y:S01]  /*12220*/  MUFU.EX2 R119, R119 ;  /* 0x0000007700777308 */ /* 0x000fe20000000800 */
[----:B------:R-:W4:Y:S01]  /*12230*/  LDSM.16.MT88.4 R92, [R149+0xa000] ;  /* 0x00a00000955c783b */ /* 0x000f220000004200 */
[C---:B------:R-:W-:Y:S01]  /*12240*/  FMUL.FTZ R16, R2.reuse, R84 ;  /* 0x0000005402107220 */ /* 0x040fe20000410000 */
[C---:B-1----:R-:W-:Y:S07]  /*12250*/  HMMA.16816.F32.BF16 R60, R96.reuse, R108, R60 ;  /* 0x0000006c603c723c */ /* 0x042fee000004183c */
[----:B------:R-:W1:Y:S01]  /*12260*/  MUFU.EX2 R118, R118 ;  /* 0x0000007600767308 */ /* 0x000e620000000800 */
[----:B------:R-:W-:Y:S01]  /*12270*/  FMUL.FTZ R17, R2, R85 ;  /* 0x0000005502117220 */ /* 0x000fe20000410000 */
[C---:B------:R-:W-:Y:S08]  /*12280*/  FMUL.FTZ R18, R0.reuse, R86 ;  /* 0x0000005600127220 */ /* 0x040ff00000410000 */
[----:B------:R-:W-:Y:S01]  /*12290*/  MUFU.EX2 R124, R124 ;  /* 0x0000007c007c7308 */ /* 0x000fe20000000800 */
[----:B------:R-:W-:Y:S01]  /*122a0*/  FMUL.FTZ R19, R0, R87 ;  /* 0x0000005700137220 */ /* 0x000fe20000410000 */
[----:B---3--:R-:W-:Y:S01]  /*122b0*/  F2FP.BF16.F32.PACK_AB R84, R117, R116 ;  /* 0x000000747554723e */ /* 0x008fe200000010ff */
[C---:B------:R-:W-:Y:S01]  /*122c0*/  HMMA.16816.F32.BF16 R64, R96.reuse, R110, R64 ;  /* 0x0000006e6040723c */ /* 0x040fe20000041840 */
[----:B------:R-:W3:Y:S06]  /*122d0*/  LDSM.16.MT88.4 R108, [R148+0xa000] ;  /* 0x00a00000946c783b */ /* 0x000eec0000004200 */
[----:B------:R-:W5:Y:S01]  /*122e0*/  MUFU.EX2 R131, R131 ;  /* 0x0000008300837308 */ /* 0x000f620000000800 */
[-CC-:B------:R-:W-:Y:S01]  /*122f0*/  FFMA.FTZ R128, R20, R104.reuse, -R129.reuse ;  /* 0x0000006814807223 */ /* 0x180fe20000010881 */
[-C--:B------:R-:W-:Y:S01]  /*12300*/  FFMA.FTZ R135, R21, R104.reuse, -R129 ;  /* 0x0000006815877223 */ /* 0x080fe20000010881 */
[--C-:B------:R-:W-:Y:S01]  /*12310*/  FFMA.FTZ R137, R22, R104, -R127.reuse ;  /* 0x0000006816897223 */ /* 0x100fe2000001087f */
[----:B------:R-:W-:Y:S06]  /*12320*/  F2FP.BF16.F32.PACK_AB R22, R139, R132 ;  /* 0x000000848b16723e */ /* 0x000fec00000010ff */
[----:B------:R-:W-:Y:S01]  /*12330*/  MUFU.EX2 R126, R126 ;  /* 0x0000007e007e7308 */ /* 0x000fe20000000800 */
[C---:B--2---:R-:W-:Y:S03]  /*12340*/  HMMA.16816.F32.BF16 R68, R96.reuse, R112, R68 ;  /* 0x000000706044723c */ /* 0x044fe60000041844 */
[----:B-1----:R-:W-:Y:S06]  /*12350*/  F2FP.BF16.F32.PACK_AB R85, R118, R119 ;  /* 0x000000777655723e */ /* 0x002fec00000010ff */
[----:B------:R-:W1:Y:S01]  /*12360*/  MUFU.EX2 R133, R133 ;  /* 0x0000008500857308 */ /* 0x000e620000000800 */
[----:B------:R-:W-:Y:S01]  /*12370*/  FFMA.FTZ R130, R23, R104, -R127 ;  /* 0x0000006817827223 */ /* 0x000fe2000001087f */
[----:B------:R-:W-:Y:S01]  /*12380*/  F2FP.BF16.F32.PACK_AB R23, R159, R134 ;  /* 0x000000869f17723e */ /* 0x000fe200000010ff */
[----:B------:R-:W-:Y:S01]  /*12390*/  FFMA.FTZ R107, R2, R175, R107 ;  /* 0x000000af026b7223 */ /* 0x000fe2000001006b */
[C---:B------:R-:W-:Y:S01]  /*123a0*/  HMMA.16816.F32.BF16 R72, R96.reuse, R114, R72 ;  /* 0x000000726048723c */ /* 0x040fe20000041848 */
[----:B------:R-:W2:Y:S05]  /*123b0*/  LDSM.16.MT88.4 R112, [R151+0x8800] ;  /* 0x008800009770783b */ /* 0x000eaa0000004200 */
[----:B------:R-:W-:Y:S01]  /*123c0*/  MUFU.EX2 R128, R128 ;  /* 0x0000008000807308 */ /* 0x000fe20000000800 */
[----:B-----5:R-:W-:Y:S01]  /*123d0*/  F2FP.BF16.F32.PACK_AB R86, R131, R124 ;  /* 0x0000007c8356723e */ /* 0x020fe200000010ff */
[----:B------:R-:W-:Y:S01]  /*123e0*/  FFMA.FTZ R125, R0, R173, R125 ;  /* 0x000000ad007d7223 */ /* 0x000fe2000001007d */
[----:B------:R-:W-:Y:S07]  /*123f0*/  MOV R2, R3 ;  /* 0x0000000300027202 */ /* 0x000fee0000000f00 */
[----:B------:R-:W5:Y:S01]  /*12400*/  MUFU.EX2 R135, R135 ;  /* 0x0000008700877308 */ /* 0x000f620000000800 */
[----:B------:R-:W-:Y:S01]  /*12410*/  FADD.FTZ R107, R120, R107 ;  /* 0x0000006b786b7221 */ /* 0x000fe20000010000 */
[----:B------:R-:W-:Y:S01]  /*12420*/  FADD.FTZ R0, R105, R125 ;  /* 0x0000007d69007221 */ /* 0x000fe20000010000 */
[----:B-1----:R-:W-:Y:S07]  /*12430*/  F2FP.BF16.F32.PACK_AB R87, R133, R126 ;  /* 0x0000007e8557723e */ /* 0x002fee00000010ff */
[----:B------:R-:W-:Y:S01]  /*12440*/  MUFU.EX2 R137, R137 ;  /* 0x0000008900897308 */ /* 0x000fe20000000800 */
[----:B------:R-:W-:Y:S01]  /*12450*/  FADD.FTZ R106, R106, R107 ;  /* 0x0000006b6a6a7221 */ /* 0x000fe20000010000 */
[----:B------:R-:W-:Y:S01]  /*12460*/  FADD.FTZ R123, R123, R0 ;  /* 0x000000007b7b7221 */ /* 0x000fe20000010000 */
[C---:B----4-:R-:W-:Y:S07]  /*12470*/  HMMA.16816.F32.BF16 R76, R96.reuse, R92, R76 ;  /* 0x0000005c604c723c */ /* 0x050fee000004184c */
[----:B------:R-:W1:Y:S01]  /*12480*/  MUFU.EX2 R130, R130 ;  /* 0x0000008200827308 */ /* 0x000e620000000800 */
[----:B------:R-:W-:Y:S01]  /*12490*/  FADD.FTZ R121, R121, R106 ;  /* 0x0000006a79797221 */ /* 0x000fe20000010000 */
[----:B------:R-:W-:Y:S01]  /*124a0*/  FADD.FTZ R122, R122, R123 ;  /* 0x0000007b7a7a7221 */ /* 0x000fe20000010000 */
[----:B-----5:R-:W-:Y:S02]  /*124b0*/  F2FP.BF16.F32.PACK_AB R20, R135, R128 ;  /* 0x000000808714723e */ /* 0x020fe400000010ff */
[----:B------:R-:W-:Y:S01]  /*124c0*/  FADD.FTZ R116, R116, R121 ;  /* 0x0000007974747221 */ /* 0x000fe20000010000 */
[C---:B------:R-:W-:Y:S01]  /*124d0*/  HMMA.16816.F32.BF16 R80, R96.reuse, R94, R80 ;  /* 0x0000005e6050723c */ /* 0x040fe20000041850 */
[----:B------:R-:W4:Y:S02]  /*124e0*/  LDSM.16.MT88.4 R92, [R150+0x8800] ;  /* 0x00880000965c783b */ /* 0x000f240000004200 */
[----:B------:R-:W-:Y:S01]  /*124f0*/  FADD.FTZ R119, R119, R122 ;  /* 0x0000007a77777221 */ /* 0x000fe20000010000 */
[----:B------:R-:W-:Y:S01]  /*12500*/  FADD.FTZ R117, R117, R116 ;  /* 0x0000007475757221 */ /* 0x000fe20000010000 */
[----:B-1----:R-:W-:Y:S03]  /*12510*/  F2FP.BF16.F32.PACK_AB R21, R130, R137 ;  /* 0x000000898215723e */ /* 0x002fe600000010ff */
[C---:B---3--:R-:W-:Y:S03]  /*12520*/  HMMA.16816.F32.BF16 R12, R96.reuse, R108, R12 ;  /* 0x0000006c600c723c */ /* 0x048fe6000004180c */
[----:B------:R-:W-:Y:S01]  /*12530*/  FADD.FTZ R119, R118, R119 ;  /* 0x0000007776777221 */ /* 0x000fe20000010000 */
[----:B------:R-:W-:Y:S03]  /*12540*/  FADD.FTZ R124, R124, R117 ;  /* 0x000000757c7c7221 */ /* 0x000fe60000010000 */
[----:B------:R-:W-:Y:S01]  /*12550*/  FADD.FTZ R126, R126, R119 ;  /* 0x000000777e7e7221 */ /* 0x000fe20000010000 */
[----:B------:R-:W-:Y:S01]  /*12560*/  HMMA.16816.F32.BF16 R16, R96, R110, R16 ;  /* 0x0000006e6010723c */ /* 0x000fe20000041810 */
[----:B------:R-:W1:Y:S02]  /*12570*/  LDSM.16.MT88.4 R96, [R148+0x8800] ;  /* 0x008800009460783b */ /* 0x000e640000004200 */
[----:B------:R-:W-:Y:S01]  /*12580*/  FADD.FTZ R131, R131, R124 ;  /* 0x0000007c83837221 */ /* 0x000fe20000010000 */
[----:B------:R-:W-:Y:S03]  /*12590*/  FADD.FTZ R126, R133, R126 ;  /* 0x0000007e857e7221 */ /* 0x000fe60000010000 */
[----:B------:R-:W-:Y:S01]  /*125a0*/  FADD.FTZ R128, R128, R131 ;  /* 0x0000008380807221 */ /* 0x000fe20000010000 */
[C---:B--2---:R-:W-:Y:S01]  /*125b0*/  HMMA.16816.F32.BF16 R4, R84.reuse, R112, R4 ;  /* 0x000000705404723c */ /* 0x044fe20000041804 */
[----:B------:R-:W2:Y:S04]  /*125c0*/  LDSM.16.MT88.4 R108, [R151+0xa800] ;  /* 0x00a80000976c783b */ /* 0x000ea80000004200 */
[----:B------:R-:W-:Y:S01]  /*125d0*/  FADD.FTZ R137, R137, R126 ;  /* 0x0000007e89897221 */ /* 0x000fe20000010000 */
[----:B------:R-:W-:Y:S02]  /*125e0*/  FADD.FTZ R135, R135, R128 ;  /* 0x0000008087877221 */ /* 0x000fe40000010000 */
[C---:B------:R-:W-:Y:S01]  /*125f0*/  HMMA.16816.F32.BF16 R8, R84.reuse, R114, R8 ;  /* 0x000000725408723c */ /* 0x040fe20000041808 */
[----:B------:R-:W3:Y:S02]  /*12600*/  LDSM.16.MT88.4 R112, [R150+0xa800] ;  /* 0x00a800009670783b */ /* 0x000ee40000004200 */
[----:B------:R-:W-:Y:S01]  /*12610*/  FADD.FTZ R137, R130, R137 ;  /* 0x0000008982897221 */ /* 0x000fe20000010000 */
[----:B------:R-:W-:Y:S03]  /*12620*/  FADD.FTZ R132, R132, R135 ;  /* 0x0000008784847221 */ /* 0x000fe60000010000 */
[----:B------:R-:W-:Y:S01]  /*12630*/  FADD.FTZ R134, R134, R137 ;  /* 0x0000008986867221 */ /* 0x000fe20000010000 */
[----:B------:R-:W-:Y:S01]  /*12640*/  FADD.FTZ R139, R139, R132 ;  /* 0x000000848b8b7221 */ /* 0x000fe20000010000 */
[C---:B----4-:R-:W-:Y:S03]  /*12650*/  HMMA.16816.F32.BF16 R36, R84.reuse, R92, R36 ;  /* 0x0000005c5424723c */ /* 0x050fe60000041824 */
[----:B------:R-:W-:Y:S05]  /*12660*/  FADD.FTZ R134, R159, R134 ;  /* 0x000000869f867221 */ /* 0x000fea0000010000 */
        /* <DEDUP_REMOVED lines=18> */
[----:B------:R-:W-:Y:S01]  /*12790*/  HMMA.16816.F32.BF16 R16, R84, R90, R16 ;  /* 0x0000005a5410723c */ /* 0x000fe20000041810 */
[----:B------:R-:W4:Y:S07]  /*127a0*/  LDSM.16.MT88.4 R84, [R151+0xb000] ;  /* 0x00b000009754783b */ /* 0x000f2e0000004200 */
[C---:B-1----:R-:W-:Y:S01]  /*127b0*/  HMMA.16816.F32.BF16 R4, R20.reuse, R96, R4 ;  /* 0x000000601404723c */ /* 0x042fe20000041804 */
[----:B------:R-:W1:Y:S07]  /*127c0*/  LDSM.16.MT88.4 R88, [R150+0xb000] ;  /* 0x00b000009658783b */ /* 0x000e6e0000004200 */
[C---:B------:R-:W-:Y:S01]  /*127d0*/  HMMA.16816.F32.BF16 R8, R20.reuse, R98, R8 ;  /* 0x000000621408723c */ /* 0x040fe20000041808 */
[----:B------:R-:W5:Y:S07]  /*127e0*/  LDSM.16.MT88.4 R96, [R148+0xb000] ;  /* 0x00b000009460783b */ /* 0x000f6e0000004200 */
[C---:B--2---:R-:W-:Y:S03]  /*127f0*/  HMMA.16816.F32.BF16 R36, R20.reuse, R108, R36 ;  /* 0x0000006c1424723c */ /* 0x044fe60000041824 */
[-CC-:B------:R-:W-:Y:S01]  /*12800*/  FFMA.FTZ R108, R28, R104.reuse, -R129.reuse ;  /* 0x000000681c6c7223 */ /* 0x180fe20000010881 */
[-C--:B------:R-:W-:Y:S04]  /*12810*/  FFMA.FTZ R109, R29, R104.reuse, -R129 ;  /* 0x000000681d6d7223 */ /* 0x080fe80000010881 */
[C---:B------:R-:W-:Y:S01]  /*12820*/  HMMA.16816.F32.BF16 R40, R20.reuse, R110, R40 ;  /* 0x0000006e1428723c */ /* 0x040fe20000041828 */
[----:B------:R-:W2:Y:S02]  /*12830*/  MUFU.EX2 R108, R108 ;  /* 0x0000006c006c7308 */ /* 0x000ea40000000800 */
[-C--:B------:R-:W-:Y:S01]  /*12840*/  FFMA.FTZ R110, R31, R104.reuse, -R127 ;  /* 0x000000681f6e7223 */ /* 0x080fe2000001087f */
[-CC-:B------:R-:W-:Y:S01]  /*12850*/  FFMA.FTZ R111, R32, R104.reuse, -R129.reuse ;  /* 0x00000068206f7223 */ /* 0x180fe20000010881 */
[-C--:B------:R-:W-:Y:S06]  /*12860*/  FFMA.FTZ R129, R33, R104.reuse, -R129 ;  /* 0x0000006821817223 */ /* 0x080fec0000010881 */
[----:B------:R-:W4:Y:S01]  /*12870*/  MUFU.EX2 R109, R109 ;  /* 0x0000006d006d7308 */ /* 0x000f220000000800 */
[C---:B---3--:R-:W-:Y:S09]  /*12880*/  HMMA.16816.F32.BF16 R44, R20.reuse, R112, R44 ;  /* 0x00000070142c723c */ /* 0x048ff2000004182c */
[----:B------:R-:W-:Y:S01]  /*12890*/  MUFU.EX2 R110, R110 ;  /* 0x0000006e006e7308 */ /* 0x000fe20000000800 */
[-C--:B------:R-:W-:Y:S02]  /*128a0*/  FFMA.FTZ R113, R30, R104.reuse, -R127 ;  /* 0x000000681e717223 */ /* 0x080fe4000001087f */
[----:B------:R-:W-:Y:S07]  /*128b0*/  LDSM.16.MT88.4 R28, [R150+0x9800] ;  /* 0x00980000961c783b */ /* 0x000fee0000004200 */
[----:B------:R-:W-:Y:S01]  /*128c0*/  MUFU.EX2 R111, R111 ;  /* 0x0000006f006f7308 */ /* 0x000fe20000000800 */
[----:B--2---:R-:W-:Y:S01]  /*128d0*/  FADD.FTZ R0, R108, R139 ;  /* 0x0000008b6c007221 */ /* 0x004fe20000010000 */
[C---:B------:R-:W-:Y:S08]  /*128e0*/  HMMA.16816.F32.BF16 R48, R20.reuse, R114, R48 ;  /* 0x000000721430723c */ /* 0x040ff00000041830 */
[----:B------:R-:W2:Y:S01]  /*128f0*/  MUFU.EX2 R113, R113 ;  /* 0x0000007100717308 */ /* 0x000ea20000000800 */
[-CC-:B------:R-:W-:Y:S01]  /*12900*/  FFMA.FTZ R114, R34, R104.reuse, -R127.reuse ;  /* 0x0000006822727223 */ /* 0x180fe2000001087f */
[----:B------:R-:W-:Y:S01]  /*12910*/  FFMA.FTZ R127, R35, R104, -R127 ;  /* 0x00000068237f7223 */ /* 0x000fe2000001087f */
[C---:B----4-:R-:W-:Y:S01]  /*12920*/  FADD.FTZ R0, R109.reuse, R0 ;  /* 0x000000006d007221 */ /* 0x050fe20000010000 */
[----:B------:R-:W-:Y:S06]  /*12930*/  LDSM.16.MT88.4 R32, [R149+0x9800] ;  /* 0x009800009520783b */ /* 0x000fec0000004200 */
[----:B------:R-:W3:Y:S01]  /*12940*/  MUFU.EX2 R112, R129 ;  /* 0x0000008100707308 */ /* 0x000ee20000000800 */
[C---:B------:R-:W-:Y:S09]  /*12950*/  HMMA.16816.F32.BF16 R52, R20.reuse, R24, R52 ;  /* 0x000000181434723c */ /* 0x040ff20000041834 */
[----:B------:R-:W-:Y:S10]  /*12960*/  MUFU.EX2 R114, R114 ;  /* 0x0000007200727308 */ /* 0x000ff40000000800 */
[----:B------:R-:W4:Y:S01]  /*12970*/  MUFU.EX2 R127, R127 ;  /* 0x0000007f007f7308 */ /* 0x000f220000000800 */
[C---:B------:R-:W-:Y:S01]  /*12980*/  HMMA.16816.F32.BF16 R56, R20.reuse, R26, R56 ;  /* 0x0000001a1438723c */ /* 0x040fe20000041838 */
[----:B------:R-:W5:Y:S07]  /*12990*/  LDSM.16.MT88.4 R24, [R151+0x9800] ;  /* 0x009800009718783b */ /* 0x000f6e0000004200 */
[C---:B------:R-:W-:Y:S03]  /*129a0*/  HMMA.16816.F32.BF16 R60, R20.reuse, R84, R60 ;  /* 0x00000054143c723c */ /* 0x040fe6000004183c */
[----:B------:R-:W-:Y:S02]  /*129b0*/  F2FP.BF16.F32.PACK_AB R84, R109, R108 ;  /* 0x0000006c6d54723e */ /* 0x000fe400000010ff */
[----:B--2---:R-:W-:Y:S01]  /*129c0*/  F2FP.BF16.F32.PACK_AB R85, R110, R113 ;  /* 0x000000716e55723e */ /* 0x004fe200000010ff */
[----:B------:R-:W-:Y:S02]  /*129d0*/  FADD.FTZ R113, R113, R134 ;  /* 0x0000008671717221 */ /* 0x000fe40000010000 */
[C---:B------:R-:W-:Y:S03]  /*129e0*/  HMMA.16816.F32.BF16 R64, R20.reuse, R86, R64 ;  /* 0x000000561440723c */ /* 0x040fe60000041840 */
[----:B---3--:R-:W-:Y:S01]  /*129f0*/  F2FP.BF16.F32.PACK_AB R86, R112, R111 ;  /* 0x0000006f7056723e */ /* 0x008fe200000010ff */
[----:B------:R-:W-:Y:S01]  /*12a00*/  FADD.FTZ R113, R110, R113 ;  /* 0x000000716e717221 */ /* 0x000fe20000010000 */
[----:B----4-:R-:W-:Y:S01]  /*12a10*/  F2FP.BF16.F32.PACK_AB R87, R127, R114 ;  /* 0x000000727f57723e */ /* 0x010fe200000010ff */
[----:B------:R-:W-:Y:S01]  /*12a20*/  FADD.FTZ R111, R111, R0 ;  /* 0x000000006f6f7221 */ /* 0x000fe20000010000 */
[----:B------:R-:W-:Y:S01]  /*12a30*/  MOV R0, R101 ;  /* 0x0000006500007202 */ /* 0x000fe20000000f00 */
[C---:B-1----:R-:W-:Y:S03]  /*12a40*/  HMMA.16816.F32.BF16 R68, R20.reuse, R88, R68 ;  /* 0x000000581444723c */ /* 0x042fe60000041844 */
[----:B------:R-:W-:Y:S01]  /*12a50*/  FADD.FTZ R114, R114, R113 ;  /* 0x0000007172727221 */ /* 0x000fe20000010000 */
[----:B------:R-:W-:Y:S03]  /*12a60*/  FADD.FTZ R175, R112, R111 ;  /* 0x0000006f70af7221 */ /* 0x000fe60000010000 */
[----:B------:R-:W-:Y:S01]  /*12a70*/  FADD.FTZ R173, R127, R114 ;  /* 0x000000727fad7221 */ /* 0x000fe20000010000 */
[C---:B------:R-:W-:Y:S01]  /*12a80*/  HMMA.16816.F32.BF16 R72, R20.reuse, R90, R72 ;  /* 0x0000005a1448723c */ /* 0x040fe20000041848 */
[----:B------:R-:W1:Y:S07]  /*12a90*/  LDSM.16.MT88.4 R88, [R148+0x9800] ;  /* 0x009800009458783b */ /* 0x000e6e0000004200 */
[C---:B------:R-:W-:Y:S08]  /*12aa0*/  HMMA.16816.F32.BF16 R76, R20.reuse, R92, R76 ;  /* 0x0000005c144c723c */ /* 0x040ff0000004184c */
[C---:B------:R-:W-:Y:S08]  /*12ab0*/  HMMA.16816.F32.BF16 R80, R20.reuse, R94, R80 ;  /* 0x0000005e1450723c */ /* 0x040ff00000041850 */
[C---:B-----5:R-:W-:Y:S08]  /*12ac0*/  HMMA.16816.F32.BF16 R12, R20.reuse, R96, R12 ;  /* 0x00000060140c723c */ /* 0x060ff0000004180c */
[----:B------:R-:W-:Y:S01]  /*12ad0*/  HMMA.16816.F32.BF16 R16, R20, R98, R16 ;  /* 0x000000621410723c */ /* 0x000fe20000041810 */
[----:B------:R-:W2:Y:S07]  /*12ae0*/  LDSM.16.MT88.4 R20, [R151+0xb800] ;  /* 0x00b800009714783b */ /* 0x000eae0000004200 */
[C---:B------:R-:W-:Y:S01]  /*12af0*/  HMMA.16816.F32.BF16 R96, R84.reuse, R24, R4 ;  /* 0x000000185460723c */ /* 0x040fe20000041804 */
[----:B------:R-:W3:Y:S07]  /*12b00*/  LDSM.16.MT88.4 R4, [R150+0xb800] ;  /* 0x00b800009604783b */ /* 0x000eee0000004200 */
[C---:B------:R-:W-:Y:S01]  /*12b10*/  HMMA.16816.F32.BF16 R92, R84.reuse, R26, R8 ;  /* 0x0000001a545c723c */ /* 0x040fe20000041808 */
[----:B------:R-:W4:Y:S07]  /*12b20*/  LDSM.16.MT88.4 R8, [R149+0xb800] ;  /* 0x00b800009508783b */ /* 0x000f2e0000004200 */
[C---:B------:R-:W-:Y:S08]  /*12b30*/  HMMA.16816.F32.BF16 R36, R84.reuse, R28, R36 ;  /* 0x0000001c5424723c */ /* 0x040ff00000041824 */
[C---:B------:R-:W-:Y:S08]  /*12b40*/  HMMA.16816.F32.BF16 R40, R84.reuse, R30, R40 ;  /* 0x0000001e5428723c */ /* 0x040ff00000041828 */
[C---:B------:R-:W-:Y:S08]  /*12b50*/  HMMA.16816.F32.BF16 R44, R84.reuse, R32, R44 ;  /* 0x00000020542c723c */ /* 0x040ff0000004182c */
[C---:B------:R-:W-:Y:S08]  /*12b60*/  HMMA.16816.F32.BF16 R48, R84.reuse, R34, R48 ;  /* 0x000000225430723c */ /* 0x040ff00000041830 */
[C---:B-1----:R-:W-:Y:S08]  /*12b70*/  HMMA.16816.F32.BF16 R52, R84.reuse, R88, R52 ;  /* 0x000000585434723c */ /* 0x042ff00000041834 */
[C---:B------:R-:W-:Y:S08]  /*12b80*/  HMMA.16816.F32.BF16 R56, R84.reuse, R90, R56 ;  /* 0x0000005a5438723c */ /* 0x040ff00000041838 */
[C---:B--2---:R-:W-:Y:S08]  /*12b90*/  HMMA.16816.F32.BF16 R60, R84.reuse, R20, R60 ;  /* 0x00000014543c723c */ /* 0x044ff0000004183c */
[C---:B------:R-:W-:Y:S01]  /*12ba0*/  HMMA.16816.F32.BF16 R64, R84.reuse, R22, R64 ;  /* 0x000000165440723c */ /* 0x040fe20000041840 */
[----:B------:R-:W1:Y:S07]  /*12bb0*/  LDSM.16.MT88.4 R20, [R148+0xb800] ;  /* 0x00b800009414783b */ /* 0x000e6e0000004200 */
[C---:B---3--:R-:W-:Y:S08]  /*12bc0*/  HMMA.16816.F32.BF16 R68, R84.reuse, R4, R68 ;  /* 0x000000045444723c */ /* 0x048ff00000041844 */
[C---:B------:R-:W-:Y:S08]  /*12bd0*/  HMMA.16816.F32.BF16 R72, R84.reuse, R6, R72 ;  /* 0x000000065448723c */ /* 0x040ff00000041848 */
[C---:B----4-:R-:W-:Y:S08]  /*12be0*/  HMMA.16816.F32.BF16 R76, R84.reuse, R8, R76 ;  /* 0x00000008544c723c */ /* 0x050ff0000004184c */
[C---:B------:R-:W-:Y:S08]  /*12bf0*/  HMMA.16816.F32.BF16 R80, R84.reuse, R10, R80 ;  /* 0x0000000a5450723c */ /* 0x040ff00000041850 */
[C---:B-1----:R-:W-:Y:S08]  /*12c00*/  HMMA.16816.F32.BF16 R88, R84.reuse, R20, R12 ;  /* 0x000000145458723c */ /* 0x042ff0000004180c */
[----:B------:R-:W-:Y:S01]  /*12c10*/  HMMA.16816.F32.BF16 R84, R84, R22, R16 ;  /* 0x000000165454723c */ /* 0x000fe20000041810 */
[----:B------:R-:W-:Y:S08]  /*12c20*/  @!UPT UIADD3 URZ, UPT, UPT, URZ, URZ, URZ ;  /* 0x000000fffffff290 */ /* 0x000ff0000fffe0ff */
[----:B------:R-:W-:Y:S11]  /*12c30*/  @P0 BRA `(.L_x_9720) ;  /* 0xffffffd400300947 */ /* 0x000ff6000383ffff */
.L_x_9713:
        /* <DEDUP_REMOVED lines=11> */
.L_x_9742:
[----:B------:R-:W2:Y:S01]  /*12cf0*/  S2R R0, SR_TID.X ;  /* 0x0000000000007919 */ /* 0x000ea20000002100 */
[----:B------:R-:W1:Y:S01]  /*12d00*/  MUFU.RCP R8, R5 ;  /* 0x0000000500087308 */ /* 0x000e620000001000 */
[----:B----4-:R-:W-:Y:S01]  /*12d10*/  FADD.FTZ R4, R6, R9 ;  /* 0x0000000906047221 */ /* 0x010fe20000010000 */
[----:B------:R-:W-:Y:S01]  /*12d20*/  BAR.SYNC.DEFER_BLOCKING 0x0 ;  /* 0x0000000000007b1d */ /* 0x000fe20000010000 */
[----:B------:R-:W-:-:S03]  /*12d30*/  FSETP.NE.FTZ.AND P1, PT, R5, RZ, PT ;  /* 0x000000ff0500720b */ /* 0x000fc60003f35000 */
[----:B------:R-:W-:Y:S02]  /*12d40*/  FSETP.NE.FTZ.AND P0, PT, R4, RZ, PT ;  /* 0x000000ff0400720b */ /* 0x000fe40003f15000 */
        /* <DEDUP_REMOVED lines=10> */
[----:B--2---:R-:W-:Y:S01]  /*12df0*/  SHF.L.U32 R9, R0, 0x1, RZ ;  /* 0x0000000100097819 */ /* 0x004fe200000006ff */
[----:B------:R-:W-:Y:S01]  /*12e00*/  FMUL.FTZ R44, R8, R44 ;  /* 0x0000002c082c7220 */ /* 0x000fe20000410000 */
[----:B---3--:R-:W-:Y:S01]  /*12e10*/  SHF.L.U32 R6, R0, 0x4, RZ ;  /* 0x0000000400067819 */ /* 0x008fe200000006ff */
[----:B------:R-:W-:Y:S01]  /*12e20*/  FMUL.FTZ R45, R8, R45 ;  /* 0x0000002d082d7220 */ /* 0x000fe20000410000 */
        /* <DEDUP_REMOVED lines=9> */
[----:B------:R-:W-:Y:S01]  /*12ec0*/  FMUL.FTZ R56, R8, R56 ;  /* 0x0000003808387220 */ /* 0x000fe20000410000 */
        /* <DEDUP_REMOVED lines=22> */
[----:B----4-:R-:W-:Y:S02]  /*13030*/  FSEL R7, R7, 1, P0 ;  /* 0x3f80000007077808 */ /* 0x010fe40000000000 */
        /* <DEDUP_REMOVED lines=72> */
[----:B------:R4:W-:Y:S04]  /*134c0*/  STS.64 [R10+0x4000], R84 ;  /* 0x004000540a007388 */ /* 0x0009e80000000a00 */
[----:B------:R4:W-:Y:S04]  /*134d0*/  STS.64 [R10+0x4800], R86 ;  /* 0x004800560a007388 */ /* 0x0009e80000000a00 */
[----:B------:R-:W4:Y:S04]  /*134e0*/  LD.E.64 R16, desc[UR4][R102.64+0xb0] ;  /* 0x0000b00466107980 */ /* 0x000f28000c101b00 */
[----:B-1----:R-:W4:Y:S01]  /*134f0*/  LD.E R7, desc[UR4][R102.64+0x60] ;  /* 0x0000600466077980 */ /* 0x002f22000c101900 */
[----:B------:R-:W1:Y:S03]  /*13500*/  @P1 MUFU.LG2 R9, R5 ;  /* 0x0000000500091308 */ /* 0x000e660000000c00 */
[----:B--2---:R2:W5:Y:S01]  /*13510*/  LD.E R68, desc[UR4][R102.64+0xcc] ;  /* 0x0000cc0466447980 */ /* 0x004562000c101900 */
[----:B------:R-:W-:-:S02]  /*13520*/  SHF.L.U32 R69, R0, 0x2, RZ ;  /* 0x0000000200457819 */ /* 0x000fc400000006ff */
[----:B---3--:R-:W-:Y:S01]  /*13530*/  MOV R70, 0xff800000 ;  /* 0xff80000000467802 */ /* 0x008fe20000000f00 */
[----:B----4-:R2:W5:Y:S01]  /*13540*/  LD.E.64 R78, desc[UR4][R102.64+0x78] ;  /* 0x00007804664e7980 */ /* 0x010562000c101b00 */
[----:B------:R-:W3:Y:S01]  /*13550*/  @P0 MUFU.LG2 R4, R4 ;  /* 0x0000000400040308 */ /* 0x000ee20000000c00 */
[--C-:B------:R-:W-:Y:S02]  /*13560*/  SHF.R.U32.HI R8, RZ, 0x1, R0.reuse ;  /* 0x00000001ff087819 */ /* 0x100fe40000011600 */
[----:B------:R2:W5:Y:S01]  /*13570*/  LD.E.64 R76, desc[UR4][R102.64+0xa8] ;  /* 0x0000a804664c7980 */ /* 0x000562000c101b00 */
[----:B------:R-:W-:Y:S02]  /*13580*/  LOP3.LUT R6, R6, 0x10, RZ, 0xc0, !PT ;  /* 0x0000001006067812 */ /* 0x000fe400078ec0ff */
[----:B------:R-:W-:Y:S02]  /*13590*/  MOV R71, 0xff800000 ;  /* 0xff80000000477802 */ /* 0x000fe40000000f00 */
[----:B------:R-:W-:Y:S01]  /*135a0*/  SHF.R.U32.HI R72, RZ, 0x2, R0 ;  /* 0x00000002ff487819 */ /* 0x000fe20000011600 */
[----:B-1----:R-:W-:Y:S01]  /*135b0*/  @P1 FMUL.FTZ R9, R9, 0.69314718246459960938 ;  /* 0x3f31721809091820 */ /* 0x002fe20000410000 */
[----:B------:R-:W-:-:S03]  /*135c0*/  LOP3.LUT R5, R8, 0x30, RZ, 0xc0, !PT ;  /* 0x0000003008057812 */ /* 0x000fc600078ec0ff */
[----:B-----5:R-:W-:Y:S01]  /*135d0*/  @P1 FFMA.FTZ R70, R2, R101, R9 ;  /* 0x0000006502461223 */ /* 0x020fe20000010009 */
[----:B------:R-:W-:Y:S02]  /*135e0*/  LOP3.LUT R9, R69, 0x1f8, RZ, 0xc0, !PT ;  /* 0x000001f845097812 */ /* 0x000fe400078ec0ff */
[----:B------:R-:W-:Y:S01]  /*135f0*/  LOP3.LUT R72, R5, 0x7, R72, 0xf8, !PT ;  /* 0x0000000705487812 */ /* 0x000fe200078ef848 */
[----:B---3--:R-:W-:Y:S01]  /*13600*/  @P0 FMUL.FTZ R11, R4, 0.69314718246459960938 ;  /* 0x3f317218040b0820 */ /* 0x008fe20000410000 */
[----:B------:R-:W-:-:S03]  /*13610*/  LOP3.LUT R9, R9, 0x38, R8, 0x78, !PT ;  /* 0x0000003809097812 */ /* 0x000fc600078e7808 */
[----:B------:R-:W-:Y:S01]  /*13620*/  @P0 FFMA.FTZ R71, R2, R3, R11 ;  /* 0x0000000302470223 */ /* 0x000fe2000001000b */
[----:B------:R-:W-:Y:S01]  /*13630*/  LEA R2, R9, R6, 0x2 ;  /* 0x0000000609027211 */ /* 0x000fe200078e10ff */
[----:B------:R-:W-:Y:S01]  /*13640*/  BAR.SYNC.DEFER_BLOCKING 0x0 ;  /* 0x0000000000007b1d */ /* 0x000fe20000010000 */
[----:B------:R-:W-:-:S05]  /*13650*/  LOP3.LUT P0, RZ, R0, 0x3, RZ, 0xc0, !PT ;  /* 0x0000000300ff7812 */ /* 0x000fca000780c0ff */
        /* <DEDUP_REMOVED lines=16> */
[----:B------:R-:W-:-:S04]  /*13760*/  IMAD R7, R16, R7, R168 ;  /* 0x0000000710077224 */ /* 0x000fc800078e02a8 */
[----:B------:R-:W-:Y:S02]  /*13770*/  IMAD R73, R17, R7, R166 ;  /* 0x0000000711497224 */ /* 0x000fe400078e02a6 */
[----:B------:R2:W1:Y:S04]  /*13780*/  LDS.128 R16, [R2+UR6+0x6000] ;  /* 0x0060000602107984 */ /* 0x0004680008000c00 */
[----:B------:R2:W1:Y:S01]  /*13790*/  LDS.128 R4, [R2+UR6+0x7800] ;  /* 0x0078000602047984 */ /* 0x0004620008000c00 */
[----:B---34-:R-:W-:Y:S05]  /*137a0*/  @P0 BRA `(.L_x_9723) ;  /* 0x0000000000280947 */ /* 0x018fea0003800000 */
[----:B------:R-:W-:Y:S01]  /*137b0*/  IMAD.IADD R3, R167, 0x1, -R166 ;  /* 0x00000001a7037824 */ /* 0x000fe200078e0aa6 */
[----:B--2---:R-:W-:Y:S01]  /*137c0*/  IADD3 R2, P0, PT, R73, R72, RZ ;  /* 0x0000004849027210 */ /* 0x004fe20007f1e0ff */
        /* <DEDUP_REMOVED lines=8> */
.L_x_9723:
[----:B------:R-:W-:Y:S05]  /*13850*/  BSYNC.RECONVERGENT B0 ;  /* 0x0000000000007941 */ /* 0x000fea0003800200 */
.L_x_9722:
[----:B--2---:R2:W5:Y:S01]  /*13860*/  LD.E R102, desc[UR4][R102.64+0xc0] ;  /* 0x0000c00466667980 */ /* 0x004562000c101900 */
[----:B------:R-:W-:Y:S01]  /*13870*/  IMAD.IADD R166, R167, 0x1, -R166 ;  /* 0x00000001a7a67824 */ /* 0x000fe200078e0aa6 */
[----:B------:R-:W-:Y:S01]  /*13880*/  BSSY.RECONVERGENT B0, `(.L_x_9724) ;  /* 0x000001f000007945 */ /* 0x000fe20003800200 */
[----:B------:R-:W-:Y:S01]  /*13890*/  IMAD.SHL.U32 R0, R0, 0x8, RZ ;  /* 0x0000000800007824 */ /* 0x000fe200078e00ff */
[----:B------:R-:W4:Y:S01]  /*138a0*/  S2R R2, SR_TID.X ;  /* 0x0000000000027919 */ /* 0x000f220000002100 */
[----:B------:R-:W-:-:S03]  /*138b0*/  IMAD R68, R73, R68, RZ ;  /* 0x0000004449447224 */ /* 0x000fc600078e02ff */
[----:B------:R-:W-:Y:S02]  /*138c0*/  LOP3.LUT R0, R0, 0x1f80, RZ, 0xc0, !PT ;  /* 0x00001f8000007812 */ /* 0x000fe400078ec0ff */
[----:B----4-:R-:W-:-:S04]  /*138d0*/  SHF.R.U32.HI R2, RZ, 0x4, R2 ;  /* 0x00000004ff027819 */ /* 0x010fc80000011602 */
[CC--:B------:R-:W-:Y:S01]  /*138e0*/  ISETP.GE.AND P3, PT, R2.reuse, R166.reuse, PT ;  /* 0x000000a60200720c */ /* 0x0c0fe20003f66270 */
[C---:B------:R-:W-:Y:S02]  /*138f0*/  VIADD R3, R2.reuse, 0x8 ;  /* 0x0000000802037836 */ /* 0x040fe40000000000 */
[C---:B---3--:R-:W-:Y:S02]  /*13900*/  VIADD R71, R2.reuse, 0x10 ;  /* 0x0000001002477836 */ /* 0x048fe40000000000 */
[C---:B------:R-:W-:Y:S01]  /*13910*/  VIADD R70, R2.reuse, 0x18 ;  /* 0x0000001802467836 */ /* 0x040fe20000000000 */
[-C--:B------:R-:W-:Y:S01]  /*13920*/  ISETP.GE.AND P1, PT, R3, R166.reuse, PT ;  /* 0x000000a60300720c */ /* 0x080fe20003f26270 */
[----:B------:R-:W-:Y:S01]  /*13930*/  VIADD R3, R2, 0x20 ;  /* 0x0000002002037836 */ /* 0x000fe20000000000 */
[-C--:B------:R-:W-:Y:S02]  /*13940*/  ISETP.GE.AND P0, PT, R71, R166.reuse, PT ;  /* 0x000000a64700720c */ /* 0x080fe40003f06270 */
[----:B------:R-:W-:-:S02]  /*13950*/  ISETP.GE.AND P2, PT, R70, R166, PT ;  /* 0x000000a64600720c */ /* 0x000fc40003f46270 */
[----:B------:R-:W-:Y:S02]  /*13960*/  LOP3.LUT R71, R0, 0x3c, R69, 0xf8, !PT ;  /* 0x0000003c00477812 */ /* 0x000fe400078ef845 */
[----:B------:R-:W-:Y:S01]  /*13970*/  ISETP.GE.AND P6, PT, R3, R166, PT ;  /* 0x000000a60300720c */ /* 0x000fe20003fc6270 */
[C---:B------:R-:W-:Y:S01]  /*13980*/  VIADD R3, R2.reuse, 0x28 ;  /* 0x0000002802037836 */ /* 0x040fe20000000000 */
[----:B------:R-:W-:Y:S02]  /*13990*/  P2R R70, PR, RZ, 0x4 ;  /* 0x00000004ff467803 */ /* 0x000fe40000000000 */
[----:B------:R-:W-:Y:S02]  /*139a0*/  LOP3.LUT R69, R69, 0x3c, RZ, 0xc0, !PT ;  /* 0x0000003c45457812 */ /* 0x000fe400078ec0ff */
[----:B------:R-:W-:Y:S02]  /*139b0*/  IADD3 R73, P2, PT, R71, R68, RZ ;  /* 0x0000004447497210 */ /* 0x000fe40007f5e0ff */
[----:B------:R-:W-:Y:S01]  /*139c0*/  ISETP.GE.AND P5, PT, R3, R166, PT ;  /* 0x000000a60300720c */ /* 0x000fe20003fa6270 */
[----:B------:R-:W-:Y:S01]  /*139d0*/  VIADD R3, R2, 0x30 ;  /* 0x0000003002037836 */ /* 0x000fe20000000000 */
[----:B------:R-:W-:-:S02]  /*139e0*/  LOP3.LUT R71, R69, 0x40, RZ, 0xfc, !PT ;  /* 0x0000004045477812 */ /* 0x000fc400078efcff */
[----:B------:R-:W-:Y:S01]  /*139f0*/  LEA.HI.X.SX32 R68, R68, RZ, 0x1, P2 ;  /* 0x000000ff44447211 */ /* 0x000fe200010f0eff */
[----:B--2---:R-:W-:Y:S08]  /*13a00*/  @P3 BRA `(.L_x_9725) ;  /* 0x0000000000183947 */ /* 0x004ff00003800000 */
[----:B------:R-:W-:Y:S02]  /*13a10*/  LEA R74, P2, R73, R78, 0x2 ;  /* 0x0000004e494a7211 */ /* 0x000fe400078410ff */
[-C--:B-----5:R-:W-:Y:S02]  /*13a20*/  ISETP.GE.AND P3, PT, R69, R102.reuse, PT ;  /* 0x000000664500720c */ /* 0x0a0fe40003f66270 */
[----:B------:R-:W-:Y:S02]  /*13a30*/  LEA.HI.X R75, R73, R79, R68, 0x2, P2 ;  /* 0x0000004f494b7211 */ /* 0x000fe400010f1444 */
[----:B------:R-:W-:-:S09]  /*13a40*/  ISETP.GE.AND P2, PT, R71, R102, PT ;  /* 0x000000664700720c */ /* 0x000fd20003f46270 */
[----:B-1----:R2:W-:Y:S04]  /*13a50*/  @!P3 ST.E.128 desc[UR4][R74.64], R64 ;  /* 0x000000404a00b985 */ /* 0x0025e8000c101d04 */
[----:B------:R2:W-:Y:S02]  /*13a60*/  @!P2 ST.E.128 desc[UR4][R74.64+0x100], R32 ;  /* 0x000100204a00a985 */ /* 0x0005e4000c101d04 */
.L_x_9725:
[----:B------:R-:W-:Y:S05]  /*13a70*/  BSYNC.RECONVERGENT B0 ;  /* 0x0000000000007941 */ /* 0x000fea0003800200 */
.L_x_9724:
        /* <DEDUP_REMOVED lines=12> */
.L_x_9727:
[----:B------:R-:W-:Y:S05]  /*13b40*/  BSYNC.RECONVERGENT B0 ;  /* 0x0000000000007941 */ /* 0x000fea0003800200 */
.L_x_9726:
        /* <DEDUP_REMOVED lines=11> */
.L_x_9729:
[----:B------:R-:W-:Y:S05]  /*13c00*/  BSYNC.RECONVERGENT B0 ;  /* 0x0000000000007941 */ /* 0x000fea0003800200 */
.L_x_9728:
        /* <DEDUP_REMOVED lines=11> */
.L_x_9731:
[----:B------:R-:W-:Y:S05]  /*13cc0*/  BSYNC.RECONVERGENT B0 ;  /* 0x0000000000007941 */ /* 0x000fea0003800200 */
.L_x_9730:
[----:B------:R-:W-:Y:S04]  /*13cd0*/  BSSY.RECONVERGENT B0, `(.L_x_9732) ;  /* 0x000000a000007945 */ /* 0x000fe80003800200 */
[----:B------:R-:W-:Y:S05]  /*13ce0*/  @P6 BRA `(.L_x_9733) ;  /* 0x0000000000206947 */ /* 0x000fea0003800000 */
[-C--:B-----5:R-:W-:Y:S02]  /*13cf0*/  ISETP.GE.AND P6, PT, R69, R102.reuse, PT ;  /* 0x000000664500720c */ /* 0x0a0fe40003fc6270 */
[----:B------:R-:W-:-:S11]  /*13d00*/  ISETP.GE.AND P1, PT, R71, R102, PT ;  /* 0x000000664700720c */ /* 0x000fd60003f26270 */
[CC--:B-1----:R-:W-:Y:S02]  /*13d10*/  @!P6 LEA R20, P2, R73.reuse, R78.reuse, 0x2 ;  /* 0x0000004e4914e211 */ /* 0x0c2fe400078410ff */
[C---:B----4-:R-:W-:Y:S02]  /*13d20*/  @!P1 LEA R2, P0, R73.reuse, R78, 0x2 ;  /* 0x0000004e49029211 */ /* 0x050fe400078010ff */
[CCC-:B------:R-:W-:Y:S02]  /*13d30*/  @!P6 LEA.HI.X R21, R73.reuse, R79.reuse, R68.reuse, 0x2, P2 ;  /* 0x0000004f4915e211 */ /* 0x1c0fe400010f1444 */
[----:B------:R-:W-:-:S03]  /*13d40*/  @!P1 LEA.HI.X R3, R73, R79, R68, 0x2, P0 ;  /* 0x0000004f49039211 */ /* 0x000fc600000f1444 */
[----:B------:R1:W-:Y:S04]  /*13d50*/  @!P6 ST.E.128 desc[UR4][R20.64+0x4000], R48 ;  /* 0x004000301400e985 */ /* 0x0003e8000c101d04 */
[----:B------:R1:W-:Y:S02]  /*13d60*/  @!P1 ST.E.128 desc[UR4][R2.64+0x4100], R16 ;  /* 0x0041001002009985 */ /* 0x0003e4000c101d04 */
.L_x_9733:
[----:B------:R-:W-:Y:S05]  /*13d70*/  BSYNC.RECONVERGENT B0 ;  /* 0x0000000000007941 */ /* 0x000fea0003800200 */
.L_x_9732:
        /* <DEDUP_REMOVED lines=10> */
.L_x_9735:
[----:B------:R-:W-:Y:S05]  /*13e20*/  BSYNC.RECONVERGENT B0 ;  /* 0x0000000000007941 */ /* 0x000fea0003800200 */
.L_x_9734:
        /* <DEDUP_REMOVED lines=10> */
.L_x_9737:
[----:B------:R-:W-:Y:S05]  /*13ed0*/  BSYNC.RECONVERGENT B0 ;  /* 0x0000000000007941 */ /* 0x000fea0003800200 */
.L_x_9736:
[----:B------:R-:W-:-:S04]  /*13ee0*/  MOV R163, 0x0 ;  /* 0x0000000000a37802 */ /* 0x000fc80000000f00 */
[----:B-12345:R-:W-:Y:S05]  /*13ef0*/  @P3 RET.REL.NODEC R162 `(_ZN5flash24flash_fwd_splitkv_kernelI23Flash_fwd_kernel_traitsILi128ELi64ELi64ELi4ELb0ELb0EN7cutlass10bfloat16_tE19Flash_kernel_traitsILi128ELi64ELi64ELi4ES3_EELb0ELb0ELb0ELb0ELb0ELb0ELb1ELb1EEEvNS_16Flash_fwd_paramsE) ;  /* 0xfffffec0a2403950 */ /* 0x03efea0003c3ffff */
[-C--:B------:R-:W-:Y:S01]  /*13f00*/  ISETP.GE.AND P2, PT, R69, R102.reuse, PT ;  /* 0x000000664500720c */ /* 0x080fe20003f46270 */
[----:B------:R-:W-:Y:S01]  /*13f10*/  IMAD.MOV.U32 R163, RZ, RZ, 0x0 ;  /* 0x00000000ffa37424 */ /* 0x000fe200078e00ff */
[----:B------:R-:W-:-:S11]  /*13f20*/  ISETP.GE.AND P0, PT, R71, R102, PT ;  /* 0x000000664700720c */ /* 0x000fd60003f06270 */
[----:B------:R-:W-:-:S04]  /*13f30*/  @!P2 LEA R2, P1, R73, R78, 0x2 ;  /* 0x0000004e4902a211 */ /* 0x000fc800078210ff */
[----:B------:R-:W-:-:S05]  /*13f40*/  @!P2 LEA.HI.X R3, R73, R79, R68, 0x2, P1 ;  /* 0x0000004f4903a211 */ /* 0x000fca00008f1444 */
[----:B------:R1:W-:Y:S02]  /*13f50*/  @!P2 ST.E.128 desc[UR4][R2.64+0x7000], R36 ;  /* 0x007000240200a985 */ /* 0x0003e4000c101d04 */
[----:B-1----:R-:W-:Y:S05]  /*13f60*/  @P0 RET.REL.NODEC R162 `(_ZN5flash24flash_fwd_splitkv_kernelI23Flash_fwd_kernel_traitsILi128ELi64ELi64ELi4ELb0ELb0EN7cutlass10bfloat16_tE19Flash_kernel_traitsILi128ELi64ELi64ELi4ES3_EELb0ELb0ELb0ELb0ELb0ELb0ELb1ELb1EEEvNS_16Flash_fwd_paramsE) ;  /* 0xfffffec0a2240950 */ /* 0x002fea0003c3ffff */
[----:B------:R-:W-:Y:S01]  /*13f70*/  LEA R2, P0, R73, R78, 0x2 ;  /* 0x0000004e49027211 */ /* 0x000fe200078010ff */
[----:B------:R-:W-:-:S03]  /*13f80*/  IMAD.MOV.U32 R163, RZ, RZ, 0x0 ;  /* 0x00000000ffa37424 */ /* 0x000fc600078e00ff */
[----:B------:R-:W-:-:S05]  /*13f90*/  LEA.HI.X R3, R73, R79, R68, 0x2, P0 ;  /* 0x0000004f49037211 */ /* 0x000fca00000f1444 */
[----:B------:R1:W-:Y:S02]  /*13fa0*/  ST.E.128 desc[UR4][R2.64+0x7100], R4 ;  /* 0x0071000402007985 */ /* 0x0003e4000c101d04 */
[----:B-1----:R-:W-:Y:S05]  /*13fb0*/  RET.REL.NODEC R162 `(_ZN5flash24flash_fwd_splitkv_kernelI23Flash_fwd_kernel_traitsILi128ELi64ELi64ELi4ELb0ELb0EN7cutlass10bfloat16_tE19Flash_kernel_traitsILi128ELi64ELi64ELi4ES3_EELb0ELb0ELb0ELb0ELb0ELb0ELb1ELb1EEEvNS_16Flash_fwd_paramsE) ;  /* 0xfffffec0a2107950 */ /* 0x002fea0003c3ffff */
.L_x_9721:
[----:B------:R-:W-:Y:S01]  /*13fc0*/  MOV R7, 0x2 ;  /* 0x0000000200077802 */ /* 0x000fe20000000f00 */
[----:B------:R-:W-:Y:S01]  /*13fd0*/  IMAD.MOV.U32 R0, RZ, RZ, 0x1f ;  /* 0x0000001fff007424 */ /* 0x000fe200078e00ff */
[----:B------:R-:W-:-:S07]  /*13fe0*/  MOV R4, 0xffffffff ;  /* 0xffffffff00047802 */ /* 0x000fce0000000f00 */
[----:B-1---5:R-:W-:Y:S05]  /*13ff0*/  WARPSYNC.COLLECTIVE R4, `(.L_x_9738) ;  /* 0x0000000004087348 */ /* 0x022fea0003c00000 */
[----:B------:R2:W3:Y:S02]  /*14000*/  SHFL.BFLY P0, R9, R175, R7, R0 ;  /* 0x0c000007af097389 */ /* 0x0004e40000000000 */
[----:B-123-5:R-:W-:Y:S05]  /*14010*/  ENDCOLLECTIVE ;  /* 0x000000000000791b */ /* 0x02efea0003800000 */
.L_x_9738:
[----:B------:R-:W-:Y:S02]  /*14020*/  IMAD.MOV.U32 R8, RZ, RZ, R9 ;  /* 0x000000ffff087224 */ /* 0x000fe400078e0009 */
[----:B------:R-:W-:Y:S02]  /*14030*/  IMAD.MOV.U32 R7, RZ, RZ, 0x1 ;  /* 0x00000001ff077424 */ /* 0x000fe400078e00ff */
[----:B------:R-:W-:-:S05]  /*14040*/  FADD.FTZ R8, R8, R175 ;  /* 0x000000af08087221 */ /* 0x000fca0000010000 */
[----:B------:R-:W-:-:S07]  /*14050*/  MOV R175, R8 ;  /* 0x0000000800af7202 */ /* 0x000fce0000000f00 */
[----:B------:R-:W-:Y:S05]  /*14060*/  WARPSYNC.COLLECTIVE R4, `(.L_x_9739) ;  /* 0x0000000004087348 */ /* 0x000fea0003c00000 */
[----:B------:R1:W2:Y:S02]  /*14070*/  SHFL.BFLY P0, R9, R175, R7, R0 ;  /* 0x0c000007af097389 */ /* 0x0002a40000000000 */
[----:B-12---:R-:W-:Y:S05]  /*14080*/  ENDCOLLECTIVE ;  /* 0x000000000000791b */ /* 0x006fea0003800000 */
.L_x_9739:
[----:B------:R-:W-:Y:S01]  /*14090*/  MOV R175, R173 ;  /* 0x000000ad00af7202 */ /* 0x000fe20000000f00 */
[----:B------:R-:W-:Y:S01]  /*140a0*/  IMAD.MOV.U32 R7, RZ, RZ, 0x2 ;  /* 0x00000002ff077424 */ /* 0x000fe200078e00ff */
[----:B------:R-:W-:-:S07]  /*140b0*/  MOV R5, R9 ;  /* 0x0000000900057202 */ /* 0x000fce0000000f00 */
[----:B------:R-:W-:Y:S05]  /*140c0*/  WARPSYNC.COLLECTIVE R4, `(.L_x_9740) ;  /* 0x0000000004087348 */ /* 0x000fea0003c00000 */
[----:B------:R1:W2:Y:S02]  /*140d0*/  SHFL.BFLY P0, R9, R175, R7, R0 ;  /* 0x0c000007af097389 */ /* 0x0002a40000000000 */
[----:B-12---:R-:W-:Y:S05]  /*140e0*/  ENDCOLLECTIVE ;  /* 0x000000000000791b */ /* 0x006fea0003800000 */
.L_x_9740:
[----:B------:R-:W-:Y:S01]  /*140f0*/  FADD.FTZ R5, R8, R5 ;  /* 0x0000000508057221 */ /* 0x000fe20000010000 */
[----:B------:R-:W-:Y:S01]  /*14100*/  FADD.FTZ R6, R9, R173 ;  /* 0x000000ad09067221 */ /* 0x000fe20000010000 */
[----:B------:R-:W-:-:S04]  /*14110*/  MOV R7, 0x1 ;  /* 0x0000000100077802 */ /* 0x000fc80000000f00 */
[----:B------:R-:W-:-:S07]  /*14120*/  MOV R175, R6 ;  /* 0x0000000600af7202 */ /* 0x000fce0000000f00 */
[----:B------:R-:W-:Y:S05]  /*14130*/  WARPSYNC.COLLECTIVE R4, `(.L_x_9741) ;  /* 0x0000000004087348 */ /* 0x000fea0003c00000 */
[----:B------:R1:W2:Y:S02]  /*14140*/  SHFL.BFLY P0, R9, R175, R7, R0 ;  /* 0x0c000007af097389 */ /* 0x0002a40000000000 */
[----:B-12---:R-:W-:Y:S05]  /*14150*/  ENDCOLLECTIVE ;  /* 0x000000000000791b */ /* 0x006fea0003800000 */
.L_x_9741:
[----:B------:R-:W-:Y:S05]  /*14160*/  BRA `(.L_x_9742) ;  /* 0xffffffe800e07947 */ /* 0x000fea000383ffff */
.L_x_9743:
        /* <DEDUP_REMOVED lines=9> */
.L_x_14938:


//--------------------- .text._ZN5flash24flash_fwd_splitkv_kernelI23Flash_fwd_kernel_traitsILi128ELi64ELi64ELi4ELb0ELb0EN7cutlass10bfloat16_tE19Flash_kernel_traitsILi128ELi64ELi64ELi4ES3_EELb0ELb0ELb0ELb0ELb0ELb1ELb1ELb1EEEvNS_16Flash_fwd_paramsE --------------------------
	.section	.text._ZN5flash24flash_fwd_splitkv_kernelI23Flash_fwd_kernel_traitsILi128ELi64ELi64ELi4ELb0ELb0EN7cutlass10bfloat16_tE19Flash_kernel_traitsILi128ELi64ELi64ELi4ES3_EELb0ELb0ELb0ELb0ELb0ELb1ELb1ELb1EEEvNS_16Flash_fwd_paramsE,"ax",@progbits
	.align	128
        .global         _ZN5flash24flash_fwd_splitkv_kernelI23Flash_fwd_kernel_traitsILi128ELi64ELi64ELi4ELb0ELb0EN7cutlass10bfloat16_tE19Flash_kernel_traitsILi128ELi64ELi64ELi4ES3_EELb0ELb0ELb0ELb0ELb0ELb1ELb1ELb1EEEvNS_16Flash_fwd_paramsE
        .type           _ZN5flash24flash_fwd_splitkv_kernelI23Flash_fwd_kernel_traitsILi128ELi64ELi64ELi4ELb0ELb0EN7cutlass10bfloat16_tE19Flash_kernel_traitsILi128ELi64ELi64ELi4ES3_EELb0ELb0ELb0ELb0ELb0ELb1ELb1ELb1EEEvNS_16Flash_fwd_paramsE,@function
        .size           _ZN5flash24flash_fwd_splitkv_kernelI23Flash_fwd_kernel_traitsILi128ELi64ELi64ELi4ELb0ELb0EN7cutlass10bfloat16_tE19Flash_kernel_traitsILi128ELi64ELi64ELi4ES3_EELb0ELb0ELb0ELb0ELb0ELb1ELb1ELb1EEEvNS_16Flash_fwd_paramsE,(.L_x_14939 - _ZN5flash24flash_fwd_splitkv_kernelI23Flash_fwd_kernel_traitsILi128ELi64ELi64ELi4ELb0ELb0EN7cutlass10bfloat16_tE19Flash_kernel_traitsILi128ELi64ELi64ELi4ES3_EELb0ELb0ELb0ELb0ELb0ELb1ELb1ELb1EEEvNS_16Flash_fwd_paramsE)
        .other          _ZN5flash24flash_fwd_splitkv_kernelI23Flash_fwd_kernel_traitsILi128ELi64ELi64ELi4ELb0ELb0EN7cutlass10bfloat16_tE19Flash_kernel_traitsILi128ELi64ELi64ELi4ES3_EELb0ELb0ELb0ELb0ELb0ELb1ELb1ELb1EEEvNS_16Flash_fwd_paramsE,@"STO_CUDA_ENTRY STV_DEFAULT"
_ZN5flash24flash_fwd_splitkv_kernelI23Flash_fwd_kernel_traitsILi128ELi64ELi64ELi4ELb0ELb0EN7cutlass10bfloat16_tE19Flash_kernel_traitsILi128ELi64ELi64ELi4ES3_EELb0ELb0ELb0ELb0ELb0ELb1ELb1ELb1EEEvNS_16Flash_fwd_paramsE:
.text._ZN5flash24flash_fwd_splitkv_kernelI23Flash_fwd_kernel_traitsILi128ELi64ELi64ELi4ELb0ELb0EN7cutlass10bfloat16_tE19Flash_kernel_traitsILi128ELi64ELi64ELi4ES3_EELb0ELb0ELb0ELb0ELb0ELb1ELb1ELb1EEEvNS_16Flash_fwd_paramsE:
        /* <DEDUP_REMOVED lines=29> */
[----:B------:R-:W-:Y:S05]  /*01d0*/  CALL.REL.NOINC `($_ZN5flash24flash_fwd_splitkv_kernelI23Flash_fwd_kernel_traitsILi128ELi64ELi64ELi4ELb0ELb0EN7cutlass10bfloat16_tE19Flash_kernel_traitsILi128ELi64ELi64ELi4ES3_EELb0ELb0ELb0ELb0ELb0ELb1ELb1ELb1EEEvNS_16Flash_fwd_paramsE$_ZN5flash30compute_attn_1rowblock_splitkvI23Flash_fwd_kernel_traitsILi128ELi64ELi64ELi4ELb0ELb0EN7cutlass10bfloat16_tE19Flash_kernel_traitsILi128ELi64ELi64ELi4ES3_EELb0ELb0ELb0ELb0ELb0ELb1ELb1ELb1ENS_16Flash_fwd_paramsEEEvRKT8_iiiii) ;  /* 0x0000000000087944 */ /* 0x000fea0003c00000 */
[----:B------:R-:W-:Y:S05]  /*01e0*/  BSYNC.RECONVERGENT B4 ;  /* 0x0000000000047941 */ /* 0x000fea0003800200 */
.L_x_9744:
[----:B------:R-:W-:Y:S05]  /*01f0*/  EXIT ;  /* 0x000000000000794d */ /* 0x000fea0003800000 */
        .type           $_ZN5flash24flash_fwd_splitkv_kernelI23Flash_fwd_kernel_traitsILi128ELi64ELi64ELi4ELb0ELb0EN7cutlass10bfloat16_tE19Flash_kernel_traitsILi128ELi64ELi64ELi4ES3_EELb0ELb0ELb0ELb0ELb0ELb1ELb1ELb1EEEvNS_16Flash_fwd_paramsE$_ZN5flash30compute_attn_1rowblock_splitkvI23Flash_fwd_kernel_traitsILi128ELi64ELi64ELi4ELb0ELb0EN7cutlass10bfloat16_tE19Flash_kernel_traitsILi128ELi64ELi64ELi4ES3_EELb0ELb0ELb0ELb0ELb0ELb1ELb1ELb1ENS_16Flash_fwd_paramsEEEvRKT8_iiiii,@function
        .size           $_ZN5flash24flash_fwd_splitkv_kernelI23Flash_fwd_kernel_traitsILi128ELi64ELi64ELi4ELb0ELb0EN7cutlass10bfloat16_tE19Flash_kernel_traitsILi128ELi64ELi64ELi4ES3_EELb0ELb0ELb0ELb0ELb0ELb1ELb1ELb1EEEvNS_16Flash_fwd_paramsE$_ZN5flash30compute_attn_1rowblock_splitkvI23Flash_fwd_kernel_traitsILi128ELi64ELi64ELi4ELb0ELb0EN7cutlass10bfloat16_tE19Flash_kernel_traitsILi128ELi64ELi64ELi4ES3_EELb0ELb0ELb0ELb0ELb0ELb1ELb1ELb1ENS_16Flash_fwd_paramsEEEvRKT8_iiiii,(.L_x_14939 - $_ZN5flash24flash_fwd_splitkv_kernelI23Flash_fwd_kernel_traitsILi128ELi64ELi64ELi4ELb0ELb0EN7cutlass10bfloat16_tE19Flash_kernel_traitsILi128ELi64ELi64ELi4ES3_EELb0ELb0ELb0ELb0ELb0ELb1ELb1ELb1EEEvNS_16Flash_fwd_paramsE$_ZN5flash30compute_attn_1rowblock_splitkvI23Flash_fwd_kernel_traitsILi128ELi64ELi64ELi4ELb0ELb0EN7cutlass10bfloat16_tE19Flash_kernel_traitsILi128ELi64ELi64ELi4ES3_EELb0ELb0ELb0ELb0ELb0ELb1ELb1ELb1ENS_16Flash_fwd_paramsEEEvRKT8_iiiii)
$_ZN5flash24flash_fwd_splitkv_kernelI23Flash_fwd_kernel_traitsILi128ELi64ELi64ELi4ELb0ELb0EN7cutlass10bfloat16_tE19Flash_kernel_traitsILi128ELi64ELi64ELi4ES3_EELb0ELb0ELb0ELb0ELb0ELb1ELb1ELb1EEEvNS_16Flash_fwd_paramsE$_ZN5flash30compute_attn_1rowblock_splitkvI23Flash_fwd_kernel_traitsILi128ELi64ELi64ELi4ELb0ELb0EN7cutlass10bfloat16_tE19Flash_kernel_traitsILi128ELi64ELi64ELi4ES3_EELb0ELb0ELb0ELb0ELb0ELb1ELb1ELb1ENS_16Flash_fwd_paramsEEEvRKT8_iiiii:
        /* <DEDUP_REMOVED lines=39> */
.L_x_9746:
[----:B------:R-:W-:Y:S05]  /*0470*/  BSYNC.RECONVERGENT B0 ;  /* 0x0000000000007941 */ /* 0x000fea0003800200 */
.L_x_9745:
[----:B------:R-:W-:Y:S04]  /*0480*/  BSSY.RECONVERGENT B0, `(.L_x_9747) ;  /* 0x0000007000007945 */ /* 0x000fe80003800200 */
[----:B------:R-:W-:Y:S05]  /*0490*/  @!P3 BRA `(.L_x_9748) ;  /* 0x000000000014b947 */ /* 0x000fea0003800000 */
[----:B-----5:R-:W4:Y:S02]  /*04a0*/  LD.E.U8 R3, desc[UR4][R102.64+0x1b2] ;  /* 0x0001b20466037980 */ /* 0x020f24000c101100 */
[----:B----4-:R-:W-:-:S13]  /*04b0*/  ISETP.NE.AND P1, PT, R3, RZ, PT ;  /* 0x000000ff0300720c */ /* 0x010fda0003f25270 */
[----:B------:R-:W4:Y:S02]  /*04c0*/  @P1 LD.E R6, desc[UR4][R16.64+0x4] ;  /* 0x0000040410061980 */ /* 0x000f24000c101900 */
[----:B----4-:R-:W-:-:S06]  /*04d0*/  @P1 IADD3 R3, PT, PT, R6, -R15, RZ ;  /* 0x8000000f06031210 */ /* 0x010fcc0007ffe0ff */
[----:B------:R4:W5:Y:S02]  /*04e0*/  @!P1 LD.E R3, desc[UR4][R16.64] ;  /* 0x0000000410039980 */ /* 0x000964000c101900 */
.L_x_9748:
[----:B------:R-:W-:Y:S05]  /*04f0*/  BSYNC.RECONVERGENT B0 ;  /* 0x0000000000007941 */ /* 0x000fea0003800200 */
.L_x_9747:
        /* <DEDUP_REMOVED lines=9> */
.L_x_9750:
[----:B------:R-:W5:Y:S01]  /*0590*/  LD.E.64 R12, desc[UR4][R102.64+0x108] ;  /* 0x00010804660c7980 */ /* 0x000f62000c101b00 */
[----:B------:R-:W-:Y:S01]  /*05a0*/  BSSY.RECONVERGENT B0, `(.L_x_9752) ;  /* 0x0000006000007945 */ /* 0x000fe20003800200 */
[----:B------:R-:W-:Y:S01]  /*05b0*/  IMAD.MOV.U32 R3, RZ, RZ, RZ ;  /* 0x000000ffff037224 */ /* 0x000fe200078e00ff */
[----:B-----5:R-:W-:-:S04]  /*05c0*/  ISETP.NE.U32.AND P0, PT, R12, RZ, PT ;  /* 0x000000ff0c00720c */ /* 0x020fc80003f05070 */
[----:B------:R-:W-:-:S13]  /*05d0*/  ISETP.NE.AND.EX P0, PT, R13, RZ, PT, P0 ;  /* 0x000000ff0d00720c */ /* 0x000fda0003f05300 */
[----:B------:R-:W-:Y:S05]  /*05e0*/  @!P0 BRA `(.L_x_9753) ;  /* 0x0000000000048947 */ /* 0x000fea0003800000 */
[----:B------:R1:W5:Y:S02]  /*05f0*/  LD.E R3, desc[UR4][R102.64+0xbc] ;  /* 0x0000bc0466037980 */ /* 0x000364000c101900 */
.L_x_9753:
[----:B------:R-:W-:Y:S05]  /*0600*/  BSYNC.RECONVERGENT B0 ;  /* 0x0000000000007941 */ /* 0x000fea0003800200 */
.L_x_9752:
[----:B-----5:R-:W-:Y:S02]  /*0610*/  IADD3 R60, PT, PT, R68, R3, RZ ;  /* 0x00000003443c7210 */ /* 0x020fe40007ffe0ff */
.L_x_9751:
[----:B------:R-:W-:Y:S05]  /*0620*/  BSYNC.RECONVERGENT B1 ;  /* 0x0000000000017941 */ /* 0x000fea0003800200 */
.L_x_9749:
[----:B------:R-:W-:Y:S01]  /*0630*/  IMAD.SHL.U32 R166, R5, 0x40, RZ ;  /* 0x0000004005a67824 */ /* 0x000fe200078e00ff */
[----:B------:R-:W-:-:S04]  /*0640*/  MOV R163, 0x0 ;  /* 0x0000000000a37802 */ /* 0x000fc80000000f00 */
[----:B------:R-:W-:-:S13]  /*0650*/  ISETP.GT.AND P0, PT, R167, R166, PT ;  /* 0x000000a6a700720c */ /* 0x000fda0003f04270 */
[----:B-1234-:R-:W-:Y:S05]  /*0660*/  @!P0 RET.REL.NODEC R162 `(_ZN5flash24flash_fwd_splitkv_kernelI23Flash_fwd_kernel_traitsILi128ELi64ELi64ELi4ELb0ELb0EN7cutlass10bfloat16_tE19Flash_kernel_traitsILi128ELi64ELi64ELi4ES3_EELb0ELb0ELb0ELb0ELb0ELb1ELb1ELb1EEEvNS_16Flash_fwd_paramsE) ;  /* 0xfffffff8a2648950 */ /* 0x01efea0003c3ffff */
        /* <DEDUP_REMOVED lines=73> */
.L_x_9756:
[----:B------:R-:W-:Y:S05]  /*0b00*/  BSYNC.RECONVERGENT B0 ;  /* 0x0000000000007941 */ /* 0x000fea0003800200 */
.L_x_9755:
        /* <DEDUP_REMOVED lines=12> */
.L_x_9758:
[----:B------:R-:W-:Y:S05]  /*0bd0*/  BSYNC.RECONVERGENT B0 ;  /* 0x0000000000007941 */ /* 0x000fea0003800200 */
.L_x_9757:
        /* <DEDUP_REMOVED lines=12> */
.L_x_9760:
[----:B------:R-:W-:Y:S05]  /*0ca0*/  BSYNC.RECONVERGENT B0 ;  /* 0x0000000000007941 */ /* 0x000fea0003800200 */
.L_x_9759:
        /* <DEDUP_REMOVED lines=12> */
.L_x_9762:
[----:B------:R-:W-:Y:S05]  /*0d70*/  BSYNC.RECONVERGENT B0 ;  /* 0x0000000000007941 */ /* 0x000fea0003800200 */
.L_x_9761:
        /* <DEDUP_REMOVED lines=11> */
.L_x_9764:
[----:B------:R-:W-:Y:S05]  /*0e30*/  BSYNC.RECONVERGENT B0 ;  /* 0x0000000000007941 */ /* 0x000fea0003800200 */
.L_x_9763:
        /* <DEDUP_REMOVED lines=11> */
.L_x_9766:
[----:B------:R-:W-:Y:S05]  /*0ef0*/  BSYNC.RECONVERGENT B0 ;  /* 0x0000000000007941 */ /* 0x000fea0003800200 */
.L_x_9765:
        /* <DEDUP_REMOVED lines=12> */
.L_x_9768:
[----:B------:R-:W-:Y:S05]  /*0fc0*/  BSYNC.RECONVERGENT B0 ;  /* 0x0000000000007941 */ /* 0x000fea0003800200 */
.L_x_9767:
        /* <DEDUP_REMOVED lines=15> */
.L_x_9770:
[----:B------:R-:W-:Y:S05]  /*10c0*/  BSYNC.RECONVERGENT B0 ;  /* 0x0000000000007941 */ /* 0x000fea0003800200 */
.L_x_9769:
        /* <DEDUP_REMOVED lines=20> */
[----:B--234-:R-:W-:Y:S05]  /*1210*/  @P6 RET.REL.NODEC R162 `(_ZN5flash24flash_fwd_splitkv_kernelI23Flash_fwd_kernel_traitsILi128ELi64ELi64ELi4ELb0ELb0EN7cutlass10bfloat16_tE19Flash_kernel_traitsILi128ELi64ELi64ELi4ES3_EELb0ELb0ELb0ELb0ELb0ELb1ELb1ELb1EEEvNS_16Flash_fwd_paramsE) ;  /* 0xffffffeca2786950 */ /* 0x01cfea0003c3ffff */
[----:B------:R-:W-:Y:S02]  /*1220*/  MOV R5, 0xff800000 ;  /* 0xff80000000057802 */ /* 0x000fe40000000f00 */
[----:B------:R-:W-:-:S03]  /*1230*/  MOV R163, 0x0 ;  /* 0x0000000000a37802 */ /* 0x000fc60000000f00 */
[----:B------:R1:W-:Y:S02]  /*1240*/  ST.E desc[UR4][R2.64+0xe0], R5 ;  /* 0x0000e00502007985 */ /* 0x0003e4000c101904 */
[----:B-1----:R-:W-:Y:S05]  /*1250*/  RET.REL.NODEC R162 `(_ZN5flash24flash_fwd_splitkv_kernelI23Flash_fwd_kernel_traitsILi128ELi64ELi64ELi4ELb0ELb0EN7cutlass10bfloat16_tE19Flash_kernel_traitsILi128ELi64ELi64ELi4ES3_EELb0ELb0ELb0ELb0ELb0ELb1ELb1ELb1EEEvNS_16Flash_fwd_paramsE) ;  /* 0xffffffeca2687950 */ /* 0x002fea0003c3ffff */
.L_x_9754:
        /* <DEDUP_REMOVED lines=102> */
.L_x_9772:
        /* <DEDUP_REMOVED lines=77> */
.L_x_9773:
[----:B------:R-:W-:Y:S05]  /*1d90*/  BSYNC.RECONVERGENT B0 ;  /* 0x0000000000007941 */ /* 0x000fea0003800200 */
.L_x_9771:
        /* <DEDUP_REMOVED lines=21> */
[----:B------:R-:W-:Y:S01]  /*1ef0*/  IMAD.HI.U32 R20, R31, R20, R30 ;  /* 0x000000141f147227 */ /* 0x000fe200078e001e */
[----:B------:R-:W-:-:S05]  /*1f00*/  IADD3 R12, PT, PT, RZ, -R12, RZ ;  /* 0x8000000cff0c7210 */ /* 0x000fca0007ffe0ff */
        /* <DEDUP_REMOVED lines=10> */
[----:B------:R-:W-:Y:S01]  /*1fb0*/  @!P2 IADD3 R20, PT, PT, R20, 0x1, RZ ;  /* 0x000000011414a810 */ /* 0x000fe20007ffe0ff */
[----:B------:R-:W-:Y:S01]  /*1fc0*/  IMAD.X R29, RZ, RZ, R15, P1 ;  /* 0x000000ffff1d7224 */ /* 0x000fe200008e060f */
[----:B------:R-:W-:Y:S02]  /*1fd0*/  ISETP.GE.AND P1, PT, R0, RZ, PT ;  /* 0x000000ff0000720c */ /* 0x000fe40003f26270 */
[----:B------:R-:W-:Y:S01]  /*1fe0*/  ISETP.NE.AND P2, PT, R3, RZ, PT ;  /* 0x000000ff0300720c */ /* 0x000fe20003f45270 */
[C---:B------:R-:W-:Y:S02]  /*1ff0*/  IMAD R16, R14.reuse, R155, R16 ;  /* 0x0000009b0e107224 */ /* 0x040fe400078e0210 */
[----:B------:R-:W-:-:S04]  /*2000*/  IMAD.WIDE.U32 R28, R14, R154, R28 ;  /* 0x0000009a0e1c7225 */ /* 0x000fc800078e001c */
[----:B------:R-:W-:-:S04]  /*2010*/  @P3 VIADD R20, R20, 0x1 ;  /* 0x0000000114143836 */ /* 0x000fc80000000000 */
[----:B------:R-:W-:Y:S02]  /*2020*/  IMAD.MOV.U32 R0, RZ, RZ, R20 ;  /* 0x000000ffff007224 */ /* 0x000fe400078e0014 */
[----:B------:R-:W-:Y:S02]  /*2030*/  IMAD.IADD R21, R29, 0x1, R16 ;  /* 0x000000011d157824 */ /* 0x000fe400078e0210 */
[----:B------:R-:W-:Y:S01]  /*2040*/  @!P1 IMAD.MOV R0, RZ, RZ, -R0 ;  /* 0x000000ffff009224 */ /* 0x000fe200078e0a00 */
[----:B------:R-:W-:Y:S01]  /*2050*/  @!P2 LOP3.LUT R0, RZ, R3, RZ, 0x33, !PT ;  /* 0x00000003ff00a212 */ /* 0x000fe200078e33ff */
[----:B------:R-:W-:Y:S01]  /*2060*/  IMAD.MOV.U32 R20, RZ, RZ, R28 ;  /* 0x000000ffff147224 */ /* 0x000fe200078e001c */
[----:B------:R-:W-:Y:S02]  /*2070*/  SHF.R.U32.HI R110, RZ, 0x3, R57 ;  /* 0x00000003ff6e7819 */ /* 0x000fe40000011639 */
[----:B------:R-:W-:Y:S01]  /*2080*/  SHF.R.S32.HI R3, RZ, 0x1f, R0 ;  /* 0x0000001fff037819 */ /* 0x000fe20000011400 */
[----:B------:R-:W-:-:S02]  /*2090*/  IMAD.MOV.U32 R111, RZ, RZ, RZ ;  /* 0x000000ffff6f7224 */ /* 0x000fc400078e00ff */
[----:B------:R-:W-:Y:S01]  /*20a0*/  IMAD.WIDE.U32 R20, R0, R24, R20 ;  /* 0x0000001800147225 */ /* 0x000fe200078e0014 */
[----:B------:R-:W1:Y:S03]  /*20b0*/  S2UR UR6, SR_CgaCtaId ;  /* 0x00000000000679c3 */ /* 0x000e660000008800 */
[----:B------:R-:W-:Y:S01]  /*20c0*/  IMAD R161, R155, R110, RZ ;  /* 0x0000006e9ba17224 */ /* 0x000fe200078e02ff */
[----:B------:R-:W-:Y:S01]  /*20d0*/  LOP3.LUT R58, R61, 0x1c0, RZ, 0xc0, !PT ;  /* 0x000001c03d3a7812 */ /* 0x000fe200078ec0ff */
[----:B------:R-:W-:-:S03]  /*20e0*/  IMAD.SHL.U32 R99, R57, 0x40, RZ ;  /* 0x0000004039637824 */ /* 0x000fc600078e00ff */
[----:B------:R-:W-:Y:S01]  /*20f0*/  LOP3.LUT R58, R58, 0x38, R57, 0xf8, !PT ;  /* 0x000000383a3a7812 */ /* 0x000fe200078ef839 */
[----:B------:R-:W-:Y:S01]  /*2100*/  UMOV UR7, 0x400 ;  /* 0x0000040000077882 */ /* 0x000fe20000000000 */
[----:B------:R-:W-:Y:S02]  /*2110*/  IMAD R157, R153, R110, RZ ;  /* 0x0000006e999d7224 */ /* 0x000fe400078e02ff */
[--C-:B------:R-:W-:Y:S02]  /*2120*/  LOP3.LUT R58, R58, 0x38, R61.reuse, 0x78, !PT ;  /* 0x000000383a3a7812 */ /* 0x100fe400078e783d */
[----:B------:R-:W-:Y:S02]  /*2130*/  LOP3.LUT R96, R99, 0x1c0, RZ, 0xc0, !PT ;  /* 0x000001c063607812 */ /* 0x000fe400078ec0ff */
[----:B------:R-:W-:Y:S01]  /*2140*/  LOP3.LUT R58, R58, 0x1e00, R61, 0xf8, !PT ;  /* 0x00001e003a3a7812 */ /* 0x000fe200078ef83d */
[----:B------:R-:W-:Y:S01]  /*2150*/  VIADD R165, R105, 0xffffffff ;  /* 0xffffffff69a57836 */ /* 0x000fe20000000000 */
[----:B------:R-:W-:Y:S01]  /*2160*/  SHF.L.U32 R94, R57, 0x5, RZ ;  /* 0x00000005395e7819 */ /* 0x000fe200000006ff */
        /* <DEDUP_REMOVED lines=9> */
[----:B------:R-:W-:Y:S02]  /*2200*/  LOP3.LUT R56, R99, 0x200, RZ, 0xc0, !PT ;  /* 0x0000020063387812 */ /* 0x000fe400078ec0ff */
[----:B------:R-:W-:Y:S01]  /*2210*/  LOP3.LUT R100, R12, 0x40, RZ, 0xfc, !PT ;  /* 0x000000400c647812 */ /* 0x000fe200078efcff */
        /* <DEDUP_REMOVED lines=21> */
[----:B------:R-:W-:Y:S01]  /*2370*/  IMAD R5, R14, R117, R5 ;  /* 0x000000750e057224 */ /* 0x000fe200078e0205 */
[----:B------:R-:W-:-:S04]  /*2380*/  IADD3 R21, PT, PT, R21, R24, RZ ;  /* 0x0000001815157210 */ /* 0x000fc80007ffe0ff */
[----:B------:R-:W-:Y:S02]  /*2390*/  IADD3 R5, PT, PT, R7, R5, RZ ;  /* 0x0000000507057210 */ /* 0x000fe40007ffe0ff */
[----:B------:R-:W-:Y:S01]  /*23a0*/  SHF.R.S32.HI R7, RZ, 0x1f, R68 ;  /* 0x0000001fff077819 */ /* 0x000fe20000011444 */
[----:B------:R-:W-:-:S03]  /*23b0*/  IMAD.WIDE.U32 R14, R110, R154, R20 ;  /* 0x0000009a6e0e7225 */ /* 0x000fc600078e0014 */
[----:B------:R-:W-:Y:S01]  /*23c0*/  LEA.HI R7, R7, R68, RZ, 0x6 ;  /* 0x0000004407077211 */ /* 0x000fe200078f30ff */
[----:B------:R-:W-:-:S03]  /*23d0*/  IMAD.X R17, RZ, RZ, R4, P0 ;  /* 0x000000ffff117224 */ /* 0x000fc600000e0604 */
[----:B------:R-:W-:Y:S01]  /*23e0*/  SHF.R.S32.HI R7, RZ, 0x6, R7 ;  /* 0x00000006ff077819 */ /* 0x000fe20000011407 */
[----:B------:R-:W-:Y:S01]  /*23f0*/  IMAD.IADD R161, R15, 0x1, R161 ;  /* 0x000000010fa17824 */ /* 0x000fe200078e02a1 */
[----:B----4-:R-:W-:Y:S02]  /*2400*/  LEA R160, P0, R14, R10, 0x1 ;  /* 0x0000000a0ea07211 */ /* 0x010fe400078008ff */
[----:B------:R-:W-:Y:S02]  /*2410*/  VIMNMX R66, PT, PT, R156, R7, !PT ;  /* 0x000000079c427248 */ /* 0x000fe40007fe0100 */
[----:B------:R-:W-:Y:S02]  /*2420*/  LEA.HI.X R161, R14, R11, R161, 0x1, P0 ;  /* 0x0000000b0ea17211 */ /* 0x000fe400000f0ca1 */
[----:B------:R-:W-:Y:S02]  /*2430*/  ISETP.GT.AND P0, PT, R105, R66, PT ;  /* 0x000000426900720c */ /* 0x000fe40003f04270 */
[----:B------:R-:W-:Y:S01]  /*2440*/  LEA R108, P2, R6, R8, 0x1 ;  /* 0x00000008066c7211 */ /* 0x000fe200078408ff */
[----:B------:R-:W-:-:S03]  /*2450*/  IMAD.WIDE.U32 R16, R110, R152, R16 ;  /* 0x000000986e107225 */ /* 0x000fc600078e0010 */
[----:B------:R-:W-:Y:S02]  /*2460*/  LEA.HI.X R109, R6, R9, R5, 0x1, P2 ;  /* 0x00000009066d7211 */ /* 0x000fe400010f0c05 */
[----:B------:R-:W-:Y:S01]  /*2470*/  SHF.R.U32.HI R5, RZ, 0x1, R57 ;  /* 0x00000001ff057819 */ /* 0x000fe20000011639 */
[----:B------:R-:W-:Y:S01]  /*2480*/  IMAD.IADD R157, R17, 0x1, R157 ;  /* 0x00000001119d7824 */ /* 0x000fe200078e029d */
[----:B------:R-:W-:Y:S02]  /*2490*/  LEA R158, P1, R16, R18, 0x1 ;  /* 0x00000012109e7211 */ /* 0x000fe400078208ff */
[----:B------:R-:W-:Y:S02]  /*24a0*/  LOP3.LUT R4, R96, 0x8, R5, 0xf8, !PT ;  /* 0x0000000860047812 */ /* 0x000fe400078ef805 */
[----:B------:R-:W-:Y:S02]  /*24b0*/  LEA.HI.X R157, R16, R19, R157, 0x1, P1 ;  /* 0x00000013109d7211 */ /* 0x000fe400008f0c9d */
[----:B------:R-:W-:-:S02]  /*24c0*/  LEA.HI R97, R97, R97, RZ, 0x1 ;  /* 0x0000006161617211 */ /* 0x000fc400078f08ff */
        /* <DEDUP_REMOVED lines=95> */
.L_x_9827:
        /* <DEDUP_REMOVED lines=20> */
.L_x_9776:
[----:B------:R-:W-:Y:S05]  /*2c00*/  BSYNC.RECONVERGENT B0 ;  /* 0x0000000000007941 */ /* 0x000fea0003800200 */
.L_x_9775:
        /* <DEDUP_REMOVED lines=12> */
.L_x_9778:
[----:B------:R-:W-:Y:S05]  /*2cd0*/  BSYNC.RECONVERGENT B0 ;  /* 0x0000000000007941 */ /* 0x000fea0003800200 */
.L_x_9777:
        /* <DEDUP_REMOVED lines=12> */
.L_x_9780:
[----:B------:R-:W-:Y:S05]  /*2da0*/  BSYNC.RECONVERGENT B0 ;  /* 0x0000000000007941 */ /* 0x000fea0003800200 */
.L_x_9779:
        /* <DEDUP_REMOVED lines=15> */
.L_x_9782:
[----:B------:R-:W-:Y:S05]  /*2ea0*/  BSYNC.RECONVERGENT B0 ;  /* 0x0000000000007941 */ /* 0x000fea0003800200 */
.L_x_9781:
        /* <DEDUP_REMOVED lines=26> */
.L_x_9786:
[----:B------:R-:W-:Y:S05]  /*3050*/  BSYNC.RECONVERGENT B0 ;  /* 0x0000000000007941 */ /* 0x000fea0003800200 */
.L_x_9785:
        /* <DEDUP_REMOVED lines=12> */
.L_x_9788:
[----:B------:R-:W-:Y:S05]  /*3120*/  BSYNC.RECONVERGENT B0 ;  /* 0x0000000000007941 */ /* 0x000fea0003800200 */
.L_x_9787:
        /* <DEDUP_REMOVED lines=12> */
.L_x_9790:
[----:B------:R-:W-:Y:S05]  /*31f0*/  BSYNC.RECONVERGENT B0 ;  /* 0x0000000000007941 */ /* 0x000fea0003800200 */
.L_x_9789:
        /* <DEDUP_REMOVED lines=17> */
.L_x_9784:
        /* <DEDUP_REMOVED lines=57> */
.L_x_9796:
[----:B------:R-:W-:Y:S05]  /*36a0*/  BSYNC.RECONVERGENT B0 ;  /* 0x0000000000007941 */ /* 0x000fea0003800200 */
.L_x_9795:
        /* <DEDUP_REMOVED lines=47> */
.L_x_9794:
[----:B------:R-:W-:Y:S05]  /*39a0*/  BSYNC.RECONVERGENT B1 ;  /* 0x0000000000017941 */ /* 0x000fea0003800200 */
.L_x_9793:
        /* <DEDUP_REMOVED lines=62> */
.L_x_9800:
[----:B------:R-:W-:Y:S05]  /*3d90*/  BSYNC.RECONVERGENT B0 ;  /* 0x0000000000007941 */ /* 0x000fea0003800200 */
.L_x_9799:
        /* <DEDUP_REMOVED lines=47> */
.L_x_9798:
[----:B------:R-:W-:Y:S05]  /*4090*/  BSYNC.RECONVERGENT B1 ;  /* 0x0000000000017941 */ /* 0x000fea0003800200 */
.L_x_9797:
        /* <DEDUP_REMOVED lines=60> */
.L_x_9804:
[----:B------:R-:W-:Y:S05]  /*4460*/  BSYNC.RECONVERGENT B0 ;  /* 0x0000000000007941 */ /* 0x000fea0003800200 */
.L_x_9803:
        /* <DEDUP_REMOVED lines=47> */
.L_x_9802:
[----:B------:R-:W-:Y:S05]  /*4760*/  BSYNC.RECONVERGENT B1 ;  /* 0x0000000000017941 */ /* 0x000fea0003800200 */
.L_x_9801:
        /* <DEDUP_REMOVED lines=63> */
.L_x_9808:
[----:B------:R-:W-:Y:S05]  /*4b60*/  BSYNC.RECONVERGENT B0 ;  /* 0x0000000000007941 */ /* 0x000fea0003800200 */
.L_x_9807:
        /* <DEDUP_REMOVED lines=47> */
.L_x_9806:
[----:B------:R-:W-:Y:S05]  /*4e60*/  BSYNC.RECONVERGENT B1 ;  /* 0x0000000000017941 */ /* 0x000fea0003800200 */
.L_x_9805:
[----:B------:R-:W2:Y:S02]  /*4e70*/  LD.E R3, desc[UR4][R102.64+0xd0] ;  /* 0x0000d00466037980 */ /* 0x000ea4000c101900 */
[----:B--2---:R-:W-:Y:S05]  /*4e80*/  IMAD.U32 R3, R3, -0x20, RZ ;  /* 0xffffffe003037824 */ /* 0x004fea00078e00ff */
[C---:B------:R-:W-:Y:S02]  /*4e90*/  LEA R14, P1, R3.reuse, R14, 0x1 ;  /* 0x0000000e030e7211 */ /* 0x040fe400078208ff */
[C---:B------:R-:W-:Y:S02]  /*4ea0*/  LEA R50, P0, R3.reuse, R50, 0x1 ;  /* 0x0000003203327211 */ /* 0x040fe400078008ff */
[C---:B------:R-:W-:Y:S02]  /*4eb0*/  LEA.HI.X.SX32 R15, R3.reuse, R15, 0x1, P1 ;  /* 0x0000000f030f7211 */ /* 0x040fe400008f0eff */
[----:B------:R-:W-:Y:S01]  /*4ec0*/  LEA.HI.X.SX32 R51, R3, R51, 0x1, P0 ;  /* 0x0000003303337211 */ /* 0x000fe200000f0eff */
[----:B------:R-:W-:Y:S05]  /*4ed0*/  BRA `(.L_x_9791) ;  /* 0x0000002c00a47947 */ /* 0x000fea0003800000 */
.L_x_9792:
        /* <DEDUP_REMOVED lines=95> */
.L_x_9812:
[----:B------:R-:W-:Y:S05]  /*54d0*/  BSYNC.RECONVERGENT B0 ;  /* 0x0000000000007941 */ /* 0x000fea0003800200 */
.L_x_9811:
        /* <DEDUP_REMOVED lines=88> */
.L_x_9810:
[----:B------:R-:W-:Y:S05]  /*5a60*/  BSYNC.RECONVERGENT B1 ;  /* 0x0000000000017941 */ /* 0x000fea0003800200 */
.L_x_9809:
        /* <DEDUP_REMOVED lines=94> */
.L_x_9816:
[----:B------:R-:W-:Y:S05]  /*6050*/  BSYNC.RECONVERGENT B0 ;  /* 0x0000000000007941 */ /* 0x000fea0003800200 */
.L_x_9815:
        /* <DEDUP_REMOVED lines=88> */
.L_x_9814:
[----:B------:R-:W-:Y:S05]  /*65e0*/  BSYNC.RECONVERGENT B1 ;  /* 0x0000000000017941 */ /* 0x000fea0003800200 */
.L_x_9813:
        /* <DEDUP_REMOVED lines=95> */
.L_x_9820:
[----:B------:R-:W-:Y:S05]  /*6be0*/  BSYNC.RECONVERGENT B0 ;  /* 0x0000000000007941 */ /* 0x000fea0003800200 */
.L_x_9819:
        /* <DEDUP_REMOVED lines=86> */
.L_x_9818:
[----:B------:R-:W-:Y:S05]  /*7150*/  BSYNC.RECONVERGENT B1 ;  /* 0x0000000000017941 */ /* 0x000fea0003800200 */
.L_x_9817:
        /* <DEDUP_REMOVED lines=98> */
.L_x_9824:
[----:B------:R-:W-:Y:S05]  /*7780*/  BSYNC.RECONVERGENT B0 ;  /* 0x0000000000007941 */ /* 0x000fea0003800200 */
.L_x_9823:
        /* <DEDUP_REMOVED lines=86> */
.L_x_9822:
[----:B------:R-:W-:Y:S05]  /*7cf0*/  BSYNC.RECONVERGENT B1 ;  /* 0x0000000000017941 */ /* 0x000fea0003800200 */
.L_x_9821:
[----:B------:R-:W3:Y:S01]  /*7d00*/  LD.E R3, desc[UR4][R102.64+0xd0] ;  /* 0x0000d00466037980 */ /* 0x000ee2000c101900 */
[----:B-----5:R-:W-:Y:S02]  /*7d10*/  IMAD.MOV.U32 R73, RZ, RZ, R69 ;  /* 0x000000ffff497224 */ /* 0x020fe400078e0045 */
[----:B---3--:R-:W-:Y:S05]  /*7d20*/  IMAD.U32 R3, R3, -0x20, RZ ;  /* 0xffffffe003037824 */ /* 0x008fea00078e00ff */
[C---:B------:R-:W-:Y:S02]  /*7d30*/  LEA R74, P1, R3.reuse, R74, 0x1 ;  /* 0x0000004a034a7211 */ /* 0x040fe400078208ff */
[C---:B------:R-:W-:Y:S02]  /*7d40*/  LEA R72, P0, R3.reuse, R72, 0x1 ;  /* 0x0000004803487211 */ /* 0x040fe400078008ff */
[C---:B------:R-:W-:Y:S02]  /*7d50*/  LEA.HI.X.SX32 R75, R3.reuse, R75, 0x1, P1 ;  /* 0x0000004b034b7211 */ /* 0x040fe400008f0eff */
[----:B------:R-:W-:Y:S09]  /*7d60*/  LEA.HI.X.SX32 R69, R3, R73, 0x1, P0 ;  /* 0x0000004903457211 */ /* 0x000ff200000f0eff */
.L_x_9791:
[----:B------:R-:W-:Y:S05]  /*7d70*/  BSYNC.RECONVERGENT B2 ;  /* 0x0000000000027941 */ /* 0x000fea0003800200 */
.L_x_9783:
        /* <DEDUP_REMOVED lines=101> */
.L_x_9826:
[----:B------:R-:W-:Y:S05]  /*83d0*/  BSYNC.RECONVERGENT B0 ;  /* 0x0000000000007941 */ /* 0x000fea0003800200 */
.L_x_9825:
[----:B------:R-:W-:Y:S05]  /*83e0*/  @P2 BRA `(.L_x_9827) ;  /* 0xffffffa400b42947 */ /* 0x000fea000383ffff */
.L_x_9774:
        /* <DEDUP_REMOVED lines=34> */
.L_x_9831:
[----:B------:R-:W-:Y:S05]  /*8610*/  BSYNC.RECONVERGENT B0 ;  /* 0x0000000000007941 */ /* 0x000fea0003800200 */
.L_x_9830:
        /* <DEDUP_REMOVED lines=14> */
.L_x_9833:
[----:B------:R-:W-:Y:S05]  /*8700*/  BSYNC.RECONVERGENT B0 ;  /* 0x0000000000007941 */ /* 0x000fea0003800200 */
.L_x_9832:
        /* <DEDUP_REMOVED lines=16> */
.L_x_9835:
[----:B------:R-:W-:Y:S05]  /*8810*/  BSYNC.RECONVERGENT B0 ;  /* 0x0000000000007941 */ /* 0x000fea0003800200 */
.L_x_9834:
        /* <DEDUP_REMOVED lines=16> */
.L_x_9829:
        /* <DEDUP_REMOVED lines=82> */
.L_x_9843:
[----:B------:R-:W-:Y:S05]  /*8e40*/  BSYNC.RECONVERGENT B0 ;  /* 0x0000000000007941 */ /* 0x000fea0003800200 */
.L_x_9842:
[----:B-----5:R-:W-:Y:S01]  /*8e50*/  IMAD.MOV.U32 R6, RZ, RZ, R10 ;  /* 0x000000ffff067224 */ /* 0x020fe200078e000a */
[----:B------:R-:W-:Y:S01]  /*8e60*/  MOV R4, R8 ;  /* 0x0000000800047202 */ /* 0x000fe20000000f00 */
[----:B------:R-:W-:Y:S01]  /*8e70*/  IMAD.MOV.U32 R7, RZ, RZ, R11 ;  /* 0x000000ffff077224 */ /* 0x000fe200078e000b */
[----:B------:R-:W-:Y:S02]  /*8e80*/  MOV R5, R9 ;  /* 0x0000000900057202 */ /* 0x000fe40000000f00 */
.L_x_9841:
[----:B------:R-:W-:Y:S05]  /*8e90*/  BSYNC.RECONVERGENT B1 ;  /* 0x0000000000017941 */ /* 0x000fea0003800200 */
.L_x_9840:
        /* <DEDUP_REMOVED lines=48> */
.L_x_9845:
[----:B------:R-:W-:Y:S05]  /*91a0*/  BSYNC.RECONVERGENT B0 ;  /* 0x0000000000007941 */ /* 0x000fea0003800200 */
.L_x_9844:
[----:B-----5:R3:W-:Y:S02]  /*91b0*/  STS.128 [R58+0x2000], R8 ;  /* 0x002000083a007388 */ /* 0x0207e40000000c00 */
.L_x_9839:
[----:B------:R-:W-:Y:S05]  /*91c0*/  BSYNC.RECONVERGENT B2 ;  /* 0x0000000000027941 */ /* 0x000fea0003800200 */
.L_x_9838:
        /* <DEDUP_REMOVED lines=52> */
.L_x_9851:
[----:B------:R-:W-:Y:S05]  /*9510*/  BSYNC.RECONVERGENT B0 ;  /* 0x0000000000007941 */ /* 0x000fea0003800200 */
.L_x_9850:
[----:B-----5:R1:W-:Y:S02]  /*9520*/  STS.128 [R58+0x800], R8 ;  /* 0x000800083a007388 */ /* 0x0203e40000000c00 */
.L_x_9849:
[----:B------:R-:W-:Y:S05]  /*9530*/  BSYNC.RECONVERGENT B1 ;  /* 0x0000000000017941 */ /* 0x000fea0003800200 */
.L_x_9848:
        /* <DEDUP_REMOVED lines=45> */
.L_x_9853:
[----:B------:R-:W-:Y:S05]  /*9810*/  BSYNC.RECONVERGENT B0 ;  /* 0x0000000000007941 */ /* 0x000fea0003800200 */
.L_x_9852:
[----:B-----5:R3:W-:Y:S02]  /*9820*/  STS.128 [R58+0x2800], R8 ;  /* 0x002800083a007388 */ /* 0x0207e40000000c00 */
.L_x_9847:
[----:B------:R-:W-:Y:S05]  /*9830*/  BSYNC.RECONVERGENT B2 ;  /* 0x0000000000027941 */ /* 0x000fea0003800200 */
.L_x_9846:
        /* <DEDUP_REMOVED lines=52> */
.L_x_9859:
[----:B------:R-:W-:Y:S05]  /*9b80*/  BSYNC.RECONVERGENT B0 ;  /* 0x0000000000007941 */ /* 0x000fea0003800200 */
.L_x_9858:
[----:B-----5:R1:W-:Y:S02]  /*9b90*/  STS.128 [R58+0x1000], R8 ;  /* 0x001000083a007388 */ /* 0x0203e40000000c00 */
.L_x_9857:
[----:B------:R-:W-:Y:S05]  /*9ba0*/  BSYNC.RECONVERGENT B1 ;  /* 0x0000000000017941 */ /* 0x000fea0003800200 */
.L_x_9856:
        /* <DEDUP_REMOVED lines=45> */
.L_x_9861:
[----:B------:R-:W-:Y:S05]  /*9e80*/  BSYNC.RECONVERGENT B0 ;  /* 0x0000000000007941 */ /* 0x000fea0003800200 */
.L_x_9860:
[----:B-----5:R1:W-:Y:S02]  /*9e90*/  STS.128 [R58+0x3000], R8 ;  /* 0x003000083a007388 */ /* 0x0203e40000000c00 */
.L_x_9855:
[----:B------:R-:W-:Y:S05]  /*9ea0*/  BSYNC.RECONVERGENT B2 ;  /* 0x0000000000027941 */ /* 0x000fea0003800200 */
.L_x_9854:
        /* <DEDUP_REMOVED lines=53> */
.L_x_9865:
[----:B------:R-:W-:Y:S05]  /*a200*/  BSYNC.RECONVERGENT B0 ;  /* 0x0000000000007941 */ /* 0x000fea0003800200 */
.L_x_9864:
[----:B-----5:R1:W-:Y:S02]  /*a210*/  STS.128 [R58+0x1800], R8 ;  /* 0x001800083a007388 */ /* 0x0203e40000000c00 */
.L_x_9863:
[----:B------:R-:W-:Y:S05]  /*a220*/  BSYNC.RECONVERGENT B1 ;  /* 0x0000000000017941 */ /* 0x000fea0003800200 */
.L_x_9862:
        /* <DEDUP_REMOVED lines=46> */
.L_x_9867:
[----:B------:R-:W-:Y:S05]  /*a510*/  BSYNC.RECONVERGENT B0 ;  /* 0x0000000000007941 */ /* 0x000fea0003800200 */
.L_x_9866:
[----:B-----5:R1:W-:Y:S01]  /*a520*/  STS.128 [R58+0x3800], R8 ;  /* 0x003800083a007388 */ /* 0x0203e20000000c00 */
[----:B------:R-:W-:Y:S05]  /*a530*/  BRA `(.L_x_9836) ;  /* 0x0000002c00687947 */ /* 0x000fea0003800000 */
.L_x_9837:
        /* <DEDUP_REMOVED lines=97> */
.L_x_9872:
[----:B------:R-:W-:Y:S05]  /*ab50*/  BSYNC.RECONVERGENT B0 ;  /* 0x0000000000007941 */ /* 0x000fea0003800200 */
.L_x_9871:
[----:B------:R-:W-:Y:S05]  /*ab60*/  BSYNC.RECONVERGENT B1 ;  /* 0x0000000000017941 */ /* 0x000fea0003800200 */
.L_x_9870:
        /* <DEDUP_REMOVED lines=87> */
.L_x_9874:
[----:B------:R-:W-:Y:S05]  /*b0e0*/  BSYNC.RECONVERGENT B0 ;  /* 0x0000000000007941 */ /* 0x000fea0003800200 */
.L_x_9873:
[----:B-----5:R4:W-:Y:S02]  /*b0f0*/  STS.128 [R58+0x2000], R20 ;  /* 0x002000143a007388 */ /* 0x0209e40000000c00 */
.L_x_9869:
[----:B------:R-:W-:Y:S05]  /*b100*/  BSYNC.RECONVERGENT B2 ;  /* 0x0000000000027941 */ /* 0x000fea0003800200 */
.L_x_9868:
        /* <DEDUP_REMOVED lines=90> */
.L_x_9880:
[----:B------:R-:W-:Y:S05]  /*b6b0*/  BSYNC.RECONVERGENT B0 ;  /* 0x0000000000007941 */ /* 0x000fea0003800200 */
.L_x_9879:
[----:B-----5:R4:W-:Y:S02]  /*b6c0*/  STS.128 [R58+0x800], R20 ;  /* 0x000800143a007388 */ /* 0x0209e40000000c00 */
.L_x_9878:
[----:B------:R-:W-:Y:S05]  /*b6d0*/  BSYNC.RECONVERGENT B1 ;  /* 0x0000000000017941 */ /* 0x000fea0003800200 */
.L_x_9877:
        /* <DEDUP_REMOVED lines=83> */
.L_x_9882:
[----:B------:R-:W-:Y:S05]  /*bc10*/  BSYNC.RECONVERGENT B0 ;  /* 0x0000000000007941 */ /* 0x000fea0003800200 */
.L_x_9881:
[----:B-----5:R4:W-:Y:S02]  /*bc20*/  STS.128 [R58+0x2800], R20 ;  /* 0x002800143a007388 */ /* 0x0209e40000000c00 */
.L_x_9876:
[----:B------:R-:W-:Y:S05]  /*bc30*/  BSYNC.RECONVERGENT B2 ;  /* 0x0000000000027941 */ /* 0x000fea0003800200 */
.L_x_9875:
        /* <DEDUP_REMOVED lines=91> */
.L_x_9888:
[----:B------:R-:W-:Y:S05]  /*c1f0*/  BSYNC.RECONVERGENT B0 ;  /* 0x0000000000007941 */ /* 0x000fea0003800200 */
.L_x_9887:
[----:B-----5:R4:W-:Y:S02]  /*c200*/  STS.128 [R58+0x1000], R20 ;  /* 0x001000143a007388 */ /* 0x0209e40000000c00 */
.L_x_9886:
[----:B------:R-:W-:Y:S05]  /*c210*/  BSYNC.RECONVERGENT B1 ;  /* 0x0000000000017941 */ /* 0x000fea0003800200 */
.L_x_9885:
        /* <DEDUP_REMOVED lines=84> */
.L_x_9890:
[----:B------:R-:W-:Y:S05]  /*c760*/  BSYNC.RECONVERGENT B0 ;  /* 0x0000000000007941 */ /* 0x000fea0003800200 */
.L_x_9889:
[----:B-----5:R4:W-:Y:S02]  /*c770*/  STS.128 [R58+0x3000], R20 ;  /* 0x003000143a007388 */ /* 0x0209e40000000c00 */
.L_x_9884:
[----:B------:R-:W-:Y:S05]  /*c780*/  BSYNC.RECONVERGENT B2 ;  /* 0x0000000000027941 */ /* 0x000fea0003800200 */
.L_x_9883:
        /* <DEDUP_REMOVED lines=92> */
.L_x_9894:
[----:B------:R-:W-:Y:S05]  /*cd50*/  BSYNC.RECONVERGENT B0 ;  /* 0x0000000000007941 */ /* 0x000fea0003800200 */
.L_x_9893:
[----:B-----5:R1:W-:Y:S02]  /*cd60*/  STS.128 [R58+0x1800], R20 ;  /* 0x001800143a007388 */ /* 0x0203e40000000c00 */
.L_x_9892:
[----:B------:R-:W-:Y:S05]  /*cd70*/  BSYNC.RECONVERGENT B1 ;  /* 0x0000000000017941 */ /* 0x000fea0003800200 */
.L_x_9891:
        /* <DEDUP_REMOVED lines=84> */
.L_x_9896:
[----:B------:R-:W-:Y:S05]  /*d2c0*/  BSYNC.RECONVERGENT B0 ;  /* 0x0000000000007941 */ /* 0x000fea0003800200 */
.L_x_9895:
[----:B-----5:R1:W-:Y:S02]  /*d2d0*/  STS.128 [R58+0x3800], R4 ;  /* 0x003800043a007388 */ /* 0x0203e40000000c00 */
.L_x_9836:
[----:B------:R-:W-:Y:S05]  /*d2e0*/  BSYNC.RECONVERGENT B3 ;  /* 0x0000000000037941 */ /* 0x000fea0003800200 */
.L_x_9828:
        /* <DEDUP_REMOVED lines=26> */
.L_x_9898:
[----:B------:R-:W-:Y:S05]  /*d490*/  BSYNC.RECONVERGENT B0 ;  /* 0x0000000000007941 */ /* 0x000fea0003800200 */
.L_x_9897:
        /* <DEDUP_REMOVED lines=14> */
.L_x_9900:
[----:B------:R-:W-:Y:S05]  /*d580*/  BSYNC.RECONVERGENT B0 ;  /* 0x0000000000007941 */ /* 0x000fea0003800200 */
.L_x_9899:
        /* <DEDUP_REMOVED lines=16> */
.L_x_9902:
[----:B------:R-:W-:Y:S05]  /*d690*/  BSYNC.RECONVERGENT B0 ;  /* 0x0000000000007941 */ /* 0x000fea0003800200 */
.L_x_9901:
        /* <DEDUP_REMOVED lines=16> */
.L_x_9904:
[----:B------:R-:W-:Y:S05]  /*d7a0*/  BSYNC.RECONVERGENT B0 ;  /* 0x0000000000007941 */ /* 0x000fea0003800200 */
.L_x_9903:
        /* <DEDUP_REMOVED lines=20> */
.L_x_9906:
[----:B------:R1:W-:Y:S04]  /*d8f0*/  STS.128 [R58+0x8000], RZ ;  /* 0x008000ff3a007388 */ /* 0x0003e80000000c00 */
[----:B------:R1:W-:Y:S02]  /*d900*/  STS.128 [R58+0xa000], RZ ;  /* 0x00a000ff3a007388 */ /* 0x0003e40000000c00 */
.L_x_9907:
[----:B------:R-:W-:Y:S05]  /*d910*/  BSYNC.RECONVERGENT B0 ;  /* 0x0000000000007941 */ /* 0x000fea0003800200 */
.L_x_9905:
        /* <DEDUP_REMOVED lines=21> */
.L_x_9909:
[----:B------:R-:W-:Y:S05]  /*da70*/  BSYNC.RECONVERGENT B0 ;  /* 0x0000000000007941 */ /* 0x000fea0003800200 */
.L_x_9908:
        /* <DEDUP_REMOVED lines=18> */
.L_x_9911:
[----:B------:R-:W-:Y:S05]  /*dba0*/  BSYNC.RECONVERGENT B0 ;  /* 0x0000000000007941 */ /* 0x000fea0003800200 */
.L_x_9910:
        /* <DEDUP_REMOVED lines=18> */
.L_x_9913:
[----:B------:R-:W-:Y:S05]  /*dcd0*/  BSYNC.RECONVERGENT B0 ;  /* 0x0000000000007941 */ /* 0x000fea0003800200 */
.L_x_9912:
[----:B------:R-:W5:Y:S01]  /*dce0*/  S2UR UR6, SR_CgaCtaId ;  /* 0x00000000000679c3 */ /* 0x000f620000008800 */
[----:B------:R-:W4:Y:S01]  /*dcf0*/  LD.E R48, desc[UR4][R102.64+0x18c] ;  /* 0x00018c0466307980 */ /* 0x000f22000c101900 */
[----:B------:R-:W-:Y:S01]  /*dd00*/  LOP3.LUT R94, R94, 0x200, R99, 0xf8, !PT ;  /* 0x000002005e5e7812 */ /* 0x000fe200078ef863 */
[----:B------:R-:W-:Y:S01]  /*dd10*/  IMAD.SHL.U32 R59, R59, 0x400, RZ ;  /* 0x000004003b3b7824 */ /* 0x000fe200078e00ff */
[----:B------:R-:W-:Y:S01]  /*dd20*/  LOP3.LUT R96, R96, 0x8, R57, 0x78, !PT ;  /* 0x0000000860607812 */ /* 0x000fe200078e7839 */
[----:B------:R-:W-:Y:S01]  /*dd30*/  UMOV UR7, 0x400 ;  /* 0x0000040000077882 */ /* 0x000fe20000000000 */
[----:B------:R-:W-:Y:S01]  /*dd40*/  R2P PR, R57, 0x6 ;  /* 0x0000000639007804 */ /* 0x000fe20000000000 */
[----:B------:R-:W-:Y:S01]  /*dd50*/  IMAD.IADD R147, R49, 0x1, R94 ;  /* 0x0000000131937824 */ /* 0x000fe200078e025e */
[----:B-1----:R-:W-:Y:S01]  /*dd60*/  LOP3.LUT R3, R96, 0x38, R61, 0x78, !PT ;  /* 0x0000003860037812 */ /* 0x002fe200078e783d */
[----:B------:R-:W-:Y:S01]  /*dd70*/  IMAD.MOV.U32 R2, RZ, RZ, 0x40 ;  /* 0x00000040ff027424 */ /* 0x000fe200078e00ff */
[----:B------:R-:W-:Y:S01]  /*dd80*/  LOP3.LUT R0, R59, 0x400, RZ, 0xc0, !PT ;  /* 0x000004003b007812 */ /* 0x000fe200078ec0ff */
[----:B------:R-:W0:Y:S01]  /*dd90*/  LDGDEPBAR ;  /* 0x00000000000079af */ /* 0x000e220000000000 */
[----:B------:R-:W-:Y:S02]  /*dda0*/  BSSY.RECONVERGENT B1, `(.L_x_9914) ;  /* 0x000017d000017945 */ /* 0x000fe40003800200 */
[----:B------:R-:W-:Y:S01]  /*ddb0*/  SEL R2, R2, 0xffffffc0, !P2 ;  /* 0xffffffc002027807 */ /* 0x000fe20005000000 */
[----:B------:R-:W-:-:S02]  /*ddc0*/  IMAD R3, R3, 0x2, R0 ;  /* 0x0000000203037824 */ /* 0x000fc400078e0200 */
[----:B------:R-:W-:-:S05]  /*ddd0*/  IMAD.MOV.U32 R0, RZ, RZ, 0x20 ;  /* 0x00000020ff007424 */ /* 0x000fca00078e00ff */
[----:B------:R-:W-:Y:S01]  /*dde0*/  SEL R0, R0, 0xffffffe0, !P1 ;  /* 0xffffffe000007807 */ /* 0x000fe20004800000 */
[----:B-----5:R-:W-:-:S06]  /*ddf0*/  ULEA UR6, UR6, UR7, 0x18 ;  /* 0x0000000706067291 */ /* 0x020fcc000f8ec0ff */
[----:B------:R-:W-:Y:S01]  /*de00*/  LEA R147, R147, UR6, 0x1 ;  /* 0x0000000693937c11 */ /* 0x000fe2000f8e08ff */
[----:B------:R-:W-:Y:S02]  /*de10*/  VIADD R146, R3, UR6 ;  /* 0x0000000603927c36 */ /* 0x000fe40008000000 */
[----:B------:R-:W-:Y:S02]  /*de20*/  LDSM.16.M88.4 R28, [R3+UR6+0x4000] ;  /* 0x00400006031c783b */ /* 0x000fe40008000200 */
[C-C-:B------:R-:W-:Y:S01]  /*de30*/  IMAD.IADD R145, R147.reuse, 0x1, R0.reuse ;  /* 0x0000000193917824 */ /* 0x140fe200078e0200 */
[C---:B------:R-:W-:Y:S01]  /*de40*/  IADD3 R141, PT, PT, R146.reuse, R2, RZ ;  /* 0x00000002928d7210 */ /* 0x040fe20007ffe0ff */
[----:B------:R-:W1:Y:S01]  /*de50*/  LDSM.16.M88.4 R52, [R147] ;  /* 0x000000009334783b */ /* 0x000e620000000200 */
[----:B------:R-:W-:Y:S02]  /*de60*/  IMAD.IADD R142, R146, 0x1, R0 ;  /* 0x00000001928e7824 */ /* 0x000fe400078e0200 */
[----:B------:R-:W-:Y:S01]  /*de70*/  IMAD.IADD R144, R147, 0x1, R2 ;  /* 0x0000000193907824 */ /* 0x000fe200078e0202 */
[----:B------:R-:W5:Y:S01]  /*de80*/  LDSM.16.M88.4 R76, [R3+UR6+0x4800] ;  /* 0x00480006034c783b */ /* 0x000f620008000200 */
[----:B------:R-:W-:-:S02]  /*de90*/  IMAD.IADD R140, R0, 0x1, R141 ;  /* 0x00000001008c7824 */ /* 0x000fc400078e028d */
[----:B------:R-:W-:Y:S01]  /*dea0*/  IMAD.IADD R143, R0, 0x1, R144 ;  /* 0x00000001008f7824 */ /* 0x000fe200078e0290 */
[----:B------:R-:W5:Y:S04]  /*deb0*/  LDSM.16.M88.4 R68, [R3+UR6+0x5000] ;  /* 0x005000060344783b */ /* 0x000f680008000200 */
[----:B--23--:R-:W-:Y:S04]  /*dec0*/  LDSM.16.M88.4 R4, [R145] ;  /* 0x000000009104783b */ /* 0x00cfe80000000200 */
[----:B------:R-:W2:Y:S04]  /*ded0*/  LDSM.16.M88.4 R24, [R142+0x4000] ;  /* 0x004000008e18783b */ /* 0x000ea80000000200 */
[----:B----4-:R-:W3:Y:S04]  /*dee0*/  LDSM.16.M88.4 R20, [R3+UR6+0x5800] ;  /* 0x005800060314783b */ /* 0x010ee80008000200 */
        /* <DEDUP_REMOVED lines=10> */
[C---:B-----5:R-:W-:Y:S03]  /*df90*/  HMMA.16816.F32.BF16 R80, R52.reuse, R76, RZ ;  /* 0x0000004c3450723c */ /* 0x060fe600000418ff */
[----:B------:R-:W5:Y:S04]  /*dfa0*/  LDSM.16.M88.4 R92, [R141+0x4800] ;  /* 0x004800008d5c783b */ /* 0x000f680000000200 */
[----:B------:R-:W5:Y:S01]  /*dfb0*/  LDSM.16.M88.4 R88, [R141+0x5000] ;  /* 0x005000008d58783b */ /* 0x000f620000000200 */
[----:B------:R-:W-:Y:S08]  /*dfc0*/  HMMA.16816.F32.BF16 R72, R52, R68, RZ ;  /* 0x000000443448723c */ /* 0x000ff000000418ff */
[----:B--2---:R-:W-:Y:S08]  /*dfd0*/  HMMA.16816.F32.BF16 R16, R4, R24, R16 ;  /* 0x000000180410723c */ /* 0x004ff00000041810 */
[C---:B------:R-:W-:Y:S08]  /*dfe0*/  HMMA.16816.F32.BF16 R76, R52.reuse, R78, RZ ;  /* 0x0000004e344c723c */ /* 0x040ff000000418ff */
[C---:B------:R-:W-:Y:S08]  /*dff0*/  HMMA.16816.F32.BF16 R68, R52.reuse, R70, RZ ;  /* 0x000000463444723c */ /* 0x040ff000000418ff */
[C---:B---3--:R-:W-:Y:S08]  /*e000*/  HMMA.16816.F32.BF16 R64, R52.reuse, R20, RZ ;  /* 0x000000143440723c */ /* 0x048ff000000418ff */
[----:B------:R-:W-:Y:S01]  /*e010*/  HMMA.16816.F32.BF16 R52, R52, R22, RZ ;  /* 0x000000163434723c */ /* 0x000fe200000418ff */
[----:B------:R-:W-:Y:S07]  /*e020*/  LDSM.16.M88.4 R20, [R3+UR6+0x6000] ;  /* 0x006000060314783b */ /* 0x000fee0008000200 */
[----:B------:R-:W-:Y:S01]  /*e030*/  HMMA.16816.F32.BF16 R28, R4, R26, R28 ;  /* 0x0000001a041c723c */ /* 0x000fe2000004181c */
[----:B------:R-:W2:Y:S07]  /*e040*/  LDSM.16.M88.4 R24, [R147+0x2000] ;  /* 0x002000009318783b */ /* 0x000eae0000000200 */
[----:B----4-:R-:W-:Y:S08]  /*e050*/  HMMA.16816.F32.BF16 R16, R96, R36, R16 ;  /* 0x000000246010723c */ /* 0x010ff00000041810 */
[C---:B------:R-:W-:Y:S08]  /*e060*/  HMMA.16816.F32.BF16 R64, R4.reuse, R8, R64 ;  /* 0x000000080440723c */ /* 0x040ff00000041840 */
[C---:B------:R-:W-:Y:S08]  /*e070*/  HMMA.16816.F32.BF16 R80, R4.reuse, R40, R80 ;  /* 0x000000280450723c */ /* 0x040ff00000041850 */
[C---:B------:R-:W-:Y:S01]  /*e080*/  HMMA.16816.F32.BF16 R76, R4.reuse, R42, R76 ;  /* 0x0000002a044c723c */ /* 0x040fe2000004184c */
[----:B------:R-:W3:Y:S07]  /*e090*/  LDSM.16.M88.4 R40, [R140+0x4800] ;  /* 0x004800008c28783b */ /* 0x000eee0000000200 */
[----:B------:R-:W-:Y:S01]  /*e0a0*/  HMMA.16816.F32.BF16 R52, R4, R10, R52 ;  /* 0x0000000a0434723c */ /* 0x000fe20000041834 */
[----:B------:R-:W-:Y:S07]  /*e0b0*/  LDSM.16.M88.4 R8, [R145+0x2000] ;  /* 0x002000009108783b */ /* 0x000fee0000000200 */
[----:B------:R-:W-:Y:S01]  /*e0c0*/  HMMA.16816.F32.BF16 R28, R96, R38, R28 ;  /* 0x00000026601c723c */ /* 0x000fe2000004181c */
[----:B------:R-:W4:Y:S07]  /*e0d0*/  LDSM.16.M88.4 R36, [R140+0x5000] ;  /* 0x005000008c24783b */ /* 0x000f2e0000000200 */
[C---:B-1----:R-:W-:Y:S08]  /*e0e0*/  HMMA.16816.F32.BF16 R72, R4.reuse, R32, R72 ;  /* 0x000000200448723c */ /* 0x042ff00000041848 */
[----:B------:R-:W-:Y:S01]  /*e0f0*/  HMMA.16816.F32.BF16 R68, R4, R34, R68 ;  /* 0x000000220444723c */ /* 0x000fe20000041844 */
[----:B------:R-:W1:Y:S04]  /*e100*/  LDSM.16.M88.4 R32, [R140+0x5800] ;  /* 0x005800008c20783b */ /* 0x000e680000000200 */
[----:B------:R-:W1:Y:S03]  /*e110*/  LDSM.16.M88.4 R4, [R142+0x6000] ;  /* 0x006000008e04783b */ /* 0x000e660000000200 */
[----:B------:R-:W-:Y:S08]  /*e120*/  HMMA.16816.F32.BF16 R16, R44, R108, R16 ;  /* 0x0000006c2c10723c */ /* 0x000ff00000041810 */
[C---:B------:R-:W-:Y:S08]  /*e130*/  HMMA.16816.F32.BF16 R64, R96.reuse, R84, R64 ;  /* 0x000000546040723c */ /* 0x040ff00000041840 */
[----:B------:R-:W-:Y:S01]  /*e140*/  HMMA.16816.F32.BF16 R84, R96, R86, R52 ;  /* 0x000000566054723c */ /* 0x000fe20000041834 */
[----:B------:R-:W1:Y:S07]  /*e150*/  LDSM.16.M88.4 R52, [R3+UR6+0x6800] ;  /* 0x006800060334783b */ /* 0x000e6e0008000200 */
[----:B------:R-:W-:Y:S08]  /*e160*/  HMMA.16816.F32.BF16 R28, R44, R110, R28 ;  /* 0x0000006e2c1c723c */ /* 0x000ff0000004181c */
[C---:B-----5:R-:W-:Y:S08]  /*e170*/  HMMA.16816.F32.BF16 R80, R96.reuse, R92, R80 ;  /* 0x0000005c6050723c */ /* 0x060ff00000041850 */
[C---:B------:R-:W-:Y:S08]  /*e180*/  HMMA.16816.F32.BF16 R76, R96.reuse, R94, R76 ;  /* 0x0000005e604c723c */ /* 0x040ff0000004184c */
[C---:B------:R-:W-:Y:S08]  /*e190*/  HMMA.16816.F32.BF16 R72, R96.reuse, R88, R72 ;  /* 0x000000586048723c */ /* 0x040ff00000041848 */
[----:B------:R-:W-:Y:S01]  /*e1a0*/  HMMA.16816.F32.BF16 R68, R96, R90, R68 ;  /* 0x0000005a6044723c */ /* 0x000fe20000041844 */
[----:B------:R-:W-:Y:S07]  /*e1b0*/  LDSM.16.M88.4 R88, [R144+0x2000] ;  /* 0x002000009058783b */ /* 0x000fee0000000200 */
[C---:B--2---:R-:W-:Y:S01]  /*e1c0*/  HMMA.16816.F32.BF16 R92, R24.reuse, R20, R16 ;  /* 0x00000014185c723c */ /* 0x044fe20000041810 */
[----:B------:R-:W2:Y:S07]  /*e1d0*/  LDSM.16.M88.4 R16, [R141+0x6000] ;  /* 0x006000008d10783b */ /* 0x000eae0000000200 */
[----:B------:R-:W-:Y:S01]  /*e1e0*/  HMMA.16816.F32.BF16 R28, R24, R22, R28 ;  /* 0x00000016181c723c */ /* 0x000fe2000004181c */
[----:B------:R-:W5:Y:S07]  /*e1f0*/  LDSM.16.M88.4 R20, [R142+0x6800] ;  /* 0x006800008e14783b */ /* 0x000f6e0000000200 */
[C---:B---3--:R-:W-:Y:S08]  /*e200*/  HMMA.16816.F32.BF16 R80, R44.reuse, R40, R80 ;  /* 0x000000282c50723c */ /* 0x048ff00000041850 */
[C---:B------:R-:W-:Y:S01]  /*e210*/  HMMA.16816.F32.BF16 R76, R44.reuse, R42, R76 ;  /* 0x0000002a2c4c723c */ /* 0x040fe2000004184c */
[----:B------:R-:W-:Y:S07]  /*e220*/  LDSM.16.M88.4 R40, [R3+UR6+0x7000] ;  /* 0x007000060328783b */ /* 0x000fee0008000200 */
[C---:B----4-:R-:W-:Y:S08]  /*e230*/  HMMA.16816.F32.BF16 R72, R44.reuse, R36, R72 ;  /* 0x000000242c48723c */ /* 0x050ff00000041848 */
        /* <DEDUP_REMOVED lines=8> */
[----:B------:R-:W3:Y:S07]  /*e2c0*/  LDSM.16.M88.4 R4, [R141+0x6800] ;  /* 0x006800008d04783b */ /* 0x000eee0000000200 */
[C---:B------:R-:W-:Y:S08]  /*e2d0*/  HMMA.16816.F32.BF16 R80, R24.reuse, R52, R80 ;  /* 0x000000341850723c */ /* 0x040ff00000041850 */
[----:B------:R-:W-:Y:S08]  /*e2e0*/  HMMA.16816.F32.BF16 R76, R24, R54, R76 ;  /* 0x00000036184c723c */ /* 0x000ff0000004184c */
[C---:B--2---:R-:W-:Y:S08]  /*e2f0*/  HMMA.16816.F32.BF16 R92, R88.reuse, R16, R92 ;  /* 0x00000010585c723c */ /* 0x044ff0000004185c */
[----:B------:R-:W-:Y:S01]  /*e300*/  HMMA.16816.F32.BF16 R28, R88, R18, R28 ;  /* 0x00000012581c723c */ /* 0x000fe2000004181c */
[----:B------:R-:W2:Y:S07]  /*e310*/  LDSM.16.M88.4 R16, [R140+0x6800] ;  /* 0x006800008c10783b */ /* 0x000eae0000000200 */
[C---:B-----5:R-:W-:Y:S08]  /*e320*/  HMMA.16816.F32.BF16 R80, R8.reuse, R20, R80 ;  /* 0x000000140850723c */ /* 0x060ff00000041850 */
[----:B------:R-:W-:Y:S01]  /*e330*/  HMMA.16816.F32.BF16 R76, R8, R22, R76 ;  /* 0x00000016084c723c */ /* 0x000fe2000004184c */
[----:B------:R-:W4:Y:S07]  /*e340*/  LDSM.16.M88.4 R20, [R142+0x7000] ;  /* 0x007000008e14783b */ /* 0x000f2e0000000200 */
[C---:B-1----:R-:W-:Y:S08]  /*e350*/  HMMA.16816.F32.BF16 R92, R36.reuse, R32, R92 ;  /* 0x00000020245c723c */ /* 0x042ff0000004185c */
[----:B------:R-:W-:Y:S01]  /*e360*/  HMMA.16816.F32.BF16 R28, R36, R34, R28 ;  /* 0x00000022241c723c */ /* 0x000fe2000004181c */
[----:B------:R1:W5:Y:S07]  /*e370*/  LDSM.16.M88.4 R32, [R3+UR6+0x7800] ;  /* 0x007800060320783b */ /* 0x00036e0008000200 */
[C---:B---3--:R-:W-:Y:S05]  /*e380*/  HMMA.16816.F32.BF16 R80, R88.reuse, R4, R80 ;  /* 0x000000045850723c */ /* 0x048fea0000041850 */
[-C--:B------:R-:W-:Y:S01]  /*e390*/  FMUL.FTZ R50, R92, R48.reuse ;  /* 0x000000305c327220 */ /* 0x080fe20000410000 */
[-C--:B------:R-:W-:Y:S01]  /*e3a0*/  FMUL.FTZ R52, R94, R48.reuse ;  /* 0x000000305e347220 */ /* 0x080fe20000410000 */
[-C--:B------:R-:W-:Y:S01]  /*e3b0*/  FMUL.FTZ R51, R93, R48.reuse ;  /* 0x000000305d337220 */ /* 0x080fe20000410000 */
[----:B------:R-:W-:Y:S01]  /*e3c0*/  HMMA.16816.F32.BF16 R76, R88, R6, R76 ;  /* 0x00000006584c723c */ /* 0x000fe2000004184c */
[----:B------:R-:W3:Y:S02]  /*e3d0*/  LDSM.16.M88.4 R4, [R141+0x7000] ;  /* 0x007000008d04783b */ /* 0x000ee40000000200 */
[----:B------:R-:W-:Y:S01]  /*e3e0*/  MUFU.TANH R50, R50 ;  /* 0x0000003200327308 */ /* 0x000fe20000002400 */
[-C--:B------:R-:W-:Y:S01]  /*e3f0*/  FMUL.FTZ R28, R28, R48.reuse ;  /* 0x000000301c1c7220 */ /* 0x080fe20000410000 */
[-C--:B------:R-:W-:Y:S01]  /*e400*/  FMUL.FTZ R30, R30, R48.reuse ;  /* 0x000000301e1e7220 */ /* 0x080fe20000410000 */
[-C--:B------:R-:W-:Y:S01]  /*e410*/  FMUL.FTZ R29, R29, R48.reuse ;  /* 0x000000301d1d7220 */ /* 0x080fe20000410000 */
[-C--:B------:R-:W-:Y:S01]  /*e420*/  FMUL.FTZ R31, R31, R48.reuse ;  /* 0x000000301f1f7220 */ /* 0x080fe20000410000 */
[----:B------:R-:W-:Y:S05]  /*e430*/  HMMA.16816.F32.BF16 R72, R24, R40, R72 ;  /* 0x000000281848723c */ /* 0x000fea0000041848 */
[-C--:B------:R-:W-:Y:S01]  /*e440*/  FMUL.FTZ R40, R95, R48.reuse ;  /* 0x000000305f287220 */ /* 0x080fe20000410000 */
[----:B------:R-:W3:Y:S02]  /*e450*/  MUFU.TANH R52, R52 ;  /* 0x0000003400347308 */ /* 0x000ee40000002400 */
[----:B--2---:R-:W-:Y:S06]  /*e460*/  HMMA.16816.F32.BF16 R80, R36, R16, R80 ;  /* 0x000000102450723c */ /* 0x004fec0000041850 */
[----:B------:R-:W-:Y:S02]  /*e470*/  MUFU.TANH R51, R51 ;  /* 0x0000003300337308 */ /* 0x000fe40000002400 */
[----:B------:R-:W-:Y:S06]  /*e480*/  HMMA.16816.F32.BF16 R68, R24, R42, R68 ;  /* 0x0000002a1844723c */ /* 0x000fec0000041844 */
[----:B------:R-:W2:Y:S02]  /*e490*/  MUFU.TANH R40, R40 ;  /* 0x0000002800287308 */ /* 0x000ea40000002400 */
[----:B------:R-:W-:Y:S01]  /*e4a0*/  HMMA.16816.F32.BF16 R76, R36, R18, R76 ;  /* 0x00000012244c723c */ /* 0x000fe2000004184c */
[----:B------:R-:W2:Y:S05]  /*e4b0*/  LDSM.16.M88.4 R16, [R142+0x7800] ;  /* 0x007800008e10783b */ /* 0x000eaa0000000200 */
[----:B------:R-:W-:Y:S01]  /*e4c0*/  MUFU.TANH R28, R28 ;  /* 0x0000001c001c7308 */ /* 0x000fe20000002400 */
[-C--:B-1----:R-:W-:Y:S01]  /*e4d0*/  FMUL.FTZ R3, R81, R48.reuse ;  /* 0x0000003051037220 */ /* 0x082fe20000410000 */
[-C--:B------:R-:W-:Y:S01]  /*e4e0*/  FMUL.FTZ R41, R80, R48.reuse ;  /* 0x0000003050297220 */ /* 0x080fe20000410000 */
[-C--:B------:R-:W-:Y:S01]  /*e4f0*/  FMUL.FTZ R42, R82, R48.reuse ;  /* 0x00000030522a7220 */ /* 0x080fe20000410000 */
[-C--:B------:R-:W-:Y:S01]  /*e500*/  FMUL.FTZ R43, R83, R48.reuse ;  /* 0x00000030532b7220 */ /* 0x080fe20000410000 */
[C---:B----4-:R-:W-:Y:S03]  /*e510*/  HMMA.16816.F32.BF16 R72, R8.reuse, R20, R72 ;  /* 0x000000140848723c */ /* 0x050fe60000041848 */
[----:B------:R-:W1:Y:S05]  /*e520*/  MUFU.TANH R30, R30 ;  /* 0x0000001e001e7308 */ /* 0x000e6a0000002400 */
[----:B------:R-:W-:Y:S01]  /*e530*/  HMMA.16816.F32.BF16 R68, R8, R22, R68 ;  /* 0x000000160844723c */ /* 0x000fe20000041844 */
[----:B------:R-:W4:Y:S02]  /*e540*/  LDSM.16.M88.4 R20, [R141+0x7800] ;  /* 0x007800008d14783b */ /* 0x000f240000000200 */
[----:B------:R-:W-:Y:S05]  /*e550*/  MUFU.TANH R29, R29 ;  /* 0x0000001d001d7308 */ /* 0x000fea0000002400 */
[C---:B-----5:R-:W-:Y:S05]  /*e560*/  HMMA.16816.F32.BF16 R64, R24.reuse, R32, R64 ;  /* 0x000000201840723c */ /* 0x060fea0000041840 */
[-C--:B------:R-:W-:Y:S01]  /*e570*/  FMUL.FTZ R32, R76, R48.reuse ;  /* 0x000000304c207220 */ /* 0x080fe20000410000 */
[----:B------:R-:W5:Y:S01]  /*e580*/  MUFU.TANH R31, R31 ;  /* 0x0000001f001f7308 */ /* 0x000f620000002400 */
[----:B------:R-:W-:Y:S01]  /*e590*/  FMUL.FTZ R33, R77, R48 ;  /* 0x000000304d217220 */ /* 0x000fe20000410000 */
[----:B------:R-:W-:Y:S06]  /*e5a0*/  HMMA.16816.F32.BF16 R84, R24, R34, R84 ;  /* 0x000000221854723c */ /* 0x000fec0000041854 */
[----:B------:R-:W5:Y:S02]  /*e5b0*/  MUFU.TANH R3, R3 ;  /* 0x0000000300037308 */ /* 0x000f640000002400 */
[C---:B---3--:R-:W-:Y:S06]  /*e5c0*/  HMMA.16816.F32.BF16 R72, R88.reuse, R4, R72 ;  /* 0x000000045848723c */ /* 0x048fec0000041848 */
[----:B------:R-:W-:Y:S02]  /*e5d0*/  MUFU.TANH R41, R41 ;  /* 0x0000002900297308 */ /* 0x000fe40000002400 */
[----:B------:R-:W-:Y:S01]  /*e5e0*/  HMMA.16816.F32.BF16 R68, R88, R6, R68 ;  /* 0x000000065844723c */ /* 0x000fe20000041844 */
[----:B------:R-:W3:Y:S05]  /*e5f0*/  LDSM.16.M88.4 R4, [R140+0x7800] ;  /* 0x007800008c04783b */ /* 0x000eea0000000200 */
[----:B------:R-:W-:Y:S02]  /*e600*/  MUFU.TANH R42, R42 ;  /* 0x0000002a002a7308 */ /* 0x000fe40000002400 */
[----:B------:R-:W-:-:S04]  /*e610*/  DEPBAR.LE SB0, 0x0 ;  /* 0x000080000000791a */ /* 0x000fc80000000000 */
[C---:B--2---:R-:W-:Y:S05]  /*e620*/  HMMA.16816.F32.BF16 R64, R8.reuse, R16, R64 ;  /* 0x000000100840723c */ /* 0x044fea0000041840 */
[-C--:B------:R-:W-:Y:S01]  /*e630*/  FMUL.FTZ R17, R79, R48.reuse ;  /* 0x000000304f117220 */ /* 0x080fe20000410000 */
[----:B------:R-:W-:Y:S02]  /*e640*/  MUFU.TANH R32, R32 ;  /* 0x0000002000207308 */ /* 0x000fe40000002400 */
[----:B------:R-:W-:Y:S06]  /*e650*/  HMMA.16816.F32.BF16 R84, R8, R18, R84 ;  /* 0x000000120854723c */ /* 0x000fec0000041854 */
[----:B------:R-:W-:Y:S02]  /*e660*/  MUFU.TANH R43, R43 ;  /* 0x0000002b002b7308 */ /* 0x000fe40000002400 */
[----:B------:R-:W-:Y:S05]  /*e670*/  HMMA.16816.F32.BF16 R72, R36, R44, R72 ;  /* 0x0000002c2448723c */ /* 0x000fea0000041848 */
[-C--:B------:R-:W-:Y:S01]  /*e680*/  FMUL.FTZ R44, R78, R48.reuse ;  /* 0x000000304e2c7220 */ /* 0x080fe20000410000 */
[----:B------:R-:W-:Y:S02]  /*e690*/  MUFU.TANH R33, R33 ;  /* 0x0000002100217308 */ /* 0x000fe40000002400 */
[C---:B----4-:R-:W-:Y:S06]  /*e6a0*/  HMMA.16816.F32.BF16 R64, R88.reuse, R20, R64 ;  /* 0x000000145840723c */ /* 0x050fec0000041840 */
        /* <DEDUP_REMOVED lines=9> */
[C---:B---3--:R-:W-:Y:S03]  /*e740*/  HMMA.16816.F32.BF16 R64, R36.reuse, R4, R64 ;  /* 0x000000042440723c */ /* 0x048fe60000041840 */
[----:B------:R-:W-:Y:S01]  /*e750*/  IMAD.SHL.U32 R4, R57, 0x2, RZ ;  /* 0x0000000239047824 */ /* 0x000fe200078e00ff */
[----:B------:R-:W2:Y:S04]  /*e760*/  MUFU.TANH R124, R75 ;  /* 0x0000004b007c7308 */ /* 0x000ea80000002400 */
[----:B------:R-:W-:Y:S01]  /*e770*/  LOP3.LUT R4, R4, 0x6, RZ, 0xc0, !PT ;  /* 0x0000000604047812 */ /* 0x000fe200078ec0ff */
[----:B------:R-:W-:Y:S03]  /*e780*/  HMMA.16816.F32.BF16 R84, R36, R6, R84 ;  /* 0x000000062454723c */ /* 0x000fe60000041854 */
[----:B------:R-:W-:Y:S01]  /*e790*/  MUFU.TANH R132, R72 ;  /* 0x0000004800847308 */ /* 0x000fe20000002400 */
[----:B------:R-:W-:-:S02]  /*e7a0*/  IMAD.IADD R5, R163, 0x1, R4 ;  /* 0x00000001a3057824 */ /* 0x000fc400078e0204 */
[-C--:B------:R-:W-:Y:S01]  /*e7b0*/  FMUL.FTZ R68, R68, R48.reuse ;  /* 0x0000003044447220 */ /* 0x080fe20000410000 */
[-C--:B------:R-:W-:Y:S01]  /*e7c0*/  FMUL.FTZ R69, R69, R48.reuse ;  /* 0x0000003045457220 */ /* 0x080fe20000410000 */
[----:B------:R-:W-:Y:S01]  /*e7d0*/  FMUL.FTZ R70, R70, R48 ;  /* 0x0000003046467220 */ /* 0x000fe20000410000 */
[C---:B------:R-:W-:Y:S01]  /*e7e0*/  VIADD R7, R5.reuse, 0x19 ;  /* 0x0000001905077836 */ /* 0x040fe20000000000 */
[C---:B------:R-:W-:Y:S01]  /*e7f0*/  ISETP.GE.AND P2, PT, R5.reuse, R60, PT ;  /* 0x0000003c0500720c */ /* 0x040fe20003f46270 */
[C---:B------:R-:W-:Y:S01]  /*e800*/  VIADD R11, R5.reuse, 0x1 ;  /* 0x00000001050b7836 */ /* 0x040fe20000000000 */
[C---:B------:R-:W-:Y:S01]  /*e810*/  IADD3 R19, PT, PT, R5.reuse, 0x9, RZ ;  /* 0x0000000905137810 */ /* 0x040fe20007ffe0ff */
[----:B------:R-:W-:Y:S01]  /*e820*/  VIADD R9, R5, 0x8 ;  /* 0x0000000805097836 */ /* 0x000fe20000000000 */
[----:B------:R-:W-:Y:S01]  /*e830*/  FSEL R52, R52, -INF , !P2 ;  /* 0xff80000034347808 */ /* 0x000fe20005000000 */
[----:B------:R-:W3:Y:S01]  /*e840*/  MUFU.TANH R126, R74 ;  /* 0x0000004a007e7308 */ /* 0x000ee20000002400 */
[----:B------:R-:W-:Y:S01]  /*e850*/  FSEL R50, R50, -INF , !P2 ;  /* 0xff80000032327808 */ /* 0x000fe20005000000 */
[----:B------:R-:W-:Y:S01]  /*e860*/  FMUL.FTZ R71, R71, R48 ;  /* 0x0000003047477220 */ /* 0x000fe20000410000 */
[-C--:B------:R-:W-:Y:S01]  /*e870*/  ISETP.GE.AND P2, PT, R7, R60.reuse, PT ;  /* 0x0000003c0700720c */ /* 0x080fe20003f46270 */
[----:B------:R-:W-:Y:S01]  /*e880*/  VIADD R7, R5, 0x20 ;  /* 0x0000002005077836 */ /* 0x000fe20000000000 */
[----:B------:R-:W-:Y:S01]  /*e890*/  ISETP.GE.AND P1, PT, R11, R60, PT ;  /* 0x0000003c0b00720c */ /* 0x000fe20003f26270 */
[----:B------:R-:W-:Y:S01]  /*e8a0*/  FMUL.FTZ R64, R64, R48 ;  /* 0x0000003040407220 */ /* 0x000fe20000410000 */
[----:B------:R-:W-:Y:S01]  /*e8b0*/  ISETP.GE.AND P0, PT, R9, R60, PT ;  /* 0x0000003c0900720c */ /* 0x000fe20003f06270 */
[----:B------:R-:W-:Y:S01]  /*e8c0*/  VIADD R9, R5, 0x11 ;  /* 0x0000001105097836 */ /* 0x000fe20000000000 */
[----:B------:R-:W-:Y:S01]  /*e8d0*/  FSEL R40, R40, -INF , !P1 ;  /* 0xff80000028287808 */ /* 0x000fe20004800000 */
[-C--:B------:R-:W-:Y:S01]  /*e8e0*/  FMUL.FTZ R65, R65, R48.reuse ;  /* 0x0000003041417220 */ /* 0x080fe20000410000 */
[----:B------:R-:W-:Y:S01]  /*e8f0*/  FSEL R34, R51, -INF , !P1 ;  /* 0xff80000033227808 */ /* 0x000fe20004800000 */
[----:B------:R-:W-:Y:S01]  /*e900*/  FMUL.FTZ R66, R66, R48 ;  /* 0x0000003042427220 */ /* 0x000fe20000410000 */
[----:B------:R-:W-:Y:S01]  /*e910*/  ISETP.GE.AND P1, PT, R7, R60, PT ;  /* 0x0000003c0700720c */ /* 0x000fe20003f26270 */
[----:B------:R-:W-:Y:S01]  /*e920*/  VIADD R7, R5, 0x21 ;  /* 0x0000002105077836 */ /* 0x000fe20000000000 */
[----:B-1----:R-:W-:Y:S01]  /*e930*/  FSEL R30, R30, -INF , !P0 ;  /* 0xff8000001e1e7808 */ /* 0x002fe20004000000 */
[-C--:B------:R-:W-:Y:S01]  /*e940*/  FMUL.FTZ R67, R67, R48.reuse ;  /* 0x0000003043437220 */ /* 0x080fe20000410000 */
[----:B------:R-:W-:Y:S01]  /*e950*/  FSEL R28, R28, -INF , !P0 ;  /* 0xff8000001c1c7808 */ /* 0x000fe20004000000 */
[----:B------:R-:W-:Y:S01]  /*e960*/  FMUL.FTZ R84, R84, R48 ;  /* 0x0000003054547220 */ /* 0x000fe20000410000 */
[----:B------:R-:W-:Y:S01]  /*e970*/  ISETP.GE.AND P6, PT, R19, R60, PT ;  /* 0x0000003c1300720c */ /* 0x000fe20003fc6270 */
[----:B------:R-:W-:Y:S01]  /*e980*/  FMUL.FTZ R86, R86, R48 ;  /* 0x0000003056567220 */ /* 0x000fe20000410000 */
[----:B------:R-:W-:Y:S01]  /*e990*/  ISETP.GE.AND P4, PT, R9, R60, PT ;  /* 0x0000003c0900720c */ /* 0x000fe20003f86270 */
[----:B------:R-:W-:Y:S01]  /*e9a0*/  FMUL.FTZ R87, R87, R48 ;  /* 0x0000003057577220 */ /* 0x000fe20000410000 */
[----:B------:R-:W-:Y:S01]  /*e9b0*/  ISETP.GE.AND P0, PT, R7, R60, PT ;  /* 0x0000003c0700720c */ /* 0x000fe20003f06270 */
[----:B------:R-:W-:Y:S01]  /*e9c0*/  FMUL.FTZ R85, R85, R48 ;  /* 0x0000003055557220 */ /* 0x000fe20000410000 */
[C---:B------:R-:W-:Y:S01]  /*e9d0*/  VIADD R11, R5.reuse, 0x10 ;  /* 0x00000010050b7836 */ /* 0x040fe20000000000 */
[C---:B------:R-:W-:Y:S01]  /*e9e0*/  IADD3 R7, PT, PT, R5.reuse, 0x28, RZ ;  /* 0x0000002805077810 */ /* 0x040fe20007ffe0ff */
[----:B------:R-:W-:Y:S01]  /*e9f0*/  VIADD R9, R5, 0x18 ;  /* 0x0000001805097836 */ /* 0x000fe20000000000 */
[----:B------:R-:W-:Y:S01]  /*ea00*/  MUFU.TANH R130, R68 ;  /* 0x0000004400827308 */ /* 0x000fe20000002400 */
[----:B-----5:R-:W-:-:S02]  /*ea10*/  FSEL R4, R31, -INF , !P6 ;  /* 0xff8000001f047808 */ /* 0x020fc40007000000 */
[----:B------:R-:W-:Y:S02]  /*ea20*/  FSEL R6, R29, -INF , !P6 ;  /* 0xff8000001d067808 */ /* 0x000fe40007000000 */
[-C--:B------:R-:W-:Y:S01]  /*ea30*/  ISETP.GE.AND P6, PT, R7, R60.reuse, PT ;  /* 0x0000003c0700720c */ /* 0x080fe20003fc6270 */
[----:B------:R-:W-:Y:S01]  /*ea40*/  VIADD R7, R5, 0x29 ;  /* 0x0000002905077836 */ /* 0x000fe20000000000 */
[----:B------:R-:W-:Y:S01]  /*ea50*/  FSEL R18, R3, -INF , !P4 ;  /* 0xff80000003127808 */ /* 0x000fe20006000000 */
[----:B------:R-:W-:Y:S01]  /*ea60*/  MUFU.TANH R128, R69 ;  /* 0x0000004500807308 */ /* 0x000fe20000002400 */
[-C--:B------:R-:W-:Y:S01]  /*ea70*/  ISETP.GE.AND P5, PT, R11, R60.reuse, PT ;  /* 0x0000003c0b00720c */ /* 0x080fe20003fa6270 */
[----:B------:R-:W-:Y:S01]  /*ea80*/  VIADD R3, R5, 0x31 ;  /* 0x0000003105037836 */ /* 0x000fe20000000000 */
[----:B------:R-:W-:Y:S02]  /*ea90*/  ISETP.GE.AND P3, PT, R9, R60, PT ;  /* 0x0000003c0900720c */ /* 0x000fe40003f66270 */
[----:B--2---:R-:W-:-:S02]  /*eaa0*/  FSEL R124, R124, -INF , !P0 ;  /* 0xff8000007c7c7808 */ /* 0x004fc40004000000 */
[----:B------:R-:W-:Y:S01]  /*eab0*/  FSEL R134, R134, -INF , !P0 ;  /* 0xff80000086867808 */ /* 0x000fe20004000000 */
[----:B------:R-:W1:Y:S01]  /*eac0*/  MUFU.TANH R122, R70 ;  /* 0x00000046007a7308 */ /* 0x000e620000002400 */
[----:B------:R-:W-:Y:S02]  /*ead0*/  ISETP.GT.AND P0, PT, R165, R156, PT ;  /* 0x0000009ca500720c */ /* 0x000fe40003f04270 */
[----:B------:R-:W-:Y:S02]  /*eae0*/  FSEL R22, R42, -INF , !P5 ;  /* 0xff8000002a167808 */ /* 0x000fe40006800000 */
[----:B------:R-:W-:Y:S02]  /*eaf0*/  FSEL R16, R41, -INF , !P5 ;  /* 0xff80000029107808 */ /* 0x000fe40006800000 */
[----:B------:R-:W-:Y:S01]  /*eb00*/  FSEL R10, R44, -INF , !P3 ;  /* 0xff8000002c0a7808 */ /* 0x000fe20005800000 */
[----:B------:R-:W2:Y:S01]  /*eb10*/  MUFU.TANH R120, R71 ;  /* 0x0000004700787308 */ /* 0x000ea20000002400 */
[----:B------:R-:W-:-:S02]  /*eb20*/  FSEL R26, R32, -INF , !P3 ;  /* 0xff800000201a7808 */ /* 0x000fc40005800000 */
[-C--:B------:R-:W-:Y:S01]  /*eb30*/  ISETP.GE.AND P5, PT, R7, R60.reuse, PT ;  /* 0x0000003c0700720c */ /* 0x080fe20003fa6270 */
[----:B------:R-:W-:Y:S01]  /*eb40*/  VIADD R7, R5, 0x30 ;  /* 0x0000003005077836 */ /* 0x000fe20000000000 */
[----:B------:R-:W-:Y:S01]  /*eb50*/  ISETP.GE.AND P3, PT, R3, R60, PT ;  /* 0x0000003c0300720c */ /* 0x000fe20003f66270 */
[----:B------:R-:W-:Y:S01]  /*eb60*/  VIADD R3, R5, 0x38 ;  /* 0x0000003805037836 */ /* 0x000fe20000000000 */
[----:B------:R-:W-:Y:S01]  /*eb70*/  FSEL R20, R43, -INF , !P4 ;  /* 0xff8000002b147808 */ /* 0x000fe20006000000 */
[----:B------:R-:W4:Y:S01]  /*eb80*/  MUFU.TANH R125, R64 ;  /* 0x00000040007d7308 */ /* 0x000f220000002400 */
[----:B------:R-:W-:Y:S01]  /*eb90*/  VIADD R5, R5, 0x39 ;  /* 0x0000003905057836 */ /* 0x000fe20000000000 */
[----:B------:R-:W-:Y:S02]  /*eba0*/  FSEL R8, R17, -INF , !P2 ;  /* 0xff80000011087808 */ /* 0x000fe40005000000 */
[----:B------:R-:W-:Y:S02]  /*ebb0*/  FSEL R24, R33, -INF , !P2 ;  /* 0xff80000021187808 */ /* 0x000fe40005000000 */
[----:B---3--:R-:W-:-:S02]  /*ebc0*/  FSEL R126, R126, -INF , !P1 ;  /* 0xff8000007e7e7808 */ /* 0x008fc40004800000 */
[----:B------:R-:W3:Y:S01]  /*ebd0*/  MUFU.TANH R118, R65 ;  /* 0x0000004100767308 */ /* 0x000ee20000002400 */
[----:B------:R-:W-:Y:S02]  /*ebe0*/  FSEL R132, R132, -INF , !P1 ;  /* 0xff80000084847808 */ /* 0x000fe40004800000 */
[-C--:B------:R-:W-:Y:S02]  /*ebf0*/  ISETP.GE.AND P4, PT, R7, R60.reuse, PT ;  /* 0x0000003c0700720c */ /* 0x080fe40003f86270 */
[-C--:B------:R-:W-:Y:S02]  /*ec00*/  ISETP.GE.AND P2, PT, R3, R60.reuse, PT ;  /* 0x0000003c0300720c */ /* 0x080fe40003f46270 */
[----:B------:R-:W-:Y:S01]  /*ec10*/  ISETP.GE.AND P1, PT, R5, R60, PT ;  /* 0x0000003c0500720c */ /* 0x000fe20003f26270 */
[----:B------:R-:W5:Y:S01]  /*ec20*/  MUFU.TANH R114, R66 ;  /* 0x0000004200727308 */ /* 0x000f620000002400 */
[----:B-1----:R-:W-:Y:S02]  /*ec30*/  FSEL R122, R122, -INF , !P6 ;  /* 0xff8000007a7a7808 */ /* 0x002fe40007000000 */
[----:B------:R-:W-:-:S02]  /*ec40*/  FSEL R130, R130, -INF , !P6 ;  /* 0xff80000082827808 */ /* 0x000fc40007000000 */
[----:B--2---:R-:W-:Y:S02]  /*ec50*/  FSEL R120, R120, -INF , !P5 ;  /* 0xff80000078787808 */ /* 0x004fe40006800000 */
[----:B------:R-:W-:Y:S01]  /*ec60*/  FSEL R128, R128, -INF , !P5 ;  /* 0xff80000080807808 */ /* 0x000fe20006800000 */
[----:B------:R-:W1:Y:S01]  /*ec70*/  MUFU.TANH R117, R67 ;  /* 0x0000004300757308 */ /* 0x000e620000002400 */
[----:B----4-:R-:W-:Y:S02]  /*ec80*/  FSEL R125, R125, -INF , !P4 ;  /* 0xff8000007d7d7808 */ /* 0x010fe40006000000 */
[----:B---3--:R-:W-:-:S05]  /*ec90*/  FSEL R118, R118, -INF , !P3 ;  /* 0xff80000076767808 */ /* 0x008fca0005800000 */
[----:B------:R-:W2:Y:S01]  /*eca0*/  MUFU.TANH R123, R84 ;  /* 0x00000054007b7308 */ /* 0x000ea20000002400 */
[----:B-----5:R-:W-:-:S07]  /*ecb0*/  FSEL R114, R114, -INF , !P4 ;  /* 0xff80000072727808 */ /* 0x020fce0006000000 */
        /* <DEDUP_REMOVED lines=23> */
.L_x_9917:
        /* <DEDUP_REMOVED lines=60> */
.L_x_9918:
[----:B------:R-:W-:Y:S05]  /*f1f0*/  BSYNC.RECONVERGENT B0 ;  /* 0x0000000000007941 */ /* 0x000fea0003800200 */
.L_x_9916:
[-C--:B------:R-:W-:Y:S01]  /*f200*/  ISETP.GE.AND P1, PT, R12, R164.reuse, PT ;  /* 0x000000a40c00720c */ /* 0x080fe20003f26270 */
[----:B------:R-:W-:Y:S01]  /*f210*/  IMAD.SHL.U32 R3, R152, 0x20, RZ ;  /* 0x0000002098037824 */ /* 0x000fe200078e00ff */
[----:B------:R-:W-:Y:S02]  /*f220*/  ISETP.GE.AND P0, PT, R100, R164, PT ;  /* 0x000000a46400720c */ /* 0x000fe40003f06270 */
[----:B------:R-:W-:Y:S02]  /*f230*/  IADD3 R12, P2, PT, R15, R158, RZ ;  /* 0x0000009e0f0c7210 */ /* 0x000fe40007f5e0ff */
[----:B------:R-:W-:-:S03]  /*f240*/  SHF.L.U64.HI R5, R152, 0x5, R153 ;  /* 0x0000000598057819 */ /* 0x000fc60000010299 */
[----:B------:R-:W-:Y:S01]  /*f250*/  IMAD.X R13, R14, 0x1, R157, P2 ;  /* 0x000000010e0d7824 */ /* 0x000fe200010e069d */
[----:B------:R-:W-:-:S03]  /*f260*/  IADD3 R14, P3, PT, R3, R12, RZ ;  /* 0x0000000c030e7210 */ /* 0x000fc60007f7e0ff */
[----:B------:R-:W-:Y:S01]  /*f270*/  @!P1 IMAD.MOV.U32 R159, RZ, RZ, R157 ;  /* 0x000000ffff9f9224 */ /* 0x000fe200078e009d */
[----:B------:R-:W-:Y:S02]  /*f280*/  IADD3.X R15, PT, PT, R5, R13, RZ, P3, !PT ;  /* 0x0000000d050f7210 */ /* 0x000fe40001ffe4ff */
[----:B------:R-:W-:Y:S02]  /*f290*/  IADD3 R32, P2, PT, R14, R3, RZ ;  /* 0x000000030e207210 */ /* 0x000fe40007f5e0ff */
[----:B------:R-:W-:Y:S01]  /*f2a0*/  @!PT LDS RZ, [RZ] ;  /* 0x00000000fffff984 */ /* 0x000fe20000000800 */
[----:B------:R-:W-:Y:S01]  /*f2b0*/  @!PT LDS RZ, [RZ] ;  /* 0x00000000fffff984 */ /* 0x000fe20000000800 */
[----:B------:R-:W-:Y:S01]  /*f2c0*/  @!PT LDS RZ, [RZ] ;  /* 0x00000000fffff984 */ /* 0x000fe20000000800 */
[----:B------:R1:W-:Y:S03]  /*f2d0*/  @!P1 LDGSTS.E.BYPASS.LTC128B.128 [R58+0x4000], desc[UR4][R158.64] ;  /* 0x040000009e3a9fae */ /* 0x0003e6000b981a04 */
[----:B------:R-:W-:Y:S01]  /*f2e0*/  IMAD.X R33, R15, 0x1, R5, P2 ;  /* 0x000000010f217824 */ /* 0x000fe200010e0605 */
        /* <DEDUP_REMOVED lines=40> */
.L_x_9915:
[----:B------:R-:W-:Y:S05]  /*f570*/  BSYNC.RECONVERGENT B1 ;  /* 0x0000000000017941 */ /* 0x000fea0003800200 */
.L_x_9914:
        /* <DEDUP_REMOVED lines=33> */
[----:B------:R-:W2:Y:S01]  /*f790*/  SHFL.BFLY PT, R3, R12, 0x1, 0x1f ;  /* 0x0c201f000c037f89 */ /* 0x000ea200000e0000 */
[----:B-1----:R-:W-:Y:S02]  /*f7a0*/  FMNMX.FTZ R101, R14, R101, !PT ;  /* 0x000000650e657209 */ /* 0x002fe40007810000 */
        /* <DEDUP_REMOVED lines=11> */
[----:B------:R-:W-:Y:S01]  /*f860*/  LDSM.16.MT88.4 R48, [R150+0xa000] ;  /* 0x00a000009630783b */ /* 0x000fe20000004200 */
[-C--:B------:R-:W-:Y:S01]  /*f870*/  FFMA.FTZ R32, R28, R116.reuse, -R127 ;  /* 0x000000741c207223 */ /* 0x080fe2000001087f */
        /* <DEDUP_REMOVED lines=8> */
[-C--:B------:R-:W-:Y:S01]  /*f900*/  FFMA.FTZ R2, R8, R116.reuse, -R119 ;  /* 0x0000007408027223 */ /* 0x080fe20000010877 */
[----:B------:R-:W3:Y:S01]  /*f910*/  MUFU.EX2 R104, R104 ;  /* 0x0000006800687308 */ /* 0x000ee20000000800 */
[----:B------:R-:W4:Y:S01]  /*f920*/  LDSM.16.MT88.4 R8, [R149+0x8800] ;  /* 0x008800009508783b */ /* 0x000f220000004200 */
[-CC-:B------:R-:W-:Y:S01]  /*f930*/  FFMA.FTZ R33, R16, R116.reuse, -R127.reuse ;  /* 0x0000007410217223 */ /* 0x180fe2000001087f */
[-CC-:B------:R-:W-:Y:S01]  /*f940*/  FFMA.FTZ R28, R18, R116.reuse, -R127.reuse ;  /* 0x00000074121c7223 */ /* 0x180fe2000001087f */
[----:B------:R-:W-:Y:S01]  /*f950*/  MUFU.EX2 R32, R32 ;  /* 0x0000002000207308 */ /* 0x000fe20000000800 */
[-CC-:B------:R-:W-:Y:S01]  /*f960*/  FFMA.FTZ R0, R26, R116.reuse, -R127.reuse ;  /* 0x000000741a007223 */ /* 0x180fe2000001087f */
[-C--:B------:R-:W-:Y:S01]  /*f970*/  FFMA.FTZ R29, R24, R116.reuse, -R127 ;  /* 0x00000074181d7223 */ /* 0x080fe2000001087f */
        /* <DEDUP_REMOVED lines=8> */
[----:B------:R-:W3:Y:S01]  /*fa00*/  LDSM.16.MT88.4 R24, [R148+0x8800] ;  /* 0x008800009418783b */ /* 0x000ee20000004200 */
[----:B------:R-:W1:Y:S01]  /*fa10*/  MUFU.EX2 R108, R108 ;  /* 0x0000006c006c7308 */ /* 0x000e620000000800 */
[-CC-:B------:R-:W-:Y:S01]  /*fa20*/  FFMA.FTZ R124, R124, R116.reuse, -R119.reuse ;  /* 0x000000747c7c7223 */ /* 0x180fe20000010877 */
[-C--:B------:R-:W-:Y:S01]  /*fa30*/  FFMA.FTZ R173, R110, R116.reuse, -R119 ;  /* 0x000000746ead7223 */ /* 0x080fe20000010877 */
[----:B------:R-:W-:Y:S01]  /*fa40*/  LDSM.16.MT88.4 R20, [R151+0xa800] ;  /* 0x00a800009714783b */ /* 0x000fe20000004200 */
[----:B------:R-:W-:Y:S01]  /*fa50*/  MUFU.EX2 R109, R109 ;  /* 0x0000006d006d7308 */ /* 0x000fe20000000800 */
[----:B------:R-:W-:Y:S01]  /*fa60*/  FFMA.FTZ R125, R125, R116, -R127 ;  /* 0x000000747d7d7223 */ /* 0x000fe2000001087f */
[----:B-----5:R-:W-:Y:S01]  /*fa70*/  F2FP.BF16.F32.PACK_AB R66, R35, R32 ;  /* 0x000000202342723e */ /* 0x020fe200000010ff */
[----:B------:R-:W-:Y:S01]  /*fa80*/  FADD.FTZ R111, R111, R104 ;  /* 0x000000686f6f7221 */ /* 0x000fe20000010000 */
[----:B------:R-:W5:Y:S01]  /*fa90*/  MUFU.EX2 R34, R34 ;  /* 0x0000002200227308 */ /* 0x000f620000000800 */
[----:B------:R-:W-:-:S03]  /*faa0*/  ISETP.GE.AND P0, PT, R105, R156, PT ;  /* 0x0000009c6900720c */ /* 0x000fc60003f06270 */
[----:B------:R-:W-:Y:S01]  /*fab0*/  MUFU.EX2 R33, R33 ;  /* 0x0000002100217308 */ /* 0x000fe20000000800 */
[----:B-1----:R-:W-:Y:S01]  /*fac0*/  F2FP.BF16.F32.PACK_AB R65, R108, R115 ;  /* 0x000000736c41723e */ /* 0x002fe200000010ff */
[----:B------:R-:W-:Y:S02]  /*fad0*/  FADD.FTZ R108, R115, R108 ;  /* 0x0000006c736c7221 */ /* 0x000fe40000010000 */
[----:B------:R-:W1:Y:S04]  /*fae0*/  MUFU.EX2 R28, R28 ;  /* 0x0000001c001c7308 */ /* 0x000e680000000800 */
[----:B------:R-:W-:Y:S01]  /*faf0*/  MUFU.EX2 R0, R0 ;  /* 0x0000000000007308 */ /* 0x000fe20000000800 */
[----:B-----5:R-:W-:-:S03]  /*fb00*/  F2FP.BF16.F32.PACK_AB R67, R34, R109 ;  /* 0x0000006d2243723e */ /* 0x020fc600000010ff */
[----:B------:R-:W-:Y:S04]  /*fb10*/  MUFU.EX2 R29, R29 ;  /* 0x0000001d001d7308 */ /* 0x000fe80000000800 */
        /* <DEDUP_REMOVED lines=21> */
[----:B--2---:R-:W-:Y:S01]  /*fc70*/  HMMA.16816.F32.BF16 R60, R64, R4, RZ ;  /* 0x00000004403c723c */ /* 0x004fe200000418ff */
[----:B-1----:R-:W-:-:S02]  /*fc80*/  F2FP.BF16.F32.PACK_AB R4, R28, R33 ;  /* 0x000000211c04723e */ /* 0x002fc400000010ff */
[----:B-----5:R-:W-:-:S05]  /*fc90*/  F2FP.BF16.F32.PACK_AB R5, R113, R30 ;  /* 0x0000001e7105723e */ /* 0x020fca00000010ff */
        /* <DEDUP_REMOVED lines=12> */
[----:B---3--:R-:W-:Y:S03]  /*fd60*/  HMMA.16816.F32.BF16 R72, R4, R24, R72 ;  /* 0x000000180448723c */ /* 0x008fe60000041848 */
[-CC-:B------:R-:W-:Y:S01]  /*fd70*/  FFMA.FTZ R24, R132, R116.reuse, -R127.reuse ;  /* 0x0000007484187223 */ /* 0x180fe2000001087f */
[----:B------:R-:W-:-:S05]  /*fd80*/  FFMA.FTZ R25, R128, R116, -R127 ;  /* 0x0000007480197223 */ /* 0x000fca000001087f */
[----:B------:R-:W-:Y:S01]  /*fd90*/  MUFU.EX2 R24, R24 ;  /* 0x0000001800187308 */ /* 0x000fe20000000800 */
[C---:B-1----:R-:W-:Y:S03]  /*fda0*/  HMMA.16816.F32.BF16 R52, R4.reuse, R8, R52 ;  /* 0x000000080434723c */ /* 0x042fe60000041834 */
[----:B------:R-:W-:Y:S05]  /*fdb0*/  MUFU.EX2 R25, R25 ;  /* 0x0000001900197308 */ /* 0x000fea0000000800 */
[C---:B------:R-:W-:Y:S01]  /*fdc0*/  HMMA.16816.F32.BF16 R56, R4.reuse, R10, R56 ;  /* 0x0000000a0438723c */ /* 0x040fe20000041838 */
[----:B------:R-:W1:Y:S07]  /*fdd0*/  LDSM.16.MT88.4 R8, [R151+0x9000] ;  /* 0x009000009708783b */ /* 0x000e6e0000004200 */
[----:B------:R-:W-:Y:S03]  /*fde0*/  HMMA.16816.F32.BF16 R68, R4, R26, R68 ;  /* 0x0000001a0444723c */ /* 0x000fe60000041844 */
[-CC-:B------:R-:W-:Y:S01]  /*fdf0*/  FFMA.FTZ R27, R134, R116.reuse, -R127.reuse ;  /* 0x00000074861b7223 */ /* 0x180fe2000001087f */
[----:B------:R-:W-:-:S05]  /*fe00*/  FFMA.FTZ R26, R130, R116, -R127 ;  /* 0x00000074821a7223 */ /* 0x000fca000001087f */
[----:B------:R-:W3:Y:S01]  /*fe10*/  MUFU.EX2 R27, R27 ;  /* 0x0000001b001b7308 */ /* 0x000ee20000000800 */
[C---:B------:R-:W-:Y:S03]  /*fe20*/  HMMA.16816.F32.BF16 R36, R4.reuse, R20, R36 ;  /* 0x000000140424723c */ /* 0x040fe60000041824 */
[-CC-:B------:R-:W-:Y:S01]  /*fe30*/  FFMA.FTZ R20, R122, R116.reuse, -R119.reuse ;  /* 0x000000747a147223 */ /* 0x180fe20000010877 */
[-CC-:B------:R-:W-:Y:S01]  /*fe40*/  FFMA.FTZ R21, R114, R116.reuse, -R119.reuse ;  /* 0x0000007472157223 */ /* 0x180fe20000010877 */
[----:B------:R-:W-:Y:S04]  /*fe50*/  MUFU.EX2 R26, R26 ;  /* 0x0000001a001a7308 */ /* 0x000fe80000000800 */
[----:B------:R5:W1:Y:S01]  /*fe60*/  MUFU.EX2 R122, R124 ;  /* 0x0000007c007a7308 */ /* 0x000a620000000800 */
[C---:B--2---:R-:W-:Y:S03]  /*fe70*/  HMMA.16816.F32.BF16 R60, R4.reuse, R12, R60 ;  /* 0x0000000c043c723c */ /* 0x044fe6000004183c */
[----:B------:R2:W1:Y:S05]  /*fe80*/  MUFU.EX2 R120, R20 ;  /* 0x0000001400787308 */ /* 0x00046a0000000800 */
[----:B------:R-:W-:Y:S01]  /*fe90*/  HMMA.16816.F32.BF16 R64, R4, R14, R64 ;  /* 0x0000000e0440723c */ /* 0x000fe20000041840 */
[----:B------:R-:W1:Y:S02]  /*fea0*/  LDSM.16.MT88.4 R12, [R149+0x9000] ;  /* 0x00900000950c783b */ /* 0x000e640000004200 */
[----:B-----5:R-:W-:-:S02]  /*feb0*/  FFMA.FTZ R124, R117, R116, -R119 ;  /* 0x00000074757c7223 */ /* 0x020fc40000010877 */
[----:B------:R-:W-:Y:S03]  /*fec0*/  MUFU.EX2 R117, R21 ;  /* 0x0000001500757308 */ /* 0x000fe60000000800 */
[----:B----4-:R-:W-:Y:S03]  /*fed0*/  HMMA.16816.F32.BF16 R44, R4, R16, R44 ;  /* 0x00000010042c723c */ /* 0x010fe6000004182c */
[----:B--2---:R-:W-:-:S05]  /*fee0*/  FFMA.FTZ R20, R123, R116, -R127 ;  /* 0x000000747b147223 */ /* 0x004fca000001087f */
[C---:B------:R-:W-:Y:S01]  /*fef0*/  HMMA.16816.F32.BF16 R48, R4.reuse, R18, R48 ;  /* 0x000000120430723c */ /* 0x040fe20000041830 */
[----:B------:R-:W2:Y:S07]  /*ff00*/  LDSM.16.MT88.4 R16, [R150+0x9000] ;  /* 0x009000009610783b */ /* 0x000eae0000004200 */
[----:B------:R-:W-:Y:S03]  /*ff10*/  HMMA.16816.F32.BF16 R40, R4, R22, R40 ;  /* 0x000000160428723c */ /* 0x000fe60000041828 */
[----:B---3--:R-:W-:Y:S01]  /*ff20*/  F2FP.BF16.F32.PACK_AB R4, R27, R24 ;  /* 0x000000181b04723e */ /* 0x008fe200000010ff */
[-CC-:B------:R-:W-:Y:S01]  /*ff30*/  FFMA.FTZ R22, R118, R116.reuse, -R127.reuse ;  /* 0x0000007476167223 */ /* 0x180fe2000001087f */
[----:B-1----:R-:W-:Y:S01]  /*ff40*/  F2FP.BF16.F32.PACK_AB R5, R122, R129 ;  /* 0x000000817a05723e */ /* 0x002fe200000010ff */
[----:B------:R-:W-:Y:S01]  /*ff50*/  FFMA.FTZ R127, R121, R116, -R127 ;  /* 0x00000074797f7223 */ /* 0x000fe2000001087f */
[----:B------:R-:W-:Y:S01]  /*ff60*/  F2FP.BF16.F32.PACK_AB R6, R25, R26 ;  /* 0x0000001a1906723e */ /* 0x000fe200000010ff */
[----:B------:R-:W-:Y:S01]  /*ff70*/  FFMA.FTZ R23, R112, R116, -R119 ;  /* 0x0000007470177223 */ /* 0x000fe20000010877 */
[----:B------:R-:W-:Y:S01]  /*ff80*/  F2FP.BF16.F32.PACK_AB R7, R131, R120 ;  /* 0x000000788307723e */ /* 0x000fe200000010ff */
[----:B------:R-:W-:Y:S04]  /*ff90*/  MUFU.EX2 R118, R125 ;  /* 0x0000007d00767308 */ /* 0x000fe80000000800 */
[----:B------:R-:W1:Y:S02]  /*ffa0*/  MUFU.EX2 R123, R22 ;  /* 0x00000016007b7308 */ /* 0x000e640000000800 */
[C---:B------:R-:W-:Y:S02]  /*ffb0*/  HMMA.16816.F32.BF16 R96, R4.reuse, R8, R96 ;  /* 0x000000080460723c */ /* 0x040fe40000041860 */
[----:B------:R-:W-:Y:S04]  /*ffc0*/  MUFU.EX2 R121, R20 ;  /* 0x0000001400797308 */ /* 0x000fe80000000800 */
[----:B------:R-:W-:Y:S02]  /*ffd0*/  MUFU.EX2 R114, R127 ;  /* 0x0000007f00727308 */ /* 0x000fe40000000800 */
[C---:B------:R-:W-:Y:S01]  /*ffe0*/  HMMA.16816.F32.BF16 R92, R4.reuse, R10, R92 ;  /* 0x0000000a045c723c */ /* 0x040fe2000004185c */
[----:B------:R-:W3:Y:S01]  /*fff0*/  LDSM.16.MT88.4 R8, [R148+0x9000] ;  /* 0x009000009408783b */ /* 0x000ee20000004200 */
[----:B------:R-:W4:Y:S04]  /*10000*/  MUFU.EX2 R112, R124 ;  /* 0x0000007c00707308 */ /* 0x000f280000000800 */
[----:B------:R5:W4:Y:S02]  /*10010*/  MUFU.EX2 R110, R23 ;  /* 0x00000017006e7308 */ /* 0x000b240000000800 */
[C---:B------:R-:W-:Y:S08]  /*10020*/  HMMA.16816.F32.BF16 R80, R4.reuse, R12, R80 ;  /* 0x0000000c0450723c */ /* 0x040ff00000041850 */
[C---:B------:R-:W-:Y:S01]  /*10030*/  HMMA.16816.F32.BF16 R76, R4.reuse, R14, R76 ;  /* 0x0000000e044c723c */ /* 0x040fe2000004184c */
[----:B------:R-:W1:Y:S04]  /*10040*/  LDSM.16.MT88.4 R12, [R151+0xb000] ;  /* 0x00b00000970c783b */ /* 0x000e680000004200 */
[----:B-----5:R-:W-:Y:S03]  /*10050*/  LDSM.16.MT88.4 R20, [R148+0x9800] ;  /* 0x009800009414783b */ /* 0x020fe60000004200 */
        /* <DEDUP_REMOVED lines=16> */
[----:B------:R-:W-:Y:S01]  /*10160*/  HMMA.16816.F32.BF16 R64, R4, R14, R64 ;  /* 0x0000000e0440723c */ /* 0x000fe20000041840 */
[----:B------:R-:W1:Y:S02]  /*10170*/  LDSM.16.MT88.4 R12, [R149+0x9800] ;  /* 0x00980000950c783b */ /* 0x000e640000004200 */
[----:B------:R-:W-:-:S02]  /*10180*/  F2FP.BF16.F32.PACK_AB R4, R123, R118 ;  /* 0x000000767b04723e */ /* 0x000fc400000010ff */
[----:B----4-:R-:W-:Y:S02]  /*10190*/  F2FP.BF16.F32.PACK_AB R5, R112, R117 ;  /* 0x000000757005723e */ /* 0x010fe400000010ff */
        /* <DEDUP_REMOVED lines=28> */
[----:B------:R-:W2:Y:S02]  /*10360*/  LDSM.16.MT88.4 R8, [R148+0xb800] ;  /* 0x00b800009408783b */ /* 0x000ea40000004200 */
[----:B------:R-:W-:-:S04]  /*10370*/  FADD.FTZ R24, R24, R29 ;  /* 0x0000001d18187221 */ /* 0x000fc80000010000 */
[----:B------:R-:W-:Y:S01]  /*10380*/  FADD.FTZ R27, R27, R24 ;  /* 0x000000181b1b7221 */ /* 0x000fe20000010000 */
[----:B-1----:R-:W-:Y:S03]  /*10390*/  HMMA.16816.F32.BF16 R52, R4, R12, R52 ;  /* 0x0000000c0434723c */ /* 0x002fe60000041834 */
        /* <DEDUP_REMOVED lines=16> */
[C---:B--2---:R-:W-:Y:S08]  /*104a0*/  HMMA.16816.F32.BF16 R60, R4.reuse, R8, R60 ;  /* 0x00000008043c723c */ /* 0x044ff0000004183c */
[----:B------:R-:W-:Y:S01]  /*104b0*/  HMMA.16816.F32.BF16 R64, R4, R10, R64 ;  /* 0x0000000a0440723c */ /* 0x000fe20000041840 */
[----:B------:R-:W-:-:S04]  /*104c0*/  NOP ;  /* 0x0000000000007918 */ /* 0x000fc80000000000 */
[----:B------:R-:W-:-:S15]  /*104d0*/  @!P0 BRA `(.L_x_9919) ;  /* 0x0000002c00e08947 */ /* 0x000fde0003800000 */
[----:B------:R-:W-:Y:S01]  /*104e0*/  ISETP.NE.U32.AND P2, PT, R106, RZ, PT ;  /* 0x000000ff6a00720c */ /* 0x000fe20003f45070 */
[----:B------:R-:W-:Y:S02]  /*104f0*/  IMAD.MOV.U32 R2, RZ, RZ, R3 ;  /* 0x000000ffff027224 */ /* 0x000fe400078e0003 */
[----:B------:R-:W-:Y:S01]  /*10500*/  IMAD.MOV.U32 R0, RZ, RZ, R101 ;  /* 0x000000ffff007224 */ /* 0x000fe200078e0065 */
[----:B------:R-:W-:-:S13]  /*10510*/  ISETP.NE.AND.EX P2, PT, R107, RZ, PT, P2 ;  /* 0x000000ff6b00720c */ /* 0x000fda0003f45320 */
.L_x_9926:
        /* <DEDUP_REMOVED lines=78> */
.L_x_9921:
[----:B------:R-:W-:Y:S05]  /*10a00*/  BSYNC.RECONVERGENT B0 ;  /* 0x0000000000007941 */ /* 0x000fea0003800200 */
.L_x_9920:
[----:B------:R-:W1:Y:S01]  /*10a10*/  S2UR UR7, SR_CgaCtaId ;  /* 0x00000000000779c3 */ /* 0x000e620000008800 */
[----:B------:R-:W-:Y:S01]  /*10a20*/  SHF.L.U32 R105, R3, 0x3, RZ ;  /* 0x0000000303697819 */ /* 0x000fe200000006ff */
[----:B------:R-:W-:Y:S01]  /*10a30*/  UMOV UR9, 0x400 ;  /* 0x0000040000097882 */ /* 0x000fe20000000000 */
[-C--:B------:R-:W-:Y:S01]  /*10a40*/  ISETP.GE.AND P0, PT, R100, R164.reuse, PT ;  /* 0x000000a46400720c */ /* 0x080fe20003f06270 */
[----:B------:R-:W-:Y:S01]  /*10a50*/  BSSY.RECONVERGENT B1, `(.L_x_9922) ;  /* 0x0000165000017945 */ /* 0x000fe20003800200 */
[C---:B------:R-:W-:Y:S02]  /*10a60*/  LOP3.LUT R104, R105.reuse, 0x1c0, RZ, 0xc0, !PT ;  /* 0x000001c069687812 */ /* 0x040fe400078ec0ff */
[----:B------:R-:W-:Y:S02]  /*10a70*/  LOP3.LUT R101, R105, 0x38, RZ, 0xc0, !PT ;  /* 0x0000003869657812 */ /* 0x000fe400078ec0ff */
[----:B------:R-:W-:Y:S02]  /*10a80*/  LOP3.LUT R104, R104, 0x38, R3, 0xf8, !PT ;  /* 0x0000003868687812 */ /* 0x000fe400078ef803 */
[----:B------:R-:W-:Y:S02]  /*10a90*/  ISETP.GE.AND P1, PT, R101, R164, PT ;  /* 0x000000a46500720c */ /* 0x000fe40003f26270 */
[--C-:B------:R-:W-:Y:S02]  /*10aa0*/  LOP3.LUT R104, R104, 0x38, R105.reuse, 0x78, !PT ;  /* 0x0000003868687812 */ /* 0x100fe400078e7869 */
[----:B------:R-:W-:Y:S02]  /*10ab0*/  LEA R108, P3, R154, R160, 0x5 ;  /* 0x000000a09a6c7211 */ /* 0x000fe400078628ff */
[----:B------:R-:W-:Y:S02]  /*10ac0*/  LOP3.LUT R104, R104, 0x1e00, R105, 0xf8, !PT ;  /* 0x00001e0068687812 */ /* 0x000fe400078ef869 */
[C-C-:B------:R-:W-:Y:S02]  /*10ad0*/  LEA.HI.X R109, R154.reuse, R161, R155.reuse, 0x5, P3 ;  /* 0x000000a19a6d7211 */ /* 0x140fe400018f2c9b */
[----:B------:R-:W-:Y:S02]  /*10ae0*/  SHF.L.U32 R101, R154, 0x5, RZ ;  /* 0x000000059a657819 */ /* 0x000fe400000006ff */
[----:B------:R-:W-:Y:S01]  /*10af0*/  IADD3 R165, PT, PT, R165, -0x1, RZ ;  /* 0xffffffffa5a57810 */ /* 0x000fe20007ffe0ff */
[----:B-1----:R-:W-:Y:S01]  /*10b00*/  ULEA UR6, UR7, UR9, 0x18 ;  /* 0x0000000907067291 */ /* 0x002fe2000f8ec0ff */
[----:B------:R-:W-:Y:S04]  /*10b10*/  IADD3 R106, P4, PT, R101, R108, RZ ;  /* 0x0000006c656a7210 */ /* 0x000fe80007f9e0ff */
[----:B------:R-:W-:Y:S02]  /*10b20*/  IADD3 R110, P3, PT, R106, R101, RZ ;  /* 0x000000656a6e7210 */ /* 0x000fe40007f7e0ff */
[----:B------:R-:W-:Y:S02]  /*10b30*/  LEA R3, R104, UR6, 0x1 ;  /* 0x0000000668037c11 */ /* 0x000fe4000f8e08ff */
[----:B------:R-:W-:Y:S03]  /*10b40*/  SHF.L.U64.HI R104, R154, 0x5, R155 ;  /* 0x000000059a687819 */ /* 0x000fe6000001029b */
[----:B------:R-:W-:Y:S01]  /*10b50*/  @!PT LDS RZ, [RZ] ;  /* 0x00000000fffff984 */ /* 0x000fe20000000800 */
[----:B------:R-:W-:Y:S01]  /*10b60*/  @!PT LDS RZ, [RZ] ;  /* 0x00000000fffff984 */ /* 0x000fe20000000800 */
[----:B------:R-:W-:Y:S01]  /*10b70*/  @!PT LDS RZ, [RZ] ;  /* 0x00000000fffff984 */ /* 0x000fe20000000800 */
[----:B------:R-:W-:Y:S01]  /*10b80*/  @!P1 LDGSTS.E.BYPASS.LTC128B.128 [R3+0x8000], desc[UR4][R160.64] ;  /* 0x08000000a0039fae */ /* 0x000fe2000b981a04 */
[----:B------:R-:W-:Y:S04]  /*10b90*/  IADD3.X R107, PT, PT, R104, R109, RZ, P4, !PT ;  /* 0x0000006d686b7210 */ /* 0x000fe800027fe4ff */
[----:B------:R-:W-:Y:S01]  /*10ba0*/  @P1 STS.128 [R3+0x8000], RZ ;  /* 0x008000ff03001388 */ /* 0x000fe20000000c00 */
[----:B------:R-:W-:Y:S02]  /*10bb0*/  IADD3.X R111, PT, PT, R107, R104, RZ, P3, !PT ;  /* 0x000000686b6f7210 */ /* 0x000fe40001ffe4ff */
[----:B------:R-:W-:Y:S02]  /*10bc0*/  ISETP.GT.AND P3, PT, R165, R156, PT ;  /* 0x0000009ca500720c */ /* 0x000fe40003f64270 */
        /* <DEDUP_REMOVED lines=36> */
[----:B------:R-:W3:Y:S05]  /*10e10*/  LDSM.16.M88.4 R116, [R146+0x4000] ;  /* 0x004000009274783b */ /* 0x000eea0000000200 */
[----:B------:R-:W4:Y:S05]  /*10e20*/  LDSM.16.M88.4 R120, [R146+0x4800] ;  /* 0x004800009278783b */ /* 0x000f2a0000000200 */
[----:B------:R-:W5:Y:S05]  /*10e30*/  LDSM.16.M88.4 R124, [R146+0x5000] ;  /* 0x00500000927c783b */ /* 0x000f6a0000000200 */
[----:B------:R-:W5:Y:S05]  /*10e40*/  LD.E R101, desc[UR4][R102.64+0x18c] ;  /* 0x00018c0466657980 */ /* 0x000f6a000c101900 */
[----:B------:R-:W5:Y:S05]  /*10e50*/  LDSM.16.M88.4 R128, [R146+0x5800] ;  /* 0x005800009280783b */ /* 0x000f6a0000000200 */
[----:B------:R-:W0:Y:S05]  /*10e60*/  LDGDEPBAR ;  /* 0x00000000000079af */ /* 0x000e2a0000000000 */
[----:B------:R-:W-:Y:S05]  /*10e70*/  LDSM.16.M88.4 R132, [R145] ;  /* 0x000000009184783b */ /* 0x000fea0000000200 */
[----:B------:R-:W5:Y:S05]  /*10e80*/  LDSM.16.M88.4 R136, [R142+0x4000] ;  /* 0x004000008e88783b */ /* 0x000f6a0000000200 */
[----:B-1----:R-:W-:Y:S01]  /*10e90*/  LDSM.16.M88.4 R104, [R142+0x5800] ;  /* 0x005800008e68783b */ /* 0x002fe20000000200 */
[C---:B---3--:R-:W-:Y:S04]  /*10ea0*/  HMMA.16816.F32.BF16 R4, R112.reuse, R116, RZ ;  /* 0x000000747004723c */ /* 0x048fe800000418ff */
[----:B--2---:R-:W-:Y:S04]  /*10eb0*/  LDSM.16.M88.4 R108, [R144] ;  /* 0x00000000906c783b */ /* 0x004fe80000000200 */
        /* <DEDUP_REMOVED lines=8> */
[C---:B------:R-:W-:Y:S08]  /*10f40*/  HMMA.16816.F32.BF16 R28, R112.reuse, R128, RZ ;  /* 0x00000080701c723c */ /* 0x040ff000000418ff */
[----:B------:R-:W-:Y:S01]  /*10f50*/  HMMA.16816.F32.BF16 R32, R112, R130, RZ ;  /* 0x000000827020723c */ /* 0x000fe200000418ff */
[----:B------:R-:W1:Y:S07]  /*10f60*/  LDSM.16.M88.4 R112, [R142+0x4800] ;  /* 0x004800008e70783b */ /* 0x000e6e0000000200 */
[C---:B------:R-:W-:Y:S08]  /*10f70*/  HMMA.16816.F32.BF16 R4, R132.reuse, R136, R4 ;  /* 0x000000888404723c */ /* 0x040ff00000041804 */
[C---:B------:R-:W-:Y:S08]  /*10f80*/  HMMA.16816.F32.BF16 R8, R132.reuse, R138, R8 ;  /* 0x0000008a8408723c */ /* 0x040ff00000041808 */
        /* <DEDUP_REMOVED lines=8> */
[----:B------:R-:W1:Y:S07]  /*11010*/  LDSM.16.M88.4 R104, [R141+0x4800] ;  /* 0x004800008d68783b */ /* 0x000e6e0000000200 */
[C---:B------:R-:W-:Y:S08]  /*11020*/  HMMA.16816.F32.BF16 R4, R108.reuse, R120, R4 ;  /* 0x000000786c04723c */ /* 0x040ff00000041804 */
        /* <DEDUP_REMOVED lines=10> */
[----:B------:R-:W3:Y:S05]  /*110d0*/  LDSM.16.M88.4 R108, [R140+0x5000] ;  /* 0x005000008c6c783b */ /* 0x000eea0000000200 */
[----:B------:R-:W-:Y:S02]  /*110e0*/  LDSM.16.M88.4 R116, [R147+0x2000] ;  /* 0x002000009374783b */ /* 0x000fe40000000200 */
        /* <DEDUP_REMOVED lines=200> */
.L_x_9925:
[----:B------:R-:W-:Y:S05]  /*11d70*/  BSYNC.RECONVERGENT B0 ;  /* 0x0000000000007941 */ /* 0x000fea0003800200 */
.L_x_9924:
        /* <DEDUP_REMOVED lines=50> */
.L_x_9923:
[----:B------:R-:W-:Y:S05]  /*120a0*/  BSYNC.RECONVERGENT B1 ;  /* 0x0000000000017941 */ /* 0x000fea0003800200 */
.L_x_9922:
        /* <DEDUP_REMOVED lines=21> */
[----:B------:R-:W-:Y:S03]  /*12200*/  IADD3 R163, PT, PT, R163, -0x40, RZ ;  /* 0xffffffc0a3a37810 */ /* 0x000fe60007ffe0ff */
        /* <DEDUP_REMOVED lines=65> */
[--C-:B------:R-:W-:Y:S01]  /*12620*/  FFMA.FTZ R137, R174, R104, -R113.reuse ;  /* 0x00000068ae897223 */ /* 0x100fe20000010871 */
[----:B-1----:R-:W-:Y:S01]  /*12630*/  F2FP.BF16.F32.PACK_AB R98, R123, R124 ;  /* 0x0000007c7b62723e */ /* 0x002fe200000010ff */
[----:B------:R-:W-:Y:S01]  /*12640*/  LDSM.16.MT88.4 R68, [R149+0xa000] ;  /* 0x00a000009544783b */ /* 0x000fe20000004200 */
[-CC-:B------:R-:W-:Y:S01]  /*12650*/  FFMA.FTZ R138, R180, R104.reuse, -R113.reuse ;  /* 0x00000068b48a7223 */ /* 0x180fe20000010871 */
[-CC-:B------:R-:W-:Y:S01]  /*12660*/  FFMA.FTZ R176, R176, R104.reuse, -R113.reuse ;  /* 0x00000068b0b07223 */ /* 0x180fe20000010871 */
[-CC-:B------:R-:W-:Y:S01]  /*12670*/  FFMA.FTZ R177, R178, R104.reuse, -R113.reuse ;  /* 0x00000068b2b17223 */ /* 0x180fe20000010871 */
[-CC-:B------:R-:W-:Y:S01]  /*12680*/  FFMA.FTZ R180, R108, R104.reuse, -R113.reuse ;  /* 0x000000686cb47223 */ /* 0x180fe20000010871 */
[----:B------:R-:W-:Y:S01]  /*12690*/  FFMA.FTZ R107, R107, R104, -R113 ;  /* 0x000000686b6b7223 */ /* 0x000fe20000010871 */
[----:B------:R-:W-:Y:S01]  /*126a0*/  FMUL.FTZ R36, R2, R36 ;  /* 0x0000002402247220 */ /* 0x000fe20000410000 */
[----:B--2---:R-:W-:Y:S01]  /*126b0*/  F2FP.BF16.F32.PACK_AB R99, R120, R121 ;  /* 0x000000797863723e */ /* 0x004fe200000010ff */
[----:B------:R-:W-:Y:S01]  /*126c0*/  LDSM.16.MT88.4 R92, [R151+0x9800] ;  /* 0x00980000975c783b */ /* 0x000fe20000004200 */
[----:B------:R-:W-:Y:S01]  /*126d0*/  FMUL.FTZ R37, R2, R37 ;  /* 0x0000002502257220 */ /* 0x000fe20000410000 */
[C---:B------:R-:W-:Y:S01]  /*126e0*/  FMUL.FTZ R38, R0.reuse, R38 ;  /* 0x0000002600267220 */ /* 0x040fe20000410000 */
[----:B------:R-:W-:Y:S01]  /*126f0*/  FMUL.FTZ R39, R0, R39 ;  /* 0x0000002700277220 */ /* 0x000fe20000410000 */
[C---:B------:R-:W-:Y:S01]  /*12700*/  FMUL.FTZ R40, R2.reuse, R40 ;  /* 0x0000002802287220 */ /* 0x040fe20000410000 */
[C---:B------:R-:W-:Y:S01]  /*12710*/  FMUL.FTZ R41, R2.reuse, R41 ;  /* 0x0000002902297220 */ /* 0x040fe20000410000 */
[C---:B------:R-:W-:Y:S01]  /*12720*/  HMMA.16816.F32.BF16 R4, R96.reuse, R12, R4 ;  /* 0x0000000c6004723c */ /* 0x040fe20000041804 */
[----:B------:R-:W-:Y:S04]  /*12730*/  MUFU.EX2 R132, R132 ;  /* 0x0000008400847308 */ /* 0x000fe80000000800 */
[C---:B------:R-:W-:Y:S01]  /*12740*/  FMUL.FTZ R12, R2.reuse, R88 ;  /* 0x00000058020c7220 */ /* 0x040fe20000410000 */
[----:B------:R-:W-:Y:S01]  /*12750*/  FMUL.FTZ R13, R2, R89 ;  /* 0x00000059020d7220 */ /* 0x000fe20000410000 */
[C---:B------:R-:W-:Y:S01]  /*12760*/  FMUL.FTZ R42, R0.reuse, R42 ;  /* 0x0000002a002a7220 */ /* 0x040fe20000410000 */
[C---:B------:R-:W-:Y:S03]  /*12770*/  HMMA.16816.F32.BF16 R8, R96.reuse, R14, R8 ;  /* 0x0000000e6008723c */ /* 0x040fe60000041808 */
[----:B------:R-:W-:Y:S01]  /*12780*/  MUFU.EX2 R129, R129 ;  /* 0x0000008100817308 */ /* 0x000fe20000000800 */
[C---:B------:R-:W-:Y:S01]  /*12790*/  FMUL.FTZ R14, R0.reuse, R90 ;  /* 0x0000005a000e7220 */ /* 0x040fe20000410000 */
[C---:B------:R-:W-:Y:S01]  /*127a0*/  FMUL.FTZ R15, R0.reuse, R91 ;  /* 0x0000005b000f7220 */ /* 0x040fe20000410000 */
[----:B------:R-:W-:Y:S01]  /*127b0*/  FMUL.FTZ R43, R0, R43 ;  /* 0x0000002b002b7220 */ /* 0x000fe20000410000 */
[----:B------:R-:W1:Y:S01]  /*127c0*/  LDSM.16.MT88.4 R88, [R148+0x8000] ;  /* 0x008000009458783b */ /* 0x000e620000004200 */
[C---:B------:R-:W-:Y:S01]  /*127d0*/  FMUL.FTZ R44, R2.reuse, R44 ;  /* 0x0000002c022c7220 */ /* 0x040fe20000410000 */
[----:B------:R-:W-:Y:S01]  /*127e0*/  FMUL.FTZ R45, R2, R45 ;  /* 0x0000002d022d7220 */ /* 0x000fe20000410000 */
[C---:B------:R-:W-:Y:S01]  /*127f0*/  FMUL.FTZ R46, R0.reuse, R46 ;  /* 0x0000002e002e7220 */ /* 0x040fe20000410000 */
[----:B------:R-:W-:Y:S01]  /*12800*/  FMUL.FTZ R47, R0, R47 ;  /* 0x0000002f002f7220 */ /* 0x000fe20000410000 */
[C---:B------:R-:W-:Y:S01]  /*12810*/  HMMA.16816.F32.BF16 R12, R96.reuse, R20, R12 ;  /* 0x00000014600c723c */ /* 0x040fe2000004180c */
[----:B------:R-:W-:Y:S02]  /*12820*/  MUFU.EX2 R130, R130 ;  /* 0x0000008200827308 */ /* 0x000fe40000000800 */
[C---:B------:R-:W-:Y:S01]  /*12830*/  FMUL.FTZ R20, R2.reuse, R80 ;  /* 0x0000005002147220 */ /* 0x040fe20000410000 */
[C---:B------:R-:W-:Y:S01]  /*12840*/  FMUL.FTZ R21, R2.reuse, R81 ;  /* 0x0000005102157220 */ /* 0x040fe20000410000 */
        /* <DEDUP_REMOVED lines=8> */
[----:B------:R-:W2:Y:S01]  /*128d0*/  LDSM.16.MT88.4 R80, [R151+0xa000] ;  /* 0x00a000009750783b */ /* 0x000ea20000004200 */
[-CC-:B------:R-:W-:Y:S01]  /*128e0*/  FFMA.FTZ R128, R196, R104.reuse, -R115.reuse ;  /* 0x00000068c4807223 */ /* 0x180fe20000010873 */
[-CC-:B------:R-:W-:Y:S01]  /*128f0*/  FFMA.FTZ R133, R204, R104.reuse, -R115.reuse ;  /* 0x00000068cc857223 */ /* 0x180fe20000010873 */
[-CC-:B------:R-:W-:Y:S01]  /*12900*/  FFMA.FTZ R134, R198, R104.reuse, -R115.reuse ;  /* 0x00000068c6867223 */ /* 0x180fe20000010873 */
[--C-:B------:R-:W-:Y:S01]  /*12910*/  FFMA.FTZ R131, R200, R104, -R115.reuse ;  /* 0x00000068c8837223 */ /* 0x100fe20000010873 */
        /* <DEDUP_REMOVED lines=19> */
[-CC-:B------:R-:W-:Y:S01]  /*12a50*/  FFMA.FTZ R136, R186, R104.reuse, -R115.reuse ;  /* 0x00000068ba887223 */ /* 0x180fe20000010873 */
[-CC-:B------:R-:W-:Y:S01]  /*12a60*/  FFMA.FTZ R139, R188, R104.reuse, -R115.reuse ;  /* 0x00000068bc8b7223 */ /* 0x180fe20000010873 */
[-CC-:B------:R-:W-:Y:S01]  /*12a70*/  FFMA.FTZ R159, R184, R104.reuse, -R115.reuse ;  /* 0x00000068b89f7223 */ /* 0x180fe20000010873 */
[-CC-:B------:R-:W-:Y:S01]  /*12a80*/  FFMA.FTZ R174, R182, R104.reuse, -R115.reuse ;  /* 0x00000068b6ae7223 */ /* 0x180fe20000010873 */
[-CC-:B------:R-:W-:Y:S01]  /*12a90*/  FFMA.FTZ R179, R172, R104.reuse, -R115.reuse ;  /* 0x00000068acb37223 */ /* 0x180fe20000010873 */
[C---:B------:R-:W-:Y:S01]  /*12aa0*/  HMMA.16816.F32.BF16 R32, R96.reuse, R90, R32 ;  /* 0x0000005a6020723c */ /* 0x040fe20000041820 */
[----:B------:R-:W-:Y:S02]  /*12ab0*/  LDSM.16.MT88.4 R88, [R150+0xa800] ;  /* 0x00a800009658783b */ /* 0x000fe40000004200 */
[----:B------:R-:W-:Y:S01]  /*12ac0*/  MUFU.EX2 R134, R134 ;  /* 0x0000008600867308 */ /* 0x000fe20000000800 */
[-CC-:B------:R-:W-:Y:S01]  /*12ad0*/  FFMA.FTZ R178, R111, R104.reuse, -R115.reuse ;  /* 0x000000686fb27223 */ /* 0x180fe20000010873 */
[-CC-:B------:R-:W-:Y:S01]  /*12ae0*/  FFMA.FTZ R109, R109, R104.reuse, -R115.reuse ;  /* 0x000000686d6d7223 */ /* 0x180fe20000010873 */
[----:B------:R-:W-:Y:S01]  /*12af0*/  FFMA.FTZ R115, R110, R104, -R115 ;  /* 0x000000686e737223 */ /* 0x000fe20000010873 */
[C---:B------:R-:W-:Y:S01]  /*12b00*/  FMUL.FTZ R52, R2.reuse, R52 ;  /* 0x0000003402347220 */ /* 0x040fe20000410000 */
[----:B------:R-:W-:Y:S01]  /*12b10*/  FMUL.FTZ R53, R2, R53 ;  /* 0x0000003502357220 */ /* 0x000fe20000410000 */
[C---:B--2---:R-:W-:Y:S04]  /*12b20*/  HMMA.16816.F32.BF16 R36, R96.reuse, R80, R36 ;  /* 0x000000506024723c */ /* 0x044fe80000041824 */
        /* <DEDUP_REMOVED lines=8> */
[----:B------:R-:W2:Y:S01]  /*12bb0*/  MUFU.EX2 R131, R131 ;  /* 0x0000008300837308 */ /* 0x000ea20000000800 */
[----:B------:R-:W-:Y:S01]  /*12bc0*/  FMUL.FTZ R59, R0, R59 ;  /* 0x0000003b003b7220 */ /* 0x000fe20000410000 */
[----:B------:R-:W-:Y:S01]  /*12bd0*/  FFMA.FTZ R127, R2, R175, R127 ;  /* 0x000000af027f7223 */ /* 0x000fe2000001007f */
[----:B------:R-:W-:Y:S07]  /*12be0*/  MOV R2, R3 ;  /* 0x0000000300027202 */ /* 0x000fee0000000f00 */
[----:B------:R-:W-:Y:S01]  /*12bf0*/  MUFU.EX2 R136, R136 ;  /* 0x0000008800887308 */ /* 0x000fe20000000800 */
[----:B------:R-:W-:Y:S01]  /*12c00*/  FFMA.FTZ R125, R0, R173, R125 ;  /* 0x000000ad007d7223 */ /* 0x000fe2000001007d */
[----:B------:R-:W-:Y:S08]  /*12c10*/  FADD.FTZ R127, R126, R127 ;  /* 0x0000007f7e7f7221 */ /* 0x000ff00000010000 */
[----:B------:R-:W-:Y:S01]  /*12c20*/  MUFU.EX2 R139, R139 ;  /* 0x0000008b008b7308 */ /* 0x000fe20000000800 */
[C---:B---3--:R-:W-:Y:S09]  /*12c30*/  HMMA.16816.F32.BF16 R44, R96.reuse, R72, R44 ;  /* 0x00000048602c723c */ /* 0x048ff2000004182c */
        /* <DEDUP_REMOVED lines=10> */
[C---:B------:R-:W-:Y:S03]  /*12ce0*/  HMMA.16816.F32.BF16 R52, R96.reuse, R68, R52 ;  /* 0x000000446034723c */ /* 0x040fe60000041834 */
[----:B-1----:R-:W-:Y:S06]  /*12cf0*/  F2FP.BF16.F32.PACK_AB R68, R133, R128 ;  /* 0x000000808544723e */ /* 0x002fec00000010ff */
[----:B------:R-:W-:Y:S01]  /*12d00*/  MUFU.EX2 R177, R177 ;  /* 0x000000b100b17308 */ /* 0x000fe20000000800 */
[----:B------:R-:W-:Y:S01]  /*12d10*/  F2FP.BF16.F32.PACK_AB R69, R129, R132 ;  /* 0x000000848145723e */ /* 0x000fe200000010ff */
[----:B------:R-:W-:Y:S01]  /*12d20*/  FADD.FTZ R121, R120, R121 ;  /* 0x0000007978797221 */ /* 0x000fe20000010000 */
[----:B------:R-:W-:Y:S01]  /*12d30*/  FADD.FTZ R128, R128, R123 ;  /* 0x0000007b80807221 */ /* 0x000fe20000010000 */
[C---:B------:R-:W-:Y:S06]  /*12d40*/  HMMA.16816.F32.BF16 R56, R96.reuse, R70, R56 ;  /* 0x000000466038723c */ /* 0x040fec0000041838 */
[----:B------:R-:W-:Y:S01]  /*12d50*/  MUFU.EX2 R172, R109 ;  /* 0x0000006d00ac7308 */ /* 0x000fe20000000800 */
[----:B--2---:R-:W-:Y:S01]  /*12d60*/  F2FP.BF16.F32.PACK_AB R70, R131, R134 ;  /* 0x000000868346723e */ /* 0x004fe200000010ff */
[----:B------:R-:W-:Y:S01]  /*12d70*/  FADD.FTZ R132, R132, R121 ;  /* 0x0000007984847221 */ /* 0x000fe20000010000 */
[----:B------:R-:W-:Y:S07]  /*12d80*/  F2FP.BF16.F32.PACK_AB R71, R135, R130 ;  /* 0x000000828747723e */ /* 0x000fee00000010ff */
[----:B------:R-:W1:Y:S01]  /*12d90*/  MUFU.EX2 R179, R179 ;  /* 0x000000b300b37308 */ /* 0x000e620000000800 */
[----:B------:R-:W-:Y:S01]  /*12da0*/  FADD.FTZ R133, R133, R128 ;  /* 0x0000008085857221 */ /* 0x000fe20000010000 */
[C---:B------:R-:W-:Y:S08]  /*12db0*/  HMMA.16816.F32.BF16 R60, R96.reuse, R76, R60 ;  /* 0x0000004c603c723c */ /* 0x040ff0000004183c */
[----:B------:R-:W-:Y:S01]  /*12dc0*/  MUFU.EX2 R180, R180 ;  /* 0x000000b400b47308 */ /* 0x000fe20000000800 */
[----:B------:R-:W-:Y:S01]  /*12dd0*/  FADD.FTZ R129, R129, R132 ;  /* 0x0000008481817221 */ /* 0x000fe20000010000 */
[----:B------:R-:W-:Y:S08]  /*12de0*/  FADD.FTZ R134, R134, R133 ;  /* 0x0000008586867221 */ /* 0x000ff00000010000 */
[----:B------:R-:W2:Y:S01]  /*12df0*/  MUFU.EX2 R107, R107 ;  /* 0x0000006b006b7308 */ /* 0x000ea20000000800 */
[----:B------:R-:W-:Y:S01]  /*12e00*/  FADD.FTZ R130, R130, R129 ;  /* 0x0000008182827221 */ /* 0x000fe20000010000 */
[----:B------:R-:W-:Y:S01]  /*12e10*/  HMMA.16816.F32.BF16 R64, R96, R78, R64 ;  /* 0x0000004e6040723c */ /* 0x000fe20000041840 */
[----:B------:R-:W4:Y:S07]  /*12e20*/  LDSM.16.MT88.4 R76, [R148+0x8800] ;  /* 0x00880000944c783b */ /* 0x000f2e0000004200 */
[----:B------:R-:W5:Y:S01]  /*12e30*/  MUFU.EX2 R178, R178 ;  /* 0x000000b200b27308 */ /* 0x000f620000000800 */
[----:B------:R-:W-:Y:S01]  /*12e40*/  FADD.FTZ R131, R131, R134 ;  /* 0x0000008683837221 */ /* 0x000fe20000010000 */
[----:B-1----:R-:W-:Y:S01]  /*12e50*/  F2FP.BF16.F32.PACK_AB R108, R179, R172 ;  /* 0x000000acb36c723e */ /* 0x002fe200000010ff */
[----:B------:R-:W-:Y:S02]  /*12e60*/  FADD.FTZ R135, R135, R130 ;  /* 0x0000008287877221 */ /* 0x000fe40000010000 */
[----:B------:R-:W-:Y:S01]  /*12e70*/  FADD.FTZ R0, R136, R131 ;  /* 0x0000008388007221 */ /* 0x000fe20000010000 */
[C---:B---3--:R-:W-:Y:S05]  /*12e80*/  HMMA.16816.F32.BF16 R4, R68.reuse, R72, R4 ;  /* 0x000000484404723c */ /* 0x048fea0000041804 */
[----:B--2---:R-:W-:Y:S01]  /*12e90*/  F2FP.BF16.F32.PACK_AB R109, R107, R180 ;  /* 0x000000b46b6d723e */ /* 0x004fe200000010ff */
[----:B------:R-:W-:Y:S01]  /*12ea0*/  FADD.FTZ R0, R139, R0 ;  /* 0x000000008b007221 */ /* 0x000fe20000010000 */
[----:B-----5:R-:W-:Y:S01]  /*12eb0*/  F2FP.BF16.F32.PACK_AB R110, R181, R178 ;  /* 0x000000b2b56e723e */ /* 0x020fe200000010ff */
        /* <DEDUP_REMOVED lines=24> */
[----:B------:R-:W-:Y:S01]  /*13040*/  F2FP.BF16.F32.PACK_AB R69, R137, R138 ;  /* 0x0000008a8945723e */ /* 0x000fe200000010ff */
[----:B------:R-:W-:Y:S01]  /*13050*/  FADD.FTZ R138, R138, R135 ;  /* 0x000000878a8a7221 */ /* 0x000fe20000010000 */
[----:B------:R-:W-:Y:S02]  /*13060*/  F2FP.BF16.F32.PACK_AB R70, R174, R159 ;  /* 0x0000009fae46723e */ /* 0x000fe400000010ff */
[----:B------:R-:W-:Y:S01]  /*13070*/  F2FP.BF16.F32.PACK_AB R71, R177, R176 ;  /* 0x000000b0b147723e */ /* 0x000fe200000010ff */
[----:B------:R-:W-:Y:S04]  /*13080*/  FADD.FTZ R137, R137, R138 ;  /* 0x0000008a89897221 */ /* 0x000fe80000010000 */
[----:B------:R-:W-:Y:S02]  /*13090*/  FADD.FTZ R176, R176, R137 ;  /* 0x00000089b0b07221 */ /* 0x000fe40000010000 */
[C---:B------:R-:W-:Y:S03]  /*130a0*/  HMMA.16816.F32.BF16 R4, R68.reuse, R76, R4 ;  /* 0x0000004c4404723c */ /* 0x040fe60000041804 */
[----:B------:R-:W-:Y:S04]  /*130b0*/  FADD.FTZ R177, R177, R176 ;  /* 0x000000b0b1b17221 */ /* 0x000fe80000010000 */
[----:B------:R-:W-:Y:S01]  /*130c0*/  FADD.FTZ R180, R180, R177 ;  /* 0x000000b1b4b47221 */ /* 0x000fe20000010000 */
[C---:B------:R-:W-:Y:S01]  /*130d0*/  HMMA.16816.F32.BF16 R8, R68.reuse, R78, R8 ;  /* 0x0000004e4408723c */ /* 0x040fe20000041808 */
[----:B------:R-:W2:Y:S02]  /*130e0*/  LDSM.16.MT88.4 R76, [R151+0xb000] ;  /* 0x00b00000974c783b */ /* 0x000ea40000004200 */
[----:B------:R-:W-:Y:S05]  /*130f0*/  FADD.FTZ R180, R107, R180 ;  /* 0x000000b46bb47221 */ /* 0x000fea0000010000 */
[C---:B------:R-:W-:Y:S08]  /*13100*/  HMMA.16816.F32.BF16 R12, R68.reuse, R84, R12 ;  /* 0x00000054440c723c */ /* 0x040ff0000004180c */
[C---:B------:R-:W-:Y:S01]  /*13110*/  HMMA.16816.F32.BF16 R16, R68.reuse, R86, R16 ;  /* 0x000000564410723c */ /* 0x040fe20000041810 */
[----:B------:R-:W4:Y:S07]  /*13120*/  LDSM.16.MT88.4 R84, [R149+0xb000] ;  /* 0x00b000009554783b */ /* 0x000f2e0000004200 */
[C---:B---3--:R-:W-:Y:S08]  /*13130*/  HMMA.16816.F32.BF16 R20, R68.reuse, R88, R20 ;  /* 0x000000584414723c */ /* 0x048ff00000041814 */
[C---:B------:R-:W-:Y:S01]  /*13140*/  HMMA.16816.F32.BF16 R24, R68.reuse, R90, R24 ;  /* 0x0000005a4418723c */ /* 0x040fe20000041818 */
[----:B------:R-:W3:Y:S07]  /*13150*/  LDSM.16.MT88.4 R88, [R148+0xb000] ;  /* 0x00b000009458783b */ /* 0x000eee0000004200 */
[C---:B-1----:R-:W-:Y:S03]  /*13160*/  HMMA.16816.F32.BF16 R28, R68.reuse, R72, R28 ;  /* 0x00000048441c723c */ /* 0x042fe6000004181c */
[-CC-:B------:R-:W-:Y:S01]  /*13170*/  FFMA.FTZ R72, R106, R104.reuse, -R113.reuse ;  /* 0x000000686a487223 */ /* 0x180fe20000010871 */
[----:B------:R-:W-:Y:S02]  /*13180*/  FFMA.FTZ R106, R105, R104, -R113 ;  /* 0x00000068696a7223 */ /* 0x000fe40000010871 */
[----:B------:R-:W-:Y:S01]  /*13190*/  LDSM.16.MT88.4 R112, [R148+0x9800] ;  /* 0x009800009470783b */ /* 0x000fe20000004200 */
[----:B------:R-:W-:Y:S01]  /*131a0*/  MUFU.EX2 R105, R72 ;  /* 0x0000004800697308 */ /* 0x000fe20000000800 */
[C---:B------:R-:W-:Y:S09]  /*131b0*/  HMMA.16816.F32.BF16 R32, R68.reuse, R74, R32 ;  /* 0x0000004a4420723c */ /* 0x040ff20000041820 */
[----:B------:R-:W1:Y:S01]  /*131c0*/  MUFU.EX2 R106, R106 ;  /* 0x0000006a006a7308 */ /* 0x000e620000000800 */
[C---:B--2---:R-:W-:Y:S08]  /*131d0*/  HMMA.16816.F32.BF16 R36, R68.reuse, R76, R36 ;  /* 0x0000004c4424723c */ /* 0x044ff00000041824 */
[C---:B------:R-:W-:Y:S01]  /*131e0*/  HMMA.16816.F32.BF16 R40, R68.reuse, R78, R40 ;  /* 0x0000004e4428723c */ /* 0x040fe20000041828 */
[----:B------:R-:W-:Y:S02]  /*131f0*/  LDSM.16.MT88.4 R76, [R149+0x9800] ;  /* 0x00980000954c783b */ /* 0x000fe40000004200 */
[C---:B-1----:R-:W-:Y:S01]  /*13200*/  F2FP.BF16.F32.PACK_AB R111, R106.reuse, R105 ;  /* 0x000000696a6f723e */ /* 0x042fe200000010ff */
[----:B------:R-:W-:Y:S04]  /*13210*/  FADD.FTZ R105, R105, R180 ;  /* 0x000000b469697221 */ /* 0x000fe80000010000 */
[C---:B------:R-:W-:Y:S03]  /*13220*/  HMMA.16816.F32.BF16 R44, R68.reuse, R80, R44 ;  /* 0x00000050442c723c */ /* 0x040fe6000004182c */
[----:B------:R-:W-:Y:S05]  /*13230*/  FADD.FTZ R173, R106, R105 ;  /* 0x000000696aad7221 */ /* 0x000fea0000010000 */
        /* <DEDUP_REMOVED lines=29> */
[C---:B------:R-:W-:Y:S08]  /*13410*/  HMMA.16816.F32.BF16 R56, R108.reuse, R10, R56 ;  /* 0x0000000a6c38723c */ /* 0x040ff00000041838 */
[C---:B-1----:R-:W-:Y:S08]  /*13420*/  HMMA.16816.F32.BF16 R60, R108.reuse, R12, R60 ;  /* 0x0000000c6c3c723c */ /* 0x042ff0000004183c */
[----:B------:R-:W-:Y:S01]  /*13430*/  HMMA.16816.F32.BF16 R64, R108, R14, R64 ;  /* 0x0000000e6c40723c */ /* 0x000fe20000041840 */
[----:B------:R-:W-:Y:S08]  /*13440*/  @!UPT UIADD3 URZ, UPT, UPT, URZ, URZ, URZ ;  /* 0x000000fffffff290 */ /* 0x000ff0000fffe0ff */
[----:B------:R-:W-:Y:S11]  /*13450*/  @P0 BRA `(.L_x_9926) ;  /* 0xffffffd000300947 */ /* 0x000ff6000383ffff */
.L_x_9919:
        /* <DEDUP_REMOVED lines=13> */
.L_x_9948:
[----:B------:R-:W2:Y:S01]  /*13530*/  S2R R2, SR_TID.X ;  /* 0x0000000000027919 */ /* 0x000ea20000002100 */
[----:B------:R-:W1:Y:S01]  /*13540*/  MUFU.RCP R9, R6 ;  /* 0x0000000600097308 */ /* 0x000e620000001000 */
[----:B---3--:R-:W-:Y:S01]  /*13550*/  FADD.FTZ R5, R10, R11 ;  /* 0x0000000b0a057221 */ /* 0x008fe20000010000 */
[----:B------:R-:W-:Y:S01]  /*13560*/  BAR.SYNC.DEFER_BLOCKING 0x0 ;  /* 0x0000000000007b1d */ /* 0x000fe20000010000 */
[----:B------:R-:W-:-:S03]  /*13570*/  FSETP.NE.FTZ.AND P1, PT, R6, RZ, PT ;  /* 0x000000ff0600720b */ /* 0x000fc60003f35000 */
[----:B------:R-:W-:Y:S02]  /*13580*/  FSETP.NE.FTZ.AND P0, PT, R5, RZ, PT ;  /* 0x000000ff0500720b */ /* 0x000fe40003f15000 */
[----:B------:R-:W3:Y:S01]  /*13590*/  MUFU.RCP R7, R5 ;  /* 0x0000000500077308 */ /* 0x000ee20000001000 */
        /* <DEDUP_REMOVED lines=126> */
[--C-:B------:R-:W-:Y:S02]  /*13d80*/  SHF.R.U32.HI R8, RZ, 0x1, R2.reuse ;  /* 0x00000001ff087819 */ /* 0x100fe40000011602 */
[----:B------:R2:W5:Y:S01]  /*13d90*/  LD.E.64 R76, desc[UR4][R102.64+0xa8] ;  /* 0x0000a804664c7980 */ /* 0x000562000c101b00 */
[----:B------:R-:W-:Y:S02]  /*13da0*/  LOP3.LUT R10, R10, 0x10, RZ, 0xc0, !PT ;  /* 0x000000100a0a7812 */ /* 0x000fe400078ec0ff */
[----:B------:R-:W-:Y:S02]  /*13db0*/  MOV R71, 0xff800000 ;  /* 0xff80000000477802 */ /* 0x000fe40000000f00 */
[----:B------:R-:W-:Y:S01]  /*13dc0*/  SHF.R.U32.HI R72, RZ, 0x2, R2 ;  /* 0x00000002ff487819 */ /* 0x000fe20000011602 */
[----:B---3--:R-:W-:Y:S01]  /*13dd0*/  @P1 FMUL.FTZ R9, R6, 0.69314718246459960938 ;  /* 0x3f31721806091820 */ /* 0x008fe20000410000 */
[----:B----4-:R-:W-:-:S03]  /*13de0*/  LOP3.LUT R11, R8, 0x30, RZ, 0xc0, !PT ;  /* 0x00000030080b7812 */ /* 0x010fc600078ec0ff */
[----:B-----5:R-:W-:Y:S01]  /*13df0*/  @P1 FFMA.FTZ R70, R4, R101, R9 ;  /* 0x0000006504461223 */ /* 0x020fe20000010009 */
[----:B------:R-:W-:Y:S02]  /*13e00*/  LOP3.LUT R9, R69, 0x1f8, RZ, 0xc0, !PT ;  /* 0x000001f845097812 */ /* 0x000fe400078ec0ff */
[----:B------:R-:W-:Y:S01]  /*13e10*/  LOP3.LUT R72, R11, 0x7, R72, 0xf8, !PT ;  /* 0x000000070b487812 */ /* 0x000fe200078ef848 */
[----:B-1----:R-:W-:Y:S01]  /*13e20*/  @P0 FMUL.FTZ R5, R5, 0.69314718246459960938 ;  /* 0x3f31721805050820 */ /* 0x002fe20000410000 */
[----:B------:R-:W-:-:S03]  /*13e30*/  LOP3.LUT R9, R9, 0x38, R8, 0x78, !PT ;  /* 0x0000003809097812 */ /* 0x000fc600078e7808 */
[----:B------:R-:W-:Y:S01]  /*13e40*/  @P0 FFMA.FTZ R71, R4, R3, R5 ;  /* 0x0000000304470223 */ /* 0x000fe20000010005 */
[----:B------:R-:W-:Y:S01]  /*13e50*/  LEA R3, R9, R10, 0x2 ;  /* 0x0000000a09037211 */ /* 0x000fe200078e10ff */
[----:B------:R-:W-:Y:S01]  /*13e60*/  BAR.SYNC.DEFER_BLOCKING 0x0 ;  /* 0x0000000000007b1d */ /* 0x000fe20000010000 */
[----:B------:R-:W-:-:S05]  /*13e70*/  LOP3.LUT P0, RZ, R2, 0x3, RZ, 0xc0, !PT ;  /* 0x0000000302ff7812 */ /* 0x000fca000780c0ff */
        /* <DEDUP_REMOVED lines=17> */
[----:B--2---:R-:W-:-:S04]  /*13f90*/  IMAD R7, R74, R7, R168 ;  /* 0x000000074a077224 */ /* 0x004fc800078e02a8 */
[----:B------:R-:W-:Y:S02]  /*13fa0*/  IMAD R75, R75, R7, R166 ;  /* 0x000000074b4b7224 */ /* 0x000fe400078e02a6 */
[----:B------:R2:W1:Y:S01]  /*13fb0*/  LDS.128 R4, [R3+UR6+0x7800] ;  /* 0x0078000603047984 */ /* 0x0004620008000c00 */
[----:B---34-:R-:W-:Y:S05]  /*13fc0*/  @P0 BRA `(.L_x_9929) ;  /* 0x0000000000280947 */ /* 0x018fea0003800000 */
[----:B-12---:R-:W-:Y:S01]  /*13fd0*/  IMAD.IADD R3, R167, 0x1, -R166 ;  /* 0x00000001a7037824 */ /* 0x006fe200078e0aa6 */
        /* <DEDUP_REMOVED lines=9> */
.L_x_9929:
[----:B------:R-:W-:Y:S05]  /*14070*/  BSYNC.RECONVERGENT B0 ;  /* 0x0000000000007941 */ /* 0x000fea0003800200 */
.L_x_9928:
[----:B------:R4:W5:Y:S01]  /*14080*/  LD.E R102, desc[UR4][R102.64+0xc0] ;  /* 0x0000c00466667980 */ /* 0x000962000c101900 */
[----:B------:R-:W-:Y:S01]  /*14090*/  SHF.R.U32.HI R0, RZ, 0x4, R0 ;  /* 0x00000004ff007819 */ /* 0x000fe20000011600 */
[----:B------:R-:W-:Y:S01]  /*140a0*/  IMAD.IADD R166, R167, 0x1, -R166 ;  /* 0x00000001a7a67824 */ /* 0x000fe200078e0aa6 */
[----:B------:R-:W-:Y:S01]  /*140b0*/  BSSY.RECONVERGENT B0, `(.L_x_9930) ;  /* 0x000001d000007945 */ /* 0x000fe20003800200 */
[----:B------:R-:W-:Y:S02]  /*140c0*/  IMAD.SHL.U32 R2, R2, 0x8, RZ ;  /* 0x0000000802027824 */ /* 0x000fe400078e00ff */
[C---:B-12---:R-:W-:Y:S01]  /*140d0*/  VIADD R3, R0.reuse, 0x8 ;  /* 0x0000000800037836 */ /* 0x046fe20000000000 */
[CC--:B------:R-:W-:Y:S01]  /*140e0*/  ISETP.GE.AND P3, PT, R0.reuse, R166.reuse, PT ;  /* 0x000000a60000720c */ /* 0x0c0fe20003f66270 */
[----:B---3--:R-:W-:Y:S01]  /*140f0*/  VIADD R71, R0, 0x10 ;  /* 0x0000001000477836 */ /* 0x008fe20000000000 */
[----:B------:R-:W-:Y:S01]  /*14100*/  LOP3.LUT R2, R2, 0x1f80, RZ, 0xc0, !PT ;  /* 0x00001f8002027812 */ /* 0x000fe200078ec0ff */
[C---:B------:R-:W-:Y:S01]  /*14110*/  VIADD R70, R0.reuse, 0x18 ;  /* 0x0000001800467836 */ /* 0x040fe20000000000 */
[-C--:B------:R-:W-:Y:S01]  /*14120*/  ISETP.GE.AND P1, PT, R3, R166.reuse, PT ;  /* 0x000000a60300720c */ /* 0x080fe20003f26270 */
[----:B------:R-:W-:Y:S01]  /*14130*/  VIADD R3, R0, 0x20 ;  /* 0x0000002000037836 */ /* 0x000fe20000000000 */
[----:B------:R-:W-:Y:S01]  /*14140*/  ISETP.GE.AND P0, PT, R71, R166, PT ;  /* 0x000000a64700720c */ /* 0x000fe20003f06270 */
[----:B------:R-:W-:Y:S01]  /*14150*/  IMAD R68, R75, R68, RZ ;  /* 0x000000444b447224 */ /* 0x000fe200078e02ff */
        /* <DEDUP_REMOVED lines=11> */
[----:B----4-:R-:W-:Y:S08]  /*14210*/  @P3 BRA `(.L_x_9931) ;  /* 0x0000000000183947 */ /* 0x010ff00003800000 */
[----:B------:R-:W-:Y:S02]  /*14220*/  LEA R74, P2, R73, R78, 0x2 ;  /* 0x0000004e494a7211 */ /* 0x000fe400078410ff */
[-C--:B-----5:R-:W-:Y:S02]  /*14230*/  ISETP.GE.AND P3, PT, R69, R102.reuse, PT ;  /* 0x000000664500720c */ /* 0x0a0fe40003f66270 */
[----:B------:R-:W-:Y:S02]  /*14240*/  LEA.HI.X R75, R73, R79, R68, 0x2, P2 ;  /* 0x0000004f494b7211 */ /* 0x000fe400010f1444 */
[----:B------:R-:W-:-:S09]  /*14250*/  ISETP.GE.AND P2, PT, R71, R102, PT ;  /* 0x000000664700720c */ /* 0x000fd20003f46270 */
[----:B------:R1:W-:Y:S04]  /*14260*/  @!P3 ST.E.128 desc[UR4][R74.64], R64 ;  /* 0x000000404a00b985 */ /* 0x0003e8000c101d04 */
[----:B------:R1:W-:Y:S02]  /*14270*/  @!P2 ST.E.128 desc[UR4][R74.64+0x100], R32 ;  /* 0x000100204a00a985 */ /* 0x0003e4000c101d04 */
.L_x_9931:
[----:B------:R-:W-:Y:S05]  /*14280*/  BSYNC.RECONVERGENT B0 ;  /* 0x0000000000007941 */ /* 0x000fea0003800200 */
.L_x_9930:
        /* <DEDUP_REMOVED lines=12> */
.L_x_9933:
[----:B------:R-:W-:Y:S05]  /*14350*/  BSYNC.RECONVERGENT B0 ;  /* 0x0000000000007941 */ /* 0x000fea0003800200 */
.L_x_9932:
        /* <DEDUP_REMOVED lines=11> */
.L_x_9935:
[----:B------:R-:W-:Y:S05]  /*14410*/  BSYNC.RECONVERGENT B0 ;  /* 0x0000000000007941 */ /* 0x000fea0003800200 */
.L_x_9934:
        /* <DEDUP_REMOVED lines=11> */
.L_x_9937:
[----:B------:R-:W-:Y:S05]  /*144d0*/  BSYNC.RECONVERGENT B0 ;  /* 0x0000000000007941 */ /* 0x000fea0003800200 */
.L_x_9936:
[----:B------:R-:W-:Y:S04]  /*144e0*/  BSSY.RECONVERGENT B0, `(.L_x_9938) ;  /* 0x000000a000007945 */ /* 0x000fe80003800200 */
[----:B------:R-:W-:Y:S05]  /*144f0*/  @P6 BRA `(.L_x_9939) ;  /* 0x0000000000206947 */ /* 0x000fea0003800000 */
[-C--:B-----5:R-:W-:Y:S02]  /*14500*/  ISETP.GE.AND P6, PT, R69, R102.reuse, PT ;  /* 0x000000664500720c */ /* 0x0a0fe40003fc6270 */
[----:B------:R-:W-:-:S11]  /*14510*/  ISETP.GE.AND P1, PT, R71, R102, PT ;  /* 0x000000664700720c */ /* 0x000fd60003f26270 */
[CC--:B----4-:R-:W-:Y:S02]  /*14520*/  @!P6 LEA R20, P2, R73.reuse, R78.reuse, 0x2 ;  /* 0x0000004e4914e211 */ /* 0x0d0fe400078410ff */
[C---:B---3--:R-:W-:Y:S02]  /*14530*/  @!P1 LEA R2, P0, R73.reuse, R78, 0x2 ;  /* 0x0000004e49029211 */ /* 0x048fe400078010ff */
[CCC-:B------:R-:W-:Y:S02]  /*14540*/  @!P6 LEA.HI.X R21, R73.reuse, R79.reuse, R68.reuse, 0x2, P2 ;  /* 0x0000004f4915e211 */ /* 0x1c0fe400010f1444 */
[----:B------:R-:W-:-:S03]  /*14550*/  @!P1 LEA.HI.X R3, R73, R79, R68, 0x2, P0 ;  /* 0x0000004f49039211 */ /* 0x000fc600000f1444 */
[----:B------:R3:W-:Y:S04]  /*14560*/  @!P6 ST.E.128 desc[UR4][R20.64+0x4000], R48 ;  /* 0x004000301400e985 */ /* 0x0007e8000c101d04 */
[----:B------:R3:W-:Y:S02]  /*14570*/  @!P1 ST.E.128 desc[UR4][R2.64+0x4100], R16 ;  /* 0x0041001002009985 */ /* 0x0007e4000c101d04 */
.L_x_9939:
[----:B------:R-:W-:Y:S05]  /*14580*/  BSYNC.RECONVERGENT B0 ;  /* 0x0000000000007941 */ /* 0x000fea0003800200 */
.L_x_9938:
[----:B------:R-:W-:Y:S04]  /*14590*/  BSSY.RECONVERGENT B0, `(.L_x_9940) ;  /* 0x000000a000007945 */ /* 0x000fe80003800200 */
[----:B------:R-:W-:Y:S05]  /*145a0*/  @P5 BRA `(.L_x_9941) ;  /* 0x0000000000205947 */ /* 0x000fea0003800000 */
[-C--:B-----5:R-:W-:Y:S02]  /*145b0*/  ISETP.GE.AND P5, PT, R69, R102.reuse, PT ;  /* 0x000000664500720c */ /* 0x0a0fe40003fa6270 */
[----:B------:R-:W-:-:S11]  /*145c0*/  ISETP.GE.AND P1, PT, R71, R102, PT ;  /* 0x000000664700720c */ /* 0x000fd60003f26270 */
[CC--:B---3--:R-:W-:Y:S02]  /*145d0*/  @!P5 LEA R16, P2, R73.reuse, R78.reuse, 0x2 ;  /* 0x0000004e4910d211 */ /* 0x0c8fe400078410ff */
[C---:B----4-:R-:W-:Y:S02]  /*145e0*/  @!P1 LEA R2, P0, R73.reuse, R78, 0x2 ;  /* 0x0000004e49029211 */ /* 0x050fe400078010ff */
[CCC-:B------:R-:W-:Y:S02]  /*145f0*/  @!P5 LEA.HI.X R17, R73.reuse, R79.reuse, R68.reuse, 0x2, P2 ;  /* 0x0000004f4911d211 */ /* 0x1c0fe400010f1444 */
[----:B------:R-:W-:-:S03]  /*14600*/  @!P1 LEA.HI.X R3, R73, R79, R68, 0x2, P0 ;  /* 0x0000004f49039211 */ /* 0x000fc600000f1444 */
[----:B------:R3:W-:Y:S04]  /*14610*/  @!P5 ST.E.128 desc[UR4][R16.64+0x5000], R44 ;  /* 0x0050002c1000d985 */ /* 0x0007e8000c101d04 */
[----:B------:R3:W-:Y:S02]  /*14620*/  @!P1 ST.E.128 desc[UR4][R2.64+0x5100], R12 ;  /* 0x0051000c02009985 */ /* 0x0007e4000c101d04 */
.L_x_9941:
[----:B------:R-:W-:Y:S05]  /*14630*/  BSYNC.RECONVERGENT B0 ;  /* 0x0000000000007941 */ /* 0x000fea0003800200 */
.L_x_9940:
        /* <DEDUP_REMOVED lines=10> */
.L_x_9943:
[----:B------:R-:W-:Y:S05]  /*146e0*/  BSYNC.RECONVERGENT B0 ;  /* 0x0000000000007941 */ /* 0x000fea0003800200 */
.L_x_9942:
[----:B------:R-:W-:-:S04]  /*146f0*/  MOV R163, 0x0 ;  /* 0x0000000000a37802 */ /* 0x000fc80000000f00 */
[----:B-12345:R-:W-:Y:S05]  /*14700*/  @P3 RET.REL.NODEC R162 `(_ZN5flash24flash_fwd_splitkv_kernelI23Flash_fwd_kernel_traitsILi128ELi64ELi64ELi4ELb0ELb0EN7cutlass10bfloat16_tE19Flash_kernel_traitsILi128ELi64ELi64ELi4ES3_EELb0ELb0ELb0ELb0ELb0ELb1ELb1ELb1EEEvNS_16Flash_fwd_paramsE) ;  /* 0xfffffeb8a23c3950 */ /* 0x03efea0003c3ffff */
[-C--:B------:R-:W-:Y:S01]  /*14710*/  ISETP.GE.AND P2, PT, R69, R102.reuse, PT ;  /* 0x000000664500720c */ /* 0x080fe20003f46270 */
[----:B------:R-:W-:Y:S01]  /*14720*/  IMAD.MOV.U32 R163, RZ, RZ, 0x0 ;  /* 0x00000000ffa37424 */ /* 0x000fe200078e00ff */
[----:B------:R-:W-:-:S11]  /*14730*/  ISETP.GE.AND P0, PT, R71, R102, PT ;  /* 0x000000664700720c */ /* 0x000fd60003f06270 */
[----:B------:R-:W-:-:S04]  /*14740*/  @!P2 LEA R2, P1, R73, R78, 0x2 ;  /* 0x0000004e4902a211 */ /* 0x000fc800078210ff */
[----:B------:R-:W-:-:S05]  /*14750*/  @!P2 LEA.HI.X R3, R73, R79, R68, 0x2, P1 ;  /* 0x0000004f4903a211 */ /* 0x000fca00008f1444 */
[----:B------:R1:W-:Y:S02]  /*14760*/  @!P2 ST.E.128 desc[UR4][R2.64+0x7000], R36 ;  /* 0x007000240200a985 */ /* 0x0003e4000c101d04 */
[----:B-1----:R-:W-:Y:S05]  /*14770*/  @P0 RET.REL.NODEC R162 `(_ZN5flash24flash_fwd_splitkv_kernelI23Flash_fwd_kernel_traitsILi128ELi64ELi64ELi4ELb0ELb0EN7cutlass10bfloat16_tE19Flash_kernel_traitsILi128ELi64ELi64ELi4ES3_EELb0ELb0ELb0ELb0ELb0ELb1ELb1ELb1EEEvNS_16Flash_fwd_paramsE) ;  /* 0xfffffeb8a2200950 */ /* 0x002fea0003c3ffff */
[----:B------:R-:W-:Y:S01]  /*14780*/  LEA R2, P0, R73, R78, 0x2 ;  /* 0x0000004e49027211 */ /* 0x000fe200078010ff */
[----:B------:R-:W-:-:S03]  /*14790*/  IMAD.MOV.U32 R163, RZ, RZ, 0x0 ;  /* 0x00000000ffa37424 */ /* 0x000fc600078e00ff */
[----:B------:R-:W-:-:S05]  /*147a0*/  LEA.HI.X R3, R73, R79, R68, 0x2, P0 ;  /* 0x0000004f49037211 */ /* 0x000fca00000f1444 */
[----:B------:R1:W-:Y:S02]  /*147b0*/  ST.E.128 desc[UR4][R2.64+0x7100], R4 ;  /* 0x0071000402007985 */ /* 0x0003e4000c101d04 */
[----:B-1----:R-:W-:Y:S05]  /*147c0*/  RET.REL.NODEC R162 `(_ZN5flash24flash_fwd_splitkv_kernelI23Flash_fwd_kernel_traitsILi128ELi64ELi64ELi4ELb0ELb0EN7cutlass10bfloat16_tE19Flash_kernel_traitsILi128ELi64ELi64ELi4ES3_EELb0ELb0ELb0ELb0ELb0ELb1ELb1ELb1EEEvNS_16Flash_fwd_paramsE) ;  /* 0xfffffeb8a20c7950 */ /* 0x002fea0003c3ffff */
.L_x_9927:
[----:B------:R-:W-:Y:S01]  /*147d0*/  MOV R5, 0x2 ;  /* 0x0000000200057802 */ /* 0x000fe20000000f00 */
[----:B------:R-:W-:Y:S01]  /*147e0*/  IMAD.MOV.U32 R2, RZ, RZ, 0x1f ;  /* 0x0000001fff027424 */ /* 0x000fe200078e00ff */
[----:B------:R-:W-:-:S07]  /*147f0*/  MOV R7, 0xffffffff ;  /* 0xffffffff00077802 */ /* 0x000fce0000000f00 */
[----:B-----5:R-:W-:Y:S05]  /*14800*/  WARPSYNC.COLLECTIVE R7, `(.L_x_9944) ;  /* 0x0000000007087348 */ /* 0x020fea0003c00000 */
[----:B------:R1:W2:Y:S02]  /*14810*/  SHFL.BFLY P0, R11, R175, R5, R2 ;  /* 0x0c000005af0b7389 */ /* 0x0002a40000000002 */
[----:B-12--5:R-:W-:Y:S05]  /*14820*/  ENDCOLLECTIVE ;  /* 0x000000000000791b */ /* 0x026fea0003800000 */
.L_x_9944:
[----:B------:R-:W-:Y:S02]  /*14830*/  IMAD.MOV.U32 R6, RZ, RZ, R11 ;  /* 0x000000ffff067224 */ /* 0x000fe400078e000b */
[----:B------:R-:W-:Y:S02]  /*14840*/  IMAD.MOV.U32 R5, RZ, RZ, 0x1 ;  /* 0x00000001ff057424 */ /* 0x000fe400078e00ff */
[----:B------:R-:W-:-:S05]  /*14850*/  FADD.FTZ R9, R6, R175 ;  /* 0x000000af06097221 */ /* 0x000fca0000010000 */
[----:B------:R-:W-:-:S07]  /*14860*/  MOV R175, R9 ;  /* 0x0000000900af7202 */ /* 0x000fce0000000f00 */
[----:B------:R-:W-:Y:S05]  /*14870*/  WARPSYNC.COLLECTIVE R7, `(.L_x_9945) ;  /* 0x0000000007087348 */ /* 0x000fea0003c00000 */
[----:B------:R1:W2:Y:S02]  /*14880*/  SHFL.BFLY P0, R11, R175, R5, R2 ;  /* 0x0c000005af0b7389 */ /* 0x0002a40000000002 */
[----:B-12---:R-:W-:Y:S05]  /*14890*/  ENDCOLLECTIVE ;  /* 0x000000000000791b */ /* 0x006fea0003800000 */
.L_x_9945:
[----:B------:R-:W-:Y:S01]  /*148a0*/  MOV R175, R173 ;  /* 0x000000ad00af7202 */ /* 0x000fe20000000f00 */
[----:B------:R-:W-:Y:S01]  /*148b0*/  IMAD.MOV.U32 R5, RZ, RZ, 0x2 ;  /* 0x00000002ff057424 */ /* 0x000fe200078e00ff */
[----:B------:R-:W-:-:S07]  /*148c0*/  MOV R6, R11 ;  /* 0x0000000b00067202 */ /* 0x000fce0000000f00 */
[----:B------:R-:W-:Y:S05]  /*148d0*/  WARPSYNC.COLLECTIVE R7, `(.L_x_9946) ;  /* 0x0000000007087348 */ /* 0x000fea0003c00000 */
[----:B------:R1:W2:Y:S02]  /*148e0*/  SHFL.BFLY P0, R11, R175, R5, R2 ;  /* 0x0c000005af0b7389 */ /* 0x0002a40000000002 */
[----:B-12---:R-:W-:Y:S05]  /*148f0*/  ENDCOLLECTIVE ;  /* 0x000000000000791b */ /* 0x006fea0003800000 */
.L_x_9946:
[----:B------:R-:W-:Y:S01]  /*14900*/  FADD.FTZ R6, R9, R6 ;  /* 0x0000000609067221 */ /* 0x000fe20000010000 */
[----:B------:R-:W-:Y:S01]  /*14910*/  FADD.FTZ R10, R11, R173 ;  /* 0x000000ad0b0a7221 */ /* 0x000fe20000010000 */
[----:B------:R-:W-:-:S04]  /*14920*/  MOV R5, 0x1 ;  /* 0x0000000100057802 */ /* 0x000fc80000000f00 */
[----:B------:R-:W-:-:S07]  /*14930*/  MOV R175, R10 ;  /* 0x0000000a00af7202 */ /* 0x000fce0000000f00 */
[----:B------:R-:W-:Y:S05]  /*14940*/  WARPSYNC.COLLECTIVE R7, `(.L_x_9947) ;  /* 0x0000000007087348 */ /* 0x000fea0003c00000 */
[----:B------:R1:W2:Y:S02]  /*14950*/  SHFL.BFLY P0, R11, R175, R5, R2 ;  /* 0x0c000005af0b7389 */ /* 0x0002a40000000002 */
[----:B-12---:R-:W-:Y:S05]  /*14960*/  ENDCOLLECTIVE ;  /* 0x000000000000791b */ /* 0x006fea0003800000 */
.L_x_9947:
[----:B------:R-:W-:Y:S05]  /*14970*/  BRA `(.L_x_9948) ;  /* 0xffffffe800ec7947 */ /* 0x000fea000383ffff */
.L_x_9949:
        /* <DEDUP_REMOVED lines=16> */
.L_x_14939:


//--------------------- .text._ZN5flash24flash_fwd_splitkv_kernelI23Flash_fwd_kernel_traitsILi128ELi64ELi64ELi4ELb0ELb0EN7cutlass10bfloat16_tE19Flash_kernel_traitsILi128ELi64ELi64ELi4ES3_EELb0ELb1ELb0ELb0ELb0ELb0ELb0ELb0EEEvNS_16Flash_fwd_paramsE --------------------------
	.section	.text._ZN5flash24flash_fwd_splitkv_kernelI23Flash_fwd_kernel_traitsILi128ELi64ELi64ELi4ELb0ELb0EN7cutlass10bfloat16_tE19Flash_kernel_traitsILi128ELi64ELi64ELi4ES3_EELb0ELb1ELb0ELb0ELb0ELb0ELb0ELb0EEEvNS_16Flash_fwd_paramsE,"ax",@progbits
	.align	128
        .global         _ZN5flash24flash_fwd_splitkv_kernelI23Flash_fwd_kernel_traitsILi128ELi64ELi64ELi4ELb0ELb0EN7cutlass10bfloat16_tE19Flash_kernel_traitsILi128ELi64ELi64ELi4ES3_EELb0ELb1ELb0ELb0ELb0ELb0ELb0ELb0EEEvNS_16Flash_fwd_paramsE
        .type           _ZN5flash24flash_fwd_splitkv_kernelI23Flash_fwd_kernel_traitsILi128ELi64ELi64ELi4ELb0ELb0EN7cutlass10bfloat16_tE19Flash_kernel_traitsILi128ELi64ELi64ELi4ES3_EELb0ELb1ELb0ELb0ELb0ELb0ELb0ELb0EEEvNS_16Flash_fwd_paramsE,@function
        .size           _ZN5flash24flash_fwd_splitkv_kernelI23Flash_fwd_kernel_traitsILi128ELi64ELi64ELi4ELb0ELb0EN7cutlass10bfloat16_tE19Flash_kernel_traitsILi128ELi64ELi64ELi4ES3_EELb0ELb1ELb0ELb0ELb0ELb0ELb0ELb0EEEvNS_16Flash_fwd_paramsE,(.L_x_14940 - _ZN5flash24flash_fwd_splitkv_kernelI23Flash_fwd_kernel_traitsILi128ELi64ELi64ELi4ELb0ELb0EN7cutlass10bfloat16_tE19Flash_kernel_traitsILi128ELi64ELi64ELi4ES3_EELb0ELb1ELb0ELb0ELb0ELb0ELb0ELb0EEEvNS_16Flash_fwd_paramsE)
        .other          _ZN5flash24flash_fwd_splitkv_kernelI23Flash_fwd_kernel_traitsILi128ELi64ELi64ELi4ELb0ELb0EN7cutlass10bfloat16_tE19Flash_kernel_traitsILi128ELi64ELi64ELi4ES3_EELb0ELb1ELb0ELb0ELb0ELb0ELb0ELb0EEEvNS_16Flash_fwd_paramsE,@"STO_CUDA_ENTRY STV_DEFAULT"
_ZN5flash24flash_fwd_splitkv_kernelI23Flash_fwd_kernel_traitsILi128ELi64ELi64ELi4ELb0ELb0EN7cutlass10bfloat16_tE19Flash_kernel_traitsILi128ELi64ELi64ELi4ES3_EELb0ELb1ELb0ELb0ELb0ELb0ELb0ELb0EEEvNS_16Flash_fwd_paramsE:
.text._ZN5flash24flash_fwd_splitkv_kernelI23Flash_fwd_kernel_traitsILi128ELi64ELi64ELi4ELb0ELb0EN7cutlass10bfloat16_tE19Flash_kernel_traitsILi128ELi64ELi64ELi4ES3_EELb0ELb1ELb0ELb0ELb0ELb0ELb0ELb0EEEvNS_16Flash_fwd_paramsE:
[----:B------:R-:W-:Y:S01]  /*0000*/  LDC R1, c[0x0][0x37c] ;  /* 0x0000df00ff017b82 */ /* 0x000fe20000000800 */
[----:B------:R-:W1:Y:S07]  /*0010*/  S2R R33, SR_CTAID.X ;  /* 0x0000000000217919 */ /* 0x000e6e0000002500 */
[----:B------:R-:W2:Y:S01]  /*0020*/  LDC.64 R2, c[0x0][0x348] ;  /* 0x0000d200ff027b82 */ /* 0x000ea20000000a00 */
[----:B------:R-:W-:Y:S01]  /*0030*/  BSSY.RECONVERGENT B3, `(.L_x_9950) ;  /* 0x0000005000037945 */ /* 0x000fe20003800200 */
[----:B------:R-:W-:Y:S01]  /*0040*/  MOV R156, 0x80 ;  /* 0x00000080009c7802 */ /* 0x000fe20000000f00 */
[----:B------:R-:W3:Y:S01]  /*0050*/  S2R R158, SR_CTAID.Y ;  /* 0x00000000009e7919 */ /* 0x000ee20000002600 */
[----:B------:R-:W4:Y:S05]  /*0060*/  S2R R157, SR_CTAID.Z ;  /* 0x00000000009d7919 */ /* 0x000f2a0000002700 */
[----:B-1234-:R-:W-:Y:S05]  /*0070*/  CALL.REL.NOINC `($_ZN5flash24flash_fwd_splitkv_kernelI23Flash_fwd_kernel_traitsILi128ELi64ELi64ELi4ELb0ELb0EN7cutlass10bfloat16_tE19Flash_kernel_traitsILi128ELi64ELi64ELi4ES3_EELb0ELb1ELb0ELb0ELb0ELb0ELb0ELb0EEEvNS_16Flash_fwd_paramsE$_ZN5flash30compute_attn_1rowblock_splitkvI23Flash_fwd_kernel_traitsILi128ELi64ELi64ELi4ELb0ELb0EN7cutlass10bfloat16_tE19Flash_kernel_traitsILi128ELi64ELi64ELi4ES3_EELb0ELb1ELb0ELb0ELb0ELb0ELb0ELb0ENS_16Flash_fwd_paramsEEEvRKT8_iiiii) ;  /* 0x0000000000087944 */ /* 0x01efea0003c00000 */
[----:B------:R-:W-:Y:S05]  /*0080*/  BSYNC.RECONVERGENT B3 ;  /* 0x0000000000037941 */ /* 0x000fea0003800200 */
.L_x_9950:
[----:B------:R-:W-:Y:S05]  /*0090*/  EXIT ;  /* 0x000000000000794d */ /* 0x000fea0003800000 */
        .type           $_ZN5flash24flash_fwd_splitkv_kernelI23Flash_fwd_kernel_traitsILi128ELi64ELi64ELi4ELb0ELb0EN7cutlass10bfloat16_tE19Flash_kernel_traitsILi128ELi64ELi64ELi4ES3_EELb0ELb1ELb0ELb0ELb0ELb0ELb0ELb0EEEvNS_16Flash_fwd_paramsE$_ZN5flash30compute_attn_1rowblock_splitkvI23Flash_fwd_kernel_traitsILi128ELi64ELi64ELi4ELb0ELb0EN7cutlass10bfloat16_tE19Flash_kernel_traitsILi128ELi64ELi64ELi4ES3_EELb0ELb1ELb0ELb0ELb0ELb0ELb0ELb0ENS_16Flash_fwd_paramsEEEvRKT8_iiiii,@function
        .size           $_ZN5flash24flash_fwd_splitkv_kernelI23Flash_fwd_kernel_traitsILi128ELi64ELi64ELi4ELb0ELb0EN7cutlass10bfloat16_tE19Flash_kernel_traitsILi128ELi64ELi64ELi4ES3_EELb0ELb1ELb0ELb0ELb0ELb0ELb0ELb0EEEvNS_16Flash_fwd_paramsE$_ZN5flash30compute_attn_1rowblock_splitkvI23Flash_fwd_kernel_traitsILi128ELi64ELi64ELi4ELb0ELb0EN7cutlass10bfloat16_tE19Flash_kernel_traitsILi128ELi64ELi64ELi4ES3_EELb0ELb1ELb0ELb0ELb0ELb0ELb0ELb0ENS_16Flash_fwd_paramsEEEvRKT8_iiiii,(.L_x_14940 - $_ZN5flash24flash_fwd_splitkv_kernelI23Flash_fwd_kernel_traitsILi128ELi64ELi64ELi4ELb0ELb0EN7cutlass10bfloat16_tE19Flash_kernel_traitsILi128ELi64ELi64ELi4ES3_EELb0ELb1ELb0ELb0ELb0ELb0ELb0ELb0EEEvNS_16Flash_fwd_paramsE$_ZN5flash30compute_attn_1rowblock_splitkvI23Flash_fwd_kernel_traitsILi128ELi64ELi64ELi4ELb0ELb0EN7cutlass10bfloat16_tE19Flash_kernel_traitsILi128ELi64ELi64ELi4ES3_EELb0ELb1ELb0ELb0ELb0ELb0ELb0ELb0ENS_16Flash_fwd_paramsEEEvRKT8_iiiii)
$_ZN5flash24flash_fwd_splitkv_kernelI23Flash_fwd_kernel_traitsILi128ELi64ELi64ELi4ELb0ELb0EN7cutlass10bfloat16_tE19Flash_kernel_traitsILi128ELi64ELi64ELi4ES3_EELb0ELb1ELb0ELb0ELb0ELb0ELb0ELb0EEEvNS_16Flash_fwd_paramsE$_ZN5flash30compute_attn_1rowblock_splitkvI23Flash_fwd_kernel_traitsILi128ELi64ELi64ELi4ELb0ELb0EN7cutlass10bfloat16_tE19Flash_kernel_traitsILi128ELi64ELi64ELi4ES3_EELb0ELb1ELb0ELb0ELb0ELb0ELb0ELb0ENS_16Flash_fwd_paramsEEEvRKT8_iiiii:
        /* <DEDUP_REMOVED lines=39> */
.L_x_9952:
[----:B------:R-:W-:Y:S05]  /*0310*/  BSYNC.RECONVERGENT B0 ;  /* 0x0000000000007941 */ /* 0x000fea0003800200 */
.L_x_9951:
[----:B------:R-:W-:Y:S04]  /*0320*/  BSSY.RECONVERGENT B0, `(.L_x_9953) ;  /* 0x0000007000007945 */ /* 0x000fe80003800200 */
[----:B------:R-:W-:Y:S05]  /*0330*/  @!P3 BRA `(.L_x_9954) ;  /* 0x000000000014b947 */ /* 0x000fea0003800000 */
[----:B------:R-:W4:Y:S02]  /*0340*/  LD.E.U8 R6, desc[UR4][R2.64+0x1b2] ;  /* 0x0001b20402067980 */ /* 0x000f24000c101100 */
[----:B----4-:R-:W-:-:S13]  /*0350*/  ISETP.NE.AND P1, PT, R6, RZ, PT ;  /* 0x000000ff0600720c */ /* 0x010fda0003f25270 */
[----:B------:R-:W4:Y:S02]  /*0360*/  @P1 LD.E R7, desc[UR4][R18.64+0x4] ;  /* 0x0000040412071980 */ /* 0x000f24000c101900 */
[----:B----45:R-:W-:-:S06]  /*0370*/  @P1 IADD3 R10, PT, PT, R7, -R14, RZ ;  /* 0x8000000e070a1210 */ /* 0x030fcc0007ffe0ff */
[----:B------:R4:W5:Y:S02]  /*0380*/  @!P1 LD.E R10, desc[UR4][R18.64] ;  /* 0x00000004120a9980 */ /* 0x000964000c101900 */
.L_x_9954:
[----:B------:R-:W-:Y:S05]  /*0390*/  BSYNC.RECONVERGENT B0 ;  /* 0x0000000000007941 */ /* 0x000fea0003800200 */
.L_x_9953:
        /* <DEDUP_REMOVED lines=8> */
.L_x_9956:
[----:B------:R-:W5:Y:S01]  /*0420*/  LD.E.64 R6, desc[UR4][R2.64+0x108] ;  /* 0x0001080402067980 */ /* 0x000f62000c101b00 */
[----:B------:R-:W-:Y:S01]  /*0430*/  BSSY.RECONVERGENT B0, `(.L_x_9958) ;  /* 0x0000006000007945 */ /* 0x000fe20003800200 */
[----:B------:R-:W-:Y:S01]  /*0440*/  IMAD.MOV.U32 R5, RZ, RZ, RZ ;  /* 0x000000ffff057224 */ /* 0x000fe200078e00ff */
[----:B-----5:R-:W-:-:S04]  /*0450*/  ISETP.NE.U32.AND P0, PT, R6, RZ, PT ;  /* 0x000000ff0600720c */ /* 0x020fc80003f05070 */
[----:B------:R-:W-:-:S13]  /*0460*/  ISETP.NE.AND.EX P0, PT, R7, RZ, PT, P0 ;  /* 0x000000ff0700720c */ /* 0x000fda0003f05300 */
[----:B------:R-:W-:Y:S05]  /*0470*/  @!P0 BRA `(.L_x_9959) ;  /* 0x0000000000048947 */ /* 0x000fea0003800000 */
[----:B------:R1:W5:Y:S02]  /*0480*/  LD.E R5, desc[UR4][R2.64+0xbc] ;  /* 0x0000bc0402057980 */ /* 0x000364000c101900 */
.L_x_9959:
[----:B------:R-:W-:Y:S05]  /*0490*/  BSYNC.RECONVERGENT B0 ;  /* 0x0000000000007941 */ /* 0x000fea0003800200 */
.L_x_9958:
[----:B-----5:R-:W-:Y:S02]  /*04a0*/  IADD3 R10, PT, PT, R5, R10, -R13 ;  /* 0x0000000a050a7210 */ /* 0x020fe40007ffe80d */
.L_x_9957:
[----:B------:R-:W-:Y:S05]  /*04b0*/  BSYNC.RECONVERGENT B1 ;  /* 0x0000000000017941 */ /* 0x000fea0003800200 */
.L_x_9955:
[----:B------:R-:W-:Y:S01]  /*04c0*/  IMAD.SHL.U32 R161, R33, 0x40, RZ ;  /* 0x0000004021a17824 */ /* 0x000fe200078e00ff */
[----:B------:R-:W-:Y:S01]  /*04d0*/  MOV R6, R156 ;  /* 0x0000009c00067202 */ /* 0x000fe20000000f00 */
[----:B------:R-:W-:-:S03]  /*04e0*/  IMAD.MOV.U32 R7, RZ, RZ, 0x0 ;  /* 0x00000000ff077424 */ /* 0x000fc600078e00ff */
[----:B------:R-:W-:-:S13]  /*04f0*/  ISETP.GT.AND P0, PT, R94, R161, PT ;  /* 0x000000a15e00720c */ /* 0x000fda0003f04270 */
[----:B-1234-:R-:W-:Y:S05]  /*0500*/  @!P0 RET.REL.NODEC R6 `(_ZN5flash24flash_fwd_splitkv_kernelI23Flash_fwd_kernel_traitsILi128ELi64ELi64ELi4ELb0ELb0EN7cutlass10bfloat16_tE19Flash_kernel_traitsILi128ELi64ELi64ELi4ES3_EELb0ELb1ELb0ELb0ELb0ELb0ELb0ELb0EEEvNS_16Flash_fwd_paramsE) ;  /* 0xfffffff806bc8950 */ /* 0x01efea0003c3ffff */
[----:B------:R-:W2:Y:S04]  /*0510*/  LD.E R7, desc[UR4][R2.64+0x184] ;  /* 0x0001840402077980 */ /* 0x000ea8000c101900 */
[----:B------:R-:W3:Y:S04]  /*0520*/  LD.E R18, desc[UR4][R2.64+0xb8] ;  /* 0x0000b80402127980 */ /* 0x000ee8000c101900 */
[----:B------:R-:W4:Y:S01]  /*0530*/  LD.E R5, desc[UR4][R2.64+0x188] ;  /* 0x0001880402057980 */ /* 0x000f22000c101900 */
[----:B------:R-:W-:-:S05]  /*0540*/  VIADD R12, R10, 0x3f ;  /* 0x0000003f0a0c7836 */ /* 0x000fca0000000000 */
[--C-:B------:R-:W-:Y:S01]  /*0550*/  IADD3 R6, PT, PT, R12, R161, -R94.reuse ;  /* 0x000000a10c067210 */ /* 0x100fe20007ffe85e */
[----:B--2---:R-:W-:Y:S01]  /*0560*/  IMAD.IADD R16, R7, 0x1, R94 ;  /* 0x0000000107107824 */ /* 0x004fe200078e025e */
[----:B------:R-:W-:Y:S01]  /*0570*/  SHF.R.S32.HI R7, RZ, 0x1f, R12 ;  /* 0x0000001fff077819 */ /* 0x000fe2000001140c */
[----:B---3--:R-:W-:-:S03]  /*0580*/  VIADD R18, R18, 0x3f ;  /* 0x0000003f12127836 */ /* 0x008fc60000000000 */
[----:B------:R-:W-:Y:S02]  /*0590*/  IADD3 R16, PT, PT, -R16, R161, R10 ;  /* 0x000000a110107210 */ /* 0x000fe40007ffe10a */
[----:B------:R-:W-:Y:S02]  /*05a0*/  LEA.HI R7, R7, R12, RZ, 0x6 ;  /* 0x0000000c07077211 */ /* 0x000fe400078f30ff */
[----:B----4-:R-:W-:Y:S02]  /*05b0*/  IADD3 R6, PT, PT, R6, 0x40, R5 ;  /* 0x0000004006067810 */ /* 0x010fe40007ffe005 */
[----:B------:R-:W-:Y:S02]  /*05c0*/  SHF.R.S32.HI R11, RZ, 0x1f, R18 ;  /* 0x0000001fff0b7819 */ /* 0x000fe40000011412 */
[----:B------:R-:W-:Y:S02]  /*05d0*/  SHF.R.S32.HI R5, RZ, 0x1f, R6 ;  /* 0x0000001fff057819 */ /* 0x000fe40000011406 */
[----:B------:R-:W-:-:S02]  /*05e0*/  SHF.R.S32.HI R9, RZ, 0x1f, R16 ;  /* 0x0000001fff097819 */ /* 0x000fc40000011410 */
[----:B------:R-:W-:Y:S02]  /*05f0*/  LEA.HI R11, R11, R18, RZ, 0x6 ;  /* 0x000000120b0b7211 */ /* 0x000fe400078f30ff */
[----:B------:R-:W-:Y:S02]  /*0600*/  LEA.HI R5, R5, R6, RZ, 0x6 ;  /* 0x0000000605057211 */ /* 0x000fe400078f30ff */
[----:B------:R-:W-:Y:S02]  /*0610*/  LEA.HI R9, R9, R16, RZ, 0x6 ;  /* 0x0000001009097211 */ /* 0x000fe400078f30ff */
[----:B------:R-:W-:Y:S02]  /*0620*/  SHF.R.S32.HI R7, RZ, 0x6, R7 ;  /* 0x00000006ff077819 */ /* 0x000fe40000011407 */
[----:B------:R-:W-:Y:S02]  /*0630*/  SHF.R.S32.HI R6, RZ, 0x6, R11 ;  /* 0x00000006ff067819 */ /* 0x000fe4000001140b */
[----:B------:R-:W-:-:S02]  /*0640*/  SHF.R.S32.HI R5, RZ, 0x6, R5 ;  /* 0x00000006ff057819 */ /* 0x000fc40000011405 */
[----:B------:R-:W-:Y:S02]  /*0650*/  SHF.R.S32.HI R9, RZ, 0x6, R9 ;  /* 0x00000006ff097819 */ /* 0x000fe40000011409 */
[----:B------:R-:W-:Y:S02]  /*0660*/  VIMNMX3 R123, R6, R7, R5, PT ;  /* 0x00000007067b720f */ /* 0x000fe40003800105 */
[----:B------:R-:W-:-:S04]  /*0670*/  VIMNMX R150, PT, PT, RZ, R9, !PT ;  /* 0x00000009ff967248 */ /* 0x000fc80007fe0100 */
[----:B------:R-:W-:-:S13]  /*0680*/  ISETP.GE.AND P0, PT, R150, R123, PT ;  /* 0x0000007b9600720c */ /* 0x000fda0003f06270 */
[----:B------:R-:W-:Y:S05]  /*0690*/  @!P0 BRA `(.L_x_9960) ;  /* 0x0000000400f08947 */ /* 0x000fea0003800000 */
        /* <DEDUP_REMOVED lines=9> */
[----:B------:R-:W5:Y:S01]  /*0730*/  LD.E.64 R6, desc[UR4][R2.64+0xa0] ;  /* 0x0000a00402067980 */ /* 0x000f62000c101b00 */
[----:B------:R-:W-:-:S03]  /*0740*/  IADD3 R94, PT, PT, -R161, R94, RZ ;  /* 0x0000005ea15e7210 */ /* 0x000fc60007ffe1ff */
[----:B------:R-:W5:Y:S04]  /*0750*/  LD.E R4, desc[UR4][R2.64+0xc0] ;  /* 0x0000c00402047980 */ /* 0x000f68000c101900 */
[----:B------:R1:W5:Y:S01]  /*0760*/  LD.E.64 R16, desc[UR4][R2.64+0x70] ;  /* 0x0000700402107980 */ /* 0x000362000c101b00 */
[----:B------:R-:W-:Y:S01]  /*0770*/  ISETP.NE.AND P6, PT, R12, RZ, PT ;  /* 0x000000ff0c00720c */ /* 0x000fe20003fc5270 */
[----:B------:R-:W-:Y:S01]  /*0780*/  BSSY.RECONVERGENT B0, `(.L_x_9961) ;  /* 0x0000023000007945 */ /* 0x000fe20003800200 */
[----:B-1----:R-:W-:-:S04]  /*0790*/  SHF.R.U32.HI R3, RZ, 0x3, R8 ;  /* 0x00000003ff037819 */ /* 0x002fc80000011608 */
[----:B------:R-:W-:Y:S01]  /*07a0*/  ISETP.GE.AND P2, PT, R3, R94, PT ;  /* 0x0000005e0300720c */ /* 0x000fe20003f46270 */
        /* <DEDUP_REMOVED lines=32> */
.L_x_9962:
[----:B------:R-:W-:Y:S05]  /*09b0*/  BSYNC.RECONVERGENT B0 ;  /* 0x0000000000007941 */ /* 0x000fea0003800200 */
.L_x_9961:
        /* <DEDUP_REMOVED lines=17> */
.L_x_9964:
[----:B------:R-:W-:Y:S05]  /*0ad0*/  BSYNC.RECONVERGENT B0 ;  /* 0x0000000000007941 */ /* 0x000fea0003800200 */
.L_x_9963:
        /* <DEDUP_REMOVED lines=20> */
.L_x_9966:
[----:B------:R-:W-:Y:S05]  /*0c20*/  BSYNC.RECONVERGENT B0 ;  /* 0x0000000000007941 */ /* 0x000fea0003800200 */
.L_x_9965:
[CC--:B------:R-:W-:Y:S01]  /*0c30*/  ISETP.GE.AND P1, PT, R19.reuse, R94.reuse, PT ;  /* 0x0000005e1300720c */ /* 0x0c0fe20003f26270 */
[----:B------:R-:W-:Y:S01]  /*0c40*/  BSSY.RECONVERGENT B0, `(.L_x_9967) ;  /* 0x0000018000007945 */ /* 0x000fe20003800200 */
[C---:B------:R-:W-:Y:S01]  /*0c50*/  IADD3 R5, P0, PT, R0.reuse, R3, RZ ;  /* 0x0000000300057210 */ /* 0x040fe20007f1e0ff */
[----:B------:R-:W-:Y:S01]  /*0c60*/  @!P4 IMAD.MOV.U32 R2, RZ, RZ, 0x7f800000 ;  /* 0x7f800000ff02c424 */ /* 0x000fe200078e00ff */
[----:B------:R-:W-:Y:S02]  /*0c70*/  ISETP.GE.OR P6, PT, R19, R94, P6 ;  /* 0x0000005e1300720c */ /* 0x000fe400037c6670 */
[----:B------:R-:W-:Y:S02]  /*0c80*/  LEA.HI.X.SX32 R0, R0, RZ, 0x1, P0 ;  /* 0x000000ff00007211 */ /* 0x000fe400000f0eff */
[----:B--23--:R-:W-:-:S04]  /*0c90*/  LEA R8, P0, R5, R6, 0x2 ;  /* 0x0000000605087211 */ /* 0x00cfc800078010ff */
        /* <DEDUP_REMOVED lines=18> */
.L_x_9968:
[----:B------:R-:W-:Y:S05]  /*0dc0*/  BSYNC.RECONVERGENT B0 ;  /* 0x0000000000007941 */ /* 0x000fea0003800200 */
.L_x_9967:
[----:B------:R-:W-:Y:S01]  /*0dd0*/  MOV R157, 0x0 ;  /* 0x00000000009d7802 */ /* 0x000fe20000000f00 */
[----:B------:R-:W-:Y:S04]  /*0de0*/  @!P5 ST.E desc[UR4][R8.64], R5 ;  /* 0x000000050800d985 */ /* 0x000fe8000c101904 */
[----:B------:R-:W-:Y:S04]  /*0df0*/  @!P4 ST.E desc[UR4][R8.64+0x40], R2 ;  /* 0x000040020800c985 */ /* 0x000fe8000c101904 */
[----:B------:R1:W-:Y:S02]  /*0e00*/  @!P3 ST.E desc[UR4][R8.64+0x80], R0 ;  /* 0x000080000800b985 */ /* 0x0003e4000c101904 */
[----:B-12---:R-:W-:Y:S05]  /*0e10*/  @P6 RET.REL.NODEC R156 `(_ZN5flash24flash_fwd_splitkv_kernelI23Flash_fwd_kernel_traitsILi128ELi64ELi64ELi4ELb0ELb0EN7cutlass10bfloat16_tE19Flash_kernel_traitsILi128ELi64ELi64ELi4ES3_EELb0ELb1ELb0ELb0ELb0ELb0ELb0ELb0EEEvNS_16Flash_fwd_paramsE) ;  /* 0xfffffff09c786950 */ /* 0x006fea0003c3ffff */
[----:B------:R-:W-:Y:S02]  /*0e20*/  MOV R3, 0x7f800000 ;  /* 0x7f80000000037802 */ /* 0x000fe40000000f00 */
[----:B------:R-:W-:-:S03]  /*0e30*/  MOV R157, 0x0 ;  /* 0x00000000009d7802 */ /* 0x000fc60000000f00 */
[----:B------:R1:W-:Y:S02]  /*0e40*/  ST.E desc[UR4][R8.64+0xc0], R3 ;  /* 0x0000c00308007985 */ /* 0x0003e4000c101904 */
[----:B-1----:R-:W-:Y:S05]  /*0e50*/  RET.REL.NODEC R156 `(_ZN5flash24flash_fwd_splitkv_kernelI23Flash_fwd_kernel_traitsILi128ELi64ELi64ELi4ELb0ELb0EN7cutlass10bfloat16_tE19Flash_kernel_traitsILi128ELi64ELi64ELi4ES3_EELb0ELb1ELb0ELb0ELb0ELb0ELb0ELb0EEEvNS_16Flash_fwd_paramsE) ;  /* 0xfffffff09c687950 */ /* 0x002fea0003c3ffff */
.L_x_9960:
        /* <DEDUP_REMOVED lines=33> */
[----:B-----5:R-:W-:-:S04]  /*1070*/  IMAD.HI.U32 R11, R12, R5, RZ ;  /* 0x000000050c0b7227 */ /* 0x020fc800078e00ff */
        /* <DEDUP_REMOVED lines=63> */
[----:B------:R-:W-:-:S03]  /*1470*/  IADD3 R6, PT, PT, R13, R6, RZ ;  /* 0x000000060d067210 */ /* 0x000fc60007ffe0ff */
[----:B------:R-:W-:Y:S01]  /*1480*/  IMAD.IADD R14, R17, 0x1, R5 ;  /* 0x00000001110e7824 */ /* 0x000fe200078e0205 */
[----:B------:R-:W-:Y:S05]  /*1490*/  BRA `(.L_x_9971) ;  /* 0x0000000400387947 */ /* 0x000fea0003800000 */
.L_x_9970:
        /* <DEDUP_REMOVED lines=30> */
[----:B------:R-:W-:Y:S02]  /*1680*/  @!P3 IADD3 R25, PT, PT, R25, R4, RZ ;  /* 0x000000041919b210 */ /* 0x000fe40007ffe0ff */
[----:B------:R-:W-:Y:S01]  /*1690*/  @!P1 IADD3 R5, PT, PT, R5, -R0, RZ ;  /* 0x8000000005059210 */ /* 0x000fe20007ffe0ff */
[----:B------:R-:W-:-:S03]  /*16a0*/  @P3 IMAD.IADD R4, R13, 0x1, R14 ;  /* 0x000000010d043824 */ /* 0x000fc600078e020e */
[----:B------:R-:W-:Y:S01]  /*16b0*/  ISETP.GE.U32.AND P4, PT, R5, R0, PT ;  /* 0x000000000500720c */ /* 0x000fe20003f86070 */
[C---:B------:R-:W-:Y:S01]  /*16c0*/  @!P3 IMAD R7, R22.reuse, R6, R7 ;  /* 0x000000061607b224 */ /* 0x040fe200078e0207 */
[----:B------:R-:W-:Y:S01]  /*16d0*/  LOP3.LUT R5, R157, R18, RZ, 0x3c, !PT ;  /* 0x000000129d057212 */ /* 0x000fe200078e3cff */
[----:B------:R-:W-:-:S04]  /*16e0*/  @!P3 IMAD.WIDE.U32 R24, R22, R11, R24 ;  /* 0x0000000b1618b225 */ /* 0x000fc800078e0018 */
[-C--:B------:R-:W-:Y:S02]  /*16f0*/  @P3 IMAD R0, R145, R4.reuse, RZ ;  /* 0x0000000491003224 */ /* 0x080fe400078e02ff */
[----:B------:R-:W-:Y:S01]  /*1700*/  @P3 IMAD.WIDE.U32 R22, R144, R4, RZ ;  /* 0x0000000490163225 */ /* 0x000fe200078e00ff */
[----:B------:R-:W-:-:S03]  /*1710*/  ISETP.GE.AND P2, PT, R5, RZ, PT ;  /* 0x000000ff0500720c */ /* 0x000fc60003f46270 */
[----:B------:R-:W-:Y:S01]  /*1720*/  @!P1 VIADD R9, R9, 0x1 ;  /* 0x0000000109099836 */ /* 0x000fe20000000000 */
[----:B------:R-:W-:Y:S01]  /*1730*/  ISETP.NE.AND P1, PT, R18, RZ, PT ;  /* 0x000000ff1200720c */ /* 0x000fe20003f25270 */
[----:B------:R-:W-:Y:S01]  /*1740*/  @!P3 IMAD.MOV.U32 R12, RZ, RZ, R24 ;  /* 0x000000ffff0cb224 */ /* 0x000fe200078e0018 */
[----:B------:R-:W-:Y:S02]  /*1750*/  @!P3 IADD3 R7, PT, PT, R25, R7, RZ ;  /* 0x000000071907b210 */ /* 0x000fe40007ffe0ff */
[----:B------:R-:W-:Y:S02]  /*1760*/  @P3 IADD3 R7, PT, PT, R23, R0, RZ ;  /* 0x0000000017073210 */ /* 0x000fe40007ffe0ff */
[----:B------:R-:W-:Y:S01]  /*1770*/  @P3 MOV R12, R22 ;  /* 0x00000016000c3202 */ /* 0x000fe20000000f00 */
[----:B------:R-:W-:Y:S01]  /*1780*/  @P4 VIADD R9, R9, 0x1 ;  /* 0x0000000109094836 */ /* 0x000fe20000000000 */
[----:B------:R-:W-:Y:S02]  /*1790*/  LEA R4, R123, 0xffffffc0, 0x6 ;  /* 0xffffffc07b047811 */ /* 0x000fe400078e30ff */
[----:B------:R-:W-:-:S02]  /*17a0*/  MOV R22, R12 ;  /* 0x0000000c00167202 */ /* 0x000fc40000000f00 */
[----:B------:R-:W-:Y:S01]  /*17b0*/  MOV R23, R7 ;  /* 0x0000000700177202 */ /* 0x000fe20000000f00 */
[----:B------:R-:W-:Y:S01]  /*17c0*/  @!P3 IMAD R0, R147, R13, RZ ;  /* 0x0000000d9300b224 */ /* 0x000fe200078e02ff */
        /* <DEDUP_REMOVED lines=16> */
[----:B------:R-:W-:-:S04]  /*18d0*/  IMAD.WIDE.U32 R22, R20, R9, R14 ;  /* 0x0000000914167225 */ /* 0x000fc800078e000e */
[----:B------:R-:W-:Y:S02]  /*18e0*/  IMAD R6, R20, R6, R7 ;  /* 0x0000000614067224 */ /* 0x000fe400078e0207 */
[----:B------:R-:W-:-:S04]  /*18f0*/  @!P3 IMAD.WIDE.U32 R16, R16, R11, R24 ;  /* 0x0000000b1010b225 */ /* 0x000fc800078e0018 */
        /* <DEDUP_REMOVED lines=8> */
.L_x_9971:
[----:B------:R-:W-:Y:S05]  /*1980*/  BSYNC.RECONVERGENT B0 ;  /* 0x0000000000007941 */ /* 0x000fea0003800200 */
.L_x_9969:
[----:B------:R-:W-:Y:S01]  /*1990*/  ISETP.NE.AND P1, PT, R162, -0x1, PT ;  /* 0xffffffffa200780c */ /* 0x000fe20003f25270 */
[----:B------:R-:W2:Y:S01]  /*19a0*/  LD.E.64 R34, desc[UR4][R2.64+0x30] ;  /* 0x0000300402227980 */ /* 0x000ea2000c101b00 */
[----:B------:R-:W1:Y:S03]  /*19b0*/  S2R R9, SR_CgaCtaId ;  /* 0x0000000000097919 */ /* 0x000e660000008800 */
[----:B------:R-:W3:Y:S08]  /*19c0*/  LD.E.64 R28, desc[UR4][R2.64+0x48] ;  /* 0x00004804021c7980 */ /* 0x000ef0000c101b00 */
[----:B------:R-:W4:Y:S04]  /*19d0*/  @!P1 LD.E.64 R20, desc[UR4][R2.64+0x18] ;  /* 0x0000180402149980 */ /* 0x000f28000c101b00 */
[----:B------:R1:W5:Y:S04]  /*19e0*/  LD.E.64 R40, desc[UR4][R2.64+0x8] ;  /* 0x0000080402287980 */ /* 0x000368000c101b00 */
[----:B------:R1:W5:Y:S04]  /*19f0*/  LD.E R160, desc[UR4][R2.64+0xc0] ;  /* 0x0000c00402a07980 */ /* 0x000368000c101900 */
[----:B------:R1:W5:Y:S01]  /*1a00*/  LD.E.64 R36, desc[UR4][R2.64] ;  /* 0x0000000402247980 */ /* 0x000362000c101b00 */
[----:B--2---:R-:W-:-:S02]  /*1a10*/  @P1 IMAD R13, R35, R162, RZ ;  /* 0x000000a2230d1224 */ /* 0x004fc400078e02ff */
[----:B----4-:R-:W-:-:S04]  /*1a20*/  @!P1 IMAD.WIDE.U32 R22, R20, R158, RZ ;  /* 0x0000009e14169225 */ /* 0x010fc800078e00ff */
[----:B------:R-:W-:Y:S02]  /*1a30*/  @!P1 IMAD R5, R21, R158, RZ ;  /* 0x0000009e15059224 */ /* 0x000fe400078e02ff */
[----:B------:R-:W-:-:S04]  /*1a40*/  @P1 IMAD.WIDE.U32 R20, R34, R162, RZ ;  /* 0x000000a222141225 */ /* 0x000fc800078e00ff */
[----:B------:R-:W-:Y:S01]  /*1a50*/  @!P1 IMAD.MOV.U32 R7, RZ, RZ, R22 ;  /* 0x000000ffff079224 */ /* 0x000fe200078e0016 */
[----:B------:R-:W-:Y:S02]  /*1a60*/  @P1 MOV R7, R20 ;  /* 0x0000001400071202 */ /* 0x000fe40000000f00 */
[----:B------:R-:W-:Y:S01]  /*1a70*/  MOV R20, 0x400 ;  /* 0x0000040000147802 */ /* 0x000fe20000000f00 */
[----:B------:R-:W-:Y:S02]  /*1a80*/  @!P1 IMAD.IADD R5, R23, 0x1, R5 ;  /* 0x0000000117059824 */ /* 0x000fe400078e0205 */
[----:B------:R-:W-:Y:S01]  /*1a90*/  @P1 IMAD.IADD R5, R21, 0x1, R13 ;  /* 0x0000000115051824 */ /* 0x000fe200078e020d */
[----:B-1----:R-:W-:Y:S02]  /*1aa0*/  LEA R9, R9, R20, 0x18 ;  /* 0x0000001409097211 */ /* 0x002fe400078ec0ff */
[----:B------:R1:W5:Y:S01]  /*1ab0*/  LD.E.64 R20, desc[UR4][R2.64+0x10] ;  /* 0x0000100402147980 */ /* 0x000362000c101b00 */
[----:B------:R-:W-:Y:S01]  /*1ac0*/  IMAD.SHL.U32 R0, R8, 0x8, RZ ;  /* 0x0000000808007824 */ /* 0x000fe200078e00ff */
[----:B------:R-:W-:Y:S01]  /*1ad0*/  SHF.R.U32.HI R24, RZ, 0x3, R8 ;  /* 0x00000003ff187819 */ /* 0x000fe20000011608 */
[----:B------:R-:W-:-:S03]  /*1ae0*/  IMAD.IADD R148, R94, 0x1, -R161 ;  /* 0x000000015e947824 */ /* 0x000fc600078e0aa1 */
[C---:B------:R-:W-:Y:S02]  /*1af0*/  LOP3.LUT R164, R0.reuse, 0x38, RZ, 0xc0, !PT ;  /* 0x0000003800a47812 */ /* 0x040fe400078ec0ff */
[----:B------:R-:W-:Y:S02]  /*1b00*/  LOP3.LUT R15, R0, 0x1c0, RZ, 0xc0, !PT ;  /* 0x000001c0000f7812 */ /* 0x000fe400078ec0ff */
[----:B------:R-:W-:Y:S02]  /*1b10*/  ISETP.GE.AND P5, PT, R24, R148, PT ;  /* 0x000000941800720c */ /* 0x000fe40003fa6270 */
[----:B------:R-:W-:Y:S02]  /*1b20*/  IADD3 R22, P2, PT, R164, R7, RZ ;  /* 0x00000007a4167210 */ /* 0x000fe40007f5e0ff */
[----:B------:R-:W-:Y:S01]  /*1b30*/  LOP3.LUT R15, R15, 0x38, R8, 0xf8, !PT ;  /* 0x000000380f0f7812 */ /* 0x000fe200078ef808 */
[----:B------:R-:W-:Y:S02]  /*1b40*/  VIADD R127, R123, 0xffffffff ;  /* 0xffffffff7b7f7836 */ /* 0x000fe40000000000 */
[----:B------:R-:W-:Y:S01]  /*1b50*/  IMAD.X R23, RZ, RZ, R5, P2 ;  /* 0x000000ffff177224 */ /* 0x000fe200010e0605 */
[----:B------:R-:W-:Y:S01]  /*1b60*/  LOP3.LUT R15, R15, 0x38, R0, 0x78, !PT ;  /* 0x000000380f0f7812 */ /* 0x000fe200078e7800 */
[-C--:B---3--:R-:W-:Y:S01]  /*1b70*/  IMAD R31, R29, R157.reuse, RZ ;  /* 0x0000009d1d1f7224 */ /* 0x088fe200078e02ff */
[----:B------:R-:W-:Y:S01]  /*1b80*/  MOV R25, RZ ;  /* 0x000000ff00197202 */ /* 0x000fe20000000f00 */
[----:B------:R-:W-:Y:S01]  /*1b90*/  IMAD.WIDE.U32 R28, R28, R157, R22 ;  /* 0x0000009d1c1c7225 */ /* 0x000fe200078e0016 */
[----:B------:R-:W-:-:S02]  /*1ba0*/  SHF.L.U32 R101, R127, 0x6, RZ ;  /* 0x000000067f657819 */ /* 0x000fc400000006ff */
[----:B------:R-:W-:Y:S01]  /*1bb0*/  IADD3 R38, P4, PT, R164, R12, RZ ;  /* 0x0000000ca4267210 */ /* 0x000fe20007f9e0ff */
[C---:B------:R-:W-:Y:S01]  /*1bc0*/  VIADD R7, R24.reuse, 0x20 ;  /* 0x0000002018077836 */ /* 0x040fe20000000000 */
[C---:B------:R-:W-:Y:S01]  /*1bd0*/  IADD3 R13, PT, PT, R24.reuse, 0x10, RZ ;  /* 0x00000010180d7810 */ /* 0x040fe20007ffe0ff */
[----:B------:R-:W-:Y:S01]  /*1be0*/  VIADD R5, R24, 0x30 ;  /* 0x0000003018057836 */ /* 0x000fe20000000000 */
[----:B------:R-:W-:Y:S01]  /*1bf0*/  LOP3.LUT R22, R15, 0x1e00, R0, 0xf8, !PT ;  /* 0x00001e000f167812 */ /* 0x000fe200078ef800 */
[----:B------:R-:W-:Y:S01]  /*1c00*/  BSSY.RECONVERGENT B0, `(.L_x_9972) ;  /* 0x000001e000007945 */ /* 0x000fe20003800200 */
[----:B------:R-:W-:Y:S01]  /*1c10*/  IMAD.WIDE.U32 R32, R33, 0x40, R24 ;  /* 0x0000004021207825 */ /* 0x000fe200078e0018 */
[-C--:B------:R-:W-:Y:S02]  /*1c20*/  ISETP.GE.AND P1, PT, R13, R148.reuse, PT ;  /* 0x000000940d00720c */ /* 0x080fe40003f26270 */
[-C--:B------:R-:W-:Y:S01]  /*1c30*/  ISETP.GE.AND P3, PT, R7, R148.reuse, PT ;  /* 0x000000940700720c */ /* 0x080fe20003f66270 */
[----:B------:R-:W-:Y:S01]  /*1c40*/  IMAD.IADD R12, R10, 0x1, -R101 ;  /* 0x000000010a0c7824 */ /* 0x000fe200078e0a65 */
[----:B------:R-:W-:Y:S01]  /*1c50*/  ISETP.GE.AND P2, PT, R5, R148, PT ;  /* 0x000000940500720c */ /* 0x000fe20003f46270 */
[----:B------:R-:W-:Y:S01]  /*1c60*/  IMAD.X R39, RZ, RZ, R6, P4 ;  /* 0x000000ffff277224 */ /* 0x000fe200020e0606 */
[----:B------:R-:W-:Y:S01]  /*1c70*/  LOP3.LUT R149, R164, 0x40, RZ, 0xfc, !PT ;  /* 0x00000040a4957812 */ /* 0x000fe200078efcff */
[----:B------:R-:W-:Y:S01]  /*1c80*/  IMAD.IADD R31, R29, 0x1, R31 ;  /* 0x000000011d1f7824 */ /* 0x000fe200078e021f */
[----:B------:R-:W-:Y:S01]  /*1c90*/  LEA R159, R22, R9, 0x1 ;  /* 0x00000009169f7211 */ /* 0x000fe200078e08ff */
[----:B-1----:R-:W-:Y:S08]  /*1ca0*/  @P5 BRA `(.L_x_9973) ;  /* 0x00000000004c5947 */ /* 0x002ff00003800000 */
        /* <DEDUP_REMOVED lines=19> */
.L_x_9973:
[----:B------:R-:W-:Y:S05]  /*1de0*/  BSYNC.RECONVERGENT B0 ;  /* 0x0000000000007941 */ /* 0x000fea0003800200 */
.L_x_9972:
[----:B------:R-:W-:Y:S01]  /*1df0*/  BSSY.RECONVERGENT B0, `(.L_x_9974) ;  /* 0x000001c000007945 */ /* 0x000fe20003800200 */
[C---:B------:R-:W-:Y:S01]  /*1e00*/  ISETP.GE.AND P6, PT, R24.reuse, R12, PT ;  /* 0x0000000c1800720c */ /* 0x040fe20003fc6270 */
[----:B------:R-:W-:Y:S01]  /*1e10*/  IMAD.WIDE.U32 R38, R24, R144, R38 ;  /* 0x0000009018267225 */ /* 0x000fe200078e0026 */
[C---:B------:R-:W-:Y:S02]  /*1e20*/  SHF.L.U64.HI R6, R144.reuse, 0x4, R145 ;  /* 0x0000000490067819 */ /* 0x040fe40000010291 */
[----:B------:R-:W-:Y:S01]  /*1e30*/  SHF.L.U32 R93, R144, 0x4, RZ ;  /* 0x00000004905d7819 */ /* 0x000fe200000006ff */
        /* <DEDUP_REMOVED lines=23> */
.L_x_9975:
[----:B------:R-:W-:Y:S05]  /*1fb0*/  BSYNC.RECONVERGENT B0 ;  /* 0x0000000000007941 */ /* 0x000fea0003800200 */
.L_x_9974:
[----:B------:R-:W-:Y:S01]  /*1fc0*/  IMAD R151, R145, R24, RZ ;  /* 0x0000001891977224 */ /* 0x000fe200078e02ff */
[----:B------:R-:W-:Y:S01]  /*1fd0*/  BSSY.RECONVERGENT B0, `(.L_x_9976) ;  /* 0x000001c000007945 */ /* 0x000fe20003800200 */
[C---:B------:R-:W-:Y:S01]  /*1fe0*/  SHF.L.U64.HI R6, R93.reuse, 0x1, R6 ;  /* 0x000000015d067819 */ /* 0x040fe20000010206 */
[----:B------:R-:W-:Y:S01]  /*1ff0*/  IMAD.SHL.U32 R93, R93, 0x2, RZ ;  /* 0x000000025d5d7824 */ /* 0x000fe200078e00ff */
[----:B-----5:R-:W-:Y:S02]  /*2000*/  LEA R152, P1, R38, R40, 0x1 ;  /* 0x0000002826987211 */ /* 0x020fe400078208ff */
[----:B------:R-:W-:Y:S01]  /*2010*/  IADD3 R151, PT, PT, R39, R151, RZ ;  /* 0x0000009727977210 */ /* 0x000fe20007ffe0ff */
[----:B------:R-:W-:Y:S05]  /*2020*/  @P3 BRA `(.L_x_9977) ;  /* 0x0000000000583947 */ /* 0x000fea0003800000 */
[----:B------:R-:W-:Y:S01]  /*2030*/  IADD3 R22, P3, PT, R32, 0x20, RZ ;  /* 0x0000002020167810 */ /* 0x000fe20007f7e0ff */
[----:B-12---:R-:W-:Y:S01]  /*2040*/  IMAD.MOV.U32 R42, RZ, RZ, R28 ;  /* 0x000000ffff2a7224 */ /* 0x006fe200078e001c */
        /* <DEDUP_REMOVED lines=20> */
.L_x_9977:
[----:B------:R-:W-:Y:S05]  /*2190*/  BSYNC.RECONVERGENT B0 ;  /* 0x0000000000007941 */ /* 0x000fea0003800200 */
.L_x_9976:
[----:B------:R-:W-:Y:S01]  /*21a0*/  LEA.HI.X R151, R38, R41, R151, 0x1, P1 ;  /* 0x0000002926977211 */ /* 0x000fe200008f0c97 */
[----:B------:R-:W-:Y:S01]  /*21b0*/  BSSY.RECONVERGENT B0, `(.L_x_9978) ;  /* 0x000001c000007945 */ /* 0x000fe20003800200 */
[----:B---3--:R-:W-:Y:S02]  /*21c0*/  IADD3 R22, P1, PT, R93, R152, RZ ;  /* 0x000000985d167210 */ /* 0x008fe40007f3e0ff */
[-C--:B------:R-:W-:Y:S02]  /*21d0*/  ISETP.GE.AND P5, PT, R13, R12.reuse, PT ;  /* 0x0000000c0d00720c */ /* 0x080fe40003fa6270 */
[-C--:B------:R-:W-:Y:S01]  /*21e0*/  ISETP.GE.AND P4, PT, R7, R12.reuse, PT ;  /* 0x0000000c0700720c */ /* 0x080fe20003f86270 */
[----:B------:R-:W-:Y:S01]  /*21f0*/  IMAD.X R23, R6, 0x1, R151, P1 ;  /* 0x0000000106177824 */ /* 0x000fe200008e0697 */
        /* <DEDUP_REMOVED lines=23> */
.L_x_9979:
[----:B------:R-:W-:Y:S05]  /*2370*/  BSYNC.RECONVERGENT B0 ;  /* 0x0000000000007941 */ /* 0x000fea0003800200 */
.L_x_9978:
        /* <DEDUP_REMOVED lines=17> */
.L_x_9981:
[----:B------:R-:W-:Y:S05]  /*2490*/  BSYNC.RECONVERGENT B0 ;  /* 0x0000000000007941 */ /* 0x000fea0003800200 */
.L_x_9980:
        /* <DEDUP_REMOVED lines=14> */
.L_x_9983:
[----:B------:R-:W-:Y:S05]  /*2580*/  BSYNC.RECONVERGENT B0 ;  /* 0x0000000000007941 */ /* 0x000fea0003800200 */
.L_x_9982:
        /* <DEDUP_REMOVED lines=16> */
.L_x_9985:
[----:B------:R-:W-:Y:S05]  /*2690*/  BSYNC.RECONVERGENT B0 ;  /* 0x0000000000007941 */ /* 0x000fea0003800200 */
.L_x_9984:
        /* <DEDUP_REMOVED lines=16> */
.L_x_9987:
[----:B------:R-:W-:Y:S05]  /*27a0*/  BSYNC.RECONVERGENT B0 ;  /* 0x0000000000007941 */ /* 0x000fea0003800200 */
.L_x_9986:
[----:B------:R-:W-:Y:S01]  /*27b0*/  IABS R19, R18 ;  /* 0x0000001200137213 */ /* 0x000fe20000000000 */
[----:B----4-:R-:W-:Y:S01]  /*27c0*/  IMAD.MOV.U32 R28, RZ, RZ, RZ ;  /* 0x000000ffff1c7224 */ /* 0x010fe200078e00ff */
[----:B------:R-:W-:Y:S01]  /*27d0*/  IABS R17, R157 ;  /* 0x0000009d00117213 */ /* 0x000fe20000000000 */
[----:B------:R-:W-:Y:S01]  /*27e0*/  IMAD R11, R11, R146, RZ ;  /* 0x000000920b0b7224 */ /* 0x000fe200078e02ff */
[----:B------:R-:W1:Y:S01]  /*27f0*/  I2F.RP R25, R19 ;  /* 0x0000001300197306 */ /* 0x000e620000209400 */
[----:B------:R-:W0:Y:S04]  /*2800*/  LDGDEPBAR ;  /* 0x00000000000079af */ /* 0x000e280000000000 */
[----:B------:R4:W5:Y:S04]  /*2810*/  LD.E R97, desc[UR4][R2.64+0x184] ;  /* 0x0001840402617980 */ /* 0x000968000c101900 */
[----:B------:R4:W5:Y:S01]  /*2820*/  LD.E R95, desc[UR4][R2.64+0x188] ;  /* 0x00018804025f7980 */ /* 0x000962000c101900 */
[----:B------:R-:W-:Y:S01]  /*2830*/  IMAD R11, R4, R147, R11 ;  /* 0x00000093040b7224 */ /* 0x000fe200078e020b */
[----:B------:R-:W-:Y:S01]  /*2840*/  SHF.R.U32.HI R92, RZ, 0x1, R8 ;  /* 0x00000001ff5c7819 */ /* 0x000fe20000011608 */
[----:B------:R-:W-:Y:S01]  /*2850*/  IMAD R155, R147, R24, RZ ;  /* 0x00000018939b7224 */ /* 0x000fe200078e02ff */
[----:B-1----:R4:W1:Y:S01]  /*2860*/  MUFU.RCP R23, R25 ;  /* 0x0000001900177308 */ /* 0x0028620000001000 */
[----:B------:R-:W-:-:S05]  /*2870*/  DEPBAR.LE SB0, 0x0 ;  /* 0x000080000000791a */ /* 0x000fca0000000000 */
[----:B------:R-:W-:Y:S05]  /*2880*/  WARPSYNC.ALL ;  /* 0x0000000000007948 */ /* 0x000fea0003800000 */
[----:B-1----:R-:W-:Y:S01]  /*2890*/  VIADD R23, R23, 0xffffffe ;  /* 0x0ffffffe17177836 */ /* 0x002fe20000000000 */
[----:B------:R-:W-:Y:S03]  /*28a0*/  BSSY.RECONVERGENT B0, `(.L_x_9988) ;  /* 0x000003e000007945 */ /* 0x000fe60003800200 */
[----:B------:R-:W1:Y:S02]  /*28b0*/  F2I.FTZ.U32.TRUNC.NTZ R29, R23 ;  /* 0x00000017001d7305 */ /* 0x000e64000021f000 */
[----:B-1----:R-:W-:-:S04]  /*28c0*/  IMAD.MOV R15, RZ, RZ, -R29 ;  /* 0x000000ffff0f7224 */ /* 0x002fc800078e0a1d */
        /* <DEDUP_REMOVED lines=9> */
[----:B------:R-:W-:-:S11]  /*2960*/  ISETP.GE.AND P1, PT, R15, RZ, PT ;  /* 0x000000ff0f00720c */ /* 0x000fd60003f26270 */
[----:B------:R-:W-:Y:S02]  /*2970*/  @!P2 IMAD.IADD R28, R28, 0x1, -R19 ;  /* 0x000000011c1ca824 */ /* 0x000fe400078e0a13 */
[----:B------:R-:W-:Y:S01]  /*2980*/  @!P2 VIADD R22, R22, 0x1 ;  /* 0x000000011616a836 */ /* 0x000fe20000000000 */
[----:B------:R-:W-:Y:S02]  /*2990*/  ISETP.NE.AND P2, PT, R18, RZ, PT ;  /* 0x000000ff1200720c */ /* 0x000fe40003f45270 */
[----:B------:R-:W-:-:S13]  /*29a0*/  ISETP.GE.U32.AND P3, PT, R28, R19, PT ;  /* 0x000000131c00720c */ /* 0x000fda0003f66070 */
[----:B------:R-:W-:-:S05]  /*29b0*/  @P3 VIADD R22, R22, 0x1 ;  /* 0x0000000116163836 */ /* 0x000fca0000000000 */
[----:B------:R-:W-:Y:S02]  /*29c0*/  @!P1 IADD3 R22, PT, PT, -R22, RZ, RZ ;  /* 0x000000ff16169210 */ /* 0x000fe40007ffe1ff */
[----:B------:R-:W-:Y:S01]  /*29d0*/  @!P2 LOP3.LUT R22, RZ, R18, RZ, 0x33, !PT ;  /* 0x00000012ff16a212 */ /* 0x000fe200078e33ff */
[----:B------:R-:W-:-:S03]  /*29e0*/  IMAD.WIDE.U32 R18, R4, R146, RZ ;  /* 0x0000009204127225 */ /* 0x000fc600078e00ff */
[----:B------:R-:W-:Y:S01]  /*29f0*/  SHF.R.S32.HI R4, RZ, 0x1f, R22 ;  /* 0x0000001fff047819 */ /* 0x000fe20000011416 */
[----:B------:R-:W-:Y:S01]  /*2a00*/  IMAD R15, R27, R22, RZ ;  /* 0x000000161b0f7224 */ /* 0x000fe200078e02ff */
[----:B------:R-:W-:Y:S01]  /*2a10*/  IADD3 R16, P2, P1, R18, R16, R164 ;  /* 0x0000001012107210 */ /* 0x000fe2000795e0a4 */
[----:B------:R-:W-:Y:S02]  /*2a20*/  IMAD.IADD R11, R19, 0x1, R11 ;  /* 0x00000001130b7824 */ /* 0x000fe400078e020b */
[----:B------:R-:W-:-:S03]  /*2a30*/  IMAD.WIDE.U32 R22, R26, R22, RZ ;  /* 0x000000161a167225 */ /* 0x000fc600078e00ff */
[----:B------:R-:W-:Y:S01]  /*2a40*/  IADD3.X R11, PT, PT, R11, R14, RZ, P2, P1 ;  /* 0x0000000e0b0b7210 */ /* 0x000fe200017e24ff */
[----:B------:R-:W-:Y:S01]  /*2a50*/  IMAD R4, R4, R26, R15 ;  /* 0x0000001a04047224 */ /* 0x000fe200078e020f */
[----:B------:R-:W-:Y:S01]  /*2a60*/  IADD3 R16, P1, PT, R16, R22, RZ ;  /* 0x0000001610107210 */ /* 0x000fe20007f3e0ff */
[----:B------:R-:W-:Y:S02]  /*2a70*/  IMAD.SHL.U32 R14, R8, 0x40, RZ ;  /* 0x00000040080e7824 */ /* 0x000fe400078e00ff */
[----:B------:R-:W-:-:S03]  /*2a80*/  IMAD.IADD R4, R23, 0x1, R4 ;  /* 0x0000000117047824 */ /* 0x000fc600078e0204 */
[----:B------:R-:W-:Y:S02]  /*2a90*/  LOP3.LUT R15, R14, 0x1c0, RZ, 0xc0, !PT ;  /* 0x000001c00e0f7812 */ /* 0x000fe400078ec0ff */
[----:B------:R-:W-:Y:S02]  /*2aa0*/  IADD3.X R17, PT, PT, R11, R4, RZ, P1, !PT ;  /* 0x000000040b117210 */ /* 0x000fe40000ffe4ff */
[----:B------:R-:W-:Y:S02]  /*2ab0*/  SHF.L.U32 R4, R8, 0x5, RZ ;  /* 0x0000000508047819 */ /* 0x000fe400000006ff */
[----:B------:R-:W-:Y:S01]  /*2ac0*/  LOP3.LUT R11, R14, 0x200, RZ, 0xc0, !PT ;  /* 0x000002000e0b7812 */ /* 0x000fe200078ec0ff */
[----:B------:R-:W-:-:S03]  /*2ad0*/  IMAD.WIDE.U32 R16, R24, R146, R16 ;  /* 0x0000009218107225 */ /* 0x000fc600078e0010 */
[----:B------:R-:W-:Y:S01]  /*2ae0*/  LOP3.LUT R19, R11, 0x7c00, R4, 0xf8, !PT ;  /* 0x00007c000b137812 */ /* 0x000fe200078ef804 */
[----:B------:R-:W-:Y:S01]  /*2af0*/  IMAD.IADD R155, R17, 0x1, R155 ;  /* 0x00000001119b7824 */ /* 0x000fe200078e029b */
[----:B------:R-:W-:Y:S02]  /*2b00*/  LEA R154, P1, R16, R20, 0x1 ;  /* 0x00000014109a7211 */ /* 0x000fe400078208ff */
[----:B------:R-:W-:Y:S02]  /*2b10*/  SHF.L.U64.HI R17, R146, 0x4, R147 ;  /* 0x0000000492117819 */ /* 0x000fe40000010293 */
[----:B------:R-:W-:Y:S01]  /*2b20*/  LEA.HI.X R155, R16, R21, R155, 0x1, P1 ;  /* 0x00000015109b7211 */ /* 0x000fe200008f0c9b */
[----:B------:R-:W-:Y:S01]  /*2b30*/  IMAD.SHL.U32 R16, R146, 0x10, RZ ;  /* 0x0000001092107824 */ /* 0x000fe200078e00ff */
[----:B------:R-:W-:-:S04]  /*2b40*/  LOP3.LUT R21, R15, 0x8, R92, 0xf8, !PT ;  /* 0x000000080f157812 */ /* 0x000fc800078ef85c */
        /* <DEDUP_REMOVED lines=17> */
.L_x_9989:
[----:B------:R1:W-:Y:S04]  /*2c60*/  STS.128 [R159+0x8000], RZ ;  /* 0x008000ff9f007388 */ /* 0x0003e80000000c00 */
[----:B------:R1:W-:Y:S02]  /*2c70*/  STS.128 [R159+0xa000], RZ ;  /* 0x00a000ff9f007388 */ /* 0x0003e40000000c00 */
.L_x_9990:
[----:B------:R-:W-:Y:S05]  /*2c80*/  BSYNC.RECONVERGENT B0 ;  /* 0x0000000000007941 */ /* 0x000fea0003800200 */
.L_x_9988:
[-C--:B------:R-:W-:Y:S01]  /*2c90*/  ISETP.GE.AND P2, PT, R13, R12.reuse, PT ;  /* 0x0000000c0d00720c */ /* 0x080fe20003f46270 */
[----:B------:R-:W-:Y:S01]  /*2ca0*/  BSSY.RECONVERGENT B0, `(.L_x_9991) ;  /* 0x000001a000007945 */ /* 0x000fe20003800200 */
[----:B------:R-:W-:Y:S02]  /*2cb0*/  LOP3.LUT R15, R15, 0x8, R8, 0x78, !PT ;  /* 0x000000080f0f7812 */ /* 0x000fe400078e7808 */
[-C--:B------:R-:W-:Y:S02]  /*2cc0*/  ISETP.GE.AND P3, PT, R7, R12.reuse, PT ;  /* 0x0000000c0700720c */ /* 0x080fe40003f66270 */
[----:B------:R-:W-:Y:S02]  /*2cd0*/  ISETP.GE.AND P4, PT, R5, R12, PT ;  /* 0x0000000c0500720c */ /* 0x000fe40003f86270 */
[----:B------:R-:W-:Y:S01]  /*2ce0*/  LOP3.LUT R15, R15, 0x38, R0, 0x78, !PT ;  /* 0x000000380f0f7812 */ /* 0x000fe200078e7800 */
[----:B------:R-:W-:Y:S01]  /*2cf0*/  IMAD.IADD R0, R4, 0x1, R19 ;  /* 0x0000000104007824 */ /* 0x000fe200078e0213 */
[----:B------:R-:W-:-:S02]  /*2d00*/  LOP3.LUT R142, R14, 0x400, RZ, 0xc0, !PT ;  /* 0x000004000e8e7812 */ /* 0x000fc400078ec0ff */
[----:B------:R-:W-:Y:S01]  /*2d10*/  LEA R12, P1, R16, R154, 0x1 ;  /* 0x0000009a100c7211 */ /* 0x000fe200078208ff */
[----:B------:R1:W-:Y:S01]  /*2d20*/  @P2 STS.128 [R159+0x8800], RZ ;  /* 0x008800ff9f002388 */ /* 0x0003e20000000c00 */
[----:B------:R-:W-:Y:S02]  /*2d30*/  IMAD R143, R0, 0x2, R9 ;  /* 0x00000002008f7824 */ /* 0x000fe400078e0209 */
[----:B------:R-:W-:Y:S01]  /*2d40*/  LEA.HI.X R13, R16, R155, R17, 0x1, P1 ;  /* 0x0000009b100d7211 */ /* 0x000fe200008f0c11 */
[----:B------:R1:W-:Y:S01]  /*2d50*/  @P2 STS.128 [R159+0xa800], RZ ;  /* 0x00a800ff9f002388 */ /* 0x0003e20000000c00 */
[----:B------:R-:W-:Y:S01]  /*2d60*/  IMAD R142, R15, 0x2, R142 ;  /* 0x000000020f8e7824 */ /* 0x000fe200078e028e */
        /* <DEDUP_REMOVED lines=13> */
.L_x_9992:
[----:B------:R-:W-:Y:S05]  /*2e40*/  BSYNC.RECONVERGENT B0 ;  /* 0x0000000000007941 */ /* 0x000fea0003800200 */
.L_x_9991:
        /* <DEDUP_REMOVED lines=19> */
.L_x_9994:
[----:B------:R-:W-:Y:S05]  /*2f80*/  BSYNC.RECONVERGENT B0 ;  /* 0x0000000000007941 */ /* 0x000fea0003800200 */
.L_x_9993:
        /* <DEDUP_REMOVED lines=18> */
.L_x_9996:
[----:B------:R-:W-:Y:S05]  /*30b0*/  BSYNC.RECONVERGENT B0 ;  /* 0x0000000000007941 */ /* 0x000fea0003800200 */
.L_x_9995:
[----:B------:R-:W-:Y:S01]  /*30c0*/  LDSM.16.M88.4 R80, [R143] ;  /* 0x000000008f50783b */ /* 0x000fe20000000200 */
[----:B------:R-:W-:Y:S01]  /*30d0*/  IMAD.MOV.U32 R5, RZ, RZ, 0x20 ;  /* 0x00000020ff057424 */ /* 0x000fe200078e00ff */
[----:B------:R-:W-:Y:S01]  /*30e0*/  R2P PR, R8, 0x6 ;  /* 0x0000000608007804 */ /* 0x000fe20000000000 */
[----:B------:R-:W-:Y:S01]  /*30f0*/  IMAD.MOV.U32 R7, RZ, RZ, 0x40 ;  /* 0x00000040ff077424 */ /* 0x000fe200078e00ff */
[----:B------:R-:W2:Y:S01]  /*3100*/  LDSM.16.M88.4 R52, [R142+0x4000] ;  /* 0x004000008e34783b */ /* 0x000ea20000000200 */
[----:B------:R-:W-:Y:S01]  /*3110*/  SHF.R.U32.HI R0, RZ, 0x2, R8 ;  /* 0x00000002ff007819 */ /* 0x000fe20000011608 */
[----:B------:R-:W-:Y:S01]  /*3120*/  BSSY.RECONVERGENT B1, `(.L_x_9997) ;  /* 0x00000fe000017945 */ /* 0x000fe20003800200 */
[----:B------:R-:W-:Y:S01]  /*3130*/  SEL R5, R5, 0xffffffe0, !P1 ;  /* 0xffffffe005057807 */ /* 0x000fe20004800000 */
[----:B------:R-:W3:Y:S01]  /*3140*/  LDSM.16.M88.4 R44, [R142+0x4800] ;  /* 0x004800008e2c783b */ /* 0x000ee20000000200 */
[----:B------:R-:W-:Y:S02]  /*3150*/  SEL R7, R7, 0xffffffc0, !P2 ;  /* 0xffffffc007077807 */ /* 0x000fe40005000000 */
[----:B------:R-:W-:Y:S01]  /*3160*/  LOP3.LUT R92, R92, 0x1f0, RZ, 0xc0, !PT ;  /* 0x000001f05c5c7812 */ /* 0x000fe200078ec0ff */
[----:B------:R-:W3:Y:S01]  /*3170*/  LDSM.16.M88.4 R36, [R142+0x5000] ;  /* 0x005000008e24783b */ /* 0x000ee20000000200 */
[C-C-:B------:R-:W-:Y:S01]  /*3180*/  IMAD.IADD R141, R143.reuse, 0x1, R5.reuse ;  /* 0x000000018f8d7824 */ /* 0x140fe200078e0205 */
[----:B------:R-:W-:Y:S01]  /*3190*/  LOP3.LUT R0, R0, 0x7, RZ, 0xc0, !PT ;  /* 0x0000000700007812 */ /* 0x000fe200078ec0ff */
[C---:B------:R-:W-:Y:S01]  /*31a0*/  IMAD.IADD R137, R142.reuse, 0x1, R5 ;  /* 0x000000018e897824 */ /* 0x040fe200078e0205 */
[----:B------:R-:W3:Y:S01]  /*31b0*/  LDSM.16.M88.4 R16, [R142+0x5800] ;  /* 0x005800008e10783b */ /* 0x000ee20000000200 */
[--C-:B------:R-:W-:Y:S01]  /*31c0*/  IMAD.IADD R140, R143, 0x1, R7.reuse ;  /* 0x000000018f8c7824 */ /* 0x100fe200078e0207 */
[----:B------:R-:W-:Y:S01]  /*31d0*/  ISETP.GT.U32.AND P1, PT, R127, R150, PT ;  /* 0x000000967f00720c */ /* 0x000fe20003f24070 */
[----:B------:R-:W-:Y:S01]  /*31e0*/  IMAD.IADD R136, R142, 0x1, R7 ;  /* 0x000000018e887824 */ /* 0x000fe200078e0207 */
[----:B------:R-:W-:Y:S01]  /*31f0*/  LDSM.16.M88.4 R68, [R141] ;  /* 0x000000008d44783b */ /* 0x000fe20000000200 */
[----:B------:R-:W-:Y:S01]  /*3200*/  IMAD.IADD R139, R5, 0x1, R140 ;  /* 0x00000001058b7824 */ /* 0x000fe200078e028c */
[----:B------:R-:W-:Y:S01]  /*3210*/  IADD3 R0, PT, PT, R161, R0, R92 ;  /* 0x00000000a1007210 */ /* 0x000fe20007ffe05c */
[----:B------:R-:W-:Y:S01]  /*3220*/  IMAD.IADD R135, R5, 0x1, R136 ;  /* 0x0000000105877824 */ /* 0x000fe200078e0288 */
[----:B-1----:R-:W1:Y:S01]  /*3230*/  LDSM.16.M88.4 R12, [R137+0x4800] ;  /* 0x00480000890c783b */ /* 0x002e620000000200 */
[----:B-----5:R-:W-:-:S02]  /*3240*/  IADD3 R95, PT, PT, R95, R10, -R94 ;  /* 0x0000000a5f5f7210 */ /* 0x020fc40007ffe85e */
[----:B------:R-:W-:Y:S01]  /*3250*/  IADD3 R97, PT, PT, R10, -R94, -R97 ;  /* 0x8000005e0a617210 */ /* 0x000fe20007ffe861 */
[----:B------:R-:W1:Y:S02]  /*3260*/  LDSM.16.M88.4 R20, [R137+0x4000] ;  /* 0x004000008914783b */ /* 0x000e640000000200 */
[C---:B------:R-:W-:Y:S02]  /*3270*/  IMAD.IADD R163, R0.reuse, 0x1, R95 ;  /* 0x0000000100a37824 */ /* 0x040fe400078e025f */
[----:B------:R-:W-:Y:S01]  /*3280*/  LDSM.16.M88.4 R64, [R140] ;  /* 0x000000008c40783b */ /* 0x000fe20000000200 */
[----:B------:R-:W-:Y:S02]  /*3290*/  IMAD.IADD R121, R0, 0x1, R97 ;  /* 0x0000000100797824 */ /* 0x000fe400078e0261 */
[C-C-:B------:R-:W-:Y:S01]  /*32a0*/  VIADDMNMX R166, R163.reuse, 0x1, R10.reuse, PT ;  /* 0x00000001a3a67846 */ /* 0x140fe2000380010a */
[----:B------:R-:W1:Y:S01]  /*32b0*/  LDSM.16.M88.4 R88, [R137+0x5000] ;  /* 0x005000008958783b */ /* 0x000e620000000200 */
[----:B------:R-:W-:-:S03]  /*32c0*/  VIADDMNMX R163, R163, 0x9, R10, PT ;  /* 0x00000009a3a37846 */ /* 0x000fc6000380010a */
[----:B------:R-:W-:Y:S01]  /*32d0*/  LDSM.16.M88.4 R84, [R137+0x5800] ;  /* 0x005800008954783b */ /* 0x000fe20000000200 */
[C---:B--2---:R-:W-:Y:S03]  /*32e0*/  HMMA.16816.F32.BF16 R56, R80.reuse, R52, RZ ;  /* 0x000000345038723c */ /* 0x044fe600000418ff */
[----:B----4-:R-:W-:Y:S04]  /*32f0*/  LDSM.16.M88.4 R24, [R136+0x4000] ;  /* 0x004000008818783b */ /* 0x010fe80000000200 */
        /* <DEDUP_REMOVED lines=15> */
[----:B------:R-:W1:Y:S07]  /*33f0*/  LDSM.16.M88.4 R12, [R139] ;  /* 0x000000008b0c783b */ /* 0x000e6e0000000200 */
[C---:B------:R-:W-:Y:S08]  /*3400*/  HMMA.16816.F32.BF16 R56, R68.reuse, R20, R56 ;  /* 0x000000144438723c */ /* 0x040ff00000041838 */
[C---:B------:R-:W-:Y:S01]  /*3410*/  HMMA.16816.F32.BF16 R52, R68.reuse, R22, R52 ;  /* 0x000000164434723c */ /* 0x040fe20000041834 */
[----:B------:R-:W3:Y:S07]  /*3420*/  LDSM.16.M88.4 R20, [R135+0x5000] ;  /* 0x005000008714783b */ /* 0x000eee0000000200 */
[----:B------:R-:W-:Y:S08]  /*3430*/  HMMA.16816.F32.BF16 R40, R68, R88, R40 ;  /* 0x000000584428723c */ /* 0x000ff00000041828 */
[C---:B--2---:R-:W-:Y:S08]  /*3440*/  HMMA.16816.F32.BF16 R48, R64.reuse, R16, R48 ;  /* 0x000000104030723c */ /* 0x044ff00000041830 */
[----:B------:R-:W-:Y:S01]  /*3450*/  HMMA.16816.F32.BF16 R44, R64, R18, R44 ;  /* 0x00000012402c723c */ /* 0x000fe2000004182c */
[----:B------:R-:W2:Y:S07]  /*3460*/  LDSM.16.M88.4 R16, [R135+0x5800] ;  /* 0x005800008710783b */ /* 0x000eae0000000200 */
        /* <DEDUP_REMOVED lines=25> */
[C---:B--2---:R-:W-:Y:S08]  /*3600*/  HMMA.16816.F32.BF16 R32, R12.reuse, R16, R32 ;  /* 0x000000100c20723c */ /* 0x044ff00000041820 */
[----:B------:R-:W-:Y:S01]  /*3610*/  HMMA.16816.F32.BF16 R80, R12, R18, R80 ;  /* 0x000000120c50723c */ /* 0x000fe20000041850 */
[----:B------:R-:W2:Y:S04]  /*3620*/  LDSM.16.M88.4 R16, [R137+0x6800] ;  /* 0x006800008910783b */ /* 0x000ea80000000200 */
[----:B------:R-:W2:Y:S03]  /*3630*/  LDSM.16.M88.4 R12, [R137+0x7000] ;  /* 0x00700000890c783b */ /* 0x000ea60000000200 */
        /* <DEDUP_REMOVED lines=11> */
[----:B------:R-:W-:Y:S04]  /*36f0*/  LDSM.16.M88.4 R28, [R139+0x2000] ;  /* 0x002000008b1c783b */ /* 0x000fe80000000200 */
[----:B------:R-:W1:Y:S03]  /*3700*/  LDSM.16.M88.4 R24, [R135+0x6000] ;  /* 0x006000008718783b */ /* 0x000e660000000200 */
[C---:B---3--:R-:W-:Y:S08]  /*3710*/  HMMA.16816.F32.BF16 R56, R84.reuse, R20, R56 ;  /* 0x000000145438723c */ /* 0x048ff00000041838 */
[C---:B------:R-:W-:Y:S01]  /*3720*/  HMMA.16816.F32.BF16 R52, R84.reuse, R22, R52 ;  /* 0x000000165434723c */ /* 0x040fe20000041834 */
[----:B------:R-:W3:Y:S07]  /*3730*/  LDSM.16.M88.4 R20, [R135+0x6800] ;  /* 0x006800008714783b */ /* 0x000eee0000000200 */
[C---:B--2---:R-:W-:Y:S08]  /*3740*/  HMMA.16816.F32.BF16 R48, R84.reuse, R16, R48 ;  /* 0x000000105430723c */ /* 0x044ff00000041830 */
[C---:B------:R-:W-:Y:S01]  /*3750*/  HMMA.16816.F32.BF16 R44, R84.reuse, R18, R44 ;  /* 0x00000012542c723c */ /* 0x040fe2000004182c */
[----:B------:R-:W2:Y:S07]  /*3760*/  LDSM.16.M88.4 R16, [R135+0x7000] ;  /* 0x007000008710783b */ /* 0x000eae0000000200 */
[C---:B------:R-:W-:Y:S08]  /*3770*/  HMMA.16816.F32.BF16 R40, R84.reuse, R12, R40 ;  /* 0x0000000c5428723c */ /* 0x040ff00000041828 */
[----:B------:R-:W-:Y:S01]  /*3780*/  HMMA.16816.F32.BF16 R36, R84, R14, R36 ;  /* 0x0000000e5424723c */ /* 0x000fe20000041824 */
[----:B------:R-:W2:Y:S01]  /*3790*/  LDSM.16.M88.4 R12, [R135+0x7800] ;  /* 0x00780000870c783b */ /* 0x000ea20000000200 */
[----:B------:R-:W-:-:S06]  /*37a0*/  DEPBAR.LE SB0, 0x0 ;  /* 0x000080000000791a */ /* 0x000fcc0000000000 */
        /* <DEDUP_REMOVED lines=8> */
[C---:B-1----:R-:W-:Y:S08]  /*3830*/  HMMA.16816.F32.BF16 R32, R76.reuse, R60, R32 ;  /* 0x0000003c4c20723c */ /* 0x042ff00000041820 */
[----:B------:R-:W-:Y:S08]  /*3840*/  HMMA.16816.F32.BF16 R80, R76, R62, R80 ;  /* 0x0000003e4c50723c */ /* 0x000ff00000041850 */
[C---:B------:R-:W-:Y:S08]  /*3850*/  HMMA.16816.F32.BF16 R56, R28.reuse, R24, R56 ;  /* 0x000000181c38723c */ /* 0x040ff00000041838 */
[C---:B------:R-:W-:Y:S08]  /*3860*/  HMMA.16816.F32.BF16 R52, R28.reuse, R26, R52 ;  /* 0x0000001a1c34723c */ /* 0x040ff00000041834 */
[C---:B---3--:R-:W-:Y:S08]  /*3870*/  HMMA.16816.F32.BF16 R48, R28.reuse, R20, R48 ;  /* 0x000000141c30723c */ /* 0x048ff00000041830 */
[C---:B------:R-:W-:Y:S08]  /*3880*/  HMMA.16816.F32.BF16 R44, R28.reuse, R22, R44 ;  /* 0x000000161c2c723c */ /* 0x040ff0000004182c */
[C---:B--2---:R-:W-:Y:S08]  /*3890*/  HMMA.16816.F32.BF16 R40, R28.reuse, R16, R40 ;  /* 0x000000101c28723c */ /* 0x044ff00000041828 */
        /* <DEDUP_REMOVED lines=18> */
.L_x_10000:
        /* <DEDUP_REMOVED lines=60> */
.L_x_10001:
[----:B------:R-:W-:Y:S05]  /*3d80*/  BSYNC.RECONVERGENT B0 ;  /* 0x0000000000007941 */ /* 0x000fea0003800200 */
.L_x_9999:
        /* <DEDUP_REMOVED lines=55> */
.L_x_9998:
[----:B------:R-:W-:Y:S05]  /*4100*/  BSYNC.RECONVERGENT B1 ;  /* 0x0000000000017941 */ /* 0x000fea0003800200 */
.L_x_9997:
[----:B------:R-:W3:Y:S01]  /*4110*/  LD.E R111, desc[UR4][R2.64+0xdc] ;  /* 0x0000dc04026f7980 */ /* 0x000ee2000c101900 */
[----:B------:R-:W-:Y:S01]  /*4120*/  IMAD.SHL.U32 R120, R8, 0x2, RZ ;  /* 0x0000000208787824 */ /* 0x000fe200078e00ff */
[----:B------:R-:W-:Y:S01]  /*4130*/  BSSY B2, `(.L_x_10002) ;  /* 0x00004bf000027945 */ /* 0x000fe20003800000 */
[----:B------:R-:W-:Y:S02]  /*4140*/  VIADD R102, R121, 0x8 ;  /* 0x0000000879667836 */ /* 0x000fe40000000000 */
[----:B------:R-:W-:Y:S01]  /*4150*/  IMAD.IADD R138, R11, 0x1, R4 ;  /* 0x000000010b8a7824 */ /* 0x000fe200078e0204 */
[----:B------:R-:W-:-:S03]  /*4160*/  LOP3.LUT R120, R120, 0x6, RZ, 0xc0, !PT ;  /* 0x0000000678787812 */ /* 0x000fc600078ec0ff */
[----:B------:R-:W-:Y:S01]  /*4170*/  IMAD R138, R138, 0x2, R9 ;  /* 0x000000028a8a7824 */ /* 0x000fe200078e0209 */
[----:B------:R-:W-:-:S03]  /*4180*/  LOP3.LUT R8, R101, R120, RZ, 0xfc, !PT ;  /* 0x0000007865087212 */ /* 0x000fc600078efcff */
[--C-:B------:R-:W-:Y:S01]  /*4190*/  IMAD.IADD R133, R7, 0x1, R138.reuse ;  /* 0x0000000107857824 */ /* 0x100fe200078e028a */
[C---:B------:R-:W-:Y:S01]  /*41a0*/  ISETP.GT.AND P2, PT, R121.reuse, R8, PT ;  /* 0x000000087900720c */ /* 0x040fe20003f44270 */
[C---:B------:R-:W-:Y:S01]  /*41b0*/  VIADD R26, R8.reuse, 0x1 ;  /* 0x00000001081a7836 */ /* 0x040fe20000000000 */
[C---:B------:R-:W-:Y:S01]  /*41c0*/  ISETP.GE.AND P6, PT, R8.reuse, R166, PT ;  /* 0x000000a60800720c */ /* 0x040fe20003fc6270 */
[----:B------:R-:W-:Y:S01]  /*41d0*/  VIADD R24, R8, 0x8 ;  /* 0x0000000808187836 */ /* 0x000fe20000000000 */
[----:B------:R-:W-:Y:S01]  /*41e0*/  FSEL R56, R56, -INF , !P2 ;  /* 0xff80000038387808 */ /* 0x000fe20005000000 */
[C---:B------:R-:W-:Y:S01]  /*41f0*/  VIADD R6, R8.reuse, 0x9 ;  /* 0x0000000908067836 */ /* 0x040fe20000000000 */
[C---:B------:R-:W-:Y:S01]  /*4200*/  ISETP.GT.AND P4, PT, R121.reuse, R26, PT ;  /* 0x0000001a7900720c */ /* 0x040fe20003f84270 */
[C---:B------:R-:W-:Y:S01]  /*4210*/  VIADD R22, R8.reuse, 0x10 ;  /* 0x0000001008167836 */ /* 0x040fe20000000000 */
[----:B------:R-:W-:Y:S01]  /*4220*/  ISETP.GT.AND P2, PT, R121, R24, PT ;  /* 0x000000187900720c */ /* 0x000fe20003f44270 */
[----:B------:R-:W-:Y:S01]  /*4230*/  VIADD R21, R8, 0x11 ;  /* 0x0000001108157836 */ /* 0x000fe20000000000 */
[----:B------:R-:W-:Y:S01]  /*4240*/  ISETP.GE.AND P3, PT, R26, R166, PT ;  /* 0x000000a61a00720c */ /* 0x000fe20003f66270 */
[C---:B------:R-:W-:Y:S01]  /*4250*/  VIADD R20, R8.reuse, 0x18 ;  /* 0x0000001808147836 */ /* 0x040fe20000000000 */
[----:B------:R-:W-:Y:S01]  /*4260*/  FSEL R0, R57, -INF , !P4 ;  /* 0xff80000039007808 */ /* 0x000fe20006000000 */
[----:B------:R-:W-:Y:S01]  /*4270*/  VIADD R19, R8, 0x19 ;  /* 0x0000001908137836 */ /* 0x000fe20000000000 */
[----:B------:R-:W-:Y:S01]  /*4280*/  FSEL R61, R56, -INF , !P6 ;  /* 0xff800000383d7808 */ /* 0x000fe20007000000 */
[C---:B--2---:R-:W-:Y:S01]  /*4290*/  VIADD R17, R8.reuse, 0x20 ;  /* 0x0000002008117836 */ /* 0x044fe20000000000 */
[C---:B------:R-:W-:Y:S01]  /*42a0*/  ISETP.GT.AND P4, PT, R121.reuse, R6, PT ;  /* 0x000000067900720c */ /* 0x040fe20003f84270 */
[----:B------:R-:W-:Y:S01]  /*42b0*/  VIADD R15, R8, 0x21 ;  /* 0x00000021080f7836 */ /* 0x000fe20000000000 */
[----:B------:R-:W-:Y:S01]  /*42c0*/  ISETP.GE.AND P6, PT, R24, R166, PT ;  /* 0x000000a61800720c */ /* 0x000fe20003fc6270 */
[----:B------:R-:W-:Y:S01]  /*42d0*/  VIADD R18, R8, 0x28 ;  /* 0x0000002808127836 */ /* 0x000fe20000000000 */
[----:B------:R-:W-:Y:S01]  /*42e0*/  FSEL R52, R52, -INF , !P2 ;  /* 0xff80000034347808 */ /* 0x000fe20005000000 */
[C---:B------:R-:W-:Y:S01]  /*42f0*/  VIADD R16, R8.reuse, 0x29 ;  /* 0x0000002908107836 */ /* 0x040fe20000000000 */
[----:B------:R-:W-:Y:S01]  /*4300*/  ISETP.GT.AND P2, PT, R121, R22, PT ;  /* 0x000000167900720c */ /* 0x000fe20003f44270 */
[----:B------:R-:W-:Y:S01]  /*4310*/  VIADD R10, R8, 0x38 ;  /* 0x00000038080a7836 */ /* 0x000fe20000000000 */
[----:B------:R-:W-:Y:S01]  /*4320*/  FSEL R0, R0, -INF , !P3 ;  /* 0xff80000000007808 */ /* 0x000fe20005800000 */
[----:B------:R-:W-:Y:S01]  /*4330*/  VIADD R14, R8, 0x30 ;  /* 0x00000030080e7836 */ /* 0x000fe20000000000 */
[-C--:B------:R-:W-:Y:S01]  /*4340*/  ISETP.GE.AND P3, PT, R6, R166.reuse, PT ;  /* 0x000000a60600720c */ /* 0x080fe20003f66270 */
[----:B------:R-:W-:Y:S01]  /*4350*/  VIADD R12, R8, 0x31 ;  /* 0x00000031080c7836 */ /* 0x000fe20000000000 */
[----:B------:R-:W-:Y:S01]  /*4360*/  FSEL R53, R53, -INF , !P4 ;  /* 0xff80000035357808 */ /* 0x000fe20006000000 */
[----:B------:R-:W-:Y:S01]  /*4370*/  LDSM.16.MT88.4 R92, [R138+0x8000] ;  /* 0x008000008a5c783b */ /* 0x000fe20000004200 */
[----:B------:R-:W-:Y:S01]  /*4380*/  FSEL R57, R52, -INF , !P6 ;  /* 0xff80000034397808 */ /* 0x000fe20007000000 */
[----:B------:R-:W-:Y:S01]  /*4390*/  IMAD.IADD R134, R5, 0x1, R138 ;  /* 0x0000000105867824 */ /* 0x000fe200078e028a */
[----:B------:R-:W-:Y:S01]  /*43a0*/  ISETP.GT.AND P4, PT, R121, R21, PT ;  /* 0x000000157900720c */ /* 0x000fe20003f84270 */
[----:B------:R-:W-:Y:S01]  /*43b0*/  IMAD.IADD R132, R5, 0x1, R133 ;  /* 0x0000000105847824 */ /* 0x000fe200078e0285 */
[----:B------:R-:W-:Y:S01]  /*43c0*/  ISETP.GE.AND P6, PT, R22, R166, PT ;  /* 0x000000a61600720c */ /* 0x000fe20003fc6270 */
[----:B------:R-:W-:Y:S01]  /*43d0*/  LDSM.16.MT88.4 R76, [R133+0x8000] ;  /* 0x00800000854c783b */ /* 0x000fe20000004200 */
[----:B------:R-:W-:-:S02]  /*43e0*/  FSEL R29, R48, -INF , !P2 ;  /* 0xff800000301d7808 */ /* 0x000fc40005000000 */
[----:B------:R-:W-:Y:S01]  /*43f0*/  ISETP.GT.AND P2, PT, R121, R20, PT ;  /* 0x000000147900720c */ /* 0x000fe20003f44270 */
[----:B------:R-:W-:Y:S01]  /*4400*/  LDSM.16.MT88.4 R84, [R134+0x8000] ;  /* 0x008000008654783b */ /* 0x000fe20000004200 */
[----:B------:R-:W-:Y:S02]  /*4410*/  FSEL R53, R53, -INF , !P3 ;  /* 0xff80000035357808 */ /* 0x000fe40005800000 */
[----:B------:R-:W-:Y:S01]  /*4420*/  ISETP.GE.AND P3, PT, R21, R166, PT ;  /* 0x000000a61500720c */ /* 0x000fe20003f66270 */
[----:B------:R-:W-:Y:S01]  /*4430*/  LDSM.16.MT88.4 R68, [R132+0x8000] ;  /* 0x008000008444783b */ /* 0x000fe20000004200 */
[----:B------:R-:W-:Y:S02]  /*4440*/  FSEL R25, R49, -INF , !P4 ;  /* 0xff80000031197808 */ /* 0x000fe40006000000 */
[----:B------:R-:W-:Y:S02]  /*4450*/  FSEL R29, R29, -INF , !P6 ;  /* 0xff8000001d1d7808 */ /* 0x000fe40007000000 */
[----:B------:R-:W-:-:S02]  /*4460*/  ISETP.GT.AND P4, PT, R121, R19, PT ;  /* 0x000000137900720c */ /* 0x000fc40003f84270 */
[-C--:B------:R-:W-:Y:S02]  /*4470*/  ISETP.GE.AND P6, PT, R20, R166.reuse, PT ;  /* 0x000000a61400720c */ /* 0x080fe40003fc6270 */
[----:B------:R-:W-:Y:S02]  /*4480*/  FSEL R23, R44, -INF , !P2 ;  /* 0xff8000002c177808 */ /* 0x000fe40005000000 */
[----:B------:R-:W-:Y:S02]  /*4490*/  ISETP.GT.AND P2, PT, R121, R17, PT ;  /* 0x000000117900720c */ /* 0x000fe40003f44270 */
[----:B------:R-:W-:Y:S02]  /*44a0*/  FSEL R25, R25, -INF , !P3 ;  /* 0xff80000019197808 */ /* 0x000fe40005800000 */
[----:B------:R-:W-:Y:S02]  /*44b0*/  ISETP.GE.AND P3, PT, R19, R166, PT ;  /* 0x000000a61300720c */ /* 0x000fe40003f66270 */
[----:B------:R-:W-:-:S02]  /*44c0*/  FSEL R13, R45, -INF , !P4 ;  /* 0xff8000002d0d7808 */ /* 0x000fc40006000000 */
[----:B------:R-:W-:Y:S02]  /*44d0*/  FSEL R23, R23, -INF , !P6 ;  /* 0xff80000017177808 */ /* 0x000fe40007000000 */
[----:B------:R-:W-:Y:S02]  /*44e0*/  ISETP.GT.AND P4, PT, R121, R15, PT ;  /* 0x0000000f7900720c */ /* 0x000fe40003f84270 */
[----:B------:R-:W-:Y:S02]  /*44f0*/  ISETP.GE.AND P6, PT, R17, R166, PT ;  /* 0x000000a61100720c */ /* 0x000fe40003fc6270 */
[----:B------:R-:W-:Y:S02]  /*4500*/  FSEL R40, R40, -INF , !P2 ;  /* 0xff80000028287808 */ /* 0x000fe40005000000 */
[----:B------:R-:W-:Y:S02]  /*4510*/  ISETP.GT.AND P2, PT, R121, R18, PT ;  /* 0x000000127900720c */ /* 0x000fe40003f44270 */
[----:B------:R-:W-:-:S02]  /*4520*/  FSEL R13, R13, -INF , !P3 ;  /* 0xff8000000d0d7808 */ /* 0x000fc40005800000 */
[----:B------:R-:W-:Y:S02]  /*4530*/  ISETP.GE.AND P3, PT, R15, R166, PT ;  /* 0x000000a60f00720c */ /* 0x000fe40003f66270 */
[----:B------:R-:W-:Y:S02]  /*4540*/  FSEL R41, R41, -INF , !P4 ;  /* 0xff80000029297808 */ /* 0x000fe40006000000 */
[----:B------:R-:W-:Y:S02]  /*4550*/  FSEL R119, R40, -INF , !P6 ;  /* 0xff80000028777808 */ /* 0x000fe40007000000 */
[----:B------:R-:W-:Y:S02]  /*4560*/  ISETP.GT.AND P4, PT, R121, R16, PT ;  /* 0x000000107900720c */ /* 0x000fe40003f84270 */
[----:B------:R-:W-:Y:S02]  /*4570*/  ISETP.GE.AND P6, PT, R18, R166, PT ;  /* 0x000000a61200720c */ /* 0x000fe40003fc6270 */
[----:B------:R-:W-:-:S02]  /*4580*/  FSEL R36, R36, -INF , !P2 ;  /* 0xff80000024247808 */ /* 0x000fc40005000000 */
[----:B------:R-:W-:Y:S02]  /*4590*/  ISETP.GT.AND P1, PT, R102, R8, PT ;  /* 0x000000086600720c */ /* 0x000fe40003f24270 */
[C---:B------:R-:W-:Y:S01]  /*45a0*/  ISETP.GE.AND P5, PT, R8.reuse, R163, PT ;  /* 0x000000a30800720c */ /* 0x040fe20003fa6270 */
[----:B------:R-:W-:Y:S01]  /*45b0*/  VIADD R8, R8, 0x39 ;  /* 0x0000003908087836 */ /* 0x000fe20000000000 */
[----:B------:R-:W-:Y:S02]  /*45c0*/  FSEL R131, R41, -INF , !P3 ;  /* 0xff80000029837808 */ /* 0x000fe40005800000 */
[----:B------:R-:W-:Y:S02]  /*45d0*/  ISETP.GE.AND P3, PT, R16, R166, PT ;  /* 0x000000a61000720c */ /* 0x000fe40003f66270 */
[----:B------:R-:W-:Y:S02]  /*45e0*/  FSEL R37, R37, -INF , !P4 ;  /* 0xff80000025257808 */ /* 0x000fe40006000000 */
[----:B------:R-:W-:-:S02]  /*45f0*/  FSEL R129, R36, -INF , !P6 ;  /* 0xff80000024817808 */ /* 0x000fc40007000000 */
[C---:B------:R-:W-:Y:S02]  /*4600*/  ISETP.GT.AND P6, PT, R121.reuse, R10, PT ;  /* 0x0000000a7900720c */ /* 0x040fe40003fc4270 */
[----:B------:R-:W-:Y:S02]  /*4610*/  ISETP.GT.AND P2, PT, R121, R14, PT ;  /* 0x0000000e7900720c */ /* 0x000fe40003f44270 */
[----:B------:R-:W-:Y:S02]  /*4620*/  FSEL R117, R37, -INF , !P3 ;  /* 0xff80000025757808 */ /* 0x000fe40005800000 */
[C---:B------:R-:W-:Y:S02]  /*4630*/  ISETP.GT.AND P3, PT, R121.reuse, R8, PT ;  /* 0x000000087900720c */ /* 0x040fe40003f64270 */
[----:B------:R-:W-:Y:S02]  /*4640*/  ISETP.GT.AND P4, PT, R121, R12, PT ;  /* 0x0000000c7900720c */ /* 0x000fe40003f84270 */
[----:B------:R-:W-:-:S02]  /*4650*/  FSEL R80, R80, -INF , !P6 ;  /* 0xff80000050507808 */ /* 0x000fc40007000000 */
[----:B------:R-:W-:Y:S02]  /*4660*/  FSEL R32, R32, -INF , !P2 ;  /* 0xff80000020207808 */ /* 0x000fe40005000000 */
[----:B------:R-:W-:Y:S02]  /*4670*/  ISETP.GE.AND P6, PT, R14, R166, PT ;  /* 0x000000a60e00720c */ /* 0x000fe40003fc6270 */
[----:B------:R-:W-:Y:S02]  /*4680*/  ISETP.GT.AND P2, PT, R102, R26, PT ;  /* 0x0000001a6600720c */ /* 0x000fe40003f44270 */
[----:B------:R-:W-:Y:S02]  /*4690*/  FSEL R81, R81, -INF , !P3 ;  /* 0xff80000051517808 */ /* 0x000fe40005800000 */
[----:B------:R-:W-:Y:S02]  /*46a0*/  FSEL R37, R58, -INF , !P1 ;  /* 0xff8000003a257808 */ /* 0x000fe40004800000 */
[----:B------:R-:W-:-:S02]  /*46b0*/  FSEL R33, R33, -INF , !P4 ;  /* 0xff80000021217808 */ /* 0x000fc40006000000 */
[----:B------:R-:W-:Y:S02]  /*46c0*/  ISETP.GE.AND P3, PT, R12, R166, PT ;  /* 0x000000a60c00720c */ /* 0x000fe40003f66270 */
[----:B------:R-:W-:Y:S02]  /*46d0*/  FSEL R114, R32, -INF , !P6 ;  /* 0xff80000020727808 */ /* 0x000fe40007000000 */
[----:B------:R-:W-:Y:S02]  /*46e0*/  ISETP.GT.AND P1, PT, R102, R24, PT ;  /* 0x000000186600720c */ /* 0x000fe40003f24270 */
[----:B------:R-:W-:Y:S02]  /*46f0*/  ISETP.GE.AND P6, PT, R10, R166, PT ;  /* 0x000000a60a00720c */ /* 0x000fe40003fc6270 */
[----:B------:R-:W-:Y:S02]  /*4700*/  FSEL R37, R37, -INF , !P5 ;  /* 0xff80000025257808 */ /* 0x000fe40006800000 */
[----:B------:R-:W-:-:S02]  /*4710*/  FSEL R59, R59, -INF , !P2 ;  /* 0xff8000003b3b7808 */ /* 0x000fc40005000000 */
[----:B------:R-:W-:Y:S02]  /*4720*/  FSEL R112, R33, -INF , !P3 ;  /* 0xff80000021707808 */ /* 0x000fe40005800000 */
[----:B------:R-:W-:Y:S02]  /*4730*/  ISETP.GE.AND P5, PT, R8, R166, PT ;  /* 0x000000a60800720c */ /* 0x000fe40003fa6270 */
[----:B------:R-:W-:Y:S02]  /*4740*/  ISETP.GT.AND P2, PT, R102, R6, PT ;  /* 0x000000066600720c */ /* 0x000fe40003f44270 */
[-C--:B------:R-:W-:Y:S02]  /*4750*/  ISETP.GE.AND P3, PT, R24, R163.reuse, PT ;  /* 0x000000a31800720c */ /* 0x080fe40003f66270 */
[----:B------:R-:W-:Y:S02]  /*4760*/  FSEL R27, R54, -INF , !P1 ;  /* 0xff800000361b7808 */ /* 0x000fe40004800000 */
[----:B------:R-:W-:-:S02]  /*4770*/  ISETP.GE.AND P4, PT, R26, R163, PT ;  /* 0x000000a31a00720c */ /* 0x000fc40003f86270 */
[----:B------:R-:W-:Y:S02]  /*4780*/  FSEL R113, R80, -INF , !P6 ;  /* 0xff80000050717808 */ /* 0x000fe40007000000 */
[----:B------:R-:W-:Y:S02]  /*4790*/  ISETP.GT.AND P6, PT, R102, R22, PT ;  /* 0x000000166600720c */ /* 0x000fe40003fc4270 */
[----:B------:R-:W-:Y:S02]  /*47a0*/  FSEL R116, R81, -INF , !P5 ;  /* 0xff80000051747808 */ /* 0x000fe40006800000 */
[----:B------:R-:W-:Y:S02]  /*47b0*/  FSEL R31, R55, -INF , !P2 ;  /* 0xff800000371f7808 */ /* 0x000fe40005000000 */
[----:B------:R-:W-:Y:S02]  /*47c0*/  ISETP.GE.AND P5, PT, R6, R163, PT ;  /* 0x000000a30600720c */ /* 0x000fe40003fa6270 */
[----:B------:R-:W-:-:S02]  /*47d0*/  ISETP.GT.AND P1, PT, R102, R21, PT ;  /* 0x000000156600720c */ /* 0x000fc40003f24270 */
[----:B------:R-:W-:Y:S02]  /*47e0*/  FSEL R27, R27, -INF , !P3 ;  /* 0xff8000001b1b7808 */ /* 0x000fe40005800000 */
[----:B------:R-:W-:Y:S02]  /*47f0*/  ISETP.GT.AND P2, PT, R102, R20, PT ;  /* 0x000000146600720c */ /* 0x000fe40003f44270 */
[----:B------:R-:W-:Y:S02]  /*4800*/  FSEL R6, R59, -INF , !P4 ;  /* 0xff8000003b067808 */ /* 0x000fe40006000000 */
[-C--:B------:R-:W-:Y:S02]  /*4810*/  ISETP.GE.AND P3, PT, R21, R163.reuse, PT ;  /* 0x000000a31500720c */ /* 0x080fe40003f66270 */
[----:B------:R-:W-:Y:S02]  /*4820*/  ISETP.GE.AND P4, PT, R22, R163, PT ;  /* 0x000000a31600720c */ /* 0x000fe40003f86270 */
[----:B------:R-:W-:-:S02]  /*4830*/  FSEL R21, R50, -INF , !P6 ;  /* 0xff80000032157808 */ /* 0x000fc40007000000 */
[----:B------:R-:W-:Y:S02]  /*4840*/  ISETP.GE.AND P6, PT, R20, R163, PT ;  /* 0x000000a31400720c */ /* 0x000fe40003fc6270 */
[----:B------:R-:W-:Y:S02]  /*4850*/  FSEL R51, R51, -INF , !P1 ;  /* 0xff80000033337808 */ /* 0x000fe40004800000 */
[----:B------:R-:W-:Y:S02]  /*4860*/  FSEL R46, R46, -INF , !P2 ;  /* 0xff8000002e2e7808 */ /* 0x000fe40005000000 */
[----:B------:R-:W-:Y:S02]  /*4870*/  FMNMX3.FTZ R20, R61, R0, R57, !PT ;  /* 0x000000003d147276 */ /* 0x000fe40007810039 */
[----:B------:R-:W-:Y:S02]  /*4880*/  FSEL R31, R31, -INF , !P5 ;  /* 0xff8000001f1f7808 */ /* 0x000fe40006800000 */
[----:B------:R-:W-:-:S02]  /*4890*/  ISETP.GT.AND P1, PT, R102, R19, PT ;  /* 0x000000136600720c */ /* 0x000fc40003f24270 */
[----:B------:R-:W-:Y:S02]  /*48a0*/  FSEL R21, R21, -INF , !P4 ;  /* 0xff80000015157808 */ /* 0x000fe40006000000 */
[----:B------:R-:W-:Y:S02]  /*48b0*/  ISETP.GE.AND P5, PT, R19, R163, PT ;  /* 0x000000a31300720c */ /* 0x000fe40003fa6270 */
[----:B------:R-:W-:Y:S02]  /*48c0*/  ISETP.GT.AND P4, PT, R102, R17, PT ;  /* 0x000000116600720c */ /* 0x000fe40003f84270 */
[----:B------:R-:W-:Y:S02]  /*48d0*/  ISETP.GE.AND P2, PT, R17, R163, PT ;  /* 0x000000a31100720c */ /* 0x000fe40003f46270 */
[----:B------:R-:W-:Y:S02]  /*48e0*/  FSEL R19, R51, -INF , !P3 ;  /* 0xff80000033137808 */ /* 0x000fe40005800000 */
[----:B------:R-:W-:Y:S01]  /*48f0*/  FSEL R17, R46, -INF , !P6 ;  /* 0xff8000002e117808 */ /* 0x000fe20007000000 */
[----:B------:R-:W-:Y:S01]  /*4900*/  LDSM.16.MT88.4 R48, [R134+0xa000] ;  /* 0x00a000008630783b */ /* 0x000fe20000004200 */
[----:B------:R-:W-:-:S02]  /*4910*/  ISETP.GT.AND P3, PT, R102, R15, PT ;  /* 0x0000000f6600720c */ /* 0x000fc40003f64270 */
[----:B------:R-:W-:Y:S02]  /*4920*/  ISETP.GE.AND P6, PT, R15, R163, PT ;  /* 0x000000a30f00720c */ /* 0x000fe40003fc6270 */
[----:B------:R-:W-:Y:S02]  /*4930*/  FMNMX3.FTZ R20, R20, R53, R29, !PT ;  /* 0x0000003514147276 */ /* 0x000fe4000781001d */
[----:B------:R-:W-:Y:S02]  /*4940*/  FSEL R15, R47, -INF , !P1 ;  /* 0xff8000002f0f7808 */ /* 0x000fe40004800000 */
[----:B------:R-:W-:Y:S02]  /*4950*/  ISETP.GT.AND P1, PT, R102, R18, PT ;  /* 0x000000126600720c */ /* 0x000fe40003f24270 */
[----:B------:R-:W-:Y:S02]  /*4960*/  FMNMX3.FTZ R20, R20, R25, R23, !PT ;  /* 0x0000001914147276 */ /* 0x000fe40007810017 */
[----:B------:R-:W-:-:S02]  /*4970*/  FSEL R15, R15, -INF , !P5 ;  /* 0xff8000000f0f7808 */ /* 0x000fc40006800000 */
[----:B------:R-:W-:Y:S02]  /*4980*/  ISETP.GE.AND P5, PT, R18, R163, PT ;  /* 0x000000a31200720c */ /* 0x000fe40003fa6270 */
[----:B------:R-:W-:Y:S02]  /*4990*/  FSEL R38, R38, -INF , !P1 ;  /* 0xff80000026267808 */ /* 0x000fe40004800000 */
[----:B------:R-:W-:Y:S02]  /*49a0*/  FMNMX3.FTZ R20, R20, R13, R119, !PT ;  /* 0x0000000d14147276 */ /* 0x000fe40007810077 */
[----:B------:R-:W-:Y:S02]  /*49b0*/  FSEL R43, R43, -INF , !P3 ;  /* 0xff8000002b2b7808 */ /* 0x000fe40005800000 */
[----:B------:R-:W-:Y:S02]  /*49c0*/  FSEL R153, R38, -INF , !P5 ;  /* 0xff80000026997808 */ /* 0x000fe40006800000 */
[----:B------:R-:W-:-:S02]  /*49d0*/  ISETP.GT.AND P1, PT, R102, R12, PT ;  /* 0x0000000c6600720c */ /* 0x000fc40003f24270 */
[----:B------:R-:W-:Y:S02]  /*49e0*/  ISETP.GE.AND P5, PT, R12, R163, PT ;  /* 0x000000a30c00720c */ /* 0x000fe40003fa6270 */
[----:B------:R-:W-:Y:S02]  /*49f0*/  FMNMX3.FTZ R20, R20, R131, R129, !PT ;  /* 0x0000008314147276 */ /* 0x000fe40007810081 */
[----:B------:R-:W-:Y:S02]  /*4a00*/  FMNMX3.FTZ R12, R37, R6, R27, !PT ;  /* 0x00000006250c7276 */ /* 0x000fe4000781001b */
[----:B------:R-:W-:Y:S02]  /*4a10*/  FSEL R42, R42, -INF , !P4 ;  /* 0xff8000002a2a7808 */ /* 0x000fe40006000000 */
[C---:B------:R-:W-:Y:S02]  /*4a20*/  ISETP.GT.AND P4, PT, R102.reuse, R16, PT ;  /* 0x000000106600720c */ /* 0x040fe40003f84270 */
[----:B------:R-:W-:-:S02]  /*4a30*/  ISETP.GT.AND P3, PT, R102, R14, PT ;  /* 0x0000000e6600720c */ /* 0x000fc40003f64270 */
[----:B------:R-:W-:Y:S02]  /*4a40*/  FSEL R167, R43, -INF , !P6 ;  /* 0xff8000002ba77808 */ /* 0x000fe40007000000 */
[----:B------:R-:W-:Y:S02]  /*4a50*/  ISETP.GE.AND P6, PT, R14, R163, PT ;  /* 0x000000a30e00720c */ /* 0x000fe40003fc6270 */
[----:B------:R-:W-:Y:S02]  /*4a60*/  FMNMX3.FTZ R20, R20, R117, R114, !PT ;  /* 0x0000007514147276 */ /* 0x000fe40007810072 */
[----:B------:R-:W-:Y:S02]  /*4a70*/  FMNMX3.FTZ R14, R12, R31, R21, !PT ;  /* 0x0000001f0c0e7276 */ /* 0x000fe40007810015 */
[----:B------:R-:W-:Y:S02]  /*4a80*/  FSEL R39, R39, -INF , !P4 ;  /* 0xff80000027277808 */ /* 0x000fe40006000000 */
[----:B------:R-:W-:-:S02]  /*4a90*/  FSEL R34, R34, -INF , !P3 ;  /* 0xff80000022227808 */ /* 0x000fc40005800000 */
[----:B------:R-:W-:Y:S02]  /*4aa0*/  ISETP.GT.AND P4, PT, R102, R10, PT ;  /* 0x0000000a6600720c */ /* 0x000fe40003f84270 */
[----:B------:R-:W-:Y:S02]  /*4ab0*/  ISETP.GE.AND P3, PT, R10, R163, PT ;  /* 0x000000a30a00720c */ /* 0x000fe40003f66270 */
[----:B------:R-:W-:Y:S02]  /*4ac0*/  FSEL R173, R42, -INF , !P2 ;  /* 0xff8000002aad7808 */ /* 0x000fe40005000000 */
[----:B------:R-:W-:Y:S01]  /*4ad0*/  FMNMX3.FTZ R33, R20, R112, R113, !PT ;  /* 0x0000007014217276 */ /* 0x000fe20007810071 */
[----:B------:R-:W-:Y:S01]  /*4ae0*/  LDSM.16.MT88.4 R40, [R138+0xa000] ;  /* 0x00a000008a28783b */ /* 0x000fe20000004200 */
[----:B------:R-:W-:Y:S02]  /*4af0*/  FMNMX3.FTZ R10, R14, R19, R17, !PT ;  /* 0x000000130e0a7276 */ /* 0x000fe40007810011 */
[----:B------:R-:W-:-:S02]  /*4b00*/  ISETP.GE.AND P2, PT, R16, R163, PT ;  /* 0x000000a31000720c */ /* 0x000fc40003f46270 */
[----:B------:R-:W-:Y:S02]  /*4b10*/  FMNMX.FTZ R12, R116, R33, !PT ;  /* 0x00000021740c7209 */ /* 0x000fe40007810000 */
[----:B------:R-:W-:Y:S02]  /*4b20*/  FMNMX3.FTZ R10, R10, R15, R173, !PT ;  /* 0x0000000f0a0a7276 */ /* 0x000fe400078100ad */
[----:B------:R-:W-:Y:S01]  /*4b30*/  FSEL R171, R39, -INF , !P2 ;  /* 0xff80000027ab7808 */ /* 0x000fe20005000000 */
[----:B------:R-:W1:Y:S01]  /*4b40*/  SHFL.BFLY PT, R33, R12, 0x2, 0x1f ;  /* 0x0c401f000c217f89 */ /* 0x000e6200000e0000 */
[----:B------:R-:W-:Y:S02]  /*4b50*/  FSEL R35, R35, -INF , !P1 ;  /* 0xff80000023237808 */ /* 0x000fe40004800000 */
[----:B------:R-:W-:Y:S02]  /*4b60*/  ISETP.GT.AND P2, PT, R102, R8, PT ;  /* 0x000000086600720c */ /* 0x000fe40003f44270 */
[----:B------:R-:W-:-:S02]  /*4b70*/  FSEL R82, R82, -INF , !P4 ;  /* 0xff80000052527808 */ /* 0x000fc40006000000 */
[----:B------:R-:W-:Y:S02]  /*4b80*/  FSEL R126, R34, -INF , !P6 ;  /* 0xff800000227e7808 */ /* 0x000fe40007000000 */
[----:B------:R-:W-:Y:S02]  /*4b90*/  FMNMX3.FTZ R10, R10, R167, R153, !PT ;  /* 0x000000a70a0a7276 */ /* 0x000fe40007810099 */
[----:B------:R-:W-:Y:S02]  /*4ba0*/  ISETP.GE.AND P1, PT, R8, R163, PT ;  /* 0x000000a30800720c */ /* 0x000fe40003f26270 */
[----:B------:R-:W-:Y:S02]  /*4bb0*/  FSEL R83, R83, -INF , !P2 ;  /* 0xff80000053537808 */ /* 0x000fe40005000000 */
[----:B------:R-:W-:Y:S02]  /*4bc0*/  FSEL R115, R35, -INF , !P5 ;  /* 0xff80000023737808 */ /* 0x000fe40006800000 */
[----:B------:R-:W-:-:S02]  /*4bd0*/  FSEL R122, R82, -INF , !P3 ;  /* 0xff800000527a7808 */ /* 0x000fc40005800000 */
[----:B------:R-:W-:Y:S02]  /*4be0*/  FMNMX3.FTZ R10, R10, R171, R126, !PT ;  /* 0x000000ab0a0a7276 */ /* 0x000fe4000781007e */
[----:B------:R-:W-:Y:S02]  /*4bf0*/  FSEL R118, R83, -INF , !P1 ;  /* 0xff80000053767808 */ /* 0x000fe40004800000 */
[----:B------:R-:W-:Y:S02]  /*4c00*/  FMNMX3.FTZ R39, R10, R115, R122, !PT ;  /* 0x000000730a277276 */ /* 0x000fe4000781007a */
[----:B-1----:R-:W-:Y:S02]  /*4c10*/  FMNMX.FTZ R35, R12, R33, !PT ;  /* 0x000000210c237209 */ /* 0x002fe40007810000 */
[----:B------:R-:W-:-:S03]  /*4c20*/  FMNMX.FTZ R39, R118, R39, !PT ;  /* 0x0000002776277209 */ /* 0x000fc60007810000 */
[----:B------:R-:W1:Y:S04]  /*4c30*/  SHFL.BFLY PT, R100, R35, 0x1, 0x1f ;  /* 0x0c201f0023647f89 */ /* 0x000e6800000e0000 */
[----:B------:R-:W2:Y:S01]  /*4c40*/  SHFL.BFLY PT, R8, R39, 0x2, 0x1f ;  /* 0x0c401f0027087f89 */ /* 0x000ea200000e0000 */
[----:B-1----:R-:W-:Y:S02]  /*4c50*/  FMNMX.FTZ R100, R35, R100, !PT ;  /* 0x0000006423647209 */ /* 0x002fe40007810000 */
[----:B--2---:R-:W-:-:S03]  /*4c60*/  FMNMX.FTZ R33, R39, R8, !PT ;  /* 0x0000000827217209 */ /* 0x004fc60007810000 */
[----:B---3--:R-:W-:Y:S01]  /*4c70*/  FMUL.FTZ R130, R111, R100 ;  /* 0x000000646f827220 */ /* 0x008fe20000410000 */
[----:B------:R-:W-:Y:S01]  /*4c80*/  FSETP.NEU.FTZ.AND P1, PT, R100, -INF , PT ;  /* 0xff8000006400780b */ /* 0x000fe20003f3d000 */
[----:B------:R-:W1:Y:S03]  /*4c90*/  SHFL.BFLY PT, R8, R33, 0x1, 0x1f ;  /* 0x0c201f0021087f89 */ /* 0x000e6600000e0000 */
[----:B------:R-:W-:-:S05]  /*4ca0*/  FSEL R130, R130, RZ, P1 ;  /* 0x000000ff82827208 */ /* 0x000fca0000800000 */
[-CC-:B------:R-:W-:Y:S01]  /*4cb0*/  FFMA.FTZ R109, R0, R111.reuse, -R130.reuse ;  /* 0x0000006f006d7223 */ /* 0x180fe20000010882 */
[-CC-:B------:R-:W-:Y:S01]  /*4cc0*/  FFMA.FTZ R110, R61, R111.reuse, -R130.reuse ;  /* 0x0000006f3d6e7223 */ /* 0x180fe20000010882 */
[-CC-:B------:R-:W-:Y:S01]  /*4cd0*/  FFMA.FTZ R106, R57, R111.reuse, -R130.reuse ;  /* 0x0000006f396a7223 */ /* 0x180fe20000010882 */
[-CC-:B------:R-:W-:Y:S01]  /*4ce0*/  FFMA.FTZ R105, R53, R111.reuse, -R130.reuse ;  /* 0x0000006f35697223 */ /* 0x180fe20000010882 */
[-CC-:B------:R-:W-:Y:S01]  /*4cf0*/  FFMA.FTZ R32, R25, R111.reuse, -R130.reuse ;  /* 0x0000006f19207223 */ /* 0x180fe20000010882 */
[-CC-:B------:R-:W-:Y:S01]  /*4d00*/  FFMA.FTZ R28, R13, R111.reuse, -R130.reuse ;  /* 0x0000006f0d1c7223 */ /* 0x180fe20000010882 */
[----:B------:R-:W-:Y:S01]  /*4d10*/  MUFU.EX2 R109, R109 ;  /* 0x0000006d006d7308 */ /* 0x000fe20000000800 */
[----:B------:R-:W-:Y:S01]  /*4d20*/  LDSM.16.MT88.4 R56, [R133+0xa000] ;  /* 0x00a000008538783b */ /* 0x000fe20000004200 */
[-CC-:B------:R-:W-:Y:S01]  /*4d30*/  FFMA.FTZ R172, R119, R111.reuse, -R130.reuse ;  /* 0x0000006f77ac7223 */ /* 0x180fe20000010882 */
[-CC-:B------:R-:W-:Y:S01]  /*4d40*/  FFMA.FTZ R119, R131, R111.reuse, -R130.reuse ;  /* 0x0000006f83777223 */ /* 0x180fe20000010882 */
[----:B------:R-:W2:Y:S01]  /*4d50*/  MUFU.EX2 R110, R110 ;  /* 0x0000006e006e7308 */ /* 0x000ea20000000800 */
[----:B------:R-:W-:-:S03]  /*4d60*/  FFMA.FTZ R175, R116, R111, -R130 ;  /* 0x0000006f74af7223 */ /* 0x000fc60000010882 */
[----:B------:R-:W-:Y:S01]  /*4d70*/  MUFU.EX2 R106, R106 ;  /* 0x0000006a006a7308 */ /* 0x000fe20000000800 */
[----:B-1----:R-:W-:-:S03]  /*4d80*/  FMNMX.FTZ R0, R33, R8, !PT ;  /* 0x0000000821007209 */ /* 0x002fc60007810000 */
[----:B------:R-:W1:Y:S01]  /*4d90*/  MUFU.EX2 R105, R105 ;  /* 0x0000006900697308 */ /* 0x000e620000000800 */
[----:B------:R-:W3:Y:S01]  /*4da0*/  LDSM.16.MT88.4 R8, [R138+0x8800] ;  /* 0x008800008a08783b */ /* 0x000ee20000004200 */
[-CC-:B------:R-:W-:Y:S01]  /*4db0*/  FFMA.FTZ R33, R29, R111.reuse, -R130.reuse ;  /* 0x0000006f1d217223 */ /* 0x180fe20000010882 */
[----:B------:R-:W-:Y:S01]  /*4dc0*/  FSETP.NEU.FTZ.AND P1, PT, R0, -INF , PT ;  /* 0xff8000000000780b */ /* 0x000fe20003f3d000 */
[----:B------:R-:W-:Y:S01]  /*4dd0*/  FMUL.FTZ R128, R111, R0 ;  /* 0x000000006f807220 */ /* 0x000fe20000410000 */
[----:B--2---:R-:W-:Y:S01]  /*4de0*/  F2FP.BF16.F32.PACK_AB R64, R109, R110 ;  /* 0x0000006e6d40723e */ /* 0x004fe200000010ff */
[----:B------:R-:W-:Y:S01]  /*4df0*/  FFMA.FTZ R29, R23, R111, -R130 ;  /* 0x0000006f171d7223 */ /* 0x000fe20000010882 */
[----:B------:R-:W-:Y:S01]  /*4e00*/  MUFU.EX2 R32, R32 ;  /* 0x0000002000207308 */ /* 0x000fe20000000800 */
[----:B------:R-:W-:Y:S01]  /*4e10*/  FADD.FTZ R109, R110, R109 ;  /* 0x0000006d6e6d7221 */ /* 0x000fe20000010000 */
[----:B------:R-:W-:Y:S02]  /*4e20*/  FSEL R128, R128, RZ, P1 ;  /* 0x000000ff80807208 */ /* 0x000fe40000800000 */
[----:B------:R-:W2:Y:S01]  /*4e30*/  MUFU.EX2 R33, R33 ;  /* 0x0000002100217308 */ /* 0x000ea20000000800 */
[----:B------:R-:W-:-:S02]  /*4e40*/  ISETP.GT.U32.AND P1, PT, R127, R150, PT ;  /* 0x000000967f00720c */ /* 0x000fc40003f24070 */
[-CC-:B------:R-:W-:Y:S01]  /*4e50*/  FFMA.FTZ R108, R37, R111.reuse, -R128.reuse ;  /* 0x0000006f256c7223 */ /* 0x180fe20000010880 */
[-CC-:B------:R-:W-:Y:S01]  /*4e60*/  FFMA.FTZ R107, R6, R111.reuse, -R128.reuse ;  /* 0x0000006f066b7223 */ /* 0x180fe20000010880 */
[-CC-:B------:R-:W-:Y:S01]  /*4e70*/  FFMA.FTZ R104, R27, R111.reuse, -R128.reuse ;  /* 0x0000006f1b687223 */ /* 0x180fe20000010880 */
[-CC-:B------:R-:W-:Y:S01]  /*4e80*/  FFMA.FTZ R103, R31, R111.reuse, -R128.reuse ;  /* 0x0000006f1f677223 */ /* 0x180fe20000010880 */
[----:B-1----:R-:W-:Y:S01]  /*4e90*/  F2FP.BF16.F32.PACK_AB R66, R105, R106 ;  /* 0x0000006a6942723e */ /* 0x002fe200000010ff */
[-CC-:B------:R-:W-:Y:S01]  /*4ea0*/  FFMA.FTZ R34, R21, R111.reuse, -R128.reuse ;  /* 0x0000006f15227223 */ /* 0x180fe20000010880 */
[----:B------:R-:W-:Y:S01]  /*4eb0*/  MUFU.EX2 R108, R108 ;  /* 0x0000006c006c7308 */ /* 0x000fe20000000800 */
[-CC-:B------:R-:W-:Y:S01]  /*4ec0*/  FFMA.FTZ R35, R19, R111.reuse, -R128.reuse ;  /* 0x0000006f13237223 */ /* 0x180fe20000010880 */
[-CC-:B------:R-:W-:Y:S01]  /*4ed0*/  FFMA.FTZ R31, R17, R111.reuse, -R128.reuse ;  /* 0x0000006f111f7223 */ /* 0x180fe20000010880 */
[--C-:B------:R-:W-:Y:S01]  /*4ee0*/  FFMA.FTZ R30, R15, R111, -R128.reuse ;  /* 0x0000006f0f1e7223 */ /* 0x100fe20000010880 */
[----:B------:R-:W1:Y:S01]  /*4ef0*/  MUFU.EX2 R107, R107 ;  /* 0x0000006b006b7308 */ /* 0x000e620000000800 */
[----:B--2---:R-:W-:Y:S01]  /*4f00*/  F2FP.BF16.F32.PACK_AB R4, R32, R33 ;  /* 0x000000212004723e */ /* 0x004fe200000010ff */
[----:B------:R-:W-:Y:S01]  /*4f10*/  LDSM.16.MT88.4 R12, [R132+0xa000] ;  /* 0x00a00000840c783b */ /* 0x000fe20000004200 */
[-CC-:B------:R-:W-:Y:S01]  /*4f20*/  FFMA.FTZ R170, R173, R111.reuse, -R128.reuse ;  /* 0x0000006fadaa7223 */ /* 0x180fe20000010880 */
[----:B------:R-:W-:Y:S01]  /*4f30*/  MUFU.EX2 R104, R104 ;  /* 0x0000006800687308 */ /* 0x000fe20000000800 */
[-CC-:B------:R-:W-:Y:S01]  /*4f40*/  FFMA.FTZ R174, R118, R111.reuse, -R128.reuse ;  /* 0x0000006f76ae7223 */ /* 0x180fe20000010880 */
[----:B------:R-:W-:Y:S01]  /*4f50*/  LDSM.16.MT88.4 R16, [R134+0x8800] ;  /* 0x008800008610783b */ /* 0x000fe20000004200 */
[----:B------:R-:W-:Y:S01]  /*4f60*/  FFMA.FTZ R122, R122, R111, -R128 ;  /* 0x0000006f7a7a7223 */ /* 0x000fe20000010880 */
[----:B------:R-:W2:Y:S02]  /*4f70*/  MUFU.EX2 R103, R103 ;  /* 0x0000006700677308 */ /* 0x000ea40000000800 */
[----:B------:R-:W-:Y:S02]  /*4f80*/  LDSM.16.MT88.4 R24, [R133+0x8800] ;  /* 0x008800008518783b */ /* 0x000fe40000004200 */
[----:B------:R-:W-:Y:S01]  /*4f90*/  MUFU.EX2 R29, R29 ;  /* 0x0000001d001d7308 */ /* 0x000fe20000000800 */
[----:B-1----:R-:W-:Y:S01]  /*4fa0*/  F2FP.BF16.F32.PACK_AB R65, R107, R108 ;  /* 0x0000006c6b41723e */ /* 0x002fe200000010ff */
[----:B------:R-:W-:Y:S02]  /*4fb0*/  LDSM.16.MT88.4 R20, [R132+0x8800] ;  /* 0x008800008414783b */ /* 0x000fe40000004200 */
[----:B------:R-:W1:Y:S01]  /*4fc0*/  MUFU.EX2 R28, R28 ;  /* 0x0000001c001c7308 */ /* 0x000e620000000800 */
[----:B------:R-:W-:-:S03]  /*4fd0*/  FADD.FTZ R107, R108, R107 ;  /* 0x0000006b6c6b7221 */ /* 0x000fc60000010000 */
[----:B------:R-:W-:Y:S01]  /*4fe0*/  MUFU.EX2 R34, R34 ;  /* 0x0000002200227308 */ /* 0x000fe20000000800 */
[C---:B--2---:R-:W-:Y:S01]  /*4ff0*/  F2FP.BF16.F32.PACK_AB R67, R103.reuse, R104 ;  /* 0x000000686743723e */ /* 0x044fe200000010ff */
[----:B------:R-:W-:Y:S02]  /*5000*/  FADD.FTZ R104, R104, R107 ;  /* 0x0000006b68687221 */ /* 0x000fe40000010000 */
[----:B------:R-:W2:Y:S02]  /*5010*/  MUFU.EX2 R35, R35 ;  /* 0x0000002300237308 */ /* 0x000ea40000000800 */
[----:B------:R-:W-:Y:S02]  /*5020*/  FADD.FTZ R103, R103, R104 ;  /* 0x0000006867677221 */ /* 0x000fe40000010000 */
[----:B------:R-:W-:Y:S01]  /*5030*/  MUFU.EX2 R31, R31 ;  /* 0x0000001f001f7308 */ /* 0x000fe20000000800 */
[----:B------:R-:W-:Y:S01]  /*5040*/  HMMA.16816.F32.BF16 R96, R64, R92, RZ ;  /* 0x0000005c4060723c */ /* 0x000fe200000418ff */
[----:B-1----:R-:W-:-:S02]  /*5050*/  F2FP.BF16.F32.PACK_AB R6, R28, R29 ;  /* 0x0000001d1c06723e */ /* 0x002fc400000010ff */
[----:B------:R-:W1:Y:S04]  /*5060*/  MUFU.EX2 R30, R30 ;  /* 0x0000001e001e7308 */ /* 0x000e680000000800 */
[----:B------:R-:W-:Y:S01]  /*5070*/  MUFU.EX2 R172, R172 ;  /* 0x000000ac00ac7308 */ /* 0x000fe20000000800 */
[C---:B------:R-:W-:Y:S01]  /*5080*/  HMMA.16816.F32.BF16 R92, R64.reuse, R94, RZ ;  /* 0x0000005e405c723c */ /* 0x040fe200000418ff */
[----:B--2---:R-:W-:Y:S02]  /*5090*/  F2FP.BF16.F32.PACK_AB R5, R35, R34 ;  /* 0x000000222305723e */ /* 0x004fe400000010ff */
[----:B------:R-:W2:Y:S04]  /*50a0*/  MUFU.EX2 R119, R119 ;  /* 0x0000007700777308 */ /* 0x000ea80000000800 */
[----:B------:R-:W-:Y:S01]  /*50b0*/  MUFU.EX2 R170, R170 ;  /* 0x000000aa00aa7308 */ /* 0x000fe20000000800 */
[----:B------:R-:W-:Y:S01]  /*50c0*/  HMMA.16816.F32.BF16 R36, R64, R40, RZ ;  /* 0x000000284024723c */ /* 0x000fe200000418ff */
[----:B-1----:R-:W-:-:S02]  /*50d0*/  F2FP.BF16.F32.PACK_AB R7, R30, R31 ;  /* 0x0000001f1e07723e */ /* 0x002fc400000010ff */
[----:B------:R-:W-:Y:S04]  /*50e0*/  MUFU.EX2 R175, R175 ;  /* 0x000000af00af7308 */ /* 0x000fe80000000800 */
[----:B------:R-:W-:Y:S01]  /*50f0*/  MUFU.EX2 R174, R174 ;  /* 0x000000ae00ae7308 */ /* 0x000fe20000000800 */
[C---:B---3--:R-:W-:Y:S08]  /*5100*/  HMMA.16816.F32.BF16 R96, R4.reuse, R8, R96 ;  /* 0x000000080460723c */ /* 0x048ff00000041860 */
[----:B------:R-:W-:Y:S01]  /*5110*/  HMMA.16816.F32.BF16 R92, R4, R10, R92 ;  /* 0x0000000a045c723c */ /* 0x000fe2000004185c */
[----:B------:R-:W1:Y:S07]  /*5120*/  LDSM.16.MT88.4 R8, [R138+0xa800] ;  /* 0x00a800008a08783b */ /* 0x000e6e0000004200 */
[C---:B------:R-:W-:Y:S08]  /*5130*/  HMMA.16816.F32.BF16 R40, R64.reuse, R42, RZ ;  /* 0x0000002a4028723c */ /* 0x040ff000000418ff */
[C---:B------:R-:W-:Y:S08]  /*5140*/  HMMA.16816.F32.BF16 R88, R64.reuse, R84, RZ ;  /* 0x000000544058723c */ /* 0x040ff000000418ff */
[C---:B------:R-:W-:Y:S08]  /*5150*/  HMMA.16816.F32.BF16 R84, R64.reuse, R86, RZ ;  /* 0x000000564054723c */ /* 0x040ff000000418ff */
[C---:B------:R-:W-:Y:S08]  /*5160*/  HMMA.16816.F32.BF16 R80, R64.reuse, R76, RZ ;  /* 0x0000004c4050723c */ /* 0x040ff000000418ff */
[----:B------:R-:W-:Y:S08]  /*5170*/  HMMA.16816.F32.BF16 R72, R64, R68, RZ ;  /* 0x000000444048723c */ /* 0x000ff000000418ff */
        /* <DEDUP_REMOVED lines=11> */
[----:B------:R-:W-:Y:S07]  /*5230*/  LDSM.16.MT88.4 R12, [R133+0xa800] ;  /* 0x00a80000850c783b */ /* 0x000fee0000004200 */
[C---:B------:R-:W-:Y:S08]  /*5240*/  HMMA.16816.F32.BF16 R88, R4.reuse, R16, R88 ;  /* 0x000000100458723c */ /* 0x040ff00000041858 */
[C---:B------:R-:W-:Y:S01]  /*5250*/  HMMA.16816.F32.BF16 R84, R4.reuse, R18, R84 ;  /* 0x000000120454723c */ /* 0x040fe20000041854 */
[----:B------:R-:W3:Y:S07]  /*5260*/  LDSM.16.MT88.4 R16, [R134+0xa800] ;  /* 0x00a800008610783b */ /* 0x000eee0000004200 */
[C---:B-1----:R-:W-:Y:S08]  /*5270*/  HMMA.16816.F32.BF16 R60, R4.reuse, R8, R60 ;  /* 0x00000008043c723c */ /* 0x042ff0000004183c */
[C---:B------:R-:W-:Y:S01]  /*5280*/  HMMA.16816.F32.BF16 R64, R4.reuse, R10, R64 ;  /* 0x0000000a0440723c */ /* 0x040fe20000041840 */
[----:B------:R-:W1:Y:S07]  /*5290*/  LDSM.16.MT88.4 R8, [R138+0x9000] ;  /* 0x009000008a08783b */ /* 0x000e6e0000004200 */
[----:B------:R-:W-:Y:S01]  /*52a0*/  HMMA.16816.F32.BF16 R76, R4, R26, R76 ;  /* 0x0000001a044c723c */ /* 0x000fe2000004184c */
[-CC-:B------:R-:W-:Y:S01]  /*52b0*/  FFMA.FTZ R26, R117, R111.reuse, -R130.reuse ;  /* 0x0000006f751a7223 */ /* 0x180fe20000010882 */
[-C--:B------:R-:W-:Y:S01]  /*52c0*/  FFMA.FTZ R27, R129, R111.reuse, -R130 ;  /* 0x0000006f811b7223 */ /* 0x080fe20000010882 */
[----:B------:R-:W-:-:S04]  /*52d0*/  FFMA.FTZ R117, R167, R111, -R128 ;  /* 0x0000006fa7757223 */ /* 0x000fc80000010880 */
[----:B------:R-:W-:Y:S01]  /*52e0*/  MUFU.EX2 R26, R26 ;  /* 0x0000001a001a7308 */ /* 0x000fe20000000800 */
[C---:B------:R-:W-:Y:S01]  /*52f0*/  HMMA.16816.F32.BF16 R80, R4.reuse, R24, R80 ;  /* 0x000000180450723c */ /* 0x040fe20000041850 */
[-CC-:B------:R-:W-:Y:S01]  /*5300*/  FFMA.FTZ R25, R153, R111.reuse, -R128.reuse ;  /* 0x0000006f99197223 */ /* 0x180fe20000010880 */
[----:B------:R-:W-:Y:S01]  /*5310*/  FFMA.FTZ R24, R171, R111, -R128 ;  /* 0x0000006fab187223 */ /* 0x000fe20000010880 */
[----:B------:R-:W4:Y:S04]  /*5320*/  MUFU.EX2 R27, R27 ;  /* 0x0000001b001b7308 */ /* 0x000f280000000800 */
[----:B------:R-:W5:Y:S01]  /*5330*/  MUFU.EX2 R117, R117 ;  /* 0x0000007500757308 */ /* 0x000f620000000800 */
[C---:B------:R-:W-:Y:S03]  /*5340*/  HMMA.16816.F32.BF16 R72, R4.reuse, R20, R72 ;  /* 0x000000140448723c */ /* 0x040fe60000041848 */
[----:B------:R-:W-:Y:S04]  /*5350*/  MUFU.EX2 R25, R25 ;  /* 0x0000001900197308 */ /* 0x000fe80000000800 */
[----:B------:R-:W1:Y:S01]  /*5360*/  MUFU.EX2 R24, R24 ;  /* 0x0000001800187308 */ /* 0x000e620000000800 */
[C---:B------:R-:W-:Y:S01]  /*5370*/  HMMA.16816.F32.BF16 R68, R4.reuse, R22, R68 ;  /* 0x000000160444723c */ /* 0x040fe20000041844 */
[----:B------:R-:W-:Y:S07]  /*5380*/  LDSM.16.MT88.4 R20, [R133+0x9800] ;  /* 0x009800008514783b */ /* 0x000fee0000004200 */
[C---:B---3--:R-:W-:Y:S08]  /*5390*/  HMMA.16816.F32.BF16 R44, R4.reuse, R16, R44 ;  /* 0x00000010042c723c */ /* 0x048ff0000004182c */
[C---:B------:R-:W-:Y:S01]  /*53a0*/  HMMA.16816.F32.BF16 R48, R4.reuse, R18, R48 ;  /* 0x000000120430723c */ /* 0x040fe20000041830 */
[----:B------:R-:W3:Y:S07]  /*53b0*/  LDSM.16.MT88.4 R16, [R134+0x9000] ;  /* 0x009000008610783b */ /* 0x000eee0000004200 */
[C---:B------:R-:W-:Y:S08]  /*53c0*/  HMMA.16816.F32.BF16 R52, R4.reuse, R12, R52 ;  /* 0x0000000c0434723c */ /* 0x040ff00000041834 */
[----:B------:R-:W-:Y:S01]  /*53d0*/  HMMA.16816.F32.BF16 R56, R4, R14, R56 ;  /* 0x0000000e0438723c */ /* 0x000fe20000041838 */
[----:B--2---:R-:W-:Y:S01]  /*53e0*/  F2FP.BF16.F32.PACK_AB R4, R119, R172 ;  /* 0x000000ac7704723e */ /* 0x004fe200000010ff */
[----:B------:R-:W2:Y:S01]  /*53f0*/  LDSM.16.MT88.4 R12, [R132+0x9000] ;  /* 0x00900000840c783b */ /* 0x000ea20000004200 */
[----:B----4-:R-:W-:-:S02]  /*5400*/  F2FP.BF16.F32.PACK_AB R6, R26, R27 ;  /* 0x0000001b1a06723e */ /* 0x010fc400000010ff */
[----:B-----5:R-:W-:Y:S02]  /*5410*/  F2FP.BF16.F32.PACK_AB R5, R117, R170 ;  /* 0x000000aa7505723e */ /* 0x020fe400000010ff */
[----:B-1----:R-:W-:-:S07]  /*5420*/  F2FP.BF16.F32.PACK_AB R7, R24, R25 ;  /* 0x000000191807723e */ /* 0x002fce00000010ff */
[C---:B------:R-:W-:Y:S08]  /*5430*/  HMMA.16816.F32.BF16 R96, R4.reuse, R8, R96 ;  /* 0x000000080460723c */ /* 0x040ff00000041860 */
        /* <DEDUP_REMOVED lines=20> */
[C---:B-1----:R-:W-:Y:S08]  /*5580*/  HMMA.16816.F32.BF16 R60, R4.reuse, R8, R60 ;  /* 0x00000008043c723c */ /* 0x042ff0000004183c */
[----:B------:R-:W-:Y:S01]  /*5590*/  HMMA.16816.F32.BF16 R64, R4, R10, R64 ;  /* 0x0000000a0440723c */ /* 0x000fe20000041840 */
[-CC-:B------:R-:W-:Y:S01]  /*55a0*/  FFMA.FTZ R5, R114, R111.reuse, -R130.reuse ;  /* 0x0000006f72057223 */ /* 0x180fe20000010882 */
[-CC-:B------:R-:W-:Y:S01]  /*55b0*/  FFMA.FTZ R7, R112, R111.reuse, -R130.reuse ;  /* 0x0000006f70077223 */ /* 0x180fe20000010882 */
[-C--:B------:R-:W-:Y:S01]  /*55c0*/  FFMA.FTZ R114, R113, R111.reuse, -R130 ;  /* 0x0000006f71727223 */ /* 0x080fe20000010882 */
[-CC-:B------:R-:W-:Y:S01]  /*55d0*/  FFMA.FTZ R113, R126, R111.reuse, -R128.reuse ;  /* 0x0000006f7e717223 */ /* 0x180fe20000010880 */
[----:B------:R-:W-:Y:S01]  /*55e0*/  FFMA.FTZ R112, R115, R111, -R128 ;  /* 0x0000006f73707223 */ /* 0x000fe20000010880 */
[----:B------:R-:W1:Y:S01]  /*55f0*/  LDSM.16.MT88.4 R8, [R134+0x9800] ;  /* 0x009800008608783b */ /* 0x000e620000004200 */
[----:B------:R-:W-:Y:S04]  /*5600*/  MUFU.EX2 R116, R5 ;  /* 0x0000000500747308 */ /* 0x000fe80000000800 */
[----:B------:R-:W2:Y:S04]  /*5610*/  MUFU.EX2 R115, R7 ;  /* 0x0000000700737308 */ /* 0x000ea80000000800 */
[----:B------:R-:W3:Y:S04]  /*5620*/  MUFU.EX2 R114, R114 ;  /* 0x0000007200727308 */ /* 0x000ee80000000800 */
[----:B------:R-:W-:Y:S04]  /*5630*/  MUFU.EX2 R113, R113 ;  /* 0x0000007100717308 */ /* 0x000fe80000000800 */
[----:B------:R-:W4:Y:S01]  /*5640*/  MUFU.EX2 R112, R112 ;  /* 0x0000007000707308 */ /* 0x000f220000000800 */
[----:B--2---:R-:W-:-:S03]  /*5650*/  F2FP.BF16.F32.PACK_AB R4, R115, R116 ;  /* 0x000000747304723e */ /* 0x004fc600000010ff */
[----:B------:R-:W2:Y:S01]  /*5660*/  MUFU.EX2 R111, R122 ;  /* 0x0000007a006f7308 */ /* 0x000ea20000000800 */
[----:B---3--:R-:W-:Y:S02]  /*5670*/  F2FP.BF16.F32.PACK_AB R6, R175, R114 ;  /* 0x00000072af06723e */ /* 0x008fe400000010ff */
[----:B----4-:R-:W-:Y:S02]  /*5680*/  F2FP.BF16.F32.PACK_AB R5, R112, R113 ;  /* 0x000000717005723e */ /* 0x010fe400000010ff */
[----:B--2---:R-:W-:-:S07]  /*5690*/  F2FP.BF16.F32.PACK_AB R7, R174, R111 ;  /* 0x0000006fae07723e */ /* 0x004fce00000010ff */
[C---:B------:R-:W-:Y:S08]  /*56a0*/  HMMA.16816.F32.BF16 R96, R4.reuse, R12, R96 ;  /* 0x0000000c0460723c */ /* 0x040ff00000041860 */
[C---:B------:R-:W-:Y:S01]  /*56b0*/  HMMA.16816.F32.BF16 R92, R4.reuse, R14, R92 ;  /* 0x0000000e045c723c */ /* 0x040fe2000004185c */
[----:B------:R-:W2:Y:S07]  /*56c0*/  LDSM.16.MT88.4 R12, [R132+0x9800] ;  /* 0x00980000840c783b */ /* 0x000eae0000004200 */
[C---:B-1----:R-:W-:Y:S08]  /*56d0*/  HMMA.16816.F32.BF16 R88, R4.reuse, R8, R88 ;  /* 0x000000080458723c */ /* 0x042ff00000041858 */
[C---:B------:R-:W-:Y:S01]  /*56e0*/  HMMA.16816.F32.BF16 R84, R4.reuse, R10, R84 ;  /* 0x0000000a0454723c */ /* 0x040fe20000041854 */
[----:B------:R-:W1:Y:S07]  /*56f0*/  LDSM.16.MT88.4 R8, [R138+0xb800] ;  /* 0x00b800008a08783b */ /* 0x000e6e0000004200 */
        /* <DEDUP_REMOVED lines=8> */
[----:B------:R-:W-:Y:S02]  /*5780*/  HMMA.16816.F32.BF16 R76, R4, R22, R76 ;  /* 0x00000016044c723c */ /* 0x000fe4000004184c */
        /* <DEDUP_REMOVED lines=8> */
[C---:B------:R-:W-:Y:S08]  /*5810*/  HMMA.16816.F32.BF16 R48, R4.reuse, R18, R48 ;  /* 0x000000120430723c */ /* 0x040ff00000041830 */
[----:B--2---:R-:W-:Y:S01]  /*5820*/  HMMA.16816.F32.BF16 R52, R4, R12, R52 ;  /* 0x0000000c0434723c */ /* 0x004fe20000041834 */
[----:B------:R-:W-:-:S04]  /*5830*/  FADD.FTZ R13, R29, R32 ;  /* 0x000000201d0d7221 */ /* 0x000fc80000010000 */
[----:B------:R-:W-:-:S03]  /*5840*/  FADD.FTZ R13, R28, R13 ;  /* 0x0000000d1c0d7221 */ /* 0x000fc60000010000 */
        /* <DEDUP_REMOVED lines=20> */
[----:B------:R-:W-:-:S04]  /*5990*/  DEPBAR.LE SB0, 0x0 ;  /* 0x000080000000791a */ /* 0x000fc80000000000 */
[----:B------:R-:W-:Y:S05]  /*59a0*/  WARPSYNC.ALL ;  /* 0x0000000000007948 */ /* 0x000fea0003800000 */
[----:B------:R-:W-:Y:S01]  /*59b0*/  BSSY.RECONVERGENT B0, `(.L_x_10004) ;  /* 0x0000049000007945 */ /* 0x000fe20003800200 */
[----:B------:R-:W-:Y:S01]  /*59c0*/  IADD3 R127, PT, PT, R123, -0x2, RZ ;  /* 0xfffffffe7b7f7810 */ /* 0x000fe20007ffe0ff */
[----:B------:R-:W-:Y:S06]  /*59d0*/  BAR.SYNC.DEFER_BLOCKING 0x0 ;  /* 0x0000000000007b1d */ /* 0x000fec0000010000 */
[----:B------:R-:W-:Y:S05]  /*59e0*/  @!P0 BRA `(.L_x_10005) ;  /* 0x0000000000f48947 */ /* 0x000fea0003800000 */
[----:B------:R-:W2:Y:S01]  /*59f0*/  LD.E R11, desc[UR4][R2.64+0x170] ;  /* 0x00017004020b7980 */ /* 0x000ea2000c101900 */
[----:B------:R-:W-:Y:S02]  /*5a00*/  SHF.L.U32 R4, R127, 0x6, RZ ;  /* 0x000000067f047819 */ /* 0x000fe400000006ff */
        /* <DEDUP_REMOVED lines=15> */
[----:B------:R-:W-:Y:S02]  /*5b00*/  ISETP.GE.AND P1, PT, R4, RZ, PT ;  /* 0x000000ff0400720c */ /* 0x000fe40003f26270 */
[----:B------:R-:W-:Y:S01]  /*5b10*/  LOP3.LUT R4, RZ, R11, RZ, 0x33, !PT ;  /* 0x0000000bff047212 */ /* 0x000fe200078e33ff */
        /* <DEDUP_REMOVED lines=42> */
.L_x_10005:
        /* <DEDUP_REMOVED lines=8> */
.L_x_10006:
[----:B------:R-:W-:Y:S05]  /*5e40*/  BSYNC.RECONVERGENT B0 ;  /* 0x0000000000007941 */ /* 0x000fea0003800200 */
.L_x_10004:
[-C--:B------:R-:W-:Y:S01]  /*5e50*/  ISETP.GE.AND P2, PT, R164, R160.reuse, PT ;  /* 0x000000a0a400720c */ /* 0x080fe20003f46270 */
[C---:B------:R-:W-:Y:S01]  /*5e60*/  IMAD.SHL.U32 R4, R146.reuse, 0x20, RZ ;  /* 0x0000002092047824 */ /* 0x040fe200078e00ff */
[----:B------:R-:W-:Y:S01]  /*5e70*/  ISETP.GE.AND P1, PT, R149, R160, PT ;  /* 0x000000a09500720c */ /* 0x000fe20003f26270 */
[----:B------:R-:W-:Y:S01]  /*5e80*/  IMAD R103, R123, 0x40, R120 ;  /* 0x000000407b677824 */ /* 0x000fe200078e0278 */
[C---:B------:R-:W-:Y:S01]  /*5e90*/  LEA R6, P3, R146.reuse, R154, 0x5 ;  /* 0x0000009a92067211 */ /* 0x040fe200078628ff */
[----:B------:R-:W-:Y:S01]  /*5ea0*/  BSSY.RECONVERGENT B1, `(.L_x_10007) ;  /* 0x00001a8000017945 */ /* 0x000fe20003800200 */
[C-C-:B------:R-:W-:Y:S02]  /*5eb0*/  SHF.L.U64.HI R5, R146.reuse, 0x5, R147.reuse ;  /* 0x0000000592057819 */ /* 0x140fe40000010293 */
[----:B------:R-:W-:Y:S02]  /*5ec0*/  LEA.HI.X R7, R146, R155, R147, 0x5, P3 ;  /* 0x0000009b92077211 */ /* 0x000fe400018f2c93 */
[----:B------:R-:W-:-:S03]  /*5ed0*/  IADD3 R8, P4, PT, R4, R6, RZ ;  /* 0x0000000604087210 */ /* 0x000fc60007f9e0ff */
[----:B------:R-:W-:Y:S01]  /*5ee0*/  @!PT LDS RZ, [RZ] ;  /* 0x00000000fffff984 */ /* 0x000fe20000000800 */
[----:B------:R-:W-:Y:S01]  /*5ef0*/  @!PT LDS RZ, [RZ] ;  /* 0x00000000fffff984 */ /* 0x000fe20000000800 */
[----:B------:R-:W-:Y:S01]  /*5f00*/  @!PT LDS RZ, [RZ] ;  /* 0x00000000fffff984 */ /* 0x000fe20000000800 */
[----:B------:R-:W-:Y:S01]  /*5f10*/  @!P2 LDGSTS.E.BYPASS.LTC128B.128 [R159+0x8000], desc[UR4][R154.64] ;  /* 0x080000009a9fafae */ /* 0x000fe2000b981a04 */
[----:B------:R-:W-:Y:S01]  /*5f20*/  IADD3 R16, P3, PT, R8, R4, RZ ;  /* 0x0000000408107210 */ /* 0x000fe20007f7e0ff */
[----:B------:R-:W-:Y:S02]  /*5f30*/  IMAD.X R9, R5, 0x1, R7, P4 ;  /* 0x0000000105097824 */ /* 0x000fe400020e0607 */
[----:B------:R-:W-:Y:S02]  /*5f40*/  @P2 STS.128 [R159+0x8000], RZ ;  /* 0x008000ff9f002388 */ /* 0x000fe40000000c00 */
[----:B------:R-:W-:Y:S02]  /*5f50*/  IMAD.X R17, R9, 0x1, R5, P3 ;  /* 0x0000000109117824 */ /* 0x000fe400018e0605 */
        /* <DEDUP_REMOVED lines=38> */
[----:B------:R-:W4:Y:S04]  /*61c0*/  LDSM.16.M88.4 R20, [R142+0x5000] ;  /* 0x005000008e14783b */ /* 0x000f280000000200 */
[----:B------:R-:W3:Y:S04]  /*61d0*/  LDSM.16.M88.4 R112, [R142+0x5800] ;  /* 0x005800008e70783b */ /* 0x000ee80000000200 */
[----:B------:R-:W-:Y:S04]  /*61e0*/  LDSM.16.M88.4 R104, [R141] ;  /* 0x000000008d68783b */ /* 0x000fe80000000200 */
[----:B------:R-:W5:Y:S04]  /*61f0*/  LDSM.16.M88.4 R108, [R137+0x4000] ;  /* 0x00400000896c783b */ /* 0x000f680000000200 */
[----:B------:R-:W5:Y:S04]  /*6200*/  LDSM.16.M88.4 R116, [R137+0x4800] ;  /* 0x004800008974783b */ /* 0x000f680000000200 */
[----:B------:R-:W0:Y:S01]  /*6210*/  LDGDEPBAR ;  /* 0x00000000000079af */ /* 0x000e220000000000 */
[C---:B--2---:R-:W-:Y:S08]  /*6220*/  HMMA.16816.F32.BF16 R8, R12.reuse, R4, RZ ;  /* 0x000000040c08723c */ /* 0x044ff000000418ff */
[C---:B------:R-:W-:Y:S08]  /*6230*/  HMMA.16816.F32.BF16 R4, R12.reuse, R6, RZ ;  /* 0x000000060c04723c */ /* 0x040ff000000418ff */
[C---:B-1----:R-:W-:Y:S08]  /*6240*/  HMMA.16816.F32.BF16 R32, R12.reuse, R28, RZ ;  /* 0x0000001c0c20723c */ /* 0x042ff000000418ff */
[C---:B----4-:R-:W-:Y:S08]  /*6250*/  HMMA.16816.F32.BF16 R24, R12.reuse, R20, RZ ;  /* 0x000000140c18723c */ /* 0x050ff000000418ff */
[C---:B------:R-:W-:Y:S08]  /*6260*/  HMMA.16816.F32.BF16 R28, R12.reuse, R30, RZ ;  /* 0x0000001e0c1c723c */ /* 0x040ff000000418ff */
[C---:B------:R-:W-:Y:S08]  /*6270*/  HMMA.16816.F32.BF16 R20, R12.reuse, R22, RZ ;  /* 0x000000160c14723c */ /* 0x040ff000000418ff */
[C---:B---3--:R-:W-:Y:S08]  /*6280*/  HMMA.16816.F32.BF16 R16, R12.reuse, R112, RZ ;  /* 0x000000700c10723c */ /* 0x048ff000000418ff */
[----:B------:R-:W-:Y:S01]  /*6290*/  HMMA.16816.F32.BF16 R12, R12, R114, RZ ;  /* 0x000000720c0c723c */ /* 0x000fe200000418ff */
[----:B------:R-:W1:Y:S07]  /*62a0*/  LDSM.16.M88.4 R112, [R137+0x5000] ;  /* 0x005000008970783b */ /* 0x000e6e0000000200 */
[C---:B-----5:R-:W-:Y:S08]  /*62b0*/  HMMA.16816.F32.BF16 R8, R104.reuse, R108, R8 ;  /* 0x0000006c6808723c */ /* 0x060ff00000041808 */
[C---:B------:R-:W-:Y:S01]  /*62c0*/  HMMA.16816.F32.BF16 R4, R104.reuse, R110, R4 ;  /* 0x0000006e6804723c */ /* 0x040fe20000041804 */
[----:B------:R-:W2:Y:S07]  /*62d0*/  LDSM.16.M88.4 R108, [R137+0x5800] ;  /* 0x00580000896c783b */ /* 0x000eae0000000200 */
[C---:B------:R-:W-:Y:S08]  /*62e0*/  HMMA.16816.F32.BF16 R32, R104.reuse, R116, R32 ;  /* 0x000000746820723c */ /* 0x040ff00000041820 */
[C---:B------:R-:W-:Y:S01]  /*62f0*/  HMMA.16816.F32.BF16 R28, R104.reuse, R118, R28 ;  /* 0x00000076681c723c */ /* 0x040fe2000004181c */
[----:B------:R-:W-:Y:S07]  /*6300*/  LDSM.16.M88.4 R116, [R136+0x4000] ;  /* 0x004000008874783b */ /* 0x000fee0000000200 */
[C---:B-1----:R-:W-:Y:S08]  /*6310*/  HMMA.16816.F32.BF16 R24, R104.reuse, R112, R24 ;  /* 0x000000706818723c */ /* 0x042ff00000041818 */
[C---:B------:R-:W-:Y:S01]  /*6320*/  HMMA.16816.F32.BF16 R20, R104.reuse, R114, R20 ;  /* 0x000000726814723c */ /* 0x040fe20000041814 */
[----:B------:R-:W1:Y:S07]  /*6330*/  LDSM.16.M88.4 R112, [R140] ;  /* 0x000000008c70783b */ /* 0x000e6e0000000200 */
[C---:B--2---:R-:W-:Y:S08]  /*6340*/  HMMA.16816.F32.BF16 R16, R104.reuse, R108, R16 ;  /* 0x0000006c6810723c */ /* 0x044ff00000041810 */
[----:B------:R-:W-:Y:S01]  /*6350*/  HMMA.16816.F32.BF16 R12, R104, R110, R12 ;  /* 0x0000006e680c723c */ /* 0x000fe2000004180c */
[----:B------:R-:W2:Y:S04]  /*6360*/  LDSM.16.M88.4 R108, [R136+0x4800] ;  /* 0x00480000886c783b */ /* 0x000ea80000000200 */
[----:B------:R-:W3:Y:S03]  /*6370*/  LDSM.16.M88.4 R104, [R136+0x5000] ;  /* 0x005000008868783b */ /* 0x000ee60000000200 */
        /* <DEDUP_REMOVED lines=8> */
[----:B------:R-:W2:Y:S07]  /*6400*/  LDSM.16.M88.4 R104, [R139] ;  /* 0x000000008b68783b */ /* 0x000eae0000000200 */
[C---:B-1----:R-:W-:Y:S08]  /*6410*/  HMMA.16816.F32.BF16 R16, R112.reuse, R116, R16 ;  /* 0x000000747010723c */ /* 0x042ff00000041810 */
[----:B------:R-:W-:Y:S01]  /*6420*/  HMMA.16816.F32.BF16 R12, R112, R118, R12 ;  /* 0x00000076700c723c */ /* 0x000fe2000004180c */
[----:B------:R-:W1:Y:S04]  /*6430*/  LDSM.16.M88.4 R116, [R135+0x4800] ;  /* 0x004800008774783b */ /* 0x000e680000000200 */
[----:B------:R-:W3:Y:S03]  /*6440*/  LDSM.16.M88.4 R112, [R135+0x5000] ;  /* 0x005000008770783b */ /* 0x000ee60000000200 */
        /* <DEDUP_REMOVED lines=34> */
[----:B------:R-:W-:Y:S07]  /*6670*/  LDSM.16.M88.4 R112, [R136+0x6800] ;  /* 0x006800008870783b */ /* 0x000fee0000000200 */
[C---:B--2---:R-:W-:Y:S08]  /*6680*/  HMMA.16816.F32.BF16 R16, R104.reuse, R108, R16 ;  /* 0x0000006c6810723c */ /* 0x044ff00000041810 */
[----:B------:R-:W-:Y:S01]  /*6690*/  HMMA.16816.F32.BF16 R12, R104, R110, R12 ;  /* 0x0000006e680c723c */ /* 0x000fe2000004180c */
[----:B------:R-:W1:Y:S04]  /*66a0*/  LDSM.16.M88.4 R108, [R140+0x2000] ;  /* 0x002000008c6c783b */ /* 0x000e680000000200 */
[----:B------:R-:W2:Y:S03]  /*66b0*/  LDSM.16.M88.4 R104, [R136+0x7000] ;  /* 0x007000008868783b */ /* 0x000ea60000000200 */
        /* <DEDUP_REMOVED lines=8> */
[----:B------:R-:W2:Y:S07]  /*6740*/  LDSM.16.M88.4 R112, [R136+0x7800] ;  /* 0x007800008870783b */ /* 0x000eae0000000200 */
[C---:B-1----:R-:W-:Y:S08]  /*6750*/  HMMA.16816.F32.BF16 R8, R116.reuse, R104, R8 ;  /* 0x000000687408723c */ /* 0x042ff00000041808 */
[----:B------:R-:W-:Y:S01]  /*6760*/  HMMA.16816.F32.BF16 R4, R116, R106, R4 ;  /* 0x0000006a7404723c */ /* 0x000fe20000041804 */
[----:B------:R-:W1:Y:S07]  /*6770*/  LDSM.16.M88.4 R104, [R135+0x7800] ;  /* 0x007800008768783b */ /* 0x000e6e0000000200 */
[C---:B--2---:R-:W-:Y:S08]  /*6780*/  HMMA.16816.F32.BF16 R16, R108.reuse, R112, R16 ;  /* 0x000000706c10723c */ /* 0x044ff00000041810 */
[----:B------:R-:W-:Y:S01]  /*6790*/  HMMA.16816.F32.BF16 R12, R108, R114, R12 ;  /* 0x000000726c0c723c */ /* 0x000fe2000004180c */
[----:B------:R-:W2:Y:S04]  /*67a0*/  LDSM.16.M88.4 R108, [R135+0x7000] ;  /* 0x00700000876c783b */ /* 0x000ea80000000200 */
[----:B------:R-:W3:Y:S01]  /*67b0*/  LDSM.16.M88.4 R112, [R135+0x6800] ;  /* 0x006800008770783b */ /* 0x000ee20000000200 */
[----:B------:R-:W-:-:S06]  /*67c0*/  DEPBAR.LE SB0, 0x0 ;  /* 0x000080000000791a */ /* 0x000fcc0000000000 */
[----:B-1----:R-:W-:Y:S01]  /*67d0*/  HMMA.16816.F32.BF16 R16, R116, R104, R16 ;  /* 0x000000687410723c */ /* 0x002fe20000041810 */
[C---:B------:R-:W-:Y:S02]  /*67e0*/  VIADD R105, R103.reuse, 0xffffff80 ;  /* 0xffffff8067697836 */ /* 0x040fe40000000000 */
[----:B------:R-:W-:-:S03]  /*67f0*/  VIADD R104, R103, 0xffffff81 ;  /* 0xffffff8167687836 */ /* 0x000fc60000000000 */
[-C--:B------:R-:W-:Y:S02]  /*6800*/  ISETP.GT.AND P4, PT, R121, R105.reuse, PT ;  /* 0x000000697900720c */ /* 0x080fe40003f84270 */
[----:B------:R-:W-:Y:S01]  /*6810*/  ISETP.GT.AND P5, PT, R102, R105, PT ;  /* 0x000000696600720c */ /* 0x000fe20003fa4270 */
[C---:B------:R-:W-:Y:S01]  /*6820*/  HMMA.16816.F32.BF16 R12, R116.reuse, R106, R12 ;  /* 0x0000006a740c723c */ /* 0x040fe2000004180c */
[----:B------:R-:W-:Y:S01]  /*6830*/  FSEL R8, R8, -INF , !P4 ;  /* 0xff80000008087808 */ /* 0x000fe20006000000 */
[----:B------:R-:W-:Y:S01]  /*6840*/  BAR.SYNC.DEFER_BLOCKING 0x0 ;  /* 0x0000000000007b1d */ /* 0x000fe20000010000 */
[----:B------:R-:W-:Y:S02]  /*6850*/  ISETP.GE.AND P3, PT, R105, R166, PT ;  /* 0x000000a66900720c */ /* 0x000fe40003f66270 */
[-C--:B------:R-:W-:Y:S02]  /*6860*/  ISETP.GT.AND P4, PT, R121, R104.reuse, PT ;  /* 0x000000687900720c */ /* 0x080fe40003f84270 */
[----:B------:R-:W-:Y:S01]  /*6870*/  FSEL R8, R8, -INF , !P3 ;  /* 0xff80000008087808 */ /* 0x000fe20005800000 */
[----:B--2---:R-:W-:Y:S01]  /*6880*/  HMMA.16816.F32.BF16 R24, R116, R108, R24 ;  /* 0x0000006c7418723c */ /* 0x004fe20000041818 */
[----:B------:R-:W-:Y:S01]  /*6890*/  FSEL R108, R10, -INF , !P5 ;  /* 0xff8000000a6c7808 */ /* 0x000fe20006800000 */
[----:B------:R-:W-:Y:S01]  /*68a0*/  VIADD R10, R103, 0xffffff88 ;  /* 0xffffff88670a7836 */ /* 0x000fe20000000000 */
[----:B------:R-:W-:-:S02]  /*68b0*/  ISETP.GT.AND P5, PT, R102, R104, PT ;  /* 0x000000686600720c */ /* 0x000fc40003fa4270 */
[----:B------:R-:W-:Y:S02]  /*68c0*/  FSEL R9, R9, -INF , !P4 ;  /* 0xff80000009097808 */ /* 0x000fe40006000000 */
[C---:B------:R-:W-:Y:S01]  /*68d0*/  ISETP.GE.AND P3, PT, R104.reuse, R166, PT ;  /* 0x000000a66800720c */ /* 0x040fe20003f66270 */
[C---:B---3--:R-:W-:Y:S01]  /*68e0*/  HMMA.16816.F32.BF16 R32, R116.reuse, R112, R32 ;  /* 0x000000707420723c */ /* 0x048fe20000041820 */
[-C--:B------:R-:W-:Y:S02]  /*68f0*/  ISETP.GE.AND P4, PT, R104, R163.reuse, PT ;  /* 0x000000a36800720c */ /* 0x080fe40003f86270 */
[----:B------:R-:W-:Y:S01]  /*6900*/  FSEL R104, R11, -INF , !P5 ;  /* 0xff8000000b687808 */ /* 0x000fe20006800000 */
[----:B------:R-:W-:Y:S01]  /*6910*/  VIADD R11, R103, 0xffffff89 ;  /* 0xffffff89670b7836 */ /* 0x000fe20000000000 */
[----:B------:R-:W-:Y:S02]  /*6920*/  ISETP.GT.AND P5, PT, R121, R10, PT ;  /* 0x0000000a7900720c */ /* 0x000fe40003fa4270 */
[----:B------:R-:W-:Y:S01]  /*6930*/  ISETP.GE.AND P6, PT, R105, R163, PT ;  /* 0x000000a36900720c */ /* 0x000fe20003fc6270 */
[----:B------:R-:W-:Y:S01]  /*6940*/  HMMA.16816.F32.BF16 R28, R116, R114, R28 ;  /* 0x00000072741c723c */ /* 0x000fe2000004181c */
[----:B------:R-:W-:-:S02]  /*6950*/  FSEL R105, R4, -INF , !P5 ;  /* 0xff80000004697808 */ /* 0x000fc40006800000 */
[----:B------:R-:W-:Y:S02]  /*6960*/  FSEL R9, R9, -INF , !P3 ;  /* 0xff80000009097808 */ /* 0x000fe40005800000 */
[----:B------:R-:W-:Y:S02]  /*6970*/  FSEL R4, R104, -INF , !P4 ;  /* 0xff80000068047808 */ /* 0x000fe40006000000 */
[----:B------:R-:W-:Y:S01]  /*6980*/  ISETP.GE.AND P3, PT, R10, R166, PT ;  /* 0x000000a60a00720c */ /* 0x000fe20003f66270 */
[----:B------:R-:W-:Y:S01]  /*6990*/  HMMA.16816.F32.BF16 R20, R116, R110, R20 ;  /* 0x0000006e7414723c */ /* 0x000fe20000041814 */
[----:B------:R-:W-:Y:S02]  /*69a0*/  ISETP.GT.AND P5, PT, R102, R10, PT ;  /* 0x0000000a6600720c */ /* 0x000fe40003fa4270 */
[----:B------:R-:W-:Y:S02]  /*69b0*/  ISETP.GT.AND P4, PT, R121, R11, PT ;  /* 0x0000000b7900720c */ /* 0x000fe40003f84270 */
[----:B------:R-:W-:-:S02]  /*69c0*/  FSEL R108, R108, -INF , !P6 ;  /* 0xff8000006c6c7808 */ /* 0x000fc40007000000 */
[----:B------:R-:W-:Y:S02]  /*69d0*/  ISETP.GE.AND P6, PT, R10, R163, PT ;  /* 0x000000a30a00720c */ /* 0x000fe40003fc6270 */
[----:B------:R-:W-:Y:S02]  /*69e0*/  FSEL R10, R105, -INF , !P3 ;  /* 0xff800000690a7808 */ /* 0x000fe40005800000 */
[----:B------:R-:W-:Y:S02]  /*69f0*/  FSEL R198, R6, -INF , !P5 ;  /* 0xff80000006c67808 */ /* 0x000fe40006800000 */
[----:B------:R-:W-:Y:S01]  /*6a00*/  FSEL R106, R5, -INF , !P4 ;  /* 0xff800000056a7808 */ /* 0x000fe20006000000 */
[----:B------:R-:W-:Y:S01]  /*6a10*/  VIADD R5, R103, 0xffffff91 ;  /* 0xffffff9167057836 */ /* 0x000fe20000000000 */
[----:B------:R-:W-:Y:S02]  /*6a20*/  ISETP.GE.AND P3, PT, R11, R166, PT ;  /* 0x000000a60b00720c */ /* 0x000fe40003f66270 */
[----:B------:R-:W-:-:S02]  /*6a30*/  ISETP.GT.AND P5, PT, R102, R11, PT ;  /* 0x0000000b6600720c */ /* 0x000fc40003fa4270 */
[----:B------:R-:W-:Y:S01]  /*6a40*/  ISETP.GE.AND P4, PT, R11, R163, PT ;  /* 0x000000a30b00720c */ /* 0x000fe20003f86270 */
[----:B------:R-:W-:Y:S01]  /*6a50*/  VIADD R11, R103, 0xffffff90 ;  /* 0xffffff90670b7836 */ /* 0x000fe20000000000 */
[----:B------:R-:W-:Y:S01]  /*6a60*/  FSEL R6, R7, -INF , !P5 ;  /* 0xff80000007067808 */ /* 0x000fe20006800000 */
[----:B------:R-:W-:Y:S01]  /*6a70*/  VIADD R7, R103, 0xffffff98 ;  /* 0xffffff9867077836 */ /* 0x000fe20000000000 */
[----:B------:R-:W-:Y:S02]  /*6a80*/  FSEL R106, R106, -INF , !P3 ;  /* 0xff8000006a6a7808 */ /* 0x000fe40005800000 */
[----:B------:R-:W-:Y:S02]  /*6a90*/  ISETP.GT.AND P5, PT, R121, R11, PT ;  /* 0x0000000b7900720c */ /* 0x000fe40003fa4270 */
[----:B------:R-:W-:Y:S02]  /*6aa0*/  FSEL R6, R6, -INF , !P4 ;  /* 0xff80000006067808 */ /* 0x000fe40006000000 */
[----:B------:R-:W-:-:S02]  /*6ab0*/  FSEL R32, R32, -INF , !P5 ;  /* 0xff80000020207808 */ /* 0x000fc40006800000 */
[----:B------:R-:W-:Y:S02]  /*6ac0*/  ISETP.GT.AND P5, PT, R102, R11, PT ;  /* 0x0000000b6600720c */ /* 0x000fe40003fa4270 */
[----:B------:R-:W-:Y:S02]  /*6ad0*/  ISETP.GE.AND P3, PT, R11, R166, PT ;  /* 0x000000a60b00720c */ /* 0x000fe40003f66270 */
[----:B------:R-:W-:Y:S02]  /*6ae0*/  FSEL R34, R34, -INF , !P5 ;  /* 0xff80000022227808 */ /* 0x000fe40006800000 */
[-C--:B------:R-:W-:Y:S02]  /*6af0*/  ISETP.GT.AND P5, PT, R102, R5.reuse, PT ;  /* 0x000000056600720c */ /* 0x080fe40003fa4270 */
[----:B------:R-:W-:Y:S02]  /*6b00*/  ISETP.GT.AND P4, PT, R121, R5, PT ;  /* 0x000000057900720c */ /* 0x000fe40003f84270 */
[----:B------:R-:W-:-:S02]  /*6b10*/  FSEL R35, R35, -INF , !P5 ;  /* 0xff80000023237808 */ /* 0x000fc40006800000 */
[----:B------:R-:W-:Y:S02]  /*6b20*/  ISETP.GT.AND P5, PT, R121, R7, PT ;  /* 0x000000077900720c */ /* 0x000fe40003fa4270 */
[----:B------:R-:W-:Y:S02]  /*6b30*/  FSEL R198, R198, -INF , !P6 ;  /* 0xff800000c6c67808 */ /* 0x000fe40007000000 */
[----:B------:R-:W-:Y:S02]  /*6b40*/  FSEL R182, R32, -INF , !P3 ;  /* 0xff80000020b67808 */ /* 0x000fe40005800000 */
[----:B------:R-:W-:Y:S02]  /*6b50*/  FSEL R33, R33, -INF , !P4 ;  /* 0xff80000021217808 */ /* 0x000fe40006000000 */
[----:B------:R-:W-:Y:S02]  /*6b60*/  ISETP.GE.AND P6, PT, R11, R163, PT ;  /* 0x000000a30b00720c */ /* 0x000fe40003fc6270 */
[----:B------:R-:W-:-:S02]  /*6b70*/  ISETP.GE.AND P3, PT, R5, R166, PT ;  /* 0x000000a60500720c */ /* 0x000fc40003f66270 */
[----:B------:R-:W-:Y:S01]  /*6b80*/  ISETP.GE.AND P4, PT, R5, R163, PT ;  /* 0x000000a30500720c */ /* 0x000fe20003f86270 */
[----:B------:R-:W-:Y:S01]  /*6b90*/  VIADD R5, R103, 0xffffff99 ;  /* 0xffffff9967057836 */ /* 0x000fe20000000000 */
[----:B------:R-:W-:Y:S02]  /*6ba0*/  FSEL R28, R28, -INF , !P5 ;  /* 0xff8000001c1c7808 */ /* 0x000fe40006800000 */
[----:B------:R-:W-:Y:S02]  /*6bb0*/  ISETP.GT.AND P5, PT, R102, R7, PT ;  /* 0x000000076600720c */ /* 0x000fe40003fa4270 */
[----:B------:R-:W-:Y:S02]  /*6bc0*/  FSEL R128, R34, -INF , !P6 ;  /* 0xff80000022807808 */ /* 0x000fe40007000000 */
[----:B------:R-:W-:Y:S02]  /*6bd0*/  FSEL R184, R33, -INF , !P3 ;  /* 0xff80000021b87808 */ /* 0x000fe40005800000 */
[----:B------:R-:W-:-:S02]  /*6be0*/  ISETP.GE.AND P3, PT, R7, R166, PT ;  /* 0x000000a60700720c */ /* 0x000fc40003f66270 */
[----:B------:R-:W-:Y:S01]  /*6bf0*/  ISETP.GE.AND P6, PT, R7, R163, PT ;  /* 0x000000a30700720c */ /* 0x000fe20003fc6270 */
[----:B------:R-:W-:Y:S01]  /*6c00*/  VIADD R7, R103, 0xffffffa0 ;  /* 0xffffffa067077836 */ /* 0x000fe20000000000 */
[----:B------:R-:W-:Y:S02]  /*6c10*/  FSEL R30, R30, -INF , !P5 ;  /* 0xff8000001e1e7808 */ /* 0x000fe40006800000 */
[-C--:B------:R-:W-:Y:S02]  /*6c20*/  ISETP.GT.AND P5, PT, R102, R5.reuse, PT ;  /* 0x000000056600720c */ /* 0x080fe40003fa4270 */
[----:B------:R-:W-:Y:S02]  /*6c30*/  FSEL R126, R35, -INF , !P4 ;  /* 0xff800000237e7808 */ /* 0x000fe40006000000 */
[----:B------:R-:W-:Y:S02]  /*6c40*/  ISETP.GT.AND P4, PT, R121, R5, PT ;  /* 0x000000057900720c */ /* 0x000fe40003f84270 */
[----:B------:R-:W-:-:S02]  /*6c50*/  FSEL R31, R31, -INF , !P5 ;  /* 0xff8000001f1f7808 */ /* 0x000fc40006800000 */
[----:B------:R-:W-:Y:S02]  /*6c60*/  ISETP.GT.AND P5, PT, R121, R7, PT ;  /* 0x000000077900720c */ /* 0x000fe40003fa4270 */
[----:B------:R-:W-:Y:S02]  /*6c70*/  FSEL R194, R28, -INF , !P3 ;  /* 0xff8000001cc27808 */ /* 0x000fe40005800000 */
[----:B------:R-:W-:Y:S02]  /*6c80*/  FSEL R29, R29, -INF , !P4 ;  /* 0xff8000001d1d7808 */ /* 0x000fe40006000000 */
[C---:B------:R-:W-:Y:S02]  /*6c90*/  ISETP.GE.AND P3, PT, R5.reuse, R166, PT ;  /* 0x000000a60500720c */ /* 0x040fe40003f66270 */
[----:B------:R-:W-:Y:S01]  /*6ca0*/  ISETP.GE.AND P4, PT, R5, R163, PT ;  /* 0x000000a30500720c */ /* 0x000fe20003f86270 */
[----:B------:R-:W-:Y:S01]  /*6cb0*/  VIADD R5, R103, 0xffffffa1 ;  /* 0xffffffa167057836 */ /* 0x000fe20000000000 */
        /* <DEDUP_REMOVED lines=8> */
[-C--:B------:R-:W-:Y:S02]  /*6d40*/  ISETP.GT.AND P5, PT, R102, R5.reuse, PT ;  /* 0x000000056600720c */ /* 0x080fe40003fa4270 */
[----:B------:R-:W-:Y:S02]  /*6d50*/  FSEL R190, R31, -INF , !P4 ;  /* 0xff8000001fbe7808 */ /* 0x000fe40006000000 */
[----:B------:R-:W-:Y:S02]  /*6d60*/  ISETP.GT.AND P4, PT, R121, R5, PT ;  /* 0x000000057900720c */ /* 0x000fe40003f84270 */
[----:B------:R-:W-:Y:S02]  /*6d70*/  FSEL R27, R27, -INF , !P5 ;  /* 0xff8000001b1b7808 */ /* 0x000fe40006800000 */
[----:B------:R-:W-:Y:S02]  /*6d80*/  ISETP.GT.AND P5, PT, R121, R7, PT ;  /* 0x000000077900720c */ /* 0x000fe40003fa4270 */
[----:B------:R-:W-:-:S02]  /*6d90*/  FSEL R176, R24, -INF , !P3 ;  /* 0xff80000018b07808 */ /* 0x000fc40005800000 */
[----:B------:R-:W-:Y:S02]  /*6da0*/  FSEL R25, R25, -INF , !P4 ;  /* 0xff80000019197808 */ /* 0x000fe40006000000 */
[C---:B------:R-:W-:Y:S02]  /*6db0*/  ISETP.GE.AND P3, PT, R5.reuse, R166, PT ;  /* 0x000000a60500720c */ /* 0x040fe40003f66270 */
[----:B------:R-:W-:Y:S01]  /*6dc0*/  ISETP.GE.AND P4, PT, R5, R163, PT ;  /* 0x000000a30500720c */ /* 0x000fe20003f86270 */
[----:B------:R-:W-:Y:S01]  /*6dd0*/  VIADD R5, R103, 0xffffffa9 ;  /* 0xffffffa967057836 */ /* 0x000fe20000000000 */
[----:B------:R-:W-:Y:S02]  /*6de0*/  FSEL R20, R20, -INF , !P5 ;  /* 0xff80000014147808 */ /* 0x000fe40006800000 */
[----:B------:R-:W-:Y:S02]  /*6df0*/  ISETP.GT.AND P5, PT, R102, R7, PT ;  /* 0x000000076600720c */ /* 0x000fe40003fa4270 */
[----:B------:R-:W-:-:S02]  /*6e00*/  FSEL R178, R26, -INF , !P6 ;  /* 0xff8000001ab27808 */ /* 0x000fc40007000000 */
[----:B------:R-:W-:Y:S02]  /*6e10*/  FSEL R180, R25, -INF , !P3 ;  /* 0xff80000019b47808 */ /* 0x000fe40005800000 */
[----:B------:R-:W-:Y:S02]  /*6e20*/  FSEL R130, R27, -INF , !P4 ;  /* 0xff8000001b827808 */ /* 0x000fe40006000000 */
[C---:B------:R-:W-:Y:S02]  /*6e30*/  ISETP.GE.AND P3, PT, R7.reuse, R166, PT ;  /* 0x000000a60700720c */ /* 0x040fe40003f66270 */
[----:B------:R-:W-:Y:S01]  /*6e40*/  ISETP.GE.AND P6, PT, R7, R163, PT ;  /* 0x000000a30700720c */ /* 0x000fe20003fc6270 */
[----:B------:R-:W-:Y:S01]  /*6e50*/  VIADD R7, R103, 0xffffffb0 ;  /* 0xffffffb067077836 */ /* 0x000fe20000000000 */
        /* <DEDUP_REMOVED lines=11> */
[----:B------:R-:W-:Y:S02]  /*6f10*/  ISETP.GE.AND P3, PT, R7, R166, PT ;  /* 0x000000a60700720c */ /* 0x000fe40003f66270 */
[----:B------:R-:W-:Y:S02]  /*6f20*/  FSEL R16, R16, -INF , !P5 ;  /* 0xff80000010107808 */ /* 0x000fe40006800000 */
[----:B------:R-:W-:Y:S02]  /*6f30*/  FSEL R172, R23, -INF , !P4 ;  /* 0xff80000017ac7808 */ /* 0x000fe40006000000 */
[----:B------:R-:W-:-:S02]  /*6f40*/  ISETP.GT.AND P4, PT, R121, R5, PT ;  /* 0x000000057900720c */ /* 0x000fc40003f84270 */
[----:B------:R-:W-:Y:S02]  /*6f50*/  FSEL R170, R22, -INF , !P6 ;  /* 0xff80000016aa7808 */ /* 0x000fe40007000000 */
[----:B------:R-:W-:Y:S02]  /*6f60*/  ISETP.GE.AND P6, PT, R7, R163, PT ;  /* 0x000000a30700720c */ /* 0x000fe40003fc6270 */
[----:B------:R-:W-:Y:S01]  /*6f70*/  ISETP.GT.AND P5, PT, R102, R7, PT ;  /* 0x000000076600720c */ /* 0x000fe20003fa4270 */
[----:B------:R-:W-:Y:S01]  /*6f80*/  VIADD R7, R103, 0xffffffb8 ;  /* 0xffffffb867077836 */ /* 0x000fe20000000000 */
[----:B------:R-:W-:Y:S02]  /*6f90*/  FSEL R112, R16, -INF , !P3 ;  /* 0xff80000010707808 */ /* 0x000fe40005800000 */
[----:B------:R-:W-:Y:S02]  /*6fa0*/  ISETP.GE.AND P3, PT, R5, R166, PT ;  /* 0x000000a60500720c */ /* 0x000fe40003f66270 */
[----:B------:R-:W-:-:S02]  /*6fb0*/  FSEL R17, R17, -INF , !P4 ;  /* 0xff80000011117808 */ /* 0x000fc40006000000 */
[----:B------:R-:W-:Y:S02]  /*6fc0*/  FSEL R18, R18, -INF , !P5 ;  /* 0xff80000012127808 */ /* 0x000fe40006800000 */
[C---:B------:R-:W-:Y:S02]  /*6fd0*/  ISETP.GT.AND P5, PT, R102.reuse, R5, PT ;  /* 0x000000056600720c */ /* 0x040fe40003fa4270 */
[----:B------:R-:W-:Y:S01]  /*6fe0*/  ISETP.GE.AND P4, PT, R5, R163, PT ;  /* 0x000000a30500720c */ /* 0x000fe20003f86270 */
[----:B------:R-:W-:Y:S01]  /*6ff0*/  VIADD R5, R103, 0xffffffb9 ;  /* 0xffffffb967057836 */ /* 0x000fe20000000000 */
[----:B------:R-:W-:Y:S02]  /*7000*/  FSEL R115, R17, -INF , !P3 ;  /* 0xff80000011737808 */ /* 0x000fe40005800000 */
[----:B------:R-:W-:Y:S02]  /*7010*/  ISETP.GT.AND P3, PT, R102, R7, PT ;  /* 0x000000076600720c */ /* 0x000fe40003f64270 */
[----:B------:R-:W-:-:S02]  /*7020*/  FSEL R19, R19, -INF , !P5 ;  /* 0xff80000013137808 */ /* 0x000fc40006800000 */
[----:B------:R-:W-:Y:S02]  /*7030*/  FSEL R14, R14, -INF , !P3 ;  /* 0xff8000000e0e7808 */ /* 0x000fe40005800000 */
[C---:B------:R-:W-:Y:S02]  /*7040*/  ISETP.GT.AND P3, PT, R121.reuse, R5, PT ;  /* 0x000000057900720c */ /* 0x040fe40003f64270 */
[----:B------:R-:W-:Y:S02]  /*7050*/  ISETP.GT.AND P5, PT, R121, R7, PT ;  /* 0x000000077900720c */ /* 0x000fe40003fa4270 */
[----:B------:R-:W-:Y:S02]  /*7060*/  FSEL R13, R13, -INF , !P3 ;  /* 0xff8000000d0d7808 */ /* 0x000fe40005800000 */
[----:B------:R-:W-:Y:S02]  /*7070*/  ISETP.GT.U32.AND P3, PT, R127, R150, PT ;  /* 0x000000967f00720c */ /* 0x000fe40003f64070 */
[----:B------:R-:W-:-:S02]  /*7080*/  FSEL R103, R18, -INF , !P6 ;  /* 0xff80000012677808 */ /* 0x000fc40007000000 */
[----:B------:R-:W-:Y:S02]  /*7090*/  FSEL R12, R12, -INF , !P5 ;  /* 0xff8000000c0c7808 */ /* 0x000fe40006800000 */
[----:B------:R-:W-:Y:S02]  /*70a0*/  ISETP.GE.AND P6, PT, R7, R166, PT ;  /* 0x000000a60700720c */ /* 0x000fe40003fc6270 */
[----:B------:R-:W-:Y:S02]  /*70b0*/  FSEL R110, R19, -INF , !P4 ;  /* 0xff800000136e7808 */ /* 0x000fe40006000000 */
[----:B------:R-:W-:Y:S02]  /*70c0*/  ISETP.GE.AND P5, PT, R7, R163, PT ;  /* 0x000000a30700720c */ /* 0x000fe40003fa6270 */
[----:B------:R-:W-:Y:S02]  /*70d0*/  ISETP.GT.AND P4, PT, R102, R5, PT ;  /* 0x000000056600720c */ /* 0x000fe40003f84270 */
[----:B------:R-:W-:-:S02]  /*70e0*/  FSEL R113, R12, -INF , !P6 ;  /* 0xff8000000c717808 */ /* 0x000fc40007000000 */
[----:B------:R-:W-:Y:S02]  /*70f0*/  FSEL R102, R14, -INF , !P5 ;  /* 0xff8000000e667808 */ /* 0x000fe40006800000 */
[C---:B------:R-:W-:Y:S02]  /*7100*/  ISETP.GE.AND P6, PT, R5.reuse, R166, PT ;  /* 0x000000a60500720c */ /* 0x040fe40003fc6270 */
[----:B------:R-:W-:Y:S02]  /*7110*/  ISETP.GE.AND P5, PT, R5, R163, PT ;  /* 0x000000a30500720c */ /* 0x000fe40003fa6270 */
[----:B------:R-:W-:Y:S02]  /*7120*/  FSEL R15, R15, -INF , !P4 ;  /* 0xff8000000f0f7808 */ /* 0x000fe40006000000 */
[----:B------:R-:W-:Y:S02]  /*7130*/  FSEL R114, R13, -INF , !P6 ;  /* 0xff8000000d727808 */ /* 0x000fe40007000000 */
[----:B------:R-:W-:Y:S01]  /*7140*/  FSEL R117, R15, -INF , !P5 ;  /* 0xff8000000f757808 */ /* 0x000fe20006800000 */
[----:B------:R-:W-:Y:S05]  /*7150*/  @!P3 BRA `(.L_x_10008) ;  /* 0x0000000400f0b947 */ /* 0x000fea0003800000 */
[----:B------:R-:W-:Y:S04]  /*7160*/  BSSY.RECONVERGENT B0, `(.L_x_10009) ;  /* 0x0000048000007945 */ /* 0x000fe80003800200 */
[----:B------:R-:W-:Y:S05]  /*7170*/  @!P0 BRA `(.L_x_10010) ;  /* 0x0000000000f88947 */ /* 0x000fea0003800000 */
[----:B------:R-:W2:Y:S01]  /*7180*/  LD.E R7, desc[UR4][R2.64+0x170] ;  /* 0x0001700402077980 */ /* 0x000ea2000c101900 */
[----:B------:R-:W-:Y:S01]  /*7190*/  IMAD.MOV.U32 R12, RZ, RZ, RZ ;  /* 0x000000ffff0c7224 */ /* 0x000fe200078e00ff */
[----:B------:R-:W-:Y:S02]  /*71a0*/  IADD3 R16, PT, PT, R101, -0x80, RZ ;  /* 0xffffff8065107810 */ /* 0x000fe40007ffe0ff */
[----:B--2---:R-:W-:-:S04]  /*71b0*/  IABS R5, R7 ;  /* 0x0000000700057213 */ /* 0x004fc80000000000 */
[----:B------:R-:W1:Y:S08]  /*71c0*/  I2F.RP R14, R5 ;  /* 0x00000005000e7306 */ /* 0x000e700000209400 */
[----:B-1----:R-:W1:Y:S02]  /*71d0*/  MUFU.RCP R15, R14 ;  /* 0x0000000e000f7308 */ /* 0x002e640000001000 */
[----:B-1----:R-:W-:Y:S01]  /*71e0*/  VIADD R15, R15, 0xffffffe ;  /* 0x0ffffffe0f0f7836 */ /* 0x002fe20000000000 */
[----:B------:R-:W-:-:S05]  /*71f0*/  IABS R14, R7 ;  /* 0x00000007000e7213 */ /* 0x000fca0000000000 */
[----:B------:R-:W1:Y:S01]  /*7200*/  F2I.FTZ.U32.TRUNC.NTZ R13, R15 ;  /* 0x0000000f000d7305 */ /* 0x000e62000021f000 */
[----:B------:R-:W-:Y:S01]  /*7210*/  IADD3 R14, PT, PT, RZ, -R14, RZ ;  /* 0x8000000eff0e7210 */ /* 0x000fe20007ffe0ff */
[----:B-1----:R-:W-:-:S04]  /*7220*/  IMAD.MOV R11, RZ, RZ, -R13 ;  /* 0x000000ffff0b7224 */ /* 0x002fc800078e0a0d */
[----:B------:R-:W-:Y:S01]  /*7230*/  IMAD R18, R11, R5, RZ ;  /* 0x000000050b127224 */ /* 0x000fe200078e02ff */
[----:B------:R-:W-:Y:S02]  /*7240*/  IABS R11, R16 ;  /* 0x00000010000b7213 */ /* 0x000fe40000000000 */
[----:B------:R-:W-:Y:S01]  /*7250*/  LOP3.LUT R16, R16, R7, RZ, 0x3c, !PT ;  /* 0x0000000710107212 */ /* 0x000fe200078e3cff */
[----:B------:R-:W-:-:S04]  /*7260*/  IMAD.HI.U32 R18, R13, R18, R12 ;  /* 0x000000120d127227 */ /* 0x000fc800078e000c */
[----:B------:R-:W-:Y:S02]  /*7270*/  IMAD.SHL.U32 R12, R127, 0x40, RZ ;  /* 0x000000407f0c7824 */ /* 0x000fe400078e00ff */
[----:B------:R-:W-:-:S03]  /*7280*/  IMAD.HI.U32 R15, R18, R11, RZ ;  /* 0x0000000b120f7227 */ /* 0x000fc600078e00ff */
[----:B------:R-:W-:Y:S02]  /*7290*/  IABS R13, R12 ;  /* 0x0000000c000d7213 */ /* 0x000fe40000000000 */
[----:B------:R-:W-:-:S03]  /*72a0*/  LOP3.LUT R12, R12, R7, RZ, 0x3c, !PT ;  /* 0x000000070c0c7212 */ /* 0x000fc600078e3cff */
        /* <DEDUP_REMOVED lines=11> */
[----:B------:R-:W2:Y:S01]  /*7360*/  LD.E.64 R18, desc[UR4][R2.64+0x20] ;  /* 0x0000200402127980 */ /* 0x000ea2000c101b00 */
        /* <DEDUP_REMOVED lines=18> */
[----:B---3--:R-:W-:-:S04]  /*7490*/  IMAD R7, R17, R11, RZ ;  /* 0x0000000b11077224 */ /* 0x008fc800078e02ff */
[C---:B------:R-:W-:Y:S02]  /*74a0*/  IMAD R7, R16.reuse, R14, R7 ;  /* 0x0000000e10077224 */ /* 0x040fe400078e0207 */
[----:B------:R-:W-:Y:S01]  /*74b0*/  IMAD.WIDE.U32 R16, R16, R11, RZ ;  /* 0x0000000b10107225 */ /* 0x000fe200078e00ff */
        /* <DEDUP_REMOVED lines=10> */
.L_x_10010:
        /* <DEDUP_REMOVED lines=8> */
.L_x_10011:
[----:B------:R-:W-:Y:S05]  /*75e0*/  BSYNC.RECONVERGENT B0 ;  /* 0x0000000000007941 */ /* 0x000fea0003800200 */
.L_x_10009:
[----:B------:R-:W-:Y:S01]  /*75f0*/  @!P2 IMAD.MOV.U32 R153, RZ, RZ, R151 ;  /* 0x000000ffff99a224 */ /* 0x000fe200078e0097 */
[C---:B------:R-:W-:Y:S01]  /*7600*/  LEA R14, P0, R144.reuse, R152, 0x5 ;  /* 0x00000098900e7211 */ /* 0x040fe200078028ff */
[C---:B------:R-:W-:Y:S01]  /*7610*/  IMAD.SHL.U32 R5, R144.reuse, 0x20, RZ ;  /* 0x0000002090057824 */ /* 0x040fe200078e00ff */
        /* <DEDUP_REMOVED lines=9> */
[----:B------:R-:W-:-:S04]  /*76b0*/  IMAD.X R13, R7, 0x1, R15, P4 ;  /* 0x00000001070d7824 */ /* 0x000fc800020e060f */
[----:B------:R-:W-:Y:S02]  /*76c0*/  IMAD.X R17, R13, 0x1, R7, P0 ;  /* 0x000000010d117824 */ /* 0x000fe400000e0607 */
        /* <DEDUP_REMOVED lines=37> */
.L_x_10008:
[----:B------:R-:W-:Y:S05]  /*7920*/  BSYNC.RECONVERGENT B1 ;  /* 0x0000000000017941 */ /* 0x000fea0003800200 */
.L_x_10007:
        /* <DEDUP_REMOVED lines=9> */
[----:B--2---:R-:W-:Y:S01]  /*79c0*/  LDSM.16.MT88.4 R16, [R134+0x8000] ;  /* 0x008000008610783b */ /* 0x004fe20000004200 */
        /* <DEDUP_REMOVED lines=10> */
[----:B------:R-:W-:Y:S01]  /*7a70*/  @P3 IADD3 R123, PT, PT, R123, -0x3, RZ ;  /* 0xfffffffd7b7b3810 */ /* 0x000fe20007ffe0ff */
[----:B------:R-:W1:Y:S04]  /*7a80*/  SHFL.BFLY PT, R5, R14, 0x2, 0x1f ;  /* 0x0c401f000e057f89 */ /* 0x000e6800000e0000 */
[----:B------:R-:W2:Y:S01]  /*7a90*/  SHFL.BFLY PT, R12, R7, 0x2, 0x1f ;  /* 0x0c401f00070c7f89 */ /* 0x000ea200000e0000 */
[----:B-1----:R-:W-:-:S02]  /*7aa0*/  FMNMX.FTZ R5, R14, R5, !PT ;  /* 0x000000050e057209 */ /* 0x002fc40007810000 */
[----:B--2---:R-:W-:-:S03]  /*7ab0*/  FMNMX.FTZ R12, R7, R12, !PT ;  /* 0x0000000c070c7209 */ /* 0x004fc60007810000 */
[----:B------:R-:W1:Y:S04]  /*7ac0*/  SHFL.BFLY PT, R104, R5, 0x1, 0x1f ;  /* 0x0c201f0005687f89 */ /* 0x000e6800000e0000 */
[----:B------:R-:W2:Y:S01]  /*7ad0*/  SHFL.BFLY PT, R105, R12, 0x1, 0x1f ;  /* 0x0c201f000c697f89 */ /* 0x000ea200000e0000 */
[----:B-1----:R-:W-:Y:S02]  /*7ae0*/  FMNMX.FTZ R104, R5, R104, !PT ;  /* 0x0000006805687209 */ /* 0x002fe40007810000 */
[----:B--2---:R-:W-:Y:S02]  /*7af0*/  FMNMX.FTZ R105, R12, R105, !PT ;  /* 0x000000690c697209 */ /* 0x004fe40007810000 */
[----:B------:R-:W-:Y:S02]  /*7b00*/  FSETP.NEU.FTZ.AND P0, PT, R104, -INF , PT ;  /* 0xff8000006800780b */ /* 0x000fe40003f1d000 */
[----:B------:R-:W-:-:S02]  /*7b10*/  FSETP.NEU.FTZ.AND P1, PT, R105, -INF , PT ;  /* 0xff8000006900780b */ /* 0x000fc40003f3d000 */
[----:B------:R-:W-:Y:S02]  /*7b20*/  FSEL R5, R104, RZ, P0 ;  /* 0x000000ff68057208 */ /* 0x000fe40000000000 */
[----:B------:R-:W-:-:S03]  /*7b30*/  FSEL R7, R105, RZ, P1 ;  /* 0x000000ff69077208 */ /* 0x000fc60000800000 */
[----:B------:R-:W-:Y:S02]  /*7b40*/  FADD.FTZ R5, R0, -R5 ;  /* 0x8000000500057221 */ /* 0x000fe40000010000 */
[----:B------:R-:W-:Y:S01]  /*7b50*/  FADD.FTZ R7, R100, -R7 ;  /* 0x8000000764077221 */ /* 0x000fe20000010000 */
[C---:B---3--:R-:W-:Y:S01]  /*7b60*/  FMUL.FTZ R129, R118.reuse, R104 ;  /* 0x0000006876817220 */ /* 0x048fe20000410000 */
[C---:B------:R-:W-:Y:S01]  /*7b70*/  FMUL.FTZ R101, R118.reuse, R105 ;  /* 0x0000006976657220 */ /* 0x040fe20000410000 */
[C---:B------:R-:W-:Y:S01]  /*7b80*/  FMUL.FTZ R100, R118.reuse, R5 ;  /* 0x0000000576647220 */ /* 0x040fe20000410000 */
[----:B------:R-:W-:Y:S02]  /*7b90*/  FMUL.FTZ R7, R118, R7 ;  /* 0x0000000776077220 */ /* 0x000fe40000410000 */
[----:B------:R-:W-:Y:S02]  /*7ba0*/  FSEL R129, R129, RZ, P0 ;  /* 0x000000ff81817208 */ /* 0x000fe40000000000 */
[----:B------:R-:W-:Y:S01]  /*7bb0*/  FSEL R101, R101, RZ, P1 ;  /* 0x000000ff65657208 */ /* 0x000fe20000800000 */
[----:B------:R-:W1:Y:S02]  /*7bc0*/  MUFU.EX2 R122, R7 ;  /* 0x00000007007a7308 */ /* 0x000e640000000800 */
        /* <DEDUP_REMOVED lines=9> */
[----:B------:R-:W-:Y:S01]  /*7c60*/  LDSM.16.MT88.4 R8, [R138+0x8000] ;  /* 0x008000008a08783b */ /* 0x000fe20000004200 */
[-C--:B------:R-:W-:Y:S01]  /*7c70*/  FFMA.FTZ R153, R126, R118.reuse, -R129 ;  /* 0x000000767e997223 */ /* 0x080fe20000010881 */
[--C-:B------:R-:W-:Y:S01]  /*7c80*/  FFMA.FTZ R171, R184, R118, -R101.reuse ;  /* 0x00000076b8ab7223 */ /* 0x100fe20000010865 */
[----:B------:R-:W-:Y:S01]  /*7c90*/  MUFU.EX2 R116, R116 ;  /* 0x0000007400747308 */ /* 0x000fe20000000800 */
[-C--:B-1----:R-:W-:Y:S01]  /*7ca0*/  FMUL.FTZ R28, R72, R122.reuse ;  /* 0x0000007a481c7220 */ /* 0x082fe20000410000 */
[-C--:B------:R-:W-:Y:S01]  /*7cb0*/  FMUL.FTZ R29, R73, R122.reuse ;  /* 0x0000007a491d7220 */ /* 0x080fe20000410000 */
[-C--:B------:R-:W-:Y:S01]  /*7cc0*/  FMUL.FTZ R4, R96, R122.reuse ;  /* 0x0000007a60047220 */ /* 0x080fe20000410000 */
[----:B------:R-:W1:Y:S01]  /*7cd0*/  MUFU.EX2 R107, R107 ;  /* 0x0000006b006b7308 */ /* 0x000e620000000800 */
[-C--:B------:R-:W-:Y:S01]  /*7ce0*/  FMUL.FTZ R5, R97, R122.reuse ;  /* 0x0000007a61057220 */ /* 0x080fe20000410000 */
[-C--:B------:R-:W-:Y:S01]  /*7cf0*/  FMUL.FTZ R68, R68, R122.reuse ;  /* 0x0000007a44447220 */ /* 0x080fe20000410000 */
[-C--:B------:R-:W-:Y:S01]  /*7d00*/  FMUL.FTZ R69, R69, R122.reuse ;  /* 0x0000007a45457220 */ /* 0x080fe20000410000 */
[----:B------:R-:W-:Y:S01]  /*7d10*/  MUFU.EX2 R109, R109 ;  /* 0x0000006d006d7308 */ /* 0x000fe20000000800 */
[----:B------:R-:W-:Y:S01]  /*7d20*/  FMUL.FTZ R36, R36, R122 ;  /* 0x0000007a24247220 */ /* 0x000fe20000410000 */
[-C--:B--2---:R-:W-:Y:S01]  /*7d30*/  FMUL.FTZ R30, R74, R100.reuse ;  /* 0x000000644a1e7220 */ /* 0x084fe20000410000 */
[-C--:B------:R-:W-:Y:S01]  /*7d40*/  FMUL.FTZ R31, R75, R100.reuse ;  /* 0x000000644b1f7220 */ /* 0x080fe20000410000 */
[----:B------:R-:W2:Y:S01]  /*7d50*/  MUFU.EX2 R106, R106 ;  /* 0x0000006a006a7308 */ /* 0x000ea20000000800 */
[----:B------:R-:W3:Y:S01]  /*7d60*/  LDSM.16.MT88.4 R72, [R138+0xa000] ;  /* 0x00a000008a48783b */ /* 0x000ee20000004200 */
[-C--:B------:R-:W-:Y:S01]  /*7d70*/  FMUL.FTZ R6, R98, R100.reuse ;  /* 0x0000006462067220 */ /* 0x080fe20000410000 */
[-C--:B------:R-:W-:Y:S01]  /*7d80*/  FMUL.FTZ R7, R99, R100.reuse ;  /* 0x0000006463077220 */ /* 0x080fe20000410000 */
[----:B------:R-:W-:Y:S01]  /*7d90*/  MUFU.EX2 R119, R119 ;  /* 0x0000007700777308 */ /* 0x000fe20000000800 */
[----:B------:R-:W-:Y:S01]  /*7da0*/  FMUL.FTZ R70, R70, R100 ;  /* 0x0000006446467220 */ /* 0x000fe20000410000 */
[----:B-1----:R-:W-:Y:S01]  /*7db0*/  F2FP.BF16.F32.PACK_AB R96, R107, R116 ;  /* 0x000000746b60723e */ /* 0x002fe200000010ff */
[----:B------:R-:W-:Y:S01]  /*7dc0*/  FMUL.FTZ R71, R71, R100 ;  /* 0x0000006447477220 */ /* 0x000fe20000410000 */
[----:B------:R-:W1:Y:S01]  /*7dd0*/  MUFU.EX2 R108, R108 ;  /* 0x0000006c006c7308 */ /* 0x000e620000000800 */
[----:B------:R-:W-:Y:S01]  /*7de0*/  FMUL.FTZ R37, R37, R122 ;  /* 0x0000007a25257220 */ /* 0x000fe20000410000 */
[-C--:B------:R-:W-:Y:S01]  /*7df0*/  FMUL.FTZ R38, R38, R100.reuse ;  /* 0x0000006426267220 */ /* 0x080fe20000410000 */
[----:B------:R-:W-:Y:S01]  /*7e00*/  FMUL.FTZ R39, R39, R100 ;  /* 0x0000006427277220 */ /* 0x000fe20000410000 */
[----:B------:R-:W-:Y:S01]  /*7e10*/  MUFU.EX2 R111, R111 ;  /* 0x0000006f006f7308 */ /* 0x000fe20000000800 */
[-C--:B------:R-:W-:Y:S01]  /*7e20*/  FMUL.FTZ R40, R40, R122.reuse ;  /* 0x0000007a28287220 */ /* 0x080fe20000410000 */
[----:B--2---:R-:W-:Y:S01]  /*7e30*/  F2FP.BF16.F32.PACK_AB R98, R106, R109 ;  /* 0x0000006d6a62723e */ /* 0x004fe200000010ff */
[----:B------:R-:W-:Y:S01]  /*7e40*/  FMUL.FTZ R41, R41, R122 ;  /* 0x0000007a29297220 */ /* 0x000fe20000410000 */
[----:B------:R-:W2:Y:S01]  /*7e50*/  MUFU.EX2 R0, R0 ;  /* 0x0000000000007308 */ /* 0x000ea20000000800 */
[-C--:B------:R-:W-:Y:S01]  /*7e60*/  FMUL.FTZ R42, R42, R100.reuse ;  /* 0x000000642a2a7220 */ /* 0x080fe20000410000 */
[----:B------:R-:W-:Y:S01]  /*7e70*/  FMUL.FTZ R43, R43, R100 ;  /* 0x000000642b2b7220 */ /* 0x000fe20000410000 */
[-C--:B------:R-:W-:Y:S01]  /*7e80*/  FMUL.FTZ R44, R44, R122.reuse ;  /* 0x0000007a2c2c7220 */ /* 0x080fe20000410000 */
[----:B------:R-:W-:Y:S01]  /*7e90*/  FMUL.FTZ R45, R45, R122 ;  /* 0x0000007a2d2d7220 */ /* 0x000fe20000410000 */
[-C--:B------:R-:W-:Y:S01]  /*7ea0*/  FMUL.FTZ R46, R46, R100.reuse ;  /* 0x000000642e2e7220 */ /* 0x080fe20000410000 */
[----:B-1----:R-:W-:Y:S01]  /*7eb0*/  F2FP.BF16.F32.PACK_AB R97, R108, R119 ;  /* 0x000000776c61723e */ /* 0x002fe200000010ff */
[----:B------:R-:W-:Y:S01]  /*7ec0*/  FMUL.FTZ R47, R47, R100 ;  /* 0x000000642f2f7220 */ /* 0x000fe20000410000 */
[-C--:B------:R-:W-:Y:S01]  /*7ed0*/  FMUL.FTZ R48, R48, R122.reuse ;  /* 0x0000007a30307220 */ /* 0x080fe20000410000 */
[----:B------:R-:W-:Y:S01]  /*7ee0*/  FMUL.FTZ R49, R49, R122 ;  /* 0x0000007a31317220 */ /* 0x000fe20000410000 */
[-C--:B------:R-:W-:Y:S01]  /*7ef0*/  FMUL.FTZ R50, R50, R100.reuse ;  /* 0x0000006432327220 */ /* 0x080fe20000410000 */
[----:B------:R-:W-:Y:S01]  /*7f00*/  FMUL.FTZ R51, R51, R100 ;  /* 0x0000006433337220 */ /* 0x000fe20000410000 */
[-C--:B------:R-:W-:Y:S01]  /*7f10*/  FMUL.FTZ R20, R80, R122.reuse ;  /* 0x0000007a50147220 */ /* 0x080fe20000410000 */
[----:B------:R-:W-:Y:S01]  /*7f20*/  FMUL.FTZ R21, R81, R122 ;  /* 0x0000007a51157220 */ /* 0x000fe20000410000 */
[----:B--2---:R-:W-:Y:S01]  /*7f30*/  F2FP.BF16.F32.PACK_AB R99, R0, R111 ;  /* 0x0000006f0063723e */ /* 0x004fe200000010ff */
        /* <DEDUP_REMOVED lines=31> */
[----:B------:R-:W2:Y:S01]  /*8130*/  LDSM.16.MT88.4 R72, [R133+0xa000] ;  /* 0x00a000008548783b */ /* 0x000ea20000004200 */
[-C--:B------:R-:W-:Y:S01]  /*8140*/  FMUL.FTZ R84, R84, R122.reuse ;  /* 0x0000007a54547220 */ /* 0x080fe20000410000 */
[----:B------:R-:W-:Y:S01]  /*8150*/  FMUL.FTZ R85, R85, R122 ;  /* 0x0000007a55557220 */ /* 0x000fe20000410000 */
[-C--:B------:R-:W-:Y:S01]  /*8160*/  FMUL.FTZ R86, R86, R100.reuse ;  /* 0x0000006456567220 */ /* 0x080fe20000410000 */
[----:B------:R-:W-:Y:S01]  /*8170*/  FMUL.FTZ R87, R87, R100 ;  /* 0x0000006457577220 */ /* 0x000fe20000410000 */
[-C--:B------:R-:W-:Y:S01]  /*8180*/  FFMA.FTZ R167, R194, R118.reuse, -R101 ;  /* 0x00000076c2a77223 */ /* 0x080fe20000010865 */
[-CC-:B------:R-:W-:Y:S01]  /*8190*/  FFMA.FTZ R131, R192, R118.reuse, -R129.reuse ;  /* 0x00000076c0837223 */ /* 0x180fe20000010881 */
[C---:B------:R-:W-:Y:S01]  /*81a0*/  HMMA.16816.F32.BF16 R20, R96.reuse, R24, R20 ;  /* 0x000000186014723c */ /* 0x040fe20000041814 */
[-C--:B------:R-:W-:Y:S01]  /*81b0*/  FFMA.FTZ R126, R190, R118.reuse, -R129 ;  /* 0x00000076be7e7223 */ /* 0x080fe20000010881 */
[--C-:B------:R-:W-:Y:S01]  /*81c0*/  FFMA.FTZ R196, R196, R118, -R101.reuse ;  /* 0x00000076c4c47223 */ /* 0x100fe20000010865 */
[----:B------:R-:W-:Y:S01]  /*81d0*/  MUFU.EX2 R171, R171 ;  /* 0x000000ab00ab7308 */ /* 0x000fe20000000800 */
[-C--:B------:R-:W-:Y:S01]  /*81e0*/  FMUL.FTZ R64, R64, R122.reuse ;  /* 0x0000007a40407220 */ /* 0x080fe20000410000 */
[----:B------:R-:W-:Y:S01]  /*81f0*/  FMUL.FTZ R65, R65, R122 ;  /* 0x0000007a41417220 */ /* 0x000fe20000410000 */
[-C--:B------:R-:W-:Y:S01]  /*8200*/  FMUL.FTZ R66, R66, R100.reuse ;  /* 0x0000006442427220 */ /* 0x080fe20000410000 */
[----:B------:R-:W-:Y:S01]  /*8210*/  MUFU.EX2 R167, R167 ;  /* 0x000000a700a77308 */ /* 0x000fe20000000800 */
[C---:B------:R-:W-:Y:S01]  /*8220*/  HMMA.16816.F32.BF16 R24, R96.reuse, R26, R76 ;  /* 0x0000001a6018723c */ /* 0x040fe2000004184c */
[----:B------:R-:W-:Y:S01]  /*8230*/  LDSM.16.MT88.4 R76, [R138+0x8800] ;  /* 0x008800008a4c783b */ /* 0x000fe20000004200 */
[----:B------:R-:W-:Y:S01]  /*8240*/  FMUL.FTZ R67, R67, R100 ;  /* 0x0000006443437220 */ /* 0x000fe20000410000 */
[----:B------:R-:W-:Y:S01]  /*8250*/  MUFU.EX2 R153, R153 ;  /* 0x0000009900997308 */ /* 0x000fe20000000800 */
[-CC-:B------:R-:W-:Y:S01]  /*8260*/  FFMA.FTZ R177, R176, R118.reuse, -R101.reuse ;  /* 0x00000076b0b17223 */ /* 0x180fe20000010865 */
[-C--:B------:R-:W-:Y:S01]  /*8270*/  FFMA.FTZ R176, R180, R118.reuse, -R101 ;  /* 0x00000076b4b07223 */ /* 0x080fe20000010865 */
[-C--:B------:R-:W-:Y:S01]  /*8280*/  FFMA.FTZ R80, R130, R118.reuse, -R129 ;  /* 0x0000007682507223 */ /* 0x080fe20000010881 */
[----:B------:R-:W-:Y:S01]  /*8290*/  MUFU.EX2 R131, R131 ;  /* 0x0000008300837308 */ /* 0x000fe20000000800 */
[C---:B------:R-:W-:Y:S01]  /*82a0*/  HMMA.16816.F32.BF16 R4, R96.reuse, R8, R4 ;  /* 0x000000086004723c */ /* 0x040fe20000041804 */
[-CC-:B------:R-:W-:Y:S01]  /*82b0*/  FFMA.FTZ R180, R186, R118.reuse, -R101.reuse ;  /* 0x00000076bab47223 */ /* 0x180fe20000010865 */
[-C--:B------:R-:W-:Y:S01]  /*82c0*/  FFMA.FTZ R173, R188, R118.reuse, -R101 ;  /* 0x00000076bcad7223 */ /* 0x080fe20000010865 */
[----:B------:R-:W3:Y:S01]  /*82d0*/  MUFU.EX2 R126, R126 ;  /* 0x0000007e007e7308 */ /* 0x000ee20000000800 */
[-CC-:B------:R-:W-:Y:S01]  /*82e0*/  FFMA.FTZ R181, R178, R118.reuse, -R129.reuse ;  /* 0x00000076b2b57223 */ /* 0x180fe20000010881 */
[-CC-:B------:R-:W-:Y:S01]  /*82f0*/  FFMA.FTZ R179, R170, R118.reuse, -R129.reuse ;  /* 0x00000076aab37223 */ /* 0x180fe20000010881 */
[-C--:B------:R-:W-:Y:S01]  /*8300*/  FFMA.FTZ R130, R172, R118.reuse, -R129 ;  /* 0x00000076ac827223 */ /* 0x080fe20000010881 */
[----:B------:R-:W-:Y:S01]  /*8310*/  MUFU.EX2 R177, R177 ;  /* 0x000000b100b17308 */ /* 0x000fe20000000800 */
[C---:B-1----:R-:W-:Y:S01]  /*8320*/  HMMA.16816.F32.BF16 R44, R96.reuse, R68, R44 ;  /* 0x00000044602c723c */ /* 0x042fe2000004182c */
[-CC-:B------:R-:W-:Y:S01]  /*8330*/  FFMA.FTZ R172, R112, R118.reuse, -R101.reuse ;  /* 0x0000007670ac7223 */ /* 0x180fe20000010865 */
[-C--:B------:R-:W-:Y:S01]  /*8340*/  FFMA.FTZ R112, R113, R118.reuse, -R101 ;  /* 0x0000007671707223 */ /* 0x080fe20000010865 */
[----:B------:R-:W-:Y:S01]  /*8350*/  MUFU.EX2 R176, R176 ;  /* 0x000000b000b07308 */ /* 0x000fe20000000800 */
[----:B------:R-:W-:Y:S01]  /*8360*/  FFMA.FTZ R183, R103, R118, -R129 ;  /* 0x0000007667b77223 */ /* 0x000fe20000010881 */
[----:B------:R-:W-:Y:S01]  /*8370*/  FFMA.FTZ R119, R174, R100, R119 ;  /* 0x00000064ae777223 */ /* 0x000fe20000010077 */
[----:B------:R-:W-:Y:S01]  /*8380*/  FFMA.FTZ R116, R175, R122, R116 ;  /* 0x0000007aaf747223 */ /* 0x000fe20000010074 */
[----:B------:R-:W-:Y:S01]  /*8390*/  MUFU.EX2 R180, R180 ;  /* 0x000000b400b47308 */ /* 0x000fe20000000800 */
[----:B------:R-:W-:Y:S01]  /*83a0*/  HMMA.16816.F32.BF16 R48, R96, R70, R48 ;  /* 0x000000466030723c */ /* 0x000fe20000041830 */
[----:B------:R-:W1:Y:S01]  /*83b0*/  LDSM.16.MT88.4 R68, [R132+0xa000] ;  /* 0x00a000008444783b */ /* 0x000e620000004200 */
[----:B------:R-:W-:Y:S01]  /*83c0*/  FADD.FTZ R116, R107, R116 ;  /* 0x000000746b747221 */ /* 0x000fe20000010000 */
[----:B------:R-:W-:Y:S01]  /*83d0*/  MUFU.EX2 R173, R173 ;  /* 0x000000ad00ad7308 */ /* 0x000fe20000000800 */
[----:B------:R-:W-:-:S02]  /*83e0*/  FADD.FTZ R108, R108, R119 ;  /* 0x000000776c6c7221 */ /* 0x000fc40000010000 */
[----:B------:R-:W-:Y:S01]  /*83f0*/  FADD.FTZ R109, R109, R116 ;  /* 0x000000746d6d7221 */ /* 0x000fe20000010000 */
[----:B------:R-:W-:Y:S01]  /*8400*/  MUFU.EX2 R181, R181 ;  /* 0x000000b500b57308 */ /* 0x000fe20000000800 */
[C---:B--2---:R-:W-:Y:S01]  /*8410*/  HMMA.16816.F32.BF16 R52, R96.reuse, R72, R52 ;  /* 0x000000486034723c */ /* 0x044fe20000041834 */
[----:B------:R-:W-:Y:S01]  /*8420*/  FADD.FTZ R111, R111, R108 ;  /* 0x0000006c6f6f7221 */ /* 0x000fe20000010000 */
[----:B------:R-:W-:Y:S01]  /*8430*/  FADD.FTZ R109, R106, R109 ;  /* 0x0000006d6a6d7221 */ /* 0x000fe20000010000 */
[----:B------:R-:W-:Y:S02]  /*8440*/  MUFU.EX2 R170, R80 ;  /* 0x0000005000aa7308 */ /* 0x000fe40000000800 */
[----:B------:R-:W-:Y:S01]  /*8450*/  FADD.FTZ R111, R0, R111 ;  /* 0x0000006f006f7221 */ /* 0x000fe20000010000 */
[-C--:B------:R-:W-:Y:S01]  /*8460*/  MOV R0, R104.reuse ;  /* 0x0000006800007202 */ /* 0x080fe20000000f00 */
[----:B------:R-:W-:Y:S01]  /*8470*/  MUFU.EX2 R179, R179 ;  /* 0x000000b300b37308 */ /* 0x000fe20000000800 */
[C---:B------:R-:W-:Y:S01]  /*8480*/  HMMA.16816.F32.BF16 R56, R96.reuse, R74, R56 ;  /* 0x0000004a6038723c */ /* 0x040fe20000041838 */
[----:B------:R-:W2:Y:S01]  /*8490*/  LDSM.16.MT88.4 R72, [R134+0x8800] ;  /* 0x008800008648783b */ /* 0x000ea20000004200 */
[----:B------:R-:W-:Y:S01]  /*84a0*/  @P3 MOV R0, R104 ;  /* 0x0000006800003202 */ /* 0x000fe20000000f00 */
[----:B------:R-:W-:Y:S04]  /*84b0*/  MUFU.EX2 R130, R130 ;  /* 0x0000008200827308 */ /* 0x000fe80000000800 */
[----:B------:R-:W-:Y:S01]  /*84c0*/  MUFU.EX2 R172, R172 ;  /* 0x000000ac00ac7308 */ /* 0x000fe20000000800 */
[C---:B------:R-:W-:Y:S03]  /*84d0*/  HMMA.16816.F32.BF16 R12, R96.reuse, R16, R12 ;  /* 0x00000010600c723c */ /* 0x040fe6000004180c */
[----:B------:R-:W-:Y:S04]  /*84e0*/  MUFU.EX2 R112, R112 ;  /* 0x0000007000707308 */ /* 0x000fe80000000800 */
[----:B------:R-:W-:Y:S01]  /*84f0*/  MUFU.EX2 R183, R183 ;  /* 0x000000b700b77308 */ /* 0x000fe20000000800 */
[C---:B------:R-:W-:Y:S01]  /*8500*/  HMMA.16816.F32.BF16 R8, R96.reuse, R10, R92 ;  /* 0x0000000a6008723c */ /* 0x040fe2000004185c */
[----:B------:R-:W-:Y:S07]  /*8510*/  LDSM.16.MT88.4 R92, [R138+0x9800] ;  /* 0x009800008a5c783b */ /* 0x000fee0000004200 */
[C---:B------:R-:W-:Y:S01]  /*8520*/  HMMA.16816.F32.BF16 R16, R96.reuse, R18, R84 ;  /* 0x000000126010723c */ /* 0x040fe20000041854 */
[----:B------:R-:W-:Y:S07]  /*8530*/  LDSM.16.MT88.4 R84, [R134+0x9800] ;  /* 0x009800008654783b */ /* 0x000fee0000004200 */
[----:B-1----:R-:W-:Y:S01]  /*8540*/  HMMA.16816.F32.BF16 R60, R96, R68, R60 ;  /* 0x00000044603c723c */ /* 0x002fe2000004183c */
[-C--:B------:R-:W-:Y:S01]  /*8550*/  FFMA.FTZ R68, R182, R118.reuse, -R101 ;  /* 0x00000076b6447223 */ /* 0x080fe20000010865 */
[----:B------:R-:W-:-:S02]  /*8560*/  FFMA.FTZ R182, R128, R118, -R129 ;  /* 0x0000007680b67223 */ /* 0x000fc40000010881 */
[----:B------:R-:W1:Y:S04]  /*8570*/  MUFU.EX2 R128, R196 ;  /* 0x000000c400807308 */ /* 0x000e680000000800 */
[----:B------:R-:W4:Y:S01]  /*8580*/  MUFU.EX2 R184, R68 ;  /* 0x0000004400b87308 */ /* 0x000f220000000800 */
[----:B------:R-:W-:Y:S01]  /*8590*/  HMMA.16816.F32.BF16 R64, R96, R70, R64 ;  /* 0x000000466040723c */ /* 0x000fe20000041840 */
[----:B---3--:R-:W-:Y:S02]  /*85a0*/  F2FP.BF16.F32.PACK_AB R71, R126, R131 ;  /* 0x000000837e47723e */ /* 0x008fe400000010ff */
[----:B------:R-:W3:Y:S01]  /*85b0*/  MUFU.EX2 R182, R182 ;  /* 0x000000b600b67308 */ /* 0x000ee20000000800 */
[----:B-1----:R-:W-:Y:S02]  /*85c0*/  F2FP.BF16.F32.PACK_AB R70, R128, R167 ;  /* 0x000000a78046723e */ /* 0x002fe400000010ff */
[----:B----4-:R-:W-:Y:S01]  /*85d0*/  F2FP.BF16.F32.PACK_AB R68, R171, R184 ;  /* 0x000000b8ab44723e */ /* 0x010fe200000010ff */
[----:B------:R-:W-:Y:S01]  /*85e0*/  FADD.FTZ R184, R184, R109 ;  /* 0x0000006db8b87221 */ /* 0x000fe20000010000 */
[----:B---3--:R-:W-:Y:S01]  /*85f0*/  F2FP.BF16.F32.PACK_AB R69, R153, R182 ;  /* 0x000000b69945723e */ /* 0x008fe200000010ff */
[----:B------:R-:W-:-:S02]  /*8600*/  FADD.FTZ R182, R182, R111 ;  /* 0x0000006fb6b67221 */ /* 0x000fc40000010000 */
[----:B------:R-:W-:Y:S02]  /*8610*/  FADD.FTZ R184, R171, R184 ;  /* 0x000000b8abb87221 */ /* 0x000fe40000010000 */
[----:B------:R-:W-:Y:S02]  /*8620*/  FADD.FTZ R182, R153, R182 ;  /* 0x000000b699b67221 */ /* 0x000fe40000010000 */
[----:B------:R-:W-:Y:S01]  /*8630*/  FADD.FTZ R167, R167, R184 ;  /* 0x000000b8a7a77221 */ /* 0x000fe20000010000 */
[----:B------:R-:W-:Y:S01]  /*8640*/  HMMA.16816.F32.BF16 R4, R68, R76, R4 ;  /* 0x0000004c4404723c */ /* 0x000fe20000041804 */
[----:B------:R-:W-:Y:S02]  /*8650*/  FADD.FTZ R131, R131, R182 ;  /* 0x000000b683837221 */ /* 0x000fe40000010000 */
[----:B------:R-:W-:Y:S02]  /*8660*/  FADD.FTZ R128, R128, R167 ;  /* 0x000000a780807221 */ /* 0x000fe40000010000 */
[----:B------:R-:W-:-:S03]  /*8670*/  FADD.FTZ R126, R126, R131 ;  /* 0x000000837e7e7221 */ /* 0x000fc60000010000 */
[C---:B------:R-:W-:Y:S01]  /*8680*/  HMMA.16816.F32.BF16 R8, R68.reuse, R78, R8 ;  /* 0x0000004e4408723c */ /* 0x040fe20000041808 */
[----:B------:R-:W1:Y:S07]  /*8690*/  LDSM.16.MT88.4 R76, [R133+0x8800] ;  /* 0x00880000854c783b */ /* 0x000e6e0000004200 */
[C---:B--2---:R-:W-:Y:S08]  /*86a0*/  HMMA.16816.F32.BF16 R12, R68.reuse, R72, R12 ;  /* 0x00000048440c723c */ /* 0x044ff0000004180c */
[C---:B------:R-:W-:Y:S01]  /*86b0*/  HMMA.16816.F32.BF16 R16, R68.reuse, R74, R16 ;  /* 0x0000004a4410723c */ /* 0x040fe20000041810 */
[----:B------:R-:W2:Y:S07]  /*86c0*/  LDSM.16.MT88.4 R72, [R132+0x8800] ;  /* 0x008800008448783b */ /* 0x000eae0000004200 */
[C---:B-1----:R-:W-:Y:S08]  /*86d0*/  HMMA.16816.F32.BF16 R20, R68.reuse, R76, R20 ;  /* 0x0000004c4414723c */ /* 0x042ff00000041814 */
        /* <DEDUP_REMOVED lines=15> */
[----:B------:R-:W-:Y:S01]  /*87d0*/  HMMA.16816.F32.BF16 R64, R68, R74, R64 ;  /* 0x0000004a4440723c */ /* 0x000fe20000041840 */
[----:B------:R-:W2:Y:S01]  /*87e0*/  LDSM.16.MT88.4 R72, [R134+0x9000] ;  /* 0x009000008648783b */ /* 0x000ea20000004200 */
        /* <DEDUP_REMOVED lines=10> */
[----:B------:R-:W-:Y:S02]  /*8890*/  FADD.FTZ R173, R173, R180 ;  /* 0x000000b4adad7221 */ /* 0x000fe40000010000 */
[----:B------:R-:W-:Y:S01]  /*88a0*/  FADD.FTZ R130, R130, R179 ;  /* 0x000000b382827221 */ /* 0x000fe20000010000 */
        /* <DEDUP_REMOVED lines=23> */
[-CC-:B------:R-:W-:Y:S01]  /*8a20*/  FFMA.FTZ R68, R115, R118.reuse, -R101.reuse ;  /* 0x0000007673447223 */ /* 0x180fe20000010865 */
[-C--:B------:R-:W-:Y:S01]  /*8a30*/  FFMA.FTZ R115, R114, R118.reuse, -R101 ;  /* 0x0000007672737223 */ /* 0x080fe20000010865 */
[-CC-:B------:R-:W-:Y:S01]  /*8a40*/  FFMA.FTZ R114, R110, R118.reuse, -R129.reuse ;  /* 0x000000766e727223 */ /* 0x180fe20000010881 */
[-CC-:B------:R-:W-:Y:S01]  /*8a50*/  FFMA.FTZ R110, R117, R118.reuse, -R129.reuse ;  /* 0x00000076756e7223 */ /* 0x180fe20000010881 */
[----:B------:R-:W-:Y:S01]  /*8a60*/  FFMA.FTZ R69, R102, R118, -R129 ;  /* 0x0000007666457223 */ /* 0x000fe20000010881 */
[----:B------:R-:W2:Y:S04]  /*8a70*/  MUFU.EX2 R113, R68 ;  /* 0x0000004400717308 */ /* 0x000ea80000000800 */
[----:B------:R-:W3:Y:S04]  /*8a80*/  MUFU.EX2 R115, R115 ;  /* 0x0000007300737308 */ /* 0x000ee80000000800 */
[----:B------:R-:W4:Y:S04]  /*8a90*/  MUFU.EX2 R114, R114 ;  /* 0x0000007200727308 */ /* 0x000f280000000800 */
[----:B------:R5:W-:Y:S01]  /*8aa0*/  MUFU.EX2 R117, R69 ;  /* 0x0000004500757308 */ /* 0x000be20000000800 */
[----:B--2---:R-:W-:Y:S01]  /*8ab0*/  F2FP.BF16.F32.PACK_AB R100, R113, R172 ;  /* 0x000000ac7164723e */ /* 0x004fe200000010ff */
[----:B------:R-:W-:-:S02]  /*8ac0*/  FADD.FTZ R172, R172, R173 ;  /* 0x000000adacac7221 */ /* 0x000fc40000010000 */
[----:B------:R-:W2:Y:S01]  /*8ad0*/  MUFU.EX2 R110, R110 ;  /* 0x0000006e006e7308 */ /* 0x000ea20000000800 */
[----:B---3--:R-:W-:Y:S01]  /*8ae0*/  F2FP.BF16.F32.PACK_AB R102, R115, R112 ;  /* 0x000000707366723e */ /* 0x008fe200000010ff */
[----:B------:R-:W-:Y:S01]  /*8af0*/  FADD.FTZ R113, R113, R172 ;  /* 0x000000ac71717221 */ /* 0x000fe20000010000 */
[----:B----4-:R-:W-:Y:S01]  /*8b00*/  F2FP.BF16.F32.PACK_AB R101, R114, R183 ;  /* 0x000000b77265723e */ /* 0x010fe200000010ff */
[----:B------:R-:W-:Y:S02]  /*8b10*/  FADD.FTZ R183, R183, R130 ;  /* 0x00000082b7b77221 */ /* 0x000fe40000010000 */
[----:B------:R-:W-:Y:S01]  /*8b20*/  FADD.FTZ R112, R112, R113 ;  /* 0x0000007170707221 */ /* 0x000fe20000010000 */
[----:B-----5:R-:W3:Y:S01]  /*8b30*/  LDSM.16.MT88.4 R68, [R132+0x9800] ;  /* 0x009800008444783b */ /* 0x020ee20000004200 */
[----:B------:R-:W-:Y:S02]  /*8b40*/  FADD.FTZ R114, R114, R183 ;  /* 0x000000b772727221 */ /* 0x000fe40000010000 */
[----:B------:R-:W-:Y:S01]  /*8b50*/  FADD.FTZ R175, R115, R112 ;  /* 0x0000007073af7221 */ /* 0x000fe20000010000 */
[----:B--2---:R-:W-:Y:S01]  /*8b60*/  F2FP.BF16.F32.PACK_AB R103, R110, R117 ;  /* 0x000000756e67723e */ /* 0x004fe200000010ff */
[----:B------:R-:W-:-:S04]  /*8b70*/  FADD.FTZ R117, R117, R114 ;  /* 0x0000007275757221 */ /* 0x000fc80000010000 */
[----:B------:R-:W-:Y:S02]  /*8b80*/  FADD.FTZ R174, R110, R117 ;  /* 0x000000756eae7221 */ /* 0x000fe40000010000 */
[C---:B------:R-:W-:Y:S01]  /*8b90*/  HMMA.16816.F32.BF16 R96, R100.reuse, R92, R4 ;  /* 0x0000005c6460723c */ /* 0x040fe20000041804 */
[----:B------:R-:W2:Y:S07]  /*8ba0*/  LDSM.16.MT88.4 R4, [R138+0xb800] ;  /* 0x00b800008a04783b */ /* 0x000eae0000004200 */
[C---:B------:R-:W-:Y:S01]  /*8bb0*/  HMMA.16816.F32.BF16 R92, R100.reuse, R94, R8 ;  /* 0x0000005e645c723c */ /* 0x040fe20000041808 */
[----:B------:R-:W-:Y:S07]  /*8bc0*/  LDSM.16.MT88.4 R8, [R133+0xb800] ;  /* 0x00b800008508783b */ /* 0x000fee0000004200 */
[C---:B------:R-:W-:Y:S01]  /*8bd0*/  HMMA.16816.F32.BF16 R88, R100.reuse, R84, R12 ;  /* 0x000000546458723c */ /* 0x040fe2000004180c */
[----:B------:R-:W4:Y:S07]  /*8be0*/  LDSM.16.MT88.4 R12, [R134+0xb800] ;  /* 0x00b80000860c783b */ /* 0x000f2e0000004200 */
[C---:B-1----:R-:W-:Y:S08]  /*8bf0*/  HMMA.16816.F32.BF16 R80, R100.reuse, R76, R20 ;  /* 0x0000004c6450723c */ /* 0x042ff00000041814 */
[C---:B---3--:R-:W-:Y:S08]  /*8c00*/  HMMA.16816.F32.BF16 R72, R100.reuse, R68, R28 ;  /* 0x000000446448723c */ /* 0x048ff0000004181c */
[C---:B------:R-:W-:Y:S08]  /*8c10*/  HMMA.16816.F32.BF16 R84, R100.reuse, R86, R16 ;  /* 0x000000566454723c */ /* 0x040ff00000041810 */
[C---:B--2---:R-:W-:Y:S08]  /*8c20*/  HMMA.16816.F32.BF16 R36, R100.reuse, R4, R36 ;  /* 0x000000046424723c */ /* 0x044ff00000041824 */
[C---:B------:R-:W-:Y:S01]  /*8c30*/  HMMA.16816.F32.BF16 R40, R100.reuse, R6, R40 ;  /* 0x000000066428723c */ /* 0x040fe20000041828 */
[----:B------:R-:W1:Y:S07]  /*8c40*/  LDSM.16.MT88.4 R4, [R132+0xb800] ;  /* 0x00b800008404783b */ /* 0x000e6e0000004200 */
[C---:B------:R-:W-:Y:S08]  /*8c50*/  HMMA.16816.F32.BF16 R76, R100.reuse, R78, R24 ;  /* 0x0000004e644c723c */ /* 0x040ff00000041818 */
[C---:B------:R-:W-:Y:S08]  /*8c60*/  HMMA.16816.F32.BF16 R68, R100.reuse, R70, R32 ;  /* 0x000000466444723c */ /* 0x040ff00000041820 */
[C---:B----4-:R-:W-:Y:S08]  /*8c70*/  HMMA.16816.F32.BF16 R44, R100.reuse, R12, R44 ;  /* 0x0000000c642c723c */ /* 0x050ff0000004182c */
[C---:B------:R-:W-:Y:S08]  /*8c80*/  HMMA.16816.F32.BF16 R48, R100.reuse, R14, R48 ;  /* 0x0000000e6430723c */ /* 0x040ff00000041830 */
[C---:B------:R-:W-:Y:S08]  /*8c90*/  HMMA.16816.F32.BF16 R52, R100.reuse, R8, R52 ;  /* 0x000000086434723c */ /* 0x040ff00000041834 */
[C---:B------:R-:W-:Y:S08]  /*8ca0*/  HMMA.16816.F32.BF16 R56, R100.reuse, R10, R56 ;  /* 0x0000000a6438723c */ /* 0x040ff00000041838 */
[C---:B-1----:R-:W-:Y:S08]  /*8cb0*/  HMMA.16816.F32.BF16 R60, R100.reuse, R4, R60 ;  /* 0x00000004643c723c */ /* 0x042ff0000004183c */
[----:B------:R-:W-:Y:S01]  /*8cc0*/  HMMA.16816.F32.BF16 R64, R100, R6, R64 ;  /* 0x000000066440723c */ /* 0x000fe20000041840 */
[----:B------:R-:W-:-:S02]  /*8cd0*/  MOV R100, R105 ;  /* 0x0000006900647202 */ /* 0x000fc40000000f00 */
[----:B------:R-:W-:Y:S01]  /*8ce0*/  @P3 MOV R100, R105 ;  /* 0x0000006900643202 */ /* 0x000fe20000000f00 */
[----:B------:R-:W-:-:S01]  /*8cf0*/  NOP ;  /* 0x0000000000007918 */ /* 0x000fc20000000000 */
[----:B------:R-:W-:-:S15]  /*8d00*/  @P3 BRA `(.L_x_10012) ;  /* 0x0000000000043947 */ /* 0x000fde0003800000 */
.L_x_10003:
[----:B------:R-:W-:-:S05]  /*8d10*/  IADD3 R123, PT, PT, R127, -0x1, RZ ;  /* 0xffffffff7f7b7810 */ /* 0x000fca0007ffe0ff */
.L_x_10012:
[----:B------:R-:W-:Y:S05]  /*8d20*/  BSYNC B2 ;  /* 0x0000000000027941 */ /* 0x000fea0003800000 */
.L_x_10002:
[----:B------:R-:W-:-:S13]  /*8d30*/  ISETP.GE.AND P0, PT, R123, R150, PT ;  /* 0x000000967b00720c */ /* 0x000fda0003f06270 */
[----:B------:R-:W-:Y:S05]  /*8d40*/  @!P0 BRA `(.L_x_10013) ;  /* 0x0000003400148947 */ /* 0x000fea0003800000 */
[----:B------:R-:W-:Y:S01]  /*8d50*/  IMAD.SHL.U32 R5, R123, 0x40, RZ ;  /* 0x000000407b057824 */ /* 0x000fe200078e00ff */
[----:B------:R-:W-:Y:S01]  /*8d60*/  ISETP.NE.U32.AND P2, PT, R124, RZ, PT ;  /* 0x000000ff7c00720c */ /* 0x000fe20003f45070 */
[----:B------:R-:W-:Y:S01]  /*8d70*/  IMAD.MOV.U32 R102, RZ, RZ, R0 ;  /* 0x000000ffff667224 */ /* 0x000fe200078e0000 */
[----:B------:R-:W-:Y:S01]  /*8d80*/  VIMNMX R170, PT, PT, RZ, R121, !PT ;  /* 0x00000079ffaa7248 */ /* 0x000fe20007fe0100 */
[----:B------:R-:W-:Y:S01]  /*8d90*/  IMAD.MOV.U32 R101, RZ, RZ, R100 ;  /* 0x000000ffff657224 */ /* 0x000fe200078e0064 */
[----:B------:R-:W-:Y:S01]  /*8da0*/  ISETP.NE.AND.EX P2, PT, R125, RZ, PT, P2 ;  /* 0x000000ff7d00720c */ /* 0x000fe20003f45320 */
[----:B------:R-:W-:Y:S01]  /*8db0*/  VIADD R171, R123, 0x1 ;  /* 0x000000017bab7836 */ /* 0x000fe20000000000 */
[----:B------:R-:W-:Y:S01]  /*8dc0*/  VIADDMNMX R167, R121, 0x8, RZ, !PT ;  /* 0x0000000879a77846 */ /* 0x000fe200078001ff */
[C---:B------:R-:W-:Y:S01]  /*8dd0*/  VIADD R172, R5.reuse, 0x40 ;  /* 0x0000004005ac7836 */ /* 0x040fe20000000000 */
[----:B------:R-:W-:-:S09]  /*8de0*/  LOP3.LUT R173, R5, 0x20, R120, 0xfe, !PT ;  /* 0x0000002005ad7812 */ /* 0x000fd200078efe78 */
.L_x_10020:
        /* <DEDUP_REMOVED lines=79> */
.L_x_10015:
[----:B------:R-:W-:Y:S05]  /*92e0*/  BSYNC.RECONVERGENT B0 ;  /* 0x0000000000007941 */ /* 0x000fea0003800200 */
.L_x_10014:
        /* <DEDUP_REMOVED lines=70> */
[----:B------:R-:W2:Y:S04]  /*9750*/  LDSM.16.M88.4 R104, [R137+0x4800] ;  /* 0x004800008968783b */ /* 0x000ea80000000200 */
[----:B------:R-:W-:Y:S03]  /*9760*/  LDSM.16.M88.4 R120, [R135+0x4000] ;  /* 0x004000008778783b */ /* 0x000fe60000000200 */
[C---:B-1----:R-:W-:Y:S08]  /*9770*/  HMMA.16816.F32.BF16 R4, R124.reuse, R128, R4 ;  /* 0x000000807c04723c */ /* 0x042ff00000041804 */
[C---:B------:R-:W-:Y:S08]  /*9780*/  HMMA.16816.F32.BF16 R8, R124.reuse, R130, R8 ;  /* 0x000000827c08723c */ /* 0x040ff00000041808 */
[C---:B--2---:R-:W-:Y:S08]  /*9790*/  HMMA.16816.F32.BF16 R12, R124.reuse, R104, R12 ;  /* 0x000000687c0c723c */ /* 0x044ff0000004180c */
[C---:B------:R-:W-:Y:S01]  /*97a0*/  HMMA.16816.F32.BF16 R16, R124.reuse, R106, R16 ;  /* 0x0000006a7c10723c */ /* 0x040fe20000041810 */
[----:B------:R-:W-:Y:S07]  /*97b0*/  LDSM.16.M88.4 R104, [R140] ;  /* 0x000000008c68783b */ /* 0x000fee0000000200 */
[C---:B------:R-:W-:Y:S08]  /*97c0*/  HMMA.16816.F32.BF16 R20, R124.reuse, R108, R20 ;  /* 0x0000006c7c14723c */ /* 0x040ff00000041814 */
[C---:B------:R-:W-:Y:S01]  /*97d0*/  HMMA.16816.F32.BF16 R24, R124.reuse, R110, R24 ;  /* 0x0000006e7c18723c */ /* 0x040fe20000041818 */
[----:B------:R-:W1:Y:S07]  /*97e0*/  LDSM.16.M88.4 R108, [R136+0x4000] ;  /* 0x00400000886c783b */ /* 0x000e6e0000000200 */
[C---:B------:R-:W-:Y:S08]  /*97f0*/  HMMA.16816.F32.BF16 R28, R124.reuse, R112, R28 ;  /* 0x000000707c1c723c */ /* 0x040ff0000004181c */
[----:B------:R-:W-:Y:S01]  /*9800*/  HMMA.16816.F32.BF16 R32, R124, R114, R32 ;  /* 0x000000727c20723c */ /* 0x000fe20000041820 */
[----:B------:R-:W2:Y:S07]  /*9810*/  LDSM.16.M88.4 R112, [R136+0x5000] ;  /* 0x005000008870783b */ /* 0x000eae0000000200 */
[C---:B-1----:R-:W-:Y:S08]  /*9820*/  HMMA.16816.F32.BF16 R4, R104.reuse, R108, R4 ;  /* 0x0000006c6804723c */ /* 0x042ff00000041804 */
[C---:B------:R-:W-:Y:S01]  /*9830*/  HMMA.16816.F32.BF16 R8, R104.reuse, R110, R8 ;  /* 0x0000006e6808723c */ /* 0x040fe20000041808 */
[----:B------:R-:W1:Y:S07]  /*9840*/  LDSM.16.M88.4 R108, [R136+0x5800] ;  /* 0x00580000886c783b */ /* 0x000e6e0000000200 */
[C---:B------:R-:W-:Y:S08]  /*9850*/  HMMA.16816.F32.BF16 R12, R104.reuse, R116, R12 ;  /* 0x00000074680c723c */ /* 0x040ff0000004180c */
[C---:B------:R-:W-:Y:S01]  /*9860*/  HMMA.16816.F32.BF16 R16, R104.reuse, R118, R16 ;  /* 0x000000766810723c */ /* 0x040fe20000041810 */
[----:B------:R-:W3:Y:S07]  /*9870*/  LDSM.16.M88.4 R116, [R139] ;  /* 0x000000008b74783b */ /* 0x000eee0000000200 */
[C---:B--2---:R-:W-:Y:S08]  /*9880*/  HMMA.16816.F32.BF16 R20, R104.reuse, R112, R20 ;  /* 0x000000706814723c */ /* 0x044ff00000041814 */
[C---:B------:R-:W-:Y:S01]  /*9890*/  HMMA.16816.F32.BF16 R24, R104.reuse, R114, R24 ;  /* 0x000000726818723c */ /* 0x040fe20000041818 */
[----:B------:R-:W-:Y:S07]  /*98a0*/  LDSM.16.M88.4 R112, [R135+0x5800] ;  /* 0x005800008770783b */ /* 0x000fee0000000200 */
[C---:B-1----:R-:W-:Y:S08]  /*98b0*/  HMMA.16816.F32.BF16 R28, R104.reuse, R108, R28 ;  /* 0x0000006c681c723c */ /* 0x042ff0000004181c */
[----:B------:R-:W-:Y:S01]  /*98c0*/  HMMA.16816.F32.BF16 R32, R104, R110, R32 ;  /* 0x0000006e6820723c */ /* 0x000fe20000041820 */
[----:B------:R-:W1:Y:S04]  /*98d0*/  LDSM.16.M88.4 R104, [R135+0x4800] ;  /* 0x004800008768783b */ /* 0x000e680000000200 */
[----:B------:R-:W2:Y:S03]  /*98e0*/  LDSM.16.M88.4 R108, [R135+0x5000] ;  /* 0x00500000876c783b */ /* 0x000ea60000000200 */
[C---:B---3--:R-:W-:Y:S08]  /*98f0*/  HMMA.16816.F32.BF16 R4, R116.reuse, R120, R4 ;  /* 0x000000787404723c */ /* 0x048ff00000041804 */
        /* <DEDUP_REMOVED lines=51> */
[C---:B---3--:R-:W-:Y:S01]  /*9c30*/  HMMA.16816.F32.BF16 R4, R116.reuse, R120, R4 ;  /* 0x000000787404723c */ /* 0x048fe20000041804 */
[----:B------:R-:W-:Y:S04]  /*9c40*/  DEPBAR.LE SB0, 0x0 ;  /* 0x000080000000791a */ /* 0x000fe80000000000 */
[----:B------:R-:W-:Y:S03]  /*9c50*/  BAR.SYNC.DEFER_BLOCKING 0x0 ;  /* 0x0000000000007b1d */ /* 0x000fe60000010000 */
[C---:B------:R-:W-:Y:S08]  /*9c60*/  HMMA.16816.F32.BF16 R8, R116.reuse, R122, R8 ;  /* 0x0000007a7408723c */ /* 0x040ff00000041808 */
[C---:B-1----:R-:W-:Y:S08]  /*9c70*/  HMMA.16816.F32.BF16 R12, R116.reuse, R104, R12 ;  /* 0x00000068740c723c */ /* 0x042ff0000004180c */
[C---:B------:R-:W-:Y:S08]  /*9c80*/  HMMA.16816.F32.BF16 R16, R116.reuse, R106, R16 ;  /* 0x0000006a7410723c */ /* 0x040ff00000041810 */
[C---:B--2---:R-:W-:Y:S08]  /*9c90*/  HMMA.16816.F32.BF16 R20, R116.reuse, R108, R20 ;  /* 0x0000006c7414723c */ /* 0x044ff00000041814 */
[C---:B------:R-:W-:Y:S08]  /*9ca0*/  HMMA.16816.F32.BF16 R24, R116.reuse, R110, R24 ;  /* 0x0000006e7418723c */ /* 0x040ff00000041818 */
[C---:B------:R-:W-:Y:S08]  /*9cb0*/  HMMA.16816.F32.BF16 R28, R116.reuse, R112, R28 ;  /* 0x00000070741c723c */ /* 0x040ff0000004181c */
        /* <DEDUP_REMOVED lines=77> */
.L_x_10019:
[----:B------:R-:W-:Y:S05]  /*a190*/  BSYNC.RECONVERGENT B0 ;  /* 0x0000000000007941 */ /* 0x000fea0003800200 */
.L_x_10018:
        /* <DEDUP_REMOVED lines=50> */
.L_x_10017:
[----:B------:R-:W-:Y:S05]  /*a4c0*/  BSYNC.RECONVERGENT B1 ;  /* 0x0000000000017941 */ /* 0x000fea0003800200 */
.L_x_10016:
[----:B------:R-:W3:Y:S01]  /*a4d0*/  LD.E R103, desc[UR4][R2.64+0xdc] ;  /* 0x0000dc0402677980 */ /* 0x000ee2000c101900 */
[C---:B--2---:R-:W-:Y:S02]  /*a4e0*/  VIADD R107, R173.reuse, 0xffffffe1 ;  /* 0xffffffe1ad6b7836 */ /* 0x044fe40000000000 */
[C---:B------:R-:W-:Y:S02]  /*a4f0*/  VIADD R0, R173.reuse, 0xffffffe0 ;  /* 0xffffffe0ad007836 */ /* 0x040fe40000000000 */
[----:B------:R-:W-:Y:S01]  /*a500*/  VIADD R100, R173, 0xffffffe9 ;  /* 0xffffffe9ad647836 */ /* 0x000fe20000000000 */
[-C--:B------:R-:W-:Y:S01]  /*a510*/  ISETP.GE.AND P3, PT, R107, R170.reuse, PT ;  /* 0x000000aa6b00720c */ /* 0x080fe20003f66270 */
        /* <DEDUP_REMOVED lines=11> */
[----:B------:R-:W-:Y:S02]  /*a5d0*/  FSEL R7, R7, -INF , P0 ;  /* 0xff80000007077808 */ /* 0x000fe40000000000 */
[-C--:B------:R-:W-:Y:S02]  /*a5e0*/  ISETP.GE.AND P0, PT, R100, R167.reuse, PT ;  /* 0x000000a76400720c */ /* 0x080fe40003f06270 */
[----:B------:R-:W-:Y:S02]  /*a5f0*/  ISETP.GE.AND P4, PT, R104, R170, PT ;  /* 0x000000aa6800720c */ /* 0x000fe40003f86270 */
[C---:B------:R-:W-:Y:S02]  /*a600*/  ISETP.GE.AND P1, PT, R0.reuse, R167, PT ;  /* 0x000000a70000720c */ /* 0x040fe40003f26270 */
[----:B------:R-:W-:Y:S02]  /*a610*/  FSEL R108, R9, -INF , P3 ;  /* 0xff800000096c7808 */ /* 0x000fe40001800000 */
[C---:B------:R-:W-:Y:S02]  /*a620*/  ISETP.GE.AND P5, PT, R0.reuse, R163, PT ;  /* 0x000000a30000720c */ /* 0x040fe40003fa6270 */
[----:B------:R-:W-:Y:S01]  /*a630*/  ISETP.GE.AND P6, PT, R0, R166, PT ;  /* 0x000000a60000720c */ /* 0x000fe20003fc6270 */
[C---:B------:R-:W-:Y:S01]  /*a640*/  VIADD R0, R173.reuse, 0xfffffff9 ;  /* 0xfffffff9ad007836 */ /* 0x040fe20000000000 */
[----:B------:R-:W-:Y:S01]  /*a650*/  FSEL R109, R8, -INF , P4 ;  /* 0xff800000086d7808 */ /* 0x000fe20002000000 */
[----:B------:R-:W-:Y:S01]  /*a660*/  VIADD R8, R173, 0x9 ;  /* 0x00000009ad087836 */ /* 0x000fe20000000000 */
[----:B------:R-:W-:Y:S01]  /*a670*/  FSEL R9, R11, -INF , P0 ;  /* 0xff8000000b097808 */ /* 0x000fe20000000000 */
[----:B------:R-:W-:Y:S01]  /*a680*/  VIADD R11, R173, 0xfffffff8 ;  /* 0xfffffff8ad0b7836 */ /* 0x000fe20000000000 */
[-C--:B------:R-:W-:Y:S02]  /*a690*/  ISETP.GE.AND P3, PT, R106, R170.reuse, PT ;  /* 0x000000aa6a00720c */ /* 0x080fe40003f66270 */
[-C--:B------:R-:W-:Y:S02]  /*a6a0*/  ISETP.GE.AND P4, PT, R111, R170.reuse, PT ;  /* 0x000000aa6f00720c */ /* 0x080fe40003f86270 */
[----:B------:R-:W-:Y:S02]  /*a6b0*/  FSEL R6, R6, -INF , P1 ;  /* 0xff80000006067808 */ /* 0x000fe40000800000 */
[-C--:B------:R-:W-:Y:S02]  /*a6c0*/  ISETP.GE.AND P1, PT, R104, R167.reuse, PT ;  /* 0x000000a76800720c */ /* 0x080fe40003f26270 */
[----:B------:R-:W-:Y:S01]  /*a6d0*/  FSEL R197, R12, -INF , P4 ;  /* 0xff8000000cc57808 */ /* 0x000fe20002000000 */
[----:B------:R-:W-:Y:S01]  /*a6e0*/  VIADD R12, R173, 0x8 ;  /* 0x00000008ad0c7836 */ /* 0x000fe20000000000 */
[----:B------:R-:W-:Y:S02]  /*a6f0*/  FSEL R125, R13, -INF , P3 ;  /* 0xff8000000d7d7808 */ /* 0x000fe40001800000 */
[-C--:B------:R-:W-:Y:S02]  /*a700*/  ISETP.GE.AND P3, PT, R0, R170.reuse, PT ;  /* 0x000000aa0000720c */ /* 0x080fe40003f66270 */
[-C--:B------:R-:W-:Y:S02]  /*a710*/  ISETP.GE.AND P4, PT, R11, R170.reuse, PT ;  /* 0x000000aa0b00720c */ /* 0x080fe40003f86270 */
[----:B------:R-:W-:Y:S02]  /*a720*/  FSEL R10, R10, -INF , P1 ;  /* 0xff8000000a0a7808 */ /* 0x000fe40000800000 */
[-C--:B------:R-:W-:Y:S02]  /*a730*/  ISETP.GE.AND P1, PT, R111, R167.reuse, PT ;  /* 0x000000a76f00720c */ /* 0x080fe40003f26270 */
[-C--:B------:R-:W-:Y:S02]  /*a740*/  ISETP.GE.AND P0, PT, R106, R167.reuse, PT ;  /* 0x000000a76a00720c */ /* 0x080fe40003f06270 */
[----:B------:R-:W-:Y:S01]  /*a750*/  FSEL R195, R16, -INF , P4 ;  /* 0xff80000010c37808 */ /* 0x000fe20002000000 */
[----:B------:R-:W-:Y:S01]  /*a760*/  VIADD R16, R173, 0x19 ;  /* 0x00000019ad107836 */ /* 0x000fe20000000000 */
[----:B------:R-:W-:Y:S02]  /*a770*/  FSEL R193, R17, -INF , P3 ;  /* 0xff80000011c17808 */ /* 0x000fe40001800000 */
[-C--:B------:R-:W-:Y:S02]  /*a780*/  ISETP.GE.AND P4, PT, R173, R170.reuse, PT ;  /* 0x000000aaad00720c */ /* 0x080fe40003f86270 */
[-C--:B------:R-:W-:Y:S02]  /*a790*/  ISETP.GE.AND P3, PT, R110, R170.reuse, PT ;  /* 0x000000aa6e00720c */ /* 0x080fe40003f66270 */
[----:B------:R-:W-:Y:S02]  /*a7a0*/  FSEL R14, R14, -INF , P1 ;  /* 0xff8000000e0e7808 */ /* 0x000fe40000800000 */
[----:B------:R-:W-:Y:S02]  /*a7b0*/  FSEL R131, R15, -INF , P0 ;  /* 0xff8000000f837808 */ /* 0x000fe40000000000 */
[-C--:B------:R-:W-:Y:S02]  /*a7c0*/  ISETP.GE.AND P0, PT, R0, R167.reuse, PT ;  /* 0x000000a70000720c */ /* 0x080fe40003f06270 */
[-C--:B------:R-:W-:Y:S02]  /*a7d0*/  ISETP.GE.AND P1, PT, R11, R167.reuse, PT ;  /* 0x000000a70b00720c */ /* 0x080fe40003f26270 */
[----:B------:R-:W-:Y:S01]  /*a7e0*/  FSEL R189, R20, -INF , P4 ;  /* 0xff80000014bd7808 */ /* 0x000fe20002000000 */
[----:B------:R-:W-:Y:S01]  /*a7f0*/  VIADD R20, R173, 0x11 ;  /* 0x00000011ad147836 */ /* 0x000fe20000000000 */
        /* <DEDUP_REMOVED lines=21> */
[----:B------:R-:W-:Y:S02]  /*a950*/  FSEL R33, R33, -INF , P3 ;  /* 0xff80000021217808 */ /* 0x000fe40001800000 */
[-C--:B------:R-:W-:Y:S02]  /*a960*/  ISETP.GE.AND P1, PT, R22, R167.reuse, PT ;  /* 0x000000a71600720c */ /* 0x080fe40003f26270 */
[----:B------:R-:W-:Y:S02]  /*a970*/  ISETP.GE.AND P3, PT, R173, R166, PT ;  /* 0x000000a6ad00720c */ /* 0x000fe40003f66270 */
[----:B------:R-:W-:Y:S02]  /*a980*/  FSEL R28, R28, -INF , P4 ;  /* 0xff8000001c1c7808 */ /* 0x000fe40002000000 */
[----:B------:R-:W-:Y:S02]  /*a990*/  FSEL R31, R31, -INF , P0 ;  /* 0xff8000001f1f7808 */ /* 0x000fe40000000000 */
[-C--:B------:R-:W-:Y:S02]  /*a9a0*/  ISETP.GE.AND P0, PT, R16, R167.reuse, PT ;  /* 0x000000a71000720c */ /* 0x080fe40003f06270 */
[----:B------:R-:W-:Y:S02]  /*a9b0*/  ISETP.GE.AND P4, PT, R5, R170, PT ;  /* 0x000000aa0500720c */ /* 0x000fe40003f86270 */
[----:B------:R-:W-:Y:S02]  /*a9c0*/  FSEL R30, R30, -INF , P1 ;  /* 0xff8000001e1e7808 */ /* 0x000fe40000800000 */
[----:B------:R-:W-:Y:S02]  /*a9d0*/  FSEL R189, R189, -INF , !P3 ;  /* 0xff800000bdbd7808 */ /* 0x000fe40005800000 */
[----:B------:R-:W-:Y:S02]  /*a9e0*/  ISETP.GE.AND P1, PT, R5, R167, PT ;  /* 0x000000a70500720c */ /* 0x000fe40003f26270 */
[-C--:B------:R-:W-:Y:S02]  /*a9f0*/  ISETP.GE.AND P3, PT, R104, R166.reuse, PT ;  /* 0x000000a66800720c */ /* 0x080fe40003f66270 */
[----:B------:R-:W-:Y:S02]  /*aa00*/  FSEL R32, R32, -INF , P4 ;  /* 0xff80000020207808 */ /* 0x000fe40002000000 */
[----:B------:R-:W-:Y:S02]  /*aa10*/  FSEL R35, R35, -INF , P0 ;  /* 0xff80000023237808 */ /* 0x000fe40000000000 */
[-C--:B------:R-:W-:Y:S02]  /*aa20*/  ISETP.GE.AND P4, PT, R107, R166.reuse, PT ;  /* 0x000000a66b00720c */ /* 0x080fe40003f86270 */
[CC--:B------:R-:W-:Y:S01]  /*aa30*/  ISETP.GE.AND P0, PT, R173.reuse, R163.reuse, PT ;  /* 0x000000a3ad00720c */ /* 0x0c0fe20003f06270 */
[----:B------:R-:W-:Y:S01]  /*aa40*/  VIADD R173, R173, 0xffffffc0 ;  /* 0xffffffc0adad7836 */ /* 0x000fe20000000000 */
[----:B------:R-:W-:Y:S02]  /*aa50*/  FSEL R13, R6, -INF , !P5 ;  /* 0xff800000060d7808 */ /* 0x000fe40006800000 */
[----:B------:R-:W-:Y:S02]  /*aa60*/  FSEL R34, R34, -INF , P1 ;  /* 0xff80000022227808 */ /* 0x000fe40000800000 */
[----:B------:R-:W-:Y:S02]  /*aa70*/  FSEL R19, R109, -INF , !P3 ;  /* 0xff8000006d137808 */ /* 0x000fe40005800000 */
[-C--:B------:R-:W-:Y:S02]  /*aa80*/  ISETP.GE.AND P5, PT, R106, R166.reuse, PT ;  /* 0x000000a66a00720c */ /* 0x080fe40003fa6270 */
        /* <DEDUP_REMOVED lines=10> */
[----:B------:R-:W-:Y:S02]  /*ab30*/  FSEL R125, R125, -INF , !P5 ;  /* 0xff8000007d7d7808 */ /* 0x000fe40006800000 */
[CC--:B------:R-:W-:Y:S02]  /*ab40*/  ISETP.GE.AND P3, PT, R11.reuse, R166.reuse, PT ;  /* 0x000000a60b00720c */ /* 0x0c0fe40003f66270 */
[-C--:B------:R-:W-:Y:S02]  /*ab50*/  ISETP.GE.AND P5, PT, R11, R163.reuse, PT ;  /* 0x000000a30b00720c */ /* 0x080fe40003fa6270 */
[----:B------:R-:W-:Y:S02]  /*ab60*/  FSEL R11, R10, -INF , !P0 ;  /* 0xff8000000a0b7808 */ /* 0x000fe40004000000 */
[----:B------:R-:W-:Y:S02]  /*ab70*/  FSEL R9, R9, -INF , !P4 ;  /* 0xff80000009097808 */ /* 0x000fe40006000000 */
[----:B------:R-:W-:Y:S02]  /*ab80*/  FSEL R15, R108, -INF , !P6 ;  /* 0xff8000006c0f7808 */ /* 0x000fe40007000000 */
[C---:B------:R-:W-:Y:S02]  /*ab90*/  ISETP.GE.AND P0, PT, R0.reuse, R166, PT ;  /* 0x000000a60000720c */ /* 0x040fe40003f06270 */
[----:B------:R-:W-:Y:S02]  /*aba0*/  ISETP.GE.AND P4, PT, R0, R163, PT ;  /* 0x000000a30000720c */ /* 0x000fe40003f86270 */
[----:B------:R-:W-:Y:S02]  /*abb0*/  FMNMX3.FTZ R6, R101, R4, R21, !PT ;  /* 0x0000000465067276 */ /* 0x000fe40007810015 */
[----:B------:R-:W-:Y:S02]  /*abc0*/  FMNMX3.FTZ R0, R102, R13, R17, !PT ;  /* 0x0000000d66007276 */ /* 0x000fe40007810011 */
[-C--:B------:R-:W-:Y:S02]  /*abd0*/  ISETP.GE.AND P6, PT, R111, R163.reuse, PT ;  /* 0x000000a36f00720c */ /* 0x080fe40003fc6270 */
[----:B------:R-:W-:Y:S02]  /*abe0*/  ISETP.GE.AND P1, PT, R106, R163, PT ;  /* 0x000000a36a00720c */ /* 0x000fe40003f26270 */
[----:B------:R-:W-:Y:S02]  /*abf0*/  FSEL R127, R14, -INF , !P6 ;  /* 0xff8000000e7f7808 */ /* 0x000fe40007000000 */
[----:B------:R-:W-:Y:S02]  /*ac00*/  FMNMX3.FTZ R6, R6, R19, R15, !PT ;  /* 0x0000001306067276 */ /* 0x000fe4000781000f */
[----:B------:R-:W-:Y:S02]  /*ac10*/  FSEL R131, R131, -INF , !P1 ;  /* 0xff80000083837808 */ /* 0x000fe40004800000 */
[----:B------:R-:W-:Y:S02]  /*ac20*/  FMNMX3.FTZ R0, R0, R11, R9, !PT ;  /* 0x0000000b00007276 */ /* 0x000fe40007810009 */
[----:B------:R-:W-:Y:S02]  /*ac30*/  FSEL R195, R195, -INF , !P3 ;  /* 0xff800000c3c37808 */ /* 0x000fe40005800000 */
[CC--:B------:R-:W-:Y:S02]  /*ac40*/  ISETP.GE.AND P3, PT, R110.reuse, R166.reuse, PT ;  /* 0x000000a66e00720c */ /* 0x0c0fe40003f66270 */
[----:B------:R-:W-:Y:S02]  /*ac50*/  FSEL R193, R193, -INF , !P0 ;  /* 0xff800000c1c17808 */ /* 0x000fe40004000000 */
[----:B------:R-:W-:Y:S02]  /*ac60*/  ISETP.GE.AND P0, PT, R110, R163, PT ;  /* 0x000000a36e00720c */ /* 0x000fe40003f06270 */
[----:B------:R-:W-:Y:S02]  /*ac70*/  FSEL R191, R18, -INF , !P5 ;  /* 0xff80000012bf7808 */ /* 0x000fe40006800000 */
[----:B------:R-:W-:Y:S02]  /*ac80*/  FSEL R129, R129, -INF , !P4 ;  /* 0xff80000081817808 */ /* 0x000fe40006000000 */
[----:B------:R-:W-:Y:S02]  /*ac90*/  FMNMX3.FTZ R6, R6, R197, R125, !PT ;  /* 0x000000c506067276 */ /* 0x000fe4000781007d */
[----:B------:R-:W-:Y:S02]  /*aca0*/  FMNMX3.FTZ R0, R0, R127, R131, !PT ;  /* 0x0000007f00007276 */ /* 0x000fe40007810083 */
[----:B------:R-:W-:Y:S02]  /*acb0*/  FSEL R187, R187, -INF , !P3 ;  /* 0xff800000bbbb7808 */ /* 0x000fe40005800000 */
[-C--:B------:R-:W-:Y:S02]  /*acc0*/  ISETP.GE.AND P3, PT, R8, R166.reuse, PT ;  /* 0x000000a60800720c */ /* 0x080fe40003f66270 */
[CC--:B------:R-:W-:Y:S02]  /*acd0*/  ISETP.GE.AND P6, PT, R12.reuse, R166.reuse, PT ;  /* 0x000000a60c00720c */ /* 0x0c0fe40003fc6270 */
[-C--:B------:R-:W-:Y:S02]  /*ace0*/  ISETP.GE.AND P1, PT, R12, R163.reuse, PT ;  /* 0x000000a30c00720c */ /* 0x080fe40003f26270 */
[----:B------:R-:W-:Y:S02]  /*acf0*/  FSEL R179, R23, -INF , !P0 ;  /* 0xff80000017b37808 */ /* 0x000fe40004000000 */
[----:B------:R-:W-:Y:S02]  /*ad00*/  ISETP.GE.AND P5, PT, R8, R163, PT ;  /* 0x000000a30800720c */ /* 0x000fe40003fa6270 */
        /* <DEDUP_REMOVED lines=14> */
[CC--:B------:R-:W-:Y:S02]  /*adf0*/  ISETP.GE.AND P1, PT, R5.reuse, R166.reuse, PT ;  /* 0x000000a60500720c */ /* 0x0c0fe40003f26270 */
[-C--:B------:R-:W-:Y:S02]  /*ae00*/  ISETP.GE.AND P5, PT, R5, R163.reuse, PT ;  /* 0x000000a30500720c */ /* 0x080fe40003fa6270 */
[----:B------:R-:W-:Y:S02]  /*ae10*/  FSEL R119, R30, -INF , !P6 ;  /* 0xff8000001e777808 */ /* 0x000fe40007000000 */
[----:B------:R-:W-:Y:S02]  /*ae20*/  FSEL R118, R31, -INF , !P0 ;  /* 0xff8000001f767808 */ /* 0x000fe40004000000 */
[C---:B------:R-:W-:Y:S01]  /*ae30*/  ISETP.GE.AND P4, PT, R16.reuse, R166, PT ;  /* 0x000000a61000720c */ /* 0x040fe20003f86270 */
[----:B------:R-:W-:Y:S01]  /*ae40*/  LDSM.16.MT88.4 R28, [R133+0x8000] ;  /* 0x00800000851c783b */ /* 0x000fe20000004200 */
        /* <DEDUP_REMOVED lines=10> */
[----:B------:R-:W-:Y:S03]  /*aef0*/  FMNMX3.FTZ R7, R0, R105, R104, !PT ;  /* 0x0000006900077276 */ /* 0x000fe60007810068 */
[----:B------:R-:W-:Y:S08]  /*af00*/  SHFL.BFLY PT, R25, R6, 0x2, 0x1f ;  /* 0x0c401f0006197f89 */ /* 0x000ff000000e0000 */
[----:B------:R-:W1:Y:S02]  /*af10*/  SHFL.BFLY PT, R0, R7, 0x2, 0x1f ;  /* 0x0c401f0007007f89 */ /* 0x000e6400000e0000 */
[----:B-1----:R-:W-:Y:S02]  /*af20*/  FMNMX.FTZ R5, R7, R0, !PT ;  /* 0x0000000007057209 */ /* 0x002fe40007810000 */
[----:B------:R-:W-:Y:S04]  /*af30*/  FMNMX.FTZ R23, R6, R25, !PT ;  /* 0x0000001906177209 */ /* 0x000fe80007810000 */
[----:B------:R-:W1:Y:S08]  /*af40*/  SHFL.BFLY PT, R0, R5, 0x1, 0x1f ;  /* 0x0c201f0005007f89 */ /* 0x000e7000000e0000 */
[----:B------:R-:W2:Y:S01]  /*af50*/  SHFL.BFLY PT, R100, R23, 0x1, 0x1f ;  /* 0x0c201f0017647f89 */ /* 0x000ea200000e0000 */
[----:B-1----:R-:W-:Y:S02]  /*af60*/  FMNMX.FTZ R0, R5, R0, !PT ;  /* 0x0000000005007209 */ /* 0x002fe40007810000 */
[----:B--2---:R-:W-:Y:S03]  /*af70*/  FMNMX.FTZ R100, R23, R100, !PT ;  /* 0x0000006417647209 */ /* 0x004fe60007810000 */
[C---:B---3--:R-:W-:Y:S01]  /*af80*/  FMUL.FTZ R124, R103.reuse, R0 ;  /* 0x00000000677c7220 */ /* 0x048fe20000410000 */
        /* <DEDUP_REMOVED lines=11> */
[-CC-:B------:R-:W-:Y:S01]  /*b040*/  FFMA.FTZ R107, R4, R103.reuse, -R126.reuse ;  /* 0x00000067046b7223 */ /* 0x180fe2000001087e */
[----:B------:R-:W1:Y:S01]  /*b050*/  LDSM.16.MT88.4 R12, [R138+0x8000] ;  /* 0x008000008a0c783b */ /* 0x000e620000004200 */
[----:B------:R-:W-:Y:S01]  /*b060*/  FSEL R4, R100, RZ, P1 ;  /* 0x000000ff64047208 */ /* 0x000fe20000800000 */
[-CC-:B------:R-:W-:Y:S01]  /*b070*/  FFMA.FTZ R116, R21, R103.reuse, -R126.reuse ;  /* 0x0000006715747223 */ /* 0x180fe2000001087e */
[-C--:B------:R-:W-:Y:S01]  /*b080*/  FFMA.FTZ R113, R19, R103.reuse, -R126 ;  /* 0x0000006713717223 */ /* 0x080fe2000001087e */
[-CC-:B------:R-:W-:Y:S01]  /*b090*/  FFMA.FTZ R117, R9, R103.reuse, -R124.reuse ;  /* 0x0000006709757223 */ /* 0x180fe2000001087c */
[----:B------:R-:W-:Y:S01]  /*b0a0*/  FMUL.FTZ R8, R103, R6 ;  /* 0x0000000667087220 */ /* 0x000fe20000410000 */
[----:B------:R-:W-:Y:S01]  /*b0b0*/  FADD.FTZ R4, -R4, R101 ;  /* 0x0000006504047221 */ /* 0x000fe20000010100 */
[----:B------:R-:W-:Y:S01]  /*b0c0*/  MUFU.EX2 R107, R107 ;  /* 0x0000006b006b7308 */ /* 0x000fe20000000800 */
[----:B------:R-:W2:Y:S01]  /*b0d0*/  LDSM.16.MT88.4 R20, [R134+0x8000] ;  /* 0x008000008614783b */ /* 0x000ea20000004200 */
[-CC-:B------:R-:W-:Y:S01]  /*b0e0*/  FFMA.FTZ R180, R179, R103.reuse, -R124.reuse ;  /* 0x00000067b3b47223 */ /* 0x180fe2000001087c */
[----:B------:R-:W-:Y:S07]  /*b0f0*/  FMUL.FTZ R9, R103, R4 ;  /* 0x0000000467097220 */ /* 0x000fee0000410000 */
[----:B------:R-:W3:Y:S01]  /*b100*/  MUFU.EX2 R101, R8 ;  /* 0x0000000800657308 */ /* 0x000ee20000000800 */
[-CC-:B------:R-:W-:Y:S01]  /*b110*/  FFMA.FTZ R182, R153, R103.reuse, -R124.reuse ;  /* 0x0000006799b67223 */ /* 0x180fe2000001087c */
[-CC-:B------:R-:W-:Y:S01]  /*b120*/  FFMA.FTZ R181, R181, R103.reuse, -R124.reuse ;  /* 0x00000067b5b57223 */ /* 0x180fe2000001087c */
[-C--:B------:R-:W-:Y:S07]  /*b130*/  FFMA.FTZ R177, R177, R103.reuse, -R124 ;  /* 0x00000067b1b17223 */ /* 0x080fee000001087c */
[----:B------:R-:W4:Y:S01]  /*b140*/  MUFU.EX2 R102, R9 ;  /* 0x0000000900667308 */ /* 0x000f220000000800 */
[-CC-:B------:R-:W-:Y:S01]  /*b150*/  FFMA.FTZ R130, R125, R103.reuse, -R126.reuse ;  /* 0x000000677d827223 */ /* 0x180fe2000001087e */
[-C--:B------:R-:W-:Y:S01]  /*b160*/  FFMA.FTZ R128, R195, R103.reuse, -R126 ;  /* 0x00000067c3807223 */ /* 0x080fe2000001087e */
[-CC-:B------:R-:W-:Y:S07]  /*b170*/  FFMA.FTZ R176, R131, R103.reuse, -R124.reuse ;  /* 0x0000006783b07223 */ /* 0x180fee000001087c */
        /* <DEDUP_REMOVED lines=9> */
[C---:B------:R-:W-:Y:S01]  /*b210*/  FMUL.FTZ R10, R101.reuse, R94 ;  /* 0x0000005e650a7220 */ /* 0x040fe20000410000 */
[C---:B----4-:R-:W-:Y:S01]  /*b220*/  FMUL.FTZ R4, R102.reuse, R96 ;  /* 0x0000006066047220 */ /* 0x050fe20000410000 */
[C---:B------:R-:W-:Y:S07]  /*b230*/  FMUL.FTZ R5, R102.reuse, R97 ;  /* 0x0000006166057220 */ /* 0x040fee0000410000 */
[----:B------:R-:W-:Y:S01]  /*b240*/  MUFU.EX2 R106, R106 ;  /* 0x0000006a006a7308 */ /* 0x000fe20000000800 */
[----:B------:R-:W-:Y:S01]  /*b250*/  FMUL.FTZ R8, R102, R92 ;  /* 0x0000005c66087220 */ /* 0x000fe20000410000 */
[----:B-----5:R-:W-:Y:S01]  /*b260*/  F2FP.BF16.F32.PACK_AB R108, R116, R107 ;  /* 0x0000006b746c723e */ /* 0x020fe200000010ff */
[C---:B------:R-:W-:Y:S07]  /*b270*/  FMUL.FTZ R9, R102.reuse, R93 ;  /* 0x0000005d66097220 */ /* 0x040fee0000410000 */
[----:B------:R-:W4:Y:S01]  /*b280*/  MUFU.EX2 R115, R115 ;  /* 0x0000007300737308 */ /* 0x000f220000000800 */
[C---:B------:R-:W-:Y:S01]  /*b290*/  FMUL.FTZ R11, R101.reuse, R95 ;  /* 0x0000005f650b7220 */ /* 0x040fe20000410000 */
[C---:B------:R-:W-:Y:S01]  /*b2a0*/  FMUL.FTZ R16, R102.reuse, R84 ;  /* 0x0000005466107220 */ /* 0x040fe20000410000 */
[----:B------:R-:W-:Y:S07]  /*b2b0*/  FMUL.FTZ R17, R102, R85 ;  /* 0x0000005566117220 */ /* 0x000fee0000410000 */
[----:B------:R-:W-:Y:S01]  /*b2c0*/  MUFU.EX2 R114, R114 ;  /* 0x0000007200727308 */ /* 0x000fe20000000800 */
[C---:B------:R-:W-:Y:S01]  /*b2d0*/  FMUL.FTZ R18, R101.reuse, R86 ;  /* 0x0000005665127220 */ /* 0x040fe20000410000 */
[----:B---3--:R-:W-:Y:S01]  /*b2e0*/  F2FP.BF16.F32.PACK_AB R110, R112, R113 ;  /* 0x00000071706e723e */ /* 0x008fe200000010ff */
[C---:B------:R-:W-:Y:S07]  /*b2f0*/  FMUL.FTZ R19, R101.reuse, R87 ;  /* 0x0000005765137220 */ /* 0x040fee0000410000 */
[----:B------:R-:W3:Y:S01]  /*b300*/  MUFU.EX2 R117, R117 ;  /* 0x0000007500757308 */ /* 0x000ee20000000800 */
[----:B------:R-:W5:Y:S01]  /*b310*/  LDSM.16.MT88.4 R84, [R132+0x8000] ;  /* 0x008000008454783b */ /* 0x000f620000004200 */
[C---:B------:R-:W-:Y:S01]  /*b320*/  FMUL.FTZ R24, R102.reuse, R76 ;  /* 0x0000004c66187220 */ /* 0x040fe20000410000 */
[C---:B------:R-:W-:Y:S01]  /*b330*/  FMUL.FTZ R25, R102.reuse, R77 ;  /* 0x0000004d66197220 */ /* 0x040fe20000410000 */
[C---:B------:R-:W-:Y:S01]  /*b340*/  FMUL.FTZ R26, R101.reuse, R78 ;  /* 0x0000004e651a7220 */ /* 0x040fe20000410000 */
[----:B------:R-:W-:Y:S01]  /*b350*/  FMUL.FTZ R27, R101, R79 ;  /* 0x0000004f651b7220 */ /* 0x000fe20000410000 */
[----:B----4-:R-:W-:Y:S01]  /*b360*/  F2FP.BF16.F32.PACK_AB R109, R115, R106 ;  /* 0x0000006a736d723e */ /* 0x010fe200000010ff */
[C---:B------:R-:W-:Y:S01]  /*b370*/  FMUL.FTZ R32, R102.reuse, R68 ;  /* 0x0000004466207220 */ /* 0x040fe20000410000 */
[C---:B------:R-:W-:Y:S01]  /*b380*/  FMUL.FTZ R33, R102.reuse, R69 ;  /* 0x0000004566217220 */ /* 0x040fe20000410000 */
[----:B------:R-:W-:Y:S01]  /*b390*/  LDSM.16.MT88.4 R76, [R132+0xa000] ;  /* 0x00a00000844c783b */ /* 0x000fe20000004200 */
[C---:B------:R-:W-:Y:S01]  /*b3a0*/  FMUL.FTZ R34, R101.reuse, R70 ;  /* 0x0000004665227220 */ /* 0x040fe20000410000 */
[----:B------:R-:W-:Y:S01]  /*b3b0*/  FMUL.FTZ R35, R101, R71 ;  /* 0x0000004765237220 */ /* 0x000fe20000410000 */
[C---:B------:R-:W-:Y:S01]  /*b3c0*/  FMUL.FTZ R36, R102.reuse, R36 ;  /* 0x0000002466247220 */ /* 0x040fe20000410000 */
[C---:B------:R-:W-:Y:S01]  /*b3d0*/  FMUL.FTZ R37, R102.reuse, R37 ;  /* 0x0000002566257220 */ /* 0x040fe20000410000 */
[----:B---3--:R-:W-:Y:S01]  /*b3e0*/  F2FP.BF16.F32.PACK_AB R111, R117, R114 ;  /* 0x00000072756f723e */ /* 0x008fe200000010ff */
[C---:B------:R-:W-:Y:S01]  /*b3f0*/  FMUL.FTZ R38, R101.reuse, R38 ;  /* 0x0000002665267220 */ /* 0x040fe20000410000 */
[C---:B------:R-:W-:Y:S01]  /*b400*/  FMUL.FTZ R39, R101.reuse, R39 ;  /* 0x0000002765277220 */ /* 0x040fe20000410000 */
[----:B------:R-:W-:Y:S01]  /*b410*/  LDSM.16.MT88.4 R68, [R134+0xa000] ;  /* 0x00a000008644783b */ /* 0x000fe20000004200 */
[C---:B------:R-:W-:Y:S01]  /*b420*/  FMUL.FTZ R40, R102.reuse, R40 ;  /* 0x0000002866287220 */ /* 0x040fe20000410000 */
[C---:B------:R-:W-:Y:S01]  /*b430*/  FMUL.FTZ R41, R102.reuse, R41 ;  /* 0x0000002966297220 */ /* 0x040fe20000410000 */
[C---:B------:R-:W-:Y:S01]  /*b440*/  FMUL.FTZ R42, R101.reuse, R42 ;  /* 0x0000002a652a7220 */ /* 0x040fe20000410000 */
[C---:B-1----:R-:W-:Y:S01]  /*b450*/  HMMA.16816.F32.BF16 R4, R108.reuse, R12, R4 ;  /* 0x0000000c6c04723c */ /* 0x042fe20000041804 */
[----:B------:R-:W-:Y:S03]  /*b460*/  MUFU.EX2 R179, R181 ;  /* 0x000000b500b37308 */ /* 0x000fe60000000800 */
[----:B------:R-:W-:Y:S01]  /*b470*/  LDSM.16.MT88.4 R92, [R138+0x9800] ;  /* 0x009800008a5c783b */ /* 0x000fe20000004200 */
[C---:B------:R-:W-:Y:S01]  /*b480*/  FMUL.FTZ R12, R102.reuse, R88 ;  /* 0x00000058660c7220 */ /* 0x040fe20000410000 */
[C---:B------:R-:W-:Y:S01]  /*b490*/  FMUL.FTZ R13, R102.reuse, R89 ;  /* 0x00000059660d7220 */ /* 0x040fe20000410000 */
[C---:B------:R-:W-:Y:S01]  /*b4a0*/  FMUL.FTZ R43, R101.reuse, R43 ;  /* 0x0000002b652b7220 */ /* 0x040fe20000410000 */
[C---:B------:R-:W-:Y:S03]  /*b4b0*/  HMMA.16816.F32.BF16 R8, R108.reuse, R14, R8 ;  /* 0x0000000e6c08723c */ /* 0x040fe60000041808 */
[----:B------:R-:W-:Y:S01]  /*b4c0*/  MUFU.EX2 R180, R180 ;  /* 0x000000b400b47308 */ /* 0x000fe20000000800 */
        /* <DEDUP_REMOVED lines=8> */
[C---:B--2---:R-:W-:Y:S01]  /*b550*/  HMMA.16816.F32.BF16 R12, R108.reuse, R20, R12 ;  /* 0x000000146c0c723c */ /* 0x044fe2000004180c */
[----:B------:R1:W-:Y:S02]  /*b560*/  MUFU.EX2 R153, R177 ;  /* 0x000000b100997308 */ /* 0x0003e40000000800 */
[C---:B------:R-:W-:Y:S01]  /*b570*/  FMUL.FTZ R20, R102.reuse, R80 ;  /* 0x0000005066147220 */ /* 0x040fe20000410000 */
[C---:B------:R-:W-:Y:S01]  /*b580*/  FMUL.FTZ R21, R102.reuse, R81 ;  /* 0x0000005166157220 */ /* 0x040fe20000410000 */
        /* <DEDUP_REMOVED lines=8> */
[----:B------:R-:W2:Y:S01]  /*b610*/  LDSM.16.MT88.4 R80, [R138+0xa000] ;  /* 0x00a000008a50783b */ /* 0x000ea20000004200 */
[C---:B------:R-:W-:Y:S01]  /*b620*/  FMUL.FTZ R62, R101.reuse, R62 ;  /* 0x0000003e653e7220 */ /* 0x040fe20000410000 */
[C---:B------:R-:W-:Y:S01]  /*b630*/  FMUL.FTZ R63, R101.reuse, R63 ;  /* 0x0000003f653f7220 */ /* 0x040fe20000410000 */
[C---:B------:R-:W-:Y:S01]  /*b640*/  FMUL.FTZ R64, R102.reuse, R64 ;  /* 0x0000004066407220 */ /* 0x040fe20000410000 */
[C---:B------:R-:W-:Y:S01]  /*b650*/  FMUL.FTZ R65, R102.reuse, R65 ;  /* 0x0000004166417220 */ /* 0x040fe20000410000 */
[C---:B------:R-:W-:Y:S01]  /*b660*/  HMMA.16816.F32.BF16 R20, R108.reuse, R28, R20 ;  /* 0x0000001c6c14723c */ /* 0x040fe20000041814 */
[----:B------:R-:W-:Y:S02]  /*b670*/  MUFU.EX2 R125, R197 ;  /* 0x000000c5007d7308 */ /* 0x000fe40000000800 */
        /* <DEDUP_REMOVED lines=10> */
[----:B------:R-:W3:Y:S01]  /*b720*/  LDSM.16.MT88.4 R72, [R133+0xa000] ;  /* 0x00a000008548783b */ /* 0x000ee20000004200 */
[C---:B------:R-:W-:Y:S01]  /*b730*/  FMUL.FTZ R46, R101.reuse, R46 ;  /* 0x0000002e652e7220 */ /* 0x040fe20000410000 */
[C---:B------:R-:W-:Y:S01]  /*b740*/  FMUL.FTZ R47, R101.reuse, R47 ;  /* 0x0000002f652f7220 */ /* 0x040fe20000410000 */
[C---:B------:R-:W-:Y:S01]  /*b750*/  FMUL.FTZ R48, R102.reuse, R48 ;  /* 0x0000003066307220 */ /* 0x040fe20000410000 */
[C---:B------:R-:W-:Y:S01]  /*b760*/  FMUL.FTZ R49, R102.reuse, R49 ;  /* 0x0000003166317220 */ /* 0x040fe20000410000 */
[C---:B-----5:R-:W-:Y:S01]  /*b770*/  HMMA.16816.F32.BF16 R28, R108.reuse, R84, R28 ;  /* 0x000000546c1c723c */ /* 0x060fe2000004181c */
[----:B------:R-:W-:Y:S02]  /*b780*/  MUFU.EX2 R128, R128 ;  /* 0x0000008000807308 */ /* 0x000fe40000000800 */
[C---:B------:R-:W-:Y:S01]  /*b790*/  FMUL.FTZ R50, R101.reuse, R50 ;  /* 0x0000003265327220 */ /* 0x040fe20000410000 */
[C---:B------:R-:W-:Y:S07]  /*b7a0*/  FMUL.FTZ R51, R101.reuse, R51 ;  /* 0x0000003365337220 */ /* 0x040fee0000410000 */
[----:B------:R-:W-:Y:S01]  /*b7b0*/  MUFU.EX2 R176, R176 ;  /* 0x000000b000b07308 */ /* 0x000fe20000000800 */
[----:B------:R-:W-:Y:S01]  /*b7c0*/  FFMA.FTZ R175, R102, R175, R107 ;  /* 0x000000af66af7223 */ /* 0x000fe2000001006b */
[----:B------:R-:W-:Y:S01]  /*b7d0*/  FFMA.FTZ R174, R101, R174, R106 ;  /* 0x000000ae65ae7223 */ /* 0x000fe2000001006a */
[C---:B------:R-:W-:Y:S01]  /*b7e0*/  HMMA.16816.F32.BF16 R32, R108.reuse, R86, R32 ;  /* 0x000000566c20723c */ /* 0x040fe20000041820 */
[----:B------:R-:W-:Y:S06]  /*b7f0*/  LDSM.16.MT88.4 R84, [R134+0x9800] ;  /* 0x009800008654783b */ /* 0x000fec0000004200 */
[----:B------:R-:W-:Y:S01]  /*b800*/  MUFU.EX2 R129, R191 ;  /* 0x000000bf00817308 */ /* 0x000fe20000000800 */
[-CC-:B-1----:R-:W-:Y:S01]  /*b810*/  FFMA.FTZ R177, R119, R103.reuse, -R124.reuse ;  /* 0x0000006777b17223 */ /* 0x182fe2000001087c */
[-C--:B------:R-:W-:Y:S01]  /*b820*/  FFMA.FTZ R119, R105, R103.reuse, -R124 ;  /* 0x0000006769777223 */ /* 0x080fe2000001087c */
[----:B------:R-:W-:Y:S07]  /*b830*/  FADD.FTZ R116, R116, R175 ;  /* 0x000000af74747221 */ /* 0x000fee0000010000 */
[----:B------:R-:W1:Y:S01]  /*b840*/  MUFU.EX2 R178, R178 ;  /* 0x000000b200b27308 */ /* 0x000e620000000800 */
[----:B------:R-:W-:Y:S01]  /*b850*/  ISETP.GT.AND P0, PT, R171, R150, PT ;  /* 0x00000096ab00720c */ /* 0x000fe20003f04270 */
[C---:B--2---:R-:W-:Y:S08]  /*b860*/  HMMA.16816.F32.BF16 R36, R108.reuse, R80, R36 ;  /* 0x000000506c24723c */ /* 0x044ff00000041824 */
[----:B------:R-:W-:Y:S01]  /*b870*/  MUFU.EX2 R177, R177 ;  /* 0x000000b100b17308 */ /* 0x000fe20000000800 */
[----:B------:R-:W-:Y:S01]  /*b880*/  FADD.FTZ R115, R115, R174 ;  /* 0x000000ae73737221 */ /* 0x000fe20000010000 */
[----:B------:R-:W-:Y:S01]  /*b890*/  FADD.FTZ R113, R113, R116 ;  /* 0x0000007471717221 */ /* 0x000fe20000010000 */
[----:B------:R-:W-:Y:S07]  /*b8a0*/  IMAD.MOV.U32 R102, RZ, RZ, R0 ;  /* 0x000000ffff667224 */ /* 0x000fee00078e0000 */
[----:B------:R-:W-:Y:S01]  /*b8b0*/  MUFU.EX2 R119, R119 ;  /* 0x0000007700777308 */ /* 0x000fe20000000800 */
[----:B------:R-:W-:Y:S01]  /*b8c0*/  IMAD.MOV.U32 R101, RZ, RZ, R100 ;  /* 0x000000ffff657224 */ /* 0x000fe200078e0064 */
[C---:B------:R-:W-:Y:S01]  /*b8d0*/  HMMA.16816.F32.BF16 R40, R108.reuse, R82, R40 ;  /* 0x000000526c28723c */ /* 0x040fe20000041828 */
[----:B------:R-:W2:Y:S02]  /*b8e0*/  LDSM.16.MT88.4 R80, [R138+0x8800] ;  /* 0x008800008a50783b */ /* 0x000ea40000004200 */
[----:B------:R-:W-:Y:S05]  /*b8f0*/  FADD.FTZ R112, R112, R113 ;  /* 0x0000007170707221 */ /* 0x000fea0000010000 */
[C---:B------:R-:W-:Y:S03]  /*b900*/  HMMA.16816.F32.BF16 R44, R108.reuse, R68, R44 ;  /* 0x000000446c2c723c */ /* 0x040fe6000004182c */
[----:B------:R-:W-:Y:S02]  /*b910*/  FFMA.FTZ R68, R127, R103, -R124 ;  /* 0x000000677f447223 */ /* 0x000fe4000001087c */
[----:B------:R-:W4:Y:S03]  /*b920*/  MUFU.EX2 R127, R193 ;  /* 0x000000c1007f7308 */ /* 0x000f260000000800 */
[C---:B------:R-:W-:Y:S07]  /*b930*/  HMMA.16816.F32.BF16 R48, R108.reuse, R70, R48 ;  /* 0x000000466c30723c */ /* 0x040fee0000041830 */
[----:B------:R5:W2:Y:S01]  /*b940*/  MUFU.EX2 R131, R68 ;  /* 0x0000004400837308 */ /* 0x000aa20000000800 */
[----:B-1----:R-:W-:Y:S01]  /*b950*/  F2FP.BF16.F32.PACK_AB R71, R178, R129 ;  /* 0x00000081b247723e */ /* 0x002fe200000010ff */
[C---:B---3--:R-:W-:Y:S03]  /*b960*/  HMMA.16816.F32.BF16 R52, R108.reuse, R72, R52 ;  /* 0x000000486c34723c */ /* 0x048fe60000041834 */
[----:B----4-:R-:W-:Y:S02]  /*b970*/  F2FP.BF16.F32.PACK_AB R70, R127, R128 ;  /* 0x000000807f46723e */ /* 0x010fe400000010ff */
[----:B-----5:R-:W-:Y:S03]  /*b980*/  F2FP.BF16.F32.PACK_AB R68, R130, R125 ;  /* 0x0000007d8244723e */ /* 0x020fe600000010ff */
[C---:B------:R-:W-:Y:S01]  /*b990*/  HMMA.16816.F32.BF16 R56, R108.reuse, R74, R56 ;  /* 0x0000004a6c38723c */ /* 0x040fe20000041838 */
[----:B------:R-:W1:Y:S02]  /*b9a0*/  LDSM.16.MT88.4 R72, [R134+0x8800] ;  /* 0x008800008648783b */ /* 0x000e640000004200 */
[----:B--2---:R-:W-:Y:S05]  /*b9b0*/  F2FP.BF16.F32.PACK_AB R69, R176, R131 ;  /* 0x00000083b045723e */ /* 0x004fea00000010ff */
[C---:B------:R-:W-:Y:S08]  /*b9c0*/  HMMA.16816.F32.BF16 R60, R108.reuse, R76, R60 ;  /* 0x0000004c6c3c723c */ /* 0x040ff0000004183c */
[----:B------:R-:W-:Y:S01]  /*b9d0*/  HMMA.16816.F32.BF16 R64, R108, R78, R64 ;  /* 0x0000004e6c40723c */ /* 0x000fe20000041840 */
[----:B------:R-:W2:Y:S02]  /*b9e0*/  LDSM.16.MT88.4 R76, [R133+0x8800] ;  /* 0x00880000854c783b */ /* 0x000ea40000004200 */
[-CC-:B------:R-:W-:Y:S01]  /*b9f0*/  FFMA.FTZ R110, R189, R103.reuse, -R126.reuse ;  /* 0x00000067bd6e7223 */ /* 0x180fe2000001087e */
[-CC-:B------:R-:W-:Y:S01]  /*ba00*/  FFMA.FTZ R111, R187, R103.reuse, -R126.reuse ;  /* 0x00000067bb6f7223 */ /* 0x180fe2000001087e */
[-CC-:B------:R-:W-:Y:S01]  /*ba10*/  FFMA.FTZ R108, R185, R103.reuse, -R126.reuse ;  /* 0x00000067b96c7223 */ /* 0x180fe2000001087e */
[--C-:B------:R-:W-:Y:S02]  /*ba20*/  FFMA.FTZ R109, R183, R103, -R126.reuse ;  /* 0x00000067b76d7223 */ /* 0x100fe4000001087e */
[C---:B------:R-:W-:Y:S01]  /*ba30*/  HMMA.16816.F32.BF16 R4, R68.reuse, R80, R4 ;  /* 0x000000504404723c */ /* 0x040fe20000041804 */
[----:B------:R-:W-:Y:S10]  /*ba40*/  MUFU.EX2 R110, R110 ;  /* 0x0000006e006e7308 */ /* 0x000ff40000000800 */
[----:B------:R-:W3:Y:S01]  /*ba50*/  MUFU.EX2 R111, R111 ;  /* 0x0000006f006f7308 */ /* 0x000ee20000000800 */
[C---:B------:R-:W-:Y:S01]  /*ba60*/  HMMA.16816.F32.BF16 R8, R68.reuse, R82, R8 ;  /* 0x000000524408723c */ /* 0x040fe20000041808 */
[----:B------:R-:W4:Y:S08]  /*ba70*/  LDSM.16.MT88.4 R80, [R132+0x8800] ;  /* 0x008800008450783b */ /* 0x000f300000004200 */
[----:B------:R-:W-:Y:S10]  /*ba80*/  MUFU.EX2 R108, R108 ;  /* 0x0000006c006c7308 */ /* 0x000ff40000000800 */
[----:B------:R-:W5:Y:S01]  /*ba90*/  MUFU.EX2 R109, R109 ;  /* 0x0000006d006d7308 */ /* 0x000f620000000800 */
        /* <DEDUP_REMOVED lines=21> */
[----:B---3--:R-:W-:Y:S02]  /*bbf0*/  F2FP.BF16.F32.PACK_AB R68, R111, R110 ;  /* 0x0000006e6f44723e */ /* 0x008fe400000010ff */
[----:B-----5:R-:W-:Y:S02]  /*bc00*/  F2FP.BF16.F32.PACK_AB R70, R109, R108 ;  /* 0x0000006c6d46723e */ /* 0x020fe400000010ff */
[----:B------:R-:W-:Y:S02]  /*bc10*/  F2FP.BF16.F32.PACK_AB R69, R180, R179 ;  /* 0x000000b3b445723e */ /* 0x000fe400000010ff */
[----:B------:R-:W-:Y:S07]  /*bc20*/  F2FP.BF16.F32.PACK_AB R71, R182, R153 ;  /* 0x00000099b647723e */ /* 0x000fee00000010ff */
[C---:B--2---:R-:W-:Y:S08]  /*bc30*/  HMMA.16816.F32.BF16 R4, R68.reuse, R76, R4 ;  /* 0x0000004c4404723c */ /* 0x044ff00000041804 */
        /* <DEDUP_REMOVED lines=15> */
[-CC-:B------:R-:W-:Y:S01]  /*bd30*/  FFMA.FTZ R72, R123, R103.reuse, -R126.reuse ;  /* 0x000000677b487223 */ /* 0x180fe2000001087e */
[-CC-:B------:R-:W-:Y:S04]  /*bd40*/  FFMA.FTZ R73, R121, R103.reuse, -R126.reuse ;  /* 0x0000006779497223 */ /* 0x180fe8000001087e */
[C---:B------:R-:W-:Y:S03]  /*bd50*/  HMMA.16816.F32.BF16 R48, R68.reuse, R74, R48 ;  /* 0x0000004a4430723c */ /* 0x040fe60000041830 */
[-CC-:B------:R-:W-:Y:S01]  /*bd60*/  FFMA.FTZ R74, R122, R103.reuse, -R126.reuse ;  /* 0x000000677a4a7223 */ /* 0x180fe2000001087e */
[-C--:B------:R-:W-:Y:S01]  /*bd70*/  FFMA.FTZ R126, R120, R103.reuse, -R126 ;  /* 0x00000067787e7223 */ /* 0x080fe2000001087e */
[----:B------:R-:W-:Y:S01]  /*bd80*/  MUFU.EX2 R122, R72 ;  /* 0x00000048007a7308 */ /* 0x000fe20000000800 */
[-CC-:B------:R-:W-:Y:S01]  /*bd90*/  FFMA.FTZ R120, R118, R103.reuse, -R124.reuse ;  /* 0x0000006776787223 */ /* 0x180fe2000001087c */
[----:B------:R-:W-:Y:S01]  /*bda0*/  FFMA.FTZ R124, R104, R103, -R124 ;  /* 0x00000067687c7223 */ /* 0x000fe2000001087c */
[C---:B--2---:R-:W-:Y:S07]  /*bdb0*/  HMMA.16816.F32.BF16 R52, R68.reuse, R76, R52 ;  /* 0x0000004c4434723c */ /* 0x044fee0000041834 */
[----:B------:R-:W1:Y:S10]  /*bdc0*/  MUFU.EX2 R121, R74 ;  /* 0x0000004a00797308 */ /* 0x000e740000000800 */
[----:B------:R-:W-:Y:S01]  /*bdd0*/  MUFU.EX2 R118, R73 ;  /* 0x0000004900767308 */ /* 0x000fe20000000800 */
[C---:B------:R-:W-:Y:S09]  /*bde0*/  HMMA.16816.F32.BF16 R56, R68.reuse, R78, R56 ;  /* 0x0000004e4438723c */ /* 0x040ff20000041838 */
[----:B------:R-:W2:Y:S01]  /*bdf0*/  MUFU.EX2 R123, R126 ;  /* 0x0000007e007b7308 */ /* 0x000ea20000000800 */
[----:B------:R-:W4:Y:S09]  /*be00*/  LDSM.16.MT88.4 R76, [R133+0x9800] ;  /* 0x00980000854c783b */ /* 0x000f320000004200 */
[----:B------:R-:W5:Y:S01]  /*be10*/  MUFU.EX2 R120, R120 ;  /* 0x0000007800787308 */ /* 0x000f620000000800 */
[----:B-1----:R-:W-:Y:S01]  /*be20*/  F2FP.BF16.F32.PACK_AB R104, R121, R122 ;  /* 0x0000007a7968723e */ /* 0x002fe200000010ff */
[C---:B---3--:R-:W-:Y:S08]  /*be30*/  HMMA.16816.F32.BF16 R60, R68.reuse, R80, R60 ;  /* 0x00000050443c723c */ /* 0x048ff0000004183c */
[----:B------:R-:W1:Y:S01]  /*be40*/  MUFU.EX2 R124, R124 ;  /* 0x0000007c007c7308 */ /* 0x000e620000000800 */
[----:B--2---:R-:W-:Y:S01]  /*be50*/  F2FP.BF16.F32.PACK_AB R106, R123, R118 ;  /* 0x000000767b6a723e */ /* 0x004fe200000010ff */
[----:B------:R-:W-:Y:S01]  /*be60*/  HMMA.16816.F32.BF16 R64, R68, R82, R64 ;  /* 0x000000524440723c */ /* 0x000fe20000041840 */
[----:B------:R-:W2:Y:S02]  /*be70*/  LDSM.16.MT88.4 R68, [R132+0x9800] ;  /* 0x009800008444783b */ /* 0x000ea40000004200 */
[----:B-----5:R-:W-:Y:S02]  /*be80*/  F2FP.BF16.F32.PACK_AB R105, R120, R177 ;  /* 0x000000b17869723e */ /* 0x020fe400000010ff */
[----:B-1----:R-:W-:Y:S07]  /*be90*/  F2FP.BF16.F32.PACK_AB R107, R124, R119 ;  /* 0x000000777c6b723e */ /* 0x002fee00000010ff */
[C---:B------:R-:W-:Y:S01]  /*bea0*/  HMMA.16816.F32.BF16 R96, R104.reuse, R92, R4 ;  /* 0x0000005c6860723c */ /* 0x040fe20000041804 */
[----:B------:R-:W1:Y:S07]  /*beb0*/  LDSM.16.MT88.4 R4, [R138+0xb800] ;  /* 0x00b800008a04783b */ /* 0x000e6e0000004200 */
[C---:B------:R-:W-:Y:S01]  /*bec0*/  HMMA.16816.F32.BF16 R92, R104.reuse, R94, R8 ;  /* 0x0000005e685c723c */ /* 0x040fe20000041808 */
[----:B------:R-:W3:Y:S07]  /*bed0*/  LDSM.16.MT88.4 R8, [R134+0xb800] ;  /* 0x00b800008608783b */ /* 0x000eee0000004200 */
[C---:B------:R-:W-:Y:S01]  /*bee0*/  HMMA.16816.F32.BF16 R88, R104.reuse, R84, R12 ;  /* 0x000000546858723c */ /* 0x040fe2000004180c */
[----:B------:R-:W5:Y:S07]  /*bef0*/  LDSM.16.MT88.4 R12, [R133+0xb800] ;  /* 0x00b80000850c783b */ /* 0x000f6e0000004200 */
[C---:B------:R-:W-:Y:S03]  /*bf00*/  HMMA.16816.F32.BF16 R84, R104.reuse, R86, R16 ;  /* 0x000000566854723c */ /* 0x040fe60000041810 */
[----:B------:R-:W-:Y:S04]  /*bf10*/  FADD.FTZ R16, R114, R115 ;  /* 0x0000007372107221 */ /* 0x000fe80000010000 */
[----:B------:R-:W-:Y:S01]  /*bf20*/  FADD.FTZ R16, R117, R16 ;  /* 0x0000001075107221 */ /* 0x000fe20000010000 */
[C---:B----4-:R-:W-:Y:S03]  /*bf30*/  HMMA.16816.F32.BF16 R80, R104.reuse, R76, R20 ;  /* 0x0000004c6850723c */ /* 0x050fe60000041814 */
        /* <DEDUP_REMOVED lines=18> */
[C---:B---3--:R-:W-:Y:S03]  /*c060*/  HMMA.16816.F32.BF16 R44, R104.reuse, R8, R44 ;  /* 0x00000008682c723c */ /* 0x048fe6000004182c */
[----:B------:R-:W-:Y:S04]  /*c070*/  FADD.FTZ R9, R125, R112 ;  /* 0x000000707d097221 */ /* 0x000fe80000010000 */
[----:B------:R-:W-:Y:S01]  /*c080*/  FADD.FTZ R9, R130, R9 ;  /* 0x0000000982097221 */ /* 0x000fe20000010000 */
[C---:B------:R-:W-:Y:S03]  /*c090*/  HMMA.16816.F32.BF16 R48, R104.reuse, R10, R48 ;  /* 0x0000000a6830723c */ /* 0x040fe60000041830 */
[----:B------:R-:W-:Y:S04]  /*c0a0*/  FADD.FTZ R128, R128, R9 ;  /* 0x0000000980807221 */ /* 0x000fe80000010000 */
[----:B------:R-:W-:Y:S01]  /*c0b0*/  FADD.FTZ R127, R127, R128 ;  /* 0x000000807f7f7221 */ /* 0x000fe20000010000 */
[C---:B-----5:R-:W-:Y:S03]  /*c0c0*/  HMMA.16816.F32.BF16 R52, R104.reuse, R12, R52 ;  /* 0x0000000c6834723c */ /* 0x060fe60000041834 */
        /* <DEDUP_REMOVED lines=8> */
[----:B------:R-:W-:Y:S03]  /*c150*/  HMMA.16816.F32.BF16 R64, R104, R6, R64 ;  /* 0x000000066840723c */ /* 0x000fe60000041840 */
[----:B------:R-:W-:Y:S04]  /*c160*/  FADD.FTZ R118, R118, R121 ;  /* 0x0000007976767221 */ /* 0x000fe80000010000 */
[----:B------:R-:W-:Y:S01]  /*c170*/  FADD.FTZ R175, R123, R118 ;  /* 0x000000767baf7221 */ /* 0x000fe20000010000 */
[----:B------:R-:W-:Y:S01]  /*c180*/  @!UPT UIADD3 URZ, UPT, UPT, URZ, URZ, URZ ;  /* 0x000000fffffff290 */ /* 0x000fe2000fffe0ff */
[----:B------:R-:W-:Y:S11]  /*c190*/  @P0 BRA `(.L_x_10020) ;  /* 0xffffffcc00140947 */ /* 0x000ff6000383ffff */
.L_x_10013:
        /* <DEDUP_REMOVED lines=10> */
.L_x_10036:
[----:B------:R-:W2:Y:S01]  /*c240*/  MUFU.RCP R4, R8 ;  /* 0x0000000800047308 */ /* 0x000ea20000001000 */
[----:B------:R-:W-:Y:S01]  /*c250*/  FSETP.NE.FTZ.AND P1, PT, R8, RZ, PT ;  /* 0x000000ff0800720b */ /* 0x000fe20003f35000 */
[----:B------:R-:W1:Y:S01]  /*c260*/  S2UR UR6, SR_CgaCtaId ;  /* 0x00000000000679c3 */ /* 0x000e620000008800 */
[----:B----4-:R-:W-:Y:S01]  /*c270*/  FADD.FTZ R11, R10, R11 ;  /* 0x0000000b0a0b7221 */ /* 0x010fe20000010000 */
[----:B------:R-:W-:-:S04]  /*c280*/  UMOV UR7, 0x400 ;  /* 0x0000040000077882 */ /* 0x000fc80000000000 */
[----:B------:R-:W4:Y:S01]  /*c290*/  MUFU.RCP R5, R11 ;  /* 0x0000000b00057308 */ /* 0x000f220000001000 */
[----:B------:R-:W-:Y:S02]  /*c2a0*/  FSETP.NE.FTZ.AND P0, PT, R11, RZ, PT ;  /* 0x000000ff0b00720b */ /* 0x000fe40003f15000 */
        /* <DEDUP_REMOVED lines=33> */
[----:B-1----:R-:W-:Y:S01]  /*c4c0*/  ULEA UR6, UR6, UR7, 0x18 ;  /* 0x0000000706067291 */ /* 0x002fe2000f8ec0ff */
[----:B------:R-:W3:Y:S01]  /*c4d0*/  S2R R4, SR_TID.X ;  /* 0x0000000000047919 */ /* 0x000ee20000002100 */
[----:B----4-:R-:W-:-:S02]  /*c4e0*/  FSEL R5, R5, 1, P0 ;  /* 0x3f80000005057808 */ /* 0x010fc40000000000 */
[----:B------:R-:W-:Y:S02]  /*c4f0*/  F2FP.BF16.F32.PACK_AB R96, R97, R96 ;  /* 0x000000606160723e */ /* 0x000fe400000010ff */
[----:B------:R-:W-:Y:S01]  /*c500*/  F2FP.BF16.F32.PACK_AB R92, R93, R92 ;  /* 0x0000005c5d5c723e */ /* 0x000fe200000010ff */
        /* <DEDUP_REMOVED lines=26> */
[C---:B---3--:R-:W-:Y:S01]  /*c6b0*/  SHF.L.U32 R10, R4.reuse, 0x1, RZ ;  /* 0x00000001040a7819 */ /* 0x048fe200000006ff */
        /* <DEDUP_REMOVED lines=9> */
[----:B------:R-:W-:Y:S01]  /*c750*/  LOP3.LUT P2, RZ, R4, 0x4, RZ, 0xc0, !PT ;  /* 0x0000000404ff7812 */ /* 0x000fe2000784c0ff */
[----:B------:R-:W-:Y:S01]  /*c760*/  FMUL.FTZ R5, R5, R67 ;  /* 0x0000004305057220 */ /* 0x000fe20000410000 */
[----:B------:R-:W-:-:S02]  /*c770*/  LOP3.LUT R6, R9, 0x7c00, R6, 0xf8, !PT ;  /* 0x00007c0009067812 */ /* 0x000fc400078ef806 */
[----:B------:R-:W-:Y:S02]  /*c780*/  LOP3.LUT R13, R13, 0x38, R10, 0xf8, !PT ;  /* 0x000000380d0d7812 */ /* 0x000fe400078ef80a */
[----:B------:R-:W-:Y:S02]  /*c790*/  R2P PR, R4, 0x18 ;  /* 0x0000001804007804 */ /* 0x000fe40000000000 */
[----:B------:R-:W-:Y:S02]  /*c7a0*/  LOP3.LUT R13, R6, R13, RZ, 0xfc, !PT ;  /* 0x0000000d060d7212 */ /* 0x000fe400078efcff */
[----:B------:R-:W-:Y:S02]  /*c7b0*/  MOV R6, 0x20 ;  /* 0x0000002000067802 */ /* 0x000fe40000000f00 */
[----:B------:R-:W-:Y:S02]  /*c7c0*/  MOV R9, 0x10 ;  /* 0x0000001000097802 */ /* 0x000fe40000000f00 */
[----:B------:R-:W-:-:S02]  /*c7d0*/  LEA R13, R13, UR6, 0x1 ;  /* 0x000000060d0d7c11 */ /* 0x000fc4000f8e08ff */
[----:B------:R-:W-:Y:S02]  /*c7e0*/  SEL R6, R6, 0xffffffe0, !P3 ;  /* 0xffffffe006067807 */ /* 0x000fe40005800000 */
[----:B------:R-:W-:Y:S01]  /*c7f0*/  SEL R9, R9, 0xfffffff0, !P2 ;  /* 0xfffffff009097807 */ /* 0x000fe20005000000 */
[----:B------:R-:W-:Y:S01]  /*c800*/  STS [R13], R96 ;  /* 0x000000600d007388 */ /* 0x000fe20000000800 */
[C---:B------:R-:W-:Y:S02]  /*c810*/  IADD3 R17, PT, PT, R13.reuse, 0x40, RZ ;  /* 0x000000400d117810 */ /* 0x040fe40007ffe0ff */
[----:B------:R-:W-:Y:S02]  /*c820*/  IADD3 R15, PT, PT, R6, R13, RZ ;  /* 0x0000000d060f7210 */ /* 0x000fe40007ffe0ff */
[----:B------:R-:W-:Y:S02]  /*c830*/  @P4 IADD3 R17, PT, PT, R13, -0x40, RZ ;  /* 0xffffffc00d114810 */ /* 0x000fe40007ffe0ff */
[----:B------:R-:W-:-:S02]  /*c840*/  F2FP.BF16.F32.PACK_AB R98, R99, R98 ;  /* 0x000000626362723e */ /* 0x000fc400000010ff */
        /* <DEDUP_REMOVED lines=52> */
[----:B------:R1:W-:Y:S04]  /*cb90*/  STS [R5+0x2400], R42 ;  /* 0x0024002a05007388 */ /* 0x0003e80000000800 */
        /* <DEDUP_REMOVED lines=12> */
[----:B-1----:R-:W4:Y:S01]  /*cc60*/  LD.E.U8 R5, desc[UR4][R2.64+0x1c8] ;  /* 0x0001c80402057980 */ /* 0x002f22000c101100 */
[----:B------:R-:W-:-:S03]  /*cc70*/  ISETP.NE.AND P4, PT, R162, -0x1, PT ;  /* 0xffffffffa200780c */ /* 0x000fc60003f85270 */
[----:B--2---:R-:W2:Y:S04]  /*cc80*/  LD.E.64 R44, desc[UR4][R2.64+0x88] ;  /* 0x00008804022c7980 */ /* 0x004ea8000c101b00 */
[----:B------:R1:W5:Y:S06]  /*cc90*/  LD.E.64 R42, desc[UR4][R2.64+0x90] ;  /* 0x00009004022a7980 */ /* 0x00036c000c101b00 */
[----:B---3--:R1:W5:Y:S01]  /*cca0*/  @!P4 LD.E.64 R50, desc[UR4][R2.64+0x80] ;  /* 0x000080040232c980 */ /* 0x008362000c101b00 */
[----:B----4-:R-:W-:-:S13]  /*ccb0*/  ISETP.NE.AND P2, PT, R5, RZ, PT ;  /* 0x000000ff0500720c */ /* 0x010fda0003f45270 */
[----:B------:R-:W3:Y:S04]  /*ccc0*/  @!P2 LD.E R5, desc[UR4][R2.64+0x60] ;  /* 0x000060040205a980 */ /* 0x000ee8000c101900 */
[----:B------:R-:W4:Y:S01]  /*ccd0*/  @!P2 LD.E R38, desc[UR4][R2.64+0xb4] ;  /* 0x0000b4040226a980 */ /* 0x000f22000c101900 */
[----:B------:R-:W1:Y:S08]  /*cce0*/  @P0 MUFU.LG2 R11, R11 ;  /* 0x0000000b000b0308 */ /* 0x000e700000000c00 */
[----:B------:R-:W2:Y:S01]  /*ccf0*/  @P1 MUFU.LG2 R8, R8 ;  /* 0x0000000800081308 */ /* 0x000ea20000000c00 */
[----:B------:R-:W-:-:S02]  /*cd00*/  SHF.R.U32.HI R6, RZ, 0x1, R4 ;  /* 0x00000001ff067819 */ /* 0x000fc40000011604 */
[----:B------:R-:W-:Y:S02]  /*cd10*/  LOP3.LUT P3, RZ, R4, 0x3, RZ, 0xc0, !PT ;  /* 0x0000000304ff7812 */ /* 0x000fe4000786c0ff */
[----:B------:R-:W-:Y:S01]  /*cd20*/  SHF.R.U32.HI R39, RZ, 0x2, R4 ;  /* 0x00000002ff277819 */ /* 0x000fe20000011604 */
[----:B------:R-:W-:Y:S01]  /*cd30*/  BSSY.RECONVERGENT B0, `(.L_x_10022) ;  /* 0x0000013000007945 */ /* 0x000fe20003800200 */
[----:B------:R-:W-:Y:S01]  /*cd40*/  LOP3.LUT R6, R6, 0x30, RZ, 0xc0, !PT ;  /* 0x0000003006067812 */ /* 0x000fe200078ec0ff */
[----:B-1----:R-:W-:Y:S01]  /*cd50*/  @P0 FMUL.FTZ R9, R11, 0.69314718246459960938 ;  /* 0x3f3172180b090820 */ /* 0x002fe20000410000 */
[----:B------:R-:W-:Y:S01]  /*cd60*/  MOV R36, 0x7f800000 ;  /* 0x7f80000000247802 */ /* 0x000fe20000000f00 */
[----:B--2---:R-:W-:Y:S01]  /*cd70*/  @P4 IMAD.WIDE.U32 R46, R44, R162, RZ ;  /* 0x000000a22c2e4225 */ /* 0x004fe200078e00ff */
[----:B------:R-:W-:-:S03]  /*cd80*/  MOV R37, 0x7f800000 ;  /* 0x7f80000000257802 */ /* 0x000fc60000000f00 */
[----:B-----5:R-:W-:Y:S01]  /*cd90*/  @P0 FFMA.FTZ R36, R7, R0, R9 ;  /* 0x0000000007240223 */ /* 0x020fe20000010009 */
[----:B------:R-:W-:Y:S01]  /*cda0*/  @P1 FMUL.FTZ R4, R8, 0.69314718246459960938 ;  /* 0x3f31721808041820 */ /* 0x000fe20000410000 */
[----:B------:R-:W-:Y:S01]  /*cdb0*/  LOP3.LUT R39, R6, 0x7, R39, 0xf8, !PT ;  /* 0x0000000706277812 */ /* 0x000fe200078ef827 */
[----:B------:R-:W-:Y:S02]  /*cdc0*/  @P4 IMAD R0, R45, R162, RZ ;  /* 0x000000a22d004224 */ /* 0x000fe400078e02ff */
[----:B------:R-:W-:Y:S01]  /*cdd0*/  @P1 FFMA.FTZ R37, R7, R100, R4 ;  /* 0x0000006407251223 */ /* 0x000fe20000010004 */
[----:B---3--:R-:W-:-:S04]  /*cde0*/  @!P2 IMAD R5, R158, R5, R157 ;  /* 0x000000059e05a224 */ /* 0x008fc800078e029d */
[----:B----4-:R-:W-:Y:S01]  /*cdf0*/  @!P2 IMAD R38, R5, R38, RZ ;  /* 0x000000260526a224 */ /* 0x010fe200078e02ff */
[----:B------:R-:W-:Y:S06]  /*ce00*/  @!P2 BRA `(.L_x_10023) ;  /* 0x000000000014a947 */ /* 0x000fec0003800000 */
[----:B------:R-:W2:Y:S04]  /*ce10*/  @!P4 LD.E R5, desc[UR4][R2.64+0xb4] ;  /* 0x0000b4040205c980 */ /* 0x000ea8000c101900 */
[----:B------:R-:W3:Y:S01]  /*ce20*/  LD.E R4, desc[UR4][R2.64+0xd4] ;  /* 0x0000d40402047980 */ /* 0x000ee2000c101900 */
[----:B--2---:R-:W-:Y:S02]  /*ce30*/  @!P4 IMAD R162, R158, R5, RZ ;  /* 0x000000059ea2c224 */ /* 0x004fe400078e02ff */
[----:B---3--:R-:W-:-:S05]  /*ce40*/  IMAD R5, R4, R157, RZ ;  /* 0x0000009d04057224 */ /* 0x008fca00078e02ff */
[----:B------:R-:W-:Y:S02]  /*ce50*/  IADD3 R38, PT, PT, R5, R162, RZ ;  /* 0x000000a205267210 */ /* 0x000fe40007ffe0ff */
.L_x_10023:
[----:B------:R-:W-:Y:S05]  /*ce60*/  BSYNC.RECONVERGENT B0 ;  /* 0x0000000000007941 */ /* 0x000fea0003800200 */
.L_x_10022:
        /* <DEDUP_REMOVED lines=24> */
.L_x_10025:
[----:B------:R-:W-:Y:S05]  /*cff0*/  BSYNC.RECONVERGENT B0 ;  /* 0x0000000000007941 */ /* 0x000fea0003800200 */
.L_x_10024:
        /* <DEDUP_REMOVED lines=36> */
.L_x_10027:
[----:B------:R-:W-:Y:S05]  /*d240*/  BSYNC.RECONVERGENT B0 ;  /* 0x0000000000007941 */ /* 0x000fea0003800200 */
.L_x_10026:
        /* <DEDUP_REMOVED lines=16> */
.L_x_10029:
[----:B------:R-:W-:Y:S05]  /*d350*/  BSYNC.RECONVERGENT B0 ;  /* 0x0000000000007941 */ /* 0x000fea0003800200 */
.L_x_10028:
        /* <DEDUP_REMOVED lines=16> */
.L_x_10031:
[----:B------:R-:W-:Y:S05]  /*d460*/  BSYNC.RECONVERGENT B0 ;  /* 0x0000000000007941 */ /* 0x000fea0003800200 */
.L_x_10030:
[----:B------:R-:W-:-:S04]  /*d470*/  MOV R157, 0x0 ;  /* 0x00000000009d7802 */ /* 0x000fc80000000f00 */
[----:B-12345:R-:W-:Y:S05]  /*d480*/  @P0 RET.REL.NODEC R156 `(_ZN5flash24flash_fwd_splitkv_kernelI23Flash_fwd_kernel_traitsILi128ELi64ELi64ELi4ELb0ELb0EN7cutlass10bfloat16_tE19Flash_kernel_traitsILi128ELi64ELi64ELi4ES3_EELb0ELb1ELb0ELb0ELb0ELb0ELb0ELb0EEEvNS_16Flash_fwd_paramsE) ;  /* 0xffffff289cdc0950 */ /* 0x03efea0003c3ffff */
        /* <DEDUP_REMOVED lines=14> */
[----:B-1----:R-:W-:Y:S05]  /*d570*/  @P0 RET.REL.NODEC R156 `(_ZN5flash24flash_fwd_splitkv_kernelI23Flash_fwd_kernel_traitsILi128ELi64ELi64ELi4ELb0ELb0EN7cutlass10bfloat16_tE19Flash_kernel_traitsILi128ELi64ELi64ELi4ES3_EELb0ELb1ELb0ELb0ELb0ELb0ELb0ELb0EEEvNS_16Flash_fwd_paramsE) ;  /* 0xffffff289ca00950 */ /* 0x002fea0003c3ffff */
[----:B------:R-:W-:Y:S01]  /*d580*/  MOV R157, 0x0 ;  /* 0x00000000009d7802 */ /* 0x000fe20000000f00 */
[----:B------:R1:W-:Y:S03]  /*d590*/  ST.E.128 desc[UR4][R6.64+0x80], R32 ;  /* 0x0000802006007985 */ /* 0x0003e6000c101d04 */
[----:B-1----:R-:W-:Y:S05]  /*d5a0*/  RET.REL.NODEC R156 `(_ZN5flash24flash_fwd_splitkv_kernelI23Flash_fwd_kernel_traitsILi128ELi64ELi64ELi4ELb0ELb0EN7cutlass10bfloat16_tE19Flash_kernel_traitsILi128ELi64ELi64ELi4ES3_EELb0ELb1ELb0ELb0ELb0ELb0ELb0ELb0EEEvNS_16Flash_fwd_paramsE) ;  /* 0xffffff289c947950 */ /* 0x002fea0003c3ffff */
.L_x_10021:
[----:B------:R-:W-:Y:S01]  /*d5b0*/  MOV R5, 0x2 ;  /* 0x0000000200057802 */ /* 0x000fe20000000f00 */
[----:B------:R-:W-:Y:S01]  /*d5c0*/  IMAD.MOV.U32 R4, RZ, RZ, 0x1f ;  /* 0x0000001fff047424 */ /* 0x000fe200078e00ff */
[----:B------:R-:W-:-:S07]  /*d5d0*/  MOV R6, 0xffffffff ;  /* 0xffffffff00067802 */ /* 0x000fce0000000f00 */
[----:B-1---5:R-:W-:Y:S05]  /*d5e0*/  WARPSYNC.COLLECTIVE R6, `(.L_x_10032) ;  /* 0x0000000006087348 */ /* 0x022fea0003c00000 */
[----:B------:R2:W3:Y:S02]  /*d5f0*/  SHFL.BFLY P0, R11, R175, R5, R4 ;  /* 0x0c000005af0b7389 */ /* 0x0004e40000000004 */
[----:B-123-5:R-:W-:Y:S05]  /*d600*/  ENDCOLLECTIVE ;  /* 0x000000000000791b */ /* 0x02efea0003800000 */
.L_x_10032:
[----:B------:R-:W-:Y:S02]  /*d610*/  IMAD.MOV.U32 R8, RZ, RZ, R11 ;  /* 0x000000ffff087224 */ /* 0x000fe400078e000b */
[----:B------:R-:W-:Y:S02]  /*d620*/  IMAD.MOV.U32 R5, RZ, RZ, 0x1 ;  /* 0x00000001ff057424 */ /* 0x000fe400078e00ff */
[----:B------:R-:W-:-:S05]  /*d630*/  FADD.FTZ R9, R8, R175 ;  /* 0x000000af08097221 */ /* 0x000fca0000010000 */
[----:B------:R-:W-:-:S07]  /*d640*/  MOV R175, R9 ;  /* 0x0000000900af7202 */ /* 0x000fce0000000f00 */
[----:B------:R-:W-:Y:S05]  /*d650*/  WARPSYNC.COLLECTIVE R6, `(.L_x_10033) ;  /* 0x0000000006087348 */ /* 0x000fea0003c00000 */
[----:B------:R1:W2:Y:S02]  /*d660*/  SHFL.BFLY P0, R11, R175, R5, R4 ;  /* 0x0c000005af0b7389 */ /* 0x0002a40000000004 */
[----:B-12---:R-:W-:Y:S05]  /*d670*/  ENDCOLLECTIVE ;  /* 0x000000000000791b */ /* 0x006fea0003800000 */
.L_x_10033:
[----:B------:R-:W-:Y:S01]  /*d680*/  MOV R175, R174 ;  /* 0x000000ae00af7202 */ /* 0x000fe20000000f00 */
[----:B------:R-:W-:Y:S01]  /*d690*/  IMAD.MOV.U32 R5, RZ, RZ, 0x2 ;  /* 0x00000002ff057424 */ /* 0x000fe200078e00ff */
[----:B------:R-:W-:-:S07]  /*d6a0*/  MOV R8, R11 ;  /* 0x0000000b00087202 */ /* 0x000fce0000000f00 */
[----:B------:R-:W-:Y:S05]  /*d6b0*/  WARPSYNC.COLLECTIVE R6, `(.L_x_10034) ;  /* 0x0000000006087348 */ /* 0x000fea0003c00000 */
[----:B------:R1:W2:Y:S02]  /*d6c0*/  SHFL.BFLY P0, R11, R175, R5, R4 ;  /* 0x0c000005af0b7389 */ /* 0x0002a40000000004 */
[----:B-12---:R-:W-:Y:S05]  /*d6d0*/  ENDCOLLECTIVE ;  /* 0x000000000000791b */ /* 0x006fea0003800000 */
.L_x_10034:
[----:B------:R-:W-:Y:S01]  /*d6e0*/  FADD.FTZ R8, R9, R8 ;  /* 0x0000000809087221 */ /* 0x000fe20000010000 */
[----:B------:R-:W-:Y:S01]  /*d6f0*/  FADD.FTZ R10, R11, R174 ;  /* 0x000000ae0b0a7221 */ /* 0x000fe20000010000 */
[----:B------:R-:W-:-:S04]  /*d700*/  MOV R5, 0x1 ;  /* 0x0000000100057802 */ /* 0x000fc80000000f00 */
[----:B------:R-:W-:-:S07]  /*d710*/  MOV R175, R10 ;  /* 0x0000000a00af7202 */ /* 0x000fce0000000f00 */
[----:B------:R-:W-:Y:S05]  /*d720*/  WARPSYNC.COLLECTIVE R6, `(.L_x_10035) ;  /* 0x0000000006087348 */ /* 0x000fea0003c00000 */
[----:B------:R1:W2:Y:S02]  /*d730*/  SHFL.BFLY P0, R11, R175, R5, R4 ;  /* 0x0c000005af0b7389 */ /* 0x0002a40000000004 */
[----:B-12---:R-:W-:Y:S05]  /*d740*/  ENDCOLLECTIVE ;  /* 0x000000000000791b */ /* 0x006fea0003800000 */
.L_x_10035:
[----:B------:R-:W-:Y:S05]  /*d750*/  BRA `(.L_x_10036) ;  /* 0xffffffe800b87947 */ /* 0x000fea000383ffff */
.L_x_10037:
        /* <DEDUP_REMOVED lines=10> */
.L_x_14940:


//--------------------- .text._ZN5flash24flash_fwd_splitkv_kernelI23Flash_fwd_kernel_traitsILi128ELi64ELi64ELi4ELb0ELb0EN7cutlass10bfloat16_tE19Flash_kernel_traitsILi128ELi64ELi64ELi4ES3_EELb0ELb1ELb0ELb0ELb0ELb1ELb0ELb0EEEvNS_16Flash_fwd_paramsE --------------------------
	.section	.text._ZN5flash24flash_fwd_splitkv_kernelI23Flash_fwd_kernel_traitsILi128ELi64ELi64ELi4ELb0ELb0EN7cutlass10bfloat16_tE19Flash_kernel_traitsILi128ELi64ELi64ELi4ES3_EELb0ELb1ELb0ELb0ELb0ELb1ELb0ELb0EEEvNS_16Flash_fwd_paramsE,"ax",@progbits
	.align	128
        .global         _ZN5flash24flash_fwd_splitkv_kernelI23Flash_fwd_kernel_traitsILi128ELi64ELi64ELi4ELb0ELb0EN7cutlass10bfloat16_tE19Flash_kernel_traitsILi128ELi64ELi64ELi4ES3_EELb0ELb1ELb0ELb0ELb0ELb1ELb0ELb0EEEvNS_16Flash_fwd_paramsE
        .type           _ZN5flash24flash_fwd_splitkv_kernelI23Flash_fwd_kernel_traitsILi128ELi64ELi64ELi4ELb0ELb0EN7cutlass10bfloat16_tE19Flash_kernel_traitsILi128ELi64ELi64ELi4ES3_EELb0ELb1ELb0ELb0ELb0ELb1ELb0ELb0EEEvNS_16Flash_fwd_paramsE,@function
        .size           _ZN5flash24flash_fwd_splitkv_kernelI23Flash_fwd_kernel_traitsILi128ELi64ELi64ELi4ELb0ELb0EN7cutlass10bfloat16_tE19Flash_kernel_traitsILi128ELi64ELi64ELi4ES3_EELb0ELb1ELb0ELb0ELb0ELb1ELb0ELb0EEEvNS_16Flash_fwd_paramsE,(.L_x_14941 - _ZN5flash24flash_fwd_splitkv_kernelI23Flash_fwd_kernel_traitsILi128ELi64ELi64ELi4ELb0ELb0EN7cutlass10bfloat16_tE19Flash_kernel_traitsILi128ELi64ELi64ELi4ES3_EELb0ELb1ELb0ELb0ELb0ELb1ELb0ELb0EEEvNS_16Flash_fwd_paramsE)
        .other          _ZN5flash24flash_fwd_splitkv_kernelI23Flash_fwd_kernel_traitsILi128ELi64ELi64ELi4ELb0ELb0EN7cutlass10bfloat16_tE19Flash_kernel_traitsILi128ELi64ELi64ELi4ES3_EELb0ELb1ELb0ELb0ELb0ELb1ELb0ELb0EEEvNS_16Flash_fwd_paramsE,@"STO_CUDA_ENTRY STV_DEFAULT"
_ZN5flash24flash_fwd_splitkv_kernelI23Flash_fwd_kernel_traitsILi128ELi64ELi64ELi4ELb0ELb0EN7cutlass10bfloat16_tE19Flash_kernel_traitsILi128ELi64ELi64ELi4ES3_EELb0ELb1ELb0ELb0ELb0ELb1ELb0ELb0EEEvNS_16Flash_fwd_paramsE:
.text._ZN5flash24flash_fwd_splitkv_kernelI23Flash_fwd_kernel_traitsILi128ELi64ELi64ELi4ELb0ELb0EN7cutlass10bfloat16_tE19Flash_kernel_traitsILi128ELi64ELi64ELi4ES3_EELb0ELb1ELb0ELb0ELb0ELb1ELb0ELb0EEEvNS_16Flash_fwd_paramsE:
[----:B------:R-:W-:Y:S01]  /*0000*/  LDC R1, c[0x0][0x37c] ;  /* 0x0000df00ff017b82 */ /* 0x000fe20000000800 */
[----:B------:R-:W1:Y:S07]  /*0010*/  S2R R33, SR_CTAID.X ;  /* 0x0000000000217919 */ /* 0x000e6e0000002500 */
[----:B------:R-:W2:Y:S01]  /*0020*/  LDC.64 R2, c[0x0][0x348] ;  /* 0x0000d200ff027b82 */ /* 0x000ea20000000a00 */
[----:B------:R-:W-:Y:S01]  /*0030*/  BSSY.RECONVERGENT B3, `(.L_x_10038) ;  /* 0x0000005000037945 */ /* 0x000fe20003800200 */
[----:B------:R-:W-:Y:S01]  /*0040*/  MOV R156, 0x80 ;  /* 0x00000080009c7802 */ /* 0x000fe20000000f00 */
[----:B------:R-:W3:Y:S01]  /*0050*/  S2R R158, SR_CTAID.Y ;  /* 0x00000000009e7919 */ /* 0x000ee20000002600 */
[----:B------:R-:W4:Y:S05]  /*0060*/  S2R R157, SR_CTAID.Z ;  /* 0x00000000009d7919 */ /* 0x000f2a0000002700 */
[----:B-1234-:R-:W-:Y:S05]  /*0070*/  CALL.REL.NOINC `($_ZN5flash24flash_fwd_splitkv_kernelI23Flash_fwd_kernel_traitsILi128ELi64ELi64ELi4ELb0ELb0EN7cutlass10bfloat16_tE19Flash_kernel_traitsILi128ELi64ELi64ELi4ES3_EELb0ELb1ELb0ELb0ELb0ELb1ELb0ELb0EEEvNS_16Flash_fwd_paramsE$_ZN5flash30compute_attn_1rowblock_splitkvI23Flash_fwd_kernel_traitsILi128ELi64ELi64ELi4ELb0ELb0EN7cutlass10bfloat16_tE19Flash_kernel_traitsILi128ELi64ELi64ELi4ES3_EELb0ELb1ELb0ELb0ELb0ELb1ELb0ELb0ENS_16Flash_fwd_paramsEEEvRKT8_iiiii) ;  /* 0x0000000000087944 */ /* 0x01efea0003c00000 */
[----:B------:R-:W-:Y:S05]  /*0080*/  BSYNC.RECONVERGENT B3 ;  /* 0x0000000000037941 */ /* 0x000fea0003800200 */
.L_x_10038:
[----:B------:R-:W-:Y:S05]  /*0090*/  EXIT ;  /* 0x000000000000794d */ /* 0x000fea0003800000 */
        .type           $_ZN5flash24flash_fwd_splitkv_kernelI23Flash_fwd_kernel_traitsILi128ELi64ELi64ELi4ELb0ELb0EN7cutlass10bfloat16_tE19Flash_kernel_traitsILi128ELi64ELi64ELi4ES3_EELb0ELb1ELb0ELb0ELb0ELb1ELb0ELb0EEEvNS_16Flash_fwd_paramsE$_ZN5flash30compute_attn_1rowblock_splitkvI23Flash_fwd_kernel_traitsILi128ELi64ELi64ELi4ELb0ELb0EN7cutlass10bfloat16_tE19Flash_kernel_traitsILi128ELi64ELi64ELi4ES3_EELb0ELb1ELb0ELb0ELb0ELb1ELb0ELb0ENS_16Flash_fwd_paramsEEEvRKT8_iiiii,@function
        .size           $_ZN5flash24flash_fwd_splitkv_kernelI23Flash_fwd_kernel_traitsILi128ELi64ELi64ELi4ELb0ELb0EN7cutlass10bfloat16_tE19Flash_kernel_traitsILi128ELi64ELi64ELi4ES3_EELb0ELb1ELb0ELb0ELb0ELb1ELb0ELb0EEEvNS_16Flash_fwd_paramsE$_ZN5flash30compute_attn_1rowblock_splitkvI23Flash_fwd_kernel_traitsILi128ELi64ELi64ELi4ELb0ELb0EN7cutlass10bfloat16_tE19Flash_kernel_traitsILi128ELi64ELi64ELi4ES3_EELb0ELb1ELb0ELb0ELb0ELb1ELb0ELb0ENS_16Flash_fwd_paramsEEEvRKT8_iiiii,(.L_x_14941 - $_ZN5flash24flash_fwd_splitkv_kernelI23Flash_fwd_kernel_traitsILi128ELi64ELi64ELi4ELb0ELb0EN7cutlass10bfloat16_tE19Flash_kernel_traitsILi128ELi64ELi64ELi4ES3_EELb0ELb1ELb0ELb0ELb0ELb1ELb0ELb0EEEvNS_16Flash_fwd_paramsE$_ZN5flash30compute_attn_1rowblock_splitkvI23Flash_fwd_kernel_traitsILi128ELi64ELi64ELi4ELb0ELb0EN7cutlass10bfloat16_tE19Flash_kernel_traitsILi128ELi64ELi64ELi4ES3_EELb0ELb1ELb0ELb0ELb0ELb1ELb0ELb0ENS_16Flash_fwd_paramsEEEvRKT8_iiiii)
$_ZN5flash24flash_fwd_splitkv_kernelI23Flash_fwd_kernel_traitsILi128ELi64ELi64ELi4ELb0ELb0EN7cutlass10bfloat16_tE19Flash_kernel_traitsILi128ELi64ELi64ELi4ES3_EELb0ELb1ELb0ELb0ELb0ELb1ELb0ELb0EEEvNS_16Flash_fwd_paramsE$_ZN5flash30compute_attn_1rowblock_splitkvI23Flash_fwd_kernel_traitsILi128ELi64ELi64ELi4ELb0ELb0EN7cutlass10bfloat16_tE19Flash_kernel_traitsILi128ELi64ELi64ELi4ES3_EELb0ELb1ELb0ELb0ELb0ELb1ELb0ELb0ENS_16Flash_fwd_paramsEEEvRKT8_iiiii:
        /* <DEDUP_REMOVED lines=39> */
.L_x_10040:
[----:B------:R-:W-:Y:S05]  /*0310*/  BSYNC.RECONVERGENT B0 ;  /* 0x0000000000007941 */ /* 0x000fea0003800200 */
.L_x_10039:
[----:B------:R-:W-:Y:S04]  /*0320*/  BSSY.RECONVERGENT B0, `(.L_x_10041) ;  /* 0x0000007000007945 */ /* 0x000fe80003800200 */
[----:B------:R-:W-:Y:S05]  /*0330*/  @!P3 BRA `(.L_x_10042) ;  /* 0x000000000014b947 */ /* 0x000fea0003800000 */
[----:B------:R-:W4:Y:S02]  /*0340*/  LD.E.U8 R6, desc[UR4][R2.64+0x1b2] ;  /* 0x0001b20402067980 */ /* 0x000f24000c101100 */
[----:B----4-:R-:W-:-:S13]  /*0350*/  ISETP.NE.AND P1, PT, R6, RZ, PT ;  /* 0x000000ff0600720c */ /* 0x010fda0003f25270 */
[----:B------:R-:W4:Y:S02]  /*0360*/  @P1 LD.E R7, desc[UR4][R18.64+0x4] ;  /* 0x0000040412071980 */ /* 0x000f24000c101900 */
[----:B----45:R-:W-:-:S06]  /*0370*/  @P1 IADD3 R10, PT, PT, R7, -R14, RZ ;  /* 0x8000000e070a1210 */ /* 0x030fcc0007ffe0ff */
[----:B------:R4:W5:Y:S02]  /*0380*/  @!P1 LD.E R10, desc[UR4][R18.64] ;  /* 0x00000004120a9980 */ /* 0x000964000c101900 */
.L_x_10042:
[----:B------:R-:W-:Y:S05]  /*0390*/  BSYNC.RECONVERGENT B0 ;  /* 0x0000000000007941 */ /* 0x000fea0003800200 */
.L_x_10041:
        /* <DEDUP_REMOVED lines=8> */
.L_x_10044:
[----:B------:R-:W5:Y:S01]  /*0420*/  LD.E.64 R6, desc[UR4][R2.64+0x108] ;  /* 0x0001080402067980 */ /* 0x000f62000c101b00 */
[----:B------:R-:W-:Y:S01]  /*0430*/  BSSY.RECONVERGENT B0, `(.L_x_10046) ;  /* 0x0000006000007945 */ /* 0x000fe20003800200 */
[----:B------:R-:W-:Y:S01]  /*0440*/  IMAD.MOV.U32 R5, RZ, RZ, RZ ;  /* 0x000000ffff057224 */ /* 0x000fe200078e00ff */
[----:B-----5:R-:W-:-:S04]  /*0450*/  ISETP.NE.U32.AND P0, PT, R6, RZ, PT ;  /* 0x000000ff0600720c */ /* 0x020fc80003f05070 */
[----:B------:R-:W-:-:S13]  /*0460*/  ISETP.NE.AND.EX P0, PT, R7, RZ, PT, P0 ;  /* 0x000000ff0700720c */ /* 0x000fda0003f05300 */
[----:B------:R-:W-:Y:S05]  /*0470*/  @!P0 BRA `(.L_x_10047) ;  /* 0x0000000000048947 */ /* 0x000fea0003800000 */
[----:B------:R1:W5:Y:S02]  /*0480*/  LD.E R5, desc[UR4][R2.64+0xbc] ;  /* 0x0000bc0402057980 */ /* 0x000364000c101900 */
.L_x_10047:
[----:B------:R-:W-:Y:S05]  /*0490*/  BSYNC.RECONVERGENT B0 ;  /* 0x0000000000007941 */ /* 0x000fea0003800200 */
.L_x_10046:
[----:B-----5:R-:W-:Y:S02]  /*04a0*/  IADD3 R10, PT, PT, R5, R10, -R13 ;  /* 0x0000000a050a7210 */ /* 0x020fe40007ffe80d */
.L_x_10045:
[----:B------:R-:W-:Y:S05]  /*04b0*/  BSYNC.RECONVERGENT B1 ;  /* 0x0000000000017941 */ /* 0x000fea0003800200 */
.L_x_10043:
[----:B------:R-:W-:Y:S01]  /*04c0*/  IMAD.SHL.U32 R161, R33, 0x40, RZ ;  /* 0x0000004021a17824 */ /* 0x000fe200078e00ff */
[----:B------:R-:W-:Y:S01]  /*04d0*/  MOV R6, R156 ;  /* 0x0000009c00067202 */ /* 0x000fe20000000f00 */
[----:B------:R-:W-:-:S03]  /*04e0*/  IMAD.MOV.U32 R7, RZ, RZ, 0x0 ;  /* 0x00000000ff077424 */ /* 0x000fc600078e00ff */
[----:B------:R-:W-:-:S13]  /*04f0*/  ISETP.GT.AND P0, PT, R88, R161, PT ;  /* 0x000000a15800720c */ /* 0x000fda0003f04270 */
[----:B-1234-:R-:W-:Y:S05]  /*0500*/  @!P0 RET.REL.NODEC R6 `(_ZN5flash24flash_fwd_splitkv_kernelI23Flash_fwd_kernel_traitsILi128ELi64ELi64ELi4ELb0ELb0EN7cutlass10bfloat16_tE19Flash_kernel_traitsILi128ELi64ELi64ELi4ES3_EELb0ELb1ELb0ELb0ELb0ELb1ELb0ELb0EEEvNS_16Flash_fwd_paramsE) ;  /* 0xfffffff806bc8950 */ /* 0x01efea0003c3ffff */
        /* <DEDUP_REMOVED lines=74> */
.L_x_10050:
[----:B------:R-:W-:Y:S05]  /*09b0*/  BSYNC.RECONVERGENT B0 ;  /* 0x0000000000007941 */ /* 0x000fea0003800200 */
.L_x_10049:
        /* <DEDUP_REMOVED lines=17> */
.L_x_10052:
[----:B------:R-:W-:Y:S05]  /*0ad0*/  BSYNC.RECONVERGENT B0 ;  /* 0x0000000000007941 */ /* 0x000fea0003800200 */
.L_x_10051:
        /* <DEDUP_REMOVED lines=20> */
.L_x_10054:
[----:B------:R-:W-:Y:S05]  /*0c20*/  BSYNC.RECONVERGENT B0 ;  /* 0x0000000000007941 */ /* 0x000fea0003800200 */
.L_x_10053:
        /* <DEDUP_REMOVED lines=25> */
.L_x_10056:
[----:B------:R-:W-:Y:S05]  /*0dc0*/  BSYNC.RECONVERGENT B0 ;  /* 0x0000000000007941 */ /* 0x000fea0003800200 */
.L_x_10055:
[----:B------:R-:W-:Y:S01]  /*0dd0*/  MOV R157, 0x0 ;  /* 0x00000000009d7802 */ /* 0x000fe20000000f00 */
[----:B------:R-:W-:Y:S04]  /*0de0*/  @!P5 ST.E desc[UR4][R8.64], R5 ;  /* 0x000000050800d985 */ /* 0x000fe8000c101904 */
[----:B------:R-:W-:Y:S04]  /*0df0*/  @!P4 ST.E desc[UR4][R8.64+0x40], R2 ;  /* 0x000040020800c985 */ /* 0x000fe8000c101904 */
[----:B------:R1:W-:Y:S02]  /*0e00*/  @!P3 ST.E desc[UR4][R8.64+0x80], R0 ;  /* 0x000080000800b985 */ /* 0x0003e4000c101904 */
[----:B-12---:R-:W-:Y:S05]  /*0e10*/  @P6 RET.REL.NODEC R156 `(_ZN5flash24flash_fwd_splitkv_kernelI23Flash_fwd_kernel_traitsILi128ELi64ELi64ELi4ELb0ELb0EN7cutlass10bfloat16_tE19Flash_kernel_traitsILi128ELi64ELi64ELi4ES3_EELb0ELb1ELb0ELb0ELb0ELb1ELb0ELb0EEEvNS_16Flash_fwd_paramsE) ;  /* 0xfffffff09c786950 */ /* 0x006fea0003c3ffff */
[----:B------:R-:W-:Y:S02]  /*0e20*/  MOV R3, 0x7f800000 ;  /* 0x7f80000000037802 */ /* 0x000fe40000000f00 */
[----:B------:R-:W-:-:S03]  /*0e30*/  MOV R157, 0x0 ;  /* 0x00000000009d7802 */ /* 0x000fc60000000f00 */
[----:B------:R1:W-:Y:S02]  /*0e40*/  ST.E desc[UR4][R8.64+0xc0], R3 ;  /* 0x0000c00308007985 */ /* 0x0003e4000c101904 */
[----:B-1----:R-:W-:Y:S05]  /*0e50*/  RET.REL.NODEC R156 `(_ZN5flash24flash_fwd_splitkv_kernelI23Flash_fwd_kernel_traitsILi128ELi64ELi64ELi4ELb0ELb0EN7cutlass10bfloat16_tE19Flash_kernel_traitsILi128ELi64ELi64ELi4ES3_EELb0ELb1ELb0ELb0ELb0ELb1ELb0ELb0EEEvNS_16Flash_fwd_paramsE) ;  /* 0xfffffff09c687950 */ /* 0x002fea0003c3ffff */
.L_x_10048:
        /* <DEDUP_REMOVED lines=100> */
.L_x_10058:
        /* <DEDUP_REMOVED lines=78> */
.L_x_10059:
[----:B------:R-:W-:Y:S05]  /*1980*/  BSYNC.RECONVERGENT B0 ;  /* 0x0000000000007941 */ /* 0x000fea0003800200 */
.L_x_10057:
        /* <DEDUP_REMOVED lines=69> */
.L_x_10061:
[----:B------:R-:W-:Y:S05]  /*1de0*/  BSYNC.RECONVERGENT B0 ;  /* 0x0000000000007941 */ /* 0x000fea0003800200 */
.L_x_10060:
        /* <DEDUP_REMOVED lines=28> */
.L_x_10063:
[----:B------:R-:W-:Y:S05]  /*1fb0*/  BSYNC.RECONVERGENT B0 ;  /* 0x0000000000007941 */ /* 0x000fea0003800200 */
.L_x_10062:
        /* <DEDUP_REMOVED lines=29> */
.L_x_10065:
[----:B------:R-:W-:Y:S05]  /*2190*/  BSYNC.RECONVERGENT B0 ;  /* 0x0000000000007941 */ /* 0x000fea0003800200 */
.L_x_10064:
        /* <DEDUP_REMOVED lines=29> */
.L_x_10067:
[----:B------:R-:W-:Y:S05]  /*2370*/  BSYNC.RECONVERGENT B0 ;  /* 0x0000000000007941 */ /* 0x000fea0003800200 */
.L_x_10066:
        /* <DEDUP_REMOVED lines=17> */
.L_x_10069:
[----:B------:R-:W-:Y:S05]  /*2490*/  BSYNC.RECONVERGENT B0 ;  /* 0x0000000000007941 */ /* 0x000fea0003800200 */
.L_x_10068:
        /* <DEDUP_REMOVED lines=14> */
.L_x_10071:
[----:B------:R-:W-:Y:S05]  /*2580*/  BSYNC.RECONVERGENT B0 ;  /* 0x0000000000007941 */ /* 0x000fea0003800200 */
.L_x_10070:
        /* <DEDUP_REMOVED lines=16> */
.L_x_10073:
[----:B------:R-:W-:Y:S05]  /*2690*/  BSYNC.RECONVERGENT B0 ;  /* 0x0000000000007941 */ /* 0x000fea0003800200 */
.L_x_10072:
        /* <DEDUP_REMOVED lines=16> */
.L_x_10075:
[----:B------:R-:W-:Y:S05]  /*27a0*/  BSYNC.RECONVERGENT B0 ;  /* 0x0000000000007941 */ /* 0x000fea0003800200 */
.L_x_10074:
        /* <DEDUP_REMOVED lines=39> */
[----:B------:R-:W-:Y:S01]  /*2a20*/  IMAD.IADD R11, R19, 0x1, R11 ;  /* 0x00000001130b7824 */ /* 0x000fe200078e020b */
[----:B------:R-:W-:Y:S01]  /*2a30*/  SHF.L.U64.HI R18, R146, 0x4, R147 ;  /* 0x0000000492127819 */ /* 0x000fe20000010293 */
        /* <DEDUP_REMOVED lines=10> */
[----:B------:R-:W-:Y:S01]  /*2ae0*/  IMAD.WIDE.U32 R16, R24, R146, R16 ;  /* 0x0000009218107225 */ /* 0x000fe200078e0010 */
[----:B------:R-:W-:-:S03]  /*2af0*/  LOP3.LUT R19, R15, 0x8, R86, 0xf8, !PT ;  /* 0x000000080f137812 */ /* 0x000fc600078ef856 */
[----:B------:R-:W-:Y:S01]  /*2b00*/  IMAD.IADD R155, R17, 0x1, R155 ;  /* 0x00000001119b7824 */ /* 0x000fe200078e029b */
[C---:B------:R-:W-:Y:S02]  /*2b10*/  LEA R154, P1, R16.reuse, R20, 0x1 ;  /* 0x00000014109a7211 */ /* 0x040fe400078208ff */
[----:B------:R-:W-:Y:S02]  /*2b20*/  LOP3.LUT R17, R11, 0x7c00, R4, 0xf8, !PT ;  /* 0x00007c000b117812 */ /* 0x000fe400078ef804 */
[----:B------:R-:W-:Y:S01]  /*2b30*/  LEA.HI.X R155, R16, R21, R155, 0x1, P1 ;  /* 0x00000015109b7211 */ /* 0x000fe200008f0c9b */
[----:B------:R-:W-:Y:S01]  /*2b40*/  IMAD.SHL.U32 R16, R146, 0x10, RZ ;  /* 0x0000001092107824 */ /* 0x000fe200078e00ff */
        /* <DEDUP_REMOVED lines=17> */
.L_x_10077:
[----:B------:R1:W-:Y:S04]  /*2c60*/  STS.128 [R159+0x8000], RZ ;  /* 0x008000ff9f007388 */ /* 0x0003e80000000c00 */
[----:B------:R1:W-:Y:S02]  /*2c70*/  STS.128 [R159+0xa000], RZ ;  /* 0x00a000ff9f007388 */ /* 0x0003e40000000c00 */
.L_x_10078:
[----:B------:R-:W-:Y:S05]  /*2c80*/  BSYNC.RECONVERGENT B0 ;  /* 0x0000000000007941 */ /* 0x000fea0003800200 */
.L_x_10076:
        /* <DEDUP_REMOVED lines=21> */
.L_x_10080:
[----:B------:R-:W-:Y:S05]  /*2de0*/  BSYNC.RECONVERGENT B0 ;  /* 0x0000000000007941 */ /* 0x000fea0003800200 */
.L_x_10079:
        /* <DEDUP_REMOVED lines=18> */
.L_x_10082:
[----:B------:R-:W-:Y:S05]  /*2f10*/  BSYNC.RECONVERGENT B0 ;  /* 0x0000000000007941 */ /* 0x000fea0003800200 */
.L_x_10081:
        /* <DEDUP_REMOVED lines=18> */
.L_x_10084:
[----:B------:R-:W-:Y:S05]  /*3040*/  BSYNC.RECONVERGENT B0 ;  /* 0x0000000000007941 */ /* 0x000fea0003800200 */
.L_x_10083:
[----:B------:R-:W4:Y:S01]  /*3050*/  LD.E R84, desc[UR4][R2.64+0x18c] ;  /* 0x00018c0402547980 */ /* 0x000f22000c101900 */
[----:B------:R-:W-:Y:S01]  /*3060*/  LOP3.LUT R15, R15, 0x8, R8, 0x78, !PT ;  /* 0x000000080f0f7812 */ /* 0x000fe200078e7808 */
[----:B------:R-:W-:Y:S01]  /*3070*/  BSSY.RECONVERGENT B1, `(.L_x_10085) ;  /* 0x000014a000017945 */ /* 0x000fe20003800200 */
[----:B------:R-:W-:Y:S01]  /*3080*/  LOP3.LUT R142, R14, 0x400, RZ, 0xc0, !PT ;  /* 0x000004000e8e7812 */ /* 0x000fe200078ec0ff */
[----:B------:R-:W0:Y:S01]  /*3090*/  LDGDEPBAR ;  /* 0x00000000000079af */ /* 0x000e220000000000 */
[----:B------:R-:W-:Y:S02]  /*30a0*/  LOP3.LUT R15, R15, 0x38, R0, 0x78, !PT ;  /* 0x000000380f0f7812 */ /* 0x000fe400078e7800 */
[----:B------:R-:W-:Y:S02]  /*30b0*/  IADD3 R0, PT, PT, R4, R17, RZ ;  /* 0x0000001104007210 */ /* 0x000fe40007ffe0ff */
[----:B------:R-:W-:Y:S02]  /*30c0*/  LEA R142, R15, R142, 0x1 ;  /* 0x0000008e0f8e7211 */ /* 0x000fe400078e08ff */
[----:B------:R-:W-:-:S02]  /*30d0*/  LEA R143, R0, R9, 0x1 ;  /* 0x00000009008f7211 */ /* 0x000fc400078e08ff */
[----:B------:R-:W-:Y:S02]  /*30e0*/  IADD3 R142, PT, PT, R9, R142, RZ ;  /* 0x0000008e098e7210 */ /* 0x000fe40007ffe0ff */
[----:B------:R-:W-:Y:S01]  /*30f0*/  R2P PR, R8, 0x6 ;  /* 0x0000000608007804 */ /* 0x000fe20000000000 */
[----:B------:R-:W-:Y:S01]  /*3100*/  LDSM.16.M88.4 R48, [R143] ;  /* 0x000000008f30783b */ /* 0x000fe20000000200 */
[----:B------:R-:W-:Y:S02]  /*3110*/  MOV R5, 0x20 ;  /* 0x0000002000057802 */ /* 0x000fe40000000f00 */
[----:B------:R-:W-:Y:S01]  /*3120*/  MOV R7, 0x40 ;  /* 0x0000004000077802 */ /* 0x000fe20000000f00 */
[----:B------:R-:W4:Y:S01]  /*3130*/  LDSM.16.M88.4 R36, [R142+0x4000] ;  /* 0x004000008e24783b */ /* 0x000f220000000200 */
[----:B------:R-:W-:Y:S02]  /*3140*/  SEL R5, R5, 0xffffffe0, !P1 ;  /* 0xffffffe005057807 */ /* 0x000fe40004800000 */
[----:B------:R-:W-:Y:S01]  /*3150*/  SEL R7, R7, 0xffffffc0, !P2 ;  /* 0xffffffc007077807 */ /* 0x000fe20005000000 */
[----:B------:R-:W4:Y:S01]  /*3160*/  LDSM.16.M88.4 R64, [R142+0x4800] ;  /* 0x004800008e40783b */ /* 0x000f220000000200 */
[----:B------:R-:W-:-:S02]  /*3170*/  IADD3 R141, PT, PT, R143, R5, RZ ;  /* 0x000000058f8d7210 */ /* 0x000fc40007ffe0ff */
[C---:B------:R-:W-:Y:S01]  /*3180*/  IADD3 R137, PT, PT, R142.reuse, R5, RZ ;  /* 0x000000058e897210 */ /* 0x040fe20007ffe0ff */
[----:B------:R-:W4:Y:S01]  /*3190*/  LDSM.16.M88.4 R56, [R142+0x5000] ;  /* 0x005000008e38783b */ /* 0x000f220000000200 */
[-C--:B------:R-:W-:Y:S02]  /*31a0*/  IADD3 R140, PT, PT, R143, R7.reuse, RZ ;  /* 0x000000078f8c7210 */ /* 0x080fe40007ffe0ff */
[----:B------:R-:W-:Y:S01]  /*31b0*/  IADD3 R136, PT, PT, R142, R7, RZ ;  /* 0x000000078e887210 */ /* 0x000fe20007ffe0ff */
[----:B-1----:R-:W1:Y:S01]  /*31c0*/  LDSM.16.M88.4 R16, [R142+0x5800] ;  /* 0x005800008e10783b */ /* 0x002e620000000200 */
[C---:B------:R-:W-:Y:S02]  /*31d0*/  IADD3 R139, PT, PT, R5.reuse, R140, RZ ;  /* 0x0000008c058b7210 */ /* 0x040fe40007ffe0ff */
[----:B------:R-:W-:Y:S01]  /*31e0*/  IADD3 R135, PT, PT, R5, R136, RZ ;  /* 0x0000008805877210 */ /* 0x000fe20007ffe0ff */
[----:B------:R-:W-:Y:S01]  /*31f0*/  LDSM.16.M88.4 R12, [R141] ;  /* 0x000000008d0c783b */ /* 0x000fe20000000200 */
[----:B------:R-:W-:-:S02]  /*3200*/  ISETP.GT.U32.AND P1, PT, R127, R150, PT ;  /* 0x000000967f00720c */ /* 0x000fc40003f24070 */
[----:B------:R-:W-:Y:S01]  /*3210*/  LOP3.LUT R86, R86, 0x1f0, RZ, 0xc0, !PT ;  /* 0x000001f056567812 */ /* 0x000fe200078ec0ff */
[----:B--2---:R-:W2:Y:S04]  /*3220*/  LDSM.16.M88.4 R40, [R137+0x4000] ;  /* 0x004000008928783b */ /* 0x004ea80000000200 */
[----:B------:R-:W2:Y:S04]  /*3230*/  LDSM.16.M88.4 R44, [R137+0x5000] ;  /* 0x00500000892c783b */ /* 0x000ea80000000200 */
[----:B------:R-:W2:Y:S04]  /*3240*/  LDSM.16.M88.4 R68, [R137+0x4800] ;  /* 0x004800008944783b */ /* 0x000ea80000000200 */
[----:B---3--:R-:W3:Y:S04]  /*3250*/  LDSM.16.M88.4 R28, [R137+0x5800] ;  /* 0x00580000891c783b */ /* 0x008ee80000000200 */
[----:B----4-:R-:W-:Y:S01]  /*3260*/  LDSM.16.M88.4 R24, [R136+0x4000] ;  /* 0x004000008818783b */ /* 0x010fe20000000200 */
        /* <DEDUP_REMOVED lines=9> */
[C---:B-1----:R-:W-:Y:S08]  /*3300*/  HMMA.16816.F32.BF16 R52, R48.reuse, R16, RZ ;  /* 0x000000103034723c */ /* 0x042ff000000418ff */
[----:B------:R-:W-:Y:S01]  /*3310*/  HMMA.16816.F32.BF16 R48, R48, R18, RZ ;  /* 0x000000123030723c */ /* 0x000fe200000418ff */
[----:B------:R-:W1:Y:S07]  /*3320*/  LDSM.16.M88.4 R16, [R140] ;  /* 0x000000008c10783b */ /* 0x000e6e0000000200 */
        /* <DEDUP_REMOVED lines=8> */
[----:B------:R-:W-:Y:S07]  /*33b0*/  LDSM.16.M88.4 R68, [R135+0x5000] ;  /* 0x005000008744783b */ /* 0x000fee0000000200 */
[C---:B---3--:R-:W-:Y:S08]  /*33c0*/  HMMA.16816.F32.BF16 R52, R12.reuse, R28, R52 ;  /* 0x0000001c0c34723c */ /* 0x048ff00000041834 */
[----:B------:R-:W-:Y:S01]  /*33d0*/  HMMA.16816.F32.BF16 R48, R12, R30, R48 ;  /* 0x0000001e0c30723c */ /* 0x000fe20000041830 */
[----:B------:R-:W-:Y:S04]  /*33e0*/  LDSM.16.M88.4 R12, [R139] ;  /* 0x000000008b0c783b */ /* 0x000fe80000000200 */
[----:B------:R-:W3:Y:S03]  /*33f0*/  LDSM.16.M88.4 R28, [R135+0x4000] ;  /* 0x00400000871c783b */ /* 0x000ee60000000200 */
        /* <DEDUP_REMOVED lines=10> */
[----:B------:R-:W-:Y:S01]  /*34a0*/  HMMA.16816.F32.BF16 R48, R16, R46, R48 ;  /* 0x0000002e1030723c */ /* 0x000fe20000041830 */
[----:B------:R-:W4:Y:S04]  /*34b0*/  LDSM.16.M88.4 R16, [R135+0x5800] ;  /* 0x005800008710783b */ /* 0x000f280000000200 */
[----:B------:R-:W4:Y:S03]  /*34c0*/  LDSM.16.M88.4 R44, [R141+0x2000] ;  /* 0x002000008d2c783b */ /* 0x000f260000000200 */
        /* <DEDUP_REMOVED lines=8> */
[----:B------:R-:W-:Y:S07]  /*3550*/  LDSM.16.M88.4 R40, [R137+0x6800] ;  /* 0x006800008928783b */ /* 0x000fee0000000200 */
[C---:B------:R-:W-:Y:S08]  /*3560*/  HMMA.16816.F32.BF16 R60, R12.reuse, R68, R60 ;  /* 0x000000440c3c723c */ /* 0x040ff0000004183c */
[C---:B------:R-:W-:Y:S01]  /*3570*/  HMMA.16816.F32.BF16 R56, R12.reuse, R70, R56 ;  /* 0x000000460c38723c */ /* 0x040fe20000041838 */
[----:B------:R-:W-:Y:S07]  /*3580*/  LDSM.16.M88.4 R68, [R142+0x7000] ;  /* 0x007000008e44783b */ /* 0x000fee0000000200 */
[C---:B----4-:R-:W-:Y:S08]  /*3590*/  HMMA.16816.F32.BF16 R52, R12.reuse, R16, R52 ;  /* 0x000000100c34723c */ /* 0x050ff00000041834 */
[----:B------:R-:W-:Y:S01]  /*35a0*/  HMMA.16816.F32.BF16 R48, R12, R18, R48 ;  /* 0x000000120c30723c */ /* 0x000fe20000041830 */
[----:B------:R-:W-:Y:S04]  /*35b0*/  LDSM.16.M88.4 R16, [R139+0x2000] ;  /* 0x002000008b10783b */ /* 0x000fe80000000200 */
[----:B------:R-:W2:Y:S03]  /*35c0*/  LDSM.16.M88.4 R12, [R135+0x6000] ;  /* 0x00600000870c783b */ /* 0x000ea60000000200 */
[C---:B------:R-:W-:Y:S08]  /*35d0*/  HMMA.16816.F32.BF16 R20, R44.reuse, R80, R20 ;  /* 0x000000502c14723c */ /* 0x040ff00000041814 */
[----:B------:R-:W-:Y:S08]  /*35e0*/  HMMA.16816.F32.BF16 R36, R44, R82, R36 ;  /* 0x000000522c24723c */ /* 0x000ff00000041824 */
[----:B------:R-:W-:Y:S08]  /*35f0*/  HMMA.16816.F32.BF16 R32, R72, R76, R32 ;  /* 0x0000004c4820723c */ /* 0x000ff00000041820 */
[C---:B-1----:R-:W-:Y:S08]  /*3600*/  HMMA.16816.F32.BF16 R20, R28.reuse, R24, R20 ;  /* 0x000000181c14723c */ /* 0x042ff00000041814 */
[----:B------:R-:W-:Y:S01]  /*3610*/  HMMA.16816.F32.BF16 R36, R28, R26, R36 ;  /* 0x0000001a1c24723c */ /* 0x000fe20000041824 */
[----:B------:R-:W1:Y:S07]  /*3620*/  LDSM.16.M88.4 R24, [R142+0x7800] ;  /* 0x007800008e18783b */ /* 0x000e6e0000000200 */
[----:B------:R-:W-:Y:S08]  /*3630*/  HMMA.16816.F32.BF16 R64, R72, R78, R64 ;  /* 0x0000004e4840723c */ /* 0x000ff00000041840 */
[C---:B--2---:R-:W-:Y:S08]  /*3640*/  HMMA.16816.F32.BF16 R20, R16.reuse, R12, R20 ;  /* 0x0000000c1014723c */ /* 0x044ff00000041814 */
[----:B------:R-:W-:Y:S01]  /*3650*/  HMMA.16816.F32.BF16 R36, R16, R14, R36 ;  /* 0x0000000e1024723c */ /* 0x000fe20000041824 */
[----:B------:R-:W2:Y:S07]  /*3660*/  LDSM.16.M88.4 R12, [R137+0x7000] ;  /* 0x00700000890c783b */ /* 0x000eae0000000200 */
[----:B------:R-:W-:Y:S01]  /*3670*/  HMMA.16816.F32.BF16 R76, R72, R68, R60 ;  /* 0x00000044484c723c */ /* 0x000fe2000004183c */
[----:B------:R-:W3:Y:S02]  /*3680*/  LDSM.16.M88.4 R60, [R136+0x6800] ;  /* 0x00680000883c783b */ /* 0x000ee40000000200 */
[-C--:B------:R-:W-:Y:S01]  /*3690*/  FMUL.FTZ R0, R20, R84.reuse ;  /* 0x0000005414007220 */ /* 0x080fe20000410000 */
[-C--:B------:R-:W-:Y:S01]  /*36a0*/  FMUL.FTZ R68, R21, R84.reuse ;  /* 0x0000005415447220 */ /* 0x080fe20000410000 */
[----:B------:R-:W-:-:S03]  /*36b0*/  FMUL.FTZ R69, R22, R84 ;  /* 0x0000005416457220 */ /* 0x000fc60000410000 */
[----:B------:R-:W-:Y:S01]  /*36c0*/  HMMA.16816.F32.BF16 R56, R72, R70, R56 ;  /* 0x000000464838723c */ /* 0x000fe20000041838 */
[-C--:B------:R-:W-:Y:S01]  /*36d0*/  FMUL.FTZ R70, R23, R84.reuse ;  /* 0x0000005417467220 */ /* 0x080fe20000410000 */
[----:B------:R-:W4:Y:S01]  /*36e0*/  MUFU.TANH R0, R0 ;  /* 0x0000000000007308 */ /* 0x000f220000002400 */
[----:B------:R-:W4:Y:S05]  /*36f0*/  LDSM.16.M88.4 R20, [R136+0x7000] ;  /* 0x007000008814783b */ /* 0x000f2a0000000200 */
[C---:B------:R-:W-:Y:S01]  /*3700*/  HMMA.16816.F32.BF16 R80, R44.reuse, R40, R32 ;  /* 0x000000282c50723c */ /* 0x040fe20000041820 */
[----:B------:R-:W-:Y:S01]  /*3710*/  LDSM.16.M88.4 R32, [R135+0x6800] ;  /* 0x006800008720783b */ /* 0x000fe20000000200 */
[----:B------:R-:W2:Y:S06]  /*3720*/  MUFU.TANH R68, R68 ;  /* 0x0000004400447308 */ /* 0x000eac0000002400 */
[----:B------:R-:W-:Y:S01]  /*3730*/  HMMA.16816.F32.BF16 R64, R44, R42, R64 ;  /* 0x0000002a2c40723c */ /* 0x000fe20000041840 */
[----:B------:R-:W4:Y:S01]  /*3740*/  LDSM.16.M88.4 R40, [R137+0x7800] ;  /* 0x007800008928783b */ /* 0x000f220000000200 */
[----:B------:R-:W3:Y:S06]  /*3750*/  MUFU.TANH R69, R69 ;  /* 0x0000004500457308 */ /* 0x000eec0000002400 */
[----:B-1----:R-:W-:Y:S01]  /*3760*/  HMMA.16816.F32.BF16 R52, R72, R24, R52 ;  /* 0x000000184834723c */ /* 0x002fe20000041834 */
[-C--:B------:R-:W-:Y:S01]  /*3770*/  FMUL.FTZ R24, R36, R84.reuse ;  /* 0x0000005424187220 */ /* 0x080fe20000410000 */
[----:B------:R-:W-:Y:S01]  /*3780*/  FMUL.FTZ R25, R38, R84 ;  /* 0x0000005426197220 */ /* 0x000fe20000410000 */
[----:B------:R-:W1:Y:S05]  /*3790*/  MUFU.TANH R70, R70 ;  /* 0x0000004600467308 */ /* 0x000e6a0000002400 */
[C---:B--2---:R-:W-:Y:S03]  /*37a0*/  HMMA.16816.F32.BF16 R76, R44.reuse, R12, R76 ;  /* 0x0000000c2c4c723c */ /* 0x044fe6000004184c */
[----:B------:R-:W2:Y:S05]  /*37b0*/  MUFU.TANH R24, R24 ;  /* 0x0000001800187308 */ /* 0x000eaa0000002400 */
[----:B------:R-:W-:Y:S01]  /*37c0*/  HMMA.16816.F32.BF16 R56, R44, R14, R56 ;  /* 0x0000000e2c38723c */ /* 0x000fe20000041838 */
[----:B------:R-:W1:Y:S02]  /*37d0*/  LDSM.16.M88.4 R12, [R136+0x7800] ;  /* 0x00780000880c783b */ /* 0x000e640000000200 */
[----:B------:R-:W1:Y:S05]  /*37e0*/  MUFU.TANH R25, R25 ;  /* 0x0000001900197308 */ /* 0x000e6a0000002400 */
[----:B------:R-:W-:Y:S08]  /*37f0*/  HMMA.16816.F32.BF16 R48, R72, R26, R48 ;  /* 0x0000001a4830723c */ /* 0x000ff00000041830 */
        /* <DEDUP_REMOVED lines=8> */
[----:B------:R-:W-:Y:S01]  /*3880*/  HMMA.16816.F32.BF16 R48, R44, R42, R48 ;  /* 0x0000002a2c30723c */ /* 0x000fe20000041830 */
[----:B-----5:R-:W-:Y:S02]  /*3890*/  IADD3 R42, PT, PT, R87, R10, -R88 ;  /* 0x0000000a572a7210 */ /* 0x020fe40007ffe858 */
[----:B------:R-:W-:-:S05]  /*38a0*/  IADD3 R88, PT, PT, R10, -R88, -R89 ;  /* 0x800000580a587210 */ /* 0x000fca0007ffe859 */
[----:B------:R-:W-:Y:S01]  /*38b0*/  HMMA.16816.F32.BF16 R80, R16, R32, R80 ;  /* 0x000000201050723c */ /* 0x000fe20000041850 */
[-C--:B------:R-:W-:Y:S01]  /*38c0*/  FMUL.FTZ R32, R37, R84.reuse ;  /* 0x0000005425207220 */ /* 0x080fe20000410000 */
[----:B------:R-:W-:-:S05]  /*38d0*/  FMUL.FTZ R33, R39, R84 ;  /* 0x0000005427217220 */ /* 0x000fca0000410000 */
[----:B------:R-:W2:Y:S01]  /*38e0*/  MUFU.TANH R32, R32 ;  /* 0x0000002000207308 */ /* 0x000ea20000002400 */
[C---:B-1----:R-:W-:Y:S07]  /*38f0*/  HMMA.16816.F32.BF16 R52, R28.reuse, R12, R52 ;  /* 0x0000000c1c34723c */ /* 0x042fee0000041834 */
[----:B------:R-:W1:Y:S01]  /*3900*/  MUFU.TANH R33, R33 ;  /* 0x0000002100217308 */ /* 0x000e620000002400 */
[----:B------:R-:W-:Y:S03]  /*3910*/  HMMA.16816.F32.BF16 R48, R28, R14, R48 ;  /* 0x0000000e1c30723c */ /* 0x000fe60000041830 */
[-C--:B------:R-:W-:Y:S01]  /*3920*/  FMUL.FTZ R36, R80, R84.reuse ;  /* 0x0000005450247220 */ /* 0x080fe20000410000 */
[----:B------:R-:W-:-:S04]  /*3930*/  FMUL.FTZ R37, R83, R84 ;  /* 0x0000005453257220 */ /* 0x000fc80000410000 */
[C---:B------:R-:W-:Y:S01]  /*3940*/  HMMA.16816.F32.BF16 R64, R16.reuse, R34, R64 ;  /* 0x000000221040723c */ /* 0x040fe20000041840 */
[-C--:B------:R-:W-:Y:S01]  /*3950*/  FMUL.FTZ R35, R81, R84.reuse ;  /* 0x0000005451237220 */ /* 0x080fe20000410000 */
[-C--:B------:R-:W-:Y:S01]  /*3960*/  FMUL.FTZ R34, R82, R84.reuse ;  /* 0x0000005452227220 */ /* 0x080fe20000410000 */
[----:B------:R-:W1:Y:S05]  /*3970*/  MUFU.TANH R36, R36 ;  /* 0x0000002400247308 */ /* 0x000e6a0000002400 */
[C---:B---3--:R-:W-:Y:S03]  /*3980*/  HMMA.16816.F32.BF16 R76, R16.reuse, R60, R76 ;  /* 0x0000003c104c723c */ /* 0x048fe6000004184c */
[----:B------:R-:W3:Y:S05]  /*3990*/  MUFU.TANH R35, R35 ;  /* 0x0000002300237308 */ /* 0x000eea0000002400 */
[C---:B------:R-:W-:Y:S03]  /*39a0*/  HMMA.16816.F32.BF16 R56, R16.reuse, R62, R56 ;  /* 0x0000003e1038723c */ /* 0x040fe60000041838 */
[-C--:B------:R-:W-:Y:S01]  /*39b0*/  FMUL.FTZ R38, R64, R84.reuse ;  /* 0x0000005440267220 */ /* 0x080fe20000410000 */
[-C--:B------:R-:W-:Y:S01]  /*39c0*/  FMUL.FTZ R39, R65, R84.reuse ;  /* 0x0000005441277220 */ /* 0x080fe20000410000 */
[-C--:B------:R-:W-:Y:S01]  /*39d0*/  FMUL.FTZ R26, R66, R84.reuse ;  /* 0x00000054421a7220 */ /* 0x080fe20000410000 */
[-C--:B------:R-:W-:Y:S01]  /*39e0*/  FMUL.FTZ R12, R67, R84.reuse ;  /* 0x00000054430c7220 */ /* 0x080fe20000410000 */
[----:B------:R-:W1:Y:S01]  /*39f0*/  MUFU.TANH R34, R34 ;  /* 0x0000002200227308 */ /* 0x000e620000002400 */
[C---:B----4-:R-:W-:Y:S03]  /*3a00*/  HMMA.16816.F32.BF16 R52, R16.reuse, R20, R52 ;  /* 0x000000141034723c */ /* 0x050fe60000041834 */
[-C--:B------:R-:W-:Y:S01]  /*3a10*/  FMUL.FTZ R13, R76, R84.reuse ;  /* 0x000000544c0d7220 */ /* 0x080fe20000410000 */
[-C--:B------:R-:W-:Y:S01]  /*3a20*/  FMUL.FTZ R41, R77, R84.reuse ;  /* 0x000000544d297220 */ /* 0x080fe20000410000 */
[-C--:B------:R-:W-:Y:S01]  /*3a30*/  FMUL.FTZ R40, R78, R84.reuse ;  /* 0x000000544e287220 */ /* 0x080fe20000410000 */
[----:B------:R-:W-:Y:S01]  /*3a40*/  FMUL.FTZ R27, R79, R84 ;  /* 0x000000544f1b7220 */ /* 0x000fe20000410000 */
[----:B------:R-:W4:Y:S01]  /*3a50*/  MUFU.TANH R37, R37 ;  /* 0x0000002500257308 */ /* 0x000f220000002400 */
[----:B------:R-:W-:Y:S01]  /*3a60*/  HMMA.16816.F32.BF16 R48, R16, R22, R48 ;  /* 0x000000161030723c */ /* 0x000fe20000041830 */
[----:B------:R-:W-:-:S02]  /*3a70*/  SHF.R.U32.HI R19, RZ, 0x2, R8 ;  /* 0x00000002ff137819 */ /* 0x000fc40000011608 */
[-C--:B------:R-:W-:Y:S01]  /*3a80*/  FMUL.FTZ R20, R56, R84.reuse ;  /* 0x0000005438147220 */ /* 0x080fe20000410000 */
[-C--:B------:R-:W-:Y:S01]  /*3a90*/  FMUL.FTZ R21, R57, R84.reuse ;  /* 0x0000005439157220 */ /* 0x080fe20000410000 */
[-C--:B------:R-:W-:Y:S01]  /*3aa0*/  FMUL.FTZ R15, R58, R84.reuse ;  /* 0x000000543a0f7220 */ /* 0x080fe20000410000 */
[-C--:B------:R-:W-:Y:S01]  /*3ab0*/  FMUL.FTZ R14, R59, R84.reuse ;  /* 0x000000543b0e7220 */ /* 0x080fe20000410000 */
[----:B------:R-:W-:Y:S01]  /*3ac0*/  LOP3.LUT R19, R19, 0x7, RZ, 0xc0, !PT ;  /* 0x0000000713137812 */ /* 0x000fe200078ec0ff */
[----:B------:R-:W1:Y:S03]  /*3ad0*/  MUFU.TANH R38, R38 ;  /* 0x0000002600267308 */ /* 0x000e660000002400 */
[-C--:B------:R-:W-:Y:S01]  /*3ae0*/  FMUL.FTZ R28, R52, R84.reuse ;  /* 0x00000054341c7220 */ /* 0x080fe20000410000 */
[-C--:B------:R-:W-:Y:S01]  /*3af0*/  FMUL.FTZ R17, R53, R84.reuse ;  /* 0x0000005435117220 */ /* 0x080fe20000410000 */
[-C--:B------:R-:W-:Y:S01]  /*3b00*/  FMUL.FTZ R16, R54, R84.reuse ;  /* 0x0000005436107220 */ /* 0x080fe20000410000 */
[-C--:B------:R-:W-:Y:S01]  /*3b10*/  FMUL.FTZ R18, R55, R84.reuse ;  /* 0x0000005437127220 */ /* 0x080fe20000410000 */
[----:B------:R-:W-:Y:S01]  /*3b20*/  IADD3 R19, PT, PT, R161, R19, R86 ;  /* 0x00000013a1137210 */ /* 0x000fe20007ffe056 */
[----:B------:R-:W1:Y:S03]  /*3b30*/  MUFU.TANH R39, R39 ;  /* 0x0000002700277308 */ /* 0x000e660000002400 */
[-C--:B------:R-:W-:Y:S01]  /*3b40*/  FMUL.FTZ R23, R48, R84.reuse ;  /* 0x0000005430177220 */ /* 0x080fe20000410000 */
[-C--:B------:R-:W-:Y:S01]  /*3b50*/  FMUL.FTZ R31, R49, R84.reuse ;  /* 0x00000054311f7220 */ /* 0x080fe20000410000 */
[-C--:B------:R-:W-:Y:S01]  /*3b60*/  FMUL.FTZ R22, R50, R84.reuse ;  /* 0x0000005432167220 */ /* 0x080fe20000410000 */
[----:B------:R-:W-:Y:S01]  /*3b70*/  FMUL.FTZ R30, R51, R84 ;  /* 0x00000054331e7220 */ /* 0x000fe20000410000 */
[C---:B------:R-:W-:Y:S01]  /*3b80*/  IADD3 R163, PT, PT, R19.reuse, R42, RZ ;  /* 0x0000002a13a37210 */ /* 0x040fe20007ffe0ff */
[----:B------:R-:W1:Y:S01]  /*3b90*/  MUFU.TANH R26, R26 ;  /* 0x0000001a001a7308 */ /* 0x000e620000002400 */
[----:B------:R-:W-:-:S02]  /*3ba0*/  IADD3 R121, PT, PT, R19, R88, RZ ;  /* 0x0000005813797210 */ /* 0x000fc40007ffe0ff */
[C-C-:B------:R-:W-:Y:S02]  /*3bb0*/  VIADDMNMX R166, R163.reuse, 0x1, R10.reuse, PT ;  /* 0x00000001a3a67846 */ /* 0x140fe4000380010a */
[----:B------:R-:W-:-:S03]  /*3bc0*/  VIADDMNMX R163, R163, 0x9, R10, PT ;  /* 0x00000009a3a37846 */ /* 0x000fc6000380010a */
        /* <DEDUP_REMOVED lines=32> */
.L_x_10088:
[----:B------:R-:W2:Y:S01]  /*3dd0*/  LD.E R46, desc[UR4][R2.64+0x170] ;  /* 0x00017004022e7980 */ /* 0x000ea2000c101900 */
[----:B------:R-:W-:Y:S02]  /*3de0*/  IADD3 R44, PT, PT, R101, -0x40, RZ ;  /* 0xffffffc0652c7810 */ /* 0x000fe40007ffe0ff */
[----:B------:R-:W-:Y:S02]  /*3df0*/  IABS R42, R101 ;  /* 0x00000065002a7213 */ /* 0x000fe40000000000 */
[-C--:B--2---:R-:W-:Y:S02]  /*3e00*/  IABS R29, R46.reuse ;  /* 0x0000002e001d7213 */ /* 0x084fe40000000000 */
[----:B------:R-:W-:Y:S02]  /*3e10*/  IABS R19, R46 ;  /* 0x0000002e00137213 */ /* 0x000fe40000000000 */
[----:B------:R-:W2:Y:S03]  /*3e20*/  I2F.RP R43, R29 ;  /* 0x0000001d002b7306 */ /* 0x000ea60000209400 */
[----:B------:R-:W-:-:S05]  /*3e30*/  IMAD.MOV R19, RZ, RZ, -R19 ;  /* 0x000000ffff137224 */ /* 0x000fca00078e0a13 */
        /* <DEDUP_REMOVED lines=25> */
[----:B------:R-:W-:Y:S02]  /*3fd0*/  ISETP.NE.AND P2, PT, R46, RZ, PT ;  /* 0x000000ff2e00720c */ /* 0x000fe40003f45270 */
[----:B------:R-:W-:-:S03]  /*3fe0*/  LOP3.LUT R10, RZ, R46, RZ, 0x33, !PT ;  /* 0x0000002eff0a7212 */ /* 0x000fc600078e33ff */
        /* <DEDUP_REMOVED lines=26> */
.L_x_10089:
[----:B------:R-:W-:Y:S05]  /*4190*/  BSYNC.RECONVERGENT B0 ;  /* 0x0000000000007941 */ /* 0x000fea0003800200 */
.L_x_10087:
        /* <DEDUP_REMOVED lines=55> */
.L_x_10086:
[----:B------:R-:W-:Y:S05]  /*4510*/  BSYNC.RECONVERGENT B1 ;  /* 0x0000000000017941 */ /* 0x000fea0003800200 */
.L_x_10085:
[----:B------:R-:W2:Y:S01]  /*4520*/  LD.E R111, desc[UR4][R2.64+0xdc] ;  /* 0x0000dc04026f7980 */ /* 0x000ea2000c101900 */
        /* <DEDUP_REMOVED lines=10> */
[CC--:B------:R-:W-:Y:S01]  /*45d0*/  ISETP.GE.AND P5, PT, R8.reuse, R166.reuse, PT ;  /* 0x000000a60800720c */ /* 0x0c0fe20003fa6270 */
[----:B------:R-:W-:Y:S01]  /*45e0*/  VIADD R56, R8, 0x8 ;  /* 0x0000000808387836 */ /* 0x000fe20000000000 */
[----:B------:R-:W-:Y:S01]  /*45f0*/  FSEL R0, R0, -INF , !P1 ;  /* 0xff80000000007808 */ /* 0x000fe20004800000 */
[C---:B------:R-:W-:Y:S01]  /*4600*/  VIADD R6, R8.reuse, 0x9 ;  /* 0x0000000908067836 */ /* 0x040fe20000000000 */
[----:B------:R-:W-:Y:S01]  /*4610*/  ISETP.GT.AND P1, PT, R121, R57, PT ;  /* 0x000000397900720c */ /* 0x000fe20003f24270 */
[----:B------:R-:W-:Y:S01]  /*4620*/  VIADD R55, R8, 0x10 ;  /* 0x0000001008377836 */ /* 0x000fe20000000000 */
[----:B---3--:R-:W-:Y:S01]  /*4630*/  FSEL R47, R0, -INF , !P5 ;  /* 0xff800000002f7808 */ /* 0x008fe20006800000 */
[C---:B------:R-:W-:Y:S01]  /*4640*/  VIADD R54, R8.reuse, 0x11 ;  /* 0x0000001108367836 */ /* 0x040fe20000000000 */
[----:B------:R-:W-:Y:S01]  /*4650*/  ISETP.GE.AND P6, PT, R57, R166, PT ;  /* 0x000000a63900720c */ /* 0x000fe20003fc6270 */
[----:B------:R-:W-:Y:S01]  /*4660*/  VIADD R53, R8, 0x18 ;  /* 0x0000001808357836 */ /* 0x000fe20000000000 */
[----:B------:R-:W-:Y:S01]  /*4670*/  FSEL R0, R68, -INF , !P1 ;  /* 0xff80000044007808 */ /* 0x000fe20004800000 */
[C---:B------:R-:W-:Y:S01]  /*4680*/  VIADD R52, R8.reuse, 0x19 ;  /* 0x0000001908347836 */ /* 0x040fe20000000000 */
[C---:B------:R-:W-:Y:S01]  /*4690*/  ISETP.GT.AND P3, PT, R121.reuse, R56, PT ;  /* 0x000000387900720c */ /* 0x040fe20003f64270 */
[C---:B------:R-:W-:Y:S01]  /*46a0*/  VIADD R51, R8.reuse, 0x20 ;  /* 0x0000002008337836 */ /* 0x040fe20000000000 */
[C---:B------:R-:W-:Y:S01]  /*46b0*/  ISETP.GT.AND P1, PT, R121.reuse, R6, PT ;  /* 0x000000067900720c */ /* 0x040fe20003f24270 */
[----:B------:R-:W-:Y:S01]  /*46c0*/  VIADD R50, R8, 0x21 ;  /* 0x0000002108327836 */ /* 0x000fe20000000000 */
[----:B------:R-:W-:Y:S01]  /*46d0*/  FSEL R0, R0, -INF , !P6 ;  /* 0xff80000000007808 */ /* 0x000fe20007000000 */
[----:B------:R-:W-:Y:S01]  /*46e0*/  VIADD R48, R8, 0x28 ;  /* 0x0000002808307836 */ /* 0x000fe20000000000 */
[----:B------:R-:W-:Y:S01]  /*46f0*/  FSEL R24, R24, -INF , !P3 ;  /* 0xff80000018187808 */ /* 0x000fe20005800000 */
[----:B------:R-:W-:Y:S01]  /*4700*/  VIADD R46, R8, 0x29 ;  /* 0x00000029082e7836 */ /* 0x000fe20000000000 */
[-C--:B------:R-:W-:Y:S01]  /*4710*/  ISETP.GE.AND P6, PT, R6, R166.reuse, PT ;  /* 0x000000a60600720c */ /* 0x080fe20003fc6270 */
[----:B------:R-:W-:Y:S01]  /*4720*/  VIADD R44, R8, 0x30 ;  /* 0x00000030082c7836 */ /* 0x000fe20000000000 */
[----:B------:R-:W-:Y:S01]  /*4730*/  FSEL R32, R32, -INF , !P1 ;  /* 0xff80000020207808 */ /* 0x000fe20004800000 */
[----:B------:R-:W-:Y:S01]  /*4740*/  VIADD R42, R8, 0x31 ;  /* 0x00000031082a7836 */ /* 0x000fe20000000000 */
[----:B------:R-:W-:Y:S01]  /*4750*/  ISETP.GE.AND P5, PT, R56, R166, PT ;  /* 0x000000a63800720c */ /* 0x000fe20003fa6270 */
[----:B------:R-:W-:Y:S01]  /*4760*/  VIADD R10, R8, 0x38 ;  /* 0x00000038080a7836 */ /* 0x000fe20000000000 */
[C---:B------:R-:W-:Y:S01]  /*4770*/  ISETP.GT.AND P3, PT, R121.reuse, R55, PT ;  /* 0x000000377900720c */ /* 0x040fe20003f64270 */
[----:B------:R-:W-:Y:S01]  /*4780*/  LDSM.16.MT88.4 R92, [R138+0x8000] ;  /* 0x008000008a5c783b */ /* 0x000fe20000004200 */
[----:B------:R-:W-:Y:S01]  /*4790*/  ISETP.GT.AND P1, PT, R121, R54, PT ;  /* 0x000000367900720c */ /* 0x000fe20003f24270 */
[C---:B------:R-:W-:Y:S01]  /*47a0*/  IMAD.IADD R134, R5.reuse, 0x1, R138 ;  /* 0x0000000105867824 */ /* 0x040fe200078e028a */
[----:B------:R-:W-:Y:S01]  /*47b0*/  FSEL R45, R32, -INF , !P6 ;  /* 0xff800000202d7808 */ /* 0x000fe20007000000 */
[----:B------:R-:W-:Y:S01]  /*47c0*/  IMAD.IADD R132, R5, 0x1, R133 ;  /* 0x0000000105847824 */ /* 0x000fe200078e0285 */
[----:B------:R-:W-:Y:S01]  /*47d0*/  FSEL R49, R24, -INF , !P5 ;  /* 0xff80000018317808 */ /* 0x000fe20006800000 */
[----:B------:R-:W-:Y:S01]  /*47e0*/  LDSM.16.MT88.4 R76, [R133+0x8000] ;  /* 0x00800000854c783b */ /* 0x000fe20000004200 */
[----:B-1----:R-:W-:-:S02]  /*47f0*/  FSEL R36, R36, -INF , !P3 ;  /* 0xff80000024247808 */ /* 0x002fc40005800000 */
[-C--:B------:R-:W-:Y:S01]  /*4800*/  ISETP.GE.AND P6, PT, R54, R166.reuse, PT ;  /* 0x000000a63600720c */ /* 0x080fe20003fc6270 */
[----:B------:R-:W-:Y:S01]  /*4810*/  LDSM.16.MT88.4 R84, [R134+0x8000] ;  /* 0x008000008654783b */ /* 0x000fe20000004200 */
[----:B------:R-:W-:Y:S02]  /*4820*/  FSEL R35, R35, -INF , !P1 ;  /* 0xff80000023237808 */ /* 0x000fe40004800000 */
[----:B------:R-:W-:Y:S02]  /*4830*/  ISETP.GE.AND P5, PT, R55, R166, PT ;  /* 0x000000a63700720c */ /* 0x000fe40003fa6270 */
[C---:B------:R-:W-:Y:S02]  /*4840*/  ISETP.GT.AND P3, PT, R121.reuse, R53, PT ;  /* 0x000000357900720c */ /* 0x040fe40003f64270 */
[----:B------:R-:W-:Y:S02]  /*4850*/  ISETP.GT.AND P1, PT, R121, R52, PT ;  /* 0x000000347900720c */ /* 0x000fe40003f24270 */
[----:B------:R-:W-:-:S02]  /*4860*/  FSEL R35, R35, -INF , !P6 ;  /* 0xff80000023237808 */ /* 0x000fc40007000000 */
[----:B------:R-:W-:Y:S02]  /*4870*/  FSEL R43, R36, -INF , !P5 ;  /* 0xff800000242b7808 */ /* 0x000fe40006800000 */
[----:B------:R-:W-:Y:S02]  /*4880*/  FSEL R29, R38, -INF , !P3 ;  /* 0xff800000261d7808 */ /* 0x000fe40005800000 */
[-C--:B------:R-:W-:Y:S02]  /*4890*/  ISETP.GE.AND P6, PT, R52, R166.reuse, PT ;  /* 0x000000a63400720c */ /* 0x080fe40003fc6270 */
[----:B------:R-:W-:Y:S02]  /*48a0*/  FSEL R19, R39, -INF , !P1 ;  /* 0xff80000027137808 */ /* 0x000fe40004800000 */
[----:B------:R-:W-:Y:S02]  /*48b0*/  ISETP.GE.AND P5, PT, R53, R166, PT ;  /* 0x000000a63500720c */ /* 0x000fe40003fa6270 */
[----:B------:R-:W-:-:S02]  /*48c0*/  ISETP.GT.AND P3, PT, R121, R51, PT ;  /* 0x000000337900720c */ /* 0x000fc40003f64270 */
[----:B------:R-:W-:Y:S02]  /*48d0*/  ISETP.GT.AND P1, PT, R121, R50, PT ;  /* 0x000000327900720c */ /* 0x000fe40003f24270 */
[----:B------:R-:W-:Y:S02]  /*48e0*/  FSEL R19, R19, -INF , !P6 ;  /* 0xff80000013137808 */ /* 0x000fe40007000000 */
[----:B------:R-:W-:Y:S02]  /*48f0*/  FSEL R29, R29, -INF , !P5 ;  /* 0xff8000001d1d7808 */ /* 0x000fe40006800000 */
[----:B------:R-:W-:Y:S02]  /*4900*/  FSEL R13, R13, -INF , !P3 ;  /* 0xff8000000d0d7808 */ /* 0x000fe40005800000 */
[----:B------:R-:W-:Y:S02]  /*4910*/  ISETP.GE.AND P6, PT, R50, R166, PT ;  /* 0x000000a63200720c */ /* 0x000fe40003fc6270 */
[----:B------:R-:W-:-:S02]  /*4920*/  FSEL R41, R41, -INF , !P1 ;  /* 0xff80000029297808 */ /* 0x000fc40004800000 */
[----:B------:R-:W-:Y:S02]  /*4930*/  ISETP.GE.AND P5, PT, R51, R166, PT ;  /* 0x000000a63300720c */ /* 0x000fe40003fa6270 */
[C---:B------:R-:W-:Y:S02]  /*4940*/  ISETP.GT.AND P3, PT, R121.reuse, R48, PT ;  /* 0x000000307900720c */ /* 0x040fe40003f64270 */
[----:B------:R-:W-:Y:S02]  /*4950*/  ISETP.GT.AND P1, PT, R121, R46, PT ;  /* 0x0000002e7900720c */ /* 0x000fe40003f24270 */
[----:B------:R-:W-:Y:S02]  /*4960*/  FSEL R153, R41, -INF , !P6 ;  /* 0xff80000029997808 */ /* 0x000fe40007000000 */
[----:B------:R-:W-:Y:S02]  /*4970*/  ISETP.GT.AND P4, PT, R102, R8, PT ;  /* 0x000000086600720c */ /* 0x000fe40003f84270 */
[C---:B------:R-:W-:Y:S01]  /*4980*/  ISETP.GE.AND P2, PT, R8.reuse, R163, PT ;  /* 0x000000a30800720c */ /* 0x040fe20003f46270 */
[----:B------:R-:W-:Y:S01]  /*4990*/  VIADD R8, R8, 0x39 ;  /* 0x0000003908087836 */ /* 0x000fe20000000000 */
[----:B------:R-:W-:-:S02]  /*49a0*/  FSEL R179, R13, -INF , !P5 ;  /* 0xff8000000db37808 */ /* 0x000fc40006800000 */
[----:B------:R-:W-:Y:S02]  /*49b0*/  FSEL R20, R20, -INF , !P3 ;  /* 0xff80000014147808 */ /* 0x000fe40005800000 */
[-C--:B------:R-:W-:Y:S02]  /*49c0*/  ISETP.GE.AND P6, PT, R46, R166.reuse, PT ;  /* 0x000000a62e00720c */ /* 0x080fe40003fc6270 */
[----:B------:R-:W-:Y:S02]  /*49d0*/  FSEL R21, R21, -INF , !P1 ;  /* 0xff80000015157808 */ /* 0x000fe40004800000 */
[----:B------:R-:W-:Y:S02]  /*49e0*/  ISETP.GE.AND P5, PT, R48, R166, PT ;  /* 0x000000a63000720c */ /* 0x000fe40003fa6270 */
[----:B------:R-:W-:Y:S02]  /*49f0*/  ISETP.GT.AND P3, PT, R121, R44, PT ;  /* 0x0000002c7900720c */ /* 0x000fe40003f64270 */
[----:B------:R-:W-:-:S02]  /*4a00*/  FSEL R175, R21, -INF , !P6 ;  /* 0xff80000015af7808 */ /* 0x000fc40007000000 */
[----:B------:R-:W-:Y:S02]  /*4a10*/  FSEL R177, R20, -INF , !P5 ;  /* 0xff80000014b17808 */ /* 0x000fe40006800000 */
[----:B------:R-:W-:Y:S02]  /*4a20*/  FSEL R28, R28, -INF , !P3 ;  /* 0xff8000001c1c7808 */ /* 0x000fe40005800000 */
[C---:B------:R-:W-:Y:S02]  /*4a30*/  ISETP.GT.AND P6, PT, R121.reuse, R10, PT ;  /* 0x0000000a7900720c */ /* 0x040fe40003fc4270 */
[C---:B------:R-:W-:Y:S02]  /*4a40*/  ISETP.GT.AND P5, PT, R121.reuse, R42, PT ;  /* 0x0000002a7900720c */ /* 0x040fe40003fa4270 */
[----:B------:R-:W-:Y:S02]  /*4a50*/  ISETP.GT.AND P3, PT, R121, R8, PT ;  /* 0x000000087900720c */ /* 0x000fe40003f64270 */
[----:B------:R-:W-:-:S02]  /*4a60*/  FSEL R39, R69, -INF , !P4 ;  /* 0xff80000045277808 */ /* 0x000fc40006000000 */
[----:B------:R-:W-:Y:S02]  /*4a70*/  ISETP.GE.AND P1, PT, R44, R166, PT ;  /* 0x000000a62c00720c */ /* 0x000fe40003f26270 */
[----:B------:R-:W-:Y:S02]  /*4a80*/  FSEL R23, R23, -INF , !P6 ;  /* 0xff80000017177808 */ /* 0x000fe40007000000 */
[----:B------:R-:W-:Y:S02]  /*4a90*/  ISETP.GT.AND P4, PT, R102, R56, PT ;  /* 0x000000386600720c */ /* 0x000fe40003f84270 */
[----:B------:R-:W-:Y:S02]  /*4aa0*/  FSEL R17, R17, -INF , !P5 ;  /* 0xff80000011117808 */ /* 0x000fe40006800000 */
[----:B------:R-:W-:Y:S02]  /*4ab0*/  ISETP.GE.AND P6, PT, R42, R166, PT ;  /* 0x000000a62a00720c */ /* 0x000fe40003fc6270 */
[----:B------:R-:W-:-:S02]  /*4ac0*/  FSEL R31, R31, -INF , !P3 ;  /* 0xff8000001f1f7808 */ /* 0x000fc40005800000 */
[----:B------:R-:W-:Y:S02]  /*4ad0*/  ISETP.GE.AND P3, PT, R10, R166, PT ;  /* 0x000000a60a00720c */ /* 0x000fe40003f66270 */
[----:B------:R-:W-:Y:S02]  /*4ae0*/  FSEL R129, R28, -INF , !P1 ;  /* 0xff8000001c817808 */ /* 0x000fe40004800000 */
[----:B------:R-:W-:Y:S02]  /*4af0*/  FSEL R25, R25, -INF , !P4 ;  /* 0xff80000019197808 */ /* 0x000fe40006000000 */
[----:B------:R-:W-:Y:S02]  /*4b00*/  FMNMX3.FTZ R20, R47, R0, R49, !PT ;  /* 0x000000002f147276 */ /* 0x000fe40007810031 */
[----:B------:R-:W-:Y:S02]  /*4b10*/  ISETP.GT.AND P1, PT, R102, R57, PT ;  /* 0x000000396600720c */ /* 0x000fe40003f24270 */
[----:B------:R-:W-:-:S02]  /*4b20*/  FSEL R119, R17, -INF , !P6 ;  /* 0xff80000011777808 */ /* 0x000fc40007000000 */
[----:B------:R-:W-:Y:S02]  /*4b30*/  ISETP.GT.AND P4, PT, R102, R54, PT ;  /* 0x000000366600720c */ /* 0x000fe40003f84270 */
[----:B------:R-:W-:Y:S02]  /*4b40*/  FSEL R117, R23, -INF , !P3 ;  /* 0xff80000017757808 */ /* 0x000fe40005800000 */
[----:B------:R-:W-:Y:S02]  /*4b50*/  ISETP.GE.AND P6, PT, R8, R166, PT ;  /* 0x000000a60800720c */ /* 0x000fe40003fc6270 */
[----:B------:R-:W-:Y:S02]  /*4b60*/  ISETP.GE.AND P3, PT, R56, R163, PT ;  /* 0x000000a33800720c */ /* 0x000fe40003f66270 */
[----:B------:R-:W-:Y:S02]  /*4b70*/  FMNMX3.FTZ R20, R20, R45, R43, !PT ;  /* 0x0000002d14147276 */ /* 0x000fe4000781002b */
[----:B------:R-:W-:-:S02]  /*4b80*/  ISETP.GE.AND P5, PT, R57, R163, PT ;  /* 0x000000a33900720c */ /* 0x000fc40003fa6270 */
[----:B------:R-:W-:Y:S01]  /*4b90*/  FSEL R70, R70, -INF , !P1 ;  /* 0xff80000046467808 */ /* 0x000fe20004800000 */
[----:B------:R-:W-:Y:S01]  /*4ba0*/  LDSM.16.MT88.4 R56, [R133+0xa000] ;  /* 0x00a000008538783b */ /* 0x000fe20000004200 */
[----:B------:R-:W-:Y:S02]  /*4bb0*/  FSEL R21, R37, -INF , !P4 ;  /* 0xff80000025157808 */ /* 0x000fe40006000000 */
[----:B------:R-:W-:Y:S02]  /*4bc0*/  FSEL R39, R39, -INF , !P2 ;  /* 0xff80000027277808 */ /* 0x000fe40005000000 */
[----:B------:R-:W-:Y:S02]  /*4bd0*/  FSEL R115, R31, -INF , !P6 ;  /* 0xff8000001f737808 */ /* 0x000fe40007000000 */
[C---:B------:R-:W-:Y:S02]  /*4be0*/  ISETP.GT.AND P1, PT, R102.reuse, R55, PT ;  /* 0x000000376600720c */ /* 0x040fe40003f24270 */
[----:B------:R-:W-:-:S02]  /*4bf0*/  ISETP.GT.AND P4, PT, R102, R51, PT ;  /* 0x000000336600720c */ /* 0x000fc40003f84270 */
[----:B------:R-:W-:Y:S02]  /*4c00*/  ISETP.GT.AND P2, PT, R102, R6, PT ;  /* 0x000000066600720c */ /* 0x000fe40003f44270 */
[----:B------:R-:W-:Y:S02]  /*4c10*/  FSEL R31, R25, -INF , !P3 ;  /* 0xff800000191f7808 */ /* 0x000fe40005800000 */
[-C--:B------:R-:W-:Y:S02]  /*4c20*/  ISETP.GE.AND P6, PT, R6, R163.reuse, PT ;  /* 0x000000a30600720c */ /* 0x080fe40003fc6270 */
[----:B------:R-:W-:Y:S02]  /*4c30*/  ISETP.GE.AND P3, PT, R54, R163, PT ;  /* 0x000000a33600720c */ /* 0x000fe40003f66270 */
[----:B------:R-:W-:Y:S02]  /*4c40*/  FMNMX3.FTZ R20, R20, R35, R29, !PT ;  /* 0x0000002314147276 */ /* 0x000fe4000781001d */
[----:B------:R-:W-:-:S02]  /*4c50*/  FSEL R6, R70, -INF , !P5 ;  /* 0xff80000046067808 */ /* 0x000fc40006800000 */
[----:B------:R-:W-:Y:S01]  /*4c60*/  ISETP.GE.AND P5, PT, R55, R163, PT ;  /* 0x000000a33700720c */ /* 0x000fe20003fa6270 */
        /* <DEDUP_REMOVED lines=8> */
[----:B------:R-:W-:Y:S02]  /*4cf0*/  FMNMX3.FTZ R20, R20, R19, R179, !PT ;  /* 0x0000001314147276 */ /* 0x000fe400078100b3 */
[----:B------:R-:W-:Y:S02]  /*4d00*/  ISETP.GE.AND P3, PT, R51, R163, PT ;  /* 0x000000a33300720c */ /* 0x000fe40003f66270 */
[----:B------:R-:W-:Y:S02]  /*4d10*/  FSEL R23, R23, -INF , !P5 ;  /* 0xff80000017177808 */ /* 0x000fe40006800000 */
[----:B------:R-:W-:-:S02]  /*4d20*/  FSEL R25, R33, -INF , !P6 ;  /* 0xff80000021197808 */ /* 0x000fc40007000000 */
[-C--:B------:R-:W-:Y:S02]  /*4d30*/  ISETP.GE.AND P5, PT, R52, R163.reuse, PT ;  /* 0x000000a33400720c */ /* 0x080fe40003fa6270 */
[----:B------:R-:W-:Y:S02]  /*4d40*/  FSEL R12, R12, -INF , !P1 ;  /* 0xff8000000c0c7808 */ /* 0x000fe40004800000 */
[----:B------:R-:W-:Y:S02]  /*4d50*/  FSEL R167, R14, -INF , !P4 ;  /* 0xff8000000ea77808 */ /* 0x000fe40006000000 */
[----:B------:R-:W-:Y:S02]  /*4d60*/  ISETP.GE.AND P6, PT, R53, R163, PT ;  /* 0x000000a33500720c */ /* 0x000fe40003fc6270 */
[----:B------:R-:W-:Y:S02]  /*4d70*/  FSEL R17, R26, -INF , !P2 ;  /* 0xff8000001a117808 */ /* 0x000fe40005000000 */
[----:B------:R-:W-:-:S02]  /*4d80*/  FMNMX3.FTZ R20, R20, R153, R177, !PT ;  /* 0x0000009914147276 */ /* 0x000fc400078100b1 */
[----:B------:R-:W-:Y:S02]  /*4d90*/  FMNMX3.FTZ R14, R39, R6, R31, !PT ;  /* 0x00000006270e7276 */ /* 0x000fe4000781001f */
[----:B------:R-:W-:Y:S02]  /*4da0*/  FSEL R173, R40, -INF , !P3 ;  /* 0xff80000028ad7808 */ /* 0x000fe40005800000 */
[----:B------:R-:W-:Y:S02]  /*4db0*/  ISETP.GE.AND P3, PT, R46, R163, PT ;  /* 0x000000a32e00720c */ /* 0x000fe40003f66270 */
[----:B------:R-:W-:Y:S02]  /*4dc0*/  ISETP.GT.AND P2, PT, R102, R50, PT ;  /* 0x000000326600720c */ /* 0x000fe40003f44270 */
[----:B------:R-:W-:Y:S02]  /*4dd0*/  FSEL R13, R12, -INF , !P5 ;  /* 0xff8000000c0d7808 */ /* 0x000fe40006800000 */
[----:B------:R-:W-:-:S02]  /*4de0*/  FSEL R17, R17, -INF , !P6 ;  /* 0xff80000011117808 */ /* 0x000fc40007000000 */
[----:B------:R-:W-:Y:S02]  /*4df0*/  ISETP.GT.AND P1, PT, R102, R48, PT ;  /* 0x000000306600720c */ /* 0x000fe40003f24270 */
[----:B------:R-:W-:Y:S02]  /*4e00*/  FMNMX3.FTZ R12, R20, R175, R129, !PT ;  /* 0x000000af140c7276 */ /* 0x000fe40007810081 */
[----:B------:R-:W-:Y:S02]  /*4e10*/  FMNMX3.FTZ R14, R14, R25, R23, !PT ;  /* 0x000000190e0e7276 */ /* 0x000fe40007810017 */
[----:B------:R-:W-:Y:S02]  /*4e20*/  FSEL R167, R167, -INF , !P3 ;  /* 0xff800000a7a77808 */ /* 0x000fe40005800000 */
[----:B------:R-:W-:Y:S02]  /*4e30*/  ISETP.GE.AND P6, PT, R50, R163, PT ;  /* 0x000000a33200720c */ /* 0x000fe40003fc6270 */
[----:B------:R-:W-:-:S02]  /*4e40*/  FSEL R27, R27, -INF , !P2 ;  /* 0xff8000001b1b7808 */ /* 0x000fc40005000000 */
[----:B------:R-:W-:Y:S02]  /*4e50*/  ISETP.GT.AND P4, PT, R102, R10, PT ;  /* 0x0000000a6600720c */ /* 0x000fe40003f84270 */
[-C--:B------:R-:W-:Y:S02]  /*4e60*/  ISETP.GE.AND P3, PT, R10, R163.reuse, PT ;  /* 0x000000a30a00720c */ /* 0x080fe40003f66270 */
[----:B------:R-:W-:Y:S02]  /*4e70*/  ISETP.GE.AND P5, PT, R48, R163, PT ;  /* 0x000000a33000720c */ /* 0x000fe40003fa6270 */
[----:B------:R-:W-:Y:S02]  /*4e80*/  ISETP.GT.AND P2, PT, R102, R44, PT ;  /* 0x0000002c6600720c */ /* 0x000fe40003f44270 */
[----:B------:R-:W-:Y:S02]  /*4e90*/  FSEL R15, R15, -INF , !P1 ;  /* 0xff8000000f0f7808 */ /* 0x000fe40004800000 */
[----:B------:R-:W-:-:S02]  /*4ea0*/  FMNMX3.FTZ R12, R12, R119, R117, !PT ;  /* 0x000000770c0c7276 */ /* 0x000fc40007810075 */
[----:B------:R-:W-:Y:S02]  /*4eb0*/  FMNMX3.FTZ R10, R14, R21, R17, !PT ;  /* 0x000000150e0a7276 */ /* 0x000fe40007810011 */
[----:B------:R-:W-:Y:S02]  /*4ec0*/  FSEL R131, R27, -INF , !P6 ;  /* 0xff8000001b837808 */ /* 0x000fe40007000000 */
[----:B------:R-:W-:Y:S02]  /*4ed0*/  ISETP.GE.AND P6, PT, R44, R163, PT ;  /* 0x000000a32c00720c */ /* 0x000fe40003fc6270 */
[----:B------:R-:W-:Y:S02]  /*4ee0*/  ISETP.GT.AND P1, PT, R102, R42, PT ;  /* 0x0000002a6600720c */ /* 0x000fe40003f24270 */
[----:B------:R-:W-:Y:S02]  /*4ef0*/  FSEL R171, R15, -INF , !P5 ;  /* 0xff8000000fab7808 */ /* 0x000fe40006800000 */
[----:B------:R-:W-:-:S02]  /*4f00*/  FMNMX.FTZ R12, R115, R12, !PT ;  /* 0x0000000c730c7209 */ /* 0x000fc40007810000 */
[----:B------:R-:W-:Y:S02]  /*4f10*/  FSEL R16, R16, -INF , !P2 ;  /* 0xff80000010107808 */ /* 0x000fe40005000000 */
[----:B------:R-:W-:Y:S01]  /*4f20*/  FMNMX3.FTZ R10, R10, R13, R173, !PT ;  /* 0x0000000d0a0a7276 */ /* 0x000fe200078100ad */
[----:B------:R-:W1:Y:S01]  /*4f30*/  SHFL.BFLY PT, R15, R12, 0x2, 0x1f ;  /* 0x0c401f000c0f7f89 */ /* 0x000e6200000e0000 */
[----:B------:R-:W-:Y:S02]  /*4f40*/  ISETP.GE.AND P5, PT, R42, R163, PT ;  /* 0x000000a32a00720c */ /* 0x000fe40003fa6270 */
[----:B------:R-:W-:Y:S02]  /*4f50*/  ISETP.GT.AND P2, PT, R102, R8, PT ;  /* 0x000000086600720c */ /* 0x000fe40003f44270 */
[----:B------:R-:W-:Y:S02]  /*4f60*/  FSEL R18, R18, -INF , !P1 ;  /* 0xff80000012127808 */ /* 0x000fe40004800000 */
        /* <DEDUP_REMOVED lines=13> */
[----:B------:R-:W3:Y:S01]  /*5040*/  SHFL.BFLY PT, R8, R33, 0x2, 0x1f ;  /* 0x0c401f0021087f89 */ /* 0x000ee200000e0000 */
[----:B-1----:R-:W-:Y:S02]  /*5050*/  FMNMX.FTZ R100, R27, R100, !PT ;  /* 0x000000641b647209 */ /* 0x002fe40007810000 */
[----:B---3--:R-:W-:-:S03]  /*5060*/  FMNMX.FTZ R15, R33, R8, !PT ;  /* 0x00000008210f7209 */ /* 0x008fc60007810000 */
[----:B--2---:R-:W-:Y:S01]  /*5070*/  FMUL.FTZ R122, R111, R100 ;  /* 0x000000646f7a7220 */ /* 0x004fe20000410000 */
        /* <DEDUP_REMOVED lines=16> */
[----:B------:R-:W-:Y:S01]  /*5180*/  LDSM.16.MT88.4 R48, [R134+0xa000] ;  /* 0x00a000008630783b */ /* 0x000fe20000004200 */
[----:B------:R-:W-:Y:S01]  /*5190*/  MUFU.EX2 R106, R106 ;  /* 0x0000006a006a7308 */ /* 0x000fe20000000800 */
[-CC-:B------:R-:W-:Y:S01]  /*51a0*/  FFMA.FTZ R129, R129, R111.reuse, -R122.reuse ;  /* 0x0000006f81817223 */ /* 0x180fe2000001087a */
[-CC-:B------:R-:W-:Y:S01]  /*51b0*/  FFMA.FTZ R119, R119, R111.reuse, -R122.reuse ;  /* 0x0000006f77777223 */ /* 0x180fe2000001087a */
[----:B------:R-:W-:Y:S01]  /*51c0*/  FFMA.FTZ R117, R117, R111, -R122 ;  /* 0x0000006f75757223 */ /* 0x000fe2000001087a */
[----:B-1----:R-:W-:Y:S01]  /*51d0*/  FMNMX.FTZ R0, R15, R8, !PT ;  /* 0x000000080f007209 */ /* 0x002fe20007810000 */
[----:B------:R-:W1:Y:S01]  /*51e0*/  MUFU.EX2 R105, R105 ;  /* 0x0000006900697308 */ /* 0x000e620000000800 */
[----:B------:R-:W4:Y:S02]  /*51f0*/  LDSM.16.MT88.4 R8, [R138+0x8800] ;  /* 0x008800008a08783b */ /* 0x000f240000004200 */
[----:B------:R-:W-:Y:S01]  /*5200*/  FSETP.NEU.FTZ.AND P1, PT, R0, -INF , PT ;  /* 0xff8000000000780b */ /* 0x000fe20003f3d000 */
[----:B------:R-:W-:Y:S01]  /*5210*/  FMUL.FTZ R118, R111, R0 ;  /* 0x000000006f767220 */ /* 0x000fe20000410000 */
[----:B---3--:R-:W-:Y:S01]  /*5220*/  F2FP.BF16.F32.PACK_AB R64, R109, R110 ;  /* 0x0000006e6d40723e */ /* 0x008fe200000010ff */
[----:B------:R-:W-:Y:S01]  /*5230*/  MUFU.EX2 R33, R33 ;  /* 0x0000002100217308 */ /* 0x000fe20000000800 */
[----:B------:R-:W-:-:S02]  /*5240*/  FADD.FTZ R109, R110, R109 ;  /* 0x0000006d6e6d7221 */ /* 0x000fc40000010000 */
[----:B------:R-:W-:Y:S01]  /*5250*/  FSEL R118, R118, RZ, P1 ;  /* 0x000000ff76767208 */ /* 0x000fe20000800000 */
[----:B------:R-:W3:Y:S01]  /*5260*/  MUFU.EX2 R32, R32 ;  /* 0x0000002000207308 */ /* 0x000ee20000000800 */
[----:B------:R-:W-:-:S03]  /*5270*/  ISETP.GT.U32.AND P1, PT, R127, R150, PT ;  /* 0x000000967f00720c */ /* 0x000fc60003f24070 */
        /* <DEDUP_REMOVED lines=11> */
[----:B---3--:R-:W-:Y:S01]  /*5330*/  F2FP.BF16.F32.PACK_AB R4, R32, R33 ;  /* 0x000000212004723e */ /* 0x008fe200000010ff */
[----:B------:R-:W-:Y:S01]  /*5340*/  LDSM.16.MT88.4 R12, [R132+0xa000] ;  /* 0x00a00000840c783b */ /* 0x000fe20000004200 */
[-CC-:B------:R-:W-:Y:S01]  /*5350*/  FFMA.FTZ R126, R131, R111.reuse, -R118.reuse ;  /* 0x0000006f837e7223 */ /* 0x180fe20000010876 */
[----:B------:R-:W-:Y:S01]  /*5360*/  MUFU.EX2 R104, R104 ;  /* 0x0000006800687308 */ /* 0x000fe20000000800 */
[-CC-:B------:R-:W-:Y:S01]  /*5370*/  FFMA.FTZ R173, R173, R111.reuse, -R118.reuse ;  /* 0x0000006fadad7223 */ /* 0x180fe20000010876 */
[----:B------:R-:W-:Y:S01]  /*5380*/  LDSM.16.MT88.4 R16, [R134+0x8800] ;  /* 0x008800008610783b */ /* 0x000fe20000004200 */
[----:B------:R-:W-:Y:S01]  /*5390*/  FFMA.FTZ R174, R112, R111, -R118 ;  /* 0x0000006f70ae7223 */ /* 0x000fe20000010876 */
[----:B------:R-:W3:Y:S02]  /*53a0*/  MUFU.EX2 R103, R103 ;  /* 0x0000006700677308 */ /* 0x000ee40000000800 */
[----:B------:R-:W-:Y:S02]  /*53b0*/  LDSM.16.MT88.4 R24, [R133+0x8800] ;  /* 0x008800008518783b */ /* 0x000fe40000004200 */
[----:B------:R-:W-:Y:S01]  /*53c0*/  MUFU.EX2 R29, R29 ;  /* 0x0000001d001d7308 */ /* 0x000fe20000000800 */
[----:B-1----:R-:W-:Y:S01]  /*53d0*/  F2FP.BF16.F32.PACK_AB R65, R107, R108 ;  /* 0x0000006c6b41723e */ /* 0x002fe200000010ff */
[----:B------:R-:W-:Y:S02]  /*53e0*/  LDSM.16.MT88.4 R20, [R132+0x8800] ;  /* 0x008800008414783b */ /* 0x000fe40000004200 */
        /* <DEDUP_REMOVED lines=8> */
[----:B------:R-:W-:Y:S01]  /*5470*/  HMMA.16816.F32.BF16 R96, R64, R92, RZ ;  /* 0x0000005c4060723c */ /* 0x000fe200000418ff */
[----:B-1----:R-:W-:-:S02]  /*5480*/  F2FP.BF16.F32.PACK_AB R6, R28, R29 ;  /* 0x0000001d1c06723e */ /* 0x002fc400000010ff */
[----:B------:R-:W1:Y:S04]  /*5490*/  MUFU.EX2 R30, R30 ;  /* 0x0000001e001e7308 */ /* 0x000e680000000800 */
[----:B------:R-:W-:Y:S01]  /*54a0*/  MUFU.EX2 R153, R179 ;  /* 0x000000b300997308 */ /* 0x000fe20000000800 */
[C---:B------:R-:W-:Y:S01]  /*54b0*/  HMMA.16816.F32.BF16 R92, R64.reuse, R94, RZ ;  /* 0x0000005e405c723c */ /* 0x040fe200000418ff */
[----:B---3--:R-:W-:Y:S02]  /*54c0*/  F2FP.BF16.F32.PACK_AB R5, R35, R34 ;  /* 0x000000222305723e */ /* 0x008fe400000010ff */
[----:B------:R-:W3:Y:S04]  /*54d0*/  MUFU.EX2 R128, R128 ;  /* 0x0000008000807308 */ /* 0x000ee80000000800 */
[----:B------:R-:W-:Y:S01]  /*54e0*/  MUFU.EX2 R131, R173 ;  /* 0x000000ad00837308 */ /* 0x000fe20000000800 */
[----:B--2---:R-:W-:Y:S01]  /*54f0*/  HMMA.16816.F32.BF16 R36, R64, R40, RZ ;  /* 0x000000284024723c */ /* 0x004fe200000418ff */
[----:B-1----:R-:W-:-:S02]  /*5500*/  F2FP.BF16.F32.PACK_AB R7, R30, R31 ;  /* 0x0000001f1e07723e */ /* 0x002fc400000010ff */
[----:B------:R-:W-:Y:S04]  /*5510*/  MUFU.EX2 R126, R126 ;  /* 0x0000007e007e7308 */ /* 0x000fe80000000800 */
[----:B------:R-:W-:Y:S01]  /*5520*/  MUFU.EX2 R174, R174 ;  /* 0x000000ae00ae7308 */ /* 0x000fe20000000800 */
[C---:B----4-:R-:W-:Y:S08]  /*5530*/  HMMA.16816.F32.BF16 R96, R4.reuse, R8, R96 ;  /* 0x000000080460723c */ /* 0x050ff00000041860 */
        /* <DEDUP_REMOVED lines=21> */
[----:B------:R-:W2:Y:S07]  /*5690*/  LDSM.16.MT88.4 R16, [R134+0xa800] ;  /* 0x00a800008610783b */ /* 0x000eae0000004200 */
[C---:B-1----:R-:W-:Y:S08]  /*56a0*/  HMMA.16816.F32.BF16 R60, R4.reuse, R8, R60 ;  /* 0x00000008043c723c */ /* 0x042ff0000004183c */
[C---:B------:R-:W-:Y:S01]  /*56b0*/  HMMA.16816.F32.BF16 R64, R4.reuse, R10, R64 ;  /* 0x0000000a0440723c */ /* 0x040fe20000041840 */
[----:B------:R-:W1:Y:S07]  /*56c0*/  LDSM.16.MT88.4 R8, [R138+0x9000] ;  /* 0x009000008a08783b */ /* 0x000e6e0000004200 */
[----:B------:R-:W-:Y:S01]  /*56d0*/  HMMA.16816.F32.BF16 R80, R4, R24, R80 ;  /* 0x000000180450723c */ /* 0x000fe20000041850 */
[-CC-:B------:R-:W-:Y:S01]  /*56e0*/  FFMA.FTZ R25, R171, R111.reuse, -R118.reuse ;  /* 0x0000006fab197223 */ /* 0x180fe20000010876 */
[----:B------:R-:W-:-:S05]  /*56f0*/  FFMA.FTZ R24, R167, R111, -R118 ;  /* 0x0000006fa7187223 */ /* 0x000fca0000010876 */
[----:B------:R-:W-:Y:S01]  /*5700*/  MUFU.EX2 R25, R25 ;  /* 0x0000001900197308 */ /* 0x000fe20000000800 */
[----:B------:R-:W-:Y:S01]  /*5710*/  HMMA.16816.F32.BF16 R76, R4, R26, R76 ;  /* 0x0000001a044c723c */ /* 0x000fe2000004184c */
[-CC-:B------:R-:W-:Y:S01]  /*5720*/  FFMA.FTZ R27, R177, R111.reuse, -R122.reuse ;  /* 0x0000006fb11b7223 */ /* 0x180fe2000001087a */
[-CC-:B------:R-:W-:Y:S01]  /*5730*/  FFMA.FTZ R26, R175, R111.reuse, -R122.reuse ;  /* 0x0000006faf1a7223 */ /* 0x180fe2000001087a */
[----:B------:R-:W-:Y:S01]  /*5740*/  MUFU.EX2 R24, R24 ;  /* 0x0000001800187308 */ /* 0x000fe20000000800 */
[----:B------:R-:W-:-:S03]  /*5750*/  FFMA.FTZ R175, R115, R111, -R122 ;  /* 0x0000006f73af7223 */ /* 0x000fc6000001087a */
[----:B------:R-:W-:Y:S01]  /*5760*/  MUFU.EX2 R27, R27 ;  /* 0x0000001b001b7308 */ /* 0x000fe20000000800 */
[C---:B------:R-:W-:Y:S03]  /*5770*/  HMMA.16816.F32.BF16 R72, R4.reuse, R20, R72 ;  /* 0x000000140448723c */ /* 0x040fe60000041848 */
[----:B------:R-:W4:Y:S04]  /*5780*/  MUFU.EX2 R26, R26 ;  /* 0x0000001a001a7308 */ /* 0x000f280000000800 */
[----:B------:R-:W-:Y:S01]  /*5790*/  MUFU.EX2 R115, R119 ;  /* 0x0000007700737308 */ /* 0x000fe20000000800 */
[C---:B------:R-:W-:Y:S01]  /*57a0*/  HMMA.16816.F32.BF16 R68, R4.reuse, R22, R68 ;  /* 0x000000160444723c */ /* 0x040fe20000041844 */
[----:B------:R-:W-:Y:S02]  /*57b0*/  LDSM.16.MT88.4 R20, [R133+0x9800] ;  /* 0x009800008514783b */ /* 0x000fe40000004200 */
[----:B------:R-:W-:Y:S05]  /*57c0*/  MUFU.EX2 R175, R175 ;  /* 0x000000af00af7308 */ /* 0x000fea0000000800 */
[C---:B--2---:R-:W-:Y:S08]  /*57d0*/  HMMA.16816.F32.BF16 R44, R4.reuse, R16, R44 ;  /* 0x00000010042c723c */ /* 0x044ff0000004182c */
[C---:B------:R-:W-:Y:S01]  /*57e0*/  HMMA.16816.F32.BF16 R48, R4.reuse, R18, R48 ;  /* 0x000000120430723c */ /* 0x040fe20000041830 */
[----:B------:R-:W2:Y:S07]  /*57f0*/  LDSM.16.MT88.4 R16, [R134+0x9000] ;  /* 0x009000008610783b */ /* 0x000eae0000004200 */
[C---:B------:R-:W-:Y:S08]  /*5800*/  HMMA.16816.F32.BF16 R52, R4.reuse, R12, R52 ;  /* 0x0000000c0434723c */ /* 0x040ff00000041834 */
[----:B------:R-:W-:Y:S01]  /*5810*/  HMMA.16816.F32.BF16 R56, R4, R14, R56 ;  /* 0x0000000e0438723c */ /* 0x000fe20000041838 */
[----:B---3--:R-:W-:Y:S01]  /*5820*/  F2FP.BF16.F32.PACK_AB R4, R128, R153 ;  /* 0x000000998004723e */ /* 0x008fe200000010ff */
[----:B------:R-:W3:Y:S01]  /*5830*/  LDSM.16.MT88.4 R12, [R132+0x9000] ;  /* 0x00900000840c783b */ /* 0x000ee20000004200 */
[----:B----4-:R-:W-:-:S02]  /*5840*/  F2FP.BF16.F32.PACK_AB R6, R26, R27 ;  /* 0x0000001b1a06723e */ /* 0x010fc400000010ff */
        /* <DEDUP_REMOVED lines=15> */
[-CC-:B------:R-:W-:Y:S01]  /*5940*/  FFMA.FTZ R17, R113, R111.reuse, -R118.reuse ;  /* 0x0000006f71117223 */ /* 0x180fe20000010876 */
[----:B------:R-:W-:-:S02]  /*5950*/  FFMA.FTZ R16, R114, R111, -R118 ;  /* 0x0000006f72107223 */ /* 0x000fc40000010876 */
[----:B------:R-:W-:Y:S04]  /*5960*/  MUFU.EX2 R114, R117 ;  /* 0x0000007500727308 */ /* 0x000fe80000000800 */
[C---:B------:R-:W-:Y:S01]  /*5970*/  HMMA.16816.F32.BF16 R48, R4.reuse, R18, R48 ;  /* 0x000000120430723c */ /* 0x040fe20000041830 */
[----:B------:R-:W-:Y:S01]  /*5980*/  FFMA.FTZ R18, R116, R111, -R118 ;  /* 0x0000006f74127223 */ /* 0x000fe20000010876 */
[----:B------:R-:W-:Y:S04]  /*5990*/  MUFU.EX2 R112, R17 ;  /* 0x0000001100707308 */ /* 0x000fe80000000800 */
[----:B------:R-:W2:Y:S02]  /*59a0*/  MUFU.EX2 R116, R129 ;  /* 0x0000008100747308 */ /* 0x000ea40000000800 */
[C---:B---3--:R-:W-:Y:S02]  /*59b0*/  HMMA.16816.F32.BF16 R52, R4.reuse, R12, R52 ;  /* 0x0000000c0434723c */ /* 0x048fe40000041834 */
[----:B------:R-:W3:Y:S04]  /*59c0*/  MUFU.EX2 R113, R18 ;  /* 0x0000001200717308 */ /* 0x000ee80000000800 */
[----:B------:R4:W5:Y:S02]  /*59d0*/  MUFU.EX2 R111, R16 ;  /* 0x00000010006f7308 */ /* 0x0009640000000800 */
[C---:B------:R-:W-:Y:S01]  /*59e0*/  HMMA.16816.F32.BF16 R56, R4.reuse, R14, R56 ;  /* 0x0000000e0438723c */ /* 0x040fe20000041838 */
[----:B------:R-:W-:Y:S07]  /*59f0*/  LDSM.16.MT88.4 R12, [R138+0x9800] ;  /* 0x009800008a0c783b */ /* 0x000fee0000004200 */
[C---:B-1----:R-:W-:Y:S01]  /*5a00*/  HMMA.16816.F32.BF16 R36, R4.reuse, R8, R36 ;  /* 0x000000080424723c */ /* 0x042fe20000041824 */
[----:B----4-:R-:W-:Y:S07]  /*5a10*/  LDSM.16.MT88.4 R16, [R134+0xb800] ;  /* 0x00b800008610783b */ /* 0x010fee0000004200 */
[C---:B------:R-:W-:Y:S01]  /*5a20*/  HMMA.16816.F32.BF16 R40, R4.reuse, R10, R40 ;  /* 0x0000000a0428723c */ /* 0x040fe20000041828 */
[----:B------:R-:W1:Y:S07]  /*5a30*/  LDSM.16.MT88.4 R8, [R132+0xb000] ;  /* 0x00b000008408783b */ /* 0x000e6e0000004200 */
[C---:B-1----:R-:W-:Y:S08]  /*5a40*/  HMMA.16816.F32.BF16 R60, R4.reuse, R8, R60 ;  /* 0x00000008043c723c */ /* 0x042ff0000004183c */
[----:B------:R-:W-:Y:S01]  /*5a50*/  HMMA.16816.F32.BF16 R64, R4, R10, R64 ;  /* 0x0000000a0440723c */ /* 0x000fe20000041840 */
[----:B------:R-:W1:Y:S01]  /*5a60*/  LDSM.16.MT88.4 R8, [R134+0x9800] ;  /* 0x009800008608783b */ /* 0x000e620000004200 */
[----:B--2---:R-:W-:-:S02]  /*5a70*/  F2FP.BF16.F32.PACK_AB R4, R115, R116 ;  /* 0x000000747304723e */ /* 0x004fc400000010ff */
[----:B------:R-:W-:Y:S02]  /*5a80*/  F2FP.BF16.F32.PACK_AB R6, R175, R114 ;  /* 0x00000072af06723e */ /* 0x000fe400000010ff */
[----:B---3--:R-:W-:Y:S02]  /*5a90*/  F2FP.BF16.F32.PACK_AB R5, R112, R113 ;  /* 0x000000717005723e */ /* 0x008fe400000010ff */
[----:B-----5:R-:W-:-:S07]  /*5aa0*/  F2FP.BF16.F32.PACK_AB R7, R174, R111 ;  /* 0x0000006fae07723e */ /* 0x020fce00000010ff */
[C---:B------:R-:W-:Y:S08]  /*5ab0*/  HMMA.16816.F32.BF16 R96, R4.reuse, R12, R96 ;  /* 0x0000000c0460723c */ /* 0x040ff00000041860 */
[C---:B------:R-:W-:Y:S01]  /*5ac0*/  HMMA.16816.F32.BF16 R92, R4.reuse, R14, R92 ;  /* 0x0000000e045c723c */ /* 0x040fe2000004185c */
[----:B------:R-:W2:Y:S07]  /*5ad0*/  LDSM.16.MT88.4 R12, [R132+0x9800] ;  /* 0x00980000840c783b */ /* 0x000eae0000004200 */
        /* <DEDUP_REMOVED lines=19> */
[----:B------:R-:W-:Y:S03]  /*5c10*/  HMMA.16816.F32.BF16 R76, R4, R22, R76 ;  /* 0x00000016044c723c */ /* 0x000fe6000004184c */
        /* <DEDUP_REMOVED lines=9> */
[C---:B------:R-:W-:Y:S08]  /*5cb0*/  HMMA.16816.F32.BF16 R48, R4.reuse, R18, R48 ;  /* 0x000000120430723c */ /* 0x040ff00000041830 */
[C---:B-1----:R-:W-:Y:S08]  /*5cc0*/  HMMA.16816.F32.BF16 R36, R4.reuse, R8, R36 ;  /* 0x000000080424723c */ /* 0x042ff00000041824 */
[C---:B------:R-:W-:Y:S01]  /*5cd0*/  HMMA.16816.F32.BF16 R40, R4.reuse, R10, R40 ;  /* 0x0000000a0428723c */ /* 0x040fe20000041828 */
[----:B------:R-:W1:Y:S07]  /*5ce0*/  LDSM.16.MT88.4 R8, [R132+0xb800] ;  /* 0x00b800008408783b */ /* 0x000e6e0000004200 */
[C---:B--2---:R-:W-:Y:S08]  /*5cf0*/  HMMA.16816.F32.BF16 R52, R4.reuse, R12, R52 ;  /* 0x0000000c0434723c */ /* 0x044ff00000041834 */
[C---:B------:R-:W-:Y:S08]  /*5d00*/  HMMA.16816.F32.BF16 R56, R4.reuse, R14, R56 ;  /* 0x0000000e0438723c */ /* 0x040ff00000041838 */
[----:B-1----:R-:W-:Y:S01]  /*5d10*/  HMMA.16816.F32.BF16 R60, R4, R8, R60 ;  /* 0x00000008043c723c */ /* 0x002fe2000004183c */
[----:B------:R-:W-:-:S04]  /*5d20*/  FADD.FTZ R9, R27, R128 ;  /* 0x000000801b097221 */ /* 0x000fc80000010000 */
[----:B------:R-:W-:-:S03]  /*5d30*/  FADD.FTZ R9, R26, R9 ;  /* 0x000000091a097221 */ /* 0x000fc60000010000 */
[----:B------:R-:W-:Y:S01]  /*5d40*/  HMMA.16816.F32.BF16 R64, R4, R10, R64 ;  /* 0x0000000a0440723c */ /* 0x000fe20000041840 */
[----:B------:R-:W-:-:S04]  /*5d50*/  FADD.FTZ R116, R116, R9 ;  /* 0x0000000974747221 */ /* 0x000fc80000010000 */
[----:B------:R-:W-:-:S04]  /*5d60*/  FADD.FTZ R115, R115, R116 ;  /* 0x0000007473737221 */ /* 0x000fc80000010000 */
[----:B------:R-:W-:-:S04]  /*5d70*/  FADD.FTZ R114, R114, R115 ;  /* 0x0000007372727221 */ /* 0x000fc80000010000 */
        /* <DEDUP_REMOVED lines=69> */
.L_x_10093:
        /* <DEDUP_REMOVED lines=8> */
.L_x_10094:
[----:B------:R-:W-:Y:S05]  /*6250*/  BSYNC.RECONVERGENT B0 ;  /* 0x0000000000007941 */ /* 0x000fea0003800200 */
.L_x_10092:
[-C--:B------:R-:W-:Y:S01]  /*6260*/  ISETP.GE.AND P2, PT, R164, R160.reuse, PT ;  /* 0x000000a0a400720c */ /* 0x080fe20003f46270 */
[C---:B------:R-:W-:Y:S01]  /*6270*/  IMAD.SHL.U32 R4, R146.reuse, 0x20, RZ ;  /* 0x0000002092047824 */ /* 0x040fe200078e00ff */
[----:B------:R-:W-:Y:S02]  /*6280*/  ISETP.GE.AND P1, PT, R149, R160, PT ;  /* 0x000000a09500720c */ /* 0x000fe40003f26270 */
[C---:B------:R-:W-:Y:S02]  /*6290*/  LEA R6, P3, R146.reuse, R154, 0x5 ;  /* 0x0000009a92067211 */ /* 0x040fe400078628ff */
        /* <DEDUP_REMOVED lines=54> */
[----:B------:R-:W5:Y:S04]  /*6600*/  LD.E R122, desc[UR4][R2.64+0x18c] ;  /* 0x00018c04027a7980 */ /* 0x000f68000c101900 */
        /* <DEDUP_REMOVED lines=18> */
[----:B------:R-:W-:Y:S07]  /*6730*/  LDSM.16.M88.4 R112, [R136+0x4800] ;  /* 0x004800008870783b */ /* 0x000fee0000000200 */
[C---:B--2---:R-:W-:Y:S08]  /*6740*/  HMMA.16816.F32.BF16 R16, R104.reuse, R108, R16 ;  /* 0x0000006c6810723c */ /* 0x044ff00000041810 */
[----:B------:R-:W-:Y:S01]  /*6750*/  HMMA.16816.F32.BF16 R12, R104, R110, R12 ;  /* 0x0000006e680c723c */ /* 0x000fe2000004180c */
[----:B------:R-:W1:Y:S04]  /*6760*/  LDSM.16.M88.4 R108, [R140] ;  /* 0x000000008c6c783b */ /* 0x000e680000000200 */
[----:B------:R-:W2:Y:S03]  /*6770*/  LDSM.16.M88.4 R104, [R136+0x5000] ;  /* 0x005000008868783b */ /* 0x000ea60000000200 */
        /* <DEDUP_REMOVED lines=34> */
[----:B------:R-:W-:Y:S07]  /*69a0*/  LDSM.16.M88.4 R116, [R137+0x7000] ;  /* 0x007000008974783b */ /* 0x000fee0000000200 */
[C---:B-1----:R-:W-:Y:S08]  /*69b0*/  HMMA.16816.F32.BF16 R16, R108.reuse, R112, R16 ;  /* 0x000000706c10723c */ /* 0x042ff00000041810 */
[----:B------:R-:W-:Y:S01]  /*69c0*/  HMMA.16816.F32.BF16 R12, R108, R114, R12 ;  /* 0x000000726c0c723c */ /* 0x000fe2000004180c */
[----:B------:R-:W-:Y:S04]  /*69d0*/  LDSM.16.M88.4 R108, [R141+0x2000] ;  /* 0x002000008d6c783b */ /* 0x000fe80000000200 */
[----:B------:R-:W1:Y:S03]  /*69e0*/  LDSM.16.M88.4 R112, [R137+0x6000] ;  /* 0x006000008970783b */ /* 0x000e660000000200 */
        /* <DEDUP_REMOVED lines=27> */
[----:B------:R-:W-:Y:S01]  /*6ba0*/  HMMA.16816.F32.BF16 R4, R108, R114, R4 ;  /* 0x000000726c04723c */ /* 0x000fe20000041804 */
[----:B------:R-:W1:Y:S01]  /*6bb0*/  LDSM.16.M88.4 R112, [R135+0x7800] ;  /* 0x007800008770783b */ /* 0x000e620000000200 */
[----:B------:R-:W-:-:S06]  /*6bc0*/  DEPBAR.LE SB0, 0x0 ;  /* 0x000080000000791a */ /* 0x000fcc0000000000 */
[----:B------:R-:W-:Y:S03]  /*6bd0*/  HMMA.16816.F32.BF16 R32, R108, R104, R32 ;  /* 0x000000686c20723c */ /* 0x000fe60000041820 */
[----:B------:R-:W-:-:S05]  /*6be0*/  FMUL.FTZ R8, R8, R122 ;  /* 0x0000007a08087220 */ /* 0x000fca0000410000 */
[----:B------:R-:W-:Y:S01]  /*6bf0*/  HMMA.16816.F32.BF16 R28, R108, R106, R28 ;  /* 0x0000006a6c1c723c */ /* 0x000fe2000004181c */
[----:B------:R-:W-:-:S07]  /*6c00*/  FMUL.FTZ R9, R9, R122 ;  /* 0x0000007a09097220 */ /* 0x000fce0000410000 */
[C---:B------:R-:W-:Y:S08]  /*6c10*/  HMMA.16816.F32.BF16 R24, R108.reuse, R116, R24 ;  /* 0x000000746c18723c */ /* 0x040ff00000041818 */
[C---:B------:R-:W-:Y:S08]  /*6c20*/  HMMA.16816.F32.BF16 R20, R108.reuse, R118, R20 ;  /* 0x000000766c14723c */ /* 0x040ff00000041814 */
[C---:B-1----:R-:W-:Y:S08]  /*6c30*/  HMMA.16816.F32.BF16 R16, R108.reuse, R112, R16 ;  /* 0x000000706c10723c */ /* 0x042ff00000041810 */
[----:B------:R-:W-:Y:S01]  /*6c40*/  HMMA.16816.F32.BF16 R12, R108, R114, R12 ;  /* 0x000000726c0c723c */ /* 0x000fe2000004180c */
[-C--:B------:R-:W-:Y:S01]  /*6c50*/  FMUL.FTZ R109, R10, R122.reuse ;  /* 0x0000007a0a6d7220 */ /* 0x080fe20000410000 */
[----:B------:R-:W-:Y:S01]  /*6c60*/  MUFU.TANH R8, R8 ;  /* 0x0000000800087308 */ /* 0x000fe20000002400 */
[-C--:B------:R-:W-:Y:S01]  /*6c70*/  FMUL.FTZ R5, R5, R122.reuse ;  /* 0x0000007a05057220 */ /* 0x080fe20000410000 */
[----:B------:R-:W-:-:S06]  /*6c80*/  FMUL.FTZ R11, R11, R122 ;  /* 0x0000007a0b0b7220 */ /* 0x000fcc0000410000 */
[----:B------:R-:W1:Y:S01]  /*6c90*/  MUFU.TANH R109, R109 ;  /* 0x0000006d006d7308 */ /* 0x000e620000002400 */
[----:B------:R-:W-:-:S07]  /*6ca0*/  FMUL.FTZ R4, R4, R122 ;  /* 0x0000007a04047220 */ /* 0x000fce0000410000 */
[----:B------:R2:W-:Y:S01]  /*6cb0*/  MUFU.TANH R104, R9 ;  /* 0x0000000900687308 */ /* 0x0005e20000002400 */
[----:B------:R-:W-:-:S07]  /*6cc0*/  FMUL.FTZ R6, R6, R122 ;  /* 0x0000007a06067220 */ /* 0x000fce0000410000 */
[----:B------:R3:W-:Y:S01]  /*6cd0*/  MUFU.TANH R10, R5 ;  /* 0x00000005000a7308 */ /* 0x0007e20000002400 */
[----:B--2---:R-:W-:-:S07]  /*6ce0*/  IMAD R9, R123, 0x40, R120 ;  /* 0x000000407b097824 */ /* 0x004fce00078e0278 */
[----:B------:R-:W2:Y:S01]  /*6cf0*/  MUFU.TANH R106, R11 ;  /* 0x0000000b006a7308 */ /* 0x000ea20000002400 */
[----:B---3--:R-:W-:-:S07]  /*6d00*/  VIADD R5, R9, 0xffffff80 ;  /* 0xffffff8009057836 */ /* 0x008fce0000000000 */
[----:B------:R-:W3:Y:S01]  /*6d10*/  MUFU.TANH R4, R4 ;  /* 0x0000000400047308 */ /* 0x000ee20000002400 */
[-C--:B------:R-:W-:Y:S02]  /*6d20*/  ISETP.GT.AND P4, PT, R102, R5.reuse, PT ;  /* 0x000000056600720c */ /* 0x080fe40003f84270 */
[----:B------:R-:W-:-:S05]  /*6d30*/  ISETP.GT.AND P5, PT, R121, R5, PT ;  /* 0x000000057900720c */ /* 0x000fca0003fa4270 */
[----:B------:R4:W5:Y:S01]  /*6d40*/  MUFU.TANH R108, R6 ;  /* 0x00000006006c7308 */ /* 0x0009620000002400 */
[C---:B------:R-:W-:Y:S02]  /*6d50*/  ISETP.GE.AND P6, PT, R5.reuse, R166, PT ;  /* 0x000000a60500720c */ /* 0x040fe40003fc6270 */
[----:B------:R-:W-:Y:S02]  /*6d60*/  ISETP.GE.AND P3, PT, R5, R163, PT ;  /* 0x000000a30500720c */ /* 0x000fe40003f66270 */
[----:B-1----:R-:W-:Y:S02]  /*6d70*/  FSEL R5, R109, -INF , !P4 ;  /* 0xff8000006d057808 */ /* 0x002fe40006000000 */
[----:B------:R-:W-:Y:S01]  /*6d80*/  FSEL R8, R8, -INF , !P5 ;  /* 0xff80000008087808 */ /* 0x000fe20006800000 */
[-C--:B------:R-:W-:Y:S01]  /*6d90*/  FMUL.FTZ R7, R7, R122.reuse ;  /* 0x0000007a07077220 */ /* 0x080fe20000410000 */
[----:B------:R-:W-:Y:S01]  /*6da0*/  FSEL R5, R5, -INF , !P3 ;  /* 0xff80000005057808 */ /* 0x000fe20005800000 */
[-C--:B------:R-:W-:Y:S01]  /*6db0*/  FMUL.FTZ R103, R32, R122.reuse ;  /* 0x0000007a20677220 */ /* 0x080fe20000410000 */
[----:B------:R-:W-:Y:S01]  /*6dc0*/  FMUL.FTZ R32, R33, R122 ;  /* 0x0000007a21207220 */ /* 0x000fe20000410000 */
[----:B----4-:R-:W-:-:S02]  /*6dd0*/  VIADD R6, R9, 0xffffff81 ;  /* 0xffffff8109067836 */ /* 0x010fc40000000000 */
[----:B------:R-:W-:Y:S01]  /*6de0*/  FMUL.FTZ R33, R28, R122 ;  /* 0x0000007a1c217220 */ /* 0x000fe20000410000 */
[----:B------:R-:W-:Y:S02]  /*6df0*/  FSEL R8, R8, -INF , !P6 ;  /* 0xff80000008087808 */ /* 0x000fe40007000000 */
[-C--:B------:R-:W-:Y:S01]  /*6e00*/  ISETP.GT.AND P3, PT, R102, R6.reuse, PT ;  /* 0x000000066600720c */ /* 0x080fe20003f64270 */
[----:B------:R-:W-:Y:S01]  /*6e10*/  VIADD R28, R9, 0xffffff88 ;  /* 0xffffff88091c7836 */ /* 0x000fe20000000000 */
[----:B------:R-:W-:Y:S01]  /*6e20*/  ISETP.GT.AND P5, PT, R121, R6, PT ;  /* 0x000000067900720c */ /* 0x000fe20003fa4270 */
[----:B------:R1:W4:Y:S01]  /*6e30*/  MUFU.TANH R105, R7 ;  /* 0x0000000700697308 */ /* 0x0003220000002400 */
[C---:B------:R-:W-:Y:S02]  /*6e40*/  ISETP.GE.AND P6, PT, R6.reuse, R166, PT ;  /* 0x000000a60600720c */ /* 0x040fe40003fc6270 */
[----:B------:R-:W-:Y:S02]  /*6e50*/  ISETP.GE.AND P4, PT, R6, R163, PT ;  /* 0x000000a30600720c */ /* 0x000fe40003f86270 */
[----:B--2---:R-:W-:Y:S01]  /*6e60*/  FSEL R6, R106, -INF , !P3 ;  /* 0xff8000006a067808 */ /* 0x004fe20005800000 */
[----:B------:R-:W-:-:S03]  /*6e70*/  FMUL.FTZ R107, R34, R122 ;  /* 0x0000007a226b7220 */ /* 0x000fc60000410000 */
[----:B------:R-:W-:Y:S02]  /*6e80*/  FSEL R6, R6, -INF , !P4 ;  /* 0xff80000006067808 */ /* 0x000fe40006000000 */
[----:B------:R-:W-:Y:S01]  /*6e90*/  ISETP.GT.AND P4, PT, R102, R28, PT ;  /* 0x0000001c6600720c */ /* 0x000fe20003f84270 */
[----:B------:R-:W-:Y:S01]  /*6ea0*/  FMUL.FTZ R11, R29, R122 ;  /* 0x0000007a1d0b7220 */ /* 0x000fe20000410000 */
[----:B------:R-:W-:Y:S02]  /*6eb0*/  ISETP.GE.AND P3, PT, R28, R163, PT ;  /* 0x000000a31c00720c */ /* 0x000fe40003f66270 */
[----:B-1----:R-:W-:Y:S02]  /*6ec0*/  FSEL R7, R104, -INF , !P5 ;  /* 0xff80000068077808 */ /* 0x002fe40006800000 */
[----:B------:R-:W-:Y:S02]  /*6ed0*/  ISETP.GT.AND P5, PT, R121, R28, PT ;  /* 0x0000001c7900720c */ /* 0x000fe40003fa4270 */
[----:B------:R-:W-:Y:S01]  /*6ee0*/  FSEL R7, R7, -INF , !P6 ;  /* 0xff80000007077808 */ /* 0x000fe20007000000 */
[----:B------:R-:W-:Y:S01]  /*6ef0*/  FMUL.FTZ R29, R30, R122 ;  /* 0x0000007a1e1d7220 */ /* 0x000fe20000410000 */
[----:B------:R-:W-:Y:S01]  /*6f00*/  ISETP.GE.AND P6, PT, R28, R166, PT ;  /* 0x000000a61c00720c */ /* 0x000fe20003fc6270 */
[----:B------:R-:W1:Y:S01]  /*6f10*/  MUFU.TANH R107, R107 ;  /* 0x0000006b006b7308 */ /* 0x000e620000002400 */
[----:B---3--:R-:W-:Y:S01]  /*6f20*/  FSEL R28, R4, -INF , !P5 ;  /* 0xff800000041c7808 */ /* 0x008fe20006800000 */
[----:B------:R-:W-:Y:S01]  /*6f30*/  VIADD R30, R9, 0xffffff89 ;  /* 0xffffff89091e7836 */ /* 0x000fe20000000000 */
[----:B-----5:R-:W-:Y:S01]  /*6f40*/  FSEL R4, R108, -INF , !P4 ;  /* 0xff8000006c047808 */ /* 0x020fe20006000000 */
[----:B------:R-:W-:Y:S01]  /*6f50*/  FMUL.FTZ R34, R35, R122 ;  /* 0x0000007a23227220 */ /* 0x000fe20000410000 */
[----:B------:R-:W-:-:S02]  /*6f60*/  FSEL R28, R28, -INF , !P6 ;  /* 0xff8000001c1c7808 */ /* 0x000fc40007000000 */
[----:B------:R-:W-:Y:S01]  /*6f70*/  FSEL R4, R4, -INF , !P3 ;  /* 0xff80000004047808 */ /* 0x000fe20005800000 */
[----:B------:R-:W2:Y:S01]  /*6f80*/  MUFU.TANH R103, R103 ;  /* 0x0000006700677308 */ /* 0x000ea20000002400 */
[-C--:B------:R-:W-:Y:S02]  /*6f90*/  ISETP.GT.AND P3, PT, R102, R30.reuse, PT ;  /* 0x0000001e6600720c */ /* 0x080fe40003f64270 */
[----:B------:R-:W-:Y:S02]  /*6fa0*/  ISETP.GT.AND P5, PT, R121, R30, PT ;  /* 0x0000001e7900720c */ /* 0x000fe40003fa4270 */
[C---:B------:R-:W-:Y:S02]  /*6fb0*/  ISETP.GE.AND P6, PT, R30.reuse, R166, PT ;  /* 0x000000a61e00720c */ /* 0x040fe40003fc6270 */
[----:B------:R-:W-:Y:S01]  /*6fc0*/  ISETP.GE.AND P4, PT, R30, R163, PT ;  /* 0x000000a31e00720c */ /* 0x000fe20003f86270 */
[----:B------:R-:W-:Y:S01]  /*6fd0*/  FMUL.FTZ R30, R24, R122 ;  /* 0x0000007a181e7220 */ /* 0x000fe20000410000 */
[----:B------:R-:W3:Y:S01]  /*6fe0*/  MUFU.TANH R34, R34 ;  /* 0x0000002200227308 */ /* 0x000ee20000002400 */
[----:B------:R-:W-:Y:S01]  /*6ff0*/  VIADD R104, R9, 0xffffff90 ;  /* 0xffffff9009687836 */ /* 0x000fe20000000000 */
[----:B----4-:R-:W-:-:S04]  /*7000*/  FSEL R24, R105, -INF , !P3 ;  /* 0xff80000069187808 */ /* 0x010fc80005800000 */
[----:B------:R-:W-:Y:S02]  /*7010*/  FSEL R24, R24, -INF , !P4 ;  /* 0xff80000018187808 */ /* 0x000fe40006000000 */
[----:B------:R-:W4:Y:S01]  /*7020*/  MUFU.TANH R32, R32 ;  /* 0x0000002000207308 */ /* 0x000f220000002400 */
[-C--:B------:R-:W-:Y:S02]  /*7030*/  ISETP.GT.AND P4, PT, R102, R104.reuse, PT ;  /* 0x000000686600720c */ /* 0x080fe40003f84270 */
[----:B------:R-:W-:Y:S01]  /*7040*/  FSEL R10, R10, -INF , !P5 ;  /* 0xff8000000a0a7808 */ /* 0x000fe20006800000 */
[----:B------:R-:W-:Y:S01]  /*7050*/  VIADD R35, R9, 0xffffff91 ;  /* 0xffffff9109237836 */ /* 0x000fe20000000000 */
[----:B------:R-:W-:Y:S02]  /*7060*/  ISETP.GT.AND P5, PT, R121, R104, PT ;  /* 0x000000687900720c */ /* 0x000fe40003fa4270 */
[----:B------:R-:W-:Y:S01]  /*7070*/  ISETP.GE.AND P3, PT, R104, R163, PT ;  /* 0x000000a36800720c */ /* 0x000fe20003f66270 */
[----:B------:R-:W5:Y:S01]  /*7080*/  MUFU.TANH R29, R29 ;  /* 0x0000001d001d7308 */ /* 0x000f620000002400 */
[----:B-1----:R-:W-:Y:S01]  /*7090*/  FSEL R107, R107, -INF , !P4 ;  /* 0xff8000006b6b7808 */ /* 0x002fe20006000000 */
[----:B------:R-:W-:Y:S01]  /*70a0*/  FMUL.FTZ R31, R31, R122 ;  /* 0x0000007a1f1f7220 */ /* 0x000fe20000410000 */
[----:B------:R-:W-:-:S02]  /*70b0*/  FSEL R10, R10, -INF , !P6 ;  /* 0xff8000000a0a7808 */ /* 0x000fc40007000000 */
[----:B------:R-:W-:Y:S02]  /*70c0*/  ISETP.GE.AND P6, PT, R104, R166, PT ;  /* 0x000000a66800720c */ /* 0x000fe40003fc6270 */
[----:B--2---:R-:W-:Y:S02]  /*70d0*/  FSEL R103, R103, -INF , !P5 ;  /* 0xff80000067677808 */ /* 0x004fe40006800000 */
[----:B------:R-:W-:Y:S02]  /*70e0*/  FSEL R194, R107, -INF , !P3 ;  /* 0xff8000006bc27808 */ /* 0x000fe40005800000 */
[-C--:B------:R-:W-:Y:S01]  /*70f0*/  ISETP.GT.AND P3, PT, R102, R35.reuse, PT ;  /* 0x000000236600720c */ /* 0x080fe20003f64270 */
[----:B------:R-:W1:Y:S01]  /*7100*/  MUFU.TANH R33, R33 ;  /* 0x0000002100217308 */ /* 0x000e620000002400 */
[----:B------:R-:W-:Y:S02]  /*7110*/  FSEL R170, R103, -INF , !P6 ;  /* 0xff80000067aa7808 */ /* 0x000fe40007000000 */
[----:B------:R-:W-:-:S02]  /*7120*/  ISETP.GT.AND P5, PT, R121, R35, PT ;  /* 0x000000237900720c */ /* 0x000fc40003fa4270 */
[C---:B------:R-:W-:Y:S02]  /*7130*/  ISETP.GE.AND P6, PT, R35.reuse, R166, PT ;  /* 0x000000a62300720c */ /* 0x040fe40003fc6270 */
[----:B------:R-:W-:Y:S01]  /*7140*/  ISETP.GE.AND P4, PT, R35, R163, PT ;  /* 0x000000a32300720c */ /* 0x000fe20003f86270 */
[----:B------:R-:W2:Y:S01]  /*7150*/  MUFU.TANH R31, R31 ;  /* 0x0000001f001f7308 */ /* 0x000ea20000002400 */
[----:B------:R-:W-:Y:S01]  /*7160*/  VIADD R35, R9, 0xffffff98 ;  /* 0xffffff9809237836 */ /* 0x000fe20000000000 */
[----:B---3--:R-:W-:Y:S01]  /*7170*/  FSEL R34, R34, -INF , !P3 ;  /* 0xff80000022227808 */ /* 0x008fe20005800000 */
[----:B------:R-:W-:Y:S01]  /*7180*/  FMUL.FTZ R26, R26, R122 ;  /* 0x0000007a1a1a7220 */ /* 0x000fe20000410000 */
[----:B----4-:R-:W-:Y:S02]  /*7190*/  FSEL R32, R32, -INF , !P5 ;  /* 0xff80000020207808 */ /* 0x010fe40006800000 */
[----:B------:R-:W-:Y:S02]  /*71a0*/  FSEL R128, R34, -INF , !P4 ;  /* 0xff80000022807808 */ /* 0x000fe40006000000 */
[----:B------:R-:W3:Y:S01]  /*71b0*/  MUFU.TANH R11, R11 ;  /* 0x0000000b000b7308 */ /* 0x000ee20000002400 */
[----:B------:R-:W-:-:S02]  /*71c0*/  ISETP.GT.AND P4, PT, R102, R35, PT ;  /* 0x000000236600720c */ /* 0x000fc40003f84270 */
[----:B------:R-:W-:Y:S02]  /*71d0*/  FSEL R178, R32, -INF , !P6 ;  /* 0xff80000020b27808 */ /* 0x000fe40007000000 */
[----:B------:R-:W-:Y:S02]  /*71e0*/  ISETP.GT.AND P5, PT, R121, R35, PT ;  /* 0x000000237900720c */ /* 0x000fe40003fa4270 */
[C---:B------:R-:W-:Y:S01]  /*71f0*/  ISETP.GE.AND P6, PT, R35.reuse, R166, PT ;  /* 0x000000a62300720c */ /* 0x040fe20003fc6270 */
[----:B------:R-:W4:Y:S01]  /*7200*/  MUFU.TANH R26, R26 ;  /* 0x0000001a001a7308 */ /* 0x000f220000002400 */
[----:B------:R-:W-:Y:S01]  /*7210*/  ISETP.GE.AND P3, PT, R35, R163, PT ;  /* 0x000000a32300720c */ /* 0x000fe20003f66270 */
[----:B------:R-:W-:Y:S01]  /*7220*/  VIADD R35, R9, 0xffffff99 ;  /* 0xffffff9909237836 */ /* 0x000fe20000000000 */
[----:B-----5:R-:W-:Y:S01]  /*7230*/  FSEL R29, R29, -INF , !P4 ;  /* 0xff8000001d1d7808 */ /* 0x020fe20006000000 */
[-C--:B------:R-:W-:Y:S01]  /*7240*/  FMUL.FTZ R25, R25, R122.reuse ;  /* 0x0000007a19197220 */ /* 0x080fe20000410000 */
[----:B------:R-:W-:-:S02]  /*7250*/  FMUL.FTZ R103, R27, R122 ;  /* 0x0000007a1b677220 */ /* 0x000fc40000410000 */
[----:B------:R-:W-:Y:S01]  /*7260*/  FSEL R130, R29, -INF , !P3 ;  /* 0xff8000001d827808 */ /* 0x000fe20005800000 */
[----:B------:R-:W5:Y:S01]  /*7270*/  MUFU.TANH R30, R30 ;  /* 0x0000001e001e7308 */ /* 0x000f620000002400 */
[-C--:B------:R-:W-:Y:S02]  /*7280*/  ISETP.GT.AND P3, PT, R102, R35.reuse, PT ;  /* 0x000000236600720c */ /* 0x080fe40003f64270 */
[----:B-1----:R-:W-:Y:S01]  /*7290*/  FSEL R33, R33, -INF , !P5 ;  /* 0xff80000021217808 */ /* 0x002fe20006800000 */
[----:B------:R-:W-:Y:S01]  /*72a0*/  VIADD R34, R9, 0xffffffa0 ;  /* 0xffffffa009227836 */ /* 0x000fe20000000000 */
[----:B------:R-:W-:Y:S02]  /*72b0*/  ISETP.GT.AND P5, PT, R121, R35, PT ;  /* 0x000000237900720c */ /* 0x000fe40003fa4270 */
[----:B------:R-:W-:Y:S01]  /*72c0*/  ISETP.GE.AND P4, PT, R35, R163, PT ;  /* 0x000000a32300720c */ /* 0x000fe20003f86270 */
[----:B------:R-:W1:Y:S01]  /*72d0*/  MUFU.TANH R25, R25 ;  /* 0x0000001900197308 */ /* 0x000e620000002400 */
[----:B--2---:R-:W-:-:S02]  /*72e0*/  FSEL R31, R31, -INF , !P3 ;  /* 0xff8000001f1f7808 */ /* 0x004fc40005800000 */
[----:B------:R-:W-:Y:S02]  /*72f0*/  FSEL R196, R33, -INF , !P6 ;  /* 0xff80000021c47808 */ /* 0x000fe40007000000 */
[----:B---3--:R-:W-:-:S03]  /*7300*/  FSEL R11, R11, -INF , !P5 ;  /* 0xff8000000b0b7808 */ /* 0x008fc60006800000 */
[----:B------:R-:W2:Y:S01]  /*7310*/  MUFU.TANH R32, R103 ;  /* 0x0000006700207308 */ /* 0x000ea20000002400 */
[----:B------:R-:W-:Y:S01]  /*7320*/  ISETP.GE.AND P6, PT, R35, R166, PT ;  /* 0x000000a62300720c */ /* 0x000fe20003fc6270 */
[----:B------:R-:W-:Y:S01]  /*7330*/  FMUL.FTZ R33, R22, R122 ;  /* 0x0000007a16217220 */ /* 0x000fe20000410000 */
[----:B------:R-:W-:Y:S02]  /*7340*/  FSEL R192, R31, -INF , !P4 ;  /* 0xff8000001fc07808 */ /* 0x000fe40006000000 */
[----:B------:R-:W-:Y:S01]  /*7350*/  ISETP.GT.AND P4, PT, R102, R34, PT ;  /* 0x000000226600720c */ /* 0x000fe20003f84270 */
[----:B------:R-:W-:Y:S01]  /*7360*/  FMUL.FTZ R27, R20, R122 ;  /* 0x0000007a141b7220 */ /* 0x000fe20000410000 */
[----:B------:R-:W-:Y:S01]  /*7370*/  FSEL R198, R11, -INF , !P6 ;  /* 0xff8000000bc67808 */ /* 0x000fe20007000000 */
[----:B------:R-:W-:Y:S01]  /*7380*/  VIADD R29, R9, 0xffffffa1 ;  /* 0xffffffa1091d7836 */ /* 0x000fe20000000000 */
[----:B------:R-:W-:Y:S01]  /*7390*/  ISETP.GT.AND P5, PT, R121, R34, PT ;  /* 0x000000227900720c */ /* 0x000fe20003fa4270 */
[----:B------:R-:W3:Y:S01]  /*73a0*/  MUFU.TANH R11, R33 ;  /* 0x00000021000b7308 */ /* 0x000ee20000002400 */
[----:B------:R-:W-:-:S02]  /*73b0*/  ISETP.GE.AND P3, PT, R34, R163, PT ;  /* 0x000000a32200720c */ /* 0x000fc40003f66270 */
[----:B----4-:R-:W-:Y:S01]  /*73c0*/  FSEL R26, R26, -INF , !P4 ;  /* 0xff8000001a1a7808 */ /* 0x010fe20006000000 */
[-C--:B------:R-:W-:Y:S01]  /*73d0*/  FMUL.FTZ R20, R21, R122.reuse ;  /* 0x0000007a15147220 */ /* 0x080fe20000410000 */
[----:B------:R-:W-:Y:S01]  /*73e0*/  FMUL.FTZ R21, R23, R122 ;  /* 0x0000007a17157220 */ /* 0x000fe20000410000 */
[----:B------:R-:W-:Y:S02]  /*73f0*/  ISETP.GE.AND P6, PT, R34, R166, PT ;  /* 0x000000a62200720c */ /* 0x000fe40003fc6270 */
[----:B-----5:R-:W-:Y:S02]  /*7400*/  FSEL R30, R30, -INF , !P5 ;  /* 0xff8000001e1e7808 */ /* 0x020fe40006800000 */
[----:B------:R-:W-:Y:S01]  /*7410*/  FSEL R184, R26, -INF , !P3 ;  /* 0xff8000001ab87808 */ /* 0x000fe20005800000 */
[----:B------:R-:W4:Y:S01]  /*7420*/  MUFU.TANH R27, R27 ;  /* 0x0000001b001b7308 */ /* 0x000f220000002400 */
[-C--:B------:R-:W-:Y:S02]  /*7430*/  ISETP.GT.AND P5, PT, R121, R29.reuse, PT ;  /* 0x0000001d7900720c */ /* 0x080fe40003fa4270 */
[----:B------:R-:W-:Y:S01]  /*7440*/  ISETP.GT.AND P3, PT, R102, R29, PT ;  /* 0x0000001d6600720c */ /* 0x000fe20003f64270 */
[----:B------:R-:W-:Y:S01]  /*7450*/  VIADD R22, R9, 0xffffffa8 ;  /* 0xffffffa809167836 */ /* 0x000fe20000000000 */
[----:B------:R-:W-:-:S02]  /*7460*/  FSEL R182, R30, -INF , !P6 ;  /* 0xff8000001eb67808 */ /* 0x000fc40007000000 */
[C---:B------:R-:W-:Y:S01]  /*7470*/  ISETP.GE.AND P6, PT, R29.reuse, R166, PT ;  /* 0x000000a61d00720c */ /* 0x040fe20003fc6270 */
[----:B------:R-:W5:Y:S01]  /*7480*/  MUFU.TANH R21, R21 ;  /* 0x0000001500157308 */ /* 0x000f620000002400 */
[----:B------:R-:W-:Y:S02]  /*7490*/  ISETP.GE.AND P4, PT, R29, R163, PT ;  /* 0x000000a31d00720c */ /* 0x000fe40003f86270 */
[----:B-1----:R-:W-:Y:S02]  /*74a0*/  FSEL R25, R25, -INF , !P5 ;  /* 0xff80000019197808 */ /* 0x002fe40006800000 */
[----:B--2---:R-:W-:Y:S02]  /*74b0*/  FSEL R32, R32, -INF , !P3 ;  /* 0xff80000020207808 */ /* 0x004fe40005800000 */
[----:B------:R-:W-:Y:S01]  /*74c0*/  FSEL R186, R25, -INF , !P6 ;  /* 0xff80000019ba7808 */ /* 0x000fe20007000000 */
[----:B------:R-:W1:Y:S01]  /*74d0*/  MUFU.TANH R20, R20 ;  /* 0x0000001400147308 */ /* 0x000e620000002400 */
[----:B------:R-:W-:Y:S01]  /*74e0*/  FSEL R172, R32, -INF , !P4 ;  /* 0xff80000020ac7808 */ /* 0x000fe20006000000 */
[----:B------:R-:W-:Y:S01]  /*74f0*/  FMUL.FTZ R25, R18, R122 ;  /* 0x0000007a12197220 */ /* 0x000fe20000410000 */
[----:B------:R-:W-:Y:S01]  /*7500*/  ISETP.GT.AND P4, PT, R102, R22, PT ;  /* 0x000000166600720c */ /* 0x000fe20003f84270 */
[----:B------:R-:W-:Y:S01]  /*7510*/  FMUL.FTZ R23, R19, R122 ;  /* 0x0000007a13177220 */ /* 0x000fe20000410000 */
[----:B------:R-:W-:-:S02]  /*7520*/  ISETP.GT.AND P5, PT, R121, R22, PT ;  /* 0x000000167900720c */ /* 0x000fc40003fa4270 */
[C---:B------:R-:W-:Y:S01]  /*7530*/  ISETP.GE.AND P6, PT, R22.reuse, R166, PT ;  /* 0x000000a61600720c */ /* 0x040fe20003fc6270 */
[----:B------:R-:W2:Y:S01]  /*7540*/  MUFU.TANH R19, R25 ;  /* 0x0000001900137308 */ /* 0x000ea20000002400 */
[-C--:B------:R-:W-:Y:S01]  /*7550*/  ISETP.GE.AND P3, PT, R22, R163.reuse, PT ;  /* 0x000000a31600720c */ /* 0x080fe20003f66270 */
[----:B------:R-:W-:Y:S01]  /*7560*/  VIADD R22, R9, 0xffffffa9 ;  /* 0xffffffa909167836 */ /* 0x000fe20000000000 */
[----:B---3--:R-:W-:Y:S02]  /*7570*/  FSEL R11, R11, -INF , !P4 ;  /* 0xff8000000b0b7808 */ /* 0x008fe40006000000 */
[----:B----4-:R-:W-:Y:S02]  /*7580*/  FSEL R27, R27, -INF , !P5 ;  /* 0xff8000001b1b7808 */ /* 0x010fe40006800000 */
[----:B------:R-:W-:Y:S02]  /*7590*/  FSEL R176, R11, -INF , !P3 ;  /* 0xff8000000bb07808 */ /* 0x000fe40005800000 */
[----:B------:R-:W-:Y:S01]  /*75a0*/  ISETP.GT.AND P3, PT, R102, R22, PT ;  /* 0x000000166600720c */ /* 0x000fe20003f64270 */
[----:B------:R-:W-:Y:S01]  /*75b0*/  FMUL.FTZ R14, R14, R122 ;  /* 0x0000007a0e0e7220 */ /* 0x000fe20000410000 */
[----:B------:R-:W-:Y:S01]  /*75c0*/  ISETP.GT.AND P5, PT, R121, R22, PT ;  /* 0x000000167900720c */ /* 0x000fe20003fa4270 */
[----:B------:R-:W-:Y:S01]  /*75d0*/  FMUL.FTZ R16, R16, R122 ;  /* 0x0000007a10107220 */ /* 0x000fe20000410000 */
[----:B------:R-:W-:Y:S01]  /*75e0*/  VIADD R18, R9, 0xffffffb0 ;  /* 0xffffffb009127836 */ /* 0x000fe20000000000 */
[----:B------:R-:W-:Y:S01]  /*75f0*/  ISETP.GE.AND P4, PT, R22, R163, PT ;  /* 0x000000a31600720c */ /* 0x000fe20003f86270 */
[----:B------:R-:W3:Y:S01]  /*7600*/  MUFU.TANH R11, R23 ;  /* 0x00000017000b7308 */ /* 0x000ee20000002400 */
[----:B-----5:R-:W-:-:S02]  /*7610*/  FSEL R21, R21, -INF , !P3 ;  /* 0xff80000015157808 */ /* 0x020fc40005800000 */
[----:B------:R-:W-:Y:S02]  /*7620*/  FSEL R188, R27, -INF , !P6 ;  /* 0xff8000001bbc7808 */ /* 0x000fe40007000000 */
[----:B------:R-:W-:Y:S01]  /*7630*/  ISETP.GE.AND P6, PT, R22, R166, PT ;  /* 0x000000a61600720c */ /* 0x000fe20003fc6270 */
[-C--:B------:R-:W-:Y:S01]  /*7640*/  FMUL.FTZ R22, R12, R122.reuse ;  /* 0x0000007a0c167220 */ /* 0x080fe20000410000 */
[----:B-1----:R-:W-:Y:S01]  /*7650*/  FSEL R20, R20, -INF , !P5 ;  /* 0xff80000014147808 */ /* 0x002fe20006800000 */
[-C--:B------:R-:W-:Y:S01]  /*7660*/  FMUL.FTZ R12, R13, R122.reuse ;  /* 0x0000007a0d0c7220 */ /* 0x080fe20000410000 */
[----:B------:R-:W-:Y:S01]  /*7670*/  FSEL R180, R21, -INF , !P4 ;  /* 0xff80000015b47808 */ /* 0x000fe20006000000 */
[----:B------:R-:W-:Y:S01]  /*7680*/  FMUL.FTZ R17, R17, R122 ;  /* 0x0000007a11117220 */ /* 0x000fe20000410000 */
[----:B------:R-:W-:Y:S01]  /*7690*/  ISETP.GT.AND P4, PT, R102, R18, PT ;  /* 0x000000126600720c */ /* 0x000fe20003f84270 */
[----:B------:R-:W1:Y:S01]  /*76a0*/  MUFU.TANH R14, R14 ;  /* 0x0000000e000e7308 */ /* 0x000e620000002400 */
[----:B------:R-:W-:-:S02]  /*76b0*/  FSEL R190, R20, -INF , !P6 ;  /* 0xff80000014be7808 */ /* 0x000fc40007000000 */
[----:B------:R-:W-:Y:S02]  /*76c0*/  ISETP.GT.AND P5, PT, R121, R18, PT ;  /* 0x000000127900720c */ /* 0x000fe40003fa4270 */
[----:B------:R-:W-:-:S03]  /*76d0*/  ISETP.GE.AND P6, PT, R18, R166, PT ;  /* 0x000000a61200720c */ /* 0x000fc60003fc6270 */
[----:B------:R-:W4:Y:S01]  /*76e0*/  MUFU.TANH R16, R16 ;  /* 0x0000001000107308 */ /* 0x000f220000002400 */
[----:B------:R-:W-:Y:S01]  /*76f0*/  ISETP.GE.AND P3, PT, R18, R163, PT ;  /* 0x000000a31200720c */ /* 0x000fe20003f66270 */
[----:B------:R-:W-:Y:S01]  /*7700*/  VIADD R18, R9, 0xffffffb1 ;  /* 0xffffffb109127836 */ /* 0x000fe20000000000 */
[----:B--2---:R-:W-:Y:S01]  /*7710*/  FSEL R19, R19, -INF , !P4 ;  /* 0xff80000013137808 */ /* 0x004fe20006000000 */
[----:B------:R-:W-:-:S04]  /*7720*/  VIADD R13, R9, 0xffffffb8 ;  /* 0xffffffb8090d7836 */ /* 0x000fc80000000000 */
[----:B------:R-:W2:Y:S01]  /*7730*/  MUFU.TANH R12, R12 ;  /* 0x0000000c000c7308 */ /* 0x000ea20000002400 */
[----:B------:R-:W-:Y:S02]  /*7740*/  FSEL R103, R19, -INF , !P3 ;  /* 0xff80000013677808 */ /* 0x000fe40005800000 */
[----:B------:R-:W-:-:S05]  /*7750*/  ISETP.GT.AND P3, PT, R102, R18, PT ;  /* 0x000000126600720c */ /* 0x000fca0003f64270 */
[----:B------:R-:W5:Y:S01]  /*7760*/  MUFU.TANH R17, R17 ;  /* 0x0000001100117308 */ /* 0x000f620000002400 */
[----:B------:R-:W-:Y:S01]  /*7770*/  FMUL.FTZ R15, R15, R122 ;  /* 0x0000007a0f0f7220 */ /* 0x000fe20000410000 */
[----:B---3--:R-:W-:Y:S01]  /*7780*/  FSEL R110, R11, -INF , !P3 ;  /* 0xff8000000b6e7808 */ /* 0x008fe20005800000 */
[----:B------:R-:W-:Y:S01]  /*7790*/  VIADD R9, R9, 0xffffffb9 ;  /* 0xffffffb909097836 */ /* 0x000fe20000000000 */
[----:B------:R-:W-:Y:S01]  /*77a0*/  BAR.SYNC.DEFER_BLOCKING 0x0 ;  /* 0x0000000000007b1d */ /* 0x000fe20000010000 */
[----:B------:R-:W-:-:S05]  /*77b0*/  ISETP.GT.AND P3, PT, R102, R13, PT ;  /* 0x0000000d6600720c */ /* 0x000fca0003f64270 */
[----:B------:R-:W3:Y:S01]  /*77c0*/  MUFU.TANH R20, R22 ;  /* 0x0000001600147308 */ /* 0x000ee20000002400 */
[----:B-1----:R-:W-:Y:S02]  /*77d0*/  FSEL R14, R14, -INF , !P3 ;  /* 0xff8000000e0e7808 */ /* 0x002fe40005800000 */
[----:B----4-:R-:W-:Y:S02]  /*77e0*/  FSEL R16, R16, -INF , !P5 ;  /* 0xff80000010107808 */ /* 0x010fe40006800000 */
[----:B------:R-:W-:-:S03]  /*77f0*/  ISETP.GT.AND P3, PT, R121, R9, PT ;  /* 0x000000097900720c */ /* 0x000fc60003f64270 */
[----:B------:R-:W1:Y:S01]  /*7800*/  MUFU.TANH R11, R15 ;  /* 0x0000000f000b7308 */ /* 0x000e620000002400 */
[----:B------:R-:W-:Y:S02]  /*7810*/  ISETP.GT.AND P5, PT, R121, R18, PT ;  /* 0x000000127900720c */ /* 0x000fe40003fa4270 */
[----:B--2---:R-:W-:Y:S02]  /*7820*/  FSEL R12, R12, -INF , !P3 ;  /* 0xff8000000c0c7808 */ /* 0x004fe40005800000 */
[----:B------:R-:W-:Y:S02]  /*7830*/  FSEL R114, R16, -INF , !P6 ;  /* 0xff80000010727808 */ /* 0x000fe40007000000 */
[----:B-----5:R-:W-:Y:S02]  /*7840*/  FSEL R17, R17, -INF , !P5 ;  /* 0xff80000011117808 */ /* 0x020fe40006800000 */
[----:B------:R-:W-:Y:S02]  /*7850*/  ISETP.GT.U32.AND P3, PT, R127, R150, PT ;  /* 0x000000967f00720c */ /* 0x000fe40003f64070 */
[----:B------:R-:W-:-:S02]  /*7860*/  ISETP.GE.AND P6, PT, R18, R166, PT ;  /* 0x000000a61200720c */ /* 0x000fc40003fc6270 */
[----:B------:R-:W-:Y:S02]  /*7870*/  ISETP.GT.AND P5, PT, R121, R13, PT ;  /* 0x0000000d7900720c */ /* 0x000fe40003fa4270 */
[----:B------:R-:W-:Y:S02]  /*7880*/  ISETP.GE.AND P4, PT, R18, R163, PT ;  /* 0x000000a31200720c */ /* 0x000fe40003f86270 */
[----:B------:R-:W-:Y:S02]  /*7890*/  FSEL R122, R17, -INF , !P6 ;  /* 0xff800000117a7808 */ /* 0x000fe40007000000 */
[----:B---3--:R-:W-:Y:S02]  /*78a0*/  FSEL R20, R20, -INF , !P5 ;  /* 0xff80000014147808 */ /* 0x008fe40006800000 */
[----:B------:R-:W-:Y:S02]  /*78b0*/  ISETP.GE.AND P6, PT, R13, R166, PT ;  /* 0x000000a60d00720c */ /* 0x000fe40003fc6270 */
[----:B------:R-:W-:-:S02]  /*78c0*/  FSEL R110, R110, -INF , !P4 ;  /* 0xff8000006e6e7808 */ /* 0x000fc40006000000 */
[----:B------:R-:W-:Y:S02]  /*78d0*/  ISETP.GE.AND P5, PT, R13, R163, PT ;  /* 0x000000a30d00720c */ /* 0x000fe40003fa6270 */
[----:B------:R-:W-:Y:S02]  /*78e0*/  ISETP.GT.AND P4, PT, R102, R9, PT ;  /* 0x000000096600720c */ /* 0x000fe40003f84270 */
[----:B------:R-:W-:Y:S02]  /*78f0*/  FSEL R115, R20, -INF , !P6 ;  /* 0xff80000014737808 */ /* 0x000fe40007000000 */
[----:B------:R-:W-:Y:S01]  /*7900*/  FSEL R113, R14, -INF , !P5 ;  /* 0xff8000000e717808 */ /* 0x000fe20006800000 */
[----:B------:R-:W-:Y:S01]  /*7910*/  BSSY.RECONVERGENT B1, `(.L_x_10095) ;  /* 0x0000083000017945 */ /* 0x000fe20003800200 */
[C---:B------:R-:W-:Y:S02]  /*7920*/  ISETP.GE.AND P6, PT, R9.reuse, R166, PT ;  /* 0x000000a60900720c */ /* 0x040fe40003fc6270 */
[----:B------:R-:W-:-:S02]  /*7930*/  ISETP.GE.AND P5, PT, R9, R163, PT ;  /* 0x000000a30900720c */ /* 0x000fc40003fa6270 */
[----:B-1----:R-:W-:Y:S02]  /*7940*/  FSEL R11, R11, -INF , !P4 ;  /* 0xff8000000b0b7808 */ /* 0x002fe40006000000 */
[----:B------:R-:W-:Y:S02]  /*7950*/  FSEL R112, R12, -INF , !P6 ;  /* 0xff8000000c707808 */ /* 0x000fe40007000000 */
[----:B------:R-:W-:Y:S01]  /*7960*/  FSEL R102, R11, -INF , !P5 ;  /* 0xff8000000b667808 */ /* 0x000fe20006800000 */
[----:B------:R-:W-:Y:S05]  /*7970*/  @!P3 BRA `(.L_x_10096) ;  /* 0x0000000400f0b947 */ /* 0x000fea0003800000 */
[----:B------:R-:W-:Y:S04]  /*7980*/  BSSY.RECONVERGENT B0, `(.L_x_10097) ;  /* 0x0000048000007945 */ /* 0x000fe80003800200 */
[----:B------:R-:W-:Y:S05]  /*7990*/  @!P0 BRA `(.L_x_10098) ;  /* 0x0000000000f88947 */ /* 0x000fea0003800000 */
[----:B------:R-:W2:Y:S01]  /*79a0*/  LD.E R11, desc[UR4][R2.64+0x170] ;  /* 0x00017004020b7980 */ /* 0x000ea2000c101900 */
        /* <DEDUP_REMOVED lines=9> */
[----:B------:R-:W-:Y:S02]  /*7a40*/  IMAD R20, R12, R9, RZ ;  /* 0x000000090c147224 */ /* 0x000fe400078e02ff */
[----:B------:R-:W-:-:S04]  /*7a50*/  IMAD.MOV.U32 R12, RZ, RZ, RZ ;  /* 0x000000ffff0c7224 */ /* 0x000fc800078e00ff */
[----:B------:R-:W-:Y:S01]  /*7a60*/  IMAD.HI.U32 R20, R13, R20, R12 ;  /* 0x000000140d147227 */ /* 0x000fe200078e000c */
[----:B------:R-:W-:Y:S02]  /*7a70*/  IABS R13, R18 ;  /* 0x00000012000d7213 */ /* 0x000fe40000000000 */
[----:B------:R-:W-:Y:S01]  /*7a80*/  LOP3.LUT R18, R18, R11, RZ, 0x3c, !PT ;  /* 0x0000000b12127212 */ /* 0x000fe200078e3cff */
[----:B------:R-:W-:Y:S02]  /*7a90*/  IMAD.SHL.U32 R12, R127, 0x40, RZ ;  /* 0x000000407f0c7824 */ /* 0x000fe400078e00ff */
[----:B------:R-:W-:-:S03]  /*7aa0*/  IMAD.HI.U32 R16, R20, R13, RZ ;  /* 0x0000000d14107227 */ /* 0x000fc600078e00ff */
[----:B------:R-:W-:Y:S02]  /*7ab0*/  IABS R15, R12 ;  /* 0x0000000c000f7213 */ /* 0x000fe40000000000 */
[----:B------:R-:W-:-:S03]  /*7ac0*/  LOP3.LUT R12, R12, R11, RZ, 0x3c, !PT ;  /* 0x0000000b0c0c7212 */ /* 0x000fc600078e3cff */
[----:B------:R-:W-:-:S04]  /*7ad0*/  IMAD.HI.U32 R17, R20, R15, RZ ;  /* 0x0000000f14117227 */ /* 0x000fc800078e00ff */
[-C--:B------:R-:W-:Y:S01]  /*7ae0*/  IMAD R20, R16, R14.reuse, R13 ;  /* 0x0000000e10147224 */ /* 0x080fe200078e020d */
[----:B------:R-:W-:Y:S01]  /*7af0*/  LOP3.LUT R13, RZ, R11, RZ, 0x33, !PT ;  /* 0x0000000bff0d7212 */ /* 0x000fe200078e33ff */
        /* <DEDUP_REMOVED lines=40> */
.L_x_10098:
        /* <DEDUP_REMOVED lines=8> */
.L_x_10099:
[----:B------:R-:W-:Y:S05]  /*7e00*/  BSYNC.RECONVERGENT B0 ;  /* 0x0000000000007941 */ /* 0x000fea0003800200 */
.L_x_10097:
        /* <DEDUP_REMOVED lines=51> */
.L_x_10096:
[----:B------:R-:W-:Y:S05]  /*8140*/  BSYNC.RECONVERGENT B1 ;  /* 0x0000000000017941 */ /* 0x000fea0003800200 */
.L_x_10095:
[----:B------:R-:W3:Y:S01]  /*8150*/  LD.E R118, desc[UR4][R2.64+0xdc] ;  /* 0x0000dc0402767980 */ /* 0x000ee2000c101900 */
[----:B------:R-:W-:Y:S02]  /*8160*/  FMNMX3.FTZ R9, R100, R8, R7, !PT ;  /* 0x0000000864097276 */ /* 0x000fe40007810007 */
[----:B------:R-:W-:Y:S01]  /*8170*/  FMNMX3.FTZ R11, R0, R5, R6, !PT ;  /* 0x00000005000b7276 */ /* 0x000fe20007810006 */
[----:B------:R-:W-:Y:S01]  /*8180*/  LDSM.16.MT88.4 R32, [R132+0x8000] ;  /* 0x008000008420783b */ /* 0x000fe20000004200 */
[----:B------:R-:W-:Y:S02]  /*8190*/  FMNMX3.FTZ R9, R9, R28, R10, !PT ;  /* 0x0000001c09097276 */ /* 0x000fe4000781000a */
[----:B------:R-:W-:Y:S01]  /*81a0*/  FMNMX3.FTZ R11, R11, R4, R24, !PT ;  /* 0x000000040b0b7276 */ /* 0x000fe20007810018 */
[----:B--2---:R-:W-:Y:S01]  /*81b0*/  LDSM.16.MT88.4 R16, [R134+0x8000] ;  /* 0x008000008610783b */ /* 0x004fe20000004200 */
        /* <DEDUP_REMOVED lines=25> */
[C---:B---3--:R-:W-:Y:S01]  /*8350*/  FMUL.FTZ R101, R118.reuse, R105 ;  /* 0x0000006976657220 */ /* 0x048fe20000410000 */
[C---:B------:R-:W-:Y:S02]  /*8360*/  FMUL.FTZ R119, R118.reuse, R104 ;  /* 0x0000006876777220 */ /* 0x040fe40000410000 */
[----:B------:R-:W-:Y:S02]  /*8370*/  FMUL.FTZ R126, R118, R9 ;  /* 0x00000009767e7220 */ /* 0x000fe40000410000 */
[----:B------:R-:W-:Y:S02]  /*8380*/  FSEL R101, R101, RZ, P1 ;  /* 0x000000ff65657208 */ /* 0x000fe40000800000 */
[----:B------:R-:W-:Y:S02]  /*8390*/  FSEL R119, R119, RZ, P0 ;  /* 0x000000ff77777208 */ /* 0x000fe40000000000 */
[----:B------:R-:W1:Y:S01]  /*83a0*/  MUFU.EX2 R126, R126 ;  /* 0x0000007e007e7308 */ /* 0x000e620000000800 */
[-CC-:B------:R-:W-:Y:S01]  /*83b0*/  FFMA.FTZ R107, R7, R118.reuse, -R101.reuse ;  /* 0x00000076076b7223 */ /* 0x180fe20000010865 */
[----:B------:R-:W-:Y:S01]  /*83c0*/  FSEL R7, R104, RZ, P0 ;  /* 0x000000ff68077208 */ /* 0x000fe20000000000 */
[-CC-:B------:R-:W-:Y:S01]  /*83d0*/  FFMA.FTZ R116, R8, R118.reuse, -R101.reuse ;  /* 0x0000007608747223 */ /* 0x180fe20000010865 */
[-CC-:B------:R-:W-:Y:S01]  /*83e0*/  FFMA.FTZ R109, R28, R118.reuse, -R101.reuse ;  /* 0x000000761c6d7223 */ /* 0x180fe20000010865 */
[-C--:B------:R-:W-:Y:S01]  /*83f0*/  FFMA.FTZ R106, R10, R118.reuse, -R101 ;  /* 0x000000760a6a7223 */ /* 0x080fe20000010865 */
[-C--:B------:R-:W-:Y:S01]  /*8400*/  FFMA.FTZ R117, R5, R118.reuse, -R119 ;  /* 0x0000007605757223 */ /* 0x080fe20000010877 */
[----:B------:R-:W-:Y:S01]  /*8410*/  FADD.FTZ R7, R0, -R7 ;  /* 0x8000000700077221 */ /* 0x000fe20000010000 */
[-CC-:B------:R-:W-:Y:S01]  /*8420*/  FFMA.FTZ R108, R6, R118.reuse, -R119.reuse ;  /* 0x00000076066c7223 */ /* 0x180fe20000010877 */
[-CC-:B------:R-:W-:Y:S01]  /*8430*/  FFMA.FTZ R111, R4, R118.reuse, -R119.reuse ;  /* 0x00000076046f7223 */ /* 0x180fe20000010877 */
[--C-:B------:R-:W-:Y:S01]  /*8440*/  FFMA.FTZ R0, R24, R118, -R119.reuse ;  /* 0x0000007618007223 */ /* 0x100fe20000010877 */
[----:B------:R-:W-:Y:S01]  /*8450*/  FMUL.FTZ R100, R118, R7 ;  /* 0x0000000776647220 */ /* 0x000fe20000410000 */
        /* <DEDUP_REMOVED lines=14> */
[----:B------:R-:W-:Y:S01]  /*8540*/  LDSM.16.MT88.4 R24, [R133+0x8000] ;  /* 0x008000008518783b */ /* 0x000fe20000004200 */
[-C--:B------:R-:W-:Y:S01]  /*8550*/  FMUL.FTZ R44, R44, R126.reuse ;  /* 0x0000007e2c2c7220 */ /* 0x080fe20000410000 */
[----:B------:R-:W3:Y:S01]  /*8560*/  MUFU.EX2 R106, R106 ;  /* 0x0000006a006a7308 */ /* 0x000ee20000000800 */
[----:B------:R-:W-:Y:S01]  /*8570*/  FMUL.FTZ R45, R45, R126 ;  /* 0x0000007e2d2d7220 */ /* 0x000fe20000410000 */
[----:B-1----:R-:W-:Y:S01]  /*8580*/  F2FP.BF16.F32.PACK_AB R96, R107, R116 ;  /* 0x000000746b60723e */ /* 0x002fe200000010ff */
[-C--:B------:R-:W-:Y:S01]  /*8590*/  FMUL.FTZ R48, R48, R126.reuse ;  /* 0x0000007e30307220 */ /* 0x080fe20000410000 */
[----:B------:R-:W-:Y:S01]  /*85a0*/  MUFU.EX2 R117, R117 ;  /* 0x0000007500757308 */ /* 0x000fe20000000800 */
[----:B------:R-:W-:Y:S01]  /*85b0*/  FMUL.FTZ R49, R49, R126 ;  /* 0x0000007e31317220 */ /* 0x000fe20000410000 */
[-C--:B--2---:R-:W-:Y:S01]  /*85c0*/  FMUL.FTZ R30, R74, R100.reuse ;  /* 0x000000644a1e7220 */ /* 0x084fe20000410000 */
[-C--:B------:R-:W-:Y:S01]  /*85d0*/  FMUL.FTZ R31, R75, R100.reuse ;  /* 0x000000644b1f7220 */ /* 0x080fe20000410000 */
[----:B------:R-:W1:Y:S01]  /*85e0*/  MUFU.EX2 R108, R108 ;  /* 0x0000006c006c7308 */ /* 0x000e620000000800 */
[----:B------:R-:W2:Y:S01]  /*85f0*/  LDSM.16.MT88.4 R72, [R138+0xa000] ;  /* 0x00a000008a48783b */ /* 0x000ea20000004200 */
[-C--:B------:R-:W-:Y:S01]  /*8600*/  FMUL.FTZ R6, R98, R100.reuse ;  /* 0x0000006462067220 */ /* 0x080fe20000410000 */
[-C--:B------:R-:W-:Y:S01]  /*8610*/  FMUL.FTZ R7, R99, R100.reuse ;  /* 0x0000006463077220 */ /* 0x080fe20000410000 */
[----:B------:R-:W-:Y:S01]  /*8620*/  MUFU.EX2 R111, R111 ;  /* 0x0000006f006f7308 */ /* 0x000fe20000000800 */
[-C--:B------:R-:W-:Y:S01]  /*8630*/  FMUL.FTZ R70, R70, R100.reuse ;  /* 0x0000006446467220 */ /* 0x080fe20000410000 */
[----:B---3--:R-:W-:Y:S01]  /*8640*/  F2FP.BF16.F32.PACK_AB R98, R106, R109 ;  /* 0x0000006d6a62723e */ /* 0x008fe200000010ff */
[-C--:B------:R-:W-:Y:S01]  /*8650*/  FMUL.FTZ R71, R71, R100.reuse ;  /* 0x0000006447477220 */ /* 0x080fe20000410000 */
[----:B------:R-:W3:Y:S01]  /*8660*/  MUFU.EX2 R0, R0 ;  /* 0x0000000000007308 */ /* 0x000ee20000000800 */
[-C--:B------:R-:W-:Y:S01]  /*8670*/  FMUL.FTZ R38, R38, R100.reuse ;  /* 0x0000006426267220 */ /* 0x080fe20000410000 */
[-C--:B------:R-:W-:Y:S01]  /*8680*/  FMUL.FTZ R39, R39, R100.reuse ;  /* 0x0000006427277220 */ /* 0x080fe20000410000 */
[-C--:B------:R-:W-:Y:S01]  /*8690*/  FMUL.FTZ R42, R42, R100.reuse ;  /* 0x000000642a2a7220 */ /* 0x080fe20000410000 */
[-C--:B------:R-:W-:Y:S01]  /*86a0*/  FMUL.FTZ R43, R43, R100.reuse ;  /* 0x000000642b2b7220 */ /* 0x080fe20000410000 */
[-C--:B------:R-:W-:Y:S01]  /*86b0*/  FMUL.FTZ R46, R46, R100.reuse ;  /* 0x000000642e2e7220 */ /* 0x080fe20000410000 */
[----:B-1----:R-:W-:Y:S01]  /*86c0*/  F2FP.BF16.F32.PACK_AB R97, R108, R117 ;  /* 0x000000756c61723e */ /* 0x002fe200000010ff */
[-C--:B------:R-:W-:Y:S01]  /*86d0*/  FMUL.FTZ R47, R47, R100.reuse ;  /* 0x000000642f2f7220 */ /* 0x080fe20000410000 */
[-C--:B------:R-:W-:Y:S01]  /*86e0*/  FMUL.FTZ R50, R50, R100.reuse ;  /* 0x0000006432327220 */ /* 0x080fe20000410000 */
[----:B------:R-:W-:Y:S01]  /*86f0*/  FMUL.FTZ R51, R51, R100 ;  /* 0x0000006433337220 */ /* 0x000fe20000410000 */
[----:B------:R-:W1:Y:S01]  /*8700*/  LDSM.16.MT88.4 R8, [R138+0x8000] ;  /* 0x008000008a08783b */ /* 0x000e620000004200 */
[-C--:B------:R-:W-:Y:S01]  /*8710*/  FMUL.FTZ R20, R80, R126.reuse ;  /* 0x0000007e50147220 */ /* 0x080fe20000410000 */
[----:B------:R-:W-:Y:S01]  /*8720*/  FMUL.FTZ R21, R81, R126 ;  /* 0x0000007e51157220 */ /* 0x000fe20000410000 */
[-C--:B------:R-:W-:Y:S01]  /*8730*/  FMUL.FTZ R22, R82, R100.reuse ;  /* 0x0000006452167220 */ /* 0x080fe20000410000 */
[----:B---3--:R-:W-:Y:S01]  /*8740*/  F2FP.BF16.F32.PACK_AB R99, R0, R111 ;  /* 0x0000006f0063723e */ /* 0x008fe200000010ff */
        /* <DEDUP_REMOVED lines=15> */
[----:B------:R-:W3:Y:S01]  /*8840*/  LDSM.16.MT88.4 R68, [R134+0xa000] ;  /* 0x00a000008644783b */ /* 0x000ee20000004200 */
        /* <DEDUP_REMOVED lines=9> */
[----:B------:R-:W-:Y:S01]  /*88e0*/  FFMA.FTZ R80, R128, R118, -R119 ;  /* 0x0000007680507223 */ /* 0x000fe20000010877 */
        /* <DEDUP_REMOVED lines=10> */
[-CC-:B------:R-:W-:Y:S01]  /*8990*/  FFMA.FTZ R153, R178, R118.reuse, -R101.reuse ;  /* 0x00000076b2997223 */ /* 0x180fe20000010865 */
[-C--:B------:R-:W-:Y:S01]  /*89a0*/  FFMA.FTZ R129, R198, R118.reuse, -R101 ;  /* 0x00000076c6817223 */ /* 0x080fe20000010865 */
[C---:B------:R-:W-:Y:S01]  /*89b0*/  HMMA.16816.F32.BF16 R20, R96.reuse, R24, R20 ;  /* 0x000000186014723c */ /* 0x040fe20000041814 */
[-CC-:B------:R-:W-:Y:S01]  /*89c0*/  FFMA.FTZ R167, R194, R118.reuse, -R119.reuse ;  /* 0x00000076c2a77223 */ /* 0x180fe20000010877 */
[-CC-:B------:R-:W-:Y:S01]  /*89d0*/  FFMA.FTZ R131, R130, R118.reuse, -R119.reuse ;  /* 0x0000007682837223 */ /* 0x180fe20000010877 */
[----:B------:R-:W-:Y:S01]  /*89e0*/  FFMA.FTZ R128, R192, R118, -R119 ;  /* 0x00000076c0807223 */ /* 0x000fe20000010877 */
[----:B------:R-:W-:Y:S01]  /*89f0*/  MUFU.EX2 R153, R153 ;  /* 0x0000009900997308 */ /* 0x000fe20000000800 */
[-C--:B------:R-:W-:Y:S01]  /*8a00*/  FMUL.FTZ R64, R64, R126.reuse ;  /* 0x0000007e40407220 */ /* 0x080fe20000410000 */
[----:B------:R-:W-:Y:S01]  /*8a10*/  FMUL.FTZ R65, R65, R126 ;  /* 0x0000007e41417220 */ /* 0x000fe20000410000 */
[-C--:B------:R-:W-:Y:S01]  /*8a20*/  FMUL.FTZ R66, R66, R100.reuse ;  /* 0x0000006442427220 */ /* 0x080fe20000410000 */
[C---:B------:R-:W-:Y:S01]  /*8a30*/  HMMA.16816.F32.BF16 R24, R96.reuse, R26, R76 ;  /* 0x0000001a6018723c */ /* 0x040fe2000004184c */
[----:B------:R-:W-:Y:S01]  /*8a40*/  LDSM.16.MT88.4 R76, [R138+0x8800] ;  /* 0x008800008a4c783b */ /* 0x000fe20000004200 */
[----:B------:R-:W-:Y:S01]  /*8a50*/  MUFU.EX2 R129, R129 ;  /* 0x0000008100817308 */ /* 0x000fe20000000800 */
[----:B------:R-:W-:Y:S01]  /*8a60*/  FMUL.FTZ R67, R67, R100 ;  /* 0x0000006443437220 */ /* 0x000fe20000410000 */
[-CC-:B------:R-:W-:Y:S01]  /*8a70*/  FFMA.FTZ R173, R186, R118.reuse, -R101.reuse ;  /* 0x00000076baad7223 */ /* 0x180fe20000010865 */
[-C--:B------:R-:W-:Y:S01]  /*8a80*/  FFMA.FTZ R171, R190, R118.reuse, -R101 ;  /* 0x00000076beab7223 */ /* 0x080fe20000010865 */
[----:B------:R-:W-:Y:S01]  /*8a90*/  MUFU.EX2 R167, R167 ;  /* 0x000000a700a77308 */ /* 0x000fe20000000800 */
[-CC-:B------:R-:W-:Y:S01]  /*8aa0*/  FFMA.FTZ R179, R184, R118.reuse, -R119.reuse ;  /* 0x00000076b8b37223 */ /* 0x180fe20000010877 */
[C---:B-1----:R-:W-:Y:S01]  /*8ab0*/  HMMA.16816.F32.BF16 R4, R96.reuse, R8, R4 ;  /* 0x000000086004723c */ /* 0x042fe20000041804 */
[-C--:B------:R-:W-:Y:S01]  /*8ac0*/  FFMA.FTZ R177, R176, R118.reuse, -R119 ;  /* 0x00000076b0b17223 */ /* 0x080fe20000010877 */
[----:B------:R1:W-:Y:S01]  /*8ad0*/  MUFU.EX2 R130, R80 ;  /* 0x0000005000827308 */ /* 0x0003e20000000800 */
[-CC-:B------:R-:W-:Y:S01]  /*8ae0*/  FFMA.FTZ R181, R114, R118.reuse, -R101.reuse ;  /* 0x0000007672b57223 */ /* 0x180fe20000010865 */
[-C--:B------:R-:W-:Y:S01]  /*8af0*/  FFMA.FTZ R114, R122, R118.reuse, -R101 ;  /* 0x000000767a727223 */ /* 0x080fe20000010865 */
[-CC-:B------:R-:W-:Y:S01]  /*8b00*/  FFMA.FTZ R183, R103, R118.reuse, -R119.reuse ;  /* 0x0000007667b77223 */ /* 0x180fe20000010877 */
[----:B------:R-:W-:Y:S01]  /*8b10*/  MUFU.EX2 R131, R131 ;  /* 0x0000008300837308 */ /* 0x000fe20000000800 */
[----:B------:R-:W-:Y:S01]  /*8b20*/  FFMA.FTZ R113, R113, R118, -R119 ;  /* 0x0000007671717223 */ /* 0x000fe20000010877 */
[----:B---3--:R-:W-:Y:S01]  /*8b30*/  HMMA.16816.F32.BF16 R44, R96, R68, R44 ;  /* 0x00000044602c723c */ /* 0x008fe2000004182c */
[----:B------:R-:W-:Y:S01]  /*8b40*/  FFMA.FTZ R117, R174, R100, R117 ;  /* 0x00000064ae757223 */ /* 0x000fe20000010075 */
[----:B------:R-:W-:Y:S01]  /*8b50*/  MUFU.EX2 R128, R128 ;  /* 0x0000008000807308 */ /* 0x000fe20000000800 */
[----:B------:R-:W-:-:S02]  /*8b60*/  FFMA.FTZ R116, R175, R126, R116 ;  /* 0x0000007eaf747223 */ /* 0x000fc40000010074 */
[----:B------:R-:W-:Y:S01]  /*8b70*/  FADD.FTZ R108, R108, R117 ;  /* 0x000000756c6c7221 */ /* 0x000fe20000010000 */
[----:B------:R-:W-:Y:S01]  /*8b80*/  MUFU.EX2 R173, R173 ;  /* 0x000000ad00ad7308 */ /* 0x000fe20000000800 */
[----:B------:R-:W-:Y:S01]  /*8b90*/  FADD.FTZ R116, R107, R116 ;  /* 0x000000746b747221 */ /* 0x000fe20000010000 */
[C---:B------:R-:W-:Y:S01]  /*8ba0*/  HMMA.16816.F32.BF16 R48, R96.reuse, R70, R48 ;  /* 0x000000466030723c */ /* 0x040fe20000041830 */
[----:B------:R-:W3:Y:S01]  /*8bb0*/  LDSM.16.MT88.4 R68, [R132+0xa000] ;  /* 0x00a000008444783b */ /* 0x000ee20000004200 */
[-CC-:B-1----:R-:W-:Y:S01]  /*8bc0*/  FFMA.FTZ R80, R172, R118.reuse, -R119.reuse ;  /* 0x00000076ac507223 */ /* 0x182fe20000010877 */
[----:B------:R-:W-:Y:S01]  /*8bd0*/  FFMA.FTZ R172, R180, R118, -R119 ;  /* 0x00000076b4ac7223 */ /* 0x000fe20000010877 */
[----:B------:R-:W-:Y:S01]  /*8be0*/  MUFU.EX2 R171, R171 ;  /* 0x000000ab00ab7308 */ /* 0x000fe20000000800 */
[----:B------:R-:W-:Y:S01]  /*8bf0*/  FADD.FTZ R109, R109, R116 ;  /* 0x000000746d6d7221 */ /* 0x000fe20000010000 */
[----:B------:R-:W-:Y:S02]  /*8c00*/  FADD.FTZ R111, R111, R108 ;  /* 0x0000006c6f6f7221 */ /* 0x000fe40000010000 */
[----:B--2---:R-:W-:Y:S01]  /*8c10*/  HMMA.16816.F32.BF16 R52, R96, R72, R52 ;  /* 0x000000486034723c */ /* 0x004fe20000041834 */
[----:B------:R-:W-:Y:S01]  /*8c20*/  MUFU.EX2 R179, R179 ;  /* 0x000000b300b37308 */ /* 0x000fe20000000800 */
[----:B------:R-:W-:Y:S01]  /*8c30*/  FADD.FTZ R109, R106, R109 ;  /* 0x0000006d6a6d7221 */ /* 0x000fe20000010000 */
[----:B------:R-:W-:-:S02]  /*8c40*/  FADD.FTZ R0, R0, R111 ;  /* 0x0000006f00007221 */ /* 0x000fc40000010000 */
[----:B------:R-:W-:Y:S03]  /*8c50*/  MUFU.EX2 R176, R80 ;  /* 0x0000005000b07308 */ /* 0x000fe60000000800 */
[C---:B------:R-:W-:Y:S01]  /*8c60*/  HMMA.16816.F32.BF16 R56, R96.reuse, R74, R56 ;  /* 0x0000004a6038723c */ /* 0x040fe20000041838 */
[----:B------:R-:W1:Y:S01]  /*8c70*/  LDSM.16.MT88.4 R72, [R134+0x8800] ;  /* 0x008800008648783b */ /* 0x000e620000004200 */
[----:B------:R-:W-:Y:S04]  /*8c80*/  MUFU.EX2 R177, R177 ;  /* 0x000000b100b17308 */ /* 0x000fe80000000800 */
[----:B------:R-:W-:Y:S02]  /*8c90*/  MUFU.EX2 R172, R172 ;  /* 0x000000ac00ac7308 */ /* 0x000fe40000000800 */
[C---:B------:R-:W-:Y:S02]  /*8ca0*/  HMMA.16816.F32.BF16 R12, R96.reuse, R16, R12 ;  /* 0x00000010600c723c */ /* 0x040fe4000004180c */
[----:B------:R-:W-:Y:S04]  /*8cb0*/  MUFU.EX2 R181, R181 ;  /* 0x000000b500b57308 */ /* 0x000fe80000000800 */
[----:B------:R-:W2:Y:S02]  /*8cc0*/  MUFU.EX2 R114, R114 ;  /* 0x0000007200727308 */ /* 0x000ea40000000800 */
[C---:B------:R-:W-:Y:S01]  /*8cd0*/  HMMA.16816.F32.BF16 R8, R96.reuse, R10, R92 ;  /* 0x0000000a6008723c */ /* 0x040fe2000004185c */
[----:B------:R-:W-:Y:S01]  /*8ce0*/  LDSM.16.MT88.4 R92, [R138+0x9800] ;  /* 0x009800008a5c783b */ /* 0x000fe20000004200 */
[----:B------:R-:W-:Y:S04]  /*8cf0*/  MUFU.EX2 R183, R183 ;  /* 0x000000b700b77308 */ /* 0x000fe80000000800 */
[----:B------:R-:W-:Y:S02]  /*8d00*/  MUFU.EX2 R113, R113 ;  /* 0x0000007100717308 */ /* 0x000fe40000000800 */
[----:B------:R-:W-:Y:S01]  /*8d10*/  HMMA.16816.F32.BF16 R16, R96, R18, R84 ;  /* 0x000000126010723c */ /* 0x000fe20000041854 */
[----:B------:R-:W-:Y:S01]  /*8d20*/  LDSM.16.MT88.4 R84, [R134+0x9800] ;  /* 0x009800008654783b */ /* 0x000fe20000004200 */
[----:B--2---:R-:W-:-:S06]  /*8d30*/  F2FP.BF16.F32.PACK_AB R100, R114, R181 ;  /* 0x000000b57264723e */ /* 0x004fcc00000010ff */
[C---:B---3--:R-:W-:Y:S01]  /*8d40*/  HMMA.16816.F32.BF16 R60, R96.reuse, R68, R60 ;  /* 0x00000044603c723c */ /* 0x048fe2000004183c */
[-CC-:B------:R-:W-:Y:S01]  /*8d50*/  FFMA.FTZ R68, R170, R118.reuse, -R101.reuse ;  /* 0x00000076aa447223 */ /* 0x180fe20000010865 */
[----:B------:R-:W-:Y:S01]  /*8d60*/  FFMA.FTZ R170, R196, R118, -R101 ;  /* 0x00000076c4aa7223 */ /* 0x000fe20000010865 */
[----:B------:R-:W-:Y:S01]  /*8d70*/  F2FP.BF16.F32.PACK_AB R69, R130, R167 ;  /* 0x000000a78245723e */ /* 0x000fe200000010ff */
[----:B------:R-:W-:Y:S01]  /*8d80*/  FADD.FTZ R167, R167, R0 ;  /* 0x00000000a7a77221 */ /* 0x000fe20000010000 */
[----:B------:R-:W2:Y:S01]  /*8d90*/  MUFU.EX2 R178, R68 ;  /* 0x0000004400b27308 */ /* 0x000ea20000000800 */
[-C--:B------:R-:W-:Y:S02]  /*8da0*/  MOV R0, R104.reuse ;  /* 0x0000006800007202 */ /* 0x080fe40000000f00 */
[----:B------:R-:W-:Y:S01]  /*8db0*/  HMMA.16816.F32.BF16 R64, R96, R70, R64 ;  /* 0x000000466040723c */ /* 0x000fe20000041840 */
[----:B------:R-:W3:Y:S01]  /*8dc0*/  MUFU.EX2 R170, R170 ;  /* 0x000000aa00aa7308 */ /* 0x000ee20000000800 */
[----:B------:R-:W-:Y:S01]  /*8dd0*/  F2FP.BF16.F32.PACK_AB R71, R128, R131 ;  /* 0x000000838047723e */ /* 0x000fe200000010ff */
[----:B------:R-:W-:Y:S01]  /*8de0*/  FADD.FTZ R130, R130, R167 ;  /* 0x000000a782827221 */ /* 0x000fe20000010000 */
[----:B------:R-:W-:-:S03]  /*8df0*/  @P3 MOV R0, R104 ;  /* 0x0000006800003202 */ /* 0x000fc60000000f00 */
[----:B------:R-:W-:Y:S01]  /*8e00*/  FADD.FTZ R131, R131, R130 ;  /* 0x0000008283837221 */ /* 0x000fe20000010000 */
[----:B--2---:R-:W-:Y:S01]  /*8e10*/  F2FP.BF16.F32.PACK_AB R68, R153, R178 ;  /* 0x000000b29944723e */ /* 0x004fe200000010ff */
[----:B------:R-:W-:Y:S02]  /*8e20*/  FADD.FTZ R178, R178, R109 ;  /* 0x0000006db2b27221 */ /* 0x000fe40000010000 */
[----:B------:R-:W-:Y:S01]  /*8e30*/  FADD.FTZ R128, R128, R131 ;  /* 0x0000008380807221 */ /* 0x000fe20000010000 */
[----:B---3--:R-:W-:Y:S01]  /*8e40*/  F2FP.BF16.F32.PACK_AB R70, R129, R170 ;  /* 0x000000aa8146723e */ /* 0x008fe200000010ff */
[----:B------:R-:W-:-:S04]  /*8e50*/  FADD.FTZ R153, R153, R178 ;  /* 0x000000b299997221 */ /* 0x000fc80000010000 */
[----:B------:R-:W-:Y:S02]  /*8e60*/  FADD.FTZ R170, R170, R153 ;  /* 0x00000099aaaa7221 */ /* 0x000fe40000010000 */
[----:B------:R-:W-:Y:S02]  /*8e70*/  HMMA.16816.F32.BF16 R4, R68, R76, R4 ;  /* 0x0000004c4404723c */ /* 0x000fe40000041804 */
[----:B------:R-:W-:-:S06]  /*8e80*/  FADD.FTZ R129, R129, R170 ;  /* 0x000000aa81817221 */ /* 0x000fcc0000010000 */
        /* <DEDUP_REMOVED lines=21> */
[----:B------:R-:W-:Y:S01]  /*8fe0*/  HMMA.16816.F32.BF16 R64, R68, R74, R64 ;  /* 0x0000004a4440723c */ /* 0x000fe20000041840 */
[----:B------:R-:W1:Y:S01]  /*8ff0*/  LDSM.16.MT88.4 R72, [R134+0x9000] ;  /* 0x009000008648783b */ /* 0x000e620000004200 */
[-CC-:B------:R-:W-:Y:S01]  /*9000*/  FFMA.FTZ R68, R182, R118.reuse, -R101.reuse ;  /* 0x00000076b6447223 */ /* 0x180fe20000010865 */
[----:B------:R-:W-:Y:S01]  /*9010*/  FFMA.FTZ R182, R188, R118, -R101 ;  /* 0x00000076bcb67223 */ /* 0x000fe20000010865 */
[----:B------:R-:W-:Y:S01]  /*9020*/  F2FP.BF16.F32.PACK_AB R69, R176, R179 ;  /* 0x000000b3b045723e */ /* 0x000fe200000010ff */
[----:B------:R-:W-:Y:S01]  /*9030*/  FADD.FTZ R179, R179, R128 ;  /* 0x00000080b3b37221 */ /* 0x000fe20000010000 */
[----:B------:R-:W3:Y:S01]  /*9040*/  MUFU.EX2 R186, R68 ;  /* 0x0000004400ba7308 */ /* 0x000ee20000000800 */
[----:B------:R-:W-:-:S02]  /*9050*/  F2FP.BF16.F32.PACK_AB R71, R172, R177 ;  /* 0x000000b1ac47723e */ /* 0x000fc400000010ff */
[----:B------:R-:W-:Y:S01]  /*9060*/  FADD.FTZ R176, R176, R179 ;  /* 0x000000b3b0b07221 */ /* 0x000fe20000010000 */
[----:B------:R-:W4:Y:S03]  /*9070*/  MUFU.EX2 R182, R182 ;  /* 0x000000b600b67308 */ /* 0x000f260000000800 */
[----:B------:R-:W-:-:S04]  /*9080*/  FADD.FTZ R177, R177, R176 ;  /* 0x000000b0b1b17221 */ /* 0x000fc80000010000 */
[----:B------:R-:W-:Y:S01]  /*9090*/  FADD.FTZ R172, R172, R177 ;  /* 0x000000b1acac7221 */ /* 0x000fe20000010000 */
[----:B---3--:R-:W-:Y:S01]  /*90a0*/  F2FP.BF16.F32.PACK_AB R68, R173, R186 ;  /* 0x000000baad44723e */ /* 0x008fe200000010ff */
[----:B------:R-:W-:Y:S01]  /*90b0*/  FADD.FTZ R186, R186, R129 ;  /* 0x00000081baba7221 */ /* 0x000fe20000010000 */
[----:B----4-:R-:W-:-:S03]  /*90c0*/  F2FP.BF16.F32.PACK_AB R70, R171, R182 ;  /* 0x000000b6ab46723e */ /* 0x010fc600000010ff */
        /* <DEDUP_REMOVED lines=28> */
[-C--:B------:R-:W-:Y:S01]  /*9290*/  FFMA.FTZ R68, R115, R118.reuse, -R101 ;  /* 0x0000007673447223 */ /* 0x080fe20000010865 */
[-C--:B------:R-:W-:Y:S01]  /*92a0*/  FFMA.FTZ R69, R110, R118.reuse, -R119 ;  /* 0x000000766e457223 */ /* 0x080fe20000010877 */
[-C--:B------:R-:W-:Y:S01]  /*92b0*/  FFMA.FTZ R115, R112, R118.reuse, -R101 ;  /* 0x0000007670737223 */ /* 0x080fe20000010865 */
[----:B------:R-:W-:Y:S01]  /*92c0*/  FFMA.FTZ R110, R102, R118, -R119 ;  /* 0x00000076666e7223 */ /* 0x000fe20000010877 */
[----:B------:R-:W-:Y:S04]  /*92d0*/  MUFU.EX2 R112, R68 ;  /* 0x0000004400707308 */ /* 0x000fe80000000800 */
[----:B------:R-:W1:Y:S04]  /*92e0*/  MUFU.EX2 R115, R115 ;  /* 0x0000007300737308 */ /* 0x000e680000000800 */
[----:B------:R-:W3:Y:S04]  /*92f0*/  MUFU.EX2 R118, R69 ;  /* 0x0000004500767308 */ /* 0x000ee80000000800 */
[----:B------:R-:W4:Y:S01]  /*9300*/  MUFU.EX2 R110, R110 ;  /* 0x0000006e006e7308 */ /* 0x000f220000000800 */
[----:B-1----:R-:W-:Y:S01]  /*9310*/  F2FP.BF16.F32.PACK_AB R102, R115, R112 ;  /* 0x000000707366723e */ /* 0x002fe200000010ff */
[----:B------:R-:W-:Y:S01]  /*9320*/  FADD.FTZ R112, R112, R181 ;  /* 0x000000b570707221 */ /* 0x000fe20000010000 */
[----:B---3--:R-:W-:Y:S01]  /*9330*/  F2FP.BF16.F32.PACK_AB R101, R118, R183 ;  /* 0x000000b77665723e */ /* 0x008fe200000010ff */
[----:B------:R-:W1:Y:S01]  /*9340*/  LDSM.16.MT88.4 R68, [R132+0x9800] ;  /* 0x009800008444783b */ /* 0x000e620000004200 */
[----:B------:R-:W-:Y:S01]  /*9350*/  FADD.FTZ R183, R183, R172 ;  /* 0x000000acb7b77221 */ /* 0x000fe20000010000 */
[----:B------:R-:W-:Y:S01]  /*9360*/  FADD.FTZ R175, R115, R112 ;  /* 0x0000007073af7221 */ /* 0x000fe20000010000 */
[----:B----4-:R-:W-:-:S02]  /*9370*/  F2FP.BF16.F32.PACK_AB R103, R110, R113 ;  /* 0x000000716e67723e */ /* 0x010fc400000010ff */
[----:B------:R-:W-:-:S04]  /*9380*/  FADD.FTZ R118, R118, R183 ;  /* 0x000000b776767221 */ /* 0x000fc80000010000 */
[----:B------:R-:W-:Y:S01]  /*9390*/  FADD.FTZ R113, R113, R118 ;  /* 0x0000007671717221 */ /* 0x000fe20000010000 */
[----:B------:R-:W-:Y:S01]  /*93a0*/  HMMA.16816.F32.BF16 R96, R100, R92, R4 ;  /* 0x0000005c6460723c */ /* 0x000fe20000041804 */
[----:B------:R-:W3:Y:S02]  /*93b0*/  LDSM.16.MT88.4 R4, [R138+0xb800] ;  /* 0x00b800008a04783b */ /* 0x000ee40000004200 */
[----:B------:R-:W-:-:S05]  /*93c0*/  FADD.FTZ R174, R110, R113 ;  /* 0x000000716eae7221 */ /* 0x000fca0000010000 */
[C---:B------:R-:W-:Y:S01]  /*93d0*/  HMMA.16816.F32.BF16 R92, R100.reuse, R94, R8 ;  /* 0x0000005e645c723c */ /* 0x040fe20000041808 */
[----:B------:R-:W-:Y:S07]  /*93e0*/  LDSM.16.MT88.4 R8, [R133+0xb800] ;  /* 0x00b800008508783b */ /* 0x000fee0000004200 */
[C---:B------:R-:W-:Y:S01]  /*93f0*/  HMMA.16816.F32.BF16 R88, R100.reuse, R84, R12 ;  /* 0x000000546458723c */ /* 0x040fe2000004180c */
[----:B------:R-:W4:Y:S07]  /*9400*/  LDSM.16.MT88.4 R12, [R134+0xb800] ;  /* 0x00b80000860c783b */ /* 0x000f2e0000004200 */
[C---:B--2---:R-:W-:Y:S08]  /*9410*/  HMMA.16816.F32.BF16 R80, R100.reuse, R76, R20 ;  /* 0x0000004c6450723c */ /* 0x044ff00000041814 */
[C---:B-1----:R-:W-:Y:S08]  /*9420*/  HMMA.16816.F32.BF16 R72, R100.reuse, R68, R28 ;  /* 0x000000446448723c */ /* 0x042ff0000004181c */
[C---:B------:R-:W-:Y:S08]  /*9430*/  HMMA.16816.F32.BF16 R84, R100.reuse, R86, R16 ;  /* 0x000000566454723c */ /* 0x040ff00000041810 */
[C---:B---3--:R-:W-:Y:S08]  /*9440*/  HMMA.16816.F32.BF16 R36, R100.reuse, R4, R36 ;  /* 0x000000046424723c */ /* 0x048ff00000041824 */
        /* <DEDUP_REMOVED lines=14> */
.L_x_10091:
[----:B------:R-:W-:-:S05]  /*9530*/  IADD3 R123, PT, PT, R127, -0x1, RZ ;  /* 0xffffffff7f7b7810 */ /* 0x000fca0007ffe0ff */
.L_x_10100:
[----:B------:R-:W-:Y:S05]  /*9540*/  BSYNC B2 ;  /* 0x0000000000027941 */ /* 0x000fea0003800000 */
.L_x_10090:
        /* <DEDUP_REMOVED lines=12> */
.L_x_10108:
        /* <DEDUP_REMOVED lines=79> */
.L_x_10103:
[----:B------:R-:W-:Y:S05]  /*9b00*/  BSYNC.RECONVERGENT B0 ;  /* 0x0000000000007941 */ /* 0x000fea0003800200 */
.L_x_10102:
        /* <DEDUP_REMOVED lines=55> */
[----:B------:R-:W2:Y:S05]  /*9e80*/  LD.E R0, desc[UR4][R2.64+0x18c] ;  /* 0x00018c0402007980 */ /* 0x000eaa000c101900 */
[----:B------:R-:W1:Y:S05]  /*9e90*/  LDSM.16.M88.4 R120, [R142+0x5800] ;  /* 0x005800008e78783b */ /* 0x000e6a0000000200 */
[----:B------:R-:W0:Y:S05]  /*9ea0*/  LDGDEPBAR ;  /* 0x00000000000079af */ /* 0x000e2a0000000000 */
[----:B------:R-:W-:Y:S05]  /*9eb0*/  LDSM.16.M88.4 R124, [R141] ;  /* 0x000000008d7c783b */ /* 0x000fea0000000200 */
[----:B------:R-:W1:Y:S01]  /*9ec0*/  LDSM.16.M88.4 R128, [R137+0x4000] ;  /* 0x004000008980783b */ /* 0x000e620000000200 */
        /* <DEDUP_REMOVED lines=10> */
[----:B------:R-:W-:Y:S01]  /*9f70*/  HMMA.16816.F32.BF16 R32, R104, R122, RZ ;  /* 0x0000007a6820723c */ /* 0x000fe200000418ff */
[----:B------:R-:W1:Y:S05]  /*9f80*/  LDSM.16.M88.4 R104, [R137+0x4800] ;  /* 0x004800008968783b */ /* 0x000e6a0000000200 */
[----:B------:R-:W-:Y:S02]  /*9f90*/  LDSM.16.M88.4 R120, [R135+0x4000] ;  /* 0x004000008778783b */ /* 0x000fe40000000200 */
[C---:B------:R-:W-:Y:S08]  /*9fa0*/  HMMA.16816.F32.BF16 R4, R124.reuse, R128, R4 ;  /* 0x000000807c04723c */ /* 0x040ff00000041804 */
[C---:B------:R-:W-:Y:S08]  /*9fb0*/  HMMA.16816.F32.BF16 R8, R124.reuse, R130, R8 ;  /* 0x000000827c08723c */ /* 0x040ff00000041808 */
[C---:B-1----:R-:W-:Y:S08]  /*9fc0*/  HMMA.16816.F32.BF16 R12, R124.reuse, R104, R12 ;  /* 0x000000687c0c723c */ /* 0x042ff0000004180c */
[C---:B------:R-:W-:Y:S01]  /*9fd0*/  HMMA.16816.F32.BF16 R16, R124.reuse, R106, R16 ;  /* 0x0000006a7c10723c */ /* 0x040fe20000041810 */
[----:B------:R-:W-:Y:S07]  /*9fe0*/  LDSM.16.M88.4 R104, [R140] ;  /* 0x000000008c68783b */ /* 0x000fee0000000200 */
[C---:B------:R-:W-:Y:S08]  /*9ff0*/  HMMA.16816.F32.BF16 R20, R124.reuse, R108, R20 ;  /* 0x0000006c7c14723c */ /* 0x040ff00000041814 */
[C---:B------:R-:W-:Y:S01]  /*a000*/  HMMA.16816.F32.BF16 R24, R124.reuse, R110, R24 ;  /* 0x0000006e7c18723c */ /* 0x040fe20000041818 */
[----:B------:R-:W1:Y:S07]  /*a010*/  LDSM.16.M88.4 R108, [R136+0x4000] ;  /* 0x00400000886c783b */ /* 0x000e6e0000000200 */
[C---:B------:R-:W-:Y:S08]  /*a020*/  HMMA.16816.F32.BF16 R28, R124.reuse, R112, R28 ;  /* 0x000000707c1c723c */ /* 0x040ff0000004181c */
[----:B------:R-:W-:Y:S01]  /*a030*/  HMMA.16816.F32.BF16 R32, R124, R114, R32 ;  /* 0x000000727c20723c */ /* 0x000fe20000041820 */
[----:B------:R-:W3:Y:S07]  /*a040*/  LDSM.16.M88.4 R112, [R136+0x5000] ;  /* 0x005000008870783b */ /* 0x000eee0000000200 */
[C---:B-1----:R-:W-:Y:S08]  /*a050*/  HMMA.16816.F32.BF16 R4, R104.reuse, R108, R4 ;  /* 0x0000006c6804723c */ /* 0x042ff00000041804 */
[C---:B------:R-:W-:Y:S01]  /*a060*/  HMMA.16816.F32.BF16 R8, R104.reuse, R110, R8 ;  /* 0x0000006e6808723c */ /* 0x040fe20000041808 */
[----:B------:R-:W1:Y:S07]  /*a070*/  LDSM.16.M88.4 R108, [R136+0x5800] ;  /* 0x00580000886c783b */ /* 0x000e6e0000000200 */
[C---:B------:R-:W-:Y:S08]  /*a080*/  HMMA.16816.F32.BF16 R12, R104.reuse, R116, R12 ;  /* 0x00000074680c723c */ /* 0x040ff0000004180c */
[C---:B------:R-:W-:Y:S01]  /*a090*/  HMMA.16816.F32.BF16 R16, R104.reuse, R118, R16 ;  /* 0x000000766810723c */ /* 0x040fe20000041810 */
[----:B------:R-:W4:Y:S07]  /*a0a0*/  LDSM.16.M88.4 R116, [R139] ;  /* 0x000000008b74783b */ /* 0x000f2e0000000200 */
[C---:B---3--:R-:W-:Y:S08]  /*a0b0*/  HMMA.16816.F32.BF16 R20, R104.reuse, R112, R20 ;  /* 0x000000706814723c */ /* 0x048ff00000041814 */
[C---:B------:R-:W-:Y:S01]  /*a0c0*/  HMMA.16816.F32.BF16 R24, R104.reuse, R114, R24 ;  /* 0x000000726818723c */ /* 0x040fe20000041818 */
[----:B------:R-:W-:Y:S07]  /*a0d0*/  LDSM.16.M88.4 R112, [R135+0x5800] ;  /* 0x005800008770783b */ /* 0x000fee0000000200 */
[C---:B-1----:R-:W-:Y:S08]  /*a0e0*/  HMMA.16816.F32.BF16 R28, R104.reuse, R108, R28 ;  /* 0x0000006c681c723c */ /* 0x042ff0000004181c */
[----:B------:R-:W-:Y:S01]  /*a0f0*/  HMMA.16816.F32.BF16 R32, R104, R110, R32 ;  /* 0x0000006e6820723c */ /* 0x000fe20000041820 */
[----:B------:R-:W1:Y:S05]  /*a100*/  LDSM.16.M88.4 R104, [R135+0x4800] ;  /* 0x004800008768783b */ /* 0x000e6a0000000200 */
[----:B------:R-:W3:Y:S02]  /*a110*/  LDSM.16.M88.4 R108, [R135+0x5000] ;  /* 0x00500000876c783b */ /* 0x000ee40000000200 */
[C---:B----4-:R-:W-:Y:S08]  /*a120*/  HMMA.16816.F32.BF16 R4, R116.reuse, R120, R4 ;  /* 0x000000787404723c */ /* 0x050ff00000041804 */
        /* <DEDUP_REMOVED lines=8> */
[C---:B------:R-:W-:Y:S08]  /*a1b0*/  HMMA.16816.F32.BF16 R28, R116.reuse, R112, R28 ;  /* 0x00000070741c723c */ /* 0x040ff0000004181c */
[----:B------:R-:W-:Y:S01]  /*a1c0*/  HMMA.16816.F32.BF16 R32, R116, R114, R32 ;  /* 0x000000727420723c */ /* 0x000fe20000041820 */
[----:B------:R-:W3:Y:S05]  /*a1d0*/  LDSM.16.M88.4 R112, [R142+0x7000] ;  /* 0x007000008e70783b */ /* 0x000eea0000000200 */
[----:B------:R-:W-:Y:S02]  /*a1e0*/  LDSM.16.M88.4 R116, [R141+0x2000] ;  /* 0x002000008d74783b */ /* 0x000fe40000000200 */
        /* <DEDUP_REMOVED lines=33> */
[C---:B------:R-:W-:Y:S08]  /*a400*/  HMMA.16816.F32.BF16 R24, R104.reuse, R114, R24 ;  /* 0x000000726818723c */ /* 0x040ff00000041818 */
[C---:B-1----:R-:W-:Y:S08]  /*a410*/  HMMA.16816.F32.BF16 R28, R104.reuse, R108, R28 ;  /* 0x0000006c681c723c */ /* 0x042ff0000004181c */
[----:B------:R-:W-:Y:S01]  /*a420*/  HMMA.16816.F32.BF16 R32, R104, R110, R32 ;  /* 0x0000006e6820723c */ /* 0x000fe20000041820 */
[----:B------:R-:W1:Y:S05]  /*a430*/  LDSM.16.M88.4 R104, [R135+0x6800] ;  /* 0x006800008768783b */ /* 0x000e6a0000000200 */
[----:B------:R-:W3:Y:S02]  /*a440*/  LDSM.16.M88.4 R108, [R135+0x7000] ;  /* 0x00700000876c783b */ /* 0x000ee40000000200 */
[C---:B----4-:R-:W-:Y:S08]  /*a450*/  HMMA.16816.F32.BF16 R4, R116.reuse, R120, R4 ;  /* 0x000000787404723c */ /* 0x050ff00000041804 */
[C---:B------:R-:W-:Y:S11]  /*a460*/  HMMA.16816.F32.BF16 R8, R116.reuse, R122, R8 ;  /* 0x0000007a7408723c */ /* 0x040ff60000041808 */
[-C--:B--2---:R-:W-:Y:S01]  /*a470*/  FMUL.FTZ R100, R4, R0.reuse ;  /* 0x0000000004647220 */ /* 0x084fe20000410000 */
        /* <DEDUP_REMOVED lines=8> */
[----:B------:R-:W4:Y:S01]  /*a500*/  MUFU.TANH R176, R176 ;  /* 0x000000b000b07308 */ /* 0x000f220000002400 */
[C---:B-1----:R-:W-:Y:S09]  /*a510*/  HMMA.16816.F32.BF16 R12, R116.reuse, R104, R12 ;  /* 0x00000068740c723c */ /* 0x042ff2000004180c */
[----:B------:R-:W1:Y:S01]  /*a520*/  MUFU.TANH R177, R177 ;  /* 0x000000b100b17308 */ /* 0x000e620000002400 */
[C---:B------:R-:W-:Y:S01]  /*a530*/  HMMA.16816.F32.BF16 R16, R116.reuse, R106, R16 ;  /* 0x0000006a7410723c */ /* 0x040fe20000041810 */
[----:B------:R-:W5:Y:S01]  /*a540*/  LDSM.16.M88.4 R104, [R135+0x7800] ;  /* 0x007800008768783b */ /* 0x000f620000000200 */
[----:B------:R-:W-:Y:S07]  /*a550*/  DEPBAR.LE SB0, 0x0 ;  /* 0x000080000000791a */ /* 0x000fee0000000000 */
[----:B------:R-:W1:Y:S01]  /*a560*/  MUFU.TANH R178, R178 ;  /* 0x000000b200b27308 */ /* 0x000e620000002400 */
[----:B------:R-:W-:Y:S01]  /*a570*/  BAR.SYNC.DEFER_BLOCKING 0x0 ;  /* 0x0000000000007b1d */ /* 0x000fe20000010000 */
[C---:B---3--:R-:W-:Y:S05]  /*a580*/  HMMA.16816.F32.BF16 R20, R116.reuse, R108, R20 ;  /* 0x0000006c7414723c */ /* 0x048fea0000041814 */
[-C--:B------:R-:W-:Y:S03]  /*a590*/  FMUL.FTZ R183, R12, R0.reuse ;  /* 0x000000000cb77220 */ /* 0x080fe60000410000 */
[----:B------:R-:W3:Y:S01]  /*a5a0*/  MUFU.TANH R179, R179 ;  /* 0x000000b300b37308 */ /* 0x000ee20000002400 */
        /* <DEDUP_REMOVED lines=128> */
.L_x_10107:
[----:B------:R-:W-:Y:S05]  /*adb0*/  BSYNC.RECONVERGENT B0 ;  /* 0x0000000000007941 */ /* 0x000fea0003800200 */
.L_x_10106:
        /* <DEDUP_REMOVED lines=50> */
.L_x_10105:
[----:B------:R-:W-:Y:S05]  /*b0e0*/  BSYNC.RECONVERGENT B1 ;  /* 0x0000000000017941 */ /* 0x000fea0003800200 */
.L_x_10104:
[----:B------:R-:W2:Y:S01]  /*b0f0*/  LD.E R103, desc[UR4][R2.64+0xdc] ;  /* 0x0000dc0402677980 */ /* 0x000ea2000c101900 */
[C---:B------:R-:W-:Y:S01]  /*b100*/  VIADD R24, R173.reuse, 0xffffffe1 ;  /* 0xffffffe1ad187836 */ /* 0x040fe20000000000 */
[CC--:B------:R-:W-:Y:S01]  /*b110*/  ISETP.GE.AND P4, PT, R173.reuse, R170.reuse, PT ;  /* 0x000000aaad00720c */ /* 0x0c0fe20003f86270 */
[C---:B------:R-:W-:Y:S01]  /*b120*/  VIADD R13, R173.reuse, 0xffffffe9 ;  /* 0xffffffe9ad0d7836 */ /* 0x040fe20000000000 */
[CC--:B------:R-:W-:Y:S01]  /*b130*/  ISETP.GE.AND P1, PT, R173.reuse, R167.reuse, PT ;  /* 0x000000a7ad00720c */ /* 0x0c0fe20003f26270 */
[----:B------:R-:W-:Y:S01]  /*b140*/  VIADD R0, R173, 0xffffffe0 ;  /* 0xffffffe0ad007836 */ /* 0x000fe20000000000 */
[----:B-1----:R-:W-:Y:S01]  /*b150*/  FSEL R26, R205, -INF , P4 ;  /* 0xff800000cd1a7808 */ /* 0x002fe20002000000 */
[C---:B------:R-:W-:Y:S01]  /*b160*/  VIADD R16, R173.reuse, 0xfffffff0 ;  /* 0xfffffff0ad107836 */ /* 0x040fe20000000000 */
[-C--:B------:R-:W-:Y:S01]  /*b170*/  ISETP.GE.AND P4, PT, R24, R170.reuse, PT ;  /* 0x000000aa1800720c */ /* 0x080fe20003f86270 */
[C---:B---3--:R-:W-:Y:S01]  /*b180*/  VIADD R11, R173.reuse, 0xfffffff1 ;  /* 0xfffffff1ad0b7836 */ /* 0x048fe20000000000 */
        /* <DEDUP_REMOVED lines=19> */
[----:B------:R-:W-:Y:S01]  /*b2c0*/  LDSM.16.MT88.4 R28, [R133+0x8000] ;  /* 0x00800000851c783b */ /* 0x000fe20000004200 */
[-C--:B------:R-:W-:Y:S01]  /*b2d0*/  ISETP.GE.AND P3, PT, R4, R167.reuse, PT ;  /* 0x000000a70400720c */ /* 0x080fe20003f66270 */
[----:B------:R-:W-:Y:S01]  /*b2e0*/  VIADD R172, R172, 0xffffffc0 ;  /* 0xffffffc0acac7836 */ /* 0x000fe20000000000 */
        /* <DEDUP_REMOVED lines=24> */
[-C--:B------:R-:W-:Y:S02]  /*b470*/  ISETP.GE.AND P0, PT, R0, R170.reuse, PT ;  /* 0x000000aa0000720c */ /* 0x080fe40003f06270 */
[----:B------:R-:W-:Y:S02]  /*b480*/  FSEL R19, R179, -INF , P1 ;  /* 0xff800000b3137808 */ /* 0x000fe40000800000 */
[----:B------:R-:W-:Y:S02]  /*b490*/  FSEL R183, R194, -INF , P3 ;  /* 0xff800000c2b77808 */ /* 0x000fe40001800000 */
[-C--:B------:R-:W-:Y:S02]  /*b4a0*/  ISETP.GE.AND P3, PT, R6, R170.reuse, PT ;  /* 0x000000aa0600720c */ /* 0x080fe40003f66270 */
[----:B------:R-:W-:Y:S02]  /*b4b0*/  FSEL R179, R192, -INF , P4 ;  /* 0xff800000c0b37808 */ /* 0x000fe40002000000 */
[----:B------:R-:W-:Y:S02]  /*b4c0*/  ISETP.GE.AND P4, PT, R5, R170, PT ;  /* 0x000000aa0500720c */ /* 0x000fe40003f86270 */
[----:B------:R-:W-:Y:S02]  /*b4d0*/  ISETP.GE.AND P5, PT, R0, R163, PT ;  /* 0x000000a30000720c */ /* 0x000fe40003fa6270 */
[----:B------:R-:W-:Y:S02]  /*b4e0*/  FSEL R100, R100, -INF , P0 ;  /* 0xff80000064647808 */ /* 0x000fe40000000000 */
[-C--:B------:R-:W-:Y:S01]  /*b4f0*/  ISETP.GE.AND P6, PT, R0, R166.reuse, PT ;  /* 0x000000a60000720c */ /* 0x080fe20003fc6270 */
[C---:B------:R-:W-:Y:S01]  /*b500*/  VIADD R0, R173.reuse, 0x18 ;  /* 0x00000018ad007836 */ /* 0x040fe20000000000 */
[----:B------:R-:W-:Y:S02]  /*b510*/  ISETP.GE.AND P0, PT, R173, R166, PT ;  /* 0x000000a6ad00720c */ /* 0x000fe40003f06270 */
[----:B------:R-:W-:Y:S02]  /*b520*/  FSEL R123, R197, -INF , P3 ;  /* 0xff800000c57b7808 */ /* 0x000fe40001800000 */
[-C--:B------:R-:W-:Y:S02]  /*b530*/  ISETP.GE.AND P3, PT, R8, R167.reuse, PT ;  /* 0x000000a70800720c */ /* 0x080fe40003f66270 */
[----:B------:R-:W-:Y:S02]  /*b540*/  FSEL R122, R204, -INF , P4 ;  /* 0xff800000cc7a7808 */ /* 0x000fe40002000000 */
[----:B------:R-:W-:Y:S02]  /*b550*/  ISETP.GE.AND P4, PT, R7, R167, PT ;  /* 0x000000a70700720c */ /* 0x000fe40003f86270 */
[----:B------:R-:W-:Y:S02]  /*b560*/  FSEL R189, R26, -INF , !P0 ;  /* 0xff8000001abd7808 */ /* 0x000fe40004000000 */
[-C--:B------:R-:W-:Y:S02]  /*b570*/  ISETP.GE.AND P0, PT, R0, R170.reuse, PT ;  /* 0x000000aa0000720c */ /* 0x080fe40003f06270 */
[C---:B------:R-:W-:Y:S01]  /*b580*/  ISETP.GE.AND P1, PT, R173.reuse, R163, PT ;  /* 0x000000a3ad00720c */ /* 0x040fe20003f26270 */
[----:B------:R-:W-:Y:S01]  /*b590*/  VIADD R173, R173, 0xffffffc0 ;  /* 0xffffffc0adad7836 */ /* 0x000fe20000000000 */
[----:B------:R-:W-:Y:S02]  /*b5a0*/  FSEL R177, R196, -INF , P3 ;  /* 0xff800000c4b17808 */ /* 0x000fe40001800000 */
[----:B------:R-:W-:Y:S02]  /*b5b0*/  ISETP.GE.AND P3, PT, R12, R170, PT ;  /* 0x000000aa0c00720c */ /* 0x000fe40003f66270 */
[----:B------:R-:W-:Y:S02]  /*b5c0*/  FSEL R153, R195, -INF , P4 ;  /* 0xff800000c3997808 */ /* 0x000fe40002000000 */
[-C--:B------:R-:W-:Y:S02]  /*b5d0*/  ISETP.GE.AND P4, PT, R6, R167.reuse, PT ;  /* 0x000000a70600720c */ /* 0x080fe40003f86270 */
[----:B------:R-:W-:Y:S02]  /*b5e0*/  FSEL R121, R202, -INF , P0 ;  /* 0xff800000ca797808 */ /* 0x000fe40000000000 */
[----:B------:R-:W-:Y:S02]  /*b5f0*/  FSEL R181, R25, -INF , !P1 ;  /* 0xff80000019b57808 */ /* 0x000fe40004800000 */
[-C--:B------:R-:W-:Y:S02]  /*b600*/  ISETP.GE.AND P0, PT, R12, R167.reuse, PT ;  /* 0x000000a70c00720c */ /* 0x080fe40003f06270 */
[-C--:B------:R-:W-:Y:S02]  /*b610*/  ISETP.GE.AND P1, PT, R0, R167.reuse, PT ;  /* 0x000000a70000720c */ /* 0x080fe40003f26270 */
[----:B------:R-:W-:Y:S02]  /*b620*/  FSEL R120, R203, -INF , P3 ;  /* 0xff800000cb787808 */ /* 0x000fe40001800000 */
[----:B------:R-:W-:Y:S02]  /*b630*/  ISETP.GE.AND P3, PT, R5, R167, PT ;  /* 0x000000a70500720c */ /* 0x000fe40003f66270 */
[----:B------:R-:W-:Y:S02]  /*b640*/  FSEL R119, R199, -INF , P4 ;  /* 0xff800000c7777808 */ /* 0x000fe40002000000 */
[-C--:B------:R-:W-:Y:S02]  /*b650*/  ISETP.GE.AND P4, PT, R24, R166.reuse, PT ;  /* 0x000000a61800720c */ /* 0x080fe40003f86270 */
[----:B------:R-:W-:Y:S02]  /*b660*/  FSEL R105, R200, -INF , P1 ;  /* 0xff800000c8697808 */ /* 0x000fe40000800000 */
[----:B------:R-:W-:Y:S02]  /*b670*/  FSEL R104, R201, -INF , P0 ;  /* 0xff800000c9687808 */ /* 0x000fe40000000000 */
[CC--:B------:R-:W-:Y:S02]  /*b680*/  ISETP.GE.AND P1, PT, R4.reuse, R163.reuse, PT ;  /* 0x000000a30400720c */ /* 0x0c0fe40003f26270 */
[-C--:B------:R-:W-:Y:S02]  /*b690*/  ISETP.GE.AND P0, PT, R4, R166.reuse, PT ;  /* 0x000000a60400720c */ /* 0x080fe40003f06270 */
[----:B------:R-:W-:Y:S02]  /*b6a0*/  FSEL R4, R100, -INF , !P6 ;  /* 0xff80000064047808 */ /* 0x000fe40007000000 */
[----:B------:R-:W-:Y:S02]  /*b6b0*/  FSEL R118, R198, -INF , P3 ;  /* 0xff800000c6767808 */ /* 0x000fe40001800000 */
[----:B------:R-:W-:Y:S02]  /*b6c0*/  FSEL R21, R21, -INF , !P4 ;  /* 0xff80000015157808 */ /* 0x000fe40006000000 */
[-C--:B------:R-:W-:Y:S02]  /*b6d0*/  ISETP.GE.AND P3, PT, R24, R163.reuse, PT ;  /* 0x000000a31800720c */ /* 0x080fe40003f66270 */
[CC--:B------:R-:W-:Y:S02]  /*b6e0*/  ISETP.GE.AND P6, PT, R13.reuse, R166.reuse, PT ;  /* 0x000000a60d00720c */ /* 0x0c0fe40003fc6270 */
[-C--:B------:R-:W-:Y:S02]  /*b6f0*/  ISETP.GE.AND P4, PT, R13, R163.reuse, PT ;  /* 0x000000a30d00720c */ /* 0x080fe40003f86270 */
[----:B------:R-:W-:Y:S02]  /*b700*/  FSEL R13, R20, -INF , !P5 ;  /* 0xff800000140d7808 */ /* 0x000fe40006800000 */
[----:B------:R-:W-:Y:S02]  /*b710*/  FSEL R19, R19, -INF , !P0 ;  /* 0xff80000013137808 */ /* 0x000fe40004000000 */
[CC--:B------:R-:W-:Y:S02]  /*b720*/  ISETP.GE.AND P0, PT, R16.reuse, R166.reuse, PT ;  /* 0x000000a61000720c */ /* 0x0c0fe40003f06270 */
        /* <DEDUP_REMOVED lines=10> */
[----:B------:R-:W-:Y:S02]  /*b7d0*/  FSEL R127, R127, -INF , !P6 ;  /* 0xff8000007f7f7808 */ /* 0x000fe40007000000 */
[----:B------:R-:W-:Y:S02]  /*b7e0*/  FSEL R131, R131, -INF , !P3 ;  /* 0xff80000083837808 */ /* 0x000fe40005800000 */
[-C--:B------:R-:W-:Y:S02]  /*b7f0*/  ISETP.GE.AND P4, PT, R14, R163.reuse, PT ;  /* 0x000000a30e00720c */ /* 0x080fe40003f86270 */
[C---:B------:R-:W-:Y:S02]  /*b800*/  ISETP.GE.AND P6, PT, R8.reuse, R166, PT ;  /* 0x000000a60800720c */ /* 0x040fe40003fc6270 */
[----:B------:R-:W-:Y:S02]  /*b810*/  ISETP.GE.AND P3, PT, R8, R163, PT ;  /* 0x000000a30800720c */ /* 0x000fe40003f66270 */
[----:B------:R-:W-:Y:S02]  /*b820*/  FMNMX3.FTZ R8, R101, R4, R21, !PT ;  /* 0x0000000465087276 */ /* 0x000fe40007810015 */
[----:B------:R-:W-:Y:S02]  /*b830*/  FSEL R11, R18, -INF , !P1 ;  /* 0xff800000120b7808 */ /* 0x000fe40004800000 */
[----:B------:R-:W-:Y:S02]  /*b840*/  FSEL R129, R129, -INF , !P4 ;  /* 0xff80000081817808 */ /* 0x000fe40006000000 */
[----:B------:R-:W-:Y:S02]  /*b850*/  FSEL R185, R185, -INF , !P6 ;  /* 0xff800000b9b97808 */ /* 0x000fe40007000000 */
[-C--:B------:R-:W-:Y:S02]  /*b860*/  ISETP.GE.AND P1, PT, R14, R166.reuse, PT ;  /* 0x000000a60e00720c */ /* 0x080fe40003f26270 */
[----:B------:R-:W-:Y:S02]  /*b870*/  FMNMX3.FTZ R8, R8, R19, R15, !PT ;  /* 0x0000001308087276 */ /* 0x000fe4000781000f */
[CC--:B------:R-:W-:Y:S02]  /*b880*/  ISETP.GE.AND P4, PT, R6.reuse, R166.reuse, PT ;  /* 0x000000a60600720c */ /* 0x0c0fe40003f86270 */
[----:B------:R-:W-:Y:S02]  /*b890*/  ISETP.GE.AND P6, PT, R6, R163, PT ;  /* 0x000000a30600720c */ /* 0x000fe40003fc6270 */
[----:B------:R-:W-:Y:S02]  /*b8a0*/  FMNMX3.FTZ R6, R102, R13, R17, !PT ;  /* 0x0000000d66067276 */ /* 0x000fe40007810011 */
[----:B------:R-:W-:Y:S02]  /*b8b0*/  FSEL R195, R22, -INF , !P0 ;  /* 0xff80000016c37808 */ /* 0x000fe40004000000 */
[----:B------:R-:W-:Y:S02]  /*b8c0*/  FSEL R193, R188, -INF , !P1 ;  /* 0xff800000bcc17808 */ /* 0x000fe40004800000 */
[----:B------:R-:W-:Y:S02]  /*b8d0*/  FMNMX3.FTZ R8, R8, R197, R125, !PT ;  /* 0x000000c508087276 */ /* 0x000fe4000781007d */
[----:B------:R-:W-:Y:S02]  /*b8e0*/  FMNMX3.FTZ R6, R6, R11, R9, !PT ;  /* 0x0000000b06067276 */ /* 0x000fe40007810009 */
[CC--:B------:R-:W-:Y:S02]  /*b8f0*/  ISETP.GE.AND P0, PT, R10.reuse, R166.reuse, PT ;  /* 0x000000a60a00720c */ /* 0x0c0fe40003f06270 */
[----:B------:R-:W-:Y:S02]  /*b900*/  FSEL R191, R191, -INF , !P5 ;  /* 0xff800000bfbf7808 */ /* 0x000fe40006800000 */
[-C--:B------:R-:W-:Y:S02]  /*b910*/  ISETP.GE.AND P1, PT, R10, R163.reuse, PT ;  /* 0x000000a30a00720c */ /* 0x080fe40003f26270 */
[----:B------:R-:W-:Y:S02]  /*b920*/  ISETP.GE.AND P5, PT, R7, R163, PT ;  /* 0x000000a30700720c */ /* 0x000fe40003fa6270 */
[----:B------:R-:W-:Y:S02]  /*b930*/  FMNMX3.FTZ R10, R8, R195, R193, !PT ;  /* 0x000000c3080a7276 */ /* 0x000fe400078100c1 */
[----:B------:R-:W-:Y:S02]  /*b940*/  FMNMX3.FTZ R8, R6, R127, R131, !PT ;  /* 0x0000007f06087276 */ /* 0x000fe40007810083 */
[----:B------:R-:W-:Y:S02]  /*b950*/  FSEL R187, R187, -INF , !P0 ;  /* 0xff800000bbbb7808 */ /* 0x000fe40004000000 */
[-C--:B------:R-:W-:Y:S02]  /*b960*/  ISETP.GE.AND P0, PT, R7, R166.reuse, PT ;  /* 0x000000a60700720c */ /* 0x080fe40003f06270 */
[----:B------:R-:W-:Y:S02]  /*b970*/  FSEL R153, R153, -INF , !P5 ;  /* 0xff80000099997808 */ /* 0x000fe40006800000 */
[----:B------:R-:W-:Y:S02]  /*b980*/  FSEL R177, R177, -INF , !P3 ;  /* 0xff800000b1b17808 */ /* 0x000fe40005800000 */
[CC--:B------:R-:W-:Y:S02]  /*b990*/  ISETP.GE.AND P3, PT, R0.reuse, R166.reuse, PT ;  /* 0x000000a60000720c */ /* 0x0c0fe40003f66270 */
[----:B------:R-:W-:Y:S02]  /*b9a0*/  ISETP.GE.AND P5, PT, R0, R163, PT ;  /* 0x000000a30000720c */ /* 0x000fe40003fa6270 */
[----:B------:R-:W-:Y:S02]  /*b9b0*/  FSEL R179, R179, -INF , !P1 ;  /* 0xff800000b3b37808 */ /* 0x000fe40004800000 */
[----:B------:R-:W-:Y:S02]  /*b9c0*/  FMNMX3.FTZ R0, R8, R191, R129, !PT ;  /* 0x000000bf08007276 */ /* 0x000fe40007810081 */
[----:B------:R-:W-:Y:S02]  /*b9d0*/  FSEL R183, R183, -INF , !P0 ;  /* 0xff800000b7b77808 */ /* 0x000fe40004000000 */
[CC--:B------:R-:W-:Y:S02]  /*b9e0*/  ISETP.GE.AND P0, PT, R5.reuse, R166.reuse, PT ;  /* 0x000000a60500720c */ /* 0x0c0fe40003f06270 */
[----:B------:R-:W-:Y:S02]  /*b9f0*/  FMNMX3.FTZ R6, R10, R189, R187, !PT ;  /* 0x000000bd0a067276 */ /* 0x000fe400078100bb */
[----:B------:R-:W-:Y:S02]  /*ba00*/  FMNMX3.FTZ R0, R0, R181, R179, !PT ;  /* 0x000000b500007276 */ /* 0x000fe400078100b3 */
[-C--:B------:R-:W-:Y:S02]  /*ba10*/  ISETP.GE.AND P1, PT, R5, R163.reuse, PT ;  /* 0x000000a30500720c */ /* 0x080fe40003f26270 */
[----:B------:R-:W-:Y:S02]  /*ba20*/  FSEL R123, R123, -INF , !P4 ;  /* 0xff8000007b7b7808 */ /* 0x000fe40006000000 */
[----:B------:R-:W-:Y:S02]  /*ba30*/  FSEL R122, R122, -INF , !P0 ;  /* 0xff8000007a7a7808 */ /* 0x000fe40004000000 */
[C---:B------:R-:W-:Y:S02]  /*ba40*/  ISETP.GE.AND P4, PT, R12.reuse, R166, PT ;  /* 0x000000a60c00720c */ /* 0x040fe40003f86270 */
        /* <DEDUP_REMOVED lines=311> */
.L_x_10101:
        /* <DEDUP_REMOVED lines=10> */
.L_x_10124:
        /* <DEDUP_REMOVED lines=194> */
.L_x_10111:
[----:B------:R-:W-:Y:S05]  /*da80*/  BSYNC.RECONVERGENT B0 ;  /* 0x0000000000007941 */ /* 0x000fea0003800200 */
.L_x_10110:
        /* <DEDUP_REMOVED lines=24> */
.L_x_10113:
[----:B------:R-:W-:Y:S05]  /*dc10*/  BSYNC.RECONVERGENT B0 ;  /* 0x0000000000007941 */ /* 0x000fea0003800200 */
.L_x_10112:
        /* <DEDUP_REMOVED lines=36> */
.L_x_10115:
[----:B------:R-:W-:Y:S05]  /*de60*/  BSYNC.RECONVERGENT B0 ;  /* 0x0000000000007941 */ /* 0x000fea0003800200 */
.L_x_10114:
        /* <DEDUP_REMOVED lines=16> */
.L_x_10117:
[----:B------:R-:W-:Y:S05]  /*df70*/  BSYNC.RECONVERGENT B0 ;  /* 0x0000000000007941 */ /* 0x000fea0003800200 */
.L_x_10116:
        /* <DEDUP_REMOVED lines=16> */
.L_x_10119:
[----:B------:R-:W-:Y:S05]  /*e080*/  BSYNC.RECONVERGENT B0 ;  /* 0x0000000000007941 */ /* 0x000fea0003800200 */
.L_x_10118:
[----:B------:R-:W-:-:S04]  /*e090*/  MOV R157, 0x0 ;  /* 0x00000000009d7802 */ /* 0x000fc80000000f00 */
[----:B-12345:R-:W-:Y:S05]  /*e0a0*/  @P0 RET.REL.NODEC R156 `(_ZN5flash24flash_fwd_splitkv_kernelI23Flash_fwd_kernel_traitsILi128ELi64ELi64ELi4ELb0ELb0EN7cutlass10bfloat16_tE19Flash_kernel_traitsILi128ELi64ELi64ELi4ES3_EELb0ELb1ELb0ELb0ELb0ELb1ELb0ELb0EEEvNS_16Flash_fwd_paramsE) ;  /* 0xffffff1c9cd40950 */ /* 0x03efea0003c3ffff */
        /* <DEDUP_REMOVED lines=14> */
[----:B-1----:R-:W-:Y:S05]  /*e190*/  @P0 RET.REL.NODEC R156 `(_ZN5flash24flash_fwd_splitkv_kernelI23Flash_fwd_kernel_traitsILi128ELi64ELi64ELi4ELb0ELb0EN7cutlass10bfloat16_tE19Flash_kernel_traitsILi128ELi64ELi64ELi4ES3_EELb0ELb1ELb0ELb0ELb0ELb1ELb0ELb0EEEvNS_16Flash_fwd_paramsE) ;  /* 0xffffff1c9c980950 */ /* 0x002fea0003c3ffff */
[----:B------:R-:W-:Y:S01]  /*e1a0*/  MOV R157, 0x0 ;  /* 0x00000000009d7802 */ /* 0x000fe20000000f00 */
[----:B------:R1:W-:Y:S03]  /*e1b0*/  ST.E.128 desc[UR4][R6.64+0x80], R32 ;  /* 0x0000802006007985 */ /* 0x0003e6000c101d04 */
[----:B-1----:R-:W-:Y:S05]  /*e1c0*/  RET.REL.NODEC R156 `(_ZN5flash24flash_fwd_splitkv_kernelI23Flash_fwd_kernel_traitsILi128ELi64ELi64ELi4ELb0ELb0EN7cutlass10bfloat16_tE19Flash_kernel_traitsILi128ELi64ELi64ELi4ES3_EELb0ELb1ELb0ELb0ELb0ELb1ELb0ELb0EEEvNS_16Flash_fwd_paramsE) ;  /* 0xffffff1c9c8c7950 */ /* 0x002fea0003c3ffff */
.L_x_10109:
[----:B------:R-:W-:Y:S01]  /*e1d0*/  MOV R5, 0x2 ;  /* 0x0000000200057802 */ /* 0x000fe20000000f00 */
[----:B------:R-:W-:Y:S01]  /*e1e0*/  IMAD.MOV.U32 R4, RZ, RZ, 0x1f ;  /* 0x0000001fff047424 */ /* 0x000fe200078e00ff */
[----:B------:R-:W-:-:S07]  /*e1f0*/  MOV R6, 0xffffffff ;  /* 0xffffffff00067802 */ /* 0x000fce0000000f00 */
[----:B-1---5:R-:W-:Y:S05]  /*e200*/  WARPSYNC.COLLECTIVE R6, `(.L_x_10120) ;  /* 0x0000000006087348 */ /* 0x022fea0003c00000 */
[----:B------:R2:W3:Y:S02]  /*e210*/  SHFL.BFLY P0, R11, R175, R5, R4 ;  /* 0x0c000005af0b7389 */ /* 0x0004e40000000004 */
[----:B-123-5:R-:W-:Y:S05]  /*e220*/  ENDCOLLECTIVE ;  /* 0x000000000000791b */ /* 0x02efea0003800000 */
.L_x_10120:
[----:B------:R-:W-:Y:S02]  /*e230*/  IMAD.MOV.U32 R8, RZ, RZ, R11 ;  /* 0x000000ffff087224 */ /* 0x000fe400078e000b */
[----:B------:R-:W-:Y:S02]  /*e240*/  IMAD.MOV.U32 R5, RZ, RZ, 0x1 ;  /* 0x00000001ff057424 */ /* 0x000fe400078e00ff */
[----:B------:R-:W-:-:S05]  /*e250*/  FADD.FTZ R9, R8, R175 ;  /* 0x000000af08097221 */ /* 0x000fca0000010000 */
[----:B------:R-:W-:-:S07]  /*e260*/  MOV R175, R9 ;  /* 0x0000000900af7202 */ /* 0x000fce0000000f00 */
[----:B------:R-:W-:Y:S05]  /*e270*/  WARPSYNC.COLLECTIVE R6, `(.L_x_10121) ;  /* 0x0000000006087348 */ /* 0x000fea0003c00000 */
[----:B------:R1:W2:Y:S02]  /*e280*/  SHFL.BFLY P0, R11, R175, R5, R4 ;  /* 0x0c000005af0b7389 */ /* 0x0002a40000000004 */
[----:B-12---:R-:W-:Y:S05]  /*e290*/  ENDCOLLECTIVE ;  /* 0x000000000000791b */ /* 0x006fea0003800000 */
.L_x_10121:
[----:B------:R-:W-:Y:S01]  /*e2a0*/  MOV R175, R174 ;  /* 0x000000ae00af7202 */ /* 0x000fe20000000f00 */
[----:B------:R-:W-:Y:S01]  /*e2b0*/  IMAD.MOV.U32 R5, RZ, RZ, 0x2 ;  /* 0x00000002ff057424 */ /* 0x000fe200078e00ff */
[----:B------:R-:W-:-:S07]  /*e2c0*/  MOV R8, R11 ;  /* 0x0000000b00087202 */ /* 0x000fce0000000f00 */
[----:B------:R-:W-:Y:S05]  /*e2d0*/  WARPSYNC.COLLECTIVE R6, `(.L_x_10122) ;  /* 0x0000000006087348 */ /* 0x000fea0003c00000 */
[----:B------:R1:W2:Y:S02]  /*e2e0*/  SHFL.BFLY P0, R11, R175, R5, R4 ;  /* 0x0c000005af0b7389 */ /* 0x0002a40000000004 */
[----:B-12---:R-:W-:Y:S05]  /*e2f0*/  ENDCOLLECTIVE ;  /* 0x000000000000791b */ /* 0x006fea0003800000 */
.L_x_10122:
[----:B------:R-:W-:Y:S01]  /*e300*/  FADD.FTZ R8, R9, R8 ;  /* 0x0000000809087221 */ /* 0x000fe20000010000 */
[----:B------:R-:W-:Y:S01]  /*e310*/  FADD.FTZ R10, R11, R174 ;  /* 0x000000ae0b0a7221 */ /* 0x000fe20000010000 */
[----:B------:R-:W-:-:S04]  /*e320*/  MOV R5, 0x1 ;  /* 0x0000000100057802 */ /* 0x000fc80000000f00 */
[----:B------:R-:W-:-:S07]  /*e330*/  MOV R175, R10 ;  /* 0x0000000a00af7202 */ /* 0x000fce0000000f00 */
[----:B------:R-:W-:Y:S05]  /*e340*/  WARPSYNC.COLLECTIVE R6, `(.L_x_10123) ;  /* 0x0000000006087348 */ /* 0x000fea0003c00000 */
[----:B------:R1:W2:Y:S02]  /*e350*/  SHFL.BFLY P0, R11, R175, R5, R4 ;  /* 0x0c000005af0b7389 */ /* 0x0002a40000000004 */
[----:B-12---:R-:W-:Y:S05]  /*e360*/  ENDCOLLECTIVE ;  /* 0x000000000000791b */ /* 0x006fea0003800000 */
.L_x_10123:
[----:B------:R-:W-:Y:S05]  /*e370*/  BRA `(.L_x_10124) ;  /* 0xffffffe800b87947 */ /* 0x000fea000383ffff */
.L_x_10125:
        /* <DEDUP_REMOVED lines=16> */
.L_x_14941:


//--------------------- .text._ZN5flash24flash_fwd_splitkv_kernelI23Flash_fwd_kernel_traitsILi128ELi64ELi64ELi4ELb0ELb0EN7cutlass10bfloat16_tE19Flash_kernel_traitsILi128ELi64ELi64ELi4ES3_EELb0ELb1ELb0ELb0ELb0ELb0ELb0ELb1EEEvNS_16Flash_fwd_paramsE --------------------------
	.section	.text._ZN5flash24flash_fwd_splitkv_kernelI23Flash_fwd_kernel_traitsILi128ELi64ELi64ELi4ELb0ELb0EN7cutlass10bfloat16_tE19Flash_kernel_traitsILi128ELi64ELi64ELi4ES3_EELb0ELb1ELb0ELb0ELb0ELb0ELb0ELb1EEEvNS_16Flash_fwd_paramsE,"ax",@progbits
	.align	128
        .global         _ZN5flash24flash_fwd_splitkv_kernelI23Flash_fwd_kernel_traitsILi128ELi64ELi64ELi4ELb0ELb0EN7cutlass10bfloat16_tE19Flash_kernel_traitsILi128ELi64ELi64ELi4ES3_EELb0ELb1ELb0ELb0ELb0ELb0ELb0ELb1EEEvNS_16Flash_fwd_paramsE
        .type           _ZN5flash24flash_fwd_splitkv_kernelI23Flash_fwd_kernel_traitsILi128ELi64ELi64ELi4ELb0ELb0EN7cutlass10bfloat16_tE19Flash_kernel_traitsILi128ELi64ELi64ELi4ES3_EELb0ELb1ELb0ELb0ELb0ELb0ELb0ELb1EEEvNS_16Flash_fwd_paramsE,@function
        .size           _ZN5flash24flash_fwd_splitkv_kernelI23Flash_fwd_kernel_traitsILi128ELi64ELi64ELi4ELb0ELb0EN7cutlass10bfloat16_tE19Flash_kernel_traitsILi128ELi64ELi64ELi4ES3_EELb0ELb1ELb0ELb0ELb0ELb0ELb0ELb1EEEvNS_16Flash_fwd_paramsE,(.L_x_14942 - _ZN5flash24flash_fwd_splitkv_kernelI23Flash_fwd_kernel_traitsILi128ELi64ELi64ELi4ELb0ELb0EN7cutlass10bfloat16_tE19Flash_kernel_traitsILi128ELi64ELi64ELi4ES3_EELb0ELb1ELb0ELb0ELb0ELb0ELb0ELb1EEEvNS_16Flash_fwd_paramsE)
        .other          _ZN5flash24flash_fwd_splitkv_kernelI23Flash_fwd_kernel_traitsILi128ELi64ELi64ELi4ELb0ELb0EN7cutlass10bfloat16_tE19Flash_kernel_traitsILi128ELi64ELi64ELi4ES3_EELb0ELb1ELb0ELb0ELb0ELb0ELb0ELb1EEEvNS_16Flash_fwd_paramsE,@"STO_CUDA_ENTRY STV_DEFAULT"
_ZN5flash24flash_fwd_splitkv_kernelI23Flash_fwd_kernel_traitsILi128ELi64ELi64ELi4ELb0ELb0EN7cutlass10bfloat16_tE19Flash_kernel_traitsILi128ELi64ELi64ELi4ES3_EELb0ELb1ELb0ELb0ELb0ELb0ELb0ELb1EEEvNS_16Flash_fwd_paramsE:
.text._ZN5flash24flash_fwd_splitkv_kernelI23Flash_fwd_kernel_traitsILi128ELi64ELi64ELi4ELb0ELb0EN7cutlass10bfloat16_tE19Flash_kernel_traitsILi128ELi64ELi64ELi4ES3_EELb0ELb1ELb0ELb0ELb0ELb0ELb0ELb1EEEvNS_16Flash_fwd_paramsE:
[----:B------:R-:W-:Y:S01]  /*0000*/  LDC R1, c[0x0][0x37c] ;  /* 0x0000df00ff017b82 */ /* 0x000fe20000000800 */
[----:B------:R-:W1:Y:S07]  /*0010*/  S2R R3, SR_CTAID.X ;  /* 0x0000000000037919 */ /* 0x000e6e0000002500 */
[----:B------:R-:W2:Y:S01]  /*0020*/  LDC.64 R102, c[0x0][0x348] ;  /* 0x0000d200ff667b82 */ /* 0x000ea20000000a00 */
[----:B------:R-:W-:Y:S01]  /*0030*/  BSSY.RECONVERGENT B4, `(.L_x_10126) ;  /* 0x0000005000047945 */ /* 0x000fe20003800200 */
[----:B------:R-:W-:Y:S01]  /*0040*/  MOV R158, 0x80 ;  /* 0x00000080009e7802 */ /* 0x000fe20000000f00 */
[----:B------:R-:W3:Y:S01]  /*0050*/  S2R R161, SR_CTAID.Y ;  /* 0x0000000000a17919 */ /* 0x000ee20000002600 */
[----:B------:R-:W4:Y:S05]  /*0060*/  S2R R160, SR_CTAID.Z ;  /* 0x0000000000a07919 */ /* 0x000f2a0000002700 */
[----:B-1234-:R-:W-:Y:S05]  /*0070*/  CALL.REL.NOINC `($_ZN5flash24flash_fwd_splitkv_kernelI23Flash_fwd_kernel_traitsILi128ELi64ELi64ELi4ELb0ELb0EN7cutlass10bfloat16_tE19Flash_kernel_traitsILi128ELi64ELi64ELi4ES3_EELb0ELb1ELb0ELb0ELb0ELb0ELb0ELb1EEEvNS_16Flash_fwd_paramsE$_ZN5flash30compute_attn_1rowblock_splitkvI23Flash_fwd_kernel_traitsILi128ELi64ELi64ELi4ELb0ELb0EN7cutlass10bfloat16_tE19Flash_kernel_traitsILi128ELi64ELi64ELi4ES3_EELb0ELb1ELb0ELb0ELb0ELb0ELb0ELb1ENS_16Flash_fwd_paramsEEEvRKT8_iiiii) ;  /* 0x0000000000087944 */ /* 0x01efea0003c00000 */
[----:B------:R-:W-:Y:S05]  /*0080*/  BSYNC.RECONVERGENT B4 ;  /* 0x0000000000047941 */ /* 0x000fea0003800200 */
.L_x_10126:
[----:B------:R-:W-:Y:S05]  /*0090*/  EXIT ;  /* 0x000000000000794d */ /* 0x000fea0003800000 */
        .type           $_ZN5flash24flash_fwd_splitkv_kernelI23Flash_fwd_kernel_traitsILi128ELi64ELi64ELi4ELb0ELb0EN7cutlass10bfloat16_tE19Flash_kernel_traitsILi128ELi64ELi64ELi4ES3_EELb0ELb1ELb0ELb0ELb0ELb0ELb0ELb1EEEvNS_16Flash_fwd_paramsE$_ZN5flash30compute_attn_1rowblock_splitkvI23Flash_fwd_kernel_traitsILi128ELi64ELi64ELi4ELb0ELb0EN7cutlass10bfloat16_tE19Flash_kernel_traitsILi128ELi64ELi64ELi4ES3_EELb0ELb1ELb0ELb0ELb0ELb0ELb0ELb1ENS_16Flash_fwd_paramsEEEvRKT8_iiiii,@function
        .size           $_ZN5flash24flash_fwd_splitkv_kernelI23Flash_fwd_kernel_traitsILi128ELi64ELi64ELi4ELb0ELb0EN7cutlass10bfloat16_tE19Flash_kernel_traitsILi128ELi64ELi64ELi4ES3_EELb0ELb1ELb0ELb0ELb0ELb0ELb0ELb1EEEvNS_16Flash_fwd_paramsE$_ZN5flash30compute_attn_1rowblock_splitkvI23Flash_fwd_kernel_traitsILi128ELi64ELi64ELi4ELb0ELb0EN7cutlass10bfloat16_tE19Flash_kernel_traitsILi128ELi64ELi64ELi4ES3_EELb0ELb1ELb0ELb0ELb0ELb0ELb0ELb1ENS_16Flash_fwd_paramsEEEvRKT8_iiiii,(.L_x_14942 - $_ZN5flash24flash_fwd_splitkv_kernelI23Flash_fwd_kernel_traitsILi128ELi64ELi64ELi4ELb0ELb0EN7cutlass10bfloat16_tE19Flash_kernel_traitsILi128ELi64ELi64ELi4ES3_EELb0ELb1ELb0ELb0ELb0ELb0ELb0ELb1EEEvNS_16Flash_fwd_paramsE$_ZN5flash30compute_attn_1rowblock_splitkvI23Flash_fwd_kernel_traitsILi128ELi64ELi64ELi4ELb0ELb0EN7cutlass10bfloat16_tE19Flash_kernel_traitsILi128ELi64ELi64ELi4ES3_EELb0ELb1ELb0ELb0ELb0ELb0ELb0ELb1ENS_16Flash_fwd_paramsEEEvRKT8_iiiii)
$_ZN5flash24flash_fwd_splitkv_kernelI23Flash_fwd_kernel_traitsILi128ELi64ELi64ELi4ELb0ELb0EN7cutlass10bfloat16_tE19Flash_kernel_traitsILi128ELi64ELi64ELi4ES3_EELb0ELb1ELb0ELb0ELb0ELb0ELb0ELb1EEEvNS_16Flash_fwd_paramsE$_ZN5flash30compute_attn_1rowblock_splitkvI23Flash_fwd_kernel_traitsILi128ELi64ELi64ELi4ELb0ELb0EN7cutlass10bfloat16_tE19Flash_kernel_traitsILi128ELi64ELi64ELi4ES3_EELb0ELb1ELb0ELb0ELb0ELb0ELb0ELb1ENS_16Flash_fwd_paramsEEEvRKT8_iiiii:
        /* <DEDUP_REMOVED lines=39> */
.L_x_10128:
[----:B------:R-:W-:Y:S05]  /*0310*/  BSYNC.RECONVERGENT B0 ;  /* 0x0000000000007941 */ /* 0x000fea0003800200 */
.L_x_10127:
[----:B------:R-:W-:Y:S04]  /*0320*/  BSSY.RECONVERGENT B0, `(.L_x_10129) ;  /* 0x0000007000007945 */ /* 0x000fe80003800200 */
[----:B------:R-:W-:Y:S05]  /*0330*/  @!P3 BRA `(.L_x_10130) ;  /* 0x000000000014b947 */ /* 0x000fea0003800000 */
[----:B-----5:R-:W2:Y:S02]  /*0340*/  LD.E.U8 R4, desc[UR4][R102.64+0x1b2] ;  /* 0x0001b20466047980 */ /* 0x020ea4000c101100 */
[----:B--2---:R-:W-:-:S13]  /*0350*/  ISETP.NE.AND P1, PT, R4, RZ, PT ;  /* 0x000000ff0400720c */ /* 0x004fda0003f25270 */
[----:B------:R-:W2:Y:S02]  /*0360*/  @P1 LD.E R7, desc[UR4][R14.64+0x4] ;  /* 0x000004040e071980 */ /* 0x000ea4000c101900 */
[----:B--2---:R-:W-:-:S06]  /*0370*/  @P1 IADD3 R4, PT, PT, R7, -R12, RZ ;  /* 0x8000000c07041210 */ /* 0x004fcc0007ffe0ff */
[----:B------:R2:W5:Y:S02]  /*0380*/  @!P1 LD.E R4, desc[UR4][R14.64] ;  /* 0x000000040e049980 */ /* 0x000564000c101900 */
.L_x_10130:
[----:B------:R-:W-:Y:S05]  /*0390*/  BSYNC.RECONVERGENT B0 ;  /* 0x0000000000007941 */ /* 0x000fea0003800200 */
.L_x_10129:
        /* <DEDUP_REMOVED lines=9> */
.L_x_10132:
[----:B------:R-:W3:Y:S01]  /*0430*/  LD.E.64 R4, desc[UR4][R102.64+0x108] ;  /* 0x0001080466047980 */ /* 0x000ee2000c101b00 */
[----:B------:R-:W-:Y:S01]  /*0440*/  BSSY.RECONVERGENT B0, `(.L_x_10134) ;  /* 0x0000006000007945 */ /* 0x000fe20003800200 */
[----:B---3--:R-:W-:Y:S01]  /*0450*/  ISETP.NE.U32.AND P0, PT, R4, RZ, PT ;  /* 0x000000ff0400720c */ /* 0x008fe20003f05070 */
[----:B------:R-:W-:-:S03]  /*0460*/  IMAD.MOV.U32 R4, RZ, RZ, RZ ;  /* 0x000000ffff047224 */ /* 0x000fc600078e00ff */
[----:B------:R-:W-:-:S13]  /*0470*/  ISETP.NE.AND.EX P0, PT, R5, RZ, PT, P0 ;  /* 0x000000ff0500720c */ /* 0x000fda0003f05300 */
[----:B------:R-:W-:Y:S05]  /*0480*/  @!P0 BRA `(.L_x_10135) ;  /* 0x0000000000048947 */ /* 0x000fea0003800000 */
[----:B------:R3:W5:Y:S02]  /*0490*/  LD.E R4, desc[UR4][R102.64+0xbc] ;  /* 0x0000bc0466047980 */ /* 0x000764000c101900 */
.L_x_10135:
[----:B------:R-:W-:Y:S05]  /*04a0*/  BSYNC.RECONVERGENT B0 ;  /* 0x0000000000007941 */ /* 0x000fea0003800200 */
.L_x_10134:
[----:B-----5:R-:W-:Y:S02]  /*04b0*/  IADD3 R57, PT, PT, R69, R4, RZ ;  /* 0x0000000445397210 */ /* 0x020fe40007ffe0ff */
.L_x_10133:
[----:B------:R-:W-:Y:S05]  /*04c0*/  BSYNC.RECONVERGENT B1 ;  /* 0x0000000000017941 */ /* 0x000fea0003800200 */
.L_x_10131:
[----:B------:R-:W-:Y:S01]  /*04d0*/  IMAD.SHL.U32 R162, R3, 0x40, RZ ;  /* 0x0000004003a27824 */ /* 0x000fe200078e00ff */
[----:B------:R-:W-:Y:S01]  /*04e0*/  MOV R4, R158 ;  /* 0x0000009e00047202 */ /* 0x000fe20000000f00 */
[----:B------:R-:W-:-:S03]  /*04f0*/  IMAD.MOV.U32 R5, RZ, RZ, 0x0 ;  /* 0x00000000ff057424 */ /* 0x000fc600078e00ff */
[----:B------:R-:W-:-:S13]  /*0500*/  ISETP.GT.AND P0, PT, R164, R162, PT ;  /* 0x000000a2a400720c */ /* 0x000fda0003f04270 */
[----:B-123--:R-:W-:Y:S05]  /*0510*/  @!P0 RET.REL.NODEC R4 `(_ZN5flash24flash_fwd_splitkv_kernelI23Flash_fwd_kernel_traitsILi128ELi64ELi64ELi4ELb0ELb0EN7cutlass10bfloat16_tE19Flash_kernel_traitsILi128ELi64ELi64ELi4ES3_EELb0ELb1ELb0ELb0ELb0ELb0ELb0ELb1EEEvNS_16Flash_fwd_paramsE) ;  /* 0xfffffff804b88950 */ /* 0x00efea0003c3ffff */
[----:B------:R-:W2:Y:S04]  /*0520*/  LD.E R9, desc[UR4][R102.64+0x184] ;  /* 0x0001840466097980 */ /* 0x000ea8000c101900 */
[----:B------:R-:W3:Y:S04]  /*0530*/  LD.E R13, desc[UR4][R102.64+0xb8] ;  /* 0x0000b804660d7980 */ /* 0x000ee8000c101900 */
[----:B------:R-:W4:Y:S01]  /*0540*/  LD.E R4, desc[UR4][R102.64+0x188] ;  /* 0x0001880466047980 */ /* 0x000f22000c101900 */
[----:B------:R-:W-:-:S05]  /*0550*/  VIADD R7, R57, 0x3f ;  /* 0x0000003f39077836 */ /* 0x000fca0000000000 */
[----:B------:R-:W-:Y:S02]  /*0560*/  IADD3 R5, PT, PT, R7, R162, -R164 ;  /* 0x000000a207057210 */ /* 0x000fe40007ffe8a4 */
[----:B------:R-:W-:-:S04]  /*0570*/  SHF.R.S32.HI R6, RZ, 0x1f, R7 ;  /* 0x0000001fff067819 */ /* 0x000fc80000011407 */
[----:B------:R-:W-:-:S04]  /*0580*/  LEA.HI R6, R6, R7, RZ, 0x6 ;  /* 0x0000000706067211 */ /* 0x000fc800078f30ff */
[----:B------:R-:W-:Y:S01]  /*0590*/  SHF.R.S32.HI R6, RZ, 0x6, R6 ;  /* 0x00000006ff067819 */ /* 0x000fe20000011406 */
[----:B--2---:R-:W-:Y:S02]  /*05a0*/  IMAD.IADD R9, R9, 0x1, R164 ;  /* 0x0000000109097824 */ /* 0x004fe400078e02a4 */
[----:B---3--:R-:W-:-:S03]  /*05b0*/  VIADD R13, R13, 0x3f ;  /* 0x0000003f0d0d7836 */ /* 0x008fc60000000000 */
[----:B------:R-:W-:Y:S02]  /*05c0*/  IADD3 R9, PT, PT, -R9, R162, R57 ;  /* 0x000000a209097210 */ /* 0x000fe40007ffe139 */
[----:B----4-:R-:W-:Y:S02]  /*05d0*/  IADD3 R5, PT, PT, R5, 0x40, R4 ;  /* 0x0000004005057810 */ /* 0x010fe40007ffe004 */
        /* <DEDUP_REMOVED lines=12> */
[----:B------:R-:W-:Y:S05]  /*06a0*/  @!P0 BRA `(.L_x_10136) ;  /* 0x0000000400ec8947 */ /* 0x000fea0003800000 */
        /* <DEDUP_REMOVED lines=48> */
.L_x_10138:
[----:B------:R-:W-:Y:S05]  /*09b0*/  BSYNC.RECONVERGENT B0 ;  /* 0x0000000000007941 */ /* 0x000fea0003800200 */
.L_x_10137:
        /* <DEDUP_REMOVED lines=17> */
.L_x_10140:
[----:B------:R-:W-:Y:S05]  /*0ad0*/  BSYNC.RECONVERGENT B0 ;  /* 0x0000000000007941 */ /* 0x000fea0003800200 */
.L_x_10139:
        /* <DEDUP_REMOVED lines=20> */
.L_x_10142:
[----:B------:R-:W-:Y:S05]  /*0c20*/  BSYNC.RECONVERGENT B0 ;  /* 0x0000000000007941 */ /* 0x000fea0003800200 */
.L_x_10141:
[CC--:B------:R-:W-:Y:S01]  /*0c30*/  ISETP.GE.AND P1, PT, R17.reuse, R164.reuse, PT ;  /* 0x000000a41100720c */ /* 0x0c0fe20003f26270 */
[----:B------:R-:W-:Y:S01]  /*0c40*/  BSSY.RECONVERGENT B0, `(.L_x_10143) ;  /* 0x0000018000007945 */ /* 0x000fe20003800200 */
[C---:B---3--:R-:W-:Y:S01]  /*0c50*/  IADD3 R3, P0, PT, R162.reuse, R159, RZ ;  /* 0x0000009fa2037210 */ /* 0x048fe20007f1e0ff */
[----:B------:R-:W-:Y:S01]  /*0c60*/  @!P3 IMAD.MOV.U32 R2, RZ, RZ, 0x7f800000 ;  /* 0x7f800000ff02b424 */ /* 0x000fe200078e00ff */
[----:B------:R-:W-:Y:S02]  /*0c70*/  ISETP.GE.OR P6, PT, R17, R164, P6 ;  /* 0x000000a41100720c */ /* 0x000fe400037c6670 */
[----:B------:R-:W-:Y:S02]  /*0c80*/  LEA.HI.X.SX32 R162, R162, RZ, 0x1, P0 ;  /* 0x000000ffa2a27211 */ /* 0x000fe400000f0eff */
[----:B--2---:R-:W-:Y:S01]  /*0c90*/  LEA R8, P0, R3, R4, 0x2 ;  /* 0x0000000403087211 */ /* 0x004fe200078010ff */
        /* <DEDUP_REMOVED lines=18> */
.L_x_10144:
[----:B------:R-:W-:Y:S05]  /*0dc0*/  BSYNC.RECONVERGENT B0 ;  /* 0x0000000000007941 */ /* 0x000fea0003800200 */
.L_x_10143:
[----:B------:R-:W-:Y:S01]  /*0dd0*/  MOV R159, 0x0 ;  /* 0x00000000009f7802 */ /* 0x000fe20000000f00 */
[----:B------:R-:W-:Y:S04]  /*0de0*/  @!P5 ST.E desc[UR4][R8.64], R4 ;  /* 0x000000040800d985 */ /* 0x000fe8000c101904 */
[----:B------:R-:W-:Y:S04]  /*0df0*/  @!P4 ST.E desc[UR4][R8.64+0x40], R3 ;  /* 0x000040030800c985 */ /* 0x000fe8000c101904 */
[----:B------:R1:W-:Y:S02]  /*0e00*/  @!P3 ST.E desc[UR4][R8.64+0x80], R2 ;  /* 0x000080020800b985 */ /* 0x0003e4000c101904 */
[----:B-12---:R-:W-:Y:S05]  /*0e10*/  @P6 RET.REL.NODEC R158 `(_ZN5flash24flash_fwd_splitkv_kernelI23Flash_fwd_kernel_traitsILi128ELi64ELi64ELi4ELb0ELb0EN7cutlass10bfloat16_tE19Flash_kernel_traitsILi128ELi64ELi64ELi4ES3_EELb0ELb1ELb0ELb0ELb0ELb0ELb0ELb1EEEvNS_16Flash_fwd_paramsE) ;  /* 0xfffffff09e786950 */ /* 0x006fea0003c3ffff */
[----:B------:R-:W-:Y:S02]  /*0e20*/  MOV R3, 0x7f800000 ;  /* 0x7f80000000037802 */ /* 0x000fe40000000f00 */
[----:B------:R-:W-:-:S03]  /*0e30*/  MOV R159, 0x0 ;  /* 0x00000000009f7802 */ /* 0x000fc60000000f00 */
[----:B------:R1:W-:Y:S02]  /*0e40*/  ST.E desc[UR4][R8.64+0xc0], R3 ;  /* 0x0000c00308007985 */ /* 0x0003e4000c101904 */
[----:B-1----:R-:W-:Y:S05]  /*0e50*/  RET.REL.NODEC R158 `(_ZN5flash24flash_fwd_splitkv_kernelI23Flash_fwd_kernel_traitsILi128ELi64ELi64ELi4ELb0ELb0EN7cutlass10bfloat16_tE19Flash_kernel_traitsILi128ELi64ELi64ELi4ES3_EELb0ELb1ELb0ELb0ELb0ELb0ELb0ELb1EEEvNS_16Flash_fwd_paramsE) ;  /* 0xfffffff09e687950 */ /* 0x002fea0003c3ffff */
.L_x_10136:
        /* <DEDUP_REMOVED lines=103> */
.L_x_10146:
        /* <DEDUP_REMOVED lines=9> */
[----:B------:R-:W-:-:S02]  /*1560*/  CS2R R168, SRZ ;  /* 0x0000000000a87805 */ /* 0x000fc4000001ff00 */
[----:B--2---:R-:W-:-:S04]  /*1570*/  IABS R2, R5 ;  /* 0x0000000500027213 */ /* 0x004fc80000000000 */
[----:B------:R-:W2:Y:S08]  /*1580*/  I2F.RP R6, R2 ;  /* 0x0000000200067306 */ /* 0x000eb00000209400 */
[----:B--2---:R-:W2:Y:S02]  /*1590*/  MUFU.RCP R4, R6 ;  /* 0x0000000600047308 */ /* 0x004ea40000001000 */
[----:B--2---:R-:W-:-:S06]  /*15a0*/  IADD3 R4, PT, PT, R4, 0xffffffe, RZ ;  /* 0x0ffffffe04047810 */ /* 0x004fcc0007ffe0ff */
[----:B------:R-:W2:Y:S01]  /*15b0*/  F2I.FTZ.U32.TRUNC.NTZ R21, R4 ;  /* 0x0000000400157305 */ /* 0x000ea2000021f000 */
[----:B------:R-:W-:Y:S02]  /*15c0*/  IABS R7, R5 ;  /* 0x0000000500077213 */ /* 0x000fe40000000000 */
        /* <DEDUP_REMOVED lines=9> */
[----:B------:R-:W-:Y:S02]  /*1660*/  @!P2 SHF.R.S32.HI R0, RZ, 0x1f, R11 ;  /* 0x0000001fff00a819 */ /* 0x000fe4000001140b */
[----:B-----5:R-:W-:Y:S01]  /*1670*/  @!P2 SHF.R.S32.HI R4, RZ, 0x1f, R10 ;  /* 0x0000001fff04a819 */ /* 0x020fe2000001140a */
[----:B------:R-:W-:-:S04]  /*1680*/  @!P2 IMAD.WIDE.U32 R20, R148, R11, RZ ;  /* 0x0000000b9414a225 */ /* 0x000fc800078e00ff */
[----:B------:R-:W-:Y:S02]  /*1690*/  @!P2 IMAD R0, R0, R148, R9 ;  /* 0x000000940000a224 */ /* 0x000fe400078e0209 */
[----:B----4-:R-:W-:Y:S02]  /*16a0*/  @!P2 IMAD R9, R19, R10, RZ ;  /* 0x0000000a1309a224 */ /* 0x010fe400078e02ff */
[----:B------:R-:W-:Y:S02]  /*16b0*/  @!P0 IMAD.IADD R7, R7, 0x1, -R2 ;  /* 0x0000000107078824 */ /* 0x000fe400078e0a02 */
[----:B------:R-:W-:Y:S01]  /*16c0*/  @!P2 IMAD R9, R18, R4, R9 ;  /* 0x000000041209a224 */ /* 0x000fe200078e0209 */
[----:B------:R-:W-:Y:S01]  /*16d0*/  LOP3.LUT R4, R160, R5, RZ, 0x3c, !PT ;  /* 0x00000005a0047212 */ /* 0x000fe200078e3cff */
[----:B------:R-:W-:Y:S01]  /*16e0*/  @!P2 IMAD.IADD R21, R21, 0x1, R0 ;  /* 0x000000011515a824 */ /* 0x000fe200078e0200 */
[----:B------:R-:W-:Y:S02]  /*16f0*/  ISETP.GE.U32.AND P3, PT, R7, R2, PT ;  /* 0x000000020700720c */ /* 0x000fe40003f66070 */
[----:B------:R-:W-:Y:S01]  /*1700*/  @P2 IADD3 R0, PT, PT, R11, R12, RZ ;  /* 0x0000000c0b002210 */ /* 0x000fe20007ffe0ff */
[----:B------:R-:W-:Y:S01]  /*1710*/  @!P2 IMAD.WIDE.U32 R20, R18, R10, R20 ;  /* 0x0000000a1214a225 */ /* 0x000fe200078e0014 */
[----:B------:R-:W-:-:S02]  /*1720*/  ISETP.GE.AND P1, PT, R4, RZ, PT ;  /* 0x000000ff0400720c */ /* 0x000fc40003f26270 */
[----:B------:R-:W-:Y:S01]  /*1730*/  @!P0 IADD3 R6, PT, PT, R6, 0x1, RZ ;  /* 0x0000000106068810 */ /* 0x000fe20007ffe0ff */
[----:B------:R-:W-:Y:S01]  /*1740*/  @P2 IMAD.WIDE.U32 R18, R148, R0, RZ ;  /* 0x0000000094122225 */ /* 0x000fe200078e00ff */
[----:B------:R-:W-:-:S03]  /*1750*/  ISETP.NE.AND P0, PT, R5, RZ, PT ;  /* 0x000000ff0500720c */ /* 0x000fc60003f05270 */
[----:B------:R-:W-:Y:S01]  /*1760*/  @P2 IMAD R2, R149, R0, RZ ;  /* 0x0000000095022224 */ /* 0x000fe200078e02ff */
[----:B------:R-:W-:Y:S02]  /*1770*/  @!P2 IADD3 R9, PT, PT, R21, R9, RZ ;  /* 0x000000091509a210 */ /* 0x000fe40007ffe0ff */
[----:B------:R-:W-:Y:S01]  /*1780*/  @!P2 MOV R8, R20 ;  /* 0x000000140008a202 */ /* 0x000fe20000000f00 */
[----:B------:R-:W-:Y:S01]  /*1790*/  @P2 IMAD.IADD R9, R19, 0x1, R2 ;  /* 0x0000000113092824 */ /* 0x000fe200078e0202 */
[----:B------:R-:W-:Y:S01]  /*17a0*/  LEA R0, R101, 0xffffffc0, 0x6 ;  /* 0xffffffc065007811 */ /* 0x000fe200078e30ff */
[----:B------:R-:W-:Y:S01]  /*17b0*/  @!P2 IMAD R2, R151, R11, RZ ;  /* 0x0000000b9702a224 */ /* 0x000fe200078e02ff */
[----:B------:R-:W-:Y:S01]  /*17c0*/  @P2 MOV R8, R18 ;  /* 0x0000001200082202 */ /* 0x000fe20000000f00 */
[----:B------:R-:W-:Y:S01]  /*17d0*/  @P3 VIADD R6, R6, 0x1 ;  /* 0x0000000106063836 */ /* 0x000fe20000000000 */
[----:B------:R-:W-:Y:S01]  /*17e0*/  @!P2 SHF.R.S32.HI R7, RZ, 0x1f, R11 ;  /* 0x0000001fff07a819 */ /* 0x000fe2000001140b */
[----:B------:R-:W-:-:S02]  /*17f0*/  IMAD R4, R149, R0, RZ ;  /* 0x0000000095047224 */ /* 0x000fc400078e02ff */
        /* <DEDUP_REMOVED lines=8> */
[----:B------:R-:W-:Y:S01]  /*1880*/  @!P2 IMAD R2, R15, R10, RZ ;  /* 0x0000000a0f02a224 */ /* 0x000fe200078e02ff */
        /* <DEDUP_REMOVED lines=16> */
.L_x_10147:
[----:B------:R-:W-:Y:S05]  /*1990*/  BSYNC.RECONVERGENT B0 ;  /* 0x0000000000007941 */ /* 0x000fea0003800200 */
.L_x_10145:
        /* <DEDUP_REMOVED lines=24> */
[----:B------:R-:W-:Y:S02]  /*1b20*/  IMAD.SHL.U32 R58, R159, 0x8, RZ ;  /* 0x000000089f3a7824 */ /* 0x000fe400078e00ff */
[----:B------:R-:W-:-:S06]  /*1b30*/  IMAD.MOV.U32 R7, RZ, RZ, RZ ;  /* 0x000000ffff077224 */ /* 0x000fcc00078e00ff */
[----:B------:R1:W5:Y:S04]  /*1b40*/  @P4 LD.E R7, desc[UR4][R30.64] ;  /* 0x000000041e074980 */ /* 0x000368000c101900 */
[----:B------:R-:W-:-:S05]  /*1b50*/  @!P3 IMAD.IADD R15, R15, 0x1, -R12 ;  /* 0x000000010f0fb824 */ /* 0x000fca00078e0a0c */
[----:B------:R-:W-:Y:S02]  /*1b60*/  ISETP.GE.U32.AND P5, PT, R15, R12, PT ;  /* 0x0000000c0f00720c */ /* 0x000fe40003fa6070 */
[----:B------:R-:W-:Y:S02]  /*1b70*/  LOP3.LUT R15, R160, R5, RZ, 0x3c, !PT ;  /* 0x00000005a00f7212 */ /* 0x000fe400078e3cff */
[----:B------:R-:W-:Y:S01]  /*1b80*/  LOP3.LUT R12, R58, 0x38, RZ, 0xc0, !PT ;  /* 0x000000383a0c7812 */ /* 0x000fe200078ec0ff */
[----:B------:R-:W-:Y:S01]  /*1b90*/  @!P3 VIADD R18, R18, 0x1 ;  /* 0x000000011212b836 */ /* 0x000fe20000000000 */
[----:B------:R-:W-:Y:S02]  /*1ba0*/  ISETP.GE.AND P2, PT, R15, RZ, PT ;  /* 0x000000ff0f00720c */ /* 0x000fe40003f46270 */
[----:B------:R-:W-:Y:S02]  /*1bb0*/  IADD3 R26, P1, PT, R12, R14, RZ ;  /* 0x0000000e0c1a7210 */ /* 0x000fe40007f3e0ff */
[----:B------:R-:W-:Y:S01]  /*1bc0*/  ISETP.NE.AND P4, PT, R5, RZ, PT ;  /* 0x000000ff0500720c */ /* 0x000fe20003f85270 */
[----:B------:R-:W-:Y:S01]  /*1bd0*/  IMAD R14, R13, R150, RZ ;  /* 0x000000960d0e7224 */ /* 0x000fe200078e02ff */
[----:B------:R-:W-:Y:S01]  /*1be0*/  IADD3.X R27, PT, PT, RZ, R6, RZ, P1, !PT ;  /* 0x00000006ff1b7210 */ /* 0x000fe20000ffe4ff */
[----:B------:R-:W-:-:S02]  /*1bf0*/  @P5 VIADD R18, R18, 0x1 ;  /* 0x0000000112125836 */ /* 0x000fc40000000000 */
[C---:B------:R-:W-:Y:S02]  /*1c00*/  IMAD R14, R0.reuse, R151, R14 ;  /* 0x00000097000e7224 */ /* 0x040fe400078e020e */
[----:B------:R-:W-:Y:S02]  /*1c10*/  IMAD.MOV.U32 R6, RZ, RZ, R18 ;  /* 0x000000ffff067224 */ /* 0x000fe400078e0012 */
[----:B------:R-:W-:-:S04]  /*1c20*/  IMAD.WIDE.U32 R26, R0, R150, R26 ;  /* 0x00000096001a7225 */ /* 0x000fc800078e001a */
[----:B------:R-:W-:Y:S01]  /*1c30*/  @!P2 IMAD.MOV R6, RZ, RZ, -R6 ;  /* 0x000000ffff06a224 */ /* 0x000fe200078e0a06 */
[----:B------:R-:W-:Y:S01]  /*1c40*/  @!P4 LOP3.LUT R6, RZ, R5, RZ, 0x33, !PT ;  /* 0x00000005ff06c212 */ /* 0x000fe200078e33ff */
[----:B------:R-:W-:Y:S01]  /*1c50*/  IMAD.IADD R27, R27, 0x1, R14 ;  /* 0x000000011b1b7824 */ /* 0x000fe200078e020e */
[----:B------:R-:W-:-:S03]  /*1c60*/  SHF.R.U32.HI R98, RZ, 0x3, R159 ;  /* 0x00000003ff627819 */ /* 0x000fc6000001169f */
[----:B------:R-:W-:Y:S02]  /*1c70*/  IMAD R5, R23, R6, RZ ;  /* 0x0000000617057224 */ /* 0x000fe400078e02ff */
[----:B------:R-:W-:-:S04]  /*1c80*/  IMAD.WIDE.U32 R26, R6, R22, R26 ;  /* 0x00000016061a7225 */ /* 0x000fc800078e001a */
[----:B------:R-:W-:Y:S01]  /*1c90*/  IMAD.MOV.U32 R99, RZ, RZ, RZ ;  /* 0x000000ffff637224 */ /* 0x000fe200078e00ff */
[----:B------:R-:W1:Y:S01]  /*1ca0*/  S2UR UR6, SR_CgaCtaId ;  /* 0x00000000000679c3 */ /* 0x000e620000008800 */
[-C--:B------:R-:W-:Y:S01]  /*1cb0*/  IMAD R157, R151, R98.reuse, RZ ;  /* 0x00000062979d7224 */ /* 0x080fe200078e02ff */
[----:B------:R-:W-:Y:S01]  /*1cc0*/  UMOV UR7, 0x400 ;  /* 0x0000040000077882 */ /* 0x000fe20000000000 */
[----:B------:R-:W-:Y:S02]  /*1cd0*/  IMAD R153, R149, R98, RZ ;  /* 0x0000006295997224 */ /* 0x000fe400078e02ff */
[C---:B------:R-:W-:Y:S01]  /*1ce0*/  IMAD.SHL.U32 R49, R159.reuse, 0x40, RZ ;  /* 0x000000409f317824 */ /* 0x040fe200078e00ff */
[----:B------:R-:W-:Y:S01]  /*1cf0*/  SHF.L.U32 R92, R159, 0x2, RZ ;  /* 0x000000029f5c7819 */ /* 0x000fe200000006ff */
[----:B------:R-:W-:Y:S01]  /*1d00*/  VIADD R105, R101, 0xffffffff ;  /* 0xffffffff65697836 */ /* 0x000fe20000000000 */
[----:B------:R-:W-:Y:S01]  /*1d10*/  SHF.R.U32.HI R63, RZ, 0x1, R159 ;  /* 0x00000001ff3f7819 */ /* 0x000fe2000001169f */
[C---:B------:R-:W-:Y:S01]  /*1d20*/  IMAD.SHL.U32 R61, R148.reuse, 0x10, RZ ;  /* 0x00000010943d7824 */ /* 0x040fe200078e00ff */
[----:B------:R-:W-:Y:S01]  /*1d30*/  LOP3.LUT R64, R49, 0x1c0, RZ, 0xc0, !PT ;  /* 0x000001c031407812 */ /* 0x000fe200078ec0ff */
[----:B------:R-:W-:Y:S01]  /*1d40*/  IMAD.SHL.U32 R56, R105, 0x40, RZ ;  /* 0x0000004069387824 */ /* 0x000fe200078e00ff */
[----:B------:R-:W-:-:S02]  /*1d50*/  SHF.L.U64.HI R62, R148, 0x4, R149 ;  /* 0x00000004943e7819 */ /* 0x000fc40000010295 */
[C---:B------:R-:W-:Y:S01]  /*1d60*/  SHF.L.U64.HI R60, R150.reuse, 0x4, R151 ;  /* 0x00000004963c7819 */ /* 0x040fe20000010297 */
[----:B-1----:R-:W-:Y:S01]  /*1d70*/  ULEA UR6, UR6, UR7, 0x18 ;  /* 0x0000000706067291 */ /* 0x002fe2000f8ec0ff */
[----:B------:R-:W-:Y:S02]  /*1d80*/  SHF.L.U32 R59, R150, 0x4, RZ ;  /* 0x00000004963b7819 */ /* 0x000fe400000006ff */
[----:B------:R-:W-:Y:S02]  /*1d90*/  LOP3.LUT R49, R49, 0x200, RZ, 0xc0, !PT ;  /* 0x0000020031317812 */ /* 0x000fe400078ec0ff */
[----:B------:R-:W-:Y:S02]  /*1da0*/  LOP3.LUT R92, R92, 0x1c, RZ, 0xc0, !PT ;  /* 0x0000001c5c5c7812 */ /* 0x000fe400078ec0ff */
[----:B------:R-:W-:Y:S01]  /*1db0*/  LOP3.LUT R100, R12, 0x40, RZ, 0xfc, !PT ;  /* 0x000000400c647812 */ /* 0x000fe200078efcff */
[----:B--2---:R-:W-:Y:S02]  /*1dc0*/  @P0 IMAD R18, R109, R166, RZ ;  /* 0x000000a66d120224 */ /* 0x004fe400078e02ff */
[----:B---3--:R-:W-:-:S02]  /*1dd0*/  @!P0 IMAD R15, R25, R161, RZ ;  /* 0x000000a1190f8224 */ /* 0x008fc400078e02ff */
[----:B------:R-:W-:-:S04]  /*1de0*/  @!P0 IMAD.WIDE.U32 R28, R24, R161, RZ ;  /* 0x000000a1181c8225 */ /* 0x000fc800078e00ff */
[----:B------:R-:W-:Y:S01]  /*1df0*/  @P0 IMAD.WIDE.U32 R24, R108, R166, RZ ;  /* 0x000000a66c180225 */ /* 0x000fe200078e00ff */
[----:B------:R-:W-:Y:S02]  /*1e00*/  @!P0 MOV R0, R28 ;  /* 0x0000001c00008202 */ /* 0x000fe40000000f00 */
[----:B------:R-:W-:Y:S01]  /*1e10*/  @P0 MOV R0, R24 ;  /* 0x0000001800000202 */ /* 0x000fe20000000f00 */
[----:B------:R-:W-:Y:S02]  /*1e20*/  @!P0 IMAD.IADD R15, R29, 0x1, R15 ;  /* 0x000000011d0f8824 */ /* 0x000fe400078e020f */
[----:B------:R-:W-:Y:S01]  /*1e30*/  @P0 IMAD.IADD R15, R25, 0x1, R18 ;  /* 0x00000001190f0824 */ /* 0x000fe200078e0212 */
[----:B------:R-:W-:Y:S02]  /*1e40*/  IADD3 R14, P1, PT, R12, R0, RZ ;  /* 0x000000000c0e7210 */ /* 0x000fe40007f3e0ff */
[----:B------:R-:W-:Y:S02]  /*1e50*/  SHF.R.S32.HI R0, RZ, 0x1f, R6 ;  /* 0x0000001fff007819 */ /* 0x000fe40000011406 */
[----:B------:R-:W-:-:S03]  /*1e60*/  IADD3.X R15, PT, PT, RZ, R15, RZ, P1, !PT ;  /* 0x0000000fff0f7210 */ /* 0x000fc60000ffe4ff */
[----:B------:R-:W-:Y:S02]  /*1e70*/  IMAD R22, R0, R22, R5 ;  /* 0x0000001600167224 */ /* 0x000fe400078e0205 */
[-C--:B------:R-:W-:Y:S02]  /*1e80*/  IMAD R5, R21, R160.reuse, RZ ;  /* 0x000000a015057224 */ /* 0x080fe400078e02ff */
[----:B------:R-:W-:-:S04]  /*1e90*/  IMAD.WIDE.U32 R20, R20, R160, R14 ;  /* 0x000000a014147225 */ /* 0x000fc800078e000e */
[----:B------:R-:W-:Y:S01]  /*1ea0*/  IMAD.WIDE.U32 R14, R3, 0x40, R98 ;  /* 0x00000040030e7825 */ /* 0x000fe200078e0062 */
[----:B------:R-:W-:-:S03]  /*1eb0*/  IADD3 R21, PT, PT, R21, R5, RZ ;  /* 0x0000000515157210 */ /* 0x000fc60007ffe0ff */
[----:B------:R-:W-:Y:S01]  /*1ec0*/  IMAD R3, R15, R108, RZ ;  /* 0x0000006c0f037224 */ /* 0x000fe200078e02ff */
[----:B------:R-:W-:Y:S01]  /*1ed0*/  IADD3 R18, P1, PT, R12, R4, RZ ;  /* 0x000000040c127210 */ /* 0x000fe20007f3e0ff */
[----:B------:R-:W-:-:S04]  /*1ee0*/  IMAD.WIDE.U32 R4, R14, R108, R20 ;  /* 0x0000006c0e047225 */ /* 0x000fc800078e0014 */
[----:B------:R-:W-:Y:S01]  /*1ef0*/  IMAD R3, R14, R109, R3 ;  /* 0x0000006d0e037224 */ /* 0x000fe200078e0203 */
[----:B----4-:R-:W-:Y:S01]  /*1f00*/  LEA R96, P2, R4, R8, 0x1 ;  /* 0x0000000804607211 */ /* 0x010fe200078408ff */
[----:B------:R-:W-:Y:S01]  /*1f10*/  IMAD.X R19, RZ, RZ, R2, P1 ;  /* 0x000000ffff137224 */ /* 0x000fe200008e0602 */
[----:B------:R-:W-:Y:S02]  /*1f20*/  SHF.R.S32.HI R2, RZ, 0x1f, R69 ;  /* 0x0000001fff027819 */ /* 0x000fe40000011445 */
[----:B------:R-:W-:Y:S01]  /*1f30*/  IADD3 R3, PT, PT, R5, R3, RZ ;  /* 0x0000000305037210 */ /* 0x000fe20007ffe0ff */
[----:B------:R-:W-:-:S03]  /*1f40*/  IMAD.IADD R27, R27, 0x1, R22 ;  /* 0x000000011b1b7824 */ /* 0x000fc600078e0216 */
[----:B------:R-:W-:Y:S02]  /*1f50*/  LEA.HI.X R97, R4, R9, R3, 0x1, P2 ;  /* 0x0000000904617211 */ /* 0x000fe400010f0c03 */
[----:B------:R-:W-:Y:S01]  /*1f60*/  LEA.HI R3, R2, R69, RZ, 0x6 ;  /* 0x0000004502037211 */ /* 0x000fe200078f30ff */
[----:B------:R-:W-:-:S03]  /*1f70*/  IMAD.WIDE.U32 R14, R98, R150, R26 ;  /* 0x00000096620e7225 */ /* 0x000fc600078e001a */
[----:B------:R-:W-:Y:S01]  /*1f80*/  SHF.R.S32.HI R3, RZ, 0x6, R3 ;  /* 0x00000006ff037819 */ /* 0x000fe20000011403 */
[----:B------:R-:W-:Y:S01]  /*1f90*/  IMAD.IADD R157, R15, 0x1, R157 ;  /* 0x000000010f9d7824 */ /* 0x000fe200078e029d */
[----:B------:R-:W-:Y:S02]  /*1fa0*/  LEA R156, P0, R14, R10, 0x1 ;  /* 0x0000000a0e9c7211 */ /* 0x000fe400078008ff */
[----:B------:R-:W-:Y:S02]  /*1fb0*/  LOP3.LUT R2, R58, 0x1c0, RZ, 0xc0, !PT ;  /* 0x000001c03a027812 */ /* 0x000fe400078ec0ff */
[----:B------:R-:W-:Y:S02]  /*1fc0*/  VIMNMX R68, PT, PT, R152, R3, !PT ;  /* 0x0000000398447248 */ /* 0x000fe40007fe0100 */
[----:B------:R-:W-:Y:S02]  /*1fd0*/  LEA.HI.X R157, R14, R11, R157, 0x1, P0 ;  /* 0x0000000b0e9d7211 */ /* 0x000fe400000f0c9d */
[----:B------:R-:W-:-:S02]  /*1fe0*/  LOP3.LUT R165, R2, 0x38, R159, 0xf8, !PT ;  /* 0x0000003802a57812 */ /* 0x000fc400078ef89f */
[----:B------:R-:W-:Y:S02]  /*1ff0*/  ISETP.GT.U32.AND P0, PT, R101, R68, PT ;  /* 0x000000446500720c */ /* 0x000fe40003f04070 */
        /* <DEDUP_REMOVED lines=21> */
[----:B------:R-:W-:Y:S01]  /*2150*/  MOV R90, R56 ;  /* 0x00000038005a7202 */ /* 0x000fe20000000f00 */
[C---:B------:R-:W-:Y:S01]  /*2160*/  VIADD R65, R98.reuse, 0x30 ;  /* 0x0000003062417836 */ /* 0x040fe20000000000 */
[----:B------:R-:W-:Y:S01]  /*2170*/  SHF.R.S32.HI R93, RZ, 0x1, R93 ;  /* 0x00000001ff5d7819 */ /* 0x000fe2000001145d */
[C---:B------:R-:W-:Y:S01]  /*2180*/  IMAD R88, R101.reuse, -0x40, R69 ;  /* 0xffffffc065587824 */ /* 0x040fe200078e0245 */
[----:B------:R-:W-:Y:S01]  /*2190*/  IADD3 R66, PT, PT, R98, 0x20, RZ ;  /* 0x0000002062427810 */ /* 0x000fe20007ffe0ff */
[----:B------:R-:W-:Y:S01]  /*21a0*/  IMAD R86, R101, -0x40, R57 ;  /* 0xffffffc065567824 */ /* 0x000fe200078e0239 */
[C---:B------:R-:W-:Y:S01]  /*21b0*/  SHF.L.U32 R87, R93.reuse, 0x5, RZ ;  /* 0x000000055d577819 */ /* 0x040fe200000006ff */
[C---:B------:R-:W-:Y:S01]  /*21c0*/  IMAD.SHL.U32 R91, R93.reuse, 0x10, RZ ;  /* 0x000000105d5b7824 */ /* 0x040fe200078e00ff */
[----:B------:R-:W-:Y:S01]  /*21d0*/  MOV R85, R101 ;  /* 0x0000006500557202 */ /* 0x000fe20000000f00 */
[----:B------:R-:W-:Y:S01]  /*21e0*/  IMAD R89, R93, 0x30, RZ ;  /* 0x000000305d597824 */ /* 0x000fe200078e02ff */
        /* <DEDUP_REMOVED lines=12> */
[----:B------:R-:W-:Y:S01]  /*22b0*/  IADD3 R11, P0, PT, -R69, R98, RZ ;  /* 0x00000062450b7210 */ /* 0x000fe20007f1e1ff */
[-C--:B----4-:R-:W-:Y:S01]  /*22c0*/  IMAD R9, R111, R90.reuse, RZ ;  /* 0x0000005a6f097224 */ /* 0x090fe200078e02ff */
[----:B------:R-:W-:Y:S01]  /*22d0*/  SHF.L.U64.HI R80, R112, 0x4, R113 ;  /* 0x0000000470507819 */ /* 0x000fe20000010271 */
[----:B------:R-:W-:Y:S01]  /*22e0*/  IMAD.WIDE.U32 R14, R110, R90, R14 ;  /* 0x0000005a6e0e7225 */ /* 0x000fe200078e000e */
[----:B------:R-:W-:-:S03]  /*22f0*/  SHF.L.U32 R81, R112, 0x4, RZ ;  /* 0x0000000470517819 */ /* 0x000fc600000006ff */
[----:B------:R-:W-:Y:S01]  /*2300*/  IMAD.IADD R25, R25, 0x1, R8 ;  /* 0x0000000119197824 */ /* 0x000fe200078e0208 */
[----:B------:R-:W-:Y:S01]  /*2310*/  IADD3 R15, PT, PT, R15, R9, RZ ;  /* 0x000000090f0f7210 */ /* 0x000fe20007ffe0ff */
[----:B-----5:R-:W-:Y:S02]  /*2320*/  IMAD.IADD R10, R56, 0x1, R7 ;  /* 0x00000001380a7824 */ /* 0x020fe400078e0207 */
[-C--:B------:R-:W-:Y:S02]  /*2330*/  IMAD R8, R113, R90.reuse, RZ ;  /* 0x0000005a71087224 */ /* 0x080fe400078e02ff */
        /* <DEDUP_REMOVED lines=9> */
[----:B------:R-:W-:-:S03]  /*23d0*/  IADD3.X R9, PT, PT, RZ, ~R9, RZ, P0, !PT ;  /* 0x80000009ff097210 */ /* 0x000fc600007fe4ff */
[----:B------:R-:W-:Y:S02]  /*23e0*/  IMAD R15, R10, R93, RZ ;  /* 0x0000005d0a0f7224 */ /* 0x000fe400078e02ff */
[----:B------:R-:W-:-:S03]  /*23f0*/  IMAD.WIDE.U32 R22, R6, R22, R24 ;  /* 0x0000001606167225 */ /* 0x000fc600078e0018 */
[----:B------:R-:W-:Y:S01]  /*2400*/  SHF.R.S32.HI R75, RZ, 0x1f, R15 ;  /* 0x0000001fff4b7819 */ /* 0x000fe2000001140f */
[----:B------:R-:W-:Y:S01]  /*2410*/  IMAD.IADD R6, R92, 0x1, R8 ;  /* 0x000000015c067824 */ /* 0x000fe200078e0208 */
[----:B------:R-:W-:Y:S01]  /*2420*/  IADD3 R14, P1, PT, R15, R8, RZ ;  /* 0x000000080f0e7210 */ /* 0x000fe20007f3e0ff */
[----:B------:R-:W-:Y:S01]  /*2430*/  IMAD.IADD R21, R21, 0x1, R7 ;  /* 0x0000000115157824 */ /* 0x000fe200078e0207 */
[----:B------:R-:W-:Y:S01]  /*2440*/  IADD3 R23, PT, PT, R23, R0, RZ ;  /* 0x0000000017177210 */ /* 0x000fe20007ffe0ff */
[----:B------:R-:W-:Y:S01]  /*2450*/  IMAD R71, R9, R110, RZ ;  /* 0x0000006e09477224 */ /* 0x000fe200078e02ff */
[----:B------:R-:W-:Y:S01]  /*2460*/  IADD3 R74, P0, PT, R15, R6, RZ ;  /* 0x000000060f4a7210 */ /* 0x000fe20007f1e0ff */
        /* <DEDUP_REMOVED lines=25> */
.L_x_10201:
        /* <DEDUP_REMOVED lines=18> */
.L_x_10150:
[----:B------:R-:W-:Y:S05]  /*2720*/  BSYNC.RECONVERGENT B0 ;  /* 0x0000000000007941 */ /* 0x000fea0003800200 */
.L_x_10149:
[----:B------:R-:W-:Y:S04]  /*2730*/  BSSY.RECONVERGENT B0, `(.L_x_10151) ;  /* 0x000000c000007945 */ /* 0x000fe80003800200 */
[----:B------:R-:W-:Y:S05]  /*2740*/  @!P5 BRA `(.L_x_10152) ;  /* 0x000000000028d947 */ /* 0x000fea0003800000 */
[----:B------:R-:W-:Y:S02]  /*2750*/  ISETP.GE.AND P2, PT, R12, R163, PT ;  /* 0x000000a30c00720c */ /* 0x000fe40003f46270 */
[C---:B------:R-:W-:Y:S02]  /*2760*/  LEA R20, P1, R110.reuse, R70, 0x5 ;  /* 0x000000466e147211 */ /* 0x040fe400078228ff */
[C---:B------:R-:W-:Y:S02]  /*2770*/  LEA R2, P6, R59.reuse, R78, 0x1 ;  /* 0x0000004e3b027211 */ /* 0x040fe400078c08ff */
[----:B------:R-:W-:Y:S02]  /*2780*/  LEA.HI.X R21, R110, R71, R111, 0x5, P1 ;  /* 0x000000476e157211 */ /* 0x000fe400008f2c6f */
[----:B------:R-:W-:Y:S02]  /*2790*/  ISETP.GE.AND P1, PT, R100, R163, PT ;  /* 0x000000a36400720c */ /* 0x000fe40003f26270 */
[----:B------:R-:W-:Y:S03]  /*27a0*/  LEA.HI.X R3, R59, R79, R60, 0x1, P6 ;  /* 0x0000004f3b037211 */ /* 0x000fe600030f0c3c */
[----:B-1----:R-:W2:Y:S04]  /*27b0*/  @!P2 LD.E.128 R16, desc[UR4][R20.64] ;  /* 0x000000041410a980 */ /* 0x002ea8000c101d00 */
[----:B--2---:R2:W-:Y:S04]  /*27c0*/  @!P2 ST.E.128 desc[UR4][R2.64], R16 ;  /* 0x000000100200a985 */ /* 0x0045e8000c101d04 */
[----:B------:R-:W3:Y:S04]  /*27d0*/  @!P1 LD.E.128 R4, desc[UR4][R20.64+0x80] ;  /* 0x0000800414049980 */ /* 0x000ee8000c101d00 */
[----:B---3--:R2:W-:Y:S02]  /*27e0*/  @!P1 ST.E.128 desc[UR4][R2.64+0x80], R4 ;  /* 0x0000800402009985 */ /* 0x0085e4000c101d04 */
.L_x_10152:
[----:B------:R-:W-:Y:S05]  /*27f0*/  BSYNC.RECONVERGENT B0 ;  /* 0x0000000000007941 */ /* 0x000fea0003800200 */
.L_x_10151:
        /* <DEDUP_REMOVED lines=12> */
.L_x_10154:
[----:B------:R-:W-:Y:S05]  /*28c0*/  BSYNC.RECONVERGENT B0 ;  /* 0x0000000000007941 */ /* 0x000fea0003800200 */
.L_x_10153:
        /* <DEDUP_REMOVED lines=14> */
.L_x_10156:
[----:B------:R-:W-:Y:S05]  /*29b0*/  BSYNC.RECONVERGENT B0 ;  /* 0x0000000000007941 */ /* 0x000fea0003800200 */
.L_x_10155:
        /* <DEDUP_REMOVED lines=26> */
.L_x_10160:
[----:B------:R-:W-:Y:S05]  /*2b60*/  BSYNC.RECONVERGENT B0 ;  /* 0x0000000000007941 */ /* 0x000fea0003800200 */
.L_x_10159:
        /* <DEDUP_REMOVED lines=12> */
.L_x_10162:
[----:B------:R-:W-:Y:S05]  /*2c30*/  BSYNC.RECONVERGENT B0 ;  /* 0x0000000000007941 */ /* 0x000fea0003800200 */
.L_x_10161:
        /* <DEDUP_REMOVED lines=12> */
.L_x_10164:
[----:B------:R-:W-:Y:S05]  /*2d00*/  BSYNC.RECONVERGENT B0 ;  /* 0x0000000000007941 */ /* 0x000fea0003800200 */
.L_x_10163:
        /* <DEDUP_REMOVED lines=17> */
.L_x_10158:
        /* <DEDUP_REMOVED lines=57> */
.L_x_10170:
[----:B------:R-:W-:Y:S05]  /*31b0*/  BSYNC.RECONVERGENT B0 ;  /* 0x0000000000007941 */ /* 0x000fea0003800200 */
.L_x_10169:
        /* <DEDUP_REMOVED lines=47> */
.L_x_10168:
[----:B------:R-:W-:Y:S05]  /*34b0*/  BSYNC.RECONVERGENT B1 ;  /* 0x0000000000017941 */ /* 0x000fea0003800200 */
.L_x_10167:
        /* <DEDUP_REMOVED lines=10> */
[----:B------:R-:W-:Y:S02]  /*3560*/  LEA R46, P5, R81, R10, 0x1 ;  /* 0x0000000a512e7211 */ /* 0x000fe400078a08ff */
        /* <DEDUP_REMOVED lines=51> */
.L_x_10174:
[----:B------:R-:W-:Y:S05]  /*38a0*/  BSYNC.RECONVERGENT B0 ;  /* 0x0000000000007941 */ /* 0x000fea0003800200 */
.L_x_10173:
        /* <DEDUP_REMOVED lines=47> */
.L_x_10172:
[----:B------:R-:W-:Y:S05]  /*3ba0*/  BSYNC.RECONVERGENT B1 ;  /* 0x0000000000017941 */ /* 0x000fea0003800200 */
.L_x_10171:
        /* <DEDUP_REMOVED lines=60> */
.L_x_10178:
[----:B------:R-:W-:Y:S05]  /*3f70*/  BSYNC.RECONVERGENT B0 ;  /* 0x0000000000007941 */ /* 0x000fea0003800200 */
.L_x_10177:
        /* <DEDUP_REMOVED lines=47> */
.L_x_10176:
[----:B------:R-:W-:Y:S05]  /*4270*/  BSYNC.RECONVERGENT B1 ;  /* 0x0000000000017941 */ /* 0x000fea0003800200 */
.L_x_10175:
        /* <DEDUP_REMOVED lines=63> */
.L_x_10182:
[----:B------:R-:W-:Y:S05]  /*4670*/  BSYNC.RECONVERGENT B0 ;  /* 0x0000000000007941 */ /* 0x000fea0003800200 */
.L_x_10181:
        /* <DEDUP_REMOVED lines=47> */
.L_x_10180:
[----:B------:R-:W-:Y:S05]  /*4970*/  BSYNC.RECONVERGENT B1 ;  /* 0x0000000000017941 */ /* 0x000fea0003800200 */
.L_x_10179:
[----:B------:R-:W2:Y:S02]  /*4980*/  LD.E R3, desc[UR4][R102.64+0xd0] ;  /* 0x0000d00466037980 */ /* 0x000ea4000c101900 */
[----:B--2---:R-:W-:Y:S05]  /*4990*/  IMAD.U32 R3, R3, -0x20, RZ ;  /* 0xffffffe003037824 */ /* 0x004fea00078e00ff */
[C---:B------:R-:W-:Y:S02]  /*49a0*/  LEA R14, P1, R3.reuse, R14, 0x1 ;  /* 0x0000000e030e7211 */ /* 0x040fe400078208ff */
[C---:B------:R-:W-:Y:S02]  /*49b0*/  LEA R50, P0, R3.reuse, R50, 0x1 ;  /* 0x0000003203327211 */ /* 0x040fe400078008ff */
[C---:B------:R-:W-:Y:S02]  /*49c0*/  LEA.HI.X.SX32 R15, R3.reuse, R15, 0x1, P1 ;  /* 0x0000000f030f7211 */ /* 0x040fe400008f0eff */
[----:B------:R-:W-:Y:S01]  /*49d0*/  LEA.HI.X.SX32 R51, R3, R51, 0x1, P0 ;  /* 0x0000003303337211 */ /* 0x000fe200000f0eff */
[----:B------:R-:W-:Y:S05]  /*49e0*/  BRA `(.L_x_10165) ;  /* 0x0000002c00a47947 */ /* 0x000fea0003800000 */
.L_x_10166:
        /* <DEDUP_REMOVED lines=95> */
.L_x_10186:
[----:B------:R-:W-:Y:S05]  /*4fe0*/  BSYNC.RECONVERGENT B0 ;  /* 0x0000000000007941 */ /* 0x000fea0003800200 */
.L_x_10185:
        /* <DEDUP_REMOVED lines=88> */
.L_x_10184:
[----:B------:R-:W-:Y:S05]  /*5570*/  BSYNC.RECONVERGENT B1 ;  /* 0x0000000000017941 */ /* 0x000fea0003800200 */
.L_x_10183:
[----:B------:R-:W-:Y:S04]  /*5580*/  BSSY.RECONVERGENT B1, `(.L_x_10187) ;  /* 0x00000b7000017945 */ /* 0x000fe80003800200 */
[----:B------:R-:W-:Y:S05]  /*5590*/  @!P5 BRA `(.L_x_10188) ;  /* 0x0000000800d4d947 */ /* 0x000fea0003800000 */
[----:B-----5:R-:W-:Y:S01]  /*55a0*/  ISETP.GE.AND P5, PT, R12, R115, PT ;  /* 0x000000730c00720c */ /* 0x020fe20003fa6270 */
[----:B------:R-:W-:Y:S01]  /*55b0*/  BSSY.RECONVERGENT B0, `(.L_x_10189) ;  /* 0x000005b000007945 */ /* 0x000fe20003800200 */
[----:B------:R-:W-:Y:S02]  /*55c0*/  LEA R32, P1, R81, R10, 0x1 ;  /* 0x0000000a51207211 */ /* 0x000fe400078208ff */
[----:B------:R-:W-:Y:S02]  /*55d0*/  LEA R120, P0, R61, R76, 0x1 ;  /* 0x0000004c3d787211 */ /* 0x000fe400078008ff */
        /* <DEDUP_REMOVED lines=88> */
.L_x_10190:
[----:B------:R-:W-:Y:S05]  /*5b60*/  BSYNC.RECONVERGENT B0 ;  /* 0x0000000000007941 */ /* 0x000fea0003800200 */
.L_x_10189:
        /* <DEDUP_REMOVED lines=88> */
.L_x_10188:
[----:B------:R-:W-:Y:S05]  /*60f0*/  BSYNC.RECONVERGENT B1 ;  /* 0x0000000000017941 */ /* 0x000fea0003800200 */
.L_x_10187:
        /* <DEDUP_REMOVED lines=95> */
.L_x_10194:
[----:B------:R-:W-:Y:S05]  /*66f0*/  BSYNC.RECONVERGENT B0 ;  /* 0x0000000000007941 */ /* 0x000fea0003800200 */
.L_x_10193:
        /* <DEDUP_REMOVED lines=86> */
.L_x_10192:
[----:B------:R-:W-:Y:S05]  /*6c60*/  BSYNC.RECONVERGENT B1 ;  /* 0x0000000000017941 */ /* 0x000fea0003800200 */
.L_x_10191:
[----:B------:R-:W-:Y:S04]  /*6c70*/  BSSY.RECONVERGENT B1, `(.L_x_10195) ;  /* 0x00000ba000017945 */ /* 0x000fe80003800200 */
[----:B------:R-:W-:Y:S05]  /*6c80*/  @!P3 BRA `(.L_x_10196) ;  /* 0x0000000800e0b947 */ /* 0x000fea0003800000 */
[-C--:B-----5:R-:W-:Y:S01]  /*6c90*/  ISETP.GE.AND P0, PT, R12, R115.reuse, PT ;  /* 0x000000730c00720c */ /* 0x0a0fe20003f06270 */
[----:B------:R-:W-:Y:S01]  /*6ca0*/  IMAD R114, R149, 0x60, RZ ;  /* 0x0000006095727824 */ /* 0x000fe200078e02ff */
[----:B------:R-:W-:Y:S01]  /*6cb0*/  MOV R8, R10 ;  /* 0x0000000a00087202 */ /* 0x000fe20000000f00 */
[----:B------:R-:W-:Y:S01]  /*6cc0*/  IMAD.WIDE.U32 R4, R148, 0x60, R76 ;  /* 0x0000006094047825 */ /* 0x000fe200078e004c */
[----:B------:R-:W-:Y:S01]  /*6cd0*/  ISETP.GE.AND P3, PT, R100, R115, PT ;  /* 0x000000736400720c */ /* 0x000fe20003f66270 */
[----:B------:R-:W-:Y:S02]  /*6ce0*/  BSSY.RECONVERGENT B0, `(.L_x_10197) ;  /* 0x000005c000007945 */ /* 0x000fe40003800200 */
[----:B------:R-:W-:Y:S01]  /*6cf0*/  IMAD R3, R113, 0x60, RZ ;  /* 0x0000006071037824 */ /* 0x000fe200078e02ff */
[----:B------:R-:W-:Y:S01]  /*6d00*/  IADD3 R115, PT, PT, R5, R114, RZ ;  /* 0x0000007205737210 */ /* 0x000fe20007ffe0ff */
[----:B------:R-:W-:Y:S01]  /*6d10*/  IMAD.WIDE.U32 R24, R112, 0x60, R8 ;  /* 0x0000006070187825 */ /* 0x000fe200078e0008 */
[----:B------:R-:W-:Y:S04]  /*6d20*/  MOV R114, R4 ;  /* 0x0000000400727202 */ /* 0x000fe80000000f00 */
        /* <DEDUP_REMOVED lines=87> */
.L_x_10198:
[----:B------:R-:W-:Y:S05]  /*72a0*/  BSYNC.RECONVERGENT B0 ;  /* 0x0000000000007941 */ /* 0x000fea0003800200 */
.L_x_10197:
        /* <DEDUP_REMOVED lines=86> */
.L_x_10196:
[----:B------:R-:W-:Y:S05]  /*7810*/  BSYNC.RECONVERGENT B1 ;  /* 0x0000000000017941 */ /* 0x000fea0003800200 */
.L_x_10195:
[----:B------:R-:W3:Y:S02]  /*7820*/  LD.E R3, desc[UR4][R102.64+0xd0] ;  /* 0x0000d00466037980 */ /* 0x000ee4000c101900 */
[----:B---3--:R-:W-:Y:S05]  /*7830*/  IMAD.U32 R3, R3, -0x20, RZ ;  /* 0xffffffe003037824 */ /* 0x008fea00078e00ff */
[C---:B------:R-:W-:Y:S02]  /*7840*/  LEA R74, P1, R3.reuse, R74, 0x1 ;  /* 0x0000004a034a7211 */ /* 0x040fe400078208ff */
[C---:B------:R-:W-:Y:S02]  /*7850*/  LEA R72, P0, R3.reuse, R72, 0x1 ;  /* 0x0000004803487211 */ /* 0x040fe400078008ff */
[C---:B------:R-:W-:Y:S02]  /*7860*/  LEA.HI.X.SX32 R75, R3.reuse, R75, 0x1, P1 ;  /* 0x0000004b034b7211 */ /* 0x040fe400008f0eff */
[----:B------:R-:W-:Y:S09]  /*7870*/  LEA.HI.X.SX32 R73, R3, R73, 0x1, P0 ;  /* 0x0000004903497211 */ /* 0x000ff200000f0eff */
.L_x_10165:
[----:B------:R-:W-:Y:S05]  /*7880*/  BSYNC.RECONVERGENT B2 ;  /* 0x0000000000027941 */ /* 0x000fea0003800200 */
.L_x_10157:
        /* <DEDUP_REMOVED lines=101> */
.L_x_10200:
[----:B------:R-:W-:Y:S05]  /*7ee0*/  BSYNC.RECONVERGENT B0 ;  /* 0x0000000000007941 */ /* 0x000fea0003800200 */
.L_x_10199:
[----:B------:R-:W-:Y:S05]  /*7ef0*/  @P2 BRA `(.L_x_10201) ;  /* 0xffffffa400c02947 */ /* 0x000fea000383ffff */
.L_x_10148:
        /* <DEDUP_REMOVED lines=34> */
.L_x_10205:
[----:B------:R-:W-:Y:S05]  /*8120*/  BSYNC.RECONVERGENT B0 ;  /* 0x0000000000007941 */ /* 0x000fea0003800200 */
.L_x_10204:
        /* <DEDUP_REMOVED lines=14> */
.L_x_10207:
[----:B------:R-:W-:Y:S05]  /*8210*/  BSYNC.RECONVERGENT B0 ;  /* 0x0000000000007941 */ /* 0x000fea0003800200 */
.L_x_10206:
        /* <DEDUP_REMOVED lines=16> */
.L_x_10209:
[----:B------:R-:W-:Y:S05]  /*8320*/  BSYNC.RECONVERGENT B0 ;  /* 0x0000000000007941 */ /* 0x000fea0003800200 */
.L_x_10208:
        /* <DEDUP_REMOVED lines=16> */
.L_x_10203:
        /* <DEDUP_REMOVED lines=13> */
[----:B-----5:R-:W-:-:S04]  /*8500*/  IMAD R7, R98, R3, R92 ;  /* 0x0000000362077224 */ /* 0x020fc800078e025c */
        /* <DEDUP_REMOVED lines=37> */
[C---:B------:R-:W-:Y:S02]  /*8760*/  SHF.L.U32 R18, R8.reuse, 0x10, RZ ;  /* 0x0000001008127819 */ /* 0x040fe400000006ff */
[----:B------:R-:W-:-:S02]  /*8770*/  LOP3.LUT R25, R8, 0xffff0000, RZ, 0xc0, !PT ;  /* 0xffff000008197812 */ /* 0x000fc400078ec0ff */
[C---:B------:R-:W-:Y:S02]  /*8780*/  SHF.L.U32 R23, R11.reuse, 0x10, RZ ;  /* 0x000000100b177819 */ /* 0x040fe400000006ff */
[----:B------:R-:W-:Y:S02]  /*8790*/  LOP3.LUT R21, R11, 0xffff0000, RZ, 0xc0, !PT ;  /* 0xffff00000b157812 */ /* 0x000fe400078ec0ff */
[----:B--2---:R-:W-:Y:S02]  /*87a0*/  LOP3.LUT R19, R4, 0xffff0000, RZ, 0xc0, !PT ;  /* 0xffff000004137812 */ /* 0x004fe400078ec0ff */
[C---:B------:R-:W-:Y:S01]  /*87b0*/  LOP3.LUT R8, R5.reuse, 0xffff0000, RZ, 0xc0, !PT ;  /* 0xffff000005087812 */ /* 0x040fe200078ec0ff */
[----:B------:R-:W-:Y:S01]  /*87c0*/  IMAD.U32 R5, R5, 0x10000, RZ ;  /* 0x0001000005057824 */ /* 0x000fe200078e00ff */
[----:B---3--:R-:W-:Y:S01]  /*87d0*/  LOP3.LUT R22, R6, 0xffff0000, RZ, 0xc0, !PT ;  /* 0xffff000006167812 */ /* 0x008fe200078ec0ff */
[----:B------:R-:W-:Y:S01]  /*87e0*/  FMUL.FTZ R11, R9, R19 ;  /* 0x00000013090b7220 */ /* 0x000fe20000410000 */
[----:B------:R-:W-:-:S02]  /*87f0*/  LOP3.LUT R20, R7, 0xffff0000, RZ, 0xc0, !PT ;  /* 0xffff000007147812 */ /* 0x000fc400078ec0ff */
[----:B------:R-:W-:Y:S01]  /*8800*/  SHF.L.U32 R4, R4, 0x10, RZ ;  /* 0x0000001004047819 */ /* 0x000fe200000006ff */
[-C--:B------:R-:W-:Y:S01]  /*8810*/  FMUL.FTZ R26, R9, R22.reuse ;  /* 0x00000016091a7220 */ /* 0x080fe20000410000 */
[----:B------:R-:W-:Y:S01]  /*8820*/  SHF.L.U32 R6, R6, 0x10, RZ ;  /* 0x0000001006067819 */ /* 0x000fe200000006ff */
[----:B------:R-:W-:Y:S01]  /*8830*/  FFMA.FTZ R11, R14, R22, -R11 ;  /* 0x000000160e0b7223 */ /* 0x000fe2000001080b */
[----:B------:R-:W-:Y:S01]  /*8840*/  LOP3.LUT R9, R10, 0xffff0000, RZ, 0xc0, !PT ;  /* 0xffff00000a097812 */ /* 0x000fe200078ec0ff */
[C---:B------:R-:W-:Y:S01]  /*8850*/  FMUL.FTZ R10, R21.reuse, R8 ;  /* 0x00000008150a7220 */ /* 0x040fe20000410000 */
[----:B------:R-:W-:Y:S01]  /*8860*/  FFMA.FTZ R26, R14, R19, R26 ;  /* 0x000000130e1a7223 */ /* 0x000fe2000001001a */
[----:B------:R-:W-:Y:S01]  /*8870*/  FMUL.FTZ R14, R21, R20 ;  /* 0x00000014150e7220 */ /* 0x000fe20000410000 */
[----:B------:R-:W-:Y:S01]  /*8880*/  SHF.L.U32 R7, R7, 0x10, RZ ;  /* 0x0000001007077819 */ /* 0x000fe200000006ff */
[C---:B------:R-:W-:Y:S01]  /*8890*/  FMUL.FTZ R19, R25.reuse, R4 ;  /* 0x0000000419137220 */ /* 0x040fe20000410000 */
[----:B------:R-:W-:Y:S01]  /*88a0*/  FMUL.FTZ R25, R25, R6 ;  /* 0x0000000619197220 */ /* 0x000fe20000410000 */
[C---:B------:R-:W-:Y:S01]  /*88b0*/  FFMA.FTZ R10, R23.reuse, R20, -R10 ;  /* 0x00000014170a7223 */ /* 0x040fe2000001080a */
        /* <DEDUP_REMOVED lines=12> */
.L_x_10217:
[----:B------:R-:W-:Y:S05]  /*8980*/  BSYNC.RECONVERGENT B0 ;  /* 0x0000000000007941 */ /* 0x000fea0003800200 */
.L_x_10216:
[----:B-----5:R-:W-:Y:S01]  /*8990*/  IMAD.MOV.U32 R6, RZ, RZ, R10 ;  /* 0x000000ffff067224 */ /* 0x020fe200078e000a */
[----:B------:R-:W-:Y:S01]  /*89a0*/  MOV R4, R8 ;  /* 0x0000000800047202 */ /* 0x000fe20000000f00 */
[----:B------:R-:W-:Y:S01]  /*89b0*/  IMAD.MOV.U32 R7, RZ, RZ, R11 ;  /* 0x000000ffff077224 */ /* 0x000fe200078e000b */
[----:B------:R-:W-:Y:S02]  /*89c0*/  MOV R5, R9 ;  /* 0x0000000900057202 */ /* 0x000fe40000000f00 */
.L_x_10215:
[----:B------:R-:W-:Y:S05]  /*89d0*/  BSYNC.RECONVERGENT B1 ;  /* 0x0000000000017941 */ /* 0x000fea0003800200 */
.L_x_10214:
        /* <DEDUP_REMOVED lines=49> */
.L_x_10219:
[----:B------:R-:W-:Y:S05]  /*8cf0*/  BSYNC.RECONVERGENT B0 ;  /* 0x0000000000007941 */ /* 0x000fea0003800200 */
.L_x_10218:
[----:B-----5:R3:W-:Y:S02]  /*8d00*/  STS.128 [R165+0x2000], R8 ;  /* 0x00200008a5007388 */ /* 0x0207e40000000c00 */
.L_x_10213:
[----:B------:R-:W-:Y:S05]  /*8d10*/  BSYNC.RECONVERGENT B2 ;  /* 0x0000000000027941 */ /* 0x000fea0003800200 */
.L_x_10212:
        /* <DEDUP_REMOVED lines=24> */
[C---:B-----5:R-:W-:Y:S01]  /*8ea0*/  IMAD.U32 R14, R9.reuse, 0x10000, RZ ;  /* 0x00010000090e7824 */ /* 0x060fe200078e00ff */
[----:B------:R-:W-:Y:S01]  /*8eb0*/  LOP3.LUT R9, R9, 0xffff0000, RZ, 0xc0, !PT ;  /* 0xffff000009097812 */ /* 0x000fe200078ec0ff */
[----:B------:R-:W-:Y:S01]  /*8ec0*/  IMAD.U32 R23, R11, 0x10000, RZ ;  /* 0x000100000b177824 */ /* 0x000fe200078e00ff */
[C---:B------:R-:W-:Y:S02]  /*8ed0*/  SHF.L.U32 R18, R8.reuse, 0x10, RZ ;  /* 0x0000001008127819 */ /* 0x040fe400000006ff */
[----:B------:R-:W-:-:S02]  /*8ee0*/  LOP3.LUT R25, R8, 0xffff0000, RZ, 0xc0, !PT ;  /* 0xffff000008197812 */ /* 0x000fc400078ec0ff */
[----:B------:R-:W-:Y:S02]  /*8ef0*/  LOP3.LUT R21, R11, 0xffff0000, RZ, 0xc0, !PT ;  /* 0xffff00000b157812 */ /* 0x000fe400078ec0ff */
[----:B------:R-:W-:Y:S02]  /*8f00*/  SHF.L.U32 R24, R10, 0x10, RZ ;  /* 0x000000100a187819 */ /* 0x000fe400000006ff */
[----:B--2---:R-:W-:Y:S02]  /*8f10*/  LOP3.LUT R22, R6, 0xffff0000, RZ, 0xc0, !PT ;  /* 0xffff000006167812 */ /* 0x004fe400078ec0ff */
[----:B----4-:R-:W-:-:S03]  /*8f20*/  LOP3.LUT R19, R4, 0xffff0000, RZ, 0xc0, !PT ;  /* 0xffff000004137812 */ /* 0x010fc600078ec0ff */
[----:B------:R-:W-:Y:S01]  /*8f30*/  FMUL.FTZ R26, R9, R22 ;  /* 0x00000016091a7220 */ /* 0x000fe20000410000 */
[----:B------:R-:W-:Y:S02]  /*8f40*/  LOP3.LUT R8, R5, 0xffff0000, RZ, 0xc0, !PT ;  /* 0xffff000005087812 */ /* 0x000fe400078ec0ff */
[----:B------:R-:W-:Y:S01]  /*8f50*/  LOP3.LUT R20, R7, 0xffff0000, RZ, 0xc0, !PT ;  /* 0xffff000007147812 */ /* 0x000fe200078ec0ff */
[-C--:B------:R-:W-:Y:S01]  /*8f60*/  FMUL.FTZ R11, R9, R19.reuse ;  /* 0x00000013090b7220 */ /* 0x080fe20000410000 */
[----:B------:R-:W-:Y:S01]  /*8f70*/  IMAD.U32 R4, R4, 0x10000, RZ ;  /* 0x0001000004047824 */ /* 0x000fe200078e00ff */
[----:B------:R-:W-:Y:S01]  /*8f80*/  SHF.L.U32 R6, R6, 0x10, RZ ;  /* 0x0000001006067819 */ /* 0x000fe200000006ff */
[----:B------:R-:W-:Y:S01]  /*8f90*/  FFMA.FTZ R26, R14, R19, R26 ;  /* 0x000000130e1a7223 */ /* 0x000fe2000001001a */
[----:B------:R-:W-:Y:S01]  /*8fa0*/  LOP3.LUT R9, R10, 0xffff0000, RZ, 0xc0, !PT ;  /* 0xffff00000a097812 */ /* 0x000fe200078ec0ff */
[C---:B------:R-:W-:Y:S01]  /*8fb0*/  FMUL.FTZ R10, R21.reuse, R8 ;  /* 0x00000008150a7220 */ /* 0x040fe20000410000 */
[----:B------:R-:W-:Y:S01]  /*8fc0*/  FFMA.FTZ R11, R14, R22, -R11 ;  /* 0x000000160e0b7223 */ /* 0x000fe2000001080b */
[----:B------:R-:W-:Y:S01]  /*8fd0*/  FMUL.FTZ R14, R21, R20 ;  /* 0x00000014150e7220 */ /* 0x000fe20000410000 */
[----:B------:R-:W-:Y:S01]  /*8fe0*/  SHF.L.U32 R7, R7, 0x10, RZ ;  /* 0x0000001007077819 */ /* 0x000fe200000006ff */
[----:B------:R-:W-:-:S02]  /*8ff0*/  IMAD.U32 R5, R5, 0x10000, RZ ;  /* 0x0001000005057824 */ /* 0x000fc400078e00ff */
        /* <DEDUP_REMOVED lines=15> */
.L_x_10225:
[----:B------:R-:W-:Y:S05]  /*90f0*/  BSYNC.RECONVERGENT B0 ;  /* 0x0000000000007941 */ /* 0x000fea0003800200 */
.L_x_10224:
[----:B-----5:R1:W-:Y:S02]  /*9100*/  STS.128 [R165+0x800], R8 ;  /* 0x00080008a5007388 */ /* 0x0203e40000000c00 */
.L_x_10223:
[----:B------:R-:W-:Y:S05]  /*9110*/  BSYNC.RECONVERGENT B1 ;  /* 0x0000000000017941 */ /* 0x000fea0003800200 */
.L_x_10222:
        /* <DEDUP_REMOVED lines=25> */
[----:B---3--:R-:W-:-:S03]  /*92b0*/  LOP3.LUT R19, R4, 0xffff0000, RZ, 0xc0, !PT ;  /* 0xffff000004137812 */ /* 0x008fc600078ec0ff */
        /* <DEDUP_REMOVED lines=28> */
.L_x_10227:
[----:B------:R-:W-:Y:S05]  /*9480*/  BSYNC.RECONVERGENT B0 ;  /* 0x0000000000007941 */ /* 0x000fea0003800200 */
.L_x_10226:
[----:B-----5:R3:W-:Y:S02]  /*9490*/  STS.128 [R165+0x2800], R8 ;  /* 0x00280008a5007388 */ /* 0x0207e40000000c00 */
.L_x_10221:
[----:B------:R-:W-:Y:S05]  /*94a0*/  BSYNC.RECONVERGENT B2 ;  /* 0x0000000000027941 */ /* 0x000fea0003800200 */
.L_x_10220:
        /* <DEDUP_REMOVED lines=26> */
[----:B------:R-:W-:Y:S01]  /*9650*/  LOP3.LUT R9, R9, 0xffff0000, RZ, 0xc0, !PT ;  /* 0xffff000009097812 */ /* 0x000fe200078ec0ff */
[C---:B------:R-:W-:Y:S01]  /*9660*/  IMAD.U32 R18, R8.reuse, 0x10000, RZ ;  /* 0x0001000008127824 */ /* 0x040fe200078e00ff */
[----:B------:R-:W-:Y:S02]  /*9670*/  LOP3.LUT R26, R8, 0xffff0000, RZ, 0xc0, !PT ;  /* 0xffff0000081a7812 */ /* 0x000fe400078ec0ff */
[----:B------:R-:W-:-:S02]  /*9680*/  LOP3.LUT R23, R11, 0xffff0000, RZ, 0xc0, !PT ;  /* 0xffff00000b177812 */ /* 0x000fc400078ec0ff */
[----:B------:R-:W-:Y:S01]  /*9690*/  SHF.L.U32 R24, R11, 0x10, RZ ;  /* 0x000000100b187819 */ /* 0x000fe200000006ff */
[C---:B------:R-:W-:Y:S01]  /*96a0*/  IMAD.U32 R25, R10.reuse, 0x10000, RZ ;  /* 0x000100000a197824 */ /* 0x040fe200078e00ff */
[----:B------:R-:W-:Y:S02]  /*96b0*/  LOP3.LUT R10, R10, 0xffff0000, RZ, 0xc0, !PT ;  /* 0xffff00000a0a7812 */ /* 0x000fe400078ec0ff */
[----:B--2---:R-:W-:Y:S02]  /*96c0*/  LOP3.LUT R22, R6, 0xffff0000, RZ, 0xc0, !PT ;  /* 0xffff000006167812 */ /* 0x004fe400078ec0ff */
[----:B---3--:R-:W-:Y:S02]  /*96d0*/  LOP3.LUT R20, R4, 0xffff0000, RZ, 0xc0, !PT ;  /* 0xffff000004147812 */ /* 0x008fe400078ec0ff */
[----:B------:R-:W-:Y:S02]  /*96e0*/  LOP3.LUT R8, R5, 0xffff0000, RZ, 0xc0, !PT ;  /* 0xffff000005087812 */ /* 0x000fe400078ec0ff */
[----:B------:R-:W-:Y:S01]  /*96f0*/  LOP3.LUT R21, R7, 0xffff0000, RZ, 0xc0, !PT ;  /* 0xffff000007157812 */ /* 0x000fe200078ec0ff */
[C---:B------:R-:W-:Y:S01]  /*9700*/  FMUL.FTZ R11, R9.reuse, R20 ;  /* 0x00000014090b7220 */ /* 0x040fe20000410000 */
[----:B------:R-:W-:Y:S01]  /*9710*/  FMUL.FTZ R9, R9, R22 ;  /* 0x0000001609097220 */ /* 0x000fe20000410000 */
[----:B------:R-:W-:-:S02]  /*9720*/  FMUL.FTZ R27, R23, R8 ;  /* 0x00000008171b7220 */ /* 0x000fc40000410000 */
[C---:B------:R-:W-:Y:S01]  /*9730*/  FFMA.FTZ R11, R14.reuse, R22, -R11 ;  /* 0x000000160e0b7223 */ /* 0x040fe2000001080b */
[----:B------:R-:W-:Y:S01]  /*9740*/  FFMA.FTZ R14, R14, R20, R9 ;  /* 0x000000140e0e7223 */ /* 0x000fe20000010009 */
[-C--:B------:R-:W-:Y:S01]  /*9750*/  FMUL.FTZ R23, R23, R21.reuse ;  /* 0x0000001517177220 */ /* 0x080fe20000410000 */
[----:B------:R-:W-:Y:S01]  /*9760*/  SHF.L.U32 R9, R4, 0x10, RZ ;  /* 0x0000001004097819 */ /* 0x000fe200000006ff */
[----:B------:R-:W-:Y:S01]  /*9770*/  FFMA.FTZ R27, R24, R21, -R27 ;  /* 0x00000015181b7223 */ /* 0x000fe2000001081b */
[----:B------:R-:W-:Y:S01]  /*9780*/  SHF.L.U32 R5, R5, 0x10, RZ ;  /* 0x0000001005057819 */ /* 0x000fe200000006ff */
[----:B------:R-:W-:Y:S02]  /*9790*/  IMAD.U32 R21, R6, 0x10000, RZ ;  /* 0x0001000006157824 */ /* 0x000fe400078e00ff */
[----:B------:R-:W-:Y:S02]  /*97a0*/  IMAD.U32 R7, R7, 0x10000, RZ ;  /* 0x0001000007077824 */ /* 0x000fe400078e00ff */
[----:B------:R-:W-:Y:S01]  /*97b0*/  FFMA.FTZ R8, R24, R8, R23 ;  /* 0x0000000818087223 */ /* 0x000fe20000010017 */
[----:B------:R-:W-:Y:S01]  /*97c0*/  FMUL.FTZ R23, R26, R9 ;  /* 0x000000091a177220 */ /* 0x000fe20000410000 */
[----:B------:R-:W-:Y:S01]  /*97d0*/  FMUL.FTZ R4, R10, R5 ;  /* 0x000000050a047220 */ /* 0x000fe20000410000 */
[----:B------:R-:W-:Y:S01]  /*97e0*/  FMUL.FTZ R26, R26, R21 ;  /* 0x000000151a1a7220 */ /* 0x000fe20000410000 */
[----:B------:R-:W-:Y:S01]  /*97f0*/  FMUL.FTZ R10, R10, R7 ;  /* 0x000000070a0a7220 */ /* 0x000fe20000410000 */
        /* <DEDUP_REMOVED lines=8> */
.L_x_10233:
[----:B------:R-:W-:Y:S05]  /*9880*/  BSYNC.RECONVERGENT B0 ;  /* 0x0000000000007941 */ /* 0x000fea0003800200 */
.L_x_10232:
[----:B-----5:R3:W-:Y:S02]  /*9890*/  STS.128 [R165+0x1000], R8 ;  /* 0x00100008a5007388 */ /* 0x0207e40000000c00 */
.L_x_10231:
[----:B------:R-:W-:Y:S05]  /*98a0*/  BSYNC.RECONVERGENT B1 ;  /* 0x0000000000017941 */ /* 0x000fea0003800200 */
.L_x_10230:
        /* <DEDUP_REMOVED lines=54> */
.L_x_10235:
[----:B------:R-:W-:Y:S05]  /*9c10*/  BSYNC.RECONVERGENT B0 ;  /* 0x0000000000007941 */ /* 0x000fea0003800200 */
.L_x_10234:
[----:B-----5:R3:W-:Y:S02]  /*9c20*/  STS.128 [R165+0x3000], R8 ;  /* 0x00300008a5007388 */ /* 0x0207e40000000c00 */
.L_x_10229:
[----:B------:R-:W-:Y:S05]  /*9c30*/  BSYNC.RECONVERGENT B2 ;  /* 0x0000000000027941 */ /* 0x000fea0003800200 */
.L_x_10228:
        /* <DEDUP_REMOVED lines=34> */
[----:B---3--:R-:W-:Y:S02]  /*9e60*/  LOP3.LUT R21, R4, 0xffff0000, RZ, 0xc0, !PT ;  /* 0xffff000004157812 */ /* 0x008fe400078ec0ff */
        /* <DEDUP_REMOVED lines=27> */
.L_x_10239:
[----:B------:R-:W-:Y:S05]  /*a020*/  BSYNC.RECONVERGENT B0 ;  /* 0x0000000000007941 */ /* 0x000fea0003800200 */
.L_x_10238:
[----:B-----5:R3:W-:Y:S02]  /*a030*/  STS.128 [R165+0x1800], R8 ;  /* 0x00180008a5007388 */ /* 0x0207e40000000c00 */
.L_x_10237:
[----:B------:R-:W-:Y:S05]  /*a040*/  BSYNC.RECONVERGENT B1 ;  /* 0x0000000000017941 */ /* 0x000fea0003800200 */
.L_x_10236:
        /* <DEDUP_REMOVED lines=17> */
[C---:B-----5:R-:W-:Y:S01]  /*a160*/  IMAD.U32 R7, R8.reuse, 0x10000, RZ ;  /* 0x0001000008077824 */ /* 0x060fe200078e00ff */
[----:B------:R-:W-:Y:S02]  /*a170*/  LOP3.LUT R6, R8, 0xffff0000, RZ, 0xc0, !PT ;  /* 0xffff000008067812 */ /* 0x000fe400078ec0ff */
[C---:B------:R-:W-:Y:S02]  /*a180*/  LOP3.LUT R0, R9.reuse, 0xffff0000, RZ, 0xc0, !PT ;  /* 0xffff000009007812 */ /* 0x040fe400078ec0ff */
[----:B------:R-:W-:Y:S01]  /*a190*/  SHF.L.U32 R16, R9, 0x10, RZ ;  /* 0x0000001009107819 */ /* 0x000fe200000006ff */
[C---:B------:R-:W-:Y:S01]  /*a1a0*/  IMAD.U32 R15, R10.reuse, 0x10000, RZ ;  /* 0x000100000a0f7824 */ /* 0x040fe200078e00ff */
[----:B------:R-:W-:-:S02]  /*a1b0*/  LOP3.LUT R14, R10, 0xffff0000, RZ, 0xc0, !PT ;  /* 0xffff00000a0e7812 */ /* 0x000fc400078ec0ff */
[----:B------:R-:W-:Y:S01]  /*a1c0*/  LOP3.LUT R10, R11, 0xffff0000, RZ, 0xc0, !PT ;  /* 0xffff00000b0a7812 */ /* 0x000fe200078ec0ff */
[----:B---3--:R-:W-:Y:S01]  /*a1d0*/  IMAD.U32 R9, R4, 0x10000, RZ ;  /* 0x0001000004097824 */ /* 0x008fe200078e00ff */
[----:B--2---:R-:W-:-:S03]  /*a1e0*/  SHF.L.U32 R8, R2, 0x10, RZ ;  /* 0x0000001002087819 */ /* 0x004fc600000006ff */
[----:B------:R-:W-:Y:S01]  /*a1f0*/  FMUL.FTZ R21, R6, R9 ;  /* 0x0000000906157220 */ /* 0x000fe20000410000 */
[----:B------:R-:W-:Y:S02]  /*a200*/  LOP3.LUT R17, R2, 0xffff0000, RZ, 0xc0, !PT ;  /* 0xffff000002117812 */ /* 0x000fe400078ec0ff */
[----:B------:R-:W-:Y:S01]  /*a210*/  LOP3.LUT R19, R4, 0xffff0000, RZ, 0xc0, !PT ;  /* 0xffff000004137812 */ /* 0x000fe200078ec0ff */
[-C--:B------:R-:W-:Y:S01]  /*a220*/  FMUL.FTZ R2, R6, R8.reuse ;  /* 0x0000000806027220 */ /* 0x080fe20000410000 */
[----:B------:R-:W-:Y:S01]  /*a230*/  SHF.L.U32 R4, R11, 0x10, RZ ;  /* 0x000000100b047819 */ /* 0x000fe200000006ff */
[C---:B------:R-:W-:Y:S01]  /*a240*/  FFMA.FTZ R21, R7.reuse, R8, R21 ;  /* 0x0000000807157223 */ /* 0x040fe20000010015 */
[C---:B------:R-:W-:Y:S01]  /*a250*/  FMUL.FTZ R11, R0.reuse, R17 ;  /* 0x00000011000b7220 */ /* 0x040fe20000410000 */
[----:B------:R-:W-:Y:S01]  /*a260*/  FFMA.FTZ R2, R7, R9, -R2 ;  /* 0x0000000907027223 */ /* 0x000fe20000010802 */
[----:B------:R-:W-:Y:S01]  /*a270*/  FMUL.FTZ R7, R0, R19 ;  /* 0x0000001300077220 */ /* 0x000fe20000410000 */
[----:B------:R-:W-:Y:S01]  /*a280*/  SHF.L.U32 R6, R5, 0x10, RZ ;  /* 0x0000001005067819 */ /* 0x000fe200000006ff */
[C---:B------:R-:W-:Y:S01]  /*a290*/  IMAD.U32 R0, R3.reuse, 0x10000, RZ ;  /* 0x0001000003007824 */ /* 0x040fe200078e00ff */
[----:B------:R-:W-:-:S02]  /*a2a0*/  LOP3.LUT R3, R3, 0xffff0000, RZ, 0xc0, !PT ;  /* 0xffff000003037812 */ /* 0x000fc400078ec0ff */
[----:B------:R-:W-:Y:S01]  /*a2b0*/  LOP3.LUT R5, R5, 0xffff0000, RZ, 0xc0, !PT ;  /* 0xffff000005057812 */ /* 0x000fe200078ec0ff */
[----:B------:R-:W-:Y:S01]  /*a2c0*/  FFMA.FTZ R11, R16, R19, -R11 ;  /* 0x00000013100b7223 */ /* 0x000fe2000001080b */
        /* <DEDUP_REMOVED lines=14> */
[----:B------:R-:W-:Y:S02]  /*a3b0*/  MOV R9, R3 ;  /* 0x0000000300097202 */ /* 0x000fe40000000f00 */
[----:B------:R-:W-:Y:S02]  /*a3c0*/  MOV R10, R0 ;  /* 0x00000000000a7202 */ /* 0x000fe40000000f00 */
.L_x_10241:
[----:B------:R-:W-:Y:S05]  /*a3d0*/  BSYNC.RECONVERGENT B0 ;  /* 0x0000000000007941 */ /* 0x000fea0003800200 */
.L_x_10240:
[----:B-----5:R3:W-:Y:S01]  /*a3e0*/  STS.128 [R165+0x3800], R8 ;  /* 0x00380008a5007388 */ /* 0x0207e20000000c00 */
[----:B------:R-:W-:Y:S05]  /*a3f0*/  BRA `(.L_x_10210) ;  /* 0x0000002c00807947 */ /* 0x000fea0003800000 */
.L_x_10211:
        /* <DEDUP_REMOVED lines=96> */
.L_x_10246:
[----:B------:R-:W-:Y:S05]  /*aa00*/  BSYNC.RECONVERGENT B0 ;  /* 0x0000000000007941 */ /* 0x000fea0003800200 */
.L_x_10245:
[----:B------:R-:W-:Y:S05]  /*aa10*/  BSYNC.RECONVERGENT B1 ;  /* 0x0000000000017941 */ /* 0x000fea0003800200 */
.L_x_10244:
        /* <DEDUP_REMOVED lines=86> */
.L_x_10248:
[----:B------:R-:W-:Y:S05]  /*af80*/  BSYNC.RECONVERGENT B0 ;  /* 0x0000000000007941 */ /* 0x000fea0003800200 */
.L_x_10247:
[----:B-----5:R4:W-:Y:S02]  /*af90*/  STS.128 [R165+0x2000], R20 ;  /* 0x00200014a5007388 */ /* 0x0209e40000000c00 */
.L_x_10243:
[----:B------:R-:W-:Y:S05]  /*afa0*/  BSYNC.RECONVERGENT B2 ;  /* 0x0000000000027941 */ /* 0x000fea0003800200 */
.L_x_10242:
        /* <DEDUP_REMOVED lines=91> */
.L_x_10254:
[----:B------:R-:W-:Y:S05]  /*b560*/  BSYNC.RECONVERGENT B0 ;  /* 0x0000000000007941 */ /* 0x000fea0003800200 */
.L_x_10253:
[----:B-----5:R4:W-:Y:S02]  /*b570*/  STS.128 [R165+0x800], R20 ;  /* 0x00080014a5007388 */ /* 0x0209e40000000c00 */
.L_x_10252:
[----:B------:R-:W-:Y:S05]  /*b580*/  BSYNC.RECONVERGENT B1 ;  /* 0x0000000000017941 */ /* 0x000fea0003800200 */
.L_x_10251:
        /* <DEDUP_REMOVED lines=85> */
.L_x_10256:
[----:B------:R-:W-:Y:S05]  /*bae0*/  BSYNC.RECONVERGENT B0 ;  /* 0x0000000000007941 */ /* 0x000fea0003800200 */
.L_x_10255:
[----:B-----5:R4:W-:Y:S02]  /*baf0*/  STS.128 [R165+0x2800], R20 ;  /* 0x00280014a5007388 */ /* 0x0209e40000000c00 */
.L_x_10250:
[----:B------:R-:W-:Y:S05]  /*bb00*/  BSYNC.RECONVERGENT B2 ;  /* 0x0000000000027941 */ /* 0x000fea0003800200 */
.L_x_10249:
        /* <DEDUP_REMOVED lines=92> */
.L_x_10262:
[----:B------:R-:W-:Y:S05]  /*c0d0*/  BSYNC.RECONVERGENT B0 ;  /* 0x0000000000007941 */ /* 0x000fea0003800200 */
.L_x_10261:
[----:B-----5:R4:W-:Y:S02]  /*c0e0*/  STS.128 [R165+0x1000], R20 ;  /* 0x00100014a5007388 */ /* 0x0209e40000000c00 */
.L_x_10260:
[----:B------:R-:W-:Y:S05]  /*c0f0*/  BSYNC.RECONVERGENT B1 ;  /* 0x0000000000017941 */ /* 0x000fea0003800200 */
.L_x_10259:
        /* <DEDUP_REMOVED lines=85> */
.L_x_10264:
[----:B------:R-:W-:Y:S05]  /*c650*/  BSYNC.RECONVERGENT B0 ;  /* 0x0000000000007941 */ /* 0x000fea0003800200 */
.L_x_10263:
[----:B-----5:R4:W-:Y:S02]  /*c660*/  STS.128 [R165+0x3000], R20 ;  /* 0x00300014a5007388 */ /* 0x0209e40000000c00 */
.L_x_10258:
[----:B------:R-:W-:Y:S05]  /*c670*/  BSYNC.RECONVERGENT B2 ;  /* 0x0000000000027941 */ /* 0x000fea0003800200 */
.L_x_10257:
        /* <DEDUP_REMOVED lines=17> */
[--C-:B------:R-:W-:Y:S02]  /*c790*/  SHF.R.S32.HI R0, RZ, 0x1f, R29.reuse ;  /* 0x0000001fff007819 */ /* 0x100fe4000001141d */
[----:B------:R-:W-:Y:S02]  /*c7a0*/  SEL R9, R24, RZ, !P0 ;  /* 0x000000ff18097207 */ /* 0x000fe40004000000 */
[----:B---3--:R-:W-:Y:S02]  /*c7b0*/  SEL R5, R25, RZ, !P0 ;  /* 0x000000ff19057207 */ /* 0x008fe40004000000 */
        /* <DEDUP_REMOVED lines=13> */
[C---:B-----5:R-:W-:Y:S01]  /*c890*/  LOP3.LUT R0, R21.reuse, 0xffff0000, RZ, 0xc0, !PT ;  /* 0xffff000015007812 */ /* 0x060fe200078ec0ff */
[----:B------:R-:W-:Y:S01]  /*c8a0*/  IMAD.U32 R35, R21, 0x10000, RZ ;  /* 0x0001000015237824 */ /* 0x000fe200078e00ff */
[C---:B------:R-:W-:Y:S01]  /*c8b0*/  LOP3.LUT R21, R23.reuse, 0xffff0000, RZ, 0xc0, !PT ;  /* 0xffff000017157812 */ /* 0x040fe200078ec0ff */
[----:B------:R-:W-:Y:S01]  /*c8c0*/  IMAD.U32 R37, R23, 0x10000, RZ ;  /* 0x0001000017257824 */ /* 0x000fe200078e00ff */
[----:B------:R-:W-:Y:S01]  /*c8d0*/  SHF.L.U32 R34, R22, 0x10, RZ ;  /* 0x0000001016227819 */ /* 0x000fe200000006ff */
[C---:B------:R-:W-:Y:S01]  /*c8e0*/  IMAD.U32 R28, R20.reuse, 0x10000, RZ ;  /* 0x00010000141c7824 */ /* 0x040fe200078e00ff */
[----:B------:R-:W-:Y:S02]  /*c8f0*/  LOP3.LUT R20, R20, 0xffff0000, RZ, 0xc0, !PT ;  /* 0xffff000014147812 */ /* 0x000fe400078ec0ff */
        /* <DEDUP_REMOVED lines=54> */
.L_x_10268:
[----:B------:R-:W-:Y:S05]  /*cc60*/  BSYNC.RECONVERGENT B0 ;  /* 0x0000000000007941 */ /* 0x000fea0003800200 */
.L_x_10267:
[----:B-----5:R1:W-:Y:S02]  /*cc70*/  STS.128 [R165+0x1800], R20 ;  /* 0x00180014a5007388 */ /* 0x0203e40000000c00 */
.L_x_10266:
[----:B------:R-:W-:Y:S05]  /*cc80*/  BSYNC.RECONVERGENT B1 ;  /* 0x0000000000017941 */ /* 0x000fea0003800200 */
.L_x_10265:
        /* <DEDUP_REMOVED lines=31> */
[----:B------:R-:W-:Y:S01]  /*ce80*/  LOP3.LUT R4, R7, 0xffff0000, RZ, 0xc0, !PT ;  /* 0xffff000007047812 */ /* 0x000fe200078ec0ff */
[C---:B--2---:R-:W-:Y:S01]  /*ce90*/  IMAD.U32 R6, R9.reuse, 0x10000, RZ ;  /* 0x0001000009067824 */ /* 0x044fe200078e00ff */
[----:B------:R-:W-:-:S02]  /*cea0*/  LOP3.LUT R27, R9, 0xffff0000, RZ, 0xc0, !PT ;  /* 0xffff0000091b7812 */ /* 0x000fc400078ec0ff */
[C---:B------:R-:W-:Y:S02]  /*ceb0*/  SHF.L.U32 R26, R10.reuse, 0x10, RZ ;  /* 0x000000100a1a7819 */ /* 0x040fe400000006ff */
[----:B------:R-:W-:Y:S02]  /*cec0*/  LOP3.LUT R9, R10, 0xffff0000, RZ, 0xc0, !PT ;  /* 0xffff00000a097812 */ /* 0x000fe400078ec0ff */
[----:B------:R-:W-:Y:S02]  /*ced0*/  SHF.L.U32 R24, R8, 0x10, RZ ;  /* 0x0000001008187819 */ /* 0x000fe400000006ff */
[C---:B----4-:R-:W-:Y:S02]  /*cee0*/  SHF.L.U32 R29, R16.reuse, 0x10, RZ ;  /* 0x00000010101d7819 */ /* 0x050fe400000006ff */
[----:B------:R-:W-:Y:S02]  /*cef0*/  LOP3.LUT R10, R16, 0xffff0000, RZ, 0xc0, !PT ;  /* 0xffff0000100a7812 */ /* 0x000fe400078ec0ff */
[----:B------:R-:W-:Y:S01]  /*cf00*/  LOP3.LUT R16, R18, 0xffff0000, RZ, 0xc0, !PT ;  /* 0xffff000012107812 */ /* 0x000fe200078ec0ff */
        /* <DEDUP_REMOVED lines=45> */
.L_x_10270:
[----:B------:R-:W-:Y:S05]  /*d1e0*/  BSYNC.RECONVERGENT B0 ;  /* 0x0000000000007941 */ /* 0x000fea0003800200 */
.L_x_10269:
[----:B-----5:R1:W-:Y:S02]  /*d1f0*/  STS.128 [R165+0x3800], R4 ;  /* 0x00380004a5007388 */ /* 0x0203e40000000c00 */
.L_x_10210:
[----:B------:R-:W-:Y:S05]  /*d200*/  BSYNC.RECONVERGENT B3 ;  /* 0x0000000000037941 */ /* 0x000fea0003800200 */
.L_x_10202:
[----:B-123--:R-:W-:Y:S01]  /*d210*/  IMAD.IADD R4, R57, 0x1, -R56 ;  /* 0x0000000139047824 */ /* 0x00efe200078e0a38 */
[C---:B------:R-:W-:Y:S01]  /*d220*/  SHF.L.U64.HI R0, R61.reuse, 0x1, R62 ;  /* 0x000000013d007819 */ /* 0x040fe2000001023e */
[----:B------:R-:W-:Y:S01]  /*d230*/  IMAD.SHL.U32 R5, R61, 0x2, RZ ;  /* 0x000000023d057824 */ /* 0x000fe200078e00ff */
[----:B------:R-:W-:Y:S02]  /*d240*/  BSSY.RECONVERGENT B0, `(.L_x_10271) ;  /* 0x0000017000007945 */ /* 0x000fe40003800200 */
[----:B------:R-:W-:Y:S02]  /*d250*/  ISETP.GE.AND P5, PT, R98, R4, PT ;  /* 0x000000046200720c */ /* 0x000fe40003fa6270 */
[----:B----4-:R-:W-:Y:S02]  /*d260*/  IADD3 R2, P0, PT, R5, R154, RZ ;  /* 0x0000009a05027210 */ /* 0x010fe40007f1e0ff */
[-C--:B------:R-:W-:Y:S02]  /*d270*/  ISETP.GE.AND P4, PT, R171, R4.reuse, PT ;  /* 0x00000004ab00720c */ /* 0x080fe40003f86270 */
[-C--:B------:R-:W-:Y:S01]  /*d280*/  ISETP.GE.AND P3, PT, R170, R4.reuse, PT ;  /* 0x00000004aa00720c */ /* 0x080fe20003f66270 */
[----:B------:R-:W-:Y:S01]  /*d290*/  IMAD.X R3, R0, 0x1, R153, P0 ;  /* 0x0000000100037824 */ /* 0x000fe200000e0699 */
[----:B------:R-:W-:-:S05]  /*d2a0*/  ISETP.GE.AND P2, PT, R167, R4, PT ;  /* 0x00000004a700720c */ /* 0x000fca0003f46270 */
[----:B------:R-:W-:Y:S08]  /*d2b0*/  @P5 BRA `(.L_x_10272) ;  /* 0x00000000003c5947 */ /* 0x000ff00003800000 */
[-C--:B-----5:R-:W-:Y:S02]  /*d2c0*/  ISETP.GE.AND P1, PT, R12, R163.reuse, PT ;  /* 0x000000a30c00720c */ /* 0x0a0fe40003f26270 */
        /* <DEDUP_REMOVED lines=14> */
.L_x_10272:
[----:B------:R-:W-:Y:S05]  /*d3b0*/  BSYNC.RECONVERGENT B0 ;  /* 0x0000000000007941 */ /* 0x000fea0003800200 */
.L_x_10271:
        /* <DEDUP_REMOVED lines=14> */
.L_x_10274:
[----:B------:R-:W-:Y:S05]  /*d4a0*/  BSYNC.RECONVERGENT B0 ;  /* 0x0000000000007941 */ /* 0x000fea0003800200 */
.L_x_10273:
        /* <DEDUP_REMOVED lines=16> */
.L_x_10276:
[----:B------:R-:W-:Y:S05]  /*d5b0*/  BSYNC.RECONVERGENT B0 ;  /* 0x0000000000007941 */ /* 0x000fea0003800200 */
.L_x_10275:
[----:B------:R-:W-:Y:S04]  /*d5c0*/  BSSY.RECONVERGENT B0, `(.L_x_10277) ;  /* 0x0000010000007945 */ /* 0x000fe80003800200 */
        /* <DEDUP_REMOVED lines=15> */
.L_x_10278:
[----:B------:R-:W-:Y:S05]  /*d6c0*/  BSYNC.RECONVERGENT B0 ;  /* 0x0000000000007941 */ /* 0x000fea0003800200 */
.L_x_10277:
[----:B------:R-:W0:Y:S01]  /*d6d0*/  LDGDEPBAR ;  /* 0x00000000000079af */ /* 0x000e220000000000 */
[----:B-1-3--:R-:W-:Y:S01]  /*d6e0*/  IMAD.SHL.U32 R6, R159, 0x20, RZ ;  /* 0x000000209f067824 */ /* 0x00afe200078e00ff */
[----:B------:R-:W-:Y:S02]  /*d6f0*/  LOP3.LUT R63, R64, 0x8, R63, 0xf8, !PT ;  /* 0x00000008403f7812 */ /* 0x000fe400078ef83f */
[----:B-----5:R1:W5:Y:S01]  /*d700*/  LD.E R7, desc[UR4][R102.64+0x184] ;  /* 0x0001840466077980 */ /* 0x020362000c101900 */
[----:B------:R-:W-:Y:S03]  /*d710*/  BSSY.RECONVERGENT B0, `(.L_x_10279) ;  /* 0x0000018000007945 */ /* 0x000fe60003800200 */
[----:B--2-4-:R1:W5:Y:S01]  /*d720*/  LD.E R2, desc[UR4][R102.64+0x188] ;  /* 0x0001880466027980 */ /* 0x014362000c101900 */
[----:B------:R-:W-:Y:S02]  /*d730*/  LOP3.LUT R14, R63, 0x38, R58, 0x78, !PT ;  /* 0x000000383f0e7812 */ /* 0x000fe400078e783a */
[----:B------:R-:W-:Y:S01]  /*d740*/  LOP3.LUT R143, R49, 0x7c00, R6, 0xf8, !PT ;  /* 0x00007c00318f7812 */ /* 0x000fe200078ef806 */
        /* <DEDUP_REMOVED lines=18> */
.L_x_10280:
[----:B------:R3:W-:Y:S04]  /*d870*/  STS.128 [R165+0x8000], RZ ;  /* 0x008000ffa5007388 */ /* 0x0007e80000000c00 */
[----:B------:R3:W-:Y:S02]  /*d880*/  STS.128 [R165+0xa000], RZ ;  /* 0x00a000ffa5007388 */ /* 0x0007e40000000c00 */
.L_x_10281:
[----:B------:R-:W-:Y:S05]  /*d890*/  BSYNC.RECONVERGENT B0 ;  /* 0x0000000000007941 */ /* 0x000fea0003800200 */
.L_x_10279:
[----:B------:R-:W-:Y:S01]  /*d8a0*/  ISETP.GE.AND P1, PT, R171, R4, PT ;  /* 0x00000004ab00720c */ /* 0x000fe20003f26270 */
[----:B------:R-:W-:Y:S01]  /*d8b0*/  BSSY.RECONVERGENT B0, `(.L_x_10282) ;  /* 0x0000014000007945 */ /* 0x000fe20003800200 */
[----:B--2---:R-:W-:Y:S02]  /*d8c0*/  LEA R8, P0, R59, R156, 0x1 ;  /* 0x0000009c3b087211 */ /* 0x004fe400078008ff */
        /* <DEDUP_REMOVED lines=18> */
.L_x_10283:
[----:B------:R-:W-:Y:S05]  /*d9f0*/  BSYNC.RECONVERGENT B0 ;  /* 0x0000000000007941 */ /* 0x000fea0003800200 */
.L_x_10282:
        /* <DEDUP_REMOVED lines=18> */
.L_x_10285:
[----:B------:R-:W-:Y:S05]  /*db20*/  BSYNC.RECONVERGENT B0 ;  /* 0x0000000000007941 */ /* 0x000fea0003800200 */
.L_x_10284:
        /* <DEDUP_REMOVED lines=18> */
.L_x_10287:
[----:B------:R-:W-:Y:S05]  /*dc50*/  BSYNC.RECONVERGENT B0 ;  /* 0x0000000000007941 */ /* 0x000fea0003800200 */
.L_x_10286:
[----:B------:R-:W2:Y:S01]  /*dc60*/  S2UR UR6, SR_CgaCtaId ;  /* 0x00000000000679c3 */ /* 0x000ea20000008800 */
[----:B------:R-:W-:Y:S01]  /*dc70*/  IMAD.SHL.U32 R142, R159, 0x40, RZ ;  /* 0x000000409f8e7824 */ /* 0x000fe200078e00ff */
[--C-:B------:R-:W-:Y:S01]  /*dc80*/  LOP3.LUT R3, R64, 0x8, R159.reuse, 0x78, !PT ;  /* 0x0000000840037812 */ /* 0x100fe200078e789f */
[----:B------:R-:W-:Y:S01]  /*dc90*/  UMOV UR7, 0x400 ;  /* 0x0000040000077882 */ /* 0x000fe20000000000 */
[----:B------:R-:W-:Y:S01]  /*dca0*/  IMAD.IADD R143, R143, 0x1, R14 ;  /* 0x000000018f8f7824 */ /* 0x000fe200078e020e */
[----:B------:R-:W-:Y:S01]  /*dcb0*/  R2P PR, R159, 0x6 ;  /* 0x000000069f007804 */ /* 0x000fe20000000000 */
[----:B------:R-:W-:Y:S01]  /*dcc0*/  IMAD.MOV.U32 R4, RZ, RZ, 0x20 ;  /* 0x00000020ff047424 */ /* 0x000fe200078e00ff */
[----:B------:R-:W-:Y:S01]  /*dcd0*/  LOP3.LUT R3, R3, 0x38, R58, 0x78, !PT ;  /* 0x0000003803037812 */ /* 0x000fe200078e783a */
[----:B------:R-:W-:Y:S01]  /*dce0*/  IMAD.MOV.U32 R6, RZ, RZ, 0x40 ;  /* 0x00000040ff067424 */ /* 0x000fe200078e00ff */
[----:B------:R-:W-:Y:S01]  /*dcf0*/  LOP3.LUT R142, R142, 0x400, RZ, 0xc0, !PT ;  /* 0x000004008e8e7812 */ /* 0x000fe200078ec0ff */
[----:B------:R-:W0:Y:S01]  /*dd00*/  LDGDEPBAR ;  /* 0x00000000000079af */ /* 0x000e220000000000 */
[----:B------:R-:W-:Y:S01]  /*dd10*/  SEL R4, R4, 0xffffffe0, !P1 ;  /* 0xffffffe004047807 */ /* 0x000fe20004800000 */
[----:B------:R-:W-:Y:S01]  /*dd20*/  BSSY.RECONVERGENT B1, `(.L_x_10288) ;  /* 0x0000199000017945 */ /* 0x000fe20003800200 */
[----:B------:R-:W-:Y:S01]  /*dd30*/  SEL R6, R6, 0xffffffc0, !P2 ;  /* 0xffffffc006067807 */ /* 0x000fe20005000000 */
[----:B------:R-:W-:Y:S01]  /*dd40*/  IMAD R142, R3, 0x2, R142 ;  /* 0x00000002038e7824 */ /* 0x000fe200078e028e */
[----:B------:R-:W-:-:S02]  /*dd50*/  SHF.R.U32.HI R15, RZ, 0x2, R159 ;  /* 0x00000002ff0f7819 */ /* 0x000fc4000001169f */
[----:B-----5:R-:W-:Y:S02]  /*dd60*/  IADD3 R2, PT, PT, R2, R57, -R164 ;  /* 0x0000003902027210 */ /* 0x020fe40007ffe8a4 */
[----:B------:R-:W-:Y:S01]  /*dd70*/  LOP3.LUT R15, R15, 0x7, RZ, 0xc0, !PT ;  /* 0x000000070f0f7812 */ /* 0x000fe200078ec0ff */
[----:B--2---:R-:W-:-:S06]  /*dd80*/  ULEA UR6, UR6, UR7, 0x18 ;  /* 0x0000000706067291 */ /* 0x004fcc000f8ec0ff */
[----:B------:R-:W-:Y:S01]  /*dd90*/  LEA R143, R143, UR6, 0x1 ;  /* 0x000000068f8f7c11 */ /* 0x000fe2000f8e08ff */
[----:B------:R-:W-:Y:S02]  /*dda0*/  VIADD R3, R142, UR6 ;  /* 0x000000068e037c36 */ /* 0x000fe40008000000 */
[----:B------:R-:W-:Y:S02]  /*ddb0*/  LDSM.16.M88.4 R44, [R142+UR6+0x4000] ;  /* 0x004000068e2c783b */ /* 0x000fe40008000200 */
[--C-:B------:R-:W-:Y:S02]  /*ddc0*/  IMAD.IADD R141, R143, 0x1, R4.reuse ;  /* 0x000000018f8d7824 */ /* 0x100fe400078e0204 */
[----:B------:R-:W2:Y:S01]  /*ddd0*/  LDSM.16.M88.4 R60, [R143] ;  /* 0x000000008f3c783b */ /* 0x000ea20000000200 */
[----:B------:R-:W-:Y:S02]  /*dde0*/  IMAD.IADD R138, R3, 0x1, R4 ;  /* 0x00000001038a7824 */ /* 0x000fe400078e0204 */
[--C-:B------:R-:W-:Y:S01]  /*ddf0*/  IMAD.IADD R140, R143, 0x1, R6.reuse ;  /* 0x000000018f8c7824 */ /* 0x100fe200078e0206 */
[----:B------:R-:W3:Y:S01]  /*de00*/  LDSM.16.M88.4 R36, [R142+UR6+0x4800] ;  /* 0x004800068e24783b */ /* 0x000ee20008000200 */
[----:B------:R-:W-:Y:S01]  /*de10*/  IMAD.IADD R137, R3, 0x1, R6 ;  /* 0x0000000103897824 */ /* 0x000fe200078e0206 */
[----:B------:R-:W-:Y:S01]  /*de20*/  SHF.R.U32.HI R3, RZ, 0x1, R159 ;  /* 0x00000001ff037819 */ /* 0x000fe2000001169f */
[C---:B------:R-:W-:Y:S01]  /*de30*/  IMAD.IADD R139, R4.reuse, 0x1, R140 ;  /* 0x00000001048b7824 */ /* 0x040fe200078e028c */
[----:B------:R-:W3:Y:S01]  /*de40*/  LDSM.16.M88.4 R28, [R142+UR6+0x5000] ;  /* 0x005000068e1c783b */ /* 0x000ee20008000200 */
[----:B------:R-:W-:-:S03]  /*de50*/  IMAD.IADD R136, R4, 0x1, R137 ;  /* 0x0000000104887824 */ /* 0x000fc600078e0289 */
[----:B-1--4-:R-:W1:Y:S04]  /*de60*/  LDSM.16.M88.4 R8, [R142+UR6+0x5800] ;  /* 0x005800068e08783b */ /* 0x012e680008000200 */
[----:B------:R-:W-:Y:S04]  /*de70*/  LDSM.16.M88.4 R80, [R141] ;  /* 0x000000008d50783b */ /* 0x000fe80000000200 */
[----:B------:R-:W4:Y:S04]  /*de80*/  LDSM.16.M88.4 R68, [R138+0x4000] ;  /* 0x004000008a44783b */ /* 0x000f280000000200 */
[----:B------:R-:W4:Y:S04]  /*de90*/  LDSM.16.M88.4 R20, [R138+0x4800] ;  /* 0x004800008a14783b */ /* 0x000f280000000200 */
[----:B------:R-:W4:Y:S04]  /*dea0*/  LDSM.16.M88.4 R72, [R138+0x5000] ;  /* 0x005000008a48783b */ /* 0x000f280000000200 */
[----:B------:R-:W4:Y:S04]  /*deb0*/  LDSM.16.M88.4 R64, [R138+0x5800] ;  /* 0x005800008a40783b */ /* 0x000f280000000200 */
[----:B------:R-:W-:Y:S01]  /*dec0*/  LDSM.16.M88.4 R16, [R140] ;  /* 0x000000008c10783b */ /* 0x000fe20000000200 */
[C---:B--2---:R-:W-:Y:S03]  /*ded0*/  HMMA.16816.F32.BF16 R52, R60.reuse, R44, RZ ;  /* 0x0000002c3c34723c */ /* 0x044fe600000418ff */
[----:B------:R-:W-:Y:S04]  /*dee0*/  LDSM.16.M88.4 R24, [R137+0x4800] ;  /* 0x004800008918783b */ /* 0x000fe80000000200 */
[----:B------:R-:W-:Y:S01]  /*def0*/  LDSM.16.M88.4 R92, [R141+0x2000] ;  /* 0x002000008d5c783b */ /* 0x000fe20000000200 */
[C---:B---3--:R-:W-:Y:S03]  /*df00*/  HMMA.16816.F32.BF16 R40, R60.reuse, R36, RZ ;  /* 0x000000243c28723c */ /* 0x048fe600000418ff */
[----:B------:R-:W-:Y:S04]  /*df10*/  LDSM.16.M88.4 R96, [R138+0x7000] ;  /* 0x007000008a60783b */ /* 0x000fe80000000200 */
[----:B------:R-:W-:Y:S01]  /*df20*/  LDSM.16.M88.4 R76, [R140+0x2000] ;  /* 0x002000008c4c783b */ /* 0x000fe20000000200 */
[C---:B------:R-:W-:Y:S03]  /*df30*/  HMMA.16816.F32.BF16 R32, R60.reuse, R28, RZ ;  /* 0x0000001c3c20723c */ /* 0x040fe600000418ff */
[----:B------:R-:W-:Y:S05]  /*df40*/  LDSM.16.M88.4 R88, [R138+0x7800] ;  /* 0x007800008a58783b */ /* 0x000fea0000000200 */
[C---:B------:R-:W-:Y:S08]  /*df50*/  HMMA.16816.F32.BF16 R44, R60.reuse, R46, RZ ;  /* 0x0000002e3c2c723c */ /* 0x040ff000000418ff */
[C---:B------:R-:W-:Y:S08]  /*df60*/  HMMA.16816.F32.BF16 R36, R60.reuse, R38, RZ ;  /* 0x000000263c24723c */ /* 0x040ff000000418ff */
[C---:B------:R-:W-:Y:S08]  /*df70*/  HMMA.16816.F32.BF16 R28, R60.reuse, R30, RZ ;  /* 0x0000001e3c1c723c */ /* 0x040ff000000418ff */
[C---:B-1----:R-:W-:Y:S08]  /*df80*/  HMMA.16816.F32.BF16 R84, R60.reuse, R8, RZ ;  /* 0x000000083c54723c */ /* 0x042ff000000418ff */
[----:B------:R-:W-:Y:S01]  /*df90*/  HMMA.16816.F32.BF16 R60, R60, R10, RZ ;  /* 0x0000000a3c3c723c */ /* 0x000fe200000418ff */
        /* <DEDUP_REMOVED lines=12> */
[----:B------:R-:W-:Y:S04]  /*e060*/  LDSM.16.M88.4 R64, [R139] ;  /* 0x000000008b40783b */ /* 0x000fe80000000200 */
        /* <DEDUP_REMOVED lines=9> */
[----:B------:R-:W-:Y:S07]  /*e100*/  LDSM.16.M88.4 R68, [R136+0x5800] ;  /* 0x005800008844783b */ /* 0x000fee0000000200 */
[C---:B---3--:R-:W-:Y:S08]  /*e110*/  HMMA.16816.F32.BF16 R84, R16.reuse, R20, R84 ;  /* 0x000000141054723c */ /* 0x048ff00000041854 */
[----:B------:R-:W-:Y:S01]  /*e120*/  HMMA.16816.F32.BF16 R80, R16, R22, R80 ;  /* 0x000000161050723c */ /* 0x000fe20000041850 */
[----:B------:R-:W-:Y:S04]  /*e130*/  LDSM.16.M88.4 R16, [R142+UR6+0x6000] ;  /* 0x006000068e10783b */ /* 0x000fe80008000200 */
[----:B------:R-:W2:Y:S03]  /*e140*/  LDSM.16.M88.4 R20, [R143+0x2000] ;  /* 0x002000008f14783b */ /* 0x000ea60000000200 */
[C---:B-1----:R-:W-:Y:S08]  /*e150*/  HMMA.16816.F32.BF16 R52, R64.reuse, R8, R52 ;  /* 0x000000084034723c */ /* 0x042ff00000041834 */
[C---:B------:R-:W-:Y:S01]  /*e160*/  HMMA.16816.F32.BF16 R44, R64.reuse, R10, R44 ;  /* 0x0000000a402c723c */ /* 0x040fe2000004182c */
[----:B------:R-:W1:Y:S07]  /*e170*/  LDSM.16.M88.4 R8, [R142+UR6+0x6800] ;  /* 0x006800068e08783b */ /* 0x000e6e0008000200 */
[C---:B------:R-:W-:Y:S08]  /*e180*/  HMMA.16816.F32.BF16 R40, R64.reuse, R60, R40 ;  /* 0x0000003c4028723c */ /* 0x040ff00000041828 */
[C---:B------:R-:W-:Y:S01]  /*e190*/  HMMA.16816.F32.BF16 R36, R64.reuse, R62, R36 ;  /* 0x0000003e4024723c */ /* 0x040fe20000041824 */
[----:B------:R-:W3:Y:S07]  /*e1a0*/  LDSM.16.M88.4 R60, [R142+UR6+0x7000] ;  /* 0x007000068e3c783b */ /* 0x000eee0008000200 */
[----:B----4-:R-:W-:Y:S08]  /*e1b0*/  HMMA.16816.F32.BF16 R32, R64, R24, R32 ;  /* 0x000000184020723c */ /* 0x010ff00000041820 */
[C---:B--2---:R-:W-:Y:S08]  /*e1c0*/  HMMA.16816.F32.BF16 R52, R20.reuse, R16, R52 ;  /* 0x000000101434723c */ /* 0x044ff00000041834 */
[C---:B------:R-:W-:Y:S01]  /*e1d0*/  HMMA.16816.F32.BF16 R44, R20.reuse, R18, R44 ;  /* 0x00000012142c723c */ /* 0x040fe2000004182c */
[----:B------:R-:W2:Y:S07]  /*e1e0*/  LDSM.16.M88.4 R16, [R138+0x6000] ;  /* 0x006000008a10783b */ /* 0x000eae0000000200 */
[C---:B-1----:R-:W-:Y:S08]  /*e1f0*/  HMMA.16816.F32.BF16 R40, R20.reuse, R8, R40 ;  /* 0x000000081428723c */ /* 0x042ff00000041828 */
[----:B------:R-:W-:Y:S01]  /*e200*/  HMMA.16816.F32.BF16 R36, R20, R10, R36 ;  /* 0x0000000a1424723c */ /* 0x000fe20000041824 */
[----:B------:R-:W1:Y:S07]  /*e210*/  LDSM.16.M88.4 R8, [R138+0x6800] ;  /* 0x006800008a08783b */ /* 0x000e6e0000000200 */
[C---:B------:R-:W-:Y:S01]  /*e220*/  HMMA.16816.F32.BF16 R28, R64.reuse, R26, R28 ;  /* 0x0000001a401c723c */ /* 0x040fe2000004181c */
[----:B------:R-:W4:Y:S07]  /*e230*/  LDSM.16.M88.4 R24, [R142+UR6+0x7800] ;  /* 0x007800068e18783b */ /* 0x000f2e0008000200 */
[C---:B------:R-:W-:Y:S08]  /*e240*/  HMMA.16816.F32.BF16 R84, R64.reuse, R68, R84 ;  /* 0x000000444054723c */ /* 0x040ff00000041854 */
[----:B------:R-:W-:Y:S01]  /*e250*/  HMMA.16816.F32.BF16 R80, R64, R70, R80 ;  /* 0x000000464050723c */ /* 0x000fe20000041850 */
[----:B------:R-:W4:Y:S04]  /*e260*/  LDSM.16.M88.4 R68, [R137+0x6800] ;  /* 0x006800008944783b */ /* 0x000f280000000200 */
[----:B------:R-:W4:Y:S03]  /*e270*/  LDSM.16.M88.4 R64, [R137+0x7000] ;  /* 0x007000008940783b */ /* 0x000f260000000200 */
[C---:B---3--:R-:W-:Y:S08]  /*e280*/  HMMA.16816.F32.BF16 R32, R20.reuse, R60, R32 ;  /* 0x0000003c1420723c */ /* 0x048ff00000041820 */
[----:B------:R-:W-:Y:S01]  /*e290*/  HMMA.16816.F32.BF16 R28, R20, R62, R28 ;  /* 0x0000003e141c723c */ /* 0x000fe2000004181c */
[----:B------:R-:W-:Y:S07]  /*e2a0*/  LDSM.16.M88.4 R60, [R137+0x7800] ;  /* 0x00780000893c783b */ /* 0x000fee0000000200 */
[C---:B--2---:R-:W-:Y:S08]  /*e2b0*/  HMMA.16816.F32.BF16 R52, R92.reuse, R16, R52 ;  /* 0x000000105c34723c */ /* 0x044ff00000041834 */
[C---:B------:R-:W-:Y:S01]  /*e2c0*/  HMMA.16816.F32.BF16 R44, R92.reuse, R18, R44 ;  /* 0x000000125c2c723c */ /* 0x040fe2000004182c */
[----:B------:R-:W-:Y:S07]  /*e2d0*/  LDSM.16.M88.4 R16, [R136+0x7000] ;  /* 0x007000008810783b */ /* 0x000fee0000000200 */
[C---:B-1----:R-:W-:Y:S08]  /*e2e0*/  HMMA.16816.F32.BF16 R40, R92.reuse, R8, R40 ;  /* 0x000000085c28723c */ /* 0x042ff00000041828 */
[C---:B------:R-:W-:Y:S01]  /*e2f0*/  HMMA.16816.F32.BF16 R36, R92.reuse, R10, R36 ;  /* 0x0000000a5c24723c */ /* 0x040fe20000041824 */
[----:B------:R-:W1:Y:S07]  /*e300*/  LDSM.16.M88.4 R8, [R139+0x2000] ;  /* 0x002000008b08783b */ /* 0x000e6e0000000200 */
[----:B------:R-:W-:Y:S08]  /*e310*/  HMMA.16816.F32.BF16 R32, R92, R96, R32 ;  /* 0x000000605c20723c */ /* 0x000ff00000041820 */
[C---:B----4-:R-:W-:Y:S08]  /*e320*/  HMMA.16816.F32.BF16 R80, R20.reuse, R26, R80 ;  /* 0x0000001a1450723c */ /* 0x050ff00000041850 */
[----:B------:R-:W-:Y:S01]  /*e330*/  HMMA.16816.F32.BF16 R84, R20, R24, R84 ;  /* 0x000000181454723c */ /* 0x000fe20000041854 */
[----:B------:R-:W2:Y:S04]  /*e340*/  LDSM.16.M88.4 R24, [R136+0x6000] ;  /* 0x006000008818783b */ /* 0x000ea80000000200 */
[----:B------:R-:W3:Y:S03]  /*e350*/  LDSM.16.M88.4 R20, [R136+0x6800] ;  /* 0x006800008814783b */ /* 0x000ee60000000200 */
[----:B------:R-:W-:Y:S08]  /*e360*/  HMMA.16816.F32.BF16 R28, R92, R98, R28 ;  /* 0x000000625c1c723c */ /* 0x000ff0000004181c */
[C---:B------:R-:W-:Y:S08]  /*e370*/  HMMA.16816.F32.BF16 R40, R76.reuse, R68, R40 ;  /* 0x000000444c28723c */ /* 0x040ff00000041828 */
[C---:B------:R-:W-:Y:S08]  /*e380*/  HMMA.16816.F32.BF16 R32, R76.reuse, R64, R32 ;  /* 0x000000404c20723c */ /* 0x040ff00000041820 */
[----:B------:R-:W-:Y:S01]  /*e390*/  HMMA.16816.F32.BF16 R68, R76, R70, R36 ;  /* 0x000000464c44723c */ /* 0x000fe20000041824 */
[----:B------:R-:W4:Y:S01]  /*e3a0*/  LDSM.16.M88.4 R36, [R136+0x7800] ;  /* 0x007800008824783b */ /* 0x000f220000000200 */
[----:B------:R-:W-:-:S06]  /*e3b0*/  DEPBAR.LE SB0, 0x0 ;  /* 0x000080000000791a */ /* 0x000fcc0000000000 */
[C---:B------:R-:W-:Y:S08]  /*e3c0*/  HMMA.16816.F32.BF16 R80, R92.reuse, R90, R80 ;  /* 0x0000005a5c50723c */ /* 0x040ff00000041850 */
[----:B------:R-:W-:Y:S08]  /*e3d0*/  HMMA.16816.F32.BF16 R84, R92, R88, R84 ;  /* 0x000000585c54723c */ /* 0x000ff00000041854 */
[C---:B------:R-:W-:Y:S08]  /*e3e0*/  HMMA.16816.F32.BF16 R44, R76.reuse, R74, R44 ;  /* 0x0000004a4c2c723c */ /* 0x040ff0000004182c */
[C---:B------:R-:W-:Y:S08]  /*e3f0*/  HMMA.16816.F32.BF16 R52, R76.reuse, R72, R52 ;  /* 0x000000484c34723c */ /* 0x040ff00000041834 */
[----:B------:R-:W-:Y:S08]  /*e400*/  HMMA.16816.F32.BF16 R28, R76, R66, R28 ;  /* 0x000000424c1c723c */ /* 0x000ff0000004181c */
[----:B-1----:R-:W-:Y:S05]  /*e410*/  HMMA.16816.F32.BF16 R32, R8, R16, R32 ;  /* 0x000000100820723c */ /* 0x002fea0000041820 */
[----:B------:R-:W-:Y:S01]  /*e420*/  LOP3.LUT R16, R3, 0x1f0, RZ, 0xc0, !PT ;  /* 0x000001f003107812 */ /* 0x000fe200078ec0ff */
[----:B------:R-:W-:-:S03]  /*e430*/  IMAD.SHL.U32 R3, R159, 0x2, RZ ;  /* 0x000000029f037824 */ /* 0x000fc600078e00ff */
[----:B------:R-:W-:Y:S02]  /*e440*/  IADD3 R15, PT, PT, R162, R15, R16 ;  /* 0x0000000fa20f7210 */ /* 0x000fe40007ffe010 */
[----:B------:R-:W-:Y:S01]  /*e450*/  LOP3.LUT R3, R3, 0x6, RZ, 0xc0, !PT ;  /* 0x0000000603037812 */ /* 0x000fe200078ec0ff */
[----:B------:R-:W-:Y:S05]  /*e460*/  HMMA.16816.F32.BF16 R80, R76, R62, R80 ;  /* 0x0000003e4c50723c */ /* 0x000fea0000041850 */
[----:B------:R-:W-:Y:S01]  /*e470*/  IADD3 R16, PT, PT, R57, -R164, -R7 ;  /* 0x800000a439107210 */ /* 0x000fe20007ffe807 */
[----:B------:R-:W-:Y:S02]  /*e480*/  IMAD.IADD R172, R15, 0x1, R2 ;  /* 0x000000010fac7824 */ /* 0x000fe400078e0202 */
[----:B------:R-:W-:-:S02]  /*e490*/  IMAD.IADD R3, R56, 0x1, R3 ;  /* 0x0000000138037824 */ /* 0x000fc400078e0203 */
[----:B------:R-:W-:Y:S01]  /*e4a0*/  IMAD.IADD R2, R15, 0x1, R16 ;  /* 0x000000010f027824 */ /* 0x000fe200078e0210 */
[C-C-:B------:R-:W-:Y:S01]  /*e4b0*/  VIADDMNMX R174, R172.reuse, 0x1, R57.reuse, PT ;  /* 0x00000001acae7846 */ /* 0x140fe20003800139 */
[----:B------:R-:W-:Y:S03]  /*e4c0*/  HMMA.16816.F32.BF16 R84, R76, R60, R84 ;  /* 0x0000003c4c54723c */ /* 0x000fe60000041854 */
[----:B------:R-:W-:Y:S01]  /*e4d0*/  VIADDMNMX R172, R172, 0x9, R57, PT ;  /* 0x00000009acac7846 */ /* 0x000fe20003800139 */
[C---:B------:R-:W-:Y:S01]  /*e4e0*/  VIADD R57, R3.reuse, 0x8 ;  /* 0x0000000803397836 */ /* 0x040fe20000000000 */
[C---:B------:R-:W-:Y:S01]  /*e4f0*/  ISETP.GT.AND P3, PT, R2.reuse, R3, PT ;  /* 0x000000030200720c */ /* 0x040fe20003f64270 */
[C---:B------:R-:W-:Y:S01]  /*e500*/  VIADD R7, R3.reuse, 0x1 ;  /* 0x0000000103077836 */ /* 0x040fe20000000000 */
[----:B------:R-:W-:Y:S01]  /*e510*/  VIMNMX R175, PT, PT, RZ, R2, !PT ;  /* 0x00000002ffaf7248 */ /* 0x000fe20007fe0100 */
[C---:B------:R-:W-:Y:S01]  /*e520*/  VIADD R15, R3.reuse, 0x30 ;  /* 0x00000030030f7836 */ /* 0x040fe20000000000 */
[C---:B------:R-:W-:Y:S01]  /*e530*/  ISETP.GT.AND P1, PT, R2.reuse, R57, PT ;  /* 0x000000390200720c */ /* 0x040fe20003f24270 */
[C---:B--2---:R-:W-:Y:S05]  /*e540*/  HMMA.16816.F32.BF16 R44, R8.reuse, R26, R44 ;  /* 0x0000001a082c723c */ /* 0x044fea000004182c */
[C---:B------:R-:W-:Y:S01]  /*e550*/  VIADD R27, R3.reuse, 0x18 ;  /* 0x00000018031b7836 */ /* 0x040fe20000000000 */
[C---:B------:R-:W-:Y:S01]  /*e560*/  ISETP.GT.AND P5, PT, R2.reuse, R7, PT ;  /* 0x000000070200720c */ /* 0x040fe20003fa4270 */
[----:B------:R-:W-:Y:S01]  /*e570*/  VIADD R51, R3, 0x9 ;  /* 0x0000000903337836 */ /* 0x000fe20000000000 */
[----:B------:R-:W-:Y:S01]  /*e580*/  ISETP.GE.AND P6, PT, R7, R172, PT ;  /* 0x000000ac0700720c */ /* 0x000fe20003fc6270 */
[----:B------:R-:W-:Y:S01]  /*e590*/  VIADD R17, R3, 0x29 ;  /* 0x0000002903117836 */ /* 0x000fe20000000000 */
[----:B------:R-:W-:Y:S01]  /*e5a0*/  ISETP.GE.AND P4, PT, R7, R174, PT ;  /* 0x000000ae0700720c */ /* 0x000fe20003f86270 */
[----:B------:R-:W-:Y:S03]  /*e5b0*/  HMMA.16816.F32.BF16 R52, R8, R24, R52 ;  /* 0x000000180834723c */ /* 0x000fe60000041834 */
[----:B------:R-:W-:Y:S01]  /*e5c0*/  VIADD R25, R3, 0x19 ;  /* 0x0000001903197836 */ /* 0x000fe20000000000 */
[----:B------:R-:W-:-:S04]  /*e5d0*/  ISETP.GT.AND P2, PT, R2, R51, PT ;  /* 0x000000330200720c */ /* 0x000fc80003f44270 */
[C---:B---3--:R-:W-:Y:S03]  /*e5e0*/  HMMA.16816.F32.BF16 R68, R8.reuse, R22, R68 ;  /* 0x000000160844723c */ /* 0x048fe60000041844 */
[----:B------:R-:W-:Y:S01]  /*e5f0*/  VIADD R23, R3, 0x20 ;  /* 0x0000002003177836 */ /* 0x000fe20000000000 */
[----:B------:R-:W-:Y:S02]  /*e600*/  FSEL R44, R44, -INF , !P1 ;  /* 0xff8000002c2c7808 */ /* 0x000fe40004800000 */
[----:B------:R-:W-:Y:S02]  /*e610*/  ISETP.GT.AND P1, PT, R2, R27, PT ;  /* 0x0000001b0200720c */ /* 0x000fe40003f24270 */
[----:B------:R-:W-:Y:S01]  /*e620*/  FSEL R45, R45, -INF , !P2 ;  /* 0xff8000002d2d7808 */ /* 0x000fe20005000000 */
[----:B------:R-:W-:Y:S03]  /*e630*/  HMMA.16816.F32.BF16 R40, R8, R20, R40 ;  /* 0x000000140828723c */ /* 0x000fe60000041828 */
[----:B------:R-:W-:Y:S01]  /*e640*/  VIADD R21, R3, 0x21 ;  /* 0x0000002103157836 */ /* 0x000fe20000000000 */
[----:B------:R-:W-:Y:S01]  /*e650*/  BAR.SYNC.DEFER_BLOCKING 0x0 ;  /* 0x0000000000007b1d */ /* 0x000fe20000010000 */
[----:B------:R-:W-:-:S02]  /*e660*/  FSEL R52, R52, -INF , !P3 ;  /* 0xff80000034347808 */ /* 0x000fc40005800000 */
[----:B------:R-:W-:Y:S02]  /*e670*/  FSEL R48, R53, -INF , !P5 ;  /* 0xff80000035307808 */ /* 0x000fe40006800000 */
[----:B------:R-:W-:Y:S01]  /*e680*/  ISETP.GT.AND P2, PT, R2, R25, PT ;  /* 0x000000190200720c */ /* 0x000fe20003f44270 */
[C---:B------:R-:W-:Y:S03]  /*e690*/  HMMA.16816.F32.BF16 R28, R8.reuse, R18, R28 ;  /* 0x00000012081c723c */ /* 0x040fe6000004181c */
[C---:B------:R-:W-:Y:S01]  /*e6a0*/  VIADD R19, R3.reuse, 0x28 ;  /* 0x0000002803137836 */ /* 0x040fe20000000000 */
[----:B------:R-:W-:Y:S02]  /*e6b0*/  FSEL R48, R48, -INF , !P4 ;  /* 0xff80000030307808 */ /* 0x000fe40006000000 */
[----:B------:R-:W-:Y:S02]  /*e6c0*/  FSEL R24, R68, -INF , !P1 ;  /* 0xff80000044187808 */ /* 0x000fe40004800000 */
[----:B------:R-:W-:Y:S01]  /*e6d0*/  ISETP.GT.AND P1, PT, R2, R19, PT ;  /* 0x000000130200720c */ /* 0x000fe20003f24270 */
[----:B----4-:R-:W-:Y:S03]  /*e6e0*/  HMMA.16816.F32.BF16 R80, R8, R38, R80 ;  /* 0x000000260850723c */ /* 0x010fe60000041850 */
[----:B------:R-:W-:Y:S01]  /*e6f0*/  VIADD R39, R3, 0x10 ;  /* 0x0000001003277836 */ /* 0x000fe20000000000 */
[----:B------:R-:W-:-:S02]  /*e700*/  FSEL R22, R69, -INF , !P2 ;  /* 0xff80000045167808 */ /* 0x000fc40005000000 */
[C---:B------:R-:W-:Y:S02]  /*e710*/  ISETP.GT.AND P2, PT, R2.reuse, R17, PT ;  /* 0x000000110200720c */ /* 0x040fe40003f44270 */
[C---:B------:R-:W-:Y:S01]  /*e720*/  ISETP.GT.AND P3, PT, R2.reuse, R39, PT ;  /* 0x000000270200720c */ /* 0x040fe20003f64270 */
[----:B------:R-:W-:Y:S03]  /*e730*/  HMMA.16816.F32.BF16 R84, R8, R36, R84 ;  /* 0x000000240854723c */ /* 0x000fe60000041854 */
[----:B------:R-:W-:Y:S01]  /*e740*/  VIADD R36, R2, 0x8 ;  /* 0x0000000802247836 */ /* 0x000fe20000000000 */
[----:B------:R-:W-:Y:S01]  /*e750*/  FSEL R8, R40, -INF , !P3 ;  /* 0xff80000028087808 */ /* 0x000fe20005800000 */
[C---:B------:R-:W-:Y:S01]  /*e760*/  VIADD R9, R3.reuse, 0x38 ;  /* 0x0000003803097836 */ /* 0x040fe20000000000 */
[----:B------:R-:W-:Y:S01]  /*e770*/  ISETP.GT.AND P3, PT, R2, R23, PT ;  /* 0x000000170200720c */ /* 0x000fe20003f64270 */
[C---:B------:R-:W-:Y:S01]  /*e780*/  VIADD R37, R3.reuse, 0x11 ;  /* 0x0000001103257836 */ /* 0x040fe20000000000 */
[----:B------:R-:W-:Y:S01]  /*e790*/  FSEL R176, R28, -INF , !P1 ;  /* 0xff8000001cb07808 */ /* 0x000fe20004800000 */
[C---:B------:R-:W-:Y:S01]  /*e7a0*/  VIADD R11, R3.reuse, 0x31 ;  /* 0x00000031030b7836 */ /* 0x040fe20000000000 */
[----:B------:R-:W-:Y:S01]  /*e7b0*/  ISETP.GT.AND P0, PT, R36, R7, PT ;  /* 0x000000072400720c */ /* 0x000fe20003f04270 */
[----:B------:R-:W-:Y:S01]  /*e7c0*/  VIADD R7, R3, 0x39 ;  /* 0x0000003903077836 */ /* 0x000fe20000000000 */
[----:B------:R-:W-:-:S02]  /*e7d0*/  ISETP.GT.AND P1, PT, R2, R9, PT ;  /* 0x000000090200720c */ /* 0x000fc40003f24270 */
[----:B------:R-:W-:Y:S02]  /*e7e0*/  FSEL R134, R32, -INF , !P3 ;  /* 0xff80000020867808 */ /* 0x000fe40005800000 */
[----:B------:R-:W-:Y:S02]  /*e7f0*/  ISETP.GT.AND P3, PT, R2, R15, PT ;  /* 0x0000000f0200720c */ /* 0x000fe40003f64270 */
[----:B------:R-:W-:Y:S02]  /*e800*/  FSEL R80, R80, -INF , !P1 ;  /* 0xff80000050507808 */ /* 0x000fe40004800000 */
[----:B------:R-:W-:Y:S02]  /*e810*/  FSEL R26, R55, -INF , !P0 ;  /* 0xff800000371a7808 */ /* 0x000fe40004000000 */
[C---:B------:R-:W-:Y:S02]  /*e820*/  ISETP.GT.AND P1, PT, R36.reuse, R57, PT ;  /* 0x000000392400720c */ /* 0x040fe40003f24270 */
[----:B------:R-:W-:-:S02]  /*e830*/  ISETP.GT.AND P0, PT, R36, R51, PT ;  /* 0x000000332400720c */ /* 0x000fc40003f04270 */
[----:B------:R-:W-:Y:S02]  /*e840*/  ISETP.GT.AND P5, PT, R2, R37, PT ;  /* 0x000000250200720c */ /* 0x000fe40003fa4270 */
[----:B------:R-:W-:Y:S02]  /*e850*/  FSEL R84, R84, -INF , !P3 ;  /* 0xff80000054547808 */ /* 0x000fe40005800000 */
[----:B------:R-:W-:Y:S02]  /*e860*/  ISETP.GE.AND P3, PT, R57, R174, PT ;  /* 0x000000ae3900720c */ /* 0x000fe40003f66270 */
[----:B------:R-:W-:Y:S02]  /*e870*/  FSEL R28, R46, -INF , !P1 ;  /* 0xff8000002e1c7808 */ /* 0x000fe40004800000 */
[----:B------:R-:W-:Y:S02]  /*e880*/  FSEL R10, R47, -INF , !P0 ;  /* 0xff8000002f0a7808 */ /* 0x000fe40004000000 */
[----:B------:R-:W-:-:S02]  /*e890*/  FSEL R38, R41, -INF , !P5 ;  /* 0xff80000029267808 */ /* 0x000fc40006800000 */
[----:B------:R-:W-:Y:S02]  /*e8a0*/  ISETP.GT.AND P1, PT, R36, R39, PT ;  /* 0x000000272400720c */ /* 0x000fe40003f24270 */
[-C--:B------:R-:W-:Y:S02]  /*e8b0*/  ISETP.GE.AND P0, PT, R37, R174.reuse, PT ;  /* 0x000000ae2500720c */ /* 0x080fe40003f06270 */
[----:B------:R-:W-:Y:S02]  /*e8c0*/  FSEL R26, R26, -INF , !P6 ;  /* 0xff8000001a1a7808 */ /* 0x000fe40007000000 */
[C---:B------:R-:W-:Y:S02]  /*e8d0*/  ISETP.GE.AND P6, PT, R39.reuse, R174, PT ;  /* 0x000000ae2700720c */ /* 0x040fe40003fc6270 */
[----:B------:R-:W-:Y:S02]  /*e8e0*/  FSEL R44, R44, -INF , !P3 ;  /* 0xff8000002c2c7808 */ /* 0x000fe40005800000 */
[----:B------:R-:W-:-:S02]  /*e8f0*/  ISETP.GE.AND P3, PT, R39, R172, PT ;  /* 0x000000ac2700720c */ /* 0x000fc40003f66270 */
[----:B------:R-:W-:Y:S02]  /*e900*/  FSEL R42, R42, -INF , !P1 ;  /* 0xff8000002a2a7808 */ /* 0x000fe40004800000 */
[----:B------:R-:W-:Y:S02]  /*e910*/  FSEL R38, R38, -INF , !P0 ;  /* 0xff80000026267808 */ /* 0x000fe40004000000 */
[----:B------:R-:W-:Y:S02]  /*e920*/  ISETP.GT.AND P0, PT, R36, R25, PT ;  /* 0x000000192400720c */ /* 0x000fe40003f04270 */
[----:B------:R-:W-:Y:S02]  /*e930*/  ISETP.GT.AND P5, PT, R2, R21, PT ;  /* 0x000000150200720c */ /* 0x000fe40003fa4270 */
[----:B------:R-:W-:Y:S02]  /*e940*/  FSEL R32, R8, -INF , !P6 ;  /* 0xff80000008207808 */ /* 0x000fe40007000000 */
[----:B------:R-:W-:-:S02]  /*e950*/  FSEL R8, R42, -INF , !P3 ;  /* 0xff8000002a087808 */ /* 0x000fc40005800000 */
[-C--:B------:R-:W-:Y:S02]  /*e960*/  ISETP.GE.AND P3, PT, R25, R174.reuse, PT ;  /* 0x000000ae1900720c */ /* 0x080fe40003f66270 */
[----:B------:R-:W-:Y:S02]  /*e970*/  FSEL R16, R71, -INF , !P0 ;  /* 0xff80000047107808 */ /* 0x000fe40004000000 */
[----:B------:R-:W-:Y:S02]  /*e980*/  FSEL R33, R33, -INF , !P5 ;  /* 0xff80000021217808 */ /* 0x000fe40006800000 */
[----:B------:R-:W-:Y:S02]  /*e990*/  ISETP.GE.AND P0, PT, R21, R174, PT ;  /* 0x000000ae1500720c */ /* 0x000fe40003f06270 */
[----:B------:R-:W-:Y:S02]  /*e9a0*/  FSEL R22, R22, -INF , !P3 ;  /* 0xff80000016167808 */ /* 0x000fe40005800000 */
[----:B------:R-:W-:-:S02]  /*e9b0*/  FSEL R29, R29, -INF , !P2 ;  /* 0xff8000001d1d7808 */ /* 0x000fc40005000000 */
[----:B------:R-:W-:Y:S02]  /*e9c0*/  ISETP.GT.AND P3, PT, R36, R21, PT ;  /* 0x000000152400720c */ /* 0x000fe40003f64270 */
[----:B------:R-:W-:Y:S02]  /*e9d0*/  FSEL R178, R33, -INF , !P0 ;  /* 0xff80000021b27808 */ /* 0x000fe40004000000 */
[----:B------:R-:W-:Y:S02]  /*e9e0*/  ISETP.GT.AND P2, PT, R2, R7, PT ;  /* 0x000000070200720c */ /* 0x000fe40003f44270 */
[----:B------:R-:W-:Y:S02]  /*e9f0*/  ISETP.GT.AND P0, PT, R36, R17, PT ;  /* 0x000000112400720c */ /* 0x000fe40003f04270 */
[----:B------:R-:W-:Y:S02]  /*ea00*/  FSEL R35, R35, -INF , !P3 ;  /* 0xff80000023237808 */ /* 0x000fe40005800000 */
[----:B------:R-:W-:-:S02]  /*ea10*/  FSEL R81, R81, -INF , !P2 ;  /* 0xff80000051517808 */ /* 0x000fc40005000000 */
[----:B------:R-:W-:Y:S02]  /*ea20*/  ISETP.GE.AND P3, PT, R17, R172, PT ;  /* 0x000000ac1100720c */ /* 0x000fe40003f66270 */
[----:B------:R-:W-:Y:S02]  /*ea30*/  FSEL R31, R31, -INF , !P0 ;  /* 0xff8000001f1f7808 */ /* 0x000fe40004000000 */
[----:B------:R-:W-:Y:S02]  /*ea40*/  ISETP.GT.AND P5, PT, R2, R11, PT ;  /* 0x0000000b0200720c */ /* 0x000fe40003fa4270 */
[C---:B------:R-:W-:Y:S02]  /*ea50*/  ISETP.GE.AND P2, PT, R51.reuse, R174, PT ;  /* 0x000000ae3300720c */ /* 0x040fe40003f46270 */
[----:B------:R-:W-:Y:S02]  /*ea60*/  ISETP.GE.AND P4, PT, R51, R172, PT ;  /* 0x000000ac3300720c */ /* 0x000fe40003f86270 */
[----:B------:R-:W-:-:S02]  /*ea70*/  ISETP.GT.AND P1, PT, R36, R27, PT ;  /* 0x0000001b2400720c */ /* 0x000fc40003f24270 */
[----:B------:R-:W-:Y:S02]  /*ea80*/  FSEL R130, R31, -INF , !P3 ;  /* 0xff8000001f827808 */ /* 0x000fe40005800000 */
[----:B------:R-:W-:Y:S02]  /*ea90*/  FSEL R85, R85, -INF , !P5 ;  /* 0xff80000055557808 */ /* 0x000fe40006800000 */
[----:B------:R-:W-:Y:S02]  /*eaa0*/  FSEL R40, R45, -INF , !P2 ;  /* 0xff8000002d287808 */ /* 0x000fe40005000000 */
[----:B------:R-:W-:Y:S02]  /*eab0*/  FSEL R10, R10, -INF , !P4 ;  /* 0xff8000000a0a7808 */ /* 0x000fe40006000000 */
[----:B------:R-:W-:Y:S02]  /*eac0*/  FSEL R18, R70, -INF , !P1 ;  /* 0xff80000046127808 */ /* 0x000fe40004800000 */
[----:B------:R-:W-:-:S02]  /*ead0*/  ISETP.GT.AND P3, PT, R36, R3, PT ;  /* 0x000000032400720c */ /* 0x000fc40003f64270 */
[----:B------:R-:W-:Y:S02]  /*eae0*/  ISETP.GE.AND P5, PT, R57, R172, PT ;  /* 0x000000ac3900720c */ /* 0x000fe40003fa6270 */
[C---:B------:R-:W-:Y:S02]  /*eaf0*/  ISETP.GT.AND P2, PT, R36.reuse, R37, PT ;  /* 0x000000252400720c */ /* 0x040fe40003f44270 */
[----:B------:R-:W-:Y:S02]  /*eb00*/  ISETP.GE.AND P4, PT, R27, R174, PT ;  /* 0x000000ae1b00720c */ /* 0x000fe40003f86270 */
[----:B------:R-:W-:Y:S02]  /*eb10*/  ISETP.GT.AND P1, PT, R36, R23, PT ;  /* 0x000000172400720c */ /* 0x000fe40003f24270 */
[----:B------:R-:W-:Y:S02]  /*eb20*/  FSEL R54, R54, -INF , !P3 ;  /* 0xff80000036367808 */ /* 0x000fe40005800000 */
[----:B------:R-:W-:-:S02]  /*eb30*/  FSEL R28, R28, -INF , !P5 ;  /* 0xff8000001c1c7808 */ /* 0x000fc40006800000 */
[----:B------:R-:W-:Y:S02]  /*eb40*/  FSEL R20, R43, -INF , !P2 ;  /* 0xff8000002b147808 */ /* 0x000fe40005000000 */
[----:B------:R-:W-:Y:S02]  /*eb50*/  FSEL R24, R24, -INF , !P4 ;  /* 0xff80000018187808 */ /* 0x000fe40006000000 */
[----:B------:R-:W-:Y:S02]  /*eb60*/  FSEL R34, R34, -INF , !P1 ;  /* 0xff80000022227808 */ /* 0x000fe40004800000 */
[----:B------:R-:W-:Y:S02]  /*eb70*/  ISETP.GT.AND P3, PT, R36, R7, PT ;  /* 0x000000072400720c */ /* 0x000fe40003f64270 */
[-C--:B------:R-:W-:Y:S02]  /*eb80*/  ISETP.GE.AND P5, PT, R37, R172.reuse, PT ;  /* 0x000000ac2500720c */ /* 0x080fe40003fa6270 */
[----:B------:R-:W-:-:S02]  /*eb90*/  ISETP.GE.AND P6, PT, R27, R172, PT ;  /* 0x000000ac1b00720c */ /* 0x000fc40003fc6270 */
[-C--:B------:R-:W-:Y:S02]  /*eba0*/  ISETP.GE.AND P2, PT, R25, R172.reuse, PT ;  /* 0x000000ac1900720c */ /* 0x080fe40003f46270 */
        /* <DEDUP_REMOVED lines=11> */
[-C--:B------:R-:W-:Y:S02]  /*ec60*/  ISETP.GE.AND P2, PT, R19, R174.reuse, PT ;  /* 0x000000ae1300720c */ /* 0x080fe40003f46270 */
[----:B------:R-:W-:Y:S02]  /*ec70*/  ISETP.GE.AND P4, PT, R17, R174, PT ;  /* 0x000000ae1100720c */ /* 0x000fe40003f86270 */
[C---:B------:R-:W-:Y:S02]  /*ec80*/  ISETP.GT.AND P1, PT, R36.reuse, R15, PT ;  /* 0x0000000f2400720c */ /* 0x040fe40003f24270 */
[----:B------:R-:W-:Y:S02]  /*ec90*/  ISETP.GT.AND P0, PT, R36, R11, PT ;  /* 0x0000000b2400720c */ /* 0x000fe40003f04270 */
[----:B------:R-:W-:Y:S02]  /*eca0*/  FSEL R134, R134, -INF , !P5 ;  /* 0xff80000086867808 */ /* 0x000fe40006800000 */
[----:B------:R-:W-:-:S02]  /*ecb0*/  FSEL R126, R35, -INF , !P6 ;  /* 0xff800000237e7808 */ /* 0x000fc40007000000 */
[----:B------:R-:W-:Y:S02]  /*ecc0*/  FSEL R176, R176, -INF , !P2 ;  /* 0xff800000b0b07808 */ /* 0x000fe40005000000 */
[----:B------:R-:W-:Y:S02]  /*ecd0*/  FSEL R86, R86, -INF , !P1 ;  /* 0xff80000056567808 */ /* 0x000fe40004800000 */
[----:B------:R-:W-:Y:S02]  /*ece0*/  FSEL R87, R87, -INF , !P0 ;  /* 0xff80000057577808 */ /* 0x000fe40004000000 */
[----:B------:R-:W-:Y:S02]  /*ecf0*/  FSEL R180, R29, -INF , !P4 ;  /* 0xff8000001db47808 */ /* 0x000fe40006000000 */
[----:B------:R-:W-:Y:S02]  /*ed00*/  ISETP.GE.AND P5, PT, R19, R172, PT ;  /* 0x000000ac1300720c */ /* 0x000fe40003fa6270 */
[----:B------:R-:W-:-:S02]  /*ed10*/  ISETP.GE.AND P6, PT, R15, R174, PT ;  /* 0x000000ae0f00720c */ /* 0x000fc40003fc6270 */
[-C--:B------:R-:W-:Y:S02]  /*ed20*/  ISETP.GE.AND P2, PT, R15, R172.reuse, PT ;  /* 0x000000ac0f00720c */ /* 0x080fe40003f46270 */
[----:B------:R-:W-:Y:S02]  /*ed30*/  ISETP.GE.AND P1, PT, R11, R172, PT ;  /* 0x000000ac0b00720c */ /* 0x000fe40003f26270 */
[----:B------:R-:W-:Y:S02]  /*ed40*/  ISETP.GT.AND P0, PT, R36, R9, PT ;  /* 0x000000092400720c */ /* 0x000fe40003f04270 */
[----:B------:R-:W-:Y:S02]  /*ed50*/  ISETP.GE.AND P4, PT, R9, R174, PT ;  /* 0x000000ae0900720c */ /* 0x000fe40003f86270 */
        /* <DEDUP_REMOVED lines=8> */
[C---:B------:R-:W-:Y:S02]  /*ede0*/  ISETP.GE.AND P6, PT, R7.reuse, R174, PT ;  /* 0x000000ae0700720c */ /* 0x040fe40003fc6270 */
[----:B------:R-:W-:Y:S02]  /*edf0*/  ISETP.GE.AND P2, PT, R7, R172, PT ;  /* 0x000000ac0700720c */ /* 0x000fe40003f46270 */
[C---:B------:R-:W-:Y:S02]  /*ee00*/  ISETP.GE.AND P1, PT, R3.reuse, R174, PT ;  /* 0x000000ae0300720c */ /* 0x040fe40003f26270 */
[----:B------:R-:W-:Y:S02]  /*ee10*/  ISETP.GE.AND P4, PT, R3, R172, PT ;  /* 0x000000ac0300720c */ /* 0x000fe40003f86270 */
[----:B------:R-:W-:Y:S02]  /*ee20*/  FSEL R121, R85, -INF , !P5 ;  /* 0xff80000055797808 */ /* 0x000fe40006800000 */
[----:B------:R-:W-:-:S02]  /*ee30*/  VIMNMX R173, PT, PT, RZ, R36, !PT ;  /* 0x00000024ffad7248 */ /* 0x000fc40007fe0100 */
        /* <DEDUP_REMOVED lines=19> */
.L_x_10291:
[----:B------:R-:W2:Y:S01]  /*ef70*/  LD.E R21, desc[UR4][R102.64+0x170] ;  /* 0x0001700466157980 */ /* 0x000ea2000c101900 */
[C---:B------:R-:W-:Y:S02]  /*ef80*/  IADD3 R17, PT, PT, R56.reuse, -0x40, RZ ;  /* 0xffffffc038117810 */ /* 0x040fe40007ffe0ff */
        /* <DEDUP_REMOVED lines=58> */
.L_x_10292:
[----:B------:R-:W-:Y:S05]  /*f330*/  BSYNC.RECONVERGENT B0 ;  /* 0x0000000000007941 */ /* 0x000fea0003800200 */
.L_x_10290:
        /* <DEDUP_REMOVED lines=55> */
.L_x_10289:
[----:B------:R-:W-:Y:S05]  /*f6b0*/  BSYNC.RECONVERGENT B1 ;  /* 0x0000000000017941 */ /* 0x000fea0003800200 */
.L_x_10288:
[----:B------:R-:W3:Y:S01]  /*f6c0*/  LD.E R124, desc[UR4][R102.64+0xdc] ;  /* 0x0000dc04667c7980 */ /* 0x000ee2000c101900 */
        /* <DEDUP_REMOVED lines=19> */
[----:B------:R-:W-:Y:S01]  /*f800*/  LEA R147, R147, UR6, 0x1 ;  /* 0x0000000693937c11 */ /* 0x000fe2000f8e08ff */
[----:B------:R-:W2:Y:S03]  /*f810*/  SHFL.BFLY PT, R5, R12, 0x2, 0x1f ;  /* 0x0c401f000c057f89 */ /* 0x000ea600000e0000 */
        /* <DEDUP_REMOVED lines=9> */
[----:B--2---:R-:W-:-:S03]  /*f8b0*/  FMNMX.FTZ R5, R12, R5, !PT ;  /* 0x000000050c057209 */ /* 0x004fc60007810000 */
[----:B------:R-:W1:Y:S04]  /*f8c0*/  SHFL.BFLY PT, R2, R9, 0x1, 0x1f ;  /* 0x0c201f0009027f89 */ /* 0x000e6800000e0000 */
[----:B------:R-:W2:Y:S04]  /*f8d0*/  SHFL.BFLY PT, R0, R5, 0x1, 0x1f ;  /* 0x0c201f0005007f89 */ /* 0x000ea800000e0000 */
[----:B------:R-:W4:Y:S01]  /*f8e0*/  LDSM.16.MT88.4 R12, [R147+0x8800] ;  /* 0x00880000930c783b */ /* 0x000f220000004200 */
[----:B-1----:R-:W-:Y:S02]  /*f8f0*/  FMNMX.FTZ R2, R9, R2, !PT ;  /* 0x0000000209027209 */ /* 0x002fe40007810000 */
[----:B--2---:R-:W-:-:S02]  /*f900*/  FMNMX.FTZ R0, R5, R0, !PT ;  /* 0x0000000005007209 */ /* 0x004fc40007810000 */
        /* <DEDUP_REMOVED lines=16> */
[-C--:B------:R-:W-:Y:S01]  /*fa10*/  FFMA.FTZ R109, R8, R124.reuse, -R125 ;  /* 0x0000007c086d7223 */ /* 0x080fe2000001087d */
[-CC-:B------:R-:W-:Y:S01]  /*fa20*/  FFMA.FTZ R104, R38, R124.reuse, -R123.reuse ;  /* 0x0000007c26687223 */ /* 0x180fe2000001087b */
[----:B------:R-:W1:Y:S01]  /*fa30*/  LDSM.16.MT88.4 R8, [R146+0x8800] ;  /* 0x008800009208783b */ /* 0x000e620000004200 */
[----:B------:R-:W2:Y:S01]  /*fa40*/  MUFU.EX2 R112, R112 ;  /* 0x0000007000707308 */ /* 0x000ea20000000800 */
[-CC-:B------:R-:W-:Y:S01]  /*fa50*/  FFMA.FTZ R35, R24, R124.reuse, -R123.reuse ;  /* 0x0000007c18237223 */ /* 0x180fe2000001087b */
[-C--:B------:R-:W-:Y:S01]  /*fa60*/  FFMA.FTZ R30, R22, R124.reuse, -R123 ;  /* 0x0000007c161e7223 */ /* 0x080fe2000001087b */
[-CC-:B------:R-:W-:Y:S01]  /*fa70*/  FFMA.FTZ R108, R20, R124.reuse, -R125.reuse ;  /* 0x0000007c146c7223 */ /* 0x180fe2000001087d */
[----:B------:R-:W-:Y:S01]  /*fa80*/  MUFU.EX2 R111, R111 ;  /* 0x0000006f006f7308 */ /* 0x000fe20000000800 */
[-CC-:B------:R-:W-:Y:S01]  /*fa90*/  FFMA.FTZ R29, R18, R124.reuse, -R125.reuse ;  /* 0x0000007c121d7223 */ /* 0x180fe2000001087d */
[-C--:B------:R-:W-:Y:S01]  /*faa0*/  FFMA.FTZ R28, R16, R124.reuse, -R125 ;  /* 0x0000007c101c7223 */ /* 0x080fe2000001087d */
[----:B------:R-:W-:Y:S01]  /*fab0*/  LDSM.16.MT88.4 R48, [R146+0xa000] ;  /* 0x00a000009230783b */ /* 0x000fe20000004200 */
[----:B------:R-:W3:Y:S01]  /*fac0*/  MUFU.EX2 R32, R40 ;  /* 0x0000002800207308 */ /* 0x000ee20000000800 */
[-C--:B------:R-:W-:Y:S01]  /*fad0*/  FFMA.FTZ R184, R119, R124.reuse, -R123 ;  /* 0x0000007c77b87223 */ /* 0x080fe2000001087b */
[-CC-:B------:R-:W-:Y:S01]  /*fae0*/  FFMA.FTZ R119, R116, R124.reuse, -R125.reuse ;  /* 0x0000007c74777223 */ /* 0x180fe2000001087d */
[----:B------:R-:W-:Y:S01]  /*faf0*/  LDSM.16.MT88.4 R16, [R144+0xa000] ;  /* 0x00a000009010783b */ /* 0x000fe20000004200 */
[----:B------:R-:W-:Y:S01]  /*fb00*/  MUFU.EX2 R113, R113 ;  /* 0x0000007100717308 */ /* 0x000fe20000000800 */
[-C--:B------:R-:W-:Y:S01]  /*fb10*/  FFMA.FTZ R182, R114, R124.reuse, -R125 ;  /* 0x0000007c72b67223 */ /* 0x080fe2000001087d */
[----:B--2---:R-:W-:Y:S01]  /*fb20*/  F2FP.BF16.F32.PACK_AB R64, R112, R115 ;  /* 0x000000737040723e */ /* 0x004fe200000010ff */
[----:B------:R-:W-:Y:S01]  /*fb30*/  LDSM.16.MT88.4 R24, [R145+0x8800] ;  /* 0x008800009118783b */ /* 0x000fe20000004200 */
[----:B------:R-:W2:Y:S01]  /*fb40*/  MUFU.EX2 R110, R110 ;  /* 0x0000006e006e7308 */ /* 0x000ea20000000800 */
[----:B------:R-:W-:Y:S01]  /*fb50*/  FFMA.FTZ R122, R122, R124, -R123 ;  /* 0x0000007c7a7a7223 */ /* 0x000fe2000001087b */
[----:B------:R-:W-:Y:S01]  /*fb60*/  FADD.FTZ R112, R115, R112 ;  /* 0x0000007073707221 */ /* 0x000fe20000010000 */
[----:B------:R-:W-:Y:S01]  /*fb70*/  LDSM.16.MT88.4 R20, [R144+0x8800] ;  /* 0x008800009014783b */ /* 0x000fe20000004200 */
[----:B------:R-:W-:Y:S01]  /*fb80*/  MUFU.EX2 R34, R34 ;  /* 0x0000002200227308 */ /* 0x000fe20000000800 */
[----:B------:R-:W-:-:S02]  /*fb90*/  ISETP.GT.AND P0, PT, R105, R152, PT ;  /* 0x000000986900720c */ /* 0x000fc40003f04270 */
[----:B---3--:R-:W-:Y:S01]  /*fba0*/  F2FP.BF16.F32.PACK_AB R66, R32, R111 ;  /* 0x0000006f2042723e */ /* 0x008fe200000010ff */
[----:B------:R-:W3:Y:S01]  /*fbb0*/  MUFU.EX2 R33, R33 ;  /* 0x0000002100217308 */ /* 0x000ee20000000800 */
[----:B------:R-:W5:Y:S01]  /*fbc0*/  LDSM.16.MT88.4 R40, [R147+0xa000] ;  /* 0x00a000009328783b */ /* 0x000f620000004200 */
[----:B------:R-:W-:Y:S02]  /*fbd0*/  FADD.FTZ R111, R111, R112 ;  /* 0x000000706f6f7221 */ /* 0x000fe40000010000 */
[----:B------:R-:W-:Y:S01]  /*fbe0*/  MUFU.EX2 R31, R31 ;  /* 0x0000001f001f7308 */ /* 0x000fe20000000800 */
[----:B--2---:R-:W-:Y:S01]  /*fbf0*/  F2FP.BF16.F32.PACK_AB R65, R110, R113 ;  /* 0x000000716e41723e */ /* 0x004fe200000010ff */
[----:B------:R-:W-:Y:S02]  /*fc00*/  FADD.FTZ R113, R113, R110 ;  /* 0x0000006e71717221 */ /* 0x000fe40000010000 */
[----:B------:R-:W2:Y:S01]  /*fc10*/  MUFU.EX2 R104, R104 ;  /* 0x0000006800687308 */ /* 0x000ea20000000800 */
[----:B------:R-:W-:-:S03]  /*fc20*/  FADD.FTZ R32, R32, R111 ;  /* 0x0000006f20207221 */ /* 0x000fc60000010000 */
[----:B------:R-:W-:Y:S01]  /*fc30*/  MUFU.EX2 R35, R35 ;  /* 0x0000002300237308 */ /* 0x000fe20000000800 */
[C---:B---3--:R-:W-:Y:S01]  /*fc40*/  F2FP.BF16.F32.PACK_AB R67, R33.reuse, R34 ;  /* 0x000000222143723e */ /* 0x048fe200000010ff */
[----:B------:R-:W-:Y:S02]  /*fc50*/  FADD.FTZ R34, R34, R113 ;  /* 0x0000007122227221 */ /* 0x000fe40000010000 */
[----:B------:R-:W3:Y:S02]  /*fc60*/  MUFU.EX2 R30, R30 ;  /* 0x0000001e001e7308 */ /* 0x000ee40000000800 */
[----:B------:R-:W-:Y:S02]  /*fc70*/  FADD.FTZ R34, R33, R34 ;  /* 0x0000002221227221 */ /* 0x000fe40000010000 */
[----:B------:R-:W-:Y:S01]  /*fc80*/  MUFU.EX2 R109, R109 ;  /* 0x0000006d006d7308 */ /* 0x000fe20000000800 */
[C---:B------:R-:W-:Y:S03]  /*fc90*/  HMMA.16816.F32.BF16 R96, R64.reuse, R92, RZ ;  /* 0x0000005c4060723c */ /* 0x040fe600000418ff */
[C---:B--2---:R-:W-:Y:S01]  /*fca0*/  F2FP.BF16.F32.PACK_AB R4, R104.reuse, R31 ;  /* 0x0000001f6804723e */ /* 0x044fe200000010ff */
[----:B------:R-:W-:Y:S01]  /*fcb0*/  FADD.FTZ R31, R31, R32 ;  /* 0x000000201f1f7221 */ /* 0x000fe20000010000 */
[----:B------:R-:W2:Y:S03]  /*fcc0*/  MUFU.EX2 R108, R108 ;  /* 0x0000006c006c7308 */ /* 0x000ea60000000800 */
[----:B------:R-:W-:Y:S01]  /*fcd0*/  FADD.FTZ R104, R104, R31 ;  /* 0x0000001f68687221 */ /* 0x000fe20000010000 */
[----:B------:R-:W-:Y:S01]  /*fce0*/  MUFU.EX2 R29, R29 ;  /* 0x0000001d001d7308 */ /* 0x000fe20000000800 */
[C---:B------:R-:W-:Y:S01]  /*fcf0*/  HMMA.16816.F32.BF16 R92, R64.reuse, R94, RZ ;  /* 0x0000005e405c723c */ /* 0x040fe200000418ff */
[C---:B---3--:R-:W-:Y:S01]  /*fd00*/  F2FP.BF16.F32.PACK_AB R6, R30.reuse, R35 ;  /* 0x000000231e06723e */ /* 0x048fe200000010ff */
[----:B------:R-:W-:Y:S01]  /*fd10*/  FADD.FTZ R35, R35, R104 ;  /* 0x0000006823237221 */ /* 0x000fe20000010000 */
[----:B------:R-:W3:Y:S03]  /*fd20*/  MUFU.EX2 R28, R28 ;  /* 0x0000001c001c7308 */ /* 0x000ee60000000800 */
[----:B------:R-:W-:Y:S01]  /*fd30*/  FADD.FTZ R30, R30, R35 ;  /* 0x000000231e1e7221 */ /* 0x000fe20000010000 */
[----:B------:R-:W-:Y:S01]  /*fd40*/  MUFU.EX2 R184, R184 ;  /* 0x000000b800b87308 */ /* 0x000fe20000000800 */
[C---:B------:R-:W-:Y:S01]  /*fd50*/  HMMA.16816.F32.BF16 R88, R64.reuse, R84, RZ ;  /* 0x000000544058723c */ /* 0x040fe200000418ff */
[C---:B--2---:R-:W-:Y:S01]  /*fd60*/  F2FP.BF16.F32.PACK_AB R5, R108.reuse, R109 ;  /* 0x0000006d6c05723e */ /* 0x044fe200000010ff */
[----:B------:R-:W-:Y:S01]  /*fd70*/  FADD.FTZ R109, R109, R34 ;  /* 0x000000226d6d7221 */ /* 0x000fe20000010000 */
[----:B------:R-:W-:Y:S03]  /*fd80*/  MUFU.EX2 R119, R119 ;  /* 0x0000007700777308 */ /* 0x000fe60000000800 */
[----:B------:R-:W-:Y:S01]  /*fd90*/  FADD.FTZ R108, R108, R109 ;  /* 0x0000006d6c6c7221 */ /* 0x000fe20000010000 */
[----:B------:R-:W-:Y:S01]  /*fda0*/  MUFU.EX2 R182, R182 ;  /* 0x000000b600b67308 */ /* 0x000fe20000000800 */
[----:B------:R-:W-:Y:S01]  /*fdb0*/  HMMA.16816.F32.BF16 R84, R64, R86, RZ ;  /* 0x000000564054723c */ /* 0x000fe200000418ff */
[----:B---3--:R-:W-:-:S07]  /*fdc0*/  F2FP.BF16.F32.PACK_AB R7, R28, R29 ;  /* 0x0000001d1c07723e */ /* 0x008fce00000010ff */
[C---:B----4-:R-:W-:Y:S08]  /*fdd0*/  HMMA.16816.F32.BF16 R96, R4.reuse, R12, R96 ;  /* 0x0000000c0460723c */ /* 0x050ff00000041860 */
[C---:B------:R-:W-:Y:S01]  /*fde0*/  HMMA.16816.F32.BF16 R92, R4.reuse, R14, R92 ;  /* 0x0000000e045c723c */ /* 0x040fe2000004185c */
[----:B------:R-:W2:Y:S07]  /*fdf0*/  LDSM.16.MT88.4 R12, [R147+0xa800] ;  /* 0x00a80000930c783b */ /* 0x000eae0000004200 */
[C---:B-1----:R-:W-:Y:S08]  /*fe00*/  HMMA.16816.F32.BF16 R88, R4.reuse, R8, R88 ;  /* 0x000000080458723c */ /* 0x042ff00000041858 */
[----:B------:R-:W-:Y:S01]  /*fe10*/  HMMA.16816.F32.BF16 R84, R4, R10, R84 ;  /* 0x0000000a0454723c */ /* 0x000fe20000041854 */
[----:B------:R-:W1:Y:S07]  /*fe20*/  LDSM.16.MT88.4 R8, [R146+0xa800] ;  /* 0x00a800009208783b */ /* 0x000e6e0000004200 */
[C---:B-----5:R-:W-:Y:S08]  /*fe30*/  HMMA.16816.F32.BF16 R36, R64.reuse, R40, RZ ;  /* 0x000000284024723c */ /* 0x060ff000000418ff */
[C---:B------:R-:W-:Y:S08]  /*fe40*/  HMMA.16816.F32.BF16 R40, R64.reuse, R42, RZ ;  /* 0x0000002a4028723c */ /* 0x040ff000000418ff */
[C---:B------:R-:W-:Y:S08]  /*fe50*/  HMMA.16816.F32.BF16 R44, R64.reuse, R48, RZ ;  /* 0x00000030402c723c */ /* 0x040ff000000418ff */
[----:B------:R-:W-:Y:S08]  /*fe60*/  HMMA.16816.F32.BF16 R48, R64, R50, RZ ;  /* 0x000000324030723c */ /* 0x000ff000000418ff */
[C---:B--2---:R-:W-:Y:S08]  /*fe70*/  HMMA.16816.F32.BF16 R36, R4.reuse, R12, R36 ;  /* 0x0000000c0424723c */ /* 0x044ff00000041824 */
[C---:B------:R-:W-:Y:S01]  /*fe80*/  HMMA.16816.F32.BF16 R40, R4.reuse, R14, R40 ;  /* 0x0000000e0428723c */ /* 0x040fe20000041828 */
[----:B------:R-:W2:Y:S07]  /*fe90*/  LDSM.16.MT88.4 R12, [R145+0xa800] ;  /* 0x00a80000910c783b */ /* 0x000eae0000004200 */
        /* <DEDUP_REMOVED lines=12> */
[C---:B--2---:R-:W-:Y:S08]  /*ff60*/  HMMA.16816.F32.BF16 R52, R4.reuse, R12, R52 ;  /* 0x0000000c0434723c */ /* 0x044ff00000041834 */
[C---:B------:R-:W-:Y:S01]  /*ff70*/  HMMA.16816.F32.BF16 R56, R4.reuse, R14, R56 ;  /* 0x0000000e0438723c */ /* 0x040fe20000041838 */
[----:B------:R-:W2:Y:S07]  /*ff80*/  LDSM.16.MT88.4 R12, [R147+0x9000] ;  /* 0x00900000930c783b */ /* 0x000eae0000004200 */
[C---:B-1----:R-:W-:Y:S08]  /*ff90*/  HMMA.16816.F32.BF16 R60, R4.reuse, R8, R60 ;  /* 0x00000008043c723c */ /* 0x042ff0000004183c */
[C---:B------:R-:W-:Y:S01]  /*ffa0*/  HMMA.16816.F32.BF16 R64, R4.reuse, R10, R64 ;  /* 0x0000000a0440723c */ /* 0x040fe20000041840 */
[----:B------:R-:W1:Y:S07]  /*ffb0*/  LDSM.16.MT88.4 R8, [R146+0x9000] ;  /* 0x009000009208783b */ /* 0x000e6e0000004200 */
[----:B------:R-:W-:Y:S03]  /*ffc0*/  HMMA.16816.F32.BF16 R80, R4, R24, R80 ;  /* 0x000000180450723c */ /* 0x000fe60000041850 */
[-C--:B------:R-:W-:Y:S01]  /*ffd0*/  FFMA.FTZ R25, R176, R124.reuse, -R123 ;  /* 0x0000007cb0197223 */ /* 0x080fe2000001087b */
[----:B------:R-:W-:-:S05]  /*ffe0*/  FFMA.FTZ R24, R132, R124, -R125 ;  /* 0x0000007c84187223 */ /* 0x000fca000001087d */
[----:B------:R-:W-:Y:S01]  /*fff0*/  MUFU.EX2 R25, R25 ;  /* 0x0000001900197308 */ /* 0x000fe20000000800 */
[C---:B------:R-:W-:Y:S03]  /*10000*/  HMMA.16816.F32.BF16 R76, R4.reuse, R26, R76 ;  /* 0x0000001a044c723c */ /* 0x040fe6000004184c */
[-CC-:B------:R-:W-:Y:S01]  /*10010*/  FFMA.FTZ R27, R134, R124.reuse, -R123.reuse ;  /* 0x0000007c861b7223 */ /* 0x180fe2000001087b */
[-C--:B------:R-:W-:Y:S01]  /*10020*/  FFMA.FTZ R26, R178, R124.reuse, -R123 ;  /* 0x0000007cb21a7223 */ /* 0x080fe2000001087b */
[----:B------:R-:W-:Y:S04]  /*10030*/  MUFU.EX2 R24, R24 ;  /* 0x0000001800187308 */ /* 0x000fe80000000800 */
[----:B------:R-:W-:Y:S01]  /*10040*/  MUFU.EX2 R27, R27 ;  /* 0x0000001b001b7308 */ /* 0x000fe20000000800 */
[C---:B------:R-:W-:Y:S03]  /*10050*/  HMMA.16816.F32.BF16 R72, R4.reuse, R20, R72 ;  /* 0x000000140448723c */ /* 0x040fe60000041848 */
[-CC-:B------:R-:W-:Y:S01]  /*10060*/  FFMA.FTZ R21, R128, R124.reuse, -R125.reuse ;  /* 0x0000007c80157223 */ /* 0x180fe2000001087d */
[-C--:B------:R-:W-:Y:S01]  /*10070*/  FFMA.FTZ R20, R130, R124.reuse, -R125 ;  /* 0x0000007c82147223 */ /* 0x080fe2000001087d */
[----:B------:R-:W3:Y:S04]  /*10080*/  MUFU.EX2 R26, R26 ;  /* 0x0000001a001a7308 */ /* 0x000ee80000000800 */
[----:B------:R-:W-:Y:S01]  /*10090*/  MUFU.EX2 R21, R21 ;  /* 0x0000001500157308 */ /* 0x000fe20000000800 */
[----:B------:R-:W-:Y:S03]  /*100a0*/  HMMA.16816.F32.BF16 R68, R4, R22, R68 ;  /* 0x000000160444723c */ /* 0x000fe60000041844 */
[-C--:B------:R-:W-:Y:S01]  /*100b0*/  FFMA.FTZ R22, R180, R124.reuse, -R123 ;  /* 0x0000007cb4167223 */ /* 0x080fe2000001087b */
[----:B------:R-:W-:Y:S01]  /*100c0*/  FFMA.FTZ R23, R126, R124, -R125 ;  /* 0x0000007c7e177223 */ /* 0x000fe2000001087d */
[----:B------:R-:W4:Y:S01]  /*100d0*/  MUFU.EX2 R20, R20 ;  /* 0x0000001400147308 */ /* 0x000f220000000800 */
[----:B------:R-:W-:-:S03]  /*100e0*/  SHF.L.U32 R180, R159, 0x3, RZ ;  /* 0x000000039fb47819 */ /* 0x000fc600000006ff */
[----:B------:R-:W5:Y:S01]  /*100f0*/  MUFU.EX2 R22, R22 ;  /* 0x0000001600167308 */ /* 0x000f620000000800 */
[----:B------:R-:W-:Y:S02]  /*10100*/  LOP3.LUT R180, R180, 0x38, RZ, 0xc0, !PT ;  /* 0x00000038b4b47812 */ /* 0x000fe400078ec0ff */
[----:B---3--:R-:W-:Y:S01]  /*10110*/  F2FP.BF16.F32.PACK_AB R4, R26, R27 ;  /* 0x0000001b1a04723e */ /* 0x008fe200000010ff */
[----:B------:R-:W3:Y:S01]  /*10120*/  MUFU.EX2 R23, R23 ;  /* 0x0000001700177308 */ /* 0x000ee20000000800 */
[----:B------:R-:W-:-:S04]  /*10130*/  FADD.FTZ R27, R27, R30 ;  /* 0x0000001e1b1b7221 */ /* 0x000fc80000010000 */
[----:B------:R-:W-:Y:S01]  /*10140*/  FADD.FTZ R26, R26, R27 ;  /* 0x0000001b1a1a7221 */ /* 0x000fe20000010000 */
[----:B----4-:R-:W-:Y:S02]  /*10150*/  F2FP.BF16.F32.PACK_AB R7, R20, R21 ;  /* 0x000000151407723e */ /* 0x010fe400000010ff */
[----:B-----5:R-:W-:Y:S01]  /*10160*/  F2FP.BF16.F32.PACK_AB R6, R22, R25 ;  /* 0x000000191606723e */ /* 0x020fe200000010ff */
[----:B------:R-:W-:Y:S01]  /*10170*/  FADD.FTZ R25, R25, R26 ;  /* 0x0000001a19197221 */ /* 0x000fe20000010000 */
[----:B---3--:R-:W-:-:S03]  /*10180*/  F2FP.BF16.F32.PACK_AB R5, R23, R24 ;  /* 0x000000181705723e */ /* 0x008fc600000010ff */
[----:B------:R-:W-:-:S04]  /*10190*/  FADD.FTZ R25, R22, R25 ;  /* 0x0000001916197221 */ /* 0x000fc80000010000 */
        /* <DEDUP_REMOVED lines=22> */
[----:B------:R-:W-:Y:S03]  /*10300*/  HMMA.16816.F32.BF16 R64, R4, R10, R64 ;  /* 0x0000000a0440723c */ /* 0x000fe60000041840 */
[-C--:B------:R-:W-:Y:S01]  /*10310*/  FFMA.FTZ R4, R121, R124.reuse, -R123 ;  /* 0x0000007c79047223 */ /* 0x080fe2000001087b */
[-C--:B------:R-:W-:Y:S01]  /*10320*/  FFMA.FTZ R121, R118, R124.reuse, -R125 ;  /* 0x0000007c76797223 */ /* 0x080fe2000001087d */
[-C--:B------:R-:W-:Y:S01]  /*10330*/  FFMA.FTZ R7, R120, R124.reuse, -R123 ;  /* 0x0000007c78077223 */ /* 0x080fe2000001087b */
[----:B------:R-:W-:Y:S01]  /*10340*/  FFMA.FTZ R118, R117, R124, -R125 ;  /* 0x0000007c75767223 */ /* 0x000fe2000001087d */
[----:B------:R-:W-:Y:S01]  /*10350*/  MUFU.EX2 R120, R122 ;  /* 0x0000007a00787308 */ /* 0x000fe20000000800 */
[----:B------:R-:W1:Y:S03]  /*10360*/  LDSM.16.MT88.4 R8, [R145+0x9800] ;  /* 0x009800009108783b */ /* 0x000e660000004200 */
[----:B------:R-:W3:Y:S04]  /*10370*/  MUFU.EX2 R117, R4 ;  /* 0x0000000400757308 */ /* 0x000ee80000000800 */
[----:B------:R-:W4:Y:S04]  /*10380*/  MUFU.EX2 R123, R7 ;  /* 0x00000007007b7308 */ /* 0x000f280000000800 */
[----:B------:R-:W-:Y:S04]  /*10390*/  MUFU.EX2 R121, R121 ;  /* 0x0000007900797308 */ /* 0x000fe80000000800 */
[----:B------:R-:W5:Y:S01]  /*103a0*/  MUFU.EX2 R114, R118 ;  /* 0x0000007600727308 */ /* 0x000f620000000800 */
[----:B---3--:R-:W-:Y:S01]  /*103b0*/  F2FP.BF16.F32.PACK_AB R4, R117, R120 ;  /* 0x000000787504723e */ /* 0x008fe200000010ff */
[----:B------:R-:W-:Y:S01]  /*103c0*/  FADD.FTZ R120, R120, R25 ;  /* 0x0000001978787221 */ /* 0x000fe20000010000 */
[----:B----4-:R-:W-:-:S03]  /*103d0*/  F2FP.BF16.F32.PACK_AB R6, R184, R123 ;  /* 0x0000007bb806723e */ /* 0x010fc600000010ff */
[----:B------:R-:W-:Y:S01]  /*103e0*/  FADD.FTZ R120, R117, R120 ;  /* 0x0000007875787221 */ /* 0x000fe20000010000 */
[----:B------:R-:W-:-:S03]  /*103f0*/  F2FP.BF16.F32.PACK_AB R7, R182, R119 ;  /* 0x00000077b607723e */ /* 0x000fc600000010ff */
[----:B------:R-:W-:Y:S01]  /*10400*/  FADD.FTZ R123, R123, R120 ;  /* 0x000000787b7b7221 */ /* 0x000fe20000010000 */
[----:B-----5:R-:W-:-:S03]  /*10410*/  F2FP.BF16.F32.PACK_AB R5, R114, R121 ;  /* 0x000000797205723e */ /* 0x020fc600000010ff */
[----:B------:R-:W-:-:S04]  /*10420*/  FADD.FTZ R184, R184, R123 ;  /* 0x0000007bb8b87221 */ /* 0x000fc80000010000 */
        /* <DEDUP_REMOVED lines=17> */
[----:B--2---:R-:W-:Y:S03]  /*10540*/  HMMA.16816.F32.BF16 R52, R4, R12, R52 ;  /* 0x0000000c0434723c */ /* 0x004fe60000041834 */
        /* <DEDUP_REMOVED lines=13> */
[----:B------:R-:W-:Y:S06]  /*10620*/  @!P0 BRA `(.L_x_10294) ;  /* 0x0000003000f88947 */ /* 0x000fec0003800000 */
        /* <DEDUP_REMOVED lines=9> */
[----:B------:R-:W-:Y:S01]  /*106c0*/  IADD3 R4, PT, PT, R101, -0x1, RZ ;  /* 0xffffffff65047810 */ /* 0x000fe20007ffe0ff */
[----:B------:R-:W-:-:S04]  /*106d0*/  IMAD.SHL.U32 R5, R105, 0x40, RZ ;  /* 0x0000004069057824 */ /* 0x000fc800078e00ff */
[----:B------:R-:W-:Y:S01]  /*106e0*/  IMAD.SHL.U32 R4, R4, 0x40, RZ ;  /* 0x0000004004047824 */ /* 0x000fe200078e00ff */
[----:B------:R-:W-:Y:S02]  /*106f0*/  IABS R6, R5 ;  /* 0x0000000500067213 */ /* 0x000fe40000000000 */
[-C--:B--2---:R-:W-:Y:S02]  /*10700*/  IABS R9, R12.reuse ;  /* 0x0000000c00097213 */ /* 0x084fe40000000000 */
[-C--:B------:R-:W-:Y:S02]  /*10710*/  IABS R7, R12.reuse ;  /* 0x0000000c00077213 */ /* 0x080fe40000000000 */
[----:B------:R-:W1:Y:S01]  /*10720*/  I2F.RP R10, R9 ;  /* 0x00000009000a7306 */ /* 0x000e620000209400 */
[----:B------:R-:W-:Y:S02]  /*10730*/  LOP3.LUT R5, R5, R12, RZ, 0x3c, !PT ;  /* 0x0000000c05057212 */ /* 0x000fe400078e3cff */
[----:B------:R-:W-:-:S02]  /*10740*/  IMAD.MOV R7, RZ, RZ, -R7 ;  /* 0x000000ffff077224 */ /* 0x000fc400078e0a07 */
        /* <DEDUP_REMOVED lines=24> */
[----:B------:R-:W-:Y:S01]  /*108d0*/  ISETP.NE.AND P1, PT, R12, RZ, PT ;  /* 0x000000ff0c00720c */ /* 0x000fe20003f25270 */
[----:B------:R-:W2:Y:S08]  /*108e0*/  LD.E.64 R8, desc[UR4][R102.64+0x40] ;  /* 0x0000400466087980 */ /* 0x000eb0000c101b00 */
[----:B------:R-:W-:-:S02]  /*108f0*/  @P5 VIADD R10, R10, 0x1 ;  /* 0x000000010a0a5836 */ /* 0x000fc40000000000 */
        /* <DEDUP_REMOVED lines=26> */
.L_x_10296:
        /* <DEDUP_REMOVED lines=8> */
.L_x_10297:
[----:B------:R-:W-:Y:S05]  /*10b20*/  BSYNC.RECONVERGENT B0 ;  /* 0x0000000000007941 */ /* 0x000fea0003800200 */
.L_x_10295:
[-C--:B------:R-:W-:Y:S01]  /*10b30*/  ISETP.GE.AND P1, PT, R180, R163.reuse, PT ;  /* 0x000000a3b400720c */ /* 0x080fe20003f26270 */
[----:B------:R-:W-:Y:S01]  /*10b40*/  IMAD.SHL.U32 R4, R150, 0x20, RZ ;  /* 0x0000002096047824 */ /* 0x000fe200078e00ff */
[----:B------:R-:W-:Y:S01]  /*10b50*/  ISETP.GE.AND P0, PT, R100, R163, PT ;  /* 0x000000a36400720c */ /* 0x000fe20003f06270 */
[----:B------:R-:W-:Y:S01]  /*10b60*/  BSSY.RECONVERGENT B1, `(.L_x_10298) ;  /* 0x000011b000017945 */ /* 0x000fe20003800200 */
        /* <DEDUP_REMOVED lines=11> */
[----:B------:R-:W-:Y:S01]  /*10c20*/  IMAD.X R11, R9, 0x1, R5, P3 ;  /* 0x00000001090b7824 */ /* 0x000fe200018e0605 */
[----:B------:R-:W-:Y:S01]  /*10c30*/  ISETP.GT.AND P3, PT, R105, R152, PT ;  /* 0x000000986900720c */ /* 0x000fe20003f64270 */
        /* <DEDUP_REMOVED lines=35> */
[----:B-1----:R-:W-:Y:S04]  /*10e70*/  LDSM.16.M88.4 R4, [R143] ;  /* 0x000000008f04783b */ /* 0x002fe80000000200 */
[----:B------:R-:W1:Y:S04]  /*10e80*/  LDSM.16.M88.4 R20, [R142+UR6+0x4800] ;  /* 0x004800068e14783b */ /* 0x000e680008000200 */
[----:B------:R-:W3:Y:S04]  /*10e90*/  LDSM.16.M88.4 R28, [R142+UR6+0x4000] ;  /* 0x004000068e1c783b */ /* 0x000ee80008000200 */
[----:B------:R-:W4:Y:S04]  /*10ea0*/  LDSM.16.M88.4 R12, [R142+UR6+0x5000] ;  /* 0x005000068e0c783b */ /* 0x000f280008000200 */
[----:B------:R-:W2:Y:S04]  /*10eb0*/  LDSM.16.M88.4 R116, [R142+UR6+0x5800] ;  /* 0x005800068e74783b */ /* 0x000ea80008000200 */
[----:B------:R-:W-:Y:S04]  /*10ec0*/  LDSM.16.M88.4 R108, [R141] ;  /* 0x000000008d6c783b */ /* 0x000fe80000000200 */
[----:B------:R-:W5:Y:S04]  /*10ed0*/  LDSM.16.M88.4 R112, [R138+0x4800] ;  /* 0x004800008a70783b */ /* 0x000f680000000200 */
[----:B------:R-:W5:Y:S04]  /*10ee0*/  LDSM.16.M88.4 R120, [R138+0x4000] ;  /* 0x004000008a78783b */ /* 0x000f680000000200 */
[----:B------:R-:W0:Y:S01]  /*10ef0*/  LDGDEPBAR ;  /* 0x00000000000079af */ /* 0x000e220000000000 */
[C---:B-1----:R-:W-:Y:S08]  /*10f00*/  HMMA.16816.F32.BF16 R24, R4.reuse, R20, RZ ;  /* 0x000000140418723c */ /* 0x042ff000000418ff */
[C---:B------:R-:W-:Y:S08]  /*10f10*/  HMMA.16816.F32.BF16 R20, R4.reuse, R22, RZ ;  /* 0x000000160414723c */ /* 0x040ff000000418ff */
[C---:B---3--:R-:W-:Y:S08]  /*10f20*/  HMMA.16816.F32.BF16 R32, R4.reuse, R28, RZ ;  /* 0x0000001c0420723c */ /* 0x048ff000000418ff */
[C---:B----4-:R-:W-:Y:S08]  /*10f30*/  HMMA.16816.F32.BF16 R16, R4.reuse, R12, RZ ;  /* 0x0000000c0410723c */ /* 0x050ff000000418ff */
[C---:B------:R-:W-:Y:S08]  /*10f40*/  HMMA.16816.F32.BF16 R28, R4.reuse, R30, RZ ;  /* 0x0000001e041c723c */ /* 0x040ff000000418ff */
[C---:B------:R-:W-:Y:S08]  /*10f50*/  HMMA.16816.F32.BF16 R12, R4.reuse, R14, RZ ;  /* 0x0000000e040c723c */ /* 0x040ff000000418ff */
[C---:B--2---:R-:W-:Y:S08]  /*10f60*/  HMMA.16816.F32.BF16 R8, R4.reuse, R116, RZ ;  /* 0x000000740408723c */ /* 0x044ff000000418ff */
[----:B------:R-:W-:Y:S01]  /*10f70*/  HMMA.16816.F32.BF16 R4, R4, R118, RZ ;  /* 0x000000760404723c */ /* 0x000fe200000418ff */
[----:B------:R-:W1:Y:S07]  /*10f80*/  LDSM.16.M88.4 R116, [R138+0x5000] ;  /* 0x005000008a74783b */ /* 0x000e6e0000000200 */
[C---:B-----5:R-:W-:Y:S08]  /*10f90*/  HMMA.16816.F32.BF16 R24, R108.reuse, R112, R24 ;  /* 0x000000706c18723c */ /* 0x060ff00000041818 */
[C---:B------:R-:W-:Y:S01]  /*10fa0*/  HMMA.16816.F32.BF16 R20, R108.reuse, R114, R20 ;  /* 0x000000726c14723c */ /* 0x040fe20000041814 */
[----:B------:R-:W2:Y:S07]  /*10fb0*/  LDSM.16.M88.4 R112, [R138+0x5800] ;  /* 0x005800008a70783b */ /* 0x000eae0000000200 */
[C---:B------:R-:W-:Y:S08]  /*10fc0*/  HMMA.16816.F32.BF16 R32, R108.reuse, R120, R32 ;  /* 0x000000786c20723c */ /* 0x040ff00000041820 */
[C---:B------:R-:W-:Y:S08]  /*10fd0*/  HMMA.16816.F32.BF16 R28, R108.reuse, R122, R28 ;  /* 0x0000007a6c1c723c */ /* 0x040ff0000004181c */
        /* <DEDUP_REMOVED lines=28> */
[----:B------:R-:W-:Y:S07]  /*111a0*/  LDSM.16.M88.4 R116, [R142+UR6+0x6000] ;  /* 0x006000068e74783b */ /* 0x000fee0008000200 */
[C---:B--2---:R-:W-:Y:S08]  /*111b0*/  HMMA.16816.F32.BF16 R8, R108.reuse, R112, R8 ;  /* 0x000000706c08723c */ /* 0x044ff00000041808 */
[----:B------:R-:W-:Y:S01]  /*111c0*/  HMMA.16816.F32.BF16 R4, R108, R114, R4 ;  /* 0x000000726c04723c */ /* 0x000fe20000041804 */
[----:B------:R-:W1:Y:S04]  /*111d0*/  LDSM.16.M88.4 R108, [R143+0x2000] ;  /* 0x002000008f6c783b */ /* 0x000e680000000200 */
[----:B------:R-:W2:Y:S03]  /*111e0*/  LDSM.16.M88.4 R112, [R142+UR6+0x6800] ;  /* 0x006800068e70783b */ /* 0x000ea60008000200 */
[C---:B-1----:R-:W-:Y:S08]  /*111f0*/  HMMA.16816.F32.BF16 R32, R108.reuse, R116, R32 ;  /* 0x000000746c20723c */ /* 0x042ff00000041820 */
[C---:B------:R-:W-:Y:S01]  /*11200*/  HMMA.16816.F32.BF16 R28, R108.reuse, R118, R28 ;  /* 0x000000766c1c723c */ /* 0x040fe2000004181c */
[----:B------:R-:W1:Y:S07]  /*11210*/  LDSM.16.M88.4 R116, [R142+UR6+0x7000] ;  /* 0x007000068e74783b */ /* 0x000e6e0008000200 */
[C---:B--2---:R-:W-:Y:S08]  /*11220*/  HMMA.16816.F32.BF16 R24, R108.reuse, R112, R24 ;  /* 0x000000706c18723c */ /* 0x044ff00000041818 */
[C---:B------:R-:W-:Y:S01]  /*11230*/  HMMA.16816.F32.BF16 R20, R108.reuse, R114, R20 ;  /* 0x000000726c14723c */ /* 0x040fe20000041814 */
[----:B------:R-:W2:Y:S07]  /*11240*/  LDSM.16.M88.4 R112, [R142+UR6+0x7800] ;  /* 0x007800068e70783b */ /* 0x000eae0008000200 */
[C---:B-1----:R-:W-:Y:S08]  /*11250*/  HMMA.16816.F32.BF16 R16, R108.reuse, R116, R16 ;  /* 0x000000746c10723c */ /* 0x042ff00000041810 */
        /* <DEDUP_REMOVED lines=36> */
[----:B------:R-:W-:Y:S01]  /*114a0*/  HMMA.16816.F32.BF16 R20, R116, R110, R20 ;  /* 0x0000006e7414723c */ /* 0x000fe20000041814 */
[----:B------:R-:W2:Y:S01]  /*114b0*/  LDSM.16.M88.4 R108, [R136+0x7800] ;  /* 0x00780000886c783b */ /* 0x000ea20000000200 */
[----:B------:R-:W-:-:S06]  /*114c0*/  DEPBAR.LE SB0, 0x0 ;  /* 0x000080000000791a */ /* 0x000fcc0000000000 */
[C---:B-1----:R-:W-:Y:S08]  /*114d0*/  HMMA.16816.F32.BF16 R16, R116.reuse, R112, R16 ;  /* 0x000000707410723c */ /* 0x042ff00000041810 */
[C---:B------:R-:W-:Y:S08]  /*114e0*/  HMMA.16816.F32.BF16 R12, R116.reuse, R114, R12 ;  /* 0x00000072740c723c */ /* 0x040ff0000004180c */
[C---:B--2---:R-:W-:Y:S08]  /*114f0*/  HMMA.16816.F32.BF16 R8, R116.reuse, R108, R8 ;  /* 0x0000006c7408723c */ /* 0x044ff00000041808 */
[----:B------:R-:W-:Y:S01]  /*11500*/  HMMA.16816.F32.BF16 R4, R116, R110, R4 ;  /* 0x0000006e7404723c */ /* 0x000fe20000041804 */
[----:B------:R-:W-:Y:S07]  /*11510*/  BAR.SYNC.DEFER_BLOCKING 0x0 ;  /* 0x0000000000007b1d */ /* 0x000fee0000010000 */
[----:B------:R-:W-:-:S12]  /*11520*/  @!P3 BRA `(.L_x_10299) ;  /* 0x0000000400f8b947 */ /* 0x000fd80003800000 */
[----:B------:R-:W-:Y:S04]  /*11530*/  BSSY.RECONVERGENT B0, `(.L_x_10300) ;  /* 0x000004a000007945 */ /* 0x000fe80003800200 */
[----:B------:R-:W-:Y:S05]  /*11540*/  @!P2 BRA `(.L_x_10301) ;  /* 0x000000040000a947 */ /* 0x000fea0003800000 */
[----:B------:R-:W2:Y:S01]  /*11550*/  LD.E R115, desc[UR4][R102.64+0x170] ;  /* 0x0001700466737980 */ /* 0x000ea2000c101900 */
[----:B------:R-:W-:Y:S01]  /*11560*/  MOV R112, RZ ;  /* 0x000000ff00707202 */ /* 0x000fe20000000f00 */
[----:B------:R-:W-:Y:S01]  /*11570*/  IMAD.SHL.U32 R114, R105, 0x40, RZ ;  /* 0x0000004069727824 */ /* 0x000fe200078e00ff */
[----:B--2---:R-:W-:-:S04]  /*11580*/  IABS R110, R115 ;  /* 0x00000073006e7213 */ /* 0x004fc80000000000 */
[----:B------:R-:W1:Y:S08]  /*11590*/  I2F.RP R109, R110 ;  /* 0x0000006e006d7306 */ /* 0x000e700000209400 */
[----:B-1----:R-:W1:Y:S02]  /*115a0*/  MUFU.RCP R108, R109 ;  /* 0x0000006d006c7308 */ /* 0x002e640000001000 */
[----:B-1----:R-:W-:Y:S01]  /*115b0*/  VIADD R108, R108, 0xffffffe ;  /* 0x0ffffffe6c6c7836 */ /* 0x002fe20000000000 */
[----:B------:R-:W-:-:S05]  /*115c0*/  IABS R109, R115 ;  /* 0x00000073006d7213 */ /* 0x000fca0000000000 */
[----:B------:R-:W1:Y:S01]  /*115d0*/  F2I.FTZ.U32.TRUNC.NTZ R113, R108 ;  /* 0x0000006c00717305 */ /* 0x000e62000021f000 */
[----:B------:R-:W-:Y:S01]  /*115e0*/  IADD3 R109, PT, PT, RZ, -R109, RZ ;  /* 0x8000006dff6d7210 */ /* 0x000fe20007ffe0ff */
[----:B-1----:R-:W-:Y:S01]  /*115f0*/  IMAD.MOV R104, RZ, RZ, -R113 ;  /* 0x000000ffff687224 */ /* 0x002fe200078e0a71 */
[----:B------:R-:W-:Y:S02]  /*11600*/  IABS R108, R114 ;  /* 0x00000072006c7213 */ /* 0x000fe40000000000 */
[----:B------:R-:W-:Y:S01]  /*11610*/  LOP3.LUT R114, R114, R115, RZ, 0x3c, !PT ;  /* 0x0000007372727212 */ /* 0x000fe200078e3cff */
[----:B------:R-:W-:-:S04]  /*11620*/  IMAD R104, R104, R110, RZ ;  /* 0x0000006e68687224 */ /* 0x000fc800078e02ff */
[----:B------:R-:W-:-:S04]  /*11630*/  IMAD.HI.U32 R113, R113, R104, R112 ;  /* 0x0000006871717227 */ /* 0x000fc800078e0070 */
[----:B------:R-:W-:-:S04]  /*11640*/  VIADD R112, R101, 0xffffffff ;  /* 0xffffffff65707836 */ /* 0x000fc80000000000 */
[----:B------:R-:W-:-:S05]  /*11650*/  IMAD.SHL.U32 R112, R112, 0x40, RZ ;  /* 0x0000004070707824 */ /* 0x000fca00078e00ff */
[----:B------:R-:W-:-:S04]  /*11660*/  IADD3 R112, PT, PT, R112, -0x80, RZ ;  /* 0xffffff8070707810 */ /* 0x000fc80007ffe0ff */
[----:B------:R-:W-:Y:S02]  /*11670*/  IABS R104, R112 ;  /* 0x0000007000687213 */ /* 0x000fe40000000000 */
[----:B------:R-:W-:-:S03]  /*11680*/  LOP3.LUT R112, R112, R115, RZ, 0x3c, !PT ;  /* 0x0000007370707212 */ /* 0x000fc600078e3cff */
[----:B------:R-:W-:Y:S01]  /*11690*/  IMAD.HI.U32 R111, R113, R104, RZ ;  /* 0x00000068716f7227 */ /* 0x000fe200078e00ff */
[----:B------:R-:W-:-:S03]  /*116a0*/  ISETP.GE.AND P2, PT, R112, RZ, PT ;  /* 0x000000ff7000720c */ /* 0x000fc60003f46270 */
[----:B------:R-:W-:-:S04]  /*116b0*/  IMAD.HI.U32 R113, R113, R108, RZ ;  /* 0x0000006c71717227 */ /* 0x000fc800078e00ff */
[----:B------:R-:W-:Y:S01]  /*116c0*/  IMAD R117, R111, R109, R104 ;  /* 0x0000006d6f757224 */ /* 0x000fe200078e0268 */
[----:B------:R-:W-:Y:S01]  /*116d0*/  LOP3.LUT R104, RZ, R115, RZ, 0x33, !PT ;  /* 0x00000073ff687212 */ /* 0x000fe200078e33ff */
[----:B------:R-:W-:-:S03]  /*116e0*/  IMAD R109, R113, R109, R108 ;  /* 0x0000006d716d7224 */ /* 0x000fc600078e026c */
[C---:B------:R-:W-:Y:S02]  /*116f0*/  ISETP.GT.U32.AND P3, PT, R110.reuse, R117, PT ;  /* 0x000000756e00720c */ /* 0x040fe40003f64070 */
[----:B------:R-:W-:-:S11]  /*11700*/  ISETP.GT.U32.AND P4, PT, R110, R109, PT ;  /* 0x0000006d6e00720c */ /* 0x000fd60003f84070 */
[----:B------:R-:W-:Y:S02]  /*11710*/  @!P3 IMAD.IADD R117, R117, 0x1, -R110 ;  /* 0x000000017575b824 */ /* 0x000fe400078e0a6e */
[-C--:B------:R-:W-:Y:S01]  /*11720*/  @!P4 IADD3 R109, PT, PT, R109, -R110.reuse, RZ ;  /* 0x8000006e6d6dc210 */ /* 0x080fe20007ffe0ff */
[----:B------:R-:W-:Y:S01]  /*11730*/  @!P3 VIADD R111, R111, 0x1 ;  /* 0x000000016f6fb836 */ /* 0x000fe20000000000 */
[----:B------:R-:W-:Y:S02]  /*11740*/  ISETP.GE.AND P3, PT, R114, RZ, PT ;  /* 0x000000ff7200720c */ /* 0x000fe40003f66270 */
[-C--:B------:R-:W-:Y:S02]  /*11750*/  ISETP.GE.U32.AND P5, PT, R117, R110.reuse, PT ;  /* 0x0000006e7500720c */ /* 0x080fe40003fa6070 */
[----:B------:R-:W-:Y:S01]  /*11760*/  ISETP.GE.U32.AND P6, PT, R109, R110, PT ;  /* 0x0000006e6d00720c */ /* 0x000fe20003fc6070 */
[----:B------:R-:W2:Y:S01]  /*11770*/  LD.E.64 R116, desc[UR4][R102.64+0x20] ;  /* 0x0000200466747980 */ /* 0x000ea2000c101b00 */
[----:B------:R-:W-:-:S02]  /*11780*/  @!P4 IADD3 R113, PT, PT, R113, 0x1, RZ ;  /* 0x000000017171c810 */ /* 0x000fc40007ffe0ff */
        /* <DEDUP_REMOVED lines=21> */
[----:B--2---:R-:W-:-:S04]  /*118e0*/  IMAD.WIDE.U32 R112, R109, R116, R112 ;  /* 0x000000746d707225 */ /* 0x004fc800078e0070 */
[----:B------:R-:W-:-:S04]  /*118f0*/  IMAD R109, R117, R109, RZ ;  /* 0x0000006d756d7224 */ /* 0x000fc800078e02ff */
[----:B------:R-:W-:Y:S01]  /*11900*/  IMAD R109, R116, R111, R109 ;  /* 0x0000006f746d7224 */ /* 0x000fe200078e026d */
[----:B------:R-:W-:-:S04]  /*11910*/  LEA R154, P2, R112, R154, 0x1 ;  /* 0x0000009a709a7211 */ /* 0x000fc800078408ff */
[----:B------:R-:W-:-:S04]  /*11920*/  IADD3 R109, PT, PT, R113, R109, RZ ;  /* 0x0000006d716d7210 */ /* 0x000fc80007ffe0ff */
[----:B------:R-:W-:Y:S01]  /*11930*/  LEA.HI.X R153, R112, R153, R109, 0x1, P2 ;  /* 0x0000009970997211 */ /* 0x000fe200010f0c6d */
[----:B------:R-:W-:Y:S05]  /*11940*/  BRA `(.L_x_10302) ;  /* 0x0000000000207947 */ /* 0x000fea0003800000 */
.L_x_10301:
        /* <DEDUP_REMOVED lines=8> */
.L_x_10302:
[----:B------:R-:W-:Y:S05]  /*119d0*/  BSYNC.RECONVERGENT B0 ;  /* 0x0000000000007941 */ /* 0x000fea0003800200 */
.L_x_10300:
[C---:B------:R-:W-:Y:S01]  /*119e0*/  LEA R114, P2, R148.reuse, R154, 0x5 ;  /* 0x0000009a94727211 */ /* 0x040fe200078428ff */
[----:B------:R-:W-:Y:S01]  /*119f0*/  @!P1 IMAD.MOV.U32 R155, RZ, RZ, R153 ;  /* 0x000000ffff9b9224 */ /* 0x000fe200078e0099 */
[C-C-:B------:R-:W-:Y:S01]  /*11a00*/  SHF.L.U64.HI R108, R148.reuse, 0x5, R149.reuse ;  /* 0x00000005946c7819 */ /* 0x140fe20000010295 */
[C---:B------:R-:W-:Y:S01]  /*11a10*/  IMAD.SHL.U32 R104, R148.reuse, 0x20, RZ ;  /* 0x0000002094687824 */ /* 0x040fe200078e00ff */
[----:B------:R-:W-:Y:S02]  /*11a20*/  LEA.HI.X R115, R148, R153, R149, 0x5, P2 ;  /* 0x0000009994737211 */ /* 0x000fe400010f2c95 */
[----:B------:R-:W-:Y:S01]  /*11a30*/  @!PT LDS RZ, [RZ] ;  /* 0x00000000fffff984 */ /* 0x000fe20000000800 */
[----:B------:R-:W-:Y:S01]  /*11a40*/  @!PT LDS RZ, [RZ] ;  /* 0x00000000fffff984 */ /* 0x000fe20000000800 */
[----:B------:R-:W-:Y:S01]  /*11a50*/  @!PT LDS RZ, [RZ] ;  /* 0x00000000fffff984 */ /* 0x000fe20000000800 */
[----:B------:R1:W-:Y:S02]  /*11a60*/  @!P1 LDGSTS.E.BYPASS.LTC128B.128 [R165+0x4000], desc[UR4][R154.64] ;  /* 0x040000009aa59fae */ /* 0x0003e4000b981a04 */
[----:B------:R-:W-:Y:S02]  /*11a70*/  IADD3 R110, P2, PT, R104, R114, RZ ;  /* 0x00000072686e7210 */ /* 0x000fe40007f5e0ff */
[----:B------:R2:W-:Y:S03]  /*11a80*/  @P1 STS.128 [R165+0x4000], RZ ;  /* 0x004000ffa5001388 */ /* 0x0005e60000000c00 */
[----:B------:R-:W-:Y:S01]  /*11a90*/  IMAD.X R111, R108, 0x1, R115, P2 ;  /* 0x000000016c6f7824 */ /* 0x000fe200010e0673 */
[----:B------:R-:W-:-:S05]  /*11aa0*/  IADD3 R112, P2, PT, R110, R104, RZ ;  /* 0x000000686e707210 */ /* 0x000fca0007f5e0ff */
        /* <DEDUP_REMOVED lines=38> */
.L_x_10299:
[----:B------:R-:W-:Y:S05]  /*11d10*/  BSYNC.RECONVERGENT B1 ;  /* 0x0000000000017941 */ /* 0x000fea0003800200 */
.L_x_10298:
[----:B------:R-:W3:Y:S01]  /*11d20*/  LD.E R116, desc[UR4][R102.64+0xdc] ;  /* 0x0000dc0466747980 */ /* 0x000ee2000c101900 */
[C---:B------:R-:W-:Y:S02]  /*11d30*/  VIADD R108, R3.reuse, 0xffffffc0 ;  /* 0xffffffc0036c7836 */ /* 0x040fe40000000000 */
[----:B------:R-:W-:-:S03]  /*11d40*/  VIADD R104, R3, 0xffffffc1 ;  /* 0xffffffc103687836 */ /* 0x000fc60000000000 */
[C---:B------:R-:W-:Y:S02]  /*11d50*/  ISETP.GE.AND P4, PT, R108.reuse, R175, PT ;  /* 0x000000af6c00720c */ /* 0x040fe40003f86270 */
[C---:B------:R-:W-:Y:S02]  /*11d60*/  ISETP.GE.AND P0, PT, R108.reuse, R173, PT ;  /* 0x000000ad6c00720c */ /* 0x040fe40003f06270 */
[C---:B------:R-:W-:Y:S02]  /*11d70*/  ISETP.GE.AND P6, PT, R108.reuse, R174, PT ;  /* 0x000000ae6c00720c */ /* 0x040fe40003fc6270 */
[----:B------:R-:W-:Y:S02]  /*11d80*/  ISETP.GE.AND P3, PT, R108, R172, PT ;  /* 0x000000ac6c00720c */ /* 0x000fe40003f66270 */
[----:B------:R-:W-:Y:S02]  /*11d90*/  FSEL R108, R32, -INF , P4 ;  /* 0xff800000206c7808 */ /* 0x000fe40002000000 */
[----:B------:R-:W-:-:S02]  /*11da0*/  ISETP.GE.AND P1, PT, R104, R175, PT ;  /* 0x000000af6800720c */ /* 0x000fc40003f26270 */
[C---:B------:R-:W-:Y:S02]  /*11db0*/  ISETP.GE.AND P5, PT, R104.reuse, R174, PT ;  /* 0x000000ae6800720c */ /* 0x040fe40003fa6270 */
[C---:B------:R-:W-:Y:S02]  /*11dc0*/  ISETP.GE.AND P2, PT, R104.reuse, R173, PT ;  /* 0x000000ad6800720c */ /* 0x040fe40003f46270 */
[----:B------:R-:W-:Y:S01]  /*11dd0*/  ISETP.GE.AND P4, PT, R104, R172, PT ;  /* 0x000000ac6800720c */ /* 0x000fe20003f86270 */
[----:B------:R-:W-:Y:S01]  /*11de0*/  VIADD R104, R3, 0xffffffc8 ;  /* 0xffffffc803687836 */ /* 0x000fe20000000000 */
[----:B------:R-:W-:Y:S02]  /*11df0*/  FSEL R32, R34, -INF , P0 ;  /* 0xff80000022207808 */ /* 0x000fe40000000000 */
[----:B------:R-:W-:Y:S02]  /*11e00*/  FSEL R34, R108, -INF , !P6 ;  /* 0xff8000006c227808 */ /* 0x000fe40007000000 */
[----:B------:R-:W-:-:S02]  /*11e10*/  FSEL R32, R32, -INF , !P3 ;  /* 0xff80000020207808 */ /* 0x000fc40005800000 */
[----:B------:R-:W-:Y:S02]  /*11e20*/  FSEL R33, R33, -INF , P1 ;  /* 0xff80000021217808 */ /* 0x000fe40000800000 */
[C---:B------:R-:W-:Y:S02]  /*11e30*/  ISETP.GE.AND P0, PT, R104.reuse, R175, PT ;  /* 0x000000af6800720c */ /* 0x040fe40003f06270 */
[C---:B------:R-:W-:Y:S02]  /*11e40*/  ISETP.GE.AND P6, PT, R104.reuse, R174, PT ;  /* 0x000000ae6800720c */ /* 0x040fe40003fc6270 */
[C---:B------:R-:W-:Y:S02]  /*11e50*/  ISETP.GE.AND P3, PT, R104.reuse, R173, PT ;  /* 0x000000ad6800720c */ /* 0x040fe40003f66270 */
[----:B------:R-:W-:Y:S01]  /*11e60*/  ISETP.GE.AND P1, PT, R104, R172, PT ;  /* 0x000000ac6800720c */ /* 0x000fe20003f26270 */
[----:B------:R-:W-:Y:S01]  /*11e70*/  VIADD R104, R3, 0xffffffc9 ;  /* 0xffffffc903687836 */ /* 0x000fe20000000000 */
[----:B------:R-:W-:-:S02]  /*11e80*/  FSEL R108, R35, -INF , P2 ;  /* 0xff800000236c7808 */ /* 0x000fc40001000000 */
[----:B------:R-:W-:Y:S02]  /*11e90*/  FSEL R35, R33, -INF , !P5 ;  /* 0xff80000021237808 */ /* 0x000fe40006800000 */
[----:B------:R-:W-:Y:S02]  /*11ea0*/  FSEL R33, R108, -INF , !P4 ;  /* 0xff8000006c217808 */ /* 0x000fe40006000000 */
[----:B------:R-:W-:Y:S02]  /*11eb0*/  FSEL R28, R28, -INF , P0 ;  /* 0xff8000001c1c7808 */ /* 0x000fe40000000000 */
[C---:B------:R-:W-:Y:S02]  /*11ec0*/  ISETP.GE.AND P2, PT, R104.reuse, R175, PT ;  /* 0x000000af6800720c */ /* 0x040fe40003f46270 */
[C---:B------:R-:W-:Y:S02]  /*11ed0*/  ISETP.GE.AND P5, PT, R104.reuse, R174, PT ;  /* 0x000000ae6800720c */ /* 0x040fe40003fa6270 */
[----:B------:R-:W-:-:S02]  /*11ee0*/  ISETP.GE.AND P4, PT, R104, R173, PT ;  /* 0x000000ad6800720c */ /* 0x000fc40003f86270 */
[----:B------:R-:W-:Y:S01]  /*11ef0*/  ISETP.GE.AND P0, PT, R104, R172, PT ;  /* 0x000000ac6800720c */ /* 0x000fe20003f06270 */
[----:B------:R-:W-:Y:S01]  /*11f00*/  VIADD R104, R3, 0xffffffd0 ;  /* 0xffffffd003687836 */ /* 0x000fe20000000000 */
[----:B------:R-:W-:Y:S02]  /*11f10*/  FSEL R30, R30, -INF , P3 ;  /* 0xff8000001e1e7808 */ /* 0x000fe40001800000 */
[----:B------:R-:W-:Y:S02]  /*11f20*/  FSEL R108, R28, -INF , !P6 ;  /* 0xff8000001c6c7808 */ /* 0x000fe40007000000 */
[----:B------:R-:W-:Y:S02]  /*11f30*/  ISETP.GE.AND P3, PT, R104, R175, PT ;  /* 0x000000af6800720c */ /* 0x000fe40003f66270 */
[----:B--2---:R-:W-:Y:S01]  /*11f40*/  FSEL R110, R29, -INF , P2 ;  /* 0xff8000001d6e7808 */ /* 0x004fe20001000000 */
[----:B------:R-:W-:Y:S01]  /*11f50*/  VIADD R29, R3, 0xffffffd1 ;  /* 0xffffffd1031d7836 */ /* 0x000fe20000000000 */
[----:B------:R-:W-:-:S02]  /*11f60*/  FSEL R28, R30, -INF , !P1 ;  /* 0xff8000001e1c7808 */ /* 0x000fc40004800000 */
[----:B------:R-:W-:Y:S02]  /*11f70*/  ISETP.GE.AND P1, PT, R104, R173, PT ;  /* 0x000000ad6800720c */ /* 0x000fe40003f26270 */
[----:B------:R-:W-:Y:S01]  /*11f80*/  FSEL R122, R24, -INF , P3 ;  /* 0xff800000187a7808 */ /* 0x000fe20001800000 */
[----:B------:R-:W-:Y:S01]  /*11f90*/  VIADD R24, R3, 0xffffffd8 ;  /* 0xffffffd803187836 */ /* 0x000fe20000000000 */
[----:B------:R-:W-:Y:S02]  /*11fa0*/  FSEL R30, R31, -INF , P4 ;  /* 0xff8000001f1e7808 */ /* 0x000fe40002000000 */
[C---:B------:R-:W-:Y:S02]  /*11fb0*/  ISETP.GE.AND P6, PT, R104.reuse, R174, PT ;  /* 0x000000ae6800720c */ /* 0x040fe40003fc6270 */
[----:B------:R-:W-:Y:S02]  /*11fc0*/  ISETP.GE.AND P2, PT, R104, R172, PT ;  /* 0x000000ac6800720c */ /* 0x000fe40003f46270 */
[----:B------:R-:W-:-:S02]  /*11fd0*/  ISETP.GE.AND P4, PT, R29, R175, PT ;  /* 0x000000af1d00720c */ /* 0x000fc40003f86270 */
[----:B------:R-:W-:Y:S02]  /*11fe0*/  FSEL R26, R26, -INF , P1 ;  /* 0xff8000001a1a7808 */ /* 0x000fe40000800000 */
[----:B------:R-:W-:Y:S02]  /*11ff0*/  ISETP.GE.AND P1, PT, R24, R175, PT ;  /* 0x000000af1800720c */ /* 0x000fe40003f26270 */
[----:B------:R-:W-:Y:S02]  /*12000*/  FSEL R30, R30, -INF , !P0 ;  /* 0xff8000001e1e7808 */ /* 0x000fe40004000000 */
[----:B------:R-:W-:Y:S02]  /*12010*/  FSEL R122, R122, -INF , !P6 ;  /* 0xff8000007a7a7808 */ /* 0x000fe40007000000 */
[----:B------:R-:W-:Y:S02]  /*12020*/  FSEL R118, R26, -INF , !P2 ;  /* 0xff8000001a767808 */ /* 0x000fe40005000000 */
[----:B------:R-:W-:-:S02]  /*12030*/  FSEL R25, R25, -INF , P4 ;  /* 0xff80000019197808 */ /* 0x000fc40002000000 */
[-C--:B------:R-:W-:Y:S02]  /*12040*/  ISETP.GE.AND P0, PT, R29, R173.reuse, PT ;  /* 0x000000ad1d00720c */ /* 0x080fe40003f06270 */
[C---:B------:R-:W-:Y:S02]  /*12050*/  ISETP.GE.AND P6, PT, R24.reuse, R174, PT ;  /* 0x000000ae1800720c */ /* 0x040fe40003fc6270 */
[C---:B------:R-:W-:Y:S02]  /*12060*/  ISETP.GE.AND P2, PT, R24.reuse, R173, PT ;  /* 0x000000ad1800720c */ /* 0x040fe40003f46270 */
[-C--:B------:R-:W-:Y:S01]  /*12070*/  ISETP.GE.AND P4, PT, R24, R172.reuse, PT ;  /* 0x000000ac1800720c */ /* 0x080fe20003f86270 */
[C---:B------:R-:W-:Y:S01]  /*12080*/  VIADD R24, R3.reuse, 0xffffffd9 ;  /* 0xffffffd903187836 */ /* 0x040fe20000000000 */
[----:B------:R-:W-:Y:S01]  /*12090*/  FSEL R190, R20, -INF , P1 ;  /* 0xff80000014be7808 */ /* 0x000fe20000800000 */
[----:B------:R-:W-:Y:S01]  /*120a0*/  VIADD R20, R3, 0xffffffe0 ;  /* 0xffffffe003147836 */ /* 0x000fe20000000000 */
[----:B------:R-:W-:-:S02]  /*120b0*/  ISETP.GE.AND P3, PT, R29, R172, PT ;  /* 0x000000ac1d00720c */ /* 0x000fc40003f66270 */
[----:B------:R-:W-:Y:S02]  /*120c0*/  FSEL R27, R27, -INF , P0 ;  /* 0xff8000001b1b7808 */ /* 0x000fe40000000000 */
[----:B------:R-:W-:Y:S02]  /*120d0*/  FSEL R110, R110, -INF , !P5 ;  /* 0xff8000006e6e7808 */ /* 0x000fe40006800000 */
[----:B------:R-:W-:Y:S02]  /*120e0*/  ISETP.GE.AND P0, PT, R24, R175, PT ;  /* 0x000000af1800720c */ /* 0x000fe40003f06270 */
[----:B------:R-:W-:Y:S02]  /*120f0*/  FSEL R22, R22, -INF , P2 ;  /* 0xff80000016167808 */ /* 0x000fe40001000000 */
[----:B------:R-:W-:Y:S02]  /*12100*/  ISETP.GE.AND P5, PT, R29, R174, PT ;  /* 0x000000ae1d00720c */ /* 0x000fe40003fa6270 */
[----:B------:R-:W-:-:S02]  /*12110*/  FSEL R120, R27, -INF , !P3 ;  /* 0xff8000001b787808 */ /* 0x000fc40005800000 */
[----:B------:R-:W-:Y:S02]  /*12120*/  ISETP.GE.AND P2, PT, R20, R175, PT ;  /* 0x000000af1400720c */ /* 0x000fe40003f46270 */
[----:B------:R-:W-:Y:S02]  /*12130*/  ISETP.GE.AND P3, PT, R24, R173, PT ;  /* 0x000000ad1800720c */ /* 0x000fe40003f66270 */
[----:B------:R-:W-:Y:S02]  /*12140*/  FSEL R190, R190, -INF , !P6 ;  /* 0xff800000bebe7808 */ /* 0x000fe40007000000 */
[----:B------:R-:W-:Y:S02]  /*12150*/  FSEL R186, R22, -INF , !P4 ;  /* 0xff80000016ba7808 */ /* 0x000fe40006000000 */
[----:B------:R-:W-:Y:S02]  /*12160*/  FSEL R21, R21, -INF , P0 ;  /* 0xff80000015157808 */ /* 0x000fe40000000000 */
[----:B------:R-:W-:-:S02]  /*12170*/  FSEL R126, R25, -INF , !P5 ;  /* 0xff800000197e7808 */ /* 0x000fc40006800000 */
[C---:B------:R-:W-:Y:S02]  /*12180*/  ISETP.GE.AND P6, PT, R20.reuse, R174, PT ;  /* 0x000000ae1400720c */ /* 0x040fe40003fc6270 */
[C---:B------:R-:W-:Y:S02]  /*12190*/  ISETP.GE.AND P4, PT, R20.reuse, R173, PT ;  /* 0x000000ad1400720c */ /* 0x040fe40003f86270 */
[----:B------:R-:W-:Y:S01]  /*121a0*/  ISETP.GE.AND P0, PT, R20, R172, PT ;  /* 0x000000ac1400720c */ /* 0x000fe20003f06270 */
[C---:B------:R-:W-:Y:S01]  /*121b0*/  VIADD R20, R3.reuse, 0xffffffe1 ;  /* 0xffffffe103147836 */ /* 0x040fe20000000000 */
[----:B------:R-:W-:Y:S02]  /*121c0*/  ISETP.GE.AND P5, PT, R24, R174, PT ;  /* 0x000000ae1800720c */ /* 0x000fe40003fa6270 */
[----:B------:R-:W-:Y:S01]  /*121d0*/  FSEL R125, R16, -INF , P2 ;  /* 0xff800000107d7808 */ /* 0x000fe20001000000 */
[----:B------:R-:W-:Y:S01]  /*121e0*/  VIADD R16, R3, 0xffffffe8 ;  /* 0xffffffe803107836 */ /* 0x000fe20000000000 */
[----:B------:R-:W-:-:S02]  /*121f0*/  ISETP.GE.AND P1, PT, R24, R172, PT ;  /* 0x000000ac1800720c */ /* 0x000fc40003f26270 */
[----:B------:R-:W-:Y:S01]  /*12200*/  FSEL R23, R23, -INF , P3 ;  /* 0xff80000017177808 */ /* 0x000fe20001800000 */
[----:B------:R-:W-:Y:S01]  /*12210*/  LDSM.16.MT88.4 R24, [R145+0x8000] ;  /* 0x008000009118783b */ /* 0x000fe20000004200 */
[----:B------:R-:W-:Y:S02]  /*12220*/  FSEL R192, R21, -INF , !P5 ;  /* 0xff80000015c07808 */ /* 0x000fe40006800000 */
[----:B------:R-:W-:Y:S02]  /*12230*/  ISETP.GE.AND P5, PT, R20, R175, PT ;  /* 0x000000af1400720c */ /* 0x000fe40003fa6270 */
[----:B------:R-:W-:Y:S02]  /*12240*/  FSEL R188, R23, -INF , !P1 ;  /* 0xff80000017bc7808 */ /* 0x000fe40004800000 */
[----:B------:R-:W-:Y:S02]  /*12250*/  FSEL R18, R18, -INF , P4 ;  /* 0xff80000012127808 */ /* 0x000fe40002000000 */
[----:B------:R-:W-:-:S02]  /*12260*/  ISETP.GE.AND P1, PT, R20, R173, PT ;  /* 0x000000ad1400720c */ /* 0x000fc40003f26270 */
[----:B------:R-:W-:Y:S02]  /*12270*/  ISETP.GE.AND P4, PT, R16, R175, PT ;  /* 0x000000af1000720c */ /* 0x000fe40003f86270 */
[----:B------:R-:W-:Y:S02]  /*12280*/  FSEL R125, R125, -INF , !P6 ;  /* 0xff8000007d7d7808 */ /* 0x000fe40007000000 */
[----:B------:R-:W-:Y:S01]  /*12290*/  FSEL R130, R17, -INF , P5 ;  /* 0xff80000011827808 */ /* 0x000fe20002800000 */
[----:B------:R-:W-:Y:S01]  /*122a0*/  VIADD R17, R3, 0xffffffe9 ;  /* 0xffffffe903117836 */ /* 0x000fe20000000000 */
[----:B------:R-:W-:Y:S02]  /*122b0*/  ISETP.GE.AND P2, PT, R20, R172, PT ;  /* 0x000000ac1400720c */ /* 0x000fe40003f46270 */
[----:B------:R-:W-:Y:S02]  /*122c0*/  ISETP.GE.AND P6, PT, R16, R174, PT ;  /* 0x000000ae1000720c */ /* 0x000fe40003fc6270 */
[----:B------:R-:W-:-:S02]  /*122d0*/  FSEL R19, R19, -INF , P1 ;  /* 0xff80000013137808 */ /* 0x000fc40000800000 */
[----:B------:R-:W-:Y:S02]  /*122e0*/  FSEL R12, R12, -INF , P4 ;  /* 0xff8000000c0c7808 */ /* 0x000fe40002000000 */
[----:B------:R-:W-:Y:S02]  /*122f0*/  FSEL R124, R18, -INF , !P0 ;  /* 0xff800000127c7808 */ /* 0x000fe40004000000 */
[C---:B------:R-:W-:Y:S02]  /*12300*/  ISETP.GE.AND P0, PT, R16.reuse, R173, PT ;  /* 0x000000ad1000720c */ /* 0x040fe40003f06270 */
[----:B------:R-:W-:Y:S01]  /*12310*/  ISETP.GE.AND P5, PT, R16, R172, PT ;  /* 0x000000ac1000720c */ /* 0x000fe20003fa6270 */
[----:B------:R-:W-:Y:S01]  /*12320*/  VIADD R16, R3, 0xfffffff0 ;  /* 0xfffffff003107836 */ /* 0x000fe20000000000 */
[----:B------:R-:W-:Y:S02]  /*12330*/  FSEL R119, R19, -INF , !P2 ;  /* 0xff80000013777808 */ /* 0x000fe40005000000 */
[----:B------:R-:W-:Y:S01]  /*12340*/  FSEL R132, R12, -INF , !P6 ;  /* 0xff8000000c847808 */ /* 0x000fe20007000000 */
[----:B------:R-:W-:Y:S01]  /*12350*/  VIADD R12, R3, 0xfffffff1 ;  /* 0xfffffff1030c7836 */ /* 0x000fe20000000000 */
[----:B------:R-:W-:-:S02]  /*12360*/  ISETP.GE.AND P1, PT, R17, R175, PT ;  /* 0x000000af1100720c */ /* 0x000fc40003f26270 */
[-C--:B------:R-:W-:Y:S02]  /*12370*/  ISETP.GE.AND P2, PT, R17, R173.reuse, PT ;  /* 0x000000ad1100720c */ /* 0x080fe40003f46270 */
[----:B------:R-:W-:Y:S02]  /*12380*/  FSEL R13, R13, -INF , P1 ;  /* 0xff8000000d0d7808 */ /* 0x000fe40000800000 */
[----:B------:R-:W-:Y:S02]  /*12390*/  FSEL R15, R15, -INF , P2 ;  /* 0xff8000000f0f7808 */ /* 0x000fe40001000000 */
[----:B------:R-:W-:Y:S02]  /*123a0*/  ISETP.GE.AND P1, PT, R16, R173, PT ;  /* 0x000000ad1000720c */ /* 0x000fe40003f26270 */
[----:B------:R-:W-:Y:S02]  /*123b0*/  ISETP.GE.AND P2, PT, R12, R175, PT ;  /* 0x000000af0c00720c */ /* 0x000fe40003f46270 */
[----:B------:R-:W-:-:S02]  /*123c0*/  FSEL R14, R14, -INF , P0 ;  /* 0xff8000000e0e7808 */ /* 0x000fc40000000000 */
[----:B------:R-:W-:Y:S02]  /*123d0*/  ISETP.GE.AND P0, PT, R16, R175, PT ;  /* 0x000000af1000720c */ /* 0x000fe40003f06270 */
[----:B------:R-:W-:Y:S02]  /*123e0*/  FSEL R10, R10, -INF , P1 ;  /* 0xff8000000a0a7808 */ /* 0x000fe40000800000 */
[----:B------:R-:W-:Y:S01]  /*123f0*/  FSEL R129, R9, -INF , P2 ;  /* 0xff80000009817808 */ /* 0x000fe20001000000 */
[C---:B------:R-:W-:Y:S01]  /*12400*/  VIADD R9, R3.reuse, 0xfffffff8 ;  /* 0xfffffff803097836 */ /* 0x040fe20000000000 */
[----:B------:R-:W-:Y:S01]  /*12410*/  ISETP.GE.AND P3, PT, R20, R174, PT ;  /* 0x000000ae1400720c */ /* 0x000fe20003f66270 */
[----:B------:R-:W-:Y:S01]  /*12420*/  VIADD R3, R3, 0xfffffff9 ;  /* 0xfffffff903037836 */ /* 0x000fe20000000000 */
[----:B------:R-:W-:Y:S02]  /*12430*/  ISETP.GE.AND P1, PT, R12, R173, PT ;  /* 0x000000ad0c00720c */ /* 0x000fe40003f26270 */
[----:B------:R-:W-:-:S02]  /*12440*/  FSEL R8, R8, -INF , P0 ;  /* 0xff80000008087808 */ /* 0x000fc40000000000 */
[----:B------:R-:W-:Y:S02]  /*12450*/  FSEL R130, R130, -INF , !P3 ;  /* 0xff80000082827808 */ /* 0x000fe40005800000 */
[-C--:B------:R-:W-:Y:S02]  /*12460*/  ISETP.GE.AND P0, PT, R12, R174.reuse, PT ;  /* 0x000000ae0c00720c */ /* 0x080fe40003f06270 */
[----:B------:R-:W-:Y:S02]  /*12470*/  FSEL R11, R11, -INF , P1 ;  /* 0xff8000000b0b7808 */ /* 0x000fe40000800000 */
[----:B------:R-:W-:Y:S02]  /*12480*/  ISETP.GE.AND P3, PT, R17, R174, PT ;  /* 0x000000ae1100720c */ /* 0x000fe40003f66270 */
[----:B------:R-:W-:Y:S02]  /*12490*/  ISETP.GE.AND P1, PT, R9, R175, PT ;  /* 0x000000af0900720c */ /* 0x000fe40003f26270 */
[----:B------:R-:W-:-:S02]  /*124a0*/  FSEL R129, R129, -INF , !P0 ;  /* 0xff80000081817808 */ /* 0x000fc40004000000 */
[-C--:B------:R-:W-:Y:S02]  /*124b0*/  ISETP.GE.AND P6, PT, R16, R174.reuse, PT ;  /* 0x000000ae1000720c */ /* 0x080fe40003fc6270 */
[----:B------:R-:W-:Y:S02]  /*124c0*/  FSEL R133, R13, -INF , !P3 ;  /* 0xff8000000d857808 */ /* 0x000fe40005800000 */
[----:B------:R-:W-:Y:S02]  /*124d0*/  ISETP.GE.AND P0, PT, R9, R174, PT ;  /* 0x000000ae0900720c */ /* 0x000fe40003f06270 */
[----:B------:R-:W-:Y:S02]  /*124e0*/  FSEL R4, R4, -INF , P1 ;  /* 0xff80000004047808 */ /* 0x000fe40000800000 */
[----:B------:R-:W-:Y:S02]  /*124f0*/  FMNMX3.FTZ R13, R2, R34, R35, !PT ;  /* 0x00000022020d7276 */ /* 0x000fe40007810023 */
[----:B------:R-:W-:-:S02]  /*12500*/  FSEL R128, R8, -INF , !P6 ;  /* 0xff80000008807808 */ /* 0x000fc40007000000 */
[----:B------:R-:W-:Y:S02]  /*12510*/  FSEL R131, R4, -INF , !P0 ;  /* 0xff80000004837808 */ /* 0x000fe40004000000 */
[----:B------:R-:W-:Y:S02]  /*12520*/  ISETP.GE.AND P6, PT, R9, R173, PT ;  /* 0x000000ad0900720c */ /* 0x000fe40003fc6270 */
[----:B------:R-:W-:Y:S02]  /*12530*/  FMNMX3.FTZ R13, R13, R108, R110, !PT ;  /* 0x0000006c0d0d7276 */ /* 0x000fe4000781006e */
[----:B------:R-:W-:Y:S02]  /*12540*/  ISETP.GE.AND P1, PT, R9, R172, PT ;  /* 0x000000ac0900720c */ /* 0x000fe40003f26270 */
[----:B------:R-:W-:Y:S02]  /*12550*/  ISETP.GE.AND P0, PT, R3, R175, PT ;  /* 0x000000af0300720c */ /* 0x000fe40003f06270 */
[----:B------:R-:W-:-:S02]  /*12560*/  FMNMX3.FTZ R9, R0, R32, R33, !PT ;  /* 0x0000002000097276 */ /* 0x000fc40007810021 */
[----:B------:R-:W-:Y:S02]  /*12570*/  FMNMX3.FTZ R13, R13, R122, R126, !PT ;  /* 0x0000007a0d0d7276 */ /* 0x000fe4000781007e */
[----:B------:R-:W-:Y:S02]  /*12580*/  FSEL R134, R5, -INF , P0 ;  /* 0xff80000005867808 */ /* 0x000fe40000000000 */
[----:B------:R-:W-:Y:S02]  /*12590*/  FMNMX3.FTZ R5, R9, R28, R30, !PT ;  /* 0x0000001c09057276 */ /* 0x000fe4000781001e */
[----:B------:R-:W-:Y:S02]  /*125a0*/  FMNMX3.FTZ R4, R13, R190, R192, !PT ;  /* 0x000000be0d047276 */ /* 0x000fe400078100c0 */
[----:B------:R-:W-:Y:S02]  /*125b0*/  FMNMX3.FTZ R5, R5, R118, R120, !PT ;  /* 0x0000007605057276 */ /* 0x000fe40007810078 */
[----:B------:R-:W-:-:S02]  /*125c0*/  FMNMX3.FTZ R4, R4, R125, R130, !PT ;  /* 0x0000007d04047276 */ /* 0x000fc40007810082 */
[----:B------:R-:W-:Y:S02]  /*125d0*/  ISETP.GE.AND P4, PT, R17, R172, PT ;  /* 0x000000ac1100720c */ /* 0x000fe40003f86270 */
[----:B------:R-:W-:Y:S02]  /*125e0*/  FSEL R6, R6, -INF , P6 ;  /* 0xff80000006067808 */ /* 0x000fe40003000000 */
[----:B------:R-:W-:Y:S02]  /*125f0*/  FMNMX3.FTZ R8, R5, R186, R188, !PT ;  /* 0x000000ba05087276 */ /* 0x000fe400078100bc */
[----:B------:R-:W-:Y:S02]  /*12600*/  ISETP.GE.AND P6, PT, R3, R174, PT ;  /* 0x000000ae0300720c */ /* 0x000fe40003fc6270 */
[----:B------:R-:W-:Y:S02]  /*12610*/  FMNMX3.FTZ R4, R4, R132, R133, !PT ;  /* 0x0000008404047276 */ /* 0x000fe40007810085 */
[----:B------:R-:W-:-:S02]  /*12620*/  ISETP.GE.AND P3, PT, R16, R172, PT ;  /* 0x000000ac1000720c */ /* 0x000fc40003f66270 */
[----:B------:R-:W-:Y:S01]  /*12630*/  ISETP.GE.AND P2, PT, R12, R172, PT ;  /* 0x000000ac0c00720c */ /* 0x000fe20003f46270 */
[----:B------:R-:W-:Y:S01]  /*12640*/  LDSM.16.MT88.4 R16, [R146+0x8000] ;  /* 0x008000009210783b */ /* 0x000fe20000004200 */
[----:B------:R-:W-:Y:S02]  /*12650*/  ISETP.GE.AND P0, PT, R3, R173, PT ;  /* 0x000000ad0300720c */ /* 0x000fe40003f06270 */
[----:B------:R-:W-:Y:S02]  /*12660*/  FSEL R183, R14, -INF , !P5 ;  /* 0xff8000000eb77808 */ /* 0x000fe40006800000 */
[----:B------:R-:W-:Y:S02]  /*12670*/  FSEL R179, R15, -INF , !P4 ;  /* 0xff8000000fb37808 */ /* 0x000fe40006000000 */
[----:B------:R-:W-:Y:S02]  /*12680*/  FMNMX3.FTZ R8, R8, R124, R119, !PT ;  /* 0x0000007c08087276 */ /* 0x000fe40007810077 */
[----:B------:R-:W-:-:S02]  /*12690*/  FSEL R134, R134, -INF , !P6 ;  /* 0xff80000086867808 */ /* 0x000fc40007000000 */
[----:B------:R-:W-:Y:S02]  /*126a0*/  ISETP.GE.AND P6, PT, R3, R172, PT ;  /* 0x000000ac0300720c */ /* 0x000fe40003fc6270 */
[----:B------:R-:W-:Y:S02]  /*126b0*/  FMNMX3.FTZ R3, R4, R128, R129, !PT ;  /* 0x0000008004037276 */ /* 0x000fe40007810081 */
[----:B------:R-:W-:Y:S02]  /*126c0*/  FSEL R7, R7, -INF , P0 ;  /* 0xff80000007077808 */ /* 0x000fe40000000000 */
[----:B------:R-:W-:Y:S02]  /*126d0*/  FSEL R178, R10, -INF , !P3 ;  /* 0xff8000000ab27808 */ /* 0x000fe40005800000 */
[----:B------:R-:W-:Y:S02]  /*126e0*/  FSEL R177, R11, -INF , !P2 ;  /* 0xff8000000bb17808 */ /* 0x000fe40005000000 */
[----:B------:R-:W-:-:S02]  /*126f0*/  FMNMX3.FTZ R5, R8, R183, R179, !PT ;  /* 0x000000b708057276 */ /* 0x000fc400078100b3 */
[----:B------:R-:W-:Y:S01]  /*12700*/  FMNMX3.FTZ R3, R3, R131, R134, !PT ;  /* 0x0000008303037276 */ /* 0x000fe20007810086 */
[----:B------:R-:W-:Y:S01]  /*12710*/  LDSM.16.MT88.4 R8, [R147+0x8000] ;  /* 0x008000009308783b */ /* 0x000fe20000004200 */
[----:B------:R-:W-:Y:S02]  /*12720*/  FSEL R176, R6, -INF , !P1 ;  /* 0xff80000006b07808 */ /* 0x000fe40004800000 */
[----:B------:R-:W-:Y:S01]  /*12730*/  FSEL R155, R7, -INF , !P6 ;  /* 0xff800000079b7808 */ /* 0x000fe20007000000 */
        /* <DEDUP_REMOVED lines=10> */
[----:B---3--:R-:W-:-:S03]  /*127e0*/  FMUL.FTZ R135, R116, R104 ;  /* 0x0000006874877220 */ /* 0x008fc60000410000 */
[----:B------:R-:W-:Y:S02]  /*127f0*/  FSEL R5, R104, RZ, P0 ;  /* 0x000000ff68057208 */ /* 0x000fe40000000000 */
[----:B--2---:R-:W-:Y:S02]  /*12800*/  FMNMX.FTZ R3, R4, R3, !PT ;  /* 0x0000000304037209 */ /* 0x004fe40007810000 */
[----:B------:R-:W-:Y:S01]  /*12810*/  FSEL R135, R135, RZ, P0 ;  /* 0x000000ff87877208 */ /* 0x000fe20000000000 */
[----:B------:R-:W-:Y:S01]  /*12820*/  FADD.FTZ R5, R2, -R5 ;  /* 0x8000000502057221 */ /* 0x000fe20000010000 */
[----:B------:R-:W-:Y:S01]  /*12830*/  FSETP.NEU.FTZ.AND P0, PT, R3, -INF , PT ;  /* 0xff8000000300780b */ /* 0x000fe20003f1d000 */
[----:B------:R-:W-:Y:S02]  /*12840*/  FMUL.FTZ R185, R116, R3 ;  /* 0x0000000374b97220 */ /* 0x000fe40000410000 */
[-CC-:B------:R-:W-:Y:S01]  /*12850*/  FFMA.FTZ R35, R35, R116.reuse, -R135.reuse ;  /* 0x0000007423237223 */ /* 0x180fe20000010887 */
[-CC-:B------:R-:W-:Y:S01]  /*12860*/  FFMA.FTZ R109, R108, R116.reuse, -R135.reuse ;  /* 0x000000746c6d7223 */ /* 0x180fe20000010887 */
[-CC-:B------:R-:W-:Y:S01]  /*12870*/  FFMA.FTZ R2, R110, R116.reuse, -R135.reuse ;  /* 0x000000746e027223 */ /* 0x180fe20000010887 */
[----:B------:R-:W-:Y:S01]  /*12880*/  FSEL R185, R185, RZ, P0 ;  /* 0x000000ffb9b97208 */ /* 0x000fe20000000000 */
[-C--:B------:R-:W-:Y:S01]  /*12890*/  FFMA.FTZ R113, R34, R116.reuse, -R135 ;  /* 0x0000007422717223 */ /* 0x080fe20000010887 */
[----:B------:R1:W-:Y:S01]  /*128a0*/  MUFU.EX2 R108, R35 ;  /* 0x00000023006c7308 */ /* 0x0003e20000000800 */
[----:B------:R-:W-:Y:S01]  /*128b0*/  FSEL R7, R3, RZ, P0 ;  /* 0x000000ff03077208 */ /* 0x000fe20000000000 */
[----:B------:R-:W-:Y:S01]  /*128c0*/  FMUL.FTZ R114, R116, R5 ;  /* 0x0000000574727220 */ /* 0x000fe20000410000 */
[-CC-:B------:R-:W-:Y:S01]  /*128d0*/  FFMA.FTZ R115, R32, R116.reuse, -R185.reuse ;  /* 0x0000007420737223 */ /* 0x180fe200000108b9 */
[-CC-:B------:R-:W-:Y:S01]  /*128e0*/  FFMA.FTZ R110, R33, R116.reuse, -R185.reuse ;  /* 0x00000074216e7223 */ /* 0x180fe200000108b9 */
[-C--:B------:R-:W-:Y:S01]  /*128f0*/  FFMA.FTZ R111, R28, R116.reuse, -R185 ;  /* 0x000000741c6f7223 */ /* 0x080fe200000108b9 */
[----:B------:R-:W-:Y:S01]  /*12900*/  FADD.FTZ R7, R0, -R7 ;  /* 0x8000000700077221 */ /* 0x000fe20000010000 */
[-C--:B------:R-:W-:Y:S01]  /*12910*/  FFMA.FTZ R0, R30, R116.reuse, -R185 ;  /* 0x000000741e007223 */ /* 0x080fe200000108b9 */
[----:B------:R-:W2:Y:S01]  /*12920*/  MUFU.EX2 R114, R114 ;  /* 0x0000007200727308 */ /* 0x000ea20000000800 */
[-CC-:B------:R-:W-:Y:S01]  /*12930*/  FFMA.FTZ R127, R122, R116.reuse, -R135.reuse ;  /* 0x000000747a7f7223 */ /* 0x180fe20000010887 */
[----:B------:R-:W-:Y:S01]  /*12940*/  FMUL.FTZ R112, R116, R7 ;  /* 0x0000000774707220 */ /* 0x000fe20000410000 */
[-C--:B------:R-:W-:Y:S01]  /*12950*/  FFMA.FTZ R122, R126, R116.reuse, -R135 ;  /* 0x000000747e7a7223 */ /* 0x080fe20000010887 */
[----:B------:R-:W3:Y:S01]  /*12960*/  MUFU.EX2 R113, R113 ;  /* 0x0000007100717308 */ /* 0x000ee20000000800 */
[-C--:B------:R-:W-:Y:S01]  /*12970*/  FFMA.FTZ R121, R120, R116.reuse, -R185 ;  /* 0x0000007478797223 */ /* 0x080fe200000108b9 */
[----:B-1----:R-:W1:Y:S01]  /*12980*/  LDSM.16.MT88.4 R32, [R144+0x8000] ;  /* 0x008000009020783b */ /* 0x002e620000004200 */
[-C--:B------:R-:W-:Y:S01]  /*12990*/  FFMA.FTZ R123, R190, R116.reuse, -R135 ;  /* 0x00000074be7b7223 */ /* 0x080fe20000010887 */
[----:B------:R-:W4:Y:S01]  /*129a0*/  MUFU.EX2 R112, R112 ;  /* 0x0000007000707308 */ /* 0x000f220000000800 */
[-CC-:B------:R-:W-:Y:S01]  /*129b0*/  FFMA.FTZ R126, R118, R116.reuse, -R185.reuse ;  /* 0x00000074767e7223 */ /* 0x180fe200000108b9 */
[-CC-:B------:R-:W-:Y:S01]  /*129c0*/  FFMA.FTZ R120, R186, R116.reuse, -R185.reuse ;  /* 0x00000074ba787223 */ /* 0x180fe200000108b9 */
[-C--:B------:R-:W-:Y:S01]  /*129d0*/  FFMA.FTZ R117, R188, R116.reuse, -R185 ;  /* 0x00000074bc757223 */ /* 0x080fe200000108b9 */
[----:B------:R-:W-:Y:S01]  /*129e0*/  MUFU.EX2 R109, R109 ;  /* 0x0000006d006d7308 */ /* 0x000fe20000000800 */
[----:B------:R-:W-:Y:S01]  /*129f0*/  FFMA.FTZ R192, R192, R116, -R135 ;  /* 0x00000074c0c07223 */ /* 0x000fe20000010887 */
[-C--:B--2---:R-:W-:Y:S01]  /*12a00*/  FMUL.FTZ R4, R96, R114.reuse ;  /* 0x0000007260047220 */ /* 0x084fe20000410000 */
[-C--:B------:R-:W-:Y:S01]  /*12a10*/  FMUL.FTZ R5, R97, R114.reuse ;  /* 0x0000007261057220 */ /* 0x080fe20000410000 */
[----:B------:R-:W2:Y:S01]  /*12a20*/  MUFU.EX2 R2, R2 ;  /* 0x0000000200027308 */ /* 0x000ea20000000800 */
[-C--:B------:R-:W-:Y:S01]  /*12a30*/  FMUL.FTZ R28, R72, R114.reuse ;  /* 0x00000072481c7220 */ /* 0x080fe20000410000 */
[----:B---3--:R-:W-:Y:S01]  /*12a40*/  F2FP.BF16.F32.PACK_AB R96, R108, R113 ;  /* 0x000000716c60723e */ /* 0x008fe200000010ff */
[-C--:B------:R-:W-:Y:S01]  /*12a50*/  FMUL.FTZ R29, R73, R114.reuse ;  /* 0x00000072491d7220 */ /* 0x080fe20000410000 */
[----:B------:R-:W-:Y:S01]  /*12a60*/  MUFU.EX2 R115, R115 ;  /* 0x0000007300737308 */ /* 0x000fe20000000800 */
[----:B------:R-:W-:Y:S01]  /*12a70*/  FMUL.FTZ R68, R68, R114 ;  /* 0x0000007244447220 */ /* 0x000fe20000410000 */
[-C--:B----4-:R-:W-:Y:S01]  /*12a80*/  FMUL.FTZ R6, R98, R112.reuse ;  /* 0x0000007062067220 */ /* 0x090fe20000410000 */
[-C--:B------:R-:W-:Y:S01]  /*12a90*/  FMUL.FTZ R7, R99, R112.reuse ;  /* 0x0000007063077220 */ /* 0x080fe20000410000 */
[----:B------:R-:W3:Y:S01]  /*12aa0*/  MUFU.EX2 R110, R110 ;  /* 0x0000006e006e7308 */ /* 0x000ee20000000800 */
[-C--:B------:R-:W-:Y:S01]  /*12ab0*/  FMUL.FTZ R30, R74, R112.reuse ;  /* 0x000000704a1e7220 */ /* 0x080fe20000410000 */
[----:B------:R-:W-:Y:S01]  /*12ac0*/  FMUL.FTZ R31, R75, R112 ;  /* 0x000000704b1f7220 */ /* 0x000fe20000410000 */
        /* <DEDUP_REMOVED lines=26> */
[C---:B-1----:R-:W-:Y:S05]  /*12c70*/  HMMA.16816.F32.BF16 R28, R96.reuse, R32, R28 ;  /* 0x00000020601c723c */ /* 0x042fea000004181c */
[-C--:B------:R-:W-:Y:S01]  /*12c80*/  FMUL.FTZ R54, R54, R112.reuse ;  /* 0x0000007036367220 */ /* 0x080fe20000410000 */
[----:B------:R-:W-:Y:S01]  /*12c90*/  FMUL.FTZ R55, R55, R112 ;  /* 0x0000007037377220 */ /* 0x000fe20000410000 */
[-C--:B------:R-:W-:Y:S01]  /*12ca0*/  FMUL.FTZ R56, R56, R114.reuse ;  /* 0x0000007238387220 */ /* 0x080fe20000410000 */
[----:B------:R-:W-:Y:S01]  /*12cb0*/  FMUL.FTZ R57, R57, R114 ;  /* 0x0000007239397220 */ /* 0x000fe20000410000 */
[-C--:B------:R-:W-:Y:S01]  /*12cc0*/  FMUL.FTZ R58, R58, R112.reuse ;  /* 0x000000703a3a7220 */ /* 0x080fe20000410000 */
[----:B------:R-:W-:Y:S01]  /*12cd0*/  FMUL.FTZ R59, R59, R112 ;  /* 0x000000703b3b7220 */ /* 0x000fe20000410000 */
[----:B------:R-:W-:Y:S01]  /*12ce0*/  LDSM.16.MT88.4 R72, [R147+0x8800] ;  /* 0x008800009348783b */ /* 0x000fe20000004200 */
[C---:B------:R-:W-:Y:S03]  /*12cf0*/  HMMA.16816.F32.BF16 R32, R96.reuse, R34, R68 ;  /* 0x000000226020723c */ /* 0x040fe60000041844 */
[-C--:B------:R-:W-:Y:S01]  /*12d00*/  FMUL.FTZ R92, R92, R114.reuse ;  /* 0x000000725c5c7220 */ /* 0x080fe20000410000 */
[----:B------:R-:W-:Y:S01]  /*12d10*/  FMUL.FTZ R93, R93, R114 ;  /* 0x000000725d5d7220 */ /* 0x000fe20000410000 */
[----:B------:R-:W1:Y:S01]  /*12d20*/  LDSM.16.MT88.4 R68, [R147+0xa000] ;  /* 0x00a000009344783b */ /* 0x000e620000004200 */
[-C--:B------:R-:W-:Y:S01]  /*12d30*/  FMUL.FTZ R94, R94, R112.reuse ;  /* 0x000000705e5e7220 */ /* 0x080fe20000410000 */
[----:B------:R-:W-:Y:S01]  /*12d40*/  FMUL.FTZ R95, R95, R112 ;  /* 0x000000705f5f7220 */ /* 0x000fe20000410000 */
[----:B------:R-:W-:Y:S01]  /*12d50*/  MUFU.EX2 R127, R127 ;  /* 0x0000007f007f7308 */ /* 0x000fe20000000800 */
[-C--:B------:R-:W-:Y:S01]  /*12d60*/  FMUL.FTZ R60, R60, R114.reuse ;  /* 0x000000723c3c7220 */ /* 0x080fe20000410000 */
[C---:B------:R-:W-:Y:S03]  /*12d70*/  HMMA.16816.F32.BF16 R4, R96.reuse, R8, R4 ;  /* 0x000000086004723c */ /* 0x040fe60000041804 */
[----:B------:R-:W-:Y:S01]  /*12d80*/  FMUL.FTZ R61, R61, R114 ;  /* 0x000000723d3d7220 */ /* 0x000fe20000410000 */
[----:B------:R-:W-:Y:S01]  /*12d90*/  MUFU.EX2 R122, R122 ;  /* 0x0000007a007a7308 */ /* 0x000fe20000000800 */
[-C--:B------:R-:W-:Y:S01]  /*12da0*/  FMUL.FTZ R62, R62, R112.reuse ;  /* 0x000000703e3e7220 */ /* 0x080fe20000410000 */
[----:B------:R-:W-:Y:S01]  /*12db0*/  FMUL.FTZ R63, R63, R112 ;  /* 0x000000703f3f7220 */ /* 0x000fe20000410000 */
[-C--:B------:R-:W-:Y:S01]  /*12dc0*/  FMUL.FTZ R64, R64, R114.reuse ;  /* 0x0000007240407220 */ /* 0x080fe20000410000 */
[----:B------:R-:W-:Y:S01]  /*12dd0*/  MUFU.EX2 R123, R123 ;  /* 0x0000007b007b7308 */ /* 0x000fe20000000800 */
[----:B------:R-:W-:Y:S01]  /*12de0*/  FMUL.FTZ R65, R65, R114 ;  /* 0x0000007241417220 */ /* 0x000fe20000410000 */
[C---:B------:R-:W-:Y:S03]  /*12df0*/  HMMA.16816.F32.BF16 R8, R96.reuse, R10, R92 ;  /* 0x0000000a6008723c */ /* 0x040fe6000004185c */
[-C--:B------:R-:W-:Y:S01]  /*12e00*/  FMUL.FTZ R66, R66, R112.reuse ;  /* 0x0000007042427220 */ /* 0x080fe20000410000 */
        /* <DEDUP_REMOVED lines=12> */
[----:B------:R-:W-:Y:S01]  /*12ed0*/  MUFU.EX2 R120, R120 ;  /* 0x0000007800787308 */ /* 0x000fe20000000800 */
[C---:B------:R-:W-:Y:S03]  /*12ee0*/  HMMA.16816.F32.BF16 R12, R96.reuse, R16, R12 ;  /* 0x00000010600c723c */ /* 0x040fe6000004180c */
[-C--:B------:R-:W-:Y:S01]  /*12ef0*/  FMUL.FTZ R20, R80, R114.reuse ;  /* 0x0000007250147220 */ /* 0x080fe20000410000 */
[----:B------:R-:W-:Y:S01]  /*12f00*/  FMUL.FTZ R21, R81, R114 ;  /* 0x0000007251157220 */ /* 0x000fe20000410000 */
[----:B------:R-:W-:Y:S01]  /*12f10*/  MUFU.EX2 R117, R117 ;  /* 0x0000007500757308 */ /* 0x000fe20000000800 */
[-C--:B------:R-:W-:Y:S01]  /*12f20*/  FMUL.FTZ R22, R82, R112.reuse ;  /* 0x0000007052167220 */ /* 0x080fe20000410000 */
[----:B------:R-:W-:Y:S01]  /*12f30*/  FMUL.FTZ R23, R83, R112 ;  /* 0x0000007053177220 */ /* 0x000fe20000410000 */
[-C--:B------:R-:W-:Y:S01]  /*12f40*/  FMUL.FTZ R76, R76, R114.reuse ;  /* 0x000000724c4c7220 */ /* 0x080fe20000410000 */
[----:B------:R-:W-:Y:S01]  /*12f50*/  FMUL.FTZ R77, R77, R114 ;  /* 0x000000724d4d7220 */ /* 0x000fe20000410000 */
[C---:B------:R-:W-:Y:S03]  /*12f60*/  HMMA.16816.F32.BF16 R16, R96.reuse, R18, R84 ;  /* 0x000000126010723c */ /* 0x040fe60000041854 */
[-C--:B------:R-:W-:Y:S01]  /*12f70*/  FMUL.FTZ R78, R78, R112.reuse ;  /* 0x000000704e4e7220 */ /* 0x080fe20000410000 */
[----:B------:R-:W-:Y:S01]  /*12f80*/  FMUL.FTZ R79, R79, R112 ;  /* 0x000000704f4f7220 */ /* 0x000fe20000410000 */
[-CC-:B------:R-:W-:Y:S01]  /*12f90*/  FFMA.FTZ R187, R124, R116.reuse, -R185.reuse ;  /* 0x000000747cbb7223 */ /* 0x180fe200000108b9 */
[-C--:B------:R-:W-:Y:S01]  /*12fa0*/  FFMA.FTZ R186, R183, R116.reuse, -R185 ;  /* 0x00000074b7ba7223 */ /* 0x080fe200000108b9 */
[----:B------:R-:W-:Y:S01]  /*12fb0*/  LDSM.16.MT88.4 R92, [R147+0x9800] ;  /* 0x00980000935c783b */ /* 0x000fe20000004200 */
[-CC-:B------:R-:W-:Y:S01]  /*12fc0*/  FFMA.FTZ R128, R128, R116.reuse, -R135.reuse ;  /* 0x0000007480807223 */ /* 0x180fe20000010887 */
[-CC-:B------:R-:W-:Y:S01]  /*12fd0*/  FFMA.FTZ R129, R129, R116.reuse, -R135.reuse ;  /* 0x0000007481817223 */ /* 0x180fe20000010887 */
[C---:B-1----:R-:W-:Y:S01]  /*12fe0*/  HMMA.16816.F32.BF16 R36, R96.reuse, R68, R36 ;  /* 0x000000446024723c */ /* 0x042fe20000041824 */
[----:B------:R-:W-:Y:S02]  /*12ff0*/  MUFU.EX2 R187, R187 ;  /* 0x000000bb00bb7308 */ /* 0x000fe40000000800 */
[-CC-:B------:R-:W-:Y:S01]  /*13000*/  FFMA.FTZ R131, R131, R116.reuse, -R135.reuse ;  /* 0x0000007483837223 */ /* 0x180fe20000010887 */
[-C--:B------:R-:W-:Y:S01]  /*13010*/  FFMA.FTZ R134, R134, R116.reuse, -R135 ;  /* 0x0000007486867223 */ /* 0x080fe20000010887 */
[-CC-:B------:R-:W-:Y:S01]  /*13020*/  FFMA.FTZ R178, R178, R116.reuse, -R185.reuse ;  /* 0x00000074b2b27223 */ /* 0x180fe200000108b9 */
[----:B------:R-:W-:Y:S01]  /*13030*/  MUFU.EX2 R186, R186 ;  /* 0x000000ba00ba7308 */ /* 0x000fe20000000800 */
[-CC-:B------:R-:W-:Y:S01]  /*13040*/  FFMA.FTZ R177, R177, R116.reuse, -R185.reuse ;  /* 0x00000074b1b17223 */ /* 0x180fe200000108b9 */
[----:B------:R-:W-:Y:S01]  /*13050*/  FFMA.FTZ R176, R176, R116, -R185 ;  /* 0x00000074b0b07223 */ /* 0x000fe200000108b9 */
[C---:B------:R-:W-:Y:S01]  /*13060*/  HMMA.16816.F32.BF16 R40, R96.reuse, R70, R40 ;  /* 0x000000466028723c */ /* 0x040fe20000041828 */
[----:B------:R-:W1:Y:S01]  /*13070*/  LDSM.16.MT88.4 R68, [R146+0xa000] ;  /* 0x00a000009244783b */ /* 0x000e620000004200 */
[----:B------:R-:W-:Y:S01]  /*13080*/  MUFU.EX2 R128, R128 ;  /* 0x0000008000807308 */ /* 0x000fe20000000800 */
[----:B------:R-:W-:Y:S01]  /*13090*/  FFMA.FTZ R115, R182, R112, R115 ;  /* 0x00000070b6737223 */ /* 0x000fe20000010073 */
[----:B------:R-:W-:Y:S01]  /*130a0*/  ISETP.GT.AND P0, PT, R105, R152, PT ;  /* 0x000000986900720c */ /* 0x000fe20003f04270 */
[----:B------:R-:W-:Y:S01]  /*130b0*/  LDSM.16.MT88.4 R84, [R146+0x9800] ;  /* 0x009800009254783b */ /* 0x000fe20000004200 */
[----:B------:R-:W-:Y:S01]  /*130c0*/  MUFU.EX2 R129, R129 ;  /* 0x0000008100817308 */ /* 0x000fe20000000800 */
[----:B------:R-:W-:Y:S01]  /*130d0*/  FADD.FTZ R110, R110, R115 ;  /* 0x000000736e6e7221 */ /* 0x000fe20000010000 */
[----:B------:R-:W-:Y:S02]  /*130e0*/  HMMA.16816.F32.BF16 R20, R96, R24, R20 ;  /* 0x000000186014723c */ /* 0x000fe40000041814 */
[----:B------:R-:W-:Y:S01]  /*130f0*/  MUFU.EX2 R131, R131 ;  /* 0x0000008300837308 */ /* 0x000fe20000000800 */
[----:B------:R-:W-:-:S03]  /*13100*/  FADD.FTZ R115, R111, R110 ;  /* 0x0000006e6f737221 */ /* 0x000fc60000010000 */
[----:B------:R-:W2:Y:S01]  /*13110*/  MUFU.EX2 R134, R134 ;  /* 0x0000008600867308 */ /* 0x000ea20000000800 */
[----:B------:R-:W-:Y:S01]  /*13120*/  FADD.FTZ R115, R0, R115 ;  /* 0x0000007300737221 */ /* 0x000fe20000010000 */
[C---:B------:R-:W-:Y:S01]  /*13130*/  HMMA.16816.F32.BF16 R24, R96.reuse, R26, R76 ;  /* 0x0000001a6018723c */ /* 0x040fe2000004184c */
[----:B------:R-:W-:Y:S01]  /*13140*/  LDSM.16.MT88.4 R76, [R147+0x9000] ;  /* 0x00900000934c783b */ /* 0x000fe20000004200 */
[----:B------:R-:W-:Y:S01]  /*13150*/  MUFU.EX2 R178, R178 ;  /* 0x000000b200b27308 */ /* 0x000fe20000000800 */
[--C-:B------:R-:W-:Y:S02]  /*13160*/  IMAD.MOV.U32 R0, RZ, RZ, R3.reuse ;  /* 0x000000ffff007224 */ /* 0x100fe400078e0003 */
[----:B------:R-:W-:Y:S01]  /*13170*/  @P0 IMAD.MOV.U32 R0, RZ, RZ, R3 ;  /* 0x000000ffff000224 */ /* 0x000fe200078e0003 */
[----:B------:R-:W-:Y:S01]  /*13180*/  MUFU.EX2 R177, R177 ;  /* 0x000000b100b17308 */ /* 0x000fe20000000800 */
[----:B--2---:R-:W-:Y:S01]  /*13190*/  F2FP.BF16.F32.PACK_AB R110, R134, R131 ;  /* 0x00000083866e723e */ /* 0x004fe200000010ff */
[C---:B-1----:R-:W-:Y:S08]  /*131a0*/  HMMA.16816.F32.BF16 R44, R96.reuse, R68, R44 ;  /* 0x00000044602c723c */ /* 0x042ff0000004182c */
[C---:B------:R-:W-:Y:S01]  /*131b0*/  HMMA.16816.F32.BF16 R48, R96.reuse, R70, R48 ;  /* 0x000000466030723c */ /* 0x040fe20000041830 */
[----:B------:R-:W1:Y:S07]  /*131c0*/  LDSM.16.MT88.4 R68, [R145+0xa000] ;  /* 0x00a000009144783b */ /* 0x000e6e0000004200 */
[C---:B-1----:R-:W-:Y:S08]  /*131d0*/  HMMA.16816.F32.BF16 R52, R96.reuse, R68, R52 ;  /* 0x000000446034723c */ /* 0x042ff00000041834 */
[C---:B------:R-:W-:Y:S01]  /*131e0*/  HMMA.16816.F32.BF16 R56, R96.reuse, R70, R56 ;  /* 0x000000466038723c */ /* 0x040fe20000041838 */
[----:B------:R-:W1:Y:S07]  /*131f0*/  LDSM.16.MT88.4 R68, [R144+0xa000] ;  /* 0x00a000009044783b */ /* 0x000e6e0000004200 */
[----:B-1----:R-:W-:Y:S03]  /*13200*/  HMMA.16816.F32.BF16 R60, R96, R68, R60 ;  /* 0x00000044603c723c */ /* 0x002fe6000004183c */
[----:B------:R-:W-:-:S02]  /*13210*/  F2FP.BF16.F32.PACK_AB R68, R122, R127 ;  /* 0x0000007f7a44723e */ /* 0x000fc400000010ff */
[C---:B------:R-:W-:Y:S01]  /*13220*/  F2FP.BF16.F32.PACK_AB R69, R121.reuse, R126 ;  /* 0x0000007e7945723e */ /* 0x040fe200000010ff */
[----:B------:R-:W-:Y:S02]  /*13230*/  FADD.FTZ R126, R126, R115 ;  /* 0x000000737e7e7221 */ /* 0x000fe40000010000 */
[----:B------:R-:W-:Y:S03]  /*13240*/  HMMA.16816.F32.BF16 R64, R96, R70, R64 ;  /* 0x000000466040723c */ /* 0x000fe60000041840 */
[----:B------:R-:W-:Y:S01]  /*13250*/  F2FP.BF16.F32.PACK_AB R70, R118, R123 ;  /* 0x0000007b7646723e */ /* 0x000fe200000010ff */
[----:B------:R-:W-:Y:S01]  /*13260*/  FADD.FTZ R121, R121, R126 ;  /* 0x0000007e79797221 */ /* 0x000fe20000010000 */
[----:B------:R-:W-:-:S03]  /*13270*/  F2FP.BF16.F32.PACK_AB R71, R117, R120 ;  /* 0x000000787547723e */ /* 0x000fc600000010ff */
[----:B------:R-:W-:-:S04]  /*13280*/  FADD.FTZ R120, R120, R121 ;  /* 0x0000007978787221 */ /* 0x000fc80000010000 */
[----:B------:R-:W-:Y:S05]  /*13290*/  HMMA.16816.F32.BF16 R4, R68, R72, R4 ;  /* 0x000000484404723c */ /* 0x000fea0000041804 */
[----:B------:R-:W-:-:S03]  /*132a0*/  FADD.FTZ R120, R117, R120 ;  /* 0x0000007875787221 */ /* 0x000fc60000010000 */
[C---:B------:R-:W-:Y:S01]  /*132b0*/  HMMA.16816.F32.BF16 R8, R68.reuse, R74, R8 ;  /* 0x0000004a4408723c */ /* 0x040fe20000041808 */
[----:B------:R-:W1:Y:S07]  /*132c0*/  LDSM.16.MT88.4 R72, [R146+0x8800] ;  /* 0x008800009248783b */ /* 0x000e6e0000004200 */
[C---:B-1----:R-:W-:Y:S08]  /*132d0*/  HMMA.16816.F32.BF16 R12, R68.reuse, R72, R12 ;  /* 0x00000048440c723c */ /* 0x042ff0000004180c */
        /* <DEDUP_REMOVED lines=18> */
[----:B------:R-:W-:Y:S01]  /*13400*/  HMMA.16816.F32.BF16 R64, R68, R74, R64 ;  /* 0x0000004a4440723c */ /* 0x000fe20000041840 */
[----:B------:R-:W1:Y:S02]  /*13410*/  LDSM.16.MT88.4 R72, [R146+0x9000] ;  /* 0x009000009248783b */ /* 0x000e640000004200 */
[-CC-:B------:R-:W-:Y:S01]  /*13420*/  FFMA.FTZ R69, R132, R116.reuse, -R135.reuse ;  /* 0x0000007484457223 */ /* 0x180fe20000010887 */
[-C--:B------:R-:W-:Y:S01]  /*13430*/  FFMA.FTZ R70, R125, R116.reuse, -R135 ;  /* 0x000000747d467223 */ /* 0x080fe20000010887 */
[-C--:B------:R-:W-:Y:S01]  /*13440*/  FFMA.FTZ R132, R119, R116.reuse, -R185 ;  /* 0x0000007477847223 */ /* 0x080fe200000108b9 */
[-C--:B------:R-:W-:Y:S01]  /*13450*/  FFMA.FTZ R125, R130, R116.reuse, -R135 ;  /* 0x00000074827d7223 */ /* 0x080fe20000010887 */
[-C--:B------:R-:W-:Y:S01]  /*13460*/  FFMA.FTZ R119, R179, R116.reuse, -R185 ;  /* 0x00000074b3777223 */ /* 0x080fe200000108b9 */
[-C--:B------:R-:W-:Y:S01]  /*13470*/  FFMA.FTZ R68, R133, R116.reuse, -R135 ;  /* 0x0000007485447223 */ /* 0x080fe20000010887 */
[----:B------:R-:W-:Y:S01]  /*13480*/  MUFU.EX2 R130, R70 ;  /* 0x0000004600827308 */ /* 0x000fe20000000800 */
[----:B------:R-:W-:-:S03]  /*13490*/  FFMA.FTZ R116, R155, R116, -R185 ;  /* 0x000000749b747223 */ /* 0x000fc600000108b9 */
[----:B------:R-:W2:Y:S04]  /*134a0*/  MUFU.EX2 R125, R125 ;  /* 0x0000007d007d7308 */ /* 0x000ea80000000800 */
[----:B------:R-:W-:Y:S04]  /*134b0*/  MUFU.EX2 R133, R69 ;  /* 0x0000004500857308 */ /* 0x000fe80000000800 */
[----:B------:R2:W3:Y:S04]  /*134c0*/  MUFU.EX2 R124, R68 ;  /* 0x00000044007c7308 */ /* 0x0004e80000000800 */
[----:B------:R-:W4:Y:S04]  /*134d0*/  MUFU.EX2 R132, R132 ;  /* 0x0000008400847308 */ /* 0x000f280000000800 */
[----:B------:R-:W5:Y:S04]  /*134e0*/  MUFU.EX2 R119, R119 ;  /* 0x0000007700777308 */ /* 0x000f680000000800 */
[----:B------:R-:W-:Y:S01]  /*134f0*/  MUFU.EX2 R116, R116 ;  /* 0x0000007400747308 */ /* 0x000fe20000000800 */
[----:B--2---:R-:W-:-:S02]  /*13500*/  F2FP.BF16.F32.PACK_AB R68, R125, R130 ;  /* 0x000000827d44723e */ /* 0x004fc400000010ff */
[----:B---3--:R-:W-:Y:S02]  /*13510*/  F2FP.BF16.F32.PACK_AB R70, R124, R133 ;  /* 0x000000857c46723e */ /* 0x008fe400000010ff */
[----:B----4-:R-:W-:Y:S01]  /*13520*/  F2FP.BF16.F32.PACK_AB R69, R132, R187 ;  /* 0x000000bb8445723e */ /* 0x010fe200000010ff */
[----:B------:R-:W-:Y:S01]  /*13530*/  FADD.FTZ R187, R187, R120 ;  /* 0x00000078bbbb7221 */ /* 0x000fe20000010000 */
[----:B-----5:R-:W-:-:S03]  /*13540*/  F2FP.BF16.F32.PACK_AB R71, R119, R186 ;  /* 0x000000ba7747723e */ /* 0x020fc600000010ff */
[----:B------:R-:W-:-:S04]  /*13550*/  FADD.FTZ R187, R132, R187 ;  /* 0x000000bb84bb7221 */ /* 0x000fc80000010000 */
[----:B------:R-:W-:Y:S01]  /*13560*/  FADD.FTZ R186, R186, R187 ;  /* 0x000000bbbaba7221 */ /* 0x000fe20000010000 */
[----:B------:R-:W-:Y:S03]  /*13570*/  HMMA.16816.F32.BF16 R4, R68, R76, R4 ;  /* 0x0000004c4404723c */ /* 0x000fe60000041804 */
[----:B------:R-:W-:-:S05]  /*13580*/  FADD.FTZ R119, R119, R186 ;  /* 0x000000ba77777221 */ /* 0x000fca0000010000 */
        /* <DEDUP_REMOVED lines=22> */
[----:B------:R-:W-:-:S02]  /*136f0*/  FFMA.FTZ R69, R184, R114, R113 ;  /* 0x00000072b8457223 */ /* 0x000fc40000010071 */
[----:B------:R-:W1:Y:S02]  /*13700*/  MUFU.EX2 R113, R176 ;  /* 0x000000b000717308 */ /* 0x000e640000000800 */
[----:B------:R-:W-:Y:S02]  /*13710*/  FADD.FTZ R108, R108, R69 ;  /* 0x000000456c6c7221 */ /* 0x000fe40000010000 */
[----:B------:R-:W3:Y:S02]  /*13720*/  LDSM.16.MT88.4 R68, [R144+0x9800] ;  /* 0x009800009044783b */ /* 0x000ee40000004200 */
[----:B------:R-:W-:Y:S01]  /*13730*/  FADD.FTZ R135, R109, R108 ;  /* 0x0000006c6d877221 */ /* 0x000fe20000010000 */
[----:B------:R-:W-:Y:S02]  /*13740*/  F2FP.BF16.F32.PACK_AB R108, R129, R128 ;  /* 0x00000080816c723e */ /* 0x000fe400000010ff */
[----:B------:R-:W-:Y:S01]  /*13750*/  F2FP.BF16.F32.PACK_AB R109, R177, R178 ;  /* 0x000000b2b16d723e */ /* 0x000fe200000010ff */
[----:B------:R-:W-:Y:S01]  /*13760*/  FADD.FTZ R2, R2, R135 ;  /* 0x0000008702027221 */ /* 0x000fe20000010000 */
[----:B------:R-:W-:Y:S01]  /*13770*/  FADD.FTZ R178, R178, R119 ;  /* 0x00000077b2b27221 */ /* 0x000fe20000010000 */
[----:B-1----:R-:W-:-:S02]  /*13780*/  F2FP.BF16.F32.PACK_AB R111, R116, R113 ;  /* 0x00000071746f723e */ /* 0x002fc400000010ff */
[----:B------:R-:W-:Y:S01]  /*13790*/  FADD.FTZ R127, R127, R2 ;  /* 0x000000027f7f7221 */ /* 0x000fe20000010000 */
[----:B------:R-:W-:Y:S01]  /*137a0*/  FADD.FTZ R178, R177, R178 ;  /* 0x000000b2b1b27221 */ /* 0x000fe20000010000 */
[----:B------:R-:W-:Y:S02]  /*137b0*/  IMAD.MOV.U32 R2, RZ, RZ, R104 ;  /* 0x000000ffff027224 */ /* 0x000fe400078e0068 */
[----:B------:R-:W-:Y:S01]  /*137c0*/  FADD.FTZ R122, R122, R127 ;  /* 0x0000007f7a7a7221 */ /* 0x000fe20000010000 */
[----:B------:R-:W-:Y:S01]  /*137d0*/  FADD.FTZ R113, R113, R178 ;  /* 0x000000b271717221 */ /* 0x000fe20000010000 */
[----:B------:R-:W-:Y:S01]  /*137e0*/  HMMA.16816.F32.BF16 R96, R108, R92, R4 ;  /* 0x0000005c6c60723c */ /* 0x000fe20000041804 */
[----:B------:R-:W-:Y:S04]  /*137f0*/  LDSM.16.MT88.4 R4, [R146+0xb800] ;  /* 0x00b800009204783b */ /* 0x000fe80000004200 */
[----:B------:R-:W-:Y:S01]  /*13800*/  FADD.FTZ R123, R123, R122 ;  /* 0x0000007a7b7b7221 */ /* 0x000fe20000010000 */
[----:B------:R-:W-:-:S02]  /*13810*/  @P0 IMAD.MOV.U32 R2, RZ, RZ, R104 ;  /* 0x000000ffff020224 */ /* 0x000fc400078e0068 */
[----:B------:R-:W-:Y:S01]  /*13820*/  FADD.FTZ R182, R116, R113 ;  /* 0x0000007174b67221 */ /* 0x000fe20000010000 */
[----:B------:R-:W-:Y:S02]  /*13830*/  @P0 VIADD R177, R101, 0xfffffffd ;  /* 0xfffffffd65b10836 */ /* 0x000fe40000000000 */
[----:B------:R-:W-:Y:S01]  /*13840*/  FADD.FTZ R123, R118, R123 ;  /* 0x0000007b767b7221 */ /* 0x000fe20000010000 */
[----:B------:R-:W-:Y:S01]  /*13850*/  HMMA.16816.F32.BF16 R92, R108, R94, R8 ;  /* 0x0000005e6c5c723c */ /* 0x000fe20000041808 */
[----:B------:R-:W1:Y:S02]  /*13860*/  LDSM.16.MT88.4 R8, [R147+0xb800] ;  /* 0x00b800009308783b */ /* 0x000e640000004200 */
[----:B------:R-:W-:-:S04]  /*13870*/  FADD.FTZ R130, R130, R123 ;  /* 0x0000007b82827221 */ /* 0x000fc80000010000 */
[----:B------:R-:W-:Y:S01]  /*13880*/  FADD.FTZ R130, R125, R130 ;  /* 0x000000827d827221 */ /* 0x000fe20000010000 */
[----:B------:R-:W-:Y:S01]  /*13890*/  HMMA.16816.F32.BF16 R88, R108, R84, R12 ;  /* 0x000000546c58723c */ /* 0x000fe2000004180c */
[----:B------:R-:W4:Y:S02]  /*138a0*/  LDSM.16.MT88.4 R12, [R145+0xb800] ;  /* 0x00b80000910c783b */ /* 0x000f240000004200 */
[----:B------:R-:W-:-:S04]  /*138b0*/  FADD.FTZ R133, R133, R130 ;  /* 0x0000008285857221 */ /* 0x000fc80000010000 */
[----:B------:R-:W-:Y:S01]  /*138c0*/  FADD.FTZ R133, R124, R133 ;  /* 0x000000857c857221 */ /* 0x000fe20000010000 */
[----:B--2---:R-:W-:Y:S03]  /*138d0*/  HMMA.16816.F32.BF16 R80, R108, R76, R20 ;  /* 0x0000004c6c50723c */ /* 0x004fe60000041814 */
[----:B------:R-:W-:-:S04]  /*138e0*/  FADD.FTZ R128, R128, R133 ;  /* 0x0000008580807221 */ /* 0x000fc80000010000 */
[----:B------:R-:W-:Y:S01]  /*138f0*/  FADD.FTZ R128, R129, R128 ;  /* 0x0000008081807221 */ /* 0x000fe20000010000 */
[----:B---3--:R-:W-:Y:S03]  /*13900*/  HMMA.16816.F32.BF16 R72, R108, R68, R28 ;  /* 0x000000446c48723c */ /* 0x008fe6000004181c */
[----:B------:R-:W-:-:S04]  /*13910*/  FADD.FTZ R131, R131, R128 ;  /* 0x0000008083837221 */ /* 0x000fc80000010000 */
[----:B------:R-:W-:Y:S01]  /*13920*/  FADD.FTZ R184, R134, R131 ;  /* 0x0000008386b87221 */ /* 0x000fe20000010000 */
[C---:B------:R-:W-:Y:S08]  /*13930*/  HMMA.16816.F32.BF16 R84, R108.reuse, R86, R16 ;  /* 0x000000566c54723c */ /* 0x040ff00000041810 */
[C---:B------:R-:W-:Y:S08]  /*13940*/  HMMA.16816.F32.BF16 R76, R108.reuse, R78, R24 ;  /* 0x0000004e6c4c723c */ /* 0x040ff00000041818 */
[C---:B-1----:R-:W-:Y:S08]  /*13950*/  HMMA.16816.F32.BF16 R36, R108.reuse, R8, R36 ;  /* 0x000000086c24723c */ /* 0x042ff00000041824 */
[C---:B------:R-:W-:Y:S01]  /*13960*/  HMMA.16816.F32.BF16 R40, R108.reuse, R10, R40 ;  /* 0x0000000a6c28723c */ /* 0x040fe20000041828 */
[----:B------:R-:W1:Y:S07]  /*13970*/  LDSM.16.MT88.4 R8, [R144+0xb800] ;  /* 0x00b800009008783b */ /* 0x000e6e0000004200 */
[C---:B------:R-:W-:Y:S08]  /*13980*/  HMMA.16816.F32.BF16 R68, R108.reuse, R70, R32 ;  /* 0x000000466c44723c */ /* 0x040ff00000041820 */
[C---:B------:R-:W-:Y:S08]  /*13990*/  HMMA.16816.F32.BF16 R44, R108.reuse, R4, R44 ;  /* 0x000000046c2c723c */ /* 0x040ff0000004182c */
[C---:B------:R-:W-:Y:S08]  /*139a0*/  HMMA.16816.F32.BF16 R48, R108.reuse, R6, R48 ;  /* 0x000000066c30723c */ /* 0x040ff00000041830 */
[C---:B----4-:R-:W-:Y:S08]  /*139b0*/  HMMA.16816.F32.BF16 R52, R108.reuse, R12, R52 ;  /* 0x0000000c6c34723c */ /* 0x050ff00000041834 */
[C---:B------:R-:W-:Y:S08]  /*139c0*/  HMMA.16816.F32.BF16 R56, R108.reuse, R14, R56 ;  /* 0x0000000e6c38723c */ /* 0x040ff00000041838 */
[C---:B-1----:R-:W-:Y:S08]  /*139d0*/  HMMA.16816.F32.BF16 R60, R108.reuse, R8, R60 ;  /* 0x000000086c3c723c */ /* 0x042ff0000004183c */
[----:B------:R-:W-:Y:S01]  /*139e0*/  HMMA.16816.F32.BF16 R64, R108, R10, R64 ;  /* 0x0000000a6c40723c */ /* 0x000fe20000041840 */
[----:B------:R-:W-:-:S04]  /*139f0*/  NOP ;  /* 0x0000000000007918 */ /* 0x000fc80000000000 */
[----:B------:R-:W-:-:S15]  /*13a00*/  @P0 BRA `(.L_x_10303) ;  /* 0x0000000000040947 */ /* 0x000fde0003800000 */
.L_x_10294:
[----:B------:R-:W-:-:S05]  /*13a10*/  IADD3 R177, PT, PT, R105, -0x1, RZ ;  /* 0xffffffff69b17810 */ /* 0x000fca0007ffe0ff */
.L_x_10303:
[----:B------:R-:W-:Y:S05]  /*13a20*/  BSYNC B2 ;  /* 0x0000000000027941 */ /* 0x000fea0003800000 */
.L_x_10293:
[----:B------:R-:W-:-:S13]  /*13a30*/  ISETP.GE.AND P0, PT, R177, R152, PT ;  /* 0x00000098b100720c */ /* 0x000fda0003f06270 */
[----:B------:R-:W-:Y:S05]  /*13a40*/  @!P0 BRA `(.L_x_10304) ;  /* 0x0000003400148947 */ /* 0x000fea0003800000 */
[----:B------:R-:W-:Y:S01]  /*13a50*/  IMAD.SHL.U32 R5, R159, 0x2, RZ ;  /* 0x000000029f057824 */ /* 0x000fe200078e00ff */
[----:B------:R-:W-:Y:S01]  /*13a60*/  ISETP.NE.U32.AND P2, PT, R106, RZ, PT ;  /* 0x000000ff6a00720c */ /* 0x000fe20003f45070 */
[----:B------:R-:W-:Y:S01]  /*13a70*/  IMAD.SHL.U32 R176, R177, 0x40, RZ ;  /* 0x00000040b1b07824 */ /* 0x000fe200078e00ff */
[----:B------:R-:W-:Y:S01]  /*13a80*/  MOV R3, R2 ;  /* 0x0000000200037202 */ /* 0x000fe20000000f00 */
[----:B------:R-:W-:Y:S01]  /*13a90*/  IMAD.MOV.U32 R101, RZ, RZ, R0 ;  /* 0x000000ffff657224 */ /* 0x000fe200078e0000 */
[----:B------:R-:W-:Y:S01]  /*13aa0*/  LOP3.LUT R5, R5, 0x6, RZ, 0xc0, !PT ;  /* 0x0000000605057812 */ /* 0x000fe200078ec0ff */
[----:B------:R-:W-:Y:S01]  /*13ab0*/  VIADD R177, R177, 0x1 ;  /* 0x00000001b1b17836 */ /* 0x000fe20000000000 */
[----:B------:R-:W-:Y:S02]  /*13ac0*/  ISETP.NE.AND.EX P2, PT, R107, RZ, PT, P2 ;  /* 0x000000ff6b00720c */ /* 0x000fe40003f45320 */
[C---:B------:R-:W-:Y:S02]  /*13ad0*/  LOP3.LUT R178, R176.reuse, 0x20, R5, 0xfe, !PT ;  /* 0x00000020b0b27812 */ /* 0x040fe400078efe05 */
[----:B------:R-:W-:-:S09]  /*13ae0*/  IADD3 R176, PT, PT, R176, 0x40, RZ ;  /* 0x00000040b0b07810 */ /* 0x000fd20007ffe0ff */
.L_x_10311:
        /* <DEDUP_REMOVED lines=79> */
.L_x_10306:
[----:B------:R-:W-:Y:S05]  /*13fe0*/  BSYNC.RECONVERGENT B0 ;  /* 0x0000000000007941 */ /* 0x000fea0003800200 */
.L_x_10305:
        /* <DEDUP_REMOVED lines=71> */
[----:B------:R-:W2:Y:S07]  /*14460*/  LDSM.16.M88.4 R104, [R138+0x5000] ;  /* 0x005000008a68783b */ /* 0x000eae0000000200 */
[C---:B-1----:R-:W-:Y:S08]  /*14470*/  HMMA.16816.F32.BF16 R4, R124.reuse, R128, R4 ;  /* 0x000000807c04723c */ /* 0x042ff00000041804 */
[C---:B------:R-:W-:Y:S08]  /*14480*/  HMMA.16816.F32.BF16 R8, R124.reuse, R130, R8 ;  /* 0x000000827c08723c */ /* 0x040ff00000041808 */
[C---:B------:R-:W-:Y:S08]  /*14490*/  HMMA.16816.F32.BF16 R12, R124.reuse, R132, R12 ;  /* 0x000000847c0c723c */ /* 0x040ff0000004180c */
[C---:B------:R-:W-:Y:S08]  /*144a0*/  HMMA.16816.F32.BF16 R16, R124.reuse, R134, R16 ;  /* 0x000000867c10723c */ /* 0x040ff00000041810 */
[C---:B--2---:R-:W-:Y:S08]  /*144b0*/  HMMA.16816.F32.BF16 R20, R124.reuse, R104, R20 ;  /* 0x000000687c14723c */ /* 0x044ff00000041814 */
[C---:B------:R-:W-:Y:S01]  /*144c0*/  HMMA.16816.F32.BF16 R24, R124.reuse, R106, R24 ;  /* 0x0000006a7c18723c */ /* 0x040fe20000041818 */
[----:B------:R-:W1:Y:S07]  /*144d0*/  LDSM.16.M88.4 R104, [R140] ;  /* 0x000000008c68783b */ /* 0x000e6e0000000200 */
[C---:B------:R-:W-:Y:S08]  /*144e0*/  HMMA.16816.F32.BF16 R28, R124.reuse, R108, R28 ;  /* 0x0000006c7c1c723c */ /* 0x040ff0000004181c */
[----:B------:R-:W-:Y:S01]  /*144f0*/  HMMA.16816.F32.BF16 R32, R124, R110, R32 ;  /* 0x0000006e7c20723c */ /* 0x000fe20000041820 */
[----:B------:R-:W2:Y:S07]  /*14500*/  LDSM.16.M88.4 R108, [R137+0x4800] ;  /* 0x00480000896c783b */ /* 0x000eae0000000200 */
[C---:B-1----:R-:W-:Y:S08]  /*14510*/  HMMA.16816.F32.BF16 R4, R104.reuse, R112, R4 ;  /* 0x000000706804723c */ /* 0x042ff00000041804 */
[C---:B------:R-:W-:Y:S01]  /*14520*/  HMMA.16816.F32.BF16 R8, R104.reuse, R114, R8 ;  /* 0x000000726808723c */ /* 0x040fe20000041808 */
[----:B------:R-:W1:Y:S07]  /*14530*/  LDSM.16.M88.4 R112, [R137+0x5000] ;  /* 0x005000008970783b */ /* 0x000e6e0000000200 */
[C---:B--2---:R-:W-:Y:S08]  /*14540*/  HMMA.16816.F32.BF16 R12, R104.reuse, R108, R12 ;  /* 0x0000006c680c723c */ /* 0x044ff0000004180c */
[C---:B------:R-:W-:Y:S01]  /*14550*/  HMMA.16816.F32.BF16 R16, R104.reuse, R110, R16 ;  /* 0x0000006e6810723c */ /* 0x040fe20000041810 */
[----:B------:R-:W-:Y:S07]  /*14560*/  LDSM.16.M88.4 R108, [R139] ;  /* 0x000000008b6c783b */ /* 0x000fee0000000200 */
[C---:B-1----:R-:W-:Y:S08]  /*14570*/  HMMA.16816.F32.BF16 R20, R104.reuse, R112, R20 ;  /* 0x000000706814723c */ /* 0x042ff00000041814 */
        /* <DEDUP_REMOVED lines=9> */
[C---:B--2---:R-:W-:Y:S08]  /*14610*/  HMMA.16816.F32.BF16 R12, R108.reuse, R104, R12 ;  /* 0x000000686c0c723c */ /* 0x044ff0000004180c */
[C---:B------:R-:W-:Y:S01]  /*14620*/  HMMA.16816.F32.BF16 R16, R108.reuse, R106, R16 ;  /* 0x0000006a6c10723c */ /* 0x040fe20000041810 */
[----:B------:R-:W-:Y:S07]  /*14630*/  LDSM.16.M88.4 R104, [R143+0x2000] ;  /* 0x002000008f68783b */ /* 0x000fee0000000200 */
[C---:B-1----:R-:W-:Y:S08]  /*14640*/  HMMA.16816.F32.BF16 R20, R108.reuse, R112, R20 ;  /* 0x000000706c14723c */ /* 0x042ff00000041814 */
[C---:B------:R-:W-:Y:S01]  /*14650*/  HMMA.16816.F32.BF16 R24, R108.reuse, R114, R24 ;  /* 0x000000726c18723c */ /* 0x040fe20000041818 */
[----:B------:R-:W1:Y:S07]  /*14660*/  LDSM.16.M88.4 R112, [R142+UR6+0x6000] ;  /* 0x006000068e70783b */ /* 0x000e6e0008000200 */
[C---:B------:R-:W-:Y:S08]  /*14670*/  HMMA.16816.F32.BF16 R28, R108.reuse, R116, R28 ;  /* 0x000000746c1c723c */ /* 0x040ff0000004181c */
[----:B------:R-:W-:Y:S01]  /*14680*/  HMMA.16816.F32.BF16 R32, R108, R118, R32 ;  /* 0x000000766c20723c */ /* 0x000fe20000041820 */
[----:B------:R-:W2:Y:S04]  /*14690*/  LDSM.16.M88.4 R108, [R142+UR6+0x6800] ;  /* 0x006800068e6c783b */ /* 0x000ea80008000200 */
[----:B------:R-:W-:Y:S03]  /*146a0*/  LDSM.16.M88.4 R116, [R142+UR6+0x7800] ;  /* 0x007800068e74783b */ /* 0x000fe60008000200 */
[C---:B-1----:R-:W-:Y:S08]  /*146b0*/  HMMA.16816.F32.BF16 R4, R104.reuse, R112, R4 ;  /* 0x000000706804723c */ /* 0x042ff00000041804 */
[C---:B------:R-:W-:Y:S01]  /*146c0*/  HMMA.16816.F32.BF16 R8, R104.reuse, R114, R8 ;  /* 0x000000726808723c */ /* 0x040fe20000041808 */
[----:B------:R-:W1:Y:S07]  /*146d0*/  LDSM.16.M88.4 R112, [R142+UR6+0x7000] ;  /* 0x007000068e70783b */ /* 0x000e6e0008000200 */
[C---:B--2---:R-:W-:Y:S08]  /*146e0*/  HMMA.16816.F32.BF16 R12, R104.reuse, R108, R12 ;  /* 0x0000006c680c723c */ /* 0x044ff0000004180c */
[C---:B------:R-:W-:Y:S01]  /*146f0*/  HMMA.16816.F32.BF16 R16, R104.reuse, R110, R16 ;  /* 0x0000006e6810723c */ /* 0x040fe20000041810 */
[----:B------:R-:W-:Y:S07]  /*14700*/  LDSM.16.M88.4 R108, [R141+0x2000] ;  /* 0x002000008d6c783b */ /* 0x000fee0000000200 */
        /* <DEDUP_REMOVED lines=35> */
[----:B------:R-:W1:Y:S01]  /*14940*/  LDSM.16.M88.4 R112, [R136+0x7000] ;  /* 0x007000008870783b */ /* 0x000e620000000200 */
[----:B------:R-:W-:Y:S04]  /*14950*/  DEPBAR.LE SB0, 0x0 ;  /* 0x000080000000791a */ /* 0x000fe80000000000 */
[----:B------:R-:W-:Y:S02]  /*14960*/  BAR.SYNC.DEFER_BLOCKING 0x0 ;  /* 0x0000000000007b1d */ /* 0x000fe40000010000 */
[C---:B--2---:R-:W-:Y:S08]  /*14970*/  HMMA.16816.F32.BF16 R12, R108.reuse, R104, R12 ;  /* 0x000000686c0c723c */ /* 0x044ff0000004180c */
[C---:B------:R-:W-:Y:S08]  /*14980*/  HMMA.16816.F32.BF16 R16, R108.reuse, R106, R16 ;  /* 0x0000006a6c10723c */ /* 0x040ff00000041810 */
[C---:B-1----:R-:W-:Y:S08]  /*14990*/  HMMA.16816.F32.BF16 R20, R108.reuse, R112, R20 ;  /* 0x000000706c14723c */ /* 0x042ff00000041814 */
        /* <DEDUP_REMOVED lines=79> */
.L_x_10310:
[----:B------:R-:W-:Y:S05]  /*14e90*/  BSYNC.RECONVERGENT B0 ;  /* 0x0000000000007941 */ /* 0x000fea0003800200 */
.L_x_10309:
        /* <DEDUP_REMOVED lines=50> */
.L_x_10308:
[----:B------:R-:W-:Y:S05]  /*151c0*/  BSYNC.RECONVERGENT B1 ;  /* 0x0000000000017941 */ /* 0x000fea0003800200 */
.L_x_10307:
[----:B--2---:R-:W2:Y:S01]  /*151d0*/  LD.E R105, desc[UR4][R102.64+0xdc] ;  /* 0x0000dc0466697980 */ /* 0x004ea2000c101900 */
[C---:B------:R-:W-:Y:S02]  /*151e0*/  VIADD R109, R178.reuse, 0xffffffe1 ;  /* 0xffffffe1b26d7836 */ /* 0x040fe40000000000 */
[C---:B------:R-:W-:Y:S02]  /*151f0*/  VIADD R0, R178.reuse, 0xffffffe0 ;  /* 0xffffffe0b2007836 */ /* 0x040fe40000000000 */
[C---:B------:R-:W-:Y:S01]  /*15200*/  VIADD R2, R178.reuse, 0xffffffe9 ;  /* 0xffffffe9b2027836 */ /* 0x040fe20000000000 */
[-C--:B------:R-:W-:Y:S01]  /*15210*/  ISETP.GE.AND P3, PT, R109, R175.reuse, PT ;  /* 0x000000af6d00720c */ /* 0x080fe20003f66270 */
[----:B------:R-:W-:Y:S01]  /*15220*/  VIADD R104, R178, 0xffffffe8 ;  /* 0xffffffe8b2687836 */ /* 0x000fe20000000000 */
[-C--:B------:R-:W-:Y:S01]  /*15230*/  ISETP.GE.AND P4, PT, R0, R175.reuse, PT ;  /* 0x000000af0000720c */ /* 0x080fe20003f86270 */
[C---:B------:R-:W-:Y:S01]  /*15240*/  VIADD R113, R178.reuse, 0xfffffff0 ;  /* 0xfffffff0b2717836 */ /* 0x040fe20000000000 */
[----:B------:R-:W-:Y:S01]  /*15250*/  FSEL R106, R5, -INF , P3 ;  /* 0xff800000056a7808 */ /* 0x000fe20001800000 */
[----:B------:R-:W-:Y:S01]  /*15260*/  VIADD R108, R178, 0xfffffff1 ;  /* 0xfffffff1b26c7836 */ /* 0x000fe20000000000 */
[----:B------:R-:W-:Y:S01]  /*15270*/  FSEL R107, R4, -INF , P4 ;  /* 0xff800000046b7808 */ /* 0x000fe20002000000 */
[----:B------:R-:W-:Y:S01]  /*15280*/  VIADD R112, R178, 0x1 ;  /* 0x00000001b2707836 */ /* 0x000fe20000000000 */
[-C--:B------:R-:W-:Y:S01]  /*15290*/  ISETP.GE.AND P3, PT, R2, R175.reuse, PT ;  /* 0x000000af0200720c */ /* 0x080fe20003f66270 */
[----:B------:R-:W-:Y:S01]  /*152a0*/  VIADD R5, R178, 0x18 ;  /* 0x00000018b2057836 */ /* 0x000fe20000000000 */
[----:B------:R-:W-:Y:S01]  /*152b0*/  ISETP.GE.AND P4, PT, R104, R175, PT ;  /* 0x000000af6800720c */ /* 0x000fe20003f86270 */
[----:B------:R-:W-:Y:S01]  /*152c0*/  VIADD R176, R176, 0xffffffc0 ;  /* 0xffffffc0b0b07836 */ /* 0x000fe20000000000 */
[-C--:B------:R-:W-:Y:S02]  /*152d0*/  ISETP.GE.AND P1, PT, R0, R173.reuse, PT ;  /* 0x000000ad0000720c */ /* 0x080fe40003f26270 */
[----:B------:R-:W-:Y:S02]  /*152e0*/  ISETP.GE.AND P0, PT, R109, R173, PT ;  /* 0x000000ad6d00720c */ /* 0x000fe40003f06270 */
[----:B------:R-:W-:Y:S01]  /*152f0*/  FSEL R111, R8, -INF , P4 ;  /* 0xff800000086f7808 */ /* 0x000fe20002000000 */
[C---:B------:R-:W-:Y:S01]  /*15300*/  VIADD R8, R178.reuse, 0x9 ;  /* 0x00000009b2087836 */ /* 0x040fe20000000000 */
[----:B------:R-:W-:Y:S01]  /*15310*/  FSEL R110, R9, -INF , P3 ;  /* 0xff800000096e7808 */ /* 0x000fe20001800000 */
[----:B------:R-:W-:Y:S01]  /*15320*/  VIADD R9, R178, 0xfffffff8 ;  /* 0xfffffff8b2097836 */ /* 0x000fe20000000000 */
[C---:B------:R-:W-:Y:S02]  /*15330*/  ISETP.GE.AND P6, PT, R0.reuse, R174, PT ;  /* 0x000000ae0000720c */ /* 0x040fe40003fc6270 */
[----:B------:R-:W-:Y:S01]  /*15340*/  ISETP.GE.AND P5, PT, R0, R172, PT ;  /* 0x000000ac0000720c */ /* 0x000fe20003fa6270 */
[----:B------:R-:W-:Y:S01]  /*15350*/  VIADD R0, R178, 0xfffffff9 ;  /* 0xfffffff9b2007836 */ /* 0x000fe20000000000 */
[----:B------:R-:W-:Y:S02]  /*15360*/  FSEL R4, R6, -INF , P1 ;  /* 0xff80000006047808 */ /* 0x000fe40000800000 */
[-C--:B------:R-:W-:Y:S02]  /*15370*/  ISETP.GE.AND P4, PT, R113, R175.reuse, PT ;  /* 0x000000af7100720c */ /* 0x080fe40003f86270 */
[----:B------:R-:W-:Y:S02]  /*15380*/  ISETP.GE.AND P3, PT, R108, R175, PT ;  /* 0x000000af6c00720c */ /* 0x000fe40003f66270 */
[-C--:B------:R-:W-:Y:S02]  /*15390*/  ISETP.GE.AND P1, PT, R104, R173.reuse, PT ;  /* 0x000000ad6800720c */ /* 0x080fe40003f26270 */
[----:B------:R-:W-:Y:S02]  /*153a0*/  FSEL R7, R7, -INF , P0 ;  /* 0xff80000007077808 */ /* 0x000fe40000000000 */
[----:B------:R-:W-:Y:S02]  /*153b0*/  ISETP.GE.AND P0, PT, R2, R173, PT ;  /* 0x000000ad0200720c */ /* 0x000fe40003f06270 */
[----:B------:R-:W-:Y:S01]  /*153c0*/  FSEL R193, R12, -INF , P4 ;  /* 0xff8000000cc17808 */ /* 0x000fe20002000000 */
[----:B------:R-:W-:Y:S01]  /*153d0*/  VIADD R12, R178, 0x8 ;  /* 0x00000008b20c7836 */ /* 0x000fe20000000000 */
[----:B------:R-:W-:Y:S02]  /*153e0*/  FSEL R119, R13, -INF , P3 ;  /* 0xff8000000d777808 */ /* 0x000fe40001800000 */
        /* <DEDUP_REMOVED lines=34> */
[----:B------:R-:W-:Y:S02]  /*15610*/  ISETP.GE.AND P4, PT, R22, R175, PT ;  /* 0x000000af1600720c */ /* 0x000fe40003f86270 */
[----:B------:R-:W-:Y:S02]  /*15620*/  FSEL R27, R27, -INF , P0 ;  /* 0xff8000001b1b7808 */ /* 0x000fe40000000000 */
[-C--:B------:R-:W-:Y:S02]  /*15630*/  ISETP.GE.AND P0, PT, R20, R173.reuse, PT ;  /* 0x000000ad1400720c */ /* 0x080fe40003f06270 */
[----:B------:R-:W-:Y:S02]  /*15640*/  FSEL R33, R33, -INF , P3 ;  /* 0xff80000021217808 */ /* 0x000fe40001800000 */
[----:B------:R-:W-:Y:S02]  /*15650*/  FSEL R28, R28, -INF , P4 ;  /* 0xff8000001c1c7808 */ /* 0x000fe40002000000 */
[----:B------:R-:W-:Y:S02]  /*15660*/  FSEL R26, R26, -INF , P1 ;  /* 0xff8000001a1a7808 */ /* 0x000fe40000800000 */
[-C--:B------:R-:W-:Y:S02]  /*15670*/  ISETP.GE.AND P3, PT, R178, R174.reuse, PT ;  /* 0x000000aeb200720c */ /* 0x080fe40003f66270 */
[----:B------:R-:W-:Y:S02]  /*15680*/  ISETP.GE.AND P1, PT, R22, R173, PT ;  /* 0x000000ad1600720c */ /* 0x000fe40003f26270 */
[----:B------:R-:W-:Y:S02]  /*15690*/  ISETP.GE.AND P4, PT, R5, R175, PT ;  /* 0x000000af0500720c */ /* 0x000fe40003f86270 */
[----:B------:R-:W-:Y:S02]  /*156a0*/  FSEL R31, R31, -INF , P0 ;  /* 0xff8000001f1f7808 */ /* 0x000fe40000000000 */
[-C--:B------:R-:W-:Y:S02]  /*156b0*/  ISETP.GE.AND P0, PT, R16, R173.reuse, PT ;  /* 0x000000ad1000720c */ /* 0x080fe40003f06270 */
[----:B------:R-:W-:Y:S02]  /*156c0*/  FSEL R185, R185, -INF , !P3 ;  /* 0xff800000b9b97808 */ /* 0x000fe40005800000 */
[----:B------:R-:W-:Y:S02]  /*156d0*/  FSEL R30, R30, -INF , P1 ;  /* 0xff8000001e1e7808 */ /* 0x000fe40000800000 */
[----:B------:R-:W-:Y:S02]  /*156e0*/  FSEL R32, R32, -INF , P4 ;  /* 0xff80000020207808 */ /* 0x000fe40002000000 */
[-C--:B------:R-:W-:Y:S02]  /*156f0*/  ISETP.GE.AND P3, PT, R104, R174.reuse, PT ;  /* 0x000000ae6800720c */ /* 0x080fe40003f66270 */
[----:B------:R-:W-:Y:S02]  /*15700*/  ISETP.GE.AND P4, PT, R109, R174, PT ;  /* 0x000000ae6d00720c */ /* 0x000fe40003f86270 */
[----:B------:R-:W-:Y:S02]  /*15710*/  ISETP.GE.AND P1, PT, R5, R173, PT ;  /* 0x000000ad0500720c */ /* 0x000fe40003f26270 */
[----:B------:R-:W-:Y:S02]  /*15720*/  FSEL R35, R35, -INF , P0 ;  /* 0xff80000023237808 */ /* 0x000fe40000000000 */
[C---:B------:R-:W-:Y:S01]  /*15730*/  ISETP.GE.AND P0, PT, R178.reuse, R172, PT ;  /* 0x000000acb200720c */ /* 0x040fe20003f06270 */
[----:B------:R-:W-:Y:S01]  /*15740*/  VIADD R178, R178, 0xffffffc0 ;  /* 0xffffffc0b2b27836 */ /* 0x000fe20000000000 */
[----:B------:R-:W-:Y:S02]  /*15750*/  FSEL R15, R111, -INF , !P3 ;  /* 0xff8000006f0f7808 */ /* 0x000fe40005800000 */
[----:B------:R-:W-:Y:S02]  /*15760*/  FSEL R6, R107, -INF , !P6 ;  /* 0xff8000006b067808 */ /* 0x000fe40007000000 */
[----:B------:R-:W-:Y:S02]  /*15770*/  FSEL R21, R106, -INF , !P4 ;  /* 0xff8000006a157808 */ /* 0x000fe40006000000 */
[----:B------:R-:W-:Y:S02]  /*15780*/  FSEL R34, R34, -INF , P1 ;  /* 0xff80000022227808 */ /* 0x000fe40000800000 */
[CC--:B------:R-:W-:Y:S02]  /*15790*/  ISETP.GE.AND P6, PT, R2.reuse, R174.reuse, PT ;  /* 0x000000ae0200720c */ /* 0x0c0fe40003fc6270 */
[----:B------:R-:W-:Y:S02]  /*157a0*/  ISETP.GE.AND P3, PT, R113, R174, PT ;  /* 0x000000ae7100720c */ /* 0x000fe40003f66270 */
[-C--:B------:R-:W-:Y:S02]  /*157b0*/  ISETP.GE.AND P1, PT, R109, R172.reuse, PT ;  /* 0x000000ac6d00720c */ /* 0x080fe40003f26270 */
[----:B------:R-:W-:Y:S02]  /*157c0*/  FSEL R135, R135, -INF , !P0 ;  /* 0xff80000087877808 */ /* 0x000fe40004000000 */
        /* <DEDUP_REMOVED lines=8> */
[----:B------:R-:W-:Y:S02]  /*15850*/  ISETP.GE.AND P3, PT, R9, R174, PT ;  /* 0x000000ae0900720c */ /* 0x000fe40003f66270 */
[----:B------:R-:W-:Y:S02]  /*15860*/  FSEL R17, R10, -INF , !P0 ;  /* 0xff8000000a117808 */ /* 0x000fe40004000000 */
[----:B------:R-:W-:Y:S02]  /*15870*/  FSEL R11, R11, -INF , !P4 ;  /* 0xff8000000b0b7808 */ /* 0x000fe40006000000 */
[----:B------:R-:W-:Y:S02]  /*15880*/  FMNMX3.FTZ R2, R2, R15, R13, !PT ;  /* 0x0000000f02027276 */ /* 0x000fe4000781000d */
[C---:B------:R-:W-:Y:S02]  /*15890*/  ISETP.GE.AND P4, PT, R0.reuse, R172, PT ;  /* 0x000000ac0000720c */ /* 0x040fe40003f86270 */
[----:B------:R-:W-:Y:S02]  /*158a0*/  ISETP.GE.AND P0, PT, R0, R174, PT ;  /* 0x000000ae0000720c */ /* 0x000fe40003f06270 */
[----:B------:R-:W-:Y:S02]  /*158b0*/  FSEL R119, R119, -INF , !P5 ;  /* 0xff80000077777808 */ /* 0x000fe40006800000 */
[-C--:B------:R-:W-:Y:S02]  /*158c0*/  ISETP.GE.AND P6, PT, R113, R172.reuse, PT ;  /* 0x000000ac7100720c */ /* 0x080fe40003fc6270 */
        /* <DEDUP_REMOVED lines=8> */
[----:B------:R-:W-:Y:S02]  /*15950*/  FSEL R125, R125, -INF , !P1 ;  /* 0xff8000007d7d7808 */ /* 0x000fe40004800000 */
[----:B------:R-:W-:Y:S02]  /*15960*/  FMNMX3.FTZ R0, R0, R17, R11, !PT ;  /* 0x0000001100007276 */ /* 0x000fe4000781000b */
[----:B------:R-:W-:Y:S02]  /*15970*/  FSEL R187, R18, -INF , !P5 ;  /* 0xff80000012bb7808 */ /* 0x000fe40006800000 */
[----:B------:R-:W-:Y:S02]  /*15980*/  FSEL R183, R183, -INF , !P3 ;  /* 0xff800000b7b77808 */ /* 0x000fe40005800000 */
[C---:B------:R-:W-:Y:S02]  /*15990*/  ISETP.GE.AND P3, PT, R8.reuse, R174, PT ;  /* 0x000000ae0800720c */ /* 0x040fe40003f66270 */
[----:B------:R-:W-:Y:S02]  /*159a0*/  ISETP.GE.AND P5, PT, R8, R172, PT ;  /* 0x000000ac0800720c */ /* 0x000fe40003fa6270 */
[----:B------:R-:W-:Y:S02]  /*159b0*/  ISETP.GE.AND P6, PT, R12, R174, PT ;  /* 0x000000ae0c00720c */ /* 0x000fe40003fc6270 */
[----:B------:R-:W-:Y:S02]  /*159c0*/  FMNMX3.FTZ R8, R2, R191, R123, !PT ;  /* 0x000000bf02087276 */ /* 0x000fe4000781007b */
[-C--:B------:R-:W-:Y:S02]  /*159d0*/  ISETP.GE.AND P0, PT, R112, R172.reuse, PT ;  /* 0x000000ac7000720c */ /* 0x080fe40003f06270 */
[----:B------:R-:W-:Y:S02]  /*159e0*/  FSEL R121, R121, -INF , !P4 ;  /* 0xff80000079797808 */ /* 0x000fe40006000000 */
[----:B------:R-:W-:Y:S02]  /*159f0*/  FMNMX3.FTZ R2, R0, R189, R125, !PT ;  /* 0x000000bd00027276 */ /* 0x000fe4000781007d */
[----:B------:R-:W-:Y:S02]  /*15a00*/  ISETP.GE.AND P1, PT, R12, R172, PT ;  /* 0x000000ac0c00720c */ /* 0x000fe40003f26270 */
[-C--:B------:R-:W-:Y:S02]  /*15a10*/  ISETP.GE.AND P4, PT, R22, R174.reuse, PT ;  /* 0x000000ae1600720c */ /* 0x080fe40003f86270 */
[----:B------:R-:W-:Y:S02]  /*15a20*/  FSEL R155, R25, -INF , !P3 ;  /* 0xff800000199b7808 */ /* 0x000fe40005800000 */
[-C--:B------:R-:W-:Y:S02]  /*15a30*/  ISETP.GE.AND P3, PT, R20, R174.reuse, PT ;  /* 0x000000ae1400720c */ /* 0x080fe40003f66270 */
[----:B------:R-:W-:Y:S02]  /*15a40*/  FSEL R179, R24, -INF , !P6 ;  /* 0xff80000018b37808 */ /* 0x000fe40007000000 */
[----:B------:R-:W-:Y:S02]  /*15a50*/  FMNMX3.FTZ R0, R8, R185, R183, !PT ;  /* 0x000000b908007276 */ /* 0x000fe400078100b7 */
[----:B------:R-:W-:Y:S02]  /*15a60*/  FSEL R186, R23, -INF , !P0 ;  /* 0xff80000017ba7808 */ /* 0x000fe40004000000 */
[----:B------:R-:W-:Y:S02]  /*15a70*/  FMNMX3.FTZ R9, R2, R187, R121, !PT ;  /* 0x000000bb02097276 */ /* 0x000fe40007810079 */
        /* <DEDUP_REMOVED lines=15> */
[-C--:B------:R-:W-:Y:S01]  /*15b70*/  ISETP.GE.AND P3, PT, R16, R172.reuse, PT ;  /* 0x000000ac1000720c */ /* 0x080fe20003f66270 */
[----:B------:R-:W-:Y:S01]  /*15b80*/  LDSM.16.MT88.4 R28, [R145+0x8000] ;  /* 0x00800000911c783b */ /* 0x000fe20000004200 */
[----:B------:R-:W-:Y:S02]  /*15b90*/  ISETP.GE.AND P5, PT, R5, R172, PT ;  /* 0x000000ac0500720c */ /* 0x000fe40003fa6270 */
        /* <DEDUP_REMOVED lines=18> */
[----:B------:R-:W-:Y:S04]  /*15cc0*/  FSEL R188, R188, RZ, P0 ;  /* 0x000000ffbcbc7208 */ /* 0x000fe80000000000 */
[----:B------:R-:W-:Y:S01]  /*15cd0*/  FSEL R190, R190, RZ, P1 ;  /* 0x000000ffbebe7208 */ /* 0x000fe20000800000 */
[-CC-:B------:R-:W-:Y:S01]  /*15ce0*/  FFMA.FTZ R116, R4, R105.reuse, -R188.reuse ;  /* 0x0000006904747223 */ /* 0x180fe200000108bc */
[----:B------:R-:W-:Y:S01]  /*15cf0*/  FSEL R4, R0, RZ, P0 ;  /* 0x000000ff00047208 */ /* 0x000fe20000000000 */
[-CC-:B------:R-:W-:Y:S01]  /*15d00*/  FFMA.FTZ R115, R19, R105.reuse, -R188.reuse ;  /* 0x0000006913737223 */ /* 0x180fe200000108bc */
[-C--:B------:R-:W-:Y:S01]  /*15d10*/  FFMA.FTZ R112, R17, R105.reuse, -R188 ;  /* 0x0000006911707223 */ /* 0x080fe200000108bc */
[-CC-:B------:R-:W-:Y:S01]  /*15d20*/  FFMA.FTZ R114, R15, R105.reuse, -R190.reuse ;  /* 0x000000690f727223 */ /* 0x180fe200000108be */
[-CC-:B------:R-:W-:Y:S01]  /*15d30*/  FFMA.FTZ R107, R13, R105.reuse, -R190.reuse ;  /* 0x000000690d6b7223 */ /* 0x180fe200000108be */
[-CC-:B------:R-:W-:Y:S01]  /*15d40*/  FFMA.FTZ R118, R6, R105.reuse, -R190.reuse ;  /* 0x0000006906767223 */ /* 0x180fe200000108be */
[----:B------:R-:W1:Y:S01]  /*15d50*/  LDSM.16.MT88.4 R12, [R147+0x8000] ;  /* 0x00800000930c783b */ /* 0x000e620000004200 */
[----:B------:R-:W-:Y:S01]  /*15d60*/  FSEL R6, R2, RZ, P1 ;  /* 0x000000ff02067208 */ /* 0x000fe20000800000 */
[----:B------:R-:W-:Y:S01]  /*15d70*/  FADD.FTZ R4, -R4, R101 ;  /* 0x0000006504047221 */ /* 0x000fe20000010100 */
[-C--:B------:R-:W-:Y:S01]  /*15d80*/  FFMA.FTZ R117, R21, R105.reuse, -R190 ;  /* 0x0000006915757223 */ /* 0x080fe200000108be */
[-C--:B------:R-:W-:Y:S01]  /*15d90*/  FFMA.FTZ R113, R11, R105.reuse, -R188 ;  /* 0x000000690b717223 */ /* 0x080fe200000108bc */
[----:B------:R-:W-:Y:S01]  /*15da0*/  MUFU.EX2 R118, R118 ;  /* 0x0000007600767308 */ /* 0x000fe20000000800 */
[----:B------:R-:W-:Y:S01]  /*15db0*/  FADD.FTZ R6, -R6, R3 ;  /* 0x0000000306067221 */ /* 0x000fe20000010100 */
[C---:B------:R-:W-:Y:S01]  /*15dc0*/  FMUL.FTZ R3, R105.reuse, R4 ;  /* 0x0000000469037220 */ /* 0x040fe20000410000 */
[----:B------:R-:W2:Y:S07]  /*15dd0*/  LDSM.16.MT88.4 R20, [R146+0x8000] ;  /* 0x008000009214783b */ /* 0x000eae0000004200 */
[----:B------:R-:W3:Y:S01]  /*15de0*/  MUFU.EX2 R117, R117 ;  /* 0x0000007500757308 */ /* 0x000ee20000000800 */
[----:B------:R-:W-:Y:S01]  /*15df0*/  FMUL.FTZ R8, R105, R6 ;  /* 0x0000000669087220 */ /* 0x000fe20000410000 */
        /* <DEDUP_REMOVED lines=11> */
[-CC-:B------:R-:W-:Y:S01]  /*15eb0*/  FFMA.FTZ R194, R183, R105.reuse, -R190.reuse ;  /* 0x00000069b7c27223 */ /* 0x180fe200000108be */
[----:B---3--:R-:W-:Y:S01]  /*15ec0*/  F2FP.BF16.F32.PACK_AB R108, R117, R118 ;  /* 0x00000076756c723e */ /* 0x008fe200000010ff */
[-C--:B------:R-:W-:Y:S07]  /*15ed0*/  FFMA.FTZ R192, R155, R105.reuse, -R190 ;  /* 0x000000699bc07223 */ /* 0x080fee00000108be */
[----:B------:R-:W3:Y:S01]  /*15ee0*/  MUFU.EX2 R107, R107 ;  /* 0x0000006b006b7308 */ /* 0x000ee20000000800 */
[--C-:B------:R-:W-:Y:S01]  /*15ef0*/  FFMA.FTZ R135, R135, R105, -R188.reuse ;  /* 0x0000006987877223 */ /* 0x100fe200000108bc */
[C---:B----4-:R-:W-:Y:S01]  /*15f00*/  FMUL.FTZ R6, R3.reuse, R98 ;  /* 0x0000006203067220 */ /* 0x050fe20000410000 */
[C---:B------:R-:W-:Y:S07]  /*15f10*/  FMUL.FTZ R7, R3.reuse, R99 ;  /* 0x0000006303077220 */ /* 0x040fee0000410000 */
[----:B------:R-:W-:Y:S01]  /*15f20*/  MUFU.EX2 R116, R116 ;  /* 0x0000007400747308 */ /* 0x000fe20000000800 */
[----:B------:R-:W-:Y:S01]  /*15f30*/  FMUL.FTZ R10, R3, R94 ;  /* 0x0000005e030a7220 */ /* 0x000fe20000410000 */
[C---:B-----5:R-:W-:Y:S01]  /*15f40*/  FMUL.FTZ R4, R101.reuse, R96 ;  /* 0x0000006065047220 */ /* 0x060fe20000410000 */
[C---:B------:R-:W-:Y:S07]  /*15f50*/  FMUL.FTZ R5, R101.reuse, R97 ;  /* 0x0000006165057220 */ /* 0x040fee0000410000 */
[----:B------:R-:W4:Y:S01]  /*15f60*/  MUFU.EX2 R115, R115 ;  /* 0x0000007300737308 */ /* 0x000f220000000800 */
[C---:B------:R-:W-:Y:S01]  /*15f70*/  FMUL.FTZ R8, R101.reuse, R92 ;  /* 0x0000005c65087220 */ /* 0x040fe20000410000 */
[----:B------:R-:W-:Y:S01]  /*15f80*/  FMUL.FTZ R9, R101, R93 ;  /* 0x0000005d65097220 */ /* 0x000fe20000410000 */
        /* <DEDUP_REMOVED lines=11> */
[----:B----4-:R-:W-:Y:S01]  /*16040*/  F2FP.BF16.F32.PACK_AB R109, R115, R116 ;  /* 0x00000074736d723e */ /* 0x010fe200000010ff */
[----:B------:R-:W-:Y:S01]  /*16050*/  FMUL.FTZ R27, R3, R79 ;  /* 0x0000004f031b7220 */ /* 0x000fe20000410000 */
[C---:B------:R-:W-:Y:S01]  /*16060*/  FMUL.FTZ R32, R101.reuse, R68 ;  /* 0x0000004465207220 */ /* 0x040fe20000410000 */
[----:B------:R-:W-:Y:S01]  /*16070*/  FMUL.FTZ R33, R101, R69 ;  /* 0x0000004565217220 */ /* 0x000fe20000410000 */
[C---:B------:R-:W-:Y:S01]  /*16080*/  FMUL.FTZ R34, R3.reuse, R70 ;  /* 0x0000004603227220 */ /* 0x040fe20000410000 */
[----:B------:R-:W-:Y:S01]  /*16090*/  FMUL.FTZ R35, R3, R71 ;  /* 0x0000004703237220 */ /* 0x000fe20000410000 */
[----:B------:R-:W-:Y:S01]  /*160a0*/  FMUL.FTZ R36, R101, R36 ;  /* 0x0000002465247220 */ /* 0x000fe20000410000 */
[----:B------:R-:W-:Y:S01]  /*160b0*/  LDSM.16.MT88.4 R68, [R146+0xa000] ;  /* 0x00a000009244783b */ /* 0x000fe20000004200 */
[----:B---3--:R-:W-:Y:S01]  /*160c0*/  F2FP.BF16.F32.PACK_AB R111, R113, R112 ;  /* 0x00000070716f723e */ /* 0x008fe200000010ff */
[----:B------:R-:W-:Y:S01]  /*160d0*/  FMUL.FTZ R37, R101, R37 ;  /* 0x0000002565257220 */ /* 0x000fe20000410000 */
[C---:B------:R-:W-:Y:S01]  /*160e0*/  FMUL.FTZ R38, R3.reuse, R38 ;  /* 0x0000002603267220 */ /* 0x040fe20000410000 */
[----:B------:R-:W-:Y:S01]  /*160f0*/  FMUL.FTZ R39, R3, R39 ;  /* 0x0000002703277220 */ /* 0x000fe20000410000 */
[C---:B------:R-:W-:Y:S01]  /*16100*/  FMUL.FTZ R40, R101.reuse, R40 ;  /* 0x0000002865287220 */ /* 0x040fe20000410000 */
[----:B------:R-:W-:Y:S01]  /*16110*/  FMUL.FTZ R41, R101, R41 ;  /* 0x0000002965297220 */ /* 0x000fe20000410000 */
[----:B------:R-:W-:Y:S01]  /*16120*/  FMUL.FTZ R42, R3, R42 ;  /* 0x0000002a032a7220 */ /* 0x000fe20000410000 */
[C---:B-1----:R-:W-:Y:S01]  /*16130*/  HMMA.16816.F32.BF16 R4, R108.reuse, R12, R4 ;  /* 0x0000000c6c04723c */ /* 0x042fe20000041804 */
[----:B------:R-:W-:Y:S01]  /*16140*/  LDSM.16.MT88.4 R76, [R146+0x8800] ;  /* 0x00880000924c783b */ /* 0x000fe20000004200 */
[----:B------:R-:W-:Y:S03]  /*16150*/  MUFU.EX2 R194, R194 ;  /* 0x000000c200c27308 */ /* 0x000fe60000000800 */
[C---:B------:R-:W-:Y:S01]  /*16160*/  FMUL.FTZ R12, R101.reuse, R88 ;  /* 0x00000058650c7220 */ /* 0x040fe20000410000 */
[----:B------:R-:W-:Y:S01]  /*16170*/  FMUL.FTZ R13, R101, R89 ;  /* 0x00000059650d7220 */ /* 0x000fe20000410000 */
[C---:B------:R-:W-:Y:S01]  /*16180*/  FMUL.FTZ R43, R3.reuse, R43 ;  /* 0x0000002b032b7220 */ /* 0x040fe20000410000 */
[C---:B------:R-:W-:Y:S04]  /*16190*/  HMMA.16816.F32.BF16 R8, R108.reuse, R14, R8 ;  /* 0x0000000e6c08723c */ /* 0x040fe80000041808 */
        /* <DEDUP_REMOVED lines=10> */
[C---:B--2---:R-:W-:Y:S01]  /*16240*/  HMMA.16816.F32.BF16 R12, R108.reuse, R20, R12 ;  /* 0x000000146c0c723c */ /* 0x044fe2000004180c */
[----:B------:R-:W-:Y:S02]  /*16250*/  MUFU.EX2 R192, R192 ;  /* 0x000000c000c07308 */ /* 0x000fe40000000800 */
[C---:B------:R-:W-:Y:S01]  /*16260*/  FMUL.FTZ R20, R101.reuse, R80 ;  /* 0x0000005065147220 */ /* 0x040fe20000410000 */
[C---:B------:R-:W-:Y:S01]  /*16270*/  FMUL.FTZ R21, R101.reuse, R81 ;  /* 0x0000005165157220 */ /* 0x040fe20000410000 */
[----:B------:R-:W-:Y:S01]  /*16280*/  FMUL.FTZ R49, R101, R49 ;  /* 0x0000003165317220 */ /* 0x000fe20000410000 */
[C---:B------:R-:W-:Y:S01]  /*16290*/  FMUL.FTZ R50, R3.reuse, R50 ;  /* 0x0000003203327220 */ /* 0x040fe20000410000 */
[C---:B------:R-:W-:Y:S01]  /*162a0*/  FMUL.FTZ R51, R3.reuse, R51 ;  /* 0x0000003303337220 */ /* 0x040fe20000410000 */
[C---:B------:R-:W-:Y:S03]  /*162b0*/  HMMA.16816.F32.BF16 R16, R108.reuse, R22, R16 ;  /* 0x000000166c10723c */ /* 0x040fe60000041810 */
[----:B------:R-:W1:Y:S01]  /*162c0*/  MUFU.EX2 R126, R126 ;  /* 0x0000007e007e7308 */ /* 0x000e620000000800 */
[C---:B------:R-:W-:Y:S01]  /*162d0*/  FMUL.FTZ R22, R3.reuse, R82 ;  /* 0x0000005203167220 */ /* 0x040fe20000410000 */
[----:B------:R-:W-:Y:S01]  /*162e0*/  FMUL.FTZ R23, R3, R83 ;  /* 0x0000005303177220 */ /* 0x000fe20000410000 */
[C---:B------:R-:W-:Y:S01]  /*162f0*/  FMUL.FTZ R52, R101.reuse, R52 ;  /* 0x0000003465347220 */ /* 0x040fe20000410000 */
[----:B------:R-:W2:Y:S01]  /*16300*/  LDSM.16.MT88.4 R80, [R144+0x8000] ;  /* 0x008000009050783b */ /* 0x000ea20000004200 */
[----:B------:R-:W-:Y:S01]  /*16310*/  FMUL.FTZ R53, R101, R53 ;  /* 0x0000003565357220 */ /* 0x000fe20000410000 */
[C---:B------:R-:W-:Y:S01]  /*16320*/  FMUL.FTZ R54, R3.reuse, R54 ;  /* 0x0000003603367220 */ /* 0x040fe20000410000 */
[----:B------:R-:W-:Y:S01]  /*16330*/  FMUL.FTZ R55, R3, R55 ;  /* 0x0000003703377220 */ /* 0x000fe20000410000 */
[C---:B------:R-:W-:Y:S01]  /*16340*/  FMUL.FTZ R56, R101.reuse, R56 ;  /* 0x0000003865387220 */ /* 0x040fe20000410000 */
[C---:B------:R-:W-:Y:S01]  /*16350*/  HMMA.16816.F32.BF16 R20, R108.reuse, R28, R20 ;  /* 0x0000001c6c14723c */ /* 0x040fe20000041814 */
[----:B------:R-:W-:Y:S02]  /*16360*/  MUFU.EX2 R135, R135 ;  /* 0x0000008700877308 */ /* 0x000fe40000000800 */
[C---:B------:R-:W-:Y:S01]  /*16370*/  FMUL.FTZ R28, R101.reuse, R72 ;  /* 0x00000048651c7220 */ /* 0x040fe20000410000 */
[C---:B------:R-:W-:Y:S01]  /*16380*/  FMUL.FTZ R29, R101.reuse, R73 ;  /* 0x00000049651d7220 */ /* 0x040fe20000410000 */
        /* <DEDUP_REMOVED lines=8> */
[----:B------:R-:W3:Y:S01]  /*16410*/  LDSM.16.MT88.4 R72, [R147+0xa000] ;  /* 0x00a000009348783b */ /* 0x000ee20000004200 */
[----:B------:R-:W-:Y:S01]  /*16420*/  FMUL.FTZ R61, R101, R61 ;  /* 0x0000003d653d7220 */ /* 0x000fe20000410000 */
[C---:B------:R-:W-:Y:S01]  /*16430*/  FMUL.FTZ R62, R3.reuse, R62 ;  /* 0x0000003e033e7220 */ /* 0x040fe20000410000 */
[----:B------:R-:W-:Y:S03]  /*16440*/  FMUL.FTZ R63, R3, R63 ;  /* 0x0000003f033f7220 */ /* 0x000fe60000410000 */
[----:B------:R-:W-:Y:S01]  /*16450*/  MUFU.EX2 R122, R122 ;  /* 0x0000007a007a7308 */ /* 0x000fe20000000800 */
[C---:B------:R-:W-:Y:S01]  /*16460*/  FMUL.FTZ R64, R101.reuse, R64 ;  /* 0x0000004065407220 */ /* 0x040fe20000410000 */
[----:B------:R-:W-:Y:S01]  /*16470*/  FMUL.FTZ R65, R101, R65 ;  /* 0x0000004165417220 */ /* 0x000fe20000410000 */
[C---:B------:R-:W-:Y:S07]  /*16480*/  FMUL.FTZ R66, R3.reuse, R66 ;  /* 0x0000004203427220 */ /* 0x040fee0000410000 */
[----:B------:R-:W-:Y:S01]  /*16490*/  MUFU.EX2 R125, R189 ;  /* 0x000000bd007d7308 */ /* 0x000fe20000000800 */
[----:B------:R-:W-:Y:S01]  /*164a0*/  FMUL.FTZ R67, R3, R67 ;  /* 0x0000004303437220 */ /* 0x000fe20000410000 */
[-C--:B------:R-:W-:Y:S01]  /*164b0*/  FFMA.FTZ R186, R186, R105.reuse, -R188 ;  /* 0x00000069baba7223 */ /* 0x080fe200000108bc */
[-CC-:B------:R-:W-:Y:S07]  /*164c0*/  FFMA.FTZ R185, R185, R105.reuse, -R190.reuse ;  /* 0x00000069b9b97223 */ /* 0x180fee00000108be */
[----:B------:R-:W4:Y:S01]  /*164d0*/  MUFU.EX2 R124, R124 ;  /* 0x0000007c007c7308 */ /* 0x000f220000000800 */
[-CC-:B------:R-:W-:Y:S01]  /*164e0*/  FFMA.FTZ R179, R179, R105.reuse, -R190.reuse ;  /* 0x00000069b3b37223 */ /* 0x180fe200000108be */
[-CC-:B------:R-:W-:Y:S01]  /*164f0*/  FFMA.FTZ R134, R134, R105.reuse, -R190.reuse ;  /* 0x0000006986867223 */ /* 0x180fe200000108be */
[-C--:B------:R-:W-:Y:S07]  /*16500*/  FFMA.FTZ R131, R131, R105.reuse, -R190 ;  /* 0x0000006983837223 */ /* 0x080fee00000108be */
[----:B------:R-:W-:Y:S01]  /*16510*/  MUFU.EX2 R183, R185 ;  /* 0x000000b900b77308 */ /* 0x000fe20000000800 */
[-CC-:B------:R-:W-:Y:S01]  /*16520*/  FFMA.FTZ R127, R127, R105.reuse, -R188.reuse ;  /* 0x000000697f7f7223 */ /* 0x180fe200000108bc */
[-CC-:B------:R-:W-:Y:S01]  /*16530*/  FFMA.FTZ R128, R128, R105.reuse, -R188.reuse ;  /* 0x0000006980807223 */ /* 0x180fe200000108bc */
[-C--:B------:R-:W-:Y:S07]  /*16540*/  FFMA.FTZ R106, R106, R105.reuse, -R188 ;  /* 0x000000696a6a7223 */ /* 0x080fee00000108bc */
[----:B------:R-:W-:Y:S01]  /*16550*/  MUFU.EX2 R155, R179 ;  /* 0x000000b3009b7308 */ /* 0x000fe20000000800 */
[C---:B--2---:R-:W-:Y:S09]  /*16560*/  HMMA.16816.F32.BF16 R28, R108.reuse, R80, R28 ;  /* 0x000000506c1c723c */ /* 0x044ff2000004181c */
[----:B------:R-:W-:Y:S01]  /*16570*/  MUFU.EX2 R186, R186 ;  /* 0x000000ba00ba7308 */ /* 0x000fe20000000800 */
[-CC-:B------:R-:W-:Y:S01]  /*16580*/  FFMA.FTZ R80, R133, R105.reuse, -R190.reuse ;  /* 0x0000006985507223 */ /* 0x180fe200000108be */
[----:B------:R-:W-:Y:S01]  /*16590*/  FFMA.FTZ R190, R132, R105, -R190 ;  /* 0x0000006984be7223 */ /* 0x000fe200000108be */
[----:B------:R-:W-:Y:S07]  /*165a0*/  FFMA.FTZ R118, R101, R184, R118 ;  /* 0x000000b865767223 */ /* 0x000fee0000010076 */
[----:B------:R-:W-:Y:S01]  /*165b0*/  MUFU.EX2 R121, R187 ;  /* 0x000000bb00797308 */ /* 0x000fe20000000800 */
[C---:B------:R-:W-:Y:S09]  /*165c0*/  HMMA.16816.F32.BF16 R32, R108.reuse, R82, R32 ;  /* 0x000000526c20723c */ /* 0x040ff20000041820 */
[----:B------:R-:W2:Y:S01]  /*165d0*/  MUFU.EX2 R120, R120 ;  /* 0x0000007800787308 */ /* 0x000ea20000000800 */
[----:B------:R-:W-:Y:S01]  /*165e0*/  FFMA.FTZ R116, R3, R182, R116 ;  /* 0x000000b603747223 */ /* 0x000fe20000010074 */
[----:B------:R-:W-:Y:S01]  /*165f0*/  ISETP.GT.AND P0, PT, R177, R152, PT ;  /* 0x00000098b100720c */ /* 0x000fe20003f04270 */
[----:B------:R-:W-:Y:S07]  /*16600*/  FADD.FTZ R117, R117, R118 ;  /* 0x0000007675757221 */ /* 0x000fee0000010000 */
[----:B------:R-:W-:Y:S01]  /*16610*/  MUFU.EX2 R101, R134 ;  /* 0x0000008600657308 */ /* 0x000fe20000000800 */
[----:B------:R-:W-:Y:S01]  /*16620*/  FADD.FTZ R115, R115, R116 ;  /* 0x0000007473737221 */ /* 0x000fe20000010000 */
[----:B------:R-:W-:Y:S01]  /*16630*/  FADD.FTZ R114, R114, R117 ;  /* 0x0000007572727221 */ /* 0x000fe20000010000 */
[C---:B---3--:R-:W-:Y:S07]  /*16640*/  HMMA.16816.F32.BF16 R36, R108.reuse, R72, R36 ;  /* 0x000000486c24723c */ /* 0x048fee0000041824 */
[----:B------:R-:W-:Y:S01]  /*16650*/  MUFU.EX2 R131, R131 ;  /* 0x0000008300837308 */ /* 0x000fe20000000800 */
[----:B------:R-:W-:Y:S09]  /*16660*/  FADD.FTZ R114, R107, R114 ;  /* 0x000000726b727221 */ /* 0x000ff20000010000 */
[----:B------:R-:W3:Y:S01]  /*16670*/  MUFU.EX2 R190, R190 ;  /* 0x000000be00be7308 */ /* 0x000ee20000000800 */
[C---:B------:R-:W-:Y:S01]  /*16680*/  HMMA.16816.F32.BF16 R40, R108.reuse, R74, R40 ;  /* 0x0000004a6c28723c */ /* 0x040fe20000041828 */
[----:B------:R-:W5:Y:S08]  /*16690*/  LDSM.16.MT88.4 R72, [R145+0xa000] ;  /* 0x00a000009148783b */ /* 0x000f700000004200 */
[----:B------:R-:W-:Y:S10]  /*166a0*/  MUFU.EX2 R127, R127 ;  /* 0x0000007f007f7308 */ /* 0x000ff40000000800 */
[----:B------:R-:W3:Y:S01]  /*166b0*/  MUFU.EX2 R128, R128 ;  /* 0x0000008000807308 */ /* 0x000ee20000000800 */
[C---:B------:R-:W-:Y:S09]  /*166c0*/  HMMA.16816.F32.BF16 R44, R108.reuse, R68, R44 ;  /* 0x000000446c2c723c */ /* 0x040ff2000004182c */
[----:B------:R-:W-:Y:S01]  /*166d0*/  MUFU.EX2 R133, R106 ;  /* 0x0000006a00857308 */ /* 0x000fe20000000800 */
[C---:B------:R-:W-:Y:S01]  /*166e0*/  HMMA.16816.F32.BF16 R48, R108.reuse, R70, R48 ;  /* 0x000000466c30723c */ /* 0x040fe20000041830 */
[----:B------:R-:W1:Y:S07]  /*166f0*/  LDSM.16.MT88.4 R68, [R144+0xa000] ;  /* 0x00a000009044783b */ /* 0x000e6e0000004200 */
[C---:B-----5:R-:W-:Y:S08]  /*16700*/  HMMA.16816.F32.BF16 R52, R108.reuse, R72, R52 ;  /* 0x000000486c34723c */ /* 0x060ff00000041834 */
[C---:B------:R-:W-:Y:S01]  /*16710*/  HMMA.16816.F32.BF16 R56, R108.reuse, R74, R56 ;  /* 0x0000004a6c38723c */ /* 0x040fe20000041838 */
[----:B------:R-:W5:Y:S07]  /*16720*/  LDSM.16.MT88.4 R72, [R147+0x8800] ;  /* 0x008800009348783b */ /* 0x000f6e0000004200 */
[C---:B-1----:R-:W-:Y:S03]  /*16730*/  HMMA.16816.F32.BF16 R60, R108.reuse, R68, R60 ;  /* 0x000000446c3c723c */ /* 0x042fe6000004183c */
[----:B------:R-:W-:Y:S01]  /*16740*/  F2FP.BF16.F32.PACK_AB R68, R126, R119 ;  /* 0x000000777e44723e */ /* 0x000fe200000010ff */
[----:B------:R-:W-:Y:S01]  /*16750*/  FADD.FTZ R119, R119, R114 ;  /* 0x0000007277777221 */ /* 0x000fe20000010000 */
[----:B----4-:R-:W-:Y:S03]  /*16760*/  F2FP.BF16.F32.PACK_AB R69, R124, R125 ;  /* 0x0000007d7c45723e */ /* 0x010fe600000010ff */
[----:B------:R-:W-:Y:S03]  /*16770*/  HMMA.16816.F32.BF16 R64, R108, R70, R64 ;  /* 0x000000466c40723c */ /* 0x000fe60000041840 */
[----:B------:R-:W-:Y:S01]  /*16780*/  F2FP.BF16.F32.PACK_AB R70, R122, R123 ;  /* 0x0000007b7a46723e */ /* 0x000fe200000010ff */
[----:B------:R-:W-:Y:S01]  /*16790*/  FADD.FTZ R126, R126, R119 ;  /* 0x000000777e7e7221 */ /* 0x000fe20000010000 */
[----:B--2---:R-:W-:Y:S02]  /*167a0*/  F2FP.BF16.F32.PACK_AB R71, R120, R121 ;  /* 0x000000797847723e */ /* 0x004fe400000010ff */
[----:B---3--:R-:W-:Y:S01]  /*167b0*/  F2FP.BF16.F32.PACK_AB R110, R190, R131 ;  /* 0x00000083be6e723e */ /* 0x008fe200000010ff */
[----:B------:R-:W-:Y:S01]  /*167c0*/  FADD.FTZ R123, R123, R126 ;  /* 0x0000007e7b7b7221 */ /* 0x000fe20000010000 */
[----:B------:R-:W-:Y:S03]  /*167d0*/  F2FP.BF16.F32.PACK_AB R109, R128, R127 ;  /* 0x0000007f806d723e */ /* 0x000fe600000010ff */
[----:B------:R-:W-:Y:S01]  /*167e0*/  FADD.FTZ R122, R122, R123 ;  /* 0x0000007b7a7a7221 */ /* 0x000fe20000010000 */
[C---:B-----5:R-:W-:Y:S08]  /*167f0*/  HMMA.16816.F32.BF16 R4, R68.reuse, R72, R4 ;  /* 0x000000484404723c */ /* 0x060ff00000041804 */
[C---:B------:R-:W-:Y:S01]  /*16800*/  HMMA.16816.F32.BF16 R8, R68.reuse, R74, R8 ;  /* 0x0000004a4408723c */ /* 0x040fe20000041808 */
[----:B------:R-:W1:Y:S07]  /*16810*/  LDSM.16.MT88.4 R72, [R145+0x8800] ;  /* 0x008800009148783b */ /* 0x000e6e0000004200 */
[C---:B------:R-:W-:Y:S08]  /*16820*/  HMMA.16816.F32.BF16 R12, R68.reuse, R76, R12 ;  /* 0x0000004c440c723c */ /* 0x040ff0000004180c */
        /* <DEDUP_REMOVED lines=19> */
[----:B------:R-:W2:Y:S02]  /*16960*/  LDSM.16.MT88.4 R76, [R146+0x9000] ;  /* 0x00900000924c783b */ /* 0x000ea40000004200 */
[-CC-:B------:R-:W-:Y:S01]  /*16970*/  FFMA.FTZ R69, R129, R105.reuse, -R188.reuse ;  /* 0x0000006981457223 */ /* 0x180fe200000108bc */
[--C-:B------:R-:W-:Y:S01]  /*16980*/  FFMA.FTZ R129, R130, R105, -R188.reuse ;  /* 0x0000006982817223 */ /* 0x100fe200000108bc */
[----:B------:R-:W-:Y:S01]  /*16990*/  F2FP.BF16.F32.PACK_AB R68, R194, R183 ;  /* 0x000000b7c244723e */ /* 0x000fe200000010ff */
[----:B------:R-:W-:Y:S01]  /*169a0*/  FFMA.FTZ R188, R104, R105, -R188 ;  /* 0x0000006968bc7223 */ /* 0x000fe200000108bc */
[----:B------:R3:W-:Y:S01]  /*169b0*/  MUFU.EX2 R130, R69 ;  /* 0x0000004500827308 */ /* 0x0007e20000000800 */
[----:B------:R-:W-:Y:S01]  /*169c0*/  F2FP.BF16.F32.PACK_AB R70, R192, R155 ;  /* 0x0000009bc046723e */ /* 0x000fe200000010ff */
[----:B------:R-:W-:Y:S08]  /*169d0*/  FADD.FTZ R183, R183, R122 ;  /* 0x0000007ab7b77221 */ /* 0x000ff00000010000 */
[----:B------:R-:W4:Y:S01]  /*169e0*/  MUFU.EX2 R129, R129 ;  /* 0x0000008100817308 */ /* 0x000f220000000800 */
[----:B------:R-:W-:Y:S09]  /*169f0*/  FADD.FTZ R194, R194, R183 ;  /* 0x000000b7c2c27221 */ /* 0x000ff20000010000 */
[----:B------:R-:W5:Y:S01]  /*16a00*/  MUFU.EX2 R104, R80 ;  /* 0x0000005000687308 */ /* 0x000f620000000800 */
[----:B------:R-:W-:Y:S09]  /*16a10*/  FADD.FTZ R155, R155, R194 ;  /* 0x000000c29b9b7221 */ /* 0x000ff20000010000 */
[----:B------:R-:W2:Y:S01]  /*16a20*/  MUFU.EX2 R188, R188 ;  /* 0x000000bc00bc7308 */ /* 0x000ea20000000800 */
[----:B---3--:R-:W-:Y:S02]  /*16a30*/  F2FP.BF16.F32.PACK_AB R69, R186, R135 ;  /* 0x00000087ba45723e */ /* 0x008fe400000010ff */
[----:B----4-:R-:W-:Y:S02]  /*16a40*/  F2FP.BF16.F32.PACK_AB R71, R129, R130 ;  /* 0x000000828147723e */ /* 0x010fe400000010ff */
[----:B-----5:R-:W-:Y:S05]  /*16a50*/  F2FP.BF16.F32.PACK_AB R108, R101, R104 ;  /* 0x00000068656c723e */ /* 0x020fea00000010ff */
[C---:B-1----:R-:W-:Y:S03]  /*16a60*/  HMMA.16816.F32.BF16 R4, R68.reuse, R72, R4 ;  /* 0x000000484404723c */ /* 0x042fe60000041804 */
[----:B--2---:R-:W-:Y:S05]  /*16a70*/  F2FP.BF16.F32.PACK_AB R111, R188, R133 ;  /* 0x00000085bc6f723e */ /* 0x004fea00000010ff */
        /* <DEDUP_REMOVED lines=22> */
[----:B------:R-:W2:Y:S07]  /*16be0*/  LDSM.16.MT88.4 R68, [R144+0x9800] ;  /* 0x009800009044783b */ /* 0x000eae0000004200 */
[C---:B------:R-:W-:Y:S01]  /*16bf0*/  HMMA.16816.F32.BF16 R96, R108.reuse, R92, R4 ;  /* 0x0000005c6c60723c */ /* 0x040fe20000041804 */
[----:B------:R-:W3:Y:S07]  /*16c00*/  LDSM.16.MT88.4 R4, [R147+0xb800] ;  /* 0x00b800009304783b */ /* 0x000eee0000004200 */
[C---:B------:R-:W-:Y:S01]  /*16c10*/  HMMA.16816.F32.BF16 R92, R108.reuse, R94, R8 ;  /* 0x0000005e6c5c723c */ /* 0x040fe20000041808 */
[----:B------:R-:W4:Y:S07]  /*16c20*/  LDSM.16.MT88.4 R8, [R146+0xb800] ;  /* 0x00b800009208783b */ /* 0x000f2e0000004200 */
[C---:B------:R-:W-:Y:S01]  /*16c30*/  HMMA.16816.F32.BF16 R88, R108.reuse, R84, R12 ;  /* 0x000000546c58723c */ /* 0x040fe2000004180c */
[----:B------:R-:W5:Y:S07]  /*16c40*/  LDSM.16.MT88.4 R12, [R145+0xb800] ;  /* 0x00b80000910c783b */ /* 0x000f6e0000004200 */
[C---:B------:R-:W-:Y:S03]  /*16c50*/  HMMA.16816.F32.BF16 R84, R108.reuse, R86, R16 ;  /* 0x000000566c54723c */ /* 0x040fe60000041810 */
        /* <DEDUP_REMOVED lines=12> */
[C---:B---3--:R-:W-:Y:S08]  /*16d20*/  HMMA.16816.F32.BF16 R36, R108.reuse, R4, R36 ;  /* 0x000000046c24723c */ /* 0x048ff00000041824 */
[C---:B------:R-:W-:Y:S01]  /*16d30*/  HMMA.16816.F32.BF16 R40, R108.reuse, R6, R40 ;  /* 0x000000066c28723c */ /* 0x040fe20000041828 */
[----:B------:R-:W1:Y:S07]  /*16d40*/  LDSM.16.MT88.4 R4, [R144+0xb800] ;  /* 0x00b800009004783b */ /* 0x000e6e0000004200 */
[C---:B----4-:R-:W-:Y:S03]  /*16d50*/  HMMA.16816.F32.BF16 R44, R108.reuse, R8, R44 ;  /* 0x000000086c2c723c */ /* 0x050fe6000004182c */
[----:B------:R-:W-:Y:S01]  /*16d60*/  FADD.FTZ R8, R130, R3 ;  /* 0x0000000382087221 */ /* 0x000fe20000010000 */
[----:B------:R-:W-:Y:S03]  /*16d70*/  FADD.FTZ R3, R192, R155 ;  /* 0x0000009bc0037221 */ /* 0x000fe60000010000 */
[----:B------:R-:W-:Y:S01]  /*16d80*/  FADD.FTZ R8, R129, R8 ;  /* 0x0000000881087221 */ /* 0x000fe20000010000 */
[C---:B------:R-:W-:Y:S03]  /*16d90*/  HMMA.16816.F32.BF16 R48, R108.reuse, R10, R48 ;  /* 0x0000000a6c30723c */ /* 0x040fe60000041830 */
[----:B------:R-:W-:Y:S04]  /*16da0*/  FADD.FTZ R127, R127, R8 ;  /* 0x000000087f7f7221 */ /* 0x000fe80000010000 */
[----:B------:R-:W-:Y:S01]  /*16db0*/  FADD.FTZ R128, R128, R127 ;  /* 0x0000007f80807221 */ /* 0x000fe20000010000 */
[C---:B-----5:R-:W-:Y:S03]  /*16dc0*/  HMMA.16816.F32.BF16 R52, R108.reuse, R12, R52 ;  /* 0x0000000c6c34723c */ /* 0x060fe60000041834 */
[----:B------:R-:W-:Y:S04]  /*16dd0*/  FADD.FTZ R133, R133, R128 ;  /* 0x0000008085857221 */ /* 0x000fe80000010000 */
[----:B------:R-:W-:Y:S01]  /*16de0*/  FADD.FTZ R182, R188, R133 ;  /* 0x00000085bcb67221 */ /* 0x000fe20000010000 */
[C---:B------:R-:W-:Y:S08]  /*16df0*/  HMMA.16816.F32.BF16 R56, R108.reuse, R14, R56 ;  /* 0x0000000e6c38723c */ /* 0x040ff00000041838 */
[C---:B-1----:R-:W-:Y:S03]  /*16e00*/  HMMA.16816.F32.BF16 R60, R108.reuse, R4, R60 ;  /* 0x000000046c3c723c */ /* 0x042fe6000004183c */
[----:B------:R-:W-:Y:S01]  /*16e10*/  FADD.FTZ R4, R104, R3 ;  /* 0x0000000368047221 */ /* 0x000fe20000010000 */
[----:B------:R-:W-:Y:S03]  /*16e20*/  IMAD.MOV.U32 R3, RZ, RZ, R2 ;  /* 0x000000ffff037224 */ /* 0x000fe600078e0002 */
[----:B------:R-:W-:Y:S01]  /*16e30*/  FADD.FTZ R4, R101, R4 ;  /* 0x0000000465047221 */ /* 0x000fe20000010000 */
[----:B------:R-:W-:Y:S03]  /*16e40*/  HMMA.16816.F32.BF16 R64, R108, R6, R64 ;  /* 0x000000066c40723c */ /* 0x000fe60000041840 */
[----:B------:R-:W-:Y:S01]  /*16e50*/  FADD.FTZ R131, R131, R4 ;  /* 0x0000000483837221 */ /* 0x000fe20000010000 */
[----:B------:R-:W-:Y:S03]  /*16e60*/  IMAD.MOV.U32 R101, RZ, RZ, R0 ;  /* 0x000000ffff657224 */ /* 0x000fe600078e0000 */
[----:B------:R-:W-:Y:S01]  /*16e70*/  FADD.FTZ R184, R190, R131 ;  /* 0x00000083beb87221 */ /* 0x000fe20000010000 */
[----:B------:R-:W-:Y:S01]  /*16e80*/  @!UPT UIADD3 URZ, UPT, UPT, URZ, URZ, URZ ;  /* 0x000000fffffff290 */ /* 0x000fe2000fffe0ff */
[----:B------:R-:W-:Y:S11]  /*16e90*/  @P0 BRA `(.L_x_10311) ;  /* 0xffffffcc00140947 */ /* 0x000ff6000383ffff */
.L_x_10304:
        /* <DEDUP_REMOVED lines=10> */
.L_x_10327:
[----:B------:R-:W3:Y:S01]  /*16f40*/  MUFU.RCP R5, R9 ;  /* 0x0000000900057308 */ /* 0x000ee20000001000 */
[----:B------:R-:W2:Y:S01]  /*16f50*/  S2UR UR7, SR_CgaCtaId ;  /* 0x00000000000779c3 */ /* 0x000ea20000008800 */
[----:B----4-:R-:W-:Y:S01]  /*16f60*/  FADD.FTZ R8, R7, R10 ;  /* 0x0000000a07087221 */ /* 0x010fe20000010000 */
[----:B------:R-:W-:Y:S01]  /*16f70*/  FSETP.NE.FTZ.AND P2, PT, R9, RZ, PT ;  /* 0x000000ff0900720b */ /* 0x000fe20003f55000 */
[----:B------:R-:W-:Y:S01]  /*16f80*/  UMOV UR8, 0x400 ;  /* 0x0000040000087882 */ /* 0x000fe20000000000 */
[C---:B------:R-:W-:Y:S02]  /*16f90*/  SHF.L.U32 R6, R159.reuse, 0x1, RZ ;  /* 0x000000019f067819 */ /* 0x040fe400000006ff */
[C---:B------:R-:W-:Y:S01]  /*16fa0*/  SHF.L.U32 R11, R159.reuse, 0x4, RZ ;  /* 0x000000049f0b7819 */ /* 0x040fe200000006ff */
[----:B------:R-:W4:Y:S01]  /*16fb0*/  MUFU.RCP R10, R8 ;  /* 0x00000008000a7308 */ /* 0x000f220000001000 */
[----:B------:R-:W-:Y:S02]  /*16fc0*/  SHF.L.U32 R4, R159, 0x5, RZ ;  /* 0x000000059f047819 */ /* 0x000fe400000006ff */
[----:B------:R-:W-:-:S02]  /*16fd0*/  FSETP.NE.FTZ.AND P1, PT, R8, RZ, PT ;  /* 0x000000ff0800720b */ /* 0x000fc40003f35000 */
[----:B------:R-:W-:Y:S02]  /*16fe0*/  LOP3.LUT R11, R11, 0x1c0, RZ, 0xc0, !PT ;  /* 0x000001c00b0b7812 */ /* 0x000fe400078ec0ff */
[----:B------:R-:W-:Y:S02]  /*16ff0*/  LOP3.LUT P0, RZ, R159, 0x4, RZ, 0xc0, !PT ;  /* 0x000000049fff7812 */ /* 0x000fe4000780c0ff */
[----:B------:R-:W-:Y:S02]  /*17000*/  LOP3.LUT R11, R11, 0x38, R6, 0xf8, !PT ;  /* 0x000000380b0b7812 */ /* 0x000fe400078ef806 */
[----:B---3--:R-:W-:Y:S02]  /*17010*/  FSEL R7, R5, 1, P2 ;  /* 0x3f80000005077808 */ /* 0x008fe40001000000 */
[----:B------:R-:W-:Y:S02]  /*17020*/  LOP3.LUT R5, R6, 0x6, RZ, 0xc0, !PT ;  /* 0x0000000606057812 */ /* 0x000fe400078ec0ff */
[----:B------:R-:W-:Y:S01]  /*17030*/  R2P PR, R159, 0x18 ;  /* 0x000000189f007804 */ /* 0x000fe20000000000 */
[----:B------:R-:W-:Y:S01]  /*17040*/  FMUL.FTZ R96, R7, R96 ;  /* 0x0000006007607220 */ /* 0x000fe20000410000 */
[----:B------:R-:W-:Y:S01]  /*17050*/  LOP3.LUT R4, R5, 0x7c00, R4, 0xf8, !PT ;  /* 0x00007c0005047812 */ /* 0x000fe200078ef804 */
[----:B--2---:R-:W-:Y:S01]  /*17060*/  ULEA UR7, UR7, UR8, 0x18 ;  /* 0x0000000807077291 */ /* 0x004fe2000f8ec0ff */
[----:B----4-:R-:W-:Y:S01]  /*17070*/  FSEL R10, R10, 1, P1 ;  /* 0x3f8000000a0a7808 */ /* 0x010fe20000800000 */
        /* <DEDUP_REMOVED lines=143> */
[----:B--2---:R-:W2:Y:S04]  /*17970*/  LD.E.64 R46, desc[UR4][R102.64+0x88] ;  /* 0x00008804662e7980 */ /* 0x004ea8000c101b00 */
[----:B------:R1:W5:Y:S06]  /*17980*/  LD.E.64 R42, desc[UR4][R102.64+0x90] ;  /* 0x00009004662a7980 */ /* 0x00036c000c101b00 */
[----:B------:R1:W5:Y:S01]  /*17990*/  @!P0 LD.E.64 R44, desc[UR4][R102.64+0x80] ;  /* 0x00008004662c8980 */ /* 0x000362000c101b00 */
[----:B----4-:R-:W-:-:S13]  /*179a0*/  ISETP.NE.AND P3, PT, R4, RZ, PT ;  /* 0x000000ff0400720c */ /* 0x010fda0003f65270 */
[----:B------:R-:W4:Y:S04]  /*179b0*/  @!P3 LD.E R4, desc[UR4][R102.64+0x60] ;  /* 0x000060046604b980 */ /* 0x000f28000c101900 */
[----:B------:R-:W4:Y:S01]  /*179c0*/  @!P3 LD.E R39, desc[UR4][R102.64+0xb4] ;  /* 0x0000b4046627b980 */ /* 0x000f22000c101900 */
[----:B------:R-:W1:Y:S08]  /*179d0*/  @P1 MUFU.LG2 R8, R8 ;  /* 0x0000000800081308 */ /* 0x000e700000000c00 */
[----:B------:R-:W2:Y:S01]  /*179e0*/  @P2 MUFU.LG2 R9, R9 ;  /* 0x0000000900092308 */ /* 0x000ea20000000c00 */
[--C-:B---3--:R-:W-:Y:S01]  /*179f0*/  SHF.R.U32.HI R5, RZ, 0x1, R159.reuse ;  /* 0x00000001ff057819 */ /* 0x108fe2000001169f */
[----:B------:R-:W-:Y:S01]  /*17a00*/  BSSY.RECONVERGENT B0, `(.L_x_10313) ;  /* 0x0000015000007945 */ /* 0x000fe20003800200 */
[----:B------:R-:W-:-:S02]  /*17a10*/  SHF.R.U32.HI R36, RZ, 0x2, R159 ;  /* 0x00000002ff247819 */ /* 0x000fc4000001169f */
[----:B------:R-:W-:Y:S02]  /*17a20*/  LOP3.LUT R5, R5, 0x30, RZ, 0xc0, !PT ;  /* 0x0000003005057812 */ /* 0x000fe400078ec0ff */
[----:B------:R-:W-:Y:S01]  /*17a30*/  MOV R37, 0x7f800000 ;  /* 0x7f80000000257802 */ /* 0x000fe20000000f00 */
[----:B-1----:R-:W-:Y:S01]  /*17a40*/  @P1 FMUL.FTZ R7, R8, 0.69314718246459960938 ;  /* 0x3f31721808071820 */ /* 0x002fe20000410000 */
[----:B------:R-:W-:Y:S01]  /*17a50*/  MOV R38, 0x7f800000 ;  /* 0x7f80000000267802 */ /* 0x000fe20000000f00 */
[----:B--2---:R-:W-:Y:S01]  /*17a60*/  @P0 IMAD.WIDE.U32 R48, R46, R166, RZ ;  /* 0x000000a62e300225 */ /* 0x004fe200078e00ff */
[----:B------:R-:W-:-:S03]  /*17a70*/  LOP3.LUT P4, RZ, R159, 0x3, RZ, 0xc0, !PT ;  /* 0x000000039fff7812 */ /* 0x000fc6000788c0ff */
[----:B-----5:R-:W-:Y:S01]  /*17a80*/  @P1 FFMA.FTZ R37, R3, R0, R7 ;  /* 0x0000000003251223 */ /* 0x020fe20000010007 */
[----:B------:R-:W-:Y:S01]  /*17a90*/  @P2 FMUL.FTZ R6, R9, 0.69314718246459960938 ;  /* 0x3f31721809062820 */ /* 0x000fe20000410000 */
[----:B------:R-:W-:Y:S01]  /*17aa0*/  LOP3.LUT R36, R5, 0x7, R36, 0xf8, !PT ;  /* 0x0000000705247812 */ /* 0x000fe200078ef824 */
[----:B------:R-:W-:Y:S02]  /*17ab0*/  @P0 IMAD R0, R47, R166, RZ ;  /* 0x000000a62f000224 */ /* 0x000fe400078e02ff */
[----:B------:R-:W-:Y:S01]  /*17ac0*/  @P2 FFMA.FTZ R38, R3, R2, R6 ;  /* 0x0000000203262223 */ /* 0x000fe20000010006 */
        /* <DEDUP_REMOVED lines=8> */
.L_x_10314:
[----:B------:R-:W-:Y:S05]  /*17b50*/  BSYNC.RECONVERGENT B0 ;  /* 0x0000000000007941 */ /* 0x000fea0003800200 */
.L_x_10313:
        /* <DEDUP_REMOVED lines=25> */
.L_x_10316:
[----:B------:R-:W-:Y:S05]  /*17cf0*/  BSYNC.RECONVERGENT B0 ;  /* 0x0000000000007941 */ /* 0x000fea0003800200 */
.L_x_10315:
[----:B-1----:R1:W5:Y:S01]  /*17d00*/  LD.E R103, desc[UR4][R102.64+0xc0] ;  /* 0x0000c00466677980 */ /* 0x002362000c101900 */
[-C--:B------:R-:W-:Y:S01]  /*17d10*/  @!P0 IMAD R3, R45, R161.reuse, RZ ;  /* 0x000000a12d038224 */ /* 0x080fe200078e02ff */
[----:B------:R-:W-:Y:S01]  /*17d20*/  BSSY.RECONVERGENT B0, `(.L_x_10317) ;  /* 0x000001f000007945 */ /* 0x000fe20003800200 */
[----:B------:R-:W-:Y:S01]  /*17d30*/  @!P0 IMAD.WIDE.U32 R36, R44, R161, RZ ;  /* 0x000000a12c248225 */ /* 0x000fe200078e00ff */
[----:B------:R-:W2:Y:S01]  /*17d40*/  S2R R2, SR_TID.X ;  /* 0x0000000000027919 */ /* 0x000ea20000002100 */
[----:B------:R-:W-:Y:S02]  /*17d50*/  @P0 MOV R36, R48 ;  /* 0x0000003000240202 */ /* 0x000fe40000000f00 */
[----:B------:R-:W-:Y:S01]  /*17d60*/  IMAD.IADD R164, R164, 0x1, -R162 ;  /* 0x00000001a4a47824 */ /* 0x000fe200078e0aa2 */
[----:B------:R-:W-:Y:S01]  /*17d70*/  @!P0 IADD3 R3, PT, PT, R37, R3, RZ ;  /* 0x0000000325038210 */ /* 0x000fe20007ffe0ff */
[----:B------:R-:W-:Y:S02]  /*17d80*/  IMAD.MOV.U32 R181, RZ, RZ, RZ ;  /* 0x000000ffffb57224 */ /* 0x000fe400078e00ff */
[----:B------:R-:W-:Y:S01]  /*17d90*/  @P0 IMAD.IADD R3, R49, 0x1, R0 ;  /* 0x0000000131030824 */ /* 0x000fe200078e0200 */
[----:B------:R-:W-:Y:S01]  /*17da0*/  ISETP.GE.AND P3, PT, R171, R164, PT ;  /* 0x000000a4ab00720c */ /* 0x000fe20003f66270 */
[----:B------:R-:W-:Y:S01]  /*17db0*/  IMAD.WIDE.U32 R38, R162, R46, R180 ;  /* 0x0000002ea2267225 */ /* 0x000fe200078e00b4 */
[----:B------:R-:W-:-:S02]  /*17dc0*/  ISETP.GE.AND P2, PT, R170, R164, PT ;  /* 0x000000a4aa00720c */ /* 0x000fc40003f46270 */
[----:B------:R-:W-:Y:S01]  /*17dd0*/  ISETP.GE.AND P1, PT, R167, R164, PT ;  /* 0x000000a4a700720c */ /* 0x000fe20003f26270 */
[----:B------:R-:W-:-:S05]  /*17de0*/  IMAD R162, R47, R162, RZ ;  /* 0x000000a22fa27224 */ /* 0x000fca00078e02ff */
[----:B------:R-:W-:Y:S02]  /*17df0*/  IADD3 R162, PT, PT, R39, R162, RZ ;  /* 0x000000a227a27210 */ /* 0x000fe40007ffe0ff */
[----:B--2---:R-:W-:Y:S01]  /*17e00*/  SHF.R.U32.HI R37, RZ, 0x3, R2 ;  /* 0x00000003ff257819 */ /* 0x004fe20000011602 */
[-C--:B------:R-:W-:Y:S02]  /*17e10*/  IMAD R2, R43, R160.reuse, RZ ;  /* 0x000000a02b027224 */ /* 0x080fe400078e02ff */
[----:B------:R-:W-:Y:S01]  /*17e20*/  IMAD.WIDE.U32 R42, R42, R160, RZ ;  /* 0x000000a02a2a7225 */ /* 0x000fe200078e00ff */
[----:B------:R-:W-:-:S03]  /*17e30*/  ISETP.GE.AND P5, PT, R37, R164, PT ;  /* 0x000000a42500720c */ /* 0x000fc60003fa6270 */
[----:B------:R-:W-:Y:S01]  /*17e40*/  IMAD.IADD R2, R43, 0x1, R2 ;  /* 0x000000012b027824 */ /* 0x000fe200078e0202 */
[----:B------:R-:W-:-:S04]  /*17e50*/  IADD3 R38, P4, P0, R42, R38, R36 ;  /* 0x000000262a267210 */ /* 0x000fc8000789e024 */
[----:B------:R-:W-:-:S05]  /*17e60*/  IADD3.X R39, PT, PT, R2, R162, R3, P4, P0 ;  /* 0x000000a202277210 */ /* 0x000fca00027e0403 */
[----:B-1----:R-:W-:Y:S05]  /*17e70*/  @P5 BRA `(.L_x_10318) ;  /* 0x0000000000245947 */ /* 0x002fea0003800000 */
        /* <DEDUP_REMOVED lines=9> */
.L_x_10318:
[----:B------:R-:W-:Y:S05]  /*17f10*/  BSYNC.RECONVERGENT B0 ;  /* 0x0000000000007941 */ /* 0x000fea0003800200 */
.L_x_10317:
        /* <DEDUP_REMOVED lines=16> */
.L_x_10320:
[----:B------:R-:W-:Y:S05]  /*18020*/  BSYNC.RECONVERGENT B0 ;  /* 0x0000000000007941 */ /* 0x000fea0003800200 */
.L_x_10319:
        /* <DEDUP_REMOVED lines=16> */
.L_x_10322:
[----:B------:R-:W-:Y:S05]  /*18130*/  BSYNC.RECONVERGENT B0 ;  /* 0x0000000000007941 */ /* 0x000fea0003800200 */
.L_x_10321:
[----:B------:R-:W-:-:S04]  /*18140*/  MOV R159, 0x0 ;  /* 0x00000000009f7802 */ /* 0x000fc80000000f00 */
[----:B-12345:R-:W-:Y:S05]  /*18150*/  @P1 RET.REL.NODEC R158 `(_ZN5flash24flash_fwd_splitkv_kernelI23Flash_fwd_kernel_traitsILi128ELi64ELi64ELi4ELb0ELb0EN7cutlass10bfloat16_tE19Flash_kernel_traitsILi128ELi64ELi64ELi4ES3_EELb0ELb1ELb0ELb0ELb0ELb0ELb0ELb1EEEvNS_16Flash_fwd_paramsE) ;  /* 0xfffffe7c9ea81950 */ /* 0x03efea0003c3ffff */
        /* <DEDUP_REMOVED lines=14> */
[----:B-1----:R-:W-:Y:S05]  /*18240*/  @P0 RET.REL.NODEC R158 `(_ZN5flash24flash_fwd_splitkv_kernelI23Flash_fwd_kernel_traitsILi128ELi64ELi64ELi4ELb0ELb0EN7cutlass10bfloat16_tE19Flash_kernel_traitsILi128ELi64ELi64ELi4ES3_EELb0ELb1ELb0ELb0ELb0ELb0ELb0ELb1EEEvNS_16Flash_fwd_paramsE) ;  /* 0xfffffe7c9e6c0950 */ /* 0x002fea0003c3ffff */
[----:B------:R-:W-:Y:S01]  /*18250*/  MOV R159, 0x0 ;  /* 0x00000000009f7802 */ /* 0x000fe20000000f00 */
[----:B------:R1:W-:Y:S03]  /*18260*/  ST.E.128 desc[UR4][R2.64+0x80], R32 ;  /* 0x0000802002007985 */ /* 0x0003e6000c101d04 */
[----:B-1----:R-:W-:Y:S05]  /*18270*/  RET.REL.NODEC R158 `(_ZN5flash24flash_fwd_splitkv_kernelI23Flash_fwd_kernel_traitsILi128ELi64ELi64ELi4ELb0ELb0EN7cutlass10bfloat16_tE19Flash_kernel_traitsILi128ELi64ELi64ELi4ES3_EELb0ELb1ELb0ELb0ELb0ELb0ELb0ELb1EEEvNS_16Flash_fwd_paramsE) ;  /* 0xfffffe7c9e607950 */ /* 0x002fea0003c3ffff */
.L_x_10312:
[----:B------:R-:W-:Y:S01]  /*18280*/  MOV R5, 0x2 ;  /* 0x0000000200057802 */ /* 0x000fe20000000f00 */
[----:B------:R-:W-:Y:S01]  /*18290*/  IMAD.MOV.U32 R4, RZ, RZ, 0x1f ;  /* 0x0000001fff047424 */ /* 0x000fe200078e00ff */
[----:B------:R-:W-:-:S07]  /*182a0*/  MOV R6, 0xffffffff ;  /* 0xffffffff00067802 */ /* 0x000fce0000000f00 */
[----:B-1---5:R-:W-:Y:S05]  /*182b0*/  WARPSYNC.COLLECTIVE R6, `(.L_x_10323) ;  /* 0x0000000006087348 */ /* 0x022fea0003c00000 */
[----:B------:R2:W3:Y:S02]  /*182c0*/  SHFL.BFLY P0, R10, R184, R5, R4 ;  /* 0x0c000005b80a7389 */ /* 0x0004e40000000004 */
[----:B-123-5:R-:W-:Y:S05]  /*182d0*/  ENDCOLLECTIVE ;  /* 0x000000000000791b */ /* 0x02efea0003800000 */
.L_x_10323:
[----:B------:R-:W-:Y:S02]  /*182e0*/  IMAD.MOV.U32 R7, RZ, RZ, R10 ;  /* 0x000000ffff077224 */ /* 0x000fe400078e000a */
[----:B------:R-:W-:Y:S02]  /*182f0*/  IMAD.MOV.U32 R5, RZ, RZ, 0x1 ;  /* 0x00000001ff057424 */ /* 0x000fe400078e00ff */
[----:B------:R-:W-:-:S05]  /*18300*/  FADD.FTZ R8, R7, R184 ;  /* 0x000000b807087221 */ /* 0x000fca0000010000 */
[----:B------:R-:W-:-:S07]  /*18310*/  MOV R184, R8 ;  /* 0x0000000800b87202 */ /* 0x000fce0000000f00 */
[----:B------:R-:W-:Y:S05]  /*18320*/  WARPSYNC.COLLECTIVE R6, `(.L_x_10324) ;  /* 0x0000000006087348 */ /* 0x000fea0003c00000 */
[----:B------:R1:W2:Y:S02]  /*18330*/  SHFL.BFLY P0, R10, R184, R5, R4 ;  /* 0x0c000005b80a7389 */ /* 0x0002a40000000004 */
[----:B-12---:R-:W-:Y:S05]  /*18340*/  ENDCOLLECTIVE ;  /* 0x000000000000791b */ /* 0x006fea0003800000 */
.L_x_10324:
[----:B------:R-:W-:Y:S01]  /*18350*/  MOV R184, R182 ;  /* 0x000000b600b87202 */ /* 0x000fe20000000f00 */
[----:B------:R-:W-:Y:S01]  /*18360*/  IMAD.MOV.U32 R5, RZ, RZ, 0x2 ;  /* 0x00000002ff057424 */ /* 0x000fe200078e00ff */
[----:B------:R-:W-:-:S07]  /*18370*/  MOV R9, R10 ;  /* 0x0000000a00097202 */ /* 0x000fce0000000f00 */
[----:B------:R-:W-:Y:S05]  /*18380*/  WARPSYNC.COLLECTIVE R6, `(.L_x_10325) ;  /* 0x0000000006087348 */ /* 0x000fea0003c00000 */
[----:B------:R1:W2:Y:S02]  /*18390*/  SHFL.BFLY P0, R10, R184, R5, R4 ;  /* 0x0c000005b80a7389 */ /* 0x0002a40000000004 */
[----:B-12---:R-:W-:Y:S05]  /*183a0*/  ENDCOLLECTIVE ;  /* 0x000000000000791b */ /* 0x006fea0003800000 */
.L_x_10325:
[----:B------:R-:W-:Y:S01]  /*183b0*/  FADD.FTZ R9, R8, R9 ;  /* 0x0000000908097221 */ /* 0x000fe20000010000 */
[----:B------:R-:W-:Y:S01]  /*183c0*/  FADD.FTZ R7, R10, R182 ;  /* 0x000000b60a077221 */ /* 0x000fe20000010000 */
[----:B------:R-:W-:-:S04]  /*183d0*/  MOV R5, 0x1 ;  /* 0x0000000100057802 */ /* 0x000fc80000000f00 */
[----:B------:R-:W-:-:S07]  /*183e0*/  MOV R184, R7 ;  /* 0x0000000700b87202 */ /* 0x000fce0000000f00 */
[----:B------:R-:W-:Y:S05]  /*183f0*/  WARPSYNC.COLLECTIVE R6, `(.L_x_10326) ;  /* 0x0000000006087348 */ /* 0x000fea0003c00000 */
[----:B------:R1:W2:Y:S02]  /*18400*/  SHFL.BFLY P0, R10, R184, R5, R4 ;  /* 0x0c000005b80a7389 */ /* 0x0002a40000000004 */
[----:B-12---:R-:W-:Y:S05]  /*18410*/  ENDCOLLECTIVE ;  /* 0x000000000000791b */ /* 0x006fea0003800000 */
.L_x_10326:
[----:B------:R-:W-:Y:S05]  /*18420*/  BRA `(.L_x_10327) ;  /* 0xffffffe800c47947 */ /* 0x000fea000383ffff */
.L_x_10328:
        /* <DEDUP_REMOVED lines=13> */
.L_x_14942:


//--------------------- .text._ZN5flash24flash_fwd_splitkv_kernelI23Flash_fwd_kernel_traitsILi128ELi64ELi64ELi4ELb0ELb0EN7cutlass10bfloat16_tE19Flash_kernel_traitsILi128ELi64ELi64ELi4ES3_EELb0ELb1ELb0ELb0ELb0ELb1ELb0ELb1EEEvNS_16Flash_fwd_paramsE --------------------------
	.section	.text._ZN5flash24flash_fwd_splitkv_kernelI23Flash_fwd_kernel_traitsILi128ELi64ELi64ELi4ELb0ELb0EN7cutlass10bfloat16_tE19Flash_kernel_traitsILi128ELi64ELi64ELi4ES3_EELb0ELb1ELb0ELb0ELb0ELb1ELb0ELb1EEEvNS_16Flash_fwd_paramsE,"ax",@progbits
	.align	128
        .global         _ZN5flash24flash_fwd_splitkv_kernelI23Flash_fwd_kernel_traitsILi128ELi64ELi64ELi4ELb0ELb0EN7cutlass10bfloat16_tE19Flash_kernel_traitsILi128ELi64ELi64ELi4ES3_EELb0ELb1ELb0ELb0ELb0ELb1ELb0ELb1EEEvNS_16Flash_fwd_paramsE
        .type           _ZN5flash24flash_fwd_splitkv_kernelI23Flash_fwd_kernel_traitsILi128ELi64ELi64ELi4ELb0ELb0EN7cutlass10bfloat16_tE19Flash_kernel_traitsILi128ELi64ELi64ELi4ES3_EELb0ELb1ELb0ELb0ELb0ELb1ELb0ELb1EEEvNS_16Flash_fwd_paramsE,@function
        .size           _ZN5flash24flash_fwd_splitkv_kernelI23Flash_fwd_kernel_traitsILi128ELi64ELi64ELi4ELb0ELb0EN7cutlass10bfloat16_tE19Flash_kernel_traitsILi128ELi64ELi64ELi4ES3_EELb0ELb1ELb0ELb0ELb0ELb1ELb0ELb1EEEvNS_16Flash_fwd_paramsE,(.L_x_14943 - _ZN5flash24flash_fwd_splitkv_kernelI23Flash_fwd_kernel_traitsILi128ELi64ELi64ELi4ELb0ELb0EN7cutlass10bfloat16_tE19Flash_kernel_traitsILi128ELi64ELi64ELi4ES3_EELb0ELb1ELb0ELb0ELb0ELb1ELb0ELb1EEEvNS_16Flash_fwd_paramsE)
        .other          _ZN5flash24flash_fwd_splitkv_kernelI23Flash_fwd_kernel_traitsILi128ELi64ELi64ELi4ELb0ELb0EN7cutlass10bfloat16_tE19Flash_kernel_traitsILi128ELi64ELi64ELi4ES3_EELb0ELb1ELb0ELb0ELb0ELb1ELb0ELb1EEEvNS_16Flash_fwd_paramsE,@"STO_CUDA_ENTRY STV_DEFAULT"
_ZN5flash24flash_fwd_splitkv_kernelI23Flash_fwd_kernel_traitsILi128ELi64ELi64ELi4ELb0ELb0EN7cutlass10bfloat16_tE19Flash_kernel_traitsILi128ELi64ELi64ELi4ES3_EELb0ELb1ELb0ELb0ELb0ELb1ELb0ELb1EEEvNS_16Flash_fwd_paramsE:
.text._ZN5flash24flash_fwd_splitkv_kernelI23Flash_fwd_kernel_traitsILi128ELi64ELi64ELi4ELb0ELb0EN7cutlass10bfloat16_tE19Flash_kernel_traitsILi128ELi64ELi64ELi4ES3_EELb0ELb1ELb0ELb0ELb0ELb1ELb0ELb1EEEvNS_16Flash_fwd_paramsE:
[----:B------:R-:W-:Y:S01]  /*0000*/  LDC R1, c[0x0][0x37c] ;  /* 0x0000df00ff017b82 */ /* 0x000fe20000000800 */
[----:B------:R-:W1:Y:S07]  /*0010*/  S2R R3, SR_CTAID.X ;  /* 0x0000000000037919 */ /* 0x000e6e0000002500 */
[----:B------:R-:W2:Y:S01]  /*0020*/  LDC.64 R102, c[0x0][0x348] ;  /* 0x0000d200ff667b82 */ /* 0x000ea20000000a00 */
[----:B------:R-:W-:Y:S01]  /*0030*/  BSSY.RECONVERGENT B4, `(.L_x_10329) ;  /* 0x0000005000047945 */ /* 0x000fe20003800200 */
[----:B------:R-:W-:Y:S01]  /*0040*/  MOV R158, 0x80 ;  /* 0x00000080009e7802 */ /* 0x000fe20000000f00 */
[----:B------:R-:W3:Y:S01]  /*0050*/  S2R R161, SR_CTAID.Y ;  /* 0x0000000000a17919 */ /* 0x000ee20000002600 */
[----:B------:R-:W4:Y:S05]  /*0060*/  S2R R160, SR_CTAID.Z ;  /* 0x0000000000a07919 */ /* 0x000f2a0000002700 */
[----:B-1234-:R-:W-:Y:S05]  /*0070*/  CALL.REL.NOINC `($_ZN5flash24flash_fwd_splitkv_kernelI23Flash_fwd_kernel_traitsILi128ELi64ELi64ELi4ELb0ELb0EN7cutlass10bfloat16_tE19Flash_kernel_traitsILi128ELi64ELi64ELi4ES3_EELb0ELb1ELb0ELb0ELb0ELb1ELb0ELb1EEEvNS_16Flash_fwd_paramsE$_ZN5flash30compute_attn_1rowblock_splitkvI23Flash_fwd_kernel_traitsILi128ELi64ELi64ELi4ELb0ELb0EN7cutlass10bfloat16_tE19Flash_kernel_traitsILi128ELi64ELi64ELi4ES3_EELb0ELb1ELb0ELb0ELb0ELb1ELb0ELb1ENS_16Flash_fwd_paramsEEEvRKT8_iiiii) ;  /* 0x0000000000087944 */ /* 0x01efea0003c00000 */
[----:B------:R-:W-:Y:S05]  /*0080*/  BSYNC.RECONVERGENT B4 ;  /* 0x0000000000047941 */ /* 0x000fea0003800200 */
.L_x_10329:
[----:B------:R-:W-:Y:S05]  /*0090*/  EXIT ;  /* 0x000000000000794d */ /* 0x000fea0003800000 */
        .type           $_ZN5flash24flash_fwd_splitkv_kernelI23Flash_fwd_kernel_traitsILi128ELi64ELi64ELi4ELb0ELb0EN7cutlass10bfloat16_tE19Flash_kernel_traitsILi128ELi64ELi64ELi4ES3_EELb0ELb1ELb0ELb0ELb0ELb1ELb0ELb1EEEvNS_16Flash_fwd_paramsE$_ZN5flash30compute_attn_1rowblock_splitkvI23Flash_fwd_kernel_traitsILi128ELi64ELi64ELi4ELb0ELb0EN7cutlass10bfloat16_tE19Flash_kernel_traitsILi128ELi64ELi64ELi4ES3_EELb0ELb1ELb0ELb0ELb0ELb1ELb0ELb1ENS_16Flash_fwd_paramsEEEvRKT8_iiiii,@function
        .size           $_ZN5flash24flash_fwd_splitkv_kernelI23Flash_fwd_kernel_traitsILi128ELi64ELi64ELi4ELb0ELb0EN7cutlass10bfloat16_tE19Flash_kernel_traitsILi128ELi64ELi64ELi4ES3_EELb0ELb1ELb0ELb0ELb0ELb1ELb0ELb1EEEvNS_16Flash_fwd_paramsE$_ZN5flash30compute_attn_1rowblock_splitkvI23Flash_fwd_kernel_traitsILi128ELi64ELi64ELi4ELb0ELb0EN7cutlass10bfloat16_tE19Flash_kernel_traitsILi128ELi64ELi64ELi4ES3_EELb0ELb1ELb0ELb0ELb0ELb1ELb0ELb1ENS_16Flash_fwd_paramsEEEvRKT8_iiiii,(.L_x_14943 - $_ZN5flash24flash_fwd_splitkv_kernelI23Flash_fwd_kernel_traitsILi128ELi64ELi64ELi4ELb0ELb0EN7cutlass10bfloat16_tE19Flash_kernel_traitsILi128ELi64ELi64ELi4ES3_EELb0ELb1ELb0ELb0ELb0ELb1ELb0ELb1EEEvNS_16Flash_fwd_paramsE$_ZN5flash30compute_attn_1rowblock_splitkvI23Flash_fwd_kernel_traitsILi128ELi64ELi64ELi4ELb0ELb0EN7cutlass10bfloat16_tE19Flash_kernel_traitsILi128ELi64ELi64ELi4ES3_EELb0ELb1ELb0ELb0ELb0ELb1ELb0ELb1ENS_16Flash_fwd_paramsEEEvRKT8_iiiii)
$_ZN5flash24flash_fwd_splitkv_kernelI23Flash_fwd_kernel_traitsILi128ELi64ELi64ELi4ELb0ELb0EN7cutlass10bfloat16_tE19Flash_kernel_traitsILi128ELi64ELi64ELi4ES3_EELb0ELb1ELb0ELb0ELb0ELb1ELb0ELb1EEEvNS_16Flash_fwd_paramsE$_ZN5flash30compute_attn_1rowblock_splitkvI23Flash_fwd_kernel_traitsILi128ELi64ELi64ELi4ELb0ELb0EN7cutlass10bfloat16_tE19Flash_kernel_traitsILi128ELi64ELi64ELi4ES3_EELb0ELb1ELb0ELb0ELb0ELb1ELb0ELb1ENS_16Flash_fwd_paramsEEEvRKT8_iiiii:
        /* <DEDUP_REMOVED lines=39> */
.L_x_10331:
[----:B------:R-:W-:Y:S05]  /*0310*/  BSYNC.RECONVERGENT B0 ;  /* 0x0000000000007941 */ /* 0x000fea0003800200 */
.L_x_10330:
[----:B------:R-:W-:Y:S04]  /*0320*/  BSSY.RECONVERGENT B0, `(.L_x_10332) ;  /* 0x0000007000007945 */ /* 0x000fe80003800200 */
[----:B------:R-:W-:Y:S05]  /*0330*/  @!P3 BRA `(.L_x_10333) ;  /* 0x000000000014b947 */ /* 0x000fea0003800000 */
[----:B-----5:R-:W2:Y:S02]  /*0340*/  LD.E.U8 R4, desc[UR4][R102.64+0x1b2] ;  /* 0x0001b20466047980 */ /* 0x020ea4000c101100 */
[----:B--2---:R-:W-:-:S13]  /*0350*/  ISETP.NE.AND P1, PT, R4, RZ, PT ;  /* 0x000000ff0400720c */ /* 0x004fda0003f25270 */
[----:B------:R-:W2:Y:S02]  /*0360*/  @P1 LD.E R7, desc[UR4][R14.64+0x4] ;  /* 0x000004040e071980 */ /* 0x000ea4000c101900 */
[----:B--2---:R-:W-:-:S06]  /*0370*/  @P1 IADD3 R4, PT, PT, R7, -R12, RZ ;  /* 0x8000000c07041210 */ /* 0x004fcc0007ffe0ff */
[----:B------:R2:W5:Y:S02]  /*0380*/  @!P1 LD.E R4, desc[UR4][R14.64] ;  /* 0x000000040e049980 */ /* 0x000564000c101900 */
.L_x_10333:
[----:B------:R-:W-:Y:S05]  /*0390*/  BSYNC.RECONVERGENT B0 ;  /* 0x0000000000007941 */ /* 0x000fea0003800200 */
.L_x_10332:
        /* <DEDUP_REMOVED lines=9> */
.L_x_10335:
[----:B------:R-:W3:Y:S01]  /*0430*/  LD.E.64 R4, desc[UR4][R102.64+0x108] ;  /* 0x0001080466047980 */ /* 0x000ee2000c101b00 */
[----:B------:R-:W-:Y:S01]  /*0440*/  BSSY.RECONVERGENT B0, `(.L_x_10337) ;  /* 0x0000006000007945 */ /* 0x000fe20003800200 */
[----:B---3--:R-:W-:Y:S01]  /*0450*/  ISETP.NE.U32.AND P0, PT, R4, RZ, PT ;  /* 0x000000ff0400720c */ /* 0x008fe20003f05070 */
[----:B------:R-:W-:-:S03]  /*0460*/  IMAD.MOV.U32 R4, RZ, RZ, RZ ;  /* 0x000000ffff047224 */ /* 0x000fc600078e00ff */
[----:B------:R-:W-:-:S13]  /*0470*/  ISETP.NE.AND.EX P0, PT, R5, RZ, PT, P0 ;  /* 0x000000ff0500720c */ /* 0x000fda0003f05300 */
[----:B------:R-:W-:Y:S05]  /*0480*/  @!P0 BRA `(.L_x_10338) ;  /* 0x0000000000048947 */ /* 0x000fea0003800000 */
[----:B------:R3:W5:Y:S02]  /*0490*/  LD.E R4, desc[UR4][R102.64+0xbc] ;  /* 0x0000bc0466047980 */ /* 0x000764000c101900 */
.L_x_10338:
[----:B------:R-:W-:Y:S05]  /*04a0*/  BSYNC.RECONVERGENT B0 ;  /* 0x0000000000007941 */ /* 0x000fea0003800200 */
.L_x_10337:
[----:B-----5:R-:W-:Y:S02]  /*04b0*/  IADD3 R57, PT, PT, R67, R4, RZ ;  /* 0x0000000443397210 */ /* 0x020fe40007ffe0ff */
.L_x_10336:
[----:B------:R-:W-:Y:S05]  /*04c0*/  BSYNC.RECONVERGENT B1 ;  /* 0x0000000000017941 */ /* 0x000fea0003800200 */
.L_x_10334:
[----:B------:R-:W-:Y:S01]  /*04d0*/  IMAD.SHL.U32 R162, R3, 0x40, RZ ;  /* 0x0000004003a27824 */ /* 0x000fe200078e00ff */
[----:B------:R-:W-:Y:S01]  /*04e0*/  MOV R4, R158 ;  /* 0x0000009e00047202 */ /* 0x000fe20000000f00 */
[----:B------:R-:W-:-:S03]  /*04f0*/  IMAD.MOV.U32 R5, RZ, RZ, 0x0 ;  /* 0x00000000ff057424 */ /* 0x000fc600078e00ff */
[----:B------:R-:W-:-:S13]  /*0500*/  ISETP.GT.AND P0, PT, R164, R162, PT ;  /* 0x000000a2a400720c */ /* 0x000fda0003f04270 */
[----:B-123--:R-:W-:Y:S05]  /*0510*/  @!P0 RET.REL.NODEC R4 `(_ZN5flash24flash_fwd_splitkv_kernelI23Flash_fwd_kernel_traitsILi128ELi64ELi64ELi4ELb0ELb0EN7cutlass10bfloat16_tE19Flash_kernel_traitsILi128ELi64ELi64ELi4ES3_EELb0ELb1ELb0ELb0ELb0ELb1ELb0ELb1EEEvNS_16Flash_fwd_paramsE) ;  /* 0xfffffff804b88950 */ /* 0x00efea0003c3ffff */
        /* <DEDUP_REMOVED lines=73> */
.L_x_10341:
[----:B------:R-:W-:Y:S05]  /*09b0*/  BSYNC.RECONVERGENT B0 ;  /* 0x0000000000007941 */ /* 0x000fea0003800200 */
.L_x_10340:
        /* <DEDUP_REMOVED lines=17> */
.L_x_10343:
[----:B------:R-:W-:Y:S05]  /*0ad0*/  BSYNC.RECONVERGENT B0 ;  /* 0x0000000000007941 */ /* 0x000fea0003800200 */
.L_x_10342:
        /* <DEDUP_REMOVED lines=20> */
.L_x_10345:
[----:B------:R-:W-:Y:S05]  /*0c20*/  BSYNC.RECONVERGENT B0 ;  /* 0x0000000000007941 */ /* 0x000fea0003800200 */
.L_x_10344:
        /* <DEDUP_REMOVED lines=25> */
.L_x_10347:
[----:B------:R-:W-:Y:S05]  /*0dc0*/  BSYNC.RECONVERGENT B0 ;  /* 0x0000000000007941 */ /* 0x000fea0003800200 */
.L_x_10346:
[----:B------:R-:W-:Y:S01]  /*0dd0*/  MOV R159, 0x0 ;  /* 0x00000000009f7802 */ /* 0x000fe20000000f00 */
[----:B------:R-:W-:Y:S04]  /*0de0*/  @!P5 ST.E desc[UR4][R8.64], R4 ;  /* 0x000000040800d985 */ /* 0x000fe8000c101904 */
[----:B------:R-:W-:Y:S04]  /*0df0*/  @!P4 ST.E desc[UR4][R8.64+0x40], R3 ;  /* 0x000040030800c985 */ /* 0x000fe8000c101904 */
[----:B------:R1:W-:Y:S02]  /*0e00*/  @!P3 ST.E desc[UR4][R8.64+0x80], R2 ;  /* 0x000080020800b985 */ /* 0x0003e4000c101904 */
[----:B-12---:R-:W-:Y:S05]  /*0e10*/  @P6 RET.REL.NODEC R158 `(_ZN5flash24flash_fwd_splitkv_kernelI23Flash_fwd_kernel_traitsILi128ELi64ELi64ELi4ELb0ELb0EN7cutlass10bfloat16_tE19Flash_kernel_traitsILi128ELi64ELi64ELi4ES3_EELb0ELb1ELb0ELb0ELb0ELb1ELb0ELb1EEEvNS_16Flash_fwd_paramsE) ;  /* 0xfffffff09e786950 */ /* 0x006fea0003c3ffff */
[----:B------:R-:W-:Y:S02]  /*0e20*/  MOV R3, 0x7f800000 ;  /* 0x7f80000000037802 */ /* 0x000fe40000000f00 */
[----:B------:R-:W-:-:S03]  /*0e30*/  MOV R159, 0x0 ;  /* 0x00000000009f7802 */ /* 0x000fc60000000f00 */
[----:B------:R1:W-:Y:S02]  /*0e40*/  ST.E desc[UR4][R8.64+0xc0], R3 ;  /* 0x0000c00308007985 */ /* 0x0003e4000c101904 */
[----:B-1----:R-:W-:Y:S05]  /*0e50*/  RET.REL.NODEC R158 `(_ZN5flash24flash_fwd_splitkv_kernelI23Flash_fwd_kernel_traitsILi128ELi64ELi64ELi4ELb0ELb0EN7cutlass10bfloat16_tE19Flash_kernel_traitsILi128ELi64ELi64ELi4ES3_EELb0ELb1ELb0ELb0ELb0ELb1ELb0ELb1EEEvNS_16Flash_fwd_paramsE) ;  /* 0xfffffff09e687950 */ /* 0x002fea0003c3ffff */
.L_x_10339:
        /* <DEDUP_REMOVED lines=53> */
[----:B------:R1:W2:Y:S01]  /*11b0*/  LD.E R2, desc[UR4][R6.64] ;  /* 0x0000000406027980 */ /* 0x0002a2000c101900 */
[----:B----4-:R-:W-:-:S04]  /*11c0*/  IABS R8, R5 ;  /* 0x0000000500087213 */ /* 0x010fc80000000000 */
[----:B------:R-:W3:Y:S08]  /*11d0*/  I2F.RP R12, R8 ;  /* 0x00000008000c7306 */ /* 0x000ef00000209400 */
[----:B---3--:R-:W3:Y:S02]  /*11e0*/  MUFU.RCP R10, R12 ;  /* 0x0000000c000a7308 */ /* 0x008ee40000001000 */
[----:B---3--:R-:W-:-:S06]  /*11f0*/  VIADD R10, R10, 0xffffffe ;  /* 0x0ffffffe0a0a7836 */ /* 0x008fcc0000000000 */
[----:B------:R-:W3:Y:S01]  /*1200*/  F2I.FTZ.U32.TRUNC.NTZ R21, R10 ;  /* 0x0000000a00157305 */ /* 0x000ee2000021f000 */
[----:B------:R-:W-:Y:S01]  /*1210*/  IMAD.MOV.U32 R20, RZ, RZ, RZ ;  /* 0x000000ffff147224 */ /* 0x000fe200078e00ff */
[----:B-1----:R-:W-:Y:S02]  /*1220*/  IABS R6, R160 ;  /* 0x000000a000067213 */ /* 0x002fe40000000000 */
[----:B------:R-:W-:Y:S02]  /*1230*/  IABS R7, R5 ;  /* 0x0000000500077213 */ /* 0x000fe40000000000 */
        /* <DEDUP_REMOVED lines=40> */
.L_x_10349:
        /* <DEDUP_REMOVED lines=28> */
[----:B------:R-:W-:Y:S02]  /*1680*/  @!P2 IMAD R0, R0, R148, R9 ;  /* 0x000000940000a224 */ /* 0x000fe400078e0209 */
[----:B----4-:R-:W-:-:S04]  /*1690*/  @!P2 IMAD R9, R19, R10, RZ ;  /* 0x0000000a1309a224 */ /* 0x010fc800078e02ff */
[----:B------:R-:W-:Y:S01]  /*16a0*/  @!P0 IADD3 R7, PT, PT, R7, -R2, RZ ;  /* 0x8000000207078210 */ /* 0x000fe20007ffe0ff */
[----:B------:R-:W-:Y:S01]  /*16b0*/  @!P2 IMAD.IADD R21, R21, 0x1, R0 ;  /* 0x000000011515a824 */ /* 0x000fe200078e0200 */
[----:B------:R-:W-:Y:S01]  /*16c0*/  @P2 IADD3 R0, PT, PT, R11, R12, RZ ;  /* 0x0000000c0b002210 */ /* 0x000fe20007ffe0ff */
[----:B------:R-:W-:Y:S01]  /*16d0*/  @!P2 IMAD R9, R18, R4, R9 ;  /* 0x000000041209a224 */ /* 0x000fe200078e0209 */
[----:B------:R-:W-:Y:S02]  /*16e0*/  ISETP.GE.U32.AND P3, PT, R7, R2, PT ;  /* 0x000000020700720c */ /* 0x000fe40003f66070 */
[----:B------:R-:W-:Y:S01]  /*16f0*/  LOP3.LUT R4, R160, R5, RZ, 0x3c, !PT ;  /* 0x00000005a0047212 */ /* 0x000fe200078e3cff */
[----:B------:R-:W-:Y:S01]  /*1700*/  @!P2 IMAD.WIDE.U32 R20, R18, R10, R20 ;  /* 0x0000000a1214a225 */ /* 0x000fe200078e0014 */
[----:B------:R-:W-:Y:S02]  /*1710*/  @!P0 IADD3 R6, PT, PT, R6, 0x1, RZ ;  /* 0x0000000106068810 */ /* 0x000fe40007ffe0ff */
[----:B------:R-:W-:Y:S01]  /*1720*/  ISETP.GE.AND P1, PT, R4, RZ, PT ;  /* 0x000000ff0400720c */ /* 0x000fe20003f26270 */
[-C--:B------:R-:W-:Y:S01]  /*1730*/  @P2 IMAD R2, R149, R0.reuse, RZ ;  /* 0x0000000095022224 */ /* 0x080fe200078e02ff */
[----:B------:R-:W-:Y:S01]  /*1740*/  ISETP.NE.AND P0, PT, R5, RZ, PT ;  /* 0x000000ff0500720c */ /* 0x000fe20003f05270 */
[----:B------:R-:W-:Y:S01]  /*1750*/  @P2 IMAD.WIDE.U32 R18, R148, R0, RZ ;  /* 0x0000000094122225 */ /* 0x000fe200078e00ff */
[----:B------:R-:W-:-:S03]  /*1760*/  @!P2 SHF.R.S32.HI R7, RZ, 0x1f, R11 ;  /* 0x0000001fff07a819 */ /* 0x000fc6000001140b */
[----:B------:R-:W-:Y:S01]  /*1770*/  @!P2 IMAD.IADD R9, R21, 0x1, R9 ;  /* 0x000000011509a824 */ /* 0x000fe200078e0209 */
[----:B------:R-:W-:Y:S01]  /*1780*/  @P2 IADD3 R9, PT, PT, R19, R2, RZ ;  /* 0x0000000213092210 */ /* 0x000fe20007ffe0ff */
[-C--:B------:R-:W-:Y:S01]  /*1790*/  @!P2 IMAD R2, R151, R11.reuse, RZ ;  /* 0x0000000b9702a224 */ /* 0x080fe200078e02ff */
[----:B------:R-:W-:Y:S01]  /*17a0*/  @!P2 MOV R8, R20 ;  /* 0x000000140008a202 */ /* 0x000fe20000000f00 */
[----:B------:R-:W-:Y:S01]  /*17b0*/  @P2 IMAD.MOV.U32 R8, RZ, RZ, R18 ;  /* 0x000000ffff082224 */ /* 0x000fe200078e0012 */
[----:B------:R-:W-:Y:S02]  /*17c0*/  LEA R0, R105, 0xffffffc0, 0x6 ;  /* 0xffffffc069007811 */ /* 0x000fe400078e30ff */
[----:B------:R-:W-:Y:S01]  /*17d0*/  @P3 IADD3 R6, PT, PT, R6, 0x1, RZ ;  /* 0x0000000106063810 */ /* 0x000fe20007ffe0ff */
[----:B------:R-:W-:Y:S02]  /*17e0*/  @!P2 IMAD R2, R7, R150, R2 ;  /* 0x000000960702a224 */ /* 0x000fe400078e0202 */
[----:B------:R-:W-:Y:S01]  /*17f0*/  @!P2 IMAD.WIDE.U32 R18, R150, R11, RZ ;  /* 0x0000000b9612a225 */ /* 0x000fe200078e00ff */
[----:B------:R-:W-:-:S02]  /*1800*/  @!P1 IADD3 R6, PT, PT, -R6, RZ, RZ ;  /* 0x000000ff06069210 */ /* 0x000fc40007ffe1ff */
[----:B------:R-:W-:Y:S01]  /*1810*/  @!P0 LOP3.LUT R6, RZ, R5, RZ, 0x33, !PT ;  /* 0x00000005ff068212 */ /* 0x000fe200078e33ff */
[-C--:B------:R-:W-:Y:S02]  /*1820*/  IMAD R4, R149, R0.reuse, RZ ;  /* 0x0000000095047224 */ /* 0x080fe400078e02ff */
[----:B------:R-:W-:Y:S01]  /*1830*/  IMAD.WIDE.U32 R8, R148, R0, R8 ;  /* 0x0000000094087225 */ /* 0x000fe200078e0008 */
[----:B------:R-:W-:-:S03]  /*1840*/  @!P2 SHF.R.S32.HI R7, RZ, 0x1f, R10 ;  /* 0x0000001fff07a819 */ /* 0x000fc6000001140a */
[----:B------:R-:W-:Y:S01]  /*1850*/  @!P2 IMAD.IADD R19, R19, 0x1, R2 ;  /* 0x000000011313a824 */ /* 0x000fe200078e0202 */
[----:B------:R-:W-:Y:S01]  /*1860*/  @P2 IADD3 R11, PT, PT, R11, R12, RZ ;  /* 0x0000000c0b0b2210 */ /* 0x000fe20007ffe0ff */
[----:B------:R-:W-:Y:S01]  /*1870*/  @!P2 IMAD R2, R15, R10, RZ ;  /* 0x0000000a0f02a224 */ /* 0x000fe200078e02ff */
[----:B------:R-:W-:Y:S01]  /*1880*/  MOV R12, R8 ;  /* 0x00000008000c7202 */ /* 0x000fe20000000f00 */
[----:B------:R-:W-:Y:S01]  /*1890*/  IMAD.IADD R13, R9, 0x1, R4 ;  /* 0x00000001090d7824 */ /* 0x000fe200078e0204 */
[----:B------:R-:W-:Y:S01]  /*18a0*/  SHF.R.S32.HI R4, RZ, 0x1f, R6 ;  /* 0x0000001fff047819 */ /* 0x000fe20000011406 */
[----:B------:R-:W-:Y:S02]  /*18b0*/  IMAD R9, R17, R6, RZ ;  /* 0x0000000611097224 */ /* 0x000fe400078e02ff */
[C---:B------:R-:W-:Y:S02]  /*18c0*/  @!P2 IMAD R2, R14.reuse, R7, R2 ;  /* 0x000000070e02a224 */ /* 0x040fe400078e0202 */
[----:B------:R-:W-:-:S04]  /*18d0*/  @!P2 IMAD.WIDE.U32 R14, R14, R10, R18 ;  /* 0x0000000a0e0ea225 */ /* 0x000fc800078e0012 */
[----:B------:R-:W-:Y:S02]  /*18e0*/  @P2 IMAD R7, R151, R11, RZ ;  /* 0x0000000b97072224 */ /* 0x000fe400078e02ff */
[----:B------:R-:W-:Y:S01]  /*18f0*/  IMAD.WIDE.U32 R12, R16, R6, R12 ;  /* 0x00000006100c7225 */ /* 0x000fe200078e000c */
[----:B------:R-:W-:-:S03]  /*1900*/  @!P2 IADD3 R6, PT, PT, R15, R2, RZ ;  /* 0x000000020f06a210 */ /* 0x000fc60007ffe0ff */
[----:B------:R-:W-:Y:S02]  /*1910*/  IMAD R9, R16, R4, R9 ;  /* 0x0000000410097224 */ /* 0x000fe400078e0209 */
[----:B------:R-:W-:Y:S01]  /*1920*/  @P2 IMAD.WIDE.U32 R10, R150, R11, RZ ;  /* 0x0000000b960a2225 */ /* 0x000fe200078e00ff */
[----:B------:R-:W-:Y:S02]  /*1930*/  MOV R4, R12 ;  /* 0x0000000c00047202 */ /* 0x000fe40000000f00 */
[----:B------:R-:W-:Y:S01]  /*1940*/  IADD3 R2, PT, PT, R13, R9, RZ ;  /* 0x000000090d027210 */ /* 0x000fe20007ffe0ff */
[----:B------:R-:W-:Y:S01]  /*1950*/  @!P2 IMAD.MOV.U32 R16, RZ, RZ, R14 ;  /* 0x000000ffff10a224 */ /* 0x000fe200078e000e */
[----:B------:R-:W-:Y:S01]  /*1960*/  @P2 MOV R16, R10 ;  /* 0x0000000a00102202 */ /* 0x000fe20000000f00 */
[----:B------:R-:W-:Y:S01]  /*1970*/  @P2 IMAD.IADD R6, R11, 0x1, R7 ;  /* 0x000000010b062824 */ /* 0x000fe200078e0207 */
[----:B-1----:R-:W-:Y:S02]  /*1980*/  MOV R7, RZ ;  /* 0x000000ff00077202 */ /* 0x002fe40000000f00 */
.L_x_10350:
[----:B------:R-:W-:Y:S05]  /*1990*/  BSYNC.RECONVERGENT B0 ;  /* 0x0000000000007941 */ /* 0x000fea0003800200 */
.L_x_10348:
        /* <DEDUP_REMOVED lines=29> */
[----:B------:R-:W-:Y:S02]  /*1b70*/  LOP3.LUT R12, R56, 0x38, RZ, 0xc0, !PT ;  /* 0x00000038380c7812 */ /* 0x000fe400078ec0ff */
[----:B------:R-:W-:Y:S01]  /*1b80*/  LOP3.LUT R11, R160, R5, RZ, 0x3c, !PT ;  /* 0x00000005a00b7212 */ /* 0x000fe200078e3cff */
[----:B------:R-:W-:Y:S01]  /*1b90*/  @!P3 VIADD R17, R17, 0x1 ;  /* 0x000000011111b836 */ /* 0x000fe20000000000 */
[----:B------:R-:W-:Y:S02]  /*1ba0*/  IADD3 R26, P1, PT, R12, R16, RZ ;  /* 0x000000100c1a7210 */ /* 0x000fe40007f3e0ff */
[----:B------:R-:W-:Y:S02]  /*1bb0*/  ISETP.GE.AND P2, PT, R11, RZ, PT ;  /* 0x000000ff0b00720c */ /* 0x000fe40003f46270 */
[----:B------:R-:W-:Y:S01]  /*1bc0*/  ISETP.NE.AND P4, PT, R5, RZ, PT ;  /* 0x000000ff0500720c */ /* 0x000fe20003f85270 */
[----:B------:R-:W-:Y:S01]  /*1bd0*/  IMAD R7, R7, R150, RZ ;  /* 0x0000009607077224 */ /* 0x000fe200078e02ff */
[----:B------:R-:W-:Y:S01]  /*1be0*/  IADD3.X R27, PT, PT, RZ, R6, RZ, P1, !PT ;  /* 0x00000006ff1b7210 */ /* 0x000fe20000ffe4ff */
[----:B------:R-:W-:-:S02]  /*1bf0*/  @P5 VIADD R17, R17, 0x1 ;  /* 0x0000000111115836 */ /* 0x000fc40000000000 */
[C---:B------:R-:W-:Y:S02]  /*1c00*/  IMAD R7, R0.reuse, R151, R7 ;  /* 0x0000009700077224 */ /* 0x040fe400078e0207 */
[----:B------:R-:W-:-:S04]  /*1c10*/  IMAD.WIDE.U32 R26, R0, R150, R26 ;  /* 0x00000096001a7225 */ /* 0x000fc800078e001a */
[----:B------:R-:W-:-:S04]  /*1c20*/  IMAD.MOV.U32 R6, RZ, RZ, R17 ;  /* 0x000000ffff067224 */ /* 0x000fc800078e0011 */
        /* <DEDUP_REMOVED lines=82> */
[----:B------:R-:W-:Y:S01]  /*2150*/  MOV R90, R101 ;  /* 0x00000065005a7202 */ /* 0x000fe20000000f00 */
[C---:B------:R-:W-:Y:S01]  /*2160*/  VIADD R66, R98.reuse, 0x10 ;  /* 0x0000001062427836 */ /* 0x040fe20000000000 */
[----:B------:R-:W-:Y:S01]  /*2170*/  SHF.R.S32.HI R93, RZ, 0x1, R93 ;  /* 0x00000001ff5d7819 */ /* 0x000fe2000001145d */
[C---:B------:R-:W-:Y:S01]  /*2180*/  VIADD R64, R98.reuse, 0x30 ;  /* 0x0000003062407836 */ /* 0x040fe20000000000 */
[----:B------:R-:W-:Y:S01]  /*2190*/  IADD3 R11, P0, PT, -R67, R98, RZ ;  /* 0x00000062430b7210 */ /* 0x000fe20007f1e1ff */
[----:B------:R-:W-:Y:S01]  /*21a0*/  IMAD R89, R105, -0x40, R67 ;  /* 0xffffffc069597824 */ /* 0x000fe200078e0243 */
[C---:B------:R-:W-:Y:S01]  /*21b0*/  SHF.L.U32 R86, R93.reuse, 0x5, RZ ;  /* 0x000000055d567819 */ /* 0x040fe200000006ff */
[C---:B------:R-:W-:Y:S01]  /*21c0*/  IMAD.SHL.U32 R91, R93.reuse, 0x10, RZ ;  /* 0x000000105d5b7824 */ /* 0x040fe200078e00ff */
[----:B------:R-:W-:Y:S01]  /*21d0*/  IADD3 R65, PT, PT, R98, 0x20, RZ ;  /* 0x0000002062417810 */ /* 0x000fe20007ffe0ff */
[----:B------:R-:W-:Y:S01]  /*21e0*/  IMAD R88, R93, 0x30, RZ ;  /* 0x000000305d587824 */ /* 0x000fe200078e02ff */
[----:B------:R-:W-:Y:S01]  /*21f0*/  MOV R85, R105 ;  /* 0x0000006900557202 */ /* 0x000fe20000000f00 */
[----:B------:R-:W-:Y:S01]  /*2200*/  IMAD R87, R105, -0x40, R57 ;  /* 0xffffffc069577824 */ /* 0x000fe200078e0239 */
        /* <DEDUP_REMOVED lines=13> */
[-C--:B------:R-:W-:Y:S01]  /*22e0*/  IMAD R8, R113, R90.reuse, RZ ;  /* 0x0000005a71087224 */ /* 0x080fe200078e02ff */
[----:B------:R-:W-:Y:S01]  /*22f0*/  SHF.L.U32 R81, R114, 0x4, RZ ;  /* 0x0000000472517819 */ /* 0x000fe200000006ff */
[----:B------:R-:W-:-:S04]  /*2300*/  IMAD.WIDE.U32 R14, R112, R90, R14 ;  /* 0x0000005a700e7225 */ /* 0x000fc800078e000e */
[----:B------:R-:W-:Y:S01]  /*2310*/  IMAD.IADD R25, R25, 0x1, R7 ;  /* 0x0000000119197824 */ /* 0x000fe200078e0207 */
[----:B------:R-:W-:Y:S01]  /*2320*/  IADD3 R15, PT, PT, R15, R8, RZ ;  /* 0x000000080f0f7210 */ /* 0x000fe20007ffe0ff */
        /* <DEDUP_REMOVED lines=45> */
.L_x_10404:
[----:B------:R-:W-:Y:S01]  /*2600*/  VIADD R87, R87, 0x40 ;  /* 0x0000004057577836 */ /* 0x000fe20000000000 */
[----:B------:R-:W-:Y:S01]  /*2610*/  BSSY.RECONVERGENT B0, `(.L_x_10352) ;  /* 0x0000013000007945 */ /* 0x000fe20003800200 */
[----:B------:R-:W-:Y:S03]  /*2620*/  VIADD R89, R89, 0x40 ;  /* 0x0000004059597836 */ /* 0x000fe60000000000 */
[-C--:B------:R-:W-:Y:S02]  /*2630*/  ISETP.GE.AND P0, PT, R98, R87.reuse, PT ;  /* 0x000000576200720c */ /* 0x080fe40003f06270 */
        /* <DEDUP_REMOVED lines=16> */
.L_x_10353:
[----:B------:R-:W-:Y:S05]  /*2740*/  BSYNC.RECONVERGENT B0 ;  /* 0x0000000000007941 */ /* 0x000fea0003800200 */
.L_x_10352:
        /* <DEDUP_REMOVED lines=12> */
.L_x_10355:
[----:B------:R-:W-:Y:S05]  /*2810*/  BSYNC.RECONVERGENT B0 ;  /* 0x0000000000007941 */ /* 0x000fea0003800200 */
.L_x_10354:
        /* <DEDUP_REMOVED lines=12> */
.L_x_10357:
[----:B------:R-:W-:Y:S05]  /*28e0*/  BSYNC.RECONVERGENT B0 ;  /* 0x0000000000007941 */ /* 0x000fea0003800200 */
.L_x_10356:
        /* <DEDUP_REMOVED lines=15> */
.L_x_10359:
[----:B------:R-:W-:Y:S05]  /*29e0*/  BSYNC.RECONVERGENT B0 ;  /* 0x0000000000007941 */ /* 0x000fea0003800200 */
.L_x_10358:
        /* <DEDUP_REMOVED lines=26> */
.L_x_10363:
[----:B------:R-:W-:Y:S05]  /*2b90*/  BSYNC.RECONVERGENT B0 ;  /* 0x0000000000007941 */ /* 0x000fea0003800200 */
.L_x_10362:
        /* <DEDUP_REMOVED lines=12> */
.L_x_10365:
[----:B------:R-:W-:Y:S05]  /*2c60*/  BSYNC.RECONVERGENT B0 ;  /* 0x0000000000007941 */ /* 0x000fea0003800200 */
.L_x_10364:
        /* <DEDUP_REMOVED lines=12> */
.L_x_10367:
[----:B------:R-:W-:Y:S05]  /*2d30*/  BSYNC.RECONVERGENT B0 ;  /* 0x0000000000007941 */ /* 0x000fea0003800200 */
.L_x_10366:
        /* <DEDUP_REMOVED lines=17> */
.L_x_10361:
        /* <DEDUP_REMOVED lines=57> */
.L_x_10373:
[----:B------:R-:W-:Y:S05]  /*31e0*/  BSYNC.RECONVERGENT B0 ;  /* 0x0000000000007941 */ /* 0x000fea0003800200 */
.L_x_10372:
        /* <DEDUP_REMOVED lines=47> */
.L_x_10371:
[----:B------:R-:W-:Y:S05]  /*34e0*/  BSYNC.RECONVERGENT B1 ;  /* 0x0000000000017941 */ /* 0x000fea0003800200 */
.L_x_10370:
        /* <DEDUP_REMOVED lines=62> */
.L_x_10377:
[----:B------:R-:W-:Y:S05]  /*38d0*/  BSYNC.RECONVERGENT B0 ;  /* 0x0000000000007941 */ /* 0x000fea0003800200 */
.L_x_10376:
        /* <DEDUP_REMOVED lines=47> */
.L_x_10375:
[----:B------:R-:W-:Y:S05]  /*3bd0*/  BSYNC.RECONVERGENT B1 ;  /* 0x0000000000017941 */ /* 0x000fea0003800200 */
.L_x_10374:
        /* <DEDUP_REMOVED lines=60> */
.L_x_10381:
[----:B------:R-:W-:Y:S05]  /*3fa0*/  BSYNC.RECONVERGENT B0 ;  /* 0x0000000000007941 */ /* 0x000fea0003800200 */
.L_x_10380:
        /* <DEDUP_REMOVED lines=47> */
.L_x_10379:
[----:B------:R-:W-:Y:S05]  /*42a0*/  BSYNC.RECONVERGENT B1 ;  /* 0x0000000000017941 */ /* 0x000fea0003800200 */
.L_x_10378:
        /* <DEDUP_REMOVED lines=63> */
.L_x_10385:
[----:B------:R-:W-:Y:S05]  /*46a0*/  BSYNC.RECONVERGENT B0 ;  /* 0x0000000000007941 */ /* 0x000fea0003800200 */
.L_x_10384:
        /* <DEDUP_REMOVED lines=47> */
.L_x_10383:
[----:B------:R-:W-:Y:S05]  /*49a0*/  BSYNC.RECONVERGENT B1 ;  /* 0x0000000000017941 */ /* 0x000fea0003800200 */
.L_x_10382:
[----:B------:R-:W2:Y:S02]  /*49b0*/  LD.E R3, desc[UR4][R102.64+0xd0] ;  /* 0x0000d00466037980 */ /* 0x000ea4000c101900 */
[----:B--2---:R-:W-:Y:S05]  /*49c0*/  IMAD.U32 R3, R3, -0x20, RZ ;  /* 0xffffffe003037824 */ /* 0x004fea00078e00ff */
[C---:B------:R-:W-:Y:S02]  /*49d0*/  LEA R14, P1, R3.reuse, R14, 0x1 ;  /* 0x0000000e030e7211 */ /* 0x040fe400078208ff */
[C---:B------:R-:W-:Y:S02]  /*49e0*/  LEA R50, P0, R3.reuse, R50, 0x1 ;  /* 0x0000003203327211 */ /* 0x040fe400078008ff */
[C---:B------:R-:W-:Y:S02]  /*49f0*/  LEA.HI.X.SX32 R15, R3.reuse, R15, 0x1, P1 ;  /* 0x0000000f030f7211 */ /* 0x040fe400008f0eff */
[----:B------:R-:W-:Y:S01]  /*4a00*/  LEA.HI.X.SX32 R51, R3, R51, 0x1, P0 ;  /* 0x0000003303337211 */ /* 0x000fe200000f0eff */
[----:B------:R-:W-:Y:S05]  /*4a10*/  BRA `(.L_x_10368) ;  /* 0x0000002c00a07947 */ /* 0x000fea0003800000 */
.L_x_10369:
        /* <DEDUP_REMOVED lines=95> */
.L_x_10389:
[----:B------:R-:W-:Y:S05]  /*5010*/  BSYNC.RECONVERGENT B0 ;  /* 0x0000000000007941 */ /* 0x000fea0003800200 */
.L_x_10388:
        /* <DEDUP_REMOVED lines=88> */
.L_x_10387:
[----:B------:R-:W-:Y:S05]  /*55a0*/  BSYNC.RECONVERGENT B1 ;  /* 0x0000000000017941 */ /* 0x000fea0003800200 */
.L_x_10386:
        /* <DEDUP_REMOVED lines=94> */
.L_x_10393:
[----:B------:R-:W-:Y:S05]  /*5b90*/  BSYNC.RECONVERGENT B0 ;  /* 0x0000000000007941 */ /* 0x000fea0003800200 */
.L_x_10392:
        /* <DEDUP_REMOVED lines=88> */
.L_x_10391:
[----:B------:R-:W-:Y:S05]  /*6120*/  BSYNC.RECONVERGENT B1 ;  /* 0x0000000000017941 */ /* 0x000fea0003800200 */
.L_x_10390:
        /* <DEDUP_REMOVED lines=95> */
.L_x_10397:
[----:B------:R-:W-:Y:S05]  /*6720*/  BSYNC.RECONVERGENT B0 ;  /* 0x0000000000007941 */ /* 0x000fea0003800200 */
.L_x_10396:
        /* <DEDUP_REMOVED lines=86> */
.L_x_10395:
[----:B------:R-:W-:Y:S05]  /*6c90*/  BSYNC.RECONVERGENT B1 ;  /* 0x0000000000017941 */ /* 0x000fea0003800200 */
.L_x_10394:
        /* <DEDUP_REMOVED lines=98> */
.L_x_10401:
[----:B------:R-:W-:Y:S05]  /*72c0*/  BSYNC.RECONVERGENT B0 ;  /* 0x0000000000007941 */ /* 0x000fea0003800200 */
.L_x_10400:
        /* <DEDUP_REMOVED lines=86> */
.L_x_10399:
[----:B------:R-:W-:Y:S05]  /*7830*/  BSYNC.RECONVERGENT B1 ;  /* 0x0000000000017941 */ /* 0x000fea0003800200 */
.L_x_10398:
[----:B------:R-:W3:Y:S02]  /*7840*/  LD.E R3, desc[UR4][R102.64+0xd0] ;  /* 0x0000d00466037980 */ /* 0x000ee4000c101900 */
[----:B---3--:R-:W-:Y:S05]  /*7850*/  IMAD.U32 R3, R3, -0x20, RZ ;  /* 0xffffffe003037824 */ /* 0x008fea00078e00ff */
[C---:B------:R-:W-:Y:S02]  /*7860*/  LEA R74, P1, R3.reuse, R74, 0x1 ;  /* 0x0000004a034a7211 */ /* 0x040fe400078208ff */
[C---:B------:R-:W-:Y:S02]  /*7870*/  LEA R72, P0, R3.reuse, R72, 0x1 ;  /* 0x0000004803487211 */ /* 0x040fe400078008ff */
[C---:B------:R-:W-:Y:S02]  /*7880*/  LEA.HI.X.SX32 R75, R3.reuse, R75, 0x1, P1 ;  /* 0x0000004b034b7211 */ /* 0x040fe400008f0eff */
[----:B------:R-:W-:Y:S09]  /*7890*/  LEA.HI.X.SX32 R73, R3, R73, 0x1, P0 ;  /* 0x0000004903497211 */ /* 0x000ff200000f0eff */
.L_x_10368:
[----:B------:R-:W-:Y:S05]  /*78a0*/  BSYNC.RECONVERGENT B2 ;  /* 0x0000000000027941 */ /* 0x000fea0003800200 */
.L_x_10360:
        /* <DEDUP_REMOVED lines=101> */
.L_x_10403:
[----:B------:R-:W-:Y:S05]  /*7f00*/  BSYNC.RECONVERGENT B0 ;  /* 0x0000000000007941 */ /* 0x000fea0003800200 */
.L_x_10402:
[----:B------:R-:W-:Y:S05]  /*7f10*/  @P2 BRA `(.L_x_10404) ;  /* 0xffffffa400b82947 */ /* 0x000fea000383ffff */
.L_x_10351:
        /* <DEDUP_REMOVED lines=34> */
.L_x_10408:
[----:B------:R-:W-:Y:S05]  /*8140*/  BSYNC.RECONVERGENT B0 ;  /* 0x0000000000007941 */ /* 0x000fea0003800200 */
.L_x_10407:
        /* <DEDUP_REMOVED lines=14> */
.L_x_10410:
[----:B------:R-:W-:Y:S05]  /*8230*/  BSYNC.RECONVERGENT B0 ;  /* 0x0000000000007941 */ /* 0x000fea0003800200 */
.L_x_10409:
        /* <DEDUP_REMOVED lines=16> */
.L_x_10412:
[----:B------:R-:W-:Y:S05]  /*8340*/  BSYNC.RECONVERGENT B0 ;  /* 0x0000000000007941 */ /* 0x000fea0003800200 */
.L_x_10411:
        /* <DEDUP_REMOVED lines=16> */
.L_x_10406:
        /* <DEDUP_REMOVED lines=85> */
.L_x_10420:
[----:B------:R-:W-:Y:S05]  /*89a0*/  BSYNC.RECONVERGENT B0 ;  /* 0x0000000000007941 */ /* 0x000fea0003800200 */
.L_x_10419:
[----:B-----5:R-:W-:Y:S01]  /*89b0*/  IMAD.MOV.U32 R6, RZ, RZ, R10 ;  /* 0x000000ffff067224 */ /* 0x020fe200078e000a */
[----:B------:R-:W-:Y:S01]  /*89c0*/  MOV R4, R8 ;  /* 0x0000000800047202 */ /* 0x000fe20000000f00 */
[----:B------:R-:W-:Y:S01]  /*89d0*/  IMAD.MOV.U32 R7, RZ, RZ, R11 ;  /* 0x000000ffff077224 */ /* 0x000fe200078e000b */
[----:B------:R-:W-:Y:S02]  /*89e0*/  MOV R5, R9 ;  /* 0x0000000900057202 */ /* 0x000fe40000000f00 */
.L_x_10418:
[----:B------:R-:W-:Y:S05]  /*89f0*/  BSYNC.RECONVERGENT B1 ;  /* 0x0000000000017941 */ /* 0x000fea0003800200 */
.L_x_10417:
        /* <DEDUP_REMOVED lines=49> */
.L_x_10422:
[----:B------:R-:W-:Y:S05]  /*8d10*/  BSYNC.RECONVERGENT B0 ;  /* 0x0000000000007941 */ /* 0x000fea0003800200 */
.L_x_10421:
[----:B-----5:R3:W-:Y:S02]  /*8d20*/  STS.128 [R165+0x2000], R8 ;  /* 0x00200008a5007388 */ /* 0x0207e40000000c00 */
.L_x_10416:
[----:B------:R-:W-:Y:S05]  /*8d30*/  BSYNC.RECONVERGENT B2 ;  /* 0x0000000000027941 */ /* 0x000fea0003800200 */
.L_x_10415:
        /* <DEDUP_REMOVED lines=61> */
.L_x_10428:
[----:B------:R-:W-:Y:S05]  /*9110*/  BSYNC.RECONVERGENT B0 ;  /* 0x0000000000007941 */ /* 0x000fea0003800200 */
.L_x_10427:
[----:B-----5:R1:W-:Y:S02]  /*9120*/  STS.128 [R165+0x800], R8 ;  /* 0x00080008a5007388 */ /* 0x0203e40000000c00 */
.L_x_10426:
[----:B------:R-:W-:Y:S05]  /*9130*/  BSYNC.RECONVERGENT B1 ;  /* 0x0000000000017941 */ /* 0x000fea0003800200 */
.L_x_10425:
        /* <DEDUP_REMOVED lines=54> */
.L_x_10430:
[----:B------:R-:W-:Y:S05]  /*94a0*/  BSYNC.RECONVERGENT B0 ;  /* 0x0000000000007941 */ /* 0x000fea0003800200 */
.L_x_10429:
[----:B-----5:R3:W-:Y:S02]  /*94b0*/  STS.128 [R165+0x2800], R8 ;  /* 0x00280008a5007388 */ /* 0x0207e40000000c00 */
.L_x_10424:
[----:B------:R-:W-:Y:S05]  /*94c0*/  BSYNC.RECONVERGENT B2 ;  /* 0x0000000000027941 */ /* 0x000fea0003800200 */
.L_x_10423:
        /* <DEDUP_REMOVED lines=61> */
.L_x_10436:
[----:B------:R-:W-:Y:S05]  /*98a0*/  BSYNC.RECONVERGENT B0 ;  /* 0x0000000000007941 */ /* 0x000fea0003800200 */
.L_x_10435:
[----:B-----5:R3:W-:Y:S02]  /*98b0*/  STS.128 [R165+0x1000], R8 ;  /* 0x00100008a5007388 */ /* 0x0207e40000000c00 */
.L_x_10434:
[----:B------:R-:W-:Y:S05]  /*98c0*/  BSYNC.RECONVERGENT B1 ;  /* 0x0000000000017941 */ /* 0x000fea0003800200 */
.L_x_10433:
        /* <DEDUP_REMOVED lines=54> */
.L_x_10438:
[----:B------:R-:W-:Y:S05]  /*9c30*/  BSYNC.RECONVERGENT B0 ;  /* 0x0000000000007941 */ /* 0x000fea0003800200 */
.L_x_10437:
[----:B-----5:R3:W-:Y:S02]  /*9c40*/  STS.128 [R165+0x3000], R8 ;  /* 0x00300008a5007388 */ /* 0x0207e40000000c00 */
.L_x_10432:
[----:B------:R-:W-:Y:S05]  /*9c50*/  BSYNC.RECONVERGENT B2 ;  /* 0x0000000000027941 */ /* 0x000fea0003800200 */
.L_x_10431:
        /* <DEDUP_REMOVED lines=62> */
.L_x_10442:
[----:B------:R-:W-:Y:S05]  /*a040*/  BSYNC.RECONVERGENT B0 ;  /* 0x0000000000007941 */ /* 0x000fea0003800200 */
.L_x_10441:
[----:B-----5:R3:W-:Y:S02]  /*a050*/  STS.128 [R165+0x1800], R8 ;  /* 0x00180008a5007388 */ /* 0x0207e40000000c00 */
.L_x_10440:
[----:B------:R-:W-:Y:S05]  /*a060*/  BSYNC.RECONVERGENT B1 ;  /* 0x0000000000017941 */ /* 0x000fea0003800200 */
.L_x_10439:
        /* <DEDUP_REMOVED lines=56> */
.L_x_10444:
[----:B------:R-:W-:Y:S05]  /*a3f0*/  BSYNC.RECONVERGENT B0 ;  /* 0x0000000000007941 */ /* 0x000fea0003800200 */
.L_x_10443:
[----:B-----5:R3:W-:Y:S01]  /*a400*/  STS.128 [R165+0x3800], R8 ;  /* 0x00380008a5007388 */ /* 0x0207e20000000c00 */
[----:B------:R-:W-:Y:S05]  /*a410*/  BRA `(.L_x_10413) ;  /* 0x0000002c00807947 */ /* 0x000fea0003800000 */
.L_x_10414:
        /* <DEDUP_REMOVED lines=96> */
.L_x_10449:
[----:B------:R-:W-:Y:S05]  /*aa20*/  BSYNC.RECONVERGENT B0 ;  /* 0x0000000000007941 */ /* 0x000fea0003800200 */
.L_x_10448:
[----:B------:R-:W-:Y:S05]  /*aa30*/  BSYNC.RECONVERGENT B1 ;  /* 0x0000000000017941 */ /* 0x000fea0003800200 */
.L_x_10447:
        /* <DEDUP_REMOVED lines=86> */
.L_x_10451:
[----:B------:R-:W-:Y:S05]  /*afa0*/  BSYNC.RECONVERGENT B0 ;  /* 0x0000000000007941 */ /* 0x000fea0003800200 */
.L_x_10450:
[----:B-----5:R4:W-:Y:S02]  /*afb0*/  STS.128 [R165+0x2000], R20 ;  /* 0x00200014a5007388 */ /* 0x0209e40000000c00 */
.L_x_10446:
[----:B------:R-:W-:Y:S05]  /*afc0*/  BSYNC.RECONVERGENT B2 ;  /* 0x0000000000027941 */ /* 0x000fea0003800200 */
.L_x_10445:
        /* <DEDUP_REMOVED lines=91> */
.L_x_10457:
[----:B------:R-:W-:Y:S05]  /*b580*/  BSYNC.RECONVERGENT B0 ;  /* 0x0000000000007941 */ /* 0x000fea0003800200 */
.L_x_10456:
[----:B-----5:R4:W-:Y:S02]  /*b590*/  STS.128 [R165+0x800], R20 ;  /* 0x00080014a5007388 */ /* 0x0209e40000000c00 */
.L_x_10455:
[----:B------:R-:W-:Y:S05]  /*b5a0*/  BSYNC.RECONVERGENT B1 ;  /* 0x0000000000017941 */ /* 0x000fea0003800200 */
.L_x_10454:
        /* <DEDUP_REMOVED lines=85> */
.L_x_10459:
[----:B------:R-:W-:Y:S05]  /*bb00*/  BSYNC.RECONVERGENT B0 ;  /* 0x0000000000007941 */ /* 0x000fea0003800200 */
.L_x_10458:
[----:B-----5:R4:W-:Y:S02]  /*bb10*/  STS.128 [R165+0x2800], R20 ;  /* 0x00280014a5007388 */ /* 0x0209e40000000c00 */
.L_x_10453:
[----:B------:R-:W-:Y:S05]  /*bb20*/  BSYNC.RECONVERGENT B2 ;  /* 0x0000000000027941 */ /* 0x000fea0003800200 */
.L_x_10452:
        /* <DEDUP_REMOVED lines=92> */
.L_x_10465:
[----:B------:R-:W-:Y:S05]  /*c0f0*/  BSYNC.RECONVERGENT B0 ;  /* 0x0000000000007941 */ /* 0x000fea0003800200 */
.L_x_10464:
[----:B-----5:R4:W-:Y:S02]  /*c100*/  STS.128 [R165+0x1000], R20 ;  /* 0x00100014a5007388 */ /* 0x0209e40000000c00 */
.L_x_10463:
[----:B------:R-:W-:Y:S05]  /*c110*/  BSYNC.RECONVERGENT B1 ;  /* 0x0000000000017941 */ /* 0x000fea0003800200 */
.L_x_10462:
        /* <DEDUP_REMOVED lines=85> */
.L_x_10467:
[----:B------:R-:W-:Y:S05]  /*c670*/  BSYNC.RECONVERGENT B0 ;  /* 0x0000000000007941 */ /* 0x000fea0003800200 */
.L_x_10466:
[----:B-----5:R4:W-:Y:S02]  /*c680*/  STS.128 [R165+0x3000], R20 ;  /* 0x00300014a5007388 */ /* 0x0209e40000000c00 */
.L_x_10461:
[----:B------:R-:W-:Y:S05]  /*c690*/  BSYNC.RECONVERGENT B2 ;  /* 0x0000000000027941 */ /* 0x000fea0003800200 */
.L_x_10460:
        /* <DEDUP_REMOVED lines=94> */
.L_x_10471:
[----:B------:R-:W-:Y:S05]  /*cc80*/  BSYNC.RECONVERGENT B0 ;  /* 0x0000000000007941 */ /* 0x000fea0003800200 */
.L_x_10470:
[----:B-----5:R1:W-:Y:S02]  /*cc90*/  STS.128 [R165+0x1800], R20 ;  /* 0x00180014a5007388 */ /* 0x0203e40000000c00 */
.L_x_10469:
[----:B------:R-:W-:Y:S05]  /*cca0*/  BSYNC.RECONVERGENT B1 ;  /* 0x0000000000017941 */ /* 0x000fea0003800200 */
.L_x_10468:
        /* <DEDUP_REMOVED lines=85> */
.L_x_10473:
[----:B------:R-:W-:Y:S05]  /*d200*/  BSYNC.RECONVERGENT B0 ;  /* 0x0000000000007941 */ /* 0x000fea0003800200 */
.L_x_10472:
[----:B-----5:R1:W-:Y:S02]  /*d210*/  STS.128 [R165+0x3800], R4 ;  /* 0x00380004a5007388 */ /* 0x0203e40000000c00 */
.L_x_10413:
[----:B------:R-:W-:Y:S05]  /*d220*/  BSYNC.RECONVERGENT B3 ;  /* 0x0000000000037941 */ /* 0x000fea0003800200 */
.L_x_10405:
        /* <DEDUP_REMOVED lines=26> */
.L_x_10475:
[----:B------:R-:W-:Y:S05]  /*d3d0*/  BSYNC.RECONVERGENT B0 ;  /* 0x0000000000007941 */ /* 0x000fea0003800200 */
.L_x_10474:
        /* <DEDUP_REMOVED lines=14> */
.L_x_10477:
[----:B------:R-:W-:Y:S05]  /*d4c0*/  BSYNC.RECONVERGENT B0 ;  /* 0x0000000000007941 */ /* 0x000fea0003800200 */
.L_x_10476:
        /* <DEDUP_REMOVED lines=16> */
.L_x_10479:
[----:B------:R-:W-:Y:S05]  /*d5d0*/  BSYNC.RECONVERGENT B0 ;  /* 0x0000000000007941 */ /* 0x000fea0003800200 */
.L_x_10478:
        /* <DEDUP_REMOVED lines=16> */
.L_x_10481:
[----:B------:R-:W-:Y:S05]  /*d6e0*/  BSYNC.RECONVERGENT B0 ;  /* 0x0000000000007941 */ /* 0x000fea0003800200 */
.L_x_10480:
[----:B------:R-:W0:Y:S01]  /*d6f0*/  LDGDEPBAR ;  /* 0x00000000000079af */ /* 0x000e220000000000 */
[----:B-1-3--:R-:W-:Y:S01]  /*d700*/  IMAD.SHL.U32 R6, R159, 0x20, RZ ;  /* 0x000000209f067824 */ /* 0x00afe200078e00ff */
[----:B--2-4-:R-:W-:Y:S02]  /*d710*/  LOP3.LUT R3, R63, 0x8, R62, 0xf8, !PT ;  /* 0x000000083f037812 */ /* 0x014fe400078ef83e */
[----:B------:R1:W5:Y:S01]  /*d720*/  LD.E R7, desc[UR4][R102.64+0x184] ;  /* 0x0001840466077980 */ /* 0x000362000c101900 */
[----:B------:R-:W-:Y:S03]  /*d730*/  BSSY.RECONVERGENT B0, `(.L_x_10482) ;  /* 0x0000018000007945 */ /* 0x000fe60003800200 */
[----:B------:R1:W5:Y:S01]  /*d740*/  LD.E R2, desc[UR4][R102.64+0x188] ;  /* 0x0001880466027980 */ /* 0x000362000c101900 */
[----:B------:R-:W-:Y:S02]  /*d750*/  LOP3.LUT R14, R3, 0x38, R56, 0x78, !PT ;  /* 0x00000038030e7812 */ /* 0x000fe400078e7838 */
[----:B------:R-:W-:Y:S01]  /*d760*/  LOP3.LUT R143, R49, 0x7c00, R6, 0xf8, !PT ;  /* 0x00007c00318f7812 */ /* 0x000fe200078ef806 */
[----:B------:R-:W-:-:S04]  /*d770*/  DEPBAR.LE SB0, 0x0 ;  /* 0x000080000000791a */ /* 0x000fc80000000000 */
[----:B------:R-:W-:Y:S06]  /*d780*/  BAR.SYNC.DEFER_BLOCKING 0x0 ;  /* 0x0000000000007b1d */ /* 0x000fec0000010000 */
        /* <DEDUP_REMOVED lines=16> */
.L_x_10483:
[----:B------:R3:W-:Y:S04]  /*d890*/  STS.128 [R165+0x8000], RZ ;  /* 0x008000ffa5007388 */ /* 0x0007e80000000c00 */
[----:B------:R3:W-:Y:S02]  /*d8a0*/  STS.128 [R165+0xa000], RZ ;  /* 0x00a000ffa5007388 */ /* 0x0007e40000000c00 */
.L_x_10484:
[----:B------:R-:W-:Y:S05]  /*d8b0*/  BSYNC.RECONVERGENT B0 ;  /* 0x0000000000007941 */ /* 0x000fea0003800200 */
.L_x_10482:
        /* <DEDUP_REMOVED lines=21> */
.L_x_10486:
[----:B------:R-:W-:Y:S05]  /*da10*/  BSYNC.RECONVERGENT B0 ;  /* 0x0000000000007941 */ /* 0x000fea0003800200 */
.L_x_10485:
[----:B------:R1:W-:Y:S01]  /*da20*/  @P2 STS.128 [R165+0x9000], RZ ;  /* 0x009000ffa5002388 */ /* 0x0003e20000000c00 */
[----:B------:R-:W-:Y:S03]  /*da30*/  BSSY.RECONVERGENT B0, `(.L_x_10487) ;  /* 0x0000011000007945 */ /* 0x000fe60003800200 */
[----:B------:R1:W-:Y:S01]  /*da40*/  @P2 STS.128 [R165+0xb000], RZ ;  /* 0x00b000ffa5002388 */ /* 0x0003e20000000c00 */
        /* <DEDUP_REMOVED lines=15> */
.L_x_10488:
[----:B------:R-:W-:Y:S05]  /*db40*/  BSYNC.RECONVERGENT B0 ;  /* 0x0000000000007941 */ /* 0x000fea0003800200 */
.L_x_10487:
[----:B------:R1:W-:Y:S01]  /*db50*/  @P3 STS.128 [R165+0x9800], RZ ;  /* 0x009800ffa5003388 */ /* 0x0003e20000000c00 */
[----:B------:R-:W-:Y:S03]  /*db60*/  BSSY.RECONVERGENT B0, `(.L_x_10489) ;  /* 0x0000011000007945 */ /* 0x000fe60003800200 */
[----:B------:R1:W-:Y:S01]  /*db70*/  @P3 STS.128 [R165+0xb800], RZ ;  /* 0x00b800ffa5003388 */ /* 0x0003e20000000c00 */
[----:B------:R-:W-:Y:S05]  /*db80*/  @P3 BRA `(.L_x_10490) ;  /* 0x0000000000383947 */ /* 0x000fea0003800000 */
[-C--:B-----5:R-:W-:Y:S02]  /*db90*/  ISETP.GE.AND P1, PT, R12, R163.reuse, PT ;  /* 0x000000a30c00720c */ /* 0x0a0fe40003f26270 */
        /* <DEDUP_REMOVED lines=13> */
.L_x_10490:
[----:B------:R-:W-:Y:S05]  /*dc70*/  BSYNC.RECONVERGENT B0 ;  /* 0x0000000000007941 */ /* 0x000fea0003800200 */
.L_x_10489:
[----:B------:R-:W2:Y:S01]  /*dc80*/  LD.E R15, desc[UR4][R102.64+0x18c] ;  /* 0x00018c04660f7980 */ /* 0x000ea2000c101900 */
[----:B------:R-:W3:Y:S01]  /*dc90*/  S2UR UR6, SR_CgaCtaId ;  /* 0x00000000000679c3 */ /* 0x000ee20000008800 */
[----:B------:R-:W-:Y:S01]  /*dca0*/  IMAD.SHL.U32 R142, R159, 0x40, RZ ;  /* 0x000000409f8e7824 */ /* 0x000fe200078e00ff */
[----:B------:R-:W-:Y:S01]  /*dcb0*/  LOP3.LUT R3, R63, 0x8, R159, 0x78, !PT ;  /* 0x000000083f037812 */ /* 0x000fe200078e789f */
[----:B------:R-:W-:Y:S01]  /*dcc0*/  UMOV UR7, 0x400 ;  /* 0x0000040000077882 */ /* 0x000fe20000000000 */
[----:B------:R-:W-:Y:S01]  /*dcd0*/  IMAD.IADD R143, R143, 0x1, R14 ;  /* 0x000000018f8f7824 */ /* 0x000fe200078e020e */
[----:B------:R-:W-:Y:S01]  /*dce0*/  R2P PR, R159, 0x6 ;  /* 0x000000069f007804 */ /* 0x000fe20000000000 */
[----:B------:R-:W-:Y:S01]  /*dcf0*/  IMAD.MOV.U32 R4, RZ, RZ, 0x20 ;  /* 0x00000020ff047424 */ /* 0x000fe200078e00ff */
[----:B------:R-:W-:Y:S01]  /*dd00*/  LOP3.LUT R3, R3, 0x38, R56, 0x78, !PT ;  /* 0x0000003803037812 */ /* 0x000fe200078e7838 */
[----:B------:R-:W-:Y:S01]  /*dd10*/  IMAD.MOV.U32 R6, RZ, RZ, 0x40 ;  /* 0x00000040ff067424 */ /* 0x000fe200078e00ff */
[----:B------:R-:W-:Y:S01]  /*dd20*/  LOP3.LUT R142, R142, 0x400, RZ, 0xc0, !PT ;  /* 0x000004008e8e7812 */ /* 0x000fe200078ec0ff */
[----:B------:R-:W-:Y:S01]  /*dd30*/  IMAD.SHL.U32 R104, R159, 0x2, RZ ;  /* 0x000000029f687824 */ /* 0x000fe200078e00ff */
[----:B------:R-:W-:Y:S01]  /*dd40*/  SEL R4, R4, 0xffffffe0, !P1 ;  /* 0xffffffe004047807 */ /* 0x000fe20004800000 */
[----:B------:R-:W0:Y:S01]  /*dd50*/  LDGDEPBAR ;  /* 0x00000000000079af */ /* 0x000e220000000000 */
[----:B------:R-:W-:Y:S01]  /*dd60*/  SEL R6, R6, 0xffffffc0, !P2 ;  /* 0xffffffc006067807 */ /* 0x000fe20005000000 */
[----:B------:R-:W-:Y:S01]  /*dd70*/  IMAD R142, R3, 0x2, R142 ;  /* 0x00000002038e7824 */ /* 0x000fe200078e028e */
[----:B-----5:R-:W-:Y:S01]  /*dd80*/  IADD3 R172, PT, PT, R2, R57, -R164 ;  /* 0x0000003902ac7210 */ /* 0x020fe20007ffe8a4 */
[----:B------:R-:W-:Y:S01]  /*dd90*/  BSSY.RECONVERGENT B1, `(.L_x_10491) ;  /* 0x00001d7000017945 */ /* 0x000fe20003800200 */
[----:B------:R-:W-:Y:S01]  /*dda0*/  LOP3.LUT R104, R104, 0x6, RZ, 0xc0, !PT ;  /* 0x0000000668687812 */ /* 0x000fe200078ec0ff */
[----:B---3--:R-:W-:-:S06]  /*ddb0*/  ULEA UR6, UR6, UR7, 0x18 ;  /* 0x0000000706067291 */ /* 0x008fcc000f8ec0ff */
[----:B------:R-:W-:Y:S01]  /*ddc0*/  LEA R143, R143, UR6, 0x1 ;  /* 0x000000068f8f7c11 */ /* 0x000fe2000f8e08ff */
[----:B------:R-:W-:Y:S02]  /*ddd0*/  VIADD R3, R142, UR6 ;  /* 0x000000068e037c36 */ /* 0x000fe40008000000 */
[----:B------:R-:W-:Y:S02]  /*dde0*/  LDSM.16.M88.4 R76, [R142+UR6+0x4000] ;  /* 0x004000068e4c783b */ /* 0x000fe40008000200 */
[--C-:B------:R-:W-:Y:S02]  /*ddf0*/  IMAD.IADD R141, R143, 0x1, R4.reuse ;  /* 0x000000018f8d7824 */ /* 0x100fe400078e0204 */
[----:B------:R-:W3:Y:S01]  /*de00*/  LDSM.16.M88.4 R96, [R143] ;  /* 0x000000008f60783b */ /* 0x000ee20000000200 */
[----:B------:R-:W-:Y:S02]  /*de10*/  IMAD.IADD R138, R3, 0x1, R4 ;  /* 0x00000001038a7824 */ /* 0x000fe400078e0204 */
[--C-:B------:R-:W-:Y:S01]  /*de20*/  IMAD.IADD R140, R143, 0x1, R6.reuse ;  /* 0x000000018f8c7824 */ /* 0x100fe200078e0206 */
[----:B------:R-:W3:Y:S01]  /*de30*/  LDSM.16.M88.4 R68, [R142+UR6+0x4800] ;  /* 0x004800068e44783b */ /* 0x000ee20008000200 */
[----:B------:R-:W-:-:S02]  /*de40*/  IMAD.IADD R137, R3, 0x1, R6 ;  /* 0x0000000103897824 */ /* 0x000fc400078e0206 */
[C---:B------:R-:W-:Y:S01]  /*de50*/  IMAD.IADD R139, R4.reuse, 0x1, R140 ;  /* 0x00000001048b7824 */ /* 0x040fe200078e028c */
[----:B------:R-:W-:Y:S01]  /*de60*/  LDSM.16.M88.4 R24, [R141] ;  /* 0x000000008d18783b */ /* 0x000fe20000000200 */
[----:B------:R-:W-:-:S03]  /*de70*/  IMAD.IADD R136, R4, 0x1, R137 ;  /* 0x0000000104887824 */ /* 0x000fc600078e0289 */
[----:B-1--4-:R-:W1:Y:S04]  /*de80*/  LDSM.16.M88.4 R8, [R138+0x4000] ;  /* 0x004000008a08783b */ /* 0x012e680000000200 */
[----:B------:R-:W4:Y:S04]  /*de90*/  LDSM.16.M88.4 R60, [R142+UR6+0x5000] ;  /* 0x005000068e3c783b */ /* 0x000f280008000200 */
[----:B------:R-:W4:Y:S04]  /*dea0*/  LDSM.16.M88.4 R16, [R142+UR6+0x5800] ;  /* 0x005800068e10783b */ /* 0x000f280008000200 */
[----:B------:R-:W4:Y:S04]  /*deb0*/  LDSM.16.M88.4 R36, [R138+0x4800] ;  /* 0x004800008a24783b */ /* 0x000f280000000200 */
[----:B------:R-:W4:Y:S04]  /*dec0*/  LDSM.16.M88.4 R32, [R138+0x5000] ;  /* 0x005000008a20783b */ /* 0x000f280000000200 */
[----:B------:R-:W4:Y:S04]  /*ded0*/  LDSM.16.M88.4 R40, [R138+0x5800] ;  /* 0x005800008a28783b */ /* 0x000f280000000200 */
[----:B------:R-:W-:Y:S01]  /*dee0*/  LDSM.16.M88.4 R28, [R140] ;  /* 0x000000008c1c783b */ /* 0x000fe20000000200 */
[C---:B---3--:R-:W-:Y:S03]  /*def0*/  HMMA.16816.F32.BF16 R20, R96.reuse, R76, RZ ;  /* 0x0000004c6014723c */ /* 0x048fe600000418ff */
[----:B------:R-:W-:Y:S04]  /*df00*/  LDSM.16.M88.4 R112, [R139] ;  /* 0x000000008b70783b */ /* 0x000fe80000000200 */
[----:B------:R-:W-:Y:S01]  /*df10*/  LDSM.16.M88.4 R124, [R142+UR6+0x6000] ;  /* 0x006000068e7c783b */ /* 0x000fe20008000200 */
[C---:B------:R-:W-:Y:S03]  /*df20*/  HMMA.16816.F32.BF16 R76, R96.reuse, R78, RZ ;  /* 0x0000004e604c723c */ /* 0x040fe600000418ff */
[----:B------:R-:W-:Y:S04]  /*df30*/  LDSM.16.M88.4 R92, [R143+0x2000] ;  /* 0x002000008f5c783b */ /* 0x000fe80000000200 */
[----:B------:R-:W-:Y:S01]  /*df40*/  LDSM.16.M88.4 R120, [R136+0x5800] ;  /* 0x005800008878783b */ /* 0x000fe20000000200 */
[----:B------:R-:W-:Y:S03]  /*df50*/  HMMA.16816.F32.BF16 R72, R96, R68, RZ ;  /* 0x000000446048723c */ /* 0x000fe600000418ff */
[----:B------:R-:W-:Y:S04]  /*df60*/  LDSM.16.M88.4 R84, [R142+UR6+0x7000] ;  /* 0x007000068e54783b */ /* 0x000fe80008000200 */
[----:B------:R-:W-:Y:S01]  /*df70*/  LDSM.16.M88.4 R44, [R141+0x2000] ;  /* 0x002000008d2c783b */ /* 0x000fe20000000200 */
[C---:B-1----:R-:W-:Y:S03]  /*df80*/  HMMA.16816.F32.BF16 R20, R24.reuse, R8, R20 ;  /* 0x000000081814723c */ /* 0x042fe60000041814 */
[----:B------:R-:W-:Y:S04]  /*df90*/  LDSM.16.M88.4 R116, [R138+0x6000] ;  /* 0x006000008a74783b */ /* 0x000fe80000000200 */
[----:B------:R-:W-:Y:S01]  /*dfa0*/  LDSM.16.M88.4 R88, [R142+UR6+0x6800] ;  /* 0x006800068e58783b */ /* 0x000fe20008000200 */
[----:B------:R-:W-:Y:S03]  /*dfb0*/  HMMA.16816.F32.BF16 R76, R24, R10, R76 ;  /* 0x0000000a184c723c */ /* 0x000fe6000004184c */
[----:B------:R-:W1:Y:S04]  /*dfc0*/  LDSM.16.M88.4 R8, [R137+0x4800] ;  /* 0x004800008908783b */ /* 0x000e680000000200 */
[----:B------:R-:W-:Y:S01]  /*dfd0*/  LDSM.16.M88.4 R80, [R142+UR6+0x7800] ;  /* 0x007800068e50783b */ /* 0x000fe20008000200 */
[C---:B------:R-:W-:Y:S08]  /*dfe0*/  HMMA.16816.F32.BF16 R68, R96.reuse, R70, RZ ;  /* 0x000000466044723c */ /* 0x040ff000000418ff */
[C---:B----4-:R-:W-:Y:S08]  /*dff0*/  HMMA.16816.F32.BF16 R64, R96.reuse, R60, RZ ;  /* 0x0000003c6040723c */ /* 0x050ff000000418ff */
        /* <DEDUP_REMOVED lines=23> */
[----:B------:R-:W-:Y:S08]  /*e170*/  HMMA.16816.F32.BF16 R52, R28, R32, R52 ;  /* 0x000000201c34723c */ /* 0x000ff00000041834 */
[C---:B------:R-:W-:Y:S08]  /*e180*/  HMMA.16816.F32.BF16 R20, R112.reuse, R24, R20 ;  /* 0x000000187014723c */ /* 0x040ff00000041814 */
[----:B------:R-:W-:Y:S01]  /*e190*/  HMMA.16816.F32.BF16 R76, R112, R26, R76 ;  /* 0x0000001a704c723c */ /* 0x000fe2000004184c */
[----:B------:R-:W-:Y:S07]  /*e1a0*/  LDSM.16.M88.4 R24, [R137+0x6000] ;  /* 0x006000008918783b */ /* 0x000fee0000000200 */
[----:B------:R-:W-:Y:S01]  /*e1b0*/  HMMA.16816.F32.BF16 R96, R28, R34, R96 ;  /* 0x000000221c60723c */ /* 0x000fe20000041860 */
[----:B------:R-:W2:Y:S04]  /*e1c0*/  LDSM.16.M88.4 R28, [R140+0x2000] ;  /* 0x002000008c1c783b */ /* 0x000ea80000000200 */
[----:B------:R-:W2:Y:S03]  /*e1d0*/  LDSM.16.M88.4 R32, [R138+0x7800] ;  /* 0x007800008a20783b */ /* 0x000ea60000000200 */
[C---:B-1----:R-:W-:Y:S08]  /*e1e0*/  HMMA.16816.F32.BF16 R64, R112.reuse, R8, R64 ;  /* 0x000000087040723c */ /* 0x042ff00000041840 */
[C---:B------:R-:W-:Y:S01]  /*e1f0*/  HMMA.16816.F32.BF16 R60, R112.reuse, R10, R60 ;  /* 0x0000000a703c723c */ /* 0x040fe2000004183c */
[----:B------:R-:W-:Y:S07]  /*e200*/  LDSM.16.M88.4 R8, [R139+0x2000] ;  /* 0x002000008b08783b */ /* 0x000fee0000000200 */
[C---:B---3--:R-:W-:Y:S08]  /*e210*/  HMMA.16816.F32.BF16 R72, R112.reuse, R16, R72 ;  /* 0x000000107048723c */ /* 0x048ff00000041848 */
[----:B------:R-:W-:Y:S01]  /*e220*/  HMMA.16816.F32.BF16 R68, R112, R18, R68 ;  /* 0x000000127044723c */ /* 0x000fe20000041844 */
[----:B------:R-:W1:Y:S07]  /*e230*/  LDSM.16.M88.4 R16, [R136+0x6000] ;  /* 0x006000008810783b */ /* 0x000e6e0000000200 */
[----:B------:R-:W-:Y:S08]  /*e240*/  HMMA.16816.F32.BF16 R20, R92, R124, R20 ;  /* 0x0000007c5c14723c */ /* 0x000ff00000041814 */
[----:B------:R-:W-:Y:S08]  /*e250*/  HMMA.16816.F32.BF16 R52, R112, R120, R52 ;  /* 0x000000787034723c */ /* 0x000ff00000041834 */
[----:B------:R-:W-:Y:S08]  /*e260*/  HMMA.16816.F32.BF16 R76, R92, R126, R76 ;  /* 0x0000007e5c4c723c */ /* 0x000ff0000004184c */
[----:B------:R-:W-:Y:S08]  /*e270*/  HMMA.16816.F32.BF16 R96, R112, R122, R96 ;  /* 0x0000007a7060723c */ /* 0x000ff00000041860 */
[C---:B------:R-:W-:Y:S08]  /*e280*/  HMMA.16816.F32.BF16 R64, R92.reuse, R84, R64 ;  /* 0x000000545c40723c */ /* 0x040ff00000041840 */
[----:B------:R-:W-:Y:S08]  /*e290*/  HMMA.16816.F32.BF16 R60, R92, R86, R60 ;  /* 0x000000565c3c723c */ /* 0x000ff0000004183c */
[----:B------:R-:W-:Y:S08]  /*e2a0*/  HMMA.16816.F32.BF16 R20, R44, R116, R20 ;  /* 0x000000742c14723c */ /* 0x000ff00000041814 */
[C---:B------:R-:W-:Y:S08]  /*e2b0*/  HMMA.16816.F32.BF16 R72, R92.reuse, R88, R72 ;  /* 0x000000585c48723c */ /* 0x040ff00000041848 */
[C---:B------:R-:W-:Y:S08]  /*e2c0*/  HMMA.16816.F32.BF16 R68, R92.reuse, R90, R68 ;  /* 0x0000005a5c44723c */ /* 0x040ff00000041844 */
[----:B------:R-:W-:Y:S01]  /*e2d0*/  HMMA.16816.F32.BF16 R84, R92, R80, R52 ;  /* 0x000000505c54723c */ /* 0x000fe20000041834 */
[----:B------:R-:W3:Y:S07]  /*e2e0*/  LDSM.16.M88.4 R52, [R137+0x6800] ;  /* 0x006800008934783b */ /* 0x000eee0000000200 */
[----:B------:R-:W-:Y:S08]  /*e2f0*/  HMMA.16816.F32.BF16 R76, R44, R118, R76 ;  /* 0x000000762c4c723c */ /* 0x000ff0000004184c */
[----:B------:R-:W-:Y:S08]  /*e300*/  HMMA.16816.F32.BF16 R96, R92, R82, R96 ;  /* 0x000000525c60723c */ /* 0x000ff00000041860 */
[C---:B----4-:R-:W-:Y:S08]  /*e310*/  HMMA.16816.F32.BF16 R64, R44.reuse, R36, R64 ;  /* 0x000000242c40723c */ /* 0x050ff00000041840 */
[----:B------:R-:W-:Y:S01]  /*e320*/  HMMA.16816.F32.BF16 R60, R44, R38, R60 ;  /* 0x000000262c3c723c */ /* 0x000fe2000004183c */
[----:B------:R-:W4:Y:S07]  /*e330*/  LDSM.16.M88.4 R36, [R137+0x7000] ;  /* 0x007000008924783b */ /* 0x000f2e0000000200 */
[----:B--2---:R-:W-:Y:S08]  /*e340*/  HMMA.16816.F32.BF16 R20, R28, R24, R20 ;  /* 0x000000181c14723c */ /* 0x004ff00000041814 */
[C---:B------:R-:W-:Y:S08]  /*e350*/  HMMA.16816.F32.BF16 R72, R44.reuse, R40, R72 ;  /* 0x000000282c48723c */ /* 0x040ff00000041848 */
[----:B------:R-:W-:Y:S01]  /*e360*/  HMMA.16816.F32.BF16 R68, R44, R42, R68 ;  /* 0x0000002a2c44723c */ /* 0x000fe20000041844 */
[----:B------:R-:W2:Y:S07]  /*e370*/  LDSM.16.M88.4 R40, [R136+0x6800] ;  /* 0x006800008828783b */ /* 0x000eae0000000200 */
[----:B------:R-:W-:Y:S01]  /*e380*/  HMMA.16816.F32.BF16 R76, R28, R26, R76 ;  /* 0x0000001a1c4c723c */ /* 0x000fe2000004184c */
[----:B------:R-:W2:Y:S07]  /*e390*/  LDSM.16.M88.4 R24, [R137+0x7800] ;  /* 0x007800008918783b */ /* 0x000eae0000000200 */
[C---:B------:R-:W-:Y:S08]  /*e3a0*/  HMMA.16816.F32.BF16 R84, R44.reuse, R32, R84 ;  /* 0x000000202c54723c */ /* 0x040ff00000041854 */
[----:B------:R-:W-:Y:S01]  /*e3b0*/  HMMA.16816.F32.BF16 R96, R44, R34, R96 ;  /* 0x000000222c60723c */ /* 0x000fe20000041860 */
[----:B------:R-:W2:Y:S07]  /*e3c0*/  LDSM.16.M88.4 R32, [R136+0x7000] ;  /* 0x007000008820783b */ /* 0x000eae0000000200 */
[C---:B-1----:R-:W-:Y:S08]  /*e3d0*/  HMMA.16816.F32.BF16 R20, R8.reuse, R16, R20 ;  /* 0x000000100814723c */ /* 0x042ff00000041814 */
[----:B------:R-:W-:Y:S01]  /*e3e0*/  HMMA.16816.F32.BF16 R76, R8, R18, R76 ;  /* 0x00000012084c723c */ /* 0x000fe2000004184c */
[----:B------:R-:W1:Y:S01]  /*e3f0*/  LDSM.16.M88.4 R16, [R136+0x7800] ;  /* 0x007800008810783b */ /* 0x000e620000000200 */
[----:B------:R-:W-:-:S06]  /*e400*/  DEPBAR.LE SB0, 0x0 ;  /* 0x000080000000791a */ /* 0x000fcc0000000000 */
[C---:B---3--:R-:W-:Y:S05]  /*e410*/  HMMA.16816.F32.BF16 R72, R28.reuse, R52, R72 ;  /* 0x000000341c48723c */ /* 0x048fea0000041848 */
[-C--:B------:R-:W-:Y:S01]  /*e420*/  FMUL.FTZ R3, R20, R15.reuse ;  /* 0x0000000f14037220 */ /* 0x080fe20000410000 */
[-C--:B------:R-:W-:Y:S01]  /*e430*/  FMUL.FTZ R20, R21, R15.reuse ;  /* 0x0000000f15147220 */ /* 0x080fe20000410000 */
[-C--:B------:R-:W-:Y:S01]  /*e440*/  FMUL.FTZ R21, R22, R15.reuse ;  /* 0x0000000f16157220 */ /* 0x080fe20000410000 */
[-C--:B------:R-:W-:Y:S01]  /*e450*/  FMUL.FTZ R22, R23, R15.reuse ;  /* 0x0000000f17167220 */ /* 0x080fe20000410000 */
[----:B------:R-:W-:Y:S02]  /*e460*/  HMMA.16816.F32.BF16 R68, R28, R54, R68 ;  /* 0x000000361c44723c */ /* 0x000fe40000041844 */
[----:B------:R-:W3:Y:S01]  /*e470*/  MUFU.TANH R3, R3 ;  /* 0x0000000300037308 */ /* 0x000ee20000002400 */
[-C--:B------:R-:W-:Y:S01]  /*e480*/  FMUL.FTZ R23, R76, R15.reuse ;  /* 0x0000000f4c177220 */ /* 0x080fe20000410000 */
[-C--:B------:R-:W-:Y:S01]  /*e490*/  FMUL.FTZ R78, R78, R15.reuse ;  /* 0x0000000f4e4e7220 */ /* 0x080fe20000410000 */
[----:B------:R-:W-:-:S03]  /*e4a0*/  FMUL.FTZ R79, R79, R15 ;  /* 0x0000000f4f4f7220 */ /* 0x000fc60000410000 */
[C---:B----4-:R-:W-:Y:S02]  /*e4b0*/  HMMA.16816.F32.BF16 R60, R28.reuse, R38, R60 ;  /* 0x000000261c3c723c */ /* 0x050fe4000004183c */
[----:B------:R-:W4:Y:S06]  /*e4c0*/  MUFU.TANH R20, R20 ;  /* 0x0000001400147308 */ /* 0x000f2c0000002400 */
[----:B------:R-:W-:Y:S03]  /*e4d0*/  HMMA.16816.F32.BF16 R64, R28, R36, R64 ;  /* 0x000000241c40723c */ /* 0x000fe60000041840 */
[-C--:B------:R-:W-:Y:S01]  /*e4e0*/  FMUL.FTZ R36, R77, R15.reuse ;  /* 0x0000000f4d247220 */ /* 0x080fe20000410000 */
[----:B------:R-:W4:Y:S04]  /*e4f0*/  MUFU.TANH R23, R23 ;  /* 0x0000001700177308 */ /* 0x000f280000002400 */
[----:B--2---:R-:W-:Y:S04]  /*e500*/  HMMA.16816.F32.BF16 R72, R8, R40, R72 ;  /* 0x000000280848723c */ /* 0x004fe80000041848 */
[----:B------:R-:W2:Y:S04]  /*e510*/  MUFU.TANH R36, R36 ;  /* 0x0000002400247308 */ /* 0x000ea80000002400 */
[----:B------:R-:W-:Y:S04]  /*e520*/  HMMA.16816.F32.BF16 R84, R28, R24, R84 ;  /* 0x000000181c54723c */ /* 0x000fe80000041854 */
[----:B------:R-:W-:Y:S04]  /*e530*/  MUFU.TANH R22, R22 ;  /* 0x0000001600167308 */ /* 0x000fe80000002400 */
[----:B------:R-:W-:Y:S04]  /*e540*/  HMMA.16816.F32.BF16 R68, R8, R42, R68 ;  /* 0x0000002a0844723c */ /* 0x000fe80000041844 */
[----:B------:R-:W-:Y:S01]  /*e550*/  MUFU.TANH R21, R21 ;  /* 0x0000001500157308 */ /* 0x000fe20000002400 */
[-C--:B------:R-:W-:Y:S01]  /*e560*/  FMUL.FTZ R25, R73, R15.reuse ;  /* 0x0000000f49197220 */ /* 0x080fe20000410000 */
[-C--:B------:R-:W-:Y:S01]  /*e570*/  FMUL.FTZ R24, R72, R15.reuse ;  /* 0x0000000f48187220 */ /* 0x080fe20000410000 */
[----:B------:R-:W-:Y:S01]  /*e580*/  FMUL.FTZ R75, R75, R15 ;  /* 0x0000000f4b4b7220 */ /* 0x000fe20000410000 */
[----:B------:R-:W-:Y:S05]  /*e590*/  HMMA.16816.F32.BF16 R96, R28, R26, R96 ;  /* 0x0000001a1c60723c */ /* 0x000fea0000041860 */
[----:B------:R-:W-:Y:S01]  /*e5a0*/  IADD3 R30, PT, PT, R57, -R164, -R7 ;  /* 0x800000a4391e7210 */ /* 0x000fe20007ffe807 */
[----:B------:R-:W2:Y:S01]  /*e5b0*/  MUFU.TANH R25, R25 ;  /* 0x0000001900197308 */ /* 0x000ea20000002400 */
[----:B------:R-:W-:-:S04]  /*e5c0*/  IMAD.IADD R7, R101, 0x1, R104 ;  /* 0x0000000165077824 */ /* 0x000fc800078e0268 */
[C---:B------:R-:W-:Y:S01]  /*e5d0*/  VIADD R27, R7.reuse, 0x1 ;  /* 0x00000001071b7836 */ /* 0x040fe20000000000 */
[----:B------:R-:W-:Y:S05]  /*e5e0*/  HMMA.16816.F32.BF16 R60, R8, R34, R60 ;  /* 0x00000022083c723c */ /* 0x000fea000004183c */
[----:B------:R-:W-:Y:S01]  /*e5f0*/  VIADD R31, R7, 0x8 ;  /* 0x00000008071f7836 */ /* 0x000fe20000000000 */
[----:B------:R-:W-:Y:S01]  /*e600*/  MUFU.TANH R24, R24 ;  /* 0x0000001800187308 */ /* 0x000fe20000002400 */
[-C--:B------:R-:W-:Y:S01]  /*e610*/  FMUL.FTZ R26, R68, R15.reuse ;  /* 0x0000000f441a7220 */ /* 0x080fe20000410000 */
[----:B------:R-:W-:Y:S01]  /*e620*/  FMUL.FTZ R69, R69, R15 ;  /* 0x0000000f45457220 */ /* 0x000fe20000410000 */
[----:B------:R-:W-:-:S02]  /*e630*/  VIADD R29, R7, 0x11 ;  /* 0x00000011071d7836 */ /* 0x000fc40000000000 */
[C---:B------:R-:W-:Y:S01]  /*e640*/  VIADD R37, R7.reuse, 0x19 ;  /* 0x0000001907257836 */ /* 0x040fe20000000000 */
[C---:B------:R-:W-:Y:S03]  /*e650*/  HMMA.16816.F32.BF16 R64, R8.reuse, R32, R64 ;  /* 0x000000200840723c */ /* 0x040fe60000041840 */
[--C-:B------:R-:W-:Y:S01]  /*e660*/  SHF.R.U32.HI R33, RZ, 0x2, R159.reuse ;  /* 0x00000002ff217819 */ /* 0x100fe2000001169f */
[----:B------:R-:W2:Y:S01]  /*e670*/  MUFU.TANH R26, R26 ;  /* 0x0000001a001a7308 */ /* 0x000ea20000002400 */
[----:B------:R-:W-:Y:S01]  /*e680*/  SHF.R.U32.HI R32, RZ, 0x1, R159 ;  /* 0x00000001ff207819 */ /* 0x000fe2000001169f */
[----:B------:R-:W-:Y:S01]  /*e690*/  VIADD R34, R7, 0x21 ;  /* 0x0000002107227836 */ /* 0x000fe20000000000 */
[----:B------:R-:W-:Y:S02]  /*e6a0*/  LOP3.LUT R33, R33, 0x7, RZ, 0xc0, !PT ;  /* 0x0000000721217812 */ /* 0x000fe400078ec0ff */
[----:B------:R-:W-:Y:S01]  /*e6b0*/  LOP3.LUT R32, R32, 0x1f0, RZ, 0xc0, !PT ;  /* 0x000001f020207812 */ /* 0x000fe200078ec0ff */
[----:B-1----:R-:W-:Y:S03]  /*e6c0*/  HMMA.16816.F32.BF16 R84, R8, R16, R84 ;  /* 0x000000100854723c */ /* 0x002fe60000041854 */
[----:B------:R-:W-:Y:S01]  /*e6d0*/  VIADD R16, R7, 0x31 ;  /* 0x0000003107107836 */ /* 0x000fe20000000000 */
[----:B------:R-:W1:Y:S01]  /*e6e0*/  MUFU.TANH R2, R69 ;  /* 0x0000004500027308 */ /* 0x000e620000002400 */
[----:B------:R-:W-:Y:S01]  /*e6f0*/  IADD3 R175, PT, PT, R162, R33, R32 ;  /* 0x00000021a2af7210 */ /* 0x000fe20007ffe020 */
[-C--:B------:R-:W-:Y:S01]  /*e700*/  FMUL.FTZ R60, R60, R15.reuse ;  /* 0x0000000f3c3c7220 */ /* 0x080fe20000410000 */
[----:B------:R-:W-:Y:S01]  /*e710*/  FMUL.FTZ R61, R61, R15 ;  /* 0x0000000f3d3d7220 */ /* 0x000fe20000410000 */
[----:B------:R-:W-:-:S02]  /*e720*/  VIADD R32, R7, 0x28 ;  /* 0x0000002807207836 */ /* 0x000fc40000000000 */
[-C--:B------:R-:W-:Y:S01]  /*e730*/  FMUL.FTZ R62, R62, R15.reuse ;  /* 0x0000000f3e3e7220 */ /* 0x080fe20000410000 */
[C---:B------:R-:W-:Y:S01]  /*e740*/  IMAD.IADD R172, R175.reuse, 0x1, R172 ;  /* 0x00000001afac7824 */ /* 0x040fe200078e02ac */
[----:B------:R-:W-:Y:S03]  /*e750*/  HMMA.16816.F32.BF16 R96, R8, R18, R96 ;  /* 0x000000120860723c */ /* 0x000fe60000041860 */
[----:B------:R-:W-:Y:S01]  /*e760*/  IMAD.IADD R175, R175, 0x1, R30 ;  /* 0x00000001afaf7824 */ /* 0x000fe200078e021e */
[----:B------:R-:W1:Y:S01]  /*e770*/  MUFU.TANH R135, R60 ;  /* 0x0000003c00877308 */ /* 0x000e620000002400 */
[----:B------:R-:W-:Y:S02]  /*e780*/  VIADD R19, R7, 0x9 ;  /* 0x0000000907137836 */ /* 0x000fe40000000000 */
[-C--:B------:R-:W-:Y:S01]  /*e790*/  FMUL.FTZ R28, R64, R15.reuse ;  /* 0x0000000f401c7220 */ /* 0x080fe20000410000 */
[--C-:B------:R-:W-:Y:S01]  /*e7a0*/  VIADDMNMX R174, R172, 0x1, R57.reuse, PT ;  /* 0x00000001acae7846 */ /* 0x100fe20003800139 */
[----:B------:R-:W-:Y:S01]  /*e7b0*/  FMUL.FTZ R17, R65, R15 ;  /* 0x0000000f41117220 */ /* 0x000fe20000410000 */
[----:B------:R-:W-:Y:S01]  /*e7c0*/  ISETP.GT.AND P0, PT, R175, R7, PT ;  /* 0x00000007af00720c */ /* 0x000fe20003f04270 */
[----:B------:R-:W-:Y:S01]  /*e7d0*/  VIADD R11, R7, 0x18 ;  /* 0x00000018070b7836 */ /* 0x000fe20000000000 */
[----:B------:R-:W-:Y:S01]  /*e7e0*/  ISETP.GT.AND P5, PT, R175, R27, PT ;  /* 0x0000001baf00720c */ /* 0x000fe20003fa4270 */
[----:B------:R-:W1:Y:S01]  /*e7f0*/  MUFU.TANH R123, R61 ;  /* 0x0000003d007b7308 */ /* 0x000e620000002400 */
[----:B---3--:R-:W-:Y:S01]  /*e800*/  FSEL R3, R3, -INF , !P0 ;  /* 0xff80000003037808 */ /* 0x008fe20004000000 */
[C---:B------:R-:W-:Y:S01]  /*e810*/  VIADD R173, R175.reuse, 0x8 ;  /* 0x00000008afad7836 */ /* 0x040fe20000000000 */
[C---:B------:R-:W-:Y:S01]  /*e820*/  ISETP.GT.AND P2, PT, R175.reuse, R31, PT ;  /* 0x0000001faf00720c */ /* 0x040fe20003f44270 */
[----:B------:R-:W-:Y:S01]  /*e830*/  FMUL.FTZ R84, R84, R15 ;  /* 0x0000000f54547220 */ /* 0x000fe20000410000 */
[----:B------:R-:W-:Y:S01]  /*e840*/  ISETP.GT.AND P0, PT, R175, R19, PT ;  /* 0x00000013af00720c */ /* 0x000fe20003f04270 */
[C---:B------:R-:W-:Y:S01]  /*e850*/  VIADD R30, R7.reuse, 0x29 ;  /* 0x00000029071e7836 */ /* 0x040fe20000000000 */
[----:B------:R-:W-:Y:S01]  /*e860*/  VIADDMNMX R172, R172, 0x9, R57, PT ;  /* 0x00000009acac7846 */ /* 0x000fe20003800139 */
[----:B------:R-:W3:Y:S01]  /*e870*/  MUFU.TANH R28, R28 ;  /* 0x0000001c001c7308 */ /* 0x000ee20000002400 */
[-C--:B------:R-:W-:Y:S01]  /*e880*/  ISETP.GE.AND P3, PT, R7, R174.reuse, PT ;  /* 0x000000ae0700720c */ /* 0x080fe20003f66270 */
[----:B------:R-:W-:Y:S01]  /*e890*/  FMUL.FTZ R85, R85, R15 ;  /* 0x0000000f55557220 */ /* 0x000fe20000410000 */
[----:B----4-:R-:W-:Y:S01]  /*e8a0*/  FSEL R20, R20, -INF , !P5 ;  /* 0xff80000014147808 */ /* 0x010fe20006800000 */
[----:B------:R-:W-:Y:S01]  /*e8b0*/  VIADD R8, R7, 0x10 ;  /* 0x0000001007087836 */ /* 0x000fe20000000000 */
[----:B------:R-:W-:Y:S01]  /*e8c0*/  ISETP.GT.AND P5, PT, R175, R29, PT ;  /* 0x0000001daf00720c */ /* 0x000fe20003fa4270 */
[-C--:B------:R-:W-:Y:S01]  /*e8d0*/  FMUL.FTZ R96, R96, R15.reuse ;  /* 0x0000000f60607220 */ /* 0x080fe20000410000 */
[----:B------:R-:W-:Y:S01]  /*e8e0*/  FSEL R35, R23, -INF , !P2 ;  /* 0xff80000017237808 */ /* 0x000fe20005000000 */
[----:B------:R-:W4:Y:S01]  /*e8f0*/  MUFU.TANH R17, R17 ;  /* 0x0000001100117308 */ /* 0x000f220000002400 */
[----:B--2---:R-:W-:Y:S01]  /*e900*/  FSEL R33, R36, -INF , !P0 ;  /* 0xff80000024217808 */ /* 0x004fe20004000000 */
[----:B------:R-:W-:Y:S01]  /*e910*/  FMUL.FTZ R97, R97, R15 ;  /* 0x0000000f61617220 */ /* 0x000fe20000410000 */
[----:B------:R-:W-:Y:S01]  /*e920*/  ISETP.GT.AND P2, PT, R175, R11, PT ;  /* 0x0000000baf00720c */ /* 0x000fe20003f44270 */
[----:B------:R-:W-:Y:S01]  /*e930*/  VIADD R9, R7, 0x20 ;  /* 0x0000002007097836 */ /* 0x000fe20000000000 */
[----:B------:R-:W-:Y:S01]  /*e940*/  ISETP.GT.AND P0, PT, R175, R37, PT ;  /* 0x00000025af00720c */ /* 0x000fe20003f04270 */
[----:B------:R-:W-:Y:S01]  /*e950*/  VIADD R18, R7, 0x30 ;  /* 0x0000003007127836 */ /* 0x000fe20000000000 */
[C---:B------:R-:W-:Y:S01]  /*e960*/  ISETP.GE.AND P4, PT, R27.reuse, R174, PT ;  /* 0x000000ae1b00720c */ /* 0x040fe20003f86270 */
[----:B------:R-:W2:Y:S01]  /*e970*/  MUFU.TANH R119, R84 ;  /* 0x0000005400777308 */ /* 0x000ea20000002400 */
[----:B------:R-:W-:Y:S01]  /*e980*/  ISETP.GE.AND P6, PT, R27, R172, PT ;  /* 0x000000ac1b00720c */ /* 0x000fe20003fc6270 */
[----:B------:R-:W-:Y:S01]  /*e990*/  VIADD R10, R7, 0x38 ;  /* 0x00000038070a7836 */ /* 0x000fe20000000000 */
[----:B------:R-:W-:Y:S01]  /*e9a0*/  ISETP.GT.AND P1, PT, R173, R27, PT ;  /* 0x0000001bad00720c */ /* 0x000fe20003f24270 */
[-C--:B------:R-:W-:Y:S01]  /*e9b0*/  FMUL.FTZ R36, R71, R15.reuse ;  /* 0x0000000f47247220 */ /* 0x080fe20000410000 */
[----:B------:R-:W-:Y:S01]  /*e9c0*/  FSEL R27, R3, -INF , !P3 ;  /* 0xff800000031b7808 */ /* 0x000fe20005800000 */
[-C--:B------:R-:W-:Y:S01]  /*e9d0*/  FMUL.FTZ R66, R66, R15.reuse ;  /* 0x0000000f42427220 */ /* 0x080fe20000410000 */
[----:B------:R-:W-:Y:S01]  /*e9e0*/  FSEL R3, R25, -INF , !P5 ;  /* 0xff80000019037808 */ /* 0x000fe20006800000 */
[----:B------:R-:W2:Y:S01]  /*e9f0*/  MUFU.TANH R118, R85 ;  /* 0x0000005500767308 */ /* 0x000ea20000002400 */
[----:B------:R-:W-:Y:S01]  /*ea00*/  FSEL R25, R26, -INF , !P2 ;  /* 0xff8000001a197808 */ /* 0x000fe20005000000 */
[-C--:B------:R-:W-:Y:S01]  /*ea10*/  FMUL.FTZ R26, R70, R15.reuse ;  /* 0x0000000f461a7220 */ /* 0x080fe20000410000 */
[----:B-1----:R-:W-:Y:S01]  /*ea20*/  FSEL R23, R2, -INF , !P0 ;  /* 0xff80000002177808 */ /* 0x002fe20004000000 */
[----:B------:R-:W-:Y:S01]  /*ea30*/  VIADD R2, R7, 0x39 ;  /* 0x0000003907027836 */ /* 0x000fe20000000000 */
[----:B------:R-:W-:Y:S01]  /*ea40*/  ISETP.GT.AND P2, PT, R175, R32, PT ;  /* 0x00000020af00720c */ /* 0x000fe20003f44270 */
[-C--:B------:R-:W-:Y:S01]  /*ea50*/  FMUL.FTZ R67, R67, R15.reuse ;  /* 0x0000000f43437220 */ /* 0x080fe20000410000 */
[C---:B------:R-:W-:Y:S01]  /*ea60*/  ISETP.GT.AND P0, PT, R175.reuse, R30, PT ;  /* 0x0000001eaf00720c */ /* 0x040fe20003f04270 */
[----:B------:R-:W1:Y:S01]  /*ea70*/  MUFU.TANH R117, R96 ;  /* 0x0000006000757308 */ /* 0x000e620000002400 */
[----:B------:R-:W-:Y:S01]  /*ea80*/  ISETP.GT.AND P3, PT, R175, R8, PT ;  /* 0x00000008af00720c */ /* 0x000fe20003f64270 */
[-C--:B------:R-:W-:Y:S01]  /*ea90*/  FMUL.FTZ R86, R86, R15.reuse ;  /* 0x0000000f56567220 */ /* 0x080fe20000410000 */
[----:B------:R-:W-:Y:S01]  /*eaa0*/  FSEL R135, R135, -INF , !P2 ;  /* 0xff80000087877808 */ /* 0x000fe20005000000 */
[-C--:B------:R-:W-:Y:S01]  /*eab0*/  FMUL.FTZ R98, R98, R15.reuse ;  /* 0x0000000f62627220 */ /* 0x080fe20000410000 */
[----:B------:R-:W-:Y:S01]  /*eac0*/  FSEL R123, R123, -INF , !P0 ;  /* 0xff8000007b7b7808 */ /* 0x000fe20004000000 */
[----:B------:R-:W-:Y:S01]  /*ead0*/  FMUL.FTZ R63, R63, R15 ;  /* 0x0000000f3f3f7220 */ /* 0x000fe20000410000 */
[----:B------:R-:W-:Y:S01]  /*eae0*/  ISETP.GE.AND P2, PT, R7, R172, PT ;  /* 0x000000ac0700720c */ /* 0x000fe20003f46270 */
[----:B------:R-:W1:Y:S01]  /*eaf0*/  MUFU.TANH R116, R97 ;  /* 0x0000006100747308 */ /* 0x000e620000002400 */
[----:B------:R-:W-:Y:S01]  /*eb00*/  ISETP.GT.AND P0, PT, R173, R7, PT ;  /* 0x00000007ad00720c */ /* 0x000fe20003f04270 */
[-C--:B------:R-:W-:Y:S01]  /*eb10*/  FMUL.FTZ R7, R74, R15.reuse ;  /* 0x0000000f4a077220 */ /* 0x080fe20000410000 */
[----:B------:R-:W-:Y:S01]  /*eb20*/  FSEL R24, R24, -INF , !P3 ;  /* 0xff80000018187808 */ /* 0x000fe20005800000 */
[----:B------:R-:W-:Y:S01]  /*eb30*/  FMUL.FTZ R87, R87, R15 ;  /* 0x0000000f57577220 */ /* 0x000fe20000410000 */
[----:B------:R-:W-:Y:S01]  /*eb40*/  ISETP.GT.AND P3, PT, R175, R9, PT ;  /* 0x00000009af00720c */ /* 0x000fe20003f64270 */
[----:B------:R-:W-:Y:S01]  /*eb50*/  FMUL.FTZ R15, R99, R15 ;  /* 0x0000000f630f7220 */ /* 0x000fe20000410000 */
[----:B------:R-:W-:Y:S01]  /*eb60*/  ISETP.GT.AND P5, PT, R175, R34, PT ;  /* 0x00000022af00720c */ /* 0x000fe20003fa4270 */
[----:B------:R-:W1:Y:S01]  /*eb70*/  MUFU.TANH R78, R78 ;  /* 0x0000004e004e7308 */ /* 0x000e620000002400 */
[----:B---3--:R-:W-:-:S02]  /*eb80*/  FSEL R28, R28, -INF , !P3 ;  /* 0xff8000001c1c7808 */ /* 0x008fc40005800000 */
[----:B------:R-:W-:Y:S02]  /*eb90*/  ISETP.GT.AND P3, PT, R175, R18, PT ;  /* 0x00000012af00720c */ /* 0x000fe40003f64270 */
[----:B----4-:R-:W-:Y:S02]  /*eba0*/  FSEL R155, R17, -INF , !P5 ;  /* 0xff800000119b7808 */ /* 0x010fe40006800000 */
[----:B------:R-:W-:Y:S01]  /*ebb0*/  ISETP.GT.AND P5, PT, R175, R16, PT ;  /* 0x00000010af00720c */ /* 0x000fe20003fa4270 */
[----:B------:R-:W3:Y:S01]  /*ebc0*/  MUFU.TANH R79, R79 ;  /* 0x0000004f004f7308 */ /* 0x000ee20000002400 */
[----:B--2---:R-:W-:Y:S02]  /*ebd0*/  FSEL R119, R119, -INF , !P3 ;  /* 0xff80000077777808 */ /* 0x004fe40005800000 */
[----:B------:R-:W-:Y:S02]  /*ebe0*/  FSEL R17, R22, -INF , !P1 ;  /* 0xff80000016117808 */ /* 0x000fe40004800000 */
[----:B------:R-:W-:-:S02]  /*ebf0*/  ISETP.GT.AND P3, PT, R175, R10, PT ;  /* 0x0000000aaf00720c */ /* 0x000fc40003f64270 */
[----:B------:R-:W-:Y:S01]  /*ec00*/  FSEL R118, R118, -INF , !P5 ;  /* 0xff80000076767808 */ /* 0x000fe20006800000 */
[----:B------:R-:W2:Y:S01]  /*ec10*/  MUFU.TANH R7, R7 ;  /* 0x0000000700077308 */ /* 0x000ea20000002400 */
[----:B------:R-:W-:Y:S02]  /*ec20*/  ISETP.GT.AND P5, PT, R175, R2, PT ;  /* 0x00000002af00720c */ /* 0x000fe40003fa4270 */
[----:B------:R-:W-:Y:S02]  /*ec30*/  FSEL R21, R21, -INF , !P0 ;  /* 0xff80000015157808 */ /* 0x000fe40004000000 */
[----:B------:R-:W-:Y:S02]  /*ec40*/  ISETP.GT.AND P0, PT, R173, R31, PT ;  /* 0x0000001fad00720c */ /* 0x000fe40003f04270 */
[----:B-1----:R-:W-:Y:S01]  /*ec50*/  FSEL R117, R117, -INF , !P3 ;  /* 0xff80000075757808 */ /* 0x002fe20005800000 */
[----:B------:R-:W1:Y:S01]  /*ec60*/  MUFU.TANH R22, R75 ;  /* 0x0000004b00167308 */ /* 0x000e620000002400 */
[----:B------:R-:W-:-:S02]  /*ec70*/  ISETP.GE.AND P3, PT, R31, R174, PT ;  /* 0x000000ae1f00720c */ /* 0x000fc40003f66270 */
[----:B------:R-:W-:Y:S02]  /*ec80*/  FSEL R116, R116, -INF , !P5 ;  /* 0xff80000074747808 */ /* 0x000fe40006800000 */
[----:B------:R-:W-:Y:S02]  /*ec90*/  FSEL R21, R21, -INF , !P2 ;  /* 0xff80000015157808 */ /* 0x000fe40005000000 */
[----:B------:R-:W-:Y:S01]  /*eca0*/  FSEL R20, R20, -INF , !P4 ;  /* 0xff80000014147808 */ /* 0x000fe20006000000 */
[----:B------:R-:W4:Y:S01]  /*ecb0*/  MUFU.TANH R26, R26 ;  /* 0x0000001a001a7308 */ /* 0x000f220000002400 */
[----:B------:R-:W-:Y:S02]  /*ecc0*/  ISETP.GE.AND P5, PT, R31, R172, PT ;  /* 0x000000ac1f00720c */ /* 0x000fe40003fa6270 */
[C---:B------:R-:W-:Y:S02]  /*ecd0*/  ISETP.GE.AND P2, PT, R19.reuse, R174, PT ;  /* 0x000000ae1300720c */ /* 0x040fe40003f46270 */
[----:B------:R-:W-:Y:S01]  /*ece0*/  ISETP.GE.AND P4, PT, R19, R172, PT ;  /* 0x000000ac1300720c */ /* 0x000fe20003f86270 */
[----:B------:R-:W-:Y:S01]  /*ecf0*/  BAR.SYNC.DEFER_BLOCKING 0x0 ;  /* 0x0000000000007b1d */ /* 0x000fe20000010000 */
[----:B------:R-:W-:-:S02]  /*ed00*/  ISETP.GT.AND P1, PT, R173, R19, PT ;  /* 0x00000013ad00720c */ /* 0x000fc40003f24270 */
[----:B------:R-:W-:Y:S02]  /*ed10*/  FSEL R78, R78, -INF , !P0 ;  /* 0xff8000004e4e7808 */ /* 0x000fe40004000000 */
[----:B------:R-:W-:Y:S01]  /*ed20*/  FSEL R19, R17, -INF , !P6 ;  /* 0xff80000011137808 */ /* 0x000fe20007000000 */
[----:B------:R-:W4:Y:S01]  /*ed30*/  MUFU.TANH R36, R36 ;  /* 0x0000002400247308 */ /* 0x000f220000002400 */
[C---:B------:R-:W-:Y:S02]  /*ed40*/  ISETP.GE.AND P6, PT, R8.reuse, R174, PT ;  /* 0x000000ae0800720c */ /* 0x040fe40003fc6270 */
[----:B------:R-:W-:Y:S02]  /*ed50*/  FSEL R35, R35, -INF , !P3 ;  /* 0xff80000023237808 */ /* 0x000fe40005800000 */
[----:B------:R-:W-:Y:S02]  /*ed60*/  ISETP.GT.AND P0, PT, R173, R8, PT ;  /* 0x00000008ad00720c */ /* 0x000fe40003f04270 */
[----:B------:R-:W-:Y:S01]  /*ed70*/  ISETP.GE.AND P3, PT, R8, R172, PT ;  /* 0x000000ac0800720c */ /* 0x000fe20003f66270 */
[----:B------:R-:W-:Y:S01]  /*ed80*/  MUFU.TANH R15, R15 ;  /* 0x0000000f000f7308 */ /* 0x000fe20000002400 */
[----:B------:R-:W-:-:S02]  /*ed90*/  FSEL R8, R78, -INF , !P5 ;  /* 0xff8000004e087808 */ /* 0x000fc40006800000 */
[----:B---3--:R-:W-:Y:S02]  /*eda0*/  FSEL R17, R79, -INF , !P1 ;  /* 0xff8000004f117808 */ /* 0x008fe40004800000 */
[----:B------:R-:W-:Y:S02]  /*edb0*/  FSEL R33, R33, -INF , !P2 ;  /* 0xff80000021217808 */ /* 0x000fe40005000000 */
[C---:B------:R-:W-:Y:S02]  /*edc0*/  ISETP.GE.AND P5, PT, R29.reuse, R174, PT ;  /* 0x000000ae1d00720c */ /* 0x040fe40003fa6270 */
[----:B------:R-:W-:Y:S02]  /*edd0*/  ISETP.GE.AND P2, PT, R29, R172, PT ;  /* 0x000000ac1d00720c */ /* 0x000fe40003f46270 */
[----:B------:R-:W-:Y:S02]  /*ede0*/  ISETP.GT.AND P1, PT, R173, R29, PT ;  /* 0x0000001dad00720c */ /* 0x000fe40003f24270 */
[----:B------:R-:W-:-:S02]  /*edf0*/  FSEL R29, R24, -INF , !P6 ;  /* 0xff800000181d7808 */ /* 0x000fc40007000000 */
[----:B--2---:R-:W-:Y:S01]  /*ee00*/  FSEL R7, R7, -INF , !P0 ;  /* 0xff80000007077808 */ /* 0x004fe20004000000 */
[----:B------:R-:W2:Y:S01]  /*ee10*/  MUFU.TANH R24, R66 ;  /* 0x0000004200187308 */ /* 0x000ea20000002400 */
[----:B------:R-:W-:Y:S02]  /*ee20*/  FSEL R17, R17, -INF , !P4 ;  /* 0xff80000011117808 */ /* 0x000fe40006000000 */
[C---:B------:R-:W-:Y:S02]  /*ee30*/  ISETP.GE.AND P4, PT, R11.reuse, R174, PT ;  /* 0x000000ae0b00720c */ /* 0x040fe40003f86270 */
[----:B------:R-:W-:Y:S02]  /*ee40*/  ISETP.GE.AND P6, PT, R11, R172, PT ;  /* 0x000000ac0b00720c */ /* 0x000fe40003fc6270 */
[----:B------:R-:W-:Y:S02]  /*ee50*/  ISETP.GT.AND P0, PT, R173, R11, PT ;  /* 0x0000000bad00720c */ /* 0x000fe40003f04270 */
[----:B------:R-:W-:-:S02]  /*ee60*/  FSEL R11, R7, -INF , !P3 ;  /* 0xff800000070b7808 */ /* 0x000fc40005800000 */
[----:B-1----:R-:W-:Y:S02]  /*ee70*/  FSEL R7, R22, -INF , !P1 ;  /* 0xff80000016077808 */ /* 0x002fe40004800000 */
[----:B------:R-:W1:Y:S01]  /*ee80*/  MUFU.TANH R22, R67 ;  /* 0x0000004300167308 */ /* 0x000e620000002400 */
[----:B------:R-:W-:Y:S02]  /*ee90*/  FSEL R31, R3, -INF , !P5 ;  /* 0xff800000031f7808 */ /* 0x000fe40006800000 */
[----:B----4-:R-:W-:Y:S02]  /*eea0*/  FSEL R3, R26, -INF , !P0 ;  /* 0xff8000001a037808 */ /* 0x010fe40004000000 */
[C---:B------:R-:W-:Y:S02]  /*eeb0*/  ISETP.GT.AND P1, PT, R173.reuse, R37, PT ;  /* 0x00000025ad00720c */ /* 0x040fe40003f24270 */
[----:B------:R-:W-:Y:S01]  /*eec0*/  ISETP.GT.AND P0, PT, R173, R9, PT ;  /* 0x00000009ad00720c */ /* 0x000fe20003f04270 */
[----:B------:R-:W3:Y:S01]  /*eed0*/  MUFU.TANH R26, R62 ;  /* 0x0000003e001a7308 */ /* 0x000ee20000002400 */
[----:B------:R-:W-:-:S02]  /*eee0*/  FSEL R7, R7, -INF , !P2 ;  /* 0xff80000007077808 */ /* 0x000fc40005000000 */
[----:B------:R-:W-:Y:S02]  /*eef0*/  FSEL R25, R25, -INF , !P4 ;  /* 0xff80000019197808 */ /* 0x000fe40006000000 */
[C---:B------:R-:W-:Y:S02]  /*ef00*/  ISETP.GE.AND P2, PT, R9.reuse, R174, PT ;  /* 0x000000ae0900720c */ /* 0x040fe40003f46270 */
[----:B------:R-:W-:Y:S02]  /*ef10*/  ISETP.GE.AND P4, PT, R9, R172, PT ;  /* 0x000000ac0900720c */ /* 0x000fe40003f86270 */
[----:B------:R-:W-:Y:S02]  /*ef20*/  FSEL R9, R3, -INF , !P6 ;  /* 0xff80000003097808 */ /* 0x000fe40007000000 */
[C---:B------:R-:W-:Y:S02]  /*ef30*/  ISETP.GE.AND P3, PT, R37.reuse, R174, PT ;  /* 0x000000ae2500720c */ /* 0x040fe40003f66270 */
[----:B------:R-:W-:-:S02]  /*ef40*/  ISETP.GE.AND P5, PT, R37, R172, PT ;  /* 0x000000ac2500720c */ /* 0x000fc40003fa6270 */
[----:B------:R-:W-:Y:S02]  /*ef50*/  FSEL R3, R36, -INF , !P1 ;  /* 0xff80000024037808 */ /* 0x000fe40004800000 */
[----:B--2---:R-:W-:Y:S02]  /*ef60*/  FSEL R24, R24, -INF , !P0 ;  /* 0xff80000018187808 */ /* 0x004fe40004000000 */
[----:B------:R-:W-:Y:S02]  /*ef70*/  ISETP.GT.AND P1, PT, R173, R34, PT ;  /* 0x00000022ad00720c */ /* 0x000fe40003f24270 */
[----:B------:R-:W-:Y:S02]  /*ef80*/  FSEL R23, R23, -INF , !P3 ;  /* 0xff80000017177808 */ /* 0x000fe40005800000 */
[----:B------:R-:W-:Y:S02]  /*ef90*/  FSEL R3, R3, -INF , !P5 ;  /* 0xff80000003037808 */ /* 0x000fe40006800000 */
[----:B------:R-:W-:-:S02]  /*efa0*/  ISETP.GE.AND P3, PT, R34, R172, PT ;  /* 0x000000ac2200720c */ /* 0x000fc40003f66270 */
[----:B------:R-:W-:Y:S02]  /*efb0*/  ISETP.GE.AND P5, PT, R32, R174, PT ;  /* 0x000000ae2000720c */ /* 0x000fe40003fa6270 */
[----:B------:R-:W-:Y:S02]  /*efc0*/  ISETP.GT.AND P0, PT, R173, R32, PT ;  /* 0x00000020ad00720c */ /* 0x000fe40003f04270 */
[----:B------:R-:W-:Y:S02]  /*efd0*/  FSEL R133, R24, -INF , !P4 ;  /* 0xff80000018857808 */ /* 0x000fe40006000000 */
[----:B-1----:R-:W-:Y:S01]  /*efe0*/  FSEL R22, R22, -INF , !P1 ;  /* 0xff80000016167808 */ /* 0x002fe20004800000 */
[----:B------:R-:W1:Y:S01]  /*eff0*/  MUFU.TANH R24, R86 ;  /* 0x0000005600187308 */ /* 0x000e620000002400 */
[----:B---3--:R-:W-:Y:S02]  /*f000*/  FSEL R26, R26, -INF , !P0 ;  /* 0xff8000001a1a7808 */ /* 0x008fe40004000000 */
[----:B------:R-:W-:-:S02]  /*f010*/  FSEL R131, R22, -INF , !P3 ;  /* 0xff80000016837808 */ /* 0x000fc40005800000 */
[----:B------:R-:W-:Y:S02]  /*f020*/  FSEL R135, R135, -INF , !P5 ;  /* 0xff80000087877808 */ /* 0x000fe40006800000 */
[C---:B------:R-:W-:Y:S01]  /*f030*/  ISETP.GE.AND P3, PT, R18.reuse, R174, PT ;  /* 0x000000ae1200720c */ /* 0x040fe20003f66270 */
[----:B------:R-:W-:Y:S01]  /*f040*/  MUFU.TANH R22, R87 ;  /* 0x0000005700167308 */ /* 0x000fe20000002400 */
[----:B------:R-:W-:Y:S02]  /*f050*/  ISETP.GE.AND P5, PT, R18, R172, PT ;  /* 0x000000ac1200720c */ /* 0x000fe40003fa6270 */
[C---:B------:R-:W-:Y:S02]  /*f060*/  ISETP.GT.AND P0, PT, R173.reuse, R18, PT ;  /* 0x00000012ad00720c */ /* 0x040fe40003f04270 */
[----:B------:R-:W-:Y:S02]  /*f070*/  ISETP.GE.AND P6, PT, R34, R174, PT ;  /* 0x000000ae2200720c */ /* 0x000fe40003fc6270 */
[----:B------:R-:W-:Y:S01]  /*f080*/  ISETP.GT.AND P1, PT, R173, R30, PT ;  /* 0x0000001ead00720c */ /* 0x000fe20003f24270 */
[----:B------:R-:W2:Y:S01]  /*f090*/  MUFU.TANH R18, R98 ;  /* 0x0000006200127308 */ /* 0x000ea20000002400 */
[----:B------:R-:W-:-:S02]  /*f0a0*/  FSEL R125, R28, -INF , !P2 ;  /* 0xff8000001c7d7808 */ /* 0x000fc40005000000 */
[----:B-1----:R-:W-:Y:S02]  /*f0b0*/  FSEL R24, R24, -INF , !P0 ;  /* 0xff80000018187808 */ /* 0x002fe40004000000 */
[----:B------:R-:W-:Y:S02]  /*f0c0*/  ISETP.GT.AND P0, PT, R173, R10, PT ;  /* 0x0000000aad00720c */ /* 0x000fe40003f04270 */
[----:B------:R-:W-:Y:S01]  /*f0d0*/  ISETP.GE.AND P2, PT, R32, R172, PT ;  /* 0x000000ac2000720c */ /* 0x000fe20003f46270 */
[----:B------:R-:W1:Y:S01]  /*f0e0*/  MUFU.TANH R34, R63 ;  /* 0x0000003f00227308 */ /* 0x000e620000002400 */
[----:B------:R-:W-:Y:S02]  /*f0f0*/  FSEL R155, R155, -INF , !P6 ;  /* 0xff8000009b9b7808 */ /* 0x000fe40007000000 */
[----:B------:R-:W-:Y:S02]  /*f100*/  FSEL R129, R26, -INF , !P2 ;  /* 0xff8000001a817808 */ /* 0x000fe40005000000 */
[----:B------:R-:W-:-:S02]  /*f110*/  ISETP.GE.AND P4, PT, R30, R174, PT ;  /* 0x000000ae1e00720c */ /* 0x000fc40003f86270 */
[----:B------:R-:W-:Y:S02]  /*f120*/  ISETP.GE.AND P6, PT, R30, R172, PT ;  /* 0x000000ac1e00720c */ /* 0x000fe40003fc6270 */
[----:B------:R-:W-:Y:S02]  /*f130*/  ISETP.GE.AND P2, PT, R16, R174, PT ;  /* 0x000000ae1000720c */ /* 0x000fe40003f46270 */
[----:B--2---:R-:W-:Y:S02]  /*f140*/  FSEL R18, R18, -INF , !P0 ;  /* 0xff80000012127808 */ /* 0x004fe40004000000 */
[----:B------:R-:W-:Y:S02]  /*f150*/  ISETP.GT.AND P0, PT, R107, R152, PT ;  /* 0x000000986b00720c */ /* 0x000fe40003f04270 */
[----:B------:R-:W-:Y:S02]  /*f160*/  FSEL R123, R123, -INF , !P4 ;  /* 0xff8000007b7b7808 */ /* 0x000fe40006000000 */
[----:B------:R-:W-:-:S02]  /*f170*/  FSEL R119, R119, -INF , !P3 ;  /* 0xff80000077777808 */ /* 0x000fc40005800000 */
[----:B-1----:R-:W-:Y:S02]  /*f180*/  FSEL R34, R34, -INF , !P1 ;  /* 0xff80000022227808 */ /* 0x002fe40004800000 */
[C---:B------:R-:W-:Y:S02]  /*f190*/  ISETP.GT.AND P1, PT, R173.reuse, R16, PT ;  /* 0x00000010ad00720c */ /* 0x040fe40003f24270 */
[----:B------:R-:W-:Y:S02]  /*f1a0*/  FSEL R127, R34, -INF , !P6 ;  /* 0xff800000227f7808 */ /* 0x000fe40007000000 */
[----:B------:R-:W-:Y:S02]  /*f1b0*/  FSEL R22, R22, -INF , !P1 ;  /* 0xff80000016167808 */ /* 0x000fe40004800000 */
[----:B------:R-:W-:Y:S02]  /*f1c0*/  ISETP.GT.AND P1, PT, R173, R2, PT ;  /* 0x00000002ad00720c */ /* 0x000fe40003f24270 */
[----:B------:R-:W-:-:S02]  /*f1d0*/  FSEL R115, R24, -INF , !P5 ;  /* 0xff80000018737808 */ /* 0x000fc40006800000 */
[----:B------:R-:W-:Y:S02]  /*f1e0*/  FSEL R118, R118, -INF , !P2 ;  /* 0xff80000076767808 */ /* 0x000fe40005000000 */
[----:B------:R-:W-:Y:S02]  /*f1f0*/  ISETP.GE.AND P4, PT, R16, R172, PT ;  /* 0x000000ac1000720c */ /* 0x000fe40003f86270 */
[C---:B------:R-:W-:Y:S02]  /*f200*/  ISETP.GE.AND P6, PT, R10.reuse, R174, PT ;  /* 0x000000ae0a00720c */ /* 0x040fe40003fc6270 */
[----:B------:R-:W-:Y:S02]  /*f210*/  ISETP.GE.AND P3, PT, R10, R172, PT ;  /* 0x000000ac0a00720c */ /* 0x000fe40003f66270 */
[C---:B------:R-:W-:Y:S02]  /*f220*/  ISETP.GE.AND P5, PT, R2.reuse, R174, PT ;  /* 0x000000ae0200720c */ /* 0x040fe40003fa6270 */
[----:B------:R-:W-:-:S02]  /*f230*/  ISETP.GE.AND P2, PT, R2, R172, PT ;  /* 0x000000ac0200720c */ /* 0x000fc40003f46270 */
[----:B------:R-:W-:Y:S02]  /*f240*/  FSEL R15, R15, -INF , !P1 ;  /* 0xff8000000f0f7808 */ /* 0x000fe40004800000 */
[----:B------:R-:W-:Y:S02]  /*f250*/  VIMNMX R175, PT, PT, RZ, R175, !PT ;  /* 0x000000afffaf7248 */ /* 0x000fe40007fe0100 */
[----:B------:R-:W-:Y:S02]  /*f260*/  VIMNMX R173, PT, PT, RZ, R173, !PT ;  /* 0x000000adffad7248 */ /* 0x000fe40007fe0100 */
        /* <DEDUP_REMOVED lines=19> */
.L_x_10494:
        /* <DEDUP_REMOVED lines=60> */
.L_x_10495:
[----:B------:R-:W-:Y:S05]  /*f760*/  BSYNC.RECONVERGENT B0 ;  /* 0x0000000000007941 */ /* 0x000fea0003800200 */
.L_x_10493:
        /* <DEDUP_REMOVED lines=9> */
[----:B------:R-:W-:Y:S02]  /*f800*/  @!P1 MOV R37, R153 ;  /* 0x0000009900259202 */ /* 0x000fe40000000f00 */
[----:B------:R-:W-:-:S03]  /*f810*/  IADD3.X R39, PT, PT, R5, R13, RZ, P3, !PT ;  /* 0x0000000d05277210 */ /* 0x000fc60001ffe4ff */
[----:B------:R-:W-:Y:S01]  /*f820*/  @!PT LDS RZ, [RZ] ;  /* 0x00000000fffff984 */ /* 0x000fe20000000800 */
[----:B------:R-:W-:Y:S01]  /*f830*/  @!PT LDS RZ, [RZ] ;  /* 0x00000000fffff984 */ /* 0x000fe20000000800 */
[----:B------:R-:W-:Y:S01]  /*f840*/  @!PT LDS RZ, [RZ] ;  /* 0x00000000fffff984 */ /* 0x000fe20000000800 */
[----:B------:R1:W-:Y:S02]  /*f850*/  @!P1 LDGSTS.E.BYPASS.LTC128B.128 [R165+0x4000], desc[UR4][R36.64] ;  /* 0x0400000024a59fae */ /* 0x0003e4000b981a04 */
[----:B------:R-:W-:Y:S02]  /*f860*/  IMAD.X R41, R39, 0x1, R5, P2 ;  /* 0x0000000127297824 */ /* 0x000fe400010e0605 */
[----:B------:R2:W-:Y:S01]  /*f870*/  @P1 STS.128 [R165+0x4000], RZ ;  /* 0x004000ffa5001388 */ /* 0x0005e20000000c00 */
[----:B-1----:R-:W-:Y:S02]  /*f880*/  @!P0 IMAD.MOV.U32 R36, RZ, RZ, R154 ;  /* 0x000000ffff248224 */ /* 0x002fe400078e009a */
[----:B------:R-:W-:-:S05]  /*f890*/  @!P0 IMAD.MOV.U32 R37, RZ, RZ, R153 ;  /* 0x000000ffff258224 */ /* 0x000fca00078e0099 */
        /* <DEDUP_REMOVED lines=38> */
.L_x_10492:
[----:B------:R-:W-:Y:S05]  /*fb00*/  BSYNC.RECONVERGENT B1 ;  /* 0x0000000000017941 */ /* 0x000fea0003800200 */
.L_x_10491:
        /* <DEDUP_REMOVED lines=13> */
[----:B------:R-:W-:-:S02]  /*fbe0*/  IADD3 R147, PT, PT, R49, R14, RZ ;  /* 0x0000000e31937210 */ /* 0x000fc40007ffe0ff */
[----:B------:R-:W-:Y:S02]  /*fbf0*/  FMNMX3.FTZ R5, R5, R118, R117, !PT ;  /* 0x0000007605057276 */ /* 0x000fe40007810075 */
[----:B------:R-:W-:Y:S02]  /*fc00*/  LEA R147, R147, UR6, 0x1 ;  /* 0x0000000693937c11 */ /* 0x000fe4000f8e08ff */
[----:B--2---:R-:W-:Y:S02]  /*fc10*/  FMNMX.FTZ R12, R116, R5, !PT ;  /* 0x00000005740c7209 */ /* 0x004fe40007810000 */
[----:B------:R-:W-:Y:S01]  /*fc20*/  FMNMX3.FTZ R5, R0, R127, R115, !PT ;  /* 0x0000007f00057276 */ /* 0x000fe20007810073 */
[----:B------:R-:W-:Y:S01]  /*fc30*/  LDSM.16.MT88.4 R92, [R147+0x8000] ;  /* 0x00800000935c783b */ /* 0x000fe20000004200 */
[-C--:B------:R-:W-:Y:S02]  /*fc40*/  IADD3 R146, PT, PT, R4, R147.reuse, RZ ;  /* 0x0000009304927210 */ /* 0x080fe40007ffe0ff */
[----:B------:R-:W-:Y:S01]  /*fc50*/  FMNMX3.FTZ R5, R5, R114, R113, !PT ;  /* 0x0000007205057276 */ /* 0x000fe20007810071 */
[----:B------:R-:W1:Y:S01]  /*fc60*/  SHFL.BFLY PT, R13, R12, 0x2, 0x1f ;  /* 0x0c401f000c0d7f89 */ /* 0x000e6200000e0000 */
[----:B------:R-:W-:-:S02]  /*fc70*/  IADD3 R145, PT, PT, R6, R147, RZ ;  /* 0x0000009306917210 */ /* 0x000fc40007ffe0ff */
[----:B------:R-:W-:Y:S01]  /*fc80*/  FMNMX.FTZ R10, R112, R5, !PT ;  /* 0x00000005700a7209 */ /* 0x000fe20007810000 */
[----:B------:R-:W-:Y:S01]  /*fc90*/  LDSM.16.MT88.4 R84, [R146+0x8000] ;  /* 0x008000009254783b */ /* 0x000fe20000004200 */
[----:B------:R-:W-:Y:S02]  /*fca0*/  IADD3 R144, PT, PT, R4, R145, RZ ;  /* 0x0000009104907210 */ /* 0x000fe40007ffe0ff */
[----:B------:R-:W-:Y:S01]  /*fcb0*/  SHF.L.U32 R180, R159, 0x3, RZ ;  /* 0x000000039fb47819 */ /* 0x000fe200000006ff */
[----:B------:R-:W2:Y:S03]  /*fcc0*/  SHFL.BFLY PT, R5, R10, 0x2, 0x1f ;  /* 0x0c401f000a057f89 */ /* 0x000ea600000e0000 */
[----:B------:R-:W-:Y:S01]  /*fcd0*/  LOP3.LUT R180, R180, 0x38, RZ, 0xc0, !PT ;  /* 0x00000038b4b47812 */ /* 0x000fe200078ec0ff */
[----:B------:R-:W-:Y:S04]  /*fce0*/  LDSM.16.MT88.4 R76, [R145+0x8000] ;  /* 0x00800000914c783b */ /* 0x000fe80000004200 */
[----:B------:R-:W-:Y:S04]  /*fcf0*/  LDSM.16.MT88.4 R40, [R147+0xa000] ;  /* 0x00a000009328783b */ /* 0x000fe80000004200 */
[----:B------:R-:W-:Y:S01]  /*fd00*/  LDSM.16.MT88.4 R48, [R146+0xa000] ;  /* 0x00a000009230783b */ /* 0x000fe20000004200 */
[----:B-1----:R-:W-:-:S03]  /*fd10*/  FMNMX.FTZ R13, R12, R13, !PT ;  /* 0x0000000d0c0d7209 */ /* 0x002fc60007810000 */
[----:B------:R-:W-:Y:S04]  /*fd20*/  LDSM.16.MT88.4 R56, [R145+0xa000] ;  /* 0x00a000009138783b */ /* 0x000fe80000004200 */
[----:B------:R-:W1:Y:S01]  /*fd30*/  SHFL.BFLY PT, R2, R13, 0x1, 0x1f ;  /* 0x0c201f000d027f89 */ /* 0x000e6200000e0000 */
[----:B--2---:R-:W-:-:S03]  /*fd40*/  FMNMX.FTZ R5, R10, R5, !PT ;  /* 0x000000050a057209 */ /* 0x004fc60007810000 */
[----:B------:R-:W-:Y:S04]  /*fd50*/  LDSM.16.MT88.4 R68, [R144+0x8000] ;  /* 0x008000009044783b */ /* 0x000fe80000004200 */
[----:B------:R-:W2:Y:S01]  /*fd60*/  SHFL.BFLY PT, R0, R5, 0x1, 0x1f ;  /* 0x0c201f0005007f89 */ /* 0x000ea200000e0000 */
[----:B-1----:R-:W-:-:S03]  /*fd70*/  FMNMX.FTZ R2, R13, R2, !PT ;  /* 0x000000020d027209 */ /* 0x002fc60007810000 */
[----:B------:R-:W1:Y:S01]  /*fd80*/  LDSM.16.MT88.4 R12, [R146+0x8800] ;  /* 0x00880000920c783b */ /* 0x000e620000004200 */
[----:B------:R-:W-:Y:S02]  /*fd90*/  FSETP.NEU.FTZ.AND P0, PT, R2, -INF , PT ;  /* 0xff8000000200780b */ /* 0x000fe40003f1d000 */
[----:B--2---:R-:W-:Y:S01]  /*fda0*/  FMNMX.FTZ R0, R5, R0, !PT ;  /* 0x0000000005007209 */ /* 0x004fe20007810000 */
[----:B---3--:R-:W-:-:S04]  /*fdb0*/  FMUL.FTZ R120, R121, R2 ;  /* 0x0000000279787220 */ /* 0x008fc80000410000 */
[----:B------:R-:W-:Y:S01]  /*fdc0*/  FMUL.FTZ R122, R121, R0 ;  /* 0x00000000797a7220 */ /* 0x000fe20000410000 */
        /* <DEDUP_REMOVED lines=14> */
[-CC-:B------:R-:W-:Y:S01]  /*feb0*/  FFMA.FTZ R31, R11, R121.reuse, -R122.reuse ;  /* 0x000000790b1f7223 */ /* 0x180fe2000001087a */
[-C--:B------:R-:W-:Y:S01]  /*fec0*/  FFMA.FTZ R20, R9, R121.reuse, -R122 ;  /* 0x0000007909147223 */ /* 0x080fe2000001087a */
[----:B------:R-:W2:Y:S01]  /*fed0*/  MUFU.EX2 R110, R110 ;  /* 0x0000006e006e7308 */ /* 0x000ea20000000800 */
[----:B------:R-:W3:Y:S01]  /*fee0*/  LDSM.16.MT88.4 R8, [R145+0x8800] ;  /* 0x008800009108783b */ /* 0x000ee20000004200 */
[-CC-:B------:R-:W-:Y:S01]  /*fef0*/  FFMA.FTZ R25, R25, R121.reuse, -R120.reuse ;  /* 0x0000007919197223 */ /* 0x180fe20000010878 */
[-C--:B------:R-:W-:Y:S01]  /*ff00*/  FFMA.FTZ R24, R23, R121.reuse, -R120 ;  /* 0x0000007917187223 */ /* 0x080fe20000010878 */
[----:B------:R-:W-:Y:S01]  /*ff10*/  MUFU.EX2 R34, R34 ;  /* 0x0000002200227308 */ /* 0x000fe20000000800 */
[-CC-:B------:R-:W-:Y:S01]  /*ff20*/  FFMA.FTZ R30, R7, R121.reuse, -R122.reuse ;  /* 0x00000079071e7223 */ /* 0x180fe2000001087a */
[-C--:B------:R-:W-:Y:S01]  /*ff30*/  FFMA.FTZ R26, R3, R121.reuse, -R122 ;  /* 0x00000079031a7223 */ /* 0x080fe2000001087a */
[----:B------:R-:W4:Y:S01]  /*ff40*/  LDSM.16.MT88.4 R16, [R147+0x8800] ;  /* 0x008800009310783b */ /* 0x000f220000004200 */
[----:B------:R-:W5:Y:S01]  /*ff50*/  MUFU.EX2 R29, R5 ;  /* 0x00000005001d7308 */ /* 0x000f620000000800 */
[-CC-:B------:R-:W-:Y:S01]  /*ff60*/  FFMA.FTZ R126, R125, R121.reuse, -R120.reuse ;  /* 0x000000797d7e7223 */ /* 0x180fe20000010878 */
[-C--:B------:R-:W-:Y:S01]  /*ff70*/  FFMA.FTZ R125, R155, R121.reuse, -R120 ;  /* 0x000000799b7d7223 */ /* 0x080fe20000010878 */
[-C--:B------:R-:W-:Y:S01]  /*ff80*/  FFMA.FTZ R124, R133, R121.reuse, -R122 ;  /* 0x00000079857c7223 */ /* 0x080fe2000001087a */
[----:B------:R-:W-:Y:S01]  /*ff90*/  MUFU.EX2 R106, R106 ;  /* 0x0000006a006a7308 */ /* 0x000fe20000000800 */
[--C-:B------:R-:W-:Y:S01]  /*ffa0*/  FFMA.FTZ R135, R135, R121, -R120.reuse ;  /* 0x0000007987877223 */ /* 0x100fe20000010878 */
[----:B--2---:R-:W-:Y:S01]  /*ffb0*/  F2FP.BF16.F32.PACK_AB R64, R110, R111 ;  /* 0x0000006f6e40723e */ /* 0x004fe200000010ff */
[-C--:B------:R-:W-:Y:S01]  /*ffc0*/  FFMA.FTZ R184, R116, R121.reuse, -R120 ;  /* 0x0000007974b87223 */ /* 0x080fe20000010878 */
[----:B------:R-:W2:Y:S01]  /*ffd0*/  MUFU.EX2 R35, R35 ;  /* 0x0000002300237308 */ /* 0x000ea20000000800 */
[-CC-:B------:R-:W-:Y:S01]  /*ffe0*/  FFMA.FTZ R115, R115, R121.reuse, -R122.reuse ;  /* 0x0000007973737223 */ /* 0x180fe2000001087a */
[-CC-:B------:R-:W-:Y:S01]  /*fff0*/  FFMA.FTZ R113, R113, R121.reuse, -R122.reuse ;  /* 0x0000007971717223 */ /* 0x180fe2000001087a */
[-C--:B------:R-:W-:Y:S01]  /*10000*/  FFMA.FTZ R182, R112, R121.reuse, -R122 ;  /* 0x0000007970b67223 */ /* 0x080fe2000001087a */
[----:B------:R-:W-:Y:S01]  /*10010*/  MUFU.EX2 R33, R33 ;  /* 0x0000002100217308 */ /* 0x000fe20000000800 */
[-C--:B------:R-:W-:Y:S01]  /*10020*/  FFMA.FTZ R118, R118, R121.reuse, -R120 ;  /* 0x0000007976767223 */ /* 0x080fe20000010878 */
[----:B-----5:R-:W-:Y:S01]  /*10030*/  F2FP.BF16.F32.PACK_AB R66, R29, R34 ;  /* 0x000000221d42723e */ /* 0x020fe200000010ff */
[----:B------:R-:W-:Y:S01]  /*10040*/  FFMA.FTZ R116, R114, R121, -R122 ;  /* 0x0000007972747223 */ /* 0x000fe2000001087a */
[----:B------:R-:W5:Y:S01]  /*10050*/  MUFU.EX2 R32, R32 ;  /* 0x0000002000207308 */ /* 0x000f620000000800 */
[----:B------:R-:W-:Y:S01]  /*10060*/  FADD.FTZ R111, R111, R110 ;  /* 0x0000006e6f6f7221 */ /* 0x000fe20000010000 */
[----:B------:R-:W-:-:S02]  /*10070*/  ISETP.GT.AND P0, PT, R107, R152, PT ;  /* 0x000000986b00720c */ /* 0x000fc40003f04270 */
[----:B------:R-:W-:Y:S01]  /*10080*/  MUFU.EX2 R28, R28 ;  /* 0x0000001c001c7308 */ /* 0x000fe20000000800 */
[----:B------:R-:W-:Y:S01]  /*10090*/  FADD.FTZ R34, R34, R111 ;  /* 0x0000006f22227221 */ /* 0x000fe20000010000 */
[----:B--2---:R-:W-:Y:S01]  /*100a0*/  F2FP.BF16.F32.PACK_AB R65, R35, R106 ;  /* 0x0000006a2341723e */ /* 0x004fe200000010ff */
[----:B------:R-:W-:Y:S01]  /*100b0*/  FADD.FTZ R106, R106, R35 ;  /* 0x000000236a6a7221 */ /* 0x000fe20000010000 */
[----:B------:R-:W2:Y:S01]  /*100c0*/  MUFU.EX2 R27, R27 ;  /* 0x0000001b001b7308 */ /* 0x000ea20000000800 */
[----:B------:R-:W-:-:S03]  /*100d0*/  FADD.FTZ R29, R29, R34 ;  /* 0x000000221d1d7221 */ /* 0x000fc60000010000 */
[----:B------:R-:W-:Y:S01]  /*100e0*/  MUFU.EX2 R25, R25 ;  /* 0x0000001900197308 */ /* 0x000fe20000000800 */
[C---:B-----5:R-:W-:Y:S01]  /*100f0*/  F2FP.BF16.F32.PACK_AB R67, R32.reuse, R33 ;  /* 0x000000212043723e */ /* 0x060fe200000010ff */
[----:B------:R-:W-:Y:S02]  /*10100*/  FADD.FTZ R33, R33, R106 ;  /* 0x0000006a21217221 */ /* 0x000fe40000010000 */
[----:B------:R-:W5:Y:S02]  /*10110*/  MUFU.EX2 R24, R24 ;  /* 0x0000001800187308 */ /* 0x000f640000000800 */
[----:B------:R-:W-:Y:S02]  /*10120*/  FADD.FTZ R32, R32, R33 ;  /* 0x0000002120207221 */ /* 0x000fe40000010000 */
[----:B------:R-:W-:Y:S01]  /*10130*/  MUFU.EX2 R31, R31 ;  /* 0x0000001f001f7308 */ /* 0x000fe20000000800 */
[C---:B------:R-:W-:Y:S03]  /*10140*/  HMMA.16816.F32.BF16 R88, R64.reuse, R84, RZ ;  /* 0x000000544058723c */ /* 0x040fe600000418ff */
[C---:B--2---:R-:W-:Y:S01]  /*10150*/  F2FP.BF16.F32.PACK_AB R4, R27.reuse, R28 ;  /* 0x0000001c1b04723e */ /* 0x044fe200000010ff */
[----:B------:R-:W-:Y:S01]  /*10160*/  FADD.FTZ R28, R28, R29 ;  /* 0x0000001d1c1c7221 */ /* 0x000fe20000010000 */
[----:B------:R-:W2:Y:S03]  /*10170*/  MUFU.EX2 R30, R30 ;  /* 0x0000001e001e7308 */ /* 0x000ea60000000800 */
[----:B------:R-:W-:Y:S01]  /*10180*/  FADD.FTZ R28, R27, R28 ;  /* 0x0000001c1b1c7221 */ /* 0x000fe20000010000 */
[----:B------:R1:W-:Y:S01]  /*10190*/  MUFU.EX2 R3, R20 ;  /* 0x0000001400037308 */ /* 0x0003e20000000800 */
[C---:B------:R-:W-:Y:S01]  /*101a0*/  HMMA.16816.F32.BF16 R84, R64.reuse, R86, RZ ;  /* 0x000000564054723c */ /* 0x040fe200000418ff */
[C---:B-----5:R-:W-:Y:S01]  /*101b0*/  F2FP.BF16.F32.PACK_AB R6, R24.reuse, R25 ;  /* 0x000000191806723e */ /* 0x060fe200000010ff */
[----:B------:R-:W-:Y:S01]  /*101c0*/  FADD.FTZ R25, R25, R28 ;  /* 0x0000001c19197221 */ /* 0x000fe20000010000 */
[----:B------:R-:W5:Y:S03]  /*101d0*/  MUFU.EX2 R26, R26 ;  /* 0x0000001a001a7308 */ /* 0x000f660000000800 */
[----:B------:R-:W-:Y:S01]  /*101e0*/  FADD.FTZ R25, R24, R25 ;  /* 0x0000001918197221 */ /* 0x000fe20000010000 */
[----:B------:R-:W-:Y:S01]  /*101f0*/  MUFU.EX2 R126, R126 ;  /* 0x0000007e007e7308 */ /* 0x000fe20000000800 */
[C---:B------:R-:W-:Y:S01]  /*10200*/  HMMA.16816.F32.BF16 R80, R64.reuse, R76, RZ ;  /* 0x0000004c4050723c */ /* 0x040fe200000418ff */
[C---:B--2---:R-:W-:Y:S01]  /*10210*/  F2FP.BF16.F32.PACK_AB R5, R30.reuse, R31 ;  /* 0x0000001f1e05723e */ /* 0x044fe200000010ff */
[----:B------:R-:W-:Y:S01]  /*10220*/  FADD.FTZ R31, R31, R32 ;  /* 0x000000201f1f7221 */ /* 0x000fe20000010000 */
[----:B------:R-:W2:Y:S01]  /*10230*/  MUFU.EX2 R125, R125 ;  /* 0x0000007d007d7308 */ /* 0x000ea20000000800 */
[----:B-1----:R-:W-:Y:S02]  /*10240*/  LDSM.16.MT88.4 R20, [R144+0x8800] ;  /* 0x008800009014783b */ /* 0x002fe40000004200 */
[----:B------:R-:W-:Y:S01]  /*10250*/  FADD.FTZ R30, R30, R31 ;  /* 0x0000001f1e1e7221 */ /* 0x000fe20000010000 */
[----:B------:R-:W-:Y:S01]  /*10260*/  MUFU.EX2 R124, R124 ;  /* 0x0000007c007c7308 */ /* 0x000fe20000000800 */
[----:B------:R-:W-:Y:S01]  /*10270*/  HMMA.16816.F32.BF16 R76, R64, R78, RZ ;  /* 0x0000004e404c723c */ /* 0x000fe200000418ff */
[C---:B-----5:R-:W-:Y:S01]  /*10280*/  F2FP.BF16.F32.PACK_AB R7, R26.reuse, R3 ;  /* 0x000000031a07723e */ /* 0x060fe200000010ff */
[----:B------:R-:W-:Y:S01]  /*10290*/  FADD.FTZ R3, R3, R30 ;  /* 0x0000001e03037221 */ /* 0x000fe20000010000 */
[----:B------:R-:W-:Y:S03]  /*102a0*/  MUFU.EX2 R114, R118 ;  /* 0x0000007600727308 */ /* 0x000fe60000000800 */
[----:B------:R-:W-:Y:S01]  /*102b0*/  FADD.FTZ R3, R26, R3 ;  /* 0x000000031a037221 */ /* 0x000fe20000010000 */
        /* <DEDUP_REMOVED lines=8> */
[C---:B------:R-:W-:Y:S08]  /*10340*/  HMMA.16816.F32.BF16 R96, R64.reuse, R92, RZ ;  /* 0x0000005c4060723c */ /* 0x040ff000000418ff */
[----:B------:R-:W-:Y:S08]  /*10350*/  HMMA.16816.F32.BF16 R92, R64, R94, RZ ;  /* 0x0000005e405c723c */ /* 0x000ff000000418ff */
[C---:B---3--:R-:W-:Y:S08]  /*10360*/  HMMA.16816.F32.BF16 R80, R4.reuse, R8, R80 ;  /* 0x000000080450723c */ /* 0x048ff00000041850 */
[----:B------:R-:W-:Y:S01]  /*10370*/  HMMA.16816.F32.BF16 R76, R4, R10, R76 ;  /* 0x0000000a044c723c */ /* 0x000fe2000004184c */
[----:B------:R-:W3:Y:S07]  /*10380*/  LDSM.16.MT88.4 R8, [R146+0xa800] ;  /* 0x00a800009208783b */ /* 0x000eee0000004200 */
[C---:B------:R-:W-:Y:S08]  /*10390*/  HMMA.16816.F32.BF16 R36, R64.reuse, R40, RZ ;  /* 0x000000284024723c */ /* 0x040ff000000418ff */
[----:B------:R-:W-:Y:S08]  /*103a0*/  HMMA.16816.F32.BF16 R40, R64, R42, RZ ;  /* 0x0000002a4028723c */ /* 0x000ff000000418ff */
[C---:B----4-:R-:W-:Y:S08]  /*103b0*/  HMMA.16816.F32.BF16 R96, R4.reuse, R16, R96 ;  /* 0x000000100460723c */ /* 0x050ff00000041860 */
[----:B------:R-:W-:Y:S01]  /*103c0*/  HMMA.16816.F32.BF16 R92, R4, R18, R92 ;  /* 0x00000012045c723c */ /* 0x000fe2000004185c */
[----:B------:R-:W4:Y:S07]  /*103d0*/  LDSM.16.MT88.4 R16, [R144+0xa000] ;  /* 0x00a000009010783b */ /* 0x000f2e0000004200 */
[C---:B------:R-:W-:Y:S08]  /*103e0*/  HMMA.16816.F32.BF16 R44, R64.reuse, R48, RZ ;  /* 0x00000030402c723c */ /* 0x040ff000000418ff */
[----:B------:R-:W-:Y:S08]  /*103f0*/  HMMA.16816.F32.BF16 R48, R64, R50, RZ ;  /* 0x000000324030723c */ /* 0x000ff000000418ff */
[C---:B-1----:R-:W-:Y:S08]  /*10400*/  HMMA.16816.F32.BF16 R36, R4.reuse, R12, R36 ;  /* 0x0000000c0424723c */ /* 0x042ff00000041824 */
[C---:B------:R-:W-:Y:S01]  /*10410*/  HMMA.16816.F32.BF16 R40, R4.reuse, R14, R40 ;  /* 0x0000000e0428723c */ /* 0x040fe20000041828 */
[----:B------:R-:W1:Y:S07]  /*10420*/  LDSM.16.MT88.4 R12, [R145+0xa800] ;  /* 0x00a80000910c783b */ /* 0x000e6e0000004200 */
[C---:B---3--:R-:W-:Y:S08]  /*10430*/  HMMA.16816.F32.BF16 R44, R4.reuse, R8, R44 ;  /* 0x00000008042c723c */ /* 0x048ff0000004182c */
[----:B------:R-:W-:Y:S01]  /*10440*/  HMMA.16816.F32.BF16 R48, R4, R10, R48 ;  /* 0x0000000a0430723c */ /* 0x000fe20000041830 */
[----:B------:R-:W3:Y:S07]  /*10450*/  LDSM.16.MT88.4 R8, [R144+0xa800] ;  /* 0x00a800009008783b */ /* 0x000eee0000004200 */
[C---:B------:R-:W-:Y:S08]  /*10460*/  HMMA.16816.F32.BF16 R52, R64.reuse, R56, RZ ;  /* 0x000000384034723c */ /* 0x040ff000000418ff */
[C---:B------:R-:W-:Y:S08]  /*10470*/  HMMA.16816.F32.BF16 R56, R64.reuse, R58, RZ ;  /* 0x0000003a4038723c */ /* 0x040ff000000418ff */
[C---:B------:R-:W-:Y:S08]  /*10480*/  HMMA.16816.F32.BF16 R72, R64.reuse, R68, RZ ;  /* 0x000000444048723c */ /* 0x040ff000000418ff */
[C---:B------:R-:W-:Y:S08]  /*10490*/  HMMA.16816.F32.BF16 R68, R64.reuse, R70, RZ ;  /* 0x000000464044723c */ /* 0x040ff000000418ff */
[C---:B----4-:R-:W-:Y:S08]  /*104a0*/  HMMA.16816.F32.BF16 R60, R64.reuse, R16, RZ ;  /* 0x00000010403c723c */ /* 0x050ff000000418ff */
[----:B------:R-:W-:Y:S01]  /*104b0*/  HMMA.16816.F32.BF16 R64, R64, R18, RZ ;  /* 0x000000124040723c */ /* 0x000fe200000418ff */
[----:B------:R-:W-:Y:S07]  /*104c0*/  LDSM.16.MT88.4 R16, [R147+0x9800] ;  /* 0x009800009310783b */ /* 0x000fee0000004200 */
[C---:B-1----:R-:W-:Y:S08]  /*104d0*/  HMMA.16816.F32.BF16 R52, R4.reuse, R12, R52 ;  /* 0x0000000c0434723c */ /* 0x042ff00000041834 */
[C---:B------:R-:W-:Y:S01]  /*104e0*/  HMMA.16816.F32.BF16 R56, R4.reuse, R14, R56 ;  /* 0x0000000e0438723c */ /* 0x040fe20000041838 */
[----:B------:R-:W1:Y:S07]  /*104f0*/  LDSM.16.MT88.4 R12, [R147+0x9000] ;  /* 0x00900000930c783b */ /* 0x000e6e0000004200 */
[C---:B---3--:R-:W-:Y:S08]  /*10500*/  HMMA.16816.F32.BF16 R60, R4.reuse, R8, R60 ;  /* 0x00000008043c723c */ /* 0x048ff0000004183c */
[C---:B------:R-:W-:Y:S01]  /*10510*/  HMMA.16816.F32.BF16 R64, R4.reuse, R10, R64 ;  /* 0x0000000a0440723c */ /* 0x040fe20000041840 */
[----:B------:R-:W3:Y:S07]  /*10520*/  LDSM.16.MT88.4 R8, [R146+0x9000] ;  /* 0x009000009208783b */ /* 0x000eee0000004200 */
[----:B------:R-:W-:Y:S03]  /*10530*/  HMMA.16816.F32.BF16 R72, R4, R20, R72 ;  /* 0x000000140448723c */ /* 0x000fe60000041848 */
[-CC-:B------:R-:W-:Y:S01]  /*10540*/  FFMA.FTZ R21, R129, R121.reuse, -R122.reuse ;  /* 0x0000007981157223 */ /* 0x180fe2000001087a */
[----:B------:R-:W-:-:S05]  /*10550*/  FFMA.FTZ R20, R127, R121, -R122 ;  /* 0x000000797f147223 */ /* 0x000fca000001087a */
[----:B------:R-:W-:Y:S01]  /*10560*/  MUFU.EX2 R21, R21 ;  /* 0x0000001500157308 */ /* 0x000fe20000000800 */
[----:B------:R-:W-:Y:S03]  /*10570*/  HMMA.16816.F32.BF16 R68, R4, R22, R68 ;  /* 0x000000160444723c */ /* 0x000fe60000041844 */
[-C--:B------:R-:W-:Y:S01]  /*10580*/  FFMA.FTZ R22, R123, R121.reuse, -R120 ;  /* 0x000000797b167223 */ /* 0x080fe20000010878 */
[----:B------:R-:W-:Y:S01]  /*10590*/  FFMA.FTZ R23, R131, R121, -R122 ;  /* 0x0000007983177223 */ /* 0x000fe2000001087a */
[----:B------:R-:W-:Y:S01]  /*105a0*/  MUFU.EX2 R123, R135 ;  /* 0x00000087007b7308 */ /* 0x000fe20000000800 */
[C---:B--2---:R-:W-:Y:S01]  /*105b0*/  F2FP.BF16.F32.PACK_AB R4, R125.reuse, R126 ;  /* 0x0000007e7d04723e */ /* 0x044fe200000010ff */
[----:B------:R-:W-:Y:S02]  /*105c0*/  FADD.FTZ R126, R126, R25 ;  /* 0x000000197e7e7221 */ /* 0x000fe40000010000 */
[----:B------:R-:W2:Y:S02]  /*105d0*/  MUFU.EX2 R22, R22 ;  /* 0x0000001600167308 */ /* 0x000ea40000000800 */
[----:B------:R-:W-:-:S02]  /*105e0*/  FADD.FTZ R126, R125, R126 ;  /* 0x0000007e7d7e7221 */ /* 0x000fc40000010000 */
[----:B------:R-:W4:Y:S04]  /*105f0*/  MUFU.EX2 R23, R23 ;  /* 0x0000001700177308 */ /* 0x000f280000000800 */
[----:B------:R-:W5:Y:S01]  /*10600*/  MUFU.EX2 R20, R20 ;  /* 0x0000001400147308 */ /* 0x000f620000000800 */
[----:B--2---:R-:W-:Y:S01]  /*10610*/  F2FP.BF16.F32.PACK_AB R6, R22, R123 ;  /* 0x0000007b1606723e */ /* 0x004fe200000010ff */
[----:B------:R-:W-:Y:S01]  /*10620*/  FADD.FTZ R123, R123, R126 ;  /* 0x0000007e7b7b7221 */ /* 0x000fe20000010000 */
[----:B----4-:R-:W-:-:S03]  /*10630*/  F2FP.BF16.F32.PACK_AB R5, R23, R124 ;  /* 0x0000007c1705723e */ /* 0x010fc600000010ff */
[----:B------:R-:W-:Y:S01]  /*10640*/  FADD.FTZ R22, R22, R123 ;  /* 0x0000007b16167221 */ /* 0x000fe20000010000 */
[----:B-----5:R-:W-:-:S07]  /*10650*/  F2FP.BF16.F32.PACK_AB R7, R20, R21 ;  /* 0x000000151407723e */ /* 0x020fce00000010ff */
[C---:B-1----:R-:W-:Y:S08]  /*10660*/  HMMA.16816.F32.BF16 R96, R4.reuse, R12, R96 ;  /* 0x0000000c0460723c */ /* 0x042ff00000041860 */
[C---:B------:R-:W-:Y:S01]  /*10670*/  HMMA.16816.F32.BF16 R92, R4.reuse, R14, R92 ;  /* 0x0000000e045c723c */ /* 0x040fe2000004185c */
[----:B------:R-:W1:Y:S07]  /*10680*/  LDSM.16.MT88.4 R12, [R145+0x9000] ;  /* 0x00900000910c783b */ /* 0x000e6e0000004200 */
[C---:B---3--:R-:W-:Y:S08]  /*10690*/  HMMA.16816.F32.BF16 R88, R4.reuse, R8, R88 ;  /* 0x000000080458723c */ /* 0x048ff00000041858 */
        /* <DEDUP_REMOVED lines=18> */
[----:B------:R-:W-:Y:S03]  /*107c0*/  HMMA.16816.F32.BF16 R64, R4, R10, R64 ;  /* 0x0000000a0440723c */ /* 0x000fe60000041840 */
[-CC-:B------:R-:W-:Y:S01]  /*107d0*/  FFMA.FTZ R4, R119, R121.reuse, -R120.reuse ;  /* 0x0000007977047223 */ /* 0x180fe20000010878 */
[----:B------:R-:W-:Y:S01]  /*107e0*/  FFMA.FTZ R119, R117, R121, -R120 ;  /* 0x0000007975777223 */ /* 0x000fe20000010878 */
[----:B------:R-:W2:Y:S01]  /*107f0*/  LDSM.16.MT88.4 R8, [R145+0x9800] ;  /* 0x009800009108783b */ /* 0x000ea20000004200 */
[----:B------:R-:W-:Y:S01]  /*10800*/  F2FP.BF16.F32.PACK_AB R5, R112, R115 ;  /* 0x000000737005723e */ /* 0x000fe200000010ff */
[----:B------:R-:W3:Y:S01]  /*10810*/  MUFU.EX2 R117, R4 ;  /* 0x0000000400757308 */ /* 0x000ee20000000800 */
[----:B------:R-:W-:-:S03]  /*10820*/  F2FP.BF16.F32.PACK_AB R7, R182, R113 ;  /* 0x00000071b607723e */ /* 0x000fc600000010ff */
[----:B------:R-:W4:Y:S01]  /*10830*/  MUFU.EX2 R119, R119 ;  /* 0x0000007700777308 */ /* 0x000f220000000800 */
[----:B---3--:R-:W-:Y:S01]  /*10840*/  F2FP.BF16.F32.PACK_AB R4, R114, R117 ;  /* 0x000000757204723e */ /* 0x008fe200000010ff */
[----:B------:R-:W-:Y:S01]  /*10850*/  FADD.FTZ R117, R117, R22 ;  /* 0x0000001675757221 */ /* 0x000fe20000010000 */
[----:B----4-:R-:W-:-:S03]  /*10860*/  F2FP.BF16.F32.PACK_AB R6, R184, R119 ;  /* 0x00000077b806723e */ /* 0x010fc600000010ff */
[----:B------:R-:W-:-:S04]  /*10870*/  FADD.FTZ R114, R114, R117 ;  /* 0x0000007572727221 */ /* 0x000fc80000010000 */
[----:B------:R-:W-:Y:S01]  /*10880*/  FADD.FTZ R119, R119, R114 ;  /* 0x0000007277777221 */ /* 0x000fe20000010000 */
        /* <DEDUP_REMOVED lines=17> */
[C---:B------:R-:W-:Y:S08]  /*109a0*/  HMMA.16816.F32.BF16 R68, R4.reuse, R18, R68 ;  /* 0x000000120444723c */ /* 0x040ff00000041844 */
[----:B-1----:R-:W-:Y:S03]  /*109b0*/  HMMA.16816.F32.BF16 R52, R4, R12, R52 ;  /* 0x0000000c0434723c */ /* 0x002fe60000041834 */
[----:B------:R-:W-:-:S04]  /*109c0*/  FADD.FTZ R12, R124, R3 ;  /* 0x000000037c0c7221 */ /* 0x000fc80000010000 */
[----:B------:R-:W-:Y:S01]  /*109d0*/  FADD.FTZ R12, R23, R12 ;  /* 0x0000000c170c7221 */ /* 0x000fe20000010000 */
[----:B------:R-:W-:Y:S03]  /*109e0*/  HMMA.16816.F32.BF16 R56, R4, R14, R56 ;  /* 0x0000000e0438723c */ /* 0x000fe60000041838 */
        /* <DEDUP_REMOVED lines=8> */
[----:B------:R-:W-:-:S12]  /*10a70*/  @!P0 BRA `(.L_x_10497) ;  /* 0x0000003400f88947 */ /* 0x000fd80003800000 */
        /* <DEDUP_REMOVED lines=69> */
.L_x_10499:
        /* <DEDUP_REMOVED lines=8> */
.L_x_10500:
[----:B------:R-:W-:Y:S05]  /*10f50*/  BSYNC.RECONVERGENT B0 ;  /* 0x0000000000007941 */ /* 0x000fea0003800200 */
.L_x_10498:
[-C--:B------:R-:W-:Y:S02]  /*10f60*/  ISETP.GE.AND P1, PT, R180, R163.reuse, PT ;  /* 0x000000a3b400720c */ /* 0x080fe40003f26270 */
[----:B------:R-:W-:Y:S02]  /*10f70*/  ISETP.GE.AND P0, PT, R100, R163, PT ;  /* 0x000000a36400720c */ /* 0x000fe40003f06270 */
[C---:B------:R-:W-:Y:S02]  /*10f80*/  LEA R6, P3, R150.reuse, R156, 0x5 ;  /* 0x0000009c96067211 */ /* 0x040fe400078628ff */
[C---:B------:R-:W-:Y:S02]  /*10f90*/  SHF.L.U32 R3, R150.reuse, 0x5, RZ ;  /* 0x0000000596037819 */ /* 0x040fe400000006ff */
[C-C-:B------:R-:W-:Y:S02]  /*10fa0*/  SHF.L.U64.HI R4, R150.reuse, 0x5, R151.reuse ;  /* 0x0000000596047819 */ /* 0x140fe40000010297 */
[----:B------:R-:W-:-:S02]  /*10fb0*/  LEA.HI.X R7, R150, R157, R151, 0x5, P3 ;  /* 0x0000009d96077211 */ /* 0x000fc400018f2c97 */
[----:B------:R-:W-:Y:S01]  /*10fc0*/  IADD3 R8, P4, PT, R3, R6, RZ ;  /* 0x0000000603087210 */ /* 0x000fe20007f9e0ff */
[----:B------:R-:W-:Y:S01]  /*10fd0*/  @!PT LDS RZ, [RZ] ;  /* 0x00000000fffff984 */ /* 0x000fe20000000800 */
[----:B------:R-:W-:Y:S01]  /*10fe0*/  @!PT LDS RZ, [RZ] ;  /* 0x00000000fffff984 */ /* 0x000fe20000000800 */
[----:B------:R-:W-:Y:S01]  /*10ff0*/  @!PT LDS RZ, [RZ] ;  /* 0x00000000fffff984 */ /* 0x000fe20000000800 */
[----:B------:R-:W-:Y:S03]  /*11000*/  @!P1 LDGSTS.E.BYPASS.LTC128B.128 [R165+0x8000], desc[UR4][R156.64] ;  /* 0x080000009ca59fae */ /* 0x000fe6000b981a04 */
[----:B------:R-:W-:Y:S01]  /*11010*/  IADD3 R10, P3, PT, R8, R3, RZ ;  /* 0x00000003080a7210 */ /* 0x000fe20007f7e0ff */
[----:B------:R-:W-:Y:S01]  /*11020*/  @P1 STS.128 [R165+0x8000], RZ ;  /* 0x008000ffa5001388 */ /* 0x000fe20000000c00 */
[----:B------:R-:W-:-:S03]  /*11030*/  IADD3.X R9, PT, PT, R4, R7, RZ, P4, !PT ;  /* 0x0000000704097210 */ /* 0x000fc600027fe4ff */
[----:B------:R-:W-:Y:S01]  /*11040*/  @!PT LDS RZ, [RZ] ;  /* 0x00000000fffff984 */ /* 0x000fe20000000800 */
[----:B------:R-:W-:Y:S01]  /*11050*/  @!PT LDS RZ, [RZ] ;  /* 0x00000000fffff984 */ /* 0x000fe20000000800 */
[----:B------:R-:W-:Y:S01]  /*11060*/  @!PT LDS RZ, [RZ] ;  /* 0x00000000fffff984 */ /* 0x000fe20000000800 */
[----:B------:R-:W-:Y:S01]  /*11070*/  @!P0 LDGSTS.E.BYPASS.LTC128B.128 [R165+0xa000], desc[UR4][R156.64+0x80] ;  /* 0x0a0000809ca58fae */ /* 0x000fe2000b981a04 */
[----:B------:R-:W-:-:S03]  /*11080*/  IADD3.X R11, PT, PT, R9, R4, RZ, P3, !PT ;  /* 0x00000004090b7210 */ /* 0x000fc60001ffe4ff */
        /* <DEDUP_REMOVED lines=39> */
[----:B------:R-:W5:Y:S04]  /*11300*/  LD.E R3, desc[UR4][R102.64+0x18c] ;  /* 0x00018c0466037980 */ /* 0x000f68000c101900 */
        /* <DEDUP_REMOVED lines=62> */
[C---:B--2---:R-:W-:Y:S08]  /*116f0*/  HMMA.16816.F32.BF16 R32, R112.reuse, R116, R32 ;  /* 0x000000747020723c */ /* 0x044ff00000041820 */
[C---:B------:R-:W-:Y:S01]  /*11700*/  HMMA.16816.F32.BF16 R28, R112.reuse, R118, R28 ;  /* 0x00000076701c723c */ /* 0x040fe2000004181c */
[----:B------:R-:W1:Y:S07]  /*11710*/  LDSM.16.M88.4 R116, [R138+0x6800] ;  /* 0x006800008a74783b */ /* 0x000e6e0000000200 */
[C---:B-1----:R-:W-:Y:S08]  /*11720*/  HMMA.16816.F32.BF16 R24, R112.reuse, R116, R24 ;  /* 0x000000747018723c */ /* 0x042ff00000041818 */
[C---:B------:R-:W-:Y:S01]  /*11730*/  HMMA.16816.F32.BF16 R20, R112.reuse, R118, R20 ;  /* 0x000000767014723c */ /* 0x040fe20000041814 */
[----:B------:R-:W1:Y:S07]  /*11740*/  LDSM.16.M88.4 R116, [R138+0x7800] ;  /* 0x007800008a74783b */ /* 0x000e6e0000000200 */
[C---:B------:R-:W-:Y:S01]  /*11750*/  HMMA.16816.F32.BF16 R12, R112.reuse, R122, R12 ;  /* 0x0000007a700c723c */ /* 0x040fe2000004180c */
[----:B------:R-:W-:Y:S07]  /*11760*/  LDSM.16.M88.4 R120, [R137+0x6000] ;  /* 0x006000008978783b */ /* 0x000fee0000000200 */
[C---:B-1----:R-:W-:Y:S08]  /*11770*/  HMMA.16816.F32.BF16 R8, R112.reuse, R116, R8 ;  /* 0x000000747008723c */ /* 0x042ff00000041808 */
        /* <DEDUP_REMOVED lines=21> */
[----:B------:R-:W2:Y:S02]  /*118d0*/  LDSM.16.M88.4 R112, [R136+0x7800] ;  /* 0x007800008870783b */ /* 0x000ea40000000200 */
[-C--:B------:R-:W-:Y:S01]  /*118e0*/  FMUL.FTZ R106, R32, R3.reuse ;  /* 0x00000003206a7220 */ /* 0x080fe20000410000 */
[-C--:B------:R-:W-:Y:S01]  /*118f0*/  FMUL.FTZ R32, R33, R3.reuse ;  /* 0x0000000321207220 */ /* 0x080fe20000410000 */
[-C--:B------:R-:W-:Y:S01]  /*11900*/  FMUL.FTZ R33, R28, R3.reuse ;  /* 0x000000031c217220 */ /* 0x080fe20000410000 */
[-C--:B------:R-:W-:Y:S01]  /*11910*/  FMUL.FTZ R110, R34, R3.reuse ;  /* 0x00000003226e7220 */ /* 0x080fe20000410000 */
[-C--:B------:R-:W-:Y:S01]  /*11920*/  FMUL.FTZ R28, R29, R3.reuse ;  /* 0x000000031d1c7220 */ /* 0x080fe20000410000 */
[-C--:B------:R-:W-:Y:S01]  /*11930*/  FMUL.FTZ R34, R35, R3.reuse ;  /* 0x0000000323227220 */ /* 0x080fe20000410000 */
[----:B------:R-:W-:Y:S01]  /*11940*/  FMUL.FTZ R35, R30, R3 ;  /* 0x000000031e237220 */ /* 0x000fe20000410000 */
[C---:B-1----:R-:W-:Y:S08]  /*11950*/  HMMA.16816.F32.BF16 R16, R120.reuse, R116, R16 ;  /* 0x000000747810723c */ /* 0x042ff00000041810 */
[----:B------:R-:W-:Y:S03]  /*11960*/  HMMA.16816.F32.BF16 R12, R120, R118, R12 ;  /* 0x00000076780c723c */ /* 0x000fe6000004180c */
[----:B------:R-:W-:Y:S01]  /*11970*/  ISETP.GT.AND P3, PT, R107, R152, PT ;  /* 0x000000986b00720c */ /* 0x000fe20003f64270 */
[----:B------:R-:W-:-:S04]  /*11980*/  DEPBAR.LE SB0, 0x0 ;  /* 0x000080000000791a */ /* 0x000fc80000000000 */
[C---:B--2---:R-:W-:Y:S08]  /*11990*/  HMMA.16816.F32.BF16 R8, R120.reuse, R112, R8 ;  /* 0x000000707808723c */ /* 0x044ff00000041808 */
        /* <DEDUP_REMOVED lines=26> */
[----:B------:R-:W1:Y:S08]  /*11b40*/  MUFU.TANH R106, R106 ;  /* 0x0000006a006a7308 */ /* 0x000e700000002400 */
[----:B------:R-:W2:Y:S08]  /*11b50*/  MUFU.TANH R32, R32 ;  /* 0x0000002000207308 */ /* 0x000eb00000002400 */
        /* <DEDUP_REMOVED lines=35> */
[----:B-1----:R-:W2:Y:S01]  /*11d90*/  LD.E R6, desc[UR4][R102.64+0x170] ;  /* 0x0001700466067980 */ /* 0x002ea2000c101900 */
[----:B------:R-:W-:Y:S01]  /*11da0*/  MOV R116, RZ ;  /* 0x000000ff00747202 */ /* 0x000fe20000000f00 */
[----:B------:R-:W-:-:S05]  /*11db0*/  VIADD R115, R101, 0xffffff80 ;  /* 0xffffff8065737836 */ /* 0x000fca0000000000 */
        /* <DEDUP_REMOVED lines=8> */
[----:B-1----:R-:W-:Y:S01]  /*11e40*/  VIADD R10, R10, 0xffffffe ;  /* 0x0ffffffe0a0a7836 */ /* 0x002fe20000000000 */
[----:B------:R-:W2:Y:S05]  /*11e50*/  LD.E.64 R114, desc[UR4][R102.64+0x38] ;  /* 0x0000380466727980 */ /* 0x000eaa000c101b00 */
[----:B------:R-:W1:Y:S02]  /*11e60*/  F2I.FTZ.U32.TRUNC.NTZ R117, R10 ;  /* 0x0000000a00757305 */ /* 0x000e64000021f000 */
[----:B-1----:R-:W-:-:S04]  /*11e70*/  IMAD.MOV R5, RZ, RZ, -R117 ;  /* 0x000000ffff057224 */ /* 0x002fc800078e0a75 */
[----:B------:R-:W-:-:S04]  /*11e80*/  IMAD R5, R5, R4, RZ ;  /* 0x0000000405057224 */ /* 0x000fc800078e02ff */
[----:B------:R-:W-:-:S04]  /*11e90*/  IMAD.HI.U32 R5, R117, R5, R116 ;  /* 0x0000000575057227 */ /* 0x000fc800078e0074 */
[----:B------:R-:W-:Y:S02]  /*11ea0*/  IMAD.SHL.U32 R117, R107, 0x40, RZ ;  /* 0x000000406b757824 */ /* 0x000fe400078e00ff */
[----:B------:R-:W-:-:S03]  /*11eb0*/  IMAD.HI.U32 R101, R5, R8, RZ ;  /* 0x0000000805657227 */ /* 0x000fc600078e00ff */
[----:B------:R-:W-:Y:S01]  /*11ec0*/  IABS R10, R117 ;  /* 0x00000075000a7213 */ /* 0x000fe20000000000 */
[----:B------:R-:W-:Y:S01]  /*11ed0*/  IMAD R119, R101, R7, R8 ;  /* 0x0000000765777224 */ /* 0x000fe200078e0208 */
[----:B------:R-:W-:-:S03]  /*11ee0*/  LOP3.LUT R117, R117, R6, RZ, 0x3c, !PT ;  /* 0x0000000675757212 */ /* 0x000fc600078e3cff */
[----:B------:R-:W-:Y:S01]  /*11ef0*/  IMAD.HI.U32 R5, R5, R10, RZ ;  /* 0x0000000a05057227 */ /* 0x000fe200078e00ff */
[----:B------:R-:W-:-:S03]  /*11f00*/  ISETP.GT.U32.AND P3, PT, R4, R119, PT ;  /* 0x000000770400720c */ /* 0x000fc60003f64070 */
[----:B------:R-:W-:-:S05]  /*11f10*/  IMAD R7, R5, R7, R10 ;  /* 0x0000000705077224 */ /* 0x000fca00078e020a */
[----:B------:R-:W-:-:S05]  /*11f20*/  ISETP.GT.U32.AND P4, PT, R4, R7, PT ;  /* 0x000000070400720c */ /* 0x000fca0003f84070 */
[----:B------:R-:W-:Y:S02]  /*11f30*/  @!P3 IMAD.IADD R119, R119, 0x1, -R4 ;  /* 0x000000017777b824 */ /* 0x000fe400078e0a04 */
[----:B------:R-:W-:Y:S01]  /*11f40*/  @!P3 VIADD R101, R101, 0x1 ;  /* 0x000000016565b836 */ /* 0x000fe20000000000 */
[----:B------:R-:W-:Y:S02]  /*11f50*/  ISETP.GE.AND P3, PT, R117, RZ, PT ;  /* 0x000000ff7500720c */ /* 0x000fe40003f66270 */
[-C--:B------:R-:W-:Y:S01]  /*11f60*/  ISETP.GE.U32.AND P5, PT, R119, R4.reuse, PT ;  /* 0x000000047700720c */ /* 0x080fe20003fa6070 */
[----:B------:R-:W3:Y:S02]  /*11f70*/  LD.E.64 R116, desc[UR4][R102.64+0x20] ;  /* 0x0000200466747980 */ /* 0x000ee4000c101b00 */
[----:B------:R-:W-:Y:S02]  /*11f80*/  @!P4 IADD3 R7, PT, PT, R7, -R4, RZ ;  /* 0x800000040707c210 */ /* 0x000fe40007ffe0ff */
[----:B------:R-:W-:-:S02]  /*11f90*/  @!P4 IADD3 R5, PT, PT, R5, 0x1, RZ ;  /* 0x000000010505c810 */ /* 0x000fc40007ffe0ff */
[----:B------:R-:W-:Y:S02]  /*11fa0*/  ISETP.GE.U32.AND P6, PT, R7, R4, PT ;  /* 0x000000040700720c */ /* 0x000fe40003fc6070 */
[----:B------:R-:W-:Y:S02]  /*11fb0*/  ISETP.NE.AND P4, PT, R6, RZ, PT ;  /* 0x000000ff0600720c */ /* 0x000fe40003f85270 */
[----:B------:R-:W-:Y:S02]  /*11fc0*/  LOP3.LUT R4, RZ, R6, RZ, 0x33, !PT ;  /* 0x00000006ff047212 */ /* 0x000fe400078e33ff */
[----:B------:R-:W-:-:S04]  /*11fd0*/  @P5 VIADD R101, R101, 0x1 ;  /* 0x0000000165655836 */ /* 0x000fc80000000000 */
[----:B------:R-:W-:-:S03]  /*11fe0*/  @!P2 IMAD.MOV R101, RZ, RZ, -R101 ;  /* 0x000000ffff65a224 */ /* 0x000fc600078e0a65 */
[----:B------:R-:W-:Y:S02]  /*11ff0*/  @P6 IADD3 R5, PT, PT, R5, 0x1, RZ ;  /* 0x0000000105056810 */ /* 0x000fe40007ffe0ff */
[----:B------:R-:W-:Y:S02]  /*12000*/  SEL R8, R4, R101, !P4 ;  /* 0x0000006504087207 */ /* 0x000fe40006000000 */
[----:B------:R-:W-:-:S03]  /*12010*/  @!P3 IADD3 R5, PT, PT, -R5, RZ, RZ ;  /* 0x000000ff0505b210 */ /* 0x000fc60007ffe1ff */
[----:B------:R-:W-:Y:S01]  /*12020*/  IMAD.WIDE R120, R8, 0x4, R168 ;  /* 0x0000000408787825 */ /* 0x000fe200078e02a8 */
[----:B------:R-:W-:-:S04]  /*12030*/  SEL R7, R4, R5, !P4 ;  /* 0x0000000504077207 */ /* 0x000fc80006000000 */
[----:B------:R-:W4:Y:S01]  /*12040*/  LD.E R5, desc[UR4][R120.64] ;  /* 0x0000000478057980 */ /* 0x000f22000c101900 */
[----:B------:R-:W-:-:S05]  /*12050*/  IMAD.WIDE R118, R7, 0x4, R168 ;  /* 0x0000000407767825 */ /* 0x000fca00078e02a8 */
[----:B------:R-:W4:Y:S01]  /*12060*/  LD.E R4, desc[UR4][R118.64] ;  /* 0x0000000476047980 */ /* 0x000f22000c101900 */
[----:B------:R-:W-:-:S04]  /*12070*/  IMAD.IADD R7, R7, 0x1, -R8 ;  /* 0x0000000107077824 */ /* 0x000fc800078e0a08 */
[----:B------:R-:W-:-:S05]  /*12080*/  IMAD R8, R6, R7, -0x40 ;  /* 0xffffffc006087424 */ /* 0x000fca00078e0207 */
[----:B------:R-:W-:Y:S01]  /*12090*/  SHF.R.S32.HI R7, RZ, 0x1f, R8 ;  /* 0x0000001fff077819 */ /* 0x000fe20000011408 */
[----:B--2---:R-:W-:-:S04]  /*120a0*/  IMAD R6, R115, R8, RZ ;  /* 0x0000000873067224 */ /* 0x004fc800078e02ff */
[C---:B------:R-:W-:Y:S02]  /*120b0*/  IMAD R6, R114.reuse, R7, R6 ;  /* 0x0000000772067224 */ /* 0x040fe400078e0206 */
[----:B------:R-:W-:-:S04]  /*120c0*/  IMAD.WIDE.U32 R114, R114, R8, RZ ;  /* 0x0000000872727225 */ /* 0x000fc800078e00ff */
[----:B------:R-:W-:Y:S01]  /*120d0*/  IMAD.IADD R115, R115, 0x1, R6 ;  /* 0x0000000173737824 */ /* 0x000fe200078e0206 */
[----:B----4-:R-:W-:-:S04]  /*120e0*/  IADD3 R5, PT, PT, R5, -R4, RZ ;  /* 0x8000000405057210 */ /* 0x010fc80007ffe0ff */
[----:B------:R-:W-:Y:S01]  /*120f0*/  SHF.R.S32.HI R7, RZ, 0x1f, R5 ;  /* 0x0000001fff077819 */ /* 0x000fe20000011405 */
[----:B---3--:R-:W-:-:S04]  /*12100*/  IMAD.WIDE.U32 R114, R5, R116, R114 ;  /* 0x0000007405727225 */ /* 0x008fc800078e0072 */
[----:B------:R-:W-:-:S04]  /*12110*/  IMAD R5, R117, R5, RZ ;  /* 0x0000000575057224 */ /* 0x000fc800078e02ff */
[----:B------:R-:W-:Y:S01]  /*12120*/  IMAD R5, R116, R7, R5 ;  /* 0x0000000774057224 */ /* 0x000fe200078e0205 */
[----:B------:R-:W-:-:S04]  /*12130*/  LEA R154, P2, R114, R154, 0x1 ;  /* 0x0000009a729a7211 */ /* 0x000fc800078408ff */
[----:B------:R-:W-:-:S04]  /*12140*/  IADD3 R5, PT, PT, R115, R5, RZ ;  /* 0x0000000573057210 */ /* 0x000fc80007ffe0ff */
[----:B------:R-:W-:Y:S01]  /*12150*/  LEA.HI.X R153, R114, R153, R5, 0x1, P2 ;  /* 0x0000009972997211 */ /* 0x000fe200010f0c05 */
[----:B------:R-:W-:Y:S05]  /*12160*/  BRA `(.L_x_10505) ;  /* 0x0000000000207947 */ /* 0x000fea0003800000 */
.L_x_10504:
[----:B-1----:R-:W2:Y:S01]  /*12170*/  LD.E R4, desc[UR4][R102.64+0x38] ;  /* 0x0000380466047980 */ /* 0x002ea2000c101900 */
[----:B------:R-:W-:Y:S02]  /*12180*/  UMOV UR7, URZ ;  /* 0x000000ff00077c82 */ /* 0x000fe40008000000 */
[----:B------:R-:W-:Y:S01]  /*12190*/  IADD3 R5, P2, PT, RZ, -UR7, RZ ;  /* 0x80000007ff057c10 */ /* 0x000fe2000ff5e0ff */
[----:B--2---:R-:W-:-:S04]  /*121a0*/  IMAD.SHL.U32 R4, R4, 0x40, RZ ;  /* 0x0000004004047824 */ /* 0x004fc800078e00ff */
[----:B------:R-:W-:-:S05]  /*121b0*/  IMAD.X R4, RZ, RZ, ~R4, P2 ;  /* 0x000000ffff047224 */ /* 0x000fca00010e0e04 */
[----:B------:R-:W-:-:S04]  /*121c0*/  SHF.R.S64 R5, R5, 0x1f, R4 ;  /* 0x0000001f05057819 */ /* 0x000fc80000001004 */
[----:B------:R-:W-:-:S04]  /*121d0*/  IADD3 R154, P2, PT, R5, R154, RZ ;  /* 0x0000009a059a7210 */ /* 0x000fc80007f5e0ff */
[----:B------:R-:W-:-:S09]  /*121e0*/  LEA.HI.X.SX32 R153, R4, R153, 0x1, P2 ;  /* 0x0000009904997211 */ /* 0x000fd200010f0eff */
.L_x_10505:
[----:B------:R-:W-:Y:S05]  /*121f0*/  BSYNC.RECONVERGENT B0 ;  /* 0x0000000000007941 */ /* 0x000fea0003800200 */
.L_x_10503:
        /* <DEDUP_REMOVED lines=51> */
.L_x_10502:
[----:B------:R-:W-:Y:S05]  /*12530*/  BSYNC.RECONVERGENT B1 ;  /* 0x0000000000017941 */ /* 0x000fea0003800200 */
.L_x_10501:
[----:B--2---:R-:W2:Y:S01]  /*12540*/  LD.E R114, desc[UR4][R102.64+0xdc] ;  /* 0x0000dc0466727980 */ /* 0x004ea2000c101900 */
[----:B-1----:R-:W-:-:S04]  /*12550*/  VIADD R5, R105, 0xffffffff ;  /* 0xffffffff69057836 */ /* 0x002fc80000000000 */
[----:B------:R-:W-:-:S04]  /*12560*/  IMAD.SHL.U32 R5, R5, 0x40, RZ ;  /* 0x0000004005057824 */ /* 0x000fc800078e00ff */
[----:B------:R-:W-:-:S04]  /*12570*/  IMAD.IADD R104, R5, 0x1, R104 ;  /* 0x0000000105687824 */ /* 0x000fc800078e0268 */
[C---:B------:R-:W-:Y:S02]  /*12580*/  VIADD R5, R104.reuse, 0xffffffc0 ;  /* 0xffffffc068057836 */ /* 0x040fe40000000000 */
[----:B------:R-:W-:-:S03]  /*12590*/  VIADD R4, R104, 0xffffffc1 ;  /* 0xffffffc168047836 */ /* 0x000fc60000000000 */
[C---:B------:R-:W-:Y:S02]  /*125a0*/  ISETP.GE.AND P4, PT, R5.reuse, R175, PT ;  /* 0x000000af0500720c */ /* 0x040fe40003f86270 */
[C---:B------:R-:W-:Y:S02]  /*125b0*/  ISETP.GE.AND P0, PT, R5.reuse, R173, PT ;  /* 0x000000ad0500720c */ /* 0x040fe40003f06270 */
[----:B------:R-:W-:Y:S02]  /*125c0*/  FSEL R10, R106, -INF , P4 ;  /* 0xff8000006a0a7808 */ /* 0x000fe40002000000 */
[C---:B------:R-:W-:Y:S02]  /*125d0*/  ISETP.GE.AND P6, PT, R5.reuse, R174, PT ;  /* 0x000000ae0500720c */ /* 0x040fe40003fc6270 */
[----:B------:R-:W-:Y:S02]  /*125e0*/  ISETP.GE.AND P3, PT, R5, R172, PT ;  /* 0x000000ac0500720c */ /* 0x000fe40003f66270 */
        /* <DEDUP_REMOVED lines=17> */
[----:B------:R-:W-:Y:S01]  /*12700*/  FSEL R32, R33, -INF , P0 ;  /* 0xff80000021207808 */ /* 0x000fe20000000000 */
[----:B------:R-:W-:Y:S01]  /*12710*/  VIADD R33, R104, 0xffffffd1 ;  /* 0xffffffd168217836 */ /* 0x000fe20000000000 */
[C---:B------:R-:W-:Y:S02]  /*12720*/  ISETP.GE.AND P1, PT, R4.reuse, R175, PT ;  /* 0x000000af0400720c */ /* 0x040fe40003f26270 */
[C---:B------:R-:W-:Y:S02]  /*12730*/  ISETP.GE.AND P5, PT, R4.reuse, R174, PT ;  /* 0x000000ae0400720c */ /* 0x040fe40003fa6270 */
[----:B------:R-:W-:-:S02]  /*12740*/  ISETP.GE.AND P4, PT, R4, R173, PT ;  /* 0x000000ad0400720c */ /* 0x000fc40003f86270 */
[----:B------:R-:W-:Y:S01]  /*12750*/  ISETP.GE.AND P0, PT, R4, R172, PT ;  /* 0x000000ac0400720c */ /* 0x000fe20003f06270 */
[----:B------:R-:W-:Y:S01]  /*12760*/  VIADD R4, R104, 0xffffffd0 ;  /* 0xffffffd068047836 */ /* 0x000fe20000000000 */
[----:B------:R-:W-:Y:S02]  /*12770*/  FSEL R6, R35, -INF , P3 ;  /* 0xff80000023067808 */ /* 0x000fe40001800000 */
[----:B------:R-:W-:Y:S02]  /*12780*/  FSEL R32, R32, -INF , !P6 ;  /* 0xff80000020207808 */ /* 0x000fe40007000000 */
[----:B------:R-:W-:Y:S02]  /*12790*/  FSEL R6, R6, -INF , !P2 ;  /* 0xff80000006067808 */ /* 0x000fe40005000000 */
[----:B------:R-:W-:Y:S02]  /*127a0*/  FSEL R28, R28, -INF , P1 ;  /* 0xff8000001c1c7808 */ /* 0x000fe40000800000 */
[----:B------:R-:W-:-:S02]  /*127b0*/  ISETP.GE.AND P3, PT, R4, R175, PT ;  /* 0x000000af0400720c */ /* 0x000fc40003f66270 */
[C---:B------:R-:W-:Y:S02]  /*127c0*/  ISETP.GE.AND P6, PT, R4.reuse, R174, PT ;  /* 0x000000ae0400720c */ /* 0x040fe40003fc6270 */
[C---:B------:R-:W-:Y:S02]  /*127d0*/  ISETP.GE.AND P2, PT, R4.reuse, R173, PT ;  /* 0x000000ad0400720c */ /* 0x040fe40003f46270 */
[----:B------:R-:W-:Y:S02]  /*127e0*/  ISETP.GE.AND P1, PT, R4, R172, PT ;  /* 0x000000ac0400720c */ /* 0x000fe40003f26270 */
[----:B------:R-:W-:Y:S02]  /*127f0*/  FSEL R4, R30, -INF , P4 ;  /* 0xff8000001e047808 */ /* 0x000fe40002000000 */
[----:B------:R-:W-:Y:S01]  /*12800*/  FSEL R200, R29, -INF , P3 ;  /* 0xff8000001dc87808 */ /* 0x000fe20001800000 */
[----:B------:R-:W-:Y:S01]  /*12810*/  VIADD R29, R104, 0xffffffd8 ;  /* 0xffffffd8681d7836 */ /* 0x000fe20000000000 */
[----:B------:R-:W-:-:S02]  /*12820*/  ISETP.GE.AND P4, PT, R33, R175, PT ;  /* 0x000000af2100720c */ /* 0x000fc40003f86270 */
[----:B------:R-:W-:Y:S02]  /*12830*/  FSEL R4, R4, -INF , !P0 ;  /* 0xff80000004047808 */ /* 0x000fe40004000000 */
[----:B------:R-:W-:Y:S02]  /*12840*/  ISETP.GE.AND P0, PT, R33, R173, PT ;  /* 0x000000ad2100720c */ /* 0x000fe40003f06270 */
[----:B------:R-:W-:Y:S02]  /*12850*/  FSEL R28, R28, -INF , !P5 ;  /* 0xff8000001c1c7808 */ /* 0x000fe40006800000 */
[----:B------:R-:W-:Y:S02]  /*12860*/  FSEL R31, R31, -INF , P2 ;  /* 0xff8000001f1f7808 */ /* 0x000fe40001000000 */
[----:B------:R-:W-:Y:S01]  /*12870*/  FSEL R198, R24, -INF , P4 ;  /* 0xff80000018c67808 */ /* 0x000fe20002000000 */
[----:B------:R-:W-:Y:S01]  /*12880*/  VIADD R24, R104, 0xffffffd9 ;  /* 0xffffffd968187836 */ /* 0x000fe20000000000 */
[----:B------:R-:W-:-:S02]  /*12890*/  ISETP.GE.AND P5, PT, R33, R174, PT ;  /* 0x000000ae2100720c */ /* 0x000fc40003fa6270 */
[----:B------:R-:W-:Y:S02]  /*128a0*/  ISETP.GE.AND P3, PT, R33, R172, PT ;  /* 0x000000ac2100720c */ /* 0x000fe40003f66270 */
        /* <DEDUP_REMOVED lines=8> */
[CC--:B------:R-:W-:Y:S02]  /*12930*/  ISETP.GE.AND P3, PT, R24.reuse, R173.reuse, PT ;  /* 0x000000ad1800720c */ /* 0x0c0fe40003f66270 */
[----:B------:R-:W-:Y:S01]  /*12940*/  ISETP.GE.AND P2, PT, R24, R172, PT ;  /* 0x000000ac1800720c */ /* 0x000fe20003f46270 */
[----:B------:R-:W-:Y:S01]  /*12950*/  VIADD R24, R104, 0xffffffe0 ;  /* 0xffffffe068187836 */ /* 0x000fe20000000000 */
[----:B------:R-:W-:-:S02]  /*12960*/  ISETP.GE.AND P1, PT, R29, R173, PT ;  /* 0x000000ad1d00720c */ /* 0x000fc40003f26270 */
[----:B------:R-:W-:Y:S01]  /*12970*/  FSEL R196, R20, -INF , P0 ;  /* 0xff80000014c47808 */ /* 0x000fe20000000000 */
[----:B------:R-:W-:Y:S01]  /*12980*/  VIADD R20, R104, 0xffffffe1 ;  /* 0xffffffe168147836 */ /* 0x000fe20000000000 */
[----:B------:R-:W-:Y:S02]  /*12990*/  FSEL R27, R27, -INF , P1 ;  /* 0xff8000001b1b7808 */ /* 0x000fe40000800000 */
[----:B------:R-:W-:Y:S02]  /*129a0*/  ISETP.GE.AND P4, PT, R29, R172, PT ;  /* 0x000000ac1d00720c */ /* 0x000fe40003f86270 */
[----:B------:R-:W-:Y:S02]  /*129b0*/  ISETP.GE.AND P1, PT, R24, R175, PT ;  /* 0x000000af1800720c */ /* 0x000fe40003f26270 */
[----:B------:R-:W-:Y:S02]  /*129c0*/  FSEL R22, R22, -INF , P3 ;  /* 0xff80000016167808 */ /* 0x000fe40001800000 */
[----:B------:R-:W-:-:S02]  /*129d0*/  FSEL R200, R200, -INF , !P6 ;  /* 0xff800000c8c87808 */ /* 0x000fc40007000000 */
[----:B------:R-:W-:Y:S02]  /*129e0*/  ISETP.GE.AND P6, PT, R29, R174, PT ;  /* 0x000000ae1d00720c */ /* 0x000fe40003fc6270 */
[----:B------:R-:W-:Y:S02]  /*129f0*/  FSEL R120, R27, -INF , !P4 ;  /* 0xff8000001b787808 */ /* 0x000fe40006000000 */
[----:B------:R-:W-:Y:S02]  /*12a00*/  FSEL R196, R196, -INF , !P5 ;  /* 0xff800000c4c47808 */ /* 0x000fe40006800000 */
[----:B------:R-:W-:Y:S02]  /*12a10*/  FSEL R116, R22, -INF , !P2 ;  /* 0xff80000016747808 */ /* 0x000fe40005000000 */
[----:B------:R-:W-:Y:S02]  /*12a20*/  FSEL R21, R21, -INF , P1 ;  /* 0xff80000015157808 */ /* 0x000fe40000800000 */
[----:B------:R-:W-:-:S02]  /*12a30*/  ISETP.GE.AND P4, PT, R24, R173, PT ;  /* 0x000000ad1800720c */ /* 0x000fc40003f86270 */
[C---:B------:R-:W-:Y:S02]  /*12a40*/  ISETP.GE.AND P5, PT, R20.reuse, R175, PT ;  /* 0x000000af1400720c */ /* 0x040fe40003fa6270 */
[C---:B------:R-:W-:Y:S02]  /*12a50*/  ISETP.GE.AND P3, PT, R20.reuse, R174, PT ;  /* 0x000000ae1400720c */ /* 0x040fe40003f66270 */
[C---:B------:R-:W-:Y:S02]  /*12a60*/  ISETP.GE.AND P2, PT, R20.reuse, R173, PT ;  /* 0x000000ad1400720c */ /* 0x040fe40003f46270 */
[----:B------:R-:W-:Y:S01]  /*12a70*/  ISETP.GE.AND P1, PT, R20, R172, PT ;  /* 0x000000ac1400720c */ /* 0x000fe20003f26270 */
[----:B------:R-:W-:Y:S01]  /*12a80*/  VIADD R20, R104, 0xffffffe8 ;  /* 0xffffffe868147836 */ /* 0x000fe20000000000 */
[----:B------:R-:W-:Y:S02]  /*12a90*/  FSEL R122, R25, -INF , !P6 ;  /* 0xff800000197a7808 */ /* 0x000fe40007000000 */
[----:B------:R-:W-:-:S02]  /*12aa0*/  ISETP.GE.AND P6, PT, R24, R174, PT ;  /* 0x000000ae1800720c */ /* 0x000fc40003fc6270 */
[----:B------:R-:W-:Y:S02]  /*12ab0*/  ISETP.GE.AND P0, PT, R24, R172, PT ;  /* 0x000000ac1800720c */ /* 0x000fe40003f06270 */
[----:B------:R-:W-:Y:S01]  /*12ac0*/  FSEL R23, R23, -INF , P4 ;  /* 0xff80000017177808 */ /* 0x000fe20002000000 */
[----:B------:R-:W-:Y:S01]  /*12ad0*/  LDSM.16.MT88.4 R24, [R145+0x8000] ;  /* 0x008000009118783b */ /* 0x000fe20000004200 */
[----:B------:R-:W-:Y:S02]  /*12ae0*/  ISETP.GE.AND P4, PT, R20, R175, PT ;  /* 0x000000af1400720c */ /* 0x000fe40003f86270 */
[----:B------:R-:W-:Y:S02]  /*12af0*/  FSEL R16, R16, -INF , P5 ;  /* 0xff80000010107808 */ /* 0x000fe40002800000 */
[----:B------:R-:W-:Y:S02]  /*12b00*/  FSEL R192, R21, -INF , !P6 ;  /* 0xff80000015c07808 */ /* 0x000fe40007000000 */
[----:B------:R-:W-:-:S02]  /*12b10*/  FSEL R178, R23, -INF , !P0 ;  /* 0xff80000017b27808 */ /* 0x000fc40004000000 */
[C---:B------:R-:W-:Y:S02]  /*12b20*/  ISETP.GE.AND P6, PT, R20.reuse, R174, PT ;  /* 0x000000ae1400720c */ /* 0x040fe40003fc6270 */
[C---:B------:R-:W-:Y:S02]  /*12b30*/  ISETP.GE.AND P0, PT, R20.reuse, R173, PT ;  /* 0x000000ad1400720c */ /* 0x040fe40003f06270 */
[----:B------:R-:W-:Y:S01]  /*12b40*/  ISETP.GE.AND P5, PT, R20, R172, PT ;  /* 0x000000ac1400720c */ /* 0x000fe20003fa6270 */
[----:B------:R-:W-:Y:S01]  /*12b50*/  VIADD R20, R104, 0xffffffe9 ;  /* 0xffffffe968147836 */ /* 0x000fe20000000000 */
[----:B------:R-:W-:Y:S02]  /*12b60*/  FSEL R18, R18, -INF , P2 ;  /* 0xff80000012127808 */ /* 0x000fe40001000000 */
[----:B------:R-:W-:Y:S02]  /*12b70*/  FSEL R12, R12, -INF , P4 ;  /* 0xff8000000c0c7808 */ /* 0x000fe40002000000 */
[----:B------:R-:W-:Y:S01]  /*12b80*/  FSEL R190, R16, -INF , !P3 ;  /* 0xff80000010be7808 */ /* 0x000fe20005800000 */
[----:B------:R-:W-:Y:S01]  /*12b90*/  VIADD R16, R104, 0xfffffff0 ;  /* 0xfffffff068107836 */ /* 0x000fe20000000000 */
[----:B------:R-:W-:-:S02]  /*12ba0*/  FSEL R135, R18, -INF , !P1 ;  /* 0xff80000012877808 */ /* 0x000fc40004800000 */
[----:B------:R-:W-:Y:S01]  /*12bb0*/  FSEL R188, R12, -INF , !P6 ;  /* 0xff8000000cbc7808 */ /* 0x000fe20007000000 */
[----:B------:R-:W-:Y:S01]  /*12bc0*/  VIADD R12, R104, 0xfffffff1 ;  /* 0xfffffff1680c7836 */ /* 0x000fe20000000000 */
[----:B------:R-:W-:Y:S02]  /*12bd0*/  ISETP.GE.AND P1, PT, R20, R173, PT ;  /* 0x000000ad1400720c */ /* 0x000fe40003f26270 */
[----:B------:R-:W-:Y:S02]  /*12be0*/  FSEL R19, R19, -INF , P0 ;  /* 0xff80000013137808 */ /* 0x000fe40000000000 */
[-C--:B------:R-:W-:Y:S02]  /*12bf0*/  ISETP.GE.AND P0, PT, R16, R175.reuse, PT ;  /* 0x000000af1000720c */ /* 0x080fe40003f06270 */
[----:B------:R-:W-:Y:S02]  /*12c00*/  FSEL R13, R13, -INF , P1 ;  /* 0xff8000000d0d7808 */ /* 0x000fe40000800000 */
[----:B------:R-:W-:-:S02]  /*12c10*/  ISETP.GE.AND P1, PT, R12, R175, PT ;  /* 0x000000af0c00720c */ /* 0x000fc40003f26270 */
[----:B------:R-:W-:Y:S01]  /*12c20*/  FSEL R176, R14, -INF , P0 ;  /* 0xff8000000eb07808 */ /* 0x000fe20000000000 */
[----:B------:R-:W-:Y:S01]  /*12c30*/  VIADD R14, R104, 0xfffffff8 ;  /* 0xfffffff8680e7836 */ /* 0x000fe20000000000 */
[----:B------:R-:W-:Y:S01]  /*12c40*/  ISETP.GE.AND P0, PT, R12, R174, PT ;  /* 0x000000ae0c00720c */ /* 0x000fe20003f06270 */
[----:B------:R-:W-:Y:S01]  /*12c50*/  VIADD R104, R104, 0xfffffff9 ;  /* 0xfffffff968687836 */ /* 0x000fe20000000000 */
[----:B------:R-:W-:Y:S02]  /*12c60*/  FSEL R15, R15, -INF , P1 ;  /* 0xff8000000f0f7808 */ /* 0x000fe40000800000 */
[-C--:B------:R-:W-:Y:S02]  /*12c70*/  ISETP.GE.AND P1, PT, R14, R175.reuse, PT ;  /* 0x000000af0e00720c */ /* 0x080fe40003f26270 */
[----:B------:R-:W-:Y:S02]  /*12c80*/  ISETP.GE.AND P2, PT, R20, R175, PT ;  /* 0x000000af1400720c */ /* 0x000fe40003f46270 */
[----:B------:R-:W-:-:S02]  /*12c90*/  FSEL R134, R15, -INF , !P0 ;  /* 0xff8000000f867808 */ /* 0x000fc40004000000 */
[----:B------:R-:W-:Y:S02]  /*12ca0*/  FMNMX3.FTZ R15, R2, R10, R7, !PT ;  /* 0x0000000a020f7276 */ /* 0x000fe40007810007 */
[-C--:B------:R-:W-:Y:S02]  /*12cb0*/  ISETP.GE.AND P0, PT, R14, R174.reuse, PT ;  /* 0x000000ae0e00720c */ /* 0x080fe40003f06270 */
[----:B------:R-:W-:Y:S02]  /*12cc0*/  FSEL R111, R111, -INF , P1 ;  /* 0xff8000006f6f7808 */ /* 0x000fe40000800000 */
[----:B------:R-:W-:Y:S02]  /*12cd0*/  ISETP.GE.AND P3, PT, R20, R174, PT ;  /* 0x000000ae1400720c */ /* 0x000fe40003f66270 */
[----:B------:R-:W-:Y:S02]  /*12ce0*/  FSEL R17, R17, -INF , P2 ;  /* 0xff80000011117808 */ /* 0x000fe40001000000 */
[----:B------:R-:W-:-:S02]  /*12cf0*/  FMNMX3.FTZ R15, R15, R32, R28, !PT ;  /* 0x000000200f0f7276 */ /* 0x000fc4000781001c */
[----:B------:R-:W-:Y:S02]  /*12d00*/  ISETP.GE.AND P6, PT, R16, R173, PT ;  /* 0x000000ad1000720c */ /* 0x000fe40003fc6270 */
[----:B------:R-:W-:Y:S02]  /*12d10*/  FSEL R132, R111, -INF , !P0 ;  /* 0xff8000006f847808 */ /* 0x000fe40004000000 */
[----:B------:R-:W-:Y:S02]  /*12d20*/  FSEL R186, R17, -INF , !P3 ;  /* 0xff80000011ba7808 */ /* 0x000fe40005800000 */
[----:B------:R-:W-:Y:S02]  /*12d30*/  ISETP.GE.AND P0, PT, R104, R175, PT ;  /* 0x000000af6800720c */ /* 0x000fe40003f06270 */
[----:B------:R-:W-:Y:S02]  /*12d40*/  FMNMX3.FTZ R15, R15, R200, R198, !PT ;  /* 0x000000c80f0f7276 */ /* 0x000fe400078100c6 */
[----:B------:R-:W-:-:S02]  /*12d50*/  FMNMX3.FTZ R17, R0, R5, R8, !PT ;  /* 0x0000000500117276 */ /* 0x000fc40007810008 */
[----:B------:R-:W-:Y:S02]  /*12d60*/  FSEL R112, R112, -INF , P6 ;  /* 0xff80000070707808 */ /* 0x000fe40003000000 */
[----:B------:R-:W-:Y:S02]  /*12d70*/  ISETP.GE.AND P6, PT, R12, R173, PT ;  /* 0x000000ad0c00720c */ /* 0x000fe40003fc6270 */
[----:B------:R-:W-:Y:S02]  /*12d80*/  FSEL R130, R11, -INF , P0 ;  /* 0xff8000000b827808 */ /* 0x000fe40000000000 */
[----:B------:R-:W-:Y:S02]  /*12d90*/  FMNMX3.FTZ R15, R15, R122, R196, !PT ;  /* 0x0000007a0f0f7276 */ /* 0x000fe400078100c4 */
[----:B------:R-:W-:Y:S02]  /*12da0*/  FMNMX3.FTZ R11, R17, R6, R4, !PT ;  /* 0x00000006110b7276 */ /* 0x000fe40007810004 */
[----:B------:R-:W-:-:S02]  /*12db0*/  FSEL R9, R9, -INF , P6 ;  /* 0xff80000009097808 */ /* 0x000fc40003000000 */
[----:B------:R-:W-:Y:S02]  /*12dc0*/  ISETP.GE.AND P6, PT, R14, R173, PT ;  /* 0x000000ad0e00720c */ /* 0x000fe40003fc6270 */
[----:B------:R-:W-:Y:S02]  /*12dd0*/  ISETP.GE.AND P2, PT, R16, R174, PT ;  /* 0x000000ae1000720c */ /* 0x000fe40003f46270 */
[----:B------:R-:W-:Y:S02]  /*12de0*/  FMNMX3.FTZ R15, R15, R192, R190, !PT ;  /* 0x000000c00f0f7276 */ /* 0x000fe400078100be */
[----:B------:R-:W-:Y:S02]  /*12df0*/  FMNMX3.FTZ R11, R11, R118, R194, !PT ;  /* 0x000000760b0b7276 */ /* 0x000fe400078100c2 */
[----:B------:R-:W-:Y:S02]  /*12e00*/  FSEL R113, R113, -INF , P6 ;  /* 0xff80000071717808 */ /* 0x000fe40003000000 */
[----:B------:R-:W-:-:S02]  /*12e10*/  ISETP.GE.AND P4, PT, R20, R172, PT ;  /* 0x000000ac1400720c */ /* 0x000fc40003f86270 */
[----:B------:R-:W-:Y:S02]  /*12e20*/  FSEL R176, R176, -INF , !P2 ;  /* 0xff800000b0b07808 */ /* 0x000fe40005000000 */
[----:B------:R-:W-:Y:S02]  /*12e30*/  ISETP.GE.AND P6, PT, R104, R174, PT ;  /* 0x000000ae6800720c */ /* 0x000fe40003fc6270 */
[----:B------:R-:W-:Y:S02]  /*12e40*/  FMNMX3.FTZ R15, R15, R188, R186, !PT ;  /* 0x000000bc0f0f7276 */ /* 0x000fe400078100ba */
[----:B------:R-:W-:Y:S02]  /*12e50*/  FMNMX3.FTZ R11, R11, R120, R116, !PT ;  /* 0x000000780b0b7276 */ /* 0x000fe40007810074 */
[----:B------:R-:W-:Y:S02]  /*12e60*/  ISETP.GE.AND P2, PT, R12, R172, PT ;  /* 0x000000ac0c00720c */ /* 0x000fe40003f46270 */
[----:B------:R-:W-:-:S02]  /*12e70*/  ISETP.GE.AND P0, PT, R104, R173, PT ;  /* 0x000000ad6800720c */ /* 0x000fc40003f06270 */
[----:B------:R-:W-:Y:S02]  /*12e80*/  ISETP.GE.AND P3, PT, R16, R172, PT ;  /* 0x000000ac1000720c */ /* 0x000fe40003f66270 */
[----:B------:R-:W-:Y:S02]  /*12e90*/  FSEL R130, R130, -INF , !P6 ;  /* 0xff80000082827808 */ /* 0x000fe40007000000 */
[----:B------:R-:W-:Y:S02]  /*12ea0*/  FMNMX3.FTZ R15, R15, R176, R134, !PT ;  /* 0x000000b00f0f7276 */ /* 0x000fe40007810086 */
[----:B------:R-:W-:Y:S02]  /*12eb0*/  FSEL R128, R19, -INF , !P5 ;  /* 0xff80000013807808 */ /* 0x000fe40006800000 */
[----:B------:R-:W-:Y:S02]  /*12ec0*/  FSEL R133, R13, -INF , !P4 ;  /* 0xff8000000d857808 */ /* 0x000fe40006000000 */
[----:B------:R-:W-:-:S02]  /*12ed0*/  FMNMX3.FTZ R11, R11, R178, R135, !PT ;  /* 0x000000b20b0b7276 */ /* 0x000fc40007810087 */
[----:B------:R-:W-:Y:S02]  /*12ee0*/  FSEL R129, R3, -INF , P0 ;  /* 0xff80000003817808 */ /* 0x000fe40000000000 */
[----:B------:R-:W-:Y:S02]  /*12ef0*/  FSEL R131, R9, -INF , !P2 ;  /* 0xff80000009837808 */ /* 0x000fe40005000000 */
[-C--:B------:R-:W-:Y:S02]  /*12f00*/  ISETP.GE.AND P1, PT, R14, R172.reuse, PT ;  /* 0x000000ac0e00720c */ /* 0x080fe40003f26270 */
[----:B------:R-:W-:Y:S02]  /*12f10*/  ISETP.GE.AND P6, PT, R104, R172, PT ;  /* 0x000000ac6800720c */ /* 0x000fe40003fc6270 */
[----:B------:R-:W-:Y:S02]  /*12f20*/  FMNMX3.FTZ R3, R15, R132, R130, !PT ;  /* 0x000000840f037276 */ /* 0x000fe40007810082 */
[----:B------:R-:W-:-:S02]  /*12f30*/  FSEL R126, R112, -INF , !P3 ;  /* 0xff800000707e7808 */ /* 0x000fc40005800000 */
[----:B------:R-:W-:Y:S01]  /*12f40*/  FMNMX3.FTZ R9, R11, R128, R133, !PT ;  /* 0x000000800b097276 */ /* 0x000fe20007810085 */
[----:B------:R-:W1:Y:S01]  /*12f50*/  SHFL.BFLY PT, R12, R3, 0x2, 0x1f ;  /* 0x0c401f00030c7f89 */ /* 0x000e6200000e0000 */
[----:B------:R-:W-:Y:S02]  /*12f60*/  FSEL R124, R113, -INF , !P1 ;  /* 0xff800000717c7808 */ /* 0x000fe40004800000 */
[----:B------:R-:W-:Y:S02]  /*12f70*/  FSEL R129, R129, -INF , !P6 ;  /* 0xff80000081817808 */ /* 0x000fe40007000000 */
[----:B------:R-:W-:-:S04]  /*12f80*/  FMNMX3.FTZ R9, R9, R126, R131, !PT ;  /* 0x0000007e09097276 */ /* 0x000fc80007810083 */
[----:B------:R-:W-:-:S05]  /*12f90*/  FMNMX3.FTZ R16, R9, R124, R129, !PT ;  /* 0x0000007c09107276 */ /* 0x000fca0007810081 */
[----:B------:R-:W3:Y:S01]  /*12fa0*/  SHFL.BFLY PT, R9, R16, 0x2, 0x1f ;  /* 0x0c401f0010097f89 */ /* 0x000ee200000e0000 */
[----:B-1----:R-:W-:-:S05]  /*12fb0*/  FMNMX.FTZ R14, R3, R12, !PT ;  /* 0x0000000c030e7209 */ /* 0x002fca0007810000 */
[----:B------:R-:W1:Y:S01]  /*12fc0*/  SHFL.BFLY PT, R101, R14, 0x1, 0x1f ;  /* 0x0c201f000e657f89 */ /* 0x000e6200000e0000 */
[----:B---3--:R-:W-:-:S03]  /*12fd0*/  FMNMX.FTZ R12, R16, R9, !PT ;  /* 0x00000009100c7209 */ /* 0x008fc60007810000 */
[----:B------:R-:W-:Y:S04]  /*12fe0*/  LDSM.16.MT88.4 R16, [R146+0x8000] ;  /* 0x008000009210783b */ /* 0x000fe80000004200 */
[----:B------:R-:W3:Y:S01]  /*12ff0*/  SHFL.BFLY PT, R3, R12, 0x1, 0x1f ;  /* 0x0c201f000c037f89 */ /* 0x000ee200000e0000 */
[----:B-1----:R-:W-:-:S04]  /*13000*/  FMNMX.FTZ R101, R14, R101, !PT ;  /* 0x000000650e657209 */ /* 0x002fc80007810000 */
[----:B------:R-:W-:Y:S01]  /*13010*/  FSETP.NEU.FTZ.AND P0, PT, R101, -INF , PT ;  /* 0xff8000006500780b */ /* 0x000fe20003f1d000 */
[----:B--2---:R-:W-:-:S03]  /*13020*/  FMUL.FTZ R127, R114, R101 ;  /* 0x00000065727f7220 */ /* 0x004fc60000410000 */
[----:B------:R-:W-:Y:S02]  /*13030*/  FSEL R13, R101, RZ, P0 ;  /* 0x000000ff650d7208 */ /* 0x000fe40000000000 */
[----:B------:R-:W-:-:S03]  /*13040*/  FSEL R127, R127, RZ, P0 ;  /* 0x000000ff7f7f7208 */ /* 0x000fc60000000000 */
[----:B------:R-:W-:Y:S01]  /*13050*/  FADD.FTZ R13, R2, -R13 ;  /* 0x8000000d020d7221 */ /* 0x000fe20000010000 */
[----:B---3--:R-:W-:Y:S01]  /*13060*/  FMNMX.FTZ R3, R12, R3, !PT ;  /* 0x000000030c037209 */ /* 0x008fe20007810000 */
[-CC-:B------:R-:W-:Y:S01]  /*13070*/  FFMA.FTZ R111, R32, R114.reuse, -R127.reuse ;  /* 0x00000072206f7223 */ /* 0x180fe2000001087f */
[-CC-:B------:R-:W-:Y:S01]  /*13080*/  FFMA.FTZ R104, R7, R114.reuse, -R127.reuse ;  /* 0x0000007207687223 */ /* 0x180fe2000001087f */
[----:B------:R-:W1:Y:S01]  /*13090*/  LDSM.16.MT88.4 R32, [R144+0x8000] ;  /* 0x008000009020783b */ /* 0x000e620000004200 */
[C---:B------:R-:W-:Y:S01]  /*130a0*/  FSETP.NEU.FTZ.AND P0, PT, R3.reuse, -INF , PT ;  /* 0xff8000000300780b */ /* 0x040fe20003f1d000 */
[----:B------:R-:W-:Y:S01]  /*130b0*/  FMUL.FTZ R155, R114, R3 ;  /* 0x00000003729b7220 */ /* 0x000fe20000410000 */
[-CC-:B------:R-:W-:Y:S01]  /*130c0*/  FFMA.FTZ R115, R10, R114.reuse, -R127.reuse ;  /* 0x000000720a737223 */ /* 0x180fe2000001087f */
[-CC-:B------:R-:W-:Y:S01]  /*130d0*/  FFMA.FTZ R2, R28, R114.reuse, -R127.reuse ;  /* 0x000000721c027223 */ /* 0x180fe2000001087f */
[----:B------:R-:W-:Y:S01]  /*130e0*/  FSEL R7, R3, RZ, P0 ;  /* 0x000000ff03077208 */ /* 0x000fe20000000000 */
[----:B------:R-:W-:Y:S01]  /*130f0*/  FMUL.FTZ R13, R114, R13 ;  /* 0x0000000d720d7220 */ /* 0x000fe20000410000 */
[----:B------:R-:W-:Y:S01]  /*13100*/  FSEL R155, R155, RZ, P0 ;  /* 0x000000ff9b9b7208 */ /* 0x000fe20000000000 */
[----:B------:R-:W-:Y:S01]  /*13110*/  MUFU.EX2 R104, R104 ;  /* 0x0000006800687308 */ /* 0x000fe20000000800 */
[-CC-:B------:R-:W-:Y:S01]  /*13120*/  FFMA.FTZ R125, R200, R114.reuse, -R127.reuse ;  /* 0x00000072c87d7223 */ /* 0x180fe2000001087f */
[-CC-:B------:R-:W-:Y:S01]  /*13130*/  FFMA.FTZ R121, R122, R114.reuse, -R127.reuse ;  /* 0x000000727a797223 */ /* 0x180fe2000001087f */
[-C--:B------:R-:W-:Y:S01]  /*13140*/  FFMA.FTZ R198, R198, R114.reuse, -R127 ;  /* 0x00000072c6c67223 */ /* 0x080fe2000001087f */
[-C--:B------:R-:W-:Y:S01]  /*13150*/  FFMA.FTZ R117, R5, R114.reuse, -R155 ;  /* 0x0000007205757223 */ /* 0x080fe2000001089b */
[----:B------:R-:W-:Y:S01]  /*13160*/  FADD.FTZ R5, R0, -R7 ;  /* 0x8000000700057221 */ /* 0x000fe20000010000 */
[-CC-:B------:R-:W-:Y:S01]  /*13170*/  FFMA.FTZ R106, R8, R114.reuse, -R155.reuse ;  /* 0x00000072086a7223 */ /* 0x180fe2000001089b */
[-CC-:B------:R-:W-:Y:S01]  /*13180*/  FFMA.FTZ R113, R6, R114.reuse, -R155.reuse ;  /* 0x0000007206717223 */ /* 0x180fe2000001089b */
[-CC-:B------:R-:W-:Y:S01]  /*13190*/  FFMA.FTZ R0, R4, R114.reuse, -R155.reuse ;  /* 0x0000007204007223 */ /* 0x180fe2000001089b */
[----:B------:R-:W-:Y:S01]  /*131a0*/  FMUL.FTZ R110, R114, R5 ;  /* 0x00000005726e7220 */ /* 0x000fe20000410000 */
[----:B------:R-:W2:Y:S01]  /*131b0*/  MUFU.EX2 R112, R13 ;  /* 0x0000000d00707308 */ /* 0x000ea20000000800 */
[----:B------:R-:W3:Y:S01]  /*131c0*/  LDSM.16.MT88.4 R8, [R147+0x8000] ;  /* 0x008000009308783b */ /* 0x000ee20000004200 */
[-CC-:B------:R-:W-:Y:S01]  /*131d0*/  FFMA.FTZ R123, R118, R114.reuse, -R155.reuse ;  /* 0x00000072767b7223 */ /* 0x180fe2000001089b */
[-CC-:B------:R-:W-:Y:S01]  /*131e0*/  FFMA.FTZ R119, R120, R114.reuse, -R155.reuse ;  /* 0x0000007278777223 */ /* 0x180fe2000001089b */
[----:B------:R-:W4:Y:S01]  /*131f0*/  MUFU.EX2 R115, R115 ;  /* 0x0000007300737308 */ /* 0x000f220000000800 */
[-C--:B------:R-:W-:Y:S01]  /*13200*/  FFMA.FTZ R116, R116, R114.reuse, -R155 ;  /* 0x0000007274747223 */ /* 0x080fe2000001089b */
[-C--:B------:R-:W-:Y:S01]  /*13210*/  FFMA.FTZ R196, R196, R114.reuse, -R127 ;  /* 0x00000072c4c47223 */ /* 0x080fe2000001087f */
[-C--:B------:R-:W-:Y:S01]  /*13220*/  FFMA.FTZ R194, R194, R114.reuse, -R155 ;  /* 0x00000072c2c27223 */ /* 0x080fe2000001089b */
[----:B------:R-:W5:Y:S01]  /*13230*/  MUFU.EX2 R110, R110 ;  /* 0x0000006e006e7308 */ /* 0x000f620000000800 */
[-CC-:B------:R-:W-:Y:S01]  /*13240*/  FFMA.FTZ R179, R190, R114.reuse, -R127.reuse ;  /* 0x00000072beb37223 */ /* 0x180fe2000001087f */
[-C--:B------:R-:W-:Y:S01]  /*13250*/  FFMA.FTZ R177, R186, R114.reuse, -R127 ;  /* 0x00000072bab17223 */ /* 0x080fe2000001087f */
[-CC-:B------:R-:W-:Y:S01]  /*13260*/  FFMA.FTZ R178, R178, R114.reuse, -R155.reuse ;  /* 0x00000072b2b27223 */ /* 0x180fe2000001089b */
[----:B------:R-:W-:Y:S01]  /*13270*/  MUFU.EX2 R111, R111 ;  /* 0x0000006f006f7308 */ /* 0x000fe20000000800 */
[----:B------:R-:W-:Y:S01]  /*13280*/  FFMA.FTZ R135, R135, R114, -R155 ;  /* 0x0000007287877223 */ /* 0x000fe2000001089b */
[-C--:B--2---:R-:W-:Y:S01]  /*13290*/  FMUL.FTZ R4, R96, R112.reuse ;  /* 0x0000007060047220 */ /* 0x084fe20000410000 */
[-C--:B------:R-:W-:Y:S01]  /*132a0*/  FMUL.FTZ R5, R97, R112.reuse ;  /* 0x0000007061057220 */ /* 0x080fe20000410000 */
[----:B------:R-:W2:Y:S01]  /*132b0*/  MUFU.EX2 R2, R2 ;  /* 0x0000000200027308 */ /* 0x000ea20000000800 */
[-C--:B------:R-:W-:Y:S01]  /*132c0*/  FMUL.FTZ R28, R72, R112.reuse ;  /* 0x00000070481c7220 */ /* 0x080fe20000410000 */
[----:B----4-:R-:W-:Y:S01]  /*132d0*/  F2FP.BF16.F32.PACK_AB R96, R104, R115 ;  /* 0x000000736860723e */ /* 0x010fe200000010ff */
[-C--:B------:R-:W-:Y:S01]  /*132e0*/  FMUL.FTZ R29, R73, R112.reuse ;  /* 0x00000070491d7220 */ /* 0x080fe20000410000 */
[----:B------:R-:W-:Y:S01]  /*132f0*/  MUFU.EX2 R117, R117 ;  /* 0x0000007500757308 */ /* 0x000fe20000000800 */
[----:B------:R-:W-:Y:S01]  /*13300*/  FMUL.FTZ R68, R68, R112 ;  /* 0x0000007044447220 */ /* 0x000fe20000410000 */
[-C--:B-----5:R-:W-:Y:S01]  /*13310*/  FMUL.FTZ R6, R98, R110.reuse ;  /* 0x0000006e62067220 */ /* 0x0a0fe20000410000 */
[-C--:B------:R-:W-:Y:S01]  /*13320*/  FMUL.FTZ R7, R99, R110.reuse ;  /* 0x0000006e63077220 */ /* 0x080fe20000410000 */
[----:B------:R-:W4:Y:S01]  /*13330*/  MUFU.EX2 R106, R106 ;  /* 0x0000006a006a7308 */ /* 0x000f220000000800 */
        /* <DEDUP_REMOVED lines=13> */
[----:B----4-:R-:W-:Y:S01]  /*13410*/  F2FP.BF16.F32.PACK_AB R97, R106, R117 ;  /* 0x000000756a61723e */ /* 0x010fe200000010ff */
        /* <DEDUP_REMOVED lines=30> */
[C---:B---3--:R-:W-:Y:S03]  /*13600*/  HMMA.16816.F32.BF16 R4, R96.reuse, R8, R4 ;  /* 0x000000086004723c */ /* 0x048fe60000041804 */
        /* <DEDUP_REMOVED lines=34> */
[-CC-:B------:R-:W-:Y:S01]  /*13830*/  FFMA.FTZ R188, R188, R114.reuse, -R127.reuse ;  /* 0x00000072bcbc7223 */ /* 0x180fe2000001087f */
[----:B------:R-:W-:Y:S01]  /*13840*/  MUFU.EX2 R179, R179 ;  /* 0x000000b300b37308 */ /* 0x000fe20000000800 */
[----:B------:R-:W-:Y:S01]  /*13850*/  LDSM.16.MT88.4 R92, [R147+0x9800] ;  /* 0x00980000935c783b */ /* 0x000fe20000004200 */
[-CC-:B------:R-:W-:Y:S01]  /*13860*/  FFMA.FTZ R176, R176, R114.reuse, -R127.reuse ;  /* 0x00000072b0b07223 */ /* 0x180fe2000001087f */
[C---:B-1----:R-:W-:Y:S01]  /*13870*/  HMMA.16816.F32.BF16 R36, R96.reuse, R68, R36 ;  /* 0x000000446024723c */ /* 0x042fe20000041824 */
[----:B------:R-:W-:Y:S02]  /*13880*/  MUFU.EX2 R190, R192 ;  /* 0x000000c000be7308 */ /* 0x000fe40000000800 */
[-CC-:B------:R-:W-:Y:S01]  /*13890*/  FFMA.FTZ R134, R134, R114.reuse, -R127.reuse ;  /* 0x0000007286867223 */ /* 0x180fe2000001087f */
[-CC-:B------:R-:W-:Y:S01]  /*138a0*/  FFMA.FTZ R132, R132, R114.reuse, -R127.reuse ;  /* 0x0000007284847223 */ /* 0x180fe2000001087f */
[-C--:B------:R-:W-:Y:S01]  /*138b0*/  FFMA.FTZ R127, R130, R114.reuse, -R127 ;  /* 0x00000072827f7223 */ /* 0x080fe2000001087f */
[----:B------:R-:W-:Y:S01]  /*138c0*/  MUFU.EX2 R186, R188 ;  /* 0x000000bc00ba7308 */ /* 0x000fe20000000800 */
[-CC-:B------:R-:W-:Y:S01]  /*138d0*/  FFMA.FTZ R126, R126, R114.reuse, -R155.reuse ;  /* 0x000000727e7e7223 */ /* 0x180fe2000001089b */
[-CC-:B------:R-:W-:Y:S01]  /*138e0*/  FFMA.FTZ R131, R131, R114.reuse, -R155.reuse ;  /* 0x0000007283837223 */ /* 0x180fe2000001089b */
[C---:B------:R-:W-:Y:S01]  /*138f0*/  HMMA.16816.F32.BF16 R40, R96.reuse, R70, R40 ;  /* 0x000000466028723c */ /* 0x040fe20000041828 */
[----:B------:R-:W1:Y:S01]  /*13900*/  LDSM.16.MT88.4 R68, [R146+0xa000] ;  /* 0x00a000009244783b */ /* 0x000e620000004200 */
[----:B------:R-:W-:Y:S01]  /*13910*/  MUFU.EX2 R177, R177 ;  /* 0x000000b100b17308 */ /* 0x000fe20000000800 */
[-CC-:B------:R-:W-:Y:S01]  /*13920*/  FFMA.FTZ R124, R124, R114.reuse, -R155.reuse ;  /* 0x000000727c7c7223 */ /* 0x180fe2000001089b */
[----:B------:R-:W-:Y:S01]  /*13930*/  FFMA.FTZ R129, R129, R114, -R155 ;  /* 0x0000007281817223 */ /* 0x000fe2000001089b */
[----:B------:R-:W-:Y:S01]  /*13940*/  FFMA.FTZ R115, R184, R112, R115 ;  /* 0x00000070b8737223 */ /* 0x000fe20000010073 */
[----:B------:R-:W-:Y:S01]  /*13950*/  MUFU.EX2 R178, R178 ;  /* 0x000000b200b27308 */ /* 0x000fe20000000800 */
[----:B------:R-:W-:Y:S01]  /*13960*/  LDSM.16.MT88.4 R84, [R146+0x9800] ;  /* 0x009800009254783b */ /* 0x000fe20000004200 */
[----:B------:R-:W-:Y:S03]  /*13970*/  HMMA.16816.F32.BF16 R20, R96, R24, R20 ;  /* 0x000000186014723c */ /* 0x000fe60000041814 */
[----:B------:R-:W-:Y:S01]  /*13980*/  FADD.FTZ R104, R104, R115 ;  /* 0x0000007368687221 */ /* 0x000fe20000010000 */
[----:B------:R-:W-:Y:S01]  /*13990*/  MUFU.EX2 R135, R135 ;  /* 0x0000008700877308 */ /* 0x000fe20000000800 */
[----:B------:R-:W-:-:S03]  /*139a0*/  ISETP.GT.AND P0, PT, R107, R152, PT ;  /* 0x000000986b00720c */ /* 0x000fc60003f04270 */
[----:B------:R-:W-:Y:S01]  /*139b0*/  MUFU.EX2 R134, R134 ;  /* 0x0000008600867308 */ /* 0x000fe20000000800 */
[----:B------:R-:W-:Y:S01]  /*139c0*/  HMMA.16816.F32.BF16 R24, R96, R26, R76 ;  /* 0x0000001a6018723c */ /* 0x000fe2000004184c */
[----:B------:R-:W-:Y:S02]  /*139d0*/  LDSM.16.MT88.4 R76, [R147+0x9000] ;  /* 0x00900000934c783b */ /* 0x000fe40000004200 */
[----:B------:R-:W-:Y:S04]  /*139e0*/  MUFU.EX2 R132, R132 ;  /* 0x0000008400847308 */ /* 0x000fe80000000800 */
[----:B------:R-:W-:Y:S02]  /*139f0*/  MUFU.EX2 R127, R127 ;  /* 0x0000007f007f7308 */ /* 0x000fe40000000800 */
[----:B------:R-:W-:-:S02]  /*13a00*/  @P0 VIADD R105, R105, 0xfffffffd ;  /* 0xfffffffd69690836 */ /* 0x000fc40000000000 */
[----:B------:R-:W-:Y:S04]  /*13a10*/  MUFU.EX2 R126, R126 ;  /* 0x0000007e007e7308 */ /* 0x000fe80000000800 */
[----:B------:R-:W-:Y:S04]  /*13a20*/  MUFU.EX2 R131, R131 ;  /* 0x0000008300837308 */ /* 0x000fe80000000800 */
[----:B------:R-:W-:Y:S04]  /*13a30*/  MUFU.EX2 R124, R124 ;  /* 0x0000007c007c7308 */ /* 0x000fe80000000800 */
[----:B------:R-:W2:Y:S01]  /*13a40*/  MUFU.EX2 R129, R129 ;  /* 0x0000008100817308 */ /* 0x000ea20000000800 */
[C---:B-1----:R-:W-:Y:S08]  /*13a50*/  HMMA.16816.F32.BF16 R44, R96.reuse, R68, R44 ;  /* 0x00000044602c723c */ /* 0x042ff0000004182c */
[----:B------:R-:W-:Y:S01]  /*13a60*/  HMMA.16816.F32.BF16 R48, R96, R70, R48 ;  /* 0x000000466030723c */ /* 0x000fe20000041830 */
[----:B------:R-:W1:Y:S02]  /*13a70*/  LDSM.16.MT88.4 R68, [R145+0xa000] ;  /* 0x00a000009144783b */ /* 0x000e640000004200 */
[----:B--2---:R-:W-:-:S05]  /*13a80*/  F2FP.BF16.F32.PACK_AB R115, R129, R124 ;  /* 0x0000007c8173723e */ /* 0x004fca00000010ff */
[C---:B-1----:R-:W-:Y:S08]  /*13a90*/  HMMA.16816.F32.BF16 R52, R96.reuse, R68, R52 ;  /* 0x000000446034723c */ /* 0x042ff00000041834 */
[C---:B------:R-:W-:Y:S01]  /*13aa0*/  HMMA.16816.F32.BF16 R56, R96.reuse, R70, R56 ;  /* 0x000000466038723c */ /* 0x040fe20000041838 */
[----:B------:R-:W1:Y:S07]  /*13ab0*/  LDSM.16.MT88.4 R68, [R144+0xa000] ;  /* 0x00a000009044783b */ /* 0x000e6e0000004200 */
[----:B-1----:R-:W-:Y:S03]  /*13ac0*/  HMMA.16816.F32.BF16 R60, R96, R68, R60 ;  /* 0x00000044603c723c */ /* 0x002fe6000004183c */
[----:B------:R-:W-:-:S02]  /*13ad0*/  F2FP.BF16.F32.PACK_AB R68, R122, R125 ;  /* 0x0000007d7a44723e */ /* 0x000fc400000010ff */
[----:B------:R-:W-:-:S03]  /*13ae0*/  F2FP.BF16.F32.PACK_AB R69, R120, R123 ;  /* 0x0000007b7845723e */ /* 0x000fc600000010ff */
[----:B------:R-:W-:Y:S03]  /*13af0*/  HMMA.16816.F32.BF16 R64, R96, R70, R64 ;  /* 0x000000466040723c */ /* 0x000fe60000041840 */
[----:B------:R-:W-:Y:S02]  /*13b00*/  F2FP.BF16.F32.PACK_AB R70, R118, R121 ;  /* 0x000000797646723e */ /* 0x000fe400000010ff */
[----:B------:R-:W-:-:S07]  /*13b10*/  F2FP.BF16.F32.PACK_AB R71, R116, R119 ;  /* 0x000000777447723e */ /* 0x000fce00000010ff */
[C---:B------:R-:W-:Y:S08]  /*13b20*/  HMMA.16816.F32.BF16 R4, R68.reuse, R72, R4 ;  /* 0x000000484404723c */ /* 0x040ff00000041804 */
        /* <DEDUP_REMOVED lines=24> */
[----:B------:R-:W-:Y:S01]  /*13cb0*/  FFMA.FTZ R128, R133, R114, -R155 ;  /* 0x0000007285807223 */ /* 0x000fe2000001089b */
[----:B------:R-:W-:Y:S01]  /*13cc0*/  F2FP.BF16.F32.PACK_AB R68, R179, R190 ;  /* 0x000000beb344723e */ /* 0x000fe200000010ff */
[----:B------:R-:W-:Y:S01]  /*13cd0*/  FADD.FTZ R155, R111, R104 ;  /* 0x000000686f9b7221 */ /* 0x000fe20000010000 */
[----:B------:R2:W-:Y:S01]  /*13ce0*/  MUFU.EX2 R133, R69 ;  /* 0x0000004500857308 */ /* 0x0005e20000000800 */
[----:B------:R-:W-:-:S02]  /*13cf0*/  F2FP.BF16.F32.PACK_AB R70, R177, R186 ;  /* 0x000000bab146723e */ /* 0x000fc400000010ff */
[----:B------:R-:W-:Y:S01]  /*13d00*/  F2FP.BF16.F32.PACK_AB R114, R127, R132 ;  /* 0x000000847f72723e */ /* 0x000fe200000010ff */
[----:B------:R-:W3:Y:S01]  /*13d10*/  MUFU.EX2 R128, R128 ;  /* 0x0000008000807308 */ /* 0x000ee20000000800 */
[----:B------:R-:W-:-:S04]  /*13d20*/  FADD.FTZ R2, R2, R155 ;  /* 0x0000009b02027221 */ /* 0x000fc80000010000 */
[----:B------:R-:W-:Y:S01]  /*13d30*/  FADD.FTZ R125, R125, R2 ;  /* 0x000000027d7d7221 */ /* 0x000fe20000010000 */
[--C-:B------:R-:W-:Y:S02]  /*13d40*/  IMAD.MOV.U32 R2, RZ, RZ, R101.reuse ;  /* 0x000000ffff027224 */ /* 0x100fe400078e0065 */
[----:B------:R-:W-:Y:S02]  /*13d50*/  @P0 IMAD.MOV.U32 R2, RZ, RZ, R101 ;  /* 0x000000ffff020224 */ /* 0x000fe400078e0065 */
[----:B------:R-:W-:Y:S01]  /*13d60*/  FADD.FTZ R122, R122, R125 ;  /* 0x0000007d7a7a7221 */ /* 0x000fe20000010000 */
[----:B--2---:R-:W-:-:S03]  /*13d70*/  F2FP.BF16.F32.PACK_AB R69, R135, R178 ;  /* 0x000000b28745723e */ /* 0x004fc600000010ff */
[----:B------:R-:W-:Y:S01]  /*13d80*/  FADD.FTZ R121, R121, R122 ;  /* 0x0000007a79797221 */ /* 0x000fe20000010000 */
[----:B---3--:R-:W-:-:S03]  /*13d90*/  F2FP.BF16.F32.PACK_AB R71, R128, R133 ;  /* 0x000000858047723e */ /* 0x008fc600000010ff */
[----:B------:R-:W-:-:S04]  /*13da0*/  FADD.FTZ R121, R118, R121 ;  /* 0x0000007976797221 */ /* 0x000fc80000010000 */
[----:B------:R-:W-:Y:S03]  /*13db0*/  HMMA.16816.F32.BF16 R4, R68, R76, R4 ;  /* 0x0000004c4404723c */ /* 0x000fe60000041804 */
[----:B------:R-:W-:-:S04]  /*13dc0*/  FADD.FTZ R190, R190, R121 ;  /* 0x00000079bebe7221 */ /* 0x000fc80000010000 */
[----:B------:R-:W-:Y:S01]  /*13dd0*/  FADD.FTZ R179, R179, R190 ;  /* 0x000000beb3b37221 */ /* 0x000fe20000010000 */
[----:B------:R-:W-:Y:S01]  /*13de0*/  HMMA.16816.F32.BF16 R8, R68, R78, R8 ;  /* 0x0000004e4408723c */ /* 0x000fe20000041808 */
[----:B------:R-:W2:Y:S02]  /*13df0*/  LDSM.16.MT88.4 R76, [R145+0x9000] ;  /* 0x00900000914c783b */ /* 0x000ea40000004200 */
[----:B------:R-:W-:-:S04]  /*13e00*/  FADD.FTZ R186, R186, R179 ;  /* 0x000000b3baba7221 */ /* 0x000fc80000010000 */
        /* <DEDUP_REMOVED lines=26> */
[----:B------:R-:W-:-:S03]  /*13fb0*/  F2FP.BF16.F32.PACK_AB R113, R131, R126 ;  /* 0x0000007e8371723e */ /* 0x000fc600000010ff */
[----:B------:R-:W-:Y:S01]  /*13fc0*/  FADD.FTZ R0, R0, R111 ;  /* 0x0000006f00007221 */ /* 0x000fe20000010000 */
[----:B-1----:R-:W-:-:S03]  /*13fd0*/  F2FP.BF16.F32.PACK_AB R112, R134, R117 ;  /* 0x000000758670723e */ /* 0x002fc600000010ff */
        /* <DEDUP_REMOVED lines=8> */
[----:B------:R-:W-:Y:S01]  /*14060*/  FADD.FTZ R132, R132, R117 ;  /* 0x0000007584847221 */ /* 0x000fe20000010000 */
[----:B------:R-:W-:-:S02]  /*14070*/  @P0 IMAD.MOV.U32 R0, RZ, RZ, R3 ;  /* 0x000000ffff000224 */ /* 0x000fc400078e0003 */
[----:B------:R-:W-:Y:S01]  /*14080*/  FADD.FTZ R119, R116, R119 ;  /* 0x0000007774777221 */ /* 0x000fe20000010000 */
        /* <DEDUP_REMOVED lines=29> */
.L_x_10497:
[----:B------:R-:W-:-:S07]  /*14260*/  IADD3 R105, PT, PT, R107, -0x1, RZ ;  /* 0xffffffff6b697810 */ /* 0x000fce0007ffe0ff */
.L_x_10506:
[----:B------:R-:W-:Y:S05]  /*14270*/  BSYNC B2 ;  /* 0x0000000000027941 */ /* 0x000fea0003800000 */
.L_x_10496:
        /* <DEDUP_REMOVED lines=12> */
.L_x_10514:
        /* <DEDUP_REMOVED lines=79> */
.L_x_10509:
[----:B------:R-:W-:Y:S05]  /*14830*/  BSYNC.RECONVERGENT B0 ;  /* 0x0000000000007941 */ /* 0x000fea0003800200 */
.L_x_10508:
        /* <DEDUP_REMOVED lines=55> */
[----:B------:R-:W2:Y:S05]  /*14bb0*/  LD.E R0, desc[UR4][R102.64+0x18c] ;  /* 0x00018c0466007980 */ /* 0x000eaa000c101900 */
[----:B------:R-:W1:Y:S05]  /*14bc0*/  LDSM.16.M88.4 R120, [R142+UR6+0x5800] ;  /* 0x005800068e78783b */ /* 0x000e6a0008000200 */
[----:B------:R-:W0:Y:S05]  /*14bd0*/  LDGDEPBAR ;  /* 0x00000000000079af */ /* 0x000e2a0000000000 */
[----:B------:R-:W-:Y:S05]  /*14be0*/  LDSM.16.M88.4 R124, [R141] ;  /* 0x000000008d7c783b */ /* 0x000fea0000000200 */
[----:B------:R-:W1:Y:S05]  /*14bf0*/  LDSM.16.M88.4 R128, [R138+0x4000] ;  /* 0x004000008a80783b */ /* 0x000e6a0000000200 */
        /* <DEDUP_REMOVED lines=12> */
[----:B------:R-:W1:Y:S07]  /*14cc0*/  LDSM.16.M88.4 R104, [R138+0x5000] ;  /* 0x005000008a68783b */ /* 0x000e6e0000000200 */
[C---:B------:R-:W-:Y:S08]  /*14cd0*/  HMMA.16816.F32.BF16 R4, R124.reuse, R128, R4 ;  /* 0x000000807c04723c */ /* 0x040ff00000041804 */
[C---:B------:R-:W-:Y:S08]  /*14ce0*/  HMMA.16816.F32.BF16 R8, R124.reuse, R130, R8 ;  /* 0x000000827c08723c */ /* 0x040ff00000041808 */
[C---:B------:R-:W-:Y:S08]  /*14cf0*/  HMMA.16816.F32.BF16 R12, R124.reuse, R132, R12 ;  /* 0x000000847c0c723c */ /* 0x040ff0000004180c */
[C---:B------:R-:W-:Y:S08]  /*14d00*/  HMMA.16816.F32.BF16 R16, R124.reuse, R134, R16 ;  /* 0x000000867c10723c */ /* 0x040ff00000041810 */
[C---:B-1----:R-:W-:Y:S08]  /*14d10*/  HMMA.16816.F32.BF16 R20, R124.reuse, R104, R20 ;  /* 0x000000687c14723c */ /* 0x042ff00000041814 */
[C---:B------:R-:W-:Y:S01]  /*14d20*/  HMMA.16816.F32.BF16 R24, R124.reuse, R106, R24 ;  /* 0x0000006a7c18723c */ /* 0x040fe20000041818 */
[----:B------:R-:W1:Y:S07]  /*14d30*/  LDSM.16.M88.4 R104, [R140] ;  /* 0x000000008c68783b */ /* 0x000e6e0000000200 */
[C---:B------:R-:W-:Y:S08]  /*14d40*/  HMMA.16816.F32.BF16 R28, R124.reuse, R108, R28 ;  /* 0x0000006c7c1c723c */ /* 0x040ff0000004181c */
[----:B------:R-:W-:Y:S01]  /*14d50*/  HMMA.16816.F32.BF16 R32, R124, R110, R32 ;  /* 0x0000006e7c20723c */ /* 0x000fe20000041820 */
[----:B------:R-:W3:Y:S07]  /*14d60*/  LDSM.16.M88.4 R108, [R137+0x4800] ;  /* 0x00480000896c783b */ /* 0x000eee0000000200 */
[C---:B-1----:R-:W-:Y:S08]  /*14d70*/  HMMA.16816.F32.BF16 R4, R104.reuse, R112, R4 ;  /* 0x000000706804723c */ /* 0x042ff00000041804 */
[C---:B------:R-:W-:Y:S01]  /*14d80*/  HMMA.16816.F32.BF16 R8, R104.reuse, R114, R8 ;  /* 0x000000726808723c */ /* 0x040fe20000041808 */
[----:B------:R-:W1:Y:S07]  /*14d90*/  LDSM.16.M88.4 R112, [R137+0x5000] ;  /* 0x005000008970783b */ /* 0x000e6e0000000200 */
[C---:B---3--:R-:W-:Y:S08]  /*14da0*/  HMMA.16816.F32.BF16 R12, R104.reuse, R108, R12 ;  /* 0x0000006c680c723c */ /* 0x048ff0000004180c */
[C---:B------:R-:W-:Y:S01]  /*14db0*/  HMMA.16816.F32.BF16 R16, R104.reuse, R110, R16 ;  /* 0x0000006e6810723c */ /* 0x040fe20000041810 */
[----:B------:R-:W-:Y:S07]  /*14dc0*/  LDSM.16.M88.4 R108, [R139] ;  /* 0x000000008b6c783b */ /* 0x000fee0000000200 */
[C---:B-1----:R-:W-:Y:S08]  /*14dd0*/  HMMA.16816.F32.BF16 R20, R104.reuse, R112, R20 ;  /* 0x000000706814723c */ /* 0x042ff00000041814 */
        /* <DEDUP_REMOVED lines=9> */
[C---:B---3--:R-:W-:Y:S08]  /*14e70*/  HMMA.16816.F32.BF16 R12, R108.reuse, R104, R12 ;  /* 0x000000686c0c723c */ /* 0x048ff0000004180c */
[C---:B------:R-:W-:Y:S01]  /*14e80*/  HMMA.16816.F32.BF16 R16, R108.reuse, R106, R16 ;  /* 0x0000006a6c10723c */ /* 0x040fe20000041810 */
[----:B------:R-:W-:Y:S07]  /*14e90*/  LDSM.16.M88.4 R104, [R143+0x2000] ;  /* 0x002000008f68783b */ /* 0x000fee0000000200 */
[C---:B-1----:R-:W-:Y:S08]  /*14ea0*/  HMMA.16816.F32.BF16 R20, R108.reuse, R112, R20 ;  /* 0x000000706c14723c */ /* 0x042ff00000041814 */
[C---:B------:R-:W-:Y:S01]  /*14eb0*/  HMMA.16816.F32.BF16 R24, R108.reuse, R114, R24 ;  /* 0x000000726c18723c */ /* 0x040fe20000041818 */
[----:B------:R-:W1:Y:S07]  /*14ec0*/  LDSM.16.M88.4 R112, [R142+UR6+0x6000] ;  /* 0x006000068e70783b */ /* 0x000e6e0008000200 */
[C---:B------:R-:W-:Y:S08]  /*14ed0*/  HMMA.16816.F32.BF16 R28, R108.reuse, R116, R28 ;  /* 0x000000746c1c723c */ /* 0x040ff0000004181c */
[----:B------:R-:W-:Y:S01]  /*14ee0*/  HMMA.16816.F32.BF16 R32, R108, R118, R32 ;  /* 0x000000766c20723c */ /* 0x000fe20000041820 */
[----:B------:R-:W3:Y:S05]  /*14ef0*/  LDSM.16.M88.4 R108, [R142+UR6+0x6800] ;  /* 0x006800068e6c783b */ /* 0x000eea0008000200 */
[----:B------:R-:W-:Y:S02]  /*14f00*/  LDSM.16.M88.4 R116, [R142+UR6+0x7800] ;  /* 0x007800068e74783b */ /* 0x000fe40008000200 */
[C---:B-1----:R-:W-:Y:S08]  /*14f10*/  HMMA.16816.F32.BF16 R4, R104.reuse, R112, R4 ;  /* 0x000000706804723c */ /* 0x042ff00000041804 */
[C---:B------:R-:W-:Y:S01]  /*14f20*/  HMMA.16816.F32.BF16 R8, R104.reuse, R114, R8 ;  /* 0x000000726808723c */ /* 0x040fe20000041808 */
[----:B------:R-:W1:Y:S07]  /*14f30*/  LDSM.16.M88.4 R112, [R142+UR6+0x7000] ;  /* 0x007000068e70783b */ /* 0x000e6e0008000200 */
        /* <DEDUP_REMOVED lines=38> */
[C---:B---3--:R-:W-:Y:S03]  /*151a0*/  HMMA.16816.F32.BF16 R12, R108.reuse, R104, R12 ;  /* 0x000000686c0c723c */ /* 0x048fe6000004180c */
[-C--:B--2---:R-:W-:Y:S01]  /*151b0*/  FMUL.FTZ R2, R4, R0.reuse ;  /* 0x0000000004027220 */ /* 0x084fe20000410000 */
[-C--:B------:R-:W-:Y:S01]  /*151c0*/  FMUL.FTZ R179, R5, R0.reuse ;  /* 0x0000000005b37220 */ /* 0x080fe20000410000 */
[-C--:B------:R-:W-:Y:S01]  /*151d0*/  FMUL.FTZ R183, R6, R0.reuse ;  /* 0x0000000006b77220 */ /* 0x080fe20000410000 */
[-C--:B------:R-:W-:Y:S02]  /*151e0*/  FMUL.FTZ R185, R7, R0.reuse ;  /* 0x0000000007b97220 */ /* 0x080fe40000410000 */
[C---:B------:R-:W-:Y:S01]  /*151f0*/  HMMA.16816.F32.BF16 R16, R108.reuse, R106, R16 ;  /* 0x0000006a6c10723c */ /* 0x040fe20000041810 */
[----:B------:R-:W2:Y:S01]  /*15200*/  MUFU.TANH R2, R2 ;  /* 0x0000000200027308 */ /* 0x000ea20000002400 */
[----:B------:R-:W3:Y:S01]  /*15210*/  LDSM.16.M88.4 R104, [R136+0x7800] ;  /* 0x007800008868783b */ /* 0x000ee20000000200 */
[----:B------:R-:W-:Y:S04]  /*15220*/  DEPBAR.LE SB0, 0x0 ;  /* 0x000080000000791a */ /* 0x000fe80000000000 */
[-C--:B------:R-:W-:Y:S01]  /*15230*/  FMUL.FTZ R186, R8, R0.reuse ;  /* 0x0000000008ba7220 */ /* 0x080fe20000410000 */
[-C--:B------:R-:W-:Y:S03]  /*15240*/  FMUL.FTZ R187, R9, R0.reuse ;  /* 0x0000000009bb7220 */ /* 0x080fe60000410000 */
[----:B------:R-:W4:Y:S01]  /*15250*/  MUFU.TANH R179, R179 ;  /* 0x000000b300b37308 */ /* 0x000f220000002400 */
[----:B------:R-:W-:Y:S01]  /*15260*/  BAR.SYNC.DEFER_BLOCKING 0x0 ;  /* 0x0000000000007b1d */ /* 0x000fe20000010000 */
        /* <DEDUP_REMOVED lines=10> */
[-C--:B------:R-:W-:Y:S06]  /*15310*/  FMUL.FTZ R197, R19, R0.reuse ;  /* 0x0000000013c57220 */ /* 0x080fec0000410000 */
[----:B------:R-:W2:Y:S01]  /*15320*/  MUFU.TANH R185, R185 ;  /* 0x000000b900b97308 */ /* 0x000ea20000002400 */
[C---:B-1----:R-:W-:Y:S09]  /*15330*/  HMMA.16816.F32.BF16 R20, R108.reuse, R112, R20 ;  /* 0x000000706c14723c */ /* 0x042ff20000041814 */
[----:B------:R-:W1:Y:S01]  /*15340*/  MUFU.TANH R186, R186 ;  /* 0x000000ba00ba7308 */ /* 0x000e620000002400 */
[C---:B------:R-:W-:Y:S09]  /*15350*/  HMMA.16816.F32.BF16 R24, R108.reuse, R114, R24 ;  /* 0x000000726c18723c */ /* 0x040ff20000041818 */
[----:B------:R-:W1:Y:S01]  /*15360*/  MUFU.TANH R187, R187 ;  /* 0x000000bb00bb7308 */ /* 0x000e620000002400 */
[C---:B---3--:R-:W-:Y:S03]  /*15370*/  HMMA.16816.F32.BF16 R28, R108.reuse, R104, R28 ;  /* 0x000000686c1c723c */ /* 0x048fe6000004181c */
[-C--:B------:R-:W-:Y:S01]  /*15380*/  FMUL.FTZ R212, R20, R0.reuse ;  /* 0x0000000014d47220 */ /* 0x080fe20000410000 */
[-C--:B------:R-:W-:Y:S01]  /*15390*/  FMUL.FTZ R198, R21, R0.reuse ;  /* 0x0000000015c67220 */ /* 0x080fe20000410000 */
[-C--:B------:R-:W-:Y:S01]  /*153a0*/  FMUL.FTZ R213, R22, R0.reuse ;  /* 0x0000000016d57220 */ /* 0x080fe20000410000 */
[-C--:B------:R-:W-:Y:S03]  /*153b0*/  FMUL.FTZ R199, R23, R0.reuse ;  /* 0x0000000017c77220 */ /* 0x080fe60000410000 */
[----:B------:R-:W3:Y:S01]  /*153c0*/  MUFU.TANH R188, R188 ;  /* 0x000000bc00bc7308 */ /* 0x000ee20000002400 */
[----:B------:R-:W-:Y:S03]  /*153d0*/  HMMA.16816.F32.BF16 R32, R108, R106, R32 ;  /* 0x0000006a6c20723c */ /* 0x000fe60000041820 */
        /* <DEDUP_REMOVED lines=112> */
.L_x_10513:
[----:B------:R-:W-:Y:S05]  /*15ae0*/  BSYNC.RECONVERGENT B0 ;  /* 0x0000000000007941 */ /* 0x000fea0003800200 */
.L_x_10512:
        /* <DEDUP_REMOVED lines=50> */
.L_x_10511:
[----:B------:R-:W-:Y:S05]  /*15e10*/  BSYNC.RECONVERGENT B1 ;  /* 0x0000000000017941 */ /* 0x000fea0003800200 */
.L_x_10510:
[----:B------:R-:W2:Y:S01]  /*15e20*/  LD.E R105, desc[UR4][R102.64+0xdc] ;  /* 0x0000dc0466697980 */ /* 0x000ea2000c101900 */
[C---:B------:R-:W-:Y:S01]  /*15e30*/  VIADD R22, R178.reuse, 0xffffffe1 ;  /* 0xffffffe1b2167836 */ /* 0x040fe20000000000 */
[C---:B------:R-:W-:Y:S01]  /*15e40*/  ISETP.GE.AND P4, PT, R178.reuse, R175, PT ;  /* 0x000000afb200720c */ /* 0x040fe20003f86270 */
[C---:B------:R-:W-:Y:S01]  /*15e50*/  VIADD R4, R178.reuse, 0xffffffe9 ;  /* 0xffffffe9b2047836 */ /* 0x040fe20000000000 */
[C---:B------:R-:W-:Y:S01]  /*15e60*/  ISETP.GE.AND P1, PT, R178.reuse, R173, PT ;  /* 0x000000adb200720c */ /* 0x040fe20003f26270 */
[----:B------:R-:W-:Y:S01]  /*15e70*/  VIADD R0, R178, 0xffffffe0 ;  /* 0xffffffe0b2007836 */ /* 0x000fe20000000000 */
[----:B-1----:R-:W-:Y:S01]  /*15e80*/  FSEL R23, R212, -INF , P4 ;  /* 0xff800000d4177808 */ /* 0x002fe20002000000 */
[----:B------:R-:W-:Y:S01]  /*15e90*/  VIADD R16, R178, 0xfffffff0 ;  /* 0xfffffff0b2107836 */ /* 0x000fe20000000000 */
[----:B------:R-:W-:Y:S01]  /*15ea0*/  ISETP.GE.AND P4, PT, R22, R175, PT ;  /* 0x000000af1600720c */ /* 0x000fe20003f86270 */
[----:B------:R-:W-:Y:S01]  /*15eb0*/  VIADD R14, R178, 0xfffffff1 ;  /* 0xfffffff1b20e7836 */ /* 0x000fe20000000000 */
[----:B------:R-:W-:Y:S01]  /*15ec0*/  ISETP.GE.AND P3, PT, R0, R173, PT ;  /* 0x000000ad0000720c */ /* 0x000fe20003f66270 */
[C---:B---3--:R-:W-:Y:S01]  /*15ed0*/  VIADD R6, R178.reuse, 0xffffffe8 ;  /* 0xffffffe8b2067836 */ /* 0x048fe20000000000 */
[----:B------:R-:W-:Y:S01]  /*15ee0*/  FSEL R21, R179, -INF , P4 ;  /* 0xff800000b3157808 */ /* 0x000fe20002000000 */
[----:B------:R-:W-:Y:S01]  /*15ef0*/  VIADD R11, R178, 0xfffffff8 ;  /* 0xfffffff8b20b7836 */ /* 0x000fe20000000000 */
[----:B------:R-:W-:Y:S01]  /*15f00*/  ISETP.GE.AND P4, PT, R4, R175, PT ;  /* 0x000000af0400720c */ /* 0x000fe20003f86270 */
[C---:B------:R-:W-:Y:S01]  /*15f10*/  VIADD R12, R178.reuse, 0xfffffff9 ;  /* 0xfffffff9b20c7836 */ /* 0x040fe20000000000 */
[----:B------:R-:W-:Y:S01]  /*15f20*/  FSEL R183, R183, -INF , P3 ;  /* 0xff800000b7b77808 */ /* 0x000fe20001800000 */
        /* <DEDUP_REMOVED lines=9> */
[----:B------:R-:W-:Y:S01]  /*15fc0*/  ISETP.GE.AND P4, PT, R14, R175, PT ;  /* 0x000000af0e00720c */ /* 0x000fe20003f86270 */
[----:B------:R-:W-:Y:S01]  /*15fd0*/  LDSM.16.MT88.4 R28, [R145+0x8000] ;  /* 0x00800000911c783b */ /* 0x000fe20000004200 */
[----:B------:R-:W-:Y:S01]  /*15fe0*/  FSEL R190, R190, -INF , P3 ;  /* 0xff800000bebe7808 */ /* 0x000fe20001800000 */
[----:B------:R-:W-:Y:S01]  /*15ff0*/  VIADD R176, R176, 0xffffffc0 ;  /* 0xffffffc0b0b07836 */ /* 0x000fe20000000000 */
[-C--:B------:R-:W-:Y:S02]  /*16000*/  ISETP.GE.AND P3, PT, R6, R173.reuse, PT ;  /* 0x000000ad0600720c */ /* 0x080fe40003f66270 */
        /* <DEDUP_REMOVED lines=22> */
[----:B------:R-:W-:Y:S01]  /*16170*/  ISETP.GE.AND P5, PT, R0, R172, PT ;  /* 0x000000ac0000720c */ /* 0x000fe20003fa6270 */
[C---:B------:R-:W-:Y:S01]  /*16180*/  VIADD R0, R178.reuse, 0x18 ;  /* 0x00000018b2007836 */ /* 0x040fe20000000000 */
[----:B------:R-:W-:Y:S02]  /*16190*/  FSEL R121, R197, -INF , P3 ;  /* 0xff800000c5797808 */ /* 0x000fe40001800000 */
[----:B------:R-:W-:Y:S02]  /*161a0*/  ISETP.GE.AND P0, PT, R178, R174, PT ;  /* 0x000000aeb200720c */ /* 0x000fe40003f06270 */
[-C--:B------:R-:W-:Y:S02]  /*161b0*/  ISETP.GE.AND P3, PT, R7, R175.reuse, PT ;  /* 0x000000af0700720c */ /* 0x080fe40003f66270 */
[----:B------:R-:W-:Y:S02]  /*161c0*/  FSEL R135, R213, -INF , P1 ;  /* 0xff800000d5877808 */ /* 0x000fe40000800000 */
[----:B------:R-:W-:Y:S02]  /*161d0*/  ISETP.GE.AND P1, PT, R6, R175, PT ;  /* 0x000000af0600720c */ /* 0x000fe40003f26270 */
[----:B------:R-:W-:Y:S02]  /*161e0*/  FSEL R179, R200, -INF , P4 ;  /* 0xff800000c8b37808 */ /* 0x000fe40002000000 */
[----:B------:R-:W-:Y:S02]  /*161f0*/  ISETP.GE.AND P4, PT, R9, R173, PT ;  /* 0x000000ad0900720c */ /* 0x000fe40003f86270 */
[----:B------:R-:W-:Y:S02]  /*16200*/  FSEL R185, R23, -INF , !P0 ;  /* 0xff80000017b97808 */ /* 0x000fe40004000000 */
[----:B------:R-:W-:Y:S02]  /*16210*/  FSEL R155, R201, -INF , P3 ;  /* 0xff800000c99b7808 */ /* 0x000fe40001800000 */
[-C--:B------:R-:W-:Y:S02]  /*16220*/  ISETP.GE.AND P3, PT, R5, R175.reuse, PT ;  /* 0x000000af0500720c */ /* 0x080fe40003f66270 */
[-C--:B------:R-:W-:Y:S02]  /*16230*/  ISETP.GE.AND P0, PT, R0, R175.reuse, PT ;  /* 0x000000af0000720c */ /* 0x080fe40003f06270 */
[----:B------:R-:W-:Y:S02]  /*16240*/  FSEL R15, R186, -INF , P1 ;  /* 0xff800000ba0f7808 */ /* 0x000fe40000800000 */
[----:B------:R-:W-:Y:S02]  /*16250*/  FSEL R186, R199, -INF , P4 ;  /* 0xff800000c7ba7808 */ /* 0x000fe40002000000 */
[----:B------:R-:W-:Y:S02]  /*16260*/  ISETP.GE.AND P4, PT, R2, R175, PT ;  /* 0x000000af0200720c */ /* 0x000fe40003f86270 */
[----:B------:R-:W-:Y:S02]  /*16270*/  FSEL R133, R204, -INF , P3 ;  /* 0xff800000cc857808 */ /* 0x000fe40001800000 */
[----:B------:R-:W-:Y:S02]  /*16280*/  FSEL R131, R209, -INF , P0 ;  /* 0xff800000d1837808 */ /* 0x000fe40000000000 */
[-C--:B------:R-:W-:Y:S02]  /*16290*/  ISETP.GE.AND P3, PT, R8, R173.reuse, PT ;  /* 0x000000ad0800720c */ /* 0x080fe40003f66270 */
[-C--:B------:R-:W-:Y:S02]  /*162a0*/  ISETP.GE.AND P0, PT, R10, R173.reuse, PT ;  /* 0x000000ad0a00720c */ /* 0x080fe40003f06270 */
[----:B------:R-:W-:Y:S02]  /*162b0*/  FSEL R134, R211, -INF , P4 ;  /* 0xff800000d3867808 */ /* 0x000fe40002000000 */
[----:B------:R-:W-:Y:S02]  /*162c0*/  ISETP.GE.AND P4, PT, R7, R173, PT ;  /* 0x000000ad0700720c */ /* 0x000fe40003f86270 */
[C---:B------:R-:W-:Y:S01]  /*162d0*/  ISETP.GE.AND P1, PT, R178.reuse, R172, PT ;  /* 0x000000acb200720c */ /* 0x040fe20003f26270 */
[----:B------:R-:W-:Y:S01]  /*162e0*/  VIADD R178, R178, 0xffffffc0 ;  /* 0xffffffc0b2b27836 */ /* 0x000fe20000000000 */
[----:B------:R-:W-:Y:S02]  /*162f0*/  FSEL R104, R208, -INF , P0 ;  /* 0xff800000d0687808 */ /* 0x000fe40000000000 */
[----:B------:R-:W-:Y:S02]  /*16300*/  FSEL R129, R203, -INF , P3 ;  /* 0xff800000cb817808 */ /* 0x000fe40001800000 */
[-C--:B------:R-:W-:Y:S02]  /*16310*/  ISETP.GE.AND P0, PT, R6, R174.reuse, PT ;  /* 0x000000ae0600720c */ /* 0x080fe40003f06270 */
[----:B------:R-:W-:Y:S02]  /*16320*/  ISETP.GE.AND P3, PT, R10, R175, PT ;  /* 0x000000af0a00720c */ /* 0x000fe40003f66270 */
[----:B------:R-:W-:Y:S02]  /*16330*/  FSEL R130, R202, -INF , P4 ;  /* 0xff800000ca827808 */ /* 0x000fe40002000000 */
[----:B------:R-:W-:Y:S02]  /*16340*/  FSEL R135, R135, -INF , !P1 ;  /* 0xff80000087877808 */ /* 0x000fe40004800000 */
[-C--:B------:R-:W-:Y:S02]  /*16350*/  ISETP.GE.AND P4, PT, R5, R173.reuse, PT ;  /* 0x000000ad0500720c */ /* 0x080fe40003f86270 */
[-C--:B------:R-:W-:Y:S02]  /*16360*/  ISETP.GE.AND P1, PT, R0, R173.reuse, PT ;  /* 0x000000ad0000720c */ /* 0x080fe40003f26270 */
[----:B------:R-:W-:Y:S02]  /*16370*/  FSEL R15, R15, -INF , !P0 ;  /* 0xff8000000f0f7808 */ /* 0x000fe40004000000 */
[----:B------:R-:W-:Y:S02]  /*16380*/  FSEL R132, R210, -INF , P3 ;  /* 0xff800000d2847808 */ /* 0x000fe40001800000 */
[----:B------:R-:W-:Y:S02]  /*16390*/  ISETP.GE.AND P3, PT, R2, R173, PT ;  /* 0x000000ad0200720c */ /* 0x000fe40003f66270 */
[-C--:B------:R-:W-:Y:S02]  /*163a0*/  ISETP.GE.AND P0, PT, R16, R174.reuse, PT ;  /* 0x000000ae1000720c */ /* 0x080fe40003f06270 */
[----:B------:R-:W-:Y:S02]  /*163b0*/  FSEL R127, R206, -INF , P4 ;  /* 0xff800000ce7f7808 */ /* 0x000fe40002000000 */
[----:B------:R-:W-:Y:S02]  /*163c0*/  FSEL R106, R207, -INF , P1 ;  /* 0xff800000cf6a7808 */ /* 0x000fe40000800000 */
[----:B------:R-:W-:Y:S02]  /*163d0*/  ISETP.GE.AND P4, PT, R22, R174, PT ;  /* 0x000000ae1600720c */ /* 0x000fe40003f86270 */
[-C--:B------:R-:W-:Y:S02]  /*163e0*/  ISETP.GE.AND P1, PT, R6, R172.reuse, PT ;  /* 0x000000ac0600720c */ /* 0x080fe40003f26270 */
[----:B------:R-:W-:Y:S02]  /*163f0*/  FSEL R6, R20, -INF , !P6 ;  /* 0xff80000014067808 */ /* 0x000fe40007000000 */
[----:B------:R-:W-:Y:S02]  /*16400*/  FSEL R128, R205, -INF , P3 ;  /* 0xff800000cd807808 */ /* 0x000fe40001800000 */
[----:B------:R-:W-:Y:S02]  /*16410*/  FSEL R193, R190, -INF , !P0 ;  /* 0xff800000bec17808 */ /* 0x000fe40004000000 */
[----:B------:R-:W-:Y:S02]  /*16420*/  ISETP.GE.AND P3, PT, R22, R172, PT ;  /* 0x000000ac1600720c */ /* 0x000fe40003f66270 */
[CC--:B------:R-:W-:Y:S02]  /*16430*/  ISETP.GE.AND P6, PT, R4.reuse, R174.reuse, PT ;  /* 0x000000ae0400720c */ /* 0x0c0fe40003fc6270 */
[----:B------:R-:W-:Y:S02]  /*16440*/  ISETP.GE.AND P0, PT, R11, R174, PT ;  /* 0x000000ae0b00720c */ /* 0x000fe40003f06270 */
[----:B------:R-:W-:Y:S02]  /*16450*/  FSEL R21, R21, -INF , !P4 ;  /* 0xff80000015157808 */ /* 0x000fe40006000000 */
[----:B------:R-:W-:Y:S02]  /*16460*/  ISETP.GE.AND P4, PT, R4, R172, PT ;  /* 0x000000ac0400720c */ /* 0x000fe40003f86270 */
[----:B------:R-:W-:Y:S02]  /*16470*/  FSEL R13, R13, -INF , !P6 ;  /* 0xff8000000d0d7808 */ /* 0x000fe40007000000 */
[----:B------:R-:W-:Y:S02]  /*16480*/  FSEL R4, R183, -INF , !P5 ;  /* 0xff800000b7047808 */ /* 0x000fe40006800000 */
[----:B------:R-:W-:Y:S02]  /*16490*/  FSEL R19, R19, -INF , !P3 ;  /* 0xff80000013137808 */ /* 0x000fe40005800000 */
[----:B------:R-:W-:Y:S02]  /*164a0*/  FSEL R17, R17, -INF , !P1 ;  /* 0xff80000011117808 */ /* 0x000fe40004800000 */
[----:B------:R-:W-:Y:S02]  /*164b0*/  FSEL R191, R191, -INF , !P0 ;  /* 0xff800000bfbf7808 */ /* 0x000fe40004000000 */
[C---:B------:R-:W-:Y:S02]  /*164c0*/  ISETP.GE.AND P5, PT, R14.reuse, R174, PT ;  /* 0x000000ae0e00720c */ /* 0x040fe40003fa6270 */
[----:B------:R-:W-:Y:S02]  /*164d0*/  ISETP.GE.AND P3, PT, R14, R172, PT ;  /* 0x000000ac0e00720c */ /* 0x000fe40003f66270 */
[----:B------:R-:W-:Y:S02]  /*164e0*/  ISETP.GE.AND P1, PT, R12, R174, PT ;  /* 0x000000ae0c00720c */ /* 0x000fe40003f26270 */
[----:B------:R-:W-:Y:S02]  /*164f0*/  ISETP.GE.AND P6, PT, R16, R172, PT ;  /* 0x000000ac1000720c */ /* 0x000fe40003fc6270 */
[-C--:B------:R-:W-:Y:S02]  /*16500*/  ISETP.GE.AND P0, PT, R9, R174.reuse, PT ;  /* 0x000000ae0900720c */ /* 0x080fe40003f06270 */
[----:B------:R-:W-:Y:S02]  /*16510*/  FSEL R123, R123, -INF , !P1 ;  /* 0xff8000007b7b7808 */ /* 0x000fe40004800000 */
[----:B------:R-:W-:Y:S02]  /*16520*/  FSEL R189, R189, -INF , !P6 ;  /* 0xff800000bdbd7808 */ /* 0x000fe40007000000 */
[----:B------:R-:W-:Y:S02]  /*16530*/  FSEL R125, R125, -INF , !P3 ;  /* 0xff8000007d7d7808 */ /* 0x000fe40005800000 */
[----:B------:R-:W-:Y:S02]  /*16540*/  FSEL R183, R198, -INF , !P0 ;  /* 0xff800000c6b77808 */ /* 0x000fe40004000000 */
[----:B------:R-:W-:Y:S02]  /*16550*/  FSEL R119, R119, -INF , !P5 ;  /* 0xff80000077777808 */ /* 0x000fe40006800000 */
[C---:B------:R-:W-:Y:S02]  /*16560*/  ISETP.GE.AND P6, PT, R8.reuse, R174, PT ;  /* 0x000000ae0800720c */ /* 0x040fe40003fc6270 */
[-C--:B------:R-:W-:Y:S02]  /*16570*/  ISETP.GE.AND P3, PT, R8, R172.reuse, PT ;  /* 0x000000ac0800720c */ /* 0x080fe40003f66270 */
[----:B------:R-:W-:Y:S02]  /*16580*/  ISETP.GE.AND P5, PT, R11, R172, PT ;  /* 0x000000ac0b00720c */ /* 0x000fe40003fa6270 */
[----:B------:R-:W-:Y:S02]  /*16590*/  ISETP.GE.AND P0, PT, R7, R174, PT ;  /* 0x000000ae0700720c */ /* 0x000fe40003f06270 */
[----:B------:R-:W-:Y:S02]  /*165a0*/  ISETP.GE.AND P1, PT, R9, R172, PT ;  /* 0x000000ac0900720c */ /* 0x000fe40003f26270 */
[----:B------:R-:W-:Y:S02]  /*165b0*/  FMNMX3.FTZ R8, R3, R6, R21, !PT ;  /* 0x0000000603087276 */ /* 0x000fe40007810015 */
[----:B------:R-:W-:Y:S02]  /*165c0*/  FSEL R11, R18, -INF , !P4 ;  /* 0xff800000120b7808 */ /* 0x000fe40006000000 */
[----:B------:R-:W-:Y:S02]  /*165d0*/  ISETP.GE.AND P4, PT, R12, R172, PT ;  /* 0x000000ac0c00720c */ /* 0x000fe40003f86270 */
[----:B------:R-:W-:Y:S02]  /*165e0*/  FSEL R155, R155, -INF , !P0 ;  /* 0xff8000009b9b7808 */ /* 0x000fe40004000000 */
[----:B------:R-:W-:Y:S02]  /*165f0*/  FSEL R186, R186, -INF , !P1 ;  /* 0xff800000baba7808 */ /* 0x000fe40004800000 */
[----:B------:R-:W-:Y:S02]  /*16600*/  FMNMX3.FTZ R8, R8, R15, R13, !PT ;  /* 0x0000000f08087276 */ /* 0x000fe4000781000d */
[C---:B------:R-:W-:Y:S02]  /*16610*/  ISETP.GE.AND P0, PT, R2.reuse, R174, PT ;  /* 0x000000ae0200720c */ /* 0x040fe40003f06270 */
[----:B------:R-:W-:Y:S02]  /*16620*/  ISETP.GE.AND P1, PT, R2, R172, PT ;  /* 0x000000ac0200720c */ /* 0x000fe40003f26270 */
[----:B------:R-:W-:Y:S02]  /*16630*/  FMNMX3.FTZ R2, R101, R4, R19, !PT ;  /* 0x0000000465027276 */ /* 0x000fe40007810013 */
[----:B------:R-:W-:Y:S02]  /*16640*/  FSEL R121, R121, -INF , !P4 ;  /* 0xff80000079797808 */ /* 0x000fe40006000000 */
[-C--:B------:R-:W-:Y:S02]  /*16650*/  ISETP.GE.AND P4, PT, R5, R174.reuse, PT ;  /* 0x000000ae0500720c */ /* 0x080fe40003f86270 */
[----:B------:R-:W-:Y:S02]  /*16660*/  FMNMX3.FTZ R8, R8, R193, R119, !PT ;  /* 0x000000c108087276 */ /* 0x000fe40007810077 */
[----:B------:R-:W-:Y:S02]  /*16670*/  FMNMX3.FTZ R2, R2, R17, R11, !PT ;  /* 0x0000001102027276 */ /* 0x000fe4000781000b */
[----:B------:R-:W-:Y:S02]  /*16680*/  FSEL R133, R133, -INF , !P4 ;  /* 0xff80000085857808 */ /* 0x000fe40006000000 */
[----:B------:R-:W-:Y:S02]  /*16690*/  FSEL R134, R134, -INF , !P0 ;  /* 0xff80000086867808 */ /* 0x000fe40004000000 */
[C---:B------:R-:W-:Y:S02]  /*166a0*/  ISETP.GE.AND P4, PT, R10.reuse, R174, PT ;  /* 0x000000ae0a00720c */ /* 0x040fe40003f86270 */
[-C--:B------:R-:W-:Y:S02]  /*166b0*/  ISETP.GE.AND P0, PT, R10, R172.reuse, PT ;  /* 0x000000ac0a00720c */ /* 0x080fe40003f06270 */
        /* <DEDUP_REMOVED lines=22> */
[----:B------:R-:W-:Y:S01]  /*16820*/  FSEL R104, R104, -INF , !P0 ;  /* 0xff80000068687808 */ /* 0x000fe20004000000 */
[----:B------:R-:W-:Y:S01]  /*16830*/  SHFL.BFLY PT, R25, R8, 0x2, 0x1f ;  /* 0x0c401f0008197f89 */ /* 0x000fe200000e0000 */
        /* <DEDUP_REMOVED lines=299> */
.L_x_10507:
        /* <DEDUP_REMOVED lines=10> */
.L_x_10530:
        /* <DEDUP_REMOVED lines=193> */
.L_x_10517:
[----:B------:R-:W-:Y:S05]  /*187a0*/  BSYNC.RECONVERGENT B0 ;  /* 0x0000000000007941 */ /* 0x000fea0003800200 */
.L_x_10516:
        /* <DEDUP_REMOVED lines=25> */
.L_x_10519:
[----:B------:R-:W-:Y:S05]  /*18940*/  BSYNC.RECONVERGENT B0 ;  /* 0x0000000000007941 */ /* 0x000fea0003800200 */
.L_x_10518:
        /* <DEDUP_REMOVED lines=33> */
.L_x_10521:
[----:B------:R-:W-:Y:S05]  /*18b60*/  BSYNC.RECONVERGENT B0 ;  /* 0x0000000000007941 */ /* 0x000fea0003800200 */
.L_x_10520:
        /* <DEDUP_REMOVED lines=16> */
.L_x_10523:
[----:B------:R-:W-:Y:S05]  /*18c70*/  BSYNC.RECONVERGENT B0 ;  /* 0x0000000000007941 */ /* 0x000fea0003800200 */
.L_x_10522:
        /* <DEDUP_REMOVED lines=16> */
.L_x_10525:
[----:B------:R-:W-:Y:S05]  /*18d80*/  BSYNC.RECONVERGENT B0 ;  /* 0x0000000000007941 */ /* 0x000fea0003800200 */
.L_x_10524:
[----:B------:R-:W-:-:S04]  /*18d90*/  MOV R159, 0x0 ;  /* 0x00000000009f7802 */ /* 0x000fc80000000f00 */
[----:B-12345:R-:W-:Y:S05]  /*18da0*/  @P1 RET.REL.NODEC R158 `(_ZN5flash24flash_fwd_splitkv_kernelI23Flash_fwd_kernel_traitsILi128ELi64ELi64ELi4ELb0ELb0EN7cutlass10bfloat16_tE19Flash_kernel_traitsILi128ELi64ELi64ELi4ES3_EELb0ELb1ELb0ELb0ELb0ELb1ELb0ELb1EEEvNS_16Flash_fwd_paramsE) ;  /* 0xfffffe709e941950 */ /* 0x03efea0003c3ffff */
        /* <DEDUP_REMOVED lines=14> */
[----:B-1----:R-:W-:Y:S05]  /*18e90*/  @P0 RET.REL.NODEC R158 `(_ZN5flash24flash_fwd_splitkv_kernelI23Flash_fwd_kernel_traitsILi128ELi64ELi64ELi4ELb0ELb0EN7cutlass10bfloat16_tE19Flash_kernel_traitsILi128ELi64ELi64ELi4ES3_EELb0ELb1ELb0ELb0ELb0ELb1ELb0ELb1EEEvNS_16Flash_fwd_paramsE) ;  /* 0xfffffe709e580950 */ /* 0x002fea0003c3ffff */
[----:B------:R-:W-:Y:S01]  /*18ea0*/  MOV R159, 0x0 ;  /* 0x00000000009f7802 */ /* 0x000fe20000000f00 */
[----:B------:R1:W-:Y:S03]  /*18eb0*/  ST.E.128 desc[UR4][R2.64+0x80], R32 ;  /* 0x0000802002007985 */ /* 0x0003e6000c101d04 */
[----:B-1----:R-:W-:Y:S05]  /*18ec0*/  RET.REL.NODEC R158 `(_ZN5flash24flash_fwd_splitkv_kernelI23Flash_fwd_kernel_traitsILi128ELi64ELi64ELi4ELb0ELb0EN7cutlass10bfloat16_tE19Flash_kernel_traitsILi128ELi64ELi64ELi4ES3_EELb0ELb1ELb0ELb0ELb0ELb1ELb0ELb1EEEvNS_16Flash_fwd_paramsE) ;  /* 0xfffffe709e4c7950 */ /* 0x002fea0003c3ffff */
.L_x_10515:
[----:B------:R-:W-:Y:S01]  /*18ed0*/  MOV R5, 0x2 ;  /* 0x0000000200057802 */ /* 0x000fe20000000f00 */
[----:B------:R-:W-:Y:S01]  /*18ee0*/  IMAD.MOV.U32 R4, RZ, RZ, 0x1f ;  /* 0x0000001fff047424 */ /* 0x000fe200078e00ff */
[----:B------:R-:W-:-:S07]  /*18ef0*/  MOV R6, 0xffffffff ;  /* 0xffffffff00067802 */ /* 0x000fce0000000f00 */
[----:B-1---5:R-:W-:Y:S05]  /*18f00*/  WARPSYNC.COLLECTIVE R6, `(.L_x_10526) ;  /* 0x0000000006087348 */ /* 0x022fea0003c00000 */
[----:B------:R2:W3:Y:S02]  /*18f10*/  SHFL.BFLY P0, R10, R184, R5, R4 ;  /* 0x0c000005b80a7389 */ /* 0x0004e40000000004 */
[----:B-123-5:R-:W-:Y:S05]  /*18f20*/  ENDCOLLECTIVE ;  /* 0x000000000000791b */ /* 0x02efea0003800000 */
.L_x_10526:
[----:B------:R-:W-:Y:S02]  /*18f30*/  IMAD.MOV.U32 R7, RZ, RZ, R10 ;  /* 0x000000ffff077224 */ /* 0x000fe400078e000a */
[----:B------:R-:W-:Y:S02]  /*18f40*/  IMAD.MOV.U32 R5, RZ, RZ, 0x1 ;  /* 0x00000001ff057424 */ /* 0x000fe400078e00ff */
[----:B------:R-:W-:-:S05]  /*18f50*/  FADD.FTZ R8, R7, R184 ;  /* 0x000000b807087221 */ /* 0x000fca0000010000 */
[----:B------:R-:W-:-:S07]  /*18f60*/  MOV R184, R8 ;  /* 0x0000000800b87202 */ /* 0x000fce0000000f00 */
[----:B------:R-:W-:Y:S05]  /*18f70*/  WARPSYNC.COLLECTIVE R6, `(.L_x_10527) ;  /* 0x0000000006087348 */ /* 0x000fea0003c00000 */
[----:B------:R1:W2:Y:S02]  /*18f80*/  SHFL.BFLY P0, R10, R184, R5, R4 ;  /* 0x0c000005b80a7389 */ /* 0x0002a40000000004 */
[----:B-12---:R-:W-:Y:S05]  /*18f90*/  ENDCOLLECTIVE ;  /* 0x000000000000791b */ /* 0x006fea0003800000 */
.L_x_10527:
[----:B------:R-:W-:Y:S01]  /*18fa0*/  MOV R184, R182 ;  /* 0x000000b600b87202 */ /* 0x000fe20000000f00 */
[----:B------:R-:W-:Y:S01]  /*18fb0*/  IMAD.MOV.U32 R5, RZ, RZ, 0x2 ;  /* 0x00000002ff057424 */ /* 0x000fe200078e00ff */
[----:B------:R-:W-:-:S07]  /*18fc0*/  MOV R9, R10 ;  /* 0x0000000a00097202 */ /* 0x000fce0000000f00 */
[----:B------:R-:W-:Y:S05]  /*18fd0*/  WARPSYNC.COLLECTIVE R6, `(.L_x_10528) ;  /* 0x0000000006087348 */ /* 0x000fea0003c00000 */
[----:B------:R1:W2:Y:S02]  /*18fe0*/  SHFL.BFLY P0, R10, R184, R5, R4 ;  /* 0x0c000005b80a7389 */ /* 0x0002a40000000004 */
[----:B-12---:R-:W-:Y:S05]  /*18ff0*/  ENDCOLLECTIVE ;  /* 0x000000000000791b */ /* 0x006fea0003800000 */
.L_x_10528:
[----:B------:R-:W-:Y:S01]  /*19000*/  FADD.FTZ R9, R8, R9 ;  /* 0x0000000908097221 */ /* 0x000fe20000010000 */
[----:B------:R-:W-:Y:S01]  /*19010*/  FADD.FTZ R7, R10, R182 ;  /* 0x000000b60a077221 */ /* 0x000fe20000010000 */
[----:B------:R-:W-:-:S04]  /*19020*/  MOV R5, 0x1 ;  /* 0x0000000100057802 */ /* 0x000fc80000000f00 */
[----:B------:R-:W-:-:S07]  /*19030*/  MOV R184, R7 ;  /* 0x0000000700b87202 */ /* 0x000fce0000000f00 */
[----:B------:R-:W-:Y:S05]  /*19040*/  WARPSYNC.COLLECTIVE R6, `(.L_x_10529) ;  /* 0x0000000006087348 */ /* 0x000fea0003c00000 */
[----:B------:R1:W2:Y:S02]  /*19050*/  SHFL.BFLY P0, R10, R184, R5, R4 ;  /* 0x0c000005b80a7389 */ /* 0x0002a40000000004 */
[----:B-12---:R-:W-:Y:S05]  /*19060*/  ENDCOLLECTIVE ;  /* 0x000000000000791b */ /* 0x006fea0003800000 */
.L_x_10529:
[----:B------:R-:W-:Y:S05]  /*19070*/  BRA `(.L_x_10530) ;  /* 0xffffffe800c47947 */ /* 0x000fea000383ffff */
.L_x_10531:
        /* <DEDUP_REMOVED lines=16> */
.L_x_14943:


//--------------------- .text._ZN5flash24flash_fwd_splitkv_kernelI23Flash_fwd_kernel_traitsILi128ELi64ELi64ELi4ELb0ELb0EN7cutlass10bfloat16_tE19Flash_kernel_traitsILi128ELi64ELi64ELi4ES3_EELb0ELb1ELb0ELb0ELb0ELb0ELb1ELb0EEEvNS_16Flash_fwd_paramsE --------------------------
	.section	.text._ZN5flash24flash_fwd_splitkv_kernelI23Flash_fwd_kernel_traitsILi128ELi64ELi64ELi4ELb0ELb0EN7cutlass10bfloat16_tE19Flash_kernel_traitsILi128ELi64ELi64ELi4ES3_EELb0ELb1ELb0ELb0ELb0ELb0ELb1ELb0EEEvNS_16Flash_fwd_paramsE,"ax",@progbits
	.align	128
        .global         _ZN5flash24flash_fwd_splitkv_kernelI23Flash_fwd_kernel_traitsILi128ELi64ELi64ELi4ELb0ELb0EN7cutlass10bfloat16_tE19Flash_kernel_traitsILi128ELi64ELi64ELi4ES3_EELb0ELb1ELb0ELb0ELb0ELb0ELb1ELb0EEEvNS_16Flash_fwd_paramsE
        .type           _ZN5flash24flash_fwd_splitkv_kernelI23Flash_fwd_kernel_traitsILi128ELi64ELi64ELi4ELb0ELb0EN7cutlass10bfloat16_tE19Flash_kernel_traitsILi128ELi64ELi64ELi4ES3_EELb0ELb1ELb0ELb0ELb0ELb0ELb1ELb0EEEvNS_16Flash_fwd_paramsE,@function
        .size           _ZN5flash24flash_fwd_splitkv_kernelI23Flash_fwd_kernel_traitsILi128ELi64ELi64ELi4ELb0ELb0EN7cutlass10bfloat16_tE19Flash_kernel_traitsILi128ELi64ELi64ELi4ES3_EELb0ELb1ELb0ELb0ELb0ELb0ELb1ELb0EEEvNS_16Flash_fwd_paramsE,(.L_x_14944 - _ZN5flash24flash_fwd_splitkv_kernelI23Flash_fwd_kernel_traitsILi128ELi64ELi64ELi4ELb0ELb0EN7cutlass10bfloat16_tE19Flash_kernel_traitsILi128ELi64ELi64ELi4ES3_EELb0ELb1ELb0ELb0ELb0ELb0ELb1ELb0EEEvNS_16Flash_fwd_paramsE)
        .other          _ZN5flash24flash_fwd_splitkv_kernelI23Flash_fwd_kernel_traitsILi128ELi64ELi64ELi4ELb0ELb0EN7cutlass10bfloat16_tE19Flash_kernel_traitsILi128ELi64ELi64ELi4ES3_EELb0ELb1ELb0ELb0ELb0ELb0ELb1ELb0EEEvNS_16Flash_fwd_paramsE,@"STO_CUDA_ENTRY STV_DEFAULT"
_ZN5flash24flash_fwd_splitkv_kernelI23Flash_fwd_kernel_traitsILi128ELi64ELi64ELi4ELb0ELb0EN7cutlass10bfloat16_tE19Flash_kernel_traitsILi128ELi64ELi64ELi4ES3_EELb0ELb1ELb0ELb0ELb0ELb0ELb1ELb0EEEvNS_16Flash_fwd_paramsE:
.text._ZN5flash24flash_fwd_splitkv_kernelI23Flash_fwd_kernel_traitsILi128ELi64ELi64ELi4ELb0ELb0EN7cutlass10bfloat16_tE19Flash_kernel_traitsILi128ELi64ELi64ELi4ES3_EELb0ELb1ELb0ELb0ELb0ELb0ELb1ELb0EEEvNS_16Flash_fwd_paramsE:
        /* <DEDUP_REMOVED lines=29> */
[----:B------:R-:W-:Y:S05]  /*01d0*/  CALL.REL.NOINC `($_ZN5flash24flash_fwd_splitkv_kernelI23Flash_fwd_kernel_traitsILi128ELi64ELi64ELi4ELb0ELb0EN7cutlass10bfloat16_tE19Flash_kernel_traitsILi128ELi64ELi64ELi4ES3_EELb0ELb1ELb0ELb0ELb0ELb0ELb1ELb0EEEvNS_16Flash_fwd_paramsE$_ZN5flash30compute_attn_1rowblock_splitkvI23Flash_fwd_kernel_traitsILi128ELi64ELi64ELi4ELb0ELb0EN7cutlass10bfloat16_tE19Flash_kernel_traitsILi128ELi64ELi64ELi4ES3_EELb0ELb1ELb0ELb0ELb0ELb0ELb1ELb0ENS_16Flash_fwd_paramsEEEvRKT8_iiiii) ;  /* 0x0000000000087944 */ /* 0x000fea0003c00000 */
[----:B------:R-:W-:Y:S05]  /*01e0*/  BSYNC.RECONVERGENT B3 ;  /* 0x0000000000037941 */ /* 0x000fea0003800200 */
.L_x_10532:
[----:B------:R-:W-:Y:S05]  /*01f0*/  EXIT ;  /* 0x000000000000794d */ /* 0x000fea0003800000 */
        .type           $_ZN5flash24flash_fwd_splitkv_kernelI23Flash_fwd_kernel_traitsILi128ELi64ELi64ELi4ELb0ELb0EN7cutlass10bfloat16_tE19Flash_kernel_traitsILi128ELi64ELi64ELi4ES3_EELb0ELb1ELb0ELb0ELb0ELb0ELb1ELb0EEEvNS_16Flash_fwd_paramsE$_ZN5flash30compute_attn_1rowblock_splitkvI23Flash_fwd_kernel_traitsILi128ELi64ELi64ELi4ELb0ELb0EN7cutlass10bfloat16_tE19Flash_kernel_traitsILi128ELi64ELi64ELi4ES3_EELb0ELb1ELb0ELb0ELb0ELb0ELb1ELb0ENS_16Flash_fwd_paramsEEEvRKT8_iiiii,@function
        .size           $_ZN5flash24flash_fwd_splitkv_kernelI23Flash_fwd_kernel_traitsILi128ELi64ELi64ELi4ELb0ELb0EN7cutlass10bfloat16_tE19Flash_kernel_traitsILi128ELi64ELi64ELi4ES3_EELb0ELb1ELb0ELb0ELb0ELb0ELb1ELb0EEEvNS_16Flash_fwd_paramsE$_ZN5flash30compute_attn_1rowblock_splitkvI23Flash_fwd_kernel_traitsILi128ELi64ELi64ELi4ELb0ELb0EN7cutlass10bfloat16_tE19Flash_kernel_traitsILi128ELi64ELi64ELi4ES3_EELb0ELb1ELb0ELb0ELb0ELb0ELb1ELb0ENS_16Flash_fwd_paramsEEEvRKT8_iiiii,(.L_x_14944 - $_ZN5flash24flash_fwd_splitkv_kernelI23Flash_fwd_kernel_traitsILi128ELi64ELi64ELi4ELb0ELb0EN7cutlass10bfloat16_tE19Flash_kernel_traitsILi128ELi64ELi64ELi4ES3_EELb0ELb1ELb0ELb0ELb0ELb0ELb1ELb0EEEvNS_16Flash_fwd_paramsE$_ZN5flash30compute_attn_1rowblock_splitkvI23Flash_fwd_kernel_traitsILi128ELi64ELi64ELi4ELb0ELb0EN7cutlass10bfloat16_tE19Flash_kernel_traitsILi128ELi64ELi64ELi4ES3_EELb0ELb1ELb0ELb0ELb0ELb0ELb1ELb0ENS_16Flash_fwd_paramsEEEvRKT8_iiiii)
$_ZN5flash24flash_fwd_splitkv_kernelI23Flash_fwd_kernel_traitsILi128ELi64ELi64ELi4ELb0ELb0EN7cutlass10bfloat16_tE19Flash_kernel_traitsILi128ELi64ELi64ELi4ES3_EELb0ELb1ELb0ELb0ELb0ELb0ELb1ELb0EEEvNS_16Flash_fwd_paramsE$_ZN5flash30compute_attn_1rowblock_splitkvI23Flash_fwd_kernel_traitsILi128ELi64ELi64ELi4ELb0ELb0EN7cutlass10bfloat16_tE19Flash_kernel_traitsILi128ELi64ELi64ELi4ES3_EELb0ELb1ELb0ELb0ELb0ELb0ELb1ELb0ENS_16Flash_fwd_paramsEEEvRKT8_iiiii:
        /* <DEDUP_REMOVED lines=39> */
.L_x_10534:
[----:B------:R-:W-:Y:S05]  /*0470*/  BSYNC.RECONVERGENT B0 ;  /* 0x0000000000007941 */ /* 0x000fea0003800200 */
.L_x_10533:
[----:B------:R-:W-:Y:S04]  /*0480*/  BSSY.RECONVERGENT B0, `(.L_x_10535) ;  /* 0x0000007000007945 */ /* 0x000fe80003800200 */
[----:B------:R-:W-:Y:S05]  /*0490*/  @!P3 BRA `(.L_x_10536) ;  /* 0x000000000014b947 */ /* 0x000fea0003800000 */
[----:B-----5:R-:W4:Y:S02]  /*04a0*/  LD.E.U8 R5, desc[UR4][R2.64+0x1b2] ;  /* 0x0001b20402057980 */ /* 0x020f24000c101100 */
[----:B----4-:R-:W-:-:S13]  /*04b0*/  ISETP.NE.AND P1, PT, R5, RZ, PT ;  /* 0x000000ff0500720c */ /* 0x010fda0003f25270 */
[----:B------:R-:W4:Y:S02]  /*04c0*/  @P1 LD.E R12, desc[UR4][R18.64+0x4] ;  /* 0x00000404120c1980 */ /* 0x000f24000c101900 */
[----:B----4-:R-:W-:-:S06]  /*04d0*/  @P1 IADD3 R5, PT, PT, R12, -R17, RZ ;  /* 0x800000110c051210 */ /* 0x010fcc0007ffe0ff */
[----:B------:R4:W5:Y:S02]  /*04e0*/  @!P1 LD.E R5, desc[UR4][R18.64] ;  /* 0x0000000412059980 */ /* 0x000964000c101900 */
.L_x_10536:
[----:B------:R-:W-:Y:S05]  /*04f0*/  BSYNC.RECONVERGENT B0 ;  /* 0x0000000000007941 */ /* 0x000fea0003800200 */
.L_x_10535:
        /* <DEDUP_REMOVED lines=8> */
.L_x_10538:
[----:B------:R-:W5:Y:S01]  /*0580*/  LD.E.64 R6, desc[UR4][R2.64+0x108] ;  /* 0x0001080402067980 */ /* 0x000f62000c101b00 */
[----:B------:R-:W-:Y:S01]  /*0590*/  BSSY.RECONVERGENT B0, `(.L_x_10540) ;  /* 0x0000006000007945 */ /* 0x000fe20003800200 */
[----:B------:R-:W-:Y:S01]  /*05a0*/  IMAD.MOV.U32 R10, RZ, RZ, RZ ;  /* 0x000000ffff0a7224 */ /* 0x000fe200078e00ff */
[----:B-----5:R-:W-:-:S04]  /*05b0*/  ISETP.NE.U32.AND P0, PT, R6, RZ, PT ;  /* 0x000000ff0600720c */ /* 0x020fc80003f05070 */
[----:B------:R-:W-:-:S13]  /*05c0*/  ISETP.NE.AND.EX P0, PT, R7, RZ, PT, P0 ;  /* 0x000000ff0700720c */ /* 0x000fda0003f05300 */
[----:B------:R-:W-:Y:S05]  /*05d0*/  @!P0 BRA `(.L_x_10541) ;  /* 0x0000000000048947 */ /* 0x000fea0003800000 */
[----:B------:R1:W5:Y:S02]  /*05e0*/  LD.E R10, desc[UR4][R2.64+0xbc] ;  /* 0x0000bc04020a7980 */ /* 0x000364000c101900 */
.L_x_10541:
[----:B------:R-:W-:Y:S05]  /*05f0*/  BSYNC.RECONVERGENT B0 ;  /* 0x0000000000007941 */ /* 0x000fea0003800200 */
.L_x_10540:
[----:B-----5:R-:W-:Y:S02]  /*0600*/  IADD3 R10, PT, PT, R10, R5, -R16 ;  /* 0x000000050a0a7210 */ /* 0x020fe40007ffe810 */
.L_x_10539:
[----:B------:R-:W-:Y:S05]  /*0610*/  BSYNC.RECONVERGENT B1 ;  /* 0x0000000000017941 */ /* 0x000fea0003800200 */
.L_x_10537:
[----:B------:R-:W-:Y:S01]  /*0620*/  IMAD.SHL.U32 R154, R35, 0x40, RZ ;  /* 0x00000040239a7824 */ /* 0x000fe200078e00ff */
[----:B------:R-:W-:-:S04]  /*0630*/  MOV R151, 0x0 ;  /* 0x0000000000977802 */ /* 0x000fc80000000f00 */
[----:B------:R-:W-:-:S13]  /*0640*/  ISETP.GT.AND P0, PT, R99, R154, PT ;  /* 0x0000009a6300720c */ /* 0x000fda0003f04270 */
[----:B-1234-:R-:W-:Y:S05]  /*0650*/  @!P0 RET.REL.NODEC R150 `(_ZN5flash24flash_fwd_splitkv_kernelI23Flash_fwd_kernel_traitsILi128ELi64ELi64ELi4ELb0ELb0EN7cutlass10bfloat16_tE19Flash_kernel_traitsILi128ELi64ELi64ELi4ES3_EELb0ELb1ELb0ELb0ELb0ELb0ELb1ELb0EEEvNS_16Flash_fwd_paramsE) ;  /* 0xfffffff896688950 */ /* 0x01efea0003c3ffff */
        /* <DEDUP_REMOVED lines=32> */
[----:B------:R-:W-:Y:S01]  /*0860*/  ISETP.GE.U32.AND P2, PT, R6, R7, PT ;  /* 0x000000070600720c */ /* 0x000fe20003f46070 */
[--C-:B---3--:R-:W-:Y:S01]  /*0870*/  IMAD.IADD R7, R12, 0x1, R99.reuse ;  /* 0x000000010c077824 */ /* 0x108fe200078e0263 */
[----:B------:R-:W-:-:S04]  /*0880*/  IADD3 R12, PT, PT, R5, R154, -R99 ;  /* 0x0000009a050c7210 */ /* 0x000fc80007ffe863 */
[----:B------:R-:W-:Y:S02]  /*0890*/  IADD3 R6, PT, PT, -R7, R154, R10 ;  /* 0x0000009a07067210 */ /* 0x000fe40007ffe10a */
[----:B----4-:R-:W-:Y:S02]  /*08a0*/  IADD3 R11, PT, PT, R12, 0x40, R11 ;  /* 0x000000400c0b7810 */ /* 0x010fe40007ffe00b */
[----:B------:R-:W-:Y:S02]  /*08b0*/  SHF.R.S32.HI R7, RZ, 0x1f, R6 ;  /* 0x0000001fff077819 */ /* 0x000fe40000011406 */
[----:B------:R-:W-:Y:S01]  /*08c0*/  SHF.R.S32.HI R12, RZ, 0x1f, R11 ;  /* 0x0000001fff0c7819 */ /* 0x000fe2000001140b */
[----:B------:R-:W-:Y:S01]  /*08d0*/  @P2 VIADD R13, R13, 0x1 ;  /* 0x000000010d0d2836 */ /* 0x000fe20000000000 */
[----:B------:R-:W-:Y:S02]  /*08e0*/  LEA.HI R7, R7, R6, RZ, 0x6 ;  /* 0x0000000607077211 */ /* 0x000fe400078f30ff */
[----:B------:R-:W-:Y:S01]  /*08f0*/  LEA.HI R12, R12, R11, RZ, 0x6 ;  /* 0x0000000b0c0c7211 */ /* 0x000fe200078f30ff */
[----:B------:R-:W-:Y:S01]  /*0900*/  @!P0 IMAD.MOV R13, RZ, RZ, -R13 ;  /* 0x000000ffff0d8224 */ /* 0x000fe200078e0a0d */
[----:B------:R-:W-:-:S02]  /*0910*/  @!P1 LOP3.LUT R13, RZ, R9, RZ, 0x33, !PT ;  /* 0x00000009ff0d9212 */ /* 0x000fc400078e33ff */
[----:B------:R-:W-:Y:S02]  /*0920*/  SHF.R.S32.HI R7, RZ, 0x6, R7 ;  /* 0x00000006ff077819 */ /* 0x000fe40000011407 */
[----:B------:R-:W-:Y:S01]  /*0930*/  SHF.R.S32.HI R12, RZ, 0x6, R12 ;  /* 0x00000006ff0c7819 */ /* 0x000fe2000001140c */
        /* <DEDUP_REMOVED lines=8> */
[----:B------:R-:W4:Y:S01]  /*09c0*/  LD.E R6, desc[UR4][R2.64+0xcc] ;  /* 0x0000cc0402067980 */ /* 0x000f22000c101900 */
[----:B------:R-:W-:Y:S01]  /*09d0*/  IMAD.SHL.U32 R11, R8, 0x4, RZ ;  /* 0x00000004080b7824 */ /* 0x000fe200078e00ff */
[----:B------:R-:W-:-:S02]  /*09e0*/  SHF.R.U32.HI R9, RZ, 0x4, R8 ;  /* 0x00000004ff097819 */ /* 0x000fc40000011608 */
[----:B------:R-:W5:Y:S02]  /*09f0*/  LD.E.64 R12, desc[UR4][R2.64+0xa8] ;  /* 0x0000a804020c7980 */ /* 0x000f64000c101b00 */
[----:B------:R-:W-:Y:S01]  /*0a00*/  LOP3.LUT R11, R11, 0x3c, RZ, 0xc0, !PT ;  /* 0x0000003c0b0b7812 */ /* 0x000fe200078ec0ff */
[----:B------:R-:W-:Y:S01]  /*0a10*/  VIADD R17, R9, 0x8 ;  /* 0x0000000809117836 */ /* 0x000fe20000000000 */
[----:B------:R-:W5:Y:S01]  /*0a20*/  LD.E R0, desc[UR4][R2.64+0xc0] ;  /* 0x0000c00402007980 */ /* 0x000f62000c101900 */
[----:B------:R-:W-:Y:S01]  /*0a30*/  IMAD.SHL.U32 R8, R8, 0x8, RZ ;  /* 0x0000000808087824 */ /* 0x000fe200078e00ff */
[----:B------:R-:W-:Y:S02]  /*0a40*/  ISETP.NE.AND P6, PT, R11, RZ, PT ;  /* 0x000000ff0b00720c */ /* 0x000fe40003fc5270 */
[----:B------:R1:W5:Y:S01]  /*0a50*/  LD.E.64 R14, desc[UR4][R2.64+0x78] ;  /* 0x00007804020e7980 */ /* 0x000362000c101b00 */
[----:B------:R-:W-:Y:S01]  /*0a60*/  BSSY.RECONVERGENT B0, `(.L_x_10543) ;  /* 0x0000017000007945 */ /* 0x000fe20003800200 */
[----:B------:R-:W-:Y:S01]  /*0a70*/  VIADD R27, R9, 0x18 ;  /* 0x00000018091b7836 */ /* 0x000fe20000000000 */
[----:B------:R-:W-:Y:S01]  /*0a80*/  LOP3.LUT R29, R11, 0x40, RZ, 0xfc, !PT ;  /* 0x000000400b1d7812 */ /* 0x000fe200078efcff */
[----:B-1----:R-:W-:-:S02]  /*0a90*/  VIADD R3, R9, 0x10 ;  /* 0x0000001009037836 */ /* 0x002fc40000000000 */
[----:B--2---:R-:W-:Y:S02]  /*0aa0*/  IMAD R157, R4, UR8, R157 ;  /* 0x00000008049d7c24 */ /* 0x004fe4000f8e029d */
[----:B------:R-:W-:Y:S02]  /*0ab0*/  IMAD.IADD R4, R99, 0x1, -R154 ;  /* 0x0000000163047824 */ /* 0x000fe400078e0a9a */
[----:B---3--:R-:W-:-:S03]  /*0ac0*/  IMAD R7, R157, R7, R156 ;  /* 0x000000079d077224 */ /* 0x008fc600078e029c */
[-C--:B------:R-:W-:Y:S01]  /*0ad0*/  ISETP.GE.AND P3, PT, R9, R4.reuse, PT ;  /* 0x000000040900720c */ /* 0x080fe20003f66270 */
[----:B------:R-:W-:Y:S01]  /*0ae0*/  IMAD R5, R5, R7, R154 ;  /* 0x0000000705057224 */ /* 0x000fe200078e029a */
[CC--:B------:R-:W-:Y:S02]  /*0af0*/  ISETP.GE.AND P2, PT, R17.reuse, R4.reuse, PT ;  /* 0x000000041100720c */ /* 0x0c0fe40003f46270 */
[----:B------:R-:W-:Y:S01]  /*0b00*/  ISETP.GE.OR P4, PT, R17, R4, P6 ;  /* 0x000000041100720c */ /* 0x000fe20003786670 */
[----:B----4-:R-:W-:Y:S01]  /*0b10*/  IMAD R6, R5, R6, RZ ;  /* 0x0000000605067224 */ /* 0x010fe200078e02ff */
[----:B------:R-:W-:Y:S02]  /*0b20*/  LOP3.LUT R17, R11, 0x1f80, R8, 0xf8, !PT ;  /* 0x00001f800b117812 */ /* 0x000fe400078ef808 */
        /* <DEDUP_REMOVED lines=10> */
.L_x_10544:
[----:B------:R-:W-:Y:S05]  /*0bd0*/  BSYNC.RECONVERGENT B0 ;  /* 0x0000000000007941 */ /* 0x000fea0003800200 */
.L_x_10543:
        /* <DEDUP_REMOVED lines=12> */
.L_x_10546:
[----:B------:R-:W-:Y:S05]  /*0ca0*/  BSYNC.RECONVERGENT B0 ;  /* 0x0000000000007941 */ /* 0x000fea0003800200 */
.L_x_10545:
        /* <DEDUP_REMOVED lines=12> */
.L_x_10548:
[----:B------:R-:W-:Y:S05]  /*0d70*/  BSYNC.RECONVERGENT B0 ;  /* 0x0000000000007941 */ /* 0x000fea0003800200 */
.L_x_10547:
        /* <DEDUP_REMOVED lines=12> */
.L_x_10550:
[----:B------:R-:W-:Y:S05]  /*0e40*/  BSYNC.RECONVERGENT B0 ;  /* 0x0000000000007941 */ /* 0x000fea0003800200 */
.L_x_10549:
        /* <DEDUP_REMOVED lines=11> */
.L_x_10552:
[----:B------:R-:W-:Y:S05]  /*0f00*/  BSYNC.RECONVERGENT B0 ;  /* 0x0000000000007941 */ /* 0x000fea0003800200 */
.L_x_10551:
        /* <DEDUP_REMOVED lines=11> */
.L_x_10554:
[----:B------:R-:W-:Y:S05]  /*0fc0*/  BSYNC.RECONVERGENT B0 ;  /* 0x0000000000007941 */ /* 0x000fea0003800200 */
.L_x_10553:
        /* <DEDUP_REMOVED lines=12> */
.L_x_10556:
[----:B------:R-:W-:Y:S05]  /*1090*/  BSYNC.RECONVERGENT B0 ;  /* 0x0000000000007941 */ /* 0x000fea0003800200 */
.L_x_10555:
        /* <DEDUP_REMOVED lines=15> */
.L_x_10558:
[----:B------:R-:W-:Y:S05]  /*1190*/  BSYNC.RECONVERGENT B0 ;  /* 0x0000000000007941 */ /* 0x000fea0003800200 */
.L_x_10557:
        /* <DEDUP_REMOVED lines=20> */
[----:B-1----:R-:W-:Y:S05]  /*12e0*/  @P6 RET.REL.NODEC R150 `(_ZN5flash24flash_fwd_splitkv_kernelI23Flash_fwd_kernel_traitsILi128ELi64ELi64ELi4ELb0ELb0EN7cutlass10bfloat16_tE19Flash_kernel_traitsILi128ELi64ELi64ELi4ES3_EELb0ELb1ELb0ELb0ELb0ELb0ELb1ELb0EEEvNS_16Flash_fwd_paramsE) ;  /* 0xffffffec96446950 */ /* 0x002fea0003c3ffff */
[----:B------:R-:W-:Y:S02]  /*12f0*/  MOV R5, 0xff800000 ;  /* 0xff80000000057802 */ /* 0x000fe40000000f00 */
[----:B------:R-:W-:-:S03]  /*1300*/  MOV R151, 0x0 ;  /* 0x0000000000977802 */ /* 0x000fc60000000f00 */
[----:B------:R1:W-:Y:S02]  /*1310*/  ST.E desc[UR4][R2.64+0xe0], R5 ;  /* 0x0000e00502007985 */ /* 0x0003e4000c101904 */
[----:B-1----:R-:W-:Y:S05]  /*1320*/  RET.REL.NODEC R150 `(_ZN5flash24flash_fwd_splitkv_kernelI23Flash_fwd_kernel_traitsILi128ELi64ELi64ELi4ELb0ELb0EN7cutlass10bfloat16_tE19Flash_kernel_traitsILi128ELi64ELi64ELi4ES3_EELb0ELb1ELb0ELb0ELb0ELb0ELb1ELb0EEEvNS_16Flash_fwd_paramsE) ;  /* 0xffffffec96347950 */ /* 0x002fea0003c3ffff */
.L_x_10542:
        /* <DEDUP_REMOVED lines=55> */
[----:B----45:R-:W4:Y:S02]  /*16a0*/  MUFU.RCP R14, R16 ;  /* 0x00000010000e7308 */ /* 0x030f240000001000 */
        /* <DEDUP_REMOVED lines=45> */
.L_x_10560:
        /* <DEDUP_REMOVED lines=23> */
[----:B------:R-:W-:Y:S01]  /*1af0*/  @!P4 SHF.R.S32.HI R0, RZ, 0x1f, R16 ;  /* 0x0000001fff00c819 */ /* 0x000fe20000011410 */
[----:B---3--:R-:W-:-:S03]  /*1b00*/  @!P4 IMAD R7, R141, R16, RZ ;  /* 0x000000108d07c224 */ /* 0x008fc600078e02ff */
[----:B------:R-:W-:Y:S01]  /*1b10*/  ISETP.GT.U32.AND P3, PT, R4, R5, PT ;  /* 0x000000050400720c */ /* 0x000fe20003f64070 */
[----:B------:R-:W-:Y:S02]  /*1b20*/  @!P4 IMAD R0, R0, R140, R7 ;  /* 0x0000008c0000c224 */ /* 0x000fe400078e0207 */
[----:B------:R-:W-:-:S05]  /*1b30*/  @!P4 IMAD.WIDE.U32 R24, R140, R16, RZ ;  /* 0x000000108c18c225 */ /* 0x000fca00078e00ff */
[----:B------:R-:W-:Y:S01]  /*1b40*/  @!P4 IADD3 R25, PT, PT, R25, R0, RZ ;  /* 0x000000001919c210 */ /* 0x000fe20007ffe0ff */
[----:B----45:R-:W-:Y:S01]  /*1b50*/  @!P4 IMAD R9, R23, R14, RZ ;  /* 0x0000000e1709c224 */ /* 0x030fe200078e02ff */
[----:B------:R-:W-:Y:S01]  /*1b60*/  @!P4 SHF.R.S32.HI R0, RZ, 0x1f, R14 ;  /* 0x0000001fff00c819 */ /* 0x000fe2000001140e */
[----:B------:R-:W-:Y:S02]  /*1b70*/  @P4 IMAD.IADD R6, R16, 0x1, R17 ;  /* 0x0000000110064824 */ /* 0x000fe400078e0211 */
[----:B------:R-:W-:Y:S02]  /*1b80*/  @!P3 IADD3 R5, PT, PT, R5, -R4, RZ ;  /* 0x800000040505b210 */ /* 0x000fe40007ffe0ff */
[C---:B------:R-:W-:Y:S02]  /*1b90*/  @!P4 IMAD R9, R22.reuse, R0, R9 ;  /* 0x000000001609c224 */ /* 0x040fe400078e0209 */
[----:B------:R-:W-:Y:S01]  /*1ba0*/  ISETP.GE.U32.AND P5, PT, R5, R4, PT ;  /* 0x000000040500720c */ /* 0x000fe20003fa6070 */
[----:B------:R-:W-:Y:S01]  /*1bb0*/  @!P4 IMAD.WIDE.U32 R22, R22, R14, R24 ;  /* 0x0000000e1616c225 */ /* 0x000fe200078e0018 */
[----:B------:R-:W-:-:S03]  /*1bc0*/  LOP3.LUT R5, R156, R13, RZ, 0x3c, !PT ;  /* 0x0000000d9c057212 */ /* 0x000fc600078e3cff */
[-C--:B------:R-:W-:Y:S02]  /*1bd0*/  @P4 IMAD R0, R141, R6.reuse, RZ ;  /* 0x000000068d004224 */ /* 0x080fe400078e02ff */
[----:B------:R-:W-:Y:S01]  /*1be0*/  @P4 IMAD.WIDE.U32 R6, R140, R6, RZ ;  /* 0x000000068c064225 */ /* 0x000fe200078e00ff */
[----:B------:R-:W-:Y:S02]  /*1bf0*/  ISETP.GE.AND P2, PT, R5, RZ, PT ;  /* 0x000000ff0500720c */ /* 0x000fe40003f46270 */
[----:B------:R-:W-:Y:S01]  /*1c00*/  ISETP.NE.AND P1, PT, R13, RZ, PT ;  /* 0x000000ff0d00720c */ /* 0x000fe20003f25270 */
[----:B------:R-:W-:Y:S01]  /*1c10*/  @!P4 IMAD.MOV.U32 R12, RZ, RZ, R22 ;  /* 0x000000ffff0cc224 */ /* 0x000fe200078e0016 */
[----:B------:R-:W-:Y:S01]  /*1c20*/  @!P4 IADD3 R9, PT, PT, R23, R9, RZ ;  /* 0x000000091709c210 */ /* 0x000fe20007ffe0ff */
[----:B------:R-:W-:Y:S01]  /*1c30*/  @!P3 VIADD R11, R11, 0x1 ;  /* 0x000000010b0bb836 */ /* 0x000fe20000000000 */
[----:B------:R-:W-:Y:S02]  /*1c40*/  LEA R4, R121, 0xffffffc0, 0x6 ;  /* 0xffffffc079047811 */ /* 0x000fe400078e30ff */
        /* <DEDUP_REMOVED lines=17> */
[----:B------:R-:W-:Y:S01]  /*1d60*/  @!P4 SHF.R.S32.HI R5, RZ, 0x1f, R14 ;  /* 0x0000001fff05c819 */ /* 0x000fe2000001140e */
[----:B------:R-:W-:Y:S01]  /*1d70*/  @P4 IMAD.IADD R16, R16, 0x1, R17 ;  /* 0x0000000110104824 */ /* 0x000fe200078e0211 */
[----:B------:R-:W-:Y:S01]  /*1d80*/  IADD3 R23, PT, PT, R23, R6, RZ ;  /* 0x0000000617177210 */ /* 0x000fe20007ffe0ff */
[----:B------:R-:W-:Y:S01]  /*1d90*/  IMAD R9, R21, R11, RZ ;  /* 0x0000000b15097224 */ /* 0x000fe200078e02ff */
[----:B------:R-:W-:Y:S01]  /*1da0*/  SHF.R.S32.HI R6, RZ, 0x1f, R11 ;  /* 0x0000001fff067819 */ /* 0x000fe2000001140b */
[----:B------:R-:W-:-:S02]  /*1db0*/  @!P4 IMAD R0, R18, R5, R0 ;  /* 0x000000051200c224 */ /* 0x000fc400078e0200 */
[----:B------:R-:W-:-:S04]  /*1dc0*/  @!P4 IMAD.WIDE.U32 R18, R18, R14, R24 ;  /* 0x0000000e1212c225 */ /* 0x000fc800078e0018 */
[-C--:B------:R-:W-:Y:S02]  /*1dd0*/  @P4 IMAD R5, R143, R16.reuse, RZ ;  /* 0x000000108f054224 */ /* 0x080fe400078e02ff */
[----:B------:R-:W-:-:S04]  /*1de0*/  @P4 IMAD.WIDE.U32 R16, R142, R16, RZ ;  /* 0x000000108e104225 */ /* 0x000fc800078e00ff */
[----:B------:R-:W-:Y:S01]  /*1df0*/  IMAD.WIDE.U32 R40, R20, R11, R22 ;  /* 0x0000000b14287225 */ /* 0x000fe200078e0016 */
[----:B------:R-:W-:-:S03]  /*1e00*/  @!P4 IADD3 R11, PT, PT, R19, R0, RZ ;  /* 0x00000000130bc210 */ /* 0x000fc60007ffe0ff */
[----:B------:R-:W-:Y:S01]  /*1e10*/  IMAD R6, R20, R6, R9 ;  /* 0x0000000614067224 */ /* 0x000fe200078e0209 */
[----:B------:R-:W-:Y:S02]  /*1e20*/  @P4 IADD3 R11, PT, PT, R17, R5, RZ ;  /* 0x00000005110b4210 */ /* 0x000fe40007ffe0ff */
[----:B------:R-:W-:Y:S01]  /*1e30*/  @P4 MOV R18, R16 ;  /* 0x0000001000124202 */ /* 0x000fe20000000f00 */
[----:B------:R-:W-:Y:S02]  /*1e40*/  IMAD.IADD R6, R41, 0x1, R6 ;  /* 0x0000000129067824 */ /* 0x000fe400078e0206 */
.L_x_10561:
[----:B------:R-:W-:Y:S05]  /*1e50*/  BSYNC.RECONVERGENT B0 ;  /* 0x0000000000007941 */ /* 0x000fea0003800200 */
.L_x_10559:
[----:B------:R-:W-:Y:S01]  /*1e60*/  ISETP.NE.AND P2, PT, R15, -0x1, PT ;  /* 0xffffffff0f00780c */ /* 0x000fe20003f45270 */
[----:B------:R-:W2:Y:S04]  /*1e70*/  LD.E.64 R36, desc[UR4][R2.64+0x30] ;  /* 0x0000300402247980 */ /* 0x000ea8000c101b00 */
[----:B------:R-:W3:Y:S04]  /*1e80*/  LD.E.64 R28, desc[UR4][R2.64+0x48] ;  /* 0x00004804021c7980 */ /* 0x000ee8000c101b00 */
[----:B------:R1:W5:Y:S04]  /*1e90*/  LD.E.64 R42, desc[UR4][R2.64+0x8] ;  /* 0x00000804022a7980 */ /* 0x000368000c101b00 */
[----:B------:R-:W4:Y:S04]  /*1ea0*/  @!P2 LD.E.64 R16, desc[UR4][R2.64+0x18] ;  /* 0x000018040210a980 */ /* 0x000f28000c101b00 */
[----:B------:R1:W5:Y:S04]  /*1eb0*/  LD.E R152, desc[UR4][R2.64+0xc0] ;  /* 0x0000c00402987980 */ /* 0x000368000c101900 */
[----:B------:R1:W5:Y:S01]  /*1ec0*/  LD.E.64 R38, desc[UR4][R2.64] ;  /* 0x0000000402267980 */ /* 0x000362000c101b00 */
[----:B------:R-:W1:Y:S01]  /*1ed0*/  S2R R9, SR_CgaCtaId ;  /* 0x0000000000097919 */ /* 0x000e620000008800 */
[----:B------:R-:W-:-:S02]  /*1ee0*/  IMAD.SHL.U32 R0, R8, 0x8, RZ ;  /* 0x0000000808007824 */ /* 0x000fc400078e00ff */
[----:B--2---:R-:W-:-:S04]  /*1ef0*/  @P2 IMAD.WIDE.U32 R20, R36, R15, RZ ;  /* 0x0000000f24142225 */ /* 0x004fc800078e00ff */
[----:B------:R-:W-:Y:S02]  /*1f00*/  @P2 IMAD R14, R37, R15, RZ ;  /* 0x0000000f250e2224 */ /* 0x000fe400078e02ff */
[----:B----4-:R-:W-:-:S04]  /*1f10*/  @!P2 IMAD.WIDE.U32 R22, R16, R157, RZ ;  /* 0x0000009d1016a225 */ /* 0x010fc800078e00ff */
[----:B------:R-:W-:Y:S02]  /*1f20*/  @!P2 IMAD R5, R17, R157, RZ ;  /* 0x0000009d1105a224 */ /* 0x000fe400078e02ff */
[----:B------:R-:W-:Y:S01]  /*1f30*/  @!P2 IMAD.MOV.U32 R12, RZ, RZ, R22 ;  /* 0x000000ffff0ca224 */ /* 0x000fe200078e0016 */
[----:B------:R-:W-:Y:S01]  /*1f40*/  @P2 MOV R12, R20 ;  /* 0x00000014000c2202 */ /* 0x000fe20000000f00 */
[----:B------:R-:W-:Y:S02]  /*1f50*/  @!P2 IMAD.IADD R5, R23, 0x1, R5 ;  /* 0x000000011705a824 */ /* 0x000fe400078e0205 */
[----:B------:R-:W-:Y:S02]  /*1f60*/  @P2 IMAD.IADD R5, R21, 0x1, R14 ;  /* 0x0000000115052824 */ /* 0x000fe400078e020e */
[----:B------:R2:W5:Y:S01]  /*1f70*/  LD.E.64 R20, desc[UR4][R2.64+0x10] ;  /* 0x0000100402147980 */ /* 0x000562000c101b00 */
[----:B------:R-:W-:Y:S01]  /*1f80*/  LOP3.LUT R155, R0, 0x38, RZ, 0xc0, !PT ;  /* 0x00000038009b7812 */ /* 0x000fe200078ec0ff */
[----:B------:R-:W-:-:S03]  /*1f90*/  IMAD.IADD R144, R99, 0x1, -R154 ;  /* 0x0000000163907824 */ /* 0x000fc600078e0a9a */
[----:B------:R-:W-:Y:S02]  /*1fa0*/  IADD3 R14, P1, PT, R155, R12, RZ ;  /* 0x0000000c9b0e7210 */ /* 0x000fe40007f3e0ff */
[----:B------:R-:W-:-:S03]  /*1fb0*/  SHF.R.U32.HI R24, RZ, 0x3, R8 ;  /* 0x00000003ff187819 */ /* 0x000fc60000011608 */
[----:B------:R-:W-:Y:S01]  /*1fc0*/  IMAD.X R15, RZ, RZ, R5, P1 ;  /* 0x000000ffff0f7224 */ /* 0x000fe200008e0605 */
[----:B------:R-:W-:Y:S02]  /*1fd0*/  LOP3.LUT R5, R0, 0x1c0, RZ, 0xc0, !PT ;  /* 0x000001c000057812 */ /* 0x000fe400078ec0ff */
[----:B------:R-:W-:Y:S01]  /*1fe0*/  ISETP.GE.AND P5, PT, R24, R144, PT ;  /* 0x000000901800720c */ /* 0x000fe20003fa6270 */
[----:B---3--:R-:W-:Y:S01]  /*1ff0*/  IMAD R31, R29, R156, RZ ;  /* 0x0000009c1d1f7224 */ /* 0x008fe200078e02ff */
[----:B------:R-:W-:Y:S02]  /*2000*/  SHF.R.S32.HI R12, RZ, 0x1f, R156 ;  /* 0x0000001fff0c7819 */ /* 0x000fe4000001149c */
[----:B------:R-:W-:Y:S01]  /*2010*/  LOP3.LUT R5, R5, 0x38, R8, 0xf8, !PT ;  /* 0x0000003805057812 */ /* 0x000fe200078ef808 */
[----:B------:R-:W-:Y:S01]  /*2020*/  VIADD R32, R121, 0xffffffff ;  /* 0xffffffff79207836 */ /* 0x000fe20000000000 */
[----:B------:R-:W-:Y:S01]  /*2030*/  MOV R16, 0x400 ;  /* 0x0000040000107802 */ /* 0x000fe20000000f00 */
[----:B------:R-:W-:Y:S01]  /*2040*/  IMAD R31, R28, R12, R31 ;  /* 0x0000000c1c1f7224 */ /* 0x000fe200078e021f */
[----:B------:R-:W-:Y:S01]  /*2050*/  LOP3.LUT R5, R5, 0x38, R0, 0x78, !PT ;  /* 0x0000003805057812 */ /* 0x000fe200078e7800 */
[----:B------:R-:W-:Y:S01]  /*2060*/  IMAD.WIDE.U32 R28, R156, R28, R14 ;  /* 0x0000001c9c1c7225 */ /* 0x000fe200078e000e */
[----:B-1----:R-:W-:-:S02]  /*2070*/  LEA R9, R9, R16, 0x18 ;  /* 0x0000001009097211 */ /* 0x002fc400078ec0ff */
[----:B------:R-:W-:Y:S01]  /*2080*/  MOV R25, RZ ;  /* 0x000000ff00197202 */ /* 0x000fe20000000f00 */
[----:B------:R-:W-:Y:S01]  /*2090*/  VIADD R14, R24, 0x20 ;  /* 0x00000020180e7836 */ /* 0x000fe20000000000 */
[----:B------:R-:W-:Y:S01]  /*20a0*/  SHF.L.U32 R103, R32, 0x6, RZ ;  /* 0x0000000620677819 */ /* 0x000fe200000006ff */
[C---:B------:R-:W-:Y:S01]  /*20b0*/  VIADD R12, R24.reuse, 0x30 ;  /* 0x00000030180c7836 */ /* 0x040fe20000000000 */
[----:B------:R-:W-:Y:S01]  /*20c0*/  IADD3 R40, P4, PT, R155, R40, RZ ;  /* 0x000000289b287210 */ /* 0x000fe20007f9e0ff */
[----:B------:R-:W-:Y:S01]  /*20d0*/  BSSY.RECONVERGENT B0, `(.L_x_10562) ;  /* 0x0000020000007945 */ /* 0x000fe20003800200 */
[----:B------:R-:W-:Y:S02]  /*20e0*/  IADD3 R16, PT, PT, R24, 0x10, RZ ;  /* 0x0000001018107810 */ /* 0x000fe40007ffe0ff */
[----:B------:R-:W-:Y:S01]  /*20f0*/  LOP3.LUT R22, R5, 0x1e00, R0, 0xf8, !PT ;  /* 0x00001e0005167812 */ /* 0x000fe200078ef800 */
[----:B------:R-:W-:Y:S01]  /*2100*/  IMAD.WIDE.U32 R34, R35, 0x40, R24 ;  /* 0x0000004023227825 */ /* 0x000fe200078e0018 */
[----:B------:R-:W-:-:S02]  /*2110*/  ISETP.GE.AND P1, PT, R16, R144, PT ;  /* 0x000000901000720c */ /* 0x000fc40003f26270 */
[-C--:B------:R-:W-:Y:S01]  /*2120*/  ISETP.GE.AND P3, PT, R14, R144.reuse, PT ;  /* 0x000000900e00720c */ /* 0x080fe20003f66270 */
[----:B------:R-:W-:Y:S01]  /*2130*/  IMAD.IADD R5, R10, 0x1, -R103 ;  /* 0x000000010a057824 */ /* 0x000fe200078e0a67 */
[----:B------:R-:W-:Y:S01]  /*2140*/  ISETP.GE.AND P2, PT, R12, R144, PT ;  /* 0x000000900c00720c */ /* 0x000fe20003f46270 */
[----:B------:R-:W-:Y:S01]  /*2150*/  IMAD.X R41, RZ, RZ, R6, P4 ;  /* 0x000000ffff297224 */ /* 0x000fe200020e0606 */
[----:B------:R-:W-:Y:S01]  /*2160*/  LOP3.LUT R151, R155, 0x40, RZ, 0xfc, !PT ;  /* 0x000000409b977812 */ /* 0x000fe200078efcff */
[----:B------:R-:W-:Y:S01]  /*2170*/  IMAD.IADD R31, R29, 0x1, R31 ;  /* 0x000000011d1f7824 */ /* 0x000fe200078e021f */
[----:B------:R-:W-:Y:S01]  /*2180*/  LEA R153, R22, R9, 0x1 ;  /* 0x0000000916997211 */ /* 0x000fe200078e08ff */
[----:B--2---:R-:W-:Y:S08]  /*2190*/  @P5 BRA `(.L_x_10563) ;  /* 0x00000000004c5947 */ /* 0x004ff00003800000 */
        /* <DEDUP_REMOVED lines=19> */
.L_x_10563:
[----:B------:R-:W-:Y:S05]  /*22d0*/  BSYNC.RECONVERGENT B0 ;  /* 0x0000000000007941 */ /* 0x000fea0003800200 */
.L_x_10562:
        /* <DEDUP_REMOVED lines=28> */
.L_x_10565:
[----:B------:R-:W-:Y:S05]  /*24a0*/  BSYNC.RECONVERGENT B0 ;  /* 0x0000000000007941 */ /* 0x000fea0003800200 */
.L_x_10564:
        /* <DEDUP_REMOVED lines=29> */
.L_x_10567:
[----:B------:R-:W-:Y:S05]  /*2680*/  BSYNC.RECONVERGENT B0 ;  /* 0x0000000000007941 */ /* 0x000fea0003800200 */
.L_x_10566:
        /* <DEDUP_REMOVED lines=29> */
.L_x_10569:
[----:B------:R-:W-:Y:S05]  /*2860*/  BSYNC.RECONVERGENT B0 ;  /* 0x0000000000007941 */ /* 0x000fea0003800200 */
.L_x_10568:
        /* <DEDUP_REMOVED lines=16> */
.L_x_10571:
[----:B------:R-:W-:Y:S05]  /*2970*/  BSYNC.RECONVERGENT B0 ;  /* 0x0000000000007941 */ /* 0x000fea0003800200 */
.L_x_10570:
        /* <DEDUP_REMOVED lines=14> */
.L_x_10573:
[----:B------:R-:W-:Y:S05]  /*2a60*/  BSYNC.RECONVERGENT B0 ;  /* 0x0000000000007941 */ /* 0x000fea0003800200 */
.L_x_10572:
        /* <DEDUP_REMOVED lines=16> */
.L_x_10575:
[----:B------:R-:W-:Y:S05]  /*2b70*/  BSYNC.RECONVERGENT B0 ;  /* 0x0000000000007941 */ /* 0x000fea0003800200 */
.L_x_10574:
        /* <DEDUP_REMOVED lines=16> */
.L_x_10577:
[----:B------:R-:W-:Y:S05]  /*2c80*/  BSYNC.RECONVERGENT B0 ;  /* 0x0000000000007941 */ /* 0x000fea0003800200 */
.L_x_10576:
[----:B------:R-:W-:Y:S01]  /*2c90*/  IABS R19, R13 ;  /* 0x0000000d00137213 */ /* 0x000fe20000000000 */
[----:B------:R2:W5:Y:S03]  /*2ca0*/  LD.E R97, desc[UR4][R2.64+0x184] ;  /* 0x0001840402617980 */ /* 0x000566000c101900 */
[----:B-1----:R-:W4:Y:S01]  /*2cb0*/  I2F.RP R23, R19 ;  /* 0x0000001300177306 */ /* 0x002f220000209400 */
[----:B------:R-:W-:Y:S01]  /*2cc0*/  IABS R17, R156 ;  /* 0x0000009c00117213 */ /* 0x000fe20000000000 */
[-C--:B------:R-:W-:Y:S01]  /*2cd0*/  IMAD R7, R7, R142.reuse, RZ ;  /* 0x0000008e07077224 */ /* 0x080fe200078e02ff */
[----:B------:R-:W0:Y:S04]  /*2ce0*/  LDGDEPBAR ;  /* 0x00000000000079af */ /* 0x000e280000000000 */
[----:B------:R2:W5:Y:S01]  /*2cf0*/  LD.E R35, desc[UR4][R2.64+0x188] ;  /* 0x0001880402237980 */ /* 0x000562000c101900 */
[C---:B------:R-:W-:Y:S01]  /*2d00*/  IMAD R7, R4.reuse, R143, R7 ;  /* 0x0000008f04077224 */ /* 0x040fe200078e0207 */
[----:B------:R-:W-:Y:S01]  /*2d10*/  SHF.R.U32.HI R34, RZ, 0x1, R8 ;  /* 0x00000001ff227819 */ /* 0x000fe20000011608 */
[----:B---3--:R-:W-:-:S04]  /*2d20*/  IMAD.WIDE.U32 R30, R4, R142, RZ ;  /* 0x0000008e041e7225 */ /* 0x008fc800078e00ff */
[----:B------:R-:W-:Y:S01]  /*2d30*/  IMAD R149, R143, R24, RZ ;  /* 0x000000188f957224 */ /* 0x000fe200078e02ff */
[----:B----4-:R2:W1:Y:S01]  /*2d40*/  MUFU.RCP R28, R23 ;  /* 0x00000017001c7308 */ /* 0x0104620000001000 */
[----:B------:R-:W-:-:S05]  /*2d50*/  DEPBAR.LE SB0, 0x0 ;  /* 0x000080000000791a */ /* 0x000fca0000000000 */
[----:B------:R-:W-:Y:S05]  /*2d60*/  WARPSYNC.ALL ;  /* 0x0000000000007948 */ /* 0x000fea0003800000 */
[----:B-1----:R-:W-:Y:S01]  /*2d70*/  VIADD R28, R28, 0xffffffe ;  /* 0x0ffffffe1c1c7836 */ /* 0x002fe20000000000 */
[----:B------:R-:W-:Y:S03]  /*2d80*/  BSSY.RECONVERGENT B0, `(.L_x_10578) ;  /* 0x000003f000007945 */ /* 0x000fe60003800200 */
[----:B------:R-:W1:Y:S02]  /*2d90*/  F2I.FTZ.U32.TRUNC.NTZ R29, R28 ;  /* 0x0000001c001d7305 */ /* 0x000e64000021f000 */
[----:B-1----:R-:W-:-:S02]  /*2da0*/  IMAD.MOV R15, RZ, RZ, -R29 ;  /* 0x000000ffff0f7224 */ /* 0x002fc400078e0a1d */
[----:B------:R-:W-:Y:S02]  /*2db0*/  IMAD.MOV.U32 R28, RZ, RZ, RZ ;  /* 0x000000ffff1c7224 */ /* 0x000fe400078e00ff */
        /* <DEDUP_REMOVED lines=10> */
[----:B------:R-:W-:Y:S01]  /*2e60*/  @!P2 IMAD.IADD R28, R28, 0x1, -R19 ;  /* 0x000000011c1ca824 */ /* 0x000fe200078e0a13 */
[----:B------:R-:W-:Y:S02]  /*2e70*/  @!P2 IADD3 R22, PT, PT, R22, 0x1, RZ ;  /* 0x000000011616a810 */ /* 0x000fe40007ffe0ff */
[----:B------:R-:W-:Y:S02]  /*2e80*/  ISETP.NE.AND P2, PT, R13, RZ, PT ;  /* 0x000000ff0d00720c */ /* 0x000fe40003f45270 */
[----:B------:R-:W-:Y:S01]  /*2e90*/  ISETP.GE.U32.AND P3, PT, R28, R19, PT ;  /* 0x000000131c00720c */ /* 0x000fe20003f66070 */
[----:B------:R-:W-:Y:S02]  /*2ea0*/  IMAD.IADD R28, R31, 0x1, R7 ;  /* 0x000000011f1c7824 */ /* 0x000fe400078e0207 */
[----:B------:R-:W-:-:S10]  /*2eb0*/  IMAD.SHL.U32 R7, R142, 0x10, RZ ;  /* 0x000000108e077824 */ /* 0x000fd400078e00ff */
[----:B------:R-:W-:-:S04]  /*2ec0*/  @P3 VIADD R22, R22, 0x1 ;  /* 0x0000000116163836 */ /* 0x000fc80000000000 */
[----:B------:R-:W-:Y:S01]  /*2ed0*/  @!P1 IMAD.MOV R22, RZ, RZ, -R22 ;  /* 0x000000ffff169224 */ /* 0x000fe200078e0a16 */
[----:B------:R-:W-:Y:S02]  /*2ee0*/  @!P2 LOP3.LUT R22, RZ, R13, RZ, 0x33, !PT ;  /* 0x0000000dff16a212 */ /* 0x000fe400078e33ff */
[----:B------:R-:W-:Y:S02]  /*2ef0*/  IADD3 R18, P2, P1, R30, R18, R155 ;  /* 0x000000121e127210 */ /* 0x000fe4000795e09b */
[----:B------:R-:W-:Y:S01]  /*2f00*/  SHF.R.S32.HI R4, RZ, 0x1f, R22 ;  /* 0x0000001fff047819 */ /* 0x000fe20000011416 */
[-C--:B------:R-:W-:Y:S01]  /*2f10*/  IMAD R13, R27, R22.reuse, RZ ;  /* 0x000000161b0d7224 */ /* 0x080fe200078e02ff */
[----:B------:R-:W-:Y:S01]  /*2f20*/  IADD3.X R11, PT, PT, R28, R11, RZ, P2, P1 ;  /* 0x0000000b1c0b7210 */ /* 0x000fe200017e24ff */
[----:B--2---:R-:W-:-:S04]  /*2f30*/  IMAD.WIDE.U32 R22, R26, R22, RZ ;  /* 0x000000161a167225 */ /* 0x004fc800078e00ff */
[----:B------:R-:W-:Y:S01]  /*2f40*/  IMAD R4, R4, R26, R13 ;  /* 0x0000001a04047224 */ /* 0x000fe200078e020d */
[----:B------:R-:W-:Y:S02]  /*2f50*/  IADD3 R18, P1, PT, R18, R22, RZ ;  /* 0x0000001612127210 */ /* 0x000fe40007f3e0ff */
[----:B------:R-:W-:Y:S02]  /*2f60*/  SHF.R.U32.HI R13, RZ, 0x4, R8 ;  /* 0x00000004ff0d7819 */ /* 0x000fe40000011608 */
[----:B------:R-:W-:-:S05]  /*2f70*/  IADD3 R4, PT, PT, R23, R4, RZ ;  /* 0x0000000417047210 */ /* 0x000fca0007ffe0ff */
[----:B------:R-:W-:Y:S01]  /*2f80*/  IMAD.X R19, R11, 0x1, R4, P1 ;  /* 0x000000010b137824 */ /* 0x000fe200008e0604 */
[C---:B------:R-:W-:Y:S01]  /*2f90*/  SHF.L.U32 R4, R8.reuse, 0x5, RZ ;  /* 0x0000000508047819 */ /* 0x040fe200000006ff */
[----:B------:R-:W-:Y:S02]  /*2fa0*/  IMAD.SHL.U32 R11, R8, 0x40, RZ ;  /* 0x00000040080b7824 */ /* 0x000fe400078e00ff */
[----:B------:R-:W-:-:S03]  /*2fb0*/  IMAD.WIDE.U32 R18, R24, R142, R18 ;  /* 0x0000008e18127225 */ /* 0x000fc600078e0012 */
[----:B------:R-:W-:Y:S01]  /*2fc0*/  LOP3.LUT R17, R11, 0x1c0, RZ, 0xc0, !PT ;  /* 0x000001c00b117812 */ /* 0x000fe200078ec0ff */
[----:B------:R-:W-:Y:S01]  /*2fd0*/  IMAD.IADD R149, R19, 0x1, R149 ;  /* 0x0000000113957824 */ /* 0x000fe200078e0295 */
[C---:B------:R-:W-:Y:S02]  /*2fe0*/  LEA R148, P1, R18.reuse, R20, 0x1 ;  /* 0x0000001412947211 */ /* 0x040fe400078208ff */
[----:B------:R-:W-:Y:S02]  /*2ff0*/  LOP3.LUT R11, R11, 0x200, RZ, 0xc0, !PT ;  /* 0x000002000b0b7812 */ /* 0x000fe400078ec0ff */
[----:B------:R-:W-:Y:S02]  /*3000*/  LOP3.LUT R19, R17, 0x8, R34, 0xf8, !PT ;  /* 0x0000000811137812 */ /* 0x000fe400078ef822 */
[----:B------:R-:W-:Y:S02]  /*3010*/  LEA.HI.X R149, R18, R21, R149, 0x1, P1 ;  /* 0x0000001512957211 */ /* 0x000fe400008f0c95 */
[----:B------:R-:W-:-:S02]  /*3020*/  LOP3.LUT R15, R11, 0x7c00, R4, 0xf8, !PT ;  /* 0x00007c000b0f7812 */ /* 0x000fc400078ef804 */
[----:B------:R-:W-:Y:S02]  /*3030*/  SHF.L.U64.HI R18, R142, 0x4, R143 ;  /* 0x000000048e127819 */ /* 0x000fe4000001028f */
        /* <DEDUP_REMOVED lines=17> */
.L_x_10579:
[----:B------:R2:W-:Y:S04]  /*3150*/  STS.128 [R153+0x8000], RZ ;  /* 0x008000ff99007388 */ /* 0x0005e80000000c00 */
[----:B------:R2:W-:Y:S02]  /*3160*/  STS.128 [R153+0xa000], RZ ;  /* 0x00a000ff99007388 */ /* 0x0005e40000000c00 */
.L_x_10580:
[----:B------:R-:W-:Y:S05]  /*3170*/  BSYNC.RECONVERGENT B0 ;  /* 0x0000000000007941 */ /* 0x000fea0003800200 */
.L_x_10578:
[-C--:B------:R-:W-:Y:S01]  /*3180*/  ISETP.GE.AND P2, PT, R16, R5.reuse, PT ;  /* 0x000000051000720c */ /* 0x080fe20003f46270 */
[----:B------:R-:W-:Y:S01]  /*3190*/  IMAD.SHL.U32 R13, R13, 0x400, RZ ;  /* 0x000004000d0d7824 */ /* 0x000fe200078e00ff */
[----:B------:R-:W-:Y:S01]  /*31a0*/  LOP3.LUT R17, R17, 0x8, R8, 0x78, !PT ;  /* 0x0000000811117812 */ /* 0x000fe200078e7808 */
[----:B------:R-:W-:Y:S01]  /*31b0*/  BSSY.RECONVERGENT B0, `(.L_x_10581) ;  /* 0x0000019000007945 */ /* 0x000fe20003800200 */
[-C--:B------:R-:W-:Y:S02]  /*31c0*/  ISETP.GE.AND P4, PT, R12, R5.reuse, PT ;  /* 0x000000050c00720c */ /* 0x080fe40003f86270 */
[----:B------:R-:W-:Y:S01]  /*31d0*/  LOP3.LUT R17, R17, 0x38, R0, 0x78, !PT ;  /* 0x0000003811117812 */ /* 0x000fe200078e7800 */
[----:B------:R-:W-:Y:S01]  /*31e0*/  IMAD.IADD R0, R4, 0x1, R15 ;  /* 0x0000000104007824 */ /* 0x000fe200078e020f */
[----:B------:R-:W-:Y:S02]  /*31f0*/  LOP3.LUT R138, R13, 0x400, RZ, 0xc0, !PT ;  /* 0x000004000d8a7812 */ /* 0x000fe400078ec0ff */
[C---:B------:R-:W-:Y:S01]  /*3200*/  LEA R12, P1, R7.reuse, R148, 0x1 ;  /* 0x00000094070c7211 */ /* 0x040fe200078208ff */
[----:B------:R-:W-:Y:S01]  /*3210*/  IMAD R139, R0, 0x2, R9 ;  /* 0x00000002008b7824 */ /* 0x000fe200078e0209 */
[----:B------:R-:W-:Y:S01]  /*3220*/  ISETP.GE.AND P3, PT, R14, R5, PT ;  /* 0x000000050e00720c */ /* 0x000fe20003f66270 */
[----:B------:R3:W-:Y:S01]  /*3230*/  @P2 STS.128 [R153+0x8800], RZ ;  /* 0x008800ff99002388 */ /* 0x0007e20000000c00 */
[----:B------:R-:W-:Y:S01]  /*3240*/  LEA.HI.X R13, R7, R149, R18, 0x1, P1 ;  /* 0x00000095070d7211 */ /* 0x000fe200008f0c12 */
[----:B------:R-:W-:-:S02]  /*3250*/  IMAD R138, R17, 0x2, R138 ;  /* 0x00000002118a7824 */ /* 0x000fc400078e028a */
        /* <DEDUP_REMOVED lines=14> */
.L_x_10582:
[----:B------:R-:W-:Y:S05]  /*3340*/  BSYNC.RECONVERGENT B0 ;  /* 0x0000000000007941 */ /* 0x000fea0003800200 */
.L_x_10581:
        /* <DEDUP_REMOVED lines=19> */
.L_x_10584:
[----:B------:R-:W-:Y:S05]  /*3480*/  BSYNC.RECONVERGENT B0 ;  /* 0x0000000000007941 */ /* 0x000fea0003800200 */
.L_x_10583:
        /* <DEDUP_REMOVED lines=18> */
.L_x_10586:
[----:B------:R-:W-:Y:S05]  /*35b0*/  BSYNC.RECONVERGENT B0 ;  /* 0x0000000000007941 */ /* 0x000fea0003800200 */
.L_x_10585:
[----:B------:R-:W-:Y:S01]  /*35c0*/  LDSM.16.M88.4 R84, [R139] ;  /* 0x000000008b54783b */ /* 0x000fe20000000200 */
[----:B------:R-:W-:Y:S01]  /*35d0*/  R2P PR, R8, 0x6 ;  /* 0x0000000608007804 */ /* 0x000fe20000000000 */
[----:B------:R-:W-:Y:S01]  /*35e0*/  IMAD.MOV.U32 R5, RZ, RZ, 0x20 ;  /* 0x00000020ff057424 */ /* 0x000fe200078e00ff */
[----:B------:R-:W-:Y:S01]  /*35f0*/  SHF.R.U32.HI R0, RZ, 0x2, R8 ;  /* 0x00000002ff007819 */ /* 0x000fe20000011608 */
[----:B------:R-:W2:Y:S01]  /*3600*/  LDSM.16.M88.4 R56, [R138+0x4000] ;  /* 0x004000008a38783b */ /* 0x000ea20000000200 */
[----:B------:R-:W-:Y:S01]  /*3610*/  IMAD.MOV.U32 R7, RZ, RZ, 0x40 ;  /* 0x00000040ff077424 */ /* 0x000fe200078e00ff */
[----:B-----5:R-:W-:Y:S01]  /*3620*/  IADD3 R97, PT, PT, R10, -R99, -R97 ;  /* 0x800000630a617210 */ /* 0x020fe20007ffe861 */
[----:B------:R-:W-:Y:S01]  /*3630*/  BSSY.RECONVERGENT B1, `(.L_x_10587) ;  /* 0x00000fd000017945 */ /* 0x000fe20003800200 */
[----:B------:R-:W-:Y:S01]  /*3640*/  SEL R5, R5, 0xffffffe0, !P1 ;  /* 0xffffffe005057807 */ /* 0x000fe20004800000 */
[----:B------:R-:W3:Y:S01]  /*3650*/  LDSM.16.M88.4 R48, [R138+0x4800] ;  /* 0x004800008a30783b */ /* 0x000ee20000000200 */
[----:B------:R-:W-:-:S02]  /*3660*/  SEL R7, R7, 0xffffffc0, !P2 ;  /* 0xffffffc007077807 */ /* 0x000fc40005000000 */
[----:B------:R-:W-:Y:S01]  /*3670*/  ISETP.GT.AND P1, PT, R32, R145, PT ;  /* 0x000000912000720c */ /* 0x000fe20003f24270 */
[--C-:B------:R-:W-:Y:S01]  /*3680*/  IMAD.IADD R137, R139, 0x1, R5.reuse ;  /* 0x000000018b897824 */ /* 0x100fe200078e0205 */
[----:B------:R-:W3:Y:S01]  /*3690*/  LDSM.16.M88.4 R40, [R138+0x5000] ;  /* 0x005000008a28783b */ /* 0x000ee20000000200 */
[C---:B------:R-:W-:Y:S01]  /*36a0*/  IMAD.IADD R133, R138.reuse, 0x1, R5 ;  /* 0x000000018a857824 */ /* 0x040fe200078e0205 */
[----:B------:R-:W-:Y:S01]  /*36b0*/  IADD3 R35, PT, PT, R35, R10, -R99 ;  /* 0x0000000a23237210 */ /* 0x000fe20007ffe863 */
[--C-:B------:R-:W-:Y:S01]  /*36c0*/  IMAD.IADD R136, R139, 0x1, R7.reuse ;  /* 0x000000018b887824 */ /* 0x100fe200078e0207 */
[----:B------:R-:W3:Y:S01]  /*36d0*/  LDSM.16.M88.4 R16, [R138+0x5800] ;  /* 0x005800008a10783b */ /* 0x000ee20000000200 */
[----:B------:R-:W-:Y:S02]  /*36e0*/  IMAD.IADD R132, R138, 0x1, R7 ;  /* 0x000000018a847824 */ /* 0x000fe400078e0207 */
[C---:B------:R-:W-:Y:S01]  /*36f0*/  IMAD.IADD R135, R5.reuse, 0x1, R136 ;  /* 0x0000000105877824 */ /* 0x040fe200078e0288 */
[----:B------:R-:W-:Y:S01]  /*3700*/  LDSM.16.M88.4 R68, [R137] ;  /* 0x000000008944783b */ /* 0x000fe20000000200 */
[----:B------:R-:W-:-:S03]  /*3710*/  IMAD.IADD R131, R5, 0x1, R132 ;  /* 0x0000000105837824 */ /* 0x000fc600078e0284 */
[----:B------:R-:W3:Y:S04]  /*3720*/  LDSM.16.M88.4 R24, [R133+0x4000] ;  /* 0x004000008518783b */ /* 0x000ee80000000200 */
[----:B------:R-:W3:Y:S04]  /*3730*/  LDSM.16.M88.4 R28, [R133+0x4800] ;  /* 0x00480000851c783b */ /* 0x000ee80000000200 */
[----:B------:R-:W3:Y:S04]  /*3740*/  LDSM.16.M88.4 R80, [R133+0x5000] ;  /* 0x005000008550783b */ /* 0x000ee80000000200 */
[----:B------:R-:W3:Y:S04]  /*3750*/  LDSM.16.M88.4 R76, [R133+0x5800] ;  /* 0x00580000854c783b */ /* 0x000ee80000000200 */
[----:B-1--4-:R-:W-:Y:S01]  /*3760*/  LDSM.16.M88.4 R12, [R136] ;  /* 0x00000000880c783b */ /* 0x012fe20000000200 */
[C---:B--2---:R-:W-:Y:S03]  /*3770*/  HMMA.16816.F32.BF16 R60, R84.reuse, R56, RZ ;  /* 0x00000038543c723c */ /* 0x044fe600000418ff */
[----:B------:R-:W1:Y:S04]  /*3780*/  LDSM.16.M88.4 R20, [R132+0x4000] ;  /* 0x004000008414783b */ /* 0x000e680000000200 */
[----:B------:R-:W-:Y:S01]  /*3790*/  LDSM.16.M88.4 R64, [R132+0x5000] ;  /* 0x005000008440783b */ /* 0x000fe20000000200 */
[C---:B------:R-:W-:Y:S03]  /*37a0*/  HMMA.16816.F32.BF16 R56, R84.reuse, R58, RZ ;  /* 0x0000003a5438723c */ /* 0x040fe600000418ff */
[----:B------:R-:W-:Y:S04]  /*37b0*/  LDSM.16.M88.4 R72, [R135] ;  /* 0x000000008748783b */ /* 0x000fe80000000200 */
[----:B------:R-:W-:Y:S01]  /*37c0*/  LDSM.16.M88.4 R88, [R137+0x2000] ;  /* 0x002000008958783b */ /* 0x000fe20000000200 */
[C---:B---3--:R-:W-:Y:S03]  /*37d0*/  HMMA.16816.F32.BF16 R52, R84.reuse, R48, RZ ;  /* 0x000000305434723c */ /* 0x048fe600000418ff */
        /* <DEDUP_REMOVED lines=32> */
[----:B------:R-:W-:Y:S04]  /*39e0*/  LDSM.16.M88.4 R24, [R139+0x2000] ;  /* 0x002000008b18783b */ /* 0x000fe80000000200 */
[----:B------:R-:W3:Y:S03]  /*39f0*/  LDSM.16.M88.4 R12, [R138+0x6800] ;  /* 0x006800008a0c783b */ /* 0x000ee60000000200 */
[C---:B-1----:R-:W-:Y:S08]  /*3a00*/  HMMA.16816.F32.BF16 R52, R72.reuse, R20, R52 ;  /* 0x000000144834723c */ /* 0x042ff00000041834 */
[C---:B------:R-:W-:Y:S01]  /*3a10*/  HMMA.16816.F32.BF16 R48, R72.reuse, R22, R48 ;  /* 0x000000164830723c */ /* 0x040fe20000041830 */
[----:B------:R-:W-:Y:S07]  /*3a20*/  LDSM.16.M88.4 R20, [R133+0x6000] ;  /* 0x006000008514783b */ /* 0x000fee0000000200 */
[C---:B------:R-:W-:Y:S08]  /*3a30*/  HMMA.16816.F32.BF16 R60, R72.reuse, R28, R60 ;  /* 0x0000001c483c723c */ /* 0x040ff0000004183c */
[C---:B------:R-:W-:Y:S01]  /*3a40*/  HMMA.16816.F32.BF16 R56, R72.reuse, R30, R56 ;  /* 0x0000001e4838723c */ /* 0x040fe20000041838 */
[----:B------:R-:W1:Y:S07]  /*3a50*/  LDSM.16.M88.4 R28, [R138+0x7800] ;  /* 0x007800008a1c783b */ /* 0x000e6e0000000200 */
[----:B--2---:R-:W-:Y:S08]  /*3a60*/  HMMA.16816.F32.BF16 R44, R72, R16, R44 ;  /* 0x00000010482c723c */ /* 0x004ff0000004182c */
[C---:B---3--:R-:W-:Y:S08]  /*3a70*/  HMMA.16816.F32.BF16 R52, R24.reuse, R12, R52 ;  /* 0x0000000c1834723c */ /* 0x048ff00000041834 */
[----:B------:R-:W-:Y:S01]  /*3a80*/  HMMA.16816.F32.BF16 R48, R24, R14, R48 ;  /* 0x0000000e1830723c */ /* 0x000fe20000041830 */
[----:B------:R-:W2:Y:S07]  /*3a90*/  LDSM.16.M88.4 R12, [R133+0x7000] ;  /* 0x00700000850c783b */ /* 0x000eae0000000200 */
[C---:B------:R-:W-:Y:S01]  /*3aa0*/  HMMA.16816.F32.BF16 R40, R72.reuse, R18, R40 ;  /* 0x000000124828723c */ /* 0x040fe20000041828 */
[----:B------:R-:W3:Y:S07]  /*3ab0*/  LDSM.16.M88.4 R16, [R133+0x6800] ;  /* 0x006800008510783b */ /* 0x000eee0000000200 */
[C---:B------:R-:W-:Y:S08]  /*3ac0*/  HMMA.16816.F32.BF16 R36, R72.reuse, R76, R36 ;  /* 0x0000004c4824723c */ /* 0x040ff00000041824 */
[----:B------:R-:W-:Y:S01]  /*3ad0*/  HMMA.16816.F32.BF16 R84, R72, R78, R84 ;  /* 0x0000004e4854723c */ /* 0x000fe20000041854 */
[----:B------:R-:W-:Y:S04]  /*3ae0*/  LDSM.16.M88.4 R76, [R132+0x6000] ;  /* 0x00600000844c783b */ /* 0x000fe80000000200 */
[----:B------:R-:W-:Y:S03]  /*3af0*/  LDSM.16.M88.4 R72, [R132+0x6800] ;  /* 0x006800008448783b */ /* 0x000fe60000000200 */
[C---:B------:R-:W-:Y:S08]  /*3b00*/  HMMA.16816.F32.BF16 R44, R24.reuse, R64, R44 ;  /* 0x00000040182c723c */ /* 0x040ff0000004182c */
[C---:B------:R-:W-:Y:S01]  /*3b10*/  HMMA.16816.F32.BF16 R40, R24.reuse, R66, R40 ;  /* 0x000000421828723c */ /* 0x040fe20000041828 */
[----:B------:R-:W4:Y:S07]  /*3b20*/  LDSM.16.M88.4 R64, [R132+0x7800] ;  /* 0x007800008440783b */ /* 0x000f2e0000000200 */
[C---:B-1----:R-:W-:Y:S08]  /*3b30*/  HMMA.16816.F32.BF16 R36, R24.reuse, R28, R36 ;  /* 0x0000001c1824723c */ /* 0x042ff00000041824 */
[C---:B------:R-:W-:Y:S08]  /*3b40*/  HMMA.16816.F32.BF16 R60, R24.reuse, R68, R60 ;  /* 0x00000044183c723c */ /* 0x040ff0000004183c */
[C---:B------:R-:W-:Y:S01]  /*3b50*/  HMMA.16816.F32.BF16 R56, R24.reuse, R70, R56 ;  /* 0x000000461838723c */ /* 0x040fe20000041838 */
[----:B------:R-:W1:Y:S07]  /*3b60*/  LDSM.16.M88.4 R68, [R132+0x7000] ;  /* 0x007000008444783b */ /* 0x000e6e0000000200 */
[----:B------:R-:W-:Y:S01]  /*3b70*/  HMMA.16816.F32.BF16 R84, R24, R30, R84 ;  /* 0x0000001e1854723c */ /* 0x000fe20000041854 */
[----:B------:R-:W-:Y:S04]  /*3b80*/  LDSM.16.M88.4 R28, [R135+0x2000] ;  /* 0x00200000871c783b */ /* 0x000fe80000000200 */
[----:B------:R-:W-:Y:S03]  /*3b90*/  LDSM.16.M88.4 R24, [R131+0x6000] ;  /* 0x006000008318783b */ /* 0x000fe60000000200 */
[C---:B--2---:R-:W-:Y:S08]  /*3ba0*/  HMMA.16816.F32.BF16 R44, R88.reuse, R12, R44 ;  /* 0x0000000c582c723c */ /* 0x044ff0000004182c */
[C---:B------:R-:W-:Y:S01]  /*3bb0*/  HMMA.16816.F32.BF16 R40, R88.reuse, R14, R40 ;  /* 0x0000000e5828723c */ /* 0x040fe20000041828 */
[----:B------:R-:W2:Y:S07]  /*3bc0*/  LDSM.16.M88.4 R12, [R131+0x7800] ;  /* 0x00780000830c783b */ /* 0x000eae0000000200 */
[C---:B------:R-:W-:Y:S08]  /*3bd0*/  HMMA.16816.F32.BF16 R36, R88.reuse, R92, R36 ;  /* 0x0000005c5824723c */ /* 0x040ff00000041824 */
[C---:B------:R-:W-:Y:S08]  /*3be0*/  HMMA.16816.F32.BF16 R60, R88.reuse, R20, R60 ;  /* 0x00000014583c723c */ /* 0x040ff0000004183c */
[C---:B------:R-:W-:Y:S01]  /*3bf0*/  HMMA.16816.F32.BF16 R56, R88.reuse, R22, R56 ;  /* 0x000000165838723c */ /* 0x040fe20000041838 */
[----:B------:R-:W2:Y:S07]  /*3c00*/  LDSM.16.M88.4 R20, [R131+0x6800] ;  /* 0x006800008314783b */ /* 0x000eae0000000200 */
[C---:B---3--:R-:W-:Y:S08]  /*3c10*/  HMMA.16816.F32.BF16 R52, R88.reuse, R16, R52 ;  /* 0x000000105834723c */ /* 0x048ff00000041834 */
[----:B------:R-:W-:Y:S01]  /*3c20*/  HMMA.16816.F32.BF16 R48, R88, R18, R48 ;  /* 0x000000125830723c */ /* 0x000fe20000041830 */
[----:B------:R-:W3:Y:S01]  /*3c30*/  LDSM.16.M88.4 R16, [R131+0x7000] ;  /* 0x007000008310783b */ /* 0x000ee20000000200 */
[----:B------:R-:W-:-:S06]  /*3c40*/  DEPBAR.LE SB0, 0x0 ;  /* 0x000080000000791a */ /* 0x000fcc0000000000 */
[----:B------:R-:W-:Y:S08]  /*3c50*/  HMMA.16816.F32.BF16 R84, R88, R94, R84 ;  /* 0x0000005e5854723c */ /* 0x000ff00000041854 */
[C---:B----4-:R-:W-:Y:S08]  /*3c60*/  HMMA.16816.F32.BF16 R36, R80.reuse, R64, R36 ;  /* 0x000000405024723c */ /* 0x050ff00000041824 */
[C---:B------:R-:W-:Y:S08]  /*3c70*/  HMMA.16816.F32.BF16 R60, R80.reuse, R76, R60 ;  /* 0x0000004c503c723c */ /* 0x040ff0000004183c */
[C---:B------:R-:W-:Y:S08]  /*3c80*/  HMMA.16816.F32.BF16 R56, R80.reuse, R78, R56 ;  /* 0x0000004e5038723c */ /* 0x040ff00000041838 */
[C---:B------:R-:W-:Y:S08]  /*3c90*/  HMMA.16816.F32.BF16 R52, R80.reuse, R72, R52 ;  /* 0x000000485034723c */ /* 0x040ff00000041834 */
[C---:B------:R-:W-:Y:S08]  /*3ca0*/  HMMA.16816.F32.BF16 R48, R80.reuse, R74, R48 ;  /* 0x0000004a5030723c */ /* 0x040ff00000041830 */
[C---:B-1----:R-:W-:Y:S08]  /*3cb0*/  HMMA.16816.F32.BF16 R44, R80.reuse, R68, R44 ;  /* 0x00000044502c723c */ /* 0x042ff0000004182c */
[C---:B------:R-:W-:Y:S08]  /*3cc0*/  HMMA.16816.F32.BF16 R40, R80.reuse, R70, R40 ;  /* 0x000000465028723c */ /* 0x040ff00000041828 */
[----:B------:R-:W-:Y:S08]  /*3cd0*/  HMMA.16816.F32.BF16 R84, R80, R66, R84 ;  /* 0x000000425054723c */ /* 0x000ff00000041854 */
[----:B--2---:R-:W-:Y:S01]  /*3ce0*/  HMMA.16816.F32.BF16 R36, R28, R12, R36 ;  /* 0x0000000c1c24723c */ /* 0x004fe20000041824 */
[----:B------:R-:W-:-:S04]  /*3cf0*/  LOP3.LUT R13, R0, 0x7, RZ, 0xc0, !PT ;  /* 0x00000007000d7812 */ /* 0x000fc800078ec0ff */
[----:B------:R-:W-:-:S03]  /*3d00*/  LOP3.LUT R13, R13, 0x1f0, R34, 0xf8, !PT ;  /* 0x000001f00d0d7812 */ /* 0x000fc600078ef822 */
[----:B------:R-:W-:Y:S02]  /*3d10*/  HMMA.16816.F32.BF16 R60, R28, R24, R60 ;  /* 0x000000181c3c723c */ /* 0x000fe4000004183c */
[----:B------:R-:W-:-:S04]  /*3d20*/  IMAD.IADD R0, R154, 0x1, R13 ;  /* 0x000000019a007824 */ /* 0x000fc800078e020d */
        /* <DEDUP_REMOVED lines=9> */
[C---:B---3--:R-:W-:Y:S08]  /*3dc0*/  HMMA.16816.F32.BF16 R44, R28.reuse, R16, R44 ;  /* 0x000000101c2c723c */ /* 0x048ff0000004182c */
        /* <DEDUP_REMOVED lines=17> */
.L_x_10590:
        /* <DEDUP_REMOVED lines=19> */
[-C--:B------:R-:W-:Y:S01]  /*4010*/  IMAD R19, R15, R13.reuse, R0 ;  /* 0x0000000d0f137224 */ /* 0x080fe200078e0200 */
[-C--:B------:R-:W-:Y:S01]  /*4020*/  LOP3.LUT R0, R103, R10.reuse, RZ, 0x3c, !PT ;  /* 0x0000000a67007212 */ /* 0x080fe200078e3cff */
        /* <DEDUP_REMOVED lines=39> */
.L_x_10591:
[----:B------:R-:W-:Y:S05]  /*42a0*/  BSYNC.RECONVERGENT B0 ;  /* 0x0000000000007941 */ /* 0x000fea0003800200 */
.L_x_10589:
        /* <DEDUP_REMOVED lines=53> */
.L_x_10588:
[----:B------:R-:W-:Y:S05]  /*4600*/  BSYNC.RECONVERGENT B1 ;  /* 0x0000000000017941 */ /* 0x000fea0003800200 */
.L_x_10587:
[----:B------:R-:W2:Y:S01]  /*4610*/  LD.E R114, desc[UR4][R2.64+0xdc] ;  /* 0x0000dc0402727980 */ /* 0x000ea2000c101900 */
[----:B------:R-:W-:Y:S01]  /*4620*/  IMAD.SHL.U32 R120, R8, 0x2, RZ ;  /* 0x0000000208787824 */ /* 0x000fe200078e00ff */
[----:B------:R-:W-:Y:S01]  /*4630*/  BSSY B2, `(.L_x_10592) ;  /* 0x00004be000027945 */ /* 0x000fe20003800000 */
[----:B------:R-:W-:-:S03]  /*4640*/  IMAD.IADD R134, R11, 0x1, R4 ;  /* 0x000000010b867824 */ /* 0x000fc600078e0204 */
[----:B------:R-:W-:Y:S01]  /*4650*/  LOP3.LUT R120, R120, 0x6, RZ, 0xc0, !PT ;  /* 0x0000000678787812 */ /* 0x000fe200078ec0ff */
[----:B------:R-:W-:-:S03]  /*4660*/  IMAD R134, R134, 0x2, R9 ;  /* 0x0000000286867824 */ /* 0x000fc600078e0209 */
[----:B-1----:R-:W-:Y:S01]  /*4670*/  LOP3.LUT R17, R103, R120, RZ, 0xfc, !PT ;  /* 0x0000007867117212 */ /* 0x002fe200078efcff */
[--C-:B------:R-:W-:Y:S01]  /*4680*/  IMAD.IADD R129, R7, 0x1, R134.reuse ;  /* 0x0000000107817824 */ /* 0x100fe200078e0286 */
[----:B------:R-:W-:Y:S01]  /*4690*/  LDSM.16.MT88.4 R92, [R134+0x8000] ;  /* 0x00800000865c783b */ /* 0x000fe20000004200 */
[----:B------:R-:W-:Y:S01]  /*46a0*/  IMAD.IADD R130, R5, 0x1, R134 ;  /* 0x0000000105827824 */ /* 0x000fe200078e0286 */
[CC--:B------:R-:W-:Y:S01]  /*46b0*/  ISETP.GE.AND P2, PT, R17.reuse, R163.reuse, PT ;  /* 0x000000a31100720c */ /* 0x0c0fe20003f46270 */
[C---:B------:R-:W-:Y:S01]  /*46c0*/  VIADD R30, R17.reuse, 0x1 ;  /* 0x00000001111e7836 */ /* 0x040fe20000000000 */
[CC--:B------:R-:W-:Y:S01]  /*46d0*/  ISETP.GE.AND P6, PT, R17.reuse, R162.reuse, PT ;  /* 0x000000a21100720c */ /* 0x0c0fe20003fc6270 */
[C---:B------:R-:W-:Y:S01]  /*46e0*/  VIADD R15, R17.reuse, 0x9 ;  /* 0x00000009110f7836 */ /* 0x040fe20000000000 */
[----:B------:R-:W-:Y:S01]  /*46f0*/  FSEL R13, R60, -INF , P2 ;  /* 0xff8000003c0d7808 */ /* 0x000fe20001000000 */
[C---:B------:R-:W-:Y:S01]  /*4700*/  VIADD R28, R17.reuse, 0x8 ;  /* 0x00000008111c7836 */ /* 0x040fe20000000000 */
[CC--:B------:R-:W-:Y:S01]  /*4710*/  ISETP.GE.AND P4, PT, R30.reuse, R163.reuse, PT ;  /* 0x000000a31e00720c */ /* 0x0c0fe20003f86270 */
[C---:B------:R-:W-:Y:S01]  /*4720*/  VIADD R29, R17.reuse, 0x11 ;  /* 0x00000011111d7836 */ /* 0x040fe20000000000 */
[-C--:B------:R-:W-:Y:S01]  /*4730*/  ISETP.GE.AND P3, PT, R30, R162.reuse, PT ;  /* 0x000000a21e00720c */ /* 0x080fe20003f66270 */
[----:B------:R-:W-:Y:S01]  /*4740*/  VIADD R26, R17, 0x10 ;  /* 0x00000010111a7836 */ /* 0x000fe20000000000 */
[----:B------:R-:W-:Y:S01]  /*4750*/  FSEL R24, R61, -INF , P4 ;  /* 0xff8000003d187808 */ /* 0x000fe20002000000 */
[----:B------:R-:W-:Y:S01]  /*4760*/  VIADD R6, R17, 0x19 ;  /* 0x0000001911067836 */ /* 0x000fe20000000000 */
[-C--:B------:R-:W-:Y:S01]  /*4770*/  ISETP.GE.AND P4, PT, R15, R163.reuse, PT ;  /* 0x000000a30f00720c */ /* 0x080fe20003f86270 */
[C---:B------:R-:W-:Y:S01]  /*4780*/  VIADD R12, R17.reuse, 0x18 ;  /* 0x00000018110c7836 */ /* 0x040fe20000000000 */
[----:B------:R-:W-:Y:S01]  /*4790*/  FSEL R24, R24, -INF , !P3 ;  /* 0xff80000018187808 */ /* 0x000fe20005800000 */
[C---:B------:R-:W-:Y:S01]  /*47a0*/  VIADD R27, R17.reuse, 0x21 ;  /* 0x00000021111b7836 */ /* 0x040fe20000000000 */
[CC--:B------:R-:W-:Y:S01]  /*47b0*/  ISETP.GE.AND P2, PT, R28.reuse, R163.reuse, PT ;  /* 0x000000a31c00720c */ /* 0x0c0fe20003f46270 */
[----:B------:R-:W-:Y:S01]  /*47c0*/  VIADD R0, R17, 0x20 ;  /* 0x0000002011007836 */ /* 0x000fe20000000000 */
[-C--:B------:R-:W-:Y:S01]  /*47d0*/  ISETP.GE.AND P3, PT, R15, R162.reuse, PT ;  /* 0x000000a20f00720c */ /* 0x080fe20003f66270 */
[----:B------:R-:W-:Y:S01]  /*47e0*/  VIADD R25, R17, 0x29 ;  /* 0x0000002911197836 */ /* 0x000fe20000000000 */
[----:B------:R-:W-:Y:S01]  /*47f0*/  FSEL R20, R57, -INF , P4 ;  /* 0xff80000039147808 */ /* 0x000fe20002000000 */
[----:B------:R-:W-:Y:S01]  /*4800*/  VIADD R8, R17, 0x28 ;  /* 0x0000002811087836 */ /* 0x000fe20000000000 */
[-C--:B------:R-:W-:Y:S01]  /*4810*/  ISETP.GE.AND P4, PT, R29, R163.reuse, PT ;  /* 0x000000a31d00720c */ /* 0x080fe20003f86270 */
[----:B------:R-:W-:Y:S01]  /*4820*/  VIADD R23, R17, 0x30 ;  /* 0x0000003011177836 */ /* 0x000fe20000000000 */
[----:B------:R-:W-:Y:S01]  /*4830*/  FSEL R13, R13, -INF , !P6 ;  /* 0xff8000000d0d7808 */ /* 0x000fe20007000000 */
[C---:B------:R-:W-:Y:S01]  /*4840*/  VIADD R21, R17.reuse, 0x31 ;  /* 0x0000003111157836 */ /* 0x040fe20000000000 */
[----:B------:R-:W-:Y:S01]  /*4850*/  ISETP.GE.AND P6, PT, R28, R162, PT ;  /* 0x000000a21c00720c */ /* 0x000fe20003fc6270 */
[----:B------:R-:W-:Y:S01]  /*4860*/  VIADD R19, R17, 0x38 ;  /* 0x0000003811137836 */ /* 0x000fe20000000000 */
[----:B------:R-:W-:Y:S01]  /*4870*/  FSEL R22, R56, -INF , P2 ;  /* 0xff80000038167808 */ /* 0x000fe20001000000 */
[----:B------:R-:W-:Y:S01]  /*4880*/  IMAD.IADD R128, R5, 0x1, R129 ;  /* 0x0000000105807824 */ /* 0x000fe200078e0281 */
[----:B------:R-:W-:Y:S01]  /*4890*/  FSEL R20, R20, -INF , !P3 ;  /* 0xff80000014147808 */ /* 0x000fe20005800000 */
[----:B------:R-:W-:Y:S01]  /*48a0*/  LDSM.16.MT88.4 R76, [R129+0x8000] ;  /* 0x00800000814c783b */ /* 0x000fe20000004200 */
[----:B------:R-:W-:-:S02]  /*48b0*/  ISETP.GE.AND P2, PT, R26, R163, PT ;  /* 0x000000a31a00720c */ /* 0x000fc40003f46270 */
[-C--:B------:R-:W-:Y:S01]  /*48c0*/  ISETP.GE.AND P3, PT, R29, R162.reuse, PT ;  /* 0x000000a21d00720c */ /* 0x080fe20003f66270 */
[----:B------:R-:W-:Y:S01]  /*48d0*/  LDSM.16.MT88.4 R68, [R128+0x8000] ;  /* 0x008000008044783b */ /* 0x000fe20000004200 */
[----:B------:R-:W-:Y:S02]  /*48e0*/  FSEL R18, R53, -INF , P4 ;  /* 0xff80000035127808 */ /* 0x000fe40002000000 */
[----:B------:R-:W-:Y:S02]  /*48f0*/  ISETP.GE.AND P4, PT, R6, R163, PT ;  /* 0x000000a30600720c */ /* 0x000fe40003f86270 */
[----:B------:R-:W-:Y:S02]  /*4900*/  FSEL R22, R22, -INF , !P6 ;  /* 0xff80000016167808 */ /* 0x000fe40007000000 */
[----:B------:R-:W-:Y:S02]  /*4910*/  ISETP.GE.AND P6, PT, R26, R162, PT ;  /* 0x000000a21a00720c */ /* 0x000fe40003fc6270 */
[----:B------:R-:W-:-:S02]  /*4920*/  FSEL R16, R52, -INF , P2 ;  /* 0xff80000034107808 */ /* 0x000fc40001000000 */
[----:B------:R-:W-:Y:S02]  /*4930*/  FSEL R18, R18, -INF , !P3 ;  /* 0xff80000012127808 */ /* 0x000fe40005800000 */
[-C--:B------:R-:W-:Y:S02]  /*4940*/  ISETP.GE.AND P2, PT, R12, R163.reuse, PT ;  /* 0x000000a30c00720c */ /* 0x080fe40003f46270 */
        /* <DEDUP_REMOVED lines=12> */
[C---:B------:R-:W-:Y:S02]  /*4a10*/  ISETP.GE.AND P1, PT, R17.reuse, R161, PT ;  /* 0x000000a11100720c */ /* 0x040fe40003f26270 */
[C---:B------:R-:W-:Y:S01]  /*4a20*/  ISETP.GE.AND P5, PT, R17.reuse, R160, PT ;  /* 0x000000a01100720c */ /* 0x040fe20003fa6270 */
[----:B------:R-:W-:Y:S01]  /*4a30*/  VIADD R17, R17, 0x39 ;  /* 0x0000003911117836 */ /* 0x000fe20000000000 */
[----:B------:R-:W-:Y:S02]  /*4a40*/  ISETP.GE.AND P6, PT, R0, R162, PT ;  /* 0x000000a20000720c */ /* 0x000fe40003fc6270 */
[----:B------:R-:W-:-:S02]  /*4a50*/  FSEL R44, R44, -INF , P2 ;  /* 0xff8000002c2c7808 */ /* 0x000fc40001000000 */
[----:B------:R-:W-:Y:S02]  /*4a60*/  FSEL R172, R45, -INF , !P3 ;  /* 0xff8000002dac7808 */ /* 0x000fe40005800000 */
[----:B------:R-:W-:Y:S02]  /*4a70*/  ISETP.GE.AND P2, PT, R8, R163, PT ;  /* 0x000000a30800720c */ /* 0x000fe40003f46270 */
[-C--:B------:R-:W-:Y:S02]  /*4a80*/  ISETP.GE.AND P3, PT, R25, R162.reuse, PT ;  /* 0x000000a21900720c */ /* 0x080fe40003f66270 */
[----:B------:R-:W-:Y:S02]  /*4a90*/  FSEL R41, R41, -INF , P4 ;  /* 0xff80000029297808 */ /* 0x000fe40002000000 */
[----:B------:R-:W-:Y:S02]  /*4aa0*/  FSEL R166, R44, -INF , !P6 ;  /* 0xff8000002ca67808 */ /* 0x000fe40007000000 */
[----:B------:R-:W-:-:S02]  /*4ab0*/  ISETP.GE.AND P6, PT, R8, R162, PT ;  /* 0x000000a20800720c */ /* 0x000fc40003fc6270 */
[----:B------:R-:W-:Y:S02]  /*4ac0*/  FSEL R40, R40, -INF , P2 ;  /* 0xff80000028287808 */ /* 0x000fe40001000000 */
[----:B------:R-:W-:Y:S02]  /*4ad0*/  FSEL R124, R41, -INF , !P3 ;  /* 0xff800000297c7808 */ /* 0x000fe40005800000 */
[-C--:B------:R-:W-:Y:S02]  /*4ae0*/  ISETP.GE.AND P3, PT, R17, R163.reuse, PT ;  /* 0x000000a31100720c */ /* 0x080fe40003f66270 */
[-C--:B------:R-:W-:Y:S02]  /*4af0*/  ISETP.GE.AND P4, PT, R21, R163.reuse, PT ;  /* 0x000000a31500720c */ /* 0x080fe40003f86270 */
[----:B------:R-:W-:Y:S02]  /*4b00*/  FSEL R126, R40, -INF , !P6 ;  /* 0xff800000287e7808 */ /* 0x000fe40007000000 */
[----:B------:R-:W-:-:S02]  /*4b10*/  ISETP.GE.AND P6, PT, R19, R163, PT ;  /* 0x000000a31300720c */ /* 0x000fc40003fc6270 */
[----:B------:R-:W-:Y:S02]  /*4b20*/  FSEL R85, R85, -INF , P3 ;  /* 0xff80000055557808 */ /* 0x000fe40001800000 */
[----:B------:R-:W-:Y:S02]  /*4b30*/  ISETP.GE.AND P2, PT, R23, R163, PT ;  /* 0x000000a31700720c */ /* 0x000fe40003f46270 */
[----:B------:R-:W-:Y:S02]  /*4b40*/  FSEL R37, R37, -INF , P4 ;  /* 0xff80000025257808 */ /* 0x000fe40002000000 */
[----:B------:R-:W-:Y:S02]  /*4b50*/  ISETP.GE.AND P3, PT, R21, R162, PT ;  /* 0x000000a21500720c */ /* 0x000fe40003f66270 */
[----:B------:R-:W-:Y:S02]  /*4b60*/  FSEL R62, R62, -INF , P1 ;  /* 0xff8000003e3e7808 */ /* 0x000fe40000800000 */
[----:B------:R-:W-:-:S02]  /*4b70*/  FSEL R84, R84, -INF , P6 ;  /* 0xff80000054547808 */ /* 0x000fc40003000000 */
[----:B------:R-:W-:Y:S02]  /*4b80*/  FSEL R36, R36, -INF , P2 ;  /* 0xff80000024247808 */ /* 0x000fe40001000000 */
[----:B------:R-:W-:Y:S02]  /*4b90*/  ISETP.GE.AND P6, PT, R23, R162, PT ;  /* 0x000000a21700720c */ /* 0x000fe40003fc6270 */
[----:B------:R-:W-:Y:S02]  /*4ba0*/  FSEL R117, R37, -INF , !P3 ;  /* 0xff80000025757808 */ /* 0x000fe40005800000 */
[CC--:B------:R-:W-:Y:S02]  /*4bb0*/  ISETP.GE.AND P1, PT, R28.reuse, R161.reuse, PT ;  /* 0x000000a11c00720c */ /* 0x0c0fe40003f26270 */
[----:B------:R-:W-:Y:S02]  /*4bc0*/  ISETP.GE.AND P3, PT, R28, R160, PT ;  /* 0x000000a01c00720c */ /* 0x000fe40003f66270 */
[----:B------:R-:W-:-:S02]  /*4bd0*/  ISETP.GE.AND P2, PT, R30, R161, PT ;  /* 0x000000a11e00720c */ /* 0x000fc40003f46270 */
[----:B------:R-:W-:Y:S02]  /*4be0*/  FSEL R28, R62, -INF , !P5 ;  /* 0xff8000003e1c7808 */ /* 0x000fe40006800000 */
[-C--:B------:R-:W-:Y:S02]  /*4bf0*/  ISETP.GE.AND P5, PT, R17, R162.reuse, PT ;  /* 0x000000a21100720c */ /* 0x080fe40003fa6270 */
[----:B------:R-:W-:Y:S02]  /*4c00*/  FSEL R119, R36, -INF , !P6 ;  /* 0xff80000024777808 */ /* 0x000fe40007000000 */
[----:B------:R-:W-:Y:S02]  /*4c10*/  ISETP.GE.AND P6, PT, R19, R162, PT ;  /* 0x000000a21300720c */ /* 0x000fe40003fc6270 */
[----:B------:R-:W-:Y:S02]  /*4c20*/  FSEL R63, R63, -INF , P2 ;  /* 0xff8000003f3f7808 */ /* 0x000fe40001000000 */
[----:B------:R-:W-:-:S02]  /*4c30*/  ISETP.GE.AND P4, PT, R30, R160, PT ;  /* 0x000000a01e00720c */ /* 0x000fc40003f86270 */
[-C--:B------:R-:W-:Y:S02]  /*4c40*/  ISETP.GE.AND P2, PT, R15, R161.reuse, PT ;  /* 0x000000a10f00720c */ /* 0x080fe40003f46270 */
[----:B------:R-:W-:Y:S02]  /*4c50*/  FSEL R125, R85, -INF , !P5 ;  /* 0xff800000557d7808 */ /* 0x000fe40006800000 */
[----:B------:R-:W-:Y:S02]  /*4c60*/  ISETP.GE.AND P5, PT, R26, R161, PT ;  /* 0x000000a11a00720c */ /* 0x000fe40003fa6270 */
[----:B------:R-:W-:Y:S02]  /*4c70*/  FSEL R116, R84, -INF , !P6 ;  /* 0xff80000054747808 */ /* 0x000fe40007000000 */
[----:B------:R-:W-:Y:S02]  /*4c80*/  FSEL R58, R58, -INF , P1 ;  /* 0xff8000003a3a7808 */ /* 0x000fe40000800000 */
[----:B------:R-:W-:-:S02]  /*4c90*/  ISETP.GE.AND P6, PT, R15, R160, PT ;  /* 0x000000a00f00720c */ /* 0x000fc40003fc6270 */
[-C--:B------:R-:W-:Y:S02]  /*4ca0*/  ISETP.GE.AND P1, PT, R29, R161.reuse, PT ;  /* 0x000000a11d00720c */ /* 0x080fe40003f26270 */
[----:B------:R-:W-:Y:S02]  /*4cb0*/  FSEL R15, R63, -INF , !P4 ;  /* 0xff8000003f0f7808 */ /* 0x000fe40006000000 */
[----:B------:R-:W-:Y:S02]  /*4cc0*/  FSEL R30, R59, -INF , P2 ;  /* 0xff8000003b1e7808 */ /* 0x000fe40001000000 */
[----:B------:R-:W-:Y:S02]  /*4cd0*/  ISETP.GE.AND P4, PT, R26, R160, PT ;  /* 0x000000a01a00720c */ /* 0x000fe40003f86270 */
[----:B------:R-:W-:Y:S02]  /*4ce0*/  ISETP.GE.AND P2, PT, R12, R161, PT ;  /* 0x000000a10c00720c */ /* 0x000fe40003f46270 */
[----:B------:R-:W-:-:S02]  /*4cf0*/  FSEL R54, R54, -INF , P5 ;  /* 0xff80000036367808 */ /* 0x000fc40002800000 */
[----:B------:R-:W-:Y:S02]  /*4d00*/  FSEL R26, R58, -INF , !P3 ;  /* 0xff8000003a1a7808 */ /* 0x000fe40005800000 */
[-C--:B------:R-:W-:Y:S01]  /*4d10*/  ISETP.GE.AND P3, PT, R29, R160.reuse, PT ;  /* 0x000000a01d00720c */ /* 0x080fe20003f66270 */
[----:B------:R-:W-:Y:S01]  /*4d20*/  LDSM.16.MT88.4 R56, [R129+0xa000] ;  /* 0x00a000008138783b */ /* 0x000fe20000004200 */
[----:B------:R-:W-:Y:S02]  /*4d30*/  FSEL R55, R55, -INF , P1 ;  /* 0xff80000037377808 */ /* 0x000fe40000800000 */
[----:B------:R-:W-:Y:S02]  /*4d40*/  ISETP.GE.AND P5, PT, R12, R160, PT ;  /* 0x000000a00c00720c */ /* 0x000fe40003fa6270 */
[----:B------:R-:W-:Y:S02]  /*4d50*/  FSEL R30, R30, -INF , !P6 ;  /* 0xff8000001e1e7808 */ /* 0x000fe40007000000 */
[----:B------:R-:W-:-:S02]  /*4d60*/  FSEL R12, R54, -INF , !P4 ;  /* 0xff800000360c7808 */ /* 0x000fc40006000000 */
[----:B------:R-:W-:Y:S02]  /*4d70*/  FSEL R50, R50, -INF , P2 ;  /* 0xff80000032327808 */ /* 0x000fe40001000000 */
[CC--:B------:R-:W-:Y:S02]  /*4d80*/  ISETP.GE.AND P1, PT, R6.reuse, R161.reuse, PT ;  /* 0x000000a10600720c */ /* 0x0c0fe40003f26270 */
[----:B------:R-:W-:Y:S02]  /*4d90*/  ISETP.GE.AND P6, PT, R6, R160, PT ;  /* 0x000000a00600720c */ /* 0x000fe40003fc6270 */
[-C--:B------:R-:W-:Y:S02]  /*4da0*/  ISETP.GE.AND P4, PT, R0, R161.reuse, PT ;  /* 0x000000a10000720c */ /* 0x080fe40003f86270 */
[----:B------:R-:W-:Y:S02]  /*4db0*/  ISETP.GE.AND P2, PT, R27, R161, PT ;  /* 0x000000a11b00720c */ /* 0x000fe40003f46270 */
[----:B------:R-:W-:-:S02]  /*4dc0*/  FSEL R6, R55, -INF , !P3 ;  /* 0xff80000037067808 */ /* 0x000fc40005800000 */
[-C--:B------:R-:W-:Y:S02]  /*4dd0*/  ISETP.GE.AND P3, PT, R0, R160.reuse, PT ;  /* 0x000000a00000720c */ /* 0x080fe40003f66270 */
[----:B------:R-:W-:Y:S02]  /*4de0*/  FSEL R0, R50, -INF , !P5 ;  /* 0xff80000032007808 */ /* 0x000fe40006800000 */
[----:B------:R-:W-:Y:S02]  /*4df0*/  ISETP.GE.AND P5, PT, R27, R160, PT ;  /* 0x000000a01b00720c */ /* 0x000fe40003fa6270 */
[----:B------:R-:W-:Y:S02]  /*4e00*/  FSEL R51, R51, -INF , P1 ;  /* 0xff80000033337808 */ /* 0x000fe40000800000 */
[----:B------:R-:W-:Y:S02]  /*4e10*/  FSEL R46, R46, -INF , P4 ;  /* 0xff8000002e2e7808 */ /* 0x000fe40002000000 */
[----:B------:R-:W-:-:S02]  /*4e20*/  FSEL R47, R47, -INF , P2 ;  /* 0xff8000002f2f7808 */ /* 0x000fc40001000000 */
[-C--:B------:R-:W-:Y:S02]  /*4e30*/  ISETP.GE.AND P1, PT, R8, R161.reuse, PT ;  /* 0x000000a10800720c */ /* 0x080fe40003f26270 */
[----:B------:R-:W-:Y:S02]  /*4e40*/  FSEL R170, R46, -INF , !P3 ;  /* 0xff8000002eaa7808 */ /* 0x000fe40005800000 */
[----:B------:R-:W-:Y:S02]  /*4e50*/  FSEL R168, R47, -INF , !P5 ;  /* 0xff8000002fa87808 */ /* 0x000fe40006800000 */
[----:B------:R-:W-:Y:S02]  /*4e60*/  ISETP.GE.AND P4, PT, R8, R160, PT ;  /* 0x000000a00800720c */ /* 0x000fe40003f86270 */
[----:B------:R-:W-:Y:S02]  /*4e70*/  ISETP.GE.AND P3, PT, R23, R161, PT ;  /* 0x000000a11700720c */ /* 0x000fe40003f66270 */
[----:B------:R-:W-:-:S02]  /*4e80*/  FSEL R42, R42, -INF , P1 ;  /* 0xff8000002a2a7808 */ /* 0x000fc40000800000 */
[----:B------:R-:W-:Y:S02]  /*4e90*/  ISETP.GE.AND P5, PT, R23, R160, PT ;  /* 0x000000a01700720c */ /* 0x000fe40003fa6270 */
[----:B------:R-:W-:Y:S02]  /*4ea0*/  FMNMX3.FTZ R23, R13, R24, R22, !PT ;  /* 0x000000180d177276 */ /* 0x000fe40007810016 */
[----:B------:R-:W-:Y:S02]  /*4eb0*/  FSEL R164, R42, -INF , !P4 ;  /* 0xff8000002aa47808 */ /* 0x000fe40006000000 */
[C---:B------:R-:W-:Y:S02]  /*4ec0*/  ISETP.GE.AND P1, PT, R21.reuse, R161, PT ;  /* 0x000000a11500720c */ /* 0x040fe40003f26270 */
[----:B------:R-:W-:Y:S02]  /*4ed0*/  ISETP.GE.AND P4, PT, R21, R160, PT ;  /* 0x000000a01500720c */ /* 0x000fe40003f86270 */
[----:B------:R-:W-:-:S02]  /*4ee0*/  FMNMX3.FTZ R23, R23, R20, R16, !PT ;  /* 0x0000001417177276 */ /* 0x000fc40007810010 */
[----:B------:R-:W-:Y:S02]  /*4ef0*/  FMNMX3.FTZ R21, R28, R15, R26, !PT ;  /* 0x0000000f1c157276 */ /* 0x000fe4000781001a */
[----:B------:R-:W-:Y:S02]  /*4f00*/  FMNMX3.FTZ R23, R23, R18, R14, !PT ;  /* 0x0000001217177276 */ /* 0x000fe4000781000e */
[----:B------:R-:W-:Y:S02]  /*4f10*/  FMNMX3.FTZ R21, R21, R30, R12, !PT ;  /* 0x0000001e15157276 */ /* 0x000fe4000781000c */
[----:B------:R-:W-:Y:S02]  /*4f20*/  ISETP.GE.AND P2, PT, R25, R161, PT ;  /* 0x000000a11900720c */ /* 0x000fe40003f46270 */
[----:B------:R-:W-:Y:S02]  /*4f30*/  FMNMX3.FTZ R23, R23, R10, R166, !PT ;  /* 0x0000000a17177276 */ /* 0x000fe400078100a6 */
[----:B------:R-:W-:-:S02]  /*4f40*/  FSEL R8, R51, -INF , !P6 ;  /* 0xff80000033087808 */ /* 0x000fc40007000000 */
[----:B------:R-:W-:Y:S01]  /*4f50*/  FMNMX3.FTZ R21, R21, R6, R0, !PT ;  /* 0x0000000615157276 */ /* 0x000fe20007810000 */
[----:B------:R-:W-:Y:S01]  /*4f60*/  LDSM.16.MT88.4 R48, [R130+0xa000] ;  /* 0x00a000008230783b */ /* 0x000fe20000004200 */
[----:B------:R-:W-:Y:S02]  /*4f70*/  FSEL R43, R43, -INF , P2 ;  /* 0xff8000002b2b7808 */ /* 0x000fe40001000000 */
[----:B------:R-:W-:Y:S02]  /*4f80*/  FMNMX3.FTZ R23, R23, R172, R126, !PT ;  /* 0x000000ac17177276 */ /* 0x000fe4000781007e */
[----:B------:R-:W-:Y:S02]  /*4f90*/  ISETP.GE.AND P6, PT, R25, R160, PT ;  /* 0x000000a01900720c */ /* 0x000fe40003fc6270 */
[----:B------:R-:W-:Y:S02]  /*4fa0*/  ISETP.GE.AND P2, PT, R19, R161, PT ;  /* 0x000000a11300720c */ /* 0x000fe40003f46270 */
[----:B------:R-:W-:-:S02]  /*4fb0*/  FSEL R38, R38, -INF , P3 ;  /* 0xff80000026267808 */ /* 0x000fc40001800000 */
[----:B------:R-:W-:Y:S02]  /*4fc0*/  FMNMX3.FTZ R21, R21, R8, R170, !PT ;  /* 0x0000000815157276 */ /* 0x000fe400078100aa */
[----:B------:R-:W-:Y:S02]  /*4fd0*/  FSEL R39, R39, -INF , P1 ;  /* 0xff80000027277808 */ /* 0x000fe40000800000 */
[----:B------:R-:W-:Y:S02]  /*4fe0*/  FMNMX3.FTZ R23, R23, R124, R119, !PT ;  /* 0x0000007c17177276 */ /* 0x000fe40007810077 */
[----:B------:R-:W-:Y:S02]  /*4ff0*/  ISETP.GE.AND P3, PT, R19, R160, PT ;  /* 0x000000a01300720c */ /* 0x000fe40003f66270 */
[----:B------:R-:W-:Y:S02]  /*5000*/  ISETP.GE.AND P1, PT, R17, R161, PT ;  /* 0x000000a11100720c */ /* 0x000fe40003f26270 */
[----:B------:R-:W-:-:S02]  /*5010*/  FSEL R86, R86, -INF , P2 ;  /* 0xff80000056567808 */ /* 0x000fc40001000000 */
[----:B------:R-:W-:Y:S02]  /*5020*/  FSEL R174, R43, -INF , !P6 ;  /* 0xff8000002bae7808 */ /* 0x000fe40007000000 */
[----:B------:R-:W-:Y:S01]  /*5030*/  FSEL R167, R38, -INF , !P5 ;  /* 0xff80000026a77808 */ /* 0x000fe20006800000 */
[----:B------:R-:W-:Y:S01]  /*5040*/  LDSM.16.MT88.4 R40, [R134+0xa000] ;  /* 0x00a000008628783b */ /* 0x000fe20000004200 */
        /* <DEDUP_REMOVED lines=11> */
[----:B------:R-:W-:Y:S01]  /*5100*/  FMNMX.FTZ R36, R127, R36, !PT ;  /* 0x000000247f247209 */ /* 0x000fe20007810000 */
[----:B------:R-:W-:Y:S04]  /*5110*/  LDSM.16.MT88.4 R84, [R130+0x8000] ;  /* 0x008000008254783b */ /* 0x000fe80000004200 */
[----:B------:R-:W3:Y:S01]  /*5120*/  SHFL.BFLY PT, R17, R36, 0x2, 0x1f ;  /* 0x0c401f0024117f89 */ /* 0x000ee200000e0000 */
[----:B-1----:R-:W-:-:S05]  /*5130*/  FMNMX.FTZ R34, R19, R34, !PT ;  /* 0x0000002213227209 */ /* 0x002fca0007810000 */
[----:B------:R-:W1:Y:S01]  /*5140*/  SHFL.BFLY PT, R101, R34, 0x1, 0x1f ;  /* 0x0c201f0022657f89 */ /* 0x000e6200000e0000 */
[----:B---3--:R-:W-:-:S05]  /*5150*/  FMNMX.FTZ R17, R36, R17, !PT ;  /* 0x0000001124117209 */ /* 0x008fca0007810000 */
[----:B------:R-:W3:Y:S01]  /*5160*/  SHFL.BFLY PT, R100, R17, 0x1, 0x1f ;  /* 0x0c201f0011647f89 */ /* 0x000ee200000e0000 */
[----:B-1----:R-:W-:-:S04]  /*5170*/  FMNMX.FTZ R101, R34, R101, !PT ;  /* 0x0000006522657209 */ /* 0x002fc80007810000 */
[----:B------:R-:W-:Y:S01]  /*5180*/  FSETP.NEU.FTZ.AND P1, PT, R101, -INF , PT ;  /* 0xff8000006500780b */ /* 0x000fe20003f3d000 */
[----:B--2---:R-:W-:Y:S01]  /*5190*/  FMUL.FTZ R171, R114, R101 ;  /* 0x0000006572ab7220 */ /* 0x004fe20000410000 */
[----:B---3--:R-:W-:-:S04]  /*51a0*/  FMNMX.FTZ R100, R17, R100, !PT ;  /* 0x0000006411647209 */ /* 0x008fc80007810000 */
[----:B------:R-:W-:Y:S02]  /*51b0*/  FSEL R171, R171, RZ, P1 ;  /* 0x000000ffabab7208 */ /* 0x000fe40000800000 */
[----:B------:R-:W-:Y:S01]  /*51c0*/  FSETP.NEU.FTZ.AND P1, PT, R100, -INF , PT ;  /* 0xff8000006400780b */ /* 0x000fe20003f3d000 */
[----:B------:R-:W-:Y:S02]  /*51d0*/  FMUL.FTZ R169, R114, R100 ;  /* 0x0000006472a97220 */ /* 0x000fe40000410000 */
[-CC-:B------:R-:W-:Y:S01]  /*51e0*/  FFMA.FTZ R115, R13, R114.reuse, -R171.reuse ;  /* 0x000000720d737223 */ /* 0x180fe200000108ab */
[-CC-:B------:R-:W-:Y:S01]  /*51f0*/  FFMA.FTZ R112, R24, R114.reuse, -R171.reuse ;  /* 0x0000007218707223 */ /* 0x180fe200000108ab */
[-CC-:B------:R-:W-:Y:S01]  /*5200*/  FFMA.FTZ R111, R22, R114.reuse, -R171.reuse ;  /* 0x00000072166f7223 */ /* 0x180fe200000108ab */
[----:B------:R-:W-:Y:S01]  /*5210*/  FSEL R169, R169, RZ, P1 ;  /* 0x000000ffa9a97208 */ /* 0x000fe20000800000 */
[-CC-:B------:R-:W-:Y:S01]  /*5220*/  FFMA.FTZ R108, R20, R114.reuse, -R171.reuse ;  /* 0x00000072146c7223 */ /* 0x180fe200000108ab */
[-CC-:B------:R-:W-:Y:S01]  /*5230*/  FFMA.FTZ R35, R14, R114.reuse, -R171.reuse ;  /* 0x000000720e237223 */ /* 0x180fe200000108ab */
[----:B------:R-:W-:Y:S01]  /*5240*/  MUFU.EX2 R115, R115 ;  /* 0x0000007300737308 */ /* 0x000fe20000000800 */
[-C--:B------:R-:W-:Y:S01]  /*5250*/  FFMA.FTZ R102, R16, R114.reuse, -R171 ;  /* 0x0000007210667223 */ /* 0x080fe200000108ab */
[-CC-:B------:R-:W-:Y:S01]  /*5260*/  FFMA.FTZ R113, R28, R114.reuse, -R169.reuse ;  /* 0x000000721c717223 */ /* 0x180fe200000108a9 */
[-CC-:B------:R-:W-:Y:S01]  /*5270*/  FFMA.FTZ R110, R15, R114.reuse, -R169.reuse ;  /* 0x000000720f6e7223 */ /* 0x180fe200000108a9 */
[-CC-:B------:R-:W-:Y:S01]  /*5280*/  FFMA.FTZ R109, R26, R114.reuse, -R169.reuse ;  /* 0x000000721a6d7223 */ /* 0x180fe200000108a9 */
[-CC-:B------:R-:W-:Y:S01]  /*5290*/  FFMA.FTZ R106, R30, R114.reuse, -R169.reuse ;  /* 0x000000721e6a7223 */ /* 0x180fe200000108a9 */
[----:B------:R-:W1:Y:S01]  /*52a0*/  MUFU.EX2 R112, R112 ;  /* 0x0000007000707308 */ /* 0x000e620000000800 */
[-CC-:B------:R-:W-:Y:S01]  /*52b0*/  FFMA.FTZ R105, R12, R114.reuse, -R169.reuse ;  /* 0x000000720c697223 */ /* 0x180fe200000108a9 */
[-C--:B------:R-:W-:Y:S01]  /*52c0*/  FFMA.FTZ R33, R0, R114.reuse, -R169 ;  /* 0x0000007200217223 */ /* 0x080fe200000108a9 */
[----:B------:R-:W2:Y:S01]  /*52d0*/  LDSM.16.MT88.4 R12, [R128+0x8800] ;  /* 0x00880000800c783b */ /* 0x000ea20000004200 */
[----:B------:R-:W-:Y:S01]  /*52e0*/  MUFU.EX2 R111, R111 ;  /* 0x0000006f006f7308 */ /* 0x000fe20000000800 */
[-CC-:B------:R-:W-:Y:S01]  /*52f0*/  FFMA.FTZ R107, R18, R114.reuse, -R171.reuse ;  /* 0x00000072126b7223 */ /* 0x180fe200000108ab */
[-C--:B------:R-:W-:Y:S01]  /*5300*/  FFMA.FTZ R34, R10, R114.reuse, -R171 ;  /* 0x000000720a227223 */ /* 0x080fe200000108ab */
[-CC-:B------:R-:W-:Y:S01]  /*5310*/  FFMA.FTZ R104, R6, R114.reuse, -R169.reuse ;  /* 0x0000007206687223 */ /* 0x180fe200000108a9 */
[----:B------:R-:W3:Y:S01]  /*5320*/  MUFU.EX2 R108, R108 ;  /* 0x0000006c006c7308 */ /* 0x000ee20000000800 */
[-C--:B------:R-:W-:Y:S01]  /*5330*/  FFMA.FTZ R0, R8, R114.reuse, -R169 ;  /* 0x0000007208007223 */ /* 0x080fe200000108a9 */
[----:B------:R-:W4:Y:S01]  /*5340*/  LDSM.16.MT88.4 R16, [R129+0x8800] ;  /* 0x008800008110783b */ /* 0x000f220000004200 */
[-C--:B------:R-:W-:Y:S01]  /*5350*/  FFMA.FTZ R125, R125, R114.reuse, -R171 ;  /* 0x000000727d7d7223 */ /* 0x080fe200000108ab */
[----:B------:R-:W-:Y:S01]  /*5360*/  MUFU.EX2 R113, R113 ;  /* 0x0000007100717308 */ /* 0x000fe20000000800 */
[----:B------:R-:W-:Y:S01]  /*5370*/  FFMA.FTZ R165, R165, R114, -R169 ;  /* 0x00000072a5a57223 */ /* 0x000fe200000108a9 */
[----:B-1----:R-:W-:Y:S01]  /*5380*/  F2FP.BF16.F32.PACK_AB R64, R112, R115 ;  /* 0x000000737040723e */ /* 0x002fe200000010ff */
[----:B------:R-:W1:Y:S01]  /*5390*/  LDSM.16.MT88.4 R8, [R134+0xa800] ;  /* 0x00a800008608783b */ /* 0x000e620000004200 */
[----:B------:R-:W5:Y:S01]  /*53a0*/  MUFU.EX2 R110, R110 ;  /* 0x0000006e006e7308 */ /* 0x000f620000000800 */
[----:B------:R-:W-:Y:S01]  /*53b0*/  FADD.FTZ R112, R115, R112 ;  /* 0x0000007073707221 */ /* 0x000fe20000010000 */
[----:B------:R-:W-:Y:S01]  /*53c0*/  ISETP.GT.AND P1, PT, R32, R145, PT ;  /* 0x000000912000720c */ /* 0x000fe20003f24270 */
[----:B------:R-:W-:Y:S01]  /*53d0*/  LDSM.16.MT88.4 R20, [R128+0xa000] ;  /* 0x00a000008014783b */ /* 0x000fe20000004200 */
[----:B------:R-:W-:Y:S01]  /*53e0*/  MUFU.EX2 R109, R109 ;  /* 0x0000006d006d7308 */ /* 0x000fe20000000800 */
[----:B---3--:R-:W-:-:S02]  /*53f0*/  F2FP.BF16.F32.PACK_AB R66, R108, R111 ;  /* 0x0000006f6c42723e */ /* 0x008fc400000010ff */
[----:B------:R-:W-:Y:S01]  /*5400*/  LDSM.16.MT88.4 R28, [R134+0x8800] ;  /* 0x00880000861c783b */ /* 0x000fe20000004200 */
[----:B------:R-:W3:Y:S03]  /*5410*/  MUFU.EX2 R106, R106 ;  /* 0x0000006a006a7308 */ /* 0x000ee60000000800 */
[----:B------:R-:W-:Y:S01]  /*5420*/  LDSM.16.MT88.4 R24, [R130+0x8800] ;  /* 0x008800008218783b */ /* 0x000fe20000004200 */
[----:B------:R-:W-:Y:S01]  /*5430*/  MUFU.EX2 R102, R102 ;  /* 0x0000006600667308 */ /* 0x000fe20000000800 */
[----:B-----5:R-:W-:Y:S01]  /*5440*/  F2FP.BF16.F32.PACK_AB R65, R110, R113 ;  /* 0x000000716e41723e */ /* 0x020fe200000010ff */
[----:B------:R-:W-:Y:S02]  /*5450*/  FADD.FTZ R110, R113, R110 ;  /* 0x0000006e716e7221 */ /* 0x000fe40000010000 */
[----:B------:R-:W5:Y:S04]  /*5460*/  MUFU.EX2 R107, R107 ;  /* 0x0000006b006b7308 */ /* 0x000f680000000800 */
[----:B------:R-:W-:Y:S01]  /*5470*/  MUFU.EX2 R35, R35 ;  /* 0x0000002300237308 */ /* 0x000fe20000000800 */
[----:B---3--:R-:W-:Y:S01]  /*5480*/  F2FP.BF16.F32.PACK_AB R67, R106, R109 ;  /* 0x0000006d6a43723e */ /* 0x008fe200000010ff */
[----:B------:R-:W-:-:S02]  /*5490*/  FADD.FTZ R109, R109, R110 ;  /* 0x0000006e6d6d7221 */ /* 0x000fc40000010000 */
[----:B------:R-:W3:Y:S02]  /*54a0*/  MUFU.EX2 R34, R34 ;  /* 0x0000002200227308 */ /* 0x000ee40000000800 */
[----:B------:R-:W-:Y:S02]  /*54b0*/  FADD.FTZ R106, R106, R109 ;  /* 0x0000006d6a6a7221 */ /* 0x000fe40000010000 */
[----:B------:R-:W-:Y:S01]  /*54c0*/  MUFU.EX2 R105, R105 ;  /* 0x0000006900697308 */ /* 0x000fe20000000800 */
[C---:B------:R-:W-:Y:S01]  /*54d0*/  HMMA.16816.F32.BF16 R72, R64.reuse, R68, RZ ;  /* 0x000000444048723c */ /* 0x040fe200000418ff */
[----:B-----5:R-:W-:Y:S02]  /*54e0*/  F2FP.BF16.F32.PACK_AB R4, R107, R102 ;  /* 0x000000666b04723e */ /* 0x020fe400000010ff */
[----:B------:R-:W5:Y:S04]  /*54f0*/  MUFU.EX2 R104, R104 ;  /* 0x0000006800687308 */ /* 0x000f680000000800 */
[----:B------:R-:W-:Y:S01]  /*5500*/  MUFU.EX2 R33, R33 ;  /* 0x0000002100217308 */ /* 0x000fe20000000800 */
[----:B------:R-:W-:Y:S01]  /*5510*/  HMMA.16816.F32.BF16 R68, R64, R70, RZ ;  /* 0x000000464044723c */ /* 0x000fe200000418ff */
[----:B---3--:R-:W-:-:S02]  /*5520*/  F2FP.BF16.F32.PACK_AB R6, R34, R35 ;  /* 0x000000232206723e */ /* 0x008fc400000010ff */
[----:B------:R-:W3:Y:S05]  /*5530*/  MUFU.EX2 R0, R0 ;  /* 0x0000000000007308 */ /* 0x000eea0000000800 */
[----:B------:R-:W-:Y:S01]  /*5540*/  HMMA.16816.F32.BF16 R80, R64, R76, RZ ;  /* 0x0000004c4050723c */ /* 0x000fe200000418ff */
[----:B-----5:R-:W-:Y:S01]  /*5550*/  F2FP.BF16.F32.PACK_AB R5, R104, R105 ;  /* 0x000000696805723e */ /* 0x020fe200000010ff */
[----:B------:R-:W-:-:S04]  /*5560*/  FADD.FTZ R105, R105, R106 ;  /* 0x0000006a69697221 */ /* 0x000fc80000010000 */
[----:B------:R-:W-:Y:S02]  /*5570*/  FADD.FTZ R104, R104, R105 ;  /* 0x0000006968687221 */ /* 0x000fe40000010000 */
[----:B------:R-:W-:Y:S01]  /*5580*/  HMMA.16816.F32.BF16 R36, R64, R40, RZ ;  /* 0x000000284024723c */ /* 0x000fe200000418ff */
[----:B---3--:R-:W-:-:S07]  /*5590*/  F2FP.BF16.F32.PACK_AB R7, R0, R33 ;  /* 0x000000210007723e */ /* 0x008fce00000010ff */
[C---:B--2---:R-:W-:Y:S08]  /*55a0*/  HMMA.16816.F32.BF16 R72, R4.reuse, R12, R72 ;  /* 0x0000000c0448723c */ /* 0x044ff00000041848 */
[----:B------:R-:W-:Y:S01]  /*55b0*/  HMMA.16816.F32.BF16 R68, R4, R14, R68 ;  /* 0x0000000e0444723c */ /* 0x000fe20000041844 */
[----:B------:R-:W2:Y:S07]  /*55c0*/  LDSM.16.MT88.4 R12, [R129+0xa800] ;  /* 0x00a80000810c783b */ /* 0x000eae0000004200 */
[C---:B------:R-:W-:Y:S08]  /*55d0*/  HMMA.16816.F32.BF16 R76, R64.reuse, R78, RZ ;  /* 0x0000004e404c723c */ /* 0x040ff000000418ff */
[C---:B------:R-:W-:Y:S08]  /*55e0*/  HMMA.16816.F32.BF16 R40, R64.reuse, R42, RZ ;  /* 0x0000002a4028723c */ /* 0x040ff000000418ff */
[C---:B------:R-:W-:Y:S08]  /*55f0*/  HMMA.16816.F32.BF16 R52, R64.reuse, R56, RZ ;  /* 0x000000384034723c */ /* 0x040ff000000418ff */
[C---:B------:R-:W-:Y:S08]  /*5600*/  HMMA.16816.F32.BF16 R56, R64.reuse, R58, RZ ;  /* 0x0000003a4038723c */ /* 0x040ff000000418ff */
[C---:B------:R-:W-:Y:S08]  /*5610*/  HMMA.16816.F32.BF16 R96, R64.reuse, R92, RZ ;  /* 0x0000005c4060723c */ /* 0x040ff000000418ff */
[----:B------:R-:W-:Y:S08]  /*5620*/  HMMA.16816.F32.BF16 R88, R64, R84, RZ ;  /* 0x000000544058723c */ /* 0x000ff000000418ff */
[C---:B----4-:R-:W-:Y:S08]  /*5630*/  HMMA.16816.F32.BF16 R80, R4.reuse, R16, R80 ;  /* 0x000000100450723c */ /* 0x050ff00000041850 */
[C---:B------:R-:W-:Y:S01]  /*5640*/  HMMA.16816.F32.BF16 R76, R4.reuse, R18, R76 ;  /* 0x00000012044c723c */ /* 0x040fe2000004184c */
[----:B------:R-:W3:Y:S07]  /*5650*/  LDSM.16.MT88.4 R16, [R130+0xa800] ;  /* 0x00a800008210783b */ /* 0x000eee0000004200 */
[C---:B-1----:R-:W-:Y:S08]  /*5660*/  HMMA.16816.F32.BF16 R36, R4.reuse, R8, R36 ;  /* 0x000000080424723c */ /* 0x042ff00000041824 */
[----:B------:R-:W-:Y:S01]  /*5670*/  HMMA.16816.F32.BF16 R40, R4, R10, R40 ;  /* 0x0000000a0428723c */ /* 0x000fe20000041828 */
[----:B------:R-:W1:Y:S07]  /*5680*/  LDSM.16.MT88.4 R8, [R128+0xa800] ;  /* 0x00a800008008783b */ /* 0x000e6e0000004200 */
[C---:B------:R-:W-:Y:S08]  /*5690*/  HMMA.16816.F32.BF16 R92, R64.reuse, R94, RZ ;  /* 0x0000005e405c723c */ /* 0x040ff000000418ff */
[----:B------:R-:W-:Y:S08]  /*56a0*/  HMMA.16816.F32.BF16 R84, R64, R86, RZ ;  /* 0x000000564054723c */ /* 0x000ff000000418ff */
[C---:B--2---:R-:W-:Y:S08]  /*56b0*/  HMMA.16816.F32.BF16 R52, R4.reuse, R12, R52 ;  /* 0x0000000c0434723c */ /* 0x044ff00000041834 */
[----:B------:R-:W-:Y:S01]  /*56c0*/  HMMA.16816.F32.BF16 R56, R4, R14, R56 ;  /* 0x0000000e0438723c */ /* 0x000fe20000041838 */
[----:B------:R-:W2:Y:S07]  /*56d0*/  LDSM.16.MT88.4 R12, [R134+0x9000] ;  /* 0x00900000860c783b */ /* 0x000eae0000004200 */
[C---:B------:R-:W-:Y:S08]  /*56e0*/  HMMA.16816.F32.BF16 R44, R64.reuse, R48, RZ ;  /* 0x00000030402c723c */ /* 0x040ff000000418ff */
[C---:B------:R-:W-:Y:S08]  /*56f0*/  HMMA.16816.F32.BF16 R48, R64.reuse, R50, RZ ;  /* 0x000000324030723c */ /* 0x040ff000000418ff */
[----:B------:R-:W-:Y:S08]  /*5700*/  HMMA.16816.F32.BF16 R60, R64, R20, RZ ;  /* 0x00000014403c723c */ /* 0x000ff000000418ff */
[----:B------:R-:W-:Y:S01]  /*5710*/  HMMA.16816.F32.BF16 R96, R4, R28, R96 ;  /* 0x0000001c0460723c */ /* 0x000fe20000041860 */
[-C--:B------:R-:W-:Y:S01]  /*5720*/  FFMA.FTZ R28, R126, R114.reuse, -R171 ;  /* 0x000000727e1c7223 */ /* 0x080fe200000108ab */
[----:B------:R-:W-:-:S05]  /*5730*/  FFMA.FTZ R29, R168, R114, -R169 ;  /* 0x00000072a81d7223 */ /* 0x000fca00000108a9 */
[----:B------:R-:W-:Y:S01]  /*5740*/  MUFU.EX2 R28, R28 ;  /* 0x0000001c001c7308 */ /* 0x000fe20000000800 */
[C---:B------:R-:W-:Y:S01]  /*5750*/  HMMA.16816.F32.BF16 R92, R4.reuse, R30, R92 ;  /* 0x0000001e045c723c */ /* 0x040fe2000004185c */
[-C--:B------:R-:W-:Y:S01]  /*5760*/  FFMA.FTZ R31, R172, R114.reuse, -R171 ;  /* 0x00000072ac1f7223 */ /* 0x080fe200000108ab */
[-C--:B------:R-:W-:Y:S01]  /*5770*/  FFMA.FTZ R30, R170, R114.reuse, -R169 ;  /* 0x00000072aa1e7223 */ /* 0x080fe200000108a9 */
[----:B------:R-:W-:Y:S04]  /*5780*/  MUFU.EX2 R29, R29 ;  /* 0x0000001d001d7308 */ /* 0x000fe80000000800 */
[----:B------:R-:W-:Y:S01]  /*5790*/  MUFU.EX2 R31, R31 ;  /* 0x0000001f001f7308 */ /* 0x000fe20000000800 */
[C---:B------:R-:W-:Y:S01]  /*57a0*/  HMMA.16816.F32.BF16 R88, R4.reuse, R24, R88 ;  /* 0x000000180458723c */ /* 0x040fe20000041858 */
[-C--:B------:R-:W-:Y:S01]  /*57b0*/  FFMA.FTZ R24, R166, R114.reuse, -R171 ;  /* 0x00000072a6187223 */ /* 0x080fe200000108ab */
[-C--:B------:R-:W-:Y:S01]  /*57c0*/  FFMA.FTZ R25, R174, R114.reuse, -R169 ;  /* 0x00000072ae197223 */ /* 0x080fe200000108a9 */
[----:B------:R-:W-:Y:S04]  /*57d0*/  MUFU.EX2 R30, R30 ;  /* 0x0000001e001e7308 */ /* 0x000fe80000000800 */
[----:B------:R-:W4:Y:S01]  /*57e0*/  MUFU.EX2 R24, R24 ;  /* 0x0000001800187308 */ /* 0x000f220000000800 */
[----:B------:R-:W-:Y:S01]  /*57f0*/  HMMA.16816.F32.BF16 R84, R4, R26, R84 ;  /* 0x0000001a0454723c */ /* 0x000fe20000041854 */
[-C--:B------:R-:W-:Y:S01]  /*5800*/  FFMA.FTZ R27, R124, R114.reuse, -R171 ;  /* 0x000000727c1b7223 */ /* 0x080fe200000108ab */
[-C--:B------:R-:W-:Y:S01]  /*5810*/  FFMA.FTZ R26, R164, R114.reuse, -R169 ;  /* 0x00000072a41a7223 */ /* 0x080fe200000108a9 */
[----:B------:R-:W-:Y:S01]  /*5820*/  MUFU.EX2 R25, R25 ;  /* 0x0000001900197308 */ /* 0x000fe20000000800 */
[-CC-:B------:R-:W-:Y:S01]  /*5830*/  FFMA.FTZ R124, R119, R114.reuse, -R171.reuse ;  /* 0x00000072777c7223 */ /* 0x180fe200000108ab */
[-C--:B------:R-:W-:Y:S01]  /*5840*/  FFMA.FTZ R119, R117, R114.reuse, -R171 ;  /* 0x0000007275777223 */ /* 0x080fe200000108ab */
[-CC-:B------:R-:W-:Y:S01]  /*5850*/  FFMA.FTZ R117, R167, R114.reuse, -R169.reuse ;  /* 0x00000072a7757223 */ /* 0x180fe200000108a9 */
[----:B------:R-:W5:Y:S01]  /*5860*/  MUFU.EX2 R27, R27 ;  /* 0x0000001b001b7308 */ /* 0x000f620000000800 */
[----:B------:R-:W-:Y:S01]  /*5870*/  HMMA.16816.F32.BF16 R64, R64, R22, RZ ;  /* 0x000000164040723c */ /* 0x000fe200000418ff */
[----:B------:R-:W-:Y:S01]  /*5880*/  FFMA.FTZ R167, R127, R114, -R169 ;  /* 0x000000727fa77223 */ /* 0x000fe200000108a9 */
[----:B------:R-:W-:Y:S01]  /*5890*/  LDSM.16.MT88.4 R20, [R129+0x9800] ;  /* 0x009800008114783b */ /* 0x000fe20000004200 */
[----:B------:R-:W2:Y:S04]  /*58a0*/  MUFU.EX2 R26, R26 ;  /* 0x0000001a001a7308 */ /* 0x000ea80000000800 */
[----:B------:R-:W-:Y:S01]  /*58b0*/  MUFU.EX2 R124, R124 ;  /* 0x0000007c007c7308 */ /* 0x000fe20000000800 */
[C---:B---3--:R-:W-:Y:S03]  /*58c0*/  HMMA.16816.F32.BF16 R44, R4.reuse, R16, R44 ;  /* 0x00000010042c723c */ /* 0x048fe6000004182c */
[----:B------:R-:W3:Y:S04]  /*58d0*/  MUFU.EX2 R119, R119 ;  /* 0x0000007700777308 */ /* 0x000ee80000000800 */
[----:B------:R-:W-:Y:S01]  /*58e0*/  MUFU.EX2 R117, R117 ;  /* 0x0000007500757308 */ /* 0x000fe20000000800 */
[C---:B------:R-:W-:Y:S01]  /*58f0*/  HMMA.16816.F32.BF16 R48, R4.reuse, R18, R48 ;  /* 0x000000120430723c */ /* 0x040fe20000041830 */
[----:B------:R-:W3:Y:S02]  /*5900*/  LDSM.16.MT88.4 R16, [R129+0x9000] ;  /* 0x009000008110783b */ /* 0x000ee40000004200 */
[----:B------:R-:W-:Y:S05]  /*5910*/  MUFU.EX2 R167, R167 ;  /* 0x000000a700a77308 */ /* 0x000fea0000000800 */
[C---:B-1----:R-:W-:Y:S08]  /*5920*/  HMMA.16816.F32.BF16 R60, R4.reuse, R8, R60 ;  /* 0x00000008043c723c */ /* 0x042ff0000004183c */
[----:B------:R-:W-:Y:S01]  /*5930*/  HMMA.16816.F32.BF16 R64, R4, R10, R64 ;  /* 0x0000000a0440723c */ /* 0x000fe20000041840 */
[----:B------:R-:W1:Y:S01]  /*5940*/  LDSM.16.MT88.4 R8, [R130+0x9000] ;  /* 0x009000008208783b */ /* 0x000e620000004200 */
[----:B----4-:R-:W-:-:S02]  /*5950*/  F2FP.BF16.F32.PACK_AB R4, R31, R24 ;  /* 0x000000181f04723e */ /* 0x010fc400000010ff */
[----:B-----5:R-:W-:Y:S02]  /*5960*/  F2FP.BF16.F32.PACK_AB R6, R27, R28 ;  /* 0x0000001c1b06723e */ /* 0x020fe400000010ff */
[----:B------:R-:W-:Y:S02]  /*5970*/  F2FP.BF16.F32.PACK_AB R5, R29, R30 ;  /* 0x0000001e1d05723e */ /* 0x000fe400000010ff */
[----:B--2---:R-:W-:-:S07]  /*5980*/  F2FP.BF16.F32.PACK_AB R7, R25, R26 ;  /* 0x0000001a1907723e */ /* 0x004fce00000010ff */
        /* <DEDUP_REMOVED lines=13> */
[-C--:B------:R-:W-:Y:S01]  /*5a60*/  FFMA.FTZ R16, R116, R114.reuse, -R171 ;  /* 0x0000007274107223 */ /* 0x080fe200000108ab */
[----:B------:R-:W-:-:S02]  /*5a70*/  FFMA.FTZ R116, R118, R114, -R169 ;  /* 0x0000007276747223 */ /* 0x000fc400000108a9 */
[----:B------:R-:W-:Y:S04]  /*5a80*/  MUFU.EX2 R169, R125 ;  /* 0x0000007d00a97308 */ /* 0x000fe80000000800 */
[----:B------:R3:W4:Y:S01]  /*5a90*/  MUFU.EX2 R118, R16 ;  /* 0x0000001000767308 */ /* 0x0007220000000800 */
[C---:B------:R-:W-:Y:S03]  /*5aa0*/  HMMA.16816.F32.BF16 R48, R4.reuse, R18, R48 ;  /* 0x000000120430723c */ /* 0x040fe60000041830 */
[----:B------:R-:W5:Y:S04]  /*5ab0*/  MUFU.EX2 R116, R116 ;  /* 0x0000007400747308 */ /* 0x000f680000000800 */
[----:B------:R-:W5:Y:S01]  /*5ac0*/  MUFU.EX2 R114, R165 ;  /* 0x000000a500727308 */ /* 0x000f620000000800 */
[C---:B-1----:R-:W-:Y:S01]  /*5ad0*/  HMMA.16816.F32.BF16 R36, R4.reuse, R8, R36 ;  /* 0x000000080424723c */ /* 0x042fe20000041824 */
[----:B---3--:R-:W-:Y:S07]  /*5ae0*/  LDSM.16.MT88.4 R16, [R130+0xb800] ;  /* 0x00b800008210783b */ /* 0x008fee0000004200 */
[C---:B------:R-:W-:Y:S01]  /*5af0*/  HMMA.16816.F32.BF16 R40, R4.reuse, R10, R40 ;  /* 0x0000000a0428723c */ /* 0x040fe20000041828 */
[----:B------:R-:W1:Y:S07]  /*5b00*/  LDSM.16.MT88.4 R8, [R128+0xb000] ;  /* 0x00b000008008783b */ /* 0x000e6e0000004200 */
[C---:B--2---:R-:W-:Y:S08]  /*5b10*/  HMMA.16816.F32.BF16 R52, R4.reuse, R12, R52 ;  /* 0x0000000c0434723c */ /* 0x044ff00000041834 */
[C---:B------:R-:W-:Y:S01]  /*5b20*/  HMMA.16816.F32.BF16 R56, R4.reuse, R14, R56 ;  /* 0x0000000e0438723c */ /* 0x040fe20000041838 */
[----:B------:R-:W2:Y:S07]  /*5b30*/  LDSM.16.MT88.4 R12, [R134+0x9800] ;  /* 0x00980000860c783b */ /* 0x000eae0000004200 */
[C---:B-1----:R-:W-:Y:S08]  /*5b40*/  HMMA.16816.F32.BF16 R60, R4.reuse, R8, R60 ;  /* 0x00000008043c723c */ /* 0x042ff0000004183c */
[----:B------:R-:W-:Y:S01]  /*5b50*/  HMMA.16816.F32.BF16 R64, R4, R10, R64 ;  /* 0x0000000a0440723c */ /* 0x000fe20000041840 */
[----:B------:R-:W-:Y:S01]  /*5b60*/  F2FP.BF16.F32.PACK_AB R4, R119, R124 ;  /* 0x0000007c7704723e */ /* 0x000fe200000010ff */
[----:B------:R-:W1:Y:S01]  /*5b70*/  LDSM.16.MT88.4 R8, [R130+0x9800] ;  /* 0x009800008208783b */ /* 0x000e620000004200 */
[----:B----4-:R-:W-:-:S02]  /*5b80*/  F2FP.BF16.F32.PACK_AB R6, R169, R118 ;  /* 0x00000076a906723e */ /* 0x010fc400000010ff */
[----:B-----5:R-:W-:Y:S02]  /*5b90*/  F2FP.BF16.F32.PACK_AB R5, R116, R117 ;  /* 0x000000757405723e */ /* 0x020fe400000010ff */
[----:B------:R-:W-:-:S07]  /*5ba0*/  F2FP.BF16.F32.PACK_AB R7, R167, R114 ;  /* 0x00000072a707723e */ /* 0x000fce00000010ff */
[C---:B--2---:R-:W-:Y:S08]  /*5bb0*/  HMMA.16816.F32.BF16 R96, R4.reuse, R12, R96 ;  /* 0x0000000c0460723c */ /* 0x044ff00000041860 */
        /* <DEDUP_REMOVED lines=10> */
[----:B-1----:R-:W-:Y:S02]  /*5c60*/  HMMA.16816.F32.BF16 R88, R4, R8, R88 ;  /* 0x000000080458723c */ /* 0x002fe40000041858 */
[----:B------:R-:W-:-:S04]  /*5c70*/  FADD.FTZ R30, R30, R17 ;  /* 0x000000111e1e7221 */ /* 0x000fc80000010000 */
[----:B------:R-:W-:Y:S02]  /*5c80*/  FADD.FTZ R29, R29, R30 ;  /* 0x0000001e1d1d7221 */ /* 0x000fe40000010000 */
[----:B------:R-:W-:Y:S01]  /*5c90*/  HMMA.16816.F32.BF16 R84, R4, R10, R84 ;  /* 0x0000000a0454723c */ /* 0x000fe20000041854 */
[----:B------:R-:W1:Y:S01]  /*5ca0*/  LDSM.16.MT88.4 R8, [R134+0xb800] ;  /* 0x00b800008608783b */ /* 0x000e620000004200 */
[----:B------:R-:W-:-:S04]  /*5cb0*/  FADD.FTZ R0, R26, R29 ;  /* 0x0000001d1a007221 */ /* 0x000fc80000010000 */
[----:B------:R-:W-:Y:S02]  /*5cc0*/  FADD.FTZ R0, R25, R0 ;  /* 0x0000000019007221 */ /* 0x000fe40000010000 */
[----:B------:R-:W-:Y:S02]  /*5cd0*/  HMMA.16816.F32.BF16 R76, R4, R22, R76 ;  /* 0x00000016044c723c */ /* 0x000fe4000004184c */
[----:B------:R-:W-:-:S04]  /*5ce0*/  FADD.FTZ R117, R117, R0 ;  /* 0x0000000075757221 */ /* 0x000fc80000010000 */
[----:B------:R-:W-:Y:S02]  /*5cf0*/  FADD.FTZ R117, R116, R117 ;  /* 0x0000007574757221 */ /* 0x000fe40000010000 */
[----:B--2---:R-:W-:Y:S02]  /*5d00*/  HMMA.16816.F32.BF16 R72, R4, R12, R72 ;  /* 0x0000000c0448723c */ /* 0x004fe40000041848 */
[----:B------:R-:W-:-:S04]  /*5d10*/  FADD.FTZ R114, R114, R117 ;  /* 0x0000007572727221 */ /* 0x000fc80000010000 */
[----:B------:R-:W-:Y:S02]  /*5d20*/  FADD.FTZ R167, R167, R114 ;  /* 0x00000072a7a77221 */ /* 0x000fe40000010000 */
[C---:B------:R-:W-:Y:S01]  /*5d30*/  HMMA.16816.F32.BF16 R68, R4.reuse, R14, R68 ;  /* 0x0000000e0444723c */ /* 0x040fe20000041844 */
[----:B------:R-:W2:Y:S07]  /*5d40*/  LDSM.16.MT88.4 R12, [R129+0xb800] ;  /* 0x00b80000810c783b */ /* 0x000eae0000004200 */
[C---:B------:R-:W-:Y:S08]  /*5d50*/  HMMA.16816.F32.BF16 R48, R4.reuse, R18, R48 ;  /* 0x000000120430723c */ /* 0x040ff00000041830 */
[C---:B-1----:R-:W-:Y:S08]  /*5d60*/  HMMA.16816.F32.BF16 R36, R4.reuse, R8, R36 ;  /* 0x000000080424723c */ /* 0x042ff00000041824 */
[C---:B------:R-:W-:Y:S01]  /*5d70*/  HMMA.16816.F32.BF16 R40, R4.reuse, R10, R40 ;  /* 0x0000000a0428723c */ /* 0x040fe20000041828 */
[----:B------:R-:W1:Y:S07]  /*5d80*/  LDSM.16.MT88.4 R8, [R128+0xb800] ;  /* 0x00b800008008783b */ /* 0x000e6e0000004200 */
[----:B--2---:R-:W-:Y:S01]  /*5d90*/  HMMA.16816.F32.BF16 R52, R4, R12, R52 ;  /* 0x0000000c0434723c */ /* 0x004fe20000041834 */
[----:B------:R-:W-:-:S04]  /*5da0*/  FADD.FTZ R13, R35, R16 ;  /* 0x00000010230d7221 */ /* 0x000fc80000010000 */
[----:B------:R-:W-:-:S03]  /*5db0*/  FADD.FTZ R13, R34, R13 ;  /* 0x0000000d220d7221 */ /* 0x000fc60000010000 */
[----:B------:R-:W-:Y:S01]  /*5dc0*/  HMMA.16816.F32.BF16 R56, R4, R14, R56 ;  /* 0x0000000e0438723c */ /* 0x000fe20000041838 */
[----:B------:R-:W-:-:S04]  /*5dd0*/  FADD.FTZ R24, R24, R13 ;  /* 0x0000000d18187221 */ /* 0x000fc80000010000 */
[----:B------:R-:W-:-:S04]  /*5de0*/  FADD.FTZ R31, R31, R24 ;  /* 0x000000181f1f7221 */ /* 0x000fc80000010000 */
[----:B------:R-:W-:-:S04]  /*5df0*/  FADD.FTZ R28, R28, R31 ;  /* 0x0000001f1c1c7221 */ /* 0x000fc80000010000 */
[----:B------:R-:W-:-:S04]  /*5e00*/  FADD.FTZ R27, R27, R28 ;  /* 0x0000001c1b1b7221 */ /* 0x000fc80000010000 */
[----:B------:R-:W-:Y:S01]  /*5e10*/  FADD.FTZ R124, R124, R27 ;  /* 0x0000001b7c7c7221 */ /* 0x000fe20000010000 */
[----:B-1----:R-:W-:Y:S03]  /*5e20*/  HMMA.16816.F32.BF16 R60, R4, R8, R60 ;  /* 0x00000008043c723c */ /* 0x002fe6000004183c */
[----:B------:R-:W-:-:S04]  /*5e30*/  FADD.FTZ R119, R119, R124 ;  /* 0x0000007c77777221 */ /* 0x000fc80000010000 */
[----:B------:R-:W-:Y:S01]  /*5e40*/  FADD.FTZ R118, R118, R119 ;  /* 0x0000007776767221 */ /* 0x000fe20000010000 */
[----:B------:R-:W-:Y:S03]  /*5e50*/  HMMA.16816.F32.BF16 R64, R4, R10, R64 ;  /* 0x0000000a0440723c */ /* 0x000fe60000041840 */
[----:B------:R-:W-:Y:S01]  /*5e60*/  FADD.FTZ R169, R169, R118 ;  /* 0x00000076a9a97221 */ /* 0x000fe20000010000 */
[----:B------:R-:W-:-:S01]  /*5e70*/  NOP ;  /* 0x0000000000007918 */ /* 0x000fc20000000000 */
        /* <DEDUP_REMOVED lines=68> */
.L_x_10595:
        /* <DEDUP_REMOVED lines=8> */
.L_x_10596:
[----:B------:R-:W-:Y:S05]  /*6340*/  BSYNC.RECONVERGENT B0 ;  /* 0x0000000000007941 */ /* 0x000fea0003800200 */
.L_x_10594:
[-C--:B------:R-:W-:Y:S01]  /*6350*/  ISETP.GE.AND P2, PT, R155, R152.reuse, PT ;  /* 0x000000989b00720c */ /* 0x080fe20003f46270 */
[C---:B------:R-:W-:Y:S01]  /*6360*/  IMAD.SHL.U32 R4, R142.reuse, 0x20, RZ ;  /* 0x000000208e047824 */ /* 0x040fe200078e00ff */
        /* <DEDUP_REMOVED lines=147> */
[----:B------:R-:W-:Y:S01]  /*6ca0*/  HMMA.16816.F32.BF16 R4, R116, R106, R4 ;  /* 0x0000006a7404723c */ /* 0x000fe20000041804 */
[----:B------:R-:W2:Y:S01]  /*6cb0*/  LDSM.16.M88.4 R104, [R131+0x7800] ;  /* 0x007800008368783b */ /* 0x000ea20000000200 */
[----:B------:R-:W-:-:S06]  /*6cc0*/  DEPBAR.LE SB0, 0x0 ;  /* 0x000080000000791a */ /* 0x000fcc0000000000 */
[C---:B-1----:R-:W-:Y:S08]  /*6cd0*/  HMMA.16816.F32.BF16 R32, R116.reuse, R112, R32 ;  /* 0x000000707420723c */ /* 0x042ff00000041820 */
[C---:B------:R-:W-:Y:S08]  /*6ce0*/  HMMA.16816.F32.BF16 R28, R116.reuse, R114, R28 ;  /* 0x00000072741c723c */ /* 0x040ff0000004181c */
[C---:B---3--:R-:W-:Y:S08]  /*6cf0*/  HMMA.16816.F32.BF16 R24, R116.reuse, R108, R24 ;  /* 0x0000006c7418723c */ /* 0x048ff00000041818 */
        /* <DEDUP_REMOVED lines=8> */
[----:B------:R-:W-:Y:S01]  /*6d80*/  IMAD.MOV.U32 R106, RZ, RZ, RZ ;  /* 0x000000ffff6a7224 */ /* 0x000fe200078e00ff */
[----:B------:R-:W-:Y:S01]  /*6d90*/  IADD3 R109, PT, PT, R103, -0x80, RZ ;  /* 0xffffff80676d7810 */ /* 0x000fe20007ffe0ff */
[----:B------:R-:W-:-:S03]  /*6da0*/  IMAD.SHL.U32 R111, R0, 0x40, RZ ;  /* 0x00000040006f7824 */ /* 0x000fc600078e00ff */
[----:B------:R-:W-:Y:S02]  /*6db0*/  IABS R103, R109 ;  /* 0x0000006d00677213 */ /* 0x000fe40000000000 */
[-C--:B--2---:R-:W-:Y:S02]  /*6dc0*/  IABS R102, R104.reuse ;  /* 0x0000006800667213 */ /* 0x084fe40000000000 */
[----:B------:R-:W-:Y:S02]  /*6dd0*/  LOP3.LUT R109, R109, R104, RZ, 0x3c, !PT ;  /* 0x000000686d6d7212 */ /* 0x000fe400078e3cff */
[----:B------:R-:W1:Y:S08]  /*6de0*/  I2F.RP R110, R102 ;  /* 0x00000066006e7306 */ /* 0x000e700000209400 */
[----:B-1----:R-:W1:Y:S02]  /*6df0*/  MUFU.RCP R107, R110 ;  /* 0x0000006e006b7308 */ /* 0x002e640000001000 */
[----:B-1----:R-:W-:-:S06]  /*6e00*/  VIADD R107, R107, 0xffffffe ;  /* 0x0ffffffe6b6b7836 */ /* 0x002fcc0000000000 */
[----:B------:R-:W1:Y:S02]  /*6e10*/  F2I.FTZ.U32.TRUNC.NTZ R107, R107 ;  /* 0x0000006b006b7305 */ /* 0x000e64000021f000 */
[----:B-1----:R-:W-:-:S04]  /*6e20*/  IMAD.MOV R105, RZ, RZ, -R107 ;  /* 0x000000ffff697224 */ /* 0x002fc800078e0a6b */
[----:B------:R-:W-:Y:S01]  /*6e30*/  IMAD R108, R105, R102, RZ ;  /* 0x00000066696c7224 */ /* 0x000fe200078e02ff */
[----:B------:R-:W-:Y:S02]  /*6e40*/  IABS R105, R111 ;  /* 0x0000006f00697213 */ /* 0x000fe40000000000 */
[----:B------:R-:W-:Y:S01]  /*6e50*/  LOP3.LUT R111, R111, R104, RZ, 0x3c, !PT ;  /* 0x000000686f6f7212 */ /* 0x000fe200078e3cff */
[----:B------:R-:W-:Y:S01]  /*6e60*/  IMAD.HI.U32 R108, R107, R108, R106 ;  /* 0x0000006c6b6c7227 */ /* 0x000fe200078e006a */
[----:B------:R-:W-:Y:S02]  /*6e70*/  IABS R106, R104 ;  /* 0x00000068006a7213 */ /* 0x000fe40000000000 */
[----:B------:R-:W-:Y:S02]  /*6e80*/  ISETP.GE.AND P4, PT, R111, RZ, PT ;  /* 0x000000ff6f00720c */ /* 0x000fe40003f86270 */
[----:B------:R-:W-:Y:S01]  /*6e90*/  IADD3 R106, PT, PT, RZ, -R106, RZ ;  /* 0x8000006aff6a7210 */ /* 0x000fe20007ffe0ff */
[C---:B------:R-:W-:Y:S01]  /*6ea0*/  IMAD.HI.U32 R107, R108.reuse, R103, RZ ;  /* 0x000000676c6b7227 */ /* 0x040fe200078e00ff */
[----:B------:R-:W2:Y:S03]  /*6eb0*/  LD.E.64 R110, desc[UR4][R2.64+0x20] ;  /* 0x00002004026e7980 */ /* 0x000ea6000c101b00 */
        /* <DEDUP_REMOVED lines=41> */
.L_x_10600:
        /* <DEDUP_REMOVED lines=8> */
.L_x_10601:
[----:B------:R-:W-:Y:S05]  /*71d0*/  BSYNC.RECONVERGENT B0 ;  /* 0x0000000000007941 */ /* 0x000fea0003800200 */
.L_x_10599:
[C---:B------:R-:W-:Y:S01]  /*71e0*/  IMAD.SHL.U32 R102, R140.reuse, 0x20, RZ ;  /* 0x000000208c667824 */ /* 0x040fe200078e00ff */
[C---:B------:R-:W-:Y:S01]  /*71f0*/  LEA R106, P0, R140.reuse, R146, 0x5 ;  /* 0x000000928c6a7211 */ /* 0x040fe200078028ff */
[----:B------:R-:W-:Y:S01]  /*7200*/  @!PT LDS RZ, [RZ] ;  /* 0x00000000fffff984 */ /* 0x000fe20000000800 */
[----:B------:R-:W-:Y:S01]  /*7210*/  @!PT LDS RZ, [RZ] ;  /* 0x00000000fffff984 */ /* 0x000fe20000000800 */
[----:B------:R-:W-:Y:S01]  /*7220*/  @!PT LDS RZ, [RZ] ;  /* 0x00000000fffff984 */ /* 0x000fe20000000800 */
[----:B------:R1:W-:Y:S01]  /*7230*/  @!P2 LDGSTS.E.BYPASS.LTC128B.128 [R153+0x4000], desc[UR4][R146.64] ;  /* 0x040000009299afae */ /* 0x0003e2000b981a04 */
[--C-:B------:R-:W-:Y:S02]  /*7240*/  SHF.L.U64.HI R103, R140, 0x5, R141.reuse ;  /* 0x000000058c677819 */ /* 0x100fe4000001028d */
[----:B------:R-:W-:Y:S01]  /*7250*/  IADD3 R104, P3, PT, R102, R106, RZ ;  /* 0x0000006a66687210 */ /* 0x000fe20007f7e0ff */
[----:B------:R1:W-:Y:S01]  /*7260*/  @P2 STS.128 [R153+0x4000], RZ ;  /* 0x004000ff99002388 */ /* 0x0003e20000000c00 */
[----:B------:R-:W-:Y:S02]  /*7270*/  LEA.HI.X R107, R140, R147, R141, 0x5, P0 ;  /* 0x000000938c6b7211 */ /* 0x000fe400000f2c8d */
[----:B------:R-:W-:Y:S01]  /*7280*/  IADD3 R102, P0, PT, R104, R102, RZ ;  /* 0x0000006668667210 */ /* 0x000fe20007f1e0ff */
[----:B------:R-:W-:Y:S01]  /*7290*/  @!PT LDS RZ, [RZ] ;  /* 0x00000000fffff984 */ /* 0x000fe20000000800 */
[----:B------:R-:W-:Y:S01]  /*72a0*/  @!PT LDS RZ, [RZ] ;  /* 0x00000000fffff984 */ /* 0x000fe20000000800 */
[----:B------:R-:W-:Y:S01]  /*72b0*/  @!PT LDS RZ, [RZ] ;  /* 0x00000000fffff984 */ /* 0x000fe20000000800 */
[----:B------:R1:W-:Y:S02]  /*72c0*/  @!P1 LDGSTS.E.BYPASS.LTC128B.128 [R153+0x6000], desc[UR4][R146.64+0x80] ;  /* 0x0600008092999fae */ /* 0x0003e4000b981a04 */
[----:B------:R-:W-:-:S02]  /*72d0*/  IMAD.X R105, R103, 0x1, R107, P3 ;  /* 0x0000000167697824 */ /* 0x000fc400018e066b */
        /* <DEDUP_REMOVED lines=33> */
.L_x_10598:
[----:B------:R-:W-:Y:S05]  /*74f0*/  BSYNC.RECONVERGENT B1 ;  /* 0x0000000000017941 */ /* 0x000fea0003800200 */
.L_x_10597:
[----:B-1----:R-:W2:Y:S01]  /*7500*/  LD.E R102, desc[UR4][R2.64+0xdc] ;  /* 0x0000dc0402667980 */ /* 0x002ea2000c101900 */
[----:B------:R-:W-:-:S04]  /*7510*/  IMAD R103, R121, 0x40, R120 ;  /* 0x0000004079677824 */ /* 0x000fc800078e0278 */
[C---:B------:R-:W-:Y:S02]  /*7520*/  VIADD R105, R103.reuse, 0xffffff80 ;  /* 0xffffff8067697836 */ /* 0x040fe40000000000 */
[----:B------:R-:W-:-:S03]  /*7530*/  VIADD R104, R103, 0xffffff81 ;  /* 0xffffff8167687836 */ /* 0x000fc60000000000 */
[C---:B------:R-:W-:Y:S02]  /*7540*/  ISETP.GE.AND P2, PT, R105.reuse, R163, PT ;  /* 0x000000a36900720c */ /* 0x040fe40003f46270 */
[C---:B------:R-:W-:Y:S02]  /*7550*/  ISETP.GE.AND P5, PT, R105.reuse, R162, PT ;  /* 0x000000a26900720c */ /* 0x040fe40003fa6270 */
[C---:B------:R-:W-:Y:S02]  /*7560*/  ISETP.GE.AND P1, PT, R105.reuse, R161, PT ;  /* 0x000000a16900720c */ /* 0x040fe40003f26270 */
[----:B------:R-:W-:Y:S01]  /*7570*/  ISETP.GE.AND P4, PT, R105, R160, PT ;  /* 0x000000a06900720c */ /* 0x000fe20003f86270 */
[----:B------:R-:W-:Y:S01]  /*7580*/  VIADD R105, R103, 0xffffff88 ;  /* 0xffffff8867697836 */ /* 0x000fe20000000000 */
[C---:B------:R-:W-:Y:S02]  /*7590*/  ISETP.GE.AND P0, PT, R104.reuse, R163, PT ;  /* 0x000000a36800720c */ /* 0x040fe40003f06270 */
[----:B------:R-:W-:-:S02]  /*75a0*/  ISETP.GE.AND P3, PT, R104, R161, PT ;  /* 0x000000a16800720c */ /* 0x000fc40003f66270 */
[----:B------:R-:W-:Y:S02]  /*75b0*/  FSEL R8, R8, -INF , P2 ;  /* 0xff80000008087808 */ /* 0x000fe40001000000 */
[C---:B------:R-:W-:Y:S02]  /*75c0*/  ISETP.GE.AND P6, PT, R104.reuse, R162, PT ;  /* 0x000000a26800720c */ /* 0x040fe40003fc6270 */
[----:B------:R-:W-:Y:S01]  /*75d0*/  ISETP.GE.AND P2, PT, R104, R160, PT ;  /* 0x000000a06800720c */ /* 0x000fe20003f46270 */
[----:B------:R-:W-:Y:S01]  /*75e0*/  VIADD R104, R103, 0xffffff89 ;  /* 0xffffff8967687836 */ /* 0x000fe20000000000 */
[----:B------:R-:W-:Y:S02]  /*75f0*/  FSEL R10, R10, -INF , P1 ;  /* 0xff8000000a0a7808 */ /* 0x000fe40000800000 */
[----:B------:R-:W-:Y:S02]  /*7600*/  ISETP.GE.AND P1, PT, R105, R163, PT ;  /* 0x000000a36900720c */ /* 0x000fe40003f26270 */
[----:B------:R-:W-:-:S02]  /*7610*/  FSEL R9, R9, -INF , P0 ;  /* 0xff80000009097808 */ /* 0x000fc40000000000 */
[----:B------:R-:W-:Y:S02]  /*7620*/  ISETP.GE.AND P0, PT, R105, R161, PT ;  /* 0x000000a16900720c */ /* 0x000fe40003f06270 */
[----:B------:R-:W-:Y:S02]  /*7630*/  FSEL R11, R11, -INF , P3 ;  /* 0xff8000000b0b7808 */ /* 0x000fe40001800000 */
[----:B------:R-:W-:Y:S02]  /*7640*/  FSEL R8, R8, -INF , !P5 ;  /* 0xff80000008087808 */ /* 0x000fe40006800000 */
[----:B------:R-:W-:Y:S02]  /*7650*/  FSEL R109, R10, -INF , !P4 ;  /* 0xff8000000a6d7808 */ /* 0x000fe40006000000 */
[----:B------:R-:W-:Y:S01]  /*7660*/  FSEL R108, R4, -INF , P1 ;  /* 0xff800000046c7808 */ /* 0x000fe20000800000 */
[----:B------:R-:W-:Y:S01]  /*7670*/  VIADD R4, R103, 0xffffff90 ;  /* 0xffffff9067047836 */ /* 0x000fe20000000000 */
[----:B------:R-:W-:-:S02]  /*7680*/  ISETP.GE.AND P5, PT, R105, R162, PT ;  /* 0x000000a26900720c */ /* 0x000fc40003fa6270 */
[----:B------:R-:W-:Y:S02]  /*7690*/  ISETP.GE.AND P4, PT, R105, R160, PT ;  /* 0x000000a06900720c */ /* 0x000fe40003f86270 */
[----:B------:R-:W-:Y:S02]  /*76a0*/  ISETP.GE.AND P3, PT, R104, R163, PT ;  /* 0x000000a36800720c */ /* 0x000fe40003f66270 */
[----:B------:R-:W-:Y:S02]  /*76b0*/  FSEL R6, R6, -INF , P0 ;  /* 0xff80000006067808 */ /* 0x000fe40000000000 */
[----:B------:R-:W-:Y:S02]  /*76c0*/  FSEL R106, R11, -INF , !P2 ;  /* 0xff8000000b6a7808 */ /* 0x000fe40005000000 */
[----:B------:R-:W-:Y:S02]  /*76d0*/  ISETP.GE.AND P2, PT, R104, R161, PT ;  /* 0x000000a16800720c */ /* 0x000fe40003f46270 */
[----:B------:R-:W-:-:S02]  /*76e0*/  FSEL R108, R108, -INF , !P5 ;  /* 0xff8000006c6c7808 */ /* 0x000fc40006800000 */
[----:B------:R-:W-:Y:S02]  /*76f0*/  FSEL R5, R5, -INF , P3 ;  /* 0xff80000005057808 */ /* 0x000fe40001800000 */
[----:B------:R-:W-:Y:S02]  /*7700*/  FSEL R6, R6, -INF , !P4 ;  /* 0xff80000006067808 */ /* 0x000fe40006000000 */
[----:B------:R-:W-:Y:S01]  /*7710*/  FSEL R10, R9, -INF , !P6 ;  /* 0xff800000090a7808 */ /* 0x000fe20007000000 */
[----:B------:R-:W-:Y:S01]  /*7720*/  VIADD R9, R103, 0xffffff91 ;  /* 0xffffff9167097836 */ /* 0x000fe20000000000 */
[C---:B------:R-:W-:Y:S02]  /*7730*/  ISETP.GE.AND P0, PT, R4.reuse, R163, PT ;  /* 0x000000a30400720c */ /* 0x040fe40003f06270 */
[C---:B------:R-:W-:Y:S02]  /*7740*/  ISETP.GE.AND P5, PT, R4.reuse, R162, PT ;  /* 0x000000a20400720c */ /* 0x040fe40003fa6270 */
[----:B------:R-:W-:-:S02]  /*7750*/  ISETP.GE.AND P3, PT, R4, R161, PT ;  /* 0x000000a10400720c */ /* 0x000fc40003f66270 */
[-C--:B------:R-:W-:Y:S02]  /*7760*/  ISETP.GE.AND P4, PT, R4, R160.reuse, PT ;  /* 0x000000a00400720c */ /* 0x080fe40003f86270 */
[C---:B------:R-:W-:Y:S02]  /*7770*/  ISETP.GE.AND P1, PT, R104.reuse, R160, PT ;  /* 0x000000a06800720c */ /* 0x040fe40003f26270 */
[----:B------:R-:W-:Y:S01]  /*7780*/  FSEL R4, R7, -INF , P2 ;  /* 0xff80000007047808 */ /* 0x000fe20001000000 */
[----:B------:R-:W-:Y:S01]  /*7790*/  VIADD R7, R103, 0xffffff98 ;  /* 0xffffff9867077836 */ /* 0x000fe20000000000 */
[----:B------:R-:W-:Y:S02]  /*77a0*/  ISETP.GE.AND P6, PT, R104, R162, PT ;  /* 0x000000a26800720c */ /* 0x000fe40003fc6270 */
[----:B------:R-:W-:Y:S02]  /*77b0*/  FSEL R4, R4, -INF , !P1 ;  /* 0xff80000004047808 */ /* 0x000fe40004800000 */
[----:B------:R-:W-:-:S02]  /*77c0*/  ISETP.GE.AND P1, PT, R9, R161, PT ;  /* 0x000000a10900720c */ /* 0x000fc40003f26270 */
[----:B------:R-:W-:Y:S02]  /*77d0*/  ISETP.GE.AND P2, PT, R9, R163, PT ;  /* 0x000000a30900720c */ /* 0x000fe40003f46270 */
[----:B------:R-:W-:Y:S01]  /*77e0*/  FSEL R110, R5, -INF , !P6 ;  /* 0xff800000056e7808 */ /* 0x000fe20007000000 */
[----:B------:R-:W-:Y:S01]  /*77f0*/  VIADD R5, R103, 0xffffff99 ;  /* 0xffffff9967057836 */ /* 0x000fe20000000000 */
[----:B------:R-:W-:Y:S02]  /*7800*/  FSEL R32, R32, -INF , P0 ;  /* 0xff80000020207808 */ /* 0x000fe40000000000 */
[----:B------:R-:W-:Y:S02]  /*7810*/  ISETP.GE.AND P0, PT, R9, R160, PT ;  /* 0x000000a00900720c */ /* 0x000fe40003f06270 */
[----:B------:R-:W-:Y:S02]  /*7820*/  FSEL R35, R35, -INF , P1 ;  /* 0xff80000023237808 */ /* 0x000fe40000800000 */
[----:B------:R-:W-:-:S02]  /*7830*/  FSEL R34, R34, -INF , P3 ;  /* 0xff80000022227808 */ /* 0x000fc40001800000 */
[----:B------:R-:W-:Y:S02]  /*7840*/  FSEL R33, R33, -INF , P2 ;  /* 0xff80000021217808 */ /* 0x000fe40001000000 */
[----:B------:R-:W-:Y:S02]  /*7850*/  ISETP.GE.AND P6, PT, R9, R162, PT ;  /* 0x000000a20900720c */ /* 0x000fe40003fc6270 */
[C---:B------:R-:W-:Y:S02]  /*7860*/  ISETP.GE.AND P3, PT, R7.reuse, R163, PT ;  /* 0x000000a30700720c */ /* 0x040fe40003f66270 */
[----:B------:R-:W-:Y:S02]  /*7870*/  ISETP.GE.AND P2, PT, R7, R161, PT ;  /* 0x000000a10700720c */ /* 0x000fe40003f46270 */
[----:B------:R-:W-:Y:S02]  /*7880*/  FSEL R168, R35, -INF , !P0 ;  /* 0xff80000023a87808 */ /* 0x000fe40004000000 */
[----:B------:R-:W-:-:S02]  /*7890*/  FSEL R170, R32, -INF , !P5 ;  /* 0xff80000020aa7808 */ /* 0x000fc40006800000 */
[----:B------:R-:W-:Y:S02]  /*78a0*/  FSEL R164, R34, -INF , !P4 ;  /* 0xff80000022a47808 */ /* 0x000fe40006000000 */
[----:B------:R-:W-:Y:S02]  /*78b0*/  ISETP.GE.AND P0, PT, R5, R161, PT ;  /* 0x000000a10500720c */ /* 0x000fe40003f06270 */
[C---:B------:R-:W-:Y:S02]  /*78c0*/  ISETP.GE.AND P5, PT, R7.reuse, R162, PT ;  /* 0x000000a20700720c */ /* 0x040fe40003fa6270 */
[----:B------:R-:W-:Y:S01]  /*78d0*/  ISETP.GE.AND P4, PT, R7, R160, PT ;  /* 0x000000a00700720c */ /* 0x000fe20003f86270 */
[----:B------:R-:W-:Y:S01]  /*78e0*/  VIADD R7, R103, 0xffffffa0 ;  /* 0xffffffa067077836 */ /* 0x000fe20000000000 */
[----:B------:R-:W-:Y:S02]  /*78f0*/  FSEL R174, R33, -INF , !P6 ;  /* 0xff80000021ae7808 */ /* 0x000fe40007000000 */
[----:B------:R-:W-:Y:S01]  /*7900*/  ISETP.GE.AND P1, PT, R5, R163, PT ;  /* 0x000000a30500720c */ /* 0x000fe20003f26270 */
[----:B------:R-:W-:Y:S01]  /*7910*/  LDSM.16.MT88.4 R32, [R128+0x8000] ;  /* 0x008000008020783b */ /* 0x000fe20000004200 */
[----:B------:R-:W-:-:S02]  /*7920*/  FSEL R28, R28, -INF , P3 ;  /* 0xff8000001c1c7808 */ /* 0x000fc40001800000 */
[----:B------:R-:W-:Y:S02]  /*7930*/  FSEL R30, R30, -INF , P2 ;  /* 0xff8000001e1e7808 */ /* 0x000fe40001000000 */
[C---:B------:R-:W-:Y:S02]  /*7940*/  ISETP.GE.AND P6, PT, R5.reuse, R162, PT ;  /* 0x000000a20500720c */ /* 0x040fe40003fc6270 */
[----:B------:R-:W-:Y:S01]  /*7950*/  ISETP.GE.AND P3, PT, R5, R160, PT ;  /* 0x000000a00500720c */ /* 0x000fe20003f66270 */
[----:B------:R-:W-:Y:S01]  /*7960*/  VIADD R5, R103, 0xffffffa1 ;  /* 0xffffffa167057836 */ /* 0x000fe20000000000 */
[----:B------:R-:W-:Y:S02]  /*7970*/  FSEL R31, R31, -INF , P0 ;  /* 0xff8000001f1f7808 */ /* 0x000fe40000000000 */
[----:B------:R-:W-:Y:S02]  /*7980*/  FSEL R192, R28, -INF , !P5 ;  /* 0xff8000001cc07808 */ /* 0x000fe40006800000 */
[----:B------:R-:W-:-:S02]  /*7990*/  FSEL R29, R29, -INF , P1 ;  /* 0xff8000001d1d7808 */ /* 0x000fc40000800000 */
[----:B------:R-:W-:Y:S02]  /*79a0*/  FSEL R190, R30, -INF , !P4 ;  /* 0xff8000001ebe7808 */ /* 0x000fe40006000000 */
[C---:B------:R-:W-:Y:S02]  /*79b0*/  ISETP.GE.AND P2, PT, R7.reuse, R163, PT ;  /* 0x000000a30700720c */ /* 0x040fe40003f46270 */
[C---:B------:R-:W-:Y:S02]  /*79c0*/  ISETP.GE.AND P5, PT, R7.reuse, R162, PT ;  /* 0x000000a20700720c */ /* 0x040fe40003fa6270 */
[C---:B------:R-:W-:Y:S02]  /*79d0*/  ISETP.GE.AND P4, PT, R7.reuse, R161, PT ;  /* 0x000000a10700720c */ /* 0x040fe40003f86270 */
[----:B------:R-:W-:Y:S01]  /*79e0*/  ISETP.GE.AND P1, PT, R7, R160, PT ;  /* 0x000000a00700720c */ /* 0x000fe20003f26270 */
[----:B------:R-:W-:Y:S01]  /*79f0*/  VIADD R7, R103, 0xffffffa8 ;  /* 0xffffffa867077836 */ /* 0x000fe20000000000 */
[----:B------:R-:W-:-:S02]  /*7a00*/  FSEL R188, R31, -INF , !P3 ;  /* 0xff8000001fbc7808 */ /* 0x000fc40005800000 */
[C---:B------:R-:W-:Y:S02]  /*7a10*/  ISETP.GE.AND P0, PT, R5.reuse, R163, PT ;  /* 0x000000a30500720c */ /* 0x040fe40003f06270 */
[----:B------:R-:W-:Y:S02]  /*7a20*/  ISETP.GE.AND P3, PT, R5, R161, PT ;  /* 0x000000a10500720c */ /* 0x000fe40003f66270 */
        /* <DEDUP_REMOVED lines=8> */
[----:B------:R-:W-:Y:S02]  /*7ab0*/  FSEL R27, R27, -INF , P3 ;  /* 0xff8000001b1b7808 */ /* 0x000fe40001800000 */
[----:B------:R-:W-:Y:S02]  /*7ac0*/  ISETP.GE.AND P0, PT, R7, R161, PT ;  /* 0x000000a10700720c */ /* 0x000fe40003f06270 */
[----:B------:R-:W-:Y:S02]  /*7ad0*/  FSEL R176, R24, -INF , !P5 ;  /* 0xff80000018b07808 */ /* 0x000fe40006800000 */
[----:B------:R-:W-:-:S02]  /*7ae0*/  FSEL R178, R26, -INF , !P1 ;  /* 0xff8000001ab27808 */ /* 0x000fc40004800000 */
[C---:B------:R-:W-:Y:S02]  /*7af0*/  ISETP.GE.AND P5, PT, R7.reuse, R162, PT ;  /* 0x000000a20700720c */ /* 0x040fe40003fa6270 */
[----:B------:R-:W-:Y:S01]  /*7b00*/  ISETP.GE.AND P1, PT, R7, R160, PT ;  /* 0x000000a00700720c */ /* 0x000fe20003f26270 */
[----:B------:R-:W-:Y:S01]  /*7b10*/  VIADD R7, R103, 0xffffffb0 ;  /* 0xffffffb067077836 */ /* 0x000fe20000000000 */
[----:B------:R-:W-:Y:S02]  /*7b20*/  FSEL R180, R25, -INF , !P6 ;  /* 0xff80000019b47808 */ /* 0x000fe40007000000 */
[----:B------:R-:W-:Y:S02]  /*7b30*/  FSEL R166, R27, -INF , !P2 ;  /* 0xff8000001ba67808 */ /* 0x000fe40005000000 */
[----:B------:R-:W-:Y:S01]  /*7b40*/  FSEL R20, R20, -INF , P4 ;  /* 0xff80000014147808 */ /* 0x000fe20002000000 */
[----:B------:R-:W-:Y:S01]  /*7b50*/  LDSM.16.MT88.4 R24, [R129+0x8000] ;  /* 0x008000008118783b */ /* 0x000fe20000004200 */
[----:B------:R-:W-:-:S02]  /*7b60*/  ISETP.GE.AND P3, PT, R5, R163, PT ;  /* 0x000000a30500720c */ /* 0x000fc40003f66270 */
        /* <DEDUP_REMOVED lines=9> */
[----:B------:R-:W-:Y:S02]  /*7c00*/  ISETP.GE.AND P2, PT, R5, R163, PT ;  /* 0x000000a30500720c */ /* 0x000fe40003f46270 */
[----:B------:R-:W-:Y:S02]  /*7c10*/  FSEL R182, R20, -INF , !P5 ;  /* 0xff80000014b67808 */ /* 0x000fe40006800000 */
[----:B------:R-:W-:Y:S02]  /*7c20*/  FSEL R21, R21, -INF , P3 ;  /* 0xff80000015157808 */ /* 0x000fe40001800000 */
[----:B------:R-:W-:-:S02]  /*7c30*/  FMNMX3.FTZ R9, R101, R8, R10, !PT ;  /* 0x0000000865097276 */ /* 0x000fc4000781000a */
[C---:B------:R-:W-:Y:S02]  /*7c40*/  ISETP.GE.AND P5, PT, R7.reuse, R162, PT ;  /* 0x000000a20700720c */ /* 0x040fe40003fa6270 */
[----:B------:R-:W-:Y:S01]  /*7c50*/  ISETP.GE.AND P3, PT, R7, R160, PT ;  /* 0x000000a00700720c */ /* 0x000fe20003f66270 */
[----:B------:R-:W-:Y:S01]  /*7c60*/  VIADD R7, R103, 0xffffffb8 ;  /* 0xffffffb867077836 */ /* 0x000fe20000000000 */
[----:B------:R-:W-:Y:S02]  /*7c70*/  FSEL R16, R16, -INF , P0 ;  /* 0xff80000010107808 */ /* 0x000fe40000000000 */
[----:B------:R-:W-:Y:S02]  /*7c80*/  FSEL R18, R18, -INF , P1 ;  /* 0xff80000012127808 */ /* 0x000fe40000800000 */
[C---:B------:R-:W-:Y:S02]  /*7c90*/  ISETP.GE.AND P0, PT, R5.reuse, R161, PT ;  /* 0x000000a10500720c */ /* 0x040fe40003f06270 */
[----:B------:R-:W-:-:S02]  /*7ca0*/  ISETP.GE.AND P1, PT, R5, R162, PT ;  /* 0x000000a20500720c */ /* 0x000fc40003f26270 */
[----:B------:R-:W-:Y:S02]  /*7cb0*/  FSEL R17, R17, -INF , P2 ;  /* 0xff80000011117808 */ /* 0x000fe40001000000 */
        /* <DEDUP_REMOVED lines=15> */
[----:B------:R-:W-:Y:S02]  /*7db0*/  FSEL R12, R12, -INF , P0 ;  /* 0xff8000000c0c7808 */ /* 0x000fe40000000000 */
[----:B------:R-:W-:Y:S02]  /*7dc0*/  ISETP.GE.AND P0, PT, R5, R163, PT ;  /* 0x000000a30500720c */ /* 0x000fe40003f06270 */
[----:B------:R-:W-:-:S02]  /*7dd0*/  FMNMX3.FTZ R9, R9, R176, R180, !PT ;  /* 0x000000b009097276 */ /* 0x000fc400078100b4 */
[----:B------:R-:W-:Y:S02]  /*7de0*/  FMNMX3.FTZ R7, R7, R164, R168, !PT ;  /* 0x000000a407077276 */ /* 0x000fe400078100a8 */
[----:B------:R-:W-:Y:S02]  /*7df0*/  FSEL R14, R14, -INF , P1 ;  /* 0xff8000000e0e7808 */ /* 0x000fe40000800000 */
[----:B------:R-:W-:Y:S02]  /*7e00*/  ISETP.GE.AND P1, PT, R5, R162, PT ;  /* 0x000000a20500720c */ /* 0x000fe40003f26270 */
[----:B------:R-:W-:Y:S02]  /*7e10*/  FSEL R13, R13, -INF , P0 ;  /* 0xff8000000d0d7808 */ /* 0x000fe40000000000 */
[----:B------:R-:W-:Y:S02]  /*7e20*/  FMNMX3.FTZ R9, R9, R182, R186, !PT ;  /* 0x000000b609097276 */ /* 0x000fe400078100ba */
[----:B------:R-:W-:-:S02]  /*7e30*/  FMNMX3.FTZ R7, R7, R190, R188, !PT ;  /* 0x000000be07077276 */ /* 0x000fc400078100bc */
[----:B------:R-:W-:Y:S02]  /*7e40*/  FSEL R112, R12, -INF , !P5 ;  /* 0xff8000000c707808 */ /* 0x000fe40006800000 */
[----:B------:R-:W-:Y:S02]  /*7e50*/  ISETP.GE.AND P0, PT, R5, R161, PT ;  /* 0x000000a10500720c */ /* 0x000fe40003f06270 */
[----:B------:R-:W-:Y:S02]  /*7e60*/  FSEL R103, R13, -INF , !P1 ;  /* 0xff8000000d677808 */ /* 0x000fe40004800000 */
[----:B------:R-:W-:Y:S02]  /*7e70*/  FMNMX3.FTZ R9, R9, R126, R124, !PT ;  /* 0x0000007e09097276 */ /* 0x000fe4000781007c */
[----:B------:R-:W-:Y:S02]  /*7e80*/  FSEL R184, R23, -INF , !P4 ;  /* 0xff80000017b87808 */ /* 0x000fe40006000000 */
[----:B------:R-:W-:-:S02]  /*7e90*/  FMNMX3.FTZ R7, R7, R178, R166, !PT ;  /* 0x000000b207077276 */ /* 0x000fc400078100a6 */
[----:B------:R-:W-:Y:S02]  /*7ea0*/  ISETP.GE.AND P1, PT, R5, R160, PT ;  /* 0x000000a00500720c */ /* 0x000fe40003f26270 */
[----:B------:R-:W-:Y:S02]  /*7eb0*/  FMNMX3.FTZ R5, R9, R112, R103, !PT ;  /* 0x0000007009057276 */ /* 0x000fe40007810067 */
[----:B------:R-:W-:Y:S02]  /*7ec0*/  FSEL R15, R15, -INF , P0 ;  /* 0xff8000000f0f7808 */ /* 0x000fe40000000000 */
[----:B------:R-:W-:Y:S01]  /*7ed0*/  FSEL R118, R18, -INF , !P3 ;  /* 0xff80000012767808 */ /* 0x000fe20005800000 */
[----:B------:R-:W1:Y:S01]  /*7ee0*/  SHFL.BFLY PT, R12, R5, 0x2, 0x1f ;  /* 0x0c401f00050c7f89 */ /* 0x000e6200000e0000 */
[----:B------:R-:W-:Y:S02]  /*7ef0*/  FSEL R117, R19, -INF , !P2 ;  /* 0xff80000013757808 */ /* 0x000fe40005000000 */
[----:B------:R-:W-:Y:S01]  /*7f00*/  FMNMX3.FTZ R7, R7, R172, R184, !PT ;  /* 0x000000ac07077276 */ /* 0x000fe200078100b8 */
[----:B------:R-:W-:Y:S01]  /*7f10*/  LDSM.16.MT88.4 R16, [R130+0x8000] ;  /* 0x008000008210783b */ /* 0x000fe20000004200 */
[----:B------:R-:W-:-:S02]  /*7f20*/  FSEL R116, R14, -INF , !P6 ;  /* 0xff8000000e747808 */ /* 0x000fc40007000000 */
[----:B------:R-:W-:Y:S02]  /*7f30*/  FSEL R115, R15, -INF , !P1 ;  /* 0xff8000000f737808 */ /* 0x000fe40004800000 */
[----:B------:R-:W-:-:S04]  /*7f40*/  FMNMX3.FTZ R7, R7, R118, R117, !PT ;  /* 0x0000007607077276 */ /* 0x000fc80007810075 */
[----:B------:R-:W-:-:S05]  /*7f50*/  FMNMX3.FTZ R14, R7, R116, R115, !PT ;  /* 0x00000074070e7276 */ /* 0x000fca0007810073 */
[----:B------:R-:W3:Y:S01]  /*7f60*/  SHFL.BFLY PT, R7, R14, 0x2, 0x1f ;  /* 0x0c401f000e077f89 */ /* 0x000ee200000e0000 */
[----:B-1----:R-:W-:-:S05]  /*7f70*/  FMNMX.FTZ R12, R5, R12, !PT ;  /* 0x0000000c050c7209 */ /* 0x002fca0007810000 */
[----:B------:R-:W1:Y:S01]  /*7f80*/  SHFL.BFLY PT, R105, R12, 0x1, 0x1f ;  /* 0x0c201f000c697f89 */ /* 0x000e6200000e0000 */
[----:B---3--:R-:W-:-:S05]  /*7f90*/  FMNMX.FTZ R7, R14, R7, !PT ;  /* 0x000000070e077209 */ /* 0x008fca0007810000 */
[----:B------:R-:W3:Y:S01]  /*7fa0*/  SHFL.BFLY PT, R104, R7, 0x1, 0x1f ;  /* 0x0c201f0007687f89 */ /* 0x000ee200000e0000 */
[----:B-1----:R-:W-:-:S04]  /*7fb0*/  FMNMX.FTZ R105, R12, R105, !PT ;  /* 0x000000690c697209 */ /* 0x002fc80007810000 */
[----:B------:R-:W-:Y:S01]  /*7fc0*/  FSETP.NEU.FTZ.AND P1, PT, R105, -INF , PT ;  /* 0xff8000006900780b */ /* 0x000fe20003f3d000 */
[----:B--2---:R-:W-:-:S05]  /*7fd0*/  FMUL.FTZ R113, R102, R105 ;  /* 0x0000006966717220 */ /* 0x004fca0000410000 */
[----:B------:R-:W-:-:S05]  /*7fe0*/  FSEL R113, R113, RZ, P1 ;  /* 0x000000ff71717208 */ /* 0x000fca0000800000 */
[-CC-:B------:R-:W-:Y:S01]  /*7ff0*/  FFMA.FTZ R114, R8, R102.reuse, -R113.reuse ;  /* 0x0000006608727223 */ /* 0x180fe20000010871 */
[----:B------:R-:W-:Y:S01]  /*8000*/  FSEL R8, R105, RZ, P1 ;  /* 0x000000ff69087208 */ /* 0x000fe20000800000 */
[--C-:B------:R-:W-:Y:S01]  /*8010*/  FFMA.FTZ R107, R110, R102, -R113.reuse ;  /* 0x000000666e6b7223 */ /* 0x100fe20000010871 */
[----:B---3--:R-:W-:Y:S01]  /*8020*/  FMNMX.FTZ R104, R7, R104, !PT ;  /* 0x0000006807687209 */ /* 0x008fe20007810000 */
[-CC-:B------:R-:W-:Y:S01]  /*8030*/  FFMA.FTZ R10, R10, R102.reuse, -R113.reuse ;  /* 0x000000660a0a7223 */ /* 0x180fe20000010871 */
[--C-:B------:R-:W-:Y:S01]  /*8040*/  FFMA.FTZ R7, R108, R102, -R113.reuse ;  /* 0x000000666c077223 */ /* 0x100fe20000010871 */
[----:B------:R-:W-:Y:S01]  /*8050*/  FADD.FTZ R9, R101, -R8 ;  /* 0x8000000865097221 */ /* 0x000fe20000010000 */
[----:B------:R-:W-:Y:S01]  /*8060*/  FSETP.NEU.FTZ.AND P0, PT, R104, -INF , PT ;  /* 0xff8000006800780b */ /* 0x000fe20003f1d000 */
[C---:B------:R-:W-:Y:S01]  /*8070*/  FMUL.FTZ R101, R102.reuse, R104 ;  /* 0x0000006866657220 */ /* 0x040fe20000410000 */
[----:B------:R-:W-:Y:S01]  /*8080*/  MUFU.EX2 R114, R114 ;  /* 0x0000007200727308 */ /* 0x000fe20000000800 */
[----:B------:R-:W-:Y:S01]  /*8090*/  FMUL.FTZ R125, R102, R9 ;  /* 0x00000009667d7220 */ /* 0x000fe20000410000 */
[----:B------:R-:W-:Y:S01]  /*80a0*/  FSEL R5, R104, RZ, P0 ;  /* 0x000000ff68057208 */ /* 0x000fe20000000000 */
[-CC-:B------:R-:W-:Y:S01]  /*80b0*/  FFMA.FTZ R173, R170, R102.reuse, -R113.reuse ;  /* 0x00000066aaad7223 */ /* 0x180fe20000010871 */
[----:B------:R-:W-:Y:S01]  /*80c0*/  FSEL R101, R101, RZ, P0 ;  /* 0x000000ff65657208 */ /* 0x000fe20000000000 */
[----:B------:R1:W-:Y:S01]  /*80d0*/  MUFU.EX2 R108, R10 ;  /* 0x0000000a006c7308 */ /* 0x0003e20000000800 */
[-C--:B------:R-:W-:Y:S01]  /*80e0*/  FFMA.FTZ R170, R174, R102.reuse, -R113 ;  /* 0x00000066aeaa7223 */ /* 0x080fe20000010871 */
[----:B------:R-:W-:Y:S01]  /*80f0*/  FADD.FTZ R5, R100, -R5 ;  /* 0x8000000564057221 */ /* 0x000fe20000010000 */
[-C--:B------:R-:W-:Y:S01]  /*8100*/  FFMA.FTZ R171, R192, R102.reuse, -R113 ;  /* 0x00000066c0ab7223 */ /* 0x080fe20000010871 */
[----:B------:R-:W2:Y:S01]  /*8110*/  MUFU.EX2 R125, R125 ;  /* 0x0000007d007d7308 */ /* 0x000ea20000000800 */
[-CC-:B------:R-:W-:Y:S01]  /*8120*/  FFMA.FTZ R100, R109, R102.reuse, -R101.reuse ;  /* 0x000000666d647223 */ /* 0x180fe20000010865 */
[----:B------:R-:W-:Y:S01]  /*8130*/  FMUL.FTZ R119, R102, R5 ;  /* 0x0000000566777220 */ /* 0x000fe20000410000 */
        /* <DEDUP_REMOVED lines=8> */
[----:B-1----:R-:W-:Y:S01]  /*81c0*/  LDSM.16.MT88.4 R8, [R134+0x8000] ;  /* 0x008000008608783b */ /* 0x002fe20000004200 */
[-C--:B------:R-:W-:Y:S01]  /*81d0*/  FFMA.FTZ R127, R188, R102.reuse, -R101 ;  /* 0x00000066bc7f7223 */ /* 0x080fe20000010865 */
[--C-:B------:R-:W-:Y:S01]  /*81e0*/  FFMA.FTZ R194, R194, R102, -R113.reuse ;  /* 0x00000066c2c27223 */ /* 0x100fe20000010871 */
[-C--:B--2---:R-:W-:Y:S01]  /*81f0*/  FMUL.FTZ R28, R72, R125.reuse ;  /* 0x0000007d481c7220 */ /* 0x084fe20000410000 */
[-C--:B------:R-:W-:Y:S01]  /*8200*/  FMUL.FTZ R29, R73, R125.reuse ;  /* 0x0000007d491d7220 */ /* 0x080fe20000410000 */
[----:B------:R-:W1:Y:S01]  /*8210*/  MUFU.EX2 R107, R107 ;  /* 0x0000006b006b7308 */ /* 0x000e620000000800 */
[-C--:B------:R-:W-:Y:S01]  /*8220*/  FMUL.FTZ R4, R96, R125.reuse ;  /* 0x0000007d60047220 */ /* 0x080fe20000410000 */
[-C--:B------:R-:W-:Y:S01]  /*8230*/  FMUL.FTZ R5, R97, R125.reuse ;  /* 0x0000007d61057220 */ /* 0x080fe20000410000 */
[----:B------:R-:W-:Y:S01]  /*8240*/  F2FP.BF16.F32.PACK_AB R96, R108, R114 ;  /* 0x000000726c60723e */ /* 0x000fe200000010ff */
[----:B------:R-:W-:Y:S01]  /*8250*/  MUFU.EX2 R100, R100 ;  /* 0x0000006400647308 */ /* 0x000fe20000000800 */
[-C--:B------:R-:W-:Y:S01]  /*8260*/  FMUL.FTZ R68, R68, R125.reuse ;  /* 0x0000007d44447220 */ /* 0x080fe20000410000 */
[-C--:B------:R-:W-:Y:S01]  /*8270*/  FMUL.FTZ R69, R69, R125.reuse ;  /* 0x0000007d45457220 */ /* 0x080fe20000410000 */
[----:B------:R-:W-:Y:S01]  /*8280*/  FMUL.FTZ R36, R36, R125 ;  /* 0x0000007d24247220 */ /* 0x000fe20000410000 */
[-C--:B---3--:R-:W-:Y:S01]  /*8290*/  FMUL.FTZ R30, R74, R119.reuse ;  /* 0x000000774a1e7220 */ /* 0x088fe20000410000 */
[-C--:B------:R-:W-:Y:S01]  /*82a0*/  FMUL.FTZ R31, R75, R119.reuse ;  /* 0x000000774b1f7220 */ /* 0x080fe20000410000 */
[----:B------:R-:W2:Y:S01]  /*82b0*/  MUFU.EX2 R111, R111 ;  /* 0x0000006f006f7308 */ /* 0x000ea20000000800 */
[----:B------:R-:W3:Y:S01]  /*82c0*/  LDSM.16.MT88.4 R72, [R134+0xa000] ;  /* 0x00a000008648783b */ /* 0x000ee20000004200 */
[-C--:B------:R-:W-:Y:S01]  /*82d0*/  FMUL.FTZ R6, R98, R119.reuse ;  /* 0x0000007762067220 */ /* 0x080fe20000410000 */
[-C--:B------:R-:W-:Y:S01]  /*82e0*/  FMUL.FTZ R7, R99, R119.reuse ;  /* 0x0000007763077220 */ /* 0x080fe20000410000 */
[----:B------:R-:W-:Y:S01]  /*82f0*/  MUFU.EX2 R109, R109 ;  /* 0x0000006d006d7308 */ /* 0x000fe20000000800 */
[----:B-1----:R-:W-:Y:S01]  /*8300*/  F2FP.BF16.F32.PACK_AB R98, R107, R110 ;  /* 0x0000006e6b62723e */ /* 0x002fe200000010ff */
[-C--:B------:R-:W-:Y:S01]  /*8310*/  FMUL.FTZ R70, R70, R119.reuse ;  /* 0x0000007746467220 */ /* 0x080fe20000410000 */
[----:B------:R-:W-:Y:S01]  /*8320*/  FMUL.FTZ R71, R71, R119 ;  /* 0x0000007747477220 */ /* 0x000fe20000410000 */
[----:B------:R-:W1:Y:S01]  /*8330*/  MUFU.EX2 R106, R106 ;  /* 0x0000006a006a7308 */ /* 0x000e620000000800 */
        /* <DEDUP_REMOVED lines=12> */
[----:B------:R-:W-:Y:S01]  /*8400*/  FMUL.FTZ R48, R48, R125 ;  /* 0x0000007d30307220 */ /* 0x000fe20000410000 */
[----:B-1----:R-:W-:Y:S01]  /*8410*/  F2FP.BF16.F32.PACK_AB R99, R106, R109 ;  /* 0x0000006d6a63723e */ /* 0x002fe200000010ff */
        /* <DEDUP_REMOVED lines=31> */
[----:B------:R-:W2:Y:S01]  /*8610*/  LDSM.16.MT88.4 R72, [R129+0xa000] ;  /* 0x00a000008148783b */ /* 0x000ea20000004200 */
[----:B------:R-:W-:Y:S01]  /*8620*/  FMUL.FTZ R95, R95, R119 ;  /* 0x000000775f5f7220 */ /* 0x000fe20000410000 */
[-C--:B------:R-:W-:Y:S01]  /*8630*/  FMUL.FTZ R84, R84, R125.reuse ;  /* 0x0000007d54547220 */ /* 0x080fe20000410000 */
[----:B------:R-:W-:Y:S01]  /*8640*/  FMUL.FTZ R85, R85, R125 ;  /* 0x0000007d55557220 */ /* 0x000fe20000410000 */
[-C--:B------:R-:W-:Y:S01]  /*8650*/  FMUL.FTZ R86, R86, R119.reuse ;  /* 0x0000007756567220 */ /* 0x080fe20000410000 */
[----:B------:R-:W-:Y:S01]  /*8660*/  FMUL.FTZ R87, R87, R119 ;  /* 0x0000007757577220 */ /* 0x000fe20000410000 */
[----:B------:R-:W-:Y:S01]  /*8670*/  MUFU.EX2 R173, R173 ;  /* 0x000000ad00ad7308 */ /* 0x000fe20000000800 */
[C---:B------:R-:W-:Y:S01]  /*8680*/  HMMA.16816.F32.BF16 R20, R96.reuse, R24, R20 ;  /* 0x000000186014723c */ /* 0x040fe20000041814 */
[-C--:B------:R-:W-:Y:S01]  /*8690*/  FMUL.FTZ R60, R60, R125.reuse ;  /* 0x0000007d3c3c7220 */ /* 0x080fe20000410000 */
[----:B------:R-:W-:Y:S01]  /*86a0*/  FMUL.FTZ R61, R61, R125 ;  /* 0x0000007d3d3d7220 */ /* 0x000fe20000410000 */
[----:B------:R-:W3:Y:S01]  /*86b0*/  MUFU.EX2 R170, R170 ;  /* 0x000000aa00aa7308 */ /* 0x000ee20000000800 */
        /* <DEDUP_REMOVED lines=8> */
[-C--:B------:R-:W-:Y:S01]  /*8740*/  FMUL.FTZ R66, R66, R119.reuse ;  /* 0x0000007742427220 */ /* 0x080fe20000410000 */
[----:B------:R-:W-:Y:S01]  /*8750*/  FMUL.FTZ R67, R67, R119 ;  /* 0x0000007743437220 */ /* 0x000fe20000410000 */
[-CC-:B------:R-:W-:Y:S01]  /*8760*/  FFMA.FTZ R177, R176, R102.reuse, -R113.reuse ;  /* 0x00000066b0b17223 */ /* 0x180fe20000010871 */
[----:B------:R-:W-:Y:S01]  /*8770*/  MUFU.EX2 R174, R174 ;  /* 0x000000ae00ae7308 */ /* 0x000fe20000000800 */
[C---:B------:R-:W-:Y:S01]  /*8780*/  HMMA.16816.F32.BF16 R4, R96.reuse, R8, R4 ;  /* 0x000000086004723c */ /* 0x040fe20000041804 */
[-C--:B------:R-:W-:Y:S01]  /*8790*/  FFMA.FTZ R176, R180, R102.reuse, -R113 ;  /* 0x00000066b4b07223 */ /* 0x080fe20000010871 */
[-C--:B------:R-:W-:Y:S01]  /*87a0*/  FFMA.FTZ R80, R166, R102.reuse, -R101 ;  /* 0x00000066a6507223 */ /* 0x080fe20000010865 */
[----:B------:R-:W4:Y:S01]  /*87b0*/  MUFU.EX2 R165, R165 ;  /* 0x000000a500a57308 */ /* 0x000f220000000800 */
[-CC-:B------:R-:W-:Y:S01]  /*87c0*/  FFMA.FTZ R180, R182, R102.reuse, -R113.reuse ;  /* 0x00000066b6b47223 */ /* 0x180fe20000010871 */
[-C--:B------:R-:W-:Y:S01]  /*87d0*/  FFMA.FTZ R175, R186, R102.reuse, -R113 ;  /* 0x00000066baaf7223 */ /* 0x080fe20000010871 */
[-CC-:B------:R-:W-:Y:S01]  /*87e0*/  FFMA.FTZ R181, R178, R102.reuse, -R101.reuse ;  /* 0x00000066b2b57223 */ /* 0x180fe20000010865 */
[----:B------:R-:W-:Y:S01]  /*87f0*/  MUFU.EX2 R168, R168 ;  /* 0x000000a800a87308 */ /* 0x000fe20000000800 */
[C---:B-1----:R-:W-:Y:S01]  /*8800*/  HMMA.16816.F32.BF16 R44, R96.reuse, R68, R44 ;  /* 0x00000044602c723c */ /* 0x042fe2000004182c */
[-CC-:B------:R-:W-:Y:S01]  /*8810*/  FFMA.FTZ R179, R172, R102.reuse, -R101.reuse ;  /* 0x00000066acb37223 */ /* 0x180fe20000010865 */
[-C--:B------:R-:W-:Y:S01]  /*8820*/  FFMA.FTZ R166, R184, R102.reuse, -R101 ;  /* 0x00000066b8a67223 */ /* 0x080fe20000010865 */
[----:B------:R-:W-:Y:S01]  /*8830*/  MUFU.EX2 R127, R127 ;  /* 0x0000007f007f7308 */ /* 0x000fe20000000800 */
[-CC-:B------:R-:W-:Y:S01]  /*8840*/  FFMA.FTZ R183, R126, R102.reuse, -R113.reuse ;  /* 0x000000667eb77223 */ /* 0x180fe20000010871 */
[-CC-:B------:R-:W-:Y:S01]  /*8850*/  FFMA.FTZ R124, R124, R102.reuse, -R113.reuse ;  /* 0x000000667c7c7223 */ /* 0x180fe20000010871 */
[-CC-:B------:R-:W-:Y:S01]  /*8860*/  FFMA.FTZ R112, R112, R102.reuse, -R113.reuse ;  /* 0x0000006670707223 */ /* 0x180fe20000010871 */
[----:B------:R-:W-:Y:S01]  /*8870*/  MUFU.EX2 R177, R177 ;  /* 0x000000b100b17308 */ /* 0x000fe20000000800 */
[C---:B------:R-:W-:Y:S01]  /*8880*/  HMMA.16816.F32.BF16 R48, R96.reuse, R70, R48 ;  /* 0x000000466030723c */ /* 0x040fe20000041830 */
[----:B------:R-:W1:Y:S01]  /*8890*/  LDSM.16.MT88.4 R68, [R128+0xa000] ;  /* 0x00a000008044783b */ /* 0x000e620000004200 */
[-C--:B------:R-:W-:Y:S01]  /*88a0*/  FFMA.FTZ R113, R103, R102.reuse, -R113 ;  /* 0x0000006667717223 */ /* 0x080fe20000010871 */
[----:B------:R-:W-:Y:S01]  /*88b0*/  MUFU.EX2 R176, R176 ;  /* 0x000000b000b07308 */ /* 0x000fe20000000800 */
[-CC-:B------:R-:W-:Y:S01]  /*88c0*/  FFMA.FTZ R118, R118, R102.reuse, -R101.reuse ;  /* 0x0000006676767223 */ /* 0x180fe20000010865 */
[-CC-:B------:R-:W-:Y:S01]  /*88d0*/  FFMA.FTZ R117, R117, R102.reuse, -R101.reuse ;  /* 0x0000006675757223 */ /* 0x180fe20000010865 */
[-CC-:B------:R-:W-:Y:S01]  /*88e0*/  FFMA.FTZ R116, R116, R102.reuse, -R101.reuse ;  /* 0x0000006674747223 */ /* 0x180fe20000010865 */
[----:B------:R-:W-:Y:S01]  /*88f0*/  MUFU.EX2 R180, R180 ;  /* 0x000000b400b47308 */ /* 0x000fe20000000800 */
[C---:B--2---:R-:W-:Y:S01]  /*8900*/  HMMA.16816.F32.BF16 R52, R96.reuse, R72, R52 ;  /* 0x000000486034723c */ /* 0x044fe20000041834 */
[----:B------:R-:W-:Y:S01]  /*8910*/  FFMA.FTZ R115, R115, R102, -R101 ;  /* 0x0000006673737223 */ /* 0x000fe20000010865 */
[----:B------:R-:W-:Y:S01]  /*8920*/  FFMA.FTZ R125, R169, R125, R114 ;  /* 0x0000007da97d7223 */ /* 0x000fe20000010072 */
[----:B------:R-:W-:Y:S01]  /*8930*/  MUFU.EX2 R175, R175 ;  /* 0x000000af00af7308 */ /* 0x000fe20000000800 */
[----:B------:R-:W-:Y:S01]  /*8940*/  FFMA.FTZ R114, R167, R119, R100 ;  /* 0x00000077a7727223 */ /* 0x000fe20000010064 */
[----:B------:R-:W-:Y:S01]  /*8950*/  ISETP.GT.AND P0, PT, R0, R145, PT ;  /* 0x000000910000720c */ /* 0x000fe20003f04270 */
[----:B------:R-:W-:Y:S01]  /*8960*/  FADD.FTZ R125, R108, R125 ;  /* 0x0000007d6c7d7221 */ /* 0x000fe20000010000 */
[----:B------:R-:W-:Y:S01]  /*8970*/  MUFU.EX2 R181, R181 ;  /* 0x000000b500b57308 */ /* 0x000fe20000000800 */
[----:B------:R-:W-:Y:S01]  /*8980*/  HMMA.16816.F32.BF16 R56, R96, R74, R56 ;  /* 0x0000004a6038723c */ /* 0x000fe20000041838 */
[----:B------:R-:W2:Y:S01]  /*8990*/  LDSM.16.MT88.4 R72, [R130+0x8800] ;  /* 0x008800008248783b */ /* 0x000ea20000004200 */
[----:B------:R-:W-:Y:S01]  /*89a0*/  FADD.FTZ R114, R111, R114 ;  /* 0x000000726f727221 */ /* 0x000fe20000010000 */
[----:B------:R-:W-:Y:S01]  /*89b0*/  MUFU.EX2 R172, R80 ;  /* 0x0000005000ac7308 */ /* 0x000fe20000000800 */
[----:B------:R-:W-:-:S02]  /*89c0*/  FADD.FTZ R110, R110, R125 ;  /* 0x0000007d6e6e7221 */ /* 0x000fc40000010000 */
[----:B------:R-:W-:Y:S01]  /*89d0*/  FADD.FTZ R109, R109, R114 ;  /* 0x000000726d6d7221 */ /* 0x000fe20000010000 */
[----:B------:R-:W-:Y:S01]  /*89e0*/  MUFU.EX2 R179, R179 ;  /* 0x000000b300b37308 */ /* 0x000fe20000000800 */
[C---:B------:R-:W-:Y:S01]  /*89f0*/  HMMA.16816.F32.BF16 R12, R96.reuse, R16, R12 ;  /* 0x00000010600c723c */ /* 0x040fe2000004180c */
[----:B------:R-:W-:Y:S01]  /*8a00*/  FADD.FTZ R110, R107, R110 ;  /* 0x0000006e6b6e7221 */ /* 0x000fe20000010000 */
[----:B------:R-:W-:Y:S01]  /*8a10*/  FADD.FTZ R109, R106, R109 ;  /* 0x0000006d6a6d7221 */ /* 0x000fe20000010000 */
[----:B------:R-:W-:Y:S04]  /*8a20*/  MUFU.EX2 R166, R166 ;  /* 0x000000a600a67308 */ /* 0x000fe80000000800 */
[----:B------:R-:W-:Y:S01]  /*8a30*/  MUFU.EX2 R183, R183 ;  /* 0x000000b700b77308 */ /* 0x000fe20000000800 */
[C---:B------:R-:W-:Y:S01]  /*8a40*/  HMMA.16816.F32.BF16 R8, R96.reuse, R10, R92 ;  /* 0x0000000a6008723c */ /* 0x040fe2000004185c */
[----:B------:R-:W-:Y:S02]  /*8a50*/  LDSM.16.MT88.4 R92, [R134+0x9800] ;  /* 0x00980000865c783b */ /* 0x000fe40000004200 */
[----:B------:R-:W5:Y:S04]  /*8a60*/  MUFU.EX2 R124, R124 ;  /* 0x0000007c007c7308 */ /* 0x000f680000000800 */
[----:B------:R-:W-:Y:S01]  /*8a70*/  MUFU.EX2 R112, R112 ;  /* 0x0000007000707308 */ /* 0x000fe20000000800 */
[C---:B------:R-:W-:Y:S01]  /*8a80*/  HMMA.16816.F32.BF16 R16, R96.reuse, R18, R84 ;  /* 0x000000126010723c */ /* 0x040fe20000041854 */
[----:B------:R-:W-:Y:S02]  /*8a90*/  LDSM.16.MT88.4 R84, [R130+0x9800] ;  /* 0x009800008254783b */ /* 0x000fe40000004200 */
[----:B------:R-:W2:Y:S04]  /*8aa0*/  MUFU.EX2 R113, R113 ;  /* 0x0000007100717308 */ /* 0x000ea80000000800 */
[----:B------:R-:W-:Y:S01]  /*8ab0*/  MUFU.EX2 R118, R118 ;  /* 0x0000007600767308 */ /* 0x000fe20000000800 */
[C---:B-1----:R-:W-:Y:S01]  /*8ac0*/  HMMA.16816.F32.BF16 R60, R96.reuse, R68, R60 ;  /* 0x00000044603c723c */ /* 0x042fe2000004183c */
[----:B---3--:R-:W-:Y:S01]  /*8ad0*/  F2FP.BF16.F32.PACK_AB R68, R170, R173 ;  /* 0x000000adaa44723e */ /* 0x008fe200000010ff */
[----:B------:R-:W-:Y:S01]  /*8ae0*/  FADD.FTZ R173, R173, R110 ;  /* 0x0000006eadad7221 */ /* 0x000fe20000010000 */
[----:B----4-:R-:W-:Y:S01]  /*8af0*/  F2FP.BF16.F32.PACK_AB R69, R165, R174 ;  /* 0x000000aea545723e */ /* 0x010fe200000010ff */
[----:B------:R-:W1:Y:S01]  /*8b00*/  MUFU.EX2 R117, R117 ;  /* 0x0000007500757308 */ /* 0x000e620000000800 */
[----:B-----5:R-:W-:Y:S01]  /*8b10*/  F2FP.BF16.F32.PACK_AB R100, R124, R183 ;  /* 0x000000b77c64723e */ /* 0x020fe200000010ff */
[----:B------:R-:W-:Y:S01]  /*8b20*/  FADD.FTZ R174, R174, R109 ;  /* 0x0000006daeae7221 */ /* 0x000fe20000010000 */
[----:B------:R-:W-:Y:S01]  /*8b30*/  FADD.FTZ R170, R170, R173 ;  /* 0x000000adaaaa7221 */ /* 0x000fe20000010000 */
[----:B------:R-:W-:Y:S01]  /*8b40*/  HMMA.16816.F32.BF16 R64, R96, R70, R64 ;  /* 0x000000466040723c */ /* 0x000fe20000041840 */
[----:B------:R-:W-:Y:S01]  /*8b50*/  F2FP.BF16.F32.PACK_AB R70, R164, R171 ;  /* 0x000000aba446723e */ /* 0x000fe200000010ff */
[----:B------:R-:W-:Y:S01]  /*8b60*/  MUFU.EX2 R116, R116 ;  /* 0x0000007400747308 */ /* 0x000fe20000000800 */
[----:B------:R-:W-:Y:S01]  /*8b70*/  F2FP.BF16.F32.PACK_AB R71, R127, R168 ;  /* 0x000000a87f47723e */ /* 0x000fe200000010ff */
[----:B------:R-:W-:Y:S01]  /*8b80*/  FADD.FTZ R165, R165, R174 ;  /* 0x000000aea5a57221 */ /* 0x000fe20000010000 */
[----:B--2---:R-:W-:Y:S01]  /*8b90*/  F2FP.BF16.F32.PACK_AB R102, R113, R112 ;  /* 0x000000707166723e */ /* 0x004fe200000010ff */
[----:B------:R-:W2:Y:S01]  /*8ba0*/  MUFU.EX2 R115, R115 ;  /* 0x0000007300737308 */ /* 0x000ea20000000800 */
[----:B------:R-:W-:Y:S01]  /*8bb0*/  FADD.FTZ R171, R171, R170 ;  /* 0x000000aaabab7221 */ /* 0x000fe20000010000 */
[----:B------:R-:W-:-:S02]  /*8bc0*/  FADD.FTZ R168, R168, R165 ;  /* 0x000000a5a8a87221 */ /* 0x000fc40000010000 */
[----:B------:R-:W-:Y:S01]  /*8bd0*/  HMMA.16816.F32.BF16 R4, R68, R76, R4 ;  /* 0x0000004c4404723c */ /* 0x000fe20000041804 */
[----:B-1----:R-:W-:Y:S01]  /*8be0*/  F2FP.BF16.F32.PACK_AB R101, R117, R118 ;  /* 0x000000767565723e */ /* 0x002fe200000010ff */
[----:B------:R-:W-:Y:S01]  /*8bf0*/  FADD.FTZ R164, R164, R171 ;  /* 0x000000aba4a47221 */ /* 0x000fe20000010000 */
[----:B------:R-:W-:-:S05]  /*8c00*/  FADD.FTZ R168, R127, R168 ;  /* 0x000000a87fa87221 */ /* 0x000fca0000010000 */
[----:B------:R-:W-:Y:S01]  /*8c10*/  HMMA.16816.F32.BF16 R8, R68, R78, R8 ;  /* 0x0000004e4408723c */ /* 0x000fe20000041808 */
[----:B------:R-:W1:Y:S01]  /*8c20*/  LDSM.16.MT88.4 R76, [R129+0x8800] ;  /* 0x00880000814c783b */ /* 0x000e620000004200 */
[----:B--2---:R-:W-:-:S06]  /*8c30*/  F2FP.BF16.F32.PACK_AB R103, R115, R116 ;  /* 0x000000747367723e */ /* 0x004fcc00000010ff */
        /* <DEDUP_REMOVED lines=24> */
[----:B------:R-:W-:Y:S01]  /*8dc0*/  @P0 VIADD R164, R121, 0xfffffffd ;  /* 0xfffffffd79a40836 */ /* 0x000fe20000000000 */
[----:B------:R-:W-:Y:S01]  /*8dd0*/  F2FP.BF16.F32.PACK_AB R69, R172, R181 ;  /* 0x000000b5ac45723e */ /* 0x000fe200000010ff */
[----:B------:R-:W-:Y:S01]  /*8de0*/  FADD.FTZ R181, R181, R168 ;  /* 0x000000a8b5b57221 */ /* 0x000fe20000010000 */
[----:B------:R-:W-:Y:S01]  /*8df0*/  F2FP.BF16.F32.PACK_AB R71, R166, R179 ;  /* 0x000000b3a647723e */ /* 0x000fe200000010ff */
[----:B------:R-:W-:-:S02]  /*8e00*/  FADD.FTZ R177, R176, R177 ;  /* 0x000000b1b0b17221 */ /* 0x000fc40000010000 */
[----:B------:R-:W-:Y:S02]  /*8e10*/  FADD.FTZ R172, R172, R181 ;  /* 0x000000b5acac7221 */ /* 0x000fe40000010000 */
[----:B------:R-:W-:Y:S02]  /*8e20*/  FADD.FTZ R180, R180, R177 ;  /* 0x000000b1b4b47221 */ /* 0x000fe40000010000 */
[----:B------:R-:W-:Y:S02]  /*8e30*/  FADD.FTZ R179, R179, R172 ;  /* 0x000000acb3b37221 */ /* 0x000fe40000010000 */
[----:B------:R-:W-:Y:S02]  /*8e40*/  FADD.FTZ R180, R175, R180 ;  /* 0x000000b4afb47221 */ /* 0x000fe40000010000 */
[----:B------:R-:W-:Y:S02]  /*8e50*/  FADD.FTZ R179, R166, R179 ;  /* 0x000000b3a6b37221 */ /* 0x000fe40000010000 */
[----:B------:R-:W-:-:S02]  /*8e60*/  FADD.FTZ R183, R183, R180 ;  /* 0x000000b4b7b77221 */ /* 0x000fc40000010000 */
[----:B------:R-:W-:Y:S01]  /*8e70*/  FADD.FTZ R118, R118, R179 ;  /* 0x000000b376767221 */ /* 0x000fe20000010000 */
[C---:B-1----:R-:W-:Y:S01]  /*8e80*/  HMMA.16816.F32.BF16 R4, R68.reuse, R76, R4 ;  /* 0x0000004c4404723c */ /* 0x042fe20000041804 */
[----:B------:R-:W-:Y:S02]  /*8e90*/  FADD.FTZ R183, R124, R183 ;  /* 0x000000b77cb77221 */ /* 0x000fe40000010000 */
[----:B------:R-:W-:Y:S02]  /*8ea0*/  FADD.FTZ R117, R117, R118 ;  /* 0x0000007675757221 */ /* 0x000fe40000010000 */
[----:B------:R-:W-:Y:S02]  /*8eb0*/  FADD.FTZ R112, R112, R183 ;  /* 0x000000b770707221 */ /* 0x000fe40000010000 */
[----:B------:R-:W-:Y:S01]  /*8ec0*/  FADD.FTZ R116, R116, R117 ;  /* 0x0000007574747221 */ /* 0x000fe20000010000 */
[----:B------:R-:W-:Y:S01]  /*8ed0*/  HMMA.16816.F32.BF16 R8, R68, R78, R8 ;  /* 0x0000004e4408723c */ /* 0x000fe20000041808 */
[----:B------:R-:W1:Y:S01]  /*8ee0*/  LDSM.16.MT88.4 R76, [R129+0x9000] ;  /* 0x00900000814c783b */ /* 0x000e620000004200 */
[----:B------:R-:W-:Y:S01]  /*8ef0*/  FADD.FTZ R169, R113, R112 ;  /* 0x0000007071a97221 */ /* 0x000fe20000010000 */
[----:B------:R-:W-:-:S05]  /*8f00*/  FADD.FTZ R167, R115, R116 ;  /* 0x0000007473a77221 */ /* 0x000fca0000010000 */
[C---:B--2---:R-:W-:Y:S08]  /*8f10*/  HMMA.16816.F32.BF16 R12, R68.reuse, R72, R12 ;  /* 0x00000048440c723c */ /* 0x044ff0000004180c */
[----:B------:R-:W-:Y:S01]  /*8f20*/  HMMA.16816.F32.BF16 R16, R68, R74, R16 ;  /* 0x0000004a4410723c */ /* 0x000fe20000041810 */
[----:B------:R-:W2:Y:S07]  /*8f30*/  LDSM.16.MT88.4 R72, [R128+0x9000] ;  /* 0x009000008048783b */ /* 0x000eae0000004200 */
[C---:B------:R-:W-:Y:S01]  /*8f40*/  HMMA.16816.F32.BF16 R96, R100.reuse, R92, R4 ;  /* 0x0000005c6460723c */ /* 0x040fe20000041804 */
[----:B------:R-:W-:Y:S07]  /*8f50*/  LDSM.16.MT88.4 R4, [R134+0xb800] ;  /* 0x00b800008604783b */ /* 0x000fee0000004200 */
[C---:B------:R-:W-:Y:S01]  /*8f60*/  HMMA.16816.F32.BF16 R92, R100.reuse, R94, R8 ;  /* 0x0000005e645c723c */ /* 0x040fe20000041808 */
[----:B------:R-:W-:Y:S07]  /*8f70*/  LDSM.16.MT88.4 R8, [R129+0xb800] ;  /* 0x00b800008108783b */ /* 0x000fee0000004200 */
[----:B------:R-:W-:Y:S01]  /*8f80*/  HMMA.16816.F32.BF16 R88, R100, R84, R12 ;  /* 0x000000546458723c */ /* 0x000fe2000004180c */
[----:B------:R-:W-:Y:S07]  /*8f90*/  LDSM.16.MT88.4 R12, [R130+0xb800] ;  /* 0x00b80000820c783b */ /* 0x000fee0000004200 */
[C---:B-1----:R-:W-:Y:S08]  /*8fa0*/  HMMA.16816.F32.BF16 R20, R68.reuse, R76, R20 ;  /* 0x0000004c4414723c */ /* 0x042ff00000041814 */
[C---:B------:R-:W-:Y:S01]  /*8fb0*/  HMMA.16816.F32.BF16 R24, R68.reuse, R78, R24 ;  /* 0x0000004e4418723c */ /* 0x040fe20000041818 */
[----:B------:R-:W1:Y:S07]  /*8fc0*/  LDSM.16.MT88.4 R76, [R134+0xb000] ;  /* 0x00b00000864c783b */ /* 0x000e6e0000004200 */
[C---:B--2---:R-:W-:Y:S08]  /*8fd0*/  HMMA.16816.F32.BF16 R28, R68.reuse, R72, R28 ;  /* 0x00000048441c723c */ /* 0x044ff0000004181c */
[----:B------:R-:W-:Y:S01]  /*8fe0*/  HMMA.16816.F32.BF16 R32, R68, R74, R32 ;  /* 0x0000004a4420723c */ /* 0x000fe20000041820 */
[----:B------:R-:W2:Y:S07]  /*8ff0*/  LDSM.16.MT88.4 R72, [R130+0xb000] ;  /* 0x00b000008248783b */ /* 0x000eae0000004200 */
[----:B------:R-:W-:Y:S08]  /*9000*/  HMMA.16816.F32.BF16 R84, R100, R86, R16 ;  /* 0x000000566454723c */ /* 0x000ff00000041810 */
[C---:B-1----:R-:W-:Y:S08]  /*9010*/  HMMA.16816.F32.BF16 R36, R68.reuse, R76, R36 ;  /* 0x0000004c4424723c */ /* 0x042ff00000041824 */
[C---:B------:R-:W-:Y:S01]  /*9020*/  HMMA.16816.F32.BF16 R40, R68.reuse, R78, R40 ;  /* 0x0000004e4428723c */ /* 0x040fe20000041828 */
[----:B------:R-:W1:Y:S07]  /*9030*/  LDSM.16.MT88.4 R76, [R129+0xb000] ;  /* 0x00b00000814c783b */ /* 0x000e6e0000004200 */
[C---:B--2---:R-:W-:Y:S08]  /*9040*/  HMMA.16816.F32.BF16 R44, R68.reuse, R72, R44 ;  /* 0x00000048442c723c */ /* 0x044ff0000004182c */
[----:B------:R-:W-:Y:S01]  /*9050*/  HMMA.16816.F32.BF16 R48, R68, R74, R48 ;  /* 0x0000004a4430723c */ /* 0x000fe20000041830 */
[----:B------:R-:W2:Y:S07]  /*9060*/  LDSM.16.MT88.4 R72, [R128+0xb000] ;  /* 0x00b000008048783b */ /* 0x000eae0000004200 */
[C---:B------:R-:W-:Y:S08]  /*9070*/  HMMA.16816.F32.BF16 R36, R100.reuse, R4, R36 ;  /* 0x000000046424723c */ /* 0x040ff00000041824 */
[C---:B------:R-:W-:Y:S01]  /*9080*/  HMMA.16816.F32.BF16 R40, R100.reuse, R6, R40 ;  /* 0x000000066428723c */ /* 0x040fe20000041828 */
[----:B------:R-:W-:Y:S07]  /*9090*/  LDSM.16.MT88.4 R4, [R128+0xb800] ;  /* 0x00b800008004783b */ /* 0x000fee0000004200 */
        /* <DEDUP_REMOVED lines=8> */
[C---:B------:R-:W-:Y:S08]  /*9120*/  HMMA.16816.F32.BF16 R52, R100.reuse, R8, R52 ;  /* 0x000000086434723c */ /* 0x040ff00000041834 */
[C---:B------:R-:W-:Y:S08]  /*9130*/  HMMA.16816.F32.BF16 R56, R100.reuse, R10, R56 ;  /* 0x0000000a6438723c */ /* 0x040ff00000041838 */
[C---:B-1----:R-:W-:Y:S08]  /*9140*/  HMMA.16816.F32.BF16 R80, R100.reuse, R76, R20 ;  /* 0x0000004c6450723c */ /* 0x042ff00000041814 */
[C---:B------:R-:W-:Y:S08]  /*9150*/  HMMA.16816.F32.BF16 R76, R100.reuse, R78, R24 ;  /* 0x0000004e644c723c */ /* 0x040ff00000041818 */
[C---:B--2---:R-:W-:Y:S08]  /*9160*/  HMMA.16816.F32.BF16 R72, R100.reuse, R68, R28 ;  /* 0x000000446448723c */ /* 0x044ff0000004181c */
[----:B------:R-:W-:Y:S01]  /*9170*/  HMMA.16816.F32.BF16 R68, R100, R70, R32 ;  /* 0x000000466444723c */ /* 0x000fe20000041820 */
[----:B------:R-:W-:-:S07]  /*9180*/  IMAD.MOV.U32 R32, RZ, RZ, R0 ;  /* 0x000000ffff207224 */ /* 0x000fce00078e0000 */
[C---:B------:R-:W-:Y:S08]  /*9190*/  HMMA.16816.F32.BF16 R60, R100.reuse, R4, R60 ;  /* 0x00000004643c723c */ /* 0x040ff0000004183c */
[----:B------:R-:W-:Y:S01]  /*91a0*/  HMMA.16816.F32.BF16 R64, R100, R6, R64 ;  /* 0x000000066440723c */ /* 0x000fe20000041840 */
[----:B------:R-:W-:Y:S02]  /*91b0*/  IMAD.MOV.U32 R100, RZ, RZ, R104 ;  /* 0x000000ffff647224 */ /* 0x000fe400078e0068 */
[----:B------:R-:W-:-:S02]  /*91c0*/  IMAD.MOV.U32 R101, RZ, RZ, R105 ;  /* 0x000000ffff657224 */ /* 0x000fc400078e0069 */
[----:B------:R-:W-:Y:S02]  /*91d0*/  @P0 IMAD.MOV.U32 R100, RZ, RZ, R104 ;  /* 0x000000ffff640224 */ /* 0x000fe400078e0068 */
[----:B------:R-:W-:Y:S01]  /*91e0*/  @P0 IMAD.MOV.U32 R101, RZ, RZ, R105 ;  /* 0x000000ffff650224 */ /* 0x000fe200078e0069 */
[----:B------:R-:W-:-:S12]  /*91f0*/  @P0 BRA `(.L_x_10602) ;  /* 0x0000000000040947 */ /* 0x000fd80003800000 */
.L_x_10593:
[----:B------:R-:W-:-:S07]  /*9200*/  IADD3 R164, PT, PT, R32, -0x1, RZ ;  /* 0xffffffff20a47810 */ /* 0x000fce0007ffe0ff */
.L_x_10602:
[----:B------:R-:W-:Y:S05]  /*9210*/  BSYNC B2 ;  /* 0x0000000000027941 */ /* 0x000fea0003800000 */
.L_x_10592:
[----:B------:R-:W-:-:S13]  /*9220*/  ISETP.GE.AND P0, PT, R164, R145, PT ;  /* 0x00000091a400720c */ /* 0x000fda0003f06270 */
[----:B------:R-:W-:Y:S05]  /*9230*/  @!P0 BRA `(.L_x_10603) ;  /* 0x0000003400008947 */ /* 0x000fea0003800000 */
[----:B------:R-:W-:Y:S01]  /*9240*/  IMAD.SHL.U32 R165, R164, 0x40, RZ ;  /* 0x00000040a4a57824 */ /* 0x000fe200078e00ff */
[----:B------:R-:W-:Y:S01]  /*9250*/  ISETP.NE.U32.AND P2, PT, R122, RZ, PT ;  /* 0x000000ff7a00720c */ /* 0x000fe20003f45070 */
[----:B------:R-:W-:Y:S01]  /*9260*/  IMAD.MOV.U32 R102, RZ, RZ, R100 ;  /* 0x000000ffff667224 */ /* 0x000fe200078e0064 */
[----:B------:R-:W-:Y:S01]  /*9270*/  MOV R0, R101 ;  /* 0x0000006500007202 */ /* 0x000fe20000000f00 */
[----:B------:R-:W-:Y:S01]  /*9280*/  VIADD R164, R164, 0x1 ;  /* 0x00000001a4a47836 */ /* 0x000fe20000000000 */
[----:B------:R-:W-:Y:S02]  /*9290*/  LOP3.LUT R166, R165, 0x20, R120, 0xfe, !PT ;  /* 0x00000020a5a67812 */ /* 0x000fe400078efe78 */
[----:B------:R-:W-:Y:S02]  /*92a0*/  ISETP.NE.AND.EX P2, PT, R123, RZ, PT, P2 ;  /* 0x000000ff7b00720c */ /* 0x000fe40003f45320 */
[----:B------:R-:W-:-:S11]  /*92b0*/  IADD3 R165, PT, PT, R165, 0x40, RZ ;  /* 0x00000040a5a57810 */ /* 0x000fd60007ffe0ff */
.L_x_10610:
        /* <DEDUP_REMOVED lines=79> */
.L_x_10605:
[----:B------:R-:W-:Y:S05]  /*97b0*/  BSYNC.RECONVERGENT B0 ;  /* 0x0000000000007941 */ /* 0x000fea0003800200 */
.L_x_10604:
        /* <DEDUP_REMOVED lines=57> */
[----:B------:R-:W-:Y:S01]  /*9b50*/  LDSM.16.M88.4 R124, [R133+0x5000] ;  /* 0x00500000857c783b */ /* 0x000fe20000000200 */
[C---:B--2---:R-:W-:Y:S08]  /*9b60*/  HMMA.16816.F32.BF16 R4, R104.reuse, R108, RZ ;  /* 0x0000006c6804723c */ /* 0x044ff000000418ff */
[C---:B------:R-:W-:Y:S01]  /*9b70*/  HMMA.16816.F32.BF16 R8, R104.reuse, R110, RZ ;  /* 0x0000006e6808723c */ /* 0x040fe200000418ff */
[----:B------:R-:W-:Y:S07]  /*9b80*/  LDSM.16.M88.4 R108, [R137] ;  /* 0x00000000896c783b */ /* 0x000fee0000000200 */
[C---:B---3--:R-:W-:Y:S08]  /*9b90*/  HMMA.16816.F32.BF16 R12, R104.reuse, R112, RZ ;  /* 0x00000070680c723c */ /* 0x048ff000000418ff */
[C---:B------:R-:W-:Y:S01]  /*9ba0*/  HMMA.16816.F32.BF16 R16, R104.reuse, R114, RZ ;  /* 0x000000726810723c */ /* 0x040fe200000418ff */
[----:B------:R-:W2:Y:S07]  /*9bb0*/  LDSM.16.M88.4 R112, [R133+0x4000] ;  /* 0x004000008570783b */ /* 0x000eae0000000200 */
[C---:B----4-:R-:W-:Y:S08]  /*9bc0*/  HMMA.16816.F32.BF16 R20, R104.reuse, R116, RZ ;  /* 0x000000746814723c */ /* 0x050ff000000418ff */
[C---:B------:R-:W-:Y:S01]  /*9bd0*/  HMMA.16816.F32.BF16 R24, R104.reuse, R118, RZ ;  /* 0x000000766818723c */ /* 0x040fe200000418ff */
[----:B------:R-:W3:Y:S07]  /*9be0*/  LDSM.16.M88.4 R116, [R133+0x4800] ;  /* 0x004800008574783b */ /* 0x000eee0000000200 */
[C---:B-----5:R-:W-:Y:S08]  /*9bf0*/  HMMA.16816.F32.BF16 R28, R104.reuse, R120, RZ ;  /* 0x00000078681c723c */ /* 0x060ff000000418ff */
[----:B------:R-:W-:Y:S01]  /*9c00*/  HMMA.16816.F32.BF16 R32, R104, R122, RZ ;  /* 0x0000007a6820723c */ /* 0x000fe200000418ff */
[----:B------:R-:W4:Y:S04]  /*9c10*/  LDSM.16.M88.4 R104, [R133+0x5800] ;  /* 0x005800008568783b */ /* 0x000f280000000200 */
[----:B------:R-:W-:Y:S03]  /*9c20*/  LDSM.16.M88.4 R120, [R132+0x4800] ;  /* 0x004800008478783b */ /* 0x000fe60000000200 */
[C---:B--2---:R-:W-:Y:S08]  /*9c30*/  HMMA.16816.F32.BF16 R4, R108.reuse, R112, R4 ;  /* 0x000000706c04723c */ /* 0x044ff00000041804 */
[C---:B------:R-:W-:Y:S01]  /*9c40*/  HMMA.16816.F32.BF16 R8, R108.reuse, R114, R8 ;  /* 0x000000726c08723c */ /* 0x040fe20000041808 */
[----:B------:R-:W-:Y:S07]  /*9c50*/  LDSM.16.M88.4 R112, [R136] ;  /* 0x000000008870783b */ /* 0x000fee0000000200 */
[C---:B---3--:R-:W-:Y:S08]  /*9c60*/  HMMA.16816.F32.BF16 R12, R108.reuse, R116, R12 ;  /* 0x000000746c0c723c */ /* 0x048ff0000004180c */
[C---:B------:R-:W-:Y:S01]  /*9c70*/  HMMA.16816.F32.BF16 R16, R108.reuse, R118, R16 ;  /* 0x000000766c10723c */ /* 0x040fe20000041810 */
[----:B------:R-:W2:Y:S07]  /*9c80*/  LDSM.16.M88.4 R116, [R132+0x4000] ;  /* 0x004000008474783b */ /* 0x000eae0000000200 */
[C---:B------:R-:W-:Y:S08]  /*9c90*/  HMMA.16816.F32.BF16 R20, R108.reuse, R124, R20 ;  /* 0x0000007c6c14723c */ /* 0x040ff00000041814 */
[C---:B------:R-:W-:Y:S08]  /*9ca0*/  HMMA.16816.F32.BF16 R24, R108.reuse, R126, R24 ;  /* 0x0000007e6c18723c */ /* 0x040ff00000041818 */
[C---:B----4-:R-:W-:Y:S08]  /*9cb0*/  HMMA.16816.F32.BF16 R28, R108.reuse, R104, R28 ;  /* 0x000000686c1c723c */ /* 0x050ff0000004181c */
        /* <DEDUP_REMOVED lines=11> */
[----:B------:R-:W2:Y:S07]  /*9d70*/  LDSM.16.M88.4 R104, [R135] ;  /* 0x000000008768783b */ /* 0x000eae0000000200 */
        /* <DEDUP_REMOVED lines=56> */
[----:B------:R-:W-:Y:S04]  /*a100*/  DEPBAR.LE SB0, 0x0 ;  /* 0x000080000000791a */ /* 0x000fe80000000000 */
[----:B------:R-:W-:Y:S01]  /*a110*/  BAR.SYNC.DEFER_BLOCKING 0x0 ;  /* 0x0000000000007b1d */ /* 0x000fe20000010000 */
[C---:B--2---:R-:W-:Y:S08]  /*a120*/  HMMA.16816.F32.BF16 R4, R104.reuse, R116, R4 ;  /* 0x000000746804723c */ /* 0x044ff00000041804 */
[C---:B------:R-:W-:Y:S08]  /*a130*/  HMMA.16816.F32.BF16 R8, R104.reuse, R118, R8 ;  /* 0x000000766808723c */ /* 0x040ff00000041808 */
[C---:B------:R-:W-:Y:S08]  /*a140*/  HMMA.16816.F32.BF16 R12, R104.reuse, R120, R12 ;  /* 0x00000078680c723c */ /* 0x040ff0000004180c */
[C---:B------:R-:W-:Y:S08]  /*a150*/  HMMA.16816.F32.BF16 R16, R104.reuse, R122, R16 ;  /* 0x0000007a6810723c */ /* 0x040ff00000041810 */
[C---:B---3--:R-:W-:Y:S08]  /*a160*/  HMMA.16816.F32.BF16 R20, R104.reuse, R108, R20 ;  /* 0x0000006c6814723c */ /* 0x048ff00000041814 */
[C---:B------:R-:W-:Y:S08]  /*a170*/  HMMA.16816.F32.BF16 R24, R104.reuse, R110, R24 ;  /* 0x0000006e6818723c */ /* 0x040ff00000041818 */
[C---:B----4-:R-:W-:Y:S08]  /*a180*/  HMMA.16816.F32.BF16 R28, R104.reuse, R112, R28 ;  /* 0x00000070681c723c */ /* 0x050ff0000004181c */
[----:B------:R-:W-:Y:S01]  /*a190*/  HMMA.16816.F32.BF16 R32, R104, R114, R32 ;  /* 0x000000726820723c */ /* 0x000fe20000041820 */
[----:B------:R-:W-:Y:S08]  /*a1a0*/  @!UPT UIADD3 URZ, UPT, UPT, URZ, URZ, URZ ;  /* 0x000000fffffff290 */ /* 0x000ff0000fffe0ff */
[----:B-1----:R-:W-:Y:S11]  /*a1b0*/  @!P3 BRA `(.L_x_10607) ;  /* 0x0000000400ecb947 */ /* 0x002ff60003800000 */
        /* <DEDUP_REMOVED lines=30> */
[----:B------:R-:W-:Y:S02]  /*a3a0*/  IMAD.HI.U32 R109, R112, R105, RZ ;  /* 0x00000069706d7227 */ /* 0x000fe400078e00ff */
[----:B------:R-:W2:Y:S02]  /*a3b0*/  LD.E.64 R112, desc[UR4][R2.64+0x20] ;  /* 0x0000200402707980 */ /* 0x000ea4000c101b00 */
        /* <DEDUP_REMOVED lines=42> */
.L_x_10609:
[----:B------:R-:W-:Y:S05]  /*a660*/  BSYNC.RECONVERGENT B0 ;  /* 0x0000000000007941 */ /* 0x000fea0003800200 */
.L_x_10608:
        /* <DEDUP_REMOVED lines=48> */
.L_x_10607:
[----:B------:R-:W-:Y:S05]  /*a970*/  BSYNC.RECONVERGENT B1 ;  /* 0x0000000000017941 */ /* 0x000fea0003800200 */
.L_x_10606:
[----:B------:R-:W2:Y:S01]  /*a980*/  LD.E R103, desc[UR4][R2.64+0xdc] ;  /* 0x0000dc0402677980 */ /* 0x000ea2000c101900 */
[C---:B-1----:R-:W-:Y:S02]  /*a990*/  VIADD R100, R166.reuse, 0xffffffe0 ;  /* 0xffffffe0a6647836 */ /* 0x042fe40000000000 */
        /* <DEDUP_REMOVED lines=9> */
[C---:B------:R-:W-:Y:S01]  /*aa30*/  VIADD R100, R166.reuse, 0xffffffe9 ;  /* 0xffffffe9a6647836 */ /* 0x040fe20000000000 */
[----:B------:R-:W-:Y:S01]  /*aa40*/  ISETP.GE.AND P3, PT, R107, R163, PT ;  /* 0x000000a36b00720c */ /* 0x000fe20003f66270 */
[----:B------:R-:W-:Y:S01]  /*aa50*/  VIADD R165, R165, 0xffffffc0 ;  /* 0xffffffc0a5a57836 */ /* 0x000fe20000000000 */
[----:B------:R-:W-:Y:S02]  /*aa60*/  ISETP.GE.AND P0, PT, R107, R161, PT ;  /* 0x000000a16b00720c */ /* 0x000fe40003f06270 */
[----:B------:R-:W-:Y:S01]  /*aa70*/  FSEL R104, R5, -INF , P3 ;  /* 0xff80000005687808 */ /* 0x000fe20001800000 */
[----:B------:R-:W-:Y:S01]  /*aa80*/  VIADD R5, R166, 0x18 ;  /* 0x00000018a6057836 */ /* 0x000fe20000000000 */
[----:B------:R-:W-:Y:S01]  /*aa90*/  FSEL R105, R4, -INF , P4 ;  /* 0xff80000004697808 */ /* 0x000fe20002000000 */
[----:B------:R-:W-:Y:S01]  /*aaa0*/  VIADD R4, R166, 0xfffffff9 ;  /* 0xfffffff9a6047836 */ /* 0x000fe20000000000 */
[----:B------:R-:W-:Y:S02]  /*aab0*/  FSEL R7, R7, -INF , P0 ;  /* 0xff80000007077808 */ /* 0x000fe40000000000 */
[C---:B------:R-:W-:Y:S02]  /*aac0*/  ISETP.GE.AND P3, PT, R100.reuse, R163, PT ;  /* 0x000000a36400720c */ /* 0x040fe40003f66270 */
[----:B------:R-:W-:Y:S02]  /*aad0*/  ISETP.GE.AND P0, PT, R100, R161, PT ;  /* 0x000000a16400720c */ /* 0x000fe40003f06270 */
[-C--:B------:R-:W-:Y:S02]  /*aae0*/  ISETP.GE.AND P4, PT, R101, R163.reuse, PT ;  /* 0x000000a36500720c */ /* 0x080fe40003f86270 */
[----:B------:R-:W-:Y:S02]  /*aaf0*/  FSEL R108, R9, -INF , P3 ;  /* 0xff800000096c7808 */ /* 0x000fe40001800000 */
[----:B------:R-:W-:Y:S01]  /*ab00*/  FSEL R109, R8, -INF , P4 ;  /* 0xff800000086d7808 */ /* 0x000fe20002000000 */
[C---:B------:R-:W-:Y:S01]  /*ab10*/  VIADD R8, R166.reuse, 0x9 ;  /* 0x00000009a6087836 */ /* 0x040fe20000000000 */
[----:B------:R-:W-:Y:S01]  /*ab20*/  FSEL R9, R11, -INF , P0 ;  /* 0xff8000000b097808 */ /* 0x000fe20000000000 */
[----:B------:R-:W-:Y:S01]  /*ab30*/  VIADD R11, R166, 0xfffffff8 ;  /* 0xfffffff8a60b7836 */ /* 0x000fe20000000000 */
[----:B------:R-:W-:Y:S02]  /*ab40*/  FSEL R6, R6, -INF , P1 ;  /* 0xff80000006067808 */ /* 0x000fe40000800000 */
[-C--:B------:R-:W-:Y:S02]  /*ab50*/  ISETP.GE.AND P3, PT, R106, R163.reuse, PT ;  /* 0x000000a36a00720c */ /* 0x080fe40003f66270 */
[----:B------:R-:W-:Y:S02]  /*ab60*/  ISETP.GE.AND P4, PT, R111, R163, PT ;  /* 0x000000a36f00720c */ /* 0x000fe40003f86270 */
        /* <DEDUP_REMOVED lines=60> */
[----:B------:R-:W-:Y:S02]  /*af30*/  FSEL R13, R6, -INF , !P5 ;  /* 0xff800000060d7808 */ /* 0x000fe40006800000 */
[----:B------:R-:W-:Y:S02]  /*af40*/  FSEL R34, R34, -INF , P1 ;  /* 0xff80000022227808 */ /* 0x000fe40000800000 */
[-C--:B------:R-:W-:Y:S02]  /*af50*/  ISETP.GE.AND P6, PT, R100, R162.reuse, PT ;  /* 0x000000a26400720c */ /* 0x080fe40003fc6270 */
[----:B------:R-:W-:Y:S02]  /*af60*/  ISETP.GE.AND P3, PT, R111, R162, PT ;  /* 0x000000a26f00720c */ /* 0x000fe40003f66270 */
[----:B------:R-:W-:Y:S02]  /*af70*/  ISETP.GE.AND P1, PT, R107, R160, PT ;  /* 0x000000a06b00720c */ /* 0x000fe40003f26270 */
[----:B------:R-:W-:Y:S02]  /*af80*/  ISETP.GE.AND P5, PT, R106, R162, PT ;  /* 0x000000a26a00720c */ /* 0x000fe40003fa6270 */
[----:B------:R-:W-:Y:S02]  /*af90*/  FSEL R181, R181, -INF , !P0 ;  /* 0xff800000b5b57808 */ /* 0x000fe40004000000 */
[-C--:B------:R-:W-:Y:S02]  /*afa0*/  ISETP.GE.AND P0, PT, R101, R160.reuse, PT ;  /* 0x000000a06500720c */ /* 0x080fe40003f06270 */
[----:B------:R-:W-:Y:S02]  /*afb0*/  ISETP.GE.AND P4, PT, R100, R160, PT ;  /* 0x000000a06400720c */ /* 0x000fe40003f86270 */
[----:B------:R-:W-:Y:S02]  /*afc0*/  FSEL R15, R108, -INF , !P6 ;  /* 0xff8000006c0f7808 */ /* 0x000fe40007000000 */
[----:B------:R-:W-:Y:S02]  /*afd0*/  FMNMX3.FTZ R6, R0, R23, R21, !PT ;  /* 0x0000001700067276 */ /* 0x000fe40007810015 */
[----:B------:R-:W-:Y:S02]  /*afe0*/  FSEL R197, R197, -INF , !P3 ;  /* 0xff800000c5c57808 */ /* 0x000fe40005800000 */
[----:B------:R-:W-:Y:S02]  /*aff0*/  FSEL R17, R7, -INF , !P1 ;  /* 0xff80000007117808 */ /* 0x000fe40004800000 */
[----:B------:R-:W-:Y:S02]  /*b000*/  ISETP.GE.AND P3, PT, R11, R162, PT ;  /* 0x000000a20b00720c */ /* 0x000fe40003f66270 */
[----:B------:R-:W-:Y:S02]  /*b010*/  FSEL R125, R125, -INF , !P5 ;  /* 0xff8000007d7d7808 */ /* 0x000fe40006800000 */
[----:B------:R-:W-:Y:S02]  /*b020*/  ISETP.GE.AND P5, PT, R11, R160, PT ;  /* 0x000000a00b00720c */ /* 0x000fe40003fa6270 */
[----:B------:R-:W-:Y:S02]  /*b030*/  FSEL R11, R10, -INF , !P0 ;  /* 0xff8000000a0b7808 */ /* 0x000fe40004000000 */
[----:B------:R-:W-:Y:S02]  /*b040*/  FSEL R9, R9, -INF , !P4 ;  /* 0xff80000009097808 */ /* 0x000fe40006000000 */
[----:B------:R-:W-:Y:S02]  /*b050*/  FMNMX3.FTZ R6, R6, R19, R15, !PT ;  /* 0x0000001306067276 */ /* 0x000fe4000781000f */
[C---:B------:R-:W-:Y:S02]  /*b060*/  ISETP.GE.AND P0, PT, R4.reuse, R162, PT ;  /* 0x000000a20400720c */ /* 0x040fe40003f06270 */
[-C--:B------:R-:W-:Y:S02]  /*b070*/  ISETP.GE.AND P4, PT, R4, R160.reuse, PT ;  /* 0x000000a00400720c */ /* 0x080fe40003f86270 */
[----:B------:R-:W-:Y:S02]  /*b080*/  FMNMX3.FTZ R4, R102, R13, R17, !PT ;  /* 0x0000000d66047276 */ /* 0x000fe40007810011 */
[-C--:B------:R-:W-:Y:S02]  /*b090*/  ISETP.GE.AND P6, PT, R111, R160.reuse, PT ;  /* 0x000000a06f00720c */ /* 0x080fe40003fc6270 */
[----:B------:R-:W-:Y:S02]  /*b0a0*/  ISETP.GE.AND P1, PT, R106, R160, PT ;  /* 0x000000a06a00720c */ /* 0x000fe40003f26270 */
[----:B------:R-:W-:Y:S02]  /*b0b0*/  FSEL R195, R195, -INF , !P3 ;  /* 0xff800000c3c37808 */ /* 0x000fe40005800000 */
        /* <DEDUP_REMOVED lines=35> */
[-C--:B------:R-:W-:Y:S02]  /*b2f0*/  ISETP.GE.AND P5, PT, R5, R160.reuse, PT ;  /* 0x000000a00500720c */ /* 0x080fe40003fa6270 */
[----:B------:R-:W-:Y:S02]  /*b300*/  FMNMX3.FTZ R4, R4, R123, R124, !PT ;  /* 0x0000007b04047276 */ /* 0x000fe4000781007c */
[----:B------:R-:W-:Y:S02]  /*b310*/  FSEL R118, R30, -INF , !P6 ;  /* 0xff8000001e767808 */ /* 0x000fe40007000000 */
[----:B------:R-:W-:Y:S02]  /*b320*/  FSEL R106, R31, -INF , !P0 ;  /* 0xff8000001f6a7808 */ /* 0x000fe40004000000 */
[----:B------:R-:W-:Y:S01]  /*b330*/  ISETP.GE.AND P3, PT, R16, R160, PT ;  /* 0x000000a01000720c */ /* 0x000fe20003f66270 */
[----:B------:R-:W-:Y:S01]  /*b340*/  LDSM.16.MT88.4 R28, [R129+0x8000] ;  /* 0x00800000811c783b */ /* 0x000fe20000004200 */
        /* <DEDUP_REMOVED lines=37> */
[-CC-:B------:R-:W-:Y:S01]  /*b5a0*/  FFMA.FTZ R176, R181, R103.reuse, -R122.reuse ;  /* 0x00000067b5b07223 */ /* 0x180fe2000001087a */
[-CC-:B------:R-:W-:Y:S01]  /*b5b0*/  FFMA.FTZ R178, R177, R103.reuse, -R122.reuse ;  /* 0x00000067b1b27223 */ /* 0x180fe2000001087a */
[-CC-:B------:R-:W-:Y:S07]  /*b5c0*/  FFMA.FTZ R175, R175, R103.reuse, -R122.reuse ;  /* 0x00000067afaf7223 */ /* 0x180fee000001087a */
[----:B------:R-:W3:Y:S01]  /*b5d0*/  MUFU.EX2 R102, R9 ;  /* 0x0000000900667308 */ /* 0x000ee20000000800 */
[-CC-:B------:R-:W-:Y:S01]  /*b5e0*/  FFMA.FTZ R179, R179, R103.reuse, -R122.reuse ;  /* 0x00000067b3b37223 */ /* 0x180fe2000001087a */
        /* <DEDUP_REMOVED lines=8> */
[-C--:B------:R-:W-:Y:S01]  /*b670*/  FFMA.FTZ R193, R193, R103.reuse, -R126 ;  /* 0x00000067c1c17223 */ /* 0x080fe2000001087e */
[-CC-:B------:R-:W-:Y:S07]  /*b680*/  FFMA.FTZ R191, R191, R103.reuse, -R122.reuse ;  /* 0x00000067bfbf7223 */ /* 0x180fee000001087a */
        /* <DEDUP_REMOVED lines=21> */
[----:B------:R-:W5:Y:S01]  /*b7e0*/  LDSM.16.MT88.4 R84, [R128+0x8000] ;  /* 0x008000008054783b */ /* 0x000f620000004200 */
[C---:B------:R-:W-:Y:S01]  /*b7f0*/  FMUL.FTZ R24, R102.reuse, R76 ;  /* 0x0000004c66187220 */ /* 0x040fe20000410000 */
[----:B------:R-:W-:Y:S01]  /*b800*/  FMUL.FTZ R25, R102, R77 ;  /* 0x0000004d66197220 */ /* 0x000fe20000410000 */
[C---:B------:R-:W-:Y:S01]  /*b810*/  FMUL.FTZ R26, R0.reuse, R78 ;  /* 0x0000004e001a7220 */ /* 0x040fe20000410000 */
[----:B------:R-:W-:Y:S01]  /*b820*/  FMUL.FTZ R27, R0, R79 ;  /* 0x0000004f001b7220 */ /* 0x000fe20000410000 */
[----:B----4-:R-:W-:Y:S01]  /*b830*/  F2FP.BF16.F32.PACK_AB R109, R115, R117 ;  /* 0x00000075736d723e */ /* 0x010fe200000010ff */
[C---:B------:R-:W-:Y:S01]  /*b840*/  FMUL.FTZ R32, R102.reuse, R68 ;  /* 0x0000004466207220 */ /* 0x040fe20000410000 */
[----:B------:R-:W-:Y:S01]  /*b850*/  FMUL.FTZ R33, R102, R69 ;  /* 0x0000004566217220 */ /* 0x000fe20000410000 */
[----:B------:R-:W-:Y:S01]  /*b860*/  LDSM.16.MT88.4 R76, [R128+0xa000] ;  /* 0x00a00000804c783b */ /* 0x000fe20000004200 */
[C---:B------:R-:W-:Y:S01]  /*b870*/  FMUL.FTZ R34, R0.reuse, R70 ;  /* 0x0000004600227220 */ /* 0x040fe20000410000 */
[----:B------:R-:W-:Y:S01]  /*b880*/  FMUL.FTZ R35, R0, R71 ;  /* 0x0000004700237220 */ /* 0x000fe20000410000 */
[C---:B------:R-:W-:Y:S01]  /*b890*/  FMUL.FTZ R36, R102.reuse, R36 ;  /* 0x0000002466247220 */ /* 0x040fe20000410000 */
[----:B------:R-:W-:Y:S01]  /*b8a0*/  FMUL.FTZ R37, R102, R37 ;  /* 0x0000002566257220 */ /* 0x000fe20000410000 */
[----:B---3--:R-:W-:Y:S01]  /*b8b0*/  F2FP.BF16.F32.PACK_AB R111, R119, R114 ;  /* 0x00000072776f723e */ /* 0x008fe200000010ff */
[C---:B------:R-:W-:Y:S01]  /*b8c0*/  FMUL.FTZ R38, R0.reuse, R38 ;  /* 0x0000002600267220 */ /* 0x040fe20000410000 */
[----:B------:R-:W-:Y:S01]  /*b8d0*/  FMUL.FTZ R39, R0, R39 ;  /* 0x0000002700277220 */ /* 0x000fe20000410000 */
[----:B------:R-:W-:Y:S01]  /*b8e0*/  LDSM.16.MT88.4 R68, [R130+0xa000] ;  /* 0x00a000008244783b */ /* 0x000fe20000004200 */
[C---:B------:R-:W-:Y:S01]  /*b8f0*/  FMUL.FTZ R40, R102.reuse, R40 ;  /* 0x0000002866287220 */ /* 0x040fe20000410000 */
[----:B------:R-:W-:Y:S01]  /*b900*/  FMUL.FTZ R41, R102, R41 ;  /* 0x0000002966297220 */ /* 0x000fe20000410000 */
[----:B------:R-:W-:Y:S01]  /*b910*/  FMUL.FTZ R42, R0, R42 ;  /* 0x0000002a002a7220 */ /* 0x000fe20000410000 */
[C---:B-1----:R-:W-:Y:S01]  /*b920*/  HMMA.16816.F32.BF16 R4, R108.reuse, R12, R4 ;  /* 0x0000000c6c04723c */ /* 0x042fe20000041804 */
[----:B------:R-:W-:Y:S03]  /*b930*/  MUFU.EX2 R176, R176 ;  /* 0x000000b000b07308 */ /* 0x000fe60000000800 */
[----:B------:R-:W-:Y:S01]  /*b940*/  LDSM.16.MT88.4 R92, [R134+0x9800] ;  /* 0x00980000865c783b */ /* 0x000fe20000004200 */
[C---:B------:R-:W-:Y:S01]  /*b950*/  FMUL.FTZ R12, R102.reuse, R88 ;  /* 0x00000058660c7220 */ /* 0x040fe20000410000 */
[----:B------:R-:W-:Y:S01]  /*b960*/  FMUL.FTZ R13, R102, R89 ;  /* 0x00000059660d7220 */ /* 0x000fe20000410000 */
[C---:B------:R-:W-:Y:S01]  /*b970*/  FMUL.FTZ R43, R0.reuse, R43 ;  /* 0x0000002b002b7220 */ /* 0x040fe20000410000 */
[C---:B------:R-:W-:Y:S03]  /*b980*/  HMMA.16816.F32.BF16 R8, R108.reuse, R14, R8 ;  /* 0x0000000e6c08723c */ /* 0x040fe60000041808 */
[----:B------:R1:W-:Y:S01]  /*b990*/  MUFU.EX2 R177, R179 ;  /* 0x000000b300b17308 */ /* 0x0003e20000000800 */
[C---:B------:R-:W-:Y:S01]  /*b9a0*/  FMUL.FTZ R14, R0.reuse, R90 ;  /* 0x0000005a000e7220 */ /* 0x040fe20000410000 */
[----:B------:R-:W-:Y:S01]  /*b9b0*/  FMUL.FTZ R15, R0, R91 ;  /* 0x0000005b000f7220 */ /* 0x000fe20000410000 */
[C---:B------:R-:W-:Y:S01]  /*b9c0*/  FMUL.FTZ R52, R102.reuse, R52 ;  /* 0x0000003466347220 */ /* 0x040fe20000410000 */
[----:B------:R-:W-:Y:S01]  /*b9d0*/  FMUL.FTZ R53, R102, R53 ;  /* 0x0000003566357220 */ /* 0x000fe20000410000 */
[C---:B------:R-:W-:Y:S01]  /*b9e0*/  FMUL.FTZ R54, R0.reuse, R54 ;  /* 0x0000003600367220 */ /* 0x040fe20000410000 */
[----:B------:R-:W-:Y:S01]  /*b9f0*/  FMUL.FTZ R55, R0, R55 ;  /* 0x0000003700377220 */ /* 0x000fe20000410000 */
[C---:B------:R-:W-:Y:S01]  /*ba00*/  FMUL.FTZ R56, R102.reuse, R56 ;  /* 0x0000003866387220 */ /* 0x040fe20000410000 */
[C---:B------:R-:W-:Y:S01]  /*ba10*/  FMUL.FTZ R57, R102.reuse, R57 ;  /* 0x0000003966397220 */ /* 0x040fe20000410000 */
[C---:B--2---:R-:W-:Y:S01]  /*ba20*/  HMMA.16816.F32.BF16 R12, R108.reuse, R20, R12 ;  /* 0x000000146c0c723c */ /* 0x044fe2000004180c */
        /* <DEDUP_REMOVED lines=24> */
[----:B------:R-:W3:Y:S01]  /*bbb0*/  MUFU.EX2 R170, R170 ;  /* 0x000000aa00aa7308 */ /* 0x000ee20000000800 */
[C---:B------:R-:W-:Y:S01]  /*bbc0*/  FMUL.FTZ R30, R0.reuse, R74 ;  /* 0x0000004a001e7220 */ /* 0x040fe20000410000 */
[----:B------:R-:W-:Y:S01]  /*bbd0*/  FMUL.FTZ R31, R0, R75 ;  /* 0x0000004b001f7220 */ /* 0x000fe20000410000 */
[----:B------:R-:W-:Y:S01]  /*bbe0*/  FMUL.FTZ R45, R102, R45 ;  /* 0x0000002d662d7220 */ /* 0x000fe20000410000 */
[----:B------:R-:W4:Y:S01]  /*bbf0*/  LDSM.16.MT88.4 R72, [R129+0xa000] ;  /* 0x00a000008148783b */ /* 0x000f220000004200 */
[C---:B------:R-:W-:Y:S01]  /*bc00*/  FMUL.FTZ R46, R0.reuse, R46 ;  /* 0x0000002e002e7220 */ /* 0x040fe20000410000 */
[----:B------:R-:W-:Y:S01]  /*bc10*/  FMUL.FTZ R47, R0, R47 ;  /* 0x0000002f002f7220 */ /* 0x000fe20000410000 */
[C---:B------:R-:W-:Y:S01]  /*bc20*/  FMUL.FTZ R48, R102.reuse, R48 ;  /* 0x0000003066307220 */ /* 0x040fe20000410000 */
[----:B------:R-:W-:Y:S01]  /*bc30*/  FMUL.FTZ R49, R102, R49 ;  /* 0x0000003166317220 */ /* 0x000fe20000410000 */
[C---:B-----5:R-:W-:Y:S01]  /*bc40*/  HMMA.16816.F32.BF16 R28, R108.reuse, R84, R28 ;  /* 0x000000546c1c723c */ /* 0x060fe2000004181c */
[----:B------:R-:W-:Y:S02]  /*bc50*/  MUFU.EX2 R168, R168 ;  /* 0x000000a800a87308 */ /* 0x000fe40000000800 */
[C---:B------:R-:W-:Y:S01]  /*bc60*/  FMUL.FTZ R50, R0.reuse, R50 ;  /* 0x0000003200327220 */ /* 0x040fe20000410000 */
[----:B------:R-:W-:Y:S07]  /*bc70*/  FMUL.FTZ R51, R0, R51 ;  /* 0x0000003300337220 */ /* 0x000fee0000410000 */
[----:B------:R-:W-:Y:S01]  /*bc80*/  MUFU.EX2 R127, R193 ;  /* 0x000000c1007f7308 */ /* 0x000fe20000000800 */
[----:B-1----:R-:W-:Y:S01]  /*bc90*/  FFMA.FTZ R179, R105, R103, -R122 ;  /* 0x0000006769b37223 */ /* 0x002fe2000001087a */
[----:B------:R-:W-:Y:S01]  /*bca0*/  FFMA.FTZ R169, R102, R169, R107 ;  /* 0x000000a966a97223 */ /* 0x000fe2000001006b */
[C---:B------:R-:W-:Y:S01]  /*bcb0*/  HMMA.16816.F32.BF16 R32, R108.reuse, R86, R32 ;  /* 0x000000566c20723c */ /* 0x040fe20000041820 */
[----:B------:R-:W-:Y:S06]  /*bcc0*/  LDSM.16.MT88.4 R84, [R130+0x9800] ;  /* 0x009800008254783b */ /* 0x000fec0000004200 */
[----:B------:R-:W-:Y:S01]  /*bcd0*/  MUFU.EX2 R172, R172 ;  /* 0x000000ac00ac7308 */ /* 0x000fe20000000800 */
[-CC-:B------:R-:W-:Y:S01]  /*bce0*/  FFMA.FTZ R123, R123, R103.reuse, -R126.reuse ;  /* 0x000000677b7b7223 */ /* 0x180fe2000001087e */
[----:B------:R-:W-:Y:S01]  /*bcf0*/  FFMA.FTZ R124, R124, R103, -R126 ;  /* 0x000000677c7c7223 */ /* 0x000fe2000001087e */
[----:B------:R-:W-:Y:S07]  /*bd00*/  FFMA.FTZ R117, R0, R167, R117 ;  /* 0x000000a700757223 */ /* 0x000fee0000010075 */
[----:B------:R-:W-:Y:S01]  /*bd10*/  MUFU.EX2 R174, R174 ;  /* 0x000000ae00ae7308 */ /* 0x000fe20000000800 */
[----:B------:R-:W-:Y:S01]  /*bd20*/  ISETP.GT.AND P0, PT, R164, R145, PT ;  /* 0x00000091a400720c */ /* 0x000fe20003f04270 */
[C---:B--2---:R-:W-:Y:S08]  /*bd30*/  HMMA.16816.F32.BF16 R36, R108.reuse, R80, R36 ;  /* 0x000000506c24723c */ /* 0x044ff00000041824 */
[----:B------:R-:W-:Y:S01]  /*bd40*/  MUFU.EX2 R123, R123 ;  /* 0x0000007b007b7308 */ /* 0x000fe20000000800 */
[----:B------:R-:W-:Y:S01]  /*bd50*/  FADD.FTZ R116, R116, R169 ;  /* 0x000000a974747221 */ /* 0x000fe20000010000 */
[----:B------:R-:W-:Y:S01]  /*bd60*/  FADD.FTZ R117, R115, R117 ;  /* 0x0000007573757221 */ /* 0x000fe20000010000 */
[----:B------:R-:W-:Y:S07]  /*bd70*/  IMAD.MOV.U32 R102, RZ, RZ, R100 ;  /* 0x000000ffff667224 */ /* 0x000fee00078e0064 */
[----:B------:R-:W1:Y:S01]  /*bd80*/  MUFU.EX2 R124, R124 ;  /* 0x0000007c007c7308 */ /* 0x000e620000000800 */
[----:B------:R-:W-:Y:S01]  /*bd90*/  FADD.FTZ R113, R113, R116 ;  /* 0x0000007471717221 */ /* 0x000fe20000010000 */
[C---:B------:R-:W-:Y:S01]  /*bda0*/  HMMA.16816.F32.BF16 R40, R108.reuse, R82, R40 ;  /* 0x000000526c28723c */ /* 0x040fe20000041828 */
[----:B------:R-:W2:Y:S07]  /*bdb0*/  LDSM.16.MT88.4 R80, [R134+0x8800] ;  /* 0x008800008650783b */ /* 0x000eae0000004200 */
[----:B------:R-:W-:Y:S01]  /*bdc0*/  MUFU.EX2 R118, R118 ;  /* 0x0000007600767308 */ /* 0x000fe20000000800 */
[----:B------:R-:W-:Y:S01]  /*bdd0*/  FADD.FTZ R114, R114, R117 ;  /* 0x0000007572727221 */ /* 0x000fe20000010000 */
[----:B------:R-:W-:Y:S08]  /*bde0*/  FADD.FTZ R112, R112, R113 ;  /* 0x0000007170707221 */ /* 0x000ff00000010000 */
[----:B------:R-:W5:Y:S01]  /*bdf0*/  MUFU.EX2 R181, R181 ;  /* 0x000000b500b57308 */ /* 0x000f620000000800 */
[----:B------:R-:W-:Y:S01]  /*be00*/  FADD.FTZ R119, R119, R114 ;  /* 0x0000007277777221 */ /* 0x000fe20000010000 */
[C---:B------:R-:W-:Y:S08]  /*be10*/  HMMA.16816.F32.BF16 R44, R108.reuse, R68, R44 ;  /* 0x000000446c2c723c */ /* 0x040ff0000004182c */
[----:B------:R-:W-:Y:S01]  /*be20*/  MUFU.EX2 R179, R179 ;  /* 0x000000b300b37308 */ /* 0x000fe20000000800 */
[----:B---3--:R-:W-:Y:S01]  /*be30*/  F2FP.BF16.F32.PACK_AB R68, R170, R125 ;  /* 0x0000007daa44723e */ /* 0x008fe200000010ff */
[-CC-:B------:R-:W-:Y:S01]  /*be40*/  FFMA.FTZ R69, R173, R103.reuse, -R122.reuse ;  /* 0x00000067ad457223 */ /* 0x180fe2000001087a */
[----:B------:R-:W-:Y:S01]  /*be50*/  FFMA.FTZ R122, R104, R103, -R122 ;  /* 0x00000067687a7223 */ /* 0x000fe2000001087a */
[----:B-1----:R-:W-:Y:S06]  /*be60*/  F2FP.BF16.F32.PACK_AB R104, R124, R123 ;  /* 0x0000007b7c68723e */ /* 0x002fec00000010ff */
[----:B------:R-:W1:Y:S01]  /*be70*/  MUFU.EX2 R173, R191 ;  /* 0x000000bf00ad7308 */ /* 0x000e620000000800 */
[C---:B------:R-:W-:Y:S03]  /*be80*/  HMMA.16816.F32.BF16 R48, R108.reuse, R70, R48 ;  /* 0x000000466c30723c */ /* 0x040fe60000041830 */
[----:B------:R-:W-:Y:S06]  /*be90*/  F2FP.BF16.F32.PACK_AB R70, R127, R168 ;  /* 0x000000a87f46723e */ /* 0x000fec00000010ff */
[----:B------:R3:W2:Y:S01]  /*bea0*/  MUFU.EX2 R171, R69 ;  /* 0x0000004500ab7308 */ /* 0x0006a20000000800 */
[----:B-----5:R-:W-:Y:S01]  /*beb0*/  F2FP.BF16.F32.PACK_AB R105, R181, R118 ;  /* 0x00000076b569723e */ /* 0x020fe200000010ff */
[----:B------:R-:W-:Y:S01]  /*bec0*/  FADD.FTZ R0, R172, R119 ;  /* 0x00000077ac007221 */ /* 0x000fe20000010000 */
[C---:B----4-:R-:W-:Y:S07]  /*bed0*/  HMMA.16816.F32.BF16 R52, R108.reuse, R72, R52 ;  /* 0x000000486c34723c */ /* 0x050fee0000041834 */
[----:B------:R-:W4:Y:S01]  /*bee0*/  MUFU.EX2 R122, R122 ;  /* 0x0000007a007a7308 */ /* 0x000f220000000800 */
[C---:B-1----:R-:W-:Y:S01]  /*bef0*/  FADD.FTZ R0, R173.reuse, R0 ;  /* 0x00000000ad007221 */ /* 0x042fe20000010000 */
[C---:B------:R-:W-:Y:S01]  /*bf00*/  HMMA.16816.F32.BF16 R56, R108.reuse, R74, R56 ;  /* 0x0000004a6c38723c */ /* 0x040fe20000041838 */
[----:B------:R-:W1:Y:S02]  /*bf10*/  LDSM.16.MT88.4 R72, [R130+0x8800] ;  /* 0x008800008248783b */ /* 0x000e640000004200 */
[----:B---3--:R-:W-:Y:S02]  /*bf20*/  F2FP.BF16.F32.PACK_AB R69, R173, R172 ;  /* 0x000000acad45723e */ /* 0x008fe400000010ff */
[----:B--2---:R-:W-:Y:S02]  /*bf30*/  F2FP.BF16.F32.PACK_AB R71, R174, R171 ;  /* 0x000000abae47723e */ /* 0x004fe400000010ff */
[----:B----4-:R-:W-:Y:S01]  /*bf40*/  F2FP.BF16.F32.PACK_AB R107, R122, R179 ;  /* 0x000000b37a6b723e */ /* 0x010fe200000010ff */
[C---:B------:R-:W-:Y:S08]  /*bf50*/  HMMA.16816.F32.BF16 R60, R108.reuse, R76, R60 ;  /* 0x0000004c6c3c723c */ /* 0x040ff0000004183c */
[----:B------:R-:W-:Y:S01]  /*bf60*/  HMMA.16816.F32.BF16 R64, R108, R78, R64 ;  /* 0x0000004e6c40723c */ /* 0x000fe20000041840 */
[----:B------:R-:W2:Y:S02]  /*bf70*/  LDSM.16.MT88.4 R76, [R129+0x8800] ;  /* 0x00880000814c783b */ /* 0x000ea40000004200 */
[-CC-:B------:R-:W-:Y:S01]  /*bf80*/  FFMA.FTZ R110, R189, R103.reuse, -R126.reuse ;  /* 0x00000067bd6e7223 */ /* 0x180fe2000001087e */
[-CC-:B------:R-:W-:Y:S01]  /*bf90*/  FFMA.FTZ R111, R187, R103.reuse, -R126.reuse ;  /* 0x00000067bb6f7223 */ /* 0x180fe2000001087e */
[-CC-:B------:R-:W-:Y:S01]  /*bfa0*/  FFMA.FTZ R108, R185, R103.reuse, -R126.reuse ;  /* 0x00000067b96c7223 */ /* 0x180fe2000001087e */
[-CC-:B------:R-:W-:Y:S02]  /*bfb0*/  FFMA.FTZ R109, R183, R103.reuse, -R126.reuse ;  /* 0x00000067b76d7223 */ /* 0x180fe4000001087e */
        /* <DEDUP_REMOVED lines=49> */
[----:B------:R-:W-:Y:S03]  /*c2d0*/  FFMA.FTZ R126, R120, R103, -R126 ;  /* 0x00000067787e7223 */ /* 0x000fe6000001087e */
[----:B------:R-:W-:Y:S01]  /*c2e0*/  MUFU.EX2 R120, R72 ;  /* 0x0000004800787308 */ /* 0x000fe20000000800 */
[C---:B------:R-:W-:Y:S09]  /*c2f0*/  HMMA.16816.F32.BF16 R48, R68.reuse, R74, R48 ;  /* 0x0000004a4430723c */ /* 0x040ff20000041830 */
[----:B------:R-:W1:Y:S01]  /*c300*/  MUFU.EX2 R121, R126 ;  /* 0x0000007e00797308 */ /* 0x000e620000000800 */
[C---:B--2---:R-:W-:Y:S08]  /*c310*/  HMMA.16816.F32.BF16 R52, R68.reuse, R76, R52 ;  /* 0x0000004c4434723c */ /* 0x044ff00000041834 */
[C---:B------:R-:W-:Y:S01]  /*c320*/  HMMA.16816.F32.BF16 R56, R68.reuse, R78, R56 ;  /* 0x0000004e4438723c */ /* 0x040fe20000041838 */
[----:B------:R-:W2:Y:S02]  /*c330*/  LDSM.16.MT88.4 R76, [R129+0x9800] ;  /* 0x00980000814c783b */ /* 0x000ea40000004200 */
[----:B-1----:R-:W-:Y:S05]  /*c340*/  F2FP.BF16.F32.PACK_AB R106, R121, R120 ;  /* 0x00000078796a723e */ /* 0x002fea00000010ff */
[C---:B---3--:R-:W-:Y:S08]  /*c350*/  HMMA.16816.F32.BF16 R60, R68.reuse, R80, R60 ;  /* 0x00000050443c723c */ /* 0x048ff0000004183c */
        /* <DEDUP_REMOVED lines=8> */
[C---:B------:R-:W-:Y:S08]  /*c3e0*/  HMMA.16816.F32.BF16 R84, R104.reuse, R86, R16 ;  /* 0x000000566854723c */ /* 0x040ff00000041810 */
[C---:B--2---:R-:W-:Y:S08]  /*c3f0*/  HMMA.16816.F32.BF16 R80, R104.reuse, R76, R20 ;  /* 0x0000004c6850723c */ /* 0x044ff00000041814 */
[C---:B------:R-:W-:Y:S08]  /*c400*/  HMMA.16816.F32.BF16 R76, R104.reuse, R78, R24 ;  /* 0x0000004e684c723c */ /* 0x040ff00000041818 */
[C---:B-1----:R-:W-:Y:S08]  /*c410*/  HMMA.16816.F32.BF16 R72, R104.reuse, R68, R28 ;  /* 0x000000446848723c */ /* 0x042ff0000004181c */
[C---:B------:R-:W-:Y:S08]  /*c420*/  HMMA.16816.F32.BF16 R68, R104.reuse, R70, R32 ;  /* 0x000000466844723c */ /* 0x040ff00000041820 */
[C---:B---3--:R-:W-:Y:S08]  /*c430*/  HMMA.16816.F32.BF16 R36, R104.reuse, R4, R36 ;  /* 0x000000046824723c */ /* 0x048ff00000041824 */
[C---:B------:R-:W-:Y:S01]  /*c440*/  HMMA.16816.F32.BF16 R40, R104.reuse, R6, R40 ;  /* 0x000000066828723c */ /* 0x040fe20000041828 */
[----:B------:R-:W1:Y:S07]  /*c450*/  LDSM.16.MT88.4 R4, [R128+0xb800] ;  /* 0x00b800008004783b */ /* 0x000e6e0000004200 */
[C---:B----4-:R-:W-:Y:S03]  /*c460*/  HMMA.16816.F32.BF16 R44, R104.reuse, R8, R44 ;  /* 0x00000008682c723c */ /* 0x050fe6000004182c */
[----:B------:R-:W-:Y:S04]  /*c470*/  FADD.FTZ R9, R125, R112 ;  /* 0x000000707d097221 */ /* 0x000fe80000010000 */
[----:B------:R-:W-:Y:S01]  /*c480*/  FADD.FTZ R9, R170, R9 ;  /* 0x00000009aa097221 */ /* 0x000fe20000010000 */
[C---:B------:R-:W-:Y:S03]  /*c490*/  HMMA.16816.F32.BF16 R48, R104.reuse, R10, R48 ;  /* 0x0000000a6830723c */ /* 0x040fe60000041830 */
[----:B------:R-:W-:Y:S01]  /*c4a0*/  FADD.FTZ R168, R168, R9 ;  /* 0x00000009a8a87221 */ /* 0x000fe20000010000 */
[----:B------:R-:W-:Y:S03]  /*c4b0*/  FADD.FTZ R9, R171, R0 ;  /* 0x00000000ab097221 */ /* 0x000fe60000010000 */
        /* <DEDUP_REMOVED lines=23> */
[----:B------:R-:W-:Y:S06]  /*c630*/  @P0 BRA `(.L_x_10610) ;  /* 0xffffffcc00200947 */ /* 0x000fec000383ffff */
.L_x_10603:
        /* <DEDUP_REMOVED lines=10> */
.L_x_10632:
        /* <DEDUP_REMOVED lines=112> */
[----:B------:R1:W-:Y:S04]  /*cde0*/  STS.64 [R11], R68 ;  /* 0x000000440b007388 */ /* 0x0003e80000000a00 */
        /* <DEDUP_REMOVED lines=18> */
[----:B------:R-:W4:Y:S01]  /*cf10*/  LD.E R15, desc[UR4][R2.64+0x60] ;  /* 0x00006004020f7980 */ /* 0x000f22000c101900 */
[----:B------:R-:W4:Y:S03]  /*cf20*/  @P1 MUFU.LG2 R6, R6 ;  /* 0x0000000600061308 */ /* 0x000f260000000c00 */
[----:B-1----:R1:W5:Y:S01]  /*cf30*/  LD.E R68, desc[UR4][R2.64+0xcc] ;  /* 0x0000cc0402447980 */ /* 0x002362000c101900 */
[----:B------:R-:W-:-:S02]  /*cf40*/  SHF.L.U32 R69, R0, 0x2, RZ ;  /* 0x0000000200457819 */ /* 0x000fc400000006ff */
[----:B--2---:R-:W-:Y:S01]  /*cf50*/  MOV R70, 0xff800000 ;  /* 0xff80000000467802 */ /* 0x004fe20000000f00 */
[----:B------:R1:W5:Y:S01]  /*cf60*/  LD.E.64 R78, desc[UR4][R2.64+0x78] ;  /* 0x00007804024e7980 */ /* 0x000362000c101b00 */
[----:B------:R-:W2:Y:S01]  /*cf70*/  @P0 MUFU.LG2 R5, R5 ;  /* 0x0000000500050308 */ /* 0x000ea20000000c00 */
[----:B------:R-:W-:Y:S02]  /*cf80*/  MOV R71, 0xff800000 ;  /* 0xff80000000477802 */ /* 0x000fe40000000f00 */
[----:B------:R1:W5:Y:S01]  /*cf90*/  LD.E.64 R76, desc[UR4][R2.64+0xa8] ;  /* 0x0000a804024c7980 */ /* 0x000362000c101b00 */
[--C-:B---3--:R-:W-:Y:S02]  /*cfa0*/  SHF.R.U32.HI R8, RZ, 0x1, R0.reuse ;  /* 0x00000001ff087819 */ /* 0x108fe40000011600 */
[----:B------:R-:W-:Y:S02]  /*cfb0*/  LOP3.LUT R72, R7, 0x10, RZ, 0xc0, !PT ;  /* 0x0000001007487812 */ /* 0x000fe400078ec0ff */
[----:B------:R-:W-:Y:S01]  /*cfc0*/  SHF.R.U32.HI R73, RZ, 0x2, R0 ;  /* 0x00000002ff497819 */ /* 0x000fe20000011600 */
[----:B----4-:R-:W-:-:S04]  /*cfd0*/  @P1 FMUL.FTZ R9, R6, 0.69314718246459960938 ;  /* 0x3f31721806091820 */ /* 0x010fc80000410000 */
[----:B-----5:R-:W-:Y:S01]  /*cfe0*/  @P1 FFMA.FTZ R70, R4, R101, R9 ;  /* 0x0000006504461223 */ /* 0x020fe20000010009 */
[----:B------:R-:W-:Y:S01]  /*cff0*/  LOP3.LUT R9, R69, 0x1f8, RZ, 0xc0, !PT ;  /* 0x000001f845097812 */ /* 0x000fe200078ec0ff */
[----:B--2---:R-:W-:-:S03]  /*d000*/  @P0 FMUL.FTZ R5, R5, 0.69314718246459960938 ;  /* 0x3f31721805050820 */ /* 0x004fc60000410000 */
        /* <DEDUP_REMOVED lines=8> */
[----:B------:R1:W2:Y:S04]  /*d090*/  LDS.128 R64, [R72+UR6] ;  /* 0x0000000648407984 */ /* 0x0002a80008000c00 */
        /* <DEDUP_REMOVED lines=18> */
[----:B--234-:R-:W-:Y:S05]  /*d1c0*/  @P0 BRA `(.L_x_10613) ;  /* 0x0000000000240947 */ /* 0x01cfea0003800000 */
[C---:B------:R-:W-:Y:S01]  /*d1d0*/  VIADD R75, R73.reuse, 0x8 ;  /* 0x00000008494b7836 */ /* 0x040fe20000000000 */
[C---:B-1----:R-:W-:Y:S02]  /*d1e0*/  IADD3 R72, P0, PT, R154.reuse, R73, RZ ;  /* 0x000000499a487210 */ /* 0x042fe40007f1e0ff */
[-C--:B------:R-:W-:Y:S02]  /*d1f0*/  ISETP.GE.AND P2, PT, R73, R144.reuse, PT ;  /* 0x000000904900720c */ /* 0x080fe40003f46270 */
[----:B------:R-:W-:Y:S02]  /*d200*/  ISETP.GE.AND P1, PT, R75, R144, PT ;  /* 0x000000904b00720c */ /* 0x000fe40003f26270 */
[----:B------:R-:W-:Y:S02]  /*d210*/  LEA.HI.X.SX32 R73, R154, RZ, 0x1, P0 ;  /* 0x000000ff9a497211 */ /* 0x000fe400000f0eff */
[----:B------:R-:W-:-:S04]  /*d220*/  LEA R74, P0, R72, R76, 0x2 ;  /* 0x0000004c484a7211 */ /* 0x000fc800078010ff */
[----:B------:R-:W-:-:S05]  /*d230*/  LEA.HI.X R75, R72, R77, R73, 0x2, P0 ;  /* 0x0000004d484b7211 */ /* 0x000fca00000f1449 */
[----:B------:R2:W-:Y:S04]  /*d240*/  @!P2 ST.E desc[UR4][R74.64], R70 ;  /* 0x000000464a00a985 */ /* 0x0005e8000c101904 */
[----:B------:R2:W-:Y:S02]  /*d250*/  @!P1 ST.E desc[UR4][R74.64+0x20], R71 ;  /* 0x000020474a009985 */ /* 0x0005e4000c101904 */
.L_x_10613:
[----:B------:R-:W-:Y:S05]  /*d260*/  BSYNC.RECONVERGENT B0 ;  /* 0x0000000000007941 */ /* 0x000fea0003800200 */
.L_x_10612:
[----:B--2---:R-:W2:Y:S01]  /*d270*/  S2R R71, SR_TID.X ;  /* 0x0000000000477919 */ /* 0x004ea20000002100 */
[----:B------:R-:W-:Y:S02]  /*d280*/  IMAD.SHL.U32 R0, R0, 0x8, RZ ;  /* 0x0000000800007824 */ /* 0x000fe400078e00ff */
[----:B------:R-:W-:Y:S01]  /*d290*/  IMAD R68, R154, R68, RZ ;  /* 0x000000449a447224 */ /* 0x000fe200078e02ff */
[----:B-1----:R1:W5:Y:S01]  /*d2a0*/  LD.E R2, desc[UR4][R2.64+0xc0] ;  /* 0x0000c00402027980 */ /* 0x002362000c101900 */
[----:B------:R-:W-:Y:S01]  /*d2b0*/  BSSY.RECONVERGENT B0, `(.L_x_10614) ;  /* 0x000001c000007945 */ /* 0x000fe20003800200 */
[----:B------:R-:W-:Y:S02]  /*d2c0*/  LOP3.LUT R0, R0, 0x1f80, RZ, 0xc0, !PT ;  /* 0x00001f8000007812 */ /* 0x000fe400078ec0ff */
[----:B--2---:R-:W-:-:S04]  /*d2d0*/  SHF.R.U32.HI R71, RZ, 0x4, R71 ;  /* 0x00000004ff477819 */ /* 0x004fc80000011647 */
[CC--:B------:R-:W-:Y:S01]  /*d2e0*/  ISETP.GE.AND P3, PT, R71.reuse, R144.reuse, PT ;  /* 0x000000904700720c */ /* 0x0c0fe20003f66270 */
[C---:B------:R-:W-:Y:S02]  /*d2f0*/  VIADD R73, R71.reuse, 0x8 ;  /* 0x0000000847497836 */ /* 0x040fe40000000000 */
[C---:B------:R-:W-:Y:S02]  /*d300*/  VIADD R75, R71.reuse, 0x18 ;  /* 0x00000018474b7836 */ /* 0x040fe40000000000 */
[----:B-1----:R-:W-:Y:S01]  /*d310*/  VIADD R3, R71, 0x28 ;  /* 0x0000002847037836 */ /* 0x002fe20000000000 */
[-C--:B------:R-:W-:Y:S01]  /*d320*/  ISETP.GE.AND P1, PT, R73, R144.reuse, PT ;  /* 0x000000904900720c */ /* 0x080fe20003f26270 */
[----:B------:R-:W-:Y:S01]  /*d330*/  VIADD R73, R71, 0x20 ;  /* 0x0000002047497836 */ /* 0x000fe20000000000 */
[-C--:B------:R-:W-:Y:S01]  /*d340*/  ISETP.GE.AND P2, PT, R75, R144.reuse, PT ;  /* 0x000000904b00720c */ /* 0x080fe20003f46270 */
[----:B------:R-:W-:Y:S01]  /*d350*/  VIADD R77, R71, 0x10 ;  /* 0x00000010474d7836 */ /* 0x000fe20000000000 */
[-C--:B------:R-:W-:Y:S01]  /*d360*/  ISETP.GE.AND P5, PT, R3, R144.reuse, PT ;  /* 0x000000900300720c */ /* 0x080fe20003fa6270 */
[----:B------:R-:W-:Y:S01]  /*d370*/  VIADD R3, R71, 0x30 ;  /* 0x0000003047037836 */ /* 0x000fe20000000000 */
[----:B------:R-:W-:-:S02]  /*d380*/  ISETP.GE.AND P6, PT, R73, R144, PT ;  /* 0x000000904900720c */ /* 0x000fc40003fc6270 */
[----:B------:R-:W-:Y:S02]  /*d390*/  LOP3.LUT R73, R0, 0x3c, R69, 0xf8, !PT ;  /* 0x0000003c00497812 */ /* 0x000fe400078ef845 */
[----:B------:R-:W-:Y:S02]  /*d3a0*/  P2R R70, PR, RZ, 0x4 ;  /* 0x00000004ff467803 */ /* 0x000fe40000000000 */
[----:B------:R-:W-:Y:S02]  /*d3b0*/  LOP3.LUT R69, R69, 0x3c, RZ, 0xc0, !PT ;  /* 0x0000003c45457812 */ /* 0x000fe400078ec0ff */
[----:B------:R-:W-:Y:S02]  /*d3c0*/  IADD3 R75, P2, PT, R73, R68, RZ ;  /* 0x00000044494b7210 */ /* 0x000fe40007f5e0ff */
[----:B------:R-:W-:Y:S02]  /*d3d0*/  ISETP.GE.AND P0, PT, R77, R144, PT ;  /* 0x000000904d00720c */ /* 0x000fe40003f06270 */
[----:B------:R-:W-:-:S02]  /*d3e0*/  LOP3.LUT R73, R69, 0x40, RZ, 0xfc, !PT ;  /* 0x0000004045497812 */ /* 0x000fc400078efcff */
        /* <DEDUP_REMOVED lines=8> */
.L_x_10615:
[----:B------:R-:W-:Y:S05]  /*d470*/  BSYNC.RECONVERGENT B0 ;  /* 0x0000000000007941 */ /* 0x000fea0003800200 */
.L_x_10614:
        /* <DEDUP_REMOVED lines=12> */
.L_x_10617:
[----:B------:R-:W-:Y:S05]  /*d540*/  BSYNC.RECONVERGENT B0 ;  /* 0x0000000000007941 */ /* 0x000fea0003800200 */
.L_x_10616:
        /* <DEDUP_REMOVED lines=11> */
.L_x_10619:
[----:B------:R-:W-:Y:S05]  /*d600*/  BSYNC.RECONVERGENT B0 ;  /* 0x0000000000007941 */ /* 0x000fea0003800200 */
.L_x_10618:
        /* <DEDUP_REMOVED lines=11> */
.L_x_10621:
[----:B------:R-:W-:Y:S05]  /*d6c0*/  BSYNC.RECONVERGENT B0 ;  /* 0x0000000000007941 */ /* 0x000fea0003800200 */
.L_x_10620:
        /* <DEDUP_REMOVED lines=10> */
.L_x_10623:
[----:B------:R-:W-:Y:S05]  /*d770*/  BSYNC.RECONVERGENT B0 ;  /* 0x0000000000007941 */ /* 0x000fea0003800200 */
.L_x_10622:
        /* <DEDUP_REMOVED lines=10> */
.L_x_10625:
[----:B------:R-:W-:Y:S05]  /*d820*/  BSYNC.RECONVERGENT B0 ;  /* 0x0000000000007941 */ /* 0x000fea0003800200 */
.L_x_10624:
        /* <DEDUP_REMOVED lines=10> */
.L_x_10627:
[----:B------:R-:W-:Y:S05]  /*d8d0*/  BSYNC.RECONVERGENT B0 ;  /* 0x0000000000007941 */ /* 0x000fea0003800200 */
.L_x_10626:
[----:B------:R-:W-:-:S04]  /*d8e0*/  MOV R151, 0x0 ;  /* 0x0000000000977802 */ /* 0x000fc80000000f00 */
[----:B-12345:R-:W-:Y:S05]  /*d8f0*/  @P3 RET.REL.NODEC R150 `(_ZN5flash24flash_fwd_splitkv_kernelI23Flash_fwd_kernel_traitsILi128ELi64ELi64ELi4ELb0ELb0EN7cutlass10bfloat16_tE19Flash_kernel_traitsILi128ELi64ELi64ELi4ES3_EELb0ELb1ELb0ELb0ELb0ELb0ELb1ELb0EEEvNS_16Flash_fwd_paramsE) ;  /* 0xffffff2496c03950 */ /* 0x03efea0003c3ffff */
[-C--:B------:R-:W-:Y:S01]  /*d900*/  ISETP.GE.AND P2, PT, R69, R2.reuse, PT ;  /* 0x000000024500720c */ /* 0x080fe20003f46270 */
[----:B------:R-:W-:Y:S01]  /*d910*/  IMAD.MOV.U32 R151, RZ, RZ, 0x0 ;  /* 0x00000000ff977424 */ /* 0x000fe200078e00ff */
[----:B------:R-:W-:-:S11]  /*d920*/  ISETP.GE.AND P0, PT, R73, R2, PT ;  /* 0x000000024900720c */ /* 0x000fd60003f06270 */
[----:B------:R-:W-:-:S04]  /*d930*/  @!P2 LEA R8, P1, R75, R78, 0x2 ;  /* 0x0000004e4b08a211 */ /* 0x000fc800078210ff */
[----:B------:R-:W-:-:S05]  /*d940*/  @!P2 LEA.HI.X R9, R75, R79, R68, 0x2, P1 ;  /* 0x0000004f4b09a211 */ /* 0x000fca00008f1444 */
[----:B------:R1:W-:Y:S02]  /*d950*/  @!P2 ST.E.128 desc[UR4][R8.64+0x7000], R36 ;  /* 0x007000240800a985 */ /* 0x0003e4000c101d04 */
[----:B-1----:R-:W-:Y:S05]  /*d960*/  @P0 RET.REL.NODEC R150 `(_ZN5flash24flash_fwd_splitkv_kernelI23Flash_fwd_kernel_traitsILi128ELi64ELi64ELi4ELb0ELb0EN7cutlass10bfloat16_tE19Flash_kernel_traitsILi128ELi64ELi64ELi4ES3_EELb0ELb1ELb0ELb0ELb0ELb0ELb1ELb0EEEvNS_16Flash_fwd_paramsE) ;  /* 0xffffff2496a40950 */ /* 0x002fea0003c3ffff */
[----:B------:R-:W-:Y:S01]  /*d970*/  LEA R2, P0, R75, R78, 0x2 ;  /* 0x0000004e4b027211 */ /* 0x000fe200078010ff */
[----:B------:R-:W-:-:S03]  /*d980*/  IMAD.MOV.U32 R151, RZ, RZ, 0x0 ;  /* 0x00000000ff977424 */ /* 0x000fc600078e00ff */
[----:B------:R-:W-:-:S05]  /*d990*/  LEA.HI.X R3, R75, R79, R68, 0x2, P0 ;  /* 0x0000004f4b037211 */ /* 0x000fca00000f1444 */
[----:B------:R1:W-:Y:S02]  /*d9a0*/  ST.E.128 desc[UR4][R2.64+0x7100], R4 ;  /* 0x0071000402007985 */ /* 0x0003e4000c101d04 */
[----:B-1----:R-:W-:Y:S05]  /*d9b0*/  RET.REL.NODEC R150 `(_ZN5flash24flash_fwd_splitkv_kernelI23Flash_fwd_kernel_traitsILi128ELi64ELi64ELi4ELb0ELb0EN7cutlass10bfloat16_tE19Flash_kernel_traitsILi128ELi64ELi64ELi4ES3_EELb0ELb1ELb0ELb0ELb0ELb0ELb1ELb0EEEvNS_16Flash_fwd_paramsE) ;  /* 0xffffff2496907950 */ /* 0x002fea0003c3ffff */
.L_x_10611:
[----:B------:R-:W-:Y:S01]  /*d9c0*/  MOV R5, 0x2 ;  /* 0x0000000200057802 */ /* 0x000fe20000000f00 */
[----:B------:R-:W-:Y:S01]  /*d9d0*/  IMAD.MOV.U32 R0, RZ, RZ, 0x1f ;  /* 0x0000001fff007424 */ /* 0x000fe200078e00ff */
[----:B------:R-:W-:-:S07]  /*d9e0*/  MOV R7, 0xffffffff ;  /* 0xffffffff00077802 */ /* 0x000fce0000000f00 */
[----:B-1---5:R-:W-:Y:S05]  /*d9f0*/  WARPSYNC.COLLECTIVE R7, `(.L_x_10628) ;  /* 0x0000000007087348 */ /* 0x022fea0003c00000 */
[----:B------:R2:W3:Y:S02]  /*da00*/  SHFL.BFLY P0, R11, R169, R5, R0 ;  /* 0x0c000005a90b7389 */ /* 0x0004e40000000000 */
[----:B-123-5:R-:W-:Y:S05]  /*da10*/  ENDCOLLECTIVE ;  /* 0x000000000000791b */ /* 0x02efea0003800000 */
.L_x_10628:
[----:B------:R-:W-:Y:S02]  /*da20*/  IMAD.MOV.U32 R6, RZ, RZ, R11 ;  /* 0x000000ffff067224 */ /* 0x000fe400078e000b */
[----:B------:R-:W-:Y:S02]  /*da30*/  IMAD.MOV.U32 R5, RZ, RZ, 0x1 ;  /* 0x00000001ff057424 */ /* 0x000fe400078e00ff */
[----:B------:R-:W-:-:S05]  /*da40*/  FADD.FTZ R9, R6, R169 ;  /* 0x000000a906097221 */ /* 0x000fca0000010000 */
[----:B------:R-:W-:-:S07]  /*da50*/  MOV R169, R9 ;  /* 0x0000000900a97202 */ /* 0x000fce0000000f00 */
[----:B------:R-:W-:Y:S05]  /*da60*/  WARPSYNC.COLLECTIVE R7, `(.L_x_10629) ;  /* 0x0000000007087348 */ /* 0x000fea0003c00000 */
[----:B------:R1:W2:Y:S02]  /*da70*/  SHFL.BFLY P0, R11, R169, R5, R0 ;  /* 0x0c000005a90b7389 */ /* 0x0002a40000000000 */
[----:B-12---:R-:W-:Y:S05]  /*da80*/  ENDCOLLECTIVE ;  /* 0x000000000000791b */ /* 0x006fea0003800000 */
.L_x_10629:
[----:B------:R-:W-:Y:S01]  /*da90*/  MOV R169, R167 ;  /* 0x000000a700a97202 */ /* 0x000fe20000000f00 */
[----:B------:R-:W-:Y:S01]  /*daa0*/  IMAD.MOV.U32 R5, RZ, RZ, 0x2 ;  /* 0x00000002ff057424 */ /* 0x000fe200078e00ff */
[----:B------:R-:W-:-:S07]  /*dab0*/  MOV R6, R11 ;  /* 0x0000000b00067202 */ /* 0x000fce0000000f00 */
[----:B------:R-:W-:Y:S05]  /*dac0*/  WARPSYNC.COLLECTIVE R7, `(.L_x_10630) ;  /* 0x0000000007087348 */ /* 0x000fea0003c00000 */
[----:B------:R1:W2:Y:S02]  /*dad0*/  SHFL.BFLY P0, R11, R169, R5, R0 ;  /* 0x0c000005a90b7389 */ /* 0x0002a40000000000 */
[----:B-12---:R-:W-:Y:S05]  /*dae0*/  ENDCOLLECTIVE ;  /* 0x000000000000791b */ /* 0x006fea0003800000 */
.L_x_10630:
[----:B------:R-:W-:Y:S01]  /*daf0*/  FADD.FTZ R6, R9, R6 ;  /* 0x0000000609067221 */ /* 0x000fe20000010000 */
[----:B------:R-:W-:Y:S01]  /*db00*/  FADD.FTZ R8, R11, R167 ;  /* 0x000000a70b087221 */ /* 0x000fe20000010000 */
[----:B------:R-:W-:-:S04]  /*db10*/  MOV R5, 0x1 ;  /* 0x0000000100057802 */ /* 0x000fc80000000f00 */
[----:B------:R-:W-:-:S07]  /*db20*/  MOV R169, R8 ;  /* 0x0000000800a97202 */ /* 0x000fce0000000f00 */
[----:B------:R-:W-:Y:S05]  /*db30*/  WARPSYNC.COLLECTIVE R7, `(.L_x_10631) ;  /* 0x0000000007087348 */ /* 0x000fea0003c00000 */
[----:B------:R1:W2:Y:S02]  /*db40*/  SHFL.BFLY P0, R11, R169, R5, R0 ;  /* 0x0c000005a90b7389 */ /* 0x0002a40000000000 */
[----:B-12---:R-:W-:Y:S05]  /*db50*/  ENDCOLLECTIVE ;  /* 0x000000000000791b */ /* 0x006fea0003800000 */
.L_x_10631:
[----:B------:R-:W-:Y:S05]  /*db60*/  BRA `(.L_x_10632) ;  /* 0xffffffe800dc7947 */ /* 0x000fea000383ffff */
.L_x_10633:
        /* <DEDUP_REMOVED lines=9> */
.L_x_14944:


//--------------------- .text._ZN5flash24flash_fwd_splitkv_kernelI23Flash_fwd_kernel_traitsILi128ELi64ELi64ELi4ELb0ELb0EN7cutlass10bfloat16_tE19Flash_kernel_traitsILi128ELi64ELi64ELi4ES3_EELb0ELb1ELb0ELb0ELb0ELb1ELb1ELb0EEEvNS_16Flash_fwd_paramsE --------------------------
	.section	.text._ZN5flash24flash_fwd_splitkv_kernelI23Flash_fwd_kernel_traitsILi128ELi64ELi64ELi4ELb0ELb0EN7cutlass10bfloat16_tE19Flash_kernel_traitsILi128ELi64ELi64ELi4ES3_EELb0ELb1ELb0ELb0ELb0ELb1ELb1ELb0EEEvNS_16Flash_fwd_paramsE,"ax",@progbits
	.align	128
        .global         _ZN5flash24flash_fwd_splitkv_kernelI23Flash_fwd_kernel_traitsILi128ELi64ELi64ELi4ELb0ELb0EN7cutlass10bfloat16_tE19Flash_kernel_traitsILi128ELi64ELi64ELi4ES3_EELb0ELb1ELb0ELb0ELb0ELb1ELb1ELb0EEEvNS_16Flash_fwd_paramsE
        .type           _ZN5flash24flash_fwd_splitkv_kernelI23Flash_fwd_kernel_traitsILi128ELi64ELi64ELi4ELb0ELb0EN7cutlass10bfloat16_tE19Flash_kernel_traitsILi128ELi64ELi64ELi4ES3_EELb0ELb1ELb0ELb0ELb0ELb1ELb1ELb0EEEvNS_16Flash_fwd_paramsE,@function
        .size           _ZN5flash24flash_fwd_splitkv_kernelI23Flash_fwd_kernel_traitsILi128ELi64ELi64ELi4ELb0ELb0EN7cutlass10bfloat16_tE19Flash_kernel_traitsILi128ELi64ELi64ELi4ES3_EELb0ELb1ELb0ELb0ELb0ELb1ELb1ELb0EEEvNS_16Flash_fwd_paramsE,(.L_x_14945 - _ZN5flash24flash_fwd_splitkv_kernelI23Flash_fwd_kernel_traitsILi128ELi64ELi64ELi4ELb0ELb0EN7cutlass10bfloat16_tE19Flash_kernel_traitsILi128ELi64ELi64ELi4ES3_EELb0ELb1ELb0ELb0ELb0ELb1ELb1ELb0EEEvNS_16Flash_fwd_paramsE)
        .other          _ZN5flash24flash_fwd_splitkv_kernelI23Flash_fwd_kernel_traitsILi128ELi64ELi64ELi4ELb0ELb0EN7cutlass10bfloat16_tE19Flash_kernel_traitsILi128ELi64ELi64ELi4ES3_EELb0ELb1ELb0ELb0ELb0ELb1ELb1ELb0EEEvNS_16Flash_fwd_paramsE,@"STO_CUDA_ENTRY STV_DEFAULT"
_ZN5flash24flash_fwd_splitkv_kernelI23Flash_fwd_kernel_traitsILi128ELi64ELi64ELi4ELb0ELb0EN7cutlass10bfloat16_tE19Flash_kernel_traitsILi128ELi64ELi64ELi4ES3_EELb0ELb1ELb0ELb0ELb0ELb1ELb1ELb0EEEvNS_16Flash_fwd_paramsE:
.text._ZN5flash24flash_fwd_splitkv_kernelI23Flash_fwd_kernel_traitsILi128ELi64ELi64ELi4ELb0ELb0EN7cutlass10bfloat16_tE19Flash_kernel_traitsILi128ELi64ELi64ELi4ES3_EELb0ELb1ELb0ELb0ELb0ELb1ELb1ELb0EEEvNS_16Flash_fwd_paramsE:
        /* <DEDUP_REMOVED lines=29> */
[----:B-1----:R-:W-:Y:S05]  /*01d0*/  CALL.REL.NOINC `($_ZN5flash24flash_fwd_splitkv_kernelI23Flash_fwd_kernel_traitsILi128ELi64ELi64ELi4ELb0ELb0EN7cutlass10bfloat16_tE19Flash_kernel_traitsILi128ELi64ELi64ELi4ES3_EELb0ELb1ELb0ELb0ELb0ELb1ELb1ELb0EEEvNS_16Flash_fwd_paramsE$_ZN5flash30compute_attn_1rowblock_splitkvI23Flash_fwd_kernel_traitsILi128ELi64ELi64ELi4ELb0ELb0EN7cutlass10bfloat16_tE19Flash_kernel_traitsILi128ELi64ELi64ELi4ES3_EELb0ELb1ELb0ELb0ELb0ELb1ELb1ELb0ENS_16Flash_fwd_paramsEEEvRKT8_iiiii) ;  /* 0x0000000000087944 */ /* 0x002fea0003c00000 */
[----:B------:R-:W-:Y:S05]  /*01e0*/  BSYNC.RECONVERGENT B3 ;  /* 0x0000000000037941 */ /* 0x000fea0003800200 */
.L_x_10634:
[----:B------:R-:W-:Y:S05]  /*01f0*/  EXIT ;  /* 0x000000000000794d */ /* 0x000fea0003800000 */
        .type           $_ZN5flash24flash_fwd_splitkv_kernelI23Flash_fwd_kernel_traitsILi128ELi64ELi64ELi4ELb0ELb0EN7cutlass10bfloat16_tE19Flash_kernel_traitsILi128ELi64ELi64ELi4ES3_EELb0ELb1ELb0ELb0ELb0ELb1ELb1ELb0EEEvNS_16Flash_fwd_paramsE$_ZN5flash30compute_attn_1rowblock_splitkvI23Flash_fwd_kernel_traitsILi128ELi64ELi64ELi4ELb0ELb0EN7cutlass10bfloat16_tE19Flash_kernel_traitsILi128ELi64ELi64ELi4ES3_EELb0ELb1ELb0ELb0ELb0ELb1ELb1ELb0ENS_16Flash_fwd_paramsEEEvRKT8_iiiii,@function
        .size           $_ZN5flash24flash_fwd_splitkv_kernelI23Flash_fwd_kernel_traitsILi128ELi64ELi64ELi4ELb0ELb0EN7cutlass10bfloat16_tE19Flash_kernel_traitsILi128ELi64ELi64ELi4ES3_EELb0ELb1ELb0ELb0ELb0ELb1ELb1ELb0EEEvNS_16Flash_fwd_paramsE$_ZN5flash30compute_attn_1rowblock_splitkvI23Flash_fwd_kernel_traitsILi128ELi64ELi64ELi4ELb0ELb0EN7cutlass10bfloat16_tE19Flash_kernel_traitsILi128ELi64ELi64ELi4ES3_EELb0ELb1ELb0ELb0ELb0ELb1ELb1ELb0ENS_16Flash_fwd_paramsEEEvRKT8_iiiii,(.L_x_14945 - $_ZN5flash24flash_fwd_splitkv_kernelI23Flash_fwd_kernel_traitsILi128ELi64ELi64ELi4ELb0ELb0EN7cutlass10bfloat16_tE19Flash_kernel_traitsILi128ELi64ELi64ELi4ES3_EELb0ELb1ELb0ELb0ELb0ELb1ELb1ELb0EEEvNS_16Flash_fwd_paramsE$_ZN5flash30compute_attn_1rowblock_splitkvI23Flash_fwd_kernel_traitsILi128ELi64ELi64ELi4ELb0ELb0EN7cutlass10bfloat16_tE19Flash_kernel_traitsILi128ELi64ELi64ELi4ES3_EELb0ELb1ELb0ELb0ELb0ELb1ELb1ELb0ENS_16Flash_fwd_paramsEEEvRKT8_iiiii)
$_ZN5flash24flash_fwd_splitkv_kernelI23Flash_fwd_kernel_traitsILi128ELi64ELi64ELi4ELb0ELb0EN7cutlass10bfloat16_tE19Flash_kernel_traitsILi128ELi64ELi64ELi4ES3_EELb0ELb1ELb0ELb0ELb0ELb1ELb1ELb0EEEvNS_16Flash_fwd_paramsE$_ZN5flash30compute_attn_1rowblock_splitkvI23Flash_fwd_kernel_traitsILi128ELi64ELi64ELi4ELb0ELb0EN7cutlass10bfloat16_tE19Flash_kernel_traitsILi128ELi64ELi64ELi4ES3_EELb0ELb1ELb0ELb0ELb0ELb1ELb1ELb0ENS_16Flash_fwd_paramsEEEvRKT8_iiiii:
        /* <DEDUP_REMOVED lines=39> */
.L_x_10636:
[----:B------:R-:W-:Y:S05]  /*0470*/  BSYNC.RECONVERGENT B0 ;  /* 0x0000000000007941 */ /* 0x000fea0003800200 */
.L_x_10635:
[----:B------:R-:W-:Y:S04]  /*0480*/  BSSY.RECONVERGENT B0, `(.L_x_10637) ;  /* 0x0000007000007945 */ /* 0x000fe80003800200 */
[----:B------:R-:W-:Y:S05]  /*0490*/  @!P3 BRA `(.L_x_10638) ;  /* 0x000000000014b947 */ /* 0x000fea0003800000 */
[----:B------:R-:W4:Y:S02]  /*04a0*/  LD.E.U8 R5, desc[UR4][R2.64+0x1b2] ;  /* 0x0001b20402057980 */ /* 0x000f24000c101100 */
[----:B----4-:R-:W-:-:S13]  /*04b0*/  ISETP.NE.AND P1, PT, R5, RZ, PT ;  /* 0x000000ff0500720c */ /* 0x010fda0003f25270 */
[----:B------:R-:W4:Y:S02]  /*04c0*/  @P1 LD.E R5, desc[UR4][R20.64+0x4] ;  /* 0x0000040414051980 */ /* 0x000f24000c101900 */
[----:B----45:R-:W-:-:S06]  /*04d0*/  @P1 IADD3 R10, PT, PT, R5, -R16, RZ ;  /* 0x80000010050a1210 */ /* 0x030fcc0007ffe0ff */
[----:B------:R4:W5:Y:S02]  /*04e0*/  @!P1 LD.E R10, desc[UR4][R20.64] ;  /* 0x00000004140a9980 */ /* 0x000964000c101900 */
.L_x_10638:
[----:B------:R-:W-:Y:S05]  /*04f0*/  BSYNC.RECONVERGENT B0 ;  /* 0x0000000000007941 */ /* 0x000fea0003800200 */
.L_x_10637:
        /* <DEDUP_REMOVED lines=8> */
.L_x_10640:
[----:B------:R-:W5:Y:S01]  /*0580*/  LD.E.64 R6, desc[UR4][R2.64+0x108] ;  /* 0x0001080402067980 */ /* 0x000f62000c101b00 */
[----:B------:R-:W-:Y:S01]  /*0590*/  BSSY.RECONVERGENT B0, `(.L_x_10642) ;  /* 0x0000006000007945 */ /* 0x000fe20003800200 */
[----:B------:R-:W-:Y:S01]  /*05a0*/  IMAD.MOV.U32 R5, RZ, RZ, RZ ;  /* 0x000000ffff057224 */ /* 0x000fe200078e00ff */
[----:B-----5:R-:W-:-:S04]  /*05b0*/  ISETP.NE.U32.AND P0, PT, R6, RZ, PT ;  /* 0x000000ff0600720c */ /* 0x020fc80003f05070 */
[----:B------:R-:W-:-:S13]  /*05c0*/  ISETP.NE.AND.EX P0, PT, R7, RZ, PT, P0 ;  /* 0x000000ff0700720c */ /* 0x000fda0003f05300 */
[----:B------:R-:W-:Y:S05]  /*05d0*/  @!P0 BRA `(.L_x_10643) ;  /* 0x0000000000048947 */ /* 0x000fea0003800000 */
[----:B------:R1:W5:Y:S02]  /*05e0*/  LD.E R5, desc[UR4][R2.64+0xbc] ;  /* 0x0000bc0402057980 */ /* 0x000364000c101900 */
.L_x_10643:
[----:B------:R-:W-:Y:S05]  /*05f0*/  BSYNC.RECONVERGENT B0 ;  /* 0x0000000000007941 */ /* 0x000fea0003800200 */
.L_x_10642:
[----:B-----5:R-:W-:Y:S02]  /*0600*/  IADD3 R10, PT, PT, R5, R10, -R15 ;  /* 0x0000000a050a7210 */ /* 0x020fe40007ffe80f */
.L_x_10641:
[----:B------:R-:W-:Y:S05]  /*0610*/  BSYNC.RECONVERGENT B1 ;  /* 0x0000000000017941 */ /* 0x000fea0003800200 */
.L_x_10639:
[----:B------:R-:W-:Y:S01]  /*0620*/  IMAD.SHL.U32 R168, R37, 0x40, RZ ;  /* 0x0000004025a87824 */ /* 0x000fe200078e00ff */
[----:B------:R-:W-:-:S04]  /*0630*/  MOV R163, 0x0 ;  /* 0x0000000000a37802 */ /* 0x000fc80000000f00 */
[----:B------:R-:W-:-:S13]  /*0640*/  ISETP.GT.AND P0, PT, R91, R168, PT ;  /* 0x000000a85b00720c */ /* 0x000fda0003f04270 */
[----:B-1234-:R-:W-:Y:S05]  /*0650*/  @!P0 RET.REL.NODEC R162 `(_ZN5flash24flash_fwd_splitkv_kernelI23Flash_fwd_kernel_traitsILi128ELi64ELi64ELi4ELb0ELb0EN7cutlass10bfloat16_tE19Flash_kernel_traitsILi128ELi64ELi64ELi4ES3_EELb0ELb1ELb0ELb0ELb0ELb1ELb1ELb0EEEvNS_16Flash_fwd_paramsE) ;  /* 0xfffffff8a2688950 */ /* 0x01efea0003c3ffff */
        /* <DEDUP_REMOVED lines=87> */
.L_x_10646:
[----:B------:R-:W-:Y:S05]  /*0bd0*/  BSYNC.RECONVERGENT B0 ;  /* 0x0000000000007941 */ /* 0x000fea0003800200 */
.L_x_10645:
        /* <DEDUP_REMOVED lines=12> */
.L_x_10648:
[----:B------:R-:W-:Y:S05]  /*0ca0*/  BSYNC.RECONVERGENT B0 ;  /* 0x0000000000007941 */ /* 0x000fea0003800200 */
.L_x_10647:
        /* <DEDUP_REMOVED lines=12> */
.L_x_10650:
[----:B------:R-:W-:Y:S05]  /*0d70*/  BSYNC.RECONVERGENT B0 ;  /* 0x0000000000007941 */ /* 0x000fea0003800200 */
.L_x_10649:
        /* <DEDUP_REMOVED lines=12> */
.L_x_10652:
[----:B------:R-:W-:Y:S05]  /*0e40*/  BSYNC.RECONVERGENT B0 ;  /* 0x0000000000007941 */ /* 0x000fea0003800200 */
.L_x_10651:
        /* <DEDUP_REMOVED lines=11> */
.L_x_10654:
[----:B------:R-:W-:Y:S05]  /*0f00*/  BSYNC.RECONVERGENT B0 ;  /* 0x0000000000007941 */ /* 0x000fea0003800200 */
.L_x_10653:
        /* <DEDUP_REMOVED lines=11> */
.L_x_10656:
[----:B------:R-:W-:Y:S05]  /*0fc0*/  BSYNC.RECONVERGENT B0 ;  /* 0x0000000000007941 */ /* 0x000fea0003800200 */
.L_x_10655:
        /* <DEDUP_REMOVED lines=12> */
.L_x_10658:
[----:B------:R-:W-:Y:S05]  /*1090*/  BSYNC.RECONVERGENT B0 ;  /* 0x0000000000007941 */ /* 0x000fea0003800200 */
.L_x_10657:
        /* <DEDUP_REMOVED lines=15> */
.L_x_10660:
[----:B------:R-:W-:Y:S05]  /*1190*/  BSYNC.RECONVERGENT B0 ;  /* 0x0000000000007941 */ /* 0x000fea0003800200 */
.L_x_10659:
        /* <DEDUP_REMOVED lines=20> */
[----:B-1----:R-:W-:Y:S05]  /*12e0*/  @P6 RET.REL.NODEC R162 `(_ZN5flash24flash_fwd_splitkv_kernelI23Flash_fwd_kernel_traitsILi128ELi64ELi64ELi4ELb0ELb0EN7cutlass10bfloat16_tE19Flash_kernel_traitsILi128ELi64ELi64ELi4ES3_EELb0ELb1ELb0ELb0ELb0ELb1ELb1ELb0EEEvNS_16Flash_fwd_paramsE) ;  /* 0xffffffeca2446950 */ /* 0x002fea0003c3ffff */
[----:B------:R-:W-:Y:S02]  /*12f0*/  MOV R5, 0xff800000 ;  /* 0xff80000000057802 */ /* 0x000fe40000000f00 */
[----:B------:R-:W-:-:S03]  /*1300*/  MOV R163, 0x0 ;  /* 0x0000000000a37802 */ /* 0x000fc60000000f00 */
[----:B------:R1:W-:Y:S02]  /*1310*/  ST.E desc[UR4][R2.64+0xe0], R5 ;  /* 0x0000e00502007985 */ /* 0x0003e4000c101904 */
[----:B-1----:R-:W-:Y:S05]  /*1320*/  RET.REL.NODEC R162 `(_ZN5flash24flash_fwd_splitkv_kernelI23Flash_fwd_kernel_traitsILi128ELi64ELi64ELi4ELb0ELb0EN7cutlass10bfloat16_tE19Flash_kernel_traitsILi128ELi64ELi64ELi4ES3_EELb0ELb1ELb0ELb0ELb0ELb1ELb1ELb0EEEvNS_16Flash_fwd_paramsE) ;  /* 0xffffffeca2347950 */ /* 0x002fea0003c3ffff */
.L_x_10644:
        /* <DEDUP_REMOVED lines=100> */
.L_x_10662:
        /* <DEDUP_REMOVED lines=29> */
[----:B----45:R-:W-:Y:S02]  /*1b40*/  @!P4 IMAD R9, R25, R14, RZ ;  /* 0x0000000e1909c224 */ /* 0x030fe400078e02ff */
[----:B------:R-:W-:Y:S01]  /*1b50*/  @!P4 IMAD.IADD R27, R27, 0x1, R0 ;  /* 0x000000011b1bc824 */ /* 0x000fe200078e0200 */
[----:B------:R-:W-:Y:S01]  /*1b60*/  @!P4 SHF.R.S32.HI R0, RZ, 0x1f, R14 ;  /* 0x0000001fff00c819 */ /* 0x000fe2000001140e */
[----:B------:R-:W-:-:S04]  /*1b70*/  @!P3 IMAD.IADD R5, R5, 0x1, -R4 ;  /* 0x000000010505b824 */ /* 0x000fc800078e0a04 */
[C---:B------:R-:W-:Y:S01]  /*1b80*/  @!P4 IMAD R9, R24.reuse, R0, R9 ;  /* 0x000000001809c224 */ /* 0x040fe200078e0209 */
[----:B------:R-:W-:Y:S01]  /*1b90*/  ISETP.GE.U32.AND P5, PT, R5, R4, PT ;  /* 0x000000040500720c */ /* 0x000fe20003fa6070 */
[----:B------:R-:W-:Y:S01]  /*1ba0*/  @!P4 IMAD.WIDE.U32 R24, R24, R14, R26 ;  /* 0x0000000e1818c225 */ /* 0x000fe200078e001a */
[----:B------:R-:W-:-:S03]  /*1bb0*/  LOP3.LUT R5, R167, R20, RZ, 0x3c, !PT ;  /* 0x00000014a7057212 */ /* 0x000fc600078e3cff */
[-C--:B------:R-:W-:Y:S01]  /*1bc0*/  @P4 IMAD R0, R153, R6.reuse, RZ ;  /* 0x0000000699004224 */ /* 0x080fe200078e02ff */
[----:B------:R-:W-:Y:S01]  /*1bd0*/  ISETP.GE.AND P2, PT, R5, RZ, PT ;  /* 0x000000ff0500720c */ /* 0x000fe20003f46270 */
[----:B------:R-:W-:Y:S01]  /*1be0*/  @P4 IMAD.WIDE.U32 R6, R152, R6, RZ ;  /* 0x0000000698064225 */ /* 0x000fe200078e00ff */
[----:B------:R-:W-:Y:S02]  /*1bf0*/  ISETP.NE.AND P1, PT, R20, RZ, PT ;  /* 0x000000ff1400720c */ /* 0x000fe40003f25270 */
[----:B------:R-:W-:Y:S01]  /*1c00*/  @!P4 IADD3 R9, PT, PT, R25, R9, RZ ;  /* 0x000000091909c210 */ /* 0x000fe20007ffe0ff */
[----:B------:R-:W-:Y:S01]  /*1c10*/  @P4 IMAD.IADD R9, R7, 0x1, R0 ;  /* 0x0000000107094824 */ /* 0x000fe200078e0200 */
[----:B------:R-:W-:Y:S02]  /*1c20*/  @!P4 MOV R12, R24 ;  /* 0x00000018000cc202 */ /* 0x000fe40000000f00 */
[----:B------:R-:W-:Y:S02]  /*1c30*/  LEA R4, R121, 0xffffffc0, 0x6 ;  /* 0xffffffc079047811 */ /* 0x000fe400078e30ff */
[----:B------:R-:W-:-:S02]  /*1c40*/  @P4 MOV R12, R6 ;  /* 0x00000006000c4202 */ /* 0x000fc40000000f00 */
[----:B------:R-:W-:Y:S01]  /*1c50*/  @!P3 IADD3 R11, PT, PT, R11, 0x1, RZ ;  /* 0x000000010b0bb810 */ /* 0x000fe20007ffe0ff */
[----:B------:R-:W-:Y:S01]  /*1c60*/  @!P4 IMAD R0, R155, R15, RZ ;  /* 0x0000000f9b00c224 */ /* 0x000fe200078e02ff */
[----:B------:R-:W-:Y:S01]  /*1c70*/  @!P4 SHF.R.S32.HI R5, RZ, 0x1f, R15 ;  /* 0x0000001fff05c819 */ /* 0x000fe2000001140f */
[----:B------:R-:W-:Y:S01]  /*1c80*/  IMAD R6, R153, R4, RZ ;  /* 0x0000000499067224 */ /* 0x000fe200078e02ff */
[----:B------:R-:W-:Y:S01]  /*1c90*/  SHF.R.S32.HI R7, RZ, 0x1f, R4 ;  /* 0x0000001fff077819 */ /* 0x000fe20000011404 */
[----:B------:R-:W-:Y:S01]  /*1ca0*/  IMAD.MOV.U32 R24, RZ, RZ, R12 ;  /* 0x000000ffff187224 */ /* 0x000fe200078e000c */
[----:B------:R-:W-:Y:S02]  /*1cb0*/  MOV R25, R9 ;  /* 0x0000000900197202 */ /* 0x000fe40000000f00 */
[----:B------:R-:W-:Y:S01]  /*1cc0*/  @P5 IADD3 R11, PT, PT, R11, 0x1, RZ ;  /* 0x000000010b0b5810 */ /* 0x000fe20007ffe0ff */
[----:B------:R-:W-:Y:S02]  /*1cd0*/  @!P4 IMAD R0, R5, R154, R0 ;  /* 0x0000009a0500c224 */ /* 0x000fe400078e0200 */
[----:B------:R-:W-:Y:S01]  /*1ce0*/  @!P4 IMAD.WIDE.U32 R26, R154, R15, RZ ;  /* 0x0000000f9a1ac225 */ /* 0x000fe200078e00ff */
[----:B------:R-:W-:-:S02]  /*1cf0*/  @!P2 IADD3 R11, PT, PT, -R11, RZ, RZ ;  /* 0x000000ff0b0ba210 */ /* 0x000fc40007ffe1ff */
[----:B------:R-:W-:Y:S01]  /*1d00*/  @!P1 LOP3.LUT R11, RZ, R20, RZ, 0x33, !PT ;  /* 0x00000014ff0b9212 */ /* 0x000fe200078e33ff */
[----:B------:R-:W-:Y:S02]  /*1d10*/  IMAD R6, R7, R152, R6 ;  /* 0x0000009807067224 */ /* 0x000fe400078e0206 */
[----:B------:R-:W-:Y:S01]  /*1d20*/  IMAD.WIDE.U32 R24, R152, R4, R24 ;  /* 0x0000000498187225 */ /* 0x000fe200078e0018 */
[----:B------:R-:W-:Y:S02]  /*1d30*/  @!P4 SHF.R.S32.HI R5, RZ, 0x1f, R14 ;  /* 0x0000001fff05c819 */ /* 0x000fe4000001140e */
[----:B------:R-:W-:Y:S01]  /*1d40*/  @P4 IADD3 R15, PT, PT, R15, R16, RZ ;  /* 0x000000100f0f4210 */ /* 0x000fe20007ffe0ff */
[----:B------:R-:W-:Y:S02]  /*1d50*/  @!P4 IMAD.IADD R27, R27, 0x1, R0 ;  /* 0x000000011b1bc824 */ /* 0x000fe400078e0200 */
[----:B------:R-:W-:Y:S01]  /*1d60*/  @!P4 IMAD R0, R19, R14, RZ ;  /* 0x0000000e1300c224 */ /* 0x000fe200078e02ff */
[----:B------:R-:W-:Y:S01]  /*1d70*/  MOV R16, R24 ;  /* 0x0000001800107202 */ /* 0x000fe20000000f00 */
[----:B------:R-:W-:Y:S01]  /*1d80*/  IMAD.IADD R17, R25, 0x1, R6 ;  /* 0x0000000119117824 */ /* 0x000fe200078e0206 */
[----:B------:R-:W-:Y:S01]  /*1d90*/  SHF.R.S32.HI R6, RZ, 0x1f, R11 ;  /* 0x0000001fff067819 */ /* 0x000fe2000001140b */
[----:B------:R-:W-:-:S02]  /*1da0*/  IMAD R9, R23, R11, RZ ;  /* 0x0000000b17097224 */ /* 0x000fc400078e02ff */
[C---:B------:R-:W-:Y:S02]  /*1db0*/  @!P4 IMAD R0, R18.reuse, R5, R0 ;  /* 0x000000051200c224 */ /* 0x040fe400078e0200 */
        /* <DEDUP_REMOVED lines=9> */
.L_x_10663:
[----:B------:R-:W-:Y:S05]  /*1e50*/  BSYNC.RECONVERGENT B0 ;  /* 0x0000000000007941 */ /* 0x000fea0003800200 */
.L_x_10661:
        /* <DEDUP_REMOVED lines=8> */
[----:B------:R-:W-:-:S05]  /*1ee0*/  IMAD.SHL.U32 R0, R8, 0x8, RZ ;  /* 0x0000000808007824 */ /* 0x000fca00078e00ff */
[----:B------:R-:W-:Y:S01]  /*1ef0*/  LOP3.LUT R166, R0, 0x38, RZ, 0xc0, !PT ;  /* 0x0000003800a67812 */ /* 0x000fe200078ec0ff */
[----:B----4-:R-:W-:-:S04]  /*1f00*/  @!P2 IMAD.WIDE.U32 R22, R14, R169, RZ ;  /* 0x000000a90e16a225 */ /* 0x010fc800078e00ff */
[----:B------:R-:W-:Y:S02]  /*1f10*/  @!P2 IMAD R5, R15, R169, RZ ;  /* 0x000000a90f05a224 */ /* 0x000fe400078e02ff */
[----:B------:R-:W-:Y:S02]  /*1f20*/  @!P2 IMAD.MOV.U32 R12, RZ, RZ, R22 ;  /* 0x000000ffff0ca224 */ /* 0x000fe400078e0016 */
[----:B------:R-:W-:Y:S02]  /*1f30*/  @!P2 IMAD.IADD R5, R23, 0x1, R5 ;  /* 0x000000011705a824 */ /* 0x000fe400078e0205 */
[----:B------:R4:W5:Y:S01]  /*1f40*/  LD.E.64 R22, desc[UR4][R2.64+0x10] ;  /* 0x0000100402167980 */ /* 0x000962000c101b00 */
[----:B--2---:R-:W-:Y:S01]  /*1f50*/  @P2 IMAD.WIDE.U32 R16, R38, R13, RZ ;  /* 0x0000000d26102225 */ /* 0x004fe200078e00ff */
[----:B------:R-:W-:-:S03]  /*1f60*/  MOV R14, 0x400 ;  /* 0x00000400000e7802 */ /* 0x000fc60000000f00 */
[----:B------:R-:W-:Y:S01]  /*1f70*/  @P2 IMAD R13, R39, R13, RZ ;  /* 0x0000000d270d2224 */ /* 0x000fe200078e02ff */
[----:B------:R-:W-:Y:S02]  /*1f80*/  @P2 MOV R12, R16 ;  /* 0x00000010000c2202 */ /* 0x000fe40000000f00 */
[----:B-1----:R-:W-:Y:S01]  /*1f90*/  LEA R9, R9, R14, 0x18 ;  /* 0x0000000e09097211 */ /* 0x002fe200078ec0ff */
[----:B------:R-:W-:Y:S01]  /*1fa0*/  @P2 IMAD.IADD R5, R17, 0x1, R13 ;  /* 0x0000000111052824 */ /* 0x000fe200078e020d */
[----:B------:R-:W-:Y:S01]  /*1fb0*/  IADD3 R14, P1, PT, R166, R12, RZ ;  /* 0x0000000ca60e7210 */ /* 0x000fe20007f3e0ff */
[----:B------:R-:W-:Y:S01]  /*1fc0*/  IMAD.IADD R156, R91, 0x1, -R168 ;  /* 0x000000015b9c7824 */ /* 0x000fe200078e0aa8 */
[----:B------:R-:W-:-:S03]  /*1fd0*/  SHF.R.U32.HI R26, RZ, 0x3, R8 ;  /* 0x00000003ff1a7819 */ /* 0x000fc60000011608 */
[----:B------:R-:W-:Y:S01]  /*1fe0*/  IMAD.X R15, RZ, RZ, R5, P1 ;  /* 0x000000ffff0f7224 */ /* 0x000fe200008e0605 */
[----:B------:R-:W-:Y:S02]  /*1ff0*/  LOP3.LUT R5, R0, 0x1c0, RZ, 0xc0, !PT ;  /* 0x000001c000057812 */ /* 0x000fe400078ec0ff */
[----:B------:R-:W-:Y:S01]  /*2000*/  ISETP.GE.AND P5, PT, R26, R156, PT ;  /* 0x0000009c1a00720c */ /* 0x000fe20003fa6270 */
[----:B---3--:R-:W-:Y:S01]  /*2010*/  IMAD R35, R31, R167, RZ ;  /* 0x000000a71f237224 */ /* 0x008fe200078e02ff */
[----:B------:R-:W-:Y:S02]  /*2020*/  SHF.R.S32.HI R12, RZ, 0x1f, R167 ;  /* 0x0000001fff0c7819 */ /* 0x000fe400000114a7 */
[----:B------:R-:W-:Y:S01]  /*2030*/  LOP3.LUT R5, R5, 0x38, R8, 0xf8, !PT ;  /* 0x0000003805057812 */ /* 0x000fe200078ef808 */
[----:B------:R-:W-:Y:S02]  /*2040*/  VIADD R32, R121, 0xffffffff ;  /* 0xffffffff79207836 */ /* 0x000fe40000000000 */
[----:B------:R-:W-:Y:S01]  /*2050*/  IMAD R35, R30, R12, R35 ;  /* 0x0000000c1e237224 */ /* 0x000fe200078e0223 */
[----:B------:R-:W-:Y:S01]  /*2060*/  LOP3.LUT R5, R5, 0x38, R0, 0x78, !PT ;  /* 0x0000003805057812 */ /* 0x000fe200078e7800 */
[----:B------:R-:W-:Y:S01]  /*2070*/  IMAD.WIDE.U32 R30, R167, R30, R14 ;  /* 0x0000001ea71e7225 */ /* 0x000fe200078e000e */
[----:B------:R-:W-:-:S02]  /*2080*/  MOV R27, RZ ;  /* 0x000000ff001b7202 */ /* 0x000fc40000000f00 */
[----:B------:R-:W-:Y:S01]  /*2090*/  SHF.L.U32 R103, R32, 0x6, RZ ;  /* 0x0000000620677819 */ /* 0x000fe200000006ff */
[----:B------:R-:W-:Y:S01]  /*20a0*/  VIADD R14, R26, 0x20 ;  /* 0x000000201a0e7836 */ /* 0x000fe20000000000 */
[----:B------:R-:W-:Y:S01]  /*20b0*/  IADD3 R42, P4, PT, R166, R42, RZ ;  /* 0x0000002aa62a7210 */ /* 0x000fe20007f9e0ff */
[C---:B------:R-:W-:Y:S01]  /*20c0*/  VIADD R12, R26.reuse, 0x30 ;  /* 0x000000301a0c7836 */ /* 0x040fe20000000000 */
[----:B------:R-:W-:Y:S01]  /*20d0*/  IADD3 R16, PT, PT, R26, 0x10, RZ ;  /* 0x000000101a107810 */ /* 0x000fe20007ffe0ff */
[----:B------:R-:W-:Y:S01]  /*20e0*/  BSSY.RECONVERGENT B0, `(.L_x_10664) ;  /* 0x000001f000007945 */ /* 0x000fe20003800200 */
[----:B------:R-:W-:Y:S01]  /*20f0*/  LOP3.LUT R24, R5, 0x1e00, R0, 0xf8, !PT ;  /* 0x00001e0005187812 */ /* 0x000fe200078ef800 */
        /* <DEDUP_REMOVED lines=9> */
[----:B----4-:R-:W-:Y:S08]  /*2190*/  @P5 BRA `(.L_x_10665) ;  /* 0x00000000004c5947 */ /* 0x010ff00003800000 */
        /* <DEDUP_REMOVED lines=19> */
.L_x_10665:
[----:B------:R-:W-:Y:S05]  /*22d0*/  BSYNC.RECONVERGENT B0 ;  /* 0x0000000000007941 */ /* 0x000fea0003800200 */
.L_x_10664:
        /* <DEDUP_REMOVED lines=28> */
.L_x_10667:
[----:B------:R-:W-:Y:S05]  /*24a0*/  BSYNC.RECONVERGENT B0 ;  /* 0x0000000000007941 */ /* 0x000fea0003800200 */
.L_x_10666:
        /* <DEDUP_REMOVED lines=29> */
.L_x_10669:
[----:B------:R-:W-:Y:S05]  /*2680*/  BSYNC.RECONVERGENT B0 ;  /* 0x0000000000007941 */ /* 0x000fea0003800200 */
.L_x_10668:
        /* <DEDUP_REMOVED lines=29> */
.L_x_10671:
[----:B------:R-:W-:Y:S05]  /*2860*/  BSYNC.RECONVERGENT B0 ;  /* 0x0000000000007941 */ /* 0x000fea0003800200 */
.L_x_10670:
        /* <DEDUP_REMOVED lines=16> */
.L_x_10673:
[----:B------:R-:W-:Y:S05]  /*2970*/  BSYNC.RECONVERGENT B0 ;  /* 0x0000000000007941 */ /* 0x000fea0003800200 */
.L_x_10672:
        /* <DEDUP_REMOVED lines=14> */
.L_x_10675:
[----:B------:R-:W-:Y:S05]  /*2a60*/  BSYNC.RECONVERGENT B0 ;  /* 0x0000000000007941 */ /* 0x000fea0003800200 */
.L_x_10674:
        /* <DEDUP_REMOVED lines=16> */
.L_x_10677:
[----:B------:R-:W-:Y:S05]  /*2b70*/  BSYNC.RECONVERGENT B0 ;  /* 0x0000000000007941 */ /* 0x000fea0003800200 */
.L_x_10676:
        /* <DEDUP_REMOVED lines=16> */
.L_x_10679:
[----:B------:R-:W-:Y:S05]  /*2c80*/  BSYNC.RECONVERGENT B0 ;  /* 0x0000000000007941 */ /* 0x000fea0003800200 */
.L_x_10678:
[----:B------:R-:W-:Y:S01]  /*2c90*/  IABS R17, R20 ;  /* 0x0000001400117213 */ /* 0x000fe20000000000 */
[----:B------:R1:W5:Y:S03]  /*2ca0*/  LD.E R89, desc[UR4][R2.64+0x184] ;  /* 0x0001840402597980 */ /* 0x000366000c101900 */
[----:B------:R-:W4:Y:S01]  /*2cb0*/  I2F.RP R19, R17 ;  /* 0x0000001100137306 */ /* 0x000f220000209400 */
[----:B------:R-:W-:Y:S01]  /*2cc0*/  IABS R15, R167 ;  /* 0x000000a7000f7213 */ /* 0x000fe20000000000 */
[----:B------:R-:W-:Y:S01]  /*2cd0*/  IMAD R7, R7, R154, RZ ;  /* 0x0000009a07077224 */ /* 0x000fe200078e02ff */
[----:B------:R-:W0:Y:S04]  /*2ce0*/  LDGDEPBAR ;  /* 0x00000000000079af */ /* 0x000e280000000000 */
[----:B---3--:R1:W5:Y:S01]  /*2cf0*/  LD.E R35, desc[UR4][R2.64+0x188] ;  /* 0x0001880402237980 */ /* 0x008362000c101900 */
[----:B------:R-:W-:Y:S01]  /*2d00*/  IMAD R7, R4, R155, R7 ;  /* 0x0000009b04077224 */ /* 0x000fe200078e0207 */
[----:B------:R-:W-:Y:S01]  /*2d10*/  SHF.R.U32.HI R88, RZ, 0x1, R8 ;  /* 0x00000001ff587819 */ /* 0x000fe20000011608 */
[----:B------:R-:W-:Y:S01]  /*2d20*/  IMAD R161, R155, R26, RZ ;  /* 0x0000001a9ba17224 */ /* 0x000fe200078e02ff */
[----:B----4-:R1:W3:Y:S01]  /*2d30*/  MUFU.RCP R30, R19 ;  /* 0x00000013001e7308 */ /* 0x0102e20000001000 */
[----:B------:R-:W-:-:S05]  /*2d40*/  DEPBAR.LE SB0, 0x0 ;  /* 0x000080000000791a */ /* 0x000fca0000000000 */
[----:B------:R-:W-:Y:S05]  /*2d50*/  WARPSYNC.ALL ;  /* 0x0000000000007948 */ /* 0x000fea0003800000 */
[----:B---3--:R-:W-:Y:S01]  /*2d60*/  VIADD R30, R30, 0xffffffe ;  /* 0x0ffffffe1e1e7836 */ /* 0x008fe20000000000 */
[----:B------:R-:W-:Y:S03]  /*2d70*/  BSSY.RECONVERGENT B0, `(.L_x_10680) ;  /* 0x0000040000007945 */ /* 0x000fe60003800200 */
[----:B------:R-:W3:Y:S02]  /*2d80*/  F2I.FTZ.U32.TRUNC.NTZ R31, R30 ;  /* 0x0000001e001f7305 */ /* 0x000ee4000021f000 */
[----:B---3--:R-:W-:-:S02]  /*2d90*/  IMAD.MOV R13, RZ, RZ, -R31 ;  /* 0x000000ffff0d7224 */ /* 0x008fc400078e0a1f */
[----:B------:R-:W-:Y:S02]  /*2da0*/  IMAD.MOV.U32 R30, RZ, RZ, RZ ;  /* 0x000000ffff1e7224 */ /* 0x000fe400078e00ff */
[----:B-1----:R-:W-:Y:S01]  /*2db0*/  IMAD R24, R13, R17, RZ ;  /* 0x000000110d187224 */ /* 0x002fe200078e02ff */
        /* <DEDUP_REMOVED lines=13> */
[----:B------:R-:W-:-:S04]  /*2e90*/  IMAD.WIDE.U32 R30, R4, R154, RZ ;  /* 0x0000009a041e7225 */ /* 0x000fc800078e00ff */
[----:B------:R-:W-:-:S08]  /*2ea0*/  IMAD.SHL.U32 R17, R154, 0x10, RZ ;  /* 0x000000109a117824 */ /* 0x000fd000078e00ff */
[----:B------:R-:W-:-:S04]  /*2eb0*/  @P3 VIADD R24, R24, 0x1 ;  /* 0x0000000118183836 */ /* 0x000fc80000000000 */
[----:B------:R-:W-:Y:S01]  /*2ec0*/  @!P1 IMAD.MOV R24, RZ, RZ, -R24 ;  /* 0x000000ffff189224 */ /* 0x000fe200078e0a18 */
[----:B------:R-:W-:Y:S01]  /*2ed0*/  @!P2 LOP3.LUT R24, RZ, R20, RZ, 0x33, !PT ;  /* 0x00000014ff18a212 */ /* 0x000fe200078e33ff */
[----:B------:R-:W-:Y:S01]  /*2ee0*/  IMAD.IADD R20, R31, 0x1, R7 ;  /* 0x000000011f147824 */ /* 0x000fe200078e0207 */
[----:B------:R-:W-:Y:S02]  /*2ef0*/  IADD3 R18, P2, P1, R30, R18, R166 ;  /* 0x000000121e127210 */ /* 0x000fe4000795e0a6 */
[----:B------:R-:W-:Y:S01]  /*2f00*/  SHF.R.S32.HI R4, RZ, 0x1f, R24 ;  /* 0x0000001fff047819 */ /* 0x000fe20000011418 */
[-C--:B------:R-:W-:Y:S01]  /*2f10*/  IMAD R13, R29, R24.reuse, RZ ;  /* 0x000000181d0d7224 */ /* 0x080fe200078e02ff */
[----:B------:R-:W-:Y:S01]  /*2f20*/  IADD3.X R11, PT, PT, R20, R11, RZ, P2, P1 ;  /* 0x0000000b140b7210 */ /* 0x000fe200017e24ff */
[----:B------:R-:W-:Y:S01]  /*2f30*/  IMAD.WIDE.U32 R24, R28, R24, RZ ;  /* 0x000000181c187225 */ /* 0x000fe200078e00ff */
[----:B------:R-:W-:-:S03]  /*2f40*/  SHF.R.U32.HI R7, RZ, 0x4, R8 ;  /* 0x00000004ff077819 */ /* 0x000fc60000011608 */
[----:B------:R-:W-:Y:S01]  /*2f50*/  IMAD R4, R4, R28, R13 ;  /* 0x0000001c04047224 */ /* 0x000fe200078e020d */
[----:B------:R-:W-:-:S04]  /*2f60*/  IADD3 R18, P1, PT, R18, R24, RZ ;  /* 0x0000001812127210 */ /* 0x000fc80007f3e0ff */
        /* <DEDUP_REMOVED lines=30> */
.L_x_10681:
[----:B------:R3:W-:Y:S04]  /*3150*/  STS.128 [R165+0x8000], RZ ;  /* 0x008000ffa5007388 */ /* 0x0007e80000000c00 */
[----:B------:R3:W-:Y:S02]  /*3160*/  STS.128 [R165+0xa000], RZ ;  /* 0x00a000ffa5007388 */ /* 0x0007e40000000c00 */
.L_x_10682:
[----:B------:R-:W-:Y:S05]  /*3170*/  BSYNC.RECONVERGENT B0 ;  /* 0x0000000000007941 */ /* 0x000fea0003800200 */
.L_x_10680:
[-C--:B------:R-:W-:Y:S01]  /*3180*/  ISETP.GE.AND P2, PT, R16, R5.reuse, PT ;  /* 0x000000051000720c */ /* 0x080fe20003f46270 */
[----:B------:R-:W-:Y:S01]  /*3190*/  BSSY.RECONVERGENT B0, `(.L_x_10683) ;  /* 0x0000014000007945 */ /* 0x000fe20003800200 */
[C---:B------:R-:W-:Y:S02]  /*31a0*/  LEA R16, P1, R17.reuse, R160, 0x1 ;  /* 0x000000a011107211 */ /* 0x040fe400078208ff */
        /* <DEDUP_REMOVED lines=18> */
.L_x_10684:
[----:B------:R-:W-:Y:S05]  /*32d0*/  BSYNC.RECONVERGENT B0 ;  /* 0x0000000000007941 */ /* 0x000fea0003800200 */
.L_x_10683:
        /* <DEDUP_REMOVED lines=18> */
.L_x_10686:
[----:B------:R-:W-:Y:S05]  /*3400*/  BSYNC.RECONVERGENT B0 ;  /* 0x0000000000007941 */ /* 0x000fea0003800200 */
.L_x_10685:
        /* <DEDUP_REMOVED lines=18> */
.L_x_10688:
[----:B------:R-:W-:Y:S05]  /*3530*/  BSYNC.RECONVERGENT B0 ;  /* 0x0000000000007941 */ /* 0x000fea0003800200 */
.L_x_10687:
[----:B------:R-:W3:Y:S01]  /*3540*/  LD.E R34, desc[UR4][R2.64+0x18c] ;  /* 0x00018c0402227980 */ /* 0x000ee2000c101900 */
[----:B------:R-:W-:Y:S01]  /*3550*/  LOP3.LUT R15, R15, 0x8, R8, 0x78, !PT ;  /* 0x000000080f0f7812 */ /* 0x000fe200078e7808 */
[----:B------:R-:W-:Y:S01]  /*3560*/  BSSY.RECONVERGENT B1, `(.L_x_10689) ;  /* 0x000014b000017945 */ /* 0x000fe20003800200 */
[----:B------:R-:W-:Y:S01]  /*3570*/  SHF.L.U32 R7, R7, 0xa, RZ ;  /* 0x0000000a07077819 */ /* 0x000fe200000006ff */
[----:B------:R-:W0:Y:S01]  /*3580*/  LDGDEPBAR ;  /* 0x00000000000079af */ /* 0x000e220000000000 */
[----:B------:R-:W-:Y:S02]  /*3590*/  LOP3.LUT R15, R15, 0x38, R0, 0x78, !PT ;  /* 0x000000380f0f7812 */ /* 0x000fe400078e7800 */
[----:B------:R-:W-:Y:S02]  /*35a0*/  LOP3.LUT R150, R7, 0x400, RZ, 0xc0, !PT ;  /* 0x0000040007967812 */ /* 0x000fe400078ec0ff */
[----:B------:R-:W-:Y:S02]  /*35b0*/  IADD3 R0, PT, PT, R4, R13, RZ ;  /* 0x0000000d04007210 */ /* 0x000fe40007ffe0ff */
[----:B------:R-:W-:-:S02]  /*35c0*/  LEA R150, R15, R150, 0x1 ;  /* 0x000000960f967211 */ /* 0x000fc400078e08ff */
[----:B------:R-:W-:Y:S02]  /*35d0*/  LEA R151, R0, R9, 0x1 ;  /* 0x0000000900977211 */ /* 0x000fe400078e08ff */
[----:B------:R-:W-:Y:S02]  /*35e0*/  IADD3 R150, PT, PT, R9, R150, RZ ;  /* 0x0000009609967210 */ /* 0x000fe40007ffe0ff */
[----:B------:R-:W-:Y:S01]  /*35f0*/  R2P PR, R8, 0x6 ;  /* 0x0000000608007804 */ /* 0x000fe20000000000 */
[----:B------:R-:W-:Y:S01]  /*3600*/  LDSM.16.M88.4 R52, [R151] ;  /* 0x000000009734783b */ /* 0x000fe20000000200 */
[----:B------:R-:W-:Y:S02]  /*3610*/  MOV R5, 0x20 ;  /* 0x0000002000057802 */ /* 0x000fe40000000f00 */
[----:B------:R-:W-:Y:S01]  /*3620*/  MOV R7, 0x40 ;  /* 0x0000004000077802 */ /* 0x000fe20000000f00 */
[----:B------:R-:W4:Y:S01]  /*3630*/  LDSM.16.M88.4 R40, [R150+0x4000] ;  /* 0x004000009628783b */ /* 0x000f220000000200 */
[----:B------:R-:W-:-:S02]  /*3640*/  SEL R5, R5, 0xffffffe0, !P1 ;  /* 0xffffffe005057807 */ /* 0x000fc40004800000 */
[----:B------:R-:W-:Y:S01]  /*3650*/  SEL R7, R7, 0xffffffc0, !P2 ;  /* 0xffffffc007077807 */ /* 0x000fe20005000000 */
[----:B------:R-:W4:Y:S01]  /*3660*/  LDSM.16.M88.4 R68, [R150+0x4800] ;  /* 0x004800009644783b */ /* 0x000f220000000200 */
[CC--:B------:R-:W-:Y:S02]  /*3670*/  IADD3 R149, PT, PT, R151.reuse, R5.reuse, RZ ;  /* 0x0000000597957210 */ /* 0x0c0fe40007ffe0ff */
[C---:B------:R-:W-:Y:S01]  /*3680*/  IADD3 R145, PT, PT, R150.reuse, R5, RZ ;  /* 0x0000000596917210 */ /* 0x040fe20007ffe0ff */
[----:B------:R-:W4:Y:S01]  /*3690*/  LDSM.16.M88.4 R60, [R150+0x5000] ;  /* 0x00500000963c783b */ /* 0x000f220000000200 */
[-C--:B------:R-:W-:Y:S02]  /*36a0*/  IADD3 R148, PT, PT, R151, R7.reuse, RZ ;  /* 0x0000000797947210 */ /* 0x080fe40007ffe0ff */
[----:B------:R-:W-:Y:S01]  /*36b0*/  IADD3 R144, PT, PT, R150, R7, RZ ;  /* 0x0000000796907210 */ /* 0x000fe20007ffe0ff */
[----:B-1----:R-:W1:Y:S01]  /*36c0*/  LDSM.16.M88.4 R16, [R150+0x5800] ;  /* 0x005800009610783b */ /* 0x002e620000000200 */
[----:B------:R-:W-:-:S02]  /*36d0*/  IADD3 R147, PT, PT, R5, R148, RZ ;  /* 0x0000009405937210 */ /* 0x000fc40007ffe0ff */
[----:B------:R-:W-:Y:S01]  /*36e0*/  IADD3 R143, PT, PT, R5, R144, RZ ;  /* 0x00000090058f7210 */ /* 0x000fe20007ffe0ff */
[----:B------:R-:W-:Y:S01]  /*36f0*/  LDSM.16.M88.4 R12, [R149] ;  /* 0x00000000950c783b */ /* 0x000fe20000000200 */
[----:B------:R-:W-:-:S03]  /*3700*/  ISETP.GT.AND P1, PT, R32, R157, PT ;  /* 0x0000009d2000720c */ /* 0x000fc60003f24270 */
[----:B--2---:R-:W2:Y:S04]  /*3710*/  LDSM.16.M88.4 R44, [R145+0x4000] ;  /* 0x00400000912c783b */ /* 0x004ea80000000200 */
[----:B------:R-:W2:Y:S04]  /*3720*/  LDSM.16.M88.4 R48, [R145+0x5000] ;  /* 0x005000009130783b */ /* 0x000ea80000000200 */
[----:B------:R-:W2:Y:S04]  /*3730*/  LDSM.16.M88.4 R72, [R145+0x4800] ;  /* 0x004800009148783b */ /* 0x000ea80000000200 */
[----:B------:R-:W2:Y:S04]  /*3740*/  LDSM.16.M88.4 R28, [R145+0x5800] ;  /* 0x00580000911c783b */ /* 0x000ea80000000200 */
[----:B------:R-:W-:Y:S01]  /*3750*/  LDSM.16.M88.4 R24, [R144+0x4000] ;  /* 0x004000009018783b */ /* 0x000fe20000000200 */
[C---:B----4-:R-:W-:Y:S03]  /*3760*/  HMMA.16816.F32.BF16 R20, R52.reuse, R40, RZ ;  /* 0x000000283414723c */ /* 0x050fe600000418ff */
        /* <DEDUP_REMOVED lines=22> */
[----:B------:R-:W-:Y:S04]  /*38d0*/  LDSM.16.M88.4 R12, [R147] ;  /* 0x00000000930c783b */ /* 0x000fe80000000200 */
[----:B------:R-:W4:Y:S03]  /*38e0*/  LDSM.16.M88.4 R28, [R143+0x4000] ;  /* 0x004000008f1c783b */ /* 0x000f260000000200 */
        /* <DEDUP_REMOVED lines=12> */
[----:B------:R-:W3:Y:S03]  /*39b0*/  LDSM.16.M88.4 R48, [R149+0x2000] ;  /* 0x002000009530783b */ /* 0x000ee60000000200 */
[C---:B------:R-:W-:Y:S08]  /*39c0*/  HMMA.16816.F32.BF16 R20, R12.reuse, R28, R20 ;  /* 0x0000001c0c14723c */ /* 0x040ff00000041814 */
        /* <DEDUP_REMOVED lines=15> */
[C---:B---3--:R-:W-:Y:S08]  /*3ac0*/  HMMA.16816.F32.BF16 R20, R48.reuse, R84, R20 ;  /* 0x000000543014723c */ /* 0x048ff00000041814 */
        /* <DEDUP_REMOVED lines=42> */
[----:B------:R-:W-:Y:S08]  /*3d70*/  HMMA.16816.F32.BF16 R52, R48, R46, R52 ;  /* 0x0000002e3034723c */ /* 0x000ff00000041834 */
[----:B------:R-:W-:Y:S01]  /*3d80*/  HMMA.16816.F32.BF16 R84, R16, R36, R84 ;  /* 0x000000241054723c */ /* 0x000fe20000041854 */
[-C--:B------:R-:W-:Y:S01]  /*3d90*/  FMUL.FTZ R36, R41, R34.reuse ;  /* 0x0000002229247220 */ /* 0x080fe20000410000 */
[----:B------:R-:W-:-:S05]  /*3da0*/  FMUL.FTZ R37, R43, R34 ;  /* 0x000000222b257220 */ /* 0x000fca0000410000 */
[----:B------:R-:W2:Y:S01]  /*3db0*/  MUFU.TANH R36, R36 ;  /* 0x0000002400247308 */ /* 0x000ea20000002400 */
[C---:B-1----:R-:W-:Y:S07]  /*3dc0*/  HMMA.16816.F32.BF16 R56, R28.reuse, R12, R56 ;  /* 0x0000000c1c38723c */ /* 0x042fee0000041838 */
[----:B------:R-:W1:Y:S01]  /*3dd0*/  MUFU.TANH R37, R37 ;  /* 0x0000002500257308 */ /* 0x000e620000002400 */
[----:B------:R-:W-:Y:S01]  /*3de0*/  HMMA.16816.F32.BF16 R52, R28, R14, R52 ;  /* 0x0000000e1c34723c */ /* 0x000fe20000041834 */
[----:B------:R-:W-:-:S02]  /*3df0*/  SHF.R.U32.HI R31, RZ, 0x2, R8 ;  /* 0x00000002ff1f7819 */ /* 0x000fc40000011608 */
[-C--:B------:R-:W-:Y:S01]  /*3e00*/  FMUL.FTZ R40, R84, R34.reuse ;  /* 0x0000002254287220 */ /* 0x080fe20000410000 */
[----:B------:R-:W-:Y:S01]  /*3e10*/  FMUL.FTZ R41, R87, R34 ;  /* 0x0000002257297220 */ /* 0x000fe20000410000 */
[----:B------:R-:W-:Y:S02]  /*3e20*/  LOP3.LUT R31, R31, 0x7, RZ, 0xc0, !PT ;  /* 0x000000071f1f7812 */ /* 0x000fe400078ec0ff */
[----:B-----5:R-:W-:Y:S01]  /*3e30*/  IADD3 R14, PT, PT, R35, R10, -R91 ;  /* 0x0000000a230e7210 */ /* 0x020fe20007ffe85b */
[C---:B------:R-:W-:Y:S01]  /*3e40*/  HMMA.16816.F32.BF16 R68, R16.reuse, R38, R68 ;  /* 0x000000261044723c */ /* 0x040fe20000041844 */
[-C--:B------:R-:W-:Y:S01]  /*3e50*/  FMUL.FTZ R39, R85, R34.reuse ;  /* 0x0000002255277220 */ /* 0x080fe20000410000 */
[----:B------:R-:W-:Y:S01]  /*3e60*/  FMUL.FTZ R38, R86, R34 ;  /* 0x0000002256267220 */ /* 0x000fe20000410000 */
[----:B------:R-:W-:Y:S01]  /*3e70*/  LOP3.LUT R31, R31, 0x1f0, R88, 0xf8, !PT ;  /* 0x000001f01f1f7812 */ /* 0x000fe200078ef858 */
[----:B------:R-:W1:Y:S03]  /*3e80*/  MUFU.TANH R40, R40 ;  /* 0x0000002800287308 */ /* 0x000e660000002400 */
[----:B------:R-:W-:Y:S01]  /*3e90*/  IADD3 R31, PT, PT, R168, R31, RZ ;  /* 0x0000001fa81f7210 */ /* 0x000fe20007ffe0ff */
[C---:B---3--:R-:W-:Y:S03]  /*3ea0*/  HMMA.16816.F32.BF16 R80, R16.reuse, R64, R80 ;  /* 0x000000401050723c */ /* 0x048fe60000041850 */
[----:B------:R-:W-:Y:S01]  /*3eb0*/  IADD3 R47, PT, PT, R31, R14, RZ ;  /* 0x0000000e1f2f7210 */ /* 0x000fe20007ffe0ff */
[----:B------:R-:W3:Y:S03]  /*3ec0*/  MUFU.TANH R39, R39 ;  /* 0x0000002700277308 */ /* 0x000ee60000002400 */
[C-C-:B------:R-:W-:Y:S01]  /*3ed0*/  VIADDMNMX R174, R47.reuse, 0x1, R10.reuse, PT ;  /* 0x000000012fae7846 */ /* 0x140fe2000380010a */
[----:B------:R-:W-:Y:S01]  /*3ee0*/  HMMA.16816.F32.BF16 R60, R16, R66, R60 ;  /* 0x00000042103c723c */ /* 0x000fe2000004183c */
[----:B------:R-:W-:-:S02]  /*3ef0*/  VIADDMNMX R172, R47, 0x9, R10, PT ;  /* 0x000000092fac7846 */ /* 0x000fc4000380010a */
        /* <DEDUP_REMOVED lines=12> */
[----:B------:R-:W-:-:S02]  /*3fc0*/  IADD3 R16, PT, PT, R10, -R91, -R89 ;  /* 0x8000005b0a107210 */ /* 0x000fc40007ffe859 */
[-C--:B------:R-:W-:Y:S01]  /*3fd0*/  FMUL.FTZ R21, R60, R34.reuse ;  /* 0x000000223c157220 */ /* 0x080fe20000410000 */
[-C--:B------:R-:W-:Y:S01]  /*3fe0*/  FMUL.FTZ R28, R61, R34.reuse ;  /* 0x000000223d1c7220 */ /* 0x080fe20000410000 */
[-C--:B------:R-:W-:Y:S01]  /*3ff0*/  FMUL.FTZ R20, R62, R34.reuse ;  /* 0x000000223e147220 */ /* 0x080fe20000410000 */
[----:B------:R-:W-:Y:S01]  /*4000*/  FMUL.FTZ R15, R63, R34 ;  /* 0x000000223f0f7220 */ /* 0x000fe20000410000 */
[----:B------:R-:W1:Y:S01]  /*4010*/  MUFU.TANH R42, R42 ;  /* 0x0000002a002a7308 */ /* 0x000e620000002400 */
[----:B------:R-:W-:-:S03]  /*4020*/  IADD3 R31, PT, PT, R31, R16, RZ ;  /* 0x000000101f1f7210 */ /* 0x000fc60007ffe0ff */
[-C--:B------:R-:W-:Y:S01]  /*4030*/  FMUL.FTZ R29, R56, R34.reuse ;  /* 0x00000022381d7220 */ /* 0x080fe20000410000 */
[-C--:B------:R-:W-:Y:S01]  /*4040*/  FMUL.FTZ R46, R57, R34.reuse ;  /* 0x00000022392e7220 */ /* 0x080fe20000410000 */
[-C--:B------:R-:W-:Y:S01]  /*4050*/  FMUL.FTZ R17, R58, R34.reuse ;  /* 0x000000223a117220 */ /* 0x080fe20000410000 */
[-C--:B------:R-:W-:Y:S01]  /*4060*/  FMUL.FTZ R19, R59, R34.reuse ;  /* 0x000000223b137220 */ /* 0x080fe20000410000 */
[----:B------:R-:W1:Y:S01]  /*4070*/  MUFU.TANH R43, R43 ;  /* 0x0000002b002b7308 */ /* 0x000e620000002400 */
[----:B------:R-:W-:Y:S02]  /*4080*/  VIMNMX R175, PT, PT, RZ, R31, !PT ;  /* 0x0000001fffaf7248 */ /* 0x000fe40007fe0100 */
[----:B------:R-:W-:Y:S01]  /*4090*/  VIADDMNMX R173, R31, 0x8, RZ, !PT ;  /* 0x000000081fad7846 */ /* 0x000fe200078001ff */
[-C--:B------:R-:W-:Y:S01]  /*40a0*/  FMUL.FTZ R51, R52, R34.reuse ;  /* 0x0000002234337220 */ /* 0x080fe20000410000 */
[-C--:B------:R-:W-:Y:S01]  /*40b0*/  FMUL.FTZ R53, R53, R34.reuse ;  /* 0x0000002235357220 */ /* 0x080fe20000410000 */
[-C--:B------:R-:W-:Y:S01]  /*40c0*/  FMUL.FTZ R23, R54, R34.reuse ;  /* 0x0000002236177220 */ /* 0x080fe20000410000 */
[----:B------:R-:W-:Y:S01]  /*40d0*/  FMUL.FTZ R55, R55, R34 ;  /* 0x0000002237377220 */ /* 0x000fe20000410000 */
        /* <DEDUP_REMOVED lines=17> */
[----:B------:R1:W1:Y:S01]  /*41f0*/  MUFU.TANH R35, R55 ;  /* 0x0000003700237308 */ /* 0x0002620000002400 */
        /* <DEDUP_REMOVED lines=15> */
.L_x_10692:
        /* <DEDUP_REMOVED lines=12> */
[----:B-1----:R-:W1:Y:S02]  /*43b0*/  F2I.FTZ.U32.TRUNC.NTZ R55, R54 ;  /* 0x0000003600377305 */ /* 0x002e64000021f000 */
        /* <DEDUP_REMOVED lines=47> */
.L_x_10693:
[----:B------:R-:W-:Y:S05]  /*46b0*/  BSYNC.RECONVERGENT B0 ;  /* 0x0000000000007941 */ /* 0x000fea0003800200 */
.L_x_10691:
        /* <DEDUP_REMOVED lines=14> */
[----:B-1----:R-:W-:-:S03]  /*47a0*/  IMAD.X R55, R49, 0x1, R14, P3 ;  /* 0x0000000131377824 */ /* 0x002fc600018e060e */
        /* <DEDUP_REMOVED lines=38> */
.L_x_10690:
[----:B------:R-:W-:Y:S05]  /*4a10*/  BSYNC.RECONVERGENT B1 ;  /* 0x0000000000017941 */ /* 0x000fea0003800200 */
.L_x_10689:
[----:B------:R-:W3:Y:S01]  /*4a20*/  LD.E R114, desc[UR4][R2.64+0xdc] ;  /* 0x0000dc0402727980 */ /* 0x000ee2000c101900 */
[----:B------:R-:W-:Y:S01]  /*4a30*/  IMAD.SHL.U32 R120, R8, 0x2, RZ ;  /* 0x0000000208787824 */ /* 0x000fe200078e00ff */
[----:B------:R-:W-:Y:S01]  /*4a40*/  BSSY B2, `(.L_x_10694) ;  /* 0x00004ff000027945 */ /* 0x000fe20003800000 */
[----:B------:R-:W-:-:S03]  /*4a50*/  IMAD.IADD R146, R11, 0x1, R4 ;  /* 0x000000010b927824 */ /* 0x000fc600078e0204 */
[----:B------:R-:W-:Y:S01]  /*4a60*/  LOP3.LUT R120, R120, 0x6, RZ, 0xc0, !PT ;  /* 0x0000000678787812 */ /* 0x000fe200078ec0ff */
[----:B------:R-:W-:-:S03]  /*4a70*/  IMAD R146, R146, 0x2, R9 ;  /* 0x0000000292927824 */ /* 0x000fc600078e0209 */
[----:B------:R-:W-:Y:S01]  /*4a80*/  LOP3.LUT R33, R103, R120, RZ, 0xfc, !PT ;  /* 0x0000007867217212 */ /* 0x000fe200078efcff */
        /* <DEDUP_REMOVED lines=8> */
[----:B------:R-:W-:Y:S01]  /*4b10*/  VIADD R57, R33, 0x9 ;  /* 0x0000000921397836 */ /* 0x000fe20000000000 */
[-C--:B------:R-:W-:Y:S01]  /*4b20*/  ISETP.GE.AND P1, PT, R59, R175.reuse, PT ;  /* 0x000000af3b00720c */ /* 0x080fe20003f26270 */
[C---:B------:R-:W-:Y:S01]  /*4b30*/  VIADD R56, R33.reuse, 0x10 ;  /* 0x0000001021387836 */ /* 0x040fe20000000000 */
[-C--:B------:R-:W-:Y:S01]  /*4b40*/  ISETP.GE.AND P5, PT, R58, R175.reuse, PT ;  /* 0x000000af3a00720c */ /* 0x080fe20003fa6270 */
[----:B-12---:R-:W-:Y:S01]  /*4b50*/  VIADD R55, R33, 0x11 ;  /* 0x0000001121377836 */ /* 0x006fe20000000000 */
[-C--:B------:R-:W-:Y:S01]  /*4b60*/  ISETP.GE.AND P6, PT, R59, R174.reuse, PT ;  /* 0x000000ae3b00720c */ /* 0x080fe20003fc6270 */
[C---:B------:R-:W-:Y:S01]  /*4b70*/  VIADD R10, R33.reuse, 0x18 ;  /* 0x00000018210a7836 */ /* 0x040fe20000000000 */
[----:B------:R-:W-:Y:S01]  /*4b80*/  FSEL R34, R72, -INF , P1 ;  /* 0xff80000048227808 */ /* 0x000fe20000800000 */
[----:B------:R-:W-:Y:S01]  /*4b90*/  VIADD R8, R33, 0x19 ;  /* 0x0000001921087836 */ /* 0x000fe20000000000 */
[-C--:B------:R-:W-:Y:S01]  /*4ba0*/  ISETP.GE.AND P1, PT, R57, R175.reuse, PT ;  /* 0x000000af3900720c */ /* 0x080fe20003f26270 */
[C---:B------:R-:W-:Y:S01]  /*4bb0*/  VIADD R6, R33.reuse, 0x20 ;  /* 0x0000002021067836 */ /* 0x040fe20000000000 */
[----:B------:R-:W-:Y:S01]  /*4bc0*/  FSEL R30, R24, -INF , P5 ;  /* 0xff800000181e7808 */ /* 0x000fe20002800000 */
[C---:B------:R-:W-:Y:S01]  /*4bd0*/  VIADD R54, R33.reuse, 0x21 ;  /* 0x0000002121367836 */ /* 0x040fe20000000000 */
[----:B------:R-:W-:Y:S01]  /*4be0*/  FSEL R34, R34, -INF , !P6 ;  /* 0xff80000022227808 */ /* 0x000fe20007000000 */
[C---:B------:R-:W-:Y:S01]  /*4bf0*/  VIADD R52, R33.reuse, 0x28 ;  /* 0x0000002821347836 */ /* 0x040fe20000000000 */
[-C--:B------:R-:W-:Y:S01]  /*4c00*/  ISETP.GE.AND P5, PT, R56, R175.reuse, PT ;  /* 0x000000af3800720c */ /* 0x080fe20003fa6270 */
[----:B------:R-:W-:Y:S01]  /*4c10*/  VIADD R50, R33, 0x29 ;  /* 0x0000002921327836 */ /* 0x000fe20000000000 */
[-C--:B------:R-:W-:Y:S01]  /*4c20*/  ISETP.GE.AND P6, PT, R57, R174.reuse, PT ;  /* 0x000000ae3900720c */ /* 0x080fe20003fc6270 */
[C---:B------:R-:W-:Y:S01]  /*4c30*/  VIADD R49, R33.reuse, 0x30 ;  /* 0x0000003021317836 */ /* 0x040fe20000000000 */
[----:B------:R-:W-:Y:S01]  /*4c40*/  FSEL R24, R36, -INF , P1 ;  /* 0xff80000024187808 */ /* 0x000fe20000800000 */
[----:B------:R-:W-:Y:S01]  /*4c50*/  VIADD R48, R33, 0x31 ;  /* 0x0000003121307836 */ /* 0x000fe20000000000 */
[----:B------:R-:W-:Y:S01]  /*4c60*/  ISETP.GE.AND P1, PT, R55, R175, PT ;  /* 0x000000af3700720c */ /* 0x000fe20003f26270 */
[----:B------:R-:W-:Y:S01]  /*4c70*/  VIADD R47, R33, 0x38 ;  /* 0x00000038212f7836 */ /* 0x000fe20000000000 */
[----:B------:R-:W-:Y:S01]  /*4c80*/  FSEL R31, R0, -INF , !P4 ;  /* 0xff800000001f7808 */ /* 0x000fe20006000000 */
[----:B------:R-:W-:Y:S01]  /*4c90*/  IMAD.IADD R140, R5, 0x1, R141 ;  /* 0x00000001058c7824 */ /* 0x000fe200078e028d */
[----:B------:R-:W-:Y:S01]  /*4ca0*/  ISETP.GE.AND P4, PT, R58, R174, PT ;  /* 0x000000ae3a00720c */ /* 0x000fe20003f86270 */
[----:B------:R-:W-:Y:S01]  /*4cb0*/  LDSM.16.MT88.4 R76, [R141+0x8000] ;  /* 0x008000008d4c783b */ /* 0x000fe20000004200 */
[----:B------:R-:W-:-:S02]  /*4cc0*/  FSEL R18, R40, -INF , P5 ;  /* 0xff80000028127808 */ /* 0x000fc40002800000 */
[----:B------:R-:W-:Y:S01]  /*4cd0*/  FSEL R24, R24, -INF , !P6 ;  /* 0xff80000018187808 */ /* 0x000fe20007000000 */
[----:B------:R-:W-:Y:S01]  /*4ce0*/  LDSM.16.MT88.4 R68, [R140+0x8000] ;  /* 0x008000008c44783b */ /* 0x000fe20000004200 */
[-C--:B------:R-:W-:Y:S02]  /*4cf0*/  ISETP.GE.AND P5, PT, R10, R175.reuse, PT ;  /* 0x000000af0a00720c */ /* 0x080fe40003fa6270 */
[----:B------:R-:W-:Y:S01]  /*4d00*/  ISETP.GE.AND P6, PT, R55, R174, PT ;  /* 0x000000ae3700720c */ /* 0x000fe20003fc6270 */
[----:B------:R-:W-:Y:S01]  /*4d10*/  LDSM.16.MT88.4 R84, [R142+0x8000] ;  /* 0x008000008e54783b */ /* 0x000fe20000004200 */
        /* <DEDUP_REMOVED lines=9> */
[-C--:B------:R-:W-:Y:S02]  /*4db0*/  ISETP.GE.AND P1, PT, R54, R175.reuse, PT ;  /* 0x000000af3600720c */ /* 0x080fe40003f26270 */
[----:B------:R-:W-:Y:S02]  /*4dc0*/  FSEL R18, R18, -INF , !P4 ;  /* 0xff80000012127808 */ /* 0x000fe40006000000 */
[----:B------:R-:W-:Y:S02]  /*4dd0*/  ISETP.GE.AND P4, PT, R10, R174, PT ;  /* 0x000000ae0a00720c */ /* 0x000fe40003f86270 */
[----:B------:R-:W-:Y:S02]  /*4de0*/  FSEL R13, R13, -INF , P5 ;  /* 0xff8000000d0d7808 */ /* 0x000fe40002800000 */
[----:B------:R-:W-:Y:S02]  /*4df0*/  FSEL R14, R14, -INF , !P6 ;  /* 0xff8000000e0e7808 */ /* 0x000fe40007000000 */
[----:B------:R-:W-:-:S02]  /*4e00*/  ISETP.GE.AND P5, PT, R52, R175, PT ;  /* 0x000000af3400720c */ /* 0x000fc40003fa6270 */
[----:B------:R-:W-:Y:S02]  /*4e10*/  ISETP.GE.AND P6, PT, R54, R174, PT ;  /* 0x000000ae3600720c */ /* 0x000fe40003fc6270 */
[----:B------:R-:W-:Y:S02]  /*4e20*/  FSEL R45, R45, -INF , P1 ;  /* 0xff8000002d2d7808 */ /* 0x000fe40000800000 */
[----:B------:R-:W-:Y:S02]  /*4e30*/  ISETP.GE.AND P1, PT, R50, R175, PT ;  /* 0x000000af3200720c */ /* 0x000fe40003f26270 */
[----:B------:R-:W-:Y:S02]  /*4e40*/  FSEL R16, R16, -INF , !P4 ;  /* 0xff80000010107808 */ /* 0x000fe40006000000 */
[C---:B------:R-:W-:Y:S02]  /*4e50*/  ISETP.GE.AND P2, PT, R33.reuse, R173, PT ;  /* 0x000000ad2100720c */ /* 0x040fe40003f46270 */
[C---:B------:R-:W-:Y:S01]  /*4e60*/  ISETP.GE.AND P3, PT, R33.reuse, R172, PT ;  /* 0x000000ac2100720c */ /* 0x040fe20003f66270 */
[----:B------:R-:W-:Y:S01]  /*4e70*/  VIADD R33, R33, 0x39 ;  /* 0x0000003921217836 */ /* 0x000fe20000000000 */
[----:B------:R-:W-:-:S02]  /*4e80*/  ISETP.GE.AND P4, PT, R6, R174, PT ;  /* 0x000000ae0600720c */ /* 0x000fc40003f86270 */
[----:B------:R-:W-:Y:S02]  /*4e90*/  FSEL R21, R21, -INF , P5 ;  /* 0xff80000015157808 */ /* 0x000fe40002800000 */
[----:B------:R-:W-:Y:S02]  /*4ea0*/  FSEL R136, R45, -INF , !P6 ;  /* 0xff8000002d887808 */ /* 0x000fe40007000000 */
[----:B------:R-:W-:Y:S02]  /*4eb0*/  ISETP.GE.AND P5, PT, R49, R175, PT ;  /* 0x000000af3100720c */ /* 0x000fe40003fa6270 */
[----:B------:R-:W-:Y:S02]  /*4ec0*/  ISETP.GE.AND P6, PT, R50, R174, PT ;  /* 0x000000ae3200720c */ /* 0x000fe40003fc6270 */
[----:B------:R-:W-:Y:S02]  /*4ed0*/  FSEL R28, R28, -INF , P1 ;  /* 0xff8000001c1c7808 */ /* 0x000fe40000800000 */
[----:B------:R-:W-:-:S02]  /*4ee0*/  FSEL R138, R13, -INF , !P4 ;  /* 0xff8000000d8a7808 */ /* 0x000fc40006000000 */
[----:B------:R-:W-:Y:S02]  /*4ef0*/  ISETP.GE.AND P4, PT, R52, R174, PT ;  /* 0x000000ae3400720c */ /* 0x000fe40003f86270 */
[----:B------:R-:W-:Y:S02]  /*4f00*/  FSEL R29, R29, -INF , P5 ;  /* 0xff8000001d1d7808 */ /* 0x000fe40002800000 */
[----:B------:R-:W-:Y:S02]  /*4f10*/  FSEL R132, R28, -INF , !P6 ;  /* 0xff8000001c847808 */ /* 0x000fe40007000000 */
[-C--:B------:R-:W-:Y:S02]  /*4f20*/  ISETP.GE.AND P5, PT, R33, R175.reuse, PT ;  /* 0x000000af2100720c */ /* 0x080fe40003fa6270 */
[----:B------:R-:W-:Y:S02]  /*4f30*/  ISETP.GE.AND P6, PT, R47, R175, PT ;  /* 0x000000af2f00720c */ /* 0x000fe40003fc6270 */
[----:B------:R-:W-:-:S02]  /*4f40*/  FSEL R134, R21, -INF , !P4 ;  /* 0xff80000015867808 */ /* 0x000fc40006000000 */
[-C--:B------:R-:W-:Y:S02]  /*4f50*/  ISETP.GE.AND P1, PT, R49, R174.reuse, PT ;  /* 0x000000ae3100720c */ /* 0x080fe40003f26270 */
[----:B------:R-:W-:Y:S02]  /*4f60*/  ISETP.GE.AND P4, PT, R48, R175, PT ;  /* 0x000000af3000720c */ /* 0x000fe40003f86270 */
[----:B------:R-:W-:Y:S02]  /*4f70*/  FSEL R53, R53, -INF , P5 ;  /* 0xff80000035357808 */ /* 0x000fe40002800000 */
[----:B------:R-:W-:Y:S02]  /*4f80*/  FSEL R51, R51, -INF , P6 ;  /* 0xff80000033337808 */ /* 0x000fe40003000000 */
        /* <DEDUP_REMOVED lines=8> */
[----:B------:R-:W-:Y:S02]  /*5010*/  ISETP.GE.AND P5, PT, R33, R174, PT ;  /* 0x000000ae2100720c */ /* 0x000fe40003fa6270 */
[----:B------:R-:W-:Y:S02]  /*5020*/  FSEL R40, R40, -INF , !P3 ;  /* 0xff80000028287808 */ /* 0x000fe40005800000 */
[----:B------:R-:W-:Y:S02]  /*5030*/  ISETP.GE.AND P3, PT, R57, R173, PT ;  /* 0x000000ad3900720c */ /* 0x000fe40003f66270 */
[----:B------:R-:W-:Y:S02]  /*5040*/  ISETP.GE.AND P4, PT, R59, R172, PT ;  /* 0x000000ac3b00720c */ /* 0x000fe40003f86270 */
[----:B------:R-:W-:Y:S02]  /*5050*/  FSEL R118, R46, -INF , !P6 ;  /* 0xff8000002e767808 */ /* 0x000fe40007000000 */
[----:B------:R-:W-:-:S02]  /*5060*/  FSEL R13, R74, -INF , P1 ;  /* 0xff8000004a0d7808 */ /* 0x000fc40000800000 */
[-C--:B------:R-:W-:Y:S02]  /*5070*/  ISETP.GE.AND P6, PT, R58, R172.reuse, PT ;  /* 0x000000ac3a00720c */ /* 0x080fe40003fc6270 */
[-C--:B------:R-:W-:Y:S02]  /*5080*/  ISETP.GE.AND P1, PT, R56, R173.reuse, PT ;  /* 0x000000ad3800720c */ /* 0x080fe40003f26270 */
[----:B------:R-:W-:Y:S02]  /*5090*/  FSEL R25, R25, -INF , P2 ;  /* 0xff80000019197808 */ /* 0x000fe40001000000 */
[----:B------:R-:W-:Y:S02]  /*50a0*/  FSEL R129, R53, -INF , !P5 ;  /* 0xff80000035817808 */ /* 0x000fe40006800000 */
[----:B------:R-:W-:Y:S02]  /*50b0*/  ISETP.GE.AND P5, PT, R57, R172, PT ;  /* 0x000000ac3900720c */ /* 0x000fe40003fa6270 */
[----:B------:R-:W-:-:S02]  /*50c0*/  ISETP.GE.AND P2, PT, R55, R173, PT ;  /* 0x000000ad3700720c */ /* 0x000fc40003f46270 */
[----:B------:R-:W-:Y:S02]  /*50d0*/  FSEL R28, R37, -INF , P3 ;  /* 0xff800000251c7808 */ /* 0x000fe40001800000 */
[----:B------:R-:W-:Y:S02]  /*50e0*/  FSEL R13, R13, -INF , !P4 ;  /* 0xff8000000d0d7808 */ /* 0x000fe40006000000 */
[----:B------:R-:W-:Y:S02]  /*50f0*/  FMNMX3.FTZ R21, R31, R34, R30, !PT ;  /* 0x000000221f157276 */ /* 0x000fe4000781001e */
[----:B------:R-:W-:Y:S02]  /*5100*/  ISETP.GE.AND P4, PT, R56, R172, PT ;  /* 0x000000ac3800720c */ /* 0x000fe40003f86270 */
[----:B------:R-:W-:Y:S01]  /*5110*/  FSEL R36, R25, -INF , !P6 ;  /* 0xff80000019247808 */ /* 0x000fe20007000000 */
[----:B------:R-:W-:Y:S01]  /*5120*/  LDSM.16.MT88.4 R56, [R141+0xa000] ;  /* 0x00a000008d38783b */ /* 0x000fe20000004200 */
[----:B------:R-:W-:-:S02]  /*5130*/  ISETP.GE.AND P3, PT, R10, R173, PT ;  /* 0x000000ad0a00720c */ /* 0x000fc40003f66270 */
[----:B------:R-:W-:Y:S02]  /*5140*/  FSEL R38, R38, -INF , P1 ;  /* 0xff80000026267808 */ /* 0x000fe40000800000 */
[-C--:B------:R-:W-:Y:S02]  /*5150*/  ISETP.GE.AND P6, PT, R55, R172.reuse, PT ;  /* 0x000000ac3700720c */ /* 0x080fe40003fc6270 */
[----:B------:R-:W-:Y:S02]  /*5160*/  FSEL R28, R28, -INF , !P5 ;  /* 0xff8000001c1c7808 */ /* 0x000fe40006800000 */
[----:B------:R-:W-:Y:S02]  /*5170*/  FSEL R41, R41, -INF , P2 ;  /* 0xff80000029297808 */ /* 0x000fe40001000000 */
[----:B------:R-:W-:Y:S02]  /*5180*/  ISETP.GE.AND P5, PT, R10, R172, PT ;  /* 0x000000ac0a00720c */ /* 0x000fe40003fa6270 */
[----:B------:R-:W-:-:S02]  /*5190*/  ISETP.GE.AND P1, PT, R8, R173, PT ;  /* 0x000000ad0800720c */ /* 0x000fc40003f26270 */
[----:B------:R-:W-:Y:S02]  /*51a0*/  FMNMX3.FTZ R21, R21, R24, R18, !PT ;  /* 0x0000001815157276 */ /* 0x000fe40007810012 */
[----:B------:R-:W-:Y:S02]  /*51b0*/  FSEL R10, R38, -INF , !P4 ;  /* 0xff800000260a7808 */ /* 0x000fe40006000000 */
[----:B------:R-:W-:Y:S02]  /*51c0*/  ISETP.GE.AND P2, PT, R6, R173, PT ;  /* 0x000000ad0600720c */ /* 0x000fe40003f46270 */
[----:B------:R-:W-:Y:S02]  /*51d0*/  FSEL R26, R26, -INF , P3 ;  /* 0xff8000001a1a7808 */ /* 0x000fe40001800000 */
[----:B------:R-:W-:Y:S02]  /*51e0*/  FMNMX3.FTZ R25, R40, R13, R36, !PT ;  /* 0x0000000d28197276 */ /* 0x000fe40007810024 */
[----:B------:R-:W-:-:S02]  /*51f0*/  ISETP.GE.AND P4, PT, R8, R172, PT ;  /* 0x000000ac0800720c */ /* 0x000fc40003f86270 */
[----:B------:R-:W-:Y:S02]  /*5200*/  FSEL R8, R41, -INF , !P6 ;  /* 0xff80000029087808 */ /* 0x000fe40007000000 */
[----:B------:R-:W-:Y:S02]  /*5210*/  ISETP.GE.AND P6, PT, R6, R172, PT ;  /* 0x000000ac0600720c */ /* 0x000fe40003fc6270 */
[----:B------:R-:W-:Y:S02]  /*5220*/  ISETP.GE.AND P3, PT, R54, R173, PT ;  /* 0x000000ad3600720c */ /* 0x000fe40003f66270 */
[----:B------:R-:W-:Y:S02]  /*5230*/  FSEL R0, R12, -INF , P1 ;  /* 0xff8000000c007808 */ /* 0x000fe40000800000 */
[----:B------:R-:W-:Y:S02]  /*5240*/  FMNMX3.FTZ R21, R21, R22, R16, !PT ;  /* 0x0000001615157276 */ /* 0x000fe40007810010 */
[----:B------:R-:W-:-:S02]  /*5250*/  FSEL R6, R26, -INF , !P5 ;  /* 0xff8000001a067808 */ /* 0x000fc40006800000 */
[-C--:B------:R-:W-:Y:S02]  /*5260*/  ISETP.GE.AND P1, PT, R52, R173.reuse, PT ;  /* 0x000000ad3400720c */ /* 0x080fe40003f26270 */
[----:B------:R-:W-:Y:S02]  /*5270*/  FSEL R44, R44, -INF , P2 ;  /* 0xff8000002c2c7808 */ /* 0x000fe40001000000 */
[----:B------:R-:W-:Y:S02]  /*5280*/  FMNMX3.FTZ R25, R25, R28, R10, !PT ;  /* 0x0000001c19197276 */ /* 0x000fe4000781000a */
[----:B------:R-:W-:Y:S02]  /*5290*/  ISETP.GE.AND P5, PT, R54, R172, PT ;  /* 0x000000ac3600720c */ /* 0x000fe40003fa6270 */
[----:B------:R-:W-:Y:S02]  /*52a0*/  FSEL R0, R0, -INF , !P4 ;  /* 0xff80000000007808 */ /* 0x000fe40006000000 */
[----:B------:R-:W-:-:S02]  /*52b0*/  ISETP.GE.AND P2, PT, R50, R173, PT ;  /* 0x000000ad3200720c */ /* 0x000fc40003f46270 */
[----:B------:R-:W-:Y:S02]  /*52c0*/  FSEL R27, R27, -INF , P3 ;  /* 0xff8000001b1b7808 */ /* 0x000fe40001800000 */
[----:B------:R-:W-:Y:S02]  /*52d0*/  FMNMX3.FTZ R21, R21, R14, R138, !PT ;  /* 0x0000000e15157276 */ /* 0x000fe4000781008a */
[----:B------:R-:W-:Y:S02]  /*52e0*/  ISETP.GE.AND P4, PT, R52, R172, PT ;  /* 0x000000ac3400720c */ /* 0x000fe40003f86270 */
[----:B------:R-:W-:Y:S02]  /*52f0*/  FSEL R130, R44, -INF , !P6 ;  /* 0xff8000002c827808 */ /* 0x000fe40007000000 */
[----:B------:R-:W-:Y:S02]  /*5300*/  ISETP.GE.AND P3, PT, R49, R173, PT ;  /* 0x000000ad3100720c */ /* 0x000fe40003f66270 */
[----:B------:R-:W-:-:S02]  /*5310*/  FSEL R20, R20, -INF , P1 ;  /* 0xff80000014147808 */ /* 0x000fc40000800000 */
[----:B------:R-:W-:Y:S02]  /*5320*/  FMNMX3.FTZ R25, R25, R8, R6, !PT ;  /* 0x0000000819197276 */ /* 0x000fe40007810006 */
[----:B------:R-:W-:Y:S02]  /*5330*/  FSEL R128, R27, -INF , !P5 ;  /* 0xff8000001b807808 */ /* 0x000fe40006800000 */
[----:B------:R-:W-:Y:S02]  /*5340*/  ISETP.GE.AND P1, PT, R48, R173, PT ;  /* 0x000000ad3000720c */ /* 0x000fe40003f26270 */
[----:B------:R-:W-:Y:S02]  /*5350*/  FSEL R15, R15, -INF , P2 ;  /* 0xff8000000f0f7808 */ /* 0x000fe40001000000 */
[----:B------:R-:W-:Y:S02]  /*5360*/  FMNMX3.FTZ R21, R21, R136, R134, !PT ;  /* 0x0000008815157276 */ /* 0x000fe40007810086 */
[----:B------:R-:W-:-:S02]  /*5370*/  ISETP.GE.AND P6, PT, R50, R172, PT ;  /* 0x000000ac3200720c */ /* 0x000fc40003fc6270 */
[----:B------:R-:W-:Y:S02]  /*5380*/  ISETP.GE.AND P5, PT, R49, R172, PT ;  /* 0x000000ac3100720c */ /* 0x000fe40003fa6270 */
[----:B------:R-:W-:Y:S02]  /*5390*/  FSEL R126, R20, -INF , !P4 ;  /* 0xff800000147e7808 */ /* 0x000fe40006000000 */
[----:B------:R-:W-:Y:S02]  /*53a0*/  ISETP.GE.AND P2, PT, R47, R173, PT ;  /* 0x000000ad2f00720c */ /* 0x000fe40003f46270 */
[----:B------:R-:W-:Y:S02]  /*53b0*/  FSEL R17, R17, -INF , P3 ;  /* 0xff80000011117808 */ /* 0x000fe40001800000 */
[----:B------:R-:W-:Y:S02]  /*53c0*/  FMNMX3.FTZ R25, R25, R0, R130, !PT ;  /* 0x0000000019197276 */ /* 0x000fe40007810082 */
[----:B------:R-:W-:-:S02]  /*53d0*/  FSEL R19, R19, -INF , P1 ;  /* 0xff80000013137808 */ /* 0x000fc40000800000 */
[----:B------:R-:W-:Y:S02]  /*53e0*/  FMNMX3.FTZ R21, R21, R132, R133, !PT ;  /* 0x0000008415157276 */ /* 0x000fe40007810085 */
[-C--:B------:R-:W-:Y:S02]  /*53f0*/  ISETP.GE.AND P4, PT, R48, R172.reuse, PT ;  /* 0x000000ac3000720c */ /* 0x080fe40003f86270 */
[----:B------:R-:W-:Y:S01]  /*5400*/  ISETP.GE.AND P3, PT, R47, R172, PT ;  /* 0x000000ac2f00720c */ /* 0x000fe20003f66270 */
[----:B------:R-:W-:Y:S01]  /*5410*/  LDSM.16.MT88.4 R48, [R142+0xa000] ;  /* 0x00a000008e30783b */ /* 0x000fe20000004200 */
[----:B------:R-:W-:Y:S02]  /*5420*/  ISETP.GE.AND P1, PT, R33, R173, PT ;  /* 0x000000ad2100720c */ /* 0x000fe40003f26270 */
[----:B------:R-:W-:Y:S02]  /*5430*/  FSEL R23, R23, -INF , P2 ;  /* 0xff80000017177808 */ /* 0x000fe40001000000 */
[----:B------:R-:W-:-:S02]  /*5440*/  FSEL R124, R15, -INF , !P6 ;  /* 0xff8000000f7c7808 */ /* 0x000fc40007000000 */
[----:B------:R-:W-:Y:S02]  /*5450*/  FSEL R125, R17, -INF , !P5 ;  /* 0xff800000117d7808 */ /* 0x000fe40006800000 */
[----:B------:R-:W-:Y:S02]  /*5460*/  FMNMX3.FTZ R25, R25, R128, R126, !PT ;  /* 0x0000008019197276 */ /* 0x000fe4000781007e */
[----:B------:R-:W-:Y:S02]  /*5470*/  FMNMX3.FTZ R12, R21, R118, R131, !PT ;  /* 0x00000076150c7276 */ /* 0x000fe40007810083 */
[----:B------:R-:W-:Y:S02]  /*5480*/  ISETP.GE.AND P2, PT, R33, R172, PT ;  /* 0x000000ac2100720c */ /* 0x000fe40003f46270 */
[----:B------:R-:W-:Y:S02]  /*5490*/  FSEL R35, R35, -INF , P1 ;  /* 0xff80000023237808 */ /* 0x000fe40000800000 */
        /* <DEDUP_REMOVED lines=13> */
[----:B-1----:R-:W-:-:S04]  /*5570*/  FMNMX.FTZ R101, R12, R101, !PT ;  /* 0x000000650c657209 */ /* 0x002fc80007810000 */
[----:B------:R-:W-:Y:S01]  /*5580*/  FSETP.NEU.FTZ.AND P1, PT, R101, -INF , PT ;  /* 0xff8000006500780b */ /* 0x000fe20003f3d000 */
[----:B---3--:R-:W-:Y:S01]  /*5590*/  FMUL.FTZ R135, R114, R101 ;  /* 0x0000006572877220 */ /* 0x008fe20000410000 */
[----:B--2---:R-:W-:-:S04]  /*55a0*/  FMNMX.FTZ R100, R15, R100, !PT ;  /* 0x000000640f647209 */ /* 0x004fc80007810000 */
        /* <DEDUP_REMOVED lines=13> */
[----:B------:R-:W1:Y:S01]  /*5680*/  LDSM.16.MT88.4 R40, [R146+0xa000] ;  /* 0x00a000009228783b */ /* 0x000e620000004200 */
[-CC-:B------:R-:W-:Y:S01]  /*5690*/  FFMA.FTZ R109, R36, R114.reuse, -R127.reuse ;  /* 0x00000072246d7223 */ /* 0x180fe2000001087f */
[-CC-:B------:R-:W-:Y:S01]  /*56a0*/  FFMA.FTZ R106, R28, R114.reuse, -R127.reuse ;  /* 0x000000721c6a7223 */ /* 0x180fe2000001087f */
[----:B------:R-:W2:Y:S01]  /*56b0*/  MUFU.EX2 R112, R112 ;  /* 0x0000007000707308 */ /* 0x000ea20000000800 */
[----:B------:R-:W3:Y:S01]  /*56c0*/  LDSM.16.MT88.4 R12, [R140+0x8800] ;  /* 0x008800008c0c783b */ /* 0x000ee20000004200 */
[-CC-:B------:R-:W-:Y:S01]  /*56d0*/  FFMA.FTZ R105, R10, R114.reuse, -R127.reuse ;  /* 0x000000720a697223 */ /* 0x180fe2000001087f */
[-C--:B------:R-:W-:Y:S01]  /*56e0*/  FFMA.FTZ R104, R8, R114.reuse, -R127 ;  /* 0x0000007208687223 */ /* 0x080fe2000001087f */
[----:B------:R-:W-:Y:S01]  /*56f0*/  MUFU.EX2 R111, R111 ;  /* 0x0000006f006f7308 */ /* 0x000fe20000000800 */
[----:B------:R-:W4:Y:S01]  /*5700*/  LDSM.16.MT88.4 R8, [R146+0xa800] ;  /* 0x00a800009208783b */ /* 0x000f220000004200 */
[-CC-:B------:R-:W-:Y:S01]  /*5710*/  FFMA.FTZ R107, R22, R114.reuse, -R135.reuse ;  /* 0x00000072166b7223 */ /* 0x180fe20000010887 */
[-C--:B------:R-:W-:Y:S01]  /*5720*/  FFMA.FTZ R35, R16, R114.reuse, -R135 ;  /* 0x0000007210237223 */ /* 0x080fe20000010887 */
[----:B------:R-:W5:Y:S01]  /*5730*/  MUFU.EX2 R108, R108 ;  /* 0x0000006c006c7308 */ /* 0x000f620000000800 */
[-CC-:B------:R-:W-:Y:S01]  /*5740*/  FFMA.FTZ R33, R6, R114.reuse, -R127.reuse ;  /* 0x0000007206217223 */ /* 0x180fe2000001087f */
[-C--:B------:R-:W-:Y:S01]  /*5750*/  FFMA.FTZ R0, R0, R114.reuse, -R127 ;  /* 0x0000007200007223 */ /* 0x080fe2000001087f */
[----:B------:R-:W4:Y:S01]  /*5760*/  LDSM.16.MT88.4 R20, [R140+0xa000] ;  /* 0x00a000008c14783b */ /* 0x000f220000004200 */
[----:B------:R-:W-:Y:S01]  /*5770*/  MUFU.EX2 R113, R113 ;  /* 0x0000007100717308 */ /* 0x000fe20000000800 */
[-C--:B------:R-:W-:Y:S01]  /*5780*/  FFMA.FTZ R181, R129, R114.reuse, -R135 ;  /* 0x0000007281b57223 */ /* 0x080fe20000010887 */
[----:B--2---:R-:W-:Y:S01]  /*5790*/  F2FP.BF16.F32.PACK_AB R64, R112, R115 ;  /* 0x000000737040723e */ /* 0x004fe200000010ff */
[----:B------:R-:W2:Y:S01]  /*57a0*/  LDSM.16.MT88.4 R16, [R141+0x8800] ;  /* 0x008800008d10783b */ /* 0x000ea20000004200 */
[----:B------:R-:W1:Y:S01]  /*57b0*/  MUFU.EX2 R110, R110 ;  /* 0x0000006e006e7308 */ /* 0x000e620000000800 */
[-CC-:B------:R-:W-:Y:S01]  /*57c0*/  FFMA.FTZ R116, R116, R114.reuse, -R127.reuse ;  /* 0x0000007274747223 */ /* 0x180fe2000001087f */
[-CC-:B------:R-:W-:Y:S01]  /*57d0*/  FFMA.FTZ R179, R117, R114.reuse, -R127.reuse ;  /* 0x0000007275b37223 */ /* 0x180fe2000001087f */
[----:B------:R-:W-:Y:S01]  /*57e0*/  LDSM.16.MT88.4 R28, [R146+0x8800] ;  /* 0x00880000921c783b */ /* 0x000fe20000004200 */
[----:B------:R-:W-:Y:S01]  /*57f0*/  MUFU.EX2 R109, R109 ;  /* 0x0000006d006d7308 */ /* 0x000fe20000000800 */
[----:B------:R-:W-:Y:S01]  /*5800*/  FFMA.FTZ R125, R125, R114, -R127 ;  /* 0x000000727d7d7223 */ /* 0x000fe2000001087f */
[----:B-----5:R-:W-:Y:S01]  /*5810*/  F2FP.BF16.F32.PACK_AB R66, R108, R111 ;  /* 0x0000006f6c42723e */ /* 0x020fe200000010ff */
[----:B------:R-:W-:Y:S01]  /*5820*/  LDSM.16.MT88.4 R24, [R142+0x8800] ;  /* 0x008800008e18783b */ /* 0x000fe20000004200 */
[----:B------:R-:W5:Y:S01]  /*5830*/  MUFU.EX2 R106, R106 ;  /* 0x0000006a006a7308 */ /* 0x000f620000000800 */
[----:B------:R-:W-:Y:S01]  /*5840*/  FADD.FTZ R112, R115, R112 ;  /* 0x0000007073707221 */ /* 0x000fe20000010000 */
[----:B------:R-:W-:-:S02]  /*5850*/  ISETP.GT.AND P1, PT, R32, R157, PT ;  /* 0x0000009d2000720c */ /* 0x000fc40003f24270 */
[----:B------:R-:W-:Y:S01]  /*5860*/  MUFU.EX2 R102, R102 ;  /* 0x0000006600667308 */ /* 0x000fe20000000800 */
[----:B-1----:R-:W-:Y:S01]  /*5870*/  F2FP.BF16.F32.PACK_AB R65, R110, R113 ;  /* 0x000000716e41723e */ /* 0x002fe200000010ff */
[----:B------:R-:W-:Y:S02]  /*5880*/  FADD.FTZ R110, R113, R110 ;  /* 0x0000006e716e7221 */ /* 0x000fe40000010000 */
[----:B------:R-:W1:Y:S04]  /*5890*/  MUFU.EX2 R107, R107 ;  /* 0x0000006b006b7308 */ /* 0x000e680000000800 */
[----:B------:R-:W-:Y:S01]  /*58a0*/  MUFU.EX2 R35, R35 ;  /* 0x0000002300237308 */ /* 0x000fe20000000800 */
[----:B-----5:R-:W-:Y:S01]  /*58b0*/  F2FP.BF16.F32.PACK_AB R67, R106, R109 ;  /* 0x0000006d6a43723e */ /* 0x020fe200000010ff */
[----:B------:R-:W-:-:S02]  /*58c0*/  FADD.FTZ R109, R109, R110 ;  /* 0x0000006e6d6d7221 */ /* 0x000fc40000010000 */
[----:B------:R-:W5:Y:S02]  /*58d0*/  MUFU.EX2 R34, R34 ;  /* 0x0000002200227308 */ /* 0x000f640000000800 */
[----:B------:R-:W-:Y:S02]  /*58e0*/  FADD.FTZ R106, R106, R109 ;  /* 0x0000006d6a6a7221 */ /* 0x000fe40000010000 */
[----:B------:R-:W-:Y:S01]  /*58f0*/  MUFU.EX2 R105, R105 ;  /* 0x0000006900697308 */ /* 0x000fe20000000800 */
[C---:B------:R-:W-:Y:S01]  /*5900*/  HMMA.16816.F32.BF16 R72, R64.reuse, R68, RZ ;  /* 0x000000444048723c */ /* 0x040fe200000418ff */
[----:B-1----:R-:W-:Y:S02]  /*5910*/  F2FP.BF16.F32.PACK_AB R4, R107, R102 ;  /* 0x000000666b04723e */ /* 0x002fe400000010ff */
[----:B------:R-:W1:Y:S04]  /*5920*/  MUFU.EX2 R104, R104 ;  /* 0x0000006800687308 */ /* 0x000e680000000800 */
[----:B------:R-:W-:Y:S01]  /*5930*/  MUFU.EX2 R33, R33 ;  /* 0x0000002100217308 */ /* 0x000fe20000000800 */
[----:B------:R-:W-:Y:S01]  /*5940*/  HMMA.16816.F32.BF16 R68, R64, R70, RZ ;  /* 0x000000464044723c */ /* 0x000fe200000418ff */
[----:B-----5:R-:W-:-:S02]  /*5950*/  F2FP.BF16.F32.PACK_AB R6, R34, R35 ;  /* 0x000000232206723e */ /* 0x020fc400000010ff */
[----:B------:R-:W5:Y:S04]  /*5960*/  MUFU.EX2 R0, R0 ;  /* 0x0000000000007308 */ /* 0x000f680000000800 */
[----:B------:R-:W-:Y:S01]  /*5970*/  MUFU.EX2 R181, R181 ;  /* 0x000000b500b57308 */ /* 0x000fe20000000800 */
[C---:B------:R-:W-:Y:S01]  /*5980*/  HMMA.16816.F32.BF16 R36, R64.reuse, R40, RZ ;  /* 0x000000284024723c */ /* 0x040fe200000418ff */
[C---:B-1----:R-:W-:Y:S01]  /*5990*/  F2FP.BF16.F32.PACK_AB R5, R104.reuse, R105 ;  /* 0x000000696805723e */ /* 0x042fe200000010ff */
[----:B------:R-:W-:Y:S01]  /*59a0*/  FADD.FTZ R105, R105, R106 ;  /* 0x0000006a69697221 */ /* 0x000fe20000010000 */
[----:B------:R-:W-:Y:S03]  /*59b0*/  MUFU.EX2 R117, R125 ;  /* 0x0000007d00757308 */ /* 0x000fe60000000800 */
[----:B------:R-:W-:Y:S01]  /*59c0*/  FADD.FTZ R104, R104, R105 ;  /* 0x0000006968687221 */ /* 0x000fe20000010000 */
[----:B------:R-:W-:Y:S01]  /*59d0*/  MUFU.EX2 R116, R116 ;  /* 0x0000007400747308 */ /* 0x000fe20000000800 */
[----:B------:R-:W-:Y:S01]  /*59e0*/  HMMA.16816.F32.BF16 R40, R64, R42, RZ ;  /* 0x0000002a4028723c */ /* 0x000fe200000418ff */
[----:B-----5:R-:W-:-:S02]  /*59f0*/  F2FP.BF16.F32.PACK_AB R7, R0, R33 ;  /* 0x000000210007723e */ /* 0x020fc400000010ff */
[----:B------:R-:W-:Y:S05]  /*5a00*/  MUFU.EX2 R179, R179 ;  /* 0x000000b300b37308 */ /* 0x000fea0000000800 */
[C---:B---3--:R-:W-:Y:S08]  /*5a10*/  HMMA.16816.F32.BF16 R72, R4.reuse, R12, R72 ;  /* 0x0000000c0448723c */ /* 0x048ff00000041848 */
[----:B------:R-:W-:Y:S01]  /*5a20*/  HMMA.16816.F32.BF16 R68, R4, R14, R68 ;  /* 0x0000000e0444723c */ /* 0x000fe20000041844 */
[----:B------:R-:W1:Y:S07]  /*5a30*/  LDSM.16.MT88.4 R12, [R141+0xa800] ;  /* 0x00a800008d0c783b */ /* 0x000e6e0000004200 */
[----:B------:R-:W-:Y:S08]  /*5a40*/  HMMA.16816.F32.BF16 R80, R64, R76, RZ ;  /* 0x0000004c4050723c */ /* 0x000ff000000418ff */
[C---:B----4-:R-:W-:Y:S08]  /*5a50*/  HMMA.16816.F32.BF16 R36, R4.reuse, R8, R36 ;  /* 0x000000080424723c */ /* 0x050ff00000041824 */
[----:B------:R-:W-:Y:S01]  /*5a60*/  HMMA.16816.F32.BF16 R40, R4, R10, R40 ;  /* 0x0000000a0428723c */ /* 0x000fe20000041828 */
[----:B------:R-:W3:Y:S07]  /*5a70*/  LDSM.16.MT88.4 R8, [R140+0xa800] ;  /* 0x00a800008c08783b */ /* 0x000eee0000004200 */
        /* <DEDUP_REMOVED lines=30> */
[----:B------:R-:W-:Y:S01]  /*5c60*/  HMMA.16816.F32.BF16 R88, R4, R24, R88 ;  /* 0x000000180458723c */ /* 0x000fe20000041858 */
[-C--:B------:R-:W-:Y:S01]  /*5c70*/  FFMA.FTZ R24, R138, R114.reuse, -R135 ;  /* 0x000000728a187223 */ /* 0x080fe20000010887 */
[-C--:B------:R-:W-:Y:S01]  /*5c80*/  FFMA.FTZ R25, R124, R114.reuse, -R127 ;  /* 0x000000727c197223 */ /* 0x080fe2000001087f */
[----:B------:R-:W-:Y:S01]  /*5c90*/  MUFU.EX2 R30, R30 ;  /* 0x0000001e001e7308 */ /* 0x000fe20000000800 */
[----:B------:R-:W-:-:S03]  /*5ca0*/  FFMA.FTZ R124, R133, R114, -R135 ;  /* 0x00000072857c7223 */ /* 0x000fc60000010887 */
[----:B------:R-:W4:Y:S01]  /*5cb0*/  MUFU.EX2 R24, R24 ;  /* 0x0000001800187308 */ /* 0x000f220000000800 */
[C---:B------:R-:W-:Y:S01]  /*5cc0*/  HMMA.16816.F32.BF16 R84, R4.reuse, R26, R84 ;  /* 0x0000001a0454723c */ /* 0x040fe20000041854 */
[-C--:B------:R-:W-:Y:S01]  /*5cd0*/  FFMA.FTZ R27, R132, R114.reuse, -R135 ;  /* 0x00000072841b7223 */ /* 0x080fe20000010887 */
[----:B------:R-:W-:Y:S01]  /*5ce0*/  FFMA.FTZ R26, R126, R114, -R127 ;  /* 0x000000727e1a7223 */ /* 0x000fe2000001087f */
[----:B------:R-:W-:Y:S04]  /*5cf0*/  MUFU.EX2 R25, R25 ;  /* 0x0000001900197308 */ /* 0x000fe80000000800 */
[----:B------:R-:W5:Y:S01]  /*5d00*/  MUFU.EX2 R27, R27 ;  /* 0x0000001b001b7308 */ /* 0x000f620000000800 */
[C---:B--2---:R-:W-:Y:S03]  /*5d10*/  HMMA.16816.F32.BF16 R44, R4.reuse, R16, R44 ;  /* 0x00000010042c723c */ /* 0x044fe6000004182c */
[----:B------:R-:W2:Y:S04]  /*5d20*/  MUFU.EX2 R26, R26 ;  /* 0x0000001a001a7308 */ /* 0x000ea80000000800 */
[----:B------:R-:W-:Y:S01]  /*5d30*/  MUFU.EX2 R124, R124 ;  /* 0x0000007c007c7308 */ /* 0x000fe20000000800 */
[----:B------:R-:W-:Y:S01]  /*5d40*/  HMMA.16816.F32.BF16 R48, R4, R18, R48 ;  /* 0x000000120430723c */ /* 0x000fe20000041830 */
[----:B----4-:R-:W-:Y:S01]  /*5d50*/  F2FP.BF16.F32.PACK_AB R4, R31, R24 ;  /* 0x000000181f04723e */ /* 0x010fe200000010ff */
[----:B------:R-:W4:Y:S01]  /*5d60*/  LDSM.16.MT88.4 R16, [R141+0x9000] ;  /* 0x009000008d10783b */ /* 0x000f220000004200 */
[----:B------:R-:W-:-:S02]  /*5d70*/  F2FP.BF16.F32.PACK_AB R5, R29, R30 ;  /* 0x0000001e1d05723e */ /* 0x000fc400000010ff */
[----:B-----5:R-:W-:Y:S02]  /*5d80*/  F2FP.BF16.F32.PACK_AB R6, R27, R28 ;  /* 0x0000001c1b06723e */ /* 0x020fe400000010ff */
[----:B--2---:R-:W-:-:S07]  /*5d90*/  F2FP.BF16.F32.PACK_AB R7, R25, R26 ;  /* 0x0000001a1907723e */ /* 0x004fce00000010ff */
[C---:B-1----:R-:W-:Y:S08]  /*5da0*/  HMMA.16816.F32.BF16 R96, R4.reuse, R12, R96 ;  /* 0x0000000c0460723c */ /* 0x042ff00000041860 */
[C---:B------:R-:W-:Y:S01]  /*5db0*/  HMMA.16816.F32.BF16 R92, R4.reuse, R14, R92 ;  /* 0x0000000e045c723c */ /* 0x040fe2000004185c */
[----:B------:R-:W1:Y:S07]  /*5dc0*/  LDSM.16.MT88.4 R12, [R140+0x9000] ;  /* 0x009000008c0c783b */ /* 0x000e6e0000004200 */
        /* <DEDUP_REMOVED lines=13> */
[----:B------:R-:W-:-:S07]  /*5ea0*/  FFMA.FTZ R16, R119, R114, -R127 ;  /* 0x0000007277107223 */ /* 0x000fce000001087f */
[C---:B------:R-:W-:Y:S08]  /*5eb0*/  HMMA.16816.F32.BF16 R48, R4.reuse, R18, R48 ;  /* 0x000000120430723c */ /* 0x040ff00000041830 */
[C---:B-1----:R-:W-:Y:S08]  /*5ec0*/  HMMA.16816.F32.BF16 R52, R4.reuse, R12, R52 ;  /* 0x0000000c0434723c */ /* 0x042ff00000041834 */
[C---:B------:R-:W-:Y:S01]  /*5ed0*/  HMMA.16816.F32.BF16 R56, R4.reuse, R14, R56 ;  /* 0x0000000e0438723c */ /* 0x040fe20000041838 */
[----:B------:R-:W1:Y:S07]  /*5ee0*/  LDSM.16.MT88.4 R12, [R146+0x9800] ;  /* 0x00980000920c783b */ /* 0x000e6e0000004200 */
[C---:B--2---:R-:W-:Y:S08]  /*5ef0*/  HMMA.16816.F32.BF16 R60, R4.reuse, R8, R60 ;  /* 0x00000008043c723c */ /* 0x044ff0000004183c */
[----:B------:R-:W-:Y:S01]  /*5f00*/  HMMA.16816.F32.BF16 R64, R4, R10, R64 ;  /* 0x0000000a0440723c */ /* 0x000fe20000041840 */
[-CC-:B------:R-:W-:Y:S01]  /*5f10*/  FFMA.FTZ R7, R118, R114.reuse, -R135.reuse ;  /* 0x0000007276077223 */ /* 0x180fe20000010887 */
[----:B------:R-:W-:Y:S01]  /*5f20*/  FFMA.FTZ R118, R131, R114, -R135 ;  /* 0x0000007283767223 */ /* 0x000fe20000010887 */
[----:B------:R-:W-:Y:S01]  /*5f30*/  F2FP.BF16.F32.PACK_AB R5, R116, R117 ;  /* 0x000000757405723e */ /* 0x000fe200000010ff */
[----:B------:R2:W-:Y:S01]  /*5f40*/  MUFU.EX2 R114, R16 ;  /* 0x0000001000727308 */ /* 0x0005e20000000800 */
[----:B------:R-:W3:Y:S03]  /*5f50*/  LDSM.16.MT88.4 R8, [R142+0x9800] ;  /* 0x009800008e08783b */ /* 0x000ee60000004200 */
[----:B------:R-:W4:Y:S04]  /*5f60*/  MUFU.EX2 R119, R7 ;  /* 0x0000000700777308 */ /* 0x000f280000000800 */
[----:B------:R-:W5:Y:S01]  /*5f70*/  MUFU.EX2 R118, R118 ;  /* 0x0000007600767308 */ /* 0x000f620000000800 */
[----:B--2---:R-:W2:Y:S01]  /*5f80*/  LDSM.16.MT88.4 R16, [R142+0xb800] ;  /* 0x00b800008e10783b */ /* 0x004ea20000004200 */
[----:B----4-:R-:W-:-:S02]  /*5f90*/  F2FP.BF16.F32.PACK_AB R4, R119, R124 ;  /* 0x0000007c7704723e */ /* 0x010fc400000010ff */
[----:B------:R-:W-:Y:S02]  /*5fa0*/  F2FP.BF16.F32.PACK_AB R7, R179, R114 ;  /* 0x00000072b307723e */ /* 0x000fe400000010ff */
[----:B-----5:R-:W-:-:S07]  /*5fb0*/  F2FP.BF16.F32.PACK_AB R6, R181, R118 ;  /* 0x00000076b506723e */ /* 0x020fce00000010ff */
[C---:B-1----:R-:W-:Y:S08]  /*5fc0*/  HMMA.16816.F32.BF16 R96, R4.reuse, R12, R96 ;  /* 0x0000000c0460723c */ /* 0x042ff00000041860 */
[C---:B------:R-:W-:Y:S01]  /*5fd0*/  HMMA.16816.F32.BF16 R92, R4.reuse, R14, R92 ;  /* 0x0000000e045c723c */ /* 0x040fe2000004185c */
[----:B------:R-:W1:Y:S07]  /*5fe0*/  LDSM.16.MT88.4 R12, [R140+0x9800] ;  /* 0x009800008c0c783b */ /* 0x000e6e0000004200 */
[C---:B---3--:R-:W-:Y:S08]  /*5ff0*/  HMMA.16816.F32.BF16 R88, R4.reuse, R8, R88 ;  /* 0x000000080458723c */ /* 0x048ff00000041858 */
[C---:B------:R-:W-:Y:S01]  /*6000*/  HMMA.16816.F32.BF16 R84, R4.reuse, R10, R84 ;  /* 0x0000000a0454723c */ /* 0x040fe20000041854 */
[----:B------:R-:W3:Y:S07]  /*6010*/  LDSM.16.MT88.4 R8, [R146+0xb800] ;  /* 0x00b800009208783b */ /* 0x000eee0000004200 */
        /* <DEDUP_REMOVED lines=106> */
.L_x_10697:
        /* <DEDUP_REMOVED lines=8> */
.L_x_10698:
[----:B------:R-:W-:Y:S05]  /*6740*/  BSYNC.RECONVERGENT B0 ;  /* 0x0000000000007941 */ /* 0x000fea0003800200 */
.L_x_10696:
        /* <DEDUP_REMOVED lines=150> */
[----:B------:R-:W-:Y:S01]  /*70b0*/  ISETP.GT.AND P3, PT, R0, R157, PT ;  /* 0x0000009d0000720c */ /* 0x000fe20003f64270 */
[----:B------:R-:W-:-:S05]  /*70c0*/  DEPBAR.LE SB0, 0x0 ;  /* 0x000080000000791a */ /* 0x000fca0000000000 */
[C---:B-1----:R-:W-:Y:S08]  /*70d0*/  HMMA.16816.F32.BF16 R32, R116.reuse, R112, R32 ;  /* 0x000000707420723c */ /* 0x042ff00000041820 */
        /* <DEDUP_REMOVED lines=75> */
[----:B------:R-:W-:Y:S01]  /*7590*/  IMAD.MOV.U32 R110, RZ, RZ, RZ ;  /* 0x000000ffff6e7224 */ /* 0x000fe200078e00ff */
[----:B------:R-:W-:Y:S02]  /*75a0*/  IADD3 R108, PT, PT, R103, -0x80, RZ ;  /* 0xffffff80676c7810 */ /* 0x000fe40007ffe0ff */
[----:B------:R-:W3:Y:S01]  /*75b0*/  LD.E.64 R112, desc[UR4][R2.64+0x20] ;  /* 0x0000200402707980 */ /* 0x000ee2000c101b00 */
[-C--:B--2---:R-:W-:Y:S02]  /*75c0*/  IABS R12, R13.reuse ;  /* 0x0000000d000c7213 */ /* 0x084fe40000000000 */
[----:B------:R-:W-:Y:S02]  /*75d0*/  IABS R103, R13 ;  /* 0x0000000d00677213 */ /* 0x000fe40000000000 */
[----:B------:R-:W1:Y:S02]  /*75e0*/  I2F.RP R102, R12 ;  /* 0x0000000c00667306 */ /* 0x000e640000209400 */
[----:B------:R-:W-:-:S06]  /*75f0*/  IADD3 R103, PT, PT, RZ, -R103, RZ ;  /* 0x80000067ff677210 */ /* 0x000fcc0007ffe0ff */
[----:B-1----:R-:W1:Y:S02]  /*7600*/  MUFU.RCP R111, R102 ;  /* 0x00000066006f7308 */ /* 0x002e640000001000 */
[----:B-1----:R-:W-:-:S06]  /*7610*/  VIADD R111, R111, 0xffffffe ;  /* 0x0ffffffe6f6f7836 */ /* 0x002fcc0000000000 */
[----:B------:R-:W1:Y:S02]  /*7620*/  F2I.FTZ.U32.TRUNC.NTZ R111, R111 ;  /* 0x0000006f006f7305 */ /* 0x000e64000021f000 */
[----:B-1----:R-:W-:-:S04]  /*7630*/  IMAD.MOV R14, RZ, RZ, -R111 ;  /* 0x000000ffff0e7224 */ /* 0x002fc800078e0a6f */
[----:B------:R-:W-:Y:S01]  /*7640*/  IMAD R109, R14, R12, RZ ;  /* 0x0000000c0e6d7224 */ /* 0x000fe200078e02ff */
[----:B------:R-:W-:Y:S02]  /*7650*/  IABS R14, R108 ;  /* 0x0000006c000e7213 */ /* 0x000fe40000000000 */
[----:B------:R-:W-:Y:S01]  /*7660*/  LOP3.LUT R108, R108, R13, RZ, 0x3c, !PT ;  /* 0x0000000d6c6c7212 */ /* 0x000fe200078e3cff */
[----:B------:R-:W-:-:S04]  /*7670*/  IMAD.HI.U32 R109, R111, R109, R110 ;  /* 0x0000006d6f6d7227 */ /* 0x000fc800078e006e */
[----:B------:R-:W-:Y:S02]  /*7680*/  IMAD.SHL.U32 R110, R0, 0x40, RZ ;  /* 0x00000040006e7824 */ /* 0x000fe400078e00ff */
[----:B------:R-:W-:-:S03]  /*7690*/  IMAD.HI.U32 R106, R109, R14, RZ ;  /* 0x0000000e6d6a7227 */ /* 0x000fc600078e00ff */
[----:B------:R-:W-:Y:S01]  /*76a0*/  IABS R102, R110 ;  /* 0x0000006e00667213 */ /* 0x000fe20000000000 */
[----:B------:R-:W-:Y:S01]  /*76b0*/  IMAD R111, R106, R103, R14 ;  /* 0x000000676a6f7224 */ /* 0x000fe200078e020e */
[----:B------:R-:W-:-:S03]  /*76c0*/  LOP3.LUT R110, R110, R13, RZ, 0x3c, !PT ;  /* 0x0000000d6e6e7212 */ /* 0x000fc600078e3cff */
[----:B------:R-:W-:Y:S01]  /*76d0*/  IMAD.HI.U32 R109, R109, R102, RZ ;  /* 0x000000666d6d7227 */ /* 0x000fe200078e00ff */
[----:B------:R-:W-:Y:S02]  /*76e0*/  ISETP.GT.U32.AND P3, PT, R12, R111, PT ;  /* 0x0000006f0c00720c */ /* 0x000fe40003f64070 */
[----:B------:R-:W-:Y:S01]  /*76f0*/  ISETP.GE.AND P4, PT, R110, RZ, PT ;  /* 0x000000ff6e00720c */ /* 0x000fe20003f86270 */
[----:B------:R-:W-:-:S05]  /*7700*/  IMAD R103, R109, R103, R102 ;  /* 0x000000676d677224 */ /* 0x000fca00078e0266 */
[----:B------:R-:W-:-:S05]  /*7710*/  ISETP.GT.U32.AND P0, PT, R12, R103, PT ;  /* 0x000000670c00720c */ /* 0x000fca0003f04070 */
[--C-:B------:R-:W-:Y:S02]  /*7720*/  @!P3 IMAD.IADD R111, R111, 0x1, -R12.reuse ;  /* 0x000000016f6fb824 */ /* 0x100fe400078e0a0c */
[----:B------:R-:W-:Y:S01]  /*7730*/  @!P3 VIADD R106, R106, 0x1 ;  /* 0x000000016a6ab836 */ /* 0x000fe20000000000 */
[----:B------:R-:W-:Y:S02]  /*7740*/  ISETP.NE.AND P3, PT, R13, RZ, PT ;  /* 0x000000ff0d00720c */ /* 0x000fe40003f65270 */
[----:B------:R-:W-:Y:S02]  /*7750*/  ISETP.GE.U32.AND P5, PT, R111, R12, PT ;  /* 0x0000000c6f00720c */ /* 0x000fe40003fa6070 */
[----:B------:R-:W2:Y:S01]  /*7760*/  LD.E.64 R110, desc[UR4][R2.64+0x38] ;  /* 0x00003804026e7980 */ /* 0x000ea2000c101b00 */
[----:B------:R-:W-:Y:S01]  /*7770*/  @!P0 IMAD.IADD R103, R103, 0x1, -R12 ;  /* 0x0000000167678824 */ /* 0x000fe200078e0a0c */
[----:B------:R-:W-:Y:S02]  /*7780*/  @!P0 IADD3 R109, PT, PT, R109, 0x1, RZ ;  /* 0x000000016d6d8810 */ /* 0x000fe40007ffe0ff */
[----:B------:R-:W-:-:S02]  /*7790*/  ISETP.GE.AND P0, PT, R108, RZ, PT ;  /* 0x000000ff6c00720c */ /* 0x000fc40003f06270 */
[----:B------:R-:W-:-:S05]  /*77a0*/  ISETP.GE.U32.AND P6, PT, R103, R12, PT ;  /* 0x0000000c6700720c */ /* 0x000fca0003fc6070 */
[----:B------:R-:W-:-:S06]  /*77b0*/  @P5 IADD3 R106, PT, PT, R106, 0x1, RZ ;  /* 0x000000016a6a5810 */ /* 0x000fcc0007ffe0ff */
[----:B------:R-:W-:Y:S02]  /*77c0*/  @!P0 IMAD.MOV R106, RZ, RZ, -R106 ;  /* 0x000000ffff6a8224 */ /* 0x000fe400078e0a6a */
[----:B------:R-:W-:-:S05]  /*77d0*/  @P6 VIADD R109, R109, 0x1 ;  /* 0x000000016d6d6836 */ /* 0x000fca0000000000 */
        /* <DEDUP_REMOVED lines=25> */
.L_x_10702:
        /* <DEDUP_REMOVED lines=8> */
.L_x_10703:
[----:B------:R-:W-:Y:S05]  /*79f0*/  BSYNC.RECONVERGENT B0 ;  /* 0x0000000000007941 */ /* 0x000fea0003800200 */
.L_x_10701:
        /* <DEDUP_REMOVED lines=49> */
.L_x_10700:
[----:B------:R-:W-:Y:S05]  /*7d10*/  BSYNC.RECONVERGENT B1 ;  /* 0x0000000000017941 */ /* 0x000fea0003800200 */
.L_x_10699:
[----:B------:R-:W3:Y:S01]  /*7d20*/  LD.E R112, desc[UR4][R2.64+0xdc] ;  /* 0x0000dc0402707980 */ /* 0x000ee2000c101900 */
[----:B--2---:R-:W-:-:S04]  /*7d30*/  IMAD R102, R121, 0x40, R120 ;  /* 0x0000004079667824 */ /* 0x004fc800078e0278 */
[C---:B-1----:R-:W-:Y:S02]  /*7d40*/  VIADD R13, R102.reuse, 0xffffff80 ;  /* 0xffffff80660d7836 */ /* 0x042fe40000000000 */
[C---:B------:R-:W-:Y:S02]  /*7d50*/  VIADD R12, R102.reuse, 0xffffff81 ;  /* 0xffffff81660c7836 */ /* 0x040fe40000000000 */
[----:B------:R-:W-:Y:S01]  /*7d60*/  VIADD R14, R102, 0xffffff89 ;  /* 0xffffff89660e7836 */ /* 0x000fe20000000000 */
        /* <DEDUP_REMOVED lines=8> */
[C---:B------:R-:W-:Y:S02]  /*7df0*/  ISETP.GE.AND P6, PT, R13.reuse, R174, PT ;  /* 0x000000ae0d00720c */ /* 0x040fe40003fc6270 */
[----:B------:R-:W-:Y:S02]  /*7e00*/  ISETP.GE.AND P5, PT, R13, R172, PT ;  /* 0x000000ac0d00720c */ /* 0x000fe40003fa6270 */
[----:B------:R-:W-:-:S02]  /*7e10*/  FSEL R10, R10, -INF , P3 ;  /* 0xff8000000a0a7808 */ /* 0x000fc40001800000 */
[----:B------:R-:W-:Y:S02]  /*7e20*/  FSEL R11, R11, -INF , P2 ;  /* 0xff8000000b0b7808 */ /* 0x000fe40001000000 */
[----:B------:R-:W-:Y:S02]  /*7e30*/  ISETP.GE.AND P3, PT, R12, R175, PT ;  /* 0x000000af0c00720c */ /* 0x000fe40003f66270 */
[----:B------:R-:W-:Y:S02]  /*7e40*/  FSEL R9, R9, -INF , P1 ;  /* 0xff80000009097808 */ /* 0x000fe40000800000 */
[----:B------:R-:W-:Y:S02]  /*7e50*/  FSEL R8, R8, -INF , !P6 ;  /* 0xff80000008087808 */ /* 0x000fe40007000000 */
[----:B------:R-:W-:Y:S02]  /*7e60*/  FSEL R13, R10, -INF , !P5 ;  /* 0xff8000000a0d7808 */ /* 0x000fe40006800000 */
[----:B------:R-:W-:-:S02]  /*7e70*/  ISETP.GE.AND P1, PT, R12, R173, PT ;  /* 0x000000ad0c00720c */ /* 0x000fc40003f26270 */
[C---:B------:R-:W-:Y:S02]  /*7e80*/  ISETP.GE.AND P6, PT, R12.reuse, R174, PT ;  /* 0x000000ae0c00720c */ /* 0x040fe40003fc6270 */
[----:B------:R-:W-:Y:S02]  /*7e90*/  ISETP.GE.AND P5, PT, R12, R172, PT ;  /* 0x000000ac0c00720c */ /* 0x000fe40003fa6270 */
[----:B------:R-:W-:Y:S02]  /*7ea0*/  FSEL R12, R11, -INF , !P0 ;  /* 0xff8000000b0c7808 */ /* 0x000fe40004000000 */
[----:B------:R-:W-:Y:S01]  /*7eb0*/  FSEL R11, R4, -INF , P3 ;  /* 0xff800000040b7808 */ /* 0x000fe20001800000 */
[----:B------:R-:W-:Y:S01]  /*7ec0*/  VIADD R4, R102, 0xffffff90 ;  /* 0xffffff9066047836 */ /* 0x000fe20000000000 */
[----:B------:R-:W-:Y:S02]  /*7ed0*/  ISETP.GE.AND P2, PT, R14, R175, PT ;  /* 0x000000af0e00720c */ /* 0x000fe40003f46270 */
[----:B------:R-:W-:-:S02]  /*7ee0*/  FSEL R6, R6, -INF , P1 ;  /* 0xff80000006067808 */ /* 0x000fc40000800000 */
[----:B------:R-:W-:Y:S01]  /*7ef0*/  FSEL R10, R9, -INF , !P4 ;  /* 0xff800000090a7808 */ /* 0x000fe20006000000 */
[----:B------:R-:W-:Y:S01]  /*7f00*/  VIADD R9, R102, 0xffffff91 ;  /* 0xffffff9166097836 */ /* 0x000fe20000000000 */
[C---:B------:R-:W-:Y:S02]  /*7f10*/  ISETP.GE.AND P0, PT, R14.reuse, R173, PT ;  /* 0x000000ad0e00720c */ /* 0x040fe40003f06270 */
[C---:B------:R-:W-:Y:S02]  /*7f20*/  ISETP.GE.AND P4, PT, R14.reuse, R174, PT ;  /* 0x000000ae0e00720c */ /* 0x040fe40003f86270 */
[----:B------:R-:W-:Y:S02]  /*7f30*/  ISETP.GE.AND P3, PT, R14, R172, PT ;  /* 0x000000ac0e00720c */ /* 0x000fe40003f66270 */
[----:B------:R-:W-:Y:S02]  /*7f40*/  FSEL R14, R11, -INF , !P6 ;  /* 0xff8000000b0e7808 */ /* 0x000fe40007000000 */
[----:B------:R-:W-:-:S02]  /*7f50*/  FSEL R5, R5, -INF , P2 ;  /* 0xff80000005057808 */ /* 0x000fc40001000000 */
[----:B------:R-:W-:Y:S02]  /*7f60*/  FSEL R6, R6, -INF , !P5 ;  /* 0xff80000006067808 */ /* 0x000fe40006800000 */
[C---:B------:R-:W-:Y:S02]  /*7f70*/  ISETP.GE.AND P1, PT, R4.reuse, R175, PT ;  /* 0x000000af0400720c */ /* 0x040fe40003f26270 */
[C---:B------:R-:W-:Y:S02]  /*7f80*/  ISETP.GE.AND P6, PT, R4.reuse, R174, PT ;  /* 0x000000ae0400720c */ /* 0x040fe40003fc6270 */
[C---:B------:R-:W-:Y:S02]  /*7f90*/  ISETP.GE.AND P2, PT, R4.reuse, R173, PT ;  /* 0x000000ad0400720c */ /* 0x040fe40003f46270 */
[----:B------:R-:W-:Y:S02]  /*7fa0*/  ISETP.GE.AND P5, PT, R4, R172, PT ;  /* 0x000000ac0400720c */ /* 0x000fe40003fa6270 */
[----:B------:R-:W-:Y:S01]  /*7fb0*/  FSEL R4, R7, -INF , P0 ;  /* 0xff80000007047808 */ /* 0x000fe20000000000 */
[----:B------:R-:W-:Y:S01]  /*7fc0*/  VIADD R7, R102, 0xffffff98 ;  /* 0xffffff9866077836 */ /* 0x000fe20000000000 */
[----:B------:R-:W-:-:S02]  /*7fd0*/  ISETP.GE.AND P0, PT, R9, R175, PT ;  /* 0x000000af0900720c */ /* 0x000fc40003f06270 */
[----:B------:R-:W-:Y:S02]  /*7fe0*/  FSEL R4, R4, -INF , !P3 ;  /* 0xff80000004047808 */ /* 0x000fe40005800000 */
[----:B------:R-:W-:Y:S02]  /*7ff0*/  ISETP.GE.AND P3, PT, R9, R173, PT ;  /* 0x000000ad0900720c */ /* 0x000fe40003f66270 */
[----:B------:R-:W-:Y:S02]  /*8000*/  FSEL R104, R104, -INF , P1 ;  /* 0xff80000068687808 */ /* 0x000fe40000800000 */
[----:B------:R-:W-:Y:S02]  /*8010*/  FSEL R105, R105, -INF , P2 ;  /* 0xff80000069697808 */ /* 0x000fe40001000000 */
[----:B------:R-:W-:Y:S01]  /*8020*/  FSEL R106, R5, -INF , !P4 ;  /* 0xff800000056a7808 */ /* 0x000fe20006000000 */
[----:B------:R-:W-:Y:S01]  /*8030*/  VIADD R5, R102, 0xffffff99 ;  /* 0xffffff9966057836 */ /* 0x000fe20000000000 */
[----:B------:R-:W-:-:S02]  /*8040*/  ISETP.GE.AND P4, PT, R9, R174, PT ;  /* 0x000000ae0900720c */ /* 0x000fc40003f86270 */
[----:B------:R-:W-:Y:S02]  /*8050*/  ISETP.GE.AND P1, PT, R9, R172, PT ;  /* 0x000000ac0900720c */ /* 0x000fe40003f26270 */
[----:B------:R-:W-:Y:S02]  /*8060*/  ISETP.GE.AND P2, PT, R7, R175, PT ;  /* 0x000000af0700720c */ /* 0x000fe40003f46270 */
[----:B------:R-:W-:Y:S02]  /*8070*/  FSEL R33, R33, -INF , P0 ;  /* 0xff80000021217808 */ /* 0x000fe40000000000 */
[----:B------:R-:W-:Y:S02]  /*8080*/  FSEL R34, R34, -INF , P3 ;  /* 0xff80000022227808 */ /* 0x000fe40001800000 */
[----:B------:R-:W-:Y:S02]  /*8090*/  FSEL R196, R104, -INF , !P6 ;  /* 0xff80000068c47808 */ /* 0x000fe40007000000 */
[----:B------:R-:W-:-:S02]  /*80a0*/  FSEL R192, R105, -INF , !P5 ;  /* 0xff80000069c07808 */ /* 0x000fc40006800000 */
[C---:B------:R-:W-:Y:S02]  /*80b0*/  ISETP.GE.AND P6, PT, R7.reuse, R174, PT ;  /* 0x000000ae0700720c */ /* 0x040fe40003fc6270 */
[C---:B------:R-:W-:Y:S02]  /*80c0*/  ISETP.GE.AND P0, PT, R7.reuse, R173, PT ;  /* 0x000000ad0700720c */ /* 0x040fe40003f06270 */
[----:B------:R-:W-:Y:S01]  /*80d0*/  ISETP.GE.AND P5, PT, R7, R172, PT ;  /* 0x000000ac0700720c */ /* 0x000fe20003fa6270 */
[----:B------:R-:W-:Y:S01]  /*80e0*/  VIADD R7, R102, 0xffffffa0 ;  /* 0xffffffa066077836 */ /* 0x000fe20000000000 */
[----:B------:R-:W-:Y:S02]  /*80f0*/  FSEL R136, R33, -INF , !P4 ;  /* 0xff80000021887808 */ /* 0x000fe40006000000 */
[----:B------:R-:W-:Y:S02]  /*8100*/  FSEL R134, R34, -INF , !P1 ;  /* 0xff80000022867808 */ /* 0x000fe40004800000 */
[----:B------:R-:W-:-:S02]  /*8110*/  FSEL R32, R32, -INF , P2 ;  /* 0xff80000020207808 */ /* 0x000fc40001000000 */
[C---:B------:R-:W-:Y:S02]  /*8120*/  ISETP.GE.AND P4, PT, R5.reuse, R175, PT ;  /* 0x000000af0500720c */ /* 0x040fe40003f86270 */
[C---:B------:R-:W-:Y:S02]  /*8130*/  ISETP.GE.AND P3, PT, R5.reuse, R174, PT ;  /* 0x000000ae0500720c */ /* 0x040fe40003f66270 */
[C---:B------:R-:W-:Y:S02]  /*8140*/  ISETP.GE.AND P1, PT, R5.reuse, R173, PT ;  /* 0x000000ad0500720c */ /* 0x040fe40003f26270 */
[----:B------:R-:W-:Y:S01]  /*8150*/  ISETP.GE.AND P2, PT, R5, R172, PT ;  /* 0x000000ac0500720c */ /* 0x000fe20003f46270 */
[----:B------:R-:W-:Y:S01]  /*8160*/  VIADD R5, R102, 0xffffffa1 ;  /* 0xffffffa166057836 */ /* 0x000fe20000000000 */
[----:B------:R-:W-:Y:S02]  /*8170*/  FSEL R35, R35, -INF , P0 ;  /* 0xff80000023237808 */ /* 0x000fe40000000000 */
[----:B------:R-:W-:-:S02]  /*8180*/  ISETP.GE.AND P0, PT, R7, R175, PT ;  /* 0x000000af0700720c */ /* 0x000fc40003f06270 */
[----:B------:R-:W-:Y:S02]  /*8190*/  FSEL R29, R29, -INF , P4 ;  /* 0xff8000001d1d7808 */ /* 0x000fe40002000000 */
[----:B------:R-:W-:Y:S02]  /*81a0*/  FSEL R30, R30, -INF , P1 ;  /* 0xff8000001e1e7808 */ /* 0x000fe40000800000 */
[----:B------:R-:W-:Y:S02]  /*81b0*/  FSEL R194, R32, -INF , !P6 ;  /* 0xff80000020c27808 */ /* 0x000fe40007000000 */
[----:B------:R-:W-:Y:S02]  /*81c0*/  FSEL R190, R35, -INF , !P5 ;  /* 0xff80000023be7808 */ /* 0x000fe40006800000 */
[----:B------:R-:W-:Y:S01]  /*81d0*/  ISETP.GE.AND P1, PT, R5, R175, PT ;  /* 0x000000af0500720c */ /* 0x000fe20003f26270 */
[----:B------:R-:W-:Y:S01]  /*81e0*/  LDSM.16.MT88.4 R32, [R140+0x8000] ;  /* 0x008000008c20783b */ /* 0x000fe20000004200 */
[----:B------:R-:W-:-:S02]  /*81f0*/  ISETP.GE.AND P6, PT, R7, R174, PT ;  /* 0x000000ae0700720c */ /* 0x000fc40003fc6270 */
[C---:B------:R-:W-:Y:S02]  /*8200*/  ISETP.GE.AND P5, PT, R7.reuse, R173, PT ;  /* 0x000000ad0700720c */ /* 0x040fe40003fa6270 */
[----:B------:R-:W-:Y:S01]  /*8210*/  ISETP.GE.AND P4, PT, R7, R172, PT ;  /* 0x000000ac0700720c */ /* 0x000fe20003f86270 */
[----:B------:R-:W-:Y:S01]  /*8220*/  VIADD R7, R102, 0xffffffa8 ;  /* 0xffffffa866077836 */ /* 0x000fe20000000000 */
[----:B------:R-:W-:Y:S02]  /*8230*/  FSEL R132, R29, -INF , !P3 ;  /* 0xff8000001d847808 */ /* 0x000fe40005800000 */
[----:B------:R-:W-:Y:S02]  /*8240*/  FSEL R130, R30, -INF , !P2 ;  /* 0xff8000001e827808 */ /* 0x000fe40005000000 */
[----:B------:R-:W-:Y:S02]  /*8250*/  FSEL R28, R28, -INF , P0 ;  /* 0xff8000001c1c7808 */ /* 0x000fe40000000000 */
[----:B------:R-:W-:-:S02]  /*8260*/  ISETP.GE.AND P3, PT, R5, R174, PT ;  /* 0x000000ae0500720c */ /* 0x000fc40003f66270 */
[C---:B------:R-:W-:Y:S02]  /*8270*/  ISETP.GE.AND P2, PT, R5.reuse, R173, PT ;  /* 0x000000ad0500720c */ /* 0x040fe40003f46270 */
[----:B------:R-:W-:Y:S01]  /*8280*/  ISETP.GE.AND P0, PT, R5, R172, PT ;  /* 0x000000ac0500720c */ /* 0x000fe20003f06270 */
[----:B------:R-:W-:Y:S01]  /*8290*/  VIADD R5, R102, 0xffffffa9 ;  /* 0xffffffa966057836 */ /* 0x000fe20000000000 */
[----:B------:R-:W-:Y:S02]  /*82a0*/  FSEL R25, R25, -INF , P1 ;  /* 0xff80000019197808 */ /* 0x000fe40000800000 */
[----:B------:R-:W-:Y:S02]  /*82b0*/  FSEL R31, R31, -INF , P5 ;  /* 0xff8000001f1f7808 */ /* 0x000fe40002800000 */
[----:B------:R-:W-:Y:S02]  /*82c0*/  ISETP.GE.AND P5, PT, R7, R175, PT ;  /* 0x000000af0700720c */ /* 0x000fe40003fa6270 */
[----:B------:R-:W-:-:S02]  /*82d0*/  FSEL R26, R26, -INF , P2 ;  /* 0xff8000001a1a7808 */ /* 0x000fc40001000000 */
[----:B------:R-:W-:Y:S02]  /*82e0*/  FSEL R186, R25, -INF , !P3 ;  /* 0xff80000019ba7808 */ /* 0x000fe40005800000 */
[----:B------:R-:W-:Y:S02]  /*82f0*/  FSEL R188, R28, -INF , !P6 ;  /* 0xff8000001cbc7808 */ /* 0x000fe40007000000 */
[----:B------:R-:W-:Y:S02]  /*8300*/  FSEL R180, R31, -INF , !P4 ;  /* 0xff8000001fb47808 */ /* 0x000fe40006000000 */
[----:B------:R-:W-:Y:S02]  /*8310*/  ISETP.GE.AND P3, PT, R5, R175, PT ;  /* 0x000000af0500720c */ /* 0x000fe40003f66270 */
[C---:B------:R-:W-:Y:S02]  /*8320*/  ISETP.GE.AND P6, PT, R7.reuse, R174, PT ;  /* 0x000000ae0700720c */ /* 0x040fe40003fc6270 */
[----:B------:R-:W-:-:S02]  /*8330*/  ISETP.GE.AND P1, PT, R7, R173, PT ;  /* 0x000000ad0700720c */ /* 0x000fc40003f26270 */
[----:B------:R-:W-:Y:S01]  /*8340*/  ISETP.GE.AND P4, PT, R7, R172, PT ;  /* 0x000000ac0700720c */ /* 0x000fe20003f86270 */
[----:B------:R-:W-:Y:S01]  /*8350*/  VIADD R7, R102, 0xffffffb0 ;  /* 0xffffffb066077836 */ /* 0x000fe20000000000 */
[----:B------:R-:W-:Y:S02]  /*8360*/  FSEL R178, R26, -INF , !P0 ;  /* 0xff8000001ab27808 */ /* 0x000fe40004000000 */
[----:B------:R-:W-:Y:S02]  /*8370*/  FSEL R24, R24, -INF , P5 ;  /* 0xff80000018187808 */ /* 0x000fe40002800000 */
[C---:B------:R-:W-:Y:S02]  /*8380*/  ISETP.GE.AND P2, PT, R5.reuse, R174, PT ;  /* 0x000000ae0500720c */ /* 0x040fe40003f46270 */
        /* <DEDUP_REMOVED lines=9> */
[----:B------:R-:W-:-:S02]  /*8420*/  FSEL R176, R22, -INF , !P4 ;  /* 0xff80000016b07808 */ /* 0x000fc40006000000 */
[----:B------:R-:W-:Y:S02]  /*8430*/  ISETP.GE.AND P2, PT, R5, R175, PT ;  /* 0x000000af0500720c */ /* 0x000fe40003f46270 */
[C---:B------:R-:W-:Y:S02]  /*8440*/  ISETP.GE.AND P6, PT, R7.reuse, R174, PT ;  /* 0x000000ae0700720c */ /* 0x040fe40003fc6270 */
[----:B------:R-:W-:Y:S02]  /*8450*/  ISETP.GE.AND P4, PT, R7, R172, PT ;  /* 0x000000ac0700720c */ /* 0x000fe40003f86270 */
[----:B------:R-:W-:Y:S02]  /*8460*/  FSEL R20, R20, -INF , P0 ;  /* 0xff80000014147808 */ /* 0x000fe40000000000 */
[----:B------:R-:W-:Y:S02]  /*8470*/  FSEL R16, R16, -INF , P1 ;  /* 0xff80000010107808 */ /* 0x000fe40000800000 */
[----:B------:R-:W-:-:S02]  /*8480*/  FSEL R27, R27, -INF , P3 ;  /* 0xff8000001b1b7808 */ /* 0x000fc40001800000 */
[----:B------:R-:W-:Y:S02]  /*8490*/  FMNMX3.FTZ R7, R101, R8, R10, !PT ;  /* 0x0000000865077276 */ /* 0x000fe4000781000a */
[C---:B------:R-:W-:Y:S02]  /*84a0*/  ISETP.GE.AND P0, PT, R5.reuse, R174, PT ;  /* 0x000000ae0500720c */ /* 0x040fe40003f06270 */
[C---:B------:R-:W-:Y:S02]  /*84b0*/  ISETP.GE.AND P1, PT, R5.reuse, R173, PT ;  /* 0x000000ad0500720c */ /* 0x040fe40003f26270 */
[----:B------:R-:W-:Y:S01]  /*84c0*/  ISETP.GE.AND P3, PT, R5, R172, PT ;  /* 0x000000ac0500720c */ /* 0x000fe20003f66270 */
[C---:B------:R-:W-:Y:S01]  /*84d0*/  VIADD R5, R102.reuse, 0xffffffb8 ;  /* 0xffffffb866057836 */ /* 0x040fe20000000000 */
[----:B------:R-:W-:Y:S01]  /*84e0*/  FSEL R23, R23, -INF , P2 ;  /* 0xff80000017177808 */ /* 0x000fe20001000000 */
[----:B------:R-:W-:Y:S01]  /*84f0*/  VIADD R102, R102, 0xffffffb9 ;  /* 0xffffffb966667836 */ /* 0x000fe20000000000 */
[----:B------:R-:W-:-:S02]  /*8500*/  FMNMX3.FTZ R7, R7, R14, R106, !PT ;  /* 0x0000000e07077276 */ /* 0x000fc4000781006a */
[----:B------:R-:W-:Y:S02]  /*8510*/  FSEL R128, R16, -INF , !P6 ;  /* 0xff80000010807808 */ /* 0x000fe40007000000 */
[----:B------:R-:W-:Y:S02]  /*8520*/  FSEL R126, R23, -INF , !P0 ;  /* 0xff800000177e7808 */ /* 0x000fe40004000000 */
[----:B------:R-:W-:Y:S02]  /*8530*/  FSEL R17, R17, -INF , P1 ;  /* 0xff80000011117808 */ /* 0x000fe40000800000 */
[C---:B------:R-:W-:Y:S02]  /*8540*/  ISETP.GE.AND P2, PT, R5.reuse, R175, PT ;  /* 0x000000af0500720c */ /* 0x040fe40003f46270 */
[C---:B------:R-:W-:Y:S02]  /*8550*/  ISETP.GE.AND P6, PT, R5.reuse, R174, PT ;  /* 0x000000ae0500720c */ /* 0x040fe40003fc6270 */
[----:B------:R-:W-:-:S02]  /*8560*/  ISETP.GE.AND P0, PT, R5, R173, PT ;  /* 0x000000ad0500720c */ /* 0x000fc40003f06270 */
[----:B------:R-:W-:Y:S02]  /*8570*/  ISETP.GE.AND P1, PT, R5, R172, PT ;  /* 0x000000ac0500720c */ /* 0x000fe40003f26270 */
[----:B------:R-:W-:Y:S02]  /*8580*/  FMNMX3.FTZ R5, R7, R196, R136, !PT ;  /* 0x000000c407057276 */ /* 0x000fe40007810088 */
[----:B------:R-:W-:Y:S02]  /*8590*/  FMNMX3.FTZ R7, R100, R13, R12, !PT ;  /* 0x0000000d64077276 */ /* 0x000fe4000781000c */
[----:B------:R-:W-:Y:S02]  /*85a0*/  FMNMX3.FTZ R5, R5, R194, R132, !PT ;  /* 0x000000c205057276 */ /* 0x000fe40007810084 */
[----:B------:R-:W-:Y:S02]  /*85b0*/  FMNMX3.FTZ R7, R7, R6, R4, !PT ;  /* 0x0000000607077276 */ /* 0x000fe40007810004 */
[----:B------:R-:W-:-:S02]  /*85c0*/  FSEL R18, R18, -INF , P2 ;  /* 0xff80000012127808 */ /* 0x000fc40001000000 */
[----:B------:R-:W-:Y:S02]  /*85d0*/  FMNMX3.FTZ R7, R7, R192, R134, !PT ;  /* 0x000000c007077276 */ /* 0x000fe40007810086 */
[C---:B------:R-:W-:Y:S02]  /*85e0*/  ISETP.GE.AND P2, PT, R102.reuse, R175, PT ;  /* 0x000000af6600720c */ /* 0x040fe40003f46270 */
[----:B------:R-:W-:Y:S02]  /*85f0*/  FMNMX3.FTZ R5, R5, R188, R186, !PT ;  /* 0x000000bc05057276 */ /* 0x000fe400078100ba */
[----:B------:R-:W-:Y:S02]  /*8600*/  FMNMX3.FTZ R7, R7, R190, R130, !PT ;  /* 0x000000be07077276 */ /* 0x000fe40007810082 */
[----:B------:R-:W-:Y:S02]  /*8610*/  FSEL R107, R107, -INF , P0 ;  /* 0xff8000006b6b7808 */ /* 0x000fe40000000000 */
[----:B------:R-:W-:-:S02]  /*8620*/  ISETP.GE.AND P0, PT, R102, R174, PT ;  /* 0x000000ae6600720c */ /* 0x000fc40003f06270 */
[----:B------:R-:W-:Y:S02]  /*8630*/  FSEL R19, R19, -INF , P2 ;  /* 0xff80000013137808 */ /* 0x000fe40001000000 */
[----:B------:R-:W-:Y:S02]  /*8640*/  FMNMX3.FTZ R5, R5, R184, R182, !PT ;  /* 0x000000b805057276 */ /* 0x000fe400078100b6 */
[----:B------:R-:W-:Y:S02]  /*8650*/  ISETP.GE.AND P2, PT, R102, R173, PT ;  /* 0x000000ad6600720c */ /* 0x000fe40003f46270 */
[----:B------:R-:W-:Y:S02]  /*8660*/  FSEL R138, R20, -INF , !P5 ;  /* 0xff800000148a7808 */ /* 0x000fe40006800000 */
[----:B------:R-:W-:Y:S02]  /*8670*/  FMNMX3.FTZ R7, R7, R180, R178, !PT ;  /* 0x000000b407077276 */ /* 0x000fe400078100b2 */
[----:B------:R-:W-:-:S02]  /*8680*/  FSEL R124, R18, -INF , !P6 ;  /* 0xff800000127c7808 */ /* 0x000fc40007000000 */
[----:B------:R-:W-:Y:S02]  /*8690*/  FSEL R118, R19, -INF , !P0 ;  /* 0xff80000013767808 */ /* 0x000fe40004000000 */
[----:B------:R-:W-:Y:S02]  /*86a0*/  FMNMX3.FTZ R5, R5, R128, R126, !PT ;  /* 0x0000008005057276 */ /* 0x000fe4000781007e */
[----:B------:R-:W-:Y:S02]  /*86b0*/  ISETP.GE.AND P0, PT, R102, R172, PT ;  /* 0x000000ac6600720c */ /* 0x000fe40003f06270 */
[----:B------:R-:W-:Y:S02]  /*86c0*/  FSEL R15, R15, -INF , P2 ;  /* 0xff8000000f0f7808 */ /* 0x000fe40001000000 */
[----:B------:R-:W-:Y:S02]  /*86d0*/  FSEL R116, R27, -INF , !P4 ;  /* 0xff8000001b747808 */ /* 0x000fe40006000000 */
[----:B------:R-:W-:Y:S01]  /*86e0*/  FSEL R115, R17, -INF , !P3 ;  /* 0xff80000011737808 */ /* 0x000fe20005800000 */
[----:B------:R-:W-:Y:S01]  /*86f0*/  LDSM.16.MT88.4 R24, [R141+0x8000] ;  /* 0x008000008d18783b */ /* 0x000fe20000004200 */
[----:B------:R-:W-:-:S02]  /*8700*/  FMNMX3.FTZ R7, R7, R176, R138, !PT ;  /* 0x000000b007077276 */ /* 0x000fc4000781008a */
[----:B------:R-:W-:Y:S02]  /*8710*/  FMNMX3.FTZ R5, R5, R124, R118, !PT ;  /* 0x0000007c05057276 */ /* 0x000fe40007810076 */
        /* <DEDUP_REMOVED lines=10> */
[----:B-1----:R-:W-:-:S03]  /*87c0*/  FMNMX.FTZ R105, R16, R105, !PT ;  /* 0x0000006910697209 */ /* 0x002fc60007810000 */
[----:B------:R-:W-:Y:S01]  /*87d0*/  LDSM.16.MT88.4 R16, [R142+0x8000] ;  /* 0x008000008e10783b */ /* 0x000fe20000004200 */
[----:B------:R-:W-:Y:S01]  /*87e0*/  FSETP.NEU.FTZ.AND P1, PT, R105, -INF , PT ;  /* 0xff8000006900780b */ /* 0x000fe20003f3d000 */
[----:B---3--:R-:W-:Y:S01]  /*87f0*/  FMUL.FTZ R103, R112, R105 ;  /* 0x0000006970677220 */ /* 0x008fe20000410000 */
[----:B--2---:R-:W-:-:S04]  /*8800*/  FMNMX.FTZ R104, R7, R104, !PT ;  /* 0x0000006807687209 */ /* 0x004fc80007810000 */
[----:B------:R-:W-:Y:S02]  /*8810*/  FSEL R103, R103, RZ, P1 ;  /* 0x000000ff67677208 */ /* 0x000fe40000800000 */
[----:B------:R-:W-:-:S03]  /*8820*/  FSETP.NEU.FTZ.AND P0, PT, R104, -INF , PT ;  /* 0xff8000006800780b */ /* 0x000fc60003f1d000 */
[-CC-:B------:R-:W-:Y:S01]  /*8830*/  FFMA.FTZ R102, R8, R112.reuse, -R103.reuse ;  /* 0x0000007008667223 */ /* 0x180fe20000010867 */
[----:B------:R-:W-:Y:S01]  /*8840*/  FSEL R5, R104, RZ, P0 ;  /* 0x000000ff68057208 */ /* 0x000fe20000000000 */
[-CC-:B------:R-:W-:Y:S01]  /*8850*/  FFMA.FTZ R107, R106, R112.reuse, -R103.reuse ;  /* 0x000000706a6b7223 */ /* 0x180fe20000010867 */
[----:B------:R-:W-:Y:S01]  /*8860*/  FSEL R8, R105, RZ, P1 ;  /* 0x000000ff69087208 */ /* 0x000fe20000800000 */
[-CC-:B------:R-:W-:Y:S01]  /*8870*/  FFMA.FTZ R108, R10, R112.reuse, -R103.reuse ;  /* 0x000000700a6c7223 */ /* 0x180fe20000010867 */
[----:B------:R-:W-:Y:S01]  /*8880*/  FFMA.FTZ R110, R14, R112, -R103 ;  /* 0x000000700e6e7223 */ /* 0x000fe20000010867 */
[----:B------:R-:W-:Y:S01]  /*8890*/  FADD.FTZ R5, R100, -R5 ;  /* 0x8000000564057221 */ /* 0x000fe20000010000 */
[----:B------:R-:W-:Y:S01]  /*88a0*/  MUFU.EX2 R102, R102 ;  /* 0x0000006600667308 */ /* 0x000fe20000000800 */
[----:B------:R-:W-:Y:S01]  /*88b0*/  FADD.FTZ R7, R101, -R8 ;  /* 0x8000000865077221 */ /* 0x000fe20000010000 */
[C---:B------:R-:W-:Y:S01]  /*88c0*/  FMUL.FTZ R101, R112.reuse, R104 ;  /* 0x0000006870657220 */ /* 0x040fe20000410000 */
[C---:B------:R-:W-:Y:S01]  /*88d0*/  FMUL.FTZ R117, R112.reuse, R5 ;  /* 0x0000000570757220 */ /* 0x040fe20000410000 */
[----:B------:R-:W-:Y:S01]  /*88e0*/  MUFU.EX2 R108, R108 ;  /* 0x0000006c006c7308 */ /* 0x000fe20000000800 */
[----:B------:R-:W-:Y:S01]  /*88f0*/  FMUL.FTZ R7, R112, R7 ;  /* 0x0000000770077220 */ /* 0x000fe20000410000 */
[----:B------:R-:W-:Y:S01]  /*8900*/  LDSM.16.MT88.4 R8, [R146+0x8000] ;  /* 0x008000009208783b */ /* 0x000fe20000004200 */
[----:B------:R-:W-:Y:S01]  /*8910*/  FSEL R101, R101, RZ, P0 ;  /* 0x000000ff65657208 */ /* 0x000fe20000000000 */
[----:B------:R-:W-:Y:S01]  /*8920*/  MUFU.EX2 R110, R110 ;  /* 0x0000006e006e7308 */ /* 0x000fe20000000800 */
[-CC-:B------:R-:W-:Y:S01]  /*8930*/  FFMA.FTZ R131, R136, R112.reuse, -R103.reuse ;  /* 0x0000007088837223 */ /* 0x180fe20000010867 */
[-CC-:B------:R-:W-:Y:S01]  /*8940*/  FFMA.FTZ R127, R132, R112.reuse, -R103.reuse ;  /* 0x00000070847f7223 */ /* 0x180fe20000010867 */
[-C--:B------:R-:W-:Y:S01]  /*8950*/  FFMA.FTZ R196, R196, R112.reuse, -R103 ;  /* 0x00000070c4c47223 */ /* 0x080fe20000010867 */
[----:B------:R-:W1:Y:S01]  /*8960*/  MUFU.EX2 R119, R7 ;  /* 0x0000000700777308 */ /* 0x000e620000000800 */
[-CC-:B------:R-:W-:Y:S01]  /*8970*/  FFMA.FTZ R100, R13, R112.reuse, -R101.reuse ;  /* 0x000000700d647223 */ /* 0x180fe20000010865 */
[-CC-:B------:R-:W-:Y:S01]  /*8980*/  FFMA.FTZ R111, R12, R112.reuse, -R101.reuse ;  /* 0x000000700c6f7223 */ /* 0x180fe20000010865 */
[-CC-:B------:R-:W-:Y:S01]  /*8990*/  FFMA.FTZ R109, R6, R112.reuse, -R101.reuse ;  /* 0x00000070066d7223 */ /* 0x180fe20000010865 */
[----:B------:R-:W2:Y:S01]  /*89a0*/  MUFU.EX2 R117, R117 ;  /* 0x0000007500757308 */ /* 0x000ea20000000800 */
[-CC-:B------:R-:W-:Y:S01]  /*89b0*/  FFMA.FTZ R106, R4, R112.reuse, -R101.reuse ;  /* 0x00000070046a7223 */ /* 0x180fe20000010865 */
[-CC-:B------:R-:W-:Y:S01]  /*89c0*/  FFMA.FTZ R129, R134, R112.reuse, -R101.reuse ;  /* 0x0000007086817223 */ /* 0x180fe20000010865 */
[-C--:B------:R-:W-:Y:S01]  /*89d0*/  FFMA.FTZ R125, R130, R112.reuse, -R101 ;  /* 0x00000070827d7223 */ /* 0x080fe20000010865 */
[----:B------:R-:W3:Y:S01]  /*89e0*/  MUFU.EX2 R107, R107 ;  /* 0x0000006b006b7308 */ /* 0x000ee20000000800 */
[-C--:B------:R-:W-:Y:S01]  /*89f0*/  FFMA.FTZ R194, R194, R112.reuse, -R103 ;  /* 0x00000070c2c27223 */ /* 0x080fe20000010867 */
[-CC-:B------:R-:W-:Y:S01]  /*8a00*/  FFMA.FTZ R192, R192, R112.reuse, -R101.reuse ;  /* 0x00000070c0c07223 */ /* 0x180fe20000010865 */
[-C--:B------:R-:W-:Y:S01]  /*8a10*/  FFMA.FTZ R190, R190, R112.reuse, -R101 ;  /* 0x00000070bebe7223 */ /* 0x080fe20000010865 */
[----:B------:R-:W-:Y:S01]  /*8a20*/  MUFU.EX2 R100, R100 ;  /* 0x0000006400647308 */ /* 0x000fe20000000800 */
[--C-:B------:R-:W-:Y:S01]  /*8a30*/  FFMA.FTZ R135, R186, R112, -R103.reuse ;  /* 0x00000070ba877223 */ /* 0x100fe20000010867 */
[-C--:B-1----:R-:W-:Y:S01]  /*8a40*/  FMUL.FTZ R28, R72, R119.reuse ;  /* 0x00000077481c7220 */ /* 0x082fe20000410000 */
[-C--:B------:R-:W-:Y:S01]  /*8a50*/  FMUL.FTZ R29, R73, R119.reuse ;  /* 0x00000077491d7220 */ /* 0x080fe20000410000 */
[----:B------:R-:W1:Y:S01]  /*8a60*/  MUFU.EX2 R111, R111 ;  /* 0x0000006f006f7308 */ /* 0x000e620000000800 */
[----:B------:R-:W-:Y:S01]  /*8a70*/  FMUL.FTZ R4, R96, R119 ;  /* 0x0000007760047220 */ /* 0x000fe20000410000 */
[-C--:B--2---:R-:W-:Y:S01]  /*8a80*/  FMUL.FTZ R30, R74, R117.reuse ;  /* 0x000000754a1e7220 */ /* 0x084fe20000410000 */
[----:B------:R-:W-:Y:S01]  /*8a90*/  FMUL.FTZ R31, R75, R117 ;  /* 0x000000754b1f7220 */ /* 0x000fe20000410000 */
[----:B------:R-:W-:Y:S01]  /*8aa0*/  MUFU.EX2 R109, R109 ;  /* 0x0000006d006d7308 */ /* 0x000fe20000000800 */
[----:B------:R-:W2:Y:S01]  /*8ab0*/  LDSM.16.MT88.4 R72, [R146+0xa000] ;  /* 0x00a000009248783b */ /* 0x000ea20000004200 */
[----:B------:R-:W-:Y:S01]  /*8ac0*/  FMUL.FTZ R5, R97, R119 ;  /* 0x0000007761057220 */ /* 0x000fe20000410000 */
[-C--:B------:R-:W-:Y:S01]  /*8ad0*/  FMUL.FTZ R6, R98, R117.reuse ;  /* 0x0000007562067220 */ /* 0x080fe20000410000 */
[----:B------:R-:W4:Y:S01]  /*8ae0*/  MUFU.EX2 R106, R106 ;  /* 0x0000006a006a7308 */ /* 0x000f220000000800 */
[----:B------:R-:W-:Y:S01]  /*8af0*/  FMUL.FTZ R7, R99, R117 ;  /* 0x0000007563077220 */ /* 0x000fe20000410000 */
[----:B------:R-:W-:Y:S01]  /*8b00*/  F2FP.BF16.F32.PACK_AB R96, R108, R102 ;  /* 0x000000666c60723e */ /* 0x000fe200000010ff */
[-C--:B------:R-:W-:Y:S01]  /*8b10*/  FMUL.FTZ R68, R68, R119.reuse ;  /* 0x0000007744447220 */ /* 0x080fe20000410000 */
[----:B---3--:R-:W-:Y:S01]  /*8b20*/  F2FP.BF16.F32.PACK_AB R98, R107, R110 ;  /* 0x0000006e6b62723e */ /* 0x008fe200000010ff */
[----:B------:R-:W-:Y:S01]  /*8b30*/  FMUL.FTZ R69, R69, R119 ;  /* 0x0000007745457220 */ /* 0x000fe20000410000 */
[----:B-1----:R-:W-:Y:S01]  /*8b40*/  F2FP.BF16.F32.PACK_AB R97, R111, R100 ;  /* 0x000000646f61723e */ /* 0x002fe200000010ff */
[-C--:B------:R-:W-:Y:S01]  /*8b50*/  FMUL.FTZ R70, R70, R117.reuse ;  /* 0x0000007546467220 */ /* 0x080fe20000410000 */
[----:B------:R-:W-:Y:S01]  /*8b60*/  FMUL.FTZ R71, R71, R117 ;  /* 0x0000007547477220 */ /* 0x000fe20000410000 */
[-C--:B------:R-:W-:Y:S01]  /*8b70*/  FMUL.FTZ R36, R36, R119.reuse ;  /* 0x0000007724247220 */ /* 0x080fe20000410000 */
[----:B------:R-:W-:Y:S01]  /*8b80*/  FMUL.FTZ R37, R37, R119 ;  /* 0x0000007725257220 */ /* 0x000fe20000410000 */
[-C--:B------:R-:W-:Y:S01]  /*8b90*/  FMUL.FTZ R38, R38, R117.reuse ;  /* 0x0000007526267220 */ /* 0x080fe20000410000 */
[----:B------:R-:W-:Y:S01]  /*8ba0*/  FMUL.FTZ R39, R39, R117 ;  /* 0x0000007527277220 */ /* 0x000fe20000410000 */
[----:B------:R-:W-:Y:S01]  /*8bb0*/  FMUL.FTZ R40, R40, R119 ;  /* 0x0000007728287220 */ /* 0x000fe20000410000 */
[----:B----4-:R-:W-:Y:S01]  /*8bc0*/  F2FP.BF16.F32.PACK_AB R99, R106, R109 ;  /* 0x0000006d6a63723e */ /* 0x010fe200000010ff */
        /* <DEDUP_REMOVED lines=48> */
[----:B------:R-:W-:Y:S01]  /*8ed0*/  MUFU.EX2 R136, R196 ;  /* 0x000000c400887308 */ /* 0x000fe20000000800 */
[-C--:B------:R-:W-:Y:S01]  /*8ee0*/  FMUL.FTZ R60, R60, R119.reuse ;  /* 0x000000773c3c7220 */ /* 0x080fe20000410000 */
[----:B------:R-:W-:Y:S01]  /*8ef0*/  FMUL.FTZ R61, R61, R119 ;  /* 0x000000773d3d7220 */ /* 0x000fe20000410000 */
[-C--:B------:R-:W-:Y:S01]  /*8f00*/  FMUL.FTZ R62, R62, R117.reuse ;  /* 0x000000753e3e7220 */ /* 0x080fe20000410000 */
[----:B------:R-:W3:Y:S01]  /*8f10*/  MUFU.EX2 R131, R131 ;  /* 0x0000008300837308 */ /* 0x000ee20000000800 */
[----:B------:R-:W-:Y:S01]  /*8f20*/  FMUL.FTZ R63, R63, R117 ;  /* 0x000000753f3f7220 */ /* 0x000fe20000410000 */
[C---:B------:R-:W-:Y:S01]  /*8f30*/  HMMA.16816.F32.BF16 R4, R96.reuse, R8, R4 ;  /* 0x000000086004723c */ /* 0x040fe20000041804 */
[-C--:B------:R-:W-:Y:S01]  /*8f40*/  FMUL.FTZ R64, R64, R119.reuse ;  /* 0x0000007740407220 */ /* 0x080fe20000410000 */
[----:B------:R-:W-:Y:S01]  /*8f50*/  MUFU.EX2 R132, R194 ;  /* 0x000000c200847308 */ /* 0x000fe20000000800 */
[----:B------:R-:W-:Y:S01]  /*8f60*/  FMUL.FTZ R65, R65, R119 ;  /* 0x0000007741417220 */ /* 0x000fe20000410000 */
[-C--:B------:R-:W-:Y:S01]  /*8f70*/  FMUL.FTZ R66, R66, R117.reuse ;  /* 0x0000007542427220 */ /* 0x080fe20000410000 */
[----:B------:R-:W-:Y:S01]  /*8f80*/  FMUL.FTZ R67, R67, R117 ;  /* 0x0000007543437220 */ /* 0x000fe20000410000 */
[----:B------:R-:W-:Y:S01]  /*8f90*/  MUFU.EX2 R127, R127 ;  /* 0x0000007f007f7308 */ /* 0x000fe20000000800 */
[-C--:B------:R-:W-:Y:S01]  /*8fa0*/  FFMA.FTZ R133, R182, R112.reuse, -R103 ;  /* 0x00000070b6857223 */ /* 0x080fe20000010867 */
[C---:B-1----:R-:W-:Y:S01]  /*8fb0*/  HMMA.16816.F32.BF16 R44, R96.reuse, R68, R44 ;  /* 0x00000044602c723c */ /* 0x042fe2000004182c */
[-CC-:B------:R-:W-:Y:S01]  /*8fc0*/  FFMA.FTZ R139, R178, R112.reuse, -R101.reuse ;  /* 0x00000070b28b7223 */ /* 0x180fe20000010865 */
[----:B------:R-:W-:Y:S01]  /*8fd0*/  MUFU.EX2 R134, R192 ;  /* 0x000000c000867308 */ /* 0x000fe20000000800 */
[-C--:B------:R-:W-:Y:S01]  /*8fe0*/  FFMA.FTZ R137, R138, R112.reuse, -R101 ;  /* 0x000000708a897223 */ /* 0x080fe20000010865 */
[-CC-:B------:R-:W-:Y:S01]  /*8ff0*/  FFMA.FTZ R188, R188, R112.reuse, -R103.reuse ;  /* 0x00000070bcbc7223 */ /* 0x180fe20000010867 */
[-C--:B------:R-:W-:Y:S01]  /*9000*/  FFMA.FTZ R184, R184, R112.reuse, -R103 ;  /* 0x00000070b8b87223 */ /* 0x080fe20000010867 */
[----:B------:R-:W1:Y:S01]  /*9010*/  MUFU.EX2 R129, R129 ;  /* 0x0000008100817308 */ /* 0x000e620000000800 */
[-CC-:B------:R-:W-:Y:S01]  /*9020*/  FFMA.FTZ R180, R180, R112.reuse, -R101.reuse ;  /* 0x00000070b4b47223 */ /* 0x180fe20000010865 */
[C---:B------:R-:W-:Y:S01]  /*9030*/  HMMA.16816.F32.BF16 R48, R96.reuse, R70, R48 ;  /* 0x000000466030723c */ /* 0x040fe20000041830 */
[----:B------:R-:W4:Y:S01]  /*9040*/  LDSM.16.MT88.4 R68, [R140+0xa000] ;  /* 0x00a000008c44783b */ /* 0x000f220000004200 */
[----:B------:R-:W-:Y:S01]  /*9050*/  MUFU.EX2 R130, R190 ;  /* 0x000000be00827308 */ /* 0x000fe20000000800 */
[-C--:B------:R-:W-:Y:S01]  /*9060*/  FFMA.FTZ R176, R176, R112.reuse, -R101 ;  /* 0x00000070b0b07223 */ /* 0x080fe20000010865 */
[-CC-:B------:R-:W-:Y:S01]  /*9070*/  FFMA.FTZ R183, R128, R112.reuse, -R103.reuse ;  /* 0x0000007080b77223 */ /* 0x180fe20000010867 */
[-CC-:B------:R-:W-:Y:S01]  /*9080*/  FFMA.FTZ R126, R126, R112.reuse, -R103.reuse ;  /* 0x000000707e7e7223 */ /* 0x180fe20000010867 */
[----:B------:R-:W5:Y:S01]  /*9090*/  MUFU.EX2 R125, R125 ;  /* 0x0000007d007d7308 */ /* 0x000f620000000800 */
[----:B------:R-:W-:Y:S01]  /*90a0*/  FFMA.FTZ R177, R118, R112, -R103 ;  /* 0x0000007076b17223 */ /* 0x000fe20000010867 */
[----:B--2---:R-:W-:Y:S01]  /*90b0*/  HMMA.16816.F32.BF16 R52, R96, R72, R52 ;  /* 0x000000486034723c */ /* 0x004fe20000041834 */
[----:B------:R-:W-:Y:S01]  /*90c0*/  FFMA.FTZ R119, R181, R119, R102 ;  /* 0x00000077b5777223 */ /* 0x000fe20000010066 */
[----:B------:R-:W-:Y:S01]  /*90d0*/  MUFU.EX2 R186, R188 ;  /* 0x000000bc00ba7308 */ /* 0x000fe20000000800 */
[----:B------:R-:W-:-:S02]  /*90e0*/  ISETP.GT.AND P0, PT, R0, R157, PT ;  /* 0x0000009d0000720c */ /* 0x000fc40003f04270 */
[----:B------:R-:W-:Y:S01]  /*90f0*/  FADD.FTZ R119, R108, R119 ;  /* 0x000000776c777221 */ /* 0x000fe20000010000 */
[----:B------:R-:W2:Y:S02]  /*9100*/  MUFU.EX2 R135, R135 ;  /* 0x0000008700877308 */ /* 0x000ea40000000800 */
[----:B------:R-:W-:Y:S01]  /*9110*/  HMMA.16816.F32.BF16 R56, R96, R74, R56 ;  /* 0x0000004a6038723c */ /* 0x000fe20000041838 */
[----:B------:R-:W2:Y:S01]  /*9120*/  LDSM.16.MT88.4 R72, [R142+0x8800] ;  /* 0x008800008e48783b */ /* 0x000ea20000004200 */
[----:B------:R-:W-:Y:S01]  /*9130*/  MUFU.EX2 R182, R184 ;  /* 0x000000b800b67308 */ /* 0x000fe20000000800 */
[----:B------:R-:W-:-:S03]  /*9140*/  FADD.FTZ R110, R110, R119 ;  /* 0x000000776e6e7221 */ /* 0x000fc60000010000 */
[----:B------:R-:W2:Y:S01]  /*9150*/  MUFU.EX2 R133, R133 ;  /* 0x0000008500857308 */ /* 0x000ea20000000800 */
[----:B------:R-:W-:Y:S01]  /*9160*/  FADD.FTZ R107, R107, R110 ;  /* 0x0000006e6b6b7221 */ /* 0x000fe20000010000 */
[C---:B------:R-:W-:Y:S02]  /*9170*/  HMMA.16816.F32.BF16 R12, R96.reuse, R16, R12 ;  /* 0x00000010600c723c */ /* 0x040fe4000004180c */
[----:B------:R-:W-:Y:S04]  /*9180*/  MUFU.EX2 R178, R180 ;  /* 0x000000b400b27308 */ /* 0x000fe80000000800 */
[----:B------:R-:W2:Y:S02]  /*9190*/  MUFU.EX2 R139, R139 ;  /* 0x0000008b008b7308 */ /* 0x000ea40000000800 */
[C---:B------:R-:W-:Y:S01]  /*91a0*/  HMMA.16816.F32.BF16 R8, R96.reuse, R10, R92 ;  /* 0x0000000a6008723c */ /* 0x040fe2000004185c */
[----:B------:R-:W-:Y:S01]  /*91b0*/  LDSM.16.MT88.4 R92, [R146+0x9800] ;  /* 0x00980000925c783b */ /* 0x000fe20000004200 */
[----:B------:R5:W-:Y:S04]  /*91c0*/  MUFU.EX2 R138, R176 ;  /* 0x000000b0008a7308 */ /* 0x000be80000000800 */
[----:B------:R-:W2:Y:S02]  /*91d0*/  MUFU.EX2 R137, R137 ;  /* 0x0000008900897308 */ /* 0x000ea40000000800 */
[C---:B------:R-:W-:Y:S01]  /*91e0*/  HMMA.16816.F32.BF16 R16, R96.reuse, R18, R84 ;  /* 0x000000126010723c */ /* 0x040fe20000041854 */
[----:B------:R-:W-:Y:S01]  /*91f0*/  LDSM.16.MT88.4 R84, [R142+0x9800] ;  /* 0x009800008e54783b */ /* 0x000fe20000004200 */
[----:B------:R-:W-:Y:S04]  /*9200*/  MUFU.EX2 R183, R183 ;  /* 0x000000b700b77308 */ /* 0x000fe80000000800 */
[----:B------:R-:W-:Y:S02]  /*9210*/  MUFU.EX2 R177, R177 ;  /* 0x000000b100b17308 */ /* 0x000fe40000000800 */
[----:B----4-:R-:W-:Y:S01]  /*9220*/  HMMA.16816.F32.BF16 R60, R96, R68, R60 ;  /* 0x00000044603c723c */ /* 0x010fe2000004183c */
[----:B---3--:R-:W-:Y:S01]  /*9230*/  F2FP.BF16.F32.PACK_AB R68, R131, R136 ;  /* 0x000000888344723e */ /* 0x008fe200000010ff */
[----:B------:R-:W-:Y:S01]  /*9240*/  FADD.FTZ R136, R136, R107 ;  /* 0x0000006b88887221 */ /* 0x000fe20000010000 */
[----:B-1----:R-:W-:Y:S01]  /*9250*/  F2FP.BF16.F32.PACK_AB R69, R129, R134 ;  /* 0x000000868145723e */ /* 0x002fe200000010ff */
[----:B-----5:R-:W-:-:S02]  /*9260*/  @P0 VIADD R176, R121, 0xfffffffd ;  /* 0xfffffffd79b00836 */ /* 0x020fc40000000000 */
[----:B------:R-:W-:Y:S02]  /*9270*/  FADD.FTZ R131, R131, R136 ;  /* 0x0000008883837221 */ /* 0x000fe40000010000 */
[----:B------:R-:W-:Y:S01]  /*9280*/  HMMA.16816.F32.BF16 R64, R96, R70, R64 ;  /* 0x000000466040723c */ /* 0x000fe20000041840 */
[----:B------:R-:W-:Y:S01]  /*9290*/  F2FP.BF16.F32.PACK_AB R70, R127, R132 ;  /* 0x000000847f46723e */ /* 0x000fe200000010ff */
[----:B------:R-:W-:Y:S01]  /*92a0*/  FADD.FTZ R132, R132, R131 ;  /* 0x0000008384847221 */ /* 0x000fe20000010000 */
[----:B------:R-:W-:-:S03]  /*92b0*/  F2FP.BF16.F32.PACK_AB R71, R125, R130 ;  /* 0x000000827d47723e */ /* 0x000fc600000010ff */
[----:B------:R-:W-:-:S04]  /*92c0*/  FADD.FTZ R127, R127, R132 ;  /* 0x000000847f7f7221 */ /* 0x000fc80000010000 */
[C---:B------:R-:W-:Y:S08]  /*92d0*/  HMMA.16816.F32.BF16 R4, R68.reuse, R76, R4 ;  /* 0x0000004c4404723c */ /* 0x040ff00000041804 */
        /* <DEDUP_REMOVED lines=25> */
[----:B------:R-:W-:-:S02]  /*9470*/  F2FP.BF16.F32.PACK_AB R70, R133, R182 ;  /* 0x000000b68546723e */ /* 0x000fc400000010ff */
[----:B------:R-:W-:Y:S01]  /*9480*/  F2FP.BF16.F32.PACK_AB R69, R139, R178 ;  /* 0x000000b28b45723e */ /* 0x000fe200000010ff */
[----:B------:R-:W-:Y:S01]  /*9490*/  FADD.FTZ R135, R135, R186 ;  /* 0x000000ba87877221 */ /* 0x000fe20000010000 */
[----:B------:R-:W-:-:S03]  /*94a0*/  F2FP.BF16.F32.PACK_AB R71, R137, R138 ;  /* 0x0000008a8947723e */ /* 0x000fc600000010ff */
        /* <DEDUP_REMOVED lines=25> */
[-C--:B------:R-:W-:Y:S01]  /*9640*/  FFMA.FTZ R68, R124, R112.reuse, -R103 ;  /* 0x000000707c447223 */ /* 0x080fe20000010867 */
[-CC-:B------:R-:W-:Y:S01]  /*9650*/  FFMA.FTZ R69, R116, R112.reuse, -R101.reuse ;  /* 0x0000007074457223 */ /* 0x180fe20000010865 */
[-CC-:B------:R-:W-:Y:S01]  /*9660*/  FFMA.FTZ R70, R115, R112.reuse, -R101.reuse ;  /* 0x0000007073467223 */ /* 0x180fe20000010865 */
[-CC-:B------:R-:W-:Y:S01]  /*9670*/  FFMA.FTZ R71, R114, R112.reuse, -R101.reuse ;  /* 0x0000007072477223 */ /* 0x180fe20000010865 */
[----:B------:R-:W-:Y:S01]  /*9680*/  FFMA.FTZ R112, R113, R112, -R101 ;  /* 0x0000007071707223 */ /* 0x000fe20000010865 */
[----:B------:R-:W2:Y:S01]  /*9690*/  MUFU.EX2 R124, R126 ;  /* 0x0000007e007c7308 */ /* 0x000ea20000000800 */
[----:B------:R-:W-:-:S03]  /*96a0*/  FFMA.FTZ R116, R179, R117, R100 ;  /* 0x00000075b3747223 */ /* 0x000fc60000010064 */
[----:B------:R-:W3:Y:S01]  /*96b0*/  MUFU.EX2 R118, R68 ;  /* 0x0000004400767308 */ /* 0x000ee20000000800 */
[----:B------:R-:W-:-:S03]  /*96c0*/  FADD.FTZ R116, R111, R116 ;  /* 0x000000746f747221 */ /* 0x000fc60000010000 */
[----:B------:R-:W-:Y:S01]  /*96d0*/  MUFU.EX2 R115, R69 ;  /* 0x0000004500737308 */ /* 0x000fe20000000800 */
[----:B------:R-:W-:-:S03]  /*96e0*/  FADD.FTZ R109, R109, R116 ;  /* 0x000000746d6d7221 */ /* 0x000fc60000010000 */
[----:B------:R-:W4:Y:S01]  /*96f0*/  MUFU.EX2 R114, R70 ;  /* 0x0000004600727308 */ /* 0x000f220000000800 */
[----:B------:R-:W-:Y:S01]  /*9700*/  FADD.FTZ R109, R106, R109 ;  /* 0x0000006d6a6d7221 */ /* 0x000fe20000010000 */
[----:B--2---:R-:W-:Y:S01]  /*9710*/  F2FP.BF16.F32.PACK_AB R100, R124, R183 ;  /* 0x000000b77c64723e */ /* 0x004fe200000010ff */
[----:B------:R-:W-:Y:S01]  /*9720*/  FADD.FTZ R183, R183, R182 ;  /* 0x000000b6b7b77221 */ /* 0x000fe20000010000 */
[----:B------:R2:W-:Y:S01]  /*9730*/  MUFU.EX2 R113, R71 ;  /* 0x0000004700717308 */ /* 0x0005e20000000800 */
[----:B------:R-:W-:Y:S01]  /*9740*/  FADD.FTZ R134, R134, R109 ;  /* 0x0000006d86867221 */ /* 0x000fe20000010000 */
[----:B---3--:R-:W-:Y:S01]  /*9750*/  F2FP.BF16.F32.PACK_AB R102, R177, R118 ;  /* 0x00000076b166723e */ /* 0x008fe200000010ff */
[----:B------:R-:W-:Y:S01]  /*9760*/  FADD.FTZ R183, R124, R183 ;  /* 0x000000b77cb77221 */ /* 0x000fe20000010000 */
[----:B------:R-:W3:Y:S01]  /*9770*/  MUFU.EX2 R112, R112 ;  /* 0x0000007000707308 */ /* 0x000ee20000000800 */
[----:B------:R-:W-:Y:S02]  /*9780*/  FADD.FTZ R129, R129, R134 ;  /* 0x0000008681817221 */ /* 0x000fe40000010000 */
[----:B------:R-:W-:-:S02]  /*9790*/  FADD.FTZ R118, R118, R183 ;  /* 0x000000b776767221 */ /* 0x000fc40000010000 */
[----:B------:R-:W-:Y:S01]  /*97a0*/  FADD.FTZ R130, R130, R129 ;  /* 0x0000008182827221 */ /* 0x000fe20000010000 */
[----:B----4-:R-:W-:Y:S01]  /*97b0*/  F2FP.BF16.F32.PACK_AB R101, R114, R115 ;  /* 0x000000737265723e */ /* 0x010fe200000010ff */
[----:B------:R-:W-:Y:S02]  /*97c0*/  FADD.FTZ R181, R177, R118 ;  /* 0x00000076b1b57221 */ /* 0x000fe40000010000 */
[----:B------:R-:W-:Y:S01]  /*97d0*/  FADD.FTZ R125, R125, R130 ;  /* 0x000000827d7d7221 */ /* 0x000fe20000010000 */
[----:B--2---:R-:W2:Y:S03]  /*97e0*/  LDSM.16.MT88.4 R68, [R140+0x9800] ;  /* 0x009800008c44783b */ /* 0x004ea60000004200 */
[----:B------:R-:W-:Y:S01]  /*97f0*/  FADD.FTZ R178, R178, R125 ;  /* 0x0000007db2b27221 */ /* 0x000fe20000010000 */
[----:B---3--:R-:W-:-:S03]  /*9800*/  F2FP.BF16.F32.PACK_AB R103, R112, R113 ;  /* 0x000000717067723e */ /* 0x008fc600000010ff */
[----:B------:R-:W-:-:S04]  /*9810*/  FADD.FTZ R139, R139, R178 ;  /* 0x000000b28b8b7221 */ /* 0x000fc80000010000 */
[----:B------:R-:W-:Y:S01]  /*9820*/  HMMA.16816.F32.BF16 R96, R100, R92, R4 ;  /* 0x0000005c6460723c */ /* 0x000fe20000041804 */
[----:B------:R-:W3:Y:S01]  /*9830*/  LDSM.16.MT88.4 R4, [R146+0xb800] ;  /* 0x00b800009204783b */ /* 0x000ee20000004200 */
[----:B------:R-:W-:-:S04]  /*9840*/  FADD.FTZ R138, R138, R139 ;  /* 0x0000008b8a8a7221 */ /* 0x000fc80000010000 */
[----:B------:R-:W-:Y:S02]  /*9850*/  FADD.FTZ R138, R137, R138 ;  /* 0x0000008a898a7221 */ /* 0x000fe40000010000 */
[----:B------:R-:W-:Y:S01]  /*9860*/  HMMA.16816.F32.BF16 R92, R100, R94, R8 ;  /* 0x0000005e645c723c */ /* 0x000fe20000041808 */
[----:B------:R-:W-:Y:S01]  /*9870*/  LDSM.16.MT88.4 R8, [R141+0xb800] ;  /* 0x00b800008d08783b */ /* 0x000fe20000004200 */
[----:B------:R-:W-:-:S04]  /*9880*/  FADD.FTZ R115, R115, R138 ;  /* 0x0000008a73737221 */ /* 0x000fc80000010000 */
[----:B------:R-:W-:Y:S02]  /*9890*/  FADD.FTZ R114, R114, R115 ;  /* 0x0000007372727221 */ /* 0x000fe40000010000 */
[----:B------:R-:W-:Y:S01]  /*98a0*/  HMMA.16816.F32.BF16 R88, R100, R84, R12 ;  /* 0x000000546458723c */ /* 0x000fe2000004180c */
[----:B------:R-:W4:Y:S01]  /*98b0*/  LDSM.16.MT88.4 R12, [R142+0xb800] ;  /* 0x00b800008e0c783b */ /* 0x000f220000004200 */
[----:B------:R-:W-:-:S04]  /*98c0*/  FADD.FTZ R113, R113, R114 ;  /* 0x0000007271717221 */ /* 0x000fc80000010000 */
[----:B------:R-:W-:Y:S02]  /*98d0*/  FADD.FTZ R179, R112, R113 ;  /* 0x0000007170b37221 */ /* 0x000fe40000010000 */
[C---:B-1----:R-:W-:Y:S08]  /*98e0*/  HMMA.16816.F32.BF16 R80, R100.reuse, R76, R20 ;  /* 0x0000004c6450723c */ /* 0x042ff00000041814 */
[C---:B--2---:R-:W-:Y:S08]  /*98f0*/  HMMA.16816.F32.BF16 R72, R100.reuse, R68, R28 ;  /* 0x000000446448723c */ /* 0x044ff0000004181c */
[C---:B------:R-:W-:Y:S08]  /*9900*/  HMMA.16816.F32.BF16 R84, R100.reuse, R86, R16 ;  /* 0x000000566454723c */ /* 0x040ff00000041810 */
[C---:B---3--:R-:W-:Y:S08]  /*9910*/  HMMA.16816.F32.BF16 R36, R100.reuse, R4, R36 ;  /* 0x000000046424723c */ /* 0x048ff00000041824 */
[C---:B------:R-:W-:Y:S01]  /*9920*/  HMMA.16816.F32.BF16 R40, R100.reuse, R6, R40 ;  /* 0x000000066428723c */ /* 0x040fe20000041828 */
[----:B------:R-:W1:Y:S07]  /*9930*/  LDSM.16.MT88.4 R4, [R140+0xb800] ;  /* 0x00b800008c04783b */ /* 0x000e6e0000004200 */
[C---:B------:R-:W-:Y:S08]  /*9940*/  HMMA.16816.F32.BF16 R76, R100.reuse, R78, R24 ;  /* 0x0000004e644c723c */ /* 0x040ff00000041818 */
[----:B------:R-:W-:Y:S01]  /*9950*/  HMMA.16816.F32.BF16 R68, R100, R70, R32 ;  /* 0x000000466444723c */ /* 0x000fe20000041820 */
[----:B------:R-:W-:-:S07]  /*9960*/  IMAD.MOV.U32 R32, RZ, RZ, R0 ;  /* 0x000000ffff207224 */ /* 0x000fce00078e0000 */
[C---:B----4-:R-:W-:Y:S08]  /*9970*/  HMMA.16816.F32.BF16 R44, R100.reuse, R12, R44 ;  /* 0x0000000c642c723c */ /* 0x050ff0000004182c */
[C---:B------:R-:W-:Y:S08]  /*9980*/  HMMA.16816.F32.BF16 R48, R100.reuse, R14, R48 ;  /* 0x0000000e6430723c */ /* 0x040ff00000041830 */
[C---:B------:R-:W-:Y:S08]  /*9990*/  HMMA.16816.F32.BF16 R52, R100.reuse, R8, R52 ;  /* 0x000000086434723c */ /* 0x040ff00000041834 */
[C---:B------:R-:W-:Y:S08]  /*99a0*/  HMMA.16816.F32.BF16 R56, R100.reuse, R10, R56 ;  /* 0x0000000a6438723c */ /* 0x040ff00000041838 */
[C---:B-1----:R-:W-:Y:S08]  /*99b0*/  HMMA.16816.F32.BF16 R60, R100.reuse, R4, R60 ;  /* 0x00000004643c723c */ /* 0x042ff0000004183c */
[----:B------:R-:W-:Y:S01]  /*99c0*/  HMMA.16816.F32.BF16 R64, R100, R6, R64 ;  /* 0x000000066440723c */ /* 0x000fe20000041840 */
[----:B------:R-:W-:-:S02]  /*99d0*/  IMAD.MOV.U32 R100, RZ, RZ, R104 ;  /* 0x000000ffff647224 */ /* 0x000fc400078e0068 */
[--C-:B------:R-:W-:Y:S02]  /*99e0*/  IMAD.MOV.U32 R101, RZ, RZ, R105.reuse ;  /* 0x000000ffff657224 */ /* 0x100fe400078e0069 */
[----:B------:R-:W-:Y:S02]  /*99f0*/  @P0 IMAD.MOV.U32 R100, RZ, RZ, R104 ;  /* 0x000000ffff640224 */ /* 0x000fe400078e0068 */
[----:B------:R-:W-:Y:S01]  /*9a00*/  @P0 IMAD.MOV.U32 R101, RZ, RZ, R105 ;  /* 0x000000ffff650224 */ /* 0x000fe200078e0069 */
[----:B------:R-:W-:-:S12]  /*9a10*/  @P0 BRA `(.L_x_10704) ;  /* 0x0000000000040947 */ /* 0x000fd80003800000 */
.L_x_10695:
[----:B------:R-:W-:-:S05]  /*9a20*/  IADD3 R176, PT, PT, R32, -0x1, RZ ;  /* 0xffffffff20b07810 */ /* 0x000fca0007ffe0ff */
.L_x_10704:
[----:B------:R-:W-:Y:S05]  /*9a30*/  BSYNC B2 ;  /* 0x0000000000027941 */ /* 0x000fea0003800000 */
.L_x_10694:
        /* <DEDUP_REMOVED lines=10> */
.L_x_10712:
        /* <DEDUP_REMOVED lines=79> */
.L_x_10707:
[----:B------:R-:W-:Y:S05]  /*9fd0*/  BSYNC.RECONVERGENT B0 ;  /* 0x0000000000007941 */ /* 0x000fea0003800200 */
.L_x_10706:
        /* <DEDUP_REMOVED lines=55> */
[----:B------:R-:W1:Y:S05]  /*a350*/  LD.E R100, desc[UR4][R2.64+0x18c] ;  /* 0x00018c0402647980 */ /* 0x000e6a000c101900 */
[----:B------:R-:W5:Y:S05]  /*a360*/  LDSM.16.M88.4 R120, [R150+0x5800] ;  /* 0x005800009678783b */ /* 0x000f6a0000000200 */
[----:B------:R-:W0:Y:S05]  /*a370*/  LDGDEPBAR ;  /* 0x00000000000079af */ /* 0x000e2a0000000000 */
[----:B------:R-:W-:Y:S05]  /*a380*/  LDSM.16.M88.4 R124, [R149] ;  /* 0x00000000957c783b */ /* 0x000fea0000000200 */
[----:B------:R-:W5:Y:S05]  /*a390*/  LDSM.16.M88.4 R128, [R145+0x4000] ;  /* 0x004000009180783b */ /* 0x000f6a0000000200 */
[----:B------:R-:W5:Y:S01]  /*a3a0*/  LDSM.16.M88.4 R132, [R145+0x4800] ;  /* 0x004800009184783b */ /* 0x000f620000000200 */
[C---:B--2---:R-:W-:Y:S04]  /*a3b0*/  HMMA.16816.F32.BF16 R4, R104.reuse, R108, RZ ;  /* 0x0000006c6804723c */ /* 0x044fe800000418ff */
[----:B------:R-:W2:Y:S04]  /*a3c0*/  LDSM.16.M88.4 R136, [R145+0x5000] ;  /* 0x005000009188783b */ /* 0x000ea80000000200 */
[C---:B------:R-:W-:Y:S01]  /*a3d0*/  HMMA.16816.F32.BF16 R8, R104.reuse, R110, RZ ;  /* 0x0000006e6808723c */ /* 0x040fe200000418ff */
[----:B------:R-:W-:Y:S07]  /*a3e0*/  LDSM.16.M88.4 R108, [R148] ;  /* 0x00000000946c783b */ /* 0x000fee0000000200 */
        /* <DEDUP_REMOVED lines=8> */
[----:B------:R-:W3:Y:S05]  /*a470*/  LDSM.16.M88.4 R104, [R145+0x5800] ;  /* 0x005800009168783b */ /* 0x000eea0000000200 */
[----:B------:R-:W-:Y:S02]  /*a480*/  LDSM.16.M88.4 R120, [R143+0x4000] ;  /* 0x004000008f78783b */ /* 0x000fe40000000200 */
        /* <DEDUP_REMOVED lines=8> */
[----:B------:R-:W2:Y:S07]  /*a510*/  LDSM.16.M88.4 R104, [R144+0x5000] ;  /* 0x005000009068783b */ /* 0x000eae0000000200 */
[C---:B------:R-:W-:Y:S08]  /*a520*/  HMMA.16816.F32.BF16 R4, R108.reuse, R112, R4 ;  /* 0x000000706c04723c */ /* 0x040ff00000041804 */
[C---:B------:R-:W-:Y:S01]  /*a530*/  HMMA.16816.F32.BF16 R8, R108.reuse, R114, R8 ;  /* 0x000000726c08723c */ /* 0x040fe20000041808 */
[----:B------:R-:W3:Y:S07]  /*a540*/  LDSM.16.M88.4 R112, [R144+0x5800] ;  /* 0x005800009070783b */ /* 0x000eee0000000200 */
[C---:B------:R-:W-:Y:S08]  /*a550*/  HMMA.16816.F32.BF16 R12, R108.reuse, R116, R12 ;  /* 0x000000746c0c723c */ /* 0x040ff0000004180c */
[C---:B------:R-:W-:Y:S01]  /*a560*/  HMMA.16816.F32.BF16 R16, R108.reuse, R118, R16 ;  /* 0x000000766c10723c */ /* 0x040fe20000041810 */
[----:B------:R-:W4:Y:S07]  /*a570*/  LDSM.16.M88.4 R116, [R147] ;  /* 0x000000009374783b */ /* 0x000f2e0000000200 */
[C---:B--2---:R-:W-:Y:S08]  /*a580*/  HMMA.16816.F32.BF16 R20, R108.reuse, R104, R20 ;  /* 0x000000686c14723c */ /* 0x044ff00000041814 */
[C---:B------:R-:W-:Y:S01]  /*a590*/  HMMA.16816.F32.BF16 R24, R108.reuse, R106, R24 ;  /* 0x0000006a6c18723c */ /* 0x040fe20000041818 */
[----:B------:R-:W2:Y:S07]  /*a5a0*/  LDSM.16.M88.4 R104, [R143+0x4800] ;  /* 0x004800008f68783b */ /* 0x000eae0000000200 */
[C---:B---3--:R-:W-:Y:S08]  /*a5b0*/  HMMA.16816.F32.BF16 R28, R108.reuse, R112, R28 ;  /* 0x000000706c1c723c */ /* 0x048ff0000004181c */
[----:B------:R-:W-:Y:S01]  /*a5c0*/  HMMA.16816.F32.BF16 R32, R108, R114, R32 ;  /* 0x000000726c20723c */ /* 0x000fe20000041820 */
[----:B------:R-:W3:Y:S05]  /*a5d0*/  LDSM.16.M88.4 R108, [R143+0x5000] ;  /* 0x005000008f6c783b */ /* 0x000eea0000000200 */
[----:B------:R-:W5:Y:S02]  /*a5e0*/  LDSM.16.M88.4 R112, [R143+0x5800] ;  /* 0x005800008f70783b */ /* 0x000f640000000200 */
        /* <DEDUP_REMOVED lines=9> */
[C---:B-----5:R-:W-:Y:S08]  /*a680*/  HMMA.16816.F32.BF16 R28, R116.reuse, R112, R28 ;  /* 0x00000070741c723c */ /* 0x060ff0000004181c */
[----:B------:R-:W-:Y:S01]  /*a690*/  HMMA.16816.F32.BF16 R32, R116, R114, R32 ;  /* 0x000000727420723c */ /* 0x000fe20000041820 */
[----:B------:R-:W3:Y:S05]  /*a6a0*/  LDSM.16.M88.4 R112, [R150+0x7000] ;  /* 0x007000009670783b */ /* 0x000eea0000000200 */
[----:B------:R-:W-:Y:S02]  /*a6b0*/  LDSM.16.M88.4 R116, [R149+0x2000] ;  /* 0x002000009574783b */ /* 0x000fe40000000200 */
        /* <DEDUP_REMOVED lines=8> */
[----:B------:R-:W-:Y:S07]  /*a740*/  LDSM.16.M88.4 R112, [R145+0x7800] ;  /* 0x007800009170783b */ /* 0x000fee0000000200 */
[C---:B--2---:R-:W-:Y:S08]  /*a750*/  HMMA.16816.F32.BF16 R28, R104.reuse, R108, R28 ;  /* 0x0000006c681c723c */ /* 0x044ff0000004181c */
[----:B------:R-:W-:Y:S01]  /*a760*/  HMMA.16816.F32.BF16 R32, R104, R110, R32 ;  /* 0x0000006e6820723c */ /* 0x000fe20000041820 */
[----:B------:R-:W2:Y:S05]  /*a770*/  LDSM.16.M88.4 R104, [R145+0x6800] ;  /* 0x006800009168783b */ /* 0x000eaa0000000200 */
[----:B------:R-:W3:Y:S02]  /*a780*/  LDSM.16.M88.4 R108, [R145+0x7000] ;  /* 0x00700000916c783b */ /* 0x000ee40000000200 */
        /* <DEDUP_REMOVED lines=20> */
[C---:B------:R-:W-:Y:S08]  /*a8d0*/  HMMA.16816.F32.BF16 R24, R104.reuse, R114, R24 ;  /* 0x000000726818723c */ /* 0x040ff00000041818 */
[C---:B--2---:R-:W-:Y:S08]  /*a8e0*/  HMMA.16816.F32.BF16 R28, R104.reuse, R108, R28 ;  /* 0x0000006c681c723c */ /* 0x044ff0000004181c */
[----:B------:R-:W-:Y:S01]  /*a8f0*/  HMMA.16816.F32.BF16 R32, R104, R110, R32 ;  /* 0x0000006e6820723c */ /* 0x000fe20000041820 */
[----:B------:R-:W2:Y:S05]  /*a900*/  LDSM.16.M88.4 R104, [R143+0x6800] ;  /* 0x006800008f68783b */ /* 0x000eaa0000000200 */
[----:B------:R-:W3:Y:S02]  /*a910*/  LDSM.16.M88.4 R108, [R143+0x7000] ;  /* 0x007000008f6c783b */ /* 0x000ee40000000200 */
[C---:B----4-:R-:W-:Y:S08]  /*a920*/  HMMA.16816.F32.BF16 R4, R116.reuse, R120, R4 ;  /* 0x000000787404723c */ /* 0x050ff00000041804 */
[C---:B------:R-:W-:Y:S11]  /*a930*/  HMMA.16816.F32.BF16 R8, R116.reuse, R122, R8 ;  /* 0x0000007a7408723c */ /* 0x040ff60000041808 */
[-C--:B-1----:R-:W-:Y:S01]  /*a940*/  FMUL.FTZ R101, R4, R100.reuse ;  /* 0x0000006404657220 */ /* 0x082fe20000410000 */
[-C--:B------:R-:W-:Y:S01]  /*a950*/  FMUL.FTZ R180, R5, R100.reuse ;  /* 0x0000006405b47220 */ /* 0x080fe20000410000 */
[-C--:B------:R-:W-:Y:S01]  /*a960*/  FMUL.FTZ R182, R6, R100.reuse ;  /* 0x0000006406b67220 */ /* 0x080fe20000410000 */
[-C--:B------:R-:W-:Y:S03]  /*a970*/  FMUL.FTZ R183, R7, R100.reuse ;  /* 0x0000006407b77220 */ /* 0x080fe60000410000 */
[----:B------:R-:W1:Y:S02]  /*a980*/  MUFU.TANH R101, R101 ;  /* 0x0000006500657308 */ /* 0x000e640000002400 */
[-C--:B------:R-:W-:Y:S01]  /*a990*/  FMUL.FTZ R184, R8, R100.reuse ;  /* 0x0000006408b87220 */ /* 0x080fe20000410000 */
[-C--:B------:R-:W-:Y:S01]  /*a9a0*/  FMUL.FTZ R185, R9, R100.reuse ;  /* 0x0000006409b97220 */ /* 0x080fe20000410000 */
[-C--:B------:R-:W-:Y:S01]  /*a9b0*/  FMUL.FTZ R186, R10, R100.reuse ;  /* 0x000000640aba7220 */ /* 0x080fe20000410000 */
[-C--:B------:R-:W-:Y:S05]  /*a9c0*/  FMUL.FTZ R187, R11, R100.reuse ;  /* 0x000000640bbb7220 */ /* 0x080fea0000410000 */
[----:B------:R-:W4:Y:S01]  /*a9d0*/  MUFU.TANH R180, R180 ;  /* 0x000000b400b47308 */ /* 0x000f220000002400 */
[C---:B--2---:R-:W-:Y:S09]  /*a9e0*/  HMMA.16816.F32.BF16 R12, R116.reuse, R104, R12 ;  /* 0x00000068740c723c */ /* 0x044ff2000004180c */
[----:B------:R-:W2:Y:S01]  /*a9f0*/  MUFU.TANH R182, R182 ;  /* 0x000000b600b67308 */ /* 0x000ea20000002400 */
        /* <DEDUP_REMOVED lines=136> */
.L_x_10711:
[----:B------:R-:W-:Y:S05]  /*b280*/  BSYNC.RECONVERGENT B0 ;  /* 0x0000000000007941 */ /* 0x000fea0003800200 */
.L_x_10710:
        /* <DEDUP_REMOVED lines=48> */
.L_x_10709:
[----:B------:R-:W-:Y:S05]  /*b590*/  BSYNC.RECONVERGENT B1 ;  /* 0x0000000000017941 */ /* 0x000fea0003800200 */
.L_x_10708:
[----:B------:R-:W3:Y:S01]  /*b5a0*/  LD.E R103, desc[UR4][R2.64+0xdc] ;  /* 0x0000dc0402677980 */ /* 0x000ee2000c101900 */
[C---:B------:R-:W-:Y:S01]  /*b5b0*/  VIADD R20, R178.reuse, 0xffffffe1 ;  /* 0xffffffe1b2147836 */ /* 0x040fe20000000000 */
[C---:B------:R-:W-:Y:S01]  /*b5c0*/  ISETP.GE.AND P4, PT, R178.reuse, R175, PT ;  /* 0x000000afb200720c */ /* 0x040fe20003f86270 */
[C---:B------:R-:W-:Y:S01]  /*b5d0*/  VIADD R13, R178.reuse, 0xffffffe9 ;  /* 0xffffffe9b20d7836 */ /* 0x040fe20000000000 */
[C---:B------:R-:W-:Y:S01]  /*b5e0*/  ISETP.GE.AND P1, PT, R178.reuse, R173, PT ;  /* 0x000000adb200720c */ /* 0x040fe20003f26270 */
[C---:B--2---:R-:W-:Y:S01]  /*b5f0*/  VIADD R4, R178.reuse, 0xffffffe0 ;  /* 0xffffffe0b2047836 */ /* 0x044fe20000000000 */
[----:B-1----:R-:W-:Y:S01]  /*b600*/  FSEL R22, R209, -INF , P4 ;  /* 0xff800000d1167808 */ /* 0x002fe20002000000 */
[----:B------:R-:W-:Y:S01]  /*b610*/  VIADD R16, R178, 0xfffffff0 ;  /* 0xfffffff0b2107836 */ /* 0x000fe20000000000 */
[----:B------:R-:W-:Y:S01]  /*b620*/  ISETP.GE.AND P4, PT, R20, R175, PT ;  /* 0x000000af1400720c */ /* 0x000fe20003f86270 */
[----:B------:R-:W-:Y:S01]  /*b630*/  VIADD R11, R178, 0xfffffff1 ;  /* 0xfffffff1b20b7836 */ /* 0x000fe20000000000 */
[----:B------:R-:W-:Y:S01]  /*b640*/  ISETP.GE.AND P3, PT, R4, R173, PT ;  /* 0x000000ad0400720c */ /* 0x000fe20003f66270 */
[----:B------:R-:W-:Y:S01]  /*b650*/  VIADD R15, R178, 0xffffffe8 ;  /* 0xffffffe8b20f7836 */ /* 0x000fe20000000000 */
[----:B------:R-:W-:Y:S01]  /*b660*/  FSEL R21, R180, -INF , P4 ;  /* 0xff800000b4157808 */ /* 0x000fe20002000000 */
        /* <DEDUP_REMOVED lines=12> */
[C---:B------:R-:W-:Y:S01]  /*b730*/  VIADD R5, R178.reuse, 0x11 ;  /* 0x00000011b2057836 */ /* 0x040fe20000000000 */
[----:B------:R-:W-:Y:S01]  /*b740*/  ISETP.GE.AND P4, PT, R11, R175, PT ;  /* 0x000000af0b00720c */ /* 0x000fe20003f86270 */
[----:B------:R-:W-:Y:S01]  /*b750*/  VIADD R12, R178, 0x19 ;  /* 0x00000019b20c7836 */ /* 0x000fe20000000000 */
[----:B------:R-:W-:Y:S01]  /*b760*/  FSEL R188, R188, -INF , P3 ;  /* 0xff800000bcbc7808 */ /* 0x000fe20001800000 */
[----:B------:R-:W-:Y:S01]  /*b770*/  LDSM.16.MT88.4 R28, [R141+0x8000] ;  /* 0x008000008d1c783b */ /* 0x000fe20000004200 */
[-C--:B------:R-:W-:Y:S01]  /*b780*/  ISETP.GE.AND P3, PT, R15, R173.reuse, PT ;  /* 0x000000ad0f00720c */ /* 0x080fe20003f66270 */
[----:B------:R-:W-:Y:S01]  /*b790*/  VIADD R177, R177, 0xffffffc0 ;  /* 0xffffffc0b1b17836 */ /* 0x000fe20000000000 */
        /* <DEDUP_REMOVED lines=26> */
[----:B------:R-:W-:Y:S02]  /*b940*/  ISETP.GE.AND P4, PT, R5, R175, PT ;  /* 0x000000af0500720c */ /* 0x000fe40003f86270 */
[C---:B------:R-:W-:Y:S02]  /*b950*/  ISETP.GE.AND P6, PT, R4.reuse, R174, PT ;  /* 0x000000ae0400720c */ /* 0x040fe40003fc6270 */
[----:B------:R-:W-:Y:S01]  /*b960*/  ISETP.GE.AND P5, PT, R4, R172, PT ;  /* 0x000000ac0400720c */ /* 0x000fe20003fa6270 */
[C---:B------:R-:W-:Y:S01]  /*b970*/  VIADD R4, R178.reuse, 0x18 ;  /* 0x00000018b2047836 */ /* 0x040fe20000000000 */
[----:B------:R-:W-:Y:S02]  /*b980*/  FSEL R23, R101, -INF , P0 ;  /* 0xff80000065177808 */ /* 0x000fe40000000000 */
[----:B------:R-:W-:Y:S02]  /*b990*/  ISETP.GE.AND P0, PT, R178, R174, PT ;  /* 0x000000aeb200720c */ /* 0x000fe40003f06270 */
[----:B------:R-:W-:Y:S02]  /*b9a0*/  FSEL R123, R202, -INF , P3 ;  /* 0xff800000ca7b7808 */ /* 0x000fe40001800000 */
        /* <DEDUP_REMOVED lines=14> */
[C---:B------:R-:W-:Y:S01]  /*ba90*/  ISETP.GE.AND P1, PT, R178.reuse, R172, PT ;  /* 0x000000acb200720c */ /* 0x040fe20003f26270 */
[----:B------:R-:W-:Y:S01]  /*baa0*/  VIADD R178, R178, 0xffffffc0 ;  /* 0xffffffc0b2b27836 */ /* 0x000fe20000000000 */
[----:B------:R-:W-:Y:S02]  /*bab0*/  FSEL R120, R207, -INF , P3 ;  /* 0xff800000cf787808 */ /* 0x000fe40001800000 */
[-C--:B------:R-:W-:Y:S02]  /*bac0*/  ISETP.GE.AND P3, PT, R5, R173.reuse, PT ;  /* 0x000000ad0500720c */ /* 0x080fe40003f66270 */
[----:B------:R-:W-:Y:S02]  /*bad0*/  FSEL R118, R204, -INF , P4 ;  /* 0xff800000cc767808 */ /* 0x000fe40002000000 */
[-C--:B------:R-:W-:Y:S02]  /*bae0*/  ISETP.GE.AND P4, PT, R20, R174.reuse, PT ;  /* 0x000000ae1400720c */ /* 0x080fe40003f86270 */
[----:B------:R-:W-:Y:S02]  /*baf0*/  FSEL R104, R100, -INF , P0 ;  /* 0xff80000064687808 */ /* 0x000fe40000000000 */
[----:B------:R-:W-:Y:S02]  /*bb00*/  FSEL R139, R139, -INF , !P1 ;  /* 0xff8000008b8b7808 */ /* 0x000fe40004800000 */
[----:B------:R-:W-:Y:S02]  /*bb10*/  ISETP.GE.AND P0, PT, R15, R174, PT ;  /* 0x000000ae0f00720c */ /* 0x000fe40003f06270 */
[----:B------:R-:W-:Y:S02]  /*bb20*/  ISETP.GE.AND P1, PT, R4, R173, PT ;  /* 0x000000ad0400720c */ /* 0x000fe40003f26270 */
[----:B------:R-:W-:Y:S02]  /*bb30*/  FSEL R23, R23, -INF , !P6 ;  /* 0xff80000017177808 */ /* 0x000fe40007000000 */
[----:B------:R-:W-:Y:S02]  /*bb40*/  FSEL R106, R203, -INF , P3 ;  /* 0xff800000cb6a7808 */ /* 0x000fe40001800000 */
[----:B------:R-:W-:Y:S02]  /*bb50*/  ISETP.GE.AND P3, PT, R20, R172, PT ;  /* 0x000000ac1400720c */ /* 0x000fe40003f66270 */
[----:B------:R-:W-:Y:S02]  /*bb60*/  FSEL R21, R21, -INF , !P4 ;  /* 0xff80000015157808 */ /* 0x000fe40006000000 */
[C---:B------:R-:W-:Y:S02]  /*bb70*/  ISETP.GE.AND P6, PT, R13.reuse, R174, PT ;  /* 0x000000ae0d00720c */ /* 0x040fe40003fc6270 */
[-C--:B------:R-:W-:Y:S02]  /*bb80*/  ISETP.GE.AND P4, PT, R13, R172.reuse, PT ;  /* 0x000000ac0d00720c */ /* 0x080fe40003f86270 */
[----:B------:R-:W-:Y:S02]  /*bb90*/  FSEL R13, R182, -INF , !P5 ;  /* 0xff800000b60d7808 */ /* 0x000fe40006800000 */
[----:B------:R-:W-:Y:S02]  /*bba0*/  FSEL R19, R19, -INF , !P0 ;  /* 0xff80000013137808 */ /* 0x000fe40004000000 */
[----:B------:R-:W-:Y:S02]  /*bbb0*/  FSEL R105, R205, -INF , P1 ;  /* 0xff800000cd697808 */ /* 0x000fe40000800000 */
        /* <DEDUP_REMOVED lines=9> */
[C---:B------:R-:W-:Y:S02]  /*bc50*/  ISETP.GE.AND P0, PT, R9.reuse, R174, PT ;  /* 0x000000ae0900720c */ /* 0x040fe40003f06270 */
[-C--:B------:R-:W-:Y:S02]  /*bc60*/  ISETP.GE.AND P5, PT, R9, R172.reuse, PT ;  /* 0x000000ac0900720c */ /* 0x080fe40003fa6270 */
[----:B------:R-:W-:Y:S02]  /*bc70*/  FSEL R9, R187, -INF , !P4 ;  /* 0xff800000bb097808 */ /* 0x000fe40006000000 */
[----:B------:R-:W-:Y:S02]  /*bc80*/  FSEL R127, R127, -INF , !P6 ;  /* 0xff8000007f7f7808 */ /* 0x000fe40007000000 */
[----:B------:R-:W-:Y:S02]  /*bc90*/  FSEL R131, R131, -INF , !P3 ;  /* 0xff80000083837808 */ /* 0x000fe40005800000 */
[----:B------:R-:W-:Y:S02]  /*bca0*/  ISETP.GE.AND P4, PT, R14, R172, PT ;  /* 0x000000ac0e00720c */ /* 0x000fe40003f86270 */
        /* <DEDUP_REMOVED lines=8> */
[C---:B------:R-:W-:Y:S02]  /*bd30*/  ISETP.GE.AND P4, PT, R6.reuse, R174, PT ;  /* 0x000000ae0600720c */ /* 0x040fe40003f86270 */
[----:B------:R-:W-:Y:S02]  /*bd40*/  ISETP.GE.AND P6, PT, R6, R172, PT ;  /* 0x000000ac0600720c */ /* 0x000fe40003fc6270 */
[----:B------:R-:W-:Y:S02]  /*bd50*/  FMNMX3.FTZ R6, R102, R13, R17, !PT ;  /* 0x0000000d66067276 */ /* 0x000fe40007810011 */
[----:B------:R-:W-:Y:S02]  /*bd60*/  FSEL R195, R192, -INF , !P0 ;  /* 0xff800000c0c37808 */ /* 0x000fe40004000000 */
[-C--:B------:R-:W-:Y:S02]  /*bd70*/  ISETP.GE.AND P0, PT, R10, R174.reuse, PT ;  /* 0x000000ae0a00720c */ /* 0x080fe40003f06270 */
[----:B------:R-:W-:Y:S02]  /*bd80*/  FSEL R193, R193, -INF , !P1 ;  /* 0xff800000c1c17808 */ /* 0x000fe40004800000 */
[----:B------:R-:W-:Y:S02]  /*bd90*/  FMNMX3.FTZ R8, R8, R197, R125, !PT ;  /* 0x000000c508087276 */ /* 0x000fe4000781007d */
[----:B------:R-:W-:Y:S02]  /*bda0*/  FMNMX3.FTZ R6, R6, R11, R9, !PT ;  /* 0x0000000b06067276 */ /* 0x000fe40007810009 */
[----:B------:R-:W-:Y:S02]  /*bdb0*/  FSEL R187, R196, -INF , !P0 ;  /* 0xff800000c4bb7808 */ /* 0x000fe40004000000 */
[----:B------:R-:W-:Y:S02]  /*bdc0*/  ISETP.GE.AND P0, PT, R7, R174, PT ;  /* 0x000000ae0700720c */ /* 0x000fe40003f06270 */
[----:B------:R-:W-:Y:S02]  /*bdd0*/  FMNMX3.FTZ R8, R8, R195, R193, !PT ;  /* 0x000000c308087276 */ /* 0x000fe400078100c1 */
[-C--:B------:R-:W-:Y:S02]  /*bde0*/  ISETP.GE.AND P1, PT, R10, R172.reuse, PT ;  /* 0x000000ac0a00720c */ /* 0x080fe40003f26270 */
[----:B------:R-:W-:Y:S02]  /*bdf0*/  FMNMX3.FTZ R6, R6, R127, R131, !PT ;  /* 0x0000007f06067276 */ /* 0x000fe40007810083 */
[----:B------:R-:W-:Y:S02]  /*be00*/  FSEL R191, R191, -INF , !P5 ;  /* 0xff800000bfbf7808 */ /* 0x000fe40006800000 */
[----:B------:R-:W-:Y:S02]  /*be10*/  ISETP.GE.AND P5, PT, R7, R172, PT ;  /* 0x000000ac0700720c */ /* 0x000fe40003fa6270 */
[----:B------:R-:W-:Y:S02]  /*be20*/  FSEL R183, R183, -INF , !P0 ;  /* 0xff800000b7b77808 */ /* 0x000fe40004000000 */
[----:B------:R-:W-:Y:S02]  /*be30*/  ISETP.GE.AND P0, PT, R5, R174, PT ;  /* 0x000000ae0500720c */ /* 0x000fe40003f06270 */
[----:B------:R-:W-:Y:S02]  /*be40*/  FMNMX3.FTZ R8, R8, R189, R187, !PT ;  /* 0x000000bd08087276 */ /* 0x000fe400078100bb */
[----:B------:R-:W-:Y:S02]  /*be50*/  FSEL R137, R137, -INF , !P1 ;  /* 0xff80000089897808 */ /* 0x000fe40004800000 */
[----:B------:R-:W-:Y:S02]  /*be60*/  FMNMX3.FTZ R6, R6, R191, R129, !PT ;  /* 0x000000bf06067276 */ /* 0x000fe40007810081 */
[----:B------:R-:W-:Y:S02]  /*be70*/  FSEL R135, R135, -INF , !P3 ;  /* 0xff80000087877808 */ /* 0x000fe40005800000 */
[----:B------:R-:W-:Y:S02]  /*be80*/  FSEL R133, R133, -INF , !P5 ;  /* 0xff80000085857808 */ /* 0x000fe40006800000 */
[----:B------:R-:W-:Y:S02]  /*be90*/  FSEL R123, R123, -INF , !P4 ;  /* 0xff8000007b7b7808 */ /* 0x000fe40006000000 */
[C---:B------:R-:W-:Y:S02]  /*bea0*/  ISETP.GE.AND P5, PT, R4.reuse, R172, PT ;  /* 0x000000ac0400720c */ /* 0x040fe40003fa6270 */
[-C--:B------:R-:W-:Y:S02]  /*beb0*/  ISETP.GE.AND P3, PT, R4, R174.reuse, PT ;  /* 0x000000ae0400720c */ /* 0x080fe40003f66270 */
[----:B------:R-:W-:Y:S02]  /*bec0*/  ISETP.GE.AND P4, PT, R12, R174, PT ;  /* 0x000000ae0c00720c */ /* 0x000fe40003f86270 */
[----:B------:R-:W-:Y:S02]  /*bed0*/  FSEL R124, R124, -INF , !P0 ;  /* 0xff8000007c7c7808 */ /* 0x000fe40004000000 */
[----:B------:R-:W-:Y:S02]  /*bee0*/  FMNMX3.FTZ R4, R8, R185, R183, !PT ;  /* 0x000000b908047276 */ /* 0x000fe400078100b7 */
[----:B------:R-:W-:Y:S02]  /*bef0*/  FMNMX3.FTZ R6, R6, R139, R137, !PT ;  /* 0x0000008b06067276 */ /* 0x000fe40007810089 */
[-C--:B------:R-:W-:Y:S02]  /*bf00*/  ISETP.GE.AND P1, PT, R5, R172.reuse, PT ;  /* 0x000000ac0500720c */ /* 0x080fe40003f26270 */
[----:B------:R-:W-:Y:S02]  /*bf10*/  FSEL R120, R120, -INF , !P4 ;  /* 0xff80000078787808 */ /* 0x000fe40006000000 */
[----:B------:R-:W-:Y:S02]  /*bf20*/  FSEL R121, R121, -INF , !P3 ;  /* 0xff80000079797808 */ /* 0x000fe40005800000 */
[----:B------:R-:W-:Y:S02]  /*bf30*/  FMNMX3.FTZ R4, R4, R123, R124, !PT ;  /* 0x0000007b04047276 */ /* 0x000fe4000781007c */
[----:B------:R-:W-:Y:S02]  /*bf40*/  ISETP.GE.AND P0, PT, R12, R172, PT ;  /* 0x000000ac0c00720c */ /* 0x000fe40003f06270 */
[----:B------:R-:W-:Y:S02]  /*bf50*/  FSEL R106, R106, -INF , !P1 ;  /* 0xff8000006a6a7808 */ /* 0x000fe40004800000 */
[----:B------:R-:W-:Y:S02]  /*bf60*/  FMNMX3.FTZ R5, R6, R135, R133, !PT ;  /* 0x0000008706057276 */ /* 0x000fe40007810085 */
[----:B------:R-:W-:Y:S02]  /*bf70*/  FSEL R118, R118, -INF , !P6 ;  /* 0xff80000076767808 */ /* 0x000fe40007000000 */
        /* <DEDUP_REMOVED lines=10> */
[----:B------:R-:W2:Y:S01]  /*c020*/  SHFL.BFLY PT, R101, R6, 0x1, 0x1f ;  /* 0x0c201f0006657f89 */ /* 0x000ea200000e0000 */
[----:B-1----:R-:W-:Y:S02]  /*c030*/  FMNMX.FTZ R100, R5, R100, !PT ;  /* 0x0000006405647209 */ /* 0x002fe40007810000 */
[----:B--2---:R-:W-:Y:S03]  /*c040*/  FMNMX.FTZ R101, R6, R101, !PT ;  /* 0x0000006506657209 */ /* 0x004fe60007810000 */
[----:B---3--:R-:W-:Y:S01]  /*c050*/  FMUL.FTZ R122, R103, R100 ;  /* 0x00000064677a7220 */ /* 0x008fe20000410000 */
        /* <DEDUP_REMOVED lines=155> */
[----:B------:R-:W4:Y:S01]  /*ca10*/  MUFU.EX2 R139, R139 ;  /* 0x0000008b008b7308 */ /* 0x000f220000000800 */
[----:B------:R-:W-:Y:S01]  /*ca20*/  FADD.FTZ R0, R119, R0 ;  /* 0x0000000077007221 */ /* 0x000fe20000010000 */
[C---:B------:R-:W-:Y:S08]  /*ca30*/  HMMA.16816.F32.BF16 R44, R108.reuse, R68, R44 ;  /* 0x000000446c2c723c */ /* 0x040ff0000004182c */
[----:B------:R-:W-:Y:S01]  /*ca40*/  MUFU.EX2 R137, R137 ;  /* 0x0000008900897308 */ /* 0x000fe20000000800 */
[-CC-:B------:R-:W-:Y:S01]  /*ca50*/  FFMA.FTZ R68, R127, R103.reuse, -R122.reuse ;  /* 0x000000677f447223 */ /* 0x180fe2000001087a */
[----:B------:R-:W-:Y:S01]  /*ca60*/  FFMA.FTZ R122, R104, R103, -R122 ;  /* 0x00000067687a7223 */ /* 0x000fe2000001087a */
[----:B-1----:R-:W-:Y:S07]  /*ca70*/  F2FP.BF16.F32.PACK_AB R104, R124, R123 ;  /* 0x0000007b7c68723e */ /* 0x002fee00000010ff */
[----:B------:R-:W1:Y:S01]  /*ca80*/  MUFU.EX2 R127, R193 ;  /* 0x000000c1007f7308 */ /* 0x000e620000000800 */
[C---:B------:R-:W-:Y:S09]  /*ca90*/  HMMA.16816.F32.BF16 R48, R108.reuse, R70, R48 ;  /* 0x000000466c30723c */ /* 0x040ff20000041830 */
[----:B------:R5:W2:Y:S01]  /*caa0*/  MUFU.EX2 R131, R68 ;  /* 0x0000004400837308 */ /* 0x000aa20000000800 */
[----:B------:R-:W-:Y:S02]  /*cab0*/  F2FP.BF16.F32.PACK_AB R71, R134, R129 ;  /* 0x000000818647723e */ /* 0x000fe400000010ff */
[----:B----4-:R-:W-:Y:S07]  /*cac0*/  F2FP.BF16.F32.PACK_AB R105, R139, R118 ;  /* 0x000000768b69723e */ /* 0x010fee00000010ff */
[----:B------:R-:W4:Y:S01]  /*cad0*/  MUFU.EX2 R122, R122 ;  /* 0x0000007a007a7308 */ /* 0x000f220000000800 */
[C---:B---3--:R-:W-:Y:S03]  /*cae0*/  HMMA.16816.F32.BF16 R52, R108.reuse, R72, R52 ;  /* 0x000000486c34723c */ /* 0x048fe60000041834 */
[----:B-1----:R-:W-:Y:S05]  /*caf0*/  F2FP.BF16.F32.PACK_AB R70, R127, R128 ;  /* 0x000000807f46723e */ /* 0x002fea00000010ff */
[C---:B------:R-:W-:Y:S01]  /*cb00*/  HMMA.16816.F32.BF16 R56, R108.reuse, R74, R56 ;  /* 0x0000004a6c38723c */ /* 0x040fe20000041838 */
[----:B------:R-:W1:Y:S02]  /*cb10*/  LDSM.16.MT88.4 R72, [R142+0x8800] ;  /* 0x008800008e48783b */ /* 0x000e640000004200 */
[----:B-----5:R-:W-:Y:S02]  /*cb20*/  F2FP.BF16.F32.PACK_AB R68, R130, R125 ;  /* 0x0000007d8244723e */ /* 0x020fe400000010ff */
[----:B--2---:R-:W-:Y:S01]  /*cb30*/  F2FP.BF16.F32.PACK_AB R69, R132, R131 ;  /* 0x000000838445723e */ /* 0x004fe200000010ff */
[----:B------:R-:W-:Y:S01]  /*cb40*/  FADD.FTZ R131, R131, R0 ;  /* 0x0000000083837221 */ /* 0x000fe20000010000 */
[----:B----4-:R-:W-:Y:S01]  /*cb50*/  F2FP.BF16.F32.PACK_AB R107, R122, R137 ;  /* 0x000000897a6b723e */ /* 0x010fe200000010ff */
[C---:B------:R-:W-:Y:S03]  /*cb60*/  HMMA.16816.F32.BF16 R60, R108.reuse, R76, R60 ;  /* 0x0000004c6c3c723c */ /* 0x040fe6000004183c */
[----:B------:R-:W-:Y:S05]  /*cb70*/  FADD.FTZ R132, R132, R131 ;  /* 0x0000008384847221 */ /* 0x000fea0000010000 */
        /* <DEDUP_REMOVED lines=110> */
.L_x_10705:
        /* <DEDUP_REMOVED lines=10> */
.L_x_10734:
        /* <DEDUP_REMOVED lines=131> */
[----:B-1----:R-:W3:Y:S01]  /*db30*/  LD.E R8, desc[UR4][R2.64+0x60] ;  /* 0x0000600402087980 */ /* 0x002ee2000c101900 */
[----:B------:R-:W2:Y:S03]  /*db40*/  @P1 MUFU.LG2 R6, R6 ;  /* 0x0000000600061308 */ /* 0x000ea60000000c00 */
        /* <DEDUP_REMOVED lines=10> */
[----:B--2---:R-:W-:-:S04]  /*dbf0*/  @P1 FMUL.FTZ R9, R6, 0.69314718246459960938 ;  /* 0x3f31721806091820 */ /* 0x004fc80000410000 */
        /* <DEDUP_REMOVED lines=26> */
[----:B---3--:R-:W-:-:S04]  /*dda0*/  IMAD R8, R18, R8, R167 ;  /* 0x0000000812087224 */ /* 0x008fc800078e02a7 */
[----:B------:R-:W-:Y:S02]  /*ddb0*/  IMAD R168, R19, R8, R168 ;  /* 0x0000000813a87224 */ /* 0x000fe400078e02a8 */
[----:B------:R3:W4:Y:S04]  /*ddc0*/  LDS.128 R16, [R72+UR6+0x6000] ;  /* 0x0060000648107984 */ /* 0x0007280008000c00 */
[----:B------:R3:W1:Y:S01]  /*ddd0*/  LDS.128 R8, [R72+UR6+0x7000] ;  /* 0x0070000648087984 */ /* 0x0006620008000c00 */
[----:B--2---:R-:W-:Y:S05]  /*dde0*/  @P0 BRA `(.L_x_10715) ;  /* 0x0000000000240947 */ /* 0x004fea0003800000 */
[C---:B------:R-:W-:Y:S01]  /*ddf0*/  VIADD R75, R73.reuse, 0x8 ;  /* 0x00000008494b7836 */ /* 0x040fe20000000000 */
[C---:B-1-3--:R-:W-:Y:S02]  /*de00*/  IADD3 R72, P0, PT, R168.reuse, R73, RZ ;  /* 0x00000049a8487210 */ /* 0x04afe40007f1e0ff */
[-C--:B------:R-:W-:Y:S02]  /*de10*/  ISETP.GE.AND P2, PT, R73, R156.reuse, PT ;  /* 0x0000009c4900720c */ /* 0x080fe40003f46270 */
[----:B------:R-:W-:Y:S02]  /*de20*/  ISETP.GE.AND P1, PT, R75, R156, PT ;  /* 0x0000009c4b00720c */ /* 0x000fe40003f26270 */
[----:B------:R-:W-:Y:S02]  /*de30*/  LEA.HI.X.SX32 R73, R168, RZ, 0x1, P0 ;  /* 0x000000ffa8497211 */ /* 0x000fe400000f0eff */
[----:B------:R-:W-:-:S04]  /*de40*/  LEA R74, P0, R72, R76, 0x2 ;  /* 0x0000004c484a7211 */ /* 0x000fc800078010ff */
[----:B------:R-:W-:-:S05]  /*de50*/  LEA.HI.X R75, R72, R77, R73, 0x2, P0 ;  /* 0x0000004d484b7211 */ /* 0x000fca00000f1449 */
[----:B------:R2:W-:Y:S04]  /*de60*/  @!P2 ST.E desc[UR4][R74.64], R70 ;  /* 0x000000464a00a985 */ /* 0x0005e8000c101904 */
[----:B------:R2:W-:Y:S02]  /*de70*/  @!P1 ST.E desc[UR4][R74.64+0x20], R71 ;  /* 0x000020474a009985 */ /* 0x0005e4000c101904 */
.L_x_10715:
[----:B------:R-:W-:Y:S05]  /*de80*/  BSYNC.RECONVERGENT B0 ;  /* 0x0000000000007941 */ /* 0x000fea0003800200 */
.L_x_10714:
[----:B--2---:R-:W2:Y:S01]  /*de90*/  S2R R71, SR_TID.X ;  /* 0x0000000000477919 */ /* 0x004ea20000002100 */
[----:B------:R-:W-:Y:S02]  /*dea0*/  IMAD.SHL.U32 R0, R0, 0x8, RZ ;  /* 0x0000000800007824 */ /* 0x000fe400078e00ff */
[----:B------:R-:W-:Y:S01]  /*deb0*/  IMAD R68, R168, R68, RZ ;  /* 0x00000044a8447224 */ /* 0x000fe200078e02ff */
[----:B------:R3:W5:Y:S01]  /*dec0*/  LD.E R2, desc[UR4][R2.64+0xc0] ;  /* 0x0000c00402027980 */ /* 0x000762000c101900 */
[----:B------:R-:W-:Y:S01]  /*ded0*/  BSSY.RECONVERGENT B0, `(.L_x_10716) ;  /* 0x000001c000007945 */ /* 0x000fe20003800200 */
[----:B------:R-:W-:Y:S02]  /*dee0*/  LOP3.LUT R0, R0, 0x1f80, RZ, 0xc0, !PT ;  /* 0x00001f8000007812 */ /* 0x000fe400078ec0ff */
[----:B--2---:R-:W-:-:S04]  /*def0*/  SHF.R.U32.HI R71, RZ, 0x4, R71 ;  /* 0x00000004ff477819 */ /* 0x004fc80000011647 */
[CC--:B------:R-:W-:Y:S01]  /*df00*/  ISETP.GE.AND P3, PT, R71.reuse, R156.reuse, PT ;  /* 0x0000009c4700720c */ /* 0x0c0fe20003f66270 */
[C---:B------:R-:W-:Y:S02]  /*df10*/  VIADD R73, R71.reuse, 0x8 ;  /* 0x0000000847497836 */ /* 0x040fe40000000000 */
[C---:B------:R-:W-:Y:S02]  /*df20*/  VIADD R75, R71.reuse, 0x18 ;  /* 0x00000018474b7836 */ /* 0x040fe40000000000 */
[----:B---3--:R-:W-:Y:S01]  /*df30*/  VIADD R3, R71, 0x28 ;  /* 0x0000002847037836 */ /* 0x008fe20000000000 */
        /* <DEDUP_REMOVED lines=20> */
[----:B-1----:R2:W-:Y:S02]  /*e080*/  @!P2 ST.E.128 desc[UR4][R76.64+0x100], R32 ;  /* 0x000100204c00a985 */ /* 0x0025e4000c101d04 */
.L_x_10717:
[----:B------:R-:W-:Y:S05]  /*e090*/  BSYNC.RECONVERGENT B0 ;  /* 0x0000000000007941 */ /* 0x000fea0003800200 */
.L_x_10716:
        /* <DEDUP_REMOVED lines=12> */
.L_x_10719:
[----:B------:R-:W-:Y:S05]  /*e160*/  BSYNC.RECONVERGENT B0 ;  /* 0x0000000000007941 */ /* 0x000fea0003800200 */
.L_x_10718:
        /* <DEDUP_REMOVED lines=11> */
.L_x_10721:
[----:B------:R-:W-:Y:S05]  /*e220*/  BSYNC.RECONVERGENT B0 ;  /* 0x0000000000007941 */ /* 0x000fea0003800200 */
.L_x_10720:
        /* <DEDUP_REMOVED lines=11> */
.L_x_10723:
[----:B------:R-:W-:Y:S05]  /*e2e0*/  BSYNC.RECONVERGENT B0 ;  /* 0x0000000000007941 */ /* 0x000fea0003800200 */
.L_x_10722:
        /* <DEDUP_REMOVED lines=10> */
.L_x_10725:
[----:B------:R-:W-:Y:S05]  /*e390*/  BSYNC.RECONVERGENT B0 ;  /* 0x0000000000007941 */ /* 0x000fea0003800200 */
.L_x_10724:
[----:B------:R-:W-:Y:S04]  /*e3a0*/  BSSY.RECONVERGENT B0, `(.L_x_10726) ;  /* 0x000000a000007945 */ /* 0x000fe80003800200 */
[----:B------:R-:W-:Y:S05]  /*e3b0*/  @P5 BRA `(.L_x_10727) ;  /* 0x0000000000205947 */ /* 0x000fea0003800000 */
[-C--:B-----5:R-:W-:Y:S02]  /*e3c0*/  ISETP.GE.AND P5, PT, R69, R2.reuse, PT ;  /* 0x000000024500720c */ /* 0x0a0fe40003fa6270 */
[----:B------:R-:W-:-:S11]  /*e3d0*/  ISETP.GE.AND P1, PT, R73, R2, PT ;  /* 0x000000024900720c */ /* 0x000fd60003f26270 */
[CC--:B-1--4-:R-:W-:Y:S02]  /*e3e0*/  @!P5 LEA R18, P2, R75.reuse, R78.reuse, 0x2 ;  /* 0x0000004e4b12d211 */ /* 0x0d2fe400078410ff */
[C---:B------:R-:W-:Y:S02]  /*e3f0*/  @!P1 LEA R16, P0, R75.reuse, R78, 0x2 ;  /* 0x0000004e4b109211 */ /* 0x040fe400078010ff */
[CCC-:B------:R-:W-:Y:S02]  /*e400*/  @!P5 LEA.HI.X R19, R75.reuse, R79.reuse, R68.reuse, 0x2, P2 ;  /* 0x0000004f4b13d211 */ /* 0x1c0fe400010f1444 */
[----:B------:R-:W-:-:S03]  /*e410*/  @!P1 LEA.HI.X R17, R75, R79, R68, 0x2, P0 ;  /* 0x0000004f4b119211 */ /* 0x000fc600000f1444 */
[----:B------:R1:W-:Y:S04]  /*e420*/  @!P5 ST.E.128 desc[UR4][R18.64+0x5000], R44 ;  /* 0x0050002c1200d985 */ /* 0x0003e8000c101d04 */
[----:B------:R1:W-:Y:S02]  /*e430*/  @!P1 ST.E.128 desc[UR4][R16.64+0x5100], R12 ;  /* 0x0051000c10009985 */ /* 0x0003e4000c101d04 */
.L_x_10727:
[----:B------:R-:W-:Y:S05]  /*e440*/  BSYNC.RECONVERGENT B0 ;  /* 0x0000000000007941 */ /* 0x000fea0003800200 */
.L_x_10726:
        /* <DEDUP_REMOVED lines=10> */
.L_x_10729:
[----:B------:R-:W-:Y:S05]  /*e4f0*/  BSYNC.RECONVERGENT B0 ;  /* 0x0000000000007941 */ /* 0x000fea0003800200 */
.L_x_10728:
[----:B------:R-:W-:-:S04]  /*e500*/  MOV R163, 0x0 ;  /* 0x0000000000a37802 */ /* 0x000fc80000000f00 */
[----:B-12345:R-:W-:Y:S05]  /*e510*/  @P3 RET.REL.NODEC R162 `(_ZN5flash24flash_fwd_splitkv_kernelI23Flash_fwd_kernel_traitsILi128ELi64ELi64ELi4ELb0ELb0EN7cutlass10bfloat16_tE19Flash_kernel_traitsILi128ELi64ELi64ELi4ES3_EELb0ELb1ELb0ELb0ELb0ELb1ELb1ELb0EEEvNS_16Flash_fwd_paramsE) ;  /* 0xffffff18a2b83950 */ /* 0x03efea0003c3ffff */
[-C--:B------:R-:W-:Y:S01]  /*e520*/  ISETP.GE.AND P2, PT, R69, R2.reuse, PT ;  /* 0x000000024500720c */ /* 0x080fe20003f46270 */
[----:B------:R-:W-:Y:S01]  /*e530*/  IMAD.MOV.U32 R163, RZ, RZ, 0x0 ;  /* 0x00000000ffa37424 */ /* 0x000fe200078e00ff */
[----:B------:R-:W-:-:S11]  /*e540*/  ISETP.GE.AND P0, PT, R73, R2, PT ;  /* 0x000000024900720c */ /* 0x000fd60003f06270 */
[----:B------:R-:W-:-:S04]  /*e550*/  @!P2 LEA R8, P1, R75, R78, 0x2 ;  /* 0x0000004e4b08a211 */ /* 0x000fc800078210ff */
[----:B------:R-:W-:-:S05]  /*e560*/  @!P2 LEA.HI.X R9, R75, R79, R68, 0x2, P1 ;  /* 0x0000004f4b09a211 */ /* 0x000fca00008f1444 */
[----:B------:R1:W-:Y:S02]  /*e570*/  @!P2 ST.E.128 desc[UR4][R8.64+0x7000], R36 ;  /* 0x007000240800a985 */ /* 0x0003e4000c101d04 */
[----:B-1----:R-:W-:Y:S05]  /*e580*/  @P0 RET.REL.NODEC R162 `(_ZN5flash24flash_fwd_splitkv_kernelI23Flash_fwd_kernel_traitsILi128ELi64ELi64ELi4ELb0ELb0EN7cutlass10bfloat16_tE19Flash_kernel_traitsILi128ELi64ELi64ELi4ES3_EELb0ELb1ELb0ELb0ELb0ELb1ELb1ELb0EEEvNS_16Flash_fwd_paramsE) ;  /* 0xffffff18a29c0950 */ /* 0x002fea0003c3ffff */
[----:B------:R-:W-:Y:S01]  /*e590*/  LEA R2, P0, R75, R78, 0x2 ;  /* 0x0000004e4b027211 */ /* 0x000fe200078010ff */
[----:B------:R-:W-:-:S03]  /*e5a0*/  IMAD.MOV.U32 R163, RZ, RZ, 0x0 ;  /* 0x00000000ffa37424 */ /* 0x000fc600078e00ff */
[----:B------:R-:W-:-:S05]  /*e5b0*/  LEA.HI.X R3, R75, R79, R68, 0x2, P0 ;  /* 0x0000004f4b037211 */ /* 0x000fca00000f1444 */
[----:B------:R1:W-:Y:S02]  /*e5c0*/  ST.E.128 desc[UR4][R2.64+0x7100], R4 ;  /* 0x0071000402007985 */ /* 0x0003e4000c101d04 */
[----:B-1----:R-:W-:Y:S05]  /*e5d0*/  RET.REL.NODEC R162 `(_ZN5flash24flash_fwd_splitkv_kernelI23Flash_fwd_kernel_traitsILi128ELi64ELi64ELi4ELb0ELb0EN7cutlass10bfloat16_tE19Flash_kernel_traitsILi128ELi64ELi64ELi4ES3_EELb0ELb1ELb0ELb0ELb0ELb1ELb1ELb0EEEvNS_16Flash_fwd_paramsE) ;  /* 0xffffff18a2887950 */ /* 0x002fea0003c3ffff */
.L_x_10713:
[----:B------:R-:W-:Y:S01]  /*e5e0*/  MOV R5, 0x2 ;  /* 0x0000000200057802 */ /* 0x000fe20000000f00 */
[----:B------:R-:W-:Y:S01]  /*e5f0*/  IMAD.MOV.U32 R0, RZ, RZ, 0x1f ;  /* 0x0000001fff007424 */ /* 0x000fe200078e00ff */
[----:B------:R-:W-:-:S07]  /*e600*/  MOV R7, 0xffffffff ;  /* 0xffffffff00077802 */ /* 0x000fce0000000f00 */
[----:B-1---5:R-:W-:Y:S05]  /*e610*/  WARPSYNC.COLLECTIVE R7, `(.L_x_10730) ;  /* 0x0000000007087348 */ /* 0x022fea0003c00000 */
[----:B------:R2:W3:Y:S02]  /*e620*/  SHFL.BFLY P0, R11, R181, R5, R0 ;  /* 0x0c000005b50b7389 */ /* 0x0004e40000000000 */
[----:B-123-5:R-:W-:Y:S05]  /*e630*/  ENDCOLLECTIVE ;  /* 0x000000000000791b */ /* 0x02efea0003800000 */
.L_x_10730:
[----:B------:R-:W-:Y:S02]  /*e640*/  IMAD.MOV.U32 R6, RZ, RZ, R11 ;  /* 0x000000ffff067224 */ /* 0x000fe400078e000b */
[----:B------:R-:W-:Y:S02]  /*e650*/  IMAD.MOV.U32 R5, RZ, RZ, 0x1 ;  /* 0x00000001ff057424 */ /* 0x000fe400078e00ff */
[----:B------:R-:W-:-:S05]  /*e660*/  FADD.FTZ R9, R6, R181 ;  /* 0x000000b506097221 */ /* 0x000fca0000010000 */
[----:B------:R-:W-:-:S07]  /*e670*/  MOV R181, R9 ;  /* 0x0000000900b57202 */ /* 0x000fce0000000f00 */
[----:B------:R-:W-:Y:S05]  /*e680*/  WARPSYNC.COLLECTIVE R7, `(.L_x_10731) ;  /* 0x0000000007087348 */ /* 0x000fea0003c00000 */
[----:B------:R1:W2:Y:S02]  /*e690*/  SHFL.BFLY P0, R11, R181, R5, R0 ;  /* 0x0c000005b50b7389 */ /* 0x0002a40000000000 */
[----:B-12---:R-:W-:Y:S05]  /*e6a0*/  ENDCOLLECTIVE ;  /* 0x000000000000791b */ /* 0x006fea0003800000 */
.L_x_10731:
[----:B------:R-:W-:Y:S01]  /*e6b0*/  MOV R181, R179 ;  /* 0x000000b300b57202 */ /* 0x000fe20000000f00 */
[----:B------:R-:W-:Y:S01]  /*e6c0*/  IMAD.MOV.U32 R5, RZ, RZ, 0x2 ;  /* 0x00000002ff057424 */ /* 0x000fe200078e00ff */
[----:B------:R-:W-:-:S07]  /*e6d0*/  MOV R6, R11 ;  /* 0x0000000b00067202 */ /* 0x000fce0000000f00 */
[----:B------:R-:W-:Y:S05]  /*e6e0*/  WARPSYNC.COLLECTIVE R7, `(.L_x_10732) ;  /* 0x0000000007087348 */ /* 0x000fea0003c00000 */
[----:B------:R1:W2:Y:S02]  /*e6f0*/  SHFL.BFLY P0, R11, R181, R5, R0 ;  /* 0x0c000005b50b7389 */ /* 0x0002a40000000000 */
[----:B-12---:R-:W-:Y:S05]  /*e700*/  ENDCOLLECTIVE ;  /* 0x000000000000791b */ /* 0x006fea0003800000 */
.L_x_10732:
[----:B------:R-:W-:Y:S01]  /*e710*/  FADD.FTZ R6, R9, R6 ;  /* 0x0000000609067221 */ /* 0x000fe20000010000 */
[----:B------:R-:W-:Y:S01]  /*e720*/  FADD.FTZ R8, R11, R179 ;  /* 0x000000b30b087221 */ /* 0x000fe20000010000 */
[----:B------:R-:W-:-:S04]  /*e730*/  MOV R5, 0x1 ;  /* 0x0000000100057802 */ /* 0x000fc80000000f00 */
[----:B------:R-:W-:-:S07]  /*e740*/  MOV R181, R8 ;  /* 0x0000000800b57202 */ /* 0x000fce0000000f00 */
[----:B------:R-:W-:Y:S05]  /*e750*/  WARPSYNC.COLLECTIVE R7, `(.L_x_10733) ;  /* 0x0000000007087348 */ /* 0x000fea0003c00000 */
[----:B------:R1:W2:Y:S02]  /*e760*/  SHFL.BFLY P0, R11, R181, R5, R0 ;  /* 0x0c000005b50b7389 */ /* 0x0002a40000000000 */
[----:B-12---:R-:W-:Y:S05]  /*e770*/  ENDCOLLECTIVE ;  /* 0x000000000000791b */ /* 0x006fea0003800000 */
.L_x_10733:
[----:B------:R-:W-:Y:S05]  /*e780*/  BRA `(.L_x_10734) ;  /* 0xffffffe800dc7947 */ /* 0x000fea000383ffff */
.L_x_10735:
        /* <DEDUP_REMOVED lines=15> */
.L_x_14945:


//--------------------- .text._ZN5flash24flash_fwd_splitkv_kernelI23Flash_fwd_kernel_traitsILi128ELi64ELi64ELi4ELb0ELb0EN7cutlass10bfloat16_tE19Flash_kernel_traitsILi128ELi64ELi64ELi4ES3_EELb0ELb1ELb0ELb0ELb0ELb0ELb1ELb1EEEvNS_16Flash_fwd_paramsE --------------------------
	.section	.text._ZN5flash24flash_fwd_splitkv_kernelI23Flash_fwd_kernel_traitsILi128ELi64ELi64ELi4ELb0ELb0EN7cutlass10bfloat16_tE19Flash_kernel_traitsILi128ELi64ELi64ELi4ES3_EELb0ELb1ELb0ELb0ELb0ELb0ELb1ELb1EEEvNS_16Flash_fwd_paramsE,"ax",@progbits
	.align	128
        .global         _ZN5flash24flash_fwd_splitkv_kernelI23Flash_fwd_kernel_traitsILi128ELi64ELi64ELi4ELb0ELb0EN7cutlass10bfloat16_tE19Flash_kernel_traitsILi128ELi64ELi64ELi4ES3_EELb0ELb1ELb0ELb0ELb0ELb0ELb1ELb1EEEvNS_16Flash_fwd_paramsE
        .type           _ZN5flash24flash_fwd_splitkv_kernelI23Flash_fwd_kernel_traitsILi128ELi64ELi64ELi4ELb0ELb0EN7cutlass10bfloat16_tE19Flash_kernel_traitsILi128ELi64ELi64ELi4ES3_EELb0ELb1ELb0ELb0ELb0ELb0ELb1ELb1EEEvNS_16Flash_fwd_paramsE,@function
        .size           _ZN5flash24flash_fwd_splitkv_kernelI23Flash_fwd_kernel_traitsILi128ELi64ELi64ELi4ELb0ELb0EN7cutlass10bfloat16_tE19Flash_kernel_traitsILi128ELi64ELi64ELi4ES3_EELb0ELb1ELb0ELb0ELb0ELb0ELb1ELb1EEEvNS_16Flash_fwd_paramsE,(.L_x_14946 - _ZN5flash24flash_fwd_splitkv_kernelI23Flash_fwd_kernel_traitsILi128ELi64ELi64ELi4ELb0ELb0EN7cutlass10bfloat16_tE19Flash_kernel_traitsILi128ELi64ELi64ELi4ES3_EELb0ELb1ELb0ELb0ELb0ELb0ELb1ELb1EEEvNS_16Flash_fwd_paramsE)
        .other          _ZN5flash24flash_fwd_splitkv_kernelI23Flash_fwd_kernel_traitsILi128ELi64ELi64ELi4ELb0ELb0EN7cutlass10bfloat16_tE19Flash_kernel_traitsILi128ELi64ELi64ELi4ES3_EELb0ELb1ELb0ELb0ELb0ELb0ELb1ELb1EEEvNS_16Flash_fwd_paramsE,@"STO_CUDA_ENTRY STV_DEFAULT"
_ZN5flash24flash_fwd_splitkv_kernelI23Flash_fwd_kernel_traitsILi128ELi64ELi64ELi4ELb0ELb0EN7cutlass10bfloat16_tE19Flash_kernel_traitsILi128ELi64ELi64ELi4ES3_EELb0ELb1ELb0ELb0ELb0ELb0ELb1ELb1EEEvNS_16Flash_fwd_paramsE:
.text._ZN5flash24flash_fwd_splitkv_kernelI23Flash_fwd_kernel_traitsILi128ELi64ELi64ELi4ELb0ELb0EN7cutlass10bfloat16_tE19Flash_kernel_traitsILi128ELi64ELi64ELi4ES3_EELb0ELb1ELb0ELb0ELb0ELb0ELb1ELb1EEEvNS_16Flash_fwd_paramsE:
        /* <DEDUP_REMOVED lines=29> */
[----:B------:R-:W-:Y:S05]  /*01d0*/  CALL.REL.NOINC `($_ZN5flash24flash_fwd_splitkv_kernelI23Flash_fwd_kernel_traitsILi128ELi64ELi64ELi4ELb0ELb0EN7cutlass10bfloat16_tE19Flash_kernel_traitsILi128ELi64ELi64ELi4ES3_EELb0ELb1ELb0ELb0ELb0ELb0ELb1ELb1EEEvNS_16Flash_fwd_paramsE$_ZN5flash30compute_attn_1rowblock_splitkvI23Flash_fwd_kernel_traitsILi128ELi64ELi64ELi4ELb0ELb0EN7cutlass10bfloat16_tE19Flash_kernel_traitsILi128ELi64ELi64ELi4ES3_EELb0ELb1ELb0ELb0ELb0ELb0ELb1ELb1ENS_16Flash_fwd_paramsEEEvRKT8_iiiii) ;  /* 0x0000000000087944 */ /* 0x000fea0003c00000 */
[----:B------:R-:W-:Y:S05]  /*01e0*/  BSYNC.RECONVERGENT B4 ;  /* 0x0000000000047941 */ /* 0x000fea0003800200 */
.L_x_10736:
[----:B------:R-:W-:Y:S05]  /*01f0*/  EXIT ;  /* 0x000000000000794d */ /* 0x000fea0003800000 */
        .type           $_ZN5flash24flash_fwd_splitkv_kernelI23Flash_fwd_kernel_traitsILi128ELi64ELi64ELi4ELb0ELb0EN7cutlass10bfloat16_tE19Flash_kernel_traitsILi128ELi64ELi64ELi4ES3_EELb0ELb1ELb0ELb0ELb0ELb0ELb1ELb1EEEvNS_16Flash_fwd_paramsE$_ZN5flash30compute_attn_1rowblock_splitkvI23Flash_fwd_kernel_traitsILi128ELi64ELi64ELi4ELb0ELb0EN7cutlass10bfloat16_tE19Flash_kernel_traitsILi128ELi64ELi64ELi4ES3_EELb0ELb1ELb0ELb0ELb0ELb0ELb1ELb1ENS_16Flash_fwd_paramsEEEvRKT8_iiiii,@function
        .size           $_ZN5flash24flash_fwd_splitkv_kernelI23Flash_fwd_kernel_traitsILi128ELi64ELi64ELi4ELb0ELb0EN7cutlass10bfloat16_tE19Flash_kernel_traitsILi128ELi64ELi64ELi4ES3_EELb0ELb1ELb0ELb0ELb0ELb0ELb1ELb1EEEvNS_16Flash_fwd_paramsE$_ZN5flash30compute_attn_1rowblock_splitkvI23Flash_fwd_kernel_traitsILi128ELi64ELi64ELi4ELb0ELb0EN7cutlass10bfloat16_tE19Flash_kernel_traitsILi128ELi64ELi64ELi4ES3_EELb0ELb1ELb0ELb0ELb0ELb0ELb1ELb1ENS_16Flash_fwd_paramsEEEvRKT8_iiiii,(.L_x_14946 - $_ZN5flash24flash_fwd_splitkv_kernelI23Flash_fwd_kernel_traitsILi128ELi64ELi64ELi4ELb0ELb0EN7cutlass10bfloat16_tE19Flash_kernel_traitsILi128ELi64ELi64ELi4ES3_EELb0ELb1ELb0ELb0ELb0ELb0ELb1ELb1EEEvNS_16Flash_fwd_paramsE$_ZN5flash30compute_attn_1rowblock_splitkvI23Flash_fwd_kernel_traitsILi128ELi64ELi64ELi4ELb0ELb0EN7cutlass10bfloat16_tE19Flash_kernel_traitsILi128ELi64ELi64ELi4ES3_EELb0ELb1ELb0ELb0ELb0ELb0ELb1ELb1ENS_16Flash_fwd_paramsEEEvRKT8_iiiii)
$_ZN5flash24flash_fwd_splitkv_kernelI23Flash_fwd_kernel_traitsILi128ELi64ELi64ELi4ELb0ELb0EN7cutlass10bfloat16_tE19Flash_kernel_traitsILi128ELi64ELi64ELi4ES3_EELb0ELb1ELb0ELb0ELb0ELb0ELb1ELb1EEEvNS_16Flash_fwd_paramsE$_ZN5flash30compute_attn_1rowblock_splitkvI23Flash_fwd_kernel_traitsILi128ELi64ELi64ELi4ELb0ELb0EN7cutlass10bfloat16_tE19Flash_kernel_traitsILi128ELi64ELi64ELi4ES3_EELb0ELb1ELb0ELb0ELb0ELb0ELb1ELb1ENS_16Flash_fwd_paramsEEEvRKT8_iiiii:
        /* <DEDUP_REMOVED lines=30> */
[----:B------:R-:W-:Y:S01]  /*03e0*/  ISETP.NE.U32.AND P0, PT, R10, RZ, PT ;  /* 0x000000ff0a00720c */ /* 0x000fe20003f05070 */
[----:B------:R-:W-:-:S02]  /*03f0*/  IMAD.MOV.U32 R14, RZ, RZ, -0x1 ;  /* 0xffffffffff0e7424 */ /* 0x000fc400078e00ff */
[----:B------:R-:W-:Y:S01]  /*0400*/  IMAD.X R17, R15, 0x1, R2, P1 ;  /* 0x000000010f117824 */ /* 0x000fe200008e0602 */
[----:B------:R-:W-:-:S05]  /*0410*/  ISETP.NE.AND.EX P0, PT, R11, RZ, PT, P0 ;  /* 0x000000ff0b00720c */ /* 0x000fca0003f05300 */
[----:B------:R-:W-:Y:S08]  /*0420*/  @!P2 BRA `(.L_x_10738) ;  /* 0x000000000010a947 */ /* 0x000ff00003800000 */
[----:B------:R-:W3:Y:S02]  /*0430*/  LD.E.U8 R7, desc[UR4][R102.64+0x1b2] ;  /* 0x0001b20466077980 */ /* 0x000ee4000c101100 */
[----:B---3--:R-:W-:-:S13]  /*0440*/  ISETP.NE.AND P1, PT, R7, RZ, PT ;  /* 0x000000ff0700720c */ /* 0x008fda0003f25270 */
[----:B------:R-:W-:Y:S05]  /*0450*/  @!P1 BRA `(.L_x_10738) ;  /* 0x0000000000049947 */ /* 0x000fea0003800000 */
[----:B------:R3:W5:Y:S02]  /*0460*/  LD.E R14, desc[UR4][R16.64] ;  /* 0x00000004100e7980 */ /* 0x000764000c101900 */
.L_x_10738:
[----:B------:R-:W-:Y:S05]  /*0470*/  BSYNC.RECONVERGENT B0 ;  /* 0x0000000000007941 */ /* 0x000fea0003800200 */
.L_x_10737:
[----:B------:R-:W-:Y:S04]  /*0480*/  BSSY.RECONVERGENT B0, `(.L_x_10739) ;  /* 0x0000007000007945 */ /* 0x000fe80003800200 */
[----:B------:R-:W-:Y:S05]  /*0490*/  @!P3 BRA `(.L_x_10740) ;  /* 0x000000000014b947 */ /* 0x000fea0003800000 */
[----:B-----5:R-:W4:Y:S02]  /*04a0*/  LD.E.U8 R6, desc[UR4][R102.64+0x1b2] ;  /* 0x0001b20466067980 */ /* 0x020f24000c101100 */
[----:B----4-:R-:W-:-:S13]  /*04b0*/  ISETP.NE.AND P1, PT, R6, RZ, PT ;  /* 0x000000ff0600720c */ /* 0x010fda0003f25270 */
[----:B------:R-:W4:Y:S02]  /*04c0*/  @P1 LD.E R7, desc[UR4][R16.64+0x4] ;  /* 0x0000040410071980 */ /* 0x000f24000c101900 */
[----:B----4-:R-:W-:-:S06]  /*04d0*/  @P1 IADD3 R6, PT, PT, R7, -R14, RZ ;  /* 0x8000000e07061210 */ /* 0x010fcc0007ffe0ff */
[----:B------:R4:W5:Y:S02]  /*04e0*/  @!P1 LD.E R6, desc[UR4][R16.64] ;  /* 0x0000000410069980 */ /* 0x000964000c101900 */
.L_x_10740:
[----:B------:R-:W-:Y:S05]  /*04f0*/  BSYNC.RECONVERGENT B0 ;  /* 0x0000000000007941 */ /* 0x000fea0003800200 */
.L_x_10739:
        /* <DEDUP_REMOVED lines=9> */
.L_x_10742:
[----:B------:R-:W5:Y:S01]  /*0590*/  LD.E.64 R6, desc[UR4][R102.64+0x108] ;  /* 0x0001080466067980 */ /* 0x000f62000c101b00 */
[----:B------:R-:W-:Y:S01]  /*05a0*/  BSSY.RECONVERGENT B0, `(.L_x_10744) ;  /* 0x0000006000007945 */ /* 0x000fe20003800200 */
[----:B------:R-:W-:Y:S01]  /*05b0*/  IMAD.MOV.U32 R58, RZ, RZ, RZ ;  /* 0x000000ffff3a7224 */ /* 0x000fe200078e00ff */
[----:B-----5:R-:W-:-:S04]  /*05c0*/  ISETP.NE.U32.AND P0, PT, R6, RZ, PT ;  /* 0x000000ff0600720c */ /* 0x020fc80003f05070 */
[----:B------:R-:W-:-:S13]  /*05d0*/  ISETP.NE.AND.EX P0, PT, R7, RZ, PT, P0 ;  /* 0x000000ff0700720c */ /* 0x000fda0003f05300 */
[----:B------:R-:W-:Y:S05]  /*05e0*/  @!P0 BRA `(.L_x_10745) ;  /* 0x0000000000048947 */ /* 0x000fea0003800000 */
[----:B------:R1:W5:Y:S02]  /*05f0*/  LD.E R58, desc[UR4][R102.64+0xbc] ;  /* 0x0000bc04663a7980 */ /* 0x000364000c101900 */
.L_x_10745:
[----:B------:R-:W-:Y:S05]  /*0600*/  BSYNC.RECONVERGENT B0 ;  /* 0x0000000000007941 */ /* 0x000fea0003800200 */
.L_x_10744:
[----:B-----5:R-:W-:Y:S02]  /*0610*/  IADD3 R58, PT, PT, R67, R58, RZ ;  /* 0x0000003a433a7210 */ /* 0x020fe40007ffe0ff */
.L_x_10743:
[----:B------:R-:W-:Y:S05]  /*0620*/  BSYNC.RECONVERGENT B1 ;  /* 0x0000000000017941 */ /* 0x000fea0003800200 */
.L_x_10741:
[----:B------:R-:W-:Y:S01]  /*0630*/  IMAD.SHL.U32 R156, R3, 0x40, RZ ;  /* 0x00000040039c7824 */ /* 0x000fe200078e00ff */
[----:B------:R-:W-:-:S04]  /*0640*/  MOV R155, 0x0 ;  /* 0x00000000009b7802 */ /* 0x000fc80000000f00 */
[----:B------:R-:W-:-:S13]  /*0650*/  ISETP.GT.AND P0, PT, R157, R156, PT ;  /* 0x0000009c9d00720c */ /* 0x000fda0003f04270 */
[----:B-1234-:R-:W-:Y:S05]  /*0660*/  @!P0 RET.REL.NODEC R154 `(_ZN5flash24flash_fwd_splitkv_kernelI23Flash_fwd_kernel_traitsILi128ELi64ELi64ELi4ELb0ELb0EN7cutlass10bfloat16_tE19Flash_kernel_traitsILi128ELi64ELi64ELi4ES3_EELb0ELb1ELb0ELb0ELb0ELb0ELb1ELb1EEEvNS_16Flash_fwd_paramsE) ;  /* 0xfffffff89a648950 */ /* 0x01efea0003c3ffff */
        /* <DEDUP_REMOVED lines=30> */
[--C-:B---3--:R-:W-:Y:S01]  /*0850*/  IMAD.IADD R7, R10, 0x1, R157.reuse ;  /* 0x000000010a077824 */ /* 0x108fe200078e029d */
[----:B------:R-:W-:-:S04]  /*0860*/  IADD3 R10, PT, PT, R5, R156, -R157 ;  /* 0x0000009c050a7210 */ /* 0x000fc80007ffe89d */
[----:B----4-:R-:W-:Y:S02]  /*0870*/  IADD3 R9, PT, PT, R10, 0x40, R9 ;  /* 0x000000400a097810 */ /* 0x010fe40007ffe009 */
[----:B------:R-:W-:Y:S02]  /*0880*/  IADD3 R6, PT, PT, -R7, R156, R58 ;  /* 0x0000009c07067210 */ /* 0x000fe40007ffe13a */
        /* <DEDUP_REMOVED lines=9> */
[----:B------:R-:W-:Y:S01]  /*0920*/  IMAD R148, R11, UR8, RZ ;  /* 0x000000080b947c24 */ /* 0x000fe2000f8e02ff */
[----:B------:R-:W-:Y:S02]  /*0930*/  LEA.HI R8, R8, R9, RZ, 0x6 ;  /* 0x0000000908087211 */ /* 0x000fe400078f30ff */
[----:B------:R-:W-:Y:S02]  /*0940*/  SHF.R.S32.HI R7, RZ, 0x6, R7 ;  /* 0x00000006ff077819 */ /* 0x000fe40000011407 */
[----:B------:R-:W-:Y:S02]  /*0950*/  SHF.R.S32.HI R8, RZ, 0x6, R8 ;  /* 0x00000006ff087819 */ /* 0x000fe40000011408 */
[----:B------:R-:W-:-:S02]  /*0960*/  VIADDMNMX R101, R148, R11, R10, PT ;  /* 0x0000000b94657246 */ /* 0x000fc4000380010a */
        /* <DEDUP_REMOVED lines=39> */
.L_x_10748:
[----:B------:R-:W-:Y:S05]  /*0be0*/  BSYNC.RECONVERGENT B0 ;  /* 0x0000000000007941 */ /* 0x000fea0003800200 */
.L_x_10747:
        /* <DEDUP_REMOVED lines=12> */
.L_x_10750:
[----:B------:R-:W-:Y:S05]  /*0cb0*/  BSYNC.RECONVERGENT B0 ;  /* 0x0000000000007941 */ /* 0x000fea0003800200 */
.L_x_10749:
        /* <DEDUP_REMOVED lines=12> */
.L_x_10752:
[----:B------:R-:W-:Y:S05]  /*0d80*/  BSYNC.RECONVERGENT B0 ;  /* 0x0000000000007941 */ /* 0x000fea0003800200 */
.L_x_10751:
        /* <DEDUP_REMOVED lines=12> */
.L_x_10754:
[----:B------:R-:W-:Y:S05]  /*0e50*/  BSYNC.RECONVERGENT B0 ;  /* 0x0000000000007941 */ /* 0x000fea0003800200 */
.L_x_10753:
        /* <DEDUP_REMOVED lines=11> */
.L_x_10756:
[----:B------:R-:W-:Y:S05]  /*0f10*/  BSYNC.RECONVERGENT B0 ;  /* 0x0000000000007941 */ /* 0x000fea0003800200 */
.L_x_10755:
        /* <DEDUP_REMOVED lines=11> */
.L_x_10758:
[----:B------:R-:W-:Y:S05]  /*0fd0*/  BSYNC.RECONVERGENT B0 ;  /* 0x0000000000007941 */ /* 0x000fea0003800200 */
.L_x_10757:
        /* <DEDUP_REMOVED lines=12> */
.L_x_10760:
[----:B------:R-:W-:Y:S05]  /*10a0*/  BSYNC.RECONVERGENT B0 ;  /* 0x0000000000007941 */ /* 0x000fea0003800200 */
.L_x_10759:
        /* <DEDUP_REMOVED lines=15> */
.L_x_10762:
[----:B------:R-:W-:Y:S05]  /*11a0*/  BSYNC.RECONVERGENT B0 ;  /* 0x0000000000007941 */ /* 0x000fea0003800200 */
.L_x_10761:
        /* <DEDUP_REMOVED lines=20> */
[----:B--234-:R-:W-:Y:S05]  /*12f0*/  @P6 RET.REL.NODEC R154 `(_ZN5flash24flash_fwd_splitkv_kernelI23Flash_fwd_kernel_traitsILi128ELi64ELi64ELi4ELb0ELb0EN7cutlass10bfloat16_tE19Flash_kernel_traitsILi128ELi64ELi64ELi4ES3_EELb0ELb1ELb0ELb0ELb0ELb0ELb1ELb1EEEvNS_16Flash_fwd_paramsE) ;  /* 0xffffffec9a406950 */ /* 0x01cfea0003c3ffff */
[----:B------:R-:W-:Y:S02]  /*1300*/  MOV R5, 0xff800000 ;  /* 0xff80000000057802 */ /* 0x000fe40000000f00 */
[----:B------:R-:W-:-:S03]  /*1310*/  MOV R155, 0x0 ;  /* 0x00000000009b7802 */ /* 0x000fc60000000f00 */
[----:B------:R1:W-:Y:S02]  /*1320*/  ST.E desc[UR4][R2.64+0xe0], R5 ;  /* 0x0000e00502007985 */ /* 0x0003e4000c101904 */
[----:B-1----:R-:W-:Y:S05]  /*1330*/  RET.REL.NODEC R154 `(_ZN5flash24flash_fwd_splitkv_kernelI23Flash_fwd_kernel_traitsILi128ELi64ELi64ELi4ELb0ELb0EN7cutlass10bfloat16_tE19Flash_kernel_traitsILi128ELi64ELi64ELi4ES3_EELb0ELb1ELb0ELb0ELb0ELb0ELb1ELb1EEEvNS_16Flash_fwd_paramsE) ;  /* 0xffffffec9a307950 */ /* 0x002fea0003c3ffff */
.L_x_10746:
        /* <DEDUP_REMOVED lines=24> */
[----:B-1---5:R-:W1:Y:S02]  /*14c0*/  MUFU.RCP R12, R14 ;  /* 0x0000000e000c7308 */ /* 0x022e640000001000 */
[----:B-1----:R-:W-:Y:S01]  /*14d0*/  IADD3 R12, PT, PT, R12, 0xffffffe, RZ ;  /* 0x0ffffffe0c0c7810 */ /* 0x002fe20007ffe0ff */
[----:B------:R-:W2:Y:S05]  /*14e0*/  LD.E.64 R14, desc[UR4][R102.64+0x28] ;  /* 0x00002804660e7980 */ /* 0x000eaa000c101b00 */
[----:B------:R-:W1:Y:S01]  /*14f0*/  F2I.FTZ.U32.TRUNC.NTZ R13, R12 ;  /* 0x0000000c000d7305 */ /* 0x000e62000021f000 */
[----:B------:R-:W-:-:S02]  /*1500*/  IABS R2, R11 ;  /* 0x0000000b00027213 */ /* 0x000fc40000000000 */
        /* <DEDUP_REMOVED lines=73> */
.L_x_10764:
        /* <DEDUP_REMOVED lines=39> */
[----:B------:R-:W-:Y:S02]  /*1c10*/  @!P3 MOV R6, R22 ;  /* 0x000000160006b202 */ /* 0x000fe40000000f00 */
[----:B------:R-:W-:Y:S01]  /*1c20*/  ISETP.GE.AND P1, PT, R4, RZ, PT ;  /* 0x000000ff0400720c */ /* 0x000fe20003f26270 */
[----:B------:R-:W-:Y:S01]  /*1c30*/  @!P3 IMAD.IADD R11, R23, 0x1, R11 ;  /* 0x00000001170bb824 */ /* 0x000fe200078e020b */
[----:B------:R-:W-:Y:S01]  /*1c40*/  ISETP.NE.AND P0, PT, R5, RZ, PT ;  /* 0x000000ff0500720c */ /* 0x000fe20003f05270 */
[----:B------:R-:W-:Y:S01]  /*1c50*/  @P3 IMAD.MOV.U32 R6, RZ, RZ, R20 ;  /* 0x000000ffff063224 */ /* 0x000fe200078e0014 */
[----:B------:R-:W-:-:S02]  /*1c60*/  LEA R10, R101, 0xffffffc0, 0x6 ;  /* 0xffffffc0650a7811 */ /* 0x000fc400078e30ff */
[----:B------:R-:W-:Y:S02]  /*1c70*/  @P3 IADD3 R11, PT, PT, R21, R2, RZ ;  /* 0x00000002150b3210 */ /* 0x000fe40007ffe0ff */
        /* <DEDUP_REMOVED lines=8> */
[----:B------:R-:W-:-:S02]  /*1d00*/  @!P3 IMAD R2, R9, R146, R2 ;  /* 0x000000920902b224 */ /* 0x000fc400078e0202 */
        /* <DEDUP_REMOVED lines=10> */
[----:B------:R-:W-:Y:S01]  /*1db0*/  IMAD.MOV.U32 R14, RZ, RZ, R20 ;  /* 0x000000ffff0e7224 */ /* 0x000fe200078e0014 */
[----:B------:R-:W-:Y:S01]  /*1dc0*/  SHF.R.S32.HI R4, RZ, 0x1f, R8 ;  /* 0x0000001fff047819 */ /* 0x000fe20000011408 */
[----:B------:R-:W-:-:S02]  /*1dd0*/  IMAD R11, R19, R8, RZ ;  /* 0x00000008130b7224 */ /* 0x000fc400078e02ff */
        /* <DEDUP_REMOVED lines=11> */
.L_x_10765:
[----:B------:R-:W-:Y:S05]  /*1e90*/  BSYNC.RECONVERGENT B0 ;  /* 0x0000000000007941 */ /* 0x000fea0003800200 */
.L_x_10763:
        /* <DEDUP_REMOVED lines=33> */
[----:B------:R-:W-:Y:S01]  /*20b0*/  IADD3.X R17, PT, PT, RZ, R13, RZ, P1, !PT ;  /* 0x0000000dff117210 */ /* 0x000fe20000ffe4ff */
[-C--:B------:R-:W-:Y:S01]  /*20c0*/  IMAD R7, R7, R146.reuse, RZ ;  /* 0x0000009207077224 */ /* 0x080fe200078e02ff */
[----:B------:R-:W-:Y:S02]  /*20d0*/  ISETP.GE.AND P1, PT, R6, RZ, PT ;  /* 0x000000ff0600720c */ /* 0x000fe40003f26270 */
[----:B------:R-:W-:Y:S01]  /*20e0*/  ISETP.NE.AND P2, PT, R5, RZ, PT ;  /* 0x000000ff0500720c */ /* 0x000fe20003f45270 */
[C---:B------:R-:W-:Y:S02]  /*20f0*/  IMAD R7, R10.reuse, R147, R7 ;  /* 0x000000930a077224 */ /* 0x040fe400078e0207 */
[----:B------:R-:W-:-:S04]  /*2100*/  IMAD.WIDE.U32 R28, R10, R146, R16 ;  /* 0x000000920a1c7225 */ /* 0x000fc800078e0010 */
[----:B------:R-:W-:-:S04]  /*2110*/  @P3 VIADD R20, R20, 0x1 ;  /* 0x0000000114143836 */ /* 0x000fc80000000000 */
[----:B------:R-:W-:-:S04]  /*2120*/  IMAD.MOV.U32 R6, RZ, RZ, R20 ;  /* 0x000000ffff067224 */ /* 0x000fc800078e0014 */
[----:B------:R-:W-:Y:S01]  /*2130*/  @!P1 IMAD.MOV R6, RZ, RZ, -R6 ;  /* 0x000000ffff069224 */ /* 0x000fe200078e0a06 */
[----:B------:R-:W-:Y:S02]  /*2140*/  @!P2 LOP3.LUT R6, RZ, R5, RZ, 0x33, !PT ;  /* 0x00000005ff06a212 */ /* 0x000fe400078e33ff */
[----:B------:R-:W-:Y:S02]  /*2150*/  IADD3 R21, PT, PT, R29, R7, RZ ;  /* 0x000000071d157210 */ /* 0x000fe40007ffe0ff */
[----:B------:R-:W-:Y:S01]  /*2160*/  MOV R20, R28 ;  /* 0x0000001c00147202 */ /* 0x000fe20000000f00 */
[----:B------:R-:W-:Y:S01]  /*2170*/  IMAD R5, R25, R6, RZ ;  /* 0x0000000619057224 */ /* 0x000fe200078e02ff */
        /* <DEDUP_REMOVED lines=8> */
[----:B------:R-:W-:Y:S02]  /*2200*/  IMAD R149, R145, R108, RZ ;  /* 0x0000006c91957224 */ /* 0x000fe400078e02ff */
[----:B------:R-:W-:Y:S01]  /*2210*/  LOP3.LUT R104, R104, 0x38, R61, 0x78, !PT ;  /* 0x0000003868687812 */ /* 0x000fe200078e783d */
[----:B------:R-:W-:-:S03]  /*2220*/  IMAD.SHL.U32 R49, R57, 0x40, RZ ;  /* 0x0000004039317824 */ /* 0x000fc600078e00ff */
[----:B------:R-:W-:Y:S01]  /*2230*/  LOP3.LUT R104, R104, 0x1e00, R61, 0xf8, !PT ;  /* 0x00001e0068687812 */ /* 0x000fe200078ef83d */
[----:B------:R-:W-:Y:S01]  /*2240*/  VIADD R105, R101, 0xffffffff ;  /* 0xffffffff65697836 */ /* 0x000fe20000000000 */
[----:B------:R-:W-:Y:S01]  /*2250*/  SHF.L.U32 R93, R57, 0x2, RZ ;  /* 0x00000002395d7819 */ /* 0x000fe200000006ff */
[----:B-1----:R-:W-:Y:S01]  /*2260*/  ULEA UR6, UR6, UR7, 0x18 ;  /* 0x0000000706067291 */ /* 0x002fe2000f8ec0ff */
[----:B------:R-:W-:Y:S01]  /*2270*/  LOP3.LUT R94, R49, 0x1c0, RZ, 0xc0, !PT ;  /* 0x000001c0315e7812 */ /* 0x000fe200078ec0ff */
[----:B------:R-:W-:Y:S01]  /*2280*/  IMAD.SHL.U32 R64, R144, 0x10, RZ ;  /* 0x0000001090407824 */ /* 0x000fe200078e00ff */
[----:B------:R-:W-:-:S03]  /*2290*/  SHF.R.U32.HI R59, RZ, 0x1, R57 ;  /* 0x00000001ff3b7819 */ /* 0x000fc60000011639 */
[----:B------:R-:W-:Y:S01]  /*22a0*/  LEA R104, R104, UR6, 0x1 ;  /* 0x0000000668687c11 */ /* 0x000fe2000f8e08ff */
[----:B------:R-:W-:Y:S01]  /*22b0*/  IMAD.SHL.U32 R56, R105, 0x40, RZ ;  /* 0x0000004069387824 */ /* 0x000fe200078e00ff */
[----:B------:R-:W-:Y:S02]  /*22c0*/  SHF.R.U32.HI R60, RZ, 0x4, R57 ;  /* 0x00000004ff3c7819 */ /* 0x000fe40000011639 */
[----:B------:R-:W-:Y:S02]  /*22d0*/  SHF.L.U64.HI R65, R144, 0x4, R145 ;  /* 0x0000000490417819 */ /* 0x000fe40000010291 */
[C---:B------:R-:W-:Y:S02]  /*22e0*/  SHF.L.U64.HI R63, R146.reuse, 0x4, R147 ;  /* 0x00000004923f7819 */ /* 0x040fe40000010293 */
[----:B------:R-:W-:Y:S02]  /*22f0*/  SHF.L.U32 R62, R146, 0x4, RZ ;  /* 0x00000004923e7819 */ /* 0x000fe400000006ff */
[----:B------:R-:W-:-:S02]  /*2300*/  LOP3.LUT R49, R49, 0x200, RZ, 0xc0, !PT ;  /* 0x0000020031317812 */ /* 0x000fc400078ec0ff */
        /* <DEDUP_REMOVED lines=10> */
[C---:B------:R-:W-:Y:S02]  /*23b0*/  IADD3 R26, P1, PT, R12.reuse, R0, RZ ;  /* 0x000000000c1a7210 */ /* 0x040fe40007f3e0ff */
[----:B------:R-:W-:Y:S01]  /*23c0*/  SHF.R.S32.HI R0, RZ, 0x1f, R6 ;  /* 0x0000001fff007819 */ /* 0x000fe20000011406 */
[----:B------:R-:W-:Y:S01]  /*23d0*/  IMAD R7, R23, R158, RZ ;  /* 0x0000009e17077224 */ /* 0x000fe200078e02ff */
[----:B------:R-:W-:Y:S01]  /*23e0*/  SHF.R.S32.HI R16, RZ, 0x1f, R158 ;  /* 0x0000001fff107819 */ /* 0x000fe2000001149e */
[----:B------:R-:W-:Y:S01]  /*23f0*/  IMAD.X R27, RZ, RZ, R10, P1 ;  /* 0x000000ffff1b7224 */ /* 0x000fe200008e060a */
[----:B------:R-:W-:Y:S01]  /*2400*/  IADD3 R4, P1, PT, R12, R4, RZ ;  /* 0x000000040c047210 */ /* 0x000fe20007f3e0ff */
[----:B------:R-:W-:-:S02]  /*2410*/  IMAD R5, R0, R24, R5 ;  /* 0x0000001800057224 */ /* 0x000fc400078e0205 */
[----:B------:R-:W-:Y:S02]  /*2420*/  IMAD R7, R22, R16, R7 ;  /* 0x0000001016077224 */ /* 0x000fe400078e0207 */
[----:B------:R-:W-:-:S04]  /*2430*/  IMAD.WIDE.U32 R26, R158, R22, R26 ;  /* 0x000000169e1a7225 */ /* 0x000fc800078e001a */
[----:B------:R-:W-:-:S04]  /*2440*/  IMAD.WIDE.U32 R16, R3, 0x40, R108 ;  /* 0x0000004003107825 */ /* 0x000fc800078e006c */
[----:B------:R-:W-:Y:S01]  /*2450*/  IMAD.IADD R23, R21, 0x1, R5 ;  /* 0x0000000115177824 */ /* 0x000fe200078e0205 */
[----:B------:R-:W-:Y:S01]  /*2460*/  IADD3.X R5, PT, PT, RZ, R2, RZ, P1, !PT ;  /* 0x00000002ff057210 */ /* 0x000fe20000ffe4ff */
[----:B------:R-:W-:Y:S02]  /*2470*/  IMAD.IADD R27, R27, 0x1, R7 ;  /* 0x000000011b1b7824 */ /* 0x000fe400078e0207 */
[----:B------:R-:W-:Y:S02]  /*2480*/  IMAD R3, R17, R114, RZ ;  /* 0x0000007211037224 */ /* 0x000fe400078e02ff */
[----:B------:R-:W-:Y:S02]  /*2490*/  IMAD.MOV.U32 R22, RZ, RZ, R20 ;  /* 0x000000ffff167224 */ /* 0x000fe400078e0014 */
[----:B------:R-:W-:-:S04]  /*24a0*/  IMAD.WIDE.U32 R20, R108, R144, R4 ;  /* 0x000000906c147225 */ /* 0x000fc800078e0004 */
[C---:B------:R-:W-:Y:S02]  /*24b0*/  IMAD R3, R16.reuse, R115, R3 ;  /* 0x0000007310037224 */ /* 0x040fe400078e0203 */
[----:B------:R-:W-:Y:S01]  /*24c0*/  IMAD.WIDE.U32 R4, R16, R114, R26 ;  /* 0x0000007210047225 */ /* 0x000fe200078e001a */
[----:B------:R-:W-:-:S04]  /*24d0*/  SHF.R.S32.HI R2, RZ, 0x1f, R67 ;  /* 0x0000001fff027819 */ /* 0x000fc80000011443 */
[----:B------:R-:W-:Y:S02]  /*24e0*/  IADD3 R3, PT, PT, R5, R3, RZ ;  /* 0x0000000305037210 */ /* 0x000fe40007ffe0ff */
[----:B----4-:R-:W-:Y:S01]  /*24f0*/  LEA R98, P2, R4, R8, 0x1 ;  /* 0x0000000804627211 */ /* 0x010fe200078408ff */
[----:B------:R-:W-:-:S03]  /*2500*/  IMAD.WIDE.U32 R16, R108, R146, R22 ;  /* 0x000000926c107225 */ /* 0x000fc600078e0016 */
[----:B------:R-:W-:Y:S02]  /*2510*/  LEA.HI.X R99, R4, R9, R3, 0x1, P2 ;  /* 0x0000000904637211 */ /* 0x000fe400010f0c03 */
[----:B------:R-:W-:Y:S01]  /*2520*/  LEA.HI R3, R2, R67, RZ, 0x6 ;  /* 0x0000004302037211 */ /* 0x000fe200078f30ff */
[----:B------:R-:W-:-:S03]  /*2530*/  IMAD.IADD R153, R17, 0x1, R153 ;  /* 0x0000000111997824 */ /* 0x000fc600078e0299 */
[----:B------:R-:W-:Y:S02]  /*2540*/  SHF.R.S32.HI R3, RZ, 0x6, R3 ;  /* 0x00000006ff037819 */ /* 0x000fe40000011403 */
[----:B------:R-:W-:Y:S02]  /*2550*/  LEA R152, P0, R16, R14, 0x1 ;  /* 0x0000000e10987211 */ /* 0x000fe400078008ff */
[----:B------:R-:W-:Y:S02]  /*2560*/  VIMNMX R66, PT, PT, R148, R3, !PT ;  /* 0x0000000394427248 */ /* 0x000fe40007fe0100 */
[----:B------:R-:W-:Y:S02]  /*2570*/  LEA.HI.X R153, R16, R15, R153, 0x1, P0 ;  /* 0x0000000f10997211 */ /* 0x000fe400000f0c99 */
[----:B------:R-:W-:Y:S01]  /*2580*/  ISETP.GT.AND P0, PT, R101, R66, PT ;  /* 0x000000426500720c */ /* 0x000fe20003f04270 */
[----:B------:R-:W-:Y:S01]  /*2590*/  IMAD.IADD R149, R21, 0x1, R149 ;  /* 0x0000000115957824 */ /* 0x000fe200078e0295 */
[----:B------:R-:W-:-:S02]  /*25a0*/  LEA R150, P1, R20, R18, 0x1 ;  /* 0x0000001214967211 */ /* 0x000fc400078208ff */
[----:B------:R-:W-:Y:S02]  /*25b0*/  LEA.HI R95, R95, R95, RZ, 0x1 ;  /* 0x0000005f5f5f7211 */ /* 0x000fe400078f08ff */
[----:B------:R-:W-:-:S07]  /*25c0*/  LEA.HI.X R149, R20, R19, R149, 0x1, P1 ;  /* 0x0000001314957211 */ /* 0x000fce00008f0c95 */
[----:B------:R-:W-:Y:S05]  /*25d0*/  @!P0 BRA `(.L_x_10766) ;  /* 0x0000005c00a48947 */ /* 0x000fea0003800000 */
        /* <DEDUP_REMOVED lines=11> */
[----:B------:R-:W-:Y:S01]  /*2690*/  IMAD.MOV.U32 R92, RZ, RZ, R56 ;  /* 0x000000ffff5c7224 */ /* 0x000fe200078e0038 */
[----:B------:R-:W-:Y:S01]  /*26a0*/  SHF.R.S32.HI R95, RZ, 0x1, R95 ;  /* 0x00000001ff5f7819 */ /* 0x000fe2000001145f */
[C---:B------:R-:W-:Y:S01]  /*26b0*/  VIADD R90, R108.reuse, 0x10 ;  /* 0x000000106c5a7836 */ /* 0x040fe20000000000 */
[C---:B------:R-:W-:Y:S01]  /*26c0*/  IADD3 R89, PT, PT, R108.reuse, 0x20, RZ ;  /* 0x000000206c597810 */ /* 0x040fe20007ffe0ff */
[----:B------:R-:W-:Y:S01]  /*26d0*/  VIADD R88, R108, 0x30 ;  /* 0x000000306c587836 */ /* 0x000fe20000000000 */
[C---:B------:R-:W-:Y:S01]  /*26e0*/  SHF.L.U32 R86, R95.reuse, 0x5, RZ ;  /* 0x000000055f567819 */ /* 0x040fe200000006ff */
[C---:B------:R-:W-:Y:S01]  /*26f0*/  IMAD.SHL.U32 R91, R95.reuse, 0x10, RZ ;  /* 0x000000105f5b7824 */ /* 0x040fe200078e00ff */
[----:B------:R-:W-:Y:S01]  /*2700*/  MOV R83, R101 ;  /* 0x0000006500537202 */ /* 0x000fe20000000f00 */
[----:B------:R-:W-:Y:S01]  /*2710*/  IMAD R87, R95, 0x30, RZ ;  /* 0x000000305f577824 */ /* 0x000fe200078e02ff */
[----:B------:R-:W-:Y:S01]  /*2720*/  MOV R74, R150 ;  /* 0x00000096004a7202 */ /* 0x000fe20000000f00 */
[C---:B------:R-:W-:Y:S01]  /*2730*/  IMAD R85, R101.reuse, -0x40, R67 ;  /* 0xffffffc065557824 */ /* 0x040fe200078e0243 */
[----:B------:R-:W-:Y:S01]  /*2740*/  MOV R76, R152 ;  /* 0x00000098004c7202 */ /* 0x000fe20000000f00 */
[----:B------:R-:W-:Y:S01]  /*2750*/  IMAD R84, R101, -0x40, R58 ;  /* 0xffffffc065547824 */ /* 0x000fe200078e023a */
[----:B------:R-:W-:Y:S01]  /*2760*/  MOV R77, R153 ;  /* 0x00000099004d7202 */ /* 0x000fe20000000f00 */
[----:B------:R-:W-:Y:S01]  /*2770*/  IMAD.MOV.U32 R75, RZ, RZ, R149 ;  /* 0x000000ffff4b7224 */ /* 0x000fe200078e0095 */
[----:B------:R-:W-:-:S02]  /*2780*/  SHF.R.S32.HI R82, RZ, 0x1f, R91 ;  /* 0x0000001fff527819 */ /* 0x000fc4000001145b */
[----:B------:R-:W-:Y:S02]  /*2790*/  SHF.R.S32.HI R81, RZ, 0x1f, R86 ;  /* 0x0000001fff517819 */ /* 0x000fe40000011456 */
[----:B------:R-:W-:Y:S01]  /*27a0*/  SHF.R.S32.HI R80, RZ, 0x1f, R87 ;  /* 0x0000001fff507819 */ /* 0x000fe20000011457 */
[----:B--2---:R-:W-:Y:S02]  /*27b0*/  IMAD R7, R27, R159, RZ ;  /* 0x0000009f1b077224 */ /* 0x004fe400078e02ff */
[----:B------:R-:W-:-:S04]  /*27c0*/  IMAD.WIDE.U32 R26, R159, R26, R12 ;  /* 0x0000001a9f1a7225 */ /* 0x000fc800078e000c */
[----:B---3--:R-:W-:Y:S01]  /*27d0*/  IMAD.WIDE.U32 R22, R159, R8, R12 ;  /* 0x000000089f167225 */ /* 0x008fe200078e000c */
[----:B------:R-:W-:Y:S02]  /*27e0*/  IADD3 R27, PT, PT, R27, R7, RZ ;  /* 0x000000071b1b7210 */ /* 0x000fe40007ffe0ff */
[----:B------:R-:W-:Y:S01]  /*27f0*/  SHF.R.S32.HI R8, RZ, 0x1f, R92 ;  /* 0x0000001fff087819 */ /* 0x000fe2000001145c */
[----:B------:R-:W-:Y:S02]  /*2800*/  IMAD R7, R9, R159, RZ ;  /* 0x0000009f09077224 */ /* 0x000fe400078e02ff */
[-C--:B----4-:R-:W-:Y:S01]  /*2810*/  IMAD R9, R111, R92.reuse, RZ ;  /* 0x0000005c6f097224 */ /* 0x090fe200078e02ff */
[C---:B------:R-:W-:Y:S01]  /*2820*/  SHF.L.U64.HI R78, R112.reuse, 0x4, R113 ;  /* 0x00000004704e7819 */ /* 0x040fe20000010271 */
[----:B------:R-:W-:Y:S01]  /*2830*/  IMAD.IADD R23, R23, 0x1, R7 ;  /* 0x0000000117177824 */ /* 0x000fe200078e0207 */
[----:B------:R-:W-:Y:S01]  /*2840*/  SHF.L.U32 R79, R112, 0x4, RZ ;  /* 0x00000004704f7819 */ /* 0x000fe200000006ff */
[----:B------:R-:W-:-:S02]  /*2850*/  IMAD R7, R113, R92, RZ ;  /* 0x0000005c71077224 */ /* 0x000fc400078e02ff */
[C---:B------:R-:W-:Y:S02]  /*2860*/  IMAD R9, R110.reuse, R8, R9 ;  /* 0x000000086e097224 */ /* 0x040fe400078e0209 */
[----:B------:R-:W-:-:S04]  /*2870*/  IMAD.WIDE.U32 R26, R110, R92, R26 ;  /* 0x0000005c6e1a7225 */ /* 0x000fc800078e001a */
[C---:B------:R-:W-:Y:S01]  /*2880*/  IMAD R7, R112.reuse, R8, R7 ;  /* 0x0000000870077224 */ /* 0x040fe200078e0207 */
[----:B------:R-:W-:Y:S01]  /*2890*/  IADD3 R27, PT, PT, R27, R9, RZ ;  /* 0x000000091b1b7210 */ /* 0x000fe20007ffe0ff */
[----:B------:R-:W-:-:S04]  /*28a0*/  IMAD.WIDE.U32 R24, R112, R92, R22 ;  /* 0x0000005c70187225 */ /* 0x000fc800078e0016 */
[-C--:B------:R-:W-:Y:S02]  /*28b0*/  IMAD R15, R15, R6.reuse, RZ ;  /* 0x000000060f0f7224 */ /* 0x080fe400078e02ff */
[----:B------:R-:W-:Y:S02]  /*28c0*/  IMAD R9, R21, R6, RZ ;  /* 0x0000000615097224 */ /* 0x000fe400078e02ff */
[----:B------:R-:W-:Y:S02]  /*28d0*/  IMAD.IADD R25, R25, 0x1, R7 ;  /* 0x0000000119197824 */ /* 0x000fe400078e0207 */
[-C--:B------:R-:W-:Y:S02]  /*28e0*/  IMAD R7, R14, R0.reuse, R15 ;  /* 0x000000000e077224 */ /* 0x080fe400078e020f */
[----:B------:R-:W-:Y:S01]  /*28f0*/  IMAD R0, R20, R0, R9 ;  /* 0x0000000014007224 */ /* 0x000fe200078e0209 */
[----:B------:R-:W-:Y:S01]  /*2900*/  SHF.R.S32.HI R9, RZ, 0x1f, R67 ;  /* 0x0000001fff097819 */ /* 0x000fe20000011443 */
[----:B------:R-:W-:-:S04]  /*2910*/  IMAD.WIDE.U32 R22, R6, R14, R26 ;  /* 0x0000000e06167225 */ /* 0x000fc800078e001a */
[----:B------:R-:W-:Y:S01]  /*2920*/  IMAD.WIDE.U32 R20, R6, R20, R24 ;  /* 0x0000001406147225 */ /* 0x000fe200078e0018 */
[----:B-----5:R-:W-:Y:S02]  /*2930*/  IADD3 R6, PT, PT, R56, R11, RZ ;  /* 0x0000000b38067210 */ /* 0x020fe40007ffe0ff */
[----:B------:R-:W-:Y:S01]  /*2940*/  IADD3 R11, P0, PT, -R67, R108, RZ ;  /* 0x0000006c430b7210 */ /* 0x000fe20007f1e1ff */
[----:B------:R-:W-:Y:S01]  /*2950*/  IMAD.IADD R23, R23, 0x1, R7 ;  /* 0x0000000117177824 */ /* 0x000fe200078e0207 */
[----:B------:R-:W-:Y:S01]  /*2960*/  IADD3 R21, PT, PT, R21, R0, RZ ;  /* 0x0000000015157210 */ /* 0x000fe20007ffe0ff */
[-C--:B------:R-:W-:Y:S02]  /*2970*/  IMAD R15, R6, R95.reuse, RZ ;  /* 0x0000005f060f7224 */ /* 0x080fe400078e02ff */
[----:B------:R-:W-:Y:S02]  /*2980*/  IMAD R6, R108, R95, R93 ;  /* 0x0000005f6c067224 */ /* 0x000fe400078e025d */
[----:B------:R-:W-:Y:S01]  /*2990*/  IMAD.X R9, RZ, RZ, ~R9, P0 ;  /* 0x000000ffff097224 */ /* 0x000fe200000e0e09 */
[----:B------:R-:W-:Y:S01]  /*29a0*/  SHF.R.S32.HI R73, RZ, 0x1f, R15 ;  /* 0x0000001fff497819 */ /* 0x000fe2000001140f */
[----:B------:R-:W-:Y:S01]  /*29b0*/  IMAD.WIDE.U32 R22, R110, R11, R22 ;  /* 0x0000000b6e167225 */ /* 0x000fe200078e0016 */
[----:B------:R-:W-:-:S02]  /*29c0*/  IADD3 R14, P0, PT, R15, R6, RZ ;  /* 0x000000060f0e7210 */ /* 0x000fc40007f1e0ff */
[----:B------:R-:W-:Y:S01]  /*29d0*/  IADD3 R0, PT, PT, R93, R6, RZ ;  /* 0x000000065d007210 */ /* 0x000fe20007ffe0ff */
[C---:B------:R-:W-:Y:S01]  /*29e0*/  IMAD R69, R9.reuse, R110, RZ ;  /* 0x0000006e09457224 */ /* 0x040fe200078e02ff */
[----:B------:R-:W-:Y:S01]  /*29f0*/  LEA.HI.X.SX32 R7, R6, R73, 0x1, P0 ;  /* 0x0000004906077211 */ /* 0x000fe200000f0eff */
[----:B------:R-:W-:Y:S01]  /*2a00*/  IMAD R9, R9, R112, RZ ;  /* 0x0000007009097224 */ /* 0x000fe200078e02ff */
[----:B------:R-:W-:Y:S01]  /*2a10*/  IADD3 R72, P0, PT, R15, R0, RZ ;  /* 0x000000000f487210 */ /* 0x000fe20007f1e0ff */
[-C--:B------:R-:W-:Y:S01]  /*2a20*/  IMAD R69, R111, R11.reuse, R69 ;  /* 0x0000000b6f457224 */ /* 0x080fe200078e0245 */
[----:B------:R-:W-:Y:S01]  /*2a30*/  LEA R68, P1, R22, R18, 0x1 ;  /* 0x0000001216447211 */ /* 0x000fe200078208ff */
[----:B------:R-:W-:Y:S01]  /*2a40*/  IMAD R9, R113, R11, R9 ;  /* 0x0000000b71097224 */ /* 0x000fe200078e0209 */
[----:B------:R-:W-:Y:S01]  /*2a50*/  LEA.HI.X.SX32 R73, R0, R73, 0x1, P0 ;  /* 0x0000004900497211 */ /* 0x000fe200000f0eff */
[----:B------:R-:W-:Y:S01]  /*2a60*/  IMAD.WIDE.U32 R20, R112, R11, R20 ;  /* 0x0000000b70147225 */ /* 0x000fe200078e0014 */
[----:B------:R-:W-:-:S02]  /*2a70*/  SHF.L.U64.HI R0, R14, 0x1, R7 ;  /* 0x000000010e007819 */ /* 0x000fc40000010207 */
[----:B------:R-:W-:Y:S01]  /*2a80*/  IADD3 R69, PT, PT, R23, R69, RZ ;  /* 0x0000004517457210 */ /* 0x000fe20007ffe0ff */
[----:B------:R-:W-:Y:S01]  /*2a90*/  IMAD.SHL.U32 R14, R14, 0x2, RZ ;  /* 0x000000020e0e7824 */ /* 0x000fe200078e00ff */
[----:B------:R-:W-:Y:S01]  /*2aa0*/  LEA R10, P0, R20, R16, 0x1 ;  /* 0x00000010140a7211 */ /* 0x000fe200078008ff */
[----:B------:R-:W-:Y:S01]  /*2ab0*/  IMAD.IADD R9, R21, 0x1, R9 ;  /* 0x0000000115097824 */ /* 0x000fe200078e0209 */
[C---:B------:R-:W-:Y:S02]  /*2ac0*/  SHF.L.U64.HI R73, R72.reuse, 0x1, R73 ;  /* 0x0000000148497819 */ /* 0x040fe40000010249 */
[----:B------:R-:W-:Y:S02]  /*2ad0*/  SHF.L.U32 R72, R72, 0x1, RZ ;  /* 0x0000000148487819 */ /* 0x000fe400000006ff */
[----:B------:R-:W-:Y:S02]  /*2ae0*/  LEA.HI.X R69, R22, R19, R69, 0x1, P1 ;  /* 0x0000001316457211 */ /* 0x000fe400008f0c45 */
[----:B------:R-:W-:-:S02]  /*2af0*/  LEA.HI.X R9, R20, R17, R9, 0x1, P0 ;  /* 0x0000001114097211 */ /* 0x000fc400000f0c09 */
[C---:B------:R-:W-:Y:S02]  /*2b00*/  IADD3 R50, P1, PT, R4.reuse, R14, RZ ;  /* 0x0000000e04327210 */ /* 0x040fe40007f3e0ff */
[----:B------:R-:W-:Y:S02]  /*2b10*/  IADD3 R70, P3, PT, R4, R72, RZ ;  /* 0x0000004804467210 */ /* 0x000fe40007f7e0ff */
[C---:B------:R-:W-:Y:S01]  /*2b20*/  IADD3 R14, P0, PT, R2.reuse, R14, RZ ;  /* 0x0000000e020e7210 */ /* 0x040fe20007f1e0ff */
[C-C-:B------:R-:W-:Y:S01]  /*2b30*/  IMAD.X R51, R5.reuse, 0x1, R0.reuse, P1 ;  /* 0x0000000105337824 */ /* 0x140fe200008e0600 */
[----:B------:R-:W-:Y:S02]  /*2b40*/  IADD3 R72, P2, PT, R2, R72, RZ ;  /* 0x0000004802487210 */ /* 0x000fe40007f5e0ff */
[-C--:B------:R-:W-:Y:S01]  /*2b50*/  IADD3.X R71, PT, PT, R5, R73.reuse, RZ, P3, !PT ;  /* 0x0000004905477210 */ /* 0x080fe20001ffe4ff */
[C---:B------:R-:W-:Y:S01]  /*2b60*/  IMAD.X R15, R3.reuse, 0x1, R0, P0 ;  /* 0x00000001030f7824 */ /* 0x040fe200000e0600 */
[----:B------:R-:W-:-:S09]  /*2b70*/  IADD3.X R73, PT, PT, R3, R73, RZ, P2, !PT ;  /* 0x0000004903497210 */ /* 0x000fd200017fe4ff */
.L_x_10819:
[----:B------:R-:W-:Y:S01]  /*2b80*/  VIADD R84, R84, 0x40 ;  /* 0x0000004054547836 */ /* 0x000fe20000000000 */
[----:B------:R-:W-:Y:S01]  /*2b90*/  BSSY.RECONVERGENT B0, `(.L_x_10767) ;  /* 0x0000011000007945 */ /* 0x000fe20003800200 */
[----:B------:R-:W-:Y:S03]  /*2ba0*/  VIADD R85, R85, 0x40 ;  /* 0x0000004055557836 */ /* 0x000fe60000000000 */
[-C--:B------:R-:W-:Y:S02]  /*2bb0*/  ISETP.GE.AND P0, PT, R108, R84.reuse, PT ;  /* 0x000000546c00720c */ /* 0x080fe40003f06270 */
        /* <DEDUP_REMOVED lines=14> */
.L_x_10768:
[----:B------:R-:W-:Y:S05]  /*2ca0*/  BSYNC.RECONVERGENT B0 ;  /* 0x0000000000007941 */ /* 0x000fea0003800200 */
.L_x_10767:
        /* <DEDUP_REMOVED lines=12> */
.L_x_10770:
[----:B------:R-:W-:Y:S05]  /*2d70*/  BSYNC.RECONVERGENT B0 ;  /* 0x0000000000007941 */ /* 0x000fea0003800200 */
.L_x_10769:
        /* <DEDUP_REMOVED lines=12> */
.L_x_10772:
[----:B------:R-:W-:Y:S05]  /*2e40*/  BSYNC.RECONVERGENT B0 ;  /* 0x0000000000007941 */ /* 0x000fea0003800200 */
.L_x_10771:
        /* <DEDUP_REMOVED lines=14> */
.L_x_10774:
[----:B------:R-:W-:Y:S05]  /*2f30*/  BSYNC.RECONVERGENT B0 ;  /* 0x0000000000007941 */ /* 0x000fea0003800200 */
.L_x_10773:
        /* <DEDUP_REMOVED lines=26> */
.L_x_10778:
[----:B------:R-:W-:Y:S05]  /*30e0*/  BSYNC.RECONVERGENT B0 ;  /* 0x0000000000007941 */ /* 0x000fea0003800200 */
.L_x_10777:
        /* <DEDUP_REMOVED lines=12> */
.L_x_10780:
[----:B------:R-:W-:Y:S05]  /*31b0*/  BSYNC.RECONVERGENT B0 ;  /* 0x0000000000007941 */ /* 0x000fea0003800200 */
.L_x_10779:
        /* <DEDUP_REMOVED lines=12> */
.L_x_10782:
[----:B------:R-:W-:Y:S05]  /*3280*/  BSYNC.RECONVERGENT B0 ;  /* 0x0000000000007941 */ /* 0x000fea0003800200 */
.L_x_10781:
        /* <DEDUP_REMOVED lines=17> */
.L_x_10776:
        /* <DEDUP_REMOVED lines=57> */
.L_x_10788:
[----:B------:R-:W-:Y:S05]  /*3730*/  BSYNC.RECONVERGENT B0 ;  /* 0x0000000000007941 */ /* 0x000fea0003800200 */
.L_x_10787:
        /* <DEDUP_REMOVED lines=47> */
.L_x_10786:
[----:B------:R-:W-:Y:S05]  /*3a30*/  BSYNC.RECONVERGENT B1 ;  /* 0x0000000000017941 */ /* 0x000fea0003800200 */
.L_x_10785:
        /* <DEDUP_REMOVED lines=62> */
.L_x_10792:
[----:B------:R-:W-:Y:S05]  /*3e20*/  BSYNC.RECONVERGENT B0 ;  /* 0x0000000000007941 */ /* 0x000fea0003800200 */
.L_x_10791:
        /* <DEDUP_REMOVED lines=47> */
.L_x_10790:
[----:B------:R-:W-:Y:S05]  /*4120*/  BSYNC.RECONVERGENT B1 ;  /* 0x0000000000017941 */ /* 0x000fea0003800200 */
.L_x_10789:
        /* <DEDUP_REMOVED lines=60> */
.L_x_10796:
[----:B------:R-:W-:Y:S05]  /*44f0*/  BSYNC.RECONVERGENT B0 ;  /* 0x0000000000007941 */ /* 0x000fea0003800200 */
.L_x_10795:
        /* <DEDUP_REMOVED lines=47> */
.L_x_10794:
[----:B------:R-:W-:Y:S05]  /*47f0*/  BSYNC.RECONVERGENT B1 ;  /* 0x0000000000017941 */ /* 0x000fea0003800200 */
.L_x_10793:
        /* <DEDUP_REMOVED lines=63> */
.L_x_10800:
[----:B------:R-:W-:Y:S05]  /*4bf0*/  BSYNC.RECONVERGENT B0 ;  /* 0x0000000000007941 */ /* 0x000fea0003800200 */
.L_x_10799:
        /* <DEDUP_REMOVED lines=47> */
.L_x_10798:
[----:B------:R-:W-:Y:S05]  /*4ef0*/  BSYNC.RECONVERGENT B1 ;  /* 0x0000000000017941 */ /* 0x000fea0003800200 */
.L_x_10797:
[----:B------:R-:W2:Y:S02]  /*4f00*/  LD.E R3, desc[UR4][R102.64+0xd0] ;  /* 0x0000d00466037980 */ /* 0x000ea4000c101900 */
[----:B--2---:R-:W-:Y:S05]  /*4f10*/  IMAD.U32 R3, R3, -0x20, RZ ;  /* 0xffffffe003037824 */ /* 0x004fea00078e00ff */
[C---:B------:R-:W-:Y:S02]  /*4f20*/  LEA R14, P1, R3.reuse, R14, 0x1 ;  /* 0x0000000e030e7211 */ /* 0x040fe400078208ff */
[C---:B------:R-:W-:Y:S02]  /*4f30*/  LEA R50, P0, R3.reuse, R50, 0x1 ;  /* 0x0000003203327211 */ /* 0x040fe400078008ff */
[C---:B------:R-:W-:Y:S02]  /*4f40*/  LEA.HI.X.SX32 R15, R3.reuse, R15, 0x1, P1 ;  /* 0x0000000f030f7211 */ /* 0x040fe400008f0eff */
[----:B------:R-:W-:Y:S01]  /*4f50*/  LEA.HI.X.SX32 R51, R3, R51, 0x1, P0 ;  /* 0x0000003303337211 */ /* 0x000fe200000f0eff */
[----:B------:R-:W-:Y:S05]  /*4f60*/  BRA `(.L_x_10783) ;  /* 0x0000002c00a07947 */ /* 0x000fea0003800000 */
.L_x_10784:
        /* <DEDUP_REMOVED lines=95> */
.L_x_10804:
[----:B------:R-:W-:Y:S05]  /*5560*/  BSYNC.RECONVERGENT B0 ;  /* 0x0000000000007941 */ /* 0x000fea0003800200 */
.L_x_10803:
        /* <DEDUP_REMOVED lines=88> */
.L_x_10802:
[----:B------:R-:W-:Y:S05]  /*5af0*/  BSYNC.RECONVERGENT B1 ;  /* 0x0000000000017941 */ /* 0x000fea0003800200 */
.L_x_10801:
        /* <DEDUP_REMOVED lines=94> */
.L_x_10808:
[----:B------:R-:W-:Y:S05]  /*60e0*/  BSYNC.RECONVERGENT B0 ;  /* 0x0000000000007941 */ /* 0x000fea0003800200 */
.L_x_10807:
        /* <DEDUP_REMOVED lines=88> */
.L_x_10806:
[----:B------:R-:W-:Y:S05]  /*6670*/  BSYNC.RECONVERGENT B1 ;  /* 0x0000000000017941 */ /* 0x000fea0003800200 */
.L_x_10805:
        /* <DEDUP_REMOVED lines=95> */
.L_x_10812:
[----:B------:R-:W-:Y:S05]  /*6c70*/  BSYNC.RECONVERGENT B0 ;  /* 0x0000000000007941 */ /* 0x000fea0003800200 */
.L_x_10811:
        /* <DEDUP_REMOVED lines=86> */
.L_x_10810:
[----:B------:R-:W-:Y:S05]  /*71e0*/  BSYNC.RECONVERGENT B1 ;  /* 0x0000000000017941 */ /* 0x000fea0003800200 */
.L_x_10809:
        /* <DEDUP_REMOVED lines=98> */
.L_x_10816:
[----:B------:R-:W-:Y:S05]  /*7810*/  BSYNC.RECONVERGENT B0 ;  /* 0x0000000000007941 */ /* 0x000fea0003800200 */
.L_x_10815:
        /* <DEDUP_REMOVED lines=86> */
.L_x_10814:
[----:B------:R-:W-:Y:S05]  /*7d80*/  BSYNC.RECONVERGENT B1 ;  /* 0x0000000000017941 */ /* 0x000fea0003800200 */
.L_x_10813:
[----:B------:R-:W3:Y:S02]  /*7d90*/  LD.E R3, desc[UR4][R102.64+0xd0] ;  /* 0x0000d00466037980 */ /* 0x000ee4000c101900 */
[----:B---3--:R-:W-:Y:S05]  /*7da0*/  IMAD.U32 R3, R3, -0x20, RZ ;  /* 0xffffffe003037824 */ /* 0x008fea00078e00ff */
[C---:B------:R-:W-:Y:S02]  /*7db0*/  LEA R72, P1, R3.reuse, R72, 0x1 ;  /* 0x0000004803487211 */ /* 0x040fe400078208ff */
[C---:B------:R-:W-:Y:S02]  /*7dc0*/  LEA R70, P0, R3.reuse, R70, 0x1 ;  /* 0x0000004603467211 */ /* 0x040fe400078008ff */
[C---:B------:R-:W-:Y:S02]  /*7dd0*/  LEA.HI.X.SX32 R73, R3.reuse, R73, 0x1, P1 ;  /* 0x0000004903497211 */ /* 0x040fe400008f0eff */
[----:B------:R-:W-:Y:S09]  /*7de0*/  LEA.HI.X.SX32 R71, R3, R71, 0x1, P0 ;  /* 0x0000004703477211 */ /* 0x000ff200000f0eff */
.L_x_10783:
[----:B------:R-:W-:Y:S05]  /*7df0*/  BSYNC.RECONVERGENT B2 ;  /* 0x0000000000027941 */ /* 0x000fea0003800200 */
.L_x_10775:
        /* <DEDUP_REMOVED lines=101> */
.L_x_10818:
[----:B------:R-:W-:Y:S05]  /*8450*/  BSYNC.RECONVERGENT B0 ;  /* 0x0000000000007941 */ /* 0x000fea0003800200 */
.L_x_10817:
[----:B------:R-:W-:Y:S05]  /*8460*/  @P2 BRA `(.L_x_10819) ;  /* 0xffffffa400c42947 */ /* 0x000fea000383ffff */
.L_x_10766:
        /* <DEDUP_REMOVED lines=34> */
.L_x_10823:
[----:B------:R-:W-:Y:S05]  /*8690*/  BSYNC.RECONVERGENT B0 ;  /* 0x0000000000007941 */ /* 0x000fea0003800200 */
.L_x_10822:
        /* <DEDUP_REMOVED lines=14> */
.L_x_10825:
[----:B------:R-:W-:Y:S05]  /*8780*/  BSYNC.RECONVERGENT B0 ;  /* 0x0000000000007941 */ /* 0x000fea0003800200 */
.L_x_10824:
        /* <DEDUP_REMOVED lines=16> */
.L_x_10827:
[----:B------:R-:W-:Y:S05]  /*8890*/  BSYNC.RECONVERGENT B0 ;  /* 0x0000000000007941 */ /* 0x000fea0003800200 */
.L_x_10826:
        /* <DEDUP_REMOVED lines=16> */
.L_x_10821:
        /* <DEDUP_REMOVED lines=84> */
.L_x_10835:
[----:B------:R-:W-:Y:S05]  /*8ee0*/  BSYNC.RECONVERGENT B0 ;  /* 0x0000000000007941 */ /* 0x000fea0003800200 */
.L_x_10834:
[----:B-----5:R-:W-:Y:S01]  /*8ef0*/  IMAD.MOV.U32 R6, RZ, RZ, R10 ;  /* 0x000000ffff067224 */ /* 0x020fe200078e000a */
[----:B------:R-:W-:Y:S01]  /*8f00*/  MOV R4, R8 ;  /* 0x0000000800047202 */ /* 0x000fe20000000f00 */
[----:B------:R-:W-:Y:S01]  /*8f10*/  IMAD.MOV.U32 R7, RZ, RZ, R11 ;  /* 0x000000ffff077224 */ /* 0x000fe200078e000b */
[----:B------:R-:W-:Y:S02]  /*8f20*/  MOV R5, R9 ;  /* 0x0000000900057202 */ /* 0x000fe40000000f00 */
.L_x_10833:
[----:B------:R-:W-:Y:S05]  /*8f30*/  BSYNC.RECONVERGENT B1 ;  /* 0x0000000000017941 */ /* 0x000fea0003800200 */
.L_x_10832:
        /* <DEDUP_REMOVED lines=48> */
.L_x_10837:
[----:B------:R-:W-:Y:S05]  /*9240*/  BSYNC.RECONVERGENT B0 ;  /* 0x0000000000007941 */ /* 0x000fea0003800200 */
.L_x_10836:
[----:B-----5:R3:W-:Y:S02]  /*9250*/  STS.128 [R104+0x2000], R8 ;  /* 0x0020000868007388 */ /* 0x0207e40000000c00 */
.L_x_10831:
[----:B------:R-:W-:Y:S05]  /*9260*/  BSYNC.RECONVERGENT B2 ;  /* 0x0000000000027941 */ /* 0x000fea0003800200 */
.L_x_10830:
        /* <DEDUP_REMOVED lines=60> */
.L_x_10843:
[----:B------:R-:W-:Y:S05]  /*9630*/  BSYNC.RECONVERGENT B0 ;  /* 0x0000000000007941 */ /* 0x000fea0003800200 */
.L_x_10842:
[----:B-----5:R1:W-:Y:S02]  /*9640*/  STS.128 [R104+0x800], R8 ;  /* 0x0008000868007388 */ /* 0x0203e40000000c00 */
.L_x_10841:
[----:B------:R-:W-:Y:S05]  /*9650*/  BSYNC.RECONVERGENT B1 ;  /* 0x0000000000017941 */ /* 0x000fea0003800200 */
.L_x_10840:
        /* <DEDUP_REMOVED lines=53> */
.L_x_10845:
[----:B------:R-:W-:Y:S05]  /*99b0*/  BSYNC.RECONVERGENT B0 ;  /* 0x0000000000007941 */ /* 0x000fea0003800200 */
.L_x_10844:
[----:B-----5:R3:W-:Y:S02]  /*99c0*/  STS.128 [R104+0x2800], R8 ;  /* 0x0028000868007388 */ /* 0x0207e40000000c00 */
.L_x_10839:
[----:B------:R-:W-:Y:S05]  /*99d0*/  BSYNC.RECONVERGENT B2 ;  /* 0x0000000000027941 */ /* 0x000fea0003800200 */
.L_x_10838:
[----:B------:R-:W-:Y:S01]  /*99e0*/  IADD3 R30, PT, PT, R108, 0x20, RZ ;  /* 0x000000206c1e7810 */ /* 0x000fe20007ffe0ff */
[----:B------:R-:W-:Y:S03]  /*99f0*/  BSSY.RECONVERGENT B2, `(.L_x_10846) ;  /* 0x0000076000027945 */ /* 0x000fe60003800200 */
[----:B------:R-:W-:-:S13]  /*9a00*/  ISETP.GE.AND P0, PT, R30, R19, PT ;  /* 0x000000131e00720c */ /* 0x000fda0003f06270 */
[----:B------:R-:W-:Y:S05]  /*9a10*/  @P0 BRA `(.L_x_10847) ;  /* 0x0000000400cc0947 */ /* 0x000fea0003800000 */
[----:B-----5:R-:W-:Y:S01]  /*9a20*/  ISETP.GE.AND P0, PT, R12, R17, PT ;  /* 0x000000110c00720c */ /* 0x020fe20003f06270 */
[----:B------:R-:W-:Y:S01]  /*9a30*/  BSSY.RECONVERGENT B1, `(.L_x_10848) ;  /* 0x000003a000017945 */ /* 0x000fe20003800200 */
[----:B-1-3--:R-:W-:Y:S01]  /*9a40*/  LEA R36, P1, R114, R98, 0x6 ;  /* 0x0000006272247211 */ /* 0x00afe200078230ff */
        /* <DEDUP_REMOVED lines=54> */
.L_x_10851:
[----:B------:R-:W-:Y:S05]  /*9db0*/  BSYNC.RECONVERGENT B0 ;  /* 0x0000000000007941 */ /* 0x000fea0003800200 */
.L_x_10850:
[----:B-----5:R1:W-:Y:S02]  /*9dc0*/  STS.128 [R104+0x1000], R8 ;  /* 0x0010000868007388 */ /* 0x0203e40000000c00 */
.L_x_10849:
[----:B------:R-:W-:Y:S05]  /*9dd0*/  BSYNC.RECONVERGENT B1 ;  /* 0x0000000000017941 */ /* 0x000fea0003800200 */
.L_x_10848:
        /* <DEDUP_REMOVED lines=53> */
.L_x_10853:
[----:B------:R-:W-:Y:S05]  /*a130*/  BSYNC.RECONVERGENT B0 ;  /* 0x0000000000007941 */ /* 0x000fea0003800200 */
.L_x_10852:
[----:B-----5:R1:W-:Y:S02]  /*a140*/  STS.128 [R104+0x3000], R8 ;  /* 0x0030000868007388 */ /* 0x0203e40000000c00 */
.L_x_10847:
[----:B------:R-:W-:Y:S05]  /*a150*/  BSYNC.RECONVERGENT B2 ;  /* 0x0000000000027941 */ /* 0x000fea0003800200 */
.L_x_10846:
        /* <DEDUP_REMOVED lines=62> */
.L_x_10857:
[----:B------:R-:W-:Y:S05]  /*a540*/  BSYNC.RECONVERGENT B0 ;  /* 0x0000000000007941 */ /* 0x000fea0003800200 */
.L_x_10856:
[----:B-----5:R3:W-:Y:S02]  /*a550*/  STS.128 [R104+0x1800], R8 ;  /* 0x0018000868007388 */ /* 0x0207e40000000c00 */
.L_x_10855:
[----:B------:R-:W-:Y:S05]  /*a560*/  BSYNC.RECONVERGENT B1 ;  /* 0x0000000000017941 */ /* 0x000fea0003800200 */
.L_x_10854:
        /* <DEDUP_REMOVED lines=17> */
[C---:B-----5:R-:W-:Y:S01]  /*a680*/  IMAD.U32 R14, R8.reuse, 0x10000, RZ ;  /* 0x00010000080e7824 */ /* 0x060fe200078e00ff */
[----:B------:R-:W-:Y:S01]  /*a690*/  LOP3.LUT R7, R8, 0xffff0000, RZ, 0xc0, !PT ;  /* 0xffff000008077812 */ /* 0x000fe200078ec0ff */
[----:B------:R-:W-:Y:S01]  /*a6a0*/  IMAD.U32 R16, R10, 0x10000, RZ ;  /* 0x000100000a107824 */ /* 0x000fe200078e00ff */
[C---:B------:R-:W-:Y:S02]  /*a6b0*/  LOP3.LUT R6, R9.reuse, 0xffff0000, RZ, 0xc0, !PT ;  /* 0xffff000009067812 */ /* 0x040fe400078ec0ff */
[----:B------:R-:W-:-:S02]  /*a6c0*/  SHF.L.U32 R17, R9, 0x10, RZ ;  /* 0x0000001009117819 */ /* 0x000fc400000006ff */
[----:B------:R-:W-:Y:S02]  /*a6d0*/  LOP3.LUT R15, R10, 0xffff0000, RZ, 0xc0, !PT ;  /* 0xffff00000a0f7812 */ /* 0x000fe400078ec0ff */
[C---:B------:R-:W-:Y:S02]  /*a6e0*/  LOP3.LUT R10, R11.reuse, 0xffff0000, RZ, 0xc0, !PT ;  /* 0xffff00000b0a7812 */ /* 0x040fe400078ec0ff */
[----:B------:R-:W-:Y:S02]  /*a6f0*/  SHF.L.U32 R11, R11, 0x10, RZ ;  /* 0x000000100b0b7819 */ /* 0x000fe400000006ff */
[C---:B--2---:R-:W-:Y:S02]  /*a700*/  SHF.L.U32 R8, R2.reuse, 0x10, RZ ;  /* 0x0000001002087819 */ /* 0x044fe400000006ff */
[----:B------:R-:W-:Y:S01]  /*a710*/  LOP3.LUT R2, R2, 0xffff0000, RZ, 0xc0, !PT ;  /* 0xffff000002027812 */ /* 0x000fe200078ec0ff */
[C---:B----4-:R-:W-:Y:S01]  /*a720*/  IMAD.U32 R9, R4.reuse, 0x10000, RZ ;  /* 0x0001000004097824 */ /* 0x050fe200078e00ff */
        /* <DEDUP_REMOVED lines=26> */
.L_x_10859:
[----:B------:R-:W-:Y:S05]  /*a8d0*/  BSYNC.RECONVERGENT B0 ;  /* 0x0000000000007941 */ /* 0x000fea0003800200 */
.L_x_10858:
[----:B-----5:R1:W-:Y:S01]  /*a8e0*/  STS.128 [R104+0x3800], R8 ;  /* 0x0038000868007388 */ /* 0x0203e20000000c00 */
[----:B------:R-:W-:Y:S05]  /*a8f0*/  BRA `(.L_x_10828) ;  /* 0x0000002c00787947 */ /* 0x000fea0003800000 */
.L_x_10829:
        /* <DEDUP_REMOVED lines=31> */
[----:B------:R-:W2:Y:S04]  /*aaf0*/  LD.E.128 R8, desc[UR4][R8.64] ;  /* 0x0000000408087980 */ /* 0x000ea8000c101d00 */
[----:B------:R-:W3:Y:S01]  /*ab00*/  LD.E.128 R20, desc[UR4][R20.64] ;  /* 0x0000000414147980 */ /* 0x000ee2000c101d00 */
[----:B------:R-:W-:-:S06]  /*ab10*/  IMAD.X R17, R35, 0x1, R17, P0 ;  /* 0x0000000123117824 */ /* 0x000fcc00000e0611 */
[----:B------:R-:W4:Y:S01]  /*ab20*/  LD.E.128 R16, desc[UR4][R16.64] ;  /* 0x0000000410107980 */ /* 0x000f22000c101d00 */
[C---:B-----5:R-:W-:Y:S01]  /*ab30*/  LOP3.LUT R0, R5.reuse, 0xffff0000, RZ, 0xc0, !PT ;  /* 0xffff000005007812 */ /* 0x060fe200078ec0ff */
[----:B------:R-:W-:Y:S01]  /*ab40*/  IMAD.U32 R38, R5, 0x10000, RZ ;  /* 0x0001000005267824 */ /* 0x000fe200078e00ff */
[C---:B------:R-:W-:Y:S01]  /*ab50*/  LOP3.LUT R5, R7.reuse, 0xffff0000, RZ, 0xc0, !PT ;  /* 0xffff000007057812 */ /* 0x040fe200078ec0ff */
[----:B------:R-:W-:Y:S01]  /*ab60*/  IMAD.U32 R40, R7, 0x10000, RZ ;  /* 0x0001000007287824 */ /* 0x000fe200078e00ff */
[----:B------:R-:W-:Y:S02]  /*ab70*/  SHF.L.U32 R30, R4, 0x10, RZ ;  /* 0x00000010041e7819 */ /* 0x000fe400000006ff */
[----:B------:R-:W-:Y:S02]  /*ab80*/  SHF.L.U32 R36, R6, 0x10, RZ ;  /* 0x0000001006247819 */ /* 0x000fe400000006ff */
[----:B------:R-:W-:Y:S02]  /*ab90*/  LOP3.LUT R4, R4, 0xffff0000, RZ, 0xc0, !PT ;  /* 0xffff000004047812 */ /* 0x000fe400078ec0ff */
[----:B------:R-:W-:-:S02]  /*aba0*/  LOP3.LUT R6, R6, 0xffff0000, RZ, 0xc0, !PT ;  /* 0xffff000006067812 */ /* 0x000fc400078ec0ff */
[C---:B--2---:R-:W-:Y:S01]  /*abb0*/  SHF.L.U32 R39, R8.reuse, 0x10, RZ ;  /* 0x0000001008277819 */ /* 0x044fe200000006ff */
[C---:B------:R-:W-:Y:S01]  /*abc0*/  IMAD.U32 R7, R9.reuse, 0x10000, RZ ;  /* 0x0001000009077824 */ /* 0x040fe200078e00ff */
[----:B------:R-:W-:Y:S02]  /*abd0*/  LOP3.LUT R8, R8, 0xffff0000, RZ, 0xc0, !PT ;  /* 0xffff000008087812 */ /* 0x000fe400078ec0ff */
        /* <DEDUP_REMOVED lines=8> */
[----:B---3--:R-:W-:Y:S01]  /*ac60*/  SHF.L.U32 R44, R20, 0x10, RZ ;  /* 0x00000010142c7819 */ /* 0x008fe200000006ff */
[----:B------:R-:W-:Y:S01]  /*ac70*/  @P1 FADD.FTZ R10, -R10, -RZ ;  /* 0x800000ff0a0a1221 */ /* 0x000fe20000010100 */
[----:B------:R-:W-:Y:S01]  /*ac80*/  LOP3.LUT R43, R20, 0xffff0000, RZ, 0xc0, !PT ;  /* 0xffff0000142b7812 */ /* 0x000fe200078ec0ff */
[C---:B------:R-:W-:Y:S01]  /*ac90*/  IMAD.U32 R20, R21.reuse, 0x10000, RZ ;  /* 0x0001000015147824 */ /* 0x040fe200078e00ff */
        /* <DEDUP_REMOVED lines=37> */
.L_x_10864:
[----:B------:R-:W-:Y:S05]  /*aef0*/  BSYNC.RECONVERGENT B0 ;  /* 0x0000000000007941 */ /* 0x000fea0003800200 */
.L_x_10863:
[----:B------:R-:W-:Y:S05]  /*af00*/  BSYNC.RECONVERGENT B1 ;  /* 0x0000000000017941 */ /* 0x000fea0003800200 */
.L_x_10862:
        /* <DEDUP_REMOVED lines=26> */
[C---:B-----5:R-:W-:Y:S01]  /*b0b0*/  LOP3.LUT R0, R21.reuse, 0xffff0000, RZ, 0xc0, !PT ;  /* 0xffff000015007812 */ /* 0x060fe200078ec0ff */
[----:B------:R-:W-:Y:S01]  /*b0c0*/  IMAD.U32 R38, R21, 0x10000, RZ ;  /* 0x0001000015267824 */ /* 0x000fe200078e00ff */
[C---:B------:R-:W-:Y:S01]  /*b0d0*/  LOP3.LUT R21, R23.reuse, 0xffff0000, RZ, 0xc0, !PT ;  /* 0xffff000017157812 */ /* 0x040fe200078ec0ff */
[----:B------:R-:W-:Y:S01]  /*b0e0*/  IMAD.U32 R40, R23, 0x10000, RZ ;  /* 0x0001000017287824 */ /* 0x000fe200078e00ff */
[----:B------:R-:W-:-:S02]  /*b0f0*/  SHF.L.U32 R30, R20, 0x10, RZ ;  /* 0x00000010141e7819 */ /* 0x000fc400000006ff */
[----:B------:R-:W-:Y:S02]  /*b100*/  SHF.L.U32 R36, R22, 0x10, RZ ;  /* 0x0000001016247819 */ /* 0x000fe400000006ff */
        /* <DEDUP_REMOVED lines=54> */
.L_x_10866:
[----:B------:R-:W-:Y:S05]  /*b470*/  BSYNC.RECONVERGENT B0 ;  /* 0x0000000000007941 */ /* 0x000fea0003800200 */
.L_x_10865:
[----:B-----5:R4:W-:Y:S02]  /*b480*/  STS.128 [R104+0x2000], R20 ;  /* 0x0020001468007388 */ /* 0x0209e40000000c00 */
.L_x_10861:
[----:B------:R-:W-:Y:S05]  /*b490*/  BSYNC.RECONVERGENT B2 ;  /* 0x0000000000027941 */ /* 0x000fea0003800200 */
.L_x_10860:
        /* <DEDUP_REMOVED lines=92> */
.L_x_10872:
[----:B------:R-:W-:Y:S05]  /*ba60*/  BSYNC.RECONVERGENT B0 ;  /* 0x0000000000007941 */ /* 0x000fea0003800200 */
.L_x_10871:
[----:B-----5:R4:W-:Y:S02]  /*ba70*/  STS.128 [R104+0x800], R20 ;  /* 0x0008001468007388 */ /* 0x0209e40000000c00 */
.L_x_10870:
[----:B------:R-:W-:Y:S05]  /*ba80*/  BSYNC.RECONVERGENT B1 ;  /* 0x0000000000017941 */ /* 0x000fea0003800200 */
.L_x_10869:
        /* <DEDUP_REMOVED lines=84> */
.L_x_10874:
[----:B------:R-:W-:Y:S05]  /*bfd0*/  BSYNC.RECONVERGENT B0 ;  /* 0x0000000000007941 */ /* 0x000fea0003800200 */
.L_x_10873:
[----:B-----5:R4:W-:Y:S02]  /*bfe0*/  STS.128 [R104+0x2800], R20 ;  /* 0x0028001468007388 */ /* 0x0209e40000000c00 */
.L_x_10868:
[----:B------:R-:W-:Y:S05]  /*bff0*/  BSYNC.RECONVERGENT B2 ;  /* 0x0000000000027941 */ /* 0x000fea0003800200 */
.L_x_10867:
[----:B------:R-:W-:Y:S01]  /*c000*/  IADD3 R30, PT, PT, R108, 0x20, RZ ;  /* 0x000000206c1e7810 */ /* 0x000fe20007ffe0ff */
[----:B------:R-:W-:Y:S03]  /*c010*/  BSSY.RECONVERGENT B2, `(.L_x_10875) ;  /* 0x00000b5000027945 */ /* 0x000fe60003800200 */
[----:B------:R-:W-:-:S13]  /*c020*/  ISETP.GE.AND P0, PT, R30, R25, PT ;  /* 0x000000191e00720c */ /* 0x000fda0003f06270 */
[----:B------:R-:W-:Y:S05]  /*c030*/  @P0 BRA `(.L_x_10876) ;  /* 0x0000000800c80947 */ /* 0x000fea0003800000 */
[----:B-----5:R-:W-:Y:S01]  /*c040*/  ISETP.GE.AND P1, PT, R12, R29, PT ;  /* 0x0000001d0c00720c */ /* 0x020fe20003f26270 */
[----:B------:R-:W-:Y:S01]  /*c050*/  BSSY.RECONVERGENT B1, `(.L_x_10877) ;  /* 0x0000059000017945 */ /* 0x000fe20003800200 */
[----:B--2---:R-:W-:Y:S01]  /*c060*/  LEA R50, P0, R114, R98, 0x6 ;  /* 0x0000006272327211 */ /* 0x004fe200078030ff */
        /* <DEDUP_REMOVED lines=85> */
.L_x_10880:
[----:B------:R-:W-:Y:S05]  /*c5c0*/  BSYNC.RECONVERGENT B0 ;  /* 0x0000000000007941 */ /* 0x000fea0003800200 */
.L_x_10879:
[----:B-----5:R1:W-:Y:S02]  /*c5d0*/  STS.128 [R104+0x1000], R20 ;  /* 0x0010001468007388 */ /* 0x0203e40000000c00 */
.L_x_10878:
[----:B------:R-:W-:Y:S05]  /*c5e0*/  BSYNC.RECONVERGENT B1 ;  /* 0x0000000000017941 */ /* 0x000fea0003800200 */
.L_x_10877:
[----:B------:R-:W-:-:S13]  /*c5f0*/  ISETP.GE.AND P0, PT, R100, R29, PT ;  /* 0x0000001d6400720c */ /* 0x000fda0003f06270 */
[----:B------:R1:W-:Y:S01]  /*c600*/  @P0 STS.128 [R104+0x3000], RZ ;  /* 0x003000ff68000388 */ /* 0x0003e20000000c00 */
[----:B------:R-:W-:Y:S05]  /*c610*/  @P0 BRA `(.L_x_10876) ;  /* 0x0000000400500947 */ /* 0x000fea0003800000 */
[----:B-1--4-:R1:W5:Y:S01]  /*c620*/  LD.E.128 R20, desc[UR4][R50.64+0x80] ;  /* 0x0000800432147980 */ /* 0x012362000c101d00 */
        /* <DEDUP_REMOVED lines=81> */
.L_x_10882:
[----:B------:R-:W-:Y:S05]  /*cb40*/  BSYNC.RECONVERGENT B0 ;  /* 0x0000000000007941 */ /* 0x000fea0003800200 */
.L_x_10881:
[----:B-----5:R4:W-:Y:S02]  /*cb50*/  STS.128 [R104+0x3000], R20 ;  /* 0x0030001468007388 */ /* 0x0209e40000000c00 */
.L_x_10876:
[----:B------:R-:W-:Y:S05]  /*cb60*/  BSYNC.RECONVERGENT B2 ;  /* 0x0000000000027941 */ /* 0x000fea0003800200 */
.L_x_10875:
[----:B------:R-:W-:-:S04]  /*cb70*/  IADD3 R36, PT, PT, R108, 0x30, RZ ;  /* 0x000000306c247810 */ /* 0x000fc80007ffe0ff */
[----:B------:R-:W-:-:S13]  /*cb80*/  ISETP.GE.AND P0, PT, R36, R25, PT ;  /* 0x000000192400720c */ /* 0x000fda0003f06270 */
[----:B------:R-:W-:Y:S05]  /*cb90*/  @P0 BRA `(.L_x_10828) ;  /* 0x0000000800d00947 */ /* 0x000fea0003800000 */
[----:B-----5:R-:W-:Y:S01]  /*cba0*/  ISETP.GE.AND P0, PT, R12, R29, PT ;  /* 0x0000001d0c00720c */ /* 0x020fe20003f06270 */
[----:B-12-4-:R-:W-:Y:S01]  /*cbb0*/  IMAD R50, R115, 0x60, RZ ;  /* 0x0000006073327824 */ /* 0x016fe200078e02ff */
        /* <DEDUP_REMOVED lines=88> */
.L_x_10886:
[----:B------:R-:W-:Y:S05]  /*d140*/  BSYNC.RECONVERGENT B0 ;  /* 0x0000000000007941 */ /* 0x000fea0003800200 */
.L_x_10885:
[----:B-----5:R4:W-:Y:S02]  /*d150*/  STS.128 [R104+0x1800], R20 ;  /* 0x0018001468007388 */ /* 0x0209e40000000c00 */
.L_x_10884:
[----:B------:R-:W-:Y:S05]  /*d160*/  BSYNC.RECONVERGENT B1 ;  /* 0x0000000000017941 */ /* 0x000fea0003800200 */
.L_x_10883:
        /* <DEDUP_REMOVED lines=20> */
[----:B----4-:R-:W-:-:S05]  /*d2b0*/  IADD3 R20, P1, PT, R34, R3, RZ ;  /* 0x0000000322147210 */ /* 0x010fca0007f3e0ff */
        /* <DEDUP_REMOVED lines=31> */
[----:B------:R-:W-:Y:S01]  /*d4b0*/  FMUL.FTZ R10, R7, R10 ;  /* 0x0000000a070a7220 */ /* 0x000fe20000410000 */
[----:B------:R-:W-:Y:S01]  /*d4c0*/  @P0 FADD.FTZ R16, -R16, -RZ ;  /* 0x800000ff10100221 */ /* 0x000fe20000010100 */
[----:B------:R-:W-:Y:S01]  /*d4d0*/  FMUL.FTZ R17, R8, R17 ;  /* 0x0000001108117220 */ /* 0x000fe20000410000 */
[----:B------:R-:W-:Y:S01]  /*d4e0*/  @P0 FADD.FTZ R18, -R18, -RZ ;  /* 0x800000ff12120221 */ /* 0x000fe20000010100 */
[----:B------:R-:W-:Y:S01]  /*d4f0*/  @P0 FADD.FTZ R31, -R31, -RZ ;  /* 0x800000ff1f1f0221 */ /* 0x000fe20000010100 */
[C---:B---3--:R-:W-:Y:S01]  /*d500*/  SHF.L.U32 R8, R20.reuse, 0x10, RZ ;  /* 0x0000001014087819 */ /* 0x048fe200000006ff */
[----:B------:R-:W-:Y:S01]  /*d510*/  FMUL.FTZ R25, R25, R32 ;  /* 0x0000002019197220 */ /* 0x000fe20000410000 */
[----:B------:R-:W-:Y:S01]  /*d520*/  LOP3.LUT R7, R20, 0xffff0000, RZ, 0xc0, !PT ;  /* 0xffff000014077812 */ /* 0x000fe200078ec0ff */
[----:B------:R-:W-:Y:S01]  /*d530*/  @P0 FADD.FTZ R34, -R34, -RZ ;  /* 0x800000ff22220221 */ /* 0x000fe20000010100 */
[----:B------:R-:W-:Y:S01]  /*d540*/  FMUL.FTZ R29, R29, R18 ;  /* 0x000000121d1d7220 */ /* 0x000fe20000410000 */
[----:B------:R-:W-:Y:S01]  /*d550*/  SHF.L.U32 R19, R22, 0x10, RZ ;  /* 0x0000001016137819 */ /* 0x000fe200000006ff */
[----:B------:R-:W-:Y:S01]  /*d560*/  FMUL.FTZ R11, R6, R11 ;  /* 0x0000000b060b7220 */ /* 0x000fe20000410000 */
[----:B------:R-:W-:Y:S01]  /*d570*/  LOP3.LUT R18, R22, 0xffff0000, RZ, 0xc0, !PT ;  /* 0xffff000016127812 */ /* 0x000fe200078ec0ff */
[----:B------:R-:W-:Y:S01]  /*d580*/  FMUL.FTZ R16, R9, R16 ;  /* 0x0000001009107220 */ /* 0x000fe20000410000 */
[----:B------:R-:W-:Y:S01]  /*d590*/  LOP3.LUT R20, R21, 0xffff0000, RZ, 0xc0, !PT ;  /* 0xffff000015147812 */ /* 0x000fe200078ec0ff */
[----:B------:R-:W-:Y:S01]  /*d5a0*/  FMUL.FTZ R31, R28, R31 ;  /* 0x0000001f1c1f7220 */ /* 0x000fe20000410000 */
[----:B------:R-:W-:Y:S01]  /*d5b0*/  LOP3.LUT R22, R23, 0xffff0000, RZ, 0xc0, !PT ;  /* 0xffff000017167812 */ /* 0x000fe200078ec0ff */
[----:B------:R-:W-:-:S02]  /*d5c0*/  IMAD.U32 R6, R21, 0x10000, RZ ;  /* 0x0001000015067824 */ /* 0x000fc400078e00ff */
        /* <DEDUP_REMOVED lines=15> */
.L_x_10888:
[----:B------:R-:W-:Y:S05]  /*d6c0*/  BSYNC.RECONVERGENT B0 ;  /* 0x0000000000007941 */ /* 0x000fea0003800200 */
.L_x_10887:
[----:B-----5:R1:W-:Y:S02]  /*d6d0*/  STS.128 [R104+0x3800], R4 ;  /* 0x0038000468007388 */ /* 0x0203e40000000c00 */
.L_x_10828:
[----:B------:R-:W-:Y:S05]  /*d6e0*/  BSYNC.RECONVERGENT B3 ;  /* 0x0000000000037941 */ /* 0x000fea0003800200 */
.L_x_10820:
[----:B-1-3--:R-:W-:Y:S01]  /*d6f0*/  IMAD.IADD R9, R58, 0x1, -R56 ;  /* 0x000000013a097824 */ /* 0x00afe200078e0a38 */
[C---:B------:R-:W-:Y:S01]  /*d700*/  SHF.L.U64.HI R14, R64.reuse, 0x1, R65 ;  /* 0x00000001400e7819 */ /* 0x040fe20000010241 */
[----:B--2---:R-:W-:Y:S01]  /*d710*/  IMAD.SHL.U32 R3, R64, 0x2, RZ ;  /* 0x0000000240037824 */ /* 0x004fe200078e00ff */
[----:B------:R-:W-:Y:S02]  /*d720*/  BSSY.RECONVERGENT B0, `(.L_x_10889) ;  /* 0x0000017000007945 */ /* 0x000fe40003800200 */
[-C--:B------:R-:W-:Y:S02]  /*d730*/  ISETP.GE.AND P5, PT, R108, R9.reuse, PT ;  /* 0x000000096c00720c */ /* 0x080fe40003fa6270 */
[----:B------:R-:W-:Y:S02]  /*d740*/  IADD3 R4, P0, PT, R3, R150, RZ ;  /* 0x0000009603047210 */ /* 0x000fe40007f1e0ff */
        /* <DEDUP_REMOVED lines=20> */
.L_x_10890:
[----:B------:R-:W-:Y:S05]  /*d890*/  BSYNC.RECONVERGENT B0 ;  /* 0x0000000000007941 */ /* 0x000fea0003800200 */
.L_x_10889:
        /* <DEDUP_REMOVED lines=14> */
.L_x_10892:
[----:B------:R-:W-:Y:S05]  /*d980*/  BSYNC.RECONVERGENT B0 ;  /* 0x0000000000007941 */ /* 0x000fea0003800200 */
.L_x_10891:
        /* <DEDUP_REMOVED lines=16> */
.L_x_10894:
[----:B------:R-:W-:Y:S05]  /*da90*/  BSYNC.RECONVERGENT B0 ;  /* 0x0000000000007941 */ /* 0x000fea0003800200 */
.L_x_10893:
        /* <DEDUP_REMOVED lines=16> */
.L_x_10896:
[----:B------:R-:W-:Y:S05]  /*dba0*/  BSYNC.RECONVERGENT B0 ;  /* 0x0000000000007941 */ /* 0x000fea0003800200 */
.L_x_10895:
[----:B------:R-:W0:Y:S01]  /*dbb0*/  LDGDEPBAR ;  /* 0x00000000000079af */ /* 0x000e220000000000 */
[----:B------:R-:W-:Y:S01]  /*dbc0*/  IMAD.SHL.U32 R2, R57, 0x20, RZ ;  /* 0x0000002039027824 */ /* 0x000fe200078e00ff */
[----:B-1-3--:R-:W-:Y:S02]  /*dbd0*/  LOP3.LUT R6, R94, 0x8, R59, 0xf8, !PT ;  /* 0x000000085e067812 */ /* 0x00afe400078ef83b */
[----:B------:R1:W5:Y:S01]  /*dbe0*/  LD.E R7, desc[UR4][R102.64+0x184] ;  /* 0x0001840466077980 */ /* 0x000362000c101900 */
[----:B------:R-:W-:Y:S03]  /*dbf0*/  BSSY.RECONVERGENT B0, `(.L_x_10897) ;  /* 0x0000018000007945 */ /* 0x000fe60003800200 */
[----:B--2---:R1:W5:Y:S01]  /*dc00*/  LD.E R5, desc[UR4][R102.64+0x188] ;  /* 0x0001880466057980 */ /* 0x004362000c101900 */
        /* <DEDUP_REMOVED lines=20> */
.L_x_10898:
[----:B------:R2:W-:Y:S04]  /*dd50*/  STS.128 [R104+0x8000], RZ ;  /* 0x008000ff68007388 */ /* 0x0005e80000000c00 */
[----:B------:R2:W-:Y:S02]  /*dd60*/  STS.128 [R104+0xa000], RZ ;  /* 0x00a000ff68007388 */ /* 0x0005e40000000c00 */
.L_x_10899:
[----:B------:R-:W-:Y:S05]  /*dd70*/  BSYNC.RECONVERGENT B0 ;  /* 0x0000000000007941 */ /* 0x000fea0003800200 */
.L_x_10897:
        /* <DEDUP_REMOVED lines=21> */
.L_x_10901:
[----:B------:R-:W-:Y:S05]  /*ded0*/  BSYNC.RECONVERGENT B0 ;  /* 0x0000000000007941 */ /* 0x000fea0003800200 */
.L_x_10900:
[----:B------:R1:W-:Y:S01]  /*dee0*/  @P2 STS.128 [R104+0x9000], RZ ;  /* 0x009000ff68002388 */ /* 0x0003e20000000c00 */
[----:B------:R-:W-:Y:S03]  /*def0*/  BSSY.RECONVERGENT B0, `(.L_x_10902) ;  /* 0x0000011000007945 */ /* 0x000fe60003800200 */
[----:B------:R1:W-:Y:S01]  /*df00*/  @P2 STS.128 [R104+0xb000], RZ ;  /* 0x00b000ff68002388 */ /* 0x0003e20000000c00 */
[----:B------:R-:W-:Y:S05]  /*df10*/  @P2 BRA `(.L_x_10903) ;  /* 0x0000000000382947 */ /* 0x000fea0003800000 */
[-C--:B-----5:R-:W-:Y:S02]  /*df20*/  ISETP.GE.AND P1, PT, R12, R155.reuse, PT ;  /* 0x0000009b0c00720c */ /* 0x0a0fe40003f26270 */
        /* <DEDUP_REMOVED lines=13> */
.L_x_10903:
[----:B------:R-:W-:Y:S05]  /*e000*/  BSYNC.RECONVERGENT B0 ;  /* 0x0000000000007941 */ /* 0x000fea0003800200 */
.L_x_10902:
        /* <DEDUP_REMOVED lines=18> */
.L_x_10905:
[----:B------:R-:W-:Y:S05]  /*e130*/  BSYNC.RECONVERGENT B0 ;  /* 0x0000000000007941 */ /* 0x000fea0003800200 */
.L_x_10904:
[----:B------:R-:W2:Y:S01]  /*e140*/  S2UR UR6, SR_CgaCtaId ;  /* 0x00000000000679c3 */ /* 0x000ea20000008800 */
        /* <DEDUP_REMOVED lines=8> */
[----:B-1----:R-:W-:Y:S01]  /*e1d0*/  LOP3.LUT R9, R60, 0x400, RZ, 0xc0, !PT ;  /* 0x000004003c097812 */ /* 0x002fe200078ec0ff */
[----:B------:R-:W0:Y:S01]  /*e1e0*/  LDGDEPBAR ;  /* 0x00000000000079af */ /* 0x000e220000000000 */
[----:B------:R-:W-:Y:S01]  /*e1f0*/  SEL R0, R0, 0xffffffe0, !P1 ;  /* 0xffffffe000007807 */ /* 0x000fe20004800000 */
[----:B------:R-:W-:Y:S01]  /*e200*/  BSSY.RECONVERGENT B1, `(.L_x_10906) ;  /* 0x0000105000017945 */ /* 0x000fe20003800200 */
[----:B------:R-:W-:Y:S01]  /*e210*/  SEL R4, R4, 0xffffffc0, !P2 ;  /* 0xffffffc004047807 */ /* 0x000fe20005000000 */
[----:B------:R-:W-:Y:S01]  /*e220*/  IMAD R2, R2, 0x2, R9 ;  /* 0x0000000202027824 */ /* 0x000fe200078e0209 */
[----:B------:R-:W-:-:S02]  /*e230*/  SHF.R.U32.HI R57, RZ, 0x2, R57 ;  /* 0x00000002ff397819 */ /* 0x000fc40000011639 */
[----:B------:R-:W-:Y:S02]  /*e240*/  ISETP.GT.AND P0, PT, R105, R148, PT ;  /* 0x000000946900720c */ /* 0x000fe40003f04270 */
[----:B-----5:R-:W-:Y:S02]  /*e250*/  IADD3 R7, PT, PT, R58, -R157, -R7 ;  /* 0x8000009d3a077210 */ /* 0x020fe40007ffe807 */
[----:B------:R-:W-:Y:S01]  /*e260*/  IADD3 R5, PT, PT, R5, R58, -R157 ;  /* 0x0000003a05057210 */ /* 0x000fe20007ffe89d */
[----:B--2---:R-:W-:-:S06]  /*e270*/  ULEA UR6, UR6, UR7, 0x18 ;  /* 0x0000000706067291 */ /* 0x004fcc000f8ec0ff */
[----:B------:R-:W-:Y:S01]  /*e280*/  LEA R139, R139, UR6, 0x1 ;  /* 0x000000068b8b7c11 */ /* 0x000fe2000f8e08ff */
[----:B------:R-:W-:Y:S02]  /*e290*/  VIADD R138, R2, UR6 ;  /* 0x00000006028a7c36 */ /* 0x000fe40008000000 */
[----:B------:R-:W-:Y:S02]  /*e2a0*/  LDSM.16.M88.4 R60, [R2+UR6+0x4000] ;  /* 0x00400006023c783b */ /* 0x000fe40008000200 */
[C-C-:B------:R-:W-:Y:S02]  /*e2b0*/  IMAD.IADD R137, R139.reuse, 0x1, R0.reuse ;  /* 0x000000018b897824 */ /* 0x140fe400078e0200 */
[----:B------:R-:W1:Y:S01]  /*e2c0*/  LDSM.16.M88.4 R24, [R139] ;  /* 0x000000008b18783b */ /* 0x000e620000000200 */
[C---:B------:R-:W-:Y:S02]  /*e2d0*/  IMAD.IADD R134, R138.reuse, 0x1, R0 ;  /* 0x000000018a867824 */ /* 0x040fe400078e0200 */
[--C-:B------:R-:W-:Y:S01]  /*e2e0*/  IMAD.IADD R136, R139, 0x1, R4.reuse ;  /* 0x000000018b887824 */ /* 0x100fe200078e0204 */
[----:B------:R-:W2:Y:S01]  /*e2f0*/  LDSM.16.M88.4 R44, [R2+UR6+0x4800] ;  /* 0x00480006022c783b */ /* 0x000ea20008000200 */
[----:B------:R-:W-:-:S02]  /*e300*/  IMAD.IADD R133, R138, 0x1, R4 ;  /* 0x000000018a857824 */ /* 0x000fc400078e0204 */
[C---:B------:R-:W-:Y:S01]  /*e310*/  IMAD.IADD R135, R0.reuse, 0x1, R136 ;  /* 0x0000000100877824 */ /* 0x040fe200078e0288 */
[----:B------:R-:W2:Y:S01]  /*e320*/  LDSM.16.M88.4 R36, [R2+UR6+0x5000] ;  /* 0x005000060224783b */ /* 0x000ea20008000200 */
[----:B------:R-:W-:-:S03]  /*e330*/  IMAD.IADD R132, R0, 0x1, R133 ;  /* 0x0000000100847824 */ /* 0x000fc600078e0285 */
[----:B------:R-:W2:Y:S04]  /*e340*/  LDSM.16.M88.4 R16, [R2+UR6+0x5800] ;  /* 0x005800060210783b */ /* 0x000ea80008000200 */
[----:B------:R-:W-:Y:S04]  /*e350*/  LDSM.16.M88.4 R80, [R137] ;  /* 0x000000008950783b */ /* 0x000fe80000000200 */
[----:B------:R-:W2:Y:S04]  /*e360*/  LDSM.16.M88.4 R68, [R134+0x4000] ;  /* 0x004000008644783b */ /* 0x000ea80000000200 */
[----:B------:R-:W2:Y:S04]  /*e370*/  LDSM.16.M88.4 R28, [R134+0x4800] ;  /* 0x00480000861c783b */ /* 0x000ea80000000200 */
[----:B------:R-:W2:Y:S04]  /*e380*/  LDSM.16.M88.4 R88, [R134+0x5000] ;  /* 0x005000008658783b */ /* 0x000ea80000000200 */
[----:B------:R-:W2:Y:S04]  /*e390*/  LDSM.16.M88.4 R84, [R134+0x5800] ;  /* 0x005800008654783b */ /* 0x000ea80000000200 */
[----:B---3--:R-:W-:Y:S01]  /*e3a0*/  LDSM.16.M88.4 R8, [R136] ;  /* 0x000000008808783b */ /* 0x008fe20000000200 */
[C---:B-1----:R-:W-:Y:S03]  /*e3b0*/  HMMA.16816.F32.BF16 R64, R24.reuse, R60, RZ ;  /* 0x0000003c1840723c */ /* 0x042fe600000418ff */
[----:B----4-:R-:W1:Y:S04]  /*e3c0*/  LDSM.16.M88.4 R20, [R133+0x4000] ;  /* 0x004000008514783b */ /* 0x010e680000000200 */
[----:B------:R-:W-:Y:S01]  /*e3d0*/  LDSM.16.M88.4 R72, [R133+0x5000] ;  /* 0x005000008548783b */ /* 0x000fe20000000200 */
[C---:B------:R-:W-:Y:S03]  /*e3e0*/  HMMA.16816.F32.BF16 R60, R24.reuse, R62, RZ ;  /* 0x0000003e183c723c */ /* 0x040fe600000418ff */
[----:B------:R-:W-:Y:S04]  /*e3f0*/  LDSM.16.M88.4 R76, [R135] ;  /* 0x00000000874c783b */ /* 0x000fe80000000200 */
[----:B------:R-:W-:Y:S01]  /*e400*/  LDSM.16.M88.4 R92, [R137+0x2000] ;  /* 0x00200000895c783b */ /* 0x000fe20000000200 */
[C---:B--2---:R-:W-:Y:S03]  /*e410*/  HMMA.16816.F32.BF16 R52, R24.reuse, R44, RZ ;  /* 0x0000002c1834723c */ /* 0x044fe600000418ff */
[----:B------:R-:W-:Y:S05]  /*e420*/  LDSM.16.M88.4 R96, [R134+0x7800] ;  /* 0x007800008660783b */ /* 0x000fea0000000200 */
        /* <DEDUP_REMOVED lines=29> */
[----:B------:R-:W-:Y:S01]  /*e600*/  HMMA.16816.F32.BF16 R24, R8, R70, R24 ;  /* 0x000000460818723c */ /* 0x000fe20000041818 */
[----:B------:R-:W3:Y:S04]  /*e610*/  LDSM.16.M88.4 R8, [R2+UR6+0x6800] ;  /* 0x006800060208783b */ /* 0x000ee80008000200 */
[----:B------:R-:W3:Y:S03]  /*e620*/  LDSM.16.M88.4 R68, [R2+UR6+0x7000] ;  /* 0x007000060244783b */ /* 0x000ee60008000200 */
[C---:B----4-:R-:W-:Y:S08]  /*e630*/  HMMA.16816.F32.BF16 R64, R76.reuse, R28, R64 ;  /* 0x0000001c4c40723c */ /* 0x050ff00000041840 */
[C---:B------:R-:W-:Y:S01]  /*e640*/  HMMA.16816.F32.BF16 R60, R76.reuse, R30, R60 ;  /* 0x0000001e4c3c723c */ /* 0x040fe2000004183c */
[----:B------:R4:W3:Y:S07]  /*e650*/  LDSM.16.M88.4 R28, [R2+UR6+0x7800] ;  /* 0x00780006021c783b */ /* 0x0008ee0008000200 */
[C---:B-1----:R-:W-:Y:S08]  /*e660*/  HMMA.16816.F32.BF16 R52, R76.reuse, R20, R52 ;  /* 0x000000144c34723c */ /* 0x042ff00000041834 */
[C---:B------:R-:W-:Y:S01]  /*e670*/  HMMA.16816.F32.BF16 R44, R76.reuse, R22, R44 ;  /* 0x000000164c2c723c */ /* 0x040fe2000004182c */
[----:B------:R-:W1:Y:S07]  /*e680*/  LDSM.16.M88.4 R20, [R134+0x6000] ;  /* 0x006000008614783b */ /* 0x000e6e0000000200 */
[----:B--2---:R-:W-:Y:S03]  /*e690*/  HMMA.16816.F32.BF16 R40, R76, R16, R40 ;  /* 0x000000104c28723c */ /* 0x004fe60000041828 */
[----:B----4-:R-:W-:-:S04]  /*e6a0*/  LOP3.LUT R2, R57, 0x7, RZ, 0xc0, !PT ;  /* 0x0000000739027812 */ /* 0x010fc800078ec0ff */
[----:B------:R-:W-:Y:S01]  /*e6b0*/  LOP3.LUT R59, R2, 0x1f0, R59, 0xf8, !PT ;  /* 0x000001f0023b7812 */ /* 0x000fe200078ef83b */
[----:B------:R-:W-:Y:S01]  /*e6c0*/  HMMA.16816.F32.BF16 R36, R76, R18, R36 ;  /* 0x000000124c24723c */ /* 0x000fe20000041824 */
[----:B------:R-:W2:Y:S03]  /*e6d0*/  LDSM.16.M88.4 R16, [R134+0x6800] ;  /* 0x006800008610783b */ /* 0x000ea60000000200 */
[----:B------:R-:W-:-:S04]  /*e6e0*/  IMAD.IADD R2, R156, 0x1, R59 ;  /* 0x000000019c027824 */ /* 0x000fc800078e023b */
[C---:B------:R-:W-:Y:S01]  /*e6f0*/  IMAD.IADD R163, R2.reuse, 0x1, R7 ;  /* 0x0000000102a37824 */ /* 0x040fe200078e0207 */
[C---:B---3--:R-:W-:Y:S05]  /*e700*/  HMMA.16816.F32.BF16 R52, R88.reuse, R8, R52 ;  /* 0x000000085834723c */ /* 0x048fea0000041834 */
[----:B------:R-:W-:Y:S01]  /*e710*/  IMAD.IADD R5, R2, 0x1, R5 ;  /* 0x0000000102057824 */ /* 0x000fe200078e0205 */
[----:B------:R-:W-:Y:S02]  /*e720*/  VIMNMX R165, PT, PT, RZ, R163, !PT ;  /* 0x000000a3ffa57248 */ /* 0x000fe40007fe0100 */
[----:B------:R-:W-:Y:S02]  /*e730*/  VIADDMNMX R163, R163, 0x8, RZ, !PT ;  /* 0x00000008a3a37846 */ /* 0x000fe400078001ff */
[C-C-:B------:R-:W-:Y:S01]  /*e740*/  VIADDMNMX R164, R5.reuse, 0x1, R58.reuse, PT ;  /* 0x0000000105a47846 */ /* 0x140fe2000380013a */
[----:B------:R-:W-:Y:S01]  /*e750*/  HMMA.16816.F32.BF16 R44, R88, R10, R44 ;  /* 0x0000000a582c723c */ /* 0x000fe2000004182c */
[----:B------:R-:W3:Y:S02]  /*e760*/  LDSM.16.M88.4 R8, [R134+0x7000] ;  /* 0x007000008608783b */ /* 0x000ee40000000200 */
[----:B------:R-:W-:-:S05]  /*e770*/  VIADDMNMX R162, R5, 0x9, R58, PT ;  /* 0x0000000905a27846 */ /* 0x000fca000380013a */
[C---:B------:R-:W-:Y:S08]  /*e780*/  HMMA.16816.F32.BF16 R32, R76.reuse, R80, R32 ;  /* 0x000000504c20723c */ /* 0x040ff00000041820 */
[----:B------:R-:W-:Y:S01]  /*e790*/  HMMA.16816.F32.BF16 R24, R76, R82, R24 ;  /* 0x000000524c18723c */ /* 0x000fe20000041818 */
[----:B------:R-:W4:Y:S04]  /*e7a0*/  LDSM.16.M88.4 R80, [R133+0x6000] ;  /* 0x006000008550783b */ /* 0x000f280000000200 */
[----:B------:R-:W4:Y:S03]  /*e7b0*/  LDSM.16.M88.4 R76, [R133+0x6800] ;  /* 0x00680000854c783b */ /* 0x000f260000000200 */
        /* <DEDUP_REMOVED lines=9> */
[----:B------:R-:W4:Y:S03]  /*e850*/  LDSM.16.M88.4 R24, [R132+0x6000] ;  /* 0x006000008418783b */ /* 0x000f260000000200 */
        /* <DEDUP_REMOVED lines=11> */
[----:B------:R-:W-:Y:S08]  /*e910*/  HMMA.16816.F32.BF16 R88, R92, R98, R88 ;  /* 0x000000625c58723c */ /* 0x000ff00000041858 */
[C---:B----4-:R-:W-:Y:S08]  /*e920*/  HMMA.16816.F32.BF16 R64, R84.reuse, R80, R64 ;  /* 0x000000505440723c */ /* 0x050ff00000041840 */
        /* <DEDUP_REMOVED lines=30> */
.L_x_10909:
[----:B------:R-:W2:Y:S01]  /*eb10*/  LD.E R15, desc[UR4][R102.64+0x170] ;  /* 0x00017004660f7980 */ /* 0x000ea2000c101900 */
[C---:B------:R-:W-:Y:S02]  /*eb20*/  IADD3 R10, PT, PT, R56.reuse, -0x40, RZ ;  /* 0xffffffc0380a7810 */ /* 0x040fe40007ffe0ff */
        /* <DEDUP_REMOVED lines=58> */
.L_x_10910:
[----:B------:R-:W-:Y:S05]  /*eed0*/  BSYNC.RECONVERGENT B0 ;  /* 0x0000000000007941 */ /* 0x000fea0003800200 */
.L_x_10908:
        /* <DEDUP_REMOVED lines=55> */
.L_x_10907:
[----:B------:R-:W-:Y:S05]  /*f250*/  BSYNC.RECONVERGENT B1 ;  /* 0x0000000000017941 */ /* 0x000fea0003800200 */
.L_x_10906:
[----:B------:R-:W3:Y:S01]  /*f260*/  LD.E R118, desc[UR4][R102.64+0xdc] ;  /* 0x0000dc0466767980 */ /* 0x000ee2000c101900 */
[----:B------:R-:W-:Y:S01]  /*f270*/  IMAD.IADD R143, R49, 0x1, R6 ;  /* 0x00000001318f7824 */ /* 0x000fe200078e0206 */
[----:B------:R-:W-:Y:S01]  /*f280*/  BSSY B2, `(.L_x_10911) ;  /* 0x00004cd000027945 */ /* 0x000fe20003800000 */
[----:B------:R-:W1:Y:S03]  /*f290*/  S2R R166, SR_TID.X ;  /* 0x0000000000a67919 */ /* 0x000e660000002100 */
[----:B------:R-:W-:-:S05]  /*f2a0*/  LEA R143, R143, UR6, 0x1 ;  /* 0x000000068f8f7c11 */ /* 0x000fca000f8e08ff */
[--C-:B------:R-:W-:Y:S01]  /*f2b0*/  IMAD.IADD R141, R4, 0x1, R143.reuse ;  /* 0x00000001048d7824 */ /* 0x100fe200078e028f */
[----:B------:R-:W-:Y:S01]  /*f2c0*/  LDSM.16.MT88.4 R92, [R143+0x8000] ;  /* 0x008000008f5c783b */ /* 0x000fe20000004200 */
[C---:B------:R-:W-:Y:S02]  /*f2d0*/  IMAD.IADD R142, R0.reuse, 0x1, R143 ;  /* 0x00000001008e7824 */ /* 0x040fe400078e028f */
[----:B------:R-:W-:Y:S01]  /*f2e0*/  IMAD.IADD R140, R0, 0x1, R141 ;  /* 0x00000001008c7824 */ /* 0x000fe200078e028d */
[----:B------:R-:W-:Y:S04]  /*f2f0*/  LDSM.16.MT88.4 R76, [R141+0x8000] ;  /* 0x008000008d4c783b */ /* 0x000fe80000004200 */
[----:B------:R-:W-:Y:S04]  /*f300*/  LDSM.16.MT88.4 R68, [R140+0x8000] ;  /* 0x008000008c44783b */ /* 0x000fe80000004200 */
[----:B------:R-:W-:Y:S04]  /*f310*/  LDSM.16.MT88.4 R84, [R142+0x8000] ;  /* 0x008000008e54783b */ /* 0x000fe80000004200 */
[----:B------:R-:W-:Y:S04]  /*f320*/  LDSM.16.MT88.4 R48, [R142+0xa000] ;  /* 0x00a000008e30783b */ /* 0x000fe80000004200 */
[----:B------:R-:W-:Y:S01]  /*f330*/  LDSM.16.MT88.4 R56, [R141+0xa000] ;  /* 0x00a000008d38783b */ /* 0x000fe20000004200 */
[----:B-1----:R-:W-:-:S02]  /*f340*/  IMAD.SHL.U32 R124, R166, 0x2, RZ ;  /* 0x00000002a67c7824 */ /* 0x002fc400078e00ff */
[----:B------:R-:W-:-:S03]  /*f350*/  IMAD.SHL.U32 R167, R166, 0x8, RZ ;  /* 0x00000008a6a77824 */ /* 0x000fc600078e00ff */
[----:B------:R-:W-:-:S05]  /*f360*/  LOP3.LUT R124, R124, 0x6, RZ, 0xc0, !PT ;  /* 0x000000067c7c7812 */ /* 0x000fca00078ec0ff */
[----:B------:R-:W-:-:S04]  /*f370*/  IMAD R19, R105, 0x40, R124 ;  /* 0x0000004069137824 */ /* 0x000fc800078e027c */
[C---:B--2---:R-:W-:Y:S01]  /*f380*/  VIADD R2, R19.reuse, 0x1 ;  /* 0x0000000113027836 */ /* 0x044fe20000000000 */
[CC--:B------:R-:W-:Y:S01]  /*f390*/  ISETP.GE.AND P5, PT, R19.reuse, R165.reuse, PT ;  /* 0x000000a51300720c */ /* 0x0c0fe20003fa6270 */
[C---:B------:R-:W-:Y:S01]  /*f3a0*/  VIADD R21, R19.reuse, 0x8 ;  /* 0x0000000813157836 */ /* 0x040fe20000000000 */
[CC--:B------:R-:W-:Y:S01]  /*f3b0*/  ISETP.GE.AND P6, PT, R19.reuse, R164.reuse, PT ;  /* 0x000000a41300720c */ /* 0x0c0fe20003fc6270 */
        /* <DEDUP_REMOVED lines=11> */
[-C--:B------:R-:W-:Y:S01]  /*f470*/  ISETP.GE.AND P4, PT, R16, R165.reuse, PT ;  /* 0x000000a51000720c */ /* 0x080fe20003f86270 */
        /* <DEDUP_REMOVED lines=9> */
[----:B------:R-:W-:-:S02]  /*f510*/  FSEL R24, R24, -INF , !P1 ;  /* 0xff80000018187808 */ /* 0x000fc40004800000 */
[CC--:B------:R-:W-:Y:S02]  /*f520*/  ISETP.GE.AND P1, PT, R15.reuse, R165.reuse, PT ;  /* 0x000000a50f00720c */ /* 0x0c0fe40003f26270 */
[----:B------:R-:W-:Y:S02]  /*f530*/  FSEL R22, R52, -INF , P4 ;  /* 0xff80000034167808 */ /* 0x000fe40002000000 */
[----:B------:R-:W-:Y:S02]  /*f540*/  ISETP.GE.AND P4, PT, R15, R164, PT ;  /* 0x000000a40f00720c */ /* 0x000fe40003f86270 */
[----:B------:R-:W-:Y:S02]  /*f550*/  FSEL R20, R53, -INF , P1 ;  /* 0xff80000035147808 */ /* 0x000fe40000800000 */
[----:B------:R-:W-:Y:S02]  /*f560*/  ISETP.GE.AND P1, PT, R12, R165, PT ;  /* 0x000000a50c00720c */ /* 0x000fe40003f26270 */
[----:B------:R-:W-:-:S02]  /*f570*/  FSEL R20, R20, -INF , !P4 ;  /* 0xff80000014147808 */ /* 0x000fc40006000000 */
[----:B------:R-:W-:Y:S02]  /*f580*/  ISETP.GE.AND P4, PT, R10, R165, PT ;  /* 0x000000a50a00720c */ /* 0x000fe40003f86270 */
[----:B------:R-:W-:Y:S02]  /*f590*/  FSEL R5, R64, -INF , P5 ;  /* 0xff80000040057808 */ /* 0x000fe40002800000 */
[C---:B------:R-:W-:Y:S02]  /*f5a0*/  ISETP.GE.AND P3, PT, R2.reuse, R163, PT ;  /* 0x000000a30200720c */ /* 0x040fe40003f66270 */
[----:B------:R-:W-:Y:S01]  /*f5b0*/  ISETP.GE.AND P2, PT, R2, R162, PT ;  /* 0x000000a20200720c */ /* 0x000fe20003f46270 */
[----:B------:R-:W-:Y:S01]  /*f5c0*/  VIADD R2, R19, 0x21 ;  /* 0x0000002113027836 */ /* 0x000fe20000000000 */
[----:B------:R-:W-:Y:S02]  /*f5d0*/  FSEL R18, R44, -INF , P1 ;  /* 0xff8000002c127808 */ /* 0x000fe40000800000 */
[----:B------:R-:W-:-:S02]  /*f5e0*/  ISETP.GE.AND P1, PT, R10, R164, PT ;  /* 0x000000a40a00720c */ /* 0x000fc40003f26270 */
[----:B------:R-:W-:Y:S02]  /*f5f0*/  FSEL R14, R45, -INF , P4 ;  /* 0xff8000002d0e7808 */ /* 0x000fe40002000000 */
[----:B------:R-:W-:Y:S02]  /*f600*/  FSEL R5, R5, -INF , !P6 ;  /* 0xff80000005057808 */ /* 0x000fe40007000000 */
[----:B------:R-:W-:Y:S02]  /*f610*/  ISETP.GE.AND P6, PT, R21, R164, PT ;  /* 0x000000a41500720c */ /* 0x000fe40003fc6270 */
[-C--:B------:R-:W-:Y:S02]  /*f620*/  ISETP.GE.AND P4, PT, R8, R165.reuse, PT ;  /* 0x000000a50800720c */ /* 0x080fe40003f86270 */
[----:B------:R-:W-:Y:S02]  /*f630*/  FSEL R14, R14, -INF , !P1 ;  /* 0xff8000000e0e7808 */ /* 0x000fe40004800000 */
[----:B------:R-:W-:-:S02]  /*f640*/  ISETP.GE.AND P1, PT, R2, R165, PT ;  /* 0x000000a50200720c */ /* 0x000fc40003f26270 */
[----:B------:R-:W-:Y:S02]  /*f650*/  FSEL R26, R26, -INF , !P6 ;  /* 0xff8000001a1a7808 */ /* 0x000fe40007000000 */
[-C--:B------:R-:W-:Y:S02]  /*f660*/  ISETP.GE.AND P6, PT, R7, R164.reuse, PT ;  /* 0x000000a40700720c */ /* 0x080fe40003fc6270 */
[----:B------:R-:W-:Y:S02]  /*f670*/  FSEL R40, R40, -INF , P4 ;  /* 0xff80000028287808 */ /* 0x000fe40002000000 */
[----:B------:R-:W-:Y:S02]  /*f680*/  ISETP.GE.AND P4, PT, R2, R164, PT ;  /* 0x000000a40200720c */ /* 0x000fe40003f86270 */
[----:B------:R-:W-:Y:S02]  /*f690*/  FSEL R41, R41, -INF , P1 ;  /* 0xff80000029297808 */ /* 0x000fe40000800000 */
[----:B------:R-:W-:-:S02]  /*f6a0*/  FSEL R22, R22, -INF , !P6 ;  /* 0xff80000016167808 */ /* 0x000fc40007000000 */
[----:B------:R-:W-:Y:S02]  /*f6b0*/  ISETP.GE.AND P6, PT, R12, R164, PT ;  /* 0x000000a40c00720c */ /* 0x000fe40003fc6270 */
[-C--:B------:R-:W-:Y:S02]  /*f6c0*/  ISETP.GE.AND P1, PT, R3, R165.reuse, PT ;  /* 0x000000a50300720c */ /* 0x080fe40003f26270 */
[----:B------:R-:W-:Y:S02]  /*f6d0*/  FSEL R170, R41, -INF , !P4 ;  /* 0xff80000029aa7808 */ /* 0x000fe40006000000 */
[----:B------:R-:W-:Y:S02]  /*f6e0*/  ISETP.GE.AND P4, PT, R9, R165, PT ;  /* 0x000000a50900720c */ /* 0x000fe40003f86270 */
[----:B------:R-:W-:Y:S02]  /*f6f0*/  FSEL R18, R18, -INF , !P6 ;  /* 0xff80000012127808 */ /* 0x000fe40007000000 */
[----:B------:R-:W-:-:S02]  /*f700*/  FSEL R36, R36, -INF , P1 ;  /* 0xff80000024247808 */ /* 0x000fc40000800000 */
[-C--:B------:R-:W-:Y:S02]  /*f710*/  ISETP.GE.AND P6, PT, R8, R164.reuse, PT ;  /* 0x000000a40800720c */ /* 0x080fe40003fc6270 */
[----:B------:R-:W-:Y:S02]  /*f720*/  ISETP.GE.AND P1, PT, R9, R164, PT ;  /* 0x000000a40900720c */ /* 0x000fe40003f26270 */
[----:B------:R-:W-:Y:S02]  /*f730*/  FSEL R37, R37, -INF , P4 ;  /* 0xff80000025257808 */ /* 0x000fe40002000000 */
[----:B------:R-:W-:Y:S02]  /*f740*/  FSEL R172, R40, -INF , !P6 ;  /* 0xff80000028ac7808 */ /* 0x000fe40007000000 */
[----:B------:R-:W-:Y:S02]  /*f750*/  ISETP.GE.AND P4, PT, R11, R165, PT ;  /* 0x000000a50b00720c */ /* 0x000fe40003f86270 */
[----:B------:R-:W-:-:S02]  /*f760*/  FSEL R128, R37, -INF , !P1 ;  /* 0xff80000025807808 */ /* 0x000fc40004800000 */
[----:B------:R-:W-:Y:S02]  /*f770*/  ISETP.GE.AND P6, PT, R3, R164, PT ;  /* 0x000000a40300720c */ /* 0x000fe40003fc6270 */
[----:B------:R-:W-:Y:S02]  /*f780*/  ISETP.GE.AND P1, PT, R13, R165, PT ;  /* 0x000000a50d00720c */ /* 0x000fe40003f26270 */
[----:B------:R-:W-:Y:S02]  /*f790*/  FSEL R32, R32, -INF , P4 ;  /* 0xff80000020207808 */ /* 0x000fe40002000000 */
[C---:B------:R-:W-:Y:S02]  /*f7a0*/  ISETP.GE.AND P0, PT, R19.reuse, R163, PT ;  /* 0x000000a31300720c */ /* 0x040fe40003f06270 */
[C---:B------:R-:W-:Y:S01]  /*f7b0*/  ISETP.GE.AND P5, PT, R19.reuse, R162, PT ;  /* 0x000000a21300720c */ /* 0x040fe20003fa6270 */
        /* <DEDUP_REMOVED lines=9> */
[----:B------:R-:W-:Y:S02]  /*f850*/  FSEL R88, R88, -INF , P1 ;  /* 0xff80000058587808 */ /* 0x000fe40000800000 */
[----:B------:R-:W-:Y:S02]  /*f860*/  ISETP.GE.AND P6, PT, R19, R165, PT ;  /* 0x000000a51300720c */ /* 0x000fe40003fc6270 */
[----:B------:R-:W-:Y:S02]  /*f870*/  FSEL R36, R66, -INF , P0 ;  /* 0xff80000042247808 */ /* 0x000fe40000000000 */
[-C--:B------:R-:W-:Y:S02]  /*f880*/  ISETP.GE.AND P0, PT, R16, R163.reuse, PT ;  /* 0x000000a31000720c */ /* 0x080fe40003f06270 */
[----:B------:R-:W-:-:S02]  /*f890*/  ISETP.GE.AND P1, PT, R21, R163, PT ;  /* 0x000000a31500720c */ /* 0x000fc40003f26270 */
[----:B------:R-:W-:Y:S02]  /*f8a0*/  FSEL R120, R88, -INF , !P4 ;  /* 0xff80000058787808 */ /* 0x000fe40006000000 */
[----:B------:R-:W-:Y:S02]  /*f8b0*/  FSEL R89, R89, -INF , P6 ;  /* 0xff80000059597808 */ /* 0x000fe40003000000 */
[----:B------:R-:W-:Y:S02]  /*f8c0*/  ISETP.GE.AND P4, PT, R19, R164, PT ;  /* 0x000000a41300720c */ /* 0x000fe40003f86270 */
[----:B------:R-:W-:Y:S02]  /*f8d0*/  FSEL R36, R36, -INF , !P5 ;  /* 0xff80000024247808 */ /* 0x000fe40006800000 */
[----:B------:R-:W-:Y:S02]  /*f8e0*/  FSEL R67, R67, -INF , P3 ;  /* 0xff80000043437808 */ /* 0x000fe40001800000 */
[----:B------:R-:W-:-:S02]  /*f8f0*/  ISETP.GE.AND P5, PT, R16, R162, PT ;  /* 0x000000a21000720c */ /* 0x000fc40003fa6270 */
[-C--:B------:R-:W-:Y:S02]  /*f900*/  ISETP.GE.AND P3, PT, R7, R163.reuse, PT ;  /* 0x000000a30700720c */ /* 0x080fe40003f66270 */
[----:B------:R-:W-:Y:S02]  /*f910*/  FSEL R30, R63, -INF , P0 ;  /* 0xff8000003f1e7808 */ /* 0x000fe40000000000 */
[----:B------:R-:W-:Y:S02]  /*f920*/  ISETP.GE.AND P6, PT, R21, R162, PT ;  /* 0x000000a21500720c */ /* 0x000fe40003fc6270 */
[----:B------:R-:W-:Y:S02]  /*f930*/  FSEL R32, R62, -INF , P1 ;  /* 0xff8000003e207808 */ /* 0x000fe40000800000 */
[----:B------:R-:W-:Y:S02]  /*f940*/  ISETP.GE.AND P0, PT, R12, R163, PT ;  /* 0x000000a30c00720c */ /* 0x000fe40003f06270 */
[----:B------:R-:W-:-:S02]  /*f950*/  FSEL R125, R89, -INF , !P4 ;  /* 0xff800000597d7808 */ /* 0x000fc40006000000 */
[----:B------:R-:W-:Y:S02]  /*f960*/  ISETP.GE.AND P4, PT, R7, R162, PT ;  /* 0x000000a20700720c */ /* 0x000fe40003f86270 */
[-C--:B------:R-:W-:Y:S02]  /*f970*/  ISETP.GE.AND P1, PT, R15, R163.reuse, PT ;  /* 0x000000a30f00720c */ /* 0x080fe40003f26270 */
[----:B------:R-:W-:Y:S02]  /*f980*/  FSEL R16, R54, -INF , P3 ;  /* 0xff80000036107808 */ /* 0x000fe40001800000 */
[----:B------:R-:W-:Y:S02]  /*f990*/  FSEL R30, R30, -INF , !P5 ;  /* 0xff8000001e1e7808 */ /* 0x000fe40006800000 */
[----:B------:R-:W-:Y:S02]  /*f9a0*/  FSEL R32, R32, -INF , !P6 ;  /* 0xff80000020207808 */ /* 0x000fe40007000000 */
[----:B------:R-:W-:-:S02]  /*f9b0*/  ISETP.GE.AND P3, PT, R10, R163, PT ;  /* 0x000000a30a00720c */ /* 0x000fc40003f66270 */
[-C--:B------:R-:W-:Y:S02]  /*f9c0*/  ISETP.GE.AND P5, PT, R10, R162.reuse, PT ;  /* 0x000000a20a00720c */ /* 0x080fe40003fa6270 */
[----:B------:R-:W-:Y:S02]  /*f9d0*/  ISETP.GE.AND P6, PT, R12, R162, PT ;  /* 0x000000a20c00720c */ /* 0x000fe40003fc6270 */
[----:B------:R-:W-:Y:S02]  /*f9e0*/  FSEL R10, R46, -INF , P0 ;  /* 0xff8000002e0a7808 */ /* 0x000fe40000000000 */
[----:B------:R-:W-:Y:S02]  /*f9f0*/  FSEL R12, R55, -INF , P1 ;  /* 0xff800000370c7808 */ /* 0x000fe40000800000 */
[----:B------:R-:W-:Y:S02]  /*fa00*/  FSEL R16, R16, -INF , !P4 ;  /* 0xff80000010107808 */ /* 0x000fe40006000000 */
[----:B------:R-:W-:-:S02]  /*fa10*/  ISETP.GE.AND P1, PT, R8, R163, PT ;  /* 0x000000a30800720c */ /* 0x000fc40003f26270 */
[-C--:B------:R-:W-:Y:S02]  /*fa20*/  ISETP.GE.AND P4, PT, R8, R162.reuse, PT ;  /* 0x000000a20800720c */ /* 0x080fe40003f86270 */
[----:B------:R-:W-:Y:S02]  /*fa30*/  FSEL R8, R47, -INF , P3 ;  /* 0xff8000002f087808 */ /* 0x000fe40001800000 */
[----:B------:R-:W-:Y:S02]  /*fa40*/  FSEL R10, R10, -INF , !P6 ;  /* 0xff8000000a0a7808 */ /* 0x000fe40007000000 */
[C---:B------:R-:W-:Y:S02]  /*fa50*/  ISETP.GE.AND P3, PT, R3.reuse, R163, PT ;  /* 0x000000a30300720c */ /* 0x040fe40003f66270 */
[----:B------:R-:W-:Y:S02]  /*fa60*/  ISETP.GE.AND P6, PT, R3, R162, PT ;  /* 0x000000a20300720c */ /* 0x000fe40003fc6270 */
[----:B------:R-:W-:-:S02]  /*fa70*/  FMNMX3.FTZ R3, R5, R28, R26, !PT ;  /* 0x0000001c05037276 */ /* 0x000fc4000781001a */
[----:B------:R-:W-:Y:S02]  /*fa80*/  FSEL R7, R67, -INF , !P2 ;  /* 0xff80000043077808 */ /* 0x000fe40005000000 */
[-C--:B------:R-:W-:Y:S02]  /*fa90*/  ISETP.GE.AND P2, PT, R15, R162.reuse, PT ;  /* 0x000000a20f00720c */ /* 0x080fe40003f46270 */
[----:B------:R-:W-:Y:S02]  /*faa0*/  FSEL R42, R42, -INF , P1 ;  /* 0xff8000002a2a7808 */ /* 0x000fe40000800000 */
[----:B------:R-:W-:Y:S02]  /*fab0*/  FSEL R8, R8, -INF , !P5 ;  /* 0xff80000008087808 */ /* 0x000fe40006800000 */
[C---:B------:R-:W-:Y:S02]  /*fac0*/  ISETP.GE.AND P1, PT, R9.reuse, R163, PT ;  /* 0x000000a30900720c */ /* 0x040fe40003f26270 */
[----:B------:R-:W-:-:S02]  /*fad0*/  ISETP.GE.AND P5, PT, R9, R162, PT ;  /* 0x000000a20900720c */ /* 0x000fc40003fa6270 */
[----:B------:R-:W-:Y:S02]  /*fae0*/  FMNMX3.FTZ R3, R3, R24, R22, !PT ;  /* 0x0000001803037276 */ /* 0x000fe40007810016 */
[----:B------:R-:W-:Y:S02]  /*faf0*/  FMNMX3.FTZ R9, R36, R7, R32, !PT ;  /* 0x0000000724097276 */ /* 0x000fe40007810020 */
[----:B------:R-:W-:Y:S02]  /*fb00*/  FSEL R12, R12, -INF , !P2 ;  /* 0xff8000000c0c7808 */ /* 0x000fe40005000000 */
[----:B------:R-:W-:Y:S02]  /*fb10*/  ISETP.GE.AND P2, PT, R2, R163, PT ;  /* 0x000000a30200720c */ /* 0x000fe40003f46270 */
[----:B------:R-:W-:Y:S02]  /*fb20*/  FMNMX3.FTZ R3, R3, R20, R18, !PT ;  /* 0x0000001403037276 */ /* 0x000fe40007810012 */
[----:B------:R-:W-:-:S02]  /*fb30*/  FMNMX3.FTZ R9, R9, R30, R16, !PT ;  /* 0x0000001e09097276 */ /* 0x000fc40007810010 */
[----:B------:R-:W-:Y:S02]  /*fb40*/  ISETP.GE.AND P0, PT, R2, R162, PT ;  /* 0x000000a20200720c */ /* 0x000fe40003f06270 */
[----:B------:R-:W-:Y:S02]  /*fb50*/  FSEL R43, R43, -INF , P2 ;  /* 0xff8000002b2b7808 */ /* 0x000fe40001000000 */
[----:B------:R-:W-:Y:S02]  /*fb60*/  FMNMX3.FTZ R3, R3, R14, R172, !PT ;  /* 0x0000000e03037276 */ /* 0x000fe400078100ac */
[----:B------:R-:W-:Y:S02]  /*fb70*/  FSEL R174, R42, -INF , !P4 ;  /* 0xff8000002aae7808 */ /* 0x000fe40006000000 */
[----:B------:R-:W-:Y:S02]  /*fb80*/  ISETP.GE.AND P2, PT, R11, R163, PT ;  /* 0x000000a30b00720c */ /* 0x000fe40003f46270 */
[----:B------:R-:W-:-:S02]  /*fb90*/  FSEL R38, R38, -INF , P3 ;  /* 0xff80000026267808 */ /* 0x000fc40001800000 */
[----:B------:R-:W-:Y:S02]  /*fba0*/  FMNMX3.FTZ R9, R9, R12, R10, !PT ;  /* 0x0000000c09097276 */ /* 0x000fe4000781000a */
[----:B------:R-:W-:Y:S02]  /*fbb0*/  FSEL R168, R43, -INF , !P0 ;  /* 0xff8000002ba87808 */ /* 0x000fe40004000000 */
[----:B------:R-:W-:Y:S01]  /*fbc0*/  ISETP.GE.AND P0, PT, R13, R163, PT ;  /* 0x000000a30d00720c */ /* 0x000fe20003f06270 */
[----:B------:R-:W-:Y:S01]  /*fbd0*/  LDSM.16.MT88.4 R40, [R143+0xa000] ;  /* 0x00a000008f28783b */ /* 0x000fe20000004200 */
[----:B------:R-:W-:Y:S02]  /*fbe0*/  FSEL R39, R39, -INF , P1 ;  /* 0xff80000027277808 */ /* 0x000fe40000800000 */
[----:B------:R-:W-:Y:S02]  /*fbf0*/  FMNMX3.FTZ R3, R3, R170, R130, !PT ;  /* 0x000000aa03037276 */ /* 0x000fe40007810082 */
[----:B------:R-:W-:-:S02]  /*fc00*/  ISETP.GE.AND P4, PT, R11, R162, PT ;  /* 0x000000a20b00720c */ /* 0x000fc40003f86270 */
[----:B------:R-:W-:Y:S02]  /*fc10*/  ISETP.GE.AND P1, PT, R17, R163, PT ;  /* 0x000000a31100720c */ /* 0x000fe40003f26270 */
[----:B------:R-:W-:Y:S02]  /*fc20*/  FSEL R34, R34, -INF , P2 ;  /* 0xff80000022227808 */ /* 0x000fe40001000000 */
[----:B------:R-:W-:Y:S02]  /*fc30*/  FSEL R178, R38, -INF , !P6 ;  /* 0xff80000026b27808 */ /* 0x000fe40007000000 */
[----:B------:R-:W-:Y:S02]  /*fc40*/  FMNMX3.FTZ R9, R9, R8, R174, !PT ;  /* 0x0000000809097276 */ /* 0x000fe400078100ae */
[----:B------:R-:W-:Y:S02]  /*fc50*/  FSEL R35, R35, -INF , P0 ;  /* 0xff80000023237808 */ /* 0x000fe40000000000 */
[----:B------:R-:W-:-:S02]  /*fc60*/  FMNMX3.FTZ R3, R3, R128, R123, !PT ;  /* 0x0000008003037276 */ /* 0x000fc4000781007b */
[-C--:B------:R-:W-:Y:S02]  /*fc70*/  ISETP.GE.AND P3, PT, R13, R162.reuse, PT ;  /* 0x000000a20d00720c */ /* 0x080fe40003f66270 */
[----:B------:R-:W-:Y:S02]  /*fc80*/  ISETP.GE.AND P2, PT, R17, R162, PT ;  /* 0x000000a21100720c */ /* 0x000fe40003f46270 */
[----:B------:R-:W-:Y:S02]  /*fc90*/  ISETP.GE.AND P0, PT, R19, R163, PT ;  /* 0x000000a31300720c */ /* 0x000fe40003f06270 */
[----:B------:R-:W-:Y:S02]  /*fca0*/  FSEL R90, R90, -INF , P1 ;  /* 0xff8000005a5a7808 */ /* 0x000fe40000800000 */
[----:B------:R-:W-:Y:S02]  /*fcb0*/  FSEL R176, R39, -INF , !P5 ;  /* 0xff80000027b07808 */ /* 0x000fe40006800000 */
[----:B------:R-:W-:-:S02]  /*fcc0*/  FSEL R126, R34, -INF , !P4 ;  /* 0xff800000227e7808 */ /* 0x000fc40006000000 */
        /* <DEDUP_REMOVED lines=39> */
[-CC-:B------:R-:W-:Y:S01]  /*ff40*/  FFMA.FTZ R109, R18, R118.reuse, -R151.reuse ;  /* 0x00000076126d7223 */ /* 0x180fe20000010897 */
[----:B------:R-:W-:Y:S01]  /*ff50*/  MUFU.EX2 R117, R117 ;  /* 0x0000007500757308 */ /* 0x000fe20000000800 */
[----:B------:R-:W2:Y:S01]  /*ff60*/  LDSM.16.MT88.4 R8, [R143+0xa800] ;  /* 0x00a800008f08783b */ /* 0x000ea20000004200 */
[-C--:B------:R-:W-:Y:S01]  /*ff70*/  FFMA.FTZ R32, R14, R118.reuse, -R151 ;  /* 0x000000760e207223 */ /* 0x080fe20000010897 */
[-CC-:B------:R-:W-:Y:S01]  /*ff80*/  FFMA.FTZ R35, R16, R118.reuse, -R131.reuse ;  /* 0x0000007610237223 */ /* 0x180fe20000010883 */
[----:B------:R-:W3:Y:S01]  /*ff90*/  MUFU.EX2 R112, R112 ;  /* 0x0000007000707308 */ /* 0x000ee20000000800 */
[-CC-:B------:R-:W-:Y:S01]  /*ffa0*/  FFMA.FTZ R34, R12, R118.reuse, -R131.reuse ;  /* 0x000000760c227223 */ /* 0x180fe20000010883 */
[----:B------:R-:W-:Y:S01]  /*ffb0*/  LDSM.16.MT88.4 R20, [R140+0xa000] ;  /* 0x00a000008c14783b */ /* 0x000fe20000004200 */
[-CC-:B------:R-:W-:Y:S01]  /*ffc0*/  FFMA.FTZ R171, R127, R118.reuse, -R131.reuse ;  /* 0x000000767fab7223 */ /* 0x180fe20000010883 */
[----:B------:R-:W-:Y:S01]  /*ffd0*/  MUFU.EX2 R115, R115 ;  /* 0x0000007300737308 */ /* 0x000fe20000000800 */
[----:B------:R-:W-:Y:S01]  /*ffe0*/  FFMA.FTZ R129, R129, R118, -R131 ;  /* 0x0000007681817223 */ /* 0x000fe20000010883 */
[----:B-1----:R-:W-:Y:S01]  /*fff0*/  F2FP.BF16.F32.PACK_AB R64, R116, R119 ;  /* 0x000000777440723e */ /* 0x002fe200000010ff */
[----:B------:R-:W1:Y:S01]  /*10000*/  LDSM.16.MT88.4 R12, [R140+0x8800] ;  /* 0x008800008c0c783b */ /* 0x000e620000004200 */
[----:B------:R-:W4:Y:S01]  /*10010*/  MUFU.EX2 R114, R114 ;  /* 0x0000007200727308 */ /* 0x000f220000000800 */
[----:B------:R-:W-:Y:S01]  /*10020*/  FADD.FTZ R116, R119, R116 ;  /* 0x0000007477747221 */ /* 0x000fe20000010000 */
[----:B------:R-:W-:Y:S01]  /*10030*/  ISETP.GT.AND P0, PT, R105, R148, PT ;  /* 0x000000946900720c */ /* 0x000fe20003f04270 */
[----:B------:R-:W5:Y:S01]  /*10040*/  LDSM.16.MT88.4 R16, [R141+0x8800] ;  /* 0x008800008d10783b */ /* 0x000f620000004200 */
[----:B------:R-:W-:Y:S01]  /*10050*/  MUFU.EX2 R111, R111 ;  /* 0x0000006f006f7308 */ /* 0x000fe20000000800 */
[----:B---3--:R-:W-:-:S02]  /*10060*/  F2FP.BF16.F32.PACK_AB R66, R112, R117 ;  /* 0x000000757042723e */ /* 0x008fc400000010ff */
[----:B------:R-:W-:Y:S01]  /*10070*/  LDSM.16.MT88.4 R28, [R143+0x8800] ;  /* 0x008800008f1c783b */ /* 0x000fe20000004200 */
[----:B------:R-:W3:Y:S01]  /*10080*/  MUFU.EX2 R110, R110 ;  /* 0x0000006e006e7308 */ /* 0x000ee20000000800 */
[----:B------:R-:W-:Y:S02]  /*10090*/  FADD.FTZ R117, R117, R116 ;  /* 0x0000007475757221 */ /* 0x000fe40000010000 */
[----:B------:R-:W-:Y:S01]  /*100a0*/  LDSM.16.MT88.4 R24, [R142+0x8800] ;  /* 0x008800008e18783b */ /* 0x000fe20000004200 */
[----:B------:R-:W-:Y:S01]  /*100b0*/  MUFU.EX2 R113, R113 ;  /* 0x0000007100717308 */ /* 0x000fe20000000800 */
[----:B------:R-:W-:Y:S01]  /*100c0*/  FADD.FTZ R112, R112, R117 ;  /* 0x0000007570707221 */ /* 0x000fe20000010000 */
[----:B----4-:R-:W-:Y:S01]  /*100d0*/  F2FP.BF16.F32.PACK_AB R65, R114, R115 ;  /* 0x000000737241723e */ /* 0x010fe200000010ff */
[----:B------:R-:W-:Y:S01]  /*100e0*/  FADD.FTZ R114, R115, R114 ;  /* 0x0000007273727221 */ /* 0x000fe20000010000 */
[----:B------:R-:W4:Y:S04]  /*100f0*/  MUFU.EX2 R108, R108 ;  /* 0x0000006c006c7308 */ /* 0x000f280000000800 */
[----:B------:R-:W-:Y:S01]  /*10100*/  MUFU.EX2 R109, R109 ;  /* 0x0000006d006d7308 */ /* 0x000fe20000000800 */
[----:B---3--:R-:W-:Y:S01]  /*10110*/  F2FP.BF16.F32.PACK_AB R67, R110, R111 ;  /* 0x0000006f6e43723e */ /* 0x008fe200000010ff */
[----:B------:R-:W-:-:S02]  /*10120*/  FADD.FTZ R111, R111, R114 ;  /* 0x000000726f6f7221 */ /* 0x000fc40000010000 */
[----:B------:R-:W3:Y:S02]  /*10130*/  MUFU.EX2 R32, R32 ;  /* 0x0000002000207308 */ /* 0x000ee40000000800 */
[----:B------:R-:W-:Y:S02]  /*10140*/  FADD.FTZ R110, R110, R111 ;  /* 0x0000006f6e6e7221 */ /* 0x000fe40000010000 */
[----:B------:R-:W-:Y:S01]  /*10150*/  MUFU.EX2 R35, R35 ;  /* 0x0000002300237308 */ /* 0x000fe20000000800 */
[C---:B------:R-:W-:Y:S03]  /*10160*/  HMMA.16816.F32.BF16 R36, R64.reuse, R40, RZ ;  /* 0x000000284024723c */ /* 0x040fe600000418ff */
[C---:B----4-:R-:W-:Y:S01]  /*10170*/  F2FP.BF16.F32.PACK_AB R4, R108.reuse, R113 ;  /* 0x000000716c04723e */ /* 0x050fe200000010ff */
[----:B------:R-:W-:Y:S01]  /*10180*/  FADD.FTZ R113, R113, R112 ;  /* 0x0000007071717221 */ /* 0x000fe20000010000 */
[----:B------:R-:W4:Y:S03]  /*10190*/  MUFU.EX2 R34, R34 ;  /* 0x0000002200227308 */ /* 0x000f260000000800 */
        /* <DEDUP_REMOVED lines=8> */
[----:B------:R-:W-:Y:S01]  /*10220*/  HMMA.16816.F32.BF16 R72, R64, R68, RZ ;  /* 0x000000444048723c */ /* 0x000fe200000418ff */
[----:B----4-:R-:W-:Y:S01]  /*10230*/  F2FP.BF16.F32.PACK_AB R5, R34, R35 ;  /* 0x000000232205723e */ /* 0x010fe200000010ff */
[----:B------:R-:W-:-:S04]  /*10240*/  FADD.FTZ R35, R35, R110 ;  /* 0x0000006e23237221 */ /* 0x000fc80000010000 */
[----:B------:R-:W-:Y:S02]  /*10250*/  FADD.FTZ R34, R34, R35 ;  /* 0x0000002322227221 */ /* 0x000fe40000010000 */
[----:B------:R-:W-:Y:S01]  /*10260*/  HMMA.16816.F32.BF16 R68, R64, R70, RZ ;  /* 0x000000464044723c */ /* 0x000fe200000418ff */
[----:B---3--:R-:W-:Y:S01]  /*10270*/  F2FP.BF16.F32.PACK_AB R7, R0, R33 ;  /* 0x000000210007723e */ /* 0x008fe200000010ff */
[----:B------:R-:W-:-:S04]  /*10280*/  FADD.FTZ R33, R33, R34 ;  /* 0x0000002221217221 */ /* 0x000fc80000010000 */
[----:B------:R-:W-:Y:S02]  /*10290*/  FADD.FTZ R0, R0, R33 ;  /* 0x0000002100007221 */ /* 0x000fe40000010000 */
[C---:B--2---:R-:W-:Y:S08]  /*102a0*/  HMMA.16816.F32.BF16 R36, R4.reuse, R8, R36 ;  /* 0x000000080424723c */ /* 0x044ff00000041824 */
[----:B------:R-:W-:Y:S01]  /*102b0*/  HMMA.16816.F32.BF16 R40, R4, R10, R40 ;  /* 0x0000000a0428723c */ /* 0x000fe20000041828 */
[----:B------:R-:W2:Y:S07]  /*102c0*/  LDSM.16.MT88.4 R8, [R140+0xa800] ;  /* 0x00a800008c08783b */ /* 0x000eae0000004200 */
        /* <DEDUP_REMOVED lines=16> */
[C---:B-----5:R-:W-:Y:S08]  /*103d0*/  HMMA.16816.F32.BF16 R80, R4.reuse, R16, R80 ;  /* 0x000000100450723c */ /* 0x060ff00000041850 */
[C---:B------:R-:W-:Y:S01]  /*103e0*/  HMMA.16816.F32.BF16 R76, R4.reuse, R18, R76 ;  /* 0x00000012044c723c */ /* 0x040fe2000004184c */
[----:B------:R-:W3:Y:S07]  /*103f0*/  LDSM.16.MT88.4 R16, [R142+0xa800] ;  /* 0x00a800008e10783b */ /* 0x000eee0000004200 */
[C---:B--2---:R-:W-:Y:S08]  /*10400*/  HMMA.16816.F32.BF16 R60, R4.reuse, R8, R60 ;  /* 0x00000008043c723c */ /* 0x044ff0000004183c */
[C---:B------:R-:W-:Y:S01]  /*10410*/  HMMA.16816.F32.BF16 R64, R4.reuse, R10, R64 ;  /* 0x0000000a0440723c */ /* 0x040fe20000041840 */
[----:B------:R-:W2:Y:S07]  /*10420*/  LDSM.16.MT88.4 R8, [R142+0x9000] ;  /* 0x009000008e08783b */ /* 0x000eae0000004200 */
[----:B------:R-:W-:Y:S03]  /*10430*/  HMMA.16816.F32.BF16 R96, R4, R28, R96 ;  /* 0x0000001c0460723c */ /* 0x000fe60000041860 */
[-CC-:B------:R-:W-:Y:S01]  /*10440*/  FFMA.FTZ R29, R174, R118.reuse, -R131.reuse ;  /* 0x00000076ae1d7223 */ /* 0x180fe20000010883 */
[----:B------:R-:W-:-:S05]  /*10450*/  FFMA.FTZ R28, R168, R118, -R131 ;  /* 0x00000076a81c7223 */ /* 0x000fca0000010883 */
[----:B------:R-:W-:Y:S01]  /*10460*/  MUFU.EX2 R29, R29 ;  /* 0x0000001d001d7308 */ /* 0x000fe20000000800 */
[C---:B------:R-:W-:Y:S03]  /*10470*/  HMMA.16816.F32.BF16 R92, R4.reuse, R30, R92 ;  /* 0x0000001e045c723c */ /* 0x040fe6000004185c */
[-CC-:B------:R-:W-:Y:S01]  /*10480*/  FFMA.FTZ R31, R170, R118.reuse, -R151.reuse ;  /* 0x00000076aa1f7223 */ /* 0x180fe20000010897 */
[-CC-:B------:R-:W-:Y:S01]  /*10490*/  FFMA.FTZ R30, R130, R118.reuse, -R151.reuse ;  /* 0x00000076821e7223 */ /* 0x180fe20000010897 */
[----:B------:R-:W-:Y:S04]  /*104a0*/  MUFU.EX2 R28, R28 ;  /* 0x0000001c001c7308 */ /* 0x000fe80000000800 */
[----:B------:R-:W-:Y:S01]  /*104b0*/  MUFU.EX2 R31, R31 ;  /* 0x0000001f001f7308 */ /* 0x000fe20000000800 */
[----:B------:R-:W-:Y:S03]  /*104c0*/  HMMA.16816.F32.BF16 R88, R4, R24, R88 ;  /* 0x000000180458723c */ /* 0x000fe60000041858 */
[-C--:B------:R-:W-:Y:S01]  /*104d0*/  FFMA.FTZ R24, R172, R118.reuse, -R151 ;  /* 0x00000076ac187223 */ /* 0x080fe20000010897 */
[-C--:B------:R-:W-:Y:S01]  /*104e0*/  FFMA.FTZ R25, R176, R118.reuse, -R131 ;  /* 0x00000076b0197223 */ /* 0x080fe20000010883 */
[----:B------:R-:W-:Y:S01]  /*104f0*/  MUFU.EX2 R30, R30 ;  /* 0x0000001e001e7308 */ /* 0x000fe20000000800 */
[----:B------:R-:W-:-:S03]  /*10500*/  FFMA.FTZ R172, R125, R118, -R151 ;  /* 0x000000767dac7223 */ /* 0x000fc60000010897 */
[----:B------:R-:W4:Y:S01]  /*10510*/  MUFU.EX2 R24, R24 ;  /* 0x0000001800187308 */ /* 0x000f220000000800 */
[C---:B------:R-:W-:Y:S03]  /*10520*/  HMMA.16816.F32.BF16 R84, R4.reuse, R26, R84 ;  /* 0x0000001a0454723c */ /* 0x040fe60000041854 */
[-C--:B------:R-:W-:Y:S01]  /*10530*/  FFMA.FTZ R27, R128, R118.reuse, -R151 ;  /* 0x00000076801b7223 */ /* 0x080fe20000010897 */
[----:B------:R-:W-:Y:S01]  /*10540*/  FFMA.FTZ R26, R178, R118, -R131 ;  /* 0x00000076b21a7223 */ /* 0x000fe20000010883 */
[----:B------:R-:W-:Y:S04]  /*10550*/  MUFU.EX2 R25, R25 ;  /* 0x0000001900197308 */ /* 0x000fe80000000800 */
[----:B------:R-:W5:Y:S01]  /*10560*/  MUFU.EX2 R27, R27 ;  /* 0x0000001b001b7308 */ /* 0x000f620000000800 */
[C---:B-1----:R-:W-:Y:S03]  /*10570*/  HMMA.16816.F32.BF16 R52, R4.reuse, R12, R52 ;  /* 0x0000000c0434723c */ /* 0x042fe60000041834 */
[----:B------:R-:W1:Y:S04]  /*10580*/  MUFU.EX2 R26, R26 ;  /* 0x0000001a001a7308 */ /* 0x000e680000000800 */
[----:B------:R-:W-:Y:S01]  /*10590*/  MUFU.EX2 R172, R172 ;  /* 0x000000ac00ac7308 */ /* 0x000fe20000000800 */
[C---:B------:R-:W-:Y:S01]  /*105a0*/  HMMA.16816.F32.BF16 R56, R4.reuse, R14, R56 ;  /* 0x0000000e0438723c */ /* 0x040fe20000041838 */
[----:B------:R-:W2:Y:S07]  /*105b0*/  LDSM.16.MT88.4 R12, [R143+0x9000] ;  /* 0x009000008f0c783b */ /* 0x000eae0000004200 */
[C---:B---3--:R-:W-:Y:S08]  /*105c0*/  HMMA.16816.F32.BF16 R44, R4.reuse, R16, R44 ;  /* 0x00000010042c723c */ /* 0x048ff0000004182c */
[----:B------:R-:W-:Y:S03]  /*105d0*/  HMMA.16816.F32.BF16 R48, R4, R18, R48 ;  /* 0x000000120430723c */ /* 0x000fe60000041830 */
[----:B----4-:R-:W-:Y:S01]  /*105e0*/  F2FP.BF16.F32.PACK_AB R4, R31, R24 ;  /* 0x000000181f04723e */ /* 0x010fe200000010ff */
[----:B------:R-:W3:Y:S01]  /*105f0*/  LDSM.16.MT88.4 R16, [R141+0x9000] ;  /* 0x009000008d10783b */ /* 0x000ee20000004200 */
[----:B-----5:R-:W-:Y:S01]  /*10600*/  F2FP.BF16.F32.PACK_AB R6, R27, R30 ;  /* 0x0000001e1b06723e */ /* 0x020fe200000010ff */
[----:B------:R-:W-:Y:S01]  /*10610*/  FADD.FTZ R24, R24, R109 ;  /* 0x0000006d18187221 */ /* 0x000fe20000010000 */
[----:B------:R-:W-:-:S02]  /*10620*/  F2FP.BF16.F32.PACK_AB R5, R28, R29 ;  /* 0x0000001d1c05723e */ /* 0x000fc400000010ff */
[----:B-1----:R-:W-:Y:S01]  /*10630*/  F2FP.BF16.F32.PACK_AB R7, R25, R26 ;  /* 0x0000001a1907723e */ /* 0x002fe200000010ff */
[----:B------:R-:W-:-:S04]  /*10640*/  FADD.FTZ R31, R31, R24 ;  /* 0x000000181f1f7221 */ /* 0x000fc80000010000 */
[----:B------:R-:W-:Y:S02]  /*10650*/  FADD.FTZ R30, R30, R31 ;  /* 0x0000001f1e1e7221 */ /* 0x000fe40000010000 */
[----:B--2---:R-:W-:Y:S03]  /*10660*/  HMMA.16816.F32.BF16 R88, R4, R8, R88 ;  /* 0x000000080458723c */ /* 0x004fe60000041858 */
[----:B------:R-:W-:-:S05]  /*10670*/  FADD.FTZ R30, R27, R30 ;  /* 0x0000001e1b1e7221 */ /* 0x000fca0000010000 */
        /* <DEDUP_REMOVED lines=14> */
[C---:B---3--:R-:W-:Y:S03]  /*10760*/  HMMA.16816.F32.BF16 R44, R4.reuse, R16, R44 ;  /* 0x00000010042c723c */ /* 0x048fe6000004182c */
[-CC-:B------:R-:W-:Y:S01]  /*10770*/  FFMA.FTZ R17, R123, R118.reuse, -R151.reuse ;  /* 0x000000767b117223 */ /* 0x180fe20000010897 */
[-CC-:B------:R-:W-:Y:S01]  /*10780*/  FFMA.FTZ R16, R121, R118.reuse, -R151.reuse ;  /* 0x0000007679107223 */ /* 0x180fe20000010897 */
[-C--:B------:R-:W-:Y:S01]  /*10790*/  FFMA.FTZ R123, R120, R118.reuse, -R151 ;  /* 0x00000076787b7223 */ /* 0x080fe20000010897 */
[-CC-:B------:R-:W-:Y:S01]  /*107a0*/  FFMA.FTZ R121, R126, R118.reuse, -R131.reuse ;  /* 0x000000767e797223 */ /* 0x180fe20000010883 */
[----:B------:R-:W-:Y:S01]  /*107b0*/  FFMA.FTZ R120, R122, R118, -R131 ;  /* 0x000000767a787223 */ /* 0x000fe20000010883 */
[----:B------:R-:W-:Y:S01]  /*107c0*/  MUFU.EX2 R125, R17 ;  /* 0x00000011007d7308 */ /* 0x000fe20000000800 */
[C---:B------:R-:W-:Y:S03]  /*107d0*/  HMMA.16816.F32.BF16 R48, R4.reuse, R18, R48 ;  /* 0x000000120430723c */ /* 0x040fe60000041830 */
[----:B------:R3:W4:Y:S04]  /*107e0*/  MUFU.EX2 R122, R16 ;  /* 0x00000010007a7308 */ /* 0x0007280000000800 */
[----:B------:R-:W5:Y:S01]  /*107f0*/  MUFU.EX2 R123, R123 ;  /* 0x0000007b007b7308 */ /* 0x000f620000000800 */
[C---:B-1----:R-:W-:Y:S03]  /*10800*/  HMMA.16816.F32.BF16 R52, R4.reuse, R8, R52 ;  /* 0x000000080434723c */ /* 0x042fe60000041834 */
[----:B------:R-:W-:Y:S04]  /*10810*/  MUFU.EX2 R121, R121 ;  /* 0x0000007900797308 */ /* 0x000fe80000000800 */
[----:B------:R-:W1:Y:S01]  /*10820*/  MUFU.EX2 R120, R120 ;  /* 0x0000007800787308 */ /* 0x000e620000000800 */
[----:B---3--:R-:W3:Y:S01]  /*10830*/  LDSM.16.MT88.4 R16, [R141+0x9800] ;  /* 0x009800008d10783b */ /* 0x008ee20000004200 */
[C---:B------:R-:W-:Y:S02]  /*10840*/  HMMA.16816.F32.BF16 R56, R4.reuse, R10, R56 ;  /* 0x0000000a0438723c */ /* 0x040fe40000041838 */
[----:B------:R-:W1:Y:S01]  /*10850*/  MUFU.EX2 R118, R129 ;  /* 0x0000008100767308 */ /* 0x000e620000000800 */
[----:B------:R-:W3:Y:S05]  /*10860*/  LDSM.16.MT88.4 R8, [R143+0x9800] ;  /* 0x009800008f08783b */ /* 0x000eea0000004200 */
[C---:B--2---:R-:W-:Y:S08]  /*10870*/  HMMA.16816.F32.BF16 R60, R4.reuse, R12, R60 ;  /* 0x0000000c043c723c */ /* 0x044ff0000004183c */
[----:B------:R-:W-:Y:S01]  /*10880*/  HMMA.16816.F32.BF16 R64, R4, R14, R64 ;  /* 0x0000000e0440723c */ /* 0x000fe20000041840 */
[----:B------:R-:W2:Y:S02]  /*10890*/  LDSM.16.MT88.4 R12, [R140+0x9800] ;  /* 0x009800008c0c783b */ /* 0x000ea40000004200 */
[----:B----4-:R-:W-:Y:S01]  /*108a0*/  F2FP.BF16.F32.PACK_AB R4, R122, R125 ;  /* 0x0000007d7a04723e */ /* 0x010fe200000010ff */
[----:B------:R-:W-:Y:S01]  /*108b0*/  FADD.FTZ R125, R125, R30 ;  /* 0x0000001e7d7d7221 */ /* 0x000fe20000010000 */
[----:B-----5:R-:W-:-:S02]  /*108c0*/  F2FP.BF16.F32.PACK_AB R6, R172, R123 ;  /* 0x0000007bac06723e */ /* 0x020fc400000010ff */
[----:B-1----:R-:W-:Y:S01]  /*108d0*/  F2FP.BF16.F32.PACK_AB R5, R120, R121 ;  /* 0x000000797805723e */ /* 0x002fe200000010ff */
[----:B------:R-:W-:Y:S01]  /*108e0*/  FADD.FTZ R122, R122, R125 ;  /* 0x0000007d7a7a7221 */ /* 0x000fe20000010000 */
[----:B------:R-:W-:-:S03]  /*108f0*/  F2FP.BF16.F32.PACK_AB R7, R171, R118 ;  /* 0x00000076ab07723e */ /* 0x000fc600000010ff */
[----:B------:R-:W-:-:S04]  /*10900*/  FADD.FTZ R123, R123, R122 ;  /* 0x0000007a7b7b7221 */ /* 0x000fc80000010000 */
[----:B------:R-:W-:Y:S03]  /*10910*/  HMMA.16816.F32.BF16 R88, R4, R20, R88 ;  /* 0x000000140458723c */ /* 0x000fe60000041858 */
[----:B------:R-:W-:-:S05]  /*10920*/  FADD.FTZ R172, R172, R123 ;  /* 0x0000007bacac7221 */ /* 0x000fca0000010000 */
[C---:B---3--:R-:W-:Y:S08]  /*10930*/  HMMA.16816.F32.BF16 R80, R4.reuse, R16, R80 ;  /* 0x000000100450723c */ /* 0x048ff00000041850 */
[C---:B------:R-:W-:Y:S08]  /*10940*/  HMMA.16816.F32.BF16 R96, R4.reuse, R8, R96 ;  /* 0x000000080460723c */ /* 0x040ff00000041860 */
[C---:B------:R-:W-:Y:S01]  /*10950*/  HMMA.16816.F32.BF16 R92, R4.reuse, R10, R92 ;  /* 0x0000000a045c723c */ /* 0x040fe2000004185c */
[----:B------:R-:W1:Y:S07]  /*10960*/  LDSM.16.MT88.4 R8, [R143+0xb800] ;  /* 0x00b800008f08783b */ /* 0x000e6e0000004200 */
[C---:B--2---:R-:W-:Y:S08]  /*10970*/  HMMA.16816.F32.BF16 R72, R4.reuse, R12, R72 ;  /* 0x0000000c0448723c */ /* 0x044ff00000041848 */
[C---:B------:R-:W-:Y:S01]  /*10980*/  HMMA.16816.F32.BF16 R68, R4.reuse, R14, R68 ;  /* 0x0000000e0444723c */ /* 0x040fe20000041844 */
[----:B------:R-:W2:Y:S07]  /*10990*/  LDSM.16.MT88.4 R12, [R141+0xb800] ;  /* 0x00b800008d0c783b */ /* 0x000eae0000004200 */
[C---:B------:R-:W-:Y:S01]  /*109a0*/  HMMA.16816.F32.BF16 R76, R4.reuse, R18, R76 ;  /* 0x00000012044c723c */ /* 0x040fe2000004184c */
[----:B------:R-:W3:Y:S07]  /*109b0*/  LDSM.16.MT88.4 R16, [R142+0xb800] ;  /* 0x00b800008e10783b */ /* 0x000eee0000004200 */
[C---:B------:R-:W-:Y:S08]  /*109c0*/  HMMA.16816.F32.BF16 R84, R4.reuse, R22, R84 ;  /* 0x000000160454723c */ /* 0x040ff00000041854 */
[C---:B-1----:R-:W-:Y:S08]  /*109d0*/  HMMA.16816.F32.BF16 R36, R4.reuse, R8, R36 ;  /* 0x000000080424723c */ /* 0x042ff00000041824 */
[C---:B------:R-:W-:Y:S01]  /*109e0*/  HMMA.16816.F32.BF16 R40, R4.reuse, R10, R40 ;  /* 0x0000000a0428723c */ /* 0x040fe20000041828 */
[----:B------:R-:W1:Y:S07]  /*109f0*/  LDSM.16.MT88.4 R8, [R140+0xb800] ;  /* 0x00b800008c08783b */ /* 0x000e6e0000004200 */
[----:B--2---:R-:W-:Y:S03]  /*10a00*/  HMMA.16816.F32.BF16 R52, R4, R12, R52 ;  /* 0x0000000c0434723c */ /* 0x004fe60000041834 */
[----:B------:R-:W-:-:S04]  /*10a10*/  FADD.FTZ R13, R29, R0 ;  /* 0x000000001d0d7221 */ /* 0x000fc80000010000 */
[----:B------:R-:W-:Y:S01]  /*10a20*/  FADD.FTZ R13, R28, R13 ;  /* 0x0000000d1c0d7221 */ /* 0x000fe20000010000 */
[----:B---3--:R-:W-:Y:S03]  /*10a30*/  HMMA.16816.F32.BF16 R44, R4, R16, R44 ;  /* 0x00000010042c723c */ /* 0x008fe6000004182c */
        /* <DEDUP_REMOVED lines=84> */
.L_x_10914:
        /* <DEDUP_REMOVED lines=8> */
.L_x_10915:
[----:B------:R-:W-:Y:S05]  /*11000*/  BSYNC.RECONVERGENT B0 ;  /* 0x0000000000007941 */ /* 0x000fea0003800200 */
.L_x_10913:
        /* <DEDUP_REMOVED lines=163> */
[----:B------:R-:W-:Y:S01]  /*11a40*/  IADD3 R112, PT, PT, R101, -0x1, RZ ;  /* 0xffffffff65707810 */ /* 0x000fe20007ffe0ff */
[----:B------:R-:W-:-:S04]  /*11a50*/  IMAD.SHL.U32 R114, R105, 0x40, RZ ;  /* 0x0000004069727824 */ /* 0x000fc800078e00ff */
[----:B------:R-:W-:-:S04]  /*11a60*/  IMAD.SHL.U32 R112, R112, 0x40, RZ ;  /* 0x0000004070707824 */ /* 0x000fc800078e00ff */
[----:B------:R-:W-:Y:S01]  /*11a70*/  VIADD R112, R112, 0xffffff80 ;  /* 0xffffff8070707836 */ /* 0x000fe20000000000 */
[----:B--2---:R-:W-:-:S04]  /*11a80*/  IABS R110, R115 ;  /* 0x00000073006e7213 */ /* 0x004fc80000000000 */
[----:B------:R-:W1:Y:S08]  /*11a90*/  I2F.RP R0, R110 ;  /* 0x0000006e00007306 */ /* 0x000e700000209400 */
[----:B-1----:R-:W1:Y:S02]  /*11aa0*/  MUFU.RCP R108, R0 ;  /* 0x00000000006c7308 */ /* 0x002e640000001000 */
[----:B-1----:R-:W-:Y:S01]  /*11ab0*/  VIADD R108, R108, 0xffffffe ;  /* 0x0ffffffe6c6c7836 */ /* 0x002fe20000000000 */
[----:B------:R-:W-:-:S02]  /*11ac0*/  IABS R0, R112 ;  /* 0x0000007000007213 */ /* 0x000fc40000000000 */
[----:B------:R-:W-:-:S03]  /*11ad0*/  LOP3.LUT R112, R112, R115, RZ, 0x3c, !PT ;  /* 0x0000007370707212 */ /* 0x000fc600078e3cff */
[----:B------:R-:W1:Y:S01]  /*11ae0*/  F2I.FTZ.U32.TRUNC.NTZ R109, R108 ;  /* 0x0000006c006d7305 */ /* 0x000e62000021f000 */
[----:B------:R-:W-:Y:S01]  /*11af0*/  ISETP.GE.AND P2, PT, R112, RZ, PT ;  /* 0x000000ff7000720c */ /* 0x000fe20003f46270 */
[----:B-1----:R-:W-:Y:S01]  /*11b00*/  IMAD.MOV R113, RZ, RZ, -R109 ;  /* 0x000000ffff717224 */ /* 0x002fe200078e0a6d */
[----:B------:R-:W-:-:S03]  /*11b10*/  MOV R108, RZ ;  /* 0x000000ff006c7202 */ /* 0x000fc60000000f00 */
[----:B------:R-:W-:-:S04]  /*11b20*/  IMAD R113, R113, R110, RZ ;  /* 0x0000006e71717224 */ /* 0x000fc800078e02ff */
[----:B------:R-:W-:Y:S01]  /*11b30*/  IMAD.HI.U32 R113, R109, R113, R108 ;  /* 0x000000716d717227 */ /* 0x000fe200078e006c */
[----:B------:R-:W-:Y:S02]  /*11b40*/  IABS R109, R115 ;  /* 0x00000073006d7213 */ /* 0x000fe40000000000 */
[----:B------:R-:W-:Y:S02]  /*11b50*/  IABS R108, R114 ;  /* 0x00000072006c7213 */ /* 0x000fe40000000000 */
[----:B------:R-:W-:Y:S01]  /*11b60*/  IADD3 R109, PT, PT, RZ, -R109, RZ ;  /* 0x8000006dff6d7210 */ /* 0x000fe20007ffe0ff */
[----:B------:R-:W-:Y:S01]  /*11b70*/  IMAD.HI.U32 R111, R113, R0, RZ ;  /* 0x00000000716f7227 */ /* 0x000fe200078e00ff */
[----:B------:R-:W-:-:S03]  /*11b80*/  LOP3.LUT R114, R114, R115, RZ, 0x3c, !PT ;  /* 0x0000007372727212 */ /* 0x000fc600078e3cff */
        /* <DEDUP_REMOVED lines=16> */
[----:B------:R-:W-:Y:S01]  /*11c90*/  IMAD.MOV.U32 R108, RZ, RZ, R111 ;  /* 0x000000ffff6c7224 */ /* 0x000fe200078e006f */
[----:B------:R-:W-:Y:S02]  /*11ca0*/  LOP3.LUT R111, RZ, R115, RZ, 0x33, !PT ;  /* 0x00000073ff6f7212 */ /* 0x000fe400078e33ff */
[----:B------:R-:W-:Y:S01]  /*11cb0*/  MOV R0, R113 ;  /* 0x0000007100007202 */ /* 0x000fe20000000f00 */
[----:B------:R-:W-:Y:S01]  /*11cc0*/  @!P2 IMAD.MOV R108, RZ, RZ, -R108 ;  /* 0x000000ffff6ca224 */ /* 0x000fe200078e0a6c */
[----:B------:R-:W3:Y:S02]  /*11cd0*/  LD.E.64 R112, desc[UR4][R102.64+0x38] ;  /* 0x0000380466707980 */ /* 0x000ee4000c101b00 */
[----:B------:R-:W-:-:S02]  /*11ce0*/  @!P3 IADD3 R0, PT, PT, -R0, RZ, RZ ;  /* 0x000000ff0000b210 */ /* 0x000fc40007ffe1ff */
        /* <DEDUP_REMOVED lines=11> */
[----:B------:R-:W-:-:S05]  /*11da0*/  IMAD.WIDE.U32 R112, R112, R115, RZ ;  /* 0x0000007370707225 */ /* 0x000fca00078e00ff */
[----:B------:R-:W-:Y:S01]  /*11db0*/  IADD3 R113, PT, PT, R113, R108, RZ ;  /* 0x0000006c71717210 */ /* 0x000fe20007ffe0ff */
[----:B----4-:R-:W-:-:S04]  /*11dc0*/  IMAD.IADD R111, R109, 0x1, -R0 ;  /* 0x000000016d6f7824 */ /* 0x010fc800078e0a00 */
[----:B--2---:R-:W-:Y:S01]  /*11dd0*/  IMAD R109, R117, R111, RZ ;  /* 0x0000006f756d7224 */ /* 0x004fe200078e02ff */
[----:B------:R-:W-:Y:S01]  /*11de0*/  SHF.R.S32.HI R0, RZ, 0x1f, R111 ;  /* 0x0000001fff007819 */ /* 0x000fe2000001146f */
[----:B------:R-:W-:-:S04]  /*11df0*/  IMAD.WIDE.U32 R112, R111, R116, R112 ;  /* 0x000000746f707225 */ /* 0x000fc800078e0070 */
[----:B------:R-:W-:Y:S01]  /*11e00*/  IMAD R0, R116, R0, R109 ;  /* 0x0000000074007224 */ /* 0x000fe200078e026d */
[----:B------:R-:W-:-:S04]  /*11e10*/  LEA R150, P2, R112, R150, 0x1 ;  /* 0x0000009670967211 */ /* 0x000fc800078408ff */
[----:B------:R-:W-:-:S04]  /*11e20*/  IADD3 R0, PT, PT, R113, R0, RZ ;  /* 0x0000000071007210 */ /* 0x000fc80007ffe0ff */
[----:B------:R-:W-:Y:S01]  /*11e30*/  LEA.HI.X R149, R112, R149, R0, 0x1, P2 ;  /* 0x0000009570957211 */ /* 0x000fe200010f0c00 */
[----:B------:R-:W-:Y:S05]  /*11e40*/  BRA `(.L_x_10920) ;  /* 0x0000000000207947 */ /* 0x000fea0003800000 */
.L_x_10919:
        /* <DEDUP_REMOVED lines=8> */
.L_x_10920:
[----:B------:R-:W-:Y:S05]  /*11ed0*/  BSYNC.RECONVERGENT B0 ;  /* 0x0000000000007941 */ /* 0x000fea0003800200 */
.L_x_10918:
[C---:B------:R-:W-:Y:S01]  /*11ee0*/  IMAD.SHL.U32 R0, R144.reuse, 0x20, RZ ;  /* 0x0000002090007824 */ /* 0x040fe200078e00ff */
[C---:B------:R-:W-:Y:S01]  /*11ef0*/  LEA R112, P2, R144.reuse, R150, 0x5 ;  /* 0x0000009690707211 */ /* 0x040fe200078428ff */
[----:B------:R-:W-:Y:S01]  /*11f00*/  @!P1 IMAD.MOV.U32 R151, RZ, RZ, R149 ;  /* 0x000000ffff979224 */ /* 0x000fe200078e0095 */
[C-C-:B------:R-:W-:Y:S02]  /*11f10*/  SHF.L.U64.HI R108, R144.reuse, 0x5, R145.reuse ;  /* 0x00000005906c7819 */ /* 0x140fe40000010291 */
        /* <DEDUP_REMOVED lines=8> */
[----:B------:R-:W-:-:S04]  /*11fa0*/  IADD3.X R111, PT, PT, R108, R113, RZ, P3, !PT ;  /* 0x000000716c6f7210 */ /* 0x000fc80001ffe4ff */
[----:B------:R-:W-:Y:S01]  /*11fb0*/  @!P0 MOV R109, R111 ;  /* 0x0000006f006d8202 */ /* 0x000fe20000000f00 */
[----:B------:R-:W-:Y:S02]  /*11fc0*/  IMAD.X R115, R111, 0x1, R108, P2 ;  /* 0x000000016f737824 */ /* 0x000fe400010e066c */
[----:B------:R-:W-:Y:S02]  /*11fd0*/  @!P0 IMAD.MOV.U32 R108, RZ, RZ, R110 ;  /* 0x000000ffff6c8224 */ /* 0x000fe400078e006e */
        /* <DEDUP_REMOVED lines=37> */
.L_x_10917:
[----:B------:R-:W-:Y:S05]  /*12230*/  BSYNC.RECONVERGENT B1 ;  /* 0x0000000000017941 */ /* 0x000fea0003800200 */
.L_x_10916:
[----:B--2---:R-:W2:Y:S01]  /*12240*/  LD.E R109, desc[UR4][R102.64+0xdc] ;  /* 0x0000dc04666d7980 */ /* 0x004ea2000c101900 */
[----:B------:R-:W-:-:S04]  /*12250*/  IMAD R0, R101, 0x40, R124 ;  /* 0x0000004065007824 */ /* 0x000fc800078e027c */
[C---:B------:R-:W-:Y:S02]  /*12260*/  VIADD R108, R0.reuse, 0xffffff80 ;  /* 0xffffff80006c7836 */ /* 0x040fe40000000000 */
[----:B------:R-:W-:-:S03]  /*12270*/  VIADD R104, R0, 0xffffff81 ;  /* 0xffffff8100687836 */ /* 0x000fc60000000000 */
[C---:B------:R-:W-:Y:S02]  /*12280*/  ISETP.GE.AND P2, PT, R108.reuse, R165, PT ;  /* 0x000000a56c00720c */ /* 0x040fe40003f46270 */
[----:B------:R-:W-:Y:S02]  /*12290*/  ISETP.GE.AND P1, PT, R108, R163, PT ;  /* 0x000000a36c00720c */ /* 0x000fe40003f26270 */
[----:B------:R-:W-:Y:S01]  /*122a0*/  FSEL R111, R8, -INF , P2 ;  /* 0xff800000086f7808 */ /* 0x000fe20001000000 */
[----:B------:R-:W-:Y:S01]  /*122b0*/  VIADD R8, R0, 0xffffff88 ;  /* 0xffffff8800087836 */ /* 0x000fe20000000000 */
[C---:B------:R-:W-:Y:S02]  /*122c0*/  ISETP.GE.AND P0, PT, R104.reuse, R165, PT ;  /* 0x000000a56800720c */ /* 0x040fe40003f06270 */
[C---:B------:R-:W-:Y:S02]  /*122d0*/  ISETP.GE.AND P3, PT, R104.reuse, R163, PT ;  /* 0x000000a36800720c */ /* 0x040fe40003f66270 */
[----:B------:R-:W-:-:S02]  /*122e0*/  ISETP.GE.AND P6, PT, R104, R164, PT ;  /* 0x000000a46800720c */ /* 0x000fc40003fc6270 */
[-C--:B------:R-:W-:Y:S01]  /*122f0*/  ISETP.GE.AND P2, PT, R104, R162.reuse, PT ;  /* 0x000000a26800720c */ /* 0x080fe20003f46270 */
[----:B------:R-:W-:Y:S01]  /*12300*/  VIADD R104, R0, 0xffffff89 ;  /* 0xffffff8900687836 */ /* 0x000fe20000000000 */
[----:B------:R-:W-:Y:S02]  /*12310*/  ISETP.GE.AND P4, PT, R108, R162, PT ;  /* 0x000000a26c00720c */ /* 0x000fe40003f86270 */
[----:B------:R-:W-:Y:S02]  /*12320*/  FSEL R10, R10, -INF , P1 ;  /* 0xff8000000a0a7808 */ /* 0x000fe40000800000 */
[----:B------:R-:W-:Y:S02]  /*12330*/  FSEL R9, R9, -INF , P0 ;  /* 0xff80000009097808 */ /* 0x000fe40000000000 */
[----:B------:R-:W-:Y:S02]  /*12340*/  ISETP.GE.AND P0, PT, R8, R163, PT ;  /* 0x000000a30800720c */ /* 0x000fe40003f06270 */
[----:B------:R-:W-:-:S02]  /*12350*/  FSEL R11, R11, -INF , P3 ;  /* 0xff8000000b0b7808 */ /* 0x000fc40001800000 */
[----:B------:R-:W-:Y:S02]  /*12360*/  ISETP.GE.AND P5, PT, R108, R164, PT ;  /* 0x000000a46c00720c */ /* 0x000fe40003fa6270 */
[----:B------:R-:W-:Y:S01]  /*12370*/  FSEL R115, R10, -INF , !P4 ;  /* 0xff8000000a737808 */ /* 0x000fe20006000000 */
[----:B------:R-:W-:Y:S01]  /*12380*/  VIADD R10, R0, 0xffffff90 ;  /* 0xffffff90000a7836 */ /* 0x000fe20000000000 */
[CC--:B------:R-:W-:Y:S02]  /*12390*/  ISETP.GE.AND P1, PT, R8.reuse, R165.reuse, PT ;  /* 0x000000a50800720c */ /* 0x0c0fe40003f26270 */
[----:B------:R-:W-:Y:S02]  /*123a0*/  ISETP.GE.AND P4, PT, R8, R162, PT ;  /* 0x000000a20800720c */ /* 0x000fe40003f86270 */
[----:B------:R-:W-:Y:S02]  /*123b0*/  ISETP.GE.AND P3, PT, R104, R165, PT ;  /* 0x000000a56800720c */ /* 0x000fe40003f66270 */
[----:B------:R-:W-:-:S02]  /*123c0*/  FSEL R113, R11, -INF , !P2 ;  /* 0xff8000000b717808 */ /* 0x000fc40005000000 */
[----:B------:R-:W-:Y:S02]  /*123d0*/  FSEL R6, R6, -INF , P0 ;  /* 0xff80000006067808 */ /* 0x000fe40000000000 */
[----:B------:R-:W-:Y:S02]  /*123e0*/  FSEL R111, R111, -INF , !P5 ;  /* 0xff8000006f6f7808 */ /* 0x000fe40006800000 */
[----:B------:R-:W-:Y:S02]  /*123f0*/  ISETP.GE.AND P2, PT, R104, R163, PT ;  /* 0x000000a36800720c */ /* 0x000fe40003f46270 */
[-C--:B------:R-:W-:Y:S02]  /*12400*/  ISETP.GE.AND P5, PT, R8, R164.reuse, PT ;  /* 0x000000a40800720c */ /* 0x080fe40003fa6270 */
[----:B------:R-:W-:Y:S02]  /*12410*/  FSEL R8, R9, -INF , !P6 ;  /* 0xff80000009087808 */ /* 0x000fe40007000000 */
[----:B------:R-:W-:-:S02]  /*12420*/  ISETP.GE.AND P6, PT, R104, R164, PT ;  /* 0x000000a46800720c */ /* 0x000fc40003fc6270 */
[----:B------:R-:W-:Y:S01]  /*12430*/  FSEL R9, R4, -INF , P1 ;  /* 0xff80000004097808 */ /* 0x000fe20000800000 */
[----:B------:R-:W-:Y:S01]  /*12440*/  VIADD R4, R0, 0xffffff91 ;  /* 0xffffff9100047836 */ /* 0x000fe20000000000 */
[----:B------:R-:W-:Y:S02]  /*12450*/  FSEL R5, R5, -INF , P3 ;  /* 0xff80000005057808 */ /* 0x000fe40001800000 */
[----:B------:R-:W-:Y:S02]  /*12460*/  FSEL R197, R6, -INF , !P4 ;  /* 0xff80000006c57808 */ /* 0x000fe40006000000 */
[----:B------:R-:W-:Y:S02]  /*12470*/  ISETP.GE.AND P1, PT, R104, R162, PT ;  /* 0x000000a26800720c */ /* 0x000fe40003f26270 */
[----:B------:R-:W-:Y:S02]  /*12480*/  FSEL R6, R7, -INF , P2 ;  /* 0xff80000007067808 */ /* 0x000fe40001000000 */
[----:B------:R-:W-:-:S02]  /*12490*/  ISETP.GE.AND P0, PT, R10, R165, PT ;  /* 0x000000a50a00720c */ /* 0x000fc40003f06270 */
[----:B------:R-:W-:Y:S02]  /*124a0*/  FSEL R7, R5, -INF , !P6 ;  /* 0xff80000005077808 */ /* 0x000fe40007000000 */
[----:B------:R-:W-:Y:S01]  /*124b0*/  FSEL R5, R6, -INF , !P1 ;  /* 0xff80000006057808 */ /* 0x000fe20004800000 */
[----:B------:R-:W-:Y:S01]  /*124c0*/  VIADD R6, R0, 0xffffff98 ;  /* 0xffffff9800067836 */ /* 0x000fe20000000000 */
[-C--:B------:R-:W-:Y:S02]  /*124d0*/  ISETP.GE.AND P1, PT, R4, R163.reuse, PT ;  /* 0x000000a30400720c */ /* 0x080fe40003f26270 */
[----:B------:R-:W-:Y:S02]  /*124e0*/  ISETP.GE.AND P3, PT, R10, R163, PT ;  /* 0x000000a30a00720c */ /* 0x000fe40003f66270 */
[----:B------:R-:W-:Y:S02]  /*124f0*/  ISETP.GE.AND P2, PT, R4, R165, PT ;  /* 0x000000a50400720c */ /* 0x000fe40003f46270 */
        /* <DEDUP_REMOVED lines=45> */
[C---:B------:R-:W-:Y:S02]  /*127d0*/  ISETP.GE.AND P4, PT, R6.reuse, R165, PT ;  /* 0x000000a50600720c */ /* 0x040fe40003f86270 */
[----:B------:R-:W-:Y:S02]  /*127e0*/  FSEL R25, R25, -INF , P0 ;  /* 0xff80000019197808 */ /* 0x000fe40000000000 */
[----:B------:R-:W-:Y:S02]  /*127f0*/  FSEL R27, R27, -INF , P3 ;  /* 0xff8000001b1b7808 */ /* 0x000fe40001800000 */
[----:B------:R-:W-:Y:S02]  /*12800*/  ISETP.GE.AND P0, PT, R6, R163, PT ;  /* 0x000000a30600720c */ /* 0x000fe40003f06270 */
[----:B------:R-:W-:Y:S02]  /*12810*/  FSEL R177, R24, -INF , !P5 ;  /* 0xff80000018b17808 */ /* 0x000fe40006800000 */
[----:B------:R-:W-:-:S02]  /*12820*/  FSEL R179, R26, -INF , !P1 ;  /* 0xff8000001ab37808 */ /* 0x000fc40004800000 */
[----:B------:R-:W-:Y:S02]  /*12830*/  FSEL R181, R25, -INF , !P6 ;  /* 0xff80000019b57808 */ /* 0x000fe40007000000 */
[----:B------:R-:W-:Y:S02]  /*12840*/  FSEL R131, R27, -INF , !P2 ;  /* 0xff8000001b837808 */ /* 0x000fe40005000000 */
[----:B------:R-:W-:Y:S01]  /*12850*/  FSEL R20, R20, -INF , P4 ;  /* 0xff80000014147808 */ /* 0x000fe20002000000 */
[----:B------:R-:W-:Y:S01]  /*12860*/  LDSM.16.MT88.4 R24, [R141+0x8000] ;  /* 0x008000008d18783b */ /* 0x000fe20000004200 */
[C---:B------:R-:W-:Y:S02]  /*12870*/  ISETP.GE.AND P5, PT, R6.reuse, R164, PT ;  /* 0x000000a40600720c */ /* 0x040fe40003fa6270 */
[----:B------:R-:W-:Y:S01]  /*12880*/  ISETP.GE.AND P1, PT, R6, R162, PT ;  /* 0x000000a20600720c */ /* 0x000fe20003f26270 */
[----:B------:R-:W-:Y:S01]  /*12890*/  VIADD R6, R0, 0xffffffb0 ;  /* 0xffffffb000067836 */ /* 0x000fe20000000000 */
[----:B------:R-:W-:-:S02]  /*128a0*/  ISETP.GE.AND P3, PT, R4, R165, PT ;  /* 0x000000a50400720c */ /* 0x000fc40003f66270 */
[C---:B------:R-:W-:Y:S02]  /*128b0*/  ISETP.GE.AND P6, PT, R4.reuse, R164, PT ;  /* 0x000000a40400720c */ /* 0x040fe40003fc6270 */
[C---:B------:R-:W-:Y:S02]  /*128c0*/  ISETP.GE.AND P2, PT, R4.reuse, R163, PT ;  /* 0x000000a30400720c */ /* 0x040fe40003f46270 */
[----:B------:R-:W-:Y:S01]  /*128d0*/  ISETP.GE.AND P4, PT, R4, R162, PT ;  /* 0x000000a20400720c */ /* 0x000fe20003f86270 */
[----:B------:R-:W-:Y:S01]  /*128e0*/  VIADD R4, R0, 0xffffffb1 ;  /* 0xffffffb100047836 */ /* 0x000fe20000000000 */
[----:B------:R-:W-:Y:S02]  /*128f0*/  FSEL R22, R22, -INF , P0 ;  /* 0xff80000016167808 */ /* 0x000fe40000000000 */
[----:B------:R-:W-:Y:S02]  /*12900*/  FSEL R23, R23, -INF , P2 ;  /* 0xff80000017177808 */ /* 0x000fe40001000000 */
[----:B------:R-:W-:-:S02]  /*12910*/  FSEL R173, R22, -INF , !P1 ;  /* 0xff80000016ad7808 */ /* 0x000fc40004800000 */
[C---:B------:R-:W-:Y:S02]  /*12920*/  ISETP.GE.AND P0, PT, R6.reuse, R165, PT ;  /* 0x000000a50600720c */ /* 0x040fe40003f06270 */
[----:B------:R-:W-:Y:S02]  /*12930*/  ISETP.GE.AND P1, PT, R6, R163, PT ;  /* 0x000000a30600720c */ /* 0x000fe40003f26270 */
[----:B------:R-:W-:Y:S02]  /*12940*/  ISETP.GE.AND P2, PT, R4, R165, PT ;  /* 0x000000a50400720c */ /* 0x000fe40003f46270 */
[----:B------:R-:W-:Y:S02]  /*12950*/  FSEL R16, R16, -INF , P0 ;  /* 0xff80000010107808 */ /* 0x000fe40000000000 */
[----:B------:R-:W-:Y:S02]  /*12960*/  FSEL R18, R18, -INF , P1 ;  /* 0xff80000012127808 */ /* 0x000fe40000800000 */
[----:B------:R-:W-:-:S02]  /*12970*/  FSEL R17, R17, -INF , P2 ;  /* 0xff80000011117808 */ /* 0x000fc40001000000 */
[----:B------:R-:W-:Y:S02]  /*12980*/  FSEL R183, R20, -INF , !P5 ;  /* 0xff80000014b77808 */ /* 0x000fe40006800000 */
[C---:B------:R-:W-:Y:S02]  /*12990*/  ISETP.GE.AND P0, PT, R4.reuse, R163, PT ;  /* 0x000000a30400720c */ /* 0x040fe40003f06270 */
[C---:B------:R-:W-:Y:S02]  /*129a0*/  ISETP.GE.AND P1, PT, R4.reuse, R164, PT ;  /* 0x000000a40400720c */ /* 0x040fe40003f26270 */
[----:B------:R-:W-:Y:S01]  /*129b0*/  ISETP.GE.AND P2, PT, R4, R162, PT ;  /* 0x000000a20400720c */ /* 0x000fe20003f46270 */
[----:B------:R-:W-:Y:S01]  /*129c0*/  VIADD R4, R0, 0xffffffb8 ;  /* 0xffffffb800047836 */ /* 0x000fe20000000000 */
[----:B------:R-:W-:Y:S01]  /*129d0*/  ISETP.GE.AND P5, PT, R6, R164, PT ;  /* 0x000000a40600720c */ /* 0x000fe20003fa6270 */
[----:B------:R-:W-:Y:S01]  /*129e0*/  VIADD R0, R0, 0xffffffb9 ;  /* 0xffffffb900007836 */ /* 0x000fe20000000000 */
[----:B------:R-:W-:-:S02]  /*129f0*/  FSEL R21, R21, -INF , P3 ;  /* 0xff80000015157808 */ /* 0x000fc40001800000 */
[----:B------:R-:W-:Y:S02]  /*12a00*/  FSEL R19, R19, -INF , P0 ;  /* 0xff80000013137808 */ /* 0x000fe40000000000 */
[----:B------:R-:W-:Y:S02]  /*12a10*/  FSEL R187, R21, -INF , !P6 ;  /* 0xff80000015bb7808 */ /* 0x000fe40007000000 */
[----:B------:R-:W-:Y:S02]  /*12a20*/  FSEL R123, R16, -INF , !P5 ;  /* 0xff800000107b7808 */ /* 0x000fe40006800000 */
[----:B------:R-:W-:Y:S02]  /*12a30*/  FSEL R121, R17, -INF , !P1 ;  /* 0xff80000011797808 */ /* 0x000fe40004800000 */
[C---:B------:R-:W-:Y:S02]  /*12a40*/  ISETP.GE.AND P0, PT, R4.reuse, R165, PT ;  /* 0x000000a50400720c */ /* 0x040fe40003f06270 */
[----:B------:R-:W-:-:S02]  /*12a50*/  ISETP.GE.AND P5, PT, R4, R164, PT ;  /* 0x000000a40400720c */ /* 0x000fc40003fa6270 */
[C---:B------:R-:W-:Y:S02]  /*12a60*/  ISETP.GE.AND P1, PT, R4.reuse, R163, PT ;  /* 0x000000a30400720c */ /* 0x040fe40003f26270 */
[-C--:B------:R-:W-:Y:S02]  /*12a70*/  ISETP.GE.AND P6, PT, R4, R162.reuse, PT ;  /* 0x000000a20400720c */ /* 0x080fe40003fc6270 */
[----:B------:R-:W-:Y:S02]  /*12a80*/  FMNMX3.FTZ R4, R2, R115, R113, !PT ;  /* 0x0000007302047276 */ /* 0x000fe40007810071 */
[----:B------:R-:W-:Y:S02]  /*12a90*/  ISETP.GE.AND P3, PT, R6, R162, PT ;  /* 0x000000a20600720c */ /* 0x000fe40003f66270 */
[----:B------:R-:W-:Y:S02]  /*12aa0*/  FMNMX3.FTZ R6, R3, R111, R8, !PT ;  /* 0x0000006f03067276 */ /* 0x000fe40007810008 */
[----:B------:R-:W-:-:S02]  /*12ab0*/  FMNMX3.FTZ R4, R4, R197, R5, !PT ;  /* 0x000000c504047276 */ /* 0x000fc40007810005 */
[----:B------:R-:W-:Y:S02]  /*12ac0*/  FMNMX3.FTZ R6, R6, R9, R7, !PT ;  /* 0x0000000906067276 */ /* 0x000fe40007810007 */
[----:B------:R-:W-:Y:S02]  /*12ad0*/  FMNMX3.FTZ R4, R4, R129, R151, !PT ;  /* 0x0000008104047276 */ /* 0x000fe40007810097 */
[----:B------:R-:W-:Y:S02]  /*12ae0*/  FMNMX3.FTZ R6, R6, R169, R175, !PT ;  /* 0x000000a906067276 */ /* 0x000fe400078100af */
[----:B------:R-:W-:Y:S02]  /*12af0*/  FSEL R12, R12, -INF , P0 ;  /* 0xff8000000c0c7808 */ /* 0x000fe40000000000 */
[----:B------:R-:W-:Y:S02]  /*12b00*/  ISETP.GE.AND P0, PT, R0, R165, PT ;  /* 0x000000a50000720c */ /* 0x000fe40003f06270 */
[----:B------:R-:W-:-:S02]  /*12b10*/  FMNMX3.FTZ R4, R4, R191, R189, !PT ;  /* 0x000000bf04047276 */ /* 0x000fc400078100bd */
[----:B------:R-:W-:Y:S02]  /*12b20*/  FMNMX3.FTZ R6, R6, R193, R195, !PT ;  /* 0x000000c106067276 */ /* 0x000fe400078100c3 */
[----:B------:R-:W-:Y:S02]  /*12b30*/  FSEL R14, R14, -INF , P1 ;  /* 0xff8000000e0e7808 */ /* 0x000fe40000800000 */
[C---:B------:R-:W-:Y:S02]  /*12b40*/  ISETP.GE.AND P1, PT, R0.reuse, R164, PT ;  /* 0x000000a40000720c */ /* 0x040fe40003f26270 */
[----:B------:R-:W-:Y:S02]  /*12b50*/  FSEL R13, R13, -INF , P0 ;  /* 0xff8000000d0d7808 */ /* 0x000fe40000000000 */
[----:B------:R-:W-:Y:S02]  /*12b60*/  ISETP.GE.AND P0, PT, R0, R163, PT ;  /* 0x000000a30000720c */ /* 0x000fe40003f06270 */
[----:B------:R-:W-:-:S02]  /*12b70*/  FSEL R185, R23, -INF , !P4 ;  /* 0xff80000017b97808 */ /* 0x000fc40006000000 */
[----:B------:R-:W-:Y:S02]  /*12b80*/  FMNMX3.FTZ R4, R4, R179, R131, !PT ;  /* 0x000000b304047276 */ /* 0x000fe40007810083 */
[----:B------:R-:W-:Y:S02]  /*12b90*/  FMNMX3.FTZ R6, R6, R177, R181, !PT ;  /* 0x000000b106067276 */ /* 0x000fe400078100b5 */
[----:B------:R-:W-:Y:S02]  /*12ba0*/  FSEL R108, R13, -INF , !P1 ;  /* 0xff8000000d6c7808 */ /* 0x000fe40004800000 */
[----:B------:R-:W-:Y:S02]  /*12bb0*/  ISETP.GE.AND P1, PT, R0, R162, PT ;  /* 0x000000a20000720c */ /* 0x000fe40003f26270 */
[----:B------:R-:W-:Y:S02]  /*12bc0*/  FSEL R15, R15, -INF , P0 ;  /* 0xff8000000f0f7808 */ /* 0x000fe40000000000 */
[----:B------:R-:W-:-:S02]  /*12bd0*/  FSEL R119, R18, -INF , !P3 ;  /* 0xff80000012777808 */ /* 0x000fc40005800000 */
[----:B------:R-:W-:Y:S02]  /*12be0*/  FSEL R120, R19, -INF , !P2 ;  /* 0xff80000013787808 */ /* 0x000fe40005000000 */
[----:B------:R-:W-:Y:S01]  /*12bf0*/  FMNMX3.FTZ R4, R4, R173, R185, !PT ;  /* 0x000000ad04047276 */ /* 0x000fe200078100b9 */
[----:B------:R-:W-:Y:S01]  /*12c00*/  LDSM.16.MT88.4 R16, [R142+0x8000] ;  /* 0x008000008e10783b */ /* 0x000fe20000004200 */
[----:B------:R-:W-:Y:S02]  /*12c10*/  FMNMX3.FTZ R6, R6, R183, R187, !PT ;  /* 0x000000b706067276 */ /* 0x000fe400078100bb */
[----:B------:R-:W-:Y:S02]  /*12c20*/  FSEL R117, R14, -INF , !P6 ;  /* 0xff8000000e757808 */ /* 0x000fe40007000000 */
[----:B------:R-:W-:Y:S02]  /*12c30*/  FSEL R118, R15, -INF , !P1 ;  /* 0xff8000000f767808 */ /* 0x000fe40004800000 */
[----:B------:R-:W-:-:S02]  /*12c40*/  FMNMX3.FTZ R4, R4, R119, R120, !PT ;  /* 0x0000007704047276 */ /* 0x000fc40007810078 */
[----:B------:R-:W-:Y:S02]  /*12c50*/  FSEL R110, R12, -INF , !P5 ;  /* 0xff8000000c6e7808 */ /* 0x000fe40006800000 */
[----:B------:R-:W-:Y:S02]  /*12c60*/  FMNMX3.FTZ R11, R6, R123, R121, !PT ;  /* 0x0000007b060b7276 */ /* 0x000fe40007810079 */
[----:B------:R-:W-:Y:S02]  /*12c70*/  FMNMX3.FTZ R6, R4, R117, R118, !PT ;  /* 0x0000007504067276 */ /* 0x000fe40007810076 */
[----:B------:R-:W-:-:S03]  /*12c80*/  FMNMX3.FTZ R0, R11, R110, R108, !PT ;  /* 0x0000006e0b007276 */ /* 0x000fc6000781006c */
[----:B------:R-:W1:Y:S04]  /*12c90*/  SHFL.BFLY PT, R11, R6, 0x2, 0x1f ;  /* 0x0c401f00060b7f89 */ /* 0x000e6800000e0000 */
[----:B------:R-:W3:Y:S01]  /*12ca0*/  SHFL.BFLY PT, R13, R0, 0x2, 0x1f ;  /* 0x0c401f00000d7f89 */ /* 0x000ee200000e0000 */
[----:B-1----:R-:W-:Y:S02]  /*12cb0*/  FMNMX.FTZ R11, R6, R11, !PT ;  /* 0x0000000b060b7209 */ /* 0x002fe40007810000 */
[----:B---3--:R-:W-:-:S03]  /*12cc0*/  FMNMX.FTZ R13, R0, R13, !PT ;  /* 0x0000000d000d7209 */ /* 0x008fc60007810000 */
[----:B------:R-:W1:Y:S04]  /*12cd0*/  SHFL.BFLY PT, R4, R11, 0x1, 0x1f ;  /* 0x0c201f000b047f89 */ /* 0x000e6800000e0000 */
[----:B------:R-:W3:Y:S01]  /*12ce0*/  SHFL.BFLY PT, R104, R13, 0x1, 0x1f ;  /* 0x0c201f000d687f89 */ /* 0x000ee200000e0000 */
[----:B-1----:R-:W-:Y:S02]  /*12cf0*/  FMNMX.FTZ R0, R11, R4, !PT ;  /* 0x000000040b007209 */ /* 0x002fe40007810000 */
[----:B---3--:R-:W-:-:S03]  /*12d00*/  FMNMX.FTZ R104, R13, R104, !PT ;  /* 0x000000680d687209 */ /* 0x008fc60007810000 */
[C---:B--2---:R-:W-:Y:S01]  /*12d10*/  FMUL.FTZ R126, R109.reuse, R0 ;  /* 0x000000006d7e7220 */ /* 0x044fe20000410000 */
[----:B------:R-:W-:Y:S02]  /*12d20*/  FSETP.NEU.FTZ.AND P0, PT, R0, -INF , PT ;  /* 0xff8000000000780b */ /* 0x000fe40003f1d000 */
[----:B------:R-:W-:Y:S01]  /*12d30*/  FSETP.NEU.FTZ.AND P1, PT, R104, -INF , PT ;  /* 0xff8000006800780b */ /* 0x000fe20003f3d000 */
[----:B------:R-:W-:Y:S01]  /*12d40*/  FMUL.FTZ R116, R109, R104 ;  /* 0x000000686d747220 */ /* 0x000fe20000410000 */
[----:B------:R-:W-:Y:S02]  /*12d50*/  FSEL R11, R0, RZ, P0 ;  /* 0x000000ff000b7208 */ /* 0x000fe40000000000 */
[----:B------:R-:W-:Y:S02]  /*12d60*/  FSEL R4, R104, RZ, P1 ;  /* 0x000000ff68047208 */ /* 0x000fe40000800000 */
[----:B------:R-:W-:Y:S01]  /*12d70*/  FSEL R126, R126, RZ, P0 ;  /* 0x000000ff7e7e7208 */ /* 0x000fe20000000000 */
[----:B------:R-:W-:Y:S01]  /*12d80*/  FADD.FTZ R2, R2, -R11 ;  /* 0x8000000b02027221 */ /* 0x000fe20000010000 */
[----:B------:R-:W-:Y:S01]  /*12d90*/  FSEL R116, R116, RZ, P1 ;  /* 0x000000ff74747208 */ /* 0x000fe20000800000 */
[----:B------:R-:W-:Y:S01]  /*12da0*/  FADD.FTZ R4, R3, -R4 ;  /* 0x8000000403047221 */ /* 0x000fe20000010000 */
[----:B------:R-:W-:Y:S01]  /*12db0*/  ISETP.GT.AND P0, PT, R105, R148, PT ;  /* 0x000000946900720c */ /* 0x000fe20003f04270 */
[----:B------:R-:W-:Y:S01]  /*12dc0*/  FMUL.FTZ R125, R109, R2 ;  /* 0x000000026d7d7220 */ /* 0x000fe20000410000 */
[-CC-:B------:R-:W-:Y:S01]  /*12dd0*/  FFMA.FTZ R122, R115, R109.reuse, -R126.reuse ;  /* 0x0000006d737a7223 */ /* 0x180fe2000001087e */
[----:B------:R-:W-:Y:S01]  /*12de0*/  FMUL.FTZ R4, R109, R4 ;  /* 0x000000046d047220 */ /* 0x000fe20000410000 */
[-C--:B------:R-:W-:Y:S01]  /*12df0*/  FFMA.FTZ R115, R113, R109.reuse, -R126 ;  /* 0x0000006d71737223 */ /* 0x080fe2000001087e */
[-CC-:B------:R-:W-:Y:S01]  /*12e00*/  FFMA.FTZ R111, R111, R109.reuse, -R116.reuse ;  /* 0x0000006d6f6f7223 */ /* 0x180fe20000010874 */
[-CC-:B------:R-:W-:Y:S01]  /*12e10*/  FFMA.FTZ R112, R8, R109.reuse, -R116.reuse ;  /* 0x0000006d08707223 */ /* 0x180fe20000010874 */
[----:B------:R-:W1:Y:S01]  /*12e20*/  MUFU.EX2 R127, R4 ;  /* 0x00000004007f7308 */ /* 0x000e620000000800 */
[-CC-:B------:R-:W-:Y:S01]  /*12e30*/  FFMA.FTZ R114, R9, R109.reuse, -R116.reuse ;  /* 0x0000006d09727223 */ /* 0x180fe20000010874 */
[-C--:B------:R-:W-:Y:S01]  /*12e40*/  FFMA.FTZ R3, R7, R109.reuse, -R116 ;  /* 0x0000006d07037223 */ /* 0x080fe20000010874 */
[-CC-:B------:R-:W-:Y:S01]  /*12e50*/  FFMA.FTZ R113, R197, R109.reuse, -R126.reuse ;  /* 0x0000006dc5717223 */ /* 0x180fe2000001087e */
[----:B------:R-:W2:Y:S01]  /*12e60*/  MUFU.EX2 R125, R125 ;  /* 0x0000007d007d7308 */ /* 0x000ea20000000800 */
[-C--:B------:R-:W-:Y:S01]  /*12e70*/  FFMA.FTZ R2, R5, R109.reuse, -R126 ;  /* 0x0000006d05027223 */ /* 0x080fe2000001087e */
[----:B------:R-:W-:Y:S01]  /*12e80*/  LDSM.16.MT88.4 R8, [R143+0x8000] ;  /* 0x008000008f08783b */ /* 0x000fe20000004200 */
[-CC-:B------:R-:W-:Y:S01]  /*12e90*/  FFMA.FTZ R170, R169, R109.reuse, -R116.reuse ;  /* 0x0000006da9aa7223 */ /* 0x180fe20000010874 */
[----:B------:R-:W-:Y:S01]  /*12ea0*/  MUFU.EX2 R111, R111 ;  /* 0x0000006f006f7308 */ /* 0x000fe20000000800 */
[-C--:B------:R-:W-:Y:S01]  /*12eb0*/  FFMA.FTZ R169, R175, R109.reuse, -R116 ;  /* 0x0000006dafa97223 */ /* 0x080fe20000010874 */
[-C--:B------:R-:W-:Y:S01]  /*12ec0*/  FFMA.FTZ R130, R151, R109.reuse, -R126 ;  /* 0x0000006d97827223 */ /* 0x080fe2000001087e */
[-C--:B------:R-:W-:Y:S01]  /*12ed0*/  FFMA.FTZ R168, R193, R109.reuse, -R116 ;  /* 0x0000006dc1a87223 */ /* 0x080fe20000010874 */
[----:B------:R-:W3:Y:S01]  /*12ee0*/  MUFU.EX2 R112, R112 ;  /* 0x0000007000707308 */ /* 0x000ee20000000800 */
[--C-:B------:R-:W-:Y:S01]  /*12ef0*/  FFMA.FTZ R175, R129, R109, -R126.reuse ;  /* 0x0000006d81af7223 */ /* 0x100fe2000001087e */
[-C--:B-1----:R-:W-:Y:S01]  /*12f00*/  FMUL.FTZ R28, R72, R127.reuse ;  /* 0x0000007f481c7220 */ /* 0x082fe20000410000 */
[-C--:B------:R-:W-:Y:S01]  /*12f10*/  FMUL.FTZ R29, R73, R127.reuse ;  /* 0x0000007f491d7220 */ /* 0x080fe20000410000 */
[----:B------:R-:W-:Y:S01]  /*12f20*/  MUFU.EX2 R114, R114 ;  /* 0x0000007200727308 */ /* 0x000fe20000000800 */
[----:B------:R-:W-:Y:S01]  /*12f30*/  FMUL.FTZ R4, R96, R127 ;  /* 0x0000007f60047220 */ /* 0x000fe20000410000 */
[-C--:B--2---:R-:W-:Y:S01]  /*12f40*/  FMUL.FTZ R30, R74, R125.reuse ;  /* 0x0000007d4a1e7220 */ /* 0x084fe20000410000 */
[----:B------:R-:W-:Y:S01]  /*12f50*/  FMUL.FTZ R31, R75, R125 ;  /* 0x0000007d4b1f7220 */ /* 0x000fe20000410000 */
[----:B------:R-:W1:Y:S01]  /*12f60*/  MUFU.EX2 R3, R3 ;  /* 0x0000000300037308 */ /* 0x000e620000000800 */
[----:B------:R-:W2:Y:S01]  /*12f70*/  LDSM.16.MT88.4 R72, [R143+0xa000] ;  /* 0x00a000008f48783b */ /* 0x000ea20000004200 */
[----:B------:R-:W-:Y:S01]  /*12f80*/  FMUL.FTZ R5, R97, R127 ;  /* 0x0000007f61057220 */ /* 0x000fe20000410000 */
[-C--:B------:R-:W-:Y:S01]  /*12f90*/  FMUL.FTZ R6, R98, R125.reuse ;  /* 0x0000007d62067220 */ /* 0x080fe20000410000 */
[----:B------:R-:W-:Y:S01]  /*12fa0*/  MUFU.EX2 R122, R122 ;  /* 0x0000007a007a7308 */ /* 0x000fe20000000800 */
[----:B------:R-:W-:Y:S01]  /*12fb0*/  FMUL.FTZ R7, R99, R125 ;  /* 0x0000007d63077220 */ /* 0x000fe20000410000 */
[----:B---3--:R-:W-:Y:S01]  /*12fc0*/  F2FP.BF16.F32.PACK_AB R96, R112, R111 ;  /* 0x0000006f7060723e */ /* 0x008fe200000010ff */
[-C--:B------:R-:W-:Y:S01]  /*12fd0*/  FMUL.FTZ R68, R68, R127.reuse ;  /* 0x0000007f44447220 */ /* 0x080fe20000410000 */
[----:B------:R-:W3:Y:S01]  /*12fe0*/  MUFU.EX2 R115, R115 ;  /* 0x0000007300737308 */ /* 0x000ee20000000800 */
[----:B------:R-:W-:Y:S01]  /*12ff0*/  FMUL.FTZ R69, R69, R127 ;  /* 0x0000007f45457220 */ /* 0x000fe20000410000 */
[-C--:B------:R-:W-:Y:S01]  /*13000*/  FMUL.FTZ R70, R70, R125.reuse ;  /* 0x0000007d46467220 */ /* 0x080fe20000410000 */
[----:B------:R-:W-:Y:S01]  /*13010*/  FMUL.FTZ R71, R71, R125 ;  /* 0x0000007d47477220 */ /* 0x000fe20000410000 */
[----:B------:R-:W-:Y:S01]  /*13020*/  MUFU.EX2 R113, R113 ;  /* 0x0000007100717308 */ /* 0x000fe20000000800 */
[-C--:B------:R-:W-:Y:S01]  /*13030*/  FMUL.FTZ R36, R36, R127.reuse ;  /* 0x0000007f24247220 */ /* 0x080fe20000410000 */
[----:B-1----:R-:W-:Y:S01]  /*13040*/  F2FP.BF16.F32.PACK_AB R98, R3, R114 ;  /* 0x000000720362723e */ /* 0x002fe200000010ff */
[----:B------:R-:W-:Y:S01]  /*13050*/  FMUL.FTZ R37, R37, R127 ;  /* 0x0000007f25257220 */ /* 0x000fe20000410000 */
[----:B------:R-:W1:Y:S01]  /*13060*/  MUFU.EX2 R2, R2 ;  /* 0x0000000200027308 */ /* 0x000e620000000800 */
        /* <DEDUP_REMOVED lines=20> */
[C---:B------:R-:W-:Y:S05]  /*131b0*/  HMMA.16816.F32.BF16 R28, R96.reuse, R32, R28 ;  /* 0x00000020601c723c */ /* 0x040fea000004181c */
        /* <DEDUP_REMOVED lines=8> */
[----:B------:R-:W1:Y:S02]  /*13240*/  LDSM.16.MT88.4 R68, [R142+0xa000] ;  /* 0x00a000008e44783b */ /* 0x000e640000004200 */
[----:B------:R-:W-:Y:S01]  /*13250*/  FMUL.FTZ R55, R55, R125 ;  /* 0x0000007d37377220 */ /* 0x000fe20000410000 */
[-C--:B------:R-:W-:Y:S01]  /*13260*/  FMUL.FTZ R56, R56, R127.reuse ;  /* 0x0000007f38387220 */ /* 0x080fe20000410000 */
[----:B------:R-:W-:Y:S01]  /*13270*/  FMUL.FTZ R57, R57, R127 ;  /* 0x0000007f39397220 */ /* 0x000fe20000410000 */
[-C--:B------:R-:W-:Y:S01]  /*13280*/  FMUL.FTZ R58, R58, R125.reuse ;  /* 0x0000007d3a3a7220 */ /* 0x080fe20000410000 */
[----:B------:R-:W-:Y:S01]  /*13290*/  FMUL.FTZ R59, R59, R125 ;  /* 0x0000007d3b3b7220 */ /* 0x000fe20000410000 */
[-C--:B------:R-:W-:Y:S01]  /*132a0*/  FMUL.FTZ R12, R88, R127.reuse ;  /* 0x0000007f580c7220 */ /* 0x080fe20000410000 */
[C---:B--2---:R-:W-:Y:S03]  /*132b0*/  HMMA.16816.F32.BF16 R36, R96.reuse, R72, R36 ;  /* 0x000000486024723c */ /* 0x044fe60000041824 */
        /* <DEDUP_REMOVED lines=8> */
[----:B------:R-:W2:Y:S02]  /*13340*/  LDSM.16.MT88.4 R72, [R141+0xa000] ;  /* 0x00a000008d48783b */ /* 0x000ea40000004200 */
[-C--:B------:R-:W-:Y:S01]  /*13350*/  FMUL.FTZ R84, R84, R127.reuse ;  /* 0x0000007f54547220 */ /* 0x080fe20000410000 */
[----:B------:R-:W-:Y:S01]  /*13360*/  FMUL.FTZ R85, R85, R127 ;  /* 0x0000007f55557220 */ /* 0x000fe20000410000 */
[-C--:B------:R-:W-:Y:S01]  /*13370*/  FMUL.FTZ R86, R86, R125.reuse ;  /* 0x0000007d56567220 */ /* 0x080fe20000410000 */
[----:B------:R-:W-:Y:S01]  /*13380*/  FMUL.FTZ R87, R87, R125 ;  /* 0x0000007d57577220 */ /* 0x000fe20000410000 */
[-CC-:B------:R-:W-:Y:S01]  /*13390*/  FFMA.FTZ R151, R191, R109.reuse, -R126.reuse ;  /* 0x0000006dbf977223 */ /* 0x180fe2000001087e */
[-C--:B------:R-:W-:Y:S01]  /*133a0*/  FFMA.FTZ R128, R189, R109.reuse, -R126 ;  /* 0x0000006dbd807223 */ /* 0x080fe2000001087e */
[C---:B------:R-:W-:Y:S03]  /*133b0*/  HMMA.16816.F32.BF16 R20, R96.reuse, R24, R20 ;  /* 0x000000186014723c */ /* 0x040fe60000041814 */
[----:B------:R-:W-:Y:S01]  /*133c0*/  FFMA.FTZ R195, R195, R109, -R116 ;  /* 0x0000006dc3c37223 */ /* 0x000fe20000010874 */
[----:B------:R-:W-:Y:S01]  /*133d0*/  MUFU.EX2 R170, R170 ;  /* 0x000000aa00aa7308 */ /* 0x000fe20000000800 */
[-C--:B------:R-:W-:Y:S01]  /*133e0*/  FMUL.FTZ R60, R60, R127.reuse ;  /* 0x0000007f3c3c7220 */ /* 0x080fe20000410000 */
[----:B------:R-:W-:Y:S01]  /*133f0*/  FMUL.FTZ R61, R61, R127 ;  /* 0x0000007f3d3d7220 */ /* 0x000fe20000410000 */
[-C--:B------:R-:W-:Y:S01]  /*13400*/  FMUL.FTZ R62, R62, R125.reuse ;  /* 0x0000007d3e3e7220 */ /* 0x080fe20000410000 */
[----:B------:R-:W3:Y:S01]  /*13410*/  MUFU.EX2 R169, R169 ;  /* 0x000000a900a97308 */ /* 0x000ee20000000800 */
[----:B------:R-:W-:Y:S01]  /*13420*/  FMUL.FTZ R63, R63, R125 ;  /* 0x0000007d3f3f7220 */ /* 0x000fe20000410000 */
[C---:B------:R-:W-:Y:S01]  /*13430*/  HMMA.16816.F32.BF16 R24, R96.reuse, R26, R76 ;  /* 0x0000001a6018723c */ /* 0x040fe2000004184c */
[----:B------:R-:W-:Y:S01]  /*13440*/  LDSM.16.MT88.4 R76, [R143+0x8800] ;  /* 0x008800008f4c783b */ /* 0x000fe20000004200 */
[----:B------:R-:W-:Y:S01]  /*13450*/  MUFU.EX2 R168, R168 ;  /* 0x000000a800a87308 */ /* 0x000fe20000000800 */
[-C--:B------:R-:W-:Y:S01]  /*13460*/  FMUL.FTZ R64, R64, R127.reuse ;  /* 0x0000007f40407220 */ /* 0x080fe20000410000 */
[----:B------:R-:W-:Y:S01]  /*13470*/  FMUL.FTZ R65, R65, R127 ;  /* 0x0000007f41417220 */ /* 0x000fe20000410000 */
[-C--:B------:R-:W-:Y:S01]  /*13480*/  FMUL.FTZ R66, R66, R125.reuse ;  /* 0x0000007d42427220 */ /* 0x080fe20000410000 */
[----:B------:R-:W-:Y:S01]  /*13490*/  MUFU.EX2 R129, R195 ;  /* 0x000000c300817308 */ /* 0x000fe20000000800 */
[----:B------:R-:W-:Y:S01]  /*134a0*/  FMUL.FTZ R67, R67, R125 ;  /* 0x0000007d43437220 */ /* 0x000fe20000410000 */
[C---:B------:R-:W-:Y:S03]  /*134b0*/  HMMA.16816.F32.BF16 R4, R96.reuse, R8, R4 ;  /* 0x000000086004723c */ /* 0x040fe60000041804 */
[-C--:B------:R-:W-:Y:S01]  /*134c0*/  FFMA.FTZ R80, R131, R109.reuse, -R126 ;  /* 0x0000006d83507223 */ /* 0x080fe2000001087e */
[----:B------:R-:W-:Y:S01]  /*134d0*/  MUFU.EX2 R175, R175 ;  /* 0x000000af00af7308 */ /* 0x000fe20000000800 */
[-CC-:B------:R-:W-:Y:S01]  /*134e0*/  FFMA.FTZ R176, R181, R109.reuse, -R116.reuse ;  /* 0x0000006db5b07223 */ /* 0x180fe20000010874 */
[-C--:B------:R-:W-:Y:S01]  /*134f0*/  FFMA.FTZ R174, R187, R109.reuse, -R116 ;  /* 0x0000006dbbae7223 */ /* 0x080fe20000010874 */
[-CC-:B------:R-:W-:Y:S01]  /*13500*/  FFMA.FTZ R180, R179, R109.reuse, -R126.reuse ;  /* 0x0000006db3b47223 */ /* 0x180fe2000001087e */
[----:B------:R-:W4:Y:S01]  /*13510*/  MUFU.EX2 R130, R130 ;  /* 0x0000008200827308 */ /* 0x000f220000000800 */
[-CC-:B------:R-:W-:Y:S01]  /*13520*/  FFMA.FTZ R178, R173, R109.reuse, -R126.reuse ;  /* 0x0000006dadb27223 */ /* 0x180fe2000001087e */
[C---:B-1----:R-:W-:Y:S03]  /*13530*/  HMMA.16816.F32.BF16 R44, R96.reuse, R68, R44 ;  /* 0x00000044602c723c */ /* 0x042fe6000004182c */
[-C--:B------:R-:W-:Y:S01]  /*13540*/  FFMA.FTZ R131, R185, R109.reuse, -R126 ;  /* 0x0000006db9837223 */ /* 0x080fe2000001087e */
[----:B------:R-:W-:Y:S01]  /*13550*/  MUFU.EX2 R151, R151 ;  /* 0x0000009700977308 */ /* 0x000fe20000000800 */
[-CC-:B------:R-:W-:Y:S01]  /*13560*/  FFMA.FTZ R182, R123, R109.reuse, -R116.reuse ;  /* 0x0000006d7bb67223 */ /* 0x180fe20000010874 */
[-C--:B------:R-:W-:Y:S01]  /*13570*/  FFMA.FTZ R121, R121, R109.reuse, -R116 ;  /* 0x0000006d79797223 */ /* 0x080fe20000010874 */
[-CC-:B------:R-:W-:Y:S01]  /*13580*/  FFMA.FTZ R123, R119, R109.reuse, -R126.reuse ;  /* 0x0000006d777b7223 */ /* 0x180fe2000001087e */
[----:B------:R-:W1:Y:S01]  /*13590*/  MUFU.EX2 R128, R128 ;  /* 0x0000008000807308 */ /* 0x000e620000000800 */
[-C--:B------:R-:W-:Y:S01]  /*135a0*/  FFMA.FTZ R120, R120, R109.reuse, -R126 ;  /* 0x0000006d78787223 */ /* 0x080fe2000001087e */
[C---:B------:R-:W-:Y:S01]  /*135b0*/  HMMA.16816.F32.BF16 R48, R96.reuse, R70, R48 ;  /* 0x000000466030723c */ /* 0x040fe20000041830 */
[----:B------:R-:W5:Y:S01]  /*135c0*/  LDSM.16.MT88.4 R68, [R140+0xa000] ;  /* 0x00a000008c44783b */ /* 0x000f620000004200 */
[----:B------:R-:W-:Y:S01]  /*135d0*/  MUFU.EX2 R176, R176 ;  /* 0x000000b000b07308 */ /* 0x000fe20000000800 */
[----:B------:R-:W-:Y:S01]  /*135e0*/  FFMA.FTZ R110, R110, R109, -R116 ;  /* 0x0000006d6e6e7223 */ /* 0x000fe20000010874 */
[----:B------:R-:W-:Y:S01]  /*135f0*/  FFMA.FTZ R127, R172, R127, R111 ;  /* 0x0000007fac7f7223 */ /* 0x000fe2000001006f */
[----:B------:R-:W-:Y:S01]  /*13600*/  FFMA.FTZ R122, R171, R125, R122 ;  /* 0x0000007dab7a7223 */ /* 0x000fe2000001007a */
[----:B------:R-:W-:Y:S02]  /*13610*/  MUFU.EX2 R174, R174 ;  /* 0x000000ae00ae7308 */ /* 0x000fe40000000800 */
[----:B--2---:R-:W-:Y:S03]  /*13620*/  HMMA.16816.F32.BF16 R52, R96, R72, R52 ;  /* 0x000000486034723c */ /* 0x004fe60000041834 */
[----:B------:R-:W-:Y:S01]  /*13630*/  FADD.FTZ R127, R112, R127 ;  /* 0x0000007f707f7221 */ /* 0x000fe20000010000 */
[----:B------:R-:W-:Y:S01]  /*13640*/  MUFU.EX2 R180, R180 ;  /* 0x000000b400b47308 */ /* 0x000fe20000000800 */
[----:B------:R-:W-:-:S02]  /*13650*/  FADD.FTZ R122, R115, R122 ;  /* 0x0000007a737a7221 */ /* 0x000fc40000010000 */
[----:B------:R-:W-:Y:S01]  /*13660*/  FADD.FTZ R114, R114, R127 ;  /* 0x0000007f72727221 */ /* 0x000fe20000010000 */
[----:B------:R-:W2:Y:S01]  /*13670*/  MUFU.EX2 R173, R80 ;  /* 0x0000005000ad7308 */ /* 0x000ea20000000800 */
[----:B------:R-:W-:Y:S01]  /*13680*/  FADD.FTZ R113, R113, R122 ;  /* 0x0000007a71717221 */ /* 0x000fe20000010000 */
[C---:B------:R-:W-:Y:S01]  /*13690*/  HMMA.16816.F32.BF16 R56, R96.reuse, R74, R56 ;  /* 0x0000004a6038723c */ /* 0x040fe20000041838 */
[----:B------:R-:W2:Y:S01]  /*136a0*/  LDSM.16.MT88.4 R72, [R142+0x8800] ;  /* 0x008800008e48783b */ /* 0x000ea20000004200 */
[----:B------:R-:W-:Y:S01]  /*136b0*/  MUFU.EX2 R178, R178 ;  /* 0x000000b200b27308 */ /* 0x000fe20000000800 */
[----:B------:R-:W-:Y:S01]  /*136c0*/  FADD.FTZ R3, R3, R114 ;  /* 0x0000007203037221 */ /* 0x000fe20000010000 */
[----:B------:R-:W-:Y:S02]  /*136d0*/  FADD.FTZ R2, R2, R113 ;  /* 0x0000007102027221 */ /* 0x000fe40000010000 */
[----:B------:R-:W2:Y:S02]  /*136e0*/  MUFU.EX2 R131, R131 ;  /* 0x0000008300837308 */ /* 0x000ea40000000800 */
[C---:B------:R-:W-:Y:S02]  /*136f0*/  HMMA.16816.F32.BF16 R12, R96.reuse, R16, R12 ;  /* 0x00000010600c723c */ /* 0x040fe4000004180c */
[----:B------:R-:W-:Y:S04]  /*13700*/  MUFU.EX2 R182, R182 ;  /* 0x000000b600b67308 */ /* 0x000fe80000000800 */
[----:B------:R-:W-:Y:S02]  /*13710*/  MUFU.EX2 R121, R121 ;  /* 0x0000007900797308 */ /* 0x000fe40000000800 */
[C---:B------:R-:W-:Y:S01]  /*13720*/  HMMA.16816.F32.BF16 R8, R96.reuse, R10, R92 ;  /* 0x0000000a6008723c */ /* 0x040fe2000004185c */
[----:B------:R-:W-:Y:S01]  /*13730*/  LDSM.16.MT88.4 R92, [R143+0x9800] ;  /* 0x009800008f5c783b */ /* 0x000fe20000004200 */
[----:B------:R-:W-:Y:S04]  /*13740*/  MUFU.EX2 R123, R123 ;  /* 0x0000007b007b7308 */ /* 0x000fe80000000800 */
[----:B------:R-:W-:Y:S02]  /*13750*/  MUFU.EX2 R120, R120 ;  /* 0x0000007800787308 */ /* 0x000fe40000000800 */
[C---:B------:R-:W-:Y:S01]  /*13760*/  HMMA.16816.F32.BF16 R16, R96.reuse, R18, R84 ;  /* 0x000000126010723c */ /* 0x040fe20000041854 */
[----:B------:R-:W-:Y:S07]  /*13770*/  LDSM.16.MT88.4 R84, [R142+0x9800] ;  /* 0x009800008e54783b */ /* 0x000fee0000004200 */
[----:B-----5:R-:W-:Y:S03]  /*13780*/  HMMA.16816.F32.BF16 R60, R96, R68, R60 ;  /* 0x00000044603c723c */ /* 0x020fe6000004183c */
[----:B---3--:R-:W-:Y:S01]  /*13790*/  F2FP.BF16.F32.PACK_AB R68, R169, R170 ;  /* 0x000000aaa944723e */ /* 0x008fe200000010ff */
[----:B------:R-:W-:Y:S01]  /*137a0*/  FADD.FTZ R170, R170, R3 ;  /* 0x00000003aaaa7221 */ /* 0x000fe20000010000 */
[----:B----4-:R-:W-:Y:S01]  /*137b0*/  F2FP.BF16.F32.PACK_AB R69, R130, R175 ;  /* 0x000000af8245723e */ /* 0x010fe200000010ff */
[----:B------:R-:W-:Y:S01]  /*137c0*/  FADD.FTZ R175, R175, R2 ;  /* 0x00000002afaf7221 */ /* 0x000fe20000010000 */
[----:B------:R-:W-:-:S02]  /*137d0*/  IMAD.MOV.U32 R2, RZ, RZ, R0 ;  /* 0x000000ffff027224 */ /* 0x000fc400078e0000 */
[----:B------:R-:W-:Y:S01]  /*137e0*/  FADD.FTZ R169, R169, R170 ;  /* 0x000000aaa9a97221 */ /* 0x000fe20000010000 */
[----:B------:R-:W-:Y:S01]  /*137f0*/  IMAD.MOV.U32 R3, RZ, RZ, R104 ;  /* 0x000000ffff037224 */ /* 0x000fe200078e0068 */
[----:B------:R-:W-:Y:S03]  /*13800*/  HMMA.16816.F32.BF16 R64, R96, R70, R64 ;  /* 0x000000466040723c */ /* 0x000fe60000041840 */
[----:B------:R-:W-:Y:S01]  /*13810*/  F2FP.BF16.F32.PACK_AB R70, R129, R168 ;  /* 0x000000a88146723e */ /* 0x000fe200000010ff */
[----:B------:R-:W-:Y:S01]  /*13820*/  FADD.FTZ R130, R130, R175 ;  /* 0x000000af82827221 */ /* 0x000fe20000010000 */
[----:B-1----:R-:W-:Y:S01]  /*13830*/  F2FP.BF16.F32.PACK_AB R71, R128, R151 ;  /* 0x000000978047723e */ /* 0x002fe200000010ff */
[----:B------:R-:W-:Y:S01]  /*13840*/  FADD.FTZ R168, R168, R169 ;  /* 0x000000a9a8a87221 */ /* 0x000fe20000010000 */
[----:B------:R-:W-:Y:S02]  /*13850*/  @P0 IMAD.MOV.U32 R2, RZ, RZ, R0 ;  /* 0x000000ffff020224 */ /* 0x000fe400078e0000 */
[----:B------:R-:W-:Y:S01]  /*13860*/  FADD.FTZ R151, R151, R130 ;  /* 0x0000008297977221 */ /* 0x000fe20000010000 */
[----:B------:R-:W-:-:S02]  /*13870*/  @P0 IMAD.MOV.U32 R3, RZ, RZ, R104 ;  /* 0x000000ffff030224 */ /* 0x000fc400078e0068 */
[----:B------:R-:W-:Y:S01]  /*13880*/  FADD.FTZ R168, R129, R168 ;  /* 0x000000a881a87221 */ /* 0x000fe20000010000 */
[----:B------:R-:W-:Y:S01]  /*13890*/  @P0 VIADD R169, R101, 0xfffffffd ;  /* 0xfffffffd65a90836 */ /* 0x000fe20000000000 */
[----:B------:R-:W-:Y:S05]  /*138a0*/  HMMA.16816.F32.BF16 R4, R68, R76, R4 ;  /* 0x0000004c4404723c */ /* 0x000fea0000041804 */
        /* <DEDUP_REMOVED lines=64> */
[-C--:B------:R-:W-:Y:S01]  /*13cb0*/  FFMA.FTZ R117, R118, R109.reuse, -R126 ;  /* 0x0000006d76757223 */ /* 0x080fe2000001087e */
[----:B------:R-:W-:Y:S01]  /*13cc0*/  FFMA.FTZ R68, R108, R109, -R116 ;  /* 0x0000006d6c447223 */ /* 0x000fe20000010874 */
[----:B------:R-:W-:Y:S01]  /*13cd0*/  F2FP.BF16.F32.PACK_AB R108, R121, R182 ;  /* 0x000000b6796c723e */ /* 0x000fe200000010ff */
[----:B------:R-:W-:Y:S01]  /*13ce0*/  MUFU.EX2 R116, R110 ;  /* 0x0000006e00747308 */ /* 0x000fe20000000800 */
[----:B------:R-:W-:Y:S01]  /*13cf0*/  F2FP.BF16.F32.PACK_AB R109, R120, R123 ;  /* 0x0000007b786d723e */ /* 0x000fe200000010ff */
[----:B------:R-:W-:Y:S01]  /*13d00*/  FADD.FTZ R182, R182, R177 ;  /* 0x000000b1b6b67221 */ /* 0x000fe20000010000 */
[----:B------:R-:W-:Y:S01]  /*13d10*/  FADD.FTZ R123, R123, R178 ;  /* 0x000000b27b7b7221 */ /* 0x000fe20000010000 */
[----:B------:R-:W2:Y:S02]  /*13d20*/  MUFU.EX2 R119, R68 ;  /* 0x0000004400777308 */ /* 0x000ea40000000800 */
[----:B------:R-:W-:Y:S01]  /*13d30*/  FADD.FTZ R121, R121, R182 ;  /* 0x000000b679797221 */ /* 0x000fe20000010000 */
[----:B------:R-:W-:Y:S01]  /*13d40*/  FADD.FTZ R123, R120, R123 ;  /* 0x0000007b787b7221 */ /* 0x000fe20000010000 */
[----:B------:R3:W-:Y:S04]  /*13d50*/  MUFU.EX2 R118, R69 ;  /* 0x0000004500767308 */ /* 0x0007e80000000800 */
[----:B------:R-:W4:Y:S01]  /*13d60*/  MUFU.EX2 R117, R117 ;  /* 0x0000007500757308 */ /* 0x000f220000000800 */
[C---:B--2---:R-:W-:Y:S01]  /*13d70*/  F2FP.BF16.F32.PACK_AB R110, R119.reuse, R116 ;  /* 0x00000074776e723e */ /* 0x044fe200000010ff */
[----:B------:R-:W-:Y:S01]  /*13d80*/  FADD.FTZ R116, R116, R121 ;  /* 0x0000007974747221 */ /* 0x000fe20000010000 */
[----:B---3--:R-:W2:Y:S03]  /*13d90*/  LDSM.16.MT88.4 R68, [R140+0x9800] ;  /* 0x009800008c44783b */ /* 0x008ea60000004200 */
[----:B------:R-:W-:Y:S01]  /*13da0*/  FADD.FTZ R172, R119, R116 ;  /* 0x0000007477ac7221 */ /* 0x000fe20000010000 */
[----:B----4-:R-:W-:Y:S01]  /*13db0*/  F2FP.BF16.F32.PACK_AB R111, R117, R118 ;  /* 0x00000076756f723e */ /* 0x010fe200000010ff */
[----:B------:R-:W-:-:S04]  /*13dc0*/  FADD.FTZ R118, R118, R123 ;  /* 0x0000007b76767221 */ /* 0x000fc80000010000 */
[----:B------:R-:W-:Y:S02]  /*13dd0*/  FADD.FTZ R171, R117, R118 ;  /* 0x0000007675ab7221 */ /* 0x000fe40000010000 */
[C---:B------:R-:W-:Y:S01]  /*13de0*/  HMMA.16816.F32.BF16 R96, R108.reuse, R92, R4 ;  /* 0x0000005c6c60723c */ /* 0x040fe20000041804 */
[----:B------:R-:W3:Y:S07]  /*13df0*/  LDSM.16.MT88.4 R4, [R143+0xb800] ;  /* 0x00b800008f04783b */ /* 0x000eee0000004200 */
[C---:B------:R-:W-:Y:S01]  /*13e00*/  HMMA.16816.F32.BF16 R92, R108.reuse, R94, R8 ;  /* 0x0000005e6c5c723c */ /* 0x040fe20000041808 */
[----:B------:R-:W-:Y:S07]  /*13e10*/  LDSM.16.MT88.4 R8, [R141+0xb800] ;  /* 0x00b800008d08783b */ /* 0x000fee0000004200 */
[C---:B------:R-:W-:Y:S01]  /*13e20*/  HMMA.16816.F32.BF16 R88, R108.reuse, R84, R12 ;  /* 0x000000546c58723c */ /* 0x040fe2000004180c */
[----:B------:R-:W4:Y:S07]  /*13e30*/  LDSM.16.MT88.4 R12, [R142+0xb800] ;  /* 0x00b800008e0c783b */ /* 0x000f2e0000004200 */
[C---:B-1----:R-:W-:Y:S08]  /*13e40*/  HMMA.16816.F32.BF16 R80, R108.reuse, R76, R20 ;  /* 0x0000004c6c50723c */ /* 0x042ff00000041814 */
[C---:B--2---:R-:W-:Y:S08]  /*13e50*/  HMMA.16816.F32.BF16 R72, R108.reuse, R68, R28 ;  /* 0x000000446c48723c */ /* 0x044ff0000004181c */
        /* <DEDUP_REMOVED lines=12> */
[----:B------:R-:W-:-:S04]  /*13f20*/  NOP ;  /* 0x0000000000007918 */ /* 0x000fc80000000000 */
[----:B------:R-:W-:-:S15]  /*13f30*/  @P0 BRA `(.L_x_10921) ;  /* 0x0000000000040947 */ /* 0x000fde0003800000 */
.L_x_10912:
[----:B------:R-:W-:-:S07]  /*13f40*/  IADD3 R169, PT, PT, R105, -0x1, RZ ;  /* 0xffffffff69a97810 */ /* 0x000fce0007ffe0ff */
.L_x_10921:
[----:B------:R-:W-:Y:S05]  /*13f50*/  BSYNC B2 ;  /* 0x0000000000027941 */ /* 0x000fea0003800000 */
.L_x_10911:
[----:B------:R-:W-:-:S13]  /*13f60*/  ISETP.GE.AND P0, PT, R169, R148, PT ;  /* 0x00000094a900720c */ /* 0x000fda0003f06270 */
[----:B------:R-:W-:Y:S05]  /*13f70*/  @!P0 BRA `(.L_x_10922) ;  /* 0x00000034003c8947 */ /* 0x000fea0003800000 */
[C---:B------:R-:W-:Y:S01]  /*13f80*/  IMAD.SHL.U32 R5, R169.reuse, 0x40, RZ ;  /* 0x00000040a9057824 */ /* 0x040fe200078e00ff */
[----:B------:R-:W-:Y:S01]  /*13f90*/  ISETP.NE.U32.AND P2, PT, R106, RZ, PT ;  /* 0x000000ff6a00720c */ /* 0x000fe20003f45070 */
[----:B------:R-:W-:Y:S01]  /*13fa0*/  IMAD.MOV.U32 R101, RZ, RZ, R2 ;  /* 0x000000ffff657224 */ /* 0x000fe200078e0002 */
[----:B------:R-:W-:Y:S01]  /*13fb0*/  MOV R0, R3 ;  /* 0x0000000300007202 */ /* 0x000fe20000000f00 */
[----:B------:R-:W-:Y:S01]  /*13fc0*/  VIADD R169, R169, 0x1 ;  /* 0x00000001a9a97836 */ /* 0x000fe20000000000 */
[----:B------:R-:W-:Y:S02]  /*13fd0*/  ISETP.NE.AND.EX P2, PT, R107, RZ, PT, P2 ;  /* 0x000000ff6b00720c */ /* 0x000fe40003f45320 */
[C---:B------:R-:W-:Y:S02]  /*13fe0*/  LOP3.LUT R170, R5.reuse, 0x20, R124, 0xfe, !PT ;  /* 0x0000002005aa7812 */ /* 0x040fe400078efe7c */
[----:B------:R-:W-:-:S09]  /*13ff0*/  IADD3 R168, PT, PT, R5, 0x40, RZ ;  /* 0x0000004005a87810 */ /* 0x000fd20007ffe0ff */
.L_x_10929:
        /* <DEDUP_REMOVED lines=78> */
.L_x_10924:
[----:B------:R-:W-:Y:S05]  /*144e0*/  BSYNC.RECONVERGENT B0 ;  /* 0x0000000000007941 */ /* 0x000fea0003800200 */
.L_x_10923:
[----:B------:R-:W1:Y:S01]  /*144f0*/  S2UR UR7, SR_CgaCtaId ;  /* 0x00000000000779c3 */ /* 0x000e620000008800 */
[C---:B------:R-:W-:Y:S01]  /*14500*/  IMAD.SHL.U32 R167, R166.reuse, 0x8, RZ ;  /* 0x00000008a6a77824 */ /* 0x040fe200078e00ff */
[----:B------:R-:W-:Y:S01]  /*14510*/  LOP3.LUT R3, R166, 0x38, RZ, 0xc0, !PT ;  /* 0x00000038a6037812 */ /* 0x000fe200078ec0ff */
[----:B------:R-:W-:Y:S01]  /*14520*/  UMOV UR9, 0x400 ;  /* 0x0000040000097882 */ /* 0x000fe20000000000 */
[-C--:B------:R-:W-:Y:S01]  /*14530*/  ISETP.GE.AND P0, PT, R100, R155.reuse, PT ;  /* 0x0000009b6400720c */ /* 0x080fe20003f06270 */
[----:B------:R-:W-:Y:S01]  /*14540*/  VIADD R169, R169, 0xffffffff ;  /* 0xffffffffa9a97836 */ /* 0x000fe20000000000 */
[C---:B------:R-:W-:Y:S01]  /*14550*/  LOP3.LUT R2, R167.reuse, 0x38, RZ, 0xc0, !PT ;  /* 0x00000038a7027812 */ /* 0x040fe200078ec0ff */
[----:B------:R-:W-:Y:S01]  /*14560*/  BSSY.RECONVERGENT B1, `(.L_x_10925) ;  /* 0x0000123000017945 */ /* 0x000fe20003800200 */
[C---:B------:R-:W-:Y:S02]  /*14570*/  LOP3.LUT R151, R167.reuse, 0x1c0, RZ, 0xc0, !PT ;  /* 0x000001c0a7977812 */ /* 0x040fe400078ec0ff */
[C---:B------:R-:W-:Y:S02]  /*14580*/  ISETP.GE.AND P1, PT, R2.reuse, R155, PT ;  /* 0x0000009b0200720c */ /* 0x040fe40003f26270 */
[----:B------:R-:W-:Y:S02]  /*14590*/  LOP3.LUT R2, R2, R151, R3, 0x1e, !PT ;  /* 0x0000009702027212 */ /* 0x000fe400078e1e03 */
[----:B------:R-:W-:Y:S02]  /*145a0*/  LOP3.LUT R151, R167, 0x1e00, RZ, 0xc0, !PT ;  /* 0x00001e00a7977812 */ /* 0x000fe400078ec0ff */
[----:B------:R-:W-:Y:S02]  /*145b0*/  LEA R176, P3, R146, R152, 0x5 ;  /* 0x0000009892b07211 */ /* 0x000fe400078628ff */
[----:B------:R-:W-:Y:S01]  /*145c0*/  LOP3.LUT R151, R2, R151, RZ, 0xfc, !PT ;  /* 0x0000009702977212 */ /* 0x000fe200078efcff */
[C---:B------:R-:W-:Y:S01]  /*145d0*/  IMAD.SHL.U32 R2, R146.reuse, 0x20, RZ ;  /* 0x0000002092027824 */ /* 0x040fe200078e00ff */
[--C-:B------:R-:W-:Y:S01]  /*145e0*/  LEA.HI.X R177, R146, R153, R147.reuse, 0x5, P3 ;  /* 0x0000009992b17211 */ /* 0x100fe200018f2c93 */
[----:B-1----:R-:W-:Y:S03]  /*145f0*/  ULEA UR6, UR7, UR9, 0x18 ;  /* 0x0000000907067291 */ /* 0x002fe6000f8ec0ff */
[----:B------:R-:W-:Y:S04]  /*14600*/  IADD3 R174, P4, PT, R2, R176, RZ ;  /* 0x000000b002ae7210 */ /* 0x000fe80007f9e0ff */
[----:B------:R-:W-:Y:S02]  /*14610*/  IADD3 R178, P3, PT, R174, R2, RZ ;  /* 0x00000002aeb27210 */ /* 0x000fe40007f7e0ff */
        /* <DEDUP_REMOVED lines=228> */
.L_x_10928:
[----:B------:R-:W-:Y:S05]  /*15460*/  BSYNC.RECONVERGENT B0 ;  /* 0x0000000000007941 */ /* 0x000fea0003800200 */
.L_x_10927:
        /* <DEDUP_REMOVED lines=50> */
.L_x_10926:
[----:B------:R-:W-:Y:S05]  /*15790*/  BSYNC.RECONVERGENT B1 ;  /* 0x0000000000017941 */ /* 0x000fea0003800200 */
.L_x_10925:
[----:B------:R-:W3:Y:S01]  /*157a0*/  LD.E R104, desc[UR4][R102.64+0xdc] ;  /* 0x0000dc0466687980 */ /* 0x000ee2000c101900 */
[C---:B--2---:R-:W-:Y:S02]  /*157b0*/  VIADD R110, R170.reuse, 0xffffffe1 ;  /* 0xffffffe1aa6e7836 */ /* 0x044fe40000000000 */
[C---:B------:R-:W-:Y:S02]  /*157c0*/  VIADD R2, R170.reuse, 0xffffffe0 ;  /* 0xffffffe0aa027836 */ /* 0x040fe40000000000 */
[----:B------:R-:W-:Y:S01]  /*157d0*/  VIADD R106, R170, 0xffffffe8 ;  /* 0xffffffe8aa6a7836 */ /* 0x000fe20000000000 */
[-C--:B------:R-:W-:Y:S01]  /*157e0*/  ISETP.GE.AND P3, PT, R110, R165.reuse, PT ;  /* 0x000000a56e00720c */ /* 0x080fe20003f66270 */
[----:B------:R-:W-:Y:S01]  /*157f0*/  VIADD R3, R170, 0xffffffe9 ;  /* 0xffffffe9aa037836 */ /* 0x000fe20000000000 */
[----:B------:R-:W-:Y:S01]  /*15800*/  ISETP.GE.AND P4, PT, R2, R165, PT ;  /* 0x000000a50200720c */ /* 0x000fe20003f86270 */
[----:B------:R-:W-:Y:S01]  /*15810*/  VIADD R109, R170, 0xfffffff1 ;  /* 0xfffffff1aa6d7836 */ /* 0x000fe20000000000 */
[----:B------:R-:W-:Y:S01]  /*15820*/  ISETP.GE.AND P1, PT, R2, R163, PT ;  /* 0x000000a30200720c */ /* 0x000fe20003f26270 */
[C---:B------:R-:W-:Y:S01]  /*15830*/  VIADD R105, R170.reuse, 0xfffffff8 ;  /* 0xfffffff8aa697836 */ /* 0x040fe20000000000 */
[----:B------:R-:W-:Y:S01]  /*15840*/  FSEL R107, R5, -INF , P3 ;  /* 0xff800000056b7808 */ /* 0x000fe20001800000 */
[----:B------:R-:W-:Y:S01]  /*15850*/  VIADD R113, R170, 0x1 ;  /* 0x00000001aa717836 */ /* 0x000fe20000000000 */
[----:B------:R-:W-:Y:S01]  /*15860*/  FSEL R108, R4, -INF , P4 ;  /* 0xff800000046c7808 */ /* 0x000fe20002000000 */
[----:B------:R-:W-:Y:S01]  /*15870*/  VIADD R168, R168, 0xffffffc0 ;  /* 0xffffffc0a8a87836 */ /* 0x000fe20000000000 */
[----:B------:R-:W-:Y:S02]  /*15880*/  FSEL R5, R6, -INF , P1 ;  /* 0xff80000006057808 */ /* 0x000fe40000800000 */
[C---:B------:R-:W-:Y:S02]  /*15890*/  ISETP.GE.AND P4, PT, R106.reuse, R165, PT ;  /* 0x000000a56a00720c */ /* 0x040fe40003f86270 */
[----:B------:R-:W-:Y:S02]  /*158a0*/  ISETP.GE.AND P1, PT, R106, R163, PT ;  /* 0x000000a36a00720c */ /* 0x000fe40003f26270 */
[----:B------:R-:W-:Y:S02]  /*158b0*/  FSEL R112, R8, -INF , P4 ;  /* 0xff80000008707808 */ /* 0x000fe40002000000 */
[----:B------:R-:W-:Y:S01]  /*158c0*/  FSEL R8, R10, -INF , P1 ;  /* 0xff8000000a087808 */ /* 0x000fe20000800000 */
[----:B------:R-:W-:Y:S01]  /*158d0*/  VIADD R10, R170, 0xfffffff0 ;  /* 0xfffffff0aa0a7836 */ /* 0x000fe20000000000 */
[----:B------:R-:W-:Y:S02]  /*158e0*/  ISETP.GE.AND P3, PT, R3, R165, PT ;  /* 0x000000a50300720c */ /* 0x000fe40003f66270 */
[----:B------:R-:W-:Y:S02]  /*158f0*/  ISETP.GE.AND P0, PT, R110, R163, PT ;  /* 0x000000a36e00720c */ /* 0x000fe40003f06270 */
[----:B------:R-:W-:Y:S02]  /*15900*/  FSEL R111, R9, -INF , P3 ;  /* 0xff800000096f7808 */ /* 0x000fe40001800000 */
[C---:B------:R-:W-:Y:S02]  /*15910*/  ISETP.GE.AND P6, PT, R2.reuse, R164, PT ;  /* 0x000000a40200720c */ /* 0x040fe40003fc6270 */
[----:B------:R-:W-:Y:S01]  /*15920*/  ISETP.GE.AND P5, PT, R2, R162, PT ;  /* 0x000000a20200720c */ /* 0x000fe20003fa6270 */
        /* <DEDUP_REMOVED lines=9> */
[-C--:B------:R-:W-:Y:S02]  /*159c0*/  ISETP.GE.AND P4, PT, R105, R165.reuse, PT ;  /* 0x000000a56900720c */ /* 0x080fe40003f86270 */
[----:B------:R-:W-:Y:S02]  /*159d0*/  ISETP.GE.AND P3, PT, R2, R165, PT ;  /* 0x000000a50200720c */ /* 0x000fe40003f66270 */
[-C--:B------:R-:W-:Y:S02]  /*159e0*/  ISETP.GE.AND P1, PT, R10, R163.reuse, PT ;  /* 0x000000a30a00720c */ /* 0x080fe40003f26270 */
[----:B------:R-:W-:Y:S01]  /*159f0*/  FSEL R6, R11, -INF , P0 ;  /* 0xff8000000b067808 */ /* 0x000fe20000000000 */
[----:B------:R-:W-:Y:S01]  /*15a00*/  VIADD R11, R170, 0x9 ;  /* 0x00000009aa0b7836 */ /* 0x000fe20000000000 */
        /* <DEDUP_REMOVED lines=8> */
[----:B------:R-:W-:Y:S02]  /*15a90*/  FSEL R15, R15, -INF , P0 ;  /* 0xff8000000f0f7808 */ /* 0x000fe40000000000 */
[----:B------:R-:W-:Y:S02]  /*15aa0*/  ISETP.GE.AND P0, PT, R2, R163, PT ;  /* 0x000000a30200720c */ /* 0x000fe40003f06270 */
[----:B------:R-:W-:Y:S02]  /*15ab0*/  FSEL R21, R21, -INF , P3 ;  /* 0xff80000015157808 */ /* 0x000fe40001800000 */
        /* <DEDUP_REMOVED lines=33> */
[----:B------:R-:W-:Y:S02]  /*15cd0*/  FSEL R9, R108, -INF , !P6 ;  /* 0xff8000006c097808 */ /* 0x000fe40007000000 */
[----:B------:R-:W-:Y:S02]  /*15ce0*/  ISETP.GE.AND P1, PT, R7, R163, PT ;  /* 0x000000a30700720c */ /* 0x000fe40003f26270 */
[-C--:B------:R-:W-:Y:S02]  /*15cf0*/  ISETP.GE.AND P4, PT, R110, R164.reuse, PT ;  /* 0x000000a46e00720c */ /* 0x080fe40003f86270 */
[----:B------:R-:W-:Y:S02]  /*15d00*/  FSEL R35, R35, -INF , P0 ;  /* 0xff80000023237808 */ /* 0x000fe40000000000 */
[----:B------:R-:W-:Y:S02]  /*15d10*/  ISETP.GE.AND P6, PT, R3, R164, PT ;  /* 0x000000a40300720c */ /* 0x000fe40003fc6270 */
[C---:B------:R-:W-:Y:S01]  /*15d20*/  ISETP.GE.AND P0, PT, R170.reuse, R162, PT ;  /* 0x000000a2aa00720c */ /* 0x040fe20003f06270 */
[----:B------:R-:W-:Y:S01]  /*15d30*/  VIADD R170, R170, 0xffffffc0 ;  /* 0xffffffc0aaaa7836 */ /* 0x000fe20000000000 */
[----:B------:R-:W-:Y:S02]  /*15d40*/  FSEL R14, R112, -INF , !P3 ;  /* 0xff800000700e7808 */ /* 0x000fe40005800000 */
[----:B------:R-:W-:Y:S02]  /*15d50*/  FSEL R34, R34, -INF , P1 ;  /* 0xff80000022227808 */ /* 0x000fe40000800000 */
[----:B------:R-:W-:Y:S02]  /*15d60*/  FSEL R16, R107, -INF , !P4 ;  /* 0xff8000006b107808 */ /* 0x000fe40006000000 */
[----:B------:R-:W-:Y:S02]  /*15d70*/  ISETP.GE.AND P3, PT, R10, R164, PT ;  /* 0x000000a40a00720c */ /* 0x000fe40003f66270 */
[----:B------:R-:W-:Y:S02]  /*15d80*/  FSEL R12, R111, -INF , !P6 ;  /* 0xff8000006f0c7808 */ /* 0x000fe40007000000 */
[-C--:B------:R-:W-:Y:S02]  /*15d90*/  ISETP.GE.AND P1, PT, R110, R162.reuse, PT ;  /* 0x000000a26e00720c */ /* 0x080fe40003f26270 */
[-C--:B------:R-:W-:Y:S02]  /*15da0*/  ISETP.GE.AND P6, PT, R10, R162.reuse, PT ;  /* 0x000000a20a00720c */ /* 0x080fe40003fc6270 */
[----:B------:R-:W-:Y:S02]  /*15db0*/  FSEL R182, R182, -INF , !P0 ;  /* 0xff800000b6b67808 */ /* 0x000fe40004000000 */
        /* <DEDUP_REMOVED lines=12> */
[----:B------:R-:W-:Y:S02]  /*15e80*/  ISETP.GE.AND P1, PT, R109, R162, PT ;  /* 0x000000a26d00720c */ /* 0x000fe40003f26270 */
[----:B------:R-:W-:Y:S02]  /*15e90*/  FMNMX3.FTZ R3, R101, R10, R4, !PT ;  /* 0x0000000a65037276 */ /* 0x000fe40007810004 */
        /* <DEDUP_REMOVED lines=16> */
[----:B------:R-:W-:Y:S02]  /*15fa0*/  ISETP.GE.AND P0, PT, R113, R162, PT ;  /* 0x000000a27100720c */ /* 0x000fe40003f06270 */
[----:B------:R-:W-:Y:S02]  /*15fb0*/  FSEL R130, R19, -INF , !P4 ;  /* 0xff80000013827808 */ /* 0x000fe40006000000 */
[----:B------:R-:W-:Y:S02]  /*15fc0*/  FMNMX3.FTZ R5, R3, R128, R192, !PT ;  /* 0x0000008003057276 */ /* 0x000fe400078100c0 */
[----:B------:R-:W-:Y:S02]  /*15fd0*/  ISETP.GE.AND P1, PT, R13, R162, PT ;  /* 0x000000a20d00720c */ /* 0x000fe40003f26270 */
[-C--:B------:R-:W-:Y:S02]  /*15fe0*/  ISETP.GE.AND P4, PT, R22, R164.reuse, PT ;  /* 0x000000a41600720c */ /* 0x080fe40003f86270 */
[----:B------:R-:W-:Y:S02]  /*15ff0*/  FSEL R184, R25, -INF , !P3 ;  /* 0xff80000019b87808 */ /* 0x000fe40005800000 */
        /* <DEDUP_REMOVED lines=33> */
[----:B------:R-:W-:Y:S08]  /*16210*/  LDSM.16.MT88.4 R20, [R142+0x8000] ;  /* 0x008000008e14783b */ /* 0x000ff00000004200 */
        /* <DEDUP_REMOVED lines=14> */
[----:B------:R-:W1:Y:S01]  /*16300*/  LDSM.16.MT88.4 R12, [R143+0x8000] ;  /* 0x008000008f0c783b */ /* 0x000e620000004200 */
[-C--:B------:R-:W-:Y:S01]  /*16310*/  FFMA.FTZ R114, R4, R104.reuse, -R123 ;  /* 0x0000006804727223 */ /* 0x080fe2000001087b */
[----:B------:R-:W-:Y:S01]  /*16320*/  FSEL R4, R2, RZ, P0 ;  /* 0x000000ff02047208 */ /* 0x000fe20000000000 */
[-CC-:B------:R-:W-:Y:S01]  /*16330*/  FFMA.FTZ R120, R9, R104.reuse, -R127.reuse ;  /* 0x0000006809787223 */ /* 0x180fe2000001087f */
[-C--:B------:R-:W-:Y:S01]  /*16340*/  FFMA.FTZ R116, R16, R104.reuse, -R127 ;  /* 0x0000006810747223 */ /* 0x080fe2000001087f */
[-CC-:B------:R-:W-:Y:S01]  /*16350*/  FFMA.FTZ R115, R10, R104.reuse, -R123.reuse ;  /* 0x000000680a737223 */ /* 0x180fe2000001087b */
[-C--:B------:R-:W-:Y:S01]  /*16360*/  FFMA.FTZ R113, R8, R104.reuse, -R123 ;  /* 0x0000006808717223 */ /* 0x080fe2000001087b */
[----:B------:R-:W-:Y:S01]  /*16370*/  FADD.FTZ R7, -R4, R101 ;  /* 0x0000006504077221 */ /* 0x000fe20000010100 */
[-C--:B------:R-:W-:Y:S01]  /*16380*/  FFMA.FTZ R118, R6, R104.reuse, -R123 ;  /* 0x0000006806767223 */ /* 0x080fe2000001087b */
[C---:B------:R-:W-:Y:S01]  /*16390*/  FMUL.FTZ R8, R104.reuse, R5 ;  /* 0x0000000568087220 */ /* 0x040fe20000410000 */
[----:B------:R-:W-:Y:S01]  /*163a0*/  MUFU.EX2 R120, R120 ;  /* 0x0000007800787308 */ /* 0x000fe20000000800 */
[----:B------:R-:W-:Y:S01]  /*163b0*/  FMUL.FTZ R0, R104, R7 ;  /* 0x0000000768007220 */ /* 0x000fe20000410000 */
[-CC-:B------:R-:W-:Y:S01]  /*163c0*/  FFMA.FTZ R177, R190, R104.reuse, -R127.reuse ;  /* 0x00000068beb17223 */ /* 0x180fe2000001087f */
[-C--:B------:R-:W-:Y:S07]  /*163d0*/  FFMA.FTZ R175, R186, R104.reuse, -R127 ;  /* 0x00000068baaf7223 */ /* 0x080fee000001087f */
[----:B------:R-:W2:Y:S01]  /*163e0*/  MUFU.EX2 R101, R8 ;  /* 0x0000000800657308 */ /* 0x000ea20000000800 */
[-CC-:B------:R-:W-:Y:S01]  /*163f0*/  FFMA.FTZ R179, R182, R104.reuse, -R123.reuse ;  /* 0x00000068b6b37223 */ /* 0x180fe2000001087b */
[-CC-:B------:R-:W-:Y:S01]  /*16400*/  FFMA.FTZ R181, R178, R104.reuse, -R123.reuse ;  /* 0x00000068b2b57223 */ /* 0x180fe2000001087b */
[-C--:B------:R-:W-:Y:S07]  /*16410*/  FFMA.FTZ R176, R176, R104.reuse, -R123 ;  /* 0x00000068b0b07223 */ /* 0x080fee000001087b */
[----:B------:R-:W3:Y:S01]  /*16420*/  MUFU.EX2 R0, R0 ;  /* 0x0000000000007308 */ /* 0x000ee20000000800 */
[-CC-:B------:R-:W-:Y:S01]  /*16430*/  FFMA.FTZ R188, R188, R104.reuse, -R127.reuse ;  /* 0x00000068bcbc7223 */ /* 0x180fe2000001087f */
[-C--:B------:R-:W-:Y:S01]  /*16440*/  FFMA.FTZ R184, R184, R104.reuse, -R127 ;  /* 0x00000068b8b87223 */ /* 0x080fe2000001087f */
[-C--:B------:R-:W-:Y:S07]  /*16450*/  FFMA.FTZ R180, R180, R104.reuse, -R123 ;  /* 0x00000068b4b47223 */ /* 0x080fee000001087b */
[----:B------:R-:W4:Y:S01]  /*16460*/  MUFU.EX2 R116, R116 ;  /* 0x0000007400747308 */ /* 0x000f220000000800 */
[-CC-:B------:R-:W-:Y:S01]  /*16470*/  FFMA.FTZ R131, R126, R104.reuse, -R127.reuse ;  /* 0x000000687e837223 */ /* 0x180fe2000001087f */
[-C--:B------:R-:W-:Y:S01]  /*16480*/  FFMA.FTZ R129, R196, R104.reuse, -R127 ;  /* 0x00000068c4817223 */ /* 0x080fe2000001087f */
[-CC-:B------:R-:W-:Y:S07]  /*16490*/  FFMA.FTZ R151, R128, R104.reuse, -R123.reuse ;  /* 0x0000006880977223 */ /* 0x180fee000001087b */
[----:B------:R-:W-:Y:S01]  /*164a0*/  MUFU.EX2 R112, R112 ;  /* 0x0000007000707308 */ /* 0x000fe20000000800 */
[----:B------:R-:W-:Y:S01]  /*164b0*/  FFMA.FTZ R173, R130, R104, -R123 ;  /* 0x0000006882ad7223 */ /* 0x000fe2000001087b */
[C---:B--2---:R-:W-:Y:S01]  /*164c0*/  FMUL.FTZ R4, R101.reuse, R96 ;  /* 0x0000006065047220 */ /* 0x044fe20000410000 */
[C---:B------:R-:W-:Y:S07]  /*164d0*/  FMUL.FTZ R5, R101.reuse, R97 ;  /* 0x0000006165057220 */ /* 0x040fee0000410000 */
[----:B------:R-:W2:Y:S01]  /*164e0*/  MUFU.EX2 R107, R107 ;  /* 0x0000006b006b7308 */ /* 0x000ea20000000800 */
[C---:B------:R-:W-:Y:S01]  /*164f0*/  FMUL.FTZ R8, R101.reuse, R92 ;  /* 0x0000005c65087220 */ /* 0x040fe20000410000 */
[C---:B---3--:R-:W-:Y:S01]  /*16500*/  FMUL.FTZ R6, R0.reuse, R98 ;  /* 0x0000006200067220 */ /* 0x048fe20000410000 */
[----:B------:R-:W-:Y:S07]  /*16510*/  FMUL.FTZ R7, R0, R99 ;  /* 0x0000006300077220 */ /* 0x000fee0000410000 */
[----:B------:R-:W-:Y:S01]  /*16520*/  MUFU.EX2 R115, R115 ;  /* 0x0000007300737308 */ /* 0x000fe20000000800 */
[C---:B------:R-:W-:Y:S01]  /*16530*/  FMUL.FTZ R9, R101.reuse, R93 ;  /* 0x0000005d65097220 */ /* 0x040fe20000410000 */
[----:B----4-:R-:W-:Y:S01]  /*16540*/  F2FP.BF16.F32.PACK_AB R108, R116, R120 ;  /* 0x00000078746c723e */ /* 0x010fe200000010ff */
[C---:B------:R-:W-:Y:S07]  /*16550*/  FMUL.FTZ R10, R0.reuse, R94 ;  /* 0x0000005e000a7220 */ /* 0x040fee0000410000 */
[----:B------:R-:W3:Y:S01]  /*16560*/  MUFU.EX2 R114, R114 ;  /* 0x0000007200727308 */ /* 0x000ee20000000800 */
[C---:B------:R-:W-:Y:S01]  /*16570*/  FMUL.FTZ R11, R0.reuse, R95 ;  /* 0x0000005f000b7220 */ /* 0x040fe20000410000 */
[C---:B------:R-:W-:Y:S01]  /*16580*/  FMUL.FTZ R16, R101.reuse, R84 ;  /* 0x0000005465107220 */ /* 0x040fe20000410000 */
[----:B------:R-:W-:Y:S07]  /*16590*/  FMUL.FTZ R17, R101, R85 ;  /* 0x0000005565117220 */ /* 0x000fee0000410000 */
[----:B------:R-:W-:Y:S01]  /*165a0*/  MUFU.EX2 R113, R113 ;  /* 0x0000007100717308 */ /* 0x000fe20000000800 */
[C---:B------:R-:W-:Y:S01]  /*165b0*/  FMUL.FTZ R18, R0.reuse, R86 ;  /* 0x0000005600127220 */ /* 0x040fe20000410000 */
[----:B--2---:R-:W-:Y:S01]  /*165c0*/  F2FP.BF16.F32.PACK_AB R110, R107, R112 ;  /* 0x000000706b6e723e */ /* 0x004fe200000010ff */
[C---:B------:R-:W-:Y:S07]  /*165d0*/  FMUL.FTZ R19, R0.reuse, R87 ;  /* 0x0000005700137220 */ /* 0x040fee0000410000 */
[----:B------:R-:W2:Y:S01]  /*165e0*/  MUFU.EX2 R118, R118 ;  /* 0x0000007600767308 */ /* 0x000ea20000000800 */
[----:B------:R-:W4:Y:S01]  /*165f0*/  LDSM.16.MT88.4 R84, [R140+0x8000] ;  /* 0x008000008c54783b */ /* 0x000f220000004200 */
[C---:B------:R-:W-:Y:S01]  /*16600*/  FMUL.FTZ R24, R101.reuse, R76 ;  /* 0x0000004c65187220 */ /* 0x040fe20000410000 */
[C---:B------:R-:W-:Y:S01]  /*16610*/  FMUL.FTZ R25, R101.reuse, R77 ;  /* 0x0000004d65197220 */ /* 0x040fe20000410000 */
[C---:B------:R-:W-:Y:S01]  /*16620*/  FMUL.FTZ R26, R0.reuse, R78 ;  /* 0x0000004e001a7220 */ /* 0x040fe20000410000 */
[----:B------:R-:W-:Y:S01]  /*16630*/  FMUL.FTZ R27, R0, R79 ;  /* 0x0000004f001b7220 */ /* 0x000fe20000410000 */
[----:B---3--:R-:W-:Y:S01]  /*16640*/  F2FP.BF16.F32.PACK_AB R109, R114, R115 ;  /* 0x00000073726d723e */ /* 0x008fe200000010ff */
[C---:B------:R-:W-:Y:S01]  /*16650*/  FMUL.FTZ R32, R101.reuse, R68 ;  /* 0x0000004465207220 */ /* 0x040fe20000410000 */
[C---:B------:R-:W-:Y:S01]  /*16660*/  FMUL.FTZ R33, R101.reuse, R69 ;  /* 0x0000004565217220 */ /* 0x040fe20000410000 */
[----:B------:R-:W-:Y:S01]  /*16670*/  LDSM.16.MT88.4 R76, [R140+0xa000] ;  /* 0x00a000008c4c783b */ /* 0x000fe20000004200 */
[C---:B------:R-:W-:Y:S01]  /*16680*/  FMUL.FTZ R34, R0.reuse, R70 ;  /* 0x0000004600227220 */ /* 0x040fe20000410000 */
[----:B------:R-:W-:Y:S01]  /*16690*/  FMUL.FTZ R35, R0, R71 ;  /* 0x0000004700237220 */ /* 0x000fe20000410000 */
[C---:B------:R-:W-:Y:S01]  /*166a0*/  FMUL.FTZ R36, R101.reuse, R36 ;  /* 0x0000002465247220 */ /* 0x040fe20000410000 */
[C---:B------:R-:W-:Y:S01]  /*166b0*/  FMUL.FTZ R37, R101.reuse, R37 ;  /* 0x0000002565257220 */ /* 0x040fe20000410000 */
[----:B--2---:R-:W-:Y:S01]  /*166c0*/  F2FP.BF16.F32.PACK_AB R111, R118, R113 ;  /* 0x00000071766f723e */ /* 0x004fe200000010ff */
        /* <DEDUP_REMOVED lines=34> */
[----:B------:R-:W1:Y:S01]  /*168f0*/  LDSM.16.MT88.4 R80, [R143+0xa000] ;  /* 0x00a000008f50783b */ /* 0x000e620000004200 */
        /* <DEDUP_REMOVED lines=9> */
[C---:B------:R-:W-:Y:S05]  /*16990*/  FMUL.FTZ R67, R0.reuse, R67 ;  /* 0x0000004300437220 */ /* 0x040fea0000410000 */
[----:B------:R-:W-:Y:S01]  /*169a0*/  MUFU.EX2 R178, R180 ;  /* 0x000000b400b27308 */ /* 0x000fe20000000800 */
[C---:B------:R-:W-:Y:S03]  /*169b0*/  HMMA.16816.F32.BF16 R24, R108.reuse, R30, R24 ;  /* 0x0000001e6c18723c */ /* 0x040fe60000041818 */
[C---:B------:R-:W-:Y:S01]  /*169c0*/  FMUL.FTZ R30, R0.reuse, R74 ;  /* 0x0000004a001e7220 */ /* 0x040fe20000410000 */
[C---:B------:R-:W-:Y:S05]  /*169d0*/  FMUL.FTZ R31, R0.reuse, R75 ;  /* 0x0000004b001f7220 */ /* 0x040fea0000410000 */
[----:B------:R-:W-:Y:S01]  /*169e0*/  MUFU.EX2 R181, R181 ;  /* 0x000000b500b57308 */ /* 0x000fe20000000800 */
[----:B------:R-:W2:Y:S01]  /*169f0*/  LDSM.16.MT88.4 R72, [R141+0xa000] ;  /* 0x00a000008d48783b */ /* 0x000ea20000004200 */
[C---:B------:R-:W-:Y:S01]  /*16a00*/  FMUL.FTZ R44, R101.reuse, R44 ;  /* 0x0000002c652c7220 */ /* 0x040fe20000410000 */
[C---:B------:R-:W-:Y:S07]  /*16a10*/  FMUL.FTZ R45, R101.reuse, R45 ;  /* 0x0000002d652d7220 */ /* 0x040fee0000410000 */
[----:B------:R-:W-:Y:S01]  /*16a20*/  MUFU.EX2 R176, R176 ;  /* 0x000000b000b07308 */ /* 0x000fe20000000800 */
[C---:B------:R-:W-:Y:S01]  /*16a30*/  FMUL.FTZ R46, R0.reuse, R46 ;  /* 0x0000002e002e7220 */ /* 0x040fe20000410000 */
[C---:B----4-:R-:W-:Y:S08]  /*16a40*/  HMMA.16816.F32.BF16 R28, R108.reuse, R84, R28 ;  /* 0x000000546c1c723c */ /* 0x050ff0000004181c */
[----:B------:R-:W-:Y:S01]  /*16a50*/  MUFU.EX2 R131, R131 ;  /* 0x0000008300837308 */ /* 0x000fe20000000800 */
[C---:B------:R-:W-:Y:S01]  /*16a60*/  FMUL.FTZ R47, R0.reuse, R47 ;  /* 0x0000002f002f7220 */ /* 0x040fe20000410000 */
[C---:B------:R-:W-:Y:S01]  /*16a70*/  FMUL.FTZ R48, R101.reuse, R48 ;  /* 0x0000003065307220 */ /* 0x040fe20000410000 */
[----:B------:R-:W-:Y:S01]  /*16a80*/  FMUL.FTZ R49, R101, R49 ;  /* 0x0000003165317220 */ /* 0x000fe20000410000 */
[C---:B------:R-:W-:Y:S01]  /*16a90*/  FMUL.FTZ R50, R0.reuse, R50 ;  /* 0x0000003200327220 */ /* 0x040fe20000410000 */
[----:B------:R-:W-:Y:S01]  /*16aa0*/  FMUL.FTZ R51, R0, R51 ;  /* 0x0000003300337220 */ /* 0x000fe20000410000 */
[C---:B------:R-:W-:Y:S01]  /*16ab0*/  HMMA.16816.F32.BF16 R32, R108.reuse, R86, R32 ;  /* 0x000000566c20723c */ /* 0x040fe20000041820 */
[----:B------:R-:W-:Y:S03]  /*16ac0*/  LDSM.16.MT88.4 R84, [R142+0x9800] ;  /* 0x009800008e54783b */ /* 0x000fe60000004200 */
[----:B------:R-:W-:Y:S01]  /*16ad0*/  MUFU.EX2 R129, R129 ;  /* 0x0000008100817308 */ /* 0x000fe20000000800 */
[-CC-:B------:R-:W-:Y:S01]  /*16ae0*/  FFMA.FTZ R198, R198, R104.reuse, -R127.reuse ;  /* 0x00000068c6c67223 */ /* 0x180fe2000001087f */
[-C--:B------:R-:W-:Y:S01]  /*16af0*/  FFMA.FTZ R194, R194, R104.reuse, -R127 ;  /* 0x00000068c2c27223 */ /* 0x080fe2000001087f */
[-C--:B------:R-:W-:Y:S07]  /*16b00*/  FFMA.FTZ R192, R192, R104.reuse, -R123 ;  /* 0x00000068c0c07223 */ /* 0x080fee000001087b */
[----:B------:R-:W-:Y:S01]  /*16b10*/  MUFU.EX2 R151, R151 ;  /* 0x0000009700977308 */ /* 0x000fe20000000800 */
[-CC-:B------:R-:W-:Y:S01]  /*16b20*/  FFMA.FTZ R124, R124, R104.reuse, -R127.reuse ;  /* 0x000000687c7c7223 */ /* 0x180fe2000001087f */
[C---:B-1----:R-:W-:Y:S08]  /*16b30*/  HMMA.16816.F32.BF16 R36, R108.reuse, R80, R36 ;  /* 0x000000506c24723c */ /* 0x042ff00000041824 */
[----:B------:R-:W1:Y:S01]  /*16b40*/  MUFU.EX2 R126, R198 ;  /* 0x000000c6007e7308 */ /* 0x000e620000000800 */
[-C--:B------:R-:W-:Y:S01]  /*16b50*/  FFMA.FTZ R125, R125, R104.reuse, -R127 ;  /* 0x000000687d7d7223 */ /* 0x080fe2000001087f */
[----:B------:R-:W-:Y:S01]  /*16b60*/  FFMA.FTZ R119, R119, R104, -R123 ;  /* 0x0000006877777223 */ /* 0x000fe2000001087b */
[----:B------:R-:W-:Y:S07]  /*16b70*/  FFMA.FTZ R120, R101, R172, R120 ;  /* 0x000000ac65787223 */ /* 0x000fee0000010078 */
[----:B------:R-:W3:Y:S01]  /*16b80*/  MUFU.EX2 R128, R194 ;  /* 0x000000c200807308 */ /* 0x000ee20000000800 */
[----:B------:R-:W-:Y:S01]  /*16b90*/  ISETP.GT.AND P0, PT, R169, R148, PT ;  /* 0x00000094a900720c */ /* 0x000fe20003f04270 */
[C---:B------:R-:W-:Y:S01]  /*16ba0*/  HMMA.16816.F32.BF16 R40, R108.reuse, R82, R40 ;  /* 0x000000526c28723c */ /* 0x040fe20000041828 */
[----:B------:R-:W4:Y:S07]  /*16bb0*/  LDSM.16.MT88.4 R80, [R143+0x8800] ;  /* 0x008800008f50783b */ /* 0x000f2e0000004200 */
[----:B------:R-:W-:Y:S01]  /*16bc0*/  MUFU.EX2 R173, R173 ;  /* 0x000000ad00ad7308 */ /* 0x000fe20000000800 */
[----:B------:R-:W-:Y:S01]  /*16bd0*/  FFMA.FTZ R115, R0, R171, R115 ;  /* 0x000000ab00737223 */ /* 0x000fe20000010073 */
[----:B------:R-:W-:Y:S08]  /*16be0*/  IMAD.MOV.U32 R101, RZ, RZ, R2 ;  /* 0x000000ffff657224 */ /* 0x000ff000078e0002 */
[----:B------:R-:W-:Y:S01]  /*16bf0*/  MUFU.EX2 R124, R124 ;  /* 0x0000007c007c7308 */ /* 0x000fe20000000800 */
[----:B------:R-:W-:Y:S01]  /*16c00*/  FADD.FTZ R114, R114, R115 ;  /* 0x0000007372727221 */ /* 0x000fe20000010000 */
[C---:B------:R-:W-:Y:S08]  /*16c10*/  HMMA.16816.F32.BF16 R44, R108.reuse, R68, R44 ;  /* 0x000000446c2c723c */ /* 0x040ff0000004182c */
[----:B------:R-:W-:Y:S01]  /*16c20*/  MUFU.EX2 R125, R125 ;  /* 0x0000007d007d7308 */ /* 0x000fe20000000800 */
[----:B-1----:R-:W-:Y:S01]  /*16c30*/  F2FP.BF16.F32.PACK_AB R68, R131, R126 ;  /* 0x0000007e8344723e */ /* 0x002fe200000010ff */
[----:B------:R-:W-:Y:S01]  /*16c40*/  FFMA.FTZ R69, R174, R104, -R123 ;  /* 0x00000068ae457223 */ /* 0x000fe2000001087b */
[----:B------:R-:W-:Y:S07]  /*16c50*/  FADD.FTZ R113, R113, R114 ;  /* 0x0000007271717221 */ /* 0x000fee0000010000 */
[----:B------:R-:W1:Y:S01]  /*16c60*/  MUFU.EX2 R174, R192 ;  /* 0x000000c000ae7308 */ /* 0x000e620000000800 */
[C---:B------:R-:W-:Y:S09]  /*16c70*/  HMMA.16816.F32.BF16 R48, R108.reuse, R70, R48 ;  /* 0x000000466c30723c */ /* 0x040ff20000041830 */
[----:B------:R1:W5:Y:S01]  /*16c80*/  MUFU.EX2 R130, R69 ;  /* 0x0000004500827308 */ /* 0x0003620000000800 */
[----:B---3--:R-:W-:Y:S01]  /*16c90*/  F2FP.BF16.F32.PACK_AB R70, R128, R129 ;  /* 0x000000818046723e */ /* 0x008fe200000010ff */
[----:B------:R-:W-:Y:S01]  /*16ca0*/  FADD.FTZ R118, R118, R113 ;  /* 0x0000007176767221 */ /* 0x000fe20000010000 */
[C---:B--2---:R-:W-:Y:S08]  /*16cb0*/  HMMA.16816.F32.BF16 R52, R108.reuse, R72, R52 ;  /* 0x000000486c34723c */ /* 0x044ff00000041834 */
[C---:B------:R-:W-:Y:S01]  /*16cc0*/  HMMA.16816.F32.BF16 R56, R108.reuse, R74, R56 ;  /* 0x0000004a6c38723c */ /* 0x040fe20000041838 */
[----:B------:R-:W2:Y:S02]  /*16cd0*/  LDSM.16.MT88.4 R72, [R142+0x8800] ;  /* 0x008800008e48783b */ /* 0x000ea40000004200 */
[----:B-1----:R-:W-:Y:S02]  /*16ce0*/  F2FP.BF16.F32.PACK_AB R69, R174, R151 ;  /* 0x00000097ae45723e */ /* 0x002fe400000010ff */
[----:B-----5:R-:W-:Y:S03]  /*16cf0*/  F2FP.BF16.F32.PACK_AB R71, R173, R130 ;  /* 0x00000082ad47723e */ /* 0x020fe600000010ff */
[C---:B------:R-:W-:Y:S08]  /*16d00*/  HMMA.16816.F32.BF16 R60, R108.reuse, R76, R60 ;  /* 0x0000004c6c3c723c */ /* 0x040ff0000004183c */
[----:B------:R-:W-:Y:S01]  /*16d10*/  HMMA.16816.F32.BF16 R64, R108, R78, R64 ;  /* 0x0000004e6c40723c */ /* 0x000fe20000041840 */
[----:B------:R-:W1:Y:S02]  /*16d20*/  LDSM.16.MT88.4 R76, [R141+0x8800] ;  /* 0x008800008d4c783b */ /* 0x000e640000004200 */
[----:B------:R-:W-:Y:S05]  /*16d30*/  F2FP.BF16.F32.PACK_AB R108, R125, R124 ;  /* 0x0000007c7d6c723e */ /* 0x000fea00000010ff */
        /* <DEDUP_REMOVED lines=43> */
[C---:B--2---:R-:W-:Y:S03]  /*16ff0*/  HMMA.16816.F32.BF16 R44, R68.reuse, R72, R44 ;  /* 0x00000048442c723c */ /* 0x044fe6000004182c */
[-CC-:B------:R-:W-:Y:S01]  /*17000*/  FFMA.FTZ R72, R117, R104.reuse, -R123.reuse ;  /* 0x0000006875487223 */ /* 0x180fe2000001087b */
[-CC-:B------:R-:W-:Y:S01]  /*17010*/  FFMA.FTZ R73, R106, R104.reuse, -R123.reuse ;  /* 0x000000686a497223 */ /* 0x180fe2000001087b */
[----:B------:R-:W-:Y:S01]  /*17020*/  MUFU.EX2 R117, R119 ;  /* 0x0000007700757308 */ /* 0x000fe20000000800 */
[-C--:B------:R-:W-:Y:S02]  /*17030*/  FFMA.FTZ R123, R105, R104.reuse, -R123 ;  /* 0x00000068697b7223 */ /* 0x080fe4000001087b */
[C---:B------:R-:W-:Y:S07]  /*17040*/  HMMA.16816.F32.BF16 R48, R68.reuse, R74, R48 ;  /* 0x0000004a4430723c */ /* 0x040fee0000041830 */
[----:B------:R-:W2:Y:S01]  /*17050*/  MUFU.EX2 R106, R72 ;  /* 0x00000048006a7308 */ /* 0x000ea20000000800 */
[-CC-:B------:R-:W-:Y:S01]  /*17060*/  FFMA.FTZ R74, R122, R104.reuse, -R127.reuse ;  /* 0x000000687a4a7223 */ /* 0x180fe2000001087f */
[----:B------:R-:W-:Y:S08]  /*17070*/  FFMA.FTZ R127, R121, R104, -R127 ;  /* 0x00000068797f7223 */ /* 0x000ff0000001087f */
[----:B------:R-:W-:Y:S01]  /*17080*/  MUFU.EX2 R105, R73 ;  /* 0x0000004900697308 */ /* 0x000fe20000000800 */
[C---:B-1----:R-:W-:Y:S09]  /*17090*/  HMMA.16816.F32.BF16 R52, R68.reuse, R76, R52 ;  /* 0x0000004c4434723c */ /* 0x042ff20000041834 */
[----:B------:R-:W-:Y:S10]  /*170a0*/  MUFU.EX2 R121, R74 ;  /* 0x0000004a00797308 */ /* 0x000ff40000000800 */
[----:B------:R-:W1:Y:S01]  /*170b0*/  MUFU.EX2 R122, R127 ;  /* 0x0000007f007a7308 */ /* 0x000e620000000800 */
[----:B--2---:R-:W-:Y:S01]  /*170c0*/  F2FP.BF16.F32.PACK_AB R109, R106, R117 ;  /* 0x000000756a6d723e */ /* 0x004fe200000010ff */
[C---:B------:R-:W-:Y:S08]  /*170d0*/  HMMA.16816.F32.BF16 R56, R68.reuse, R78, R56 ;  /* 0x0000004e4438723c */ /* 0x040ff00000041838 */
[----:B------:R-:W2:Y:S01]  /*170e0*/  MUFU.EX2 R180, R123 ;  /* 0x0000007b00b47308 */ /* 0x000ea20000000800 */
[----:B------:R-:W4:Y:S01]  /*170f0*/  LDSM.16.MT88.4 R76, [R141+0x9800] ;  /* 0x009800008d4c783b */ /* 0x000f220000004200 */
[C---:B---3--:R-:W-:Y:S03]  /*17100*/  HMMA.16816.F32.BF16 R60, R68.reuse, R80, R60 ;  /* 0x00000050443c723c */ /* 0x048fe6000004183c */
[----:B-1----:R-:W-:Y:S02]  /*17110*/  F2FP.BF16.F32.PACK_AB R110, R122, R121 ;  /* 0x000000797a6e723e */ /* 0x002fe400000010ff */
[----:B--2---:R-:W-:Y:S03]  /*17120*/  F2FP.BF16.F32.PACK_AB R111, R180, R105 ;  /* 0x00000069b46f723e */ /* 0x004fe600000010ff */
[----:B------:R-:W-:Y:S01]  /*17130*/  HMMA.16816.F32.BF16 R64, R68, R82, R64 ;  /* 0x000000524440723c */ /* 0x000fe20000041840 */
[----:B------:R-:W1:Y:S07]  /*17140*/  LDSM.16.MT88.4 R68, [R140+0x9800] ;  /* 0x009800008c44783b */ /* 0x000e6e0000004200 */
[C---:B------:R-:W-:Y:S01]  /*17150*/  HMMA.16816.F32.BF16 R96, R108.reuse, R92, R4 ;  /* 0x0000005c6c60723c */ /* 0x040fe20000041804 */
[----:B------:R-:W2:Y:S07]  /*17160*/  LDSM.16.MT88.4 R4, [R143+0xb800] ;  /* 0x00b800008f04783b */ /* 0x000eae0000004200 */
        /* <DEDUP_REMOVED lines=17> */
[----:B------:R-:W-:Y:S05]  /*17280*/  FADD.FTZ R186, R186, R177 ;  /* 0x000000b1baba7221 */ /* 0x000fea0000010000 */
[C---:B--2---:R-:W-:Y:S08]  /*17290*/  HMMA.16816.F32.BF16 R36, R108.reuse, R4, R36 ;  /* 0x000000046c24723c */ /* 0x044ff00000041824 */
[C---:B------:R-:W-:Y:S01]  /*172a0*/  HMMA.16816.F32.BF16 R40, R108.reuse, R6, R40 ;  /* 0x000000066c28723c */ /* 0x040fe20000041828 */
[----:B------:R-:W1:Y:S07]  /*172b0*/  LDSM.16.MT88.4 R4, [R140+0xb800] ;  /* 0x00b800008c04783b */ /* 0x000e6e0000004200 */
[C---:B---3--:R-:W-:Y:S03]  /*172c0*/  HMMA.16816.F32.BF16 R44, R108.reuse, R8, R44 ;  /* 0x000000086c2c723c */ /* 0x048fe6000004182c */
        /* <DEDUP_REMOVED lines=17> */
[----:B------:R-:W-:Y:S01]  /*173e0*/  FADD.FTZ R121, R121, R0 ;  /* 0x0000000079797221 */ /* 0x000fe20000010000 */
[----:B------:R-:W-:Y:S02]  /*173f0*/  IMAD.MOV.U32 R0, RZ, RZ, R3 ;  /* 0x000000ffff007224 */ /* 0x000fe400078e0003 */
[----:B------:R-:W-:Y:S01]  /*17400*/  FADD.FTZ R106, R106, R117 ;  /* 0x000000756a6a7221 */ /* 0x000fe20000010000 */
[----:B------:R-:W-:Y:S03]  /*17410*/  HMMA.16816.F32.BF16 R64, R108, R6, R64 ;  /* 0x000000066c40723c */ /* 0x000fe60000041840 */
[----:B------:R-:W-:Y:S01]  /*17420*/  FADD.FTZ R105, R105, R106 ;  /* 0x0000006a69697221 */ /* 0x000fe20000010000 */
[----:B------:R-:W-:Y:S03]  /*17430*/  FADD.FTZ R172, R122, R121 ;  /* 0x000000797aac7221 */ /* 0x000fe60000010000 */
[----:B------:R-:W-:Y:S01]  /*17440*/  FADD.FTZ R171, R180, R105 ;  /* 0x00000069b4ab7221 */ /* 0x000fe20000010000 */
[----:B------:R-:W-:Y:S01]  /*17450*/  @!UPT UIADD3 URZ, UPT, UPT, URZ, URZ, URZ ;  /* 0x000000fffffff290 */ /* 0x000fe2000fffe0ff */
[----:B------:R-:W-:Y:S11]  /*17460*/  @P0 BRA `(.L_x_10929) ;  /* 0xffffffc800e40947 */ /* 0x000ff6000383ffff */
.L_x_10922:
        /* <DEDUP_REMOVED lines=10> */
.L_x_10951:
        /* <DEDUP_REMOVED lines=50> */
[----:B---3--:R-:W-:Y:S02]  /*17830*/  FSEL R7, R11, 1, P0 ;  /* 0x3f8000000b077808 */ /* 0x008fe40000000000 */
[----:B------:R-:W-:Y:S02]  /*17840*/  LEA R8, R8, UR6, 0x2 ;  /* 0x0000000608087c11 */ /* 0x000fe4000f8e10ff */
        /* <DEDUP_REMOVED lines=74> */
[----:B--2---:R-:W2:Y:S04]  /*17cf0*/  LD.E.64 R72, desc[UR4][R102.64+0xb0] ;  /* 0x0000b00466487980 */ /* 0x004ea8000c101b00 */
[----:B---3--:R-:W3:Y:S01]  /*17d00*/  LD.E R7, desc[UR4][R102.64+0x60] ;  /* 0x0000600466077980 */ /* 0x008ee2000c101900 */
[----:B------:R-:W1:Y:S03]  /*17d10*/  @P1 MUFU.LG2 R5, R5 ;  /* 0x0000000500051308 */ /* 0x000e660000000c00 */
[----:B------:R2:W5:Y:S01]  /*17d20*/  LD.E R68, desc[UR4][R102.64+0xcc] ;  /* 0x0000cc0466447980 */ /* 0x000562000c101900 */
[----:B------:R-:W-:-:S02]  /*17d30*/  SHF.L.U32 R69, R166, 0x2, RZ ;  /* 0x00000002a6457819 */ /* 0x000fc400000006ff */
[--C-:B------:R-:W-:Y:S01]  /*17d40*/  SHF.R.U32.HI R8, RZ, 0x1, R166.reuse ;  /* 0x00000001ff087819 */ /* 0x100fe200000116a6 */
[----:B------:R2:W5:Y:S01]  /*17d50*/  LD.E.64 R76, desc[UR4][R102.64+0x78] ;  /* 0x00007804664c7980 */ /* 0x000562000c101b00 */
[----:B------:R-:W1:Y:S01]  /*17d60*/  @P0 MUFU.LG2 R4, R4 ;  /* 0x0000000400040308 */ /* 0x000e620000000c00 */
[----:B----4-:R-:W-:Y:S02]  /*17d70*/  LOP3.LUT R13, R69, 0x1f8, RZ, 0xc0, !PT ;  /* 0x000001f8450d7812 */ /* 0x010fe400078ec0ff */
[----:B------:R4:W5:Y:S01]  /*17d80*/  LD.E.64 R74, desc[UR4][R102.64+0xa8] ;  /* 0x0000a804664a7980 */ /* 0x000962000c101b00 */
[----:B------:R-:W-:Y:S02]  /*17d90*/  SHF.R.U32.HI R70, RZ, 0x2, R166 ;  /* 0x00000002ff467819 */ /* 0x000fe400000116a6 */
[----:B-1----:R-:W-:Y:S02]  /*17da0*/  LOP3.LUT R11, R8, 0x30, RZ, 0xc0, !PT ;  /* 0x00000030080b7812 */ /* 0x002fe400078ec0ff */
[----:B------:R-:W-:Y:S01]  /*17db0*/  LOP3.LUT R8, R13, 0x38, R8, 0x78, !PT ;  /* 0x000000380d087812 */ /* 0x000fe200078e7808 */
[----:B------:R-:W-:Y:S01]  /*17dc0*/  @P1 FMUL.FTZ R5, R5, 0.69314718246459960938 ;  /* 0x3f31721805051820 */ /* 0x000fe20000410000 */
[----:B------:R-:W-:-:S02]  /*17dd0*/  LOP3.LUT R9, R6, 0x10, RZ, 0xc0, !PT ;  /* 0x0000001006097812 */ /* 0x000fc400078ec0ff */
[----:B------:R-:W-:Y:S02]  /*17de0*/  LOP3.LUT R70, R11, 0x7, R70, 0xf8, !PT ;  /* 0x000000070b467812 */ /* 0x000fe400078ef846 */
[----:B------:R-:W-:Y:S01]  /*17df0*/  MOV R71, 0xff800000 ;  /* 0xff80000000477802 */ /* 0x000fe20000000f00 */
[----:B------:R-:W-:Y:S01]  /*17e00*/  BAR.SYNC.DEFER_BLOCKING 0x0 ;  /* 0x0000000000007b1d */ /* 0x000fe20000010000 */
[----:B------:R-:W-:Y:S01]  /*17e10*/  LOP3.LUT P2, RZ, R166, 0x3, RZ, 0xc0, !PT ;  /* 0x00000003a6ff7812 */ /* 0x000fe2000784c0ff */
[----:B------:R-:W-:-:S04]  /*17e20*/  @P0 FMUL.FTZ R11, R4, 0.69314718246459960938 ;  /* 0x3f317218040b0820 */ /* 0x000fc80000410000 */
[----:B-----5:R-:W-:Y:S01]  /*17e30*/  @P0 FFMA.FTZ R71, R0, R2, R11 ;  /* 0x0000000200470223 */ /* 0x020fe2000001000b */
[----:B------:R-:W-:Y:S01]  /*17e40*/  BSSY.RECONVERGENT B0, `(.L_x_10931) ;  /* 0x0000022000007945 */ /* 0x000fe20003800200 */
[----:B--2---:R-:W-:Y:S01]  /*17e50*/  IMAD R159, R72, UR8, R159 ;  /* 0x00000008489f7c24 */ /* 0x004fe2000f8e029f */
[----:B------:R-:W-:Y:S01]  /*17e60*/  MOV R72, 0xff800000 ;  /* 0xff80000000487802 */ /* 0x000fe20000000f00 */
[----:B------:R-:W-:Y:S01]  /*17e70*/  @P1 FFMA.FTZ R72, R0, R3, R5 ;  /* 0x0000000300481223 */ /* 0x000fe20000010005 */
[----:B------:R-:W-:Y:S01]  /*17e80*/  LEA R3, R8, R9, 0x2 ;  /* 0x0000000908037211 */ /* 0x000fe200078e10ff */
[----:B---3--:R-:W-:-:S04]  /*17e90*/  IMAD R7, R159, R7, R158 ;  /* 0x000000079f077224 */ /* 0x008fc800078e029e */
[----:B------:R-:W-:Y:S01]  /*17ea0*/  IMAD R73, R73, R7, R156 ;  /* 0x0000000749497224 */ /* 0x000fe200078e029c */
[----:B------:R4:W1:Y:S04]  /*17eb0*/  LDS.128 R64, [R3+UR6] ;  /* 0x0000000603407984 */ /* 0x0008680008000c00 */
[----:B------:R4:W2:Y:S04]  /*17ec0*/  LDS.128 R60, [R3+UR6+0x800] ;  /* 0x00080006033c7984 */ /* 0x0008a80008000c00 */
[----:B------:R4:W3:Y:S04]  /*17ed0*/  LDS.128 R56, [R3+UR6+0x1000] ;  /* 0x0010000603387984 */ /* 0x0008e80008000c00 */
        /* <DEDUP_REMOVED lines=13> */
[----:B--23--:R-:W-:Y:S05]  /*17fb0*/  @P2 BRA `(.L_x_10932) ;  /* 0x0000000000282947 */ /* 0x00cfea0003800000 */
[----:B----4-:R-:W-:Y:S01]  /*17fc0*/  IMAD.IADD R3, R157, 0x1, -R156 ;  /* 0x000000019d037824 */ /* 0x010fe200078e0a9c */
        /* <DEDUP_REMOVED lines=9> */
.L_x_10932:
[----:B------:R-:W-:Y:S05]  /*18060*/  BSYNC.RECONVERGENT B0 ;  /* 0x0000000000007941 */ /* 0x000fea0003800200 */
.L_x_10931:
[----:B----4-:R3:W5:Y:S01]  /*18070*/  LD.E R102, desc[UR4][R102.64+0xc0] ;  /* 0x0000c00466667980 */ /* 0x010762000c101900 */
[----:B------:R-:W-:Y:S01]  /*18080*/  IMAD.IADD R157, R157, 0x1, -R156 ;  /* 0x000000019d9d7824 */ /* 0x000fe200078e0a9c */
[----:B------:R-:W-:Y:S01]  /*18090*/  BSSY.RECONVERGENT B0, `(.L_x_10933) ;  /* 0x000001e000007945 */ /* 0x000fe20003800200 */
[----:B------:R-:W-:Y:S01]  /*180a0*/  IMAD R68, R73, R68, RZ ;  /* 0x0000004449447224 */ /* 0x000fe200078e02ff */
[----:B------:R-:W4:Y:S02]  /*180b0*/  S2R R0, SR_TID.X ;  /* 0x0000000000007919 */ /* 0x000f240000002100 */
[----:B----4-:R-:W-:-:S04]  /*180c0*/  SHF.R.U32.HI R0, RZ, 0x4, R0 ;  /* 0x00000004ff007819 */ /* 0x010fc80000011600 */
[CC--:B------:R-:W-:Y:S01]  /*180d0*/  ISETP.GE.AND P3, PT, R0.reuse, R157.reuse, PT ;  /* 0x0000009d0000720c */ /* 0x0c0fe20003f66270 */
[C---:B--2---:R-:W-:Y:S02]  /*180e0*/  VIADD R2, R0.reuse, 0x8 ;  /* 0x0000000800027836 */ /* 0x044fe40000000000 */
[C---:B------:R-:W-:Y:S02]  /*180f0*/  VIADD R70, R0.reuse, 0x10 ;  /* 0x0000001000467836 */ /* 0x040fe40000000000 */
[----:B------:R-:W-:Y:S01]  /*18100*/  VIADD R3, R0, 0x18 ;  /* 0x0000001800037836 */ /* 0x000fe20000000000 */
[-C--:B------:R-:W-:Y:S01]  /*18110*/  ISETP.GE.AND P1, PT, R2, R157.reuse, PT ;  /* 0x0000009d0200720c */ /* 0x080fe20003f26270 */
[----:B------:R-:W-:Y:S01]  /*18120*/  VIADD R2, R0, 0x20 ;  /* 0x0000002000027836 */ /* 0x000fe20000000000 */
[----:B------:R-:W-:Y:S02]  /*18130*/  ISETP.GE.AND P0, PT, R70, R157, PT ;  /* 0x0000009d4600720c */ /* 0x000fe40003f06270 */
[----:B------:R-:W-:-:S02]  /*18140*/  LOP3.LUT R70, R167, 0x1f80, RZ, 0xc0, !PT ;  /* 0x00001f80a7467812 */ /* 0x000fc400078ec0ff */
[-C--:B------:R-:W-:Y:S02]  /*18150*/  ISETP.GE.AND P2, PT, R3, R157.reuse, PT ;  /* 0x0000009d0300720c */ /* 0x080fe40003f46270 */
[----:B------:R-:W-:Y:S02]  /*18160*/  LOP3.LUT R71, R70, 0x3c, R69, 0xf8, !PT ;  /* 0x0000003c46477812 */ /* 0x000fe400078ef845 */
[----:B------:R-:W-:Y:S01]  /*18170*/  ISETP.GE.AND P6, PT, R2, R157, PT ;  /* 0x0000009d0200720c */ /* 0x000fe20003fc6270 */
[----:B------:R-:W-:Y:S01]  /*18180*/  VIADD R2, R0, 0x28 ;  /* 0x0000002800027836 */ /* 0x000fe20000000000 */
[----:B------:R-:W-:Y:S02]  /*18190*/  P2R R3, PR, RZ, 0x4 ;  /* 0x00000004ff037803 */ /* 0x000fe40000000000 */
[----:B------:R-:W-:Y:S02]  /*181a0*/  LOP3.LUT R69, R69, 0x3c, RZ, 0xc0, !PT ;  /* 0x0000003c45457812 */ /* 0x000fe400078ec0ff */
[----:B------:R-:W-:-:S02]  /*181b0*/  IADD3 R73, P2, PT, R71, R68, RZ ;  /* 0x0000004447497210 */ /* 0x000fc40007f5e0ff */
[----:B------:R-:W-:Y:S01]  /*181c0*/  ISETP.GE.AND P5, PT, R2, R157, PT ;  /* 0x0000009d0200720c */ /* 0x000fe20003fa6270 */
[----:B------:R-:W-:Y:S01]  /*181d0*/  VIADD R2, R0, 0x30 ;  /* 0x0000003000027836 */ /* 0x000fe20000000000 */
[----:B------:R-:W-:Y:S02]  /*181e0*/  LOP3.LUT R71, R69, 0x40, RZ, 0xfc, !PT ;  /* 0x0000004045477812 */ /* 0x000fe400078efcff */
[----:B------:R-:W-:Y:S01]  /*181f0*/  LEA.HI.X.SX32 R68, R68, RZ, 0x1, P2 ;  /* 0x000000ff44447211 */ /* 0x000fe200010f0eff */
[----:B---3--:R-:W-:Y:S08]  /*18200*/  @P3 BRA `(.L_x_10934) ;  /* 0x0000000000183947 */ /* 0x008ff00003800000 */
[----:B------:R-:W-:Y:S02]  /*18210*/  LEA R74, P2, R73, R76, 0x2 ;  /* 0x0000004c494a7211 */ /* 0x000fe400078410ff */
[-C--:B-----5:R-:W-:Y:S02]  /*18220*/  ISETP.GE.AND P3, PT, R69, R102.reuse, PT ;  /* 0x000000664500720c */ /* 0x0a0fe40003f66270 */
[----:B------:R-:W-:Y:S02]  /*18230*/  LEA.HI.X R75, R73, R77, R68, 0x2, P2 ;  /* 0x0000004d494b7211 */ /* 0x000fe400010f1444 */
[----:B------:R-:W-:-:S09]  /*18240*/  ISETP.GE.AND P2, PT, R71, R102, PT ;  /* 0x000000664700720c */ /* 0x000fd20003f46270 */
[----:B-1----:R2:W-:Y:S04]  /*18250*/  @!P3 ST.E.128 desc[UR4][R74.64], R64 ;  /* 0x000000404a00b985 */ /* 0x0025e8000c101d04 */
[----:B------:R2:W-:Y:S02]  /*18260*/  @!P2 ST.E.128 desc[UR4][R74.64+0x100], R32 ;  /* 0x000100204a00a985 */ /* 0x0005e4000c101d04 */
.L_x_10934:
[----:B------:R-:W-:Y:S05]  /*18270*/  BSYNC.RECONVERGENT B0 ;  /* 0x0000000000007941 */ /* 0x000fea0003800200 */
.L_x_10933:
        /* <DEDUP_REMOVED lines=12> */
.L_x_10936:
[----:B------:R-:W-:Y:S05]  /*18340*/  BSYNC.RECONVERGENT B0 ;  /* 0x0000000000007941 */ /* 0x000fea0003800200 */
.L_x_10935:
        /* <DEDUP_REMOVED lines=11> */
.L_x_10938:
[----:B------:R-:W-:Y:S05]  /*18400*/  BSYNC.RECONVERGENT B0 ;  /* 0x0000000000007941 */ /* 0x000fea0003800200 */
.L_x_10937:
        /* <DEDUP_REMOVED lines=11> */
.L_x_10940:
[----:B------:R-:W-:Y:S05]  /*184c0*/  BSYNC.RECONVERGENT B0 ;  /* 0x0000000000007941 */ /* 0x000fea0003800200 */
.L_x_10939:
        /* <DEDUP_REMOVED lines=10> */
.L_x_10942:
[----:B------:R-:W-:Y:S05]  /*18570*/  BSYNC.RECONVERGENT B0 ;  /* 0x0000000000007941 */ /* 0x000fea0003800200 */
.L_x_10941:
        /* <DEDUP_REMOVED lines=10> */
.L_x_10944:
[----:B------:R-:W-:Y:S05]  /*18620*/  BSYNC.RECONVERGENT B0 ;  /* 0x0000000000007941 */ /* 0x000fea0003800200 */
.L_x_10943:
        /* <DEDUP_REMOVED lines=10> */
.L_x_10946:
[----:B------:R-:W-:Y:S05]  /*186d0*/  BSYNC.RECONVERGENT B0 ;  /* 0x0000000000007941 */ /* 0x000fea0003800200 */
.L_x_10945:
[----:B------:R-:W-:-:S04]  /*186e0*/  MOV R155, 0x0 ;  /* 0x00000000009b7802 */ /* 0x000fc80000000f00 */
[----:B-12345:R-:W-:Y:S05]  /*186f0*/  @P3 RET.REL.NODEC R154 `(_ZN5flash24flash_fwd_splitkv_kernelI23Flash_fwd_kernel_traitsILi128ELi64ELi64ELi4ELb0ELb0EN7cutlass10bfloat16_tE19Flash_kernel_traitsILi128ELi64ELi64ELi4ES3_EELb0ELb1ELb0ELb0ELb0ELb0ELb1ELb1EEEvNS_16Flash_fwd_paramsE) ;  /* 0xfffffe789a403950 */ /* 0x03efea0003c3ffff */
[-C--:B------:R-:W-:Y:S01]  /*18700*/  ISETP.GE.AND P2, PT, R69, R102.reuse, PT ;  /* 0x000000664500720c */ /* 0x080fe20003f46270 */
[----:B------:R-:W-:Y:S01]  /*18710*/  IMAD.MOV.U32 R155, RZ, RZ, 0x0 ;  /* 0x00000000ff9b7424 */ /* 0x000fe200078e00ff */
[----:B------:R-:W-:-:S11]  /*18720*/  ISETP.GE.AND P0, PT, R71, R102, PT ;  /* 0x000000664700720c */ /* 0x000fd60003f06270 */
[----:B------:R-:W-:-:S04]  /*18730*/  @!P2 LEA R2, P1, R73, R76, 0x2 ;  /* 0x0000004c4902a211 */ /* 0x000fc800078210ff */
[----:B------:R-:W-:-:S05]  /*18740*/  @!P2 LEA.HI.X R3, R73, R77, R68, 0x2, P1 ;  /* 0x0000004d4903a211 */ /* 0x000fca00008f1444 */
[----:B------:R1:W-:Y:S02]  /*18750*/  @!P2 ST.E.128 desc[UR4][R2.64+0x7000], R36 ;  /* 0x007000240200a985 */ /* 0x0003e4000c101d04 */
[----:B-1----:R-:W-:Y:S05]  /*18760*/  @P0 RET.REL.NODEC R154 `(_ZN5flash24flash_fwd_splitkv_kernelI23Flash_fwd_kernel_traitsILi128ELi64ELi64ELi4ELb0ELb0EN7cutlass10bfloat16_tE19Flash_kernel_traitsILi128ELi64ELi64ELi4ES3_EELb0ELb1ELb0ELb0ELb0ELb0ELb1ELb1EEEvNS_16Flash_fwd_paramsE) ;  /* 0xfffffe789a240950 */ /* 0x002fea0003c3ffff */
[----:B------:R-:W-:Y:S01]  /*18770*/  LEA R2, P0, R73, R76, 0x2 ;  /* 0x0000004c49027211 */ /* 0x000fe200078010ff */
[----:B------:R-:W-:-:S03]  /*18780*/  IMAD.MOV.U32 R155, RZ, RZ, 0x0 ;  /* 0x00000000ff9b7424 */ /* 0x000fc600078e00ff */
[----:B------:R-:W-:-:S05]  /*18790*/  LEA.HI.X R3, R73, R77, R68, 0x2, P0 ;  /* 0x0000004d49037211 */ /* 0x000fca00000f1444 */
[----:B------:R1:W-:Y:S02]  /*187a0*/  ST.E.128 desc[UR4][R2.64+0x7100], R4 ;  /* 0x0071000402007985 */ /* 0x0003e4000c101d04 */
[----:B-1----:R-:W-:Y:S05]  /*187b0*/  RET.REL.NODEC R154 `(_ZN5flash24flash_fwd_splitkv_kernelI23Flash_fwd_kernel_traitsILi128ELi64ELi64ELi4ELb0ELb0EN7cutlass10bfloat16_tE19Flash_kernel_traitsILi128ELi64ELi64ELi4ES3_EELb0ELb1ELb0ELb0ELb0ELb0ELb1ELb1EEEvNS_16Flash_fwd_paramsE) ;  /* 0xfffffe789a107950 */ /* 0x002fea0003c3ffff */
.L_x_10930:
[----:B------:R-:W-:Y:S01]  /*187c0*/  MOV R7, 0x2 ;  /* 0x0000000200077802 */ /* 0x000fe20000000f00 */
[----:B------:R-:W-:Y:S01]  /*187d0*/  IMAD.MOV.U32 R6, RZ, RZ, -0x1 ;  /* 0xffffffffff067424 */ /* 0x000fe200078e00ff */
[----:B------:R-:W-:-:S07]  /*187e0*/  MOV R4, 0x1f ;  /* 0x0000001f00047802 */ /* 0x000fce0000000f00 */
[----:B-1---5:R-:W-:Y:S05]  /*187f0*/  WARPSYNC.COLLECTIVE R6, `(.L_x_10947) ;  /* 0x0000000006087348 */ /* 0x022fea0003c00000 */
[----:B------:R2:W3:Y:S02]  /*18800*/  SHFL.BFLY P0, R9, R172, R7, R4 ;  /* 0x0c000007ac097389 */ /* 0x0004e40000000004 */
[----:B-123-5:R-:W-:Y:S05]  /*18810*/  ENDCOLLECTIVE ;  /* 0x000000000000791b */ /* 0x02efea0003800000 */
.L_x_10947:
[----:B------:R-:W-:Y:S02]  /*18820*/  MOV R5, R9 ;  /* 0x0000000900057202 */ /* 0x000fe40000000f00 */
[----:B------:R-:W-:-:S03]  /*18830*/  MOV R7, 0x1 ;  /* 0x0000000100077802 */ /* 0x000fc60000000f00 */
[----:B------:R-:W-:-:S04]  /*18840*/  FADD.FTZ R10, R5, R172 ;  /* 0x000000ac050a7221 */ /* 0x000fc80000010000 */
[----:B------:R-:W-:-:S07]  /*18850*/  IMAD.MOV.U32 R172, RZ, RZ, R10 ;  /* 0x000000ffffac7224 */ /* 0x000fce00078e000a */
[----:B------:R-:W-:Y:S05]  /*18860*/  WARPSYNC.COLLECTIVE R6, `(.L_x_10948) ;  /* 0x0000000006087348 */ /* 0x000fea0003c00000 */
[----:B------:R1:W2:Y:S02]  /*18870*/  SHFL.BFLY P0, R9, R172, R7, R4 ;  /* 0x0c000007ac097389 */ /* 0x0002a40000000004 */
[----:B-12---:R-:W-:Y:S05]  /*18880*/  ENDCOLLECTIVE ;  /* 0x000000000000791b */ /* 0x006fea0003800000 */
.L_x_10948:
[----:B------:R-:W-:Y:S01]  /*18890*/  MOV R172, R171 ;  /* 0x000000ab00ac7202 */ /* 0x000fe20000000f00 */
[----:B------:R-:W-:Y:S01]  /*188a0*/  IMAD.MOV.U32 R5, RZ, RZ, R9 ;  /* 0x000000ffff057224 */ /* 0x000fe200078e0009 */
[----:B------:R-:W-:-:S03]  /*188b0*/  MOV R7, 0x2 ;  /* 0x0000000200077802 */ /* 0x000fc60000000f00 */
[----:B------:R-:W-:-:S07]  /*188c0*/  FADD.FTZ R5, R10, R5 ;  /* 0x000000050a057221 */ /* 0x000fce0000010000 */
[----:B------:R-:W-:Y:S05]  /*188d0*/  WARPSYNC.COLLECTIVE R6, `(.L_x_10949) ;  /* 0x0000000006087348 */ /* 0x000fea0003c00000 */
[----:B------:R1:W2:Y:S02]  /*188e0*/  SHFL.BFLY P0, R9, R172, R7, R4 ;  /* 0x0c000007ac097389 */ /* 0x0002a40000000004 */
[----:B-12---:R-:W-:Y:S05]  /*188f0*/  ENDCOLLECTIVE ;  /* 0x000000000000791b */ /* 0x006fea0003800000 */
.L_x_10949:
[----:B------:R-:W-:Y:S01]  /*18900*/  FADD.FTZ R8, R9, R171 ;  /* 0x000000ab09087221 */ /* 0x000fe20000010000 */
[----:B------:R-:W-:-:S03]  /*18910*/  MOV R7, 0x1 ;  /* 0x0000000100077802 */ /* 0x000fc60000000f00 */
[----:B------:R-:W-:-:S07]  /*18920*/  IMAD.MOV.U32 R172, RZ, RZ, R8 ;  /* 0x000000ffffac7224 */ /* 0x000fce00078e0008 */
[----:B------:R-:W-:Y:S05]  /*18930*/  WARPSYNC.COLLECTIVE R6, `(.L_x_10950) ;  /* 0x0000000006087348 */ /* 0x000fea0003c00000 */
[----:B------:R1:W2:Y:S02]  /*18940*/  SHFL.BFLY P0, R9, R172, R7, R4 ;  /* 0x0c000007ac097389 */ /* 0x0002a40000000004 */
[----:B-12---:R-:W-:Y:S05]  /*18950*/  ENDCOLLECTIVE ;  /* 0x000000000000791b */ /* 0x006fea0003800000 */
.L_x_10950:
[----:B------:R-:W-:Y:S01]  /*18960*/  MOV R11, R9 ;  /* 0x00000009000b7202 */ /* 0x000fe20000000f00 */
[----:B------:R-:W-:Y:S06]  /*18970*/  BRA `(.L_x_10951) ;  /* 0xffffffe800e47947 */ /* 0x000fec000383ffff */
.L_x_10952:
        /* <DEDUP_REMOVED lines=16> */
.L_x_14946:


//--------------------- .text._ZN5flash24flash_fwd_splitkv_kernelI23Flash_fwd_kernel_traitsILi128ELi64ELi64ELi4ELb0ELb0EN7cutlass10bfloat16_tE19Flash_kernel_traitsILi128ELi64ELi64ELi4ES3_EELb0ELb1ELb0ELb0ELb0ELb1ELb1ELb1EEEvNS_16Flash_fwd_paramsE --------------------------
	.section	.text._ZN5flash24flash_fwd_splitkv_kernelI23Flash_fwd_kernel_traitsILi128ELi64ELi64ELi4ELb0ELb0EN7cutlass10bfloat16_tE19Flash_kernel_traitsILi128ELi64ELi64ELi4ES3_EELb0ELb1ELb0ELb0ELb0ELb1ELb1ELb1EEEvNS_16Flash_fwd_paramsE,"ax",@progbits
	.align	128
        .global         _ZN5flash24flash_fwd_splitkv_kernelI23Flash_fwd_kernel_traitsILi128ELi64ELi64ELi4ELb0ELb0EN7cutlass10bfloat16_tE19Flash_kernel_traitsILi128ELi64ELi64ELi4ES3_EELb0ELb1ELb0ELb0ELb0ELb1ELb1ELb1EEEvNS_16Flash_fwd_paramsE
        .type           _ZN5flash24flash_fwd_splitkv_kernelI23Flash_fwd_kernel_traitsILi128ELi64ELi64ELi4ELb0ELb0EN7cutlass10bfloat16_tE19Flash_kernel_traitsILi128ELi64ELi64ELi4ES3_EELb0ELb1ELb0ELb0ELb0ELb1ELb1ELb1EEEvNS_16Flash_fwd_paramsE,@function
        .size           _ZN5flash24flash_fwd_splitkv_kernelI23Flash_fwd_kernel_traitsILi128ELi64ELi64ELi4ELb0ELb0EN7cutlass10bfloat16_tE19Flash_kernel_traitsILi128ELi64ELi64ELi4ES3_EELb0ELb1ELb0ELb0ELb0ELb1ELb1ELb1EEEvNS_16Flash_fwd_paramsE,(.L_x_14947 - _ZN5flash24flash_fwd_splitkv_kernelI23Flash_fwd_kernel_traitsILi128ELi64ELi64ELi4ELb0ELb0EN7cutlass10bfloat16_tE19Flash_kernel_traitsILi128ELi64ELi64ELi4ES3_EELb0ELb1ELb0ELb0ELb0ELb1ELb1ELb1EEEvNS_16Flash_fwd_paramsE)
        .other          _ZN5flash24flash_fwd_splitkv_kernelI23Flash_fwd_kernel_traitsILi128ELi64ELi64ELi4ELb0ELb0EN7cutlass10bfloat16_tE19Flash_kernel_traitsILi128ELi64ELi64ELi4ES3_EELb0ELb1ELb0ELb0ELb0ELb1ELb1ELb1EEEvNS_16Flash_fwd_paramsE,@"STO_CUDA_ENTRY STV_DEFAULT"
_ZN5flash24flash_fwd_splitkv_kernelI23Flash_fwd_kernel_traitsILi128ELi64ELi64ELi4ELb0ELb0EN7cutlass10bfloat16_tE19Flash_kernel_traitsILi128ELi64ELi64ELi4ES3_EELb0ELb1ELb0ELb0ELb0ELb1ELb1ELb1EEEvNS_16Flash_fwd_paramsE:
.text._ZN5flash24flash_fwd_splitkv_kernelI23Flash_fwd_kernel_traitsILi128ELi64ELi64ELi4ELb0ELb0EN7cutlass10bfloat16_tE19Flash_kernel_traitsILi128ELi64ELi64ELi4ES3_EELb0ELb1ELb0ELb0ELb0ELb1ELb1ELb1EEEvNS_16Flash_fwd_paramsE:
        /* <DEDUP_REMOVED lines=29> */
[----:B------:R-:W-:Y:S05]  /*01d0*/  CALL.REL.NOINC `($_ZN5flash24flash_fwd_splitkv_kernelI23Flash_fwd_kernel_traitsILi128ELi64ELi64ELi4ELb0ELb0EN7cutlass10bfloat16_tE19Flash_kernel_traitsILi128ELi64ELi64ELi4ES3_EELb0ELb1ELb0ELb0ELb0ELb1ELb1ELb1EEEvNS_16Flash_fwd_paramsE$_ZN5flash30compute_attn_1rowblock_splitkvI23Flash_fwd_kernel_traitsILi128ELi64ELi64ELi4ELb0ELb0EN7cutlass10bfloat16_tE19Flash_kernel_traitsILi128ELi64ELi64ELi4ES3_EELb0ELb1ELb0ELb0ELb0ELb1ELb1ELb1ENS_16Flash_fwd_paramsEEEvRKT8_iiiii) ;  /* 0x0000000000087944 */ /* 0x000fea0003c00000 */
[----:B------:R-:W-:Y:S05]  /*01e0*/  BSYNC.RECONVERGENT B4 ;  /* 0x0000000000047941 */ /* 0x000fea0003800200 */
.L_x_10953:
[----:B------:R-:W-:Y:S05]  /*01f0*/  EXIT ;  /* 0x000000000000794d */ /* 0x000fea0003800000 */
        .type           $_ZN5flash24flash_fwd_splitkv_kernelI23Flash_fwd_kernel_traitsILi128ELi64ELi64ELi4ELb0ELb0EN7cutlass10bfloat16_tE19Flash_kernel_traitsILi128ELi64ELi64ELi4ES3_EELb0ELb1ELb0ELb0ELb0ELb1ELb1ELb1EEEvNS_16Flash_fwd_paramsE$_ZN5flash30compute_attn_1rowblock_splitkvI23Flash_fwd_kernel_traitsILi128ELi64ELi64ELi4ELb0ELb0EN7cutlass10bfloat16_tE19Flash_kernel_traitsILi128ELi64ELi64ELi4ES3_EELb0ELb1ELb0ELb0ELb0ELb1ELb1ELb1ENS_16Flash_fwd_paramsEEEvRKT8_iiiii,@function
        .size           $_ZN5flash24flash_fwd_splitkv_kernelI23Flash_fwd_kernel_traitsILi128ELi64ELi64ELi4ELb0ELb0EN7cutlass10bfloat16_tE19Flash_kernel_traitsILi128ELi64ELi64ELi4ES3_EELb0ELb1ELb0ELb0ELb0ELb1ELb1ELb1EEEvNS_16Flash_fwd_paramsE$_ZN5flash30compute_attn_1rowblock_splitkvI23Flash_fwd_kernel_traitsILi128ELi64ELi64ELi4ELb0ELb0EN7cutlass10bfloat16_tE19Flash_kernel_traitsILi128ELi64ELi64ELi4ES3_EELb0ELb1ELb0ELb0ELb0ELb1ELb1ELb1ENS_16Flash_fwd_paramsEEEvRKT8_iiiii,(.L_x_14947 - $_ZN5flash24flash_fwd_splitkv_kernelI23Flash_fwd_kernel_traitsILi128ELi64ELi64ELi4ELb0ELb0EN7cutlass10bfloat16_tE19Flash_kernel_traitsILi128ELi64ELi64ELi4ES3_EELb0ELb1ELb0ELb0ELb0ELb1ELb1ELb1EEEvNS_16Flash_fwd_paramsE$_ZN5flash30compute_attn_1rowblock_splitkvI23Flash_fwd_kernel_traitsILi128ELi64ELi64ELi4ELb0ELb0EN7cutlass10bfloat16_tE19Flash_kernel_traitsILi128ELi64ELi64ELi4ES3_EELb0ELb1ELb0ELb0ELb0ELb1ELb1ELb1ENS_16Flash_fwd_paramsEEEvRKT8_iiiii)
$_ZN5flash24flash_fwd_splitkv_kernelI23Flash_fwd_kernel_traitsILi128ELi64ELi64ELi4ELb0ELb0EN7cutlass10bfloat16_tE19Flash_kernel_traitsILi128ELi64ELi64ELi4ES3_EELb0ELb1ELb0ELb0ELb0ELb1ELb1ELb1EEEvNS_16Flash_fwd_paramsE$_ZN5flash30compute_attn_1rowblock_splitkvI23Flash_fwd_kernel_traitsILi128ELi64ELi64ELi4ELb0ELb0EN7cutlass10bfloat16_tE19Flash_kernel_traitsILi128ELi64ELi64ELi4ES3_EELb0ELb1ELb0ELb0ELb0ELb1ELb1ELb1ENS_16Flash_fwd_paramsEEEvRKT8_iiiii:
        /* <DEDUP_REMOVED lines=39> */
.L_x_10955:
[----:B------:R-:W-:Y:S05]  /*0470*/  BSYNC.RECONVERGENT B0 ;  /* 0x0000000000007941 */ /* 0x000fea0003800200 */
.L_x_10954:
[----:B------:R-:W-:Y:S04]  /*0480*/  BSSY.RECONVERGENT B0, `(.L_x_10956) ;  /* 0x0000007000007945 */ /* 0x000fe80003800200 */
[----:B------:R-:W-:Y:S05]  /*0490*/  @!P3 BRA `(.L_x_10957) ;  /* 0x000000000014b947 */ /* 0x000fea0003800000 */
[----:B-----5:R-:W4:Y:S02]  /*04a0*/  LD.E.U8 R6, desc[UR4][R102.64+0x1b2] ;  /* 0x0001b20466067980 */ /* 0x020f24000c101100 */
[----:B----4-:R-:W-:-:S13]  /*04b0*/  ISETP.NE.AND P1, PT, R6, RZ, PT ;  /* 0x000000ff0600720c */ /* 0x010fda0003f25270 */
[----:B------:R-:W4:Y:S02]  /*04c0*/  @P1 LD.E R7, desc[UR4][R16.64+0x4] ;  /* 0x0000040410071980 */ /* 0x000f24000c101900 */
[----:B----4-:R-:W-:-:S06]  /*04d0*/  @P1 IADD3 R6, PT, PT, R7, -R14, RZ ;  /* 0x8000000e07061210 */ /* 0x010fcc0007ffe0ff */
[----:B------:R4:W5:Y:S02]  /*04e0*/  @!P1 LD.E R6, desc[UR4][R16.64] ;  /* 0x0000000410069980 */ /* 0x000964000c101900 */
.L_x_10957:
[----:B------:R-:W-:Y:S05]  /*04f0*/  BSYNC.RECONVERGENT B0 ;  /* 0x0000000000007941 */ /* 0x000fea0003800200 */
.L_x_10956:
        /* <DEDUP_REMOVED lines=9> */
.L_x_10959:
[----:B------:R-:W5:Y:S01]  /*0590*/  LD.E.64 R6, desc[UR4][R102.64+0x108] ;  /* 0x0001080466067980 */ /* 0x000f62000c101b00 */
[----:B------:R-:W-:Y:S01]  /*05a0*/  BSSY.RECONVERGENT B0, `(.L_x_10961) ;  /* 0x0000006000007945 */ /* 0x000fe20003800200 */
[----:B------:R-:W-:Y:S01]  /*05b0*/  IMAD.MOV.U32 R58, RZ, RZ, RZ ;  /* 0x000000ffff3a7224 */ /* 0x000fe200078e00ff */
[----:B-----5:R-:W-:-:S04]  /*05c0*/  ISETP.NE.U32.AND P0, PT, R6, RZ, PT ;  /* 0x000000ff0600720c */ /* 0x020fc80003f05070 */
[----:B------:R-:W-:-:S13]  /*05d0*/  ISETP.NE.AND.EX P0, PT, R7, RZ, PT, P0 ;  /* 0x000000ff0700720c */ /* 0x000fda0003f05300 */
[----:B------:R-:W-:Y:S05]  /*05e0*/  @!P0 BRA `(.L_x_10962) ;  /* 0x0000000000048947 */ /* 0x000fea0003800000 */
[----:B------:R1:W5:Y:S02]  /*05f0*/  LD.E R58, desc[UR4][R102.64+0xbc] ;  /* 0x0000bc04663a7980 */ /* 0x000364000c101900 */
.L_x_10962:
[----:B------:R-:W-:Y:S05]  /*0600*/  BSYNC.RECONVERGENT B0 ;  /* 0x0000000000007941 */ /* 0x000fea0003800200 */
.L_x_10961:
[----:B-----5:R-:W-:Y:S02]  /*0610*/  IADD3 R58, PT, PT, R67, R58, RZ ;  /* 0x0000003a433a7210 */ /* 0x020fe40007ffe0ff */
.L_x_10960:
[----:B------:R-:W-:Y:S05]  /*0620*/  BSYNC.RECONVERGENT B1 ;  /* 0x0000000000017941 */ /* 0x000fea0003800200 */
.L_x_10958:
[----:B------:R-:W-:Y:S01]  /*0630*/  IMAD.SHL.U32 R156, R3, 0x40, RZ ;  /* 0x00000040039c7824 */ /* 0x000fe200078e00ff */
[----:B------:R-:W-:-:S04]  /*0640*/  MOV R155, 0x0 ;  /* 0x00000000009b7802 */ /* 0x000fc80000000f00 */
[----:B------:R-:W-:-:S13]  /*0650*/  ISETP.GT.AND P0, PT, R157, R156, PT ;  /* 0x0000009c9d00720c */ /* 0x000fda0003f04270 */
[----:B-1234-:R-:W-:Y:S05]  /*0660*/  @!P0 RET.REL.NODEC R154 `(_ZN5flash24flash_fwd_splitkv_kernelI23Flash_fwd_kernel_traitsILi128ELi64ELi64ELi4ELb0ELb0EN7cutlass10bfloat16_tE19Flash_kernel_traitsILi128ELi64ELi64ELi4ES3_EELb0ELb1ELb0ELb0ELb0ELb1ELb1ELb1EEEvNS_16Flash_fwd_paramsE) ;  /* 0xfffffff89a648950 */ /* 0x01efea0003c3ffff */
        /* <DEDUP_REMOVED lines=87> */
.L_x_10965:
[----:B------:R-:W-:Y:S05]  /*0be0*/  BSYNC.RECONVERGENT B0 ;  /* 0x0000000000007941 */ /* 0x000fea0003800200 */
.L_x_10964:
        /* <DEDUP_REMOVED lines=12> */
.L_x_10967:
[----:B------:R-:W-:Y:S05]  /*0cb0*/  BSYNC.RECONVERGENT B0 ;  /* 0x0000000000007941 */ /* 0x000fea0003800200 */
.L_x_10966:
        /* <DEDUP_REMOVED lines=12> */
.L_x_10969:
[----:B------:R-:W-:Y:S05]  /*0d80*/  BSYNC.RECONVERGENT B0 ;  /* 0x0000000000007941 */ /* 0x000fea0003800200 */
.L_x_10968:
        /* <DEDUP_REMOVED lines=12> */
.L_x_10971:
[----:B------:R-:W-:Y:S05]  /*0e50*/  BSYNC.RECONVERGENT B0 ;  /* 0x0000000000007941 */ /* 0x000fea0003800200 */
.L_x_10970:
        /* <DEDUP_REMOVED lines=11> */
.L_x_10973:
[----:B------:R-:W-:Y:S05]  /*0f10*/  BSYNC.RECONVERGENT B0 ;  /* 0x0000000000007941 */ /* 0x000fea0003800200 */
.L_x_10972:
        /* <DEDUP_REMOVED lines=11> */
.L_x_10975:
[----:B------:R-:W-:Y:S05]  /*0fd0*/  BSYNC.RECONVERGENT B0 ;  /* 0x0000000000007941 */ /* 0x000fea0003800200 */
.L_x_10974:
        /* <DEDUP_REMOVED lines=12> */
.L_x_10977:
[----:B------:R-:W-:Y:S05]  /*10a0*/  BSYNC.RECONVERGENT B0 ;  /* 0x0000000000007941 */ /* 0x000fea0003800200 */
.L_x_10976:
        /* <DEDUP_REMOVED lines=15> */
.L_x_10979:
[----:B------:R-:W-:Y:S05]  /*11a0*/  BSYNC.RECONVERGENT B0 ;  /* 0x0000000000007941 */ /* 0x000fea0003800200 */
.L_x_10978:
        /* <DEDUP_REMOVED lines=20> */
[----:B--234-:R-:W-:Y:S05]  /*12f0*/  @P6 RET.REL.NODEC R154 `(_ZN5flash24flash_fwd_splitkv_kernelI23Flash_fwd_kernel_traitsILi128ELi64ELi64ELi4ELb0ELb0EN7cutlass10bfloat16_tE19Flash_kernel_traitsILi128ELi64ELi64ELi4ES3_EELb0ELb1ELb0ELb0ELb0ELb1ELb1ELb1EEEvNS_16Flash_fwd_paramsE) ;  /* 0xffffffec9a406950 */ /* 0x01cfea0003c3ffff */
[----:B------:R-:W-:Y:S02]  /*1300*/  MOV R5, 0xff800000 ;  /* 0xff80000000057802 */ /* 0x000fe40000000f00 */
[----:B------:R-:W-:-:S03]  /*1310*/  MOV R155, 0x0 ;  /* 0x00000000009b7802 */ /* 0x000fc60000000f00 */
[----:B------:R1:W-:Y:S02]  /*1320*/  ST.E desc[UR4][R2.64+0xe0], R5 ;  /* 0x0000e00502007985 */ /* 0x0003e4000c101904 */
[----:B-1----:R-:W-:Y:S05]  /*1330*/  RET.REL.NODEC R154 `(_ZN5flash24flash_fwd_splitkv_kernelI23Flash_fwd_kernel_traitsILi128ELi64ELi64ELi4ELb0ELb0EN7cutlass10bfloat16_tE19Flash_kernel_traitsILi128ELi64ELi64ELi4ES3_EELb0ELb1ELb0ELb0ELb0ELb1ELb1ELb1EEEvNS_16Flash_fwd_paramsE) ;  /* 0xffffffec9a307950 */ /* 0x002fea0003c3ffff */
.L_x_10963:
        /* <DEDUP_REMOVED lines=102> */
.L_x_10981:
        /* <DEDUP_REMOVED lines=79> */
.L_x_10982:
[----:B------:R-:W-:Y:S05]  /*1e90*/  BSYNC.RECONVERGENT B0 ;  /* 0x0000000000007941 */ /* 0x000fea0003800200 */
.L_x_10980:
        /* <DEDUP_REMOVED lines=206> */
.L_x_11036:
        /* <DEDUP_REMOVED lines=18> */
.L_x_10985:
[----:B------:R-:W-:Y:S05]  /*2ca0*/  BSYNC.RECONVERGENT B0 ;  /* 0x0000000000007941 */ /* 0x000fea0003800200 */
.L_x_10984:
        /* <DEDUP_REMOVED lines=12> */
.L_x_10987:
[----:B------:R-:W-:Y:S05]  /*2d70*/  BSYNC.RECONVERGENT B0 ;  /* 0x0000000000007941 */ /* 0x000fea0003800200 */
.L_x_10986:
        /* <DEDUP_REMOVED lines=12> */
.L_x_10989:
[----:B------:R-:W-:Y:S05]  /*2e40*/  BSYNC.RECONVERGENT B0 ;  /* 0x0000000000007941 */ /* 0x000fea0003800200 */
.L_x_10988:
        /* <DEDUP_REMOVED lines=14> */
.L_x_10991:
[----:B------:R-:W-:Y:S05]  /*2f30*/  BSYNC.RECONVERGENT B0 ;  /* 0x0000000000007941 */ /* 0x000fea0003800200 */
.L_x_10990:
        /* <DEDUP_REMOVED lines=26> */
.L_x_10995:
[----:B------:R-:W-:Y:S05]  /*30e0*/  BSYNC.RECONVERGENT B0 ;  /* 0x0000000000007941 */ /* 0x000fea0003800200 */
.L_x_10994:
        /* <DEDUP_REMOVED lines=12> */
.L_x_10997:
[----:B------:R-:W-:Y:S05]  /*31b0*/  BSYNC.RECONVERGENT B0 ;  /* 0x0000000000007941 */ /* 0x000fea0003800200 */
.L_x_10996:
        /* <DEDUP_REMOVED lines=12> */
.L_x_10999:
[----:B------:R-:W-:Y:S05]  /*3280*/  BSYNC.RECONVERGENT B0 ;  /* 0x0000000000007941 */ /* 0x000fea0003800200 */
.L_x_10998:
        /* <DEDUP_REMOVED lines=17> */
.L_x_10993:
        /* <DEDUP_REMOVED lines=57> */
.L_x_11005:
[----:B------:R-:W-:Y:S05]  /*3730*/  BSYNC.RECONVERGENT B0 ;  /* 0x0000000000007941 */ /* 0x000fea0003800200 */
.L_x_11004:
        /* <DEDUP_REMOVED lines=47> */
.L_x_11003:
[----:B------:R-:W-:Y:S05]  /*3a30*/  BSYNC.RECONVERGENT B1 ;  /* 0x0000000000017941 */ /* 0x000fea0003800200 */
.L_x_11002:
        /* <DEDUP_REMOVED lines=62> */
.L_x_11009:
[----:B------:R-:W-:Y:S05]  /*3e20*/  BSYNC.RECONVERGENT B0 ;  /* 0x0000000000007941 */ /* 0x000fea0003800200 */
.L_x_11008:
        /* <DEDUP_REMOVED lines=47> */
.L_x_11007:
[----:B------:R-:W-:Y:S05]  /*4120*/  BSYNC.RECONVERGENT B1 ;  /* 0x0000000000017941 */ /* 0x000fea0003800200 */
.L_x_11006:
        /* <DEDUP_REMOVED lines=60> */
.L_x_11013:
[----:B------:R-:W-:Y:S05]  /*44f0*/  BSYNC.RECONVERGENT B0 ;  /* 0x0000000000007941 */ /* 0x000fea0003800200 */
.L_x_11012:
        /* <DEDUP_REMOVED lines=47> */
.L_x_11011:
[----:B------:R-:W-:Y:S05]  /*47f0*/  BSYNC.RECONVERGENT B1 ;  /* 0x0000000000017941 */ /* 0x000fea0003800200 */
.L_x_11010:
        /* <DEDUP_REMOVED lines=63> */
.L_x_11017:
[----:B------:R-:W-:Y:S05]  /*4bf0*/  BSYNC.RECONVERGENT B0 ;  /* 0x0000000000007941 */ /* 0x000fea0003800200 */
.L_x_11016:
        /* <DEDUP_REMOVED lines=47> */
.L_x_11015:
[----:B------:R-:W-:Y:S05]  /*4ef0*/  BSYNC.RECONVERGENT B1 ;  /* 0x0000000000017941 */ /* 0x000fea0003800200 */
.L_x_11014:
[----:B------:R-:W2:Y:S02]  /*4f00*/  LD.E R3, desc[UR4][R102.64+0xd0] ;  /* 0x0000d00466037980 */ /* 0x000ea4000c101900 */
[----:B--2---:R-:W-:Y:S05]  /*4f10*/  IMAD.U32 R3, R3, -0x20, RZ ;  /* 0xffffffe003037824 */ /* 0x004fea00078e00ff */
[C---:B------:R-:W-:Y:S02]  /*4f20*/  LEA R14, P1, R3.reuse, R14, 0x1 ;  /* 0x0000000e030e7211 */ /* 0x040fe400078208ff */
[C---:B------:R-:W-:Y:S02]  /*4f30*/  LEA R50, P0, R3.reuse, R50, 0x1 ;  /* 0x0000003203327211 */ /* 0x040fe400078008ff */
[C---:B------:R-:W-:Y:S02]  /*4f40*/  LEA.HI.X.SX32 R15, R3.reuse, R15, 0x1, P1 ;  /* 0x0000000f030f7211 */ /* 0x040fe400008f0eff */
[----:B------:R-:W-:Y:S01]  /*4f50*/  LEA.HI.X.SX32 R51, R3, R51, 0x1, P0 ;  /* 0x0000003303337211 */ /* 0x000fe200000f0eff */
[----:B------:R-:W-:Y:S05]  /*4f60*/  BRA `(.L_x_11000) ;  /* 0x0000002c00a07947 */ /* 0x000fea0003800000 */
.L_x_11001:
        /* <DEDUP_REMOVED lines=95> */
.L_x_11021:
[----:B------:R-:W-:Y:S05]  /*5560*/  BSYNC.RECONVERGENT B0 ;  /* 0x0000000000007941 */ /* 0x000fea0003800200 */
.L_x_11020:
        /* <DEDUP_REMOVED lines=88> */
.L_x_11019:
[----:B------:R-:W-:Y:S05]  /*5af0*/  BSYNC.RECONVERGENT B1 ;  /* 0x0000000000017941 */ /* 0x000fea0003800200 */
.L_x_11018:
        /* <DEDUP_REMOVED lines=94> */
.L_x_11025:
[----:B------:R-:W-:Y:S05]  /*60e0*/  BSYNC.RECONVERGENT B0 ;  /* 0x0000000000007941 */ /* 0x000fea0003800200 */
.L_x_11024:
        /* <DEDUP_REMOVED lines=88> */
.L_x_11023:
[----:B------:R-:W-:Y:S05]  /*6670*/  BSYNC.RECONVERGENT B1 ;  /* 0x0000000000017941 */ /* 0x000fea0003800200 */
.L_x_11022:
        /* <DEDUP_REMOVED lines=95> */
.L_x_11029:
[----:B------:R-:W-:Y:S05]  /*6c70*/  BSYNC.RECONVERGENT B0 ;  /* 0x0000000000007941 */ /* 0x000fea0003800200 */
.L_x_11028:
        /* <DEDUP_REMOVED lines=86> */
.L_x_11027:
[----:B------:R-:W-:Y:S05]  /*71e0*/  BSYNC.RECONVERGENT B1 ;  /* 0x0000000000017941 */ /* 0x000fea0003800200 */
.L_x_11026:
        /* <DEDUP_REMOVED lines=98> */
.L_x_11033:
[----:B------:R-:W-:Y:S05]  /*7810*/  BSYNC.RECONVERGENT B0 ;  /* 0x0000000000007941 */ /* 0x000fea0003800200 */
.L_x_11032:
        /* <DEDUP_REMOVED lines=86> */
.L_x_11031:
[----:B------:R-:W-:Y:S05]  /*7d80*/  BSYNC.RECONVERGENT B1 ;  /* 0x0000000000017941 */ /* 0x000fea0003800200 */
.L_x_11030:
[----:B------:R-:W3:Y:S02]  /*7d90*/  LD.E R3, desc[UR4][R102.64+0xd0] ;  /* 0x0000d00466037980 */ /* 0x000ee4000c101900 */
[----:B---3--:R-:W-:Y:S05]  /*7da0*/  IMAD.U32 R3, R3, -0x20, RZ ;  /* 0xffffffe003037824 */ /* 0x008fea00078e00ff */
[C---:B------:R-:W-:Y:S02]  /*7db0*/  LEA R72, P1, R3.reuse, R72, 0x1 ;  /* 0x0000004803487211 */ /* 0x040fe400078208ff */
[C---:B------:R-:W-:Y:S02]  /*7dc0*/  LEA R70, P0, R3.reuse, R70, 0x1 ;  /* 0x0000004603467211 */ /* 0x040fe400078008ff */
[C---:B------:R-:W-:Y:S02]  /*7dd0*/  LEA.HI.X.SX32 R73, R3.reuse, R73, 0x1, P1 ;  /* 0x0000004903497211 */ /* 0x040fe400008f0eff */
[----:B------:R-:W-:Y:S09]  /*7de0*/  LEA.HI.X.SX32 R71, R3, R71, 0x1, P0 ;  /* 0x0000004703477211 */ /* 0x000ff200000f0eff */
.L_x_11000:
[----:B------:R-:W-:Y:S05]  /*7df0*/  BSYNC.RECONVERGENT B2 ;  /* 0x0000000000027941 */ /* 0x000fea0003800200 */
.L_x_10992:
        /* <DEDUP_REMOVED lines=101> */
.L_x_11035:
[----:B------:R-:W-:Y:S05]  /*8450*/  BSYNC.RECONVERGENT B0 ;  /* 0x0000000000007941 */ /* 0x000fea0003800200 */
.L_x_11034:
[----:B------:R-:W-:Y:S05]  /*8460*/  @P2 BRA `(.L_x_11036) ;  /* 0xffffffa400c42947 */ /* 0x000fea000383ffff */
.L_x_10983:
        /* <DEDUP_REMOVED lines=34> */
.L_x_11040:
[----:B------:R-:W-:Y:S05]  /*8690*/  BSYNC.RECONVERGENT B0 ;  /* 0x0000000000007941 */ /* 0x000fea0003800200 */
.L_x_11039:
        /* <DEDUP_REMOVED lines=14> */
.L_x_11042:
[----:B------:R-:W-:Y:S05]  /*8780*/  BSYNC.RECONVERGENT B0 ;  /* 0x0000000000007941 */ /* 0x000fea0003800200 */
.L_x_11041:
        /* <DEDUP_REMOVED lines=16> */
.L_x_11044:
[----:B------:R-:W-:Y:S05]  /*8890*/  BSYNC.RECONVERGENT B0 ;  /* 0x0000000000007941 */ /* 0x000fea0003800200 */
.L_x_11043:
        /* <DEDUP_REMOVED lines=16> */
.L_x_11038:
        /* <DEDUP_REMOVED lines=84> */
.L_x_11052:
[----:B------:R-:W-:Y:S05]  /*8ee0*/  BSYNC.RECONVERGENT B0 ;  /* 0x0000000000007941 */ /* 0x000fea0003800200 */
.L_x_11051:
[----:B-----5:R-:W-:Y:S01]  /*8ef0*/  IMAD.MOV.U32 R6, RZ, RZ, R10 ;  /* 0x000000ffff067224 */ /* 0x020fe200078e000a */
[----:B------:R-:W-:Y:S01]  /*8f00*/  MOV R4, R8 ;  /* 0x0000000800047202 */ /* 0x000fe20000000f00 */
[----:B------:R-:W-:Y:S01]  /*8f10*/  IMAD.MOV.U32 R7, RZ, RZ, R11 ;  /* 0x000000ffff077224 */ /* 0x000fe200078e000b */
[----:B------:R-:W-:Y:S02]  /*8f20*/  MOV R5, R9 ;  /* 0x0000000900057202 */ /* 0x000fe40000000f00 */
.L_x_11050:
[----:B------:R-:W-:Y:S05]  /*8f30*/  BSYNC.RECONVERGENT B1 ;  /* 0x0000000000017941 */ /* 0x000fea0003800200 */
.L_x_11049:
        /* <DEDUP_REMOVED lines=48> */
.L_x_11054:
[----:B------:R-:W-:Y:S05]  /*9240*/  BSYNC.RECONVERGENT B0 ;  /* 0x0000000000007941 */ /* 0x000fea0003800200 */
.L_x_11053:
[----:B-----5:R3:W-:Y:S02]  /*9250*/  STS.128 [R104+0x2000], R8 ;  /* 0x0020000868007388 */ /* 0x0207e40000000c00 */
.L_x_11048:
[----:B------:R-:W-:Y:S05]  /*9260*/  BSYNC.RECONVERGENT B2 ;  /* 0x0000000000027941 */ /* 0x000fea0003800200 */
.L_x_11047:
        /* <DEDUP_REMOVED lines=60> */
.L_x_11060:
[----:B------:R-:W-:Y:S05]  /*9630*/  BSYNC.RECONVERGENT B0 ;  /* 0x0000000000007941 */ /* 0x000fea0003800200 */
.L_x_11059:
[----:B-----5:R1:W-:Y:S02]  /*9640*/  STS.128 [R104+0x800], R8 ;  /* 0x0008000868007388 */ /* 0x0203e40000000c00 */
.L_x_11058:
[----:B------:R-:W-:Y:S05]  /*9650*/  BSYNC.RECONVERGENT B1 ;  /* 0x0000000000017941 */ /* 0x000fea0003800200 */
.L_x_11057:
        /* <DEDUP_REMOVED lines=53> */
.L_x_11062:
[----:B------:R-:W-:Y:S05]  /*99b0*/  BSYNC.RECONVERGENT B0 ;  /* 0x0000000000007941 */ /* 0x000fea0003800200 */
.L_x_11061:
[----:B-----5:R3:W-:Y:S02]  /*99c0*/  STS.128 [R104+0x2800], R8 ;  /* 0x0028000868007388 */ /* 0x0207e40000000c00 */
.L_x_11056:
[----:B------:R-:W-:Y:S05]  /*99d0*/  BSYNC.RECONVERGENT B2 ;  /* 0x0000000000027941 */ /* 0x000fea0003800200 */
.L_x_11055:
        /* <DEDUP_REMOVED lines=61> */
.L_x_11068:
[----:B------:R-:W-:Y:S05]  /*9db0*/  BSYNC.RECONVERGENT B0 ;  /* 0x0000000000007941 */ /* 0x000fea0003800200 */
.L_x_11067:
[----:B-----5:R1:W-:Y:S02]  /*9dc0*/  STS.128 [R104+0x1000], R8 ;  /* 0x0010000868007388 */ /* 0x0203e40000000c00 */
.L_x_11066:
[----:B------:R-:W-:Y:S05]  /*9dd0*/  BSYNC.RECONVERGENT B1 ;  /* 0x0000000000017941 */ /* 0x000fea0003800200 */
.L_x_11065:
        /* <DEDUP_REMOVED lines=53> */
.L_x_11070:
[----:B------:R-:W-:Y:S05]  /*a130*/  BSYNC.RECONVERGENT B0 ;  /* 0x0000000000007941 */ /* 0x000fea0003800200 */
.L_x_11069:
[----:B-----5:R1:W-:Y:S02]  /*a140*/  STS.128 [R104+0x3000], R8 ;  /* 0x0030000868007388 */ /* 0x0203e40000000c00 */
.L_x_11064:
[----:B------:R-:W-:Y:S05]  /*a150*/  BSYNC.RECONVERGENT B2 ;  /* 0x0000000000027941 */ /* 0x000fea0003800200 */
.L_x_11063:
        /* <DEDUP_REMOVED lines=62> */
.L_x_11074:
[----:B------:R-:W-:Y:S05]  /*a540*/  BSYNC.RECONVERGENT B0 ;  /* 0x0000000000007941 */ /* 0x000fea0003800200 */
.L_x_11073:
[----:B-----5:R3:W-:Y:S02]  /*a550*/  STS.128 [R104+0x1800], R8 ;  /* 0x0018000868007388 */ /* 0x0207e40000000c00 */
.L_x_11072:
[----:B------:R-:W-:Y:S05]  /*a560*/  BSYNC.RECONVERGENT B1 ;  /* 0x0000000000017941 */ /* 0x000fea0003800200 */
.L_x_11071:
        /* <DEDUP_REMOVED lines=54> */
.L_x_11076:
[----:B------:R-:W-:Y:S05]  /*a8d0*/  BSYNC.RECONVERGENT B0 ;  /* 0x0000000000007941 */ /* 0x000fea0003800200 */
.L_x_11075:
[----:B-----5:R1:W-:Y:S01]  /*a8e0*/  STS.128 [R104+0x3800], R8 ;  /* 0x0038000868007388 */ /* 0x0203e20000000c00 */
[----:B------:R-:W-:Y:S05]  /*a8f0*/  BRA `(.L_x_11045) ;  /* 0x0000002c00787947 */ /* 0x000fea0003800000 */
.L_x_11046:
        /* <DEDUP_REMOVED lines=95> */
.L_x_11081:
[----:B------:R-:W-:Y:S05]  /*aef0*/  BSYNC.RECONVERGENT B0 ;  /* 0x0000000000007941 */ /* 0x000fea0003800200 */
.L_x_11080:
[----:B------:R-:W-:Y:S05]  /*af00*/  BSYNC.RECONVERGENT B1 ;  /* 0x0000000000017941 */ /* 0x000fea0003800200 */
.L_x_11079:
        /* <DEDUP_REMOVED lines=86> */
.L_x_11083:
[----:B------:R-:W-:Y:S05]  /*b470*/  BSYNC.RECONVERGENT B0 ;  /* 0x0000000000007941 */ /* 0x000fea0003800200 */
.L_x_11082:
[----:B-----5:R4:W-:Y:S02]  /*b480*/  STS.128 [R104+0x2000], R20 ;  /* 0x0020001468007388 */ /* 0x0209e40000000c00 */
.L_x_11078:
[----:B------:R-:W-:Y:S05]  /*b490*/  BSYNC.RECONVERGENT B2 ;  /* 0x0000000000027941 */ /* 0x000fea0003800200 */
.L_x_11077:
        /* <DEDUP_REMOVED lines=92> */
.L_x_11089:
[----:B------:R-:W-:Y:S05]  /*ba60*/  BSYNC.RECONVERGENT B0 ;  /* 0x0000000000007941 */ /* 0x000fea0003800200 */
.L_x_11088:
[----:B-----5:R4:W-:Y:S02]  /*ba70*/  STS.128 [R104+0x800], R20 ;  /* 0x0008001468007388 */ /* 0x0209e40000000c00 */
.L_x_11087:
[----:B------:R-:W-:Y:S05]  /*ba80*/  BSYNC.RECONVERGENT B1 ;  /* 0x0000000000017941 */ /* 0x000fea0003800200 */
.L_x_11086:
        /* <DEDUP_REMOVED lines=84> */
.L_x_11091:
[----:B------:R-:W-:Y:S05]  /*bfd0*/  BSYNC.RECONVERGENT B0 ;  /* 0x0000000000007941 */ /* 0x000fea0003800200 */
.L_x_11090:
[----:B-----5:R4:W-:Y:S02]  /*bfe0*/  STS.128 [R104+0x2800], R20 ;  /* 0x0028001468007388 */ /* 0x0209e40000000c00 */
.L_x_11085:
[----:B------:R-:W-:Y:S05]  /*bff0*/  BSYNC.RECONVERGENT B2 ;  /* 0x0000000000027941 */ /* 0x000fea0003800200 */
.L_x_11084:
        /* <DEDUP_REMOVED lines=92> */
.L_x_11097:
[----:B------:R-:W-:Y:S05]  /*c5c0*/  BSYNC.RECONVERGENT B0 ;  /* 0x0000000000007941 */ /* 0x000fea0003800200 */
.L_x_11096:
[----:B-----5:R1:W-:Y:S02]  /*c5d0*/  STS.128 [R104+0x1000], R20 ;  /* 0x0010001468007388 */ /* 0x0203e40000000c00 */
.L_x_11095:
[----:B------:R-:W-:Y:S05]  /*c5e0*/  BSYNC.RECONVERGENT B1 ;  /* 0x0000000000017941 */ /* 0x000fea0003800200 */
.L_x_11094:
        /* <DEDUP_REMOVED lines=85> */
.L_x_11099:
[----:B------:R-:W-:Y:S05]  /*cb40*/  BSYNC.RECONVERGENT B0 ;  /* 0x0000000000007941 */ /* 0x000fea0003800200 */
.L_x_11098:
[----:B-----5:R4:W-:Y:S02]  /*cb50*/  STS.128 [R104+0x3000], R20 ;  /* 0x0030001468007388 */ /* 0x0209e40000000c00 */
.L_x_11093:
[----:B------:R-:W-:Y:S05]  /*cb60*/  BSYNC.RECONVERGENT B2 ;  /* 0x0000000000027941 */ /* 0x000fea0003800200 */
.L_x_11092:
        /* <DEDUP_REMOVED lines=93> */
.L_x_11103:
[----:B------:R-:W-:Y:S05]  /*d140*/  BSYNC.RECONVERGENT B0 ;  /* 0x0000000000007941 */ /* 0x000fea0003800200 */
.L_x_11102:
[----:B-----5:R4:W-:Y:S02]  /*d150*/  STS.128 [R104+0x1800], R20 ;  /* 0x0018001468007388 */ /* 0x0209e40000000c00 */
.L_x_11101:
[----:B------:R-:W-:Y:S05]  /*d160*/  BSYNC.RECONVERGENT B1 ;  /* 0x0000000000017941 */ /* 0x000fea0003800200 */
.L_x_11100:
        /* <DEDUP_REMOVED lines=85> */
.L_x_11105:
[----:B------:R-:W-:Y:S05]  /*d6c0*/  BSYNC.RECONVERGENT B0 ;  /* 0x0000000000007941 */ /* 0x000fea0003800200 */
.L_x_11104:
[----:B-----5:R1:W-:Y:S02]  /*d6d0*/  STS.128 [R104+0x3800], R4 ;  /* 0x0038000468007388 */ /* 0x0203e40000000c00 */
.L_x_11045:
[----:B------:R-:W-:Y:S05]  /*d6e0*/  BSYNC.RECONVERGENT B3 ;  /* 0x0000000000037941 */ /* 0x000fea0003800200 */
.L_x_11037:
        /* <DEDUP_REMOVED lines=26> */
.L_x_11107:
[----:B------:R-:W-:Y:S05]  /*d890*/  BSYNC.RECONVERGENT B0 ;  /* 0x0000000000007941 */ /* 0x000fea0003800200 */
.L_x_11106:
        /* <DEDUP_REMOVED lines=14> */
.L_x_11109:
[----:B------:R-:W-:Y:S05]  /*d980*/  BSYNC.RECONVERGENT B0 ;  /* 0x0000000000007941 */ /* 0x000fea0003800200 */
.L_x_11108:
        /* <DEDUP_REMOVED lines=16> */
.L_x_11111:
[----:B------:R-:W-:Y:S05]  /*da90*/  BSYNC.RECONVERGENT B0 ;  /* 0x0000000000007941 */ /* 0x000fea0003800200 */
.L_x_11110:
        /* <DEDUP_REMOVED lines=16> */
.L_x_11113:
[----:B------:R-:W-:Y:S05]  /*dba0*/  BSYNC.RECONVERGENT B0 ;  /* 0x0000000000007941 */ /* 0x000fea0003800200 */
.L_x_11112:
        /* <DEDUP_REMOVED lines=26> */
.L_x_11115:
[----:B------:R2:W-:Y:S04]  /*dd50*/  STS.128 [R104+0x8000], RZ ;  /* 0x008000ff68007388 */ /* 0x0005e80000000c00 */
[----:B------:R2:W-:Y:S02]  /*dd60*/  STS.128 [R104+0xa000], RZ ;  /* 0x00a000ff68007388 */ /* 0x0005e40000000c00 */
.L_x_11116:
[----:B------:R-:W-:Y:S05]  /*dd70*/  BSYNC.RECONVERGENT B0 ;  /* 0x0000000000007941 */ /* 0x000fea0003800200 */
.L_x_11114:
        /* <DEDUP_REMOVED lines=21> */
.L_x_11118:
[----:B------:R-:W-:Y:S05]  /*ded0*/  BSYNC.RECONVERGENT B0 ;  /* 0x0000000000007941 */ /* 0x000fea0003800200 */
.L_x_11117:
        /* <DEDUP_REMOVED lines=18> */
.L_x_11120:
[----:B------:R-:W-:Y:S05]  /*e000*/  BSYNC.RECONVERGENT B0 ;  /* 0x0000000000007941 */ /* 0x000fea0003800200 */
.L_x_11119:
        /* <DEDUP_REMOVED lines=18> */
.L_x_11122:
[----:B------:R-:W-:Y:S05]  /*e130*/  BSYNC.RECONVERGENT B0 ;  /* 0x0000000000007941 */ /* 0x000fea0003800200 */
.L_x_11121:
[----:B------:R-:W2:Y:S01]  /*e140*/  LD.E R15, desc[UR4][R102.64+0x18c] ;  /* 0x00018c04660f7980 */ /* 0x000ea2000c101900 */
[----:B------:R-:W4:Y:S01]  /*e150*/  S2UR UR6, SR_CgaCtaId ;  /* 0x00000000000679c3 */ /* 0x000f220000008800 */
[----:B------:R-:W-:Y:S01]  /*e160*/  LOP3.LUT R94, R94, 0x8, R57, 0x78, !PT ;  /* 0x000000085e5e7812 */ /* 0x000fe200078e7839 */
[----:B------:R-:W-:Y:S01]  /*e170*/  UMOV UR7, 0x400 ;  /* 0x0000040000077882 */ /* 0x000fe20000000000 */
[----:B------:R-:W-:Y:S01]  /*e180*/  SHF.L.U32 R60, R60, 0xa, RZ ;  /* 0x0000000a3c3c7819 */ /* 0x000fe200000006ff */
[----:B------:R-:W0:Y:S01]  /*e190*/  LDGDEPBAR ;  /* 0x00000000000079af */ /* 0x000e220000000000 */
[----:B------:R-:W-:Y:S01]  /*e1a0*/  LOP3.LUT R2, R94, 0x38, R61, 0x78, !PT ;  /* 0x000000385e027812 */ /* 0x000fe200078e783d */
[----:B------:R-:W-:Y:S01]  /*e1b0*/  BSSY.RECONVERGENT B1, `(.L_x_11123) ;  /* 0x000014b000017945 */ /* 0x000fe20003800200 */
[----:B-1----:R-:W-:Y:S02]  /*e1c0*/  LOP3.LUT R9, R60, 0x400, RZ, 0xc0, !PT ;  /* 0x000004003c097812 */ /* 0x002fe400078ec0ff */
[----:B------:R-:W-:-:S02]  /*e1d0*/  IADD3 R139, PT, PT, R6, R139, RZ ;  /* 0x0000008b068b7210 */ /* 0x000fc40007ffe0ff */
[----:B------:R-:W-:Y:S02]  /*e1e0*/  LEA R2, R2, R9, 0x1 ;  /* 0x0000000902027211 */ /* 0x000fe400078e08ff */
[----:B------:R-:W-:Y:S02]  /*e1f0*/  R2P PR, R57, 0x6 ;  /* 0x0000000639007804 */ /* 0x000fe40000000000 */
[----:B------:R-:W-:Y:S02]  /*e200*/  MOV R0, 0x20 ;  /* 0x0000002000007802 */ /* 0x000fe40000000f00 */
[----:B------:R-:W-:Y:S02]  /*e210*/  MOV R4, 0x40 ;  /* 0x0000004000047802 */ /* 0x000fe40000000f00 */
[----:B------:R-:W-:Y:S02]  /*e220*/  SEL R0, R0, 0xffffffe0, !P1 ;  /* 0xffffffe000007807 */ /* 0x000fe40004800000 */
[----:B------:R-:W-:-:S02]  /*e230*/  SEL R4, R4, 0xffffffc0, !P2 ;  /* 0xffffffc004047807 */ /* 0x000fc40005000000 */
[----:B------:R-:W-:Y:S01]  /*e240*/  ISETP.GT.AND P0, PT, R105, R148, PT ;  /* 0x000000946900720c */ /* 0x000fe20003f04270 */
[----:B----4-:R-:W-:Y:S01]  /*e250*/  ULEA UR6, UR6, UR7, 0x18 ;  /* 0x0000000706067291 */ /* 0x010fe2000f8ec0ff */
[----:B-----5:R-:W-:Y:S02]  /*e260*/  IADD3 R7, PT, PT, R58, -R157, -R7 ;  /* 0x8000009d3a077210 */ /* 0x020fe40007ffe807 */
[----:B------:R-:W-:-:S03]  /*e270*/  IADD3 R5, PT, PT, R5, R58, -R157 ;  /* 0x0000003a05057210 */ /* 0x000fc60007ffe89d */
[----:B------:R-:W-:Y:S02]  /*e280*/  LEA R139, R139, UR6, 0x1 ;  /* 0x000000068b8b7c11 */ /* 0x000fe4000f8e08ff */
[----:B------:R-:W-:Y:S01]  /*e290*/  IADD3 R138, PT, PT, R2, UR6, RZ ;  /* 0x00000006028a7c10 */ /* 0x000fe2000fffe0ff */
[----:B------:R-:W-:Y:S01]  /*e2a0*/  LDSM.16.M88.4 R36, [R2+UR6+0x4000] ;  /* 0x004000060224783b */ /* 0x000fe20008000200 */
[CC--:B------:R-:W-:Y:S02]  /*e2b0*/  IADD3 R137, PT, PT, R139.reuse, R0.reuse, RZ ;  /* 0x000000008b897210 */ /* 0x0c0fe40007ffe0ff */
[C---:B------:R-:W-:Y:S01]  /*e2c0*/  IADD3 R134, PT, PT, R138.reuse, R0, RZ ;  /* 0x000000008a867210 */ /* 0x040fe20007ffe0ff */
[----:B------:R-:W1:Y:S01]  /*e2d0*/  LDSM.16.M88.4 R52, [R139] ;  /* 0x000000008b34783b */ /* 0x000e620000000200 */
[-C--:B------:R-:W-:Y:S02]  /*e2e0*/  IADD3 R136, PT, PT, R139, R4.reuse, RZ ;  /* 0x000000048b887210 */ /* 0x080fe40007ffe0ff */
[----:B------:R-:W-:Y:S01]  /*e2f0*/  IADD3 R133, PT, PT, R138, R4, RZ ;  /* 0x000000048a857210 */ /* 0x000fe20007ffe0ff */
[----:B------:R-:W4:Y:S01]  /*e300*/  LDSM.16.M88.4 R72, [R2+UR6+0x4800] ;  /* 0x004800060248783b */ /* 0x000f220008000200 */
[----:B------:R-:W-:-:S02]  /*e310*/  IADD3 R135, PT, PT, R0, R136, RZ ;  /* 0x0000008800877210 */ /* 0x000fc40007ffe0ff */
[----:B------:R-:W-:Y:S01]  /*e320*/  IADD3 R132, PT, PT, R0, R133, RZ ;  /* 0x0000008500847210 */ /* 0x000fe20007ffe0ff */
[----:B------:R-:W4:Y:S04]  /*e330*/  LDSM.16.M88.4 R64, [R2+UR6+0x5000] ;  /* 0x005000060240783b */ /* 0x000f280008000200 */
[----:B------:R-:W4:Y:S04]  /*e340*/  LDSM.16.M88.4 R16, [R2+UR6+0x5800] ;  /* 0x005800060210783b */ /* 0x000f280008000200 */
[----:B---3--:R-:W-:Y:S04]  /*e350*/  LDSM.16.M88.4 R8, [R137] ;  /* 0x000000008908783b */ /* 0x008fe80000000200 */
[----:B------:R-:W3:Y:S04]  /*e360*/  LDSM.16.M88.4 R40, [R134+0x4000] ;  /* 0x004000008628783b */ /* 0x000ee80000000200 */
[----:B------:R-:W3:Y:S04]  /*e370*/  LDSM.16.M88.4 R44, [R134+0x5000] ;  /* 0x00500000862c783b */ /* 0x000ee80000000200 */
[----:B------:R-:W3:Y:S04]  /*e380*/  LDSM.16.M88.4 R76, [R134+0x4800] ;  /* 0x00480000864c783b */ /* 0x000ee80000000200 */
[----:B------:R-:W3:Y:S04]  /*e390*/  LDSM.16.M88.4 R28, [R134+0x5800] ;  /* 0x00580000861c783b */ /* 0x000ee80000000200 */
[----:B------:R-:W-:Y:S01]  /*e3a0*/  LDSM.16.M88.4 R24, [R133+0x4000] ;  /* 0x004000008518783b */ /* 0x000fe20000000200 */
[C---:B-1----:R-:W-:Y:S03]  /*e3b0*/  HMMA.16816.F32.BF16 R20, R52.reuse, R36, RZ ;  /* 0x000000243414723c */ /* 0x042fe600000418ff */
[----:B------:R-:W-:Y:S04]  /*e3c0*/  LDSM.16.M88.4 R84, [R133+0x5000] ;  /* 0x005000008554783b */ /* 0x000fe80000000200 */
[----:B------:R-:W-:Y:S01]  /*e3d0*/  LDSM.16.M88.4 R80, [R139+0x2000] ;  /* 0x002000008b50783b */ /* 0x000fe20000000200 */
[C---:B------:R-:W-:Y:S03]  /*e3e0*/  HMMA.16816.F32.BF16 R36, R52.reuse, R38, RZ ;  /* 0x000000263424723c */ /* 0x040fe600000418ff */
[----:B------:R-:W-:Y:S05]  /*e3f0*/  LDSM.16.M88.4 R88, [R134+0x6000] ;  /* 0x006000008658783b */ /* 0x000fea0000000200 */
[C---:B----4-:R-:W-:Y:S08]  /*e400*/  HMMA.16816.F32.BF16 R32, R52.reuse, R72, RZ ;  /* 0x000000483420723c */ /* 0x050ff000000418ff */
[C---:B------:R-:W-:Y:S08]  /*e410*/  HMMA.16816.F32.BF16 R68, R52.reuse, R64, RZ ;  /* 0x000000403444723c */ /* 0x040ff000000418ff */
[C---:B------:R-:W-:Y:S08]  /*e420*/  HMMA.16816.F32.BF16 R72, R52.reuse, R74, RZ ;  /* 0x0000004a3448723c */ /* 0x040ff000000418ff */
[C---:B------:R-:W-:Y:S08]  /*e430*/  HMMA.16816.F32.BF16 R64, R52.reuse, R66, RZ ;  /* 0x000000423440723c */ /* 0x040ff000000418ff */
[C---:B------:R-:W-:Y:S08]  /*e440*/  HMMA.16816.F32.BF16 R60, R52.reuse, R16, RZ ;  /* 0x00000010343c723c */ /* 0x040ff000000418ff */
[----:B------:R-:W-:Y:S01]  /*e450*/  HMMA.16816.F32.BF16 R52, R52, R18, RZ ;  /* 0x000000123434723c */ /* 0x000fe200000418ff */
[----:B------:R-:W1:Y:S07]  /*e460*/  LDSM.16.M88.4 R16, [R136] ;  /* 0x000000008810783b */ /* 0x000e6e0000000200 */
        /* <DEDUP_REMOVED lines=16> */
[C---:B---3--:R-:W-:Y:S08]  /*e570*/  HMMA.16816.F32.BF16 R32, R16.reuse, R40, R32 ;  /* 0x000000281020723c */ /* 0x048ff00000041820 */
[C---:B------:R-:W-:Y:S01]  /*e580*/  HMMA.16816.F32.BF16 R72, R16.reuse, R42, R72 ;  /* 0x0000002a1048723c */ /* 0x040fe20000041848 */
[----:B------:R-:W3:Y:S07]  /*e590*/  LDSM.16.M88.4 R40, [R2+UR6+0x6000] ;  /* 0x006000060228783b */ /* 0x000eee0008000200 */
[C---:B------:R-:W-:Y:S08]  /*e5a0*/  HMMA.16816.F32.BF16 R68, R16.reuse, R84, R68 ;  /* 0x000000541044723c */ /* 0x040ff00000041844 */
[C---:B------:R-:W-:Y:S01]  /*e5b0*/  HMMA.16816.F32.BF16 R64, R16.reuse, R86, R64 ;  /* 0x000000561040723c */ /* 0x040fe20000041840 */
[----:B------:R-:W-:Y:S07]  /*e5c0*/  LDSM.16.M88.4 R84, [R2+UR6+0x6800] ;  /* 0x006800060254783b */ /* 0x000fee0008000200 */
[C---:B----4-:R-:W-:Y:S08]  /*e5d0*/  HMMA.16816.F32.BF16 R60, R16.reuse, R44, R60 ;  /* 0x0000002c103c723c */ /* 0x050ff0000004183c */
[----:B------:R-:W-:Y:S01]  /*e5e0*/  HMMA.16816.F32.BF16 R52, R16, R46, R52 ;  /* 0x0000002e1034723c */ /* 0x000fe20000041834 */
[----:B------:R-:W4:Y:S04]  /*e5f0*/  LDSM.16.M88.4 R16, [R132+0x5800] ;  /* 0x005800008410783b */ /* 0x000f280000000200 */
[----:B------:R-:W2:Y:S03]  /*e600*/  LDSM.16.M88.4 R44, [R137+0x2000] ;  /* 0x00200000892c783b */ /* 0x000ea60000000200 */
[C---:B------:R-:W-:Y:S08]  /*e610*/  HMMA.16816.F32.BF16 R20, R8.reuse, R28, R20 ;  /* 0x0000001c0814723c */ /* 0x040ff00000041814 */
[C---:B------:R-:W-:Y:S01]  /*e620*/  HMMA.16816.F32.BF16 R36, R8.reuse, R30, R36 ;  /* 0x0000001e0824723c */ /* 0x040fe20000041824 */
[----:B------:R-:W-:Y:S07]  /*e630*/  LDSM.16.M88.4 R28, [R136+0x2000] ;  /* 0x00200000881c783b */ /* 0x000fee0000000200 */
[C---:B-1----:R-:W-:Y:S08]  /*e640*/  HMMA.16816.F32.BF16 R32, R8.reuse, R24, R32 ;  /* 0x000000180820723c */ /* 0x042ff00000041820 */
[----:B------:R-:W-:Y:S01]  /*e650*/  HMMA.16816.F32.BF16 R72, R8, R26, R72 ;  /* 0x0000001a0848723c */ /* 0x000fe20000041848 */
[----:B------:R-:W1:Y:S07]  /*e660*/  LDSM.16.M88.4 R24, [R133+0x6000] ;  /* 0x006000008518783b */ /* 0x000e6e0000000200 */
[C---:B---3--:R-:W-:Y:S08]  /*e670*/  HMMA.16816.F32.BF16 R20, R80.reuse, R40, R20 ;  /* 0x000000285014723c */ /* 0x048ff00000041814 */
[----:B------:R-:W-:Y:S01]  /*e680*/  HMMA.16816.F32.BF16 R36, R80, R42, R36 ;  /* 0x0000002a5024723c */ /* 0x000fe20000041824 */
[----:B------:R-:W-:Y:S07]  /*e690*/  LDSM.16.M88.4 R40, [R134+0x6800] ;  /* 0x006800008628783b */ /* 0x000fee0000000200 */
[C---:B------:R-:W-:Y:S08]  /*e6a0*/  HMMA.16816.F32.BF16 R68, R8.reuse, R76, R68 ;  /* 0x0000004c0844723c */ /* 0x040ff00000041844 */
[C---:B------:R-:W-:Y:S01]  /*e6b0*/  HMMA.16816.F32.BF16 R64, R8.reuse, R78, R64 ;  /* 0x0000004e0840723c */ /* 0x040fe20000041840 */
[----:B------:R-:W-:Y:S07]  /*e6c0*/  LDSM.16.M88.4 R76, [R2+UR6+0x7000] ;  /* 0x00700006024c783b */ /* 0x000fee0008000200 */
[C---:B----4-:R-:W-:Y:S08]  /*e6d0*/  HMMA.16816.F32.BF16 R60, R8.reuse, R16, R60 ;  /* 0x00000010083c723c */ /* 0x050ff0000004183c */
[----:B------:R-:W-:Y:S01]  /*e6e0*/  HMMA.16816.F32.BF16 R52, R8, R18, R52 ;  /* 0x000000120834723c */ /* 0x000fe20000041834 */
[----:B------:R-:W-:Y:S04]  /*e6f0*/  LDSM.16.M88.4 R16, [R135+0x2000] ;  /* 0x002000008710783b */ /* 0x000fe80000000200 */
[----:B------:R-:W3:Y:S03]  /*e700*/  LDSM.16.M88.4 R8, [R132+0x6000] ;  /* 0x006000008408783b */ /* 0x000ee60000000200 */
[C---:B--2---:R-:W-:Y:S08]  /*e710*/  HMMA.16816.F32.BF16 R20, R44.reuse, R88, R20 ;  /* 0x000000582c14723c */ /* 0x044ff00000041814 */
[----:B------:R-:W-:Y:S08]  /*e720*/  HMMA.16816.F32.BF16 R36, R44, R90, R36 ;  /* 0x0000005a2c24723c */ /* 0x000ff00000041824 */
[----:B------:R-:W-:Y:S08]  /*e730*/  HMMA.16816.F32.BF16 R32, R80, R84, R32 ;  /* 0x000000545020723c */ /* 0x000ff00000041820 */
[C---:B-1----:R-:W-:Y:S08]  /*e740*/  HMMA.16816.F32.BF16 R20, R28.reuse, R24, R20 ;  /* 0x000000181c14723c */ /* 0x042ff00000041814 */
[----:B------:R-:W-:Y:S01]  /*e750*/  HMMA.16816.F32.BF16 R36, R28, R26, R36 ;  /* 0x0000001a1c24723c */ /* 0x000fe20000041824 */
[----:B------:R1:W2:Y:S07]  /*e760*/  LDSM.16.M88.4 R24, [R2+UR6+0x7800] ;  /* 0x007800060218783b */ /* 0x0002ae0008000200 */
[----:B------:R-:W-:Y:S08]  /*e770*/  HMMA.16816.F32.BF16 R72, R80, R86, R72 ;  /* 0x000000565048723c */ /* 0x000ff00000041848 */
[C---:B---3--:R-:W-:Y:S08]  /*e780*/  HMMA.16816.F32.BF16 R20, R16.reuse, R8, R20 ;  /* 0x000000081014723c */ /* 0x048ff00000041814 */
[----:B------:R-:W-:Y:S01]  /*e790*/  HMMA.16816.F32.BF16 R36, R16, R10, R36 ;  /* 0x0000000a1024723c */ /* 0x000fe20000041824 */
[----:B------:R-:W3:Y:S07]  /*e7a0*/  LDSM.16.M88.4 R8, [R134+0x7000] ;  /* 0x007000008608783b */ /* 0x000eee0000000200 */
[----:B------:R-:W-:Y:S01]  /*e7b0*/  HMMA.16816.F32.BF16 R84, R80, R76, R68 ;  /* 0x0000004c5054723c */ /* 0x000fe20000041844 */
[----:B------:R-:W4:Y:S04]  /*e7c0*/  LDSM.16.M88.4 R68, [R133+0x6800] ;  /* 0x006800008544783b */ /* 0x000f280000000200 */
[-C--:B------:R-:W-:Y:S01]  /*e7d0*/  FMUL.FTZ R20, R20, R15.reuse ;  /* 0x0000000f14147220 */ /* 0x080fe20000410000 */
[-C--:B------:R-:W-:Y:S01]  /*e7e0*/  FMUL.FTZ R50, R21, R15.reuse ;  /* 0x0000000f15327220 */ /* 0x080fe20000410000 */
[-C--:B-1----:R-:W-:Y:S01]  /*e7f0*/  FMUL.FTZ R2, R22, R15.reuse ;  /* 0x0000000f16027220 */ /* 0x082fe20000410000 */
[-C--:B------:R-:W-:Y:S01]  /*e800*/  FMUL.FTZ R51, R23, R15.reuse ;  /* 0x0000000f17337220 */ /* 0x080fe20000410000 */
[----:B------:R1:W1:Y:S01]  /*e810*/  MUFU.TANH R48, R20 ;  /* 0x0000001400307308 */ /* 0x0002620000002400 */
[----:B------:R-:W-:Y:S01]  /*e820*/  HMMA.16816.F32.BF16 R88, R44, R40, R32 ;  /* 0x000000282c58723c */ /* 0x000fe20000041820 */
[----:B------:R-:W-:Y:S06]  /*e830*/  LDSM.16.M88.4 R32, [R132+0x6800] ;  /* 0x006800008420783b */ /* 0x000fec0000000200 */
[----:B------:R-:W3:Y:S01]  /*e840*/  MUFU.TANH R50, R50 ;  /* 0x0000003200327308 */ /* 0x000ee20000002400 */
[----:B------:R-:W-:Y:S07]  /*e850*/  HMMA.16816.F32.BF16 R64, R80, R78, R64 ;  /* 0x0000004e5040723c */ /* 0x000fee0000041840 */
[----:B------:R-:W3:Y:S01]  /*e860*/  MUFU.TANH R2, R2 ;  /* 0x0000000200027308 */ /* 0x000ee20000002400 */
[----:B------:R-:W-:Y:S01]  /*e870*/  HMMA.16816.F32.BF16 R72, R44, R42, R72 ;  /* 0x0000002a2c48723c */ /* 0x000fe20000041848 */
[----:B-1----:R-:W1:Y:S04]  /*e880*/  LDSM.16.M88.4 R20, [R133+0x7000] ;  /* 0x007000008514783b */ /* 0x002e680000000200 */
[----:B------:R-:W1:Y:S02]  /*e890*/  LDSM.16.M88.4 R40, [R134+0x7800] ;  /* 0x007800008628783b */ /* 0x000e640000000200 */
[----:B------:R-:W1:Y:S01]  /*e8a0*/  MUFU.TANH R51, R51 ;  /* 0x0000003300337308 */ /* 0x000e620000002400 */
[----:B--2---:R-:W-:Y:S05]  /*e8b0*/  HMMA.16816.F32.BF16 R60, R80, R24, R60 ;  /* 0x00000018503c723c */ /* 0x004fea000004183c */
[-C--:B------:R-:W-:Y:S01]  /*e8c0*/  FMUL.FTZ R24, R36, R15.reuse ;  /* 0x0000000f24187220 */ /* 0x080fe20000410000 */
[----:B------:R-:W-:-:S05]  /*e8d0*/  FMUL.FTZ R25, R38, R15 ;  /* 0x0000000f26197220 */ /* 0x000fca0000410000 */
[----:B------:R-:W2:Y:S01]  /*e8e0*/  MUFU.TANH R24, R24 ;  /* 0x0000001800187308 */ /* 0x000ea20000002400 */
[C---:B---3--:R-:W-:Y:S07]  /*e8f0*/  HMMA.16816.F32.BF16 R84, R44.reuse, R8, R84 ;  /* 0x000000082c54723c */ /* 0x048fee0000041854 */
[----:B------:R-:W3:Y:S01]  /*e900*/  MUFU.TANH R25, R25 ;  /* 0x0000001900197308 */ /* 0x000ee20000002400 */
[----:B------:R-:W-:Y:S01]  /*e910*/  HMMA.16816.F32.BF16 R64, R44, R10, R64 ;  /* 0x0000000a2c40723c */ /* 0x000fe20000041840 */
[----:B------:R-:W2:Y:S07]  /*e920*/  LDSM.16.M88.4 R8, [R133+0x7800] ;  /* 0x007800008508783b */ /* 0x000eae0000000200 */
[----:B------:R-:W-:Y:S08]  /*e930*/  HMMA.16816.F32.BF16 R52, R80, R26, R52 ;  /* 0x0000001a5034723c */ /* 0x000ff00000041834 */
        /* <DEDUP_REMOVED lines=8> */
[----:B------:R-:W-:Y:S08]  /*e9c0*/  HMMA.16816.F32.BF16 R52, R44, R42, R52 ;  /* 0x0000002a2c34723c */ /* 0x000ff00000041834 */
[----:B------:R-:W-:Y:S05]  /*e9d0*/  HMMA.16816.F32.BF16 R88, R16, R32, R88 ;  /* 0x000000201058723c */ /* 0x000fea0000041858 */
[-C--:B------:R-:W-:Y:S01]  /*e9e0*/  FMUL.FTZ R32, R37, R15.reuse ;  /* 0x0000000f25207220 */ /* 0x080fe20000410000 */
[----:B------:R-:W-:-:S05]  /*e9f0*/  FMUL.FTZ R33, R39, R15 ;  /* 0x0000000f27217220 */ /* 0x000fca0000410000 */
[----:B------:R-:W1:Y:S01]  /*ea00*/  MUFU.TANH R32, R32 ;  /* 0x0000002000207308 */ /* 0x000e620000002400 */
[C---:B--2---:R-:W-:Y:S07]  /*ea10*/  HMMA.16816.F32.BF16 R60, R28.reuse, R8, R60 ;  /* 0x000000081c3c723c */ /* 0x044fee000004183c */
[----:B------:R-:W2:Y:S01]  /*ea20*/  MUFU.TANH R33, R33 ;  /* 0x0000002100217308 */ /* 0x000ea20000002400 */
[----:B------:R-:W-:Y:S03]  /*ea30*/  HMMA.16816.F32.BF16 R52, R28, R10, R52 ;  /* 0x0000000a1c34723c */ /* 0x000fe60000041834 */
[-C--:B------:R-:W-:Y:S01]  /*ea40*/  FMUL.FTZ R36, R88, R15.reuse ;  /* 0x0000000f58247220 */ /* 0x080fe20000410000 */
[----:B------:R-:W-:-:S04]  /*ea50*/  FMUL.FTZ R37, R91, R15 ;  /* 0x0000000f5b257220 */ /* 0x000fc80000410000 */
[C---:B------:R-:W-:Y:S05]  /*ea60*/  HMMA.16816.F32.BF16 R72, R16.reuse, R34, R72 ;  /* 0x000000221048723c */ /* 0x040fea0000041848 */
[-C--:B------:R-:W-:Y:S01]  /*ea70*/  FMUL.FTZ R35, R89, R15.reuse ;  /* 0x0000000f59237220 */ /* 0x080fe20000410000 */
[-C--:B------:R-:W-:Y:S01]  /*ea80*/  FMUL.FTZ R34, R90, R15.reuse ;  /* 0x0000000f5a227220 */ /* 0x080fe20000410000 */
[----:B------:R-:W2:Y:S01]  /*ea90*/  MUFU.TANH R36, R36 ;  /* 0x0000002400247308 */ /* 0x000ea20000002400 */
[C---:B----4-:R-:W-:Y:S07]  /*eaa0*/  HMMA.16816.F32.BF16 R84, R16.reuse, R68, R84 ;  /* 0x000000441054723c */ /* 0x050fee0000041854 */
[----:B------:R-:W4:Y:S01]  /*eab0*/  MUFU.TANH R35, R35 ;  /* 0x0000002300237308 */ /* 0x000f220000002400 */
[C---:B------:R-:W-:Y:S03]  /*eac0*/  HMMA.16816.F32.BF16 R64, R16.reuse, R70, R64 ;  /* 0x000000461040723c */ /* 0x040fe60000041840 */
[-C--:B------:R-:W-:Y:S01]  /*ead0*/  FMUL.FTZ R38, R72, R15.reuse ;  /* 0x0000000f48267220 */ /* 0x080fe20000410000 */
[-C--:B------:R-:W-:Y:S01]  /*eae0*/  FMUL.FTZ R39, R73, R15.reuse ;  /* 0x0000000f49277220 */ /* 0x080fe20000410000 */
[-C--:B------:R-:W-:Y:S01]  /*eaf0*/  FMUL.FTZ R26, R74, R15.reuse ;  /* 0x0000000f4a1a7220 */ /* 0x080fe20000410000 */
[-C--:B------:R-:W-:Y:S01]  /*eb00*/  FMUL.FTZ R8, R75, R15.reuse ;  /* 0x0000000f4b087220 */ /* 0x080fe20000410000 */
[----:B------:R-:W2:Y:S01]  /*eb10*/  MUFU.TANH R34, R34 ;  /* 0x0000002200227308 */ /* 0x000ea20000002400 */
[C---:B-1----:R-:W-:Y:S03]  /*eb20*/  HMMA.16816.F32.BF16 R60, R16.reuse, R20, R60 ;  /* 0x00000014103c723c */ /* 0x042fe6000004183c */
[-C--:B------:R-:W-:Y:S01]  /*eb30*/  FMUL.FTZ R9, R84, R15.reuse ;  /* 0x0000000f54097220 */ /* 0x080fe20000410000 */
[-C--:B------:R-:W-:Y:S01]  /*eb40*/  FMUL.FTZ R41, R85, R15.reuse ;  /* 0x0000000f55297220 */ /* 0x080fe20000410000 */
[-C--:B------:R-:W-:Y:S01]  /*eb50*/  FMUL.FTZ R40, R86, R15.reuse ;  /* 0x0000000f56287220 */ /* 0x080fe20000410000 */
[-C--:B------:R-:W-:Y:S01]  /*eb60*/  FMUL.FTZ R27, R87, R15.reuse ;  /* 0x0000000f571b7220 */ /* 0x080fe20000410000 */
[----:B------:R-:W1:Y:S01]  /*eb70*/  MUFU.TANH R37, R37 ;  /* 0x0000002500257308 */ /* 0x000e620000002400 */
[----:B------:R-:W-:Y:S03]  /*eb80*/  HMMA.16816.F32.BF16 R52, R16, R22, R52 ;  /* 0x000000161034723c */ /* 0x000fe60000041834 */
[----:B------:R-:W-:Y:S01]  /*eb90*/  SHF.R.U32.HI R16, RZ, 0x2, R57 ;  /* 0x00000002ff107819 */ /* 0x000fe20000011639 */
[-C--:B------:R-:W-:Y:S01]  /*eba0*/  FMUL.FTZ R20, R64, R15.reuse ;  /* 0x0000000f40147220 */ /* 0x080fe20000410000 */
[-C--:B------:R-:W-:Y:S01]  /*ebb0*/  FMUL.FTZ R10, R65, R15.reuse ;  /* 0x0000000f410a7220 */ /* 0x080fe20000410000 */
[-C--:B------:R-:W-:Y:S01]  /*ebc0*/  FMUL.FTZ R11, R66, R15.reuse ;  /* 0x0000000f420b7220 */ /* 0x080fe20000410000 */
[-C--:B------:R-:W-:Y:S01]  /*ebd0*/  FMUL.FTZ R21, R67, R15.reuse ;  /* 0x0000000f43157220 */ /* 0x080fe20000410000 */
[----:B------:R-:W-:Y:S01]  /*ebe0*/  LOP3.LUT R16, R16, 0x7, RZ, 0xc0, !PT ;  /* 0x0000000710107812 */ /* 0x000fe200078ec0ff */
[----:B------:R-:W1:Y:S02]  /*ebf0*/  MUFU.TANH R38, R38 ;  /* 0x0000002600267308 */ /* 0x000e640000002400 */
[-C--:B------:R-:W-:Y:S01]  /*ec00*/  FMUL.FTZ R28, R60, R15.reuse ;  /* 0x0000000f3c1c7220 */ /* 0x080fe20000410000 */
[-C--:B------:R-:W-:Y:S01]  /*ec10*/  FMUL.FTZ R29, R61, R15.reuse ;  /* 0x0000000f3d1d7220 */ /* 0x080fe20000410000 */
[-C--:B------:R-:W-:Y:S01]  /*ec20*/  FMUL.FTZ R17, R62, R15.reuse ;  /* 0x0000000f3e117220 */ /* 0x080fe20000410000 */
[----:B------:R-:W-:Y:S01]  /*ec30*/  FMUL.FTZ R19, R63, R15 ;  /* 0x0000000f3f137220 */ /* 0x000fe20000410000 */
[----:B------:R-:W-:-:S02]  /*ec40*/  LOP3.LUT R59, R16, 0x1f0, R59, 0xf8, !PT ;  /* 0x000001f0103b7812 */ /* 0x000fc400078ef83b */
[----:B------:R-:W1:Y:S02]  /*ec50*/  MUFU.TANH R39, R39 ;  /* 0x0000002700277308 */ /* 0x000e640000002400 */
[-C--:B------:R-:W-:Y:S01]  /*ec60*/  FMUL.FTZ R31, R52, R15.reuse ;  /* 0x0000000f341f7220 */ /* 0x080fe20000410000 */
[-C--:B------:R-:W-:Y:S01]  /*ec70*/  FMUL.FTZ R43, R53, R15.reuse ;  /* 0x0000000f352b7220 */ /* 0x080fe20000410000 */
[-C--:B------:R-:W-:Y:S01]  /*ec80*/  FMUL.FTZ R23, R54, R15.reuse ;  /* 0x0000000f36177220 */ /* 0x080fe20000410000 */
[----:B------:R-:W-:Y:S01]  /*ec90*/  FMUL.FTZ R15, R55, R15 ;  /* 0x0000000f370f7220 */ /* 0x000fe20000410000 */
[----:B------:R-:W-:Y:S02]  /*eca0*/  IADD3 R16, PT, PT, R156, R59, RZ ;  /* 0x0000003b9c107210 */ /* 0x000fe40007ffe0ff */
[----:B------:R-:W1:Y:S02]  /*ecb0*/  MUFU.TANH R26, R26 ;  /* 0x0000001a001a7308 */ /* 0x000e640000002400 */
[----:B------:R-:W-:-:S02]  /*ecc0*/  IADD3 R163, PT, PT, R16, R7, RZ ;  /* 0x0000000710a37210 */ /* 0x000fc40007ffe0ff */
[----:B------:R-:W-:Y:S02]  /*ecd0*/  IADD3 R5, PT, PT, R16, R5, RZ ;  /* 0x0000000510057210 */ /* 0x000fe40007ffe0ff */
[----:B------:R-:W-:Y:S02]  /*ece0*/  VIMNMX R165, PT, PT, RZ, R163, !PT ;  /* 0x000000a3ffa57248 */ /* 0x000fe40007fe0100 */
[----:B------:R-:W1:Y:S01]  /*ecf0*/  MUFU.TANH R8, R8 ;  /* 0x0000000800087308 */ /* 0x000e620000002400 */
[C-C-:B------:R-:W-:Y:S02]  /*ed00*/  VIADDMNMX R164, R5.reuse, 0x1, R58.reuse, PT ;  /* 0x0000000105a47846 */ /* 0x140fe4000380013a */
[----:B------:R-:W-:Y:S02]  /*ed10*/  VIADDMNMX R162, R5, 0x9, R58, PT ;  /* 0x0000000905a27846 */ /* 0x000fe4000380013a */
[----:B------:R-:W-:-:S03]  /*ed20*/  VIADDMNMX R163, R163, 0x8, RZ, !PT ;  /* 0x00000008a3a37846 */ /* 0x000fc600078001ff */
        /* <DEDUP_REMOVED lines=31> */
.L_x_11126:
[----:B------:R-:W2:Y:S01]  /*ef20*/  LD.E R45, desc[UR4][R102.64+0x170] ;  /* 0x00017004662d7980 */ /* 0x000ea2000c101900 */
[C---:B------:R-:W-:Y:S02]  /*ef30*/  IADD3 R30, PT, PT, R56.reuse, -0x40, RZ ;  /* 0xffffffc0381e7810 */ /* 0x040fe40007ffe0ff */
[----:B------:R-:W-:Y:S01]  /*ef40*/  IABS R7, R56 ;  /* 0x0000003800077213 */ /* 0x000fe20000000000 */
[----:B------:R-:W3:Y:S01]  /*ef50*/  LD.E.64 R52, desc[UR4][R102.64+0x20] ;  /* 0x0000200466347980 */ /* 0x000ee2000c101b00 */
        /* <DEDUP_REMOVED lines=56> */
.L_x_11127:
[----:B------:R-:W-:Y:S05]  /*f2e0*/  BSYNC.RECONVERGENT B0 ;  /* 0x0000000000007941 */ /* 0x000fea0003800200 */
.L_x_11125:
[-C--:B------:R-:W-:Y:S02]  /*f2f0*/  ISETP.GE.AND P1, PT, R12, R155.reuse, PT ;  /* 0x0000009b0c00720c */ /* 0x080fe40003f26270 */
[----:B------:R-:W-:Y:S02]  /*f300*/  ISETP.GE.AND P0, PT, R100, R155, PT ;  /* 0x0000009b6400720c */ /* 0x000fe40003f06270 */
[----:B------:R-:W-:Y:S01]  /*f310*/  IADD3 R12, P2, PT, R3, R150, RZ ;  /* 0x00000096030c7210 */ /* 0x000fe20007f5e0ff */
[C---:B------:R-:W-:Y:S01]  /*f320*/  IMAD.SHL.U32 R3, R144.reuse, 0x20, RZ ;  /* 0x0000002090037824 */ /* 0x040fe200078e00ff */
        /* <DEDUP_REMOVED lines=51> */
.L_x_11124:
[----:B------:R-:W-:Y:S05]  /*f660*/  BSYNC.RECONVERGENT B1 ;  /* 0x0000000000017941 */ /* 0x000fea0003800200 */
.L_x_11123:
[----:B------:R-:W2:Y:S01]  /*f670*/  LD.E R118, desc[UR4][R102.64+0xdc] ;  /* 0x0000dc0466767980 */ /* 0x000ea2000c101900 */
[----:B------:R-:W-:Y:S01]  /*f680*/  IMAD.IADD R143, R49, 0x1, R6 ;  /* 0x00000001318f7824 */ /* 0x000fe200078e0206 */
[----:B------:R-:W-:Y:S01]  /*f690*/  BSSY B2, `(.L_x_11128) ;  /* 0x000050b000027945 */ /* 0x000fe20003800000 */
[----:B------:R-:W4:Y:S03]  /*f6a0*/  S2R R166, SR_TID.X ;  /* 0x0000000000a67919 */ /* 0x000f260000002100 */
        /* <DEDUP_REMOVED lines=8> */
[----:B------:R-:W-:Y:S01]  /*f730*/  LDSM.16.MT88.4 R56, [R141+0xa000] ;  /* 0x00a000008d38783b */ /* 0x000fe20000004200 */
[----:B----4-:R-:W-:-:S02]  /*f740*/  IMAD.SHL.U32 R124, R166, 0x2, RZ ;  /* 0x00000002a67c7824 */ /* 0x010fc400078e00ff */
[----:B------:R-:W-:-:S03]  /*f750*/  IMAD.SHL.U32 R167, R166, 0x8, RZ ;  /* 0x00000008a6a77824 */ /* 0x000fc600078e00ff */
[----:B------:R-:W-:-:S05]  /*f760*/  LOP3.LUT R124, R124, 0x6, RZ, 0xc0, !PT ;  /* 0x000000067c7c7812 */ /* 0x000fca00078ec0ff */
[----:B------:R-:W-:-:S04]  /*f770*/  IMAD R52, R105, 0x40, R124 ;  /* 0x0000004069347824 */ /* 0x000fc800078e027c */
[C---:B------:R-:W-:Y:S01]  /*f780*/  VIADD R3, R52.reuse, 0x1 ;  /* 0x0000000134037836 */ /* 0x040fe20000000000 */
[CC--:B------:R-:W-:Y:S01]  /*f790*/  ISETP.GE.AND P5, PT, R52.reuse, R165.reuse, PT ;  /* 0x000000a53400720c */ /* 0x0c0fe20003fa6270 */
[C---:B---3--:R-:W-:Y:S01]  /*f7a0*/  VIADD R47, R52.reuse, 0x9 ;  /* 0x00000009342f7836 */ /* 0x048fe20000000000 */
[CC--:B------:R-:W-:Y:S01]  /*f7b0*/  ISETP.GE.AND P6, PT, R52.reuse, R164.reuse, PT ;  /* 0x000000a43400720c */ /* 0x0c0fe20003fc6270 */
[C---:B------:R-:W-:Y:S01]  /*f7c0*/  VIADD R7, R52.reuse, 0x10 ;  /* 0x0000001034077836 */ /* 0x040fe20000000000 */
[CC--:B------:R-:W-:Y:S01]  /*f7d0*/  ISETP.GE.AND P1, PT, R3.reuse, R165.reuse, PT ;  /* 0x000000a50300720c */ /* 0x0c0fe20003f26270 */
[----:B------:R-:W-:Y:S01]  /*f7e0*/  VIADD R46, R52, 0x11 ;  /* 0x00000011342e7836 */ /* 0x000fe20000000000 */
[----:B------:R-:W-:Y:S01]  /*f7f0*/  FSEL R5, R48, -INF , P5 ;  /* 0xff80000030057808 */ /* 0x000fe20002800000 */
[C---:B------:R-:W-:Y:S01]  /*f800*/  VIADD R48, R52.reuse, 0x8 ;  /* 0x0000000834307836 */ /* 0x040fe20000000000 */
[----:B------:R-:W-:Y:S01]  /*f810*/  ISETP.GE.AND P4, PT, R3, R164, PT ;  /* 0x000000a40300720c */ /* 0x000fe20003f86270 */
        /* <DEDUP_REMOVED lines=17> */
[----:B------:R-:W-:Y:S02]  /*f930*/  FSEL R32, R24, -INF , !P6 ;  /* 0xff80000018207808 */ /* 0x000fe40007000000 */
[----:B------:R-:W-:Y:S02]  /*f940*/  FSEL R24, R36, -INF , P4 ;  /* 0xff80000024187808 */ /* 0x000fe40002000000 */
[----:B------:R-:W-:Y:S02]  /*f950*/  ISETP.GE.AND P4, PT, R46, R164, PT ;  /* 0x000000a42e00720c */ /* 0x000fe40003f86270 */
[----:B------:R-:W-:Y:S01]  /*f960*/  FSEL R22, R35, -INF , P1 ;  /* 0xff80000023167808 */ /* 0x000fe20000800000 */
[----:B------:R-:W-:Y:S01]  /*f970*/  VIADD R35, R52, 0x30 ;  /* 0x0000003034237836 */ /* 0x000fe20000000000 */
[----:B------:R-:W-:-:S02]  /*f980*/  ISETP.GE.AND P1, PT, R45, R165, PT ;  /* 0x000000a52d00720c */ /* 0x000fc40003f26270 */
[----:B------:R-:W-:Y:S02]  /*f990*/  FSEL R22, R22, -INF , !P4 ;  /* 0xff80000016167808 */ /* 0x000fe40006000000 */
[----:B------:R-:W-:Y:S02]  /*f9a0*/  ISETP.GE.AND P4, PT, R14, R165, PT ;  /* 0x000000a50e00720c */ /* 0x000fe40003f86270 */
[C---:B------:R-:W-:Y:S02]  /*f9b0*/  ISETP.GE.AND P3, PT, R3.reuse, R163, PT ;  /* 0x000000a30300720c */ /* 0x040fe40003f66270 */
[----:B------:R-:W-:Y:S01]  /*f9c0*/  ISETP.GE.AND P2, PT, R3, R162, PT ;  /* 0x000000a20300720c */ /* 0x000fe20003f46270 */
[----:B------:R-:W-:Y:S01]  /*f9d0*/  VIADD R3, R52, 0x21 ;  /* 0x0000002134037836 */ /* 0x000fe20000000000 */
[----:B-1----:R-:W-:Y:S01]  /*f9e0*/  FSEL R18, R38, -INF , P1 ;  /* 0xff80000026127808 */ /* 0x002fe20000800000 */
[----:B------:R-:W-:Y:S01]  /*f9f0*/  VIADD R38, R52, 0x38 ;  /* 0x0000003834267836 */ /* 0x000fe20000000000 */
[----:B------:R-:W-:-:S02]  /*fa00*/  ISETP.GE.AND P1, PT, R14, R164, PT ;  /* 0x000000a40e00720c */ /* 0x000fc40003f26270 */
[----:B------:R-:W-:Y:S01]  /*fa10*/  FSEL R16, R39, -INF , P4 ;  /* 0xff80000027107808 */ /* 0x000fe20002000000 */
[----:B------:R-:W-:Y:S01]  /*fa20*/  VIADD R39, R52, 0x39 ;  /* 0x0000003934277836 */ /* 0x000fe20000000000 */
[-C--:B------:R-:W-:Y:S02]  /*fa30*/  ISETP.GE.AND P4, PT, R12, R165.reuse, PT ;  /* 0x000000a50c00720c */ /* 0x080fe40003f86270 */
[----:B------:R-:W-:Y:S02]  /*fa40*/  FSEL R16, R16, -INF , !P1 ;  /* 0xff80000010107808 */ /* 0x000fe40004800000 */
[----:B------:R-:W-:Y:S02]  /*fa50*/  ISETP.GE.AND P1, PT, R3, R165, PT ;  /* 0x000000a50300720c */ /* 0x000fe40003f26270 */
[-C--:B------:R-:W-:Y:S02]  /*fa60*/  ISETP.GE.AND P6, PT, R7, R164.reuse, PT ;  /* 0x000000a40700720c */ /* 0x080fe40003fc6270 */
[----:B------:R-:W-:Y:S01]  /*fa70*/  FSEL R178, R9, -INF , P4 ;  /* 0xff80000009b27808 */ /* 0x000fe20002000000 */
[----:B------:R-:W-:Y:S01]  /*fa80*/  VIADD R9, R52, 0x31 ;  /* 0x0000003134097836 */ /* 0x000fe20000000000 */
        /* <DEDUP_REMOVED lines=8> */
[----:B------:R-:W-:Y:S02]  /*fb10*/  FSEL R20, R20, -INF , P1 ;  /* 0xff80000014147808 */ /* 0x000fe40000800000 */
[-C--:B------:R-:W-:Y:S02]  /*fb20*/  ISETP.GE.AND P6, PT, R12, R164.reuse, PT ;  /* 0x000000a40c00720c */ /* 0x080fe40003fc6270 */
[----:B------:R-:W-:Y:S02]  /*fb30*/  ISETP.GE.AND P1, PT, R44, R164, PT ;  /* 0x000000a42c00720c */ /* 0x000fe40003f26270 */
[----:B------:R-:W-:Y:S02]  /*fb40*/  FSEL R10, R10, -INF , P4 ;  /* 0xff8000000a0a7808 */ /* 0x000fe40002000000 */
[----:B------:R-:W-:-:S02]  /*fb50*/  FSEL R178, R178, -INF , !P6 ;  /* 0xff800000b2b27808 */ /* 0x000fc40007000000 */
[-C--:B------:R-:W-:Y:S02]  /*fb60*/  ISETP.GE.AND P4, PT, R35, R165.reuse, PT ;  /* 0x000000a52300720c */ /* 0x080fe40003f86270 */
[----:B------:R-:W-:Y:S02]  /*fb70*/  FSEL R172, R10, -INF , !P1 ;  /* 0xff8000000aac7808 */ /* 0x000fe40004800000 */
[----:B------:R-:W-:Y:S02]  /*fb80*/  ISETP.GE.AND P6, PT, R13, R164, PT ;  /* 0x000000a40d00720c */ /* 0x000fe40003fc6270 */
[----:B------:R-:W-:Y:S02]  /*fb90*/  ISETP.GE.AND P1, PT, R9, R165, PT ;  /* 0x000000a50900720c */ /* 0x000fe40003f26270 */
[----:B------:R-:W-:Y:S02]  /*fba0*/  FSEL R28, R28, -INF , P4 ;  /* 0xff8000001c1c7808 */ /* 0x000fe40002000000 */
[----:B------:R-:W-:-:S02]  /*fbb0*/  FSEL R174, R20, -INF , !P6 ;  /* 0xff80000014ae7808 */ /* 0x000fc40007000000 */
[-C--:B------:R-:W-:Y:S02]  /*fbc0*/  ISETP.GE.AND P4, PT, R9, R164.reuse, PT ;  /* 0x000000a40900720c */ /* 0x080fe40003f86270 */
[----:B------:R-:W-:Y:S02]  /*fbd0*/  FSEL R29, R29, -INF , P1 ;  /* 0xff8000001d1d7808 */ /* 0x000fe40000800000 */
[----:B------:R-:W-:Y:S02]  /*fbe0*/  ISETP.GE.AND P6, PT, R35, R164, PT ;  /* 0x000000a42300720c */ /* 0x000fe40003fc6270 */
[----:B------:R-:W-:Y:S02]  /*fbf0*/  ISETP.GE.AND P1, PT, R38, R165, PT ;  /* 0x000000a52600720c */ /* 0x000fe40003f26270 */
[----:B------:R-:W-:Y:S02]  /*fc00*/  ISETP.GE.AND P0, PT, R52, R163, PT ;  /* 0x000000a33400720c */ /* 0x000fe40003f06270 */
[----:B------:R-:W-:-:S02]  /*fc10*/  FSEL R126, R29, -INF , !P4 ;  /* 0xff8000001d7e7808 */ /* 0x000fc40006000000 */
[----:B------:R-:W-:Y:S02]  /*fc20*/  FSEL R131, R28, -INF , !P6 ;  /* 0xff8000001c837808 */ /* 0x000fe40007000000 */
[----:B------:R-:W-:Y:S02]  /*fc30*/  ISETP.GE.AND P4, PT, R38, R164, PT ;  /* 0x000000a42600720c */ /* 0x000fe40003f86270 */
[----:B------:R-:W-:Y:S02]  /*fc40*/  FSEL R31, R31, -INF , P1 ;  /* 0xff8000001f1f7808 */ /* 0x000fe40000800000 */
[----:B------:R-:W-:Y:S02]  /*fc50*/  ISETP.GE.AND P6, PT, R39, R165, PT ;  /* 0x000000a52700720c */ /* 0x000fe40003fc6270 */
[----:B------:R-:W-:Y:S02]  /*fc60*/  ISETP.GE.AND P5, PT, R52, R162, PT ;  /* 0x000000a23400720c */ /* 0x000fe40003fa6270 */
[----:B------:R-:W-:-:S02]  /*fc70*/  ISETP.GE.AND P1, PT, R48, R163, PT ;  /* 0x000000a33000720c */ /* 0x000fc40003f26270 */
[----:B------:R-:W-:Y:S02]  /*fc80*/  FSEL R2, R2, -INF , P0 ;  /* 0xff80000002027808 */ /* 0x000fe40000000000 */
[----:B------:R-:W-:Y:S02]  /*fc90*/  FSEL R129, R31, -INF , !P4 ;  /* 0xff8000001f817808 */ /* 0x000fe40006000000 */
[----:B------:R-:W-:Y:S02]  /*fca0*/  ISETP.GE.AND P0, PT, R47, R163, PT ;  /* 0x000000a32f00720c */ /* 0x000fe40003f06270 */
[----:B------:R-:W-:Y:S02]  /*fcb0*/  FSEL R43, R43, -INF , P6 ;  /* 0xff8000002b2b7808 */ /* 0x000fe40003000000 */
[----:B------:R-:W-:Y:S02]  /*fcc0*/  ISETP.GE.AND P4, PT, R39, R164, PT ;  /* 0x000000a42700720c */ /* 0x000fe40003f86270 */
[----:B------:R-:W-:-:S02]  /*fcd0*/  FSEL R51, R51, -INF , P3 ;  /* 0xff80000033337808 */ /* 0x000fc40001800000 */
[-C--:B------:R-:W-:Y:S02]  /*fce0*/  ISETP.GE.AND P3, PT, R7, R163.reuse, PT ;  /* 0x000000a30700720c */ /* 0x080fe40003f66270 */
[----:B------:R-:W-:Y:S02]  /*fcf0*/  FSEL R36, R2, -INF , !P5 ;  /* 0xff80000002247808 */ /* 0x000fe40006800000 */
[----:B------:R-:W-:Y:S02]  /*fd00*/  FSEL R25, R25, -INF , P1 ;  /* 0xff80000019197808 */ /* 0x000fe40000800000 */
[----:B------:R-:W-:Y:S02]  /*fd10*/  ISETP.GE.AND P5, PT, R47, R162, PT ;  /* 0x000000a22f00720c */ /* 0x000fe40003fa6270 */
[----:B------:R-:W-:Y:S02]  /*fd20*/  ISETP.GE.AND P1, PT, R46, R163, PT ;  /* 0x000000a32e00720c */ /* 0x000fe40003f26270 */
[----:B------:R-:W-:-:S02]  /*fd30*/  FSEL R20, R33, -INF , P0 ;  /* 0xff80000021147808 */ /* 0x000fc40000000000 */
[----:B------:R-:W-:Y:S02]  /*fd40*/  FSEL R127, R43, -INF , !P4 ;  /* 0xff8000002b7f7808 */ /* 0x000fe40006000000 */
[-C--:B------:R-:W-:Y:S02]  /*fd50*/  ISETP.GE.AND P4, PT, R7, R162.reuse, PT ;  /* 0x000000a20700720c */ /* 0x080fe40003f86270 */
[----:B------:R-:W-:Y:S02]  /*fd60*/  FSEL R34, R34, -INF , P3 ;  /* 0xff80000022227808 */ /* 0x000fe40001800000 */
[----:B------:R-:W-:Y:S02]  /*fd70*/  FSEL R7, R51, -INF , !P2 ;  /* 0xff80000033077808 */ /* 0x000fe40005000000 */
[----:B------:R-:W-:Y:S02]  /*fd80*/  ISETP.GE.AND P2, PT, R46, R162, PT ;  /* 0x000000a22e00720c */ /* 0x000fe40003f46270 */
[----:B------:R-:W-:-:S02]  /*fd90*/  ISETP.GE.AND P0, PT, R45, R163, PT ;  /* 0x000000a32d00720c */ /* 0x000fc40003f06270 */
[----:B------:R-:W-:Y:S02]  /*fda0*/  FSEL R20, R20, -INF , !P5 ;  /* 0xff80000014147808 */ /* 0x000fe40006800000 */
[----:B------:R-:W-:Y:S02]  /*fdb0*/  FSEL R37, R37, -INF , P1 ;  /* 0xff80000025257808 */ /* 0x000fe40000800000 */
[CC--:B------:R-:W-:Y:S02]  /*fdc0*/  ISETP.GE.AND P3, PT, R14.reuse, R163.reuse, PT ;  /* 0x000000a30e00720c */ /* 0x0c0fe40003f66270 */
[----:B------:R-:W-:Y:S02]  /*fdd0*/  ISETP.GE.AND P5, PT, R14, R162, PT ;  /* 0x000000a20e00720c */ /* 0x000fe40003fa6270 */
        /* <DEDUP_REMOVED lines=8> */
[----:B------:R-:W-:Y:S02]  /*fe60*/  ISETP.GE.AND P6, PT, R48, R162, PT ;  /* 0x000000a23000720c */ /* 0x000fe40003fc6270 */
[----:B------:R-:W-:Y:S01]  /*fe70*/  FMNMX3.FTZ R3, R3, R30, R24, !PT ;  /* 0x0000001e03037276 */ /* 0x000fe20007810018 */
[----:B------:R-:W-:Y:S01]  /*fe80*/  LDSM.16.MT88.4 R48, [R142+0xa000] ;  /* 0x00a000008e30783b */ /* 0x000fe20000004200 */
[----:B------:R-:W-:Y:S02]  /*fe90*/  FSEL R8, R8, -INF , P3 ;  /* 0xff80000008087808 */ /* 0x000fe40001800000 */
[----:B------:R-:W-:Y:S02]  /*fea0*/  ISETP.GE.AND P3, PT, R13, R163, PT ;  /* 0x000000a30d00720c */ /* 0x000fe40003f66270 */
[----:B------:R-:W-:Y:S02]  /*feb0*/  FSEL R27, R27, -INF , P2 ;  /* 0xff8000001b1b7808 */ /* 0x000fe40001000000 */
[----:B------:R-:W-:-:S02]  /*fec0*/  FMNMX3.FTZ R3, R3, R22, R18, !PT ;  /* 0x0000001603037276 */ /* 0x000fc40007810012 */
[----:B------:R-:W-:Y:S02]  /*fed0*/  FSEL R28, R25, -INF , !P6 ;  /* 0xff800000191c7808 */ /* 0x000fe40007000000 */
[----:B------:R-:W-:Y:S02]  /*fee0*/  FSEL R168, R27, -INF , !P0 ;  /* 0xff8000001ba87808 */ /* 0x000fe40004000000 */
[----:B------:R-:W-:Y:S02]  /*fef0*/  FSEL R11, R11, -INF , P3 ;  /* 0xff8000000b0b7808 */ /* 0x000fe40001800000 */
[----:B------:R-:W-:Y:S02]  /*ff00*/  FMNMX3.FTZ R3, R3, R16, R178, !PT ;  /* 0x0000001003037276 */ /* 0x000fe400078100b2 */
[C---:B------:R-:W-:Y:S02]  /*ff10*/  ISETP.GE.AND P0, PT, R9.reuse, R163, PT ;  /* 0x000000a30900720c */ /* 0x040fe40003f06270 */
[----:B------:R-:W-:-:S02]  /*ff20*/  ISETP.GE.AND P3, PT, R9, R162, PT ;  /* 0x000000a20900720c */ /* 0x000fc40003f66270 */
[----:B------:R-:W-:Y:S02]  /*ff30*/  ISETP.GE.AND P6, PT, R45, R162, PT ;  /* 0x000000a22d00720c */ /* 0x000fe40003fc6270 */
[----:B------:R-:W-:Y:S02]  /*ff40*/  FMNMX3.FTZ R9, R36, R7, R28, !PT ;  /* 0x0000000724097276 */ /* 0x000fe4000781001c */
[----:B------:R-:W-:Y:S02]  /*ff50*/  FMNMX3.FTZ R3, R3, R176, R174, !PT ;  /* 0x000000b003037276 */ /* 0x000fe400078100ae */
[----:B------:R-:W-:Y:S02]  /*ff60*/  FSEL R10, R10, -INF , !P6 ;  /* 0xff8000000a0a7808 */ /* 0x000fe40007000000 */
[----:B------:R-:W-:Y:S02]  /*ff70*/  FSEL R40, R40, -INF , P1 ;  /* 0xff80000028287808 */ /* 0x000fe40000800000 */
[----:B------:R-:W-:-:S02]  /*ff80*/  FMNMX3.FTZ R9, R9, R20, R14, !PT ;  /* 0x0000001409097276 */ /* 0x000fc4000781000e */
[----:B------:R-:W-:Y:S02]  /*ff90*/  FMNMX3.FTZ R3, R3, R172, R131, !PT ;  /* 0x000000ac03037276 */ /* 0x000fe40007810083 */
[-C--:B------:R-:W-:Y:S02]  /*ffa0*/  ISETP.GE.AND P1, PT, R44, R163.reuse, PT ;  /* 0x000000a32c00720c */ /* 0x080fe40003f26270 */
[----:B------:R-:W-:Y:S02]  /*ffb0*/  ISETP.GE.AND P6, PT, R13, R162, PT ;  /* 0x000000a20d00720c */ /* 0x000fe40003fc6270 */
[----:B------:R-:W-:Y:S02]  /*ffc0*/  FSEL R8, R8, -INF , !P5 ;  /* 0xff80000008087808 */ /* 0x000fe40006800000 */
[----:B------:R-:W-:Y:S02]  /*ffd0*/  FSEL R170, R40, -INF , !P4 ;  /* 0xff80000028aa7808 */ /* 0x000fe40006000000 */
[----:B------:R-:W-:-:S02]  /*ffe0*/  ISETP.GE.AND P2, PT, R35, R163, PT ;  /* 0x000000a32300720c */ /* 0x000fc40003f46270 */
[----:B------:R-:W-:Y:S02]  /*fff0*/  FMNMX3.FTZ R9, R9, R12, R10, !PT ;  /* 0x0000000c09097276 */ /* 0x000fe4000781000a */
[----:B------:R-:W-:Y:S02]  /*10000*/  FMNMX3.FTZ R2, R3, R126, R129, !PT ;  /* 0x0000007e03027276 */ /* 0x000fe40007810081 */
[----:B------:R-:W-:Y:S02]  /*10010*/  FSEL R21, R21, -INF , P1 ;  /* 0xff80000015157808 */ /* 0x000fe40000800000 */
[-C--:B------:R-:W-:Y:S02]  /*10020*/  ISETP.GE.AND P5, PT, R44, R162.reuse, PT ;  /* 0x000000a22c00720c */ /* 0x080fe40003fa6270 */
[----:B------:R-:W-:Y:S02]  /*10030*/  ISETP.GE.AND P4, PT, R35, R162, PT ;  /* 0x000000a22300720c */ /* 0x000fe40003f86270 */
[----:B------:R-:W-:-:S02]  /*10040*/  ISETP.GE.AND P1, PT, R38, R163, PT ;  /* 0x000000a32600720c */ /* 0x000fc40003f26270 */
[----:B------:R-:W-:Y:S02]  /*10050*/  FSEL R17, R17, -INF , P2 ;  /* 0xff80000011117808 */ /* 0x000fe40001000000 */
[----:B------:R-:W-:Y:S02]  /*10060*/  FSEL R130, R11, -INF , !P6 ;  /* 0xff8000000b827808 */ /* 0x000fe40007000000 */
[----:B------:R-:W-:Y:S02]  /*10070*/  FMNMX3.FTZ R9, R9, R8, R170, !PT ;  /* 0x0000000809097276 */ /* 0x000fe400078100aa */
[----:B------:R-:W-:Y:S02]  /*10080*/  FMNMX.FTZ R11, R127, R2, !PT ;  /* 0x000000027f0b7209 */ /* 0x000fe40007810000 */
[----:B------:R-:W-:Y:S02]  /*10090*/  FSEL R19, R19, -INF , P0 ;  /* 0xff80000013137808 */ /* 0x000fe40000000000 */
[----:B------:R-:W-:Y:S01]  /*100a0*/  ISETP.GE.AND P2, PT, R38, R162, PT ;  /* 0x000000a22600720c */ /* 0x000fe20003f46270 */
[----:B------:R-:W1:Y:S01]  /*100b0*/  SHFL.BFLY PT, R26, R11, 0x2, 0x1f ;  /* 0x0c401f000b1a7f89 */ /* 0x000e6200000e0000 */
[----:B------:R-:W-:-:S02]  /*100c0*/  ISETP.GE.AND P0, PT, R39, R163, PT ;  /* 0x000000a32700720c */ /* 0x000fc40003f06270 */
[----:B------:R-:W-:Y:S02]  /*100d0*/  FSEL R23, R23, -INF , P1 ;  /* 0xff80000017177808 */ /* 0x000fe40000800000 */
[----:B------:R-:W-:Y:S02]  /*100e0*/  FSEL R128, R21, -INF , !P5 ;  /* 0xff80000015807808 */ /* 0x000fe40006800000 */
[----:B------:R-:W-:Y:S02]  /*100f0*/  FSEL R122, R17, -INF , !P4 ;  /* 0xff800000117a7808 */ /* 0x000fe40006000000 */
[----:B------:R-:W-:Y:S02]  /*10100*/  FMNMX3.FTZ R9, R9, R168, R130, !PT ;  /* 0x000000a809097276 */ /* 0x000fe40007810082 */
[----:B------:R-:W-:Y:S02]  /*10110*/  ISETP.GE.AND P1, PT, R39, R162, PT ;  /* 0x000000a22700720c */ /* 0x000fe40003f26270 */
[----:B------:R-:W-:-:S02]  /*10120*/  FSEL R15, R15, -INF , P0 ;  /* 0xff8000000f0f7808 */ /* 0x000fc40000000000 */
[----:B------:R-:W-:Y:S02]  /*10130*/  FSEL R120, R19, -INF , !P3 ;  /* 0xff80000013787808 */ /* 0x000fe40005800000 */
[----:B------:R-:W-:Y:S02]  /*10140*/  FSEL R123, R23, -INF , !P2 ;  /* 0xff800000177b7808 */ /* 0x000fe40005000000 */
[----:B------:R-:W-:Y:S02]  /*10150*/  FMNMX3.FTZ R9, R9, R128, R122, !PT ;  /* 0x0000008009097276 */ /* 0x000fe4000781007a */
[----:B------:R-:W-:Y:S02]  /*10160*/  FSEL R121, R15, -INF , !P1 ;  /* 0xff8000000f797808 */ /* 0x000fe40004800000 */
[----:B------:R-:W-:Y:S02]  /*10170*/  FMNMX3.FTZ R34, R9, R120, R123, !PT ;  /* 0x0000007809227276 */ /* 0x000fe4000781007b */
[----:B-1----:R-:W-:-:S02]  /*10180*/  FMNMX.FTZ R26, R11, R26, !PT ;  /* 0x0000001a0b1a7209 */ /* 0x002fc40007810000 */
        /* <DEDUP_REMOVED lines=11> */
[----:B------:R-:W2:Y:S01]  /*10240*/  LDSM.16.MT88.4 R40, [R143+0xa000] ;  /* 0x00a000008f28783b */ /* 0x000ea20000004200 */
        /* <DEDUP_REMOVED lines=8> */
[----:B------:R-:W-:Y:S01]  /*102d0*/  LDSM.16.MT88.4 R16, [R141+0x8800] ;  /* 0x008800008d10783b */ /* 0x000fe20000004200 */
[-CC-:B------:R-:W-:Y:S01]  /*102e0*/  FFMA.FTZ R131, R131, R118.reuse, -R151.reuse ;  /* 0x0000007683837223 */ /* 0x180fe20000010897 */
[-CC-:B------:R-:W-:Y:S01]  /*102f0*/  FFMA.FTZ R126, R126, R118.reuse, -R151.reuse ;  /* 0x000000767e7e7223 */ /* 0x180fe20000010897 */
[----:B------:R-:W-:Y:S01]  /*10300*/  MUFU.EX2 R117, R117 ;  /* 0x0000007500757308 */ /* 0x000fe20000000800 */
[----:B------:R-:W-:Y:S01]  /*10310*/  LDSM.16.MT88.4 R24, [R142+0x8800] ;  /* 0x008800008e18783b */ /* 0x000fe20000004200 */
[----:B------:R-:W-:Y:S01]  /*10320*/  FFMA.FTZ R129, R129, R118, -R151 ;  /* 0x0000007681817223 */ /* 0x000fe20000010897 */
[----:B-1----:R-:W-:Y:S01]  /*10330*/  FMNMX.FTZ R2, R9, R2, !PT ;  /* 0x0000000209027209 */ /* 0x002fe20007810000 */
[----:B------:R-:W1:Y:S03]  /*10340*/  MUFU.EX2 R112, R112 ;  /* 0x0000007000707308 */ /* 0x000e660000000800 */
[----:B------:R-:W-:Y:S01]  /*10350*/  FSETP.NEU.FTZ.AND P0, PT, R2, -INF , PT ;  /* 0xff8000000200780b */ /* 0x000fe20003f1d000 */
[----:B------:R-:W-:Y:S01]  /*10360*/  FMUL.FTZ R125, R118, R2 ;  /* 0x00000002767d7220 */ /* 0x000fe20000410000 */
[----:B---3--:R-:W-:Y:S01]  /*10370*/  F2FP.BF16.F32.PACK_AB R64, R116, R119 ;  /* 0x000000777440723e */ /* 0x008fe200000010ff */
[----:B------:R-:W-:Y:S01]  /*10380*/  MUFU.EX2 R113, R113 ;  /* 0x0000007100717308 */ /* 0x000fe20000000800 */
[----:B------:R-:W-:-:S02]  /*10390*/  FADD.FTZ R116, R119, R116 ;  /* 0x0000007477747221 */ /* 0x000fc40000010000 */
[----:B------:R-:W-:Y:S01]  /*103a0*/  FSEL R125, R125, RZ, P0 ;  /* 0x000000ff7d7d7208 */ /* 0x000fe20000000000 */
[----:B------:R-:W3:Y:S01]  /*103b0*/  MUFU.EX2 R108, R108 ;  /* 0x0000006c006c7308 */ /* 0x000ee20000000800 */
[----:B------:R-:W-:-:S03]  /*103c0*/  ISETP.GT.AND P0, PT, R105, R148, PT ;  /* 0x000000946900720c */ /* 0x000fc60003f04270 */
[-CC-:B------:R-:W-:Y:S01]  /*103d0*/  FFMA.FTZ R115, R36, R118.reuse, -R125.reuse ;  /* 0x0000007624737223 */ /* 0x180fe2000001087d */
[-CC-:B------:R-:W-:Y:S01]  /*103e0*/  FFMA.FTZ R114, R7, R118.reuse, -R125.reuse ;  /* 0x0000007607727223 */ /* 0x180fe2000001087d */
[-CC-:B------:R-:W-:Y:S01]  /*103f0*/  FFMA.FTZ R111, R28, R118.reuse, -R125.reuse ;  /* 0x000000761c6f7223 */ /* 0x180fe2000001087d */
[-CC-:B------:R-:W-:Y:S01]  /*10400*/  FFMA.FTZ R110, R20, R118.reuse, -R125.reuse ;  /* 0x00000076146e7223 */ /* 0x180fe2000001087d */
[-CC-:B------:R-:W-:Y:S01]  /*10410*/  FFMA.FTZ R33, R10, R118.reuse, -R125.reuse ;  /* 0x000000760a217223 */ /* 0x180fe2000001087d */
[-CC-:B------:R-:W-:Y:S01]  /*10420*/  FFMA.FTZ R0, R8, R118.reuse, -R125.reuse ;  /* 0x0000007608007223 */ /* 0x180fe2000001087d */
[----:B------:R-:W-:Y:S01]  /*10430*/  MUFU.EX2 R115, R115 ;  /* 0x0000007300737308 */ /* 0x000fe20000000800 */
[----:B------:R-:W4:Y:S01]  /*10440*/  LDSM.16.MT88.4 R8, [R143+0xa800] ;  /* 0x00a800008f08783b */ /* 0x000f220000004200 */
[----:B-1----:R-:W-:Y:S01]  /*10450*/  F2FP.BF16.F32.PACK_AB R66, R112, R117 ;  /* 0x000000757042723e */ /* 0x002fe200000010ff */
[-CC-:B------:R-:W-:Y:S01]  /*10460*/  FFMA.FTZ R35, R14, R118.reuse, -R125.reuse ;  /* 0x000000760e237223 */ /* 0x180fe2000001087d */
[----:B------:R-:W1:Y:S01]  /*10470*/  MUFU.EX2 R114, R114 ;  /* 0x0000007200727308 */ /* 0x000e620000000800 */
[-CC-:B------:R-:W-:Y:S01]  /*10480*/  FFMA.FTZ R34, R12, R118.reuse, -R125.reuse ;  /* 0x000000760c227223 */ /* 0x180fe2000001087d */
[----:B------:R-:W-:Y:S01]  /*10490*/  LDSM.16.MT88.4 R20, [R140+0xa000] ;  /* 0x00a000008c14783b */ /* 0x000fe20000004200 */
[----:B---3--:R-:W-:Y:S01]  /*104a0*/  F2FP.BF16.F32.PACK_AB R4, R108, R113 ;  /* 0x000000716c04723e */ /* 0x008fe200000010ff */
[----:B------:R-:W-:Y:S01]  /*104b0*/  MUFU.EX2 R111, R111 ;  /* 0x0000006f006f7308 */ /* 0x000fe20000000800 */
[-CC-:B------:R-:W-:Y:S01]  /*104c0*/  FFMA.FTZ R120, R120, R118.reuse, -R125.reuse ;  /* 0x0000007678787223 */ /* 0x180fe2000001087d */
[----:B------:R-:W3:Y:S01]  /*104d0*/  LDSM.16.MT88.4 R12, [R140+0x8800] ;  /* 0x008800008c0c783b */ /* 0x000ee20000004200 */
[----:B------:R-:W-:Y:S01]  /*104e0*/  FFMA.FTZ R171, R121, R118, -R125 ;  /* 0x0000007679ab7223 */ /* 0x000fe2000001087d */
[----:B------:R-:W5:Y:S01]  /*104f0*/  MUFU.EX2 R110, R110 ;  /* 0x0000006e006e7308 */ /* 0x000f620000000800 */
[----:B------:R-:W-:Y:S01]  /*10500*/  FADD.FTZ R117, R117, R116 ;  /* 0x0000007475757221 */ /* 0x000fe20000010000 */
[----:B------:R-:W-:Y:S02]  /*10510*/  LDSM.16.MT88.4 R28, [R143+0x8800] ;  /* 0x008800008f1c783b */ /* 0x000fe40000004200 */
[----:B------:R-:W-:Y:S01]  /*10520*/  MUFU.EX2 R109, R109 ;  /* 0x0000006d006d7308 */ /* 0x000fe20000000800 */
[----:B------:R-:W-:Y:S01]  /*10530*/  FADD.FTZ R112, R112, R117 ;  /* 0x0000007570707221 */ /* 0x000fe20000010000 */
[----:B-1----:R-:W-:Y:S01]  /*10540*/  F2FP.BF16.F32.PACK_AB R65, R114, R115 ;  /* 0x000000737241723e */ /* 0x002fe200000010ff */
[----:B------:R-:W-:Y:S01]  /*10550*/  FADD.FTZ R114, R115, R114 ;  /* 0x0000007273727221 */ /* 0x000fe20000010000 */
[----:B------:R-:W1:Y:S01]  /*10560*/  MUFU.EX2 R32, R32 ;  /* 0x0000002000207308 */ /* 0x000e620000000800 */
[----:B------:R-:W-:-:S03]  /*10570*/  FADD.FTZ R113, R113, R112 ;  /* 0x0000007071717221 */ /* 0x000fc60000010000 */
[----:B------:R-:W-:Y:S01]  /*10580*/  MUFU.EX2 R35, R35 ;  /* 0x0000002300237308 */ /* 0x000fe20000000800 */
[----:B------:R-:W-:Y:S01]  /*10590*/  FADD.FTZ R108, R108, R113 ;  /* 0x000000716c6c7221 */ /* 0x000fe20000010000 */
[C---:B-----5:R-:W-:Y:S01]  /*105a0*/  F2FP.BF16.F32.PACK_AB R67, R110.reuse, R111 ;  /* 0x0000006f6e43723e */ /* 0x060fe200000010ff */
[----:B------:R-:W-:Y:S01]  /*105b0*/  FADD.FTZ R111, R111, R114 ;  /* 0x000000726f6f7221 */ /* 0x000fe20000010000 */
[----:B------:R-:W5:Y:S03]  /*105c0*/  MUFU.EX2 R34, R34 ;  /* 0x0000002200227308 */ /* 0x000f660000000800 */
[----:B------:R-:W-:Y:S01]  /*105d0*/  FADD.FTZ R110, R110, R111 ;  /* 0x0000006f6e6e7221 */ /* 0x000fe20000010000 */
[----:B------:R-:W-:Y:S01]  /*105e0*/  MUFU.EX2 R33, R33 ;  /* 0x0000002100217308 */ /* 0x000fe20000000800 */
[C---:B--2---:R-:W-:Y:S03]  /*105f0*/  HMMA.16816.F32.BF16 R36, R64.reuse, R40, RZ ;  /* 0x000000284024723c */ /* 0x044fe600000418ff */
[C---:B-1----:R-:W-:Y:S01]  /*10600*/  F2FP.BF16.F32.PACK_AB R6, R32.reuse, R109 ;  /* 0x0000006d2006723e */ /* 0x042fe200000010ff */
[----:B------:R-:W-:Y:S01]  /*10610*/  FADD.FTZ R109, R109, R108 ;  /* 0x0000006c6d6d7221 */ /* 0x000fe20000010000 */
[----:B------:R-:W1:Y:S03]  /*10620*/  MUFU.EX2 R0, R0 ;  /* 0x0000000000007308 */ /* 0x000e660000000800 */
[----:B------:R-:W-:Y:S01]  /*10630*/  FADD.FTZ R109, R32, R109 ;  /* 0x0000006d206d7221 */ /* 0x000fe20000010000 */
[----:B------:R-:W-:Y:S01]  /*10640*/  MUFU.EX2 R120, R120 ;  /* 0x0000007800787308 */ /* 0x000fe20000000800 */
[----:B------:R-:W-:Y:S01]  /*10650*/  HMMA.16816.F32.BF16 R40, R64, R42, RZ ;  /* 0x0000002a4028723c */ /* 0x000fe200000418ff */
[C---:B-----5:R-:W-:Y:S01]  /*10660*/  F2FP.BF16.F32.PACK_AB R5, R34.reuse, R35 ;  /* 0x000000232205723e */ /* 0x060fe200000010ff */
[----:B------:R-:W-:Y:S01]  /*10670*/  FADD.FTZ R35, R35, R110 ;  /* 0x0000006e23237221 */ /* 0x000fe20000010000 */
[----:B------:R-:W-:Y:S03]  /*10680*/  MUFU.EX2 R171, R171 ;  /* 0x000000ab00ab7308 */ /* 0x000fe60000000800 */
[----:B------:R-:W-:-:S02]  /*10690*/  FADD.FTZ R34, R34, R35 ;  /* 0x0000002322227221 */ /* 0x000fc40000010000 */
[----:B------:R-:W-:Y:S01]  /*106a0*/  HMMA.16816.F32.BF16 R72, R64, R68, RZ ;  /* 0x000000444048723c */ /* 0x000fe200000418ff */
[----:B-1----:R-:W-:Y:S01]  /*106b0*/  F2FP.BF16.F32.PACK_AB R7, R0, R33 ;  /* 0x000000210007723e */ /* 0x002fe200000010ff */
[----:B------:R-:W-:-:S04]  /*106c0*/  FADD.FTZ R33, R33, R34 ;  /* 0x0000002221217221 */ /* 0x000fc80000010000 */
[----:B------:R-:W-:Y:S02]  /*106d0*/  FADD.FTZ R0, R0, R33 ;  /* 0x0000002100007221 */ /* 0x000fe40000010000 */
[----:B------:R-:W-:Y:S08]  /*106e0*/  HMMA.16816.F32.BF16 R68, R64, R70, RZ ;  /* 0x000000464044723c */ /* 0x000ff000000418ff */
[C---:B----4-:R-:W-:Y:S08]  /*106f0*/  HMMA.16816.F32.BF16 R36, R4.reuse, R8, R36 ;  /* 0x000000080424723c */ /* 0x050ff00000041824 */
[----:B------:R-:W-:Y:S01]  /*10700*/  HMMA.16816.F32.BF16 R40, R4, R10, R40 ;  /* 0x0000000a0428723c */ /* 0x000fe20000041828 */
[----:B------:R-:W1:Y:S07]  /*10710*/  LDSM.16.MT88.4 R8, [R140+0xa800] ;  /* 0x00a800008c08783b */ /* 0x000e6e0000004200 */
[C---:B------:R-:W-:Y:S08]  /*10720*/  HMMA.16816.F32.BF16 R80, R64.reuse, R76, RZ ;  /* 0x0000004c4050723c */ /* 0x040ff000000418ff */
[----:B------:R-:W-:Y:S08]  /*10730*/  HMMA.16816.F32.BF16 R76, R64, R78, RZ ;  /* 0x0000004e404c723c */ /* 0x000ff000000418ff */
[C---:B---3--:R-:W-:Y:S08]  /*10740*/  HMMA.16816.F32.BF16 R72, R4.reuse, R12, R72 ;  /* 0x0000000c0448723c */ /* 0x048ff00000041848 */
[----:B------:R-:W-:Y:S01]  /*10750*/  HMMA.16816.F32.BF16 R68, R4, R14, R68 ;  /* 0x0000000e0444723c */ /* 0x000fe20000041844 */
[----:B------:R-:W2:Y:S07]  /*10760*/  LDSM.16.MT88.4 R12, [R141+0xa800] ;  /* 0x00a800008d0c783b */ /* 0x000eae0000004200 */
        /* <DEDUP_REMOVED lines=26> */
[C---:B------:R-:W-:Y:S03]  /*10910*/  HMMA.16816.F32.BF16 R88, R4.reuse, R24, R88 ;  /* 0x000000180458723c */ /* 0x040fe60000041858 */
[-C--:B------:R-:W-:Y:S01]  /*10920*/  FFMA.FTZ R24, R178, R118.reuse, -R151 ;  /* 0x00000076b2187223 */ /* 0x080fe20000010897 */
[-C--:B------:R-:W-:Y:S01]  /*10930*/  FFMA.FTZ R25, R128, R118.reuse, -R125 ;  /* 0x0000007680197223 */ /* 0x080fe2000001087d */
[----:B------:R-:W-:Y:S04]  /*10940*/  MUFU.EX2 R30, R30 ;  /* 0x0000001e001e7308 */ /* 0x000fe80000000800 */
[----:B------:R-:W4:Y:S01]  /*10950*/  MUFU.EX2 R24, R24 ;  /* 0x0000001800187308 */ /* 0x000f220000000800 */
[----:B------:R-:W-:Y:S03]  /*10960*/  HMMA.16816.F32.BF16 R84, R4, R26, R84 ;  /* 0x0000001a0454723c */ /* 0x000fe60000041854 */
[-C--:B------:R-:W-:Y:S01]  /*10970*/  FFMA.FTZ R27, R172, R118.reuse, -R151 ;  /* 0x00000076ac1b7223 */ /* 0x080fe20000010897 */
[-C--:B------:R-:W-:Y:S01]  /*10980*/  FFMA.FTZ R26, R130, R118.reuse, -R125 ;  /* 0x00000076821a7223 */ /* 0x080fe2000001087d */
[----:B------:R-:W-:Y:S01]  /*10990*/  MUFU.EX2 R25, R25 ;  /* 0x0000001900197308 */ /* 0x000fe20000000800 */
[-C--:B------:R-:W-:Y:S01]  /*109a0*/  FFMA.FTZ R172, R127, R118.reuse, -R151 ;  /* 0x000000767fac7223 */ /* 0x080fe20000010897 */
[----:B------:R-:W-:-:S02]  /*109b0*/  FFMA.FTZ R127, R123, R118, -R125 ;  /* 0x000000767b7f7223 */ /* 0x000fc4000001087d */
[----:B------:R-:W5:Y:S01]  /*109c0*/  MUFU.EX2 R27, R27 ;  /* 0x0000001b001b7308 */ /* 0x000f620000000800 */
[C---:B--2---:R-:W-:Y:S03]  /*109d0*/  HMMA.16816.F32.BF16 R52, R4.reuse, R12, R52 ;  /* 0x0000000c0434723c */ /* 0x044fe60000041834 */
[----:B------:R-:W2:Y:S04]  /*109e0*/  MUFU.EX2 R26, R26 ;  /* 0x0000001a001a7308 */ /* 0x000ea80000000800 */
[----:B------:R-:W-:Y:S01]  /*109f0*/  MUFU.EX2 R123, R129 ;  /* 0x00000081007b7308 */ /* 0x000fe20000000800 */
[C---:B------:R-:W-:Y:S01]  /*10a00*/  HMMA.16816.F32.BF16 R56, R4.reuse, R14, R56 ;  /* 0x0000000e0438723c */ /* 0x040fe20000041838 */
[----:B------:R-:W1:Y:S02]  /*10a10*/  LDSM.16.MT88.4 R12, [R143+0x9000] ;  /* 0x009000008f0c783b */ /* 0x000e640000004200 */
[----:B------:R-:W-:Y:S05]  /*10a20*/  MUFU.EX2 R172, R172 ;  /* 0x000000ac00ac7308 */ /* 0x000fea0000000800 */
[C---:B---3--:R-:W-:Y:S08]  /*10a30*/  HMMA.16816.F32.BF16 R44, R4.reuse, R16, R44 ;  /* 0x00000010042c723c */ /* 0x048ff0000004182c */
[----:B------:R-:W-:Y:S03]  /*10a40*/  HMMA.16816.F32.BF16 R48, R4, R18, R48 ;  /* 0x000000120430723c */ /* 0x000fe60000041830 */
[----:B----4-:R-:W-:Y:S01]  /*10a50*/  F2FP.BF16.F32.PACK_AB R4, R31, R24 ;  /* 0x000000181f04723e */ /* 0x010fe200000010ff */
[----:B------:R-:W3:Y:S01]  /*10a60*/  LDSM.16.MT88.4 R16, [R141+0x9000] ;  /* 0x009000008d10783b */ /* 0x000ee20000004200 */
[----:B-----5:R-:W-:Y:S01]  /*10a70*/  F2FP.BF16.F32.PACK_AB R6, R27, R30 ;  /* 0x0000001e1b06723e */ /* 0x020fe200000010ff */
[----:B------:R-:W-:Y:S01]  /*10a80*/  FADD.FTZ R24, R24, R109 ;  /* 0x0000006d18187221 */ /* 0x000fe20000010000 */
[----:B------:R-:W-:-:S02]  /*10a90*/  F2FP.BF16.F32.PACK_AB R5, R28, R29 ;  /* 0x0000001d1c05723e */ /* 0x000fc400000010ff */
[----:B--2---:R-:W-:Y:S01]  /*10aa0*/  F2FP.BF16.F32.PACK_AB R7, R25, R26 ;  /* 0x0000001a1907723e */ /* 0x004fe200000010ff */
[----:B------:R-:W-:-:S04]  /*10ab0*/  FADD.FTZ R31, R31, R24 ;  /* 0x000000181f1f7221 */ /* 0x000fc80000010000 */
[----:B------:R-:W-:Y:S02]  /*10ac0*/  FADD.FTZ R30, R30, R31 ;  /* 0x0000001f1e1e7221 */ /* 0x000fe40000010000 */
[----:B-1----:R-:W-:Y:S03]  /*10ad0*/  HMMA.16816.F32.BF16 R88, R4, R8, R88 ;  /* 0x000000080458723c */ /* 0x002fe60000041858 */
        /* <DEDUP_REMOVED lines=15> */
[----:B---3--:R-:W-:Y:S03]  /*10bd0*/  HMMA.16816.F32.BF16 R44, R4, R16, R44 ;  /* 0x00000010042c723c */ /* 0x008fe6000004182c */
[----:B------:R-:W-:-:S02]  /*10be0*/  FFMA.FTZ R16, R122, R118, -R125 ;  /* 0x000000767a107223 */ /* 0x000fc4000001087d */
[----:B------:R-:W-:Y:S04]  /*10bf0*/  MUFU.EX2 R125, R131 ;  /* 0x00000083007d7308 */ /* 0x000fe80000000800 */
[----:B------:R-:W3:Y:S01]  /*10c00*/  MUFU.EX2 R122, R126 ;  /* 0x0000007e007a7308 */ /* 0x000ee20000000800 */
[C---:B------:R-:W-:Y:S03]  /*10c10*/  HMMA.16816.F32.BF16 R48, R4.reuse, R18, R48 ;  /* 0x000000120430723c */ /* 0x040fe60000041830 */
[----:B------:R4:W5:Y:S04]  /*10c20*/  MUFU.EX2 R121, R16 ;  /* 0x0000001000797308 */ /* 0x0009680000000800 */
[----:B------:R-:W5:Y:S01]  /*10c30*/  MUFU.EX2 R118, R127 ;  /* 0x0000007f00767308 */ /* 0x000f620000000800 */
[C---:B-1----:R-:W-:Y:S08]  /*10c40*/  HMMA.16816.F32.BF16 R52, R4.reuse, R8, R52 ;  /* 0x000000080434723c */ /* 0x042ff00000041834 */
[C---:B------:R-:W-:Y:S01]  /*10c50*/  HMMA.16816.F32.BF16 R56, R4.reuse, R10, R56 ;  /* 0x0000000a0438723c */ /* 0x040fe20000041838 */
[----:B------:R-:W1:Y:S04]  /*10c60*/  LDSM.16.MT88.4 R8, [R143+0x9800] ;  /* 0x009800008f08783b */ /* 0x000e680000004200 */
[----:B----4-:R-:W-:Y:S03]  /*10c70*/  LDSM.16.MT88.4 R16, [R141+0x9800] ;  /* 0x009800008d10783b */ /* 0x010fe60000004200 */
[C---:B--2---:R-:W-:Y:S08]  /*10c80*/  HMMA.16816.F32.BF16 R60, R4.reuse, R12, R60 ;  /* 0x0000000c043c723c */ /* 0x044ff0000004183c */
[----:B------:R-:W-:Y:S01]  /*10c90*/  HMMA.16816.F32.BF16 R64, R4, R14, R64 ;  /* 0x0000000e0440723c */ /* 0x000fe20000041840 */
[----:B------:R-:W2:Y:S02]  /*10ca0*/  LDSM.16.MT88.4 R12, [R140+0x9800] ;  /* 0x009800008c0c783b */ /* 0x000ea40000004200 */
[----:B---3--:R-:W-:Y:S01]  /*10cb0*/  F2FP.BF16.F32.PACK_AB R4, R122, R125 ;  /* 0x0000007d7a04723e */ /* 0x008fe200000010ff */
[----:B------:R-:W-:Y:S01]  /*10cc0*/  FADD.FTZ R125, R125, R30 ;  /* 0x0000001e7d7d7221 */ /* 0x000fe20000010000 */
[----:B------:R-:W-:-:S02]  /*10cd0*/  F2FP.BF16.F32.PACK_AB R6, R172, R123 ;  /* 0x0000007bac06723e */ /* 0x000fc400000010ff */
[----:B-----5:R-:W-:Y:S01]  /*10ce0*/  F2FP.BF16.F32.PACK_AB R5, R120, R121 ;  /* 0x000000797805723e */ /* 0x020fe200000010ff */
[----:B------:R-:W-:Y:S01]  /*10cf0*/  FADD.FTZ R122, R122, R125 ;  /* 0x0000007d7a7a7221 */ /* 0x000fe20000010000 */
[----:B------:R-:W-:-:S03]  /*10d00*/  F2FP.BF16.F32.PACK_AB R7, R171, R118 ;  /* 0x00000076ab07723e */ /* 0x000fc600000010ff */
[----:B------:R-:W-:-:S04]  /*10d10*/  FADD.FTZ R123, R123, R122 ;  /* 0x0000007a7b7b7221 */ /* 0x000fc80000010000 */
[----:B------:R-:W-:Y:S03]  /*10d20*/  HMMA.16816.F32.BF16 R88, R4, R20, R88 ;  /* 0x000000140458723c */ /* 0x000fe60000041858 */
[----:B------:R-:W-:-:S05]  /*10d30*/  FADD.FTZ R172, R172, R123 ;  /* 0x0000007bacac7221 */ /* 0x000fca0000010000 */
[C---:B------:R-:W-:Y:S08]  /*10d40*/  HMMA.16816.F32.BF16 R84, R4.reuse, R22, R84 ;  /* 0x000000160454723c */ /* 0x040ff00000041854 */
        /* <DEDUP_REMOVED lines=12> */
[----:B--2---:R-:W-:Y:S03]  /*10e10*/  HMMA.16816.F32.BF16 R52, R4, R12, R52 ;  /* 0x0000000c0434723c */ /* 0x004fe60000041834 */
[----:B------:R-:W-:-:S04]  /*10e20*/  FADD.FTZ R13, R29, R0 ;  /* 0x000000001d0d7221 */ /* 0x000fc80000010000 */
[----:B------:R-:W-:Y:S01]  /*10e30*/  FADD.FTZ R13, R28, R13 ;  /* 0x0000000d1c0d7221 */ /* 0x000fe20000010000 */
[----:B------:R-:W-:Y:S03]  /*10e40*/  HMMA.16816.F32.BF16 R56, R4, R14, R56 ;  /* 0x0000000e0438723c */ /* 0x000fe60000041838 */
        /* <DEDUP_REMOVED lines=84> */
.L_x_11131:
        /* <DEDUP_REMOVED lines=8> */
.L_x_11132:
[----:B------:R-:W-:Y:S05]  /*11410*/  BSYNC.RECONVERGENT B0 ;  /* 0x0000000000007941 */ /* 0x000fea0003800200 */
.L_x_11130:
        /* <DEDUP_REMOVED lines=149> */
[----:B------:R-:W2:Y:S02]  /*11d70*/  LDSM.16.M88.4 R108, [R132+0x7800] ;  /* 0x00780000846c783b */ /* 0x000ea40000000200 */
[----:B------:R-:W-:Y:S01]  /*11d80*/  ISETP.GT.AND P3, PT, R105, R148, PT ;  /* 0x000000946900720c */ /* 0x000fe20003f64270 */
[----:B------:R-:W-:-:S04]  /*11d90*/  DEPBAR.LE SB0, 0x0 ;  /* 0x000080000000791a */ /* 0x000fc80000000000 */
[C---:B-1----:R-:W-:Y:S08]  /*11da0*/  HMMA.16816.F32.BF16 R32, R120.reuse, R116, R32 ;  /* 0x000000747820723c */ /* 0x042ff00000041820 */
[C---:B------:R-:W-:Y:S08]  /*11db0*/  HMMA.16816.F32.BF16 R28, R120.reuse, R118, R28 ;  /* 0x00000076781c723c */ /* 0x040ff0000004181c */
[C---:B---3--:R-:W-:Y:S08]  /*11dc0*/  HMMA.16816.F32.BF16 R24, R120.reuse, R112, R24 ;  /* 0x000000707818723c */ /* 0x048ff00000041818 */
[C---:B------:R-:W-:Y:S08]  /*11dd0*/  HMMA.16816.F32.BF16 R20, R120.reuse, R114, R20 ;  /* 0x000000727814723c */ /* 0x040ff00000041814 */
        /* <DEDUP_REMOVED lines=71> */
[----:B------:R-:W1:Y:S01]  /*12250*/  LD.E R115, desc[UR4][R102.64+0x170] ;  /* 0x0001700466737980 */ /* 0x000e62000c101900 */
[----:B------:R-:W-:Y:S01]  /*12260*/  IADD3 R111, PT, PT, R101, -0x1, RZ ;  /* 0xffffffff656f7810 */ /* 0x000fe20007ffe0ff */
[----:B------:R-:W-:Y:S01]  /*12270*/  IMAD.SHL.U32 R114, R105, 0x40, RZ ;  /* 0x0000004069727824 */ /* 0x000fe200078e00ff */
[----:B------:R-:W-:Y:S01]  /*12280*/  MOV R112, RZ ;  /* 0x000000ff00707202 */ /* 0x000fe20000000f00 */
[----:B------:R-:W2:Y:S02]  /*12290*/  LD.E.64 R118, desc[UR4][R102.64+0x20] ;  /* 0x0000200466767980 */ /* 0x000ea4000c101b00 */
[----:B------:R-:W-:Y:S01]  /*122a0*/  IMAD.SHL.U32 R111, R111, 0x40, RZ ;  /* 0x000000406f6f7824 */ /* 0x000fe200078e00ff */
[----:B------:R-:W-:-:S03]  /*122b0*/  IABS R15, R114 ;  /* 0x00000072000f7213 */ /* 0x000fc60000000000 */
[----:B------:R-:W-:Y:S01]  /*122c0*/  VIADD R111, R111, 0xffffff80 ;  /* 0xffffff806f6f7836 */ /* 0x000fe20000000000 */
[-C--:B-1----:R-:W-:Y:S02]  /*122d0*/  IABS R17, R115.reuse ;  /* 0x0000007300117213 */ /* 0x082fe40000000000 */
[----:B------:R-:W-:Y:S02]  /*122e0*/  LOP3.LUT R114, R114, R115, RZ, 0x3c, !PT ;  /* 0x0000007372727212 */ /* 0x000fe400078e3cff */
[----:B------:R-:W1:Y:S08]  /*122f0*/  I2F.RP R13, R17 ;  /* 0x00000011000d7306 */ /* 0x000e700000209400 */
[----:B-1----:R-:W1:Y:S02]  /*12300*/  MUFU.RCP R113, R13 ;  /* 0x0000000d00717308 */ /* 0x002e640000001000 */
[----:B-1----:R-:W-:Y:S01]  /*12310*/  VIADD R113, R113, 0xffffffe ;  /* 0x0ffffffe71717836 */ /* 0x002fe20000000000 */
[----:B------:R-:W-:-:S02]  /*12320*/  IABS R13, R111 ;  /* 0x0000006f000d7213 */ /* 0x000fc40000000000 */
[----:B------:R-:W-:-:S03]  /*12330*/  LOP3.LUT R111, R111, R115, RZ, 0x3c, !PT ;  /* 0x000000736f6f7212 */ /* 0x000fc600078e3cff */
[----:B------:R-:W1:Y:S01]  /*12340*/  F2I.FTZ.U32.TRUNC.NTZ R113, R113 ;  /* 0x0000007100717305 */ /* 0x000e62000021f000 */
[----:B------:R-:W-:Y:S01]  /*12350*/  ISETP.GE.AND P2, PT, R111, RZ, PT ;  /* 0x000000ff6f00720c */ /* 0x000fe20003f46270 */
[----:B-1----:R-:W-:-:S04]  /*12360*/  IMAD.MOV R116, RZ, RZ, -R113 ;  /* 0x000000ffff747224 */ /* 0x002fc800078e0a71 */
[----:B------:R-:W-:-:S04]  /*12370*/  IMAD R116, R116, R17, RZ ;  /* 0x0000001174747224 */ /* 0x000fc800078e02ff */
[----:B------:R-:W-:Y:S01]  /*12380*/  IMAD.HI.U32 R116, R113, R116, R112 ;  /* 0x0000007471747227 */ /* 0x000fe200078e0070 */
[----:B------:R-:W-:-:S05]  /*12390*/  IABS R112, R115 ;  /* 0x0000007300707213 */ /* 0x000fca0000000000 */
[----:B------:R-:W-:Y:S02]  /*123a0*/  IMAD.MOV R112, RZ, RZ, -R112 ;  /* 0x000000ffff707224 */ /* 0x000fe400078e0a70 */
[----:B------:R-:W-:-:S04]  /*123b0*/  IMAD.HI.U32 R19, R116, R13, RZ ;  /* 0x0000000d74137227 */ /* 0x000fc800078e00ff */
[----:B------:R-:W-:-:S04]  /*123c0*/  IMAD.HI.U32 R113, R116, R15, RZ ;  /* 0x0000000f74717227 */ /* 0x000fc800078e00ff */
        /* <DEDUP_REMOVED lines=13> */
[----:B------:R-:W-:-:S07]  /*124a0*/  ISETP.NE.AND P4, PT, R115, RZ, PT ;  /* 0x000000ff7300720c */ /* 0x000fce0003f85270 */
[----:B------:R-:W-:Y:S02]  /*124b0*/  @P5 IADD3 R19, PT, PT, R19, 0x1, RZ ;  /* 0x0000000113135810 */ /* 0x000fe40007ffe0ff */
[----:B------:R-:W-:Y:S02]  /*124c0*/  @P6 VIADD R113, R113, 0x1 ;  /* 0x0000000171716836 */ /* 0x000fe40000000000 */
[----:B------:R-:W-:Y:S02]  /*124d0*/  @!P2 IADD3 R19, PT, PT, -R19, RZ, RZ ;  /* 0x000000ff1313a210 */ /* 0x000fe40007ffe1ff */
[----:B------:R-:W-:Y:S02]  /*124e0*/  @!P3 IMAD.MOV R113, RZ, RZ, -R113 ;  /* 0x000000ffff71b224 */ /* 0x000fe400078e0a71 */
[----:B------:R-:W-:-:S03]  /*124f0*/  SEL R17, R15, R19, !P4 ;  /* 0x000000130f117207 */ /* 0x000fc60006000000 */
[----:B------:R-:W-:Y:S02]  /*12500*/  SEL R15, R15, R113, !P4 ;  /* 0x000000710f0f7207 */ /* 0x000fe40006000000 */
[----:B------:R-:W-:-:S04]  /*12510*/  IMAD.WIDE R122, R17, 0x4, R160 ;  /* 0x00000004117a7825 */ /* 0x000fc800078e02a0 */
[C---:B------:R-:W-:Y:S01]  /*12520*/  IMAD.WIDE R120, R15.reuse, 0x4, R160 ;  /* 0x000000040f787825 */ /* 0x040fe200078e02a0 */
[----:B------:R-:W4:Y:S04]  /*12530*/  LD.E R112, desc[UR4][R122.64] ;  /* 0x000000047a707980 */ /* 0x000f28000c101900 */
[----:B------:R-:W4:Y:S01]  /*12540*/  LD.E R13, desc[UR4][R120.64] ;  /* 0x00000004780d7980 */ /* 0x000f22000c101900 */
[----:B------:R-:W-:-:S05]  /*12550*/  IADD3 R114, PT, PT, R15, -R17, RZ ;  /* 0x800000110f727210 */ /* 0x000fca0007ffe0ff */
[----:B------:R-:W-:-:S05]  /*12560*/  IMAD R115, R115, R114, -0x40 ;  /* 0xffffffc073737424 */ /* 0x000fca00078e0272 */
[----:B------:R-:W-:Y:S01]  /*12570*/  SHF.R.S32.HI R114, RZ, 0x1f, R115 ;  /* 0x0000001fff727819 */ /* 0x000fe20000011473 */
[----:B---3--:R-:W-:-:S04]  /*12580*/  IMAD R15, R117, R115, RZ ;  /* 0x00000073750f7224 */ /* 0x008fc800078e02ff */
[C---:B------:R-:W-:Y:S02]  /*12590*/  IMAD R15, R116.reuse, R114, R15 ;  /* 0x00000072740f7224 */ /* 0x040fe400078e020f */
[----:B------:R-:W-:-:S04]  /*125a0*/  IMAD.WIDE.U32 R116, R116, R115, RZ ;  /* 0x0000007374747225 */ /* 0x000fc800078e00ff */
[----:B------:R-:W-:Y:S01]  /*125b0*/  IMAD.IADD R113, R117, 0x1, R15 ;  /* 0x0000000175717824 */ /* 0x000fe200078e020f */
[----:B----4-:R-:W-:Y:S01]  /*125c0*/  IADD3 R17, PT, PT, R112, -R13, RZ ;  /* 0x8000000d70117210 */ /* 0x010fe20007ffe0ff */
[----:B------:R-:W-:-:S03]  /*125d0*/  IMAD.MOV.U32 R112, RZ, RZ, R116 ;  /* 0x000000ffff707224 */ /* 0x000fc600078e0074 */
        /* <DEDUP_REMOVED lines=8> */
.L_x_11136:
        /* <DEDUP_REMOVED lines=8> */
.L_x_11137:
[----:B------:R-:W-:Y:S05]  /*126e0*/  BSYNC.RECONVERGENT B0 ;  /* 0x0000000000007941 */ /* 0x000fea0003800200 */
.L_x_11135:
        /* <DEDUP_REMOVED lines=51> */
.L_x_11134:
[----:B------:R-:W-:Y:S05]  /*12a20*/  BSYNC.RECONVERGENT B1 ;  /* 0x0000000000017941 */ /* 0x000fea0003800200 */
.L_x_11133:
[----:B------:R-:W3:Y:S01]  /*12a30*/  LD.E R111, desc[UR4][R102.64+0xdc] ;  /* 0x0000dc04666f7980 */ /* 0x000ee2000c101900 */
[----:B--2---:R-:W-:-:S04]  /*12a40*/  IMAD R104, R101, 0x40, R124 ;  /* 0x0000004065687824 */ /* 0x004fc800078e027c */
[C---:B------:R-:W-:Y:S02]  /*12a50*/  VIADD R15, R104.reuse, 0xffffff80 ;  /* 0xffffff80680f7836 */ /* 0x040fe40000000000 */
[C---:B-1----:R-:W-:Y:S02]  /*12a60*/  VIADD R13, R104.reuse, 0xffffff81 ;  /* 0xffffff81680d7836 */ /* 0x042fe40000000000 */
[----:B------:R-:W-:Y:S01]  /*12a70*/  VIADD R17, R104, 0xffffff89 ;  /* 0xffffff8968117836 */ /* 0x000fe20000000000 */
[C---:B------:R-:W-:Y:S02]  /*12a80*/  ISETP.GE.AND P0, PT, R15.reuse, R165, PT ;  /* 0x000000a50f00720c */ /* 0x040fe40003f06270 */
[----:B------:R-:W-:Y:S02]  /*12a90*/  ISETP.GE.AND P3, PT, R15, R163, PT ;  /* 0x000000a30f00720c */ /* 0x000fe40003f66270 */
[----:B------:R-:W-:Y:S01]  /*12aa0*/  FSEL R19, R8, -INF , P0 ;  /* 0xff80000008137808 */ /* 0x000fe20000000000 */
[----:B------:R-:W-:Y:S01]  /*12ab0*/  VIADD R8, R104, 0xffffff88 ;  /* 0xffffff8868087836 */ /* 0x000fe20000000000 */
[----:B------:R-:W-:-:S02]  /*12ac0*/  ISETP.GE.AND P1, PT, R13, R165, PT ;  /* 0x000000a50d00720c */ /* 0x000fc40003f26270 */
[----:B------:R-:W-:Y:S02]  /*12ad0*/  ISETP.GE.AND P2, PT, R13, R163, PT ;  /* 0x000000a30d00720c */ /* 0x000fe40003f46270 */
[C---:B------:R-:W-:Y:S02]  /*12ae0*/  ISETP.GE.AND P6, PT, R15.reuse, R164, PT ;  /* 0x000000a40f00720c */ /* 0x040fe40003fc6270 */
[-C--:B------:R-:W-:Y:S02]  /*12af0*/  ISETP.GE.AND P5, PT, R15, R162.reuse, PT ;  /* 0x000000a20f00720c */ /* 0x080fe40003fa6270 */
[----:B------:R-:W-:Y:S02]  /*12b00*/  FSEL R10, R10, -INF , P3 ;  /* 0xff8000000a0a7808 */ /* 0x000fe40001800000 */
[----:B------:R-:W-:Y:S02]  /*12b10*/  FSEL R9, R9, -INF , P1 ;  /* 0xff80000009097808 */ /* 0x000fe40000800000 */
[----:B------:R-:W-:-:S02]  /*12b20*/  ISETP.GE.AND P0, PT, R13, R162, PT ;  /* 0x000000a20d00720c */ /* 0x000fc40003f06270 */
[C---:B------:R-:W-:Y:S02]  /*12b30*/  ISETP.GE.AND P1, PT, R8.reuse, R163, PT ;  /* 0x000000a30800720c */ /* 0x040fe40003f26270 */
[----:B------:R-:W-:Y:S02]  /*12b40*/  FSEL R11, R11, -INF , P2 ;  /* 0xff8000000b0b7808 */ /* 0x000fe40001000000 */
[-C--:B------:R-:W-:Y:S02]  /*12b50*/  ISETP.GE.AND P4, PT, R13, R164.reuse, PT ;  /* 0x000000a40d00720c */ /* 0x080fe40003f86270 */
[----:B------:R-:W-:Y:S02]  /*12b60*/  ISETP.GE.AND P3, PT, R8, R165, PT ;  /* 0x000000a50800720c */ /* 0x000fe40003f66270 */
[----:B------:R-:W-:Y:S02]  /*12b70*/  FSEL R19, R19, -INF , !P6 ;  /* 0xff80000013137808 */ /* 0x000fe40007000000 */
[----:B------:R-:W-:Y:S01]  /*12b80*/  FSEL R15, R10, -INF , !P5 ;  /* 0xff8000000a0f7808 */ /* 0x000fe20006800000 */
[----:B------:R-:W-:Y:S01]  /*12b90*/  VIADD R10, R104, 0xffffff90 ;  /* 0xffffff90680a7836 */ /* 0x000fe20000000000 */
[----:B------:R-:W-:-:S02]  /*12ba0*/  ISETP.GE.AND P6, PT, R8, R164, PT ;  /* 0x000000a40800720c */ /* 0x000fc40003fc6270 */
[----:B------:R-:W-:Y:S02]  /*12bb0*/  ISETP.GE.AND P5, PT, R8, R162, PT ;  /* 0x000000a20800720c */ /* 0x000fe40003fa6270 */
[----:B------:R-:W-:Y:S02]  /*12bc0*/  ISETP.GE.AND P2, PT, R17, R165, PT ;  /* 0x000000a51100720c */ /* 0x000fe40003f46270 */
[----:B------:R-:W-:Y:S02]  /*12bd0*/  FSEL R13, R11, -INF , !P0 ;  /* 0xff8000000b0d7808 */ /* 0x000fe40004000000 */
[----:B------:R-:W-:Y:S02]  /*12be0*/  FSEL R6, R6, -INF , P1 ;  /* 0xff80000006067808 */ /* 0x000fe40000800000 */
[----:B------:R-:W-:Y:S02]  /*12bf0*/  FSEL R8, R9, -INF , !P4 ;  /* 0xff80000009087808 */ /* 0x000fe40006000000 */
[----:B------:R-:W-:-:S02]  /*12c00*/  ISETP.GE.AND P0, PT, R17, R163, PT ;  /* 0x000000a31100720c */ /* 0x000fc40003f06270 */
[----:B------:R-:W-:Y:S01]  /*12c10*/  FSEL R9, R4, -INF , P3 ;  /* 0xff80000004097808 */ /* 0x000fe20001800000 */
[----:B------:R-:W-:Y:S01]  /*12c20*/  VIADD R4, R104, 0xffffff91 ;  /* 0xffffff9168047836 */ /* 0x000fe20000000000 */
[C---:B------:R-:W-:Y:S02]  /*12c30*/  ISETP.GE.AND P4, PT, R17.reuse, R164, PT ;  /* 0x000000a41100720c */ /* 0x040fe40003f86270 */
[----:B------:R-:W-:Y:S02]  /*12c40*/  ISETP.GE.AND P3, PT, R17, R162, PT ;  /* 0x000000a21100720c */ /* 0x000fe40003f66270 */
[----:B------:R-:W-:Y:S02]  /*12c50*/  FSEL R5, R5, -INF , P2 ;  /* 0xff80000005057808 */ /* 0x000fe40001000000 */
[----:B------:R-:W-:Y:S02]  /*12c60*/  FSEL R17, R6, -INF , !P5 ;  /* 0xff80000006117808 */ /* 0x000fe40006800000 */
[----:B------:R-:W-:-:S02]  /*12c70*/  FSEL R6, R7, -INF , P0 ;  /* 0xff80000007067808 */ /* 0x000fc40000000000 */
[----:B------:R-:W-:Y:S02]  /*12c80*/  FSEL R7, R5, -INF , !P4 ;  /* 0xff80000005077808 */ /* 0x000fe40006000000 */
[C---:B------:R-:W-:Y:S02]  /*12c90*/  ISETP.GE.AND P1, PT, R10.reuse, R165, PT ;  /* 0x000000a50a00720c */ /* 0x040fe40003f26270 */
[----:B------:R-:W-:Y:S02]  /*12ca0*/  ISETP.GE.AND P2, PT, R10, R163, PT ;  /* 0x000000a30a00720c */ /* 0x000fe40003f46270 */
[----:B------:R-:W-:Y:S01]  /*12cb0*/  FSEL R5, R6, -INF , !P3 ;  /* 0xff80000006057808 */ /* 0x000fe20005800000 */
[----:B------:R-:W-:Y:S01]  /*12cc0*/  VIADD R6, R104, 0xffffff98 ;  /* 0xffffff9868067836 */ /* 0x000fe20000000000 */
[C---:B------:R-:W-:Y:S02]  /*12cd0*/  ISETP.GE.AND P0, PT, R4.reuse, R165, PT ;  /* 0x000000a50400720c */ /* 0x040fe40003f06270 */
[----:B------:R-:W-:-:S02]  /*12ce0*/  ISETP.GE.AND P3, PT, R4, R163, PT ;  /* 0x000000a30400720c */ /* 0x000fc40003f66270 */
        /* <DEDUP_REMOVED lines=92> */
[----:B------:R-:W-:Y:S02]  /*132b0*/  FSEL R12, R12, -INF , P2 ;  /* 0xff8000000c0c7808 */ /* 0x000fe40001000000 */
[----:B------:R-:W-:Y:S02]  /*132c0*/  FMNMX3.FTZ R6, R6, R17, R5, !PT ;  /* 0x0000001106067276 */ /* 0x000fe40007810005 */
[----:B------:R-:W-:-:S02]  /*132d0*/  ISETP.GE.AND P2, PT, R104, R165, PT ;  /* 0x000000a56800720c */ /* 0x000fc40003f46270 */
[----:B------:R-:W-:Y:S02]  /*132e0*/  FMNMX3.FTZ R6, R6, R193, R169, !PT ;  /* 0x000000c106067276 */ /* 0x000fe400078100a9 */
[----:B------:R-:W-:Y:S02]  /*132f0*/  FMNMX3.FTZ R4, R4, R195, R151, !PT ;  /* 0x000000c304047276 */ /* 0x000fe40007810097 */
[----:B------:R-:W-:Y:S02]  /*13300*/  FMNMX3.FTZ R6, R6, R191, R131, !PT ;  /* 0x000000bf06067276 */ /* 0x000fe40007810083 */
[----:B------:R-:W-:Y:S02]  /*13310*/  FSEL R14, R14, -INF , P0 ;  /* 0xff8000000e0e7808 */ /* 0x000fe40000000000 */
        /* <DEDUP_REMOVED lines=8> */
[----:B------:R-:W-:Y:S02]  /*133a0*/  FSEL R0, R0, -INF , P2 ;  /* 0xff80000000007808 */ /* 0x000fe40001000000 */
[----:B------:R-:W-:Y:S02]  /*133b0*/  FSEL R117, R27, -INF , !P4 ;  /* 0xff8000001b757808 */ /* 0x000fe40006000000 */
[----:B------:R-:W-:Y:S01]  /*133c0*/  FSEL R118, R18, -INF , !P3 ;  /* 0xff80000012767808 */ /* 0x000fe20005800000 */
[----:B------:R-:W-:Y:S01]  /*133d0*/  LDSM.16.MT88.4 R24, [R141+0x8000] ;  /* 0x008000008d18783b */ /* 0x000fe20000004200 */
[----:B------:R-:W-:Y:S02]  /*133e0*/  FMNMX3.FTZ R6, R6, R177, R175, !PT ;  /* 0x000000b106067276 */ /* 0x000fe400078100af */
[----:B------:R-:W-:Y:S02]  /*133f0*/  FMNMX3.FTZ R4, R4, R185, R183, !PT ;  /* 0x000000b904047276 */ /* 0x000fe400078100b7 */
[----:B------:R-:W-:-:S02]  /*13400*/  FSEL R116, R14, -INF , !P1 ;  /* 0xff8000000e747808 */ /* 0x000fc40004800000 */
[----:B------:R-:W-:Y:S02]  /*13410*/  FSEL R110, R0, -INF , !P0 ;  /* 0xff800000006e7808 */ /* 0x000fe40004000000 */
[----:B------:R-:W-:Y:S02]  /*13420*/  FMNMX3.FTZ R11, R6, R117, R118, !PT ;  /* 0x00000075060b7276 */ /* 0x000fe40007810076 */
[----:B------:R-:W-:Y:S02]  /*13430*/  FSEL R121, R12, -INF , !P6 ;  /* 0xff8000000c797808 */ /* 0x000fe40007000000 */
[----:B------:R-:W-:Y:S02]  /*13440*/  FMNMX3.FTZ R4, R4, R129, R127, !PT ;  /* 0x0000008104047276 */ /* 0x000fe4000781007f */
[----:B------:R-:W-:Y:S02]  /*13450*/  FMNMX3.FTZ R6, R11, R116, R110, !PT ;  /* 0x000000740b067276 */ /* 0x000fe4000781006e */
[----:B------:R-:W-:-:S03]  /*13460*/  FMNMX3.FTZ R4, R4, R121, R119, !PT ;  /* 0x0000007904047276 */ /* 0x000fc60007810077 */
[----:B------:R-:W1:Y:S04]  /*13470*/  SHFL.BFLY PT, R11, R6, 0x2, 0x1f ;  /* 0x0c401f00060b7f89 */ /* 0x000e6800000e0000 */
[----:B------:R-:W2:Y:S01]  /*13480*/  SHFL.BFLY PT, R21, R4, 0x2, 0x1f ;  /* 0x0c401f0004157f89 */ /* 0x000ea200000e0000 */
[----:B-1----:R-:W-:Y:S02]  /*13490*/  FMNMX.FTZ R11, R6, R11, !PT ;  /* 0x0000000b060b7209 */ /* 0x002fe40007810000 */
[----:B--2---:R-:W-:-:S03]  /*134a0*/  FMNMX.FTZ R21, R4, R21, !PT ;  /* 0x0000001504157209 */ /* 0x004fc60007810000 */
[----:B------:R-:W1:Y:S04]  /*134b0*/  SHFL.BFLY PT, R0, R11, 0x1, 0x1f ;  /* 0x0c201f000b007f89 */ /* 0x000e6800000e0000 */
[----:B------:R-:W2:Y:S01]  /*134c0*/  SHFL.BFLY PT, R104, R21, 0x1, 0x1f ;  /* 0x0c201f0015687f89 */ /* 0x000ea200000e0000 */
[----:B-1----:R-:W-:Y:S02]  /*134d0*/  FMNMX.FTZ R0, R11, R0, !PT ;  /* 0x000000000b007209 */ /* 0x002fe40007810000 */
[----:B--2---:R-:W-:-:S03]  /*134e0*/  FMNMX.FTZ R104, R21, R104, !PT ;  /* 0x0000006815687209 */ /* 0x004fc60007810000 */
[C---:B---3--:R-:W-:Y:S01]  /*134f0*/  FMUL.FTZ R122, R111.reuse, R0 ;  /* 0x000000006f7a7220 */ /* 0x048fe20000410000 */
        /* <DEDUP_REMOVED lines=21> */
[-C--:B------:R-:W-:Y:S01]  /*13650*/  FFMA.FTZ R2, R5, R111.reuse, -R122 ;  /* 0x0000006f05027223 */ /* 0x080fe2000001087a */
[----:B------:R-:W-:Y:S01]  /*13660*/  LDSM.16.MT88.4 R8, [R143+0x8000] ;  /* 0x008000008f08783b */ /* 0x000fe20000004200 */
[-CC-:B------:R-:W-:Y:S01]  /*13670*/  FFMA.FTZ R168, R173, R111.reuse, -R108.reuse ;  /* 0x0000006fada87223 */ /* 0x180fe2000001086c */
[----:B------:R-:W-:Y:S01]  /*13680*/  MUFU.EX2 R109, R109 ;  /* 0x0000006d006d7308 */ /* 0x000fe20000000800 */
[-C--:B------:R-:W-:Y:S01]  /*13690*/  FFMA.FTZ R128, R151, R111.reuse, -R108 ;  /* 0x0000006f97807223 */ /* 0x080fe2000001086c */
[----:B------:R-:W-:Y:S01]  /*136a0*/  LDSM.16.MT88.4 R16, [R142+0x8000] ;  /* 0x008000008e10783b */ /* 0x000fe20000004200 */
[-CC-:B------:R-:W-:Y:S01]  /*136b0*/  FFMA.FTZ R130, R169, R111.reuse, -R122.reuse ;  /* 0x0000006fa9827223 */ /* 0x180fe2000001087a */
[----:B------:R-:W3:Y:S01]  /*136c0*/  MUFU.EX2 R112, R112 ;  /* 0x0000007000707308 */ /* 0x000ee20000000800 */
[----:B------:R-:W-:Y:S01]  /*136d0*/  FFMA.FTZ R126, R131, R111, -R122 ;  /* 0x0000006f837e7223 */ /* 0x000fe2000001087a */
        /* <DEDUP_REMOVED lines=76> */
[-CC-:B------:R-:W-:Y:S01]  /*13ba0*/  FFMA.FTZ R193, R193, R111.reuse, -R122.reuse ;  /* 0x0000006fc1c17223 */ /* 0x180fe2000001087a */
[----:B------:R-:W-:Y:S01]  /*13bb0*/  FFMA.FTZ R191, R191, R111, -R122 ;  /* 0x0000006fbfbf7223 */ /* 0x000fe2000001087a */
[----:B------:R-:W-:Y:S01]  /*13bc0*/  MUFU.EX2 R173, R197 ;  /* 0x000000c500ad7308 */ /* 0x000fe20000000800 */
[-C--:B------:R-:W-:Y:S01]  /*13bd0*/  FMUL.FTZ R60, R60, R125.reuse ;  /* 0x0000007d3c3c7220 */ /* 0x080fe20000410000 */
[----:B------:R-:W-:Y:S01]  /*13be0*/  FMUL.FTZ R61, R61, R125 ;  /* 0x0000007d3d3d7220 */ /* 0x000fe20000410000 */
[-C--:B------:R-:W-:Y:S01]  /*13bf0*/  FMUL.FTZ R62, R62, R123.reuse ;  /* 0x0000007b3e3e7220 */ /* 0x080fe20000410000 */
[----:B------:R-:W3:Y:S01]  /*13c00*/  MUFU.EX2 R168, R168 ;  /* 0x000000a800a87308 */ /* 0x000ee20000000800 */
[C---:B------:R-:W-:Y:S01]  /*13c10*/  HMMA.16816.F32.BF16 R24, R96.reuse, R26, R76 ;  /* 0x0000001a6018723c */ /* 0x040fe2000004184c */
[----:B------:R-:W-:Y:S02]  /*13c20*/  LDSM.16.MT88.4 R76, [R143+0x8800] ;  /* 0x008800008f4c783b */ /* 0x000fe40000004200 */
[----:B------:R-:W-:Y:S01]  /*13c30*/  FMUL.FTZ R63, R63, R123 ;  /* 0x0000007b3f3f7220 */ /* 0x000fe20000410000 */
[----:B------:R-:W-:Y:S01]  /*13c40*/  MUFU.EX2 R151, R195 ;  /* 0x000000c300977308 */ /* 0x000fe20000000800 */
[-C--:B------:R-:W-:Y:S01]  /*13c50*/  FMUL.FTZ R64, R64, R125.reuse ;  /* 0x0000007d40407220 */ /* 0x080fe20000410000 */
[----:B------:R-:W-:Y:S01]  /*13c60*/  FMUL.FTZ R65, R65, R125 ;  /* 0x0000007d41417220 */ /* 0x000fe20000410000 */
[-C--:B------:R-:W-:Y:S01]  /*13c70*/  FMUL.FTZ R66, R66, R123.reuse ;  /* 0x0000007b42427220 */ /* 0x080fe20000410000 */
[----:B------:R-:W-:Y:S01]  /*13c80*/  MUFU.EX2 R128, R128 ;  /* 0x0000008000807308 */ /* 0x000fe20000000800 */
[C---:B------:R-:W-:Y:S03]  /*13c90*/  HMMA.16816.F32.BF16 R4, R96.reuse, R8, R4 ;  /* 0x000000086004723c */ /* 0x040fe60000041804 */
[----:B------:R-:W-:Y:S01]  /*13ca0*/  FMUL.FTZ R67, R67, R123 ;  /* 0x0000007b43437220 */ /* 0x000fe20000410000 */
[-CC-:B------:R-:W-:Y:S01]  /*13cb0*/  FFMA.FTZ R174, R187, R111.reuse, -R108.reuse ;  /* 0x0000006fbbae7223 */ /* 0x180fe2000001086c */
[----:B------:R-:W-:Y:S01]  /*13cc0*/  MUFU.EX2 R169, R193 ;  /* 0x000000c100a97308 */ /* 0x000fe20000000800 */
[-C--:B------:R-:W-:Y:S01]  /*13cd0*/  FFMA.FTZ R170, R183, R111.reuse, -R108 ;  /* 0x0000006fb7aa7223 */ /* 0x080fe2000001086c */
[-CC-:B------:R-:W-:Y:S01]  /*13ce0*/  FFMA.FTZ R176, R179, R111.reuse, -R122.reuse ;  /* 0x0000006fb3b07223 */ /* 0x180fe2000001087a */
[-CC-:B------:R-:W-:Y:S01]  /*13cf0*/  FFMA.FTZ R178, R177, R111.reuse, -R122.reuse ;  /* 0x0000006fb1b27223 */ /* 0x180fe2000001087a */
[----:B------:R-:W4:Y:S01]  /*13d00*/  MUFU.EX2 R130, R130 ;  /* 0x0000008200827308 */ /* 0x000f220000000800 */
[C---:B-1----:R-:W-:Y:S03]  /*13d10*/  HMMA.16816.F32.BF16 R44, R96.reuse, R68, R44 ;  /* 0x00000044602c723c */ /* 0x042fe6000004182c */
[-C--:B------:R-:W-:Y:S01]  /*13d20*/  FFMA.FTZ R175, R175, R111.reuse, -R122 ;  /* 0x0000006fafaf7223 */ /* 0x080fe2000001087a */
[-CC-:B------:R-:W-:Y:S01]  /*13d30*/  FFMA.FTZ R189, R189, R111.reuse, -R108.reuse ;  /* 0x0000006fbdbd7223 */ /* 0x180fe2000001086c */
[----:B------:R-:W-:Y:S01]  /*13d40*/  MUFU.EX2 R131, R191 ;  /* 0x000000bf00837308 */ /* 0x000fe20000000800 */
[-C--:B------:R-:W-:Y:S01]  /*13d50*/  FFMA.FTZ R185, R185, R111.reuse, -R108 ;  /* 0x0000006fb9b97223 */ /* 0x080fe2000001086c */
[-C--:B------:R-:W-:Y:S01]  /*13d60*/  FFMA.FTZ R181, R181, R111.reuse, -R122 ;  /* 0x0000006fb5b57223 */ /* 0x080fe2000001087a */
[-CC-:B------:R-:W-:Y:S01]  /*13d70*/  FFMA.FTZ R182, R129, R111.reuse, -R108.reuse ;  /* 0x0000006f81b67223 */ /* 0x180fe2000001086c */
[----:B------:R-:W1:Y:S01]  /*13d80*/  MUFU.EX2 R126, R126 ;  /* 0x0000007e007e7308 */ /* 0x000e620000000800 */
[C---:B------:R-:W-:Y:S01]  /*13d90*/  HMMA.16816.F32.BF16 R48, R96.reuse, R70, R48 ;  /* 0x000000466030723c */ /* 0x040fe20000041830 */
[----:B------:R-:W5:Y:S02]  /*13da0*/  LDSM.16.MT88.4 R68, [R140+0xa000] ;  /* 0x00a000008c44783b */ /* 0x000f640000004200 */
[-C--:B------:R-:W-:Y:S01]  /*13db0*/  FFMA.FTZ R180, R119, R111.reuse, -R108 ;  /* 0x0000006f77b47223 */ /* 0x080fe2000001086c */
[----:B------:R-:W-:Y:S01]  /*13dc0*/  MUFU.EX2 R187, R189 ;  /* 0x000000bd00bb7308 */ /* 0x000fe20000000800 */
[----:B------:R-:W-:Y:S01]  /*13dd0*/  FFMA.FTZ R118, R118, R111, -R122 ;  /* 0x0000006f76767223 */ /* 0x000fe2000001087a */
[----:B------:R-:W-:Y:S01]  /*13de0*/  FFMA.FTZ R125, R172, R125, R109 ;  /* 0x0000007dac7d7223 */ /* 0x000fe2000001006d */
[----:B------:R-:W-:Y:S01]  /*13df0*/  FFMA.FTZ R120, R171, R123, R120 ;  /* 0x0000007bab787223 */ /* 0x000fe20000010078 */
[----:B------:R-:W1:Y:S01]  /*13e00*/  MUFU.EX2 R174, R174 ;  /* 0x000000ae00ae7308 */ /* 0x000e620000000800 */
[C---:B--2---:R-:W-:Y:S03]  /*13e10*/  HMMA.16816.F32.BF16 R52, R96.reuse, R72, R52 ;  /* 0x000000486034723c */ /* 0x044fe60000041834 */
[----:B------:R-:W-:Y:S01]  /*13e20*/  FADD.FTZ R125, R112, R125 ;  /* 0x0000007d707d7221 */ /* 0x000fe20000010000 */
[----:B------:R-:W-:Y:S01]  /*13e30*/  FADD.FTZ R120, R115, R120 ;  /* 0x0000007873787221 */ /* 0x000fe20000010000 */
[----:B------:R-:W-:Y:S02]  /*13e40*/  MUFU.EX2 R183, R185 ;  /* 0x000000b900b77308 */ /* 0x000fe40000000800 */
[----:B------:R-:W-:Y:S01]  /*13e50*/  FADD.FTZ R114, R114, R125 ;  /* 0x0000007d72727221 */ /* 0x000fe20000010000 */
[----:B------:R-:W-:Y:S01]  /*13e60*/  FADD.FTZ R113, R113, R120 ;  /* 0x0000007871717221 */ /* 0x000fe20000010000 */
[----:B------:R-:W2:Y:S01]  /*13e70*/  MUFU.EX2 R170, R170 ;  /* 0x000000aa00aa7308 */ /* 0x000ea20000000800 */
[----:B------:R-:W-:Y:S01]  /*13e80*/  HMMA.16816.F32.BF16 R56, R96, R74, R56 ;  /* 0x0000004a6038723c */ /* 0x000fe20000041838 */
[----:B------:R-:W2:Y:S02]  /*13e90*/  LDSM.16.MT88.4 R72, [R142+0x8800] ;  /* 0x008800008e48783b */ /* 0x000ea40000004200 */
[----:B------:R-:W-:Y:S01]  /*13ea0*/  FADD.FTZ R114, R3, R114 ;  /* 0x0000007203727221 */ /* 0x000fe20000010000 */
[----:B------:R-:W-:Y:S01]  /*13eb0*/  MUFU.EX2 R179, R181 ;  /* 0x000000b500b37308 */ /* 0x000fe20000000800 */
[----:B------:R-:W-:Y:S01]  /*13ec0*/  FADD.FTZ R2, R2, R113 ;  /* 0x0000007102027221 */ /* 0x000fe20000010000 */
[----:B------:R-:W-:-:S02]  /*13ed0*/  IMAD.MOV.U32 R3, RZ, RZ, R104 ;  /* 0x000000ffff037224 */ /* 0x000fc400078e0068 */
[----:B------:R-:W2:Y:S01]  /*13ee0*/  MUFU.EX2 R176, R176 ;  /* 0x000000b000b07308 */ /* 0x000ea20000000800 */
[C---:B------:R-:W-:Y:S03]  /*13ef0*/  HMMA.16816.F32.BF16 R12, R96.reuse, R16, R12 ;  /* 0x00000010600c723c */ /* 0x040fe6000004180c */
[----:B------:R-:W-:Y:S01]  /*13f00*/  @P0 IMAD.MOV.U32 R3, RZ, RZ, R104 ;  /* 0x000000ffff030224 */ /* 0x000fe200078e0068 */
[----:B------:R-:W-:Y:S04]  /*13f10*/  MUFU.EX2 R178, R178 ;  /* 0x000000b200b27308 */ /* 0x000fe80000000800 */
[----:B------:R-:W2:Y:S01]  /*13f20*/  MUFU.EX2 R175, R175 ;  /* 0x000000af00af7308 */ /* 0x000ea20000000800 */
[C---:B------:R-:W-:Y:S01]  /*13f30*/  HMMA.16816.F32.BF16 R8, R96.reuse, R10, R92 ;  /* 0x0000000a6008723c */ /* 0x040fe2000004185c */
[----:B------:R-:W-:Y:S02]  /*13f40*/  LDSM.16.MT88.4 R92, [R143+0x9800] ;  /* 0x009800008f5c783b */ /* 0x000fe40000004200 */
[----:B------:R-:W-:Y:S04]  /*13f50*/  MUFU.EX2 R182, R182 ;  /* 0x000000b600b67308 */ /* 0x000fe80000000800 */
[----:B------:R-:W-:Y:S01]  /*13f60*/  MUFU.EX2 R180, R180 ;  /* 0x000000b400b47308 */ /* 0x000fe20000000800 */
[C---:B------:R-:W-:Y:S01]  /*13f70*/  HMMA.16816.F32.BF16 R16, R96.reuse, R18, R84 ;  /* 0x000000126010723c */ /* 0x040fe20000041854 */
[----:B------:R-:W-:Y:S02]  /*13f80*/  LDSM.16.MT88.4 R84, [R142+0x9800] ;  /* 0x009800008e54783b */ /* 0x000fe40000004200 */
[----:B------:R-:W-:Y:S05]  /*13f90*/  MUFU.EX2 R118, R118 ;  /* 0x0000007600767308 */ /* 0x000fea0000000800 */
[----:B-----5:R-:W-:Y:S03]  /*13fa0*/  HMMA.16816.F32.BF16 R60, R96, R68, R60 ;  /* 0x00000044603c723c */ /* 0x020fe6000004183c */
[----:B---3--:R-:W-:Y:S01]  /*13fb0*/  F2FP.BF16.F32.PACK_AB R68, R168, R173 ;  /* 0x000000ada844723e */ /* 0x008fe200000010ff */
[----:B------:R-:W-:Y:S01]  /*13fc0*/  FADD.FTZ R173, R173, R114 ;  /* 0x00000072adad7221 */ /* 0x000fe20000010000 */
[----:B----4-:R-:W-:Y:S01]  /*13fd0*/  F2FP.BF16.F32.PACK_AB R69, R130, R169 ;  /* 0x000000a98245723e */ /* 0x010fe200000010ff */
[----:B------:R-:W-:Y:S01]  /*13fe0*/  FADD.FTZ R169, R169, R2 ;  /* 0x00000002a9a97221 */ /* 0x000fe20000010000 */
[----:B------:R-:W-:-:S02]  /*13ff0*/  IMAD.MOV.U32 R2, RZ, RZ, R0 ;  /* 0x000000ffff027224 */ /* 0x000fc400078e0000 */
[----:B------:R-:W-:Y:S01]  /*14000*/  FADD.FTZ R168, R168, R173 ;  /* 0x000000ada8a87221 */ /* 0x000fe20000010000 */
[----:B------:R-:W-:Y:S01]  /*14010*/  @P0 IMAD.MOV.U32 R2, RZ, RZ, R0 ;  /* 0x000000ffff020224 */ /* 0x000fe200078e0000 */
[----:B------:R-:W-:Y:S03]  /*14020*/  HMMA.16816.F32.BF16 R64, R96, R70, R64 ;  /* 0x000000466040723c */ /* 0x000fe60000041840 */
[----:B------:R-:W-:Y:S01]  /*14030*/  F2FP.BF16.F32.PACK_AB R70, R128, R151 ;  /* 0x000000978046723e */ /* 0x000fe200000010ff */
[----:B------:R-:W-:Y:S01]  /*14040*/  FADD.FTZ R130, R130, R169 ;  /* 0x000000a982827221 */ /* 0x000fe20000010000 */
[----:B-1----:R-:W-:Y:S01]  /*14050*/  F2FP.BF16.F32.PACK_AB R71, R126, R131 ;  /* 0x000000837e47723e */ /* 0x002fe200000010ff */
[----:B------:R-:W-:Y:S01]  /*14060*/  FADD.FTZ R151, R151, R168 ;  /* 0x000000a897977221 */ /* 0x000fe20000010000 */
[----:B------:R-:W-:Y:S02]  /*14070*/  @P0 VIADD R169, R101, 0xfffffffd ;  /* 0xfffffffd65a90836 */ /* 0x000fe40000000000 */
[----:B------:R-:W-:Y:S01]  /*14080*/  FADD.FTZ R131, R131, R130 ;  /* 0x0000008283837221 */ /* 0x000fe20000010000 */
[----:B------:R-:W-:-:S02]  /*14090*/  FADD.FTZ R128, R128, R151 ;  /* 0x0000009780807221 */ /* 0x000fc40000010000 */
        /* <DEDUP_REMOVED lines=27> */
[----:B------:R-:W-:-:S02]  /*14250*/  F2FP.BF16.F32.PACK_AB R70, R170, R183 ;  /* 0x000000b7aa46723e */ /* 0x000fc400000010ff */
[----:B------:R-:W-:Y:S01]  /*14260*/  F2FP.BF16.F32.PACK_AB R69, R176, R179 ;  /* 0x000000b3b045723e */ /* 0x000fe200000010ff */
[----:B------:R-:W-:Y:S01]  /*14270*/  FADD.FTZ R179, R179, R126 ;  /* 0x0000007eb3b37221 */ /* 0x000fe20000010000 */
[----:B------:R-:W-:Y:S01]  /*14280*/  F2FP.BF16.F32.PACK_AB R71, R175, R178 ;  /* 0x000000b2af47723e */ /* 0x000fe200000010ff */
[----:B------:R-:W-:Y:S02]  /*14290*/  FADD.FTZ R174, R174, R187 ;  /* 0x000000bbaeae7221 */ /* 0x000fe40000010000 */
[----:B------:R-:W-:Y:S02]  /*142a0*/  FADD.FTZ R179, R176, R179 ;  /* 0x000000b3b0b37221 */ /* 0x000fe40000010000 */
[----:B------:R-:W-:Y:S02]  /*142b0*/  FADD.FTZ R183, R183, R174 ;  /* 0x000000aeb7b77221 */ /* 0x000fe40000010000 */
[----:B------:R-:W-:Y:S02]  /*142c0*/  FADD.FTZ R178, R178, R179 ;  /* 0x000000b3b2b27221 */ /* 0x000fe40000010000 */
[----:B------:R-:W-:-:S02]  /*142d0*/  FADD.FTZ R183, R170, R183 ;  /* 0x000000b7aab77221 */ /* 0x000fc40000010000 */
        /* <DEDUP_REMOVED lines=24> */
[-C--:B------:R-:W-:Y:S01]  /*14460*/  FFMA.FTZ R69, R127, R111.reuse, -R108 ;  /* 0x0000006f7f457223 */ /* 0x080fe2000001086c */
[-CC-:B------:R-:W-:Y:S01]  /*14470*/  FFMA.FTZ R127, R117, R111.reuse, -R122.reuse ;  /* 0x0000006f757f7223 */ /* 0x180fe2000001087a */
[-CC-:B------:R-:W-:Y:S01]  /*14480*/  FFMA.FTZ R117, R116, R111.reuse, -R122.reuse ;  /* 0x0000006f74757223 */ /* 0x180fe2000001087a */
[-C--:B------:R-:W-:Y:S01]  /*14490*/  FFMA.FTZ R116, R110, R111.reuse, -R122 ;  /* 0x0000006f6e747223 */ /* 0x080fe2000001087a */
[----:B------:R-:W-:-:S02]  /*144a0*/  FFMA.FTZ R68, R121, R111, -R108 ;  /* 0x0000006f79447223 */ /* 0x000fc4000001086c */
[----:B------:R-:W2:Y:S04]  /*144b0*/  MUFU.EX2 R121, R69 ;  /* 0x0000004500797308 */ /* 0x000ea80000000800 */
[----:B------:R-:W3:Y:S04]  /*144c0*/  MUFU.EX2 R119, R68 ;  /* 0x0000004400777308 */ /* 0x000ee80000000800 */
[----:B------:R-:W4:Y:S04]  /*144d0*/  MUFU.EX2 R127, R127 ;  /* 0x0000007f007f7308 */ /* 0x000f280000000800 */
[----:B------:R-:W-:Y:S01]  /*144e0*/  MUFU.EX2 R117, R117 ;  /* 0x0000007500757308 */ /* 0x000fe20000000800 */
[----:B--2---:R-:W-:Y:S01]  /*144f0*/  F2FP.BF16.F32.PACK_AB R108, R121, R182 ;  /* 0x000000b6796c723e */ /* 0x004fe200000010ff */
[----:B------:R-:W-:-:S02]  /*14500*/  FADD.FTZ R182, R182, R183 ;  /* 0x000000b7b6b67221 */ /* 0x000fc40000010000 */
[----:B------:R-:W2:Y:S01]  /*14510*/  MUFU.EX2 R116, R116 ;  /* 0x0000007400747308 */ /* 0x000ea20000000800 */
[----:B---3--:R-:W-:Y:S01]  /*14520*/  F2FP.BF16.F32.PACK_AB R110, R180, R119 ;  /* 0x00000077b46e723e */ /* 0x008fe200000010ff */
[----:B------:R-:W3:Y:S01]  /*14530*/  LDSM.16.MT88.4 R68, [R140+0x9800] ;  /* 0x009800008c44783b */ /* 0x000ee20000004200 */
[----:B------:R-:W-:Y:S01]  /*14540*/  FADD.FTZ R182, R121, R182 ;  /* 0x000000b679b67221 */ /* 0x000fe20000010000 */
[C---:B----4-:R-:W-:Y:S01]  /*14550*/  F2FP.BF16.F32.PACK_AB R109, R118.reuse, R127 ;  /* 0x0000007f766d723e */ /* 0x050fe200000010ff */
[----:B------:R-:W-:Y:S02]  /*14560*/  FADD.FTZ R127, R127, R178 ;  /* 0x000000b27f7f7221 */ /* 0x000fe40000010000 */
[----:B------:R-:W-:Y:S02]  /*14570*/  FADD.FTZ R119, R119, R182 ;  /* 0x000000b677777221 */ /* 0x000fe40000010000 */
        /* <DEDUP_REMOVED lines=27> */
.L_x_11129:
[----:B------:R-:W-:-:S07]  /*14730*/  IADD3 R169, PT, PT, R105, -0x1, RZ ;  /* 0xffffffff69a97810 */ /* 0x000fce0007ffe0ff */
.L_x_11138:
[----:B------:R-:W-:Y:S05]  /*14740*/  BSYNC B2 ;  /* 0x0000000000027941 */ /* 0x000fea0003800000 */
.L_x_11128:
        /* <DEDUP_REMOVED lines=10> */
.L_x_11146:
        /* <DEDUP_REMOVED lines=78> */
.L_x_11141:
[----:B------:R-:W-:Y:S05]  /*14cd0*/  BSYNC.RECONVERGENT B0 ;  /* 0x0000000000007941 */ /* 0x000fea0003800200 */
.L_x_11140:
        /* <DEDUP_REMOVED lines=8> */
[----:B------:R-:W-:Y:S02]  /*14d60*/  LOP3.LUT R2, R2, R151, R3, 0x1e, !PT ;  /* 0x0000009702027212 */ /* 0x000fe400078e1e03 */
[----:B------:R-:W-:Y:S02]  /*14d70*/  LOP3.LUT R151, R167, 0x1e00, RZ, 0xc0, !PT ;  /* 0x00001e00a7977812 */ /* 0x000fe400078ec0ff */
[----:B------:R-:W-:Y:S02]  /*14d80*/  ISETP.GE.AND P0, PT, R100, R155, PT ;  /* 0x0000009b6400720c */ /* 0x000fe40003f06270 */
[----:B------:R-:W-:Y:S02]  /*14d90*/  LOP3.LUT R151, R2, R151, RZ, 0xfc, !PT ;  /* 0x0000009702977212 */ /* 0x000fe400078efcff */
[C---:B------:R-:W-:Y:S02]  /*14da0*/  LEA R176, P3, R146.reuse, R152, 0x5 ;  /* 0x0000009892b07211 */ /* 0x040fe400078628ff */
[C---:B------:R-:W-:Y:S02]  /*14db0*/  SHF.L.U32 R2, R146.reuse, 0x5, RZ ;  /* 0x0000000592027819 */ /* 0x040fe400000006ff */
[--C-:B------:R-:W-:Y:S01]  /*14dc0*/  LEA.HI.X R177, R146, R153, R147.reuse, 0x5, P3 ;  /* 0x0000009992b17211 */ /* 0x100fe200018f2c93 */
[----:B-1----:R-:W-:Y:S01]  /*14dd0*/  ULEA UR6, UR7, UR9, 0x18 ;  /* 0x0000000907067291 */ /* 0x002fe2000f8ec0ff */
[----:B------:R-:W-:Y:S02]  /*14de0*/  IADD3 R174, P4, PT, R2, R176, RZ ;  /* 0x000000b002ae7210 */ /* 0x000fe40007f9e0ff */
[----:B------:R-:W-:Y:S02]  /*14df0*/  IADD3 R169, PT, PT, R169, -0x1, RZ ;  /* 0xffffffffa9a97810 */ /* 0x000fe40007ffe0ff */
        /* <DEDUP_REMOVED lines=293> */
.L_x_11145:
[----:B------:R-:W-:Y:S05]  /*16050*/  BSYNC.RECONVERGENT B0 ;  /* 0x0000000000007941 */ /* 0x000fea0003800200 */
.L_x_11144:
        /* <DEDUP_REMOVED lines=50> */
.L_x_11143:
[----:B------:R-:W-:Y:S05]  /*16380*/  BSYNC.RECONVERGENT B1 ;  /* 0x0000000000017941 */ /* 0x000fea0003800200 */
.L_x_11142:
[----:B------:R-:W2:Y:S01]  /*16390*/  LD.E R104, desc[UR4][R102.64+0xdc] ;  /* 0x0000dc0466687980 */ /* 0x000ea2000c101900 */
[C---:B------:R-:W-:Y:S01]  /*163a0*/  VIADD R22, R170.reuse, 0xffffffe1 ;  /* 0xffffffe1aa167836 */ /* 0x040fe20000000000 */
[C---:B------:R-:W-:Y:S01]  /*163b0*/  ISETP.GE.AND P4, PT, R170.reuse, R165, PT ;  /* 0x000000a5aa00720c */ /* 0x040fe20003f86270 */
[C---:B------:R-:W-:Y:S01]  /*163c0*/  VIADD R4, R170.reuse, 0xffffffe9 ;  /* 0xffffffe9aa047836 */ /* 0x040fe20000000000 */
[C---:B------:R-:W-:Y:S01]  /*163d0*/  ISETP.GE.AND P1, PT, R170.reuse, R163, PT ;  /* 0x000000a3aa00720c */ /* 0x040fe20003f26270 */
[C---:B------:R-:W-:Y:S01]  /*163e0*/  VIADD R2, R170.reuse, 0xffffffe0 ;  /* 0xffffffe0aa027836 */ /* 0x040fe20000000000 */
[----:B-1----:R-:W-:Y:S01]  /*163f0*/  FSEL R24, R203, -INF , P4 ;  /* 0xff800000cb187808 */ /* 0x002fe20002000000 */
[----:B---3--:R-:W-:Y:S01]  /*16400*/  VIADD R10, R170, 0xfffffff0 ;  /* 0xfffffff0aa0a7836 */ /* 0x008fe20000000000 */
[----:B------:R-:W-:Y:S01]  /*16410*/  ISETP.GE.AND P4, PT, R22, R165, PT ;  /* 0x000000a51600720c */ /* 0x000fe20003f86270 */
[----:B------:R-:W-:Y:S01]  /*16420*/  VIADD R8, R170, 0xfffffff1 ;  /* 0xfffffff1aa087836 */ /* 0x000fe20000000000 */
[----:B------:R-:W-:Y:S01]  /*16430*/  ISETP.GE.AND P3, PT, R2, R163, PT ;  /* 0x000000a30200720c */ /* 0x000fe20003f66270 */
[----:B------:R-:W-:Y:S01]  /*16440*/  VIADD R9, R170, 0xffffffe8 ;  /* 0xffffffe8aa097836 */ /* 0x000fe20000000000 */
[----:B------:R-:W-:Y:S01]  /*16450*/  FSEL R16, R174, -INF , P4 ;  /* 0xff800000ae107808 */ /* 0x000fe20002000000 */
        /* <DEDUP_REMOVED lines=16> */
[----:B------:R-:W-:Y:S01]  /*16560*/  LDSM.16.MT88.4 R28, [R141+0x8000] ;  /* 0x008000008d1c783b */ /* 0x000fe20000004200 */
[----:B------:R-:W-:Y:S01]  /*16570*/  FSEL R126, R182, -INF , P4 ;  /* 0xff800000b67e7808 */ /* 0x000fe20002000000 */
[----:B------:R-:W-:Y:S01]  /*16580*/  VIADD R168, R168, 0xffffffc0 ;  /* 0xffffffc0a8a87836 */ /* 0x000fe20000000000 */
[-C--:B------:R-:W-:Y:S02]  /*16590*/  ISETP.GE.AND P3, PT, R9, R163.reuse, PT ;  /* 0x000000a30900720c */ /* 0x080fe40003f66270 */
        /* <DEDUP_REMOVED lines=17> */
[----:B------:R-:W-:Y:S02]  /*166b0*/  ISETP.GE.AND P0, PT, R2, R165, PT ;  /* 0x000000a50200720c */ /* 0x000fe40003f06270 */
[----:B------:R-:W-:Y:S02]  /*166c0*/  FSEL R186, R191, -INF , P4 ;  /* 0xff800000bfba7808 */ /* 0x000fe40002000000 */
[----:B------:R-:W-:Y:S02]  /*166d0*/  FSEL R130, R188, -INF , P3 ;  /* 0xff800000bc827808 */ /* 0x000fe40001800000 */
[----:B------:R-:W-:Y:S02]  /*166e0*/  FSEL R23, R204, -INF , P1 ;  /* 0xff800000cc177808 */ /* 0x000fe40000800000 */
[----:B------:R-:W-:Y:S02]  /*166f0*/  ISETP.GE.AND P4, PT, R13, R163, PT ;  /* 0x000000a30d00720c */ /* 0x000fe40003f86270 */
[C---:B------:R-:W-:Y:S02]  /*16700*/  ISETP.GE.AND P6, PT, R2.reuse, R164, PT ;  /* 0x000000a40200720c */ /* 0x040fe40003fc6270 */
[----:B------:R-:W-:Y:S01]  /*16710*/  ISETP.GE.AND P5, PT, R2, R162, PT ;  /* 0x000000a20200720c */ /* 0x000fe20003fa6270 */
[C---:B------:R-:W-:Y:S01]  /*16720*/  VIADD R2, R170.reuse, 0x18 ;  /* 0x00000018aa027836 */ /* 0x040fe20000000000 */
[----:B------:R-:W-:Y:S02]  /*16730*/  FSEL R173, R173, -INF , P0 ;  /* 0xff800000adad7808 */ /* 0x000fe40000000000 */
[-C--:B------:R-:W-:Y:S02]  /*16740*/  ISETP.GE.AND P3, PT, R7, R165.reuse, PT ;  /* 0x000000a50700720c */ /* 0x080fe40003f66270 */
[-C--:B------:R-:W-:Y:S02]  /*16750*/  ISETP.GE.AND P1, PT, R9, R165.reuse, PT ;  /* 0x000000a50900720c */ /* 0x080fe40003f26270 */
[----:B------:R-:W-:Y:S02]  /*16760*/  ISETP.GE.AND P0, PT, R170, R164, PT ;  /* 0x000000a4aa00720c */ /* 0x000fe40003f06270 */
[----:B------:R-:W-:Y:S02]  /*16770*/  FSEL R20, R192, -INF , P3 ;  /* 0xff800000c0147808 */ /* 0x000fe40001800000 */
[----:B------:R-:W-:Y:S02]  /*16780*/  FSEL R180, R190, -INF , P4 ;  /* 0xff800000beb47808 */ /* 0x000fe40002000000 */
[----:B------:R-:W-:Y:S02]  /*16790*/  FSEL R14, R177, -INF , P1 ;  /* 0xff800000b10e7808 */ /* 0x000fe40000800000 */
[----:B------:R-:W-:Y:S02]  /*167a0*/  FSEL R190, R24, -INF , !P0 ;  /* 0xff80000018be7808 */ /* 0x000fe40004000000 */
[-C--:B------:R-:W-:Y:S02]  /*167b0*/  ISETP.GE.AND P3, PT, R5, R165.reuse, PT ;  /* 0x000000a50500720c */ /* 0x080fe40003f66270 */
[C---:B------:R-:W-:Y:S01]  /*167c0*/  ISETP.GE.AND P1, PT, R170.reuse, R162, PT ;  /* 0x000000a2aa00720c */ /* 0x040fe20003f26270 */
[----:B------:R-:W-:Y:S01]  /*167d0*/  VIADD R170, R170, 0xffffffc0 ;  /* 0xffffffc0aaaa7836 */ /* 0x000fe20000000000 */
[-C--:B------:R-:W-:Y:S02]  /*167e0*/  ISETP.GE.AND P0, PT, R2, R165.reuse, PT ;  /* 0x000000a50200720c */ /* 0x080fe40003f06270 */
[----:B------:R-:W-:Y:S02]  /*167f0*/  ISETP.GE.AND P4, PT, R3, R165, PT ;  /* 0x000000a50300720c */ /* 0x000fe40003f86270 */
[----:B------:R-:W-:Y:S02]  /*16800*/  FSEL R124, R195, -INF , P3 ;  /* 0xff800000c37c7808 */ /* 0x000fe40001800000 */
[----:B------:R-:W-:Y:S02]  /*16810*/  FSEL R182, R23, -INF , !P1 ;  /* 0xff80000017b67808 */ /* 0x000fe40004800000 */
[-C--:B------:R-:W-:Y:S02]  /*16820*/  ISETP.GE.AND P3, PT, R11, R163.reuse, PT ;  /* 0x000000a30b00720c */ /* 0x080fe40003f66270 */
[----:B------:R-:W-:Y:S02]  /*16830*/  FSEL R122, R200, -INF , P0 ;  /* 0xff800000c87a7808 */ /* 0x000fe40000000000 */
[-C--:B------:R-:W-:Y:S02]  /*16840*/  ISETP.GE.AND P0, PT, R15, R163.reuse, PT ;  /* 0x000000a30f00720c */ /* 0x080fe40003f06270 */
        /* <DEDUP_REMOVED lines=9> */
[----:B------:R-:W-:Y:S02]  /*168e0*/  ISETP.GE.AND P1, PT, R9, R162, PT ;  /* 0x000000a20900720c */ /* 0x000fe40003f26270 */
[-C--:B------:R-:W-:Y:S02]  /*168f0*/  ISETP.GE.AND P4, PT, R5, R163.reuse, PT ;  /* 0x000000a30500720c */ /* 0x080fe40003f86270 */
[----:B------:R-:W-:Y:S02]  /*16900*/  FSEL R9, R173, -INF , !P6 ;  /* 0xff800000ad097808 */ /* 0x000fe40007000000 */
[-C--:B------:R-:W-:Y:S02]  /*16910*/  ISETP.GE.AND P6, PT, R4, R164.reuse, PT ;  /* 0x000000a40400720c */ /* 0x080fe40003fc6270 */
[----:B------:R-:W-:Y:S02]  /*16920*/  FSEL R121, R201, -INF , P3 ;  /* 0xff800000c9797808 */ /* 0x000fe40001800000 */
[----:B------:R-:W-:Y:S02]  /*16930*/  ISETP.GE.AND P3, PT, R3, R163, PT ;  /* 0x000000a30300720c */ /* 0x000fe40003f66270 */
[----:B------:R-:W-:Y:S02]  /*16940*/  FSEL R14, R14, -INF , !P0 ;  /* 0xff8000000e0e7808 */ /* 0x000fe40004000000 */
[----:B------:R-:W-:Y:S02]  /*16950*/  FSEL R119, R196, -INF , P4 ;  /* 0xff800000c4777808 */ /* 0x000fe40002000000 */
[-C--:B------:R-:W-:Y:S02]  /*16960*/  ISETP.GE.AND P4, PT, R22, R164.reuse, PT ;  /* 0x000000a41600720c */ /* 0x080fe40003f86270 */
[----:B------:R-:W-:Y:S02]  /*16970*/  FSEL R12, R12, -INF , !P6 ;  /* 0xff8000000c0c7808 */ /* 0x000fe40007000000 */
[C---:B------:R-:W-:Y:S02]  /*16980*/  ISETP.GE.AND P0, PT, R10.reuse, R164, PT ;  /* 0x000000a40a00720c */ /* 0x040fe40003f06270 */
[-C--:B------:R-:W-:Y:S02]  /*16990*/  ISETP.GE.AND P6, PT, R10, R162.reuse, PT ;  /* 0x000000a20a00720c */ /* 0x080fe40003fc6270 */
[----:B------:R-:W-:Y:S02]  /*169a0*/  FSEL R117, R197, -INF , P3 ;  /* 0xff800000c5757808 */ /* 0x000fe40001800000 */
        /* <DEDUP_REMOVED lines=8> */
[----:B------:R-:W-:Y:S02]  /*16a30*/  FSEL R126, R126, -INF , !P5 ;  /* 0xff8000007e7e7808 */ /* 0x000fe40006800000 */
[-C--:B------:R-:W-:Y:S02]  /*16a40*/  ISETP.GE.AND P5, PT, R6, R162.reuse, PT ;  /* 0x000000a20600720c */ /* 0x080fe40003fa6270 */
[----:B------:R-:W-:Y:S02]  /*16a50*/  ISETP.GE.AND P3, PT, R8, R162, PT ;  /* 0x000000a20800720c */ /* 0x000fe40003f66270 */
        /* <DEDUP_REMOVED lines=8> */
[----:B------:R-:W-:Y:S02]  /*16ae0*/  FSEL R194, R21, -INF , !P1 ;  /* 0xff80000015c27808 */ /* 0x000fe40004800000 */
[----:B------:R-:W-:Y:S02]  /*16af0*/  FSEL R130, R130, -INF , !P4 ;  /* 0xff80000082827808 */ /* 0x000fe40006000000 */
[----:B------:R-:W-:Y:S02]  /*16b00*/  FSEL R186, R186, -INF , !P6 ;  /* 0xff800000baba7808 */ /* 0x000fe40007000000 */
[----:B------:R-:W-:Y:S02]  /*16b10*/  FSEL R188, R189, -INF , !P0 ;  /* 0xff800000bdbc7808 */ /* 0x000fe40004000000 */
[----:B------:R-:W-:Y:S02]  /*16b20*/  ISETP.GE.AND P1, PT, R13, R162, PT ;  /* 0x000000a20d00720c */ /* 0x000fe40003f26270 */
[-C--:B------:R-:W-:Y:S02]  /*16b30*/  ISETP.GE.AND P4, PT, R5, R164.reuse, PT ;  /* 0x000000a40500720c */ /* 0x080fe40003f86270 */
[----:B------:R-:W-:Y:S02]  /*16b40*/  ISETP.GE.AND P0, PT, R7, R164, PT ;  /* 0x000000a40700720c */ /* 0x000fe40003f06270 */
[----:B------:R-:W-:Y:S02]  /*16b50*/  ISETP.GE.AND P6, PT, R5, R162, PT ;  /* 0x000000a20500720c */ /* 0x000fe40003fc6270 */
[----:B------:R-:W-:Y:S02]  /*16b60*/  FMNMX3.FTZ R5, R0, R9, R16, !PT ;  /* 0x0000000900057276 */ /* 0x000fe40007810010 */
[----:B------:R-:W-:Y:S02]  /*16b70*/  FSEL R192, R184, -INF , !P3 ;  /* 0xff800000b8c07808 */ /* 0x000fe40005800000 */
[----:B------:R-:W-:Y:S02]  /*16b80*/  FSEL R184, R20, -INF , !P0 ;  /* 0xff80000014b87808 */ /* 0x000fe40004000000 */
[----:B------:R-:W-:Y:S02]  /*16b90*/  FSEL R180, R180, -INF , !P1 ;  /* 0xff800000b4b47808 */ /* 0x000fe40004800000 */
[----:B------:R-:W-:Y:S02]  /*16ba0*/  FMNMX3.FTZ R5, R5, R14, R12, !PT ;  /* 0x0000000e05057276 */ /* 0x000fe4000781000c */
[C---:B------:R-:W-:Y:S02]  /*16bb0*/  ISETP.GE.AND P0, PT, R3.reuse, R164, PT ;  /* 0x000000a40300720c */ /* 0x040fe40003f06270 */
[----:B------:R-:W-:Y:S02]  /*16bc0*/  ISETP.GE.AND P1, PT, R3, R162, PT ;  /* 0x000000a20300720c */ /* 0x000fe40003f26270 */
[----:B------:R-:W-:Y:S02]  /*16bd0*/  FMNMX3.FTZ R3, R101, R10, R4, !PT ;  /* 0x0000000a65037276 */ /* 0x000fe40007810004 */
[----:B------:R-:W-:Y:S02]  /*16be0*/  FMNMX3.FTZ R5, R5, R198, R126, !PT ;  /* 0x000000c605057276 */ /* 0x000fe4000781007e */
[----:B------:R-:W-:Y:S02]  /*16bf0*/  FMNMX3.FTZ R3, R3, R8, R6, !PT ;  /* 0x0000000803037276 */ /* 0x000fe40007810006 */
[----:B------:R-:W-:Y:S02]  /*16c00*/  FSEL R174, R174, -INF , !P5 ;  /* 0xff800000aeae7808 */ /* 0x000fe40006800000 */
[----:B------:R-:W-:Y:S02]  /*16c10*/  ISETP.GE.AND P5, PT, R7, R162, PT ;  /* 0x000000a20700720c */ /* 0x000fe40003fa6270 */
[----:B------:R-:W-:Y:S02]  /*16c20*/  FMNMX3.FTZ R7, R5, R196, R194, !PT ;  /* 0x000000c405077276 */ /* 0x000fe400078100c2 */
[----:B------:R-:W-:Y:S02]  /*16c30*/  FMNMX3.FTZ R5, R3, R128, R192, !PT ;  /* 0x0000008003057276 */ /* 0x000fe400078100c0 */
[----:B------:R-:W-:Y:S02]  /*16c40*/  ISETP.GE.AND P3, PT, R11, R162, PT ;  /* 0x000000a20b00720c */ /* 0x000fe40003f66270 */
[----:B------:R-:W-:Y:S02]  /*16c50*/  FMNMX3.FTZ R3, R7, R190, R188, !PT ;  /* 0x000000be07037276 */ /* 0x000fe400078100bc */
[----:B------:R-:W-:Y:S02]  /*16c60*/  FMNMX3.FTZ R5, R5, R174, R130, !PT ;  /* 0x000000ae05057276 */ /* 0x000fe40007810082 */
[----:B------:R-:W-:Y:S02]  /*16c70*/  FSEL R124, R124, -INF , !P4 ;  /* 0xff8000007c7c7808 */ /* 0x000fe40006000000 */
[----:B------:R-:W-:Y:S02]  /*16c80*/  FSEL R178, R178, -INF , !P3 ;  /* 0xff800000b2b27808 */ /* 0x000fe40005800000 */
[----:B------:R-:W-:Y:S02]  /*16c90*/  ISETP.GE.AND P4, PT, R15, R164, PT ;  /* 0x000000a40f00720c */ /* 0x000fe40003f86270 */
[----:B------:R-:W-:Y:S02]  /*16ca0*/  FSEL R125, R125, -INF , !P0 ;  /* 0xff8000007d7d7808 */ /* 0x000fe40004000000 */
[----:B------:R-:W-:Y:S02]  /*16cb0*/  FMNMX3.FTZ R3, R3, R186, R184, !PT ;  /* 0x000000ba03037276 */ /* 0x000fe400078100b8 */
[----:B------:R-:W-:Y:S02]  /*16cc0*/  ISETP.GE.AND P3, PT, R2, R164, PT ;  /* 0x000000a40200720c */ /* 0x000fe40003f66270 */
[----:B------:R-:W-:Y:S02]  /*16cd0*/  FMNMX3.FTZ R5, R5, R182, R180, !PT ;  /* 0x000000b605057276 */ /* 0x000fe400078100b4 */
[----:B------:R-:W-:Y:S02]  /*16ce0*/  FSEL R176, R176, -INF , !P5 ;  /* 0xff800000b0b07808 */ /* 0x000fe40006800000 */
        /* <DEDUP_REMOVED lines=311> */
.L_x_11139:
        /* <DEDUP_REMOVED lines=10> */
.L_x_11168:
        /* <DEDUP_REMOVED lines=181> */
.L_x_11149:
[----:B------:R-:W-:Y:S05]  /*18c50*/  BSYNC.RECONVERGENT B0 ;  /* 0x0000000000007941 */ /* 0x000fea0003800200 */
.L_x_11148:
        /* <DEDUP_REMOVED lines=32> */
.L_x_11151:
[----:B------:R-:W-:Y:S05]  /*18e60*/  BSYNC.RECONVERGENT B0 ;  /* 0x0000000000007941 */ /* 0x000fea0003800200 */
.L_x_11150:
        /* <DEDUP_REMOVED lines=12> */
.L_x_11153:
[----:B------:R-:W-:Y:S05]  /*18f30*/  BSYNC.RECONVERGENT B0 ;  /* 0x0000000000007941 */ /* 0x000fea0003800200 */
.L_x_11152:
        /* <DEDUP_REMOVED lines=11> */
.L_x_11155:
[----:B------:R-:W-:Y:S05]  /*18ff0*/  BSYNC.RECONVERGENT B0 ;  /* 0x0000000000007941 */ /* 0x000fea0003800200 */
.L_x_11154:
        /* <DEDUP_REMOVED lines=11> */
.L_x_11157:
[----:B------:R-:W-:Y:S05]  /*190b0*/  BSYNC.RECONVERGENT B0 ;  /* 0x0000000000007941 */ /* 0x000fea0003800200 */
.L_x_11156:
        /* <DEDUP_REMOVED lines=10> */
.L_x_11159:
[----:B------:R-:W-:Y:S05]  /*19160*/  BSYNC.RECONVERGENT B0 ;  /* 0x0000000000007941 */ /* 0x000fea0003800200 */
.L_x_11158:
        /* <DEDUP_REMOVED lines=10> */
.L_x_11161:
[----:B------:R-:W-:Y:S05]  /*19210*/  BSYNC.RECONVERGENT B0 ;  /* 0x0000000000007941 */ /* 0x000fea0003800200 */
.L_x_11160:
        /* <DEDUP_REMOVED lines=10> */
.L_x_11163:
[----:B------:R-:W-:Y:S05]  /*192c0*/  BSYNC.RECONVERGENT B0 ;  /* 0x0000000000007941 */ /* 0x000fea0003800200 */
.L_x_11162:
[----:B------:R-:W-:-:S04]  /*192d0*/  MOV R155, 0x0 ;  /* 0x00000000009b7802 */ /* 0x000fc80000000f00 */
[----:B-12345:R-:W-:Y:S05]  /*192e0*/  @P3 RET.REL.NODEC R154 `(_ZN5flash24flash_fwd_splitkv_kernelI23Flash_fwd_kernel_traitsILi128ELi64ELi64ELi4ELb0ELb0EN7cutlass10bfloat16_tE19Flash_kernel_traitsILi128ELi64ELi64ELi4ES3_EELb0ELb1ELb0ELb0ELb0ELb1ELb1ELb1EEEvNS_16Flash_fwd_paramsE) ;  /* 0xfffffe6c9a443950 */ /* 0x03efea0003c3ffff */
[-C--:B------:R-:W-:Y:S01]  /*192f0*/  ISETP.GE.AND P2, PT, R69, R102.reuse, PT ;  /* 0x000000664500720c */ /* 0x080fe20003f46270 */
[----:B------:R-:W-:Y:S01]  /*19300*/  IMAD.MOV.U32 R155, RZ, RZ, 0x0 ;  /* 0x00000000ff9b7424 */ /* 0x000fe200078e00ff */
[----:B------:R-:W-:-:S11]  /*19310*/  ISETP.GE.AND P0, PT, R71, R102, PT ;  /* 0x000000664700720c */ /* 0x000fd60003f06270 */
[----:B------:R-:W-:-:S04]  /*19320*/  @!P2 LEA R2, P1, R73, R76, 0x2 ;  /* 0x0000004c4902a211 */ /* 0x000fc800078210ff */
[----:B------:R-:W-:-:S05]  /*19330*/  @!P2 LEA.HI.X R3, R73, R77, R68, 0x2, P1 ;  /* 0x0000004d4903a211 */ /* 0x000fca00008f1444 */
[----:B------:R1:W-:Y:S02]  /*19340*/  @!P2 ST.E.128 desc[UR4][R2.64+0x7000], R36 ;  /* 0x007000240200a985 */ /* 0x0003e4000c101d04 */
[----:B-1----:R-:W-:Y:S05]  /*19350*/  @P0 RET.REL.NODEC R154 `(_ZN5flash24flash_fwd_splitkv_kernelI23Flash_fwd_kernel_traitsILi128ELi64ELi64ELi4ELb0ELb0EN7cutlass10bfloat16_tE19Flash_kernel_traitsILi128ELi64ELi64ELi4ES3_EELb0ELb1ELb0ELb0ELb0ELb1ELb1ELb1EEEvNS_16Flash_fwd_paramsE) ;  /* 0xfffffe6c9a280950 */ /* 0x002fea0003c3ffff */
[----:B------:R-:W-:Y:S01]  /*19360*/  LEA R2, P0, R73, R76, 0x2 ;  /* 0x0000004c49027211 */ /* 0x000fe200078010ff */
[----:B------:R-:W-:-:S03]  /*19370*/  IMAD.MOV.U32 R155, RZ, RZ, 0x0 ;  /* 0x00000000ff9b7424 */ /* 0x000fc600078e00ff */
[----:B------:R-:W-:-:S05]  /*19380*/  LEA.HI.X R3, R73, R77, R68, 0x2, P0 ;  /* 0x0000004d49037211 */ /* 0x000fca00000f1444 */
[----:B------:R1:W-:Y:S02]  /*19390*/  ST.E.128 desc[UR4][R2.64+0x7100], R4 ;  /* 0x0071000402007985 */ /* 0x0003e4000c101d04 */
[----:B-1----:R-:W-:Y:S05]  /*193a0*/  RET.REL.NODEC R154 `(_ZN5flash24flash_fwd_splitkv_kernelI23Flash_fwd_kernel_traitsILi128ELi64ELi64ELi4ELb0ELb0EN7cutlass10bfloat16_tE19Flash_kernel_traitsILi128ELi64ELi64ELi4ES3_EELb0ELb1ELb0ELb0ELb0ELb1ELb1ELb1EEEvNS_16Flash_fwd_paramsE) ;  /* 0xfffffe6c9a147950 */ /* 0x002fea0003c3ffff */
.L_x_11147:
[----:B------:R-:W-:Y:S01]  /*193b0*/  MOV R7, 0x2 ;  /* 0x0000000200077802 */ /* 0x000fe20000000f00 */
[----:B------:R-:W-:Y:S01]  /*193c0*/  IMAD.MOV.U32 R6, RZ, RZ, -0x1 ;  /* 0xffffffffff067424 */ /* 0x000fe200078e00ff */
[----:B------:R-:W-:-:S07]  /*193d0*/  MOV R4, 0x1f ;  /* 0x0000001f00047802 */ /* 0x000fce0000000f00 */
[----:B-1---5:R-:W-:Y:S05]  /*193e0*/  WARPSYNC.COLLECTIVE R6, `(.L_x_11164) ;  /* 0x0000000006087348 */ /* 0x022fea0003c00000 */
[----:B------:R2:W3:Y:S02]  /*193f0*/  SHFL.BFLY P0, R9, R172, R7, R4 ;  /* 0x0c000007ac097389 */ /* 0x0004e40000000004 */
[----:B-123-5:R-:W-:Y:S05]  /*19400*/  ENDCOLLECTIVE ;  /* 0x000000000000791b */ /* 0x02efea0003800000 */
.L_x_11164:
[----:B------:R-:W-:Y:S02]  /*19410*/  MOV R5, R9 ;  /* 0x0000000900057202 */ /* 0x000fe40000000f00 */
[----:B------:R-:W-:-:S03]  /*19420*/  MOV R7, 0x1 ;  /* 0x0000000100077802 */ /* 0x000fc60000000f00 */
[----:B------:R-:W-:-:S04]  /*19430*/  FADD.FTZ R10, R5, R172 ;  /* 0x000000ac050a7221 */ /* 0x000fc80000010000 */
[----:B------:R-:W-:-:S07]  /*19440*/  IMAD.MOV.U32 R172, RZ, RZ, R10 ;  /* 0x000000ffffac7224 */ /* 0x000fce00078e000a */
[----:B------:R-:W-:Y:S05]  /*19450*/  WARPSYNC.COLLECTIVE R6, `(.L_x_11165) ;  /* 0x0000000006087348 */ /* 0x000fea0003c00000 */
[----:B------:R1:W2:Y:S02]  /*19460*/  SHFL.BFLY P0, R9, R172, R7, R4 ;  /* 0x0c000007ac097389 */ /* 0x0002a40000000004 */
[----:B-12---:R-:W-:Y:S05]  /*19470*/  ENDCOLLECTIVE ;  /* 0x000000000000791b */ /* 0x006fea0003800000 */
.L_x_11165:
[----:B------:R-:W-:Y:S01]  /*19480*/  MOV R172, R171 ;  /* 0x000000ab00ac7202 */ /* 0x000fe20000000f00 */
[----:B------:R-:W-:Y:S01]  /*19490*/  IMAD.MOV.U32 R5, RZ, RZ, R9 ;  /* 0x000000ffff057224 */ /* 0x000fe200078e0009 */
[----:B------:R-:W-:-:S03]  /*194a0*/  MOV R7, 0x2 ;  /* 0x0000000200077802 */ /* 0x000fc60000000f00 */
[----:B------:R-:W-:-:S07]  /*194b0*/  FADD.FTZ R5, R10, R5 ;  /* 0x000000050a057221 */ /* 0x000fce0000010000 */
[----:B------:R-:W-:Y:S05]  /*194c0*/  WARPSYNC.COLLECTIVE R6, `(.L_x_11166) ;  /* 0x0000000006087348 */ /* 0x000fea0003c00000 */
[----:B------:R1:W2:Y:S02]  /*194d0*/  SHFL.BFLY P0, R9, R172, R7, R4 ;  /* 0x0c000007ac097389 */ /* 0x0002a40000000004 */
[----:B-12---:R-:W-:Y:S05]  /*194e0*/  ENDCOLLECTIVE ;  /* 0x000000000000791b */ /* 0x006fea0003800000 */
.L_x_11166:
[----:B------:R-:W-:Y:S01]  /*194f0*/  FADD.FTZ R8, R9, R171 ;  /* 0x000000ab09087221 */ /* 0x000fe20000010000 */
[----:B------:R-:W-:-:S03]  /*19500*/  MOV R7, 0x1 ;  /* 0x0000000100077802 */ /* 0x000fc60000000f00 */
[----:B------:R-:W-:-:S07]  /*19510*/  IMAD.MOV.U32 R172, RZ, RZ, R8 ;  /* 0x000000ffffac7224 */ /* 0x000fce00078e0008 */
[----:B------:R-:W-:Y:S05]  /*19520*/  WARPSYNC.COLLECTIVE R6, `(.L_x_11167) ;  /* 0x0000000006087348 */ /* 0x000fea0003c00000 */
[----:B------:R1:W2:Y:S02]  /*19530*/  SHFL.BFLY P0, R9, R172, R7, R4 ;  /* 0x0c000007ac097389 */ /* 0x0002a40000000004 */
[----:B-12---:R-:W-:Y:S05]  /*19540*/  ENDCOLLECTIVE ;  /* 0x000000000000791b */ /* 0x006fea0003800000 */
.L_x_11167:
[----:B------:R-:W-:Y:S01]  /*19550*/  MOV R11, R9 ;  /* 0x00000009000b7202 */ /* 0x000fe20000000f00 */
[----:B------:R-:W-:Y:S06]  /*19560*/  BRA `(.L_x_11168) ;  /* 0xffffffe800e47947 */ /* 0x000fec000383ffff */
.L_x_11169:
        /* <DEDUP_REMOVED lines=9> */
.L_x_14947:


//--------------------- .text._ZN5flash24flash_fwd_splitkv_kernelI23Flash_fwd_kernel_traitsILi128ELi64ELi64ELi4ELb0ELb0EN7cutlass10bfloat16_tE19Flash_kernel_traitsILi128ELi64ELi64ELi4ES3_EELb0ELb0ELb0ELb1ELb1ELb0ELb0ELb0EEEvNS_16Flash_fwd_paramsE --------------------------
	.section	.text._ZN5flash24flash_fwd_splitkv_kernelI23Flash_fwd_kernel_traitsILi128ELi64ELi64ELi4ELb0ELb0EN7cutlass10bfloat16_tE19Flash_kernel_traitsILi128ELi64ELi64ELi4ES3_EELb0ELb0ELb0ELb1ELb1ELb0ELb0ELb0EEEvNS_16Flash_fwd_paramsE,"ax",@progbits
	.align	128
        .global         _ZN5flash24flash_fwd_splitkv_kernelI23Flash_fwd_kernel_traitsILi128ELi64ELi64ELi4ELb0ELb0EN7cutlass10bfloat16_tE19Flash_kernel_traitsILi128ELi64ELi64ELi4ES3_EELb0ELb0ELb0ELb1ELb1ELb0ELb0ELb0EEEvNS_16Flash_fwd_paramsE
        .type           _ZN5flash24flash_fwd_splitkv_kernelI23Flash_fwd_kernel_traitsILi128ELi64ELi64ELi4ELb0ELb0EN7cutlass10bfloat16_tE19Flash_kernel_traitsILi128ELi64ELi64ELi4ES3_EELb0ELb0ELb0ELb1ELb1ELb0ELb0ELb0EEEvNS_16Flash_fwd_paramsE,@function
        .size           _ZN5flash24flash_fwd_splitkv_kernelI23Flash_fwd_kernel_traitsILi128ELi64ELi64ELi4ELb0ELb0EN7cutlass10bfloat16_tE19Flash_kernel_traitsILi128ELi64ELi64ELi4ES3_EELb0ELb0ELb0ELb1ELb1ELb0ELb0ELb0EEEvNS_16Flash_fwd_paramsE,(.L_x_14948 - _ZN5flash24flash_fwd_splitkv_kernelI23Flash_fwd_kernel_traitsILi128ELi64ELi64ELi4ELb0ELb0EN7cutlass10bfloat16_tE19Flash_kernel_traitsILi128ELi64ELi64ELi4ES3_EELb0ELb0ELb0ELb1ELb1ELb0ELb0ELb0EEEvNS_16Flash_fwd_paramsE)
        .other          _ZN5flash24flash_fwd_splitkv_kernelI23Flash_fwd_kernel_traitsILi128ELi64ELi64ELi4ELb0ELb0EN7cutlass10bfloat16_tE19Flash_kernel_traitsILi128ELi64ELi64ELi4ES3_EELb0ELb0ELb0ELb1ELb1ELb0ELb0ELb0EEEvNS_16Flash_fwd_paramsE,@"STO_CUDA_ENTRY STV_DEFAULT"
_ZN5flash24flash_fwd_splitkv_kernelI23Flash_fwd_kernel_traitsILi128ELi64ELi64ELi4ELb0ELb0EN7cutlass10bfloat16_tE19Flash_kernel_traitsILi128ELi64ELi64ELi4ES3_EELb0ELb0ELb0ELb1ELb1ELb0ELb0ELb0EEEvNS_16Flash_fwd_paramsE:
.text._ZN5flash24flash_fwd_splitkv_kernelI23Flash_fwd_kernel_traitsILi128ELi64ELi64ELi4ELb0ELb0EN7cutlass10bfloat16_tE19Flash_kernel_traitsILi128ELi64ELi64ELi4ES3_EELb0ELb0ELb0ELb1ELb1ELb0ELb0ELb0EEEvNS_16Flash_fwd_paramsE:
[----:B------:R-:W-:Y:S01]  /*0000*/  LDC R1, c[0x0][0x37c] ;  /* 0x0000df00ff017b82 */ /* 0x000fe20000000800 */
[----:B------:R-:W1:Y:S07]  /*0010*/  S2R R12, SR_CTAID.X ;  /* 0x00000000000c7919 */ /* 0x000e6e0000002500 */
[----:B------:R-:W2:Y:S01]  /*0020*/  LDC.64 R2, c[0x0][0x348] ;  /* 0x0000d200ff027b82 */ /* 0x000ea20000000a00 */
[----:B------:R-:W-:Y:S01]  /*0030*/  BSSY.RECONVERGENT B2, `(.L_x_11170) ;  /* 0x0000005000027945 */ /* 0x000fe20003800200 */
[----:B------:R-:W-:Y:S01]  /*0040*/  MOV R164, 0x80 ;  /* 0x0000008000a47802 */ /* 0x000fe20000000f00 */
[----:B------:R-:W3:Y:S01]  /*0050*/  S2R R166, SR_CTAID.Y ;  /* 0x0000000000a67919 */ /* 0x000ee20000002600 */
[----:B------:R-:W4:Y:S05]  /*0060*/  S2R R165, SR_CTAID.Z ;  /* 0x0000000000a57919 */ /* 0x000f2a0000002700 */
[----:B-1234-:R-:W-:Y:S05]  /*0070*/  CALL.REL.NOINC `($_ZN5flash24flash_fwd_splitkv_kernelI23Flash_fwd_kernel_traitsILi128ELi64ELi64ELi4ELb0ELb0EN7cutlass10bfloat16_tE19Flash_kernel_traitsILi128ELi64ELi64ELi4ES3_EELb0ELb0ELb0ELb1ELb1ELb0ELb0ELb0EEEvNS_16Flash_fwd_paramsE$_ZN5flash30compute_attn_1rowblock_splitkvI23Flash_fwd_kernel_traitsILi128ELi64ELi64ELi4ELb0ELb0EN7cutlass10bfloat16_tE19Flash_kernel_traitsILi128ELi64ELi64ELi4ES3_EELb0ELb0ELb0ELb1ELb1ELb0ELb0ELb0ENS_16Flash_fwd_paramsEEEvRKT8_iiiii) ;  /* 0x0000000000087944 */ /* 0x01efea0003c00000 */
[----:B------:R-:W-:Y:S05]  /*0080*/  BSYNC.RECONVERGENT B2 ;  /* 0x0000000000027941 */ /* 0x000fea0003800200 */
.L_x_11170:
[----:B------:R-:W-:Y:S05]  /*0090*/  EXIT ;  /* 0x000000000000794d */ /* 0x000fea0003800000 */
        .type           $_ZN5flash24flash_fwd_splitkv_kernelI23Flash_fwd_kernel_traitsILi128ELi64ELi64ELi4ELb0ELb0EN7cutlass10bfloat16_tE19Flash_kernel_traitsILi128ELi64ELi64ELi4ES3_EELb0ELb0ELb0ELb1ELb1ELb0ELb0ELb0EEEvNS_16Flash_fwd_paramsE$_ZN5flash30compute_attn_1rowblock_splitkvI23Flash_fwd_kernel_traitsILi128ELi64ELi64ELi4ELb0ELb0EN7cutlass10bfloat16_tE19Flash_kernel_traitsILi128ELi64ELi64ELi4ES3_EELb0ELb0ELb0ELb1ELb1ELb0ELb0ELb0ENS_16Flash_fwd_paramsEEEvRKT8_iiiii,@function
        .size           $_ZN5flash24flash_fwd_splitkv_kernelI23Flash_fwd_kernel_traitsILi128ELi64ELi64ELi4ELb0ELb0EN7cutlass10bfloat16_tE19Flash_kernel_traitsILi128ELi64ELi64ELi4ES3_EELb0ELb0ELb0ELb1ELb1ELb0ELb0ELb0EEEvNS_16Flash_fwd_paramsE$_ZN5flash30compute_attn_1rowblock_splitkvI23Flash_fwd_kernel_traitsILi128ELi64ELi64ELi4ELb0ELb0EN7cutlass10bfloat16_tE19Flash_kernel_traitsILi128ELi64ELi64ELi4ES3_EELb0ELb0ELb0ELb1ELb1ELb0ELb0ELb0ENS_16Flash_fwd_paramsEEEvRKT8_iiiii,(.L_x_14948 - $_ZN5flash24flash_fwd_splitkv_kernelI23Flash_fwd_kernel_traitsILi128ELi64ELi64ELi4ELb0ELb0EN7cutlass10bfloat16_tE19Flash_kernel_traitsILi128ELi64ELi64ELi4ES3_EELb0ELb0ELb0ELb1ELb1ELb0ELb0ELb0EEEvNS_16Flash_fwd_paramsE$_ZN5flash30compute_attn_1rowblock_splitkvI23Flash_fwd_kernel_traitsILi128ELi64ELi64ELi4ELb0ELb0EN7cutlass10bfloat16_tE19Flash_kernel_traitsILi128ELi64ELi64ELi4ES3_EELb0ELb0ELb0ELb1ELb1ELb0ELb0ELb0ENS_16Flash_fwd_paramsEEEvRKT8_iiiii)
$_ZN5flash24flash_fwd_splitkv_kernelI23Flash_fwd_kernel_traitsILi128ELi64ELi64ELi4ELb0ELb0EN7cutlass10bfloat16_tE19Flash_kernel_traitsILi128ELi64ELi64ELi4ES3_EELb0ELb0ELb0ELb1ELb1ELb0ELb0ELb0EEEvNS_16Flash_fwd_paramsE$_ZN5flash30compute_attn_1rowblock_splitkvI23Flash_fwd_kernel_traitsILi128ELi64ELi64ELi4ELb0ELb0EN7cutlass10bfloat16_tE19Flash_kernel_traitsILi128ELi64ELi64ELi4ES3_EELb0ELb0ELb0ELb1ELb1ELb0ELb0ELb0ENS_16Flash_fwd_paramsEEEvRKT8_iiiii:
        /* <DEDUP_REMOVED lines=19> */
[----:B--2---:R-:W-:-:S04]  /*01d0*/  ISETP.NE.U32.AND P0, PT, R4, RZ, PT ;  /* 0x000000ff0400720c */ /* 0x004fc80003f05070 */
[----:B------:R-:W-:Y:S01]  /*01e0*/  ISETP.NE.AND.EX P0, PT, R5, RZ, PT, P0 ;  /* 0x000000ff0500720c */ /* 0x000fe20003f05300 */
[----:B------:R-:W-:-:S12]  /*01f0*/  IMAD.MOV.U32 R5, RZ, RZ, RZ ;  /* 0x000000ffff057224 */ /* 0x000fd800078e00ff */
[----:B------:R-:W-:Y:S05]  /*0200*/  @!P0 BRA `(.L_x_11174) ;  /* 0x0000000000048947 */ /* 0x000fea0003800000 */
[----:B------:R1:W5:Y:S02]  /*0210*/  LD.E R5, desc[UR4][R2.64+0xbc] ;  /* 0x0000bc0402057980 */ /* 0x000364000c101900 */
.L_x_11174:
[----:B------:R-:W-:Y:S05]  /*0220*/  BSYNC.RECONVERGENT B0 ;  /* 0x0000000000007941 */ /* 0x000fea0003800200 */
.L_x_11173:
[----:B-----5:R-:W-:Y:S02]  /*0230*/  IADD3 R5, PT, PT, R5, R0, -R7 ;  /* 0x0000000005057210 */ /* 0x020fe40007ffe807 */
.L_x_11172:
[----:B------:R-:W-:Y:S05]  /*0240*/  BSYNC.RECONVERGENT B1 ;  /* 0x0000000000017941 */ /* 0x000fea0003800200 */
.L_x_11171:
[----:B------:R-:W-:Y:S01]  /*0250*/  IMAD.SHL.U32 R168, R12, 0x40, RZ ;  /* 0x000000400ca87824 */ /* 0x000fe200078e00ff */
[----:B------:R-:W-:Y:S01]  /*0260*/  MOV R8, R164 ;  /* 0x000000a400087202 */ /* 0x000fe20000000f00 */
[----:B------:R-:W-:-:S03]  /*0270*/  IMAD.MOV.U32 R9, RZ, RZ, 0x0 ;  /* 0x00000000ff097424 */ /* 0x000fc600078e00ff */
[----:B-----5:R-:W-:-:S13]  /*0280*/  ISETP.GT.AND P0, PT, R169, R168, PT ;  /* 0x000000a8a900720c */ /* 0x020fda0003f04270 */
[----:B-1----:R-:W-:Y:S05]  /*0290*/  @!P0 RET.REL.NODEC R8 `(_ZN5flash24flash_fwd_splitkv_kernelI23Flash_fwd_kernel_traitsILi128ELi64ELi64ELi4ELb0ELb0EN7cutlass10bfloat16_tE19Flash_kernel_traitsILi128ELi64ELi64ELi4ES3_EELb0ELb0ELb0ELb1ELb1ELb0ELb0ELb0EEEvNS_16Flash_fwd_paramsE) ;  /* 0xfffffffc08588950 */ /* 0x002fea0003c3ffff */
[----:B------:R-:W-:Y:S02]  /*02a0*/  VIADD R5, R5, 0x3f ;  /* 0x0000003f05057836 */ /* 0x000fe40000000000 */
[----:B------:R-:W-:-:S03]  /*02b0*/  VIADD R9, R0, 0x3f ;  /* 0x0000003f00097836 */ /* 0x000fc60000000000 */
[----:B------:R-:W-:Y:S02]  /*02c0*/  SHF.R.S32.HI R0, RZ, 0x1f, R5 ;  /* 0x0000001fff007819 */ /* 0x000fe40000011405 */
[----:B------:R-:W-:Y:S02]  /*02d0*/  SHF.R.S32.HI R4, RZ, 0x1f, R9 ;  /* 0x0000001fff047819 */ /* 0x000fe40000011409 */
[----:B------:R-:W-:Y:S02]  /*02e0*/  LEA.HI R0, R0, R5, RZ, 0x6 ;  /* 0x0000000500007211 */ /* 0x000fe400078f30ff */
[----:B------:R-:W-:Y:S02]  /*02f0*/  LEA.HI R4, R4, R9, RZ, 0x6 ;  /* 0x0000000904047211 */ /* 0x000fe400078f30ff */
[----:B------:R-:W-:Y:S02]  /*0300*/  SHF.R.S32.HI R5, RZ, 0x6, R0 ;  /* 0x00000006ff057819 */ /* 0x000fe40000011400 */
[----:B------:R-:W-:-:S04]  /*0310*/  SHF.R.S32.HI R4, RZ, 0x6, R4 ;  /* 0x00000006ff047819 */ /* 0x000fc80000011404 */
[----:B------:R-:W-:Y:S02]  /*0320*/  VIMNMX R100, PT, PT, R4, R5, PT ;  /* 0x0000000504647248 */ /* 0x000fe40003fe0100 */
[----:B------:R-:W1:Y:S02]  /*0330*/  S2R R5, SR_TID.X ;  /* 0x0000000000057919 */ /* 0x000e640000002100 */
[----:B------:R-:W-:-:S13]  /*0340*/  ISETP.GT.AND P0, PT, R100, RZ, PT ;  /* 0x000000ff6400720c */ /* 0x000fda0003f04270 */
[----:B------:R-:W-:Y:S05]  /*0350*/  @P0 BRA `(.L_x_11175) ;  /* 0x0000000400180947 */ /* 0x000fea0003800000 */
[----:B------:R-:W2:Y:S04]  /*0360*/  LD.E.64 R8, desc[UR4][R2.64+0x88] ;  /* 0x0000880402087980 */ /* 0x000ea8000c101b00 */
[----:B------:R-:W3:Y:S04]  /*0370*/  LD.E.64 R14, desc[UR4][R2.64+0x80] ;  /* 0x00008004020e7980 */ /* 0x000ee8000c101b00 */
[----:B------:R-:W4:Y:S04]  /*0380*/  LD.E.64 R12, desc[UR4][R2.64+0x90] ;  /* 0x00009004020c7980 */ /* 0x000f28000c101b00 */
[----:B------:R-:W5:Y:S04]  /*0390*/  LD.E R4, desc[UR4][R2.64+0x60] ;  /* 0x0000600402047980 */ /* 0x000f68000c101900 */
[----:B------:R-:W5:Y:S04]  /*03a0*/  LD.E.64 R6, desc[UR4][R2.64+0x70] ;  /* 0x0000700402067980 */ /* 0x000f68000c101b00 */
[----:B------:R1:W5:Y:S02]  /*03b0*/  LD.E.64 R10, desc[UR4][R2.64+0xa0] ;  /* 0x0000a004020a7980 */ /* 0x000364000c101b00 */
[----:B-1----:R-:W-:-:S02]  /*03c0*/  IMAD.SHL.U32 R0, R5, 0x8, RZ ;  /* 0x0000000805007824 */ /* 0x002fc400078e00ff */
[----:B------:R-:W-:-:S03]  /*03d0*/  IMAD.MOV.U32 R17, RZ, RZ, RZ ;  /* 0x000000ffff117224 */ /* 0x000fc600078e00ff */
[----:B------:R-:W-:Y:S01]  /*03e0*/  LOP3.LUT R16, R0, 0x38, RZ, 0xc0, !PT ;  /* 0x0000003800107812 */ /* 0x000fe200078ec0ff */
[----:B------:R-:W-:Y:S02]  /*03f0*/  IMAD.IADD R3, R169, 0x1, -R168 ;  /* 0x00000001a9037824 */ /* 0x000fe400078e0aa8 */
[----:B--2---:R-:W-:Y:S02]  /*0400*/  IMAD R0, R9, R168, RZ ;  /* 0x000000a809007224 */ /* 0x004fe400078e02ff */
[----:B------:R-:W-:-:S04]  /*0410*/  IMAD.WIDE.U32 R16, R168, R8, R16 ;  /* 0x00000008a8107225 */ /* 0x000fc800078e0010 */
[----:B------:R-:W-:Y:S02]  /*0420*/  IMAD.IADD R17, R17, 0x1, R0 ;  /* 0x0000000111117824 */ /* 0x000fe400078e0200 */
[----:B---3--:R-:W-:Y:S02]  /*0430*/  IMAD R0, R15, R166, RZ ;  /* 0x000000a60f007224 */ /* 0x008fe400078e02ff */
[----:B------:R-:W-:-:S04]  /*0440*/  IMAD.WIDE.U32 R14, R166, R14, R16 ;  /* 0x0000000ea60e7225 */ /* 0x000fc800078e0010 */
[----:B------:R-:W-:Y:S02]  /*0450*/  IMAD.IADD R15, R15, 0x1, R0 ;  /* 0x000000010f0f7824 */ /* 0x000fe400078e0200 */
[-C--:B----4-:R-:W-:Y:S02]  /*0460*/  IMAD R0, R13, R165.reuse, RZ ;  /* 0x000000a50d007224 */ /* 0x090fe400078e02ff */
[----:B------:R-:W-:-:S04]  /*0470*/  IMAD.WIDE.U32 R14, R12, R165, R14 ;  /* 0x000000a50c0e7225 */ /* 0x000fc800078e000e */
[----:B-----5:R-:W-:Y:S01]  /*0480*/  IMAD R165, R166, R4, R165 ;  /* 0x00000004a6a57224 */ /* 0x020fe200078e02a5 */
[----:B------:R-:W-:Y:S01]  /*0490*/  IADD3 R15, PT, PT, R15, R0, RZ ;  /* 0x000000000f0f7210 */ /* 0x000fe20007ffe0ff */
[----:B------:R-:W-:Y:S01]  /*04a0*/  IMAD.SHL.U32 R17, R8, 0x20, RZ ;  /* 0x0000002008117824 */ /* 0x000fe200078e00ff */
[----:B------:R-:W-:Y:S01]  /*04b0*/  SHF.R.U32.HI R0, RZ, 0x3, R5 ;  /* 0x00000003ff007819 */ /* 0x000fe20000011605 */
[----:B------:R-:W-:Y:S01]  /*04c0*/  IMAD R169, R169, R165, R168 ;  /* 0x000000a5a9a97224 */ /* 0x000fe200078e02a8 */
[----:B------:R-:W-:Y:S01]  /*04d0*/  LOP3.LUT P4, R5, R5, 0x7, RZ, 0xc0, !PT ;  /* 0x0000000705057812 */ /* 0x000fe2000788c0ff */
[----:B------:R-:W-:Y:S02]  /*04e0*/  IMAD.MOV.U32 R165, RZ, RZ, 0x0 ;  /* 0x00000000ffa57424 */ /* 0x000fe400078e00ff */
[-C--:B------:R-:W-:Y:S01]  /*04f0*/  IMAD R2, R9, R0.reuse, RZ ;  /* 0x0000000009027224 */ /* 0x080fe200078e02ff */
[----:B------:R-:W-:Y:S01]  /*0500*/  ISETP.GE.OR P4, PT, R0, R3, P4 ;  /* 0x000000030000720c */ /* 0x000fe20002786670 */
[----:B------:R-:W-:-:S04]  /*0510*/  IMAD.WIDE.U32 R14, R8, R0, R14 ;  /* 0x00000000080e7225 */ /* 0x000fc800078e000e */
[C---:B------:R-:W-:Y:S01]  /*0520*/  VIADD R12, R0.reuse, 0x10 ;  /* 0x00000010000c7836 */ /* 0x040fe20000000000 */
[----:B------:R-:W-:Y:S01]  /*0530*/  IADD3 R13, PT, PT, R15, R2, RZ ;  /* 0x000000020f0d7210 */ /* 0x000fe20007ffe0ff */
[----:B------:R-:W-:Y:S01]  /*0540*/  VIADD R4, R0, 0x20 ;  /* 0x0000002000047836 */ /* 0x000fe20000000000 */
[C---:B------:R-:W-:Y:S02]  /*0550*/  IADD3 R15, P0, PT, R169.reuse, R0, RZ ;  /* 0x00000000a90f7210 */ /* 0x040fe40007f1e0ff */
        /* <DEDUP_REMOVED lines=33> */
[----:B-1----:R-:W-:Y:S05]  /*0770*/  @P0 RET.REL.NODEC R164 `(_ZN5flash24flash_fwd_splitkv_kernelI23Flash_fwd_kernel_traitsILi128ELi64ELi64ELi4ELb0ELb0EN7cutlass10bfloat16_tE19Flash_kernel_traitsILi128ELi64ELi64ELi4ES3_EELb0ELb0ELb0ELb1ELb1ELb0ELb0ELb0EEEvNS_16Flash_fwd_paramsE) ;  /* 0xfffffff8a4200950 */ /* 0x002fea0003c3ffff */
[----:B------:R-:W-:Y:S02]  /*0780*/  MOV R3, 0x7f800000 ;  /* 0x7f80000000037802 */ /* 0x000fe40000000f00 */
[----:B------:R-:W-:-:S03]  /*0790*/  MOV R165, 0x0 ;  /* 0x0000000000a57802 */ /* 0x000fc60000000f00 */
[----:B------:R1:W-:Y:S02]  /*07a0*/  ST.E desc[UR4][R10.64+0xc0], R3 ;  /* 0x0000c0030a007985 */ /* 0x0003e4000c101904 */
[----:B-1----:R-:W-:Y:S05]  /*07b0*/  RET.REL.NODEC R164 `(_ZN5flash24flash_fwd_splitkv_kernelI23Flash_fwd_kernel_traitsILi128ELi64ELi64ELi4ELb0ELb0EN7cutlass10bfloat16_tE19Flash_kernel_traitsILi128ELi64ELi64ELi4ES3_EELb0ELb0ELb0ELb1ELb1ELb0ELb0ELb0EEEvNS_16Flash_fwd_paramsE) ;  /* 0xfffffff8a4107950 */ /* 0x002fea0003c3ffff */
.L_x_11175:
        /* <DEDUP_REMOVED lines=11> */
[----:B------:R-:W3:Y:S04]  /*0870*/  LD.E R16, desc[UR4][R2.64+0x170] ;  /* 0x0001700402107980 */ /* 0x000ee8000c101900 */
[----:B--2---:R-:W2:Y:S04]  /*0880*/  LD.E.64 R8, desc[UR4][R2.64+0x168] ;  /* 0x0001680402087980 */ /* 0x004ea8000c101b00 */
[----:B------:R-:W4:Y:S01]  /*0890*/  LD.E R14, desc[UR4][R2.64+0x68] ;  /* 0x00006804020e7980 */ /* 0x000f22000c101900 */
[----:B------:R-:W-:-:S03]  /*08a0*/  LEA R177, R100, 0xffffffc0, 0x6 ;  /* 0xffffffc064b17811 */ /* 0x000fc600078e30ff */
[----:B------:R-:W4:Y:S01]  /*08b0*/  LD.E.64 R22, desc[UR4][R2.64+0x20] ;  /* 0x0000200402167980 */ /* 0x000f22000c101b00 */
[----:B------:R-:W-:-:S03]  /*08c0*/  IABS R4, R177 ;  /* 0x000000b100047213 */ /* 0x000fc60000000000 */
[----:B------:R-:W4:Y:S04]  /*08d0*/  LD.E.64 R20, desc[UR4][R2.64+0x50] ;  /* 0x0000500402147980 */ /* 0x000f28000c101b00 */
[----:B------:R-:W4:Y:S04]  /*08e0*/  LD.E.64 R18, desc[UR4][R2.64+0x28] ;  /* 0x0000280402127980 */ /* 0x000f28000c101b00 */
[----:B------:R-:W5:Y:S04]  /*08f0*/  LD.E.64 R94, desc[UR4][R2.64+0x40] ;  /* 0x00004004025e7980 */ /* 0x000f68000c101b00 */
[----:B------:R-:W5:Y:S02]  /*0900*/  LD.E.64 R32, desc[UR4][R2.64+0x58] ;  /* 0x0000580402207980 */ /* 0x000f64000c101b00 */
[----:B---3-5:R-:W-:-:S04]  /*0910*/  IABS R6, R16 ;  /* 0x0000001000067213 */ /* 0x028fc80000000000 */
[----:B------:R-:W3:Y:S08]  /*0920*/  I2F.RP R13, R6 ;  /* 0x00000006000d7306 */ /* 0x000ef00000209400 */
[----:B---3--:R-:W3:Y:S02]  /*0930*/  MUFU.RCP R10, R13 ;  /* 0x0000000d000a7308 */ /* 0x008ee40000001000 */
[----:B---3--:R-:W-:-:S06]  /*0940*/  IADD3 R10, PT, PT, R10, 0xffffffe, RZ ;  /* 0x0ffffffe0a0a7810 */ /* 0x008fcc0007ffe0ff */
[----:B------:R-:W3:Y:S01]  /*0950*/  F2I.FTZ.U32.TRUNC.NTZ R11, R10 ;  /* 0x0000000a000b7305 */ /* 0x000ee2000021f000 */
[----:B------:R-:W-:Y:S02]  /*0960*/  IABS R0, R16 ;  /* 0x0000001000007213 */ /* 0x000fe40000000000 */
[----:B---3--:R-:W-:Y:S01]  /*0970*/  IADD3 R7, PT, PT, RZ, -R11, RZ ;  /* 0x8000000bff077210 */ /* 0x008fe20007ffe0ff */
        /* <DEDUP_REMOVED lines=13> */
[-C--:B--2---:R-:W-:Y:S02]  /*0a50*/  IMAD R0, R9, R166.reuse, RZ ;  /* 0x000000a609007224 */ /* 0x084fe400078e02ff */
        /* <DEDUP_REMOVED lines=35> */
[----:B------:R-:W-:Y:S02]  /*0c90*/  MOV R9, R4 ;  /* 0x0000000400097202 */ /* 0x000fe40000000f00 */
[----:B------:R-:W-:-:S03]  /*0ca0*/  SHF.R.S32.HI R13, RZ, 0x1f, R15 ;  /* 0x0000001fff0d7819 */ /* 0x000fc6000001140f */
[----:B------:R-:W-:Y:S01]  /*0cb0*/  @!P0 IMAD.MOV R9, RZ, RZ, -R9 ;  /* 0x000000ffff098224 */ /* 0x000fe200078e0a09 */
[----:B------:R-:W-:-:S05]  /*0cc0*/  @!P1 LOP3.LUT R9, RZ, R14, RZ, 0x33, !PT ;  /* 0x0000000eff099212 */ /* 0x000fca00078e33ff */
[----:B------:R-:W-:Y:S02]  /*0cd0*/  IMAD R17, R21, R9, RZ ;  /* 0x0000000915117224 */ /* 0x000fe400078e02ff */
[----:B--2---:R-:W-:Y:S01]  /*0ce0*/  IMAD R4, R11, R15, RZ ;  /* 0x0000000f0b047224 */ /* 0x004fe200078e02ff */
[----:B------:R-:W-:Y:S01]  /*0cf0*/  SHF.R.S32.HI R7, RZ, 0x1f, R0 ;  /* 0x0000001fff077819 */ /* 0x000fe20000011400 */
[----:B------:R-:W-:-:S04]  /*0d00*/  IMAD R6, R23, R0, RZ ;  /* 0x0000000017067224 */ /* 0x000fc800078e02ff */
[C---:B------:R-:W-:Y:S02]  /*0d10*/  IMAD R6, R22.reuse, R7, R6 ;  /* 0x0000000716067224 */ /* 0x040fe400078e0206 */
[----:B------:R-:W-:-:S04]  /*0d20*/  IMAD.WIDE.U32 R22, R22, R0, RZ ;  /* 0x0000000016167225 */ /* 0x000fc800078e00ff */
[----:B------:R-:W-:Y:S02]  /*0d30*/  IMAD.IADD R23, R23, 0x1, R6 ;  /* 0x0000000117177824 */ /* 0x000fe400078e0206 */
[----:B------:R-:W-:Y:S02]  /*0d40*/  IMAD R4, R10, R13, R4 ;  /* 0x0000000d0a047224 */ /* 0x000fe400078e0204 */
[----:B------:R-:W-:Y:S01]  /*0d50*/  IMAD.WIDE.U32 R22, R15, R10, R22 ;  /* 0x0000000a0f167225 */ /* 0x000fe200078e0016 */
[----:B------:R-:W-:-:S04]  /*0d60*/  SHF.R.S32.HI R6, RZ, 0x1f, R9 ;  /* 0x0000001fff067819 */ /* 0x000fc80000011409 */
[----:B------:R-:W-:Y:S01]  /*0d70*/  IADD3 R23, PT, PT, R23, R4, RZ ;  /* 0x0000000417177210 */ /* 0x000fe20007ffe0ff */
[----:B------:R-:W-:Y:S02]  /*0d80*/  IMAD R4, R19, R0, RZ ;  /* 0x0000000013047224 */ /* 0x000fe400078e02ff */
[----:B------:R-:W-:Y:S02]  /*0d90*/  IMAD R6, R20, R6, R17 ;  /* 0x0000000614067224 */ /* 0x000fe400078e0211 */
[----:B------:R-:W-:-:S04]  /*0da0*/  IMAD.WIDE.U32 R16, R18, R0, RZ ;  /* 0x0000000012107225 */ /* 0x000fc800078e00ff */
[----:B------:R-:W-:-:S04]  /*0db0*/  IMAD.WIDE.U32 R8, R9, R20, R22 ;  /* 0x0000001409087225 */ /* 0x000fc800078e0016 */
[----:B------:R-:W-:Y:S01]  /*0dc0*/  IMAD R4, R18, R7, R4 ;  /* 0x0000000712047224 */ /* 0x000fe200078e0204 */
[----:B------:R-:W-:Y:S01]  /*0dd0*/  MOV R18, R16 ;  /* 0x0000001000127202 */ /* 0x000fe20000000f00 */
[----:B------:R-:W-:Y:S02]  /*0de0*/  IMAD.IADD R0, R9, 0x1, R6 ;  /* 0x0000000109007824 */ /* 0x000fe400078e0206 */
[----:B------:R-:W-:Y:S01]  /*0df0*/  IMAD.IADD R16, R17, 0x1, R4 ;  /* 0x0000000111107824 */ /* 0x000fe200078e0204 */
[----:B------:R-:W-:Y:S05]  /*0e00*/  BRA `(.L_x_11178) ;  /* 0x0000000400007947 */ /* 0x000fea0003800000 */
.L_x_11177:
[----:B------:R-:W3:Y:S04]  /*0e10*/  LD.E R14, desc[UR4][R2.64+0x68] ;  /* 0x00006804020e7980 */ /* 0x000ee8000c101900 */
[----:B------:R-:W4:Y:S04]  /*0e20*/  LD.E.64 R10, desc[UR4][R2.64+0x38] ;  /* 0x00003804020a7980 */ /* 0x000f28000c101b00 */
[----:B------:R-:W4:Y:S04]  /*0e30*/  LD.E.64 R20, desc[UR4][R2.64+0x20] ;  /* 0x0000200402147980 */ /* 0x000f28000c101b00 */
[----:B------:R-:W4:Y:S04]  /*0e40*/  LD.E.64 R94, desc[UR4][R2.64+0x40] ;  /* 0x00004004025e7980 */ /* 0x000f28000c101b00 */
[----:B------:R-:W4:Y:S04]  /*0e50*/  LD.E.64 R16, desc[UR4][R2.64+0x28] ;  /* 0x0000280402107980 */ /* 0x000f28000c101b00 */
[----:B------:R-:W4:Y:S04]  /*0e60*/  LD.E.64 R18, desc[UR4][R2.64+0x50] ;  /* 0x0000500402127980 */ /* 0x000f28000c101b00 */
[----:B------:R1:W5:Y:S01]  /*0e70*/  LD.E.64 R32, desc[UR4][R2.64+0x58] ;  /* 0x0000580402207980 */ /* 0x000362000c101b00 */
[----:B------:R-:W-:Y:S01]  /*0e80*/  IMAD.MOV.U32 R24, RZ, RZ, RZ ;  /* 0x000000ffff187224 */ /* 0x000fe200078e00ff */
[----:B--2---:R-:W-:-:S02]  /*0e90*/  IABS R8, R165 ;  /* 0x000000a500087213 */ /* 0x004fc40000000000 */
[----:B------:R-:W-:Y:S02]  /*0ea0*/  CS2R R172, SRZ ;  /* 0x0000000000ac7805 */ /* 0x000fe4000001ff00 */
[----:B------:R-:W-:Y:S02]  /*0eb0*/  LEA R177, R100, 0xffffffc0, 0x6 ;  /* 0xffffffc064b17811 */ /* 0x000fe400078e30ff */
[-C--:B---3--:R-:W-:Y:S02]  /*0ec0*/  IABS R0, R14.reuse ;  /* 0x0000000e00007213 */ /* 0x088fe40000000000 */
[----:B------:R-:W-:Y:S02]  /*0ed0*/  IABS R13, R14 ;  /* 0x0000000e000d7213 */ /* 0x000fe40000000000 */
[----:B------:R-:W2:Y:S02]  /*0ee0*/  I2F.RP R22, R0 ;  /* 0x0000000000167306 */ /* 0x000ea40000209400 */
[----:B------:R-:W-:-:S06]  /*0ef0*/  IADD3 R13, PT, PT, RZ, -R13, RZ ;  /* 0x8000000dff0d7210 */ /* 0x000fcc0007ffe0ff */
[----:B--2---:R-:W2:Y:S02]  /*0f00*/  MUFU.RCP R15, R22 ;  /* 0x00000016000f7308 */ /* 0x004ea40000001000 */
[----:B--2---:R-:W-:Y:S01]  /*0f10*/  IADD3 R15, PT, PT, R15, 0xffffffe, RZ ;  /* 0x0ffffffe0f0f7810 */ /* 0x004fe20007ffe0ff */
[----:B----4-:R-:W-:-:S05]  /*0f20*/  IMAD.WIDE.U32 R22, R10, R7, RZ ;  /* 0x000000070a167225 */ /* 0x010fca00078e00ff */
[----:B------:R-:W2:Y:S02]  /*0f30*/  F2I.FTZ.U32.TRUNC.NTZ R25, R15 ;  /* 0x0000000f00197305 */ /* 0x000ea4000021f000 */
[----:B--2---:R-:W-:Y:S02]  /*0f40*/  IADD3 R4, PT, PT, RZ, -R25, RZ ;  /* 0x80000019ff047210 */ /* 0x004fe40007ffe0ff */
[----:B------:R-:W-:-:S03]  /*0f50*/  LOP3.LUT R15, R165, R14, RZ, 0x3c, !PT ;  /* 0x0000000ea50f7212 */ /* 0x000fc600078e3cff */
[----:B------:R-:W-:Y:S01]  /*0f60*/  IMAD R9, R4, R0, RZ ;  /* 0x0000000004097224 */ /* 0x000fe200078e02ff */
[----:B------:R-:W-:Y:S02]  /*0f70*/  ISETP.GE.AND P1, PT, R15, RZ, PT ;  /* 0x000000ff0f00720c */ /* 0x000fe40003f26270 */
[----:B------:R-:W-:Y:S01]  /*0f80*/  MOV R15, R177 ;  /* 0x000000b1000f7202 */ /* 0x000fe20000000f00 */
[----:B------:R-:W-:-:S06]  /*0f90*/  IMAD.HI.U32 R9, R25, R9, R24 ;  /* 0x0000000919097227 */ /* 0x000fcc00078e0018 */
[----:B------:R-:W-:Y:S01]  /*0fa0*/  IMAD.HI.U32 R4, R9, R8, RZ ;  /* 0x0000000809047227 */ /* 0x000fe200078e00ff */
[----:B------:R-:W-:-:S03]  /*0fb0*/  SHF.R.S32.HI R9, RZ, 0x1f, R7 ;  /* 0x0000001fff097819 */ /* 0x000fc60000011407 */
[----:B------:R-:W-:Y:S02]  /*0fc0*/  IMAD R13, R4, R13, R8 ;  /* 0x0000000d040d7224 */ /* 0x000fe400078e0208 */
[----:B------:R-:W-:-:S03]  /*0fd0*/  IMAD R8, R11, R7, RZ ;  /* 0x000000070b087224 */ /* 0x000fc600078e02ff */
[----:B------:R-:W-:Y:S01]  /*0fe0*/  ISETP.GT.U32.AND P0, PT, R0, R13, PT ;  /* 0x0000000d0000720c */ /* 0x000fe20003f04070 */
[----:B------:R-:W-:-:S05]  /*0ff0*/  IMAD R8, R10, R9, R8 ;  /* 0x000000090a087224 */ /* 0x000fca00078e0208 */
[----:B------:R-:W-:Y:S01]  /*1000*/  IADD3 R23, PT, PT, R23, R8, RZ ;  /* 0x0000000817177210 */ /* 0x000fe20007ffe0ff */
[----:B------:R-:W-:-:S04]  /*1010*/  IMAD R8, R95, R7, RZ ;  /* 0x000000075f087224 */ /* 0x000fc800078e02ff */
[----:B------:R-:W-:Y:S02]  /*1020*/  IMAD R8, R94, R9, R8 ;  /* 0x000000095e087224 */ /* 0x000fe400078e0208 */
[----:B------:R-:W-:Y:S01]  /*1030*/  @!P0 IMAD.IADD R13, R13, 0x1, -R0 ;  /* 0x000000010d0d8824 */ /* 0x000fe200078e0a00 */
[----:B------:R-:W-:Y:S01]  /*1040*/  @!P0 IADD3 R4, PT, PT, R4, 0x1, RZ ;  /* 0x0000000104048810 */ /* 0x000fe20007ffe0ff */
[----:B-----5:R-:W-:Y:S01]  /*1050*/  IMAD R9, R17, R6, RZ ;  /* 0x0000000611097224 */ /* 0x020fe200078e02ff */
[----:B------:R-:W-:Y:S02]  /*1060*/  ISETP.NE.AND P0, PT, R14, RZ, PT ;  /* 0x000000ff0e00720c */ /* 0x000fe40003f05270 */
[----:B------:R-:W-:Y:S01]  /*1070*/  ISETP.GE.U32.AND P2, PT, R13, R0, PT ;  /* 0x000000000d00720c */ /* 0x000fe20003f46070 */
[----:B------:R-:W-:Y:S01]  /*1080*/  IMAD R13, R21, R6, RZ ;  /* 0x00000006150d7224 */ /* 0x000fe200078e02ff */
[----:B------:R-:W-:-:S05]  /*1090*/  SHF.R.S32.HI R0, RZ, 0x1f, R6 ;  /* 0x0000001fff007819 */ /* 0x000fca0000011406 */
[C---:B------:R-:W-:Y:S02]  /*10a0*/  IMAD R13, R20.reuse, R0, R13 ;  /* 0x00000000140d7224 */ /* 0x040fe400078e020d */
[----:B------:R-:W-:-:S04]  /*10b0*/  IMAD.WIDE.U32 R20, R20, R6, R22 ;  /* 0x0000000614147225 */ /* 0x000fc800078e0016 */
[----:B------:R-:W-:Y:S01]  /*10c0*/  @P2 IADD3 R4, PT, PT, R4, 0x1, RZ ;  /* 0x0000000104042810 */ /* 0x000fe20007ffe0ff */
[----:B------:R-:W-:Y:S02]  /*10d0*/  IMAD.IADD R21, R21, 0x1, R13 ;  /* 0x0000000115157824 */ /* 0x000fe400078e020d */
[----:B------:R-:W-:Y:S01]  /*10e0*/  IMAD.WIDE.U32 R22, R94, R7, RZ ;  /* 0x000000075e167225 */ /* 0x000fe200078e00ff */
[----:B------:R-:W-:-:S03]  /*10f0*/  MOV R7, R4 ;  /* 0x0000000400077202 */ /* 0x000fc60000000f00 */
[-C--:B------:R-:W-:Y:S01]  /*1100*/  IMAD R4, R11, R177.reuse, RZ ;  /* 0x000000b10b047224 */ /* 0x080fe200078e02ff */
[----:B------:R-:W-:Y:S01]  /*1110*/  @!P1 IADD3 R7, PT, PT, -R7, RZ, RZ ;  /* 0x000000ff07079210 */ /* 0x000fe20007ffe1ff */
[----:B------:R-:W-:Y:S01]  /*1120*/  IMAD.WIDE.U32 R20, R10, R177, R20 ;  /* 0x000000b10a147225 */ /* 0x000fe200078e0014 */
[----:B------:R-:W-:-:S03]  /*1130*/  @!P0 LOP3.LUT R7, RZ, R14, RZ, 0x33, !PT ;  /* 0x0000000eff078212 */ /* 0x000fc600078e33ff */
[C---:B------:R-:W-:Y:S01]  /*1140*/  IMAD R9, R16.reuse, R0, R9 ;  /* 0x0000000010097224 */ /* 0x040fe200078e0209 */
[----:B------:R-:W-:Y:S01]  /*1150*/  IADD3 R21, PT, PT, R21, R4, RZ ;  /* 0x0000000415157210 */ /* 0x000fe20007ffe0ff */
[----:B------:R-:W-:Y:S01]  /*1160*/  IMAD.IADD R23, R23, 0x1, R8 ;  /* 0x0000000117177824 */ /* 0x000fe200078e0208 */
[----:B------:R-:W-:Y:S01]  /*1170*/  SHF.R.S32.HI R0, RZ, 0x1f, R7 ;  /* 0x0000001fff007819 */ /* 0x000fe20000011407 */
[----:B------:R-:W-:Y:S02]  /*1180*/  IMAD R13, R19, R7, RZ ;  /* 0x00000007130d7224 */ /* 0x000fe400078e02ff */
[----:B------:R-:W-:-:S04]  /*1190*/  IMAD.WIDE.U32 R22, R16, R6, R22 ;  /* 0x0000000610167225 */ /* 0x000fc800078e0016 */
[----:B------:R-:W-:-:S04]  /*11a0*/  IMAD.WIDE.U32 R20, R18, R7, R20 ;  /* 0x0000000712147225 */ /* 0x000fc800078e0014 */
[----:B------:R-:W-:Y:S01]  /*11b0*/  IMAD R0, R18, R0, R13 ;  /* 0x0000000012007224 */ /* 0x000fe200078e020d */
[----:B------:R-:W-:Y:S01]  /*11c0*/  MOV R18, R22 ;  /* 0x0000001600127202 */ /* 0x000fe20000000f00 */
[----:B------:R-:W-:Y:S01]  /*11d0*/  IMAD.IADD R16, R23, 0x1, R9 ;  /* 0x0000000117107824 */ /* 0x000fe200078e0209 */
[----:B------:R-:W-:Y:S01]  /*11e0*/  MOV R8, R20 ;  /* 0x0000001400087202 */ /* 0x000fe20000000f00 */
[----:B------:R-:W-:Y:S01]  /*11f0*/  IMAD.IADD R0, R21, 0x1, R0 ;  /* 0x0000000115007824 */ /* 0x000fe200078e0200 */
[----:B-1----:R-:W-:Y:S02]  /*1200*/  MOV R13, RZ ;  /* 0x000000ff000d7202 */ /* 0x002fe40000000f00 */
.L_x_11178:
[----:B------:R-:W-:Y:S05]  /*1210*/  BSYNC.RECONVERGENT B0 ;  /* 0x0000000000007941 */ /* 0x000fea0003800200 */
.L_x_11176:
[----:B------:R-:W2:Y:S04]  /*1220*/  LD.E.64 R30, desc[UR4][R2.64+0x18] ;  /* 0x00001804021e7980 */ /* 0x000ea8000c101b00 */
[----:B------:R-:W3:Y:S04]  /*1230*/  LD.E.64 R28, desc[UR4][R2.64+0x48] ;  /* 0x00004804021c7980 */ /* 0x000ee8000c101b00 */
[----:B------:R-:W4:Y:S04]  /*1240*/  LD.E.64 R24, desc[UR4][R2.64+0x30] ;  /* 0x0000300402187980 */ /* 0x000f28000c101b00 */
[----:B------:R-:W5:Y:S04]  /*1250*/  LD.E.64 R26, desc[UR4][R2.64+0x8] ;  /* 0x00000804021a7980 */ /* 0x000f68000c101b00 */
[----:B------:R-:W5:Y:S04]  /*1260*/  LD.E.64 R22, desc[UR4][R2.64] ;  /* 0x0000000402167980 */ /* 0x000f68000c101b00 */
[----:B------:R-:W5:Y:S01]  /*1270*/  LD.E.64 R6, desc[UR4][R2.64+0x10] ;  /* 0x0000100402067980 */ /* 0x000f62000c101b00 */
[----:B------:R-:W-:Y:S01]  /*1280*/  IABS R9, R14 ;  /* 0x0000000e00097213 */ /* 0x000fe20000000000 */
[----:B------:R-:W-:Y:S01]  /*1290*/  IMAD.MOV.U32 R34, RZ, RZ, RZ ;  /* 0x000000ffff227224 */ /* 0x000fe200078e00ff */
[----:B------:R-:W-:Y:S01]  /*12a0*/  IABS R20, R165 ;  /* 0x000000a500147213 */ /* 0x000fe20000000000 */
[----:B------:R-:W-:Y:S01]  /*12b0*/  IMAD R13, R13, R94, RZ ;  /* 0x0000005e0d0d7224 */ /* 0x000fe200078e02ff */
[----:B------:R-:W1:Y:S01]  /*12c0*/  I2F.RP R21, R9 ;  /* 0x0000000900157306 */ /* 0x000e620000209400 */
[C---:B------:R-:W-:Y:S01]  /*12d0*/  IMAD.SHL.U32 R158, R10.reuse, 0x20, RZ ;  /* 0x000000200a9e7824 */ /* 0x040fe200078e00ff */
[----:B------:R-:W-:Y:S01]  /*12e0*/  SHF.L.U64.HI R159, R10, 0x5, R11 ;  /* 0x000000050a9f7819 */ /* 0x000fe2000001020b */
[----:B------:R-:W-:Y:S01]  /*12f0*/  IMAD R13, R15, R95, R13 ;  /* 0x0000005f0f0d7224 */ /* 0x000fe200078e020d */
[C-C-:B------:R-:W-:Y:S01]  /*1300*/  SHF.L.U64.HI R157, R94.reuse, 0x5, R95.reuse ;  /* 0x000000055e9d7819 */ /* 0x140fe2000001025f */
[C---:B------:R-:W-:Y:S01]  /*1310*/  IMAD.SHL.U32 R156, R94.reuse, 0x20, RZ ;  /* 0x000000205e9c7824 */ /* 0x040fe200078e00ff */
[----:B------:R-:W-:Y:S01]  /*1320*/  SHF.L.U64.HI R112, R94, 0x4, R95 ;  /* 0x000000045e707819 */ /* 0x000fe2000001025f */
[----:B-1----:R-:W-:Y:S01]  /*1330*/  IMAD.SHL.U32 R93, R5, 0x40, RZ ;  /* 0x00000040055d7824 */ /* 0x002fe200078e00ff */
[----:B------:R-:W-:Y:S01]  /*1340*/  SHF.L.U64.HI R171, R10, 0x4, R11 ;  /* 0x000000040aab7819 */ /* 0x000fe2000001020b */
[----:B------:R-:W-:-:S02]  /*1350*/  IMAD.SHL.U32 R103, R94, 0x10, RZ ;  /* 0x000000105e677824 */ /* 0x000fc400078e00ff */
[----:B------:R-:W-:Y:S01]  /*1360*/  IMAD.SHL.U32 R170, R10, 0x10, RZ ;  /* 0x000000100aaa7824 */ /* 0x000fe200078e00ff */
[----:B------:R-:W-:Y:S01]  /*1370*/  LOP3.LUT R154, R93, 0x400, RZ, 0xc0, !PT ;  /* 0x000004005d9a7812 */ /* 0x000fe200078ec0ff */
[----:B------:R-:W1:Y:S02]  /*1380*/  MUFU.RCP R17, R21 ;  /* 0x0000001500117308 */ /* 0x000e640000001000 */
[----:B-1----:R-:W-:-:S06]  /*1390*/  VIADD R17, R17, 0xffffffe ;  /* 0x0ffffffe11117836 */ /* 0x002fcc0000000000 */
[----:B------:R-:W1:Y:S02]  /*13a0*/  F2I.FTZ.U32.TRUNC.NTZ R35, R17 ;  /* 0x0000001100237305 */ /* 0x000e64000021f000 */
[----:B-1----:R-:W-:Y:S01]  /*13b0*/  IMAD.MOV R4, RZ, RZ, -R35 ;  /* 0x000000ffff047224 */ /* 0x002fe200078e0a23 */
[----:B------:R-:W1:Y:S03]  /*13c0*/  S2R R17, SR_CgaCtaId ;  /* 0x0000000000117919 */ /* 0x000e660000008800 */
[----:B------:R-:W-:Y:S01]  /*13d0*/  IMAD R19, R4, R9, RZ ;  /* 0x0000000904137224 */ /* 0x000fe200078e02ff */
[----:B------:R-:W-:-:S03]  /*13e0*/  IABS R4, R14 ;  /* 0x0000000e00047213 */ /* 0x000fc60000000000 */
[----:B------:R-:W-:-:S04]  /*13f0*/  IMAD.HI.U32 R19, R35, R19, R34 ;  /* 0x0000001323137227 */ /* 0x000fc800078e0022 */
[----:B------:R-:W-:Y:S02]  /*1400*/  IMAD.MOV R4, RZ, RZ, -R4 ;  /* 0x000000ffff047224 */ /* 0x000fe400078e0a04 */
[----:B------:R-:W-:-:S04]  /*1410*/  IMAD.HI.U32 R19, R19, R20, RZ ;  /* 0x0000001413137227 */ /* 0x000fc800078e00ff */
[----:B------:R-:W-:Y:S02]  /*1420*/  IMAD R20, R19, R4, R20 ;  /* 0x0000000413147224 */ /* 0x000fe400078e0214 */
[----:B------:R-:W-:Y:S02]  /*1430*/  IMAD.SHL.U32 R4, R5, 0x8, RZ ;  /* 0x0000000805047824 */ /* 0x000fe400078e00ff */
[----:B------:R-:W-:Y:S01]  /*1440*/  IMAD.MOV.U32 R35, RZ, RZ, RZ ;  /* 0x000000ffff237224 */ /* 0x000fe200078e00ff */
[----:B------:R-:W-:Y:S02]  /*1450*/  ISETP.GT.U32.AND P1, PT, R9, R20, PT ;  /* 0x000000140900720c */ /* 0x000fe40003f24070 */
[----:B------:R-:W-:-:S11]  /*1460*/  LOP3.LUT R34, R4, 0x38, RZ, 0xc0, !PT ;  /* 0x0000003804227812 */ /* 0x000fd600078ec0ff */
[----:B------:R-:W-:Y:S02]  /*1470*/  @!P1 IMAD.IADD R20, R20, 0x1, -R9 ;  /* 0x0000000114149824 */ /* 0x000fe400078e0a09 */
[----:B------:R-:W-:Y:S01]  /*1480*/  @!P1 VIADD R19, R19, 0x1 ;  /* 0x0000000113139836 */ /* 0x000fe20000000000 */
[----:B------:R-:W-:Y:S02]  /*1490*/  ISETP.NE.AND P1, PT, R14, RZ, PT ;  /* 0x000000ff0e00720c */ /* 0x000fe40003f25270 */
[----:B------:R-:W-:Y:S02]  /*14a0*/  ISETP.GE.U32.AND P2, PT, R20, R9, PT ;  /* 0x000000091400720c */ /* 0x000fe40003f46070 */
[----:B------:R-:W-:Y:S02]  /*14b0*/  IADD3 R20, P0, PT, R34, R18, RZ ;  /* 0x0000001222147210 */ /* 0x000fe40007f1e0ff */
[----:B------:R-:W-:-:S03]  /*14c0*/  LOP3.LUT R9, R165, R14, RZ, 0x3c, !PT ;  /* 0x0000000ea5097212 */ /* 0x000fc600078e3cff */
[----:B------:R-:W-:Y:S01]  /*14d0*/  IMAD.X R21, RZ, RZ, R16, P0 ;  /* 0x000000ffff157224 */ /* 0x000fe200000e0610 */
[----:B------:R-:W-:Y:S02]  /*14e0*/  ISETP.GE.AND P0, PT, R9, RZ, PT ;  /* 0x000000ff0900720c */ /* 0x000fe40003f06270 */
[----:B------:R-:W-:Y:S01]  /*14f0*/  MOV R16, 0x400 ;  /* 0x0000040000107802 */ /* 0x000fe20000000f00 */
[----:B------:R-:W-:Y:S01]  /*1500*/  IMAD.WIDE.U32 R36, R15, R94, R20 ;  /* 0x0000005e0f247225 */ /* 0x000fe200078e0014 */
[----:B------:R-:W-:Y:S02]  /*1510*/  SHF.R.U32.HI R20, RZ, 0x3, R5 ;  /* 0x00000003ff147819 */ /* 0x000fe40000011605 */
[----:B------:R-:W-:Y:S01]  /*1520*/  @P2 IADD3 R19, PT, PT, R19, 0x1, RZ ;  /* 0x0000000113132810 */ /* 0x000fe20007ffe0ff */
[----:B------:R-:W-:Y:S01]  /*1530*/  IMAD.MOV.U32 R21, RZ, RZ, RZ ;  /* 0x000000ffff157224 */ /* 0x000fe200078e00ff */
[----:B-1----:R-:W-:Y:S01]  /*1540*/  LEA R9, R17, R16, 0x18 ;  /* 0x0000001011097211 */ /* 0x002fe200078ec0ff */
[----:B------:R-:W-:-:S02]  /*1550*/  IMAD.IADD R37, R37, 0x1, R13 ;  /* 0x0000000125257824 */ /* 0x000fc400078e020d */
[----:B------:R-:W-:-:S04]  /*1560*/  IMAD.WIDE.U32 R16, R12, 0x40, R20 ;  /* 0x000000400c107825 */ /* 0x000fc800078e0014 */
[----:B------:R-:W-:Y:S01]  /*1570*/  @!P0 IMAD.MOV R19, RZ, RZ, -R19 ;  /* 0x000000ffff138224 */ /* 0x000fe200078e0a13 */
[----:B------:R-:W-:Y:S01]  /*1580*/  @!P1 LOP3.LUT R19, RZ, R14, RZ, 0x33, !PT ;  /* 0x0000000eff139212 */ /* 0x000fe200078e33ff */
[----:B------:R-:W-:Y:S01]  /*1590*/  IMAD R161, R11, R20, RZ ;  /* 0x000000140ba17224 */ /* 0x000fe200078e02ff */
[----:B------:R-:W-:Y:S01]  /*15a0*/  IADD3 R38, P0, PT, R34, R8, RZ ;  /* 0x0000000822267210 */ /* 0x000fe20007f1e0ff */
[----:B------:R-:W-:Y:S01]  /*15b0*/  IMAD R163, R95, R20, RZ ;  /* 0x000000145fa37224 */ /* 0x000fe200078e02ff */
[----:B------:R-:W-:Y:S01]  /*15c0*/  SHF.R.S32.HI R8, RZ, 0x1f, R19 ;  /* 0x0000001fff087819 */ /* 0x000fe20000011413 */
[----:B------:R-:W-:Y:S02]  /*15d0*/  IMAD R13, R33, R19, RZ ;  /* 0x00000013210d7224 */ /* 0x000fe400078e02ff */
[----:B------:R-:W-:Y:S02]  /*15e0*/  IMAD.X R39, RZ, RZ, R0, P0 ;  /* 0x000000ffff277224 */ /* 0x000fe400000e0600 */
[----:B------:R-:W-:-:S04]  /*15f0*/  IMAD.WIDE.U32 R14, R19, R32, R36 ;  /* 0x00000020130e7225 */ /* 0x000fc800078e0024 */
[----:B------:R-:W-:Y:S02]  /*1600*/  IMAD R8, R8, R32, R13 ;  /* 0x0000002008087224 */ /* 0x000fe400078e020d */
[----:B------:R-:W-:-:S04]  /*1610*/  IMAD.WIDE.U32 R38, R20, R10, R38 ;  /* 0x0000000a14267225 */ /* 0x000fc800078e0026 */
[----:B------:R-:W-:Y:S02]  /*1620*/  IMAD.IADD R161, R39, 0x1, R161 ;  /* 0x0000000127a17824 */ /* 0x000fe400078e02a1 */
[----:B------:R-:W-:Y:S02]  /*1630*/  IMAD.IADD R15, R15, 0x1, R8 ;  /* 0x000000010f0f7824 */ /* 0x000fe400078e0208 */
[----:B--2---:R-:W-:Y:S02]  /*1640*/  IMAD R12, R31, R166, RZ ;  /* 0x000000a61f0c7224 */ /* 0x004fe400078e02ff */
[----:B------:R-:W-:-:S04]  /*1650*/  IMAD.WIDE.U32 R30, R166, R30, R34 ;  /* 0x0000001ea61e7225 */ /* 0x000fc800078e0022 */
[----:B------:R-:W-:Y:S02]  /*1660*/  IMAD.IADD R31, R31, 0x1, R12 ;  /* 0x000000011f1f7824 */ /* 0x000fe400078e020c */
[----:B---3--:R-:W-:Y:S01]  /*1670*/  IMAD R0, R29, R165, RZ ;  /* 0x000000a51d007224 */ /* 0x008fe200078e02ff */
[C---:B----4-:R-:W-:Y:S01]  /*1680*/  SHF.L.U64.HI R29, R24.reuse, 0x4, R25 ;  /* 0x00000004181d7819 */ /* 0x050fe20000010219 */
[----:B------:R-:W-:Y:S01]  /*1690*/  IMAD.WIDE.U32 R30, R165, R28, R30 ;  /* 0x0000001ca51e7225 */ /* 0x000fe200078e001e */
[C---:B------:R-:W-:Y:S02]  /*16a0*/  SHF.L.U64.HI R19, R24.reuse, 0x5, R25 ;  /* 0x0000000518137819 */ /* 0x040fe40000010219 */
[C---:B------:R-:W-:Y:S01]  /*16b0*/  SHF.L.U32 R18, R24.reuse, 0x5, RZ ;  /* 0x0000000518127819 */ /* 0x040fe200000006ff */
[----:B------:R-:W-:Y:S01]  /*16c0*/  IMAD.SHL.U32 R28, R24, 0x10, RZ ;  /* 0x00000010181c7824 */ /* 0x000fe200078e00ff */
[----:B-----5:R-:W-:Y:S01]  /*16d0*/  LEA R160, P0, R38, R26, 0x1 ;  /* 0x0000001a26a07211 */ /* 0x020fe200078008ff */
[----:B------:R-:W-:-:S02]  /*16e0*/  IMAD R13, R17, R24, RZ ;  /* 0x00000018110d7224 */ /* 0x000fc400078e02ff */
[----:B------:R-:W-:Y:S01]  /*16f0*/  IMAD.IADD R31, R31, 0x1, R0 ;  /* 0x000000011f1f7824 */ /* 0x000fe200078e0200 */
[----:B------:R-:W-:Y:S01]  /*1700*/  LEA.HI.X R161, R38, R27, R161, 0x1, P0 ;  /* 0x0000001b26a17211 */ /* 0x000fe200000f0ca1 */
[----:B------:R-:W-:-:S04]  /*1710*/  IMAD.WIDE.U32 R32, R24, R16, R28 ;  /* 0x0000001018207225 */ /* 0x000fc800078e001c */
[----:B------:R-:W-:Y:S01]  /*1720*/  IMAD.WIDE.U32 R18, R24, R16, R18 ;  /* 0x0000001018127225 */ /* 0x000fe200078e0012 */
[----:B------:R-:W-:-:S03]  /*1730*/  IADD3 R17, P3, PT, R30, R32, RZ ;  /* 0x000000201e117210 */ /* 0x000fc60007f7e0ff */
[----:B------:R-:W-:Y:S01]  /*1740*/  IMAD R0, R25, R16, R13 ;  /* 0x0000001019007224 */ /* 0x000fe200078e020d */
[----:B------:R-:W-:Y:S01]  /*1750*/  IADD3 R21, P1, P0, R30, R18, R28 ;  /* 0x000000121e157210 */ /* 0x000fe2000783e01c */
[----:B------:R-:W-:Y:S01]  /*1760*/  IMAD.WIDE.U32 R24, R24, R16, R30 ;  /* 0x0000001018187225 */ /* 0x000fe200078e001e */
[----:B------:R-:W-:Y:S02]  /*1770*/  LOP3.LUT R16, R4, 0x1c0, RZ, 0xc0, !PT ;  /* 0x000001c004107812 */ /* 0x000fe400078ec0ff */
[----:B------:R-:W-:Y:S01]  /*1780*/  IADD3.X R13, PT, PT, R31, R0, R33, P3, !PT ;  /* 0x000000001f0d7210 */ /* 0x000fe20001ffe421 */
[----:B------:R-:W-:Y:S01]  /*1790*/  IMAD.IADD R12, R0, 0x1, R19 ;  /* 0x00000001000c7824 */ /* 0x000fe200078e0213 */
[----:B------:R-:W-:Y:S01]  /*17a0*/  LOP3.LUT R27, R16, 0x38, R5, 0xf8, !PT ;  /* 0x00000038101b7812 */ /* 0x000fe200078ef805 */
[----:B------:R-:W-:Y:S01]  /*17b0*/  IMAD.IADD R25, R25, 0x1, R0 ;  /* 0x0000000119197824 */ /* 0x000fe200078e0200 */
[----:B------:R-:W-:Y:S02]  /*17c0*/  IADD3 R19, P2, PT, R30, R18, RZ ;  /* 0x000000121e137210 */ /* 0x000fe40007f5e0ff */
[----:B------:R-:W-:-:S02]  /*17d0*/  LEA R28, P3, R24, R22, 0x1 ;  /* 0x00000016181c7211 */ /* 0x000fc400078608ff */
[--C-:B------:R-:W-:Y:S02]  /*17e0*/  LOP3.LUT R27, R27, 0x38, R4.reuse, 0x78, !PT ;  /* 0x000000381b1b7812 */ /* 0x100fe400078e7804 */
[----:B------:R-:W-:Y:S01]  /*17f0*/  IADD3.X R0, PT, PT, R31, R12, R29, P1, P0 ;  /* 0x0000000c1f007210 */ /* 0x000fe20000fe041d */
[----:B------:R-:W-:Y:S01]  /*1800*/  IMAD.X R12, R12, 0x1, R31, P2 ;  /* 0x000000010c0c7824 */ /* 0x000fe200010e061f */
[----:B------:R-:W-:Y:S02]  /*1810*/  LEA.HI.X R29, R24, R23, R25, 0x1, P3 ;  /* 0x00000017181d7211 */ /* 0x000fe400018f0c19 */
[-C--:B------:R-:W-:Y:S02]  /*1820*/  LEA R24, P2, R17, R22.reuse, 0x1 ;  /* 0x0000001611187211 */ /* 0x080fe400078408ff */
[----:B------:R-:W-:Y:S02]  /*1830*/  LEA R18, P1, R19, R22, 0x1 ;  /* 0x0000001613127211 */ /* 0x000fe400078208ff */
[----:B------:R-:W-:-:S02]  /*1840*/  LOP3.LUT R16, R27, 0x1e00, R4, 0xf8, !PT ;  /* 0x00001e001b107812 */ /* 0x000fc400078ef804 */
[----:B------:R-:W-:Y:S02]  /*1850*/  LEA R22, P0, R21, R22, 0x1 ;  /* 0x0000001615167211 */ /* 0x000fe400078008ff */
[-C--:B------:R-:W-:Y:S02]  /*1860*/  LEA.HI.X R25, R17, R23.reuse, R13, 0x1, P2 ;  /* 0x0000001711197211 */ /* 0x080fe400010f0c0d */
[----:B------:R-:W-:Y:S01]  /*1870*/  LEA.HI.X R19, R19, R23, R12, 0x1, P1 ;  /* 0x0000001713137211 */ /* 0x000fe200008f0c0c */
[----:B------:R-:W-:Y:S01]  /*1880*/  IMAD.WIDE.U32 R12, R20, R94, R14 ;  /* 0x0000005e140c7225 */ /* 0x000fe200078e000e */
[----:B------:R-:W-:Y:S02]  /*1890*/  LEA R167, R16, R9, 0x1 ;  /* 0x0000000910a77211 */ /* 0x000fe400078e08ff */
[----:B------:R-:W-:Y:S02]  /*18a0*/  LEA.HI.X R23, R21, R23, R0, 0x1, P0 ;  /* 0x0000001715177211 */ /* 0x000fe400000f0c00 */
[----:B------:R-:W-:Y:S01]  /*18b0*/  IADD3 R16, P0, PT, R158, R160, RZ ;  /* 0x000000a09e107210 */ /* 0x000fe20007f1e0ff */
[----:B------:R-:W-:Y:S01]  /*18c0*/  @!PT LDS RZ, [RZ] ;  /* 0x00000000fffff984 */ /* 0x000fe20000000800 */
[----:B------:R-:W-:Y:S01]  /*18d0*/  @!PT LDS RZ, [RZ] ;  /* 0x00000000fffff984 */ /* 0x000fe20000000800 */
[----:B------:R-:W-:Y:S01]  /*18e0*/  @!PT LDS RZ, [RZ] ;  /* 0x00000000fffff984 */ /* 0x000fe20000000800 */
[----:B------:R-:W-:Y:S01]  /*18f0*/  LDGSTS.E.BYPASS.LTC128B.128 [R167], desc[UR4][R28.64] ;  /* 0x000000001ca77fae */ /* 0x000fe2000b981a04 */
[----:B------:R-:W-:-:S02]  /*1900*/  IADD3 R163, PT, PT, R13, R163, RZ ;  /* 0x000000a30da37210 */ /* 0x000fc40007ffe0ff */
[----:B------:R-:W-:Y:S01]  /*1910*/  SHF.R.U32.HI R15, RZ, 0x1, R5 ;  /* 0x00000001ff0f7819 */ /* 0x000fe20000011605 */
[----:B------:R-:W-:Y:S01]  /*1920*/  IMAD.X R17, R159, 0x1, R161, P0 ;  /* 0x000000019f117824 */ /* 0x000fe200000e06a1 */
[----:B------:R-:W-:Y:S01]  /*1930*/  IADD3 R26, P0, PT, R16, R158, RZ ;  /* 0x0000009e101a7210 */ /* 0x000fe20007f1e0ff */
[----:B------:R-:W-:Y:S01]  /*1940*/  LDGSTS.E.BYPASS.LTC128B.128 [R167+0x2000], desc[UR4][R28.64+0x80] ;  /* 0x020000801ca77fae */ /* 0x000fe2000b981a04 */
[----:B------:R-:W-:-:S03]  /*1950*/  LOP3.LUT R0, R93, 0x1c0, RZ, 0xc0, !PT ;  /* 0x000001c05d007812 */ /* 0x000fc600078ec0ff */
[----:B------:R-:W-:Y:S01]  /*1960*/  LDGSTS.E.BYPASS.LTC128B.128 [R167+0x800], desc[UR4][R24.64] ;  /* 0x0080000018a77fae */ /* 0x000fe2000b981a04 */
[----:B------:R-:W-:Y:S01]  /*1970*/  IMAD.X R27, R17, 0x1, R159, P0 ;  /* 0x00000001111b7824 */ /* 0x000fe200000e069f */
[C---:B------:R-:W-:Y:S02]  /*1980*/  LOP3.LUT R15, R0.reuse, 0x8, R15, 0xf8, !PT ;  /* 0x00000008000f7812 */ /* 0x040fe400078ef80f */
[----:B------:R-:W-:Y:S01]  /*1990*/  LDGSTS.E.BYPASS.LTC128B.128 [R167+0x2800], desc[UR4][R24.64+0x80] ;  /* 0x0280008018a77fae */ /* 0x000fe2000b981a04 */
[----:B------:R-:W-:Y:S02]  /*19a0*/  LOP3.LUT R13, R0, 0x8, R5, 0xf8, !PT ;  /* 0x00000008000d7812 */ /* 0x000fe400078ef805 */
[----:B------:R-:W-:Y:S01]  /*19b0*/  LOP3.LUT R0, R93, 0x200, RZ, 0xc0, !PT ;  /* 0x000002005d007812 */ /* 0x000fe200078ec0ff */
[----:B------:R-:W-:Y:S01]  /*19c0*/  LDGSTS.E.BYPASS.LTC128B.128 [R167+0x1000], desc[UR4][R18.64] ;  /* 0x0100000012a77fae */ /* 0x000fe2000b981a04 */
[--C-:B------:R-:W-:Y:S02]  /*19d0*/  LOP3.LUT R13, R13, 0x38, R4.reuse, 0x78, !PT ;  /* 0x000000380d0d7812 */ /* 0x100fe400078e7804 */
[----:B------:R-:W-:Y:S01]  /*19e0*/  LOP3.LUT R4, R15, 0x38, R4, 0x78, !PT ;  /* 0x000000380f047812 */ /* 0x000fe200078e7804 */
[----:B------:R1:W-:Y:S02]  /*19f0*/  LDGSTS.E.BYPASS.LTC128B.128 [R167+0x3000], desc[UR4][R18.64+0x80] ;  /* 0x0300008012a77fae */ /* 0x0003e4000b981a04 */
[----:B------:R-:W-:-:S02]  /*1a00*/  IMAD R154, R13, 0x2, R154 ;  /* 0x000000020d9a7824 */ /* 0x000fc400078e029a */
[----:B------:R-:W-:Y:S02]  /*1a10*/  LDGSTS.E.BYPASS.LTC128B.128 [R167+0x1800], desc[UR4][R22.64] ;  /* 0x0180000016a77fae */ /* 0x000fe4000b981a04 */
[----:B------:R-:W-:Y:S02]  /*1a20*/  IMAD.IADD R154, R9, 0x1, R154 ;  /* 0x00000001099a7824 */ /* 0x000fe400078e029a */
[----:B------:R-:W-:Y:S04]  /*1a30*/  LDGSTS.E.BYPASS.LTC128B.128 [R167+0x3800], desc[UR4][R22.64+0x80] ;  /* 0x0380008016a77fae */ /* 0x000fe8000b981a04 */
[----:B------:R-:W-:Y:S04]  /*1a40*/  LDGSTS.E.BYPASS.LTC128B.128 [R167+0x4000], desc[UR4][R160.64] ;  /* 0x04000000a0a77fae */ /* 0x000fe8000b981a04 */
[----:B------:R-:W-:Y:S04]  /*1a50*/  LDGSTS.E.BYPASS.LTC128B.128 [R167+0x6000], desc[UR4][R160.64+0x80] ;  /* 0x06000080a0a77fae */ /* 0x000fe8000b981a04 */
[----:B------:R-:W-:Y:S04]  /*1a60*/  LDGSTS.E.BYPASS.LTC128B.128 [R167+0x4800], desc[UR4][R16.64] ;  /* 0x0480000010a77fae */ /* 0x000fe8000b981a04 */
[----:B------:R2:W-:Y:S01]  /*1a70*/  LDGSTS.E.BYPASS.LTC128B.128 [R167+0x6800], desc[UR4][R16.64+0x80] ;  /* 0x0680008010a77fae */ /* 0x0005e2000b981a04 */
[----:B-1----:R-:W-:-:S03]  /*1a80*/  IADD3 R18, P0, PT, R26, R158, RZ ;  /* 0x0000009e1a127210 */ /* 0x002fc60007f1e0ff */
[----:B------:R1:W-:Y:S02]  /*1a90*/  LDGSTS.E.BYPASS.LTC128B.128 [R167+0x5000], desc[UR4][R26.64] ;  /* 0x050000001aa77fae */ /* 0x0003e4000b981a04 */
[----:B------:R-:W-:Y:S02]  /*1aa0*/  IMAD.X R19, R27, 0x1, R159, P0 ;  /* 0x000000011b137824 */ /* 0x000fe400000e069f */
[----:B------:R1:W-:Y:S01]  /*1ab0*/  LDGSTS.E.BYPASS.LTC128B.128 [R167+0x7000], desc[UR4][R26.64+0x80] ;  /* 0x070000801aa77fae */ /* 0x0003e2000b981a04 */
[----:B------:R-:W-:-:S03]  /*1ac0*/  LEA R162, P0, R12, R6, 0x1 ;  /* 0x000000060ca27211 */ /* 0x000fc600078008ff */
[----:B------:R1:W-:Y:S01]  /*1ad0*/  LDGSTS.E.BYPASS.LTC128B.128 [R167+0x5800], desc[UR4][R18.64] ;  /* 0x0580000012a77fae */ /* 0x0003e2000b981a04 */
[----:B------:R-:W-:Y:S01]  /*1ae0*/  LEA.HI.X R163, R12, R7, R163, 0x1, P0 ;  /* 0x000000070ca37211 */ /* 0x000fe200000f0ca3 */
[----:B------:R-:W-:Y:S02]  /*1af0*/  IMAD.SHL.U32 R7, R5, 0x20, RZ ;  /* 0x0000002005077824 */ /* 0x000fe400078e00ff */
[----:B------:R1:W-:Y:S03]  /*1b00*/  LDGSTS.E.BYPASS.LTC128B.128 [R167+0x7800], desc[UR4][R18.64+0x80] ;  /* 0x0780008012a77fae */ /* 0x0003e6000b981a04 */
[----:B------:R-:W-:Y:S01]  /*1b10*/  LOP3.LUT R7, R0, 0x7c00, R7, 0xf8, !PT ;  /* 0x00007c0000077812 */ /* 0x000fe200078ef807 */
[----:B------:R-:W0:Y:S03]  /*1b20*/  LDGDEPBAR ;  /* 0x00000000000079af */ /* 0x000e260000000000 */
[----:B------:R-:W-:-:S02]  /*1b30*/  LOP3.LUT R0, R7, R4, RZ, 0xfc, !PT ;  /* 0x0000000407007212 */ /* 0x000fc400078efcff */
[----:B--2---:R-:W-:Y:S02]  /*1b40*/  IADD3 R16, P0, PT, R156, R162, RZ ;  /* 0x000000a29c107210 */ /* 0x004fe40007f1e0ff */
[----:B------:R-:W-:-:S03]  /*1b50*/  LEA R155, R0, R9, 0x1 ;  /* 0x00000009009b7211 */ /* 0x000fc600078e08ff */
[----:B------:R-:W-:Y:S01]  /*1b60*/  IMAD.X R17, R157, 0x1, R163, P0 ;  /* 0x000000019d117824 */ /* 0x000fe200000e06a3 */
[----:B------:R-:W-:-:S05]  /*1b70*/  IADD3 R24, P0, PT, R16, R156, RZ ;  /* 0x0000009c10187210 */ /* 0x000fca0007f1e0ff */
[----:B------:R-:W-:Y:S01]  /*1b80*/  IMAD.X R25, R17, 0x1, R157, P0 ;  /* 0x0000000111197824 */ /* 0x000fe200000e069d */
[----:B------:R-:W-:-:S04]  /*1b90*/  IADD3 R6, P0, PT, R24, R156, RZ ;  /* 0x0000009c18067210 */ /* 0x000fc80007f1e0ff */
[----:B------:R-:W-:Y:S01]  /*1ba0*/  R2P PR, R5, 0x6 ;  /* 0x0000000605007804 */ /* 0x000fe20000000000 */
[----:B------:R-:W-:Y:S01]  /*1bb0*/  IMAD.X R7, R25, 0x1, R157, P0 ;  /* 0x0000000119077824 */ /* 0x000fe200000e069d */
[----:B-1----:R-:W-:-:S11]  /*1bc0*/  DEPBAR.LE SB0, 0x0 ;  /* 0x000080000000791a */ /* 0x002fd60000000000 */
[----:B------:R-:W-:Y:S05]  /*1bd0*/  WARPSYNC.ALL ;  /* 0x0000000000007948 */ /* 0x000fea0003800000 */
[----:B------:R-:W-:Y:S01]  /*1be0*/  BAR.SYNC.DEFER_BLOCKING 0x0 ;  /* 0x0000000000007b1d */ /* 0x000fe20000010000 */
[----:B------:R-:W-:Y:S01]  /*1bf0*/  IMAD.MOV.U32 R5, RZ, RZ, 0x20 ;  /* 0x00000020ff057424 */ /* 0x000fe200078e00ff */
[----:B------:R-:W-:-:S04]  /*1c00*/  ISETP.NE.AND P4, PT, R100, 0x1, PT ;  /* 0x000000016400780c */ /* 0x000fc80003f85270 */
[----:B------:R-:W-:Y:S01]  /*1c10*/  SEL R5, R5, 0xffffffe0, !P1 ;  /* 0xffffffe005057807 */ /* 0x000fe20004800000 */
[----:B------:R-:W-:Y:S04]  /*1c20*/  BSSY.RECONVERGENT B1, `(.L_x_11179) ;  /* 0x00000de000017945 */ /* 0x000fe80003800200 */
[C---:B------:R-:W-:Y:S02]  /*1c30*/  IMAD.IADD R153, R5.reuse, 0x1, R155 ;  /* 0x0000000105997824 */ /* 0x040fe400078e029b */
[----:B------:R-:W-:Y:S01]  /*1c40*/  IMAD.IADD R149, R5, 0x1, R154 ;  /* 0x0000000105957824 */ /* 0x000fe200078e029a */
        /* <DEDUP_REMOVED lines=10> */
[----:B------:R2:W-:Y:S04]  /*1cf0*/  LDGSTS.E.BYPASS.LTC128B.128 [R167+0xb800], desc[UR4][R6.64+0x80] ;  /* 0x0b80008006a77fae */ /* 0x0005e8000b981a04 */
[----:B------:R-:W-:Y:S04]  /*1d00*/  LDSM.16.M88.4 R12, [R155] ;  /* 0x000000009b0c783b */ /* 0x000fe80000000200 */
[----:B------:R-:W3:Y:S04]  /*1d10*/  LDSM.16.M88.4 R32, [R154+0x4000] ;  /* 0x004000009a20783b */ /* 0x000ee80000000200 */
[----:B------:R-:W4:Y:S04]  /*1d20*/  LDSM.16.M88.4 R20, [R154+0x4800] ;  /* 0x004800009a14783b */ /* 0x000f280000000200 */
[----:B-1----:R-:W1:Y:S04]  /*1d30*/  LDSM.16.M88.4 R16, [R154+0x5000] ;  /* 0x005000009a10783b */ /* 0x002e680000000200 */
[----:B------:R-:W5:Y:S04]  /*1d40*/  LDSM.16.M88.4 R48, [R154+0x5800] ;  /* 0x005800009a30783b */ /* 0x000f680000000200 */
[----:B------:R-:W-:Y:S01]  /*1d50*/  LDSM.16.M88.4 R44, [R153] ;  /* 0x00000000992c783b */ /* 0x000fe20000000200 */
[----:B--2---:R-:W-:-:S03]  /*1d60*/  IMAD.MOV.U32 R7, RZ, RZ, 0x40 ;  /* 0x00000040ff077424 */ /* 0x004fc600078e00ff */
[----:B------:R-:W2:Y:S04]  /*1d70*/  LDSM.16.M88.4 R60, [R149+0x4000] ;  /* 0x00400000953c783b */ /* 0x000ea80000000200 */
[----:B------:R-:W2:Y:S01]  /*1d80*/  LDSM.16.M88.4 R52, [R149+0x4800] ;  /* 0x004800009534783b */ /* 0x000ea20000000200 */
[----:B------:R-:W-:-:S03]  /*1d90*/  SEL R7, R7, 0xffffffc0, !P2 ;  /* 0xffffffc007077807 */ /* 0x000fc60005000000 */
[----:B------:R-:W2:Y:S01]  /*1da0*/  LDSM.16.M88.4 R40, [R149+0x5000] ;  /* 0x005000009528783b */ /* 0x000ea20000000200 */
[C---:B------:R-:W-:Y:S01]  /*1db0*/  IADD3 R148, PT, PT, R7.reuse, R154, RZ ;  /* 0x0000009a07947210 */ /* 0x040fe20007ffe0ff */
[----:B------:R-:W-:Y:S02]  /*1dc0*/  IMAD.IADD R152, R7, 0x1, R155 ;  /* 0x0000000107987824 */ /* 0x000fe400078e029b */
[----:B------:R-:W-:Y:S02]  /*1dd0*/  LDSM.16.M88.4 R68, [R154+0x6000] ;  /* 0x006000009a44783b */ /* 0x000fe40000000200 */
[C---:B------:R-:W-:Y:S02]  /*1de0*/  IMAD.IADD R151, R5.reuse, 0x1, R152 ;  /* 0x0000000105977824 */ /* 0x040fe400078e0298 */
[----:B------:R-:W-:Y:S01]  /*1df0*/  LDSM.16.M88.4 R56, [R152] ;  /* 0x000000009838783b */ /* 0x000fe20000000200 */
[----:B------:R-:W-:Y:S01]  /*1e00*/  IMAD.IADD R147, R5, 0x1, R148 ;  /* 0x0000000105937824 */ /* 0x000fe200078e0294 */
[C---:B---3--:R-:W-:Y:S02]  /*1e10*/  HMMA.16816.F32.BF16 R36, R12.reuse, R32, RZ ;  /* 0x000000200c24723c */ /* 0x048fe400000418ff */
[----:B------:R-:W-:Y:S04]  /*1e20*/  LDSM.16.M88.4 R84, [R148+0x4000] ;  /* 0x004000009454783b */ /* 0x000fe80000000200 */
[----:B------:R-:W-:Y:S02]  /*1e30*/  LDSM.16.M88.4 R80, [R148+0x4800] ;  /* 0x004800009450783b */ /* 0x000fe40000000200 */
[C---:B----4-:R-:W-:Y:S02]  /*1e40*/  HMMA.16816.F32.BF16 R88, R12.reuse, R20, RZ ;  /* 0x000000140c58723c */ /* 0x050fe400000418ff */
[----:B------:R-:W-:Y:S04]  /*1e50*/  LDSM.16.M88.4 R64, [R148+0x5000] ;  /* 0x005000009440783b */ /* 0x000fe80000000200 */
[----:B------:R-:W-:Y:S02]  /*1e60*/  LDSM.16.M88.4 R76, [R147+0x4000] ;  /* 0x00400000934c783b */ /* 0x000fe40000000200 */
[C---:B-1----:R-:W-:Y:S02]  /*1e70*/  HMMA.16816.F32.BF16 R28, R12.reuse, R16, RZ ;  /* 0x000000100c1c723c */ /* 0x042fe400000418ff */
[----:B------:R-:W-:Y:S04]  /*1e80*/  LDSM.16.M88.4 R72, [R147+0x4800] ;  /* 0x004800009348783b */ /* 0x000fe80000000200 */
[----:B------:R-:W0:Y:S02]  /*1e90*/  LDGDEPBAR ;  /* 0x00000000000079af */ /* 0x000e240000000000 */
[C---:B------:R-:W-:Y:S08]  /*1ea0*/  HMMA.16816.F32.BF16 R32, R12.reuse, R34, RZ ;  /* 0x000000220c20723c */ /* 0x040ff000000418ff */
[C---:B------:R-:W-:Y:S08]  /*1eb0*/  HMMA.16816.F32.BF16 R20, R12.reuse, R22, RZ ;  /* 0x000000160c14723c */ /* 0x040ff000000418ff */
[C---:B------:R-:W-:Y:S08]  /*1ec0*/  HMMA.16816.F32.BF16 R16, R12.reuse, R18, RZ ;  /* 0x000000120c10723c */ /* 0x040ff000000418ff */
[C---:B-----5:R-:W-:Y:S08]  /*1ed0*/  HMMA.16816.F32.BF16 R24, R12.reuse, R48, RZ ;  /* 0x000000300c18723c */ /* 0x060ff000000418ff */
        /* <DEDUP_REMOVED lines=10> */
[----:B------:R-:W3:Y:S07]  /*1f80*/  LDSM.16.M88.4 R40, [R151] ;  /* 0x000000009728783b */ /* 0x000eee0000000200 */
[C---:B-1----:R-:W-:Y:S08]  /*1f90*/  HMMA.16816.F32.BF16 R24, R44.reuse, R48, R24 ;  /* 0x000000302c18723c */ /* 0x042ff00000041818 */
[----:B------:R-:W-:Y:S01]  /*1fa0*/  HMMA.16816.F32.BF16 R12, R44, R50, R12 ;  /* 0x000000322c0c723c */ /* 0x000fe2000004180c */
[----:B------:R-:W1:Y:S04]  /*1fb0*/  LDSM.16.M88.4 R48, [R147+0x5000] ;  /* 0x005000009330783b */ /* 0x000e680000000200 */
[----:B------:R-:W4:Y:S03]  /*1fc0*/  LDSM.16.M88.4 R44, [R147+0x5800] ;  /* 0x00580000932c783b */ /* 0x000f260000000200 */
        /* <DEDUP_REMOVED lines=8> */
[----:B------:R-:W5:Y:S07]  /*2050*/  LDSM.16.M88.4 R64, [R154+0x6800] ;  /* 0x006800009a40783b */ /* 0x000f6e0000000200 */
[C---:B--2---:R-:W-:Y:S08]  /*2060*/  HMMA.16816.F32.BF16 R24, R56.reuse, R60, R24 ;  /* 0x0000003c3818723c */ /* 0x044ff00000041818 */
[----:B------:R-:W-:Y:S01]  /*2070*/  HMMA.16816.F32.BF16 R12, R56, R62, R12 ;  /* 0x0000003e380c723c */ /* 0x000fe2000004180c */
[----:B------:R-:W2:Y:S04]  /*2080*/  LDSM.16.M88.4 R60, [R154+0x7000] ;  /* 0x007000009a3c783b */ /* 0x000ea80000000200 */
[----:B------:R-:W2:Y:S03]  /*2090*/  LDSM.16.M88.4 R56, [R154+0x7800] ;  /* 0x007800009a38783b */ /* 0x000ea60000000200 */
[C---:B---3--:R-:W-:Y:S08]  /*20a0*/  HMMA.16816.F32.BF16 R36, R40.reuse, R76, R36 ;  /* 0x0000004c2824723c */ /* 0x048ff00000041824 */
        /* <DEDUP_REMOVED lines=9> */
[----:B------:R-:W-:Y:S01]  /*2140*/  HMMA.16816.F32.BF16 R12, R40, R46, R12 ;  /* 0x0000002e280c723c */ /* 0x000fe2000004180c */
[----:B------:R-:W3:Y:S04]  /*2150*/  LDSM.16.M88.4 R44, [R149+0x6800] ;  /* 0x00680000952c783b */ /* 0x000ee80000000200 */
[----:B------:R-:W4:Y:S03]  /*2160*/  LDSM.16.M88.4 R40, [R149+0x7000] ;  /* 0x007000009528783b */ /* 0x000f260000000200 */
        /* <DEDUP_REMOVED lines=15> */
[----:B------:R-:W-:Y:S07]  /*2260*/  LDSM.16.M88.4 R48, [R147+0x7000] ;  /* 0x007000009330783b */ /* 0x000fee0000000200 */
[C---:B---3--:R-:W-:Y:S08]  /*2270*/  HMMA.16816.F32.BF16 R88, R80.reuse, R44, R88 ;  /* 0x0000002c5058723c */ /* 0x048ff00000041858 */
[C---:B------:R-:W-:Y:S01]  /*2280*/  HMMA.16816.F32.BF16 R20, R80.reuse, R46, R20 ;  /* 0x0000002e5014723c */ /* 0x040fe20000041814 */
[----:B------:R-:W-:Y:S07]  /*2290*/  LDSM.16.M88.4 R44, [R147+0x7800] ;  /* 0x00780000932c783b */ /* 0x000fee0000000200 */
[C---:B----4-:R-:W-:Y:S08]  /*22a0*/  HMMA.16816.F32.BF16 R28, R80.reuse, R40, R28 ;  /* 0x00000028501c723c */ /* 0x050ff0000004181c */
[----:B------:R-:W-:Y:S01]  /*22b0*/  HMMA.16816.F32.BF16 R16, R80, R42, R16 ;  /* 0x0000002a5010723c */ /* 0x000fe20000041810 */
[----:B------:R-:W1:Y:S01]  /*22c0*/  LDSM.16.M88.4 R40, [R151+0x2000] ;  /* 0x002000009728783b */ /* 0x000e620000000200 */
[----:B------:R-:W-:-:S06]  /*22d0*/  DEPBAR.LE SB0, 0x0 ;  /* 0x000080000000791a */ /* 0x000fcc0000000000 */
[C---:B------:R-:W-:Y:S08]  /*22e0*/  HMMA.16816.F32.BF16 R24, R80.reuse, R84, R24 ;  /* 0x000000545018723c */ /* 0x040ff00000041818 */
[----:B------:R-:W-:Y:S08]  /*22f0*/  HMMA.16816.F32.BF16 R12, R80, R86, R12 ;  /* 0x00000056500c723c */ /* 0x000ff0000004180c */
[C---:B--2---:R-:W-:Y:S08]  /*2300*/  HMMA.16816.F32.BF16 R36, R60.reuse, R76, R36 ;  /* 0x0000004c3c24723c */ /* 0x044ff00000041824 */
        /* <DEDUP_REMOVED lines=30> */
.L_x_11182:
[----:B------:R-:W2:Y:S01]  /*24f0*/  LD.E R43, desc[UR4][R2.64+0x170] ;  /* 0x00017004022b7980 */ /* 0x000ea2000c101900 */
[C---:B------:R-:W-:Y:S02]  /*2500*/  LEA R40, R100.reuse, 0xffffff80, 0x6 ;  /* 0xffffff8064287811 */ /* 0x040fe400078e30ff */
[----:B------:R-:W-:Y:S01]  /*2510*/  LEA R42, R100, 0xffffffc0, 0x6 ;  /* 0xffffffc0642a7811 */ /* 0x000fe200078e30ff */
[----:B------:R-:W3:Y:S01]  /*2520*/  LD.E.64 R46, desc[UR4][R2.64+0x20] ;  /* 0x00002004022e7980 */ /* 0x000ee2000c101b00 */
[----:B------:R-:W-:Y:S02]  /*2530*/  IABS R0, R40 ;  /* 0x0000002800007213 */ /* 0x000fe40000000000 */
[----:B------:R-:W-:Y:S02]  /*2540*/  IABS R6, R42 ;  /* 0x0000002a00067213 */ /* 0x000fe40000000000 */
[-C--:B--2---:R-:W-:Y:S02]  /*2550*/  IABS R8, R43.reuse ;  /* 0x0000002b00087213 */ /* 0x084fe40000000000 */
[----:B------:R-:W-:-:S02]  /*2560*/  IABS R11, R43 ;  /* 0x0000002b000b7213 */ /* 0x000fc40000000000 */
[----:B------:R-:W1:Y:S01]  /*2570*/  I2F.RP R10, R8 ;  /* 0x00000008000a7306 */ /* 0x000e620000209400 */
[-C--:B------:R-:W-:Y:S02]  /*2580*/  LOP3.LUT R42, R42, R43.reuse, RZ, 0x3c, !PT ;  /* 0x0000002b2a2a7212 */ /* 0x080fe400078e3cff */
[----:B------:R-:W-:Y:S01]  /*2590*/  IMAD.MOV R11, RZ, RZ, -R11 ;  /* 0x000000ffff0b7224 */ /* 0x000fe200078e0a0b */
[----:B------:R-:W-:Y:S02]  /*25a0*/  LOP3.LUT R40, R40, R43, RZ, 0x3c, !PT ;  /* 0x0000002b28287212 */ /* 0x000fe400078e3cff */
[----:B------:R-:W-:Y:S02]  /*25b0*/  ISETP.GE.AND P2, PT, R42, RZ, PT ;  /* 0x000000ff2a00720c */ /* 0x000fe40003f46270 */
[----:B------:R-:W-:Y:S01]  /*25c0*/  ISETP.GE.AND P0, PT, R40, RZ, PT ;  /* 0x000000ff2800720c */ /* 0x000fe20003f06270 */
        /* <DEDUP_REMOVED lines=18> */
[----:B------:R-:W-:Y:S01]  /*26f0*/  ISETP.GE.U32.AND P6, PT, R11, R8, PT ;  /* 0x000000080b00720c */ /* 0x000fe20003fc6070 */
[----:B------:R-:W2:Y:S01]  /*2700*/  LD.E.64 R44, desc[UR4][R2.64+0x38] ;  /* 0x00003804022c7980 */ /* 0x000ea2000c101b00 */
[----:B------:R-:W-:-:S09]  /*2710*/  ISETP.NE.AND P1, PT, R43, RZ, PT ;  /* 0x000000ff2b00720c */ /* 0x000fd20003f25270 */
[----:B------:R-:W-:Y:S02]  /*2720*/  @P5 IADD3 R10, PT, PT, R10, 0x1, RZ ;  /* 0x000000010a0a5810 */ /* 0x000fe40007ffe0ff */
[----:B------:R-:W-:Y:S02]  /*2730*/  @P6 VIADD R41, R41, 0x1 ;  /* 0x0000000129296836 */ /* 0x000fe40000000000 */
[----:B------:R-:W-:Y:S02]  /*2740*/  @!P0 IADD3 R10, PT, PT, -R10, RZ, RZ ;  /* 0x000000ff0a0a8210 */ /* 0x000fe40007ffe1ff */
[----:B------:R-:W-:Y:S01]  /*2750*/  IMAD.MOV.U32 R0, RZ, RZ, R41 ;  /* 0x000000ffff007224 */ /* 0x000fe200078e0029 */
[----:B------:R-:W-:-:S03]  /*2760*/  LOP3.LUT R41, RZ, R43, RZ, 0x33, !PT ;  /* 0x0000002bff297212 */ /* 0x000fc600078e33ff */
[----:B------:R-:W-:Y:S01]  /*2770*/  @!P2 IMAD.MOV R0, RZ, RZ, -R0 ;  /* 0x000000ffff00a224 */ /* 0x000fe200078e0a00 */
[----:B------:R-:W-:-:S04]  /*2780*/  SEL R6, R41, R10, !P1 ;  /* 0x0000000a29067207 */ /* 0x000fc80004800000 */
[----:B------:R-:W-:Y:S01]  /*2790*/  SEL R41, R41, R0, !P1 ;  /* 0x0000000029297207 */ /* 0x000fe20004800000 */
        /* <DEDUP_REMOVED lines=19> */
.L_x_11183:
[----:B------:R-:W-:Y:S05]  /*28d0*/  BSYNC.RECONVERGENT B0 ;  /* 0x0000000000007941 */ /* 0x000fea0003800200 */
.L_x_11181:
        /* <DEDUP_REMOVED lines=10> */
[----:B------:R-:W-:Y:S01]  /*2980*/  IADD3 R42, P0, PT, R10, R158, RZ ;  /* 0x0000009e0a2a7210 */ /* 0x000fe20007f1e0ff */
[----:B------:R1:W-:Y:S04]  /*2990*/  LDGSTS.E.BYPASS.LTC128B.128 [R167+0x6800], desc[UR4][R40.64+0x80] ;  /* 0x0680008028a77fae */ /* 0x0003e8000b981a04 */
[----:B------:R-:W-:Y:S01]  /*29a0*/  IMAD.X R43, R11, 0x1, R159, P0 ;  /* 0x000000010b2b7824 */ /* 0x000fe200000e069f */
[----:B------:R1:W-:Y:S04]  /*29b0*/  LDGSTS.E.BYPASS.LTC128B.128 [R167+0x5000], desc[UR4][R10.64] ;  /* 0x050000000aa77fae */ /* 0x0003e8000b981a04 */
[----:B------:R1:W-:Y:S04]  /*29c0*/  LDGSTS.E.BYPASS.LTC128B.128 [R167+0x7000], desc[UR4][R10.64+0x80] ;  /* 0x070000800aa77fae */ /* 0x0003e8000b981a04 */
[----:B------:R1:W-:Y:S04]  /*29d0*/  LDGSTS.E.BYPASS.LTC128B.128 [R167+0x5800], desc[UR4][R42.64] ;  /* 0x058000002aa77fae */ /* 0x0003e8000b981a04 */
[----:B------:R1:W-:Y:S04]  /*29e0*/  LDGSTS.E.BYPASS.LTC128B.128 [R167+0x7800], desc[UR4][R42.64+0x80] ;  /* 0x078000802aa77fae */ /* 0x0003e8000b981a04 */
[----:B------:R-:W0:Y:S02]  /*29f0*/  LDGDEPBAR ;  /* 0x00000000000079af */ /* 0x000e240000000000 */
.L_x_11180:
[----:B------:R-:W-:Y:S05]  /*2a00*/  BSYNC.RECONVERGENT B1 ;  /* 0x0000000000017941 */ /* 0x000fea0003800200 */
.L_x_11179:
        /* <DEDUP_REMOVED lines=16> */
[----:B-1----:R-:W-:-:S03]  /*2b10*/  FMNMX.FTZ R41, R15, R6, !PT ;  /* 0x000000060f297209 */ /* 0x002fc60007810000 */
[----:B------:R-:W1:Y:S04]  /*2b20*/  SHFL.BFLY PT, R11, R0, 0x2, 0x1f ;  /* 0x0c401f00000b7f89 */ /* 0x000e6800000e0000 */
[----:B------:R-:W3:Y:S01]  /*2b30*/  SHFL.BFLY PT, R6, R41, 0x2, 0x1f ;  /* 0x0c401f0029067f89 */ /* 0x000ee200000e0000 */
[----:B-1----:R-:W-:Y:S02]  /*2b40*/  FMNMX.FTZ R11, R0, R11, !PT ;  /* 0x0000000b000b7209 */ /* 0x002fe40007810000 */
[----:B------:R-:W-:Y:S02]  /*2b50*/  LOP3.LUT R0, R4, 0x200, R93, 0xf8, !PT ;  /* 0x0000020004007812 */ /* 0x000fe400078ef85d */
[----:B---3--:R-:W-:Y:S01]  /*2b60*/  FMNMX.FTZ R6, R41, R6, !PT ;  /* 0x0000000629067209 */ /* 0x008fe20007810000 */
[----:B------:R-:W1:Y:S01]  /*2b70*/  SHFL.BFLY PT, R102, R11, 0x1, 0x1f ;  /* 0x0c201f000b667f89 */ /* 0x000e6200000e0000 */
[----:B------:R-:W-:-:S03]  /*2b80*/  LEA R150, R0, R9, 0x1 ;  /* 0x0000000900967211 */ /* 0x000fc600078e08ff */
[----:B------:R-:W3:Y:S01]  /*2b90*/  SHFL.BFLY PT, R101, R6, 0x1, 0x1f ;  /* 0x0c201f0006657f89 */ /* 0x000ee200000e0000 */
[-C--:B------:R-:W-:Y:S02]  /*2ba0*/  IADD3 R145, PT, PT, R7, R150.reuse, RZ ;  /* 0x0000009607917210 */ /* 0x080fe40007ffe0ff */
[C---:B------:R-:W-:Y:S01]  /*2bb0*/  IADD3 R146, PT, PT, R5.reuse, R150, RZ ;  /* 0x0000009605927210 */ /* 0x040fe20007ffe0ff */
[----:B------:R-:W-:Y:S01]  /*2bc0*/  LDSM.16.MT88.4 R92, [R150+0x8000] ;  /* 0x00800000965c783b */ /* 0x000fe20000004200 */
[----:B------:R-:W-:-:S03]  /*2bd0*/  IADD3 R144, PT, PT, R5, R145, RZ ;  /* 0x0000009105907210 */ /* 0x000fc60007ffe0ff */
[----:B------:R-:W4:Y:S04]  /*2be0*/  LDSM.16.MT88.4 R48, [R145+0x8000] ;  /* 0x008000009130783b */ /* 0x000f280000004200 */
[----:B------:R-:W5:Y:S04]  /*2bf0*/  LDSM.16.MT88.4 R40, [R146+0x8000] ;  /* 0x008000009228783b */ /* 0x000f680000004200 */
[----:B------:R-:W5:Y:S01]  /*2c00*/  LDSM.16.MT88.4 R56, [R144+0x8000] ;  /* 0x008000009038783b */ /* 0x000f620000004200 */
[----:B-1----:R-:W-:-:S03]  /*2c10*/  FMNMX.FTZ R102, R11, R102, !PT ;  /* 0x000000660b667209 */ /* 0x002fc60007810000 */
[----:B------:R-:W1:Y:S01]  /*2c20*/  LDSM.16.MT88.4 R64, [R150+0xa000] ;  /* 0x00a000009640783b */ /* 0x000e620000004200 */
[----:B---3--:R-:W-:-:S03]  /*2c30*/  FMNMX.FTZ R101, R6, R101, !PT ;  /* 0x0000006506657209 */ /* 0x008fc60007810000 */
[----:B------:R-:W3:Y:S01]  /*2c40*/  LDSM.16.MT88.4 R72, [R146+0xa000] ;  /* 0x00a000009248783b */ /* 0x000ee20000004200 */
[----:B------:R-:W-:-:S03]  /*2c50*/  FSETP.NEU.FTZ.AND P0, PT, R102, -INF , PT ;  /* 0xff8000006600780b */ /* 0x000fc60003f1d000 */
[----:B------:R-:W3:Y:S04]  /*2c60*/  LDSM.16.MT88.4 R80, [R145+0xa000] ;  /* 0x00a000009150783b */ /* 0x000ee80000004200 */
[----:B------:R-:W3:Y:S04]  /*2c70*/  LDSM.16.MT88.4 R4, [R144+0xa000] ;  /* 0x00a000009004783b */ /* 0x000ee80000004200 */
[----:B------:R-:W3:Y:S04]  /*2c80*/  LDSM.16.MT88.4 R8, [R145+0x8800] ;  /* 0x008800009108783b */ /* 0x000ee80000004200 */
        /* <DEDUP_REMOVED lines=19> */
[-CC-:B------:R-:W-:Y:S01]  /*2dc0*/  FFMA.FTZ R122, R20, R130.reuse, -R131.reuse ;  /* 0x00000082147a7223 */ /* 0x180fe20000010883 */
[----:B------:R-:W4:Y:S01]  /*2dd0*/  MUFU.EX2 R118, R118 ;  /* 0x0000007600767308 */ /* 0x000f220000000800 */
[-C--:B------:R-:W-:Y:S01]  /*2de0*/  FFMA.FTZ R125, R21, R130.reuse, -R131 ;  /* 0x00000082157d7223 */ /* 0x080fe20000010883 */
[-CC-:B------:R-:W-:Y:S01]  /*2df0*/  FFMA.FTZ R128, R90, R130.reuse, -R133.reuse ;  /* 0x000000825a807223 */ /* 0x180fe20000010885 */
[-CC-:B------:R-:W-:Y:S01]  /*2e00*/  FFMA.FTZ R129, R91, R130.reuse, -R133.reuse ;  /* 0x000000825b817223 */ /* 0x180fe20000010885 */
[----:B------:R-:W-:Y:S01]  /*2e10*/  MUFU.EX2 R0, R0 ;  /* 0x0000000000007308 */ /* 0x000fe20000000800 */
[-CC-:B------:R-:W-:Y:S01]  /*2e20*/  FFMA.FTZ R127, R22, R130.reuse, -R133.reuse ;  /* 0x00000082167f7223 */ /* 0x180fe20000010885 */
[-C--:B------:R-:W-:Y:S01]  /*2e30*/  FFMA.FTZ R126, R23, R130.reuse, -R133 ;  /* 0x00000082177e7223 */ /* 0x080fe20000010885 */
[-CC-:B------:R-:W-:Y:S01]  /*2e40*/  FFMA.FTZ R24, R24, R130.reuse, -R131.reuse ;  /* 0x0000008218187223 */ /* 0x180fe20000010883 */
[----:B------:R-:W5:Y:S01]  /*2e50*/  MUFU.EX2 R113, R113 ;  /* 0x0000007100717308 */ /* 0x000f620000000800 */
[----:B------:R-:W2:Y:S01]  /*2e60*/  LDSM.16.MT88.4 R20, [R146+0x8800] ;  /* 0x008800009214783b */ /* 0x000ea20000004200 */
[-CC-:B------:R-:W-:Y:S01]  /*2e70*/  FFMA.FTZ R25, R25, R130.reuse, -R131.reuse ;  /* 0x0000008219197223 */ /* 0x180fe20000010883 */
[-C--:B------:R-:W-:Y:S01]  /*2e80*/  FFMA.FTZ R181, R13, R130.reuse, -R131 ;  /* 0x000000820db57223 */ /* 0x080fe20000010883 */
[----:B------:R-:W-:Y:S01]  /*2e90*/  MUFU.EX2 R121, R121 ;  /* 0x0000007900797308 */ /* 0x000fe20000000800 */
[-CC-:B------:R-:W-:Y:S01]  /*2ea0*/  FFMA.FTZ R26, R26, R130.reuse, -R133.reuse ;  /* 0x000000821a1a7223 */ /* 0x180fe20000010885 */
[----:B----4-:R-:W-:Y:S01]  /*2eb0*/  F2FP.BF16.F32.PACK_AB R84, R118, R119 ;  /* 0x000000777654723e */ /* 0x010fe200000010ff */
[----:B------:R-:W-:Y:S01]  /*2ec0*/  FFMA.FTZ R27, R27, R130, -R133 ;  /* 0x000000821b1b7223 */ /* 0x000fe20000010885 */
[----:B------:R-:W4:Y:S01]  /*2ed0*/  MUFU.EX2 R120, R120 ;  /* 0x0000007800787308 */ /* 0x000f220000000800 */
[----:B------:R-:W-:-:S03]  /*2ee0*/  FADD.FTZ R119, R119, R118 ;  /* 0x0000007677777221 */ /* 0x000fc60000010000 */
[----:B------:R-:W-:Y:S01]  /*2ef0*/  MUFU.EX2 R117, R117 ;  /* 0x0000007500757308 */ /* 0x000fe20000000800 */
[C---:B-----5:R-:W-:Y:S01]  /*2f00*/  F2FP.BF16.F32.PACK_AB R86, R113.reuse, R0 ;  /* 0x000000007156723e */ /* 0x060fe200000010ff */
[----:B------:R-:W-:Y:S02]  /*2f10*/  FADD.FTZ R0, R0, R119 ;  /* 0x0000007700007221 */ /* 0x000fe40000010000 */
[----:B------:R-:W5:Y:S02]  /*2f20*/  MUFU.EX2 R116, R116 ;  /* 0x0000007400747308 */ /* 0x000f640000000800 */
[----:B------:R-:W-:Y:S02]  /*2f30*/  FADD.FTZ R0, R113, R0 ;  /* 0x0000000071007221 */ /* 0x000fe40000010000 */
[----:B------:R-:W-:Y:S01]  /*2f40*/  MUFU.EX2 R123, R123 ;  /* 0x0000007b007b7308 */ /* 0x000fe20000000800 */
[----:B----4-:R-:W-:Y:S01]  /*2f50*/  F2FP.BF16.F32.PACK_AB R85, R120, R121 ;  /* 0x000000797855723e */ /* 0x010fe200000010ff */
[----:B------:R-:W-:-:S02]  /*2f60*/  FADD.FTZ R120, R121, R120 ;  /* 0x0000007879787221 */ /* 0x000fc40000010000 */
[----:B------:R-:W4:Y:S04]  /*2f70*/  MUFU.EX2 R124, R124 ;  /* 0x0000007c007c7308 */ /* 0x000f280000000800 */
        /* <DEDUP_REMOVED lines=17> */
[C---:B-1----:R-:W-:Y:S08]  /*3090*/  HMMA.16816.F32.BF16 R60, R84.reuse, R64, RZ ;  /* 0x00000040543c723c */ /* 0x042ff000000418ff */
        /* <DEDUP_REMOVED lines=11> */
[----:B-----5:R-:W-:-:S05]  /*3150*/  F2FP.BF16.F32.PACK_AB R5, R129, R128 ;  /* 0x000000808105723e */ /* 0x020fca00000010ff */
        /* <DEDUP_REMOVED lines=14> */
[-CC-:B------:R-:W-:Y:S01]  /*3240*/  FFMA.FTZ R30, R18, R130.reuse, -R133.reuse ;  /* 0x00000082121e7223 */ /* 0x180fe20000010885 */
[----:B------:R-:W-:-:S05]  /*3250*/  FFMA.FTZ R105, R14, R130, -R133 ;  /* 0x000000820e697223 */ /* 0x000fca0000010885 */
[C---:B-1----:R-:W-:Y:S01]  /*3260*/  HMMA.16816.F32.BF16 R76, R4.reuse, R8, R76 ;  /* 0x00000008044c723c */ /* 0x042fe2000004184c */
[----:B------:R-:W-:Y:S04]  /*3270*/  MUFU.EX2 R30, R30 ;  /* 0x0000001e001e7308 */ /* 0x000fe80000000800 */
[----:B------:R-:W-:Y:S03]  /*3280*/  MUFU.EX2 R105, R105 ;  /* 0x0000006900697308 */ /* 0x000fe60000000800 */
[C---:B------:R-:W-:Y:S01]  /*3290*/  HMMA.16816.F32.BF16 R80, R4.reuse, R10, R80 ;  /* 0x0000000a0450723c */ /* 0x040fe20000041850 */
[----:B------:R-:W1:Y:S07]  /*32a0*/  LDSM.16.MT88.4 R8, [R150+0x9000] ;  /* 0x009000009608783b */ /* 0x000e6e0000004200 */
[----:B--2---:R-:W-:Y:S01]  /*32b0*/  HMMA.16816.F32.BF16 R68, R4, R32, R68 ;  /* 0x000000200444723c */ /* 0x004fe20000041844 */
[-CC-:B------:R-:W-:Y:S01]  /*32c0*/  FFMA.FTZ R32, R28, R130.reuse, -R131.reuse ;  /* 0x000000821c207223 */ /* 0x180fe20000010883 */
[-CC-:B------:R-:W-:Y:S01]  /*32d0*/  FFMA.FTZ R33, R29, R130.reuse, -R131.reuse ;  /* 0x000000821d217223 */ /* 0x180fe20000010883 */
[-CC-:B------:R-:W-:Y:S01]  /*32e0*/  FFMA.FTZ R28, R16, R130.reuse, -R131.reuse ;  /* 0x00000082101c7223 */ /* 0x180fe20000010883 */
[----:B------:R-:W-:-:S03]  /*32f0*/  FFMA.FTZ R29, R17, R130, -R131 ;  /* 0x00000082111d7223 */ /* 0x000fc60000010883 */
[----:B------:R-:W-:Y:S01]  /*3300*/  MUFU.EX2 R32, R32 ;  /* 0x0000002000207308 */ /* 0x000fe20000000800 */
[C---:B------:R-:W-:Y:S01]  /*3310*/  HMMA.16816.F32.BF16 R72, R4.reuse, R34, R72 ;  /* 0x000000220448723c */ /* 0x040fe20000041848 */
[-CC-:B------:R-:W-:Y:S01]  /*3320*/  FFMA.FTZ R34, R31, R130.reuse, -R133.reuse ;  /* 0x000000821f227223 */ /* 0x180fe20000010885 */
[-C--:B------:R-:W-:Y:S01]  /*3330*/  FFMA.FTZ R35, R19, R130.reuse, -R133 ;  /* 0x0000008213237223 */ /* 0x080fe20000010885 */
[----:B------:R-:W2:Y:S01]  /*3340*/  MUFU.EX2 R33, R33 ;  /* 0x0000002100217308 */ /* 0x000ea20000000800 */
[----:B------:R-:W-:Y:S03]  /*3350*/  LDSM.16.MT88.4 R16, [R145+0x9000] ;  /* 0x009000009110783b */ /* 0x000fe60000004200 */
[----:B------:R-:W-:Y:S01]  /*3360*/  MUFU.EX2 R28, R28 ;  /* 0x0000001c001c7308 */ /* 0x000fe20000000800 */
[C---:B---3--:R-:W-:Y:S03]  /*3370*/  HMMA.16816.F32.BF16 R88, R4.reuse, R20, R88 ;  /* 0x000000140458723c */ /* 0x048fe60000041858 */
[----:B------:R-:W-:Y:S04]  /*3380*/  MUFU.EX2 R29, R29 ;  /* 0x0000001d001d7308 */ /* 0x000fe80000000800 */
[----:B------:R3:W-:Y:S01]  /*3390*/  MUFU.EX2 R31, R104 ;  /* 0x00000068001f7308 */ /* 0x0007e20000000800 */
[C---:B------:R-:W-:Y:S01]  /*33a0*/  HMMA.16816.F32.BF16 R84, R4.reuse, R22, R84 ;  /* 0x000000160454723c */ /* 0x040fe20000041854 */
[----:B------:R-:W4:Y:S02]  /*33b0*/  LDSM.16.MT88.4 R20, [R146+0x9000] ;  /* 0x009000009214783b */ /* 0x000f240000004200 */
[----:B------:R-:W5:Y:S04]  /*33c0*/  MUFU.EX2 R34, R34 ;  /* 0x0000002200227308 */ /* 0x000f680000000800 */
[----:B------:R-:W1:Y:S01]  /*33d0*/  MUFU.EX2 R35, R35 ;  /* 0x0000002300237308 */ /* 0x000e620000000800 */
[----:B------:R-:W-:Y:S01]  /*33e0*/  HMMA.16816.F32.BF16 R52, R4, R108, R52 ;  /* 0x0000006c0434723c */ /* 0x000fe20000041834 */
[-C--:B---3--:R-:W-:Y:S01]  /*33f0*/  FFMA.FTZ R104, R12, R130.reuse, -R131 ;  /* 0x000000820c687223 */ /* 0x088fe20000010883 */
[----:B------:R-:W-:-:S06]  /*3400*/  FFMA.FTZ R130, R15, R130, -R133 ;  /* 0x000000820f827223 */ /* 0x000fcc0000010885 */
[C---:B------:R-:W-:Y:S01]  /*3410*/  HMMA.16816.F32.BF16 R56, R4.reuse, R110, R56 ;  /* 0x0000006e0438723c */ /* 0x040fe20000041838 */
[----:B------:R-:W-:Y:S01]  /*3420*/  LDSM.16.MT88.4 R12, [R146+0x9800] ;  /* 0x00980000920c783b */ /* 0x000fe20000004200 */
[----:B------:R-:W3:Y:S06]  /*3430*/  MUFU.EX2 R104, R104 ;  /* 0x0000006800687308 */ /* 0x000eec0000000800 */
[----:B------:R-:W-:Y:S01]  /*3440*/  HMMA.16816.F32.BF16 R64, R4, R106, R64 ;  /* 0x0000006a0440723c */ /* 0x000fe20000041840 */
[----:B--2---:R-:W-:Y:S02]  /*3450*/  F2FP.BF16.F32.PACK_AB R4, R33, R32 ;  /* 0x000000202104723e */ /* 0x004fe400000010ff */
[----:B-----5:R-:W-:-:S02]  /*3460*/  F2FP.BF16.F32.PACK_AB R5, R34, R31 ;  /* 0x0000001f2205723e */ /* 0x020fc400000010ff */
[----:B------:R-:W-:Y:S02]  /*3470*/  F2FP.BF16.F32.PACK_AB R6, R29, R28 ;  /* 0x0000001c1d06723e */ /* 0x000fe400000010ff */
[----:B-1----:R-:W-:-:S07]  /*3480*/  F2FP.BF16.F32.PACK_AB R7, R35, R30 ;  /* 0x0000001e2307723e */ /* 0x002fce00000010ff */
[C---:B------:R-:W-:Y:S08]  /*3490*/  HMMA.16816.F32.BF16 R96, R4.reuse, R8, R96 ;  /* 0x000000080460723c */ /* 0x040ff00000041860 */
[C---:B------:R-:W-:Y:S01]  /*34a0*/  HMMA.16816.F32.BF16 R92, R4.reuse, R10, R92 ;  /* 0x0000000a045c723c */ /* 0x040fe2000004185c */
[----:B------:R-:W1:Y:S07]  /*34b0*/  LDSM.16.MT88.4 R8, [R144+0x9000] ;  /* 0x009000009008783b */ /* 0x000e6e0000004200 */
[C---:B----4-:R-:W-:Y:S08]  /*34c0*/  HMMA.16816.F32.BF16 R36, R4.reuse, R20, R36 ;  /* 0x000000140424723c */ /* 0x050ff00000041824 */
        /* <DEDUP_REMOVED lines=17> */
[C---:B--2---:R-:W-:Y:S01]  /*35e0*/  HMMA.16816.F32.BF16 R88, R4.reuse, R20, R88 ;  /* 0x000000140458723c */ /* 0x044fe20000041858 */
[----:B------:R-:W2:Y:S07]  /*35f0*/  MUFU.EX2 R20, R130 ;  /* 0x0000008200147308 */ /* 0x000eae0000000800 */
[----:B------:R-:W-:Y:S01]  /*3600*/  HMMA.16816.F32.BF16 R84, R4, R22, R84 ;  /* 0x000000160454723c */ /* 0x000fe20000041854 */
[----:B------:R-:W-:-:S02]  /*3610*/  F2FP.BF16.F32.PACK_AB R4, R25, R24 ;  /* 0x000000181904723e */ /* 0x000fc400000010ff */
[----:B------:R-:W-:Y:S02]  /*3620*/  F2FP.BF16.F32.PACK_AB R5, R27, R26 ;  /* 0x0000001a1b05723e */ /* 0x000fe400000010ff */
[----:B---3--:R-:W-:Y:S02]  /*3630*/  F2FP.BF16.F32.PACK_AB R6, R181, R104 ;  /* 0x00000068b506723e */ /* 0x008fe400000010ff */
[----:B--2---:R-:W-:-:S07]  /*3640*/  F2FP.BF16.F32.PACK_AB R7, R20, R105 ;  /* 0x000000691407723e */ /* 0x004fce00000010ff */
[C---:B----4-:R-:W-:Y:S08]  /*3650*/  HMMA.16816.F32.BF16 R96, R4.reuse, R16, R96 ;  /* 0x000000100460723c */ /* 0x050ff00000041860 */
        /* <DEDUP_REMOVED lines=55> */
.L_x_11191:
        /* <DEDUP_REMOVED lines=77> */
.L_x_11186:
[----:B------:R-:W-:Y:S05]  /*3ea0*/  BSYNC.RECONVERGENT B0 ;  /* 0x0000000000007941 */ /* 0x000fea0003800200 */
.L_x_11185:
        /* <DEDUP_REMOVED lines=180> */
[----:B------:R-:W2:Y:S01]  /*49f0*/  LD.E.64 R106, desc[UR4][R2.64+0x38] ;  /* 0x00003804026a7980 */ /* 0x000ea2000c101b00 */
        /* <DEDUP_REMOVED lines=21> */
.L_x_11190:
[----:B------:R-:W-:Y:S05]  /*4b50*/  BSYNC.RECONVERGENT B0 ;  /* 0x0000000000007941 */ /* 0x000fea0003800200 */
.L_x_11189:
        /* <DEDUP_REMOVED lines=10> */
[----:B------:R-:W-:Y:S01]  /*4c00*/  IADD3 R100, P1, PT, R102, R158, RZ ;  /* 0x0000009e66647210 */ /* 0x000fe20007f3e0ff */
[----:B------:R1:W-:Y:S04]  /*4c10*/  LDGSTS.E.BYPASS.LTC128B.128 [R167+0x6800], desc[UR4][R106.64+0x80] ;  /* 0x068000806aa77fae */ /* 0x0003e8000b981a04 */
[----:B------:R1:W-:Y:S01]  /*4c20*/  LDGSTS.E.BYPASS.LTC128B.128 [R167+0x5000], desc[UR4][R102.64] ;  /* 0x0500000066a77fae */ /* 0x0003e2000b981a04 */
[----:B------:R-:W-:Y:S03]  /*4c30*/  IMAD.X R101, R103, 0x1, R159, P1 ;  /* 0x0000000167657824 */ /* 0x000fe600008e069f */
[----:B------:R1:W-:Y:S04]  /*4c40*/  LDGSTS.E.BYPASS.LTC128B.128 [R167+0x7000], desc[UR4][R102.64+0x80] ;  /* 0x0700008066a77fae */ /* 0x0003e8000b981a04 */
[----:B------:R1:W-:Y:S04]  /*4c50*/  LDGSTS.E.BYPASS.LTC128B.128 [R167+0x5800], desc[UR4][R100.64] ;  /* 0x0580000064a77fae */ /* 0x0003e8000b981a04 */
[----:B------:R1:W-:Y:S04]  /*4c60*/  LDGSTS.E.BYPASS.LTC128B.128 [R167+0x7800], desc[UR4][R100.64+0x80] ;  /* 0x0780008064a77fae */ /* 0x0003e8000b981a04 */
[----:B------:R-:W0:Y:S02]  /*4c70*/  LDGDEPBAR ;  /* 0x00000000000079af */ /* 0x000e240000000000 */
.L_x_11188:
[----:B------:R-:W-:Y:S05]  /*4c80*/  BSYNC.RECONVERGENT B1 ;  /* 0x0000000000017941 */ /* 0x000fea0003800200 */
.L_x_11187:
        /* <DEDUP_REMOVED lines=316> */
.L_x_11184:
        /* <DEDUP_REMOVED lines=10> */
.L_x_11199:
        /* <DEDUP_REMOVED lines=41> */
[----:B------:R-:W1:Y:S01]  /*6380*/  S2R R0, SR_TID.X ;  /* 0x0000000000007919 */ /* 0x000e620000002100 */
        /* <DEDUP_REMOVED lines=31> */
[C---:B---3--:R-:W-:Y:S01]  /*6580*/  SHF.L.U32 R9, R0.reuse, 0x4, RZ ;  /* 0x0000000400097819 */ /* 0x048fe200000006ff */
[C---:B------:R-:W-:Y:S01]  /*6590*/  FMUL.FTZ R83, R5.reuse, R83 ;  /* 0x0000005305537220 */ /* 0x040fe20000410000 */
[----:B------:R-:W-:Y:S01]  /*65a0*/  SHF.L.U32 R10, R0, 0x5, RZ ;  /* 0x00000005000a7819 */ /* 0x000fe200000006ff */
[C---:B------:R-:W-:Y:S01]  /*65b0*/  FMUL.FTZ R90, R5.reuse, R90 ;  /* 0x0000005a055a7220 */ /* 0x040fe20000410000 */
[----:B------:R-:W-:Y:S01]  /*65c0*/  LOP3.LUT R11, R8, 0x6, RZ, 0xc0, !PT ;  /* 0x00000006080b7812 */ /* 0x000fe200078ec0ff */
[----:B------:R-:W-:Y:S01]  /*65d0*/  FMUL.FTZ R91, R5, R91 ;  /* 0x0000005b055b7220 */ /* 0x000fe20000410000 */
[----:B------:R-:W-:Y:S01]  /*65e0*/  LOP3.LUT R9, R9, 0x1c0, RZ, 0xc0, !PT ;  /* 0x000001c009097812 */ /* 0x000fe200078ec0ff */
[----:B------:R-:W-:Y:S01]  /*65f0*/  FMUL.FTZ R86, R5, R86 ;  /* 0x0000005605567220 */ /* 0x000fe20000410000 */
[----:B------:R-:W-:Y:S01]  /*6600*/  LOP3.LUT R10, R11, 0x7c00, R10, 0xf8, !PT ;  /* 0x00007c000b0a7812 */ /* 0x000fe200078ef80a */
[----:B------:R-:W-:Y:S01]  /*6610*/  FMUL.FTZ R5, R5, R87 ;  /* 0x0000005705057220 */ /* 0x000fe20000410000 */
[----:B------:R-:W-:-:S02]  /*6620*/  LOP3.LUT R9, R9, 0x38, R8, 0xf8, !PT ;  /* 0x0000003809097812 */ /* 0x000fc400078ef808 */
[----:B------:R-:W-:Y:S02]  /*6630*/  R2P PR, R0, 0x1c ;  /* 0x0000001c00007804 */ /* 0x000fe40000000000 */
[----:B------:R-:W-:Y:S02]  /*6640*/  LOP3.LUT R9, R10, R9, RZ, 0xfc, !PT ;  /* 0x000000090a097212 */ /* 0x000fe400078efcff */
[----:B------:R-:W-:Y:S02]  /*6650*/  MOV R10, 0x20 ;  /* 0x00000020000a7802 */ /* 0x000fe40000000f00 */
[----:B------:R-:W-:Y:S02]  /*6660*/  MOV R8, 0x10 ;  /* 0x0000001000087802 */ /* 0x000fe40000000f00 */
[----:B------:R-:W-:Y:S02]  /*6670*/  LEA R9, R9, UR6, 0x1 ;  /* 0x0000000609097c11 */ /* 0x000fe4000f8e08ff */
[----:B------:R-:W-:-:S02]  /*6680*/  SEL R10, R10, 0xffffffe0, !P3 ;  /* 0xffffffe00a0a7807 */ /* 0x000fc40005800000 */
[----:B------:R-:W-:Y:S01]  /*6690*/  SEL R8, R8, 0xfffffff0, !P2 ;  /* 0xfffffff008087807 */ /* 0x000fe20005000000 */
[----:B------:R-:W-:Y:S01]  /*66a0*/  STS [R9], R96 ;  /* 0x0000006009007388 */ /* 0x000fe20000000800 */
[C---:B------:R-:W-:Y:S02]  /*66b0*/  IADD3 R13, PT, PT, R9.reuse, 0x40, RZ ;  /* 0x00000040090d7810 */ /* 0x040fe40007ffe0ff */
[----:B------:R-:W-:Y:S02]  /*66c0*/  IADD3 R11, PT, PT, R10, R9, RZ ;  /* 0x000000090a0b7210 */ /* 0x000fe40007ffe0ff */
[----:B------:R-:W-:Y:S02]  /*66d0*/  @P4 IADD3 R13, PT, PT, R9, -0x40, RZ ;  /* 0xffffffc0090d4810 */ /* 0x000fe40007ffe0ff */
[----:B------:R-:W-:Y:S02]  /*66e0*/  F2FP.BF16.F32.PACK_AB R98, R99, R98 ;  /* 0x000000626362723e */ /* 0x000fe400000010ff */
        /* <DEDUP_REMOVED lines=65> */
[----:B-1----:R-:W3:Y:S04]  /*6b00*/  LD.E.U8 R5, desc[UR4][R2.64+0x1c8] ;  /* 0x0001c80402057980 */ /* 0x002ee8000c101100 */
[----:B------:R-:W4:Y:S04]  /*6b10*/  LD.E.64 R50, desc[UR4][R2.64+0x90] ;  /* 0x0000900402327980 */ /* 0x000f28000c101b00 */
[----:B------:R-:W4:Y:S04]  /*6b20*/  LD.E.64 R22, desc[UR4][R2.64+0x80] ;  /* 0x0000800402167980 */ /* 0x000f28000c101b00 */
[----:B------:R-:W4:Y:S04]  /*6b30*/  LD.E.64 R44, desc[UR4][R2.64+0x88] ;  /* 0x00008804022c7980 */ /* 0x000f28000c101b00 */
[----:B------:R-:W4:Y:S01]  /*6b40*/  LD.E.64 R48, desc[UR4][R2.64+0x70] ;  /* 0x0000700402307980 */ /* 0x000f22000c101b00 */
[----:B------:R-:W1:Y:S01]  /*6b50*/  S2R R16, SR_TID.X ;  /* 0x0000000000107919 */ /* 0x000e620000002100 */
[----:B------:R-:W-:Y:S05]  /*6b60*/  WARPSYNC.ALL ;  /* 0x0000000000007948 */ /* 0x000fea0003800000 */
[----:B------:R-:W5:Y:S01]  /*6b70*/  LD.E.64 R46, desc[UR4][R2.64+0xa0] ;  /* 0x0000a004022e7980 */ /* 0x000f62000c101b00 */
[----:B--2---:R-:W-:-:S02]  /*6b80*/  MOV R11, RZ ;  /* 0x000000ff000b7202 */ /* 0x004fc40000000f00 */
[----:B---3--:R-:W-:-:S13]  /*6b90*/  ISETP.NE.AND P2, PT, R5, RZ, PT ;  /* 0x000000ff0500720c */ /* 0x008fda0003f45270 */
[----:B------:R-:W2:Y:S04]  /*6ba0*/  @!P2 LD.E R42, desc[UR4][R2.64+0x60] ;  /* 0x00006004022aa980 */ /* 0x000ea8000c101900 */
[----:B------:R-:W3:Y:S04]  /*6bb0*/  @P2 LD.E R40, desc[UR4][R2.64+0xd4] ;  /* 0x0000d40402282980 */ /* 0x000ee8000c101900 */
[----:B------:R-:W3:Y:S04]  /*6bc0*/  @!P2 LD.E R41, desc[UR4][R2.64+0xb4] ;  /* 0x0000b4040229a980 */ /* 0x000ee8000c101900 */
[----:B------:R4:W3:Y:S01]  /*6bd0*/  @P2 LD.E R5, desc[UR4][R2.64+0xb4] ;  /* 0x0000b40402052980 */ /* 0x0008e2000c101900 */
[----:B------:R-:W-:Y:S01]  /*6be0*/  BAR.SYNC.DEFER_BLOCKING 0x0 ;  /* 0x0000000000007b1d */ /* 0x000fe20000010000 */
[----:B-1----:R-:W-:-:S04]  /*6bf0*/  SHF.L.U32 R8, R16, 0x3, RZ ;  /* 0x0000000310087819 */ /* 0x002fc800000006ff */
[----:B------:R-:W-:Y:S01]  /*6c00*/  LOP3.LUT R10, R8, 0x38, RZ, 0xc0, !PT ;  /* 0x00000038080a7812 */ /* 0x000fe200078ec0ff */
[----:B----4-:R-:W-:Y:S02]  /*6c10*/  IMAD R9, R51, R165, RZ ;  /* 0x000000a533097224 */ /* 0x010fe400078e02ff */
[-C--:B------:R-:W-:Y:S02]  /*6c20*/  IMAD R8, R23, R166.reuse, RZ ;  /* 0x000000a617087224 */ /* 0x080fe400078e02ff */
[----:B------:R-:W-:-:S04]  /*6c30*/  IMAD.WIDE.U32 R12, R22, R166, RZ ;  /* 0x000000a6160c7225 */ /* 0x000fc800078e00ff */
[----:B------:R-:W-:-:S04]  /*6c40*/  IMAD.WIDE.U32 R50, R50, R165, RZ ;  /* 0x000000a532327225 */ /* 0x000fc800078e00ff */
[----:B------:R-:W-:-:S04]  /*6c50*/  IMAD.WIDE.U32 R10, R168, R44, R10 ;  /* 0x0000002ca80a7225 */ /* 0x000fc800078e000a */
[----:B------:R-:W-:Y:S01]  /*6c60*/  IMAD R3, R45, R168, RZ ;  /* 0x000000a82d037224 */ /* 0x000fe200078e02ff */
[----:B------:R-:W-:Y:S01]  /*6c70*/  IADD3 R8, PT, PT, R13, R8, RZ ;  /* 0x000000080d087210 */ /* 0x000fe20007ffe0ff */
[----:B------:R-:W1:Y:S01]  /*6c80*/  @P1 MUFU.LG2 R7, R7 ;  /* 0x0000000700071308 */ /* 0x000e620000000c00 */
[----:B------:R-:W-:Y:S01]  /*6c90*/  IADD3 R9, PT, PT, R51, R9, RZ ;  /* 0x0000000933097210 */ /* 0x000fe20007ffe0ff */
[----:B------:R4:W2:Y:S01]  /*6ca0*/  LDS.128 R32, [R167+0x800] ;  /* 0x00080000a7207984 */ /* 0x0008a20000000c00 */
[----:B------:R-:W-:Y:S02]  /*6cb0*/  IADD3 R50, P4, P3, R50, R10, R12 ;  /* 0x0000000a32327210 */ /* 0x000fe40007b9e00c */
[----:B------:R-:W-:Y:S01]  /*6cc0*/  IADD3 R3, PT, PT, R11, R3, RZ ;  /* 0x000000030b037210 */ /* 0x000fe20007ffe0ff */
[----:B------:R4:W2:Y:S03]  /*6cd0*/  LDS.128 R12, [R167] ;  /* 0x00000000a70c7984 */ /* 0x0008a60000000c00 */
[----:B------:R-:W-:Y:S01]  /*6ce0*/  IADD3.X R51, PT, PT, R9, R3, R8, P4, P3 ;  /* 0x0000000309337210 */ /* 0x000fe200027e6408 */
[----:B------:R4:W2:Y:S01]  /*6cf0*/  LDS.128 R20, [R167+0x2800] ;  /* 0x00280000a7147984 */ /* 0x0008a20000000c00 */
[----:B------:R-:W-:-:S03]  /*6d00*/  SHF.R.U32.HI R3, RZ, 0x3, R16 ;  /* 0x00000003ff037819 */ /* 0x000fc60000011610 */
[----:B------:R4:W2:Y:S04]  /*6d10*/  LDS.128 R8, [R167+0x2000] ;  /* 0x00200000a7087984 */ /* 0x0008a80000000c00 */
[----:B------:R4:W2:Y:S04]  /*6d20*/  LDS.128 R28, [R167+0x1000] ;  /* 0x00100000a71c7984 */ /* 0x0008a80000000c00 */
[----:B------:R4:W2:Y:S04]  /*6d30*/  LDS.128 R16, [R167+0x3000] ;  /* 0x00300000a7107984 */ /* 0x0008a80000000c00 */
[----:B------:R4:W2:Y:S04]  /*6d40*/  LDS.128 R24, [R167+0x1800] ;  /* 0x00180000a7187984 */ /* 0x0008a80000000c00 */
[----:B------:R4:W2:Y:S01]  /*6d50*/  LDS.128 R36, [R167+0x3800] ;  /* 0x00380000a7247984 */ /* 0x0008a20000000c00 */
[----:B------:R-:W4:Y:S01]  /*6d60*/  @P0 MUFU.LG2 R4, R4 ;  /* 0x0000000400040308 */ /* 0x000f220000000c00 */
[----:B-1----:R-:W-:Y:S01]  /*6d70*/  @P1 FMUL.FTZ R7, R7, 0.69314718246459960938 ;  /* 0x3f31721807071820 */ /* 0x002fe20000410000 */
[----:B------:R-:W-:Y:S01]  /*6d80*/  MOV R2, 0x7f800000 ;  /* 0x7f80000000027802 */ /* 0x000fe20000000f00 */
[----:B------:R-:W-:Y:S01]  /*6d90*/  IMAD.WIDE.U32 R50, R3, R44, R50 ;  /* 0x0000002c03327225 */ /* 0x000fe200078e0032 */
[----:B------:R-:W-:-:S03]  /*6da0*/  LOP3.LUT P4, RZ, R0, 0x3, RZ, 0xc0, !PT ;  /* 0x0000000300ff7812 */ /* 0x000fc6000788c0ff */
[----:B-----5:R-:W-:Y:S01]  /*6db0*/  @P1 FFMA.FTZ R2, R6, R102, R7 ;  /* 0x0000006606021223 */ /* 0x020fe20000010007 */
[--C-:B------:R-:W-:Y:S01]  /*6dc0*/  SHF.R.U32.HI R7, RZ, 0x1, R0.reuse ;  /* 0x00000001ff077819 */ /* 0x100fe20000011600 */
[----:B------:R-:W-:Y:S01]  /*6dd0*/  IMAD R3, R45, R3, RZ ;  /* 0x000000032d037224 */ /* 0x000fe200078e02ff */
[----:B------:R-:W-:Y:S02]  /*6de0*/  SHF.R.U32.HI R0, RZ, 0x2, R0 ;  /* 0x00000002ff007819 */ /* 0x000fe40000011600 */
[----:B------:R-:W-:Y:S02]  /*6df0*/  LOP3.LUT R7, R7, 0x30, RZ, 0xc0, !PT ;  /* 0x0000003007077812 */ /* 0x000fe400078ec0ff */
[----:B------:R-:W-:Y:S02]  /*6e00*/  LEA R48, P1, R50, R48, 0x1 ;  /* 0x0000003032307211 */ /* 0x000fe400078208ff */
[----:B------:R-:W-:Y:S02]  /*6e10*/  IADD3 R3, PT, PT, R51, R3, RZ ;  /* 0x0000000333037210 */ /* 0x000fe40007ffe0ff */
[----:B------:R-:W-:-:S02]  /*6e20*/  LOP3.LUT R0, R7, 0x7, R0, 0xf8, !PT ;  /* 0x0000000707007812 */ /* 0x000fc400078ef800 */
[----:B------:R-:W-:Y:S01]  /*6e30*/  LEA.HI.X R49, R50, R49, R3, 0x1, P1 ;  /* 0x0000003132317211 */ /* 0x000fe200008f0c03 */
[----:B----4-:R-:W-:Y:S01]  /*6e40*/  @P0 FMUL.FTZ R43, R4, 0.69314718246459960938 ;  /* 0x3f317218042b0820 */ /* 0x010fe20000410000 */
[C---:B------:R-:W-:Y:S01]  /*6e50*/  SHF.L.U32 R7, R44.reuse, 0x5, RZ ;  /* 0x000000052c077819 */ /* 0x040fe200000006ff */
[----:B------:R-:W-:Y:S01]  /*6e60*/  BSSY.RECONVERGENT B0, `(.L_x_11193) ;  /* 0x0000017000007945 */ /* 0x000fe20003800200 */
[CC--:B------:R-:W-:Y:S02]  /*6e70*/  LEA R50, P1, R44.reuse, R48.reuse, 0x6 ;  /* 0x000000302c327211 */ /* 0x0c0fe400078230ff */
[----:B------:R-:W-:Y:S02]  /*6e80*/  IADD3 R52, P3, PT, R7, R48, RZ ;  /* 0x0000003007347210 */ /* 0x000fe40007f7e0ff */
[C-C-:B------:R-:W-:Y:S02]  /*6e90*/  SHF.L.U64.HI R3, R44.reuse, 0x5, R45.reuse ;  /* 0x000000052c037819 */ /* 0x140fe4000001022d */
[----:B------:R-:W-:Y:S01]  /*6ea0*/  LEA.HI.X R51, R44, R49, R45, 0x6, P1 ;  /* 0x000000312c337211 */ /* 0x000fe200008f342d */
[----:B--2---:R-:W-:-:S02]  /*6eb0*/  @!P2 IMAD R42, R166, R42, R165 ;  /* 0x0000002aa62aa224 */ /* 0x004fc400078e02a5 */
[----:B---3--:R-:W-:Y:S02]  /*6ec0*/  @P2 IMAD R40, R40, R165, RZ ;  /* 0x000000a528282224 */ /* 0x008fe400078e02ff */
[----:B------:R-:W-:Y:S01]  /*6ed0*/  @!P2 IMAD R41, R42, R41, RZ ;  /* 0x000000292a29a224 */ /* 0x000fe200078e02ff */
[----:B------:R-:W-:Y:S01]  /*6ee0*/  MOV R42, 0x7f800000 ;  /* 0x7f800000002a7802 */ /* 0x000fe20000000f00 */
[----:B------:R-:W-:Y:S01]  /*6ef0*/  @P0 FFMA.FTZ R42, R6, R101, R43 ;  /* 0x00000065062a0223 */ /* 0x000fe2000001002b */
[----:B------:R-:W-:Y:S01]  /*6f00*/  @P2 IMAD R41, R166, R5, R40 ;  /* 0x00000005a6292224 */ /* 0x000fe200078e0228 */
[----:B------:R-:W-:Y:S06]  /*6f10*/  @P4 BRA `(.L_x_11194) ;  /* 0x00000000002c4947 */ /* 0x000fec0003800000 */
        /* <DEDUP_REMOVED lines=11> */
.L_x_11194:
[----:B------:R-:W-:Y:S05]  /*6fd0*/  BSYNC.RECONVERGENT B0 ;  /* 0x0000000000007941 */ /* 0x000fea0003800200 */
.L_x_11193:
[----:B-1----:R-:W-:Y:S01]  /*6fe0*/  IADD3 R2, P0, PT, R50, R7, RZ ;  /* 0x0000000732027210 */ /* 0x002fe20007f1e0ff */
        /* <DEDUP_REMOVED lines=11> */
[----:B-1----:R-:W-:Y:S05]  /*70a0*/  RET.REL.NODEC R164 `(_ZN5flash24flash_fwd_splitkv_kernelI23Flash_fwd_kernel_traitsILi128ELi64ELi64ELi4ELb0ELb0EN7cutlass10bfloat16_tE19Flash_kernel_traitsILi128ELi64ELi64ELi4ES3_EELb0ELb0ELb0ELb1ELb1ELb0ELb0ELb0EEEvNS_16Flash_fwd_paramsE) ;  /* 0xffffff8ca4d47950 */ /* 0x002fea0003c3ffff */
.L_x_11192:
[----:B------:R-:W-:Y:S01]  /*70b0*/  MOV R5, 0x2 ;  /* 0x0000000200057802 */ /* 0x000fe20000000f00 */
[----:B------:R-:W-:Y:S01]  /*70c0*/  IMAD.MOV.U32 R0, RZ, RZ, 0x1f ;  /* 0x0000001fff007424 */ /* 0x000fe200078e00ff */
[----:B------:R-:W-:-:S07]  /*70d0*/  MOV R4, 0xffffffff ;  /* 0xffffffff00047802 */ /* 0x000fce0000000f00 */
[----:B-1---5:R-:W-:Y:S05]  /*70e0*/  WARPSYNC.COLLECTIVE R4, `(.L_x_11195) ;  /* 0x0000000004087348 */ /* 0x022fea0003c00000 */
[----:B------:R2:W3:Y:S02]  /*70f0*/  SHFL.BFLY P0, R10, R181, R5, R0 ;  /* 0x0c000005b50a7389 */ /* 0x0004e40000000000 */
[----:B-123-5:R-:W-:Y:S05]  /*7100*/  ENDCOLLECTIVE ;  /* 0x000000000000791b */ /* 0x02efea0003800000 */
.L_x_11195:
[----:B------:R-:W-:Y:S02]  /*7110*/  IMAD.MOV.U32 R8, RZ, RZ, R10 ;  /* 0x000000ffff087224 */ /* 0x000fe400078e000a */
[----:B------:R-:W-:Y:S02]  /*7120*/  IMAD.MOV.U32 R5, RZ, RZ, 0x1 ;  /* 0x00000001ff057424 */ /* 0x000fe400078e00ff */
[----:B------:R-:W-:-:S05]  /*7130*/  FADD.FTZ R8, R8, R181 ;  /* 0x000000b508087221 */ /* 0x000fca0000010000 */
[----:B------:R-:W-:-:S07]  /*7140*/  MOV R181, R8 ;  /* 0x0000000800b57202 */ /* 0x000fce0000000f00 */
[----:B------:R-:W-:Y:S05]  /*7150*/  WARPSYNC.COLLECTIVE R4, `(.L_x_11196) ;  /* 0x0000000004087348 */ /* 0x000fea0003c00000 */
[----:B------:R1:W2:Y:S02]  /*7160*/  SHFL.BFLY P0, R10, R181, R5, R0 ;  /* 0x0c000005b50a7389 */ /* 0x0002a40000000000 */
[----:B-12---:R-:W-:Y:S05]  /*7170*/  ENDCOLLECTIVE ;  /* 0x000000000000791b */ /* 0x006fea0003800000 */
.L_x_11196:
[----:B------:R-:W-:Y:S01]  /*7180*/  MOV R181, R179 ;  /* 0x000000b300b57202 */ /* 0x000fe20000000f00 */
[----:B------:R-:W-:Y:S01]  /*7190*/  IMAD.MOV.U32 R5, RZ, RZ, 0x2 ;  /* 0x00000002ff057424 */ /* 0x000fe200078e00ff */
[----:B------:R-:W-:-:S07]  /*71a0*/  MOV R7, R10 ;  /* 0x0000000a00077202 */ /* 0x000fce0000000f00 */
[----:B------:R-:W-:Y:S05]  /*71b0*/  WARPSYNC.COLLECTIVE R4, `(.L_x_11197) ;  /* 0x0000000004087348 */ /* 0x000fea0003c00000 */
[----:B------:R1:W2:Y:S02]  /*71c0*/  SHFL.BFLY P0, R10, R181, R5, R0 ;  /* 0x0c000005b50a7389 */ /* 0x0002a40000000000 */
[----:B-12---:R-:W-:Y:S05]  /*71d0*/  ENDCOLLECTIVE ;  /* 0x000000000000791b */ /* 0x006fea0003800000 */
.L_x_11197:
[----:B------:R-:W-:Y:S01]  /*71e0*/  FADD.FTZ R7, R8, R7 ;  /* 0x0000000708077221 */ /* 0x000fe20000010000 */
[----:B------:R-:W-:Y:S01]  /*71f0*/  FADD.FTZ R9, R10, R179 ;  /* 0x000000b30a097221 */ /* 0x000fe20000010000 */
[----:B------:R-:W-:-:S04]  /*7200*/  MOV R5, 0x1 ;  /* 0x0000000100057802 */ /* 0x000fc80000000f00 */
[----:B------:R-:W-:-:S07]  /*7210*/  MOV R181, R9 ;  /* 0x0000000900b57202 */ /* 0x000fce0000000f00 */
[----:B------:R-:W-:Y:S05]  /*7220*/  WARPSYNC.COLLECTIVE R4, `(.L_x_11198) ;  /* 0x0000000004087348 */ /* 0x000fea0003c00000 */
[----:B------:R1:W2:Y:S02]  /*7230*/  SHFL.BFLY P0, R10, R181, R5, R0 ;  /* 0x0c000005b50a7389 */ /* 0x0002a40000000000 */
[----:B-12---:R-:W-:Y:S05]  /*7240*/  ENDCOLLECTIVE ;  /* 0x000000000000791b */ /* 0x006fea0003800000 */
.L_x_11198:
[----:B------:R-:W-:Y:S05]  /*7250*/  BRA `(.L_x_11199) ;  /* 0xffffffec00a47947 */ /* 0x000fea000383ffff */
.L_x_11200:
        /* <DEDUP_REMOVED lines=10> */
.L_x_14948:


//--------------------- .text._ZN5flash24flash_fwd_splitkv_kernelI23Flash_fwd_kernel_traitsILi128ELi64ELi64ELi4ELb0ELb0EN7cutlass10bfloat16_tE19Flash_kernel_traitsILi128ELi64ELi64ELi4ES3_EELb0ELb0ELb0ELb1ELb1ELb1ELb0ELb0EEEvNS_16Flash_fwd_paramsE --------------------------
	.section	.text._ZN5flash24flash_fwd_splitkv_kernelI23Flash_fwd_kernel_traitsILi128ELi64ELi64ELi4ELb0ELb0EN7cutlass10bfloat16_tE19Flash_kernel_traitsILi128ELi64ELi64ELi4ES3_EELb0ELb0ELb0ELb1ELb1ELb1ELb0ELb0EEEvNS_16Flash_fwd_paramsE,"ax",@progbits
	.align	128
        .global         _ZN5flash24flash_fwd_splitkv_kernelI23Flash_fwd_kernel_traitsILi128ELi64ELi64ELi4ELb0ELb0EN7cutlass10bfloat16_tE19Flash_kernel_traitsILi128ELi64ELi64ELi4ES3_EELb0ELb0ELb0ELb1ELb1ELb1ELb0ELb0EEEvNS_16Flash_fwd_paramsE
        .type           _ZN5flash24flash_fwd_splitkv_kernelI23Flash_fwd_kernel_traitsILi128ELi64ELi64ELi4ELb0ELb0EN7cutlass10bfloat16_tE19Flash_kernel_traitsILi128ELi64ELi64ELi4ES3_EELb0ELb0ELb0ELb1ELb1ELb1ELb0ELb0EEEvNS_16Flash_fwd_paramsE,@function
        .size           _ZN5flash24flash_fwd_splitkv_kernelI23Flash_fwd_kernel_traitsILi128ELi64ELi64ELi4ELb0ELb0EN7cutlass10bfloat16_tE19Flash_kernel_traitsILi128ELi64ELi64ELi4ES3_EELb0ELb0ELb0ELb1ELb1ELb1ELb0ELb0EEEvNS_16Flash_fwd_paramsE,(.L_x_14949 - _ZN5flash24flash_fwd_splitkv_kernelI23Flash_fwd_kernel_traitsILi128ELi64ELi64ELi4ELb0ELb0EN7cutlass10bfloat16_tE19Flash_kernel_traitsILi128ELi64ELi64ELi4ES3_EELb0ELb0ELb0ELb1ELb1ELb1ELb0ELb0EEEvNS_16Flash_fwd_paramsE)
        .other          _ZN5flash24flash_fwd_splitkv_kernelI23Flash_fwd_kernel_traitsILi128ELi64ELi64ELi4ELb0ELb0EN7cutlass10bfloat16_tE19Flash_kernel_traitsILi128ELi64ELi64ELi4ES3_EELb0ELb0ELb0ELb1ELb1ELb1ELb0ELb0EEEvNS_16Flash_fwd_paramsE,@"STO_CUDA_ENTRY STV_DEFAULT"
_ZN5flash24flash_fwd_splitkv_kernelI23Flash_fwd_kernel_traitsILi128ELi64ELi64ELi4ELb0ELb0EN7cutlass10bfloat16_tE19Flash_kernel_traitsILi128ELi64ELi64ELi4ES3_EELb0ELb0ELb0ELb1ELb1ELb1ELb0ELb0EEEvNS_16Flash_fwd_paramsE:
.text._ZN5flash24flash_fwd_splitkv_kernelI23Flash_fwd_kernel_traitsILi128ELi64ELi64ELi4ELb0ELb0EN7cutlass10bfloat16_tE19Flash_kernel_traitsILi128ELi64ELi64ELi4ES3_EELb0ELb0ELb0ELb1ELb1ELb1ELb0ELb0EEEvNS_16Flash_fwd_paramsE:
[----:B------:R-:W-:Y:S01]  /*0000*/  LDC R1, c[0x0][0x37c] ;  /* 0x0000df00ff017b82 */ /* 0x000fe20000000800 */
[----:B------:R-:W1:Y:S07]  /*0010*/  S2R R7, SR_CTAID.X ;  /* 0x0000000000077919 */ /* 0x000e6e0000002500 */
[----:B------:R-:W2:Y:S01]  /*0020*/  LDC.64 R2, c[0x0][0x348] ;  /* 0x0000d200ff027b82 */ /* 0x000ea20000000a00 */
[----:B------:R-:W-:Y:S01]  /*0030*/  BSSY.RECONVERGENT B2, `(.L_x_11201) ;  /* 0x0000005000027945 */ /* 0x000fe20003800200 */
[----:B------:R-:W-:Y:S01]  /*0040*/  MOV R166, 0x80 ;  /* 0x0000008000a67802 */ /* 0x000fe20000000f00 */
[----:B------:R-:W3:Y:S01]  /*0050*/  S2R R168, SR_CTAID.Y ;  /* 0x0000000000a87919 */ /* 0x000ee20000002600 */
[----:B------:R-:W4:Y:S05]  /*0060*/  S2R R167, SR_CTAID.Z ;  /* 0x0000000000a77919 */ /* 0x000f2a0000002700 */
[----:B-1234-:R-:W-:Y:S05]  /*0070*/  CALL.REL.NOINC `($_ZN5flash24flash_fwd_splitkv_kernelI23Flash_fwd_kernel_traitsILi128ELi64ELi64ELi4ELb0ELb0EN7cutlass10bfloat16_tE19Flash_kernel_traitsILi128ELi64ELi64ELi4ES3_EELb0ELb0ELb0ELb1ELb1ELb1ELb0ELb0EEEvNS_16Flash_fwd_paramsE$_ZN5flash30compute_attn_1rowblock_splitkvI23Flash_fwd_kernel_traitsILi128ELi64ELi64ELi4ELb0ELb0EN7cutlass10bfloat16_tE19Flash_kernel_traitsILi128ELi64ELi64ELi4ES3_EELb0ELb0ELb0ELb1ELb1ELb1ELb0ELb0ENS_16Flash_fwd_paramsEEEvRKT8_iiiii) ;  /* 0x0000000000087944 */ /* 0x01efea0003c00000 */
[----:B------:R-:W-:Y:S05]  /*0080*/  BSYNC.RECONVERGENT B2 ;  /* 0x0000000000027941 */ /* 0x000fea0003800200 */
.L_x_11201:
[----:B------:R-:W-:Y:S05]  /*0090*/  EXIT ;  /* 0x000000000000794d */ /* 0x000fea0003800000 */
        .type           $_ZN5flash24flash_fwd_splitkv_kernelI23Flash_fwd_kernel_traitsILi128ELi64ELi64ELi4ELb0ELb0EN7cutlass10bfloat16_tE19Flash_kernel_traitsILi128ELi64ELi64ELi4ES3_EELb0ELb0ELb0ELb1ELb1ELb1ELb0ELb0EEEvNS_16Flash_fwd_paramsE$_ZN5flash30compute_attn_1rowblock_splitkvI23Flash_fwd_kernel_traitsILi128ELi64ELi64ELi4ELb0ELb0EN7cutlass10bfloat16_tE19Flash_kernel_traitsILi128ELi64ELi64ELi4ES3_EELb0ELb0ELb0ELb1ELb1ELb1ELb0ELb0ENS_16Flash_fwd_paramsEEEvRKT8_iiiii,@function
        .size           $_ZN5flash24flash_fwd_splitkv_kernelI23Flash_fwd_kernel_traitsILi128ELi64ELi64ELi4ELb0ELb0EN7cutlass10bfloat16_tE19Flash_kernel_traitsILi128ELi64ELi64ELi4ES3_EELb0ELb0ELb0ELb1ELb1ELb1ELb0ELb0EEEvNS_16Flash_fwd_paramsE$_ZN5flash30compute_attn_1rowblock_splitkvI23Flash_fwd_kernel_traitsILi128ELi64ELi64ELi4ELb0ELb0EN7cutlass10bfloat16_tE19Flash_kernel_traitsILi128ELi64ELi64ELi4ES3_EELb0ELb0ELb0ELb1ELb1ELb1ELb0ELb0ENS_16Flash_fwd_paramsEEEvRKT8_iiiii,(.L_x_14949 - $_ZN5flash24flash_fwd_splitkv_kernelI23Flash_fwd_kernel_traitsILi128ELi64ELi64ELi4ELb0ELb0EN7cutlass10bfloat16_tE19Flash_kernel_traitsILi128ELi64ELi64ELi4ES3_EELb0ELb0ELb0ELb1ELb1ELb1ELb0ELb0EEEvNS_16Flash_fwd_paramsE$_ZN5flash30compute_attn_1rowblock_splitkvI23Flash_fwd_kernel_traitsILi128ELi64ELi64ELi4ELb0ELb0EN7cutlass10bfloat16_tE19Flash_kernel_traitsILi128ELi64ELi64ELi4ES3_EELb0ELb0ELb0ELb1ELb1ELb1ELb0ELb0ENS_16Flash_fwd_paramsEEEvRKT8_iiiii)
$_ZN5flash24flash_fwd_splitkv_kernelI23Flash_fwd_kernel_traitsILi128ELi64ELi64ELi4ELb0ELb0EN7cutlass10bfloat16_tE19Flash_kernel_traitsILi128ELi64ELi64ELi4ES3_EELb0ELb0ELb0ELb1ELb1ELb1ELb0ELb0EEEvNS_16Flash_fwd_paramsE$_ZN5flash30compute_attn_1rowblock_splitkvI23Flash_fwd_kernel_traitsILi128ELi64ELi64ELi4ELb0ELb0EN7cutlass10bfloat16_tE19Flash_kernel_traitsILi128ELi64ELi64ELi4ES3_EELb0ELb0ELb0ELb1ELb1ELb1ELb0ELb0ENS_16Flash_fwd_paramsEEEvRKT8_iiiii:
        /* <DEDUP_REMOVED lines=24> */
.L_x_11205:
[----:B------:R-:W-:Y:S05]  /*0220*/  BSYNC.RECONVERGENT B0 ;  /* 0x0000000000007941 */ /* 0x000fea0003800200 */
.L_x_11204:
[----:B-----5:R-:W-:Y:S02]  /*0230*/  IADD3 R5, PT, PT, R5, R0, -R9 ;  /* 0x0000000005057210 */ /* 0x020fe40007ffe809 */
.L_x_11203:
[----:B------:R-:W-:Y:S05]  /*0240*/  BSYNC.RECONVERGENT B1 ;  /* 0x0000000000017941 */ /* 0x000fea0003800200 */
.L_x_11202:
[----:B------:R-:W-:Y:S01]  /*0250*/  IMAD.SHL.U32 R170, R7, 0x40, RZ ;  /* 0x0000004007aa7824 */ /* 0x000fe200078e00ff */
[----:B------:R-:W-:Y:S01]  /*0260*/  MOV R10, R166 ;  /* 0x000000a6000a7202 */ /* 0x000fe20000000f00 */
[----:B------:R-:W-:-:S03]  /*0270*/  IMAD.MOV.U32 R11, RZ, RZ, 0x0 ;  /* 0x00000000ff0b7424 */ /* 0x000fc600078e00ff */
[----:B-----5:R-:W-:-:S13]  /*0280*/  ISETP.GT.AND P0, PT, R171, R170, PT ;  /* 0x000000aaab00720c */ /* 0x020fda0003f04270 */
[----:B-1----:R-:W-:Y:S05]  /*0290*/  @!P0 RET.REL.NODEC R10 `(_ZN5flash24flash_fwd_splitkv_kernelI23Flash_fwd_kernel_traitsILi128ELi64ELi64ELi4ELb0ELb0EN7cutlass10bfloat16_tE19Flash_kernel_traitsILi128ELi64ELi64ELi4ES3_EELb0ELb0ELb0ELb1ELb1ELb1ELb0ELb0EEEvNS_16Flash_fwd_paramsE) ;  /* 0xfffffffc0a588950 */ /* 0x002fea0003c3ffff */
[----:B------:R-:W-:Y:S02]  /*02a0*/  VIADD R11, R0, 0x3f ;  /* 0x0000003f000b7836 */ /* 0x000fe40000000000 */
[----:B------:R-:W-:-:S03]  /*02b0*/  VIADD R5, R5, 0x3f ;  /* 0x0000003f05057836 */ /* 0x000fc60000000000 */
[----:B------:R-:W-:Y:S02]  /*02c0*/  SHF.R.S32.HI R4, RZ, 0x1f, R11 ;  /* 0x0000001fff047819 */ /* 0x000fe4000001140b */
[----:B------:R-:W-:Y:S02]  /*02d0*/  SHF.R.S32.HI R0, RZ, 0x1f, R5 ;  /* 0x0000001fff007819 */ /* 0x000fe40000011405 */
[----:B------:R-:W-:Y:S02]  /*02e0*/  LEA.HI R4, R4, R11, RZ, 0x6 ;  /* 0x0000000b04047211 */ /* 0x000fe400078f30ff */
[----:B------:R-:W-:Y:S02]  /*02f0*/  LEA.HI R0, R0, R5, RZ, 0x6 ;  /* 0x0000000500007211 */ /* 0x000fe400078f30ff */
[----:B------:R-:W-:Y:S02]  /*0300*/  SHF.R.S32.HI R4, RZ, 0x6, R4 ;  /* 0x00000006ff047819 */ /* 0x000fe40000011404 */
[----:B------:R-:W-:-:S02]  /*0310*/  SHF.R.S32.HI R5, RZ, 0x6, R0 ;  /* 0x00000006ff057819 */ /* 0x000fc40000011400 */
[----:B------:R-:W1:Y:S02]  /*0320*/  S2R R0, SR_TID.X ;  /* 0x0000000000007919 */ /* 0x000e640000002100 */
[----:B------:R-:W-:-:S04]  /*0330*/  VIMNMX R28, PT, PT, R4, R5, PT ;  /* 0x00000005041c7248 */ /* 0x000fc80003fe0100 */
[----:B------:R-:W-:-:S13]  /*0340*/  ISETP.GT.AND P0, PT, R28, RZ, PT ;  /* 0x000000ff1c00720c */ /* 0x000fda0003f04270 */
[----:B------:R-:W-:Y:S05]  /*0350*/  @P0 BRA `(.L_x_11206) ;  /* 0x0000000400180947 */ /* 0x000fea0003800000 */
[----:B------:R-:W2:Y:S04]  /*0360*/  LD.E.64 R6, desc[UR4][R2.64+0x88] ;  /* 0x0000880402067980 */ /* 0x000ea8000c101b00 */
[----:B------:R-:W3:Y:S04]  /*0370*/  LD.E.64 R14, desc[UR4][R2.64+0x80] ;  /* 0x00008004020e7980 */ /* 0x000ee8000c101b00 */
[----:B------:R-:W4:Y:S04]  /*0380*/  LD.E.64 R12, desc[UR4][R2.64+0x90] ;  /* 0x00009004020c7980 */ /* 0x000f28000c101b00 */
[----:B------:R-:W5:Y:S04]  /*0390*/  LD.E R8, desc[UR4][R2.64+0x60] ;  /* 0x0000600402087980 */ /* 0x000f68000c101900 */
[----:B------:R-:W5:Y:S04]  /*03a0*/  LD.E.64 R4, desc[UR4][R2.64+0x70] ;  /* 0x0000700402047980 */ /* 0x000f68000c101b00 */
[----:B------:R4:W5:Y:S01]  /*03b0*/  LD.E.64 R10, desc[UR4][R2.64+0xa0] ;  /* 0x0000a004020a7980 */ /* 0x000962000c101b00 */
[----:B-1----:R-:W-:-:S02]  /*03c0*/  IMAD.SHL.U32 R9, R0, 0x8, RZ ;  /* 0x0000000800097824 */ /* 0x002fc400078e00ff */
[----:B------:R-:W-:-:S03]  /*03d0*/  IMAD.MOV.U32 R17, RZ, RZ, RZ ;  /* 0x000000ffff117224 */ /* 0x000fc600078e00ff */
[----:B------:R-:W-:Y:S01]  /*03e0*/  LOP3.LUT R16, R9, 0x38, RZ, 0xc0, !PT ;  /* 0x0000003809107812 */ /* 0x000fe200078ec0ff */
[----:B--2---:R-:W-:-:S04]  /*03f0*/  IMAD R9, R7, R170, RZ ;  /* 0x000000aa07097224 */ /* 0x004fc800078e02ff */
        /* <DEDUP_REMOVED lines=13> */
[----:B------:R-:W-:Y:S02]  /*04d0*/  IMAD.MOV.U32 R167, RZ, RZ, 0x0 ;  /* 0x00000000ffa77424 */ /* 0x000fe400078e00ff */
[-C--:B------:R-:W-:Y:S01]  /*04e0*/  IMAD R3, R7, R2.reuse, RZ ;  /* 0x0000000207037224 */ /* 0x080fe200078e02ff */
[-C--:B------:R-:W-:Y:S01]  /*04f0*/  IADD3 R13, P0, PT, R171, R2.reuse, RZ ;  /* 0x00000002ab0d7210 */ /* 0x080fe20007f1e0ff */
[----:B------:R-:W-:Y:S01]  /*0500*/  IMAD.WIDE.U32 R14, R6, R2, R14 ;  /* 0x00000002060e7225 */ /* 0x000fe200078e000e */
[----:B------:R-:W-:-:S02]  /*0510*/  ISETP.GE.OR P4, PT, R2, R9, P4 ;  /* 0x000000090200720c */ /* 0x000fc40002786670 */
[----:B------:R-:W-:Y:S01]  /*0520*/  LEA.HI.X.SX32 R171, R171, RZ, 0x1, P0 ;  /* 0x000000ffabab7211 */ /* 0x000fe200000f0eff */
[----:B------:R-:W-:Y:S01]  /*0530*/  VIADD R12, R2, 0x10 ;  /* 0x00000010020c7836 */ /* 0x000fe20000000000 */
[----:B------:R-:W-:Y:S01]  /*0540*/  IADD3 R3, PT, PT, R15, R3, RZ ;  /* 0x000000030f037210 */ /* 0x000fe20007ffe0ff */
[----:B------:R-:W-:Y:S01]  /*0550*/  IMAD.SHL.U32 R15, R6, 0x20, RZ ;  /* 0x00000020060f7824 */ /* 0x000fe200078e00ff */
[----:B------:R-:W-:Y:S01]  /*0560*/  LEA R4, P1, R14, R4, 0x1 ;  /* 0x000000040e047211 */ /* 0x000fe200078208ff */
[----:B------:R-:W-:Y:S01]  /*0570*/  VIADD R8, R2, 0x20 ;  /* 0x0000002002087836 */ /* 0x000fe20000000000 */
[C---:B------:R-:W-:Y:S02]  /*0580*/  LEA R10, P0, R13.reuse, R10, 0x2 ;  /* 0x0000000a0d0a7211 */ /* 0x040fe400078010ff */
[----:B------:R-:W-:Y:S02]  /*0590*/  LEA.HI.X R5, R14, R5, R3, 0x1, P1 ;  /* 0x000000050e057211 */ /* 0x000fe400008f0c03 */
[----:B------:R-:W-:-:S02]  /*05a0*/  LEA.HI.X R11, R13, R11, R171, 0x2, P0 ;  /* 0x0000000b0d0b7211 */ /* 0x000fc400000f14ab */
[C---:B------:R-:W-:Y:S01]  /*05b0*/  SHF.L.U64.HI R3, R6.reuse, 0x5, R7 ;  /* 0x0000000506037819 */ /* 0x040fe20000010207 */
[----:B------:R-:W-:Y:S01]  /*05c0*/  ST.E.128 desc[UR4][R4.64], RZ ;  /* 0x000000ff04007985 */ /* 0x000fe2000c101d04 */
[-C--:B------:R-:W-:Y:S02]  /*05d0*/  IADD3 R18, P0, PT, R15, R4.reuse, RZ ;  /* 0x000000040f127210 */ /* 0x080fe40007f1e0ff */
[----:B------:R-:W-:Y:S01]  /*05e0*/  LEA R16, P1, R6, R4, 0x6 ;  /* 0x0000000406107211 */ /* 0x000fe200078230ff */
[----:B------:R-:W-:Y:S01]  /*05f0*/  ST.E.128 desc[UR4][R4.64+0x80], RZ ;  /* 0x000080ff04007985 */ /* 0x000fe2000c101d04 */
[-C--:B------:R-:W-:Y:S01]  /*0600*/  ISETP.GE.AND P3, PT, R12, R9.reuse, PT ;  /* 0x000000090c00720c */ /* 0x080fe20003f66270 */
[----:B------:R-:W-:Y:S01]  /*0610*/  IMAD.X R19, R3, 0x1, R5, P0 ;  /* 0x0000000103137824 */ /* 0x000fe200000e0605 */
[----:B------:R-:W-:Y:S02]  /*0620*/  ISETP.GE.AND P2, PT, R8, R9, PT ;  /* 0x000000090800720c */ /* 0x000fe40003f46270 */
[----:B------:R-:W-:-:S02]  /*0630*/  LEA.HI.X R17, R6, R5, R7, 0x6, P1 ;  /* 0x0000000506117211 */ /* 0x000fc400008f3407 */
[----:B------:R-:W-:Y:S01]  /*0640*/  IADD3 R14, P0, PT, R16, R15, RZ ;  /* 0x0000000f100e7210 */ /* 0x000fe20007f1e0ff */
[----:B------:R-:W-:Y:S01]  /*0650*/  ST.E.128 desc[UR4][R18.64], RZ ;  /* 0x000000ff12007985 */ /* 0x000fe2000c101d04 */
[----:B------:R-:W-:Y:S02]  /*0660*/  IADD3 R2, PT, PT, R2, 0x30, RZ ;  /* 0x0000003002027810 */ /* 0x000fe40007ffe0ff */
[C---:B------:R-:W-:Y:S01]  /*0670*/  ISETP.NE.OR P3, PT, R0.reuse, RZ, P3 ;  /* 0x000000ff0000720c */ /* 0x040fe20001f65670 */
[----:B------:R-:W-:Y:S01]  /*0680*/  IMAD.X R15, R17, 0x1, R3, P0 ;  /* 0x00000001110f7824 */ /* 0x000fe200000e0603 */
[----:B------:R-:W-:Y:S01]  /*0690*/  ISETP.NE.OR P2, PT, R0, RZ, P2 ;  /* 0x000000ff0000720c */ /* 0x000fe20001745670 */
[----:B------:R-:W-:Y:S01]  /*06a0*/  ST.E.128 desc[UR4][R18.64+0x80], RZ ;  /* 0x000080ff12007985 */ /* 0x000fe2000c101d04 */
[----:B------:R-:W-:Y:S02]  /*06b0*/  ISETP.GE.AND P0, PT, R2, R9, PT ;  /* 0x000000090200720c */ /* 0x000fe40003f06270 */
        /* <DEDUP_REMOVED lines=11> */
[----:B-1----:R-:W-:Y:S05]  /*0770*/  @P0 RET.REL.NODEC R166 `(_ZN5flash24flash_fwd_splitkv_kernelI23Flash_fwd_kernel_traitsILi128ELi64ELi64ELi4ELb0ELb0EN7cutlass10bfloat16_tE19Flash_kernel_traitsILi128ELi64ELi64ELi4ES3_EELb0ELb0ELb0ELb1ELb1ELb1ELb0ELb0EEEvNS_16Flash_fwd_paramsE) ;  /* 0xfffffff8a6200950 */ /* 0x002fea0003c3ffff */
[----:B------:R-:W-:Y:S02]  /*0780*/  MOV R3, 0x7f800000 ;  /* 0x7f80000000037802 */ /* 0x000fe40000000f00 */
[----:B------:R-:W-:-:S03]  /*0790*/  MOV R167, 0x0 ;  /* 0x0000000000a77802 */ /* 0x000fc60000000f00 */
[----:B------:R1:W-:Y:S02]  /*07a0*/  ST.E desc[UR4][R10.64+0xc0], R3 ;  /* 0x0000c0030a007985 */ /* 0x0003e4000c101904 */
[----:B-1----:R-:W-:Y:S05]  /*07b0*/  RET.REL.NODEC R166 `(_ZN5flash24flash_fwd_splitkv_kernelI23Flash_fwd_kernel_traitsILi128ELi64ELi64ELi4ELb0ELb0EN7cutlass10bfloat16_tE19Flash_kernel_traitsILi128ELi64ELi64ELi4ES3_EELb0ELb0ELb0ELb1ELb1ELb1ELb0ELb0EEEvNS_16Flash_fwd_paramsE) ;  /* 0xfffffff8a6107950 */ /* 0x002fea0003c3ffff */
.L_x_11206:
        /* <DEDUP_REMOVED lines=12> */
[----:B------:R-:W4:Y:S04]  /*0880*/  LD.E.64 R10, desc[UR4][R2.64+0x168] ;  /* 0x00016804020a7980 */ /* 0x000f28000c101b00 */
[----:B------:R-:W4:Y:S01]  /*0890*/  LD.E R16, desc[UR4][R2.64+0x68] ;  /* 0x0000680402107980 */ /* 0x000f22000c101900 */
[----:B------:R-:W-:-:S03]  /*08a0*/  LEA R179, R28, 0xffffffc0, 0x6 ;  /* 0xffffffc01cb37811 */ /* 0x000fc600078e30ff */
[----:B------:R-:W4:Y:S04]  /*08b0*/  LD.E.64 R20, desc[UR4][R2.64+0x20] ;  /* 0x0000200402147980 */ /* 0x000f28000c101b00 */
[----:B------:R-:W4:Y:S04]  /*08c0*/  LD.E.64 R34, desc[UR4][R2.64+0x38] ;  /* 0x0000380402227980 */ /* 0x000f28000c101b00 */
[----:B------:R-:W4:Y:S04]  /*08d0*/  LD.E.64 R18, desc[UR4][R2.64+0x50] ;  /* 0x0000500402127980 */ /* 0x000f28000c101b00 */
[----:B------:R-:W5:Y:S04]  /*08e0*/  LD.E.64 R90, desc[UR4][R2.64+0x40] ;  /* 0x00004004025a7980 */ /* 0x000f68000c101b00 */
[----:B------:R-:W5:Y:S02]  /*08f0*/  LD.E.64 R30, desc[UR4][R2.64+0x58] ;  /* 0x00005804021e7980 */ /* 0x000f64000c101b00 */
[----:B---3-5:R-:W-:-:S04]  /*0900*/  IABS R6, R12 ;  /* 0x0000000c00067213 */ /* 0x028fc80000000000 */
[----:B------:R-:W3:Y:S08]  /*0910*/  I2F.RP R9, R6 ;  /* 0x0000000600097306 */ /* 0x000ef00000209400 */
[----:B---3--:R-:W3:Y:S02]  /*0920*/  MUFU.RCP R14, R9 ;  /* 0x00000009000e7308 */ /* 0x008ee40000001000 */
[----:B---3--:R-:W-:-:S06]  /*0930*/  VIADD R14, R14, 0xffffffe ;  /* 0x0ffffffe0e0e7836 */ /* 0x008fcc0000000000 */
[----:B------:R-:W3:Y:S01]  /*0940*/  F2I.FTZ.U32.TRUNC.NTZ R15, R14 ;  /* 0x0000000e000f7305 */ /* 0x000ee2000021f000 */
[----:B--2---:R-:W-:Y:S01]  /*0950*/  IABS R4, R12 ;  /* 0x0000000c00047213 */ /* 0x004fe20000000000 */
[----:B---3--:R-:W-:Y:S01]  /*0960*/  IMAD.MOV R5, RZ, RZ, -R15 ;  /* 0x000000ffff057224 */ /* 0x008fe200078e0a0f */
        /* <DEDUP_REMOVED lines=15> */
[----:B------:R-:W-:-:S06]  /*0a60*/  IMAD.WIDE.U32 R14, R10, R168, RZ ;  /* 0x000000a80a0e7225 */ /* 0x000fcc00078e00ff */
        /* <DEDUP_REMOVED lines=9> */
[----:B------:R3:W4:Y:S01]  /*0b00*/  LD.E R4, desc[UR4][R4.64] ;  /* 0x0000000404047980 */ /* 0x000722000c101900 */
[----:B------:R-:W-:-:S04]  /*0b10*/  IABS R9, R16 ;  /* 0x0000001000097213 */ /* 0x000fc80000000000 */
[----:B------:R-:W1:Y:S08]  /*0b20*/  I2F.RP R13, R9 ;  /* 0x00000009000d7306 */ /* 0x000e700000209400 */
[----:B-1----:R-:W1:Y:S02]  /*0b30*/  MUFU.RCP R11, R13 ;  /* 0x0000000d000b7308 */ /* 0x002e640000001000 */
[----:B-1----:R-:W-:-:S06]  /*0b40*/  IADD3 R11, PT, PT, R11, 0xffffffe, RZ ;  /* 0x0ffffffe0b0b7810 */ /* 0x002fcc0007ffe0ff */
[----:B------:R-:W3:Y:S01]  /*0b50*/  F2I.FTZ.U32.TRUNC.NTZ R23, R11 ;  /* 0x0000000b00177305 */ /* 0x000ee2000021f000 */
[----:B------:R-:W-:Y:S02]  /*0b60*/  MOV R22, RZ ;  /* 0x000000ff00167202 */ /* 0x000fe40000000f00 */
[----:B------:R-:W-:Y:S02]  /*0b70*/  IABS R8, R167 ;  /* 0x000000a700087213 */ /* 0x000fe40000000000 */
[----:B------:R-:W-:Y:S01]  /*0b80*/  IABS R6, R16 ;  /* 0x0000001000067213 */ /* 0x000fe20000000000 */
[----:B---3--:R-:W-:-:S04]  /*0b90*/  IMAD.MOV R5, RZ, RZ, -R23 ;  /* 0x000000ffff057224 */ /* 0x008fc800078e0a17 */
        /* <DEDUP_REMOVED lines=21> */
[----:B----4-:R-:W-:Y:S01]  /*0cf0*/  SHF.R.S32.HI R9, RZ, 0x1f, R4 ;  /* 0x0000001fff097819 */ /* 0x010fe20000011404 */
        /* <DEDUP_REMOVED lines=18> */
.L_x_11208:
[----:B------:R-:W2:Y:S04]  /*0e20*/  LD.E R16, desc[UR4][R2.64+0x68] ;  /* 0x0000680402107980 */ /* 0x000ea8000c101900 */
[----:B------:R-:W3:Y:S04]  /*0e30*/  LD.E.64 R34, desc[UR4][R2.64+0x38] ;  /* 0x0000380402227980 */ /* 0x000ee8000c101b00 */
[----:B------:R-:W4:Y:S04]  /*0e40*/  LD.E.64 R20, desc[UR4][R2.64+0x20] ;  /* 0x0000200402147980 */ /* 0x000f28000c101b00 */
[----:B------:R-:W4:Y:S04]  /*0e50*/  LD.E.64 R90, desc[UR4][R2.64+0x40] ;  /* 0x00004004025a7980 */ /* 0x000f28000c101b00 */
[----:B------:R-:W4:Y:S04]  /*0e60*/  LD.E.64 R14, desc[UR4][R2.64+0x28] ;  /* 0x00002804020e7980 */ /* 0x000f28000c101b00 */
[----:B------:R-:W4:Y:S04]  /*0e70*/  LD.E.64 R18, desc[UR4][R2.64+0x50] ;  /* 0x0000500402127980 */ /* 0x000f28000c101b00 */
[----:B------:R1:W5:Y:S01]  /*0e80*/  LD.E.64 R30, desc[UR4][R2.64+0x58] ;  /* 0x00005804021e7980 */ /* 0x000362000c101b00 */
[----:B------:R-:W-:Y:S01]  /*0e90*/  IMAD.MOV.U32 R22, RZ, RZ, RZ ;  /* 0x000000ffff167224 */ /* 0x000fe200078e00ff */
[----:B------:R-:W-:-:S02]  /*0ea0*/  IABS R13, R167 ;  /* 0x000000a7000d7213 */ /* 0x000fc40000000000 */
[----:B------:R-:W-:Y:S02]  /*0eb0*/  CS2R R174, SRZ ;  /* 0x0000000000ae7805 */ /* 0x000fe4000001ff00 */
[----:B------:R-:W-:Y:S02]  /*0ec0*/  LEA R179, R28, 0xffffffc0, 0x6 ;  /* 0xffffffc01cb37811 */ /* 0x000fe400078e30ff */
[-C--:B--2---:R-:W-:Y:S02]  /*0ed0*/  IABS R4, R16.reuse ;  /* 0x0000001000047213 */ /* 0x084fe40000000000 */
[----:B------:R-:W-:Y:S02]  /*0ee0*/  IABS R8, R16 ;  /* 0x0000001000087213 */ /* 0x000fe40000000000 */
[----:B------:R-:W2:Y:S02]  /*0ef0*/  I2F.RP R12, R4 ;  /* 0x00000004000c7306 */ /* 0x000ea40000209400 */
[----:B------:R-:W-:-:S06]  /*0f00*/  IADD3 R8, PT, PT, RZ, -R8, RZ ;  /* 0x80000008ff087210 */ /* 0x000fcc0007ffe0ff */
[----:B--2---:R-:W2:Y:S02]  /*0f10*/  MUFU.RCP R11, R12 ;  /* 0x0000000c000b7308 */ /* 0x004ea40000001000 */
[----:B--2---:R-:W-:Y:S02]  /*0f20*/  IADD3 R11, PT, PT, R11, 0xffffffe, RZ ;  /* 0x0ffffffe0b0b7810 */ /* 0x004fe40007ffe0ff */
[----:B------:R-:W-:-:S04]  /*0f30*/  LOP3.LUT R12, R167, R16, RZ, 0x3c, !PT ;  /* 0x00000010a70c7212 */ /* 0x000fc800078e3cff */
[----:B------:R-:W2:Y:S01]  /*0f40*/  F2I.FTZ.U32.TRUNC.NTZ R23, R11 ;  /* 0x0000000b00177305 */ /* 0x000ea2000021f000 */
[----:B------:R-:W-:Y:S02]  /*0f50*/  ISETP.GE.AND P1, PT, R12, RZ, PT ;  /* 0x000000ff0c00720c */ /* 0x000fe40003f26270 */
[----:B--2---:R-:W-:Y:S02]  /*0f60*/  IADD3 R5, PT, PT, RZ, -R23, RZ ;  /* 0x80000017ff057210 */ /* 0x004fe40007ffe0ff */
[----:B------:R-:W-:-:S03]  /*0f70*/  SHF.R.S32.HI R11, RZ, 0x1f, R9 ;  /* 0x0000001fff0b7819 */ /* 0x000fc60000011409 */
[----:B------:R-:W-:-:S04]  /*0f80*/  IMAD R10, R5, R4, RZ ;  /* 0x00000004050a7224 */ /* 0x000fc800078e02ff */
[----:B------:R-:W-:-:S04]  /*0f90*/  IMAD.HI.U32 R10, R23, R10, R22 ;  /* 0x0000000a170a7227 */ /* 0x000fc800078e0016 */
[----:B---3--:R-:W-:-:S04]  /*0fa0*/  IMAD.WIDE.U32 R22, R34, R9, RZ ;  /* 0x0000000922167225 */ /* 0x008fc800078e00ff */
[----:B------:R-:W-:-:S04]  /*0fb0*/  IMAD.HI.U32 R5, R10, R13, RZ ;  /* 0x0000000d0a057227 */ /* 0x000fc800078e00ff */
[----:B------:R-:W-:Y:S02]  /*0fc0*/  IMAD R13, R5, R8, R13 ;  /* 0x00000008050d7224 */ /* 0x000fe400078e020d */
[----:B------:R-:W-:-:S03]  /*0fd0*/  IMAD R8, R35, R9, RZ ;  /* 0x0000000923087224 */ /* 0x000fc600078e02ff */
[----:B------:R-:W-:Y:S01]  /*0fe0*/  ISETP.GT.U32.AND P0, PT, R4, R13, PT ;  /* 0x0000000d0400720c */ /* 0x000fe20003f04070 */
[----:B------:R-:W-:-:S05]  /*0ff0*/  IMAD R8, R34, R11, R8 ;  /* 0x0000000b22087224 */ /* 0x000fca00078e0208 */
[----:B------:R-:W-:Y:S01]  /*1000*/  IADD3 R23, PT, PT, R23, R8, RZ ;  /* 0x0000000817177210 */ /* 0x000fe20007ffe0ff */
[----:B----4-:R-:W-:-:S04]  /*1010*/  IMAD R8, R91, R9, RZ ;  /* 0x000000095b087224 */ /* 0x010fc800078e02ff */
[----:B------:R-:W-:Y:S02]  /*1020*/  IMAD R8, R90, R11, R8 ;  /* 0x0000000b5a087224 */ /* 0x000fe400078e0208 */
[----:B------:R-:W-:Y:S02]  /*1030*/  @!P0 IMAD.IADD R13, R13, 0x1, -R4 ;  /* 0x000000010d0d8824 */ /* 0x000fe400078e0a04 */
[----:B------:R-:W-:Y:S01]  /*1040*/  @!P0 VIADD R5, R5, 0x1 ;  /* 0x0000000105058836 */ /* 0x000fe20000000000 */
[----:B------:R-:W-:Y:S02]  /*1050*/  ISETP.NE.AND P0, PT, R16, RZ, PT ;  /* 0x000000ff1000720c */ /* 0x000fe40003f05270 */
[----:B------:R-:W-:Y:S01]  /*1060*/  ISETP.GE.U32.AND P2, PT, R13, R4, PT ;  /* 0x000000040d00720c */ /* 0x000fe20003f46070 */
[----:B-----5:R-:W-:Y:S01]  /*1070*/  IMAD R13, R21, R6, RZ ;  /* 0x00000006150d7224 */ /* 0x020fe200078e02ff */
[----:B------:R-:W-:-:S05]  /*1080*/  SHF.R.S32.HI R4, RZ, 0x1f, R6 ;  /* 0x0000001fff047819 */ /* 0x000fca0000011406 */
[C---:B------:R-:W-:Y:S02]  /*1090*/  IMAD R10, R20.reuse, R4, R13 ;  /* 0x00000004140a7224 */ /* 0x040fe400078e020d */
[----:B------:R-:W-:-:S04]  /*10a0*/  IMAD.WIDE.U32 R20, R20, R6, R22 ;  /* 0x0000000614147225 */ /* 0x000fc800078e0016 */
[----:B------:R-:W-:Y:S02]  /*10b0*/  @P2 IADD3 R5, PT, PT, R5, 0x1, RZ ;  /* 0x0000000105052810 */ /* 0x000fe40007ffe0ff */
[----:B------:R-:W-:Y:S01]  /*10c0*/  IADD3 R13, PT, PT, R21, R10, RZ ;  /* 0x0000000a150d7210 */ /* 0x000fe20007ffe0ff */
[----:B------:R-:W-:Y:S01]  /*10d0*/  IMAD.WIDE.U32 R10, R90, R9, RZ ;  /* 0x000000095a0a7225 */ /* 0x000fe200078e00ff */
[----:B------:R-:W-:-:S03]  /*10e0*/  MOV R12, R20 ;  /* 0x00000014000c7202 */ /* 0x000fc60000000f00 */
[----:B------:R-:W-:Y:S01]  /*10f0*/  IMAD.MOV.U32 R9, RZ, RZ, R5 ;  /* 0x000000ffff097224 */ /* 0x000fe200078e0005 */
[----:B------:R-:W-:Y:S01]  /*1100*/  IADD3 R21, PT, PT, R11, R8, RZ ;  /* 0x000000080b157210 */ /* 0x000fe20007ffe0ff */
[-C--:B------:R-:W-:Y:S01]  /*1110*/  IMAD R5, R35, R179.reuse, RZ ;  /* 0x000000b323057224 */ /* 0x080fe200078e02ff */
[----:B------:R-:W-:Y:S01]  /*1120*/  MOV R20, R10 ;  /* 0x0000000a00147202 */ /* 0x000fe20000000f00 */
[----:B------:R-:W-:-:S04]  /*1130*/  IMAD.WIDE.U32 R12, R34, R179, R12 ;  /* 0x000000b3220c7225 */ /* 0x000fc800078e000c */
[----:B------:R-:W-:Y:S01]  /*1140*/  @!P1 IMAD.MOV R9, RZ, RZ, -R9 ;  /* 0x000000ffff099224 */ /* 0x000fe200078e0a09 */
[----:B------:R-:W-:Y:S01]  /*1150*/  @!P0 LOP3.LUT R9, RZ, R16, RZ, 0x33, !PT ;  /* 0x00000010ff098212 */ /* 0x000fe200078e33ff */
[----:B------:R-:W-:Y:S01]  /*1160*/  IMAD R11, R15, R6, RZ ;  /* 0x000000060f0b7224 */ /* 0x000fe200078e02ff */
[----:B------:R-:W-:-:S03]  /*1170*/  IADD3 R13, PT, PT, R13, R5, RZ ;  /* 0x000000050d0d7210 */ /* 0x000fc60007ffe0ff */
[C---:B------:R-:W-:Y:S01]  /*1180*/  IMAD R11, R14.reuse, R4, R11 ;  /* 0x000000040e0b7224 */ /* 0x040fe200078e020b */
[----:B------:R-:W-:Y:S01]  /*1190*/  SHF.R.S32.HI R4, RZ, 0x1f, R9 ;  /* 0x0000001fff047819 */ /* 0x000fe20000011409 */
[----:B------:R-:W-:Y:S02]  /*11a0*/  IMAD R5, R19, R9, RZ ;  /* 0x0000000913057224 */ /* 0x000fe400078e02ff */
[----:B------:R-:W-:-:S04]  /*11b0*/  IMAD.WIDE.U32 R14, R14, R6, R20 ;  /* 0x000000060e0e7225 */ /* 0x000fc800078e0014 */
[C---:B------:R-:W-:Y:S01]  /*11c0*/  IMAD.WIDE.U32 R8, R18.reuse, R9, R12 ;  /* 0x0000000912087225 */ /* 0x040fe200078e000c */
[----:B------:R-:W-:Y:S02]  /*11d0*/  MOV R12, R14 ;  /* 0x0000000e000c7202 */ /* 0x000fe40000000f00 */
[----:B------:R-:W-:Y:S01]  /*11e0*/  MOV R13, R179 ;  /* 0x000000b3000d7202 */ /* 0x000fe20000000f00 */
[----:B------:R-:W-:Y:S01]  /*11f0*/  IMAD R5, R18, R4, R5 ;  /* 0x0000000412057224 */ /* 0x000fe200078e0205 */
[----:B------:R-:W-:Y:S01]  /*1200*/  MOV R10, R8 ;  /* 0x00000008000a7202 */ /* 0x000fe20000000f00 */
[----:B------:R-:W-:Y:S01]  /*1210*/  IMAD.IADD R6, R15, 0x1, R11 ;  /* 0x000000010f067824 */ /* 0x000fe200078e020b */
[----:B------:R-:W-:Y:S01]  /*1220*/  MOV R11, RZ ;  /* 0x000000ff000b7202 */ /* 0x000fe20000000f00 */
[----:B-1----:R-:W-:Y:S02]  /*1230*/  IMAD.IADD R5, R9, 0x1, R5 ;  /* 0x0000000109057824 */ /* 0x002fe400078e0205 */
.L_x_11209:
[----:B------:R-:W-:Y:S05]  /*1240*/  BSYNC.RECONVERGENT B0 ;  /* 0x0000000000007941 */ /* 0x000fea0003800200 */
.L_x_11207:
        /* <DEDUP_REMOVED lines=24> */
[----:B------:R-:W-:Y:S02]  /*13d0*/  SHF.L.U32 R4, R0, 0x3, RZ ;  /* 0x0000000300047819 */ /* 0x000fe400000006ff */
[----:B------:R-:W-:Y:S02]  /*13e0*/  LOP3.LUT R17, R167, R16, RZ, 0x3c, !PT ;  /* 0x00000010a7117212 */ /* 0x000fe400078e3cff */
[----:B------:R-:W-:Y:S01]  /*13f0*/  LOP3.LUT R36, R4, 0x38, RZ, 0xc0, !PT ;  /* 0x0000003804247812 */ /* 0x000fe200078ec0ff */
[----:B------:R-:W-:Y:S01]  /*1400*/  @!P0 VIADD R14, R14, 0x1 ;  /* 0x000000010e0e8836 */ /* 0x000fe20000000000 */
[----:B------:R-:W-:Y:S02]  /*1410*/  ISETP.GE.AND P1, PT, R17, RZ, PT ;  /* 0x000000ff1100720c */ /* 0x000fe40003f26270 */
[----:B------:R-:W-:-:S02]  /*1420*/  ISETP.NE.AND P2, PT, R16, RZ, PT ;  /* 0x000000ff1000720c */ /* 0x000fc40003f45270 */
[----:B------:R-:W-:Y:S01]  /*1430*/  IADD3 R38, P0, PT, R36, R12, RZ ;  /* 0x0000000c24267210 */ /* 0x000fe20007f1e0ff */
[----:B------:R-:W-:-:S03]  /*1440*/  IMAD R11, R11, R90, RZ ;  /* 0x0000005a0b0b7224 */ /* 0x000fc600078e02ff */
[----:B------:R-:W-:Y:S01]  /*1450*/  IADD3.X R39, PT, PT, RZ, R6, RZ, P0, !PT ;  /* 0x00000006ff277210 */ /* 0x000fe200007fe4ff */
[----:B------:R-:W-:Y:S02]  /*1460*/  @P3 VIADD R14, R14, 0x1 ;  /* 0x000000010e0e3836 */ /* 0x000fe40000000000 */
[C---:B------:R-:W-:Y:S02]  /*1470*/  IMAD R11, R13.reuse, R91, R11 ;  /* 0x0000005b0d0b7224 */ /* 0x040fe400078e020b */
[----:B------:R-:W-:-:S04]  /*1480*/  IMAD.WIDE.U32 R38, R13, R90, R38 ;  /* 0x0000005a0d267225 */ /* 0x000fc800078e0026 */
[----:B------:R-:W-:Y:S01]  /*1490*/  @!P1 IMAD.MOV R14, RZ, RZ, -R14 ;  /* 0x000000ffff0e9224 */ /* 0x000fe200078e0a0e */
[----:B------:R-:W-:Y:S01]  /*14a0*/  @!P2 LOP3.LUT R14, RZ, R16, RZ, 0x33, !PT ;  /* 0x00000010ff0ea212 */ /* 0x000fe200078e33ff */
[----:B------:R-:W-:-:S04]  /*14b0*/  IMAD.IADD R39, R39, 0x1, R11 ;  /* 0x0000000127277824 */ /* 0x000fc800078e020b */
[----:B------:R-:W-:Y:S01]  /*14c0*/  IMAD.WIDE.U32 R16, R14, R30, R38 ;  /* 0x0000001e0e107225 */ /* 0x000fe200078e0026 */
[----:B------:R-:W-:Y:S02]  /*14d0*/  IADD3 R38, P0, PT, R36, R10, RZ ;  /* 0x0000000a24267210 */ /* 0x000fe40007f1e0ff */
[----:B------:R-:W-:Y:S01]  /*14e0*/  SHF.R.S32.HI R12, RZ, 0x1f, R14 ;  /* 0x0000001fff0c7819 */ /* 0x000fe2000001140e */
[----:B------:R-:W-:Y:S01]  /*14f0*/  IMAD R11, R31, R14, RZ ;  /* 0x0000000e1f0b7224 */ /* 0x000fe200078e02ff */
[----:B------:R-:W-:Y:S01]  /*1500*/  SHF.R.U32.HI R14, RZ, 0x3, R0 ;  /* 0x00000003ff0e7819 */ /* 0x000fe20000011600 */
[----:B------:R-:W-:Y:S01]  /*1510*/  IMAD.X R39, RZ, RZ, R5, P0 ;  /* 0x000000ffff277224 */ /* 0x000fe200000e0605 */
[----:B------:R-:W-:Y:S02]  /*1520*/  MOV R6, 0x400 ;  /* 0x0000040000067802 */ /* 0x000fe40000000f00 */
[----:B------:R-:W-:Y:S01]  /*1530*/  MOV R37, RZ ;  /* 0x000000ff00257202 */ /* 0x000fe20000000f00 */
[----:B------:R-:W-:Y:S01]  /*1540*/  IMAD R161, R35, R14, RZ ;  /* 0x0000000e23a17224 */ /* 0x000fe200078e02ff */
[----:B-1----:R-:W-:Y:S01]  /*1550*/  LEA R6, R15, R6, 0x18 ;  /* 0x000000060f067211 */ /* 0x002fe200078ec0ff */
[----:B------:R-:W-:Y:S01]  /*1560*/  IMAD.WIDE.U32 R38, R14, R34, R38 ;  /* 0x000000220e267225 */ /* 0x000fe200078e0026 */
[----:B------:R-:W-:-:S03]  /*1570*/  MOV R15, RZ ;  /* 0x000000ff000f7202 */ /* 0x000fc60000000f00 */
[----:B------:R-:W-:Y:S02]  /*1580*/  IMAD R12, R12, R30, R11 ;  /* 0x0000001e0c0c7224 */ /* 0x000fe400078e020b */
[----:B------:R-:W-:Y:S02]  /*1590*/  IMAD.IADD R161, R39, 0x1, R161 ;  /* 0x0000000127a17824 */ /* 0x000fe400078e02a1 */
[----:B------:R-:W-:-:S04]  /*15a0*/  IMAD.WIDE.U32 R30, R7, 0x40, R14 ;  /* 0x00000040071e7825 */ /* 0x000fc800078e000e */
[----:B------:R-:W-:Y:S02]  /*15b0*/  IMAD.IADD R13, R17, 0x1, R12 ;  /* 0x00000001110d7824 */ /* 0x000fe400078e020c */
[----:B------:R-:W-:Y:S01]  /*15c0*/  IMAD.MOV.U32 R12, RZ, RZ, R16 ;  /* 0x000000ffff0c7224 */ /* 0x000fe200078e0010 */
[C---:B------:R-:W-:Y:S02]  /*15d0*/  SHF.L.U32 R159, R34.reuse, 0x5, RZ ;  /* 0x00000005229f7819 */ /* 0x040fe400000006ff */
[----:B------:R-:W-:Y:S01]  /*15e0*/  SHF.L.U64.HI R160, R34, 0x5, R35 ;  /* 0x0000000522a07819 */ /* 0x000fe20000010223 */
[----:B------:R-:W-:-:S04]  /*15f0*/  IMAD.WIDE.U32 R12, R14, R90, R12 ;  /* 0x0000005a0e0c7225 */ /* 0x000fc800078e000c */
[----:B------:R-:W-:Y:S01]  /*1600*/  IMAD R165, R91, R14, RZ ;  /* 0x0000000e5ba57224 */ /* 0x000fe200078e02ff */
[----:B------:R-:W-:-:S03]  /*1610*/  SHF.L.U32 R157, R90, 0x5, RZ ;  /* 0x000000055a9d7819 */ /* 0x000fc600000006ff */
[----:B------:R-:W-:Y:S01]  /*1620*/  IMAD.IADD R165, R13, 0x1, R165 ;  /* 0x000000010da57824 */ /* 0x000fe200078e02a5 */
[----:B------:R-:W-:Y:S01]  /*1630*/  SHF.L.U64.HI R158, R90, 0x5, R91 ;  /* 0x000000055a9e7819 */ /* 0x000fe2000001025b */
[----:B--2---:R-:W-:Y:S02]  /*1640*/  IMAD R11, R27, R168, RZ ;  /* 0x000000a81b0b7224 */ /* 0x004fe400078e02ff */
[----:B------:R-:W-:Y:S01]  /*1650*/  IMAD.WIDE.U32 R26, R168, R26, R36 ;  /* 0x0000001aa81a7225 */ /* 0x000fe200078e0024 */
[----:B---3--:R-:W-:-:S04]  /*1660*/  LEA R162, P0, R38, R22, 0x1 ;  /* 0x0000001626a27211 */ /* 0x008fc800078008ff */
[----:B------:R-:W-:Y:S02]  /*1670*/  IADD3 R27, PT, PT, R27, R11, RZ ;  /* 0x0000000b1b1b7210 */ /* 0x000fe40007ffe0ff */
[C---:B----4-:R-:W-:Y:S02]  /*1680*/  SHF.L.U64.HI R11, R20.reuse, 0x5, R21 ;  /* 0x00000005140b7819 */ /* 0x050fe40000010215 */
[----:B------:R-:W-:Y:S02]  /*1690*/  SHF.L.U32 R10, R20, 0x5, RZ ;  /* 0x00000005140a7819 */ /* 0x000fe400000006ff */
[----:B------:R-:W-:Y:S01]  /*16a0*/  LEA.HI.X R161, R38, R23, R161, 0x1, P0 ;  /* 0x0000001726a17211 */ /* 0x000fe200000f0ca1 */
[----:B------:R-:W-:Y:S01]  /*16b0*/  IMAD R23, R31, R20, RZ ;  /* 0x000000141f177224 */ /* 0x000fe200078e02ff */
[C---:B------:R-:W-:Y:S02]  /*16c0*/  SHF.L.U64.HI R17, R20.reuse, 0x4, R21 ;  /* 0x0000000414117819 */ /* 0x040fe40000010215 */
[----:B------:R-:W-:Y:S01]  /*16d0*/  SHF.L.U32 R16, R20, 0x4, RZ ;  /* 0x0000000414107819 */ /* 0x000fe200000006ff */
[----:B-----5:R-:W-:Y:S01]  /*16e0*/  IMAD R5, R25, R167, RZ ;  /* 0x000000a719057224 */ /* 0x020fe200078e02ff */
[----:B------:R-:W-:Y:S01]  /*16f0*/  LOP3.LUT R25, R4, 0x1c0, RZ, 0xc0, !PT ;  /* 0x000001c004197812 */ /* 0x000fe200078ec0ff */
[----:B------:R-:W-:-:S04]  /*1700*/  IMAD.WIDE.U32 R26, R167, R24, R26 ;  /* 0x00000018a71a7225 */ /* 0x000fc800078e001a */
[----:B------:R-:W-:-:S04]  /*1710*/  IMAD.WIDE.U32 R10, R20, R30, R10 ;  /* 0x0000001e140a7225 */ /* 0x000fc800078e000a */
[-C--:B------:R-:W-:Y:S02]  /*1720*/  IMAD R23, R21, R30.reuse, R23 ;  /* 0x0000001e15177224 */ /* 0x080fe400078e0217 */
[----:B------:R-:W-:Y:S01]  /*1730*/  IMAD.WIDE.U32 R36, R20, R30, R16 ;  /* 0x0000001e14247225 */ /* 0x000fe200078e0010 */
[----:B------:R-:W-:Y:S02]  /*1740*/  LOP3.LUT R25, R25, 0x38, R0, 0xf8, !PT ;  /* 0x0000003819197812 */ /* 0x000fe400078ef800 */
[----:B------:R-:W-:Y:S01]  /*1750*/  IADD3 R11, PT, PT, R23, R11, RZ ;  /* 0x0000000b170b7210 */ /* 0x000fe20007ffe0ff */
[----:B------:R-:W-:Y:S01]  /*1760*/  IMAD.IADD R27, R27, 0x1, R5 ;  /* 0x000000011b1b7824 */ /* 0x000fe200078e0205 */
[C---:B------:R-:W-:Y:S02]  /*1770*/  IADD3 R21, P1, P0, R26.reuse, R10, R16 ;  /* 0x0000000a1a157210 */ /* 0x040fe4000783e010 */
[----:B------:R-:W-:Y:S01]  /*1780*/  IADD3 R7, P3, PT, R26, R36, RZ ;  /* 0x000000241a077210 */ /* 0x000fe20007f7e0ff */
[----:B------:R-:W-:Y:S01]  /*1790*/  IMAD.WIDE.U32 R30, R20, R30, R26 ;  /* 0x0000001e141e7225 */ /* 0x000fe200078e001a */
[----:B------:R-:W-:-:S02]  /*17a0*/  LOP3.LUT R25, R25, 0x38, R4, 0x78, !PT ;  /* 0x0000003819197812 */ /* 0x000fc400078e7804 */
[----:B------:R-:W-:Y:S02]  /*17b0*/  IADD3.X R17, PT, PT, R27, R11, R17, P1, P0 ;  /* 0x0000000b1b117210 */ /* 0x000fe40000fe0411 */
[----:B------:R-:W-:Y:S02]  /*17c0*/  IADD3 R15, P2, PT, R26, R10, RZ ;  /* 0x0000000a1a0f7210 */ /* 0x000fe40007f5e0ff */
[-C--:B------:R-:W-:Y:S02]  /*17d0*/  LEA R16, P0, R21, R18.reuse, 0x1 ;  /* 0x0000001215107211 */ /* 0x080fe400078008ff */
[----:B------:R-:W-:Y:S01]  /*17e0*/  IADD3.X R5, PT, PT, R27, R23, R37, P3, !PT ;  /* 0x000000171b057210 */ /* 0x000fe20001ffe425 */
[----:B------:R-:W-:Y:S01]  /*17f0*/  IMAD.IADD R23, R31, 0x1, R23 ;  /* 0x000000011f177824 */ /* 0x000fe200078e0217 */
[----:B------:R-:W-:Y:S02]  /*1800*/  LOP3.LUT R25, R25, 0x1e00, R4, 0xf8, !PT ;  /* 0x00001e0019197812 */ /* 0x000fe400078ef804 */
[----:B------:R-:W-:-:S02]  /*1810*/  LEA R22, P3, R30, R18, 0x1 ;  /* 0x000000121e167211 */ /* 0x000fc400078608ff */
[----:B------:R-:W-:Y:S02]  /*1820*/  IADD3.X R11, PT, PT, R11, R27, RZ, P2, !PT ;  /* 0x0000001b0b0b7210 */ /* 0x000fe400017fe4ff */
[-C--:B------:R-:W-:Y:S02]  /*1830*/  LEA.HI.X R17, R21, R19.reuse, R17, 0x1, P0 ;  /* 0x0000001315117211 */ /* 0x080fe400000f0c11 */
[----:B------:R-:W-:Y:S02]  /*1840*/  LEA R24, P2, R7, R18, 0x1 ;  /* 0x0000001207187211 */ /* 0x000fe400078408ff */
[----:B------:R-:W-:Y:S01]  /*1850*/  IADD3 R20, P0, PT, R159, R162, RZ ;  /* 0x000000a29f147210 */ /* 0x000fe20007f1e0ff */
[----:B------:R-:W-:Y:S01]  /*1860*/  IMAD R169, R25, 0x2, R6 ;  /* 0x0000000219a97824 */ /* 0x000fe200078e0206 */
[-C--:B------:R-:W-:Y:S02]  /*1870*/  LEA.HI.X R23, R30, R19.reuse, R23, 0x1, P3 ;  /* 0x000000131e177211 */ /* 0x080fe400018f0c17 */
[----:B------:R-:W-:Y:S01]  /*1880*/  LEA R10, P1, R15, R18, 0x1 ;  /* 0x000000120f0a7211 */ /* 0x000fe200078208ff */
[----:B------:R-:W-:Y:S01]  /*1890*/  IMAD.X R21, R160, 0x1, R161, P0 ;  /* 0x00000001a0157824 */ /* 0x000fe200000e06a1 */
[-C--:B------:R-:W-:Y:S01]  /*18a0*/  LEA.HI.X R25, R7, R19.reuse, R5, 0x1, P2 ;  /* 0x0000001307197211 */ /* 0x080fe200010f0c05 */
[----:B------:R-:W-:Y:S01]  /*18b0*/  @!PT LDS RZ, [RZ] ;  /* 0x00000000fffff984 */ /* 0x000fe20000000800 */
[----:B------:R-:W-:Y:S01]  /*18c0*/  @!PT LDS RZ, [RZ] ;  /* 0x00000000fffff984 */ /* 0x000fe20000000800 */
[----:B------:R-:W-:Y:S01]  /*18d0*/  @!PT LDS RZ, [RZ] ;  /* 0x00000000fffff984 */ /* 0x000fe20000000800 */
[----:B------:R-:W-:Y:S01]  /*18e0*/  LDGSTS.E.BYPASS.LTC128B.128 [R169], desc[UR4][R22.64] ;  /* 0x0000000016a97fae */ /* 0x000fe2000b981a04 */
[----:B------:R-:W-:-:S02]  /*18f0*/  LEA.HI.X R11, R15, R19, R11, 0x1, P1 ;  /* 0x000000130f0b7211 */ /* 0x000fc400008f0c0b */
[----:B------:R-:W-:Y:S01]  /*1900*/  IADD3 R18, P0, PT, R20, R159, RZ ;  /* 0x0000009f14127210 */ /* 0x000fe20007f1e0ff */
[----:B------:R1:W-:Y:S01]  /*1910*/  LDGSTS.E.BYPASS.LTC128B.128 [R169+0x2000], desc[UR4][R22.64+0x80] ;  /* 0x0200008016a97fae */ /* 0x0003e2000b981a04 */
[----:B------:R-:W-:-:S03]  /*1920*/  MOV R163, R161 ;  /* 0x000000a100a37202 */ /* 0x000fc60000000f00 */
[----:B------:R2:W-:Y:S01]  /*1930*/  LDGSTS.E.BYPASS.LTC128B.128 [R169+0x800], desc[UR4][R24.64] ;  /* 0x0080000018a97fae */ /* 0x0005e2000b981a04 */
[----:B------:R-:W-:-:S03]  /*1940*/  IMAD.X R19, R21, 0x1, R160, P0 ;  /* 0x0000000115137824 */ /* 0x000fc600000e06a0 */
        /* <DEDUP_REMOVED lines=8> */
[----:B------:R2:W-:Y:S04]  /*19d0*/  LDGSTS.E.BYPASS.LTC128B.128 [R169+0x6000], desc[UR4][R162.64+0x80] ;  /* 0x06000080a2a97fae */ /* 0x0005e8000b981a04 */
[----:B------:R2:W-:Y:S04]  /*19e0*/  LDGSTS.E.BYPASS.LTC128B.128 [R169+0x4800], desc[UR4][R20.64] ;  /* 0x0480000014a97fae */ /* 0x0005e8000b981a04 */
[----:B------:R2:W-:Y:S04]  /*19f0*/  LDGSTS.E.BYPASS.LTC128B.128 [R169+0x6800], desc[UR4][R20.64+0x80] ;  /* 0x0680008014a97fae */ /* 0x0005e8000b981a04 */
[----:B------:R2:W-:Y:S04]  /*1a00*/  LDGSTS.E.BYPASS.LTC128B.128 [R169+0x5000], desc[UR4][R18.64] ;  /* 0x0500000012a97fae */ /* 0x0005e8000b981a04 */
[----:B------:R2:W-:Y:S04]  /*1a10*/  LDGSTS.E.BYPASS.LTC128B.128 [R169+0x7000], desc[UR4][R18.64+0x80] ;  /* 0x0700008012a97fae */ /* 0x0005e8000b981a04 */
[----:B------:R2:W-:Y:S04]  /*1a20*/  LDGSTS.E.BYPASS.LTC128B.128 [R169+0x5800], desc[UR4][R22.64] ;  /* 0x0580000016a97fae */ /* 0x0005e8000b981a04 */
[----:B------:R2:W-:Y:S04]  /*1a30*/  LDGSTS.E.BYPASS.LTC128B.128 [R169+0x7800], desc[UR4][R22.64+0x80] ;  /* 0x0780008016a97fae */ /* 0x0005e8000b981a04 */
[----:B------:R-:W0:Y:S01]  /*1a40*/  LDGDEPBAR ;  /* 0x00000000000079af */ /* 0x000e220000000000 */
[----:B------:R-:W-:-:S04]  /*1a50*/  LEA R164, P0, R12, R8, 0x1 ;  /* 0x000000080ca47211 */ /* 0x000fc800078008ff */
[----:B------:R-:W-:Y:S02]  /*1a60*/  LEA.HI.X R165, R12, R9, R165, 0x1, P0 ;  /* 0x000000090ca57211 */ /* 0x000fe400000f0ca5 */
[----:B------:R-:W-:Y:S01]  /*1a70*/  IADD3 R12, P0, PT, R157, R164, RZ ;  /* 0x000000a49d0c7210 */ /* 0x000fe20007f1e0ff */
[----:B------:R-:W-:-:S12]  /*1a80*/  DEPBAR.LE SB0, 0x0 ;  /* 0x000080000000791a */ /* 0x000fd80000000000 */
[----:B------:R-:W-:Y:S05]  /*1a90*/  WARPSYNC.ALL ;  /* 0x0000000000007948 */ /* 0x000fea0003800000 */
[----:B------:R-:W-:Y:S01]  /*1aa0*/  BAR.SYNC.DEFER_BLOCKING 0x0 ;  /* 0x0000000000007b1d */ /* 0x000fe20000010000 */
[----:B------:R-:W-:Y:S01]  /*1ab0*/  IMAD.X R13, R158, 0x1, R165, P0 ;  /* 0x000000019e0d7824 */ /* 0x000fe200000e06a5 */
[----:B--2---:R-:W-:-:S04]  /*1ac0*/  IADD3 R10, P0, PT, R12, R157, RZ ;  /* 0x0000009d0c0a7210 */ /* 0x004fc80007f1e0ff */
[----:B------:R-:W-:Y:S02]  /*1ad0*/  IADD3.X R11, PT, PT, R13, R158, RZ, P0, !PT ;  /* 0x0000009e0d0b7210 */ /* 0x000fe400007fe4ff */
        /* <DEDUP_REMOVED lines=13> */
[----:B------:R-:W2:Y:S01]  /*1bb0*/  LD.E R29, desc[UR4][R2.64+0x18c] ;  /* 0x00018c04021d7980 */ /* 0x000ea2000c101900 */
[C---:B------:R-:W-:Y:S01]  /*1bc0*/  SHF.L.U32 R88, R0.reuse, 0x6, RZ ;  /* 0x0000000600587819 */ /* 0x040fe200000006ff */
[----:B------:R-:W-:Y:S01]  /*1bd0*/  IMAD.SHL.U32 R5, R0, 0x20, RZ ;  /* 0x0000002000057824 */ /* 0x000fe200078e00ff */
[----:B------:R-:W-:Y:S01]  /*1be0*/  SHF.R.U32.HI R8, RZ, 0x1, R0 ;  /* 0x00000001ff087819 */ /* 0x000fe20000011600 */
[----:B------:R-:W0:Y:S01]  /*1bf0*/  LDGDEPBAR ;  /* 0x00000000000079af */ /* 0x000e220000000000 */
[----:B------:R-:W-:-:S02]  /*1c00*/  LOP3.LUT R9, R88, 0x1c0, RZ, 0xc0, !PT ;  /* 0x000001c058097812 */ /* 0x000fc400078ec0ff */
[----:B------:R-:W-:Y:S02]  /*1c10*/  LOP3.LUT R5, R5, 0x7c00, RZ, 0xc0, !PT ;  /* 0x00007c0005057812 */ /* 0x000fe400078ec0ff */
[C---:B------:R-:W-:Y:S02]  /*1c20*/  LOP3.LUT R7, R9.reuse, 0x8, R8, 0xf8, !PT ;  /* 0x0000000809077812 */ /* 0x040fe400078ef808 */
[----:B------:R-:W-:Y:S02]  /*1c30*/  LOP3.LUT R9, R9, 0x8, R0, 0xf8, !PT ;  /* 0x0000000809097812 */ /* 0x000fe400078ef800 */
[----:B------:R-:W-:Y:S02]  /*1c40*/  LOP3.LUT R7, R7, 0x38, R4, 0x78, !PT ;  /* 0x0000003807077812 */ /* 0x000fe400078e7804 */
[----:B------:R-:W-:Y:S02]  /*1c50*/  LOP3.LUT R8, R5, 0x200, R88, 0xf8, !PT ;  /* 0x0000020005087812 */ /* 0x000fe400078ef858 */
[----:B------:R-:W-:-:S02]  /*1c60*/  LOP3.LUT R4, R9, 0x38, R4, 0x78, !PT ;  /* 0x0000003809047812 */ /* 0x000fc400078e7804 */
[----:B------:R-:W-:Y:S02]  /*1c70*/  LOP3.LUT R155, R88, 0x400, RZ, 0xc0, !PT ;  /* 0x00000400589b7812 */ /* 0x000fe400078ec0ff */
[----:B------:R-:W-:Y:S02]  /*1c80*/  LOP3.LUT R5, R8, R7, RZ, 0xfc, !PT ;  /* 0x0000000708057212 */ /* 0x000fe400078efcff */
[----:B------:R-:W-:-:S03]  /*1c90*/  LEA R155, R4, R155, 0x1 ;  /* 0x0000009b049b7211 */ /* 0x000fc600078e08ff */
[----:B------:R-:W-:Y:S01]  /*1ca0*/  IMAD R156, R5, 0x2, R6 ;  /* 0x00000002059c7824 */ /* 0x000fe200078e0206 */
[----:B------:R-:W-:-:S04]  /*1cb0*/  IADD3 R155, PT, PT, R6, R155, RZ ;  /* 0x0000009b069b7210 */ /* 0x000fc80007ffe0ff */
[----:B------:R-:W-:Y:S04]  /*1cc0*/  LDSM.16.M88.4 R52, [R156] ;  /* 0x000000009c34783b */ /* 0x000fe80000000200 */
[----:B------:R-:W3:Y:S01]  /*1cd0*/  LDSM.16.M88.4 R40, [R155+0x4000] ;  /* 0x004000009b28783b */ /* 0x000ee20000000200 */
[----:B------:R-:W-:Y:S01]  /*1ce0*/  R2P PR, R0, 0x6 ;  /* 0x0000000600007804 */ /* 0x000fe20000000000 */
[----:B------:R-:W-:Y:S02]  /*1cf0*/  IMAD.MOV.U32 R0, RZ, RZ, 0x20 ;  /* 0x00000020ff007424 */ /* 0x000fe400078e00ff */
[----:B------:R-:W4:Y:S03]  /*1d00*/  LDSM.16.M88.4 R68, [R155+0x4800] ;  /* 0x004800009b44783b */ /* 0x000f260000000200 */
[----:B------:R-:W-:Y:S01]  /*1d10*/  SEL R0, R0, 0xffffffe0, !P1 ;  /* 0xffffffe000007807 */ /* 0x000fe20004800000 */
[----:B------:R-:W5:Y:S03]  /*1d20*/  LDSM.16.M88.4 R60, [R155+0x5000] ;  /* 0x005000009b3c783b */ /* 0x000f660000000200 */
[C---:B------:R-:W-:Y:S01]  /*1d30*/  IADD3 R154, PT, PT, R0.reuse, R156, RZ ;  /* 0x0000009c009a7210 */ /* 0x040fe20007ffe0ff */
[----:B------:R-:W-:Y:S01]  /*1d40*/  IMAD.IADD R150, R0, 0x1, R155 ;  /* 0x0000000100967824 */ /* 0x000fe200078e029b */
[----:B-1----:R-:W1:Y:S04]  /*1d50*/  LDSM.16.M88.4 R12, [R155+0x5800] ;  /* 0x005800009b0c783b */ /* 0x002e680000000200 */
[----:B------:R-:W-:Y:S04]  /*1d60*/  LDSM.16.M88.4 R8, [R154] ;  /* 0x000000009a08783b */ /* 0x000fe80000000200 */
[----:B------:R-:W1:Y:S04]  /*1d70*/  LDSM.16.M88.4 R44, [R150+0x4000] ;  /* 0x00400000962c783b */ /* 0x000e680000000200 */
[----:B------:R-:W1:Y:S04]  /*1d80*/  LDSM.16.M88.4 R48, [R150+0x5000] ;  /* 0x005000009630783b */ /* 0x000e680000000200 */
[----:B------:R-:W1:Y:S04]  /*1d90*/  LDSM.16.M88.4 R72, [R150+0x4800] ;  /* 0x004800009648783b */ /* 0x000e680000000200 */
[----:B------:R-:W1:Y:S01]  /*1da0*/  LDSM.16.M88.4 R24, [R150+0x5800] ;  /* 0x005800009618783b */ /* 0x000e620000000200 */
[----:B------:R-:W-:-:S03]  /*1db0*/  MOV R4, 0x40 ;  /* 0x0000004000047802 */ /* 0x000fc60000000f00 */
[----:B------:R-:W-:Y:S01]  /*1dc0*/  LDSM.16.M88.4 R76, [R156+0x2000] ;  /* 0x002000009c4c783b */ /* 0x000fe20000000200 */
[C---:B---3--:R-:W-:Y:S03]  /*1dd0*/  HMMA.16816.F32.BF16 R16, R52.reuse, R40, RZ ;  /* 0x000000283410723c */ /* 0x048fe600000418ff */
[----:B------:R-:W-:Y:S05]  /*1de0*/  LDSM.16.M88.4 R84, [R150+0x6000] ;  /* 0x006000009654783b */ /* 0x000fea0000000200 */
[----:B------:R-:W-:Y:S01]  /*1df0*/  HMMA.16816.F32.BF16 R40, R52, R42, RZ ;  /* 0x0000002a3428723c */ /* 0x000fe200000418ff */
[----:B------:R-:W-:-:S04]  /*1e00*/  SEL R4, R4, 0xffffffc0, !P2 ;  /* 0xffffffc004047807 */ /* 0x000fc80005000000 */
[C---:B------:R-:W-:Y:S01]  /*1e10*/  IADD3 R149, PT, PT, R4.reuse, R155, RZ ;  /* 0x0000009b04957210 */ /* 0x040fe20007ffe0ff */
[----:B------:R-:W-:Y:S02]  /*1e20*/  IMAD.IADD R153, R4, 0x1, R156 ;  /* 0x0000000104997824 */ /* 0x000fe400078e029c */
[C---:B----4-:R-:W-:Y:S02]  /*1e30*/  HMMA.16816.F32.BF16 R36, R52.reuse, R68, RZ ;  /* 0x000000443424723c */ /* 0x050fe400000418ff */
[----:B------:R-:W-:Y:S06]  /*1e40*/  LDSM.16.M88.4 R20, [R149+0x4000] ;  /* 0x004000009514783b */ /* 0x000fec0000000200 */
[C---:B-----5:R-:W-:Y:S08]  /*1e50*/  HMMA.16816.F32.BF16 R64, R52.reuse, R60, RZ ;  /* 0x0000003c3440723c */ /* 0x060ff000000418ff */
[----:B-1----:R-:W-:Y:S08]  /*1e60*/  HMMA.16816.F32.BF16 R56, R52, R12, RZ ;  /* 0x0000000c3438723c */ /* 0x002ff000000418ff */
[C---:B------:R-:W-:Y:S08]  /*1e70*/  HMMA.16816.F32.BF16 R16, R8.reuse, R44, R16 ;  /* 0x0000002c0810723c */ /* 0x040ff00000041810 */
[----:B------:R-:W-:Y:S01]  /*1e80*/  HMMA.16816.F32.BF16 R40, R8, R46, R40 ;  /* 0x0000002e0828723c */ /* 0x000fe20000041828 */
[----:B------:R-:W-:Y:S01]  /*1e90*/  LDSM.16.M88.4 R44, [R149+0x4800] ;  /* 0x00480000952c783b */ /* 0x000fe20000000200 */
[----:B------:R-:W-:-:S03]  /*1ea0*/  IADD3 R148, PT, PT, R0, R149, RZ ;  /* 0x0000009500947210 */ /* 0x000fc60007ffe0ff */
[----:B------:R-:W-:Y:S03]  /*1eb0*/  LDSM.16.M88.4 R80, [R149+0x5000] ;  /* 0x005000009550783b */ /* 0x000fe60000000200 */
[C---:B------:R-:W-:Y:S08]  /*1ec0*/  HMMA.16816.F32.BF16 R68, R52.reuse, R70, RZ ;  /* 0x000000463444723c */ /* 0x040ff000000418ff */
[C---:B------:R-:W-:Y:S08]  /*1ed0*/  HMMA.16816.F32.BF16 R60, R52.reuse, R62, RZ ;  /* 0x0000003e343c723c */ /* 0x040ff000000418ff */
[----:B------:R-:W-:Y:S01]  /*1ee0*/  HMMA.16816.F32.BF16 R52, R52, R14, RZ ;  /* 0x0000000e3434723c */ /* 0x000fe200000418ff */
[----:B------:R-:W1:Y:S01]  /*1ef0*/  LDSM.16.M88.4 R12, [R153] ;  /* 0x00000000990c783b */ /* 0x000e620000000200 */
[----:B------:R-:W-:-:S06]  /*1f00*/  IMAD.IADD R152, R0, 0x1, R153 ;  /* 0x0000000100987824 */ /* 0x000fcc00078e0299 */
        /* <DEDUP_REMOVED lines=19> */
[C---:B---3--:R-:W-:Y:S08]  /*2040*/  HMMA.16816.F32.BF16 R56, R12.reuse, R48, R56 ;  /* 0x000000300c38723c */ /* 0x048ff00000041838 */
[----:B------:R-:W-:Y:S01]  /*2050*/  HMMA.16816.F32.BF16 R52, R12, R50, R52 ;  /* 0x000000320c34723c */ /* 0x000fe20000041834 */
[----:B------:R-:W3:Y:S04]  /*2060*/  LDSM.16.M88.4 R12, [R148+0x5800] ;  /* 0x00580000940c783b */ /* 0x000ee80000000200 */
[----:B------:R-:W2:Y:S03]  /*2070*/  LDSM.16.M88.4 R48, [R154+0x2000] ;  /* 0x002000009a30783b */ /* 0x000ea60000000200 */
[C---:B----4-:R-:W-:Y:S08]  /*2080*/  HMMA.16816.F32.BF16 R16, R8.reuse, R24, R16 ;  /* 0x000000180810723c */ /* 0x050ff00000041810 */
[C---:B------:R-:W-:Y:S01]  /*2090*/  HMMA.16816.F32.BF16 R40, R8.reuse, R26, R40 ;  /* 0x0000001a0828723c */ /* 0x040fe20000041828 */
[----:B------:R-:W-:Y:S07]  /*20a0*/  LDSM.16.M88.4 R24, [R153+0x2000] ;  /* 0x002000009918783b */ /* 0x000fee0000000200 */
[C---:B-1----:R-:W-:Y:S08]  /*20b0*/  HMMA.16816.F32.BF16 R36, R8.reuse, R20, R36 ;  /* 0x000000140824723c */ /* 0x042ff00000041824 */
[----:B------:R-:W-:Y:S01]  /*20c0*/  HMMA.16816.F32.BF16 R68, R8, R22, R68 ;  /* 0x000000160844723c */ /* 0x000fe20000041844 */
[----:B------:R-:W1:Y:S07]  /*20d0*/  LDSM.16.M88.4 R20, [R149+0x6000] ;  /* 0x006000009514783b */ /* 0x000e6e0000000200 */
[C---:B-----5:R-:W-:Y:S08]  /*20e0*/  HMMA.16816.F32.BF16 R16, R76.reuse, R44, R16 ;  /* 0x0000002c4c10723c */ /* 0x060ff00000041810 */
[----:B------:R-:W-:Y:S01]  /*20f0*/  HMMA.16816.F32.BF16 R40, R76, R46, R40 ;  /* 0x0000002e4c28723c */ /* 0x000fe20000041828 */
[----:B------:R-:W-:Y:S07]  /*2100*/  LDSM.16.M88.4 R44, [R150+0x6800] ;  /* 0x00680000962c783b */ /* 0x000fee0000000200 */
[C---:B------:R-:W-:Y:S08]  /*2110*/  HMMA.16816.F32.BF16 R64, R8.reuse, R72, R64 ;  /* 0x000000480840723c */ /* 0x040ff00000041840 */
[C---:B------:R-:W-:Y:S01]  /*2120*/  HMMA.16816.F32.BF16 R60, R8.reuse, R74, R60 ;  /* 0x0000004a083c723c */ /* 0x040fe2000004183c */
[----:B------:R-:W-:Y:S07]  /*2130*/  LDSM.16.M88.4 R72, [R155+0x7000] ;  /* 0x007000009b48783b */ /* 0x000fee0000000200 */
[C---:B---3--:R-:W-:Y:S08]  /*2140*/  HMMA.16816.F32.BF16 R56, R8.reuse, R12, R56 ;  /* 0x0000000c0838723c */ /* 0x048ff00000041838 */
[----:B------:R-:W-:Y:S01]  /*2150*/  HMMA.16816.F32.BF16 R52, R8, R14, R52 ;  /* 0x0000000e0834723c */ /* 0x000fe20000041834 */
[----:B------:R-:W-:Y:S04]  /*2160*/  LDSM.16.M88.4 R12, [R152+0x2000] ;  /* 0x00200000980c783b */ /* 0x000fe80000000200 */
[----:B------:R-:W3:Y:S03]  /*2170*/  LDSM.16.M88.4 R8, [R148+0x6000] ;  /* 0x006000009408783b */ /* 0x000ee60000000200 */
[C---:B--2---:R-:W-:Y:S08]  /*2180*/  HMMA.16816.F32.BF16 R16, R48.reuse, R84, R16 ;  /* 0x000000543010723c */ /* 0x044ff00000041810 */
[----:B------:R-:W-:-:S12]  /*2190*/  HMMA.16816.F32.BF16 R40, R48, R86, R40 ;  /* 0x000000563028723c */ /* 0x000fd80000041828 */
[C---:B-1----:R-:W-:Y:S08]  /*21a0*/  HMMA.16816.F32.BF16 R16, R24.reuse, R20, R16 ;  /* 0x000000141810723c */ /* 0x042ff00000041810 */
[----:B------:R-:W-:Y:S01]  /*21b0*/  HMMA.16816.F32.BF16 R40, R24, R22, R40 ;  /* 0x000000161828723c */ /* 0x000fe20000041828 */
[----:B------:R-:W-:Y:S11]  /*21c0*/  LDSM.16.M88.4 R20, [R155+0x7800] ;  /* 0x007800009b14783b */ /* 0x000ff60000000200 */
[C---:B---3--:R-:W-:Y:S08]  /*21d0*/  HMMA.16816.F32.BF16 R16, R12.reuse, R8, R16 ;  /* 0x000000080c10723c */ /* 0x048ff00000041810 */
[----:B------:R-:W-:Y:S01]  /*21e0*/  HMMA.16816.F32.BF16 R40, R12, R10, R40 ;  /* 0x0000000a0c28723c */ /* 0x000fe20000041828 */
[----:B------:R-:W1:Y:S07]  /*21f0*/  LDSM.16.M88.4 R8, [R150+0x7000] ;  /* 0x007000009608783b */ /* 0x000e6e0000000200 */
[C---:B------:R-:W-:Y:S08]  /*2200*/  HMMA.16816.F32.BF16 R36, R76.reuse, R80, R36 ;  /* 0x000000504c24723c */ /* 0x040ff00000041824 */
[----:B------:R-:W-:Y:S01]  /*2210*/  HMMA.16816.F32.BF16 R68, R76, R82, R68 ;  /* 0x000000524c44723c */ /* 0x000fe20000041844 */
[-C--:B------:R-:W-:Y:S01]  /*2220*/  FMUL.FTZ R16, R16, R29.reuse ;  /* 0x0000001d10107220 */ /* 0x080fe20000410000 */
[-C--:B------:R-:W-:Y:S01]  /*2230*/  FMUL.FTZ R96, R17, R29.reuse ;  /* 0x0000001d11607220 */ /* 0x080fe20000410000 */
[----:B------:R-:W-:-:S05]  /*2240*/  FMUL.FTZ R98, R19, R29 ;  /* 0x0000001d13627220 */ /* 0x000fca0000410000 */
[C---:B------:R-:W-:Y:S01]  /*2250*/  HMMA.16816.F32.BF16 R80, R76.reuse, R72, R64 ;  /* 0x000000484c50723c */ /* 0x040fe20000041840 */
[-C--:B------:R-:W-:Y:S01]  /*2260*/  FMUL.FTZ R72, R18, R29.reuse ;  /* 0x0000001d12487220 */ /* 0x080fe20000410000 */
[----:B------:R-:W2:Y:S06]  /*2270*/  LDSM.16.M88.4 R64, [R149+0x6800] ;  /* 0x006800009540783b */ /* 0x000eac0000000200 */
[----:B------:R-:W-:Y:S01]  /*2280*/  HMMA.16816.F32.BF16 R60, R76, R74, R60 ;  /* 0x0000004a4c3c723c */ /* 0x000fe2000004183c */
[----:B------:R3:W4:Y:S07]  /*2290*/  MUFU.TANH R74, R16 ;  /* 0x00000010004a7308 */ /* 0x00072e0000002400 */
[C---:B------:R-:W-:Y:S01]  /*22a0*/  HMMA.16816.F32.BF16 R84, R48.reuse, R44, R36 ;  /* 0x0000002c3054723c */ /* 0x040fe20000041824 */
[----:B------:R-:W-:Y:S07]  /*22b0*/  LDSM.16.M88.4 R36, [R148+0x6800] ;  /* 0x006800009424783b */ /* 0x000fee0000000200 */
[C---:B------:R-:W-:Y:S01]  /*22c0*/  HMMA.16816.F32.BF16 R68, R48.reuse, R46, R68 ;  /* 0x0000002e3044723c */ /* 0x040fe20000041844 */
[----:B------:R-:W-:Y:S04]  /*22d0*/  LDSM.16.M88.4 R44, [R150+0x7800] ;  /* 0x00780000962c783b */ /* 0x000fe80000000200 */
[----:B---3--:R-:W3:Y:S03]  /*22e0*/  LDSM.16.M88.4 R16, [R149+0x7000] ;  /* 0x007000009510783b */ /* 0x008ee60000000200 */
[C---:B-1----:R-:W-:Y:S08]  /*22f0*/  HMMA.16816.F32.BF16 R80, R48.reuse, R8, R80 ;  /* 0x000000083050723c */ /* 0x042ff00000041850 */
[----:B------:R-:W-:Y:S01]  /*2300*/  HMMA.16816.F32.BF16 R60, R48, R10, R60 ;  /* 0x0000000a303c723c */ /* 0x000fe2000004183c */
[----:B------:R-:W1:Y:S07]  /*2310*/  LDSM.16.M88.4 R8, [R149+0x7800] ;  /* 0x007800009508783b */ /* 0x000e6e0000000200 */
[C---:B------:R-:W-:Y:S08]  /*2320*/  HMMA.16816.F32.BF16 R56, R76.reuse, R20, R56 ;  /* 0x000000144c38723c */ /* 0x040ff00000041838 */
[----:B------:R-:W-:Y:S08]  /*2330*/  HMMA.16816.F32.BF16 R52, R76, R22, R52 ;  /* 0x000000164c34723c */ /* 0x000ff00000041834 */
[C---:B--2---:R-:W-:Y:S08]  /*2340*/  HMMA.16816.F32.BF16 R84, R24.reuse, R64, R84 ;  /* 0x000000401854723c */ /* 0x044ff00000041854 */
[C---:B------:R-:W-:Y:S01]  /*2350*/  HMMA.16816.F32.BF16 R68, R24.reuse, R66, R68 ;  /* 0x000000421844723c */ /* 0x040fe20000041844 */
[----:B------:R-:W2:Y:S07]  /*2360*/  LDSM.16.M88.4 R64, [R148+0x7000] ;  /* 0x007000009440783b */ /* 0x000eae0000000200 */
[C---:B---3--:R-:W-:Y:S08]  /*2370*/  HMMA.16816.F32.BF16 R80, R24.reuse, R16, R80 ;  /* 0x000000101850723c */ /* 0x048ff00000041850 */
[----:B------:R-:W-:Y:S01]  /*2380*/  HMMA.16816.F32.BF16 R60, R24, R18, R60 ;  /* 0x00000012183c723c */ /* 0x000fe2000004183c */
[----:B------:R-:W3:Y:S01]  /*2390*/  LDSM.16.M88.4 R16, [R148+0x7800] ;  /* 0x007800009410783b */ /* 0x000ee20000000200 */
[----:B------:R-:W-:-:S06]  /*23a0*/  FMUL.FTZ R21, R40, R29 ;  /* 0x0000001d28157220 */ /* 0x000fcc0000410000 */
[----:B------:R-:W-:Y:S01]  /*23b0*/  HMMA.16816.F32.BF16 R56, R48, R44, R56 ;  /* 0x0000002c3038723c */ /* 0x000fe20000041838 */
[----:B------:R-:W-:Y:S01]  /*23c0*/  FMUL.FTZ R5, R42, R29 ;  /* 0x0000001d2a057220 */ /* 0x000fe20000410000 */
[----:B------:R-:W-:Y:S01]  /*23d0*/  ISETP.NE.AND P4, PT, R28, 0x1, PT ;  /* 0x000000011c00780c */ /* 0x000fe20003f85270 */
[----:B------:R-:W2:Y:S01]  /*23e0*/  MUFU.TANH R96, R96 ;  /* 0x0000006000607308 */ /* 0x000ea20000002400 */
[----:B------:R-:W-:-:S04]  /*23f0*/  DEPBAR.LE SB0, 0x0 ;  /* 0x000080000000791a */ /* 0x000fc80000000000 */
[----:B------:R-:W-:-:S12]  /*2400*/  HMMA.16816.F32.BF16 R52, R48, R46, R52 ;  /* 0x0000002e3034723c */ /* 0x000fd80000041834 */
[C---:B-1----:R-:W-:Y:S08]  /*2410*/  HMMA.16816.F32.BF16 R56, R24.reuse, R8, R56 ;  /* 0x000000081838723c */ /* 0x042ff00000041838 */
[----:B------:R-:W-:Y:S08]  /*2420*/  HMMA.16816.F32.BF16 R52, R24, R10, R52 ;  /* 0x0000000a1834723c */ /* 0x000ff00000041834 */
[C---:B------:R-:W-:Y:S08]  /*2430*/  HMMA.16816.F32.BF16 R84, R12.reuse, R36, R84 ;  /* 0x000000240c54723c */ /* 0x040ff00000041854 */
[C---:B------:R-:W-:Y:S08]  /*2440*/  HMMA.16816.F32.BF16 R68, R12.reuse, R38, R68 ;  /* 0x000000260c44723c */ /* 0x040ff00000041844 */
[C---:B--2---:R-:W-:Y:S08]  /*2450*/  HMMA.16816.F32.BF16 R80, R12.reuse, R64, R80 ;  /* 0x000000400c50723c */ /* 0x044ff00000041850 */
[C---:B------:R-:W-:Y:S08]  /*2460*/  HMMA.16816.F32.BF16 R60, R12.reuse, R66, R60 ;  /* 0x000000420c3c723c */ /* 0x040ff0000004183c */
[C---:B---3--:R-:W-:Y:S08]  /*2470*/  HMMA.16816.F32.BF16 R56, R12.reuse, R16, R56 ;  /* 0x000000100c38723c */ /* 0x048ff00000041838 */
        /* <DEDUP_REMOVED lines=30> */
[----:B------:R-:W1:Y:S08]  /*2660*/  MUFU.TANH R40, R40 ;  /* 0x0000002800287308 */ /* 0x000e700000002400 */
[----:B------:R-:W1:Y:S08]  /*2670*/  MUFU.TANH R5, R5 ;  /* 0x0000000500057308 */ /* 0x000e700000002400 */
[----:B------:R-:W1:Y:S08]  /*2680*/  MUFU.TANH R36, R36 ;  /* 0x0000002400247308 */ /* 0x000e700000002400 */
[----:B------:R1:W1:Y:S08]  /*2690*/  MUFU.TANH R100, R84 ;  /* 0x0000005400647308 */ /* 0x0002700000002400 */
[----:B------:R1:W1:Y:S08]  /*26a0*/  MUFU.TANH R142, R85 ;  /* 0x00000055008e7308 */ /* 0x0002700000002400 */
[----:B------:R-:W1:Y:S08]  /*26b0*/  MUFU.TANH R20, R20 ;  /* 0x0000001400147308 */ /* 0x000e700000002400 */
        /* <DEDUP_REMOVED lines=22> */
[C---:B------:R-:W-:Y:S01]  /*2820*/  SHF.L.U64.HI R30, R90.reuse, 0x4, R91 ;  /* 0x000000045a1e7819 */ /* 0x040fe2000001025b */
[----:B------:R-:W-:Y:S01]  /*2830*/  IMAD.SHL.U32 R29, R90, 0x10, RZ ;  /* 0x000000105a1d7824 */ /* 0x000fe200078e00ff */
[----:B------:R-:W-:-:S02]  /*2840*/  SHF.L.U64.HI R173, R34, 0x4, R35 ;  /* 0x0000000422ad7819 */ /* 0x000fc40000010223 */
        /* <DEDUP_REMOVED lines=16> */
.L_x_11213:
        /* <DEDUP_REMOVED lines=61> */
.L_x_11214:
[----:B------:R-:W-:Y:S05]  /*2d20*/  BSYNC.RECONVERGENT B0 ;  /* 0x0000000000007941 */ /* 0x000fea0003800200 */
.L_x_11212:
        /* <DEDUP_REMOVED lines=19> */
.L_x_11211:
[----:B------:R-:W-:Y:S05]  /*2e60*/  BSYNC.RECONVERGENT B1 ;  /* 0x0000000000017941 */ /* 0x000fea0003800200 */
.L_x_11210:
[----:B------:R-:W3:Y:S01]  /*2e70*/  LD.E R124, desc[UR4][R2.64+0xdc] ;  /* 0x0000dc04027c7980 */ /* 0x000ee2000c101900 */
[----:B--2---:R-:W-:Y:S02]  /*2e80*/  FMNMX3.FTZ R11, R74, R96, R21, !PT ;  /* 0x000000604a0b7276 */ /* 0x004fe40007810015 */
        /* <DEDUP_REMOVED lines=50> */
[----:B------:R-:W2:Y:S01]  /*31b0*/  LDSM.16.MT88.4 R4, [R108+0xa000] ;  /* 0x00a000006c04783b */ /* 0x000ea20000004200 */
[-CC-:B------:R-:W-:Y:S01]  /*31c0*/  FFMA.FTZ R115, R98, R124.reuse, -R129.reuse ;  /* 0x0000007c62737223 */ /* 0x180fe20000010881 */
[-CC-:B------:R-:W-:Y:S01]  /*31d0*/  FFMA.FTZ R107, R36, R124.reuse, -R129.reuse ;  /* 0x0000007c246b7223 */ /* 0x180fe20000010881 */
[----:B------:R-:W-:Y:S01]  /*31e0*/  MUFU.EX2 R114, R114 ;  /* 0x0000007200727308 */ /* 0x000fe20000000800 */
[-C--:B------:R-:W-:Y:S01]  /*31f0*/  FFMA.FTZ R34, R8, R124.reuse, -R129 ;  /* 0x0000007c08227223 */ /* 0x080fe20000010881 */
[-CC-:B------:R-:W-:Y:S01]  /*3200*/  FFMA.FTZ R103, R100, R124.reuse, -R127.reuse ;  /* 0x0000007c64677223 */ /* 0x180fe2000001087f */
[----:B------:R-:W3:Y:S01]  /*3210*/  LDSM.16.MT88.4 R8, [R110+0x8800] ;  /* 0x008800006e08783b */ /* 0x000ee20000004200 */
[----:B------:R-:W4:Y:S01]  /*3220*/  MUFU.EX2 R109, R109 ;  /* 0x0000006d006d7308 */ /* 0x000f220000000800 */
[-CC-:B------:R-:W-:Y:S01]  /*3230*/  FFMA.FTZ R100, R142, R124.reuse, -R127.reuse ;  /* 0x0000007c8e647223 */ /* 0x180fe2000001087f */
[-CC-:B------:R-:W-:Y:S01]  /*3240*/  FFMA.FTZ R0, R144, R124.reuse, -R127.reuse ;  /* 0x0000007c90007223 */ /* 0x180fe2000001087f */
[-C--:B------:R-:W-:Y:S01]  /*3250*/  FFMA.FTZ R31, R146, R124.reuse, -R127 ;  /* 0x0000007c921f7223 */ /* 0x080fe2000001087f */
[----:B------:R-:W-:Y:S01]  /*3260*/  MUFU.EX2 R105, R105 ;  /* 0x0000006900697308 */ /* 0x000fe20000000800 */
[-CC-:B------:R-:W-:Y:S01]  /*3270*/  FFMA.FTZ R113, R104, R124.reuse, -R129.reuse ;  /* 0x0000007c68717223 */ /* 0x180fe20000010881 */
[-CC-:B------:R-:W-:Y:S01]  /*3280*/  FFMA.FTZ R35, R22, R124.reuse, -R129.reuse ;  /* 0x0000007c16237223 */ /* 0x180fe20000010881 */
[-CC-:B------:R-:W-:Y:S01]  /*3290*/  FFMA.FTZ R20, R20, R124.reuse, -R129.reuse ;  /* 0x0000007c14147223 */ /* 0x180fe20000010881 */
[----:B------:R-:W5:Y:S01]  /*32a0*/  MUFU.EX2 R106, R106 ;  /* 0x0000006a006a7308 */ /* 0x000f620000000800 */
[-CC-:B------:R-:W-:Y:S01]  /*32b0*/  FFMA.FTZ R131, R130, R124.reuse, -R129.reuse ;  /* 0x0000007c82837223 */ /* 0x180fe20000010881 */
[-C--:B------:R-:W-:Y:S01]  /*32c0*/  FFMA.FTZ R133, R134, R124.reuse, -R129 ;  /* 0x0000007c86857223 */ /* 0x080fe20000010881 */
[-CC-:B------:R-:W-:Y:S01]  /*32d0*/  FFMA.FTZ R123, R123, R124.reuse, -R127.reuse ;  /* 0x0000007c7b7b7223 */ /* 0x180fe2000001087f */
[----:B------:R-:W-:Y:S01]  /*32e0*/  MUFU.EX2 R116, R116 ;  /* 0x0000007400747308 */ /* 0x000fe20000000800 */
[----:B------:R-:W-:Y:S01]  /*32f0*/  FFMA.FTZ R183, R118, R124, -R127 ;  /* 0x0000007c76b77223 */ /* 0x000fe2000001087f */
[----:B----4-:R-:W-:Y:S01]  /*3300*/  F2FP.BF16.F32.PACK_AB R64, R109, R114 ;  /* 0x000000726d40723e */ /* 0x010fe200000010ff */
[-CC-:B------:R-:W-:Y:S01]  /*3310*/  FFMA.FTZ R119, R119, R124.reuse, -R129.reuse ;  /* 0x0000007c77777223 */ /* 0x180fe20000010881 */
[----:B------:R-:W4:Y:S01]  /*3320*/  MUFU.EX2 R115, R115 ;  /* 0x0000007300737308 */ /* 0x000f220000000800 */
[-CC-:B------:R-:W-:Y:S01]  /*3330*/  FFMA.FTZ R120, R120, R124.reuse, -R129.reuse ;  /* 0x0000007c78787223 */ /* 0x180fe20000010881 */
[-C--:B------:R-:W-:Y:S01]  /*3340*/  FFMA.FTZ R117, R117, R124.reuse, -R129 ;  /* 0x0000007c75757223 */ /* 0x080fe20000010881 */
[-C--:B------:R-:W-:Y:S01]  /*3350*/  FFMA.FTZ R125, R125, R124.reuse, -R127 ;  /* 0x0000007c7d7d7223 */ /* 0x080fe2000001087f */
[----:B------:R-:W-:Y:S01]  /*3360*/  MUFU.EX2 R112, R112 ;  /* 0x0000007000707308 */ /* 0x000fe20000000800 */
[----:B------:R-:W-:Y:S01]  /*3370*/  FFMA.FTZ R121, R121, R124, -R129 ;  /* 0x0000007c79797223 */ /* 0x000fe20000010881 */
[----:B-----5:R-:W-:Y:S01]  /*3380*/  F2FP.BF16.F32.PACK_AB R66, R106, R105 ;  /* 0x000000696a42723e */ /* 0x020fe200000010ff */
[----:B------:R-:W-:Y:S01]  /*3390*/  FADD.FTZ R114, R114, R109 ;  /* 0x0000006d72727221 */ /* 0x000fe20000010000 */
[----:B------:R-:W5:Y:S03]  /*33a0*/  MUFU.EX2 R107, R107 ;  /* 0x0000006b006b7308 */ /* 0x000f660000000800 */
[----:B------:R-:W-:Y:S01]  /*33b0*/  FADD.FTZ R105, R105, R114 ;  /* 0x0000007269697221 */ /* 0x000fe20000010000 */
[----:B------:R-:W-:Y:S01]  /*33c0*/  MUFU.EX2 R103, R103 ;  /* 0x0000006700677308 */ /* 0x000fe20000000800 */
[----:B----4-:R-:W-:Y:S01]  /*33d0*/  F2FP.BF16.F32.PACK_AB R65, R115, R116 ;  /* 0x000000747341723e */ /* 0x010fe200000010ff */
[----:B------:R-:W-:-:S02]  /*33e0*/  FADD.FTZ R115, R116, R115 ;  /* 0x0000007374737221 */ /* 0x000fc40000010000 */
[----:B------:R-:W4:Y:S01]  /*33f0*/  MUFU.EX2 R100, R100 ;  /* 0x0000006400647308 */ /* 0x000f220000000800 */
[----:B------:R-:W-:-:S03]  /*3400*/  FADD.FTZ R106, R106, R105 ;  /* 0x000000696a6a7221 */ /* 0x000fc60000010000 */
[----:B------:R-:W-:Y:S01]  /*3410*/  MUFU.EX2 R0, R0 ;  /* 0x0000000000007308 */ /* 0x000fe20000000800 */
[C---:B-----5:R-:W-:Y:S01]  /*3420*/  F2FP.BF16.F32.PACK_AB R67, R107.reuse, R112 ;  /* 0x000000706b43723e */ /* 0x060fe200000010ff */
[----:B------:R-:W-:Y:S02]  /*3430*/  FADD.FTZ R112, R112, R115 ;  /* 0x0000007370707221 */ /* 0x000fe40000010000 */
[----:B------:R-:W-:Y:S02]  /*3440*/  MUFU.EX2 R31, R31 ;  /* 0x0000001f001f7308 */ /* 0x000fe40000000800 */
[----:B------:R-:W-:Y:S02]  /*3450*/  FADD.FTZ R107, R107, R112 ;  /* 0x000000706b6b7221 */ /* 0x000fe40000010000 */
[----:B------:R5:W-:Y:S01]  /*3460*/  MUFU.EX2 R104, R20 ;  /* 0x0000001400687308 */ /* 0x000be20000000800 */
[C---:B------:R-:W-:Y:S03]  /*3470*/  HMMA.16816.F32.BF16 R80, R64.reuse, R76, RZ ;  /* 0x0000004c4050723c */ /* 0x040fe600000418ff */
[----:B------:R-:W3:Y:S04]  /*3480*/  MUFU.EX2 R113, R113 ;  /* 0x0000007100717308 */ /* 0x000ee80000000800 */
[----:B------:R-:W-:Y:S01]  /*3490*/  MUFU.EX2 R35, R35 ;  /* 0x0000002300237308 */ /* 0x000fe20000000800 */
[C---:B------:R-:W-:Y:S03]  /*34a0*/  HMMA.16816.F32.BF16 R76, R64.reuse, R78, RZ ;  /* 0x0000004e404c723c */ /* 0x040fe600000418ff */
[----:B------:R-:W3:Y:S01]  /*34b0*/  MUFU.EX2 R34, R34 ;  /* 0x0000002200227308 */ /* 0x000ee20000000800 */
[----:B-----5:R-:W-:Y:S03]  /*34c0*/  LDSM.16.MT88.4 R20, [R151+0xa800] ;  /* 0x00a800009714783b */ /* 0x020fe60000004200 */
        /* <DEDUP_REMOVED lines=20> */
[----:B----4-:R-:W-:-:S02]  /*3610*/  F2FP.BF16.F32.PACK_AB R4, R100, R103 ;  /* 0x000000676404723e */ /* 0x010fc400000010ff */
[----:B---3--:R-:W-:-:S05]  /*3620*/  F2FP.BF16.F32.PACK_AB R5, R113, R104 ;  /* 0x000000687105723e */ /* 0x008fca00000010ff */
[----:B------:R-:W-:Y:S01]  /*3630*/  HMMA.16816.F32.BF16 R64, R64, R6, RZ ;  /* 0x000000064040723c */ /* 0x000fe200000418ff */
[----:B------:R-:W-:Y:S02]  /*3640*/  F2FP.BF16.F32.PACK_AB R6, R31, R0 ;  /* 0x000000001f06723e */ /* 0x000fe400000010ff */
[----:B------:R-:W-:-:S07]  /*3650*/  F2FP.BF16.F32.PACK_AB R7, R34, R35 ;  /* 0x000000232207723e */ /* 0x000fce00000010ff */
        /* <DEDUP_REMOVED lines=11> */
[-C--:B------:R-:W-:Y:S01]  /*3710*/  FFMA.FTZ R128, R126, R124.reuse, -R129 ;  /* 0x0000007c7e807223 */ /* 0x080fe20000010881 */
[-C--:B------:R-:W-:Y:S01]  /*3720*/  FFMA.FTZ R26, R132, R124.reuse, -R127 ;  /* 0x0000007c841a7223 */ /* 0x080fe2000001087f */
[----:B------:R-:W-:-:S03]  /*3730*/  FFMA.FTZ R126, R136, R124, -R129 ;  /* 0x0000007c887e7223 */ /* 0x000fc60000010881 */
[----:B------:R-:W-:Y:S01]  /*3740*/  MUFU.EX2 R27, R27 ;  /* 0x0000001b001b7308 */ /* 0x000fe20000000800 */
[C---:B-1----:R-:W-:Y:S03]  /*3750*/  HMMA.16816.F32.BF16 R52, R4.reuse, R8, R52 ;  /* 0x000000080434723c */ /* 0x042fe60000041834 */
[----:B------:R-:W1:Y:S04]  /*3760*/  MUFU.EX2 R26, R26 ;  /* 0x0000001a001a7308 */ /* 0x000e680000000800 */
[----:B------:R-:W4:Y:S01]  /*3770*/  MUFU.EX2 R128, R128 ;  /* 0x0000008000807308 */ /* 0x000f220000000800 */
[C---:B------:R-:W-:Y:S01]  /*3780*/  HMMA.16816.F32.BF16 R56, R4.reuse, R10, R56 ;  /* 0x0000000a0438723c */ /* 0x040fe20000041838 */
[----:B------:R-:W5:Y:S02]  /*3790*/  LDSM.16.MT88.4 R8, [R151+0x9000] ;  /* 0x009000009708783b */ /* 0x000f640000004200 */
[----:B------:R-:W-:Y:S05]  /*37a0*/  MUFU.EX2 R126, R126 ;  /* 0x0000007e007e7308 */ /* 0x000fea0000000800 */
[----:B------:R-:W-:Y:S01]  /*37b0*/  HMMA.16816.F32.BF16 R72, R4, R24, R72 ;  /* 0x000000180448723c */ /* 0x000fe20000041848 */
[-CC-:B------:R-:W-:Y:S01]  /*37c0*/  FFMA.FTZ R25, R138, R124.reuse, -R127.reuse ;  /* 0x0000007c8a197223 */ /* 0x180fe2000001087f */
[----:B------:R-:W-:-:S05]  /*37d0*/  FFMA.FTZ R24, R140, R124, -R127 ;  /* 0x0000007c8c187223 */ /* 0x000fca000001087f */
[----:B------:R-:W-:Y:S01]  /*37e0*/  MUFU.EX2 R25, R25 ;  /* 0x0000001900197308 */ /* 0x000fe20000000800 */
[C---:B--2---:R-:W-:Y:S03]  /*37f0*/  HMMA.16816.F32.BF16 R60, R4.reuse, R12, R60 ;  /* 0x0000000c043c723c */ /* 0x044fe6000004183c */
[----:B------:R-:W2:Y:S05]  /*3800*/  MUFU.EX2 R24, R24 ;  /* 0x0000001800187308 */ /* 0x000eaa0000000800 */
[C---:B------:R-:W-:Y:S01]  /*3810*/  HMMA.16816.F32.BF16 R64, R4.reuse, R14, R64 ;  /* 0x0000000e0440723c */ /* 0x040fe20000041840 */
[----:B------:R-:W5:Y:S07]  /*3820*/  LDSM.16.MT88.4 R12, [R110+0x9000] ;  /* 0x009000006e0c783b */ /* 0x000f6e0000004200 */
[C---:B---3--:R-:W-:Y:S08]  /*3830*/  HMMA.16816.F32.BF16 R44, R4.reuse, R16, R44 ;  /* 0x00000010042c723c */ /* 0x048ff0000004182c */
[C---:B------:R-:W-:Y:S01]  /*3840*/  HMMA.16816.F32.BF16 R48, R4.reuse, R18, R48 ;  /* 0x000000120430723c */ /* 0x040fe20000041830 */
[----:B------:R-:W3:Y:S07]  /*3850*/  LDSM.16.MT88.4 R16, [R111+0x9000] ;  /* 0x009000006f10783b */ /* 0x000eee0000004200 */
[C---:B------:R-:W-:Y:S08]  /*3860*/  HMMA.16816.F32.BF16 R36, R4.reuse, R20, R36 ;  /* 0x000000140424723c */ /* 0x040ff00000041824 */
[----:B------:R-:W-:Y:S01]  /*3870*/  HMMA.16816.F32.BF16 R40, R4, R22, R40 ;  /* 0x000000160428723c */ /* 0x000fe20000041828 */
[----:B-1----:R-:W-:Y:S01]  /*3880*/  F2FP.BF16.F32.PACK_AB R4, R26, R27 ;  /* 0x0000001b1a04723e */ /* 0x002fe200000010ff */
[----:B------:R-:W1:Y:S01]  /*3890*/  LDSM.16.MT88.4 R20, [R108+0xb000] ;  /* 0x00b000006c14783b */ /* 0x000e620000004200 */
[----:B----4-:R-:W-:-:S02]  /*38a0*/  F2FP.BF16.F32.PACK_AB R5, R128, R131 ;  /* 0x000000838005723e */ /* 0x010fc400000010ff */
[----:B--2---:R-:W-:Y:S02]  /*38b0*/  F2FP.BF16.F32.PACK_AB R6, R24, R25 ;  /* 0x000000191806723e */ /* 0x004fe400000010ff */
[----:B------:R-:W-:-:S07]  /*38c0*/  F2FP.BF16.F32.PACK_AB R7, R133, R126 ;  /* 0x0000007e8507723e */ /* 0x000fce00000010ff */
[C---:B-----5:R-:W-:Y:S08]  /*38d0*/  HMMA.16816.F32.BF16 R96, R4.reuse, R8, R96 ;  /* 0x000000080460723c */ /* 0x060ff00000041860 */
        /* <DEDUP_REMOVED lines=8> */
[C---:B-1----:R-:W-:Y:S01]  /*3960*/  HMMA.16816.F32.BF16 R60, R4.reuse, R20, R60 ;  /* 0x00000014043c723c */ /* 0x042fe2000004183c */
[----:B------:R-:W-:Y:S07]  /*3970*/  MUFU.EX2 R20, R121 ;  /* 0x0000007900147308 */ /* 0x000fee0000000800 */
[C---:B--2---:R-:W-:Y:S08]  /*3980*/  HMMA.16816.F32.BF16 R72, R4.reuse, R8, R72 ;  /* 0x000000080448723c */ /* 0x044ff00000041848 */
[C---:B------:R-:W-:Y:S01]  /*3990*/  HMMA.16816.F32.BF16 R68, R4.reuse, R10, R68 ;  /* 0x0000000a0444723c */ /* 0x040fe20000041844 */
[----:B------:R-:W1:Y:S07]  /*39a0*/  LDSM.16.MT88.4 R8, [R110+0xb000] ;  /* 0x00b000006e08783b */ /* 0x000e6e0000004200 */
[C---:B----4-:R-:W-:Y:S08]  /*39b0*/  HMMA.16816.F32.BF16 R44, R4.reuse, R12, R44 ;  /* 0x0000000c042c723c */ /* 0x050ff0000004182c */
[C---:B------:R-:W-:Y:S01]  /*39c0*/  HMMA.16816.F32.BF16 R48, R4.reuse, R14, R48 ;  /* 0x0000000e0430723c */ /* 0x040fe20000041830 */
[----:B------:R-:W2:Y:S07]  /*39d0*/  LDSM.16.MT88.4 R12, [R151+0x9800] ;  /* 0x00980000970c783b */ /* 0x000eae0000004200 */
[----:B---3--:R-:W-:Y:S01]  /*39e0*/  HMMA.16816.F32.BF16 R36, R4, R16, R36 ;  /* 0x000000100424723c */ /* 0x008fe20000041824 */
[----:B------:R-:W-:-:S02]  /*39f0*/  FFMA.FTZ R16, R122, R124, -R127 ;  /* 0x0000007c7a107223 */ /* 0x000fc4000001087f */
[----:B------:R-:W3:Y:S04]  /*3a00*/  MUFU.EX2 R122, R125 ;  /* 0x0000007d007a7308 */ /* 0x000ee80000000800 */
[----:B------:R4:W5:Y:S01]  /*3a10*/  MUFU.EX2 R118, R16 ;  /* 0x0000001000767308 */ /* 0x0009620000000800 */
[C---:B------:R-:W-:Y:S08]  /*3a20*/  HMMA.16816.F32.BF16 R40, R4.reuse, R18, R40 ;  /* 0x000000120428723c */ /* 0x040ff00000041828 */
[C---:B------:R-:W-:Y:S01]  /*3a30*/  HMMA.16816.F32.BF16 R64, R4.reuse, R22, R64 ;  /* 0x000000160440723c */ /* 0x040fe20000041840 */
[----:B----4-:R-:W4:Y:S07]  /*3a40*/  LDSM.16.MT88.4 R16, [R110+0x9800] ;  /* 0x009800006e10783b */ /* 0x010f2e0000004200 */
[C---:B-1----:R-:W-:Y:S08]  /*3a50*/  HMMA.16816.F32.BF16 R52, R4.reuse, R8, R52 ;  /* 0x000000080434723c */ /* 0x042ff00000041834 */
[----:B------:R-:W-:Y:S01]  /*3a60*/  HMMA.16816.F32.BF16 R56, R4, R10, R56 ;  /* 0x0000000a0438723c */ /* 0x000fe20000041838 */
[----:B------:R-:W1:Y:S01]  /*3a70*/  LDSM.16.MT88.4 R8, [R111+0x9800] ;  /* 0x009800006f08783b */ /* 0x000e620000004200 */
[----:B---3--:R-:W-:-:S02]  /*3a80*/  F2FP.BF16.F32.PACK_AB R4, R122, R123 ;  /* 0x0000007b7a04723e */ /* 0x008fc400000010ff */
[----:B------:R-:W-:Y:S02]  /*3a90*/  F2FP.BF16.F32.PACK_AB R5, R120, R119 ;  /* 0x000000777805723e */ /* 0x000fe400000010ff */
        /* <DEDUP_REMOVED lines=43> */
[----:B------:R-:W-:-:S04]  /*3d50*/  FADD.FTZ R117, R117, R120 ;  /* 0x0000007875757221 */ /* 0x000fc80000010000 */
        /* <DEDUP_REMOVED lines=13> */
.L_x_11222:
        /* <DEDUP_REMOVED lines=77> */
.L_x_11217:
[----:B------:R-:W-:Y:S05]  /*4300*/  BSYNC.RECONVERGENT B0 ;  /* 0x0000000000007941 */ /* 0x000fea0003800200 */
.L_x_11216:
        /* <DEDUP_REMOVED lines=237> */
[----:B------:R-:W-:Y:S11]  /*51e0*/  ISETP.GE.U32.AND P6, PT, R7, R8, PT ;  /* 0x000000080700720c */ /* 0x000ff60003fc6070 */
        /* <DEDUP_REMOVED lines=28> */
.L_x_11221:
[----:B------:R-:W-:Y:S05]  /*53b0*/  BSYNC.RECONVERGENT B0 ;  /* 0x0000000000007941 */ /* 0x000fea0003800200 */
.L_x_11220:
        /* <DEDUP_REMOVED lines=18> */
[----:B------:R-:W0:Y:S02]  /*54e0*/  LDGDEPBAR ;  /* 0x00000000000079af */ /* 0x000e240000000000 */
.L_x_11219:
[----:B------:R-:W-:Y:S05]  /*54f0*/  BSYNC.RECONVERGENT B1 ;  /* 0x0000000000017941 */ /* 0x000fea0003800200 */
.L_x_11218:
        /* <DEDUP_REMOVED lines=316> */
.L_x_11215:
        /* <DEDUP_REMOVED lines=13> */
.L_x_11230:
[----:B------:R-:W1:Y:S01]  /*6990*/  MUFU.RCP R0, R9 ;  /* 0x0000000900007308 */ /* 0x000e620000001000 */
[----:B------:R-:W-:Y:S01]  /*69a0*/  FSETP.NE.FTZ.AND P1, PT, R9, RZ, PT ;  /* 0x000000ff0900720b */ /* 0x000fe20003f35000 */
[----:B------:R-:W4:Y:S01]  /*69b0*/  S2UR UR6, SR_CgaCtaId ;  /* 0x00000000000679c3 */ /* 0x000f220000008800 */
[----:B---3--:R-:W-:Y:S01]  /*69c0*/  FADD.FTZ R4, R11, R12 ;  /* 0x0000000c0b047221 */ /* 0x008fe20000010000 */
[----:B------:R-:W-:-:S04]  /*69d0*/  UMOV UR7, 0x400 ;  /* 0x0000040000077882 */ /* 0x000fc80000000000 */
[----:B------:R-:W3:Y:S01]  /*69e0*/  MUFU.RCP R5, R4 ;  /* 0x0000000400057308 */ /* 0x000ee20000001000 */
[----:B------:R-:W-:Y:S02]  /*69f0*/  FSETP.NE.FTZ.AND P0, PT, R4, RZ, PT ;  /* 0x000000ff0400720b */ /* 0x000fe40003f15000 */
        /* <DEDUP_REMOVED lines=33> */
[----:B----4-:R-:W-:Y:S01]  /*6c10*/  ULEA UR6, UR6, UR7, 0x18 ;  /* 0x0000000706067291 */ /* 0x010fe2000f8ec0ff */
[----:B------:R-:W1:Y:S01]  /*6c20*/  S2R R0, SR_TID.X ;  /* 0x0000000000007919 */ /* 0x000e620000002100 */
[----:B---3--:R-:W-:-:S02]  /*6c30*/  FSEL R5, R5, 1, P0 ;  /* 0x3f80000005057808 */ /* 0x008fc40000000000 */
        /* <DEDUP_REMOVED lines=30> */
[----:B--2---:R-:W-:Y:S01]  /*6e20*/  SHF.L.U32 R11, R0, 0x1, RZ ;  /* 0x00000001000b7819 */ /* 0x004fe200000006ff */
        /* <DEDUP_REMOVED lines=8> */
[----:B------:R-:W-:Y:S01]  /*6eb0*/  FMUL.FTZ R5, R5, R67 ;  /* 0x0000004305057220 */ /* 0x000fe20000410000 */
[----:B------:R-:W-:-:S02]  /*6ec0*/  MOV R10, 0x10 ;  /* 0x00000010000a7802 */ /* 0x000fc40000000f00 */
[----:B------:R-:W-:Y:S02]  /*6ed0*/  IADD3 R6, PT, PT, R13, R11, R6 ;  /* 0x0000000b0d067210 */ /* 0x000fe40007ffe006 */
        /* <DEDUP_REMOVED lines=64> */
[----:B------:R3:W-:Y:S04]  /*72e0*/  STS [R17+0x2000], R48 ;  /* 0x0020003011007388 */ /* 0x0007e80000000800 */
        /* <DEDUP_REMOVED lines=9> */
[----:B-1----:R-:W4:Y:S04]  /*7380*/  LD.E.U8 R5, desc[UR4][R2.64+0x1c8] ;  /* 0x0001c80402057980 */ /* 0x002f28000c101100 */
[----:B--2---:R-:W2:Y:S04]  /*7390*/  LD.E.64 R44, desc[UR4][R2.64+0x90] ;  /* 0x00009004022c7980 */ /* 0x004ea8000c101b00 */
[----:B---3--:R-:W3:Y:S04]  /*73a0*/  LD.E.64 R48, desc[UR4][R2.64+0x88] ;  /* 0x0000880402307980 */ /* 0x008ee8000c101b00 */
[----:B------:R-:W3:Y:S04]  /*73b0*/  LD.E.64 R24, desc[UR4][R2.64+0x80] ;  /* 0x0000800402187980 */ /* 0x000ee8000c101b00 */
[----:B------:R-:W3:Y:S01]  /*73c0*/  LD.E.64 R46, desc[UR4][R2.64+0x70] ;  /* 0x00007004022e7980 */ /* 0x000ee2000c101b00 */
[----:B------:R-:W-:Y:S05]  /*73d0*/  WARPSYNC.ALL ;  /* 0x0000000000007948 */ /* 0x000fea0003800000 */
[----:B----4-:R-:W5:Y:S01]  /*73e0*/  LD.E.64 R50, desc[UR4][R2.64+0xa0] ;  /* 0x0000a00402327980 */ /* 0x010f62000c101b00 */
[----:B------:R-:W-:-:S02]  /*73f0*/  SHF.L.U32 R12, R7, 0x3, RZ ;  /* 0x00000003070c7819 */ /* 0x000fc400000006ff */
[----:B------:R-:W-:Y:S02]  /*7400*/  MOV R17, RZ ;  /* 0x000000ff00117202 */ /* 0x000fe40000000f00 */
[----:B------:R-:W-:Y:S02]  /*7410*/  LOP3.LUT R16, R12, 0x38, RZ, 0xc0, !PT ;  /* 0x000000380c107812 */ /* 0x000fe400078ec0ff */
[----:B------:R-:W-:-:S13]  /*7420*/  ISETP.NE.AND P2, PT, R5, RZ, PT ;  /* 0x000000ff0500720c */ /* 0x000fda0003f45270 */
[----:B------:R-:W4:Y:S04]  /*7430*/  @!P2 LD.E R11, desc[UR4][R2.64+0x60] ;  /* 0x00006004020ba980 */ /* 0x000f28000c101900 */
[----:B------:R-:W4:Y:S04]  /*7440*/  @P2 LD.E R6, desc[UR4][R2.64+0xd4] ;  /* 0x0000d40402062980 */ /* 0x000f28000c101900 */
[----:B------:R-:W4:Y:S04]  /*7450*/  @!P2 LD.E R10, desc[UR4][R2.64+0xb4] ;  /* 0x0000b404020aa980 */ /* 0x000f28000c101900 */
[----:B------:R1:W4:Y:S01]  /*7460*/  @P2 LD.E R5, desc[UR4][R2.64+0xb4] ;  /* 0x0000b40402052980 */ /* 0x000322000c101900 */
[----:B------:R-:W-:Y:S01]  /*7470*/  BAR.SYNC.DEFER_BLOCKING 0x0 ;  /* 0x0000000000007b1d */ /* 0x000fe20000010000 */
[----:B--2---:R-:W-:-:S02]  /*7480*/  IMAD R14, R45, R167, RZ ;  /* 0x000000a72d0e7224 */ /* 0x004fc400078e02ff */
[----:B------:R-:W-:-:S04]  /*7490*/  IMAD.WIDE.U32 R44, R44, R167, RZ ;  /* 0x000000a72c2c7225 */ /* 0x000fc800078e00ff */
[----:B---3--:R-:W-:-:S04]  /*74a0*/  IMAD.WIDE.U32 R16, R170, R48, R16 ;  /* 0x00000030aa107225 */ /* 0x008fc800078e0010 */
[----:B------:R-:W-:Y:S02]  /*74b0*/  IMAD R12, R49, R170, RZ ;  /* 0x000000aa310c7224 */ /* 0x000fe400078e02ff */
[-C--:B------:R-:W-:Y:S02]  /*74c0*/  IMAD R13, R25, R168.reuse, RZ ;  /* 0x000000a8190d7224 */ /* 0x080fe400078e02ff */
[----:B------:R-:W-:Y:S01]  /*74d0*/  IMAD.WIDE.U32 R18, R24, R168, RZ ;  /* 0x000000a818127225 */ /* 0x000fe200078e00ff */
[----:B------:R-:W-:Y:S02]  /*74e0*/  IADD3 R14, PT, PT, R45, R14, RZ ;  /* 0x0000000e2d0e7210 */ /* 0x000fe40007ffe0ff */
[----:B------:R-:W-:Y:S02]  /*74f0*/  IADD3 R12, PT, PT, R17, R12, RZ ;  /* 0x0000000c110c7210 */ /* 0x000fe40007ffe0ff */
[----:B------:R-:W-:Y:S02]  /*7500*/  IADD3 R44, P4, P3, R44, R16, R18 ;  /* 0x000000102c2c7210 */ /* 0x000fe40007b9e012 */
[----:B-1----:R-:W-:Y:S01]  /*7510*/  IADD3 R3, PT, PT, R19, R13, RZ ;  /* 0x0000000d13037210 */ /* 0x002fe20007ffe0ff */
[----:B------:R-:W1:Y:S01]  /*7520*/  @P1 MUFU.LG2 R9, R9 ;  /* 0x0000000900091308 */ /* 0x000e620000000c00 */
[----:B------:R2:W3:Y:S02]  /*7530*/  LDS.128 R16, [R169] ;  /* 0x00000000a9107984 */ /* 0x0004e40000000c00 */
[----:B------:R-:W-:-:S02]  /*7540*/  IADD3.X R45, PT, PT, R14, R12, R3, P4, P3 ;  /* 0x0000000c0e2d7210 */ /* 0x000fc400027e6403 */
[----:B------:R2:W2:Y:S04]  /*7550*/  LDS.128 R12, [R169+0x2000] ;  /* 0x00200000a90c7984 */ /* 0x0004a80000000c00 */
[----:B------:R1:W2:Y:S04]  /*7560*/  LDS.128 R24, [R169+0x800] ;  /* 0x00080000a9187984 */ /* 0x0002a80000000c00 */
[----:B------:R2:W2:Y:S04]  /*7570*/  LDS.128 R20, [R169+0x2800] ;  /* 0x00280000a9147984 */ /* 0x0004a80000000c00 */
[----:B------:R2:W2:Y:S04]  /*7580*/  LDS.128 R36, [R169+0x1000] ;  /* 0x00100000a9247984 */ /* 0x0004a80000000c00 */
[----:B------:R2:W2:Y:S04]  /*7590*/  LDS.128 R28, [R169+0x3000] ;  /* 0x00300000a91c7984 */ /* 0x0004a80000000c00 */
[----:B------:R2:W2:Y:S04]  /*75a0*/  LDS.128 R32, [R169+0x1800] ;  /* 0x00180000a9207984 */ /* 0x0004a80000000c00 */
[----:B------:R2:W2:Y:S01]  /*75b0*/  LDS.128 R40, [R169+0x3800] ;  /* 0x00380000a9287984 */ /* 0x0004a20000000c00 */
[----:B------:R-:W3:Y:S01]  /*75c0*/  @P0 MUFU.LG2 R4, R4 ;  /* 0x0000000400040308 */ /* 0x000ee20000000c00 */
[----:B------:R-:W-:Y:S01]  /*75d0*/  SHF.R.U32.HI R7, RZ, 0x3, R7 ;  /* 0x00000003ff077819 */ /* 0x000fe20000011607 */
[----:B-1----:R-:W-:Y:S01]  /*75e0*/  @P1 FMUL.FTZ R9, R9, 0.69314718246459960938 ;  /* 0x3f31721809091820 */ /* 0x002fe20000410000 */
[----:B------:R-:W-:-:S02]  /*75f0*/  MOV R2, 0x7f800000 ;  /* 0x7f80000000027802 */ /* 0x000fc40000000f00 */
[----:B------:R-:W-:Y:S01]  /*7600*/  LOP3.LUT P4, RZ, R0, 0x3, RZ, 0xc0, !PT ;  /* 0x0000000300ff7812 */ /* 0x000fe2000788c0ff */
[----:B------:R-:W-:-:S04]  /*7610*/  IMAD.WIDE.U32 R44, R7, R48, R44 ;  /* 0x00000030072c7225 */ /* 0x000fc800078e002c */
[----:B-----5:R-:W-:Y:S01]  /*7620*/  @P1 FFMA.FTZ R2, R8, R102, R9 ;  /* 0x0000006608021223 */ /* 0x020fe20000010009 */
[--C-:B------:R-:W-:Y:S01]  /*7630*/  SHF.R.U32.HI R9, RZ, 0x1, R0.reuse ;  /* 0x00000001ff097819 */ /* 0x100fe20000011600 */
[----:B------:R-:W-:Y:S01]  /*7640*/  IMAD R7, R49, R7, RZ ;  /* 0x0000000731077224 */ /* 0x000fe200078e02ff */
[----:B------:R-:W-:Y:S02]  /*7650*/  SHF.R.U32.HI R3, RZ, 0x2, R0 ;  /* 0x00000002ff037819 */ /* 0x000fe40000011600 */
[----:B------:R-:W-:Y:S02]  /*7660*/  LOP3.LUT R0, R9, 0x30, RZ, 0xc0, !PT ;  /* 0x0000003009007812 */ /* 0x000fe400078ec0ff */
[----:B------:R-:W-:Y:S02]  /*7670*/  LEA R46, P1, R44, R46, 0x1 ;  /* 0x0000002e2c2e7211 */ /* 0x000fe400078208ff */
[----:B------:R-:W-:Y:S01]  /*7680*/  IADD3 R7, PT, PT, R45, R7, RZ ;  /* 0x000000072d077210 */ /* 0x000fe20007ffe0ff */
[----:B---3--:R-:W-:Y:S01]  /*7690*/  @P0 FMUL.FTZ R45, R4, 0.69314718246459960938 ;  /* 0x3f317218042d0820 */ /* 0x008fe20000410000 */
[----:B------:R-:W-:-:S02]  /*76a0*/  LOP3.LUT R0, R0, 0x7, R3, 0xf8, !PT ;  /* 0x0000000700007812 */ /* 0x000fc400078ef803 */
[----:B------:R-:W-:Y:S01]  /*76b0*/  LEA.HI.X R47, R44, R47, R7, 0x1, P1 ;  /* 0x0000002f2c2f7211 */ /* 0x000fe200008f0c07 */
[----:B------:R-:W-:Y:S01]  /*76c0*/  BSSY.RECONVERGENT B0, `(.L_x_11224) ;  /* 0x0000018000007945 */ /* 0x000fe20003800200 */
[C---:B------:R-:W-:Y:S02]  /*76d0*/  SHF.L.U32 R3, R48.reuse, 0x5, RZ ;  /* 0x0000000530037819 */ /* 0x040fe400000006ff */
[-C--:B------:R-:W-:Y:S02]  /*76e0*/  LEA R44, P1, R48, R46.reuse, 0x6 ;  /* 0x0000002e302c7211 */ /* 0x080fe400078230ff */
[----:B------:R-:W-:Y:S01]  /*76f0*/  MOV R9, 0x7f800000 ;  /* 0x7f80000000097802 */ /* 0x000fe20000000f00 */
[----:B------:R-:W-:Y:S01]  /*7700*/  @P0 FFMA.FTZ R9, R8, R101, R45 ;  /* 0x0000006508090223 */ /* 0x000fe2000001002d */
[----:B------:R-:W-:Y:S02]  /*7710*/  IADD3 R52, P3, PT, R3, R46, RZ ;  /* 0x0000002e03347210 */ /* 0x000fe40007f7e0ff */
[----:B------:R-:W-:-:S02]  /*7720*/  SHF.L.U64.HI R4, R48, 0x5, R49 ;  /* 0x0000000530047819 */ /* 0x000fc40000010231 */
[----:B------:R-:W-:Y:S01]  /*7730*/  LEA.HI.X R45, R48, R47, R49, 0x6, P1 ;  /* 0x0000002f302d7211 */ /* 0x000fe200008f3431 */
[----:B----4-:R-:W-:Y:S02]  /*7740*/  @!P2 IMAD R11, R168, R11, R167 ;  /* 0x0000000ba80ba224 */ /* 0x010fe400078e02a7 */
[----:B------:R-:W-:Y:S02]  /*7750*/  @P2 IMAD R6, R6, R167, RZ ;  /* 0x000000a706062224 */ /* 0x000fe400078e02ff */
[----:B------:R-:W-:Y:S02]  /*7760*/  @!P2 IMAD R11, R11, R10, RZ ;  /* 0x0000000a0b0ba224 */ /* 0x000fe400078e02ff */
[----:B------:R-:W-:Y:S01]  /*7770*/  @P2 IMAD R11, R168, R5, R6 ;  /* 0x00000005a80b2224 */ /* 0x000fe200078e0206 */
[----:B--2---:R-:W-:Y:S06]  /*7780*/  @P4 BRA `(.L_x_11225) ;  /* 0x00000000002c4947 */ /* 0x004fec0003800000 */
        /* <DEDUP_REMOVED lines=11> */
.L_x_11225:
[----:B------:R-:W-:Y:S05]  /*7840*/  BSYNC.RECONVERGENT B0 ;  /* 0x0000000000007941 */ /* 0x000fea0003800200 */
.L_x_11224:
        /* <DEDUP_REMOVED lines=12> */
[----:B-1----:R-:W-:Y:S05]  /*7910*/  RET.REL.NODEC R166 `(_ZN5flash24flash_fwd_splitkv_kernelI23Flash_fwd_kernel_traitsILi128ELi64ELi64ELi4ELb0ELb0EN7cutlass10bfloat16_tE19Flash_kernel_traitsILi128ELi64ELi64ELi4ES3_EELb0ELb0ELb0ELb1ELb1ELb1ELb0ELb0EEEvNS_16Flash_fwd_paramsE) ;  /* 0xffffff84a6b87950 */ /* 0x002fea0003c3ffff */
.L_x_11223:
[----:B------:R-:W-:Y:S01]  /*7920*/  MOV R5, 0x2 ;  /* 0x0000000200057802 */ /* 0x000fe20000000f00 */
[----:B------:R-:W-:Y:S01]  /*7930*/  IMAD.MOV.U32 R0, RZ, RZ, 0x1f ;  /* 0x0000001fff007424 */ /* 0x000fe200078e00ff */
[----:B------:R-:W-:-:S07]  /*7940*/  MOV R4, 0xffffffff ;  /* 0xffffffff00047802 */ /* 0x000fce0000000f00 */
[----:B-----5:R-:W-:Y:S05]  /*7950*/  WARPSYNC.COLLECTIVE R4, `(.L_x_11226) ;  /* 0x0000000004087348 */ /* 0x020fea0003c00000 */
[----:B------:R1:W2:Y:S02]  /*7960*/  SHFL.BFLY P0, R12, R183, R5, R0 ;  /* 0x0c000005b70c7389 */ /* 0x0002a40000000000 */
[----:B-12--5:R-:W-:Y:S05]  /*7970*/  ENDCOLLECTIVE ;  /* 0x000000000000791b */ /* 0x026fea0003800000 */
.L_x_11226:
[----:B------:R-:W-:Y:S02]  /*7980*/  IMAD.MOV.U32 R10, RZ, RZ, R12 ;  /* 0x000000ffff0a7224 */ /* 0x000fe400078e000c */
[----:B------:R-:W-:Y:S02]  /*7990*/  IMAD.MOV.U32 R5, RZ, RZ, 0x1 ;  /* 0x00000001ff057424 */ /* 0x000fe400078e00ff */
[----:B------:R-:W-:-:S05]  /*79a0*/  FADD.FTZ R10, R10, R183 ;  /* 0x000000b70a0a7221 */ /* 0x000fca0000010000 */
[----:B------:R-:W-:-:S07]  /*79b0*/  MOV R183, R10 ;  /* 0x0000000a00b77202 */ /* 0x000fce0000000f00 */
[----:B------:R-:W-:Y:S05]  /*79c0*/  WARPSYNC.COLLECTIVE R4, `(.L_x_11227) ;  /* 0x0000000004087348 */ /* 0x000fea0003c00000 */
[----:B------:R1:W2:Y:S02]  /*79d0*/  SHFL.BFLY P0, R12, R183, R5, R0 ;  /* 0x0c000005b70c7389 */ /* 0x0002a40000000000 */
[----:B-12---:R-:W-:Y:S05]  /*79e0*/  ENDCOLLECTIVE ;  /* 0x000000000000791b */ /* 0x006fea0003800000 */
.L_x_11227:
[----:B------:R-:W-:Y:S01]  /*79f0*/  MOV R183, R181 ;  /* 0x000000b500b77202 */ /* 0x000fe20000000f00 */
[----:B------:R-:W-:Y:S01]  /*7a00*/  IMAD.MOV.U32 R5, RZ, RZ, 0x2 ;  /* 0x00000002ff057424 */ /* 0x000fe200078e00ff */
[----:B------:R-:W-:-:S07]  /*7a10*/  MOV R9, R12 ;  /* 0x0000000c00097202 */ /* 0x000fce0000000f00 */
[----:B------:R-:W-:Y:S05]  /*7a20*/  WARPSYNC.COLLECTIVE R4, `(.L_x_11228) ;  /* 0x0000000004087348 */ /* 0x000fea0003c00000 */
[----:B------:R1:W2:Y:S02]  /*7a30*/  SHFL.BFLY P0, R12, R183, R5, R0 ;  /* 0x0c000005b70c7389 */ /* 0x0002a40000000000 */
[----:B-12---:R-:W-:Y:S05]  /*7a40*/  ENDCOLLECTIVE ;  /* 0x000000000000791b */ /* 0x006fea0003800000 */
.L_x_11228:
[----:B------:R-:W-:Y:S01]  /*7a50*/  FADD.FTZ R9, R10, R9 ;  /* 0x000000090a097221 */ /* 0x000fe20000010000 */
[----:B------:R-:W-:Y:S01]  /*7a60*/  FADD.FTZ R11, R12, R181 ;  /* 0x000000b50c0b7221 */ /* 0x000fe20000010000 */
[----:B------:R-:W-:-:S04]  /*7a70*/  MOV R5, 0x1 ;  /* 0x0000000100057802 */ /* 0x000fc80000000f00 */
[----:B------:R-:W-:-:S07]  /*7a80*/  MOV R183, R11 ;  /* 0x0000000b00b77202 */ /* 0x000fce0000000f00 */
[----:B------:R-:W-:Y:S05]  /*7a90*/  WARPSYNC.COLLECTIVE R4, `(.L_x_11229) ;  /* 0x0000000004087348 */ /* 0x000fea0003c00000 */
[----:B------:R1:W2:Y:S02]  /*7aa0*/  SHFL.BFLY P0, R12, R183, R5, R0 ;  /* 0x0c000005b70c7389 */ /* 0x0002a40000000000 */
[----:B-12---:R-:W-:Y:S05]  /*7ab0*/  ENDCOLLECTIVE ;  /* 0x000000000000791b */ /* 0x006fea0003800000 */
.L_x_11229:
[----:B------:R-:W-:Y:S05]  /*7ac0*/  BRA `(.L_x_11230) ;  /* 0xffffffec00b07947 */ /* 0x000fea000383ffff */
.L_x_11231:
        /* <DEDUP_REMOVED lines=11> */
.L_x_14949:


//--------------------- .text._ZN5flash24flash_fwd_splitkv_kernelI23Flash_fwd_kernel_traitsILi128ELi64ELi64ELi4ELb0ELb0EN7cutlass10bfloat16_tE19Flash_kernel_traitsILi128ELi64ELi64ELi4ES3_EELb0ELb0ELb1ELb0ELb0ELb0ELb0ELb0EEEvNS_16Flash_fwd_paramsE --------------------------
	.section	.text._ZN5flash24flash_fwd_splitkv_kernelI23Flash_fwd_kernel_traitsILi128ELi64ELi64ELi4ELb0ELb0EN7cutlass10bfloat16_tE19Flash_kernel_traitsILi128ELi64ELi64ELi4ES3_EELb0ELb0ELb1ELb0ELb0ELb0ELb0ELb0EEEvNS_16Flash_fwd_paramsE,"ax",@progbits
	.align	128
        .global         _ZN5flash24flash_fwd_splitkv_kernelI23Flash_fwd_kernel_traitsILi128ELi64ELi64ELi4ELb0ELb0EN7cutlass10bfloat16_tE19Flash_kernel_traitsILi128ELi64ELi64ELi4ES3_EELb0ELb0ELb1ELb0ELb0ELb0ELb0ELb0EEEvNS_16Flash_fwd_paramsE
        .type           _ZN5flash24flash_fwd_splitkv_kernelI23Flash_fwd_kernel_traitsILi128ELi64ELi64ELi4ELb0ELb0EN7cutlass10bfloat16_tE19Flash_kernel_traitsILi128ELi64ELi64ELi4ES3_EELb0ELb0ELb1ELb0ELb0ELb0ELb0ELb0EEEvNS_16Flash_fwd_paramsE,@function
        .size           _ZN5flash24flash_fwd_splitkv_kernelI23Flash_fwd_kernel_traitsILi128ELi64ELi64ELi4ELb0ELb0EN7cutlass10bfloat16_tE19Flash_kernel_traitsILi128ELi64ELi64ELi4ES3_EELb0ELb0ELb1ELb0ELb0ELb0ELb0ELb0EEEvNS_16Flash_fwd_paramsE,(.L_x_14950 - _ZN5flash24flash_fwd_splitkv_kernelI23Flash_fwd_kernel_traitsILi128ELi64ELi64ELi4ELb0ELb0EN7cutlass10bfloat16_tE19Flash_kernel_traitsILi128ELi64ELi64ELi4ES3_EELb0ELb0ELb1ELb0ELb0ELb0ELb0ELb0EEEvNS_16Flash_fwd_paramsE)
        .other          _ZN5flash24flash_fwd_splitkv_kernelI23Flash_fwd_kernel_traitsILi128ELi64ELi64ELi4ELb0ELb0EN7cutlass10bfloat16_tE19Flash_kernel_traitsILi128ELi64ELi64ELi4ES3_EELb0ELb0ELb1ELb0ELb0ELb0ELb0ELb0EEEvNS_16Flash_fwd_paramsE,@"STO_CUDA_ENTRY STV_DEFAULT"
_ZN5flash24flash_fwd_splitkv_kernelI23Flash_fwd_kernel_traitsILi128ELi64ELi64ELi4ELb0ELb0EN7cutlass10bfloat16_tE19Flash_kernel_traitsILi128ELi64ELi64ELi4ES3_EELb0ELb0ELb1ELb0ELb0ELb0ELb0ELb0EEEvNS_16Flash_fwd_paramsE:
.text._ZN5flash24flash_fwd_splitkv_kernelI23Flash_fwd_kernel_traitsILi128ELi64ELi64ELi4ELb0ELb0EN7cutlass10bfloat16_tE19Flash_kernel_traitsILi128ELi64ELi64ELi4ES3_EELb0ELb0ELb1ELb0ELb0ELb0ELb0ELb0EEEvNS_16Flash_fwd_paramsE:
[----:B------:R-:W-:Y:S01]  /*0000*/  LDC R1, c[0x0][0x37c] ;  /* 0x0000df00ff017b82 */ /* 0x000fe20000000800 */
[----:B------:R-:W1:Y:S07]  /*0010*/  S2R R37, SR_CTAID.X ;  /* 0x0000000000257919 */ /* 0x000e6e0000002500 */
[----:B------:R-:W2:Y:S01]  /*0020*/  LDC.64 R2, c[0x0][0x348] ;  /* 0x0000d200ff027b82 */ /* 0x000ea20000000a00 */
[----:B------:R-:W-:Y:S01]  /*0030*/  BSSY.RECONVERGENT B2, `(.L_x_11232) ;  /* 0x0000005000027945 */ /* 0x000fe20003800200 */
[----:B------:R-:W-:Y:S01]  /*0040*/  MOV R166, 0x80 ;  /* 0x0000008000a67802 */ /* 0x000fe20000000f00 */
[----:B------:R-:W3:Y:S01]  /*0050*/  S2R R167, SR_CTAID.Y ;  /* 0x0000000000a77919 */ /* 0x000ee20000002600 */
[----:B------:R-:W4:Y:S05]  /*0060*/  S2R R168, SR_CTAID.Z ;  /* 0x0000000000a87919 */ /* 0x000f2a0000002700 */
[----:B-1234-:R-:W-:Y:S05]  /*0070*/  CALL.REL.NOINC `($_ZN5flash24flash_fwd_splitkv_kernelI23Flash_fwd_kernel_traitsILi128ELi64ELi64ELi4ELb0ELb0EN7cutlass10bfloat16_tE19Flash_kernel_traitsILi128ELi64ELi64ELi4ES3_EELb0ELb0ELb1ELb0ELb0ELb0ELb0ELb0EEEvNS_16Flash_fwd_paramsE$_ZN5flash30compute_attn_1rowblock_splitkvI23Flash_fwd_kernel_traitsILi128ELi64ELi64ELi4ELb0ELb0EN7cutlass10bfloat16_tE19Flash_kernel_traitsILi128ELi64ELi64ELi4ES3_EELb0ELb0ELb1ELb0ELb0ELb0ELb0ELb0ENS_16Flash_fwd_paramsEEEvRKT8_iiiii) ;  /* 0x0000000000087944 */ /* 0x01efea0003c00000 */
[----:B------:R-:W-:Y:S05]  /*0080*/  BSYNC.RECONVERGENT B2 ;  /* 0x0000000000027941 */ /* 0x000fea0003800200 */
.L_x_11232:
[----:B------:R-:W-:Y:S05]  /*0090*/  EXIT ;  /* 0x000000000000794d */ /* 0x000fea0003800000 */
        .type           $_ZN5flash24flash_fwd_splitkv_kernelI23Flash_fwd_kernel_traitsILi128ELi64ELi64ELi4ELb0ELb0EN7cutlass10bfloat16_tE19Flash_kernel_traitsILi128ELi64ELi64ELi4ES3_EELb0ELb0ELb1ELb0ELb0ELb0ELb0ELb0EEEvNS_16Flash_fwd_paramsE$_ZN5flash30compute_attn_1rowblock_splitkvI23Flash_fwd_kernel_traitsILi128ELi64ELi64ELi4ELb0ELb0EN7cutlass10bfloat16_tE19Flash_kernel_traitsILi128ELi64ELi64ELi4ES3_EELb0ELb0ELb1ELb0ELb0ELb0ELb0ELb0ENS_16Flash_fwd_paramsEEEvRKT8_iiiii,@function
        .size           $_ZN5flash24flash_fwd_splitkv_kernelI23Flash_fwd_kernel_traitsILi128ELi64ELi64ELi4ELb0ELb0EN7cutlass10bfloat16_tE19Flash_kernel_traitsILi128ELi64ELi64ELi4ES3_EELb0ELb0ELb1ELb0ELb0ELb0ELb0ELb0EEEvNS_16Flash_fwd_paramsE$_ZN5flash30compute_attn_1rowblock_splitkvI23Flash_fwd_kernel_traitsILi128ELi64ELi64ELi4ELb0ELb0EN7cutlass10bfloat16_tE19Flash_kernel_traitsILi128ELi64ELi64ELi4ES3_EELb0ELb0ELb1ELb0ELb0ELb0ELb0ELb0ENS_16Flash_fwd_paramsEEEvRKT8_iiiii,(.L_x_14950 - $_ZN5flash24flash_fwd_splitkv_kernelI23Flash_fwd_kernel_traitsILi128ELi64ELi64ELi4ELb0ELb0EN7cutlass10bfloat16_tE19Flash_kernel_traitsILi128ELi64ELi64ELi4ES3_EELb0ELb0ELb1ELb0ELb0ELb0ELb0ELb0EEEvNS_16Flash_fwd_paramsE$_ZN5flash30compute_attn_1rowblock_splitkvI23Flash_fwd_kernel_traitsILi128ELi64ELi64ELi4ELb0ELb0EN7cutlass10bfloat16_tE19Flash_kernel_traitsILi128ELi64ELi64ELi4ES3_EELb0ELb0ELb1ELb0ELb0ELb0ELb0ELb0ENS_16Flash_fwd_paramsEEEvRKT8_iiiii)
$_ZN5flash24flash_fwd_splitkv_kernelI23Flash_fwd_kernel_traitsILi128ELi64ELi64ELi4ELb0ELb0EN7cutlass10bfloat16_tE19Flash_kernel_traitsILi128ELi64ELi64ELi4ES3_EELb0ELb0ELb1ELb0ELb0ELb0ELb0ELb0EEEvNS_16Flash_fwd_paramsE$_ZN5flash30compute_attn_1rowblock_splitkvI23Flash_fwd_kernel_traitsILi128ELi64ELi64ELi4ELb0ELb0EN7cutlass10bfloat16_tE19Flash_kernel_traitsILi128ELi64ELi64ELi4ES3_EELb0ELb0ELb1ELb0ELb0ELb0ELb0ELb0ENS_16Flash_fwd_paramsEEEvRKT8_iiiii:
        /* <DEDUP_REMOVED lines=39> */
.L_x_11234:
[----:B------:R-:W-:Y:S05]  /*0310*/  BSYNC.RECONVERGENT B0 ;  /* 0x0000000000007941 */ /* 0x000fea0003800200 */
.L_x_11233:
[----:B------:R-:W-:Y:S04]  /*0320*/  BSSY.RECONVERGENT B0, `(.L_x_11235) ;  /* 0x0000007000007945 */ /* 0x000fe80003800200 */
[----:B------:R-:W-:Y:S05]  /*0330*/  @!P3 BRA `(.L_x_11236) ;  /* 0x000000000014b947 */ /* 0x000fea0003800000 */
[----:B------:R-:W4:Y:S02]  /*0340*/  LD.E.U8 R5, desc[UR4][R2.64+0x1b2] ;  /* 0x0001b20402057980 */ /* 0x000f24000c101100 */
[----:B----4-:R-:W-:-:S13]  /*0350*/  ISETP.NE.AND P1, PT, R5, RZ, PT ;  /* 0x000000ff0500720c */ /* 0x010fda0003f25270 */
[----:B------:R-:W4:Y:S02]  /*0360*/  @P1 LD.E R5, desc[UR4][R16.64+0x4] ;  /* 0x0000040410051980 */ /* 0x000f24000c101900 */
[----:B----45:R-:W-:-:S06]  /*0370*/  @P1 IADD3 R26, PT, PT, R5, -R14, RZ ;  /* 0x8000000e051a1210 */ /* 0x030fcc0007ffe0ff */
[----:B------:R4:W5:Y:S02]  /*0380*/  @!P1 LD.E R26, desc[UR4][R16.64] ;  /* 0x00000004101a9980 */ /* 0x000964000c101900 */
.L_x_11236:
[----:B------:R-:W-:Y:S05]  /*0390*/  BSYNC.RECONVERGENT B0 ;  /* 0x0000000000007941 */ /* 0x000fea0003800200 */
.L_x_11235:
        /* <DEDUP_REMOVED lines=8> */
.L_x_11238:
[----:B------:R-:W5:Y:S01]  /*0420*/  LD.E.64 R6, desc[UR4][R2.64+0x108] ;  /* 0x0001080402067980 */ /* 0x000f62000c101b00 */
[----:B------:R-:W-:Y:S01]  /*0430*/  BSSY.RECONVERGENT B0, `(.L_x_11240) ;  /* 0x0000006000007945 */ /* 0x000fe20003800200 */
[----:B------:R-:W-:Y:S01]  /*0440*/  IMAD.MOV.U32 R5, RZ, RZ, RZ ;  /* 0x000000ffff057224 */ /* 0x000fe200078e00ff */
[----:B-----5:R-:W-:-:S04]  /*0450*/  ISETP.NE.U32.AND P0, PT, R6, RZ, PT ;  /* 0x000000ff0600720c */ /* 0x020fc80003f05070 */
[----:B------:R-:W-:-:S13]  /*0460*/  ISETP.NE.AND.EX P0, PT, R7, RZ, PT, P0 ;  /* 0x000000ff0700720c */ /* 0x000fda0003f05300 */
[----:B------:R-:W-:Y:S05]  /*0470*/  @!P0 BRA `(.L_x_11241) ;  /* 0x0000000000048947 */ /* 0x000fea0003800000 */
[----:B------:R1:W5:Y:S02]  /*0480*/  LD.E R5, desc[UR4][R2.64+0xbc] ;  /* 0x0000bc0402057980 */ /* 0x000364000c101900 */
.L_x_11241:
[----:B------:R-:W-:Y:S05]  /*0490*/  BSYNC.RECONVERGENT B0 ;  /* 0x0000000000007941 */ /* 0x000fea0003800200 */
.L_x_11240:
[----:B-----5:R-:W-:Y:S02]  /*04a0*/  IADD3 R26, PT, PT, R5, R26, -R13 ;  /* 0x0000001a051a7210 */ /* 0x020fe40007ffe80d */
.L_x_11239:
[----:B------:R-:W-:Y:S05]  /*04b0*/  BSYNC.RECONVERGENT B1 ;  /* 0x0000000000017941 */ /* 0x000fea0003800200 */
.L_x_11237:
[----:B------:R-:W-:Y:S01]  /*04c0*/  IMAD.SHL.U32 R172, R37, 0x40, RZ ;  /* 0x0000004025ac7824 */ /* 0x000fe200078e00ff */
[----:B------:R-:W-:Y:S01]  /*04d0*/  MOV R6, R166 ;  /* 0x000000a600067202 */ /* 0x000fe20000000f00 */
[----:B------:R-:W-:-:S03]  /*04e0*/  IMAD.MOV.U32 R7, RZ, RZ, 0x0 ;  /* 0x00000000ff077424 */ /* 0x000fc600078e00ff */
[----:B------:R-:W-:-:S13]  /*04f0*/  ISETP.GT.AND P0, PT, R27, R172, PT ;  /* 0x000000ac1b00720c */ /* 0x000fda0003f04270 */
[----:B-1234-:R-:W-:Y:S05]  /*0500*/  @!P0 RET.REL.NODEC R6 `(_ZN5flash24flash_fwd_splitkv_kernelI23Flash_fwd_kernel_traitsILi128ELi64ELi64ELi4ELb0ELb0EN7cutlass10bfloat16_tE19Flash_kernel_traitsILi128ELi64ELi64ELi4ES3_EELb0ELb0ELb1ELb0ELb0ELb0ELb0ELb0EEEvNS_16Flash_fwd_paramsE) ;  /* 0xfffffff806bc8950 */ /* 0x01efea0003c3ffff */
        /* <DEDUP_REMOVED lines=28> */
[----:B------:R-:W-:Y:S01]  /*06d0*/  ISETP.GE.AND P2, PT, R3, R2, PT ;  /* 0x000000020300720c */ /* 0x000fe20003f46270 */
[----:B--2---:R-:W-:-:S04]  /*06e0*/  @P0 IMAD.WIDE.U32 R22, R8, R173, RZ ;  /* 0x000000ad08160225 */ /* 0x004fc800078e00ff */
[----:B----4-:R-:W-:-:S04]  /*06f0*/  @!P0 IMAD.WIDE.U32 R18, R14, R167, RZ ;  /* 0x000000a70e128225 */ /* 0x010fc800078e00ff */
[----:B------:R-:W-:Y:S02]  /*0700*/  @!P0 IMAD R11, R15, R167, RZ ;  /* 0x000000a70f0b8224 */ /* 0x000fe400078e02ff */
[----:B------:R-:W-:Y:S01]  /*0710*/  @!P0 IMAD.MOV.U32 R14, RZ, RZ, R18 ;  /* 0x000000ffff0e8224 */ /* 0x000fe200078e0012 */
[----:B------:R-:W-:Y:S01]  /*0720*/  @P0 MOV R14, R22 ;  /* 0x00000016000e0202 */ /* 0x000fe20000000f00 */
[----:B------:R-:W-:Y:S01]  /*0730*/  @P0 IMAD R15, R9, R173, RZ ;  /* 0x000000ad090f0224 */ /* 0x000fe200078e02ff */
[----:B------:R-:W-:Y:S01]  /*0740*/  @!P0 IADD3 R11, PT, PT, R19, R11, RZ ;  /* 0x0000000b130b8210 */ /* 0x000fe20007ffe0ff */
[----:B------:R-:W-:-:S04]  /*0750*/  IMAD.WIDE.U32 R18, R172, R8, R12 ;  /* 0x00000008ac127225 */ /* 0x000fc800078e000c */
[----:B------:R-:W-:Y:S01]  /*0760*/  @P0 IMAD.IADD R11, R23, 0x1, R15 ;  /* 0x00000001170b0824 */ /* 0x000fe200078e020f */
[----:B------:R-:W-:Y:S01]  /*0770*/  IADD3 R18, P0, PT, R14, R18, RZ ;  /* 0x000000120e127210 */ /* 0x000fe20007f1e0ff */
[----:B------:R-:W-:Y:S02]  /*0780*/  IMAD R10, R9, R172, RZ ;  /* 0x000000ac090a7224 */ /* 0x000fe400078e02ff */
[----:B------:R-:W-:-:S03]  /*0790*/  VIADD R15, R3, 0x10 ;  /* 0x00000010030f7836 */ /* 0x000fc60000000000 */
[----:B------:R-:W-:Y:S01]  /*07a0*/  IADD3.X R19, PT, PT, R11, R19, R10, P0, !PT ;  /* 0x000000130b137210 */ /* 0x000fe200007fe40a */
[----:B---3--:R-:W-:Y:S01]  /*07b0*/  IMAD R23, R21, R168, RZ ;  /* 0x000000a815177224 */ /* 0x008fe200078e02ff */
        /* <DEDUP_REMOVED lines=18> */
.L_x_11244:
[----:B------:R-:W-:Y:S05]  /*08e0*/  BSYNC.RECONVERGENT B0 ;  /* 0x0000000000007941 */ /* 0x000fea0003800200 */
.L_x_11243:
        /* <DEDUP_REMOVED lines=17> */
.L_x_11246:
[----:B------:R-:W-:Y:S05]  /*0a00*/  BSYNC.RECONVERGENT B0 ;  /* 0x0000000000007941 */ /* 0x000fea0003800200 */
.L_x_11245:
        /* <DEDUP_REMOVED lines=20> */
.L_x_11248:
[----:B------:R-:W-:Y:S05]  /*0b50*/  BSYNC.RECONVERGENT B0 ;  /* 0x0000000000007941 */ /* 0x000fea0003800200 */
.L_x_11247:
        /* <DEDUP_REMOVED lines=25> */
.L_x_11250:
[----:B------:R-:W-:Y:S05]  /*0cf0*/  BSYNC.RECONVERGENT B0 ;  /* 0x0000000000007941 */ /* 0x000fea0003800200 */
.L_x_11249:
[----:B------:R-:W-:Y:S01]  /*0d00*/  MOV R167, 0x0 ;  /* 0x0000000000a77802 */ /* 0x000fe20000000f00 */
[----:B------:R-:W-:Y:S04]  /*0d10*/  @!P5 ST.E desc[UR4][R10.64], R5 ;  /* 0x000000050a00d985 */ /* 0x000fe8000c101904 */
[----:B------:R-:W-:Y:S04]  /*0d20*/  @!P4 ST.E desc[UR4][R10.64+0x40], R4 ;  /* 0x000040040a00c985 */ /* 0x000fe8000c101904 */
[----:B------:R1:W-:Y:S02]  /*0d30*/  @!P3 ST.E desc[UR4][R10.64+0x80], R2 ;  /* 0x000080020a00b985 */ /* 0x0003e4000c101904 */
[----:B-12---:R-:W-:Y:S05]  /*0d40*/  @P6 RET.REL.NODEC R166 `(_ZN5flash24flash_fwd_splitkv_kernelI23Flash_fwd_kernel_traitsILi128ELi64ELi64ELi4ELb0ELb0EN7cutlass10bfloat16_tE19Flash_kernel_traitsILi128ELi64ELi64ELi4ES3_EELb0ELb0ELb1ELb0ELb0ELb0ELb0ELb0EEEvNS_16Flash_fwd_paramsE) ;  /* 0xfffffff0a6ac6950 */ /* 0x006fea0003c3ffff */
[----:B------:R-:W-:Y:S02]  /*0d50*/  MOV R3, 0x7f800000 ;  /* 0x7f80000000037802 */ /* 0x000fe40000000f00 */
[----:B------:R-:W-:-:S03]  /*0d60*/  MOV R167, 0x0 ;  /* 0x0000000000a77802 */ /* 0x000fc60000000f00 */
[----:B------:R1:W-:Y:S02]  /*0d70*/  ST.E desc[UR4][R10.64+0xc0], R3 ;  /* 0x0000c0030a007985 */ /* 0x0003e4000c101904 */
[----:B-1----:R-:W-:Y:S05]  /*0d80*/  RET.REL.NODEC R166 `(_ZN5flash24flash_fwd_splitkv_kernelI23Flash_fwd_kernel_traitsILi128ELi64ELi64ELi4ELb0ELb0EN7cutlass10bfloat16_tE19Flash_kernel_traitsILi128ELi64ELi64ELi4ES3_EELb0ELb0ELb1ELb0ELb0ELb0ELb0ELb0EEEvNS_16Flash_fwd_paramsE) ;  /* 0xfffffff0a69c7950 */ /* 0x002fea0003c3ffff */
.L_x_11242:
        /* <DEDUP_REMOVED lines=57> */
[----:B------:R-:W4:Y:S01]  /*1120*/  F2I.FTZ.U32.TRUNC.NTZ R23, R22 ;  /* 0x0000001600177305 */ /* 0x000f22000021f000 */
[----:B------:R-:W-:Y:S02]  /*1130*/  IABS R0, R168 ;  /* 0x000000a800007213 */ /* 0x000fe40000000000 */
[----:B-1----:R-:W-:Y:S01]  /*1140*/  IABS R4, R15 ;  /* 0x0000000f00047213 */ /* 0x002fe20000000000 */
[----:B----4-:R-:W-:Y:S01]  /*1150*/  IMAD.MOV R9, RZ, RZ, -R23 ;  /* 0x000000ffff097224 */ /* 0x010fe200078e0a17 */
        /* <DEDUP_REMOVED lines=14> */
[----:B------:R-:W-:-:S03]  /*1240*/  ISETP.NE.AND P1, PT, R15, RZ, PT ;  /* 0x000000ff0f00720c */ /* 0x000fc60003f25270 */
[----:B------:R-:W-:Y:S01]  /*1250*/  IMAD R6, R157, R12, RZ ;  /* 0x0000000c9d067224 */ /* 0x000fe200078e02ff */
[----:B------:R-:W-:Y:S01]  /*1260*/  SHF.R.S32.HI R11, RZ, 0x1f, R12 ;  /* 0x0000001fff0b7819 */ /* 0x000fe2000001140c */
[----:B------:R-:W-:-:S04]  /*1270*/  @P2 VIADD R9, R9, 0x1 ;  /* 0x0000000109092836 */ /* 0x000fc80000000000 */
[----:B------:R-:W-:Y:S02]  /*1280*/  IMAD R6, R156, R11, R6 ;  /* 0x0000000b9c067224 */ /* 0x000fe400078e0206 */
[----:B------:R-:W-:Y:S02]  /*1290*/  @!P0 IMAD.MOV R9, RZ, RZ, -R9 ;  /* 0x000000ffff098224 */ /* 0x000fe400078e0a09 */
[----:B------:R-:W-:Y:S02]  /*12a0*/  @!P1 LOP3.LUT R9, RZ, R15, RZ, 0x33, !PT ;  /* 0x0000000fff099212 */ /* 0x000fe400078e33ff */
[----:B---3--:R-:W-:Y:S01]  /*12b0*/  SHF.R.S32.HI R4, RZ, 0x1f, R5 ;  /* 0x0000001fff047819 */ /* 0x008fe20000011405 */
[----:B------:R-:W-:-:S04]  /*12c0*/  IMAD R7, R21, R5, RZ ;  /* 0x0000000515077224 */ /* 0x000fc800078e02ff */
[C---:B------:R-:W-:Y:S02]  /*12d0*/  IMAD R7, R20.reuse, R4, R7 ;  /* 0x0000000414077224 */ /* 0x040fe400078e0207 */
[----:B------:R-:W-:-:S05]  /*12e0*/  IMAD.WIDE.U32 R20, R20, R5, RZ ;  /* 0x0000000514147225 */ /* 0x000fca00078e00ff */
[----:B------:R-:W-:-:S03]  /*12f0*/  IADD3 R21, PT, PT, R21, R7, RZ ;  /* 0x0000000715157210 */ /* 0x000fc60007ffe0ff */
        /* <DEDUP_REMOVED lines=13> */
.L_x_11252:
        /* <DEDUP_REMOVED lines=9> */
[----:B------:R-:W-:Y:S02]  /*1460*/  LEA R12, R24, 0xffffffc0, 0x6 ;  /* 0xffffffc0180c7811 */ /* 0x000fe400078e30ff */
        /* <DEDUP_REMOVED lines=40> */
[----:B------:R-:W-:-:S04]  /*16f0*/  IMAD.WIDE.U32 R20, R156, R12, R8 ;  /* 0x0000000c9c147225 */ /* 0x000fc800078e0008 */
[----:B------:R-:W-:Y:S02]  /*1700*/  IMAD R6, R157, R12, RZ ;  /* 0x0000000c9d067224 */ /* 0x000fe400078e02ff */
        /* <DEDUP_REMOVED lines=14> */
[C---:B------:R-:W-:Y:S02]  /*17f0*/  IMAD R6, R18.reuse, R6, R9 ;  /* 0x0000000612067224 */ /* 0x040fe400078e0209 */
[----:B------:R-:W-:-:S04]  /*1800*/  IMAD.WIDE.U32 R44, R18, R7, R20 ;  /* 0x00000007122c7225 */ /* 0x000fc800078e0014 */
[----:B------:R-:W-:Y:S01]  /*1810*/  @P3 IMAD.WIDE.U32 R8, R158, R13, RZ ;  /* 0x0000000d9e083225 */ /* 0x000fe200078e00ff */
[----:B------:R-:W-:-:S03]  /*1820*/  @!P3 IADD3 R14, PT, PT, R17, R4, RZ ;  /* 0x00000004110eb210 */ /* 0x000fc60007ffe0ff */
[----:B------:R-:W-:Y:S01]  /*1830*/  @P3 IMAD R5, R159, R13, RZ ;  /* 0x0000000d9f053224 */ /* 0x000fe200078e02ff */
[----:B------:R-:W-:Y:S02]  /*1840*/  IADD3 R17, PT, PT, R45, R6, RZ ;  /* 0x000000062d117210 */ /* 0x000fe40007ffe0ff */
[----:B------:R-:W-:Y:S01]  /*1850*/  @P3 MOV R16, R8 ;  /* 0x0000000800103202 */ /* 0x000fe20000000f00 */
[----:B------:R-:W-:Y:S01]  /*1860*/  @P3 IMAD.IADD R14, R9, 0x1, R5 ;  /* 0x00000001090e3824 */ /* 0x000fe200078e0205 */
[----:B------:R-:W-:Y:S02]  /*1870*/  MOV R11, RZ ;  /* 0x000000ff000b7202 */ /* 0x000fe40000000f00 */
.L_x_11253:
[----:B------:R-:W-:Y:S05]  /*1880*/  BSYNC.RECONVERGENT B0 ;  /* 0x0000000000007941 */ /* 0x000fea0003800200 */
.L_x_11251:
[----:B------:R-:W-:Y:S01]  /*1890*/  ISETP.NE.AND P0, PT, R173, -0x1, PT ;  /* 0xffffffffad00780c */ /* 0x000fe20003f05270 */
[----:B------:R-:W2:Y:S04]  /*18a0*/  LD.E.64 R38, desc[UR4][R2.64+0x30] ;  /* 0x0000300402267980 */ /* 0x000ea8000c101b00 */
[----:B------:R-:W3:Y:S04]  /*18b0*/  LD.E.64 R22, desc[UR4][R2.64+0x48] ;  /* 0x0000480402167980 */ /* 0x000ee8000c101b00 */
[----:B------:R1:W5:Y:S04]  /*18c0*/  LD.E.64 R46, desc[UR4][R2.64+0x8] ;  /* 0x00000804022e7980 */ /* 0x000368000c101b00 */
[----:B------:R-:W4:Y:S04]  /*18d0*/  @!P0 LD.E.64 R4, desc[UR4][R2.64+0x18] ;  /* 0x0000180402048980 */ /* 0x000f28000c101b00 */
[----:B------:R1:W5:Y:S04]  /*18e0*/  LD.E R170, desc[UR4][R2.64+0xc0] ;  /* 0x0000c00402aa7980 */ /* 0x000368000c101900 */
[----:B------:R1:W5:Y:S01]  /*18f0*/  LD.E.64 R40, desc[UR4][R2.64] ;  /* 0x0000000402287980 */ /* 0x000362000c101b00 */
[----:B------:R-:W-:Y:S01]  /*1900*/  IMAD.SHL.U32 R6, R10, 0x8, RZ ;  /* 0x000000080a067824 */ /* 0x000fe200078e00ff */
[----:B------:R-:W1:Y:S04]  /*1910*/  S2R R9, SR_CgaCtaId ;  /* 0x0000000000097919 */ /* 0x000e680000008800 */
[----:B------:R-:W-:Y:S01]  /*1920*/  LOP3.LUT R174, R6, 0x38, RZ, 0xc0, !PT ;  /* 0x0000003806ae7812 */ /* 0x000fe200078ec0ff */
[----:B------:R-:W-:Y:S01]  /*1930*/  IMAD.IADD R160, R27, 0x1, -R172 ;  /* 0x000000011ba07824 */ /* 0x000fe200078e0aac */
[----:B------:R-:W-:Y:S01]  /*1940*/  SHF.R.U32.HI R34, RZ, 0x3, R10 ;  /* 0x00000003ff227819 */ /* 0x000fe2000001160a */
[----:B----4-:R-:W-:-:S04]  /*1950*/  @!P0 IMAD.WIDE.U32 R20, R4, R167, RZ ;  /* 0x000000a704148225 */ /* 0x010fc800078e00ff */
[----:B------:R-:W-:Y:S02]  /*1960*/  @!P0 IMAD R4, R5, R167, RZ ;  /* 0x000000a705048224 */ /* 0x000fe400078e02ff */
[----:B------:R-:W-:Y:S02]  /*1970*/  @!P0 IMAD.MOV.U32 R5, RZ, RZ, R20 ;  /* 0x000000ffff058224 */ /* 0x000fe400078e0014 */
[----:B------:R-:W-:Y:S02]  /*1980*/  @!P0 IMAD.IADD R4, R21, 0x1, R4 ;  /* 0x0000000115048824 */ /* 0x000fe400078e0204 */
[----:B------:R4:W5:Y:S01]  /*1990*/  LD.E.64 R20, desc[UR4][R2.64+0x10] ;  /* 0x0000100402147980 */ /* 0x000962000c101b00 */
[----:B--2---:R-:W-:-:S04]  /*19a0*/  @P0 IMAD.WIDE.U32 R18, R38, R173, RZ ;  /* 0x000000ad26120225 */ /* 0x004fc800078e00ff */
[----:B------:R-:W-:Y:S02]  /*19b0*/  @P0 IMAD R7, R39, R173, RZ ;  /* 0x000000ad27070224 */ /* 0x000fe400078e02ff */
[----:B------:R-:W-:-:S03]  /*19c0*/  @P0 IMAD.MOV.U32 R5, RZ, RZ, R18 ;  /* 0x000000ffff050224 */ /* 0x000fc600078e0012 */
[----:B------:R-:W-:Y:S02]  /*19d0*/  @P0 IADD3 R4, PT, PT, R19, R7, RZ ;  /* 0x0000000713040210 */ /* 0x000fe40007ffe0ff */
[----:B------:R-:W-:Y:S01]  /*19e0*/  IADD3 R18, P1, PT, R174, R5, RZ ;  /* 0x00000005ae127210 */ /* 0x000fe20007f3e0ff */
[----:B---3--:R-:W-:-:S04]  /*19f0*/  IMAD R33, R23, R168, RZ ;  /* 0x000000a817217224 */ /* 0x008fc800078e02ff */
[----:B------:R-:W-:Y:S01]  /*1a00*/  IMAD.X R19, RZ, RZ, R4, P1 ;  /* 0x000000ffff137224 */ /* 0x000fe200008e0604 */
[----:B------:R-:W-:Y:S01]  /*1a10*/  ISETP.GE.AND P4, PT, R34, R160, PT ;  /* 0x000000a02200720c */ /* 0x000fe20003f86270 */
[----:B------:R-:W-:Y:S01]  /*1a20*/  IMAD.WIDE.U32 R22, R168, R22, R18 ;  /* 0x00000016a8167225 */ /* 0x000fe200078e0012 */
[----:B------:R-:W-:-:S04]  /*1a30*/  LOP3.LUT R19, R6, 0x1c0, RZ, 0xc0, !PT ;  /* 0x000001c006137812 */ /* 0x000fc800078ec0ff */
[----:B------:R-:W-:Y:S02]  /*1a40*/  LOP3.LUT R19, R19, 0x38, R10, 0xf8, !PT ;  /* 0x0000003813137812 */ /* 0x000fe400078ef80a */
[----:B------:R-:W-:Y:S02]  /*1a50*/  MOV R8, 0x400 ;  /* 0x0000040000087802 */ /* 0x000fe40000000f00 */
[--C-:B------:R-:W-:Y:S01]  /*1a60*/  LOP3.LUT R19, R19, 0x38, R6.reuse, 0x78, !PT ;  /* 0x0000003813137812 */ /* 0x100fe200078e7806 */
[C---:B------:R-:W-:Y:S01]  /*1a70*/  VIADD R7, R34.reuse, 0x20 ;  /* 0x0000002022077836 */ /* 0x040fe20000000000 */
[----:B-1----:R-:W-:Y:S01]  /*1a80*/  LEA R9, R9, R8, 0x18 ;  /* 0x0000000809097211 */ /* 0x002fe200078ec0ff */
[----:B------:R-:W-:Y:S01]  /*1a90*/  VIADD R5, R34, 0x30 ;  /* 0x0000003022057836 */ /* 0x000fe20000000000 */
[----:B------:R-:W-:Y:S01]  /*1aa0*/  LEA R169, R24, 0xffffffc0, 0x6 ;  /* 0xffffffc018a97811 */ /* 0x000fe200078e30ff */
[----:B------:R-:W-:Y:S01]  /*1ab0*/  IMAD.MOV.U32 R35, RZ, RZ, RZ ;  /* 0x000000ffff237224 */ /* 0x000fe200078e00ff */
[----:B------:R-:W-:Y:S01]  /*1ac0*/  IADD3 R13, PT, PT, R34, 0x10, RZ ;  /* 0x00000010220d7810 */ /* 0x000fe20007ffe0ff */
[----:B------:R-:W-:Y:S01]  /*1ad0*/  BSSY.RECONVERGENT B0, `(.L_x_11254) ;  /* 0x000001f000007945 */ /* 0x000fe20003800200 */
[----:B------:R-:W-:Y:S01]  /*1ae0*/  LOP3.LUT R8, R19, 0x1e00, R6, 0xf8, !PT ;  /* 0x00001e0013087812 */ /* 0x000fe200078ef806 */
[----:B------:R-:W-:Y:S01]  /*1af0*/  IMAD.WIDE.U32 R36, R37, 0x40, R34 ;  /* 0x0000004025247825 */ /* 0x000fe200078e0022 */
[----:B------:R-:W-:-:S02]  /*1b00*/  IADD3 R44, P0, PT, R174, R44, RZ ;  /* 0x0000002cae2c7210 */ /* 0x000fc40007f1e0ff */
[-C--:B------:R-:W-:Y:S01]  /*1b10*/  ISETP.GE.AND P3, PT, R13, R160.reuse, PT ;  /* 0x000000a00d00720c */ /* 0x080fe20003f66270 */
[----:B------:R-:W-:Y:S01]  /*1b20*/  IMAD.IADD R4, R26, 0x1, -R169 ;  /* 0x000000011a047824 */ /* 0x000fe200078e0aa9 */
[-C--:B------:R-:W-:Y:S01]  /*1b30*/  ISETP.GE.AND P2, PT, R7, R160.reuse, PT ;  /* 0x000000a00700720c */ /* 0x080fe20003f46270 */
[----:B------:R-:W-:Y:S01]  /*1b40*/  IMAD.IADD R33, R23, 0x1, R33 ;  /* 0x0000000117217824 */ /* 0x000fe200078e0221 */
[----:B------:R-:W-:Y:S02]  /*1b50*/  ISETP.GE.AND P1, PT, R5, R160, PT ;  /* 0x000000a00500720c */ /* 0x000fe40003f26270 */
[----:B------:R-:W-:Y:S02]  /*1b60*/  LOP3.LUT R161, R174, 0x40, RZ, 0xfc, !PT ;  /* 0x00000040aea17812 */ /* 0x000fe400078efcff */
        /* <DEDUP_REMOVED lines=21> */
.L_x_11255:
[----:B------:R-:W-:Y:S05]  /*1cc0*/  BSYNC.RECONVERGENT B0 ;  /* 0x0000000000007941 */ /* 0x000fea0003800200 */
.L_x_11254:
[----:B------:R-:W-:Y:S01]  /*1cd0*/  IMAD.X R45, RZ, RZ, R17, P0 ;  /* 0x000000ffff2d7224 */ /* 0x000fe200000e0611 */
[----:B------:R-:W-:Y:S01]  /*1ce0*/  BSSY.RECONVERGENT B0, `(.L_x_11256) ;  /* 0x000001d000007945 */ /* 0x000fe20003800200 */
[-C--:B------:R-:W-:Y:S01]  /*1cf0*/  ISETP.GE.AND P6, PT, R34, R4.reuse, PT ;  /* 0x000000042200720c */ /* 0x080fe20003fc6270 */
[----:B------:R-:W-:Y:S01]  /*1d00*/  IMAD.SHL.U32 R31, R156, 0x10, RZ ;  /* 0x000000109c1f7824 */ /* 0x000fe200078e00ff */
[----:B------:R-:W-:Y:S01]  /*1d10*/  ISETP.GE.AND P5, PT, R13, R4, PT ;  /* 0x000000040d00720c */ /* 0x000fe20003fa6270 */
[----:B------:R-:W-:Y:S01]  /*1d20*/  IMAD.WIDE.U32 R44, R34, R156, R44 ;  /* 0x0000009c222c7225 */ /* 0x000fe200078e002c */
[----:B------:R-:W-:Y:S01]  /*1d30*/  SHF.L.U64.HI R8, R156, 0x4, R157 ;  /* 0x000000049c087819 */ /* 0x000fe2000001029d */
        /* <DEDUP_REMOVED lines=23> */
.L_x_11257:
[----:B------:R-:W-:Y:S05]  /*1eb0*/  BSYNC.RECONVERGENT B0 ;  /* 0x0000000000007941 */ /* 0x000fea0003800200 */
.L_x_11256:
[----:B------:R-:W-:Y:S01]  /*1ec0*/  IMAD R163, R157, R34, RZ ;  /* 0x000000229da37224 */ /* 0x000fe200078e02ff */
[----:B------:R-:W-:Y:S01]  /*1ed0*/  BSSY.RECONVERGENT B0, `(.L_x_11258) ;  /* 0x000001c000007945 */ /* 0x000fe20003800200 */
[C---:B------:R-:W-:Y:S01]  /*1ee0*/  SHF.L.U64.HI R8, R31.reuse, 0x1, R8 ;  /* 0x000000011f087819 */ /* 0x040fe20000010208 */
[----:B------:R-:W-:Y:S01]  /*1ef0*/  IMAD.SHL.U32 R31, R31, 0x2, RZ ;  /* 0x000000021f1f7824 */ /* 0x000fe200078e00ff */
[----:B-----5:R-:W-:Y:S02]  /*1f00*/  LEA R162, P0, R44, R46, 0x1 ;  /* 0x0000002e2ca27211 */ /* 0x020fe400078008ff */
[----:B------:R-:W-:Y:S01]  /*1f10*/  IADD3 R163, PT, PT, R45, R163, RZ ;  /* 0x000000a32da37210 */ /* 0x000fe20007ffe0ff */
[----:B------:R-:W-:Y:S05]  /*1f20*/  @P2 BRA `(.L_x_11259) ;  /* 0x0000000000582947 */ /* 0x000fea0003800000 */
[----:B-12---:R-:W-:Y:S01]  /*1f30*/  IADD3 R18, P2, PT, R36, 0x20, RZ ;  /* 0x0000002024127810 */ /* 0x006fe20007f5e0ff */
[----:B------:R-:W-:Y:S01]  /*1f40*/  IMAD.MOV.U32 R48, RZ, RZ, R22 ;  /* 0x000000ffff307224 */ /* 0x000fe200078e0016 */
        /* <DEDUP_REMOVED lines=20> */
.L_x_11259:
[----:B------:R-:W-:Y:S05]  /*2090*/  BSYNC.RECONVERGENT B0 ;  /* 0x0000000000007941 */ /* 0x000fea0003800200 */
.L_x_11258:
[----:B------:R-:W-:Y:S01]  /*20a0*/  LEA.HI.X R163, R44, R47, R163, 0x1, P0 ;  /* 0x0000002f2ca37211 */ /* 0x000fe200000f0ca3 */
[----:B------:R-:W-:Y:S01]  /*20b0*/  BSSY.RECONVERGENT B0, `(.L_x_11260) ;  /* 0x000001b000007945 */ /* 0x000fe20003800200 */
[----:B------:R-:W-:Y:S02]  /*20c0*/  IADD3 R44, P0, PT, R31, R162, RZ ;  /* 0x000000a21f2c7210 */ /* 0x000fe40007f1e0ff */
[-C--:B------:R-:W-:Y:S02]  /*20d0*/  ISETP.GE.AND P4, PT, R7, R4.reuse, PT ;  /* 0x000000040700720c */ /* 0x080fe40003f86270 */
[----:B------:R-:W-:Y:S01]  /*20e0*/  ISETP.GE.AND P3, PT, R5, R4, PT ;  /* 0x000000040500720c */ /* 0x000fe20003f66270 */
[----:B------:R-:W-:Y:S01]  /*20f0*/  IMAD.X R45, R8, 0x1, R163, P0 ;  /* 0x00000001082d7824 */ /* 0x000fe200000e06a3 */
[----:B------:R-:W-:Y:S11]  /*2100*/  @P1 BRA `(.L_x_11261) ;  /* 0x0000000000541947 */ /* 0x000ff60003800000 */
[----:B------:R-:W-:Y:S02]  /*2110*/  IADD3 R17, P0, PT, R36, 0x30, RZ ;  /* 0x0000003024117810 */ /* 0x000fe40007f1e0ff */
[----:B------:R-:W-:Y:S02]  /*2120*/  MOV R23, R33 ;  /* 0x0000002100177202 */ /* 0x000fe40000000f00 */
[-C--:B------:R-:W-:Y:S01]  /*2130*/  ISETP.GE.AND P1, PT, R174, R170.reuse, PT ;  /* 0x000000aaae00720c */ /* 0x080fe20003f26270 */
[----:B------:R-:W-:Y:S01]  /*2140*/  IMAD.X R37, RZ, RZ, R37, P0 ;  /* 0x000000ffff257224 */ /* 0x000fe200000e0625 */
[----:B------:R-:W-:Y:S01]  /*2150*/  ISETP.GE.AND P0, PT, R161, R170, PT ;  /* 0x000000aaa100720c */ /* 0x000fe20003f06270 */
[----:B------:R-:W-:-:S04]  /*2160*/  IMAD.WIDE.U32 R22, R38, R17, R22 ;  /* 0x0000001126167225 */ /* 0x000fc800078e0016 */
[----:B-123--:R-:W-:Y:S01]  /*2170*/  IMAD R18, R37, R38, RZ ;  /* 0x0000002625127224 */ /* 0x00efe200078e02ff */
        /* <DEDUP_REMOVED lines=14> */
.L_x_11261:
[----:B------:R-:W-:Y:S05]  /*2260*/  BSYNC.RECONVERGENT B0 ;  /* 0x0000000000007941 */ /* 0x000fea0003800200 */
.L_x_11260:
[----:B------:R-:W-:Y:S04]  /*2270*/  BSSY.RECONVERGENT B0, `(.L_x_11262) ;  /* 0x0000010000007945 */ /* 0x000fe80003800200 */
[----:B------:R-:W-:Y:S05]  /*2280*/  @P6 BRA `(.L_x_11263) ;  /* 0x0000000000386947 */ /* 0x000fea0003800000 */
[-C--:B------:R-:W-:Y:S02]  /*2290*/  ISETP.GE.AND P1, PT, R174, R170.reuse, PT ;  /* 0x000000aaae00720c */ /* 0x080fe40003f26270 */
[----:B------:R-:W-:-:S11]  /*22a0*/  ISETP.GE.AND P0, PT, R161, R170, PT ;  /* 0x000000aaa100720c */ /* 0x000fd60003f06270 */
[----:B-123--:R-:W-:Y:S02]  /*22b0*/  @!P1 IMAD.MOV.U32 R18, RZ, RZ, R162 ;  /* 0x000000ffff129224 */ /* 0x00efe400078e00a2 */
        /* <DEDUP_REMOVED lines=11> */
.L_x_11263:
[----:B------:R-:W-:Y:S05]  /*2370*/  BSYNC.RECONVERGENT B0 ;  /* 0x0000000000007941 */ /* 0x000fea0003800200 */
.L_x_11262:
[----:B------:R-:W-:Y:S04]  /*2380*/  BSSY.RECONVERGENT B0, `(.L_x_11264) ;  /* 0x0000010000007945 */ /* 0x000fe80003800200 */
[----:B------:R-:W-:Y:S05]  /*2390*/  @P5 BRA `(.L_x_11265) ;  /* 0x0000000000385947 */ /* 0x000fea0003800000 */
[-C--:B------:R-:W-:Y:S02]  /*23a0*/  ISETP.GE.AND P0, PT, R161, R170.reuse, PT ;  /* 0x000000aaa100720c */ /* 0x080fe40003f06270 */
[----:B------:R-:W-:-:S11]  /*23b0*/  ISETP.GE.AND P1, PT, R174, R170, PT ;  /* 0x000000aaae00720c */ /* 0x000fd60003f26270 */
[----:B-123--:R-:W-:Y:S02]  /*23c0*/  @!P0 IMAD.MOV.U32 R18, RZ, RZ, R44 ;  /* 0x000000ffff128224 */ /* 0x00efe400078e002c */
        /* <DEDUP_REMOVED lines=11> */
.L_x_11265:
[----:B------:R-:W-:Y:S05]  /*2480*/  BSYNC.RECONVERGENT B0 ;  /* 0x0000000000007941 */ /* 0x000fea0003800200 */
.L_x_11264:
        /* <DEDUP_REMOVED lines=16> */
.L_x_11267:
[----:B------:R-:W-:Y:S05]  /*2590*/  BSYNC.RECONVERGENT B0 ;  /* 0x0000000000007941 */ /* 0x000fea0003800200 */
.L_x_11266:
        /* <DEDUP_REMOVED lines=16> */
.L_x_11269:
[----:B------:R-:W-:Y:S05]  /*26a0*/  BSYNC.RECONVERGENT B0 ;  /* 0x0000000000007941 */ /* 0x000fea0003800200 */
.L_x_11268:
[----:B------:R-:W2:Y:S04]  /*26b0*/  LD.E.64 R36, desc[UR4][R2.64+0x1c0] ;  /* 0x0001c00402247980 */ /* 0x000ea8000c101b00 */
[----:B----4-:R-:W4:Y:S01]  /*26c0*/  LD.E.64 R32, desc[UR4][R2.64+0x1b8] ;  /* 0x0001b80402207980 */ /* 0x010f22000c101b00 */
[----:B-123--:R-:W-:Y:S02]  /*26d0*/  IMAD.MOV.U32 R18, RZ, RZ, R168 ;  /* 0x000000ffff127224 */ /* 0x00efe400078e00a8 */
[----:B------:R-:W-:Y:S01]  /*26e0*/  IMAD.MOV.U32 R19, RZ, RZ, RZ ;  /* 0x000000ffff137224 */ /* 0x000fe200078e00ff */
[----:B------:R1:W5:Y:S04]  /*26f0*/  LD.E R22, desc[UR4][R2.64+0xd8] ;  /* 0x0000d80402167980 */ /* 0x000368000c101900 */
[----:B------:R-:W0:Y:S01]  /*2700*/  LDGDEPBAR ;  /* 0x00000000000079af */ /* 0x000e220000000000 */
[----:B------:R-:W-:-:S04]  /*2710*/  IMAD.WIDE.U32 R18, R167, R36, R18 ;  /* 0x00000024a7127225 */ /* 0x000fc800078e0012 */
[----:B------:R-:W-:Y:S01]  /*2720*/  IMAD R17, R37, R167, RZ ;  /* 0x000000a725117224 */ /* 0x000fe200078e02ff */
[----:B----4-:R-:W-:-:S04]  /*2730*/  LEA R36, P0, R18, R32, 0x2 ;  /* 0x0000002012247211 */ /* 0x010fc800078010ff */
[----:B------:R-:W-:-:S04]  /*2740*/  IADD3 R17, PT, PT, R19, R17, RZ ;  /* 0x0000001113117210 */ /* 0x000fc80007ffe0ff */
[----:B------:R-:W-:-:S05]  /*2750*/  LEA.HI.X R37, R18, R33, R17, 0x2, P0 ;  /* 0x0000002112257211 */ /* 0x000fca00000f1411 */
[----:B------:R1:W5:Y:S01]  /*2760*/  LD.E R17, desc[UR4][R36.64] ;  /* 0x0000000424117980 */ /* 0x000362000c101900 */
[----:B------:R-:W-:Y:S01]  /*2770*/  IABS R19, R15 ;  /* 0x0000000f00137213 */ /* 0x000fe20000000000 */
[----:B------:R-:W-:Y:S01]  /*2780*/  IMAD.MOV.U32 R32, RZ, RZ, RZ ;  /* 0x000000ffff207224 */ /* 0x000fe200078e00ff */
[----:B------:R-:W-:-:S04]  /*2790*/  DEPBAR.LE SB0, 0x0 ;  /* 0x000080000000791a */ /* 0x000fc80000000000 */
[----:B------:R1:W2:Y:S01]  /*27a0*/  I2F.RP R30, R19 ;  /* 0x00000013001e7306 */ /* 0x0002a20000209400 */
        /* <DEDUP_REMOVED lines=13> */
[----:B------:R-:W-:Y:S04]  /*2880*/  BAR.SYNC.DEFER_BLOCKING 0x0 ;  /* 0x0000000000007b1d */ /* 0x000fe80000010000 */
[----:B------:R-:W-:-:S13]  /*2890*/  ISETP.GT.U32.AND P1, PT, R19, R0, PT ;  /* 0x000000001300720c */ /* 0x000fda0003f24070 */
[----:B------:R-:W-:Y:S01]  /*28a0*/  @!P1 IMAD.IADD R0, R0, 0x1, -R19 ;  /* 0x0000000100009824 */ /* 0x000fe200078e0a13 */
[----:B------:R-:W-:Y:S02]  /*28b0*/  @!P1 IADD3 R23, PT, PT, R23, 0x1, RZ ;  /* 0x0000000117179810 */ /* 0x000fe40007ffe0ff */
[----:B------:R-:W-:Y:S02]  /*28c0*/  ISETP.NE.AND P1, PT, R15, RZ, PT ;  /* 0x000000ff0f00720c */ /* 0x000fe40003f25270 */
[----:B------:R-:W-:Y:S01]  /*28d0*/  ISETP.GE.U32.AND P2, PT, R0, R19, PT ;  /* 0x000000130000720c */ /* 0x000fe20003f46070 */
[----:B-1----:R-:W-:Y:S01]  /*28e0*/  IMAD.WIDE.U32 R18, R12, R158, RZ ;  /* 0x0000009e0c127225 */ /* 0x002fe200078e00ff */
[----:B------:R-:W-:-:S04]  /*28f0*/  LOP3.LUT R0, R168, R15, RZ, 0x3c, !PT ;  /* 0x0000000fa8007212 */ /* 0x000fc800078e3cff */
[----:B------:R-:W-:Y:S01]  /*2900*/  ISETP.GE.AND P0, PT, R0, RZ, PT ;  /* 0x000000ff0000720c */ /* 0x000fe20003f06270 */
[----:B------:R-:W-:-:S04]  /*2910*/  IMAD R0, R11, R158, RZ ;  /* 0x0000009e0b007224 */ /* 0x000fc800078e02ff */
[----:B------:R-:W-:Y:S02]  /*2920*/  IMAD R0, R12, R159, R0 ;  /* 0x0000009f0c007224 */ /* 0x000fe400078e0200 */
[----:B------:R-:W-:-:S06]  /*2930*/  @P2 VIADD R23, R23, 0x1 ;  /* 0x0000000117172836 */ /* 0x000fcc0000000000 */
[----:B------:R-:W-:Y:S02]  /*2940*/  @!P0 IADD3 R23, PT, PT, -R23, RZ, RZ ;  /* 0x000000ff17178210 */ /* 0x000fe40007ffe1ff */
[----:B------:R-:W-:Y:S01]  /*2950*/  @!P1 LOP3.LUT R23, RZ, R15, RZ, 0x33, !PT ;  /* 0x0000000fff179212 */ /* 0x000fe200078e33ff */
[----:B------:R-:W-:Y:S01]  /*2960*/  IMAD.IADD R15, R19, 0x1, R0 ;  /* 0x00000001130f7824 */ /* 0x000fe200078e0200 */
[----:B------:R-:W-:Y:S01]  /*2970*/  IADD3 R16, P1, P0, R18, R16, R174 ;  /* 0x0000001012107210 */ /* 0x000fe2000783e0ae */
[----:B-----5:R-:W1:Y:S01]  /*2980*/  MUFU.RCP R0, R22 ;  /* 0x0000001600007308 */ /* 0x020e620000001000 */
[----:B------:R-:W-:Y:S01]  /*2990*/  SHF.R.S32.HI R12, RZ, 0x1f, R23 ;  /* 0x0000001fff0c7819 */ /* 0x000fe20000011417 */
[-C--:B------:R-:W-:Y:S01]  /*29a0*/  IMAD R11, R43, R23.reuse, RZ ;  /* 0x000000172b0b7224 */ /* 0x080fe200078e02ff */
[----:B------:R-:W-:Y:S01]  /*29b0*/  IADD3.X R14, PT, PT, R15, R14, RZ, P1, P0 ;  /* 0x0000000e0f0e7210 */ /* 0x000fe20000fe04ff */
[----:B------:R-:W-:-:S04]  /*29c0*/  IMAD.WIDE.U32 R18, R42, R23, RZ ;  /* 0x000000172a127225 */ /* 0x000fc800078e00ff */
[----:B------:R-:W-:Y:S01]  /*29d0*/  IMAD R11, R12, R42, R11 ;  /* 0x0000002a0c0b7224 */ /* 0x000fe200078e020b */
[----:B------:R-:W-:Y:S02]  /*29e0*/  IADD3 R18, P0, PT, R16, R18, RZ ;  /* 0x0000001210127210 */ /* 0x000fe40007f1e0ff */
[----:B------:R-:W-:Y:S02]  /*29f0*/  SHF.L.U32 R12, R158, 0x4, RZ ;  /* 0x000000049e0c7819 */ /* 0x000fe400000006ff */
[----:B------:R-:W-:-:S05]  /*2a00*/  IADD3 R11, PT, PT, R19, R11, RZ ;  /* 0x0000000b130b7210 */ /* 0x000fca0007ffe0ff */
[----:B------:R-:W-:Y:S02]  /*2a10*/  IMAD.X R19, R14, 0x1, R11, P0 ;  /* 0x000000010e137824 */ /* 0x000fe400000e060b */
[----:B------:R-:W-:-:S05]  /*2a20*/  IMAD.WIDE.U32 R14, R34, R158, R18 ;  /* 0x0000009e220e7225 */ /* 0x000fca00078e0012 */
[----:B------:R-:W-:Y:S01]  /*2a30*/  IADD3 R165, PT, PT, R15, R165, RZ ;  /* 0x000000a50fa57210 */ /* 0x000fe20007ffe0ff */
[----:B------:R-:W-:Y:S01]  /*2a40*/  IMAD.SHL.U32 R15, R10, 0x40, RZ ;  /* 0x000000400a0f7824 */ /* 0x000fe200078e00ff */
[----:B------:R-:W-:-:S04]  /*2a50*/  LEA R164, P0, R14, R20, 0x1 ;  /* 0x000000140ea47211 */ /* 0x000fc800078008ff */
[----:B------:R-:W-:Y:S02]  /*2a60*/  LEA.HI.X R165, R14, R21, R165, 0x1, P0 ;  /* 0x000000150ea57211 */ /* 0x000fe400000f0ca5 */
[----:B------:R-:W-:Y:S02]  /*2a70*/  SHF.L.U64.HI R14, R158, 0x4, R159 ;  /* 0x000000049e0e7819 */ /* 0x000fe4000001029f */
[C---:B------:R-:W-:Y:S02]  /*2a80*/  LOP3.LUT R16, R15.reuse, 0x1c0, RZ, 0xc0, !PT ;  /* 0x000001c00f107812 */ /* 0x040fe400078ec0ff */
[----:B------:R-:W-:Y:S01]  /*2a90*/  LOP3.LUT R11, R15, 0x200, RZ, 0xc0, !PT ;  /* 0x000002000f0b7812 */ /* 0x000fe200078ec0ff */
[----:B-1----:R-:W-:Y:S01]  /*2aa0*/  FMUL.FTZ R0, R17, R0 ;  /* 0x0000000011007220 */ /* 0x002fe20000410000 */
        /* <DEDUP_REMOVED lines=16> */
.L_x_11271:
[----:B------:R2:W-:Y:S04]  /*2bb0*/  STS.128 [R171+0x8000], RZ ;  /* 0x008000ffab007388 */ /* 0x0005e80000000c00 */
[----:B------:R2:W-:Y:S02]  /*2bc0*/  STS.128 [R171+0xa000], RZ ;  /* 0x00a000ffab007388 */ /* 0x0005e40000000c00 */
.L_x_11272:
[----:B------:R-:W-:Y:S05]  /*2bd0*/  BSYNC.RECONVERGENT B0 ;  /* 0x0000000000007941 */ /* 0x000fea0003800200 */
.L_x_11270:
[-C--:B------:R-:W-:Y:S01]  /*2be0*/  ISETP.GE.AND P1, PT, R13, R4.reuse, PT ;  /* 0x000000040d00720c */ /* 0x080fe20003f26270 */
[----:B------:R-:W-:Y:S01]  /*2bf0*/  BSSY.RECONVERGENT B0, `(.L_x_11273) ;  /* 0x0000020000007945 */ /* 0x000fe20003800200 */
[--C-:B------:R-:W-:Y:S02]  /*2c00*/  SHF.R.U32.HI R25, RZ, 0x1, R10.reuse ;  /* 0x00000001ff197819 */ /* 0x100fe4000001160a */
[-C--:B------:R-:W-:Y:S02]  /*2c10*/  ISETP.GE.AND P3, PT, R5, R4.reuse, PT ;  /* 0x000000040500720c */ /* 0x080fe40003f66270 */
[----:B------:R-:W-:Y:S01]  /*2c20*/  ISETP.GE.AND P2, PT, R7, R4, PT ;  /* 0x000000040700720c */ /* 0x000fe20003f46270 */
[----:B------:R-:W-:Y:S01]  /*2c30*/  IMAD.SHL.U32 R4, R10, 0x20, RZ ;  /* 0x000000200a047824 */ /* 0x000fe200078e00ff */
[C---:B------:R-:W-:Y:S02]  /*2c40*/  LOP3.LUT R5, R16.reuse, 0x8, R10, 0x78, !PT ;  /* 0x0000000810057812 */ /* 0x040fe400078e780a */
[----:B------:R-:W-:-:S02]  /*2c50*/  LOP3.LUT R7, R16, 0x8, R25, 0xf8, !PT ;  /* 0x0000000810077812 */ /* 0x000fc400078ef819 */
[--C-:B------:R-:W-:Y:S01]  /*2c60*/  LOP3.LUT R5, R5, 0x38, R6.reuse, 0x78, !PT ;  /* 0x0000003805057812 */ /* 0x100fe200078e7806 */
[----:B------:R3:W-:Y:S01]  /*2c70*/  @P1 STS.128 [R171+0x8800], RZ ;  /* 0x008800ffab001388 */ /* 0x0007e20000000c00 */
[----:B------:R-:W-:Y:S02]  /*2c80*/  LOP3.LUT R6, R7, 0x38, R6, 0x78, !PT ;  /* 0x0000003807067812 */ /* 0x000fe400078e7806 */
[----:B------:R-:W-:Y:S01]  /*2c90*/  LOP3.LUT R154, R15, 0x400, RZ, 0xc0, !PT ;  /* 0x000004000f9a7812 */ /* 0x000fe200078ec0ff */
[----:B------:R3:W-:Y:S01]  /*2ca0*/  @P1 STS.128 [R171+0xa800], RZ ;  /* 0x00a800ffab001388 */ /* 0x0007e20000000c00 */
[----:B------:R-:W-:Y:S02]  /*2cb0*/  LOP3.LUT R7, R11, 0x7c00, R4, 0xf8, !PT ;  /* 0x00007c000b077812 */ /* 0x000fe400078ef804 */
[----:B------:R-:W-:Y:S01]  /*2cc0*/  LEA R16, P0, R12, R164, 0x1 ;  /* 0x000000a40c107211 */ /* 0x000fe200078008ff */
[----:B------:R-:W-:Y:S02]  /*2cd0*/  IMAD R154, R5, 0x2, R154 ;  /* 0x00000002059a7824 */ /* 0x000fe400078e029a */
[----:B------:R-:W-:Y:S01]  /*2ce0*/  IMAD.IADD R4, R6, 0x1, R7 ;  /* 0x0000000106047824 */ /* 0x000fe200078e0207 */
[----:B------:R-:W-:Y:S01]  /*2cf0*/  LEA.HI.X R17, R12, R165, R14, 0x1, P0 ;  /* 0x000000a50c117211 */ /* 0x000fe200000f0c0e */
[----:B------:R-:W-:Y:S08]  /*2d00*/  @P1 BRA `(.L_x_11274) ;  /* 0x0000000000381947 */ /* 0x000ff00003800000 */
        /* <DEDUP_REMOVED lines=14> */
.L_x_11274:
[----:B------:R-:W-:Y:S05]  /*2df0*/  BSYNC.RECONVERGENT B0 ;  /* 0x0000000000007941 */ /* 0x000fea0003800200 */
.L_x_11273:
[----:B------:R1:W-:Y:S01]  /*2e00*/  @P2 STS.128 [R171+0x9000], RZ ;  /* 0x009000ffab002388 */ /* 0x0003e20000000c00 */
[----:B------:R-:W-:Y:S01]  /*2e10*/  BSSY.RECONVERGENT B0, `(.L_x_11275) ;  /* 0x0000013000007945 */ /* 0x000fe20003800200 */
[----:B------:R-:W-:Y:S02]  /*2e20*/  IADD3 R154, PT, PT, R9, R154, RZ ;  /* 0x0000009a099a7210 */ /* 0x000fe40007ffe0ff */
[----:B------:R1:W-:Y:S01]  /*2e30*/  @P2 STS.128 [R171+0xb000], RZ ;  /* 0x00b000ffab002388 */ /* 0x0003e20000000c00 */
[----:B------:R-:W-:Y:S01]  /*2e40*/  LEA R155, R4, R9, 0x1 ;  /* 0x00000009049b7211 */ /* 0x000fe200078e08ff */
        /* <DEDUP_REMOVED lines=15> */
.L_x_11276:
[----:B------:R-:W-:Y:S05]  /*2f40*/  BSYNC.RECONVERGENT B0 ;  /* 0x0000000000007941 */ /* 0x000fea0003800200 */
.L_x_11275:
        /* <DEDUP_REMOVED lines=18> */
.L_x_11278:
[----:B------:R-:W-:Y:S05]  /*3070*/  BSYNC.RECONVERGENT B0 ;  /* 0x0000000000007941 */ /* 0x000fea0003800200 */
.L_x_11277:
[----:B------:R-:W-:Y:S01]  /*3080*/  LDSM.16.M88.4 R88, [R155] ;  /* 0x000000009b58783b */ /* 0x000fe20000000200 */
[----:B-1----:R-:W-:Y:S01]  /*3090*/  IMAD.MOV.U32 R5, RZ, RZ, 0x20 ;  /* 0x00000020ff057424 */ /* 0x002fe200078e00ff */
[----:B------:R-:W-:Y:S01]  /*30a0*/  R2P PR, R10, 0x6 ;  /* 0x000000060a007804 */ /* 0x000fe20000000000 */
[----:B------:R-:W-:Y:S01]  /*30b0*/  IMAD.MOV.U32 R7, RZ, RZ, 0x40 ;  /* 0x00000040ff077424 */ /* 0x000fe200078e00ff */
[----:B------:R-:W1:Y:S01]  /*30c0*/  LDSM.16.M88.4 R60, [R154+0x4000] ;  /* 0x004000009a3c783b */ /* 0x000e620000000200 */
[----:B------:R-:W-:Y:S01]  /*30d0*/  ISETP.NE.AND P6, PT, R24, 0x1, PT ;  /* 0x000000011800780c */ /* 0x000fe20003fc5270 */
[----:B------:R-:W-:Y:S01]  /*30e0*/  BSSY.RECONVERGENT B1, `(.L_x_11279) ;  /* 0x00000f2000017945 */ /* 0x000fe20003800200 */
[----:B------:R-:W-:Y:S01]  /*30f0*/  SEL R5, R5, 0xffffffe0, !P1 ;  /* 0xffffffe005057807 */ /* 0x000fe20004800000 */
[----:B------:R-:W5:Y:S01]  /*3100*/  LDSM.16.M88.4 R52, [R154+0x4800] ;  /* 0x004800009a34783b */ /* 0x000f620000000200 */
[----:B------:R-:W-:Y:S02]  /*3110*/  SEL R7, R7, 0xffffffc0, !P2 ;  /* 0xffffffc007077807 */ /* 0x000fe40005000000 */
[C---:B------:R-:W-:Y:S01]  /*3120*/  IADD3 R149, PT, PT, R154.reuse, R5, RZ ;  /* 0x000000059a957210 */ /* 0x040fe20007ffe0ff */
[----:B------:R-:W2:Y:S01]  /*3130*/  LDSM.16.M88.4 R44, [R154+0x5000] ;  /* 0x005000009a2c783b */ /* 0x000ea20000000200 */
[C---:B------:R-:W-:Y:S01]  /*3140*/  IMAD.IADD R153, R155.reuse, 0x1, R5 ;  /* 0x000000019b997824 */ /* 0x040fe200078e0205 */
[----:B------:R-:W-:Y:S01]  /*3150*/  IADD3 R148, PT, PT, R154, R7, RZ ;  /* 0x000000079a947210 */ /* 0x000fe20007ffe0ff */
[----:B------:R-:W-:Y:S01]  /*3160*/  IMAD.IADD R152, R155, 0x1, R7 ;  /* 0x000000019b987824 */ /* 0x000fe200078e0207 */
[----:B------:R-:W3:Y:S02]  /*3170*/  LDSM.16.M88.4 R20, [R154+0x5800] ;  /* 0x005800009a14783b */ /* 0x000ee40000000200 */
[C---:B------:R-:W-:Y:S01]  /*3180*/  IADD3 R147, PT, PT, R5.reuse, R148, RZ ;  /* 0x0000009405937210 */ /* 0x040fe20007ffe0ff */
[----:B------:R-:W-:Y:S01]  /*3190*/  IMAD.IADD R151, R5, 0x1, R152 ;  /* 0x0000000105977824 */ /* 0x000fe200078e0298 */
[----:B----4-:R-:W-:Y:S04]  /*31a0*/  LDSM.16.M88.4 R16, [R153] ;  /* 0x000000009910783b */ /* 0x010fe80000000200 */
[----:B------:R-:W4:Y:S04]  /*31b0*/  LDSM.16.M88.4 R68, [R149+0x4000] ;  /* 0x004000009544783b */ /* 0x000f280000000200 */
[----:B------:R-:W4:Y:S04]  /*31c0*/  LDSM.16.M88.4 R32, [R149+0x4800] ;  /* 0x004800009520783b */ /* 0x000f280000000200 */
[----:B------:R-:W4:Y:S04]  /*31d0*/  LDSM.16.M88.4 R12, [R149+0x5000] ;  /* 0x00500000950c783b */ /* 0x000f280000000200 */
[----:B------:R-:W-:Y:S04]  /*31e0*/  LDSM.16.M88.4 R36, [R152] ;  /* 0x000000009824783b */ /* 0x000fe80000000200 */
[----:B------:R-:W-:Y:S01]  /*31f0*/  LDSM.16.M88.4 R96, [R148+0x4000] ;  /* 0x004000009460783b */ /* 0x000fe20000000200 */
[C---:B-1----:R-:W-:Y:S03]  /*3200*/  HMMA.16816.F32.BF16 R64, R88.reuse, R60, RZ ;  /* 0x0000003c5840723c */ /* 0x042fe600000418ff */
[----:B------:R-:W-:Y:S04]  /*3210*/  LDSM.16.M88.4 R92, [R148+0x4800] ;  /* 0x00480000945c783b */ /* 0x000fe80000000200 */
[----:B------:R-:W-:Y:S01]  /*3220*/  LDSM.16.M88.4 R72, [R148+0x5000] ;  /* 0x005000009448783b */ /* 0x000fe20000000200 */
[C---:B-----5:R-:W-:Y:S03]  /*3230*/  HMMA.16816.F32.BF16 R56, R88.reuse, R52, RZ ;  /* 0x000000345838723c */ /* 0x060fe600000418ff */
[----:B------:R-:W-:Y:S04]  /*3240*/  LDSM.16.M88.4 R84, [R147+0x4000] ;  /* 0x004000009354783b */ /* 0x000fe80000000200 */
[----:B------:R-:W-:Y:S01]  /*3250*/  LDSM.16.M88.4 R80, [R147+0x4800] ;  /* 0x004800009350783b */ /* 0x000fe20000000200 */
[C---:B--2---:R-:W-:Y:S03]  /*3260*/  HMMA.16816.F32.BF16 R48, R88.reuse, R44, RZ ;  /* 0x0000002c5830723c */ /* 0x044fe600000418ff */
[----:B------:R-:W-:Y:S04]  /*3270*/  LDSM.16.M88.4 R76, [R154+0x6000] ;  /* 0x006000009a4c783b */ /* 0x000fe80000000200 */
[----:B------:R-:W0:Y:S01]  /*3280*/  LDGDEPBAR ;  /* 0x00000000000079af */ /* 0x000e220000000000 */
[C---:B------:R-:W-:Y:S08]  /*3290*/  HMMA.16816.F32.BF16 R60, R88.reuse, R62, RZ ;  /* 0x0000003e583c723c */ /* 0x040ff000000418ff */
[C---:B------:R-:W-:Y:S08]  /*32a0*/  HMMA.16816.F32.BF16 R52, R88.reuse, R54, RZ ;  /* 0x000000365834723c */ /* 0x040ff000000418ff */
[C---:B------:R-:W-:Y:S08]  /*32b0*/  HMMA.16816.F32.BF16 R44, R88.reuse, R46, RZ ;  /* 0x0000002e582c723c */ /* 0x040ff000000418ff */
[C---:B---3--:R-:W-:Y:S08]  /*32c0*/  HMMA.16816.F32.BF16 R40, R88.reuse, R20, RZ ;  /* 0x000000145828723c */ /* 0x048ff000000418ff */
[----:B------:R-:W-:Y:S01]  /*32d0*/  HMMA.16816.F32.BF16 R88, R88, R22, RZ ;  /* 0x000000165858723c */ /* 0x000fe200000418ff */
[----:B------:R-:W1:Y:S07]  /*32e0*/  LDSM.16.M88.4 R20, [R149+0x5800] ;  /* 0x005800009514783b */ /* 0x000e6e0000000200 */
        /* <DEDUP_REMOVED lines=64> */
[C---:B------:R-:W-:Y:S08]  /*36f0*/  HMMA.16816.F32.BF16 R64, R84.reuse, R80, R64 ;  /* 0x000000505440723c */ /* 0x040ff00000041840 */
[C---:B------:R-:W-:Y:S08]  /*3700*/  HMMA.16816.F32.BF16 R60, R84.reuse, R82, R60 ;  /* 0x00000052543c723c */ /* 0x040ff0000004183c */
[C---:B------:R-:W-:Y:S08]  /*3710*/  HMMA.16816.F32.BF16 R56, R84.reuse, R76, R56 ;  /* 0x0000004c5438723c */ /* 0x040ff00000041838 */
[C---:B------:R-:W-:Y:S08]  /*3720*/  HMMA.16816.F32.BF16 R52, R84.reuse, R78, R52 ;  /* 0x0000004e5434723c */ /* 0x040ff00000041834 */
[C---:B-----5:R-:W-:Y:S08]  /*3730*/  HMMA.16816.F32.BF16 R48, R84.reuse, R72, R48 ;  /* 0x000000485430723c */ /* 0x060ff00000041830 */
[C---:B------:R-:W-:Y:S08]  /*3740*/  HMMA.16816.F32.BF16 R44, R84.reuse, R74, R44 ;  /* 0x0000004a542c723c */ /* 0x040ff0000004182c */
[C---:B--2---:R-:W-:Y:S08]  /*3750*/  HMMA.16816.F32.BF16 R40, R84.reuse, R68, R40 ;  /* 0x000000445428723c */ /* 0x044ff00000041828 */
[----:B------:R-:W-:Y:S08]  /*3760*/  HMMA.16816.F32.BF16 R88, R84, R70, R88 ;  /* 0x000000465458723c */ /* 0x000ff00000041858 */
[C---:B------:R-:W-:Y:S08]  /*3770*/  HMMA.16816.F32.BF16 R64, R36.reuse, R32, R64 ;  /* 0x000000202440723c */ /* 0x040ff00000041840 */
[C---:B------:R-:W-:Y:S08]  /*3780*/  HMMA.16816.F32.BF16 R60, R36.reuse, R34, R60 ;  /* 0x00000022243c723c */ /* 0x040ff0000004183c */
[C---:B-1----:R-:W-:Y:S08]  /*3790*/  HMMA.16816.F32.BF16 R56, R36.reuse, R20, R56 ;  /* 0x000000142438723c */ /* 0x042ff00000041838 */
        /* <DEDUP_REMOVED lines=20> */
.L_x_11282:
        /* <DEDUP_REMOVED lines=25> */
[----:B------:R-:W-:Y:S02]  /*3a70*/  ISETP.GE.AND P2, PT, R4, RZ, PT ;  /* 0x000000ff0400720c */ /* 0x000fe40003f46270 */
[----:B------:R-:W-:-:S07]  /*3a80*/  LOP3.LUT R4, RZ, R18, RZ, 0x33, !PT ;  /* 0x00000012ff047212 */ /* 0x000fce00078e33ff */
        /* <DEDUP_REMOVED lines=33> */
.L_x_11283:
[----:B------:R-:W-:Y:S05]  /*3ca0*/  BSYNC.RECONVERGENT B0 ;  /* 0x0000000000007941 */ /* 0x000fea0003800200 */
.L_x_11281:
        /* <DEDUP_REMOVED lines=53> */
.L_x_11280:
[----:B------:R-:W-:Y:S05]  /*4000*/  BSYNC.RECONVERGENT B1 ;  /* 0x0000000000017941 */ /* 0x000fea0003800200 */
.L_x_11279:
[----:B------:R-:W2:Y:S01]  /*4010*/  LD.E R117, desc[UR4][R2.64+0xdc] ;  /* 0x0000dc0402757980 */ /* 0x000ea2000c101900 */
[----:B------:R-:W-:Y:S01]  /*4020*/  SHF.R.U32.HI R30, RZ, 0x2, R10 ;  /* 0x00000002ff1e7819 */ /* 0x000fe2000001160a */
[----:B------:R-:W-:-:S03]  /*4030*/  IMAD.SHL.U32 R100, R10, 0x2, RZ ;  /* 0x000000020a647824 */ /* 0x000fc600078e00ff */
[----:B------:R-:W-:Y:S02]  /*4040*/  LOP3.LUT R30, R30, 0x7, RZ, 0xc0, !PT ;  /* 0x000000071e1e7812 */ /* 0x000fe400078ec0ff */
[----:B------:R-:W-:Y:S02]  /*4050*/  LOP3.LUT R100, R100, 0x6, RZ, 0xc0, !PT ;  /* 0x0000000664647812 */ /* 0x000fe400078ec0ff */
[----:B-1----:R-:W-:-:S03]  /*4060*/  LOP3.LUT R15, R30, 0x1f0, R25, 0xf8, !PT ;  /* 0x000001f01e0f7812 */ /* 0x002fc600078ef819 */
[----:B------:R-:W-:Y:S01]  /*4070*/  IMAD.IADD R13, R169, 0x1, R100 ;  /* 0x00000001a90d7824 */ /* 0x000fe200078e0264 */
[----:B------:R-:W-:-:S03]  /*4080*/  IADD3 R15, PT, PT, -R27, R15, R172 ;  /* 0x0000000f1b0f7210 */ /* 0x000fc60007ffe1ac */
[----:B------:R-:W-:Y:S02]  /*4090*/  VIADD R35, R13, 0x10 ;  /* 0x000000100d237836 */ /* 0x000fe40000000000 */
[----:B------:R-:W-:Y:S02]  /*40a0*/  IMAD.IADD R10, R15, 0x1, R26 ;  /* 0x000000010f0a7824 */ /* 0x000fe400078e021a */
[----:B------:R-:W-:Y:S02]  /*40b0*/  VIADD R39, R13, 0x1 ;  /* 0x000000010d277836 */ /* 0x000fe40000000000 */
[C---:B------:R-:W-:Y:S02]  /*40c0*/  IMAD.IADD R15, R10.reuse, 0x1, -R35 ;  /* 0x000000010a0f7824 */ /* 0x040fe400078e0a23 */
[----:B------:R-:W-:-:S03]  /*40d0*/  IMAD.IADD R4, R10, 0x1, -R39 ;  /* 0x000000010a047824 */ /* 0x000fc600078e0a27 */
[----:B------:R-:W-:Y:S01]  /*40e0*/  IABS R15, R15 ;  /* 0x0000000f000f7213 */ /* 0x000fe20000000000 */
[----:B------:R-:W-:Y:S01]  /*40f0*/  VIADD R19, R13, 0x8 ;  /* 0x000000080d137836 */ /* 0x000fe20000000000 */
[----:B------:R-:W-:Y:S02]  /*4100*/  IABS R4, R4 ;  /* 0x0000000400047213 */ /* 0x000fe40000000000 */
[----:B------:R-:W-:Y:S02]  /*4110*/  I2FP.F32.S32 R15, R15 ;  /* 0x0000000f000f7245 */ /* 0x000fe40000201400 */
[----:B------:R-:W-:Y:S01]  /*4120*/  I2FP.F32.S32 R4, R4 ;  /* 0x0000000400047245 */ /* 0x000fe20000201400 */
[----:B------:R-:W-:Y:S01]  /*4130*/  IMAD.IADD R17, R10, 0x1, -R19 ;  /* 0x000000010a117824 */ /* 0x000fe200078e0a13 */
[----:B------:R-:W-:Y:S01]  /*4140*/  ISETP.GE.AND P1, PT, R19, R26, PT ;  /* 0x0000001a1300720c */ /* 0x000fe20003f26270 */
[----:B------:R-:W-:Y:S01]  /*4150*/  FFMA.FTZ R56, -R0, R15, R56 ;  /* 0x0000000f00387223 */ /* 0x000fe20000010138 */
[----:B------:R-:W-:-:S02]  /*4160*/  VIADD R15, R13, 0x21 ;  /* 0x000000210d0f7836 */ /* 0x000fc40000000000 */
[C---:B------:R-:W-:Y:S02]  /*4170*/  VIADD R37, R13.reuse, 0x9 ;  /* 0x000000090d257836 */ /* 0x040fe40000000000 */
[----:B------:R-:W-:Y:S02]  /*4180*/  VIADD R19, R13, 0x19 ;  /* 0x000000190d137836 */ /* 0x000fe40000000000 */
[----:B------:R-:W-:Y:S01]  /*4190*/  FFMA.FTZ R65, -R0, R4, R65 ;  /* 0x0000000400417223 */ /* 0x000fe20000010141 */
[C---:B------:R-:W-:Y:S02]  /*41a0*/  IMAD.IADD R4, R10.reuse, 0x1, -R15 ;  /* 0x000000010a047824 */ /* 0x040fe400078e0a0f */
[C---:B------:R-:W-:Y:S02]  /*41b0*/  IMAD.IADD R14, R10.reuse, 0x1, -R37 ;  /* 0x000000010a0e7824 */ /* 0x040fe400078e0a25 */
[----:B------:R-:W-:Y:S01]  /*41c0*/  IMAD.IADD R8, R10, 0x1, -R19 ;  /* 0x000000010a087824 */ /* 0x000fe200078e0a13 */
[----:B------:R-:W-:-:S02]  /*41d0*/  IABS R4, R4 ;  /* 0x0000000400047213 */ /* 0x000fc40000000000 */
[----:B------:R-:W-:Y:S02]  /*41e0*/  IABS R14, R14 ;  /* 0x0000000e000e7213 */ /* 0x000fe40000000000 */
[----:B------:R-:W-:Y:S02]  /*41f0*/  IABS R8, R8 ;  /* 0x0000000800087213 */ /* 0x000fe40000000000 */
[----:B------:R-:W-:Y:S02]  /*4200*/  I2FP.F32.S32 R4, R4 ;  /* 0x0000000400047245 */ /* 0x000fe40000201400 */
[----:B------:R-:W-:Y:S02]  /*4210*/  I2FP.F32.S32 R14, R14 ;  /* 0x0000000e000e7245 */ /* 0x000fe40000201400 */
[----:B------:R-:W-:Y:S01]  /*4220*/  I2FP.F32.S32 R8, R8 ;  /* 0x0000000800087245 */ /* 0x000fe20000201400 */
[----:B------:R-:W-:Y:S02]  /*4230*/  VIADD R12, R10, 0x8 ;  /* 0x000000080a0c7836 */ /* 0x000fe40000000000 */
[C---:B------:R-:W-:Y:S01]  /*4240*/  FFMA.FTZ R125, -R0.reuse, R4, R49 ;  /* 0x00000004007d7223 */ /* 0x040fe20000010131 */
[C---:B------:R-:W-:Y:S01]  /*4250*/  FFMA.FTZ R14, -R0.reuse, R14, R61 ;  /* 0x0000000e000e7223 */ /* 0x040fe2000001013d */
[----:B------:R-:W-:Y:S01]  /*4260*/  ISETP.GE.AND P2, PT, R39, R26, PT ;  /* 0x0000001a2700720c */ /* 0x000fe20003f46270 */
[----:B------:R-:W-:Y:S01]  /*4270*/  FFMA.FTZ R21, -R0, R8, R53 ;  /* 0x0000000800157223 */ /* 0x000fe20000010135 */
[----:B------:R-:W-:-:S02]  /*4280*/  IMAD.IADD R4, R10, 0x1, -R13 ;  /* 0x000000010a047824 */ /* 0x000fc400078e0a0d */
[----:B------:R-:W-:Y:S02]  /*4290*/  VIADD R61, R13, 0x11 ;  /* 0x000000110d3d7836 */ /* 0x000fe40000000000 */
[C---:B------:R-:W-:Y:S02]  /*42a0*/  IMAD.IADD R8, R12.reuse, 0x1, -R13 ;  /* 0x000000010c087824 */ /* 0x040fe400078e0a0d */
[----:B------:R-:W-:Y:S01]  /*42b0*/  IMAD.IADD R39, R12, 0x1, -R39 ;  /* 0x000000010c277824 */ /* 0x000fe200078e0a27 */
[----:B------:R-:W-:Y:S01]  /*42c0*/  ISETP.GE.AND P0, PT, R37, R26, PT ;  /* 0x0000001a2500720c */ /* 0x000fe20003f06270 */
[----:B------:R-:W-:Y:S01]  /*42d0*/  IMAD.IADD R31, R10, 0x1, -R61 ;  /* 0x000000010a1f7824 */ /* 0x000fe200078e0a3d */
[----:B------:R-:W-:Y:S01]  /*42e0*/  IABS R4, R4 ;  /* 0x0000000400047213 */ /* 0x000fe20000000000 */
[----:B------:R-:W-:Y:S01]  /*42f0*/  IMAD.IADD R37, R12, 0x1, -R37 ;  /* 0x000000010c257824 */ /* 0x000fe200078e0a25 */
[----:B------:R-:W-:Y:S02]  /*4300*/  IABS R8, R8 ;  /* 0x0000000800087213 */ /* 0x000fe40000000000 */
[----:B------:R-:W-:-:S02]  /*4310*/  IABS R39, R39 ;  /* 0x0000002700277213 */ /* 0x000fc40000000000 */
[----:B------:R-:W-:Y:S02]  /*4320*/  IABS R17, R17 ;  /* 0x0000001100117213 */ /* 0x000fe40000000000 */
[----:B------:R-:W-:Y:S01]  /*4330*/  ISETP.GE.AND P5, PT, R35, R26, PT ;  /* 0x0000001a2300720c */ /* 0x000fe20003fa6270 */
[----:B------:R-:W-:Y:S01]  /*4340*/  IMAD.IADD R35, R12, 0x1, -R35 ;  /* 0x000000010c237824 */ /* 0x000fe200078e0a23 */
[----:B------:R-:W-:Y:S02]  /*4350*/  I2FP.F32.S32 R49, R4 ;  /* 0x0000000400317245 */ /* 0x000fe40000201400 */
        /* <DEDUP_REMOVED lines=8> */
[----:B------:R-:W-:Y:S01]  /*43e0*/  IABS R35, R35 ;  /* 0x0000002300237213 */ /* 0x000fe20000000000 */
[C---:B------:R-:W-:Y:S01]  /*43f0*/  FFMA.FTZ R39, -R0.reuse, R4, R67 ;  /* 0x0000000400277223 */ /* 0x040fe20000010143 */
[----:B------:R-:W-:Y:S01]  /*4400*/  I2FP.F32.S32 R8, R37 ;  /* 0x0000002500087245 */ /* 0x000fe20000201400 */
[C---:B------:R-:W-:Y:S01]  /*4410*/  VIADD R33, R13.reuse, 0x18 ;  /* 0x000000180d217836 */ /* 0x040fe20000000000 */
[C---:B------:R-:W-:Y:S01]  /*4420*/  ISETP.GE.AND P3, PT, R13.reuse, R26, PT ;  /* 0x0000001a0d00720c */ /* 0x040fe20003f66270 */
[C---:B------:R-:W-:Y:S01]  /*4430*/  FFMA.FTZ R60, -R0.reuse, R17, R60 ;  /* 0x00000011003c7223 */ /* 0x040fe2000001013c */
[----:B------:R-:W-:Y:S01]  /*4440*/  VIADD R17, R13, 0x20 ;  /* 0x000000200d117836 */ /* 0x000fe20000000000 */
[----:B------:R-:W-:Y:S01]  /*4450*/  I2FP.F32.S32 R37, R35 ;  /* 0x0000002300257245 */ /* 0x000fe20000201400 */
[C---:B------:R-:W-:Y:S01]  /*4460*/  FFMA.FTZ R31, -R0.reuse, R31, R57 ;  /* 0x0000001f001f7223 */ /* 0x040fe20000010139 */
[C---:B------:R-:W-:Y:S01]  /*4470*/  FFMA.FTZ R62, -R0.reuse, R49, R62 ;  /* 0x00000031003e7223 */ /* 0x040fe2000001013e */
[----:B------:R-:W-:Y:S01]  /*4480*/  FFMA.FTZ R35, -R0, R8, R63 ;  /* 0x0000000800237223 */ /* 0x000fe2000001013f */
[----:B------:R-:W-:Y:S01]  /*4490*/  FSEL R8, R64, -INF , !P3 ;  /* 0xff80000040087808 */ /* 0x000fe20005800000 */
[----:B------:R-:W-:Y:S01]  /*44a0*/  IMAD.IADD R23, R10, 0x1, -R33 ;  /* 0x000000010a177824 */ /* 0x000fe200078e0a21 */
[----:B------:R-:W-:-:S02]  /*44b0*/  FSEL R4, R53, -INF , !P3 ;  /* 0xff80000035047808 */ /* 0x000fc40005800000 */
[----:B------:R-:W-:Y:S02]  /*44c0*/  FSEL R57, R65, -INF , !P2 ;  /* 0xff80000041397808 */ /* 0x000fe40005000000 */
[----:B------:R-:W-:Y:S02]  /*44d0*/  FSEL R39, R39, -INF , !P2 ;  /* 0xff80000027277808 */ /* 0x000fe40005000000 */
[----:B------:R-:W-:Y:S01]  /*44e0*/  FSEL R49, R14, -INF , !P0 ;  /* 0xff8000000e317808 */ /* 0x000fe20004000000 */
[----:B------:R-:W-:Y:S01]  /*44f0*/  IMAD.IADD R14, R12, 0x1, -R19 ;  /* 0x000000010c0e7824 */ /* 0x000fe200078e0a13 */
[-C--:B------:R-:W-:Y:S01]  /*4500*/  ISETP.GE.AND P4, PT, R61, R26.reuse, PT ;  /* 0x0000001a3d00720c */ /* 0x080fe20003f86270 */
[----:B------:R-:W-:Y:S01]  /*4510*/  IMAD.IADD R69, R10, 0x1, -R17 ;  /* 0x000000010a457824 */ /* 0x000fe200078e0a11 */
[-C--:B------:R-:W-:Y:S01]  /*4520*/  ISETP.GE.AND P3, PT, R33, R26.reuse, PT ;  /* 0x0000001a2100720c */ /* 0x080fe20003f66270 */
[C---:B------:R-:W-:Y:S01]  /*4530*/  IMAD.IADD R61, R12.reuse, 0x1, -R61 ;  /* 0x000000010c3d7824 */ /* 0x040fe200078e0a3d */
[----:B------:R-:W-:Y:S01]  /*4540*/  ISETP.GE.AND P2, PT, R19, R26, PT ;  /* 0x0000001a1300720c */ /* 0x000fe20003f46270 */
[----:B------:R-:W-:-:S02]  /*4550*/  IMAD.IADD R33, R12, 0x1, -R33 ;  /* 0x000000010c217824 */ /* 0x000fc400078e0a21 */
[C---:B------:R-:W-:Y:S02]  /*4560*/  IMAD.IADD R19, R12.reuse, 0x1, -R17 ;  /* 0x000000010c137824 */ /* 0x040fe400078e0a11 */
[----:B------:R-:W-:Y:S02]  /*4570*/  IMAD.IADD R16, R12, 0x1, -R15 ;  /* 0x000000010c107824 */ /* 0x000fe400078e0a0f */
[----:B------:R-:W-:Y:S01]  /*4580*/  FFMA.FTZ R58, -R0, R37, R58 ;  /* 0x00000025003a7223 */ /* 0x000fe2000001013a */
[----:B------:R-:W-:Y:S02]  /*4590*/  FSEL R53, R60, -INF , !P1 ;  /* 0xff8000003c357808 */ /* 0x000fe40004800000 */
[----:B------:R-:W-:Y:S02]  /*45a0*/  FSEL R37, R62, -INF , !P1 ;  /* 0xff8000003e257808 */ /* 0x000fe40004800000 */
[----:B------:R-:W-:Y:S02]  /*45b0*/  FSEL R35, R35, -INF , !P0 ;  /* 0xff80000023237808 */ /* 0x000fe40004000000 */
[----:B------:R-:W-:-:S02]  /*45c0*/  ISETP.GE.AND P1, PT, R17, R26, PT ;  /* 0x0000001a1100720c */ /* 0x000fc40003f26270 */
[----:B------:R-:W-:Y:S02]  /*45d0*/  ISETP.GE.AND P0, PT, R15, R26, PT ;  /* 0x0000001a0f00720c */ /* 0x000fe40003f06270 */
[----:B------:R-:W-:Y:S02]  /*45e0*/  IABS R23, R23 ;  /* 0x0000001700177213 */ /* 0x000fe40000000000 */
[----:B------:R-:W-:Y:S02]  /*45f0*/  IABS R69, R69 ;  /* 0x0000004500457213 */ /* 0x000fe40000000000 */
        /* <DEDUP_REMOVED lines=9> */
[----:B------:R-:W-:Y:S02]  /*4690*/  I2FP.F32.S32 R14, R14 ;  /* 0x0000000e000e7245 */ /* 0x000fe40000201400 */
[----:B------:R-:W-:Y:S02]  /*46a0*/  I2FP.F32.S32 R19, R19 ;  /* 0x0000001300137245 */ /* 0x000fe40000201400 */
[----:B------:R-:W-:Y:S01]  /*46b0*/  I2FP.F32.S32 R16, R16 ;  /* 0x0000001000107245 */ /* 0x000fe20000201400 */
[C---:B------:R-:W-:Y:S01]  /*46c0*/  FFMA.FTZ R23, -R0.reuse, R23, R52 ;  /* 0x0000001700177223 */ /* 0x040fe20000010134 */
[C---:B------:R-:W-:Y:S01]  /*46d0*/  FFMA.FTZ R48, -R0.reuse, R69, R48 ;  /* 0x0000004500307223 */ /* 0x040fe20000010130 */
[C---:B------:R-:W-:Y:S01]  /*46e0*/  FFMA.FTZ R17, -R0.reuse, R17, R59 ;  /* 0x0000001100117223 */ /* 0x040fe2000001013b */
[C---:B------:R-:W-:Y:S01]  /*46f0*/  FFMA.FTZ R15, -R0.reuse, R15, R54 ;  /* 0x0000000f000f7223 */ /* 0x040fe20000010136 */
[C---:B------:R-:W-:Y:S01]  /*4700*/  FFMA.FTZ R14, -R0.reuse, R14, R55 ;  /* 0x0000000e000e7223 */ /* 0x040fe20000010137 */
[C---:B------:R-:W-:Y:S01]  /*4710*/  FFMA.FTZ R50, -R0.reuse, R19, R50 ;  /* 0x0000001300327223 */ /* 0x040fe20000010132 */
[----:B------:R-:W-:Y:S01]  /*4720*/  FFMA.FTZ R123, -R0, R16, R51 ;  /* 0x00000010007b7223 */ /* 0x000fe20000010133 */
[----:B------:R-:W-:-:S02]  /*4730*/  VIADD R63, R13, 0x28 ;  /* 0x000000280d3f7836 */ /* 0x000fc40000000000 */
[C---:B------:R-:W-:Y:S02]  /*4740*/  VIADD R61, R13.reuse, 0x29 ;  /* 0x000000290d3d7836 */ /* 0x040fe40000000000 */
[C---:B------:R-:W-:Y:S02]  /*4750*/  VIADD R59, R13.reuse, 0x30 ;  /* 0x000000300d3b7836 */ /* 0x040fe40000000000 */
[C---:B------:R-:W-:Y:S02]  /*4760*/  VIADD R55, R13.reuse, 0x31 ;  /* 0x000000310d377836 */ /* 0x040fe40000000000 */
[C---:B------:R-:W-:Y:S01]  /*4770*/  VIADD R51, R13.reuse, 0x38 ;  /* 0x000000380d337836 */ /* 0x040fe20000000000 */
[----:B------:R-:W-:Y:S01]  /*4780*/  FSEL R33, R56, -INF , !P5 ;  /* 0xff80000038217808 */ /* 0x000fe20006800000 */
[----:B------:R-:W-:Y:S01]  /*4790*/  VIADD R65, R13, 0x39 ;  /* 0x000000390d417836 */ /* 0x000fe20000000000 */
[----:B------:R-:W-:Y:S01]  /*47a0*/  FSEL R19, R58, -INF , !P5 ;  /* 0xff8000003a137808 */ /* 0x000fe20006800000 */
[C---:B------:R-:W-:Y:S01]  /*47b0*/  IMAD.IADD R22, R10.reuse, 0x1, -R63 ;  /* 0x000000010a167824 */ /* 0x040fe200078e0a3f */
        /* <DEDUP_REMOVED lines=8> */
[----:B------:R-:W-:Y:S01]  /*4840*/  FSEL R13, R14, -INF , !P2 ;  /* 0xff8000000e0d7808 */ /* 0x000fe20005000000 */
[----:B------:R-:W-:Y:S01]  /*4850*/  IMAD.IADD R14, R10, 0x1, -R51 ;  /* 0x000000010a0e7824 */ /* 0x000fe200078e0a33 */
[----:B------:R-:W-:Y:S02]  /*4860*/  FSEL R133, R48, -INF , !P1 ;  /* 0xff80000030857808 */ /* 0x000fe40004800000 */
[----:B------:R-:W-:Y:S02]  /*4870*/  FSEL R127, R50, -INF , !P1 ;  /* 0xff800000327f7808 */ /* 0x000fe40004800000 */
        /* <DEDUP_REMOVED lines=8> */
[----:B------:R-:W-:Y:S01]  /*4900*/  ISETP.GE.AND P1, PT, R51, R26, PT ;  /* 0x0000001a3300720c */ /* 0x000fe20003f26270 */
[----:B------:R-:W-:-:S02]  /*4910*/  IMAD.IADD R51, R12, 0x1, -R51 ;  /* 0x000000010c337824 */ /* 0x000fc400078e0a33 */
[--C-:B------:R-:W-:Y:S01]  /*4920*/  IMAD.IADD R12, R12, 0x1, -R65.reuse ;  /* 0x000000010c0c7824 */ /* 0x100fe200078e0a41 */
[----:B------:R-:W-:Y:S01]  /*4930*/  IABS R18, R18 ;  /* 0x0000001200127213 */ /* 0x000fe20000000000 */
[----:B------:R-:W-:Y:S01]  /*4940*/  IMAD.IADD R10, R10, 0x1, -R65 ;  /* 0x000000010a0a7824 */ /* 0x000fe200078e0a41 */
[----:B------:R-:W-:Y:S02]  /*4950*/  FSEL R125, R125, -INF , !P0 ;  /* 0xff8000007d7d7808 */ /* 0x000fe40004000000 */
[----:B------:R-:W-:Y:S02]  /*4960*/  IABS R12, R12 ;  /* 0x0000000c000c7213 */ /* 0x000fe40000000000 */
[----:B------:R-:W-:Y:S02]  /*4970*/  FSEL R123, R123, -INF , !P0 ;  /* 0xff8000007b7b7808 */ /* 0x000fe40004000000 */
[----:B------:R-:W-:Y:S02]  /*4980*/  ISETP.GE.AND P0, PT, R65, R26, PT ;  /* 0x0000001a4100720c */ /* 0x000fe40003f06270 */
[----:B------:R-:W-:-:S02]  /*4990*/  IABS R22, R22 ;  /* 0x0000001600167213 */ /* 0x000fc40000000000 */
[----:B------:R-:W-:Y:S02]  /*49a0*/  I2FP.F32.S32 R65, R18 ;  /* 0x0000001200417245 */ /* 0x000fe40000201400 */
[----:B------:R-:W-:Y:S02]  /*49b0*/  I2FP.F32.S32 R18, R12 ;  /* 0x0000000c00127245 */ /* 0x000fe40000201400 */
[----:B------:R-:W-:Y:S02]  /*49c0*/  IABS R20, R20 ;  /* 0x0000001400147213 */ /* 0x000fe40000000000 */
[----:B------:R-:W-:Y:S02]  /*49d0*/  FMNMX3.FTZ R12, R8, R57, R53, !PT ;  /* 0x00000039080c7276 */ /* 0x000fe40007810035 */
[----:B------:R-:W-:Y:S02]  /*49e0*/  I2FP.F32.S32 R67, R22 ;  /* 0x0000001600437245 */ /* 0x000fe40000201400 */
[----:B------:R-:W-:-:S02]  /*49f0*/  I2FP.F32.S32 R20, R20 ;  /* 0x0000001400147245 */ /* 0x000fc40000201400 */
[----:B------:R-:W-:Y:S01]  /*4a00*/  FMNMX3.FTZ R12, R12, R49, R33, !PT ;  /* 0x000000310c0c7276 */ /* 0x000fe20007810021 */
[C---:B------:R-:W-:Y:S01]  /*4a10*/  FFMA.FTZ R44, -R0.reuse, R67, R44 ;  /* 0x00000043002c7223 */ /* 0x040fe2000001012c */
[----:B------:R-:W-:Y:S02]  /*4a20*/  IABS R16, R16 ;  /* 0x0000001000107213 */ /* 0x000fe40000000000 */
[----:B------:R-:W-:Y:S01]  /*4a30*/  IABS R14, R14 ;  /* 0x0000000e000e7213 */ /* 0x000fe20000000000 */
[----:B------:R-:W-:Y:S01]  /*4a40*/  FFMA.FTZ R20, -R0, R20, R45 ;  /* 0x0000001400147223 */ /* 0x000fe2000001012d */
[----:B------:R-:W-:Y:S01]  /*4a50*/  FMNMX3.FTZ R12, R12, R31, R23, !PT ;  /* 0x0000001f0c0c7276 */ /* 0x000fe20007810017 */
[----:B------:R-:W-:Y:S01]  /*4a60*/  FFMA.FTZ R40, -R0, R65, R40 ;  /* 0x0000004100287223 */ /* 0x000fe20000010128 */
[----:B------:R-:W-:Y:S02]  /*4a70*/  IABS R10, R10 ;  /* 0x0000000a000a7213 */ /* 0x000fe40000000000 */
[----:B------:R-:W-:-:S02]  /*4a80*/  IABS R61, R61 ;  /* 0x0000003d003d7213 */ /* 0x000fc40000000000 */
[----:B------:R-:W-:Y:S02]  /*4a90*/  I2FP.F32.S32 R16, R16 ;  /* 0x0000001000107245 */ /* 0x000fe40000201400 */
[----:B------:R-:W-:Y:S01]  /*4aa0*/  I2FP.F32.S32 R45, R14 ;  /* 0x0000000e002d7245 */ /* 0x000fe20000201400 */
[----:B------:R-:W-:Y:S01]  /*4ab0*/  FFMA.FTZ R91, -R0, R18, R91 ;  /* 0x00000012005b7223 */ /* 0x000fe2000001015b */
[----:B------:R-:W-:Y:S02]  /*4ac0*/  IABS R63, R63 ;  /* 0x0000003f003f7213 */ /* 0x000fe40000000000 */
[----:B------:R-:W-:Y:S02]  /*4ad0*/  FSEL R137, R44, -INF , !P5 ;  /* 0xff8000002c897808 */ /* 0x000fe40006800000 */
[----:B------:R-:W-:Y:S01]  /*4ae0*/  FMNMX3.FTZ R12, R12, R21, R133, !PT ;  /* 0x000000150c0c7276 */ /* 0x000fe20007810085 */
[C---:B------:R-:W-:Y:S01]  /*4af0*/  FFMA.FTZ R16, -R0.reuse, R16, R41 ;  /* 0x0000001000107223 */ /* 0x040fe20000010129 */
[----:B------:R-:W-:Y:S01]  /*4b00*/  I2FP.F32.S32 R10, R10 ;  /* 0x0000000a000a7245 */ /* 0x000fe20000201400 */
[----:B------:R-:W-:Y:S01]  /*4b10*/  FFMA.FTZ R45, -R0, R45, R88 ;  /* 0x0000002d002d7223 */ /* 0x000fe20000010158 */
[----:B------:R-:W-:-:S02]  /*4b20*/  I2FP.F32.S32 R14, R61 ;  /* 0x0000003d000e7245 */ /* 0x000fc40000201400 */
[----:B------:R-:W-:Y:S02]  /*4b30*/  IABS R51, R51 ;  /* 0x0000003300337213 */ /* 0x000fe40000000000 */
[----:B------:R-:W-:Y:S02]  /*4b40*/  FMNMX3.FTZ R18, R4, R39, R37, !PT ;  /* 0x0000002704127276 */ /* 0x000fe40007810025 */
[----:B------:R-:W-:Y:S02]  /*4b50*/  I2FP.F32.S32 R63, R63 ;  /* 0x0000003f003f7245 */ /* 0x000fe40000201400 */
[----:B------:R-:W-:Y:S02]  /*4b60*/  IABS R59, R59 ;  /* 0x0000003b003b7213 */ /* 0x000fe40000000000 */
[----:B------:R-:W-:Y:S02]  /*4b70*/  FSEL R135, R20, -INF , !P4 ;  /* 0xff80000014877808 */ /* 0x000fe40006000000 */
[----:B------:R-:W-:-:S02]  /*4b80*/  FSEL R132, R40, -INF , !P3 ;  /* 0xff80000028847808 */ /* 0x000fc40005800000 */
[----:B------:R-:W-:Y:S01]  /*4b90*/  FMNMX3.FTZ R12, R12, R125, R137, !PT ;  /* 0x0000007d0c0c7276 */ /* 0x000fe20007810089 */
[C---:B------:R-:W-:Y:S01]  /*4ba0*/  FFMA.FTZ R10, -R0.reuse, R10, R89 ;  /* 0x0000000a000a7223 */ /* 0x040fe20000010159 */
[----:B------:R-:W-:Y:S01]  /*4bb0*/  IABS R55, R55 ;  /* 0x0000003700377213 */ /* 0x000fe20000000000 */
[----:B------:R-:W-:Y:S01]  /*4bc0*/  FFMA.FTZ R14, -R0, R14, R47 ;  /* 0x0000000e000e7223 */ /* 0x000fe2000001012f */
[----:B------:R-:W-:Y:S02]  /*4bd0*/  I2FP.F32.S32 R41, R51 ;  /* 0x0000003300297245 */ /* 0x000fe40000201400 */
[----:B------:R-:W-:Y:S01]  /*4be0*/  FMNMX3.FTZ R18, R18, R35, R19, !PT ;  /* 0x0000002312127276 */ /* 0x000fe20007810013 */
[----:B------:R-:W-:Y:S01]  /*4bf0*/  FFMA.FTZ R46, -R0, R63, R46 ;  /* 0x0000003f002e7223 */ /* 0x000fe2000001012e */
[----:B------:R-:W-:Y:S02]  /*4c00*/  I2FP.F32.S32 R47, R59 ;  /* 0x0000003b002f7245 */ /* 0x000fe40000201400 */
[----:B------:R-:W-:-:S02]  /*4c10*/  FSEL R121, R16, -INF , !P2 ;  /* 0xff80000010797808 */ /* 0x000fc40005000000 */
[----:B------:R-:W-:Y:S02]  /*4c20*/  FSEL R130, R45, -INF , !P1 ;  /* 0xff8000002d827808 */ /* 0x000fe40004800000 */
[----:B------:R-:W-:Y:S01]  /*4c30*/  FMNMX3.FTZ R12, R12, R135, R132, !PT ;  /* 0x000000870c0c7276 */ /* 0x000fe20007810084 */
[----:B------:R-:W-:Y:S01]  /*4c40*/  FFMA.FTZ R90, -R0, R41, R90 ;  /* 0x00000029005a7223 */ /* 0x000fe2000001015a */
[----:B------:R-:W-:Y:S02]  /*4c50*/  I2FP.F32.S32 R22, R55 ;  /* 0x0000003700167245 */ /* 0x000fe40000201400 */
[----:B------:R-:W-:Y:S01]  /*4c60*/  FMNMX3.FTZ R18, R18, R17, R15, !PT ;  /* 0x0000001112127276 */ /* 0x000fe2000781000f */
[----:B------:R-:W-:Y:S01]  /*4c70*/  FFMA.FTZ R42, -R0, R47, R42 ;  /* 0x0000002f002a7223 */ /* 0x000fe2000001012a */
[----:B------:R-:W-:Y:S02]  /*4c80*/  FSEL R128, R10, -INF , !P0 ;  /* 0xff8000000a807808 */ /* 0x000fe40004000000 */
[----:B------:R-:W-:Y:S01]  /*4c90*/  FMNMX3.FTZ R41, R12, R121, R130, !PT ;  /* 0x000000790c297276 */ /* 0x000fe20007810082 */
[----:B------:R-:W-:Y:S01]  /*4ca0*/  FFMA.FTZ R43, -R0, R22, R43 ;  /* 0x00000016002b7223 */ /* 0x000fe2000001012b */
[----:B------:R-:W-:-:S02]  /*4cb0*/  FSEL R131, R46, -INF , !P5 ;  /* 0xff8000002e837808 */ /* 0x000fc40006800000 */
[----:B------:R-:W-:Y:S02]  /*4cc0*/  FMNMX3.FTZ R18, R18, R13, R127, !PT ;  /* 0x0000000d12127276 */ /* 0x000fe4000781007f */
[----:B------:R-:W-:Y:S02]  /*4cd0*/  FSEL R129, R14, -INF , !P4 ;  /* 0xff8000000e817808 */ /* 0x000fe40006000000 */
[----:B------:R-:W-:Y:S02]  /*4ce0*/  FMNMX.FTZ R14, R128, R41, !PT ;  /* 0x00000029800e7209 */ /* 0x000fe40007810000 */
[----:B------:R-:W-:Y:S02]  /*4cf0*/  FSEL R124, R42, -INF , !P3 ;  /* 0xff8000002a7c7808 */ /* 0x000fe40005800000 */
[----:B------:R-:W-:Y:S02]  /*4d00*/  FMNMX3.FTZ R18, R18, R123, R131, !PT ;  /* 0x0000007b12127276 */ /* 0x000fe40007810083 */
[----:B------:R-:W-:-:S02]  /*4d10*/  FSEL R119, R43, -INF , !P2 ;  /* 0xff8000002b777808 */ /* 0x000fc40005000000 */
[----:B------:R-:W1:Y:S01]  /*4d20*/  SHFL.BFLY PT, R43, R14, 0x2, 0x1f ;  /* 0x0c401f000e2b7f89 */ /* 0x000e6200000e0000 */
[----:B------:R-:W-:Y:S02]  /*4d30*/  FSEL R122, R90, -INF , !P1 ;  /* 0xff8000005a7a7808 */ /* 0x000fe40004800000 */
[----:B------:R-:W-:Y:S02]  /*4d40*/  FMNMX3.FTZ R18, R18, R129, R124, !PT ;  /* 0x0000008112127276 */ /* 0x000fe4000781007c */
        /* <DEDUP_REMOVED lines=8> */
[----:B------:R-:W-:-:S04]  /*4dd0*/  IMAD.IADD R150, R11, 0x1, R6 ;  /* 0x000000010b967824 */ /* 0x000fc800078e0206 */
[----:B------:R-:W-:Y:S01]  /*4de0*/  IMAD R150, R150, 0x2, R9 ;  /* 0x0000000296967824 */ /* 0x000fe200078e0209 */
[----:B-1----:R-:W-:-:S03]  /*4df0*/  FMNMX.FTZ R103, R10, R103, !PT ;  /* 0x000000670a677209 */ /* 0x002fc60007810000 */
[----:B------:R-:W-:Y:S01]  /*4e00*/  IMAD.IADD R145, R7, 0x1, R150 ;  /* 0x0000000107917824 */ /* 0x000fe200078e0296 */
[----:B------:R-:W-:Y:S01]  /*4e10*/  LDSM.16.MT88.4 R64, [R150+0xa000] ;  /* 0x00a000009640783b */ /* 0x000fe20000004200 */
[----:B------:R-:W-:Y:S01]  /*4e20*/  FSETP.NEU.FTZ.AND P0, PT, R103, -INF , PT ;  /* 0xff8000006700780b */ /* 0x000fe20003f1d000 */
[----:B--2---:R-:W-:Y:S01]  /*4e30*/  FMUL.FTZ R134, R117, R103 ;  /* 0x0000006775867220 */ /* 0x004fe20000410000 */
[----:B------:R-:W-:Y:S01]  /*4e40*/  IMAD.IADD R144, R5, 0x1, R145 ;  /* 0x0000000105907824 */ /* 0x000fe200078e0291 */
[----:B------:R-:W-:Y:S03]  /*4e50*/  LDSM.16.MT88.4 R92, [R150+0x8000] ;  /* 0x00800000965c783b */ /* 0x000fe60000004200 */
[----:B------:R-:W-:Y:S01]  /*4e60*/  FSEL R134, R134, RZ, P0 ;  /* 0x000000ff86867208 */ /* 0x000fe20000000000 */
[----:B------:R-:W-:Y:S04]  /*4e70*/  LDSM.16.MT88.4 R44, [R150+0x8800] ;  /* 0x00880000962c783b */ /* 0x000fe80000004200 */
[-C--:B------:R-:W-:Y:S01]  /*4e80*/  FFMA.FTZ R115, R57, R117.reuse, -R134 ;  /* 0x0000007539737223 */ /* 0x080fe20000010886 */
[----:B---3--:R-:W-:Y:S01]  /*4e90*/  FMNMX.FTZ R102, R41, R102, !PT ;  /* 0x0000006629667209 */ /* 0x008fe20007810000 */
[----:B------:R-:W1:Y:S03]  /*4ea0*/  LDSM.16.MT88.4 R56, [R144+0x8000] ;  /* 0x008000009038783b */ /* 0x000e660000004200 */
[----:B------:R-:W-:Y:S01]  /*4eb0*/  FSETP.NEU.FTZ.AND P0, PT, R102, -INF , PT ;  /* 0xff8000006600780b */ /* 0x000fe20003f1d000 */
[----:B------:R-:W-:Y:S01]  /*4ec0*/  FMUL.FTZ R126, R117, R102 ;  /* 0x00000066757e7220 */ /* 0x000fe20000410000 */
[----:B------:R-:W-:Y:S01]  /*4ed0*/  IMAD.IADD R146, R5, 0x1, R150 ;  /* 0x0000000105927824 */ /* 0x000fe200078e0296 */
[----:B------:R-:W-:Y:S03]  /*4ee0*/  LDSM.16.MT88.4 R80, [R145+0xa000] ;  /* 0x00a000009150783b */ /* 0x000fe60000004200 */
[----:B------:R-:W-:Y:S01]  /*4ef0*/  FSEL R126, R126, RZ, P0 ;  /* 0x000000ff7e7e7208 */ /* 0x000fe20000000000 */
[-CC-:B------:R-:W-:Y:S01]  /*4f00*/  FFMA.FTZ R118, R8, R117.reuse, -R134.reuse ;  /* 0x0000007508767223 */ /* 0x180fe20000010886 */
[-CC-:B------:R-:W-:Y:S01]  /*4f10*/  FFMA.FTZ R114, R53, R117.reuse, -R134.reuse ;  /* 0x0000007535727223 */ /* 0x180fe20000010886 */
[-C--:B------:R-:W-:Y:S01]  /*4f20*/  FFMA.FTZ R111, R49, R117.reuse, -R134 ;  /* 0x00000075316f7223 */ /* 0x080fe20000010886 */
[----:B------:R-:W-:Y:S01]  /*4f30*/  MUFU.EX2 R115, R115 ;  /* 0x0000007300737308 */ /* 0x000fe20000000800 */
[-CC-:B------:R-:W-:Y:S01]  /*4f40*/  FFMA.FTZ R116, R4, R117.reuse, -R126.reuse ;  /* 0x0000007504747223 */ /* 0x180fe2000001087e */
[-CC-:B------:R-:W-:Y:S01]  /*4f50*/  FFMA.FTZ R113, R39, R117.reuse, -R126.reuse ;  /* 0x0000007527717223 */ /* 0x180fe2000001087e */
[-CC-:B------:R-:W-:Y:S01]  /*4f60*/  FFMA.FTZ R112, R37, R117.reuse, -R126.reuse ;  /* 0x0000007525707223 */ /* 0x180fe2000001087e */
[-C--:B------:R-:W-:Y:S01]  /*4f70*/  FFMA.FTZ R109, R35, R117.reuse, -R126 ;  /* 0x00000075236d7223 */ /* 0x080fe2000001087e */
[----:B------:R-:W2:Y:S01]  /*4f80*/  MUFU.EX2 R118, R118 ;  /* 0x0000007600767308 */ /* 0x000ea20000000800 */
[-C--:B------:R-:W-:Y:S01]  /*4f90*/  FFMA.FTZ R110, R31, R117.reuse, -R134 ;  /* 0x000000751f6e7223 */ /* 0x080fe20000010886 */
[-CC-:B------:R-:W-:Y:S01]  /*4fa0*/  FFMA.FTZ R104, R15, R117.reuse, -R126.reuse ;  /* 0x000000750f687223 */ /* 0x180fe2000001087e */
[-C--:B------:R-:W-:Y:S01]  /*4fb0*/  FFMA.FTZ R31, R13, R117.reuse, -R126 ;  /* 0x000000750d1f7223 */ /* 0x080fe2000001087e */
[----:B------:R-:W-:Y:S01]  /*4fc0*/  MUFU.EX2 R114, R114 ;  /* 0x0000007200727308 */ /* 0x000fe20000000800 */
[----:B------:R-:W3:Y:S03]  /*4fd0*/  LDSM.16.MT88.4 R12, [R144+0x8800] ;  /* 0x00880000900c783b */ /* 0x000ee60000004200 */
[----:B------:R-:W4:Y:S01]  /*4fe0*/  MUFU.EX2 R111, R111 ;  /* 0x0000006f006f7308 */ /* 0x000f220000000800 */
[----:B------:R-:W5:Y:S03]  /*4ff0*/  LDSM.16.MT88.4 R8, [R150+0xa800] ;  /* 0x00a800009608783b */ /* 0x000f660000004200 */
[----:B------:R-:W-:Y:S01]  /*5000*/  MUFU.EX2 R116, R116 ;  /* 0x0000007400747308 */ /* 0x000fe20000000800 */
[----:B------:R-:W5:Y:S03]  /*5010*/  LDSM.16.MT88.4 R48, [R145+0x8000] ;  /* 0x008000009130783b */ /* 0x000f660000004200 */
[----:B------:R-:W1:Y:S01]  /*5020*/  MUFU.EX2 R113, R113 ;  /* 0x0000007100717308 */ /* 0x000e620000000800 */
[-CC-:B------:R-:W-:Y:S01]  /*5030*/  FFMA.FTZ R105, R33, R117.reuse, -R134.reuse ;  /* 0x0000007521697223 */ /* 0x180fe20000010886 */
[-CC-:B------:R-:W-:Y:S01]  /*5040*/  FFMA.FTZ R106, R23, R117.reuse, -R134.reuse ;  /* 0x00000075176a7223 */ /* 0x180fe20000010886 */
[-C--:B------:R-:W-:Y:S01]  /*5050*/  FFMA.FTZ R101, R21, R117.reuse, -R134 ;  /* 0x0000007515657223 */ /* 0x080fe20000010886 */
[----:B------:R-:W-:Y:S01]  /*5060*/  MUFU.EX2 R112, R112 ;  /* 0x0000007000707308 */ /* 0x000fe20000000800 */
[----:B------:R-:W5:Y:S03]  /*5070*/  LDSM.16.MT88.4 R40, [R146+0x8000] ;  /* 0x008000009228783b */ /* 0x000f660000004200 */
[----:B------:R-:W3:Y:S01]  /*5080*/  MUFU.EX2 R109, R109 ;  /* 0x0000006d006d7308 */ /* 0x000ee20000000800 */
[----:B--2---:R-:W-:Y:S01]  /*5090*/  F2FP.BF16.F32.PACK_AB R88, R115, R118 ;  /* 0x000000767358723e */ /* 0x004fe200000010ff */
[-CC-:B------:R-:W-:Y:S01]  /*50a0*/  FFMA.FTZ R108, R19, R117.reuse, -R126.reuse ;  /* 0x00000075136c7223 */ /* 0x180fe2000001087e */
[----:B----4-:R-:W-:Y:S01]  /*50b0*/  F2FP.BF16.F32.PACK_AB R90, R111, R114 ;  /* 0x000000726f5a723e */ /* 0x010fe200000010ff */
[----:B------:R-:W-:Y:S01]  /*50c0*/  FFMA.FTZ R107, R17, R117, -R126 ;  /* 0x00000075116b7223 */ /* 0x000fe2000001087e */
[----:B------:R-:W2:Y:S01]  /*50d0*/  LDSM.16.MT88.4 R72, [R146+0xa000] ;  /* 0x00a000009248783b */ /* 0x000ea20000004200 */
[----:B-1----:R-:W-:Y:S01]  /*50e0*/  F2FP.BF16.F32.PACK_AB R89, R113, R116 ;  /* 0x000000747159723e */ /* 0x002fe200000010ff */
[----:B------:R-:W-:Y:S02]  /*50f0*/  MUFU.EX2 R105, R105 ;  /* 0x0000006900697308 */ /* 0x000fe40000000800 */
[----:B------:R-:W1:Y:S02]  /*5100*/  LDSM.16.MT88.4 R20, [R144+0xa000] ;  /* 0x00a000009014783b */ /* 0x000e640000004200 */
[----:B------:R-:W4:Y:S02]  /*5110*/  MUFU.EX2 R110, R110 ;  /* 0x0000006e006e7308 */ /* 0x000f240000000800 */
[----:B------:R-:W1:Y:S01]  /*5120*/  LDSM.16.MT88.4 R16, [R145+0x8800] ;  /* 0x008800009110783b */ /* 0x000e620000004200 */
[----:B---3--:R-:W-:Y:S01]  /*5130*/  F2FP.BF16.F32.PACK_AB R91, R109, R112 ;  /* 0x000000706d5b723e */ /* 0x008fe200000010ff */
[----:B------:R-:W-:Y:S02]  /*5140*/  MUFU.EX2 R106, R106 ;  /* 0x0000006a006a7308 */ /* 0x000fe40000000800 */
[----:B------:R-:W-:Y:S02]  /*5150*/  LDSM.16.MT88.4 R32, [R146+0x8800] ;  /* 0x008800009220783b */ /* 0x000fe40000004200 */
[----:B------:R-:W3:Y:S02]  /*5160*/  MUFU.EX2 R101, R101 ;  /* 0x0000006500657308 */ /* 0x000ee40000000800 */
[C---:B------:R-:W-:Y:S02]  /*5170*/  HMMA.16816.F32.BF16 R52, R88.reuse, R56, RZ ;  /* 0x000000385834723c */ /* 0x040fe400000418ff */
[----:B------:R-:W-:Y:S04]  /*5180*/  MUFU.EX2 R108, R108 ;  /* 0x0000006c006c7308 */ /* 0x000fe80000000800 */
[----:B------:R-:W5:Y:S02]  /*5190*/  MUFU.EX2 R107, R107 ;  /* 0x0000006b006b7308 */ /* 0x000f640000000800 */
[C---:B------:R-:W-:Y:S02]  /*51a0*/  HMMA.16816.F32.BF16 R60, R88.reuse, R64, RZ ;  /* 0x00000040583c723c */ /* 0x040fe400000418ff */
[----:B------:R-:W-:Y:S04]  /*51b0*/  MUFU.EX2 R104, R104 ;  /* 0x0000006800687308 */ /* 0x000fe80000000800 */
[----:B------:R-:W2:Y:S02]  /*51c0*/  MUFU.EX2 R31, R31 ;  /* 0x0000001f001f7308 */ /* 0x000ea40000000800 */
[C---:B------:R-:W-:Y:S08]  /*51d0*/  HMMA.16816.F32.BF16 R56, R88.reuse, R58, RZ ;  /* 0x0000003a5838723c */ /* 0x040ff000000418ff */
[----:B------:R-:W-:Y:S01]  /*51e0*/  HMMA.16816.F32.BF16 R64, R88, R66, RZ ;  /* 0x000000425840723c */ /* 0x000fe200000418ff */
[----:B----4-:R-:W-:-:S02]  /*51f0*/  F2FP.BF16.F32.PACK_AB R4, R110, R105 ;  /* 0x000000696e04723e */ /* 0x010fc400000010ff */
[----:B---3--:R-:W-:Y:S02]  /*5200*/  F2FP.BF16.F32.PACK_AB R6, R101, R106 ;  /* 0x0000006a6506723e */ /* 0x008fe400000010ff */
[----:B-----5:R-:W-:-:S03]  /*5210*/  F2FP.BF16.F32.PACK_AB R5, R107, R108 ;  /* 0x0000006c6b05723e */ /* 0x020fc600000010ff */
[----:B------:R-:W-:Y:S01]  /*5220*/  HMMA.16816.F32.BF16 R96, R88, R92, RZ ;  /* 0x0000005c5860723c */ /* 0x000fe200000418ff */
[----:B--2---:R-:W-:-:S07]  /*5230*/  F2FP.BF16.F32.PACK_AB R7, R31, R104 ;  /* 0x000000681f07723e */ /* 0x004fce00000010ff */
[----:B------:R-:W-:Y:S08]  /*5240*/  HMMA.16816.F32.BF16 R92, R88, R94, RZ ;  /* 0x0000005e585c723c */ /* 0x000ff000000418ff */
[C---:B------:R-:W-:Y:S08]  /*5250*/  HMMA.16816.F32.BF16 R52, R4.reuse, R12, R52 ;  /* 0x0000000c0434723c */ /* 0x040ff00000041834 */
[C---:B------:R-:W-:Y:S01]  /*5260*/  HMMA.16816.F32.BF16 R56, R4.reuse, R14, R56 ;  /* 0x0000000e0438723c */ /* 0x040fe20000041838 */
[----:B------:R-:W2:Y:S07]  /*5270*/  LDSM.16.MT88.4 R12, [R145+0xa800] ;  /* 0x00a80000910c783b */ /* 0x000eae0000004200 */
[C---:B------:R-:W-:Y:S08]  /*5280*/  HMMA.16816.F32.BF16 R60, R4.reuse, R8, R60 ;  /* 0x00000008043c723c */ /* 0x040ff0000004183c */
[C---:B------:R-:W-:Y:S01]  /*5290*/  HMMA.16816.F32.BF16 R64, R4.reuse, R10, R64 ;  /* 0x0000000a0440723c */ /* 0x040fe20000041840 */
[----:B------:R-:W3:Y:S07]  /*52a0*/  LDSM.16.MT88.4 R8, [R144+0xa800] ;  /* 0x00a800009008783b */ /* 0x000eee0000004200 */
[C---:B------:R-:W-:Y:S08]  /*52b0*/  HMMA.16816.F32.BF16 R96, R4.reuse, R44, R96 ;  /* 0x0000002c0460723c */ /* 0x040ff00000041860 */
[----:B------:R-:W-:Y:S08]  /*52c0*/  HMMA.16816.F32.BF16 R92, R4, R46, R92 ;  /* 0x0000002e045c723c */ /* 0x000ff0000004185c */
        /* <DEDUP_REMOVED lines=10> */
[-CC-:B------:R-:W-:Y:S01]  /*5370*/  FFMA.FTZ R125, R125, R117.reuse, -R134.reuse ;  /* 0x000000757d7d7223 */ /* 0x180fe20000010886 */
[-C--:B------:R-:W-:Y:S01]  /*5380*/  FFMA.FTZ R136, R137, R117.reuse, -R134 ;  /* 0x0000007589887223 */ /* 0x080fe20000010886 */
[-CC-:B------:R-:W-:Y:S01]  /*5390*/  FFMA.FTZ R138, R127, R117.reuse, -R126.reuse ;  /* 0x000000757f8a7223 */ /* 0x180fe2000001087e */
[-C--:B------:R-:W-:Y:S01]  /*53a0*/  FFMA.FTZ R123, R123, R117.reuse, -R126 ;  /* 0x000000757b7b7223 */ /* 0x080fe2000001087e */
[-CC-:B------:R-:W-:Y:S01]  /*53b0*/  FFMA.FTZ R121, R121, R117.reuse, -R134.reuse ;  /* 0x0000007579797223 */ /* 0x180fe20000010886 */
[-C--:B------:R-:W-:Y:S01]  /*53c0*/  FFMA.FTZ R182, R128, R117.reuse, -R134 ;  /* 0x0000007580b67223 */ /* 0x080fe20000010886 */
[-C--:B------:R-:W-:Y:S01]  /*53d0*/  FFMA.FTZ R181, R120, R117.reuse, -R126 ;  /* 0x0000007578b57223 */ /* 0x080fe2000001087e */
[C---:B------:R-:W-:Y:S01]  /*53e0*/  HMMA.16816.F32.BF16 R44, R4.reuse, R16, R44 ;  /* 0x00000010042c723c */ /* 0x040fe2000004182c */
[-CC-:B------:R-:W-:Y:S01]  /*53f0*/  FFMA.FTZ R132, R132, R117.reuse, -R134.reuse ;  /* 0x0000007584847223 */ /* 0x180fe20000010886 */
[-CC-:B------:R-:W-:Y:S01]  /*5400*/  FFMA.FTZ R130, R130, R117.reuse, -R134.reuse ;  /* 0x0000007582827223 */ /* 0x180fe20000010886 */
[----:B------:R-:W-:Y:S01]  /*5410*/  FADD.FTZ R115, R118, R115 ;  /* 0x0000007376737221 */ /* 0x000fe20000010000 */
[----:B------:R-:W-:Y:S01]  /*5420*/  FADD.FTZ R113, R116, R113 ;  /* 0x0000007174717221 */ /* 0x000fe20000010000 */
[----:B------:R-:W-:Y:S03]  /*5430*/  LDSM.16.MT88.4 R20, [R145+0x9800] ;  /* 0x009800009114783b */ /* 0x000fe60000004200 */
        /* <DEDUP_REMOVED lines=8> */
[----:B------:R-:W-:Y:S01]  /*54c0*/  HMMA.16816.F32.BF16 R36, R4, R32, R36 ;  /* 0x000000200424723c */ /* 0x000fe20000041824 */
[-C--:B------:R-:W-:Y:S01]  /*54d0*/  FFMA.FTZ R32, R133, R117.reuse, -R134 ;  /* 0x0000007585207223 */ /* 0x080fe20000010886 */
[----:B------:R-:W-:-:S06]  /*54e0*/  FFMA.FTZ R33, R129, R117, -R126 ;  /* 0x0000007581217223 */ /* 0x000fcc000001087e */
[C---:B------:R-:W-:Y:S01]  /*54f0*/  HMMA.16816.F32.BF16 R40, R4.reuse, R34, R40 ;  /* 0x000000220428723c */ /* 0x040fe20000041828 */
[-C--:B------:R-:W-:Y:S01]  /*5500*/  FFMA.FTZ R35, R135, R117.reuse, -R134 ;  /* 0x0000007587237223 */ /* 0x080fe20000010886 */
[----:B------:R-:W-:Y:S01]  /*5510*/  FFMA.FTZ R34, R131, R117, -R126 ;  /* 0x0000007583227223 */ /* 0x000fe2000001087e */
[----:B------:R-:W-:Y:S04]  /*5520*/  MUFU.EX2 R32, R32 ;  /* 0x0000002000207308 */ /* 0x000fe80000000800 */
[----:B------:R-:W4:Y:S04]  /*5530*/  MUFU.EX2 R125, R125 ;  /* 0x0000007d007d7308 */ /* 0x000f280000000800 */
[----:B------:R-:W-:Y:S04]  /*5540*/  MUFU.EX2 R136, R136 ;  /* 0x0000008800887308 */ /* 0x000fe80000000800 */
[----:B------:R-:W5:Y:S04]  /*5550*/  MUFU.EX2 R35, R35 ;  /* 0x0000002300237308 */ /* 0x000f680000000800 */
[----:B------:R-:W-:Y:S04]  /*5560*/  MUFU.EX2 R138, R138 ;  /* 0x0000008a008a7308 */ /* 0x000fe80000000800 */
[----:B------:R-:W2:Y:S04]  /*5570*/  MUFU.EX2 R123, R123 ;  /* 0x0000007b007b7308 */ /* 0x000ea80000000800 */
[----:B------:R-:W-:Y:S04]  /*5580*/  MUFU.EX2 R34, R34 ;  /* 0x0000002200227308 */ /* 0x000fe80000000800 */
[----:B------:R-:W3:Y:S01]  /*5590*/  MUFU.EX2 R33, R33 ;  /* 0x0000002100217308 */ /* 0x000ee20000000800 */
[C---:B-1----:R-:W-:Y:S08]  /*55a0*/  HMMA.16816.F32.BF16 R68, R4.reuse, R16, R68 ;  /* 0x000000100444723c */ /* 0x042ff00000041844 */
[----:B------:R-:W-:Y:S01]  /*55b0*/  HMMA.16816.F32.BF16 R72, R4, R18, R72 ;  /* 0x000000120448723c */ /* 0x000fe20000041848 */
[----:B----4-:R-:W-:Y:S01]  /*55c0*/  F2FP.BF16.F32.PACK_AB R4, R125, R32 ;  /* 0x000000207d04723e */ /* 0x010fe200000010ff */
[----:B------:R-:W1:Y:S01]  /*55d0*/  LDSM.16.MT88.4 R16, [R145+0x9000] ;  /* 0x009000009110783b */ /* 0x000e620000004200 */
[----:B-----5:R-:W-:-:S02]  /*55e0*/  F2FP.BF16.F32.PACK_AB R6, R35, R136 ;  /* 0x000000882306723e */ /* 0x020fc400000010ff */
[----:B--2---:R-:W-:Y:S02]  /*55f0*/  F2FP.BF16.F32.PACK_AB R5, R123, R138 ;  /* 0x0000008a7b05723e */ /* 0x004fe400000010ff */
[----:B---3--:R-:W-:-:S07]  /*5600*/  F2FP.BF16.F32.PACK_AB R7, R33, R34 ;  /* 0x000000222107723e */ /* 0x008fce00000010ff */
[C---:B------:R-:W-:Y:S08]  /*5610*/  HMMA.16816.F32.BF16 R96, R4.reuse, R12, R96 ;  /* 0x0000000c0460723c */ /* 0x040ff00000041860 */
[C---:B------:R-:W-:Y:S01]  /*5620*/  HMMA.16816.F32.BF16 R92, R4.reuse, R14, R92 ;  /* 0x0000000e045c723c */ /* 0x040fe2000004185c */
[----:B------:R-:W2:Y:S07]  /*5630*/  LDSM.16.MT88.4 R12, [R144+0x9000] ;  /* 0x00900000900c783b */ /* 0x000eae0000004200 */
[C---:B------:R-:W-:Y:S08]  /*5640*/  HMMA.16816.F32.BF16 R36, R4.reuse, R8, R36 ;  /* 0x000000080424723c */ /* 0x040ff00000041824 */
[C---:B------:R-:W-:Y:S01]  /*5650*/  HMMA.16816.F32.BF16 R40, R4.reuse, R10, R40 ;  /* 0x0000000a0428723c */ /* 0x040fe20000041828 */
[----:B------:R-:W3:Y:S07]  /*5660*/  LDSM.16.MT88.4 R8, [R150+0xb000] ;  /* 0x00b000009608783b */ /* 0x000eee0000004200 */
[C---:B-1----:R-:W-:Y:S08]  /*5670*/  HMMA.16816.F32.BF16 R44, R4.reuse, R16, R44 ;  /* 0x00000010042c723c */ /* 0x042ff0000004182c */
[C---:B--2---:R-:W-:Y:S08]  /*5680*/  HMMA.16816.F32.BF16 R52, R4.reuse, R12, R52 ;  /* 0x0000000c0434723c */ /* 0x044ff00000041834 */
[C---:B------:R-:W-:Y:S01]  /*5690*/  HMMA.16816.F32.BF16 R56, R4.reuse, R14, R56 ;  /* 0x0000000e0438723c */ /* 0x040fe20000041838 */
[----:B------:R-:W1:Y:S07]  /*56a0*/  LDSM.16.MT88.4 R12, [R145+0xb000] ;  /* 0x00b00000910c783b */ /* 0x000e6e0000004200 */
        /* <DEDUP_REMOVED lines=8> */
[C---:B--2---:R-:W-:Y:S08]  /*5730*/  HMMA.16816.F32.BF16 R84, R4.reuse, R8, R84 ;  /* 0x000000080454723c */ /* 0x044ff00000041854 */
[C---:B------:R-:W-:Y:S01]  /*5740*/  HMMA.16816.F32.BF16 R88, R4.reuse, R10, R88 ;  /* 0x0000000a0458723c */ /* 0x040fe20000041858 */
[----:B------:R-:W2:Y:S01]  /*5750*/  LDSM.16.MT88.4 R8, [R146+0x9800] ;  /* 0x009800009208783b */ /* 0x000ea20000004200 */
[----:B------:R-:W-:Y:S06]  /*5760*/  MUFU.EX2 R121, R121 ;  /* 0x0000007900797308 */ /* 0x000fec0000000800 */
[C---:B---3--:R-:W-:Y:S01]  /*5770*/  HMMA.16816.F32.BF16 R68, R4.reuse, R16, R68 ;  /* 0x000000100444723c */ /* 0x048fe20000041844 */
[-CC-:B------:R-:W-:Y:S01]  /*5780*/  FFMA.FTZ R17, R119, R117.reuse, -R126.reuse ;  /* 0x0000007577117223 */ /* 0x180fe2000001087e */
[-CC-:B------:R-:W-:Y:S01]  /*5790*/  FFMA.FTZ R16, R122, R117.reuse, -R126.reuse ;  /* 0x000000757a107223 */ /* 0x180fe2000001087e */
[----:B------:R-:W-:Y:S05]  /*57a0*/  MUFU.EX2 R119, R130 ;  /* 0x0000008200777308 */ /* 0x000fea0000000800 */
[----:B------:R-:W-:Y:S01]  /*57b0*/  HMMA.16816.F32.BF16 R72, R4, R18, R72 ;  /* 0x000000120448723c */ /* 0x000fe20000041848 */
[----:B------:R-:W-:Y:S01]  /*57c0*/  FFMA.FTZ R18, R124, R117, -R126 ;  /* 0x000000757c127223 */ /* 0x000fe2000001087e */
[----:B------:R-:W-:Y:S04]  /*57d0*/  MUFU.EX2 R182, R182 ;  /* 0x000000b600b67308 */ /* 0x000fe80000000800 */
[----:B------:R-:W3:Y:S04]  /*57e0*/  MUFU.EX2 R124, R132 ;  /* 0x00000084007c7308 */ /* 0x000ee80000000800 */
[----:B------:R-:W-:Y:S04]  /*57f0*/  MUFU.EX2 R122, R18 ;  /* 0x00000012007a7308 */ /* 0x000fe80000000800 */
[----:B------:R-:W4:Y:S04]  /*5800*/  MUFU.EX2 R117, R17 ;  /* 0x0000001100757308 */ /* 0x000f280000000800 */
[----:B------:R5:W-:Y:S04]  /*5810*/  MUFU.EX2 R120, R16 ;  /* 0x0000001000787308 */ /* 0x000be80000000800 */
[----:B------:R-:W1:Y:S01]  /*5820*/  MUFU.EX2 R181, R181 ;  /* 0x000000b500b57308 */ /* 0x000e620000000800 */
[----:B---3--:R-:W-:-:S02]  /*5830*/  F2FP.BF16.F32.PACK_AB R4, R121, R124 ;  /* 0x0000007c7904723e */ /* 0x008fc400000010ff */
[----:B------:R-:W-:Y:S02]  /*5840*/  F2FP.BF16.F32.PACK_AB R6, R182, R119 ;  /* 0x00000077b606723e */ /* 0x000fe400000010ff */
[----:B----4-:R-:W-:Y:S01]  /*5850*/  F2FP.BF16.F32.PACK_AB R5, R117, R122 ;  /* 0x0000007a7505723e */ /* 0x010fe200000010ff */
[----:B-----5:R-:W3:Y:S01]  /*5860*/  LDSM.16.MT88.4 R16, [R146+0xb800] ;  /* 0x00b800009210783b */ /* 0x020ee20000004200 */
[----:B-1----:R-:W-:-:S07]  /*5870*/  F2FP.BF16.F32.PACK_AB R7, R181, R120 ;  /* 0x00000078b507723e */ /* 0x002fce00000010ff */
[C---:B------:R-:W-:Y:S08]  /*5880*/  HMMA.16816.F32.BF16 R96, R4.reuse, R12, R96 ;  /* 0x0000000c0460723c */ /* 0x040ff00000041860 */
[C---:B------:R-:W-:Y:S01]  /*5890*/  HMMA.16816.F32.BF16 R92, R4.reuse, R14, R92 ;  /* 0x0000000e045c723c */ /* 0x040fe2000004185c */
[----:B------:R-:W1:Y:S07]  /*58a0*/  LDSM.16.MT88.4 R12, [R144+0x9800] ;  /* 0x00980000900c783b */ /* 0x000e6e0000004200 */
[C---:B--2---:R-:W-:Y:S08]  /*58b0*/  HMMA.16816.F32.BF16 R36, R4.reuse, R8, R36 ;  /* 0x000000080424723c */ /* 0x044ff00000041824 */
        /* <DEDUP_REMOVED lines=39> */
[C---:B------:R-:W-:Y:S08]  /*5b30*/  HMMA.16816.F32.BF16 R72, R4.reuse, R18, R72 ;  /* 0x000000120448723c */ /* 0x040ff00000041848 */
[C---:B-1----:R-:W-:Y:S08]  /*5b40*/  HMMA.16816.F32.BF16 R76, R4.reuse, R12, R76 ;  /* 0x0000000c044c723c */ /* 0x042ff0000004184c */
[C---:B------:R-:W-:Y:S08]  /*5b50*/  HMMA.16816.F32.BF16 R80, R4.reuse, R14, R80 ;  /* 0x0000000e0450723c */ /* 0x040ff00000041850 */
[C---:B--2---:R-:W-:Y:S08]  /*5b60*/  HMMA.16816.F32.BF16 R84, R4.reuse, R8, R84 ;  /* 0x000000080454723c */ /* 0x044ff00000041854 */
[----:B------:R-:W-:Y:S01]  /*5b70*/  HMMA.16816.F32.BF16 R88, R4, R10, R88 ;  /* 0x0000000a0458723c */ /* 0x000fe20000041858 */
[----:B------:R-:W-:-:S04]  /*5b80*/  NOP ;  /* 0x0000000000007918 */ /* 0x000fc80000000000 */
[----:B------:R-:W-:-:S15]  /*5b90*/  @!P6 BRA `(.L_x_11284) ;  /* 0x000000300028e947 */ /* 0x000fde0003800000 */
[----:B------:R-:W-:Y:S01]  /*5ba0*/  LOP3.LUT R25, R25, 0x1f0, RZ, 0xc0, !PT ;  /* 0x000001f019197812 */ /* 0x000fe200078ec0ff */
[----:B------:R-:W-:Y:S01]  /*5bb0*/  IMAD.MOV.U32 R101, RZ, RZ, R102 ;  /* 0x000000ffff657224 */ /* 0x000fe200078e0066 */
[----:B------:R-:W-:Y:S01]  /*5bc0*/  ISETP.NE.U32.AND P2, PT, R28, RZ, PT ;  /* 0x000000ff1c00720c */ /* 0x000fe20003f45070 */
[C---:B------:R-:W-:Y:S01]  /*5bd0*/  VIADD R180, R24.reuse, 0xfffffffe ;  /* 0xfffffffe18b47836 */ /* 0x040fe20000000000 */
[----:B------:R-:W-:Y:S02]  /*5be0*/  IADD3 R25, PT, PT, R25, R26, R172 ;  /* 0x0000001a19197210 */ /* 0x000fe40007ffe0ac */
[----:B------:R-:W-:Y:S02]  /*5bf0*/  ISETP.NE.AND.EX P2, PT, R29, RZ, PT, P2 ;  /* 0x000000ff1d00720c */ /* 0x000fe40003f45320 */
[----:B------:R-:W-:Y:S02]  /*5c00*/  IADD3 R25, PT, PT, -R27, R25, R30 ;  /* 0x000000191b197210 */ /* 0x000fe40007ffe11e */
[----:B------:R-:W-:-:S03]  /*5c10*/  IADD3 R178, PT, PT, -R24, 0x1, RZ ;  /* 0x0000000118b27810 */ /* 0x000fc60007ffe1ff */
[----:B------:R-:W-:Y:S02]  /*5c20*/  IMAD.IADD R25, R25, 0x1, -R100 ;  /* 0x0000000119197824 */ /* 0x000fe400078e0a64 */
[----:B------:R-:W-:Y:S02]  /*5c30*/  IMAD.MOV.U32 R100, RZ, RZ, R103 ;  /* 0x000000ffff647224 */ /* 0x000fe400078e0067 */
[----:B------:R-:W-:-:S04]  /*5c40*/  IMAD R179, R24, -0x40, R25 ;  /* 0xffffffc018b37824 */ /* 0x000fc800078e0219 */
[----:B------:R-:W-:-:S07]  /*5c50*/  VIADD R179, R179, 0x88 ;  /* 0x00000088b3b37836 */ /* 0x000fce0000000000 */
.L_x_11291:
        /* <DEDUP_REMOVED lines=79> */
.L_x_11286:
[----:B------:R-:W-:Y:S05]  /*6150*/  BSYNC.RECONVERGENT B0 ;  /* 0x0000000000007941 */ /* 0x000fea0003800200 */
.L_x_11285:
        /* <DEDUP_REMOVED lines=234> */
.L_x_11290:
[----:B------:R-:W-:Y:S05]  /*7000*/  BSYNC.RECONVERGENT B0 ;  /* 0x0000000000007941 */ /* 0x000fea0003800200 */
.L_x_11289:
        /* <DEDUP_REMOVED lines=48> */
.L_x_11288:
[----:B------:R-:W-:Y:S05]  /*7310*/  BSYNC.RECONVERGENT B1 ;  /* 0x0000000000017941 */ /* 0x000fea0003800200 */
.L_x_11287:
[----:B-1----:R-:W2:Y:S01]  /*7320*/  LD.E R104, desc[UR4][R2.64+0xdc] ;  /* 0x0000dc0402687980 */ /* 0x002ea2000c101900 */
[C---:B------:R-:W-:Y:S02]  /*7330*/  IADD3 R102, PT, PT, R179.reuse, -0x1, RZ ;  /* 0xffffffffb3667810 */ /* 0x040fe40007ffe0ff */
[C---:B------:R-:W-:Y:S01]  /*7340*/  IADD3 R103, PT, PT, R179.reuse, -0x8, RZ ;  /* 0xfffffff8b3677810 */ /* 0x040fe20007ffe0ff */
[----:B------:R-:W-:Y:S01]  /*7350*/  LDSM.16.MT88.4 R112, [R146+0x8000] ;  /* 0x008000009270783b */ /* 0x000fe20000004200 */
[----:B------:R-:W-:Y:S02]  /*7360*/  IABS R102, R102 ;  /* 0x0000006600667213 */ /* 0x000fe40000000000 */
[----:B------:R-:W-:Y:S02]  /*7370*/  IABS R103, R103 ;  /* 0x0000006700677213 */ /* 0x000fe40000000000 */
[----:B------:R-:W-:Y:S02]  /*7380*/  I2FP.F32.S32 R102, R102 ;  /* 0x0000006600667245 */ /* 0x000fe40000201400 */
[----:B------:R-:W-:Y:S01]  /*7390*/  I2FP.F32.S32 R103, R103 ;  /* 0x0000006700677245 */ /* 0x000fe20000201400 */
[----:B------:R-:W-:Y:S01]  /*73a0*/  LDSM.16.MT88.4 R116, [R145+0x8000] ;  /* 0x008000009174783b */ /* 0x000fe20000004200 */
[C---:B------:R-:W-:Y:S01]  /*73b0*/  IADD3 R106, PT, PT, R179.reuse, -0x9, RZ ;  /* 0xfffffff7b36a7810 */ /* 0x040fe20007ffe0ff */
[C---:B------:R-:W-:Y:S01]  /*73c0*/  FFMA.FTZ R7, -R0.reuse, R102, R7 ;  /* 0x0000006600077223 */ /* 0x040fe20000010107 */
[C---:B------:R-:W-:Y:S01]  /*73d0*/  IADD3 R102, PT, PT, R179.reuse, -0x11, RZ ;  /* 0xffffffefb3667810 */ /* 0x040fe20007ffe0ff */
[C---:B------:R-:W-:Y:S01]  /*73e0*/  FFMA.FTZ R10, -R0.reuse, R103, R10 ;  /* 0x00000067000a7223 */ /* 0x040fe2000001010a */
[----:B------:R-:W-:Y:S01]  /*73f0*/  IABS R105, R179 ;  /* 0x000000b300697213 */ /* 0x000fe20000000000 */
[C---:B------:R-:W-:Y:S01]  /*7400*/  FFMA.FTZ R4, -R0.reuse, R103, R4 ;  /* 0x0000006700047223 */ /* 0x040fe20000010104 */
[----:B------:R-:W-:Y:S02]  /*7410*/  IABS R106, R106 ;  /* 0x0000006a006a7213 */ /* 0x000fe40000000000 */
[----:B------:R-:W-:Y:S02]  /*7420*/  IABS R102, R102 ;  /* 0x0000006600667213 */ /* 0x000fe40000000000 */
[C---:B------:R-:W-:Y:S02]  /*7430*/  IADD3 R107, PT, PT, R179.reuse, -0x10, RZ ;  /* 0xfffffff0b36b7810 */ /* 0x040fe40007ffe0ff */
[----:B------:R-:W-:Y:S02]  /*7440*/  I2FP.F32.S32 R105, R105 ;  /* 0x0000006900697245 */ /* 0x000fe40000201400 */
[C---:B------:R-:W-:Y:S02]  /*7450*/  IADD3 R103, PT, PT, R179.reuse, -0x19, RZ ;  /* 0xffffffe7b3677810 */ /* 0x040fe40007ffe0ff */
[----:B------:R-:W-:Y:S01]  /*7460*/  I2FP.F32.S32 R106, R106 ;  /* 0x0000006a006a7245 */ /* 0x000fe20000201400 */
[C---:B------:R-:W-:Y:S01]  /*7470*/  FFMA.FTZ R6, -R0.reuse, R105, R6 ;  /* 0x0000006900067223 */ /* 0x040fe20000010106 */
[----:B------:R-:W-:Y:S02]  /*7480*/  I2FP.F32.S32 R102, R102 ;  /* 0x0000006600667245 */ /* 0x000fe40000201400 */
[----:B------:R-:W-:Y:S01]  /*7490*/  IABS R107, R107 ;  /* 0x0000006b006b7213 */ /* 0x000fe20000000000 */
[C---:B------:R-:W-:Y:S01]  /*74a0*/  FFMA.FTZ R11, -R0.reuse, R106, R11 ;  /* 0x0000006a000b7223 */ /* 0x040fe2000001010b */
[----:B------:R-:W-:Y:S01]  /*74b0*/  IABS R103, R103 ;  /* 0x0000006700677213 */ /* 0x000fe20000000000 */
[CC--:B------:R-:W-:Y:S01]  /*74c0*/  FFMA.FTZ R9, -R0.reuse, R102.reuse, R9 ;  /* 0x0000006600097223 */ /* 0x0c0fe20000010109 */
[----:B------:R-:W-:Y:S01]  /*74d0*/  I2FP.F32.S32 R107, R107 ;  /* 0x0000006b006b7245 */ /* 0x000fe20000201400 */
[C---:B------:R-:W-:Y:S01]  /*74e0*/  FFMA.FTZ R15, -R0.reuse, R102, R15 ;  /* 0x00000066000f7223 */ /* 0x040fe2000001010f */
[C---:B------:R-:W-:Y:S01]  /*74f0*/  IADD3 R105, PT, PT, R179.reuse, -0x18, RZ ;  /* 0xffffffe8b3697810 */ /* 0x040fe20007ffe0ff */
[C---:B------:R-:W-:Y:S01]  /*7500*/  FFMA.FTZ R5, -R0.reuse, R106, R5 ;  /* 0x0000006a00057223 */ /* 0x040fe20000010105 */
[----:B------:R-:W-:Y:S01]  /*7510*/  I2FP.F32.S32 R106, R103 ;  /* 0x00000067006a7245 */ /* 0x000fe20000201400 */
[CC--:B------:R-:W-:Y:S01]  /*7520*/  FFMA.FTZ R8, -R0.reuse, R107.reuse, R8 ;  /* 0x0000006b00087223 */ /* 0x0c0fe20000010108 */
[C---:B------:R-:W-:Y:S01]  /*7530*/  IADD3 R102, PT, PT, R179.reuse, -0x20, RZ ;  /* 0xffffffe0b3667810 */ /* 0x040fe20007ffe0ff */
[C---:B------:R-:W-:Y:S01]  /*7540*/  FFMA.FTZ R14, -R0.reuse, R107, R14 ;  /* 0x0000006b000e7223 */ /* 0x040fe2000001010e */
[C---:B------:R-:W-:Y:S01]  /*7550*/  IADD3 R103, PT, PT, R179.reuse, -0x21, RZ ;  /* 0xffffffdfb3677810 */ /* 0x040fe20007ffe0ff */
[CC--:B------:R-:W-:Y:S01]  /*7560*/  FFMA.FTZ R13, -R0.reuse, R106.reuse, R13 ;  /* 0x0000006a000d7223 */ /* 0x0c0fe2000001010d */
        /* <DEDUP_REMOVED lines=8> */
[C---:B------:R-:W-:Y:S01]  /*75f0*/  FFMA.FTZ R18, -R0.reuse, R105, R18 ;  /* 0x0000006900127223 */ /* 0x040fe20000010112 */
[----:B------:R-:W-:Y:S02]  /*7600*/  IABS R103, R103 ;  /* 0x0000006700677213 */ /* 0x000fe40000000000 */
[C---:B------:R-:W-:Y:S01]  /*7610*/  IADD3 R105, PT, PT, R179.reuse, -0x28, RZ ;  /* 0xffffffd8b3697810 */ /* 0x040fe20007ffe0ff */
[CC--:B------:R-:W-:Y:S01]  /*7620*/  FFMA.FTZ R23, -R0.reuse, R102.reuse, R23 ;  /* 0x0000006600177223 */ /* 0x0c0fe20000010117 */
[----:B------:R-:W-:Y:S01]  /*7630*/  I2FP.F32.S32 R107, R107 ;  /* 0x0000006b006b7245 */ /* 0x000fe20000201400 */
[C---:B------:R-:W-:Y:S01]  /*7640*/  FFMA.FTZ R17, -R0.reuse, R102, R17 ;  /* 0x0000006600117223 */ /* 0x040fe20000010111 */
[----:B------:R-:W-:Y:S02]  /*7650*/  I2FP.F32.S32 R106, R103 ;  /* 0x00000067006a7245 */ /* 0x000fe40000201400 */
[C---:B------:R-:W-:Y:S01]  /*7660*/  IADD3 R102, PT, PT, R179.reuse, -0x30, RZ ;  /* 0xffffffd0b3667810 */ /* 0x040fe20007ffe0ff */
        /* <DEDUP_REMOVED lines=9> */
[C---:B------:R-:W-:Y:S01]  /*7700*/  IADD3 R103, PT, PT, R179.reuse, -0x39, RZ ;  /* 0xffffffc7b3677810 */ /* 0x040fe20007ffe0ff */
[CC--:B------:R-:W-:Y:S01]  /*7710*/  FFMA.FTZ R20, -R0.reuse, R105.reuse, R20 ;  /* 0x0000006900147223 */ /* 0x0c0fe20000010114 */
[----:B------:R-:W-:Y:S01]  /*7720*/  I2FP.F32.S32 R102, R102 ;  /* 0x0000006600667245 */ /* 0x000fe20000201400 */
[C---:B------:R-:W-:Y:S01]  /*7730*/  FFMA.FTZ R26, -R0.reuse, R105, R26 ;  /* 0x00000069001a7223 */ /* 0x040fe2000001011a */
[----:B------:R-:W-:Y:S02]  /*7740*/  IADD3 R105, PT, PT, R179, -0x38, RZ ;  /* 0xffffffc8b3697810 */ /* 0x000fe40007ffe0ff */
[----:B------:R-:W-:Y:S01]  /*7750*/  IABS R103, R103 ;  /* 0x0000006700677213 */ /* 0x000fe20000000000 */
[CC--:B------:R-:W-:Y:S01]  /*7760*/  FFMA.FTZ R25, -R0.reuse, R102.reuse, R25 ;  /* 0x0000006600197223 */ /* 0x0c0fe20000010119 */
[----:B------:R-:W-:Y:S01]  /*7770*/  FFMA.FTZ R31, -R0, R102, R31 ;  /* 0x00000066001f7223 */ /* 0x000fe2000001011f */
[----:B------:R-:W-:Y:S02]  /*7780*/  FMNMX3.FTZ R102, R101, R6, R7, !PT ;  /* 0x0000000665667276 */ /* 0x000fe40007810007 */
[----:B------:R-:W-:Y:S02]  /*7790*/  IABS R105, R105 ;  /* 0x0000006900697213 */ /* 0x000fe40000000000 */
[----:B------:R-:W-:Y:S02]  /*77a0*/  MOV R106, R103 ;  /* 0x00000067006a7202 */ /* 0x000fe40000000f00 */
[----:B------:R-:W-:Y:S02]  /*77b0*/  FMNMX3.FTZ R102, R102, R10, R11, !PT ;  /* 0x0000000a66667276 */ /* 0x000fe4000781000b */
[----:B------:R-:W-:Y:S02]  /*77c0*/  I2FP.F32.S32 R103, R105 ;  /* 0x0000006900677245 */ /* 0x000fe40000201400 */
[----:B------:R-:W-:Y:S02]  /*77d0*/  FMNMX3.FTZ R105, R100, R4, R5, !PT ;  /* 0x0000000464697276 */ /* 0x000fe40007810005 */
[----:B------:R-:W-:Y:S01]  /*77e0*/  FMNMX3.FTZ R102, R102, R14, R15, !PT ;  /* 0x0000000e66667276 */ /* 0x000fe2000781000f */
[CC--:B------:R-:W-:Y:S01]  /*77f0*/  FFMA.FTZ R28, -R0.reuse, R103.reuse, R28 ;  /* 0x00000067001c7223 */ /* 0x0c0fe2000001011c */
[----:B------:R-:W-:Y:S01]  /*7800*/  FMNMX3.FTZ R105, R105, R8, R9, !PT ;  /* 0x0000000869697276 */ /* 0x000fe20007810009 */
[----:B------:R-:W-:Y:S01]  /*7810*/  FFMA.FTZ R34, -R0, R103, R34 ;  /* 0x0000006700227223 */ /* 0x000fe20000010122 */
[----:B------:R-:W-:Y:S02]  /*7820*/  FMNMX3.FTZ R102, R102, R18, R19, !PT ;  /* 0x0000001266667276 */ /* 0x000fe40007810013 */
[----:B------:R-:W-:Y:S02]  /*7830*/  FMNMX3.FTZ R105, R105, R12, R13, !PT ;  /* 0x0000000c69697276 */ /* 0x000fe4000781000d */
[----:B------:R-:W-:Y:S02]  /*7840*/  I2FP.F32.S32 R107, R107 ;  /* 0x0000006b006b7245 */ /* 0x000fe40000201400 */
[C---:B------:R-:W-:Y:S02]  /*7850*/  IADD3 R108, PT, PT, R179.reuse, -0x41, RZ ;  /* 0xffffffbfb36c7810 */ /* 0x040fe40007ffe0ff */
[----:B------:R-:W-:Y:S01]  /*7860*/  IADD3 R103, PT, PT, R179, -0x40, RZ ;  /* 0xffffffc0b3677810 */ /* 0x000fe20007ffe0ff */
[-C--:B------:R-:W-:Y:S01]  /*7870*/  FFMA.FTZ R30, -R0, R107.reuse, R30 ;  /* 0x0000006b001e7223 */ /* 0x080fe2000001011e */
[----:B------:R-:W-:Y:S01]  /*7880*/  FMNMX3.FTZ R102, R102, R22, R23, !PT ;  /* 0x0000001666667276 */ /* 0x000fe20007810017 */
[C---:B------:R-:W-:Y:S01]  /*7890*/  FFMA.FTZ R24, -R0.reuse, R107, R24 ;  /* 0x0000006b00187223 */ /* 0x040fe20000010118 */
[----:B------:R-:W-:Y:S02]  /*78a0*/  FMNMX3.FTZ R105, R105, R16, R17, !PT ;  /* 0x0000001069697276 */ /* 0x000fe40007810011 */
[----:B------:R-:W-:Y:S02]  /*78b0*/  I2FP.F32.S32 R106, R106 ;  /* 0x0000006a006a7245 */ /* 0x000fe40000201400 */
[----:B------:R-:W-:Y:S02]  /*78c0*/  IABS R108, R108 ;  /* 0x0000006c006c7213 */ /* 0x000fe40000000000 */
[----:B------:R-:W-:Y:S01]  /*78d0*/  IABS R103, R103 ;  /* 0x0000006700677213 */ /* 0x000fe20000000000 */
[----:B------:R-:W-:Y:S01]  /*78e0*/  FFMA.FTZ R35, -R0, R106, R35 ;  /* 0x0000006a00237223 */ /* 0x000fe20000010123 */
[----:B------:R-:W-:Y:S01]  /*78f0*/  FMNMX3.FTZ R102, R102, R26, R27, !PT ;  /* 0x0000001a66667276 */ /* 0x000fe2000781001b */
[----:B------:R-:W-:Y:S01]  /*7900*/  FFMA.FTZ R29, -R0, R106, R29 ;  /* 0x0000006a001d7223 */ /* 0x000fe2000001011d */
[----:B------:R-:W-:Y:S02]  /*7910*/  FMNMX3.FTZ R105, R105, R20, R21, !PT ;  /* 0x0000001469697276 */ /* 0x000fe40007810015 */
        /* <DEDUP_REMOVED lines=8> */
[----:B------:R-:W-:Y:S01]  /*79a0*/  IADD3 R180, PT, PT, R180, -0x1, RZ ;  /* 0xffffffffb4b47810 */ /* 0x000fe20007ffe0ff */
[----:B------:R-:W1:Y:S01]  /*79b0*/  SHFL.BFLY PT, R102, R107, 0x2, 0x1f ;  /* 0x0c401f006b667f89 */ /* 0x000e6200000e0000 */
[----:B------:R-:W-:Y:S02]  /*79c0*/  FMNMX3.FTZ R108, R105, R32, R33, !PT ;  /* 0x00000020696c7276 */ /* 0x000fe40007810021 */
[----:B------:R-:W-:Y:S02]  /*79d0*/  IADD3 R169, PT, PT, R169, -0x40, RZ ;  /* 0xffffffc0a9a97810 */ /* 0x000fe40007ffe0ff */
[----:B------:R-:W-:Y:S03]  /*79e0*/  IADD3 R179, PT, PT, R179, 0x40, RZ ;  /* 0x00000040b3b37810 */ /* 0x000fe60007ffe0ff */
[----:B------:R-:W3:Y:S01]  /*79f0*/  SHFL.BFLY PT, R103, R108, 0x2, 0x1f ;  /* 0x0c401f006c677f89 */ /* 0x000ee200000e0000 */
[----:B-1----:R-:W-:Y:S07]  /*7a00*/  FMNMX.FTZ R109, R107, R102, !PT ;  /* 0x000000666b6d7209 */ /* 0x002fee0007810000 */
[----:B------:R-:W1:Y:S01]  /*7a10*/  SHFL.BFLY PT, R102, R109, 0x1, 0x1f ;  /* 0x0c201f006d667f89 */ /* 0x000e6200000e0000 */
[----:B---3--:R-:W-:Y:S07]  /*7a20*/  FMNMX.FTZ R106, R108, R103, !PT ;  /* 0x000000676c6a7209 */ /* 0x008fee0007810000 */
[----:B------:R-:W3:Y:S01]  /*7a30*/  SHFL.BFLY PT, R103, R106, 0x1, 0x1f ;  /* 0x0c201f006a677f89 */ /* 0x000ee200000e0000 */
[----:B-1----:R-:W-:Y:S07]  /*7a40*/  FMNMX.FTZ R102, R109, R102, !PT ;  /* 0x000000666d667209 */ /* 0x002fee0007810000 */
[----:B------:R-:W1:Y:S01]  /*7a50*/  LDSM.16.MT88.4 R108, [R150+0x8000] ;  /* 0x00800000966c783b */ /* 0x000e620000004200 */
[C---:B------:R-:W-:Y:S01]  /*7a60*/  FSETP.NEU.FTZ.AND P0, PT, R102.reuse, -INF , PT ;  /* 0xff8000006600780b */ /* 0x040fe20003f1d000 */
[----:B------:R-:W-:Y:S01]  /*7a70*/  FADD.FTZ R105, -R102, R101 ;  /* 0x0000006566697221 */ /* 0x000fe20000010100 */
[----:B---3--:R-:W-:Y:S05]  /*7a80*/  FMNMX.FTZ R103, R106, R103, !PT ;  /* 0x000000676a677209 */ /* 0x008fea0007810000 */
[----:B------:R-:W-:Y:S01]  /*7a90*/  FADD.FTZ R107, -R103, R100 ;  /* 0x00000064676b7221 */ /* 0x000fe20000010100 */
[C---:B--2---:R-:W-:Y:S01]  /*7aa0*/  FMUL.FTZ R125, R104.reuse, R102 ;  /* 0x00000066687d7220 */ /* 0x044fe20000410000 */
[C---:B------:R-:W-:Y:S01]  /*7ab0*/  FMUL.FTZ R127, R104.reuse, R103 ;  /* 0x00000067687f7220 */ /* 0x040fe20000410000 */
[C---:B------:R-:W-:Y:S01]  /*7ac0*/  FMUL.FTZ R100, R104.reuse, R105 ;  /* 0x0000006968647220 */ /* 0x040fe20000410000 */
[----:B------:R-:W-:Y:S02]  /*7ad0*/  FMUL.FTZ R101, R104, R107 ;  /* 0x0000006b68657220 */ /* 0x000fe40000410000 */
[----:B------:R-:W-:Y:S02]  /*7ae0*/  FSEL R125, R125, RZ, P0 ;  /* 0x000000ff7d7d7208 */ /* 0x000fe40000000000 */
[----:B------:R-:W-:Y:S01]  /*7af0*/  FSETP.NEU.FTZ.AND P0, PT, R103, -INF , PT ;  /* 0xff8000006700780b */ /* 0x000fe20003f1d000 */
[----:B------:R-:W2:Y:S02]  /*7b00*/  MUFU.EX2 R100, R100 ;  /* 0x0000006400647308 */ /* 0x000ea40000000800 */
[-CC-:B------:R-:W-:Y:S01]  /*7b10*/  FFMA.FTZ R106, R10, R104.reuse, -R125.reuse ;  /* 0x000000680a6a7223 */ /* 0x180fe2000001087d */
[----:B------:R-:W-:Y:S01]  /*7b20*/  FSEL R127, R127, RZ, P0 ;  /* 0x000000ff7f7f7208 */ /* 0x000fe20000000000 */
[-CC-:B------:R-:W-:Y:S01]  /*7b30*/  FFMA.FTZ R105, R11, R104.reuse, -R125.reuse ;  /* 0x000000680b697223 */ /* 0x180fe2000001087d */
[-CC-:B------:R-:W-:Y:S01]  /*7b40*/  FFMA.FTZ R123, R6, R104.reuse, -R125.reuse ;  /* 0x00000068067b7223 */ /* 0x180fe2000001087d */
[-C--:B------:R-:W-:Y:S04]  /*7b50*/  FFMA.FTZ R121, R7, R104.reuse, -R125 ;  /* 0x0000006807797223 */ /* 0x080fe8000001087d */
[----:B------:R-:W3:Y:S01]  /*7b60*/  MUFU.EX2 R101, R101 ;  /* 0x0000006500657308 */ /* 0x000ee20000000800 */
[-CC-:B------:R-:W-:Y:S01]  /*7b70*/  FFMA.FTZ R120, R8, R104.reuse, -R127.reuse ;  /* 0x0000006808787223 */ /* 0x180fe2000001087f */
[-CC-:B------:R-:W-:Y:S01]  /*7b80*/  FFMA.FTZ R107, R9, R104.reuse, -R127.reuse ;  /* 0x00000068096b7223 */ /* 0x180fe2000001087f */
[-CC-:B------:R-:W-:Y:S01]  /*7b90*/  FFMA.FTZ R124, R4, R104.reuse, -R127.reuse ;  /* 0x00000068047c7223 */ /* 0x180fe2000001087f */
[-CC-:B------:R-:W-:Y:S06]  /*7ba0*/  FFMA.FTZ R122, R5, R104.reuse, -R127.reuse ;  /* 0x00000068057a7223 */ /* 0x180fec000001087f */
[----:B------:R-:W-:Y:S01]  /*7bb0*/  MUFU.EX2 R123, R123 ;  /* 0x0000007b007b7308 */ /* 0x000fe20000000800 */
[--C-:B------:R-:W-:Y:S01]  /*7bc0*/  FFMA.FTZ R126, R20, R104, -R127.reuse ;  /* 0x00000068147e7223 */ /* 0x100fe2000001087f */
[C---:B--2---:R-:W-:Y:S01]  /*7bd0*/  FMUL.FTZ R6, R100.reuse, R98 ;  /* 0x0000006264067220 */ /* 0x044fe20000410000 */
[C---:B------:R-:W-:Y:S07]  /*7be0*/  FMUL.FTZ R7, R100.reuse, R99 ;  /* 0x0000006364077220 */ /* 0x040fee0000410000 */
[----:B------:R-:W2:Y:S01]  /*7bf0*/  MUFU.EX2 R121, R121 ;  /* 0x0000007900797308 */ /* 0x000ea20000000800 */
[C---:B------:R-:W-:Y:S01]  /*7c00*/  FMUL.FTZ R10, R100.reuse, R94 ;  /* 0x0000005e640a7220 */ /* 0x040fe20000410000 */
[C---:B------:R-:W-:Y:S01]  /*7c10*/  FMUL.FTZ R11, R100.reuse, R95 ;  /* 0x0000005f640b7220 */ /* 0x040fe20000410000 */
[C---:B------:R-:W-:Y:S07]  /*7c20*/  FMUL.FTZ R38, R100.reuse, R38 ;  /* 0x0000002664267220 */ /* 0x040fee0000410000 */
[----:B------:R-:W-:Y:S01]  /*7c30*/  MUFU.EX2 R106, R106 ;  /* 0x0000006a006a7308 */ /* 0x000fe20000000800 */
[C---:B---3--:R-:W-:Y:S01]  /*7c40*/  FMUL.FTZ R4, R101.reuse, R96 ;  /* 0x0000006065047220 */ /* 0x048fe20000410000 */
[C---:B------:R-:W-:Y:S01]  /*7c50*/  FMUL.FTZ R5, R101.reuse, R97 ;  /* 0x0000006165057220 */ /* 0x040fe20000410000 */
[C---:B------:R-:W-:Y:S07]  /*7c60*/  FMUL.FTZ R8, R101.reuse, R92 ;  /* 0x0000005c65087220 */ /* 0x040fee0000410000 */
[----:B------:R-:W3:Y:S01]  /*7c70*/  MUFU.EX2 R105, R105 ;  /* 0x0000006900697308 */ /* 0x000ee20000000800 */
[C---:B------:R-:W-:Y:S01]  /*7c80*/  FMUL.FTZ R9, R101.reuse, R93 ;  /* 0x0000005d65097220 */ /* 0x040fe20000410000 */
[C---:B------:R-:W-:Y:S01]  /*7c90*/  FMUL.FTZ R39, R100.reuse, R39 ;  /* 0x0000002764277220 */ /* 0x040fe20000410000 */
[----:B------:R-:W4:Y:S07]  /*7ca0*/  LDSM.16.MT88.4 R92, [R144+0x8000] ;  /* 0x00800000905c783b */ /* 0x000f2e0000004200 */
[----:B------:R-:W-:Y:S01]  /*7cb0*/  MUFU.EX2 R124, R124 ;  /* 0x0000007c007c7308 */ /* 0x000fe20000000800 */
[----:B------:R-:W-:Y:S01]  /*7cc0*/  FMUL.FTZ R36, R101, R36 ;  /* 0x0000002465247220 */ /* 0x000fe20000410000 */
[----:B--2---:R-:W-:Y:S01]  /*7cd0*/  F2FP.BF16.F32.PACK_AB R97, R121, R123 ;  /* 0x0000007b7961723e */ /* 0x004fe200000010ff */
[C---:B------:R-:W-:Y:S07]  /*7ce0*/  FMUL.FTZ R37, R101.reuse, R37 ;  /* 0x0000002565257220 */ /* 0x040fee0000410000 */
[----:B------:R-:W2:Y:S01]  /*7cf0*/  MUFU.EX2 R122, R122 ;  /* 0x0000007a007a7308 */ /* 0x000ea20000000800 */
        /* <DEDUP_REMOVED lines=10> */
[C---:B------:R-:W-:Y:S01]  /*7da0*/  FMUL.FTZ R45, R101.reuse, R45 ;  /* 0x0000002d652d7220 */ /* 0x040fe20000410000 */
[C---:B------:R-:W-:Y:S01]  /*7db0*/  FMUL.FTZ R50, R100.reuse, R50 ;  /* 0x0000003264327220 */ /* 0x040fe20000410000 */
[----:B------:R-:W-:Y:S01]  /*7dc0*/  FMUL.FTZ R51, R100, R51 ;  /* 0x0000003364337220 */ /* 0x000fe20000410000 */
[----:B--2---:R-:W-:Y:S01]  /*7dd0*/  F2FP.BF16.F32.PACK_AB R96, R122, R124 ;  /* 0x0000007c7a60723e */ /* 0x004fe200000010ff */
[C---:B------:R-:W-:Y:S01]  /*7de0*/  FMUL.FTZ R48, R101.reuse, R48 ;  /* 0x0000003065307220 */ /* 0x040fe20000410000 */
[----:B------:R-:W-:Y:S01]  /*7df0*/  FMUL.FTZ R49, R101, R49 ;  /* 0x0000003165317220 */ /* 0x000fe20000410000 */
[-CC-:B------:R-:W-:Y:S01]  /*7e00*/  FFMA.FTZ R129, R21, R104.reuse, -R127.reuse ;  /* 0x0000006815817223 */ /* 0x180fe2000001087f */
[-CC-:B------:R-:W-:Y:S01]  /*7e10*/  FFMA.FTZ R131, R24, R104.reuse, -R127.reuse ;  /* 0x0000006818837223 */ /* 0x180fe2000001087f */
[----:B------:R-:W-:Y:S01]  /*7e20*/  FFMA.FTZ R128, R25, R104, -R127 ;  /* 0x0000006819807223 */ /* 0x000fe2000001087f */
[C---:B------:R-:W-:Y:S01]  /*7e30*/  FMUL.FTZ R54, R100.reuse, R54 ;  /* 0x0000003664367220 */ /* 0x040fe20000410000 */
[C---:B------:R-:W-:Y:S01]  /*7e40*/  FMUL.FTZ R55, R100.reuse, R55 ;  /* 0x0000003764377220 */ /* 0x040fe20000410000 */
[----:B---3--:R-:W-:Y:S01]  /*7e50*/  F2FP.BF16.F32.PACK_AB R98, R107, R120 ;  /* 0x000000786b62723e */ /* 0x008fe200000010ff */
[C---:B------:R-:W-:Y:S01]  /*7e60*/  FMUL.FTZ R52, R101.reuse, R52 ;  /* 0x0000003465347220 */ /* 0x040fe20000410000 */
[C---:B------:R-:W-:Y:S01]  /*7e70*/  FMUL.FTZ R53, R101.reuse, R53 ;  /* 0x0000003565357220 */ /* 0x040fe20000410000 */
[C---:B------:R-:W-:Y:S01]  /*7e80*/  FMUL.FTZ R58, R100.reuse, R58 ;  /* 0x0000003a643a7220 */ /* 0x040fe20000410000 */
[C---:B------:R-:W-:Y:S01]  /*7e90*/  FMUL.FTZ R59, R100.reuse, R59 ;  /* 0x0000003b643b7220 */ /* 0x040fe20000410000 */
[C---:B------:R-:W-:Y:S01]  /*7ea0*/  FMUL.FTZ R56, R101.reuse, R56 ;  /* 0x0000003865387220 */ /* 0x040fe20000410000 */
[C---:B------:R-:W-:Y:S01]  /*7eb0*/  FMUL.FTZ R57, R101.reuse, R57 ;  /* 0x0000003965397220 */ /* 0x040fe20000410000 */
[C---:B-1----:R-:W-:Y:S01]  /*7ec0*/  HMMA.16816.F32.BF16 R4, R96.reuse, R108, R4 ;  /* 0x0000006c6004723c */ /* 0x042fe20000041804 */
[----:B------:R-:W-:Y:S04]  /*7ed0*/  MUFU.EX2 R126, R126 ;  /* 0x0000007e007e7308 */ /* 0x000fe80000000800 */
[C---:B------:R-:W-:Y:S01]  /*7ee0*/  FMUL.FTZ R62, R100.reuse, R62 ;  /* 0x0000003e643e7220 */ /* 0x040fe20000410000 */
[C---:B------:R-:W-:Y:S01]  /*7ef0*/  FMUL.FTZ R63, R100.reuse, R63 ;  /* 0x0000003f643f7220 */ /* 0x040fe20000410000 */
[C---:B------:R-:W-:Y:S01]  /*7f00*/  FMUL.FTZ R60, R101.reuse, R60 ;  /* 0x0000003c653c7220 */ /* 0x040fe20000410000 */
[C---:B------:R-:W-:Y:S01]  /*7f10*/  HMMA.16816.F32.BF16 R8, R96.reuse, R110, R8 ;  /* 0x0000006e6008723c */ /* 0x040fe20000041808 */
[----:B------:R-:W1:Y:S02]  /*7f20*/  LDSM.16.MT88.4 R108, [R150+0xa000] ;  /* 0x00a00000966c783b */ /* 0x000e640000004200 */
[----:B------:R-:W-:Y:S01]  /*7f30*/  MUFU.EX2 R129, R129 ;  /* 0x0000008100817308 */ /* 0x000fe20000000800 */
[C---:B------:R-:W-:Y:S01]  /*7f40*/  FMUL.FTZ R61, R101.reuse, R61 ;  /* 0x0000003d653d7220 */ /* 0x040fe20000410000 */
[C---:B------:R-:W-:Y:S01]  /*7f50*/  FMUL.FTZ R66, R100.reuse, R66 ;  /* 0x0000004264427220 */ /* 0x040fe20000410000 */
[C---:B------:R-:W-:Y:S01]  /*7f60*/  FMUL.FTZ R67, R100.reuse, R67 ;  /* 0x0000004364437220 */ /* 0x040fe20000410000 */
[C---:B------:R-:W-:Y:S01]  /*7f70*/  FMUL.FTZ R64, R101.reuse, R64 ;  /* 0x0000004065407220 */ /* 0x040fe20000410000 */
[C---:B------:R-:W-:Y:S01]  /*7f80*/  FMUL.FTZ R65, R101.reuse, R65 ;  /* 0x0000004165417220 */ /* 0x040fe20000410000 */
[C---:B------:R-:W-:Y:S04]  /*7f90*/  HMMA.16816.F32.BF16 R36, R96.reuse, R112, R36 ;  /* 0x000000706024723c */ /* 0x040fe80000041824 */
        /* <DEDUP_REMOVED lines=14> */
[C---:B------:R-:W-:Y:S03]  /*8080*/  HMMA.16816.F32.BF16 R44, R96.reuse, R116, R44 ;  /* 0x00000074602c723c */ /* 0x040fe6000004182c */
[C---:B------:R-:W-:Y:S01]  /*8090*/  FMUL.FTZ R76, R101.reuse, R76 ;  /* 0x0000004c654c7220 */ /* 0x040fe20000410000 */
[C---:B------:R-:W-:Y:S01]  /*80a0*/  FMUL.FTZ R77, R101.reuse, R77 ;  /* 0x0000004d654d7220 */ /* 0x040fe20000410000 */
[C---:B------:R-:W-:Y:S01]  /*80b0*/  FMUL.FTZ R82, R100.reuse, R82 ;  /* 0x0000005264527220 */ /* 0x040fe20000410000 */
[C---:B------:R-:W-:Y:S01]  /*80c0*/  FMUL.FTZ R83, R100.reuse, R83 ;  /* 0x0000005364537220 */ /* 0x040fe20000410000 */
[----:B------:R-:W-:Y:S01]  /*80d0*/  FMUL.FTZ R80, R101, R80 ;  /* 0x0000005065507220 */ /* 0x000fe20000410000 */
[C---:B------:R-:W-:Y:S03]  /*80e0*/  HMMA.16816.F32.BF16 R48, R96.reuse, R118, R48 ;  /* 0x000000766030723c */ /* 0x040fe60000041830 */
[-CC-:B------:R-:W-:Y:S01]  /*80f0*/  FFMA.FTZ R118, R23, R104.reuse, -R125.reuse ;  /* 0x0000006817767223 */ /* 0x180fe2000001087d */
[----:B------:R-:W-:Y:S01]  /*8100*/  FFMA.FTZ R119, R27, R104, -R125 ;  /* 0x000000681b777223 */ /* 0x000fe2000001087d */
[C---:B------:R-:W-:Y:S01]  /*8110*/  FMUL.FTZ R81, R101.reuse, R81 ;  /* 0x0000005165517220 */ /* 0x040fe20000410000 */
[C---:B------:R-:W-:Y:S01]  /*8120*/  FMUL.FTZ R86, R100.reuse, R86 ;  /* 0x0000005664567220 */ /* 0x040fe20000410000 */
[----:B------:R-:W-:Y:S01]  /*8130*/  FMUL.FTZ R87, R100, R87 ;  /* 0x0000005764577220 */ /* 0x000fe20000410000 */
[C---:B----4-:R-:W-:Y:S01]  /*8140*/  HMMA.16816.F32.BF16 R52, R96.reuse, R92, R52 ;  /* 0x0000005c6034723c */ /* 0x050fe20000041834 */
[----:B------:R-:W-:Y:S02]  /*8150*/  MUFU.EX2 R118, R118 ;  /* 0x0000007600767308 */ /* 0x000fe40000000800 */
[C---:B------:R-:W-:Y:S01]  /*8160*/  FMUL.FTZ R84, R101.reuse, R84 ;  /* 0x0000005465547220 */ /* 0x040fe20000410000 */
[C---:B------:R-:W-:Y:S01]  /*8170*/  FMUL.FTZ R85, R101.reuse, R85 ;  /* 0x0000005565557220 */ /* 0x040fe20000410000 */
[--C-:B------:R-:W-:Y:S01]  /*8180*/  FFMA.FTZ R116, R12, R104, -R127.reuse ;  /* 0x000000680c747223 */ /* 0x100fe2000001087f */
[----:B------:R-:W-:Y:S01]  /*8190*/  FMUL.FTZ R12, R101, R88 ;  /* 0x00000058650c7220 */ /* 0x000fe20000410000 */
[-C--:B------:R-:W-:Y:S01]  /*81a0*/  FFMA.FTZ R117, R13, R104.reuse, -R127 ;  /* 0x000000680d757223 */ /* 0x080fe2000001087f */
[C---:B------:R-:W-:Y:S01]  /*81b0*/  HMMA.16816.F32.BF16 R56, R96.reuse, R94, R56 ;  /* 0x0000005e6038723c */ /* 0x040fe20000041838 */
[----:B------:R-:W3:Y:S02]  /*81c0*/  LDSM.16.MT88.4 R92, [R145+0xa000] ;  /* 0x00a00000915c783b */ /* 0x000ee40000004200 */
[----:B------:R-:W-:Y:S01]  /*81d0*/  MUFU.EX2 R119, R119 ;  /* 0x0000007700777308 */ /* 0x000fe20000000800 */
[----:B------:R-:W-:Y:S01]  /*81e0*/  FMUL.FTZ R13, R101, R89 ;  /* 0x00000059650d7220 */ /* 0x000fe20000410000 */
[-CC-:B------:R-:W-:Y:S01]  /*81f0*/  FFMA.FTZ R19, R19, R104.reuse, -R125.reuse ;  /* 0x0000006813137223 */ /* 0x180fe2000001087d */
[-CC-:B------:R-:W-:Y:S07]  /*8200*/  FFMA.FTZ R30, R30, R104.reuse, -R125.reuse ;  /* 0x000000681e1e7223 */ /* 0x180fee000001087d */
[----:B------:R-:W-:Y:S01]  /*8210*/  MUFU.EX2 R116, R116 ;  /* 0x0000007400747308 */ /* 0x000fe20000000800 */
[----:B------:R-:W-:Y:S01]  /*8220*/  FFMA.FTZ R31, R31, R104, -R125 ;  /* 0x000000681f1f7223 */ /* 0x000fe2000001087d */
[C---:B-1----:R-:W-:Y:S08]  /*8230*/  HMMA.16816.F32.BF16 R60, R96.reuse, R108, R60 ;  /* 0x0000006c603c723c */ /* 0x042ff0000004183c */
[----:B------:R-:W1:Y:S01]  /*8240*/  MUFU.EX2 R117, R117 ;  /* 0x0000007500757308 */ /* 0x000e620000000800 */
[----:B------:R-:W-:Y:S01]  /*8250*/  FFMA.FTZ R124, R101, R182, R124 ;  /* 0x000000b6657c7223 */ /* 0x000fe2000001007c */
[----:B------:R-:W-:Y:S01]  /*8260*/  ISETP.NE.AND P0, PT, R180, -0x1, PT ;  /* 0xffffffffb400780c */ /* 0x000fe20003f05270 */
[----:B------:R-:W-:Y:S07]  /*8270*/  FFMA.FTZ R123, R100, R181, R123 ;  /* 0x000000b5647b7223 */ /* 0x000fee000001007b */
[----:B------:R-:W-:Y:S01]  /*8280*/  MUFU.EX2 R30, R30 ;  /* 0x0000001e001e7308 */ /* 0x000fe20000000800 */
[----:B------:R-:W-:Y:S01]  /*8290*/  MOV R101, R102 ;  /* 0x0000006600657202 */ /* 0x000fe20000000f00 */
[C---:B------:R-:W-:Y:S01]  /*82a0*/  HMMA.16816.F32.BF16 R64, R96.reuse, R110, R64 ;  /* 0x0000006e6040723c */ /* 0x040fe20000041840 */
[----:B------:R-:W4:Y:S07]  /*82b0*/  LDSM.16.MT88.4 R108, [R144+0xa000] ;  /* 0x00a00000906c783b */ /* 0x000f2e0000004200 */
[----:B------:R-:W-:Y:S01]  /*82c0*/  MUFU.EX2 R31, R31 ;  /* 0x0000001f001f7308 */ /* 0x000fe20000000800 */
[----:B------:R-:W-:Y:S01]  /*82d0*/  FADD.FTZ R123, R121, R123 ;  /* 0x0000007b797b7221 */ /* 0x000fe20000010000 */
[C---:B--2---:R-:W-:Y:S03]  /*82e0*/  HMMA.16816.F32.BF16 R68, R96.reuse, R112, R68 ;  /* 0x000000706044723c */ /* 0x044fe60000041844 */
[--C-:B------:R-:W-:Y:S01]  /*82f0*/  FFMA.FTZ R113, R14, R104, -R125.reuse ;  /* 0x000000680e717223 */ /* 0x100fe2000001087d */
[----:B------:R-:W-:Y:S01]  /*8300*/  FMUL.FTZ R14, R100, R90 ;  /* 0x0000005a640e7220 */ /* 0x000fe20000410000 */
[-CC-:B------:R-:W-:Y:S03]  /*8310*/  FFMA.FTZ R112, R18, R104.reuse, -R125.reuse ;  /* 0x0000006812707223 */ /* 0x180fe6000001087d */
[C---:B------:R-:W-:Y:S01]  /*8320*/  HMMA.16816.F32.BF16 R72, R96.reuse, R114, R72 ;  /* 0x000000726048723c */ /* 0x040fe20000041848 */
[----:B------:R-:W-:Y:S02]  /*8330*/  MUFU.EX2 R113, R113 ;  /* 0x0000007100717308 */ /* 0x000fe40000000800 */
[-C--:B------:R-:W-:Y:S01]  /*8340*/  FFMA.FTZ R114, R15, R104.reuse, -R125 ;  /* 0x000000680f727223 */ /* 0x080fe2000001087d */
[----:B------:R-:W-:Y:S01]  /*8350*/  FMUL.FTZ R15, R100, R91 ;  /* 0x0000005b640f7220 */ /* 0x000fe20000410000 */
[--C-:B------:R-:W-:Y:S01]  /*8360*/  FFMA.FTZ R115, R16, R104, -R127.reuse ;  /* 0x0000006810737223 */ /* 0x100fe2000001087f */
[----:B------:R-:W-:Y:S01]  /*8370*/  LDSM.16.MT88.4 R88, [R146+0x8800] ;  /* 0x008800009258783b */ /* 0x000fe20000004200 */
[----:B-1----:R-:W-:Y:S04]  /*8380*/  F2FP.BF16.F32.PACK_AB R16, R117, R116 ;  /* 0x000000747510723e */ /* 0x002fe800000010ff */
[----:B------:R-:W-:Y:S01]  /*8390*/  MUFU.EX2 R112, R112 ;  /* 0x0000007000707308 */ /* 0x000fe20000000800 */
[C---:B---3--:R-:W-:Y:S09]  /*83a0*/  HMMA.16816.F32.BF16 R76, R96.reuse, R92, R76 ;  /* 0x0000005c604c723c */ /* 0x048ff2000004184c */
[----:B------:R-:W1:Y:S01]  /*83b0*/  MUFU.EX2 R114, R114 ;  /* 0x0000007200727308 */ /* 0x000e620000000800 */
[----:B------:R-:W-:Y:S09]  /*83c0*/  MOV R100, R103 ;  /* 0x0000006700647202 */ /* 0x000ff20000000f00 */
[----:B------:R-:W-:Y:S01]  /*83d0*/  MUFU.EX2 R115, R115 ;  /* 0x0000007300737308 */ /* 0x000fe20000000800 */
[C---:B------:R-:W-:Y:S01]  /*83e0*/  HMMA.16816.F32.BF16 R80, R96.reuse, R94, R80 ;  /* 0x0000005e6050723c */ /* 0x040fe20000041850 */
[----:B------:R-:W2:Y:S07]  /*83f0*/  LDSM.16.MT88.4 R92, [R150+0x8800] ;  /* 0x00880000965c783b */ /* 0x000eae0000004200 */
[C---:B----4-:R-:W-:Y:S01]  /*8400*/  HMMA.16816.F32.BF16 R84, R96.reuse, R108, R84 ;  /* 0x0000006c6054723c */ /* 0x050fe20000041854 */
[----:B------:R-:W3:Y:S02]  /*8410*/  MUFU.EX2 R109, R19 ;  /* 0x00000013006d7308 */ /* 0x000ee40000000800 */
[-C--:B------:R-:W-:Y:S01]  /*8420*/  FFMA.FTZ R108, R17, R104.reuse, -R127 ;  /* 0x00000068116c7223 */ /* 0x080fe2000001087f */
[----:B-1----:R-:W-:Y:S04]  /*8430*/  F2FP.BF16.F32.PACK_AB R17, R114, R113 ;  /* 0x000000717211723e */ /* 0x002fe800000010ff */
[----:B------:R-:W-:Y:S03]  /*8440*/  HMMA.16816.F32.BF16 R12, R96, R110, R12 ;  /* 0x0000006e600c723c */ /* 0x000fe6000004180c */
[----:B------:R-:W1:Y:S01]  /*8450*/  MUFU.EX2 R108, R108 ;  /* 0x0000006c006c7308 */ /* 0x000e620000000800 */
[----:B------:R-:W4:Y:S01]  /*8460*/  LDSM.16.MT88.4 R96, [R145+0x8800] ;  /* 0x008800009160783b */ /* 0x000f220000004200 */
[-CC-:B------:R-:W-:Y:S01]  /*8470*/  FFMA.FTZ R111, R22, R104.reuse, -R125.reuse ;  /* 0x00000068166f7223 */ /* 0x180fe2000001087d */
[----:B------:R-:W-:Y:S01]  /*8480*/  FFMA.FTZ R110, R26, R104, -R125 ;  /* 0x000000681a6e7223 */ /* 0x000fe2000001087d */
[----:B---3--:R-:W-:Y:S06]  /*8490*/  F2FP.BF16.F32.PACK_AB R19, R109, R112 ;  /* 0x000000706d13723e */ /* 0x008fec00000010ff */
[----:B------:R-:W3:Y:S01]  /*84a0*/  MUFU.EX2 R111, R111 ;  /* 0x0000006f006f7308 */ /* 0x000ee20000000800 */
[----:B------:R-:W-:Y:S09]  /*84b0*/  LDSM.16.MT88.4 R20, [R146+0x9000] ;  /* 0x009000009214783b */ /* 0x000ff20000004200 */
[----:B------:R-:W5:Y:S01]  /*84c0*/  MUFU.EX2 R110, R110 ;  /* 0x0000006e006e7308 */ /* 0x000f620000000800 */
[----:B-1----:R-:W-:Y:S01]  /*84d0*/  F2FP.BF16.F32.PACK_AB R18, R108, R115 ;  /* 0x000000736c12723e */ /* 0x002fe200000010ff */
[----:B------:R-:W-:Y:S06]  /*84e0*/  LDSM.16.MT88.4 R24, [R145+0x9000] ;  /* 0x009000009118783b */ /* 0x000fec0000004200 */
[C---:B--2---:R-:W-:Y:S08]  /*84f0*/  HMMA.16816.F32.BF16 R4, R16.reuse, R92, R4 ;  /* 0x0000005c1004723c */ /* 0x044ff00000041804 */
[C---:B------:R-:W-:Y:S01]  /*8500*/  HMMA.16816.F32.BF16 R8, R16.reuse, R94, R8 ;  /* 0x0000005e1008723c */ /* 0x040fe20000041808 */
[----:B------:R-:W1:Y:S07]  /*8510*/  LDSM.16.MT88.4 R92, [R144+0x8800] ;  /* 0x00880000905c783b */ /* 0x000e6e0000004200 */
        /* <DEDUP_REMOVED lines=17> */
[----:B------:R-:W-:Y:S07]  /*8630*/  LDSM.16.MT88.4 R92, [R150+0x9800] ;  /* 0x00980000965c783b */ /* 0x000fee0000004200 */
[C---:B--2---:R-:W-:Y:S08]  /*8640*/  HMMA.16816.F32.BF16 R84, R16.reuse, R88, R84 ;  /* 0x000000581054723c */ /* 0x044ff00000041854 */
[----:B------:R-:W-:Y:S01]  /*8650*/  HMMA.16816.F32.BF16 R12, R16, R90, R12 ;  /* 0x0000005a100c723c */ /* 0x000fe2000004180c */
[----:B------:R-:W1:Y:S02]  /*8660*/  LDSM.16.MT88.4 R88, [R144+0x9000] ;  /* 0x009000009058783b */ /* 0x000e640000004200 */
[----:B---3--:R-:W-:Y:S02]  /*8670*/  F2FP.BF16.F32.PACK_AB R17, R118, R111 ;  /* 0x0000006f7611723e */ /* 0x008fe400000010ff */
[----:B-----5:R-:W-:Y:S02]  /*8680*/  F2FP.BF16.F32.PACK_AB R19, R119, R110 ;  /* 0x0000006e7713723e */ /* 0x020fe400000010ff */
[----:B------:R-:W-:Y:S02]  /*8690*/  F2FP.BF16.F32.PACK_AB R16, R129, R126 ;  /* 0x0000007e8110723e */ /* 0x000fe400000010ff */
[----:B------:R-:W-:Y:S07]  /*86a0*/  F2FP.BF16.F32.PACK_AB R18, R128, R131 ;  /* 0x000000838012723e */ /* 0x000fee00000010ff */
[C---:B----4-:R-:W-:Y:S03]  /*86b0*/  HMMA.16816.F32.BF16 R4, R16.reuse, R96, R4 ;  /* 0x000000601004723c */ /* 0x050fe60000041804 */
[-CC-:B------:R-:W-:Y:S01]  /*86c0*/  FFMA.FTZ R96, R28, R104.reuse, -R127.reuse ;  /* 0x000000681c607223 */ /* 0x180fe2000001087f */
[-CC-:B------:R-:W-:Y:S04]  /*86d0*/  FFMA.FTZ R28, R32, R104.reuse, -R127.reuse ;  /* 0x00000068201c7223 */ /* 0x180fe8000001087f */
[C---:B------:R-:W-:Y:S02]  /*86e0*/  HMMA.16816.F32.BF16 R8, R16.reuse, R98, R8 ;  /* 0x000000621008723c */ /* 0x040fe40000041808 */
[----:B------:R-:W-:Y:S06]  /*86f0*/  MUFU.EX2 R28, R28 ;  /* 0x0000001c001c7308 */ /* 0x000fec0000000800 */
        /* <DEDUP_REMOVED lines=17> */
[-C--:B------:R-:W-:Y:S01]  /*8810*/  FFMA.FTZ R127, R33, R104.reuse, -R127 ;  /* 0x00000068217f7223 */ /* 0x080fe2000001087f */
[--C-:B------:R-:W-:Y:S01]  /*8820*/  FFMA.FTZ R33, R34, R104, -R125.reuse ;  /* 0x0000006822217223 */ /* 0x100fe2000001087d */
[----:B------:R-:W-:Y:S01]  /*8830*/  MUFU.EX2 R29, R96 ;  /* 0x00000060001d7308 */ /* 0x000fe20000000800 */
[----:B------:R-:W-:Y:S01]  /*8840*/  F2FP.BF16.F32.PACK_AB R89, R31, R30 ;  /* 0x0000001e1f59723e */ /* 0x000fe200000010ff */
[C---:B------:R-:W-:Y:S08]  /*8850*/  HMMA.16816.F32.BF16 R80, R16.reuse, R90, R80 ;  /* 0x0000005a1050723c */ /* 0x040ff00000041850 */
[----:B------:R-:W1:Y:S01]  /*8860*/  MUFU.EX2 R32, R88 ;  /* 0x0000005800207308 */ /* 0x000e620000000800 */
[----:B------:R-:W-:Y:S09]  /*8870*/  FFMA.FTZ R125, R35, R104, -R125 ;  /* 0x00000068237d7223 */ /* 0x000ff2000001087d */
[----:B------:R-:W4:Y:S01]  /*8880*/  MUFU.EX2 R127, R127 ;  /* 0x0000007f007f7308 */ /* 0x000f220000000800 */
[C---:B--2---:R-:W-:Y:S09]  /*8890*/  HMMA.16816.F32.BF16 R84, R16.reuse, R20, R84 ;  /* 0x000000141054723c */ /* 0x044ff20000041854 */
[----:B------:R-:W-:Y:S10]  /*88a0*/  MUFU.EX2 R33, R33 ;  /* 0x0000002100217308 */ /* 0x000ff40000000800 */
[----:B------:R-:W2:Y:S01]  /*88b0*/  MUFU.EX2 R34, R125 ;  /* 0x0000007d00227308 */ /* 0x000ea20000000800 */
[----:B-1----:R-:W-:Y:S01]  /*88c0*/  F2FP.BF16.F32.PACK_AB R88, R32, R29 ;  /* 0x0000001d2058723e */ /* 0x002fe200000010ff */
[----:B------:R-:W-:Y:S01]  /*88d0*/  HMMA.16816.F32.BF16 R12, R16, R22, R12 ;  /* 0x00000016100c723c */ /* 0x000fe2000004180c */
[----:B------:R-:W1:Y:S02]  /*88e0*/  LDSM.16.MT88.4 R16, [R145+0x9800] ;  /* 0x009800009110783b */ /* 0x000e640000004200 */
[----:B----4-:R-:W-:Y:S06]  /*88f0*/  F2FP.BF16.F32.PACK_AB R90, R127, R28 ;  /* 0x0000001c7f5a723e */ /* 0x010fec00000010ff */
[----:B------:R-:W4:Y:S01]  /*8900*/  LDSM.16.MT88.4 R20, [R144+0x9800] ;  /* 0x009800009014783b */ /* 0x000f220000004200 */
[----:B--2---:R-:W-:Y:S07]  /*8910*/  F2FP.BF16.F32.PACK_AB R91, R34, R33 ;  /* 0x00000021225b723e */ /* 0x004fee00000010ff */
[C---:B------:R-:W-:Y:S01]  /*8920*/  HMMA.16816.F32.BF16 R96, R88.reuse, R92, R4 ;  /* 0x0000005c5860723c */ /* 0x040fe20000041804 */
[----:B------:R-:W2:Y:S07]  /*8930*/  LDSM.16.MT88.4 R4, [R150+0xb800] ;  /* 0x00b800009604783b */ /* 0x000eae0000004200 */
[C---:B------:R-:W-:Y:S01]  /*8940*/  HMMA.16816.F32.BF16 R92, R88.reuse, R94, R8 ;  /* 0x0000005e585c723c */ /* 0x040fe20000041808 */
[----:B------:R-:W5:Y:S07]  /*8950*/  LDSM.16.MT88.4 R8, [R146+0xb800] ;  /* 0x00b800009208783b */ /* 0x000f6e0000004200 */
[C---:B---3--:R-:W-:Y:S08]  /*8960*/  HMMA.16816.F32.BF16 R36, R88.reuse, R24, R36 ;  /* 0x000000185824723c */ /* 0x048ff00000041824 */
[C---:B------:R-:W-:Y:S08]  /*8970*/  HMMA.16816.F32.BF16 R40, R88.reuse, R26, R40 ;  /* 0x0000001a5828723c */ /* 0x040ff00000041828 */
[C---:B-1----:R-:W-:Y:S08]  /*8980*/  HMMA.16816.F32.BF16 R44, R88.reuse, R16, R44 ;  /* 0x00000010582c723c */ /* 0x042ff0000004182c */
[C---:B------:R-:W-:Y:S01]  /*8990*/  HMMA.16816.F32.BF16 R48, R88.reuse, R18, R48 ;  /* 0x000000125830723c */ /* 0x040fe20000041830 */
[----:B------:R-:W1:Y:S07]  /*89a0*/  LDSM.16.MT88.4 R16, [R145+0xb800] ;  /* 0x00b800009110783b */ /* 0x000e6e0000004200 */
[C---:B----4-:R-:W-:Y:S03]  /*89b0*/  HMMA.16816.F32.BF16 R52, R88.reuse, R20, R52 ;  /* 0x000000145834723c */ /* 0x050fe60000041834 */
[----:B------:R-:W-:Y:S01]  /*89c0*/  FADD.FTZ R21, R122, R124 ;  /* 0x0000007c7a157221 */ /* 0x000fe20000010000 */
[----:B------:R-:W-:Y:S03]  /*89d0*/  FADD.FTZ R20, R106, R123 ;  /* 0x0000007b6a147221 */ /* 0x000fe60000010000 */
[----:B------:R-:W-:Y:S01]  /*89e0*/  FADD.FTZ R120, R120, R21 ;  /* 0x0000001578787221 */ /* 0x000fe20000010000 */
[C---:B------:R-:W-:Y:S03]  /*89f0*/  HMMA.16816.F32.BF16 R56, R88.reuse, R22, R56 ;  /* 0x000000165838723c */ /* 0x040fe60000041838 */
[----:B------:R-:W-:Y:S01]  /*8a00*/  FADD.FTZ R107, R107, R120 ;  /* 0x000000786b6b7221 */ /* 0x000fe20000010000 */
[----:B------:R-:W-:Y:S04]  /*8a10*/  FADD.FTZ R20, R105, R20 ;  /* 0x0000001469147221 */ /* 0x000fe80000010000 */
[C---:B--2---:R-:W-:Y:S08]  /*8a20*/  HMMA.16816.F32.BF16 R60, R88.reuse, R4, R60 ;  /* 0x00000004583c723c */ /* 0x044ff0000004183c */
[C---:B------:R-:W-:Y:S01]  /*8a30*/  HMMA.16816.F32.BF16 R64, R88.reuse, R6, R64 ;  /* 0x000000065840723c */ /* 0x040fe20000041840 */
[----:B------:R-:W2:Y:S07]  /*8a40*/  LDSM.16.MT88.4 R4, [R144+0xb800] ;  /* 0x00b800009004783b */ /* 0x000eae0000004200 */
        /* <DEDUP_REMOVED lines=31> */
.L_x_11284:
        /* <DEDUP_REMOVED lines=10> */
.L_x_11307:
        /* <DEDUP_REMOVED lines=194> */
.L_x_11294:
[----:B------:R-:W-:Y:S05]  /*9900*/  BSYNC.RECONVERGENT B0 ;  /* 0x0000000000007941 */ /* 0x000fea0003800200 */
.L_x_11293:
        /* <DEDUP_REMOVED lines=24> */
.L_x_11296:
[----:B------:R-:W-:Y:S05]  /*9a90*/  BSYNC.RECONVERGENT B0 ;  /* 0x0000000000007941 */ /* 0x000fea0003800200 */
.L_x_11295:
        /* <DEDUP_REMOVED lines=36> */
.L_x_11298:
[----:B------:R-:W-:Y:S05]  /*9ce0*/  BSYNC.RECONVERGENT B0 ;  /* 0x0000000000007941 */ /* 0x000fea0003800200 */
.L_x_11297:
        /* <DEDUP_REMOVED lines=16> */
.L_x_11300:
[----:B------:R-:W-:Y:S05]  /*9df0*/  BSYNC.RECONVERGENT B0 ;  /* 0x0000000000007941 */ /* 0x000fea0003800200 */
.L_x_11299:
        /* <DEDUP_REMOVED lines=16> */
.L_x_11302:
[----:B------:R-:W-:Y:S05]  /*9f00*/  BSYNC.RECONVERGENT B0 ;  /* 0x0000000000007941 */ /* 0x000fea0003800200 */
.L_x_11301:
[----:B------:R-:W-:-:S04]  /*9f10*/  MOV R167, 0x0 ;  /* 0x0000000000a77802 */ /* 0x000fc80000000f00 */
[----:B-12345:R-:W-:Y:S05]  /*9f20*/  @P0 RET.REL.NODEC R166 `(_ZN5flash24flash_fwd_splitkv_kernelI23Flash_fwd_kernel_traitsILi128ELi64ELi64ELi4ELb0ELb0EN7cutlass10bfloat16_tE19Flash_kernel_traitsILi128ELi64ELi64ELi4ES3_EELb0ELb0ELb1ELb0ELb0ELb0ELb0ELb0EEEvNS_16Flash_fwd_paramsE) ;  /* 0xffffff60a6340950 */ /* 0x03efea0003c3ffff */
        /* <DEDUP_REMOVED lines=14> */
[----:B-1----:R-:W-:Y:S05]  /*a010*/  @P0 RET.REL.NODEC R166 `(_ZN5flash24flash_fwd_splitkv_kernelI23Flash_fwd_kernel_traitsILi128ELi64ELi64ELi4ELb0ELb0EN7cutlass10bfloat16_tE19Flash_kernel_traitsILi128ELi64ELi64ELi4ES3_EELb0ELb0ELb1ELb0ELb0ELb0ELb0ELb0EEEvNS_16Flash_fwd_paramsE) ;  /* 0xffffff5ca6f80950 */ /* 0x002fea0003c3ffff */
[----:B------:R-:W-:Y:S01]  /*a020*/  MOV R167, 0x0 ;  /* 0x0000000000a77802 */ /* 0x000fe20000000f00 */
[----:B------:R1:W-:Y:S03]  /*a030*/  ST.E.128 desc[UR4][R6.64+0x80], R32 ;  /* 0x0000802006007985 */ /* 0x0003e6000c101d04 */
[----:B-1----:R-:W-:Y:S05]  /*a040*/  RET.REL.NODEC R166 `(_ZN5flash24flash_fwd_splitkv_kernelI23Flash_fwd_kernel_traitsILi128ELi64ELi64ELi4ELb0ELb0EN7cutlass10bfloat16_tE19Flash_kernel_traitsILi128ELi64ELi64ELi4ES3_EELb0ELb0ELb1ELb0ELb0ELb0ELb0ELb0EEEvNS_16Flash_fwd_paramsE) ;  /* 0xffffff5ca6ec7950 */ /* 0x002fea0003c3ffff */
.L_x_11292:
[----:B------:R-:W-:Y:S01]  /*a050*/  MOV R5, 0x2 ;  /* 0x0000000200057802 */ /* 0x000fe20000000f00 */
[----:B------:R-:W-:Y:S01]  /*a060*/  IMAD.MOV.U32 R0, RZ, RZ, 0x1f ;  /* 0x0000001fff007424 */ /* 0x000fe200078e00ff */
[----:B------:R-:W-:-:S07]  /*a070*/  MOV R4, 0xffffffff ;  /* 0xffffffff00047802 */ /* 0x000fce0000000f00 */
[----:B-1---5:R-:W-:Y:S05]  /*a080*/  WARPSYNC.COLLECTIVE R4, `(.L_x_11303) ;  /* 0x0000000004087348 */ /* 0x022fea0003c00000 */
[----:B------:R2:W3:Y:S02]  /*a090*/  SHFL.BFLY P0, R10, R182, R5, R0 ;  /* 0x0c000005b60a7389 */ /* 0x0004e40000000000 */
[----:B-123-5:R-:W-:Y:S05]  /*a0a0*/  ENDCOLLECTIVE ;  /* 0x000000000000791b */ /* 0x02efea0003800000 */
.L_x_11303:
[----:B------:R-:W-:Y:S02]  /*a0b0*/  IMAD.MOV.U32 R7, RZ, RZ, R10 ;  /* 0x000000ffff077224 */ /* 0x000fe400078e000a */
[----:B------:R-:W-:Y:S02]  /*a0c0*/  IMAD.MOV.U32 R5, RZ, RZ, 0x1 ;  /* 0x00000001ff057424 */ /* 0x000fe400078e00ff */
[----:B------:R-:W-:-:S05]  /*a0d0*/  FADD.FTZ R8, R7, R182 ;  /* 0x000000b607087221 */ /* 0x000fca0000010000 */
[----:B------:R-:W-:-:S07]  /*a0e0*/  MOV R182, R8 ;  /* 0x0000000800b67202 */ /* 0x000fce0000000f00 */
[----:B------:R-:W-:Y:S05]  /*a0f0*/  WARPSYNC.COLLECTIVE R4, `(.L_x_11304) ;  /* 0x0000000004087348 */ /* 0x000fea0003c00000 */
[----:B------:R1:W2:Y:S02]  /*a100*/  SHFL.BFLY P0, R10, R182, R5, R0 ;  /* 0x0c000005b60a7389 */ /* 0x0002a40000000000 */
[----:B-12---:R-:W-:Y:S05]  /*a110*/  ENDCOLLECTIVE ;  /* 0x000000000000791b */ /* 0x006fea0003800000 */
.L_x_11304:
[----:B------:R-:W-:Y:S01]  /*a120*/  MOV R182, R181 ;  /* 0x000000b500b67202 */ /* 0x000fe20000000f00 */
[----:B------:R-:W-:Y:S01]  /*a130*/  IMAD.MOV.U32 R5, RZ, RZ, 0x2 ;  /* 0x00000002ff057424 */ /* 0x000fe200078e00ff */
[----:B------:R-:W-:-:S07]  /*a140*/  MOV R7, R10 ;  /* 0x0000000a00077202 */ /* 0x000fce0000000f00 */
[----:B------:R-:W-:Y:S05]  /*a150*/  WARPSYNC.COLLECTIVE R4, `(.L_x_11305) ;  /* 0x0000000004087348 */ /* 0x000fea0003c00000 */
[----:B------:R1:W2:Y:S02]  /*a160*/  SHFL.BFLY P0, R10, R182, R5, R0 ;  /* 0x0c000005b60a7389 */ /* 0x0002a40000000000 */
[----:B-12---:R-:W-:Y:S05]  /*a170*/  ENDCOLLECTIVE ;  /* 0x000000000000791b */ /* 0x006fea0003800000 */
.L_x_11305:
[----:B------:R-:W-:Y:S01]  /*a180*/  FADD.FTZ R7, R8, R7 ;  /* 0x0000000708077221 */ /* 0x000fe20000010000 */
[----:B------:R-:W-:Y:S01]  /*a190*/  FADD.FTZ R9, R10, R181 ;  /* 0x000000b50a097221 */ /* 0x000fe20000010000 */
[----:B------:R-:W-:-:S04]  /*a1a0*/  MOV R5, 0x1 ;  /* 0x0000000100057802 */ /* 0x000fc80000000f00 */
[----:B------:R-:W-:-:S07]  /*a1b0*/  MOV R182, R9 ;  /* 0x0000000900b67202 */ /* 0x000fce0000000f00 */
[----:B------:R-:W-:Y:S05]  /*a1c0*/  WARPSYNC.COLLECTIVE R4, `(.L_x_11306) ;  /* 0x0000000004087348 */ /* 0x000fea0003c00000 */
[----:B------:R1:W2:Y:S02]  /*a1d0*/  SHFL.BFLY P0, R10, R182, R5, R0 ;  /* 0x0c000005b60a7389 */ /* 0x0002a40000000000 */
[----:B-12---:R-:W-:Y:S05]  /*a1e0*/  ENDCOLLECTIVE ;  /* 0x000000000000791b */ /* 0x006fea0003800000 */
.L_x_11306:
[----:B------:R-:W-:Y:S05]  /*a1f0*/  BRA `(.L_x_11307) ;  /* 0xffffffe800b87947 */ /* 0x000fea000383ffff */
.L_x_11308:
        /* <DEDUP_REMOVED lines=16> */
.L_x_14950:


//--------------------- .text._ZN5flash24flash_fwd_splitkv_kernelI23Flash_fwd_kernel_traitsILi128ELi64ELi64ELi4ELb0ELb0EN7cutlass10bfloat16_tE19Flash_kernel_traitsILi128ELi64ELi64ELi4ES3_EELb0ELb0ELb1ELb0ELb0ELb1ELb0ELb0EEEvNS_16Flash_fwd_paramsE --------------------------
	.section	.text._ZN5flash24flash_fwd_splitkv_kernelI23Flash_fwd_kernel_traitsILi128ELi64ELi64ELi4ELb0ELb0EN7cutlass10bfloat16_tE19Flash_kernel_traitsILi128ELi64ELi64ELi4ES3_EELb0ELb0ELb1ELb0ELb0ELb1ELb0ELb0EEEvNS_16Flash_fwd_paramsE,"ax",@progbits
	.align	128
        .global         _ZN5flash24flash_fwd_splitkv_kernelI23Flash_fwd_kernel_traitsILi128ELi64ELi64ELi4ELb0ELb0EN7cutlass10bfloat16_tE19Flash_kernel_traitsILi128ELi64ELi64ELi4ES3_EELb0ELb0ELb1ELb0ELb0ELb1ELb0ELb0EEEvNS_16Flash_fwd_paramsE
        .type           _ZN5flash24flash_fwd_splitkv_kernelI23Flash_fwd_kernel_traitsILi128ELi64ELi64ELi4ELb0ELb0EN7cutlass10bfloat16_tE19Flash_kernel_traitsILi128ELi64ELi64ELi4ES3_EELb0ELb0ELb1ELb0ELb0ELb1ELb0ELb0EEEvNS_16Flash_fwd_paramsE,@function
        .size           _ZN5flash24flash_fwd_splitkv_kernelI23Flash_fwd_kernel_traitsILi128ELi64ELi64ELi4ELb0ELb0EN7cutlass10bfloat16_tE19Flash_kernel_traitsILi128ELi64ELi64ELi4ES3_EELb0ELb0ELb1ELb0ELb0ELb1ELb0ELb0EEEvNS_16Flash_fwd_paramsE,(.L_x_14951 - _ZN5flash24flash_fwd_splitkv_kernelI23Flash_fwd_kernel_traitsILi128ELi64ELi64ELi4ELb0ELb0EN7cutlass10bfloat16_tE19Flash_kernel_traitsILi128ELi64ELi64ELi4ES3_EELb0ELb0ELb1ELb0ELb0ELb1ELb0ELb0EEEvNS_16Flash_fwd_paramsE)
        .other          _ZN5flash24flash_fwd_splitkv_kernelI23Flash_fwd_kernel_traitsILi128ELi64ELi64ELi4ELb0ELb0EN7cutlass10bfloat16_tE19Flash_kernel_traitsILi128ELi64ELi64ELi4ES3_EELb0ELb0ELb1ELb0ELb0ELb1ELb0ELb0EEEvNS_16Flash_fwd_paramsE,@"STO_CUDA_ENTRY STV_DEFAULT"
_ZN5flash24flash_fwd_splitkv_kernelI23Flash_fwd_kernel_traitsILi128ELi64ELi64ELi4ELb0ELb0EN7cutlass10bfloat16_tE19Flash_kernel_traitsILi128ELi64ELi64ELi4ES3_EELb0ELb0ELb1ELb0ELb0ELb1ELb0ELb0EEEvNS_16Flash_fwd_paramsE:
.text._ZN5flash24flash_fwd_splitkv_kernelI23Flash_fwd_kernel_traitsILi128ELi64ELi64ELi4ELb0ELb0EN7cutlass10bfloat16_tE19Flash_kernel_traitsILi128ELi64ELi64ELi4ES3_EELb0ELb0ELb1ELb0ELb0ELb1ELb0ELb0EEEvNS_16Flash_fwd_paramsE:
[----:B------:R-:W-:Y:S01]  /*0000*/  LDC R1, c[0x0][0x37c] ;  /* 0x0000df00ff017b82 */ /* 0x000fe20000000800 */
[----:B------:R-:W1:Y:S07]  /*0010*/  S2R R33, SR_CTAID.X ;  /* 0x0000000000217919 */ /* 0x000e6e0000002500 */
[----:B------:R-:W2:Y:S01]  /*0020*/  LDC.64 R2, c[0x0][0x348] ;  /* 0x0000d200ff027b82 */ /* 0x000ea20000000a00 */
[----:B------:R-:W-:Y:S01]  /*0030*/  BSSY.RECONVERGENT B2, `(.L_x_11309) ;  /* 0x0000005000027945 */ /* 0x000fe20003800200 */
[----:B------:R-:W-:Y:S01]  /*0040*/  MOV R174, 0x80 ;  /* 0x0000008000ae7802 */ /* 0x000fe20000000f00 */
[----:B------:R-:W3:Y:S01]  /*0050*/  S2R R175, SR_CTAID.Y ;  /* 0x0000000000af7919 */ /* 0x000ee20000002600 */
[----:B------:R-:W4:Y:S05]  /*0060*/  S2R R176, SR_CTAID.Z ;  /* 0x0000000000b07919 */ /* 0x000f2a0000002700 */
[----:B-1234-:R-:W-:Y:S05]  /*0070*/  CALL.REL.NOINC `($_ZN5flash24flash_fwd_splitkv_kernelI23Flash_fwd_kernel_traitsILi128ELi64ELi64ELi4ELb0ELb0EN7cutlass10bfloat16_tE19Flash_kernel_traitsILi128ELi64ELi64ELi4ES3_EELb0ELb0ELb1ELb0ELb0ELb1ELb0ELb0EEEvNS_16Flash_fwd_paramsE$_ZN5flash30compute_attn_1rowblock_splitkvI23Flash_fwd_kernel_traitsILi128ELi64ELi64ELi4ELb0ELb0EN7cutlass10bfloat16_tE19Flash_kernel_traitsILi128ELi64ELi64ELi4ES3_EELb0ELb0ELb1ELb0ELb0ELb1ELb0ELb0ENS_16Flash_fwd_paramsEEEvRKT8_iiiii) ;  /* 0x0000000000087944 */ /* 0x01efea0003c00000 */
[----:B------:R-:W-:Y:S05]  /*0080*/  BSYNC.RECONVERGENT B2 ;  /* 0x0000000000027941 */ /* 0x000fea0003800200 */
.L_x_11309:
[----:B------:R-:W-:Y:S05]  /*0090*/  EXIT ;  /* 0x000000000000794d */ /* 0x000fea0003800000 */
        .type           $_ZN5flash24flash_fwd_splitkv_kernelI23Flash_fwd_kernel_traitsILi128ELi64ELi64ELi4ELb0ELb0EN7cutlass10bfloat16_tE19Flash_kernel_traitsILi128ELi64ELi64ELi4ES3_EELb0ELb0ELb1ELb0ELb0ELb1ELb0ELb0EEEvNS_16Flash_fwd_paramsE$_ZN5flash30compute_attn_1rowblock_splitkvI23Flash_fwd_kernel_traitsILi128ELi64ELi64ELi4ELb0ELb0EN7cutlass10bfloat16_tE19Flash_kernel_traitsILi128ELi64ELi64ELi4ES3_EELb0ELb0ELb1ELb0ELb0ELb1ELb0ELb0ENS_16Flash_fwd_paramsEEEvRKT8_iiiii,@function
        .size           $_ZN5flash24flash_fwd_splitkv_kernelI23Flash_fwd_kernel_traitsILi128ELi64ELi64ELi4ELb0ELb0EN7cutlass10bfloat16_tE19Flash_kernel_traitsILi128ELi64ELi64ELi4ES3_EELb0ELb0ELb1ELb0ELb0ELb1ELb0ELb0EEEvNS_16Flash_fwd_paramsE$_ZN5flash30compute_attn_1rowblock_splitkvI23Flash_fwd_kernel_traitsILi128ELi64ELi64ELi4ELb0ELb0EN7cutlass10bfloat16_tE19Flash_kernel_traitsILi128ELi64ELi64ELi4ES3_EELb0ELb0ELb1ELb0ELb0ELb1ELb0ELb0ENS_16Flash_fwd_paramsEEEvRKT8_iiiii,(.L_x_14951 - $_ZN5flash24flash_fwd_splitkv_kernelI23Flash_fwd_kernel_traitsILi128ELi64ELi64ELi4ELb0ELb0EN7cutlass10bfloat16_tE19Flash_kernel_traitsILi128ELi64ELi64ELi4ES3_EELb0ELb0ELb1ELb0ELb0ELb1ELb0ELb0EEEvNS_16Flash_fwd_paramsE$_ZN5flash30compute_attn_1rowblock_splitkvI23Flash_fwd_kernel_traitsILi128ELi64ELi64ELi4ELb0ELb0EN7cutlass10bfloat16_tE19Flash_kernel_traitsILi128ELi64ELi64ELi4ES3_EELb0ELb0ELb1ELb0ELb0ELb1ELb0ELb0ENS_16Flash_fwd_paramsEEEvRKT8_iiiii)
$_ZN5flash24flash_fwd_splitkv_kernelI23Flash_fwd_kernel_traitsILi128ELi64ELi64ELi4ELb0ELb0EN7cutlass10bfloat16_tE19Flash_kernel_traitsILi128ELi64ELi64ELi4ES3_EELb0ELb0ELb1ELb0ELb0ELb1ELb0ELb0EEEvNS_16Flash_fwd_paramsE$_ZN5flash30compute_attn_1rowblock_splitkvI23Flash_fwd_kernel_traitsILi128ELi64ELi64ELi4ELb0ELb0EN7cutlass10bfloat16_tE19Flash_kernel_traitsILi128ELi64ELi64ELi4ES3_EELb0ELb0ELb1ELb0ELb0ELb1ELb0ELb0ENS_16Flash_fwd_paramsEEEvRKT8_iiiii:
        /* <DEDUP_REMOVED lines=39> */
.L_x_11311:
[----:B------:R-:W-:Y:S05]  /*0310*/  BSYNC.RECONVERGENT B0 ;  /* 0x0000000000007941 */ /* 0x000fea0003800200 */
.L_x_11310:
[----:B------:R-:W-:Y:S04]  /*0320*/  BSSY.RECONVERGENT B0, `(.L_x_11312) ;  /* 0x0000007000007945 */ /* 0x000fe80003800200 */
[----:B------:R-:W-:Y:S05]  /*0330*/  @!P3 BRA `(.L_x_11313) ;  /* 0x000000000014b947 */ /* 0x000fea0003800000 */
[----:B------:R-:W4:Y:S02]  /*0340*/  LD.E.U8 R5, desc[UR4][R2.64+0x1b2] ;  /* 0x0001b20402057980 */ /* 0x000f24000c101100 */
[----:B----4-:R-:W-:-:S13]  /*0350*/  ISETP.NE.AND P1, PT, R5, RZ, PT ;  /* 0x000000ff0500720c */ /* 0x010fda0003f25270 */
[----:B------:R-:W4:Y:S02]  /*0360*/  @P1 LD.E R5, desc[UR4][R16.64+0x4] ;  /* 0x0000040410051980 */ /* 0x000f24000c101900 */
[----:B----45:R-:W-:-:S06]  /*0370*/  @P1 IADD3 R26, PT, PT, R5, -R14, RZ ;  /* 0x8000000e051a1210 */ /* 0x030fcc0007ffe0ff */
[----:B------:R4:W5:Y:S02]  /*0380*/  @!P1 LD.E R26, desc[UR4][R16.64] ;  /* 0x00000004101a9980 */ /* 0x000964000c101900 */
.L_x_11313:
[----:B------:R-:W-:Y:S05]  /*0390*/  BSYNC.RECONVERGENT B0 ;  /* 0x0000000000007941 */ /* 0x000fea0003800200 */
.L_x_11312:
        /* <DEDUP_REMOVED lines=8> */
.L_x_11315:
[----:B------:R-:W5:Y:S01]  /*0420*/  LD.E.64 R6, desc[UR4][R2.64+0x108] ;  /* 0x0001080402067980 */ /* 0x000f62000c101b00 */
[----:B------:R-:W-:Y:S01]  /*0430*/  BSSY.RECONVERGENT B0, `(.L_x_11317) ;  /* 0x0000006000007945 */ /* 0x000fe20003800200 */
[----:B------:R-:W-:Y:S01]  /*0440*/  IMAD.MOV.U32 R5, RZ, RZ, RZ ;  /* 0x000000ffff057224 */ /* 0x000fe200078e00ff */
[----:B-----5:R-:W-:-:S04]  /*0450*/  ISETP.NE.U32.AND P0, PT, R6, RZ, PT ;  /* 0x000000ff0600720c */ /* 0x020fc80003f05070 */
[----:B------:R-:W-:-:S13]  /*0460*/  ISETP.NE.AND.EX P0, PT, R7, RZ, PT, P0 ;  /* 0x000000ff0700720c */ /* 0x000fda0003f05300 */
[----:B------:R-:W-:Y:S05]  /*0470*/  @!P0 BRA `(.L_x_11318) ;  /* 0x0000000000048947 */ /* 0x000fea0003800000 */
[----:B------:R1:W5:Y:S02]  /*0480*/  LD.E R5, desc[UR4][R2.64+0xbc] ;  /* 0x0000bc0402057980 */ /* 0x000364000c101900 */
.L_x_11318:
[----:B------:R-:W-:Y:S05]  /*0490*/  BSYNC.RECONVERGENT B0 ;  /* 0x0000000000007941 */ /* 0x000fea0003800200 */
.L_x_11317:
[----:B-----5:R-:W-:Y:S02]  /*04a0*/  IADD3 R26, PT, PT, R5, R26, -R13 ;  /* 0x0000001a051a7210 */ /* 0x020fe40007ffe80d */
.L_x_11316:
[----:B------:R-:W-:Y:S05]  /*04b0*/  BSYNC.RECONVERGENT B1 ;  /* 0x0000000000017941 */ /* 0x000fea0003800200 */
.L_x_11314:
[----:B------:R-:W-:Y:S01]  /*04c0*/  IMAD.SHL.U32 R180, R33, 0x40, RZ ;  /* 0x0000004021b47824 */ /* 0x000fe200078e00ff */
[----:B------:R-:W-:Y:S01]  /*04d0*/  MOV R6, R174 ;  /* 0x000000ae00067202 */ /* 0x000fe20000000f00 */
[----:B------:R-:W-:-:S03]  /*04e0*/  IMAD.MOV.U32 R7, RZ, RZ, 0x0 ;  /* 0x00000000ff077424 */ /* 0x000fc600078e00ff */
[----:B------:R-:W-:-:S13]  /*04f0*/  ISETP.GT.AND P0, PT, R27, R180, PT ;  /* 0x000000b41b00720c */ /* 0x000fda0003f04270 */
[----:B-1234-:R-:W-:Y:S05]  /*0500*/  @!P0 RET.REL.NODEC R6 `(_ZN5flash24flash_fwd_splitkv_kernelI23Flash_fwd_kernel_traitsILi128ELi64ELi64ELi4ELb0ELb0EN7cutlass10bfloat16_tE19Flash_kernel_traitsILi128ELi64ELi64ELi4ES3_EELb0ELb0ELb1ELb0ELb0ELb1ELb0ELb0EEEvNS_16Flash_fwd_paramsE) ;  /* 0xfffffff806bc8950 */ /* 0x01efea0003c3ffff */
        /* <DEDUP_REMOVED lines=61> */
.L_x_11321:
[----:B------:R-:W-:Y:S05]  /*08e0*/  BSYNC.RECONVERGENT B0 ;  /* 0x0000000000007941 */ /* 0x000fea0003800200 */
.L_x_11320:
        /* <DEDUP_REMOVED lines=17> */
.L_x_11323:
[----:B------:R-:W-:Y:S05]  /*0a00*/  BSYNC.RECONVERGENT B0 ;  /* 0x0000000000007941 */ /* 0x000fea0003800200 */
.L_x_11322:
        /* <DEDUP_REMOVED lines=20> */
.L_x_11325:
[----:B------:R-:W-:Y:S05]  /*0b50*/  BSYNC.RECONVERGENT B0 ;  /* 0x0000000000007941 */ /* 0x000fea0003800200 */
.L_x_11324:
        /* <DEDUP_REMOVED lines=25> */
.L_x_11327:
[----:B------:R-:W-:Y:S05]  /*0cf0*/  BSYNC.RECONVERGENT B0 ;  /* 0x0000000000007941 */ /* 0x000fea0003800200 */
.L_x_11326:
[----:B------:R-:W-:Y:S01]  /*0d00*/  MOV R175, 0x0 ;  /* 0x0000000000af7802 */ /* 0x000fe20000000f00 */
[----:B------:R-:W-:Y:S04]  /*0d10*/  @!P5 ST.E desc[UR4][R10.64], R5 ;  /* 0x000000050a00d985 */ /* 0x000fe8000c101904 */
[----:B------:R-:W-:Y:S04]  /*0d20*/  @!P4 ST.E desc[UR4][R10.64+0x40], R4 ;  /* 0x000040040a00c985 */ /* 0x000fe8000c101904 */
[----:B------:R1:W-:Y:S02]  /*0d30*/  @!P3 ST.E desc[UR4][R10.64+0x80], R2 ;  /* 0x000080020a00b985 */ /* 0x0003e4000c101904 */
[----:B-12---:R-:W-:Y:S05]  /*0d40*/  @P6 RET.REL.NODEC R174 `(_ZN5flash24flash_fwd_splitkv_kernelI23Flash_fwd_kernel_traitsILi128ELi64ELi64ELi4ELb0ELb0EN7cutlass10bfloat16_tE19Flash_kernel_traitsILi128ELi64ELi64ELi4ES3_EELb0ELb0ELb1ELb0ELb0ELb1ELb0ELb0EEEvNS_16Flash_fwd_paramsE) ;  /* 0xfffffff0aeac6950 */ /* 0x006fea0003c3ffff */
[----:B------:R-:W-:Y:S02]  /*0d50*/  MOV R3, 0x7f800000 ;  /* 0x7f80000000037802 */ /* 0x000fe40000000f00 */
[----:B------:R-:W-:-:S03]  /*0d60*/  MOV R175, 0x0 ;  /* 0x0000000000af7802 */ /* 0x000fc60000000f00 */
[----:B------:R1:W-:Y:S02]  /*0d70*/  ST.E desc[UR4][R10.64+0xc0], R3 ;  /* 0x0000c0030a007985 */ /* 0x0003e4000c101904 */
[----:B-1----:R-:W-:Y:S05]  /*0d80*/  RET.REL.NODEC R174 `(_ZN5flash24flash_fwd_splitkv_kernelI23Flash_fwd_kernel_traitsILi128ELi64ELi64ELi4ELb0ELb0EN7cutlass10bfloat16_tE19Flash_kernel_traitsILi128ELi64ELi64ELi4ES3_EELb0ELb0ELb1ELb0ELb0ELb1ELb0ELb0EEEvNS_16Flash_fwd_paramsE) ;  /* 0xfffffff0ae9c7950 */ /* 0x002fea0003c3ffff */
.L_x_11319:
        /* <DEDUP_REMOVED lines=100> */
.L_x_11329:
        /* <DEDUP_REMOVED lines=75> */
.L_x_11330:
[----:B------:R-:W-:Y:S05]  /*1880*/  BSYNC.RECONVERGENT B0 ;  /* 0x0000000000007941 */ /* 0x000fea0003800200 */
.L_x_11328:
        /* <DEDUP_REMOVED lines=67> */
.L_x_11332:
[----:B------:R-:W-:Y:S05]  /*1cc0*/  BSYNC.RECONVERGENT B0 ;  /* 0x0000000000007941 */ /* 0x000fea0003800200 */
.L_x_11331:
        /* <DEDUP_REMOVED lines=30> */
.L_x_11334:
[----:B------:R-:W-:Y:S05]  /*1eb0*/  BSYNC.RECONVERGENT B0 ;  /* 0x0000000000007941 */ /* 0x000fea0003800200 */
.L_x_11333:
        /* <DEDUP_REMOVED lines=29> */
.L_x_11336:
[----:B------:R-:W-:Y:S05]  /*2090*/  BSYNC.RECONVERGENT B0 ;  /* 0x0000000000007941 */ /* 0x000fea0003800200 */
.L_x_11335:
        /* <DEDUP_REMOVED lines=28> */
.L_x_11338:
[----:B------:R-:W-:Y:S05]  /*2260*/  BSYNC.RECONVERGENT B0 ;  /* 0x0000000000007941 */ /* 0x000fea0003800200 */
.L_x_11337:
        /* <DEDUP_REMOVED lines=16> */
.L_x_11340:
[----:B------:R-:W-:Y:S05]  /*2370*/  BSYNC.RECONVERGENT B0 ;  /* 0x0000000000007941 */ /* 0x000fea0003800200 */
.L_x_11339:
        /* <DEDUP_REMOVED lines=16> */
.L_x_11342:
[----:B------:R-:W-:Y:S05]  /*2480*/  BSYNC.RECONVERGENT B0 ;  /* 0x0000000000007941 */ /* 0x000fea0003800200 */
.L_x_11341:
        /* <DEDUP_REMOVED lines=16> */
.L_x_11344:
[----:B------:R-:W-:Y:S05]  /*2590*/  BSYNC.RECONVERGENT B0 ;  /* 0x0000000000007941 */ /* 0x000fea0003800200 */
.L_x_11343:
        /* <DEDUP_REMOVED lines=16> */
.L_x_11346:
[----:B------:R-:W-:Y:S05]  /*26a0*/  BSYNC.RECONVERGENT B0 ;  /* 0x0000000000007941 */ /* 0x000fea0003800200 */
.L_x_11345:
        /* <DEDUP_REMOVED lines=13> */
[----:B------:R-:W-:-:S04]  /*2780*/  DEPBAR.LE SB0, 0x0 ;  /* 0x000080000000791a */ /* 0x000fc80000000000 */
[----:B------:R1:W2:Y:S01]  /*2790*/  I2F.RP R28, R19 ;  /* 0x00000013001c7306 */ /* 0x0002a20000209400 */
[----:B------:R-:W-:-:S07]  /*27a0*/  MOV R32, RZ ;  /* 0x000000ff00207202 */ /* 0x000fce0000000f00 */
[----:B------:R-:W-:Y:S05]  /*27b0*/  WARPSYNC.ALL ;  /* 0x0000000000007948 */ /* 0x000fea0003800000 */
[----:B------:R-:W-:Y:S01]  /*27c0*/  BSSY.RECONVERGENT B0, `(.L_x_11347) ;  /* 0x0000043000007945 */ /* 0x000fe20003800200 */
        /* <DEDUP_REMOVED lines=10> */
[----:B------:R-:W-:Y:S04]  /*2870*/  BAR.SYNC.DEFER_BLOCKING 0x0 ;  /* 0x0000000000007b1d */ /* 0x000fe80000010000 */
[----:B------:R-:W-:-:S13]  /*2880*/  ISETP.GT.U32.AND P1, PT, R19, R0, PT ;  /* 0x000000001300720c */ /* 0x000fda0003f24070 */
[-C--:B------:R-:W-:Y:S01]  /*2890*/  @!P1 IADD3 R0, PT, PT, R0, -R19.reuse, RZ ;  /* 0x8000001300009210 */ /* 0x080fe20007ffe0ff */
[----:B------:R-:W-:Y:S01]  /*28a0*/  @!P1 VIADD R23, R23, 0x1 ;  /* 0x0000000117179836 */ /* 0x000fe20000000000 */
[----:B------:R-:W-:Y:S02]  /*28b0*/  ISETP.NE.AND P1, PT, R15, RZ, PT ;  /* 0x000000ff0f00720c */ /* 0x000fe40003f25270 */
[----:B------:R-:W-:Y:S01]  /*28c0*/  ISETP.GE.U32.AND P2, PT, R0, R19, PT ;  /* 0x000000130000720c */ /* 0x000fe20003f46070 */
[----:B-1----:R-:W-:Y:S01]  /*28d0*/  IMAD.WIDE.U32 R18, R12, R166, RZ ;  /* 0x000000a60c127225 */ /* 0x002fe200078e00ff */
[----:B------:R-:W-:-:S04]  /*28e0*/  LOP3.LUT R0, R176, R15, RZ, 0x3c, !PT ;  /* 0x0000000fb0007212 */ /* 0x000fc800078e3cff */
[----:B------:R-:W-:Y:S01]  /*28f0*/  ISETP.GE.AND P0, PT, R0, RZ, PT ;  /* 0x000000ff0000720c */ /* 0x000fe20003f06270 */
[----:B------:R-:W-:-:S04]  /*2900*/  IMAD R0, R11, R166, RZ ;  /* 0x000000a60b007224 */ /* 0x000fc800078e02ff */
[----:B------:R-:W-:Y:S01]  /*2910*/  IMAD R0, R12, R167, R0 ;  /* 0x000000a70c007224 */ /* 0x000fe200078e0200 */
[----:B------:R-:W-:Y:S02]  /*2920*/  SHF.L.U32 R12, R10, 0x5, RZ ;  /* 0x000000050a0c7819 */ /* 0x000fe400000006ff */
[----:B------:R-:W-:Y:S02]  /*2930*/  @P2 IADD3 R23, PT, PT, R23, 0x1, RZ ;  /* 0x0000000117172810 */ /* 0x000fe40007ffe0ff */
[----:B------:R-:W-:Y:S02]  /*2940*/  IADD3 R11, PT, PT, R19, R0, RZ ;  /* 0x00000000130b7210 */ /* 0x000fe40007ffe0ff */
[----:B------:R-:W-:Y:S01]  /*2950*/  LOP3.LUT R12, R12, 0x7c00, RZ, 0xc0, !PT ;  /* 0x00007c000c0c7812 */ /* 0x000fe200078ec0ff */
[----:B------:R-:W-:Y:S01]  /*2960*/  @!P0 IMAD.MOV R23, RZ, RZ, -R23 ;  /* 0x000000ffff178224 */ /* 0x000fe200078e0a17 */
[----:B------:R-:W-:Y:S02]  /*2970*/  @!P1 LOP3.LUT R23, RZ, R15, RZ, 0x33, !PT ;  /* 0x0000000fff179212 */ /* 0x000fe400078e33ff */
[----:B------:R-:W-:-:S02]  /*2980*/  IADD3 R16, P1, P0, R18, R16, R182 ;  /* 0x0000001012107210 */ /* 0x000fc4000783e0b6 */
[----:B------:R-:W-:Y:S01]  /*2990*/  SHF.R.S32.HI R0, RZ, 0x1f, R23 ;  /* 0x0000001fff007819 */ /* 0x000fe20000011417 */
[-C--:B------:R-:W-:Y:S01]  /*29a0*/  IMAD R15, R39, R23.reuse, RZ ;  /* 0x00000017270f7224 */ /* 0x080fe200078e02ff */
[----:B------:R-:W-:Y:S01]  /*29b0*/  IADD3.X R11, PT, PT, R11, R14, RZ, P1, P0 ;  /* 0x0000000e0b0b7210 */ /* 0x000fe20000fe04ff */
[----:B------:R-:W-:-:S04]  /*29c0*/  IMAD.WIDE.U32 R18, R38, R23, RZ ;  /* 0x0000001726127225 */ /* 0x000fc800078e00ff */
[----:B------:R-:W-:Y:S01]  /*29d0*/  IMAD R0, R0, R38, R15 ;  /* 0x0000002600007224 */ /* 0x000fe200078e020f */
[----:B------:R-:W-:Y:S02]  /*29e0*/  IADD3 R14, P0, PT, R16, R18, RZ ;  /* 0x00000012100e7210 */ /* 0x000fe40007f1e0ff */
[----:B------:R-:W-:Y:S01]  /*29f0*/  SHF.L.U32 R16, R166, 0x4, RZ ;  /* 0x00000004a6107819 */ /* 0x000fe200000006ff */
[----:B------:R-:W-:-:S05]  /*2a00*/  IMAD.IADD R0, R19, 0x1, R0 ;  /* 0x0000000113007824 */ /* 0x000fca00078e0200 */
[----:B------:R-:W-:Y:S02]  /*2a10*/  IADD3.X R15, PT, PT, R11, R0, RZ, P0, !PT ;  /* 0x000000000b0f7210 */ /* 0x000fe400007fe4ff */
[----:B-----5:R-:W1:Y:S01]  /*2a20*/  MUFU.RCP R0, R22 ;  /* 0x0000001600007308 */ /* 0x020e620000001000 */
[----:B------:R-:W-:-:S04]  /*2a30*/  IMAD.WIDE.U32 R14, R30, R166, R14 ;  /* 0x000000a61e0e7225 */ /* 0x000fc800078e000e */
[----:B------:R-:W-:Y:S01]  /*2a40*/  IMAD R30, R167, R30, RZ ;  /* 0x0000001ea71e7224 */ /* 0x000fe200078e02ff */
[----:B------:R-:W-:-:S03]  /*2a50*/  LEA R172, P0, R14, R20, 0x1 ;  /* 0x000000140eac7211 */ /* 0x000fc600078008ff */
[----:B------:R-:W-:Y:S02]  /*2a60*/  IMAD.IADD R173, R15, 0x1, R30 ;  /* 0x000000010fad7824 */ /* 0x000fe400078e021e */
[----:B------:R-:W-:-:S03]  /*2a70*/  IMAD.SHL.U32 R15, R10, 0x40, RZ ;  /* 0x000000400a0f7824 */ /* 0x000fc600078e00ff */
[----:B------:R-:W-:Y:S02]  /*2a80*/  LEA.HI.X R173, R14, R21, R173, 0x1, P0 ;  /* 0x000000150ead7211 */ /* 0x000fe400000f0cad */
[C---:B------:R-:W-:Y:S02]  /*2a90*/  LOP3.LUT R14, R15.reuse, 0x1c0, RZ, 0xc0, !PT ;  /* 0x000001c00f0e7812 */ /* 0x040fe400078ec0ff */
[----:B------:R-:W-:Y:S01]  /*2aa0*/  LOP3.LUT R11, R15, 0x200, RZ, 0xc0, !PT ;  /* 0x000002000f0b7812 */ /* 0x000fe200078ec0ff */
[----:B-1----:R-:W-:Y:S01]  /*2ab0*/  FMUL.FTZ R0, R17, R0 ;  /* 0x0000000011007220 */ /* 0x002fe20000410000 */
[----:B------:R-:W-:Y:S01]  /*2ac0*/  SHF.L.U64.HI R17, R166, 0x4, R167 ;  /* 0x00000004a6117819 */ /* 0x000fe200000102a7 */
        /* <DEDUP_REMOVED lines=16> */
.L_x_11348:
[----:B------:R2:W-:Y:S04]  /*2bd0*/  STS.128 [R179+0x8000], RZ ;  /* 0x008000ffb3007388 */ /* 0x0005e80000000c00 */
[----:B------:R2:W-:Y:S02]  /*2be0*/  STS.128 [R179+0xa000], RZ ;  /* 0x00a000ffb3007388 */ /* 0x0005e40000000c00 */
.L_x_11349:
[----:B------:R-:W-:Y:S05]  /*2bf0*/  BSYNC.RECONVERGENT B0 ;  /* 0x0000000000007941 */ /* 0x000fea0003800200 */
.L_x_11347:
        /* <DEDUP_REMOVED lines=21> */
.L_x_11351:
[----:B------:R-:W-:Y:S05]  /*2d50*/  BSYNC.RECONVERGENT B0 ;  /* 0x0000000000007941 */ /* 0x000fea0003800200 */
.L_x_11350:
        /* <DEDUP_REMOVED lines=18> */
.L_x_11353:
[----:B------:R-:W-:Y:S05]  /*2e80*/  BSYNC.RECONVERGENT B0 ;  /* 0x0000000000007941 */ /* 0x000fea0003800200 */
.L_x_11352:
        /* <DEDUP_REMOVED lines=18> */
.L_x_11355:
[----:B------:R-:W-:Y:S05]  /*2fb0*/  BSYNC.RECONVERGENT B0 ;  /* 0x0000000000007941 */ /* 0x000fea0003800200 */
.L_x_11354:
[----:B------:R-:W5:Y:S01]  /*2fc0*/  LD.E R88, desc[UR4][R2.64+0x18c] ;  /* 0x00018c0402587980 */ /* 0x000f62000c101900 */
[--C-:B------:R-:W-:Y:S01]  /*2fd0*/  SHF.R.U32.HI R25, RZ, 0x1, R10.reuse ;  /* 0x00000001ff197819 */ /* 0x100fe2000001160a */
[----:B------:R-:W-:Y:S01]  /*2fe0*/  BSSY.RECONVERGENT B1, `(.L_x_11356) ;  /* 0x0000142000017945 */ /* 0x000fe20003800200 */
[C---:B------:R-:W-:Y:S01]  /*2ff0*/  LOP3.LUT R7, R14.reuse, 0x8, R10, 0x78, !PT ;  /* 0x000000080e077812 */ /* 0x040fe200078e780a */
[----:B------:R-:W0:Y:S01]  /*3000*/  LDGDEPBAR ;  /* 0x00000000000079af */ /* 0x000e220000000000 */
[----:B----4-:R-:W-:Y:S02]  /*3010*/  LOP3.LUT R5, R14, 0x8, R25, 0xf8, !PT ;  /* 0x000000080e057812 */ /* 0x010fe400078ef819 */
[--C-:B------:R-:W-:Y:S02]  /*3020*/  LOP3.LUT R162, R7, 0x38, R6.reuse, 0x78, !PT ;  /* 0x0000003807a27812 */ /* 0x100fe400078e7806 */
[----:B------:R-:W-:Y:S02]  /*3030*/  LOP3.LUT R6, R5, 0x38, R6, 0x78, !PT ;  /* 0x0000003805067812 */ /* 0x000fe400078e7806 */
[----:B------:R-:W-:-:S02]  /*3040*/  LOP3.LUT R5, R12, 0x200, R15, 0xf8, !PT ;  /* 0x000002000c057812 */ /* 0x000fc400078ef80f */
[----:B------:R-:W-:Y:S02]  /*3050*/  LOP3.LUT R15, R15, 0x400, RZ, 0xc0, !PT ;  /* 0x000004000f0f7812 */ /* 0x000fe400078ec0ff */
[----:B------:R-:W-:Y:S02]  /*3060*/  IADD3 R4, PT, PT, R5, R6, RZ ;  /* 0x0000000605047210 */ /* 0x000fe40007ffe0ff */
[----:B------:R-:W-:Y:S02]  /*3070*/  LEA R162, R162, R15, 0x1 ;  /* 0x0000000fa2a27211 */ /* 0x000fe400078e08ff */
[----:B------:R-:W-:Y:S02]  /*3080*/  LEA R163, R4, R9, 0x1 ;  /* 0x0000000904a37211 */ /* 0x000fe400078e08ff */
[----:B------:R-:W-:Y:S02]  /*3090*/  IADD3 R162, PT, PT, R9, R162, RZ ;  /* 0x000000a209a27210 */ /* 0x000fe40007ffe0ff */
[----:B------:R-:W-:Y:S01]  /*30a0*/  R2P PR, R10, 0x6 ;  /* 0x000000060a007804 */ /* 0x000fe20000000000 */
[----:B------:R-:W-:Y:S01]  /*30b0*/  LDSM.16.M88.4 R52, [R163] ;  /* 0x00000000a334783b */ /* 0x000fe20000000200 */
[----:B------:R-:W-:-:S02]  /*30c0*/  MOV R5, 0x20 ;  /* 0x0000002000057802 */ /* 0x000fc40000000f00 */
[----:B------:R-:W-:Y:S01]  /*30d0*/  MOV R7, 0x40 ;  /* 0x0000004000077802 */ /* 0x000fe20000000f00 */
[----:B------:R-:W4:Y:S01]  /*30e0*/  LDSM.16.M88.4 R40, [R162+0x4000] ;  /* 0x00400000a228783b */ /* 0x000f220000000200 */
[----:B------:R-:W-:Y:S02]  /*30f0*/  SEL R5, R5, 0xffffffe0, !P1 ;  /* 0xffffffe005057807 */ /* 0x000fe40004800000 */
[----:B------:R-:W-:Y:S01]  /*3100*/  SEL R7, R7, 0xffffffc0, !P2 ;  /* 0xffffffc007077807 */ /* 0x000fe20005000000 */
[----:B------:R-:W2:Y:S01]  /*3110*/  LDSM.16.M88.4 R68, [R162+0x4800] ;  /* 0x00480000a244783b */ /* 0x000ea20000000200 */
[CC--:B------:R-:W-:Y:S02]  /*3120*/  IADD3 R161, PT, PT, R163.reuse, R5.reuse, RZ ;  /* 0x00000005a3a17210 */ /* 0x0c0fe40007ffe0ff */
[----:B------:R-:W-:Y:S01]  /*3130*/  IADD3 R157, PT, PT, R162, R5, RZ ;  /* 0x00000005a29d7210 */ /* 0x000fe20007ffe0ff */
[----:B------:R-:W3:Y:S01]  /*3140*/  LDSM.16.M88.4 R60, [R162+0x5000] ;  /* 0x00500000a23c783b */ /* 0x000ee20000000200 */
[----:B------:R-:W-:-:S02]  /*3150*/  IADD3 R160, PT, PT, R163, R7, RZ ;  /* 0x00000007a3a07210 */ /* 0x000fc40007ffe0ff */
[----:B------:R-:W-:Y:S01]  /*3160*/  IADD3 R156, PT, PT, R162, R7, RZ ;  /* 0x00000007a29c7210 */ /* 0x000fe20007ffe0ff */
[----:B-1----:R-:W1:Y:S01]  /*3170*/  LDSM.16.M88.4 R16, [R162+0x5800] ;  /* 0x00580000a210783b */ /* 0x002e620000000200 */
[C---:B------:R-:W-:Y:S02]  /*3180*/  IADD3 R159, PT, PT, R5.reuse, R160, RZ ;  /* 0x000000a0059f7210 */ /* 0x040fe40007ffe0ff */
[----:B------:R-:W-:Y:S01]  /*3190*/  IADD3 R155, PT, PT, R5, R156, RZ ;  /* 0x0000009c059b7210 */ /* 0x000fe20007ffe0ff */
[----:B------:R-:W-:Y:S01]  /*31a0*/  LDSM.16.M88.4 R12, [R161] ;  /* 0x00000000a10c783b */ /* 0x000fe20000000200 */
[----:B------:R-:W-:-:S03]  /*31b0*/  ISETP.NE.AND P6, PT, R24, 0x1, PT ;  /* 0x000000011800780c */ /* 0x000fc60003fc5270 */
[----:B------:R-:W1:Y:S04]  /*31c0*/  LDSM.16.M88.4 R44, [R157+0x4000] ;  /* 0x004000009d2c783b */ /* 0x000e680000000200 */
[----:B------:R-:W1:Y:S04]  /*31d0*/  LDSM.16.M88.4 R48, [R157+0x5000] ;  /* 0x005000009d30783b */ /* 0x000e680000000200 */
[----:B------:R-:W1:Y:S04]  /*31e0*/  LDSM.16.M88.4 R72, [R157+0x4800] ;  /* 0x004800009d48783b */ /* 0x000e680000000200 */
[----:B------:R-:W1:Y:S04]  /*31f0*/  LDSM.16.M88.4 R32, [R157+0x5800] ;  /* 0x005800009d20783b */ /* 0x000e680000000200 */
[----:B------:R-:W-:Y:S01]  /*3200*/  LDSM.16.M88.4 R28, [R156+0x4000] ;  /* 0x004000009c1c783b */ /* 0x000fe20000000200 */
[C---:B----4-:R-:W-:Y:S03]  /*3210*/  HMMA.16816.F32.BF16 R20, R52.reuse, R40, RZ ;  /* 0x000000283414723c */ /* 0x050fe600000418ff */
[----:B------:R-:W-:Y:S04]  /*3220*/  LDSM.16.M88.4 R80, [R156+0x5000] ;  /* 0x005000009c50783b */ /* 0x000fe80000000200 */
[----:B------:R-:W-:Y:S01]  /*3230*/  LDSM.16.M88.4 R76, [R163+0x2000] ;  /* 0x00200000a34c783b */ /* 0x000fe20000000200 */
[C---:B------:R-:W-:Y:S03]  /*3240*/  HMMA.16816.F32.BF16 R40, R52.reuse, R42, RZ ;  /* 0x0000002a3428723c */ /* 0x040fe600000418ff */
[----:B------:R-:W-:Y:S05]  /*3250*/  LDSM.16.M88.4 R84, [R157+0x6000] ;  /* 0x006000009d54783b */ /* 0x000fea0000000200 */
[C---:B--2---:R-:W-:Y:S08]  /*3260*/  HMMA.16816.F32.BF16 R36, R52.reuse, R68, RZ ;  /* 0x000000443424723c */ /* 0x044ff000000418ff */
[C---:B---3--:R-:W-:Y:S08]  /*3270*/  HMMA.16816.F32.BF16 R64, R52.reuse, R60, RZ ;  /* 0x0000003c3440723c */ /* 0x048ff000000418ff */
[C---:B------:R-:W-:Y:S08]  /*3280*/  HMMA.16816.F32.BF16 R68, R52.reuse, R70, RZ ;  /* 0x000000463444723c */ /* 0x040ff000000418ff */
[C---:B------:R-:W-:Y:S08]  /*3290*/  HMMA.16816.F32.BF16 R60, R52.reuse, R62, RZ ;  /* 0x0000003e343c723c */ /* 0x040ff000000418ff */
[C---:B-1----:R-:W-:Y:S08]  /*32a0*/  HMMA.16816.F32.BF16 R56, R52.reuse, R16, RZ ;  /* 0x000000103438723c */ /* 0x042ff000000418ff */
[----:B------:R-:W-:Y:S01]  /*32b0*/  HMMA.16816.F32.BF16 R52, R52, R18, RZ ;  /* 0x000000123434723c */ /* 0x000fe200000418ff */
[----:B------:R-:W1:Y:S07]  /*32c0*/  LDSM.16.M88.4 R16, [R160] ;  /* 0x00000000a010783b */ /* 0x000e6e0000000200 */
        /* <DEDUP_REMOVED lines=24> */
[----:B------:R-:W3:Y:S04]  /*3450*/  LDSM.16.M88.4 R16, [R155+0x5800] ;  /* 0x005800009b10783b */ /* 0x000ee80000000200 */
[----:B------:R-:W5:Y:S03]  /*3460*/  LDSM.16.M88.4 R48, [R161+0x2000] ;  /* 0x00200000a130783b */ /* 0x000f660000000200 */
[C---:B----4-:R-:W-:Y:S08]  /*3470*/  HMMA.16816.F32.BF16 R20, R12.reuse, R32, R20 ;  /* 0x000000200c14723c */ /* 0x050ff00000041814 */
        /* <DEDUP_REMOVED lines=14> */
[----:B------:R-:W2:Y:S03]  /*3560*/  LDSM.16.M88.4 R12, [R155+0x6000] ;  /* 0x006000009b0c783b */ /* 0x000ea60000000200 */
[C---:B-----5:R-:W-:Y:S08]  /*3570*/  HMMA.16816.F32.BF16 R20, R48.reuse, R84, R20 ;  /* 0x000000543014723c */ /* 0x060ff00000041814 */
        /* <DEDUP_REMOVED lines=13> */
[----:B------:R-:W-:-:S02]  /*3650*/  FMUL.FTZ R93, R23, R88 ;  /* 0x00000058175d7220 */ /* 0x000fc40000410000 */
[----:B------:R4:W1:Y:S01]  /*3660*/  MUFU.TANH R73, R20 ;  /* 0x0000001400497308 */ /* 0x0008620000002400 */
[----:B------:R-:W-:Y:S01]  /*3670*/  HMMA.16816.F32.BF16 R60, R76, R74, R60 ;  /* 0x0000004a4c3c723c */ /* 0x000fe2000004183c */
[-C--:B------:R-:W-:Y:S02]  /*3680*/  FMUL.FTZ R75, R21, R88.reuse ;  /* 0x00000058154b7220 */ /* 0x080fe40000410000 */
[----:B------:R-:W-:-:S04]  /*3690*/  FMUL.FTZ R43, R43, R88 ;  /* 0x000000582b2b7220 */ /* 0x000fc80000410000 */
[----:B------:R-:W2:Y:S01]  /*36a0*/  MUFU.TANH R75, R75 ;  /* 0x0000004b004b7308 */ /* 0x000ea20000002400 */
[C---:B------:R-:W-:Y:S01]  /*36b0*/  HMMA.16816.F32.BF16 R84, R48.reuse, R44, R36 ;  /* 0x0000002c3054723c */ /* 0x040fe20000041824 */
[----:B------:R-:W-:Y:S06]  /*36c0*/  LDSM.16.M88.4 R36, [R155+0x6800] ;  /* 0x006800009b24783b */ /* 0x000fec0000000200 */
[----:B------:R-:W3:Y:S01]  /*36d0*/  MUFU.TANH R91, R91 ;  /* 0x0000005b005b7308 */ /* 0x000ee20000002400 */
[----:B------:R-:W-:Y:S01]  /*36e0*/  HMMA.16816.F32.BF16 R68, R48, R46, R68 ;  /* 0x0000002e3044723c */ /* 0x000fe20000041844 */
[----:B----4-:R-:W4:Y:S04]  /*36f0*/  LDSM.16.M88.4 R20, [R156+0x7000] ;  /* 0x007000009c14783b */ /* 0x010f280000000200 */
[----:B------:R-:W5:Y:S02]  /*3700*/  LDSM.16.M88.4 R44, [R157+0x7800] ;  /* 0x007800009d2c783b */ /* 0x000f640000000200 */
[----:B------:R-:W3:Y:S01]  /*3710*/  MUFU.TANH R93, R93 ;  /* 0x0000005d005d7308 */ /* 0x000ee20000002400 */
[----:B-1----:R-:W-:Y:S01]  /*3720*/  HMMA.16816.F32.BF16 R56, R76, R28, R56 ;  /* 0x0000001c4c38723c */ /* 0x002fe20000041838 */
[----:B------:R-:W-:-:S06]  /*3730*/  FMUL.FTZ R29, R40, R88 ;  /* 0x00000058281d7220 */ /* 0x000fcc0000410000 */
[----:B------:R-:W1:Y:S01]  /*3740*/  MUFU.TANH R29, R29 ;  /* 0x0000001d001d7308 */ /* 0x000e620000002400 */
[C---:B--2---:R-:W-:Y:S07]  /*3750*/  HMMA.16816.F32.BF16 R80, R48.reuse, R12, R80 ;  /* 0x0000000c3050723c */ /* 0x044fee0000041850 */
[----:B------:R-:W2:Y:S01]  /*3760*/  MUFU.TANH R43, R43 ;  /* 0x0000002b002b7308 */ /* 0x000ea20000002400 */
[----:B------:R-:W-:Y:S01]  /*3770*/  HMMA.16816.F32.BF16 R60, R48, R14, R60 ;  /* 0x0000000e303c723c */ /* 0x000fe2000004183c */
[----:B------:R-:W1:Y:S07]  /*3780*/  LDSM.16.M88.4 R12, [R156+0x7800] ;  /* 0x007800009c0c783b */ /* 0x000e6e0000000200 */
        /* <DEDUP_REMOVED lines=8> */
[C---:B-----5:R-:W-:Y:S08]  /*3810*/  HMMA.16816.F32.BF16 R56, R48.reuse, R44, R56 ;  /* 0x0000002c3038723c */ /* 0x060ff00000041838 */
[----:B------:R-:W-:Y:S08]  /*3820*/  HMMA.16816.F32.BF16 R52, R48, R46, R52 ;  /* 0x0000002e3034723c */ /* 0x000ff00000041834 */
        /* <DEDUP_REMOVED lines=9> */
[C---:B---3--:R-:W-:Y:S01]  /*38c0*/  HMMA.16816.F32.BF16 R60, R16.reuse, R66, R60 ;  /* 0x00000042103c723c */ /* 0x048fe2000004183c */
[----:B------:R3:W1:Y:S07]  /*38d0*/  MUFU.TANH R95, R84 ;  /* 0x00000054005f7308 */ /* 0x00066e0000002400 */
[C---:B------:R-:W-:Y:S01]  /*38e0*/  HMMA.16816.F32.BF16 R68, R16.reuse, R38, R68 ;  /* 0x000000261044723c */ /* 0x040fe20000041844 */
[-C--:B------:R-:W-:Y:S01]  /*38f0*/  FMUL.FTZ R39, R85, R88.reuse ;  /* 0x0000005855277220 */ /* 0x080fe20000410000 */
[-C--:B------:R-:W-:Y:S01]  /*3900*/  FMUL.FTZ R85, R86, R88.reuse ;  /* 0x0000005856557220 */ /* 0x080fe20000410000 */
[----:B------:R-:W1:Y:S05]  /*3910*/  MUFU.TANH R45, R45 ;  /* 0x0000002d002d7308 */ /* 0x000e6a0000002400 */
[C---:B------:R-:W-:Y:S03]  /*3920*/  HMMA.16816.F32.BF16 R80, R16.reuse, R64, R80 ;  /* 0x000000401050723c */ /* 0x040fe60000041850 */
[-C--:B------:R-:W-:Y:S01]  /*3930*/  FMUL.FTZ R33, R61, R88.reuse ;  /* 0x000000583d217220 */ /* 0x080fe20000410000 */
[-C--:B------:R-:W-:Y:S01]  /*3940*/  FMUL.FTZ R35, R62, R88.reuse ;  /* 0x000000583e237220 */ /* 0x080fe20000410000 */
[-C--:B------:R-:W-:Y:S01]  /*3950*/  FMUL.FTZ R61, R63, R88.reuse ;  /* 0x000000583f3d7220 */ /* 0x080fe20000410000 */
[----:B------:R-:W1:Y:S02]  /*3960*/  MUFU.TANH R39, R39 ;  /* 0x0000002700277308 */ /* 0x000e640000002400 */
[----:B----4-:R-:W-:Y:S01]  /*3970*/  HMMA.16816.F32.BF16 R56, R16, R20, R56 ;  /* 0x000000141038723c */ /* 0x010fe20000041838 */
[----:B------:R-:W-:-:S02]  /*3980*/  FMUL.FTZ R21, R60, R88 ;  /* 0x000000583c157220 */ /* 0x000fc40000410000 */
[-C--:B------:R-:W-:Y:S01]  /*3990*/  FMUL.FTZ R65, R69, R88.reuse ;  /* 0x0000005845417220 */ /* 0x080fe20000410000 */
[-C--:B------:R-:W-:Y:S01]  /*39a0*/  FMUL.FTZ R31, R70, R88.reuse ;  /* 0x00000058461f7220 */ /* 0x080fe20000410000 */
[-C--:B------:R-:W-:Y:S01]  /*39b0*/  FMUL.FTZ R13, R71, R88.reuse ;  /* 0x00000058470d7220 */ /* 0x080fe20000410000 */
[-C--:B------:R-:W-:Y:S01]  /*39c0*/  FMUL.FTZ R68, R68, R88.reuse ;  /* 0x0000005844447220 */ /* 0x080fe20000410000 */
[----:B------:R-:W4:Y:S01]  /*39d0*/  MUFU.TANH R85, R85 ;  /* 0x0000005500557308 */ /* 0x000f220000002400 */
[----:B------:R-:W-:Y:S03]  /*39e0*/  HMMA.16816.F32.BF16 R52, R16, R22, R52 ;  /* 0x000000161034723c */ /* 0x000fe60000041834 */
[-C--:B------:R-:W-:Y:S01]  /*39f0*/  FMUL.FTZ R67, R80, R88.reuse ;  /* 0x0000005850437220 */ /* 0x080fe20000410000 */
[-C--:B------:R-:W-:Y:S01]  /*3a00*/  FMUL.FTZ R49, R82, R88.reuse ;  /* 0x0000005852317220 */ /* 0x080fe20000410000 */
[-C--:B------:R-:W-:Y:S01]  /*3a10*/  FMUL.FTZ R51, R83, R88.reuse ;  /* 0x0000005853337220 */ /* 0x080fe20000410000 */
[-C--:B------:R-:W-:Y:S01]  /*3a20*/  FMUL.FTZ R81, R81, R88.reuse ;  /* 0x0000005851517220 */ /* 0x080fe20000410000 */
[----:B------:R3:W1:Y:S04]  /*3a30*/  MUFU.TANH R87, R68 ;  /* 0x0000004400577308 */ /* 0x0006680000002400 */
[-C--:B------:R-:W-:Y:S01]  /*3a40*/  FMUL.FTZ R57, R57, R88.reuse ;  /* 0x0000005839397220 */ /* 0x080fe20000410000 */
[-C--:B------:R-:W-:Y:S01]  /*3a50*/  FMUL.FTZ R59, R59, R88.reuse ;  /* 0x000000583b3b7220 */ /* 0x080fe20000410000 */
[-C--:B------:R-:W-:Y:S01]  /*3a60*/  FMUL.FTZ R56, R56, R88.reuse ;  /* 0x0000005838387220 */ /* 0x080fe20000410000 */
[-C--:B------:R-:W-:Y:S01]  /*3a70*/  FMUL.FTZ R58, R58, R88.reuse ;  /* 0x000000583a3a7220 */ /* 0x080fe20000410000 */
[----:B------:R-:W1:Y:S04]  /*3a80*/  MUFU.TANH R65, R65 ;  /* 0x0000004100417308 */ /* 0x000e680000002400 */
[-C--:B------:R-:W-:Y:S01]  /*3a90*/  FMUL.FTZ R55, R55, R88.reuse ;  /* 0x0000005837377220 */ /* 0x080fe20000410000 */
[-C--:B------:R-:W-:Y:S01]  /*3aa0*/  FMUL.FTZ R52, R52, R88.reuse ;  /* 0x0000005834347220 */ /* 0x080fe20000410000 */
[-C--:B------:R-:W-:Y:S01]  /*3ab0*/  FMUL.FTZ R53, R53, R88.reuse ;  /* 0x0000005835357220 */ /* 0x080fe20000410000 */
[----:B------:R-:W-:Y:S01]  /*3ac0*/  FMUL.FTZ R54, R54, R88 ;  /* 0x0000005836367220 */ /* 0x000fe20000410000 */
        /* <DEDUP_REMOVED lines=18> */
[----:B------:R-:W-:Y:S06]  /*3bf0*/  BAR.SYNC.DEFER_BLOCKING 0x0 ;  /* 0x0000000000007b1d */ /* 0x000fec0000010000 */
[----:B--2-4-:R-:W-:Y:S05]  /*3c00*/  @!P6 BRA `(.L_x_11357) ;  /* 0x0000000400fce947 */ /* 0x014fea0003800000 */
        /* <DEDUP_REMOVED lines=13> */
.L_x_11359:
[----:B------:R-:W2:Y:S01]  /*3ce0*/  LD.E R20, desc[UR4][R2.64+0x170] ;  /* 0x0001700402147980 */ /* 0x000ea2000c101900 */
[----:B------:R-:W-:Y:S02]  /*3cf0*/  LEA R17, R24, 0xffffff80, 0x6 ;  /* 0xffffff8018117811 */ /* 0x000fe400078e30ff */
[----:B------:R-:W-:Y:S02]  /*3d00*/  IABS R12, R177 ;  /* 0x000000b1000c7213 */ /* 0x000fe40000000000 */
[----:B------:R-:W-:Y:S02]  /*3d10*/  IABS R4, R17 ;  /* 0x0000001100047213 */ /* 0x000fe40000000000 */
[-C--:B--2---:R-:W-:Y:S02]  /*3d20*/  IABS R14, R20.reuse ;  /* 0x00000014000e7213 */ /* 0x084fe40000000000 */
[-C--:B------:R-:W-:Y:S02]  /*3d30*/  IABS R15, R20.reuse ;  /* 0x00000014000f7213 */ /* 0x080fe40000000000 */
[----:B------:R-:W2:Y:S01]  /*3d40*/  I2F.RP R16, R14 ;  /* 0x0000000e00107306 */ /* 0x000ea20000209400 */
[----:B------:R-:W-:-:S02]  /*3d50*/  LOP3.LUT R17, R17, R20, RZ, 0x3c, !PT ;  /* 0x0000001411117212 */ /* 0x000fc400078e3cff */
[----:B------:R-:W-:Y:S02]  /*3d60*/  IMAD.MOV R15, RZ, RZ, -R15 ;  /* 0x000000ffff0f7224 */ /* 0x000fe400078e0a0f */
[----:B------:R-:W-:Y:S02]  /*3d70*/  ISETP.GE.AND P0, PT, R17, RZ, PT ;  /* 0x000000ff1100720c */ /* 0x000fe40003f06270 */
[----:B------:R-:W-:Y:S01]  /*3d80*/  LOP3.LUT R17, RZ, R20, RZ, 0x33, !PT ;  /* 0x00000014ff117212 */ /* 0x000fe200078e33ff */
        /* <DEDUP_REMOVED lines=29> */
[----:B------:R-:W4:Y:S01]  /*3f60*/  LD.E.64 R18, desc[UR4][R2.64+0x38] ;  /* 0x0000380402127980 */ /* 0x000f22000c101b00 */
[----:B------:R-:W-:-:S04]  /*3f70*/  IMAD.WIDE R82, R12, 0x4, R184 ;  /* 0x000000040c527825 */ /* 0x000fc800078e02b8 */
[C---:B---3--:R-:W-:Y:S01]  /*3f80*/  IMAD.WIDE R80, R17.reuse, 0x4, R184 ;  /* 0x0000000411507825 */ /* 0x048fe200078e02b8 */
[----:B------:R-:W3:Y:S04]  /*3f90*/  LD.E R15, desc[UR4][R82.64] ;  /* 0x00000004520f7980 */ /* 0x000ee8000c101900 */
[----:B------:R-:W3:Y:S01]  /*3fa0*/  LD.E R4, desc[UR4][R80.64] ;  /* 0x0000000450047980 */ /* 0x000ee2000c101900 */
[----:B------:R-:W-:-:S04]  /*3fb0*/  IMAD.IADD R17, R17, 0x1, -R12 ;  /* 0x0000000111117824 */ /* 0x000fc800078e0a0c */
[----:B------:R-:W-:-:S05]  /*3fc0*/  IMAD R20, R20, R17, -0x40 ;  /* 0xffffffc014147424 */ /* 0x000fca00078e0211 */
[----:B------:R-:W-:Y:S01]  /*3fd0*/  SHF.R.S32.HI R17, RZ, 0x1f, R20 ;  /* 0x0000001fff117819 */ /* 0x000fe20000011414 */
[-C--:B----4-:R-:W-:Y:S02]  /*3fe0*/  IMAD R12, R19, R20.reuse, RZ ;  /* 0x00000014130c7224 */ /* 0x090fe400078e02ff */
[----:B------:R-:W-:-:S04]  /*3ff0*/  IMAD.WIDE.U32 R52, R18, R20, RZ ;  /* 0x0000001412347225 */ /* 0x000fc800078e00ff */
[----:B------:R-:W-:Y:S01]  /*4000*/  IMAD R12, R18, R17, R12 ;  /* 0x00000011120c7224 */ /* 0x000fe200078e020c */
[----:B---3--:R-:W-:-:S03]  /*4010*/  IADD3 R15, PT, PT, R15, -R4, RZ ;  /* 0x800000040f0f7210 */ /* 0x008fc60007ffe0ff */
        /* <DEDUP_REMOVED lines=8> */
.L_x_11360:
[----:B------:R-:W-:Y:S05]  /*40a0*/  BSYNC.RECONVERGENT B0 ;  /* 0x0000000000007941 */ /* 0x000fea0003800200 */
.L_x_11358:
        /* <DEDUP_REMOVED lines=35> */
[----:B----4-:R-:W-:-:S02]  /*42e0*/  @!P0 IMAD.MOV.U32 R14, RZ, RZ, R16 ;  /* 0x000000ffff0e8224 */ /* 0x010fc400078e0010 */
        /* <DEDUP_REMOVED lines=17> */
.L_x_11357:
[----:B------:R-:W-:Y:S05]  /*4400*/  BSYNC.RECONVERGENT B1 ;  /* 0x0000000000017941 */ /* 0x000fea0003800200 */
.L_x_11356:
[----:B------:R-:W4:Y:S01]  /*4410*/  LD.E R121, desc[UR4][R2.64+0xdc] ;  /* 0x0000dc0402797980 */ /* 0x000f22000c101900 */
[----:B------:R-:W-:Y:S01]  /*4420*/  SHF.R.U32.HI R100, RZ, 0x2, R10 ;  /* 0x00000002ff647819 */ /* 0x000fe2000001160a */
[----:B------:R-:W-:-:S03]  /*4430*/  IMAD.SHL.U32 R104, R10, 0x2, RZ ;  /* 0x000000020a687824 */ /* 0x000fc600078e00ff */
[----:B------:R-:W-:Y:S02]  /*4440*/  LOP3.LUT R100, R100, 0x7, RZ, 0xc0, !PT ;  /* 0x0000000764647812 */ /* 0x000fe400078ec0ff */
[----:B------:R-:W-:Y:S02]  /*4450*/  LOP3.LUT R104, R104, 0x6, RZ, 0xc0, !PT ;  /* 0x0000000668687812 */ /* 0x000fe400078ec0ff */
[----:B--2---:R-:W-:-:S03]  /*4460*/  LOP3.LUT R17, R100, 0x1f0, R25, 0xf8, !PT ;  /* 0x000001f064117812 */ /* 0x004fc600078ef819 */
[----:B------:R-:W-:Y:S01]  /*4470*/  IMAD.IADD R15, R177, 0x1, R104 ;  /* 0x00000001b10f7824 */ /* 0x000fe200078e0268 */
[----:B------:R-:W-:-:S03]  /*4480*/  IADD3 R17, PT, PT, -R27, R17, R180 ;  /* 0x000000111b117210 */ /* 0x000fc60007ffe1b4 */
[----:B------:R-:W-:Y:S02]  /*4490*/  VIADD R99, R15, 0x1 ;  /* 0x000000010f637836 */ /* 0x000fe40000000000 */
[----:B------:R-:W-:-:S04]  /*44a0*/  IMAD.IADD R10, R17, 0x1, R26 ;  /* 0x00000001110a7824 */ /* 0x000fc800078e021a */
[----:B---3--:R-:W-:Y:S02]  /*44b0*/  IMAD.IADD R53, R10, 0x1, -R99 ;  /* 0x000000010a357824 */ /* 0x008fe400078e0a63 */
[----:B------:R-:W-:-:S03]  /*44c0*/  VIADD R89, R15, 0x10 ;  /* 0x000000100f597836 */ /* 0x000fc60000000000 */
[----:B------:R-:W-:Y:S01]  /*44d0*/  IABS R53, R53 ;  /* 0x0000003500357213 */ /* 0x000fe20000000000 */
[----:B------:R-:W-:-:S03]  /*44e0*/  IMAD.IADD R4, R10, 0x1, -R89 ;  /* 0x000000010a047824 */ /* 0x000fc600078e0a59 */
[----:B------:R-:W-:Y:S01]  /*44f0*/  I2FP.F32.S32 R53, R53 ;  /* 0x0000003500357245 */ /* 0x000fe20000201400 */
[----:B------:R-:W-:Y:S01]  /*4500*/  VIADD R17, R15, 0x8 ;  /* 0x000000080f117836 */ /* 0x000fe20000000000 */
[----:B------:R-:W-:-:S03]  /*4510*/  IABS R4, R4 ;  /* 0x0000000400047213 */ /* 0x000fc60000000000 */
[----:B------:R-:W-:Y:S01]  /*4520*/  FFMA.FTZ R53, -R0, R53, R75 ;  /* 0x0000003500357223 */ /* 0x000fe2000001014b */
[----:B------:R-:W-:Y:S01]  /*4530*/  VIADD R75, R15, 0x19 ;  /* 0x000000190f4b7836 */ /* 0x000fe20000000000 */
[----:B------:R-:W-:Y:S01]  /*4540*/  I2FP.F32.S32 R4, R4 ;  /* 0x0000000400047245 */ /* 0x000fe20000201400 */
[C---:B------:R-:W-:Y:S01]  /*4550*/  IMAD.IADD R14, R10.reuse, 0x1, -R17 ;  /* 0x000000010a0e7824 */ /* 0x040fe200078e0a11 */
[----:B------:R-:W-:Y:S01]  /*4560*/  ISETP.GE.AND P1, PT, R17, R26, PT ;  /* 0x0000001a1100720c */ /* 0x000fe20003f26270 */
[C---:B------:R-:W-:Y:S02]  /*4570*/  VIADD R17, R15.reuse, 0x21 ;  /* 0x000000210f117836 */ /* 0x040fe40000000000 */
[----:B------:R-:W-:Y:S02]  /*4580*/  IMAD.IADD R12, R10, 0x1, -R75 ;  /* 0x000000010a0c7824 */ /* 0x000fe400078e0a4b */
[----:B-1----:R-:W-:Y:S01]  /*4590*/  FFMA.FTZ R95, -R0, R4, R95 ;  /* 0x00000004005f7223 */ /* 0x002fe2000001015f */
[----:B------:R-:W-:-:S02]  /*45a0*/  VIADD R97, R15, 0x9 ;  /* 0x000000090f617836 */ /* 0x000fc40000000000 */
[C---:B------:R-:W-:Y:S01]  /*45b0*/  IMAD.IADD R4, R10.reuse, 0x1, -R17 ;  /* 0x000000010a047824 */ /* 0x040fe200078e0a11 */
[----:B------:R-:W-:Y:S01]  /*45c0*/  IABS R12, R12 ;  /* 0x0000000c000c7213 */ /* 0x000fe20000000000 */
[C---:B------:R-:W-:Y:S01]  /*45d0*/  IMAD.IADD R8, R10.reuse, 0x1, -R97 ;  /* 0x000000010a087824 */ /* 0x040fe200078e0a61 */
[----:B------:R-:W-:Y:S01]  /*45e0*/  IABS R14, R14 ;  /* 0x0000000e000e7213 */ /* 0x000fe20000000000 */
[C---:B------:R-:W-:Y:S01]  /*45f0*/  VIADD R81, R15.reuse, 0x18 ;  /* 0x000000180f517836 */ /* 0x040fe20000000000 */
[----:B------:R-:W-:Y:S02]  /*4600*/  IABS R4, R4 ;  /* 0x0000000400047213 */ /* 0x000fe40000000000 */
[----:B------:R-:W-:Y:S02]  /*4610*/  I2FP.F32.S32 R12, R12 ;  /* 0x0000000c000c7245 */ /* 0x000fe40000201400 */
[----:B------:R-:W-:Y:S02]  /*4620*/  IABS R8, R8 ;  /* 0x0000000800087213 */ /* 0x000fe40000000000 */
[----:B------:R-:W-:Y:S01]  /*4630*/  I2FP.F32.S32 R14, R14 ;  /* 0x0000000e000e7245 */ /* 0x000fe20000201400 */
[----:B------:R-:W-:Y:S01]  /*4640*/  VIADD R83, R15, 0x11 ;  /* 0x000000110f537836 */ /* 0x000fe20000000000 */
[----:B------:R-:W-:Y:S01]  /*4650*/  I2FP.F32.S32 R4, R4 ;  /* 0x0000000400047245 */ /* 0x000fe20000201400 */
[----:B------:R-:W-:Y:S01]  /*4660*/  IMAD.IADD R16, R10, 0x1, -R81 ;  /* 0x000000010a107824 */ /* 0x000fe200078e0a51 */
[----:B------:R-:W-:Y:S01]  /*4670*/  I2FP.F32.S32 R8, R8 ;  /* 0x0000000800087245 */ /* 0x000fe20000201400 */
[----:B------:R-:W-:Y:S01]  /*4680*/  FFMA.FTZ R65, -R0, R12, R65 ;  /* 0x0000000c00417223 */ /* 0x000fe20000010141 */
[----:B------:R-:W-:-:S02]  /*4690*/  VIADD R12, R10, 0x8 ;  /* 0x000000080a0c7836 */ /* 0x000fc40000000000 */
[C---:B------:R-:W-:Y:S01]  /*46a0*/  FFMA.FTZ R14, -R0.reuse, R14, R29 ;  /* 0x0000000e000e7223 */ /* 0x040fe2000001011d */
[----:B------:R-:W-:Y:S02]  /*46b0*/  VIADD R19, R15, 0x20 ;  /* 0x000000200f137836 */ /* 0x000fe40000000000 */
[----:B------:R-:W-:Y:S01]  /*46c0*/  FFMA.FTZ R139, -R0, R4, R47 ;  /* 0x00000004008b7223 */ /* 0x000fe2000001012f */
[C---:B------:R-:W-:Y:S01]  /*46d0*/  IMAD.IADD R29, R10.reuse, 0x1, -R83 ;  /* 0x000000010a1d7824 */ /* 0x040fe200078e0a53 */
[----:B------:R-:W-:Y:S01]  /*46e0*/  IABS R16, R16 ;  /* 0x0000001000107213 */ /* 0x000fe20000000000 */
[----:B------:R-:W-:Y:S01]  /*46f0*/  IMAD.IADD R4, R10, 0x1, -R15 ;  /* 0x000000010a047824 */ /* 0x000fe200078e0a0f */
[----:B------:R-:W-:Y:S01]  /*4700*/  ISETP.GE.AND P2, PT, R99, R26, PT ;  /* 0x0000001a6300720c */ /* 0x000fe20003f46270 */
[----:B------:R-:W-:Y:S01]  /*4710*/  FFMA.FTZ R37, -R0, R8, R37 ;  /* 0x0000000800257223 */ /* 0x000fe20000010125 */
[----:B------:R-:W-:Y:S01]  /*4720*/  ISETP.GE.AND P0, PT, R97, R26, PT ;  /* 0x0000001a6100720c */ /* 0x000fe20003f06270 */
[----:B------:R-:W-:-:S02]  /*4730*/  IMAD.IADD R99, R12, 0x1, -R99 ;  /* 0x000000010c637824 */ /* 0x000fc400078e0a63 */
[----:B------:R-:W-:Y:S02]  /*4740*/  IMAD.IADD R8, R10, 0x1, -R19 ;  /* 0x000000010a087824 */ /* 0x000fe400078e0a13 */
[----:B------:R-:W-:Y:S01]  /*4750*/  IMAD.IADD R97, R12, 0x1, -R97 ;  /* 0x000000010c617824 */ /* 0x000fe200078e0a61 */
[----:B------:R-:W-:Y:S02]  /*4760*/  IABS R29, R29 ;  /* 0x0000001d001d7213 */ /* 0x000fe40000000000 */
[----:B------:R-:W-:Y:S02]  /*4770*/  I2FP.F32.S32 R16, R16 ;  /* 0x0000001000107245 */ /* 0x000fe40000201400 */
[----:B------:R-:W-:Y:S02]  /*4780*/  IABS R4, R4 ;  /* 0x0000000400047213 */ /* 0x000fe40000000000 */
[----:B------:R-:W-:Y:S02]  /*4790*/  IABS R99, R99 ;  /* 0x0000006300637213 */ /* 0x000fe40000000000 */
[----:B------:R-:W-:-:S02]  /*47a0*/  IABS R8, R8 ;  /* 0x0000000800087213 */ /* 0x000fc40000000000 */
[----:B------:R-:W-:Y:S01]  /*47b0*/  IABS R97, R97 ;  /* 0x0000006100617213 */ /* 0x000fe20000000000 */
[C---:B------:R-:W-:Y:S01]  /*47c0*/  FFMA.FTZ R23, -R0.reuse, R16, R87 ;  /* 0x0000001000177223 */ /* 0x040fe20000010157 */
[----:B------:R-:W-:Y:S02]  /*47d0*/  I2FP.F32.S32 R29, R29 ;  /* 0x0000001d001d7245 */ /* 0x000fe40000201400 */
[----:B------:R-:W-:Y:S02]  /*47e0*/  I2FP.F32.S32 R4, R4 ;  /* 0x0000000400047245 */ /* 0x000fe40000201400 */
[----:B------:R-:W-:Y:S02]  /*47f0*/  I2FP.F32.S32 R16, R99 ;  /* 0x0000006300107245 */ /* 0x000fe40000201400 */
[----:B------:R-:W-:Y:S02]  /*4800*/  I2FP.F32.S32 R8, R8 ;  /* 0x0000000800087245 */ /* 0x000fe40000201400 */
[----:B------:R-:W-:Y:S01]  /*4810*/  I2FP.F32.S32 R18, R97 ;  /* 0x0000006100127245 */ /* 0x000fe20000201400 */
[C---:B------:R-:W-:Y:S01]  /*4820*/  FFMA.FTZ R29, -R0.reuse, R29, R39 ;  /* 0x0000001d001d7223 */ /* 0x040fe20000010127 */
[C---:B------:R-:W-:Y:S01]  /*4830*/  FFMA.FTZ R39, -R0.reuse, R4, R41 ;  /* 0x0000000400277223 */ /* 0x040fe20000010129 */
[C---:B------:R-:W-:Y:S01]  /*4840*/  FFMA.FTZ R41, -R0.reuse, R16, R93 ;  /* 0x0000001000297223 */ /* 0x040fe2000001015d */
[C---:B------:R-:W-:Y:S01]  /*4850*/  FFMA.FTZ R67, -R0.reuse, R8, R67 ;  /* 0x0000000800437223 */ /* 0x040fe20000010143 */
[----:B------:R-:W-:Y:S01]  /*4860*/  FFMA.FTZ R16, -R0, R18, R43 ;  /* 0x0000001200107223 */ /* 0x000fe2000001012b */
[C---:B------:R-:W-:Y:S01]  /*4870*/  IMAD.IADD R8, R12.reuse, 0x1, -R15 ;  /* 0x000000010c087824 */ /* 0x040fe200078e0a0f */
[-C--:B------:R-:W-:Y:S01]  /*4880*/  ISETP.GE.AND P5, PT, R89, R26.reuse, PT ;  /* 0x0000001a5900720c */ /* 0x080fe20003fa6270 */
[C---:B------:R-:W-:Y:S01]  /*4890*/  IMAD.IADD R89, R12.reuse, 0x1, -R89 ;  /* 0x000000010c597824 */ /* 0x040fe200078e0a59 */
[----:B------:R-:W-:Y:S01]  /*48a0*/  FSEL R43, R37, -INF , !P0 ;  /* 0xff800000252b7808 */ /* 0x000fe20004000000 */
[C---:B------:R-:W-:Y:S01]  /*48b0*/  IMAD.IADD R20, R12.reuse, 0x1, -R75 ;  /* 0x000000010c147824 */ /* 0x040fe200078e0a4b */
[----:B------:R-:W-:Y:S01]  /*48c0*/  ISETP.GE.AND P4, PT, R83, R26, PT ;  /* 0x0000001a5300720c */ /* 0x000fe20003f86270 */
[----:B------:R-:W-:Y:S01]  /*48d0*/  IMAD.IADD R83, R12, 0x1, -R83 ;  /* 0x000000010c537824 */ /* 0x000fe200078e0a53 */
[----:B------:R-:W-:Y:S01]  /*48e0*/  FSEL R47, R14, -INF , !P1 ;  /* 0xff8000000e2f7808 */ /* 0x000fe20004800000 */
[----:B------:R-:W-:Y:S01]  /*48f0*/  IMAD.IADD R14, R12, 0x1, -R81 ;  /* 0x000000010c0e7824 */ /* 0x000fe200078e0a51 */
[----:B------:R-:W-:Y:S01]  /*4900*/  FSEL R37, R16, -INF , !P0 ;  /* 0xff80000010257808 */ /* 0x000fe20004000000 */
[C---:B------:R-:W-:Y:S01]  /*4910*/  IMAD.IADD R18, R12.reuse, 0x1, -R19 ;  /* 0x000000010c127824 */ /* 0x040fe200078e0a13 */
[----:B------:R-:W-:Y:S01]  /*4920*/  IABS R8, R8 ;  /* 0x0000000800087213 */ /* 0x000fe20000000000 */
[----:B------:R-:W-:Y:S01]  /*4930*/  IMAD.IADD R16, R12, 0x1, -R17 ;  /* 0x000000010c107824 */ /* 0x000fe200078e0a11 */
[----:B------:R-:W-:-:S02]  /*4940*/  IABS R89, R89 ;  /* 0x0000005900597213 */ /* 0x000fc40000000000 */
[----:B------:R-:W-:Y:S02]  /*4950*/  I2FP.F32.S32 R8, R8 ;  /* 0x0000000800087245 */ /* 0x000fe40000201400 */
[----:B------:R-:W-:Y:S02]  /*4960*/  ISETP.GE.AND P0, PT, R17, R26, PT ;  /* 0x0000001a1100720c */ /* 0x000fe40003f06270 */
[----:B------:R-:W-:Y:S02]  /*4970*/  IABS R17, R83 ;  /* 0x0000005300117213 */ /* 0x000fe40000000000 */
[----:B------:R-:W-:Y:S02]  /*4980*/  IABS R14, R14 ;  /* 0x0000000e000e7213 */ /* 0x000fe40000000000 */
[----:B------:R-:W-:Y:S02]  /*4990*/  IABS R20, R20 ;  /* 0x0000001400147213 */ /* 0x000fe40000000000 */
[----:B------:R-:W-:-:S02]  /*49a0*/  IABS R18, R18 ;  /* 0x0000001200127213 */ /* 0x000fc40000000000 */
[----:B------:R-:W-:Y:S01]  /*49b0*/  IABS R16, R16 ;  /* 0x0000001000107213 */ /* 0x000fe20000000000 */
[C---:B------:R-:W-:Y:S01]  /*49c0*/  FFMA.FTZ R73, -R0.reuse, R4, R73 ;  /* 0x0000000400497223 */ /* 0x040fe20000010149 */
[----:B------:R-:W-:Y:S01]  /*49d0*/  I2FP.F32.S32 R4, R89 ;  /* 0x0000005900047245 */ /* 0x000fe20000201400 */
[----:B------:R-:W-:Y:S01]  /*49e0*/  FFMA.FTZ R91, -R0, R8, R91 ;  /* 0x00000008005b7223 */ /* 0x000fe2000001015b */
[----:B------:R-:W-:Y:S02]  /*49f0*/  I2FP.F32.S32 R17, R17 ;  /* 0x0000001100117245 */ /* 0x000fe40000201400 */
[----:B------:R-:W-:Y:S02]  /*4a00*/  I2FP.F32.S32 R14, R14 ;  /* 0x0000000e000e7245 */ /* 0x000fe40000201400 */
[----:B------:R-:W-:Y:S02]  /*4a10*/  I2FP.F32.S32 R20, R20 ;  /* 0x0000001400147245 */ /* 0x000fe40000201400 */
[----:B------:R-:W-:-:S02]  /*4a20*/  I2FP.F32.S32 R18, R18 ;  /* 0x0000001200127245 */ /* 0x000fc40000201400 */
[----:B------:R-:W-:Y:S02]  /*4a30*/  I2FP.F32.S32 R16, R16 ;  /* 0x0000001000107245 */ /* 0x000fe40000201400 */
[----:B------:R-:W-:Y:S01]  /*4a40*/  ISETP.GE.AND P3, PT, R15, R26, PT ;  /* 0x0000001a0f00720c */ /* 0x000fe20003f66270 */
[C---:B------:R-:W-:Y:S01]  /*4a50*/  FFMA.FTZ R85, -R0.reuse, R4, R85 ;  /* 0x0000000400557223 */ /* 0x040fe20000010155 */
[----:B------:R-:W-:Y:S01]  /*4a60*/  FSEL R53, R53, -INF , !P2 ;  /* 0xff80000035357808 */ /* 0x000fe20005000000 */
[C---:B------:R-:W-:Y:S01]  /*4a70*/  FFMA.FTZ R17, -R0.reuse, R17, R45 ;  /* 0x0000001100117223 */ /* 0x040fe2000001012d */
[----:B------:R-:W-:Y:S01]  /*4a80*/  FSEL R41, R41, -INF , !P2 ;  /* 0xff80000029297808 */ /* 0x000fe20005000000 */
[C---:B------:R-:W-:Y:S01]  /*4a90*/  FFMA.FTZ R14, -R0.reuse, R14, R31 ;  /* 0x0000000e000e7223 */ /* 0x040fe2000001011f */
[----:B------:R-:W-:Y:S01]  /*4aa0*/  FSEL R8, R73, -INF , !P3 ;  /* 0xff80000049087808 */ /* 0x000fe20005800000 */
[C---:B------:R-:W-:Y:S01]  /*4ab0*/  FFMA.FTZ R13, -R0.reuse, R20, R13 ;  /* 0x00000014000d7223 */ /* 0x040fe2000001010d */
[----:B------:R-:W-:Y:S01]  /*4ac0*/  FSEL R4, R91, -INF , !P3 ;  /* 0xff8000005b047808 */ /* 0x000fe20005800000 */
[C---:B------:R-:W-:Y:S01]  /*4ad0*/  FFMA.FTZ R133, -R0.reuse, R18, R49 ;  /* 0x0000001200857223 */ /* 0x040fe20000010131 */
[----:B------:R-:W-:Y:S01]  /*4ae0*/  ISETP.GE.AND P2, PT, R75, R26, PT ;  /* 0x0000001a4b00720c */ /* 0x000fe20003f46270 */
[----:B------:R-:W-:Y:S01]  /*4af0*/  FFMA.FTZ R131, -R0, R16, R51 ;  /* 0x0000001000837223 */ /* 0x000fe20000010133 */
[----:B------:R-:W-:Y:S01]  /*4b00*/  FSEL R39, R39, -INF , !P1 ;  /* 0xff80000027277808 */ /* 0x000fe20004800000 */
[----:B------:R-:W-:Y:S01]  /*4b10*/  VIADD R75, R15, 0x28 ;  /* 0x000000280f4b7836 */ /* 0x000fe20000000000 */
[-C--:B------:R-:W-:Y:S01]  /*4b20*/  ISETP.GE.AND P3, PT, R81, R26.reuse, PT ;  /* 0x0000001a5100720c */ /* 0x080fe20003f66270 */
[----:B------:R-:W-:Y:S01]  /*4b30*/  VIADD R73, R15, 0x29 ;  /* 0x000000290f497836 */ /* 0x000fe20000000000 */
[----:B------:R-:W-:Y:S01]  /*4b40*/  ISETP.GE.AND P1, PT, R19, R26, PT ;  /* 0x0000001a1300720c */ /* 0x000fe20003f26270 */
[----:B------:R-:W-:-:S02]  /*4b50*/  VIADD R51, R15, 0x30 ;  /* 0x000000300f337836 */ /* 0x000fc40000000000 */
[C---:B------:R-:W-:Y:S02]  /*4b60*/  VIADD R49, R15.reuse, 0x31 ;  /* 0x000000310f317836 */ /* 0x040fe40000000000 */
[----:B------:R-:W-:Y:S01]  /*4b70*/  VIADD R45, R15, 0x38 ;  /* 0x000000380f2d7836 */ /* 0x000fe20000000000 */
        /* <DEDUP_REMOVED lines=10> */
[----:B------:R-:W-:Y:S01]  /*4c20*/  FSEL R15, R14, -INF , !P3 ;  /* 0xff8000000e0f7808 */ /* 0x000fe20005800000 */
[----:B------:R-:W-:Y:S01]  /*4c30*/  IMAD.IADD R14, R10, 0x1, -R45 ;  /* 0x000000010a0e7824 */ /* 0x000fe200078e0a2d */
[----:B------:R-:W-:-:S02]  /*4c40*/  FSEL R105, R65, -INF , !P2 ;  /* 0xff80000041697808 */ /* 0x000fc40005000000 */
[----:B------:R-:W-:Y:S02]  /*4c50*/  FSEL R13, R13, -INF , !P2 ;  /* 0xff8000000d0d7808 */ /* 0x000fe40005000000 */
        /* <DEDUP_REMOVED lines=12> */
[----:B------:R-:W-:Y:S01]  /*4d20*/  IMAD.IADD R12, R12, 0x1, -R81 ;  /* 0x000000010c0c7824 */ /* 0x000fe200078e0a51 */
[----:B------:R-:W-:-:S04]  /*4d30*/  IABS R22, R22 ;  /* 0x0000001600167213 */ /* 0x000fc80000000000 */
[----:B------:R-:W-:Y:S02]  /*4d40*/  IABS R12, R12 ;  /* 0x0000000c000c7213 */ /* 0x000fe40000000000 */
[----:B------:R-:W-:Y:S02]  /*4d50*/  IABS R20, R20 ;  /* 0x0000001400147213 */ /* 0x000fe40000000000 */
[----:B------:R-:W-:Y:S02]  /*4d60*/  I2FP.F32.S32 R30, R12 ;  /* 0x0000000c001e7245 */ /* 0x000fe40000201400 */
[----:B------:R-:W-:Y:S02]  /*4d70*/  FMNMX3.FTZ R12, R8, R53, R47, !PT ;  /* 0x00000035080c7276 */ /* 0x000fe4000781002f */
[----:B------:R-:W-:Y:S02]  /*4d80*/  I2FP.F32.S32 R22, R22 ;  /* 0x0000001600167245 */ /* 0x000fe40000201400 */
[----:B------:R-:W-:Y:S01]  /*4d90*/  IABS R18, R18 ;  /* 0x0000001200127213 */ /* 0x000fe20000000000 */
[----:B------:R-:W-:Y:S01]  /*4da0*/  FFMA.FTZ R55, -R0, R30, R55 ;  /* 0x0000001e00377223 */ /* 0x000fe20000010137 */
[----:B------:R-:W-:Y:S01]  /*4db0*/  IABS R75, R75 ;  /* 0x0000004b004b7213 */ /* 0x000fe20000000000 */
[----:B------:R-:W-:Y:S01]  /*4dc0*/  IMAD.IADD R10, R10, 0x1, -R81 ;  /* 0x000000010a0a7824 */ /* 0x000fe200078e0a51 */
[----:B------:R-:W-:Y:S01]  /*4dd0*/  FMNMX3.FTZ R12, R12, R43, R31, !PT ;  /* 0x0000002b0c0c7276 */ /* 0x000fe2000781001f */
[----:B------:R-:W-:Y:S01]  /*4de0*/  FFMA.FTZ R21, -R0, R22, R21 ;  /* 0x0000001600157223 */ /* 0x000fe20000010115 */
[----:B------:R-:W-:-:S02]  /*4df0*/  I2FP.F32.S32 R20, R20 ;  /* 0x0000001400147245 */ /* 0x000fc40000201400 */
[----:B------:R-:W-:Y:S02]  /*4e00*/  FMNMX3.FTZ R30, R4, R41, R39, !PT ;  /* 0x00000029041e7276 */ /* 0x000fe40007810027 */
[----:B------:R-:W-:Y:S02]  /*4e10*/  I2FP.F32.S32 R18, R18 ;  /* 0x0000001200127245 */ /* 0x000fe40000201400 */
[----:B------:R-:W-:Y:S02]  /*4e20*/  IABS R16, R16 ;  /* 0x0000001000107213 */ /* 0x000fe40000000000 */
[----:B------:R-:W-:Y:S02]  /*4e30*/  IABS R14, R14 ;  /* 0x0000000e000e7213 */ /* 0x000fe40000000000 */
[----:B------:R-:W-:Y:S02]  /*4e40*/  IABS R73, R73 ;  /* 0x0000004900497213 */ /* 0x000fe40000000000 */
[----:B------:R-:W-:-:S02]  /*4e50*/  I2FP.F32.S32 R22, R75 ;  /* 0x0000004b00167245 */ /* 0x000fc40000201400 */
[----:B------:R-:W-:Y:S02]  /*4e60*/  IABS R51, R51 ;  /* 0x0000003300337213 */ /* 0x000fe40000000000 */
[----:B------:R-:W-:Y:S01]  /*4e70*/  FMNMX3.FTZ R12, R12, R29, R23, !PT ;  /* 0x0000001d0c0c7276 */ /* 0x000fe20007810017 */
[----:B------:R-:W-:Y:S01]  /*4e80*/  FFMA.FTZ R20, -R0, R20, R33 ;  /* 0x0000001400147223 */ /* 0x000fe20000010121 */
[----:B------:R-:W-:Y:S01]  /*4e90*/  FMNMX3.FTZ R30, R30, R37, R19, !PT ;  /* 0x000000251e1e7276 */ /* 0x000fe20007810013 */
[C---:B------:R-:W-:Y:S01]  /*4ea0*/  FFMA.FTZ R18, -R0.reuse, R18, R63 ;  /* 0x0000001200127223 */ /* 0x040fe2000001013f */
[----:B------:R-:W-:Y:S02]  /*4eb0*/  IABS R10, R10 ;  /* 0x0000000a000a7213 */ /* 0x000fe40000000000 */
[----:B------:R-:W-:Y:S02]  /*4ec0*/  I2FP.F32.S32 R16, R16 ;  /* 0x0000001000107245 */ /* 0x000fe40000201400 */
[----:B------:R-:W-:Y:S01]  /*4ed0*/  I2FP.F32.S32 R14, R14 ;  /* 0x0000000e000e7245 */ /* 0x000fe20000201400 */
[----:B------:R-:W-:Y:S01]  /*4ee0*/  FFMA.FTZ R22, -R0, R22, R35 ;  /* 0x0000001600167223 */ /* 0x000fe20000010123 */
[----:B------:R-:W-:-:S02]  /*4ef0*/  I2FP.F32.S32 R28, R73 ;  /* 0x00000049001c7245 */ /* 0x000fc40000201400 */
[----:B------:R-:W-:Y:S02]  /*4f00*/  IABS R49, R49 ;  /* 0x0000003100317213 */ /* 0x000fe40000000000 */
[----:B------:R-:W-:Y:S02]  /*4f10*/  IABS R45, R45 ;  /* 0x0000002d002d7213 */ /* 0x000fe40000000000 */
[----:B------:R-:W-:Y:S02]  /*4f20*/  I2FP.F32.S32 R33, R51 ;  /* 0x0000003300217245 */ /* 0x000fe40000201400 */
[----:B------:R-:W-:Y:S02]  /*4f30*/  FSEL R139, R139, -INF , !P0 ;  /* 0xff8000008b8b7808 */ /* 0x000fe40004000000 */
[----:B------:R-:W-:Y:S02]  /*4f40*/  FSEL R137, R21, -INF , !P5 ;  /* 0xff80000015897808 */ /* 0x000fe40006800000 */
[----:B------:R-:W-:-:S02]  /*4f50*/  FMNMX3.FTZ R12, R12, R105, R141, !PT ;  /* 0x000000690c0c7276 */ /* 0x000fc4000781008d */
[----:B------:R-:W-:Y:S01]  /*4f60*/  FMNMX3.FTZ R30, R30, R17, R15, !PT ;  /* 0x000000111e1e7276 */ /* 0x000fe2000781000f */
[C---:B------:R-:W-:Y:S01]  /*4f70*/  FFMA.FTZ R16, -R0.reuse, R16, R57 ;  /* 0x0000001000107223 */ /* 0x040fe20000010139 */
[----:B------:R-:W-:Y:S01]  /*4f80*/  I2FP.F32.S32 R10, R10 ;  /* 0x0000000a000a7245 */ /* 0x000fe20000201400 */
[C---:B------:R-:W-:Y:S01]  /*4f90*/  FFMA.FTZ R14, -R0.reuse, R14, R71 ;  /* 0x0000000e000e7223 */ /* 0x040fe20000010147 */
[----:B------:R-:W-:Y:S01]  /*4fa0*/  I2FP.F32.S32 R34, R49 ;  /* 0x0000003100227245 */ /* 0x000fe20000201400 */
[C---:B------:R-:W-:Y:S01]  /*4fb0*/  FFMA.FTZ R28, -R0.reuse, R28, R61 ;  /* 0x0000001c001c7223 */ /* 0x040fe2000001013d */
[----:B------:R-:W-:Y:S01]  /*4fc0*/  I2FP.F32.S32 R32, R45 ;  /* 0x0000002d00207245 */ /* 0x000fe20000201400 */
[----:B------:R-:W-:Y:S01]  /*4fd0*/  FFMA.FTZ R69, -R0, R33, R69 ;  /* 0x0000002100457223 */ /* 0x000fe20000010145 */
[----:B------:R-:W-:Y:S02]  /*4fe0*/  FSEL R135, R20, -INF , !P4 ;  /* 0xff80000014877808 */ /* 0x000fe40006000000 */
[----:B------:R-:W-:-:S02]  /*4ff0*/  FSEL R136, R18, -INF , !P3 ;  /* 0xff80000012887808 */ /* 0x000fc40005800000 */
[----:B------:R-:W-:Y:S02]  /*5000*/  FMNMX3.FTZ R12, R12, R139, R137, !PT ;  /* 0x0000008b0c0c7276 */ /* 0x000fe40007810089 */
[----:B------:R-:W-:Y:S02]  /*5010*/  FSEL R131, R131, -INF , !P0 ;  /* 0xff80000083837808 */ /* 0x000fe40004000000 */
[----:B------:R-:W-:Y:S02]  /*5020*/  FSEL R129, R22, -INF , !P5 ;  /* 0xff80000016817808 */ /* 0x000fe40006800000 */
[----:B------:R-:W-:Y:S01]  /*5030*/  FMNMX3.FTZ R30, R30, R13, R133, !PT ;  /* 0x0000000d1e1e7276 */ /* 0x000fe20007810085 */
[C---:B------:R-:W-:Y:S01]  /*5040*/  FFMA.FTZ R10, -R0.reuse, R10, R77 ;  /* 0x0000000a000a7223 */ /* 0x040fe2000001014d */
[----:B------:R-:W-:Y:S01]  /*5050*/  ISETP.GE.AND P0, PT, R81, R26, PT ;  /* 0x0000001a5100720c */ /* 0x000fe20003f06270 */
[C---:B------:R-:W-:Y:S01]  /*5060*/  FFMA.FTZ R59, -R0.reuse, R34, R59 ;  /* 0x00000022003b7223 */ /* 0x040fe2000001013b */
[----:B------:R-:W-:Y:S01]  /*5070*/  FFMA.FTZ R79, -R0, R32, R79 ;  /* 0x00000020004f7223 */ /* 0x000fe2000001014f */
[----:B------:R-:W-:-:S02]  /*5080*/  FSEL R125, R16, -INF , !P2 ;  /* 0xff800000107d7808 */ /* 0x000fc40005000000 */
[----:B------:R-:W-:Y:S02]  /*5090*/  FSEL R134, R14, -INF , !P1 ;  /* 0xff8000000e867808 */ /* 0x000fe40004800000 */
[----:B------:R-:W-:Y:S02]  /*50a0*/  FMNMX3.FTZ R12, R12, R135, R136, !PT ;  /* 0x000000870c0c7276 */ /* 0x000fe40007810088 */
[----:B------:R-:W-:Y:S02]  /*50b0*/  FSEL R127, R28, -INF , !P4 ;  /* 0xff8000001c7f7808 */ /* 0x000fe40006000000 */
[----:B------:R-:W-:Y:S02]  /*50c0*/  FSEL R128, R69, -INF , !P3 ;  /* 0xff80000045807808 */ /* 0x000fe40005800000 */
[----:B------:R-:W-:Y:S02]  /*50d0*/  FMNMX3.FTZ R30, R30, R131, R129, !PT ;  /* 0x000000831e1e7276 */ /* 0x000fe40007810081 */
        /* <DEDUP_REMOVED lines=16> */
[----:B------:R-:W-:Y:S01]  /*51e0*/  IMAD R158, R158, 0x2, R9 ;  /* 0x000000029e9e7824 */ /* 0x000fe200078e0209 */
[----:B-1----:R-:W-:-:S03]  /*51f0*/  FMNMX.FTZ R103, R10, R103, !PT ;  /* 0x000000670a677209 */ /* 0x002fc60007810000 */
[--C-:B------:R-:W-:Y:S01]  /*5200*/  IMAD.IADD R153, R7, 0x1, R158.reuse ;  /* 0x0000000107997824 */ /* 0x100fe200078e029e */
[----:B------:R-:W-:Y:S01]  /*5210*/  LDSM.16.MT88.4 R92, [R158+0x8000] ;  /* 0x008000009e5c783b */ /* 0x000fe20000004200 */
[----:B------:R-:W-:Y:S01]  /*5220*/  FSETP.NEU.FTZ.AND P0, PT, R103, -INF , PT ;  /* 0xff8000006700780b */ /* 0x000fe20003f1d000 */
[----:B----4-:R-:W-:Y:S02]  /*5230*/  FMUL.FTZ R138, R121, R103 ;  /* 0x00000067798a7220 */ /* 0x010fe40000410000 */
[----:B------:R-:W-:Y:S01]  /*5240*/  LDSM.16.MT88.4 R76, [R153+0x8000] ;  /* 0x00800000994c783b */ /* 0x000fe20000004200 */
[----:B--2---:R-:W-:Y:S02]  /*5250*/  FMNMX.FTZ R102, R21, R102, !PT ;  /* 0x0000006615667209 */ /* 0x004fe40007810000 */
[----:B------:R-:W-:Y:S01]  /*5260*/  FSEL R138, R138, RZ, P0 ;  /* 0x000000ff8a8a7208 */ /* 0x000fe20000000000 */
[----:B------:R-:W-:Y:S01]  /*5270*/  IMAD.IADD R154, R5, 0x1, R158 ;  /* 0x00000001059a7824 */ /* 0x000fe200078e029e */
[----:B------:R-:W-:Y:S01]  /*5280*/  FSETP.NEU.FTZ.AND P0, PT, R102, -INF , PT ;  /* 0xff8000006600780b */ /* 0x000fe20003f1d000 */
[----:B------:R-:W-:Y:S01]  /*5290*/  FMUL.FTZ R130, R121, R102 ;  /* 0x0000006679827220 */ /* 0x000fe20000410000 */
[----:B------:R-:W-:-:S02]  /*52a0*/  IMAD.IADD R152, R5, 0x1, R153 ;  /* 0x0000000105987824 */ /* 0x000fc400078e0299 */
[-CC-:B------:R-:W-:Y:S01]  /*52b0*/  FFMA.FTZ R115, R43, R121.reuse, -R138.reuse ;  /* 0x000000792b737223 */ /* 0x180fe2000001088a */
[-CC-:B------:R-:W-:Y:S01]  /*52c0*/  FFMA.FTZ R122, R8, R121.reuse, -R138.reuse ;  /* 0x00000079087a7223 */ /* 0x180fe2000001088a */
[-C--:B------:R-:W-:Y:S01]  /*52d0*/  FFMA.FTZ R119, R53, R121.reuse, -R138 ;  /* 0x0000007935777223 */ /* 0x080fe2000001088a */
[----:B------:R-:W-:Y:S01]  /*52e0*/  FSEL R130, R130, RZ, P0 ;  /* 0x000000ff82827208 */ /* 0x000fe20000000000 */
[----:B------:R-:W1:Y:S04]  /*52f0*/  LDSM.16.MT88.4 R68, [R152+0x8000] ;  /* 0x008000009844783b */ /* 0x000e680000004200 */
[-C--:B------:R-:W-:Y:S01]  /*5300*/  FFMA.FTZ R117, R41, R121.reuse, -R130 ;  /* 0x0000007929757223 */ /* 0x080fe20000010882 */
[-C--:B------:R-:W-:Y:S01]  /*5310*/  FFMA.FTZ R118, R47, R121.reuse, -R138 ;  /* 0x000000792f767223 */ /* 0x080fe2000001088a */
[----:B------:R-:W2:Y:S01]  /*5320*/  LDSM.16.MT88.4 R40, [R158+0xa000] ;  /* 0x00a000009e28783b */ /* 0x000ea20000004200 */
[-CC-:B------:R-:W-:Y:S01]  /*5330*/  FFMA.FTZ R120, R4, R121.reuse, -R130.reuse ;  /* 0x0000007904787223 */ /* 0x180fe20000010882 */
[-CC-:B------:R-:W-:Y:S01]  /*5340*/  FFMA.FTZ R116, R39, R121.reuse, -R130.reuse ;  /* 0x0000007927747223 */ /* 0x180fe20000010882 */
[-CC-:B------:R-:W-:Y:S01]  /*5350*/  FFMA.FTZ R113, R37, R121.reuse, -R130.reuse ;  /* 0x0000007925717223 */ /* 0x180fe20000010882 */
[----:B------:R-:W-:Y:S01]  /*5360*/  MUFU.EX2 R122, R122 ;  /* 0x0000007a007a7308 */ /* 0x000fe20000000800 */
[-CC-:B------:R-:W-:Y:S01]  /*5370*/  FFMA.FTZ R108, R15, R121.reuse, -R130.reuse ;  /* 0x000000790f6c7223 */ /* 0x180fe20000010882 */
[-C--:B------:R-:W-:Y:S01]  /*5380*/  FFMA.FTZ R101, R13, R121.reuse, -R130 ;  /* 0x000000790d657223 */ /* 0x080fe20000010882 */
[----:B------:R-:W-:Y:S01]  /*5390*/  LDSM.16.MT88.4 R8, [R158+0xa800] ;  /* 0x00a800009e08783b */ /* 0x000fe20000004200 */
[----:B------:R-:W3:Y:S03]  /*53a0*/  MUFU.EX2 R119, R119 ;  /* 0x0000007700777308 */ /* 0x000ee60000000800 */
[----:B------:R-:W4:Y:S01]  /*53b0*/  LDSM.16.MT88.4 R12, [R152+0x8800] ;  /* 0x00880000980c783b */ /* 0x000f220000004200 */
[----:B------:R-:W-:Y:S01]  /*53c0*/  MUFU.EX2 R118, R118 ;  /* 0x0000007600767308 */ /* 0x000fe20000000800 */
[-CC-:B------:R-:W-:Y:S01]  /*53d0*/  FFMA.FTZ R109, R31, R121.reuse, -R138.reuse ;  /* 0x000000791f6d7223 */ /* 0x180fe2000001088a */
[-CC-:B------:R-:W-:Y:S01]  /*53e0*/  FFMA.FTZ R114, R29, R121.reuse, -R138.reuse ;  /* 0x000000791d727223 */ /* 0x180fe2000001088a */
[-CC-:B------:R-:W-:Y:S01]  /*53f0*/  FFMA.FTZ R110, R23, R121.reuse, -R138.reuse ;  /* 0x00000079176e7223 */ /* 0x180fe2000001088a */
[----:B------:R-:W5:Y:S01]  /*5400*/  MUFU.EX2 R115, R115 ;  /* 0x0000007300737308 */ /* 0x000f620000000800 */
[-C--:B------:R-:W-:Y:S01]  /*5410*/  FFMA.FTZ R105, R105, R121.reuse, -R138 ;  /* 0x0000007969697223 */ /* 0x080fe2000001088a */
[-CC-:B------:R-:W-:Y:S01]  /*5420*/  FFMA.FTZ R112, R19, R121.reuse, -R130.reuse ;  /* 0x0000007913707223 */ /* 0x180fe20000010882 */
[----:B------:R-:W-:Y:S01]  /*5430*/  FFMA.FTZ R111, R17, R121, -R130 ;  /* 0x00000079116f7223 */ /* 0x000fe20000010882 */
[----:B------:R-:W-:Y:S01]  /*5440*/  MUFU.EX2 R120, R120 ;  /* 0x0000007800787308 */ /* 0x000fe20000000800 */
[----:B------:R-:W4:Y:S03]  /*5450*/  LDSM.16.MT88.4 R84, [R154+0x8000] ;  /* 0x008000009a54783b */ /* 0x000f260000004200 */
[----:B------:R-:W1:Y:S01]  /*5460*/  MUFU.EX2 R117, R117 ;  /* 0x0000007500757308 */ /* 0x000e620000000800 */
[----:B------:R-:W4:Y:S03]  /*5470*/  LDSM.16.MT88.4 R48, [R154+0xa000] ;  /* 0x00a000009a30783b */ /* 0x000f260000004200 */
[----:B------:R-:W-:Y:S01]  /*5480*/  MUFU.EX2 R116, R116 ;  /* 0x0000007400747308 */ /* 0x000fe20000000800 */
[----:B------:R-:W4:Y:S03]  /*5490*/  LDSM.16.MT88.4 R56, [R153+0xa000] ;  /* 0x00a000009938783b */ /* 0x000f260000004200 */
[----:B------:R-:W2:Y:S01]  /*54a0*/  MUFU.EX2 R113, R113 ;  /* 0x0000007100717308 */ /* 0x000ea20000000800 */
[----:B---3--:R-:W-:Y:S01]  /*54b0*/  F2FP.BF16.F32.PACK_AB R64, R119, R122 ;  /* 0x0000007a7740723e */ /* 0x008fe200000010ff */
[----:B------:R-:W3:Y:S01]  /*54c0*/  LDSM.16.MT88.4 R20, [R152+0xa000] ;  /* 0x00a000009814783b */ /* 0x000ee20000004200 */
[----:B-----5:R-:W-:-:S02]  /*54d0*/  F2FP.BF16.F32.PACK_AB R66, R115, R118 ;  /* 0x000000767342723e */ /* 0x020fc400000010ff */
[----:B-1----:R-:W-:Y:S01]  /*54e0*/  F2FP.BF16.F32.PACK_AB R65, R117, R120 ;  /* 0x000000787541723e */ /* 0x002fe200000010ff */
[----:B------:R-:W-:Y:S01]  /*54f0*/  MUFU.EX2 R109, R109 ;  /* 0x0000006d006d7308 */ /* 0x000fe20000000800 */
[----:B------:R-:W1:Y:S03]  /*5500*/  LDSM.16.MT88.4 R16, [R153+0x8800] ;  /* 0x008800009910783b */ /* 0x000e660000004200 */
[----:B------:R-:W-:Y:S01]  /*5510*/  MUFU.EX2 R108, R108 ;  /* 0x0000006c006c7308 */ /* 0x000fe20000000800 */
[----:B------:R-:W-:Y:S01]  /*5520*/  LDSM.16.MT88.4 R32, [R158+0x8800] ;  /* 0x008800009e20783b */ /* 0x000fe20000004200 */
[----:B--2---:R-:W-:Y:S02]  /*5530*/  F2FP.BF16.F32.PACK_AB R67, R113, R116 ;  /* 0x000000747143723e */ /* 0x004fe400000010ff */
[----:B------:R-:W2:Y:S01]  /*5540*/  MUFU.EX2 R114, R114 ;  /* 0x0000007200727308 */ /* 0x000ea20000000800 */
[----:B------:R-:W-:Y:S03]  /*5550*/  LDSM.16.MT88.4 R28, [R154+0x8800] ;  /* 0x008800009a1c783b */ /* 0x000fe60000004200 */
[----:B------:R-:W-:Y:S01]  /*5560*/  MUFU.EX2 R110, R110 ;  /* 0x0000006e006e7308 */ /* 0x000fe20000000800 */
[C---:B------:R-:W-:Y:S03]  /*5570*/  HMMA.16816.F32.BF16 R72, R64.reuse, R68, RZ ;  /* 0x000000444048723c */ /* 0x040fe600000418ff */
[----:B------:R-:W5:Y:S04]  /*5580*/  MUFU.EX2 R105, R105 ;  /* 0x0000006900697308 */ /* 0x000f680000000800 */
[----:B------:R-:W-:Y:S01]  /*5590*/  MUFU.EX2 R112, R112 ;  /* 0x0000007000707308 */ /* 0x000fe20000000800 */
[C---:B------:R-:W-:Y:S03]  /*55a0*/  HMMA.16816.F32.BF16 R36, R64.reuse, R40, RZ ;  /* 0x000000284024723c */ /* 0x040fe600000418ff */
[----:B------:R-:W4:Y:S04]  /*55b0*/  MUFU.EX2 R111, R111 ;  /* 0x0000006f006f7308 */ /* 0x000f280000000800 */
[----:B------:R-:W3:Y:S01]  /*55c0*/  MUFU.EX2 R101, R101 ;  /* 0x0000006500657308 */ /* 0x000ee20000000800 */
[C---:B------:R-:W-:Y:S08]  /*55d0*/  HMMA.16816.F32.BF16 R68, R64.reuse, R70, RZ ;  /* 0x000000464044723c */ /* 0x040ff000000418ff */
[----:B------:R-:W-:Y:S01]  /*55e0*/  HMMA.16816.F32.BF16 R40, R64, R42, RZ ;  /* 0x0000002a4028723c */ /* 0x000fe200000418ff */
[----:B--2---:R-:W-:-:S02]  /*55f0*/  F2FP.BF16.F32.PACK_AB R4, R114, R109 ;  /* 0x0000006d7204723e */ /* 0x004fc400000010ff */
[----:B-----5:R-:W-:Y:S02]  /*5600*/  F2FP.BF16.F32.PACK_AB R6, R105, R110 ;  /* 0x0000006e6906723e */ /* 0x020fe400000010ff */
[----:B----4-:R-:W-:Y:S02]  /*5610*/  F2FP.BF16.F32.PACK_AB R5, R111, R112 ;  /* 0x000000706f05723e */ /* 0x010fe400000010ff */
[----:B---3--:R-:W-:-:S07]  /*5620*/  F2FP.BF16.F32.PACK_AB R7, R101, R108 ;  /* 0x0000006c6507723e */ /* 0x008fce00000010ff */
[C---:B------:R-:W-:Y:S08]  /*5630*/  HMMA.16816.F32.BF16 R72, R4.reuse, R12, R72 ;  /* 0x0000000c0448723c */ /* 0x040ff00000041848 */
[C---:B------:R-:W-:Y:S01]  /*5640*/  HMMA.16816.F32.BF16 R68, R4.reuse, R14, R68 ;  /* 0x0000000e0444723c */ /* 0x040fe20000041844 */
[----:B------:R-:W2:Y:S07]  /*5650*/  LDSM.16.MT88.4 R12, [R153+0xa800] ;  /* 0x00a80000990c783b */ /* 0x000eae0000004200 */
[C---:B------:R-:W-:Y:S08]  /*5660*/  HMMA.16816.F32.BF16 R36, R4.reuse, R8, R36 ;  /* 0x000000080424723c */ /* 0x040ff00000041824 */
        /* <DEDUP_REMOVED lines=15> */
[-C--:B------:R-:W-:Y:S01]  /*5760*/  FFMA.FTZ R190, R132, R121.reuse, -R138 ;  /* 0x0000007984be7223 */ /* 0x080fe2000001088a */
[-C--:B------:R-:W-:Y:S01]  /*5770*/  FFMA.FTZ R189, R124, R121.reuse, -R130 ;  /* 0x000000797cbd7223 */ /* 0x080fe20000010882 */
[-CC-:B------:R-:W-:Y:S01]  /*5780*/  FFMA.FTZ R136, R136, R121.reuse, -R138.reuse ;  /* 0x0000007988887223 */ /* 0x180fe2000001088a */
[-CC-:B------:R-:W-:Y:S01]  /*5790*/  FFMA.FTZ R134, R134, R121.reuse, -R138.reuse ;  /* 0x0000007986867223 */ /* 0x180fe2000001088a */
[----:B------:R-:W-:Y:S01]  /*57a0*/  FADD.FTZ R119, R122, R119 ;  /* 0x000000777a777221 */ /* 0x000fe20000010000 */
[----:B------:R-:W-:Y:S01]  /*57b0*/  FADD.FTZ R117, R120, R117 ;  /* 0x0000007578757221 */ /* 0x000fe20000010000 */
[C---:B-1----:R-:W-:Y:S01]  /*57c0*/  HMMA.16816.F32.BF16 R80, R4.reuse, R16, R80 ;  /* 0x000000100450723c */ /* 0x042fe20000041850 */
[----:B------:R-:W-:Y:S07]  /*57d0*/  LDSM.16.MT88.4 R20, [R153+0x9800] ;  /* 0x009800009914783b */ /* 0x000fee0000004200 */
        /* <DEDUP_REMOVED lines=11> */
[----:B------:R-:W-:Y:S01]  /*5890*/  HMMA.16816.F32.BF16 R92, R4, R34, R92 ;  /* 0x00000022045c723c */ /* 0x000fe2000004185c */
[-C--:B------:R-:W-:Y:S01]  /*58a0*/  FFMA.FTZ R35, R139, R121.reuse, -R138 ;  /* 0x000000798b237223 */ /* 0x080fe2000001088a */
[----:B------:R-:W-:-:S06]  /*58b0*/  FFMA.FTZ R34, R133, R121, -R130 ;  /* 0x0000007985227223 */ /* 0x000fcc0000010882 */
        /* <DEDUP_REMOVED lines=116> */
[----:B------:R-:W-:Y:S01]  /*6000*/  IADD3 R25, PT, PT, -R27, R25, R100 ;  /* 0x000000191b197210 */ /* 0x000fe20007ffe164 */
[----:B------:R-:W-:Y:S01]  /*6010*/  IMAD.MOV.U32 R100, RZ, RZ, R103 ;  /* 0x000000ffff647224 */ /* 0x000fe200078e0067 */
[----:B------:R-:W-:-:S03]  /*6020*/  IADD3 R186, PT, PT, -R24, 0x1, RZ ;  /* 0x0000000118ba7810 */ /* 0x000fc60007ffe1ff */
[----:B------:R-:W-:-:S04]  /*6030*/  IMAD.IADD R25, R25, 0x1, -R104 ;  /* 0x0000000119197824 */ /* 0x000fc800078e0a68 */
[----:B------:R-:W-:-:S04]  /*6040*/  IMAD R187, R24, -0x40, R25 ;  /* 0xffffffc018bb7824 */ /* 0x000fc800078e0219 */
[----:B------:R-:W-:-:S07]  /*6050*/  VIADD R187, R187, 0x88 ;  /* 0x00000088bbbb7836 */ /* 0x000fce0000000000 */
.L_x_11368:
        /* <DEDUP_REMOVED lines=79> */
.L_x_11363:
[----:B------:R-:W-:Y:S05]  /*6550*/  BSYNC.RECONVERGENT B0 ;  /* 0x0000000000007941 */ /* 0x000fea0003800200 */
.L_x_11362:
        /* <DEDUP_REMOVED lines=18> */
[----:B------:R-:W-:Y:S02]  /*6680*/  IADD3 R186, PT, PT, R186, 0x1, RZ ;  /* 0x00000001baba7810 */ /* 0x000fe40007ffe0ff */
        /* <DEDUP_REMOVED lines=37> */
[----:B------:R-:W5:Y:S05]  /*68e0*/  LDSM.16.M88.4 R128, [R162+0x5800] ;  /* 0x00580000a280783b */ /* 0x000f6a0000000200 */
        /* <DEDUP_REMOVED lines=8> */
[----:B------:R-:W-:Y:S02]  /*6970*/  LDSM.16.M88.4 R116, [R156+0x4000] ;  /* 0x004000009c74783b */ /* 0x000fe40000000200 */
[C---:B----4-:R-:W-:Y:S03]  /*6980*/  HMMA.16816.F32.BF16 R12, R112.reuse, R120, RZ ;  /* 0x00000078700c723c */ /* 0x050fe600000418ff */
[----:B-1----:R-:W-:Y:S05]  /*6990*/  LDSM.16.M88.4 R104, [R163+0x2000] ;  /* 0x00200000a368783b */ /* 0x002fea0000000200 */
[C---:B------:R-:W-:Y:S01]  /*69a0*/  HMMA.16816.F32.BF16 R16, R112.reuse, R122, RZ ;  /* 0x0000007a7010723c */ /* 0x040fe200000418ff */
[----:B------:R-:W-:Y:S05]  /*69b0*/  LDSM.16.M88.4 R120, [R156+0x4800] ;  /* 0x004800009c78783b */ /* 0x000fea0000000200 */
[----:B------:R-:W-:Y:S02]  /*69c0*/  LDSM.16.M88.4 R108, [R162+0x6000] ;  /* 0x00600000a26c783b */ /* 0x000fe40000000200 */
[C---:B-----5:R-:W-:Y:S08]  /*69d0*/  HMMA.16816.F32.BF16 R20, R112.reuse, R124, RZ ;  /* 0x0000007c7014723c */ /* 0x060ff000000418ff */
[C---:B------:R-:W-:Y:S01]  /*69e0*/  HMMA.16816.F32.BF16 R24, R112.reuse, R126, RZ ;  /* 0x0000007e7018723c */ /* 0x040fe200000418ff */
[----:B------:R-:W-:Y:S07]  /*69f0*/  LDSM.16.M88.4 R124, [R156+0x5000] ;  /* 0x005000009c7c783b */ /* 0x000fee0000000200 */
[C---:B------:R-:W-:Y:S08]  /*6a00*/  HMMA.16816.F32.BF16 R28, R112.reuse, R128, RZ ;  /* 0x00000080701c723c */ /* 0x040ff000000418ff */
[----:B------:R-:W-:Y:S01]  /*6a10*/  HMMA.16816.F32.BF16 R32, R112, R130, RZ ;  /* 0x000000827020723c */ /* 0x000fe200000418ff */
[----:B------:R-:W1:Y:S05]  /*6a20*/  LDSM.16.M88.4 R112, [R160] ;  /* 0x00000000a070783b */ /* 0x000e6a0000000200 */
[----:B------:R-:W4:Y:S02]  /*6a30*/  LDSM.16.M88.4 R128, [R156+0x5800] ;  /* 0x005800009c80783b */ /* 0x000f240000000200 */
        /* <DEDUP_REMOVED lines=17> */
[C---:B----4-:R-:W-:Y:S08]  /*6b50*/  HMMA.16816.F32.BF16 R28, R112.reuse, R128, R28 ;  /* 0x00000080701c723c */ /* 0x050ff0000004181c */
[----:B------:R-:W-:Y:S01]  /*6b60*/  HMMA.16816.F32.BF16 R32, R112, R130, R32 ;  /* 0x000000827020723c */ /* 0x000fe20000041820 */
[----:B------:R-:W4:Y:S05]  /*6b70*/  LDSM.16.M88.4 R112, [R155+0x5000] ;  /* 0x005000009b70783b */ /* 0x000f2a0000000200 */
[----:B------:R-:W5:Y:S02]  /*6b80*/  LDSM.16.M88.4 R128, [R155+0x5800] ;  /* 0x005800009b80783b */ /* 0x000f640000000200 */
[C---:B-1----:R-:W-:Y:S08]  /*6b90*/  HMMA.16816.F32.BF16 R4, R116.reuse, R120, R4 ;  /* 0x000000787404723c */ /* 0x042ff00000041804 */
[C---:B------:R-:W-:Y:S01]  /*6ba0*/  HMMA.16816.F32.BF16 R8, R116.reuse, R122, R8 ;  /* 0x0000007a7408723c */ /* 0x040fe20000041808 */
[----:B------:R-:W-:Y:S07]  /*6bb0*/  LDSM.16.M88.4 R120, [R162+0x7800] ;  /* 0x00780000a278783b */ /* 0x000fee0000000200 */
[C---:B---3--:R-:W-:Y:S08]  /*6bc0*/  HMMA.16816.F32.BF16 R12, R116.reuse, R124, R12 ;  /* 0x0000007c740c723c */ /* 0x048ff0000004180c */
[C---:B------:R-:W-:Y:S08]  /*6bd0*/  HMMA.16816.F32.BF16 R16, R116.reuse, R126, R16 ;  /* 0x0000007e7410723c */ /* 0x040ff00000041810 */
[C---:B----4-:R-:W-:Y:S08]  /*6be0*/  HMMA.16816.F32.BF16 R20, R116.reuse, R112, R20 ;  /* 0x000000707414723c */ /* 0x050ff00000041814 */
[C---:B------:R-:W-:Y:S01]  /*6bf0*/  HMMA.16816.F32.BF16 R24, R116.reuse, R114, R24 ;  /* 0x000000727418723c */ /* 0x040fe20000041818 */
[----:B------:R-:W1:Y:S07]  /*6c00*/  LDSM.16.M88.4 R112, [R162+0x6800] ;  /* 0x00680000a270783b */ /* 0x000e6e0000000200 */
[C---:B-----5:R-:W-:Y:S08]  /*6c10*/  HMMA.16816.F32.BF16 R28, R116.reuse, R128, R28 ;  /* 0x00000080741c723c */ /* 0x060ff0000004181c */
[----:B------:R-:W-:Y:S01]  /*6c20*/  HMMA.16816.F32.BF16 R32, R116, R130, R32 ;  /* 0x000000827420723c */ /* 0x000fe20000041820 */
[----:B------:R-:W3:Y:S07]  /*6c30*/  LDSM.16.M88.4 R116, [R162+0x7000] ;  /* 0x00700000a274783b */ /* 0x000eee0000000200 */
        /* <DEDUP_REMOVED lines=25> */
[----:B------:R-:W-:Y:S02]  /*6dd0*/  LDSM.16.M88.4 R112, [R159+0x2000] ;  /* 0x002000009f70783b */ /* 0x000fe40000000200 */
        /* <DEDUP_REMOVED lines=8> */
[----:B------:R-:W-:Y:S07]  /*6e60*/  LDSM.16.M88.4 R108, [R155+0x7000] ;  /* 0x007000009b6c783b */ /* 0x000fee0000000200 */
[C---:B---3--:R-:W-:Y:S08]  /*6e70*/  HMMA.16816.F32.BF16 R28, R116.reuse, R104, R28 ;  /* 0x00000068741c723c */ /* 0x048ff0000004181c */
[----:B------:R-:W-:Y:S01]  /*6e80*/  HMMA.16816.F32.BF16 R32, R116, R106, R32 ;  /* 0x0000006a7420723c */ /* 0x000fe20000041820 */
[----:B------:R-:W1:Y:S07]  /*6e90*/  LDSM.16.M88.4 R104, [R155+0x6800] ;  /* 0x006800009b68783b */ /* 0x000e6e0000000200 */
[C---:B------:R-:W-:Y:S08]  /*6ea0*/  HMMA.16816.F32.BF16 R4, R112.reuse, R120, R4 ;  /* 0x000000787004723c */ /* 0x040ff00000041804 */
        /* <DEDUP_REMOVED lines=32> */
[----:B------:R2:W1:Y:S10]  /*70b0*/  MUFU.TANH R150, R109 ;  /* 0x0000006d00967308 */ /* 0x0004740000002400 */
[----:B------:R3:W1:Y:S01]  /*70c0*/  MUFU.TANH R136, R108 ;  /* 0x0000006c00887308 */ /* 0x0006620000002400 */
[-C--:B-----5:R-:W-:Y:S01]  /*70d0*/  FMUL.FTZ R194, R19, R102.reuse ;  /* 0x0000006613c27220 */ /* 0x0a0fe20000410000 */
[C---:B----4-:R-:W-:Y:S03]  /*70e0*/  HMMA.16816.F32.BF16 R28, R112.reuse, R104, R28 ;  /* 0x00000068701c723c */ /* 0x050fe6000004181c */
[-C--:B------:R-:W-:Y:S05]  /*70f0*/  FMUL.FTZ R105, R27, R102.reuse ;  /* 0x000000661b697220 */ /* 0x080fea0000410000 */
[----:B------:R4:W1:Y:S01]  /*7100*/  MUFU.TANH R122, R194 ;  /* 0x000000c2007a7308 */ /* 0x0008620000002400 */
[-C--:B--2---:R-:W-:Y:S01]  /*7110*/  FMUL.FTZ R109, R24, R102.reuse ;  /* 0x00000066186d7220 */ /* 0x084fe20000410000 */
[----:B------:R-:W-:Y:S08]  /*7120*/  HMMA.16816.F32.BF16 R32, R112, R106, R32 ;  /* 0x0000006a7020723c */ /* 0x000ff00000041820 */
[----:B------:R2:W1:Y:S01]  /*7130*/  MUFU.TANH R144, R111 ;  /* 0x0000006f00907308 */ /* 0x0004620000002400 */
[-C--:B---3--:R-:W-:Y:S01]  /*7140*/  FMUL.FTZ R108, R30, R102.reuse ;  /* 0x000000661e6c7220 */ /* 0x088fe20000410000 */
[-C--:B------:R-:W-:Y:S08]  /*7150*/  FMUL.FTZ R107, R31, R102.reuse ;  /* 0x000000661f6b7220 */ /* 0x080ff00000410000 */
[----:B------:R3:W1:Y:S01]  /*7160*/  MUFU.TANH R138, R105 ;  /* 0x00000069008a7308 */ /* 0x0006620000002400 */
[-C--:B------:R-:W-:Y:S01]  /*7170*/  FMUL.FTZ R104, R28, R102.reuse ;  /* 0x000000661c687220 */ /* 0x080fe20000410000 */
[-C--:B----4-:R-:W-:Y:S01]  /*7180*/  FMUL.FTZ R194, R26, R102.reuse ;  /* 0x000000661ac27220 */ /* 0x090fe20000410000 */
[-C--:B------:R-:W-:Y:S07]  /*7190*/  FMUL.FTZ R106, R34, R102.reuse ;  /* 0x00000066226a7220 */ /* 0x080fee0000410000 */
[----:B------:R4:W1:Y:S01]  /*71a0*/  MUFU.TANH R124, R200 ;  /* 0x000000c8007c7308 */ /* 0x0008620000002400 */
[-C--:B--2---:R-:W-:Y:S09]  /*71b0*/  FMUL.FTZ R111, R33, R102.reuse ;  /* 0x00000066216f7220 */ /* 0x084ff20000410000 */
[----:B------:R2:W1:Y:S01]  /*71c0*/  MUFU.TANH R128, R198 ;  /* 0x000000c600807308 */ /* 0x0004620000002400 */
[-C--:B---3--:R-:W-:Y:S09]  /*71d0*/  FMUL.FTZ R105, R35, R102.reuse ;  /* 0x0000006623697220 */ /* 0x088ff20000410000 */
[----:B------:R3:W1:Y:S01]  /*71e0*/  MUFU.TANH R126, R196 ;  /* 0x000000c4007e7308 */ /* 0x0006620000002400 */
[-C--:B----4-:R-:W-:Y:S09]  /*71f0*/  FMUL.FTZ R200, R21, R102.reuse ;  /* 0x0000006615c87220 */ /* 0x090ff20000410000 */
[----:B------:R4:W1:Y:S01]  /*7200*/  MUFU.TANH R140, R194 ;  /* 0x000000c2008c7308 */ /* 0x0008620000002400 */
[-C--:B--2---:R-:W-:Y:S09]  /*7210*/  FMUL.FTZ R198, R29, R102.reuse ;  /* 0x000000661dc67220 */ /* 0x084ff20000410000 */
[----:B------:R2:W1:Y:S01]  /*7220*/  MUFU.TANH R142, R110 ;  /* 0x0000006e008e7308 */ /* 0x0004620000002400 */
[-C--:B---3--:R-:W-:Y:S09]  /*7230*/  FMUL.FTZ R196, R25, R102.reuse ;  /* 0x0000006619c47220 */ /* 0x088ff20000410000 */
[----:B------:R2:W3:Y:S01]  /*7240*/  MUFU.TANH R132, R109 ;  /* 0x0000006d00847308 */ /* 0x0004e20000002400 */
[----:B----4-:R-:W-:Y:S09]  /*7250*/  FMUL.FTZ R194, R32, R102 ;  /* 0x0000006620c27220 */ /* 0x010ff20000410000 */
[----:B------:R-:W4:Y:S10]  /*7260*/  MUFU.TANH R197, R197 ;  /* 0x000000c500c57308 */ /* 0x000f340000002400 */
[----:B------:R-:W1:Y:S10]  /*7270*/  MUFU.TANH R201, R201 ;  /* 0x000000c900c97308 */ /* 0x000e740000002400 */
[----:B------:R-:W1:Y:S10]  /*7280*/  MUFU.TANH R203, R203 ;  /* 0x000000cb00cb7308 */ /* 0x000e740000002400 */
[----:B------:R2:W1:Y:S10]  /*7290*/  MUFU.TANH R146, R202 ;  /* 0x000000ca00927308 */ /* 0x0004740000002400 */
[----:B------:R-:W1:Y:S10]  /*72a0*/  MUFU.TANH R192, R192 ;  /* 0x000000c000c07308 */ /* 0x000e740000002400 */
[----:B------:R2:W1:Y:S10]  /*72b0*/  MUFU.TANH R134, R200 ;  /* 0x000000c800867308 */ /* 0x0004740000002400 */
[----:B------:R2:W1:Y:S10]  /*72c0*/  MUFU.TANH R130, R196 ;  /* 0x000000c400827308 */ /* 0x0004740000002400 */
[----:B------:R2:W1:Y:S10]  /*72d0*/  MUFU.TANH R110, R104 ;  /* 0x00000068006e7308 */ /* 0x0004740000002400 */
[----:B------:R2:W1:Y:S10]  /*72e0*/  MUFU.TANH R109, R198 ;  /* 0x000000c6006d7308 */ /* 0x0004740000002400 */
[----:B------:R-:W1:Y:S10]  /*72f0*/  MUFU.TANH R108, R108 ;  /* 0x0000006c006c7308 */ /* 0x000e740000002400 */
[----:B------:R-:W1:Y:S10]  /*7300*/  MUFU.TANH R107, R107 ;  /* 0x0000006b006b7308 */ /* 0x000e740000002400 */
[----:B------:R2:W1:Y:S10]  /*7310*/  MUFU.TANH R119, R194 ;  /* 0x000000c200777308 */ /* 0x0004740000002400 */
        /* <DEDUP_REMOVED lines=78> */
.L_x_11367:
[----:B------:R-:W-:Y:S05]  /*7800*/  BSYNC.RECONVERGENT B0 ;  /* 0x0000000000007941 */ /* 0x000fea0003800200 */
.L_x_11366:
        /* <DEDUP_REMOVED lines=48> */
.L_x_11365:
[----:B------:R-:W-:Y:S05]  /*7b10*/  BSYNC.RECONVERGENT B1 ;  /* 0x0000000000017941 */ /* 0x000fea0003800200 */
.L_x_11364:
[----:B------:R-:W3:Y:S01]  /*7b20*/  LD.E R104, desc[UR4][R2.64+0xdc] ;  /* 0x0000dc0402687980 */ /* 0x000ee2000c101900 */
[----:B--2---:R-:W-:Y:S02]  /*7b30*/  IABS R5, R187 ;  /* 0x000000bb00057213 */ /* 0x004fe40000000000 */
[C---:B------:R-:W-:Y:S01]  /*7b40*/  IADD3 R4, PT, PT, R187.reuse, -0x10, RZ ;  /* 0xfffffff0bb047810 */ /* 0x040fe20007ffe0ff */
[----:B------:R-:W-:Y:S01]  /*7b50*/  LDSM.16.MT88.4 R20, [R154+0x8000] ;  /* 0x008000009a14783b */ /* 0x000fe20000004200 */
[----:B------:R-:W-:Y:S02]  /*7b60*/  I2FP.F32.S32 R5, R5 ;  /* 0x0000000500057245 */ /* 0x000fe40000201400 */
[----:B------:R-:W-:Y:S02]  /*7b70*/  IABS R4, R4 ;  /* 0x0000000400047213 */ /* 0x000fe40000000000 */
[C---:B------:R-:W-:Y:S01]  /*7b80*/  IADD3 R9, PT, PT, R187.reuse, -0x19, RZ ;  /* 0xffffffe7bb097810 */ /* 0x040fe20007ffe0ff */
[C---:B-1----:R-:W-:Y:S01]  /*7b90*/  FFMA.FTZ R193, -R0.reuse, R5, R193 ;  /* 0x0000000500c17223 */ /* 0x042fe200000101c1 */
[----:B------:R-:W-:Y:S01]  /*7ba0*/  I2FP.F32.S32 R4, R4 ;  /* 0x0000000400047245 */ /* 0x000fe20000201400 */
[----:B------:R-:W-:Y:S01]  /*7bb0*/  LDSM.16.MT88.4 R28, [R153+0x8000] ;  /* 0x00800000991c783b */ /* 0x000fe20000004200 */
[C---:B------:R-:W-:Y:S02]  /*7bc0*/  IADD3 R5, PT, PT, R187.reuse, -0x18, RZ ;  /* 0xffffffe8bb057810 */ /* 0x040fe40007ffe0ff */
[----:B------:R-:W-:Y:S01]  /*7bd0*/  IABS R9, R9 ;  /* 0x0000000900097213 */ /* 0x000fe20000000000 */
[CC--:B------:R-:W-:Y:S01]  /*7be0*/  FFMA.FTZ R199, -R0.reuse, R4.reuse, R199 ;  /* 0x0000000400c77223 */ /* 0x0c0fe200000101c7 */
[----:B------:R-:W-:Y:S01]  /*7bf0*/  IABS R5, R5 ;  /* 0x0000000500057213 */ /* 0x000fe20000000000 */
[C---:B------:R-:W-:Y:S01]  /*7c00*/  FFMA.FTZ R192, -R0.reuse, R4, R192 ;  /* 0x0000000400c07223 */ /* 0x040fe200000101c0 */
[C---:B------:R-:W-:Y:S02]  /*7c10*/  IADD3 R4, PT, PT, R187.reuse, -0x21, RZ ;  /* 0xffffffdfbb047810 */ /* 0x040fe40007ffe0ff */
[----:B------:R-:W-:Y:S02]  /*7c20*/  I2FP.F32.S32 R5, R5 ;  /* 0x0000000500057245 */ /* 0x000fe40000201400 */
[----:B------:R-:W-:Y:S02]  /*7c30*/  IABS R4, R4 ;  /* 0x0000000400047213 */ /* 0x000fe40000000000 */
[C---:B------:R-:W-:Y:S01]  /*7c40*/  IADD3 R7, PT, PT, R187.reuse, -0x20, RZ ;  /* 0xffffffe0bb077810 */ /* 0x040fe20007ffe0ff */
[CC--:B------:R-:W-:Y:S01]  /*7c50*/  FFMA.FTZ R148, -R0.reuse, R5.reuse, R148 ;  /* 0x0000000500947223 */ /* 0x0c0fe20000010194 */
[C---:B------:R-:W-:Y:S01]  /*7c60*/  IADD3 R6, PT, PT, R187.reuse, -0x1, RZ ;  /* 0xffffffffbb067810 */ /* 0x040fe20007ffe0ff */
[C---:B------:R-:W-:Y:S01]  /*7c70*/  FFMA.FTZ R150, -R0.reuse, R5, R150 ;  /* 0x0000000500967223 */ /* 0x040fe20000010196 */
[----:B------:R-:W-:Y:S02]  /*7c80*/  I2FP.F32.S32 R9, R9 ;  /* 0x0000000900097245 */ /* 0x000fe40000201400 */
[----:B------:R-:W-:Y:S02]  /*7c90*/  I2FP.F32.S32 R5, R4 ;  /* 0x0000000400057245 */ /* 0x000fe40000201400 */
[----:B------:R-:W-:Y:S01]  /*7ca0*/  IABS R7, R7 ;  /* 0x0000000700077213 */ /* 0x000fe20000000000 */
[C---:B------:R-:W-:Y:S01]  /*7cb0*/  FFMA.FTZ R122, -R0.reuse, R9, R122 ;  /* 0x00000009007a7223 */ /* 0x040fe2000001017a */
[----:B------:R-:W-:Y:S01]  /*7cc0*/  IABS R6, R6 ;  /* 0x0000000600067213 */ /* 0x000fe20000000000 */
[CC--:B------:R-:W-:Y:S01]  /*7cd0*/  FFMA.FTZ R126, -R0.reuse, R5.reuse, R126 ;  /* 0x00000005007e7223 */ /* 0x0c0fe2000001017e */
[C---:B------:R-:W-:Y:S01]  /*7ce0*/  IADD3 R10, PT, PT, R187.reuse, -0x8, RZ ;  /* 0xfffffff8bb0a7810 */ /* 0x040fe20007ffe0ff */
[C---:B------:R-:W-:Y:S01]  /*7cf0*/  FFMA.FTZ R142, -R0.reuse, R5, R142 ;  /* 0x00000005008e7223 */ /* 0x040fe2000001018e */
[C---:B------:R-:W-:Y:S01]  /*7d00*/  IADD3 R8, PT, PT, R187.reuse, -0x9, RZ ;  /* 0xfffffff7bb087810 */ /* 0x040fe20007ffe0ff */
[C---:B------:R-:W-:Y:S01]  /*7d10*/  FFMA.FTZ R146, -R0.reuse, R9, R146 ;  /* 0x0000000900927223 */ /* 0x040fe20000010192 */
        /* <DEDUP_REMOVED lines=8> */
[C---:B------:R-:W-:Y:S01]  /*7da0*/  FFMA.FTZ R195, -R0.reuse, R6, R195 ;  /* 0x0000000600c37223 */ /* 0x040fe200000101c3 */
[C---:B------:R-:W-:Y:S02]  /*7db0*/  IADD3 R9, PT, PT, R187.reuse, -0x30, RZ ;  /* 0xffffffd0bb097810 */ /* 0x040fe40007ffe0ff */
[----:B------:R-:W-:Y:S02]  /*7dc0*/  IABS R11, R11 ;  /* 0x0000000b000b7213 */ /* 0x000fe40000000000 */
[----:B------:R-:W-:Y:S02]  /*7dd0*/  I2FP.F32.S32 R10, R10 ;  /* 0x0000000a000a7245 */ /* 0x000fe40000201400 */
[----:B------:R-:W-:Y:S02]  /*7de0*/  I2FP.F32.S32 R8, R8 ;  /* 0x0000000800087245 */ /* 0x000fe40000201400 */
[----:B------:R-:W-:Y:S01]  /*7df0*/  IABS R5, R5 ;  /* 0x0000000500057213 */ /* 0x000fe20000000000 */
[C---:B------:R-:W-:Y:S01]  /*7e00*/  FFMA.FTZ R201, -R0.reuse, R10, R201 ;  /* 0x0000000a00c97223 */ /* 0x040fe200000101c9 */
[----:B------:R-:W-:Y:S01]  /*7e10*/  IABS R9, R9 ;  /* 0x0000000900097213 */ /* 0x000fe20000000000 */
[C---:B------:R-:W-:Y:S01]  /*7e20*/  FFMA.FTZ R203, -R0.reuse, R8, R203 ;  /* 0x0000000800cb7223 */ /* 0x040fe200000101cb */
[C---:B------:R-:W-:Y:S01]  /*7e30*/  IADD3 R7, PT, PT, R187.reuse, -0x31, RZ ;  /* 0xffffffcfbb077810 */ /* 0x040fe20007ffe0ff */
[C---:B------:R-:W-:Y:S01]  /*7e40*/  FFMA.FTZ R6, -R0.reuse, R10, R103 ;  /* 0x0000000a00067223 */ /* 0x040fe20000010167 */
[----:B------:R-:W-:Y:S01]  /*7e50*/  I2FP.F32.S32 R11, R11 ;  /* 0x0000000b000b7245 */ /* 0x000fe20000201400 */
[C---:B------:R-:W-:Y:S01]  /*7e60*/  FFMA.FTZ R191, -R0.reuse, R8, R191 ;  /* 0x0000000800bf7223 */ /* 0x040fe200000101bf */
[----:B------:R-:W-:Y:S02]  /*7e70*/  IADD3 R4, PT, PT, R187, -0x38, RZ ;  /* 0xffffffc8bb047810 */ /* 0x000fe40007ffe0ff */
[----:B------:R-:W-:Y:S01]  /*7e80*/  I2FP.F32.S32 R5, R5 ;  /* 0x0000000500057245 */ /* 0x000fe20000201400 */
[C---:B------:R-:W-:Y:S01]  /*7e90*/  FFMA.FTZ R124, -R0.reuse, R11, R124 ;  /* 0x0000000b007c7223 */ /* 0x040fe2000001017c */
[----:B------:R-:W-:Y:S01]  /*7ea0*/  I2FP.F32.S32 R9, R9 ;  /* 0x0000000900097245 */ /* 0x000fe20000201400 */
[C---:B------:R-:W-:Y:S01]  /*7eb0*/  FFMA.FTZ R197, -R0.reuse, R11, R197 ;  /* 0x0000000b00c57223 */ /* 0x040fe200000101c5 */
[----:B------:R-:W-:Y:S01]  /*7ec0*/  IABS R7, R7 ;  /* 0x0000000700077213 */ /* 0x000fe20000000000 */
[C---:B------:R-:W-:Y:S01]  /*7ed0*/  FFMA.FTZ R134, -R0.reuse, R5, R134 ;  /* 0x0000000500867223 */ /* 0x040fe20000010186 */
[----:B------:R-:W-:Y:S01]  /*7ee0*/  FMNMX3.FTZ R12, R101, R193, R195, !PT ;  /* 0x000000c1650c7276 */ /* 0x000fe200078100c3 */
[CC--:B------:R-:W-:Y:S01]  /*7ef0*/  FFMA.FTZ R132, -R0.reuse, R9.reuse, R132 ;  /* 0x0000000900847223 */ /* 0x0c0fe20000010184 */
[----:B------:R-:W-:Y:S01]  /*7f00*/  IABS R4, R4 ;  /* 0x0000000400047213 */ /* 0x000fe20000000000 */
[C---:B------:R-:W-:Y:S01]  /*7f10*/  FFMA.FTZ R108, -R0.reuse, R9, R108 ;  /* 0x00000009006c7223 */ /* 0x040fe2000001016c */
[----:B------:R-:W-:Y:S01]  /*7f20*/  IADD3 R11, PT, PT, R187, -0x28, RZ ;  /* 0xffffffd8bb0b7810 */ /* 0x000fe20007ffe0ff */
[----:B------:R-:W-:Y:S01]  /*7f30*/  FFMA.FTZ R138, -R0, R5, R138 ;  /* 0x00000005008a7223 */ /* 0x000fe2000001018a */
[----:B------:R-:W-:Y:S02]  /*7f40*/  I2FP.F32.S32 R7, R7 ;  /* 0x0000000700077245 */ /* 0x000fe40000201400 */
[----:B------:R-:W-:Y:S02]  /*7f50*/  FMNMX3.FTZ R9, R12, R201, R203, !PT ;  /* 0x000000c90c097276 */ /* 0x000fe400078100cb */
[----:B------:R-:W-:Y:S01]  /*7f60*/  I2FP.F32.S32 R5, R4 ;  /* 0x0000000400057245 */ /* 0x000fe20000201400 */
[-C--:B------:R-:W-:Y:S01]  /*7f70*/  FFMA.FTZ R130, -R0, R7.reuse, R130 ;  /* 0x0000000700827223 */ /* 0x080fe20000010182 */
[----:B------:R-:W-:Y:S01]  /*7f80*/  FMNMX3.FTZ R4, R100, R6, R191, !PT ;  /* 0x0000000664047276 */ /* 0x000fe200078100bf */
[C---:B------:R-:W-:Y:S01]  /*7f90*/  FFMA.FTZ R107, -R0.reuse, R7, R107 ;  /* 0x00000007006b7223 */ /* 0x040fe2000001016b */
[----:B------:R-:W-:Y:S01]  /*7fa0*/  IABS R11, R11 ;  /* 0x0000000b000b7213 */ /* 0x000fe20000000000 */
[CC--:B------:R-:W-:Y:S01]  /*7fb0*/  FFMA.FTZ R110, -R0.reuse, R5.reuse, R110 ;  /* 0x00000005006e7223 */ /* 0x0c0fe2000001016e */
[----:B------:R-:W-:Y:S01]  /*7fc0*/  FMNMX3.FTZ R9, R9, R192, R124, !PT ;  /* 0x000000c009097276 */ /* 0x000fe2000781007c */
[----:B------:R-:W-:Y:S01]  /*7fd0*/  FFMA.FTZ R106, -R0, R5, R106 ;  /* 0x00000005006a7223 */ /* 0x000fe2000001016a */
[----:B------:R-:W-:Y:S02]  /*7fe0*/  FMNMX3.FTZ R7, R4, R199, R197, !PT ;  /* 0x000000c704077276 */ /* 0x000fe400078100c5 */
[----:B------:R-:W-:Y:S02]  /*7ff0*/  I2FP.F32.S32 R11, R11 ;  /* 0x0000000b000b7245 */ /* 0x000fe40000201400 */
[----:B------:R-:W-:Y:S02]  /*8000*/  IADD3 R5, PT, PT, R187, -0x39, RZ ;  /* 0xffffffc7bb057810 */ /* 0x000fe40007ffe0ff */
[----:B------:R-:W-:Y:S01]  /*8010*/  FMNMX3.FTZ R9, R9, R150, R122, !PT ;  /* 0x0000009609097276 */ /* 0x000fe2000781007a */
[CC--:B------:R-:W-:Y:S01]  /*8020*/  FFMA.FTZ R140, -R0.reuse, R11.reuse, R140 ;  /* 0x0000000b008c7223 */ /* 0x0c0fe2000001018c */
[----:B------:R-:W-:Y:S01]  /*8030*/  FMNMX3.FTZ R7, R7, R148, R146, !PT ;  /* 0x0000009407077276 */ /* 0x000fe20007810092 */
[C---:B------:R-:W-:Y:S01]  /*8040*/  FFMA.FTZ R136, -R0.reuse, R11, R136 ;  /* 0x0000000b00887223 */ /* 0x040fe20000010188 */
        /* <DEDUP_REMOVED lines=8> */
[CC--:B------:R-:W-:Y:S01]  /*80d0*/  FFMA.FTZ R105, -R0.reuse, R5.reuse, R105 ;  /* 0x0000000500697223 */ /* 0x0c0fe20000010169 */
        /* <DEDUP_REMOVED lines=14> */
[----:B------:R-:W-:Y:S05]  /*81c0*/  IADD3 R177, PT, PT, R177, -0x40, RZ ;  /* 0xffffffc0b1b17810 */ /* 0x000fea0007ffe0ff */
[----:B------:R-:W-:Y:S01]  /*81d0*/  LDSM.16.MT88.4 R12, [R158+0x8000] ;  /* 0x008000009e0c783b */ /* 0x000fe20000004200 */
[----:B------:R-:W-:Y:S07]  /*81e0*/  IADD3 R187, PT, PT, R187, 0x40, RZ ;  /* 0x00000040bbbb7810 */ /* 0x000fee0007ffe0ff */
[----:B------:R-:W2:Y:S01]  /*81f0*/  SHFL.BFLY PT, R5, R10, 0x2, 0x1f ;  /* 0x0c401f000a057f89 */ /* 0x000ea200000e0000 */
[----:B-1----:R-:W-:Y:S07]  /*8200*/  FMNMX.FTZ R9, R7, R4, !PT ;  /* 0x0000000407097209 */ /* 0x002fee0007810000 */
[----:B------:R-:W1:Y:S01]  /*8210*/  SHFL.BFLY PT, R102, R9, 0x1, 0x1f ;  /* 0x0c201f0009667f89 */ /* 0x000e6200000e0000 */
[----:B--2---:R-:W-:Y:S07]  /*8220*/  FMNMX.FTZ R8, R10, R5, !PT ;  /* 0x000000050a087209 */ /* 0x004fee0007810000 */
[----:B------:R-:W2:Y:S01]  /*8230*/  SHFL.BFLY PT, R103, R8, 0x1, 0x1f ;  /* 0x0c201f0008677f89 */ /* 0x000ea200000e0000 */
[----:B-1----:R-:W-:Y:S04]  /*8240*/  FMNMX.FTZ R102, R9, R102, !PT ;  /* 0x0000006609667209 */ /* 0x002fe80007810000 */
[C---:B------:R-:W-:Y:S01]  /*8250*/  FSETP.NEU.FTZ.AND P0, PT, R102.reuse, -INF , PT ;  /* 0xff8000006600780b */ /* 0x040fe20003f1d000 */
[----:B------:R-:W-:Y:S01]  /*8260*/  FADD.FTZ R5, -R102, R101 ;  /* 0x0000006566057221 */ /* 0x000fe20000010100 */
[----:B--2---:R-:W-:Y:S05]  /*8270*/  FMNMX.FTZ R103, R8, R103, !PT ;  /* 0x0000006708677209 */ /* 0x004fea0007810000 */
[----:B------:R-:W-:Y:S01]  /*8280*/  FADD.FTZ R7, -R103, R100 ;  /* 0x0000006467077221 */ /* 0x000fe20000010100 */
[C---:B---3--:R-:W-:Y:S01]  /*8290*/  FMUL.FTZ R121, R104.reuse, R102 ;  /* 0x0000006668797220 */ /* 0x048fe20000410000 */
[C---:B------:R-:W-:Y:S01]  /*82a0*/  FMUL.FTZ R123, R104.reuse, R103 ;  /* 0x00000067687b7220 */ /* 0x040fe20000410000 */
[C---:B------:R-:W-:Y:S01]  /*82b0*/  FMUL.FTZ R100, R104.reuse, R5 ;  /* 0x0000000568647220 */ /* 0x040fe20000410000 */
[----:B------:R-:W-:Y:S02]  /*82c0*/  FMUL.FTZ R101, R104, R7 ;  /* 0x0000000768657220 */ /* 0x000fe40000410000 */
[----:B------:R-:W-:Y:S02]  /*82d0*/  FSEL R121, R121, RZ, P0 ;  /* 0x000000ff79797208 */ /* 0x000fe40000000000 */
[----:B------:R-:W-:Y:S01]  /*82e0*/  FSETP.NEU.FTZ.AND P0, PT, R103, -INF , PT ;  /* 0xff8000006700780b */ /* 0x000fe20003f1d000 */
[----:B------:R-:W1:Y:S02]  /*82f0*/  MUFU.EX2 R100, R100 ;  /* 0x0000006400647308 */ /* 0x000e640000000800 */
[-CC-:B------:R-:W-:Y:S01]  /*8300*/  FFMA.FTZ R117, R193, R104.reuse, -R121.reuse ;  /* 0x00000068c1757223 */ /* 0x180fe20000010879 */
[----:B------:R-:W-:Y:S01]  /*8310*/  FSEL R123, R123, RZ, P0 ;  /* 0x000000ff7b7b7208 */ /* 0x000fe20000000000 */
[-CC-:B------:R-:W-:Y:S01]  /*8320*/  FFMA.FTZ R116, R195, R104.reuse, -R121.reuse ;  /* 0x00000068c3747223 */ /* 0x180fe20000010879 */
[-CC-:B------:R-:W-:Y:S01]  /*8330*/  FFMA.FTZ R113, R201, R104.reuse, -R121.reuse ;  /* 0x00000068c9717223 */ /* 0x180fe20000010879 */
[-C--:B------:R-:W-:Y:S04]  /*8340*/  FFMA.FTZ R112, R203, R104.reuse, -R121 ;  /* 0x00000068cb707223 */ /* 0x080fe80000010879 */
[----:B------:R-:W2:Y:S01]  /*8350*/  MUFU.EX2 R101, R101 ;  /* 0x0000006500657308 */ /* 0x000ea20000000800 */
[-CC-:B------:R-:W-:Y:S01]  /*8360*/  FFMA.FTZ R120, R6, R104.reuse, -R123.reuse ;  /* 0x0000006806787223 */ /* 0x180fe2000001087b */
[-CC-:B------:R-:W-:Y:S01]  /*8370*/  FFMA.FTZ R118, R191, R104.reuse, -R123.reuse ;  /* 0x00000068bf767223 */ /* 0x180fe2000001087b */
[-CC-:B------:R-:W-:Y:S01]  /*8380*/  FFMA.FTZ R115, R199, R104.reuse, -R123.reuse ;  /* 0x00000068c7737223 */ /* 0x180fe2000001087b */
[-CC-:B------:R-:W-:Y:S06]  /*8390*/  FFMA.FTZ R114, R197, R104.reuse, -R123.reuse ;  /* 0x00000068c5727223 */ /* 0x180fec000001087b */
[----:B------:R-:W-:Y:S01]  /*83a0*/  MUFU.EX2 R117, R117 ;  /* 0x0000007500757308 */ /* 0x000fe20000000800 */
[--C-:B------:R-:W-:Y:S01]  /*83b0*/  FFMA.FTZ R137, R134, R104, -R123.reuse ;  /* 0x0000006886897223 */ /* 0x100fe2000001087b */
[C---:B-1----:R-:W-:Y:S01]  /*83c0*/  FMUL.FTZ R6, R100.reuse, R98 ;  /* 0x0000006264067220 */ /* 0x042fe20000410000 */
[C---:B------:R-:W-:Y:S07]  /*83d0*/  FMUL.FTZ R7, R100.reuse, R99 ;  /* 0x0000006364077220 */ /* 0x040fee0000410000 */
[----:B------:R-:W1:Y:S01]  /*83e0*/  MUFU.EX2 R116, R116 ;  /* 0x0000007400747308 */ /* 0x000e620000000800 */
[C---:B------:R-:W-:Y:S01]  /*83f0*/  FMUL.FTZ R10, R100.reuse, R94 ;  /* 0x0000005e640a7220 */ /* 0x040fe20000410000 */
[C---:B------:R-:W-:Y:S01]  /*8400*/  FMUL.FTZ R11, R100.reuse, R95 ;  /* 0x0000005f640b7220 */ /* 0x040fe20000410000 */
[C---:B------:R-:W-:Y:S07]  /*8410*/  FMUL.FTZ R18, R100.reuse, R86 ;  /* 0x0000005664127220 */ /* 0x040fee0000410000 */
[----:B------:R-:W-:Y:S01]  /*8420*/  MUFU.EX2 R113, R113 ;  /* 0x0000007100717308 */ /* 0x000fe20000000800 */
[C---:B--2---:R-:W-:Y:S01]  /*8430*/  FMUL.FTZ R4, R101.reuse, R96 ;  /* 0x0000006065047220 */ /* 0x044fe20000410000 */
[C---:B------:R-:W-:Y:S01]  /*8440*/  FMUL.FTZ R5, R101.reuse, R97 ;  /* 0x0000006165057220 */ /* 0x040fe20000410000 */
[C---:B------:R-:W-:Y:S07]  /*8450*/  FMUL.FTZ R8, R101.reuse, R92 ;  /* 0x0000005c65087220 */ /* 0x040fee0000410000 */
[----:B------:R-:W2:Y:S01]  /*8460*/  MUFU.EX2 R112, R112 ;  /* 0x0000007000707308 */ /* 0x000ea20000000800 */
[C---:B------:R-:W-:Y:S01]  /*8470*/  FMUL.FTZ R9, R101.reuse, R93 ;  /* 0x0000005d65097220 */ /* 0x040fe20000410000 */
[----:B------:R-:W-:Y:S01]  /*8480*/  FMUL.FTZ R19, R100, R87 ;  /* 0x0000005764137220 */ /* 0x000fe20000410000 */
[C---:B------:R-:W-:Y:S07]  /*8490*/  FMUL.FTZ R17, R101.reuse, R85 ;  /* 0x0000005565117220 */ /* 0x040fee0000410000 */
[----:B------:R-:W-:Y:S01]  /*84a0*/  MUFU.EX2 R120, R120 ;  /* 0x0000007800787308 */ /* 0x000fe20000000800 */
[C---:B------:R-:W-:Y:S01]  /*84b0*/  FMUL.FTZ R16, R101.reuse, R84 ;  /* 0x0000005465107220 */ /* 0x040fe20000410000 */
[----:B-1----:R-:W-:Y:S01]  /*84c0*/  F2FP.BF16.F32.PACK_AB R97, R116, R117 ;  /* 0x000000757461723e */ /* 0x002fe200000010ff */
[----:B------:R-:W-:Y:S07]  /*84d0*/  LDSM.16.MT88.4 R92, [R158+0x9800] ;  /* 0x009800009e5c783b */ /* 0x000fee0000004200 */
[----:B------:R-:W1:Y:S01]  /*84e0*/  MUFU.EX2 R118, R118 ;  /* 0x0000007600767308 */ /* 0x000e620000000800 */
[C---:B------:R-:W-:Y:S01]  /*84f0*/  FMUL.FTZ R26, R100.reuse, R78 ;  /* 0x0000004e641a7220 */ /* 0x040fe20000410000 */
[----:B------:R-:W-:Y:S01]  /*8500*/  FMUL.FTZ R27, R100, R79 ;  /* 0x0000004f641b7220 */ /* 0x000fe20000410000 */
[C---:B------:R-:W-:Y:S07]  /*8510*/  FMUL.FTZ R24, R101.reuse, R76 ;  /* 0x0000004c65187220 */ /* 0x040fee0000410000 */
[----:B------:R-:W-:Y:S01]  /*8520*/  MUFU.EX2 R115, R115 ;  /* 0x0000007300737308 */ /* 0x000fe20000000800 */
[C---:B------:R-:W-:Y:S01]  /*8530*/  FMUL.FTZ R25, R101.reuse, R77 ;  /* 0x0000004d65197220 */ /* 0x040fe20000410000 */
[----:B--2---:R-:W-:Y:S01]  /*8540*/  F2FP.BF16.F32.PACK_AB R99, R112, R113 ;  /* 0x000000717063723e */ /* 0x004fe200000010ff */
[----:B------:R-:W-:Y:S07]  /*8550*/  LDSM.16.MT88.4 R76, [R152+0xa000] ;  /* 0x00a00000984c783b */ /* 0x000fee0000004200 */
[----:B------:R-:W2:Y:S01]  /*8560*/  MUFU.EX2 R114, R114 ;  /* 0x0000007200727308 */ /* 0x000ea20000000800 */
[C---:B------:R-:W-:Y:S01]  /*8570*/  FMUL.FTZ R34, R100.reuse, R70 ;  /* 0x0000004664227220 */ /* 0x040fe20000410000 */
[----:B------:R-:W-:Y:S01]  /*8580*/  FMUL.FTZ R35, R100, R71 ;  /* 0x0000004764237220 */ /* 0x000fe20000410000 */
[C---:B------:R-:W-:Y:S01]  /*8590*/  FMUL.FTZ R32, R101.reuse, R68 ;  /* 0x0000004465207220 */ /* 0x040fe20000410000 */
[C---:B------:R-:W-:Y:S01]  /*85a0*/  FMUL.FTZ R33, R101.reuse, R69 ;  /* 0x0000004565217220 */ /* 0x040fe20000410000 */
[----:B------:R-:W-:Y:S01]  /*85b0*/  FFMA.FTZ R84, R136, R104, -R123 ;  /* 0x0000006888547223 */ /* 0x000fe2000001087b */
[----:B-1----:R-:W-:Y:S01]  /*85c0*/  F2FP.BF16.F32.PACK_AB R96, R118, R120 ;  /* 0x000000787660723e */ /* 0x002fe200000010ff */
[----:B------:R-:W-:Y:S01]  /*85d0*/  LDSM.16.MT88.4 R68, [R153+0xa000] ;  /* 0x00a000009944783b */ /* 0x000fe20000004200 */
[C---:B------:R-:W-:Y:S02]  /*85e0*/  FMUL.FTZ R38, R100.reuse, R38 ;  /* 0x0000002664267220 */ /* 0x040fe40000410000 */
[----:B------:R1:W-:Y:S01]  /*85f0*/  MUFU.EX2 R134, R84 ;  /* 0x0000005400867308 */ /* 0x0003e20000000800 */
[C---:B------:R-:W-:Y:S01]  /*8600*/  FMUL.FTZ R39, R100.reuse, R39 ;  /* 0x0000002764277220 */ /* 0x040fe20000410000 */
[C---:B------:R-:W-:Y:S01]  /*8610*/  FMUL.FTZ R36, R101.reuse, R36 ;  /* 0x0000002465247220 */ /* 0x040fe20000410000 */
[C---:B------:R-:W-:Y:S01]  /*8620*/  FMUL.FTZ R37, R101.reuse, R37 ;  /* 0x0000002565257220 */ /* 0x040fe20000410000 */
[----:B------:R-:W-:Y:S01]  /*8630*/  FMUL.FTZ R42, R100, R42 ;  /* 0x0000002a642a7220 */ /* 0x000fe20000410000 */
[----:B--2---:R-:W-:Y:S01]  /*8640*/  F2FP.BF16.F32.PACK_AB R98, R114, R115 ;  /* 0x000000737262723e */ /* 0x004fe200000010ff */
[C---:B------:R-:W-:Y:S01]  /*8650*/  FMUL.FTZ R43, R100.reuse, R43 ;  /* 0x0000002b642b7220 */ /* 0x040fe20000410000 */
[C---:B------:R-:W-:Y:S01]  /*8660*/  FMUL.FTZ R40, R101.reuse, R40 ;  /* 0x0000002865287220 */ /* 0x040fe20000410000 */
[C---:B------:R-:W-:Y:S01]  /*8670*/  FMUL.FTZ R41, R101.reuse, R41 ;  /* 0x0000002965297220 */ /* 0x040fe20000410000 */
[C---:B------:R-:W-:Y:S01]  /*8680*/  FMUL.FTZ R46, R100.reuse, R46 ;  /* 0x0000002e642e7220 */ /* 0x040fe20000410000 */
[C---:B------:R-:W-:Y:S01]  /*8690*/  FMUL.FTZ R47, R100.reuse, R47 ;  /* 0x0000002f642f7220 */ /* 0x040fe20000410000 */
[C---:B------:R-:W-:Y:S01]  /*86a0*/  FMUL.FTZ R44, R101.reuse, R44 ;  /* 0x0000002c652c7220 */ /* 0x040fe20000410000 */
[C---:B------:R-:W-:Y:S01]  /*86b0*/  HMMA.16816.F32.BF16 R4, R96.reuse, R12, R4 ;  /* 0x0000000c6004723c */ /* 0x040fe20000041804 */
[----:B------:R-:W-:Y:S01]  /*86c0*/  MUFU.EX2 R137, R137 ;  /* 0x0000008900897308 */ /* 0x000fe20000000800 */
[----:B-1----:R-:W-:Y:S03]  /*86d0*/  LDSM.16.MT88.4 R84, [R154+0x9800] ;  /* 0x009800009a54783b */ /* 0x002fe60000004200 */
[C---:B------:R-:W-:Y:S01]  /*86e0*/  FMUL.FTZ R12, R101.reuse, R88 ;  /* 0x00000058650c7220 */ /* 0x040fe20000410000 */
[C---:B------:R-:W-:Y:S01]  /*86f0*/  FMUL.FTZ R13, R101.reuse, R89 ;  /* 0x00000059650d7220 */ /* 0x040fe20000410000 */
[C---:B------:R-:W-:Y:S01]  /*8700*/  FMUL.FTZ R45, R101.reuse, R45 ;  /* 0x0000002d652d7220 */ /* 0x040fe20000410000 */
[C---:B------:R-:W-:Y:S03]  /*8710*/  HMMA.16816.F32.BF16 R8, R96.reuse, R14, R8 ;  /* 0x0000000e6008723c */ /* 0x040fe60000041808 */
        /* <DEDUP_REMOVED lines=33> */
[----:B------:R-:W3:Y:S01]  /*8930*/  LDSM.16.MT88.4 R72, [R154+0xa000] ;  /* 0x00a000009a48783b */ /* 0x000ee20000004200 */
[----:B------:R-:W-:Y:S01]  /*8940*/  FMUL.FTZ R59, R100, R59 ;  /* 0x0000003b643b7220 */ /* 0x000fe20000410000 */
[C---:B------:R-:W-:Y:S01]  /*8950*/  FMUL.FTZ R56, R101.reuse, R56 ;  /* 0x0000003865387220 */ /* 0x040fe20000410000 */
[----:B------:R-:W-:Y:S01]  /*8960*/  FMUL.FTZ R57, R101, R57 ;  /* 0x0000003965397220 */ /* 0x000fe20000410000 */
[-CC-:B------:R-:W-:Y:S01]  /*8970*/  FFMA.FTZ R135, R144, R104.reuse, -R121.reuse ;  /* 0x0000006890877223 */ /* 0x180fe20000010879 */
[C---:B-1----:R-:W-:Y:S03]  /*8980*/  HMMA.16816.F32.BF16 R28, R96.reuse, R88, R28 ;  /* 0x00000058601c723c */ /* 0x042fe6000004181c */
[-C--:B------:R-:W-:Y:S01]  /*8990*/  FFMA.FTZ R133, R140, R104.reuse, -R121 ;  /* 0x000000688c857223 */ /* 0x080fe20000010879 */
[-CC-:B------:R-:W-:Y:S01]  /*89a0*/  FFMA.FTZ R139, R132, R104.reuse, -R123.reuse ;  /* 0x00000068848b7223 */ /* 0x180fe2000001087b */
[----:B------:R-:W-:Y:S01]  /*89b0*/  MUFU.EX2 R135, R135 ;  /* 0x0000008700877308 */ /* 0x000fe20000000800 */
[-C--:B------:R-:W-:Y:S01]  /*89c0*/  FFMA.FTZ R130, R130, R104.reuse, -R123 ;  /* 0x0000006882827223 */ /* 0x080fe2000001087b */
[-CC-:B------:R-:W-:Y:S01]  /*89d0*/  FFMA.FTZ R142, R142, R104.reuse, -R121.reuse ;  /* 0x000000688e8e7223 */ /* 0x180fe20000010879 */
[C---:B------:R-:W-:Y:S07]  /*89e0*/  HMMA.16816.F32.BF16 R32, R96.reuse, R90, R32 ;  /* 0x0000005a6020723c */ /* 0x040fee0000041820 */
[----:B------:R-:W-:Y:S01]  /*89f0*/  MUFU.EX2 R133, R133 ;  /* 0x0000008500857308 */ /* 0x000fe20000000800 */
[-C--:B------:R-:W-:Y:S01]  /*8a00*/  FFMA.FTZ R138, R138, R104.reuse, -R121 ;  /* 0x000000688a8a7223 */ /* 0x080fe20000010879 */
[-C--:B------:R-:W-:Y:S08]  /*8a10*/  FFMA.FTZ R141, R109, R104.reuse, -R123 ;  /* 0x000000686d8d7223 */ /* 0x080ff0000001087b */
[----:B------:R-:W-:Y:S01]  /*8a20*/  MUFU.EX2 R140, R142 ;  /* 0x0000008e008c7308 */ /* 0x000fe20000000800 */
[-CC-:B------:R-:W-:Y:S01]  /*8a30*/  FFMA.FTZ R108, R108, R104.reuse, -R121.reuse ;  /* 0x000000686c6c7223 */ /* 0x180fe20000010879 */
[-CC-:B------:R-:W-:Y:S01]  /*8a40*/  FFMA.FTZ R125, R124, R104.reuse, -R121.reuse ;  /* 0x000000687c7d7223 */ /* 0x180fe20000010879 */
[C---:B--2---:R-:W-:Y:S07]  /*8a50*/  HMMA.16816.F32.BF16 R36, R96.reuse, R80, R36 ;  /* 0x000000506024723c */ /* 0x044fee0000041824 */
[----:B------:R1:W-:Y:S01]  /*8a60*/  MUFU.EX2 R136, R138 ;  /* 0x0000008a00887308 */ /* 0x0003e20000000800 */
[-C--:B------:R-:W-:Y:S01]  /*8a70*/  FFMA.FTZ R127, R122, R104.reuse, -R121 ;  /* 0x000000687a7f7223 */ /* 0x080fe20000010879 */
[-CC-:B------:R-:W-:Y:S08]  /*8a80*/  FFMA.FTZ R131, R146, R104.reuse, -R123.reuse ;  /* 0x0000006892837223 */ /* 0x180ff0000001087b */
[----:B------:R-:W-:Y:S01]  /*8a90*/  MUFU.EX2 R139, R139 ;  /* 0x0000008b008b7308 */ /* 0x000fe20000000800 */
[-CC-:B------:R-:W-:Y:S01]  /*8aa0*/  FFMA.FTZ R129, R128, R104.reuse, -R123.reuse ;  /* 0x0000006880817223 */ /* 0x180fe2000001087b */
[-C--:B------:R-:W-:Y:S01]  /*8ab0*/  FFMA.FTZ R126, R126, R104.reuse, -R123 ;  /* 0x000000687e7e7223 */ /* 0x080fe2000001087b */
[C---:B------:R-:W-:Y:S01]  /*8ac0*/  HMMA.16816.F32.BF16 R40, R96.reuse, R82, R40 ;  /* 0x000000526028723c */ /* 0x040fe20000041828 */
[----:B------:R-:W-:Y:S06]  /*8ad0*/  LDSM.16.MT88.4 R80, [R154+0x8800] ;  /* 0x008800009a50783b */ /* 0x000fec0000004200 */
[----:B------:R-:W-:Y:S01]  /*8ae0*/  MUFU.EX2 R130, R130 ;  /* 0x0000008200827308 */ /* 0x000fe20000000800 */
[-CC-:B------:R-:W-:Y:S01]  /*8af0*/  FFMA.FTZ R192, R192, R104.reuse, -R121.reuse ;  /* 0x00000068c0c07223 */ /* 0x180fe20000010879 */
[-C--:B------:R-:W-:Y:S01]  /*8b00*/  FFMA.FTZ R150, R150, R104.reuse, -R121 ;  /* 0x0000006896967223 */ /* 0x080fe20000010879 */
[-CC-:B------:R-:W-:Y:S07]  /*8b10*/  FFMA.FTZ R148, R148, R104.reuse, -R123.reuse ;  /* 0x0000006894947223 */ /* 0x180fee000001087b */
[----:B------:R-:W-:Y:S01]  /*8b20*/  MUFU.EX2 R125, R125 ;  /* 0x0000007d007d7308 */ /* 0x000fe20000000800 */
[-C--:B-1----:R-:W-:Y:S01]  /*8b30*/  FFMA.FTZ R138, R110, R104.reuse, -R123 ;  /* 0x000000686e8a7223 */ /* 0x082fe2000001087b */
[-C--:B------:R-:W-:Y:S01]  /*8b40*/  FFMA.FTZ R132, R107, R104.reuse, -R121 ;  /* 0x000000686b847223 */ /* 0x080fe20000010879 */
[-CC-:B------:R-:W-:Y:S07]  /*8b50*/  FFMA.FTZ R119, R119, R104.reuse, -R123.reuse ;  /* 0x0000006877777223 */ /* 0x180fee000001087b */
[----:B------:R-:W1:Y:S01]  /*8b60*/  MUFU.EX2 R124, R192 ;  /* 0x000000c0007c7308 */ /* 0x000e620000000800 */
[C---:B---3--:R-:W-:Y:S09]  /*8b70*/  HMMA.16816.F32.BF16 R44, R96.reuse, R72, R44 ;  /* 0x00000048602c723c */ /* 0x048ff2000004182c */
[----:B------:R-:W-:Y:S01]  /*8b80*/  MUFU.EX2 R122, R150 ;  /* 0x00000096007a7308 */ /* 0x000fe20000000800 */
[----:B------:R-:W-:Y:S01]  /*8b90*/  FFMA.FTZ R123, R111, R104, -R123 ;  /* 0x000000686f7b7223 */ /* 0x000fe2000001087b */
[----:B------:R-:W-:Y:S01]  /*8ba0*/  FFMA.FTZ R120, R101, R190, R120 ;  /* 0x000000be65787223 */ /* 0x000fe20000010078 */
[----:B------:R-:W-:Y:S07]  /*8bb0*/  ISETP.NE.AND P0, PT, R188, -0x1, PT ;  /* 0xffffffffbc00780c */ /* 0x000fee0003f05270 */
[----:B------:R-:W2:Y:S01]  /*8bc0*/  MUFU.EX2 R127, R127 ;  /* 0x0000007f007f7308 */ /* 0x000ea20000000800 */
[C---:B------:R-:W-:Y:S01]  /*8bd0*/  HMMA.16816.F32.BF16 R48, R96.reuse, R74, R48 ;  /* 0x0000004a6030723c */ /* 0x040fe20000041830 */
[----:B------:R-:W3:Y:S08]  /*8be0*/  LDSM.16.MT88.4 R72, [R158+0x8800] ;  /* 0x008800009e48783b */ /* 0x000ef00000004200 */
[----:B------:R-:W-:Y:S01]  /*8bf0*/  MUFU.EX2 R128, R148 ;  /* 0x0000009400807308 */ /* 0x000fe20000000800 */
[----:B------:R-:W-:Y:S01]  /*8c00*/  FFMA.FTZ R117, R100, R189, R117 ;  /* 0x000000bd64757223 */ /* 0x000fe20000010075 */
[----:B------:R-:W-:Y:S01]  /*8c10*/  FADD.FTZ R120, R118, R120 ;  /* 0x0000007876787221 */ /* 0x000fe20000010000 */
[----:B------:R-:W-:Y:S07]  /*8c20*/  MOV R101, R102 ;  /* 0x0000006600657202 */ /* 0x000fee0000000f00 */
[----:B------:R-:W4:Y:S01]  /*8c30*/  MUFU.EX2 R131, R131 ;  /* 0x0000008300837308 */ /* 0x000f220000000800 */
[C---:B------:R-:W-:Y:S03]  /*8c40*/  HMMA.16816.F32.BF16 R52, R96.reuse, R68, R52 ;  /* 0x000000446034723c */ /* 0x040fe60000041834 */
[----:B-1----:R-:W-:Y:S06]  /*8c50*/  F2FP.BF16.F32.PACK_AB R69, R125, R124 ;  /* 0x0000007c7d45723e */ /* 0x002fec00000010ff */
[----:B------:R-:W-:Y:S01]  /*8c60*/  MUFU.EX2 R129, R129 ;  /* 0x0000008100817308 */ /* 0x000fe20000000800 */
[----:B------:R-:W-:Y:S01]  /*8c70*/  MOV R100, R103 ;  /* 0x0000006700647202 */ /* 0x000fe20000000f00 */
[----:B------:R-:W-:Y:S01]  /*8c80*/  FADD.FTZ R116, R116, R117 ;  /* 0x0000007574747221 */ /* 0x000fe20000010000 */
[C---:B------:R-:W-:Y:S07]  /*8c90*/  HMMA.16816.F32.BF16 R56, R96.reuse, R70, R56 ;  /* 0x000000466038723c */ /* 0x040fee0000041838 */
[----:B------:R-:W1:Y:S01]  /*8ca0*/  MUFU.EX2 R126, R126 ;  /* 0x0000007e007e7308 */ /* 0x000e620000000800 */
[----:B--2---:R-:W-:Y:S02]  /*8cb0*/  F2FP.BF16.F32.PACK_AB R71, R127, R122 ;  /* 0x0000007a7f47723e */ /* 0x004fe400000010ff */
[----:B----4-:R-:W-:Y:S07]  /*8cc0*/  F2FP.BF16.F32.PACK_AB R68, R131, R128 ;  /* 0x000000808344723e */ /* 0x010fee00000010ff */
[----:B------:R-:W-:Y:S01]  /*8cd0*/  MUFU.EX2 R107, R108 ;  /* 0x0000006c006b7308 */ /* 0x000fe20000000800 */
[C---:B------:R-:W-:Y:S09]  /*8ce0*/  HMMA.16816.F32.BF16 R60, R96.reuse, R76, R60 ;  /* 0x0000004c603c723c */ /* 0x040ff2000004183c */
[----:B------:R-:W2:Y:S10]  /*8cf0*/  MUFU.EX2 R132, R132 ;  /* 0x0000008400847308 */ /* 0x000eb40000000800 */
[----:B------:R-:W-:Y:S01]  /*8d00*/  MUFU.EX2 R138, R138 ;  /* 0x0000008a008a7308 */ /* 0x000fe20000000800 */
[----:B-1----:R-:W-:Y:S01]  /*8d10*/  F2FP.BF16.F32.PACK_AB R70, R126, R129 ;  /* 0x000000817e46723e */ /* 0x002fe200000010ff */
[----:B------:R-:W-:Y:S01]  /*8d20*/  HMMA.16816.F32.BF16 R64, R96, R78, R64 ;  /* 0x0000004e6040723c */ /* 0x000fe20000041840 */
[----:B------:R-:W1:Y:S07]  /*8d30*/  LDSM.16.MT88.4 R76, [R153+0x8800] ;  /* 0x00880000994c783b */ /* 0x000e6e0000004200 */
[----:B------:R-:W4:Y:S10]  /*8d40*/  MUFU.EX2 R141, R141 ;  /* 0x0000008d008d7308 */ /* 0x000f340000000800 */
[----:B------:R-:W-:Y:S01]  /*8d50*/  MUFU.EX2 R119, R119 ;  /* 0x0000007700777308 */ /* 0x000fe20000000800 */
[----:B--2---:R-:W-:Y:S01]  /*8d60*/  F2FP.BF16.F32.PACK_AB R109, R132, R107 ;  /* 0x0000006b846d723e */ /* 0x004fe200000010ff */
[C---:B---3--:R-:W-:Y:S05]  /*8d70*/  HMMA.16816.F32.BF16 R4, R68.reuse, R72, R4 ;  /* 0x000000484404723c */ /* 0x048fea0000041804 */
[----:B----4-:R-:W-:Y:S03]  /*8d80*/  F2FP.BF16.F32.PACK_AB R108, R141, R138 ;  /* 0x0000008a8d6c723e */ /* 0x010fe600000010ff */
        /* <DEDUP_REMOVED lines=44> */
[----:B------:R-:W-:Y:S01]  /*9050*/  FFMA.FTZ R121, R105, R104, -R121 ;  /* 0x0000006869797223 */ /* 0x000fe20000010879 */
[----:B------:R-:W3:Y:S03]  /*9060*/  MUFU.EX2 R106, R123 ;  /* 0x0000007b006a7308 */ /* 0x000ee60000000800 */
[C---:B------:R-:W-:Y:S07]  /*9070*/  HMMA.16816.F32.BF16 R48, R68.reuse, R82, R48 ;  /* 0x000000524430723c */ /* 0x040fee0000041830 */
[----:B------:R-:W-:Y:S10]  /*9080*/  MUFU.EX2 R105, R80 ;  /* 0x0000005000697308 */ /* 0x000ff40000000800 */
[----:B------:R-:W4:Y:S01]  /*9090*/  MUFU.EX2 R142, R121 ;  /* 0x00000079008e7308 */ /* 0x000f220000000800 */
[C---:B-1----:R-:W-:Y:S03]  /*90a0*/  HMMA.16816.F32.BF16 R52, R68.reuse, R76, R52 ;  /* 0x0000004c4434723c */ /* 0x042fe60000041834 */
[----:B---3--:R-:W-:Y:S05]  /*90b0*/  F2FP.BF16.F32.PACK_AB R110, R106, R119 ;  /* 0x000000776a6e723e */ /* 0x008fea00000010ff */
[C---:B------:R-:W-:Y:S01]  /*90c0*/  HMMA.16816.F32.BF16 R56, R68.reuse, R78, R56 ;  /* 0x0000004e4438723c */ /* 0x040fe20000041838 */
[----:B------:R-:W1:Y:S02]  /*90d0*/  LDSM.16.MT88.4 R76, [R153+0x9800] ;  /* 0x00980000994c783b */ /* 0x000e640000004200 */
[----:B----4-:R-:W-:Y:S05]  /*90e0*/  F2FP.BF16.F32.PACK_AB R111, R142, R105 ;  /* 0x000000698e6f723e */ /* 0x010fea00000010ff */
        /* <DEDUP_REMOVED lines=17> */
[----:B------:R-:W-:Y:S05]  /*9200*/  FADD.FTZ R125, R125, R124 ;  /* 0x0000007c7d7d7221 */ /* 0x000fea0000010000 */
[C---:B--2---:R-:W-:Y:S08]  /*9210*/  HMMA.16816.F32.BF16 R72, R108.reuse, R68, R28 ;  /* 0x000000446c48723c */ /* 0x044ff0000004181c */
        /* <DEDUP_REMOVED lines=33> */
.L_x_11361:
        /* <DEDUP_REMOVED lines=13> */
.L_x_11384:
        /* <DEDUP_REMOVED lines=170> */
[--C-:B------:R-:W-:Y:S01]  /*9fa0*/  SHF.R.U32.HI R10, RZ, 0x1, R0.reuse ;  /* 0x00000001ff0a7819 */ /* 0x100fe20000011600 */
[----:B------:R-:W-:Y:S01]  /*9fb0*/  BSSY.RECONVERGENT B0, `(.L_x_11370) ;  /* 0x0000015000007945 */ /* 0x000fe20003800200 */
[----:B------:R-:W-:-:S02]  /*9fc0*/  SHF.R.U32.HI R41, RZ, 0x2, R0 ;  /* 0x00000002ff297819 */ /* 0x000fc40000011600 */
[----:B------:R-:W-:Y:S01]  /*9fd0*/  LOP3.LUT R10, R10, 0x30, RZ, 0xc0, !PT ;  /* 0x000000300a0a7812 */ /* 0x000fe200078ec0ff */
[----:B---3--:R-:W-:Y:S01]  /*9fe0*/  @P4 IMAD.WIDE.U32 R48, R46, R181, RZ ;  /* 0x000000b52e304225 */ /* 0x008fe200078e00ff */
[----:B------:R-:W-:-:S03]  /*9ff0*/  MOV R5, 0x7f800000 ;  /* 0x7f80000000057802 */ /* 0x000fc60000000f00 */
[----:B-1----:R-:W-:Y:S01]  /*a000*/  @P1 FMUL.FTZ R11, R9, 0.69314718246459960938 ;  /* 0x3f317218090b1820 */ /* 0x002fe20000410000 */
[----:B------:R-:W-:Y:S02]  /*a010*/  MOV R4, 0x7f800000 ;  /* 0x7f80000000047802 */ /* 0x000fe40000000f00 */
[----:B------:R-:W-:Y:S01]  /*a020*/  LOP3.LUT P3, RZ, R0, 0x3, RZ, 0xc0, !PT ;  /* 0x0000000300ff7812 */ /* 0x000fe2000786c0ff */
[----:B-----5:R-:W-:Y:S01]  /*a030*/  @P1 FFMA.FTZ R5, R8, R103, R11 ;  /* 0x0000006708051223 */ /* 0x020fe2000001000b */
[----:B------:R-:W-:Y:S01]  /*a040*/  @P0 FMUL.FTZ R13, R12, 0.69314718246459960938 ;  /* 0x3f3172180c0d0820 */ /* 0x000fe20000410000 */
[----:B------:R-:W-:Y:S01]  /*a050*/  LOP3.LUT R41, R10, 0x7, R41, 0xf8, !PT ;  /* 0x000000070a297812 */ /* 0x000fe200078ef829 */
[----:B------:R-:W-:Y:S02]  /*a060*/  @P4 IMAD R0, R47, R181, RZ ;  /* 0x000000b52f004224 */ /* 0x000fe400078e02ff */
        /* <DEDUP_REMOVED lines=9> */
.L_x_11371:
[----:B------:R-:W-:Y:S05]  /*a100*/  BSYNC.RECONVERGENT B0 ;  /* 0x0000000000007941 */ /* 0x000fea0003800200 */
.L_x_11370:
        /* <DEDUP_REMOVED lines=24> */
.L_x_11373:
[----:B------:R-:W-:Y:S05]  /*a290*/  BSYNC.RECONVERGENT B0 ;  /* 0x0000000000007941 */ /* 0x000fea0003800200 */
.L_x_11372:
[----:B------:R-:W-:Y:S01]  /*a2a0*/  SHF.R.U32.HI R7, RZ, 0x3, R7 ;  /* 0x00000003ff077819 */ /* 0x000fe20000011607 */
[-C--:B-1----:R-:W-:Y:S01]  /*a2b0*/  @!P4 IMAD R4, R53, R175.reuse, RZ ;  /* 0x000000af3504c224 */ /* 0x082fe200078e02ff */
[----:B------:R-:W-:Y:S01]  /*a2c0*/  MOV R183, RZ ;  /* 0x000000ff00b77202 */ /* 0x000fe20000000f00 */
[----:B------:R-:W-:Y:S01]  /*a2d0*/  @!P4 IMAD.WIDE.U32 R52, R52, R175, RZ ;  /* 0x000000af3434c225 */ /* 0x000fe200078e00ff */
[CC--:B------:R-:W-:Y:S01]  /*a2e0*/  ISETP.GE.AND P3, PT, R7.reuse, R168.reuse, PT ;  /* 0x000000a80700720c */ /* 0x0c0fe20003f66270 */
[----:B------:R1:W5:Y:S01]  /*a2f0*/  LD.E R2, desc[UR4][R2.64+0xc0] ;  /* 0x0000c00402027980 */ /* 0x000362000c101900 */
[----:B------:R-:W-:Y:S01]  /*a300*/  BSSY.RECONVERGENT B0, `(.L_x_11374) ;  /* 0x000001d000007945 */ /* 0x000fe20003800200 */
[C---:B------:R-:W-:Y:S02]  /*a310*/  VIADD R5, R7.reuse, 0x20 ;  /* 0x0000002007057836 */ /* 0x040fe40000000000 */
[----:B------:R-:W-:Y:S02]  /*a320*/  VIADD R41, R7, 0x10 ;  /* 0x0000001007297836 */ /* 0x000fe40000000000 */
[----:B------:R-:W-:Y:S01]  /*a330*/  @!P4 IMAD.MOV.U32 R6, RZ, RZ, R52 ;  /* 0x000000ffff06c224 */ /* 0x000fe200078e0034 */
[----:B------:R-:W-:-:S02]  /*a340*/  ISETP.GE.AND P1, PT, R5, R168, PT ;  /* 0x000000a80500720c */ /* 0x000fc40003f26270 */
[----:B------:R-:W-:Y:S01]  /*a350*/  ISETP.GE.AND P2, PT, R41, R168, PT ;  /* 0x000000a82900720c */ /* 0x000fe20003f46270 */
[----:B------:R-:W-:Y:S01]  /*a360*/  IMAD.WIDE.U32 R40, R180, R46, R182 ;  /* 0x0000002eb4287225 */ /* 0x000fe200078e00b6 */
[----:B------:R-:W-:Y:S02]  /*a370*/  @!P4 IADD3 R5, PT, PT, R53, R4, RZ ;  /* 0x000000043505c210 */ /* 0x000fe40007ffe0ff */
[----:B------:R-:W-:Y:S01]  /*a380*/  @P4 MOV R6, R48 ;  /* 0x0000003000064202 */ /* 0x000fe20000000f00 */
[-C--:B------:R-:W-:Y:S02]  /*a390*/  IMAD R4, R45, R176.reuse, RZ ;  /* 0x000000b02d047224 */ /* 0x080fe400078e02ff */
[----:B------:R-:W-:-:S04]  /*a3a0*/  IMAD.WIDE.U32 R44, R44, R176, RZ ;  /* 0x000000b02c2c7225 */ /* 0x000fc800078e00ff */
[----:B------:R-:W-:Y:S01]  /*a3b0*/  IMAD R180, R47, R180, RZ ;  /* 0x000000b42fb47224 */ /* 0x000fe200078e02ff */
[----:B------:R-:W-:Y:S01]  /*a3c0*/  IADD3 R4, PT, PT, R45, R4, RZ ;  /* 0x000000042d047210 */ /* 0x000fe20007ffe0ff */
[----:B------:R-:W-:Y:S01]  /*a3d0*/  @P4 IMAD.IADD R5, R49, 0x1, R0 ;  /* 0x0000000131054824 */ /* 0x000fe200078e0200 */
[----:B------:R-:W-:Y:S01]  /*a3e0*/  IADD3 R40, P5, P4, R44, R40, R6 ;  /* 0x000000282c287210 */ /* 0x000fe20007cbe006 */
[----:B-1----:R-:W-:Y:S01]  /*a3f0*/  VIADD R3, R7, 0x30 ;  /* 0x0000003007037836 */ /* 0x002fe20000000000 */
[----:B------:R-:W-:-:S04]  /*a400*/  IADD3 R180, PT, PT, R41, R180, RZ ;  /* 0x000000b429b47210 */ /* 0x000fc80007ffe0ff */
        /* <DEDUP_REMOVED lines=12> */
.L_x_11375:
[----:B------:R-:W-:Y:S05]  /*a4d0*/  BSYNC.RECONVERGENT B0 ;  /* 0x0000000000007941 */ /* 0x000fea0003800200 */
.L_x_11374:
        /* <DEDUP_REMOVED lines=16> */
.L_x_11377:
[----:B------:R-:W-:Y:S05]  /*a5e0*/  BSYNC.RECONVERGENT B0 ;  /* 0x0000000000007941 */ /* 0x000fea0003800200 */
.L_x_11376:
        /* <DEDUP_REMOVED lines=16> */
.L_x_11379:
[----:B------:R-:W-:Y:S05]  /*a6f0*/  BSYNC.RECONVERGENT B0 ;  /* 0x0000000000007941 */ /* 0x000fea0003800200 */
.L_x_11378:
[----:B------:R-:W-:-:S04]  /*a700*/  MOV R175, 0x0 ;  /* 0x0000000000af7802 */ /* 0x000fc80000000f00 */
[----:B-12345:R-:W-:Y:S05]  /*a710*/  @P0 RET.REL.NODEC R174 `(_ZN5flash24flash_fwd_splitkv_kernelI23Flash_fwd_kernel_traitsILi128ELi64ELi64ELi4ELb0ELb0EN7cutlass10bfloat16_tE19Flash_kernel_traitsILi128ELi64ELi64ELi4ES3_EELb0ELb0ELb1ELb0ELb0ELb1ELb0ELb0EEEvNS_16Flash_fwd_paramsE) ;  /* 0xffffff58ae380950 */ /* 0x03efea0003c3ffff */
        /* <DEDUP_REMOVED lines=14> */
[----:B-1----:R-:W-:Y:S05]  /*a800*/  @P0 RET.REL.NODEC R174 `(_ZN5flash24flash_fwd_splitkv_kernelI23Flash_fwd_kernel_traitsILi128ELi64ELi64ELi4ELb0ELb0EN7cutlass10bfloat16_tE19Flash_kernel_traitsILi128ELi64ELi64ELi4ES3_EELb0ELb0ELb1ELb0ELb0ELb1ELb0ELb0EEEvNS_16Flash_fwd_paramsE) ;  /* 0xffffff54aefc0950 */ /* 0x002fea0003c3ffff */
[----:B------:R-:W-:Y:S01]  /*a810*/  MOV R175, 0x0 ;  /* 0x0000000000af7802 */ /* 0x000fe20000000f00 */
[----:B------:R1:W-:Y:S03]  /*a820*/  ST.E.128 desc[UR4][R6.64+0x80], R36 ;  /* 0x0000802406007985 */ /* 0x0003e6000c101d04 */
[----:B-1----:R-:W-:Y:S05]  /*a830*/  RET.REL.NODEC R174 `(_ZN5flash24flash_fwd_splitkv_kernelI23Flash_fwd_kernel_traitsILi128ELi64ELi64ELi4ELb0ELb0EN7cutlass10bfloat16_tE19Flash_kernel_traitsILi128ELi64ELi64ELi4ES3_EELb0ELb0ELb1ELb0ELb0ELb1ELb0ELb0EEEvNS_16Flash_fwd_paramsE) ;  /* 0xffffff54aef07950 */ /* 0x002fea0003c3ffff */
.L_x_11369:
[----:B------:R-:W-:Y:S01]  /*a840*/  MOV R5, 0x2 ;  /* 0x0000000200057802 */ /* 0x000fe20000000f00 */
[----:B------:R-:W-:Y:S01]  /*a850*/  IMAD.MOV.U32 R0, RZ, RZ, 0x1f ;  /* 0x0000001fff007424 */ /* 0x000fe200078e00ff */
[----:B------:R-:W-:-:S07]  /*a860*/  MOV R4, 0xffffffff ;  /* 0xffffffff00047802 */ /* 0x000fce0000000f00 */
[----:B-----5:R-:W-:Y:S05]  /*a870*/  WARPSYNC.COLLECTIVE R4, `(.L_x_11380) ;  /* 0x0000000004087348 */ /* 0x020fea0003c00000 */
[----:B------:R1:W2:Y:S02]  /*a880*/  SHFL.BFLY P0, R12, R190, R5, R0 ;  /* 0x0c000005be0c7389 */ /* 0x0002a40000000000 */
[----:B-12--5:R-:W-:Y:S05]  /*a890*/  ENDCOLLECTIVE ;  /* 0x000000000000791b */ /* 0x026fea0003800000 */
.L_x_11380:
[----:B------:R-:W-:Y:S02]  /*a8a0*/  IMAD.MOV.U32 R9, RZ, RZ, R12 ;  /* 0x000000ffff097224 */ /* 0x000fe400078e000c */
[----:B------:R-:W-:Y:S02]  /*a8b0*/  IMAD.MOV.U32 R5, RZ, RZ, 0x1 ;  /* 0x00000001ff057424 */ /* 0x000fe400078e00ff */
[----:B------:R-:W-:-:S05]  /*a8c0*/  FADD.FTZ R10, R9, R190 ;  /* 0x000000be090a7221 */ /* 0x000fca0000010000 */
[----:B------:R-:W-:-:S07]  /*a8d0*/  MOV R190, R10 ;  /* 0x0000000a00be7202 */ /* 0x000fce0000000f00 */
[----:B------:R-:W-:Y:S05]  /*a8e0*/  WARPSYNC.COLLECTIVE R4, `(.L_x_11381) ;  /* 0x0000000004087348 */ /* 0x000fea0003c00000 */
[----:B------:R1:W2:Y:S02]  /*a8f0*/  SHFL.BFLY P0, R12, R190, R5, R0 ;  /* 0x0c000005be0c7389 */ /* 0x0002a40000000000 */
[----:B-12---:R-:W-:Y:S05]  /*a900*/  ENDCOLLECTIVE ;  /* 0x000000000000791b */ /* 0x006fea0003800000 */
.L_x_11381:
[----:B------:R-:W-:Y:S01]  /*a910*/  MOV R190, R189 ;  /* 0x000000bd00be7202 */ /* 0x000fe20000000f00 */
[----:B------:R-:W-:Y:S01]  /*a920*/  IMAD.MOV.U32 R5, RZ, RZ, 0x2 ;  /* 0x00000002ff057424 */ /* 0x000fe200078e00ff */
[----:B------:R-:W-:-:S07]  /*a930*/  MOV R9, R12 ;  /* 0x0000000c00097202 */ /* 0x000fce0000000f00 */
[----:B------:R-:W-:Y:S05]  /*a940*/  WARPSYNC.COLLECTIVE R4, `(.L_x_11382) ;  /* 0x0000000004087348 */ /* 0x000fea0003c00000 */
[----:B------:R1:W2:Y:S02]  /*a950*/  SHFL.BFLY P0, R12, R190, R5, R0 ;  /* 0x0c000005be0c7389 */ /* 0x0002a40000000000 */
[----:B-12---:R-:W-:Y:S05]  /*a960*/  ENDCOLLECTIVE ;  /* 0x000000000000791b */ /* 0x006fea0003800000 */
.L_x_11382:
[----:B------:R-:W-:Y:S01]  /*a970*/  FADD.FTZ R9, R10, R9 ;  /* 0x000000090a097221 */ /* 0x000fe20000010000 */
[----:B------:R-:W-:Y:S01]  /*a980*/  FADD.FTZ R11, R12, R189 ;  /* 0x000000bd0c0b7221 */ /* 0x000fe20000010000 */
[----:B------:R-:W-:-:S04]  /*a990*/  MOV R5, 0x1 ;  /* 0x0000000100057802 */ /* 0x000fc80000000f00 */
[----:B------:R-:W-:-:S07]  /*a9a0*/  MOV R190, R11 ;  /* 0x0000000b00be7202 */ /* 0x000fce0000000f00 */
[----:B------:R-:W-:Y:S05]  /*a9b0*/  WARPSYNC.COLLECTIVE R4, `(.L_x_11383) ;  /* 0x0000000004087348 */ /* 0x000fea0003c00000 */
[----:B------:R1:W2:Y:S02]  /*a9c0*/  SHFL.BFLY P0, R12, R190, R5, R0 ;  /* 0x0c000005be0c7389 */ /* 0x0002a40000000000 */
[----:B-12---:R-:W-:Y:S05]  /*a9d0*/  ENDCOLLECTIVE ;  /* 0x000000000000791b */ /* 0x006fea0003800000 */
.L_x_11383:
[----:B------:R-:W-:Y:S05]  /*a9e0*/  BRA `(.L_x_11384) ;  /* 0xffffffe800c47947 */ /* 0x000fea000383ffff */
.L_x_11385:
        /* <DEDUP_REMOVED lines=9> */
.L_x_14951:


//--------------------- .text._ZN5flash24flash_fwd_splitkv_kernelI23Flash_fwd_kernel_traitsILi128ELi64ELi64ELi4ELb0ELb0EN7cutlass10bfloat16_tE19Flash_kernel_traitsILi128ELi64ELi64ELi4ES3_EELb0ELb0ELb0ELb0ELb1ELb0ELb0ELb1EEEvNS_16Flash_fwd_paramsE --------------------------
	.section	.text._ZN5flash24flash_fwd_splitkv_kernelI23Flash_fwd_kernel_traitsILi128ELi64ELi64ELi4ELb0ELb0EN7cutlass10bfloat16_tE19Flash_kernel_traitsILi128ELi64ELi64ELi4ES3_EELb0ELb0ELb0ELb0ELb1ELb0ELb0ELb1EEEvNS_16Flash_fwd_paramsE,"ax",@progbits
	.align	128
        .global         _ZN5flash24flash_fwd_splitkv_kernelI23Flash_fwd_kernel_traitsILi128ELi64ELi64ELi4ELb0ELb0EN7cutlass10bfloat16_tE19Flash_kernel_traitsILi128ELi64ELi64ELi4ES3_EELb0ELb0ELb0ELb0ELb1ELb0ELb0ELb1EEEvNS_16Flash_fwd_paramsE
        .type           _ZN5flash24flash_fwd_splitkv_kernelI23Flash_fwd_kernel_traitsILi128ELi64ELi64ELi4ELb0ELb0EN7cutlass10bfloat16_tE19Flash_kernel_traitsILi128ELi64ELi64ELi4ES3_EELb0ELb0ELb0ELb0ELb1ELb0ELb0ELb1EEEvNS_16Flash_fwd_paramsE,@function
        .size           _ZN5flash24flash_fwd_splitkv_kernelI23Flash_fwd_kernel_traitsILi128ELi64ELi64ELi4ELb0ELb0EN7cutlass10bfloat16_tE19Flash_kernel_traitsILi128ELi64ELi64ELi4ES3_EELb0ELb0ELb0ELb0ELb1ELb0ELb0ELb1EEEvNS_16Flash_fwd_paramsE,(.L_x_14952 - _ZN5flash24flash_fwd_splitkv_kernelI23Flash_fwd_kernel_traitsILi128ELi64ELi64ELi4ELb0ELb0EN7cutlass10bfloat16_tE19Flash_kernel_traitsILi128ELi64ELi64ELi4ES3_EELb0ELb0ELb0ELb0ELb1ELb0ELb0ELb1EEEvNS_16Flash_fwd_paramsE)
        .other          _ZN5flash24flash_fwd_splitkv_kernelI23Flash_fwd_kernel_traitsILi128ELi64ELi64ELi4ELb0ELb0EN7cutlass10bfloat16_tE19Flash_kernel_traitsILi128ELi64ELi64ELi4ES3_EELb0ELb0ELb0ELb0ELb1ELb0ELb0ELb1EEEvNS_16Flash_fwd_paramsE,@"STO_CUDA_ENTRY STV_DEFAULT"
_ZN5flash24flash_fwd_splitkv_kernelI23Flash_fwd_kernel_traitsILi128ELi64ELi64ELi4ELb0ELb0EN7cutlass10bfloat16_tE19Flash_kernel_traitsILi128ELi64ELi64ELi4ES3_EELb0ELb0ELb0ELb0ELb1ELb0ELb0ELb1EEEvNS_16Flash_fwd_paramsE:
.text._ZN5flash24flash_fwd_splitkv_kernelI23Flash_fwd_kernel_traitsILi128ELi64ELi64ELi4ELb0ELb0EN7cutlass10bfloat16_tE19Flash_kernel_traitsILi128ELi64ELi64ELi4ES3_EELb0ELb0ELb0ELb0ELb1ELb0ELb0ELb1EEEvNS_16Flash_fwd_paramsE:
[----:B------:R-:W-:Y:S01]  /*0000*/  LDC R1, c[0x0][0x37c] ;  /* 0x0000df00ff017b82 */ /* 0x000fe20000000800 */
[----:B------:R-:W1:Y:S07]  /*0010*/  S2R R5, SR_CTAID.X ;  /* 0x0000000000057919 */ /* 0x000e6e0000002500 */
[----:B------:R-:W2:Y:S01]  /*0020*/  LDC.64 R100, c[0x0][0x348] ;  /* 0x0000d200ff647b82 */ /* 0x000ea20000000a00 */
[----:B------:R-:W-:Y:S01]  /*0030*/  BSSY.RECONVERGENT B3, `(.L_x_11386) ;  /* 0x0000005000037945 */ /* 0x000fe20003800200 */
[----:B------:R-:W-:Y:S01]  /*0040*/  MOV R150, 0x80 ;  /* 0x0000008000967802 */ /* 0x000fe20000000f00 */
[----:B------:R-:W3:Y:S01]  /*0050*/  S2R R152, SR_CTAID.Y ;  /* 0x0000000000987919 */ /* 0x000ee20000002600 */
[----:B------:R-:W4:Y:S05]  /*0060*/  S2R R151, SR_CTAID.Z ;  /* 0x0000000000977919 */ /* 0x000f2a0000002700 */
[----:B-1234-:R-:W-:Y:S05]  /*0070*/  CALL.REL.NOINC `($_ZN5flash24flash_fwd_splitkv_kernelI23Flash_fwd_kernel_traitsILi128ELi64ELi64ELi4ELb0ELb0EN7cutlass10bfloat16_tE19Flash_kernel_traitsILi128ELi64ELi64ELi4ES3_EELb0ELb0ELb0ELb0ELb1ELb0ELb0ELb1EEEvNS_16Flash_fwd_paramsE$_ZN5flash30compute_attn_1rowblock_splitkvI23Flash_fwd_kernel_traitsILi128ELi64ELi64ELi4ELb0ELb0EN7cutlass10bfloat16_tE19Flash_kernel_traitsILi128ELi64ELi64ELi4ES3_EELb0ELb0ELb0ELb0ELb1ELb0ELb0ELb1ENS_16Flash_fwd_paramsEEEvRKT8_iiiii) ;  /* 0x0000000000087944 */ /* 0x01efea0003c00000 */
[----:B------:R-:W-:Y:S05]  /*0080*/  BSYNC.RECONVERGENT B3 ;  /* 0x0000000000037941 */ /* 0x000fea0003800200 */
.L_x_11386:
[----:B------:R-:W-:Y:S05]  /*0090*/  EXIT ;  /* 0x000000000000794d */ /* 0x000fea0003800000 */
        .type           $_ZN5flash24flash_fwd_splitkv_kernelI23Flash_fwd_kernel_traitsILi128ELi64ELi64ELi4ELb0ELb0EN7cutlass10bfloat16_tE19Flash_kernel_traitsILi128ELi64ELi64ELi4ES3_EELb0ELb0ELb0ELb0ELb1ELb0ELb0ELb1EEEvNS_16Flash_fwd_paramsE$_ZN5flash30compute_attn_1rowblock_splitkvI23Flash_fwd_kernel_traitsILi128ELi64ELi64ELi4ELb0ELb0EN7cutlass10bfloat16_tE19Flash_kernel_traitsILi128ELi64ELi64ELi4ES3_EELb0ELb0ELb0ELb0ELb1ELb0ELb0ELb1ENS_16Flash_fwd_paramsEEEvRKT8_iiiii,@function
        .size           $_ZN5flash24flash_fwd_splitkv_kernelI23Flash_fwd_kernel_traitsILi128ELi64ELi64ELi4ELb0ELb0EN7cutlass10bfloat16_tE19Flash_kernel_traitsILi128ELi64ELi64ELi4ES3_EELb0ELb0ELb0ELb0ELb1ELb0ELb0ELb1EEEvNS_16Flash_fwd_paramsE$_ZN5flash30compute_attn_1rowblock_splitkvI23Flash_fwd_kernel_traitsILi128ELi64ELi64ELi4ELb0ELb0EN7cutlass10bfloat16_tE19Flash_kernel_traitsILi128ELi64ELi64ELi4ES3_EELb0ELb0ELb0ELb0ELb1ELb0ELb0ELb1ENS_16Flash_fwd_paramsEEEvRKT8_iiiii,(.L_x_14952 - $_ZN5flash24flash_fwd_splitkv_kernelI23Flash_fwd_kernel_traitsILi128ELi64ELi64ELi4ELb0ELb0EN7cutlass10bfloat16_tE19Flash_kernel_traitsILi128ELi64ELi64ELi4ES3_EELb0ELb0ELb0ELb0ELb1ELb0ELb0ELb1EEEvNS_16Flash_fwd_paramsE$_ZN5flash30compute_attn_1rowblock_splitkvI23Flash_fwd_kernel_traitsILi128ELi64ELi64ELi4ELb0ELb0EN7cutlass10bfloat16_tE19Flash_kernel_traitsILi128ELi64ELi64ELi4ES3_EELb0ELb0ELb0ELb0ELb1ELb0ELb0ELb1ENS_16Flash_fwd_paramsEEEvRKT8_iiiii)
$_ZN5flash24flash_fwd_splitkv_kernelI23Flash_fwd_kernel_traitsILi128ELi64ELi64ELi4ELb0ELb0EN7cutlass10bfloat16_tE19Flash_kernel_traitsILi128ELi64ELi64ELi4ES3_EELb0ELb0ELb0ELb0ELb1ELb0ELb0ELb1EEEvNS_16Flash_fwd_paramsE$_ZN5flash30compute_attn_1rowblock_splitkvI23Flash_fwd_kernel_traitsILi128ELi64ELi64ELi4ELb0ELb0EN7cutlass10bfloat16_tE19Flash_kernel_traitsILi128ELi64ELi64ELi4ES3_EELb0ELb0ELb0ELb0ELb1ELb0ELb0ELb1ENS_16Flash_fwd_paramsEEEvRKT8_iiiii:
        /* <DEDUP_REMOVED lines=14> */
[----:B------:R-:W1:Y:S01]  /*0180*/  S2R R76, SR_TID.X ;  /* 0x00000000004c7919 */ /* 0x000e620000002100 */
[----:B------:R-:W-:Y:S01]  /*0190*/  ISETP.NE.AND.EX P4, PT, R9, RZ, PT, P4 ;  /* 0x000000ff0900720c */ /* 0x000fe20003f85340 */
[----:B------:R-:W-:Y:S01]  /*01a0*/  IMAD.WIDE.U32 R12, R152, 0x4, R12 ;  /* 0x00000004980c7825 */ /* 0x000fe200078e000c */
[C---:B------:R-:W-:Y:S02]  /*01b0*/  ISETP.NE.AND.EX P6, PT, R11.reuse, RZ, PT, P5 ;  /* 0x000000ff0b00720c */ /* 0x040fe40003fc5350 */
[----:B------:R-:W-:Y:S02]  /*01c0*/  IADD3 R30, P0, PT, R10, R2, RZ ;  /* 0x000000020a1e7210 */ /* 0x000fe40007f1e0ff */
[----:B------:R-:W-:Y:S01]  /*01d0*/  ISETP.NE.U32.AND P2, PT, R8, RZ, PT ;  /* 0x000000ff0800720c */ /* 0x000fe20003f45070 */
[----:B------:R-:W5:Y:S02]  /*01e0*/  @P1 LD.E R156, desc[UR4][R12.64] ;  /* 0x000000040c9c1980 */ /* 0x000f64000c101900 */
[----:B------:R-:W-:-:S02]  /*01f0*/  IMAD.X R31, R11, 0x1, R0, P0 ;  /* 0x000000010b1f7824 */ /* 0x000fc400000e0600 */
[----:B------:R-:W-:Y:S01]  /*0200*/  IMAD.MOV.U32 R11, RZ, RZ, RZ ;  /* 0x000000ffff0b7224 */ /* 0x000fe200078e00ff */
[----:B------:R-:W5:Y:S04]  /*0210*/  @!P3 LD.E R157, desc[UR4][R100.64+0xb4] ;  /* 0x0000b404649db980 */ /* 0x000f68000c101900 */
[----:B------:R-:W5:Y:S04]  /*0220*/  @!P4 LD.E R88, desc[UR4][R100.64+0xb8] ;  /* 0x0000b8046458c980 */ /* 0x000f68000c101900 */
[----:B------:R-:W5:Y:S01]  /*0230*/  @P6 LD.E R11, desc[UR4][R30.64] ;  /* 0x000000041e0b6980 */ /* 0x000f62000c101900 */
[----:B------:R-:W-:-:S02]  /*0240*/  ISETP.NE.AND.EX P2, PT, R9, RZ, PT, P2 ;  /* 0x000000ff0900720c */ /* 0x000fc40003f45320 */
        /* <DEDUP_REMOVED lines=12> */
.L_x_11388:
[----:B------:R-:W-:Y:S05]  /*0310*/  BSYNC.RECONVERGENT B0 ;  /* 0x0000000000007941 */ /* 0x000fea0003800200 */
.L_x_11387:
[----:B------:R-:W-:Y:S04]  /*0320*/  BSSY.RECONVERGENT B0, `(.L_x_11389) ;  /* 0x0000007000007945 */ /* 0x000fe80003800200 */
[----:B------:R-:W-:Y:S05]  /*0330*/  @!P4 BRA `(.L_x_11390) ;  /* 0x000000000014c947 */ /* 0x000fea0003800000 */
[----:B------:R-:W2:Y:S02]  /*0340*/  LD.E.U8 R4, desc[UR4][R100.64+0x1b2] ;  /* 0x0001b20464047980 */ /* 0x000ea4000c101100 */
[----:B--2---:R-:W-:-:S13]  /*0350*/  ISETP.NE.AND P0, PT, R4, RZ, PT ;  /* 0x000000ff0400720c */ /* 0x004fda0003f05270 */
[----:B------:R-:W2:Y:S02]  /*0360*/  @P0 LD.E R9, desc[UR4][R14.64+0x4] ;  /* 0x000004040e090980 */ /* 0x000ea4000c101900 */
[----:B--2--5:R-:W-:-:S06]  /*0370*/  @P0 IADD3 R88, PT, PT, R9, -R12, RZ ;  /* 0x8000000c09580210 */ /* 0x024fcc0007ffe0ff */
[----:B------:R2:W5:Y:S02]  /*0380*/  @!P0 LD.E R88, desc[UR4][R14.64] ;  /* 0x000000040e588980 */ /* 0x000564000c101900 */
.L_x_11390:
[----:B------:R-:W-:Y:S05]  /*0390*/  BSYNC.RECONVERGENT B0 ;  /* 0x0000000000007941 */ /* 0x000fea0003800200 */
.L_x_11389:
        /* <DEDUP_REMOVED lines=9> */
.L_x_11392:
[----:B------:R-:W3:Y:S01]  /*0430*/  LD.E.64 R6, desc[UR4][R100.64+0x108] ;  /* 0x0001080464067980 */ /* 0x000ee2000c101b00 */
[----:B------:R-:W-:Y:S01]  /*0440*/  BSSY.RECONVERGENT B0, `(.L_x_11394) ;  /* 0x0000006000007945 */ /* 0x000fe20003800200 */
[----:B------:R-:W-:Y:S01]  /*0450*/  IMAD.MOV.U32 R3, RZ, RZ, RZ ;  /* 0x000000ffff037224 */ /* 0x000fe200078e00ff */
[----:B---3--:R-:W-:-:S04]  /*0460*/  ISETP.NE.U32.AND P0, PT, R6, RZ, PT ;  /* 0x000000ff0600720c */ /* 0x008fc80003f05070 */
[----:B------:R-:W-:-:S13]  /*0470*/  ISETP.NE.AND.EX P0, PT, R7, RZ, PT, P0 ;  /* 0x000000ff0700720c */ /* 0x000fda0003f05300 */
[----:B------:R-:W-:Y:S05]  /*0480*/  @!P0 BRA `(.L_x_11395) ;  /* 0x0000000000048947 */ /* 0x000fea0003800000 */
[----:B------:R3:W5:Y:S02]  /*0490*/  LD.E R3, desc[UR4][R100.64+0xbc] ;  /* 0x0000bc0464037980 */ /* 0x000764000c101900 */
.L_x_11395:
[----:B------:R-:W-:Y:S05]  /*04a0*/  BSYNC.RECONVERGENT B0 ;  /* 0x0000000000007941 */ /* 0x000fea0003800200 */
.L_x_11394:
[----:B-----5:R-:W-:Y:S02]  /*04b0*/  IADD3 R78, PT, PT, R88, R3, RZ ;  /* 0x00000003584e7210 */ /* 0x020fe40007ffe0ff */
.L_x_11393:
[----:B------:R-:W-:Y:S05]  /*04c0*/  BSYNC.RECONVERGENT B1 ;  /* 0x0000000000017941 */ /* 0x000fea0003800200 */
.L_x_11391:
[----:B------:R-:W-:Y:S01]  /*04d0*/  IMAD.SHL.U32 R154, R5, 0x40, RZ ;  /* 0x00000040059a7824 */ /* 0x000fe200078e00ff */
[----:B------:R-:W-:Y:S01]  /*04e0*/  MOV R6, R150 ;  /* 0x0000009600067202 */ /* 0x000fe20000000f00 */
[----:B------:R-:W-:-:S03]  /*04f0*/  IMAD.MOV.U32 R7, RZ, RZ, 0x0 ;  /* 0x00000000ff077424 */ /* 0x000fc600078e00ff */
[----:B------:R-:W-:-:S13]  /*0500*/  ISETP.GT.AND P0, PT, R157, R154, PT ;  /* 0x0000009a9d00720c */ /* 0x000fda0003f04270 */
[----:B-123--:R-:W-:Y:S05]  /*0510*/  @!P0 RET.REL.NODEC R6 `(_ZN5flash24flash_fwd_splitkv_kernelI23Flash_fwd_kernel_traitsILi128ELi64ELi64ELi4ELb0ELb0EN7cutlass10bfloat16_tE19Flash_kernel_traitsILi128ELi64ELi64ELi4ES3_EELb0ELb0ELb0ELb0ELb1ELb0ELb0ELb1EEEvNS_16Flash_fwd_paramsE) ;  /* 0xfffffff806b88950 */ /* 0x00efea0003c3ffff */
        /* <DEDUP_REMOVED lines=22> */
[----:B------:R-:W-:Y:S01]  /*0680*/  LOP3.LUT R18, R5, 0x38, RZ, 0xc0, !PT ;  /* 0x0000003805127812 */ /* 0x000fe200078ec0ff */
[----:B------:R-:W-:Y:S01]  /*0690*/  BSSY.RECONVERGENT B0, `(.L_x_11397) ;  /* 0x000002c000007945 */ /* 0x000fe20003800200 */
[----:B--2---:R-:W-:Y:S02]  /*06a0*/  IMAD R0, R152, R0, R151 ;  /* 0x0000000098007224 */ /* 0x004fe400078e0297 */
[----:B---3--:R-:W-:-:S04]  /*06b0*/  @P0 IMAD.WIDE.U32 R16, R12, R156, RZ ;  /* 0x0000009c0c100225 */ /* 0x008fc800078e00ff */
[----:B----4-:R-:W-:Y:S01]  /*06c0*/  IMAD R0, R3, R0, R154 ;  /* 0x0000000003007224 */ /* 0x010fe200078e029a */
[----:B------:R-:W-:Y:S01]  /*06d0*/  SHF.R.U32.HI R3, RZ, 0x3, R76 ;  /* 0x00000003ff037819 */ /* 0x000fe2000001164c */
[----:B------:R-:W-:Y:S02]  /*06e0*/  @P0 IMAD R2, R13, R156, RZ ;  /* 0x0000009c0d020224 */ /* 0x000fe400078e02ff */
[-C--:B------:R-:W-:Y:S02]  /*06f0*/  @!P0 IMAD R4, R11, R152.reuse, RZ ;  /* 0x000000980b048224 */ /* 0x080fe400078e02ff */
[----:B------:R-:W-:-:S04]  /*0700*/  @!P0 IMAD.WIDE.U32 R10, R10, R152, RZ ;  /* 0x000000980a0a8225 */ /* 0x000fc800078e00ff */
[----:B------:R-:W-:Y:S02]  /*0710*/  @P0 IMAD.MOV.U32 R10, RZ, RZ, R16 ;  /* 0x000000ffff0a0224 */ /* 0x000fe400078e0010 */
[----:B------:R-:W-:-:S04]  /*0720*/  IMAD.WIDE.U32 R18, R154, R12, R18 ;  /* 0x0000000c9a127225 */ /* 0x000fc800078e0012 */
[----:B------:R-:W-:Y:S02]  /*0730*/  @!P0 IMAD.IADD R4, R11, 0x1, R4 ;  /* 0x000000010b048824 */ /* 0x000fe400078e0204 */
[----:B------:R-:W-:Y:S01]  /*0740*/  @P0 IMAD.IADD R4, R17, 0x1, R2 ;  /* 0x0000000111040824 */ /* 0x000fe200078e0202 */
[----:B------:R-:W-:Y:S01]  /*0750*/  IADD3 R2, PT, PT, -R154, R157, RZ ;  /* 0x0000009d9a027210 */ /* 0x000fe20007ffe1ff */
[----:B------:R-:W-:Y:S01]  /*0760*/  VIADD R11, R3, 0x10 ;  /* 0x00000010030b7836 */ /* 0x000fe20000000000 */
[----:B------:R-:W-:Y:S01]  /*0770*/  IADD3 R10, P1, PT, R10, R18, RZ ;  /* 0x000000120a0a7210 */ /* 0x000fe20007f3e0ff */
[----:B------:R-:W-:Y:S02]  /*0780*/  IMAD R17, R13, R154, RZ ;  /* 0x0000009a0d117224 */ /* 0x000fe400078e02ff */
[----:B------:R-:W-:Y:S01]  /*0790*/  VIADD R5, R3, 0x20 ;  /* 0x0000002003057836 */ /* 0x000fe20000000000 */
[----:B------:R-:W-:Y:S02]  /*07a0*/  ISETP.GE.AND P2, PT, R11, R2, PT ;  /* 0x000000020b00720c */ /* 0x000fe40003f46270 */
[----:B------:R-:W-:-:S02]  /*07b0*/  IADD3.X R11, PT, PT, R4, R19, R17, P1, !PT ;  /* 0x00000013040b7210 */ /* 0x000fc40000ffe411 */
[-C--:B------:R-:W-:Y:S02]  /*07c0*/  ISETP.GE.AND P4, PT, R5, R2.reuse, PT ;  /* 0x000000020500720c */ /* 0x080fe40003f86270 */
[----:B------:R-:W-:Y:S02]  /*07d0*/  ISETP.GE.AND P1, PT, R3, R2, PT ;  /* 0x000000020300720c */ /* 0x000fe40003f26270 */
[----:B------:R-:W-:Y:S02]  /*07e0*/  IADD3 R5, P0, PT, R0, R3, RZ ;  /* 0x0000000300057210 */ /* 0x000fe40007f1e0ff */
[----:B------:R-:W-:Y:S02]  /*07f0*/  LOP3.LUT P3, R76, R76, 0x7, RZ, 0xc0, !PT ;  /* 0x000000074c4c7812 */ /* 0x000fe4000786c0ff */
[----:B------:R-:W-:Y:S02]  /*0800*/  LEA.HI.X.SX32 R0, R0, RZ, 0x1, P0 ;  /* 0x000000ff00007211 */ /* 0x000fe400000f0eff */
[----:B------:R-:W-:-:S02]  /*0810*/  LEA R4, P0, R5, R6, 0x2 ;  /* 0x0000000605047211 */ /* 0x000fc400078010ff */
[----:B------:R-:W-:Y:S01]  /*0820*/  IADD3 R17, PT, PT, R3, 0x30, RZ ;  /* 0x0000003003117810 */ /* 0x000fe20007ffe0ff */
[----:B------:R-:W-:Y:S01]  /*0830*/  IMAD.WIDE.U32 R20, R151, R8, R10 ;  /* 0x0000000897147225 */ /* 0x000fe200078e000a */
[-C--:B------:R-:W-:Y:S02]  /*0840*/  ISETP.GE.OR P5, PT, R3, R2.reuse, P3 ;  /* 0x000000020300720c */ /* 0x080fe40001fa6670 */
[----:B------:R-:W-:Y:S01]  /*0850*/  LEA.HI.X R5, R5, R7, R0, 0x2, P0 ;  /* 0x0000000705057211 */ /* 0x000fe200000f1400 */
[----:B------:R-:W-:Y:S01]  /*0860*/  IMAD R0, R9, R151, RZ ;  /* 0x0000009709007224 */ /* 0x000fe200078e02ff */
[----:B------:R-:W-:Y:S02]  /*0870*/  ISETP.GE.AND P3, PT, R17, R2, PT ;  /* 0x000000021100720c */ /* 0x000fe40003f66270 */
[----:B------:R-:W-:Y:S01]  /*0880*/  P2R R2, PR, RZ, 0x20 ;  /* 0x00000020ff027803 */ /* 0x000fe20000000000 */
[----:B------:R-:W-:Y:S01]  /*0890*/  IMAD.IADD R23, R21, 0x1, R0 ;  /* 0x0000000115177824 */ /* 0x000fe200078e0200 */
[----:B------:R-:W-:-:S02]  /*08a0*/  ISETP.NE.OR P6, PT, R76, RZ, P2 ;  /* 0x000000ff4c00720c */ /* 0x000fc400017c5670 */
        /* <DEDUP_REMOVED lines=10> */
.L_x_11398:
[----:B------:R-:W-:Y:S05]  /*0950*/  BSYNC.RECONVERGENT B0 ;  /* 0x0000000000007941 */ /* 0x000fea0003800200 */
.L_x_11397:
        /* <DEDUP_REMOVED lines=19> */
.L_x_11400:
[----:B------:R-:W-:Y:S05]  /*0a90*/  BSYNC.RECONVERGENT B0 ;  /* 0x0000000000007941 */ /* 0x000fea0003800200 */
.L_x_11399:
        /* <DEDUP_REMOVED lines=14> */
.L_x_11402:
[----:B------:R-:W-:Y:S05]  /*0b80*/  BSYNC.RECONVERGENT B0 ;  /* 0x0000000000007941 */ /* 0x000fea0003800200 */
.L_x_11401:
        /* <DEDUP_REMOVED lines=14> */
.L_x_11404:
[----:B------:R-:W-:Y:S05]  /*0c70*/  BSYNC.RECONVERGENT B0 ;  /* 0x0000000000007941 */ /* 0x000fea0003800200 */
.L_x_11403:
[----:B------:R-:W-:Y:S01]  /*0c80*/  ISETP.NE.AND P0, PT, R2, RZ, PT ;  /* 0x000000ff0200720c */ /* 0x000fe20003f05270 */
[----:B------:R-:W-:Y:S01]  /*0c90*/  @!P6 ST.E desc[UR4][R4.64+0x40], R9 ;  /* 0x000040090400e985 */ /* 0x000fe2000c101904 */
[----:B------:R-:W-:-:S03]  /*0ca0*/  MOV R151, 0x0 ;  /* 0x0000000000977802 */ /* 0x000fc60000000f00 */
[----:B------:R-:W-:Y:S08]  /*0cb0*/  @!P5 ST.E desc[UR4][R4.64+0x80], R7 ;  /* 0x000080070400d985 */ /* 0x000ff0000c101904 */
[----:B------:R1:W-:Y:S02]  /*0cc0*/  @!P0 ST.E desc[UR4][R4.64], R11 ;  /* 0x0000000b04008985 */ /* 0x0003e4000c101904 */
[----:B-123-5:R-:W-:Y:S05]  /*0cd0*/  @P1 RET.REL.NODEC R150 `(_ZN5flash24flash_fwd_splitkv_kernelI23Flash_fwd_kernel_traitsILi128ELi64ELi64ELi4ELb0ELb0EN7cutlass10bfloat16_tE19Flash_kernel_traitsILi128ELi64ELi64ELi4ES3_EELb0ELb0ELb0ELb0ELb1ELb0ELb0ELb1EEEvNS_16Flash_fwd_paramsE) ;  /* 0xfffffff096c81950 */ /* 0x02efea0003c3ffff */
[----:B------:R-:W-:Y:S02]  /*0ce0*/  MOV R3, 0x7f800000 ;  /* 0x7f80000000037802 */ /* 0x000fe40000000f00 */
[----:B------:R-:W-:-:S03]  /*0cf0*/  MOV R151, 0x0 ;  /* 0x0000000000977802 */ /* 0x000fc60000000f00 */
[----:B------:R1:W-:Y:S02]  /*0d00*/  ST.E desc[UR4][R4.64+0xc0], R3 ;  /* 0x0000c00304007985 */ /* 0x0003e4000c101904 */
[----:B-1----:R-:W-:Y:S05]  /*0d10*/  RET.REL.NODEC R150 `(_ZN5flash24flash_fwd_splitkv_kernelI23Flash_fwd_kernel_traitsILi128ELi64ELi64ELi4ELb0ELb0EN7cutlass10bfloat16_tE19Flash_kernel_traitsILi128ELi64ELi64ELi4ES3_EELb0ELb0ELb0ELb0ELb1ELb0ELb0ELb1EEEvNS_16Flash_fwd_paramsE) ;  /* 0xfffffff096b87950 */ /* 0x002fea0003c3ffff */
.L_x_11396:
        /* <DEDUP_REMOVED lines=48> */
[----:B------:R-:W-:Y:S01]  /*1020*/  @!P2 IADD3 R7, PT, PT, -R7, RZ, RZ ;  /* 0x000000ff0707a210 */ /* 0x000fe20007ffe1ff */
[----:B------:R-:W3:Y:S01]  /*1030*/  LD.E.64 R12, desc[UR4][R100.64+0x28] ;  /* 0x00002804640c7980 */ /* 0x000ee2000c101b00 */
        /* <DEDUP_REMOVED lines=25> */
[----:B------:R-:W-:-:S04]  /*11d0*/  IMAD R10, R9, R7, R10 ;  /* 0x00000007090a7224 */ /* 0x000fc800078e020a */
[----:B------:R-:W-:-:S06]  /*11e0*/  IMAD R6, R145, R10, RZ ;  /* 0x0000000a91067224 */ /* 0x000fcc00078e02ff */
[----:B------:R-:W-:-:S04]  /*11f0*/  @P2 IADD3 R8, PT, PT, R8, 0x1, RZ ;  /* 0x0000000108082810 */ /* 0x000fc80007ffe0ff */
[----:B------:R-:W-:Y:S02]  /*1200*/  @!P1 IADD3 R8, PT, PT, -R8, RZ, RZ ;  /* 0x000000ff08089210 */ /* 0x000fe40007ffe1ff */
[----:B------:R-:W-:-:S05]  /*1210*/  @!P0 LOP3.LUT R8, RZ, R0, RZ, 0x33, !PT ;  /* 0x00000000ff088212 */ /* 0x000fca00078e33ff */
[----:B--2---:R-:W-:Y:S01]  /*1220*/  IMAD R7, R15, R8, RZ ;  /* 0x000000080f077224 */ /* 0x004fe200078e02ff */
[----:B---3--:R-:W-:Y:S01]  /*1230*/  SHF.R.S32.HI R2, RZ, 0x1f, R4 ;  /* 0x0000001fff027819 */ /* 0x008fe20000011404 */
[----:B------:R-:W-:-:S04]  /*1240*/  IMAD R3, R17, R4, RZ ;  /* 0x0000000411037224 */ /* 0x000fc800078e02ff */
[C---:B------:R-:W-:Y:S02]  /*1250*/  IMAD R3, R16.reuse, R2, R3 ;  /* 0x0000000210037224 */ /* 0x040fe400078e0203 */
[----:B------:R-:W-:-:S04]  /*1260*/  IMAD.WIDE.U32 R16, R16, R4, RZ ;  /* 0x0000000410107225 */ /* 0x000fc800078e00ff */
[----:B------:R-:W-:Y:S01]  /*1270*/  IMAD.IADD R17, R17, 0x1, R3 ;  /* 0x0000000111117824 */ /* 0x000fe200078e0203 */
[----:B------:R-:W-:Y:S01]  /*1280*/  SHF.R.S32.HI R3, RZ, 0x1f, R10 ;  /* 0x0000001fff037819 */ /* 0x000fe2000001140a */
[----:B------:R-:W-:-:S04]  /*1290*/  IMAD.WIDE.U32 R16, R10, R144, R16 ;  /* 0x000000900a107225 */ /* 0x000fc800078e0010 */
[----:B------:R-:W-:-:S04]  /*12a0*/  IMAD R6, R144, R3, R6 ;  /* 0x0000000390067224 */ /* 0x000fc800078e0206 */
[----:B------:R-:W-:Y:S01]  /*12b0*/  IMAD.IADD R17, R17, 0x1, R6 ;  /* 0x0000000111117824 */ /* 0x000fe200078e0206 */
[----:B------:R-:W-:-:S05]  /*12c0*/  SHF.R.S32.HI R6, RZ, 0x1f, R8 ;  /* 0x0000001fff067819 */ /* 0x000fca0000011408 */
        /* <DEDUP_REMOVED lines=10> */
.L_x_11406:
        /* <DEDUP_REMOVED lines=30> */
[-C--:B----4-:R-:W-:Y:S02]  /*1550*/  @!P0 IMAD R7, R21, R9.reuse, RZ ;  /* 0x0000000915078224 */ /* 0x090fe400078e02ff */
        /* <DEDUP_REMOVED lines=18> */
[----:B------:R-:W-:Y:S01]  /*1680*/  MOV R21, R7 ;  /* 0x0000000700157202 */ /* 0x000fe20000000f00 */
[----:B------:R-:W-:Y:S01]  /*1690*/  IMAD.MOV.U32 R20, RZ, RZ, R8 ;  /* 0x000000ffff147224 */ /* 0x000fe200078e0008 */
[----:B------:R-:W-:Y:S01]  /*16a0*/  @P3 IADD3 R2, PT, PT, R2, 0x1, RZ ;  /* 0x0000000102023810 */ /* 0x000fe20007ffe0ff */
[----:B------:R-:W-:Y:S02]  /*16b0*/  @!P0 IMAD R3, R3, R104, R4 ;  /* 0x0000006803038224 */ /* 0x000fe400078e0204 */
[----:B------:R-:W-:Y:S01]  /*16c0*/  @!P0 IMAD.WIDE.U32 R22, R104, R11, RZ ;  /* 0x0000000b68168225 */ /* 0x000fe200078e00ff */
[----:B------:R-:W-:-:S02]  /*16d0*/  @!P2 IADD3 R2, PT, PT, -R2, RZ, RZ ;  /* 0x000000ff0202a210 */ /* 0x000fc40007ffe1ff */
        /* <DEDUP_REMOVED lines=8> */
[----:B------:R-:W-:Y:S01]  /*1760*/  @!P0 IMAD R4, R15, R9, RZ ;  /* 0x000000090f048224 */ /* 0x000fe200078e02ff */
[----:B------:R-:W-:Y:S01]  /*1770*/  SHF.R.S32.HI R6, RZ, 0x1f, R2 ;  /* 0x0000001fff067819 */ /* 0x000fe20000011402 */
[----:B------:R-:W-:Y:S02]  /*1780*/  IMAD R7, R17, R2, RZ ;  /* 0x0000000211077224 */ /* 0x000fe400078e02ff */
        /* <DEDUP_REMOVED lines=13> */
.L_x_11407:
[----:B------:R-:W-:Y:S05]  /*1860*/  BSYNC.RECONVERGENT B0 ;  /* 0x0000000000007941 */ /* 0x000fea0003800200 */
.L_x_11405:
        /* <DEDUP_REMOVED lines=28> */
[----:B------:R-:W-:Y:S01]  /*1a30*/  IADD3 R18, P2, PT, R20, R12, RZ ;  /* 0x0000000c14127210 */ /* 0x000fe20007f5e0ff */
[----:B------:R-:W-:Y:S01]  /*1a40*/  @!P1 VIADD R13, R13, 0x1 ;  /* 0x000000010d0d9836 */ /* 0x000fe20000000000 */
[----:B------:R-:W-:Y:S01]  /*1a50*/  LOP3.LUT R15, R151, R0, RZ, 0x3c, !PT ;  /* 0x00000000970f7212 */ /* 0x000fe200078e3cff */
[-C--:B-----5:R-:W-:Y:S01]  /*1a60*/  IMAD R3, R3, R104.reuse, RZ ;  /* 0x0000006803037224 */ /* 0x0a0fe200078e02ff */
[----:B------:R-:W-:Y:S02]  /*1a70*/  IADD3.X R19, PT, PT, RZ, R11, RZ, P2, !PT ;  /* 0x0000000bff137210 */ /* 0x000fe400017fe4ff */
[----:B------:R-:W-:Y:S01]  /*1a80*/  ISETP.GE.AND P3, PT, R15, RZ, PT ;  /* 0x000000ff0f00720c */ /* 0x000fe20003f66270 */
[----:B------:R-:W-:Y:S01]  /*1a90*/  IMAD R11, R10, R105, R3 ;  /* 0x000000690a0b7224 */ /* 0x000fe200078e0203 */
[----:B------:R-:W-:Y:S01]  /*1aa0*/  ISETP.NE.AND P4, PT, R0, RZ, PT ;  /* 0x000000ff0000720c */ /* 0x000fe20003f85270 */
[----:B------:R-:W-:-:S04]  /*1ab0*/  IMAD.WIDE.U32 R18, R10, R104, R18 ;  /* 0x000000680a127225 */ /* 0x000fc800078e0012 */
[----:B------:R-:W-:-:S04]  /*1ac0*/  @P5 VIADD R13, R13, 0x1 ;  /* 0x000000010d0d5836 */ /* 0x000fc80000000000 */
[----:B------:R-:W-:Y:S01]  /*1ad0*/  IMAD.MOV.U32 R3, RZ, RZ, R13 ;  /* 0x000000ffff037224 */ /* 0x000fe200078e000d */
[----:B------:R-:W-:Y:S01]  /*1ae0*/  SHF.R.U32.HI R124, RZ, 0x3, R76 ;  /* 0x00000003ff7c7819 */ /* 0x000fe2000001164c */
[----:B------:R-:W-:Y:S02]  /*1af0*/  IMAD.MOV.U32 R125, RZ, RZ, RZ ;  /* 0x000000ffff7d7224 */ /* 0x000fe400078e00ff */
[----:B------:R-:W-:Y:S01]  /*1b00*/  @!P3 IMAD.MOV R3, RZ, RZ, -R3 ;  /* 0x000000ffff03b224 */ /* 0x000fe200078e0a03 */
[----:B------:R-:W-:Y:S02]  /*1b10*/  @!P4 LOP3.LUT R3, RZ, R0, RZ, 0x33, !PT ;  /* 0x00000000ff03c212 */ /* 0x000fe400078e33ff */
[----:B------:R-:W-:Y:S02]  /*1b20*/  IADD3 R19, PT, PT, R19, R11, RZ ;  /* 0x0000000b13137210 */ /* 0x000fe40007ffe0ff */
[----:B------:R-:W-:Y:S01]  /*1b30*/  SHF.R.S32.HI R0, RZ, 0x1f, R3 ;  /* 0x0000001fff007819 */ /* 0x000fe20000011403 */
[----:B------:R-:W-:-:S02]  /*1b40*/  IMAD R11, R25, R3, RZ ;  /* 0x00000003190b7224 */ /* 0x000fc400078e02ff */
[----:B------:R-:W-:-:S04]  /*1b50*/  IMAD.WIDE.U32 R18, R3, R24, R18 ;  /* 0x0000001803127225 */ /* 0x000fc800078e0012 */
[----:B------:R-:W-:Y:S01]  /*1b60*/  IMAD R24, R0, R24, R11 ;  /* 0x0000001800187224 */ /* 0x000fe200078e020b */
[----:B------:R-:W1:Y:S04]  /*1b70*/  S2UR UR6, SR_CgaCtaId ;  /* 0x00000000000679c3 */ /* 0x000e680000008800 */
[----:B------:R-:W-:Y:S02]  /*1b80*/  IADD3 R25, PT, PT, R19, R24, RZ ;  /* 0x0000001813197210 */ /* 0x000fe40007ffe0ff */
[----:B------:R-:W-:Y:S01]  /*1b90*/  MOV R24, R18 ;  /* 0x0000001200187202 */ /* 0x000fe20000000f00 */
[-C--:B------:R-:W-:Y:S02]  /*1ba0*/  IMAD R149, R105, R124.reuse, RZ ;  /* 0x0000007c69957224 */ /* 0x080fe400078e02ff */
[----:B------:R-:W-:Y:S01]  /*1bb0*/  IMAD.SHL.U32 R82, R76, 0x40, RZ ;  /* 0x000000404c527824 */ /* 0x000fe200078e00ff */
[----:B------:R-:W-:Y:S01]  /*1bc0*/  UMOV UR7, 0x400 ;  /* 0x0000040000077882 */ /* 0x000fe20000000000 */
[----:B------:R-:W-:Y:S01]  /*1bd0*/  IMAD R147, R145, R124, RZ ;  /* 0x0000007c91937224 */ /* 0x000fe200078e02ff */
[----:B------:R-:W-:-:S02]  /*1be0*/  SHF.R.U32.HI R72, RZ, 0x1, R76 ;  /* 0x00000001ff487819 */ /* 0x000fc4000001164c */
[----:B------:R-:W-:Y:S01]  /*1bf0*/  LOP3.LUT R83, R82, 0x1c0, RZ, 0xc0, !PT ;  /* 0x000001c052537812 */ /* 0x000fe200078ec0ff */
[----:B------:R-:W-:-:S03]  /*1c00*/  IMAD.SHL.U32 R79, R76, 0x20, RZ ;  /* 0x000000204c4f7824 */ /* 0x000fc600078e00ff */
[----:B------:R-:W-:Y:S01]  /*1c10*/  LOP3.LUT R72, R83, 0x8, R72, 0xf8, !PT ;  /* 0x0000000853487812 */ /* 0x000fe200078ef848 */
[----:B-1----:R-:W-:Y:S01]  /*1c20*/  ULEA UR6, UR6, UR7, 0x18 ;  /* 0x0000000706067291 */ /* 0x002fe2000f8ec0ff */
[----:B------:R-:W-:Y:S01]  /*1c30*/  LEA R153, R103, 0xffffffc0, 0x6 ;  /* 0xffffffc067997811 */ /* 0x000fe200078e30ff */
[----:B------:R-:W-:Y:S01]  /*1c40*/  IMAD.SHL.U32 R77, R104, 0x10, RZ ;  /* 0x00000010684d7824 */ /* 0x000fe200078e00ff */
[C---:B------:R-:W-:Y:S02]  /*1c50*/  SHF.L.U64.HI R75, R144.reuse, 0x4, R145 ;  /* 0x00000004904b7819 */ /* 0x040fe40000010291 */
[----:B------:R-:W-:Y:S02]  /*1c60*/  SHF.L.U32 R74, R144, 0x4, RZ ;  /* 0x00000004904a7819 */ /* 0x000fe400000006ff */
[----:B------:R-:W-:Y:S02]  /*1c70*/  SHF.L.U64.HI R80, R104, 0x4, R105 ;  /* 0x0000000468507819 */ /* 0x000fe40000010269 */
[----:B------:R-:W-:-:S02]  /*1c80*/  LOP3.LUT R79, R79, 0x7c00, RZ, 0xc0, !PT ;  /* 0x00007c004f4f7812 */ /* 0x000fc400078ec0ff */
[----:B------:R-:W-:Y:S02]  /*1c90*/  LOP3.LUT R73, R82, 0x200, RZ, 0xc0, !PT ;  /* 0x0000020052497812 */ /* 0x000fe400078ec0ff */
[----:B------:R-:W-:Y:S01]  /*1ca0*/  LOP3.LUT R72, R72, 0x38, R81, 0x78, !PT ;  /* 0x0000003848487812 */ /* 0x000fe200078e7851 */
[----:B--2---:R-:W-:Y:S02]  /*1cb0*/  @P0 IMAD R13, R127, R156, RZ ;  /* 0x0000009c7f0d0224 */ /* 0x004fe400078e02ff */
[----:B---3--:R-:W-:-:S04]  /*1cc0*/  @!P0 IMAD.WIDE.U32 R28, R26, R152, RZ ;  /* 0x000000981a1c8225 */ /* 0x008fc800078e00ff */
[----:B------:R-:W-:Y:S02]  /*1cd0*/  @!P0 IMAD R12, R27, R152, RZ ;  /* 0x000000981b0c8224 */ /* 0x000fe400078e02ff */
[----:B------:R-:W-:Y:S01]  /*1ce0*/  @P0 IMAD.WIDE.U32 R26, R126, R156, RZ ;  /* 0x0000009c7e1a0225 */ /* 0x000fe200078e00ff */
[----:B------:R-:W-:-:S03]  /*1cf0*/  @!P0 MOV R10, R28 ;  /* 0x0000001c000a8202 */ /* 0x000fc60000000f00 */
[----:B------:R-:W-:Y:S02]  /*1d00*/  @P0 IMAD.MOV.U32 R10, RZ, RZ, R26 ;  /* 0x000000ffff0a0224 */ /* 0x000fe400078e001a */
[----:B------:R-:W-:Y:S02]  /*1d10*/  @!P0 IMAD.IADD R12, R29, 0x1, R12 ;  /* 0x000000011d0c8824 */ /* 0x000fe400078e020c */
[----:B------:R-:W-:Y:S01]  /*1d20*/  @P0 IMAD.IADD R12, R27, 0x1, R13 ;  /* 0x000000011b0c0824 */ /* 0x000fe200078e020d */
[----:B------:R-:W-:Y:S01]  /*1d30*/  IADD3 R26, P1, PT, R20, R10, RZ ;  /* 0x0000000a141a7210 */ /* 0x000fe20007f3e0ff */
[----:B------:R-:W-:-:S04]  /*1d40*/  IMAD R10, R23, R151, RZ ;  /* 0x00000097170a7224 */ /* 0x000fc800078e02ff */
[----:B------:R-:W-:Y:S02]  /*1d50*/  IMAD.X R27, RZ, RZ, R12, P1 ;  /* 0x000000ffff1b7224 */ /* 0x000fe400008e060c */
[----:B------:R-:W-:-:S04]  /*1d60*/  IMAD.WIDE.U32 R12, R5, 0x40, R124 ;  /* 0x00000040050c7825 */ /* 0x000fc800078e007c */
[----:B------:R-:W-:-:S04]  /*1d70*/  IMAD.WIDE.U32 R26, R151, R22, R26 ;  /* 0x00000016971a7225 */ /* 0x000fc800078e001a */
[----:B------:R-:W-:Y:S02]  /*1d80*/  IMAD.IADD R27, R27, 0x1, R10 ;  /* 0x000000011b1b7824 */ /* 0x000fe400078e020a */
[-C--:B------:R-:W-:Y:S02]  /*1d90*/  IMAD R5, R13, R126.reuse, RZ ;  /* 0x0000007e0d057224 */ /* 0x080fe400078e02ff */
[----:B------:R-:W-:-:S04]  /*1da0*/  IMAD.WIDE.U32 R10, R12, R126, R26 ;  /* 0x0000007e0c0a7225 */ /* 0x000fc800078e001a */
[----:B------:R-:W-:Y:S01]  /*1db0*/  IMAD R5, R12, R127, R5 ;  /* 0x0000007f0c057224 */ /* 0x000fe200078e0205 */
[----:B----4-:R-:W-:-:S03]  /*1dc0*/  LEA R122, P2, R10, R6, 0x1 ;  /* 0x000000060a7a7211 */ /* 0x010fc600078408ff */
[----:B------:R-:W-:Y:S01]  /*1dd0*/  IMAD.IADD R5, R11, 0x1, R5 ;  /* 0x000000010b057824 */ /* 0x000fe200078e0205 */
[----:B------:R-:W-:Y:S01]  /*1de0*/  IADD3 R22, P1, PT, R20, R4, RZ ;  /* 0x0000000414167210 */ /* 0x000fe20007f3e0ff */
[----:B------:R-:W-:-:S03]  /*1df0*/  IMAD.WIDE.U32 R12, R124, R104, R24 ;  /* 0x000000687c0c7225 */ /* 0x000fc600078e0018 */
[----:B------:R-:W-:Y:S02]  /*1e00*/  LEA.HI.X R123, R10, R7, R5, 0x1, P2 ;  /* 0x000000070a7b7211 */ /* 0x000fe400010f0c05 */
[----:B------:R-:W-:Y:S01]  /*1e10*/  SHF.R.S32.HI R7, RZ, 0x1f, R88 ;  /* 0x0000001fff077819 */ /* 0x000fe20000011458 */
[----:B------:R-:W-:-:S03]  /*1e20*/  IMAD.X R23, RZ, RZ, R2, P1 ;  /* 0x000000ffff177224 */ /* 0x000fc600008e0602 */
[----:B------:R-:W-:Y:S02]  /*1e30*/  LEA.HI R2, R7, R88, RZ, 0x6 ;  /* 0x0000005807027211 */ /* 0x000fe400078f30ff */
[----:B------:R-:W-:Y:S02]  /*1e40*/  IADD3 R149, PT, PT, R13, R149, RZ ;  /* 0x000000950d957210 */ /* 0x000fe40007ffe0ff */
[C---:B------:R-:W-:Y:S02]  /*1e50*/  LEA R148, P0, R12.reuse, R8, 0x1 ;  /* 0x000000080c947211 */ /* 0x040fe400078008ff */
[----:B------:R-:W-:Y:S02]  /*1e60*/  LOP3.LUT R5, R81, 0x1c0, RZ, 0xc0, !PT ;  /* 0x000001c051057812 */ /* 0x000fe400078ec0ff */
[----:B------:R-:W-:Y:S02]  /*1e70*/  SHF.R.S32.HI R2, RZ, 0x6, R2 ;  /* 0x00000006ff027819 */ /* 0x000fe40000011402 */
[----:B------:R-:W-:-:S02]  /*1e80*/  LEA.HI.X R149, R12, R9, R149, 0x1, P0 ;  /* 0x000000090c957211 */ /* 0x000fc400000f0c95 */
        /* <DEDUP_REMOVED lines=22> */
[----:B------:R-:W-:Y:S02]  /*1ff0*/  IADD3 R14, PT, PT, R153, R14, RZ ;  /* 0x0000000e990e7210 */ /* 0x000fe40007ffe0ff */
[----:B------:R-:W-:-:S05]  /*2000*/  SHF.R.S32.HI R117, RZ, 0x1, R117 ;  /* 0x00000001ff757819 */ /* 0x000fca0000011475 */
[-C--:B------:R-:W-:Y:S02]  /*2010*/  IMAD R15, R14, R117.reuse, RZ ;  /* 0x000000750e0f7224 */ /* 0x080fe400078e02ff */
[----:B------:R-:W-:-:S05]  /*2020*/  IMAD R14, R124, R117, R20 ;  /* 0x000000757c0e7224 */ /* 0x000fca00078e0214 */
[----:B------:R-:W-:Y:S01]  /*2030*/  IADD3 R94, P1, PT, R15, R14, RZ ;  /* 0x0000000e0f5e7210 */ /* 0x000fe20007f3e0ff */
[C---:B------:R-:W-:Y:S01]  /*2040*/  IMAD.SHL.U32 R116, R117.reuse, 0x10, RZ ;  /* 0x0000001075747824 */ /* 0x040fe200078e00ff */
[C---:B------:R-:W-:Y:S01]  /*2050*/  SHF.L.U32 R114, R117.reuse, 0x5, RZ ;  /* 0x0000000575727819 */ /* 0x040fe200000006ff */
[----:B------:R-:W-:Y:S01]  /*2060*/  IMAD R115, R117, 0x30, RZ ;  /* 0x0000003075737824 */ /* 0x000fe200078e02ff */
[----:B------:R-:W-:Y:S01]  /*2070*/  VIMNMX R87, PT, PT, RZ, R2, !PT ;  /* 0x00000002ff577248 */ /* 0x000fe20007fe0100 */
[C---:B------:R-:W-:Y:S01]  /*2080*/  VIADD R85, R124.reuse, 0x20 ;  /* 0x000000207c557836 */ /* 0x040fe20000000000 */
[C---:B------:R-:W-:Y:S01]  /*2090*/  IADD3 R86, PT, PT, R124.reuse, 0x10, RZ ;  /* 0x000000107c567810 */ /* 0x040fe20007ffe0ff */
[C---:B------:R-:W-:Y:S01]  /*20a0*/  IMAD R113, R103.reuse, -0x40, R88 ;  /* 0xffffffc067717824 */ /* 0x040fe200078e0258 */
        /* <DEDUP_REMOVED lines=14> */
[----:B------:R-:W-:-:S03]  /*2190*/  IADD3 R27, PT, PT, R27, R8, RZ ;  /* 0x000000081b1b7210 */ /* 0x000fc60007ffe0ff */
[----:B------:R-:W-:Y:S02]  /*21a0*/  IMAD R8, R11, R152, RZ ;  /* 0x000000980b087224 */ /* 0x000fe400078e02ff */
[----:B----4-:R-:W-:Y:S02]  /*21b0*/  IMAD R9, R129, R153, RZ ;  /* 0x0000009981097224 */ /* 0x010fe400078e02ff */
[----:B------:R-:W-:Y:S02]  /*21c0*/  IMAD.IADD R25, R25, 0x1, R8 ;  /* 0x0000000119197824 */ /* 0x000fe400078e0208 */
[----:B------:R-:W-:-:S04]  /*21d0*/  IMAD.WIDE.U32 R26, R153, R128, R26 ;  /* 0x00000080991a7225 */ /* 0x000fc800078e001a */
[----:B-----5:R-:W-:Y:S02]  /*21e0*/  IMAD R8, R131, R153, RZ ;  /* 0x0000009983087224 */ /* 0x020fe400078e02ff */
[----:B------:R-:W-:Y:S01]  /*21f0*/  IMAD.WIDE.U32 R24, R153, R130, R24 ;  /* 0x0000008299187225 */ /* 0x000fe200078e0018 */
[----:B------:R-:W-:-:S03]  /*2200*/  IADD3 R27, PT, PT, R27, R9, RZ ;  /* 0x000000091b1b7210 */ /* 0x000fc60007ffe0ff */
[-C--:B------:R-:W-:Y:S02]  /*2210*/  IMAD R9, R17, R3.reuse, RZ ;  /* 0x0000000311097224 */ /* 0x080fe400078e02ff */
[----:B------:R-:W-:Y:S02]  /*2220*/  IMAD.IADD R25, R25, 0x1, R8 ;  /* 0x0000000119197824 */ /* 0x000fe400078e0208 */
[----:B------:R-:W-:Y:S02]  /*2230*/  IMAD.SHL.U32 R8, R76, 0x4, RZ ;  /* 0x000000044c087824 */ /* 0x000fe400078e00ff */
[-C--:B------:R-:W-:Y:S02]  /*2240*/  IMAD R10, R16, R0.reuse, R9 ;  /* 0x00000000100a7224 */ /* 0x080fe400078e0209 */
[----:B------:R-:W-:Y:S01]  /*2250*/  IMAD R9, R23, R3, RZ ;  /* 0x0000000317097224 */ /* 0x000fe200078e02ff */
[----:B------:R-:W-:Y:S02]  /*2260*/  LOP3.LUT R8, R8, 0x1c, RZ, 0xc0, !PT ;  /* 0x0000001c08087812 */ /* 0x000fe400078ec0ff */
[----:B------:R-:W-:Y:S01]  /*2270*/  SHF.R.S32.HI R11, RZ, 0x1f, R88 ;  /* 0x0000001fff0b7819 */ /* 0x000fe20000011458 */
[----:B------:R-:W-:Y:S01]  /*2280*/  IMAD R0, R22, R0, R9 ;  /* 0x0000000016007224 */ /* 0x000fe200078e0209 */
[----:B------:R-:W-:Y:S01]  /*2290*/  IADD3 R9, P0, PT, -R88, R124, RZ ;  /* 0x0000007c58097210 */ /* 0x000fe20007f1e1ff */
[----:B------:R-:W-:-:S02]  /*22a0*/  IMAD R8, R124, R117, R8 ;  /* 0x000000757c087224 */ /* 0x000fc400078e0208 */
[----:B------:R-:W-:Y:S01]  /*22b0*/  IMAD.WIDE.U32 R16, R3, R16, R26 ;  /* 0x0000001003107225 */ /* 0x000fe200078e001a */
[----:B------:R-:W-:-:S03]  /*22c0*/  IADD3.X R11, PT, PT, RZ, ~R11, RZ, P0, !PT ;  /* 0x8000000bff0b7210 */ /* 0x000fc600007fe4ff */
[----:B------:R-:W-:Y:S01]  /*22d0*/  IMAD.WIDE.U32 R24, R3, R22, R24 ;  /* 0x0000001603187225 */ /* 0x000fe200078e0018 */
[----:B------:R-:W-:Y:S02]  /*22e0*/  SHF.R.S32.HI R3, RZ, 0x1f, R15 ;  /* 0x0000001fff037819 */ /* 0x000fe4000001140f */
[----:B------:R-:W-:Y:S01]  /*22f0*/  IADD3 R22, P0, PT, R15, R8, RZ ;  /* 0x000000080f167210 */ /* 0x000fe20007f1e0ff */
[----:B------:R-:W-:Y:S01]  /*2300*/  IMAD.IADD R15, R17, 0x1, R10 ;  /* 0x00000001110f7824 */ /* 0x000fe200078e020a */
[-C--:B------:R-:W-:Y:S01]  /*2310*/  LEA.HI.X.SX32 R95, R14, R3.reuse, 0x1, P1 ;  /* 0x000000030e5f7211 */ /* 0x080fe200008f0eff */
[----:B------:R-:W-:Y:S01]  /*2320*/  IMAD R89, R11, R128, RZ ;  /* 0x000000800b597224 */ /* 0x000fe200078e02ff */
[----:B------:R-:W-:Y:S01]  /*2330*/  IADD3 R25, PT, PT, R25, R0, RZ ;  /* 0x0000000019197210 */ /* 0x000fe20007ffe0ff */
[----:B------:R-:W-:Y:S02]  /*2340*/  IMAD.MOV.U32 R14, RZ, RZ, R16 ;  /* 0x000000ffff0e7224 */ /* 0x000fe400078e0010 */
[----:B------:R-:W-:Y:S01]  /*2350*/  IMAD R17, R11, R130, RZ ;  /* 0x000000820b117224 */ /* 0x000fe200078e02ff */
[----:B------:R-:W-:Y:S01]  /*2360*/  LEA.HI.X.SX32 R3, R8, R3, 0x1, P0 ;  /* 0x0000000308037211 */ /* 0x000fe200000f0eff */
[----:B------:R-:W-:-:S02]  /*2370*/  IMAD R89, R129, R9, R89 ;  /* 0x0000000981597224 */ /* 0x000fc400078e0259 */
        /* <DEDUP_REMOVED lines=20> */
[----:B------:R-:W-:Y:S01]  /*24c0*/  IADD3.X R95, PT, PT, R5, R95, RZ, P2, !PT ;  /* 0x0000005f055f7210 */ /* 0x000fe200017fe4ff */
[----:B------:R-:W-:Y:S01]  /*24d0*/  IMAD.SHL.U32 R107, R130, 0x10, RZ ;  /* 0x00000010826b7824 */ /* 0x000fe200078e00ff */
[----:B------:R-:W-:Y:S02]  /*24e0*/  LOP3.LUT R19, R20, 0x40, RZ, 0xfc, !PT ;  /* 0x0000004014137812 */ /* 0x000fe400078efcff */
[----:B------:R-:W-:-:S07]  /*24f0*/  SHF.L.U64.HI R102, R130, 0x4, R131 ;  /* 0x0000000482667819 */ /* 0x000fce0000010283 */
.L_x_11431:
        /* <DEDUP_REMOVED lines=9> */
[----:B------:R-:W-:Y:S02]  /*2590*/  ISETP.GE.AND P0, PT, R86, R111, PT ;  /* 0x0000006f5600720c */ /* 0x000fe40003f06270 */
[----:B------:R-:W-:Y:S02]  /*25a0*/  ISETP.GT.AND P3, PT, R110, R87, PT ;  /* 0x000000576e00720c */ /* 0x000fe40003f64270 */
[----:B------:R-:W-:Y:S07]  /*25b0*/  ISETP.GE.AND P4, PT, R86, R113, !P0 ;  /* 0x000000715600720c */ /* 0x000fee0004786270 */
[----:B------:R-:W-:Y:S05]  /*25c0*/  @P1 IMAD.MOV.U32 R91, RZ, RZ, R89 ;  /* 0x000000ffff5b1224 */ /* 0x000fea00078e0059 */
[----:B------:R-:W2:Y:S01]  /*25d0*/  @P1 LD.E.128 R8, desc[UR4][R90.64] ;  /* 0x000000045a081980 */ /* 0x000ea2000c101d00 */
[C---:B----4-:R-:W-:Y:S04]  /*25e0*/  @P4 LEA R26, P0, R128.reuse, R90, 0x5 ;  /* 0x0000005a801a4211 */ /* 0x050fe800078028ff */
[C-C-:B------:R-:W-:Y:S02]  /*25f0*/  @P4 LEA.HI.X R27, R128.reuse, R89, R129.reuse, 0x5, P0 ;  /* 0x00000059801b4211 */ /* 0x140fe400000f2c81 */
[C---:B------:R-:W-:Y:S04]  /*2600*/  @P4 LEA R30, P0, R77.reuse, R98, 0x1 ;  /* 0x000000624d1e4211 */ /* 0x040fe800078008ff */
[----:B------:R-:W-:Y:S02]  /*2610*/  @P4 LEA.HI.X R31, R77, R99, R80, 0x1, P0 ;  /* 0x000000634d1f4211 */ /* 0x000fe400000f0c50 */
[C---:B------:R-:W-:Y:S04]  /*2620*/  ISETP.GE.AND P0, PT, R85.reuse, R111, PT ;  /* 0x0000006f5500720c */ /* 0x040fe80003f06270 */
[----:B------:R-:W-:Y:S11]  /*2630*/  ISETP.GE.AND P5, PT, R85, R113, !P0 ;  /* 0x000000715500720c */ /* 0x000ff600047a6270 */
[----:B------:R-:W-:Y:S02]  /*2640*/  @!UPT UIADD3 URZ, UPT, UPT, URZ, URZ, URZ ;  /* 0x000000fffffff290 */ /* 0x000fe4000fffe0ff */
[C---:B------:R-:W-:Y:S04]  /*2650*/  @P5 LEA R28, P0, R128.reuse, R90, 0x6 ;  /* 0x0000005a801c5211 */ /* 0x040fe800078030ff */
[----:B------:R-:W-:Y:S02]  /*2660*/  @P5 LEA.HI.X R29, R128, R89, R129, 0x6, P0 ;  /* 0x00000059801d5211 */ /* 0x000fe400000f3481 */
[C---:B------:R-:W-:Y:S04]  /*2670*/  @P5 LEA R2, P0, R104.reuse, R98, 0x6 ;  /* 0x0000006268025211 */ /* 0x040fe800078030ff */
[----:B------:R-:W-:Y:S02]  /*2680*/  @P5 LEA.HI.X R3, R104, R99, R105, 0x6, P0 ;  /* 0x0000006368035211 */ /* 0x000fe400000f3469 */
[C---:B------:R-:W-:Y:S04]  /*2690*/  ISETP.GE.AND P0, PT, R84.reuse, R111, PT ;  /* 0x0000006f5400720c */ /* 0x040fe80003f06270 */
[----:B------:R-:W-:Y:S11]  /*26a0*/  ISETP.GE.AND P6, PT, R84, R113, !P0 ;  /* 0x000000715400720c */ /* 0x000ff600047c6270 */
[----:B------:R-:W-:Y:S02]  /*26b0*/  @!UPT UIADD3 URZ, UPT, UPT, URZ, URZ, URZ ;  /* 0x000000fffffff290 */ /* 0x000fe4000fffe0ff */
[----:B------:R-:W-:Y:S01]  /*26c0*/  @P6 IMAD R0, R129, 0x60, RZ ;  /* 0x0000006081006824 */ /* 0x000fe200078e02ff */
[----:B--2---:R1:W-:Y:S04]  /*26d0*/  @P1 ST.E.128 desc[UR4][R98.64], R8 ;  /* 0x0000000862001985 */ /* 0x0043e8000c101d04 */
[----:B------:R2:W3:Y:S02]  /*26e0*/  @P1 LD.E.128 R4, desc[UR4][R90.64+0x80] ;  /* 0x000080045a041980 */ /* 0x0004e4000c101d00 */
[----:B--2---:R-:W-:Y:S02]  /*26f0*/  @P6 IMAD.MOV.U32 R91, RZ, RZ, R89 ;  /* 0x000000ffff5b6224 */ /* 0x004fe400078e0059 */
[----:B---3--:R2:W-:Y:S04]  /*2700*/  @P1 ST.E.128 desc[UR4][R98.64+0x80], R4 ;  /* 0x0000800462001985 */ /* 0x0085e8000c101d04 */
[----:B------:R-:W3:Y:S04]  /*2710*/  @P4 LD.E.128 R12, desc[UR4][R26.64] ;  /* 0x000000041a0c4980 */ /* 0x000ee8000c101d00 */
[----:B---3--:R3:W-:Y:S04]  /*2720*/  @P4 ST.E.128 desc[UR4][R30.64], R12 ;  /* 0x0000000c1e004985 */ /* 0x0087e8000c101d04 */
[----:B-1----:R1:W4:Y:S02]  /*2730*/  @P4 LD.E.128 R8, desc[UR4][R26.64+0x80] ;  /* 0x000080041a084980 */ /* 0x002324000c101d00 */
[----:B-1----:R-:W-:Y:S01]  /*2740*/  @P6 IMAD.WIDE.U32 R26, R128, 0x60, R90 ;  /* 0x00000060801a6825 */ /* 0x002fe200078e005a */
[----:B------:R-:W-:Y:S03]  /*2750*/  P2R R91, PR, RZ, 0x8 ;  /* 0x00000008ff5b7803 */ /* 0x000fe60000000000 */
[----:B------:R-:W-:Y:S02]  /*2760*/  @P6 IMAD.IADD R27, R27, 0x1, R0 ;  /* 0x000000011b1b6824 */ /* 0x000fe400078e0200 */
[----:B------:R-:W-:Y:S01]  /*2770*/  @P6 IMAD R0, R105, 0x60, RZ ;  /* 0x0000006069006824 */ /* 0x000fe200078e02ff */
[----:B----4-:R1:W-:Y:S04]  /*2780*/  @P4 ST.E.128 desc[UR4][R30.64+0x80], R8 ;  /* 0x000080081e004985 */ /* 0x0103e8000c101d04 */
[----:B--2---:R-:W2:Y:S04]  /*2790*/  @P5 LD.E.128 R4, desc[UR4][R28.64] ;  /* 0x000000041c045980 */ /* 0x004ea8000c101d00 */
[----:B--2---:R-:W-:Y:S04]  /*27a0*/  @P5 ST.E.128 desc[UR4][R2.64], R4 ;  /* 0x0000000402005985 */ /* 0x004fe8000c101d04 */
[----:B---3--:R2:W3:Y:S02]  /*27b0*/  @P5 LD.E.128 R12, desc[UR4][R28.64+0x80] ;  /* 0x000080041c0c5980 */ /* 0x0084e4000c101d00 */
[----:B--2---:R-:W-:Y:S04]  /*27c0*/  @P6 IMAD.WIDE.U32 R28, R104, 0x60, R98 ;  /* 0x00000060681c6825 */ /* 0x004fe800078e0062 */
[----:B------:R-:W-:Y:S01]  /*27d0*/  @P6 IMAD.IADD R29, R29, 0x1, R0 ;  /* 0x000000011d1d6824 */ /* 0x000fe200078e0200 */
[----:B---3--:R2:W-:Y:S04]  /*27e0*/  @P5 ST.E.128 desc[UR4][R2.64+0x80], R12 ;  /* 0x0000800c02005985 */ /* 0x0085e8000c101d04 */
[----:B-1----:R-:W3:Y:S01]  /*27f0*/  @P6 LD.E.128 R8, desc[UR4][R26.64] ;  /* 0x000000041a086980 */ /* 0x002ee2000c101d00 */
[----:B--2---:R-:W-:Y:S03]  /*2800*/  IADD3 R3, P0, PT, RZ, -UR6, RZ ;  /* 0x80000006ff037c10 */ /* 0x004fe6000ff1e0ff */
[----:B---3--:R1:W-:Y:S04]  /*2810*/  @P6 ST.E.128 desc[UR4][R28.64], R8 ;  /* 0x000000081c006985 */ /* 0x0083e8000c101d04 */
[----:B------:R-:W2:Y:S04]  /*2820*/  @P6 LD.E.128 R4, desc[UR4][R26.64+0x80] ;  /* 0x000080041a046980 */ /* 0x000ea8000c101d00 */
[----:B--2---:R1:W-:Y:S04]  /*2830*/  @P6 ST.E.128 desc[UR4][R28.64+0x80], R4 ;  /* 0x000080041c006985 */ /* 0x0043e8000c101d04 */
[----:B------:R-:W2:Y:S04]  /*2840*/  LD.E R0, desc[UR4][R100.64+0x130] ;  /* 0x0001300464007980 */ /* 0x000ea8000c101900 */
[----:B------:R-:W3:Y:S01]  /*2850*/  LD.E R24, desc[UR4][R100.64+0xd0] ;  /* 0x0000d00464187980 */ /* 0x000ee2000c101900 */
[----:B--2---:R-:W-:Y:S01]  /*2860*/  IMAD.SHL.U32 R0, R0, 0x40, RZ ;  /* 0x0000004000007824 */ /* 0x004fe200078e00ff */
[----:B---3--:R-:W-:Y:S03]  /*2870*/  ISETP.NE.AND P2, PT, R24, RZ, PT ;  /* 0x000000ff1800720c */ /* 0x008fe60003f45270 */
[----:B------:R-:W-:Y:S05]  /*2880*/  IMAD.X R0, RZ, RZ, ~R0, P0 ;  /* 0x000000ffff007224 */ /* 0x000fea00000e0e00 */
[----:B------:R-:W-:Y:S04]  /*2890*/  SHF.R.S64 R3, R3, 0x1f, R0 ;  /* 0x0000001f03037819 */ /* 0x000fe80000001000 */
[----:B------:R-:W-:Y:S04]  /*28a0*/  IADD3 R90, P0, PT, R90, R3, RZ ;  /* 0x000000035a5a7210 */ /* 0x000fe80007f1e0ff */
[----:B------:R-:W-:Y:S01]  /*28b0*/  LEA.HI.X.SX32 R89, R0, R89, 0x1, P0 ;  /* 0x0000005900597211 */ /* 0x000fe200000f0eff */
[----:B-1----:R-:W-:Y:S08]  /*28c0*/  @P2 BRA `(.L_x_11410) ;  /* 0x0000000000882947 */ /* 0x002ff00003800000 */
[----:B------:R-:W-:Y:S01]  /*28d0*/  @P1 IMAD.MOV.U32 R16, RZ, RZ, R18 ;  /* 0x000000ffff101224 */ /* 0x000fe200078e0012 */
[C---:B------:R-:W-:Y:S04]  /*28e0*/  @P4 LEA R2, P0, R107.reuse, R18, 0x1 ;  /* 0x000000126b024211 */ /* 0x040fe800078008ff */
[----:B------:R-:W2:Y:S01]  /*28f0*/  @P1 LD.E.128 R8, desc[UR4][R16.64] ;  /* 0x0000000410081980 */ /* 0x000ea2000c101d00 */
[----:B------:R-:W-:Y:S02]  /*2900*/  @P4 LEA.HI.X R3, R107, R17, R102, 0x1, P0 ;  /* 0x000000116b034211 */ /* 0x000fe400000f0c66 */
[C---:B------:R-:W-:Y:S04]  /*2910*/  @P4 LEA R28, P0, R74.reuse, R96, 0x1 ;  /* 0x000000604a1c4211 */ /* 0x040fe800078008ff */
[----:B------:R-:W-:Y:S02]  /*2920*/  @P4 LEA.HI.X R29, R74, R97, R75, 0x1, P0 ;  /* 0x000000614a1d4211 */ /* 0x000fe400000f0c4b */
[C---:B------:R-:W-:Y:S04]  /*2930*/  @P5 LEA R30, P0, R130.reuse, R18, 0x6 ;  /* 0x00000012821e5211 */ /* 0x040fe800078030ff */
[----:B------:R-:W-:Y:S02]  /*2940*/  @P5 LEA.HI.X R31, R130, R17, R131, 0x6, P0 ;  /* 0x00000011821f5211 */ /* 0x000fe400000f3483 */
[C---:B------:R-:W-:Y:S04]  /*2950*/  @P5 LEA R32, P0, R144.reuse, R96, 0x6 ;  /* 0x0000006090205211 */ /* 0x040fe800078030ff */
[----:B------:R-:W-:Y:S01]  /*2960*/  @P5 LEA.HI.X R33, R144, R97, R145, 0x6, P0 ;  /* 0x0000006190215211 */ /* 0x000fe200000f3491 */
[----:B--2---:R1:W-:Y:S04]  /*2970*/  @P1 ST.E.128 desc[UR4][R96.64], R8 ;  /* 0x0000000860001985 */ /* 0x0043e8000c101d04 */
[----:B------:R-:W2:Y:S04]  /*2980*/  @P1 LD.E.128 R4, desc[UR4][R16.64+0x80] ;  /* 0x0000800410041980 */ /* 0x000ea8000c101d00 */
[----:B--2---:R2:W-:Y:S04]  /*2990*/  @P1 ST.E.128 desc[UR4][R96.64+0x80], R4 ;  /* 0x0000800460001985 */ /* 0x0045e8000c101d04 */
[----:B------:R-:W3:Y:S04]  /*29a0*/  @P4 LD.E.128 R24, desc[UR4][R2.64] ;  /* 0x0000000402184980 */ /* 0x000ee8000c101d00 */
[----:B---3--:R3:W-:Y:S04]  /*29b0*/  @P4 ST.E.128 desc[UR4][R28.64], R24 ;  /* 0x000000181c004985 */ /* 0x0087e8000c101d04 */
[----:B------:R-:W4:Y:S04]  /*29c0*/  @P4 LD.E.128 R12, desc[UR4][R2.64+0x80] ;  /* 0x00008004020c4980 */ /* 0x000f28000c101d00 */
[----:B----4-:R3:W-:Y:S04]  /*29d0*/  @P4 ST.E.128 desc[UR4][R28.64+0x80], R12 ;  /* 0x0000800c1c004985 */ /* 0x0107e8000c101d04 */
[----:B-1----:R-:W4:Y:S04]  /*29e0*/  @P5 LD.E.128 R8, desc[UR4][R30.64] ;  /* 0x000000041e085980 */ /* 0x002f28000c101d00 */
[----:B----4-:R3:W-:Y:S04]  /*29f0*/  @P5 ST.E.128 desc[UR4][R32.64], R8 ;  /* 0x0000000820005985 */ /* 0x0107e8000c101d04 */
[----:B--2---:R-:W2:Y:S04]  /*2a00*/  @P5 LD.E.128 R4, desc[UR4][R30.64+0x80] ;  /* 0x000080041e045980 */ /* 0x004ea8000c101d00 */
[----:B--2---:R3:W-:Y:S01]  /*2a10*/  @P5 ST.E.128 desc[UR4][R32.64+0x80], R4 ;  /* 0x0000800420005985 */ /* 0x0047e2000c101d04 */
[----:B------:R-:W-:Y:S05]  /*2a20*/  @!P6 BRA `(.L_x_11411) ;  /* 0x0000004400bce947 */ /* 0x000fea0003800000 */
[----:B------:R-:W-:Y:S01]  /*2a30*/  MOV R16, R18 ;  /* 0x0000001200107202 */ /* 0x000fe20000000f00 */
[----:B------:R-:W-:Y:S02]  /*2a40*/  IMAD R0, R131, 0x60, RZ ;  /* 0x0000006083007824 */ /* 0x000fe400078e02ff */
[----:B------:R-:W-:Y:S04]  /*2a50*/  IMAD.WIDE.U32 R2, R144, 0x60, R96 ;  /* 0x0000006090027825 */ /* 0x000fe800078e0060 */
[----:B---3--:R-:W-:Y:S05]  /*2a60*/  IMAD.WIDE.U32 R12, R130, 0x60, R16 ;  /* 0x00000060820c7825 */ /* 0x008fea00078e0010 */
        /* <DEDUP_REMOVED lines=8> */
.L_x_11410:
[----:B------:R-:W2:Y:S02]  /*2af0*/  LD.E.U8 R0, desc[UR4][R100.64+0x1b3] ;  /* 0x0001b30464007980 */ /* 0x000ea4000c101100 */
[----:B--2---:R-:W-:Y:S11]  /*2b00*/  ISETP.NE.AND P0, PT, R0, RZ, PT ;  /* 0x000000ff0000720c */ /* 0x004ff60003f05270 */
[----:B------:R-:W-:Y:S02]  /*2b10*/  @!UPT UIADD3 URZ, UPT, UPT, URZ, URZ, URZ ;  /* 0x000000fffffff290 */ /* 0x000fe4000fffe0ff */
[----:B------:R-:W-:Y:S05]  /*2b20*/  @!P0 BRA `(.L_x_11412) ;  /* 0x0000001800688947 */ /* 0x000fea0003800000 */
[C---:B------:R-:W-:Y:S01]  /*2b30*/  SHF.L.U64.HI R3, R116.reuse, 0x1, R109 ;  /* 0x0000000174037819 */ /* 0x040fe2000001026d */
[----:B------:R-:W-:Y:S01]  /*2b40*/  IMAD.SHL.U32 R5, R116, 0x2, RZ ;  /* 0x0000000274057824 */ /* 0x000fe200078e00ff */
[----:B------:R-:W-:Y:S04]  /*2b50*/  BSSY.RECONVERGENT B0, `(.L_x_11413) ;  /* 0x0000061000007945 */ /* 0x000fe80003800200 */
[-C--:B------:R-:W-:Y:S02]  /*2b60*/  IADD3 R10, P2, PT, R22, R5.reuse, RZ ;  /* 0x00000005160a7210 */ /* 0x080fe40007f5e0ff */
[----:B------:R-:W-:Y:S03]  /*2b70*/  IADD3 R42, P0, PT, R58, R5, RZ ;  /* 0x000000053a2a7210 */ /* 0x000fe60007f1e0ff */
[--C-:B------:R-:W-:Y:S02]  /*2b80*/  IMAD.X R11, R23, 0x1, R3.reuse, P2 ;  /* 0x00000001170b7824 */ /* 0x100fe400010e0603 */
[----:B------:R-:W-:Y:S01]  /*2b90*/  IMAD.X R43, R59, 0x1, R3, P0 ;  /* 0x000000013b2b7824 */ /* 0x000fe200000e0603 */
[----:B------:R-:W-:Y:S07]  /*2ba0*/  @!P1 BRA `(.L_x_11414) ;  /* 0x00000004006c9947 */ /* 0x000fee0003800000 */
[----:B------:R-:W-:Y:S02]  /*2bb0*/  ISETP.GE.AND P0, PT, R20, R24, PT ;  /* 0x000000181400720c */ /* 0x000fe40003f06270 */
[----:B------:R-:W-:Y:S02]  /*2bc0*/  MOV R16, R18 ;  /* 0x0000001200107202 */ /* 0x000fe40000000f00 */
[----:B------:R-:W-:Y:S03]  /*2bd0*/  ISETP.GE.AND P1, PT, R19, R24, PT ;  /* 0x000000181300720c */ /* 0x000fe60003f26270 */
[----:B------:R-:W2:Y:S08]  /*2be0*/  LD.E.128 R32, desc[UR4][R16.64] ;  /* 0x0000000410207980 */ /* 0x000eb0000c101d00 */
[----:B------:R-:W3:Y:S06]  /*2bf0*/  @!P0 LD.E.64 R38, desc[UR4][R58.64] ;  /* 0x000000043a268980 */ /* 0x000eec000c101b00 */
[----:B------:R-:W4:Y:S01]  /*2c00*/  @!P0 LD.E.64 R12, desc[UR4][R22.64] ;  /* 0x00000004160c8980 */ /* 0x000f22000c101b00 */
[C---:B--2---:R-:W-:Y:S01]  /*2c10*/  @!P0 LOP3.LUT R15, R32.reuse, 0xffff0000, RZ, 0xc0, !PT ;  /* 0xffff0000200f8812 */ /* 0x044fe200078ec0ff */
[----:B------:R-:W-:Y:S01]  /*2c20*/  @!P0 IMAD.U32 R27, R32, 0x10000, RZ ;  /* 0x00010000201b8824 */ /* 0x000fe200078e00ff */
[----:B------:R-:W-:Y:S02]  /*2c30*/  @!P0 LOP3.LUT R26, R34, 0xffff0000, RZ, 0xc0, !PT ;  /* 0xffff0000221a8812 */ /* 0x000fe400078ec0ff */
[----:B------:R-:W-:Y:S02]  /*2c40*/  @!P0 SHF.L.U32 R40, R35, 0x10, RZ ;  /* 0x0000001023288819 */ /* 0x000fe400000006ff */
[C---:B---3--:R-:W-:Y:S01]  /*2c50*/  @!P0 LOP3.LUT R37, R38.reuse, 0xffff0000, RZ, 0xc0, !PT ;  /* 0xffff000026258812 */ /* 0x048fe200078ec0ff */
[----:B------:R-:W-:Y:S01]  /*2c60*/  @!P0 IMAD.U32 R25, R38, 0x10000, RZ ;  /* 0x0001000026198824 */ /* 0x000fe200078e00ff */
[C---:B------:R-:W-:Y:S01]  /*2c70*/  @!P0 SHF.L.U32 R36, R39.reuse, 0x10, RZ ;  /* 0x0000001027248819 */ /* 0x040fe200000006ff */
[----:B------:R-:W-:Y:S01]  /*2c80*/  @!P0 IMAD.U32 R38, R34, 0x10000, RZ ;  /* 0x0001000022268824 */ /* 0x000fe200078e00ff */
        /* <DEDUP_REMOVED lines=13> */
[CC--:B------:R-:W-:Y:S01]  /*2d60*/  @!P0 FMUL.FTZ R2, R15.reuse, R12.reuse ;  /* 0x0000000c0f028220 */ /* 0x0c0fe20000410000 */
[----:B------:R-:W-:Y:S01]  /*2d70*/  @!P0 FMUL.FTZ R45, R15, R37 ;  /* 0x000000250f2d8220 */ /* 0x000fe20000410000 */
[----:B------:R-:W-:Y:S01]  /*2d80*/  @!P0 FMUL.FTZ R3, R26, R9 ;  /* 0x000000091a038220 */ /* 0x000fe20000410000 */
[----:B------:R-:W-:Y:S01]  /*2d90*/  @!P0 F2FP.BF16.F32.PACK_AB R41, R0, R41 ;  /* 0x000000290029823e */ /* 0x000fe200000010ff */
[C---:B------:R-:W-:Y:S01]  /*2da0*/  @!P0 FMUL.FTZ R47, R14.reuse, R39 ;  /* 0x000000270e2f8220 */ /* 0x040fe20000410000 */
[----:B------:R-:W-:Y:S01]  /*2db0*/  @!P0 FMUL.FTZ R4, R14, R13 ;  /* 0x0000000d0e048220 */ /* 0x000fe20000410000 */
[----:B------:R-:W-:Y:S01]  /*2dc0*/  @!P0 FFMA.FTZ R2, R37, R25, R2 ;  /* 0x0000001925028223 */ /* 0x000fe20000010002 */
[----:B------:R-:W-:Y:S01]  /*2dd0*/  @!P0 MOV R32, R41 ;  /* 0x0000002900208202 */ /* 0x000fe20000000f00 */
        /* <DEDUP_REMOVED lines=56> */
.L_x_11414:
[----:B------:R-:W-:Y:S05]  /*3160*/  BSYNC.RECONVERGENT B0 ;  /* 0x0000000000007941 */ /* 0x000fea0003800200 */
.L_x_11413:
[----:B------:R-:W-:Y:S04]  /*3170*/  BSSY.RECONVERGENT B0, `(.L_x_11415) ;  /* 0x0000060000007945 */ /* 0x000fe80003800200 */
[----:B------:R-:W-:Y:S05]  /*3180*/  @!P4 BRA `(.L_x_11416) ;  /* 0x000000040078c947 */ /* 0x000fea0003800000 */
[----:B------:R-:W-:Y:S02]  /*3190*/  ISETP.GE.AND P0, PT, R20, R24, PT ;  /* 0x000000181400720c */ /* 0x000fe40003f06270 */
[C---:B------:R-:W-:Y:S02]  /*31a0*/  LEA R46, P1, R107.reuse, R18, 0x1 ;  /* 0x000000126b2e7211 */ /* 0x040fe400078208ff */
[----:B------:R-:W-:Y:S02]  /*31b0*/  LEA R44, P2, R74, R96, 0x1 ;  /* 0x000000604a2c7211 */ /* 0x000fe400078408ff */
[----:B------:R-:W-:Y:S02]  /*31c0*/  LEA.HI.X R47, R107, R17, R102, 0x1, P1 ;  /* 0x000000116b2f7211 */ /* 0x000fe400008f0c66 */
[----:B------:R-:W-:Y:S03]  /*31d0*/  ISETP.GE.AND P1, PT, R19, R24, PT ;  /* 0x000000181300720c */ /* 0x000fe60003f26270 */
[----:B-1----:R-:W2:Y:S08]  /*31e0*/  LD.E.128 R32, desc[UR4][R46.64] ;  /* 0x000000042e207980 */ /* 0x002eb0000c101d00 */
        /* <DEDUP_REMOVED lines=44> */
[----:B------:R-:W3:Y:S06]  /*34b0*/  @!P1 LD.E.64 R36, desc[UR4][R42.64+0x40] ;  /* 0x000040042a249980 */ /* 0x000eec000c101b00 */
[----:B------:R-:W4:Y:S08]  /*34c0*/  LD.E.128 R28, desc[UR4][R46.64+0x80] ;  /* 0x000080042e1c7980 */ /* 0x000f30000c101d00 */
[----:B------:R-:W5:Y:S01]  /*34d0*/  @!P1 LD.E.64 R12, desc[UR4][R10.64+0x40] ;  /* 0x000040040a0c9980 */ /* 0x000f62000c101b00 */
[C---:B---3--:R-:W-:Y:S02]  /*34e0*/  @!P1 SHF.L.U32 R26, R36.reuse, 0x10, RZ ;  /* 0x00000010241a9819 */ /* 0x048fe400000006ff */
[----:B------:R-:W-:Y:S01]  /*34f0*/  @!P1 LOP3.LUT R27, R36, 0xffff0000, RZ, 0xc0, !PT ;  /* 0xffff0000241b9812 */ /* 0x000fe200078ec0ff */
[C---:B------:R-:W-:Y:S01]  /*3500*/  @!P1 IMAD.U32 R36, R37.reuse, 0x10000, RZ ;  /* 0x0001000025249824 */ /* 0x040fe200078e00ff */
        /* <DEDUP_REMOVED lines=38> */
.L_x_11416:
[----:B------:R-:W-:Y:S05]  /*3770*/  BSYNC.RECONVERGENT B0 ;  /* 0x0000000000007941 */ /* 0x000fea0003800200 */
.L_x_11415:
[----:B------:R-:W-:Y:S04]  /*3780*/  BSSY.RECONVERGENT B0, `(.L_x_11417) ;  /* 0x0000064000007945 */ /* 0x000fe80003800200 */
[----:B------:R-:W-:Y:S05]  /*3790*/  @!P5 BRA `(.L_x_11418) ;  /* 0x000000040088d947 */ /* 0x000fea0003800000 */
[----:B------:R-:W-:Y:S02]  /*37a0*/  ISETP.GE.AND P0, PT, R20, R24, PT ;  /* 0x000000181400720c */ /* 0x000fe40003f06270 */
[C---:B--2---:R-:W-:Y:S02]  /*37b0*/  LEA R44, P1, R117.reuse, R42, 0x5 ;  /* 0x0000002a752c7211 */ /* 0x044fe400078228ff */
[C---:B------:R-:W-:Y:S02]  /*37c0*/  LEA R50, P3, R130.reuse, R18, 0x6 ;  /* 0x0000001282327211 */ /* 0x040fe400078630ff */
[C---:B------:R-:W-:Y:S02]  /*37d0*/  LEA R26, P2, R117.reuse, R10, 0x5 ;  /* 0x0000000a751a7211 */ /* 0x040fe400078428ff */
[C---:B------:R-:W-:Y:S02]  /*37e0*/  LEA.HI.X.SX32 R45, R117.reuse, R43, 0x5, P1 ;  /* 0x0000002b752d7211 */ /* 0x040fe400008f2eff */
[----:B------:R-:W-:Y:S02]  /*37f0*/  LEA.HI.X R51, R130, R17, R131, 0x6, P3 ;  /* 0x0000001182337211 */ /* 0x000fe400018f3483 */
[----:B------:R-:W-:Y:S01]  /*3800*/  LEA.HI.X.SX32 R27, R117, R11, 0x5, P2 ;  /* 0x0000000b751b7211 */ /* 0x000fe200010f2eff */
[----:B------:R-:W2:Y:S01]  /*3810*/  @!P0 LD.E.64 R40, desc[UR4][R44.64] ;  /* 0x000000042c288980 */ /* 0x000ea2000c101b00 */
[----:B------:R-:W-:Y:S02]  /*3820*/  ISETP.GE.AND P1, PT, R19, R24, PT ;  /* 0x000000181300720c */ /* 0x000fe40003f26270 */
[----:B------:R-:W-:Y:S03]  /*3830*/  LEA R48, P2, R144, R96, 0x6 ;  /* 0x0000006090307211 */ /* 0x000fe600078430ff */
        /* <DEDUP_REMOVED lines=45> */
[----:B------:R-:W4:Y:S08]  /*3b10*/  LD.E.128 R28, desc[UR4][R50.64+0x80] ;  /* 0x00008004321c7980 */ /* 0x000f30000c101d00 */
[----:B------:R-:W5:Y:S01]  /*3b20*/  @!P1 LD.E.64 R12, desc[UR4][R26.64+0x40] ;  /* 0x000040041a0c9980 */ /* 0x000f62000c101b00 */
[C---:B--2---:R-:W-:Y:S02]  /*3b30*/  @!P1 SHF.L.U32 R36, R38.reuse, 0x10, RZ ;  /* 0x0000001026249819 */ /* 0x044fe400000006ff */
        /* <DEDUP_REMOVED lines=40> */
.L_x_11418:
[----:B------:R-:W-:Y:S05]  /*3dc0*/  BSYNC.RECONVERGENT B0 ;  /* 0x0000000000007941 */ /* 0x000fea0003800200 */
.L_x_11417:
[----:B------:R-:W-:Y:S04]  /*3dd0*/  BSSY.RECONVERGENT B0, `(.L_x_11419) ;  /* 0x0000068000007945 */ /* 0x000fe80003800200 */
[----:B------:R-:W-:Y:S05]  /*3de0*/  @!P6 BRA `(.L_x_11420) ;  /* 0x000000040098e947 */ /* 0x000fea0003800000 */
[----:B------:R-:W-:Y:S01]  /*3df0*/  MOV R16, R18 ;  /* 0x0000001200107202 */ /* 0x000fe20000000f00 */
[----:B--2---:R-:W-:Y:S01]  /*3e00*/  IMAD R45, R131, 0x60, RZ ;  /* 0x00000060832d7824 */ /* 0x004fe200078e02ff */
[----:B------:R-:W-:Y:S01]  /*3e10*/  ISETP.GE.AND P0, PT, R20, R24, PT ;  /* 0x000000181400720c */ /* 0x000fe20003f06270 */
[----:B------:R-:W-:Y:S01]  /*3e20*/  IMAD R44, R145, 0x60, RZ ;  /* 0x00000060912c7824 */ /* 0x000fe200078e02ff */
[C---:B------:R-:W-:Y:S01]  /*3e30*/  LEA R40, P1, R117.reuse, R42, 0x6 ;  /* 0x0000002a75287211 */ /* 0x040fe200078230ff */
[----:B------:R-:W-:Y:S01]  /*3e40*/  IMAD.WIDE.U32 R46, R130, 0x60, R16 ;  /* 0x00000060822e7825 */ /* 0x000fe200078e0010 */
[C---:B-1-3--:R-:W-:Y:S02]  /*3e50*/  LEA R28, P2, R117.reuse, R10, 0x6 ;  /* 0x0000000a751c7211 */ /* 0x04afe400078430ff */
[----:B------:R-:W-:Y:S01]  /*3e60*/  LEA.HI.X.SX32 R41, R117, R43, 0x6, P1 ;  /* 0x0000002b75297211 */ /* 0x000fe200008f36ff */
[----:B------:R-:W-:Y:S01]  /*3e70*/  IMAD.IADD R47, R47, 0x1, R45 ;  /* 0x000000012f2f7824 */ /* 0x000fe200078e022d */
[----:B------:R-:W-:Y:S01]  /*3e80*/  LEA.HI.X.SX32 R29, R117, R11, 0x6, P2 ;  /* 0x0000000b751d7211 */ /* 0x000fe200010f36ff */
[----:B------:R-:W-:Y:S01]  /*3e90*/  IMAD.WIDE.U32 R52, R144, 0x60, R96 ;  /* 0x0000006090347825 */ /* 0x000fe200078e0060 */
[----:B------:R-:W-:Y:S02]  /*3ea0*/  ISETP.GE.AND P1, PT, R19, R24, PT ;  /* 0x000000181300720c */ /* 0x000fe40003f26270 */
[----:B------:R-:W2:Y:S08]  /*3eb0*/  LD.E.128 R12, desc[UR4][R46.64] ;  /* 0x000000042e0c7980 */ /* 0x000eb0000c101d00 */
        /* <DEDUP_REMOVED lines=35> */
[----:B------:R-:W-:Y:S01]  /*40f0*/  @!P0 FFMA.FTZ R4, R39, R36, R4 ;  /* 0x0000002427048223 */ /* 0x000fe20000010004 */
[----:B------:R-:W-:Y:S01]  /*4100*/  @!P0 FFMA.FTZ R16, R34, R9, -R16 ;  /* 0x0000000922108223 */ /* 0x000fe20000010810 */
[----:B------:R-:W-:Y:S01]  /*4110*/  @!P0 F2FP.BF16.F32.PACK_AB R49, R2, R49 ;  /* 0x000000310231823e */ /* 0x000fe200000010ff */
[----:B------:R-:W-:Y:S02]  /*4120*/  IMAD.MOV.U32 R44, RZ, RZ, R52 ;  /* 0x000000ffff2c7224 */ /* 0x000fe400078e0034 */
        /* <DEDUP_REMOVED lines=15> */
[----:B-1----:R-:W-:Y:S01]  /*4220*/  @!P1 LOP3.LUT R13, R25, 0xffff0000, RZ, 0xc0, !PT ;  /* 0xffff0000190d9812 */ /* 0x002fe200078ec0ff */
[----:B------:R-:W-:Y:S01]  /*4230*/  @!P1 FMUL.FTZ R16, R31, R32 ;  /* 0x000000201f109220 */ /* 0x000fe20000410000 */
[----:B------:R-:W-:Y:S02]  /*4240*/  @!P1 LOP3.LUT R14, R26, 0xffff0000, RZ, 0xc0, !PT ;  /* 0xffff00001a0e9812 */ /* 0x000fe400078ec0ff */
[----:B----4-:R-:W-:Y:S01]  /*4250*/  @!P1 SHF.L.U32 R9, R11, 0x10, RZ ;  /* 0x000000100b099819 */ /* 0x010fe200000006ff */
[C---:B------:R-:W-:Y:S01]  /*4260*/  @!P1 IMAD.U32 R30, R10.reuse, 0x10000, RZ ;  /* 0x000100000a1e9824 */ /* 0x040fe200078e00ff */
[----:B------:R-:W-:Y:S01]  /*4270*/  @!P1 LOP3.LUT R10, R10, 0xffff0000, RZ, 0xc0, !PT ;  /* 0xffff00000a0a9812 */ /* 0x000fe200078ec0ff */
[----:B------:R-:W-:Y:S01]  /*4280*/  @!P1 FMUL.FTZ R47, R13, R35 ;  /* 0x000000230d2f9220 */ /* 0x000fe20000410000 */
[----:B------:R-:W-:Y:S01]  /*4290*/  @!P1 LOP3.LUT R11, R11, 0xffff0000, RZ, 0xc0, !PT ;  /* 0xffff00000b0b9812 */ /* 0x000fe200078ec0ff */
[-C--:B------:R-:W-:Y:S01]  /*42a0*/  @!P1 FMUL.FTZ R5, R31, R30.reuse ;  /* 0x0000001e1f059220 */ /* 0x080fe20000410000 */
[----:B------:R-:W-:Y:S01]  /*42b0*/  @!P1 LOP3.LUT R12, R27, 0xffff0000, RZ, 0xc0, !PT ;  /* 0xffff00001b0c9812 */ /* 0x000fe200078ec0ff */
[----:B------:R-:W-:Y:S01]  /*42c0*/  @!P1 FFMA.FTZ R16, R33, R30, -R16 ;  /* 0x0000001e21109223 */ /* 0x000fe20000010810 */
[----:B------:R-:W-:Y:S01]  /*42d0*/  @!P1 SHF.L.U32 R36, R27, 0x10, RZ ;  /* 0x000000101b249819 */ /* 0x000fe200000006ff */
[----:B------:R-:W-:Y:S01]  /*42e0*/  @!P1 FFMA.FTZ R5, R32, R33, R5 ;  /* 0x0000002120059223 */ /* 0x000fe20000010005 */
[----:B------:R-:W-:Y:S01]  /*42f0*/  @!P1 SHF.L.U32 R33, R25, 0x10, RZ ;  /* 0x0000001019219819 */ /* 0x000fe200000006ff */
[----:B------:R-:W-:Y:S01]  /*4300*/  @!P1 FMUL.FTZ R6, R13, R10 ;  /* 0x0000000a0d069220 */ /* 0x000fe20000410000 */
[----:B------:R-:W-:Y:S02]  /*4310*/  @!P1 IMAD.U32 R32, R26, 0x10000, RZ ;  /* 0x000100001a209824 */ /* 0x000fe400078e00ff */
[C---:B------:R-:W-:Y:S01]  /*4320*/  @!P1 FMUL.FTZ R7, R14.reuse, R9 ;  /* 0x000000090e079220 */ /* 0x040fe20000410000 */
        /* <DEDUP_REMOVED lines=18> */
.L_x_11420:
[----:B------:R-:W-:Y:S05]  /*4450*/  BSYNC.RECONVERGENT B0 ;  /* 0x0000000000007941 */ /* 0x000fea0003800200 */
.L_x_11419:
[----:B------:R-:W5:Y:S02]  /*4460*/  LD.E R3, desc[UR4][R100.64+0xd0] ;  /* 0x0000d00464037980 */ /* 0x000f64000c101900 */
[----:B-----5:R-:W-:Y:S05]  /*4470*/  IMAD.U32 R3, R3, -0x20, RZ ;  /* 0xffffffe003037824 */ /* 0x020fea00078e00ff */
[C---:B------:R-:W-:Y:S02]  /*4480*/  LEA R22, P1, R3.reuse, R22, 0x1 ;  /* 0x0000001603167211 */ /* 0x040fe400078208ff */
[C---:B------:R-:W-:Y:S02]  /*4490*/  LEA R58, P0, R3.reuse, R58, 0x1 ;  /* 0x0000003a033a7211 */ /* 0x040fe400078008ff */
[C---:B------:R-:W-:Y:S02]  /*44a0*/  LEA.HI.X.SX32 R23, R3.reuse, R23, 0x1, P1 ;  /* 0x0000001703177211 */ /* 0x040fe400008f0eff */
[----:B------:R-:W-:Y:S01]  /*44b0*/  LEA.HI.X.SX32 R59, R3, R59, 0x1, P0 ;  /* 0x0000003b033b7211 */ /* 0x000fe200000f0eff */
[----:B------:R-:W-:Y:S05]  /*44c0*/  BRA `(.L_x_11411) ;  /* 0x0000002c00147947 */ /* 0x000fea0003800000 */
.L_x_11412:
[----:B------:R-:W-:Y:S01]  /*44d0*/  LEA.HI R28, R24, R24, RZ, 0x1 ;  /* 0x00000018181c7211 */ /* 0x000fe200078f08ff */
[----:B------:R-:W-:Y:S03]  /*44e0*/  BSSY.RECONVERGENT B0, `(.L_x_11421) ;  /* 0x00000ad000007945 */ /* 0x000fe60003800200 */
[----:B------:R-:W-:Y:S05]  /*44f0*/  SHF.R.S32.HI R28, RZ, 0x1, R28 ;  /* 0x00000001ff1c7819 */ /* 0x000fea000001141c */
[----:B------:R-:W-:Y:S02]  /*4500*/  IMAD.MOV R25, RZ, RZ, -R28 ;  /* 0x000000ffff197224 */ /* 0x000fe400078e0a1c */
[----:B------:R-:W-:Y:S03]  /*4510*/  IMAD.IADD R26, R28, 0x1, -R20 ;  /* 0x000000011c1a7824 */ /* 0x000fe600078e0a14 */
[----:B------:R-:W-:Y:S01]  /*4520*/  SHF.R.S32.HI R119, RZ, 0x1f, R25 ;  /* 0x0000001fff777819 */ /* 0x000fe20000011419 */
[----:B------:R-:W-:Y:S06]  /*4530*/  @!P1 BRA `(.L_x_11422) ;  /* 0x00000008009c9947 */ /* 0x000fec0003800000 */
[-C--:B------:R-:W-:Y:S01]  /*4540*/  ISETP.GE.AND P1, PT, R19, R24.reuse, PT ;  /* 0x000000181300720c */ /* 0x080fe20003f26270 */
[----:B------:R-:W-:Y:S01]  /*4550*/  IMAD.MOV.U32 R16, RZ, RZ, R18 ;  /* 0x000000ffff107224 */ /* 0x000fe200078e0012 */
[----:B------:R-:W-:Y:S04]  /*4560*/  ISETP.GE.AND P0, PT, R20, R24, PT ;  /* 0x000000181400720c */ /* 0x000fe80003f06270 */
[----:B------:R-:W2:Y:S07]  /*4570*/  LD.E.128 R60, desc[UR4][R16.64] ;  /* 0x00000004103c7980 */ /* 0x000eae000c101d00 */
[C---:B------:R-:W-:Y:S05]  /*4580*/  @!P1 IADD3 R134, P2, PT, R25.reuse, 0x40, RZ ;  /* 0x0000004019869810 */ /* 0x040fea0007f5e0ff */
[----:B------:R-:W-:Y:S01]  /*4590*/  @!P1 IMAD.X R133, RZ, RZ, R119, P2 ;  /* 0x000000ffff859224 */ /* 0x000fe200010e0677 */
        /* <DEDUP_REMOVED lines=8> */
[CC--:B------:R-:W-:Y:S01]  /*4620*/  @!P0 IADD3.X R141, PT, PT, R132.reuse, R93.reuse, RZ, P2, !PT ;  /* 0x0000005d848d8210 */ /* 0x0c0fe200017fe4ff */
[----:B------:R-:W3:Y:S01]  /*4630*/  @!P0 LD.E.128 R32, desc[UR4][R46.64] ;  /* 0x000000042e208980 */ /* 0x000ee2000c101d00 */
[----:B------:R-:W-:Y:S05]  /*4640*/  @!P0 IADD3 R48, P2, PT, R135, R94, RZ ;  /* 0x0000005e87308210 */ /* 0x000fea0007f5e0ff */
[----:B------:R-:W-:Y:S01]  /*4650*/  @!P0 IMAD.X R49, R132, 0x1, R95, P2 ;  /* 0x0000000184318824 */ /* 0x000fe200010e065f */
[----:B------:R-:W-:Y:S04]  /*4660*/  @!P1 ISETP.GT.AND P2, PT, R26, 0x40, PT ;  /* 0x000000401a00980c */ /* 0x000fe80003f44270 */
[----:B------:R-:W-:Y:S01]  /*4670*/  @!P1 SEL R134, R134, 0x40, !P2 ;  /* 0x0000004086869807 */ /* 0x000fe20005000000 */
[----:B------:R1:W4:Y:S01]  /*4680*/  @!P0 LD.E.128 R64, desc[UR4][R48.64] ;  /* 0x0000000430408980 */ /* 0x000322000c101d00 */
[----:B------:R-:W-:Y:S03]  /*4690*/  @!P1 SEL R133, R133, RZ, !P2 ;  /* 0x000000ff85859207 */ /* 0x000fe60005000000 */
[C---:B------:R-:W-:Y:S01]  /*46a0*/  @!P1 IMAD.SHL.U32 R137, R134.reuse, 0x2, RZ ;  /* 0x0000000286899824 */ /* 0x040fe200078e00ff */
[----:B------:R-:W-:Y:S03]  /*46b0*/  @!P1 SHF.L.U64.HI R136, R134, 0x1, R133 ;  /* 0x0000000186889819 */ /* 0x000fe60000010285 */
[----:B------:R-:W5:Y:S01]  /*46c0*/  @!P0 LD.E.128 R132, desc[UR4][R140.64] ;  /* 0x000000048c848980 */ /* 0x000f62000c101d00 */
[----:B------:R-:W-:Y:S04]  /*46d0*/  @!P1 IADD3 R138, P3, PT, R137, R92, RZ ;  /* 0x0000005c898a9210 */ /* 0x000fe80007f7e0ff */
[----:B------:R-:W-:Y:S02]  /*46e0*/  @!P1 IADD3.X R139, PT, PT, R136, R93, RZ, P3, !PT ;  /* 0x0000005d888b9210 */ /* 0x000fe40001ffe4ff */
[----:B------:R-:W-:Y:S02]  /*46f0*/  ISETP.GT.AND P3, PT, R26, RZ, !P0 ;  /* 0x000000ff1a00720c */ /* 0x000fe40004764270 */
[C---:B--2---:R-:W-:Y:S01]  /*4700*/  @!P0 SHF.L.U32 R45, R60.reuse, 0x10, RZ ;  /* 0x000000103c2d8819 */ /* 0x044fe200000006ff */
[----:B------:R-:W-:Y:S01]  /*4710*/  @!P0 IMAD.U32 R52, R61, 0x10000, RZ ;  /* 0x000100003d348824 */ /* 0x000fe200078e00ff */
[----:B-1----:R-:W-:Y:S02]  /*4720*/  @!P0 LOP3.LUT R49, R60, 0xffff0000, RZ, 0xc0, !PT ;  /* 0xffff00003c318812 */ /* 0x002fe400078ec0ff */
        /* <DEDUP_REMOVED lines=10> */
[C---:B------:R-:W-:Y:S01]  /*47d0*/  @!P0 LOP3.LUT R53, R65.reuse, 0xffff0000, RZ, 0xc0, !PT ;  /* 0xffff000041358812 */ /* 0x040fe200078ec0ff */
[----:B------:R-:W-:Y:S01]  /*47e0*/  @!P0 IMAD.U32 R51, R65, 0x10000, RZ ;  /* 0x0001000041338824 */ /* 0x000fe200078e00ff */
[C---:B------:R-:W-:Y:S01]  /*47f0*/  @!P0 SHF.L.U32 R54, R66.reuse, 0x10, RZ ;  /* 0x0000001042368819 */ /* 0x040fe200000006ff */
[----:B------:R-:W-:Y:S01]  /*4800*/  @!P0 IMAD.U32 R56, R67, 0x10000, RZ ;  /* 0x0001000043388824 */ /* 0x000fe200078e00ff */
[----:B------:R-:W-:Y:S02]  /*4810*/  @!P0 LOP3.LUT R55, R66, 0xffff0000, RZ, 0xc0, !PT ;  /* 0xffff000042378812 */ /* 0x000fe400078ec0ff */
[C---:B-----5:R-:W-:Y:S01]  /*4820*/  @!P0 LOP3.LUT R39, R132.reuse, 0xffff0000, RZ, 0xc0, !PT ;  /* 0xffff000084278812 */ /* 0x060fe200078ec0ff */
[----:B------:R-:W-:Y:S01]  /*4830*/  @!P0 IMAD.U32 R43, R132, 0x10000, RZ ;  /* 0x00010000842b8824 */ /* 0x000fe200078e00ff */
[C---:B------:R-:W-:Y:S01]  /*4840*/  @!P0 LOP3.LUT R36, R133.reuse, 0xffff0000, RZ, 0xc0, !PT ;  /* 0xffff000085248812 */ /* 0x040fe200078ec0ff */
[----:B------:R-:W-:Y:S01]  /*4850*/  @!P0 IMAD.U32 R37, R133, 0x10000, RZ ;  /* 0x0001000085258824 */ /* 0x000fe200078e00ff */
[C---:B------:R-:W-:Y:S01]  /*4860*/  @!P0 SHF.L.U32 R31, R134.reuse, 0x10, RZ ;  /* 0x00000010861f8819 */ /* 0x040fe200000006ff */
[----:B------:R-:W-:Y:S01]  /*4870*/  @P3 FADD.FTZ R43, -R43, -RZ ;  /* 0x800000ff2b2b3221 */ /* 0x000fe20000010100 */
[----:B------:R-:W-:Y:S01]  /*4880*/  @!P0 LOP3.LUT R30, R134, 0xffff0000, RZ, 0xc0, !PT ;  /* 0xffff0000861e8812 */ /* 0x000fe200078ec0ff */
[----:B------:R-:W-:Y:S01]  /*4890*/  @P3 FADD.FTZ R39, -R39, -RZ ;  /* 0x800000ff27273221 */ /* 0x000fe20000010100 */
[----:B------:R-:W-:Y:S01]  /*48a0*/  @!P0 LOP3.LUT R27, R135, 0xffff0000, RZ, 0xc0, !PT ;  /* 0xffff0000871b8812 */ /* 0x000fe200078ec0ff */
[----:B------:R-:W-:Y:S01]  /*48b0*/  @!P0 FMUL.FTZ R0, R44, R43 ;  /* 0x0000002b2c008220 */ /* 0x000fe20000410000 */
[----:B------:R-:W-:Y:S01]  /*48c0*/  @!P0 LOP3.LUT R57, R67, 0xffff0000, RZ, 0xc0, !PT ;  /* 0xffff000043398812 */ /* 0x000fe200078ec0ff */
[----:B------:R-:W-:Y:S01]  /*48d0*/  @P3 FADD.FTZ R37, -R37, -RZ ;  /* 0x800000ff25253221 */ /* 0x000fe20000010100 */
[----:B------:R-:W-:Y:S02]  /*48e0*/  @!P0 IMAD.U32 R29, R135, 0x10000, RZ ;  /* 0x00010000871d8824 */ /* 0x000fe400078e00ff */
[----:B------:R-:W-:Y:S01]  /*48f0*/  @!P0 FMUL.FTZ R2, R42, R39 ;  /* 0x000000272a028220 */ /* 0x000fe20000410000 */
[----:B------:R-:W-:Y:S01]  /*4900*/  @P3 FADD.FTZ R36, -R36, -RZ ;  /* 0x800000ff24243221 */ /* 0x000fe20000010100 */
[----:B------:R-:W-:Y:S01]  /*4910*/  @P3 FADD.FTZ R31, -R31, -RZ ;  /* 0x800000ff1f1f3221 */ /* 0x000fe20000010100 */
[----:B------:R-:W-:Y:S01]  /*4920*/  @!P0 FMUL.FTZ R3, R40, R37 ;  /* 0x0000002528038220 */ /* 0x000fe20000410000 */
[----:B------:R-:W-:Y:S01]  /*4930*/  @!P0 FFMA.FTZ R0, R45, R48, R0 ;  /* 0x000000302d008223 */ /* 0x000fe20000010000 */
[----:B------:R-:W-:Y:S01]  /*4940*/  @!P0 LOP3.LUT R45, R61, 0xffff0000, RZ, 0xc0, !PT ;  /* 0xffff00003d2d8812 */ /* 0x000fe200078ec0ff */
[----:B------:R-:W-:Y:S01]  /*4950*/  @P3 FADD.FTZ R30, -R30, -RZ ;  /* 0x800000ff1e1e3221 */ /* 0x000fe20000010100 */
[C---:B------:R-:W-:Y:S01]  /*4960*/  @!P0 SHF.L.U32 R48, R62.reuse, 0x10, RZ ;  /* 0x000000103e308819 */ /* 0x040fe200000006ff */
[----:B------:R-:W-:Y:S01]  /*4970*/  @P3 FADD.FTZ R29, -R29, -RZ ;  /* 0x800000ff1d1d3221 */ /* 0x000fe20000010100 */
[----:B------:R-:W-:Y:S01]  /*4980*/  @P3 FADD.FTZ R27, -R27, -RZ ;  /* 0x800000ff1b1b3221 */ /* 0x000fe20000010100 */
[----:B------:R-:W-:Y:S01]  /*4990*/  @!P0 FMUL.FTZ R4, R41, R36 ;  /* 0x0000002429048220 */ /* 0x000fe20000410000 */
[----:B------:R-:W-:Y:S01]  /*49a0*/  @!P0 FFMA.FTZ R2, R49, R50, R2 ;  /* 0x0000003231028223 */ /* 0x000fe20000010002 */
[----:B------:R-:W-:Y:S01]  /*49b0*/  @!P0 LOP3.LUT R49, R62, 0xffff0000, RZ, 0xc0, !PT ;  /* 0xffff00003e318812 */ /* 0x000fe200078ec0ff */
[----:B------:R-:W-:Y:S01]  /*49c0*/  @!P0 FMUL.FTZ R5, R38, R31 ;  /* 0x0000001f26058220 */ /* 0x000fe20000410000 */
[----:B------:R-:W-:Y:S01]  /*49d0*/  @!P0 FMUL.FTZ R6, R33, R30 ;  /* 0x0000001e21068220 */ /* 0x000fe20000410000 */
[----:B------:R-:W-:Y:S01]  /*49e0*/  @!P0 FFMA.FTZ R3, R52, R51, R3 ;  /* 0x0000003334038223 */ /* 0x000fe20000010003 */
[C---:B------:R-:W-:Y:S01]  /*49f0*/  @!P0 LOP3.LUT R51, R63.reuse, 0xffff0000, RZ, 0xc0, !PT ;  /* 0xffff00003f338812 */ /* 0x040fe200078ec0ff */
[----:B------:R-:W-:Y:S01]  /*4a00*/  @!P0 FMUL.FTZ R7, R32, R29 ;  /* 0x0000001d20078220 */ /* 0x000fe20000410000 */
[----:B------:R-:W-:Y:S01]  /*4a10*/  @!P0 F2FP.BF16.F32.PACK_AB R132, R2, R0 ;  /* 0x000000000284823e */ /* 0x000fe200000010ff */
[----:B------:R-:W-:Y:S02]  /*4a20*/  @!P0 IMAD.U32 R50, R63, 0x10000, RZ ;  /* 0x000100003f328824 */ /* 0x000fe400078e00ff */
[----:B------:R-:W-:Y:S01]  /*4a30*/  @!P0 FMUL.FTZ R8, R34, R27 ;  /* 0x0000001b22088220 */ /* 0x000fe20000410000 */
[----:B------:R-:W-:Y:S01]  /*4a40*/  @!P1 SEL R27, R28, R25, P2 ;  /* 0x000000191c1b9207 */ /* 0x000fe20001000000 */
[----:B------:R-:W-:Y:S01]  /*4a50*/  @!P0 FFMA.FTZ R4, R45, R53, R4 ;  /* 0x000000352d048223 */ /* 0x000fe20000010004 */
[----:B------:R-:W-:Y:S01]  /*4a60*/  @!P0 MOV R60, R132 ;  /* 0x00000084003c8202 */ /* 0x000fe20000000f00 */
[----:B------:R-:W-:Y:S01]  /*4a70*/  @!P0 FFMA.FTZ R5, R48, R54, R5 ;  /* 0x0000003630058223 */ /* 0x000fe20000010005 */
[----:B------:R-:W-:Y:S01]  /*4a80*/  @!P0 FFMA.FTZ R6, R49, R55, R6 ;  /* 0x0000003731068223 */ /* 0x000fe20000010006 */
[----:B------:R-:W-:Y:S01]  /*4a90*/  @!P0 FFMA.FTZ R7, R50, R56, R7 ;  /* 0x0000003832078223 */ /* 0x000fe20000010007 */
[----:B------:R-:W-:Y:S01]  /*4aa0*/  @!P0 F2FP.BF16.F32.PACK_AB R133, R4, R3 ;  /* 0x000000030485823e */ /* 0x000fe200000010ff */
[----:B------:R-:W-:Y:S01]  /*4ab0*/  @!P0 FFMA.FTZ R8, R51, R57, R8 ;  /* 0x0000003933088223 */ /* 0x000fe20000010008 */
[----:B------:R-:W-:Y:S01]  /*4ac0*/  @!P1 IMAD.WIDE R32, R27, 0x2, R16 ;  /* 0x000000021b209825 */ /* 0x000fe200078e0210 */
[----:B------:R-:W-:Y:S03]  /*4ad0*/  @!P0 F2FP.BF16.F32.PACK_AB R134, R6, R5 ;  /* 0x000000050686823e */ /* 0x000fe600000010ff */
[----:B------:R-:W-:Y:S01]  /*4ae0*/  @!P0 F2FP.BF16.F32.PACK_AB R135, R8, R7 ;  /* 0x000000070887823e */ /* 0x000fe200000010ff */
[----:B------:R-:W-:Y:S01]  /*4af0*/  @!P0 IMAD.MOV.U32 R61, RZ, RZ, R133 ;  /* 0x000000ffff3d8224 */ /* 0x000fe200078e0085 */
[----:B------:R-:W-:Y:S03]  /*4b00*/  @!P0 MOV R62, R134 ;  /* 0x00000086003e8202 */ /* 0x000fe60000000f00 */
[----:B------:R-:W-:Y:S01]  /*4b10*/  @!P0 IMAD.MOV.U32 R63, RZ, RZ, R135 ;  /* 0x000000ffff3f8224 */ /* 0x000fe200078e0087 */
[----:B------:R-:W-:Y:S04]  /*4b20*/  @!P1 IADD3 R48, P0, PT, R137, R94, RZ ;  /* 0x0000005e89309210 */ /* 0x000fe80007f1e0ff */
[----:B------:R-:W-:Y:S01]  /*4b30*/  @!P1 IADD3.X R49, PT, PT, R136, R95, RZ, P0, !PT ;  /* 0x0000005f88319210 */ /* 0x000fe200007fe4ff */
[----:B------:R1:W-:Y:S01]  /*4b40*/  ST.E.128 desc[UR4][R96.64], R60 ;  /* 0x0000003c60007985 */ /* 0x0003e2000c101d04 */
[----:B------:R-:W-:Y:S07]  /*4b50*/  ISETP.GT.AND P0, PT, R26, 0x40, !P1 ;  /* 0x000000401a00780c */ /* 0x000fee0004f04270 */
[----:B------:R-:W2:Y:S08]  /*4b60*/  @!P1 LD.E.128 R132, desc[UR4][R138.64] ;  /* 0x000000048a849980 */ /* 0x000eb0000c101d00 */
[----:B------:R-:W3:Y:S08]  /*4b70*/  @!P1 LD.E.128 R32, desc[UR4][R32.64+0x80] ;  /* 0x0000800420209980 */ /* 0x000ef0000c101d00 */
[----:B------:R-:W4:Y:S08]  /*4b80*/  @!P1 LD.E.128 R68, desc[UR4][R48.64] ;  /* 0x0000000430449980 */ /* 0x000f30000c101d00 */
[----:B------:R-:W5:Y:S01]  /*4b90*/  LD.E.128 R64, desc[UR4][R16.64+0x80] ;  /* 0x0000800410407980 */ /* 0x000f62000c101d00 */
[C---:B--2---:R-:W-:Y:S01]  /*4ba0*/  @!P1 LOP3.LUT R39, R132.reuse, 0xffff0000, RZ, 0xc0, !PT ;  /* 0xffff000084279812 */ /* 0x044fe200078ec0ff */
[----:B------:R-:W-:Y:S01]  /*4bb0*/  @!P1 IMAD.U32 R43, R132, 0x10000, RZ ;  /* 0x00010000842b9824 */ /* 0x000fe200078e00ff */
[C---:B------:R-:W-:Y:S01]  /*4bc0*/  @!P1 SHF.L.U32 R37, R133.reuse, 0x10, RZ ;  /* 0x0000001085259819 */ /* 0x040fe200000006ff */
[C---:B------:R-:W-:Y:S01]  /*4bd0*/  @!P1 IMAD.U32 R31, R134.reuse, 0x10000, RZ ;  /* 0x00010000861f9824 */ /* 0x040fe200078e00ff */
[----:B------:R-:W-:Y:S01]  /*4be0*/  @!P1 LOP3.LUT R36, R133, 0xffff0000, RZ, 0xc0, !PT ;  /* 0xffff000085249812 */ /* 0x000fe200078ec0ff */
[----:B------:R-:W-:Y:S01]  /*4bf0*/  @P0 FADD.FTZ R43, -R43, -RZ ;  /* 0x800000ff2b2b0221 */ /* 0x000fe20000010100 */
[----:B------:R-:W-:Y:S01]  /*4c00*/  @!P1 LOP3.LUT R30, R134, 0xffff0000, RZ, 0xc0, !PT ;  /* 0xffff0000861e9812 */ /* 0x000fe200078ec0ff */
[----:B------:R-:W-:Y:S01]  /*4c10*/  @P0 FADD.FTZ R39, -R39, -RZ ;  /* 0x800000ff27270221 */ /* 0x000fe20000010100 */
[C---:B---3--:R-:W-:Y:S01]  /*4c20*/  @!P1 LOP3.LUT R42, R32.reuse, 0xffff0000, RZ, 0xc0, !PT ;  /* 0xffff0000202a9812 */ /* 0x048fe200078ec0ff */
[----:B------:R-:W-:Y:S01]  /*4c30*/  @!P1 IMAD.U32 R44, R32, 0x10000, RZ ;  /* 0x00010000202c9824 */ /* 0x000fe200078e00ff */
[----:B------:R-:W-:Y:S01]  /*4c40*/  @!P1 SHF.L.U32 R40, R33, 0x10, RZ ;  /* 0x0000001021289819 */ /* 0x000fe200000006ff */
[----:B------:R-:W-:Y:S01]  /*4c50*/  @P0 FADD.FTZ R37, -R37, -RZ ;  /* 0x800000ff25250221 */ /* 0x000fe20000010100 */
[C---:B------:R-:W-:Y:S01]  /*4c60*/  @!P1 SHF.L.U32 R29, R135.reuse, 0x10, RZ ;  /* 0x00000010871d9819 */ /* 0x040fe200000006ff */
[----:B------:R-:W-:Y:S01]  /*4c70*/  @!P1 FMUL.FTZ R9, R44, R43 ;  /* 0x0000002b2c099220 */ /* 0x000fe20000410000 */
[----:B------:R-:W-:Y:S01]  /*4c80*/  @!P1 LOP3.LUT R27, R135, 0xffff0000, RZ, 0xc0, !PT ;  /* 0xffff0000871b9812 */ /* 0x000fe200078ec0ff */
[----:B------:R-:W-:Y:S01]  /*4c90*/  @!P1 FMUL.FTZ R10, R42, R39 ;  /* 0x000000272a0a9220 */ /* 0x000fe20000410000 */
[----:B------:R-:W-:Y:S01]  /*4ca0*/  @!P1 LOP3.LUT R41, R33, 0xffff0000, RZ, 0xc0, !PT ;  /* 0xffff000021299812 */ /* 0x000fe200078ec0ff */
[C---:B----4-:R-:W-:Y:S01]  /*4cb0*/  @!P1 IMAD.U32 R45, R68.reuse, 0x10000, RZ ;  /* 0x00010000442d9824 */ /* 0x050fe200078e00ff */
[----:B------:R-:W-:Y:S01]  /*4cc0*/  @!P1 LOP3.LUT R50, R68, 0xffff0000, RZ, 0xc0, !PT ;  /* 0xffff000044329812 */ /* 0x000fe200078ec0ff */
[----:B------:R-:W-:Y:S01]  /*4cd0*/  @!P1 FMUL.FTZ R11, R40, R37 ;  /* 0x00000025280b9220 */ /* 0x000fe20000410000 */
[----:B------:R-:W-:Y:S01]  /*4ce0*/  @!P1 LOP3.LUT R33, R34, 0xffff0000, RZ, 0xc0, !PT ;  /* 0xffff000022219812 */ /* 0x000fe200078ec0ff */
[----:B------:R-:W-:Y:S01]  /*4cf0*/  @!P1 IMAD.U32 R54, R70, 0x10000, RZ ;  /* 0x0001000046369824 */ /* 0x000fe200078e00ff */
[----:B------:R-:W-:Y:S01]  /*4d00*/  @!P1 SHF.L.U32 R51, R69, 0x10, RZ ;  /* 0x0000001045339819 */ /* 0x000fe200000006ff */
[----:B------:R-:W-:Y:S01]  /*4d10*/  @P0 FADD.FTZ R36, -R36, -RZ ;  /* 0x800000ff24240221 */ /* 0x000fe20000010100 */
[C---:B-----5:R-:W-:Y:S01]  /*4d20*/  @!P1 LOP3.LUT R49, R64.reuse, 0xffff0000, RZ, 0xc0, !PT ;  /* 0xffff000040319812 */ /* 0x060fe200078ec0ff */
[----:B------:R-:W-:Y:S01]  /*4d30*/  @!P1 IMAD.U32 R48, R64, 0x10000, RZ ;  /* 0x0001000040309824 */ /* 0x000fe200078e00ff */
[----:B------:R-:W-:Y:S01]  /*4d40*/  @!P1 SHF.L.U32 R52, R65, 0x10, RZ ;  /* 0x0000001041349819 */ /* 0x000fe200000006ff */
[----:B------:R-:W-:Y:S01]  /*4d50*/  @!P1 IMAD.U32 R38, R34, 0x10000, RZ ;  /* 0x0001000022269824 */ /* 0x000fe200078e00ff */
[----:B------:R-:W-:Y:S01]  /*4d60*/  @!P1 SHF.L.U32 R32, R35, 0x10, RZ ;  /* 0x0000001023209819 */ /* 0x000fe200000006ff */
[----:B------:R-:W-:Y:S01]  /*4d70*/  @P0 FADD.FTZ R31, -R31, -RZ ;  /* 0x800000ff1f1f0221 */ /* 0x000fe20000010100 */
[----:B------:R-:W-:Y:S01]  /*4d80*/  @!P1 LOP3.LUT R34, R35, 0xffff0000, RZ, 0xc0, !PT ;  /* 0xffff000023229812 */ /* 0x000fe200078ec0ff */
[----:B------:R-:W-:Y:S01]  /*4d90*/  @!P1 FFMA.FTZ R9, R48, R45, R9 ;  /* 0x0000002d30099223 */ /* 0x000fe20000010009 */
[----:B------:R-:W-:Y:S01]  /*4da0*/  @!P1 LOP3.LUT R53, R69, 0xffff0000, RZ, 0xc0, !PT ;  /* 0xffff000045359812 */ /* 0x000fe200078ec0ff */
[----:B------:R-:W-:Y:S01]  /*4db0*/  @P0 FADD.FTZ R30, -R30, -RZ ;  /* 0x800000ff1e1e0221 */ /* 0x000fe20000010100 */
[----:B------:R-:W-:Y:S01]  /*4dc0*/  @!P1 LOP3.LUT R45, R65, 0xffff0000, RZ, 0xc0, !PT ;  /* 0xffff0000412d9812 */ /* 0x000fe200078ec0ff */
[----:B------:R-:W-:Y:S01]  /*4dd0*/  @P0 FADD.FTZ R29, -R29, -RZ ;  /* 0x800000ff1d1d0221 */ /* 0x000fe20000010100 */
[----:B------:R-:W-:Y:S01]  /*4de0*/  @!P1 LOP3.LUT R55, R70, 0xffff0000, RZ, 0xc0, !PT ;  /* 0xffff000046379812 */ /* 0x000fe200078ec0ff */
[----:B------:R-:W-:Y:S01]  /*4df0*/  @!P1 FFMA.FTZ R10, R49, R50, R10 ;  /* 0x00000032310a9223 */ /* 0x000fe2000001000a */
[C---:B------:R-:W-:Y:S01]  /*4e00*/  @!P1 LOP3.LUT R49, R66.reuse, 0xffff0000, RZ, 0xc0, !PT ;  /* 0xffff000042319812 */ /* 0x040fe200078ec0ff */
[----:B------:R-:W-:Y:S01]  /*4e10*/  @!P1 FMUL.FTZ R12, R41, R36 ;  /* 0x00000024290c9220 */ /* 0x000fe20000410000 */
[----:B------:R-:W-:Y:S01]  /*4e20*/  @!P1 SHF.L.U32 R56, R71, 0x10, RZ ;  /* 0x0000001047389819 */ /* 0x000fe200000006ff */
[----:B------:R-:W-:Y:S01]  /*4e30*/  @P0 FADD.FTZ R27, -R27, -RZ ;  /* 0x800000ff1b1b0221 */ /* 0x000fe20000010100 */
[----:B------:R-:W-:Y:S01]  /*4e40*/  @!P1 SHF.L.U32 R50, R67, 0x10, RZ ;  /* 0x0000001043329819 */ /* 0x000fe200000006ff */
[----:B------:R-:W-:Y:S01]  /*4e50*/  @!P1 IMAD.U32 R48, R66, 0x10000, RZ ;  /* 0x0001000042309824 */ /* 0x000fe200078e00ff */
[----:B------:R-:W-:Y:S01]  /*4e60*/  @!P1 LOP3.LUT R57, R71, 0xffff0000, RZ, 0xc0, !PT ;  /* 0xffff000047399812 */ /* 0x000fe200078ec0ff */
[----:B------:R-:W-:Y:S01]  /*4e70*/  @!P1 FMUL.FTZ R13, R38, R31 ;  /* 0x0000001f260d9220 */ /* 0x000fe20000410000 */
[----:B------:R-:W-:Y:S01]  /*4e80*/  @!P1 F2FP.BF16.F32.PACK_AB R132, R10, R9 ;  /* 0x000000090a84923e */ /* 0x000fe200000010ff */
        /* <DEDUP_REMOVED lines=18> */
.L_x_11422:
[----:B------:R-:W-:Y:S05]  /*4fb0*/  BSYNC.RECONVERGENT B0 ;  /* 0x0000000000007941 */ /* 0x000fea0003800200 */
.L_x_11421:
[----:B------:R-:W-:Y:S04]  /*4fc0*/  BSSY.RECONVERGENT B0, `(.L_x_11423) ;  /* 0x00000ae000007945 */ /* 0x000fe80003800200 */
[----:B------:R-:W-:Y:S05]  /*4fd0*/  @!P4 BRA `(.L_x_11424) ;  /* 0x0000000800b0c947 */ /* 0x000fea0003800000 */
[----:B------:R-:W-:Y:S02]  /*4fe0*/  ISETP.GE.AND P0, PT, R20, R24, PT ;  /* 0x000000181400720c */ /* 0x000fe40003f06270 */
[C---:B------:R-:W-:Y:S04]  /*4ff0*/  LEA R40, P2, R107.reuse, R18, 0x1 ;  /* 0x000000126b287211 */ /* 0x040fe800078408ff */
[----:B------:R-:W-:Y:S05]  /*5000*/  LEA.HI.X R41, R107, R17, R102, 0x1, P2 ;  /* 0x000000116b297211 */ /* 0x000fea00010f0c66 */
[----:B-1----:R-:W2:Y:S02]  /*5010*/  LD.E.128 R60, desc[UR4][R40.64] ;  /* 0x00000004283c7980 */ /* 0x002ea4000c101d00 */
        /* <DEDUP_REMOVED lines=11> */
[----:B------:R-:W3:Y:S01]  /*50d0*/  @!P0 LD.E.128 R32, desc[UR4][R32.64] ;  /* 0x0000000420208980 */ /* 0x000ee2000c101d00 */
[C---:B------:R-:W-:Y:S02]  /*50e0*/  @!P0 IADD3.X R135, PT, PT, R136.reuse, R93, RZ, P1, !PT ;  /* 0x0000005d88878210 */ /* 0x040fe40000ffe4ff */
[----:B------:R-:W-:Y:S05]  /*50f0*/  @!P0 IADD3 R48, P1, PT, R57, R94, RZ ;  /* 0x0000005e39308210 */ /* 0x000fea0007f3e0ff */
[----:B------:R-:W4:Y:S01]  /*5100*/  @!P0 LD.E.128 R132, desc[UR4][R134.64] ;  /* 0x0000000486848980 */ /* 0x000f22000c101d00 */
[----:B------:R-:W-:Y:S01]  /*5110*/  @!P0 IMAD.X R49, R136, 0x1, R95, P1 ;  /* 0x0000000188318824 */ /* 0x000fe200008e065f */
[----:B------:R-:W-:Y:S06]  /*5120*/  ISETP.GE.AND P1, PT, R19, R24, PT ;  /* 0x000000181300720c */ /* 0x000fec0003f26270 */
[----:B------:R2:W5:Y:S02]  /*5130*/  @!P0 LD.E.128 R52, desc[UR4][R48.64] ;  /* 0x0000000430348980 */ /* 0x000564000c101d00 */
[C---:B--2---:R-:W-:Y:S01]  /*5140*/  @!P0 LOP3.LUT R49, R60.reuse, 0xffff0000, RZ, 0xc0, !PT ;  /* 0xffff00003c318812 */ /* 0x044fe200078ec0ff */
[----:B------:R-:W-:Y:S01]  /*5150*/  @!P0 IMAD.U32 R45, R60, 0x10000, RZ ;  /* 0x000100003c2d8824 */ /* 0x000fe200078e00ff */
[C---:B---3--:R-:W-:Y:S01]  /*5160*/  @!P0 LOP3.LUT R38, R32.reuse, 0xffff0000, RZ, 0xc0, !PT ;  /* 0xffff000020268812 */ /* 0x048fe200078ec0ff */
[----:B------:R-:W-:Y:S01]  /*5170*/  @!P0 IMAD.U32 R39, R32, 0x10000, RZ ;  /* 0x0001000020278824 */ /* 0x000fe200078e00ff */
[C---:B------:R-:W-:Y:S01]  /*5180*/  @!P0 LOP3.LUT R30, R35.reuse, 0xffff0000, RZ, 0xc0, !PT ;  /* 0xffff0000231e8812 */ /* 0x040fe200078ec0ff */
[----:B------:R-:W-:Y:S01]  /*5190*/  @!P0 IMAD.U32 R27, R35, 0x10000, RZ ;  /* 0x00010000231b8824 */ /* 0x000fe200078e00ff */
[C---:B------:R-:W-:Y:S02]  /*51a0*/  @!P0 SHF.L.U32 R36, R33.reuse, 0x10, RZ ;  /* 0x0000001021248819 */ /* 0x040fe400000006ff */
[----:B------:R-:W-:Y:S01]  /*51b0*/  @!P0 LOP3.LUT R37, R33, 0xffff0000, RZ, 0xc0, !PT ;  /* 0xffff000021258812 */ /* 0x000fe200078ec0ff */
[----:B------:R-:W-:Y:S01]  /*51c0*/  @!P0 IMAD.U32 R33, R34, 0x10000, RZ ;  /* 0x0001000022218824 */ /* 0x000fe200078e00ff */
[C---:B----4-:R-:W-:Y:S01]  /*51d0*/  @!P0 SHF.L.U32 R46, R132.reuse, 0x10, RZ ;  /* 0x00000010842e8819 */ /* 0x050fe200000006ff */
[C---:B------:R-:W-:Y:S01]  /*51e0*/  @!P0 IMAD.U32 R35, R133.reuse, 0x10000, RZ ;  /* 0x0001000085238824 */ /* 0x040fe200078e00ff */
        /* <DEDUP_REMOVED lines=8> */
[----:B------:R-:W-:Y:S01]  /*5270*/  @!P0 SHF.L.U32 R32, R135, 0x10, RZ ;  /* 0x0000001087208819 */ /* 0x000fe200000006ff */
[----:B------:R-:W-:Y:S01]  /*5280*/  @!P0 FMUL.FTZ R0, R39, R46 ;  /* 0x0000002e27008220 */ /* 0x000fe20000410000 */
[----:B------:R-:W-:Y:S01]  /*5290*/  @!P0 LOP3.LUT R29, R135, 0xffff0000, RZ, 0xc0, !PT ;  /* 0xffff0000871d8812 */ /* 0x000fe200078ec0ff */
[----:B------:R-:W-:Y:S01]  /*52a0*/  @P2 FADD.FTZ R34, -R34, -RZ ;  /* 0x800000ff22222221 */ /* 0x000fe20000010100 */
[C---:B-----5:R-:W-:Y:S01]  /*52b0*/  @!P0 LOP3.LUT R48, R52.reuse, 0xffff0000, RZ, 0xc0, !PT ;  /* 0xffff000034308812 */ /* 0x060fe200078ec0ff */
[----:B------:R-:W-:Y:S01]  /*52c0*/  @!P0 IMAD.U32 R47, R52, 0x10000, RZ ;  /* 0x00010000342f8824 */ /* 0x000fe200078e00ff */
[C---:B------:R-:W-:Y:S01]  /*52d0*/  @!P0 SHF.L.U32 R50, R53.reuse, 0x10, RZ ;  /* 0x0000001035328819 */ /* 0x040fe200000006ff */
[----:B------:R-:W-:Y:S01]  /*52e0*/  @!P0 FMUL.FTZ R2, R38, R43 ;  /* 0x0000002b26028220 */ /* 0x000fe20000410000 */
[----:B------:R-:W-:Y:S01]  /*52f0*/  @!P0 LOP3.LUT R51, R53, 0xffff0000, RZ, 0xc0, !PT ;  /* 0xffff000035338812 */ /* 0x000fe200078ec0ff */
[----:B------:R-:W-:Y:S01]  /*5300*/  @P2 FADD.FTZ R44, -R44, -RZ ;  /* 0x800000ff2c2c2221 */ /* 0x000fe20000010100 */
[----:B------:R-:W-:Y:S01]  /*5310*/  @!P0 SHF.L.U32 R52, R55, 0x10, RZ ;  /* 0x0000001037348819 */ /* 0x000fe200000006ff */
[----:B------:R-:W-:Y:S01]  /*5320*/  @!P0 FFMA.FTZ R0, R45, R47, R0 ;  /* 0x0000002f2d008223 */ /* 0x000fe20000010000 */
[----:B------:R-:W-:Y:S01]  /*5330*/  @!P0 LOP3.LUT R45, R61, 0xffff0000, RZ, 0xc0, !PT ;  /* 0xffff00003d2d8812 */ /* 0x000fe200078ec0ff */
[----:B------:R-:W-:Y:S01]  /*5340*/  @P2 FADD.FTZ R32, -R32, -RZ ;  /* 0x800000ff20202221 */ /* 0x000fe20000010100 */
[----:B------:R-:W-:Y:S01]  /*5350*/  @!P0 LOP3.LUT R53, R55, 0xffff0000, RZ, 0xc0, !PT ;  /* 0xffff000037358812 */ /* 0x000fe200078ec0ff */
[----:B------:R-:W-:Y:S01]  /*5360*/  @!P0 FFMA.FTZ R2, R49, R48, R2 ;  /* 0x0000003031028223 */ /* 0x000fe20000010002 */
[----:B------:R-:W-:Y:S01]  /*5370*/  @!P0 LOP3.LUT R49, R54, 0xffff0000, RZ, 0xc0, !PT ;  /* 0xffff000036318812 */ /* 0x000fe200078ec0ff */
[----:B------:R-:W-:Y:S01]  /*5380*/  @P2 FADD.FTZ R42, -R42, -RZ ;  /* 0x800000ff2a2a2221 */ /* 0x000fe20000010100 */
[----:B------:R-:W-:Y:S01]  /*5390*/  @P2 FADD.FTZ R29, -R29, -RZ ;  /* 0x800000ff1d1d2221 */ /* 0x000fe20000010100 */
[----:B------:R-:W-:Y:S01]  /*53a0*/  @!P1 ISETP.GT.AND P2, PT, R26, 0x40, PT ;  /* 0x000000401a00980c */ /* 0x000fe20003f44270 */
[----:B------:R-:W-:Y:S01]  /*53b0*/  @!P0 FMUL.FTZ R3, R36, R35 ;  /* 0x0000002324038220 */ /* 0x000fe20000410000 */
[----:B------:R-:W-:Y:S01]  /*53c0*/  @!P0 F2FP.BF16.F32.PACK_AB R57, R2, R0 ;  /* 0x000000000239823e */ /* 0x000fe200000010ff */
[----:B------:R-:W-:Y:S01]  /*53d0*/  @!P0 IMAD.U32 R48, R61, 0x10000, RZ ;  /* 0x000100003d308824 */ /* 0x000fe200078e00ff */
[----:B------:R-:W-:Y:S01]  /*53e0*/  @!P1 SEL R133, R25, RZ, !P2 ;  /* 0x000000ff19859207 */ /* 0x000fe20005000000 */
[----:B------:R-:W-:Y:S01]  /*53f0*/  @!P0 FMUL.FTZ R4, R37, R44 ;  /* 0x0000002c25048220 */ /* 0x000fe20000410000 */
[----:B------:R-:W-:Y:S01]  /*5400*/  @!P1 SEL R134, R119, RZ, !P2 ;  /* 0x000000ff77869207 */ /* 0x000fe20005000000 */
[----:B------:R-:W-:Y:S01]  /*5410*/  @!P0 FFMA.FTZ R3, R48, R50, R3 ;  /* 0x0000003230038223 */ /* 0x000fe20000010003 */
[----:B------:R-:W-:Y:S01]  /*5420*/  @!P1 IADD3 R132, P3, PT, R116, R133, RZ ;  /* 0x0000008574849210 */ /* 0x000fe20007f7e0ff */
[----:B------:R-:W-:Y:S01]  /*5430*/  @!P0 FFMA.FTZ R4, R45, R51, R4 ;  /* 0x000000332d048223 */ /* 0x000fe20000010004 */
[----:B------:R-:W-:Y:S01]  /*5440*/  @!P0 LOP3.LUT R45, R62, 0xffff0000, RZ, 0xc0, !PT ;  /* 0xffff00003e2d8812 */ /* 0x000fe200078ec0ff */
[----:B------:R-:W-:Y:S01]  /*5450*/  @!P0 FMUL.FTZ R5, R33, R42 ;  /* 0x0000002a21058220 */ /* 0x000fe20000410000 */
[----:B------:R-:W-:Y:S01]  /*5460*/  @!P0 LOP3.LUT R51, R63, 0xffff0000, RZ, 0xc0, !PT ;  /* 0xffff00003f338812 */ /* 0x000fe200078ec0ff */
[----:B------:R-:W-:Y:S01]  /*5470*/  @!P0 IMAD.U32 R47, R54, 0x10000, RZ ;  /* 0x00010000362f8824 */ /* 0x000fe200078e00ff */
[----:B------:R-:W-:Y:S01]  /*5480*/  @!P1 IADD3.X R133, PT, PT, R109, R134, RZ, P3, !PT ;  /* 0x000000866d859210 */ /* 0x000fe20001ffe4ff */
[----:B------:R-:W-:Y:S01]  /*5490*/  @!P0 IMAD.U32 R48, R62, 0x10000, RZ ;  /* 0x000100003e308824 */ /* 0x000fe200078e00ff */
[----:B------:R-:W-:Y:S01]  /*54a0*/  LEA R136, P3, R74, R96, 0x1 ;  /* 0x000000604a887211 */ /* 0x000fe200078608ff */
[----:B------:R-:W-:Y:S01]  /*54b0*/  @!P0 FMUL.FTZ R6, R31, R34 ;  /* 0x000000221f068220 */ /* 0x000fe20000410000 */
[----:B------:R-:W-:Y:S01]  /*54c0*/  @!P1 SHF.L.U64.HI R138, R132, 0x1, R133 ;  /* 0x00000001848a9819 */ /* 0x000fe20000010285 */
[----:B------:R-:W-:Y:S01]  /*54d0*/  @!P0 FMUL.FTZ R7, R27, R32 ;  /* 0x000000201b078220 */ /* 0x000fe20000410000 */
[----:B------:R-:W-:Y:S01]  /*54e0*/  LEA.HI.X R137, R74, R97, R75, 0x1, P3 ;  /* 0x000000614a897211 */ /* 0x000fe200018f0c4b */
[----:B------:R-:W-:Y:S01]  /*54f0*/  @!P0 IMAD.U32 R50, R63, 0x10000, RZ ;  /* 0x000100003f328824 */ /* 0x000fe200078e00ff */
[----:B------:R-:W-:Y:S01]  /*5500*/  @!P0 MOV R60, R57 ;  /* 0x00000039003c8202 */ /* 0x000fe20000000f00 */
[----:B------:R-:W-:Y:S01]  /*5510*/  @!P0 FMUL.FTZ R8, R30, R29 ;  /* 0x0000001d1e088220 */ /* 0x000fe20000410000 */
[----:B------:R-:W-:Y:S01]  /*5520*/  @!P1 SEL R27, R28, R25, P2 ;  /* 0x000000191c1b9207 */ /* 0x000fe20001000000 */
[----:B------:R-:W-:Y:S01]  /*5530*/  @!P0 FFMA.FTZ R5, R48, R47, R5 ;  /* 0x0000002f30058223 */ /* 0x000fe20000010005 */
[----:B------:R-:W-:Y:S01]  /*5540*/  @!P0 FFMA.FTZ R6, R45, R49, R6 ;  /* 0x000000312d068223 */ /* 0x000fe20000010006 */
[----:B------:R-:W-:Y:S01]  /*5550*/  @!P0 FFMA.FTZ R7, R50, R52, R7 ;  /* 0x0000003432078223 */ /* 0x000fe20000010007 */
[----:B------:R-:W-:Y:S01]  /*5560*/  @!P0 FFMA.FTZ R8, R51, R53, R8 ;  /* 0x0000003533088223 */ /* 0x000fe20000010008 */
[----:B------:R-:W-:Y:S01]  /*5570*/  @!P1 IMAD.SHL.U32 R139, R132, 0x2, RZ ;  /* 0x00000002848b9824 */ /* 0x000fe200078e00ff */
[----:B------:R-:W-:Y:S01]  /*5580*/  @!P0 F2FP.BF16.F32.PACK_AB R132, R4, R3 ;  /* 0x000000030484823e */ /* 0x000fe200000010ff */
[----:B------:R-:W-:Y:S01]  /*5590*/  @!P1 IMAD.WIDE R32, R27, 0x2, R40 ;  /* 0x000000021b209825 */ /* 0x000fe200078e0228 */
[----:B------:R-:W-:Y:S02]  /*55a0*/  @!P0 F2FP.BF16.F32.PACK_AB R133, R6, R5 ;  /* 0x000000050685823e */ /* 0x000fe400000010ff */
[----:B------:R-:W-:Y:S01]  /*55b0*/  @!P0 F2FP.BF16.F32.PACK_AB R134, R8, R7 ;  /* 0x000000070886823e */ /* 0x000fe200000010ff */
[----:B------:R-:W-:Y:S01]  /*55c0*/  @!P0 IMAD.MOV.U32 R61, RZ, RZ, R132 ;  /* 0x000000ffff3d8224 */ /* 0x000fe200078e0084 */
[C---:B------:R-:W-:Y:S01]  /*55d0*/  @!P1 IADD3 R140, P3, PT, R139.reuse, R92, RZ ;  /* 0x0000005c8b8c9210 */ /* 0x040fe20007f7e0ff */
[----:B------:R-:W-:Y:S01]  /*55e0*/  @!P0 IMAD.MOV.U32 R62, RZ, RZ, R133 ;  /* 0x000000ffff3e8224 */ /* 0x000fe200078e0085 */
[----:B------:R-:W-:Y:S02]  /*55f0*/  @!P0 MOV R63, R134 ;  /* 0x00000086003f8202 */ /* 0x000fe40000000f00 */
[----:B------:R-:W-:Y:S01]  /*5600*/  @!P1 IADD3 R48, P0, PT, R139, R94, RZ ;  /* 0x0000005e8b309210 */ /* 0x000fe20007f1e0ff */
[C---:B------:R-:W-:Y:S02]  /*5610*/  @!P1 IMAD.X R141, R138.reuse, 0x1, R93, P3 ;  /* 0x000000018a8d9824 */ /* 0x040fe400018e065d */
[----:B------:R2:W-:Y:S02]  /*5620*/  ST.E.128 desc[UR4][R136.64], R60 ;  /* 0x0000003c88007985 */ /* 0x0005e4000c101d04 */
[----:B------:R-:W-:Y:S01]  /*5630*/  @!P1 IMAD.X R49, R138, 0x1, R95, P0 ;  /* 0x000000018a319824 */ /* 0x000fe200000e065f */
[----:B------:R-:W-:Y:S05]  /*5640*/  ISETP.GT.AND P0, PT, R26, 0x40, !P1 ;  /* 0x000000401a00780c */ /* 0x000fea0004f04270 */
[----:B------:R-:W3:Y:S08]  /*5650*/  @!P1 LD.E.128 R132, desc[UR4][R140.64+0x80] ;  /* 0x000080048c849980 */ /* 0x000ef0000c101d00 */
[----:B------:R-:W4:Y:S08]  /*5660*/  @!P1 LD.E.128 R32, desc[UR4][R32.64+0x80] ;  /* 0x0000800420209980 */ /* 0x000f30000c101d00 */
[----:B------:R-:W5:Y:S08]  /*5670*/  @!P1 LD.E.128 R68, desc[UR4][R48.64+0x80] ;  /* 0x0000800430449980 */ /* 0x000f70000c101d00 */
[----:B------:R1:W2:Y:S01]  /*5680*/  LD.E.128 R64, desc[UR4][R40.64+0x80] ;  /* 0x0000800428407980 */ /* 0x0002a2000c101d00 */
[C---:B---3--:R-:W-:Y:S01]  /*5690*/  @!P1 LOP3.LUT R39, R132.reuse, 0xffff0000, RZ, 0xc0, !PT ;  /* 0xffff000084279812 */ /* 0x048fe200078ec0ff */
[----:B------:R-:W-:Y:S01]  /*56a0*/  @!P1 IMAD.U32 R43, R132, 0x10000, RZ ;  /* 0x00010000842b9824 */ /* 0x000fe200078e00ff */
[C---:B------:R-:W-:Y:S01]  /*56b0*/  @!P1 SHF.L.U32 R37, R133.reuse, 0x10, RZ ;  /* 0x0000001085259819 */ /* 0x040fe200000006ff */
[C---:B------:R-:W-:Y:S01]  /*56c0*/  @!P1 IMAD.U32 R31, R134.reuse, 0x10000, RZ ;  /* 0x00010000861f9824 */ /* 0x040fe200078e00ff */
[----:B------:R-:W-:Y:S01]  /*56d0*/  @!P1 LOP3.LUT R36, R133, 0xffff0000, RZ, 0xc0, !PT ;  /* 0xffff000085249812 */ /* 0x000fe200078ec0ff */
[----:B------:R-:W-:Y:S01]  /*56e0*/  @P0 FADD.FTZ R43, -R43, -RZ ;  /* 0x800000ff2b2b0221 */ /* 0x000fe20000010100 */
[----:B------:R-:W-:Y:S01]  /*56f0*/  @!P1 LOP3.LUT R30, R134, 0xffff0000, RZ, 0xc0, !PT ;  /* 0xffff0000861e9812 */ /* 0x000fe200078ec0ff */
[----:B------:R-:W-:Y:S01]  /*5700*/  @P0 FADD.FTZ R39, -R39, -RZ ;  /* 0x800000ff27270221 */ /* 0x000fe20000010100 */
[C---:B----4-:R-:W-:Y:S01]  /*5710*/  @!P1 SHF.L.U32 R44, R32.reuse, 0x10, RZ ;  /* 0x00000010202c9819 */ /* 0x050fe200000006ff */
[----:B-1----:R-:W-:Y:S01]  /*5720*/  @!P1 IMAD.U32 R40, R33, 0x10000, RZ ;  /* 0x0001000021289824 */ /* 0x002fe200078e00ff */
[----:B------:R-:W-:Y:S01]  /*5730*/  @!P1 LOP3.LUT R42, R32, 0xffff0000, RZ, 0xc0, !PT ;  /* 0xffff0000202a9812 */ /* 0x000fe200078ec0ff */
[----:B------:R-:W-:Y:S01]  /*5740*/  @P0 FADD.FTZ R37, -R37, -RZ ;  /* 0x800000ff25250221 */ /* 0x000fe20000010100 */
[----:B------:R-:W-:Y:S01]  /*5750*/  @!P1 LOP3.LUT R27, R135, 0xffff0000, RZ, 0xc0, !PT ;  /* 0xffff0000871b9812 */ /* 0x000fe200078ec0ff */
[----:B------:R-:W-:Y:S01]  /*5760*/  @!P1 FMUL.FTZ R9, R44, R43 ;  /* 0x0000002b2c099220 */ /* 0x000fe20000410000 */
[----:B------:R-:W-:Y:S01]  /*5770*/  @!P1 LOP3.LUT R41, R33, 0xffff0000, RZ, 0xc0, !PT ;  /* 0xffff000021299812 */ /* 0x000fe200078ec0ff */
[----:B------:R-:W-:Y:S01]  /*5780*/  @!P1 FMUL.FTZ R10, R42, R39 ;  /* 0x000000272a0a9220 */ /* 0x000fe20000410000 */
[C---:B-----5:R-:W-:Y:S01]  /*5790*/  @!P1 LOP3.LUT R49, R68.reuse, 0xffff0000, RZ, 0xc0, !PT ;  /* 0xffff000044319812 */ /* 0x060fe200078ec0ff */
[----:B------:R-:W-:Y:S01]  /*57a0*/  @!P1 IMAD.U32 R45, R68, 0x10000, RZ ;  /* 0x00010000442d9824 */ /* 0x000fe200078e00ff */
[----:B------:R-:W-:Y:S01]  /*57b0*/  @!P1 SHF.L.U32 R51, R69, 0x10, RZ ;  /* 0x0000001045339819 */ /* 0x000fe200000006ff */
[----:B------:R-:W-:Y:S01]  /*57c0*/  @!P1 FMUL.FTZ R11, R40, R37 ;  /* 0x00000025280b9220 */ /* 0x000fe20000410000 */
[----:B------:R-:W-:Y:S01]  /*57d0*/  @!P1 LOP3.LUT R33, R34, 0xffff0000, RZ, 0xc0, !PT ;  /* 0xffff000022219812 */ /* 0x000fe200078ec0ff */
[----:B------:R-:W-:Y:S01]  /*57e0*/  @!P1 IMAD.U32 R53, R70, 0x10000, RZ ;  /* 0x0001000046359824 */ /* 0x000fe200078e00ff */
[----:B------:R-:W-:Y:S01]  /*57f0*/  @!P1 SHF.L.U32 R32, R35, 0x10, RZ ;  /* 0x0000001023209819 */ /* 0x000fe200000006ff */
[----:B------:R-:W-:Y:S01]  /*5800*/  @P0 FADD.FTZ R36, -R36, -RZ ;  /* 0x800000ff24240221 */ /* 0x000fe20000010100 */
[C---:B--2---:R-:W-:Y:S01]  /*5810*/  @!P1 LOP3.LUT R47, R64.reuse, 0xffff0000, RZ, 0xc0, !PT ;  /* 0xffff0000402f9812 */ /* 0x044fe200078ec0ff */
[----:B------:R-:W-:Y:S01]  /*5820*/  @!P1 IMAD.U32 R48, R64, 0x10000, RZ ;  /* 0x0001000040309824 */ /* 0x000fe200078e00ff */
[----:B------:R-:W-:Y:S01]  /*5830*/  @!P1 SHF.L.U32 R50, R65, 0x10, RZ ;  /* 0x0000001041329819 */ /* 0x000fe200000006ff */
[----:B------:R-:W-:Y:S01]  /*5840*/  @!P1 IMAD.U32 R29, R135, 0x10000, RZ ;  /* 0x00010000871d9824 */ /* 0x000fe200078e00ff */
[----:B------:R-:W-:Y:S01]  /*5850*/  @!P1 LOP3.LUT R52, R69, 0xffff0000, RZ, 0xc0, !PT ;  /* 0xffff000045349812 */ /* 0x000fe200078ec0ff */
[----:B------:R-:W-:Y:S01]  /*5860*/  @!P1 IMAD.U32 R38, R34, 0x10000, RZ ;  /* 0x0001000022269824 */ /* 0x000fe200078e00ff */
[----:B------:R-:W-:Y:S01]  /*5870*/  @!P1 LOP3.LUT R34, R35, 0xffff0000, RZ, 0xc0, !PT ;  /* 0xffff000023229812 */ /* 0x000fe200078ec0ff */
[----:B------:R-:W-:Y:S01]  /*5880*/  @P0 FADD.FTZ R31, -R31, -RZ ;  /* 0x800000ff1f1f0221 */ /* 0x000fe20000010100 */
[----:B------:R-:W-:Y:S01]  /*5890*/  @!P1 LOP3.LUT R54, R70, 0xffff0000, RZ, 0xc0, !PT ;  /* 0xffff000046369812 */ /* 0x000fe200078ec0ff */
[----:B------:R-:W-:Y:S01]  /*58a0*/  @!P1 FFMA.FTZ R9, R48, R45, R9 ;  /* 0x0000002d30099223 */ /* 0x000fe20000010009 */
[----:B------:R-:W-:Y:S01]  /*58b0*/  @!P1 LOP3.LUT R45, R65, 0xffff0000, RZ, 0xc0, !PT ;  /* 0xffff0000412d9812 */ /* 0x000fe200078ec0ff */
[----:B------:R-:W-:Y:S01]  /*58c0*/  @P0 FADD.FTZ R30, -R30, -RZ ;  /* 0x800000ff1e1e0221 */ /* 0x000fe20000010100 */
[----:B------:R-:W-:Y:S01]  /*58d0*/  @!P1 SHF.L.U32 R55, R71, 0x10, RZ ;  /* 0x0000001047379819 */ /* 0x000fe200000006ff */
[----:B------:R-:W-:Y:S01]  /*58e0*/  @P0 FADD.FTZ R29, -R29, -RZ ;  /* 0x800000ff1d1d0221 */ /* 0x000fe20000010100 */
[----:B------:R-:W-:Y:S01]  /*58f0*/  @!P1 LOP3.LUT R56, R71, 0xffff0000, RZ, 0xc0, !PT ;  /* 0xffff000047389812 */ /* 0x000fe200078ec0ff */
[----:B------:R-:W-:Y:S01]  /*5900*/  @!P1 FFMA.FTZ R10, R47, R49, R10 ;  /* 0x000000312f0a9223 */ /* 0x000fe2000001000a */
[----:B------:R-:W-:Y:S01]  /*5910*/  @!P1 LOP3.LUT R47, R66, 0xffff0000, RZ, 0xc0, !PT ;  /* 0xffff0000422f9812 */ /* 0x000fe200078ec0ff */
[----:B------:R-:W-:Y:S01]  /*5920*/  @!P1 FMUL.FTZ R12, R41, R36 ;  /* 0x00000024290c9220 */ /* 0x000fe20000410000 */
[----:B------:R-:W-:Y:S01]  /*5930*/  @!P1 LOP3.LUT R49, R67, 0xffff0000, RZ, 0xc0, !PT ;  /* 0xffff000043319812 */ /* 0x000fe200078ec0ff */
[----:B------:R-:W-:Y:S01]  /*5940*/  @P0 FADD.FTZ R27, -R27, -RZ ;  /* 0x800000ff1b1b0221 */ /* 0x000fe20000010100 */
[----:B------:R-:W-:Y:S01]  /*5950*/  @!P1 F2FP.BF16.F32.PACK_AB R57, R10, R9 ;  /* 0x000000090a39923e */ /* 0x000fe200000010ff */
[----:B------:R-:W-:Y:S02]  /*5960*/  @!P1 IMAD.U32 R48, R66, 0x10000, RZ ;  /* 0x0001000042309824 */ /* 0x000fe400078e00ff */
[----:B------:R-:W-:Y:S01]  /*5970*/  @!P1 FFMA.FTZ R11, R50, R51, R11 ;  /* 0x00000033320b9223 */ /* 0x000fe2000001000b */
[----:B------:R-:W-:Y:S01]  /*5980*/  @!P1 SHF.L.U32 R50, R67, 0x10, RZ ;  /* 0x0000001043329819 */ /* 0x000fe200000006ff */
[----:B------:R-:W-:Y:S01]  /*5990*/  @!P1 FMUL.FTZ R13, R38, R31 ;  /* 0x0000001f260d9220 */ /* 0x000fe20000410000 */
        /* <DEDUP_REMOVED lines=16> */
.L_x_11424:
[----:B------:R-:W-:Y:S05]  /*5aa0*/  BSYNC.RECONVERGENT B0 ;  /* 0x0000000000007941 */ /* 0x000fea0003800200 */
.L_x_11423:
[----:B------:R-:W-:Y:S04]  /*5ab0*/  BSSY.RECONVERGENT B0, `(.L_x_11425) ;  /* 0x00000ae000007945 */ /* 0x000fe80003800200 */
[----:B------:R-:W-:Y:S05]  /*5ac0*/  @!P5 BRA `(.L_x_11426) ;  /* 0x0000000800b0d947 */ /* 0x000fea0003800000 */
[----:B------:R-:W-:Y:S02]  /*5ad0*/  ISETP.GE.AND P0, PT, R20, R24, PT ;  /* 0x000000181400720c */ /* 0x000fe40003f06270 */
[C---:B------:R-:W-:Y:S04]  /*5ae0*/  LEA R40, P2, R130.reuse, R18, 0x6 ;  /* 0x0000001282287211 */ /* 0x040fe800078430ff */
[----:B------:R-:W-:Y:S05]  /*5af0*/  LEA.HI.X R41, R130, R17, R131, 0x6, P2 ;  /* 0x0000001182297211 */ /* 0x000fea00010f3483 */
[----:B-1----:R-:W3:Y:S02]  /*5b00*/  LD.E.128 R60, desc[UR4][R40.64] ;  /* 0x00000004283c7980 */ /* 0x002ee4000c101d00 */
[----:B------:R-:W-:Y:S04]  /*5b10*/  @!P0 ISETP.GT.AND P1, PT, R26, RZ, PT ;  /* 0x000000ff1a00820c */ /* 0x000fe80003f24270 */
[----:B------:R-:W-:Y:S02]  /*5b20*/  @!P0 SEL R133, R25, RZ, !P1 ;  /* 0x000000ff19858207 */ /* 0x000fe40004800000 */
[----:B------:R-:W-:Y:S02]  /*5b30*/  @!P0 SEL R57, R119, RZ, !P1 ;  /* 0x000000ff77398207 */ /* 0x000fe40004800000 */
[----:B------:R-:W-:Y:S02]  /*5b40*/  @!P0 IADD3 R133, P2, PT, R114, R133, RZ ;  /* 0x0000008572858210 */ /* 0x000fe40007f5e0ff */
[----:B------:R-:W-:Y:S03]  /*5b50*/  @!P0 SEL R27, R28, R25, P1 ;  /* 0x000000191c1b8207 */ /* 0x000fe60000800000 */
[----:B--2---:R-:W-:Y:S01]  /*5b60*/  @!P0 IMAD.X R136, R108, 0x1, R57, P2 ;  /* 0x000000016c888824 */ /* 0x004fe200010e0639 */
[----:B------:R-:W-:Y:S01]  /*5b70*/  ISETP.GT.AND P2, PT, R26, RZ, !P0 ;  /* 0x000000ff1a00720c */ /* 0x000fe20004744270 */
[----:B------:R-:W-:Y:S02]  /*5b80*/  @!P0 IMAD.SHL.U32 R57, R133, 0x2, RZ ;  /* 0x0000000285398824 */ /* 0x000fe400078e00ff */
[----:B------:R-:W-:Y:S01]  /*5b90*/  @!P0 IMAD.WIDE R32, R27, 0x2, R40 ;  /* 0x000000021b208825 */ /* 0x000fe200078e0228 */
[----:B------:R-:W-:Y:S02]  /*5ba0*/  @!P0 SHF.L.U64.HI R136, R133, 0x1, R136 ;  /* 0x0000000185888819 */ /* 0x000fe40000010288 */
[C---:B------:R-:W-:Y:S03]  /*5bb0*/  @!P0 IADD3 R134, P1, PT, R57.reuse, R92, RZ ;  /* 0x0000005c39868210 */ /* 0x040fe60007f3e0ff */
[----:B------:R-:W2:Y:S01]  /*5bc0*/  @!P0 LD.E.128 R32, desc[UR4][R32.64] ;  /* 0x0000000420208980 */ /* 0x000ea2000c101d00 */
[C---:B------:R-:W-:Y:S02]  /*5bd0*/  @!P0 IADD3.X R135, PT, PT, R136.reuse, R93, RZ, P1, !PT ;  /* 0x0000005d88878210 */ /* 0x040fe40000ffe4ff */
[----:B------:R-:W-:Y:S05]  /*5be0*/  @!P0 IADD3 R48, P1, PT, R57, R94, RZ ;  /* 0x0000005e39308210 */ /* 0x000fea0007f3e0ff */
[----:B------:R-:W4:Y:S01]  /*5bf0*/  @!P0 LD.E.128 R132, desc[UR4][R134.64] ;  /* 0x0000000486848980 */ /* 0x000f22000c101d00 */
[----:B------:R-:W-:Y:S01]  /*5c00*/  @!P0 IMAD.X R49, R136, 0x1, R95, P1 ;  /* 0x0000000188318824 */ /* 0x000fe200008e065f */
[----:B------:R-:W-:Y:S06]  /*5c10*/  ISETP.GE.AND P1, PT, R19, R24, PT ;  /* 0x000000181300720c */ /* 0x000fec0003f26270 */
[----:B------:R3:W5:Y:S02]  /*5c20*/  @!P0 LD.E.128 R52, desc[UR4][R48.64] ;  /* 0x0000000430348980 */ /* 0x000764000c101d00 */
[C---:B---3--:R-:W-:Y:S01]  /*5c30*/  @!P0 LOP3.LUT R49, R60.reuse, 0xffff0000, RZ, 0xc0, !PT ;  /* 0xffff00003c318812 */ /* 0x048fe200078ec0ff */
[----:B------:R-:W-:Y:S01]  /*5c40*/  @!P0 IMAD.U32 R45, R60, 0x10000, RZ ;  /* 0x000100003c2d8824 */ /* 0x000fe200078e00ff */
[C---:B--2---:R-:W-:Y:S01]  /*5c50*/  @!P0 LOP3.LUT R38, R32.reuse, 0xffff0000, RZ, 0xc0, !PT ;  /* 0xffff000020268812 */ /* 0x044fe200078ec0ff */
        /* <DEDUP_REMOVED lines=14> */
[----:B-----5:R-:W-:Y:S01]  /*5d40*/  @!P0 LOP3.LUT R48, R52, 0xffff0000, RZ, 0xc0, !PT ;  /* 0xffff000034308812 */ /* 0x020fe200078ec0ff */
[----:B------:R-:W-:Y:S01]  /*5d50*/  @!P0 FMUL.FTZ R0, R39, R46 ;  /* 0x0000002e27008220 */ /* 0x000fe20000410000 */
[----:B------:R-:W-:Y:S01]  /*5d60*/  @!P0 LOP3.LUT R34, R134, 0xffff0000, RZ, 0xc0, !PT ;  /* 0xffff000086228812 */ /* 0x000fe200078ec0ff */
[----:B------:R-:W-:Y:S01]  /*5d70*/  @!P0 IMAD.U32 R47, R52, 0x10000, RZ ;  /* 0x00010000342f8824 */ /* 0x000fe200078e00ff */
[C---:B------:R-:W-:Y:S01]  /*5d80*/  @!P0 SHF.L.U32 R32, R135.reuse, 0x10, RZ ;  /* 0x0000001087208819 */ /* 0x040fe200000006ff */
        /* <DEDUP_REMOVED lines=8> */
[----:B------:R-:W-:Y:S01]  /*5e10*/  @!P0 FFMA.FTZ R2, R49, R48, R2 ;  /* 0x0000003031028223 */ /* 0x000fe20000010002 */
[----:B------:R-:W-:Y:S01]  /*5e20*/  @!P0 LOP3.LUT R49, R54, 0xffff0000, RZ, 0xc0, !PT ;  /* 0xffff000036318812 */ /* 0x000fe200078ec0ff */
[----:B------:R-:W-:Y:S01]  /*5e30*/  @!P0 FMUL.FTZ R3, R36, R35 ;  /* 0x0000002324038220 */ /* 0x000fe20000410000 */
[----:B------:R-:W-:Y:S01]  /*5e40*/  @!P0 SHF.L.U32 R52, R55, 0x10, RZ ;  /* 0x0000001037348819 */ /* 0x000fe200000006ff */
[----:B------:R-:W-:Y:S01]  /*5e50*/  @!P0 IMAD.U32 R48, R61, 0x10000, RZ ;  /* 0x000100003d308824 */ /* 0x000fe200078e00ff */
[----:B------:R-:W-:Y:S01]  /*5e60*/  @!P0 LOP3.LUT R53, R55, 0xffff0000, RZ, 0xc0, !PT ;  /* 0xffff000037358812 */ /* 0x000fe200078ec0ff */
[----:B------:R-:W-:Y:S01]  /*5e70*/  @!P0 FMUL.FTZ R4, R37, R44 ;  /* 0x0000002c25048220 */ /* 0x000fe20000410000 */
[----:B------:R-:W-:Y:S01]  /*5e80*/  @!P0 F2FP.BF16.F32.PACK_AB R57, R2, R0 ;  /* 0x000000000239823e */ /* 0x000fe200000010ff */
[----:B------:R-:W-:Y:S01]  /*5e90*/  @P2 FADD.FTZ R34, -R34, -RZ ;  /* 0x800000ff22222221 */ /* 0x000fe20000010100 */
[----:B------:R-:W-:Y:S01]  /*5ea0*/  @P2 FADD.FTZ R32, -R32, -RZ ;  /* 0x800000ff20202221 */ /* 0x000fe20000010100 */
[----:B------:R-:W-:Y:S01]  /*5eb0*/  @P2 FADD.FTZ R42, -R42, -RZ ;  /* 0x800000ff2a2a2221 */ /* 0x000fe20000010100 */
[----:B------:R-:W-:Y:S01]  /*5ec0*/  @!P0 MOV R60, R57 ;  /* 0x00000039003c8202 */ /* 0x000fe20000000f00 */
[----:B------:R-:W-:Y:S01]  /*5ed0*/  @P2 FADD.FTZ R29, -R29, -RZ ;  /* 0x800000ff1d1d2221 */ /* 0x000fe20000010100 */
[----:B------:R-:W-:Y:S01]  /*5ee0*/  @!P1 ISETP.GT.AND P2, PT, R26, 0x40, PT ;  /* 0x000000401a00980c */ /* 0x000fe20003f44270 */
[----:B------:R-:W-:Y:S01]  /*5ef0*/  @!P0 FFMA.FTZ R3, R48, R50, R3 ;  /* 0x0000003230038223 */ /* 0x000fe20000010003 */
[----:B------:R-:W-:Y:S01]  /*5f00*/  @!P0 FFMA.FTZ R4, R45, R51, R4 ;  /* 0x000000332d048223 */ /* 0x000fe20000010004 */
[----:B------:R-:W-:Y:S01]  /*5f10*/  @!P0 LOP3.LUT R45, R62, 0xffff0000, RZ, 0xc0, !PT ;  /* 0xffff00003e2d8812 */ /* 0x000fe200078ec0ff */
[----:B------:R-:W-:Y:S01]  /*5f20*/  @!P0 FMUL.FTZ R5, R33, R42 ;  /* 0x0000002a21058220 */ /* 0x000fe20000410000 */
[----:B------:R-:W-:Y:S01]  /*5f30*/  @!P1 SEL R139, R25, RZ, !P2 ;  /* 0x000000ff198b9207 */ /* 0x000fe20005000000 */
[----:B------:R-:W-:Y:S01]  /*5f40*/  @!P0 IMAD.U32 R47, R54, 0x10000, RZ ;  /* 0x00010000362f8824 */ /* 0x000fe200078e00ff */
[----:B------:R-:W-:Y:S01]  /*5f50*/  @!P0 LOP3.LUT R51, R63, 0xffff0000, RZ, 0xc0, !PT ;  /* 0xffff00003f338812 */ /* 0x000fe200078ec0ff */
[----:B------:R-:W-:Y:S01]  /*5f60*/  @!P0 IMAD.U32 R48, R62, 0x10000, RZ ;  /* 0x000100003e308824 */ /* 0x000fe200078e00ff */
[----:B------:R-:W-:Y:S01]  /*5f70*/  @!P1 SEL R133, R119, RZ, !P2 ;  /* 0x000000ff77859207 */ /* 0x000fe20005000000 */
[----:B------:R-:W-:Y:S01]  /*5f80*/  @!P0 FMUL.FTZ R6, R31, R34 ;  /* 0x000000221f068220 */ /* 0x000fe20000410000 */
[----:B------:R-:W-:Y:S01]  /*5f90*/  @!P1 IADD3 R139, P3, PT, R114, R139, RZ ;  /* 0x0000008b728b9210 */ /* 0x000fe20007f7e0ff */
[----:B------:R-:W-:Y:S01]  /*5fa0*/  @!P0 FMUL.FTZ R7, R27, R32 ;  /* 0x000000201b078220 */ /* 0x000fe20000410000 */
[----:B------:R-:W-:Y:S01]  /*5fb0*/  @!P0 F2FP.BF16.F32.PACK_AB R132, R4, R3 ;  /* 0x000000030484823e */ /* 0x000fe200000010ff */
[----:B------:R-:W-:Y:S01]  /*5fc0*/  @!P0 IMAD.U32 R50, R63, 0x10000, RZ ;  /* 0x000100003f328824 */ /* 0x000fe200078e00ff */
[----:B------:R-:W-:Y:S01]  /*5fd0*/  @!P1 IADD3.X R138, PT, PT, R108, R133, RZ, P3, !PT ;  /* 0x000000856c8a9210 */ /* 0x000fe20001ffe4ff */
[----:B------:R-:W-:Y:S01]  /*5fe0*/  @!P0 FMUL.FTZ R8, R30, R29 ;  /* 0x0000001d1e088220 */ /* 0x000fe20000410000 */
[----:B------:R-:W-:Y:S01]  /*5ff0*/  @!P1 SEL R27, R28, R25, P2 ;  /* 0x000000191c1b9207 */ /* 0x000fe20001000000 */
[----:B------:R-:W-:Y:S01]  /*6000*/  @!P0 FFMA.FTZ R5, R48, R47, R5 ;  /* 0x0000002f30058223 */ /* 0x000fe20000010005 */
[----:B------:R-:W-:Y:S01]  /*6010*/  @!P1 SHF.L.U64.HI R138, R139, 0x1, R138 ;  /* 0x000000018b8a9819 */ /* 0x000fe2000001028a */
[----:B------:R-:W-:Y:S01]  /*6020*/  @!P0 FFMA.FTZ R6, R45, R49, R6 ;  /* 0x000000312d068223 */ /* 0x000fe20000010006 */
[----:B------:R-:W-:Y:S01]  /*6030*/  LEA R136, P3, R144, R96, 0x6 ;  /* 0x0000006090887211 */ /* 0x000fe200078630ff */
[----:B------:R-:W-:Y:S01]  /*6040*/  @!P0 FFMA.FTZ R7, R50, R52, R7 ;  /* 0x0000003432078223 */ /* 0x000fe20000010007 */
[----:B------:R-:W-:Y:S01]  /*6050*/  @!P0 FFMA.FTZ R8, R51, R53, R8 ;  /* 0x0000003533088223 */ /* 0x000fe20000010008 */
[----:B------:R-:W-:Y:S01]  /*6060*/  @!P0 IMAD.MOV.U32 R61, RZ, RZ, R132 ;  /* 0x000000ffff3d8224 */ /* 0x000fe200078e0084 */
[----:B------:R-:W-:Y:S01]  /*6070*/  @!P0 F2FP.BF16.F32.PACK_AB R133, R6, R5 ;  /* 0x000000050685823e */ /* 0x000fe200000010ff */
[----:B------:R-:W-:Y:S01]  /*6080*/  @!P1 IMAD.WIDE R32, R27, 0x2, R40 ;  /* 0x000000021b209825 */ /* 0x000fe200078e0228 */
[----:B------:R-:W-:Y:S02]  /*6090*/  LEA.HI.X R137, R144, R97, R145, 0x6, P3 ;  /* 0x0000006190897211 */ /* 0x000fe400018f3491 */
[----:B------:R-:W-:Y:S01]  /*60a0*/  @!P0 F2FP.BF16.F32.PACK_AB R134, R8, R7 ;  /* 0x000000070886823e */ /* 0x000fe200000010ff */
[----:B------:R-:W-:Y:S02]  /*60b0*/  @!P1 IMAD.SHL.U32 R139, R139, 0x2, RZ ;  /* 0x000000028b8b9824 */ /* 0x000fe400078e00ff */
[----:B------:R-:W-:Y:S01]  /*60c0*/  @!P0 IMAD.MOV.U32 R62, RZ, RZ, R133 ;  /* 0x000000ffff3e8224 */ /* 0x000fe200078e0085 */
[----:B------:R-:W-:Y:S02]  /*60d0*/  @!P0 MOV R63, R134 ;  /* 0x00000086003f8202 */ /* 0x000fe40000000f00 */
[C---:B------:R-:W-:Y:S02]  /*60e0*/  @!P1 IADD3 R140, P4, PT, R139.reuse, R92, RZ ;  /* 0x0000005c8b8c9210 */ /* 0x040fe40007f9e0ff */
[----:B------:R-:W-:Y:S01]  /*60f0*/  @!P1 IADD3 R48, P0, PT, R139, R94, RZ ;  /* 0x0000005e8b309210 */ /* 0x000fe20007f1e0ff */
[----:B------:R3:W-:Y:S02]  /*6100*/  ST.E.128 desc[UR4][R136.64], R60 ;  /* 0x0000003c88007985 */ /* 0x0007e4000c101d04 */
[C---:B------:R-:W-:Y:S02]  /*6110*/  @!P1 IMAD.X R141, R138.reuse, 0x1, R93, P4 ;  /* 0x000000018a8d9824 */ /* 0x040fe400020e065d */
[----:B------:R-:W-:Y:S01]  /*6120*/  @!P1 IMAD.X R49, R138, 0x1, R95, P0 ;  /* 0x000000018a319824 */ /* 0x000fe200000e065f */
[----:B------:R-:W-:Y:S03]  /*6130*/  ISETP.GT.AND P0, PT, R26, 0x40, !P1 ;  /* 0x000000401a00780c */ /* 0x000fe60004f04270 */
[----:B------:R-:W2:Y:S08]  /*6140*/  @!P1 LD.E.128 R132, desc[UR4][R140.64+0x80] ;  /* 0x000080048c849980 */ /* 0x000eb0000c101d00 */
[----:B------:R-:W4:Y:S08]  /*6150*/  @!P1 LD.E.128 R32, desc[UR4][R32.64+0x80] ;  /* 0x0000800420209980 */ /* 0x000f30000c101d00 */
[----:B------:R-:W5:Y:S08]  /*6160*/  @!P1 LD.E.128 R68, desc[UR4][R48.64+0x80] ;  /* 0x0000800430449980 */ /* 0x000f70000c101d00 */
[----:B------:R1:W3:Y:S01]  /*6170*/  LD.E.128 R64, desc[UR4][R40.64+0x80] ;  /* 0x0000800428407980 */ /* 0x0002e2000c101d00 */
        /* <DEDUP_REMOVED lines=24> */
[C---:B---3--:R-:W-:Y:S01]  /*6300*/  @!P1 LOP3.LUT R47, R64.reuse, 0xffff0000, RZ, 0xc0, !PT ;  /* 0xffff0000402f9812 */ /* 0x048fe200078ec0ff */
        /* <DEDUP_REMOVED lines=40> */
.L_x_11426:
[----:B------:R-:W-:Y:S05]  /*6590*/  BSYNC.RECONVERGENT B0 ;  /* 0x0000000000007941 */ /* 0x000fea0003800200 */
.L_x_11425:
[----:B------:R-:W-:Y:S04]  /*65a0*/  BSSY.RECONVERGENT B0, `(.L_x_11427) ;  /* 0x00000b1000007945 */ /* 0x000fe80003800200 */
[----:B------:R-:W-:Y:S05]  /*65b0*/  @!P6 BRA `(.L_x_11428) ;  /* 0x0000000800bce947 */ /* 0x000fea0003800000 */
[----:B------:R-:W-:Y:S01]  /*65c0*/  ISETP.GE.AND P0, PT, R20, R24, PT ;  /* 0x000000181400720c */ /* 0x000fe20003f06270 */
[----:B------:R-:W-:Y:S02]  /*65d0*/  IMAD.MOV.U32 R16, RZ, RZ, R18 ;  /* 0x000000ffff107224 */ /* 0x000fe400078e0012 */
[----:B------:R-:W-:Y:S02]  /*65e0*/  IMAD R57, R131, 0x60, RZ ;  /* 0x0000006083397824 */ /* 0x000fe400078e02ff */
[----:B------:R-:W-:Y:S04]  /*65f0*/  IMAD.WIDE.U32 R30, R130, 0x60, R16 ;  /* 0x00000060821e7825 */ /* 0x000fe800078e0010 */
[----:B------:R-:W-:Y:S04]  /*6600*/  IMAD.IADD R31, R31, 0x1, R57 ;  /* 0x000000011f1f7824 */ /* 0x000fe800078e0239 */
[----:B------:R-:W-:Y:S01]  /*6610*/  @!P0 ISETP.GT.AND P1, PT, R26, RZ, PT ;  /* 0x000000ff1a00820c */ /* 0x000fe20003f24270 */
[----:B-1----:R-:W4:Y:S03]  /*6620*/  LD.E.128 R60, desc[UR4][R30.64] ;  /* 0x000000041e3c7980 */ /* 0x002f26000c101d00 */
[----:B------:R-:W-:Y:S02]  /*6630*/  @!P0 SEL R56, R25, RZ, !P1 ;  /* 0x000000ff19388207 */ /* 0x000fe40004800000 */
[----:B------:R-:W-:Y:S02]  /*6640*/  @!P0 SEL R57, R119, RZ, !P1 ;  /* 0x000000ff77398207 */ /* 0x000fe40004800000 */
        /* <DEDUP_REMOVED lines=15> */
[C---:B----4-:R-:W-:Y:S01]  /*6740*/  @!P0 SHF.L.U32 R45, R60.reuse, 0x10, RZ ;  /* 0x000000103c2d8819 */ /* 0x050fe200000006ff */
[----:B------:R-:W-:Y:S01]  /*6750*/  @!P0 IMAD.U32 R50, R61, 0x10000, RZ ;  /* 0x000100003d328824 */ /* 0x000fe200078e00ff */
[----:B-1----:R-:W-:Y:S02]  /*6760*/  @!P0 LOP3.LUT R47, R60, 0xffff0000, RZ, 0xc0, !PT ;  /* 0xffff00003c2f8812 */ /* 0x002fe400078ec0ff */
[C---:B-----5:R-:W-:Y:S01]  /*6770*/  @!P0 LOP3.LUT R39, R32.reuse, 0xffff0000, RZ, 0xc0, !PT ;  /* 0xffff000020278812 */ /* 0x060fe200078ec0ff */
[----:B------:R-:W-:Y:S01]  /*6780*/  @!P0 IMAD.U32 R40, R32, 0x10000, RZ ;  /* 0x0001000020288824 */ /* 0x000fe200078e00ff */
[C---:B------:R-:W-:Y:S01]  /*6790*/  @!P0 SHF.L.U32 R32, R34.reuse, 0x10, RZ ;  /* 0x0000001022208819 */ /* 0x040fe200000006ff */
[----:B------:R-:W-:Y:S01]  /*67a0*/  @!P0 IMAD.U32 R24, R35, 0x10000, RZ ;  /* 0x0001000023188824 */ /* 0x000fe200078e00ff */
[----:B------:R-:W-:Y:S01]  /*67b0*/  @!P0 LOP3.LUT R29, R34, 0xffff0000, RZ, 0xc0, !PT ;  /* 0xffff0000221d8812 */ /* 0x000fe200078ec0ff */
[----:B------:R-:W-:Y:S01]  /*67c0*/  @!P0 IMAD.U32 R36, R33, 0x10000, RZ ;  /* 0x0001000021248824 */ /* 0x000fe200078e00ff */
[----:B------:R-:W-:Y:S02]  /*67d0*/  @!P0 LOP3.LUT R34, R35, 0xffff0000, RZ, 0xc0, !PT ;  /* 0xffff000023228812 */ /* 0x000fe400078ec0ff */
[C---:B--2---:R-:W-:Y:S01]  /*67e0*/  @!P0 SHF.L.U32 R43, R68.reuse, 0x10, RZ ;  /* 0x00000010442b8819 */ /* 0x044fe200000006ff */
[C---:B------:R-:W-:Y:S01]  /*67f0*/  @!P0 IMAD.U32 R41, R69.reuse, 0x10000, RZ ;  /* 0x0001000045298824 */ /* 0x040fe200078e00ff */
[----:B------:R-:W-:Y:S02]  /*6800*/  @!P0 LOP3.LUT R44, R68, 0xffff0000, RZ, 0xc0, !PT ;  /* 0xffff0000442c8812 */ /* 0x000fe400078ec0ff */
        /* <DEDUP_REMOVED lines=9> */
[----:B------:R-:W-:Y:S01]  /*68a0*/  @P2 FADD.FTZ R35, -R35, -RZ ;  /* 0x800000ff23232221 */ /* 0x000fe20000010100 */
[----:B---3--:R-:W-:Y:S01]  /*68b0*/  @!P0 SHF.L.U32 R46, R52, 0x10, RZ ;  /* 0x00000010342e8819 */ /* 0x008fe200000006ff */
[----:B------:R-:W-:Y:S01]  /*68c0*/  @P2 FADD.FTZ R44, -R44, -RZ ;  /* 0x800000ff2c2c2221 */ /* 0x000fe20000010100 */
[----:B------:R-:W-:Y:S01]  /*68d0*/  @!P0 LOP3.LUT R48, R52, 0xffff0000, RZ, 0xc0, !PT ;  /* 0xffff000034308812 */ /* 0x000fe200078ec0ff */
[----:B------:R-:W-:Y:S01]  /*68e0*/  @P2 FADD.FTZ R41, -R41, -RZ ;  /* 0x800000ff29292221 */ /* 0x000fe20000010100 */
[----:B------:R-:W-:Y:S01]  /*68f0*/  @!P0 LOP3.LUT R51, R53, 0xffff0000, RZ, 0xc0, !PT ;  /* 0xffff000035338812 */ /* 0x000fe200078ec0ff */
[----:B------:R-:W-:Y:S01]  /*6900*/  @P2 FADD.FTZ R42, -R42, -RZ ;  /* 0x800000ff2a2a2221 */ /* 0x000fe20000010100 */
[----:B------:R-:W-:Y:S01]  /*6910*/  @!P0 SHF.L.U32 R52, R54, 0x10, RZ ;  /* 0x0000001036348819 */ /* 0x000fe200000006ff */
[----:B------:R-:W-:Y:S01]  /*6920*/  @P2 FADD.FTZ R27, -R27, -RZ ;  /* 0x800000ff1b1b2221 */ /* 0x000fe20000010100 */
[----:B------:R-:W-:Y:S01]  /*6930*/  @P2 FADD.FTZ R38, -R38, -RZ ;  /* 0x800000ff26262221 */ /* 0x000fe20000010100 */
[----:B------:R-:W-:Y:S01]  /*6940*/  @!P1 ISETP.GT.AND P2, PT, R26, 0x40, PT ;  /* 0x000000401a00980c */ /* 0x000fe20003f44270 */
[----:B------:R-:W-:Y:S01]  /*6950*/  @!P0 FMUL.FTZ R2, R39, R44 ;  /* 0x0000002c27028220 */ /* 0x000fe20000410000 */
[----:B------:R-:W-:Y:S01]  /*6960*/  @!P0 FFMA.FTZ R0, R45, R46, R0 ;  /* 0x0000002e2d008223 */ /* 0x000fe20000010000 */
[----:B------:R-:W-:Y:S01]  /*6970*/  @!P0 LOP3.LUT R45, R61, 0xffff0000, RZ, 0xc0, !PT ;  /* 0xffff00003d2d8812 */ /* 0x000fe200078ec0ff */
[----:B------:R-:W-:Y:S01]  /*6980*/  @!P0 FMUL.FTZ R3, R36, R41 ;  /* 0x0000002924038220 */ /* 0x000fe20000410000 */
[----:B------:R-:W-:Y:S01]  /*6990*/  @!P0 SHF.L.U32 R46, R62, 0x10, RZ ;  /* 0x000000103e2e8819 */ /* 0x000fe200000006ff */
[----:B------:R-:W-:Y:S01]  /*69a0*/  @!P0 IMAD.U32 R49, R53, 0x10000, RZ ;  /* 0x0001000035318824 */ /* 0x000fe200078e00ff */
[----:B------:R-:W-:Y:S01]  /*69b0*/  @!P1 SEL R56, R25, RZ, !P2 ;  /* 0x000000ff19389207 */ /* 0x000fe20005000000 */
[----:B------:R-:W-:Y:S01]  /*69c0*/  @!P0 FMUL.FTZ R4, R37, R42 ;  /* 0x0000002a25048220 */ /* 0x000fe20000410000 */
[----:B------:R-:W-:Y:S01]  /*69d0*/  @!P0 LOP3.LUT R53, R54, 0xffff0000, RZ, 0xc0, !PT ;  /* 0xffff000036358812 */ /* 0x000fe200078ec0ff */
[----:B------:R-:W-:Y:S01]  /*69e0*/  @!P0 FMUL.FTZ R5, R32, R35 ;  /* 0x0000002320058220 */ /* 0x000fe20000410000 */
[----:B------:R-:W-:Y:S01]  /*69f0*/  @!P1 SEL R57, R119, RZ, !P2 ;  /* 0x000000ff77399207 */ /* 0x000fe20005000000 */
[----:B------:R-:W-:Y:S01]  /*6a00*/  @!P0 FFMA.FTZ R2, R47, R48, R2 ;  /* 0x000000302f028223 */ /* 0x000fe20000010002 */
[----:B------:R-:W-:Y:S01]  /*6a10*/  @!P0 LOP3.LUT R47, R62, 0xffff0000, RZ, 0xc0, !PT ;  /* 0xffff00003e2f8812 */ /* 0x000fe200078ec0ff */
[----:B------:R-:W-:Y:S01]  /*6a20*/  @!P0 FFMA.FTZ R3, R50, R49, R3 ;  /* 0x0000003132038223 */ /* 0x000fe20000010003 */
[----:B------:R-:W-:Y:S01]  /*6a30*/  @!P1 IADD3 R119, P3, PT, R115, R56, RZ ;  /* 0x0000003873779210 */ /* 0x000fe20007f7e0ff */
[----:B------:R-:W-:Y:S01]  /*6a40*/  @!P0 FFMA.FTZ R4, R45, R51, R4 ;  /* 0x000000332d048223 */ /* 0x000fe20000010004 */
[C---:B------:R-:W-:Y:S01]  /*6a50*/  @!P0 LOP3.LUT R45, R63.reuse, 0xffff0000, RZ, 0xc0, !PT ;  /* 0xffff00003f2d8812 */ /* 0x040fe200078ec0ff */
[----:B------:R-:W-:Y:S01]  /*6a60*/  @!P0 FFMA.FTZ R5, R46, R52, R5 ;  /* 0x000000342e058223 */ /* 0x000fe20000010005 */
[----:B------:R-:W-:Y:S01]  /*6a70*/  @!P0 SHF.L.U32 R46, R63, 0x10, RZ ;  /* 0x000000103f2e8819 */ /* 0x000fe200000006ff */
[C---:B------:R-:W-:Y:S01]  /*6a80*/  @!P0 IMAD.U32 R54, R55.reuse, 0x10000, RZ ;  /* 0x0001000037368824 */ /* 0x040fe200078e00ff */
[----:B------:R-:W-:Y:S01]  /*6a90*/  @!P0 LOP3.LUT R55, R55, 0xffff0000, RZ, 0xc0, !PT ;  /* 0xffff000037378812 */ /* 0x000fe200078ec0ff */
[----:B------:R-:W-:Y:S01]  /*6aa0*/  @!P0 FMUL.FTZ R6, R29, R38 ;  /* 0x000000261d068220 */ /* 0x000fe20000410000 */
[----:B------:R-:W-:Y:S01]  /*6ab0*/  @!P0 F2FP.BF16.F32.PACK_AB R71, R4, R3 ;  /* 0x000000030447823e */ /* 0x000fe200000010ff */
[----:B------:R-:W-:Y:S01]  /*6ac0*/  @!P0 FMUL.FTZ R7, R24, R33 ;  /* 0x0000002118078220 */ /* 0x000fe20000410000 */
[----:B------:R-:W-:Y:S01]  /*6ad0*/  @!P0 F2FP.BF16.F32.PACK_AB R68, R2, R0 ;  /* 0x000000000244823e */ /* 0x000fe200000010ff */
[----:B------:R-:W-:Y:S01]  /*6ae0*/  @!P0 FMUL.FTZ R8, R34, R27 ;  /* 0x0000001b22088220 */ /* 0x000fe20000410000 */
[----:B------:R-:W-:Y:S01]  /*6af0*/  @!P1 SEL R25, R28, R25, P2 ;  /* 0x000000191c199207 */ /* 0x000fe20001000000 */
[----:B------:R-:W-:Y:S01]  /*6b00*/  @!P0 FFMA.FTZ R6, R47, R53, R6 ;  /* 0x000000352f068223 */ /* 0x000fe20000010006 */
[----:B------:R-:W-:Y:S01]  /*6b10*/  @!P0 MOV R60, R68 ;  /* 0x00000044003c8202 */ /* 0x000fe20000000f00 */
[----:B------:R-:W-:Y:S01]  /*6b20*/  @!P0 FFMA.FTZ R7, R46, R54, R7 ;  /* 0x000000362e078223 */ /* 0x000fe20000010007 */
[----:B------:R-:W-:Y:S02]  /*6b30*/  @!P1 IMAD.X R132, R106, 0x1, R57, P3 ;  /* 0x000000016a849824 */ /* 0x000fe400018e0639 */
[----:B------:R-:W-:Y:S01]  /*6b40*/  @!P0 FFMA.FTZ R8, R45, R55, R8 ;  /* 0x000000372d088223 */ /* 0x000fe20000010008 */
[----:B------:R-:W-:Y:S03]  /*6b50*/  IMAD.WIDE.U32 R56, R144, 0x60, R96 ;  /* 0x0000006090387825 */ /* 0x000fe600078e0060 */
[----:B------:R-:W-:Y:S01]  /*6b60*/  @!P1 SHF.L.U64.HI R132, R119, 0x1, R132 ;  /* 0x0000000177849819 */ /* 0x000fe20000010284 */
[----:B------:R-:W-:Y:S01]  /*6b70*/  IMAD R69, R145, 0x60, RZ ;  /* 0x0000006091457824 */ /* 0x000fe200078e02ff */
[----:B------:R-:W-:Y:S01]  /*6b80*/  @!P0 F2FP.BF16.F32.PACK_AB R70, R8, R7 ;  /* 0x000000070846823e */ /* 0x000fe200000010ff */
[----:B------:R-:W-:Y:S02]  /*6b90*/  @!P0 IMAD.MOV.U32 R61, RZ, RZ, R71 ;  /* 0x000000ffff3d8224 */ /* 0x000fe400078e0047 */
[----:B------:R-:W-:Y:S01]  /*6ba0*/  @!P1 IMAD.WIDE R32, R25, 0x2, R30 ;  /* 0x0000000219209825 */ /* 0x000fe200078e021e */
[----:B------:R-:W-:Y:S02]  /*6bb0*/  IADD3 R57, PT, PT, R57, R69, RZ ;  /* 0x0000004539397210 */ /* 0x000fe40007ffe0ff */
[----:B------:R-:W-:Y:S01]  /*6bc0*/  @!P0 F2FP.BF16.F32.PACK_AB R69, R6, R5 ;  /* 0x000000050645823e */ /* 0x000fe200000010ff */
[----:B------:R-:W-:Y:S02]  /*6bd0*/  @!P1 IMAD.SHL.U32 R119, R119, 0x2, RZ ;  /* 0x0000000277779824 */ /* 0x000fe400078e00ff */
[----:B------:R-:W-:Y:S01]  /*6be0*/  @!P0 IMAD.MOV.U32 R63, RZ, RZ, R70 ;  /* 0x000000ffff3f8224 */ /* 0x000fe200078e0046 */
[----:B------:R-:W-:Y:S02]  /*6bf0*/  @!P0 MOV R62, R69 ;  /* 0x00000045003e8202 */ /* 0x000fe40000000f00 */
[C---:B------:R-:W-:Y:S02]  /*6c00*/  @!P1 IADD3 R134, P3, PT, R119.reuse, R92, RZ ;  /* 0x0000005c77869210 */ /* 0x040fe40007f7e0ff */
[----:B------:R-:W-:Y:S01]  /*6c10*/  @!P1 IADD3 R46, P0, PT, R119, R94, RZ ;  /* 0x0000005e772e9210 */ /* 0x000fe20007f1e0ff */
[----:B------:R4:W-:Y:S02]  /*6c20*/  ST.E.128 desc[UR4][R56.64], R60 ;  /* 0x0000003c38007985 */ /* 0x0009e4000c101d04 */
[C---:B------:R-:W-:Y:S01]  /*6c30*/  @!P1 IMAD.X R135, R132.reuse, 0x1, R93, P3 ;  /* 0x0000000184879824 */ /* 0x040fe200018e065d */
[----:B------:R-:W-:Y:S02]  /*6c40*/  @!P1 IADD3.X R47, PT, PT, R132, R95, RZ, P0, !PT ;  /* 0x0000005f842f9210 */ /* 0x000fe400007fe4ff */
[----:B------:R-:W-:Y:S03]  /*6c50*/  ISETP.GT.AND P0, PT, R26, 0x40, !P1 ;  /* 0x000000401a00780c */ /* 0x000fe60004f04270 */
[----:B------:R-:W2:Y:S08]  /*6c60*/  @!P1 LD.E.128 R68, desc[UR4][R134.64+0x80] ;  /* 0x0000800486449980 */ /* 0x000eb0000c101d00 */
[----:B------:R-:W3:Y:S08]  /*6c70*/  @!P1 LD.E.128 R32, desc[UR4][R32.64+0x80] ;  /* 0x0000800420209980 */ /* 0x000ef0000c101d00 */
[----:B------:R-:W5:Y:S08]  /*6c80*/  @!P1 LD.E.128 R52, desc[UR4][R46.64+0x80] ;  /* 0x000080042e349980 */ /* 0x000f70000c101d00 */
[----:B------:R-:W4:Y:S01]  /*6c90*/  LD.E.128 R64, desc[UR4][R30.64+0x80] ;  /* 0x000080041e407980 */ /* 0x000f22000c101d00 */
        /* <DEDUP_REMOVED lines=17> */
[C---:B-----5:R-:W-:Y:S01]  /*6db0*/  @!P1 IMAD.U32 R45, R52.reuse, 0x10000, RZ ;  /* 0x00010000342d9824 */ /* 0x060fe200078e00ff */
[----:B------:R-:W-:Y:S01]  /*6dc0*/  @!P1 LOP3.LUT R48, R52, 0xffff0000, RZ, 0xc0, !PT ;  /* 0xffff000034309812 */ /* 0x000fe200078ec0ff */
[----:B------:R-:W-:Y:S01]  /*6dd0*/  @!P1 FMUL.FTZ R11, R37, R36 ;  /* 0x00000024250b9220 */ /* 0x000fe20000410000 */
[----:B------:R-:W-:Y:S01]  /*6de0*/  @!P1 LOP3.LUT R33, R34, 0xffff0000, RZ, 0xc0, !PT ;  /* 0xffff000022219812 */ /* 0x000fe200078ec0ff */
[----:B------:R-:W-:Y:S01]  /*6df0*/  @!P1 IMAD.U32 R52, R54, 0x10000, RZ ;  /* 0x0001000036349824 */ /* 0x000fe200078e00ff */
[----:B------:R-:W-:Y:S01]  /*6e00*/  @!P1 SHF.L.U32 R49, R53, 0x10, RZ ;  /* 0x0000001035319819 */ /* 0x000fe200000006ff */
[----:B------:R-:W-:Y:S01]  /*6e10*/  @P0 FADD.FTZ R29, -R29, -RZ ;  /* 0x800000ff1d1d0221 */ /* 0x000fe20000010100 */
[C---:B----4-:R-:W-:Y:S01]  /*6e20*/  @!P1 LOP3.LUT R47, R64.reuse, 0xffff0000, RZ, 0xc0, !PT ;  /* 0xffff0000402f9812 */ /* 0x050fe200078ec0ff */
        /* <DEDUP_REMOVED lines=40> */
.L_x_11428:
[----:B------:R-:W-:Y:S05]  /*70b0*/  BSYNC.RECONVERGENT B0 ;  /* 0x0000000000007941 */ /* 0x000fea0003800200 */
.L_x_11427:
[----:B------:R-:W5:Y:S02]  /*70c0*/  LD.E R3, desc[UR4][R100.64+0xd0] ;  /* 0x0000d00464037980 */ /* 0x000f64000c101900 */
[----:B-----5:R-:W-:Y:S05]  /*70d0*/  IMAD.U32 R3, R3, -0x20, RZ ;  /* 0xffffffe003037824 */ /* 0x020fea00078e00ff */
[C---:B------:R-:W-:Y:S02]  /*70e0*/  LEA R94, P1, R3.reuse, R94, 0x1 ;  /* 0x0000005e035e7211 */ /* 0x040fe400078208ff */
[C---:B------:R-:W-:Y:S02]  /*70f0*/  LEA R92, P0, R3.reuse, R92, 0x1 ;  /* 0x0000005c035c7211 */ /* 0x040fe400078008ff */
[C---:B------:R-:W-:Y:S02]  /*7100*/  LEA.HI.X.SX32 R95, R3.reuse, R95, 0x1, P1 ;  /* 0x0000005f035f7211 */ /* 0x040fe400008f0eff */
[----:B------:R-:W-:Y:S09]  /*7110*/  LEA.HI.X.SX32 R93, R3, R93, 0x1, P0 ;  /* 0x0000005d035d7211 */ /* 0x000ff200000f0eff */
.L_x_11411:
[----:B------:R-:W-:Y:S05]  /*7120*/  BSYNC.RECONVERGENT B1 ;  /* 0x0000000000017941 */ /* 0x000fea0003800200 */
.L_x_11409:
[----:B------:R-:W-:Y:S01]  /*7130*/  ISETP.NE.U32.AND P0, PT, R120, RZ, PT ;  /* 0x000000ff7800720c */ /* 0x000fe20003f05070 */
[----:B-1-3--:R-:W3:Y:S01]  /*7140*/  LD.E R4, desc[UR4][R100.64+0x128] ;  /* 0x0001280464047980 */ /* 0x00aee2000c101900 */
[----:B------:R-:W-:Y:S01]  /*7150*/  UMOV UR6, URZ ;  /* 0x000000ff00067c82 */ /* 0x000fe20008000000 */
[----:B------:R-:W-:Y:S01]  /*7160*/  BSSY.RECONVERGENT B0, `(.L_x_11429) ;  /* 0x0000062000007945 */ /* 0x000fe20003800200 */
[----:B------:R-:W-:Y:S02]  /*7170*/  ISETP.NE.AND.EX P0, PT, R121, RZ, PT, P0 ;  /* 0x000000ff7900720c */ /* 0x000fe40003f05300 */
[----:B------:R-:W-:Y:S11]  /*7180*/  IADD3 R3, P1, PT, RZ, -UR6, RZ ;  /* 0x80000006ff037c10 */ /* 0x000ff6000ff3e0ff */
[----:B------:R-:W5:Y:S04]  /*7190*/  @!P0 LD.E R2, desc[UR4][R100.64+0x40] ;  /* 0x0000400464028980 */ /* 0x000f68000c101900 */
[----:B------:R-:W2:Y:S02]  /*71a0*/  @!P0 LD.E R0, desc[UR4][R100.64+0x38] ;  /* 0x0000380464008980 */ /* 0x000ea4000c101900 */
[----:B--2---:R-:W-:Y:S02]  /*71b0*/  @!P0 IMAD.SHL.U32 R0, R0, 0x40, RZ ;  /* 0x0000004000008824 */ /* 0x004fe400078e00ff */
[----:B---3--:R-:W-:Y:S02]  /*71c0*/  IMAD.SHL.U32 R4, R4, 0x40, RZ ;  /* 0x0000004004047824 */ /* 0x008fe400078e00ff */
        /* <DEDUP_REMOVED lines=59> */
[CC--:B----4-:R-:W-:Y:S02]  /*7580*/  LEA R24, P0, R5.reuse, R158.reuse, 0x2 ;  /* 0x0000009e05187211 */ /* 0x0d0fe400078010ff */
        /* <DEDUP_REMOVED lines=31> */
.L_x_11430:
[----:B------:R-:W-:Y:S05]  /*7780*/  BSYNC.RECONVERGENT B0 ;  /* 0x0000000000007941 */ /* 0x000fea0003800200 */
.L_x_11429:
[----:B------:R-:W-:Y:S11]  /*7790*/  ISETP.NE.AND P0, PT, R91, RZ, PT ;  /* 0x000000ff5b00720c */ /* 0x000ff60003f05270 */
[----:B------:R-:W-:Y:S02]  /*77a0*/  @!UPT UIADD3 URZ, UPT, UPT, URZ, URZ, URZ ;  /* 0x000000fffffff290 */ /* 0x000fe4000fffe0ff */
[----:B------:R-:W-:Y:S05]  /*77b0*/  @P0 BRA `(.L_x_11431) ;  /* 0xffffffac00500947 */ /* 0x000fea000383ffff */
.L_x_11408:
        /* <DEDUP_REMOVED lines=34> */
.L_x_11435:
[----:B------:R-:W-:Y:S05]  /*79e0*/  BSYNC.RECONVERGENT B0 ;  /* 0x0000000000007941 */ /* 0x000fea0003800200 */
.L_x_11434:
[----:B------:R-:W-:Y:S05]  /*79f0*/  @P1 BRA `(.L_x_11436) ;  /* 0x00000044007c1947 */ /* 0x000fea0003800000 */
[----:B------:R-:W-:Y:S02]  /*7a00*/  IMAD R0, R127, 0x60, RZ ;  /* 0x000000607f007824 */ /* 0x000fe400078e02ff */
        /* <DEDUP_REMOVED lines=8> */
.L_x_11433:
        /* <DEDUP_REMOVED lines=43> */
[----:B----4-:R-:W-:Y:S02]  /*7d40*/  SHF.L.U32 R25, R15, 0x10, RZ ;  /* 0x000000100f197819 */ /* 0x010fe400000006ff */
        /* <DEDUP_REMOVED lines=33> */
.L_x_11441:
[----:B------:R-:W-:Y:S05]  /*7f60*/  BSYNC.RECONVERGENT B0 ;  /* 0x0000000000007941 */ /* 0x000fea0003800200 */
.L_x_11440:
[----:B-----5:R2:W-:Y:S04]  /*7f70*/  STS.128 [R155], R12 ;  /* 0x0000000c9b007388 */ /* 0x0205e80000000c00 */
[----:B------:R2:W5:Y:S01]  /*7f80*/  LD.E.128 R8, desc[UR4][R28.64+0x80] ;  /* 0x000080041c087980 */ /* 0x000562000c101d00 */
[----:B------:R-:W-:Y:S01]  /*7f90*/  LOP3.LUT R0, R20, 0x40, RZ, 0xfc, !PT ;  /* 0x0000004014007812 */ /* 0x000fe200078efcff */
[----:B------:R-:W-:Y:S03]  /*7fa0*/  BSSY.RECONVERGENT B0, `(.L_x_11442) ;  /* 0x0000029000007945 */ /* 0x000fe60003800200 */
[----:B------:R-:W-:-:S13]  /*7fb0*/  ISETP.GE.AND P0, PT, R0, R3, PT ;  /* 0x000000030000720c */ /* 0x000fda0003f06270 */
[----:B------:R-:W-:Y:S05]  /*7fc0*/  @P0 BRA `(.L_x_11443) ;  /* 0x0000000000980947 */ /* 0x000fea0003800000 */
[----:B------:R-:W3:Y:S04]  /*7fd0*/  LD.E.64 R4, desc[UR4][R22.64+0x40] ;  /* 0x0000400416047980 */ /* 0x000ee8000c101b00 */
[----:B------:R-:W3:Y:S01]  /*7fe0*/  LD.E.64 R6, desc[UR4][R18.64+0x40] ;  /* 0x0000400412067980 */ /* 0x000ee2000c101b00 */
[C---:B-----5:R-:W-:Y:S01]  /*7ff0*/  LOP3.LUT R0, R9.reuse, 0xffff0000, RZ, 0xc0, !PT ;  /* 0xffff000009007812 */ /* 0x060fe200078ec0ff */
[----:B--2---:R-:W-:Y:S01]  /*8000*/  IMAD.U32 R14, R10, 0x10000, RZ ;  /* 0x000100000a0e7824 */ /* 0x004fe200078e00ff */
[----:B------:R-:W-:Y:S02]  /*8010*/  SHF.L.U32 R2, R9, 0x10, RZ ;  /* 0x0000001009027819 */ /* 0x000fe400000006ff */
[C---:B------:R-:W-:Y:S02]  /*8020*/  SHF.L.U32 R9, R8.reuse, 0x10, RZ ;  /* 0x0000001008097819 */ /* 0x040fe400000006ff */
[----:B------:R-:W-:-:S02]  /*8030*/  LOP3.LUT R16, R8, 0xffff0000, RZ, 0xc0, !PT ;  /* 0xffff000008107812 */ /* 0x000fc400078ec0ff */
[C---:B----4-:R-:W-:Y:S02]  /*8040*/  SHF.L.U32 R27, R11.reuse, 0x10, RZ ;  /* 0x000000100b1b7819 */ /* 0x050fe400000006ff */
[----:B------:R-:W-:Y:S02]  /*8050*/  LOP3.LUT R25, R11, 0xffff0000, RZ, 0xc0, !PT ;  /* 0xffff00000b197812 */ /* 0x000fe400078ec0ff */
[----:B------:R-:W-:Y:S02]  /*8060*/  LOP3.LUT R24, R10, 0xffff0000, RZ, 0xc0, !PT ;  /* 0xffff00000a187812 */ /* 0x000fe400078ec0ff */
[----:B---3--:R-:W-:Y:S02]  /*8070*/  LOP3.LUT R13, R4, 0xffff0000, RZ, 0xc0, !PT ;  /* 0xffff0000040d7812 */ /* 0x008fe400078ec0ff */
        /* <DEDUP_REMOVED lines=27> */
.L_x_11443:
[----:B------:R-:W-:Y:S05]  /*8230*/  BSYNC.RECONVERGENT B0 ;  /* 0x0000000000007941 */ /* 0x000fea0003800200 */
.L_x_11442:
[----:B-----5:R3:W-:Y:S02]  /*8240*/  STS.128 [R155+0x2000], R8 ;  /* 0x002000089b007388 */ /* 0x0207e40000000c00 */
.L_x_11439:
[----:B------:R-:W-:Y:S05]  /*8250*/  BSYNC.RECONVERGENT B1 ;  /* 0x0000000000017941 */ /* 0x000fea0003800200 */
.L_x_11438:
        /* <DEDUP_REMOVED lines=11> */
[----:B------:R-:W2:Y:S01]  /*8310*/  LD.E.64 R6, desc[UR4][R18.64] ;  /* 0x0000000412067980 */ /* 0x000ea2000c101b00 */
[C---:B-----5:R-:W-:Y:S01]  /*8320*/  SHF.L.U32 R2, R13.reuse, 0x10, RZ ;  /* 0x000000100d027819 */ /* 0x060fe200000006ff */
[----:B------:R-:W-:Y:S01]  /*8330*/  IMAD.U32 R16, R14, 0x10000, RZ ;  /* 0x000100000e107824 */ /* 0x000fe200078e00ff */
[----:B------:R-:W-:Y:S02]  /*8340*/  LOP3.LUT R0, R13, 0xffff0000, RZ, 0xc0, !PT ;  /* 0xffff00000d007812 */ /* 0x000fe400078ec0ff */
[----:B----4-:R-:W-:Y:S02]  /*8350*/  SHF.L.U32 R25, R15, 0x10, RZ ;  /* 0x000000100f197819 */ /* 0x010fe400000006ff */
[----:B---3--:R-:W-:-:S02]  /*8360*/  SHF.L.U32 R8, R12, 0x10, RZ ;  /* 0x000000100c087819 */ /* 0x008fc400000006ff */
[----:B------:R-:W-:Y:S02]  /*8370*/  LOP3.LUT R24, R12, 0xffff0000, RZ, 0xc0, !PT ;  /* 0xffff00000c187812 */ /* 0x000fe400078ec0ff */
[----:B------:R-:W-:Y:S02]  /*8380*/  LOP3.LUT R15, R15, 0xffff0000, RZ, 0xc0, !PT ;  /* 0xffff00000f0f7812 */ /* 0x000fe400078ec0ff */
[----:B------:R-:W-:Y:S02]  /*8390*/  LOP3.LUT R26, R14, 0xffff0000, RZ, 0xc0, !PT ;  /* 0xffff00000e1a7812 */ /* 0x000fe400078ec0ff */
[----:B--2---:R-:W-:Y:S02]  /*83a0*/  LOP3.LUT R11, R4, 0xffff0000, RZ, 0xc0, !PT ;  /* 0xffff0000040b7812 */ /* 0x004fe400078ec0ff */
[C---:B------:R-:W-:Y:S01]  /*83b0*/  LOP3.LUT R10, R5.reuse, 0xffff0000, RZ, 0xc0, !PT ;  /* 0xffff0000050a7812 */ /* 0x040fe200078ec0ff */
[----:B------:R-:W-:Y:S01]  /*83c0*/  IMAD.U32 R5, R5, 0x10000, RZ ;  /* 0x0001000005057824 */ /* 0x000fe200078e00ff */
        /* <DEDUP_REMOVED lines=26> */
.L_x_11447:
[----:B------:R-:W-:Y:S05]  /*8570*/  BSYNC.RECONVERGENT B0 ;  /* 0x0000000000007941 */ /* 0x000fea0003800200 */
.L_x_11446:
[----:B-----5:R2:W-:Y:S04]  /*8580*/  STS.128 [R155+0x800], R12 ;  /* 0x0008000c9b007388 */ /* 0x0205e80000000c00 */
[----:B---3--:R2:W5:Y:S01]  /*8590*/  LD.E.128 R8, desc[UR4][R28.64+0x80] ;  /* 0x000080041c087980 */ /* 0x008562000c101d00 */
        /* <DEDUP_REMOVED lines=42> */
.L_x_11449:
[----:B------:R-:W-:Y:S05]  /*8840*/  BSYNC.RECONVERGENT B0 ;  /* 0x0000000000007941 */ /* 0x000fea0003800200 */
.L_x_11448:
[----:B-----5:R3:W-:Y:S02]  /*8850*/  STS.128 [R155+0x2800], R8 ;  /* 0x002800089b007388 */ /* 0x0207e40000000c00 */
.L_x_11445:
[----:B------:R-:W-:Y:S05]  /*8860*/  BSYNC.RECONVERGENT B1 ;  /* 0x0000000000017941 */ /* 0x000fea0003800200 */
.L_x_11444:
        /* <DEDUP_REMOVED lines=49> */
.L_x_11453:
[----:B------:R-:W-:Y:S05]  /*8b80*/  BSYNC.RECONVERGENT B0 ;  /* 0x0000000000007941 */ /* 0x000fea0003800200 */
.L_x_11452:
        /* <DEDUP_REMOVED lines=44> */
.L_x_11455:
[----:B------:R-:W-:Y:S05]  /*8e50*/  BSYNC.RECONVERGENT B0 ;  /* 0x0000000000007941 */ /* 0x000fea0003800200 */
.L_x_11454:
[----:B-----5:R3:W-:Y:S02]  /*8e60*/  STS.128 [R155+0x3000], R8 ;  /* 0x003000089b007388 */ /* 0x0207e40000000c00 */
.L_x_11451:
[----:B------:R-:W-:Y:S05]  /*8e70*/  BSYNC.RECONVERGENT B1 ;  /* 0x0000000000017941 */ /* 0x000fea0003800200 */
.L_x_11450:
[----:B------:R-:W-:-:S04]  /*8e80*/  IADD3 R160, PT, PT, R124, 0x30, RZ ;  /* 0x000000307ca07810 */ /* 0x000fc80007ffe0ff */
[----:B------:R-:W-:-:S13]  /*8e90*/  ISETP.GE.AND P0, PT, R160, R17, PT ;  /* 0x00000011a000720c */ /* 0x000fda0003f06270 */
[----:B------:R-:W-:Y:S05]  /*8ea0*/  @P0 BRA `(.L_x_11436) ;  /* 0x0000003000500947 */ /* 0x000fea0003800000 */
[----:B----4-:R-:W-:Y:S01]  /*8eb0*/  IMAD R26, R127, 0x60, RZ ;  /* 0x000000607f1a7824 */ /* 0x010fe200078e02ff */
[----:B------:R-:W-:Y:S01]  /*8ec0*/  ISETP.GE.AND P0, PT, R20, R3, PT ;  /* 0x000000031400720c */ /* 0x000fe20003f06270 */
[----:B------:R-:W-:-:S05]  /*8ed0*/  IMAD.WIDE.U32 R122, R126, 0x60, R122 ;  /* 0x000000607e7a7825 */ /* 0x000fca00078e007a */
[----:B------:R-:W-:Y:S02]  /*8ee0*/  IADD3 R27, PT, PT, R123, R26, RZ ;  /* 0x0000001a7b1b7210 */ /* 0x000fe40007ffe0ff */
[----:B------:R-:W-:-:S05]  /*8ef0*/  MOV R26, R122 ;  /* 0x0000007a001a7202 */ /* 0x000fca0000000f00 */
[----:B--2---:R2:W5:Y:S01]  /*8f00*/  LD.E.128 R12, desc[UR4][R26.64] ;  /* 0x000000041a0c7980 */ /* 0x004562000c101d00 */
[----:B------:R-:W-:Y:S04]  /*8f10*/  BSSY.RECONVERGENT B0, `(.L_x_11456) ;  /* 0x0000029000007945 */ /* 0x000fe80003800200 */
[----:B------:R-:W-:Y:S05]  /*8f20*/  @P0 BRA `(.L_x_11457) ;  /* 0x00000000009c0947 */ /* 0x000fea0003800000 */
[----:B------:R-:W4:Y:S04]  /*8f30*/  LD.E.64 R4, desc[UR4][R22.64] ;  /* 0x0000000416047980 */ /* 0x000f28000c101b00 */
[----:B------:R-:W2:Y:S01]  /*8f40*/  LD.E.64 R6, desc[UR4][R18.64] ;  /* 0x0000000412067980 */ /* 0x000ea2000c101b00 */
[C---:B-----5:R-:W-:Y:S01]  /*8f50*/  SHF.L.U32 R2, R13.reuse, 0x10, RZ ;  /* 0x000000100d027819 */ /* 0x060fe200000006ff */
[----:B------:R-:W-:Y:S01]  /*8f60*/  IMAD.U32 R16, R14, 0x10000, RZ ;  /* 0x000100000e107824 */ /* 0x000fe200078e00ff */
[----:B------:R-:W-:Y:S02]  /*8f70*/  LOP3.LUT R0, R13, 0xffff0000, RZ, 0xc0, !PT ;  /* 0xffff00000d007812 */ /* 0x000fe400078ec0ff */
[----:B------:R-:W-:Y:S02]  /*8f80*/  SHF.L.U32 R17, R15, 0x10, RZ ;  /* 0x000000100f117819 */ /* 0x000fe400000006ff */
[----:B---3--:R-:W-:-:S02]  /*8f90*/  SHF.L.U32 R8, R12, 0x10, RZ ;  /* 0x000000100c087819 */ /* 0x008fc400000006ff */
[----:B------:R-:W-:Y:S02]  /*8fa0*/  LOP3.LUT R24, R12, 0xffff0000, RZ, 0xc0, !PT ;  /* 0xffff00000c187812 */ /* 0x000fe400078ec0ff */
[----:B------:R-:W-:Y:S02]  /*8fb0*/  LOP3.LUT R15, R15, 0xffff0000, RZ, 0xc0, !PT ;  /* 0xffff00000f0f7812 */ /* 0x000fe400078ec0ff */
[----:B------:R-:W-:Y:S02]  /*8fc0*/  LOP3.LUT R25, R14, 0xffff0000, RZ, 0xc0, !PT ;  /* 0xffff00000e197812 */ /* 0x000fe400078ec0ff */
[----:B----4-:R-:W-:Y:S02]  /*8fd0*/  LOP3.LUT R11, R4, 0xffff0000, RZ, 0xc0, !PT ;  /* 0xffff0000040b7812 */ /* 0x010fe400078ec0ff */
[C---:B------:R-:W-:Y:S01]  /*8fe0*/  LOP3.LUT R10, R5.reuse, 0xffff0000, RZ, 0xc0, !PT ;  /* 0xffff0000050a7812 */ /* 0x040fe200078ec0ff */
[----:B------:R-:W-:Y:S01]  /*8ff0*/  IMAD.U32 R5, R5, 0x10000, RZ ;  /* 0x0001000005057824 */ /* 0x000fe200078e00ff */
        /* <DEDUP_REMOVED lines=12> */
[----:B-1----:R-:W-:-:S03]  /*90c0*/  FMUL.FTZ R29, R25, R5 ;  /* 0x00000005191d7220 */ /* 0x002fc60000410000 */
        /* <DEDUP_REMOVED lines=13> */
.L_x_11457:
[----:B------:R-:W-:Y:S05]  /*91a0*/  BSYNC.RECONVERGENT B0 ;  /* 0x0000000000007941 */ /* 0x000fea0003800200 */
.L_x_11456:
[----:B-----5:R4:W-:Y:S04]  /*91b0*/  STS.128 [R155+0x1800], R12 ;  /* 0x0018000c9b007388 */ /* 0x0209e80000000c00 */
[----:B---3--:R4:W5:Y:S01]  /*91c0*/  LD.E.128 R8, desc[UR4][R26.64+0x80] ;  /* 0x000080041a087980 */ /* 0x008962000c101d00 */
[----:B------:R-:W-:Y:S01]  /*91d0*/  LOP3.LUT R20, R20, 0x40, RZ, 0xfc, !PT ;  /* 0x0000004014147812 */ /* 0x000fe200078efcff */
[----:B------:R-:W-:Y:S03]  /*91e0*/  BSSY.RECONVERGENT B0, `(.L_x_11458) ;  /* 0x000002a000007945 */ /* 0x000fe60003800200 */
[----:B------:R-:W-:-:S13]  /*91f0*/  ISETP.GE.AND P0, PT, R20, R3, PT ;  /* 0x000000031400720c */ /* 0x000fda0003f06270 */
[----:B------:R-:W-:Y:S05]  /*9200*/  @P0 BRA `(.L_x_11459) ;  /* 0x00000000009c0947 */ /* 0x000fea0003800000 */
[----:B------:R-:W3:Y:S04]  /*9210*/  LD.E.64 R2, desc[UR4][R22.64+0x40] ;  /* 0x0000400416027980 */ /* 0x000ee8000c101b00 */
[----:B------:R1:W2:Y:S01]  /*9220*/  LD.E.64 R4, desc[UR4][R18.64+0x40] ;  /* 0x0000400412047980 */ /* 0x0002a2000c101b00 */
[C---:B-----5:R-:W-:Y:S01]  /*9230*/  SHF.L.U32 R17, R11.reuse, 0x10, RZ ;  /* 0x000000100b117819 */ /* 0x060fe200000006ff */
[----:B----4-:R-:W-:Y:S01]  /*9240*/  IMAD.U32 R14, R10, 0x10000, RZ ;  /* 0x000100000a0e7824 */ /* 0x010fe200078e00ff */
[----:B------:R-:W-:Y:S02]  /*9250*/  LOP3.LUT R15, R11, 0xffff0000, RZ, 0xc0, !PT ;  /* 0xffff00000b0f7812 */ /* 0x000fe400078ec0ff */
[C---:B------:R-:W-:Y:S02]  /*9260*/  LOP3.LUT R0, R9.reuse, 0xffff0000, RZ, 0xc0, !PT ;  /* 0xffff000009007812 */ /* 0x040fe400078ec0ff */
[----:B------:R-:W-:-:S02]  /*9270*/  SHF.L.U32 R6, R9, 0x10, RZ ;  /* 0x0000001009067819 */ /* 0x000fc400000006ff */
[C---:B------:R-:W-:Y:S02]  /*9280*/  SHF.L.U32 R7, R8.reuse, 0x10, RZ ;  /* 0x0000001008077819 */ /* 0x040fe400000006ff */
[----:B------:R-:W-:Y:S02]  /*9290*/  LOP3.LUT R16, R8, 0xffff0000, RZ, 0xc0, !PT ;  /* 0xffff000008107812 */ /* 0x000fe400078ec0ff */
[----:B-1----:R-:W-:Y:S02]  /*92a0*/  LOP3.LUT R18, R10, 0xffff0000, RZ, 0xc0, !PT ;  /* 0xffff00000a127812 */ /* 0x002fe400078ec0ff */
[----:B---3--:R-:W-:Y:S02]  /*92b0*/  LOP3.LUT R11, R2, 0xffff0000, RZ, 0xc0, !PT ;  /* 0xffff0000020b7812 */ /* 0x008fe400078ec0ff */
        /* <DEDUP_REMOVED lines=28> */
.L_x_11459:
[----:B------:R-:W-:Y:S05]  /*9480*/  BSYNC.RECONVERGENT B0 ;  /* 0x0000000000007941 */ /* 0x000fea0003800200 */
.L_x_11458:
[----:B-----5:R3:W-:Y:S01]  /*9490*/  STS.128 [R155+0x3800], R8 ;  /* 0x003800089b007388 */ /* 0x0207e20000000c00 */
[----:B------:R-:W-:Y:S05]  /*94a0*/  BRA `(.L_x_11436) ;  /* 0x0000002800d07947 */ /* 0x000fea0003800000 */
.L_x_11437:
        /* <DEDUP_REMOVED lines=10> */
[----:B----4-:R1:W5:Y:S01]  /*9550*/  LD.E.128 R24, desc[UR4][R46.64] ;  /* 0x000000042e187980 */ /* 0x010362000c101d00 */
        /* <DEDUP_REMOVED lines=78> */
.L_x_11463:
[----:B------:R-:W-:Y:S05]  /*9a40*/  BSYNC.RECONVERGENT B0 ;  /* 0x0000000000007941 */ /* 0x000fea0003800200 */
.L_x_11462:
        /* <DEDUP_REMOVED lines=82> */
.L_x_11465:
[----:B------:R-:W-:Y:S05]  /*9f70*/  BSYNC.RECONVERGENT B0 ;  /* 0x0000000000007941 */ /* 0x000fea0003800200 */
.L_x_11464:
[----:B-----5:R3:W-:Y:S02]  /*9f80*/  STS.128 [R155+0x2000], R16 ;  /* 0x002000109b007388 */ /* 0x0207e40000000c00 */
.L_x_11461:
[----:B------:R-:W-:Y:S05]  /*9f90*/  BSYNC.RECONVERGENT B1 ;  /* 0x0000000000017941 */ /* 0x000fea0003800200 */
.L_x_11460:
[----:B------:R-:W-:Y:S01]  /*9fa0*/  IADD3 R162, PT, PT, R124, 0x10, RZ ;  /* 0x000000107ca27810 */ /* 0x000fe20007ffe0ff */
[----:B------:R-:W-:Y:S03]  /*9fb0*/  BSSY.RECONVERGENT B1, `(.L_x_11466) ;  /* 0x00000aa000017945 */ /* 0x000fe60003800200 */
[----:B------:R-:W-:-:S13]  /*9fc0*/  ISETP.GE.AND P0, PT, R162, R23, PT ;  /* 0x00000017a200720c */ /* 0x000fda0003f06270 */
[----:B------:R-:W-:Y:S05]  /*9fd0*/  @P0 BRA `(.L_x_11467) ;  /* 0x00000008009c0947 */ /* 0x000fea0003800000 */
[C---:B----4-:R-:W-:Y:S02]  /*9fe0*/  LEA R44, P1, R37.reuse, R122, 0x1 ;  /* 0x0000007a252c7211 */ /* 0x050fe400078208ff */
[----:B------:R-:W-:Y:S02]  /*9ff0*/  ISETP.GE.AND P0, PT, R20, R3, PT ;  /* 0x000000031400720c */ /* 0x000fe40003f06270 */
[----:B------:R-:W-:-:S05]  /*a000*/  LEA.HI.X R45, R37, R123, R30, 0x1, P1 ;  /* 0x0000007b252d7211 */ /* 0x000fca00008f0c1e */
[----:B--2---:R2:W5:Y:S01]  /*a010*/  LD.E.128 R24, desc[UR4][R44.64] ;  /* 0x000000042c187980 */ /* 0x004562000c101d00 */
        /* <DEDUP_REMOVED lines=14> */
[----:B------:R-:W4:Y:S01]  /*a100*/  LD.E.128 R4, desc[UR4][R4.64] ;  /* 0x0000000404047980 */ /* 0x000f22000c101d00 */
[----:B------:R-:W-:-:S03]  /*a110*/  IMAD.X R9, R35, 0x1, R11, P1 ;  /* 0x0000000123097824 */ /* 0x000fc600008e060b */
[----:B------:R-:W2:Y:S04]  /*a120*/  LD.E.128 R12, desc[UR4][R12.64] ;  /* 0x000000040c0c7980 */ /* 0x000ea8000c101d00 */
[----:B------:R-:W2:Y:S01]  /*a130*/  LD.E.128 R8, desc[UR4][R8.64] ;  /* 0x0000000408087980 */ /* 0x000ea2000c101d00 */
        /* <DEDUP_REMOVED lines=8> */
[C---:B----4-:R-:W-:Y:S02]  /*a1c0*/  SHF.L.U32 R27, R4.reuse, 0x10, RZ ;  /* 0x00000010041b7819 */ /* 0x050fe400000006ff */
        /* <DEDUP_REMOVED lines=51> */
.L_x_11469:
[----:B------:R-:W-:Y:S05]  /*a500*/  BSYNC.RECONVERGENT B0 ;  /* 0x0000000000007941 */ /* 0x000fea0003800200 */
.L_x_11468:
        /* <DEDUP_REMOVED lines=21> */
[----:B------:R-:W2:Y:S01]  /*a660*/  LD.E.128 R8, desc[UR4][R8.64+0x80] ;  /* 0x0000800408087980 */ /* 0x000ea2000c101d00 */
[C---:B----45:R-:W-:Y:S01]  /*a670*/  SHF.L.U32 R25, R16.reuse, 0x10, RZ ;  /* 0x0000001010197819 */ /* 0x070fe200000006ff */
        /* <DEDUP_REMOVED lines=59> */
.L_x_11471:
[----:B------:R-:W-:Y:S05]  /*aa30*/  BSYNC.RECONVERGENT B0 ;  /* 0x0000000000007941 */ /* 0x000fea0003800200 */
.L_x_11470:
[----:B-----5:R3:W-:Y:S02]  /*aa40*/  STS.128 [R155+0x2800], R16 ;  /* 0x002800109b007388 */ /* 0x0207e40000000c00 */
.L_x_11467:
[----:B------:R-:W-:Y:S05]  /*aa50*/  BSYNC.RECONVERGENT B1 ;  /* 0x0000000000017941 */ /* 0x000fea0003800200 */
.L_x_11466:
[----:B------:R-:W-:Y:S01]  /*aa60*/  IADD3 R161, PT, PT, R124, 0x20, RZ ;  /* 0x000000207ca17810 */ /* 0x000fe20007ffe0ff */
[----:B------:R-:W-:Y:S03]  /*aa70*/  BSSY.RECONVERGENT B1, `(.L_x_11472) ;  /* 0x00000aa000017945 */ /* 0x000fe60003800200 */
[----:B------:R-:W-:-:S13]  /*aa80*/  ISETP.GE.AND P0, PT, R161, R23, PT ;  /* 0x00000017a100720c */ /* 0x000fda0003f06270 */
[----:B------:R-:W-:Y:S05]  /*aa90*/  @P0 BRA `(.L_x_11473) ;  /* 0x00000008009c0947 */ /* 0x000fea0003800000 */
[----:B--2-4-:R-:W-:Y:S02]  /*aaa0*/  LEA R44, P1, R126, R122, 0x6 ;  /* 0x0000007a7e2c7211 */ /* 0x014fe400078230ff */
        /* <DEDUP_REMOVED lines=81> */
.L_x_11475:
[----:B------:R-:W-:Y:S05]  /*afc0*/  BSYNC.RECONVERGENT B0 ;  /* 0x0000000000007941 */ /* 0x000fea0003800200 */
.L_x_11474:
        /* <DEDUP_REMOVED lines=82> */
.L_x_11477:
[----:B------:R-:W-:Y:S05]  /*b4f0*/  BSYNC.RECONVERGENT B0 ;  /* 0x0000000000007941 */ /* 0x000fea0003800200 */
.L_x_11476:
[----:B-----5:R3:W-:Y:S02]  /*b500*/  STS.128 [R155+0x3000], R16 ;  /* 0x003000109b007388 */ /* 0x0207e40000000c00 */
.L_x_11473:
[----:B------:R-:W-:Y:S05]  /*b510*/  BSYNC.RECONVERGENT B1 ;  /* 0x0000000000017941 */ /* 0x000fea0003800200 */
.L_x_11472:
[----:B------:R-:W-:-:S04]  /*b520*/  IADD3 R160, PT, PT, R124, 0x30, RZ ;  /* 0x000000307ca07810 */ /* 0x000fc80007ffe0ff */
[----:B------:R-:W-:-:S13]  /*b530*/  ISETP.GE.AND P0, PT, R160, R23, PT ;  /* 0x00000017a000720c */ /* 0x000fda0003f06270 */
[----:B------:R-:W-:Y:S05]  /*b540*/  @P0 BRA `(.L_x_11436) ;  /* 0x0000000800a80947 */ /* 0x000fea0003800000 */
[----:B--2-4-:R-:W-:Y:S01]  /*b550*/  IMAD R44, R127, 0x60, RZ ;  /* 0x000000607f2c7824 */ /* 0x014fe200078e02ff */
[----:B------:R-:W-:Y:S01]  /*b560*/  ISETP.GE.AND P0, PT, R20, R3, PT ;  /* 0x000000031400720c */ /* 0x000fe20003f06270 */
[----:B------:R-:W-:-:S05]  /*b570*/  IMAD.WIDE.U32 R122, R126, 0x60, R122 ;  /* 0x000000607e7a7825 */ /* 0x000fca00078e007a */
[----:B------:R-:W-:Y:S02]  /*b580*/  IADD3 R45, PT, PT, R123, R44, RZ ;  /* 0x0000002c7b2d7210 */ /* 0x000fe40007ffe0ff */
[----:B------:R-:W-:-:S05]  /*b590*/  MOV R44, R122 ;  /* 0x0000007a002c7202 */ /* 0x000fca0000000f00 */
[----:B---3--:R2:W5:Y:S01]  /*b5a0*/  LD.E.128 R16, desc[UR4][R44.64] ;  /* 0x000000042c107980 */ /* 0x008562000c101d00 */
        /* <DEDUP_REMOVED lines=78> */
.L_x_11479:
[----:B------:R-:W-:Y:S05]  /*ba90*/  BSYNC.RECONVERGENT B0 ;  /* 0x0000000000007941 */ /* 0x000fea0003800200 */
.L_x_11478:
        /* <DEDUP_REMOVED lines=14> */
[----:B---3--:R-:W-:Y:S02]  /*bb80*/  SHF.L.U64.HI R17, R2, 0x1, R9 ;  /* 0x0000000102117819 */ /* 0x008fe40000010209 */
        /* <DEDUP_REMOVED lines=37> */
[----:B--2---:R-:W-:-:S02]  /*bde0*/  IMAD.U32 R9, R17, 0x10000, RZ ;  /* 0x0001000011097824 */ /* 0x004fc400078e00ff */
        /* <DEDUP_REMOVED lines=30> */
.L_x_11481:
[----:B------:R-:W-:Y:S05]  /*bfd0*/  BSYNC.RECONVERGENT B0 ;  /* 0x0000000000007941 */ /* 0x000fea0003800200 */
.L_x_11480:
[----:B-----5:R4:W-:Y:S02]  /*bfe0*/  STS.128 [R155+0x3800], R4 ;  /* 0x003800049b007388 */ /* 0x0209e40000000c00 */
.L_x_11436:
[----:B------:R-:W-:Y:S05]  /*bff0*/  BSYNC.RECONVERGENT B2 ;  /* 0x0000000000027941 */ /* 0x000fea0003800200 */
.L_x_11432:
[----:B--2---:R-:W-:Y:S01]  /*c000*/  IMAD.IADD R3, R78, 0x1, -R153 ;  /* 0x000000014e037824 */ /* 0x004fe200078e0a99 */
[----:B------:R-:W2:Y:S01]  /*c010*/  S2UR UR6, SR_CgaCtaId ;  /* 0x00000000000679c3 */ /* 0x000ea20000008800 */
[----:B------:R-:W-:Y:S01]  /*c020*/  IMAD.SHL.U32 R142, R76, 0x40, RZ ;  /* 0x000000404c8e7824 */ /* 0x000fe200078e00ff */
[----:B------:R-:W-:Y:S01]  /*c030*/  LOP3.LUT R2, R83, 0x8, R76, 0x78, !PT ;  /* 0x0000000853027812 */ /* 0x000fe200078e784c */
[----:B------:R-:W-:Y:S01]  /*c040*/  UMOV UR7, 0x400 ;  /* 0x0000040000077882 */ /* 0x000fe20000000000 */
[-C--:B------:R-:W-:Y:S01]  /*c050*/  ISETP.GE.AND P0, PT, R162, R3.reuse, PT ;  /* 0x00000003a200720c */ /* 0x080fe20003f06270 */
[----:B------:R-:W-:Y:S01]  /*c060*/  BSSY.RECONVERGENT B1, `(.L_x_11482) ;  /* 0x0000161000017945 */ /* 0x000fe20003800200 */
[-C--:B------:R-:W-:Y:S02]  /*c070*/  ISETP.GE.AND P3, PT, R161, R3.reuse, PT ;  /* 0x00000003a100720c */ /* 0x080fe40003f66270 */
[-C--:B------:R-:W-:Y:S02]  /*c080*/  ISETP.GE.AND P1, PT, R160, R3.reuse, PT ;  /* 0x00000003a000720c */ /* 0x080fe40003f26270 */
[----:B------:R-:W-:-:S02]  /*c090*/  ISETP.GE.AND P2, PT, R124, R3, PT ;  /* 0x000000037c00720c */ /* 0x000fc40003f46270 */
[----:B------:R-:W-:Y:S02]  /*c0a0*/  LOP3.LUT R142, R142, 0x400, RZ, 0xc0, !PT ;  /* 0x000004008e8e7812 */ /* 0x000fe400078ec0ff */
[----:B------:R-:W-:-:S03]  /*c0b0*/  LOP3.LUT R79, R79, 0x200, R82, 0xf8, !PT ;  /* 0x000002004f4f7812 */ /* 0x000fc600078ef852 */
[-C--:B---3--:R-:W-:Y:S02]  /*c0c0*/  @!P0 LEA R8, P5, R74, R146.reuse, 0x1 ;  /* 0x000000924a088211 */ /* 0x088fe400078a08ff */
[----:B----4-:R-:W-:Y:S01]  /*c0d0*/  @!P3 LEA R6, P4, R144, R146, 0x6 ;  /* 0x000000929006b211 */ /* 0x010fe200078830ff */
[----:B------:R-:W-:Y:S01]  /*c0e0*/  IMAD.IADD R143, R72, 0x1, R79 ;  /* 0x00000001488f7824 */ /* 0x000fe200078e024f */
[-C--:B------:R-:W-:Y:S01]  /*c0f0*/  @!P0 LEA.HI.X R9, R74, R147.reuse, R75, 0x1, P5 ;  /* 0x000000934a098211 */ /* 0x080fe200028f0c4b */
[----:B------:R-:W-:Y:S01]  /*c100*/  @!P1 IMAD R0, R145, 0x60, RZ ;  /* 0x0000006091009824 */ /* 0x000fe200078e02ff */
[C---:B------:R-:W-:Y:S01]  /*c110*/  @!P3 LEA.HI.X R7, R144.reuse, R147, R145, 0x6, P4 ;  /* 0x000000939007b211 */ /* 0x040fe200020f3491 */
[----:B-1----:R-:W-:Y:S01]  /*c120*/  @!P1 IMAD.WIDE.U32 R4, R144, 0x60, R146 ;  /* 0x0000006090049825 */ /* 0x002fe200078e0092 */
[----:B------:R-:W-:Y:S01]  /*c130*/  @!PT LDS RZ, [RZ] ;  /* 0x00000000fffff984 */ /* 0x000fe20000000800 */
[----:B------:R-:W-:Y:S01]  /*c140*/  @!PT LDS RZ, [RZ] ;  /* 0x00000000fffff984 */ /* 0x000fe20000000800 */
[----:B------:R-:W-:Y:S01]  /*c150*/  @!PT LDS RZ, [RZ] ;  /* 0x00000000fffff984 */ /* 0x000fe20000000800 */
[----:B------:R-:W-:Y:S01]  /*c160*/  @!P2 LDGSTS.E.BYPASS.LTC128B.128 [R155+0x4000], desc[UR4][R146.64] ;  /* 0x04000000929bafae */ /* 0x000fe2000b981a04 */
[----:B--2---:R-:W-:Y:S02]  /*c170*/  ULEA UR6, UR6, UR7, 0x18 ;  /* 0x0000000706067291 */ /* 0x004fe4000f8ec0ff */
[----:B------:R-:W-:Y:S01]  /*c180*/  @!P1 IMAD.IADD R11, R0, 0x1, R5 ;  /* 0x00000001000b9824 */ /* 0x000fe200078e0205 */
[----:B------:R-:W-:Y:S01]  /*c190*/  @!P2 LDGSTS.E.BYPASS.LTC128B.128 [R155+0x6000], desc[UR4][R146.64+0x80] ;  /* 0x06000080929bafae */ /* 0x000fe2000b981a04 */
[----:B------:R-:W-:-:S02]  /*c1a0*/  @!P1 IMAD.MOV.U32 R10, RZ, RZ, R4 ;  /* 0x000000ffff0a9224 */ /* 0x000fc400078e0004 */
[----:B------:R-:W-:Y:S01]  /*c1b0*/  LEA R143, R143, UR6, 0x1 ;  /* 0x000000068f8f7c11 */ /* 0x000fe2000f8e08ff */
[----:B------:R-:W-:Y:S04]  /*c1c0*/  @!P0 LDGSTS.E.BYPASS.LTC128B.128 [R155+0x4800], desc[UR4][R8.64] ;  /* 0x04800000089b8fae */ /* 0x000fe8000b981a04 */
[----:B------:R-:W-:Y:S01]  /*c1d0*/  @!P0 LDGSTS.E.BYPASS.LTC128B.128 [R155+0x6800], desc[UR4][R8.64+0x80] ;  /* 0x06800080089b8fae */ /* 0x000fe2000b981a04 */
[----:B------:R-:W-:-:S03]  /*c1e0*/  ISETP.GE.AND P0, PT, R160, R3, PT ;  /* 0x00000003a000720c */ /* 0x000fc60003f06270 */
[----:B------:R-:W-:Y:S04]  /*c1f0*/  @!P3 LDGSTS.E.BYPASS.LTC128B.128 [R155+0x5000], desc[UR4][R6.64] ;  /* 0x05000000069bbfae */ /* 0x000fe8000b981a04 */
[----:B------:R1:W-:Y:S01]  /*c200*/  @!P3 LDGSTS.E.BYPASS.LTC128B.128 [R155+0x7000], desc[UR4][R6.64+0x80] ;  /* 0x07000080069bbfae */ /* 0x0003e2000b981a04 */
[----:B------:R-:W-:-:S03]  /*c210*/  ISETP.GE.AND P3, PT, R162, R3, PT ;  /* 0x00000003a200720c */ /* 0x000fc60003f66270 */
[----:B------:R-:W-:Y:S02]  /*c220*/  @!P1 LDGSTS.E.BYPASS.LTC128B.128 [R155+0x5800], desc[UR4][R10.64] ;  /* 0x058000000a9b9fae */ /* 0x000fe4000b981a04 */
[----:B------:R-:W-:Y:S02]  /*c230*/  @!P0 IMAD.WIDE.U32 R4, R104, 0x60, R148 ;  /* 0x0000006068048825 */ /* 0x000fe400078e0094 */
[----:B------:R-:W-:Y:S01]  /*c240*/  @!P1 LDGSTS.E.BYPASS.LTC128B.128 [R155+0x7800], desc[UR4][R10.64+0x80] ;  /* 0x078000800a9b9fae */ /* 0x000fe2000b981a04 */
[----:B------:R-:W-:Y:S01]  /*c250*/  ISETP.GE.AND P1, PT, R161, R3, PT ;  /* 0x00000003a100720c */ /* 0x000fe20003f26270 */
[----:B------:R-:W-:Y:S01]  /*c260*/  @!P0 IMAD R0, R105, 0x60, RZ ;  /* 0x0000006069008824 */ /* 0x000fe200078e02ff */
[----:B------:R-:W-:Y:S01]  /*c270*/  LOP3.LUT R3, R2, 0x38, R81, 0x78, !PT ;  /* 0x0000003802037812 */ /* 0x000fe200078e7851 */
[----:B------:R-:W0:Y:S02]  /*c280*/  LDGDEPBAR ;  /* 0x00000000000079af */ /* 0x000e240000000000 */
[----:B------:R-:W-:-:S02]  /*c290*/  @!P3 LEA R2, P4, R77, R148, 0x1 ;  /* 0x000000944d02b211 */ /* 0x000fc400078808ff */
[----:B------:R-:W-:Y:S02]  /*c2a0*/  IMAD R142, R3, 0x2, R142 ;  /* 0x00000002038e7824 */ /* 0x000fe400078e028e */
[----:B------:R-:W-:Y:S01]  /*c2b0*/  @!P3 LEA.HI.X R3, R77, R149, R80, 0x1, P4 ;  /* 0x000000954d03b211 */ /* 0x000fe200020f0c50 */
[----:B-1----:R-:W-:-:S03]  /*c2c0*/  @!P0 IMAD.MOV.U32 R6, RZ, RZ, R4 ;  /* 0x000000ffff068224 */ /* 0x002fc600078e0004 */
[----:B------:R-:W-:Y:S01]  /*c2d0*/  @!P1 LEA R4, P4, R104, R148, 0x6 ;  /* 0x0000009468049211 */ /* 0x000fe200078830ff */
[----:B------:R-:W-:Y:S02]  /*c2e0*/  @!P0 IMAD.IADD R7, R0, 0x1, R5 ;  /* 0x0000000100078824 */ /* 0x000fe400078e0205 */
[----:B------:R-:W-:Y:S01]  /*c2f0*/  IMAD.MOV.U32 R0, RZ, RZ, 0x40 ;  /* 0x00000040ff007424 */ /* 0x000fe200078e00ff */
[----:B------:R-:W-:Y:S01]  /*c300*/  @!P1 LEA.HI.X R5, R104, R149, R105, 0x6, P4 ;  /* 0x0000009568059211 */ /* 0x000fe200020f3469 */
        /* <DEDUP_REMOVED lines=22> */
[----:B------:R2:W-:Y:S01]  /*c470*/  @!P1 LDGSTS.E.BYPASS.LTC128B.128 [R155+0xb000], desc[UR4][R4.64+0x80] ;  /* 0x0b000080049b9fae */ /* 0x0005e2000b981a04 */
[C---:B------:R-:W-:Y:S01]  /*c480*/  R2P PR, R76.reuse, 0x6 ;  /* 0x000000064c007804 */ /* 0x040fe20000000000 */
[----:B------:R-:W-:-:S02]  /*c490*/  IMAD.SHL.U32 R76, R76, 0x2, RZ ;  /* 0x000000024c4c7824 */ /* 0x000fc400078e00ff */
[----:B------:R-:W-:Y:S02]  /*c4a0*/  @P0 STS.128 [R155+0x9800], RZ ;  /* 0x009800ff9b000388 */ /* 0x000fe40000000c00 */
[----:B------:R-:W-:Y:S02]  /*c4b0*/  SEL R0, R0, 0xffffffc0, !P2 ;  /* 0xffffffc000007807 */ /* 0x000fe40005000000 */
[----:B------:R-:W-:Y:S01]  /*c4c0*/  @P0 STS.128 [R155+0xb800], RZ ;  /* 0x00b800ff9b000388 */ /* 0x000fe20000000c00 */
[----:B------:R-:W-:Y:S01]  /*c4d0*/  LOP3.LUT R76, R76, 0x6, RZ, 0xc0, !PT ;  /* 0x000000064c4c7812 */ /* 0x000fe200078ec0ff */
[----:B-1----:R-:W-:Y:S02]  /*c4e0*/  VIADD R2, R142, UR6 ;  /* 0x000000068e027c36 */ /* 0x002fe40008000000 */
[----:B------:R-:W-:Y:S01]  /*c4f0*/  @!PT LDS RZ, [RZ] ;  /* 0x00000000fffff984 */ /* 0x000fe20000000800 */
[----:B------:R-:W-:Y:S01]  /*c500*/  @!PT LDS RZ, [RZ] ;  /* 0x00000000fffff984 */ /* 0x000fe20000000800 */
[----:B------:R-:W-:Y:S01]  /*c510*/  @!PT LDS RZ, [RZ] ;  /* 0x00000000fffff984 */ /* 0x000fe20000000800 */
[----:B------:R-:W-:Y:S01]  /*c520*/  @!P0 LDGSTS.E.BYPASS.LTC128B.128 [R155+0x9800], desc[UR4][R6.64] ;  /* 0x09800000069b8fae */ /* 0x000fe2000b981a04 */
[--C-:B------:R-:W-:Y:S02]  /*c530*/  IMAD.IADD R140, R143, 0x1, R0.reuse ;  /* 0x000000018f8c7824 */ /* 0x100fe400078e0200 */
[----:B------:R-:W-:Y:S01]  /*c540*/  IMAD.IADD R136, R2, 0x1, R0 ;  /* 0x0000000102887824 */ /* 0x000fe200078e0200 */
[----:B------:R1:W-:Y:S01]  /*c550*/  @!P0 LDGSTS.E.BYPASS.LTC128B.128 [R155+0xb800], desc[UR4][R6.64+0x80] ;  /* 0x0b800080069b8fae */ /* 0x0003e2000b981a04 */
[----:B------:R-:W-:-:S03]  /*c560*/  IMAD.IADD R3, R153, 0x1, R76 ;  /* 0x0000000199037824 */ /* 0x000fc600078e024c */
[----:B------:R-:W-:Y:S02]  /*c570*/  LDSM.16.M88.4 R28, [R143] ;  /* 0x000000008f1c783b */ /* 0x000fe40000000200 */
[----:B------:R-:W-:Y:S02]  /*c580*/  ISETP.GE.AND P4, PT, R3, R78, PT ;  /* 0x0000004e0300720c */ /* 0x000fe40003f86270 */
[----:B------:R-:W3:Y:S01]  /*c590*/  LDSM.16.M88.4 R16, [R142+UR6+0x4000] ;  /* 0x004000068e10783b */ /* 0x000ee20008000200 */
[----:B--2---:R-:W-:-:S03]  /*c5a0*/  IMAD.MOV.U32 R5, RZ, RZ, 0x20 ;  /* 0x00000020ff057424 */ /* 0x004fc600078e00ff */
[----:B------:R-:W2:Y:S04]  /*c5b0*/  LDSM.16.M88.4 R60, [R142+UR6+0x4800] ;  /* 0x004800068e3c783b */ /* 0x000ea80008000200 */
[----:B------:R-:W4:Y:S01]  /*c5c0*/  LDSM.16.M88.4 R52, [R142+UR6+0x5000] ;  /* 0x005000068e34783b */ /* 0x000f220008000200 */
[----:B------:R-:W-:-:S03]  /*c5d0*/  SEL R5, R5, 0xffffffe0, !P1 ;  /* 0xffffffe005057807 */ /* 0x000fc60004800000 */
[----:B------:R-:W4:Y:S02]  /*c5e0*/  LDSM.16.M88.4 R8, [R142+UR6+0x5800] ;  /* 0x005800068e08783b */ /* 0x000f240008000200 */
[--C-:B------:R-:W-:Y:S02]  /*c5f0*/  IMAD.IADD R141, R143, 0x1, R5.reuse ;  /* 0x000000018f8d7824 */ /* 0x100fe400078e0205 */
[----:B------:R-:W-:Y:S01]  /*c600*/  IMAD.IADD R137, R2, 0x1, R5 ;  /* 0x0000000102897824 */ /* 0x000fe200078e0205 */
[----:B------:R-:W-:Y:S01]  /*c610*/  LDSM.16.M88.4 R24, [R140] ;  /* 0x000000008c18783b */ /* 0x000fe20000000200 */
[C---:B------:R-:W-:Y:S02]  /*c620*/  IMAD.IADD R139, R5.reuse, 0x1, R140 ;  /* 0x00000001058b7824 */ /* 0x040fe400078e028c */
[----:B------:R-:W-:Y:S01]  /*c630*/  IMAD.IADD R135, R5, 0x1, R136 ;  /* 0x0000000105877824 */ /* 0x000fe200078e0288 */
[----:B------:R-:W-:Y:S01]  /*c640*/  LDSM.16.M88.4 R44, [R141] ;  /* 0x000000008d2c783b */ /* 0x000fe20000000200 */
[----:B-1----:R-:W-:-:S03]  /*c650*/  VIADD R7, R3, 0x8 ;  /* 0x0000000803077836 */ /* 0x002fc60000000000 */
[----:B------:R-:W1:Y:S02]  /*c660*/  LDSM.16.M88.4 R68, [R137+0x4000] ;  /* 0x004000008944783b */ /* 0x000e640000000200 */
[-C--:B------:R-:W-:Y:S01]  /*c670*/  ISETP.GE.AND P2, PT, R7, R78.reuse, PT ;  /* 0x0000004e0700720c */ /* 0x080fe20003f46270 */
[----:B------:R-:W-:Y:S01]  /*c680*/  VIADD R7, R3, 0x11 ;  /* 0x0000001103077836 */ /* 0x000fe20000000000 */
[----:B------:R-:W1:Y:S04]  /*c690*/  LDSM.16.M88.4 R40, [R137+0x4800] ;  /* 0x004800008928783b */ /* 0x000e680000000200 */
[----:B------:R-:W1:Y:S01]  /*c6a0*/  LDSM.16.M88.4 R36, [R137+0x5000] ;  /* 0x005000008924783b */ /* 0x000e620000000200 */
[----:B------:R-:W-:-:S03]  /*c6b0*/  ISETP.GE.AND P6, PT, R7, R78, PT ;  /* 0x0000004e0700720c */ /* 0x000fc60003fc6270 */
[----:B-----5:R-:W1:Y:S01]  /*c6c0*/  LDSM.16.M88.4 R32, [R137+0x5800] ;  /* 0x005800008920783b */ /* 0x020e620000000200 */
[C---:B---3--:R-:W-:Y:S03]  /*c6d0*/  HMMA.16816.F32.BF16 R20, R28.reuse, R16, RZ ;  /* 0x000000101c14723c */ /* 0x048fe600000418ff */
[----:B------:R-:W3:Y:S04]  /*c6e0*/  LDSM.16.M88.4 R12, [R136+0x4000] ;  /* 0x00400000880c783b */ /* 0x000ee80000000200 */
[----:B------:R-:W-:Y:S01]  /*c6f0*/  LDSM.16.M88.4 R84, [R136+0x5000] ;  /* 0x005000008854783b */ /* 0x000fe20000000200 */
[C---:B--2---:R-:W-:Y:S03]  /*c700*/  HMMA.16816.F32.BF16 R64, R28.reuse, R60, RZ ;  /* 0x0000003c1c40723c */ /* 0x044fe600000418ff */
        /* <DEDUP_REMOVED lines=23> */
[----:B------:R-:W-:Y:S03]  /*c880*/  LDSM.16.M88.4 R32, [R142+UR6+0x6000] ;  /* 0x006000068e20783b */ /* 0x000fe60008000200 */
[C---:B---3--:R-:W-:Y:S08]  /*c890*/  HMMA.16816.F32.BF16 R20, R24.reuse, R12, R20 ;  /* 0x0000000c1814723c */ /* 0x048ff00000041814 */
[C---:B------:R-:W-:Y:S01]  /*c8a0*/  HMMA.16816.F32.BF16 R16, R24.reuse, R14, R16 ;  /* 0x0000000e1810723c */ /* 0x040fe20000041810 */
[----:B------:R-:W3:Y:S07]  /*c8b0*/  LDSM.16.M88.4 R12, [R139] ;  /* 0x000000008b0c783b */ /* 0x000eee0000000200 */
[C---:B--2---:R-:W-:Y:S08]  /*c8c0*/  HMMA.16816.F32.BF16 R64, R24.reuse, R8, R64 ;  /* 0x000000081840723c */ /* 0x044ff00000041840 */
[C---:B------:R-:W-:Y:S01]  /*c8d0*/  HMMA.16816.F32.BF16 R60, R24.reuse, R10, R60 ;  /* 0x0000000a183c723c */ /* 0x040fe2000004183c */
[----:B------:R-:W2:Y:S07]  /*c8e0*/  LDSM.16.M88.4 R8, [R143+0x2000] ;  /* 0x002000008f08783b */ /* 0x000eae0000000200 */
[C---:B------:R-:W-:Y:S08]  /*c8f0*/  HMMA.16816.F32.BF16 R56, R24.reuse, R84, R56 ;  /* 0x000000541838723c */ /* 0x040ff00000041838 */
[C---:B------:R-:W-:Y:S01]  /*c900*/  HMMA.16816.F32.BF16 R52, R24.reuse, R86, R52 ;  /* 0x000000561834723c */ /* 0x040fe20000041834 */
[----:B------:R-:W-:Y:S07]  /*c910*/  LDSM.16.M88.4 R84, [R137+0x6800] ;  /* 0x006800008954783b */ /* 0x000fee0000000200 */
[C---:B-1----:R-:W-:Y:S08]  /*c920*/  HMMA.16816.F32.BF16 R48, R24.reuse, R28, R48 ;  /* 0x0000001c1830723c */ /* 0x042ff00000041830 */
[----:B------:R-:W-:Y:S01]  /*c930*/  HMMA.16816.F32.BF16 R44, R24, R30, R44 ;  /* 0x0000001e182c723c */ /* 0x000fe2000004182c */
[----:B------:R-:W1:Y:S04]  /*c940*/  LDSM.16.M88.4 R24, [R142+UR6+0x7000] ;  /* 0x007000068e18783b */ /* 0x000e680008000200 */
        /* <DEDUP_REMOVED lines=13> */
[----:B------:R-:W3:Y:S03]  /*ca20*/  LDSM.16.M88.4 R36, [R136+0x6000] ;  /* 0x006000008824783b */ /* 0x000ee60000000200 */
[C---:B--2---:R-:W-:Y:S08]  /*ca30*/  HMMA.16816.F32.BF16 R20, R8.reuse, R32, R20 ;  /* 0x000000200814723c */ /* 0x044ff00000041814 */
[C---:B------:R-:W-:Y:S01]  /*ca40*/  HMMA.16816.F32.BF16 R16, R8.reuse, R34, R16 ;  /* 0x000000220810723c */ /* 0x040fe20000041810 */
[----:B------:R-:W-:Y:S07]  /*ca50*/  LDSM.16.M88.4 R32, [R136+0x6800] ;  /* 0x006800008820783b */ /* 0x000fee0000000200 */
[C---:B-1----:R-:W-:Y:S08]  /*ca60*/  HMMA.16816.F32.BF16 R56, R8.reuse, R24, R56 ;  /* 0x000000180838723c */ /* 0x042ff00000041838 */
        /* <DEDUP_REMOVED lines=14> */
[----:B------:R-:W-:Y:S08]  /*cb50*/  HMMA.16816.F32.BF16 R20, R40, R36, R20 ;  /* 0x000000242814723c */ /* 0x000ff00000041814 */
[----:B------:R-:W-:Y:S08]  /*cb60*/  HMMA.16816.F32.BF16 R64, R88, R84, R64 ;  /* 0x000000545840723c */ /* 0x000ff00000041840 */
[C---:B------:R-:W-:Y:S08]  /*cb70*/  HMMA.16816.F32.BF16 R16, R40.reuse, R38, R16 ;  /* 0x000000262810723c */ /* 0x040ff00000041810 */
[C---:B-1----:R-:W-:Y:S08]  /*cb80*/  HMMA.16816.F32.BF16 R48, R40.reuse, R24, R48 ;  /* 0x000000182830723c */ /* 0x042ff00000041830 */
[----:B------:R-:W-:Y:S01]  /*cb90*/  HMMA.16816.F32.BF16 R68, R40, R26, R68 ;  /* 0x0000001a2844723c */ /* 0x000fe20000041844 */
[----:B------:R-:W1:Y:S07]  /*cba0*/  LDSM.16.M88.4 R24, [R135+0x7000] ;  /* 0x007000008718783b */ /* 0x000e6e0000000200 */
[C---:B------:R-:W-:Y:S08]  /*cbb0*/  HMMA.16816.F32.BF16 R56, R88.reuse, R80, R56 ;  /* 0x000000505838723c */ /* 0x040ff00000041838 */
[----:B------:R-:W-:Y:S08]  /*cbc0*/  HMMA.16816.F32.BF16 R60, R88, R86, R60 ;  /* 0x00000056583c723c */ /* 0x000ff0000004183c */
[----:B--2---:R-:W-:Y:S01]  /*cbd0*/  HMMA.16816.F32.BF16 R20, R12, R8, R20 ;  /* 0x000000080c14723c */ /* 0x004fe20000041814 */
[----:B------:R-:W-:-:S05]  /*cbe0*/  VIADD R9, R3, 0x1 ;  /* 0x0000000103097836 */ /* 0x000fca0000000000 */
[----:B------:R-:W-:Y:S02]  /*cbf0*/  ISETP.GE.AND P3, PT, R9, R78, PT ;  /* 0x0000004e0900720c */ /* 0x000fe40003f66270 */
[----:B------:R-:W-:Y:S01]  /*cc00*/  HMMA.16816.F32.BF16 R64, R40, R32, R64 ;  /* 0x000000202840723c */ /* 0x000fe20000041840 */
[----:B------:R-:W-:-:S05]  /*cc10*/  VIADD R33, R3, 0x9 ;  /* 0x0000000903217836 */ /* 0x000fca0000000000 */
[----:B------:R-:W-:Y:S02]  /*cc20*/  ISETP.GE.AND P1, PT, R33, R78, PT ;  /* 0x0000004e2100720c */ /* 0x000fe40003f26270 */
[----:B------:R-:W-:Y:S01]  /*cc30*/  HMMA.16816.F32.BF16 R16, R12, R10, R16 ;  /* 0x0000000a0c10723c */ /* 0x000fe20000041810 */
[----:B------:R-:W2:Y:S01]  /*cc40*/  LDSM.16.M88.4 R8, [R135+0x7800] ;  /* 0x007800008708783b */ /* 0x000ea20000000200 */
[----:B------:R-:W-:-:S04]  /*cc50*/  DEPBAR.LE SB0, 0x0 ;  /* 0x000080000000791a */ /* 0x000fc80000000000 */
[----:B------:R-:W-:Y:S02]  /*cc60*/  FSEL R33, R22, -INF , !P4 ;  /* 0xff80000016217808 */ /* 0x000fe40006000000 */
[----:B------:R-:W-:Y:S01]  /*cc70*/  HMMA.16816.F32.BF16 R52, R88, R82, R52 ;  /* 0x000000525834723c */ /* 0x000fe20000041834 */
[----:B------:R-:W-:-:S07]  /*cc80*/  FSEL R39, R20, -INF , !P4 ;  /* 0xff80000014277808 */ /* 0x000fce0006000000 */
[C---:B---3--:R-:W-:Y:S01]  /*cc90*/  HMMA.16816.F32.BF16 R56, R40.reuse, R28, R56 ;  /* 0x0000001c2838723c */ /* 0x048fe20000041838 */
[----:B------:R-:W-:Y:S02]  /*cca0*/  VIADD R29, R3, 0x18 ;  /* 0x00000018031d7836 */ /* 0x000fe40000000000 */
[----:B------:R-:W-:Y:S01]  /*ccb0*/  FSEL R7, R19, -INF , !P1 ;  /* 0xff80000013077808 */ /* 0x000fe20004800000 */
[----:B------:R-:W-:Y:S01]  /*ccc0*/  VIADD R19, R3, 0x29 ;  /* 0x0000002903137836 */ /* 0x000fe20000000000 */
[----:B------:R-:W-:Y:S02]  /*ccd0*/  FSEL R18, R18, -INF , !P2 ;  /* 0xff80000012127808 */ /* 0x000fe40005000000 */
[----:B------:R-:W-:Y:S01]  /*cce0*/  FSEL R16, R16, -INF , !P2 ;  /* 0xff80000010107808 */ /* 0x000fe20005000000 */
[----:B------:R-:W-:Y:S01]  /*ccf0*/  HMMA.16816.F32.BF16 R60, R40, R34, R60 ;  /* 0x00000022283c723c */ /* 0x000fe2000004183c */
[----:B------:R-:W-:Y:S02]  /*cd00*/  ISETP.GE.AND P4, PT, R19, R78, PT ;  /* 0x0000004e1300720c */ /* 0x000fe40003f86270 */
[----:B------:R-:W-:Y:S01]  /*cd10*/  FSEL R35, R21, -INF , !P3 ;  /* 0xff80000015237808 */ /* 0x000fe20005800000 */
[----:B------:R-:W-:Y:S01]  /*cd20*/  VIADD R21, R3, 0x28 ;  /* 0x0000002803157836 */ /* 0x000fe20000000000 */
[----:B------:R-:W-:-:S02]  /*cd30*/  FSEL R37, R17, -INF , !P1 ;  /* 0xff80000011257808 */ /* 0x000fc40004800000 */
[-C--:B------:R-:W-:Y:S01]  /*cd40*/  ISETP.GE.AND P2, PT, R29, R78.reuse, PT ;  /* 0x0000004e1d00720c */ /* 0x080fe20003f46270 */
[----:B----4-:R-:W-:Y:S01]  /*cd50*/  HMMA.16816.F32.BF16 R64, R12, R44, R64 ;  /* 0x0000002c0c40723c */ /* 0x010fe20000041840 */
[----:B------:R-:W-:Y:S01]  /*cd60*/  VIADD R45, R3, 0x21 ;  /* 0x00000021032d7836 */ /* 0x000fe20000000000 */
[----:B------:R-:W-:Y:S01]  /*cd70*/  BAR.SYNC.DEFER_BLOCKING 0x0 ;  /* 0x0000000000007b1d */ /* 0x000fe20000010000 */
[----:B------:R-:W-:-:S05]  /*cd80*/  ISETP.GE.AND P5, PT, R21, R78, PT ;  /* 0x0000004e1500720c */ /* 0x000fca0003fa6270 */
[----:B------:R-:W-:Y:S01]  /*cd90*/  HMMA.16816.F32.BF16 R52, R40, R30, R52 ;  /* 0x0000001e2834723c */ /* 0x000fe20000041834 */
[C---:B------:R-:W-:Y:S02]  /*cda0*/  VIADD R31, R3.reuse, 0x10 ;  /* 0x00000010031f7836 */ /* 0x040fe40000000000 */
[C---:B------:R-:W-:Y:S02]  /*cdb0*/  VIADD R43, R3.reuse, 0x19 ;  /* 0x00000019032b7836 */ /* 0x040fe40000000000 */
[----:B------:R-:W-:Y:S01]  /*cdc0*/  VIADD R41, R3, 0x20 ;  /* 0x0000002003297836 */ /* 0x000fe20000000000 */
[----:B------:R-:W-:Y:S02]  /*cdd0*/  ISETP.GE.AND P0, PT, R31, R78, PT ;  /* 0x0000004e1f00720c */ /* 0x000fe40003f06270 */
[----:B-1----:R-:W-:Y:S01]  /*cde0*/  HMMA.16816.F32.BF16 R56, R12, R24, R56 ;  /* 0x000000180c38723c */ /* 0x002fe20000041838 */
[----:B------:R-:W-:Y:S01]  /*cdf0*/  FSEL R31, R23, -INF , !P3 ;  /* 0xff800000171f7808 */ /* 0x000fe20005800000 */
[----:B------:R-:W-:Y:S01]  /*ce00*/  VIADD R25, R3, 0x30 ;  /* 0x0000003003197836 */ /* 0x000fe20000000000 */
[----:B------:R-:W-:-:S02]  /*ce10*/  FSEL R23, R67, -INF , !P6 ;  /* 0xff80000043177808 */ /* 0x000fc40007000000 */
[----:B------:R-:W-:Y:S02]  /*ce20*/  FSEL R19, R65, -INF , !P6 ;  /* 0xff80000041137808 */ /* 0x000fe40007000000 */
[-C--:B------:R-:W-:Y:S01]  /*ce30*/  ISETP.GE.AND P6, PT, R45, R78.reuse, PT ;  /* 0x0000004e2d00720c */ /* 0x080fe20003fc6270 */
[C---:B------:R-:W-:Y:S01]  /*ce40*/  HMMA.16816.F32.BF16 R60, R12.reuse, R46, R60 ;  /* 0x0000002e0c3c723c */ /* 0x040fe2000004183c */
[----:B------:R-:W-:Y:S01]  /*ce50*/  FSEL R21, R66, -INF , !P0 ;  /* 0xff80000042157808 */ /* 0x000fe20004000000 */
[----:B------:R-:W-:Y:S01]  /*ce60*/  VIADD R47, R3, 0x38 ;  /* 0x00000038032f7836 */ /* 0x000fe20000000000 */
[----:B------:R-:W-:Y:S02]  /*ce70*/  FSEL R17, R64, -INF , !P0 ;  /* 0xff80000040117808 */ /* 0x000fe40004000000 */
[-C--:B------:R-:W-:Y:S02]  /*ce80*/  ISETP.GE.AND P1, PT, R43, R78.reuse, PT ;  /* 0x0000004e2b00720c */ /* 0x080fe40003f26270 */
[-C--:B------:R-:W-:Y:S01]  /*ce90*/  ISETP.GE.AND P0, PT, R41, R78.reuse, PT ;  /* 0x0000004e2900720c */ /* 0x080fe20003f06270 */
[----:B------:R-:W-:Y:S01]  /*cea0*/  HMMA.16816.F32.BF16 R52, R12, R26, R52 ;  /* 0x0000001a0c34723c */ /* 0x000fe20000041834 */
[----:B------:R-:W-:-:S02]  /*ceb0*/  ISETP.GE.AND P3, PT, R25, R78, PT ;  /* 0x0000004e1900720c */ /* 0x000fc40003f66270 */
[----:B------:R-:W-:Y:S02]  /*cec0*/  FSEL R125, R59, -INF , !P6 ;  /* 0xff8000003b7d7808 */ /* 0x000fe40007000000 */
[----:B------:R-:W-:Y:S02]  /*ced0*/  FSEL R167, R57, -INF , !P6 ;  /* 0xff80000039a77808 */ /* 0x000fe40007000000 */
[----:B------:R-:W-:Y:S01]  /*cee0*/  ISETP.NE.AND P6, PT, R103, 0x1, PT ;  /* 0x000000016700780c */ /* 0x000fe20003fc5270 */
[----:B--2---:R-:W-:Y:S01]  /*cef0*/  HMMA.16816.F32.BF16 R48, R12, R8, R48 ;  /* 0x000000080c30723c */ /* 0x004fe20000041830 */
[C---:B------:R-:W-:Y:S01]  /*cf00*/  VIADD R9, R3.reuse, 0x31 ;  /* 0x0000003103097836 */ /* 0x040fe20000000000 */
[----:B------:R-:W-:Y:S01]  /*cf10*/  FSEL R127, R58, -INF , !P0 ;  /* 0xff8000003a7f7808 */ /* 0x000fe20004000000 */
[----:B------:R-:W-:Y:S01]  /*cf20*/  VIADD R3, R3, 0x39 ;  /* 0x0000003903037836 */ /* 0x000fe20000000000 */
[----:B------:R-:W-:Y:S02]  /*cf30*/  FSEL R25, R62, -INF , !P2 ;  /* 0xff8000003e197808 */ /* 0x000fe40005000000 */
[----:B------:R-:W-:-:S02]  /*cf40*/  FSEL R27, R60, -INF , !P2 ;  /* 0xff8000003c1b7808 */ /* 0x000fc40005000000 */
[----:B------:R-:W-:Y:S01]  /*cf50*/  HMMA.16816.F32.BF16 R68, R12, R10, R68 ;  /* 0x0000000a0c44723c */ /* 0x000fe20000041844 */
[-C--:B------:R-:W-:Y:S02]  /*cf60*/  ISETP.GE.AND P2, PT, R9, R78.reuse, PT ;  /* 0x0000004e0900720c */ /* 0x080fe40003f46270 */
[----:B------:R-:W-:Y:S02]  /*cf70*/  FSEL R9, R63, -INF , !P1 ;  /* 0xff8000003f097808 */ /* 0x000fe40004800000 */
        /* <DEDUP_REMOVED lines=30> */
.L_x_11485:
        /* <DEDUP_REMOVED lines=60> */
.L_x_11486:
[----:B------:R-:W-:Y:S05]  /*d520*/  BSYNC.RECONVERGENT B0 ;  /* 0x0000000000007941 */ /* 0x000fea0003800200 */
.L_x_11484:
[----:B------:R-:W-:Y:S01]  /*d530*/  IMAD.SHL.U32 R3, R144, 0x20, RZ ;  /* 0x0000002090037824 */ /* 0x000fe200078e00ff */
[----:B------:R-:W-:Y:S01]  /*d540*/  LEA R10, P0, R74, R146, 0x1 ;  /* 0x000000924a0a7211 */ /* 0x000fe200078008ff */
        /* <DEDUP_REMOVED lines=18> */
.L_x_11483:
[----:B------:R-:W-:Y:S05]  /*d670*/  BSYNC.RECONVERGENT B1 ;  /* 0x0000000000017941 */ /* 0x000fea0003800200 */
.L_x_11482:
        /* <DEDUP_REMOVED lines=53> */
[-CC-:B------:R-:W-:Y:S01]  /*d9d0*/  FFMA.FTZ R107, R18, R117.reuse, -R124.reuse ;  /* 0x00000075126b7223 */ /* 0x180fe2000001087c */
[----:B------:R-:W-:Y:S01]  /*d9e0*/  MUFU.EX2 R109, R109 ;  /* 0x0000006d006d7308 */ /* 0x000fe20000000800 */
[-C--:B------:R-:W-:Y:S01]  /*d9f0*/  FFMA.FTZ R2, R9, R117.reuse, -R124 ;  /* 0x0000007509027223 */ /* 0x080fe2000001087c */
[-CC-:B------:R-:W-:Y:S01]  /*da00*/  FFMA.FTZ R33, R17, R117.reuse, -R122.reuse ;  /* 0x0000007511217223 */ /* 0x180fe2000001087a */
[----:B------:R-:W2:Y:S01]  /*da10*/  LDSM.16.MT88.4 R8, [R133+0x8800] ;  /* 0x008800008508783b */ /* 0x000ea20000004200 */
[----:B------:R-:W3:Y:S01]  /*da20*/  MUFU.EX2 R106, R106 ;  /* 0x0000006a006a7308 */ /* 0x000ee20000000800 */
[-CC-:B------:R-:W-:Y:S01]  /*da30*/  FFMA.FTZ R0, R27, R117.reuse, -R122.reuse ;  /* 0x000000751b007223 */ /* 0x180fe2000001087a */
[-C--:B------:R-:W-:Y:S01]  /*da40*/  FFMA.FTZ R29, R29, R117.reuse, -R122 ;  /* 0x000000751d1d7223 */ /* 0x080fe2000001087a */
        /* <DEDUP_REMOVED lines=14> */
[----:B------:R-:W-:Y:S01]  /*db30*/  FFMA.FTZ R128, R131, R117, -R124 ;  /* 0x0000007583807223 */ /* 0x000fe2000001087c */
[----:B------:R-:W-:-:S02]  /*db40*/  FADD.FTZ R109, R109, R106 ;  /* 0x0000006a6d6d7221 */ /* 0x000fc40000010000 */
[----:B------:R-:W-:Y:S01]  /*db50*/  MUFU.EX2 R107, R107 ;  /* 0x0000006b006b7308 */ /* 0x000fe20000000800 */
[----:B----4-:R-:W-:-:S03]  /*db60*/  F2FP.BF16.F32.PACK_AB R86, R35, R32 ;  /* 0x000000202356723e */ /* 0x010fc600000010ff */
[----:B------:R-:W4:Y:S04]  /*db70*/  MUFU.EX2 R34, R34 ;  /* 0x0000002200227308 */ /* 0x000f280000000800 */
[----:B------:R-:W-:Y:S01]  /*db80*/  MUFU.EX2 R33, R33 ;  /* 0x0000002100217308 */ /* 0x000fe20000000800 */
[----:B---3--:R-:W-:Y:S01]  /*db90*/  F2FP.BF16.F32.PACK_AB R85, R108, R113 ;  /* 0x000000716c55723e */ /* 0x008fe200000010ff */
[----:B------:R-:W-:Y:S02]  /*dba0*/  FADD.FTZ R108, R113, R108 ;  /* 0x0000006c716c7221 */ /* 0x000fe40000010000 */
[----:B------:R-:W3:Y:S04]  /*dbb0*/  MUFU.EX2 R28, R28 ;  /* 0x0000001c001c7308 */ /* 0x000ee80000000800 */
        /* <DEDUP_REMOVED lines=25> */
[----:B-1----:R-:W-:Y:S01]  /*dd50*/  HMMA.16816.F32.BF16 R88, R84, R4, RZ ;  /* 0x000000045458723c */ /* 0x002fe200000418ff */
[----:B---3--:R-:W-:-:S02]  /*dd60*/  F2FP.BF16.F32.PACK_AB R4, R28, R33 ;  /* 0x000000211c04723e */ /* 0x008fc400000010ff */
[----:B----4-:R-:W-:-:S05]  /*dd70*/  F2FP.BF16.F32.PACK_AB R5, R111, R30 ;  /* 0x0000001e6f05723e */ /* 0x010fca00000010ff */
        /* <DEDUP_REMOVED lines=22> */
[-CC-:B------:R-:W-:Y:S01]  /*dee0*/  FFMA.FTZ R26, R167, R117.reuse, -R122.reuse ;  /* 0x00000075a71a7223 */ /* 0x180fe2000001087a */
[----:B------:R-:W-:-:S04]  /*def0*/  FFMA.FTZ R167, R110, R117, -R122 ;  /* 0x000000756ea77223 */ /* 0x000fc8000001087a */
[----:B------:R-:W-:Y:S01]  /*df00*/  MUFU.EX2 R27, R27 ;  /* 0x0000001b001b7308 */ /* 0x000fe20000000800 */
[C---:B--2---:R-:W-:Y:S03]  /*df10*/  HMMA.16816.F32.BF16 R68, R4.reuse, R16, R68 ;  /* 0x000000100444723c */ /* 0x044fe60000041844 */
[----:B------:R-:W2:Y:S04]  /*df20*/  MUFU.EX2 R26, R26 ;  /* 0x0000001a001a7308 */ /* 0x000ea80000000800 */
[----:B------:R-:W-:Y:S01]  /*df30*/  MUFU.EX2 R167, R167 ;  /* 0x000000a700a77308 */ /* 0x000fe20000000800 */
        /* <DEDUP_REMOVED lines=111> */
.L_x_11494:
        /* <DEDUP_REMOVED lines=77> */
.L_x_11489:
[----:B------:R-:W-:Y:S05]  /*eb00*/  BSYNC.RECONVERGENT B0 ;  /* 0x0000000000007941 */ /* 0x000fea0003800200 */
.L_x_11488:
[----:B------:R-:W-:Y:S01]  /*eb10*/  IADD3 R4, P0, PT, R163, R148, RZ ;  /* 0x00000094a3047210 */ /* 0x000fe20007f1e0ff */
[----:B------:R-:W-:Y:S01]  /*eb20*/  @!PT LDS RZ, [RZ] ;  /* 0x00000000fffff984 */ /* 0x000fe20000000800 */
[----:B------:R-:W-:Y:S01]  /*eb30*/  @!PT LDS RZ, [RZ] ;  /* 0x00000000fffff984 */ /* 0x000fe20000000800 */
[----:B------:R-:W-:Y:S01]  /*eb40*/  @!PT LDS RZ, [RZ] ;  /* 0x00000000fffff984 */ /* 0x000fe20000000800 */
[----:B------:R-:W-:Y:S01]  /*eb50*/  LDGSTS.E.BYPASS.LTC128B.128 [R155+0x8000], desc[UR4][R148.64] ;  /* 0x08000000949b7fae */ /* 0x000fe2000b981a04 */
[----:B------:R-:W-:Y:S03]  /*eb60*/  BSSY.RECONVERGENT B1, `(.L_x_11490) ;  /* 0x00000d9000017945 */ /* 0x000fe60003800200 */
[----:B------:R-:W-:Y:S01]  /*eb70*/  IMAD.X R5, R164, 0x1, R149, P0 ;  /* 0x00000001a4057824 */ /* 0x000fe200000e0695 */
[----:B------:R-:W-:Y:S01]  /*eb80*/  LDGSTS.E.BYPASS.LTC128B.128 [R155+0xa000], desc[UR4][R148.64+0x80] ;  /* 0x0a000080949b7fae */ /* 0x000fe2000b981a04 */
[-C--:B------:R-:W-:Y:S03]  /*eb90*/  IADD3 R2, P0, PT, R4, R163.reuse, RZ ;  /* 0x000000a304027210 */ /* 0x080fe60007f1e0ff */
[----:B------:R-:W-:Y:S02]  /*eba0*/  LDGSTS.E.BYPASS.LTC128B.128 [R155+0x8800], desc[UR4][R4.64] ;  /* 0x08800000049b7fae */ /* 0x000fe4000b981a04 */
[--C-:B------:R-:W-:Y:S01]  /*ebb0*/  IMAD.X R3, R5, 0x1, R164.reuse, P0 ;  /* 0x0000000105037824 */ /* 0x100fe200000e06a4 */
[----:B------:R-:W-:Y:S01]  /*ebc0*/  IADD3 R6, P0, PT, R2, R163, RZ ;  /* 0x000000a302067210 */ /* 0x000fe20007f1e0ff */
[----:B------:R-:W-:Y:S04]  /*ebd0*/  LDGSTS.E.BYPASS.LTC128B.128 [R155+0xa800], desc[UR4][R4.64+0x80] ;  /* 0x0a800080049b7fae */ /* 0x000fe8000b981a04 */
[----:B------:R-:W-:Y:S01]  /*ebe0*/  LDGSTS.E.BYPASS.LTC128B.128 [R155+0x9000], desc[UR4][R2.64] ;  /* 0x09000000029b7fae */ /* 0x000fe2000b981a04 */
[----:B------:R-:W-:Y:S01]  /*ebf0*/  IMAD.X R7, R3, 0x1, R164, P0 ;  /* 0x0000000103077824 */ /* 0x000fe200000e06a4 */
[----:B------:R-:W-:Y:S02]  /*ec00*/  ISETP.NE.AND P0, PT, R165, RZ, PT ;  /* 0x000000ffa500720c */ /* 0x000fe40003f05270 */
[----:B------:R-:W-:Y:S04]  /*ec10*/  LDGSTS.E.BYPASS.LTC128B.128 [R155+0xb000], desc[UR4][R2.64+0x80] ;  /* 0x0b000080029b7fae */ /* 0x000fe8000b981a04 */
[----:B------:R-:W-:Y:S04]  /*ec20*/  LDGSTS.E.BYPASS.LTC128B.128 [R155+0x9800], desc[UR4][R6.64] ;  /* 0x09800000069b7fae */ /* 0x000fe8000b981a04 */
[----:B------:R1:W-:Y:S04]  /*ec30*/  LDGSTS.E.BYPASS.LTC128B.128 [R155+0xb800], desc[UR4][R6.64+0x80] ;  /* 0x0b800080069b7fae */ /* 0x0003e8000b981a04 */
[----:B------:R-:W-:Y:S04]  /*ec40*/  LDSM.16.M88.4 R32, [R143] ;  /* 0x000000008f20783b */ /* 0x000fe80000000200 */
[----:B------:R-:W1:Y:S04]  /*ec50*/  LDSM.16.M88.4 R8, [R142+UR6+0x4000] ;  /* 0x004000068e08783b */ /* 0x000e680008000200 */
[----:B------:R-:W2:Y:S04]  /*ec60*/  LDSM.16.M88.4 R16, [R142+UR6+0x4800] ;  /* 0x004800068e10783b */ /* 0x000ea80008000200 */
[----:B------:R-:W3:Y:S04]  /*ec70*/  LDSM.16.M88.4 R24, [R142+UR6+0x5000] ;  /* 0x005000068e18783b */ /* 0x000ee80008000200 */
[----:B------:R-:W0:Y:S04]  /*ec80*/  LDGDEPBAR ;  /* 0x00000000000079af */ /* 0x000e280000000000 */
[----:B------:R-:W4:Y:S04]  /*ec90*/  LDSM.16.M88.4 R108, [R142+UR6+0x5800] ;  /* 0x005800068e6c783b */ /* 0x000f280008000200 */
[----:B------:R-:W-:Y:S04]  /*eca0*/  LDSM.16.M88.4 R112, [R141] ;  /* 0x000000008d70783b */ /* 0x000fe80000000200 */
[----:B------:R-:W5:Y:S04]  /*ecb0*/  LDSM.16.M88.4 R116, [R137+0x4000] ;  /* 0x004000008974783b */ /* 0x000f680000000200 */
[----:B------:R-:W5:Y:S04]  /*ecc0*/  LDSM.16.M88.4 R120, [R137+0x4800] ;  /* 0x004800008978783b */ /* 0x000f680000000200 */
[----:B------:R-:W5:Y:S04]  /*ecd0*/  LDSM.16.M88.4 R124, [R137+0x5000] ;  /* 0x00500000897c783b */ /* 0x000f680000000200 */
[----:B------:R-:W5:Y:S01]  /*ece0*/  LDSM.16.M88.4 R128, [R137+0x5800] ;  /* 0x005800008980783b */ /* 0x000f620000000200 */
[C---:B-1----:R-:W-:Y:S08]  /*ecf0*/  HMMA.16816.F32.BF16 R4, R32.reuse, R8, RZ ;  /* 0x000000082004723c */ /* 0x042ff000000418ff */
[C---:B------:R-:W-:Y:S08]  /*ed00*/  HMMA.16816.F32.BF16 R8, R32.reuse, R10, RZ ;  /* 0x0000000a2008723c */ /* 0x040ff000000418ff */
[C---:B--2---:R-:W-:Y:S08]  /*ed10*/  HMMA.16816.F32.BF16 R12, R32.reuse, R16, RZ ;  /* 0x00000010200c723c */ /* 0x044ff000000418ff */
[C---:B------:R-:W-:Y:S08]  /*ed20*/  HMMA.16816.F32.BF16 R16, R32.reuse, R18, RZ ;  /* 0x000000122010723c */ /* 0x040ff000000418ff */
[C---:B---3--:R-:W-:Y:S08]  /*ed30*/  HMMA.16816.F32.BF16 R20, R32.reuse, R24, RZ ;  /* 0x000000182014723c */ /* 0x048ff000000418ff */
[C---:B------:R-:W-:Y:S08]  /*ed40*/  HMMA.16816.F32.BF16 R24, R32.reuse, R26, RZ ;  /* 0x0000001a2018723c */ /* 0x040ff000000418ff */
[C---:B----4-:R-:W-:Y:S08]  /*ed50*/  HMMA.16816.F32.BF16 R28, R32.reuse, R108, RZ ;  /* 0x0000006c201c723c */ /* 0x050ff000000418ff */
[----:B------:R-:W-:Y:S01]  /*ed60*/  HMMA.16816.F32.BF16 R32, R32, R110, RZ ;  /* 0x0000006e2020723c */ /* 0x000fe200000418ff */
[----:B------:R-:W-:Y:S07]  /*ed70*/  LDSM.16.M88.4 R108, [R140] ;  /* 0x000000008c6c783b */ /* 0x000fee0000000200 */
[C---:B-----5:R-:W-:Y:S08]  /*ed80*/  HMMA.16816.F32.BF16 R4, R112.reuse, R116, R4 ;  /* 0x000000747004723c */ /* 0x060ff00000041804 */
        /* <DEDUP_REMOVED lines=9> */
[----:B------:R-:W-:Y:S01]  /*ee20*/  HMMA.16816.F32.BF16 R32, R112, R130, R32 ;  /* 0x000000827020723c */ /* 0x000fe20000041820 */
[----:B------:R-:W4:Y:S04]  /*ee30*/  LDSM.16.M88.4 R112, [R136+0x5800] ;  /* 0x005800008870783b */ /* 0x000f280000000200 */
[----:B------:R-:W-:Y:S03]  /*ee40*/  LDSM.16.M88.4 R128, [R135+0x5000] ;  /* 0x005000008780783b */ /* 0x000fe60000000200 */
        /* <DEDUP_REMOVED lines=9> */
[C---:B----4-:R-:W-:Y:S08]  /*eee0*/  HMMA.16816.F32.BF16 R28, R108.reuse, R112, R28 ;  /* 0x000000706c1c723c */ /* 0x050ff0000004181c */
[----:B------:R-:W-:Y:S01]  /*eef0*/  HMMA.16816.F32.BF16 R32, R108, R114, R32 ;  /* 0x000000726c20723c */ /* 0x000fe20000041820 */
[----:B------:R-:W3:Y:S04]  /*ef00*/  LDSM.16.M88.4 R108, [R135+0x5800] ;  /* 0x00580000876c783b */ /* 0x000ee80000000200 */
[----:B------:R-:W-:Y:S03]  /*ef10*/  LDSM.16.M88.4 R112, [R143+0x2000] ;  /* 0x002000008f70783b */ /* 0x000fe60000000200 */
        /* <DEDUP_REMOVED lines=8> */
[----:B------:R-:W4:Y:S07]  /*efa0*/  LDSM.16.M88.4 R128, [R142+UR6+0x7000] ;  /* 0x007000068e80783b */ /* 0x000f2e0008000200 */
[C---:B---3--:R-:W-:Y:S08]  /*efb0*/  HMMA.16816.F32.BF16 R28, R116.reuse, R108, R28 ;  /* 0x0000006c741c723c */ /* 0x048ff0000004181c */
        /* <DEDUP_REMOVED lines=40> */
[----:B------:R-:W3:Y:S01]  /*f240*/  LDSM.16.M88.4 R108, [R135+0x7800] ;  /* 0x00780000876c783b */ /* 0x000ee20000000200 */
[----:B------:R-:W-:Y:S04]  /*f250*/  DEPBAR.LE SB0, 0x0 ;  /* 0x000080000000791a */ /* 0x000fe80000000000 */
[----:B------:R-:W-:Y:S02]  /*f260*/  BAR.SYNC.DEFER_BLOCKING 0x0 ;  /* 0x0000000000007b1d */ /* 0x000fe40000010000 */
[C---:B-1----:R-:W-:Y:S08]  /*f270*/  HMMA.16816.F32.BF16 R4, R116.reuse, R120, R4 ;  /* 0x000000787404723c */ /* 0x042ff00000041804 */
[C---:B------:R-:W-:Y:S08]  /*f280*/  HMMA.16816.F32.BF16 R8, R116.reuse, R122, R8 ;  /* 0x0000007a7408723c */ /* 0x040ff00000041808 */
[C---:B--2---:R-:W-:Y:S08]  /*f290*/  HMMA.16816.F32.BF16 R12, R116.reuse, R124, R12 ;  /* 0x0000007c740c723c */ /* 0x044ff0000004180c */
[C---:B------:R-:W-:Y:S08]  /*f2a0*/  HMMA.16816.F32.BF16 R16, R116.reuse, R126, R16 ;  /* 0x0000007e7410723c */ /* 0x040ff00000041810 */
[C---:B----4-:R-:W-:Y:S08]  /*f2b0*/  HMMA.16816.F32.BF16 R20, R116.reuse, R128, R20 ;  /* 0x000000807414723c */ /* 0x050ff00000041814 */
        /* <DEDUP_REMOVED lines=45> */
[----:B------:R-:W-:Y:S02]  /*f590*/  @!P1 VIADD R109, R109, 0x1 ;  /* 0x000000016d6d9836 */ /* 0x000fe40000000000 */
[-C--:B------:R-:W-:Y:S01]  /*f5a0*/  ISETP.GE.U32.AND P2, PT, R102, R107.reuse, PT ;  /* 0x0000006b6600720c */ /* 0x080fe20003f46070 */
[----:B------:R-:W-:Y:S01]  /*f5b0*/  @!P0 VIADD R106, R106, 0x1 ;  /* 0x000000016a6a8836 */ /* 0x000fe20000000000 */
        /* <DEDUP_REMOVED lines=31> */
.L_x_11493:
[----:B------:R-:W-:Y:S05]  /*f7b0*/  BSYNC.RECONVERGENT B0 ;  /* 0x0000000000007941 */ /* 0x000fea0003800200 */
.L_x_11492:
        /* <DEDUP_REMOVED lines=19> */
.L_x_11491:
[----:B------:R-:W-:Y:S05]  /*f8f0*/  BSYNC.RECONVERGENT B1 ;  /* 0x0000000000017941 */ /* 0x000fea0003800200 */
.L_x_11490:
        /* <DEDUP_REMOVED lines=83> */
[C---:B------:R-:W-:Y:S01]  /*fe30*/  FMUL.FTZ R50, R0.reuse, R50 ;  /* 0x0000003200327220 */ /* 0x040fe20000410000 */
[----:B-----5:R-:W-:Y:S01]  /*fe40*/  F2FP.BF16.F32.PACK_AB R98, R119, R116 ;  /* 0x000000747762723e */ /* 0x020fe200000010ff */
[----:B------:R-:W-:Y:S01]  /*fe50*/  FMUL.FTZ R51, R0, R51 ;  /* 0x0000003300337220 */ /* 0x000fe20000410000 */
[-C--:B------:R-:W-:Y:S01]  /*fe60*/  FFMA.FTZ R129, R25, R103.reuse, -R126 ;  /* 0x0000006719817223 */ /* 0x080fe2000001087e */
[-CC-:B------:R-:W-:Y:S01]  /*fe70*/  FFMA.FTZ R170, R26, R103.reuse, -R124.reuse ;  /* 0x000000671aaa7223 */ /* 0x180fe2000001087c */
[----:B------:R-:W-:Y:S01]  /*fe80*/  FFMA.FTZ R131, R27, R103, -R124 ;  /* 0x000000671b837223 */ /* 0x000fe2000001087c */
        /* <DEDUP_REMOVED lines=31> */
[----:B------:R-:W4:Y:S02]  /*10080*/  LDSM.16.MT88.4 R108, [R134+0xa000] ;  /* 0x00a00000866c783b */ /* 0x000f240000004200 */
        /* <DEDUP_REMOVED lines=20> */
[--C-:B------:R-:W-:Y:S01]  /*101d0*/  FFMA.FTZ R125, R15, R103, -R124.reuse ;  /* 0x000000670f7d7223 */ /* 0x100fe2000001087c */
[----:B------:R-:W-:Y:S06]  /*101e0*/  FMUL.FTZ R15, R0, R91 ;  /* 0x0000005b000f7220 */ /* 0x000fec0000410000 */
[----:B------:R-:W3:Y:S01]  /*101f0*/  MUFU.EX2 R113, R113 ;  /* 0x0000007100717308 */ /* 0x000ee20000000800 */
[----:B------:R-:W-:Y:S01]  /*10200*/  LDSM.16.MT88.4 R88, [R133+0x8800] ;  /* 0x008800008558783b */ /* 0x000fe20000004200 */
[C---:B------:R-:W-:Y:S08]  /*10210*/  HMMA.16816.F32.BF16 R56, R96.reuse, R94, R56 ;  /* 0x0000005e6038723c */ /* 0x040ff00000041838 */
[----:B------:R-:W-:Y:S01]  /*10220*/  MUFU.EX2 R114, R114 ;  /* 0x0000007200727308 */ /* 0x000fe20000000800 */
[-C--:B------:R-:W-:Y:S01]  /*10230*/  FFMA.FTZ R168, R23, R103.reuse, -R124 ;  /* 0x0000006717a87223 */ /* 0x080fe2000001087c */
[----:B--2---:R-:W-:Y:S01]  /*10240*/  F2FP.BF16.F32.PACK_AB R23, R131, R170 ;  /* 0x000000aa8317723e */ /* 0x004fe200000010ff */
[-CC-:B------:R-:W-:Y:S07]  /*10250*/  FFMA.FTZ R115, R16, R103.reuse, -R126.reuse ;  /* 0x0000006710737223 */ /* 0x180fee000001087e */
[----:B------:R-:W2:Y:S01]  /*10260*/  MUFU.EX2 R125, R125 ;  /* 0x0000007d007d7308 */ /* 0x000ea20000000800 */
[----:B------:R-:W5:Y:S01]  /*10270*/  LDSM.16.MT88.4 R92, [R133+0xa000] ;  /* 0x00a00000855c783b */ /* 0x000f620000004200 */
[C---:B-1----:R-:W-:Y:S08]  /*10280*/  HMMA.16816.F32.BF16 R60, R96.reuse, R104, R60 ;  /* 0x00000068603c723c */ /* 0x042ff0000004183c */
[----:B------:R-:W-:Y:S01]  /*10290*/  MUFU.EX2 R168, R168 ;  /* 0x000000a800a87308 */ /* 0x000fe20000000800 */
[C---:B------:R-:W-:Y:S01]  /*102a0*/  FMUL.FTZ R16, R2.reuse, R84 ;  /* 0x0000005402107220 */ /* 0x040fe20000410000 */
[----:B---3--:R-:W-:Y:S01]  /*102b0*/  F2FP.BF16.F32.PACK_AB R84, R113, R112 ;  /* 0x000000707154723e */ /* 0x008fe200000010ff */
[----:B------:R-:W-:Y:S07]  /*102c0*/  FFMA.FTZ R128, R17, R103, -R126 ;  /* 0x0000006711807223 */ /* 0x000fee000001087e */
[----:B------:R-:W-:Y:S01]  /*102d0*/  MUFU.EX2 R115, R115 ;  /* 0x0000007300737308 */ /* 0x000fe20000000800 */
[----:B------:R-:W-:Y:S01]  /*102e0*/  FMUL.FTZ R17, R2, R85 ;  /* 0x0000005502117220 */ /* 0x000fe20000410000 */
[C---:B------:R-:W-:Y:S01]  /*102f0*/  HMMA.16816.F32.BF16 R64, R96.reuse, R106, R64 ;  /* 0x0000006a6040723c */ /* 0x040fe20000041840 */
[----:B------:R-:W1:Y:S07]  /*10300*/  LDSM.16.MT88.4 R104, [R132+0xa000] ;  /* 0x00a000008468783b */ /* 0x000e6e0000004200 */
[----:B------:R-:W3:Y:S01]  /*10310*/  MUFU.EX2 R128, R128 ;  /* 0x0000008000807308 */ /* 0x000ee20000000800 */
[----:B--2---:R-:W-:Y:S01]  /*10320*/  F2FP.BF16.F32.PACK_AB R85, R125, R114 ;  /* 0x000000727d55723e */ /* 0x004fe200000010ff */
[-CC-:B------:R-:W-:Y:S01]  /*10330*/  FFMA.FTZ R127, R18, R103.reuse, -R124.reuse ;  /* 0x00000067127f7223 */ /* 0x180fe2000001087c */
[C---:B------:R-:W-:Y:S01]  /*10340*/  FMUL.FTZ R18, R0.reuse, R86 ;  /* 0x0000005600127220 */ /* 0x040fe20000410000 */
[----:B------:R-:W-:Y:S01]  /*10350*/  FFMA.FTZ R130, R19, R103, -R124 ;  /* 0x0000006713827223 */ /* 0x000fe2000001087c */
[C---:B----4-:R-:W-:Y:S05]  /*10360*/  HMMA.16816.F32.BF16 R68, R96.reuse, R108, R68 ;  /* 0x0000006c6044723c */ /* 0x050fea0000041844 */
[----:B------:R-:W-:Y:S01]  /*10370*/  MUFU.EX2 R127, R127 ;  /* 0x0000007f007f7308 */ /* 0x000fe20000000800 */
[----:B------:R-:W-:Y:S01]  /*10380*/  FMUL.FTZ R19, R0, R87 ;  /* 0x0000005700137220 */ /* 0x000fe20000410000 */
[-C--:B------:R-:W-:Y:S01]  /*10390*/  FFMA.FTZ R32, R32, R103.reuse, -R126 ;  /* 0x0000006720207223 */ /* 0x080fe2000001087e */
[----:B------:R-:W-:Y:S07]  /*103a0*/  FFMA.FTZ R34, R34, R103, -R124 ;  /* 0x0000006722227223 */ /* 0x000fee000001087c */
[----:B------:R-:W2:Y:S01]  /*103b0*/  MUFU.EX2 R130, R130 ;  /* 0x0000008200827308 */ /* 0x000ea20000000800 */
[C---:B------:R-:W-:Y:S01]  /*103c0*/  HMMA.16816.F32.BF16 R72, R96.reuse, R110, R72 ;  /* 0x0000006e6048723c */ /* 0x040fe20000041848 */
[----:B------:R-:W-:Y:S02]  /*103d0*/  LDSM.16.MT88.4 R108, [R134+0x8800] ;  /* 0x00880000866c783b */ /* 0x000fe40000004200 */
[----:B---3--:R-:W-:Y:S06]  /*103e0*/  F2FP.BF16.F32.PACK_AB R86, R128, R115 ;  /* 0x000000738056723e */ /* 0x008fec00000010ff */
[----:B------:R-:W-:Y:S01]  /*103f0*/  MUFU.EX2 R32, R32 ;  /* 0x0000002000207308 */ /* 0x000fe20000000800 */
[----:B------:R-:W-:Y:S01]  /*10400*/  FFMA.FTZ R117, R2, R167, R117 ;  /* 0x000000a702757223 */ /* 0x000fe20000010075 */
[----:B------:R-:W-:Y:S01]  /*10410*/  IADD3 R165, PT, PT, R165, -0x1, RZ ;  /* 0xffffffffa5a57810 */ /* 0x000fe20007ffe0ff */
[----:B------:R-:W-:Y:S07]  /*10420*/  FFMA.FTZ R123, R0, R166, R123 ;  /* 0x000000a6007b7223 */ /* 0x000fee000001007b */
[----:B------:R-:W-:Y:S01]  /*10430*/  MUFU.EX2 R34, R34 ;  /* 0x0000002200227308 */ /* 0x000fe20000000800 */
[----:B------:R-:W-:Y:S01]  /*10440*/  FADD.FTZ R117, R118, R117 ;  /* 0x0000007576757221 */ /* 0x000fe20000010000 */
[----:B------:R-:W-:Y:S01]  /*10450*/  FADD.FTZ R122, R122, R123 ;  /* 0x0000007b7a7a7221 */ /* 0x000fe20000010000 */
[----:B--2---:R-:W-:Y:S02]  /*10460*/  F2FP.BF16.F32.PACK_AB R87, R130, R127 ;  /* 0x0000007f8257723e */ /* 0x004fe400000010ff */
[----:B------:R-:W-:Y:S01]  /*10470*/  FADD.FTZ R116, R116, R117 ;  /* 0x0000007574747221 */ /* 0x000fe20000010000 */
[C---:B-----5:R-:W-:Y:S03]  /*10480*/  HMMA.16816.F32.BF16 R76, R96.reuse, R92, R76 ;  /* 0x0000005c604c723c */ /* 0x060fe6000004184c */
[----:B------:R-:W-:Y:S04]  /*10490*/  FADD.FTZ R119, R119, R116 ;  /* 0x0000007477777221 */ /* 0x000fe80000010000 */
[----:B------:R-:W-:Y:S01]  /*104a0*/  FADD.FTZ R0, R112, R119 ;  /* 0x0000007770007221 */ /* 0x000fe20000010000 */
[C---:B------:R-:W-:Y:S01]  /*104b0*/  HMMA.16816.F32.BF16 R80, R96.reuse, R94, R80 ;  /* 0x0000005e6050723c */ /* 0x040fe20000041850 */
[----:B------:R-:W2:Y:S02]  /*104c0*/  LDSM.16.MT88.4 R92, [R138+0x8800] ;  /* 0x008800008a5c783b */ /* 0x000ea40000004200 */
[----:B------:R-:W-:Y:S05]  /*104d0*/  FADD.FTZ R0, R113, R0 ;  /* 0x0000000071007221 */ /* 0x000fea0000010000 */
[C---:B-1----:R-:W-:Y:S08]  /*104e0*/  HMMA.16816.F32.BF16 R12, R96.reuse, R104, R12 ;  /* 0x00000068600c723c */ /* 0x042ff0000004180c */
[----:B------:R-:W-:Y:S01]  /*104f0*/  HMMA.16816.F32.BF16 R16, R96, R106, R16 ;  /* 0x0000006a6010723c */ /* 0x000fe20000041810 */
[----:B------:R-:W-:Y:S08]  /*10500*/  LDSM.16.MT88.4 R96, [R138+0xa800] ;  /* 0x00a800008a60783b */ /* 0x000ff00000004200 */
[----:B------:R-:W-:Y:S01]  /*10510*/  LDSM.16.MT88.4 R104, [R134+0xa800] ;  /* 0x00a800008668783b */ /* 0x000fe20000004200 */
[C---:B--2---:R-:W-:Y:S08]  /*10520*/  HMMA.16816.F32.BF16 R4, R84.reuse, R92, R4 ;  /* 0x0000005c5404723c */ /* 0x044ff00000041804 */
[C---:B------:R-:W-:Y:S01]  /*10530*/  HMMA.16816.F32.BF16 R8, R84.reuse, R94, R8 ;  /* 0x0000005e5408723c */ /* 0x040fe20000041808 */
[----:B------:R-:W1:Y:S07]  /*10540*/  LDSM.16.MT88.4 R92, [R132+0x8800] ;  /* 0x00880000845c783b */ /* 0x000e6e0000004200 */
        /* <DEDUP_REMOVED lines=8> */
[----:B------:R-:W2:Y:S01]  /*105d0*/  MUFU.EX2 R109, R109 ;  /* 0x0000006d006d7308 */ /* 0x000ea20000000800 */
[C---:B------:R-:W-:Y:S09]  /*105e0*/  HMMA.16816.F32.BF16 R44, R84.reuse, R88, R44 ;  /* 0x00000058542c723c */ /* 0x040ff2000004182c */
[----:B------:R-:W3:Y:S10]  /*105f0*/  MUFU.EX2 R111, R111 ;  /* 0x0000006f006f7308 */ /* 0x000ef40000000800 */
[----:B------:R-:W4:Y:S01]  /*10600*/  MUFU.EX2 R110, R110 ;  /* 0x0000006e006e7308 */ /* 0x000f220000000800 */
[C---:B------:R-:W-:Y:S01]  /*10610*/  HMMA.16816.F32.BF16 R48, R84.reuse, R90, R48 ;  /* 0x0000005a5430723c */ /* 0x040fe20000041830 */
[----:B------:R-:W5:Y:S02]  /*10620*/  LDSM.16.MT88.4 R88, [R133+0xa800] ;  /* 0x00a800008558783b */ /* 0x000f640000004200 */
[----:B--2---:R-:W-:Y:S02]  /*10630*/  F2FP.BF16.F32.PACK_AB R20, R109, R108 ;  /* 0x0000006c6d14723e */ /* 0x004fe400000010ff */
[----:B---3--:R-:W-:Y:S03]  /*10640*/  F2FP.BF16.F32.PACK_AB R21, R168, R111 ;  /* 0x0000006fa815723e */ /* 0x008fe600000010ff */
[C---:B-1----:R-:W-:Y:S03]  /*10650*/  HMMA.16816.F32.BF16 R52, R84.reuse, R92, R52 ;  /* 0x0000005c5434723c */ /* 0x042fe60000041834 */
[----:B----4-:R-:W-:Y:S05]  /*10660*/  F2FP.BF16.F32.PACK_AB R22, R129, R110 ;  /* 0x0000006e8116723e */ /* 0x010fea00000010ff */
        /* <DEDUP_REMOVED lines=12> */
[----:B------:R-:W-:Y:S01]  /*10730*/  HMMA.16816.F32.BF16 R16, R84, R94, R16 ;  /* 0x0000005e5410723c */ /* 0x000fe20000041810 */
[----:B------:R-:W1:Y:S07]  /*10740*/  LDSM.16.MT88.4 R84, [R138+0xb000] ;  /* 0x00b000008a54783b */ /* 0x000e6e0000004200 */
[C---:B--2---:R-:W-:Y:S01]  /*10750*/  HMMA.16816.F32.BF16 R4, R20.reuse, R96, R4 ;  /* 0x000000601404723c */ /* 0x044fe20000041804 */
[----:B------:R-:W2:Y:S07]  /*10760*/  LDSM.16.MT88.4 R92, [R134+0xb000] ;  /* 0x00b00000865c783b */ /* 0x000eae0000004200 */
[C---:B------:R-:W-:Y:S08]  /*10770*/  HMMA.16816.F32.BF16 R8, R20.reuse, R98, R8 ;  /* 0x000000621408723c */ /* 0x040ff00000041808 */
[C---:B---3--:R-:W-:Y:S03]  /*10780*/  HMMA.16816.F32.BF16 R36, R20.reuse, R104, R36 ;  /* 0x000000681424723c */ /* 0x048fe60000041824 */
[-CC-:B------:R-:W-:Y:S01]  /*10790*/  FFMA.FTZ R104, R28, R103.reuse, -R126.reuse ;  /* 0x000000671c687223 */ /* 0x180fe2000001087e */
[-CC-:B------:R-:W-:Y:S01]  /*107a0*/  FFMA.FTZ R105, R29, R103.reuse, -R126.reuse ;  /* 0x000000671d697223 */ /* 0x180fe2000001087e */
[-C--:B------:R-:W-:Y:S03]  /*107b0*/  FFMA.FTZ R126, R33, R103.reuse, -R126 ;  /* 0x00000067217e7223 */ /* 0x080fe6000001087e */
[C---:B------:R-:W-:Y:S01]  /*107c0*/  HMMA.16816.F32.BF16 R40, R20.reuse, R106, R40 ;  /* 0x0000006a1428723c */ /* 0x040fe20000041828 */
[----:B------:R-:W-:Y:S02]  /*107d0*/  MUFU.EX2 R104, R104 ;  /* 0x0000006800687308 */ /* 0x000fe40000000800 */
[-CC-:B------:R-:W-:Y:S01]  /*107e0*/  FFMA.FTZ R106, R30, R103.reuse, -R124.reuse ;  /* 0x000000671e6a7223 */ /* 0x180fe2000001087c */
[-CC-:B------:R-:W-:Y:S07]  /*107f0*/  FFMA.FTZ R107, R31, R103.reuse, -R124.reuse ;  /* 0x000000671f6b7223 */ /* 0x180fee000001087c */
[----:B------:R-:W3:Y:S01]  /*10800*/  MUFU.EX2 R105, R105 ;  /* 0x0000006900697308 */ /* 0x000ee20000000800 */
[----:B------:R-:W-:Y:S01]  /*10810*/  LDSM.16.MT88.4 R28, [R134+0x9800] ;  /* 0x00980000861c783b */ /* 0x000fe20000004200 */
[----:B------:R-:W-:Y:S01]  /*10820*/  FFMA.FTZ R124, R35, R103, -R124 ;  /* 0x00000067237c7223 */ /* 0x000fe2000001087c */
[C---:B----4-:R-:W-:Y:S07]  /*10830*/  HMMA.16816.F32.BF16 R44, R20.reuse, R88, R44 ;  /* 0x00000058142c723c */ /* 0x050fee000004182c */
[----:B------:R-:W-:Y:S10]  /*10840*/  MUFU.EX2 R106, R106 ;  /* 0x0000006a006a7308 */ /* 0x000ff40000000800 */
[----:B------:R-:W4:Y:S01]  /*10850*/  MUFU.EX2 R107, R107 ;  /* 0x0000006b006b7308 */ /* 0x000f220000000800 */
[C---:B------:R-:W-:Y:S01]  /*10860*/  HMMA.16816.F32.BF16 R48, R20.reuse, R90, R48 ;  /* 0x0000005a1430723c */ /* 0x040fe20000041830 */
[----:B------:R-:W5:Y:S08]  /*10870*/  LDSM.16.MT88.4 R88, [R133+0xb000] ;  /* 0x00b000008558783b */ /* 0x000f700000004200 */
[----:B------:R-:W2:Y:S10]  /*10880*/  MUFU.EX2 R33, R126 ;  /* 0x0000007e00217308 */ /* 0x000eb40000000800 */
[----:B------:R-:W2:Y:S01]  /*10890*/  MUFU.EX2 R35, R124 ;  /* 0x0000007c00237308 */ /* 0x000ea20000000800 */
[C---:B------:R-:W-:Y:S08]  /*108a0*/  HMMA.16816.F32.BF16 R52, R20.reuse, R24, R52 ;  /* 0x000000181434723c */ /* 0x040ff00000041834 */
[C---:B------:R-:W-:Y:S01]  /*108b0*/  HMMA.16816.F32.BF16 R56, R20.reuse, R26, R56 ;  /* 0x0000001a1438723c */ /* 0x040fe20000041838 */
[----:B------:R-:W5:Y:S07]  /*108c0*/  LDSM.16.MT88.4 R24, [R132+0xb000] ;  /* 0x00b000008418783b */ /* 0x000f6e0000004200 */
[C---:B-1----:R-:W-:Y:S03]  /*108d0*/  HMMA.16816.F32.BF16 R60, R20.reuse, R84, R60 ;  /* 0x00000054143c723c */ /* 0x042fe6000004183c */
[----:B---3--:R-:W-:Y:S02]  /*108e0*/  F2FP.BF16.F32.PACK_AB R84, R105, R104 ;  /* 0x000000686954723e */ /* 0x008fe400000010ff */
[----:B----4-:R-:W-:Y:S03]  /*108f0*/  F2FP.BF16.F32.PACK_AB R85, R107, R106 ;  /* 0x0000006a6b55723e */ /* 0x010fe600000010ff */
[C---:B------:R-:W-:Y:S03]  /*10900*/  HMMA.16816.F32.BF16 R64, R20.reuse, R86, R64 ;  /* 0x000000561440723c */ /* 0x040fe60000041840 */
[----:B--2---:R-:W-:Y:S02]  /*10910*/  F2FP.BF16.F32.PACK_AB R86, R33, R32 ;  /* 0x000000202156723e */ /* 0x004fe400000010ff */
[----:B------:R-:W-:Y:S03]  /*10920*/  F2FP.BF16.F32.PACK_AB R87, R35, R34 ;  /* 0x000000222357723e */ /* 0x000fe600000010ff */
[C---:B------:R-:W-:Y:S08]  /*10930*/  HMMA.16816.F32.BF16 R68, R20.reuse, R92, R68 ;  /* 0x0000005c1444723c */ /* 0x040ff00000041844 */
[C---:B------:R-:W-:Y:S01]  /*10940*/  HMMA.16816.F32.BF16 R72, R20.reuse, R94, R72 ;  /* 0x0000005e1448723c */ /* 0x040fe20000041848 */
[----:B------:R-:W1:Y:S07]  /*10950*/  LDSM.16.MT88.4 R92, [R138+0x9800] ;  /* 0x009800008a5c783b */ /* 0x000e6e0000004200 */
[C---:B-----5:R-:W-:Y:S08]  /*10960*/  HMMA.16816.F32.BF16 R76, R20.reuse, R88, R76 ;  /* 0x00000058144c723c */ /* 0x060ff0000004184c */
[C---:B------:R-:W-:Y:S08]  /*10970*/  HMMA.16816.F32.BF16 R80, R20.reuse, R90, R80 ;  /* 0x0000005a1450723c */ /* 0x040ff00000041850 */
[C---:B------:R-:W-:Y:S08]  /*10980*/  HMMA.16816.F32.BF16 R12, R20.reuse, R24, R12 ;  /* 0x00000018140c723c */ /* 0x040ff0000004180c */
[----:B------:R-:W-:Y:S01]  /*10990*/  HMMA.16816.F32.BF16 R16, R20, R26, R16 ;  /* 0x0000001a1410723c */ /* 0x000fe20000041810 */
[----:B------:R-:W2:Y:S07]  /*109a0*/  LDSM.16.MT88.4 R20, [R133+0x9800] ;  /* 0x009800008514783b */ /* 0x000eae0000004200 */
[C---:B-1----:R-:W-:Y:S01]  /*109b0*/  HMMA.16816.F32.BF16 R96, R84.reuse, R92, R4 ;  /* 0x0000005c5460723c */ /* 0x042fe20000041804 */
[----:B------:R-:W1:Y:S07]  /*109c0*/  LDSM.16.MT88.4 R24, [R132+0x9800] ;  /* 0x009800008418783b */ /* 0x000e6e0000004200 */
[C---:B------:R-:W-:Y:S01]  /*109d0*/  HMMA.16816.F32.BF16 R92, R84.reuse, R94, R8 ;  /* 0x0000005e545c723c */ /* 0x040fe20000041808 */
[----:B------:R-:W3:Y:S07]  /*109e0*/  LDSM.16.MT88.4 R4, [R138+0xb800] ;  /* 0x00b800008a04783b */ /* 0x000eee0000004200 */
[C---:B------:R-:W-:Y:S01]  /*109f0*/  HMMA.16816.F32.BF16 R36, R84.reuse, R28, R36 ;  /* 0x0000001c5424723c */ /* 0x040fe20000041824 */
[----:B------:R-:W4:Y:S07]  /*10a00*/  LDSM.16.MT88.4 R8, [R134+0xb800] ;  /* 0x00b800008608783b */ /* 0x000f2e0000004200 */
[C---:B------:R-:W-:Y:S08]  /*10a10*/  HMMA.16816.F32.BF16 R40, R84.reuse, R30, R40 ;  /* 0x0000001e5428723c */ /* 0x040ff00000041828 */
[C---:B--2---:R-:W-:Y:S08]  /*10a20*/  HMMA.16816.F32.BF16 R44, R84.reuse, R20, R44 ;  /* 0x00000014542c723c */ /* 0x044ff0000004182c */
        /* <DEDUP_REMOVED lines=12> */
[----:B------:R-:W1:Y:S07]  /*10af0*/  LDSM.16.MT88.4 R4, [R132+0xb800] ;  /* 0x00b800008404783b */ /* 0x000e6e0000004200 */
[C---:B----4-:R-:W-:Y:S03]  /*10b00*/  HMMA.16816.F32.BF16 R68, R84.reuse, R8, R68 ;  /* 0x000000085444723c */ /* 0x050fe60000041844 */
[----:B------:R-:W-:Y:S01]  /*10b10*/  FADD.FTZ R9, R115, R0 ;  /* 0x0000000073097221 */ /* 0x000fe20000010000 */
[----:B------:R-:W-:Y:S03]  /*10b20*/  MOV R0, R3 ;  /* 0x0000000300007202 */ /* 0x000fe60000000f00 */
        /* <DEDUP_REMOVED lines=20> */
[----:B------:R-:W-:Y:S01]  /*10c70*/  FADD.FTZ R167, R33, R32 ;  /* 0x0000002021a77221 */ /* 0x000fe20000010000 */
[----:B------:R-:W-:Y:S02]  /*10c80*/  MOV R105, R102 ;  /* 0x0000006600697202 */ /* 0x000fe40000000f00 */
[----:B------:R-:W-:Y:S01]  /*10c90*/  FADD.FTZ R166, R35, R34 ;  /* 0x0000002223a67221 */ /* 0x000fe20000010000 */
[----:B------:R-:W-:Y:S01]  /*10ca0*/  @!UPT UIADD3 URZ, UPT, UPT, URZ, URZ, URZ ;  /* 0x000000fffffff290 */ /* 0x000fe2000fffe0ff */
[----:B------:R-:W-:Y:S11]  /*10cb0*/  @P0 BRA `(.L_x_11494) ;  /* 0xffffffd8005c0947 */ /* 0x000ff6000383ffff */
.L_x_11487:
        /* <DEDUP_REMOVED lines=13> */
.L_x_11509:
[C---:B------:R-:W-:Y:S01]  /*10d90*/  SHF.L.U32 R0, R6.reuse, 0x4, RZ ;  /* 0x0000000406007819 */ /* 0x040fe200000006ff */
[----:B------:R-:W1:Y:S01]  /*10da0*/  S2UR UR7, SR_CgaCtaId ;  /* 0x00000000000779c3 */ /* 0x000e620000008800 */
[----:B------:R-:W-:Y:S01]  /*10db0*/  SHF.L.U32 R5, R6, 0x1, RZ ;  /* 0x0000000106057819 */ /* 0x000fe200000006ff */
[----:B---3--:R-:W-:Y:S01]  /*10dc0*/  FADD.FTZ R11, R10, R11 ;  /* 0x0000000b0a0b7221 */ /* 0x008fe20000010000 */
[----:B------:R-:W-:Y:S01]  /*10dd0*/  LOP3.LUT R0, R0, 0x1c0, RZ, 0xc0, !PT ;  /* 0x000001c000007812 */ /* 0x000fe200078ec0ff */
[----:B------:R-:W3:Y:S01]  /*10de0*/  MUFU.RCP R2, R8 ;  /* 0x0000000800027308 */ /* 0x000ee20000001000 */
[----:B------:R-:W-:Y:S01]  /*10df0*/  FSETP.NE.FTZ.AND P5, PT, R8, RZ, PT ;  /* 0x000000ff0800720b */ /* 0x000fe20003fb5000 */
[----:B------:R-:W-:Y:S01]  /*10e00*/  UMOV UR8, 0x400 ;  /* 0x0000040000087882 */ /* 0x000fe20000000000 */
[----:B------:R-:W-:Y:S02]  /*10e10*/  LOP3.LUT R9, R0, 0x38, R5, 0xf8, !PT ;  /* 0x0000003800097812 */ /* 0x000fe400078ef805 */
[----:B------:R-:W-:-:S02]  /*10e20*/  FSETP.NE.FTZ.AND P2, PT, R11, RZ, PT ;  /* 0x000000ff0b00720b */ /* 0x000fc40003f55000 */
[C---:B------:R-:W-:Y:S01]  /*10e30*/  LOP3.LUT P0, RZ, R6.reuse, 0x4, RZ, 0xc0, !PT ;  /* 0x0000000406ff7812 */ /* 0x040fe2000780c0ff */
[----:B------:R-:W4:Y:S01]  /*10e40*/  MUFU.RCP R0, R11 ;  /* 0x0000000b00007308 */ /* 0x000f220000001000 */
[----:B------:R-:W-:Y:S02]  /*10e50*/  LOP3.LUT R5, R5, 0x6, RZ, 0xc0, !PT ;  /* 0x0000000605057812 */ /* 0x000fe400078ec0ff */
[----:B------:R-:W-:Y:S02]  /*10e60*/  R2P PR, R6, 0x18 ;  /* 0x0000001806007804 */ /* 0x000fe40000000000 */
[----:B------:R-:W-:Y:S02]  /*10e70*/  IADD3 R4, PT, PT, R9, R5, R4 ;  /* 0x0000000509047210 */ /* 0x000fe40007ffe004 */
[----:B---3--:R-:W-:Y:S01]  /*10e80*/  FSEL R2, R2, 1, P5 ;  /* 0x3f80000002027808 */ /* 0x008fe20002800000 */
[----:B-1----:R-:W-:-:S04]  /*10e90*/  ULEA UR7, UR7, UR8, 0x18 ;  /* 0x0000000807077291 */ /* 0x002fc8000f8ec0ff */
[C---:B------:R-:W-:Y:S01]  /*10ea0*/  FMUL.FTZ R96, R2.reuse, R96 ;  /* 0x0000006002607220 */ /* 0x040fe20000410000 */
[C---:B------:R-:W-:Y:S01]  /*10eb0*/  FMUL.FTZ R97, R2.reuse, R97 ;  /* 0x0000006102617220 */ /* 0x040fe20000410000 */
[----:B------:R-:W-:Y:S01]  /*10ec0*/  FMUL.FTZ R92, R2, R92 ;  /* 0x0000005c025c7220 */ /* 0x000fe20000410000 */
        /* <DEDUP_REMOVED lines=64> */
[----:B------:R-:W-:Y:S02]  /*112d0*/  LEA R5, R4, UR7, 0x1 ;  /* 0x0000000704057c11 */ /* 0x000fe4000f8e08ff */
[----:B------:R-:W-:Y:S02]  /*112e0*/  SEL R2, R2, 0xffffffe0, !P3 ;  /* 0xffffffe002027807 */ /* 0x000fe40005800000 */
[----:B------:R-:W-:Y:S02]  /*112f0*/  SEL R0, R0, 0xfffffff0, !P0 ;  /* 0xfffffff000007807 */ /* 0x000fe40004000000 */
[C---:B------:R-:W-:Y:S02]  /*11300*/  IADD3 R15, PT, PT, R5.reuse, 0x40, RZ ;  /* 0x00000040050f7810 */ /* 0x040fe40007ffe0ff */
[----:B------:R-:W-:Y:S02]  /*11310*/  IADD3 R13, PT, PT, R2, R5, RZ ;  /* 0x00000005020d7210 */ /* 0x000fe40007ffe0ff */
[----:B------:R-:W-:-:S02]  /*11320*/  @P4 IADD3 R15, PT, PT, R5, -0x40, RZ ;  /* 0xffffffc0050f4810 */ /* 0x000fc40007ffe0ff */
[----:B------:R-:W-:Y:S02]  /*11330*/  F2FP.BF16.F32.PACK_AB R96, R97, R96 ;  /* 0x000000606160723e */ /* 0x000fe400000010ff */
[----:B------:R-:W-:Y:S01]  /*11340*/  F2FP.BF16.F32.PACK_AB R98, R99, R98 ;  /* 0x000000626362723e */ /* 0x000fe200000010ff */
[C---:B------:R-:W-:Y:S01]  /*11350*/  IMAD.IADD R21, R0.reuse, 0x1, R15 ;  /* 0x0000000100157824 */ /* 0x040fe200078e020f */
        /* <DEDUP_REMOVED lines=28> */
[----:B------:R1:W-:Y:S01]  /*11520*/  STS [R15+0x400], R46 ;  /* 0x0004002e0f007388 */ /* 0x0003e20000000800 */
        /* <DEDUP_REMOVED lines=39> */
[----:B-1----:R-:W2:Y:S04]  /*117a0*/  LD.E.64 R46, desc[UR4][R100.64+0x88] ;  /* 0x00008804642e7980 */ /* 0x002ea8000c101b00 */
[----:B---3--:R-:W3:Y:S04]  /*117b0*/  LD.E.64 R16, desc[UR4][R100.64+0x90] ;  /* 0x0000900464107980 */ /* 0x008ee8000c101b00 */
[----:B------:R1:W5:Y:S04]  /*117c0*/  LD.E.64 R42, desc[UR4][R100.64+0xa0] ;  /* 0x0000a004642a7980 */ /* 0x000368000c101b00 */
[----:B------:R-:W3:Y:S04]  /*117d0*/  @!P0 LD.E.64 R48, desc[UR4][R100.64+0x80] ;  /* 0x0000800464308980 */ /* 0x000ee8000c101b00 */
[----:B------:R1:W5:Y:S01]  /*117e0*/  LD.E.64 R44, desc[UR4][R100.64+0x70] ;  /* 0x00007004642c7980 */ /* 0x000362000c101b00 */
[----:B----4-:R-:W-:-:S13]  /*117f0*/  ISETP.NE.AND P1, PT, R0, RZ, PT ;  /* 0x000000ff0000720c */ /* 0x010fda0003f25270 */
[----:B--2---:R-:W2:Y:S04]  /*11800*/  @!P1 LD.E R10, desc[UR4][R100.64+0x60] ;  /* 0x00006004640a9980 */ /* 0x004ea8000c101900 */
[----:B------:R-:W4:Y:S01]  /*11810*/  @!P1 LD.E R9, desc[UR4][R100.64+0xb4] ;  /* 0x0000b40464099980 */ /* 0x000f22000c101900 */
[----:B------:R-:W1:Y:S01]  /*11820*/  @P5 MUFU.LG2 R8, R8 ;  /* 0x0000000800085308 */ /* 0x000e620000000c00 */
[----:B------:R-:W-:Y:S01]  /*11830*/  SHF.L.U32 R0, R6, 0x3, RZ ;  /* 0x0000000306007819 */ /* 0x000fe200000006ff */
[----:B---3--:R-:W-:-:S06]  /*11840*/  @!P0 IMAD R2, R49, R152, RZ ;  /* 0x0000009831028224 */ /* 0x008fcc00078e02ff */
[----:B------:R-:W3:Y:S01]  /*11850*/  @P2 MUFU.LG2 R11, R11 ;  /* 0x0000000b000b2308 */ /* 0x000ee20000000c00 */
[----:B------:R-:W-:Y:S01]  /*11860*/  @!P0 IMAD.WIDE.U32 R48, R48, R152, RZ ;  /* 0x0000009830308225 */ /* 0x000fe200078e00ff */
[----:B------:R-:W-:Y:S02]  /*11870*/  LOP3.LUT R14, R0, 0x38, RZ, 0xc0, !PT ;  /* 0x00000038000e7812 */ /* 0x000fe400078ec0ff */
[----:B------:R-:W-:Y:S01]  /*11880*/  MOV R15, RZ ;  /* 0x000000ff000f7202 */ /* 0x000fe20000000f00 */
[----:B------:R-:W-:Y:S01]  /*11890*/  @P0 IMAD.WIDE.U32 R12, R46, R156, RZ ;  /* 0x0000009c2e0c0225 */ /* 0x000fe200078e00ff */
[----:B------:R-:W-:-:S03]  /*118a0*/  @!P0 IADD3 R0, PT, PT, R49, R2, RZ ;  /* 0x0000000231008210 */ /* 0x000fc60007ffe0ff */
[----:B------:R-:W-:Y:S02]  /*118b0*/  IMAD R5, R17, R151, RZ ;  /* 0x0000009711057224 */ /* 0x000fe400078e02ff */
[----:B------:R-:W-:Y:S02]  /*118c0*/  @P0 IMAD R4, R47, R156, RZ ;  /* 0x0000009c2f040224 */ /* 0x000fe400078e02ff */
[----:B------:R-:W-:-:S04]  /*118d0*/  IMAD.WIDE.U32 R14, R154, R46, R14 ;  /* 0x0000002e9a0e7225 */ /* 0x000fc800078e000e */
[----:B-1----:R-:W-:Y:S01]  /*118e0*/  @P5 FMUL.FTZ R8, R8, 0.69314718246459960938 ;  /* 0x3f31721808085820 */ /* 0x002fe20000410000 */
[----:B------:R-:W-:Y:S02]  /*118f0*/  IMAD R2, R47, R154, RZ ;  /* 0x0000009a2f027224 */ /* 0x000fe400078e02ff */
[----:B------:R-:W-:-:S04]  /*11900*/  IMAD.WIDE.U32 R16, R16, R151, RZ ;  /* 0x0000009710107225 */ /* 0x000fc800078e00ff */
[----:B------:R-:W-:Y:S01]  /*11910*/  @P0 IMAD.MOV.U32 R48, RZ, RZ, R12 ;  /* 0x000000ffff300224 */ /* 0x000fe200078e000c */
[----:B------:R-:W-:Y:S02]  /*11920*/  @P0 IADD3 R0, PT, PT, R13, R4, RZ ;  /* 0x000000040d000210 */ /* 0x000fe40007ffe0ff */
[----:B------:R-:W-:Y:S02]  /*11930*/  IADD3 R2, PT, PT, R15, R2, RZ ;  /* 0x000000020f027210 */ /* 0x000fe40007ffe0ff */
[----:B------:R-:W-:Y:S02]  /*11940*/  IADD3 R5, PT, PT, R17, R5, RZ ;  /* 0x0000000511057210 */ /* 0x000fe40007ffe0ff */
[----:B------:R-:W-:Y:S01]  /*11950*/  IADD3 R48, P4, P3, R16, R14, R48 ;  /* 0x0000000e10307210 */ /* 0x000fe20007b9e030 */
[----:B---3--:R-:W-:Y:S01]  /*11960*/  @P2 FMUL.FTZ R12, R11, 0.69314718246459960938 ;  /* 0x3f3172180b0c2820 */ /* 0x008fe20000410000 */
[----:B------:R-:W-:Y:S01]  /*11970*/  MOV R4, 0x7f800000 ;  /* 0x7f80000000047802 */ /* 0x000fe20000000f00 */
[----:B-----5:R-:W-:Y:S01]  /*11980*/  @P5 FFMA.FTZ R4, R7, R102, R8 ;  /* 0x0000006607045223 */ /* 0x020fe20000010008 */
[----:B------:R-:W-:-:S02]  /*11990*/  IADD3 R13, PT, PT, -R154, R157, RZ ;  /* 0x0000009d9a0d7210 */ /* 0x000fc40007ffe1ff */
[----:B------:R-:W-:Y:S02]  /*119a0*/  SHF.R.U32.HI R8, RZ, 0x1, R6 ;  /* 0x00000001ff087819 */ /* 0x000fe40000011606 */
[----:B------:R-:W-:Y:S02]  /*119b0*/  IADD3.X R49, PT, PT, R5, R2, R0, P4, P3 ;  /* 0x0000000205317210 */ /* 0x000fe400027e6400 */
[----:B------:R-:W-:Y:S01]  /*119c0*/  MOV R2, 0x7f800000 ;  /* 0x7f80000000027802 */ /* 0x000fe20000000f00 */
[----:B------:R-:W-:Y:S01]  /*119d0*/  @P2 FFMA.FTZ R2, R7, R3, R12 ;  /* 0x0000000307022223 */ /* 0x000fe2000001000c */
[----:B------:R-:W-:Y:S02]  /*119e0*/  ISETP.GE.AND P3, PT, R160, R13, PT ;  /* 0x0000000da000720c */ /* 0x000fe40003f66270 */
[--C-:B------:R-:W-:Y:S02]  /*119f0*/  SHF.R.U32.HI R0, RZ, 0x3, R6.reuse ;  /* 0x00000003ff007819 */ /* 0x100fe40000011606 */
[----:B------:R-:W-:-:S02]  /*11a00*/  SHF.R.U32.HI R3, RZ, 0x2, R6 ;  /* 0x00000002ff037819 */ /* 0x000fc40000011606 */
[----:B------:R-:W-:Y:S02]  /*11a10*/  LOP3.LUT R8, R8, 0x30, RZ, 0xc0, !PT ;  /* 0x0000003008087812 */ /* 0x000fe400078ec0ff */
[----:B------:R-:W-:Y:S02]  /*11a20*/  P2R R5, PR, RZ, 0x8 ;  /* 0x00000008ff057803 */ /* 0x000fe40000000000 */
[-C--:B------:R-:W-:Y:S02]  /*11a30*/  ISETP.GE.AND P6, PT, R162, R13.reuse, PT ;  /* 0x0000000da200720c */ /* 0x080fe40003fc6270 */
[-C--:B------:R-:W-:Y:S02]  /*11a40*/  ISETP.GE.AND P4, PT, R161, R13.reuse, PT ;  /* 0x0000000da100720c */ /* 0x080fe40003f86270 */
[----:B------:R-:W-:Y:S02]  /*11a50*/  ISETP.GE.AND P3, PT, R0, R13, PT ;  /* 0x0000000d0000720c */ /* 0x000fe40003f66270 */
[----:B------:R-:W-:-:S02]  /*11a60*/  LOP3.LUT P2, RZ, R6, 0x3, RZ, 0xc0, !PT ;  /* 0x0000000306ff7812 */ /* 0x000fc4000784c0ff */
[----:B------:R-:W-:Y:S01]  /*11a70*/  LOP3.LUT R3, R8, 0x7, R3, 0xf8, !PT ;  /* 0x0000000708037812 */ /* 0x000fe200078ef803 */
        /* <DEDUP_REMOVED lines=8> */
.L_x_11496:
        /* <DEDUP_REMOVED lines=23> */
.L_x_11498:
[----:B------:R-:W-:Y:S05]  /*11c70*/  BSYNC.RECONVERGENT B0 ;  /* 0x0000000000007941 */ /* 0x000fea0003800200 */
.L_x_11497:
        /* <DEDUP_REMOVED lines=9> */
.L_x_11500:
[----:B------:R-:W-:Y:S05]  /*11d10*/  BSYNC.RECONVERGENT B0 ;  /* 0x0000000000007941 */ /* 0x000fea0003800200 */
.L_x_11499:
        /* <DEDUP_REMOVED lines=14> */
.L_x_11502:
[----:B------:R-:W-:Y:S05]  /*11e00*/  BSYNC.RECONVERGENT B0 ;  /* 0x0000000000007941 */ /* 0x000fea0003800200 */
.L_x_11501:
        /* <DEDUP_REMOVED lines=14> */
.L_x_11504:
[----:B------:R-:W-:Y:S05]  /*11ef0*/  BSYNC.RECONVERGENT B0 ;  /* 0x0000000000007941 */ /* 0x000fea0003800200 */
.L_x_11503:
[----:B------:R-:W-:Y:S02]  /*11f00*/  ISETP.NE.AND P0, PT, R5, RZ, PT ;  /* 0x000000ff0500720c */ /* 0x000fe40003f05270 */
[----:B------:R-:W-:-:S11]  /*11f10*/  MOV R151, 0x0 ;  /* 0x0000000000977802 */ /* 0x000fd60000000f00 */
[----:B-1234-:R-:W-:Y:S05]  /*11f20*/  @P0 RET.REL.NODEC R150 `(_ZN5flash24flash_fwd_splitkv_kernelI23Flash_fwd_kernel_traitsILi128ELi64ELi64ELi4ELb0ELb0EN7cutlass10bfloat16_tE19Flash_kernel_traitsILi128ELi64ELi64ELi4ES3_EELb0ELb0ELb0ELb0ELb1ELb0ELb0ELb1EEEvNS_16Flash_fwd_paramsE) ;  /* 0xfffffee096340950 */ /* 0x01efea0003c3ffff */
        /* <DEDUP_REMOVED lines=13> */
[----:B-1----:R-:W-:Y:S05]  /*12000*/  RET.REL.NODEC R150 `(_ZN5flash24flash_fwd_splitkv_kernelI23Flash_fwd_kernel_traitsILi128ELi64ELi64ELi4ELb0ELb0EN7cutlass10bfloat16_tE19Flash_kernel_traitsILi128ELi64ELi64ELi4ES3_EELb0ELb0ELb0ELb0ELb1ELb0ELb0ELb1EEEvNS_16Flash_fwd_paramsE) ;  /* 0xfffffedc96fc7950 */ /* 0x002fea0003c3ffff */
.L_x_11495:
[----:B------:R-:W-:Y:S01]  /*12010*/  MOV R5, 0x2 ;  /* 0x0000000200057802 */ /* 0x000fe20000000f00 */
[----:B------:R-:W-:Y:S01]  /*12020*/  IMAD.MOV.U32 R0, RZ, RZ, 0x1f ;  /* 0x0000001fff007424 */ /* 0x000fe200078e00ff */
[----:B------:R-:W-:-:S07]  /*12030*/  MOV R2, 0xffffffff ;  /* 0xffffffff00027802 */ /* 0x000fce0000000f00 */
[----:B-----5:R-:W-:Y:S05]  /*12040*/  WARPSYNC.COLLECTIVE R2, `(.L_x_11505) ;  /* 0x0000000002087348 */ /* 0x020fea0003c00000 */
[----:B------:R1:W2:Y:S02]  /*12050*/  SHFL.BFLY P0, R11, R167, R5, R0 ;  /* 0x0c000005a70b7389 */ /* 0x0002a40000000000 */
[----:B-12--5:R-:W-:Y:S05]  /*12060*/  ENDCOLLECTIVE ;  /* 0x000000000000791b */ /* 0x026fea0003800000 */
.L_x_11505:
[----:B------:R-:W-:Y:S02]  /*12070*/  IMAD.MOV.U32 R8, RZ, RZ, R11 ;  /* 0x000000ffff087224 */ /* 0x000fe400078e000b */
[----:B------:R-:W-:Y:S02]  /*12080*/  IMAD.MOV.U32 R5, RZ, RZ, 0x1 ;  /* 0x00000001ff057424 */ /* 0x000fe400078e00ff */
[----:B------:R-:W-:-:S05]  /*12090*/  FADD.FTZ R9, R8, R167 ;  /* 0x000000a708097221 */ /* 0x000fca0000010000 */
[----:B------:R-:W-:-:S07]  /*120a0*/  MOV R167, R9 ;  /* 0x0000000900a77202 */ /* 0x000fce0000000f00 */
[----:B------:R-:W-:Y:S05]  /*120b0*/  WARPSYNC.COLLECTIVE R2, `(.L_x_11506) ;  /* 0x0000000002087348 */ /* 0x000fea0003c00000 */
[----:B------:R1:W2:Y:S02]  /*120c0*/  SHFL.BFLY P0, R11, R167, R5, R0 ;  /* 0x0c000005a70b7389 */ /* 0x0002a40000000000 */
[----:B-12---:R-:W-:Y:S05]  /*120d0*/  ENDCOLLECTIVE ;  /* 0x000000000000791b */ /* 0x006fea0003800000 */
.L_x_11506:
[----:B------:R-:W-:Y:S01]  /*120e0*/  MOV R167, R166 ;  /* 0x000000a600a77202 */ /* 0x000fe20000000f00 */
[----:B------:R-:W-:Y:S01]  /*120f0*/  IMAD.MOV.U32 R5, RZ, RZ, 0x2 ;  /* 0x00000002ff057424 */ /* 0x000fe200078e00ff */
[----:B------:R-:W-:-:S07]  /*12100*/  MOV R8, R11 ;  /* 0x0000000b00087202 */ /* 0x000fce0000000f00 */
[----:B------:R-:W-:Y:S05]  /*12110*/  WARPSYNC.COLLECTIVE R2, `(.L_x_11507) ;  /* 0x0000000002087348 */ /* 0x000fea0003c00000 */
[----:B------:R1:W2:Y:S02]  /*12120*/  SHFL.BFLY P0, R11, R167, R5, R0 ;  /* 0x0c000005a70b7389 */ /* 0x0002a40000000000 */
[----:B-12---:R-:W-:Y:S05]  /*12130*/  ENDCOLLECTIVE ;  /* 0x000000000000791b */ /* 0x006fea0003800000 */
.L_x_11507:
[----:B------:R-:W-:Y:S01]  /*12140*/  FADD.FTZ R8, R9, R8 ;  /* 0x0000000809087221 */ /* 0x000fe20000010000 */
[----:B------:R-:W-:Y:S01]  /*12150*/  FADD.FTZ R10, R11, R166 ;  /* 0x000000a60b0a7221 */ /* 0x000fe20000010000 */
[----:B------:R-:W-:-:S04]  /*12160*/  MOV R5, 0x1 ;  /* 0x0000000100057802 */ /* 0x000fc80000000f00 */
[----:B------:R-:W-:-:S07]  /*12170*/  MOV R167, R10 ;  /* 0x0000000a00a77202 */ /* 0x000fce0000000f00 */
[----:B------:R-:W-:Y:S05]  /*12180*/  WARPSYNC.COLLECTIVE R2, `(.L_x_11508) ;  /* 0x0000000002087348 */ /* 0x000fea0003c00000 */
[----:B------:R1:W2:Y:S02]  /*12190*/  SHFL.BFLY P0, R11, R167, R5, R0 ;  /* 0x0c000005a70b7389 */ /* 0x0002a40000000000 */
[----:B-12---:R-:W-:Y:S05]  /*121a0*/  ENDCOLLECTIVE ;  /* 0x000000000000791b */ /* 0x006fea0003800000 */
.L_x_11508:
[----:B------:R-:W-:Y:S05]  /*121b0*/  BRA `(.L_x_11509) ;  /* 0xffffffe800f47947 */ /* 0x000fea000383ffff */
.L_x_11510:
        /* <DEDUP_REMOVED lines=12> */
.L_x_14952:


//--------------------- .text._ZN5flash24flash_fwd_splitkv_kernelI23Flash_fwd_kernel_traitsILi128ELi64ELi64ELi4ELb0ELb0EN7cutlass10bfloat16_tE19Flash_kernel_traitsILi128ELi64ELi64ELi4ES3_EELb0ELb0ELb0ELb0ELb1ELb1ELb0ELb1EEEvNS_16Flash_fwd_paramsE --------------------------
	.section	.text._ZN5flash24flash_fwd_splitkv_kernelI23Flash_fwd_kernel_traitsILi128ELi64ELi64ELi4ELb0ELb0EN7cutlass10bfloat16_tE19Flash_kernel_traitsILi128ELi64ELi64ELi4ES3_EELb0ELb0ELb0ELb0ELb1ELb1ELb0ELb1EEEvNS_16Flash_fwd_paramsE,"ax",@progbits
	.align	128
        .global         _ZN5flash24flash_fwd_splitkv_kernelI23Flash_fwd_kernel_traitsILi128ELi64ELi64ELi4ELb0ELb0EN7cutlass10bfloat16_tE19Flash_kernel_traitsILi128ELi64ELi64ELi4ES3_EELb0ELb0ELb0ELb0ELb1ELb1ELb0ELb1EEEvNS_16Flash_fwd_paramsE
        .type           _ZN5flash24flash_fwd_splitkv_kernelI23Flash_fwd_kernel_traitsILi128ELi64ELi64ELi4ELb0ELb0EN7cutlass10bfloat16_tE19Flash_kernel_traitsILi128ELi64ELi64ELi4ES3_EELb0ELb0ELb0ELb0ELb1ELb1ELb0ELb1EEEvNS_16Flash_fwd_paramsE,@function
        .size           _ZN5flash24flash_fwd_splitkv_kernelI23Flash_fwd_kernel_traitsILi128ELi64ELi64ELi4ELb0ELb0EN7cutlass10bfloat16_tE19Flash_kernel_traitsILi128ELi64ELi64ELi4ES3_EELb0ELb0ELb0ELb0ELb1ELb1ELb0ELb1EEEvNS_16Flash_fwd_paramsE,(.L_x_14953 - _ZN5flash24flash_fwd_splitkv_kernelI23Flash_fwd_kernel_traitsILi128ELi64ELi64ELi4ELb0ELb0EN7cutlass10bfloat16_tE19Flash_kernel_traitsILi128ELi64ELi64ELi4ES3_EELb0ELb0ELb0ELb0ELb1ELb1ELb0ELb1EEEvNS_16Flash_fwd_paramsE)
        .other          _ZN5flash24flash_fwd_splitkv_kernelI23Flash_fwd_kernel_traitsILi128ELi64ELi64ELi4ELb0ELb0EN7cutlass10bfloat16_tE19Flash_kernel_traitsILi128ELi64ELi64ELi4ES3_EELb0ELb0ELb0ELb0ELb1ELb1ELb0ELb1EEEvNS_16Flash_fwd_paramsE,@"STO_CUDA_ENTRY STV_DEFAULT"
_ZN5flash24flash_fwd_splitkv_kernelI23Flash_fwd_kernel_traitsILi128ELi64ELi64ELi4ELb0ELb0EN7cutlass10bfloat16_tE19Flash_kernel_traitsILi128ELi64ELi64ELi4ES3_EELb0ELb0ELb0ELb0ELb1ELb1ELb0ELb1EEEvNS_16Flash_fwd_paramsE:
.text._ZN5flash24flash_fwd_splitkv_kernelI23Flash_fwd_kernel_traitsILi128ELi64ELi64ELi4ELb0ELb0EN7cutlass10bfloat16_tE19Flash_kernel_traitsILi128ELi64ELi64ELi4ES3_EELb0ELb0ELb0ELb0ELb1ELb1ELb0ELb1EEEvNS_16Flash_fwd_paramsE:
[----:B------:R-:W-:Y:S01]  /*0000*/  LDC R1, c[0x0][0x37c] ;  /* 0x0000df00ff017b82 */ /* 0x000fe20000000800 */
[----:B------:R-:W1:Y:S07]  /*0010*/  S2R R5, SR_CTAID.X ;  /* 0x0000000000057919 */ /* 0x000e6e0000002500 */
[----:B------:R-:W2:Y:S01]  /*0020*/  LDC.64 R100, c[0x0][0x348] ;  /* 0x0000d200ff647b82 */ /* 0x000ea20000000a00 */
[----:B------:R-:W-:Y:S01]  /*0030*/  BSSY.RECONVERGENT B3, `(.L_x_11511) ;  /* 0x0000005000037945 */ /* 0x000fe20003800200 */
[----:B------:R-:W-:Y:S01]  /*0040*/  MOV R148, 0x80 ;  /* 0x0000008000947802 */ /* 0x000fe20000000f00 */
[----:B------:R-:W3:Y:S01]  /*0050*/  S2R R150, SR_CTAID.Y ;  /* 0x0000000000967919 */ /* 0x000ee20000002600 */
[----:B------:R-:W4:Y:S05]  /*0060*/  S2R R149, SR_CTAID.Z ;  /* 0x0000000000957919 */ /* 0x000f2a0000002700 */
[----:B-1234-:R-:W-:Y:S05]  /*0070*/  CALL.REL.NOINC `($_ZN5flash24flash_fwd_splitkv_kernelI23Flash_fwd_kernel_traitsILi128ELi64ELi64ELi4ELb0ELb0EN7cutlass10bfloat16_tE19Flash_kernel_traitsILi128ELi64ELi64ELi4ES3_EELb0ELb0ELb0ELb0ELb1ELb1ELb0ELb1EEEvNS_16Flash_fwd_paramsE$_ZN5flash30compute_attn_1rowblock_splitkvI23Flash_fwd_kernel_traitsILi128ELi64ELi64ELi4ELb0ELb0EN7cutlass10bfloat16_tE19Flash_kernel_traitsILi128ELi64ELi64ELi4ES3_EELb0ELb0ELb0ELb0ELb1ELb1ELb0ELb1ENS_16Flash_fwd_paramsEEEvRKT8_iiiii) ;  /* 0x0000000000087944 */ /* 0x01efea0003c00000 */
[----:B------:R-:W-:Y:S05]  /*0080*/  BSYNC.RECONVERGENT B3 ;  /* 0x0000000000037941 */ /* 0x000fea0003800200 */
.L_x_11511:
[----:B------:R-:W-:Y:S05]  /*0090*/  EXIT ;  /* 0x000000000000794d */ /* 0x000fea0003800000 */
        .type           $_ZN5flash24flash_fwd_splitkv_kernelI23Flash_fwd_kernel_traitsILi128ELi64ELi64ELi4ELb0ELb0EN7cutlass10bfloat16_tE19Flash_kernel_traitsILi128ELi64ELi64ELi4ES3_EELb0ELb0ELb0ELb0ELb1ELb1ELb0ELb1EEEvNS_16Flash_fwd_paramsE$_ZN5flash30compute_attn_1rowblock_splitkvI23Flash_fwd_kernel_traitsILi128ELi64ELi64ELi4ELb0ELb0EN7cutlass10bfloat16_tE19Flash_kernel_traitsILi128ELi64ELi64ELi4ES3_EELb0ELb0ELb0ELb0ELb1ELb1ELb0ELb1ENS_16Flash_fwd_paramsEEEvRKT8_iiiii,@function
        .size           $_ZN5flash24flash_fwd_splitkv_kernelI23Flash_fwd_kernel_traitsILi128ELi64ELi64ELi4ELb0ELb0EN7cutlass10bfloat16_tE19Flash_kernel_traitsILi128ELi64ELi64ELi4ES3_EELb0ELb0ELb0ELb0ELb1ELb1ELb0ELb1EEEvNS_16Flash_fwd_paramsE$_ZN5flash30compute_attn_1rowblock_splitkvI23Flash_fwd_kernel_traitsILi128ELi64ELi64ELi4ELb0ELb0EN7cutlass10bfloat16_tE19Flash_kernel_traitsILi128ELi64ELi64ELi4ES3_EELb0ELb0ELb0ELb0ELb1ELb1ELb0ELb1ENS_16Flash_fwd_paramsEEEvRKT8_iiiii,(.L_x_14953 - $_ZN5flash24flash_fwd_splitkv_kernelI23Flash_fwd_kernel_traitsILi128ELi64ELi64ELi4ELb0ELb0EN7cutlass10bfloat16_tE19Flash_kernel_traitsILi128ELi64ELi64ELi4ES3_EELb0ELb0ELb0ELb0ELb1ELb1ELb0ELb1EEEvNS_16Flash_fwd_paramsE$_ZN5flash30compute_attn_1rowblock_splitkvI23Flash_fwd_kernel_traitsILi128ELi64ELi64ELi4ELb0ELb0EN7cutlass10bfloat16_tE19Flash_kernel_traitsILi128ELi64ELi64ELi4ES3_EELb0ELb0ELb0ELb0ELb1ELb1ELb0ELb1ENS_16Flash_fwd_paramsEEEvRKT8_iiiii)
$_ZN5flash24flash_fwd_splitkv_kernelI23Flash_fwd_kernel_traitsILi128ELi64ELi64ELi4ELb0ELb0EN7cutlass10bfloat16_tE19Flash_kernel_traitsILi128ELi64ELi64ELi4ES3_EELb0ELb0ELb0ELb0ELb1ELb1ELb0ELb1EEEvNS_16Flash_fwd_paramsE$_ZN5flash30compute_attn_1rowblock_splitkvI23Flash_fwd_kernel_traitsILi128ELi64ELi64ELi4ELb0ELb0EN7cutlass10bfloat16_tE19Flash_kernel_traitsILi128ELi64ELi64ELi4ES3_EELb0ELb0ELb0ELb0ELb1ELb1ELb0ELb1ENS_16Flash_fwd_paramsEEEvRKT8_iiiii:
        /* <DEDUP_REMOVED lines=39> */
.L_x_11513:
[----:B------:R-:W-:Y:S05]  /*0310*/  BSYNC.RECONVERGENT B0 ;  /* 0x0000000000007941 */ /* 0x000fea0003800200 */
.L_x_11512:
[----:B------:R-:W-:Y:S04]  /*0320*/  BSSY.RECONVERGENT B0, `(.L_x_11514) ;  /* 0x0000007000007945 */ /* 0x000fe80003800200 */
[----:B------:R-:W-:Y:S05]  /*0330*/  @!P4 BRA `(.L_x_11515) ;  /* 0x000000000014c947 */ /* 0x000fea0003800000 */
[----:B------:R-:W2:Y:S02]  /*0340*/  LD.E.U8 R4, desc[UR4][R100.64+0x1b2] ;  /* 0x0001b20464047980 */ /* 0x000ea4000c101100 */
[----:B--2---:R-:W-:-:S13]  /*0350*/  ISETP.NE.AND P0, PT, R4, RZ, PT ;  /* 0x000000ff0400720c */ /* 0x004fda0003f05270 */
[----:B------:R-:W2:Y:S02]  /*0360*/  @P0 LD.E R9, desc[UR4][R14.64+0x4] ;  /* 0x000004040e090980 */ /* 0x000ea4000c101900 */
[----:B--2--5:R-:W-:-:S06]  /*0370*/  @P0 IADD3 R88, PT, PT, R9, -R12, RZ ;  /* 0x8000000c09580210 */ /* 0x024fcc0007ffe0ff */
[----:B------:R2:W5:Y:S02]  /*0380*/  @!P0 LD.E R88, desc[UR4][R14.64] ;  /* 0x000000040e588980 */ /* 0x000564000c101900 */
.L_x_11515:
[----:B------:R-:W-:Y:S05]  /*0390*/  BSYNC.RECONVERGENT B0 ;  /* 0x0000000000007941 */ /* 0x000fea0003800200 */
.L_x_11514:
        /* <DEDUP_REMOVED lines=9> */
.L_x_11517:
[----:B------:R-:W3:Y:S01]  /*0430*/  LD.E.64 R6, desc[UR4][R100.64+0x108] ;  /* 0x0001080464067980 */ /* 0x000ee2000c101b00 */
[----:B------:R-:W-:Y:S01]  /*0440*/  BSSY.RECONVERGENT B0, `(.L_x_11519) ;  /* 0x0000006000007945 */ /* 0x000fe20003800200 */
[----:B------:R-:W-:Y:S01]  /*0450*/  IMAD.MOV.U32 R3, RZ, RZ, RZ ;  /* 0x000000ffff037224 */ /* 0x000fe200078e00ff */
[----:B---3--:R-:W-:-:S04]  /*0460*/  ISETP.NE.U32.AND P0, PT, R6, RZ, PT ;  /* 0x000000ff0600720c */ /* 0x008fc80003f05070 */
[----:B------:R-:W-:-:S13]  /*0470*/  ISETP.NE.AND.EX P0, PT, R7, RZ, PT, P0 ;  /* 0x000000ff0700720c */ /* 0x000fda0003f05300 */
[----:B------:R-:W-:Y:S05]  /*0480*/  @!P0 BRA `(.L_x_11520) ;  /* 0x0000000000048947 */ /* 0x000fea0003800000 */
[----:B------:R3:W5:Y:S02]  /*0490*/  LD.E R3, desc[UR4][R100.64+0xbc] ;  /* 0x0000bc0464037980 */ /* 0x000764000c101900 */
.L_x_11520:
[----:B------:R-:W-:Y:S05]  /*04a0*/  BSYNC.RECONVERGENT B0 ;  /* 0x0000000000007941 */ /* 0x000fea0003800200 */
.L_x_11519:
[----:B-----5:R-:W-:Y:S02]  /*04b0*/  IADD3 R78, PT, PT, R88, R3, RZ ;  /* 0x00000003584e7210 */ /* 0x020fe40007ffe0ff */
.L_x_11518:
[----:B------:R-:W-:Y:S05]  /*04c0*/  BSYNC.RECONVERGENT B1 ;  /* 0x0000000000017941 */ /* 0x000fea0003800200 */
.L_x_11516:
[----:B------:R-:W-:Y:S01]  /*04d0*/  IMAD.SHL.U32 R152, R5, 0x40, RZ ;  /* 0x0000004005987824 */ /* 0x000fe200078e00ff */
[----:B------:R-:W-:Y:S01]  /*04e0*/  MOV R6, R148 ;  /* 0x0000009400067202 */ /* 0x000fe20000000f00 */
[----:B------:R-:W-:-:S03]  /*04f0*/  IMAD.MOV.U32 R7, RZ, RZ, 0x0 ;  /* 0x00000000ff077424 */ /* 0x000fc600078e00ff */
[----:B------:R-:W-:-:S13]  /*0500*/  ISETP.GT.AND P0, PT, R155, R152, PT ;  /* 0x000000989b00720c */ /* 0x000fda0003f04270 */
[----:B-123--:R-:W-:Y:S05]  /*0510*/  @!P0 RET.REL.NODEC R6 `(_ZN5flash24flash_fwd_splitkv_kernelI23Flash_fwd_kernel_traitsILi128ELi64ELi64ELi4ELb0ELb0EN7cutlass10bfloat16_tE19Flash_kernel_traitsILi128ELi64ELi64ELi4ES3_EELb0ELb0ELb0ELb0ELb1ELb1ELb0ELb1EEEvNS_16Flash_fwd_paramsE) ;  /* 0xfffffff806b88950 */ /* 0x00efea0003c3ffff */
        /* <DEDUP_REMOVED lines=67> */
.L_x_11523:
[----:B------:R-:W-:Y:S05]  /*0950*/  BSYNC.RECONVERGENT B0 ;  /* 0x0000000000007941 */ /* 0x000fea0003800200 */
.L_x_11522:
        /* <DEDUP_REMOVED lines=19> */
.L_x_11525:
[----:B------:R-:W-:Y:S05]  /*0a90*/  BSYNC.RECONVERGENT B0 ;  /* 0x0000000000007941 */ /* 0x000fea0003800200 */
.L_x_11524:
        /* <DEDUP_REMOVED lines=14> */
.L_x_11527:
[----:B------:R-:W-:Y:S05]  /*0b80*/  BSYNC.RECONVERGENT B0 ;  /* 0x0000000000007941 */ /* 0x000fea0003800200 */
.L_x_11526:
        /* <DEDUP_REMOVED lines=14> */
.L_x_11529:
[----:B------:R-:W-:Y:S05]  /*0c70*/  BSYNC.RECONVERGENT B0 ;  /* 0x0000000000007941 */ /* 0x000fea0003800200 */
.L_x_11528:
[----:B------:R-:W-:Y:S01]  /*0c80*/  ISETP.NE.AND P0, PT, R2, RZ, PT ;  /* 0x000000ff0200720c */ /* 0x000fe20003f05270 */
[----:B------:R-:W-:Y:S01]  /*0c90*/  @!P6 ST.E desc[UR4][R4.64+0x40], R9 ;  /* 0x000040090400e985 */ /* 0x000fe2000c101904 */
[----:B------:R-:W-:-:S03]  /*0ca0*/  MOV R149, 0x0 ;  /* 0x0000000000957802 */ /* 0x000fc60000000f00 */
[----:B------:R-:W-:Y:S08]  /*0cb0*/  @!P5 ST.E desc[UR4][R4.64+0x80], R7 ;  /* 0x000080070400d985 */ /* 0x000ff0000c101904 */
[----:B------:R1:W-:Y:S02]  /*0cc0*/  @!P0 ST.E desc[UR4][R4.64], R11 ;  /* 0x0000000b04008985 */ /* 0x0003e4000c101904 */
[----:B-123-5:R-:W-:Y:S05]  /*0cd0*/  @P1 RET.REL.NODEC R148 `(_ZN5flash24flash_fwd_splitkv_kernelI23Flash_fwd_kernel_traitsILi128ELi64ELi64ELi4ELb0ELb0EN7cutlass10bfloat16_tE19Flash_kernel_traitsILi128ELi64ELi64ELi4ES3_EELb0ELb0ELb0ELb0ELb1ELb1ELb0ELb1EEEvNS_16Flash_fwd_paramsE) ;  /* 0xfffffff094c81950 */ /* 0x02efea0003c3ffff */
[----:B------:R-:W-:Y:S02]  /*0ce0*/  MOV R3, 0x7f800000 ;  /* 0x7f80000000037802 */ /* 0x000fe40000000f00 */
[----:B------:R-:W-:-:S03]  /*0cf0*/  MOV R149, 0x0 ;  /* 0x0000000000957802 */ /* 0x000fc60000000f00 */
[----:B------:R1:W-:Y:S02]  /*0d00*/  ST.E desc[UR4][R4.64+0xc0], R3 ;  /* 0x0000c00304007985 */ /* 0x0003e4000c101904 */
[----:B-1----:R-:W-:Y:S05]  /*0d10*/  RET.REL.NODEC R148 `(_ZN5flash24flash_fwd_splitkv_kernelI23Flash_fwd_kernel_traitsILi128ELi64ELi64ELi4ELb0ELb0EN7cutlass10bfloat16_tE19Flash_kernel_traitsILi128ELi64ELi64ELi4ES3_EELb0ELb0ELb0ELb0ELb1ELb1ELb0ELb1EEEvNS_16Flash_fwd_paramsE) ;  /* 0xfffffff094b87950 */ /* 0x002fea0003c3ffff */
.L_x_11521:
        /* <DEDUP_REMOVED lines=101> */
.L_x_11531:
        /* <DEDUP_REMOVED lines=79> */
.L_x_11532:
[----:B------:R-:W-:Y:S05]  /*1860*/  BSYNC.RECONVERGENT B0 ;  /* 0x0000000000007941 */ /* 0x000fea0003800200 */
.L_x_11530:
        /* <DEDUP_REMOVED lines=201> */
.L_x_11556:
        /* <DEDUP_REMOVED lines=95> */
.L_x_11535:
        /* <DEDUP_REMOVED lines=103> */
.L_x_11539:
[----:B------:R-:W-:Y:S05]  /*3160*/  BSYNC.RECONVERGENT B0 ;  /* 0x0000000000007941 */ /* 0x000fea0003800200 */
.L_x_11538:
        /* <DEDUP_REMOVED lines=96> */
.L_x_11541:
[----:B------:R-:W-:Y:S05]  /*3770*/  BSYNC.RECONVERGENT B0 ;  /* 0x0000000000007941 */ /* 0x000fea0003800200 */
.L_x_11540:
        /* <DEDUP_REMOVED lines=100> */
.L_x_11543:
[----:B------:R-:W-:Y:S05]  /*3dc0*/  BSYNC.RECONVERGENT B0 ;  /* 0x0000000000007941 */ /* 0x000fea0003800200 */
.L_x_11542:
        /* <DEDUP_REMOVED lines=104> */
.L_x_11545:
[----:B------:R-:W-:Y:S05]  /*4450*/  BSYNC.RECONVERGENT B0 ;  /* 0x0000000000007941 */ /* 0x000fea0003800200 */
.L_x_11544:
[----:B------:R-:W5:Y:S02]  /*4460*/  LD.E R3, desc[UR4][R100.64+0xd0] ;  /* 0x0000d00464037980 */ /* 0x000f64000c101900 */
[----:B-----5:R-:W-:Y:S05]  /*4470*/  IMAD.U32 R3, R3, -0x20, RZ ;  /* 0xffffffe003037824 */ /* 0x020fea00078e00ff */
[C---:B------:R-:W-:Y:S02]  /*4480*/  LEA R22, P1, R3.reuse, R22, 0x1 ;  /* 0x0000001603167211 */ /* 0x040fe400078208ff */
[C---:B------:R-:W-:Y:S02]  /*4490*/  LEA R58, P0, R3.reuse, R58, 0x1 ;  /* 0x0000003a033a7211 */ /* 0x040fe400078008ff */
[C---:B------:R-:W-:Y:S02]  /*44a0*/  LEA.HI.X.SX32 R23, R3.reuse, R23, 0x1, P1 ;  /* 0x0000001703177211 */ /* 0x040fe400008f0eff */
[----:B------:R-:W-:Y:S01]  /*44b0*/  LEA.HI.X.SX32 R59, R3, R59, 0x1, P0 ;  /* 0x0000003b033b7211 */ /* 0x000fe200000f0eff */
[----:B------:R-:W-:Y:S05]  /*44c0*/  BRA `(.L_x_11536) ;  /* 0x0000002c00147947 */ /* 0x000fea0003800000 */
.L_x_11537:
        /* <DEDUP_REMOVED lines=174> */
.L_x_11547:
[----:B------:R-:W-:Y:S05]  /*4fb0*/  BSYNC.RECONVERGENT B0 ;  /* 0x0000000000007941 */ /* 0x000fea0003800200 */
.L_x_11546:
        /* <DEDUP_REMOVED lines=174> */
.L_x_11549:
[----:B------:R-:W-:Y:S05]  /*5aa0*/  BSYNC.RECONVERGENT B0 ;  /* 0x0000000000007941 */ /* 0x000fea0003800200 */
.L_x_11548:
        /* <DEDUP_REMOVED lines=174> */
.L_x_11551:
[----:B------:R-:W-:Y:S05]  /*6590*/  BSYNC.RECONVERGENT B0 ;  /* 0x0000000000007941 */ /* 0x000fea0003800200 */
.L_x_11550:
        /* <DEDUP_REMOVED lines=177> */
.L_x_11553:
[----:B------:R-:W-:Y:S05]  /*70b0*/  BSYNC.RECONVERGENT B0 ;  /* 0x0000000000007941 */ /* 0x000fea0003800200 */
.L_x_11552:
[----:B------:R-:W5:Y:S02]  /*70c0*/  LD.E R3, desc[UR4][R100.64+0xd0] ;  /* 0x0000d00464037980 */ /* 0x000f64000c101900 */
[----:B-----5:R-:W-:Y:S05]  /*70d0*/  IMAD.U32 R3, R3, -0x20, RZ ;  /* 0xffffffe003037824 */ /* 0x020fea00078e00ff */
[C---:B------:R-:W-:Y:S02]  /*70e0*/  LEA R94, P1, R3.reuse, R94, 0x1 ;  /* 0x0000005e035e7211 */ /* 0x040fe400078208ff */
[C---:B------:R-:W-:Y:S02]  /*70f0*/  LEA R92, P0, R3.reuse, R92, 0x1 ;  /* 0x0000005c035c7211 */ /* 0x040fe400078008ff */
[C---:B------:R-:W-:Y:S02]  /*7100*/  LEA.HI.X.SX32 R95, R3.reuse, R95, 0x1, P1 ;  /* 0x0000005f035f7211 */ /* 0x040fe400008f0eff */
[----:B------:R-:W-:Y:S09]  /*7110*/  LEA.HI.X.SX32 R93, R3, R93, 0x1, P0 ;  /* 0x0000005d035d7211 */ /* 0x000ff200000f0eff */
.L_x_11536:
[----:B------:R-:W-:Y:S05]  /*7120*/  BSYNC.RECONVERGENT B1 ;  /* 0x0000000000017941 */ /* 0x000fea0003800200 */
.L_x_11534:
        /* <DEDUP_REMOVED lines=101> */
.L_x_11555:
[----:B------:R-:W-:Y:S05]  /*7780*/  BSYNC.RECONVERGENT B0 ;  /* 0x0000000000007941 */ /* 0x000fea0003800200 */
.L_x_11554:
[----:B------:R-:W-:Y:S11]  /*7790*/  ISETP.NE.AND P0, PT, R91, RZ, PT ;  /* 0x000000ff5b00720c */ /* 0x000ff60003f05270 */
[----:B------:R-:W-:Y:S02]  /*77a0*/  @!UPT UIADD3 URZ, UPT, UPT, URZ, URZ, URZ ;  /* 0x000000fffffff290 */ /* 0x000fe4000fffe0ff */
[----:B------:R-:W-:Y:S05]  /*77b0*/  @P0 BRA `(.L_x_11556) ;  /* 0xffffffac00500947 */ /* 0x000fea000383ffff */
.L_x_11533:
        /* <DEDUP_REMOVED lines=34> */
.L_x_11560:
[----:B------:R-:W-:Y:S05]  /*79e0*/  BSYNC.RECONVERGENT B0 ;  /* 0x0000000000007941 */ /* 0x000fea0003800200 */
.L_x_11559:
        /* <DEDUP_REMOVED lines=10> */
.L_x_11558:
        /* <DEDUP_REMOVED lines=77> */
.L_x_11566:
[----:B------:R-:W-:Y:S05]  /*7f60*/  BSYNC.RECONVERGENT B0 ;  /* 0x0000000000007941 */ /* 0x000fea0003800200 */
.L_x_11565:
        /* <DEDUP_REMOVED lines=44> */
.L_x_11568:
[----:B------:R-:W-:Y:S05]  /*8230*/  BSYNC.RECONVERGENT B0 ;  /* 0x0000000000007941 */ /* 0x000fea0003800200 */
.L_x_11567:
[----:B-----5:R3:W-:Y:S02]  /*8240*/  STS.128 [R153+0x2000], R8 ;  /* 0x0020000899007388 */ /* 0x0207e40000000c00 */
.L_x_11564:
[----:B------:R-:W-:Y:S05]  /*8250*/  BSYNC.RECONVERGENT B1 ;  /* 0x0000000000017941 */ /* 0x000fea0003800200 */
.L_x_11563:
        /* <DEDUP_REMOVED lines=49> */
.L_x_11572:
[----:B------:R-:W-:Y:S05]  /*8570*/  BSYNC.RECONVERGENT B0 ;  /* 0x0000000000007941 */ /* 0x000fea0003800200 */
.L_x_11571:
        /* <DEDUP_REMOVED lines=44> */
.L_x_11574:
[----:B------:R-:W-:Y:S05]  /*8840*/  BSYNC.RECONVERGENT B0 ;  /* 0x0000000000007941 */ /* 0x000fea0003800200 */
.L_x_11573:
[----:B-----5:R3:W-:Y:S02]  /*8850*/  STS.128 [R153+0x2800], R8 ;  /* 0x0028000899007388 */ /* 0x0207e40000000c00 */
.L_x_11570:
[----:B------:R-:W-:Y:S05]  /*8860*/  BSYNC.RECONVERGENT B1 ;  /* 0x0000000000017941 */ /* 0x000fea0003800200 */
.L_x_11569:
        /* <DEDUP_REMOVED lines=49> */
.L_x_11578:
[----:B------:R-:W-:Y:S05]  /*8b80*/  BSYNC.RECONVERGENT B0 ;  /* 0x0000000000007941 */ /* 0x000fea0003800200 */
.L_x_11577:
        /* <DEDUP_REMOVED lines=44> */
.L_x_11580:
[----:B------:R-:W-:Y:S05]  /*8e50*/  BSYNC.RECONVERGENT B0 ;  /* 0x0000000000007941 */ /* 0x000fea0003800200 */
.L_x_11579:
[----:B-----5:R3:W-:Y:S02]  /*8e60*/  STS.128 [R153+0x3000], R8 ;  /* 0x0030000899007388 */ /* 0x0207e40000000c00 */
.L_x_11576:
[----:B------:R-:W-:Y:S05]  /*8e70*/  BSYNC.RECONVERGENT B1 ;  /* 0x0000000000017941 */ /* 0x000fea0003800200 */
.L_x_11575:
        /* <DEDUP_REMOVED lines=50> */
.L_x_11582:
[----:B------:R-:W-:Y:S05]  /*91a0*/  BSYNC.RECONVERGENT B0 ;  /* 0x0000000000007941 */ /* 0x000fea0003800200 */
.L_x_11581:
        /* <DEDUP_REMOVED lines=45> */
.L_x_11584:
[----:B------:R-:W-:Y:S05]  /*9480*/  BSYNC.RECONVERGENT B0 ;  /* 0x0000000000007941 */ /* 0x000fea0003800200 */
.L_x_11583:
[----:B-----5:R3:W-:Y:S01]  /*9490*/  STS.128 [R153+0x3800], R8 ;  /* 0x0038000899007388 */ /* 0x0207e20000000c00 */
[----:B------:R-:W-:Y:S05]  /*94a0*/  BRA `(.L_x_11561) ;  /* 0x0000002800d07947 */ /* 0x000fea0003800000 */
.L_x_11562:
        /* <DEDUP_REMOVED lines=89> */
.L_x_11588:
[----:B------:R-:W-:Y:S05]  /*9a40*/  BSYNC.RECONVERGENT B0 ;  /* 0x0000000000007941 */ /* 0x000fea0003800200 */
.L_x_11587:
        /* <DEDUP_REMOVED lines=82> */
.L_x_11590:
[----:B------:R-:W-:Y:S05]  /*9f70*/  BSYNC.RECONVERGENT B0 ;  /* 0x0000000000007941 */ /* 0x000fea0003800200 */
.L_x_11589:
[----:B-----5:R3:W-:Y:S02]  /*9f80*/  STS.128 [R153+0x2000], R16 ;  /* 0x0020001099007388 */ /* 0x0207e40000000c00 */
.L_x_11586:
[----:B------:R-:W-:Y:S05]  /*9f90*/  BSYNC.RECONVERGENT B1 ;  /* 0x0000000000017941 */ /* 0x000fea0003800200 */
.L_x_11585:
        /* <DEDUP_REMOVED lines=86> */
.L_x_11594:
[----:B------:R-:W-:Y:S05]  /*a500*/  BSYNC.RECONVERGENT B0 ;  /* 0x0000000000007941 */ /* 0x000fea0003800200 */
.L_x_11593:
        /* <DEDUP_REMOVED lines=82> */
.L_x_11596:
[----:B------:R-:W-:Y:S05]  /*aa30*/  BSYNC.RECONVERGENT B0 ;  /* 0x0000000000007941 */ /* 0x000fea0003800200 */
.L_x_11595:
[----:B-----5:R3:W-:Y:S02]  /*aa40*/  STS.128 [R153+0x2800], R16 ;  /* 0x0028001099007388 */ /* 0x0207e40000000c00 */
.L_x_11592:
[----:B------:R-:W-:Y:S05]  /*aa50*/  BSYNC.RECONVERGENT B1 ;  /* 0x0000000000017941 */ /* 0x000fea0003800200 */
.L_x_11591:
        /* <DEDUP_REMOVED lines=86> */
.L_x_11600:
[----:B------:R-:W-:Y:S05]  /*afc0*/  BSYNC.RECONVERGENT B0 ;  /* 0x0000000000007941 */ /* 0x000fea0003800200 */
.L_x_11599:
        /* <DEDUP_REMOVED lines=82> */
.L_x_11602:
[----:B------:R-:W-:Y:S05]  /*b4f0*/  BSYNC.RECONVERGENT B0 ;  /* 0x0000000000007941 */ /* 0x000fea0003800200 */
.L_x_11601:
[----:B-----5:R3:W-:Y:S02]  /*b500*/  STS.128 [R153+0x3000], R16 ;  /* 0x0030001099007388 */ /* 0x0207e40000000c00 */
.L_x_11598:
[----:B------:R-:W-:Y:S05]  /*b510*/  BSYNC.RECONVERGENT B1 ;  /* 0x0000000000017941 */ /* 0x000fea0003800200 */
.L_x_11597:
        /* <DEDUP_REMOVED lines=87> */
.L_x_11604:
[----:B------:R-:W-:Y:S05]  /*ba90*/  BSYNC.RECONVERGENT B0 ;  /* 0x0000000000007941 */ /* 0x000fea0003800200 */
.L_x_11603:
        /* <DEDUP_REMOVED lines=83> */
.L_x_11606:
[----:B------:R-:W-:Y:S05]  /*bfd0*/  BSYNC.RECONVERGENT B0 ;  /* 0x0000000000007941 */ /* 0x000fea0003800200 */
.L_x_11605:
[----:B-----5:R4:W-:Y:S02]  /*bfe0*/  STS.128 [R153+0x3800], R4 ;  /* 0x0038000499007388 */ /* 0x0209e40000000c00 */
.L_x_11561:
[----:B------:R-:W-:Y:S05]  /*bff0*/  BSYNC.RECONVERGENT B2 ;  /* 0x0000000000027941 */ /* 0x000fea0003800200 */
.L_x_11557:
[----:B--2---:R-:W-:-:S05]  /*c000*/  IMAD.IADD R3, R78, 0x1, -R151 ;  /* 0x000000014e037824 */ /* 0x004fca00078e0a97 */
[-C--:B------:R-:W-:Y:S02]  /*c010*/  ISETP.GE.AND P1, PT, R158, R3.reuse, PT ;  /* 0x000000039e00720c */ /* 0x080fe40003f26270 */
[-C--:B------:R-:W-:Y:S02]  /*c020*/  ISETP.GE.AND P0, PT, R160, R3.reuse, PT ;  /* 0x00000003a000720c */ /* 0x080fe40003f06270 */
[-C--:B------:R-:W-:Y:S02]  /*c030*/  ISETP.GE.AND P3, PT, R159, R3.reuse, PT ;  /* 0x000000039f00720c */ /* 0x080fe40003f66270 */
[----:B------:R-:W-:-:S07]  /*c040*/  ISETP.GE.AND P2, PT, R124, R3, PT ;  /* 0x000000037c00720c */ /* 0x000fce0003f46270 */
[----:B------:R-:W-:Y:S02]  /*c050*/  @!P1 IMAD.MOV.U32 R140, RZ, RZ, R144 ;  /* 0x000000ffff8c9224 */ /* 0x000fe400078e0090 */
[-C--:B---3--:R-:W-:Y:S01]  /*c060*/  @!P0 LEA R8, P5, R74, R144.reuse, 0x1 ;  /* 0x000000904a088211 */ /* 0x088fe200078a08ff */
[----:B------:R-:W-:Y:S01]  /*c070*/  @!P1 IMAD R0, R143, 0x60, RZ ;  /* 0x000000608f009824 */ /* 0x000fe200078e02ff */
[C---:B----4-:R-:W-:Y:S01]  /*c080*/  @!P3 LEA R6, P4, R142.reuse, R144, 0x6 ;  /* 0x000000908e06b211 */ /* 0x050fe200078830ff */
[----:B-1----:R-:W-:Y:S01]  /*c090*/  @!P1 IMAD.WIDE.U32 R4, R142, 0x60, R140 ;  /* 0x000000608e049825 */ /* 0x002fe200078e008c */
[-C--:B------:R-:W-:Y:S02]  /*c0a0*/  @!P0 LEA.HI.X R9, R74, R141.reuse, R75, 0x1, P5 ;  /* 0x0000008d4a098211 */ /* 0x080fe400028f0c4b */
[----:B------:R-:W-:Y:S01]  /*c0b0*/  @!P3 LEA.HI.X R7, R142, R141, R143, 0x6, P4 ;  /* 0x0000008d8e07b211 */ /* 0x000fe200020f348f */
[----:B------:R-:W-:Y:S02]  /*c0c0*/  @!P2 IMAD.MOV.U32 R140, RZ, RZ, R144 ;  /* 0x000000ffff8ca224 */ /* 0x000fe400078e0090 */
[----:B------:R-:W-:-:S03]  /*c0d0*/  @!P1 IMAD.IADD R5, R0, 0x1, R5 ;  /* 0x0000000100059824 */ /* 0x000fc600078e0205 */
[----:B------:R-:W-:Y:S01]  /*c0e0*/  @!PT LDS RZ, [RZ] ;  /* 0x00000000fffff984 */ /* 0x000fe20000000800 */
[----:B------:R-:W-:Y:S01]  /*c0f0*/  @!PT LDS RZ, [RZ] ;  /* 0x00000000fffff984 */ /* 0x000fe20000000800 */
[----:B------:R-:W-:Y:S01]  /*c100*/  @!PT LDS RZ, [RZ] ;  /* 0x00000000fffff984 */ /* 0x000fe20000000800 */
[----:B------:R-:W-:Y:S04]  /*c110*/  @!P2 LDGSTS.E.BYPASS.LTC128B.128 [R153+0x4000], desc[UR4][R140.64] ;  /* 0x040000008c99afae */ /* 0x000fe8000b981a04 */
[----:B------:R-:W-:Y:S04]  /*c120*/  @!P2 LDGSTS.E.BYPASS.LTC128B.128 [R153+0x6000], desc[UR4][R140.64+0x80] ;  /* 0x060000808c99afae */ /* 0x000fe8000b981a04 */
[----:B------:R-:W-:Y:S04]  /*c130*/  @!P0 LDGSTS.E.BYPASS.LTC128B.128 [R153+0x4800], desc[UR4][R8.64] ;  /* 0x0480000008998fae */ /* 0x000fe8000b981a04 */
[----:B------:R1:W-:Y:S01]  /*c140*/  @!P0 LDGSTS.E.BYPASS.LTC128B.128 [R153+0x6800], desc[UR4][R8.64+0x80] ;  /* 0x0680008008998fae */ /* 0x0003e2000b981a04 */
[----:B------:R-:W-:-:S03]  /*c150*/  ISETP.GE.AND P0, PT, R158, R3, PT ;  /* 0x000000039e00720c */ /* 0x000fc60003f06270 */
[----:B------:R-:W-:Y:S04]  /*c160*/  @!P3 LDGSTS.E.BYPASS.LTC128B.128 [R153+0x5000], desc[UR4][R6.64] ;  /* 0x050000000699bfae */ /* 0x000fe8000b981a04 */
[----:B------:R2:W-:Y:S01]  /*c170*/  @!P3 LDGSTS.E.BYPASS.LTC128B.128 [R153+0x7000], desc[UR4][R6.64+0x80] ;  /* 0x070000800699bfae */ /* 0x0005e2000b981a04 */
[----:B------:R-:W-:-:S03]  /*c180*/  ISETP.GE.AND P3, PT, R160, R3, PT ;  /* 0x00000003a000720c */ /* 0x000fc60003f66270 */
[----:B------:R-:W-:Y:S01]  /*c190*/  @!P1 LDGSTS.E.BYPASS.LTC128B.128 [R153+0x5800], desc[UR4][R4.64] ;  /* 0x0580000004999fae */ /* 0x000fe2000b981a04 */
[----:B------:R-:W3:Y:S01]  /*c1a0*/  S2UR UR6, SR_CgaCtaId ;  /* 0x00000000000679c3 */ /* 0x000ee20000008800 */
[----:B------:R-:W-:Y:S02]  /*c1b0*/  @!P0 IMAD R0, R105, 0x60, RZ ;  /* 0x0000006069008824 */ /* 0x000fe400078e02ff */
[----:B------:R-:W-:Y:S01]  /*c1c0*/  @!P1 LDGSTS.E.BYPASS.LTC128B.128 [R153+0x7800], desc[UR4][R4.64+0x80] ;  /* 0x0780008004999fae */ /* 0x000fe2000b981a04 */
[----:B------:R-:W-:Y:S01]  /*c1d0*/  ISETP.GE.AND P1, PT, R159, R3, PT ;  /* 0x000000039f00720c */ /* 0x000fe20003f26270 */
[----:B------:R-:W-:Y:S02]  /*c1e0*/  @!P0 IMAD.WIDE.U32 R2, R104, 0x60, R146 ;  /* 0x0000006068028825 */ /* 0x000fe400078e0092 */
[----:B------:R-:W0:Y:S02]  /*c1f0*/  LDGDEPBAR ;  /* 0x00000000000079af */ /* 0x000e240000000000 */
[----:B------:R-:W-:Y:S01]  /*c200*/  @!P0 IMAD.IADD R3, R0, 0x1, R3 ;  /* 0x0000000100038824 */ /* 0x000fe200078e0203 */
[----:B-1----:R-:W-:-:S04]  /*c210*/  @!P3 LEA R8, P5, R79, R146, 0x1 ;  /* 0x000000924f08b211 */ /* 0x002fc800078a08ff */
[----:B------:R-:W-:-:S03]  /*c220*/  @!P3 LEA.HI.X R9, R79, R147, R80, 0x1, P5 ;  /* 0x000000934f09b211 */ /* 0x000fc600028f0c50 */
[----:B--2---:R-:W-:-:S04]  /*c230*/  @!P1 LEA R6, P4, R104, R146, 0x6 ;  /* 0x0000009268069211 */ /* 0x004fc800078830ff */
[----:B------:R-:W-:Y:S01]  /*c240*/  @!P1 LEA.HI.X R7, R104, R147, R105, 0x6, P4 ;  /* 0x0000009368079211 */ /* 0x000fe200020f3469 */
[----:B------:R-:W-:-:S04]  /*c250*/  DEPBAR.LE SB0, 0x0 ;  /* 0x000080000000791a */ /* 0x000fc80000000000 */
[----:B------:R-:W-:Y:S01]  /*c260*/  BAR.SYNC.DEFER_BLOCKING 0x0 ;  /* 0x0000000000007b1d */ /* 0x000fe20000010000 */
[----:B------:R-:W-:Y:S01]  /*c270*/  LOP3.LUT R81, R81, 0x200, R82, 0xf8, !PT ;  /* 0x0000020051517812 */ /* 0x000fe200078ef852 */
[----:B------:R-:W-:Y:S01]  /*c280*/  IMAD.SHL.U32 R139, R76, 0x40, RZ ;  /* 0x000000404c8b7824 */ /* 0x000fe200078e00ff */
[----:B------:R-:W-:-:S03]  /*c290*/  LOP3.LUT R0, R83, 0x8, R76, 0x78, !PT ;  /* 0x0000000853007812 */ /* 0x000fc600078e784c */
[----:B------:R-:W-:Y:S01]  /*c2a0*/  UMOV UR7, 0x400 ;  /* 0x0000040000077882 */ /* 0x000fe20000000000 */
[----:B------:R-:W-:Y:S01]  /*c2b0*/  LOP3.LUT R0, R0, 0x38, R77, 0x78, !PT ;  /* 0x0000003800007812 */ /* 0x000fe200078e784d */
[----:B---3--:R-:W-:Y:S01]  /*c2c0*/  ULEA UR6, UR6, UR7, 0x18 ;  /* 0x0000000706067291 */ /* 0x008fe2000f8ec0ff */
[----:B------:R-:W-:Y:S01]  /*c2d0*/  IMAD.IADD R140, R72, 0x1, R81 ;  /* 0x00000001488c7824 */ /* 0x000fe200078e0251 */
[----:B------:R-:W-:Y:S01]  /*c2e0*/  LOP3.LUT R139, R139, 0x400, RZ, 0xc0, !PT ;  /* 0x000004008b8b7812 */ /* 0x000fe200078ec0ff */
        /* <DEDUP_REMOVED lines=28> */
[----:B------:R-:W3:Y:S01]  /*c4b0*/  LD.E R79, desc[UR4][R100.64+0x18c] ;  /* 0x00018c04644f7980 */ /* 0x000ee2000c101900 */
[----:B------:R-:W-:Y:S01]  /*c4c0*/  LEA R140, R140, UR6, 0x1 ;  /* 0x000000068c8c7c11 */ /* 0x000fe2000f8e08ff */
[----:B------:R-:W-:Y:S01]  /*c4d0*/  IMAD R139, R0, 0x2, R139 ;  /* 0x00000002008b7824 */ /* 0x000fe200078e028b */
[----:B------:R-:W-:Y:S01]  /*c4e0*/  R2P PR, R76, 0x6 ;  /* 0x000000064c007804 */ /* 0x000fe20000000000 */
[----:B------:R-:W-:Y:S01]  /*c4f0*/  IMAD.MOV.U32 R0, RZ, RZ, 0x20 ;  /* 0x00000020ff007424 */ /* 0x000fe200078e00ff */
[----:B------:R-:W0:Y:S01]  /*c500*/  LDGDEPBAR ;  /* 0x00000000000079af */ /* 0x000e220000000000 */
[----:B------:R-:W-:Y:S03]  /*c510*/  BSSY.RECONVERGENT B1, `(.L_x_11607) ;  /* 0x0000159000017945 */ /* 0x000fe60003800200 */
[----:B-1----:R-:W-:Y:S01]  /*c520*/  LDSM.16.M88.4 R4, [R140] ;  /* 0x000000008c04783b */ /* 0x002fe20000000200 */
[----:B------:R-:W-:-:S03]  /*c530*/  SEL R0, R0, 0xffffffe0, !P1 ;  /* 0xffffffe000007807 */ /* 0x000fc60004800000 */
[----:B------:R-:W1:Y:S02]  /*c540*/  LDSM.16.M88.4 R24, [R139+UR6+0x4000] ;  /* 0x004000068b18783b */ /* 0x000e640008000200 */
[----:B------:R-:W-:Y:S02]  /*c550*/  IMAD.IADD R138, R140, 0x1, R0 ;  /* 0x000000018c8a7824 */ /* 0x000fe400078e0200 */
[----:B------:R-:W4:Y:S04]  /*c560*/  LDSM.16.M88.4 R60, [R139+UR6+0x4800] ;  /* 0x004800068b3c783b */ /* 0x000f280008000200 */
[----:B------:R-:W4:Y:S01]  /*c570*/  LDSM.16.M88.4 R52, [R139+UR6+0x5000] ;  /* 0x005000068b34783b */ /* 0x000f220008000200 */
[----:B--2---:R-:W-:-:S03]  /*c580*/  VIADD R3, R139, UR6 ;  /* 0x000000068b037c36 */ /* 0x004fc60008000000 */
[----:B------:R-:W-:Y:S01]  /*c590*/  LDSM.16.M88.4 R44, [R138] ;  /* 0x000000008a2c783b */ /* 0x000fe20000000200 */
[----:B------:R-:W-:Y:S02]  /*c5a0*/  IMAD.MOV.U32 R2, RZ, RZ, 0x40 ;  /* 0x00000040ff027424 */ /* 0x000fe400078e00ff */
[C---:B------:R-:W-:Y:S01]  /*c5b0*/  IMAD.IADD R134, R3.reuse, 0x1, R0 ;  /* 0x0000000103867824 */ /* 0x040fe200078e0200 */
[----:B------:R-:W-:Y:S02]  /*c5c0*/  LDSM.16.M88.4 R16, [R139+UR6+0x5800] ;  /* 0x005800068b10783b */ /* 0x000fe40008000200 */
[----:B------:R-:W-:Y:S02]  /*c5d0*/  SEL R2, R2, 0xffffffc0, !P2 ;  /* 0xffffffc002027807 */ /* 0x000fe40005000000 */
[----:B------:R-:W2:Y:S03]  /*c5e0*/  LDSM.16.M88.4 R20, [R134+0x4000] ;  /* 0x004000008614783b */ /* 0x000ea60000000200 */
[--C-:B------:R-:W-:Y:S01]  /*c5f0*/  IMAD.IADD R137, R140, 0x1, R2.reuse ;  /* 0x000000018c897824 */ /* 0x100fe200078e0202 */
[----:B------:R-:W-:Y:S01]  /*c600*/  LDSM.16.M88.4 R36, [R134+0x4800] ;  /* 0x004800008624783b */ /* 0x000fe20000000200 */
[----:B------:R-:W-:-:S02]  /*c610*/  IMAD.IADD R133, R3, 0x1, R2 ;  /* 0x0000000103857824 */ /* 0x000fc400078e0202 */
[C---:B------:R-:W-:Y:S01]  /*c620*/  IMAD.IADD R136, R0.reuse, 0x1, R137 ;  /* 0x0000000100887824 */ /* 0x040fe200078e0289 */
[----:B------:R-:W-:Y:S01]  /*c630*/  LDSM.16.M88.4 R88, [R137] ;  /* 0x000000008958783b */ /* 0x000fe20000000200 */
[----:B------:R-:W-:-:S03]  /*c640*/  IMAD.IADD R132, R0, 0x1, R133 ;  /* 0x0000000100847824 */ /* 0x000fc600078e0285 */
[----:B-----5:R-:W2:Y:S04]  /*c650*/  LDSM.16.M88.4 R32, [R133+0x4000] ;  /* 0x004000008520783b */ /* 0x020ea80000000200 */
[----:B------:R-:W2:Y:S01]  /*c660*/  LDSM.16.M88.4 R28, [R134+0x5000] ;  /* 0x00500000861c783b */ /* 0x000ea20000000200 */
[C---:B-1----:R-:W-:Y:S03]  /*c670*/  HMMA.16816.F32.BF16 R12, R4.reuse, R24, RZ ;  /* 0x00000018040c723c */ /* 0x042fe600000418ff */
[----:B------:R-:W1:Y:S04]  /*c680*/  LDSM.16.M88.4 R8, [R134+0x5800] ;  /* 0x005800008608783b */ /* 0x000e680000000200 */
[----:B------:R-:W-:Y:S01]  /*c690*/  LDSM.16.M88.4 R40, [R136] ;  /* 0x000000008828783b */ /* 0x000fe20000000200 */
[C---:B------:R-:W-:Y:S03]  /*c6a0*/  HMMA.16816.F32.BF16 R24, R4.reuse, R26, RZ ;  /* 0x0000001a0418723c */ /* 0x040fe600000418ff */
[----:B------:R-:W1:Y:S04]  /*c6b0*/  LDSM.16.M88.4 R92, [R132+0x4000] ;  /* 0x00400000845c783b */ /* 0x000e680000000200 */
[----:B------:R-:W1:Y:S01]  /*c6c0*/  LDSM.16.M88.4 R68, [R133+0x5800] ;  /* 0x005800008544783b */ /* 0x000e620000000200 */
[C---:B----4-:R-:W-:Y:S03]  /*c6d0*/  HMMA.16816.F32.BF16 R64, R4.reuse, R60, RZ ;  /* 0x0000003c0440723c */ /* 0x050fe600000418ff */
[----:B------:R-:W4:Y:S04]  /*c6e0*/  LDSM.16.M88.4 R84, [R133+0x4800] ;  /* 0x004800008554783b */ /* 0x000f280000000200 */
[----:B------:R-:W4:Y:S01]  /*c6f0*/  LDSM.16.M88.4 R80, [R133+0x5000] ;  /* 0x005000008550783b */ /* 0x000f220000000200 */
[----:B------:R-:W-:Y:S08]  /*c700*/  HMMA.16816.F32.BF16 R56, R4, R52, RZ ;  /* 0x000000340438723c */ /* 0x000ff000000418ff */
[----:B--2---:R-:W-:Y:S08]  /*c710*/  HMMA.16816.F32.BF16 R12, R44, R20, R12 ;  /* 0x000000142c0c723c */ /* 0x004ff0000004180c */
[C---:B------:R-:W-:Y:S08]  /*c720*/  HMMA.16816.F32.BF16 R60, R4.reuse, R62, RZ ;  /* 0x0000003e043c723c */ /* 0x040ff000000418ff */
[C---:B------:R-:W-:Y:S08]  /*c730*/  HMMA.16816.F32.BF16 R52, R4.reuse, R54, RZ ;  /* 0x000000360434723c */ /* 0x040ff000000418ff */
[C---:B------:R-:W-:Y:S08]  /*c740*/  HMMA.16816.F32.BF16 R48, R4.reuse, R16, RZ ;  /* 0x000000100430723c */ /* 0x040ff000000418ff */
[----:B------:R-:W-:Y:S01]  /*c750*/  HMMA.16816.F32.BF16 R4, R4, R18, RZ ;  /* 0x000000120404723c */ /* 0x000fe200000418ff */
[----:B------:R-:W-:Y:S07]  /*c760*/  LDSM.16.M88.4 R16, [R139+UR6+0x6000] ;  /* 0x006000068b10783b */ /* 0x000fee0008000200 */
[----:B------:R-:W-:Y:S01]  /*c770*/  HMMA.16816.F32.BF16 R24, R44, R22, R24 ;  /* 0x000000162c18723c */ /* 0x000fe20000041818 */
[----:B------:R-:W2:Y:S07]  /*c780*/  LDSM.16.M88.4 R20, [R140+0x2000] ;  /* 0x002000008c14783b */ /* 0x000eae0000000200 */
[----:B------:R-:W-:Y:S08]  /*c790*/  HMMA.16816.F32.BF16 R12, R88, R32, R12 ;  /* 0x00000020580c723c */ /* 0x000ff0000004180c */
[C---:B------:R-:W-:Y:S08]  /*c7a0*/  HMMA.16816.F32.BF16 R64, R44.reuse, R36, R64 ;  /* 0x000000242c40723c */ /* 0x040ff00000041840 */
[C---:B------:R-:W-:Y:S01]  /*c7b0*/  HMMA.16816.F32.BF16 R60, R44.reuse, R38, R60 ;  /* 0x000000262c3c723c */ /* 0x040fe2000004183c */
[----:B------:R-:W2:Y:S07]  /*c7c0*/  LDSM.16.M88.4 R36, [R132+0x4800] ;  /* 0x004800008424783b */ /* 0x000eae0000000200 */
        /* <DEDUP_REMOVED lines=12> */
[----:B------:R-:W3:Y:S07]  /*c890*/  LDSM.16.M88.4 R44, [R139+UR6+0x6800] ;  /* 0x006800068b2c783b */ /* 0x000eee0008000200 */
[----:B------:R-:W-:Y:S08]  /*c8a0*/  HMMA.16816.F32.BF16 R24, R40, R94, R24 ;  /* 0x0000005e2818723c */ /* 0x000ff00000041818 */
[C---:B----4-:R-:W-:Y:S08]  /*c8b0*/  HMMA.16816.F32.BF16 R64, R88.reuse, R84, R64 ;  /* 0x000000545840723c */ /* 0x050ff00000041840 */
[C---:B------:R-:W-:Y:S08]  /*c8c0*/  HMMA.16816.F32.BF16 R60, R88.reuse, R86, R60 ;  /* 0x00000056583c723c */ /* 0x040ff0000004183c */
[C---:B------:R-:W-:Y:S08]  /*c8d0*/  HMMA.16816.F32.BF16 R56, R88.reuse, R80, R56 ;  /* 0x000000505838723c */ /* 0x040ff00000041838 */
[----:B------:R-:W-:Y:S01]  /*c8e0*/  HMMA.16816.F32.BF16 R52, R88, R82, R52 ;  /* 0x000000525834723c */ /* 0x000fe20000041834 */
[----:B------:R-:W-:Y:S07]  /*c8f0*/  LDSM.16.M88.4 R80, [R137+0x2000] ;  /* 0x002000008950783b */ /* 0x000fee0000000200 */
[C---:B--2---:R-:W-:Y:S01]  /*c900*/  HMMA.16816.F32.BF16 R84, R20.reuse, R16, R12 ;  /* 0x000000101454723c */ /* 0x044fe2000004180c */
[----:B------:R-:W2:Y:S07]  /*c910*/  LDSM.16.M88.4 R12, [R133+0x6000] ;  /* 0x00600000850c783b */ /* 0x000eae0000000200 */
        /* <DEDUP_REMOVED lines=15> */
[C---:B---3--:R-:W-:Y:S08]  /*ca10*/  HMMA.16816.F32.BF16 R64, R20.reuse, R44, R64 ;  /* 0x0000002c1440723c */ /* 0x048ff00000041840 */
[----:B------:R-:W-:Y:S08]  /*ca20*/  HMMA.16816.F32.BF16 R60, R20, R46, R60 ;  /* 0x0000002e143c723c */ /* 0x000ff0000004183c */
[C---:B--2---:R-:W-:Y:S08]  /*ca30*/  HMMA.16816.F32.BF16 R84, R80.reuse, R12, R84 ;  /* 0x0000000c5054723c */ /* 0x044ff00000041854 */
        /* <DEDUP_REMOVED lines=8> */
[----:B------:R-:W-:Y:S03]  /*cac0*/  HMMA.16816.F32.BF16 R64, R80, R4, R64 ;  /* 0x000000045040723c */ /* 0x000fe60000041840 */
        /* <DEDUP_REMOVED lines=12> */
[----:B------:R-:W-:Y:S06]  /*cb90*/  MUFU.TANH R45, R45 ;  /* 0x0000002d002d7308 */ /* 0x000fec0000002400 */
[----:B--2---:R-:W-:Y:S02]  /*cba0*/  HMMA.16816.F32.BF16 R64, R32, R12, R64 ;  /* 0x0000000c2040723c */ /* 0x004fe40000041840 */
[----:B------:R-:W-:Y:S06]  /*cbb0*/  MUFU.TANH R24, R24 ;  /* 0x0000001800187308 */ /* 0x000fec0000002400 */
[----:B------:R-:W-:Y:S02]  /*cbc0*/  HMMA.16816.F32.BF16 R52, R20, R38, R52 ;  /* 0x000000261434723c */ /* 0x000fe40000041834 */
[----:B------:R-:W-:Y:S06]  /*cbd0*/  MUFU.TANH R26, R26 ;  /* 0x0000001a001a7308 */ /* 0x000fec0000002400 */
[----:B------:R-:W-:Y:S01]  /*cbe0*/  HMMA.16816.F32.BF16 R60, R32, R14, R60 ;  /* 0x0000000e203c723c */ /* 0x000fe2000004183c */
[----:B------:R-:W2:Y:S01]  /*cbf0*/  LDSM.16.M88.4 R12, [R134+0x7800] ;  /* 0x00780000860c783b */ /* 0x000ea20000000200 */
[----:B------:R-:W-:Y:S01]  /*cc00*/  MUFU.TANH R25, R25 ;  /* 0x0000001900197308 */ /* 0x000fe20000002400 */
[-C--:B------:R-:W-:Y:S01]  /*cc10*/  FMUL.FTZ R37, R65, R79.reuse ;  /* 0x0000004f41257220 */ /* 0x080fe20000410000 */
[-C--:B------:R-:W-:Y:S01]  /*cc20*/  FMUL.FTZ R46, R67, R79.reuse ;  /* 0x0000004f432e7220 */ /* 0x080fe20000410000 */
[-C--:B------:R-:W-:Y:S01]  /*cc30*/  FMUL.FTZ R38, R64, R79.reuse ;  /* 0x0000004f40267220 */ /* 0x080fe20000410000 */
[----:B------:R-:W-:-:S02]  /*cc40*/  FMUL.FTZ R39, R66, R79 ;  /* 0x0000004f42277220 */ /* 0x000fc40000410000 */
[C---:B---3--:R-:W-:Y:S02]  /*cc50*/  HMMA.16816.F32.BF16 R56, R8.reuse, R16, R56 ;  /* 0x000000100838723c */ /* 0x048fe40000041838 */
[----:B------:R-:W-:Y:S06]  /*cc60*/  MUFU.TANH R37, R37 ;  /* 0x0000002500257308 */ /* 0x000fec0000002400 */
[----:B------:R-:W-:Y:S01]  /*cc70*/  HMMA.16816.F32.BF16 R52, R8, R18, R52 ;  /* 0x000000120834723c */ /* 0x000fe20000041834 */
[----:B------:R-:W3:Y:S01]  /*cc80*/  LDSM.16.M88.4 R16, [R133+0x7800] ;  /* 0x007800008510783b */ /* 0x000ee20000000200 */
[----:B------:R-:W3:Y:S06]  /*cc90*/  MUFU.TANH R46, R46 ;  /* 0x0000002e002e7308 */ /* 0x000eec0000002400 */
[C---:B-1----:R-:W-:Y:S01]  /*cca0*/  HMMA.16816.F32.BF16 R48, R20.reuse, R28, R48 ;  /* 0x0000001c1430723c */ /* 0x042fe20000041830 */
[-C--:B------:R-:W-:Y:S01]  /*ccb0*/  FMUL.FTZ R28, R60, R79.reuse ;  /* 0x0000004f3c1c7220 */ /* 0x080fe20000410000 */
[----:B------:R-:W-:Y:S01]  /*ccc0*/  FMUL.FTZ R29, R61, R79 ;  /* 0x0000004f3d1d7220 */ /* 0x000fe20000410000 */
[----:B------:R-:W-:Y:S05]  /*ccd0*/  MUFU.TANH R27, R27 ;  /* 0x0000001b001b7308 */ /* 0x000fea0000002400 */
[----:B------:R-:W-:Y:S03]  /*cce0*/  HMMA.16816.F32.BF16 R68, R20, R30, R68 ;  /* 0x0000001e1444723c */ /* 0x000fe60000041844 */
[----:B------:R-:W-:Y:S05]  /*ccf0*/  MUFU.TANH R38, R38 ;  /* 0x0000002600267308 */ /* 0x000fea0000002400 */
[C---:B----4-:R-:W-:Y:S03]  /*cd00*/  HMMA.16816.F32.BF16 R56, R80.reuse, R4, R56 ;  /* 0x000000045038723c */ /* 0x050fe60000041838 */
[----:B------:R-:W-:Y:S05]  /*cd10*/  MUFU.TANH R39, R39 ;  /* 0x0000002700277308 */ /* 0x000fea0000002400 */
[----:B------:R-:W-:Y:S01]  /*cd20*/  HMMA.16816.F32.BF16 R52, R80, R6, R52 ;  /* 0x000000065034723c */ /* 0x000fe20000041834 */
[----:B------:R-:W1:Y:S01]  /*cd30*/  LDSM.16.M88.4 R4, [R132+0x7800] ;  /* 0x007800008404783b */ /* 0x000e620000000200 */
[----:B------:R-:W-:-:S04]  /*cd40*/  DEPBAR.LE SB0, 0x0 ;  /* 0x000080000000791a */ /* 0x000fc80000000000 */
[----:B------:R-:W-:Y:S02]  /*cd50*/  MUFU.TANH R44, R44 ;  /* 0x0000002c002c7308 */ /* 0x000fe40000002400 */
[----:B--2---:R-:W-:Y:S01]  /*cd60*/  HMMA.16816.F32.BF16 R48, R8, R12, R48 ;  /* 0x0000000c0830723c */ /* 0x004fe20000041830 */
[----:B------:R-:W-:-:S05]  /*cd70*/  FMUL.FTZ R12, R63, R79 ;  /* 0x0000004f3f0c7220 */ /* 0x000fca0000410000 */
[----:B------:R-:W-:Y:S02]  /*cd80*/  MUFU.TANH R36, R36 ;  /* 0x0000002400247308 */ /* 0x000fe40000002400 */
[----:B------:R-:W-:Y:S06]  /*cd90*/  HMMA.16816.F32.BF16 R68, R8, R14, R68 ;  /* 0x0000000e0844723c */ /* 0x000fec0000041844 */
[----:B------:R-:W-:Y:S02]  /*cda0*/  MUFU.TANH R28, R28 ;  /* 0x0000001c001c7308 */ /* 0x000fe40000002400 */
[----:B------:R-:W-:Y:S01]  /*cdb0*/  HMMA.16816.F32.BF16 R56, R32, R40, R56 ;  /* 0x000000282038723c */ /* 0x000fe20000041838 */
[----:B------:R-:W-:-:S05]  /*cdc0*/  FMUL.FTZ R40, R62, R79 ;  /* 0x0000004f3e287220 */ /* 0x000fca0000410000 */
[----:B------:R-:W-:Y:S02]  /*cdd0*/  MUFU.TANH R29, R29 ;  /* 0x0000001d001d7308 */ /* 0x000fe40000002400 */
[C---:B---3--:R-:W-:Y:S06]  /*cde0*/  HMMA.16816.F32.BF16 R48, R80.reuse, R16, R48 ;  /* 0x000000105030723c */ /* 0x048fec0000041830 */
[----:B------:R-:W-:Y:S02]  /*cdf0*/  MUFU.TANH R40, R40 ;  /* 0x0000002800287308 */ /* 0x000fe40000002400 */
[----:B------:R-:W-:Y:S03]  /*ce00*/  HMMA.16816.F32.BF16 R68, R80, R18, R68 ;  /* 0x000000125044723c */ /* 0x000fe60000041844 */
[-C--:B------:R-:W-:Y:S01]  /*ce10*/  FMUL.FTZ R57, R57, R79.reuse ;  /* 0x0000004f39397220 */ /* 0x080fe20000410000 */
[-C--:B------:R-:W-:Y:S01]  /*ce20*/  FMUL.FTZ R59, R59, R79.reuse ;  /* 0x0000004f3b3b7220 */ /* 0x080fe20000410000 */
[-C--:B------:R-:W-:Y:S01]  /*ce30*/  FMUL.FTZ R56, R56, R79.reuse ;  /* 0x0000004f38387220 */ /* 0x080fe20000410000 */
[----:B------:R-:W-:Y:S01]  /*ce40*/  FMUL.FTZ R58, R58, R79 ;  /* 0x0000004f3a3a7220 */ /* 0x000fe20000410000 */
[----:B------:R-:W-:Y:S01]  /*ce50*/  MUFU.TANH R167, R57 ;  /* 0x0000003900a77308 */ /* 0x000fe20000002400 */
[C---:B------:R-:W-:Y:S07]  /*ce60*/  HMMA.16816.F32.BF16 R52, R32.reuse, R42, R52 ;  /* 0x0000002a2034723c */ /* 0x040fee0000041834 */
[----:B------:R-:W2:Y:S01]  /*ce70*/  MUFU.TANH R145, R59 ;  /* 0x0000003b00917308 */ /* 0x000ea20000002400 */
[----:B-1----:R-:W-:Y:S01]  /*ce80*/  HMMA.16816.F32.BF16 R48, R32, R4, R48 ;  /* 0x000000042030723c */ /* 0x002fe20000041830 */
[----:B------:R-:W-:-:S05]  /*ce90*/  IMAD.SHL.U32 R4, R76, 0x2, RZ ;  /* 0x000000024c047824 */ /* 0x000fca00078e00ff */
[----:B------:R-:W-:Y:S01]  /*cea0*/  LOP3.LUT R4, R4, 0x6, RZ, 0xc0, !PT ;  /* 0x0000000604047812 */ /* 0x000fe200078ec0ff */
[----:B------:R-:W1:Y:S01]  /*ceb0*/  MUFU.TANH R12, R12 ;  /* 0x0000000c000c7308 */ /* 0x000e620000002400 */
[----:B------:R-:W-:Y:S03]  /*cec0*/  HMMA.16816.F32.BF16 R68, R32, R6, R68 ;  /* 0x000000062044723c */ /* 0x000fe60000041844 */
[----:B------:R-:W-:Y:S02]  /*ced0*/  IMAD.IADD R41, R151, 0x1, R4 ;  /* 0x0000000197297824 */ /* 0x000fe400078e0204 */
[-C--:B------:R-:W-:Y:S01]  /*cee0*/  FMUL.FTZ R52, R52, R79.reuse ;  /* 0x0000004f34347220 */ /* 0x080fe20000410000 */
[-C--:B------:R-:W-:Y:S01]  /*cef0*/  FMUL.FTZ R53, R53, R79.reuse ;  /* 0x0000004f35357220 */ /* 0x080fe20000410000 */
[----:B------:R-:W-:Y:S01]  /*cf00*/  FMUL.FTZ R54, R54, R79 ;  /* 0x0000004f36367220 */ /* 0x000fe20000410000 */
[C---:B------:R-:W-:Y:S01]  /*cf10*/  VIADD R5, R41.reuse, 0x8 ;  /* 0x0000000829057836 */ /* 0x040fe20000000000 */
[----:B------:R-:W-:Y:S01]  /*cf20*/  MUFU.TANH R169, R56 ;  /* 0x0000003800a97308 */ /* 0x000fe20000002400 */
[----:B------:R-:W-:-:S02]  /*cf30*/  VIADD R11, R41, 0x9 ;  /* 0x00000009290b7836 */ /* 0x000fc40000000000 */
[----:B------:R-:W-:Y:S01]  /*cf40*/  FMUL.FTZ R55, R55, R79 ;  /* 0x0000004f37377220 */ /* 0x000fe20000410000 */
[----:B------:R-:W-:Y:S01]  /*cf50*/  VIADD R9, R41, 0x1 ;  /* 0x0000000129097836 */ /* 0x000fe20000000000 */
[-C--:B------:R-:W-:Y:S01]  /*cf60*/  ISETP.GE.AND P2, PT, R5, R78.reuse, PT ;  /* 0x0000004e0500720c */ /* 0x080fe20003f46270 */
[----:B------:R-:W-:Y:S01]  /*cf70*/  VIADD R5, R41, 0x11 ;  /* 0x0000001129057836 */ /* 0x000fe20000000000 */
[-C--:B------:R-:W-:Y:S01]  /*cf80*/  ISETP.GE.AND P1, PT, R11, R78.reuse, PT ;  /* 0x0000004e0b00720c */ /* 0x080fe20003f26270 */
[----:B------:R-:W-:Y:S01]  /*cf90*/  VIADD R35, R41, 0x21 ;  /* 0x0000002129237836 */ /* 0x000fe20000000000 */
[-C--:B------:R-:W-:Y:S01]  /*cfa0*/  ISETP.GE.AND P3, PT, R9, R78.reuse, PT ;  /* 0x0000004e0900720c */ /* 0x080fe20003f66270 */
[----:B------:R-:W-:Y:S01]  /*cfb0*/  VIADD R11, R41, 0x28 ;  /* 0x00000028290b7836 */ /* 0x000fe20000000000 */
[----:B------:R-:W-:Y:S01]  /*cfc0*/  ISETP.GE.AND P6, PT, R5, R78, PT ;  /* 0x0000004e0500720c */ /* 0x000fe20003fc6270 */
[----:B------:R-:W3:Y:S01]  /*cfd0*/  MUFU.TANH R161, R58 ;  /* 0x0000003a00a17308 */ /* 0x000ee20000002400 */
[----:B------:R-:W-:-:S02]  /*cfe0*/  VIADD R9, R41, 0x10 ;  /* 0x0000001029097836 */ /* 0x000fc40000000000 */
        /* <DEDUP_REMOVED lines=8> */
[----:B------:R-:W-:Y:S01]  /*d070*/  FSEL R13, R46, -INF , !P6 ;  /* 0xff8000002e0d7808 */ /* 0x000fe20007000000 */
[----:B------:R-:W-:Y:S01]  /*d080*/  MUFU.TANH R165, R52 ;  /* 0x0000003400a57308 */ /* 0x000fe20000002400 */
[----:B------:R-:W-:Y:S01]  /*d090*/  FSEL R19, R37, -INF , !P6 ;  /* 0xff80000025137808 */ /* 0x000fe20007000000 */
[----:B------:R-:W-:Y:S01]  /*d0a0*/  VIADD R21, R41, 0x19 ;  /* 0x0000001929157836 */ /* 0x000fe20000000000 */
[-C--:B------:R-:W-:Y:S01]  /*d0b0*/  ISETP.GE.AND P5, PT, R11, R78.reuse, PT ;  /* 0x0000004e0b00720c */ /* 0x080fe20003fa6270 */
[----:B------:R-:W-:Y:S01]  /*d0c0*/  VIADD R11, R41, 0x29 ;  /* 0x00000029290b7836 */ /* 0x000fe20000000000 */
[-C--:B------:R-:W-:Y:S01]  /*d0d0*/  ISETP.GE.AND P6, PT, R35, R78.reuse, PT ;  /* 0x0000004e2300720c */ /* 0x080fe20003fc6270 */
[C---:B------:R-:W-:Y:S01]  /*d0e0*/  VIADD R37, R41.reuse, 0x38 ;  /* 0x0000003829257836 */ /* 0x040fe20000000000 */
[-C--:B------:R-:W-:Y:S01]  /*d0f0*/  ISETP.GE.AND P4, PT, R41, R78.reuse, PT ;  /* 0x0000004e2900720c */ /* 0x080fe20003f86270 */
[----:B------:R-:W-:Y:S01]  /*d100*/  MUFU.TANH R163, R53 ;  /* 0x0000003500a37308 */ /* 0x000fe20000002400 */
[----:B------:R-:W-:Y:S01]  /*d110*/  ISETP.GE.AND P0, PT, R9, R78, PT ;  /* 0x0000004e0900720c */ /* 0x000fe20003f06270 */
[----:B------:R-:W-:Y:S01]  /*d120*/  VIADD R9, R41, 0x18 ;  /* 0x0000001829097836 */ /* 0x000fe20000000000 */
[----:B--2---:R-:W-:-:S02]  /*d130*/  FSEL R145, R145, -INF , !P6 ;  /* 0xff80000091917808 */ /* 0x004fc40007000000 */
[----:B------:R-:W-:Y:S02]  /*d140*/  FSEL R167, R167, -INF , !P6 ;  /* 0xff800000a7a77808 */ /* 0x000fe40007000000 */
[----:B------:R-:W-:Y:S01]  /*d150*/  FSEL R45, R45, -INF , !P4 ;  /* 0xff8000002d2d7808 */ /* 0x000fe20006000000 */
[----:B------:R-:W2:Y:S01]  /*d160*/  MUFU.TANH R129, R54 ;  /* 0x0000003600817308 */ /* 0x000ea20000002400 */
[----:B------:R-:W-:Y:S01]  /*d170*/  FSEL R4, R3, -INF , !P4 ;  /* 0xff80000003047808 */ /* 0x000fe20006000000 */
[----:B------:R-:W-:Y:S01]  /*d180*/  VIADD R3, R41, 0x20 ;  /* 0x0000002029037836 */ /* 0x000fe20000000000 */
[----:B------:R-:W-:Y:S02]  /*d190*/  ISETP.NE.AND P6, PT, R103, 0x1, PT ;  /* 0x000000016700780c */ /* 0x000fe40003fc5270 */
[----:B------:R-:W-:Y:S01]  /*d1a0*/  ISETP.GE.AND P4, PT, R11, R78, PT ;  /* 0x0000004e0b00720c */ /* 0x000fe20003f86270 */
[----:B------:R-:W-:Y:S01]  /*d1b0*/  VIADD R11, R41, 0x30 ;  /* 0x00000030290b7836 */ /* 0x000fe20000000000 */
[----:B------:R-:W-:Y:S01]  /*d1c0*/  FSEL R5, R26, -INF , !P2 ;  /* 0xff8000001a057808 */ /* 0x000fe20005000000 */
[----:B------:R-:W4:Y:S01]  /*d1d0*/  MUFU.TANH R131, R55 ;  /* 0x0000003700837308 */ /* 0x000f220000002400 */
[----:B------:R-:W-:-:S02]  /*d1e0*/  FSEL R33, R24, -INF , !P2 ;  /* 0xff80000018217808 */ /* 0x000fc40005000000 */
[----:B------:R-:W-:Y:S01]  /*d1f0*/  ISETP.GE.AND P2, PT, R9, R78, PT ;  /* 0x0000004e0900720c */ /* 0x000fe20003f46270 */
[----:B------:R-:W-:Y:S01]  /*d200*/  VIADD R9, R41, 0x31 ;  /* 0x0000003129097836 */ /* 0x000fe20000000000 */
[----:B------:R-:W-:Y:S01]  /*d210*/  FSEL R27, R27, -INF , !P1 ;  /* 0xff8000001b1b7808 */ /* 0x000fe20004800000 */
[----:B------:R-:W-:Y:S01]  /*d220*/  VIADD R41, R41, 0x39 ;  /* 0x0000003929297836 */ /* 0x000fe20000000000 */
[----:B------:R-:W-:Y:S01]  /*d230*/  FSEL R25, R25, -INF , !P1 ;  /* 0xff80000019197808 */ /* 0x000fe20004800000 */
[----:B------:R-:W-:Y:S01]  /*d240*/  MUFU.TANH R127, R48 ;  /* 0x00000030007f7308 */ /* 0x000fe20000002400 */
[----:B------:R-:W-:Y:S02]  /*d250*/  FSEL R15, R39, -INF , !P0 ;  /* 0xff800000270f7808 */ /* 0x000fe40004000000 */
[----:B------:R-:W-:Y:S02]  /*d260*/  FSEL R17, R38, -INF , !P0 ;  /* 0xff80000026117808 */ /* 0x000fe40004000000 */
[----:B------:R-:W-:-:S02]  /*d270*/  FSEL R7, R36, -INF , !P3 ;  /* 0xff80000024077808 */ /* 0x000fc40005800000 */
[----:B------:R-:W-:Y:S01]  /*d280*/  FSEL R31, R44, -INF , !P3 ;  /* 0xff8000002c1f7808 */ /* 0x000fe20005800000 */
[----:B------:R-:W-:Y:S01]  /*d290*/  MUFU.TANH R125, R49 ;  /* 0x00000031007d7308 */ /* 0x000fe20000002400 */
[-C--:B------:R-:W-:Y:S02]  /*d2a0*/  ISETP.GE.AND P1, PT, R21, R78.reuse, PT ;  /* 0x0000004e1500720c */ /* 0x080fe40003f26270 */
[-C--:B------:R-:W-:Y:S02]  /*d2b0*/  ISETP.GE.AND P0, PT, R3, R78.reuse, PT ;  /* 0x0000004e0300720c */ /* 0x080fe40003f06270 */
[----:B------:R-:W-:Y:S02]  /*d2c0*/  ISETP.GE.AND P3, PT, R11, R78, PT ;  /* 0x0000004e0b00720c */ /* 0x000fe40003f66270 */
[----:B------:R-:W-:Y:S01]  /*d2d0*/  FSEL R11, R40, -INF , !P2 ;  /* 0xff800000280b7808 */ /* 0x000fe20005000000 */
[----:B------:R-:W4:Y:S01]  /*d2e0*/  MUFU.TANH R119, R50 ;  /* 0x0000003200777308 */ /* 0x000f220000002400 */
[----:B------:R-:W-:-:S02]  /*d2f0*/  FSEL R23, R28, -INF , !P2 ;  /* 0xff8000001c177808 */ /* 0x000fc40005000000 */
[-C--:B------:R-:W-:Y:S02]  /*d300*/  ISETP.GE.AND P2, PT, R9, R78.reuse, PT ;  /* 0x0000004e0900720c */ /* 0x080fe40003f46270 */
[----:B-1----:R-:W-:Y:S02]  /*d310*/  FSEL R9, R12, -INF , !P1 ;  /* 0xff8000000c097808 */ /* 0x002fe40004800000 */
[----:B------:R-:W-:Y:S01]  /*d320*/  FSEL R21, R29, -INF , !P1 ;  /* 0xff8000001d157808 */ /* 0x000fe20004800000 */
[----:B------:R-:W1:Y:S01]  /*d330*/  MUFU.TANH R118, R51 ;  /* 0x0000003300767308 */ /* 0x000e620000002400 */
[----:B---3--:R-:W-:Y:S02]  /*d340*/  FSEL R161, R161, -INF , !P0 ;  /* 0xff800000a1a17808 */ /* 0x008fe40004000000 */
[----:B------:R-:W-:Y:S02]  /*d350*/  FSEL R169, R169, -INF , !P0 ;  /* 0xff800000a9a97808 */ /* 0x000fe40004000000 */
[----:B------:R-:W-:-:S02]  /*d360*/  ISETP.GE.AND P1, PT, R37, R78, PT ;  /* 0x0000004e2500720c */ /* 0x000fc40003f26270 */
[----:B------:R-:W-:Y:S01]  /*d370*/  ISETP.GE.AND P0, PT, R41, R78, PT ;  /* 0x0000004e2900720c */ /* 0x000fe20003f06270 */
[----:B------:R-:W3:Y:S01]  /*d380*/  MUFU.TANH R122, R68 ;  /* 0x00000044007a7308 */ /* 0x000ee20000002400 */
[----:B--2---:R-:W-:Y:S02]  /*d390*/  FSEL R129, R129, -INF , !P5 ;  /* 0xff80000081817808 */ /* 0x004fe40006800000 */
[----:B------:R-:W-:Y:S02]  /*d3a0*/  FSEL R165, R165, -INF , !P5 ;  /* 0xff800000a5a57808 */ /* 0x000fe40006800000 */
[----:B----4-:R-:W-:Y:S02]  /*d3b0*/  FSEL R131, R131, -INF , !P4 ;  /* 0xff80000083837808 */ /* 0x010fe40006000000 */
[----:B------:R-:W-:Y:S01]  /*d3c0*/  FSEL R163, R163, -INF , !P4 ;  /* 0xff800000a3a37808 */ /* 0x000fe20006000000 */
[----:B------:R-:W2:Y:S01]  /*d3d0*/  MUFU.TANH R117, R70 ;  /* 0x0000004600757308 */ /* 0x000ea20000002400 */
[----:B------:R-:W-:-:S02]  /*d3e0*/  FSEL R119, R119, -INF , !P3 ;  /* 0xff80000077777808 */ /* 0x000fc40005800000 */
[----:B------:R-:W-:Y:S02]  /*d3f0*/  FSEL R127, R127, -INF , !P3 ;  /* 0xff8000007f7f7808 */ /* 0x000fe40005800000 */
[----:B-1----:R-:W-:Y:S02]  /*d400*/  FSEL R118, R118, -INF , !P2 ;  /* 0xff80000076767808 */ /* 0x002fe40005000000 */
[----:B------:R-:W-:Y:S01]  /*d410*/  FSEL R125, R125, -INF , !P2 ;  /* 0xff8000007d7d7808 */ /* 0x000fe20005000000 */
        /* <DEDUP_REMOVED lines=21> */
.L_x_11610:
        /* <DEDUP_REMOVED lines=18> */
[C---:B------:R-:W-:Y:S01]  /*d690*/  IMAD.HI.U32 R12, R14.reuse, R3, RZ ;  /* 0x000000030e0c7227 */ /* 0x040fe200078e00ff */
[----:B------:R-:W3:Y:S03]  /*d6a0*/  LD.E.64 R34, desc[UR4][R100.64+0x38] ;  /* 0x0000380464227980 */ /* 0x000ee6000c101b00 */
        /* <DEDUP_REMOVED lines=40> */
.L_x_11611:
[----:B------:R-:W-:Y:S05]  /*d930*/  BSYNC.RECONVERGENT B0 ;  /* 0x0000000000007941 */ /* 0x000fea0003800200 */
.L_x_11609:
[----:B------:R-:W-:Y:S01]  /*d940*/  IMAD.SHL.U32 R6, R142, 0x20, RZ ;  /* 0x000000208e067824 */ /* 0x000fe200078e00ff */
[----:B------:R-:W-:Y:S01]  /*d950*/  LEA R28, P0, R74, R144, 0x1 ;  /* 0x000000904a1c7211 */ /* 0x000fe200078008ff */
[----:B------:R-:W-:Y:S01]  /*d960*/  IMAD.MOV.U32 R36, RZ, RZ, R144 ;  /* 0x000000ffff247224 */ /* 0x000fe200078e0090 */
[----:B------:R-:W-:Y:S01]  /*d970*/  SHF.L.U64.HI R3, R142, 0x5, R143 ;  /* 0x000000058e037819 */ /* 0x000fe2000001028f */
[----:B------:R-:W-:Y:S01]  /*d980*/  IMAD.MOV.U32 R37, RZ, RZ, R141 ;  /* 0x000000ffff257224 */ /* 0x000fe200078e008d */
[----:B------:R-:W-:Y:S02]  /*d990*/  IADD3 R34, P1, PT, R6, R28, RZ ;  /* 0x0000001c06227210 */ /* 0x000fe40007f3e0ff */
[----:B------:R-:W-:Y:S02]  /*d9a0*/  LEA.HI.X R29, R74, R141, R75, 0x1, P0 ;  /* 0x0000008d4a1d7211 */ /* 0x000fe400000f0c4b */
[----:B------:R-:W-:Y:S01]  /*d9b0*/  IADD3 R38, P0, PT, R34, R6, RZ ;  /* 0x0000000622267210 */ /* 0x000fe20007f1e0ff */
[----:B------:R-:W-:Y:S01]  /*d9c0*/  @!PT LDS RZ, [RZ] ;  /* 0x00000000fffff984 */ /* 0x000fe20000000800 */
[----:B------:R-:W-:Y:S01]  /*d9d0*/  @!PT LDS RZ, [RZ] ;  /* 0x00000000fffff984 */ /* 0x000fe20000000800 */
[----:B------:R-:W-:Y:S01]  /*d9e0*/  @!PT LDS RZ, [RZ] ;  /* 0x00000000fffff984 */ /* 0x000fe20000000800 */
[----:B------:R1:W-:Y:S02]  /*d9f0*/  LDGSTS.E.BYPASS.LTC128B.128 [R153+0x4000], desc[UR4][R36.64] ;  /* 0x0400000024997fae */ /* 0x0003e4000b981a04 */
[----:B------:R-:W-:-:S02]  /*da00*/  IMAD.X R35, R3, 0x1, R29, P1 ;  /* 0x0000000103237824 */ /* 0x000fc400008e061d */
[----:B------:R1:W-:Y:S02]  /*da10*/  LDGSTS.E.BYPASS.LTC128B.128 [R153+0x6000], desc[UR4][R36.64+0x80] ;  /* 0x0600008024997fae */ /* 0x0003e4000b981a04 */
[----:B------:R-:W-:Y:S02]  /*da20*/  IMAD.X R39, R35, 0x1, R3, P0 ;  /* 0x0000000123277824 */ /* 0x000fe400000e0603 */
[----:B------:R1:W-:Y:S04]  /*da30*/  LDGSTS.E.BYPASS.LTC128B.128 [R153+0x4800], desc[UR4][R28.64] ;  /* 0x048000001c997fae */ /* 0x0003e8000b981a04 */
[----:B------:R1:W-:Y:S04]  /*da40*/  LDGSTS.E.BYPASS.LTC128B.128 [R153+0x6800], desc[UR4][R28.64+0x80] ;  /* 0x068000801c997fae */ /* 0x0003e8000b981a04 */
[----:B------:R1:W-:Y:S04]  /*da50*/  LDGSTS.E.BYPASS.LTC128B.128 [R153+0x5000], desc[UR4][R34.64] ;  /* 0x0500000022997fae */ /* 0x0003e8000b981a04 */
[----:B------:R1:W-:Y:S04]  /*da60*/  LDGSTS.E.BYPASS.LTC128B.128 [R153+0x7000], desc[UR4][R34.64+0x80] ;  /* 0x0700008022997fae */ /* 0x0003e8000b981a04 */
[----:B------:R1:W-:Y:S04]  /*da70*/  LDGSTS.E.BYPASS.LTC128B.128 [R153+0x5800], desc[UR4][R38.64] ;  /* 0x0580000026997fae */ /* 0x0003e8000b981a04 */
[----:B------:R1:W-:Y:S04]  /*da80*/  LDGSTS.E.BYPASS.LTC128B.128 [R153+0x7800], desc[UR4][R38.64+0x80] ;  /* 0x0780008026997fae */ /* 0x0003e8000b981a04 */
[----:B------:R-:W0:Y:S02]  /*da90*/  LDGDEPBAR ;  /* 0x00000000000079af */ /* 0x000e240000000000 */
.L_x_11608:
[----:B------:R-:W-:Y:S05]  /*daa0*/  BSYNC.RECONVERGENT B1 ;  /* 0x0000000000017941 */ /* 0x000fea0003800200 */
.L_x_11607:
        /* <DEDUP_REMOVED lines=12> */
[----:B-1----:R-:W-:-:S02]  /*db70*/  FMNMX3.FTZ R35, R6, R131, R119, !PT ;  /* 0x0000008306237276 */ /* 0x002fc40007810077 */
        /* <DEDUP_REMOVED lines=38> */
[----:B------:R-:W1:Y:S01]  /*dde0*/  LDSM.16.MT88.4 R4, [R108+0xa000] ;  /* 0x00a000006c04783b */ /* 0x000e620000004200 */
        /* <DEDUP_REMOVED lines=8> */
[-C--:B------:R-:W-:Y:S01]  /*de70*/  FFMA.FTZ R29, R21, R123.reuse, -R124 ;  /* 0x0000007b151d7223 */ /* 0x080fe2000001087c */
        /* <DEDUP_REMOVED lines=13> */
[-C--:B------:R-:W-:Y:S01]  /*df50*/  FFMA.FTZ R145, R145, R123.reuse, -R126 ;  /* 0x0000007b91917223 */ /* 0x080fe2000001087e */
[----:B------:R-:W-:Y:S01]  /*df60*/  FFMA.FTZ R161, R114, R123, -R124 ;  /* 0x0000007b72a17223 */ /* 0x000fe2000001087c */
[----:B------:R-:W-:Y:S01]  /*df70*/  LDSM.16.MT88.4 R20, [R135+0xa800] ;  /* 0x00a800008714783b */ /* 0x000fe20000004200 */
[----:B------:R-:W-:Y:S01]  /*df80*/  MUFU.EX2 R107, R107 ;  /* 0x0000006b006b7308 */ /* 0x000fe20000000800 */
[----:B------:R-:W-:Y:S01]  /*df90*/  FADD.FTZ R109, R109, R106 ;  /* 0x0000006a6d6d7221 */ /* 0x000fe20000010000 */
[----:B----4-:R-:W-:-:S02]  /*dfa0*/  F2FP.BF16.F32.PACK_AB R66, R35, R32 ;  /* 0x000000202342723e */ /* 0x010fc400000010ff */
[----:B------:R-:W4:Y:S04]  /*dfb0*/  MUFU.EX2 R34, R34 ;  /* 0x0000002200227308 */ /* 0x000f280000000800 */
[----:B------:R-:W-:Y:S01]  /*dfc0*/  MUFU.EX2 R33, R33 ;  /* 0x0000002100217308 */ /* 0x000fe20000000800 */
[----:B-----5:R-:W-:Y:S01]  /*dfd0*/  F2FP.BF16.F32.PACK_AB R65, R112, R115 ;  /* 0x000000737041723e */ /* 0x020fe200000010ff */
[----:B------:R-:W-:Y:S02]  /*dfe0*/  FADD.FTZ R112, R115, R112 ;  /* 0x0000007073707221 */ /* 0x000fe40000010000 */
[----:B------:R-:W5:Y:S04]  /*dff0*/  MUFU.EX2 R28, R28 ;  /* 0x0000001c001c7308 */ /* 0x000f680000000800 */
        /* <DEDUP_REMOVED lines=11> */
[----:B------:R1:W-:Y:S04]  /*e0b0*/  MUFU.EX2 R129, R145 ;  /* 0x0000009100817308 */ /* 0x0003e80000000800 */
[----:B------:R-:W-:Y:S01]  /*e0c0*/  MUFU.EX2 R128, R128 ;  /* 0x0000008000807308 */ /* 0x000fe20000000800 */
[C---:B------:R-:W-:Y:S03]  /*e0d0*/  HMMA.16816.F32.BF16 R88, R64.reuse, R84, RZ ;  /* 0x000000544058723c */ /* 0x040fe600000418ff */
[----:B------:R-:W-:Y:S05]  /*e0e0*/  MUFU.EX2 R131, R131 ;  /* 0x0000008300837308 */ /* 0x000fea0000000800 */
[----:B------:R-:W-:Y:S01]  /*e0f0*/  HMMA.16816.F32.BF16 R72, R64, R68, RZ ;  /* 0x000000444048723c */ /* 0x000fe200000418ff */
[----:B-1----:R-:W-:-:S02]  /*e100*/  FFMA.FTZ R145, R119, R123, -R126 ;  /* 0x0000007b77917223 */ /* 0x002fc4000001087e */
[----:B------:R-:W-:Y:S05]  /*e110*/  MUFU.EX2 R119, R161 ;  /* 0x000000a100777308 */ /* 0x000fea0000000800 */
        /* <DEDUP_REMOVED lines=10> */
[----:B-----5:R-:W-:-:S02]  /*e1c0*/  F2FP.BF16.F32.PACK_AB R4, R28, R33 ;  /* 0x000000211c04723e */ /* 0x020fc400000010ff */
        /* <DEDUP_REMOVED lines=13> */
[----:B--2---:R-:W-:Y:S01]  /*e2a0*/  HMMA.16816.F32.BF16 R72, R4, R24, R72 ;  /* 0x000000180448723c */ /* 0x004fe20000041848 */
[-CC-:B------:R-:W-:Y:S01]  /*e2b0*/  FFMA.FTZ R25, R165, R123.reuse, -R124.reuse ;  /* 0x0000007ba5197223 */ /* 0x180fe2000001087c */
[-C--:B------:R-:W-:Y:S01]  /*e2c0*/  FFMA.FTZ R24, R163, R123.reuse, -R124 ;  /* 0x0000007ba3187223 */ /* 0x080fe2000001087c */
[----:B------:R-:W-:-:S04]  /*e2d0*/  FFMA.FTZ R165, R116, R123, -R126 ;  /* 0x0000007b74a57223 */ /* 0x000fc8000001087e */
[----:B------:R-:W-:Y:S01]  /*e2e0*/  MUFU.EX2 R25, R25 ;  /* 0x0000001900197308 */ /* 0x000fe20000000800 */
[C---:B-1----:R-:W-:Y:S03]  /*e2f0*/  HMMA.16816.F32.BF16 R52, R4.reuse, R8, R52 ;  /* 0x000000080434723c */ /* 0x042fe60000041834 */
[----:B------:R-:W-:Y:S04]  /*e300*/  MUFU.EX2 R24, R24 ;  /* 0x0000001800187308 */ /* 0x000fe80000000800 */
[----:B------:R-:W-:Y:S01]  /*e310*/  MUFU.EX2 R165, R165 ;  /* 0x000000a500a57308 */ /* 0x000fe20000000800 */
[C---:B------:R-:W-:Y:S01]  /*e320*/  HMMA.16816.F32.BF16 R56, R4.reuse, R10, R56 ;  /* 0x0000000a0438723c */ /* 0x040fe20000041838 */
[----:B------:R-:W1:Y:S07]  /*e330*/  LDSM.16.MT88.4 R8, [R135+0x9000] ;  /* 0x009000008708783b */ /* 0x000e6e0000004200 */
[----:B------:R-:W-:Y:S01]  /*e340*/  HMMA.16816.F32.BF16 R68, R4, R26, R68 ;  /* 0x0000001a0444723c */ /* 0x000fe20000041844 */
[-CC-:B------:R-:W-:Y:S01]  /*e350*/  FFMA.FTZ R27, R169, R123.reuse, -R124.reuse ;  /* 0x0000007ba91b7223 */ /* 0x180fe2000001087c */
[----:B------:R-:W-:-:S05]  /*e360*/  FFMA.FTZ R26, R167, R123, -R124 ;  /* 0x0000007ba71a7223 */ /* 0x000fca000001087c */
[----:B------:R-:W-:Y:S01]  /*e370*/  MUFU.EX2 R27, R27 ;  /* 0x0000001b001b7308 */ /* 0x000fe20000000800 */
[C---:B---3--:R-:W-:Y:S03]  /*e380*/  HMMA.16816.F32.BF16 R60, R4.reuse, R12, R60 ;  /* 0x0000000c043c723c */ /* 0x048fe6000004183c */
[----:B------:R-:W2:Y:S05]  /*e390*/  MUFU.EX2 R26, R26 ;  /* 0x0000001a001a7308 */ /* 0x000eaa0000000800 */
[C---:B------:R-:W-:Y:S01]  /*e3a0*/  HMMA.16816.F32.BF16 R64, R4.reuse, R14, R64 ;  /* 0x0000000e0440723c */ /* 0x040fe20000041840 */
[----:B------:R-:W3:Y:S07]  /*e3b0*/  LDSM.16.MT88.4 R12, [R110+0x9000] ;  /* 0x009000006e0c783b */ /* 0x000eee0000004200 */
[C---:B------:R-:W-:Y:S08]  /*e3c0*/  HMMA.16816.F32.BF16 R36, R4.reuse, R20, R36 ;  /* 0x000000140424723c */ /* 0x040ff00000041824 */
[C---:B------:R-:W-:Y:S01]  /*e3d0*/  HMMA.16816.F32.BF16 R40, R4.reuse, R22, R40 ;  /* 0x000000160428723c */ /* 0x040fe20000041828 */
[----:B------:R-:W-:Y:S07]  /*e3e0*/  LDSM.16.MT88.4 R20, [R108+0xb000] ;  /* 0x00b000006c14783b */ /* 0x000fee0000004200 */
[C---:B----4-:R-:W-:Y:S08]  /*e3f0*/  HMMA.16816.F32.BF16 R44, R4.reuse, R16, R44 ;  /* 0x00000010042c723c */ /* 0x050ff0000004182c */
        /* <DEDUP_REMOVED lines=23> */
[----:B------:R-:W-:-:S04]  /*e570*/  FFMA.FTZ R16, R122, R123, -R124 ;  /* 0x0000007b7a107223 */ /* 0x000fc8000001087c */
[----:B------:R2:W4:Y:S03]  /*e580*/  MUFU.EX2 R114, R16 ;  /* 0x0000001000727308 */ /* 0x0005260000000800 */
[C---:B------:R-:W-:Y:S08]  /*e590*/  HMMA.16816.F32.BF16 R40, R4.reuse, R18, R40 ;  /* 0x000000120428723c */ /* 0x040ff00000041828 */
[C---:B------:R-:W-:Y:S01]  /*e5a0*/  HMMA.16816.F32.BF16 R64, R4.reuse, R22, R64 ;  /* 0x000000160440723c */ /* 0x040fe20000041840 */
[----:B--2---:R-:W2:Y:S07]  /*e5b0*/  LDSM.16.MT88.4 R16, [R110+0x9800] ;  /* 0x009800006e10783b */ /* 0x004eae0000004200 */
[C---:B-1----:R-:W-:Y:S01]  /*e5c0*/  HMMA.16816.F32.BF16 R52, R4.reuse, R8, R52 ;  /* 0x000000080434723c */ /* 0x042fe20000041834 */
[-CC-:B------:R-:W-:Y:S01]  /*e5d0*/  FFMA.FTZ R9, R127, R123.reuse, -R124.reuse ;  /* 0x0000007b7f097223 */ /* 0x180fe2000001087c */
[-C--:B------:R-:W-:Y:S01]  /*e5e0*/  FFMA.FTZ R8, R125, R123.reuse, -R124 ;  /* 0x0000007b7d087223 */ /* 0x080fe2000001087c */
[-CC-:B------:R-:W-:Y:S01]  /*e5f0*/  FFMA.FTZ R127, R118, R123.reuse, -R126.reuse ;  /* 0x0000007b767f7223 */ /* 0x180fe2000001087e */
[----:B------:R-:W-:Y:S01]  /*e600*/  FFMA.FTZ R124, R117, R123, -R126 ;  /* 0x0000007b757c7223 */ /* 0x000fe2000001087e */
[----:B------:R-:W-:Y:S03]  /*e610*/  MUFU.EX2 R125, R9 ;  /* 0x00000009007d7308 */ /* 0x000fe60000000800 */
[----:B------:R-:W-:Y:S01]  /*e620*/  HMMA.16816.F32.BF16 R56, R4, R10, R56 ;  /* 0x0000000a0438723c */ /* 0x000fe20000041838 */
[----:B------:R-:W1:Y:S01]  /*e630*/  MUFU.EX2 R122, R8 ;  /* 0x00000008007a7308 */ /* 0x000e620000000800 */
[----:B----4-:R-:W-:-:S03]  /*e640*/  F2FP.BF16.F32.PACK_AB R6, R119, R114 ;  /* 0x000000727706723e */ /* 0x010fc600000010ff */
[----:B------:R-:W-:Y:S04]  /*e650*/  MUFU.EX2 R118, R145 ;  /* 0x0000009100767308 */ /* 0x000fe80000000800 */
[----:B------:R-:W4:Y:S04]  /*e660*/  MUFU.EX2 R117, R127 ;  /* 0x0000007f00757308 */ /* 0x000f280000000800 */
[----:B------:R-:W5:Y:S01]  /*e670*/  MUFU.EX2 R116, R124 ;  /* 0x0000007c00747308 */ /* 0x000f620000000800 */
[----:B-1----:R-:W-:Y:S01]  /*e680*/  F2FP.BF16.F32.PACK_AB R4, R122, R125 ;  /* 0x0000007d7a04723e */ /* 0x002fe200000010ff */
[----:B------:R-:W1:Y:S01]  /*e690*/  LDSM.16.MT88.4 R8, [R111+0x9800] ;  /* 0x009800006f08783b */ /* 0x000e620000004200 */
[----:B----4-:R-:W-:-:S02]  /*e6a0*/  F2FP.BF16.F32.PACK_AB R5, R117, R118 ;  /* 0x000000767505723e */ /* 0x010fc400000010ff */
[----:B-----5:R-:W-:-:S07]  /*e6b0*/  F2FP.BF16.F32.PACK_AB R7, R165, R116 ;  /* 0x00000074a507723e */ /* 0x020fce00000010ff */
        /* <DEDUP_REMOVED lines=43> */
[----:B------:R-:W-:-:S04]  /*e970*/  FADD.FTZ R118, R118, R131 ;  /* 0x0000008376767221 */ /* 0x000fc80000010000 */
[----:B------:R-:W-:Y:S01]  /*e980*/  FADD.FTZ R117, R117, R118 ;  /* 0x0000007675757221 */ /* 0x000fe20000010000 */
[----:B-1----:R-:W-:Y:S03]  /*e990*/  HMMA.16816.F32.BF16 R60, R4, R8, R60 ;  /* 0x00000008043c723c */ /* 0x002fe6000004183c */
[----:B------:R-:W-:-:S04]  /*e9a0*/  FADD.FTZ R116, R116, R117 ;  /* 0x0000007574747221 */ /* 0x000fc80000010000 */
[----:B------:R-:W-:Y:S01]  /*e9b0*/  FADD.FTZ R165, R165, R116 ;  /* 0x00000074a5a57221 */ /* 0x000fe20000010000 */
        /* <DEDUP_REMOVED lines=10> */
.L_x_11619:
        /* <DEDUP_REMOVED lines=77> */
.L_x_11614:
[----:B------:R-:W-:Y:S05]  /*ef30*/  BSYNC.RECONVERGENT B0 ;  /* 0x0000000000007941 */ /* 0x000fea0003800200 */
.L_x_11613:
[----:B------:R-:W-:Y:S01]  /*ef40*/  IADD3 R4, P0, PT, R161, R146, RZ ;  /* 0x00000092a1047210 */ /* 0x000fe20007f1e0ff */
[----:B------:R-:W-:Y:S01]  /*ef50*/  @!PT LDS RZ, [RZ] ;  /* 0x00000000fffff984 */ /* 0x000fe20000000800 */
[----:B------:R-:W-:Y:S01]  /*ef60*/  @!PT LDS RZ, [RZ] ;  /* 0x00000000fffff984 */ /* 0x000fe20000000800 */
[----:B------:R-:W-:Y:S01]  /*ef70*/  @!PT LDS RZ, [RZ] ;  /* 0x00000000fffff984 */ /* 0x000fe20000000800 */
[----:B------:R-:W-:Y:S01]  /*ef80*/  LDGSTS.E.BYPASS.LTC128B.128 [R153+0x8000], desc[UR4][R146.64] ;  /* 0x0800000092997fae */ /* 0x000fe2000b981a04 */
[----:B------:R-:W-:Y:S02]  /*ef90*/  BSSY.RECONVERGENT B1, `(.L_x_11615) ;  /* 0x000011a000017945 */ /* 0x000fe40003800200 */
[----:B------:R-:W-:Y:S03]  /*efa0*/  IADD3.X R5, PT, PT, R162, R147, RZ, P0, !PT ;  /* 0x00000093a2057210 */ /* 0x000fe600007fe4ff */
[----:B------:R-:W-:Y:S01]  /*efb0*/  LDGSTS.E.BYPASS.LTC128B.128 [R153+0xa000], desc[UR4][R146.64+0x80] ;  /* 0x0a00008092997fae */ /* 0x000fe2000b981a04 */
[-C--:B------:R-:W-:Y:S05]  /*efc0*/  IADD3 R2, P0, PT, R4, R161.reuse, RZ ;  /* 0x000000a104027210 */ /* 0x080fea0007f1e0ff */
[----:B------:R-:W-:Y:S01]  /*efd0*/  LDGSTS.E.BYPASS.LTC128B.128 [R153+0x8800], desc[UR4][R4.64] ;  /* 0x0880000004997fae */ /* 0x000fe2000b981a04 */
[-C--:B------:R-:W-:Y:S02]  /*efe0*/  IADD3.X R3, PT, PT, R5, R162.reuse, RZ, P0, !PT ;  /* 0x000000a205037210 */ /* 0x080fe400007fe4ff */
[----:B------:R-:W-:Y:S03]  /*eff0*/  IADD3 R20, P0, PT, R2, R161, RZ ;  /* 0x000000a102147210 */ /* 0x000fe60007f1e0ff */
[----:B------:R1:W-:Y:S01]  /*f000*/  LDGSTS.E.BYPASS.LTC128B.128 [R153+0xa800], desc[UR4][R4.64+0x80] ;  /* 0x0a80008004997fae */ /* 0x0003e2000b981a04 */
[----:B------:R-:W-:Y:S05]  /*f010*/  IADD3.X R21, PT, PT, R3, R162, RZ, P0, !PT ;  /* 0x000000a203157210 */ /* 0x000fea00007fe4ff */
[----:B------:R-:W-:Y:S01]  /*f020*/  LDGSTS.E.BYPASS.LTC128B.128 [R153+0x9000], desc[UR4][R2.64] ;  /* 0x0900000002997fae */ /* 0x000fe2000b981a04 */
[----:B------:R-:W-:Y:S05]  /*f030*/  ISETP.NE.AND P0, PT, R163, RZ, PT ;  /* 0x000000ffa300720c */ /* 0x000fea0003f05270 */
[----:B------:R-:W-:Y:S06]  /*f040*/  LDGSTS.E.BYPASS.LTC128B.128 [R153+0xb000], desc[UR4][R2.64+0x80] ;  /* 0x0b00008002997fae */ /* 0x000fec000b981a04 */
[----:B------:R-:W-:Y:S06]  /*f050*/  LDGSTS.E.BYPASS.LTC128B.128 [R153+0x9800], desc[UR4][R20.64] ;  /* 0x0980000014997fae */ /* 0x000fec000b981a04 */
[----:B------:R2:W-:Y:S06]  /*f060*/  LDGSTS.E.BYPASS.LTC128B.128 [R153+0xb800], desc[UR4][R20.64+0x80] ;  /* 0x0b80008014997fae */ /* 0x0005ec000b981a04 */
[----:B------:R-:W-:Y:S06]  /*f070*/  LDSM.16.M88.4 R32, [R140] ;  /* 0x000000008c20783b */ /* 0x000fec0000000200 */
[----:B------:R-:W1:Y:S06]  /*f080*/  LDSM.16.M88.4 R8, [R139+UR6+0x4000] ;  /* 0x004000068b08783b */ /* 0x000e6c0008000200 */
[----:B------:R-:W3:Y:S06]  /*f090*/  LDSM.16.M88.4 R16, [R139+UR6+0x4800] ;  /* 0x004800068b10783b */ /* 0x000eec0008000200 */
[----:B------:R-:W2:Y:S06]  /*f0a0*/  LDSM.16.M88.4 R24, [R139+UR6+0x5000] ;  /* 0x005000068b18783b */ /* 0x000eac0008000200 */
[----:B------:R-:W0:Y:S06]  /*f0b0*/  LDGDEPBAR ;  /* 0x00000000000079af */ /* 0x000e2c0000000000 */
[----:B------:R-:W4:Y:S06]  /*f0c0*/  LDSM.16.M88.4 R104, [R139+UR6+0x5800] ;  /* 0x005800068b68783b */ /* 0x000f2c0008000200 */
[----:B------:R-:W-:Y:S06]  /*f0d0*/  LDSM.16.M88.4 R112, [R138] ;  /* 0x000000008a70783b */ /* 0x000fec0000000200 */
[----:B------:R-:W5:Y:S01]  /*f0e0*/  LDSM.16.M88.4 R116, [R134+0x4000] ;  /* 0x004000008674783b */ /* 0x000f620000000200 */
[C---:B-1----:R-:W-:Y:S05]  /*f0f0*/  HMMA.16816.F32.BF16 R4, R32.reuse, R8, RZ ;  /* 0x000000082004723c */ /* 0x042fea00000418ff */
[----:B------:R-:W-:Y:S06]  /*f100*/  LDSM.16.M88.4 R120, [R134+0x5000] ;  /* 0x005000008678783b */ /* 0x000fec0000000200 */
[----:B------:R-:W-:Y:S01]  /*f110*/  LDSM.16.M88.4 R124, [R137] ;  /* 0x00000000897c783b */ /* 0x000fe20000000200 */
[C---:B------:R-:W-:Y:S05]  /*f120*/  HMMA.16816.F32.BF16 R8, R32.reuse, R10, RZ ;  /* 0x0000000a2008723c */ /* 0x040fea00000418ff */
[----:B------:R-:W-:Y:S03]  /*f130*/  LDSM.16.M88.4 R128, [R133+0x4000] ;  /* 0x004000008580783b */ /* 0x000fe60000000200 */
[C---:B---3--:R-:W-:Y:S03]  /*f140*/  HMMA.16816.F32.BF16 R12, R32.reuse, R16, RZ ;  /* 0x00000010200c723c */ /* 0x048fe600000418ff */
[----:B------:R-:W3:Y:S05]  /*f150*/  LD.E R2, desc[UR4][R100.64+0x18c] ;  /* 0x00018c0464027980 */ /* 0x000eea000c101900 */
[C---:B------:R-:W-:Y:S08]  /*f160*/  HMMA.16816.F32.BF16 R16, R32.reuse, R18, RZ ;  /* 0x000000122010723c */ /* 0x040ff000000418ff */
[C---:B--2---:R-:W-:Y:S08]  /*f170*/  HMMA.16816.F32.BF16 R20, R32.reuse, R24, RZ ;  /* 0x000000182014723c */ /* 0x044ff000000418ff */
[C---:B------:R-:W-:Y:S08]  /*f180*/  HMMA.16816.F32.BF16 R24, R32.reuse, R26, RZ ;  /* 0x0000001a2018723c */ /* 0x040ff000000418ff */
[C---:B----4-:R-:W-:Y:S08]  /*f190*/  HMMA.16816.F32.BF16 R28, R32.reuse, R104, RZ ;  /* 0x00000068201c723c */ /* 0x050ff000000418ff */
[----:B------:R-:W-:Y:S01]  /*f1a0*/  HMMA.16816.F32.BF16 R32, R32, R106, RZ ;  /* 0x0000006a2020723c */ /* 0x000fe200000418ff */
[----:B------:R-:W1:Y:S07]  /*f1b0*/  LDSM.16.M88.4 R104, [R134+0x4800] ;  /* 0x004800008668783b */ /* 0x000e6e0000000200 */
        /* <DEDUP_REMOVED lines=8> */
[----:B------:R-:W-:Y:S07]  /*f240*/  LDSM.16.M88.4 R120, [R136] ;  /* 0x000000008878783b */ /* 0x000fee0000000200 */
[C---:B--2---:R-:W-:Y:S08]  /*f250*/  HMMA.16816.F32.BF16 R28, R112.reuse, R116, R28 ;  /* 0x00000074701c723c */ /* 0x044ff0000004181c */
[----:B------:R-:W-:Y:S01]  /*f260*/  HMMA.16816.F32.BF16 R32, R112, R118, R32 ;  /* 0x000000767020723c */ /* 0x000fe20000041820 */
[----:B------:R-:W2:Y:S06]  /*f270*/  LDSM.16.M88.4 R112, [R133+0x5000] ;  /* 0x005000008570783b */ /* 0x000eac0000000200 */
[----:B------:R-:W4:Y:S01]  /*f280*/  LDSM.16.M88.4 R116, [R133+0x5800] ;  /* 0x005800008574783b */ /* 0x000f220000000200 */
        /* <DEDUP_REMOVED lines=11> */
[----:B------:R-:W4:Y:S06]  /*f340*/  LDSM.16.M88.4 R116, [R132+0x5800] ;  /* 0x005800008474783b */ /* 0x000f2c0000000200 */
[----:B------:R-:W-:Y:S01]  /*f350*/  LDSM.16.M88.4 R124, [R140+0x2000] ;  /* 0x002000008c7c783b */ /* 0x000fe20000000200 */
[C---:B-----5:R-:W-:Y:S08]  /*f360*/  HMMA.16816.F32.BF16 R4, R120.reuse, R128, R4 ;  /* 0x000000807804723c */ /* 0x060ff00000041804 */
[C---:B------:R-:W-:Y:S01]  /*f370*/  HMMA.16816.F32.BF16 R8, R120.reuse, R130, R8 ;  /* 0x000000827808723c */ /* 0x040fe20000041808 */
[----:B------:R-:W5:Y:S07]  /*f380*/  LDSM.16.M88.4 R128, [R139+UR6+0x6000] ;  /* 0x006000068b80783b */ /* 0x000f6e0008000200 */
[C---:B-1----:R-:W-:Y:S08]  /*f390*/  HMMA.16816.F32.BF16 R12, R120.reuse, R104, R12 ;  /* 0x00000068780c723c */ /* 0x042ff0000004180c */
[C---:B------:R-:W-:Y:S01]  /*f3a0*/  HMMA.16816.F32.BF16 R16, R120.reuse, R106, R16 ;  /* 0x0000006a7810723c */ /* 0x040fe20000041810 */
[----:B------:R-:W1:Y:S07]  /*f3b0*/  LDSM.16.M88.4 R104, [R139+UR6+0x6800] ;  /* 0x006800068b68783b */ /* 0x000e6e0008000200 */
[C---:B--2---:R-:W-:Y:S08]  /*f3c0*/  HMMA.16816.F32.BF16 R20, R120.reuse, R112, R20 ;  /* 0x000000707814723c */ /* 0x044ff00000041814 */
[C---:B------:R-:W-:Y:S01]  /*f3d0*/  HMMA.16816.F32.BF16 R24, R120.reuse, R114, R24 ;  /* 0x000000727818723c */ /* 0x040fe20000041818 */
[----:B------:R-:W2:Y:S07]  /*f3e0*/  LDSM.16.M88.4 R112, [R139+UR6+0x7000] ;  /* 0x007000068b70783b */ /* 0x000eae0008000200 */
[C---:B----4-:R-:W-:Y:S08]  /*f3f0*/  HMMA.16816.F32.BF16 R28, R120.reuse, R116, R28 ;  /* 0x00000074781c723c */ /* 0x050ff0000004181c */
[----:B------:R-:W-:Y:S01]  /*f400*/  HMMA.16816.F32.BF16 R32, R120, R118, R32 ;  /* 0x000000767820723c */ /* 0x000fe20000041820 */
[----:B------:R-:W4:Y:S06]  /*f410*/  LDSM.16.M88.4 R116, [R139+UR6+0x7800] ;  /* 0x007800068b74783b */ /* 0x000f2c0008000200 */
[----:B------:R-:W-:Y:S01]  /*f420*/  LDSM.16.M88.4 R120, [R138+0x2000] ;  /* 0x002000008a78783b */ /* 0x000fe20000000200 */
[C---:B-----5:R-:W-:Y:S08]  /*f430*/  HMMA.16816.F32.BF16 R4, R124.reuse, R128, R4 ;  /* 0x000000807c04723c */ /* 0x060ff00000041804 */
        /* <DEDUP_REMOVED lines=33> */
[C---:B----4-:R-:W-:Y:S08]  /*f650*/  HMMA.16816.F32.BF16 R28, R124.reuse, R116, R28 ;  /* 0x000000747c1c723c */ /* 0x050ff0000004181c */
[----:B------:R-:W-:Y:S08]  /*f660*/  HMMA.16816.F32.BF16 R32, R124, R118, R32 ;  /* 0x000000767c20723c */ /* 0x000ff00000041820 */
[C---:B-----5:R-:W-:Y:S08]  /*f670*/  HMMA.16816.F32.BF16 R4, R120.reuse, R128, R4 ;  /* 0x000000807804723c */ /* 0x060ff00000041804 */
[C---:B------:R-:W-:Y:S08]  /*f680*/  HMMA.16816.F32.BF16 R8, R120.reuse, R130, R8 ;  /* 0x000000827808723c */ /* 0x040ff00000041808 */
[C---:B-1----:R-:W-:Y:S03]  /*f690*/  HMMA.16816.F32.BF16 R12, R120.reuse, R104, R12 ;  /* 0x00000068780c723c */ /* 0x042fe6000004180c */
[-C--:B---3--:R-:W-:Y:S01]  /*f6a0*/  FMUL.FTZ R112, R4, R2.reuse ;  /* 0x0000000204707220 */ /* 0x088fe20000410000 */
        /* <DEDUP_REMOVED lines=25> */
[----:B------:R-:W-:Y:S04]  /*f840*/  DEPBAR.LE SB0, 0x0 ;  /* 0x000080000000791a */ /* 0x000fe80000000000 */
[C---:B------:R-:W-:Y:S04]  /*f850*/  HMMA.16816.F32.BF16 R24, R120.reuse, R6, R24 ;  /* 0x000000067818723c */ /* 0x040fe80000041818 */
[----:B------:R-:W1:Y:S01]  /*f860*/  MUFU.TANH R113, R113 ;  /* 0x0000007100717308 */ /* 0x000e620000002400 */
[----:B------:R-:W-:Y:S09]  /*f870*/  BAR.SYNC.DEFER_BLOCKING 0x0 ;  /* 0x0000000000007b1d */ /* 0x000ff20000010000 */
        /* <DEDUP_REMOVED lines=14> */
[----:B------:R-:W-:Y:S09]  /*f960*/  HMMA.16816.F32.BF16 R32, R120, R10, R32 ;  /* 0x0000000a7820723c */ /* 0x000ff20000041820 */
[----:B------:R-:W1:Y:S01]  /*f970*/  MUFU.TANH R129, R129 ;  /* 0x0000008100817308 */ /* 0x000e620000002400 */
[-C--:B------:R-:W-:Y:S01]  /*f980*/  FMUL.FTZ R118, R28, R2.reuse ;  /* 0x000000021c767220 */ /* 0x080fe20000410000 */
        /* <DEDUP_REMOVED lines=8> */
[----:B------:R-:W-:Y:S09]  /*fa10*/  FMUL.FTZ R35, R35, R2 ;  /* 0x0000000223237220 */ /* 0x000ff20000410000 */
        /* <DEDUP_REMOVED lines=92> */
.L_x_11618:
[----:B------:R-:W-:Y:S05]  /*ffe0*/  BSYNC.RECONVERGENT B0 ;  /* 0x0000000000007941 */ /* 0x000fea0003800200 */
.L_x_11617:
        /* <DEDUP_REMOVED lines=20> */
.L_x_11616:
[----:B------:R-:W-:Y:S05]  /*10130*/  BSYNC.RECONVERGENT B1 ;  /* 0x0000000000017941 */ /* 0x000fea0003800200 */
.L_x_11615:
        /* <DEDUP_REMOVED lines=145> */
[-CC-:B------:R-:W-:Y:S01]  /*10a50*/  FFMA.FTZ R174, R167, R103.reuse, -R124.reuse ;  /* 0x00000067a7ae7223 */ /* 0x180fe2000001087c */
[-C--:B------:R-:W-:Y:S01]  /*10a60*/  FFMA.FTZ R169, R169, R103.reuse, -R124 ;  /* 0x00000067a9a97223 */ /* 0x080fe2000001087c */
[-C--:B------:R-:W-:Y:S01]  /*10a70*/  FFMA.FTZ R175, R175, R103.reuse, -R126 ;  /* 0x00000067afaf7223 */ /* 0x080fe2000001087e */
[C---:B-1----:R-:W-:Y:S03]  /*10a80*/  HMMA.16816.F32.BF16 R28, R96.reuse, R88, R28 ;  /* 0x00000058601c723c */ /* 0x042fe6000004181c */
[-C--:B------:R-:W-:Y:S01]  /*10a90*/  FFMA.FTZ R88, R166, R103.reuse, -R124 ;  /* 0x00000067a6587223 */ /* 0x080fe2000001087c */
[----:B------:R1:W-:Y:S01]  /*10aa0*/  MUFU.EX2 R167, R175 ;  /* 0x000000af00a77308 */ /* 0x0003e20000000800 */
[-C--:B------:R-:W-:Y:S01]  /*10ab0*/  FFMA.FTZ R166, R171, R103.reuse, -R126 ;  /* 0x00000067aba67223 */ /* 0x080fe2000001087e */
[-C--:B------:R-:W-:Y:S01]  /*10ac0*/  FFMA.FTZ R176, R105, R103.reuse, -R124 ;  /* 0x0000006769b07223 */ /* 0x080fe2000001087c */
[-CC-:B------:R-:W-:Y:S01]  /*10ad0*/  FFMA.FTZ R123, R127, R103.reuse, -R126.reuse ;  /* 0x000000677f7b7223 */ /* 0x180fe2000001087e */
[C---:B------:R-:W-:Y:S06]  /*10ae0*/  HMMA.16816.F32.BF16 R32, R96.reuse, R90, R32 ;  /* 0x0000005a6020723c */ /* 0x040fec0000041820 */
[----:B------:R-:W-:Y:S01]  /*10af0*/  MUFU.EX2 R171, R88 ;  /* 0x0000005800ab7308 */ /* 0x000fe20000000800 */
[-C--:B------:R-:W-:Y:S01]  /*10b00*/  FFMA.FTZ R130, R187, R103.reuse, -R126 ;  /* 0x00000067bb827223 */ /* 0x080fe2000001087e */
[-C--:B------:R-:W-:Y:S08]  /*10b10*/  FFMA.FTZ R127, R185, R103.reuse, -R124 ;  /* 0x00000067b97f7223 */ /* 0x080ff0000001087c */
[----:B------:R-:W-:Y:S01]  /*10b20*/  MUFU.EX2 R166, R166 ;  /* 0x000000a600a67308 */ /* 0x000fe20000000800 */
[-CC-:B------:R-:W-:Y:S01]  /*10b30*/  FFMA.FTZ R129, R129, R103.reuse, -R126.reuse ;  /* 0x0000006781817223 */ /* 0x180fe2000001087e */
[-C--:B------:R-:W-:Y:S01]  /*10b40*/  FFMA.FTZ R128, R131, R103.reuse, -R126 ;  /* 0x0000006783807223 */ /* 0x080fe2000001087e */
[C---:B--2---:R-:W-:Y:S07]  /*10b50*/  HMMA.16816.F32.BF16 R36, R96.reuse, R80, R36 ;  /* 0x000000506024723c */ /* 0x044fee0000041824 */
[----:B------:R-:W-:Y:S01]  /*10b60*/  MUFU.EX2 R174, R174 ;  /* 0x000000ae00ae7308 */ /* 0x000fe20000000800 */
[-CC-:B-1----:R-:W-:Y:S01]  /*10b70*/  FFMA.FTZ R175, R106, R103.reuse, -R124.reuse ;  /* 0x000000676aaf7223 */ /* 0x182fe2000001087c */
[-C--:B------:R-:W-:Y:S08]  /*10b80*/  FFMA.FTZ R168, R181, R103.reuse, -R124 ;  /* 0x00000067b5a87223 */ /* 0x080ff0000001087c */
[----:B------:R-:W-:Y:S01]  /*10b90*/  MUFU.EX2 R169, R169 ;  /* 0x000000a900a97308 */ /* 0x000fe20000000800 */
[-C--:B------:R-:W-:Y:S01]  /*10ba0*/  FFMA.FTZ R173, R122, R103.reuse, -R126 ;  /* 0x000000677aad7223 */ /* 0x080fe2000001087e */
[-C--:B------:R-:W-:Y:S01]  /*10bb0*/  FFMA.FTZ R122, R107, R103.reuse, -R124 ;  /* 0x000000676b7a7223 */ /* 0x080fe2000001087c */
[C---:B------:R-:W-:Y:S01]  /*10bc0*/  HMMA.16816.F32.BF16 R40, R96.reuse, R82, R40 ;  /* 0x000000526028723c */ /* 0x040fe20000041828 */
[----:B------:R-:W-:Y:S06]  /*10bd0*/  LDSM.16.MT88.4 R80, [R111+0x8800] ;  /* 0x008800006f50783b */ /* 0x000fec0000004200 */
[----:B------:R-:W-:Y:S01]  /*10be0*/  MUFU.EX2 R123, R123 ;  /* 0x0000007b007b7308 */ /* 0x000fe20000000800 */
[-CC-:B------:R-:W-:Y:S01]  /*10bf0*/  FFMA.FTZ R118, R118, R103.reuse, -R126.reuse ;  /* 0x0000006776767223 */ /* 0x180fe2000001087e */
[-CC-:B------:R-:W-:Y:S01]  /*10c00*/  FFMA.FTZ R120, R120, R103.reuse, -R126.reuse ;  /* 0x0000006778787223 */ /* 0x180fe2000001087e */
[----:B------:R-:W-:Y:S07]  /*10c10*/  FFMA.FTZ R126, R121, R103, -R126 ;  /* 0x00000067797e7223 */ /* 0x000fee000001087e */
[----:B------:R-:W-:Y:S01]  /*10c20*/  MUFU.EX2 R130, R130 ;  /* 0x0000008200827308 */ /* 0x000fe20000000800 */
[----:B------:R-:W-:Y:S01]  /*10c30*/  FFMA.FTZ R119, R2, R164, R119 ;  /* 0x000000a402777223 */ /* 0x000fe20000010077 */
[----:B------:R-:W-:Y:S01]  /*10c40*/  IADD3 R163, PT, PT, R163, -0x1, RZ ;  /* 0xffffffffa3a37810 */ /* 0x000fe20007ffe0ff */
[----:B------:R-:W-:Y:S07]  /*10c50*/  FFMA.FTZ R117, R0, R165, R117 ;  /* 0x000000a500757223 */ /* 0x000fee0000010075 */
[----:B------:R-:W-:Y:S01]  /*10c60*/  MUFU.EX2 R127, R127 ;  /* 0x0000007f007f7308 */ /* 0x000fe20000000800 */
[C---:B---3--:R-:W-:Y:S09]  /*10c70*/  HMMA.16816.F32.BF16 R44, R96.reuse, R72, R44 ;  /* 0x00000048602c723c */ /* 0x048ff2000004182c */
[----:B------:R-:W-:Y:S01]  /*10c80*/  MUFU.EX2 R129, R129 ;  /* 0x0000008100817308 */ /* 0x000fe20000000800 */
[----:B------:R-:W-:Y:S01]  /*10c90*/  FADD.FTZ R119, R116, R119 ;  /* 0x0000007774777221 */ /* 0x000fe20000010000 */
[----:B------:R-:W-:Y:S08]  /*10ca0*/  FADD.FTZ R117, R115, R117 ;  /* 0x0000007573757221 */ /* 0x000ff00000010000 */
[----:B------:R-:W1:Y:S01]  /*10cb0*/  MUFU.EX2 R128, R128 ;  /* 0x0000008000807308 */ /* 0x000e620000000800 */
[C---:B------:R-:W-:Y:S01]  /*10cc0*/  HMMA.16816.F32.BF16 R48, R96.reuse, R74, R48 ;  /* 0x0000004a6030723c */ /* 0x040fe20000041830 */
[----:B------:R-:W2:Y:S08]  /*10cd0*/  LDSM.16.MT88.4 R72, [R135+0x8800] ;  /* 0x008800008748783b */ /* 0x000eb00000004200 */
[----:B------:R-:W-:Y:S01]  /*10ce0*/  MUFU.EX2 R168, R168 ;  /* 0x000000a800a87308 */ /* 0x000fe20000000800 */
[----:B------:R-:W-:Y:S01]  /*10cf0*/  FADD.FTZ R0, R114, R119 ;  /* 0x0000007772007221 */ /* 0x000fe20000010000 */
[----:B------:R-:W-:Y:S08]  /*10d00*/  FADD.FTZ R2, R112, R117 ;  /* 0x0000007570027221 */ /* 0x000ff00000010000 */
[----:B------:R-:W-:Y:S01]  /*10d10*/  MUFU.EX2 R118, R118 ;  /* 0x0000007600767308 */ /* 0x000fe20000000800 */
[C---:B------:R-:W-:Y:S03]  /*10d20*/  HMMA.16816.F32.BF16 R52, R96.reuse, R68, R52 ;  /* 0x000000446034723c */ /* 0x040fe60000041834 */
[-CC-:B------:R-:W-:Y:S01]  /*10d30*/  FFMA.FTZ R68, R125, R103.reuse, -R124.reuse ;  /* 0x000000677d447223 */ /* 0x180fe2000001087c */
[-CC-:B------:R-:W-:Y:S01]  /*10d40*/  FFMA.FTZ R125, R183, R103.reuse, -R124.reuse ;  /* 0x00000067b77d7223 */ /* 0x180fe2000001087c */
[----:B------:R-:W-:Y:S04]  /*10d50*/  FFMA.FTZ R124, R104, R103, -R124 ;  /* 0x00000067687c7223 */ /* 0x000fe8000001087c */
[----:B------:R-:W3:Y:S01]  /*10d60*/  MUFU.EX2 R173, R173 ;  /* 0x000000ad00ad7308 */ /* 0x000ee20000000800 */
[----:B------:R-:W-:Y:S01]  /*10d70*/  FADD.FTZ R0, R113, R0 ;  /* 0x0000000071007221 */ /* 0x000fe20000010000 */
[C---:B------:R-:W-:Y:S08]  /*10d80*/  HMMA.16816.F32.BF16 R56, R96.reuse, R70, R56 ;  /* 0x000000466038723c */ /* 0x040ff00000041838 */
[----:B------:R4:W5:Y:S01]  /*10d90*/  MUFU.EX2 R131, R68 ;  /* 0x0000004400837308 */ /* 0x0009620000000800 */
[----:B-1----:R-:W-:Y:S01]  /*10da0*/  F2FP.BF16.F32.PACK_AB R70, R128, R129 ;  /* 0x000000818046723e */ /* 0x002fe200000010ff */
[----:B------:R-:W-:Y:S01]  /*10db0*/  FADD.FTZ R2, R109, R2 ;  /* 0x000000026d027221 */ /* 0x000fe20000010000 */
[----:B------:R-:W-:Y:S07]  /*10dc0*/  MOV R109, R102 ;  /* 0x00000066006d7202 */ /* 0x000fee0000000f00 */
[----:B------:R-:W1:Y:S01]  /*10dd0*/  MUFU.EX2 R125, R125 ;  /* 0x0000007d007d7308 */ /* 0x000e620000000800 */
[C---:B------:R-:W-:Y:S09]  /*10de0*/  HMMA.16816.F32.BF16 R60, R96.reuse, R76, R60 ;  /* 0x0000004c603c723c */ /* 0x040ff2000004183c */
[----:B------:R-:W-:Y:S01]  /*10df0*/  MUFU.EX2 R122, R122 ;  /* 0x0000007a007a7308 */ /* 0x000fe20000000800 */
[----:B---3--:R-:W-:Y:S09]  /*10e00*/  F2FP.BF16.F32.PACK_AB R104, R173, R118 ;  /* 0x00000076ad68723e */ /* 0x008ff200000010ff */
[----:B------:R-:W3:Y:S01]  /*10e10*/  MUFU.EX2 R175, R175 ;  /* 0x000000af00af7308 */ /* 0x000ee20000000800 */
[----:B------:R-:W-:Y:S01]  /*10e20*/  HMMA.16816.F32.BF16 R64, R96, R78, R64 ;  /* 0x0000004e6040723c */ /* 0x000fe20000041840 */
[----:B------:R-:W-:Y:S08]  /*10e30*/  LDSM.16.MT88.4 R76, [R135+0xa800] ;  /* 0x00a80000874c783b */ /* 0x000ff00000004200 */
[----:B------:R-:W-:Y:S01]  /*10e40*/  MUFU.EX2 R120, R120 ;  /* 0x0000007800787308 */ /* 0x000fe20000000800 */
[----:B----4-:R-:W-:Y:S01]  /*10e50*/  F2FP.BF16.F32.PACK_AB R68, R130, R123 ;  /* 0x0000007b8244723e */ /* 0x010fe200000010ff */
[----:B------:R-:W-:Y:S01]  /*10e60*/  FADD.FTZ R123, R123, R0 ;  /* 0x000000007b7b7221 */ /* 0x000fe20000010000 */
[----:B-----5:R-:W-:Y:S07]  /*10e70*/  F2FP.BF16.F32.PACK_AB R69, R131, R127 ;  /* 0x0000007f8345723e */ /* 0x020fee00000010ff */
[----:B------:R-:W4:Y:S01]  /*10e80*/  MUFU.EX2 R121, R126 ;  /* 0x0000007e00797308 */ /* 0x000f220000000800 */
[----:B-1----:R-:W-:Y:S01]  /*10e90*/  F2FP.BF16.F32.PACK_AB R71, R168, R125 ;  /* 0x0000007da847723e */ /* 0x002fe200000010ff */
[----:B------:R-:W-:Y:S01]  /*10ea0*/  FADD.FTZ R0, R127, R2 ;  /* 0x000000027f007221 */ /* 0x000fe20000010000 */
[----:B------:R-:W-:Y:S07]  /*10eb0*/  FADD.FTZ R130, R130, R123 ;  /* 0x0000007b82827221 */ /* 0x000fee0000010000 */
[----:B------:R-:W-:Y:S01]  /*10ec0*/  MUFU.EX2 R176, R176 ;  /* 0x000000b000b07308 */ /* 0x000fe20000000800 */
[----:B---3--:R-:W-:Y:S01]  /*10ed0*/  F2FP.BF16.F32.PACK_AB R105, R175, R122 ;  /* 0x0000007aaf69723e */ /* 0x008fe200000010ff */
[----:B------:R-:W-:Y:S01]  /*10ee0*/  FADD.FTZ R0, R131, R0 ;  /* 0x0000000083007221 */ /* 0x000fe20000010000 */
[C---:B--2---:R-:W-:Y:S07]  /*10ef0*/  HMMA.16816.F32.BF16 R4, R68.reuse, R72, R4 ;  /* 0x000000484404723c */ /* 0x044fee0000041804 */
[----:B------:R-:W1:Y:S01]  /*10f00*/  MUFU.EX2 R177, R124 ;  /* 0x0000007c00b17308 */ /* 0x000e620000000800 */
[----:B------:R-:W-:Y:S01]  /*10f10*/  FADD.FTZ R129, R129, R130 ;  /* 0x0000008281817221 */ /* 0x000fe20000010000 */
[----:B----4-:R-:W-:Y:S01]  /*10f20*/  F2FP.BF16.F32.PACK_AB R106, R121, R120 ;  /* 0x00000078796a723e */ /* 0x010fe200000010ff */
[C---:B------:R-:W-:Y:S01]  /*10f30*/  HMMA.16816.F32.BF16 R8, R68.reuse, R74, R8 ;  /* 0x0000004a4408723c */ /* 0x040fe20000041808 */
[----:B------:R-:W2:Y:S02]  /*10f40*/  LDSM.16.MT88.4 R72, [R108+0x8800] ;  /* 0x008800006c48783b */ /* 0x000ea40000004200 */
[----:B------:R-:W-:Y:S01]  /*10f50*/  FADD.FTZ R128, R128, R129 ;  /* 0x0000008180807221 */ /* 0x000fe20000010000 */
[----:B-1----:R-:W-:Y:S04]  /*10f60*/  F2FP.BF16.F32.PACK_AB R107, R177, R176 ;  /* 0x000000b0b16b723e */ /* 0x002fe800000010ff */
        /* <DEDUP_REMOVED lines=24> */
[----:B------:R-:W-:Y:S02]  /*110f0*/  F2FP.BF16.F32.PACK_AB R70, R167, R166 ;  /* 0x000000a6a746723e */ /* 0x000fe400000010ff */
[----:B------:R-:W-:Y:S07]  /*11100*/  F2FP.BF16.F32.PACK_AB R71, R169, R174 ;  /* 0x000000aea947723e */ /* 0x000fee00000010ff */
        /* <DEDUP_REMOVED lines=12> */
[C---:B----4-:R-:W-:Y:S08]  /*111d0*/  HMMA.16816.F32.BF16 R36, R68.reuse, R76, R36 ;  /* 0x0000004c4424723c */ /* 0x050ff00000041824 */
[C---:B------:R-:W-:Y:S01]  /*111e0*/  HMMA.16816.F32.BF16 R40, R68.reuse, R78, R40 ;  /* 0x0000004e4428723c */ /* 0x040fe20000041828 */
[----:B------:R-:W-:Y:S07]  /*111f0*/  LDSM.16.MT88.4 R76, [R110+0x9800] ;  /* 0x009800006e4c783b */ /* 0x000fee0000004200 */
[C---:B-1----:R-:W-:Y:S08]  /*11200*/  HMMA.16816.F32.BF16 R44, R68.reuse, R80, R44 ;  /* 0x00000050442c723c */ /* 0x042ff0000004182c */
[C---:B------:R-:W-:Y:S08]  /*11210*/  HMMA.16816.F32.BF16 R48, R68.reuse, R82, R48 ;  /* 0x000000524430723c */ /* 0x040ff00000041830 */
[C---:B---3--:R-:W-:Y:S08]  /*11220*/  HMMA.16816.F32.BF16 R52, R68.reuse, R84, R52 ;  /* 0x000000544434723c */ /* 0x048ff00000041834 */
        /* <DEDUP_REMOVED lines=42> */
[----:B------:R-:W-:Y:S04]  /*114d0*/  FADD.FTZ R165, R177, R176 ;  /* 0x000000b0b1a57221 */ /* 0x000fe80000010000 */
[----:B------:R-:W-:Y:S01]  /*114e0*/  @!UPT UIADD3 URZ, UPT, UPT, URZ, URZ, URZ ;  /* 0x000000fffffff290 */ /* 0x000fe2000fffe0ff */
[----:B------:R-:W-:Y:S11]  /*114f0*/  @P0 BRA `(.L_x_11619) ;  /* 0xffffffd400580947 */ /* 0x000ff6000383ffff */
.L_x_11612:
        /* <DEDUP_REMOVED lines=13> */
.L_x_11634:
        /* <DEDUP_REMOVED lines=215> */
.L_x_11621:
        /* <DEDUP_REMOVED lines=23> */
.L_x_11623:
[----:B------:R-:W-:Y:S05]  /*124b0*/  BSYNC.RECONVERGENT B0 ;  /* 0x0000000000007941 */ /* 0x000fea0003800200 */
.L_x_11622:
        /* <DEDUP_REMOVED lines=9> */
.L_x_11625:
[----:B------:R-:W-:Y:S05]  /*12550*/  BSYNC.RECONVERGENT B0 ;  /* 0x0000000000007941 */ /* 0x000fea0003800200 */
.L_x_11624:
        /* <DEDUP_REMOVED lines=14> */
.L_x_11627:
[----:B------:R-:W-:Y:S05]  /*12640*/  BSYNC.RECONVERGENT B0 ;  /* 0x0000000000007941 */ /* 0x000fea0003800200 */
.L_x_11626:
        /* <DEDUP_REMOVED lines=14> */
.L_x_11629:
[----:B------:R-:W-:Y:S05]  /*12730*/  BSYNC.RECONVERGENT B0 ;  /* 0x0000000000007941 */ /* 0x000fea0003800200 */
.L_x_11628:
[----:B------:R-:W-:Y:S02]  /*12740*/  ISETP.NE.AND P0, PT, R5, RZ, PT ;  /* 0x000000ff0500720c */ /* 0x000fe40003f05270 */
[----:B------:R-:W-:-:S11]  /*12750*/  MOV R149, 0x0 ;  /* 0x0000000000957802 */ /* 0x000fd60000000f00 */
[----:B-1234-:R-:W-:Y:S05]  /*12760*/  @P0 RET.REL.NODEC R148 `(_ZN5flash24flash_fwd_splitkv_kernelI23Flash_fwd_kernel_traitsILi128ELi64ELi64ELi4ELb0ELb0EN7cutlass10bfloat16_tE19Flash_kernel_traitsILi128ELi64ELi64ELi4ES3_EELb0ELb0ELb0ELb0ELb1ELb1ELb0ELb1EEEvNS_16Flash_fwd_paramsE) ;  /* 0xfffffed894240950 */ /* 0x01efea0003c3ffff */
        /* <DEDUP_REMOVED lines=13> */
[----:B-1----:R-:W-:Y:S05]  /*12840*/  RET.REL.NODEC R148 `(_ZN5flash24flash_fwd_splitkv_kernelI23Flash_fwd_kernel_traitsILi128ELi64ELi64ELi4ELb0ELb0EN7cutlass10bfloat16_tE19Flash_kernel_traitsILi128ELi64ELi64ELi4ES3_EELb0ELb0ELb0ELb0ELb1ELb1ELb0ELb1EEEvNS_16Flash_fwd_paramsE) ;  /* 0xfffffed494ec7950 */ /* 0x002fea0003c3ffff */
.L_x_11620:
[----:B------:R-:W-:Y:S01]  /*12850*/  MOV R5, 0x2 ;  /* 0x0000000200057802 */ /* 0x000fe20000000f00 */
[----:B------:R-:W-:Y:S01]  /*12860*/  IMAD.MOV.U32 R0, RZ, RZ, 0x1f ;  /* 0x0000001fff007424 */ /* 0x000fe200078e00ff */
[----:B------:R-:W-:-:S07]  /*12870*/  MOV R2, 0xffffffff ;  /* 0xffffffff00027802 */ /* 0x000fce0000000f00 */
[----:B-----5:R-:W-:Y:S05]  /*12880*/  WARPSYNC.COLLECTIVE R2, `(.L_x_11630) ;  /* 0x0000000002087348 */ /* 0x020fea0003c00000 */
[----:B------:R1:W2:Y:S02]  /*12890*/  SHFL.BFLY P0, R11, R164, R5, R0 ;  /* 0x0c000005a40b7389 */ /* 0x0002a40000000000 */
[----:B-12--5:R-:W-:Y:S05]  /*128a0*/  ENDCOLLECTIVE ;  /* 0x000000000000791b */ /* 0x026fea0003800000 */
.L_x_11630:
[----:B------:R-:W-:Y:S02]  /*128b0*/  IMAD.MOV.U32 R9, RZ, RZ, R11 ;  /* 0x000000ffff097224 */ /* 0x000fe400078e000b */
[----:B------:R-:W-:Y:S02]  /*128c0*/  IMAD.MOV.U32 R5, RZ, RZ, 0x1 ;  /* 0x00000001ff057424 */ /* 0x000fe400078e00ff */
[----:B------:R-:W-:-:S05]  /*128d0*/  FADD.FTZ R9, R9, R164 ;  /* 0x000000a409097221 */ /* 0x000fca0000010000 */
[----:B------:R-:W-:-:S07]  /*128e0*/  MOV R164, R9 ;  /* 0x0000000900a47202 */ /* 0x000fce0000000f00 */
[----:B------:R-:W-:Y:S05]  /*128f0*/  WARPSYNC.COLLECTIVE R2, `(.L_x_11631) ;  /* 0x0000000002087348 */ /* 0x000fea0003c00000 */
[----:B------:R1:W2:Y:S02]  /*12900*/  SHFL.BFLY P0, R11, R164, R5, R0 ;  /* 0x0c000005a40b7389 */ /* 0x0002a40000000000 */
[----:B-12---:R-:W-:Y:S05]  /*12910*/  ENDCOLLECTIVE ;  /* 0x000000000000791b */ /* 0x006fea0003800000 */
.L_x_11631:
[----:B------:R-:W-:Y:S01]  /*12920*/  MOV R164, R165 ;  /* 0x000000a500a47202 */ /* 0x000fe20000000f00 */
[----:B------:R-:W-:Y:S01]  /*12930*/  IMAD.MOV.U32 R5, RZ, RZ, 0x2 ;  /* 0x00000002ff057424 */ /* 0x000fe200078e00ff */
[----:B------:R-:W-:-:S07]  /*12940*/  MOV R8, R11 ;  /* 0x0000000b00087202 */ /* 0x000fce0000000f00 */
[----:B------:R-:W-:Y:S05]  /*12950*/  WARPSYNC.COLLECTIVE R2, `(.L_x_11632) ;  /* 0x0000000002087348 */ /* 0x000fea0003c00000 */
[----:B------:R1:W2:Y:S02]  /*12960*/  SHFL.BFLY P0, R11, R164, R5, R0 ;  /* 0x0c000005a40b7389 */ /* 0x0002a40000000000 */
[----:B-12---:R-:W-:Y:S05]  /*12970*/  ENDCOLLECTIVE ;  /* 0x000000000000791b */ /* 0x006fea0003800000 */
.L_x_11632:
[----:B------:R-:W-:Y:S01]  /*12980*/  FADD.FTZ R8, R9, R8 ;  /* 0x0000000809087221 */ /* 0x000fe20000010000 */
[----:B------:R-:W-:Y:S01]  /*12990*/  FADD.FTZ R10, R11, R165 ;  /* 0x000000a50b0a7221 */ /* 0x000fe20000010000 */
[----:B------:R-:W-:-:S04]  /*129a0*/  MOV R5, 0x1 ;  /* 0x0000000100057802 */ /* 0x000fc80000000f00 */
[----:B------:R-:W-:-:S07]  /*129b0*/  MOV R164, R10 ;  /* 0x0000000a00a47202 */ /* 0x000fce0000000f00 */
[----:B------:R-:W-:Y:S05]  /*129c0*/  WARPSYNC.COLLECTIVE R2, `(.L_x_11633) ;  /* 0x0000000002087348 */ /* 0x000fea0003c00000 */
[----:B------:R1:W2:Y:S02]  /*129d0*/  SHFL.BFLY P0, R11, R164, R5, R0 ;  /* 0x0c000005a40b7389 */ /* 0x0002a40000000000 */
[----:B-12---:R-:W-:Y:S05]  /*129e0*/  ENDCOLLECTIVE ;  /* 0x000000000000791b */ /* 0x006fea0003800000 */
.L_x_11633:
[----:B------:R-:W-:Y:S05]  /*129f0*/  BRA `(.L_x_11634) ;  /* 0xffffffe800f47947 */ /* 0x000fea000383ffff */
.L_x_11635:
        /* <DEDUP_REMOVED lines=16> */
.L_x_14953:


//--------------------- .text._ZN5flash24flash_fwd_splitkv_kernelI23Flash_fwd_kernel_traitsILi128ELi64ELi64ELi4ELb0ELb0EN7cutlass10bfloat16_tE19Flash_kernel_traitsILi128ELi64ELi64ELi4ES3_EELb0ELb0ELb1ELb0ELb0ELb0ELb0ELb1EEEvNS_16Flash_fwd_paramsE --------------------------
	.section	.text._ZN5flash24flash_fwd_splitkv_kernelI23Flash_fwd_kernel_traitsILi128ELi64ELi64ELi4ELb0ELb0EN7cutlass10bfloat16_tE19Flash_kernel_traitsILi128ELi64ELi64ELi4ES3_EELb0ELb0ELb1ELb0ELb0ELb0ELb0ELb1EEEvNS_16Flash_fwd_paramsE,"ax",@progbits
	.align	128
        .global         _ZN5flash24flash_fwd_splitkv_kernelI23Flash_fwd_kernel_traitsILi128ELi64ELi64ELi4ELb0ELb0EN7cutlass10bfloat16_tE19Flash_kernel_traitsILi128ELi64ELi64ELi4ES3_EELb0ELb0ELb1ELb0ELb0ELb0ELb0ELb1EEEvNS_16Flash_fwd_paramsE
        .type           _ZN5flash24flash_fwd_splitkv_kernelI23Flash_fwd_kernel_traitsILi128ELi64ELi64ELi4ELb0ELb0EN7cutlass10bfloat16_tE19Flash_kernel_traitsILi128ELi64ELi64ELi4ES3_EELb0ELb0ELb1ELb0ELb0ELb0ELb0ELb1EEEvNS_16Flash_fwd_paramsE,@function
        .size           _ZN5flash24flash_fwd_splitkv_kernelI23Flash_fwd_kernel_traitsILi128ELi64ELi64ELi4ELb0ELb0EN7cutlass10bfloat16_tE19Flash_kernel_traitsILi128ELi64ELi64ELi4ES3_EELb0ELb0ELb1ELb0ELb0ELb0ELb0ELb1EEEvNS_16Flash_fwd_paramsE,(.L_x_14954 - _ZN5flash24flash_fwd_splitkv_kernelI23Flash_fwd_kernel_traitsILi128ELi64ELi64ELi4ELb0ELb0EN7cutlass10bfloat16_tE19Flash_kernel_traitsILi128ELi64ELi64ELi4ES3_EELb0ELb0ELb1ELb0ELb0ELb0ELb0ELb1EEEvNS_16Flash_fwd_paramsE)
        .other          _ZN5flash24flash_fwd_splitkv_kernelI23Flash_fwd_kernel_traitsILi128ELi64ELi64ELi4ELb0ELb0EN7cutlass10bfloat16_tE19Flash_kernel_traitsILi128ELi64ELi64ELi4ES3_EELb0ELb0ELb1ELb0ELb0ELb0ELb0ELb1EEEvNS_16Flash_fwd_paramsE,@"STO_CUDA_ENTRY STV_DEFAULT"
_ZN5flash24flash_fwd_splitkv_kernelI23Flash_fwd_kernel_traitsILi128ELi64ELi64ELi4ELb0ELb0EN7cutlass10bfloat16_tE19Flash_kernel_traitsILi128ELi64ELi64ELi4ES3_EELb0ELb0ELb1ELb0ELb0ELb0ELb0ELb1EEEvNS_16Flash_fwd_paramsE:
.text._ZN5flash24flash_fwd_splitkv_kernelI23Flash_fwd_kernel_traitsILi128ELi64ELi64ELi4ELb0ELb0EN7cutlass10bfloat16_tE19Flash_kernel_traitsILi128ELi64ELi64ELi4ES3_EELb0ELb0ELb1ELb0ELb0ELb0ELb0ELb1EEEvNS_16Flash_fwd_paramsE:
[----:B------:R-:W-:Y:S01]  /*0000*/  LDC R1, c[0x0][0x37c] ;  /* 0x0000df00ff017b82 */ /* 0x000fe20000000800 */
[----:B------:R-:W1:Y:S07]  /*0010*/  S2R R5, SR_CTAID.X ;  /* 0x0000000000057919 */ /* 0x000e6e0000002500 */
[----:B------:R-:W2:Y:S01]  /*0020*/  LDC.64 R102, c[0x0][0x348] ;  /* 0x0000d200ff667b82 */ /* 0x000ea20000000a00 */
[----:B------:R-:W-:Y:S01]  /*0030*/  BSSY.RECONVERGENT B4, `(.L_x_11636) ;  /* 0x0000005000047945 */ /* 0x000fe20003800200 */
[----:B------:R-:W-:Y:S01]  /*0040*/  MOV R156, 0x80 ;  /* 0x00000080009c7802 */ /* 0x000fe20000000f00 */
[----:B------:R-:W3:Y:S01]  /*0050*/  S2R R159, SR_CTAID.Y ;  /* 0x00000000009f7919 */ /* 0x000ee20000002600 */
[----:B------:R-:W4:Y:S05]  /*0060*/  S2R R158, SR_CTAID.Z ;  /* 0x00000000009e7919 */ /* 0x000f2a0000002700 */
[----:B-1234-:R-:W-:Y:S05]  /*0070*/  CALL.REL.NOINC `($_ZN5flash24flash_fwd_splitkv_kernelI23Flash_fwd_kernel_traitsILi128ELi64ELi64ELi4ELb0ELb0EN7cutlass10bfloat16_tE19Flash_kernel_traitsILi128ELi64ELi64ELi4ES3_EELb0ELb0ELb1ELb0ELb0ELb0ELb0ELb1EEEvNS_16Flash_fwd_paramsE$_ZN5flash30compute_attn_1rowblock_splitkvI23Flash_fwd_kernel_traitsILi128ELi64ELi64ELi4ELb0ELb0EN7cutlass10bfloat16_tE19Flash_kernel_traitsILi128ELi64ELi64ELi4ES3_EELb0ELb0ELb1ELb0ELb0ELb0ELb0ELb1ENS_16Flash_fwd_paramsEEEvRKT8_iiiii) ;  /* 0x0000000000087944 */ /* 0x01efea0003c00000 */
[----:B------:R-:W-:Y:S05]  /*0080*/  BSYNC.RECONVERGENT B4 ;  /* 0x0000000000047941 */ /* 0x000fea0003800200 */
.L_x_11636:
[----:B------:R-:W-:Y:S05]  /*0090*/  EXIT ;  /* 0x000000000000794d */ /* 0x000fea0003800000 */
        .type           $_ZN5flash24flash_fwd_splitkv_kernelI23Flash_fwd_kernel_traitsILi128ELi64ELi64ELi4ELb0ELb0EN7cutlass10bfloat16_tE19Flash_kernel_traitsILi128ELi64ELi64ELi4ES3_EELb0ELb0ELb1ELb0ELb0ELb0ELb0ELb1EEEvNS_16Flash_fwd_paramsE$_ZN5flash30compute_attn_1rowblock_splitkvI23Flash_fwd_kernel_traitsILi128ELi64ELi64ELi4ELb0ELb0EN7cutlass10bfloat16_tE19Flash_kernel_traitsILi128ELi64ELi64ELi4ES3_EELb0ELb0ELb1ELb0ELb0ELb0ELb0ELb1ENS_16Flash_fwd_paramsEEEvRKT8_iiiii,@function
        .size           $_ZN5flash24flash_fwd_splitkv_kernelI23Flash_fwd_kernel_traitsILi128ELi64ELi64ELi4ELb0ELb0EN7cutlass10bfloat16_tE19Flash_kernel_traitsILi128ELi64ELi64ELi4ES3_EELb0ELb0ELb1ELb0ELb0ELb0ELb0ELb1EEEvNS_16Flash_fwd_paramsE$_ZN5flash30compute_attn_1rowblock_splitkvI23Flash_fwd_kernel_traitsILi128ELi64ELi64ELi4ELb0ELb0EN7cutlass10bfloat16_tE19Flash_kernel_traitsILi128ELi64ELi64ELi4ES3_EELb0ELb0ELb1ELb0ELb0ELb0ELb0ELb1ENS_16Flash_fwd_paramsEEEvRKT8_iiiii,(.L_x_14954 - $_ZN5flash24flash_fwd_splitkv_kernelI23Flash_fwd_kernel_traitsILi128ELi64ELi64ELi4ELb0ELb0EN7cutlass10bfloat16_tE19Flash_kernel_traitsILi128ELi64ELi64ELi4ES3_EELb0ELb0ELb1ELb0ELb0ELb0ELb0ELb1EEEvNS_16Flash_fwd_paramsE$_ZN5flash30compute_attn_1rowblock_splitkvI23Flash_fwd_kernel_traitsILi128ELi64ELi64ELi4ELb0ELb0EN7cutlass10bfloat16_tE19Flash_kernel_traitsILi128ELi64ELi64ELi4ES3_EELb0ELb0ELb1ELb0ELb0ELb0ELb0ELb1ENS_16Flash_fwd_paramsEEEvRKT8_iiiii)
$_ZN5flash24flash_fwd_splitkv_kernelI23Flash_fwd_kernel_traitsILi128ELi64ELi64ELi4ELb0ELb0EN7cutlass10bfloat16_tE19Flash_kernel_traitsILi128ELi64ELi64ELi4ES3_EELb0ELb0ELb1ELb0ELb0ELb0ELb0ELb1EEEvNS_16Flash_fwd_paramsE$_ZN5flash30compute_attn_1rowblock_splitkvI23Flash_fwd_kernel_traitsILi128ELi64ELi64ELi4ELb0ELb0EN7cutlass10bfloat16_tE19Flash_kernel_traitsILi128ELi64ELi64ELi4ES3_EELb0ELb0ELb1ELb0ELb0ELb0ELb0ELb1ENS_16Flash_fwd_paramsEEEvRKT8_iiiii:
        /* <DEDUP_REMOVED lines=39> */
.L_x_11638:
[----:B------:R-:W-:Y:S05]  /*0310*/  BSYNC.RECONVERGENT B0 ;  /* 0x0000000000007941 */ /* 0x000fea0003800200 */
.L_x_11637:
[----:B------:R-:W-:Y:S04]  /*0320*/  BSSY.RECONVERGENT B0, `(.L_x_11639) ;  /* 0x0000007000007945 */ /* 0x000fe80003800200 */
[----:B------:R-:W-:Y:S05]  /*0330*/  @!P3 BRA `(.L_x_11640) ;  /* 0x000000000014b947 */ /* 0x000fea0003800000 */
[----:B-----5:R-:W4:Y:S02]  /*0340*/  LD.E.U8 R3, desc[UR4][R102.64+0x1b2] ;  /* 0x0001b20466037980 */ /* 0x020f24000c101100 */
[----:B----4-:R-:W-:-:S13]  /*0350*/  ISETP.NE.AND P1, PT, R3, RZ, PT ;  /* 0x000000ff0300720c */ /* 0x010fda0003f25270 */
[----:B------:R-:W4:Y:S02]  /*0360*/  @P1 LD.E R4, desc[UR4][R12.64+0x4] ;  /* 0x000004040c041980 */ /* 0x000f24000c101900 */
[----:B----4-:R-:W-:-:S06]  /*0370*/  @P1 IADD3 R3, PT, PT, R4, -R11, RZ ;  /* 0x8000000b04031210 */ /* 0x010fcc0007ffe0ff */
[----:B------:R4:W5:Y:S02]  /*0380*/  @!P1 LD.E R3, desc[UR4][R12.64] ;  /* 0x000000040c039980 */ /* 0x000964000c101900 */
.L_x_11640:
[----:B------:R-:W-:Y:S05]  /*0390*/  BSYNC.RECONVERGENT B0 ;  /* 0x0000000000007941 */ /* 0x000fea0003800200 */
.L_x_11639:
[----:B------:R-:W-:Y:S01]  /*03a0*/  BSSY.RECONVERGENT B1, `(.L_x_11641) ;  /* 0x0000012000017945 */ /* 0x000fe20003800200 */
[----:B-----5:R-:W-:Y:S02]  /*03b0*/  @P5 IADD3 R165, PT, PT, -R162, R7, RZ ;  /* 0x00000007a2a55210 */ /* 0x020fe40007ffe1ff */
[----:B------:R-:W-:Y:S01]  /*03c0*/  IADD3 R68, PT, PT, R3, -R10, RZ ;  /* 0x8000000a03447210 */ /* 0x000fe20007ffe0ff */
[----:B------:R-:W-:Y:S06]  /*03d0*/  @!P0 BRA `(.L_x_11642) ;  /* 0x0000000000148947 */ /* 0x000fec0003800000 */
[----:B------:R-:W-:-:S05]  /*03e0*/  IADD3 R6, P0, PT, R8, R2, RZ ;  /* 0x0000000208067210 */ /* 0x000fca0007f1e0ff */
[----:B------:R-:W-:-:S05]  /*03f0*/  IMAD.X R7, R9, 0x1, R0, P0 ;  /* 0x0000000109077824 */ /* 0x000fca00000e0600 */
[----:B------:R-:W5:Y:S02]  /*0400*/  LD.E R101, desc[UR4][R6.64] ;  /* 0x0000000406657980 */ /* 0x000f64000c101900 */
[----:B-----5:R-:W-:Y:S01]  /*0410*/  IADD3 R101, PT, PT, R101, -R10, RZ ;  /* 0x8000000a65657210 */ /* 0x020fe20007ffe0ff */
[----:B------:R-:W-:Y:S05]  /*0420*/  BRA `(.L_x_11643) ;  /* 0x0000000000247947 */ /* 0x000fea0003800000 */
.L_x_11642:
[----:B------:R-:W5:Y:S01]  /*0430*/  LD.E.64 R6, desc[UR4][R102.64+0x108] ;  /* 0x0001080466067980 */ /* 0x000f62000c101b00 */
[----:B------:R-:W-:Y:S01]  /*0440*/  BSSY.RECONVERGENT B0, `(.L_x_11644) ;  /* 0x0000006000007945 */ /* 0x000fe20003800200 */
[----:B------:R-:W-:Y:S01]  /*0450*/  IMAD.MOV.U32 R101, RZ, RZ, RZ ;  /* 0x000000ffff657224 */ /* 0x000fe200078e00ff */
[----:B-----5:R-:W-:-:S04]  /*0460*/  ISETP.NE.U32.AND P0, PT, R6, RZ, PT ;  /* 0x000000ff0600720c */ /* 0x020fc80003f05070 */
[----:B------:R-:W-:-:S13]  /*0470*/  ISETP.NE.AND.EX P0, PT, R7, RZ, PT, P0 ;  /* 0x000000ff0700720c */ /* 0x000fda0003f05300 */
[----:B------:R-:W-:Y:S05]  /*0480*/  @!P0 BRA `(.L_x_11645) ;  /* 0x0000000000048947 */ /* 0x000fea0003800000 */
[----:B------:R1:W5:Y:S02]  /*0490*/  LD.E R101, desc[UR4][R102.64+0xbc] ;  /* 0x0000bc0466657980 */ /* 0x000364000c101900 */
.L_x_11645:
[----:B------:R-:W-:Y:S05]  /*04a0*/  BSYNC.RECONVERGENT B0 ;  /* 0x0000000000007941 */ /* 0x000fea0003800200 */
.L_x_11644:
[----:B-----5:R-:W-:Y:S02]  /*04b0*/  IADD3 R101, PT, PT, R68, R101, RZ ;  /* 0x0000006544657210 */ /* 0x020fe40007ffe0ff */
.L_x_11643:
[----:B------:R-:W-:Y:S05]  /*04c0*/  BSYNC.RECONVERGENT B1 ;  /* 0x0000000000017941 */ /* 0x000fea0003800200 */
.L_x_11641:
[----:B------:R-:W-:Y:S01]  /*04d0*/  IMAD.SHL.U32 R160, R5, 0x40, RZ ;  /* 0x0000004005a07824 */ /* 0x000fe200078e00ff */
[----:B------:R-:W-:Y:S01]  /*04e0*/  MOV R6, R156 ;  /* 0x0000009c00067202 */ /* 0x000fe20000000f00 */
[----:B------:R-:W-:-:S03]  /*04f0*/  IMAD.MOV.U32 R7, RZ, RZ, 0x0 ;  /* 0x00000000ff077424 */ /* 0x000fc600078e00ff */
[----:B------:R-:W-:-:S13]  /*0500*/  ISETP.GT.AND P0, PT, R165, R160, PT ;  /* 0x000000a0a500720c */ /* 0x000fda0003f04270 */
[----:B-1234-:R-:W-:Y:S05]  /*0510*/  @!P0 RET.REL.NODEC R6 `(_ZN5flash24flash_fwd_splitkv_kernelI23Flash_fwd_kernel_traitsILi128ELi64ELi64ELi4ELb0ELb0EN7cutlass10bfloat16_tE19Flash_kernel_traitsILi128ELi64ELi64ELi4ES3_EELb0ELb0ELb1ELb0ELb0ELb0ELb0ELb1EEEvNS_16Flash_fwd_paramsE) ;  /* 0xfffffff806b88950 */ /* 0x01efea0003c3ffff */
        /* <DEDUP_REMOVED lines=28> */
[-C--:B--2---:R-:W-:Y:S02]  /*06e0*/  @P0 IMAD R12, R7, R162.reuse, RZ ;  /* 0x000000a2070c0224 */ /* 0x084fe400078e02ff */
[----:B------:R-:W-:-:S04]  /*06f0*/  @P0 IMAD.WIDE.U32 R162, R6, R162, RZ ;  /* 0x000000a206a20225 */ /* 0x000fc800078e00ff */
[----:B------:R-:W-:-:S04]  /*0700*/  IMAD.WIDE.U32 R20, R160, R6, R10 ;  /* 0x00000006a0147225 */ /* 0x000fc800078e000a */
[----:B----4-:R-:W-:-:S04]  /*0710*/  @!P0 IMAD.WIDE.U32 R14, R8, R159, RZ ;  /* 0x0000009f080e8225 */ /* 0x010fc800078e00ff */
[----:B------:R-:W-:Y:S02]  /*0720*/  @!P0 IMAD R9, R9, R159, RZ ;  /* 0x0000009f09098224 */ /* 0x000fe400078e02ff */
[----:B------:R-:W-:Y:S01]  /*0730*/  @!P0 IMAD.MOV.U32 R8, RZ, RZ, R14 ;  /* 0x000000ffff088224 */ /* 0x000fe200078e000e */
[----:B------:R-:W-:Y:S02]  /*0740*/  @P0 MOV R8, R162 ;  /* 0x000000a200080202 */ /* 0x000fe40000000f00 */
[----:B------:R-:W-:Y:S01]  /*0750*/  @!P0 IADD3 R9, PT, PT, R15, R9, RZ ;  /* 0x000000090f098210 */ /* 0x000fe20007ffe0ff */
        /* <DEDUP_REMOVED lines=25> */
.L_x_11648:
[----:B------:R-:W-:Y:S05]  /*08f0*/  BSYNC.RECONVERGENT B0 ;  /* 0x0000000000007941 */ /* 0x000fea0003800200 */
.L_x_11647:
        /* <DEDUP_REMOVED lines=17> */
.L_x_11650:
[----:B------:R-:W-:Y:S05]  /*0a10*/  BSYNC.RECONVERGENT B0 ;  /* 0x0000000000007941 */ /* 0x000fea0003800200 */
.L_x_11649:
        /* <DEDUP_REMOVED lines=20> */
.L_x_11652:
[----:B------:R-:W-:Y:S05]  /*0b60*/  BSYNC.RECONVERGENT B0 ;  /* 0x0000000000007941 */ /* 0x000fea0003800200 */
.L_x_11651:
        /* <DEDUP_REMOVED lines=25> */
.L_x_11654:
[----:B------:R-:W-:Y:S05]  /*0d00*/  BSYNC.RECONVERGENT B0 ;  /* 0x0000000000007941 */ /* 0x000fea0003800200 */
.L_x_11653:
[----:B------:R-:W-:Y:S01]  /*0d10*/  MOV R157, 0x0 ;  /* 0x00000000009d7802 */ /* 0x000fe20000000f00 */
[----:B------:R-:W-:Y:S04]  /*0d20*/  @!P5 ST.E desc[UR4][R12.64], R4 ;  /* 0x000000040c00d985 */ /* 0x000fe8000c101904 */
[----:B------:R-:W-:Y:S04]  /*0d30*/  @!P4 ST.E desc[UR4][R12.64+0x40], R3 ;  /* 0x000040030c00c985 */ /* 0x000fe8000c101904 */
[----:B------:R1:W-:Y:S02]  /*0d40*/  @!P3 ST.E desc[UR4][R12.64+0x80], R2 ;  /* 0x000080020c00b985 */ /* 0x0003e4000c101904 */
[----:B-12---:R-:W-:Y:S05]  /*0d50*/  @P6 RET.REL.NODEC R156 `(_ZN5flash24flash_fwd_splitkv_kernelI23Flash_fwd_kernel_traitsILi128ELi64ELi64ELi4ELb0ELb0EN7cutlass10bfloat16_tE19Flash_kernel_traitsILi128ELi64ELi64ELi4ES3_EELb0ELb0ELb1ELb0ELb0ELb0ELb0ELb1EEEvNS_16Flash_fwd_paramsE) ;  /* 0xfffffff09ca86950 */ /* 0x006fea0003c3ffff */
[----:B------:R-:W-:Y:S02]  /*0d60*/  MOV R3, 0x7f800000 ;  /* 0x7f80000000037802 */ /* 0x000fe40000000f00 */
[----:B------:R-:W-:-:S03]  /*0d70*/  MOV R157, 0x0 ;  /* 0x00000000009d7802 */ /* 0x000fc60000000f00 */
[----:B------:R1:W-:Y:S02]  /*0d80*/  ST.E desc[UR4][R12.64+0xc0], R3 ;  /* 0x0000c0030c007985 */ /* 0x0003e4000c101904 */
[----:B-1----:R-:W-:Y:S05]  /*0d90*/  RET.REL.NODEC R156 `(_ZN5flash24flash_fwd_splitkv_kernelI23Flash_fwd_kernel_traitsILi128ELi64ELi64ELi4ELb0ELb0EN7cutlass10bfloat16_tE19Flash_kernel_traitsILi128ELi64ELi64ELi4ES3_EELb0ELb0ELb1ELb0ELb0ELb0ELb0ELb1EEEvNS_16Flash_fwd_paramsE) ;  /* 0xfffffff09c987950 */ /* 0x002fea0003c3ffff */
.L_x_11646:
        /* <DEDUP_REMOVED lines=80> */
[----:B--2---:R-:W-:Y:S01]  /*12a0*/  IMAD R7, R15, R8, RZ ;  /* 0x000000080f077224 */ /* 0x004fe200078e02ff */
        /* <DEDUP_REMOVED lines=11> */
[----:B------:R-:W-:Y:S02]  /*1360*/  IMAD R7, R11, R4, RZ ;  /* 0x000000040b077224 */ /* 0x000fe400078e02ff */
[----:B------:R-:W-:-:S04]  /*1370*/  IMAD.WIDE.U32 R8, R8, R14, R16 ;  /* 0x0000000e08087225 */ /* 0x000fc800078e0010 */
[----:B------:R-:W-:Y:S01]  /*1380*/  IMAD.WIDE.U32 R14, R10, R4, RZ ;  /* 0x000000040a0e7225 */ /* 0x000fe200078e00ff */
[----:B------:R-:W-:-:S03]  /*1390*/  MOV R4, R8 ;  /* 0x0000000800047202 */ /* 0x000fc60000000f00 */
[----:B------:R-:W-:Y:S02]  /*13a0*/  IMAD R7, R10, R2, R7 ;  /* 0x000000020a077224 */ /* 0x000fe400078e0207 */
[----:B------:R-:W-:Y:S02]  /*13b0*/  IMAD.IADD R2, R9, 0x1, R6 ;  /* 0x0000000109027824 */ /* 0x000fe400078e0206 */
[----:B------:R-:W-:Y:S01]  /*13c0*/  IMAD.IADD R8, R15, 0x1, R7 ;  /* 0x000000010f087824 */ /* 0x000fe200078e0207 */
[----:B------:R-:W-:Y:S05]  /*13d0*/  BRA `(.L_x_11657) ;  /* 0x0000000400347947 */ /* 0x000fea0003800000 */
.L_x_11656:
        /* <DEDUP_REMOVED lines=45> */
[----:B------:R-:W-:Y:S02]  /*16b0*/  @P3 IADD3 R7, PT, PT, R21, R4, RZ ;  /* 0x0000000415073210 */ /* 0x000fe40007ffe0ff */
[----:B------:R-:W-:Y:S02]  /*16c0*/  LEA R0, R105, 0xffffffc0, 0x6 ;  /* 0xffffffc069007811 */ /* 0x000fe400078e30ff */
[----:B------:R-:W-:Y:S01]  /*16d0*/  MOV R20, R8 ;  /* 0x0000000800147202 */ /* 0x000fe20000000f00 */
[----:B------:R-:W-:Y:S01]  /*16e0*/  IMAD.MOV.U32 R21, RZ, RZ, R7 ;  /* 0x000000ffff157224 */ /* 0x000fe200078e0007 */
[----:B------:R-:W-:Y:S01]  /*16f0*/  @!P3 SHF.R.S32.HI R3, RZ, 0x1f, R10 ;  /* 0x0000001fff03b819 */ /* 0x000fe2000001140a */
[----:B------:R-:W-:Y:S01]  /*1700*/  @!P3 IMAD R4, R151, R10, RZ ;  /* 0x0000000a9704b224 */ /* 0x000fe200078e02ff */
        /* <DEDUP_REMOVED lines=9> */
[----:B------:R-:W-:Y:S01]  /*17a0*/  IMAD R7, R17, R2, RZ ;  /* 0x0000000211077224 */ /* 0x000fe200078e02ff */
[----:B------:R-:W-:Y:S01]  /*17b0*/  SHF.R.S32.HI R6, RZ, 0x1f, R2 ;  /* 0x0000001fff067819 */ /* 0x000fe20000011402 */
[----:B------:R-:W-:Y:S01]  /*17c0*/  @!P3 IMAD R4, R15, R9, RZ ;  /* 0x000000090f04b224 */ /* 0x000fe200078e02ff */
[----:B------:R-:W-:Y:S02]  /*17d0*/  @P3 IADD3 R10, PT, PT, R10, R11, RZ ;  /* 0x0000000b0a0a3210 */ /* 0x000fe40007ffe0ff */
[----:B------:R-:W-:Y:S01]  /*17e0*/  @!P3 SHF.R.S32.HI R3, RZ, 0x1f, R9 ;  /* 0x0000001fff03b819 */ /* 0x000fe20000011409 */
[----:B------:R-:W-:-:S02]  /*17f0*/  IMAD R7, R16, R6, R7 ;  /* 0x0000000610077224 */ /* 0x000fc400078e0207 */
[----:B------:R-:W-:Y:S02]  /*1800*/  @P3 IMAD R6, R151, R10, RZ ;  /* 0x0000000a97063224 */ /* 0x000fe400078e02ff */
[C---:B------:R-:W-:Y:S02]  /*1810*/  @!P3 IMAD R3, R14.reuse, R3, R4 ;  /* 0x000000030e03b224 */ /* 0x040fe400078e0204 */
[----:B------:R-:W-:-:S04]  /*1820*/  @!P3 IMAD.WIDE.U32 R14, R14, R9, R24 ;  /* 0x000000090e0eb225 */ /* 0x000fc800078e0018 */
[----:B------:R-:W-:-:S04]  /*1830*/  IMAD.WIDE.U32 R20, R16, R2, R20 ;  /* 0x0000000210147225 */ /* 0x000fc800078e0014 */
[----:B------:R-:W-:Y:S01]  /*1840*/  @P3 IMAD.WIDE.U32 R10, R150, R10, RZ ;  /* 0x0000000a960a3225 */ /* 0x000fe200078e00ff */
[----:B------:R-:W-:Y:S02]  /*1850*/  MOV R4, R20 ;  /* 0x0000001400047202 */ /* 0x000fe40000000f00 */
[----:B------:R-:W-:Y:S01]  /*1860*/  IADD3 R2, PT, PT, R21, R7, RZ ;  /* 0x0000000715027210 */ /* 0x000fe20007ffe0ff */
[----:B------:R-:W-:Y:S01]  /*1870*/  @!P3 IMAD.IADD R8, R15, 0x1, R3 ;  /* 0x000000010f08b824 */ /* 0x000fe200078e0203 */
[----:B------:R-:W-:Y:S01]  /*1880*/  @P3 MOV R14, R10 ;  /* 0x0000000a000e3202 */ /* 0x000fe20000000f00 */
[----:B------:R-:W-:Y:S01]  /*1890*/  @P3 IMAD.IADD R8, R11, 0x1, R6 ;  /* 0x000000010b083824 */ /* 0x000fe200078e0206 */
[----:B------:R-:W-:Y:S02]  /*18a0*/  MOV R3, RZ ;  /* 0x000000ff00037202 */ /* 0x000fe40000000f00 */
.L_x_11657:
[----:B------:R-:W-:Y:S05]  /*18b0*/  BSYNC.RECONVERGENT B0 ;  /* 0x0000000000007941 */ /* 0x000fea0003800200 */
.L_x_11655:
        /* <DEDUP_REMOVED lines=23> */
[----:B------:R-:W-:Y:S01]  /*1a30*/  IMAD.MOV.U32 R9, RZ, RZ, RZ ;  /* 0x000000ffff097224 */ /* 0x000fe200078e00ff */
[----:B------:R-:W-:-:S05]  /*1a40*/  SHF.L.U32 R58, R157, 0x3, RZ ;  /* 0x000000039d3a7819 */ /* 0x000fca00000006ff */
[----:B------:R1:W5:Y:S06]  /*1a50*/  @P4 LD.E R9, desc[UR4][R30.64] ;  /* 0x000000041e094980 */ /* 0x00036c000c101900 */
[----:B------:R-:W-:-:S05]  /*1a60*/  @!P3 IMAD.IADD R19, R19, 0x1, -R12 ;  /* 0x000000011313b824 */ /* 0x000fca00078e0a0c */
[----:B------:R-:W-:Y:S02]  /*1a70*/  ISETP.GE.U32.AND P4, PT, R19, R12, PT ;  /* 0x0000000c1300720c */ /* 0x000fe40003f86070 */
[----:B------:R-:W-:Y:S02]  /*1a80*/  LOP3.LUT R12, R58, 0x38, RZ, 0xc0, !PT ;  /* 0x000000383a0c7812 */ /* 0x000fe400078ec0ff */
[----:B------:R-:W-:Y:S02]  /*1a90*/  LOP3.LUT R18, R158, R13, RZ, 0x3c, !PT ;  /* 0x0000000d9e127212 */ /* 0x000fe400078e3cff */
[----:B------:R-:W-:Y:S01]  /*1aa0*/  IADD3 R28, P1, PT, R12, R14, RZ ;  /* 0x0000000e0c1c7210 */ /* 0x000fe20007f3e0ff */
[----:B------:R-:W-:Y:S01]  /*1ab0*/  @!P3 VIADD R15, R15, 0x1 ;  /* 0x000000010f0fb836 */ /* 0x000fe20000000000 */
[----:B------:R-:W-:-:S03]  /*1ac0*/  ISETP.GE.AND P2, PT, R18, RZ, PT ;  /* 0x000000ff1200720c */ /* 0x000fc60003f46270 */
[----:B------:R-:W-:Y:S01]  /*1ad0*/  IMAD.X R29, RZ, RZ, R8, P1 ;  /* 0x000000ffff1d7224 */ /* 0x000fe200008e0608 */
[----:B------:R-:W-:Y:S01]  /*1ae0*/  ISETP.NE.AND P1, PT, R13, RZ, PT ;  /* 0x000000ff0d00720c */ /* 0x000fe20003f25270 */
[----:B-----5:R-:W-:Y:S01]  /*1af0*/  IMAD R3, R3, R150, RZ ;  /* 0x0000009603037224 */ /* 0x020fe200078e02ff */
[----:B------:R-:W-:-:S03]  /*1b00*/  @P4 IADD3 R15, PT, PT, R15, 0x1, RZ ;  /* 0x000000010f0f4810 */ /* 0x000fc60007ffe0ff */
[C---:B------:R-:W-:Y:S02]  /*1b10*/  IMAD R8, R0.reuse, R151, R3 ;  /* 0x0000009700087224 */ /* 0x040fe400078e0203 */
[----:B------:R-:W-:Y:S02]  /*1b20*/  IMAD.MOV.U32 R3, RZ, RZ, R15 ;  /* 0x000000ffff037224 */ /* 0x000fe400078e000f */
[----:B------:R-:W-:-:S03]  /*1b30*/  IMAD.WIDE.U32 R18, R0, R150, R28 ;  /* 0x0000009600127225 */ /* 0x000fc600078e001c */
[----:B------:R-:W-:Y:S02]  /*1b40*/  @!P2 IADD3 R3, PT, PT, -R3, RZ, RZ ;  /* 0x000000ff0303a210 */ /* 0x000fe40007ffe1ff */
[----:B------:R-:W-:Y:S02]  /*1b50*/  @!P1 LOP3.LUT R3, RZ, R13, RZ, 0x33, !PT ;  /* 0x0000000dff039212 */ /* 0x000fe400078e33ff */
[----:B------:R-:W-:Y:S02]  /*1b60*/  IADD3 R19, PT, PT, R19, R8, RZ ;  /* 0x0000000813137210 */ /* 0x000fe40007ffe0ff */
[----:B------:R-:W-:Y:S02]  /*1b70*/  SHF.R.U32.HI R98, RZ, 0x3, R157 ;  /* 0x00000003ff627819 */ /* 0x000fe4000001169d */
[----:B------:R-:W-:Y:S01]  /*1b80*/  MOV R99, RZ ;  /* 0x000000ff00637202 */ /* 0x000fe20000000f00 */
[----:B------:R-:W-:Y:S01]  /*1b90*/  IMAD.WIDE.U32 R18, R3, R22, R18 ;  /* 0x0000001603127225 */ /* 0x000fe200078e0012 */
[----:B------:R-:W1:Y:S03]  /*1ba0*/  S2UR UR6, SR_CgaCtaId ;  /* 0x00000000000679c3 */ /* 0x000e660000008800 */
        /* <DEDUP_REMOVED lines=8> */
[----:B------:R-:W-:Y:S01]  /*1c30*/  SHF.L.U32 R61, R148, 0x4, RZ ;  /* 0x00000004943d7819 */ /* 0x000fe200000006ff */
[----:B-1----:R-:W-:Y:S01]  /*1c40*/  ULEA UR6, UR6, UR7, 0x18 ;  /* 0x0000000706067291 */ /* 0x002fe2000f8ec0ff */
[----:B------:R-:W-:Y:S02]  /*1c50*/  SHF.L.U64.HI R60, R150, 0x4, R151 ;  /* 0x00000004963c7819 */ /* 0x000fe40000010297 */
[----:B------:R-:W-:-:S02]  /*1c60*/  LOP3.LUT R49, R49, 0x200, RZ, 0xc0, !PT ;  /* 0x0000020031317812 */ /* 0x000fc400078ec0ff */
[----:B------:R-:W-:Y:S02]  /*1c70*/  IADD3 R56, PT, PT, R57, -0x40, RZ ;  /* 0xffffffc039387810 */ /* 0x000fe40007ffe0ff */
[----:B------:R-:W-:Y:S01]  /*1c80*/  LOP3.LUT R100, R12, 0x40, RZ, 0xfc, !PT ;  /* 0x000000400c647812 */ /* 0x000fe200078efcff */
        /* <DEDUP_REMOVED lines=9> */
[----:B------:R-:W-:Y:S01]  /*1d20*/  IMAD R15, R23, R3, RZ ;  /* 0x00000003170f7224 */ /* 0x000fe200078e02ff */
[----:B------:R-:W-:-:S03]  /*1d30*/  SHF.R.S32.HI R0, RZ, 0x1f, R3 ;  /* 0x0000001fff007819 */ /* 0x000fc60000011403 */
        /* <DEDUP_REMOVED lines=8> */
[----:B------:R-:W-:-:S04]  /*1dc0*/  IMAD.WIDE.U32 R14, R14, R108, R24 ;  /* 0x0000006c0e0e7225 */ /* 0x000fc800078e0018 */
[----:B------:R-:W-:Y:S01]  /*1dd0*/  IMAD.IADD R5, R15, 0x1, R5 ;  /* 0x000000010f057824 */ /* 0x000fe200078e0205 */
[----:B----4-:R-:W-:Y:S01]  /*1de0*/  LEA R96, P2, R14, R6, 0x1 ;  /* 0x000000060e607211 */ /* 0x010fe200078408ff */
[----:B------:R-:W-:Y:S01]  /*1df0*/  IMAD.IADD R19, R19, 0x1, R22 ;  /* 0x0000000113137824 */ /* 0x000fe200078e0216 */
[----:B------:R-:W-:Y:S02]  /*1e00*/  IADD3 R20, P0, PT, R12, R4, RZ ;  /* 0x000000040c147210 */ /* 0x000fe40007f1e0ff */
[----:B------:R-:W-:Y:S02]  /*1e10*/  LEA.HI.X R97, R14, R7, R5, 0x1, P2 ;  /* 0x000000070e617211 */ /* 0x000fe400010f0c05 */
[----:B------:R-:W-:Y:S01]  /*1e20*/  SHF.R.S32.HI R5, RZ, 0x1f, R68 ;  /* 0x0000001fff057819 */ /* 0x000fe20000011444 */
[----:B------:R-:W-:Y:S01]  /*1e30*/  IMAD.WIDE.U32 R18, R98, R150, R18 ;  /* 0x0000009662127225 */ /* 0x000fe200078e0012 */
[----:B------:R-:W-:Y:S02]  /*1e40*/  IADD3.X R21, PT, PT, RZ, R2, RZ, P0, !PT ;  /* 0x00000002ff157210 */ /* 0x000fe400007fe4ff */
[----:B------:R-:W-:-:S02]  /*1e50*/  LEA.HI R2, R5, R68, RZ, 0x6 ;  /* 0x0000004405027211 */ /* 0x000fc400078f30ff */
[----:B------:R-:W-:Y:S02]  /*1e60*/  IADD3 R155, PT, PT, R19, R155, RZ ;  /* 0x0000009b139b7210 */ /* 0x000fe40007ffe0ff */
[----:B------:R-:W-:Y:S02]  /*1e70*/  LEA R154, P0, R18, R10, 0x1 ;  /* 0x0000000a129a7211 */ /* 0x000fe400078008ff */
[----:B------:R-:W-:Y:S02]  /*1e80*/  LOP3.LUT R4, R58, 0x1c0, RZ, 0xc0, !PT ;  /* 0x000001c03a047812 */ /* 0x000fe400078ec0ff */
[----:B------:R-:W-:Y:S02]  /*1e90*/  SHF.R.S32.HI R2, RZ, 0x6, R2 ;  /* 0x00000006ff027819 */ /* 0x000fe40000011402 */
[----:B------:R-:W-:Y:S02]  /*1ea0*/  LEA.HI.X R155, R18, R11, R155, 0x1, P0 ;  /* 0x0000000b129b7211 */ /* 0x000fe400000f0c9b */
[----:B------:R-:W-:-:S02]  /*1eb0*/  LOP3.LUT R163, R4, 0x38, R157, 0xf8, !PT ;  /* 0x0000003804a37812 */ /* 0x000fc400078ef89d */
        /* <DEDUP_REMOVED lines=21> */
[C---:B------:R-:W-:Y:S01]  /*2010*/  VIADD R65, R98.reuse, 0x20 ;  /* 0x0000002062417836 */ /* 0x040fe20000000000 */
[----:B------:R-:W-:Y:S01]  /*2020*/  SHF.R.S32.HI R91, RZ, 0x1, R91 ;  /* 0x00000001ff5b7819 */ /* 0x000fe2000001145b */
[C---:B------:R-:W-:Y:S01]  /*2030*/  IMAD R92, R105.reuse, -0x40, R68 ;  /* 0xffffffc0695c7824 */ /* 0x040fe200078e0244 */
[----:B------:R-:W-:Y:S01]  /*2040*/  VIMNMX R67, PT, PT, RZ, R2, !PT ;  /* 0x00000002ff437248 */ /* 0x000fe20007fe0100 */
[----:B------:R-:W-:Y:S01]  /*2050*/  IMAD R90, R105, -0x40, R101 ;  /* 0xffffffc0695a7824 */ /* 0x000fe200078e0265 */
[C---:B------:R-:W-:Y:S01]  /*2060*/  SHF.L.U32 R85, R91.reuse, 0x5, RZ ;  /* 0x000000055b557819 */ /* 0x040fe200000006ff */
[C---:B------:R-:W-:Y:S01]  /*2070*/  IMAD R18, R98.reuse, R91, R12 ;  /* 0x0000005b62127224 */ /* 0x040fe200078e020c */
[C---:B------:R-:W-:Y:S01]  /*2080*/  IADD3 R66, PT, PT, R98.reuse, 0x10, RZ ;  /* 0x0000001062427810 */ /* 0x040fe20007ffe0ff */
[C---:B------:R-:W-:Y:S01]  /*2090*/  IMAD.SHL.U32 R89, R91.reuse, 0x10, RZ ;  /* 0x000000105b597824 */ /* 0x040fe200078e00ff */
[----:B------:R-:W-:Y:S01]  /*20a0*/  IADD3 R63, PT, PT, R98, 0x30, RZ ;  /* 0x00000030623f7810 */ /* 0x000fe20007ffe0ff */
[----:B------:R-:W-:Y:S01]  /*20b0*/  IMAD R87, R91, 0x30, RZ ;  /* 0x000000305b577824 */ /* 0x000fe200078e02ff */
        /* <DEDUP_REMOVED lines=16> */
[----:B------:R-:W-:Y:S02]  /*21c0*/  IADD3 R27, PT, PT, R27, R8, RZ ;  /* 0x000000081b1b7210 */ /* 0x000fe40007ffe0ff */
[C---:B-----5:R-:W-:Y:S01]  /*21d0*/  SHF.L.U64.HI R80, R112.reuse, 0x4, R113 ;  /* 0x0000000470507819 */ /* 0x060fe20000010271 */
[----:B------:R-:W-:Y:S01]  /*21e0*/  IMAD R11, R23, R3, RZ ;  /* 0x00000003170b7224 */ /* 0x000fe200078e02ff */
[----:B------:R-:W-:Y:S01]  /*21f0*/  SHF.L.U32 R81, R112, 0x4, RZ ;  /* 0x0000000470517819 */ /* 0x000fe200000006ff */
[----:B------:R-:W-:-:S02]  /*2200*/  IMAD.IADD R15, R15, 0x1, R10 ;  /* 0x000000010f0f7824 */ /* 0x000fc400078e020a */
[----:B------:R-:W-:Y:S02]  /*2210*/  IMAD R8, R113, R56, RZ ;  /* 0x0000003871087224 */ /* 0x000fe400078e02ff */
[----:B------:R-:W-:-:S04]  /*2220*/  IMAD.WIDE.U32 R26, R56, R112, R26 ;  /* 0x00000070381a7225 */ /* 0x000fc800078e001a */
[----:B------:R-:W-:Y:S01]  /*2230*/  IMAD R10, R22, R0, R11 ;  /* 0x00000000160a7224 */ /* 0x000fe200078e020b */
[----:B------:R-:W-:Y:S01]  /*2240*/  IADD3 R27, PT, PT, R27, R8, RZ ;  /* 0x000000081b1b7210 */ /* 0x000fe20007ffe0ff */
[----:B------:R-:W-:Y:S01]  /*2250*/  IMAD.WIDE.U32 R22, R3, R22, R14 ;  /* 0x0000001603167225 */ /* 0x000fe200078e000e */
[----:B------:R-:W-:Y:S02]  /*2260*/  SHF.L.U32 R8, R157, 0x2, RZ ;  /* 0x000000029d087819 */ /* 0x000fe400000006ff */
[----:B------:R-:W-:Y:S01]  /*2270*/  IADD3 R11, P0, PT, -R68, R98, RZ ;  /* 0x00000062440b7210 */ /* 0x000fe20007f1e1ff */
[----:B------:R-:W-:Y:S01]  /*2280*/  IMAD.IADD R14, R56, 0x1, R9 ;  /* 0x00000001380e7824 */ /* 0x000fe200078e0209 */
[----:B------:R-:W-:Y:S01]  /*2290*/  LOP3.LUT R8, R8, 0x1c, RZ, 0xc0, !PT ;  /* 0x0000001c08087812 */ /* 0x000fe200078ec0ff */
[----:B------:R-:W-:Y:S01]  /*22a0*/  IMAD R9, R25, R3, RZ ;  /* 0x0000000319097224 */ /* 0x000fe200078e02ff */
[----:B------:R-:W-:Y:S01]  /*22b0*/  IADD3 R23, PT, PT, R23, R10, RZ ;  /* 0x0000000a17177210 */ /* 0x000fe20007ffe0ff */
[----:B------:R-:W-:-:S02]  /*22c0*/  IMAD R15, R14, R91, RZ ;  /* 0x0000005b0e0f7224 */ /* 0x000fc400078e02ff */
[----:B------:R-:W-:Y:S01]  /*22d0*/  IMAD R0, R24, R0, R9 ;  /* 0x0000000018007224 */ /* 0x000fe200078e0209 */
[----:B------:R-:W-:Y:S01]  /*22e0*/  SHF.R.S32.HI R9, RZ, 0x1f, R68 ;  /* 0x0000001fff097819 */ /* 0x000fe20000011444 */
[----:B------:R-:W-:Y:S01]  /*22f0*/  IMAD R8, R98, R91, R8 ;  /* 0x0000005b62087224 */ /* 0x000fe200078e0208 */
[----:B------:R-:W-:Y:S01]  /*2300*/  IADD3 R74, P1, PT, R15, R18, RZ ;  /* 0x000000120f4a7210 */ /* 0x000fe20007f3e0ff */
[----:B------:R-:W-:Y:S01]  /*2310*/  IMAD.WIDE.U32 R24, R3, R24, R26 ;  /* 0x0000001803187225 */ /* 0x000fe200078e001a */
[----:B------:R-:W-:-:S03]  /*2320*/  SHF.R.S32.HI R3, RZ, 0x1f, R15 ;  /* 0x0000001fff037819 */ /* 0x000fc6000001140f */
        /* <DEDUP_REMOVED lines=14> */
[----:B------:R-:W-:Y:S01]  /*2410*/  IMAD.WIDE.U32 R22, R112, R11, R24 ;  /* 0x0000000b70167225 */ /* 0x000fe200078e0018 */
[-C--:B------:R-:W-:Y:S02]  /*2420*/  IADD3 R72, P3, PT, R6, R74.reuse, RZ ;  /* 0x0000004a06487210 */ /* 0x080fe40007f7e0ff */
[----:B------:R-:W-:Y:S01]  /*2430*/  IADD3 R74, P2, PT, R4, R74, RZ ;  /* 0x0000004a044a7210 */ /* 0x000fe20007f5e0ff */
[----:B------:R-:W-:Y:S01]  /*2440*/  IMAD.IADD R69, R19, 0x1, R69 ;  /* 0x0000000113457824 */ /* 0x000fe200078e0245 */
[----:B------:R-:W-:Y:S01]  /*2450*/  IADD3 R9, PT, PT, R23, R9, RZ ;  /* 0x0000000917097210 */ /* 0x000fe20007ffe0ff */
[----:B------:R-:W-:Y:S01]  /*2460*/  IMAD.SHL.U32 R14, R14, 0x2, RZ ;  /* 0x000000020e0e7824 */ /* 0x000fe200078e00ff */
[----:B------:R-:W-:Y:S02]  /*2470*/  LEA R10, P0, R22, R16, 0x1 ;  /* 0x00000010160a7211 */ /* 0x000fe400078008ff */
[----:B------:R-:W-:-:S02]  /*2480*/  LEA.HI.X R69, R18, R21, R69, 0x1, P1 ;  /* 0x0000001512457211 */ /* 0x000fc400008f0c45 */
[----:B------:R-:W-:Y:S02]  /*2490*/  LEA.HI.X R9, R22, R17, R9, 0x1, P0 ;  /* 0x0000001116097211 */ /* 0x000fe400000f0c09 */
[-C--:B------:R-:W-:Y:S02]  /*24a0*/  IADD3 R50, P1, PT, R6, R14.reuse, RZ ;  /* 0x0000000e06327210 */ /* 0x080fe40007f3e0ff */
[----:B------:R-:W-:Y:S02]  /*24b0*/  IADD3 R14, P0, PT, R4, R14, RZ ;  /* 0x0000000e040e7210 */ /* 0x000fe40007f1e0ff */
[CC--:B------:R-:W-:Y:S01]  /*24c0*/  IADD3.X R73, PT, PT, R7.reuse, R75.reuse, RZ, P3, !PT ;  /* 0x0000004b07497210 */ /* 0x0c0fe20001ffe4ff */
[--C-:B------:R-:W-:Y:S01]  /*24d0*/  IMAD.X R51, R7, 0x1, R0.reuse, P1 ;  /* 0x0000000107337824 */ /* 0x100fe200008e0600 */
[C---:B------:R-:W-:Y:S01]  /*24e0*/  IADD3.X R75, PT, PT, R5.reuse, R75, RZ, P2, !PT ;  /* 0x0000004b054b7210 */ /* 0x040fe200017fe4ff */
[----:B------:R-:W-:-:S08]  /*24f0*/  IMAD.X R15, R5, 0x1, R0, P0 ;  /* 0x00000001050f7824 */ /* 0x000fd000000e0600 */
.L_x_11711:
[----:B------:R-:W-:Y:S01]  /*2500*/  VIADD R90, R90, 0x40 ;  /* 0x000000405a5a7836 */ /* 0x000fe20000000000 */
[----:B------:R-:W-:Y:S01]  /*2510*/  BSSY.RECONVERGENT B0, `(.L_x_11659) ;  /* 0x0000013000007945 */ /* 0x000fe20003800200 */
[----:B------:R-:W-:Y:S03]  /*2520*/  VIADD R92, R92, 0x40 ;  /* 0x000000405c5c7836 */ /* 0x000fe60000000000 */
[-C--:B------:R-:W-:Y:S02]  /*2530*/  ISETP.GE.AND P0, PT, R98, R90.reuse, PT ;  /* 0x0000005a6200720c */ /* 0x080fe40003f06270 */
[----:B------:R-:W-:Y:S02]  /*2540*/  ISETP.GE.AND P5, PT, R66, R90, PT ;  /* 0x0000005a4200720c */ /* 0x000fe40003fa6270 */
[----:B------:R-:W-:Y:S02]  /*2550*/  ISETP.GE.AND P0, PT, R98, R92, !P0 ;  /* 0x0000005c6200720c */ /* 0x000fe40004706270 */
[-C--:B------:R-:W-:Y:S02]  /*2560*/  ISETP.GE.AND P4, PT, R65, R90.reuse, PT ;  /* 0x0000005a4100720c */ /* 0x080fe40003f86270 */
        /* <DEDUP_REMOVED lines=13> */
.L_x_11660:
[----:B------:R-:W-:Y:S05]  /*2640*/  BSYNC.RECONVERGENT B0 ;  /* 0x0000000000007941 */ /* 0x000fea0003800200 */
.L_x_11659:
        /* <DEDUP_REMOVED lines=12> */
.L_x_11662:
[----:B------:R-:W-:Y:S05]  /*2710*/  BSYNC.RECONVERGENT B0 ;  /* 0x0000000000007941 */ /* 0x000fea0003800200 */
.L_x_11661:
        /* <DEDUP_REMOVED lines=12> */
.L_x_11664:
[----:B------:R-:W-:Y:S05]  /*27e0*/  BSYNC.RECONVERGENT B0 ;  /* 0x0000000000007941 */ /* 0x000fea0003800200 */
.L_x_11663:
        /* <DEDUP_REMOVED lines=15> */
.L_x_11666:
[----:B------:R-:W-:Y:S05]  /*28e0*/  BSYNC.RECONVERGENT B0 ;  /* 0x0000000000007941 */ /* 0x000fea0003800200 */
.L_x_11665:
        /* <DEDUP_REMOVED lines=26> */
.L_x_11670:
[----:B------:R-:W-:Y:S05]  /*2a90*/  BSYNC.RECONVERGENT B0 ;  /* 0x0000000000007941 */ /* 0x000fea0003800200 */
.L_x_11669:
        /* <DEDUP_REMOVED lines=12> */
.L_x_11672:
[----:B------:R-:W-:Y:S05]  /*2b60*/  BSYNC.RECONVERGENT B0 ;  /* 0x0000000000007941 */ /* 0x000fea0003800200 */
.L_x_11671:
        /* <DEDUP_REMOVED lines=12> */
.L_x_11674:
[----:B------:R-:W-:Y:S05]  /*2c30*/  BSYNC.RECONVERGENT B0 ;  /* 0x0000000000007941 */ /* 0x000fea0003800200 */
.L_x_11673:
        /* <DEDUP_REMOVED lines=17> */
.L_x_11668:
        /* <DEDUP_REMOVED lines=57> */
.L_x_11680:
[----:B------:R-:W-:Y:S05]  /*30e0*/  BSYNC.RECONVERGENT B0 ;  /* 0x0000000000007941 */ /* 0x000fea0003800200 */
.L_x_11679:
        /* <DEDUP_REMOVED lines=47> */
.L_x_11678:
[----:B------:R-:W-:Y:S05]  /*33e0*/  BSYNC.RECONVERGENT B1 ;  /* 0x0000000000017941 */ /* 0x000fea0003800200 */
.L_x_11677:
        /* <DEDUP_REMOVED lines=62> */
.L_x_11684:
[----:B------:R-:W-:Y:S05]  /*37d0*/  BSYNC.RECONVERGENT B0 ;  /* 0x0000000000007941 */ /* 0x000fea0003800200 */
.L_x_11683:
        /* <DEDUP_REMOVED lines=47> */
.L_x_11682:
[----:B------:R-:W-:Y:S05]  /*3ad0*/  BSYNC.RECONVERGENT B1 ;  /* 0x0000000000017941 */ /* 0x000fea0003800200 */
.L_x_11681:
        /* <DEDUP_REMOVED lines=60> */
.L_x_11688:
[----:B------:R-:W-:Y:S05]  /*3ea0*/  BSYNC.RECONVERGENT B0 ;  /* 0x0000000000007941 */ /* 0x000fea0003800200 */
.L_x_11687:
        /* <DEDUP_REMOVED lines=47> */
.L_x_11686:
[----:B------:R-:W-:Y:S05]  /*41a0*/  BSYNC.RECONVERGENT B1 ;  /* 0x0000000000017941 */ /* 0x000fea0003800200 */
.L_x_11685:
        /* <DEDUP_REMOVED lines=63> */
.L_x_11692:
[----:B------:R-:W-:Y:S05]  /*45a0*/  BSYNC.RECONVERGENT B0 ;  /* 0x0000000000007941 */ /* 0x000fea0003800200 */
.L_x_11691:
        /* <DEDUP_REMOVED lines=47> */
.L_x_11690:
[----:B------:R-:W-:Y:S05]  /*48a0*/  BSYNC.RECONVERGENT B1 ;  /* 0x0000000000017941 */ /* 0x000fea0003800200 */
.L_x_11689:
[----:B------:R-:W2:Y:S02]  /*48b0*/  LD.E R3, desc[UR4][R102.64+0xd0] ;  /* 0x0000d00466037980 */ /* 0x000ea4000c101900 */
[----:B--2---:R-:W-:Y:S05]  /*48c0*/  IMAD.U32 R3, R3, -0x20, RZ ;  /* 0xffffffe003037824 */ /* 0x004fea00078e00ff */
[C---:B------:R-:W-:Y:S02]  /*48d0*/  LEA R14, P1, R3.reuse, R14, 0x1 ;  /* 0x0000000e030e7211 */ /* 0x040fe400078208ff */
[C---:B------:R-:W-:Y:S02]  /*48e0*/  LEA R50, P0, R3.reuse, R50, 0x1 ;  /* 0x0000003203327211 */ /* 0x040fe400078008ff */
[C---:B------:R-:W-:Y:S02]  /*48f0*/  LEA.HI.X.SX32 R15, R3.reuse, R15, 0x1, P1 ;  /* 0x0000000f030f7211 */ /* 0x040fe400008f0eff */
[----:B------:R-:W-:Y:S01]  /*4900*/  LEA.HI.X.SX32 R51, R3, R51, 0x1, P0 ;  /* 0x0000003303337211 */ /* 0x000fe200000f0eff */
[----:B------:R-:W-:Y:S05]  /*4910*/  BRA `(.L_x_11675) ;  /* 0x0000002c00a07947 */ /* 0x000fea0003800000 */
.L_x_11676:
        /* <DEDUP_REMOVED lines=95> */
.L_x_11696:
[----:B------:R-:W-:Y:S05]  /*4f10*/  BSYNC.RECONVERGENT B0 ;  /* 0x0000000000007941 */ /* 0x000fea0003800200 */
.L_x_11695:
        /* <DEDUP_REMOVED lines=88> */
.L_x_11694:
[----:B------:R-:W-:Y:S05]  /*54a0*/  BSYNC.RECONVERGENT B1 ;  /* 0x0000000000017941 */ /* 0x000fea0003800200 */
.L_x_11693:
        /* <DEDUP_REMOVED lines=94> */
.L_x_11700:
[----:B------:R-:W-:Y:S05]  /*5a90*/  BSYNC.RECONVERGENT B0 ;  /* 0x0000000000007941 */ /* 0x000fea0003800200 */
.L_x_11699:
        /* <DEDUP_REMOVED lines=88> */
.L_x_11698:
[----:B------:R-:W-:Y:S05]  /*6020*/  BSYNC.RECONVERGENT B1 ;  /* 0x0000000000017941 */ /* 0x000fea0003800200 */
.L_x_11697:
        /* <DEDUP_REMOVED lines=95> */
.L_x_11704:
[----:B------:R-:W-:Y:S05]  /*6620*/  BSYNC.RECONVERGENT B0 ;  /* 0x0000000000007941 */ /* 0x000fea0003800200 */
.L_x_11703:
        /* <DEDUP_REMOVED lines=86> */
.L_x_11702:
[----:B------:R-:W-:Y:S05]  /*6b90*/  BSYNC.RECONVERGENT B1 ;  /* 0x0000000000017941 */ /* 0x000fea0003800200 */
.L_x_11701:
        /* <DEDUP_REMOVED lines=98> */
.L_x_11708:
[----:B------:R-:W-:Y:S05]  /*71c0*/  BSYNC.RECONVERGENT B0 ;  /* 0x0000000000007941 */ /* 0x000fea0003800200 */
.L_x_11707:
[----:B------:R-:W-:Y:S05]  /*71d0*/  @P3 BRA `(.L_x_11706) ;  /* 0x0000000400543947 */ /* 0x000fea0003800000 */
[----:B------:R-:W-:Y:S01]  /*71e0*/  ISETP.GE.AND P0, PT, R100, R11, PT ;  /* 0x0000000b6400720c */ /* 0x000fe20003f06270 */
[----:B------:R-:W4:Y:S11]  /*71f0*/  LD.E.128 R44, desc[UR4][R24.64+0x80] ;  /* 0x00008004182c7980 */ /* 0x000f36000c101d00 */
[----:B------:R-:W-:Y:S01]  /*7200*/  @!UPT UIADD3 URZ, UPT, UPT, URZ, URZ, URZ ;  /* 0x000000fffffff290 */ /* 0x000fe2000fffe0ff */
[----:B------:R-:W-:Y:S04]  /*7210*/  @!P0 ISETP.GT.AND P1, PT, R17, 0x40, PT ;  /* 0x000000401100880c */ /* 0x000fe80003f24270 */
[----:B------:R-:W-:Y:S02]  /*7220*/  @!P0 SEL R48, R16, RZ, !P1 ;  /* 0x000000ff10308207 */ /* 0x000fe40004800000 */
[----:B--23--:R-:W-:Y:S02]  /*7230*/  @!P0 SEL R53, R71, RZ, !P1 ;  /* 0x000000ff47358207 */ /* 0x00cfe40004800000 */
        /* <DEDUP_REMOVED lines=79> */
.L_x_11706:
[----:B------:R-:W-:Y:S05]  /*7730*/  BSYNC.RECONVERGENT B1 ;  /* 0x0000000000017941 */ /* 0x000fea0003800200 */
.L_x_11705:
[----:B------:R-:W3:Y:S02]  /*7740*/  LD.E R3, desc[UR4][R102.64+0xd0] ;  /* 0x0000d00466037980 */ /* 0x000ee4000c101900 */
[----:B---3--:R-:W-:Y:S05]  /*7750*/  IMAD.U32 R3, R3, -0x20, RZ ;  /* 0xffffffe003037824 */ /* 0x008fea00078e00ff */
[C---:B------:R-:W-:Y:S02]  /*7760*/  LEA R74, P1, R3.reuse, R74, 0x1 ;  /* 0x0000004a034a7211 */ /* 0x040fe400078208ff */
[C---:B------:R-:W-:Y:S02]  /*7770*/  LEA R72, P0, R3.reuse, R72, 0x1 ;  /* 0x0000004803487211 */ /* 0x040fe400078008ff */
[C---:B------:R-:W-:Y:S02]  /*7780*/  LEA.HI.X.SX32 R75, R3.reuse, R75, 0x1, P1 ;  /* 0x0000004b034b7211 */ /* 0x040fe400008f0eff */
[----:B------:R-:W-:Y:S09]  /*7790*/  LEA.HI.X.SX32 R73, R3, R73, 0x1, P0 ;  /* 0x0000004903497211 */ /* 0x000ff200000f0eff */
.L_x_11675:
[----:B------:R-:W-:Y:S05]  /*77a0*/  BSYNC.RECONVERGENT B2 ;  /* 0x0000000000027941 */ /* 0x000fea0003800200 */
.L_x_11667:
        /* <DEDUP_REMOVED lines=101> */
.L_x_11710:
[----:B------:R-:W-:Y:S05]  /*7e00*/  BSYNC.RECONVERGENT B0 ;  /* 0x0000000000007941 */ /* 0x000fea0003800200 */
.L_x_11709:
[----:B------:R-:W-:Y:S05]  /*7e10*/  @P2 BRA `(.L_x_11711) ;  /* 0xffffffa400b82947 */ /* 0x000fea000383ffff */
.L_x_11658:
        /* <DEDUP_REMOVED lines=34> */
.L_x_11715:
[----:B------:R-:W-:Y:S05]  /*8040*/  BSYNC.RECONVERGENT B0 ;  /* 0x0000000000007941 */ /* 0x000fea0003800200 */
.L_x_11714:
        /* <DEDUP_REMOVED lines=14> */
.L_x_11717:
[----:B------:R-:W-:Y:S05]  /*8130*/  BSYNC.RECONVERGENT B0 ;  /* 0x0000000000007941 */ /* 0x000fea0003800200 */
.L_x_11716:
        /* <DEDUP_REMOVED lines=16> */
.L_x_11719:
[----:B------:R-:W-:Y:S05]  /*8240*/  BSYNC.RECONVERGENT B0 ;  /* 0x0000000000007941 */ /* 0x000fea0003800200 */
.L_x_11718:
        /* <DEDUP_REMOVED lines=16> */
.L_x_11713:
        /* <DEDUP_REMOVED lines=82> */
.L_x_11727:
[----:B------:R-:W-:Y:S05]  /*8870*/  BSYNC.RECONVERGENT B0 ;  /* 0x0000000000007941 */ /* 0x000fea0003800200 */
.L_x_11726:
[----:B-----5:R-:W-:Y:S01]  /*8880*/  IMAD.MOV.U32 R6, RZ, RZ, R10 ;  /* 0x000000ffff067224 */ /* 0x020fe200078e000a */
[----:B------:R-:W-:Y:S01]  /*8890*/  MOV R4, R8 ;  /* 0x0000000800047202 */ /* 0x000fe20000000f00 */
[----:B------:R-:W-:Y:S01]  /*88a0*/  IMAD.MOV.U32 R7, RZ, RZ, R11 ;  /* 0x000000ffff077224 */ /* 0x000fe200078e000b */
[----:B------:R-:W-:Y:S02]  /*88b0*/  MOV R5, R9 ;  /* 0x0000000900057202 */ /* 0x000fe40000000f00 */
.L_x_11725:
[----:B------:R-:W-:Y:S05]  /*88c0*/  BSYNC.RECONVERGENT B1 ;  /* 0x0000000000017941 */ /* 0x000fea0003800200 */
.L_x_11724:
        /* <DEDUP_REMOVED lines=48> */
.L_x_11729:
[----:B------:R-:W-:Y:S05]  /*8bd0*/  BSYNC.RECONVERGENT B0 ;  /* 0x0000000000007941 */ /* 0x000fea0003800200 */
.L_x_11728:
[----:B-----5:R3:W-:Y:S02]  /*8be0*/  STS.128 [R163+0x2000], R8 ;  /* 0x00200008a3007388 */ /* 0x0207e40000000c00 */
.L_x_11723:
[----:B------:R-:W-:Y:S05]  /*8bf0*/  BSYNC.RECONVERGENT B2 ;  /* 0x0000000000027941 */ /* 0x000fea0003800200 */
.L_x_11722:
        /* <DEDUP_REMOVED lines=52> */
.L_x_11735:
[----:B------:R-:W-:Y:S05]  /*8f40*/  BSYNC.RECONVERGENT B0 ;  /* 0x0000000000007941 */ /* 0x000fea0003800200 */
.L_x_11734:
[----:B-----5:R1:W-:Y:S02]  /*8f50*/  STS.128 [R163+0x800], R8 ;  /* 0x00080008a3007388 */ /* 0x0203e40000000c00 */
.L_x_11733:
[----:B------:R-:W-:Y:S05]  /*8f60*/  BSYNC.RECONVERGENT B1 ;  /* 0x0000000000017941 */ /* 0x000fea0003800200 */
.L_x_11732:
        /* <DEDUP_REMOVED lines=45> */
.L_x_11737:
[----:B------:R-:W-:Y:S05]  /*9240*/  BSYNC.RECONVERGENT B0 ;  /* 0x0000000000007941 */ /* 0x000fea0003800200 */
.L_x_11736:
[----:B-----5:R3:W-:Y:S02]  /*9250*/  STS.128 [R163+0x2800], R8 ;  /* 0x00280008a3007388 */ /* 0x0207e40000000c00 */
.L_x_11731:
[----:B------:R-:W-:Y:S05]  /*9260*/  BSYNC.RECONVERGENT B2 ;  /* 0x0000000000027941 */ /* 0x000fea0003800200 */
.L_x_11730:
        /* <DEDUP_REMOVED lines=52> */
.L_x_11743:
[----:B------:R-:W-:Y:S05]  /*95b0*/  BSYNC.RECONVERGENT B0 ;  /* 0x0000000000007941 */ /* 0x000fea0003800200 */
.L_x_11742:
[----:B-----5:R1:W-:Y:S02]  /*95c0*/  STS.128 [R163+0x1000], R8 ;  /* 0x00100008a3007388 */ /* 0x0203e40000000c00 */
.L_x_11741:
[----:B------:R-:W-:Y:S05]  /*95d0*/  BSYNC.RECONVERGENT B1 ;  /* 0x0000000000017941 */ /* 0x000fea0003800200 */
.L_x_11740:
        /* <DEDUP_REMOVED lines=45> */
.L_x_11745:
[----:B------:R-:W-:Y:S05]  /*98b0*/  BSYNC.RECONVERGENT B0 ;  /* 0x0000000000007941 */ /* 0x000fea0003800200 */
.L_x_11744:
[----:B-----5:R1:W-:Y:S02]  /*98c0*/  STS.128 [R163+0x3000], R8 ;  /* 0x00300008a3007388 */ /* 0x0203e40000000c00 */
.L_x_11739:
[----:B------:R-:W-:Y:S05]  /*98d0*/  BSYNC.RECONVERGENT B2 ;  /* 0x0000000000027941 */ /* 0x000fea0003800200 */
.L_x_11738:
        /* <DEDUP_REMOVED lines=53> */
.L_x_11749:
[----:B------:R-:W-:Y:S05]  /*9c30*/  BSYNC.RECONVERGENT B0 ;  /* 0x0000000000007941 */ /* 0x000fea0003800200 */
.L_x_11748:
[----:B-----5:R3:W-:Y:S02]  /*9c40*/  STS.128 [R163+0x1800], R8 ;  /* 0x00180008a3007388 */ /* 0x0207e40000000c00 */
.L_x_11747:
[----:B------:R-:W-:Y:S05]  /*9c50*/  BSYNC.RECONVERGENT B1 ;  /* 0x0000000000017941 */ /* 0x000fea0003800200 */
.L_x_11746:
        /* <DEDUP_REMOVED lines=46> */
.L_x_11751:
[----:B------:R-:W-:Y:S05]  /*9f40*/  BSYNC.RECONVERGENT B0 ;  /* 0x0000000000007941 */ /* 0x000fea0003800200 */
.L_x_11750:
[----:B-----5:R3:W-:Y:S01]  /*9f50*/  STS.128 [R163+0x3800], R8 ;  /* 0x00380008a3007388 */ /* 0x0207e20000000c00 */
[----:B------:R-:W-:Y:S05]  /*9f60*/  BRA `(.L_x_11720) ;  /* 0x0000002c006c7947 */ /* 0x000fea0003800000 */
.L_x_11721:
        /* <DEDUP_REMOVED lines=97> */
.L_x_11756:
[----:B------:R-:W-:Y:S05]  /*a580*/  BSYNC.RECONVERGENT B0 ;  /* 0x0000000000007941 */ /* 0x000fea0003800200 */
.L_x_11755:
[----:B------:R-:W-:Y:S05]  /*a590*/  BSYNC.RECONVERGENT B1 ;  /* 0x0000000000017941 */ /* 0x000fea0003800200 */
.L_x_11754:
        /* <DEDUP_REMOVED lines=87> */
.L_x_11758:
[----:B------:R-:W-:Y:S05]  /*ab10*/  BSYNC.RECONVERGENT B0 ;  /* 0x0000000000007941 */ /* 0x000fea0003800200 */
.L_x_11757:
[----:B-----5:R4:W-:Y:S02]  /*ab20*/  STS.128 [R163+0x2000], R20 ;  /* 0x00200014a3007388 */ /* 0x0209e40000000c00 */
.L_x_11753:
[----:B------:R-:W-:Y:S05]  /*ab30*/  BSYNC.RECONVERGENT B2 ;  /* 0x0000000000027941 */ /* 0x000fea0003800200 */
.L_x_11752:
        /* <DEDUP_REMOVED lines=91> */
.L_x_11764:
[----:B------:R-:W-:Y:S05]  /*b0f0*/  BSYNC.RECONVERGENT B0 ;  /* 0x0000000000007941 */ /* 0x000fea0003800200 */
.L_x_11763:
[----:B-----5:R4:W-:Y:S02]  /*b100*/  STS.128 [R163+0x800], R20 ;  /* 0x00080014a3007388 */ /* 0x0209e40000000c00 */
.L_x_11762:
[----:B------:R-:W-:Y:S05]  /*b110*/  BSYNC.RECONVERGENT B1 ;  /* 0x0000000000017941 */ /* 0x000fea0003800200 */
.L_x_11761:
        /* <DEDUP_REMOVED lines=84> */
.L_x_11766:
[----:B------:R-:W-:Y:S05]  /*b660*/  BSYNC.RECONVERGENT B0 ;  /* 0x0000000000007941 */ /* 0x000fea0003800200 */
.L_x_11765:
[----:B-----5:R4:W-:Y:S02]  /*b670*/  STS.128 [R163+0x2800], R20 ;  /* 0x00280014a3007388 */ /* 0x0209e40000000c00 */
.L_x_11760:
[----:B------:R-:W-:Y:S05]  /*b680*/  BSYNC.RECONVERGENT B2 ;  /* 0x0000000000027941 */ /* 0x000fea0003800200 */
.L_x_11759:
        /* <DEDUP_REMOVED lines=91> */
.L_x_11772:
[----:B------:R-:W-:Y:S05]  /*bc40*/  BSYNC.RECONVERGENT B0 ;  /* 0x0000000000007941 */ /* 0x000fea0003800200 */
.L_x_11771:
[----:B-----5:R1:W-:Y:S02]  /*bc50*/  STS.128 [R163+0x1000], R20 ;  /* 0x00100014a3007388 */ /* 0x0203e40000000c00 */
.L_x_11770:
[----:B------:R-:W-:Y:S05]  /*bc60*/  BSYNC.RECONVERGENT B1 ;  /* 0x0000000000017941 */ /* 0x000fea0003800200 */
.L_x_11769:
        /* <DEDUP_REMOVED lines=84> */
.L_x_11774:
[----:B------:R-:W-:Y:S05]  /*c1b0*/  BSYNC.RECONVERGENT B0 ;  /* 0x0000000000007941 */ /* 0x000fea0003800200 */
.L_x_11773:
[----:B-----5:R4:W-:Y:S02]  /*c1c0*/  STS.128 [R163+0x3000], R20 ;  /* 0x00300014a3007388 */ /* 0x0209e40000000c00 */
.L_x_11768:
[----:B------:R-:W-:Y:S05]  /*c1d0*/  BSYNC.RECONVERGENT B2 ;  /* 0x0000000000027941 */ /* 0x000fea0003800200 */
.L_x_11767:
        /* <DEDUP_REMOVED lines=91> */
.L_x_11778:
[----:B------:R-:W-:Y:S05]  /*c790*/  BSYNC.RECONVERGENT B0 ;  /* 0x0000000000007941 */ /* 0x000fea0003800200 */
.L_x_11777:
[----:B-----5:R4:W-:Y:S02]  /*c7a0*/  STS.128 [R163+0x1800], R20 ;  /* 0x00180014a3007388 */ /* 0x0209e40000000c00 */
.L_x_11776:
[----:B------:R-:W-:Y:S05]  /*c7b0*/  BSYNC.RECONVERGENT B1 ;  /* 0x0000000000017941 */ /* 0x000fea0003800200 */
.L_x_11775:
        /* <DEDUP_REMOVED lines=84> */
.L_x_11780:
[----:B------:R-:W-:Y:S05]  /*cd00*/  BSYNC.RECONVERGENT B0 ;  /* 0x0000000000007941 */ /* 0x000fea0003800200 */
.L_x_11779:
[----:B-----5:R1:W-:Y:S02]  /*cd10*/  STS.128 [R163+0x3800], R4 ;  /* 0x00380004a3007388 */ /* 0x0203e40000000c00 */
.L_x_11720:
[----:B------:R-:W-:Y:S05]  /*cd20*/  BSYNC.RECONVERGENT B3 ;  /* 0x0000000000037941 */ /* 0x000fea0003800200 */
.L_x_11712:
[----:B--2-4-:R-:W-:Y:S01]  /*cd30*/  IMAD.IADD R3, R101, 0x1, -R56 ;  /* 0x0000000165037824 */ /* 0x014fe200078e0a38 */
[C---:B------:R-:W-:Y:S01]  /*cd40*/  SHF.L.U64.HI R2, R61.reuse, 0x1, R64 ;  /* 0x000000013d027819 */ /* 0x040fe20000010240 */
[----:B-1-3--:R-:W-:Y:S01]  /*cd50*/  IMAD.SHL.U32 R5, R61, 0x2, RZ ;  /* 0x000000023d057824 */ /* 0x00afe200078e00ff */
        /* <DEDUP_REMOVED lines=22> */
.L_x_11782:
[----:B------:R-:W-:Y:S05]  /*cec0*/  BSYNC.RECONVERGENT B0 ;  /* 0x0000000000007941 */ /* 0x000fea0003800200 */
.L_x_11781:
        /* <DEDUP_REMOVED lines=14> */
.L_x_11784:
[----:B------:R-:W-:Y:S05]  /*cfb0*/  BSYNC.RECONVERGENT B0 ;  /* 0x0000000000007941 */ /* 0x000fea0003800200 */
.L_x_11783:
        /* <DEDUP_REMOVED lines=16> */
.L_x_11786:
[----:B------:R-:W-:Y:S05]  /*d0c0*/  BSYNC.RECONVERGENT B0 ;  /* 0x0000000000007941 */ /* 0x000fea0003800200 */
.L_x_11785:
        /* <DEDUP_REMOVED lines=16> */
.L_x_11788:
[----:B------:R-:W-:Y:S05]  /*d1d0*/  BSYNC.RECONVERGENT B0 ;  /* 0x0000000000007941 */ /* 0x000fea0003800200 */
.L_x_11787:
[----:B------:R-:W2:Y:S04]  /*d1e0*/  LD.E.64 R10, desc[UR4][R102.64+0x1c0] ;  /* 0x0001c004660a7980 */ /* 0x000ea8000c101b00 */
[----:B-1-3--:R-:W3:Y:S01]  /*d1f0*/  LD.E.64 R8, desc[UR4][R102.64+0x1b8] ;  /* 0x0001b80466087980 */ /* 0x00aee2000c101b00 */
[----:B--2-4-:R-:W-:Y:S02]  /*d200*/  MOV R6, R158 ;  /* 0x0000009e00067202 */ /* 0x014fe40000000f00 */
[----:B------:R-:W-:Y:S01]  /*d210*/  MOV R7, RZ ;  /* 0x000000ff00077202 */ /* 0x000fe20000000f00 */
[----:B------:R-:W2:Y:S04]  /*d220*/  LD.E R4, desc[UR4][R102.64+0xd8] ;  /* 0x0000d80466047980 */ /* 0x000ea8000c101900 */
[----:B------:R-:W0:Y:S01]  /*d230*/  LDGDEPBAR ;  /* 0x00000000000079af */ /* 0x000e220000000000 */
[----:B------:R-:W-:-:S04]  /*d240*/  IMAD.WIDE.U32 R6, R159, R10, R6 ;  /* 0x0000000a9f067225 */ /* 0x000fc800078e0006 */
[----:B------:R-:W-:Y:S01]  /*d250*/  IMAD R0, R11, R159, RZ ;  /* 0x0000009f0b007224 */ /* 0x000fe200078e02ff */
[----:B---3--:R-:W-:-:S04]  /*d260*/  LEA R8, P0, R6, R8, 0x2 ;  /* 0x0000000806087211 */ /* 0x008fc800078010ff */
[----:B------:R-:W-:-:S04]  /*d270*/  IADD3 R0, PT, PT, R7, R0, RZ ;  /* 0x0000000007007210 */ /* 0x000fc80007ffe0ff */
[----:B------:R-:W-:-:S05]  /*d280*/  LEA.HI.X R9, R6, R9, R0, 0x2, P0 ;  /* 0x0000000906097211 */ /* 0x000fca00000f1400 */
[----:B------:R-:W3:Y:S01]  /*d290*/  LD.E R0, desc[UR4][R8.64] ;  /* 0x0000000408007980 */ /* 0x000ee2000c101900 */
[----:B--2---:R-:W3:Y:S01]  /*d2a0*/  MUFU.RCP R7, R4 ;  /* 0x0000000400077308 */ /* 0x004ee20000001000 */
[----:B------:R-:W-:-:S04]  /*d2b0*/  DEPBAR.LE SB0, 0x0 ;  /* 0x000080000000791a */ /* 0x000fc80000000000 */
[----:B------:R-:W-:Y:S01]  /*d2c0*/  BSSY.RECONVERGENT B0, `(.L_x_11789) ;  /* 0x0000015000007945 */ /* 0x000fe20003800200 */
[----:B------:R-:W-:Y:S01]  /*d2d0*/  BAR.SYNC.DEFER_BLOCKING 0x0 ;  /* 0x0000000000007b1d */ /* 0x000fe20000010000 */
[----:B---3--:R-:W-:-:S05]  /*d2e0*/  FMUL.FTZ R0, R0, R7 ;  /* 0x0000000700007220 */ /* 0x008fca0000410000 */
        /* <DEDUP_REMOVED lines=16> */
.L_x_11790:
[----:B------:R2:W-:Y:S04]  /*d3f0*/  STS.128 [R163+0x8000], RZ ;  /* 0x008000ffa3007388 */ /* 0x0005e80000000c00 */
[----:B------:R2:W-:Y:S02]  /*d400*/  STS.128 [R163+0xa000], RZ ;  /* 0x00a000ffa3007388 */ /* 0x0005e40000000c00 */
.L_x_11791:
[----:B------:R-:W-:Y:S05]  /*d410*/  BSYNC.RECONVERGENT B0 ;  /* 0x0000000000007941 */ /* 0x000fea0003800200 */
.L_x_11789:
[-C--:B------:R-:W-:Y:S01]  /*d420*/  ISETP.GE.AND P1, PT, R169, R3.reuse, PT ;  /* 0x00000003a900720c */ /* 0x080fe20003f26270 */
[----:B------:R-:W-:Y:S01]  /*d430*/  BSSY.RECONVERGENT B0, `(.L_x_11792) ;  /* 0x0000014000007945 */ /* 0x000fe20003800200 */
[C---:B-1----:R-:W-:Y:S02]  /*d440*/  LEA R6, P0, R59.reuse, R154, 0x1 ;  /* 0x0000009a3b067211 */ /* 0x042fe400078008ff */
        /* <DEDUP_REMOVED lines=18> */
.L_x_11793:
[----:B------:R-:W-:Y:S05]  /*d570*/  BSYNC.RECONVERGENT B0 ;  /* 0x0000000000007941 */ /* 0x000fea0003800200 */
.L_x_11792:
        /* <DEDUP_REMOVED lines=18> */
.L_x_11795:
[----:B------:R-:W-:Y:S05]  /*d6a0*/  BSYNC.RECONVERGENT B0 ;  /* 0x0000000000007941 */ /* 0x000fea0003800200 */
.L_x_11794:
        /* <DEDUP_REMOVED lines=18> */
.L_x_11797:
[----:B------:R-:W-:Y:S05]  /*d7d0*/  BSYNC.RECONVERGENT B0 ;  /* 0x0000000000007941 */ /* 0x000fea0003800200 */
.L_x_11796:
[----:B------:R-:W2:Y:S01]  /*d7e0*/  S2UR UR6, SR_CgaCtaId ;  /* 0x00000000000679c3 */ /* 0x000ea20000008800 */
[--C-:B---3--:R-:W-:Y:S01]  /*d7f0*/  SHF.R.U32.HI R7, RZ, 0x1, R157.reuse ;  /* 0x00000001ff077819 */ /* 0x108fe2000001169d */
[C---:B------:R-:W-:Y:S01]  /*d800*/  IMAD.SHL.U32 R4, R157.reuse, 0x20, RZ ;  /* 0x000000209d047824 */ /* 0x040fe200078e00ff */
[C---:B-1----:R-:W-:Y:S01]  /*d810*/  LOP3.LUT R9, R62.reuse, 0x8, R157, 0x78, !PT ;  /* 0x000000083e097812 */ /* 0x042fe200078e789d */
        /* <DEDUP_REMOVED lines=12> */
[----:B------:R-:W-:Y:S01]  /*d8e0*/  BSSY.RECONVERGENT B1, `(.L_x_11798) ;  /* 0x00000f6000017945 */ /* 0x000fe20003800200 */
[----:B------:R-:W-:Y:S01]  /*d8f0*/  ISETP.NE.AND P6, PT, R105, 0x1, PT ;  /* 0x000000016900780c */ /* 0x000fe20003fc5270 */
[----:B------:R-:W-:-:S02]  /*d900*/  IMAD R142, R3, 0x2, R142 ;  /* 0x00000002038e7824 */ /* 0x000fc400078e028e */
[----:B------:R-:W-:Y:S02]  /*d910*/  SEL R4, R4, 0xffffffe0, !P1 ;  /* 0xffffffe004047807 */ /* 0x000fe40004800000 */
[----:B------:R-:W-:Y:S01]  /*d920*/  SEL R6, R6, 0xffffffc0, !P2 ;  /* 0xffffffc006067807 */ /* 0x000fe20005000000 */
[----:B--2---:R-:W-:-:S06]  /*d930*/  ULEA UR6, UR6, UR7, 0x18 ;  /* 0x0000000706067291 */ /* 0x004fcc000f8ec0ff */
[----:B------:R-:W-:Y:S01]  /*d940*/  LEA R143, R143, UR6, 0x1 ;  /* 0x000000068f8f7c11 */ /* 0x000fe2000f8e08ff */
[----:B------:R-:W-:Y:S02]  /*d950*/  VIADD R3, R142, UR6 ;  /* 0x000000068e037c36 */ /* 0x000fe40008000000 */
[----:B------:R-:W-:Y:S01]  /*d960*/  LDSM.16.M88.4 R60, [R142+UR6+0x4000] ;  /* 0x004000068e3c783b */ /* 0x000fe20008000200 */
[----:B------:R-:W-:Y:S01]  /*d970*/  IADD3 R141, PT, PT, R143, R4, RZ ;  /* 0x000000048f8d7210 */ /* 0x000fe20007ffe0ff */
[C---:B------:R-:W-:Y:S01]  /*d980*/  IMAD.IADD R138, R3.reuse, 0x1, R4 ;  /* 0x00000001038a7824 */ /* 0x040fe200078e0204 */
[----:B------:R-:W-:Y:S01]  /*d990*/  IADD3 R137, PT, PT, R3, R6, RZ ;  /* 0x0000000603897210 */ /* 0x000fe20007ffe0ff */
[----:B------:R-:W1:Y:S01]  /*d9a0*/  LDSM.16.M88.4 R88, [R143] ;  /* 0x000000008f58783b */ /* 0x000e620000000200 */
[----:B------:R-:W-:-:S03]  /*d9b0*/  IMAD.IADD R140, R143, 0x1, R6 ;  /* 0x000000018f8c7824 */ /* 0x000fc600078e0206 */
[----:B------:R-:W2:Y:S01]  /*d9c0*/  LDSM.16.M88.4 R44, [R142+UR6+0x4800] ;  /* 0x004800068e2c783b */ /* 0x000ea20008000200 */
[C---:B------:R-:W-:Y:S02]  /*d9d0*/  IMAD.IADD R139, R4.reuse, 0x1, R140 ;  /* 0x00000001048b7824 */ /* 0x040fe400078e028c */
[----:B------:R-:W-:Y:S01]  /*d9e0*/  IMAD.IADD R136, R4, 0x1, R137 ;  /* 0x0000000104887824 */ /* 0x000fe200078e0289 */
[----:B------:R-:W3:Y:S04]  /*d9f0*/  LDSM.16.M88.4 R36, [R142+UR6+0x5000] ;  /* 0x005000068e24783b */ /* 0x000ee80008000200 */
[----:B------:R-:W4:Y:S04]  /*da00*/  LDSM.16.M88.4 R20, [R142+UR6+0x5800] ;  /* 0x005800068e14783b */ /* 0x000f280008000200 */
[----:B------:R-:W-:Y:S04]  /*da10*/  LDSM.16.M88.4 R16, [R141] ;  /* 0x000000008d10783b */ /* 0x000fe80000000200 */
[----:B------:R-:W4:Y:S04]  /*da20*/  LDSM.16.M88.4 R68, [R138+0x4000] ;  /* 0x004000008a44783b */ /* 0x000f280000000200 */
[----:B-----5:R-:W4:Y:S04]  /*da30*/  LDSM.16.M88.4 R24, [R138+0x4800] ;  /* 0x004800008a18783b */ /* 0x020f280000000200 */
[----:B------:R-:W4:Y:S04]  /*da40*/  LDSM.16.M88.4 R8, [R138+0x5000] ;  /* 0x005000008a08783b */ /* 0x000f280000000200 */
[----:B------:R-:W-:Y:S04]  /*da50*/  LDSM.16.M88.4 R28, [R140] ;  /* 0x000000008c1c783b */ /* 0x000fe80000000200 */
[----:B------:R-:W-:Y:S01]  /*da60*/  LDSM.16.M88.4 R96, [R137+0x4000] ;  /* 0x004000008960783b */ /* 0x000fe20000000200 */
[C---:B-1----:R-:W-:Y:S03]  /*da70*/  HMMA.16816.F32.BF16 R64, R88.reuse, R60, RZ ;  /* 0x0000003c5840723c */ /* 0x042fe600000418ff */
[----:B------:R-:W-:Y:S04]  /*da80*/  LDSM.16.M88.4 R92, [R137+0x4800] ;  /* 0x00480000895c783b */ /* 0x000fe80000000200 */
[----:B------:R-:W-:Y:S01]  /*da90*/  LDSM.16.M88.4 R72, [R137+0x5000] ;  /* 0x005000008948783b */ /* 0x000fe20000000200 */
[C---:B--2---:R-:W-:Y:S03]  /*daa0*/  HMMA.16816.F32.BF16 R52, R88.reuse, R44, RZ ;  /* 0x0000002c5834723c */ /* 0x044fe600000418ff */
[----:B------:R-:W-:Y:S04]  /*dab0*/  LDSM.16.M88.4 R84, [R136+0x4000] ;  /* 0x004000008854783b */ /* 0x000fe80000000200 */
[----:B------:R-:W-:Y:S01]  /*dac0*/  LDSM.16.M88.4 R80, [R136+0x4800] ;  /* 0x004800008850783b */ /* 0x000fe20000000200 */
[C---:B---3--:R-:W-:Y:S03]  /*dad0*/  HMMA.16816.F32.BF16 R40, R88.reuse, R36, RZ ;  /* 0x000000245828723c */ /* 0x048fe600000418ff */
[----:B------:R-:W-:Y:S05]  /*dae0*/  LDSM.16.M88.4 R76, [R142+UR6+0x6000] ;  /* 0x006000068e4c783b */ /* 0x000fea0008000200 */
[C---:B------:R-:W-:Y:S08]  /*daf0*/  HMMA.16816.F32.BF16 R60, R88.reuse, R62, RZ ;  /* 0x0000003e583c723c */ /* 0x040ff000000418ff */
[C---:B------:R-:W-:Y:S08]  /*db00*/  HMMA.16816.F32.BF16 R44, R88.reuse, R46, RZ ;  /* 0x0000002e582c723c */ /* 0x040ff000000418ff */
[C---:B------:R-:W-:Y:S08]  /*db10*/  HMMA.16816.F32.BF16 R36, R88.reuse, R38, RZ ;  /* 0x000000265824723c */ /* 0x040ff000000418ff */
[C---:B----4-:R-:W-:Y:S08]  /*db20*/  HMMA.16816.F32.BF16 R32, R88.reuse, R20, RZ ;  /* 0x000000145820723c */ /* 0x050ff000000418ff */
[----:B------:R-:W-:Y:S01]  /*db30*/  HMMA.16816.F32.BF16 R88, R88, R22, RZ ;  /* 0x000000165858723c */ /* 0x000fe200000418ff */
        /* <DEDUP_REMOVED lines=22> */
[----:B------:R-:W4:Y:S07]  /*dca0*/  LDSM.16.M88.4 R72, [R142+UR6+0x6800] ;  /* 0x006800068e48783b */ /* 0x000f2e0008000200 */
[C---:B--2---:R-:W-:Y:S08]  /*dcb0*/  HMMA.16816.F32.BF16 R32, R28.reuse, R68, R32 ;  /* 0x000000441c20723c */ /* 0x044ff00000041820 */
[----:B------:R-:W-:Y:S01]  /*dcc0*/  HMMA.16816.F32.BF16 R88, R28, R70, R88 ;  /* 0x000000461c58723c */ /* 0x000fe20000041858 */
[----:B------:R-:W2:Y:S04]  /*dcd0*/  LDSM.16.M88.4 R68, [R142+UR6+0x7000] ;  /* 0x007000068e44783b */ /* 0x000ea80008000200 */
[----:B------:R-:W2:Y:S03]  /*dce0*/  LDSM.16.M88.4 R28, [R142+UR6+0x7800] ;  /* 0x007800068e1c783b */ /* 0x000ea60008000200 */
        /* <DEDUP_REMOVED lines=16> */
[C---:B------:R-:W-:Y:S08]  /*ddf0*/  HMMA.16816.F32.BF16 R52, R24.reuse, R72, R52 ;  /* 0x000000481834723c */ /* 0x040ff00000041834 */
[C---:B------:R-:W-:Y:S01]  /*de00*/  HMMA.16816.F32.BF16 R44, R24.reuse, R74, R44 ;  /* 0x0000004a182c723c */ /* 0x040fe2000004182c */
[----:B------:R-:W4:Y:S07]  /*de10*/  LDSM.16.M88.4 R72, [R137+0x7000] ;  /* 0x007000008948783b */ /* 0x000f2e0000000200 */
        /* <DEDUP_REMOVED lines=50> */
.L_x_11801:
[----:B------:R-:W2:Y:S01]  /*e140*/  LD.E R17, desc[UR4][R102.64+0x170] ;  /* 0x0001700466117980 */ /* 0x000ea2000c101900 */
        /* <DEDUP_REMOVED lines=59> */
.L_x_11802:
[----:B------:R-:W-:Y:S05]  /*e500*/  BSYNC.RECONVERGENT B0 ;  /* 0x0000000000007941 */ /* 0x000fea0003800200 */
.L_x_11800:
        /* <DEDUP_REMOVED lines=10> */
[----:B------:R1:W-:Y:S01]  /*e5b0*/  @!P1 LDGSTS.E.BYPASS.LTC128B.128 [R163+0x4000], desc[UR4][R152.64] ;  /* 0x0400000098a39fae */ /* 0x0003e2000b981a04 */
[----:B------:R-:W-:Y:S01]  /*e5c0*/  IADD3 R10, P2, PT, R2, R3, RZ ;  /* 0x00000003020a7210 */ /* 0x000fe20007f5e0ff */
[----:B------:R-:W-:Y:S02]  /*e5d0*/  IMAD.X R3, R5, 0x1, R9, P3 ;  /* 0x0000000105037824 */ /* 0x000fe400018e0609 */
        /* <DEDUP_REMOVED lines=38> */
.L_x_11799:
[----:B------:R-:W-:Y:S05]  /*e840*/  BSYNC.RECONVERGENT B1 ;  /* 0x0000000000017941 */ /* 0x000fea0003800200 */
.L_x_11798:
[----:B------:R-:W2:Y:S01]  /*e850*/  LD.E R118, desc[UR4][R102.64+0xdc] ;  /* 0x0000dc0466767980 */ /* 0x000ea2000c101900 */
[----:B-1----:R-:W-:Y:S01]  /*e860*/  SHF.R.U32.HI R2, RZ, 0x2, R157 ;  /* 0x00000002ff027819 */ /* 0x002fe2000001169d */
[----:B------:R-:W-:Y:S02]  /*e870*/  IMAD.SHL.U32 R3, R157, 0x2, RZ ;  /* 0x000000029d037824 */ /* 0x000fe400078e00ff */
[----:B------:R-:W-:Y:S01]  /*e880*/  VIADD R8, R57, 0xffffffc0 ;  /* 0xffffffc039087836 */ /* 0x000fe20000000000 */
[----:B------:R-:W-:Y:S02]  /*e890*/  LOP3.LUT R2, R2, 0x7, RZ, 0xc0, !PT ;  /* 0x0000000702027812 */ /* 0x000fe400078ec0ff */
[----:B------:R-:W-:Y:S02]  /*e8a0*/  LOP3.LUT R3, R3, 0x6, RZ, 0xc0, !PT ;  /* 0x0000000603037812 */ /* 0x000fe400078ec0ff */
[----:B------:R-:W-:-:S03]  /*e8b0*/  LOP3.LUT R2, R2, 0x1f0, R7, 0xf8, !PT ;  /* 0x000001f002027812 */ /* 0x000fc600078ef807 */
[----:B------:R-:W-:Y:S01]  /*e8c0*/  IMAD.IADD R8, R3, 0x1, R8 ;  /* 0x0000000103087824 */ /* 0x000fe200078e0208 */
[----:B------:R-:W-:-:S03]  /*e8d0*/  IADD3 R2, PT, PT, -R165, R2, R160 ;  /* 0x00000002a5027210 */ /* 0x000fc60007ffe1a0 */
[----:B------:R-:W-:Y:S02]  /*e8e0*/  VIADD R26, R8, 0x10 ;  /* 0x00000010081a7836 */ /* 0x000fe40000000000 */
[----:B------:R-:W-:Y:S02]  /*e8f0*/  IMAD.IADD R2, R2, 0x1, R101 ;  /* 0x0000000102027824 */ /* 0x000fe400078e0265 */
[----:B------:R-:W-:Y:S02]  /*e900*/  VIADD R7, R8, 0x8 ;  /* 0x0000000808077836 */ /* 0x000fe40000000000 */
[C---:B------:R-:W-:Y:S02]  /*e910*/  IMAD.IADD R3, R2.reuse, 0x1, -R26 ;  /* 0x0000000102037824 */ /* 0x040fe400078e0a1a */
[----:B------:R-:W-:-:S03]  /*e920*/  IMAD.IADD R5, R2, 0x1, -R7 ;  /* 0x0000000102057824 */ /* 0x000fc600078e0a07 */
[----:B------:R-:W-:Y:S02]  /*e930*/  IABS R3, R3 ;  /* 0x0000000300037213 */ /* 0x000fe40000000000 */
[----:B------:R-:W-:Y:S02]  /*e940*/  IABS R5, R5 ;  /* 0x0000000500057213 */ /* 0x000fe40000000000 */
[----:B------:R-:W-:Y:S01]  /*e950*/  I2FP.F32.S32 R3, R3 ;  /* 0x0000000300037245 */ /* 0x000fe20000201400 */
[C---:B------:R-:W-:Y:S01]  /*e960*/  VIADD R12, R8.reuse, 0x20 ;  /* 0x00000020080c7836 */ /* 0x040fe20000000000 */
[----:B------:R-:W-:Y:S01]  /*e970*/  I2FP.F32.S32 R5, R5 ;  /* 0x0000000500057245 */ /* 0x000fe20000201400 */
[----:B------:R-:W-:Y:S02]  /*e980*/  VIADD R24, R8, 0x18 ;  /* 0x0000001808187836 */ /* 0x000fe40000000000 */
[----:B------:R-:W-:Y:S01]  /*e990*/  FFMA.FTZ R52, -R0, R3, R52 ;  /* 0x0000000300347223 */ /* 0x000fe20000010134 */
[----:B------:R-:W-:-:S02]  /*e9a0*/  IMAD.IADD R3, R2, 0x1, -R12 ;  /* 0x0000000102037824 */ /* 0x000fc400078e0a0c */
[----:B------:R-:W-:Y:S01]  /*e9b0*/  FFMA.FTZ R60, -R0, R5, R60 ;  /* 0x00000005003c7223 */ /* 0x000fe2000001013c */
[----:B------:R-:W-:Y:S02]  /*e9c0*/  IMAD.IADD R5, R2, 0x1, -R24 ;  /* 0x0000000102057824 */ /* 0x000fe400078e0a18 */
[----:B------:R-:W-:-:S03]  /*e9d0*/  IABS R3, R3 ;  /* 0x0000000300037213 */ /* 0x000fc60000000000 */
[----:B------:R-:W-:Y:S02]  /*e9e0*/  IABS R5, R5 ;  /* 0x0000000500057213 */ /* 0x000fe40000000000 */
[----:B------:R-:W-:Y:S02]  /*e9f0*/  I2FP.F32.S32 R3, R3 ;  /* 0x0000000300037245 */ /* 0x000fe40000201400 */
[----:B------:R-:W-:Y:S01]  /*ea00*/  I2FP.F32.S32 R5, R5 ;  /* 0x0000000500057245 */ /* 0x000fe20000201400 */
[----:B------:R-:W-:Y:S02]  /*ea10*/  VIADD R30, R8, 0x1 ;  /* 0x00000001081e7836 */ /* 0x000fe40000000000 */
[----:B------:R-:W-:Y:S01]  /*ea20*/  FFMA.FTZ R134, -R0, R3, R40 ;  /* 0x0000000300867223 */ /* 0x000fe20000010128 */
[----:B------:R-:W-:Y:S02]  /*ea30*/  VIADD R28, R8, 0x9 ;  /* 0x00000009081c7836 */ /* 0x000fe40000000000 */
[----:B------:R-:W-:Y:S01]  /*ea40*/  FFMA.FTZ R20, -R0, R5, R44 ;  /* 0x0000000500147223 */ /* 0x000fe2000001012c */
[C---:B------:R-:W-:Y:S01]  /*ea50*/  VIADD R3, R2.reuse, 0x8 ;  /* 0x0000000802037836 */ /* 0x040fe20000000000 */
[-C--:B------:R-:W-:Y:S01]  /*ea60*/  ISETP.GE.AND P1, PT, R7, R101.reuse, PT ;  /* 0x000000650700720c */ /* 0x080fe20003f26270 */
[----:B------:R-:W-:Y:S01]  /*ea70*/  IMAD.IADD R5, R2, 0x1, -R8 ;  /* 0x0000000102057824 */ /* 0x000fe200078e0a08 */
[----:B------:R-:W-:Y:S01]  /*ea80*/  ISETP.GE.AND P2, PT, R30, R101, PT ;  /* 0x000000651e00720c */ /* 0x000fe20003f46270 */
[----:B------:R-:W-:-:S02]  /*ea90*/  IMAD.IADD R48, R2, 0x1, -R30 ;  /* 0x0000000102307824 */ /* 0x000fc400078e0a1e */
[----:B------:R-:W-:Y:S02]  /*eaa0*/  IMAD.IADD R10, R2, 0x1, -R28 ;  /* 0x00000001020a7824 */ /* 0x000fe400078e0a1c */
[C---:B------:R-:W-:Y:S02]  /*eab0*/  IMAD.IADD R7, R3.reuse, 0x1, -R8 ;  /* 0x0000000103077824 */ /* 0x040fe400078e0a08 */
[C---:B------:R-:W-:Y:S01]  /*eac0*/  IMAD.IADD R30, R3.reuse, 0x1, -R30 ;  /* 0x00000001031e7824 */ /* 0x040fe200078e0a1e */
[----:B------:R-:W-:Y:S01]  /*ead0*/  ISETP.GE.AND P5, PT, R26, R101, PT ;  /* 0x000000651a00720c */ /* 0x000fe20003fa6270 */
[----:B------:R-:W-:Y:S01]  /*eae0*/  IMAD.IADD R26, R3, 0x1, -R26 ;  /* 0x00000001031a7824 */ /* 0x000fe200078e0a1a */
[----:B------:R-:W-:Y:S02]  /*eaf0*/  IABS R5, R5 ;  /* 0x0000000500057213 */ /* 0x000fe40000000000 */
[----:B------:R-:W-:Y:S02]  /*eb00*/  IABS R10, R10 ;  /* 0x0000000a000a7213 */ /* 0x000fe40000000000 */
[----:B------:R-:W-:-:S02]  /*eb10*/  IABS R7, R7 ;  /* 0x0000000700077213 */ /* 0x000fc40000000000 */
[----:B------:R-:W-:Y:S02]  /*eb20*/  IABS R48, R48 ;  /* 0x0000003000307213 */ /* 0x000fe40000000000 */
[----:B------:R-:W-:Y:S02]  /*eb30*/  IABS R30, R30 ;  /* 0x0000001e001e7213 */ /* 0x000fe40000000000 */
[----:B------:R-:W-:Y:S02]  /*eb40*/  I2FP.F32.S32 R5, R5 ;  /* 0x0000000500057245 */ /* 0x000fe40000201400 */
[----:B------:R-:W-:Y:S02]  /*eb50*/  I2FP.F32.S32 R10, R10 ;  /* 0x0000000a000a7245 */ /* 0x000fe40000201400 */
[----:B------:R-:W-:Y:S02]  /*eb60*/  IABS R26, R26 ;  /* 0x0000001a001a7213 */ /* 0x000fe40000000000 */
[----:B------:R-:W-:-:S02]  /*eb70*/  I2FP.F32.S32 R7, R7 ;  /* 0x0000000700077245 */ /* 0x000fc40000201400 */
[----:B------:R-:W-:Y:S02]  /*eb80*/  I2FP.F32.S32 R48, R48 ;  /* 0x0000003000307245 */ /* 0x000fe40000201400 */
[----:B------:R-:W-:Y:S01]  /*eb90*/  I2FP.F32.S32 R30, R30 ;  /* 0x0000001e001e7245 */ /* 0x000fe20000201400 */
[CC--:B------:R-:W-:Y:S01]  /*eba0*/  FFMA.FTZ R64, -R0.reuse, R5.reuse, R64 ;  /* 0x0000000500407223 */ /* 0x0c0fe20000010140 */
[C---:B------:R-:W-:Y:S01]  /*ebb0*/  FFMA.FTZ R62, -R0.reuse, R5, R62 ;  /* 0x00000005003e7223 */ /* 0x040fe2000001013e */
[----:B------:R-:W-:Y:S01]  /*ebc0*/  I2FP.F32.S32 R5, R26 ;  /* 0x0000001a00057245 */ /* 0x000fe20000201400 */
[C---:B------:R-:W-:Y:S01]  /*ebd0*/  FFMA.FTZ R61, -R0.reuse, R10, R61 ;  /* 0x0000000a003d7223 */ /* 0x040fe2000001013d */
[C---:B------:R-:W-:Y:S01]  /*ebe0*/  FFMA.FTZ R66, -R0.reuse, R7, R66 ;  /* 0x0000000700427223 */ /* 0x040fe20000010142 */
[----:B------:R-:W-:Y:S01]  /*ebf0*/  FFMA.FTZ R48, -R0, R48, R65 ;  /* 0x0000003000307223 */ /* 0x000fe20000010141 */
[----:B------:R-:W-:Y:S02]  /*ec00*/  VIADD R10, R8, 0x21 ;  /* 0x00000021080a7836 */ /* 0x000fe40000000000 */
[----:B------:R-:W-:Y:S01]  /*ec10*/  FFMA.FTZ R30, -R0, R30, R67 ;  /* 0x0000001e001e7223 */ /* 0x000fe20000010143 */
[C---:B------:R-:W-:Y:S01]  /*ec20*/  ISETP.GE.AND P3, PT, R8.reuse, R101, PT ;  /* 0x000000650800720c */ /* 0x040fe20003f66270 */
[----:B------:R-:W-:-:S02]  /*ec30*/  VIADD R16, R8, 0x19 ;  /* 0x0000001908107836 */ /* 0x000fc40000000000 */
[----:B------:R-:W-:Y:S01]  /*ec40*/  FFMA.FTZ R54, -R0, R5, R54 ;  /* 0x0000000500367223 */ /* 0x000fe20000010136 */
[----:B------:R-:W-:Y:S01]  /*ec50*/  IMAD.IADD R56, R2, 0x1, -R10 ;  /* 0x0000000102387824 */ /* 0x000fe200078e0a0a */
[----:B------:R-:W-:Y:S01]  /*ec60*/  FSEL R7, R64, -INF , !P3 ;  /* 0xff80000040077808 */ /* 0x000fe20005800000 */
[C---:B------:R-:W-:Y:S01]  /*ec70*/  IMAD.IADD R11, R3.reuse, 0x1, -R24 ;  /* 0x00000001030b7824 */ /* 0x040fe200078e0a18 */
[----:B------:R-:W-:Y:S01]  /*ec80*/  FSEL R5, R66, -INF , !P3 ;  /* 0xff80000042057808 */ /* 0x000fe20005800000 */
[----:B------:R-:W-:Y:S01]  /*ec90*/  IMAD.IADD R18, R2, 0x1, -R16 ;  /* 0x0000000102127824 */ /* 0x000fe200078e0a10 */
[-C--:B------:R-:W-:Y:S01]  /*eca0*/  ISETP.GE.AND P0, PT, R28, R101.reuse, PT ;  /* 0x000000651c00720c */ /* 0x080fe20003f06270 */
[C---:B------:R-:W-:Y:S01]  /*ecb0*/  IMAD.IADD R28, R3.reuse, 0x1, -R28 ;  /* 0x00000001031c7824 */ /* 0x040fe200078e0a1c */
[----:B------:R-:W-:Y:S01]  /*ecc0*/  ISETP.GE.AND P3, PT, R24, R101, PT ;  /* 0x000000651800720c */ /* 0x000fe20003f66270 */
[----:B------:R-:W-:Y:S01]  /*ecd0*/  IMAD.IADD R24, R3, 0x1, -R16 ;  /* 0x0000000103187824 */ /* 0x000fe200078e0a10 */
[----:B------:R-:W-:-:S02]  /*ece0*/  FSEL R48, R48, -INF , !P2 ;  /* 0xff80000030307808 */ /* 0x000fc40005000000 */
[----:B------:R-:W-:Y:S02]  /*ecf0*/  FSEL R30, R30, -INF , !P2 ;  /* 0xff8000001e1e7808 */ /* 0x000fe40005000000 */
[----:B------:R-:W-:Y:S01]  /*ed00*/  ISETP.GE.AND P2, PT, R16, R101, PT ;  /* 0x000000651000720c */ /* 0x000fe20003f46270 */
[C---:B------:R-:W-:Y:S01]  /*ed10*/  IMAD.IADD R16, R3.reuse, 0x1, -R10 ;  /* 0x0000000103107824 */ /* 0x040fe200078e0a0a */
[----:B------:R-:W-:Y:S01]  /*ed20*/  IABS R56, R56 ;  /* 0x0000003800387213 */ /* 0x000fe20000000000 */
[----:B------:R-:W-:Y:S01]  /*ed30*/  VIADD R50, R8, 0x11 ;  /* 0x0000001108327836 */ /* 0x000fe20000000000 */
[----:B------:R-:W-:Y:S01]  /*ed40*/  IABS R28, R28 ;  /* 0x0000001c001c7213 */ /* 0x000fe20000000000 */
[----:B------:R-:W-:Y:S01]  /*ed50*/  IMAD.IADD R9, R3, 0x1, -R12 ;  /* 0x0000000103097824 */ /* 0x000fe200078e0a0c */
[----:B------:R-:W-:Y:S02]  /*ed60*/  IABS R24, R24 ;  /* 0x0000001800187213 */ /* 0x000fe40000000000 */
[----:B------:R-:W-:-:S02]  /*ed70*/  IABS R16, R16 ;  /* 0x0000001000107213 */ /* 0x000fc40000000000 */
[----:B------:R-:W-:Y:S02]  /*ed80*/  I2FP.F32.S32 R56, R56 ;  /* 0x0000003800387245 */ /* 0x000fe40000201400 */
[----:B------:R-:W-:Y:S01]  /*ed90*/  I2FP.F32.S32 R28, R28 ;  /* 0x0000001c001c7245 */ /* 0x000fe20000201400 */
[--C-:B------:R-:W-:Y:S01]  /*eda0*/  IMAD.IADD R22, R2, 0x1, -R50.reuse ;  /* 0x0000000102167824 */ /* 0x100fe200078e0a32 */
[----:B------:R-:W-:Y:S02]  /*edb0*/  I2FP.F32.S32 R24, R24 ;  /* 0x0000001800187245 */ /* 0x000fe40000201400 */
[----:B------:R-:W-:Y:S01]  /*edc0*/  I2FP.F32.S32 R16, R16 ;  /* 0x0000001000107245 */ /* 0x000fe20000201400 */
[----:B------:R-:W-:Y:S01]  /*edd0*/  FFMA.FTZ R41, -R0, R56, R41 ;  /* 0x0000003800297223 */ /* 0x000fe20000010129 */
[----:B------:R-:W-:Y:S01]  /*ede0*/  ISETP.GE.AND P4, PT, R50, R101, PT ;  /* 0x000000653200720c */ /* 0x000fe20003f86270 */
[----:B------:R-:W-:Y:S01]  /*edf0*/  IMAD.IADD R50, R3, 0x1, -R50 ;  /* 0x0000000103327824 */ /* 0x000fe200078e0a32 */
[----:B------:R-:W-:Y:S01]  /*ee00*/  IABS R9, R9 ;  /* 0x0000000900097213 */ /* 0x000fe20000000000 */
[----:B------:R-:W-:-:S02]  /*ee10*/  VIADD R58, R8, 0x28 ;  /* 0x00000028083a7836 */ /* 0x000fc40000000000 */
[----:B------:R-:W-:Y:S01]  /*ee20*/  FFMA.FTZ R26, -R0, R28, R63 ;  /* 0x0000001c001a7223 */ /* 0x000fe2000001013f */
[----:B------:R-:W-:Y:S01]  /*ee30*/  VIADD R56, R8, 0x29 ;  /* 0x0000002908387836 */ /* 0x000fe20000000000 */
[----:B------:R-:W-:Y:S01]  /*ee40*/  FSEL R44, R60, -INF , !P1 ;  /* 0xff8000003c2c7808 */ /* 0x000fe20004800000 */
[----:B------:R-:W-:Y:S01]  /*ee50*/  FFMA.FTZ R47, -R0, R24, R47 ;  /* 0x00000018002f7223 */ /* 0x000fe2000001012f */
[----:B------:R-:W-:Y:S01]  /*ee60*/  FSEL R28, R62, -INF , !P1 ;  /* 0xff8000003e1c7808 */ /* 0x000fe20004800000 */
[----:B------:R-:W-:Y:S01]  /*ee70*/  FFMA.FTZ R43, -R0, R16, R43 ;  /* 0x00000010002b7223 */ /* 0x000fe2000001012b */
[----:B------:R-:W-:Y:S01]  /*ee80*/  ISETP.GE.AND P1, PT, R12, R101, PT ;  /* 0x000000650c00720c */ /* 0x000fe20003f26270 */
[C---:B------:R-:W-:Y:S01]  /*ee90*/  IMAD.IADD R17, R2.reuse, 0x1, -R58 ;  /* 0x0000000102117824 */ /* 0x040fe200078e0a3a */
[----:B------:R-:W-:Y:S01]  /*eea0*/  I2FP.F32.S32 R9, R9 ;  /* 0x0000000900097245 */ /* 0x000fe20000201400 */
[----:B------:R-:W-:Y:S01]  /*eeb0*/  IMAD.IADD R15, R2, 0x1, -R56 ;  /* 0x00000001020f7824 */ /* 0x000fe200078e0a38 */
[----:B------:R-:W-:-:S02]  /*eec0*/  FSEL R24, R52, -INF , !P5 ;  /* 0xff80000034187808 */ /* 0x000fc40006800000 */
[----:B------:R-:W-:Y:S02]  /*eed0*/  FSEL R16, R54, -INF , !P5 ;  /* 0xff80000036107808 */ /* 0x000fe40006800000 */
[----:B------:R-:W-:Y:S01]  /*eee0*/  IABS R12, R50 ;  /* 0x00000032000c7213 */ /* 0x000fe20000000000 */
[----:B------:R-:W-:Y:S01]  /*eef0*/  VIADD R50, R8, 0x30 ;  /* 0x0000003008327836 */ /* 0x000fe20000000000 */
[----:B------:R-:W-:Y:S01]  /*ef00*/  ISETP.GE.AND P5, PT, R58, R101, PT ;  /* 0x000000653a00720c */ /* 0x000fe20003fa6270 */
[----:B------:R-:W-:Y:S01]  /*ef10*/  IMAD.IADD R58, R3, 0x1, -R58 ;  /* 0x00000001033a7824 */ /* 0x000fe200078e0a3a */
[----:B------:R-:W-:Y:S02]  /*ef20*/  IABS R22, R22 ;  /* 0x0000001600167213 */ /* 0x000fe40000000000 */
[----:B------:R-:W-:Y:S01]  /*ef30*/  IABS R11, R11 ;  /* 0x0000000b000b7213 */ /* 0x000fe20000000000 */
[----:B------:R-:W-:Y:S01]  /*ef40*/  FFMA.FTZ R130, -R0, R9, R42 ;  /* 0x0000000900827223 */ /* 0x000fe2000001012a */
[----:B------:R-:W-:Y:S01]  /*ef50*/  VIADD R42, R8, 0x38 ;  /* 0x00000038082a7836 */ /* 0x000fe20000000000 */
[----:B------:R-:W-:Y:S01]  /*ef60*/  IABS R15, R15 ;  /* 0x0000000f000f7213 */ /* 0x000fe20000000000 */
[----:B------:R-:W-:Y:S01]  /*ef70*/  IMAD.IADD R13, R2, 0x1, -R50 ;  /* 0x00000001020d7824 */ /* 0x000fe200078e0a32 */
[----:B------:R-:W-:-:S02]  /*ef80*/  IABS R18, R18 ;  /* 0x0000001200127213 */ /* 0x000fc40000000000 */
[----:B------:R-:W-:Y:S02]  /*ef90*/  I2FP.F32.S32 R22, R22 ;  /* 0x0000001600167245 */ /* 0x000fe40000201400 */
[----:B------:R-:W-:Y:S02]  /*efa0*/  I2FP.F32.S32 R12, R12 ;  /* 0x0000000c000c7245 */ /* 0x000fe40000201400 */
[----:B------:R-:W-:Y:S02]  /*efb0*/  I2FP.F32.S32 R11, R11 ;  /* 0x0000000b000b7245 */ /* 0x000fe40000201400 */
[----:B------:R-:W-:Y:S02]  /*efc0*/  IABS R17, R17 ;  /* 0x0000001100117213 */ /* 0x000fe40000000000 */
[----:B------:R-:W-:Y:S01]  /*efd0*/  IABS R58, R58 ;  /* 0x0000003a003a7213 */ /* 0x000fe20000000000 */
[----:B------:R-:W-:Y:S01]  /*efe0*/  IMAD.IADD R9, R2, 0x1, -R42 ;  /* 0x0000000102097824 */ /* 0x000fe200078e0a2a */
[----:B------:R-:W-:-:S02]  /*eff0*/  FSEL R40, R61, -INF , !P0 ;  /* 0xff8000003d287808 */ /* 0x000fc40004000000 */
[----:B------:R-:W-:Y:S02]  /*f000*/  FSEL R26, R26, -INF , !P0 ;  /* 0xff8000001a1a7808 */ /* 0x000fe40004000000 */
[----:B------:R-:W-:Y:S01]  /*f010*/  I2FP.F32.S32 R52, R15 ;  /* 0x0000000f00347245 */ /* 0x000fe20000201400 */
[C---:B------:R-:W-:Y:S01]  /*f020*/  FFMA.FTZ R22, -R0.reuse, R22, R53 ;  /* 0x0000001600167223 */ /* 0x040fe20000010135 */
[----:B------:R-:W-:Y:S01]  /*f030*/  I2FP.F32.S32 R18, R18 ;  /* 0x0000001200127245 */ /* 0x000fe20000201400 */
[----:B------:R-:W-:Y:S01]  /*f040*/  FFMA.FTZ R12, -R0, R12, R55 ;  /* 0x0000000c000c7223 */ /* 0x000fe20000010137 */
[----:B------:R-:W-:Y:S01]  /*f050*/  ISETP.GE.AND P0, PT, R10, R101, PT ;  /* 0x000000650a00720c */ /* 0x000fe20003f06270 */
[----:B------:R-:W-:Y:S01]  /*f060*/  FFMA.FTZ R10, -R0, R11, R46 ;  /* 0x0000000b000a7223 */ /* 0x000fe2000001012e */
[----:B------:R-:W-:Y:S02]  /*f070*/  IABS R13, R13 ;  /* 0x0000000d000d7213 */ /* 0x000fe40000000000 */
[----:B------:R-:W-:-:S02]  /*f080*/  I2FP.F32.S32 R17, R17 ;  /* 0x0000001100117245 */ /* 0x000fc40000201400 */
[----:B------:R-:W-:Y:S01]  /*f090*/  I2FP.F32.S32 R15, R58 ;  /* 0x0000003a000f7245 */ /* 0x000fe20000201400 */
[C---:B------:R-:W-:Y:S01]  /*f0a0*/  VIADD R46, R8.reuse, 0x31 ;  /* 0x00000031082e7836 */ /* 0x040fe20000000000 */
[----:B------:R-:W-:Y:S01]  /*f0b0*/  I2FP.F32.S32 R13, R13 ;  /* 0x0000000d000d7245 */ /* 0x000fe20000201400 */
[----:B------:R-:W-:Y:S01]  /*f0c0*/  VIADD R60, R8, 0x39 ;  /* 0x00000039083c7836 */ /* 0x000fe20000000000 */
[----:B------:R-:W-:Y:S01]  /*f0d0*/  IABS R9, R9 ;  /* 0x0000000900097213 */ /* 0x000fe20000000000 */
[C---:B------:R-:W-:Y:S01]  /*f0e0*/  FFMA.FTZ R18, -R0.reuse, R18, R45 ;  /* 0x0000001200127223 */ /* 0x040fe2000001012d */
[C---:B------:R-:W-:Y:S01]  /*f0f0*/  FFMA.FTZ R17, -R0.reuse, R17, R36 ;  /* 0x0000001100117223 */ /* 0x040fe20000010124 */
[----:B------:R-:W-:Y:S01]  /*f100*/  FFMA.FTZ R38, -R0, R15, R38 ;  /* 0x0000000f00267223 */ /* 0x000fe20000010126 */
[----:B------:R-:W-:Y:S01]  /*f110*/  FSEL R22, R22, -INF , !P4 ;  /* 0xff80000016167808 */ /* 0x000fe20006000000 */
[----:B------:R-:W-:Y:S01]  /*f120*/  IMAD.IADD R11, R2, 0x1, -R46 ;  /* 0x00000001020b7824 */ /* 0x000fe200078e0a2e */
[----:B------:R-:W-:Y:S01]  /*f130*/  FSEL R12, R12, -INF , !P4 ;  /* 0xff8000000c0c7808 */ /* 0x000fe20006000000 */
[----:B------:R-:W-:Y:S01]  /*f140*/  IMAD.IADD R2, R2, 0x1, -R60 ;  /* 0x0000000102027824 */ /* 0x000fe200078e0a3c */
[----:B------:R-:W-:-:S02]  /*f150*/  FSEL R20, R20, -INF , !P3 ;  /* 0xff80000014147808 */ /* 0x000fc40005800000 */
[----:B------:R-:W-:Y:S02]  /*f160*/  FSEL R10, R10, -INF , !P3 ;  /* 0xff8000000a0a7808 */ /* 0x000fe40005800000 */
[----:B------:R-:W-:Y:S02]  /*f170*/  FMNMX3.FTZ R15, R7, R48, R44, !PT ;  /* 0x00000030070f7276 */ /* 0x000fe4000781002c */
[-C--:B------:R-:W-:Y:S01]  /*f180*/  ISETP.GE.AND P4, PT, R56, R101.reuse, PT ;  /* 0x000000653800720c */ /* 0x080fe20003f86270 */
[C---:B------:R-:W-:Y:S01]  /*f190*/  IMAD.IADD R56, R3.reuse, 0x1, -R56 ;  /* 0x0000000103387824 */ /* 0x040fe200078e0a38 */
[----:B------:R-:W-:Y:S01]  /*f1a0*/  ISETP.GE.AND P3, PT, R50, R101, PT ;  /* 0x000000653200720c */ /* 0x000fe20003f66270 */
[----:B------:R-:W-:Y:S01]  /*f1b0*/  IMAD.IADD R50, R3, 0x1, -R50 ;  /* 0x0000000103327824 */ /* 0x000fe200078e0a32 */
[----:B------:R-:W-:Y:S01]  /*f1c0*/  I2FP.F32.S32 R9, R9 ;  /* 0x0000000900097245 */ /* 0x000fe20000201400 */
[----:B------:R-:W-:Y:S01]  /*f1d0*/  FFMA.FTZ R13, -R0, R13, R32 ;  /* 0x0000000d000d7223 */ /* 0x000fe20000010120 */
[----:B------:R-:W-:-:S02]  /*f1e0*/  FSEL R18, R18, -INF , !P2 ;  /* 0xff80000012127808 */ /* 0x000fc40005000000 */
[----:B------:R-:W-:Y:S02]  /*f1f0*/  FSEL R8, R47, -INF , !P2 ;  /* 0xff8000002f087808 */ /* 0x000fe40005000000 */
[----:B------:R-:W-:Y:S02]  /*f200*/  FSEL R134, R134, -INF , !P1 ;  /* 0xff80000086867808 */ /* 0x000fe40004800000 */
[----:B------:R-:W-:Y:S02]  /*f210*/  FSEL R130, R130, -INF , !P1 ;  /* 0xff80000082827808 */ /* 0x000fe40004800000 */
[----:B------:R-:W-:Y:S02]  /*f220*/  FMNMX3.FTZ R15, R15, R40, R24, !PT ;  /* 0x000000280f0f7276 */ /* 0x000fe40007810018 */
[----:B------:R-:W-:Y:S02]  /*f230*/  FSEL R172, R17, -INF , !P5 ;  /* 0xff80000011ac7808 */ /* 0x000fe40006800000 */
[-C--:B------:R-:W-:Y:S01]  /*f240*/  ISETP.GE.AND P2, PT, R46, R101.reuse, PT ;  /* 0x000000652e00720c */ /* 0x080fe20003f46270 */
[C---:B------:R-:W-:Y:S01]  /*f250*/  IMAD.IADD R46, R3.reuse, 0x1, -R46 ;  /* 0x00000001032e7824 */ /* 0x040fe200078e0a2e */
[----:B------:R-:W-:Y:S01]  /*f260*/  ISETP.GE.AND P1, PT, R42, R101, PT ;  /* 0x000000652a00720c */ /* 0x000fe20003f26270 */
[----:B------:R-:W-:Y:S01]  /*f270*/  IMAD.IADD R42, R3, 0x1, -R42 ;  /* 0x00000001032a7824 */ /* 0x000fe200078e0a2a */
[----:B------:R-:W-:Y:S01]  /*f280*/  FMNMX3.FTZ R17, R5, R30, R28, !PT ;  /* 0x0000001e05117276 */ /* 0x000fe2000781001c */
[----:B------:R-:W-:Y:S01]  /*f290*/  FFMA.FTZ R9, -R0, R9, R88 ;  /* 0x0000000900097223 */ /* 0x000fe20000010158 */
[----:B------:R-:W-:-:S02]  /*f2a0*/  IABS R11, R11 ;  /* 0x0000000b000b7213 */ /* 0x000fc40000000000 */
[----:B------:R-:W-:Y:S02]  /*f2b0*/  IABS R2, R2 ;  /* 0x0000000200027213 */ /* 0x000fe40000000000 */
[----:B------:R-:W-:Y:S02]  /*f2c0*/  IABS R56, R56 ;  /* 0x0000003800387213 */ /* 0x000fe40000000000 */
[----:B------:R-:W-:Y:S02]  /*f2d0*/  IABS R50, R50 ;  /* 0x0000003200327213 */ /* 0x000fe40000000000 */
[----:B------:R-:W-:Y:S02]  /*f2e0*/  FMNMX3.FTZ R15, R15, R22, R20, !PT ;  /* 0x000000160f0f7276 */ /* 0x000fe40007810014 */
[----:B------:R-:W-:Y:S01]  /*f2f0*/  FSEL R131, R13, -INF , !P3 ;  /* 0xff8000000d837808 */ /* 0x000fe20005800000 */
[----:B------:R-:W-:Y:S01]  /*f300*/  IMAD.IADD R3, R3, 0x1, -R60 ;  /* 0x0000000103037824 */ /* 0x000fe200078e0a3c */
[----:B------:R-:W-:Y:S01]  /*f310*/  FMNMX3.FTZ R13, R17, R26, R16, !PT ;  /* 0x0000001a110d7276 */ /* 0x000fe20007810010 */
[----:B------:R-:W-:Y:S01]  /*f320*/  FFMA.FTZ R37, -R0, R52, R37 ;  /* 0x0000003400257223 */ /* 0x000fe20000010125 */
[----:B------:R-:W-:-:S02]  /*f330*/  I2FP.F32.S32 R11, R11 ;  /* 0x0000000b000b7245 */ /* 0x000fc40000201400 */
[----:B------:R-:W-:Y:S02]  /*f340*/  I2FP.F32.S32 R2, R2 ;  /* 0x0000000200027245 */ /* 0x000fe40000201400 */
[----:B------:R-:W-:Y:S02]  /*f350*/  I2FP.F32.S32 R56, R56 ;  /* 0x0000003800387245 */ /* 0x000fe40000201400 */
[----:B------:R-:W-:Y:S02]  /*f360*/  IABS R46, R46 ;  /* 0x0000002e002e7213 */ /* 0x000fe40000000000 */
[----:B------:R-:W-:Y:S02]  /*f370*/  IABS R42, R42 ;  /* 0x0000002a002a7213 */ /* 0x000fe40000000000 */
[----:B------:R-:W-:Y:S02]  /*f380*/  I2FP.F32.S32 R19, R50 ;  /* 0x0000003200137245 */ /* 0x000fe40000201400 */
[----:B------:R-:W-:-:S02]  /*f390*/  FSEL R132, R41, -INF , !P0 ;  /* 0xff80000029847808 */ /* 0x000fc40004000000 */
[----:B------:R-:W-:Y:S02]  /*f3a0*/  FMNMX3.FTZ R15, R15, R18, R134, !PT ;  /* 0x000000120f0f7276 */ /* 0x000fe40007810086 */
[----:B------:R-:W-:Y:S02]  /*f3b0*/  FSEL R129, R9, -INF , !P1 ;  /* 0xff80000009817808 */ /* 0x000fe40004800000 */
[----:B------:R-:W-:Y:S01]  /*f3c0*/  FMNMX3.FTZ R9, R13, R12, R10, !PT ;  /* 0x0000000c0d097276 */ /* 0x000fe2000781000a */
[C---:B------:R-:W-:Y:S01]  /*f3d0*/  FFMA.FTZ R11, -R0.reuse, R11, R33 ;  /* 0x0000000b000b7223 */ /* 0x040fe20000010121 */
[----:B------:R-:W-:Y:S01]  /*f3e0*/  FSEL R124, R43, -INF , !P0 ;  /* 0xff8000002b7c7808 */ /* 0x000fe20004000000 */
[C---:B------:R-:W-:Y:S01]  /*f3f0*/  FFMA.FTZ R2, -R0.reuse, R2, R89 ;  /* 0x0000000200027223 */ /* 0x040fe20000010159 */
[----:B------:R-:W-:Y:S01]  /*f400*/  IABS R3, R3 ;  /* 0x0000000300037213 */ /* 0x000fe20000000000 */
[C---:B------:R-:W-:Y:S01]  /*f410*/  FFMA.FTZ R39, -R0.reuse, R56, R39 ;  /* 0x0000003800277223 */ /* 0x040fe20000010127 */
[----:B------:R-:W-:Y:S01]  /*f420*/  I2FP.F32.S32 R46, R46 ;  /* 0x0000002e002e7245 */ /* 0x000fe20000201400 */
[----:B------:R-:W-:Y:S01]  /*f430*/  FFMA.FTZ R34, -R0, R19, R34 ;  /* 0x0000001300227223 */ /* 0x000fe20000010122 */
[----:B------:R-:W-:-:S02]  /*f440*/  I2FP.F32.S32 R21, R42 ;  /* 0x0000002a00157245 */ /* 0x000fc40000201400 */
[----:B------:R-:W-:Y:S02]  /*f450*/  ISETP.GE.AND P0, PT, R60, R101, PT ;  /* 0x000000653c00720c */ /* 0x000fe40003f06270 */
        /* <DEDUP_REMOVED lines=29> */
[----:B------:R-:W-:Y:S02]  /*f630*/  LEA R147, R147, UR6, 0x1 ;  /* 0x0000000693937c11 */ /* 0x000fe4000f8e08ff */
[----:B-1----:R-:W-:-:S03]  /*f640*/  FMNMX.FTZ R3, R32, R3, !PT ;  /* 0x0000000320037209 */ /* 0x002fc60007810000 */
[--C-:B------:R-:W-:Y:S01]  /*f650*/  IMAD.IADD R145, R6, 0x1, R147.reuse ;  /* 0x0000000106917824 */ /* 0x100fe200078e0293 */
[----:B------:R-:W-:Y:S01]  /*f660*/  LDSM.16.MT88.4 R92, [R147+0x8000] ;  /* 0x00800000935c783b */ /* 0x000fe20000004200 */
[----:B------:R-:W-:Y:S01]  /*f670*/  FSETP.NEU.FTZ.AND P0, PT, R3, -INF , PT ;  /* 0xff8000000300780b */ /* 0x000fe20003f1d000 */
[----:B--2---:R-:W-:Y:S01]  /*f680*/  FMUL.FTZ R133, R118, R3 ;  /* 0x0000000376857220 */ /* 0x004fe20000410000 */
[----:B---3--:R-:W-:Y:S01]  /*f690*/  FMNMX.FTZ R2, R9, R2, !PT ;  /* 0x0000000209027209 */ /* 0x008fe20007810000 */
[----:B------:R-:W-:-:S03]  /*f6a0*/  IMAD.IADD R146, R4, 0x1, R147 ;  /* 0x0000000104927824 */ /* 0x000fc600078e0293 */
[----:B------:R-:W-:Y:S01]  /*f6b0*/  FSEL R133, R133, RZ, P0 ;  /* 0x000000ff85857208 */ /* 0x000fe20000000000 */
[----:B------:R-:W-:Y:S01]  /*f6c0*/  LDSM.16.MT88.4 R64, [R147+0xa000] ;  /* 0x00a000009340783b */ /* 0x000fe20000004200 */
[----:B------:R-:W-:Y:S01]  /*f6d0*/  FSETP.NEU.FTZ.AND P0, PT, R2, -INF , PT ;  /* 0xff8000000200780b */ /* 0x000fe20003f1d000 */
[----:B------:R-:W-:Y:S01]  /*f6e0*/  FMUL.FTZ R135, R118, R2 ;  /* 0x0000000276877220 */ /* 0x000fe20000410000 */
[----:B------:R-:W-:Y:S02]  /*f6f0*/  IMAD.IADD R144, R4, 0x1, R145 ;  /* 0x0000000104907824 */ /* 0x000fe400078e0291 */
[----:B------:R-:W-:Y:S01]  /*f700*/  FFMA.FTZ R116, R48, R118, -R133 ;  /* 0x0000007630747223 */ /* 0x000fe20000010885 */
[----:B------:R-:W-:Y:S01]  /*f710*/  LDSM.16.MT88.4 R72, [R146+0xa000] ;  /* 0x00a000009248783b */ /* 0x000fe20000004200 */
[----:B------:R-:W-:-:S03]  /*f720*/  FSEL R135, R135, RZ, P0 ;  /* 0x000000ff87877208 */ /* 0x000fc60000000000 */
[----:B------:R-:W1:Y:S01]  /*f730*/  LDSM.16.MT88.4 R48, [R145+0x8000] ;  /* 0x008000009130783b */ /* 0x000e620000004200 */
[-CC-:B------:R-:W-:Y:S01]  /*f740*/  FFMA.FTZ R112, R40, R118.reuse, -R133.reuse ;  /* 0x0000007628707223 */ /* 0x180fe20000010885 */
[-C--:B------:R-:W-:Y:S01]  /*f750*/  FFMA.FTZ R34, R18, R118.reuse, -R133 ;  /* 0x0000007612227223 */ /* 0x080fe20000010885 */
[-C--:B------:R-:W-:Y:S01]  /*f760*/  FFMA.FTZ R109, R16, R118.reuse, -R135 ;  /* 0x00000076106d7223 */ /* 0x080fe20000010887 */
[----:B------:R-:W2:Y:S04]  /*f770*/  LDSM.16.MT88.4 R40, [R146+0x8000] ;  /* 0x008000009228783b */ /* 0x000ea80000004200 */
[----:B------:R-:W3:Y:S04]  /*f780*/  LDSM.16.MT88.4 R56, [R144+0x8000] ;  /* 0x008000009038783b */ /* 0x000ee80000004200 */
[----:B------:R-:W4:Y:S04]  /*f790*/  LDSM.16.MT88.4 R80, [R145+0xa000] ;  /* 0x00a000009150783b */ /* 0x000f280000004200 */
[----:B------:R-:W5:Y:S01]  /*f7a0*/  LDSM.16.MT88.4 R16, [R144+0xa000] ;  /* 0x00a000009010783b */ /* 0x000f620000004200 */
[-CC-:B------:R-:W-:Y:S01]  /*f7b0*/  FFMA.FTZ R119, R7, R118.reuse, -R133.reuse ;  /* 0x0000007607777223 */ /* 0x180fe20000010885 */
[-C--:B------:R-:W-:Y:S01]  /*f7c0*/  FFMA.FTZ R115, R44, R118.reuse, -R133 ;  /* 0x000000762c737223 */ /* 0x080fe20000010885 */
[-CC-:B------:R-:W-:Y:S01]  /*f7d0*/  FFMA.FTZ R117, R5, R118.reuse, -R135.reuse ;  /* 0x0000007605757223 */ /* 0x180fe20000010887 */
[-CC-:B------:R-:W-:Y:S01]  /*f7e0*/  FFMA.FTZ R114, R30, R118.reuse, -R135.reuse ;  /* 0x000000761e727223 */ /* 0x180fe20000010887 */
[-CC-:B------:R-:W-:Y:S01]  /*f7f0*/  FFMA.FTZ R113, R28, R118.reuse, -R135.reuse ;  /* 0x000000761c717223 */ /* 0x180fe20000010887 */
[-CC-:B------:R-:W-:Y:S01]  /*f800*/  FFMA.FTZ R110, R26, R118.reuse, -R135.reuse ;  /* 0x000000761a6e7223 */ /* 0x180fe20000010887 */
[----:B------:R-:W-:Y:S01]  /*f810*/  MUFU.EX2 R119, R119 ;  /* 0x0000007700777308 */ /* 0x000fe20000000800 */
[----:B------:R-:W-:-:S03]  /*f820*/  FFMA.FTZ R108, R12, R118, -R135 ;  /* 0x000000760c6c7223 */ /* 0x000fc60000010887 */
[----:B------:R-:W1:Y:S01]  /*f830*/  MUFU.EX2 R116, R116 ;  /* 0x0000007400747308 */ /* 0x000e620000000800 */
[----:B------:R-:W5:Y:S03]  /*f840*/  LDSM.16.MT88.4 R12, [R145+0x8800] ;  /* 0x00880000910c783b */ /* 0x000f660000004200 */
[----:B------:R-:W-:Y:S01]  /*f850*/  MUFU.EX2 R115, R115 ;  /* 0x0000007300737308 */ /* 0x000fe20000000800 */
[-CC-:B------:R-:W-:Y:S01]  /*f860*/  FFMA.FTZ R104, R24, R118.reuse, -R133.reuse ;  /* 0x0000007618687223 */ /* 0x180fe20000010885 */
[-CC-:B------:R-:W-:Y:S01]  /*f870*/  FFMA.FTZ R111, R22, R118.reuse, -R133.reuse ;  /* 0x00000076166f7223 */ /* 0x180fe20000010885 */
[-C--:B------:R-:W-:Y:S01]  /*f880*/  FFMA.FTZ R35, R20, R118.reuse, -R133 ;  /* 0x0000007614237223 */ /* 0x080fe20000010885 */
[----:B------:R-:W2:Y:S01]  /*f890*/  MUFU.EX2 R112, R112 ;  /* 0x0000007000707308 */ /* 0x000ea20000000800 */
[-CC-:B------:R-:W-:Y:S01]  /*f8a0*/  FFMA.FTZ R33, R10, R118.reuse, -R135.reuse ;  /* 0x000000760a217223 */ /* 0x180fe20000010887 */
[----:B------:R-:W-:Y:S01]  /*f8b0*/  FFMA.FTZ R32, R8, R118, -R135 ;  /* 0x0000007608207223 */ /* 0x000fe20000010887 */
[----:B------:R-:W-:Y:S01]  /*f8c0*/  LDSM.16.MT88.4 R28, [R147+0x8800] ;  /* 0x00880000931c783b */ /* 0x000fe20000004200 */
[----:B------:R-:W-:Y:S04]  /*f8d0*/  MUFU.EX2 R117, R117 ;  /* 0x0000007500757308 */ /* 0x000fe80000000800 */
[----:B------:R-:W3:Y:S04]  /*f8e0*/  MUFU.EX2 R114, R114 ;  /* 0x0000007200727308 */ /* 0x000ee80000000800 */
        /* <DEDUP_REMOVED lines=8> */
[----:B------:R-:W2:Y:S01]  /*f970*/  MUFU.EX2 R111, R111 ;  /* 0x0000006f006f7308 */ /* 0x000ea20000000800 */
[----:B------:R-:W-:Y:S01]  /*f980*/  LDSM.16.MT88.4 R20, [R147+0xa800] ;  /* 0x00a800009314783b */ /* 0x000fe20000004200 */
[----:B----4-:R-:W-:Y:S02]  /*f990*/  F2FP.BF16.F32.PACK_AB R87, R110, R113 ;  /* 0x000000716e57723e */ /* 0x010fe400000010ff */
[----:B------:R-:W-:Y:S04]  /*f9a0*/  MUFU.EX2 R35, R35 ;  /* 0x0000002300237308 */ /* 0x000fe80000000800 */
[----:B------:R-:W3:Y:S01]  /*f9b0*/  MUFU.EX2 R34, R34 ;  /* 0x0000002200227308 */ /* 0x000ee20000000800 */
        /* <DEDUP_REMOVED lines=20> */
[----:B------:R-:W5:Y:S01]  /*fb00*/  LDSM.16.MT88.4 R16, [R146+0xa800] ;  /* 0x00a800009210783b */ /* 0x000f620000004200 */
[----:B--2---:R-:W-:-:S02]  /*fb10*/  F2FP.BF16.F32.PACK_AB R4, R111, R104 ;  /* 0x000000686f04723e */ /* 0x004fc400000010ff */
[----:B---3--:R-:W-:Y:S02]  /*fb20*/  F2FP.BF16.F32.PACK_AB R6, R34, R35 ;  /* 0x000000232206723e */ /* 0x008fe400000010ff */
[----:B----4-:R-:W-:Y:S02]  /*fb30*/  F2FP.BF16.F32.PACK_AB R5, R108, R109 ;  /* 0x0000006d6c05723e */ /* 0x010fe400000010ff */
[----:B-1----:R-:W-:-:S07]  /*fb40*/  F2FP.BF16.F32.PACK_AB R7, R32, R33 ;  /* 0x000000212007723e */ /* 0x002fce00000010ff */
        /* <DEDUP_REMOVED lines=8> */
[----:B------:R-:W3:Y:S07]  /*fbd0*/  LDSM.16.MT88.4 R16, [R147+0x9000] ;  /* 0x009000009310783b */ /* 0x000eee0000004200 */
[----:B------:R-:W-:Y:S03]  /*fbe0*/  HMMA.16816.F32.BF16 R96, R4, R28, R96 ;  /* 0x0000001c0460723c */ /* 0x000fe60000041860 */
[-C--:B------:R-:W-:Y:S01]  /*fbf0*/  FFMA.FTZ R29, R170, R118.reuse, -R133 ;  /* 0x00000076aa1d7223 */ /* 0x080fe20000010885 */
[----:B------:R-:W-:-:S04]  /*fc00*/  FFMA.FTZ R28, R128, R118, -R135 ;  /* 0x00000076801c7223 */ /* 0x000fc80000010887 */
[----:B------:R-:W-:Y:S03]  /*fc10*/  HMMA.16816.F32.BF16 R92, R4, R30, R92 ;  /* 0x0000001e045c723c */ /* 0x000fe6000004185c */
[-CC-:B------:R-:W-:Y:S01]  /*fc20*/  FFMA.FTZ R31, R130, R118.reuse, -R135.reuse ;  /* 0x00000076821f7223 */ /* 0x180fe20000010887 */
[----:B------:R-:W-:-:S04]  /*fc30*/  FFMA.FTZ R30, R124, R118, -R135 ;  /* 0x000000767c1e7223 */ /* 0x000fc80000010887 */
[----:B------:R-:W-:Y:S03]  /*fc40*/  HMMA.16816.F32.BF16 R36, R4, R24, R36 ;  /* 0x000000180424723c */ /* 0x000fe60000041824 */
[-CC-:B------:R-:W-:Y:S01]  /*fc50*/  FFMA.FTZ R25, R132, R118.reuse, -R133.reuse ;  /* 0x0000007684197223 */ /* 0x180fe20000010885 */
[----:B------:R-:W-:-:S04]  /*fc60*/  FFMA.FTZ R24, R172, R118, -R133 ;  /* 0x00000076ac187223 */ /* 0x000fc80000010885 */
[C---:B------:R-:W-:Y:S03]  /*fc70*/  HMMA.16816.F32.BF16 R40, R4.reuse, R26, R40 ;  /* 0x0000001a0428723c */ /* 0x040fe60000041828 */
[-C--:B------:R-:W-:Y:S01]  /*fc80*/  FFMA.FTZ R26, R134, R118.reuse, -R133 ;  /* 0x00000076861a7223 */ /* 0x080fe20000010885 */
[----:B------:R-:W-:Y:S01]  /*fc90*/  FFMA.FTZ R27, R126, R118, -R135 ;  /* 0x000000767e1b7223 */ /* 0x000fe20000010887 */
[----:B------:R-:W-:Y:S03]  /*fca0*/  MUFU.EX2 R25, R25 ;  /* 0x0000001900197308 */ /* 0x000fe60000000800 */
[C---:B-1----:R-:W-:Y:S01]  /*fcb0*/  HMMA.16816.F32.BF16 R76, R4.reuse, R12, R76 ;  /* 0x0000000c044c723c */ /* 0x042fe2000004184c */
[----:B------:R-:W1:Y:S07]  /*fcc0*/  MUFU.EX2 R26, R26 ;  /* 0x0000001a001a7308 */ /* 0x000e6e0000000800 */
[C---:B------:R-:W-:Y:S01]  /*fcd0*/  HMMA.16816.F32.BF16 R80, R4.reuse, R14, R80 ;  /* 0x0000000e0450723c */ /* 0x040fe20000041850 */
[----:B------:R-:W4:Y:S01]  /*fce0*/  LDSM.16.MT88.4 R12, [R146+0x9000] ;  /* 0x00900000920c783b */ /* 0x000f220000004200 */
[----:B------:R-:W-:Y:S04]  /*fcf0*/  MUFU.EX2 R24, R24 ;  /* 0x0000001800187308 */ /* 0x000fe80000000800 */
[----:B------:R-:W5:Y:S04]  /*fd00*/  MUFU.EX2 R29, R29 ;  /* 0x0000001d001d7308 */ /* 0x000f680000000800 */
[----:B------:R-:W-:Y:S04]  /*fd10*/  MUFU.EX2 R31, R31 ;  /* 0x0000001f001f7308 */ /* 0x000fe80000000800 */
[----:B------:R-:W3:Y:S04]  /*fd20*/  MUFU.EX2 R30, R30 ;  /* 0x0000001e001e7308 */ /* 0x000ee80000000800 */
[----:B------:R-:W-:Y:S04]  /*fd30*/  MUFU.EX2 R28, R28 ;  /* 0x0000001c001c7308 */ /* 0x000fe80000000800 */
[----:B------:R-:W3:Y:S01]  /*fd40*/  MUFU.EX2 R27, R27 ;  /* 0x0000001b001b7308 */ /* 0x000ee20000000800 */
[C---:B------:R-:W-:Y:S08]  /*fd50*/  HMMA.16816.F32.BF16 R60, R4.reuse, R20, R60 ;  /* 0x00000014043c723c */ /* 0x040ff0000004183c */
[C---:B------:R-:W-:Y:S08]  /*fd60*/  HMMA.16816.F32.BF16 R64, R4.reuse, R22, R64 ;  /* 0x000000160440723c */ /* 0x040ff00000041840 */
[C---:B--2---:R-:W-:Y:S08]  /*fd70*/  HMMA.16816.F32.BF16 R88, R4.reuse, R8, R88 ;  /* 0x000000080458723c */ /* 0x044ff00000041858 */
[----:B------:R-:W-:Y:S01]  /*fd80*/  HMMA.16816.F32.BF16 R84, R4, R10, R84 ;  /* 0x0000000a0454723c */ /* 0x000fe20000041854 */
[----:B------:R-:W2:Y:S02]  /*fd90*/  LDSM.16.MT88.4 R8, [R145+0x9000] ;  /* 0x009000009108783b */ /* 0x000ea40000004200 */
[----:B-1----:R-:W-:-:S02]  /*fda0*/  F2FP.BF16.F32.PACK_AB R4, R25, R26 ;  /* 0x0000001a1904723e */ /* 0x002fc400000010ff */
[----:B-----5:R-:W-:Y:S02]  /*fdb0*/  F2FP.BF16.F32.PACK_AB R6, R29, R24 ;  /* 0x000000181d06723e */ /* 0x020fe400000010ff */
[----:B---3--:R-:W-:Y:S02]  /*fdc0*/  F2FP.BF16.F32.PACK_AB R5, R30, R31 ;  /* 0x0000001f1e05723e */ /* 0x008fe400000010ff */
[----:B------:R-:W-:-:S07]  /*fdd0*/  F2FP.BF16.F32.PACK_AB R7, R27, R28 ;  /* 0x0000001c1b07723e */ /* 0x000fce00000010ff */
[C---:B------:R-:W-:Y:S08]  /*fde0*/  HMMA.16816.F32.BF16 R96, R4.reuse, R16, R96 ;  /* 0x000000100460723c */ /* 0x040ff00000041860 */
        /* <DEDUP_REMOVED lines=17> */
[-C--:B------:R-:W-:Y:S01]  /*ff00*/  FFMA.FTZ R20, R122, R118.reuse, -R133 ;  /* 0x000000767a147223 */ /* 0x080fe20000010885 */
[----:B------:R-:W-:-:S04]  /*ff10*/  FFMA.FTZ R21, R125, R118, -R135 ;  /* 0x000000767d157223 */ /* 0x000fc80000010887 */
[----:B-1----:R-:W-:Y:S03]  /*ff20*/  HMMA.16816.F32.BF16 R76, R4, R16, R76 ;  /* 0x00000010044c723c */ /* 0x002fe6000004184c */
[-CC-:B------:R-:W-:Y:S01]  /*ff30*/  FFMA.FTZ R124, R131, R118.reuse, -R133.reuse ;  /* 0x00000076837c7223 */ /* 0x180fe20000010885 */
[----:B------:R-:W-:-:S04]  /*ff40*/  FFMA.FTZ R122, R129, R118, -R133 ;  /* 0x00000076817a7223 */ /* 0x000fc80000010885 */
[C---:B------:R-:W-:Y:S01]  /*ff50*/  HMMA.16816.F32.BF16 R80, R4.reuse, R18, R80 ;  /* 0x000000120450723c */ /* 0x040fe20000041850 */
[----:B------:R-:W1:Y:S02]  /*ff60*/  LDSM.16.MT88.4 R16, [R145+0x9800] ;  /* 0x009800009110783b */ /* 0x000e640000004200 */
[-C--:B------:R-:W-:Y:S01]  /*ff70*/  FFMA.FTZ R173, R127, R118.reuse, -R133 ;  /* 0x000000767fad7223 */ /* 0x080fe20000010885 */
[-CC-:B------:R-:W-:Y:S01]  /*ff80*/  FFMA.FTZ R120, R120, R118.reuse, -R135.reuse ;  /* 0x0000007678787223 */ /* 0x180fe20000010887 */
[-CC-:B------:R-:W-:Y:S01]  /*ff90*/  FFMA.FTZ R125, R121, R118.reuse, -R135.reuse ;  /* 0x00000076797d7223 */ /* 0x180fe20000010887 */
[----:B------:R-:W-:Y:S01]  /*ffa0*/  FFMA.FTZ R126, R123, R118, -R135 ;  /* 0x000000767b7e7223 */ /* 0x000fe20000010887 */
[----:B------:R-:W-:Y:S04]  /*ffb0*/  MUFU.EX2 R124, R124 ;  /* 0x0000007c007c7308 */ /* 0x000fe80000000800 */
[----:B------:R-:W4:Y:S04]  /*ffc0*/  MUFU.EX2 R123, R20 ;  /* 0x00000014007b7308 */ /* 0x000f280000000800 */
[----:B------:R-:W-:Y:S04]  /*ffd0*/  MUFU.EX2 R122, R122 ;  /* 0x0000007a007a7308 */ /* 0x000fe80000000800 */
[----:B------:R-:W5:Y:S04]  /*ffe0*/  MUFU.EX2 R173, R173 ;  /* 0x000000ad00ad7308 */ /* 0x000f680000000800 */
[----:B------:R2:W-:Y:S04]  /*fff0*/  MUFU.EX2 R121, R21 ;  /* 0x0000001500797308 */ /* 0x0005e80000000800 */
[----:B------:R-:W1:Y:S04]  /*10000*/  MUFU.EX2 R120, R120 ;  /* 0x0000007800787308 */ /* 0x000e680000000800 */
[----:B------:R-:W-:Y:S04]  /*10010*/  MUFU.EX2 R118, R126 ;  /* 0x0000007e00767308 */ /* 0x000fe80000000800 */
[----:B------:R-:W1:Y:S01]  /*10020*/  MUFU.EX2 R125, R125 ;  /* 0x0000007d007d7308 */ /* 0x000e620000000800 */
[C---:B---3--:R-:W-:Y:S03]  /*10030*/  HMMA.16816.F32.BF16 R88, R4.reuse, R12, R88 ;  /* 0x0000000c0458723c */ /* 0x048fe60000041858 */
[----:B------:R-:W-:Y:S01]  /*10040*/  FADD.FTZ R116, R119, R116 ;  /* 0x0000007477747221 */ /* 0x000fe20000010000 */
[----:B------:R-:W-:Y:S01]  /*10050*/  FADD.FTZ R114, R117, R114 ;  /* 0x0000007275727221 */ /* 0x000fe20000010000 */
[----:B--2---:R-:W-:Y:S03]  /*10060*/  LDSM.16.MT88.4 R20, [R146+0x9800] ;  /* 0x009800009214783b */ /* 0x004fe60000004200 */
[----:B------:R-:W-:Y:S01]  /*10070*/  HMMA.16816.F32.BF16 R84, R4, R14, R84 ;  /* 0x0000000e0454723c */ /* 0x000fe20000041854 */
[----:B------:R-:W2:Y:S02]  /*10080*/  LDSM.16.MT88.4 R12, [R144+0x9800] ;  /* 0x00980000900c783b */ /* 0x000ea40000004200 */
[----:B----4-:R-:W-:-:S02]  /*10090*/  F2FP.BF16.F32.PACK_AB R4, R123, R124 ;  /* 0x0000007c7b04723e */ /* 0x010fc400000010ff */
[----:B-----5:R-:W-:Y:S02]  /*100a0*/  F2FP.BF16.F32.PACK_AB R6, R173, R122 ;  /* 0x0000007aad06723e */ /* 0x020fe400000010ff */
[----:B-1----:R-:W-:Y:S02]  /*100b0*/  F2FP.BF16.F32.PACK_AB R5, R120, R121 ;  /* 0x000000797805723e */ /* 0x002fe400000010ff */
[----:B------:R-:W-:-:S07]  /*100c0*/  F2FP.BF16.F32.PACK_AB R7, R125, R118 ;  /* 0x000000767d07723e */ /* 0x000fce00000010ff */
        /* <DEDUP_REMOVED lines=10> */
[----:B------:R-:W-:Y:S01]  /*10170*/  HMMA.16816.F32.BF16 R64, R4, R10, R64 ;  /* 0x0000000a0440723c */ /* 0x000fe20000041840 */
[----:B------:R-:W1:Y:S02]  /*10180*/  LDSM.16.MT88.4 R8, [R144+0xb800] ;  /* 0x00b800009008783b */ /* 0x000e640000004200 */
[----:B------:R-:W-:-:S05]  /*10190*/  FADD.FTZ R113, R113, R114 ;  /* 0x0000007271717221 */ /* 0x000fca0000010000 */
[----:B---3--:R-:W-:Y:S03]  /*101a0*/  HMMA.16816.F32.BF16 R68, R4, R16, R68 ;  /* 0x000000100444723c */ /* 0x008fe60000041844 */
        /* <DEDUP_REMOVED lines=11> */
[----:B------:R-:W-:-:S04]  /*10260*/  FADD.FTZ R13, R34, R13 ;  /* 0x0000000d220d7221 */ /* 0x000fc80000010000 */
        /* <DEDUP_REMOVED lines=13> */
[----:B------:R-:W-:Y:S01]  /*10340*/  IMAD.SHL.U32 R174, R157, 0x8, RZ ;  /* 0x000000089dae7824 */ /* 0x000fe200078e00ff */
[C---:B------:R-:W-:Y:S03]  /*10350*/  HMMA.16816.F32.BF16 R36, R4.reuse, R20, R36 ;  /* 0x000000140424723c */ /* 0x040fe60000041824 */
[----:B------:R-:W-:Y:S01]  /*10360*/  FADD.FTZ R122, R122, R123 ;  /* 0x0000007b7a7a7221 */ /* 0x000fe20000010000 */
[----:B------:R-:W-:Y:S01]  /*10370*/  FADD.FTZ R118, R118, R121 ;  /* 0x0000007976767221 */ /* 0x000fe20000010000 */
[----:B------:R-:W-:Y:S02]  /*10380*/  LOP3.LUT R174, R174, 0x38, RZ, 0xc0, !PT ;  /* 0x00000038aeae7812 */ /* 0x000fe400078ec0ff */
[----:B------:R-:W-:Y:S01]  /*10390*/  FADD.FTZ R173, R173, R122 ;  /* 0x0000007aadad7221 */ /* 0x000fe20000010000 */
[----:B------:R-:W-:Y:S03]  /*103a0*/  HMMA.16816.F32.BF16 R40, R4, R22, R40 ;  /* 0x000000160428723c */ /* 0x000fe60000041828 */
[----:B------:R-:W-:-:S05]  /*103b0*/  FADD.FTZ R176, R125, R118 ;  /* 0x000000767db07221 */ /* 0x000fca0000010000 */
[C---:B------:R-:W-:Y:S08]  /*103c0*/  HMMA.16816.F32.BF16 R72, R4.reuse, R18, R72 ;  /* 0x000000120448723c */ /* 0x040ff00000041848 */
[C---:B------:R-:W-:Y:S08]  /*103d0*/  HMMA.16816.F32.BF16 R80, R4.reuse, R14, R80 ;  /* 0x0000000e0450723c */ /* 0x040ff00000041850 */
[----:B------:R-:W-:Y:S01]  /*103e0*/  HMMA.16816.F32.BF16 R84, R4, R10, R84 ;  /* 0x0000000a0454723c */ /* 0x000fe20000041854 */
[----:B------:R-:W-:-:S04]  /*103f0*/  NOP ;  /* 0x0000000000007918 */ /* 0x000fc80000000000 */
[----:B------:R-:W-:-:S15]  /*10400*/  @!P6 BRA `(.L_x_11803) ;  /* 0x000000300040e947 */ /* 0x000fde0003800000 */
[--C-:B------:R-:W-:Y:S01]  /*10410*/  SHF.R.U32.HI R6, RZ, 0x1, R157.reuse ;  /* 0x00000001ff067819 */ /* 0x100fe2000001169d */
[----:B------:R-:W-:Y:S01]  /*10420*/  IMAD.SHL.U32 R5, R157, 0x2, RZ ;  /* 0x000000029d057824 */ /* 0x000fe200078e00ff */
[----:B------:R-:W-:Y:S01]  /*10430*/  SHF.R.U32.HI R4, RZ, 0x2, R157 ;  /* 0x00000002ff047819 */ /* 0x000fe2000001169d */
[C---:B------:R-:W-:Y:S01]  /*10440*/  IMAD.SHL.U32 R172, R105.reuse, 0x40, RZ ;  /* 0x0000004069ac7824 */ /* 0x040fe200078e00ff */
[----:B------:R-:W-:Y:S01]  /*10450*/  LOP3.LUT R6, R6, 0x1f0, RZ, 0xc0, !PT ;  /* 0x000001f006067812 */ /* 0x000fe200078ec0ff */
[----:B------:R-:W-:Y:S01]  /*10460*/  IMAD.MOV.U32 R104, RZ, RZ, R3 ;  /* 0x000000ffff687224 */ /* 0x000fe200078e0003 */
[----:B------:R-:W-:Y:S01]  /*10470*/  LOP3.LUT R4, R4, 0x7, RZ, 0xc0, !PT ;  /* 0x0000000704047812 */ /* 0x000fe200078ec0ff */
[----:B------:R-:W-:Y:S01]  /*10480*/  VIADD R171, R105, 0xfffffffe ;  /* 0xfffffffe69ab7836 */ /* 0x000fe20000000000 */
[----:B------:R-:W-:Y:S01]  /*10490*/  IADD3 R6, PT, PT, R6, R101, R160 ;  /* 0x0000006506067210 */ /* 0x000fe20007ffe0a0 */
[----:B------:R-:W-:Y:S01]  /*104a0*/  IMAD.MOV.U32 R101, RZ, RZ, R2 ;  /* 0x000000ffff657224 */ /* 0x000fe200078e0002 */
[----:B------:R-:W-:Y:S01]  /*104b0*/  LOP3.LUT R5, R5, 0x6, RZ, 0xc0, !PT ;  /* 0x0000000605057812 */ /* 0x000fe200078ec0ff */
[----:B------:R-:W-:Y:S01]  /*104c0*/  VIADD R172, R172, 0xffffffc0 ;  /* 0xffffffc0acac7836 */ /* 0x000fe20000000000 */
[----:B------:R-:W-:-:S02]  /*104d0*/  IADD3 R4, PT, PT, -R165, R6, R4 ;  /* 0x00000006a5047210 */ /* 0x000fc40007ffe104 */
[----:B------:R-:W-:-:S03]  /*104e0*/  ISETP.NE.U32.AND P2, PT, R106, RZ, PT ;  /* 0x000000ff6a00720c */ /* 0x000fc60003f45070 */
[----:B------:R-:W-:Y:S01]  /*104f0*/  IMAD.IADD R170, R4, 0x1, -R5 ;  /* 0x0000000104aa7824 */ /* 0x000fe200078e0a05 */
[----:B------:R-:W-:-:S03]  /*10500*/  ISETP.NE.AND.EX P2, PT, R107, RZ, PT, P2 ;  /* 0x000000ff6b00720c */ /* 0x000fc60003f45320 */
[----:B------:R-:W-:-:S04]  /*10510*/  IMAD R170, R105, -0x40, R170 ;  /* 0xffffffc069aa7824 */ /* 0x000fc800078e02aa */
[----:B------:R-:W-:-:S07]  /*10520*/  VIADD R170, R170, 0x88 ;  /* 0x00000088aaaa7836 */ /* 0x000fce0000000000 */
.L_x_11810:
        /* <DEDUP_REMOVED lines=79> */
.L_x_11805:
[----:B------:R-:W-:Y:S05]  /*10a20*/  BSYNC.RECONVERGENT B0 ;  /* 0x0000000000007941 */ /* 0x000fea0003800200 */
.L_x_11804:
        /* <DEDUP_REMOVED lines=105> */
[----:B------:R-:W-:Y:S01]  /*110c0*/  HMMA.16816.F32.BF16 R32, R120, R118, R32 ;  /* 0x000000767820723c */ /* 0x000fe20000041820 */
[----:B------:R-:W2:Y:S04]  /*110d0*/  LDSM.16.M88.4 R116, [R142+UR6+0x7000] ;  /* 0x007000068e74783b */ /* 0x000ea80008000200 */
[----:B------:R-:W-:Y:S03]  /*110e0*/  LDSM.16.M88.4 R120, [R141+0x2000] ;  /* 0x002000008d78783b */ /* 0x000fe60000000200 */
[C---:B-1----:R-:W-:Y:S08]  /*110f0*/  HMMA.16816.F32.BF16 R4, R108.reuse, R112, R4 ;  /* 0x000000706c04723c */ /* 0x042ff00000041804 */
[C---:B------:R-:W-:Y:S01]  /*11100*/  HMMA.16816.F32.BF16 R8, R108.reuse, R114, R8 ;  /* 0x000000726c08723c */ /* 0x040fe20000041808 */
[----:B------:R-:W1:Y:S07]  /*11110*/  LDSM.16.M88.4 R112, [R142+UR6+0x7800] ;  /* 0x007800068e70783b */ /* 0x000e6e0008000200 */
        /* <DEDUP_REMOVED lines=122> */
.L_x_11809:
[----:B------:R-:W-:Y:S05]  /*118c0*/  BSYNC.RECONVERGENT B0 ;  /* 0x0000000000007941 */ /* 0x000fea0003800200 */
.L_x_11808:
        /* <DEDUP_REMOVED lines=48> */
.L_x_11807:
[----:B------:R-:W-:Y:S05]  /*11bd0*/  BSYNC.RECONVERGENT B1 ;  /* 0x0000000000017941 */ /* 0x000fea0003800200 */
.L_x_11806:
[----:B------:R-:W2:Y:S01]  /*11be0*/  LD.E R105, desc[UR4][R102.64+0xdc] ;  /* 0x0000dc0466697980 */ /* 0x000ea2000c101900 */
[C---:B-1----:R-:W-:Y:S02]  /*11bf0*/  IADD3 R2, PT, PT, R170.reuse, -0x1, RZ ;  /* 0xffffffffaa027810 */ /* 0x042fe40007ffe0ff */
[----:B------:R-:W-:Y:S01]  /*11c00*/  IABS R107, R170 ;  /* 0x000000aa006b7213 */ /* 0x000fe20000000000 */
[----:B------:R-:W-:Y:S01]  /*11c10*/  LDSM.16.MT88.4 R116, [R145+0x8000] ;  /* 0x008000009174783b */ /* 0x000fe20000004200 */
[----:B------:R-:W-:Y:S02]  /*11c20*/  IABS R2, R2 ;  /* 0x0000000200027213 */ /* 0x000fe40000000000 */
[----:B------:R-:W-:Y:S02]  /*11c30*/  I2FP.F32.S32 R107, R107 ;  /* 0x0000006b006b7245 */ /* 0x000fe40000201400 */
[----:B------:R-:W-:Y:S02]  /*11c40*/  IADD3 R3, PT, PT, R170, -0x8, RZ ;  /* 0xfffffff8aa037810 */ /* 0x000fe40007ffe0ff */
[----:B------:R-:W-:Y:S01]  /*11c50*/  I2FP.F32.S32 R2, R2 ;  /* 0x0000000200027245 */ /* 0x000fe20000201400 */
[----:B------:R-:W-:Y:S01]  /*11c60*/  FFMA.FTZ R6, -R0, R107, R6 ;  /* 0x0000006b00067223 */ /* 0x000fe20000010106 */
[----:B------:R-:W-:Y:S02]  /*11c70*/  IABS R3, R3 ;  /* 0x0000000300037213 */ /* 0x000fe40000000000 */
[----:B------:R-:W-:Y:S01]  /*11c80*/  IADD3 R107, PT, PT, R170, -0x10, RZ ;  /* 0xfffffff0aa6b7810 */ /* 0x000fe20007ffe0ff */
[----:B------:R-:W-:Y:S01]  /*11c90*/  FFMA.FTZ R7, -R0, R2, R7 ;  /* 0x0000000200077223 */ /* 0x000fe20000010107 */
[C---:B------:R-:W-:Y:S02]  /*11ca0*/  IADD3 R2, PT, PT, R170.reuse, -0x11, RZ ;  /* 0xffffffefaa027810 */ /* 0x040fe40007ffe0ff */
[----:B------:R-:W-:Y:S02]  /*11cb0*/  I2FP.F32.S32 R3, R3 ;  /* 0x0000000300037245 */ /* 0x000fe40000201400 */
[----:B------:R-:W-:Y:S02]  /*11cc0*/  IADD3 R108, PT, PT, R170, -0x9, RZ ;  /* 0xfffffff7aa6c7810 */ /* 0x000fe40007ffe0ff */
[----:B------:R-:W-:Y:S01]  /*11cd0*/  IABS R107, R107 ;  /* 0x0000006b006b7213 */ /* 0x000fe20000000000 */
[CC--:B------:R-:W-:Y:S01]  /*11ce0*/  FFMA.FTZ R10, -R0.reuse, R3.reuse, R10 ;  /* 0x00000003000a7223 */ /* 0x0c0fe2000001010a */
[----:B------:R-:W-:Y:S01]  /*11cf0*/  IABS R2, R2 ;  /* 0x0000000200027213 */ /* 0x000fe20000000000 */
[----:B------:R-:W-:Y:S01]  /*11d00*/  FFMA.FTZ R4, -R0, R3, R4 ;  /* 0x0000000300047223 */ /* 0x000fe20000010104 */
[C---:B------:R-:W-:Y:S02]  /*11d10*/  IADD3 R106, PT, PT, R170.reuse, -0x18, RZ ;  /* 0xffffffe8aa6a7810 */ /* 0x040fe40007ffe0ff */
[----:B------:R-:W-:Y:S02]  /*11d20*/  IABS R108, R108 ;  /* 0x0000006c006c7213 */ /* 0x000fe40000000000 */
[----:B------:R-:W-:Y:S02]  /*11d30*/  I2FP.F32.S32 R107, R107 ;  /* 0x0000006b006b7245 */ /* 0x000fe40000201400 */
[----:B------:R-:W-:Y:S02]  /*11d40*/  IADD3 R3, PT, PT, R170, -0x19, RZ ;  /* 0xffffffe7aa037810 */ /* 0x000fe40007ffe0ff */
[----:B------:R-:W-:Y:S01]  /*11d50*/  I2FP.F32.S32 R2, R2 ;  /* 0x0000000200027245 */ /* 0x000fe20000201400 */
[CC--:B------:R-:W-:Y:S01]  /*11d60*/  FFMA.FTZ R8, -R0.reuse, R107.reuse, R8 ;  /* 0x0000006b00087223 */ /* 0x0c0fe20000010108 */
[----:B------:R-:W-:Y:S01]  /*11d70*/  IABS R106, R106 ;  /* 0x0000006a006a7213 */ /* 0x000fe20000000000 */
[C---:B------:R-:W-:Y:S01]  /*11d80*/  FFMA.FTZ R14, -R0.reuse, R107, R14 ;  /* 0x0000006b000e7223 */ /* 0x040fe2000001010e */
[----:B------:R-:W-:Y:S01]  /*11d90*/  I2FP.F32.S32 R108, R108 ;  /* 0x0000006c006c7245 */ /* 0x000fe20000201400 */
[CC--:B------:R-:W-:Y:S01]  /*11da0*/  FFMA.FTZ R9, -R0.reuse, R2.reuse, R9 ;  /* 0x0000000200097223 */ /* 0x0c0fe20000010109 */
[----:B------:R-:W-:Y:S01]  /*11db0*/  IABS R3, R3 ;  /* 0x0000000300037213 */ /* 0x000fe20000000000 */
[C---:B------:R-:W-:Y:S01]  /*11dc0*/  FFMA.FTZ R15, -R0.reuse, R2, R15 ;  /* 0x00000002000f7223 */ /* 0x040fe2000001010f */
[----:B------:R-:W-:Y:S01]  /*11dd0*/  I2FP.F32.S32 R107, R106 ;  /* 0x0000006a006b7245 */ /* 0x000fe20000201400 */
[CC--:B------:R-:W-:Y:S01]  /*11de0*/  FFMA.FTZ R11, -R0.reuse, R108.reuse, R11 ;  /* 0x0000006c000b7223 */ /* 0x0c0fe2000001010b */
[----:B------:R-:W-:Y:S01]  /*11df0*/  FFMA.FTZ R5, -R0, R108, R5 ;  /* 0x0000006c00057223 */ /* 0x000fe20000010105 */
[----:B------:R-:W-:Y:S02]  /*11e00*/  IADD3 R2, PT, PT, R170, -0x20, RZ ;  /* 0xffffffe0aa027810 */ /* 0x000fe40007ffe0ff */
        /* <DEDUP_REMOVED lines=12> */
[CC--:B------:R-:W-:Y:S01]  /*11ed0*/  FFMA.FTZ R22, -R0.reuse, R107.reuse, R22 ;  /* 0x0000006b00167223 */ /* 0x0c0fe20000010116 */
        /* <DEDUP_REMOVED lines=8> */
[-C--:B------:R-:W-:Y:S01]  /*11f60*/  FFMA.FTZ R26, -R0, R107.reuse, R26 ;  /* 0x0000006b001a7223 */ /* 0x080fe2000001011a */
[----:B------:R-:W-:Y:S01]  /*11f70*/  IADD3 R3, PT, PT, R170, -0x31, RZ ;  /* 0xffffffcfaa037810 */ /* 0x000fe20007ffe0ff */
[C---:B------:R-:W-:Y:S01]  /*11f80*/  FFMA.FTZ R20, -R0.reuse, R107, R20 ;  /* 0x0000006b00147223 */ /* 0x040fe20000010114 */
[----:B------:R-:W-:Y:S01]  /*11f90*/  IABS R107, R2 ;  /* 0x00000002006b7213 */ /* 0x000fe20000000000 */
[CC--:B------:R-:W-:Y:S01]  /*11fa0*/  FFMA.FTZ R27, -R0.reuse, R108.reuse, R27 ;  /* 0x0000006c001b7223 */ /* 0x0c0fe2000001011b */
[----:B------:R-:W-:Y:S01]  /*11fb0*/  IABS R2, R3 ;  /* 0x0000000300027213 */ /* 0x000fe20000000000 */
[----:B------:R-:W-:Y:S01]  /*11fc0*/  FFMA.FTZ R21, -R0, R108, R21 ;  /* 0x0000006c00157223 */ /* 0x000fe20000010115 */
[C---:B------:R-:W-:Y:S02]  /*11fd0*/  IADD3 R3, PT, PT, R170.reuse, -0x39, RZ ;  /* 0xffffffc7aa037810 */ /* 0x040fe40007ffe0ff */
[----:B------:R-:W-:Y:S02]  /*11fe0*/  I2FP.F32.S32 R107, R107 ;  /* 0x0000006b006b7245 */ /* 0x000fe40000201400 */
[----:B------:R-:W-:Y:S02]  /*11ff0*/  IADD3 R106, PT, PT, R170, -0x38, RZ ;  /* 0xffffffc8aa6a7810 */ /* 0x000fe40007ffe0ff */
[----:B------:R-:W-:Y:S01]  /*12000*/  IABS R3, R3 ;  /* 0x0000000300037213 */ /* 0x000fe20000000000 */
[CC--:B------:R-:W-:Y:S01]  /*12010*/  FFMA.FTZ R24, -R0.reuse, R107.reuse, R24 ;  /* 0x0000006b00187223 */ /* 0x0c0fe20000010118 */
[C---:B------:R-:W-:Y:S01]  /*12020*/  FFMA.FTZ R30, -R0.reuse, R107, R30 ;  /* 0x0000006b001e7223 */ /* 0x040fe2000001011e */
[----:B------:R-:W-:Y:S02]  /*12030*/  IABS R106, R106 ;  /* 0x0000006a006a7213 */ /* 0x000fe40000000000 */
[----:B------:R-:W-:Y:S02]  /*12040*/  MOV R107, R3 ;  /* 0x00000003006b7202 */ /* 0x000fe40000000f00 */
[----:B------:R-:W-:Y:S02]  /*12050*/  I2FP.F32.S32 R2, R2 ;  /* 0x0000000200027245 */ /* 0x000fe40000201400 */
[----:B------:R-:W-:Y:S02]  /*12060*/  I2FP.F32.S32 R3, R106 ;  /* 0x0000006a00037245 */ /* 0x000fe40000201400 */
[----:B------:R-:W-:Y:S01]  /*12070*/  I2FP.F32.S32 R106, R107 ;  /* 0x0000006b006a7245 */ /* 0x000fe20000201400 */
[----:B------:R-:W-:Y:S01]  /*12080*/  FFMA.FTZ R25, -R0, R2, R25 ;  /* 0x0000000200197223 */ /* 0x000fe20000010119 */
[----:B------:R-:W-:Y:S01]  /*12090*/  FMNMX3.FTZ R107, R104, R4, R5, !PT ;  /* 0x00000004686b7276 */ /* 0x000fe20007810005 */
[C---:B------:R-:W-:Y:S01]  /*120a0*/  FFMA.FTZ R31, -R0.reuse, R2, R31 ;  /* 0x00000002001f7223 */ /* 0x040fe2000001011f */
[----:B------:R-:W-:Y:S01]  /*120b0*/  FMNMX3.FTZ R2, R101, R6, R7, !PT ;  /* 0x0000000665027276 */ /* 0x000fe20007810007 */
[CC--:B------:R-:W-:Y:S01]  /*120c0*/  FFMA.FTZ R28, -R0.reuse, R3.reuse, R28 ;  /* 0x00000003001c7223 */ /* 0x0c0fe2000001011c */
[----:B------:R-:W-:Y:S01]  /*120d0*/  FMNMX3.FTZ R107, R107, R8, R9, !PT ;  /* 0x000000086b6b7276 */ /* 0x000fe20007810009 */
[----:B------:R-:W-:Y:S01]  /*120e0*/  FFMA.FTZ R34, -R0, R3, R34 ;  /* 0x0000000300227223 */ /* 0x000fe20000010122 */
[----:B------:R-:W-:Y:S01]  /*120f0*/  FMNMX3.FTZ R2, R2, R10, R11, !PT ;  /* 0x0000000a02027276 */ /* 0x000fe2000781000b */
[C---:B------:R-:W-:Y:S01]  /*12100*/  FFMA.FTZ R29, -R0.reuse, R106, R29 ;  /* 0x0000006a001d7223 */ /* 0x040fe2000001011d */
[----:B------:R-:W-:Y:S01]  /*12110*/  FMNMX3.FTZ R107, R107, R12, R13, !PT ;  /* 0x0000000c6b6b7276 */ /* 0x000fe2000781000d */
[----:B------:R-:W-:Y:S01]  /*12120*/  FFMA.FTZ R35, -R0, R106, R35 ;  /* 0x0000006a00237223 */ /* 0x000fe20000010123 */
        /* <DEDUP_REMOVED lines=18> */
[----:B------:R-:W-:Y:S01]  /*12250*/  IADD3 R172, PT, PT, R172, -0x40, RZ ;  /* 0xffffffc0acac7810 */ /* 0x000fe20007ffe0ff */
[----:B------:R-:W1:Y:S01]  /*12260*/  SHFL.BFLY PT, R3, R112, 0x2, 0x1f ;  /* 0x0c401f0070037f89 */ /* 0x000e6200000e0000 */
[----:B------:R-:W-:Y:S02]  /*12270*/  FMNMX3.FTZ R109, R2, R34, R35, !PT ;  /* 0x00000022026d7276 */ /* 0x000fe40007810023 */
[----:B------:R-:W-:Y:S05]  /*12280*/  IADD3 R170, PT, PT, R170, 0x40, RZ ;  /* 0x00000040aaaa7810 */ /* 0x000fea0007ffe0ff */
[----:B------:R-:W3:Y:S01]  /*12290*/  SHFL.BFLY PT, R2, R109, 0x2, 0x1f ;  /* 0x0c401f006d027f89 */ /* 0x000ee200000e0000 */
[----:B-1----:R-:W-:Y:S07]  /*122a0*/  FMNMX.FTZ R110, R112, R3, !PT ;  /* 0x00000003706e7209 */ /* 0x002fee0007810000 */
[----:B------:R-:W-:Y:S01]  /*122b0*/  LDSM.16.MT88.4 R112, [R146+0x8000] ;  /* 0x008000009270783b */ /* 0x000fe20000004200 */
[----:B---3--:R-:W-:Y:S07]  /*122c0*/  FMNMX.FTZ R107, R109, R2, !PT ;  /* 0x000000026d6b7209 */ /* 0x008fee0007810000 */
[----:B------:R-:W1:Y:S08]  /*122d0*/  SHFL.BFLY PT, R3, R110, 0x1, 0x1f ;  /* 0x0c201f006e037f89 */ /* 0x000e7000000e0000 */
[----:B------:R-:W3:Y:S01]  /*122e0*/  SHFL.BFLY PT, R2, R107, 0x1, 0x1f ;  /* 0x0c201f006b027f89 */ /* 0x000ee200000e0000 */
[----:B-1----:R-:W-:Y:S02]  /*122f0*/  FMNMX.FTZ R3, R110, R3, !PT ;  /* 0x000000036e037209 */ /* 0x002fe40007810000 */
[----:B---3--:R-:W-:Y:S03]  /*12300*/  FMNMX.FTZ R2, R107, R2, !PT ;  /* 0x000000026b027209 */ /* 0x008fe60007810000 */
[----:B------:R-:W-:Y:S01]  /*12310*/  FADD.FTZ R108, -R3, R104 ;  /* 0x00000068036c7221 */ /* 0x000fe20000010100 */
[C---:B------:R-:W-:Y:S01]  /*12320*/  FSETP.NEU.FTZ.AND P0, PT, R2.reuse, -INF , PT ;  /* 0xff8000000200780b */ /* 0x040fe20003f1d000 */
[----:B------:R-:W-:Y:S02]  /*12330*/  FADD.FTZ R106, -R2, R101 ;  /* 0x00000065026a7221 */ /* 0x000fe40000010100 */
[C---:B--2---:R-:W-:Y:S01]  /*12340*/  FMUL.FTZ R104, R105.reuse, R108 ;  /* 0x0000006c69687220 */ /* 0x044fe20000410000 */
[C---:B------:R-:W-:Y:S01]  /*12350*/  FMUL.FTZ R126, R105.reuse, R2 ;  /* 0x00000002697e7220 */ /* 0x040fe20000410000 */
[----:B------:R-:W1:Y:S01]  /*12360*/  LDSM.16.MT88.4 R108, [R147+0x8000] ;  /* 0x00800000936c783b */ /* 0x000e620000004200 */
[C---:B------:R-:W-:Y:S01]  /*12370*/  FMUL.FTZ R128, R105.reuse, R3 ;  /* 0x0000000369807220 */ /* 0x040fe20000410000 */
[----:B------:R-:W-:Y:S02]  /*12380*/  FMUL.FTZ R101, R105, R106 ;  /* 0x0000006a69657220 */ /* 0x000fe40000410000 */
[----:B------:R-:W-:Y:S01]  /*12390*/  FSEL R126, R126, RZ, P0 ;  /* 0x000000ff7e7e7208 */ /* 0x000fe20000000000 */
[----:B------:R-:W2:Y:S01]  /*123a0*/  MUFU.EX2 R104, R104 ;  /* 0x0000006800687308 */ /* 0x000ea20000000800 */
[----:B------:R-:W-:Y:S03]  /*123b0*/  FSETP.NEU.FTZ.AND P0, PT, R3, -INF , PT ;  /* 0xff8000000300780b */ /* 0x000fe60003f1d000 */
[-CC-:B------:R-:W-:Y:S01]  /*123c0*/  FFMA.FTZ R107, R10, R105.reuse, -R126.reuse ;  /* 0x000000690a6b7223 */ /* 0x180fe2000001087e */
[----:B------:R-:W-:Y:S01]  /*123d0*/  FSEL R128, R128, RZ, P0 ;  /* 0x000000ff80807208 */ /* 0x000fe20000000000 */
[-CC-:B------:R-:W-:Y:S01]  /*123e0*/  FFMA.FTZ R106, R11, R105.reuse, -R126.reuse ;  /* 0x000000690b6a7223 */ /* 0x180fe2000001087e */
[-CC-:B------:R-:W-:Y:S01]  /*123f0*/  FFMA.FTZ R124, R6, R105.reuse, -R126.reuse ;  /* 0x00000069067c7223 */ /* 0x180fe2000001087e */
[-C--:B------:R-:W-:Y:S02]  /*12400*/  FFMA.FTZ R121, R7, R105.reuse, -R126 ;  /* 0x0000006907797223 */ /* 0x080fe4000001087e */
[----:B------:R-:W3:Y:S01]  /*12410*/  MUFU.EX2 R101, R101 ;  /* 0x0000006500657308 */ /* 0x000ee20000000800 */
[-CC-:B------:R-:W-:Y:S01]  /*12420*/  FFMA.FTZ R123, R8, R105.reuse, -R128.reuse ;  /* 0x00000069087b7223 */ /* 0x180fe20000010880 */
[-CC-:B------:R-:W-:Y:S01]  /*12430*/  FFMA.FTZ R120, R9, R105.reuse, -R128.reuse ;  /* 0x0000006909787223 */ /* 0x180fe20000010880 */
[-CC-:B------:R-:W-:Y:S01]  /*12440*/  FFMA.FTZ R125, R4, R105.reuse, -R128.reuse ;  /* 0x00000069047d7223 */ /* 0x180fe20000010880 */
[--C-:B------:R-:W-:Y:S06]  /*12450*/  FFMA.FTZ R122, R5, R105, -R128.reuse ;  /* 0x00000069057a7223 */ /* 0x100fec0000010880 */
        /* <DEDUP_REMOVED lines=29> */
[C---:B------:R-:W-:Y:S01]  /*12630*/  FMUL.FTZ R44, R104.reuse, R44 ;  /* 0x0000002c682c7220 */ /* 0x040fe20000410000 */
[C---:B------:R-:W-:Y:S01]  /*12640*/  FMUL.FTZ R45, R104.reuse, R45 ;  /* 0x0000002d682d7220 */ /* 0x040fe20000410000 */
        /* <DEDUP_REMOVED lines=50> */
[----:B------:R-:W-:Y:S01]  /*12970*/  FMUL.FTZ R83, R101, R83 ;  /* 0x0000005365537220 */ /* 0x000fe20000410000 */
[C---:B------:R-:W-:Y:S01]  /*12980*/  FMUL.FTZ R80, R104.reuse, R80 ;  /* 0x0000005068507220 */ /* 0x040fe20000410000 */
[C---:B------:R-:W-:Y:S03]  /*12990*/  HMMA.16816.F32.BF16 R48, R96.reuse, R118, R48 ;  /* 0x000000766030723c */ /* 0x040fe60000041830 */
[----:B------:R-:W-:Y:S01]  /*129a0*/  FMUL.FTZ R81, R104, R81 ;  /* 0x0000005168517220 */ /* 0x000fe20000410000 */
[-CC-:B------:R-:W-:Y:S01]  /*129b0*/  FFMA.FTZ R118, R12, R105.reuse, -R128.reuse ;  /* 0x000000690c767223 */ /* 0x180fe20000010880 */
[C---:B------:R-:W-:Y:S01]  /*129c0*/  FMUL.FTZ R12, R104.reuse, R88 ;  /* 0x00000058680c7220 */ /* 0x040fe20000410000 */
[--C-:B------:R-:W-:Y:S01]  /*129d0*/  FFMA.FTZ R117, R13, R105, -R128.reuse ;  /* 0x000000690d757223 */ /* 0x100fe20000010880 */
[----:B------:R-:W-:Y:S01]  /*129e0*/  FMUL.FTZ R13, R104, R89 ;  /* 0x00000059680d7220 */ /* 0x000fe20000410000 */
[C---:B----4-:R-:W-:Y:S02]  /*129f0*/  HMMA.16816.F32.BF16 R52, R96.reuse, R92, R52 ;  /* 0x0000005c6034723c */ /* 0x050fe40000041834 */
[----:B------:R-:W-:Y:S01]  /*12a00*/  MUFU.EX2 R118, R118 ;  /* 0x0000007600767308 */ /* 0x000fe20000000800 */
[-CC-:B------:R-:W-:Y:S01]  /*12a10*/  FFMA.FTZ R129, R20, R105.reuse, -R128.reuse ;  /* 0x0000006914817223 */ /* 0x180fe20000010880 */
[-CC-:B------:R-:W-:Y:S01]  /*12a20*/  FFMA.FTZ R130, R21, R105.reuse, -R128.reuse ;  /* 0x0000006915827223 */ /* 0x180fe20000010880 */
[-CC-:B------:R-:W-:Y:S07]  /*12a30*/  FFMA.FTZ R116, R16, R105.reuse, -R128.reuse ;  /* 0x0000006910747223 */ /* 0x180fee0000010880 */
[----:B------:R-:W3:Y:S01]  /*12a40*/  MUFU.EX2 R117, R117 ;  /* 0x0000007500757308 */ /* 0x000ee20000000800 */
[C---:B------:R-:W-:Y:S01]  /*12a50*/  FMUL.FTZ R16, R104.reuse, R84 ;  /* 0x0000005468107220 */ /* 0x040fe20000410000 */
[C---:B------:R-:W-:Y:S01]  /*12a60*/  HMMA.16816.F32.BF16 R56, R96.reuse, R94, R56 ;  /* 0x0000005e6038723c */ /* 0x040fe20000041838 */
[----:B------:R-:W4:Y:S07]  /*12a70*/  LDSM.16.MT88.4 R92, [R145+0xa000] ;  /* 0x00a00000915c783b */ /* 0x000f2e0000004200 */
[----:B------:R-:W-:Y:S01]  /*12a80*/  MUFU.EX2 R129, R129 ;  /* 0x0000008100817308 */ /* 0x000fe20000000800 */
[----:B------:R-:W-:Y:S01]  /*12a90*/  FFMA.FTZ R119, R17, R105, -R128 ;  /* 0x0000006911777223 */ /* 0x000fe20000010880 */
[----:B------:R-:W-:Y:S01]  /*12aa0*/  FMUL.FTZ R17, R104, R85 ;  /* 0x0000005568117220 */ /* 0x000fe20000410000 */
[----:B------:R-:W-:Y:S07]  /*12ab0*/  FFMA.FTZ R34, R34, R105, -R126 ;  /* 0x0000006922227223 */ /* 0x000fee000001087e */
[----:B------:R-:W-:Y:S01]  /*12ac0*/  MUFU.EX2 R116, R116 ;  /* 0x0000007400747308 */ /* 0x000fe20000000800 */
[----:B------:R-:W-:Y:S01]  /*12ad0*/  FFMA.FTZ R125, R104, R173, R125 ;  /* 0x000000ad687d7223 */ /* 0x000fe2000001007d */
[C---:B-1----:R-:W-:Y:S08]  /*12ae0*/  HMMA.16816.F32.BF16 R60, R96.reuse, R108, R60 ;  /* 0x0000006c603c723c */ /* 0x042ff0000004183c */
[----:B------:R-:W1:Y:S01]  /*12af0*/  MUFU.EX2 R130, R130 ;  /* 0x0000008200827308 */ /* 0x000e620000000800 */
[----:B------:R-:W-:Y:S01]  /*12b00*/  ISETP.GT.AND P0, PT, R171, RZ, PT ;  /* 0x000000ffab00720c */ /* 0x000fe20003f04270 */
[----:B------:R-:W-:Y:S01]  /*12b10*/  FADD.FTZ R122, R122, R125 ;  /* 0x0000007d7a7a7221 */ /* 0x000fe20000010000 */
[----:B---3--:R-:W-:Y:S07]  /*12b20*/  F2FP.BF16.F32.PACK_AB R84, R117, R118 ;  /* 0x000000767554723e */ /* 0x008fee00000010ff */
[----:B------:R-:W-:Y:S01]  /*12b30*/  MUFU.EX2 R34, R34 ;  /* 0x0000002200227308 */ /* 0x000fe20000000800 */
[----:B------:R-:W-:Y:S01]  /*12b40*/  IADD3 R171, PT, PT, R171, -0x1, RZ ;  /* 0xffffffffabab7810 */ /* 0x000fe20007ffe0ff */
[C---:B------:R-:W-:Y:S01]  /*12b50*/  HMMA.16816.F32.BF16 R64, R96.reuse, R110, R64 ;  /* 0x0000006e6040723c */ /* 0x040fe20000041840 */
[----:B------:R-:W3:Y:S02]  /*12b60*/  LDSM.16.MT88.4 R108, [R144+0xa000] ;  /* 0x00a00000906c783b */ /* 0x000ee40000004200 */
[----:B------:R-:W-:Y:S01]  /*12b70*/  FADD.FTZ R123, R123, R122 ;  /* 0x0000007a7b7b7221 */ /* 0x000fe20000010000 */
[C---:B------:R-:W-:Y:S01]  /*12b80*/  FFMA.FTZ R124, R101.reuse, R176, R124 ;  /* 0x000000b0657c7223 */ /* 0x040fe2000001007c */
[----:B------:R-:W-:Y:S02]  /*12b90*/  MOV R104, R3 ;  /* 0x0000000300687202 */ /* 0x000fe40000000f00 */
[----:B------:R-:W-:Y:S01]  /*12ba0*/  FADD.FTZ R123, R120, R123 ;  /* 0x0000007b787b7221 */ /* 0x000fe20000010000 */
[C---:B--2---:R-:W-:Y:S03]  /*12bb0*/  HMMA.16816.F32.BF16 R68, R96.reuse, R112, R68 ;  /* 0x000000706044723c */ /* 0x044fe60000041844 */
[----:B-1----:R-:W-:Y:S01]  /*12bc0*/  F2FP.BF16.F32.PACK_AB R20, R130, R129 ;  /* 0x000000818214723e */ /* 0x002fe200000010ff */
[-CC-:B------:R-:W-:Y:S01]  /*12bd0*/  FFMA.FTZ R113, R14, R105.reuse, -R126.reuse ;  /* 0x000000690e717223 */ /* 0x180fe2000001087e */
[----:B------:R-:W-:Y:S01]  /*12be0*/  FMUL.FTZ R14, R101, R90 ;  /* 0x0000005a650e7220 */ /* 0x000fe20000410000 */
[--C-:B------:R-:W-:Y:S01]  /*12bf0*/  FFMA.FTZ R112, R15, R105, -R126.reuse ;  /* 0x000000690f707223 */ /* 0x100fe2000001087e */
[C---:B------:R-:W-:Y:S01]  /*12c00*/  FMUL.FTZ R15, R101.reuse, R91 ;  /* 0x0000005b650f7220 */ /* 0x040fe20000410000 */
[C---:B------:R-:W-:Y:S01]  /*12c10*/  HMMA.16816.F32.BF16 R72, R96.reuse, R114, R72 ;  /* 0x000000726048723c */ /* 0x040fe20000041848 */
[----:B------:R-:W-:Y:S01]  /*12c20*/  LDSM.16.MT88.4 R88, [R146+0x8800] ;  /* 0x008800009258783b */ /* 0x000fe20000004200 */
[----:B------:R-:W-:Y:S01]  /*12c30*/  MUFU.EX2 R113, R113 ;  /* 0x0000007100717308 */ /* 0x000fe20000000800 */
[-CC-:B------:R-:W-:Y:S01]  /*12c40*/  FFMA.FTZ R114, R18, R105.reuse, -R126.reuse ;  /* 0x0000006912727223 */ /* 0x180fe2000001087e */
[----:B------:R-:W-:Y:S01]  /*12c50*/  FMUL.FTZ R18, R101, R86 ;  /* 0x0000005665127220 */ /* 0x000fe20000410000 */
[----:B------:R-:W-:Y:S07]  /*12c60*/  FFMA.FTZ R115, R19, R105, -R126 ;  /* 0x0000006913737223 */ /* 0x000fee000001087e */
[----:B------:R-:W1:Y:S01]  /*12c70*/  MUFU.EX2 R112, R112 ;  /* 0x0000007000707308 */ /* 0x000e620000000800 */
[----:B------:R-:W-:Y:S01]  /*12c80*/  FMUL.FTZ R19, R101, R87 ;  /* 0x0000005765137220 */ /* 0x000fe20000410000 */
[----:B------:R-:W-:Y:S01]  /*12c90*/  FADD.FTZ R118, R118, R123 ;  /* 0x0000007b76767221 */ /* 0x000fe20000010000 */
[C---:B----4-:R-:W-:Y:S07]  /*12ca0*/  HMMA.16816.F32.BF16 R76, R96.reuse, R92, R76 ;  /* 0x0000005c604c723c */ /* 0x050fee000004184c */
[----:B------:R-:W-:Y:S01]  /*12cb0*/  MUFU.EX2 R114, R114 ;  /* 0x0000007200727308 */ /* 0x000fe20000000800 */
[----:B------:R-:W-:Y:S01]  /*12cc0*/  MOV R101, R2 ;  /* 0x0000000200657202 */ /* 0x000fe20000000f00 */
[----:B------:R-:W-:Y:S08]  /*12cd0*/  FADD.FTZ R124, R121, R124 ;  /* 0x0000007c797c7221 */ /* 0x000ff00000010000 */
[----:B------:R-:W2:Y:S01]  /*12ce0*/  MUFU.EX2 R115, R115 ;  /* 0x0000007300737308 */ /* 0x000ea20000000800 */
[----:B------:R-:W-:Y:S01]  /*12cf0*/  FADD.FTZ R117, R117, R118 ;  /* 0x0000007675757221 */ /* 0x000fe20000010000 */
[C---:B------:R-:W-:Y:S01]  /*12d00*/  HMMA.16816.F32.BF16 R80, R96.reuse, R94, R80 ;  /* 0x0000005e6050723c */ /* 0x040fe20000041850 */
[----:B------:R-:W4:Y:S02]  /*12d10*/  LDSM.16.MT88.4 R92, [R147+0x8800] ;  /* 0x00880000935c783b */ /* 0x000f240000004200 */
[----:B-1----:R-:W-:Y:S01]  /*12d20*/  F2FP.BF16.F32.PACK_AB R85, R112, R113 ;  /* 0x000000717055723e */ /* 0x002fe200000010ff */
[----:B------:R-:W-:Y:S04]  /*12d30*/  FADD.FTZ R107, R107, R124 ;  /* 0x0000007c6b6b7221 */ /* 0x000fe80000010000 */
[C---:B---3--:R-:W-:Y:S01]  /*12d40*/  HMMA.16816.F32.BF16 R12, R96.reuse, R108, R12 ;  /* 0x0000006c600c723c */ /* 0x048fe2000004180c */
[----:B------:R-:W1:Y:S02]  /*12d50*/  MUFU.EX2 R109, R119 ;  /* 0x00000077006d7308 */ /* 0x000e640000000800 */
[-CC-:B------:R-:W-:Y:S01]  /*12d60*/  FFMA.FTZ R108, R26, R105.reuse, -R126.reuse ;  /* 0x000000691a6c7223 */ /* 0x180fe2000001087e */
[----:B--2---:R-:W-:Y:S01]  /*12d70*/  F2FP.BF16.F32.PACK_AB R87, R115, R114 ;  /* 0x000000727357723e */ /* 0x004fe200000010ff */
[----:B------:R-:W-:Y:S03]  /*12d80*/  FADD.FTZ R106, R106, R107 ;  /* 0x0000006b6a6a7221 */ /* 0x000fe60000010000 */
[----:B------:R-:W-:Y:S01]  /*12d90*/  HMMA.16816.F32.BF16 R16, R96, R110, R16 ;  /* 0x0000006e6010723c */ /* 0x000fe20000041810 */
[----:B------:R-:W2:Y:S02]  /*12da0*/  LDSM.16.MT88.4 R96, [R145+0x8800] ;  /* 0x008800009160783b */ /* 0x000ea40000004200 */
[----:B------:R-:W-:Y:S01]  /*12db0*/  MUFU.EX2 R108, R108 ;  /* 0x0000006c006c7308 */ /* 0x000fe20000000800 */
[-CC-:B------:R-:W-:Y:S01]  /*12dc0*/  FFMA.FTZ R111, R27, R105.reuse, -R126.reuse ;  /* 0x000000691b6f7223 */ /* 0x180fe2000001087e */
[-CC-:B------:R-:W-:Y:S01]  /*12dd0*/  FFMA.FTZ R110, R22, R105.reuse, -R126.reuse ;  /* 0x00000069166e7223 */ /* 0x180fe2000001087e */
[----:B------:R-:W-:Y:S02]  /*12de0*/  F2FP.BF16.F32.PACK_AB R22, R127, R132 ;  /* 0x000000847f16723e */ /* 0x000fe400000010ff */
[----:B-1----:R-:W-:Y:S01]  /*12df0*/  F2FP.BF16.F32.PACK_AB R86, R109, R116 ;  /* 0x000000746d56723e */ /* 0x002fe200000010ff */
[-CC-:B------:R-:W-:Y:S01]  /*12e00*/  FFMA.FTZ R119, R23, R105.reuse, -R126.reuse ;  /* 0x0000006917777223 */ /* 0x180fe2000001087e */
[----:B------:R-:W-:Y:S03]  /*12e10*/  LDSM.16.MT88.4 R24, [R146+0x9000] ;  /* 0x009000009218783b */ /* 0x000fe60000004200 */
[----:B------:R-:W-:Y:S01]  /*12e20*/  MUFU.EX2 R110, R110 ;  /* 0x0000006e006e7308 */ /* 0x000fe20000000800 */
[-C--:B------:R-:W-:Y:S01]  /*12e30*/  FFMA.FTZ R126, R35, R105.reuse, -R126 ;  /* 0x00000069237e7223 */ /* 0x080fe2000001087e */
[----:B------:R-:W-:Y:S08]  /*12e40*/  FADD.FTZ R116, R116, R117 ;  /* 0x0000007574747221 */ /* 0x000ff00000010000 */
[----:B------:R-:W1:Y:S01]  /*12e50*/  MUFU.EX2 R119, R119 ;  /* 0x0000007700777308 */ /* 0x000e620000000800 */
[----:B------:R-:W-:Y:S09]  /*12e60*/  FADD.FTZ R116, R109, R116 ;  /* 0x000000746d747221 */ /* 0x000ff20000010000 */
[----:B------:R-:W3:Y:S01]  /*12e70*/  MUFU.EX2 R111, R111 ;  /* 0x0000006f006f7308 */ /* 0x000ee20000000800 */
[----:B------:R-:W-:Y:S09]  /*12e80*/  FADD.FTZ R129, R129, R116 ;  /* 0x0000007481817221 */ /* 0x000ff20000010000 */
[----:B------:R-:W5:Y:S01]  /*12e90*/  MUFU.EX2 R35, R126 ;  /* 0x0000007e00237308 */ /* 0x000f620000000800 */
[----:B------:R-:W-:Y:S01]  /*12ea0*/  FADD.FTZ R129, R130, R129 ;  /* 0x0000008182817221 */ /* 0x000fe20000010000 */
[C---:B----4-:R-:W-:Y:S05]  /*12eb0*/  HMMA.16816.F32.BF16 R4, R84.reuse, R92, R4 ;  /* 0x0000005c5404723c */ /* 0x050fea0000041804 */
[----:B-1----:R-:W-:Y:S01]  /*12ec0*/  F2FP.BF16.F32.PACK_AB R21, R119, R110 ;  /* 0x0000006e7715723e */ /* 0x002fe200000010ff */
[----:B------:R-:W-:Y:S01]  /*12ed0*/  FADD.FTZ R132, R132, R129 ;  /* 0x0000008184847221 */ /* 0x000fe20000010000 */
[----:B---3--:R-:W-:Y:S01]  /*12ee0*/  F2FP.BF16.F32.PACK_AB R23, R111, R108 ;  /* 0x0000006c6f17723e */ /* 0x008fe200000010ff */
[C---:B------:R-:W-:Y:S01]  /*12ef0*/  HMMA.16816.F32.BF16 R8, R84.reuse, R94, R8 ;  /* 0x0000005e5408723c */ /* 0x040fe20000041808 */
[----:B------:R-:W1:Y:S02]  /*12f00*/  LDSM.16.MT88.4 R92, [R144+0x8800] ;  /* 0x00880000905c783b */ /* 0x000e640000004200 */
[----:B------:R-:W-:Y:S05]  /*12f10*/  FADD.FTZ R132, R127, R132 ;  /* 0x000000847f847221 */ /* 0x000fea0000010000 */
        /* <DEDUP_REMOVED lines=17> */
[----:B------:R-:W-:Y:S07]  /*13030*/  LDSM.16.MT88.4 R92, [R147+0x9800] ;  /* 0x00980000935c783b */ /* 0x000fee0000004200 */
[C---:B---3--:R-:W-:Y:S08]  /*13040*/  HMMA.16816.F32.BF16 R12, R84.reuse, R88, R12 ;  /* 0x00000058540c723c */ /* 0x048ff0000004180c */
[----:B------:R-:W-:Y:S01]  /*13050*/  HMMA.16816.F32.BF16 R16, R84, R90, R16 ;  /* 0x0000005a5410723c */ /* 0x000fe20000041810 */
[----:B------:R-:W1:Y:S07]  /*13060*/  LDSM.16.MT88.4 R84, [R145+0x9000] ;  /* 0x009000009154783b */ /* 0x000e6e0000004200 */
[C---:B--2---:R-:W-:Y:S01]  /*13070*/  HMMA.16816.F32.BF16 R4, R20.reuse, R96, R4 ;  /* 0x000000601404723c */ /* 0x044fe20000041804 */
[----:B------:R-:W2:Y:S07]  /*13080*/  LDSM.16.MT88.4 R88, [R144+0x9000] ;  /* 0x009000009058783b */ /* 0x000eae0000004200 */
[C---:B------:R-:W-:Y:S08]  /*13090*/  HMMA.16816.F32.BF16 R8, R20.reuse, R98, R8 ;  /* 0x000000621408723c */ /* 0x040ff00000041808 */
        /* <DEDUP_REMOVED lines=14> */
[-CC-:B------:R-:W-:Y:S03]  /*13180*/  FFMA.FTZ R84, R32, R105.reuse, -R128.reuse ;  /* 0x0000006920547223 */ /* 0x180fe60000010880 */
[----:B------:R1:W-:Y:S01]  /*13190*/  MUFU.EX2 R32, R85 ;  /* 0x0000005500207308 */ /* 0x0003e20000000800 */
[C---:B------:R-:W-:Y:S03]  /*131a0*/  HMMA.16816.F32.BF16 R72, R20.reuse, R86, R72 ;  /* 0x000000561448723c */ /* 0x040fe60000041848 */
[----:B-----5:R-:W-:Y:S05]  /*131b0*/  F2FP.BF16.F32.PACK_AB R87, R35, R34 ;  /* 0x000000222357723e */ /* 0x020fea00000010ff */
[C---:B--2---:R-:W-:Y:S03]  /*131c0*/  HMMA.16816.F32.BF16 R76, R20.reuse, R88, R76 ;  /* 0x00000058144c723c */ /* 0x044fe6000004184c */
[-CC-:B------:R-:W-:Y:S01]  /*131d0*/  FFMA.FTZ R89, R28, R105.reuse, -R128.reuse ;  /* 0x000000691c597223 */ /* 0x180fe20000010880 */
[----:B------:R-:W-:Y:S01]  /*131e0*/  FFMA.FTZ R128, R33, R105, -R128 ;  /* 0x0000006921807223 */ /* 0x000fe20000010880 */
[----:B------:R-:W2:Y:S01]  /*131f0*/  LDSM.16.MT88.4 R28, [R146+0x9800] ;  /* 0x00980000921c783b */ /* 0x000ea20000004200 */
[----:B-1----:R-:W-:Y:S01]  /*13200*/  F2FP.BF16.F32.PACK_AB R85, R134, R131 ;  /* 0x000000838655723e */ /* 0x002fe200000010ff */
[----:B------:R-:W-:Y:S01]  /*13210*/  MUFU.EX2 R33, R84 ;  /* 0x0000005400217308 */ /* 0x000fe20000000800 */
[C---:B------:R-:W-:Y:S09]  /*13220*/  HMMA.16816.F32.BF16 R80, R20.reuse, R90, R80 ;  /* 0x0000005a1450723c */ /* 0x040ff20000041850 */
[----:B------:R-:W1:Y:S10]  /*13230*/  MUFU.EX2 R89, R89 ;  /* 0x0000005900597308 */ /* 0x000e740000000800 */
[----:B------:R-:W4:Y:S01]  /*13240*/  MUFU.EX2 R128, R128 ;  /* 0x0000008000807308 */ /* 0x000f220000000800 */
[C---:B---3--:R-:W-:Y:S08]  /*13250*/  HMMA.16816.F32.BF16 R12, R20.reuse, R24, R12 ;  /* 0x00000018140c723c */ /* 0x048ff0000004180c */
[----:B------:R-:W-:Y:S01]  /*13260*/  HMMA.16816.F32.BF16 R16, R20, R26, R16 ;  /* 0x0000001a1410723c */ /* 0x000fe20000041810 */
[----:B------:R-:W3:Y:S02]  /*13270*/  LDSM.16.MT88.4 R20, [R145+0x9800] ;  /* 0x009800009114783b */ /* 0x000ee40000004200 */
[----:B-1----:R-:W-:Y:S02]  /*13280*/  F2FP.BF16.F32.PACK_AB R84, R32, R89 ;  /* 0x000000592054723e */ /* 0x002fe400000010ff */
[----:B----4-:R-:W-:Y:S04]  /*13290*/  F2FP.BF16.F32.PACK_AB R86, R128, R33 ;  /* 0x000000218056723e */ /* 0x010fe800000010ff */
[----:B------:R-:W1:Y:S03]  /*132a0*/  LDSM.16.MT88.4 R24, [R144+0x9800] ;  /* 0x009800009018783b */ /* 0x000e660000004200 */
[C---:B------:R-:W-:Y:S05]  /*132b0*/  HMMA.16816.F32.BF16 R96, R84.reuse, R92, R4 ;  /* 0x0000005c5460723c */ /* 0x040fea0000041804 */
[----:B------:R-:W4:Y:S03]  /*132c0*/  LDSM.16.MT88.4 R4, [R147+0xb800] ;  /* 0x00b800009304783b */ /* 0x000f260000004200 */
[C---:B------:R-:W-:Y:S05]  /*132d0*/  HMMA.16816.F32.BF16 R92, R84.reuse, R94, R8 ;  /* 0x0000005e545c723c */ /* 0x040fea0000041808 */
[----:B------:R-:W5:Y:S03]  /*132e0*/  LDSM.16.MT88.4 R8, [R146+0xb800] ;  /* 0x00b800009208783b */ /* 0x000f660000004200 */
[C---:B--2---:R-:W-:Y:S08]  /*132f0*/  HMMA.16816.F32.BF16 R36, R84.reuse, R28, R36 ;  /* 0x0000001c5424723c */ /* 0x044ff00000041824 */
[C---:B------:R-:W-:Y:S08]  /*13300*/  HMMA.16816.F32.BF16 R40, R84.reuse, R30, R40 ;  /* 0x0000001e5428723c */ /* 0x040ff00000041828 */
[C---:B---3--:R-:W-:Y:S08]  /*13310*/  HMMA.16816.F32.BF16 R44, R84.reuse, R20, R44 ;  /* 0x00000014542c723c */ /* 0x048ff0000004182c */
[C---:B------:R-:W-:Y:S01]  /*13320*/  HMMA.16816.F32.BF16 R48, R84.reuse, R22, R48 ;  /* 0x000000165430723c */ /* 0x040fe20000041830 */
[----:B------:R-:W2:Y:S07]  /*13330*/  LDSM.16.MT88.4 R20, [R145+0xb800] ;  /* 0x00b800009114783b */ /* 0x000eae0000004200 */
[C---:B-1----:R-:W-:Y:S08]  /*13340*/  HMMA.16816.F32.BF16 R52, R84.reuse, R24, R52 ;  /* 0x000000185434723c */ /* 0x042ff00000041834 */
[C---:B------:R-:W-:Y:S08]  /*13350*/  HMMA.16816.F32.BF16 R56, R84.reuse, R26, R56 ;  /* 0x0000001a5438723c */ /* 0x040ff00000041838 */
[C---:B----4-:R-:W-:Y:S08]  /*13360*/  HMMA.16816.F32.BF16 R60, R84.reuse, R4, R60 ;  /* 0x00000004543c723c */ /* 0x050ff0000004183c */
[C---:B------:R-:W-:Y:S01]  /*13370*/  HMMA.16816.F32.BF16 R64, R84.reuse, R6, R64 ;  /* 0x000000065440723c */ /* 0x040fe20000041840 */
[----:B------:R-:W1:Y:S07]  /*13380*/  LDSM.16.MT88.4 R4, [R144+0xb800] ;  /* 0x00b800009004783b */ /* 0x000e6e0000004200 */
[C---:B-----5:R-:W-:Y:S03]  /*13390*/  HMMA.16816.F32.BF16 R68, R84.reuse, R8, R68 ;  /* 0x000000085444723c */ /* 0x060fe60000041844 */
[----:B------:R-:W-:Y:S04]  /*133a0*/  FADD.FTZ R9, R113, R106 ;  /* 0x0000006a71097221 */ /* 0x000fe80000010000 */
        /* <DEDUP_REMOVED lines=22> */
.L_x_11803:
        /* <DEDUP_REMOVED lines=10> */
.L_x_11826:
        /* <DEDUP_REMOVED lines=182> */
[----:B------:R-:W-:-:S03]  /*14110*/  LOP3.LUT R36, R5, 0x7, R36, 0xf8, !PT ;  /* 0x0000000705247812 */ /* 0x000fc600078ef824 */
        /* <DEDUP_REMOVED lines=10> */
.L_x_11813:
[----:B------:R-:W-:Y:S05]  /*141c0*/  BSYNC.RECONVERGENT B0 ;  /* 0x0000000000007941 */ /* 0x000fea0003800200 */
.L_x_11812:
        /* <DEDUP_REMOVED lines=25> */
.L_x_11815:
[----:B------:R-:W-:Y:S05]  /*14360*/  BSYNC.RECONVERGENT B0 ;  /* 0x0000000000007941 */ /* 0x000fea0003800200 */
.L_x_11814:
        /* <DEDUP_REMOVED lines=10> */
[-C--:B------:R-:W-:Y:S01]  /*14410*/  ISETP.GE.AND P3, PT, R169, R165.reuse, PT ;  /* 0x000000a5a900720c */ /* 0x080fe20003f66270 */
        /* <DEDUP_REMOVED lines=22> */
.L_x_11817:
[----:B------:R-:W-:Y:S05]  /*14580*/  BSYNC.RECONVERGENT B0 ;  /* 0x0000000000007941 */ /* 0x000fea0003800200 */
.L_x_11816:
        /* <DEDUP_REMOVED lines=16> */
.L_x_11819:
[----:B------:R-:W-:Y:S05]  /*14690*/  BSYNC.RECONVERGENT B0 ;  /* 0x0000000000007941 */ /* 0x000fea0003800200 */
.L_x_11818:
        /* <DEDUP_REMOVED lines=16> */
.L_x_11821:
[----:B------:R-:W-:Y:S05]  /*147a0*/  BSYNC.RECONVERGENT B0 ;  /* 0x0000000000007941 */ /* 0x000fea0003800200 */
.L_x_11820:
[----:B------:R-:W-:-:S04]  /*147b0*/  MOV R157, 0x0 ;  /* 0x00000000009d7802 */ /* 0x000fc80000000f00 */
[----:B-12345:R-:W-:Y:S05]  /*147c0*/  @P1 RET.REL.NODEC R156 `(_ZN5flash24flash_fwd_splitkv_kernelI23Flash_fwd_kernel_traitsILi128ELi64ELi64ELi4ELb0ELb0EN7cutlass10bfloat16_tE19Flash_kernel_traitsILi128ELi64ELi64ELi4ES3_EELb0ELb0ELb1ELb0ELb0ELb0ELb0ELb1EEEvNS_16Flash_fwd_paramsE) ;  /* 0xfffffeb89c0c1950 */ /* 0x03efea0003c3ffff */
        /* <DEDUP_REMOVED lines=14> */
[----:B-1----:R-:W-:Y:S05]  /*148b0*/  @P0 RET.REL.NODEC R156 `(_ZN5flash24flash_fwd_splitkv_kernelI23Flash_fwd_kernel_traitsILi128ELi64ELi64ELi4ELb0ELb0EN7cutlass10bfloat16_tE19Flash_kernel_traitsILi128ELi64ELi64ELi4ES3_EELb0ELb0ELb1ELb0ELb0ELb0ELb0ELb1EEEvNS_16Flash_fwd_paramsE) ;  /* 0xfffffeb49cd00950 */ /* 0x002fea0003c3ffff */
[----:B------:R-:W-:Y:S01]  /*148c0*/  MOV R157, 0x0 ;  /* 0x00000000009d7802 */ /* 0x000fe20000000f00 */
[----:B------:R1:W-:Y:S03]  /*148d0*/  ST.E.128 desc[UR4][R2.64+0x80], R32 ;  /* 0x0000802002007985 */ /* 0x0003e6000c101d04 */
[----:B-1----:R-:W-:Y:S05]  /*148e0*/  RET.REL.NODEC R156 `(_ZN5flash24flash_fwd_splitkv_kernelI23Flash_fwd_kernel_traitsILi128ELi64ELi64ELi4ELb0ELb0EN7cutlass10bfloat16_tE19Flash_kernel_traitsILi128ELi64ELi64ELi4ES3_EELb0ELb0ELb1ELb0ELb0ELb0ELb0ELb1EEEvNS_16Flash_fwd_paramsE) ;  /* 0xfffffeb49cc47950 */ /* 0x002fea0003c3ffff */
.L_x_11811:
[----:B------:R-:W-:Y:S01]  /*148f0*/  MOV R5, 0x2 ;  /* 0x0000000200057802 */ /* 0x000fe20000000f00 */
[----:B------:R-:W-:Y:S01]  /*14900*/  IMAD.MOV.U32 R4, RZ, RZ, 0x1f ;  /* 0x0000001fff047424 */ /* 0x000fe200078e00ff */
[----:B------:R-:W-:-:S07]  /*14910*/  MOV R6, 0xffffffff ;  /* 0xffffffff00067802 */ /* 0x000fce0000000f00 */
[----:B-1---5:R-:W-:Y:S05]  /*14920*/  WARPSYNC.COLLECTIVE R6, `(.L_x_11822) ;  /* 0x0000000006087348 */ /* 0x022fea0003c00000 */
[----:B------:R2:W3:Y:S02]  /*14930*/  SHFL.BFLY P0, R10, R173, R5, R4 ;  /* 0x0c000005ad0a7389 */ /* 0x0004e40000000004 */
[----:B-123-5:R-:W-:Y:S05]  /*14940*/  ENDCOLLECTIVE ;  /* 0x000000000000791b */ /* 0x02efea0003800000 */
.L_x_11822:
[----:B------:R-:W-:Y:S02]  /*14950*/  IMAD.MOV.U32 R8, RZ, RZ, R10 ;  /* 0x000000ffff087224 */ /* 0x000fe400078e000a */
[----:B------:R-:W-:Y:S02]  /*14960*/  IMAD.MOV.U32 R5, RZ, RZ, 0x1 ;  /* 0x00000001ff057424 */ /* 0x000fe400078e00ff */
[----:B------:R-:W-:-:S05]  /*14970*/  FADD.FTZ R8, R8, R173 ;  /* 0x000000ad08087221 */ /* 0x000fca0000010000 */
[----:B------:R-:W-:-:S07]  /*14980*/  MOV R173, R8 ;  /* 0x0000000800ad7202 */ /* 0x000fce0000000f00 */
[----:B------:R-:W-:Y:S05]  /*14990*/  WARPSYNC.COLLECTIVE R6, `(.L_x_11823) ;  /* 0x0000000006087348 */ /* 0x000fea0003c00000 */
[----:B------:R1:W2:Y:S02]  /*149a0*/  SHFL.BFLY P0, R10, R173, R5, R4 ;  /* 0x0c000005ad0a7389 */ /* 0x0002a40000000004 */
[----:B-12---:R-:W-:Y:S05]  /*149b0*/  ENDCOLLECTIVE ;  /* 0x000000000000791b */ /* 0x006fea0003800000 */
.L_x_11823:
[----:B------:R-:W-:Y:S01]  /*149c0*/  MOV R173, R176 ;  /* 0x000000b000ad7202 */ /* 0x000fe20000000f00 */
[----:B------:R-:W-:Y:S01]  /*149d0*/  IMAD.MOV.U32 R5, RZ, RZ, 0x2 ;  /* 0x00000002ff057424 */ /* 0x000fe200078e00ff */
[----:B------:R-:W-:-:S07]  /*149e0*/  MOV R9, R10 ;  /* 0x0000000a00097202 */ /* 0x000fce0000000f00 */
[----:B------:R-:W-:Y:S05]  /*149f0*/  WARPSYNC.COLLECTIVE R6, `(.L_x_11824) ;  /* 0x0000000006087348 */ /* 0x000fea0003c00000 */
[----:B------:R1:W2:Y:S02]  /*14a00*/  SHFL.BFLY P0, R10, R173, R5, R4 ;  /* 0x0c000005ad0a7389 */ /* 0x0002a40000000004 */
[----:B-12---:R-:W-:Y:S05]  /*14a10*/  ENDCOLLECTIVE ;  /* 0x000000000000791b */ /* 0x006fea0003800000 */
.L_x_11824:
[----:B------:R-:W-:Y:S01]  /*14a20*/  FADD.FTZ R9, R8, R9 ;  /* 0x0000000908097221 */ /* 0x000fe20000010000 */
[----:B------:R-:W-:Y:S01]  /*14a30*/  FADD.FTZ R7, R10, R176 ;  /* 0x000000b00a077221 */ /* 0x000fe20000010000 */
[----:B------:R-:W-:-:S04]  /*14a40*/  MOV R5, 0x1 ;  /* 0x0000000100057802 */ /* 0x000fc80000000f00 */
[----:B------:R-:W-:-:S07]  /*14a50*/  MOV R173, R7 ;  /* 0x0000000700ad7202 */ /* 0x000fce0000000f00 */
[----:B------:R-:W-:Y:S05]  /*14a60*/  WARPSYNC.COLLECTIVE R6, `(.L_x_11825) ;  /* 0x0000000006087348 */ /* 0x000fea0003c00000 */
[----:B------:R1:W2:Y:S02]  /*14a70*/  SHFL.BFLY P0, R10, R173, R5, R4 ;  /* 0x0c000005ad0a7389 */ /* 0x0002a40000000004 */
[----:B-12---:R-:W-:Y:S05]  /*14a80*/  ENDCOLLECTIVE ;  /* 0x000000000000791b */ /* 0x006fea0003800000 */
.L_x_11825:
[----:B------:R-:W-:Y:S05]  /*14a90*/  BRA `(.L_x_11826) ;  /* 0xffffffe800c47947 */ /* 0x000fea000383ffff */
.L_x_11827:
        /* <DEDUP_REMOVED lines=14> */
.L_x_14954:


//--------------------- .text._ZN5flash24flash_fwd_splitkv_kernelI23Flash_fwd_kernel_traitsILi128ELi64ELi64ELi4ELb0ELb0EN7cutlass10bfloat16_tE19Flash_kernel_traitsILi128ELi64ELi64ELi4ES3_EELb0ELb0ELb1ELb0ELb0ELb1ELb0ELb1EEEvNS_16Flash_fwd_paramsE --------------------------
	.section	.text._ZN5flash24flash_fwd_splitkv_kernelI23Flash_fwd_kernel_traitsILi128ELi64ELi64ELi4ELb0ELb0EN7cutlass10bfloat16_tE19Flash_kernel_traitsILi128ELi64ELi64ELi4ES3_EELb0ELb0ELb1ELb0ELb0ELb1ELb0ELb1EEEvNS_16Flash_fwd_paramsE,"ax",@progbits
	.align	128
        .global         _ZN5flash24flash_fwd_splitkv_kernelI23Flash_fwd_kernel_traitsILi128ELi64ELi64ELi4ELb0ELb0EN7cutlass10bfloat16_tE19Flash_kernel_traitsILi128ELi64ELi64ELi4ES3_EELb0ELb0ELb1ELb0ELb0ELb1ELb0ELb1EEEvNS_16Flash_fwd_paramsE
        .type           _ZN5flash24flash_fwd_splitkv_kernelI23Flash_fwd_kernel_traitsILi128ELi64ELi64ELi4ELb0ELb0EN7cutlass10bfloat16_tE19Flash_kernel_traitsILi128ELi64ELi64ELi4ES3_EELb0ELb0ELb1ELb0ELb0ELb1ELb0ELb1EEEvNS_16Flash_fwd_paramsE,@function
        .size           _ZN5flash24flash_fwd_splitkv_kernelI23Flash_fwd_kernel_traitsILi128ELi64ELi64ELi4ELb0ELb0EN7cutlass10bfloat16_tE19Flash_kernel_traitsILi128ELi64ELi64ELi4ES3_EELb0ELb0ELb1ELb0ELb0ELb1ELb0ELb1EEEvNS_16Flash_fwd_paramsE,(.L_x_14955 - _ZN5flash24flash_fwd_splitkv_kernelI23Flash_fwd_kernel_traitsILi128ELi64ELi64ELi4ELb0ELb0EN7cutlass10bfloat16_tE19Flash_kernel_traitsILi128ELi64ELi64ELi4ES3_EELb0ELb0ELb1ELb0ELb0ELb1ELb0ELb1EEEvNS_16Flash_fwd_paramsE)
        .other          _ZN5flash24flash_fwd_splitkv_kernelI23Flash_fwd_kernel_traitsILi128ELi64ELi64ELi4ELb0ELb0EN7cutlass10bfloat16_tE19Flash_kernel_traitsILi128ELi64ELi64ELi4ES3_EELb0ELb0ELb1ELb0ELb0ELb1ELb0ELb1EEEvNS_16Flash_fwd_paramsE,@"STO_CUDA_ENTRY STV_DEFAULT"
_ZN5flash24flash_fwd_splitkv_kernelI23Flash_fwd_kernel_traitsILi128ELi64ELi64ELi4ELb0ELb0EN7cutlass10bfloat16_tE19Flash_kernel_traitsILi128ELi64ELi64ELi4ES3_EELb0ELb0ELb1ELb0ELb0ELb1ELb0ELb1EEEvNS_16Flash_fwd_paramsE:
.text._ZN5flash24flash_fwd_splitkv_kernelI23Flash_fwd_kernel_traitsILi128ELi64ELi64ELi4ELb0ELb0EN7cutlass10bfloat16_tE19Flash_kernel_traitsILi128ELi64ELi64ELi4ES3_EELb0ELb0ELb1ELb0ELb0ELb1ELb0ELb1EEEvNS_16Flash_fwd_paramsE:
[----:B------:R-:W-:Y:S01]  /*0000*/  LDC R1, c[0x0][0x37c] ;  /* 0x0000df00ff017b82 */ /* 0x000fe20000000800 */
[----:B------:R-:W1:Y:S07]  /*0010*/  S2R R5, SR_CTAID.X ;  /* 0x0000000000057919 */ /* 0x000e6e0000002500 */
[----:B------:R-:W2:Y:S01]  /*0020*/  LDC.64 R102, c[0x0][0x348] ;  /* 0x0000d200ff667b82 */ /* 0x000ea20000000a00 */
[----:B------:R-:W-:Y:S01]  /*0030*/  BSSY.RECONVERGENT B4, `(.L_x_11828) ;  /* 0x0000005000047945 */ /* 0x000fe20003800200 */
[----:B------:R-:W-:Y:S01]  /*0040*/  MOV R160, 0x80 ;  /* 0x0000008000a07802 */ /* 0x000fe20000000f00 */
[----:B------:R-:W3:Y:S01]  /*0050*/  S2R R163, SR_CTAID.Y ;  /* 0x0000000000a37919 */ /* 0x000ee20000002600 */
[----:B------:R-:W4:Y:S05]  /*0060*/  S2R R162, SR_CTAID.Z ;  /* 0x0000000000a27919 */ /* 0x000f2a0000002700 */
[----:B-1234-:R-:W-:Y:S05]  /*0070*/  CALL.REL.NOINC `($_ZN5flash24flash_fwd_splitkv_kernelI23Flash_fwd_kernel_traitsILi128ELi64ELi64ELi4ELb0ELb0EN7cutlass10bfloat16_tE19Flash_kernel_traitsILi128ELi64ELi64ELi4ES3_EELb0ELb0ELb1ELb0ELb0ELb1ELb0ELb1EEEvNS_16Flash_fwd_paramsE$_ZN5flash30compute_attn_1rowblock_splitkvI23Flash_fwd_kernel_traitsILi128ELi64ELi64ELi4ELb0ELb0EN7cutlass10bfloat16_tE19Flash_kernel_traitsILi128ELi64ELi64ELi4ES3_EELb0ELb0ELb1ELb0ELb0ELb1ELb0ELb1ENS_16Flash_fwd_paramsEEEvRKT8_iiiii) ;  /* 0x0000000000087944 */ /* 0x01efea0003c00000 */
[----:B------:R-:W-:Y:S05]  /*0080*/  BSYNC.RECONVERGENT B4 ;  /* 0x0000000000047941 */ /* 0x000fea0003800200 */
.L_x_11828:
[----:B------:R-:W-:Y:S05]  /*0090*/  EXIT ;  /* 0x000000000000794d */ /* 0x000fea0003800000 */
        .type           $_ZN5flash24flash_fwd_splitkv_kernelI23Flash_fwd_kernel_traitsILi128ELi64ELi64ELi4ELb0ELb0EN7cutlass10bfloat16_tE19Flash_kernel_traitsILi128ELi64ELi64ELi4ES3_EELb0ELb0ELb1ELb0ELb0ELb1ELb0ELb1EEEvNS_16Flash_fwd_paramsE$_ZN5flash30compute_attn_1rowblock_splitkvI23Flash_fwd_kernel_traitsILi128ELi64ELi64ELi4ELb0ELb0EN7cutlass10bfloat16_tE19Flash_kernel_traitsILi128ELi64ELi64ELi4ES3_EELb0ELb0ELb1ELb0ELb0ELb1ELb0ELb1ENS_16Flash_fwd_paramsEEEvRKT8_iiiii,@function
        .size           $_ZN5flash24flash_fwd_splitkv_kernelI23Flash_fwd_kernel_traitsILi128ELi64ELi64ELi4ELb0ELb0EN7cutlass10bfloat16_tE19Flash_kernel_traitsILi128ELi64ELi64ELi4ES3_EELb0ELb0ELb1ELb0ELb0ELb1ELb0ELb1EEEvNS_16Flash_fwd_paramsE$_ZN5flash30compute_attn_1rowblock_splitkvI23Flash_fwd_kernel_traitsILi128ELi64ELi64ELi4ELb0ELb0EN7cutlass10bfloat16_tE19Flash_kernel_traitsILi128ELi64ELi64ELi4ES3_EELb0ELb0ELb1ELb0ELb0ELb1ELb0ELb1ENS_16Flash_fwd_paramsEEEvRKT8_iiiii,(.L_x_14955 - $_ZN5flash24flash_fwd_splitkv_kernelI23Flash_fwd_kernel_traitsILi128ELi64ELi64ELi4ELb0ELb0EN7cutlass10bfloat16_tE19Flash_kernel_traitsILi128ELi64ELi64ELi4ES3_EELb0ELb0ELb1ELb0ELb0ELb1ELb0ELb1EEEvNS_16Flash_fwd_paramsE$_ZN5flash30compute_attn_1rowblock_splitkvI23Flash_fwd_kernel_traitsILi128ELi64ELi64ELi4ELb0ELb0EN7cutlass10bfloat16_tE19Flash_kernel_traitsILi128ELi64ELi64ELi4ES3_EELb0ELb0ELb1ELb0ELb0ELb1ELb0ELb1ENS_16Flash_fwd_paramsEEEvRKT8_iiiii)
$_ZN5flash24flash_fwd_splitkv_kernelI23Flash_fwd_kernel_traitsILi128ELi64ELi64ELi4ELb0ELb0EN7cutlass10bfloat16_tE19Flash_kernel_traitsILi128ELi64ELi64ELi4ES3_EELb0ELb0ELb1ELb0ELb0ELb1ELb0ELb1EEEvNS_16Flash_fwd_paramsE$_ZN5flash30compute_attn_1rowblock_splitkvI23Flash_fwd_kernel_traitsILi128ELi64ELi64ELi4ELb0ELb0EN7cutlass10bfloat16_tE19Flash_kernel_traitsILi128ELi64ELi64ELi4ES3_EELb0ELb0ELb1ELb0ELb0ELb1ELb0ELb1ENS_16Flash_fwd_paramsEEEvRKT8_iiiii:
        /* <DEDUP_REMOVED lines=39> */
.L_x_11830:
[----:B------:R-:W-:Y:S05]  /*0310*/  BSYNC.RECONVERGENT B0 ;  /* 0x0000000000007941 */ /* 0x000fea0003800200 */
.L_x_11829:
[----:B------:R-:W-:Y:S04]  /*0320*/  BSSY.RECONVERGENT B0, `(.L_x_11831) ;  /* 0x0000007000007945 */ /* 0x000fe80003800200 */
[----:B------:R-:W-:Y:S05]  /*0330*/  @!P3 BRA `(.L_x_11832) ;  /* 0x000000000014b947 */ /* 0x000fea0003800000 */
[----:B-----5:R-:W4:Y:S02]  /*0340*/  LD.E.U8 R3, desc[UR4][R102.64+0x1b2] ;  /* 0x0001b20466037980 */ /* 0x020f24000c101100 */
[----:B----4-:R-:W-:-:S13]  /*0350*/  ISETP.NE.AND P1, PT, R3, RZ, PT ;  /* 0x000000ff0300720c */ /* 0x010fda0003f25270 */
[----:B------:R-:W4:Y:S02]  /*0360*/  @P1 LD.E R4, desc[UR4][R12.64+0x4] ;  /* 0x000004040c041980 */ /* 0x000f24000c101900 */
[----:B----4-:R-:W-:-:S06]  /*0370*/  @P1 IADD3 R3, PT, PT, R4, -R11, RZ ;  /* 0x8000000b04031210 */ /* 0x010fcc0007ffe0ff */
[----:B------:R4:W5:Y:S02]  /*0380*/  @!P1 LD.E R3, desc[UR4][R12.64] ;  /* 0x000000040c039980 */ /* 0x000964000c101900 */
.L_x_11832:
[----:B------:R-:W-:Y:S05]  /*0390*/  BSYNC.RECONVERGENT B0 ;  /* 0x0000000000007941 */ /* 0x000fea0003800200 */
.L_x_11831:
        /* <DEDUP_REMOVED lines=9> */
.L_x_11834:
[----:B------:R-:W5:Y:S01]  /*0430*/  LD.E.64 R6, desc[UR4][R102.64+0x108] ;  /* 0x0001080466067980 */ /* 0x000f62000c101b00 */
[----:B------:R-:W-:Y:S01]  /*0440*/  BSSY.RECONVERGENT B0, `(.L_x_11836) ;  /* 0x0000006000007945 */ /* 0x000fe20003800200 */
[----:B------:R-:W-:Y:S01]  /*0450*/  IMAD.MOV.U32 R101, RZ, RZ, RZ ;  /* 0x000000ffff657224 */ /* 0x000fe200078e00ff */
[----:B-----5:R-:W-:-:S04]  /*0460*/  ISETP.NE.U32.AND P0, PT, R6, RZ, PT ;  /* 0x000000ff0600720c */ /* 0x020fc80003f05070 */
[----:B------:R-:W-:-:S13]  /*0470*/  ISETP.NE.AND.EX P0, PT, R7, RZ, PT, P0 ;  /* 0x000000ff0700720c */ /* 0x000fda0003f05300 */
[----:B------:R-:W-:Y:S05]  /*0480*/  @!P0 BRA `(.L_x_11837) ;  /* 0x0000000000048947 */ /* 0x000fea0003800000 */
[----:B------:R1:W5:Y:S02]  /*0490*/  LD.E R101, desc[UR4][R102.64+0xbc] ;  /* 0x0000bc0466657980 */ /* 0x000364000c101900 */
.L_x_11837:
[----:B------:R-:W-:Y:S05]  /*04a0*/  BSYNC.RECONVERGENT B0 ;  /* 0x0000000000007941 */ /* 0x000fea0003800200 */
.L_x_11836:
[----:B-----5:R-:W-:Y:S02]  /*04b0*/  IADD3 R101, PT, PT, R70, R101, RZ ;  /* 0x0000006546657210 */ /* 0x020fe40007ffe0ff */
.L_x_11835:
[----:B------:R-:W-:Y:S05]  /*04c0*/  BSYNC.RECONVERGENT B1 ;  /* 0x0000000000017941 */ /* 0x000fea0003800200 */
.L_x_11833:
[----:B------:R-:W-:Y:S01]  /*04d0*/  IMAD.SHL.U32 R166, R5, 0x40, RZ ;  /* 0x0000004005a67824 */ /* 0x000fe200078e00ff */
[----:B------:R-:W-:Y:S01]  /*04e0*/  MOV R6, R160 ;  /* 0x000000a000067202 */ /* 0x000fe20000000f00 */
[----:B------:R-:W-:-:S03]  /*04f0*/  IMAD.MOV.U32 R7, RZ, RZ, 0x0 ;  /* 0x00000000ff077424 */ /* 0x000fc600078e00ff */
[----:B------:R-:W-:-:S13]  /*0500*/  ISETP.GT.AND P0, PT, R167, R166, PT ;  /* 0x000000a6a700720c */ /* 0x000fda0003f04270 */
[----:B-1234-:R-:W-:Y:S05]  /*0510*/  @!P0 RET.REL.NODEC R6 `(_ZN5flash24flash_fwd_splitkv_kernelI23Flash_fwd_kernel_traitsILi128ELi64ELi64ELi4ELb0ELb0EN7cutlass10bfloat16_tE19Flash_kernel_traitsILi128ELi64ELi64ELi4ES3_EELb0ELb0ELb1ELb0ELb0ELb1ELb0ELb1EEEvNS_16Flash_fwd_paramsE) ;  /* 0xfffffff806b88950 */ /* 0x01efea0003c3ffff */
        /* <DEDUP_REMOVED lines=61> */
.L_x_11840:
[----:B------:R-:W-:Y:S05]  /*08f0*/  BSYNC.RECONVERGENT B0 ;  /* 0x0000000000007941 */ /* 0x000fea0003800200 */
.L_x_11839:
        /* <DEDUP_REMOVED lines=17> */
.L_x_11842:
[----:B------:R-:W-:Y:S05]  /*0a10*/  BSYNC.RECONVERGENT B0 ;  /* 0x0000000000007941 */ /* 0x000fea0003800200 */
.L_x_11841:
        /* <DEDUP_REMOVED lines=20> */
.L_x_11844:
[----:B------:R-:W-:Y:S05]  /*0b60*/  BSYNC.RECONVERGENT B0 ;  /* 0x0000000000007941 */ /* 0x000fea0003800200 */
.L_x_11843:
        /* <DEDUP_REMOVED lines=25> */
.L_x_11846:
[----:B------:R-:W-:Y:S05]  /*0d00*/  BSYNC.RECONVERGENT B0 ;  /* 0x0000000000007941 */ /* 0x000fea0003800200 */
.L_x_11845:
[----:B------:R-:W-:Y:S01]  /*0d10*/  MOV R161, 0x0 ;  /* 0x0000000000a17802 */ /* 0x000fe20000000f00 */
[----:B------:R-:W-:Y:S04]  /*0d20*/  @!P5 ST.E desc[UR4][R12.64], R4 ;  /* 0x000000040c00d985 */ /* 0x000fe8000c101904 */
[----:B------:R-:W-:Y:S04]  /*0d30*/  @!P4 ST.E desc[UR4][R12.64+0x40], R3 ;  /* 0x000040030c00c985 */ /* 0x000fe8000c101904 */
[----:B------:R1:W-:Y:S02]  /*0d40*/  @!P3 ST.E desc[UR4][R12.64+0x80], R2 ;  /* 0x000080020c00b985 */ /* 0x0003e4000c101904 */
[----:B-12---:R-:W-:Y:S05]  /*0d50*/  @P6 RET.REL.NODEC R160 `(_ZN5flash24flash_fwd_splitkv_kernelI23Flash_fwd_kernel_traitsILi128ELi64ELi64ELi4ELb0ELb0EN7cutlass10bfloat16_tE19Flash_kernel_traitsILi128ELi64ELi64ELi4ES3_EELb0ELb0ELb1ELb0ELb0ELb1ELb0ELb1EEEvNS_16Flash_fwd_paramsE) ;  /* 0xfffffff0a0a86950 */ /* 0x006fea0003c3ffff */
[----:B------:R-:W-:Y:S02]  /*0d60*/  MOV R3, 0x7f800000 ;  /* 0x7f80000000037802 */ /* 0x000fe40000000f00 */
[----:B------:R-:W-:-:S03]  /*0d70*/  MOV R161, 0x0 ;  /* 0x0000000000a17802 */ /* 0x000fc60000000f00 */
[----:B------:R1:W-:Y:S02]  /*0d80*/  ST.E desc[UR4][R12.64+0xc0], R3 ;  /* 0x0000c0030c007985 */ /* 0x0003e4000c101904 */
[----:B-1----:R-:W-:Y:S05]  /*0d90*/  RET.REL.NODEC R160 `(_ZN5flash24flash_fwd_splitkv_kernelI23Flash_fwd_kernel_traitsILi128ELi64ELi64ELi4ELb0ELb0EN7cutlass10bfloat16_tE19Flash_kernel_traitsILi128ELi64ELi64ELi4ES3_EELb0ELb0ELb1ELb0ELb0ELb1ELb0ELb1EEEvNS_16Flash_fwd_paramsE) ;  /* 0xfffffff0a0987950 */ /* 0x002fea0003c3ffff */
.L_x_11838:
        /* <DEDUP_REMOVED lines=100> */
.L_x_11848:
        /* <DEDUP_REMOVED lines=77> */
.L_x_11849:
[----:B------:R-:W-:Y:S05]  /*18b0*/  BSYNC.RECONVERGENT B0 ;  /* 0x0000000000007941 */ /* 0x000fea0003800200 */
.L_x_11847:
        /* <DEDUP_REMOVED lines=49> */
[----:B------:R-:W-:Y:S01]  /*1bd0*/  IMAD R157, R153, R108, RZ ;  /* 0x0000006c999d7224 */ /* 0x000fe200078e02ff */
[----:B------:R-:W-:Y:S01]  /*1be0*/  SHF.L.U32 R57, R105, 0x6, RZ ;  /* 0x0000000669397819 */ /* 0x000fe200000006ff */
[----:B------:R-:W-:-:S02]  /*1bf0*/  IMAD.SHL.U32 R61, R161, 0x20, RZ ;  /* 0x00000020a13d7824 */ /* 0x000fc400078e00ff */
[----:B------:R-:W-:Y:S01]  /*1c00*/  IMAD.SHL.U32 R64, R161, 0x40, RZ ;  /* 0x00000040a1407824 */ /* 0x000fe200078e00ff */
[C---:B------:R-:W-:Y:S01]  /*1c10*/  SHF.L.U64.HI R66, R152.reuse, 0x4, R153 ;  /* 0x0000000498427819 */ /* 0x040fe20000010299 */
[----:B------:R-:W-:Y:S01]  /*1c20*/  IMAD.SHL.U32 R63, R152, 0x10, RZ ;  /* 0x00000010983f7824 */ /* 0x000fe200078e00ff */
[C---:B------:R-:W-:Y:S01]  /*1c30*/  SHF.L.U64.HI R60, R154.reuse, 0x4, R155 ;  /* 0x000000049a3c7819 */ /* 0x040fe2000001029b */
[----:B------:R-:W-:Y:S01]  /*1c40*/  IMAD.SHL.U32 R59, R154, 0x10, RZ ;  /* 0x000000109a3b7824 */ /* 0x000fe200078e00ff */
[----:B------:R-:W-:Y:S01]  /*1c50*/  LOP3.LUT R61, R61, 0x7c00, RZ, 0xc0, !PT ;  /* 0x00007c003d3d7812 */ /* 0x000fe200078ec0ff */
[----:B-1----:R-:W-:Y:S01]  /*1c60*/  ULEA UR6, UR6, UR7, 0x18 ;  /* 0x0000000706067291 */ /* 0x002fe2000f8ec0ff */
[C---:B------:R-:W-:Y:S02]  /*1c70*/  LOP3.LUT R62, R64.reuse, 0x1c0, RZ, 0xc0, !PT ;  /* 0x000001c0403e7812 */ /* 0x040fe400078ec0ff */
[----:B------:R-:W-:Y:S02]  /*1c80*/  LOP3.LUT R49, R64, 0x200, RZ, 0xc0, !PT ;  /* 0x0000020040317812 */ /* 0x000fe400078ec0ff */
[----:B------:R-:W-:-:S02]  /*1c90*/  IADD3 R56, PT, PT, R57, -0x40, RZ ;  /* 0xffffffc039387810 */ /* 0x000fc40007ffe0ff */
        /* <DEDUP_REMOVED lines=41> */
[----:B------:R-:W-:Y:S02]  /*1f30*/  LEA R156, P1, R20, R16, 0x1 ;  /* 0x00000010149c7211 */ /* 0x000fe400078208ff */
        /* <DEDUP_REMOVED lines=94> */
.L_x_11903:
        /* <DEDUP_REMOVED lines=20> */
.L_x_11852:
[----:B------:R-:W-:Y:S05]  /*2660*/  BSYNC.RECONVERGENT B0 ;  /* 0x0000000000007941 */ /* 0x000fea0003800200 */
.L_x_11851:
        /* <DEDUP_REMOVED lines=12> */
.L_x_11854:
[----:B------:R-:W-:Y:S05]  /*2730*/  BSYNC.RECONVERGENT B0 ;  /* 0x0000000000007941 */ /* 0x000fea0003800200 */
.L_x_11853:
        /* <DEDUP_REMOVED lines=12> */
.L_x_11856:
[----:B------:R-:W-:Y:S05]  /*2800*/  BSYNC.RECONVERGENT B0 ;  /* 0x0000000000007941 */ /* 0x000fea0003800200 */
.L_x_11855:
        /* <DEDUP_REMOVED lines=15> */
.L_x_11858:
[----:B------:R-:W-:Y:S05]  /*2900*/  BSYNC.RECONVERGENT B0 ;  /* 0x0000000000007941 */ /* 0x000fea0003800200 */
.L_x_11857:
        /* <DEDUP_REMOVED lines=26> */
.L_x_11862:
[----:B------:R-:W-:Y:S05]  /*2ab0*/  BSYNC.RECONVERGENT B0 ;  /* 0x0000000000007941 */ /* 0x000fea0003800200 */
.L_x_11861:
        /* <DEDUP_REMOVED lines=12> */
.L_x_11864:
[----:B------:R-:W-:Y:S05]  /*2b80*/  BSYNC.RECONVERGENT B0 ;  /* 0x0000000000007941 */ /* 0x000fea0003800200 */
.L_x_11863:
        /* <DEDUP_REMOVED lines=12> */
.L_x_11866:
[----:B------:R-:W-:Y:S05]  /*2c50*/  BSYNC.RECONVERGENT B0 ;  /* 0x0000000000007941 */ /* 0x000fea0003800200 */
.L_x_11865:
        /* <DEDUP_REMOVED lines=17> */
.L_x_11860:
        /* <DEDUP_REMOVED lines=57> */
.L_x_11872:
[----:B------:R-:W-:Y:S05]  /*3100*/  BSYNC.RECONVERGENT B0 ;  /* 0x0000000000007941 */ /* 0x000fea0003800200 */
.L_x_11871:
        /* <DEDUP_REMOVED lines=47> */
.L_x_11870:
[----:B------:R-:W-:Y:S05]  /*3400*/  BSYNC.RECONVERGENT B1 ;  /* 0x0000000000017941 */ /* 0x000fea0003800200 */
.L_x_11869:
        /* <DEDUP_REMOVED lines=62> */
.L_x_11876:
[----:B------:R-:W-:Y:S05]  /*37f0*/  BSYNC.RECONVERGENT B0 ;  /* 0x0000000000007941 */ /* 0x000fea0003800200 */
.L_x_11875:
        /* <DEDUP_REMOVED lines=47> */
.L_x_11874:
[----:B------:R-:W-:Y:S05]  /*3af0*/  BSYNC.RECONVERGENT B1 ;  /* 0x0000000000017941 */ /* 0x000fea0003800200 */
.L_x_11873:
        /* <DEDUP_REMOVED lines=60> */
.L_x_11880:
[----:B------:R-:W-:Y:S05]  /*3ec0*/  BSYNC.RECONVERGENT B0 ;  /* 0x0000000000007941 */ /* 0x000fea0003800200 */
.L_x_11879:
        /* <DEDUP_REMOVED lines=47> */
.L_x_11878:
[----:B------:R-:W-:Y:S05]  /*41c0*/  BSYNC.RECONVERGENT B1 ;  /* 0x0000000000017941 */ /* 0x000fea0003800200 */
.L_x_11877:
        /* <DEDUP_REMOVED lines=63> */
.L_x_11884:
[----:B------:R-:W-:Y:S05]  /*45c0*/  BSYNC.RECONVERGENT B0 ;  /* 0x0000000000007941 */ /* 0x000fea0003800200 */
.L_x_11883:
        /* <DEDUP_REMOVED lines=47> */
.L_x_11882:
[----:B------:R-:W-:Y:S05]  /*48c0*/  BSYNC.RECONVERGENT B1 ;  /* 0x0000000000017941 */ /* 0x000fea0003800200 */
.L_x_11881:
[----:B------:R-:W2:Y:S02]  /*48d0*/  LD.E R3, desc[UR4][R102.64+0xd0] ;  /* 0x0000d00466037980 */ /* 0x000ea4000c101900 */
[----:B--2---:R-:W-:Y:S05]  /*48e0*/  IMAD.U32 R3, R3, -0x20, RZ ;  /* 0xffffffe003037824 */ /* 0x004fea00078e00ff */
[C---:B------:R-:W-:Y:S02]  /*48f0*/  LEA R14, P1, R3.reuse, R14, 0x1 ;  /* 0x0000000e030e7211 */ /* 0x040fe400078208ff */
[C---:B------:R-:W-:Y:S02]  /*4900*/  LEA R50, P0, R3.reuse, R50, 0x1 ;  /* 0x0000003203327211 */ /* 0x040fe400078008ff */
[C---:B------:R-:W-:Y:S02]  /*4910*/  LEA.HI.X.SX32 R15, R3.reuse, R15, 0x1, P1 ;  /* 0x0000000f030f7211 */ /* 0x040fe400008f0eff */
[----:B------:R-:W-:Y:S01]  /*4920*/  LEA.HI.X.SX32 R51, R3, R51, 0x1, P0 ;  /* 0x0000003303337211 */ /* 0x000fe200000f0eff */
[----:B------:R-:W-:Y:S05]  /*4930*/  BRA `(.L_x_11867) ;  /* 0x0000002c00a07947 */ /* 0x000fea0003800000 */
.L_x_11868:
        /* <DEDUP_REMOVED lines=95> */
.L_x_11888:
[----:B------:R-:W-:Y:S05]  /*4f30*/  BSYNC.RECONVERGENT B0 ;  /* 0x0000000000007941 */ /* 0x000fea0003800200 */
.L_x_11887:
        /* <DEDUP_REMOVED lines=88> */
.L_x_11886:
[----:B------:R-:W-:Y:S05]  /*54c0*/  BSYNC.RECONVERGENT B1 ;  /* 0x0000000000017941 */ /* 0x000fea0003800200 */
.L_x_11885:
        /* <DEDUP_REMOVED lines=94> */
.L_x_11892:
[----:B------:R-:W-:Y:S05]  /*5ab0*/  BSYNC.RECONVERGENT B0 ;  /* 0x0000000000007941 */ /* 0x000fea0003800200 */
.L_x_11891:
        /* <DEDUP_REMOVED lines=88> */
.L_x_11890:
[----:B------:R-:W-:Y:S05]  /*6040*/  BSYNC.RECONVERGENT B1 ;  /* 0x0000000000017941 */ /* 0x000fea0003800200 */
.L_x_11889:
        /* <DEDUP_REMOVED lines=95> */
.L_x_11896:
[----:B------:R-:W-:Y:S05]  /*6640*/  BSYNC.RECONVERGENT B0 ;  /* 0x0000000000007941 */ /* 0x000fea0003800200 */
.L_x_11895:
        /* <DEDUP_REMOVED lines=86> */
.L_x_11894:
[----:B------:R-:W-:Y:S05]  /*6bb0*/  BSYNC.RECONVERGENT B1 ;  /* 0x0000000000017941 */ /* 0x000fea0003800200 */
.L_x_11893:
        /* <DEDUP_REMOVED lines=98> */
.L_x_11900:
[----:B------:R-:W-:Y:S05]  /*71e0*/  BSYNC.RECONVERGENT B0 ;  /* 0x0000000000007941 */ /* 0x000fea0003800200 */
.L_x_11899:
        /* <DEDUP_REMOVED lines=86> */
.L_x_11898:
[----:B------:R-:W-:Y:S05]  /*7750*/  BSYNC.RECONVERGENT B1 ;  /* 0x0000000000017941 */ /* 0x000fea0003800200 */
.L_x_11897:
[----:B------:R-:W3:Y:S02]  /*7760*/  LD.E R3, desc[UR4][R102.64+0xd0] ;  /* 0x0000d00466037980 */ /* 0x000ee4000c101900 */
[----:B---3--:R-:W-:Y:S05]  /*7770*/  IMAD.U32 R3, R3, -0x20, RZ ;  /* 0xffffffe003037824 */ /* 0x008fea00078e00ff */
[C---:B------:R-:W-:Y:S02]  /*7780*/  LEA R76, P1, R3.reuse, R76, 0x1 ;  /* 0x0000004c034c7211 */ /* 0x040fe400078208ff */
[C---:B------:R-:W-:Y:S02]  /*7790*/  LEA R74, P0, R3.reuse, R74, 0x1 ;  /* 0x0000004a034a7211 */ /* 0x040fe400078008ff */
[C---:B------:R-:W-:Y:S02]  /*77a0*/  LEA.HI.X.SX32 R77, R3.reuse, R77, 0x1, P1 ;  /* 0x0000004d034d7211 */ /* 0x040fe400008f0eff */
[----:B------:R-:W-:Y:S09]  /*77b0*/  LEA.HI.X.SX32 R75, R3, R75, 0x1, P0 ;  /* 0x0000004b034b7211 */ /* 0x000ff200000f0eff */
.L_x_11867:
[----:B------:R-:W-:Y:S05]  /*77c0*/  BSYNC.RECONVERGENT B2 ;  /* 0x0000000000027941 */ /* 0x000fea0003800200 */
.L_x_11859:
        /* <DEDUP_REMOVED lines=101> */
.L_x_11902:
[----:B------:R-:W-:Y:S05]  /*7e20*/  BSYNC.RECONVERGENT B0 ;  /* 0x0000000000007941 */ /* 0x000fea0003800200 */
.L_x_11901:
[----:B------:R-:W-:Y:S05]  /*7e30*/  @P2 BRA `(.L_x_11903) ;  /* 0xffffffa400b82947 */ /* 0x000fea000383ffff */
.L_x_11850:
        /* <DEDUP_REMOVED lines=34> */
.L_x_11907:
[----:B------:R-:W-:Y:S05]  /*8060*/  BSYNC.RECONVERGENT B0 ;  /* 0x0000000000007941 */ /* 0x000fea0003800200 */
.L_x_11906:
        /* <DEDUP_REMOVED lines=14> */
.L_x_11909:
[----:B------:R-:W-:Y:S05]  /*8150*/  BSYNC.RECONVERGENT B0 ;  /* 0x0000000000007941 */ /* 0x000fea0003800200 */
.L_x_11908:
        /* <DEDUP_REMOVED lines=16> */
.L_x_11911:
[----:B------:R-:W-:Y:S05]  /*8260*/  BSYNC.RECONVERGENT B0 ;  /* 0x0000000000007941 */ /* 0x000fea0003800200 */
.L_x_11910:
        /* <DEDUP_REMOVED lines=16> */
.L_x_11905:
        /* <DEDUP_REMOVED lines=82> */
.L_x_11919:
[----:B------:R-:W-:Y:S05]  /*8890*/  BSYNC.RECONVERGENT B0 ;  /* 0x0000000000007941 */ /* 0x000fea0003800200 */
.L_x_11918:
[----:B-----5:R-:W-:Y:S01]  /*88a0*/  IMAD.MOV.U32 R6, RZ, RZ, R10 ;  /* 0x000000ffff067224 */ /* 0x020fe200078e000a */
[----:B------:R-:W-:Y:S01]  /*88b0*/  MOV R4, R8 ;  /* 0x0000000800047202 */ /* 0x000fe20000000f00 */
[----:B------:R-:W-:Y:S01]  /*88c0*/  IMAD.MOV.U32 R7, RZ, RZ, R11 ;  /* 0x000000ffff077224 */ /* 0x000fe200078e000b */
[----:B------:R-:W-:Y:S02]  /*88d0*/  MOV R5, R9 ;  /* 0x0000000900057202 */ /* 0x000fe40000000f00 */
.L_x_11917:
[----:B------:R-:W-:Y:S05]  /*88e0*/  BSYNC.RECONVERGENT B1 ;  /* 0x0000000000017941 */ /* 0x000fea0003800200 */
.L_x_11916:
        /* <DEDUP_REMOVED lines=48> */
.L_x_11921:
[----:B------:R-:W-:Y:S05]  /*8bf0*/  BSYNC.RECONVERGENT B0 ;  /* 0x0000000000007941 */ /* 0x000fea0003800200 */
.L_x_11920:
[----:B-----5:R3:W-:Y:S02]  /*8c00*/  STS.128 [R164+0x2000], R8 ;  /* 0x00200008a4007388 */ /* 0x0207e40000000c00 */
.L_x_11915:
[----:B------:R-:W-:Y:S05]  /*8c10*/  BSYNC.RECONVERGENT B2 ;  /* 0x0000000000027941 */ /* 0x000fea0003800200 */
.L_x_11914:
        /* <DEDUP_REMOVED lines=52> */
.L_x_11927:
[----:B------:R-:W-:Y:S05]  /*8f60*/  BSYNC.RECONVERGENT B0 ;  /* 0x0000000000007941 */ /* 0x000fea0003800200 */
.L_x_11926:
[----:B-----5:R1:W-:Y:S02]  /*8f70*/  STS.128 [R164+0x800], R8 ;  /* 0x00080008a4007388 */ /* 0x0203e40000000c00 */
.L_x_11925:
[----:B------:R-:W-:Y:S05]  /*8f80*/  BSYNC.RECONVERGENT B1 ;  /* 0x0000000000017941 */ /* 0x000fea0003800200 */
.L_x_11924:
        /* <DEDUP_REMOVED lines=45> */
.L_x_11929:
[----:B------:R-:W-:Y:S05]  /*9260*/  BSYNC.RECONVERGENT B0 ;  /* 0x0000000000007941 */ /* 0x000fea0003800200 */
.L_x_11928:
[----:B-----5:R3:W-:Y:S02]  /*9270*/  STS.128 [R164+0x2800], R8 ;  /* 0x00280008a4007388 */ /* 0x0207e40000000c00 */
.L_x_11923:
[----:B------:R-:W-:Y:S05]  /*9280*/  BSYNC.RECONVERGENT B2 ;  /* 0x0000000000027941 */ /* 0x000fea0003800200 */
.L_x_11922:
        /* <DEDUP_REMOVED lines=52> */
.L_x_11935:
[----:B------:R-:W-:Y:S05]  /*95d0*/  BSYNC.RECONVERGENT B0 ;  /* 0x0000000000007941 */ /* 0x000fea0003800200 */
.L_x_11934:
[----:B-----5:R1:W-:Y:S02]  /*95e0*/  STS.128 [R164+0x1000], R8 ;  /* 0x00100008a4007388 */ /* 0x0203e40000000c00 */
.L_x_11933:
[----:B------:R-:W-:Y:S05]  /*95f0*/  BSYNC.RECONVERGENT B1 ;  /* 0x0000000000017941 */ /* 0x000fea0003800200 */
.L_x_11932:
        /* <DEDUP_REMOVED lines=45> */
.L_x_11937:
[----:B------:R-:W-:Y:S05]  /*98d0*/  BSYNC.RECONVERGENT B0 ;  /* 0x0000000000007941 */ /* 0x000fea0003800200 */
.L_x_11936:
[----:B-----5:R1:W-:Y:S02]  /*98e0*/  STS.128 [R164+0x3000], R8 ;  /* 0x00300008a4007388 */ /* 0x0203e40000000c00 */
.L_x_11931:
[----:B------:R-:W-:Y:S05]  /*98f0*/  BSYNC.RECONVERGENT B2 ;  /* 0x0000000000027941 */ /* 0x000fea0003800200 */
.L_x_11930:
[----:B------:R-:W-:-:S04]  /*9900*/  IADD3 R169, PT, PT, R108, 0x30, RZ ;  /* 0x000000306ca97810 */ /* 0x000fc80007ffe0ff */
[----:B------:R-:W-:-:S13]  /*9910*/  ISETP.GE.AND P0, PT, R169, R0, PT ;  /* 0x00000000a900720c */ /* 0x000fda0003f06270 */
[----:B------:R-:W-:Y:S05]  /*9920*/  @P0 BRA `(.L_x_11912) ;  /* 0x0000003400040947 */ /* 0x000fea0003800000 */
[----:B------:R-:W-:Y:S01]  /*9930*/  ISETP.GE.AND P0, PT, R12, R15, PT ;  /* 0x0000000f0c00720c */ /* 0x000fe20003f06270 */
        /* <DEDUP_REMOVED lines=49> */
.L_x_11941:
[----:B------:R-:W-:Y:S05]  /*9c50*/  BSYNC.RECONVERGENT B0 ;  /* 0x0000000000007941 */ /* 0x000fea0003800200 */
.L_x_11940:
[----:B-----5:R1:W-:Y:S02]  /*9c60*/  STS.128 [R164+0x1800], R8 ;  /* 0x00180008a4007388 */ /* 0x0203e40000000c00 */
.L_x_11939:
[----:B------:R-:W-:Y:S05]  /*9c70*/  BSYNC.RECONVERGENT B1 ;  /* 0x0000000000017941 */ /* 0x000fea0003800200 */
.L_x_11938:
        /* <DEDUP_REMOVED lines=46> */
.L_x_11943:
[----:B------:R-:W-:Y:S05]  /*9f60*/  BSYNC.RECONVERGENT B0 ;  /* 0x0000000000007941 */ /* 0x000fea0003800200 */
.L_x_11942:
[----:B-----5:R1:W-:Y:S01]  /*9f70*/  STS.128 [R164+0x3800], R8 ;  /* 0x00380008a4007388 */ /* 0x0203e20000000c00 */
[----:B------:R-:W-:Y:S05]  /*9f80*/  BRA `(.L_x_11912) ;  /* 0x0000002c006c7947 */ /* 0x000fea0003800000 */
.L_x_11913:
        /* <DEDUP_REMOVED lines=97> */
.L_x_11948:
[----:B------:R-:W-:Y:S05]  /*a5a0*/  BSYNC.RECONVERGENT B0 ;  /* 0x0000000000007941 */ /* 0x000fea0003800200 */
.L_x_11947:
[----:B------:R-:W-:Y:S05]  /*a5b0*/  BSYNC.RECONVERGENT B1 ;  /* 0x0000000000017941 */ /* 0x000fea0003800200 */
.L_x_11946:
        /* <DEDUP_REMOVED lines=87> */
.L_x_11950:
[----:B------:R-:W-:Y:S05]  /*ab30*/  BSYNC.RECONVERGENT B0 ;  /* 0x0000000000007941 */ /* 0x000fea0003800200 */
.L_x_11949:
[----:B-----5:R4:W-:Y:S02]  /*ab40*/  STS.128 [R164+0x2000], R20 ;  /* 0x00200014a4007388 */ /* 0x0209e40000000c00 */
.L_x_11945:
[----:B------:R-:W-:Y:S05]  /*ab50*/  BSYNC.RECONVERGENT B2 ;  /* 0x0000000000027941 */ /* 0x000fea0003800200 */
.L_x_11944:
        /* <DEDUP_REMOVED lines=91> */
.L_x_11956:
[----:B------:R-:W-:Y:S05]  /*b110*/  BSYNC.RECONVERGENT B0 ;  /* 0x0000000000007941 */ /* 0x000fea0003800200 */
.L_x_11955:
[----:B-----5:R4:W-:Y:S02]  /*b120*/  STS.128 [R164+0x800], R20 ;  /* 0x00080014a4007388 */ /* 0x0209e40000000c00 */
.L_x_11954:
[----:B------:R-:W-:Y:S05]  /*b130*/  BSYNC.RECONVERGENT B1 ;  /* 0x0000000000017941 */ /* 0x000fea0003800200 */
.L_x_11953:
        /* <DEDUP_REMOVED lines=84> */
.L_x_11958:
[----:B------:R-:W-:Y:S05]  /*b680*/  BSYNC.RECONVERGENT B0 ;  /* 0x0000000000007941 */ /* 0x000fea0003800200 */
.L_x_11957:
[----:B-----5:R4:W-:Y:S02]  /*b690*/  STS.128 [R164+0x2800], R20 ;  /* 0x00280014a4007388 */ /* 0x0209e40000000c00 */
.L_x_11952:
[----:B------:R-:W-:Y:S05]  /*b6a0*/  BSYNC.RECONVERGENT B2 ;  /* 0x0000000000027941 */ /* 0x000fea0003800200 */
.L_x_11951:
        /* <DEDUP_REMOVED lines=91> */
.L_x_11964:
[----:B------:R-:W-:Y:S05]  /*bc60*/  BSYNC.RECONVERGENT B0 ;  /* 0x0000000000007941 */ /* 0x000fea0003800200 */
.L_x_11963:
[----:B-----5:R1:W-:Y:S02]  /*bc70*/  STS.128 [R164+0x1000], R20 ;  /* 0x00100014a4007388 */ /* 0x0203e40000000c00 */
.L_x_11962:
[----:B------:R-:W-:Y:S05]  /*bc80*/  BSYNC.RECONVERGENT B1 ;  /* 0x0000000000017941 */ /* 0x000fea0003800200 */
.L_x_11961:
        /* <DEDUP_REMOVED lines=84> */
.L_x_11966:
[----:B------:R-:W-:Y:S05]  /*c1d0*/  BSYNC.RECONVERGENT B0 ;  /* 0x0000000000007941 */ /* 0x000fea0003800200 */
.L_x_11965:
[----:B-----5:R4:W-:Y:S02]  /*c1e0*/  STS.128 [R164+0x3000], R20 ;  /* 0x00300014a4007388 */ /* 0x0209e40000000c00 */
.L_x_11960:
[----:B------:R-:W-:Y:S05]  /*c1f0*/  BSYNC.RECONVERGENT B2 ;  /* 0x0000000000027941 */ /* 0x000fea0003800200 */
.L_x_11959:
        /* <DEDUP_REMOVED lines=91> */
.L_x_11970:
[----:B------:R-:W-:Y:S05]  /*c7b0*/  BSYNC.RECONVERGENT B0 ;  /* 0x0000000000007941 */ /* 0x000fea0003800200 */
.L_x_11969:
[----:B-----5:R4:W-:Y:S02]  /*c7c0*/  STS.128 [R164+0x1800], R20 ;  /* 0x00180014a4007388 */ /* 0x0209e40000000c00 */
.L_x_11968:
[----:B------:R-:W-:Y:S05]  /*c7d0*/  BSYNC.RECONVERGENT B1 ;  /* 0x0000000000017941 */ /* 0x000fea0003800200 */
.L_x_11967:
        /* <DEDUP_REMOVED lines=84> */
.L_x_11972:
[----:B------:R-:W-:Y:S05]  /*cd20*/  BSYNC.RECONVERGENT B0 ;  /* 0x0000000000007941 */ /* 0x000fea0003800200 */
.L_x_11971:
[----:B-----5:R1:W-:Y:S02]  /*cd30*/  STS.128 [R164+0x3800], R4 ;  /* 0x00380004a4007388 */ /* 0x0203e40000000c00 */
.L_x_11912:
[----:B------:R-:W-:Y:S05]  /*cd40*/  BSYNC.RECONVERGENT B3 ;  /* 0x0000000000037941 */ /* 0x000fea0003800200 */
.L_x_11904:
[----:B-123--:R-:W-:Y:S01]  /*cd50*/  IMAD.IADD R4, R101, 0x1, -R56 ;  /* 0x0000000165047824 */ /* 0x00efe200078e0a38 */
[C---:B----4-:R-:W-:Y:S01]  /*cd60*/  SHF.L.U64.HI R2, R63.reuse, 0x1, R66 ;  /* 0x000000013f027819 */ /* 0x050fe20000010242 */
[----:B------:R-:W-:Y:S01]  /*cd70*/  IMAD.SHL.U32 R5, R63, 0x2, RZ ;  /* 0x000000023f057824 */ /* 0x000fe200078e00ff */
[----:B------:R-:W-:Y:S02]  /*cd80*/  BSSY.RECONVERGENT B0, `(.L_x_11973) ;  /* 0x0000016000007945 */ /* 0x000fe40003800200 */
[----:B------:R-:W-:Y:S02]  /*cd90*/  ISETP.GE.AND P5, PT, R108, R4, PT ;  /* 0x000000046c00720c */ /* 0x000fe40003fa6270 */
        /* <DEDUP_REMOVED lines=20> */
.L_x_11974:
[----:B------:R-:W-:Y:S05]  /*cee0*/  BSYNC.RECONVERGENT B0 ;  /* 0x0000000000007941 */ /* 0x000fea0003800200 */
.L_x_11973:
        /* <DEDUP_REMOVED lines=14> */
.L_x_11976:
[----:B------:R-:W-:Y:S05]  /*cfd0*/  BSYNC.RECONVERGENT B0 ;  /* 0x0000000000007941 */ /* 0x000fea0003800200 */
.L_x_11975:
        /* <DEDUP_REMOVED lines=16> */
.L_x_11978:
[----:B------:R-:W-:Y:S05]  /*d0e0*/  BSYNC.RECONVERGENT B0 ;  /* 0x0000000000007941 */ /* 0x000fea0003800200 */
.L_x_11977:
        /* <DEDUP_REMOVED lines=16> */
.L_x_11980:
[----:B------:R-:W-:Y:S05]  /*d1f0*/  BSYNC.RECONVERGENT B0 ;  /* 0x0000000000007941 */ /* 0x000fea0003800200 */
.L_x_11979:
        /* <DEDUP_REMOVED lines=33> */
.L_x_11982:
[----:B------:R2:W-:Y:S04]  /*d410*/  STS.128 [R164+0x8000], RZ ;  /* 0x008000ffa4007388 */ /* 0x0005e80000000c00 */
[----:B------:R2:W-:Y:S02]  /*d420*/  STS.128 [R164+0xa000], RZ ;  /* 0x00a000ffa4007388 */ /* 0x0005e40000000c00 */
.L_x_11983:
[----:B------:R-:W-:Y:S05]  /*d430*/  BSYNC.RECONVERGENT B0 ;  /* 0x0000000000007941 */ /* 0x000fea0003800200 */
.L_x_11981:
[----:B------:R-:W-:Y:S01]  /*d440*/  ISETP.GE.AND P1, PT, R173, R4, PT ;  /* 0x00000004ad00720c */ /* 0x000fe20003f26270 */
[----:B------:R-:W-:Y:S01]  /*d450*/  BSSY.RECONVERGENT B0, `(.L_x_11984) ;  /* 0x0000014000007945 */ /* 0x000fe20003800200 */
[----:B-1----:R-:W-:Y:S02]  /*d460*/  LEA R6, P0, R59, R158, 0x1 ;  /* 0x0000009e3b067211 */ /* 0x002fe400078008ff */
        /* <DEDUP_REMOVED lines=18> */
.L_x_11985:
[----:B------:R-:W-:Y:S05]  /*d590*/  BSYNC.RECONVERGENT B0 ;  /* 0x0000000000007941 */ /* 0x000fea0003800200 */
.L_x_11984:
        /* <DEDUP_REMOVED lines=18> */
.L_x_11987:
[----:B------:R-:W-:Y:S05]  /*d6c0*/  BSYNC.RECONVERGENT B0 ;  /* 0x0000000000007941 */ /* 0x000fea0003800200 */
.L_x_11986:
        /* <DEDUP_REMOVED lines=18> */
.L_x_11989:
[----:B------:R-:W-:Y:S05]  /*d7f0*/  BSYNC.RECONVERGENT B0 ;  /* 0x0000000000007941 */ /* 0x000fea0003800200 */
.L_x_11988:
[----:B------:R-:W2:Y:S01]  /*d800*/  LD.E R14, desc[UR4][R102.64+0x18c] ;  /* 0x00018c04660e7980 */ /* 0x000ea2000c101900 */
[----:B------:R-:W4:Y:S01]  /*d810*/  S2UR UR6, SR_CgaCtaId ;  /* 0x00000000000679c3 */ /* 0x000f220000008800 */
[----:B---3--:R-:W-:Y:S01]  /*d820*/  SHF.R.U32.HI R7, RZ, 0x1, R161 ;  /* 0x00000001ff077819 */ /* 0x008fe200000116a1 */
[----:B------:R-:W-:Y:S01]  /*d830*/  UMOV UR7, 0x400 ;  /* 0x0000040000077882 */ /* 0x000fe20000000000 */
[----:B------:R-:W-:Y:S01]  /*d840*/  LOP3.LUT R61, R61, 0x200, R64, 0xf8, !PT ;  /* 0x000002003d3d7812 */ /* 0x000fe200078ef840 */
[----:B------:R-:W0:Y:S01]  /*d850*/  LDGDEPBAR ;  /* 0x00000000000079af */ /* 0x000e220000000000 */
[C---:B------:R-:W-:Y:S01]  /*d860*/  LOP3.LUT R3, R62.reuse, 0x8, R7, 0xf8, !PT ;  /* 0x000000083e037812 */ /* 0x040fe200078ef807 */
[----:B------:R-:W-:Y:S01]  /*d870*/  BSSY.RECONVERGENT B1, `(.L_x_11990) ;  /* 0x0000141000017945 */ /* 0x000fe20003800200 */
[----:B-1----:R-:W-:Y:S02]  /*d880*/  LOP3.LUT R9, R62, 0x8, R161, 0x78, !PT ;  /* 0x000000083e097812 */ /* 0x002fe400078e78a1 */
[----:B------:R-:W-:-:S02]  /*d890*/  SHF.L.U32 R146, R161, 0x6, RZ ;  /* 0x00000006a1927819 */ /* 0x000fc400000006ff */
[--C-:B------:R-:W-:Y:S02]  /*d8a0*/  LOP3.LUT R48, R3, 0x38, R58.reuse, 0x78, !PT ;  /* 0x0000003803307812 */ /* 0x100fe400078e783a */
[----:B------:R-:W-:Y:S02]  /*d8b0*/  LOP3.LUT R3, R9, 0x38, R58, 0x78, !PT ;  /* 0x0000003809037812 */ /* 0x000fe400078e783a */
[----:B------:R-:W-:Y:S02]  /*d8c0*/  LOP3.LUT R146, R146, 0x400, RZ, 0xc0, !PT ;  /* 0x0000040092927812 */ /* 0x000fe400078ec0ff */
[----:B------:R-:W-:Y:S02]  /*d8d0*/  IADD3 R147, PT, PT, R48, R61, RZ ;  /* 0x0000003d30937210 */ /* 0x000fe40007ffe0ff */
[----:B------:R-:W-:Y:S02]  /*d8e0*/  LEA R146, R3, R146, 0x1 ;  /* 0x0000009203927211 */ /* 0x000fe400078e08ff */
[----:B------:R-:W-:-:S02]  /*d8f0*/  R2P PR, R161, 0x6 ;  /* 0x00000006a1007804 */ /* 0x000fc40000000000 */
[----:B------:R-:W-:Y:S01]  /*d900*/  MOV R4, 0x20 ;  /* 0x0000002000047802 */ /* 0x000fe20000000f00 */
[----:B----4-:R-:W-:Y:S01]  /*d910*/  ULEA UR6, UR6, UR7, 0x18 ;  /* 0x0000000706067291 */ /* 0x010fe2000f8ec0ff */
[----:B------:R-:W-:Y:S02]  /*d920*/  MOV R6, 0x40 ;  /* 0x0000004000067802 */ /* 0x000fe40000000f00 */
[----:B------:R-:W-:Y:S02]  /*d930*/  SEL R4, R4, 0xffffffe0, !P1 ;  /* 0xffffffe004047807 */ /* 0x000fe40004800000 */
[----:B------:R-:W-:Y:S02]  /*d940*/  SEL R6, R6, 0xffffffc0, !P2 ;  /* 0xffffffc006067807 */ /* 0x000fe40005000000 */
[----:B------:R-:W-:Y:S02]  /*d950*/  LEA R147, R147, UR6, 0x1 ;  /* 0x0000000693937c11 */ /* 0x000fe4000f8e08ff */
[----:B------:R-:W-:Y:S01]  /*d960*/  LDSM.16.M88.4 R36, [R146+UR6+0x4000] ;  /* 0x004000069224783b */ /* 0x000fe20008000200 */
[----:B------:R-:W-:-:S02]  /*d970*/  IADD3 R3, PT, PT, R146, UR6, RZ ;  /* 0x0000000692037c10 */ /* 0x000fc4000fffe0ff */
[-C--:B------:R-:W-:Y:S01]  /*d980*/  IADD3 R145, PT, PT, R147, R4.reuse, RZ ;  /* 0x0000000493917210 */ /* 0x080fe20007ffe0ff */
[----:B------:R-:W1:Y:S01]  /*d990*/  LDSM.16.M88.4 R52, [R147] ;  /* 0x000000009334783b */ /* 0x000e620000000200 */
[----:B------:R-:W-:Y:S02]  /*d9a0*/  IADD3 R142, PT, PT, R3, R4, RZ ;  /* 0x00000004038e7210 */ /* 0x000fe40007ffe0ff */
[-C--:B------:R-:W-:Y:S01]  /*d9b0*/  IADD3 R144, PT, PT, R147, R6.reuse, RZ ;  /* 0x0000000693907210 */ /* 0x080fe20007ffe0ff */
[----:B------:R-:W3:Y:S01]  /*d9c0*/  LDSM.16.M88.4 R72, [R146+UR6+0x4800] ;  /* 0x004800069248783b */ /* 0x000ee20008000200 */
[----:B------:R-:W-:Y:S02]  /*d9d0*/  IADD3 R141, PT, PT, R3, R6, RZ ;  /* 0x00000006038d7210 */ /* 0x000fe40007ffe0ff */
[C---:B------:R-:W-:Y:S01]  /*d9e0*/  IADD3 R143, PT, PT, R4.reuse, R144, RZ ;  /* 0x00000090048f7210 */ /* 0x040fe20007ffe0ff */
[----:B------:R-:W4:Y:S01]  /*d9f0*/  LDSM.16.M88.4 R64, [R146+UR6+0x5000] ;  /* 0x005000069240783b */ /* 0x000f220008000200 */
[----:B------:R-:W-:-:S02]  /*da00*/  IADD3 R140, PT, PT, R4, R141, RZ ;  /* 0x0000008d048c7210 */ /* 0x000fc40007ffe0ff */
[----:B------:R-:W-:Y:S01]  /*da10*/  ISETP.NE.AND P6, PT, R105, 0x1, PT ;  /* 0x000000016900780c */ /* 0x000fe20003fc5270 */
[----:B------:R-:W4:Y:S04]  /*da20*/  LDSM.16.M88.4 R16, [R146+UR6+0x5800] ;  /* 0x005800069210783b */ /* 0x000f280008000200 */
[----:B------:R-:W-:Y:S04]  /*da30*/  LDSM.16.M88.4 R8, [R145] ;  /* 0x000000009108783b */ /* 0x000fe80000000200 */
[----:B-----5:R-:W4:Y:S04]  /*da40*/  LDSM.16.M88.4 R40, [R142+0x4000] ;  /* 0x004000008e28783b */ /* 0x020f280000000200 */
[----:B------:R-:W4:Y:S04]  /*da50*/  LDSM.16.M88.4 R44, [R142+0x5000] ;  /* 0x005000008e2c783b */ /* 0x000f280000000200 */
[----:B------:R-:W4:Y:S04]  /*da60*/  LDSM.16.M88.4 R76, [R142+0x4800] ;  /* 0x004800008e4c783b */ /* 0x000f280000000200 */
[----:B------:R-:W4:Y:S04]  /*da70*/  LDSM.16.M88.4 R28, [R142+0x5800] ;  /* 0x005800008e1c783b */ /* 0x000f280000000200 */
[----:B------:R-:W-:Y:S01]  /*da80*/  LDSM.16.M88.4 R24, [R141+0x4000] ;  /* 0x004000008d18783b */ /* 0x000fe20000000200 */
[C---:B-1----:R-:W-:Y:S03]  /*da90*/  HMMA.16816.F32.BF16 R20, R52.reuse, R36, RZ ;  /* 0x000000243414723c */ /* 0x042fe600000418ff */
[----:B------:R-:W-:Y:S04]  /*daa0*/  LDSM.16.M88.4 R84, [R141+0x5000] ;  /* 0x005000008d54783b */ /* 0x000fe80000000200 */
[----:B------:R-:W-:Y:S01]  /*dab0*/  LDSM.16.M88.4 R80, [R147+0x2000] ;  /* 0x002000009350783b */ /* 0x000fe20000000200 */
[C---:B------:R-:W-:Y:S03]  /*dac0*/  HMMA.16816.F32.BF16 R36, R52.reuse, R38, RZ ;  /* 0x000000263424723c */ /* 0x040fe600000418ff */
[----:B------:R-:W-:Y:S05]  /*dad0*/  LDSM.16.M88.4 R88, [R142+0x6000] ;  /* 0x006000008e58783b */ /* 0x000fea0000000200 */
[C---:B---3--:R-:W-:Y:S08]  /*dae0*/  HMMA.16816.F32.BF16 R32, R52.reuse, R72, RZ ;  /* 0x000000483420723c */ /* 0x048ff000000418ff */
[C---:B----4-:R-:W-:Y:S08]  /*daf0*/  HMMA.16816.F32.BF16 R68, R52.reuse, R64, RZ ;  /* 0x000000403444723c */ /* 0x050ff000000418ff */
[C---:B------:R-:W-:Y:S08]  /*db00*/  HMMA.16816.F32.BF16 R72, R52.reuse, R74, RZ ;  /* 0x0000004a3448723c */ /* 0x040ff000000418ff */
[C---:B------:R-:W-:Y:S08]  /*db10*/  HMMA.16816.F32.BF16 R64, R52.reuse, R66, RZ ;  /* 0x000000423440723c */ /* 0x040ff000000418ff */
[C---:B------:R-:W-:Y:S08]  /*db20*/  HMMA.16816.F32.BF16 R60, R52.reuse, R16, RZ ;  /* 0x00000010343c723c */ /* 0x040ff000000418ff */
[----:B------:R-:W-:Y:S01]  /*db30*/  HMMA.16816.F32.BF16 R52, R52, R18, RZ ;  /* 0x000000123434723c */ /* 0x000fe200000418ff */
[----:B------:R-:W1:Y:S07]  /*db40*/  LDSM.16.M88.4 R16, [R144] ;  /* 0x000000009010783b */ /* 0x000e6e0000000200 */
        /* <DEDUP_REMOVED lines=47> */
[----:B------:R-:W1:Y:S07]  /*de40*/  LDSM.16.M88.4 R24, [R146+UR6+0x7800] ;  /* 0x007800069218783b */ /* 0x000e6e0008000200 */
[----:B------:R-:W-:Y:S08]  /*de50*/  HMMA.16816.F32.BF16 R72, R80, R86, R72 ;  /* 0x000000565048723c */ /* 0x000ff00000041848 */
[C---:B---3--:R-:W-:Y:S08]  /*de60*/  HMMA.16816.F32.BF16 R20, R16.reuse, R8, R20 ;  /* 0x000000081014723c */ /* 0x048ff00000041814 */
[----:B------:R-:W-:Y:S01]  /*de70*/  HMMA.16816.F32.BF16 R36, R16, R10, R36 ;  /* 0x0000000a1024723c */ /* 0x000fe20000041824 */
[----:B------:R-:W2:Y:S07]  /*de80*/  LDSM.16.M88.4 R8, [R142+0x7000] ;  /* 0x007000008e08783b */ /* 0x000eae0000000200 */
[----:B------:R-:W-:Y:S01]  /*de90*/  HMMA.16816.F32.BF16 R84, R80, R76, R68 ;  /* 0x0000004c5054723c */ /* 0x000fe20000041844 */
[----:B------:R-:W-:Y:S04]  /*dea0*/  LDSM.16.M88.4 R68, [R141+0x6800] ;  /* 0x006800008d44783b */ /* 0x000fe80000000200 */
[-C--:B------:R-:W-:Y:S01]  /*deb0*/  FMUL.FTZ R3, R20, R14.reuse ;  /* 0x0000000e14037220 */ /* 0x080fe20000410000 */
[-C--:B------:R-:W-:Y:S01]  /*dec0*/  FMUL.FTZ R15, R21, R14.reuse ;  /* 0x0000000e150f7220 */ /* 0x080fe20000410000 */
[-C--:B------:R-:W-:Y:S01]  /*ded0*/  FMUL.FTZ R51, R22, R14.reuse ;  /* 0x0000000e16337220 */ /* 0x080fe20000410000 */
[-C--:B------:R-:W-:Y:S01]  /*dee0*/  FMUL.FTZ R59, R23, R14.reuse ;  /* 0x0000000e173b7220 */ /* 0x080fe20000410000 */
[----:B------:R-:W-:Y:S01]  /*def0*/  HMMA.16816.F32.BF16 R88, R44, R40, R32 ;  /* 0x000000282c58723c */ /* 0x000fe20000041820 */
[----:B------:R-:W3:Y:S01]  /*df00*/  LDSM.16.M88.4 R20, [R141+0x7000] ;  /* 0x007000008d14783b */ /* 0x000ee20000000200 */
[----:B------:R-:W4:Y:S03]  /*df10*/  MUFU.TANH R3, R3 ;  /* 0x0000000300037308 */ /* 0x000f260000002400 */
[-C--:B------:R-:W-:Y:S01]  /*df20*/  FMUL.FTZ R39, R39, R14.reuse ;  /* 0x0000000e27277220 */ /* 0x080fe20000410000 */
[----:B------:R-:W-:Y:S02]  /*df30*/  LDSM.16.M88.4 R32, [R140+0x6800] ;  /* 0x006800008c20783b */ /* 0x000fe40000000200 */
[----:B------:R-:W-:Y:S02]  /*df40*/  HMMA.16816.F32.BF16 R64, R80, R78, R64 ;  /* 0x0000004e5040723c */ /* 0x000fe40000041840 */
[----:B------:R-:W2:Y:S06]  /*df50*/  MUFU.TANH R15, R15 ;  /* 0x0000000f000f7308 */ /* 0x000eac0000002400 */
[----:B------:R-:W-:Y:S01]  /*df60*/  HMMA.16816.F32.BF16 R72, R44, R42, R72 ;  /* 0x0000002a2c48723c */ /* 0x000fe20000041848 */
[----:B------:R-:W4:Y:S01]  /*df70*/  LDSM.16.M88.4 R40, [R142+0x7800] ;  /* 0x007800008e28783b */ /* 0x000f220000000200 */
[----:B------:R-:W3:Y:S06]  /*df80*/  MUFU.TANH R51, R51 ;  /* 0x0000003300337308 */ /* 0x000eec0000002400 */
[----:B-1----:R-:W-:Y:S05]  /*df90*/  HMMA.16816.F32.BF16 R60, R80, R24, R60 ;  /* 0x00000018503c723c */ /* 0x002fea000004183c */
[----:B------:R-:W-:Y:S01]  /*dfa0*/  FMUL.FTZ R25, R36, R14 ;  /* 0x0000000e24197220 */ /* 0x000fe20000410000 */
[----:B------:R-:W1:Y:S02]  /*dfb0*/  MUFU.TANH R59, R59 ;  /* 0x0000003b003b7308 */ /* 0x000e640000002400 */
[C---:B--2---:R-:W-:Y:S06]  /*dfc0*/  HMMA.16816.F32.BF16 R84, R44.reuse, R8, R84 ;  /* 0x000000082c54723c */ /* 0x044fec0000041854 */
[----:B------:R-:W2:Y:S02]  /*dfd0*/  MUFU.TANH R25, R25 ;  /* 0x0000001900197308 */ /* 0x000ea40000002400 */
[----:B------:R-:W-:Y:S01]  /*dfe0*/  HMMA.16816.F32.BF16 R64, R44, R10, R64 ;  /* 0x0000000a2c40723c */ /* 0x000fe20000041840 */
[----:B------:R-:W1:Y:S05]  /*dff0*/  LDSM.16.M88.4 R8, [R141+0x7800] ;  /* 0x007800008d08783b */ /* 0x000e6a0000000200 */
[----:B------:R-:W1:Y:S02]  /*e000*/  MUFU.TANH R39, R39 ;  /* 0x0000002700277308 */ /* 0x000e640000002400 */
[----:B------:R-:W-:Y:S08]  /*e010*/  HMMA.16816.F32.BF16 R52, R80, R26, R52 ;  /* 0x0000001a5034723c */ /* 0x000ff00000041834 */
[C---:B---3--:R-:W-:Y:S08]  /*e020*/  HMMA.16816.F32.BF16 R84, R28.reuse, R20, R84 ;  /* 0x000000141c54723c */ /* 0x048ff00000041854 */
[C---:B------:R-:W-:Y:S01]  /*e030*/  HMMA.16816.F32.BF16 R64, R28.reuse, R22, R64 ;  /* 0x000000161c40723c */ /* 0x040fe20000041840 */
[----:B------:R-:W3:Y:S07]  /*e040*/  LDSM.16.M88.4 R20, [R140+0x7800] ;  /* 0x007800008c14783b */ /* 0x000eee0000000200 */
[C---:B------:R-:W-:Y:S08]  /*e050*/  HMMA.16816.F32.BF16 R88, R28.reuse, R68, R88 ;  /* 0x000000441c58723c */ /* 0x040ff00000041858 */
[----:B------:R-:W-:Y:S01]  /*e060*/  HMMA.16816.F32.BF16 R72, R28, R70, R72 ;  /* 0x000000461c48723c */ /* 0x000fe20000041848 */
[----:B------:R-:W2:Y:S01]  /*e070*/  LDSM.16.M88.4 R68, [R140+0x7000] ;  /* 0x007000008c44783b */ /* 0x000ea20000000200 */
[----:B------:R-:W-:-:S06]  /*e080*/  DEPBAR.LE SB0, 0x0 ;  /* 0x000080000000791a */ /* 0x000fcc0000000000 */
[C---:B----4-:R-:W-:Y:S08]  /*e090*/  HMMA.16816.F32.BF16 R60, R44.reuse, R40, R60 ;  /* 0x000000282c3c723c */ /* 0x050ff0000004183c */
[----:B------:R-:W-:Y:S08]  /*e0a0*/  HMMA.16816.F32.BF16 R52, R44, R42, R52 ;  /* 0x0000002a2c34723c */ /* 0x000ff00000041834 */
[----:B------:R-:W-:Y:S05]  /*e0b0*/  HMMA.16816.F32.BF16 R88, R16, R32, R88 ;  /* 0x000000201058723c */ /* 0x000fea0000041858 */
[-C--:B------:R-:W-:Y:S01]  /*e0c0*/  FMUL.FTZ R33, R37, R14.reuse ;  /* 0x0000000e25217220 */ /* 0x080fe20000410000 */
[----:B------:R-:W-:-:S05]  /*e0d0*/  FMUL.FTZ R37, R38, R14 ;  /* 0x0000000e26257220 */ /* 0x000fca0000410000 */
[----:B------:R-:W4:Y:S01]  /*e0e0*/  MUFU.TANH R33, R33 ;  /* 0x0000002100217308 */ /* 0x000f220000002400 */
[C---:B-1----:R-:W-:Y:S07]  /*e0f0*/  HMMA.16816.F32.BF16 R60, R28.reuse, R8, R60 ;  /* 0x000000081c3c723c */ /* 0x042fee000004183c */
[----:B------:R-:W1:Y:S01]  /*e100*/  MUFU.TANH R37, R37 ;  /* 0x0000002500257308 */ /* 0x000e620000002400 */
[----:B------:R-:W-:Y:S03]  /*e110*/  HMMA.16816.F32.BF16 R52, R28, R10, R52 ;  /* 0x0000000a1c34723c */ /* 0x000fe60000041834 */
[-C--:B------:R-:W-:Y:S01]  /*e120*/  FMUL.FTZ R77, R88, R14.reuse ;  /* 0x0000000e584d7220 */ /* 0x080fe20000410000 */
[-C--:B------:R-:W-:Y:S01]  /*e130*/  FMUL.FTZ R79, R90, R14.reuse ;  /* 0x0000000e5a4f7220 */ /* 0x080fe20000410000 */
[----:B------:R-:W-:-:S03]  /*e140*/  FMUL.FTZ R41, R91, R14 ;  /* 0x0000000e5b297220 */ /* 0x000fc60000410000 */
[C---:B------:R-:W-:Y:S05]  /*e150*/  HMMA.16816.F32.BF16 R72, R16.reuse, R34, R72 ;  /* 0x000000221048723c */ /* 0x040fea0000041848 */
[-C--:B------:R-:W-:Y:S01]  /*e160*/  FMUL.FTZ R35, R89, R14.reuse ;  /* 0x0000000e59237220 */ /* 0x080fe20000410000 */
[----:B------:R-:W1:Y:S02]  /*e170*/  MUFU.TANH R77, R77 ;  /* 0x0000004d004d7308 */ /* 0x000e640000002400 */
[C---:B---3--:R-:W-:Y:S06]  /*e180*/  HMMA.16816.F32.BF16 R60, R16.reuse, R20, R60 ;  /* 0x00000014103c723c */ /* 0x048fec000004183c */
[----:B------:R-:W3:Y:S02]  /*e190*/  MUFU.TANH R35, R35 ;  /* 0x0000002300237308 */ /* 0x000ee40000002400 */
[C---:B--2---:R-:W-:Y:S06]  /*e1a0*/  HMMA.16816.F32.BF16 R84, R16.reuse, R68, R84 ;  /* 0x000000441054723c */ /* 0x044fec0000041854 */
[----:B------:R-:W2:Y:S01]  /*e1b0*/  MUFU.TANH R79, R79 ;  /* 0x0000004f004f7308 */ /* 0x000ea20000002400 */
[-C--:B------:R-:W-:Y:S01]  /*e1c0*/  FMUL.FTZ R69, R73, R14.reuse ;  /* 0x0000000e49457220 */ /* 0x080fe20000410000 */
[-C--:B------:R-:W-:Y:S01]  /*e1d0*/  FMUL.FTZ R27, R74, R14.reuse ;  /* 0x0000000e4a1b7220 */ /* 0x080fe20000410000 */
[-C--:B------:R-:W-:Y:S01]  /*e1e0*/  FMUL.FTZ R9, R75, R14.reuse ;  /* 0x0000000e4b097220 */ /* 0x080fe20000410000 */
[-C--:B------:R-:W-:Y:S01]  /*e1f0*/  FMUL.FTZ R72, R72, R14.reuse ;  /* 0x0000000e48487220 */ /* 0x080fe20000410000 */
[----:B------:R-:W-:Y:S03]  /*e200*/  HMMA.16816.F32.BF16 R64, R16, R70, R64 ;  /* 0x000000461040723c */ /* 0x000fe60000041840 */
[----:B------:R-:W1:Y:S01]  /*e210*/  MUFU.TANH R41, R41 ;  /* 0x0000002900297308 */ /* 0x000e620000002400 */
[----:B------:R-:W-:-:S04]  /*e220*/  FMUL.FTZ R60, R60, R14 ;  /* 0x0000000e3c3c7220 */ /* 0x000fc80000410000 */
        /* <DEDUP_REMOVED lines=13> */
[----:B------:R-:W1:Y:S01]  /*e300*/  MUFU.TANH R69, R69 ;  /* 0x0000004500457308 */ /* 0x000e620000002400 */
[-C--:B------:R-:W-:Y:S01]  /*e310*/  FMUL.FTZ R53, R53, R14.reuse ;  /* 0x0000000e35357220 */ /* 0x080fe20000410000 */
[-C--:B------:R-:W-:Y:S01]  /*e320*/  FMUL.FTZ R17, R55, R14.reuse ;  /* 0x0000000e37117220 */ /* 0x080fe20000410000 */
[-C--:B------:R-:W-:Y:S01]  /*e330*/  FMUL.FTZ R52, R52, R14.reuse ;  /* 0x0000000e34347220 */ /* 0x080fe20000410000 */
[----:B------:R-:W-:-:S04]  /*e340*/  FMUL.FTZ R54, R54, R14 ;  /* 0x0000000e36367220 */ /* 0x000fc80000410000 */
        /* <DEDUP_REMOVED lines=33> */
.L_x_11993:
        /* <DEDUP_REMOVED lines=10> */
[----:B------:R-:W-:Y:S02]  /*e600*/  LOP3.LUT R56, R56, R73, RZ, 0x3c, !PT ;  /* 0x0000004938387212 */ /* 0x000fe400078e3cff */
[----:B------:R-:W-:Y:S02]  /*e610*/  ISETP.GE.AND P0, PT, R18, RZ, PT ;  /* 0x000000ff1200720c */ /* 0x000fe40003f06270 */
[----:B------:R-:W-:Y:S01]  /*e620*/  ISETP.GE.AND P2, PT, R56, RZ, PT ;  /* 0x000000ff3800720c */ /* 0x000fe20003f46270 */
        /* <DEDUP_REMOVED lines=47> */
.L_x_11994:
[----:B------:R-:W-:Y:S05]  /*e920*/  BSYNC.RECONVERGENT B0 ;  /* 0x0000000000007941 */ /* 0x000fea0003800200 */
.L_x_11992:
[-C--:B------:R-:W-:Y:S02]  /*e930*/  ISETP.GE.AND P1, PT, R12, R165.reuse, PT ;  /* 0x000000a50c00720c */ /* 0x080fe40003f26270 */
[----:B------:R-:W-:Y:S02]  /*e940*/  ISETP.GE.AND P0, PT, R100, R165, PT ;  /* 0x000000a56400720c */ /* 0x000fe40003f06270 */
[----:B------:R-:W-:Y:S01]  /*e950*/  IADD3 R12, P2, PT, R5, R156, RZ ;  /* 0x0000009c050c7210 */ /* 0x000fe20007f5e0ff */
[C---:B------:R-:W-:Y:S01]  /*e960*/  IMAD.SHL.U32 R5, R152.reuse, 0x20, RZ ;  /* 0x0000002098057824 */ /* 0x040fe200078e00ff */
[----:B------:R-:W-:-:S03]  /*e970*/  SHF.L.U64.HI R8, R152, 0x5, R153 ;  /* 0x0000000598087819 */ /* 0x000fc60000010299 */
[----:B------:R-:W-:Y:S01]  /*e980*/  IMAD.X R13, R2, 0x1, R157, P2 ;  /* 0x00000001020d7824 */ /* 0x000fe200010e069d */
[----:B-1----:R-:W-:-:S03]  /*e990*/  IADD3 R54, P3, PT, R5, R12, RZ ;  /* 0x0000000c05367210 */ /* 0x002fc60007f7e0ff */
        /* <DEDUP_REMOVED lines=46> */
.L_x_11991:
[----:B------:R-:W-:Y:S05]  /*ec80*/  BSYNC.RECONVERGENT B1 ;  /* 0x0000000000017941 */ /* 0x000fea0003800200 */
.L_x_11990:
[----:B------:R-:W3:Y:S01]  /*ec90*/  LD.E R118, desc[UR4][R102.64+0xdc] ;  /* 0x0000dc0466767980 */ /* 0x000ee2000c101900 */
[----:B------:R-:W-:Y:S01]  /*eca0*/  SHF.R.U32.HI R2, RZ, 0x2, R161 ;  /* 0x00000002ff027819 */ /* 0x000fe200000116a1 */
        /* <DEDUP_REMOVED lines=11> */
[----:B--2---:R-:W-:Y:S02]  /*ed60*/  IMAD.IADD R12, R2, 0x1, -R5 ;  /* 0x00000001020c7824 */ /* 0x004fe400078e0a05 */
[----:B------:R-:W-:Y:S01]  /*ed70*/  VIADD R24, R8, 0x1 ;  /* 0x0000000108187836 */ /* 0x000fe20000000000 */
[----:B------:R-:W-:-:S02]  /*ed80*/  IABS R10, R10 ;  /* 0x0000000a000a7213 */ /* 0x000fc40000000000 */
[----:B------:R-:W-:Y:S01]  /*ed90*/  IABS R12, R12 ;  /* 0x0000000c000c7213 */ /* 0x000fe20000000000 */
[----:B------:R-:W-:Y:S01]  /*eda0*/  IMAD.IADD R7, R2, 0x1, -R24 ;  /* 0x0000000102077824 */ /* 0x000fe200078e0a18 */
[----:B------:R-:W-:Y:S02]  /*edb0*/  I2FP.F32.S32 R10, R10 ;  /* 0x0000000a000a7245 */ /* 0x000fe40000201400 */
[----:B------:R-:W-:Y:S02]  /*edc0*/  I2FP.F32.S32 R12, R12 ;  /* 0x0000000c000c7245 */ /* 0x000fe40000201400 */
[----:B------:R-:W-:Y:S01]  /*edd0*/  IABS R7, R7 ;  /* 0x0000000700077213 */ /* 0x000fe20000000000 */
[----:B-1----:R-:W-:Y:S01]  /*ede0*/  FFMA.FTZ R77, -R0, R10, R77 ;  /* 0x0000000a004d7223 */ /* 0x002fe2000001014d */
[----:B------:R-:W-:Y:S02]  /*edf0*/  VIADD R10, R8, 0x21 ;  /* 0x00000021080a7836 */ /* 0x000fe40000000000 */
[----:B------:R-:W-:Y:S01]  /*ee00*/  FFMA.FTZ R25, -R0, R12, R25 ;  /* 0x0000000c00197223 */ /* 0x000fe20000010119 */
[----:B------:R-:W-:Y:S01]  /*ee10*/  I2FP.F32.S32 R7, R7 ;  /* 0x0000000700077245 */ /* 0x000fe20000201400 */
[----:B------:R-:W-:Y:S01]  /*ee20*/  VIADD R12, R8, 0x20 ;  /* 0x00000020080c7836 */ /* 0x000fe20000000000 */
[----:B------:R-:W-:Y:S01]  /*ee30*/  ISETP.GE.AND P1, PT, R5, R101, PT ;  /* 0x000000650500720c */ /* 0x000fe20003f26270 */
[----:B------:R-:W-:-:S02]  /*ee40*/  IMAD.IADD R28, R2, 0x1, -R10 ;  /* 0x00000001021c7824 */ /* 0x000fc400078e0a0a */
[C---:B------:R-:W-:Y:S02]  /*ee50*/  IMAD.IADD R5, R2.reuse, 0x1, -R8 ;  /* 0x0000000102057824 */ /* 0x040fe400078e0a08 */
[----:B------:R-:W-:Y:S02]  /*ee60*/  VIADD R13, R2, 0x8 ;  /* 0x00000008020d7836 */ /* 0x000fe40000000000 */
[----:B------:R-:W-:Y:S01]  /*ee70*/  FFMA.FTZ R15, -R0, R7, R15 ;  /* 0x00000007000f7223 */ /* 0x000fe2000001010f */
[----:B------:R-:W-:Y:S01]  /*ee80*/  VIADD R22, R8, 0x9 ;  /* 0x0000000908167836 */ /* 0x000fe20000000000 */
[----:B------:R-:W-:Y:S01]  /*ee90*/  IABS R28, R28 ;  /* 0x0000001c001c7213 */ /* 0x000fe20000000000 */
[----:B------:R-:W-:Y:S01]  /*eea0*/  IMAD.IADD R30, R2, 0x1, -R12 ;  /* 0x00000001021e7824 */ /* 0x000fe200078e0a0c */
[----:B------:R-:W-:Y:S01]  /*eeb0*/  ISETP.GE.AND P2, PT, R24, R101, PT ;  /* 0x000000651800720c */ /* 0x000fe20003f46270 */
[C---:B------:R-:W-:Y:S01]  /*eec0*/  IMAD.IADD R7, R13.reuse, 0x1, -R8 ;  /* 0x000000010d077824 */ /* 0x040fe200078e0a08 */
[----:B------:R-:W-:Y:S01]  /*eed0*/  IABS R5, R5 ;  /* 0x0000000500057213 */ /* 0x000fe20000000000 */
[----:B------:R-:W-:Y:S01]  /*eee0*/  IMAD.IADD R24, R13, 0x1, -R24 ;  /* 0x000000010d187824 */ /* 0x000fe200078e0a18 */
[----:B------:R-:W-:Y:S01]  /*eef0*/  I2FP.F32.S32 R28, R28 ;  /* 0x0000001c001c7245 */ /* 0x000fe20000201400 */
[----:B------:R-:W-:Y:S01]  /*ef00*/  IMAD.IADD R26, R2, 0x1, -R22 ;  /* 0x00000001021a7824 */ /* 0x000fe200078e0a16 */
[----:B------:R-:W-:-:S02]  /*ef10*/  IABS R30, R30 ;  /* 0x0000001e001e7213 */ /* 0x000fc40000000000 */
[----:B------:R-:W-:Y:S01]  /*ef20*/  ISETP.GE.AND P0, PT, R22, R101, PT ;  /* 0x000000651600720c */ /* 0x000fe20003f06270 */
[C---:B------:R-:W-:Y:S01]  /*ef30*/  IMAD.IADD R22, R13.reuse, 0x1, -R22 ;  /* 0x000000010d167824 */ /* 0x040fe200078e0a16 */
[----:B------:R-:W-:Y:S02]  /*ef40*/  IABS R7, R7 ;  /* 0x0000000700077213 */ /* 0x000fe40000000000 */
[----:B------:R-:W-:Y:S02]  /*ef50*/  I2FP.F32.S32 R5, R5 ;  /* 0x0000000500057245 */ /* 0x000fe40000201400 */
[----:B------:R-:W-:Y:S01]  /*ef60*/  ISETP.GE.AND P5, PT, R20, R101, PT ;  /* 0x000000651400720c */ /* 0x000fe20003fa6270 */
[----:B------:R-:W-:Y:S01]  /*ef70*/  IMAD.IADD R20, R13, 0x1, -R20 ;  /* 0x000000010d147824 */ /* 0x000fe200078e0a14 */
[----:B------:R-:W-:Y:S01]  /*ef80*/  IABS R24, R24 ;  /* 0x0000001800187213 */ /* 0x000fe20000000000 */
[C---:B------:R-:W-:Y:S01]  /*ef90*/  FFMA.FTZ R43, -R0.reuse, R28, R43 ;  /* 0x0000001c002b7223 */ /* 0x040fe2000001012b */
[----:B------:R-:W-:Y:S01]  /*efa0*/  I2FP.F32.S32 R30, R30 ;  /* 0x0000001e001e7245 */ /* 0x000fe20000201400 */
[----:B------:R-:W-:Y:S01]  /*efb0*/  FFMA.FTZ R3, -R0, R5, R3 ;  /* 0x0000000500037223 */ /* 0x000fe20000010103 */
[----:B------:R-:W-:Y:S01]  /*efc0*/  I2FP.F32.S32 R28, R7 ;  /* 0x00000007001c7245 */ /* 0x000fe20000201400 */
[----:B------:R-:W-:Y:S01]  /*efd0*/  VIADD R36, R8, 0x11 ;  /* 0x0000001108247836 */ /* 0x000fe20000000000 */
[----:B------:R-:W-:-:S02]  /*efe0*/  IABS R22, R22 ;  /* 0x0000001600167213 */ /* 0x000fc40000000000 */
[----:B------:R-:W-:Y:S02]  /*eff0*/  I2FP.F32.S32 R24, R24 ;  /* 0x0000001800187245 */ /* 0x000fe40000201400 */
[----:B------:R-:W-:Y:S02]  /*f000*/  IABS R26, R26 ;  /* 0x0000001a001a7213 */ /* 0x000fe40000000000 */
[C---:B------:R-:W-:Y:S01]  /*f010*/  ISETP.GE.AND P3, PT, R8.reuse, R101, PT ;  /* 0x000000650800720c */ /* 0x040fe20003f66270 */
[----:B------:R-:W-:Y:S01]  /*f020*/  VIADD R32, R8, 0x18 ;  /* 0x0000001808207836 */ /* 0x000fe20000000000 */
[----:B------:R-:W-:Y:S01]  /*f030*/  IABS R20, R20 ;  /* 0x0000001400147213 */ /* 0x000fe20000000000 */
[C---:B------:R-:W-:Y:S01]  /*f040*/  FFMA.FTZ R71, -R0.reuse, R30, R71 ;  /* 0x0000001e00477223 */ /* 0x040fe20000010147 */
[C---:B------:R-:W-:Y:S01]  /*f050*/  FFMA.FTZ R37, -R0.reuse, R5, R37 ;  /* 0x0000000500257223 */ /* 0x040fe20000010125 */
[----:B------:R-:W-:Y:S01]  /*f060*/  I2FP.F32.S32 R30, R22 ;  /* 0x00000016001e7245 */ /* 0x000fe20000201400 */
[C---:B------:R-:W-:Y:S01]  /*f070*/  FFMA.FTZ R5, -R0.reuse, R28, R51 ;  /* 0x0000001c00057223 */ /* 0x040fe20000010133 */
[----:B------:R-:W-:Y:S01]  /*f080*/  I2FP.F32.S32 R26, R26 ;  /* 0x0000001a001a7245 */ /* 0x000fe20000201400 */
[----:B------:R-:W-:Y:S01]  /*f090*/  FFMA.FTZ R24, -R0, R24, R59 ;  /* 0x0000001800187223 */ /* 0x000fe2000001013b */
[----:B------:R-:W-:Y:S01]  /*f0a0*/  FSEL R7, R3, -INF , !P3 ;  /* 0xff80000003077808 */ /* 0x000fe20005800000 */
[----:B------:R-:W-:Y:S01]  /*f0b0*/  VIADD R18, R8, 0x19 ;  /* 0x0000001908127836 */ /* 0x000fe20000000000 */
[----:B------:R-:W-:Y:S01]  /*f0c0*/  I2FP.F32.S32 R22, R20 ;  /* 0x0000001400167245 */ /* 0x000fe20000201400 */
[--C-:B------:R-:W-:Y:S01]  /*f0d0*/  IMAD.IADD R16, R2, 0x1, -R36.reuse ;  /* 0x0000000102107824 */ /* 0x100fe200078e0a24 */
[----:B------:R-:W-:Y:S01]  /*f0e0*/  ISETP.GE.AND P4, PT, R36, R101, PT ;  /* 0x000000652400720c */ /* 0x000fe20003f86270 */
[----:B------:R-:W-:-:S02]  /*f0f0*/  IMAD.IADD R3, R13, 0x1, -R36 ;  /* 0x000000010d037824 */ /* 0x000fc400078e0a24 */
[--C-:B------:R-:W-:Y:S02]  /*f100*/  IMAD.IADD R36, R13, 0x1, -R32.reuse ;  /* 0x000000010d247824 */ /* 0x100fe400078e0a20 */
[C---:B------:R-:W-:Y:S01]  /*f110*/  FFMA.FTZ R20, -R0.reuse, R30, R39 ;  /* 0x0000001e00147223 */ /* 0x040fe20000010127 */
[----:B------:R-:W-:Y:S01]  /*f120*/  FSEL R5, R5, -INF , !P3 ;  /* 0xff80000005057808 */ /* 0x000fe20005800000 */
[----:B------:R-:W-:Y:S01]  /*f130*/  FFMA.FTZ R26, -R0, R26, R33 ;  /* 0x0000001a001a7223 */ /* 0x000fe20000010121 */
[----:B------:R-:W-:Y:S01]  /*f140*/  IMAD.IADD R14, R2, 0x1, -R32 ;  /* 0x00000001020e7824 */ /* 0x000fe200078e0a20 */
[-C--:B------:R-:W-:Y:S01]  /*f150*/  ISETP.GE.AND P3, PT, R32, R101.reuse, PT ;  /* 0x000000652000720c */ /* 0x080fe20003f66270 */
[--C-:B------:R-:W-:Y:S01]  /*f160*/  IMAD.IADD R34, R2, 0x1, -R18.reuse ;  /* 0x0000000102227824 */ /* 0x100fe200078e0a12 */
[----:B------:R-:W-:Y:S01]  /*f170*/  FSEL R30, R15, -INF , !P2 ;  /* 0xff8000000f1e7808 */ /* 0x000fe20005000000 */
[----:B------:R-:W-:Y:S01]  /*f180*/  FFMA.FTZ R79, -R0, R22, R79 ;  /* 0x00000016004f7223 */ /* 0x000fe2000001014f */
[----:B------:R-:W-:Y:S01]  /*f190*/  FSEL R24, R24, -INF , !P2 ;  /* 0xff80000018187808 */ /* 0x000fe20005000000 */
[C---:B------:R-:W-:Y:S01]  /*f1a0*/  IMAD.IADD R32, R13.reuse, 0x1, -R18 ;  /* 0x000000010d207824 */ /* 0x040fe200078e0a12 */
[----:B------:R-:W-:Y:S01]  /*f1b0*/  ISETP.GE.AND P2, PT, R18, R101, PT ;  /* 0x000000651200720c */ /* 0x000fe20003f46270 */
[----:B------:R-:W-:Y:S01]  /*f1c0*/  IMAD.IADD R18, R13, 0x1, -R12 ;  /* 0x000000010d127824 */ /* 0x000fe200078e0a0c */
[----:B------:R-:W-:-:S02]  /*f1d0*/  FSEL R28, R25, -INF , !P1 ;  /* 0xff800000191c7808 */ /* 0x000fc40004800000 */
[----:B------:R-:W-:Y:S02]  /*f1e0*/  FSEL R22, R37, -INF , !P1 ;  /* 0xff80000025167808 */ /* 0x000fe40004800000 */
[----:B------:R-:W-:Y:S02]  /*f1f0*/  IABS R36, R36 ;  /* 0x0000002400247213 */ /* 0x000fe40000000000 */
[-C--:B------:R-:W-:Y:S01]  /*f200*/  ISETP.GE.AND P1, PT, R12, R101.reuse, PT ;  /* 0x000000650c00720c */ /* 0x080fe20003f26270 */
[----:B------:R-:W-:Y:S01]  /*f210*/  IMAD.IADD R12, R13, 0x1, -R10 ;  /* 0x000000010d0c7824 */ /* 0x000fe200078e0a0a */
[----:B------:R-:W-:Y:S02]  /*f220*/  FSEL R26, R26, -INF , !P0 ;  /* 0xff8000001a1a7808 */ /* 0x000fe40004000000 */
[----:B------:R-:W-:Y:S02]  /*f230*/  FSEL R20, R20, -INF , !P0 ;  /* 0xff80000014147808 */ /* 0x000fe40004000000 */
[----:B------:R-:W-:-:S02]  /*f240*/  ISETP.GE.AND P0, PT, R10, R101, PT ;  /* 0x000000650a00720c */ /* 0x000fc40003f06270 */
[----:B------:R-:W-:Y:S02]  /*f250*/  IABS R32, R32 ;  /* 0x0000002000207213 */ /* 0x000fe40000000000 */
[----:B------:R-:W-:Y:S02]  /*f260*/  I2FP.F32.S32 R36, R36 ;  /* 0x0000002400247245 */ /* 0x000fe40000201400 */
[----:B------:R-:W-:Y:S02]  /*f270*/  IABS R16, R16 ;  /* 0x0000001000107213 */ /* 0x000fe40000000000 */
[----:B------:R-:W-:Y:S02]  /*f280*/  IABS R14, R14 ;  /* 0x0000000e000e7213 */ /* 0x000fe40000000000 */
[----:B------:R-:W-:Y:S02]  /*f290*/  IABS R34, R34 ;  /* 0x0000002200227213 */ /* 0x000fe40000000000 */
[----:B------:R-:W-:-:S02]  /*f2a0*/  IABS R10, R3 ;  /* 0x00000003000a7213 */ /* 0x000fc40000000000 */
[----:B------:R-:W-:Y:S02]  /*f2b0*/  IABS R18, R18 ;  /* 0x0000001200127213 */ /* 0x000fe40000000000 */
[----:B------:R-:W-:Y:S01]  /*f2c0*/  IABS R12, R12 ;  /* 0x0000000c000c7213 */ /* 0x000fe20000000000 */
[----:B------:R-:W-:Y:S01]  /*f2d0*/  FFMA.FTZ R27, -R0, R36, R27 ;  /* 0x00000024001b7223 */ /* 0x000fe2000001011b */
[----:B------:R-:W-:Y:S01]  /*f2e0*/  I2FP.F32.S32 R32, R32 ;  /* 0x0000002000207245 */ /* 0x000fe20000201400 */
[----:B------:R-:W-:Y:S01]  /*f2f0*/  VIADD R36, R8, 0x38 ;  /* 0x0000003808247836 */ /* 0x000fe20000000000 */
[----:B------:R-:W-:Y:S02]  /*f300*/  I2FP.F32.S32 R16, R16 ;  /* 0x0000001000107245 */ /* 0x000fe40000201400 */
[----:B------:R-:W-:Y:S02]  /*f310*/  I2FP.F32.S32 R14, R14 ;  /* 0x0000000e000e7245 */ /* 0x000fe40000201400 */
[----:B------:R-:W-:-:S02]  /*f320*/  I2FP.F32.S32 R34, R34 ;  /* 0x0000002200227245 */ /* 0x000fc40000201400 */
[----:B------:R-:W-:Y:S02]  /*f330*/  I2FP.F32.S32 R10, R10 ;  /* 0x0000000a000a7245 */ /* 0x000fe40000201400 */
[----:B------:R-:W-:Y:S02]  /*f340*/  I2FP.F32.S32 R18, R18 ;  /* 0x0000001200127245 */ /* 0x000fe40000201400 */
[----:B------:R-:W-:Y:S01]  /*f350*/  I2FP.F32.S32 R12, R12 ;  /* 0x0000000c000c7245 */ /* 0x000fe20000201400 */
[----:B------:R-:W-:Y:S01]  /*f360*/  FFMA.FTZ R9, -R0, R32, R9 ;  /* 0x0000002000097223 */ /* 0x000fe20000010109 */
[----:B------:R-:W-:Y:S02]  /*f370*/  VIADD R44, R8, 0x28 ;  /* 0x00000028082c7836 */ /* 0x000fe40000000000 */
[C---:B------:R-:W-:Y:S01]  /*f380*/  FFMA.FTZ R16, -R0.reuse, R16, R35 ;  /* 0x0000001000107223 */ /* 0x040fe20000010123 */
[C---:B------:R-:W-:Y:S01]  /*f390*/  FFMA.FTZ R14, -R0.reuse, R14, R89 ;  /* 0x0000000e000e7223 */ /* 0x040fe20000010159 */
[C---:B------:R-:W-:Y:S01]  /*f3a0*/  FFMA.FTZ R34, -R0.reuse, R34, R69 ;  /* 0x0000002200227223 */ /* 0x040fe20000010145 */
[C---:B------:R-:W-:Y:S01]  /*f3b0*/  FFMA.FTZ R10, -R0.reuse, R10, R41 ;  /* 0x0000000a000a7223 */ /* 0x040fe20000010129 */
[----:B------:R-:W-:Y:S01]  /*f3c0*/  FFMA.FTZ R45, -R0, R18, R45 ;  /* 0x00000012002d7223 */ /* 0x000fe2000001012d */
[----:B------:R-:W-:-:S02]  /*f3d0*/  VIADD R42, R8, 0x29 ;  /* 0x00000029082a7836 */ /* 0x000fc40000000000 */
[----:B------:R-:W-:Y:S02]  /*f3e0*/  IMAD.IADD R3, R2, 0x1, -R36 ;  /* 0x0000000102037824 */ /* 0x000fe400078e0a24 */
[----:B------:R-:W-:Y:S01]  /*f3f0*/  FFMA.FTZ R47, -R0, R12, R47 ;  /* 0x0000000c002f7223 */ /* 0x000fe2000001012f */
[C---:B------:R-:W-:Y:S02]  /*f400*/  VIADD R40, R8.reuse, 0x30 ;  /* 0x0000003008287836 */ /* 0x040fe40000000000 */
[C---:B------:R-:W-:Y:S02]  /*f410*/  VIADD R38, R8.reuse, 0x31 ;  /* 0x0000003108267836 */ /* 0x040fe40000000000 */
        /* <DEDUP_REMOVED lines=31> */
[----:B------:R-:W-:Y:S02]  /*f610*/  IABS R27, R27 ;  /* 0x0000001b001b7213 */ /* 0x000fe40000000000 */
[----:B------:R-:W-:Y:S02]  /*f620*/  IABS R25, R25 ;  /* 0x0000001900197213 */ /* 0x000fe40000000000 */
[----:B------:R-:W-:Y:S02]  /*f630*/  I2FP.F32.S32 R46, R3 ;  /* 0x00000003002e7245 */ /* 0x000fe40000201400 */
[----:B------:R-:W-:Y:S02]  /*f640*/  IABS R9, R9 ;  /* 0x0000000900097213 */ /* 0x000fe40000000000 */
[----:B------:R-:W-:Y:S02]  /*f650*/  FMNMX3.FTZ R3, R7, R30, R28, !PT ;  /* 0x0000001e07037276 */ /* 0x000fe4000781001c */
[----:B------:R-:W-:-:S02]  /*f660*/  IABS R15, R15 ;  /* 0x0000000f000f7213 */ /* 0x000fc40000000000 */
[----:B------:R-:W-:Y:S02]  /*f670*/  I2FP.F32.S32 R27, R27 ;  /* 0x0000001b001b7245 */ /* 0x000fe40000201400 */
[----:B------:R-:W-:Y:S02]  /*f680*/  I2FP.F32.S32 R50, R25 ;  /* 0x0000001900327245 */ /* 0x000fe40000201400 */
[----:B------:R-:W-:Y:S02]  /*f690*/  I2FP.F32.S32 R9, R9 ;  /* 0x0000000900097245 */ /* 0x000fe40000201400 */
[----:B------:R-:W-:Y:S01]  /*f6a0*/  FMNMX3.FTZ R3, R3, R26, R18, !PT ;  /* 0x0000001a03037276 */ /* 0x000fe20007810012 */
[C---:B------:R-:W-:Y:S01]  /*f6b0*/  FFMA.FTZ R21, -R0.reuse, R27, R21 ;  /* 0x0000001b00157223 */ /* 0x040fe20000010115 */
[----:B------:R-:W-:Y:S02]  /*f6c0*/  I2FP.F32.S32 R15, R15 ;  /* 0x0000000f000f7245 */ /* 0x000fe40000201400 */
[----:B------:R-:W-:Y:S01]  /*f6d0*/  IABS R36, R36 ;  /* 0x0000002400247213 */ /* 0x000fe20000000000 */
[C---:B------:R-:W-:Y:S01]  /*f6e0*/  FFMA.FTZ R11, -R0.reuse, R50, R11 ;  /* 0x00000032000b7223 */ /* 0x040fe2000001010b */
[----:B------:R-:W-:Y:S01]  /*f6f0*/  IABS R13, R13 ;  /* 0x0000000d000d7213 */ /* 0x000fe20000000000 */
[----:B------:R-:W-:Y:S01]  /*f700*/  FFMA.FTZ R9, -R0, R9, R19 ;  /* 0x0000000900097223 */ /* 0x000fe20000010113 */
[----:B------:R-:W-:-:S02]  /*f710*/  IABS R44, R44 ;  /* 0x0000002c002c7213 */ /* 0x000fc40000000000 */
[----:B------:R-:W-:Y:S01]  /*f720*/  FMNMX3.FTZ R25, R3, R16, R14, !PT ;  /* 0x0000001003197276 */ /* 0x000fe2000781000e */
[----:B------:R-:W-:Y:S01]  /*f730*/  FFMA.FTZ R15, -R0, R15, R65 ;  /* 0x0000000f000f7223 */ /* 0x000fe20000010141 */
[----:B------:R-:W-:Y:S02]  /*f740*/  IABS R2, R2 ;  /* 0x0000000200027213 */ /* 0x000fe40000000000 */
[----:B------:R-:W-:Y:S02]  /*f750*/  I2FP.F32.S32 R36, R36 ;  /* 0x0000002400247245 */ /* 0x000fe40000201400 */
[----:B------:R-:W-:Y:S02]  /*f760*/  FMNMX3.FTZ R19, R5, R24, R22, !PT ;  /* 0x0000001805137276 */ /* 0x000fe40007810016 */
[----:B------:R-:W-:Y:S02]  /*f770*/  I2FP.F32.S32 R3, R13 ;  /* 0x0000000d00037245 */ /* 0x000fe40000201400 */
[----:B------:R-:W-:-:S02]  /*f780*/  IABS R42, R42 ;  /* 0x0000002a002a7213 */ /* 0x000fc40000000000 */
[----:B------:R-:W-:Y:S02]  /*f790*/  I2FP.F32.S32 R44, R44 ;  /* 0x0000002c002c7245 */ /* 0x000fe40000201400 */
[----:B------:R-:W-:Y:S02]  /*f7a0*/  IABS R40, R40 ;  /* 0x0000002800287213 */ /* 0x000fe40000000000 */
[----:B------:R-:W-:Y:S02]  /*f7b0*/  FSEL R134, R21, -INF , !P5 ;  /* 0xff80000015867808 */ /* 0x000fe40006800000 */
[----:B------:R-:W-:Y:S02]  /*f7c0*/  FMNMX3.FTZ R13, R25, R34, R138, !PT ;  /* 0x00000022190d7276 */ /* 0x000fe4000781008a */
[----:B------:R-:W-:Y:S01]  /*f7d0*/  FSEL R132, R11, -INF , !P4 ;  /* 0xff8000000b847808 */ /* 0x000fe20006000000 */
[C---:B------:R-:W-:Y:S01]  /*f7e0*/  FFMA.FTZ R46, -R0.reuse, R46, R63 ;  /* 0x0000002e002e7223 */ /* 0x040fe2000001013f */
[----:B------:R-:W-:Y:S01]  /*f7f0*/  I2FP.F32.S32 R2, R2 ;  /* 0x0000000200027245 */ /* 0x000fe20000201400 */
[C---:B------:R-:W-:Y:S01]  /*f800*/  FFMA.FTZ R67, -R0.reuse, R36, R67 ;  /* 0x0000002400437223 */ /* 0x040fe20000010143 */
[----:B------:R-:W-:Y:S01]  /*f810*/  FMNMX3.FTZ R11, R19, R20, R12, !PT ;  /* 0x00000014130b7276 */ /* 0x000fe2000781000c */
[----:B------:R-:W-:Y:S01]  /*f820*/  FFMA.FTZ R29, -R0, R44, R29 ;  /* 0x0000002c001d7223 */ /* 0x000fe2000001011d */
[----:B------:R-:W-:-:S02]  /*f830*/  I2FP.F32.S32 R42, R42 ;  /* 0x0000002a002a7245 */ /* 0x000fc40000201400 */
[----:B------:R-:W-:Y:S02]  /*f840*/  IABS R38, R38 ;  /* 0x0000002600267213 */ /* 0x000fe40000000000 */
[----:B------:R-:W-:Y:S02]  /*f850*/  I2FP.F32.S32 R40, R40 ;  /* 0x0000002800287245 */ /* 0x000fe40000201400 */
[----:B------:R-:W-:Y:S02]  /*f860*/  FSEL R131, R15, -INF , !P3 ;  /* 0xff8000000f837808 */ /* 0x000fe40005800000 */
[----:B------:R-:W-:Y:S02]  /*f870*/  FMNMX3.FTZ R36, R13, R136, R134, !PT ;  /* 0x000000880d247276 */ /* 0x000fe40007810086 */
[----:B------:R-:W-:Y:S01]  /*f880*/  FSEL R122, R9, -INF , !P2 ;  /* 0xff800000097a7808 */ /* 0x000fe20005000000 */
[C---:B------:R-:W-:Y:S01]  /*f890*/  FFMA.FTZ R2, -R0.reuse, R2, R53 ;  /* 0x0000000200027223 */ /* 0x040fe20000010135 */
[----:B------:R-:W-:Y:S01]  /*f8a0*/  FMNMX3.FTZ R9, R11, R10, R8, !PT ;  /* 0x0000000a0b097276 */ /* 0x000fe20007810008 */
[C---:B------:R-:W-:Y:S01]  /*f8b0*/  FFMA.FTZ R31, -R0.reuse, R42, R31 ;  /* 0x0000002a001f7223 */ /* 0x040fe2000001011f */
[----:B------:R-:W-:Y:S01]  /*f8c0*/  I2FP.F32.S32 R38, R38 ;  /* 0x0000002600267245 */ /* 0x000fe20000201400 */
[----:B------:R-:W-:Y:S01]  /*f8d0*/  FFMA.FTZ R23, -R0, R40, R23 ;  /* 0x0000002800177223 */ /* 0x000fe20000010117 */
[----:B------:R-:W-:-:S02]  /*f8e0*/  FSEL R129, R46, -INF , !P1 ;  /* 0xff8000002e817808 */ /* 0x000fc40004800000 */
[----:B------:R-:W-:Y:S02]  /*f8f0*/  FMNMX3.FTZ R36, R36, R132, R131, !PT ;  /* 0x0000008424247276 */ /* 0x000fe40007810083 */
[----:B------:R-:W-:Y:S02]  /*f900*/  FSEL R126, R29, -INF , !P5 ;  /* 0xff8000001d7e7808 */ /* 0x000fe40006800000 */
[----:B------:R-:W-:Y:S01]  /*f910*/  FMNMX3.FTZ R9, R9, R32, R130, !PT ;  /* 0x0000002009097276 */ /* 0x000fe20007810082 */
[----:B------:R-:W-:Y:S01]  /*f920*/  FFMA.FTZ R61, -R0, R38, R61 ;  /* 0x00000026003d7223 */ /* 0x000fe2000001013d */
[----:B------:R-:W-:Y:S02]  /*f930*/  FSEL R127, R2, -INF , !P0 ;  /* 0xff800000027f7808 */ /* 0x000fe40004000000 */
[----:B------:R-:W-:Y:S02]  /*f940*/  FMNMX3.FTZ R36, R36, R122, R129, !PT ;  /* 0x0000007a24247276 */ /* 0x000fe40007810081 */
[----:B------:R-:W-:-:S02]  /*f950*/  FSEL R124, R31, -INF , !P4 ;  /* 0xff8000001f7c7808 */ /* 0x000fc40006000000 */
[----:B------:R-:W-:Y:S02]  /*f960*/  FSEL R125, R23, -INF , !P3 ;  /* 0xff800000177d7808 */ /* 0x000fe40005800000 */
[----:B------:R-:W-:Y:S01]  /*f970*/  FMNMX3.FTZ R2, R9, R128, R126, !PT ;  /* 0x0000008009027276 */ /* 0x000fe2000781007e */
[----:B------:R-:W-:Y:S01]  /*f980*/  FFMA.FTZ R3, -R0, R3, R17 ;  /* 0x0000000300037223 */ /* 0x000fe20000010111 */
[----:B------:R-:W-:Y:S02]  /*f990*/  FMNMX.FTZ R11, R127, R36, !PT ;  /* 0x000000247f0b7209 */ /* 0x000fe40007810000 */
[----:B------:R-:W-:Y:S02]  /*f9a0*/  FSEL R120, R61, -INF , !P2 ;  /* 0xff8000003d787808 */ /* 0x000fe40005000000 */
[----:B------:R-:W-:Y:S02]  /*f9b0*/  FSEL R123, R67, -INF , !P1 ;  /* 0xff800000437b7808 */ /* 0x000fe40004800000 */
[----:B------:R-:W-:Y:S01]  /*f9c0*/  FMNMX3.FTZ R2, R2, R124, R125, !PT ;  /* 0x0000007c02027276 */ /* 0x000fe2000781007d */
[----:B------:R-:W1:Y:S01]  /*f9d0*/  SHFL.BFLY PT, R36, R11, 0x2, 0x1f ;  /* 0x0c401f000b247f89 */ /* 0x000e6200000e0000 */
[----:B------:R-:W-:-:S02]  /*f9e0*/  FSEL R121, R3, -INF , !P0 ;  /* 0xff80000003797808 */ /* 0x000fc40004000000 */
[----:B------:R-:W-:-:S04]  /*f9f0*/  FMNMX3.FTZ R2, R2, R120, R123, !PT ;  /* 0x0000007802027276 */ /* 0x000fc8000781007b */
[----:B------:R-:W-:-:S05]  /*fa00*/  FMNMX.FTZ R38, R121, R2, !PT ;  /* 0x0000000279267209 */ /* 0x000fca0007810000 */
[----:B------:R-:W2:Y:S01]  /*fa10*/  SHFL.BFLY PT, R9, R38, 0x2, 0x1f ;  /* 0x0c401f0026097f89 */ /* 0x000ea200000e0000 */
[----:B-1----:R-:W-:-:S05]  /*fa20*/  FMNMX.FTZ R36, R11, R36, !PT ;  /* 0x000000240b247209 */ /* 0x002fca0007810000 */
[----:B------:R-:W1:Y:S01]  /*fa30*/  SHFL.BFLY PT, R3, R36, 0x1, 0x1f ;  /* 0x0c201f0024037f89 */ /* 0x000e6200000e0000 */
[----:B--2---:R-:W-:-:S05]  /*fa40*/  FMNMX.FTZ R9, R38, R9, !PT ;  /* 0x0000000926097209 */ /* 0x004fca0007810000 */
[----:B------:R-:W2:Y:S01]  /*fa50*/  SHFL.BFLY PT, R2, R9, 0x1, 0x1f ;  /* 0x0c201f0009027f89 */ /* 0x000ea200000e0000 */
[----:B------:R-:W-:-:S05]  /*fa60*/  IMAD.IADD R151, R49, 0x1, R48 ;  /* 0x0000000131977824 */ /* 0x000fca00078e0230 */
[----:B------:R-:W-:Y:S02]  /*fa70*/  LEA R151, R151, UR6, 0x1 ;  /* 0x0000000697977c11 */ /* 0x000fe4000f8e08ff */
[----:B-1----:R-:W-:-:S03]  /*fa80*/  FMNMX.FTZ R3, R36, R3, !PT ;  /* 0x0000000324037209 */ /* 0x002fc60007810000 */
[--C-:B------:R-:W-:Y:S01]  /*fa90*/  IMAD.IADD R149, R6, 0x1, R151.reuse ;  /* 0x0000000106957824 */ /* 0x100fe200078e0297 */
[----:B------:R-:W-:Y:S01]  /*faa0*/  LDSM.16.MT88.4 R92, [R151+0x8000] ;  /* 0x00800000975c783b */ /* 0x000fe20000004200 */
[----:B------:R-:W-:Y:S01]  /*fab0*/  FSETP.NEU.FTZ.AND P0, PT, R3, -INF , PT ;  /* 0xff8000000300780b */ /* 0x000fe20003f1d000 */
[----:B---3--:R-:W-:Y:S01]  /*fac0*/  FMUL.FTZ R133, R118, R3 ;  /* 0x0000000376857220 */ /* 0x008fe20000410000 */
[C---:B------:R-:W-:Y:S01]  /*fad0*/  IMAD.IADD R150, R4.reuse, 0x1, R151 ;  /* 0x0000000104967824 */ /* 0x040fe200078e0297 */
[----:B------:R-:W1:Y:S01]  /*fae0*/  LDSM.16.MT88.4 R76, [R149+0x8000] ;  /* 0x00800000954c783b */ /* 0x000e620000004200 */
[----:B------:R-:W-:Y:S02]  /*faf0*/  IMAD.IADD R148, R4, 0x1, R149 ;  /* 0x0000000104947824 */ /* 0x000fe400078e0295 */
[----:B------:R-:W-:Y:S01]  /*fb00*/  FSEL R133, R133, RZ, P0 ;  /* 0x000000ff85857208 */ /* 0x000fe20000000000 */
[----:B------:R-:W3:Y:S01]  /*fb10*/  LDSM.16.MT88.4 R84, [R150+0x8000] ;  /* 0x008000009654783b */ /* 0x000ee20000004200 */
[----:B--2---:R-:W-:-:S03]  /*fb20*/  FMNMX.FTZ R2, R9, R2, !PT ;  /* 0x0000000209027209 */ /* 0x004fc60007810000 */
[-CC-:B------:R-:W-:Y:S01]  /*fb30*/  FFMA.FTZ R104, R18, R118.reuse, -R133.reuse ;  /* 0x0000007612687223 */ /* 0x180fe20000010885 */
[----:B------:R-:W-:Y:S01]  /*fb40*/  FFMA.FTZ R111, R16, R118, -R133 ;  /* 0x00000076106f7223 */ /* 0x000fe20000010885 */
[----:B------:R-:W-:Y:S01]  /*fb50*/  FMUL.FTZ R135, R118, R2 ;  /* 0x0000000276877220 */ /* 0x000fe20000410000 */
[----:B------:R-:W2:Y:S01]  /*fb60*/  LDSM.16.MT88.4 R68, [R148+0x8000] ;  /* 0x008000009444783b */ /* 0x000ea20000004200 */
[----:B------:R-:W-:-:S03]  /*fb70*/  FSETP.NEU.FTZ.AND P0, PT, R2, -INF , PT ;  /* 0xff8000000200780b */ /* 0x000fc60003f1d000 */
[----:B------:R-:W4:Y:S04]  /*fb80*/  LDSM.16.MT88.4 R40, [R151+0xa000] ;  /* 0x00a000009728783b */ /* 0x000f280000004200 */
[----:B------:R-:W5:Y:S04]  /*fb90*/  LDSM.16.MT88.4 R48, [R150+0xa000] ;  /* 0x00a000009630783b */ /* 0x000f680000004200 */
[----:B------:R-:W5:Y:S04]  /*fba0*/  LDSM.16.MT88.4 R56, [R149+0xa000] ;  /* 0x00a000009538783b */ /* 0x000f680000004200 */
[----:B------:R-:W5:Y:S01]  /*fbb0*/  LDSM.16.MT88.4 R16, [R148+0xa000] ;  /* 0x00a000009410783b */ /* 0x000f620000004200 */
        /* <DEDUP_REMOVED lines=12> */
[-C--:B------:R-:W-:Y:S01]  /*fc80*/  FFMA.FTZ R34, R34, R118.reuse, -R133 ;  /* 0x0000007622227223 */ /* 0x080fe20000010885 */
[----:B------:R-:W1:Y:S01]  /*fc90*/  MUFU.EX2 R116, R116 ;  /* 0x0000007400747308 */ /* 0x000e620000000800 */
[----:B------:R-:W5:Y:S03]  /*fca0*/  LDSM.16.MT88.4 R12, [R149+0x8800] ;  /* 0x00880000950c783b */ /* 0x000f660000004200 */
[----:B------:R-:W-:Y:S01]  /*fcb0*/  MUFU.EX2 R115, R115 ;  /* 0x0000007300737308 */ /* 0x000fe20000000800 */
[-CC-:B------:R-:W-:Y:S01]  /*fcc0*/  FFMA.FTZ R108, R10, R118.reuse, -R135.reuse ;  /* 0x000000760a6c7223 */ /* 0x180fe20000010887 */
[-CC-:B------:R-:W-:Y:S01]  /*fcd0*/  FFMA.FTZ R33, R8, R118.reuse, -R135.reuse ;  /* 0x0000007608217223 */ /* 0x180fe20000010887 */
[----:B------:R-:W-:Y:S01]  /*fce0*/  FFMA.FTZ R32, R32, R118, -R135 ;  /* 0x0000007620207223 */ /* 0x000fe20000010887 */
[----:B------:R-:W3:Y:S01]  /*fcf0*/  MUFU.EX2 R112, R112 ;  /* 0x0000007000707308 */ /* 0x000ee20000000800 */
[----:B------:R-:W5:Y:S03]  /*fd00*/  LDSM.16.MT88.4 R8, [R148+0x8800] ;  /* 0x008800009408783b */ /* 0x000f660000004200 */
[----:B------:R-:W-:Y:S01]  /*fd10*/  MUFU.EX2 R117, R117 ;  /* 0x0000007500757308 */ /* 0x000fe20000000800 */
[----:B------:R-:W-:Y:S03]  /*fd20*/  LDSM.16.MT88.4 R28, [R151+0x8800] ;  /* 0x00880000971c783b */ /* 0x000fe60000004200 */
[----:B------:R-:W2:Y:S01]  /*fd30*/  MUFU.EX2 R114, R114 ;  /* 0x0000007200727308 */ /* 0x000ea20000000800 */
[----:B------:R-:W-:Y:S03]  /*fd40*/  LDSM.16.MT88.4 R24, [R150+0x8800] ;  /* 0x008800009618783b */ /* 0x000fe60000004200 */
[----:B------:R-:W-:Y:S01]  /*fd50*/  MUFU.EX2 R113, R113 ;  /* 0x0000007100717308 */ /* 0x000fe20000000800 */
[----:B------:R-:W-:Y:S03]  /*fd60*/  LDSM.16.MT88.4 R20, [R151+0xa800] ;  /* 0x00a800009714783b */ /* 0x000fe60000004200 */
[----:B------:R-:W4:Y:S01]  /*fd70*/  MUFU.EX2 R110, R110 ;  /* 0x0000006e006e7308 */ /* 0x000f220000000800 */
[----:B-1----:R-:W-:-:S02]  /*fd80*/  F2FP.BF16.F32.PACK_AB R64, R116, R119 ;  /* 0x000000777440723e */ /* 0x002fc400000010ff */
[----:B---3--:R-:W-:Y:S02]  /*fd90*/  F2FP.BF16.F32.PACK_AB R66, R112, R115 ;  /* 0x000000737042723e */ /* 0x008fe400000010ff */
[----:B--2---:R-:W-:Y:S01]  /*fda0*/  F2FP.BF16.F32.PACK_AB R65, R114, R117 ;  /* 0x000000757241723e */ /* 0x004fe200000010ff */
[----:B------:R-:W-:Y:S01]  /*fdb0*/  MUFU.EX2 R104, R104 ;  /* 0x0000006800687308 */ /* 0x000fe20000000800 */
[----:B----4-:R-:W-:-:S03]  /*fdc0*/  F2FP.BF16.F32.PACK_AB R67, R110, R113 ;  /* 0x000000716e43723e */ /* 0x010fc600000010ff */
[----:B------:R-:W1:Y:S04]  /*fdd0*/  MUFU.EX2 R111, R111 ;  /* 0x0000006f006f7308 */ /* 0x000e680000000800 */
[----:B------:R-:W-:Y:S01]  /*fde0*/  MUFU.EX2 R35, R35 ;  /* 0x0000002300237308 */ /* 0x000fe20000000800 */
[C---:B------:R-:W-:Y:S03]  /*fdf0*/  HMMA.16816.F32.BF16 R80, R64.reuse, R76, RZ ;  /* 0x0000004c4050723c */ /* 0x040fe600000418ff */
[----:B------:R-:W2:Y:S04]  /*fe00*/  MUFU.EX2 R34, R34 ;  /* 0x0000002200227308 */ /* 0x000ea80000000800 */
[----:B------:R-:W-:Y:S01]  /*fe10*/  MUFU.EX2 R109, R109 ;  /* 0x0000006d006d7308 */ /* 0x000fe20000000800 */
[C---:B------:R-:W-:Y:S03]  /*fe20*/  HMMA.16816.F32.BF16 R76, R64.reuse, R78, RZ ;  /* 0x0000004e404c723c */ /* 0x040fe600000418ff */
        /* <DEDUP_REMOVED lines=17> */
[----:B------:R-:W5:Y:S01]  /*ff40*/  LDSM.16.MT88.4 R16, [R150+0xa800] ;  /* 0x00a800009610783b */ /* 0x000f620000004200 */
[----:B-1----:R-:W-:-:S02]  /*ff50*/  F2FP.BF16.F32.PACK_AB R4, R111, R104 ;  /* 0x000000686f04723e */ /* 0x002fc400000010ff */
[----:B--2---:R-:W-:Y:S02]  /*ff60*/  F2FP.BF16.F32.PACK_AB R6, R34, R35 ;  /* 0x000000232206723e */ /* 0x004fe400000010ff */
[----:B---3--:R-:W-:Y:S02]  /*ff70*/  F2FP.BF16.F32.PACK_AB R5, R108, R109 ;  /* 0x0000006d6c05723e */ /* 0x008fe400000010ff */
[----:B----4-:R-:W-:-:S07]  /*ff80*/  F2FP.BF16.F32.PACK_AB R7, R32, R33 ;  /* 0x000000212007723e */ /* 0x010fce00000010ff */
        /* <DEDUP_REMOVED lines=158> */
.L_x_12002:
        /* <DEDUP_REMOVED lines=79> */
.L_x_11997:
[----:B------:R-:W-:Y:S05]  /*10e60*/  BSYNC.RECONVERGENT B0 ;  /* 0x0000000000007941 */ /* 0x000fea0003800200 */
.L_x_11996:
        /* <DEDUP_REMOVED lines=55> */
[----:B------:R-:W5:Y:S05]  /*111e0*/  LDSM.16.M88.4 R128, [R146+UR6+0x5800] ;  /* 0x005800069280783b */ /* 0x000f6a0008000200 */
[----:B------:R-:W0:Y:S05]  /*111f0*/  LDGDEPBAR ;  /* 0x00000000000079af */ /* 0x000e2a0000000000 */
[----:B------:R-:W-:Y:S05]  /*11200*/  LDSM.16.M88.4 R132, [R145] ;  /* 0x000000009184783b */ /* 0x000fea0000000200 */
[----:B------:R-:W5:Y:S05]  /*11210*/  LDSM.16.M88.4 R136, [R142+0x4000] ;  /* 0x004000008e88783b */ /* 0x000f6a0000000200 */
[----:B-1----:R-:W-:Y:S01]  /*11220*/  LDSM.16.M88.4 R108, [R144] ;  /* 0x00000000906c783b */ /* 0x002fe20000000200 */
        /* <DEDUP_REMOVED lines=23> */
[C---:B-1----:R-:W-:Y:S08]  /*113a0*/  HMMA.16816.F32.BF16 R4, R108.reuse, R112, R4 ;  /* 0x000000706c04723c */ /* 0x042ff00000041804 */
[C---:B------:R-:W-:Y:S01]  /*113b0*/  HMMA.16816.F32.BF16 R8, R108.reuse, R114, R8 ;  /* 0x000000726c08723c */ /* 0x040fe20000041808 */
[----:B------:R-:W1:Y:S07]  /*113c0*/  LDSM.16.M88.4 R112, [R141+0x5800] ;  /* 0x005800008d70783b */ /* 0x000e6e0000000200 */
[C---:B---3--:R-:W-:Y:S08]  /*113d0*/  HMMA.16816.F32.BF16 R12, R108.reuse, R116, R12 ;  /* 0x000000746c0c723c */ /* 0x048ff0000004180c */
[C---:B------:R-:W-:Y:S01]  /*113e0*/  HMMA.16816.F32.BF16 R16, R108.reuse, R118, R16 ;  /* 0x000000766c10723c */ /* 0x040fe20000041810 */
[----:B------:R-:W3:Y:S07]  /*113f0*/  LDSM.16.M88.4 R116, [R143] ;  /* 0x000000008f74783b */ /* 0x000eee0000000200 */
[C---:B----4-:R-:W-:Y:S08]  /*11400*/  HMMA.16816.F32.BF16 R20, R108.reuse, R120, R20 ;  /* 0x000000786c14723c */ /* 0x050ff00000041814 */
[C---:B------:R-:W-:Y:S01]  /*11410*/  HMMA.16816.F32.BF16 R24, R108.reuse, R122, R24 ;  /* 0x0000007a6c18723c */ /* 0x040fe20000041818 */
[----:B------:R-:W-:Y:S07]  /*11420*/  LDSM.16.M88.4 R120, [R140+0x5800] ;  /* 0x005800008c78783b */ /* 0x000fee0000000200 */
[C---:B-1----:R-:W-:Y:S08]  /*11430*/  HMMA.16816.F32.BF16 R28, R108.reuse, R112, R28 ;  /* 0x000000706c1c723c */ /* 0x042ff0000004181c */
[----:B------:R-:W-:Y:S01]  /*11440*/  HMMA.16816.F32.BF16 R32, R108, R114, R32 ;  /* 0x000000726c20723c */ /* 0x000fe20000041820 */
[----:B------:R-:W1:Y:S05]  /*11450*/  LDSM.16.M88.4 R108, [R140+0x4800] ;  /* 0x004800008c6c783b */ /* 0x000e6a0000000200 */
[----:B------:R-:W4:Y:S02]  /*11460*/  LDSM.16.M88.4 R112, [R140+0x5000] ;  /* 0x005000008c70783b */ /* 0x000f240000000200 */
[C---:B---3--:R-:W-:Y:S08]  /*11470*/  HMMA.16816.F32.BF16 R4, R116.reuse, R124, R4 ;  /* 0x0000007c7404723c */ /* 0x048ff00000041804 */
[C---:B------:R-:W-:Y:S01]  /*11480*/  HMMA.16816.F32.BF16 R8, R116.reuse, R126, R8 ;  /* 0x0000007e7408723c */ /* 0x040fe20000041808 */
[----:B------:R-:W-:Y:S07]  /*11490*/  LDSM.16.M88.4 R124, [R146+UR6+0x6800] ;  /* 0x00680006927c783b */ /* 0x000fee0008000200 */
[C---:B-1----:R-:W-:Y:S08]  /*114a0*/  HMMA.16816.F32.BF16 R12, R116.reuse, R108, R12 ;  /* 0x0000006c740c723c */ /* 0x042ff0000004180c */
[C---:B------:R-:W-:Y:S01]  /*114b0*/  HMMA.16816.F32.BF16 R16, R116.reuse, R110, R16 ;  /* 0x0000006e7410723c */ /* 0x040fe20000041810 */
[----:B------:R-:W-:Y:S07]  /*114c0*/  LDSM.16.M88.4 R108, [R147+0x2000] ;  /* 0x00200000936c783b */ /* 0x000fee0000000200 */
[C---:B----4-:R-:W-:Y:S08]  /*114d0*/  HMMA.16816.F32.BF16 R20, R116.reuse, R112, R20 ;  /* 0x000000707414723c */ /* 0x050ff00000041814 */
[C---:B------:R-:W-:Y:S01]  /*114e0*/  HMMA.16816.F32.BF16 R24, R116.reuse, R114, R24 ;  /* 0x000000727418723c */ /* 0x040fe20000041818 */
[----:B------:R-:W1:Y:S07]  /*114f0*/  LDSM.16.M88.4 R112, [R146+UR6+0x6000] ;  /* 0x006000069270783b */ /* 0x000e6e0008000200 */
[C---:B------:R-:W-:Y:S08]  /*11500*/  HMMA.16816.F32.BF16 R28, R116.reuse, R120, R28 ;  /* 0x00000078741c723c */ /* 0x040ff0000004181c */
[----:B------:R-:W-:Y:S01]  /*11510*/  HMMA.16816.F32.BF16 R32, R116, R122, R32 ;  /* 0x0000007a7420723c */ /* 0x000fe20000041820 */
[----:B------:R-:W3:Y:S05]  /*11520*/  LDSM.16.M88.4 R116, [R146+UR6+0x7000] ;  /* 0x007000069274783b */ /* 0x000eea0008000200 */
[----:B------:R-:W-:Y:S02]  /*11530*/  LDSM.16.M88.4 R120, [R145+0x2000] ;  /* 0x002000009178783b */ /* 0x000fe40000000200 */
[C---:B-1----:R-:W-:Y:S08]  /*11540*/  HMMA.16816.F32.BF16 R4, R108.reuse, R112, R4 ;  /* 0x000000706c04723c */ /* 0x042ff00000041804 */
[C---:B------:R-:W-:Y:S01]  /*11550*/  HMMA.16816.F32.BF16 R8, R108.reuse, R114, R8 ;  /* 0x000000726c08723c */ /* 0x040fe20000041808 */
[----:B------:R-:W1:Y:S07]  /*11560*/  LDSM.16.M88.4 R112, [R146+UR6+0x7800] ;  /* 0x007800069270783b */ /* 0x000e6e0008000200 */
        /* <DEDUP_REMOVED lines=69> */
[----:B------:R2:W1:Y:S10]  /*119c0*/  MUFU.TANH R129, R107 ;  /* 0x0000006b00817308 */ /* 0x0004740000002400 */
[----:B------:R4:W1:Y:S01]  /*119d0*/  MUFU.TANH R125, R106 ;  /* 0x0000006a007d7308 */ /* 0x0008620000002400 */
[C---:B-----5:R-:W-:Y:S03]  /*119e0*/  HMMA.16816.F32.BF16 R28, R120.reuse, R108, R28 ;  /* 0x0000006c781c723c */ /* 0x060fe6000004181c */
[-C--:B------:R-:W-:Y:S01]  /*119f0*/  FMUL.FTZ R108, R26, R2.reuse ;  /* 0x000000021a6c7220 */ /* 0x080fe20000410000 */
[-C--:B------:R-:W-:Y:S05]  /*11a00*/  FMUL.FTZ R109, R25, R2.reuse ;  /* 0x00000002196d7220 */ /* 0x080fea0000410000 */
[----:B------:R5:W1:Y:S01]  /*11a10*/  MUFU.TANH R127, R105 ;  /* 0x00000069007f7308 */ /* 0x000a620000002400 */
[-C--:B--2---:R-:W-:Y:S01]  /*11a20*/  FMUL.FTZ R107, R23, R2.reuse ;  /* 0x00000002176b7220 */ /* 0x084fe20000410000 */
[----:B------:R-:W-:Y:S08]  /*11a30*/  HMMA.16816.F32.BF16 R32, R120, R110, R32 ;  /* 0x0000006e7820723c */ /* 0x000ff00000041820 */
[----:B------:R2:W1:Y:S01]  /*11a40*/  MUFU.TANH R139, R107 ;  /* 0x0000006b008b7308 */ /* 0x0004620000002400 */
[-C--:B----4-:R-:W-:Y:S01]  /*11a50*/  FMUL.FTZ R106, R27, R2.reuse ;  /* 0x000000021b6a7220 */ /* 0x090fe20000410000 */
[-C--:B------:R-:W-:Y:S01]  /*11a60*/  FMUL.FTZ R182, R28, R2.reuse ;  /* 0x000000021cb67220 */ /* 0x080fe20000410000 */
[-C--:B------:R-:W-:Y:S01]  /*11a70*/  FMUL.FTZ R111, R29, R2.reuse ;  /* 0x000000021d6f7220 */ /* 0x080fe20000410000 */
[-C--:B------:R-:W-:Y:S06]  /*11a80*/  FMUL.FTZ R184, R30, R2.reuse ;  /* 0x000000021eb87220 */ /* 0x080fec0000410000 */
[----:B------:R4:W1:Y:S01]  /*11a90*/  MUFU.TANH R137, R108 ;  /* 0x0000006c00897308 */ /* 0x0008620000002400 */
[-C--:B-----5:R-:W-:Y:S01]  /*11aa0*/  FMUL.FTZ R105, R24, R2.reuse ;  /* 0x0000000218697220 */ /* 0x0a0fe20000410000 */
[-C--:B------:R-:W-:Y:S08]  /*11ab0*/  FMUL.FTZ R110, R32, R2.reuse ;  /* 0x00000002206e7220 */ /* 0x080ff00000410000 */
[----:B------:R5:W1:Y:S01]  /*11ac0*/  MUFU.TANH R135, R106 ;  /* 0x0000006a00877308 */ /* 0x000a620000002400 */
[-C--:B--2---:R-:W-:Y:S09]  /*11ad0*/  FMUL.FTZ R107, R34, R2.reuse ;  /* 0x00000002226b7220 */ /* 0x084ff20000410000 */
[----:B------:R2:W1:Y:S01]  /*11ae0*/  MUFU.TANH R133, R105 ;  /* 0x0000006900857308 */ /* 0x0004620000002400 */
[-C--:B----4-:R-:W-:Y:S09]  /*11af0*/  FMUL.FTZ R108, R31, R2.reuse ;  /* 0x000000021f6c7220 */ /* 0x090ff20000410000 */
[----:B------:R4:W1:Y:S01]  /*11b00*/  MUFU.TANH R131, R109 ;  /* 0x0000006d00837308 */ /* 0x0008620000002400 */
        /* <DEDUP_REMOVED lines=17> */
[----:B------:R4:W1:Y:S10]  /*11c20*/  MUFU.TANH R120, R105 ;  /* 0x0000006900787308 */ /* 0x0008740000002400 */
        /* <DEDUP_REMOVED lines=77> */
.L_x_12001:
[----:B------:R-:W-:Y:S05]  /*12100*/  BSYNC.RECONVERGENT B0 ;  /* 0x0000000000007941 */ /* 0x000fea0003800200 */
.L_x_12000:
        /* <DEDUP_REMOVED lines=48> */
.L_x_11999:
[----:B------:R-:W-:Y:S05]  /*12410*/  BSYNC.RECONVERGENT B1 ;  /* 0x0000000000017941 */ /* 0x000fea0003800200 */
.L_x_11998:
[----:B------:R-:W3:Y:S01]  /*12420*/  LD.E R105, desc[UR4][R102.64+0xdc] ;  /* 0x0000dc0466697980 */ /* 0x000ee2000c101900 */
[C---:B------:R-:W-:Y:S02]  /*12430*/  IADD3 R2, PT, PT, R174.reuse, -0x10, RZ ;  /* 0xfffffff0ae027810 */ /* 0x040fe40007ffe0ff */
[C---:B--2---:R-:W-:Y:S01]  /*12440*/  IADD3 R6, PT, PT, R174.reuse, -0x8, RZ ;  /* 0xfffffff8ae067810 */ /* 0x044fe20007ffe0ff */
[----:B------:R-:W-:Y:S01]  /*12450*/  LDSM.16.MT88.4 R12, [R151+0x8000] ;  /* 0x00800000970c783b */ /* 0x000fe20000004200 */
[----:B------:R-:W-:Y:S02]  /*12460*/  IABS R2, R2 ;  /* 0x0000000200027213 */ /* 0x000fe40000000000 */
[----:B------:R-:W-:Y:S02]  /*12470*/  IABS R6, R6 ;  /* 0x0000000600067213 */ /* 0x000fe40000000000 */
[----:B------:R-:W-:Y:S02]  /*12480*/  I2FP.F32.S32 R2, R2 ;  /* 0x0000000200027245 */ /* 0x000fe40000201400 */
[----:B------:R-:W-:Y:S01]  /*12490*/  I2FP.F32.S32 R6, R6 ;  /* 0x0000000600067245 */ /* 0x000fe20000201400 */
[----:B------:R-:W-:Y:S01]  /*124a0*/  LDSM.16.MT88.4 R20, [R150+0x8000] ;  /* 0x008000009614783b */ /* 0x000fe20000004200 */
[----:B------:R-:W-:Y:S01]  /*124b0*/  IADD3 R4, PT, PT, R174, -0x9, RZ ;  /* 0xfffffff7ae047810 */ /* 0x000fe20007ffe0ff */
[CC--:B------:R-:W-:Y:S01]  /*124c0*/  FFMA.FTZ R203, -R0.reuse, R2.reuse, R203 ;  /* 0x0000000200cb7223 */ /* 0x0c0fe200000101cb */
[----:B-1----:R-:W-:Y:S01]  /*124d0*/  FFMA.FTZ R193, -R0, R2, R193 ;  /* 0x0000000200c17223 */ /* 0x002fe200000101c1 */
[----:B------:R-:W-:Y:S01]  /*124e0*/  IADD3 R2, PT, PT, R174, -0x21, RZ ;  /* 0xffffffdfae027810 */ /* 0x000fe20007ffe0ff */
[CC--:B------:R-:W-:Y:S01]  /*124f0*/  FFMA.FTZ R9, -R0.reuse, R6.reuse, R3 ;  /* 0x0000000600097223 */ /* 0x0c0fe20000010103 */
[----:B------:R-:W-:Y:S01]  /*12500*/  FFMA.FTZ R205, -R0, R6, R205 ;  /* 0x0000000600cd7223 */ /* 0x000fe200000101cd */
[C---:B------:R-:W-:Y:S01]  /*12510*/  IADD3 R3, PT, PT, R174.reuse, -0x11, RZ ;  /* 0xffffffefae037810 */ /* 0x040fe20007ffe0ff */
[----:B------:R-:W-:Y:S01]  /*12520*/  LDSM.16.MT88.4 R28, [R149+0x8000] ;  /* 0x00800000951c783b */ /* 0x000fe20000004200 */
[----:B------:R-:W-:Y:S02]  /*12530*/  IABS R2, R2 ;  /* 0x0000000200027213 */ /* 0x000fe40000000000 */
[----:B------:R-:W-:Y:S02]  /*12540*/  IABS R4, R4 ;  /* 0x0000000400047213 */ /* 0x000fe40000000000 */
[----:B------:R-:W-:Y:S02]  /*12550*/  IADD3 R6, PT, PT, R174, -0x19, RZ ;  /* 0xffffffe7ae067810 */ /* 0x000fe40007ffe0ff */
[----:B------:R-:W-:Y:S02]  /*12560*/  I2FP.F32.S32 R2, R2 ;  /* 0x0000000200027245 */ /* 0x000fe40000201400 */
[----:B------:R-:W-:Y:S02]  /*12570*/  IABS R3, R3 ;  /* 0x0000000300037213 */ /* 0x000fe40000000000 */
[----:B------:R-:W-:Y:S01]  /*12580*/  I2FP.F32.S32 R4, R4 ;  /* 0x0000000400047245 */ /* 0x000fe20000201400 */
[C---:B------:R-:W-:Y:S01]  /*12590*/  FFMA.FTZ R127, -R0.reuse, R2, R127 ;  /* 0x00000002007f7223 */ /* 0x040fe2000001017f */
[----:B------:R-:W-:Y:S01]  /*125a0*/  IABS R6, R6 ;  /* 0x0000000600067213 */ /* 0x000fe20000000000 */
[----:B------:R-:W-:Y:S01]  /*125b0*/  FFMA.FTZ R139, -R0, R2, R139 ;  /* 0x00000002008b7223 */ /* 0x000fe2000001018b */
[----:B------:R-:W-:Y:S01]  /*125c0*/  IADD3 R8, PT, PT, R174, -0x1, RZ ;  /* 0xffffffffae087810 */ /* 0x000fe20007ffe0ff */
[CC--:B------:R-:W-:Y:S01]  /*125d0*/  FFMA.FTZ R195, -R0.reuse, R4.reuse, R195 ;  /* 0x0000000400c37223 */ /* 0x0c0fe200000101c3 */
[----:B------:R-:W-:Y:S01]  /*125e0*/  I2FP.F32.S32 R3, R3 ;  /* 0x0000000300037245 */ /* 0x000fe20000201400 */
[C---:B------:R-:W-:Y:S01]  /*125f0*/  FFMA.FTZ R207, -R0.reuse, R4, R207 ;  /* 0x0000000400cf7223 */ /* 0x040fe200000101cf */
[----:B------:R-:W-:Y:S02]  /*12600*/  I2FP.F32.S32 R6, R6 ;  /* 0x0000000600067245 */ /* 0x000fe40000201400 */
[----:B------:R-:W-:Y:S01]  /*12610*/  IABS R8, R8 ;  /* 0x0000000800087213 */ /* 0x000fe20000000000 */
[-C--:B------:R-:W-:Y:S01]  /*12620*/  FFMA.FTZ R201, -R0, R3.reuse, R201 ;  /* 0x0000000300c97223 */ /* 0x080fe200000101c9 */
[----:B------:R-:W-:Y:S01]  /*12630*/  IADD3 R2, PT, PT, R174, -0x31, RZ ;  /* 0xffffffcfae027810 */ /* 0x000fe20007ffe0ff */
[C---:B------:R-:W-:Y:S01]  /*12640*/  FFMA.FTZ R191, -R0.reuse, R3, R191 ;  /* 0x0000000300bf7223 */ /* 0x040fe200000101bf */
[----:B------:R-:W-:Y:S01]  /*12650*/  IABS R5, R174 ;  /* 0x000000ae00057213 */ /* 0x000fe20000000000 */
[-C--:B------:R-:W-:Y:S01]  /*12660*/  FFMA.FTZ R187, -R0, R6.reuse, R187 ;  /* 0x0000000600bb7223 */ /* 0x080fe200000101bb */
[----:B------:R-:W-:Y:S01]  /*12670*/  IADD3 R4, PT, PT, R174, -0x20, RZ ;  /* 0xffffffe0ae047810 */ /* 0x000fe20007ffe0ff */
[C---:B------:R-:W-:Y:S01]  /*12680*/  FFMA.FTZ R125, -R0.reuse, R6, R125 ;  /* 0x00000006007d7223 */ /* 0x040fe2000001017d */
[----:B------:R-:W-:Y:S02]  /*12690*/  I2FP.F32.S32 R8, R8 ;  /* 0x0000000800087245 */ /* 0x000fe40000201400 */
[----:B------:R-:W-:Y:S02]  /*126a0*/  IABS R2, R2 ;  /* 0x0000000200027213 */ /* 0x000fe40000000000 */
[----:B------:R-:W-:Y:S01]  /*126b0*/  I2FP.F32.S32 R5, R5 ;  /* 0x0000000500057245 */ /* 0x000fe20000201400 */
[----:B------:R-:W-:Y:S01]  /*126c0*/  FFMA.FTZ R199, -R0, R8, R199 ;  /* 0x0000000800c77223 */ /* 0x000fe200000101c7 */
[C---:B------:R-:W-:Y:S02]  /*126d0*/  IADD3 R3, PT, PT, R174.reuse, -0x29, RZ ;  /* 0xffffffd7ae037810 */ /* 0x040fe40007ffe0ff */
[----:B------:R-:W-:Y:S01]  /*126e0*/  IADD3 R6, PT, PT, R174, -0x28, RZ ;  /* 0xffffffd8ae067810 */ /* 0x000fe20007ffe0ff */
[----:B------:R-:W-:Y:S01]  /*126f0*/  FFMA.FTZ R197, -R0, R5, R197 ;  /* 0x0000000500c57223 */ /* 0x000fe200000101c5 */
[----:B------:R-:W-:Y:S02]  /*12700*/  IABS R4, R4 ;  /* 0x0000000400047213 */ /* 0x000fe40000000000 */
[----:B------:R-:W-:Y:S02]  /*12710*/  IADD3 R123, PT, PT, R174, -0x18, RZ ;  /* 0xffffffe8ae7b7810 */ /* 0x000fe40007ffe0ff */
[----:B------:R-:W-:Y:S02]  /*12720*/  I2FP.F32.S32 R2, R2 ;  /* 0x0000000200027245 */ /* 0x000fe40000201400 */
[----:B------:R-:W-:Y:S02]  /*12730*/  IABS R3, R3 ;  /* 0x0000000300037213 */ /* 0x000fe40000000000 */
[----:B------:R-:W-:Y:S01]  /*12740*/  IABS R6, R6 ;  /* 0x0000000600067213 */ /* 0x000fe20000000000 */
[C---:B------:R-:W-:Y:S01]  /*12750*/  FFMA.FTZ R108, -R0.reuse, R2, R108 ;  /* 0x00000002006c7223 */ /* 0x040fe2000001016c */
[----:B------:R-:W-:Y:S01]  /*12760*/  I2FP.F32.S32 R4, R4 ;  /* 0x0000000400047245 */ /* 0x000fe20000201400 */
[----:B------:R-:W-:Y:S01]  /*12770*/  FFMA.FTZ R131, -R0, R2, R131 ;  /* 0x0000000200837223 */ /* 0x000fe20000010183 */
[----:B------:R-:W-:Y:S02]  /*12780*/  IADD3 R5, PT, PT, R174, -0x38, RZ ;  /* 0xffffffc8ae057810 */ /* 0x000fe40007ffe0ff */
[----:B------:R-:W-:Y:S01]  /*12790*/  IABS R123, R123 ;  /* 0x0000007b007b7213 */ /* 0x000fe20000000000 */
[CC--:B------:R-:W-:Y:S01]  /*127a0*/  FFMA.FTZ R129, -R0.reuse, R4.reuse, R129 ;  /* 0x0000000400817223 */ /* 0x0c0fe20000010181 */
[----:B------:R-:W-:Y:S01]  /*127b0*/  I2FP.F32.S32 R3, R3 ;  /* 0x0000000300037245 */ /* 0x000fe20000201400 */
[C---:B------:R-:W-:Y:S01]  /*127c0*/  FFMA.FTZ R185, -R0.reuse, R4, R185 ;  /* 0x0000000400b97223 */ /* 0x040fe200000101b9 */
[----:B------:R-:W-:Y:S02]  /*127d0*/  I2FP.F32.S32 R6, R6 ;  /* 0x0000000600067245 */ /* 0x000fe40000201400 */
[----:B------:R-:W-:Y:S01]  /*127e0*/  FMNMX3.FTZ R2, R101, R197, R199, !PT ;  /* 0x000000c565027276 */ /* 0x000fe200078100c7 */
[C---:B------:R-:W-:Y:S01]  /*127f0*/  FFMA.FTZ R181, -R0.reuse, R3, R181 ;  /* 0x0000000300b57223 */ /* 0x040fe200000101b5 */
[----:B------:R-:W-:Y:S01]  /*12800*/  IABS R5, R5 ;  /* 0x0000000500057213 */ /* 0x000fe20000000000 */
[C---:B------:R-:W-:Y:S01]  /*12810*/  FFMA.FTZ R135, -R0.reuse, R3, R135 ;  /* 0x0000000300877223 */ /* 0x040fe20000010187 */
[----:B------:R-:W-:Y:S01]  /*12820*/  I2FP.F32.S32 R123, R123 ;  /* 0x0000007b007b7245 */ /* 0x000fe20000201400 */
[-C--:B------:R-:W-:Y:S01]  /*12830*/  FFMA.FTZ R183, -R0, R6.reuse, R183 ;  /* 0x0000000600b77223 */ /* 0x080fe200000101b7 */
[----:B------:R-:W-:Y:S01]  /*12840*/  IADD3 R4, PT, PT, R174, -0x30, RZ ;  /* 0xffffffd0ae047810 */ /* 0x000fe20007ffe0ff */
[C---:B------:R-:W-:Y:S01]  /*12850*/  FFMA.FTZ R137, -R0.reuse, R6, R137 ;  /* 0x0000000600897223 */ /* 0x040fe20000010189 */
[----:B------:R-:W-:Y:S01]  /*12860*/  I2FP.F32.S32 R3, R5 ;  /* 0x0000000500037245 */ /* 0x000fe20000201400 */
[----:B------:R-:W-:Y:S01]  /*12870*/  FFMA.FTZ R189, -R0, R123, R189 ;  /* 0x0000007b00bd7223 */ /* 0x000fe200000101bd */
[----:B------:R-:W-:Y:S01]  /*12880*/  FMNMX3.FTZ R2, R2, R205, R207, !PT ;  /* 0x000000cd02027276 */ /* 0x000fe200078100cf */
[----:B------:R-:W-:Y:S01]  /*12890*/  FFMA.FTZ R123, -R0, R123, R209 ;  /* 0x0000007b007b7223 */ /* 0x000fe200000101d1 */
[----:B------:R-:W-:Y:S01]  /*128a0*/  FMNMX3.FTZ R6, R104, R9, R195, !PT ;  /* 0x0000000968067276 */ /* 0x000fe200078100c3 */
[CC--:B------:R-:W-:Y:S01]  /*128b0*/  FFMA.FTZ R110, -R0.reuse, R3.reuse, R182 ;  /* 0x00000003006e7223 */ /* 0x0c0fe200000101b6 */
[----:B------:R-:W-:Y:S01]  /*128c0*/  IABS R4, R4 ;  /* 0x0000000400047213 */ /* 0x000fe20000000000 */
[----:B------:R-:W-:Y:S01]  /*128d0*/  FFMA.FTZ R107, -R0, R3, R107 ;  /* 0x00000003006b7223 */ /* 0x000fe2000001016b */
[----:B------:R-:W-:Y:S02]  /*128e0*/  FMNMX3.FTZ R2, R2, R193, R191, !PT ;  /* 0x000000c102027276 */ /* 0x000fe400078100bf */
[----:B------:R-:W-:Y:S02]  /*128f0*/  I2FP.F32.S32 R4, R4 ;  /* 0x0000000400047245 */ /* 0x000fe40000201400 */
[----:B------:R-:W-:Y:S02]  /*12900*/  FMNMX3.FTZ R6, R6, R203, R201, !PT ;  /* 0x000000cb06067276 */ /* 0x000fe400078100c9 */
[----:B------:R-:W-:Y:S01]  /*12910*/  IADD3 R3, PT, PT, R174, -0x39, RZ ;  /* 0xffffffc7ae037810 */ /* 0x000fe20007ffe0ff */
[-C--:B------:R-:W-:Y:S01]  /*12920*/  FFMA.FTZ R133, -R0, R4.reuse, R133 ;  /* 0x0000000400857223 */ /* 0x080fe20000010185 */
[----:B------:R-:W-:Y:S01]  /*12930*/  FMNMX3.FTZ R2, R2, R123, R125, !PT ;  /* 0x0000007b02027276 */ /* 0x000fe2000781007d */
[----:B------:R-:W-:Y:S01]  /*12940*/  FFMA.FTZ R109, -R0, R4, R109 ;  /* 0x00000004006d7223 */ /* 0x000fe2000001016d */
[----:B------:R-:W-:Y:S02]  /*12950*/  FMNMX3.FTZ R6, R6, R189, R187, !PT ;  /* 0x000000bd06067276 */ /* 0x000fe400078100bb */
        /* <DEDUP_REMOVED lines=20> */
[----:B------:R-:W-:Y:S01]  /*12aa0*/  IADD3 R176, PT, PT, R176, -0x40, RZ ;  /* 0xffffffc0b0b07810 */ /* 0x000fe20007ffe0ff */
[----:B------:R-:W1:Y:S01]  /*12ab0*/  SHFL.BFLY PT, R2, R7, 0x2, 0x1f ;  /* 0x0c401f0007027f89 */ /* 0x000e6200000e0000 */
[----:B------:R-:W-:Y:S02]  /*12ac0*/  FMNMX3.FTZ R10, R3, R121, R120, !PT ;  /* 0x00000079030a7276 */ /* 0x000fe40007810078 */
[----:B------:R-:W-:Y:S05]  /*12ad0*/  IADD3 R174, PT, PT, R174, 0x40, RZ ;  /* 0x00000040aeae7810 */ /* 0x000fea0007ffe0ff */
        /* <DEDUP_REMOVED lines=46> */
[----:B------:R-:W1:Y:S07]  /*12dc0*/  LDSM.16.MT88.4 R84, [R148+0x8000] ;  /* 0x008000009454783b */ /* 0x000e6e0000004200 */
[----:B------:R-:W3:Y:S01]  /*12dd0*/  MUFU.EX2 R116, R116 ;  /* 0x0000007400747308 */ /* 0x000ee20000000800 */
        /* <DEDUP_REMOVED lines=9> */
[C---:B------:R-:W-:Y:S01]  /*12e70*/  FMUL.FTZ R35, R101.reuse, R71 ;  /* 0x0000004765237220 */ /* 0x040fe20000410000 */
[C---:B------:R-:W-:Y:S01]  /*12e80*/  FMUL.FTZ R32, R104.reuse, R68 ;  /* 0x0000004468207220 */ /* 0x040fe20000410000 */
[----:B------:R-:W-:Y:S01]  /*12e90*/  FMUL.FTZ R33, R104, R69 ;  /* 0x0000004568217220 */ /* 0x000fe20000410000 */
[C---:B------:R-:W-:Y:S01]  /*12ea0*/  FMUL.FTZ R38, R101.reuse, R38 ;  /* 0x0000002665267220 */ /* 0x040fe20000410000 */
[----:B---3--:R-:W-:Y:S01]  /*12eb0*/  F2FP.BF16.F32.PACK_AB R96, R116, R119 ;  /* 0x000000777460723e */ /* 0x008fe200000010ff */
[----:B------:R-:W-:Y:S01]  /*12ec0*/  LDSM.16.MT88.4 R68, [R150+0xa000] ;  /* 0x00a000009644783b */ /* 0x000fe20000004200 */
[C---:B------:R-:W-:Y:S01]  /*12ed0*/  FMUL.FTZ R39, R101.reuse, R39 ;  /* 0x0000002765277220 */ /* 0x040fe20000410000 */
[C---:B------:R-:W-:Y:S01]  /*12ee0*/  FMUL.FTZ R36, R104.reuse, R36 ;  /* 0x0000002468247220 */ /* 0x040fe20000410000 */
[C---:B------:R-:W-:Y:S01]  /*12ef0*/  FMUL.FTZ R37, R104.reuse, R37 ;  /* 0x0000002568257220 */ /* 0x040fe20000410000 */
[C---:B------:R-:W-:Y:S01]  /*12f00*/  FMUL.FTZ R42, R101.reuse, R42 ;  /* 0x0000002a652a7220 */ /* 0x040fe20000410000 */
[C---:B------:R-:W-:Y:S01]  /*12f10*/  FMUL.FTZ R43, R101.reuse, R43 ;  /* 0x0000002b652b7220 */ /* 0x040fe20000410000 */
[----:B------:R-:W-:Y:S01]  /*12f20*/  FMUL.FTZ R40, R104, R40 ;  /* 0x0000002868287220 */ /* 0x000fe20000410000 */
[----:B--2---:R-:W-:Y:S01]  /*12f30*/  F2FP.BF16.F32.PACK_AB R98, R114, R117 ;  /* 0x000000757262723e */ /* 0x004fe200000010ff */
[----:B------:R-:W-:Y:S01]  /*12f40*/  LDSM.16.MT88.4 R92, [R151+0x9800] ;  /* 0x00980000975c783b */ /* 0x000fe20000004200 */
        /* <DEDUP_REMOVED lines=42> */
[----:B------:R-:W-:Y:S01]  /*131f0*/  FMUL.FTZ R31, R101, R75 ;  /* 0x0000004b651f7220 */ /* 0x000fe20000410000 */
[C---:B------:R-:W-:Y:S01]  /*13200*/  FMUL.FTZ R48, R104.reuse, R48 ;  /* 0x0000003068307220 */ /* 0x040fe20000410000 */
[----:B------:R-:W3:Y:S01]  /*13210*/  LDSM.16.MT88.4 R72, [R149+0xa000] ;  /* 0x00a000009548783b */ /* 0x000ee20000004200 */
[----:B------:R-:W-:Y:S01]  /*13220*/  FMUL.FTZ R49, R104, R49 ;  /* 0x0000003168317220 */ /* 0x000fe20000410000 */
[-CC-:B------:R-:W-:Y:S01]  /*13230*/  FFMA.FTZ R130, R127, R105.reuse, -R124.reuse ;  /* 0x000000697f827223 */ /* 0x180fe2000001087c */
[-C--:B------:R-:W-:Y:S01]  /*13240*/  FFMA.FTZ R187, R187, R105.reuse, -R124 ;  /* 0x00000069bbbb7223 */ /* 0x080fe2000001087c */
[-CC-:B------:R-:W-:Y:S01]  /*13250*/  FFMA.FTZ R136, R185, R105.reuse, -R122.reuse ;  /* 0x00000069b9887223 */ /* 0x180fe2000001087a */
[C---:B-1----:R-:W-:Y:S03]  /*13260*/  HMMA.16816.F32.BF16 R28, R96.reuse, R84, R28 ;  /* 0x00000054601c723c */ /* 0x042fe6000004181c */
[----:B------:R-:W-:Y:S01]  /*13270*/  MUFU.EX2 R130, R130 ;  /* 0x0000008200827308 */ /* 0x000fe20000000800 */
[-CC-:B------:R-:W-:Y:S01]  /*13280*/  FFMA.FTZ R134, R137, R105.reuse, -R122.reuse ;  /* 0x0000006989867223 */ /* 0x180fe2000001087a */
[-C--:B------:R-:W-:Y:S01]  /*13290*/  FFMA.FTZ R135, R135, R105.reuse, -R122 ;  /* 0x0000006987877223 */ /* 0x080fe2000001087a */
[-CC-:B------:R-:W-:Y:S07]  /*132a0*/  FFMA.FTZ R138, R183, R105.reuse, -R124.reuse ;  /* 0x00000069b78a7223 */ /* 0x180fee000001087c */
[----:B------:R-:W-:Y:S01]  /*132b0*/  MUFU.EX2 R136, R136 ;  /* 0x0000008800887308 */ /* 0x000fe20000000800 */
[C---:B------:R-:W-:Y:S01]  /*132c0*/  HMMA.16816.F32.BF16 R32, R96.reuse, R86, R32 ;  /* 0x000000566020723c */ /* 0x040fe20000041820 */
[----:B------:R-:W-:Y:S08]  /*132d0*/  LDSM.16.MT88.4 R84, [R150+0x9800] ;  /* 0x009800009654783b */ /* 0x000ff00000004200 */
[----:B------:R-:W-:Y:S01]  /*132e0*/  MUFU.EX2 R134, R134 ;  /* 0x0000008600867308 */ /* 0x000fe20000000800 */
[-CC-:B------:R-:W-:Y:S01]  /*132f0*/  FFMA.FTZ R182, R133, R105.reuse, -R124.reuse ;  /* 0x0000006985b67223 */ /* 0x180fe2000001087c */
[-C--:B------:R-:W-:Y:S01]  /*13300*/  FFMA.FTZ R131, R131, R105.reuse, -R124 ;  /* 0x0000006983837223 */ /* 0x080fe2000001087c */
[-C--:B------:R-:W-:Y:S07]  /*13310*/  FFMA.FTZ R139, R139, R105.reuse, -R122 ;  /* 0x000000698b8b7223 */ /* 0x080fee000001087a */
[----:B------:R-:W-:Y:S01]  /*13320*/  MUFU.EX2 R135, R135 ;  /* 0x0000008700877308 */ /* 0x000fe20000000800 */
[C---:B--2---:R-:W-:Y:S09]  /*13330*/  HMMA.16816.F32.BF16 R36, R96.reuse, R80, R36 ;  /* 0x000000506024723c */ /* 0x044ff20000041824 */
[----:B------:R1:W-:Y:S01]  /*13340*/  MUFU.EX2 R137, R139 ;  /* 0x0000008b00897308 */ /* 0x0003e20000000800 */
[-C--:B------:R-:W-:Y:S01]  /*13350*/  FFMA.FTZ R181, R181, R105.reuse, -R124 ;  /* 0x00000069b5b57223 */ /* 0x080fe2000001087c */
[-C--:B------:R-:W-:Y:S01]  /*13360*/  FFMA.FTZ R184, R108, R105.reuse, -R122 ;  /* 0x000000696cb87223 */ /* 0x080fe2000001087a */
[-CC-:B------:R-:W-:Y:S07]  /*13370*/  FFMA.FTZ R186, R110, R105.reuse, -R124.reuse ;  /* 0x000000696eba7223 */ /* 0x180fee000001087c */
[----:B------:R-:W-:Y:S01]  /*13380*/  MUFU.EX2 R138, R138 ;  /* 0x0000008a008a7308 */ /* 0x000fe20000000800 */
[C---:B------:R-:W-:Y:S01]  /*13390*/  HMMA.16816.F32.BF16 R40, R96.reuse, R82, R40 ;  /* 0x000000526028723c */ /* 0x040fe20000041828 */
[----:B------:R-:W-:Y:S08]  /*133a0*/  LDSM.16.MT88.4 R80, [R150+0x8800] ;  /* 0x008800009650783b */ /* 0x000ff00000004200 */
[----:B------:R-:W-:Y:S01]  /*133b0*/  MUFU.EX2 R133, R181 ;  /* 0x000000b500857308 */ /* 0x000fe20000000800 */
[-C--:B------:R-:W-:Y:S01]  /*133c0*/  FFMA.FTZ R111, R111, R105.reuse, -R124 ;  /* 0x000000696f6f7223 */ /* 0x080fe2000001087c */
[-CC-:B------:R-:W-:Y:S01]  /*133d0*/  FFMA.FTZ R126, R193, R105.reuse, -R122.reuse ;  /* 0x00000069c17e7223 */ /* 0x180fe2000001087a */
[-CC-:B------:R-:W-:Y:S07]  /*133e0*/  FFMA.FTZ R128, R125, R105.reuse, -R122.reuse ;  /* 0x000000697d807223 */ /* 0x180fee000001087a */
[----:B------:R-:W-:Y:S01]  /*133f0*/  MUFU.EX2 R182, R182 ;  /* 0x000000b600b67308 */ /* 0x000fe20000000800 */
[C---:B------:R-:W-:Y:S09]  /*13400*/  HMMA.16816.F32.BF16 R44, R96.reuse, R68, R44 ;  /* 0x00000044602c723c */ /* 0x040ff2000004182c */
[----:B------:R-:W-:Y:S01]  /*13410*/  MUFU.EX2 R131, R131 ;  /* 0x0000008300837308 */ /* 0x000fe20000000800 */
[-CC-:B------:R-:W-:Y:S01]  /*13420*/  FFMA.FTZ R68, R123, R105.reuse, -R122.reuse ;  /* 0x000000697b447223 */ /* 0x180fe2000001087a */
[-CC-:B-1----:R-:W-:Y:S01]  /*13430*/  FFMA.FTZ R139, R109, R105.reuse, -R122.reuse ;  /* 0x000000696d8b7223 */ /* 0x182fe2000001087a */
[-C--:B------:R-:W-:Y:S07]  /*13440*/  FFMA.FTZ R191, R191, R105.reuse, -R122 ;  /* 0x00000069bfbf7223 */ /* 0x080fee000001087a */
[----:B------:R-:W-:Y:S01]  /*13450*/  MUFU.EX2 R126, R126 ;  /* 0x0000007e007e7308 */ /* 0x000fe20000000800 */
[C---:B------:R-:W-:Y:S03]  /*13460*/  HMMA.16816.F32.BF16 R48, R96.reuse, R70, R48 ;  /* 0x000000466030723c */ /* 0x040fe60000041830 */
[----:B------:R-:W-:Y:S06]  /*13470*/  FFMA.FTZ R70, R129, R105, -R124 ;  /* 0x0000006981467223 */ /* 0x000fec000001087c */
[----:B------:R-:W1:Y:S01]  /*13480*/  MUFU.EX2 R123, R191 ;  /* 0x000000bf007b7308 */ /* 0x000e620000000800 */
[----:B------:R-:W-:Y:S01]  /*13490*/  FFMA.FTZ R119, R104, R177, R119 ;  /* 0x000000b168777223 */ /* 0x000fe20000010077 */
[----:B------:R-:W-:Y:S01]  /*134a0*/  ISETP.GT.AND P0, PT, R175, RZ, PT ;  /* 0x000000ffaf00720c */ /* 0x000fe20003f04270 */
[----:B------:R-:W-:Y:S01]  /*134b0*/  FFMA.FTZ R118, R101, R180, R118 ;  /* 0x000000b465767223 */ /* 0x000fe20000010076 */
[C---:B---3--:R-:W-:Y:S06]  /*134c0*/  HMMA.16816.F32.BF16 R52, R96.reuse, R72, R52 ;  /* 0x000000486034723c */ /* 0x048fec0000041834 */
[----:B------:R-:W-:Y:S01]  /*134d0*/  MUFU.EX2 R125, R68 ;  /* 0x00000044007d7308 */ /* 0x000fe20000000800 */
[----:B------:R-:W-:Y:S01]  /*134e0*/  FADD.FTZ R116, R116, R119 ;  /* 0x0000007774747221 */ /* 0x000fe20000010000 */
[----:B------:R-:W-:Y:S08]  /*134f0*/  FADD.FTZ R118, R115, R118 ;  /* 0x0000007673767221 */ /* 0x000ff00000010000 */
[----:B------:R-:W2:Y:S01]  /*13500*/  MUFU.EX2 R128, R128 ;  /* 0x0000008000807308 */ /* 0x000ea20000000800 */
[----:B------:R-:W-:Y:S01]  /*13510*/  IADD3 R175, PT, PT, R175, -0x1, RZ ;  /* 0xffffffffafaf7810 */ /* 0x000fe20007ffe0ff */
[----:B------:R-:W-:Y:S01]  /*13520*/  FADD.FTZ R117, R117, R116 ;  /* 0x0000007475757221 */ /* 0x000fe20000010000 */
[C---:B------:R-:W-:Y:S01]  /*13530*/  HMMA.16816.F32.BF16 R56, R96.reuse, R74, R56 ;  /* 0x0000004a6038723c */ /* 0x040fe20000041838 */
[----:B------:R-:W3:Y:S06]  /*13540*/  LDSM.16.MT88.4 R72, [R151+0x8800] ;  /* 0x008800009748783b */ /* 0x000eec0000004200 */
[----:B------:R-:W4:Y:S01]  /*13550*/  MUFU.EX2 R129, R187 ;  /* 0x000000bb00817308 */ /* 0x000f220000000800 */
[----:B-1----:R-:W-:Y:S01]  /*13560*/  F2FP.BF16.F32.PACK_AB R69, R123, R126 ;  /* 0x0000007e7b45723e */ /* 0x002fe200000010ff */
[----:B------:R-:W-:Y:S01]  /*13570*/  FADD.FTZ R117, R114, R117 ;  /* 0x0000007572757221 */ /* 0x000fe20000010000 */
[----:B------:R-:W-:Y:S07]  /*13580*/  MOV R101, R2 ;  /* 0x0000000200657202 */ /* 0x000fee0000000f00 */
[----:B------:R-:W1:Y:S01]  /*13590*/  MUFU.EX2 R127, R70 ;  /* 0x00000046007f7308 */ /* 0x000e620000000800 */
[----:B------:R-:W-:Y:S01]  /*135a0*/  MOV R104, R3 ;  /* 0x0000000300687202 */ /* 0x000fe20000000f00 */
[C---:B------:R-:W-:Y:S08]  /*135b0*/  HMMA.16816.F32.BF16 R60, R96.reuse, R76, R60 ;  /* 0x0000004c603c723c */ /* 0x040ff0000004183c */
[----:B------:R-:W-:Y:S01]  /*135c0*/  MUFU.EX2 R139, R139 ;  /* 0x0000008b008b7308 */ /* 0x000fe20000000800 */
[----:B--2---:R-:W-:Y:S09]  /*135d0*/  F2FP.BF16.F32.PACK_AB R71, R128, R125 ;  /* 0x0000007d8047723e */ /* 0x004ff200000010ff */
[----:B------:R-:W2:Y:S01]  /*135e0*/  MUFU.EX2 R184, R184 ;  /* 0x000000b800b87308 */ /* 0x000ea20000000800 */
[----:B------:R-:W-:Y:S01]  /*135f0*/  HMMA.16816.F32.BF16 R64, R96, R78, R64 ;  /* 0x0000004e6040723c */ /* 0x000fe20000041840 */
[----:B------:R-:W5:Y:S08]  /*13600*/  LDSM.16.MT88.4 R76, [R149+0x8800] ;  /* 0x00880000954c783b */ /* 0x000f700000004200 */
[----:B------:R-:W-:Y:S01]  /*13610*/  MUFU.EX2 R186, R186 ;  /* 0x000000ba00ba7308 */ /* 0x000fe20000000800 */
[C---:B----4-:R-:W-:Y:S01]  /*13620*/  F2FP.BF16.F32.PACK_AB R68, R129.reuse, R132 ;  /* 0x000000848144723e */ /* 0x050fe200000010ff */
[----:B------:R-:W-:Y:S01]  /*13630*/  FADD.FTZ R132, R132, R117 ;  /* 0x0000007584847221 */ /* 0x000fe20000010000 */
[----:B-1----:R-:W-:Y:S03]  /*13640*/  F2FP.BF16.F32.PACK_AB R70, R130, R127 ;  /* 0x0000007f8246723e */ /* 0x002fe600000010ff */
[----:B------:R-:W-:Y:S01]  /*13650*/  FADD.FTZ R132, R129, R132 ;  /* 0x0000008481847221 */ /* 0x000fe20000010000 */
[----:B--2---:R-:W-:Y:S03]  /*13660*/  F2FP.BF16.F32.PACK_AB R109, R184, R139 ;  /* 0x0000008bb86d723e */ /* 0x004fe600000010ff */
[----:B------:R-:W-:Y:S04]  /*13670*/  FADD.FTZ R127, R127, R132 ;  /* 0x000000847f7f7221 */ /* 0x000fe80000010000 */
[----:B------:R-:W-:Y:S01]  /*13680*/  FADD.FTZ R127, R130, R127 ;  /* 0x0000007f827f7221 */ /* 0x000fe20000010000 */
[C---:B---3--:R-:W-:Y:S08]  /*13690*/  HMMA.16816.F32.BF16 R4, R68.reuse, R72, R4 ;  /* 0x000000484404723c */ /* 0x048ff00000041804 */
        /* <DEDUP_REMOVED lines=25> */
[----:B------:R-:W-:Y:S01]  /*13830*/  F2FP.BF16.F32.PACK_AB R68, R133, R138 ;  /* 0x0000008a8544723e */ /* 0x000fe200000010ff */
[----:B------:R-:W-:Y:S01]  /*13840*/  FADD.FTZ R138, R138, R127 ;  /* 0x0000007f8a8a7221 */ /* 0x000fe20000010000 */
[----:B------:R-:W-:Y:S03]  /*13850*/  F2FP.BF16.F32.PACK_AB R70, R131, R182 ;  /* 0x000000b68346723e */ /* 0x000fe600000010ff */
[----:B------:R-:W-:Y:S04]  /*13860*/  FADD.FTZ R133, R133, R138 ;  /* 0x0000008a85857221 */ /* 0x000fe80000010000 */
[C---:B---3--:R-:W-:Y:S03]  /*13870*/  HMMA.16816.F32.BF16 R4, R68.reuse, R76, R4 ;  /* 0x0000004c4404723c */ /* 0x048fe60000041804 */
[----:B------:R-:W-:Y:S04]  /*13880*/  FADD.FTZ R182, R182, R133 ;  /* 0x00000085b6b67221 */ /* 0x000fe80000010000 */
[----:B------:R-:W-:Y:S01]  /*13890*/  FADD.FTZ R131, R131, R182 ;  /* 0x000000b683837221 */ /* 0x000fe20000010000 */
        /* <DEDUP_REMOVED lines=16> */
[-C--:B------:R-:W-:Y:S03]  /*139a0*/  FFMA.FTZ R122, R106, R105.reuse, -R122 ;  /* 0x000000696a7a7223 */ /* 0x080fe6000001087a */
[----:B------:R-:W-:Y:S01]  /*139b0*/  MUFU.EX2 R106, R80 ;  /* 0x00000050006a7308 */ /* 0x000fe20000000800 */
[C---:B------:R-:W-:Y:S09]  /*139c0*/  HMMA.16816.F32.BF16 R48, R68.reuse, R82, R48 ;  /* 0x000000524430723c */ /* 0x040ff20000041830 */
[----:B------:R-:W-:Y:S01]  /*139d0*/  MUFU.EX2 R181, R122 ;  /* 0x0000007a00b57308 */ /* 0x000fe20000000800 */
[C---:B---3--:R-:W-:Y:S03]  /*139e0*/  HMMA.16816.F32.BF16 R52, R68.reuse, R76, R52 ;  /* 0x0000004c4434723c */ /* 0x048fe60000041834 */
[-CC-:B------:R-:W-:Y:S01]  /*139f0*/  FFMA.FTZ R76, R121, R105.reuse, -R124.reuse ;  /* 0x00000069794c7223 */ /* 0x180fe2000001087c */
[----:B------:R-:W-:Y:S05]  /*13a00*/  FFMA.FTZ R124, R120, R105, -R124 ;  /* 0x00000069787c7223 */ /* 0x000fea000001087c */
[----:B------:R-:W2:Y:S01]  /*13a10*/  MUFU.EX2 R121, R111 ;  /* 0x0000006f00797308 */ /* 0x000ea20000000800 */
[C---:B------:R-:W-:Y:S09]  /*13a20*/  HMMA.16816.F32.BF16 R56, R68.reuse, R78, R56 ;  /* 0x0000004e4438723c */ /* 0x040ff20000041838 */
[----:B------:R3:W-:Y:S10]  /*13a30*/  MUFU.EX2 R120, R76 ;  /* 0x0000004c00787308 */ /* 0x0007f40000000800 */
[----:B------:R-:W4:Y:S01]  /*13a40*/  MUFU.EX2 R107, R124 ;  /* 0x0000007c006b7308 */ /* 0x000f220000000800 */
[C---:B-1----:R-:W-:Y:S03]  /*13a50*/  HMMA.16816.F32.BF16 R60, R68.reuse, R72, R60 ;  /* 0x00000048443c723c */ /* 0x042fe6000004183c */
[----:B--2---:R-:W-:Y:S01]  /*13a60*/  F2FP.BF16.F32.PACK_AB R108, R121, R186 ;  /* 0x000000ba796c723e */ /* 0x004fe200000010ff */
[----:B------:R-:W-:Y:S01]  /*13a70*/  FADD.FTZ R186, R186, R131 ;  /* 0x00000083baba7221 */ /* 0x000fe20000010000 */
[----:B------:R-:W-:Y:S01]  /*13a80*/  F2FP.BF16.F32.PACK_AB R111, R181, R106 ;  /* 0x0000006ab56f723e */ /* 0x000fe200000010ff */
[----:B---3--:R-:W1:Y:S02]  /*13a90*/  LDSM.16.MT88.4 R76, [R149+0x9800] ;  /* 0x00980000954c783b */ /* 0x008e640000004200 */
[----:B------:R-:W-:Y:S03]  /*13aa0*/  HMMA.16816.F32.BF16 R64, R68, R74, R64 ;  /* 0x0000004a4440723c */ /* 0x000fe60000041840 */
[----:B----4-:R-:W-:Y:S01]  /*13ab0*/  F2FP.BF16.F32.PACK_AB R110, R107, R120 ;  /* 0x000000786b6e723e */ /* 0x010fe200000010ff */
[----:B------:R-:W-:Y:S02]  /*13ac0*/  FADD.FTZ R121, R121, R186 ;  /* 0x000000ba79797221 */ /* 0x000fe40000010000 */
[----:B------:R-:W2:Y:S02]  /*13ad0*/  LDSM.16.MT88.4 R68, [R148+0x9800] ;  /* 0x009800009444783b */ /* 0x000ea40000004200 */
[----:B------:R-:W-:Y:S02]  /*13ae0*/  FADD.FTZ R120, R120, R121 ;  /* 0x0000007978787221 */ /* 0x000fe40000010000 */
[C---:B------:R-:W-:Y:S04]  /*13af0*/  HMMA.16816.F32.BF16 R96, R108.reuse, R92, R4 ;  /* 0x0000005c6c60723c */ /* 0x040fe80000041804 */
[----:B------:R-:W3:Y:S01]  /*13b00*/  LDSM.16.MT88.4 R4, [R151+0xb800] ;  /* 0x00b800009704783b */ /* 0x000ee20000004200 */
[----:B------:R-:W-:Y:S03]  /*13b10*/  FADD.FTZ R177, R107, R120 ;  /* 0x000000786bb17221 */ /* 0x000fe60000010000 */
[C---:B------:R-:W-:Y:S04]  /*13b20*/  HMMA.16816.F32.BF16 R92, R108.reuse, R94, R8 ;  /* 0x0000005e6c5c723c */ /* 0x040fe80000041808 */
[----:B------:R-:W4:Y:S04]  /*13b30*/  LDSM.16.MT88.4 R8, [R150+0xb800] ;  /* 0x00b800009608783b */ /* 0x000f280000004200 */
[C---:B------:R-:W-:Y:S04]  /*13b40*/  HMMA.16816.F32.BF16 R88, R108.reuse, R84, R12 ;  /* 0x000000546c58723c */ /* 0x040fe8000004180c */
[----:B------:R-:W5:Y:S04]  /*13b50*/  LDSM.16.MT88.4 R12, [R149+0xb800] ;  /* 0x00b80000950c783b */ /* 0x000f680000004200 */
[C---:B------:R-:W-:Y:S03]  /*13b60*/  HMMA.16816.F32.BF16 R84, R108.reuse, R86, R16 ;  /* 0x000000566c54723c */ /* 0x040fe60000041810 */
[----:B------:R-:W-:Y:S04]  /*13b70*/  FADD.FTZ R17, R113, R118 ;  /* 0x0000007671117221 */ /* 0x000fe80000010000 */
[----:B------:R-:W-:Y:S01]  /*13b80*/  FADD.FTZ R17, R112, R17 ;  /* 0x0000001170117221 */ /* 0x000fe20000010000 */
[C---:B-1----:R-:W-:Y:S08]  /*13b90*/  HMMA.16816.F32.BF16 R80, R108.reuse, R76, R20 ;  /* 0x0000004c6c50723c */ /* 0x042ff00000041814 */
[C---:B------:R-:W-:Y:S08]  /*13ba0*/  HMMA.16816.F32.BF16 R76, R108.reuse, R78, R24 ;  /* 0x0000004e6c4c723c */ /* 0x040ff00000041818 */
        /* <DEDUP_REMOVED lines=25> */
.L_x_11995:
[----:B------:R1:W5:Y:S01]  /*13d40*/  LD.E R7, desc[UR4][R102.64+0xd8] ;  /* 0x0000d80466077980 */ /* 0x000362000c101900 */
[----:B------:R-:W-:Y:S01]  /*13d50*/  UMOV UR7, 0xffffffff ;  /* 0xffffffff00077882 */ /* 0x000fe20000000000 */
[----:B------:R-:W-:-:S04]  /*13d60*/  SHF.L.U32 R6, R161, 0x5, RZ ;  /* 0x00000005a1067819 */ /* 0x000fc800000006ff */
[----:B------:R-:W-:Y:S01]  /*13d70*/  LOP3.LUT R6, R6, 0x7c00, RZ, 0xc0, !PT ;  /* 0x00007c0006067812 */ /* 0x000fe200078ec0ff */
        /* <DEDUP_REMOVED lines=8> */
.L_x_12018:
[C---:B------:R-:W-:Y:S01]  /*13e00*/  SHF.L.U32 R0, R161.reuse, 0x4, RZ ;  /* 0x00000004a1007819 */ /* 0x040fe200000006ff */
[----:B------:R-:W2:Y:S01]  /*13e10*/  S2UR UR7, SR_CgaCtaId ;  /* 0x00000000000779c3 */ /* 0x000ea20000008800 */
[----:B------:R-:W-:Y:S01]  /*13e20*/  SHF.L.U32 R5, R161, 0x1, RZ ;  /* 0x00000001a1057819 */ /* 0x000fe200000006ff */
[----:B----4-:R-:W-:Y:S01]  /*13e30*/  FADD.FTZ R11, R10, R11 ;  /* 0x0000000b0a0b7221 */ /* 0x010fe20000010000 */
[----:B------:R-:W-:Y:S01]  /*13e40*/  LOP3.LUT R0, R0, 0x1c0, RZ, 0xc0, !PT ;  /* 0x000001c000007812 */ /* 0x000fe200078ec0ff */
[----:B------:R-:W4:Y:S01]  /*13e50*/  MUFU.RCP R4, R8 ;  /* 0x0000000800047308 */ /* 0x000f220000001000 */
[----:B------:R-:W-:Y:S01]  /*13e60*/  FSETP.NE.FTZ.AND P2, PT, R8, RZ, PT ;  /* 0x000000ff0800720b */ /* 0x000fe20003f55000 */
[----:B------:R-:W-:Y:S01]  /*13e70*/  UMOV UR8, 0x400 ;  /* 0x0000040000087882 */ /* 0x000fe20000000000 */
[----:B------:R-:W-:Y:S02]  /*13e80*/  LOP3.LUT R9, R0, 0x38, R5, 0xf8, !PT ;  /* 0x0000003800097812 */ /* 0x000fe400078ef805 */
[----:B------:R-:W-:-:S02]  /*13e90*/  FSETP.NE.FTZ.AND P1, PT, R11, RZ, PT ;  /* 0x000000ff0b00720b */ /* 0x000fc40003f35000 */
[----:B------:R-:W-:Y:S01]  /*13ea0*/  LOP3.LUT P0, RZ, R161, 0x4, RZ, 0xc0, !PT ;  /* 0x00000004a1ff7812 */ /* 0x000fe2000780c0ff */
[----:B------:R-:W1:Y:S01]  /*13eb0*/  MUFU.RCP R0, R11 ;  /* 0x0000000b00007308 */ /* 0x000e620000001000 */
[----:B------:R-:W-:Y:S02]  /*13ec0*/  LOP3.LUT R5, R5, 0x6, RZ, 0xc0, !PT ;  /* 0x0000000605057812 */ /* 0x000fe400078ec0ff */
[----:B------:R-:W-:Y:S02]  /*13ed0*/  R2P PR, R161, 0x18 ;  /* 0x00000018a1007804 */ /* 0x000fe40000000000 */
[----:B------:R-:W-:Y:S02]  /*13ee0*/  IADD3 R5, PT, PT, R9, R5, R6 ;  /* 0x0000000509057210 */ /* 0x000fe40007ffe006 */
[----:B----4-:R-:W-:Y:S01]  /*13ef0*/  FSEL R4, R4, 1, P2 ;  /* 0x3f80000004047808 */ /* 0x010fe20001000000 */
[----:B--2---:R-:W-:-:S04]  /*13f00*/  ULEA UR7, UR7, UR8, 0x18 ;  /* 0x0000000807077291 */ /* 0x004fc8000f8ec0ff */
[C---:B------:R-:W-:Y:S01]  /*13f10*/  FMUL.FTZ R96, R4.reuse, R96 ;  /* 0x0000006004607220 */ /* 0x040fe20000410000 */
[C---:B------:R-:W-:Y:S01]  /*13f20*/  FMUL.FTZ R97, R4.reuse, R97 ;  /* 0x0000006104617220 */ /* 0x040fe20000410000 */
[----:B------:R-:W-:Y:S01]  /*13f30*/  FMUL.FTZ R92, R4, R92 ;  /* 0x0000005c045c7220 */ /* 0x000fe20000410000 */
[----:B-1----:R-:W-:Y:S01]  /*13f40*/  FSEL R0, R0, 1, P1 ;  /* 0x3f80000000007808 */ /* 0x002fe20000800000 */
        /* <DEDUP_REMOVED lines=140> */
[----:B-1----:R-:W2:Y:S04]  /*14810*/  LD.E.64 R46, desc[UR4][R102.64+0x88] ;  /* 0x00008804662e7980 */ /* 0x002ea8000c101b00 */
[----:B------:R4:W5:Y:S06]  /*14820*/  LD.E.64 R42, desc[UR4][R102.64+0x90] ;  /* 0x00009004662a7980 */ /* 0x00096c000c101b00 */
[----:B------:R4:W5:Y:S01]  /*14830*/  @!P0 LD.E.64 R44, desc[UR4][R102.64+0x80] ;  /* 0x00008004662c8980 */ /* 0x000962000c101b00 */
[----:B---3--:R-:W-:-:S13]  /*14840*/  ISETP.NE.AND P3, PT, R0, RZ, PT ;  /* 0x000000ff0000720c */ /* 0x008fda0003f65270 */
[----:B------:R-:W3:Y:S04]  /*14850*/  @!P3 LD.E R0, desc[UR4][R102.64+0x60] ;  /* 0x000060046600b980 */ /* 0x000ee8000c101900 */
[----:B------:R-:W4:Y:S01]  /*14860*/  @!P3 LD.E R39, desc[UR4][R102.64+0xb4] ;  /* 0x0000b4046627b980 */ /* 0x000f22000c101900 */
[----:B------:R-:W1:Y:S08]  /*14870*/  @P1 MUFU.LG2 R11, R11 ;  /* 0x0000000b000b1308 */ /* 0x000e700000000c00 */
[----:B------:R-:W2:Y:S01]  /*14880*/  @P2 MUFU.LG2 R8, R8 ;  /* 0x0000000800082308 */ /* 0x000ea20000000c00 */
[----:B------:R-:W-:-:S02]  /*14890*/  SHF.R.U32.HI R4, RZ, 0x1, R161 ;  /* 0x00000001ff047819 */ /* 0x000fc400000116a1 */
[----:B------:R-:W-:Y:S01]  /*148a0*/  LOP3.LUT P4, RZ, R161, 0x3, RZ, 0xc0, !PT ;  /* 0x00000003a1ff7812 */ /* 0x000fe2000788c0ff */
[----:B------:R-:W-:Y:S01]  /*148b0*/  BSSY.RECONVERGENT B0, `(.L_x_12004) ;  /* 0x0000014000007945 */ /* 0x000fe20003800200 */
[----:B------:R-:W-:Y:S02]  /*148c0*/  SHF.R.U32.HI R161, RZ, 0x2, R161 ;  /* 0x00000002ffa17819 */ /* 0x000fe400000116a1 */
[----:B------:R-:W-:Y:S01]  /*148d0*/  LOP3.LUT R4, R4, 0x30, RZ, 0xc0, !PT ;  /* 0x0000003004047812 */ /* 0x000fe200078ec0ff */
[----:B-1----:R-:W-:Y:S01]  /*148e0*/  @P1 FMUL.FTZ R5, R11, 0.69314718246459960938 ;  /* 0x3f3172180b051820 */ /* 0x002fe20000410000 */
[----:B------:R-:W-:Y:S01]  /*148f0*/  MOV R36, 0x7f800000 ;  /* 0x7f80000000247802 */ /* 0x000fe20000000f00 */
[----:B--2---:R-:W-:Y:S01]  /*14900*/  @P0 IMAD.WIDE.U32 R48, R46, R168, RZ ;  /* 0x000000a82e300225 */ /* 0x004fe200078e00ff */
[----:B------:R-:W-:-:S03]  /*14910*/  MOV R37, 0x7f800000 ;  /* 0x7f80000000257802 */ /* 0x000fc60000000f00 */
[----:B-----5:R-:W-:Y:S01]  /*14920*/  @P1 FFMA.FTZ R36, R7, R2, R5 ;  /* 0x0000000207241223 */ /* 0x020fe20000010005 */
[----:B------:R-:W-:Y:S01]  /*14930*/  @P2 FMUL.FTZ R6, R8, 0.69314718246459960938 ;  /* 0x3f31721808062820 */ /* 0x000fe20000410000 */
[----:B------:R-:W-:-:S03]  /*14940*/  @P0 IMAD R2, R47, R168, RZ ;  /* 0x000000a82f020224 */ /* 0x000fc600078e02ff */
[----:B------:R-:W-:Y:S01]  /*14950*/  @P2 FFMA.FTZ R37, R7, R3, R6 ;  /* 0x0000000307252223 */ /* 0x000fe20000010006 */
[----:B---3--:R-:W-:Y:S01]  /*14960*/  @!P3 IMAD R10, R163, R0, R162 ;  /* 0x00000000a30ab224 */ /* 0x008fe200078e02a2 */
        /* <DEDUP_REMOVED lines=8> */
.L_x_12005:
[----:B------:R-:W-:Y:S05]  /*149f0*/  BSYNC.RECONVERGENT B0 ;  /* 0x0000000000007941 */ /* 0x000fea0003800200 */
.L_x_12004:
        /* <DEDUP_REMOVED lines=25> */
.L_x_12007:
[----:B------:R-:W-:Y:S05]  /*14b90*/  BSYNC.RECONVERGENT B0 ;  /* 0x0000000000007941 */ /* 0x000fea0003800200 */
.L_x_12006:
[----:B-1----:R1:W5:Y:S01]  /*14ba0*/  LD.E R103, desc[UR4][R102.64+0xc0] ;  /* 0x0000c00466677980 */ /* 0x002362000c101900 */
[----:B------:R-:W-:Y:S01]  /*14bb0*/  IMAD.IADD R36, R167, 0x1, -R166 ;  /* 0x00000001a7247824 */ /* 0x000fe200078e0aa6 */
[----:B------:R-:W-:Y:S01]  /*14bc0*/  BSSY.RECONVERGENT B0, `(.L_x_12008) ;  /* 0x000001f000007945 */ /* 0x000fe20003800200 */
[----:B------:R-:W-:Y:S01]  /*14bd0*/  IMAD.MOV.U32 R179, RZ, RZ, RZ ;  /* 0x000000ffffb37224 */ /* 0x000fe200078e00ff */
[----:B------:R-:W2:Y:S01]  /*14be0*/  S2R R0, SR_TID.X ;  /* 0x0000000000007919 */ /* 0x000ea20000002100 */
[-C--:B------:R-:W-:Y:S01]  /*14bf0*/  @!P0 IMAD R3, R45, R163.reuse, RZ ;  /* 0x000000a32d038224 */ /* 0x080fe200078e02ff */
[----:B------:R-:W-:Y:S01]  /*14c00*/  ISETP.GE.AND P3, PT, R173, R36, PT ;  /* 0x00000024ad00720c */ /* 0x000fe20003f66270 */
[----:B------:R-:W-:Y:S01]  /*14c10*/  @!P0 IMAD.WIDE.U32 R38, R44, R163, RZ ;  /* 0x000000a32c268225 */ /* 0x000fe200078e00ff */
[----:B------:R-:W-:Y:S02]  /*14c20*/  @P0 MOV R38, R48 ;  /* 0x0000003000260202 */ /* 0x000fe40000000f00 */
[----:B------:R-:W-:Y:S01]  /*14c30*/  ISETP.GE.AND P2, PT, R172, R36, PT ;  /* 0x00000024ac00720c */ /* 0x000fe20003f46270 */
[----:B------:R-:W-:Y:S01]  /*14c40*/  IMAD.WIDE.U32 R40, R166, R46, R178 ;  /* 0x0000002ea6287225 */ /* 0x000fe200078e00b2 */
[----:B------:R-:W-:-:S02]  /*14c50*/  @!P0 IADD3 R3, PT, PT, R39, R3, RZ ;  /* 0x0000000327038210 */ /* 0x000fc40007ffe0ff */
[----:B------:R-:W-:Y:S01]  /*14c60*/  ISETP.GE.AND P1, PT, R169, R36, PT ;  /* 0x00000024a900720c */ /* 0x000fe20003f26270 */
[----:B------:R-:W-:Y:S02]  /*14c70*/  IMAD R166, R47, R166, RZ ;  /* 0x000000a62fa67224 */ /* 0x000fe400078e02ff */
[----:B------:R-:W-:-:S03]  /*14c80*/  @P0 IMAD.IADD R3, R49, 0x1, R2 ;  /* 0x0000000131030824 */ /* 0x000fc600078e0202 */
        /* <DEDUP_REMOVED lines=18> */
.L_x_12009:
[----:B------:R-:W-:Y:S05]  /*14db0*/  BSYNC.RECONVERGENT B0 ;  /* 0x0000000000007941 */ /* 0x000fea0003800200 */
.L_x_12008:
        /* <DEDUP_REMOVED lines=16> */
.L_x_12011:
[----:B------:R-:W-:Y:S05]  /*14ec0*/  BSYNC.RECONVERGENT B0 ;  /* 0x0000000000007941 */ /* 0x000fea0003800200 */
.L_x_12010:
        /* <DEDUP_REMOVED lines=16> */
.L_x_12013:
[----:B------:R-:W-:Y:S05]  /*14fd0*/  BSYNC.RECONVERGENT B0 ;  /* 0x0000000000007941 */ /* 0x000fea0003800200 */
.L_x_12012:
[----:B------:R-:W-:-:S04]  /*14fe0*/  MOV R161, 0x0 ;  /* 0x0000000000a17802 */ /* 0x000fc80000000f00 */
[----:B-12345:R-:W-:Y:S05]  /*14ff0*/  @P1 RET.REL.NODEC R160 `(_ZN5flash24flash_fwd_splitkv_kernelI23Flash_fwd_kernel_traitsILi128ELi64ELi64ELi4ELb0ELb0EN7cutlass10bfloat16_tE19Flash_kernel_traitsILi128ELi64ELi64ELi4ES3_EELb0ELb0ELb1ELb0ELb0ELb1ELb0ELb1EEEvNS_16Flash_fwd_paramsE) ;  /* 0xfffffeb0a0001950 */ /* 0x03efea0003c3ffff */
        /* <DEDUP_REMOVED lines=14> */
[----:B-1----:R-:W-:Y:S05]  /*150e0*/  @P0 RET.REL.NODEC R160 `(_ZN5flash24flash_fwd_splitkv_kernelI23Flash_fwd_kernel_traitsILi128ELi64ELi64ELi4ELb0ELb0EN7cutlass10bfloat16_tE19Flash_kernel_traitsILi128ELi64ELi64ELi4ES3_EELb0ELb0ELb1ELb0ELb0ELb1ELb0ELb1EEEvNS_16Flash_fwd_paramsE) ;  /* 0xfffffeaca0c40950 */ /* 0x002fea0003c3ffff */
[----:B------:R-:W-:Y:S01]  /*150f0*/  MOV R161, 0x0 ;  /* 0x0000000000a17802 */ /* 0x000fe20000000f00 */
[----:B------:R1:W-:Y:S03]  /*15100*/  ST.E.128 desc[UR4][R2.64+0x80], R32 ;  /* 0x0000802002007985 */ /* 0x0003e6000c101d04 */
[----:B-1----:R-:W-:Y:S05]  /*15110*/  RET.REL.NODEC R160 `(_ZN5flash24flash_fwd_splitkv_kernelI23Flash_fwd_kernel_traitsILi128ELi64ELi64ELi4ELb0ELb0EN7cutlass10bfloat16_tE19Flash_kernel_traitsILi128ELi64ELi64ELi4ES3_EELb0ELb0ELb1ELb0ELb0ELb1ELb0ELb1EEEvNS_16Flash_fwd_paramsE) ;  /* 0xfffffeaca0b87950 */ /* 0x002fea0003c3ffff */
.L_x_12003:
[----:B------:R-:W-:Y:S01]  /*15120*/  MOV R5, 0x2 ;  /* 0x0000000200057802 */ /* 0x000fe20000000f00 */
[----:B------:R-:W-:Y:S01]  /*15130*/  IMAD.MOV.U32 R0, RZ, RZ, 0x1f ;  /* 0x0000001fff007424 */ /* 0x000fe200078e00ff */
[----:B------:R-:W-:-:S07]  /*15140*/  MOV R4, 0xffffffff ;  /* 0xffffffff00047802 */ /* 0x000fce0000000f00 */
[----:B-1---5:R-:W-:Y:S05]  /*15150*/  WARPSYNC.COLLECTIVE R4, `(.L_x_12014) ;  /* 0x0000000004087348 */ /* 0x022fea0003c00000 */
[----:B------:R2:W3:Y:S02]  /*15160*/  SHFL.BFLY P0, R11, R177, R5, R0 ;  /* 0x0c000005b10b7389 */ /* 0x0004e40000000000 */
[----:B-123-5:R-:W-:Y:S05]  /*15170*/  ENDCOLLECTIVE ;  /* 0x000000000000791b */ /* 0x02efea0003800000 */
.L_x_12014:
[----:B------:R-:W-:Y:S02]  /*15180*/  IMAD.MOV.U32 R8, RZ, RZ, R11 ;  /* 0x000000ffff087224 */ /* 0x000fe400078e000b */
[----:B------:R-:W-:Y:S02]  /*15190*/  IMAD.MOV.U32 R5, RZ, RZ, 0x1 ;  /* 0x00000001ff057424 */ /* 0x000fe400078e00ff */
[----:B------:R-:W-:-:S05]  /*151a0*/  FADD.FTZ R9, R8, R177 ;  /* 0x000000b108097221 */ /* 0x000fca0000010000 */
[----:B------:R-:W-:-:S07]  /*151b0*/  MOV R177, R9 ;  /* 0x0000000900b17202 */ /* 0x000fce0000000f00 */
[----:B------:R-:W-:Y:S05]  /*151c0*/  WARPSYNC.COLLECTIVE R4, `(.L_x_12015) ;  /* 0x0000000004087348 */ /* 0x000fea0003c00000 */
[----:B------:R1:W2:Y:S02]  /*151d0*/  SHFL.BFLY P0, R11, R177, R5, R0 ;  /* 0x0c000005b10b7389 */ /* 0x0002a40000000000 */
[----:B-12---:R-:W-:Y:S05]  /*151e0*/  ENDCOLLECTIVE ;  /* 0x000000000000791b */ /* 0x006fea0003800000 */
.L_x_12015:
[----:B------:R-:W-:Y:S01]  /*151f0*/  MOV R177, R180 ;  /* 0x000000b400b17202 */ /* 0x000fe20000000f00 */
[----:B------:R-:W-:Y:S01]  /*15200*/  IMAD.MOV.U32 R5, RZ, RZ, 0x2 ;  /* 0x00000002ff057424 */ /* 0x000fe200078e00ff */
[----:B------:R-:W-:-:S07]  /*15210*/  MOV R8, R11 ;  /* 0x0000000b00087202 */ /* 0x000fce0000000f00 */
[----:B------:R-:W-:Y:S05]  /*15220*/  WARPSYNC.COLLECTIVE R4, `(.L_x_12016) ;  /* 0x0000000004087348 */ /* 0x000fea0003c00000 */
[----:B------:R1:W2:Y:S02]  /*15230*/  SHFL.BFLY P0, R11, R177, R5, R0 ;  /* 0x0c000005b10b7389 */ /* 0x0002a40000000000 */
[----:B-12---:R-:W-:Y:S05]  /*15240*/  ENDCOLLECTIVE ;  /* 0x000000000000791b */ /* 0x006fea0003800000 */
.L_x_12016:
[----:B------:R-:W-:Y:S01]  /*15250*/  FADD.FTZ R8, R9, R8 ;  /* 0x0000000809087221 */ /* 0x000fe20000010000 */
[----:B------:R-:W-:Y:S01]  /*15260*/  FADD.FTZ R10, R11, R180 ;  /* 0x000000b40b0a7221 */ /* 0x000fe20000010000 */
[----:B------:R-:W-:-:S04]  /*15270*/  MOV R5, 0x1 ;  /* 0x0000000100057802 */ /* 0x000fc80000000f00 */
[----:B------:R-:W-:-:S07]  /*15280*/  MOV R177, R10 ;  /* 0x0000000a00b17202 */ /* 0x000fce0000000f00 */
[----:B------:R-:W-:Y:S05]  /*15290*/  WARPSYNC.COLLECTIVE R4, `(.L_x_12017) ;  /* 0x0000000004087348 */ /* 0x000fea0003c00000 */
[----:B------:R1:W2:Y:S02]  /*152a0*/  SHFL.BFLY P0, R11, R177, R5, R0 ;  /* 0x0c000005b10b7389 */ /* 0x0002a40000000000 */
[----:B-12---:R-:W-:Y:S05]  /*152b0*/  ENDCOLLECTIVE ;  /* 0x000000000000791b */ /* 0x006fea0003800000 */
.L_x_12017:
[----:B------:R-:W-:Y:S05]  /*152c0*/  BRA `(.L_x_12018) ;  /* 0xffffffe800cc7947 */ /* 0x000fea000383ffff */
.L_x_12019:
        /* <DEDUP_REMOVED lines=11> */
.L_x_14955:


//--------------------- .text._ZN5flash24flash_fwd_splitkv_kernelI23Flash_fwd_kernel_traitsILi128ELi64ELi64ELi4ELb0ELb0EN7cutlass10bfloat16_tE19Flash_kernel_traitsILi128ELi64ELi64ELi4ES3_EELb0ELb0ELb0ELb1ELb1ELb0ELb1ELb0EEEvNS_16Flash_fwd_paramsE --------------------------
	.section	.text._ZN5flash24flash_fwd_splitkv_kernelI23Flash_fwd_kernel_traitsILi128ELi64ELi64ELi4ELb0ELb0EN7cutlass10bfloat16_tE19Flash_kernel_traitsILi128ELi64ELi64ELi4ES3_EELb0ELb0ELb0ELb1ELb1ELb0ELb1ELb0EEEvNS_16Flash_fwd_paramsE,"ax",@progbits
	.align	128
        .global         _ZN5flash24flash_fwd_splitkv_kernelI23Flash_fwd_kernel_traitsILi128ELi64ELi64ELi4ELb0ELb0EN7cutlass10bfloat16_tE19Flash_kernel_traitsILi128ELi64ELi64ELi4ES3_EELb0ELb0ELb0ELb1ELb1ELb0ELb1ELb0EEEvNS_16Flash_fwd_paramsE
        .type           _ZN5flash24flash_fwd_splitkv_kernelI23Flash_fwd_kernel_traitsILi128ELi64ELi64ELi4ELb0ELb0EN7cutlass10bfloat16_tE19Flash_kernel_traitsILi128ELi64ELi64ELi4ES3_EELb0ELb0ELb0ELb1ELb1ELb0ELb1ELb0EEEvNS_16Flash_fwd_paramsE,@function
        .size           _ZN5flash24flash_fwd_splitkv_kernelI23Flash_fwd_kernel_traitsILi128ELi64ELi64ELi4ELb0ELb0EN7cutlass10bfloat16_tE19Flash_kernel_traitsILi128ELi64ELi64ELi4ES3_EELb0ELb0ELb0ELb1ELb1ELb0ELb1ELb0EEEvNS_16Flash_fwd_paramsE,(.L_x_14956 - _ZN5flash24flash_fwd_splitkv_kernelI23Flash_fwd_kernel_traitsILi128ELi64ELi64ELi4ELb0ELb0EN7cutlass10bfloat16_tE19Flash_kernel_traitsILi128ELi64ELi64ELi4ES3_EELb0ELb0ELb0ELb1ELb1ELb0ELb1ELb0EEEvNS_16Flash_fwd_paramsE)
        .other          _ZN5flash24flash_fwd_splitkv_kernelI23Flash_fwd_kernel_traitsILi128ELi64ELi64ELi4ELb0ELb0EN7cutlass10bfloat16_tE19Flash_kernel_traitsILi128ELi64ELi64ELi4ES3_EELb0ELb0ELb0ELb1ELb1ELb0ELb1ELb0EEEvNS_16Flash_fwd_paramsE,@"STO_CUDA_ENTRY STV_DEFAULT"
_ZN5flash24flash_fwd_splitkv_kernelI23Flash_fwd_kernel_traitsILi128ELi64ELi64ELi4ELb0ELb0EN7cutlass10bfloat16_tE19Flash_kernel_traitsILi128ELi64ELi64ELi4ES3_EELb0ELb0ELb0ELb1ELb1ELb0ELb1ELb0EEEvNS_16Flash_fwd_paramsE:
.text._ZN5flash24flash_fwd_splitkv_kernelI23Flash_fwd_kernel_traitsILi128ELi64ELi64ELi4ELb0ELb0EN7cutlass10bfloat16_tE19Flash_kernel_traitsILi128ELi64ELi64ELi4ES3_EELb0ELb0ELb0ELb1ELb1ELb0ELb1ELb0EEEvNS_16Flash_fwd_paramsE:
        /* <DEDUP_REMOVED lines=8> */
[----:B------:R-:W-:-:S07]  /*0080*/  ISETP.NE.U32.AND P0, PT, R5, RZ, PT ;  /* 0x000000ff0500720c */ /* 0x000fce0003f05070 */
        /* <DEDUP_REMOVED lines=9> */
[----:B------:R-:W-:Y:S01]  /*0120*/  IMAD.MOV R0, RZ, RZ, -R171 ;  /* 0x000000ffff007224 */ /* 0x000fe200078e0aab */
[----:B------:R-:W3:Y:S03]  /*0130*/  LDC R7, c[0x0][0x374] ;  /* 0x0000dd00ff077b82 */ /* 0x000ee60000000800 */
        /* <DEDUP_REMOVED lines=8> */
[----:B-1234-:R-:W-:Y:S02]  /*01c0*/  IMAD R170, R5, R170, UR4 ;  /* 0x0000000405aa7e24 */ /* 0x01efe4000f8e02aa */
[----:B------:R-:W-:Y:S05]  /*01d0*/  CALL.REL.NOINC `($_ZN5flash24flash_fwd_splitkv_kernelI23Flash_fwd_kernel_traitsILi128ELi64ELi64ELi4ELb0ELb0EN7cutlass10bfloat16_tE19Flash_kernel_traitsILi128ELi64ELi64ELi4ES3_EELb0ELb0ELb0ELb1ELb1ELb0ELb1ELb0EEEvNS_16Flash_fwd_paramsE$_ZN5flash30compute_attn_1rowblock_splitkvI23Flash_fwd_kernel_traitsILi128ELi64ELi64ELi4ELb0ELb0EN7cutlass10bfloat16_tE19Flash_kernel_traitsILi128ELi64ELi64ELi4ES3_EELb0ELb0ELb0ELb1ELb1ELb0ELb1ELb0ENS_16Flash_fwd_paramsEEEvRKT8_iiiii) ;  /* 0x0000000000087944 */ /* 0x000fea0003c00000 */
[----:B------:R-:W-:Y:S05]  /*01e0*/  BSYNC.RECONVERGENT B2 ;  /* 0x0000000000027941 */ /* 0x000fea0003800200 */
.L_x_12020:
[----:B------:R-:W-:Y:S05]  /*01f0*/  EXIT ;  /* 0x000000000000794d */ /* 0x000fea0003800000 */
        .type           $_ZN5flash24flash_fwd_splitkv_kernelI23Flash_fwd_kernel_traitsILi128ELi64ELi64ELi4ELb0ELb0EN7cutlass10bfloat16_tE19Flash_kernel_traitsILi128ELi64ELi64ELi4ES3_EELb0ELb0ELb0ELb1ELb1ELb0ELb1ELb0EEEvNS_16Flash_fwd_paramsE$_ZN5flash30compute_attn_1rowblock_splitkvI23Flash_fwd_kernel_traitsILi128ELi64ELi64ELi4ELb0ELb0EN7cutlass10bfloat16_tE19Flash_kernel_traitsILi128ELi64ELi64ELi4ES3_EELb0ELb0ELb0ELb1ELb1ELb0ELb1ELb0ENS_16Flash_fwd_paramsEEEvRKT8_iiiii,@function
        .size           $_ZN5flash24flash_fwd_splitkv_kernelI23Flash_fwd_kernel_traitsILi128ELi64ELi64ELi4ELb0ELb0EN7cutlass10bfloat16_tE19Flash_kernel_traitsILi128ELi64ELi64ELi4ES3_EELb0ELb0ELb0ELb1ELb1ELb0ELb1ELb0EEEvNS_16Flash_fwd_paramsE$_ZN5flash30compute_attn_1rowblock_splitkvI23Flash_fwd_kernel_traitsILi128ELi64ELi64ELi4ELb0ELb0EN7cutlass10bfloat16_tE19Flash_kernel_traitsILi128ELi64ELi64ELi4ES3_EELb0ELb0ELb0ELb1ELb1ELb0ELb1ELb0ENS_16Flash_fwd_paramsEEEvRKT8_iiiii,(.L_x_14956 - $_ZN5flash24flash_fwd_splitkv_kernelI23Flash_fwd_kernel_traitsILi128ELi64ELi64ELi4ELb0ELb0EN7cutlass10bfloat16_tE19Flash_kernel_traitsILi128ELi64ELi64ELi4ES3_EELb0ELb0ELb0ELb1ELb1ELb0ELb1ELb0EEEvNS_16Flash_fwd_paramsE$_ZN5flash30compute_attn_1rowblock_splitkvI23Flash_fwd_kernel_traitsILi128ELi64ELi64ELi4ELb0ELb0EN7cutlass10bfloat16_tE19Flash_kernel_traitsILi128ELi64ELi64ELi4ES3_EELb0ELb0ELb0ELb1ELb1ELb0ELb1ELb0ENS_16Flash_fwd_paramsEEEvRKT8_iiiii)
$_ZN5flash24flash_fwd_splitkv_kernelI23Flash_fwd_kernel_traitsILi128ELi64ELi64ELi4ELb0ELb0EN7cutlass10bfloat16_tE19Flash_kernel_traitsILi128ELi64ELi64ELi4ES3_EELb0ELb0ELb0ELb1ELb1ELb0ELb1ELb0EEEvNS_16Flash_fwd_paramsE$_ZN5flash30compute_attn_1rowblock_splitkvI23Flash_fwd_kernel_traitsILi128ELi64ELi64ELi4ELb0ELb0EN7cutlass10bfloat16_tE19Flash_kernel_traitsILi128ELi64ELi64ELi4ES3_EELb0ELb0ELb0ELb1ELb1ELb0ELb1ELb0ENS_16Flash_fwd_paramsEEEvRKT8_iiiii:
        /* <DEDUP_REMOVED lines=24> */
.L_x_12024:
[----:B------:R-:W-:Y:S05]  /*0380*/  BSYNC.RECONVERGENT B0 ;  /* 0x0000000000007941 */ /* 0x000fea0003800200 */
.L_x_12023:
[----:B-----5:R-:W-:Y:S02]  /*0390*/  IADD3 R10, PT, PT, R10, R0, -R9 ;  /* 0x000000000a0a7210 */ /* 0x020fe40007ffe809 */
.L_x_12022:
[----:B------:R-:W-:Y:S05]  /*03a0*/  BSYNC.RECONVERGENT B1 ;  /* 0x0000000000017941 */ /* 0x000fea0003800200 */
.L_x_12021:
[----:B------:R-:W-:Y:S01]  /*03b0*/  IMAD.SHL.U32 R168, R12, 0x40, RZ ;  /* 0x000000400ca87824 */ /* 0x000fe200078e00ff */
[----:B------:R-:W-:-:S04]  /*03c0*/  MOV R167, 0x0 ;  /* 0x0000000000a77802 */ /* 0x000fc80000000f00 */
[----:B-----5:R-:W-:-:S13]  /*03d0*/  ISETP.GT.AND P0, PT, R169, R168, PT ;  /* 0x000000a8a900720c */ /* 0x020fda0003f04270 */
[----:B-1----:R-:W-:Y:S05]  /*03e0*/  @!P0 RET.REL.NODEC R166 `(_ZN5flash24flash_fwd_splitkv_kernelI23Flash_fwd_kernel_traitsILi128ELi64ELi64ELi4ELb0ELb0EN7cutlass10bfloat16_tE19Flash_kernel_traitsILi128ELi64ELi64ELi4ES3_EELb0ELb0ELb0ELb1ELb1ELb0ELb1ELb0EEEvNS_16Flash_fwd_paramsE) ;  /* 0xfffffffca6048950 */ /* 0x002fea0003c3ffff */
[-C--:B------:R-:W-:Y:S01]  /*03f0*/  IABS R6, R7.reuse ;  /* 0x0000000700067213 */ /* 0x080fe20000000000 */
[----:B------:R-:W-:Y:S01]  /*0400*/  VIADD R5, R0, 0x3f ;  /* 0x0000003f00057836 */ /* 0x000fe20000000000 */
[----:B------:R-:W-:Y:S02]  /*0410*/  IABS R0, R7 ;  /* 0x0000000700007213 */ /* 0x000fe40000000000 */
[----:B------:R-:W1:Y:S02]  /*0420*/  I2F.RP R4, R6 ;  /* 0x0000000600047306 */ /* 0x000e640000209400 */
[----:B------:R-:W-:Y:S01]  /*0430*/  SHF.R.S32.HI R8, RZ, 0x1f, R5 ;  /* 0x0000001fff087819 */ /* 0x000fe20000011405 */
[----:B------:R-:W-:-:S03]  /*0440*/  IMAD.MOV R0, RZ, RZ, -R0 ;  /* 0x000000ffff007224 */ /* 0x000fc600078e0a00 */
[----:B------:R-:W-:-:S04]  /*0450*/  LEA.HI R8, R8, R5, RZ, 0x6 ;  /* 0x0000000508087211 */ /* 0x000fc800078f30ff */
[----:B------:R-:W-:Y:S01]  /*0460*/  LEA.HI.SX32 R8, R8, R7, 0x1a ;  /* 0x0000000708087211 */ /* 0x000fe200078fd2ff */
[----:B-1----:R-:W1:Y:S04]  /*0470*/  MUFU.RCP R14, R4 ;  /* 0x00000004000e7308 */ /* 0x002e680000001000 */
[----:B------:R-:W-:Y:S02]  /*0480*/  VIADD R8, R8, 0xffffffff ;  /* 0xffffffff08087836 */ /* 0x000fe40000000000 */
[----:B-1----:R-:W-:-:S03]  /*0490*/  VIADD R14, R14, 0xffffffe ;  /* 0x0ffffffe0e0e7836 */ /* 0x002fc60000000000 */
[----:B------:R-:W-:Y:S02]  /*04a0*/  IABS R4, R8 ;  /* 0x0000000800047213 */ /* 0x000fe40000000000 */
[----:B------:R-:W-:Y:S01]  /*04b0*/  LOP3.LUT R8, R8, R7, RZ, 0x3c, !PT ;  /* 0x0000000708087212 */ /* 0x000fe200078e3cff */
[----:B------:R-:W1:Y:S03]  /*04c0*/  F2I.FTZ.U32.TRUNC.NTZ R15, R14 ;  /* 0x0000000e000f7305 */ /* 0x000e66000021f000 */
[----:B------:R-:W-:Y:S01]  /*04d0*/  ISETP.GE.AND P0, PT, R8, RZ, PT ;  /* 0x000000ff0800720c */ /* 0x000fe20003f06270 */
[----:B-1----:R-:W-:Y:S02]  /*04e0*/  IMAD.MOV R5, RZ, RZ, -R15 ;  /* 0x000000ffff057224 */ /* 0x002fe400078e0a0f */
        /* <DEDUP_REMOVED lines=18> */
[C---:B------:R-:W-:Y:S02]  /*0610*/  VIADDMNMX R109, R160.reuse, R5, R109, PT ;  /* 0x00000005a06d7246 */ /* 0x040fe4000380016d */
[----:B------:R-:W1:Y:S02]  /*0620*/  S2R R5, SR_TID.X ;  /* 0x0000000000057919 */ /* 0x000e640000002100 */
[----:B------:R-:W-:-:S13]  /*0630*/  ISETP.GE.AND P0, PT, R160, R109, PT ;  /* 0x0000006da000720c */ /* 0x000fda0003f06270 */
[----:B------:R-:W-:Y:S05]  /*0640*/  @!P0 BRA `(.L_x_12025) ;  /* 0x0000000400488947 */ /* 0x000fea0003800000 */
[----:B------:R-:W2:Y:S04]  /*0650*/  LD.E R4, desc[UR4][R2.64+0xb0] ;  /* 0x0000b00402047980 */ /* 0x000ea8000c101900 */
[----:B------:R-:W3:Y:S04]  /*0660*/  LD.E R7, desc[UR4][R2.64+0x60] ;  /* 0x0000600402077980 */ /* 0x000ee8000c101900 */
[----:B------:R-:W4:Y:S04]  /*0670*/  LD.E R0, desc[UR4][R2.64+0xcc] ;  /* 0x0000cc0402007980 */ /* 0x000f28000c101900 */
[----:B------:R-:W5:Y:S04]  /*0680*/  LD.E.64 R8, desc[UR4][R2.64+0x78] ;  /* 0x0000780402087980 */ /* 0x000f68000c101b00 */
[----:B------:R3:W5:Y:S01]  /*0690*/  LD.E.64 R10, desc[UR4][R2.64+0xa8] ;  /* 0x0000a804020a7980 */ /* 0x000762000c101b00 */
[----:B-1----:R-:W-:-:S02]  /*06a0*/  IMAD.SHL.U32 R6, R5, 0x8, RZ ;  /* 0x0000000805067824 */ /* 0x002fc400078e00ff */
        /* <DEDUP_REMOVED lines=9> */
[----:B------:R-:W-:Y:S01]  /*0740*/  LOP3.LUT R3, R6, 0x3c, R7, 0xf8, !PT ;  /* 0x0000003c06037812 */ /* 0x000fe200078ef807 */
[----:B----4-:R-:W-:Y:S02]  /*0750*/  IMAD R0, R13, R0, RZ ;  /* 0x000000000d007224 */ /* 0x010fe400078e02ff */
[C---:B------:R-:W-:Y:S01]  /*0760*/  VIADD R6, R4.reuse, 0x10 ;  /* 0x0000001004067836 */ /* 0x040fe20000000000 */
[C---:B------:R-:W-:Y:S01]  /*0770*/  ISETP.GE.OR P6, PT, R4.reuse, R169, P6 ;  /* 0x000000a90400720c */ /* 0x040fe200037c6670 */
[----:B------:R-:W-:Y:S01]  /*0780*/  VIADD R2, R4, 0x18 ;  /* 0x0000001804027836 */ /* 0x000fe20000000000 */
[----:B------:R-:W-:Y:S01]  /*0790*/  IADD3 R3, P0, PT, R0, R3, RZ ;  /* 0x0000000300037210 */ /* 0x000fe20007f1e0ff */
[----:B------:R-:W-:Y:S01]  /*07a0*/  VIADD R12, R4, 0x8 ;  /* 0x00000008040c7836 */ /* 0x000fe20000000000 */
[----:B------:R-:W-:Y:S01]  /*07b0*/  ISETP.GE.AND P4, PT, R6, R169, PT ;  /* 0x000000a90600720c */ /* 0x000fe20003f86270 */
[----:B------:R-:W-:Y:S01]  /*07c0*/  VIADD R6, R4, 0x30 ;  /* 0x0000003004067836 */ /* 0x000fe20000000000 */
[----:B------:R-:W-:-:S02]  /*07d0*/  LEA.HI.X.SX32 R0, R0, RZ, 0x1, P0 ;  /* 0x000000ff00007211 */ /* 0x000fc400000f0eff */
[C---:B-----5:R-:W-:Y:S02]  /*07e0*/  LEA R8, P0, R3.reuse, R8, 0x2 ;  /* 0x0000000803087211 */ /* 0x060fe400078010ff */
[----:B------:R-:W-:Y:S01]  /*07f0*/  ISETP.GE.AND P3, PT, R2, R169, PT ;  /* 0x000000a90200720c */ /* 0x000fe20003f66270 */
[C---:B------:R-:W-:Y:S01]  /*0800*/  VIADD R2, R4.reuse, 0x20 ;  /* 0x0000002004027836 */ /* 0x040fe20000000000 */
[----:B------:R-:W-:Y:S01]  /*0810*/  LEA.HI.X R9, R3, R9, R0, 0x2, P0 ;  /* 0x0000000903097211 */ /* 0x000fe200000f1400 */
[C---:B------:R-:W-:Y:S01]  /*0820*/  VIADD R0, R4.reuse, 0x28 ;  /* 0x0000002804007836 */ /* 0x040fe20000000000 */
[C---:B------:R-:W-:Y:S01]  /*0830*/  IADD3 R3, P0, PT, R13.reuse, R4, RZ ;  /* 0x000000040d037210 */ /* 0x040fe20007f1e0ff */
[----:B------:R-:W-:Y:S01]  /*0840*/  VIADD R4, R4, 0x38 ;  /* 0x0000003804047836 */ /* 0x000fe20000000000 */
[-C--:B------:R-:W-:Y:S01]  /*0850*/  ISETP.GE.AND P5, PT, R12, R169.reuse, PT ;  /* 0x000000a90c00720c */ /* 0x080fe20003fa6270 */
[----:B------:R-:W-:Y:S01]  /*0860*/  ST.E.128 desc[UR4][R8.64], RZ ;  /* 0x000000ff08007985 */ /* 0x000fe2000c101d04 */
[----:B------:R-:W-:Y:S01]  /*0870*/  LEA.HI.X.SX32 R13, R13, RZ, 0x1, P0 ;  /* 0x000000ff0d0d7211 */ /* 0x000fe200000f0eff */
[----:B------:R-:W-:Y:S01]  /*0880*/  @!P6 IMAD.MOV.U32 R21, RZ, RZ, -0x800000 ;  /* 0xff800000ff15e424 */ /* 0x000fe200078e00ff */
[----:B------:R-:W-:Y:S01]  /*0890*/  LEA R10, P0, R3, R10, 0x2 ;  /* 0x0000000a030a7211 */ /* 0x000fe200078010ff */
[----:B------:R-:W-:Y:S01]  /*08a0*/  ST.E.128 desc[UR4][R8.64+0x100], RZ ;  /* 0x000100ff08007985 */ /* 0x000fe2000c101d04 */
[----:B------:R-:W-:-:S02]  /*08b0*/  ISETP.GE.AND P2, PT, R2, R169, PT ;  /* 0x000000a90200720c */ /* 0x000fc40003f46270 */
[----:B------:R-:W-:Y:S01]  /*08c0*/  LEA.HI.X R11, R3, R11, R13, 0x2, P0 ;  /* 0x0000000b030b7211 */ /* 0x000fe200000f140d */
[----:B------:R-:W-:Y:S01]  /*08d0*/  ST.E.128 desc[UR4][R8.64+0x1000], RZ ;  /* 0x001000ff08007985 */ /* 0x000fe2000c101d04 */
[-C--:B------:R-:W-:Y:S02]  /*08e0*/  ISETP.GE.AND P0, PT, R6, R169.reuse, PT ;  /* 0x000000a90600720c */ /* 0x080fe40003f06270 */
[----:B------:R-:W-:Y:S01]  /*08f0*/  ISETP.GE.AND P1, PT, R0, R169, PT ;  /* 0x000000a90000720c */ /* 0x000fe20003f26270 */
[----:B------:R-:W-:Y:S01]  /*0900*/  ST.E.128 desc[UR4][R8.64+0x1100], RZ ;  /* 0x001100ff08007985 */ /* 0x000fe2000c101d04 */
[C---:B------:R-:W-:Y:S02]  /*0910*/  ISETP.NE.OR P0, PT, R5.reuse, RZ, P0 ;  /* 0x000000ff0500720c */ /* 0x040fe40000705670 */
[C---:B------:R-:W-:Y:S01]  /*0920*/  ISETP.NE.OR P5, PT, R5.reuse, RZ, P5 ;  /* 0x000000ff0500720c */ /* 0x040fe20002fa5670 */
[----:B------:R-:W-:Y:S01]  /*0930*/  ST.E.128 desc[UR4][R8.64+0x2000], RZ ;  /* 0x002000ff08007985 */ /* 0x000fe2000c101d04 */
[----:B------:R-:W-:-:S02]  /*0940*/  ISETP.NE.OR P4, PT, R5, RZ, P4 ;  /* 0x000000ff0500720c */ /* 0x000fc40002785670 */
[C---:B------:R-:W-:Y:S01]  /*0950*/  ISETP.NE.OR P3, PT, R5.reuse, RZ, P3 ;  /* 0x000000ff0500720c */ /* 0x040fe20001f65670 */
[----:B------:R-:W-:Y:S01]  /*0960*/  ST.E.128 desc[UR4][R8.64+0x2100], RZ ;  /* 0x002100ff08007985 */ /* 0x000fe2000c101d04 */
[C---:B------:R-:W-:Y:S02]  /*0970*/  ISETP.NE.OR P2, PT, R5.reuse, RZ, P2 ;  /* 0x000000ff0500720c */ /* 0x040fe40001745670 */
[----:B------:R-:W-:Y:S01]  /*0980*/  ISETP.NE.OR P1, PT, R5, RZ, P1 ;  /* 0x000000ff0500720c */ /* 0x000fe20000f25670 */
[----:B------:R-:W-:Y:S02]  /*0990*/  ST.E.128 desc[UR4][R8.64+0x3000], RZ ;  /* 0x003000ff08007985 */ /* 0x000fe4000c101d04 */
[----:B------:R-:W-:Y:S02]  /*09a0*/  @!P0 IMAD.MOV.U32 R3, RZ, RZ, -0x800000 ;  /* 0xff800000ff038424 */ /* 0x000fe400078e00ff */
[----:B------:R-:W-:Y:S01]  /*09b0*/  ST.E.128 desc[UR4][R8.64+0x3100], RZ ;  /* 0x003100ff08007985 */ /* 0x000fe2000c101d04 */
[----:B------:R-:W-:-:S02]  /*09c0*/  @!P5 IMAD.MOV.U32 R19, RZ, RZ, -0x800000 ;  /* 0xff800000ff13d424 */ /* 0x000fc400078e00ff */
[----:B------:R-:W-:Y:S01]  /*09d0*/  @!P4 IMAD.MOV.U32 R17, RZ, RZ, -0x800000 ;  /* 0xff800000ff11c424 */ /* 0x000fe200078e00ff */
[----:B------:R-:W-:Y:S01]  /*09e0*/  ST.E.128 desc[UR4][R8.64+0x4000], RZ ;  /* 0x004000ff08007985 */ /* 0x000fe2000c101d04 */
[----:B------:R-:W-:Y:S02]  /*09f0*/  @!P3 IMAD.MOV.U32 R15, RZ, RZ, -0x800000 ;  /* 0xff800000ff0fb424 */ /* 0x000fe400078e00ff */
[----:B------:R-:W-:Y:S01]  /*0a00*/  @!P2 IMAD.MOV.U32 R13, RZ, RZ, -0x800000 ;  /* 0xff800000ff0da424 */ /* 0x000fe200078e00ff */
[----:B------:R-:W-:Y:S01]  /*0a10*/  ST.E.128 desc[UR4][R8.64+0x4100], RZ ;  /* 0x004100ff08007985 */ /* 0x000fe2000c101d04 */
[----:B------:R-:W-:-:S03]  /*0a20*/  @!P1 IMAD.MOV.U32 R7, RZ, RZ, -0x800000 ;  /* 0xff800000ff079424 */ /* 0x000fc600078e00ff */
[----:B------:R-:W-:Y:S04]  /*0a30*/  ST.E.128 desc[UR4][R8.64+0x5000], RZ ;  /* 0x005000ff08007985 */ /* 0x000fe8000c101d04 */
[----:B------:R-:W-:Y:S04]  /*0a40*/  ST.E.128 desc[UR4][R8.64+0x5100], RZ ;  /* 0x005100ff08007985 */ /* 0x000fe8000c101d04 */
[----:B------:R-:W-:Y:S04]  /*0a50*/  ST.E.128 desc[UR4][R8.64+0x6000], RZ ;  /* 0x006000ff08007985 */ /* 0x000fe8000c101d04 */
[----:B------:R-:W-:Y:S04]  /*0a60*/  ST.E.128 desc[UR4][R8.64+0x6100], RZ ;  /* 0x006100ff08007985 */ /* 0x000fe8000c101d04 */
[----:B------:R-:W-:Y:S04]  /*0a70*/  ST.E.128 desc[UR4][R8.64+0x7000], RZ ;  /* 0x007000ff08007985 */ /* 0x000fe8000c101d04 */
[----:B------:R-:W-:Y:S04]  /*0a80*/  ST.E.128 desc[UR4][R8.64+0x7100], RZ ;  /* 0x007100ff08007985 */ /* 0x000fe8000c101d04 */
[----:B------:R-:W-:Y:S01]  /*0a90*/  @!P0 ST.E desc[UR4][R10.64+0xc0], R3 ;  /* 0x0000c0030a008985 */ /* 0x000fe2000c101904 */
[----:B------:R-:W-:-:S03]  /*0aa0*/  ISETP.GE.AND P0, PT, R4, R169, PT ;  /* 0x000000a90400720c */ /* 0x000fc60003f06270 */
[----:B------:R-:W-:Y:S01]  /*0ab0*/  @!P6 ST.E desc[UR4][R10.64], R21 ;  /* 0x000000150a00e985 */ /* 0x000fe2000c101904 */
[----:B------:R-:W-:-:S03]  /*0ac0*/  ISETP.NE.OR P0, PT, R5, RZ, P0 ;  /* 0x000000ff0500720c */ /* 0x000fc60000705670 */
[----:B------:R-:W-:Y:S04]  /*0ad0*/  @!P5 ST.E desc[UR4][R10.64+0x20], R19 ;  /* 0x000020130a00d985 */ /* 0x000fe8000c101904 */
[----:B------:R-:W-:Y:S04]  /*0ae0*/  @!P4 ST.E desc[UR4][R10.64+0x40], R17 ;  /* 0x000040110a00c985 */ /* 0x000fe8000c101904 */
[----:B------:R-:W-:Y:S04]  /*0af0*/  @!P3 ST.E desc[UR4][R10.64+0x60], R15 ;  /* 0x0000600f0a00b985 */ /* 0x000fe8000c101904 */
[----:B------:R-:W-:Y:S04]  /*0b00*/  @!P2 ST.E desc[UR4][R10.64+0x80], R13 ;  /* 0x0000800d0a00a985 */ /* 0x000fe8000c101904 */
[----:B------:R1:W-:Y:S02]  /*0b10*/  @!P1 ST.E desc[UR4][R10.64+0xa0], R7 ;  /* 0x0000a0070a009985 */ /* 0x0003e4000c101904 */
[----:B-1----:R-:W-:Y:S05]  /*0b20*/  @P0 RET.REL.NODEC R166 `(_ZN5flash24flash_fwd_splitkv_kernelI23Flash_fwd_kernel_traitsILi128ELi64ELi64ELi4ELb0ELb0EN7cutlass10bfloat16_tE19Flash_kernel_traitsILi128ELi64ELi64ELi4ES3_EELb0ELb0ELb0ELb1ELb1ELb0ELb1ELb0EEEvNS_16Flash_fwd_paramsE) ;  /* 0xfffffff4a6340950 */ /* 0x002fea0003c3ffff */
[----:B------:R-:W-:Y:S02]  /*0b30*/  MOV R3, 0xff800000 ;  /* 0xff80000000037802 */ /* 0x000fe40000000f00 */
[----:B------:R-:W-:-:S03]  /*0b40*/  MOV R167, 0x0 ;  /* 0x0000000000a77802 */ /* 0x000fc60000000f00 */
[----:B------:R1:W-:Y:S02]  /*0b50*/  ST.E desc[UR4][R10.64+0xe0], R3 ;  /* 0x0000e0030a007985 */ /* 0x0003e4000c101904 */
[----:B-1----:R-:W-:Y:S05]  /*0b60*/  RET.REL.NODEC R166 `(_ZN5flash24flash_fwd_splitkv_kernelI23Flash_fwd_kernel_traitsILi128ELi64ELi64ELi4ELb0ELb0EN7cutlass10bfloat16_tE19Flash_kernel_traitsILi128ELi64ELi64ELi4ES3_EELb0ELb0ELb0ELb1ELb1ELb0ELb1ELb0EEEvNS_16Flash_fwd_paramsE) ;  /* 0xfffffff4a6247950 */ /* 0x002fea0003c3ffff */
.L_x_12025:
        /* <DEDUP_REMOVED lines=12> */
[----:B-----5:R-:W3:Y:S04]  /*0c30*/  LD.E.64 R8, desc[UR4][R2.64+0x168] ;  /* 0x0001680402087980 */ /* 0x020ee8000c101b00 */
        /* <DEDUP_REMOVED lines=65> */
[----:B------:R-:W-:-:S05]  /*1050*/  MOV R9, R4 ;  /* 0x0000000400097202 */ /* 0x000fca0000000f00 */
        /* <DEDUP_REMOVED lines=22> */
.L_x_12027:
        /* <DEDUP_REMOVED lines=10> */
[----:B------:R-:W-:Y:S02]  /*1260*/  SHF.R.S32.HI R15, RZ, 0x1f, R9 ;  /* 0x0000001fff0f7819 */ /* 0x000fe40000011409 */
[----:B------:R-:W-:Y:S02]  /*1270*/  LEA R178, R109, 0xffffffc0, 0x6 ;  /* 0xffffffc06db27811 */ /* 0x000fe400078e30ff */
[----:B---3--:R-:W-:-:S04]  /*1280*/  IABS R0, R13 ;  /* 0x0000000d00007213 */ /* 0x008fc80000000000 */
[----:B------:R-:W2:Y:S08]  /*1290*/  I2F.RP R14, R0 ;  /* 0x00000000000e7306 */ /* 0x000eb00000209400 */
[----:B--2---:R-:W2:Y:S02]  /*12a0*/  MUFU.RCP R7, R14 ;  /* 0x0000000e00077308 */ /* 0x004ea40000001000 */
[----:B--2---:R-:W-:-:S02]  /*12b0*/  IADD3 R7, PT, PT, R7, 0xffffffe, RZ ;  /* 0x0ffffffe07077810 */ /* 0x004fc40007ffe0ff */
[----:B------:R-:W-:-:S04]  /*12c0*/  LOP3.LUT R14, R170, R13, RZ, 0x3c, !PT ;  /* 0x0000000daa0e7212 */ /* 0x000fc800078e3cff */
[----:B------:R-:W2:Y:S01]  /*12d0*/  F2I.FTZ.U32.TRUNC.NTZ R25, R7 ;  /* 0x0000000700197305 */ /* 0x000ea2000021f000 */
[----:B------:R-:W-:Y:S02]  /*12e0*/  ISETP.GE.AND P1, PT, R14, RZ, PT ;  /* 0x000000ff0e00720c */ /* 0x000fe40003f26270 */
[----:B--2---:R-:W-:-:S05]  /*12f0*/  IADD3 R4, PT, PT, RZ, -R25, RZ ;  /* 0x80000019ff047210 */ /* 0x004fca0007ffe0ff */
[----:B------:R-:W-:Y:S01]  /*1300*/  IMAD R6, R4, R0, RZ ;  /* 0x0000000004067224 */ /* 0x000fe200078e02ff */
[----:B------:R-:W-:-:S03]  /*1310*/  IABS R4, R13 ;  /* 0x0000000d00047213 */ /* 0x000fc60000000000 */
[----:B------:R-:W-:Y:S01]  /*1320*/  IMAD.HI.U32 R6, R25, R6, R24 ;  /* 0x0000000619067227 */ /* 0x000fe200078e0018 */
[----:B------:R-:W-:-:S03]  /*1330*/  IADD3 R4, PT, PT, RZ, -R4, RZ ;  /* 0x80000004ff047210 */ /* 0x000fc60007ffe0ff */
[----:B----4-:R-:W-:-:S04]  /*1340*/  IMAD.WIDE.U32 R24, R10, R9, RZ ;  /* 0x000000090a187225 */ /* 0x010fc800078e00ff */
[----:B------:R-:W-:-:S04]  /*1350*/  IMAD.HI.U32 R7, R6, R17, RZ ;  /* 0x0000001106077227 */ /* 0x000fc800078e00ff */
[----:B------:R-:W-:Y:S02]  /*1360*/  IMAD R17, R7, R4, R17 ;  /* 0x0000000407117224 */ /* 0x000fe400078e0211 */
[----:B------:R-:W-:-:S03]  /*1370*/  IMAD R4, R11, R9, RZ ;  /* 0x000000090b047224 */ /* 0x000fc600078e02ff */
[----:B------:R-:W-:Y:S01]  /*1380*/  ISETP.GT.U32.AND P0, PT, R0, R17, PT ;  /* 0x000000110000720c */ /* 0x000fe20003f04070 */
[----:B------:R-:W-:-:S04]  /*1390*/  IMAD R4, R10, R15, R4 ;  /* 0x0000000f0a047224 */ /* 0x000fc800078e0204 */
[----:B------:R-:W-:Y:S02]  /*13a0*/  IMAD.IADD R25, R25, 0x1, R4 ;  /* 0x0000000119197824 */ /* 0x000fe400078e0204 */
[----:B------:R-:W-:-:S04]  /*13b0*/  IMAD R4, R95, R9, RZ ;  /* 0x000000095f047224 */ /* 0x000fc800078e02ff */
[----:B------:R-:W-:Y:S01]  /*13c0*/  IMAD R4, R94, R15, R4 ;  /* 0x0000000f5e047224 */ /* 0x000fe200078e0204 */
[----:B------:R-:W-:Y:S02]  /*13d0*/  SHF.R.S32.HI R15, RZ, 0x1f, R178 ;  /* 0x0000001fff0f7819 */ /* 0x000fe400000114b2 */
[-C--:B------:R-:W-:Y:S02]  /*13e0*/  @!P0 IADD3 R17, PT, PT, R17, -R0.reuse, RZ ;  /* 0x8000000011118210 */ /* 0x080fe40007ffe0ff */
[----:B------:R-:W-:Y:S02]  /*13f0*/  @!P0 IADD3 R7, PT, PT, R7, 0x1, RZ ;  /* 0x0000000107078810 */ /* 0x000fe40007ffe0ff */
[----:B------:R-:W-:Y:S01]  /*1400*/  ISETP.GE.U32.AND P2, PT, R17, R0, PT ;  /* 0x000000001100720c */ /* 0x000fe20003f46070 */
[----:B-----5:R-:W-:Y:S01]  /*1410*/  IMAD R17, R23, R8, RZ ;  /* 0x0000000817117224 */ /* 0x020fe200078e02ff */
[----:B------:R-:W-:Y:S02]  /*1420*/  SHF.R.S32.HI R0, RZ, 0x1f, R8 ;  /* 0x0000001fff007819 */ /* 0x000fe40000011408 */
[----:B------:R-:W-:-:S03]  /*1430*/  ISETP.NE.AND P0, PT, R13, RZ, PT ;  /* 0x000000ff0d00720c */ /* 0x000fc60003f05270 */
[C---:B------:R-:W-:Y:S02]  /*1440*/  IMAD R6, R22.reuse, R0, R17 ;  /* 0x0000000016067224 */ /* 0x040fe400078e0211 */
[----:B------:R-:W-:-:S04]  /*1450*/  IMAD.WIDE.U32 R22, R22, R8, R24 ;  /* 0x0000000816167225 */ /* 0x000fc800078e0018 */
[----:B------:R-:W-:Y:S01]  /*1460*/  @P2 VIADD R7, R7, 0x1 ;  /* 0x0000000107072836 */ /* 0x000fe20000000000 */
[----:B------:R-:W-:Y:S01]  /*1470*/  IADD3 R23, PT, PT, R23, R6, RZ ;  /* 0x0000000617177210 */ /* 0x000fe20007ffe0ff */
[----:B------:R-:W-:Y:S02]  /*1480*/  IMAD R6, R11, R178, RZ ;  /* 0x000000b20b067224 */ /* 0x000fe400078e02ff */
[----:B------:R-:W-:Y:S01]  /*1490*/  IMAD.WIDE.U32 R16, R94, R9, RZ ;  /* 0x000000095e107225 */ /* 0x000fe200078e00ff */
[----:B------:R-:W-:Y:S02]  /*14a0*/  @!P1 IADD3 R7, PT, PT, -R7, RZ, RZ ;  /* 0x000000ff07079210 */ /* 0x000fe40007ffe1ff */
[----:B------:R-:W-:Y:S01]  /*14b0*/  @!P0 LOP3.LUT R7, RZ, R13, RZ, 0x33, !PT ;  /* 0x0000000dff078212 */ /* 0x000fe200078e33ff */
[C---:B------:R-:W-:Y:S01]  /*14c0*/  IMAD R6, R10.reuse, R15, R6 ;  /* 0x0000000f0a067224 */ /* 0x040fe200078e0206 */
[----:B------:R-:W-:Y:S01]  /*14d0*/  IADD3 R25, PT, PT, R17, R4, RZ ;  /* 0x0000000411197210 */ /* 0x000fe20007ffe0ff */
[----:B------:R-:W-:-:S04]  /*14e0*/  IMAD.WIDE.U32 R22, R10, R178, R22 ;  /* 0x000000b20a167225 */ /* 0x000fc800078e0016 */
[----:B------:R-:W-:Y:S01]  /*14f0*/  IMAD R9, R19, R8, RZ ;  /* 0x0000000813097224 */ /* 0x000fe200078e02ff */
[----:B------:R-:W-:Y:S01]  /*1500*/  IADD3 R23, PT, PT, R23, R6, RZ ;  /* 0x0000000617177210 */ /* 0x000fe20007ffe0ff */
[----:B------:R-:W-:Y:S02]  /*1510*/  IMAD.MOV.U32 R24, RZ, RZ, R16 ;  /* 0x000000ffff187224 */ /* 0x000fe400078e0010 */
[C---:B------:R-:W-:Y:S01]  /*1520*/  IMAD R9, R18.reuse, R0, R9 ;  /* 0x0000000012097224 */ /* 0x040fe200078e0209 */
[----:B------:R-:W-:Y:S01]  /*1530*/  SHF.R.S32.HI R0, RZ, 0x1f, R7 ;  /* 0x0000001fff007819 */ /* 0x000fe20000011407 */
[----:B------:R-:W-:Y:S02]  /*1540*/  IMAD R17, R21, R7, RZ ;  /* 0x0000000715117224 */ /* 0x000fe400078e02ff */
[----:B------:R-:W-:-:S04]  /*1550*/  IMAD.WIDE.U32 R18, R18, R8, R24 ;  /* 0x0000000812127225 */ /* 0x000fc800078e0018 */
[----:B------:R-:W-:Y:S01]  /*1560*/  IMAD.WIDE.U32 R22, R20, R7, R22 ;  /* 0x0000000714167225 */ /* 0x000fe200078e0016 */
[----:B------:R-:W-:-:S03]  /*1570*/  IADD3 R14, PT, PT, R19, R9, RZ ;  /* 0x00000009130e7210 */ /* 0x000fc60007ffe0ff */
[----:B------:R-:W-:Y:S01]  /*1580*/  IMAD R0, R20, R0, R17 ;  /* 0x0000000014007224 */ /* 0x000fe200078e0211 */
[----:B------:R-:W-:Y:S01]  /*1590*/  MOV R8, R22 ;  /* 0x0000001600087202 */ /* 0x000fe20000000f00 */
[----:B------:R-:W-:Y:S01]  /*15a0*/  IMAD.MOV.U32 R16, RZ, RZ, R18 ;  /* 0x000000ffff107224 */ /* 0x000fe200078e0012 */
[----:B------:R-:W-:Y:S02]  /*15b0*/  MOV R17, R178 ;  /* 0x000000b200117202 */ /* 0x000fe40000000f00 */
[----:B-1----:R-:W-:Y:S02]  /*15c0*/  IADD3 R0, PT, PT, R23, R0, RZ ;  /* 0x0000000017007210 */ /* 0x002fe40007ffe0ff */
.L_x_12028:
[----:B------:R-:W-:Y:S05]  /*15d0*/  BSYNC.RECONVERGENT B0 ;  /* 0x0000000000007941 */ /* 0x000fea0003800200 */
.L_x_12026:
        /* <DEDUP_REMOVED lines=9> */
[----:B-----5:R-:W-:Y:S01]  /*1670*/  IMAD R15, R15, R94, RZ ;  /* 0x0000005e0f0f7224 */ /* 0x020fe200078e02ff */
[----:B------:R-:W1:Y:S01]  /*1680*/  I2F.RP R21, R9 ;  /* 0x0000000900157306 */ /* 0x000e620000209400 */
[C---:B------:R-:W-:Y:S01]  /*1690*/  SHF.L.U32 R158, R10.reuse, 0x5, RZ ;  /* 0x000000050a9e7819 */ /* 0x040fe200000006ff */
[----:B-1----:R-:W-:Y:S01]  /*16a0*/  IMAD.SHL.U32 R93, R5, 0x40, RZ ;  /* 0x00000040055d7824 */ /* 0x002fe200078e00ff */
[----:B------:R-:W-:Y:S01]  /*16b0*/  SHF.L.U64.HI R159, R10, 0x5, R11 ;  /* 0x000000050a9f7819 */ /* 0x000fe2000001020b */
[----:B------:R-:W-:Y:S01]  /*16c0*/  IMAD R15, R17, R95, R15 ;  /* 0x0000005f110f7224 */ /* 0x000fe200078e020f */
[C-C-:B------:R-:W-:Y:S01]  /*16d0*/  SHF.L.U64.HI R157, R94.reuse, 0x5, R95.reuse ;  /* 0x000000055e9d7819 */ /* 0x140fe2000001025f */
[C---:B------:R-:W-:Y:S01]  /*16e0*/  IMAD.SHL.U32 R156, R94.reuse, 0x20, RZ ;  /* 0x000000205e9c7824 */ /* 0x040fe200078e00ff */
[----:B------:R-:W-:Y:S01]  /*16f0*/  LOP3.LUT R154, R93, 0x400, RZ, 0xc0, !PT ;  /* 0x000004005d9a7812 */ /* 0x000fe200078ec0ff */
[----:B------:R-:W-:Y:S01]  /*1700*/  VIADD R175, R109, 0xffffffff ;  /* 0xffffffff6daf7836 */ /* 0x000fe20000000000 */
[C---:B------:R-:W-:Y:S01]  /*1710*/  SHF.L.U64.HI R103, R94.reuse, 0x4, R95 ;  /* 0x000000045e677819 */ /* 0x040fe2000001025f */
[----:B------:R-:W-:Y:S01]  /*1720*/  IMAD.SHL.U32 R100, R94, 0x10, RZ ;  /* 0x000000105e647824 */ /* 0x000fe200078e00ff */
[C---:B------:R-:W-:Y:S01]  /*1730*/  SHF.L.U64.HI R173, R10.reuse, 0x4, R11 ;  /* 0x000000040aad7819 */ /* 0x040fe2000001020b */
[----:B------:R-:W-:Y:S01]  /*1740*/  IMAD.SHL.U32 R172, R10, 0x10, RZ ;  /* 0x000000100aac7824 */ /* 0x000fe200078e00ff */
[----:B------:R-:W1:Y:S02]  /*1750*/  MUFU.RCP R18, R21 ;  /* 0x0000001500127308 */ /* 0x000e640000001000 */
[----:B-1----:R-:W-:Y:S01]  /*1760*/  VIADD R18, R18, 0xffffffe ;  /* 0x0ffffffe12127836 */ /* 0x002fe20000000000 */
[----:B------:R-:W-:-:S05]  /*1770*/  MOV R21, RZ ;  /* 0x000000ff00157202 */ /* 0x000fca0000000f00 */
        /* <DEDUP_REMOVED lines=9> */
[----:B------:R-:W-:-:S03]  /*1810*/  IMAD.SHL.U32 R4, R5, 0x8, RZ ;  /* 0x0000000805047824 */ /* 0x000fc600078e00ff */
        /* <DEDUP_REMOVED lines=8> */
[----:B------:R-:W-:-:S02]  /*18a0*/  IADD3.X R35, PT, PT, RZ, R14, RZ, P0, !PT ;  /* 0x0000000eff237210 */ /* 0x000fc400007fe4ff */
[----:B------:R-:W-:Y:S01]  /*18b0*/  ISETP.NE.AND P0, PT, R13, RZ, PT ;  /* 0x000000ff0d00720c */ /* 0x000fe20003f05270 */
[----:B------:R-:W-:Y:S01]  /*18c0*/  @P3 VIADD R19, R19, 0x1 ;  /* 0x0000000113133836 */ /* 0x000fe20000000000 */
[----:B------:R-:W-:Y:S01]  /*18d0*/  SHF.R.U32.HI R14, RZ, 0x3, R5 ;  /* 0x00000003ff0e7819 */ /* 0x000fe20000011605 */
[----:B------:R-:W-:Y:S01]  /*18e0*/  IMAD.WIDE.U32 R34, R17, R94, R34 ;  /* 0x0000005e11227225 */ /* 0x000fe200078e0022 */
[----:B------:R-:W-:-:S03]  /*18f0*/  MOV R9, 0x400 ;  /* 0x0000040000097802 */ /* 0x000fc60000000f00 */
[----:B------:R-:W-:Y:S01]  /*1900*/  IMAD.IADD R35, R35, 0x1, R15 ;  /* 0x0000000123237824 */ /* 0x000fe200078e020f */
[----:B-1----:R-:W-:Y:S01]  /*1910*/  LEA R9, R18, R9, 0x18 ;  /* 0x0000000912097211 */ /* 0x002fe200078ec0ff */
[----:B------:R-:W-:Y:S02]  /*1920*/  @!P1 IMAD.MOV R19, RZ, RZ, -R19 ;  /* 0x000000ffff139224 */ /* 0x000fe400078e0a13 */
[----:B------:R-:W-:Y:S02]  /*1930*/  IMAD.MOV.U32 R15, RZ, RZ, RZ ;  /* 0x000000ffff0f7224 */ /* 0x000fe400078e00ff */
[----:B------:R-:W-:Y:S01]  /*1940*/  @!P0 LOP3.LUT R19, RZ, R13, RZ, 0x33, !PT ;  /* 0x0000000dff138212 */ /* 0x000fe200078e33ff */
[----:B------:R-:W-:Y:S01]  /*1950*/  IMAD R161, R11, R14, RZ ;  /* 0x0000000e0ba17224 */ /* 0x000fe200078e02ff */
[----:B------:R-:W-:Y:S01]  /*1960*/  IADD3 R36, P0, PT, R20, R8, RZ ;  /* 0x0000000814247210 */ /* 0x000fe20007f1e0ff */
[----:B------:R-:W-:Y:S01]  /*1970*/  IMAD.WIDE.U32 R16, R12, 0x40, R14 ;  /* 0x000000400c107825 */ /* 0x000fe200078e000e */
[----:B------:R-:W-:-:S03]  /*1980*/  SHF.R.S32.HI R8, RZ, 0x1f, R19 ;  /* 0x0000001fff087819 */ /* 0x000fc60000011413 */
[----:B------:R-:W-:Y:S02]  /*1990*/  IMAD R13, R33, R19, RZ ;  /* 0x00000013210d7224 */ /* 0x000fe400078e02ff */
[----:B------:R-:W-:Y:S02]  /*19a0*/  IMAD.X R37, RZ, RZ, R0, P0 ;  /* 0x000000ffff257224 */ /* 0x000fe400000e0600 */
[----:B------:R-:W-:Y:S01]  /*19b0*/  IMAD R8, R8, R32, R13 ;  /* 0x0000002008087224 */ /* 0x000fe200078e020d */
[----:B------:R-:W-:Y:S01]  /*19c0*/  SHF.R.S32.HI R13, RZ, 0x1f, R170 ;  /* 0x0000001fff0d7819 */ /* 0x000fe200000114aa */
[----:B------:R-:W-:-:S04]  /*19d0*/  IMAD.WIDE.U32 R36, R14, R10, R36 ;  /* 0x0000000a0e247225 */ /* 0x000fc800078e0024 */
[----:B------:R-:W-:-:S04]  /*19e0*/  IMAD.WIDE.U32 R18, R19, R32, R34 ;  /* 0x0000002013127225 */ /* 0x000fc800078e0022 */
[----:B------:R-:W-:Y:S02]  /*19f0*/  IMAD.IADD R161, R37, 0x1, R161 ;  /* 0x0000000125a17824 */ /* 0x000fe400078e02a1 */
[----:B------:R-:W-:Y:S02]  /*1a00*/  IMAD R165, R95, R14, RZ ;  /* 0x0000000e5fa57224 */ /* 0x000fe400078e02ff */
[----:B--2---:R-:W-:Y:S02]  /*1a10*/  IMAD R12, R31, R171, RZ ;  /* 0x000000ab1f0c7224 */ /* 0x004fe400078e02ff */
[----:B------:R-:W-:-:S04]  /*1a20*/  IMAD.WIDE.U32 R20, R171, R30, R20 ;  /* 0x0000001eab147225 */ /* 0x000fc800078e0014 */
[----:B------:R-:W-:Y:S02]  /*1a30*/  IMAD.IADD R31, R21, 0x1, R12 ;  /* 0x00000001151f7824 */ /* 0x000fe400078e020c */
[----:B---3--:R-:W-:Y:S01]  /*1a40*/  IMAD R0, R29, R170, RZ ;  /* 0x000000aa1d007224 */ /* 0x008fe200078e02ff */
[C-C-:B----4-:R-:W-:Y:S01]  /*1a50*/  SHF.L.U64.HI R21, R24.reuse, 0x5, R25.reuse ;  /* 0x0000000518157819 */ /* 0x150fe20000010219 */
[----:B------:R-:W-:Y:S01]  /*1a60*/  IMAD.MOV.U32 R30, RZ, RZ, R20 ;  /* 0x000000ffff1e7224 */ /* 0x000fe200078e0014 */
[----:B------:R-:W-:Y:S01]  /*1a70*/  SHF.L.U64.HI R29, R24, 0x4, R25 ;  /* 0x00000004181d7819 */ /* 0x000fe20000010219 */
[----:B------:R-:W-:Y:S01]  /*1a80*/  IMAD R0, R28, R13, R0 ;  /* 0x0000000d1c007224 */ /* 0x000fe200078e0200 */
[----:B------:R-:W-:Y:S01]  /*1a90*/  LEA R162, P0, R36, R26, 0x1 ;  /* 0x0000001a24a27211 */ /* 0x000fe200078008ff */
[----:B------:R-:W-:Y:S01]  /*1aa0*/  IMAD.WIDE.U32 R30, R170, R28, R30 ;  /* 0x0000001caa1e7225 */ /* 0x000fe200078e001e */
[----:B------:R-:W-:Y:S02]  /*1ab0*/  SHF.L.U32 R28, R24, 0x4, RZ ;  /* 0x00000004181c7819 */ /* 0x000fe400000006ff */
[----:B------:R-:W-:Y:S01]  /*1ac0*/  LEA.HI.X R161, R36, R27, R161, 0x1, P0 ;  /* 0x0000001b24a17211 */ /* 0x000fe200000f0ca1 */
[----:B------:R-:W-:-:S02]  /*1ad0*/  IMAD.SHL.U32 R20, R24, 0x20, RZ ;  /* 0x0000002018147824 */ /* 0x000fc400078e00ff */
[----:B------:R-:W-:Y:S02]  /*1ae0*/  IMAD R13, R17, R24, RZ ;  /* 0x00000018110d7224 */ /* 0x000fe400078e02ff */
[----:B------:R-:W-:Y:S02]  /*1af0*/  IMAD.IADD R31, R31, 0x1, R0 ;  /* 0x000000011f1f7824 */ /* 0x000fe400078e0200 */
[----:B------:R-:W-:-:S04]  /*1b00*/  IMAD.WIDE.U32 R20, R24, R16, R20 ;  /* 0x0000001018147225 */ /* 0x000fc800078e0014 */
[----:B------:R-:W-:Y:S01]  /*1b10*/  IMAD R0, R25, R16, R13 ;  /* 0x0000001019007224 */ /* 0x000fe200078e020d */
[----:B------:R-:W-:Y:S01]  /*1b20*/  IADD3 R17, P2, PT, R30, R20, RZ ;  /* 0x000000141e117210 */ /* 0x000fe20007f5e0ff */
[----:B------:R-:W-:-:S04]  /*1b30*/  IMAD.WIDE.U32 R32, R24, R16, R28 ;  /* 0x0000001018207225 */ /* 0x000fc800078e001c */
[----:B------:R-:W-:Y:S01]  /*1b40*/  IMAD.WIDE.U32 R24, R24, R16, R30 ;  /* 0x0000001018187225 */ /* 0x000fe200078e001e */
[----:B------:R-:W-:Y:S02]  /*1b50*/  LOP3.LUT R16, R4, 0x1c0, RZ, 0xc0, !PT ;  /* 0x000001c004107812 */ /* 0x000fe400078ec0ff */
[----:B------:R-:W-:Y:S01]  /*1b60*/  IADD3 R15, P3, PT, R30, R32, RZ ;  /* 0x000000201e0f7210 */ /* 0x000fe20007f7e0ff */
[----:B------:R-:W-:Y:S01]  /*1b70*/  IMAD.IADD R12, R0, 0x1, R21 ;  /* 0x00000001000c7824 */ /* 0x000fe200078e0215 */
[----:B------:R-:W-:Y:S01]  /*1b80*/  LOP3.LUT R27, R16, 0x38, R5, 0xf8, !PT ;  /* 0x00000038101b7812 */ /* 0x000fe200078ef805 */
[----:B------:R-:W-:Y:S01]  /*1b90*/  IMAD.IADD R25, R25, 0x1, R0 ;  /* 0x0000000119197824 */ /* 0x000fe200078e0200 */
[----:B------:R-:W-:Y:S01]  /*1ba0*/  IADD3 R21, P1, P0, R30, R20, R28 ;  /* 0x000000141e157210 */ /* 0x000fe2000783e01c */
[----:B------:R-:W-:Y:S01]  /*1bb0*/  IMAD.MOV.U32 R163, RZ, RZ, R161 ;  /* 0x000000ffffa37224 */ /* 0x000fe200078e00a1 */
[----:B------:R-:W-:Y:S02]  /*1bc0*/  LOP3.LUT R27, R27, 0x38, R4, 0x78, !PT ;  /* 0x000000381b1b7812 */ /* 0x000fe400078e7804 */
[----:B------:R-:W-:-:S02]  /*1bd0*/  IADD3.X R13, PT, PT, R31, R0, R33, P3, !PT ;  /* 0x000000001f0d7210 */ /* 0x000fc40001ffe421 */
[----:B------:R-:W-:Y:S01]  /*1be0*/  IADD3.X R0, PT, PT, R31, R12, R29, P1, P0 ;  /* 0x0000000c1f007210 */ /* 0x000fe20000fe041d */
[----:B------:R-:W-:Y:S01]  /*1bf0*/  IMAD.X R12, R12, 0x1, R31, P2 ;  /* 0x000000010c0c7824 */ /* 0x000fe200010e061f */
[----:B------:R-:W-:Y:S02]  /*1c00*/  LOP3.LUT R16, R27, 0x1e00, R4, 0xf8, !PT ;  /* 0x00001e001b107812 */ /* 0x000fe400078ef804 */
[-C--:B------:R-:W-:Y:S02]  /*1c10*/  LEA R28, P3, R24, R22.reuse, 0x1 ;  /* 0x00000016181c7211 */ /* 0x080fe400078608ff */
[C---:B------:R-:W-:Y:S01]  /*1c20*/  LEA R20, P0, R21.reuse, R22, 0x1 ;  /* 0x0000001615147211 */ /* 0x040fe200078008ff */
[----:B------:R-:W-:Y:S01]  /*1c30*/  IMAD R167, R16, 0x2, R9 ;  /* 0x0000000210a77824 */ /* 0x000fe200078e0209 */
[-C--:B------:R-:W-:Y:S02]  /*1c40*/  LEA.HI.X R29, R24, R23.reuse, R25, 0x1, P3 ;  /* 0x00000017181d7211 */ /* 0x080fe400018f0c19 */
[----:B------:R-:W-:-:S02]  /*1c50*/  LEA.HI.X R21, R21, R23, R0, 0x1, P0 ;  /* 0x0000001715157211 */ /* 0x000fc400000f0c00 */
[-C--:B------:R-:W-:Y:S01]  /*1c60*/  LEA R26, P2, R15, R22.reuse, 0x1 ;  /* 0x000000160f1a7211 */ /* 0x080fe200078408ff */
[----:B------:R-:W-:Y:S01]  /*1c70*/  @!PT LDS RZ, [RZ] ;  /* 0x00000000fffff984 */ /* 0x000fe20000000800 */
[----:B------:R-:W-:Y:S01]  /*1c80*/  @!PT LDS RZ, [RZ] ;  /* 0x00000000fffff984 */ /* 0x000fe20000000800 */
[----:B------:R-:W-:Y:S01]  /*1c90*/  @!PT LDS RZ, [RZ] ;  /* 0x00000000fffff984 */ /* 0x000fe20000000800 */
[----:B------:R-:W-:Y:S01]  /*1ca0*/  LDGSTS.E.BYPASS.LTC128B.128 [R167], desc[UR4][R28.64] ;  /* 0x000000001ca77fae */ /* 0x000fe2000b981a04 */
[----:B------:R-:W-:Y:S02]  /*1cb0*/  LEA R24, P1, R17, R22, 0x1 ;  /* 0x0000001611187211 */ /* 0x000fe400078208ff */
[----:B------:R-:W-:Y:S01]  /*1cc0*/  IADD3 R16, P0, PT, R158, R162, RZ ;  /* 0x000000a29e107210 */ /* 0x000fe20007f1e0ff */
[----:B------:R-:W-:Y:S01]  /*1cd0*/  LDGSTS.E.BYPASS.LTC128B.128 [R167+0x2000], desc[UR4][R28.64+0x80] ;  /* 0x020000801ca77fae */ /* 0x000fe2000b981a04 */
[-C--:B------:R-:W-:Y:S01]  /*1ce0*/  LEA.HI.X R27, R15, R23.reuse, R13, 0x1, P2 ;  /* 0x000000170f1b7211 */ /* 0x080fe200010f0c0d */
[----:B------:R-:W-:Y:S01]  /*1cf0*/  IMAD.IADD R13, R19, 0x1, R8 ;  /* 0x00000001130d7824 */ /* 0x000fe200078e0208 */
[----:B------:R-:W-:Y:S01]  /*1d00*/  LEA.HI.X R25, R17, R23, R12, 0x1, P1 ;  /* 0x0000001711197211 */ /* 0x000fe200008f0c0c */
[----:B------:R-:W-:Y:S01]  /*1d10*/  IMAD.X R17, R159, 0x1, R161, P0 ;  /* 0x000000019f117824 */ /* 0x000fe200000e06a1 */
[----:B------:R-:W-:Y:S01]  /*1d20*/  IADD3 R22, P0, PT, R16, R158, RZ ;  /* 0x0000009e10167210 */ /* 0x000fe20007f1e0ff */
[----:B------:R-:W-:Y:S01]  /*1d30*/  LDGSTS.E.BYPASS.LTC128B.128 [R167+0x800], desc[UR4][R26.64] ;  /* 0x008000001aa77fae */ /* 0x000fe2000b981a04 */
[----:B------:R-:W-:Y:S01]  /*1d40*/  IMAD.MOV.U32 R12, RZ, RZ, R18 ;  /* 0x000000ffff0c7224 */ /* 0x000fe200078e0012 */
[----:B------:R-:W-:-:S02]  /*1d50*/  SHF.R.U32.HI R15, RZ, 0x1, R5 ;  /* 0x00000001ff0f7819 */ /* 0x000fc40000011605 */
[----:B------:R-:W-:Y:S01]  /*1d60*/  LDGSTS.E.BYPASS.LTC128B.128 [R167+0x2800], desc[UR4][R26.64+0x80] ;  /* 0x028000801aa77fae */ /* 0x000fe2000b981a04 */
[----:B------:R-:W-:Y:S01]  /*1d70*/  IMAD.X R23, R17, 0x1, R159, P0 ;  /* 0x0000000111177824 */ /* 0x000fe200000e069f */
[----:B------:R-:W-:Y:S01]  /*1d80*/  IADD3 R18, P0, PT, R22, R158, RZ ;  /* 0x0000009e16127210 */ /* 0x000fe20007f1e0ff */
[----:B------:R-:W-:Y:S01]  /*1d90*/  IMAD.WIDE.U32 R12, R14, R94, R12 ;  /* 0x0000005e0e0c7225 */ /* 0x000fe200078e000c */
[----:B------:R-:W-:Y:S01]  /*1da0*/  LDGSTS.E.BYPASS.LTC128B.128 [R167+0x1000], desc[UR4][R24.64] ;  /* 0x0100000018a77fae */ /* 0x000fe2000b981a04 */
[----:B------:R-:W-:Y:S02]  /*1db0*/  LOP3.LUT R0, R93, 0x1c0, RZ, 0xc0, !PT ;  /* 0x000001c05d007812 */ /* 0x000fe400078ec0ff */
[----:B------:R-:W-:Y:S01]  /*1dc0*/  IADD3.X R19, PT, PT, R23, R159, RZ, P0, !PT ;  /* 0x0000009f17137210 */ /* 0x000fe200007fe4ff */
[----:B------:R-:W-:Y:S01]  /*1dd0*/  LDGSTS.E.BYPASS.LTC128B.128 [R167+0x3000], desc[UR4][R24.64+0x80] ;  /* 0x0300008018a77fae */ /* 0x000fe2000b981a04 */
[----:B------:R-:W-:Y:S01]  /*1de0*/  IMAD.IADD R165, R13, 0x1, R165 ;  /* 0x000000010da57824 */ /* 0x000fe200078e02a5 */
[----:B------:R-:W-:-:S02]  /*1df0*/  LEA R164, P0, R12, R6, 0x1 ;  /* 0x000000060ca47211 */ /* 0x000fc400078008ff */
[----:B------:R-:W-:Y:S01]  /*1e00*/  LDGSTS.E.BYPASS.LTC128B.128 [R167+0x1800], desc[UR4][R20.64] ;  /* 0x0180000014a77fae */ /* 0x000fe2000b981a04 */
[----:B------:R-:W-:Y:S02]  /*1e10*/  LOP3.LUT R15, R0, 0x8, R15, 0xf8, !PT ;  /* 0x00000008000f7812 */ /* 0x000fe400078ef80f */
[----:B------:R-:W-:Y:S01]  /*1e20*/  LEA.HI.X R165, R12, R7, R165, 0x1, P0 ;  /* 0x000000070ca57211 */ /* 0x000fe200000f0ca5 */
[----:B------:R-:W-:Y:S01]  /*1e30*/  LDGSTS.E.BYPASS.LTC128B.128 [R167+0x3800], desc[UR4][R20.64+0x80] ;  /* 0x0380008014a77fae */ /* 0x000fe2000b981a04 */
[----:B------:R-:W-:Y:S01]  /*1e40*/  LOP3.LUT R13, R0, 0x8, R5, 0xf8, !PT ;  /* 0x00000008000d7812 */ /* 0x000fe200078ef805 */
[----:B------:R-:W-:Y:S01]  /*1e50*/  IMAD.SHL.U32 R7, R5, 0x20, RZ ;  /* 0x0000002005077824 */ /* 0x000fe200078e00ff */
[----:B------:R-:W-:Y:S01]  /*1e60*/  LOP3.LUT R0, R93, 0x200, RZ, 0xc0, !PT ;  /* 0x000002005d007812 */ /* 0x000fe200078ec0ff */
[----:B------:R-:W-:Y:S01]  /*1e70*/  LDGSTS.E.BYPASS.LTC128B.128 [R167+0x4000], desc[UR4][R162.64] ;  /* 0x04000000a2a77fae */ /* 0x000fe2000b981a04 */
[--C-:B------:R-:W-:Y:S02]  /*1e80*/  LOP3.LUT R13, R13, 0x38, R4.reuse, 0x78, !PT ;  /* 0x000000380d0d7812 */ /* 0x100fe400078e7804 */
[----:B------:R-:W-:Y:S01]  /*1e90*/  LOP3.LUT R7, R0, 0x7c00, R7, 0xf8, !PT ;  /* 0x00007c0000077812 */ /* 0x000fe200078ef807 */
[----:B------:R-:W-:Y:S01]  /*1ea0*/  LDGSTS.E.BYPASS.LTC128B.128 [R167+0x6000], desc[UR4][R162.64+0x80] ;  /* 0x06000080a2a77fae */ /* 0x000fe2000b981a04 */
[----:B------:R-:W-:Y:S01]  /*1eb0*/  LOP3.LUT R4, R15, 0x38, R4, 0x78, !PT ;  /* 0x000000380f047812 */ /* 0x000fe200078e7804 */
[----:B------:R-:W-:-:S02]  /*1ec0*/  IMAD R154, R13, 0x2, R154 ;  /* 0x000000020d9a7824 */ /* 0x000fc400078e029a */
[----:B------:R-:W-:Y:S01]  /*1ed0*/  LDGSTS.E.BYPASS.LTC128B.128 [R167+0x4800], desc[UR4][R16.64] ;  /* 0x0480000010a77fae */ /* 0x000fe2000b981a04 */
[----:B------:R-:W-:Y:S01]  /*1ee0*/  LOP3.LUT R0, R7, R4, RZ, 0xfc, !PT ;  /* 0x0000000407007212 */ /* 0x000fe200078efcff */
[----:B------:R-:W-:Y:S02]  /*1ef0*/  IMAD.IADD R154, R9, 0x1, R154 ;  /* 0x00000001099a7824 */ /* 0x000fe400078e029a */
[----:B------:R1:W-:Y:S02]  /*1f00*/  LDGSTS.E.BYPASS.LTC128B.128 [R167+0x6800], desc[UR4][R16.64+0x80] ;  /* 0x0680008010a77fae */ /* 0x0003e4000b981a04 */
[----:B------:R-:W-:Y:S02]  /*1f10*/  IMAD R155, R0, 0x2, R9 ;  /* 0x00000002009b7824 */ /* 0x000fe400078e0209 */
[----:B------:R-:W-:Y:S04]  /*1f20*/  LDGSTS.E.BYPASS.LTC128B.128 [R167+0x5000], desc[UR4][R22.64] ;  /* 0x0500000016a77fae */ /* 0x000fe8000b981a04 */
[----:B------:R-:W-:Y:S04]  /*1f30*/  LDGSTS.E.BYPASS.LTC128B.128 [R167+0x7000], desc[UR4][R22.64+0x80] ;  /* 0x0700008016a77fae */ /* 0x000fe8000b981a04 */
[----:B------:R-:W-:Y:S04]  /*1f40*/  LDGSTS.E.BYPASS.LTC128B.128 [R167+0x5800], desc[UR4][R18.64] ;  /* 0x0580000012a77fae */ /* 0x000fe8000b981a04 */
[----:B------:R2:W-:Y:S04]  /*1f50*/  LDGSTS.E.BYPASS.LTC128B.128 [R167+0x7800], desc[UR4][R18.64+0x80] ;  /* 0x0780008012a77fae */ /* 0x0005e8000b981a04 */
[----:B------:R-:W0:Y:S01]  /*1f60*/  LDGDEPBAR ;  /* 0x00000000000079af */ /* 0x000e220000000000 */
[----:B-1----:R-:W-:-:S04]  /*1f70*/  IADD3 R16, P0, PT, R156, R164, RZ ;  /* 0x000000a49c107210 */ /* 0x002fc80007f1e0ff */
[----:B------:R-:W-:Y:S02]  /*1f80*/  IADD3.X R17, PT, PT, R157, R165, RZ, P0, !PT ;  /* 0x000000a59d117210 */ /* 0x000fe400007fe4ff */
[----:B--2---:R-:W-:Y:S01]  /*1f90*/  IADD3 R18, P0, PT, R16, R156, RZ ;  /* 0x0000009c10127210 */ /* 0x004fe20007f1e0ff */
[----:B------:R-:W-:-:S12]  /*1fa0*/  DEPBAR.LE SB0, 0x0 ;  /* 0x000080000000791a */ /* 0x000fd80000000000 */
[----:B------:R-:W-:Y:S05]  /*1fb0*/  WARPSYNC.ALL ;  /* 0x0000000000007948 */ /* 0x000fea0003800000 */
[----:B------:R-:W-:Y:S01]  /*1fc0*/  BAR.SYNC.DEFER_BLOCKING 0x0 ;  /* 0x0000000000007b1d */ /* 0x000fe20000010000 */
[----:B------:R-:W-:Y:S01]  /*1fd0*/  IMAD.X R19, R17, 0x1, R157, P0 ;  /* 0x0000000111137824 */ /* 0x000fe200000e069d */
[----:B------:R-:W-:-:S04]  /*1fe0*/  IADD3 R6, P0, PT, R18, R156, RZ ;  /* 0x0000009c12067210 */ /* 0x000fc80007f1e0ff */
[----:B------:R-:W-:Y:S01]  /*1ff0*/  R2P PR, R5, 0x6 ;  /* 0x0000000605007804 */ /* 0x000fe20000000000 */
[----:B------:R-:W-:Y:S01]  /*2000*/  IMAD.X R7, R19, 0x1, R157, P0 ;  /* 0x0000000113077824 */ /* 0x000fe200000e069d */
[----:B------:R-:W-:Y:S01]  /*2010*/  ISETP.GT.AND P0, PT, R175, R160, PT ;  /* 0x000000a0af00720c */ /* 0x000fe20003f04270 */
[----:B------:R-:W-:Y:S01]  /*2020*/  IMAD.MOV.U32 R5, RZ, RZ, 0x20 ;  /* 0x00000020ff057424 */ /* 0x000fe200078e00ff */
[----:B------:R-:W-:Y:S04]  /*2030*/  BSSY.RECONVERGENT B1, `(.L_x_12029) ;  /* 0x00000df000017945 */ /* 0x000fe80003800200 */
[----:B------:R-:W-:-:S04]  /*2040*/  SEL R5, R5, 0xffffffe0, !P1 ;  /* 0xffffffe005057807 */ /* 0x000fc80004800000 */
[C---:B------:R-:W-:Y:S01]  /*2050*/  IADD3 R153, PT, PT, R5.reuse, R155, RZ ;  /* 0x0000009b05997210 */ /* 0x040fe20007ffe0ff */
[----:B------:R-:W-:Y:S01]  /*2060*/  IMAD.IADD R149, R5, 0x1, R154 ;  /* 0x0000000105957824 */ /* 0x000fe200078e029a */
        /* <DEDUP_REMOVED lines=14> */
[----:B------:R-:W4:Y:S04]  /*2150*/  LDSM.16.M88.4 R20, [R154+0x5000] ;  /* 0x005000009a14783b */ /* 0x000f280000000200 */
[----:B------:R-:W5:Y:S04]  /*2160*/  LDSM.16.M88.4 R44, [R154+0x5800] ;  /* 0x005800009a2c783b */ /* 0x000f680000000200 */
[----:B------:R-:W-:Y:S01]  /*2170*/  LDSM.16.M88.4 R40, [R153] ;  /* 0x000000009928783b */ /* 0x000fe20000000200 */
[----:B-1----:R-:W-:-:S03]  /*2180*/  IMAD.MOV.U32 R7, RZ, RZ, 0x40 ;  /* 0x00000040ff077424 */ /* 0x002fc600078e00ff */
[----:B------:R-:W1:Y:S04]  /*2190*/  LDSM.16.M88.4 R56, [R149+0x4000] ;  /* 0x004000009538783b */ /* 0x000e680000000200 */
[----:B------:R-:W1:Y:S01]  /*21a0*/  LDSM.16.M88.4 R48, [R149+0x4800] ;  /* 0x004800009530783b */ /* 0x000e620000000200 */
[----:B------:R-:W-:-:S03]  /*21b0*/  SEL R7, R7, 0xffffffc0, !P2 ;  /* 0xffffffc007077807 */ /* 0x000fc60005000000 */
[----:B------:R-:W1:Y:S02]  /*21c0*/  LDSM.16.M88.4 R36, [R149+0x5000] ;  /* 0x005000009524783b */ /* 0x000e640000000200 */
[C---:B------:R-:W-:Y:S02]  /*21d0*/  IMAD.IADD R152, R7.reuse, 0x1, R155 ;  /* 0x0000000107987824 */ /* 0x040fe400078e029b */
[----:B------:R-:W-:Y:S01]  /*21e0*/  IMAD.IADD R148, R7, 0x1, R154 ;  /* 0x0000000107947824 */ /* 0x000fe200078e029a */
[----:B------:R-:W-:Y:S01]  /*21f0*/  LDSM.16.M88.4 R64, [R154+0x6000] ;  /* 0x006000009a40783b */ /* 0x000fe20000000200 */
[----:B------:R-:W-:-:S03]  /*2200*/  IMAD.IADD R151, R5, 0x1, R152 ;  /* 0x0000000105977824 */ /* 0x000fc600078e0298 */
[----:B------:R-:W-:Y:S01]  /*2210*/  LDSM.16.M88.4 R52, [R152] ;  /* 0x000000009834783b */ /* 0x000fe20000000200 */
[----:B------:R-:W-:Y:S01]  /*2220*/  IADD3 R147, PT, PT, R5, R148, RZ ;  /* 0x0000009405937210 */ /* 0x000fe20007ffe0ff */
[C---:B--2---:R-:W-:Y:S02]  /*2230*/  HMMA.16816.F32.BF16 R32, R12.reuse, R28, RZ ;  /* 0x0000001c0c20723c */ /* 0x044fe400000418ff */
[----:B------:R-:W-:Y:S04]  /*2240*/  LDSM.16.M88.4 R88, [R148+0x4000] ;  /* 0x004000009458783b */ /* 0x000fe80000000200 */
[----:B------:R-:W-:Y:S02]  /*2250*/  LDSM.16.M88.4 R84, [R148+0x4800] ;  /* 0x004800009454783b */ /* 0x000fe40000000200 */
[C---:B---3--:R-:W-:Y:S02]  /*2260*/  HMMA.16816.F32.BF16 R76, R12.reuse, R68, RZ ;  /* 0x000000440c4c723c */ /* 0x048fe400000418ff */
[----:B------:R-:W-:Y:S04]  /*2270*/  LDSM.16.M88.4 R60, [R148+0x5000] ;  /* 0x00500000943c783b */ /* 0x000fe80000000200 */
[----:B------:R-:W-:Y:S02]  /*2280*/  LDSM.16.M88.4 R80, [R147+0x4000] ;  /* 0x004000009350783b */ /* 0x000fe40000000200 */
[C---:B----4-:R-:W-:Y:S02]  /*2290*/  HMMA.16816.F32.BF16 R24, R12.reuse, R20, RZ ;  /* 0x000000140c18723c */ /* 0x050fe400000418ff */
[----:B------:R-:W-:Y:S04]  /*22a0*/  LDSM.16.M88.4 R72, [R147+0x4800] ;  /* 0x004800009348783b */ /* 0x000fe80000000200 */
[----:B------:R-:W0:Y:S02]  /*22b0*/  LDGDEPBAR ;  /* 0x00000000000079af */ /* 0x000e240000000000 */
[C---:B------:R-:W-:Y:S08]  /*22c0*/  HMMA.16816.F32.BF16 R28, R12.reuse, R30, RZ ;  /* 0x0000001e0c1c723c */ /* 0x040ff000000418ff */
[C---:B------:R-:W-:Y:S08]  /*22d0*/  HMMA.16816.F32.BF16 R68, R12.reuse, R70, RZ ;  /* 0x000000460c44723c */ /* 0x040ff000000418ff */
[C---:B------:R-:W-:Y:S08]  /*22e0*/  HMMA.16816.F32.BF16 R20, R12.reuse, R22, RZ ;  /* 0x000000160c14723c */ /* 0x040ff000000418ff */
[C---:B-----5:R-:W-:Y:S08]  /*22f0*/  HMMA.16816.F32.BF16 R16, R12.reuse, R44, RZ ;  /* 0x0000002c0c10723c */ /* 0x060ff000000418ff */
[----:B------:R-:W-:Y:S01]  /*2300*/  HMMA.16816.F32.BF16 R12, R12, R46, RZ ;  /* 0x0000002e0c0c723c */ /* 0x000fe200000418ff */
        /* <DEDUP_REMOVED lines=9> */
[----:B------:R-:W3:Y:S07]  /*23a0*/  LDSM.16.M88.4 R36, [R151] ;  /* 0x000000009724783b */ /* 0x000eee0000000200 */
[C---:B--2---:R-:W-:Y:S08]  /*23b0*/  HMMA.16816.F32.BF16 R16, R40.reuse, R44, R16 ;  /* 0x0000002c2810723c */ /* 0x044ff00000041810 */
[----:B------:R-:W-:Y:S01]  /*23c0*/  HMMA.16816.F32.BF16 R12, R40, R46, R12 ;  /* 0x0000002e280c723c */ /* 0x000fe2000004180c */
[----:B------:R-:W2:Y:S04]  /*23d0*/  LDSM.16.M88.4 R44, [R147+0x5000] ;  /* 0x00500000932c783b */ /* 0x000ea80000000200 */
        /* <DEDUP_REMOVED lines=10> */
[C---:B-1----:R-:W-:Y:S08]  /*2480*/  HMMA.16816.F32.BF16 R16, R52.reuse, R56, R16 ;  /* 0x000000383410723c */ /* 0x042ff00000041810 */
[----:B------:R-:W-:Y:S01]  /*2490*/  HMMA.16816.F32.BF16 R12, R52, R58, R12 ;  /* 0x0000003a340c723c */ /* 0x000fe2000004180c */
[----:B------:R-:W1:Y:S04]  /*24a0*/  LDSM.16.M88.4 R56, [R154+0x7000] ;  /* 0x007000009a38783b */ /* 0x000e680000000200 */
[----:B------:R-:W1:Y:S03]  /*24b0*/  LDSM.16.M88.4 R52, [R154+0x7800] ;  /* 0x007800009a34783b */ /* 0x000e660000000200 */
[C---:B---3--:R-:W-:Y:S08]  /*24c0*/  HMMA.16816.F32.BF16 R32, R36.reuse, R80, R32 ;  /* 0x000000502420723c */ /* 0x048ff00000041820 */
        /* <DEDUP_REMOVED lines=21> */
[C---:B------:R-:W-:Y:S08]  /*2620*/  HMMA.16816.F32.BF16 R16, R48.reuse, R52, R16 ;  /* 0x000000343010723c */ /* 0x040ff00000041810 */
[----:B------:R-:W-:Y:S01]  /*2630*/  HMMA.16816.F32.BF16 R12, R48, R54, R12 ;  /* 0x00000036300c723c */ /* 0x000fe2000004180c */
[----:B------:R-:W-:Y:S04]  /*2640*/  LDSM.16.M88.4 R52, [R147+0x6000] ;  /* 0x006000009334783b */ /* 0x000fe80000000200 */
[----:B------:R-:W-:Y:S03]  /*2650*/  LDSM.16.M88.4 R48, [R147+0x6800] ;  /* 0x006800009330783b */ /* 0x000fe60000000200 */
[C---:B--2---:R-:W-:Y:S08]  /*2660*/  HMMA.16816.F32.BF16 R32, R84.reuse, R44, R32 ;  /* 0x0000002c5420723c */ /* 0x044ff00000041820 */
[C---:B------:R-:W-:Y:S01]  /*2670*/  HMMA.16816.F32.BF16 R28, R84.reuse, R46, R28 ;  /* 0x0000002e541c723c */ /* 0x040fe2000004181c */
[----:B------:R-:W-:Y:S07]  /*2680*/  LDSM.16.M88.4 R44, [R147+0x7000] ;  /* 0x00700000932c783b */ /* 0x000fee0000000200 */
[C---:B---3--:R-:W-:Y:S08]  /*2690*/  HMMA.16816.F32.BF16 R76, R84.reuse, R40, R76 ;  /* 0x00000028544c723c */ /* 0x048ff0000004184c */
[C---:B------:R-:W-:Y:S01]  /*26a0*/  HMMA.16816.F32.BF16 R68, R84.reuse, R42, R68 ;  /* 0x0000002a5444723c */ /* 0x040fe20000041844 */
[----:B------:R-:W-:Y:S07]  /*26b0*/  LDSM.16.M88.4 R40, [R147+0x7800] ;  /* 0x007800009328783b */ /* 0x000fee0000000200 */
[C---:B----4-:R-:W-:Y:S08]  /*26c0*/  HMMA.16816.F32.BF16 R24, R84.reuse, R36, R24 ;  /* 0x000000245418723c */ /* 0x050ff00000041818 */
[----:B------:R-:W-:Y:S01]  /*26d0*/  HMMA.16816.F32.BF16 R20, R84, R38, R20 ;  /* 0x000000265414723c */ /* 0x000fe20000041814 */
[----:B------:R-:W2:Y:S01]  /*26e0*/  LDSM.16.M88.4 R36, [R151+0x2000] ;  /* 0x002000009724783b */ /* 0x000ea20000000200 */
[----:B------:R-:W-:-:S06]  /*26f0*/  DEPBAR.LE SB0, 0x0 ;  /* 0x000080000000791a */ /* 0x000fcc0000000000 */
        /* <DEDUP_REMOVED lines=33> */
.L_x_12032:
        /* <DEDUP_REMOVED lines=10> */
[----:B------:R-:W-:-:S02]  /*29b0*/  LOP3.LUT R0, R0, R39, RZ, 0x3c, !PT ;  /* 0x0000002700007212 */ /* 0x000fc400078e3cff */
        /* <DEDUP_REMOVED lines=22> */
[----:B------:R-:W-:Y:S01]  /*2b20*/  ISETP.GE.U32.AND P5, PT, R11, R10, PT ;  /* 0x0000000a0b00720c */ /* 0x000fe20003fa6070 */
[----:B------:R-:W3:Y:S01]  /*2b30*/  LD.E.64 R40, desc[UR4][R2.64+0x38] ;  /* 0x0000380402287980 */ /* 0x000ee2000c101b00 */
[----:B------:R-:W-:-:S09]  /*2b40*/  ISETP.NE.AND P1, PT, R39, RZ, PT ;  /* 0x000000ff2700720c */ /* 0x000fd20003f25270 */
        /* <DEDUP_REMOVED lines=25> */
.L_x_12033:
[----:B------:R-:W-:Y:S05]  /*2ce0*/  BSYNC.RECONVERGENT B0 ;  /* 0x0000000000007941 */ /* 0x000fea0003800200 */
.L_x_12031:
        /* <DEDUP_REMOVED lines=19> */
.L_x_12030:
[----:B------:R-:W-:Y:S05]  /*2e20*/  BSYNC.RECONVERGENT B1 ;  /* 0x0000000000017941 */ /* 0x000fea0003800200 */
.L_x_12029:
        /* <DEDUP_REMOVED lines=17> */
[----:B------:R-:W-:Y:S01]  /*2f40*/  LOP3.LUT R0, R4, 0x200, R93, 0xf8, !PT ;  /* 0x0000020004007812 */ /* 0x000fe200078ef85d */
        /* <DEDUP_REMOVED lines=19> */
[----:B-1----:R-:W-:-:S03]  /*3080*/  FMNMX.FTZ R102, R11, R102, !PT ;  /* 0x000000660b667209 */ /* 0x002fc60007810000 */
[----:B------:R-:W-:Y:S01]  /*3090*/  LDSM.16.MT88.4 R8, [R144+0x8800] ;  /* 0x008800009008783b */ /* 0x000fe20000004200 */
        /* <DEDUP_REMOVED lines=21> */
[----:B------:R-:W3:Y:S01]  /*31f0*/  MUFU.EX2 R118, R118 ;  /* 0x0000007600767308 */ /* 0x000ee20000000800 */
[-C--:B------:R-:W-:Y:S01]  /*3200*/  FFMA.FTZ R117, R69, R124.reuse, -R131 ;  /* 0x0000007c45757223 */ /* 0x080fe20000010883 */
        /* <DEDUP_REMOVED lines=9> */
[-CC-:B------:R-:W-:Y:S01]  /*32a0*/  FFMA.FTZ R133, R22, R124.reuse, -R129.reuse ;  /* 0x0000007c16857223 */ /* 0x180fe20000010881 */
[----:B------:R-:W-:Y:S01]  /*32b0*/  MUFU.EX2 R116, R116 ;  /* 0x0000007400747308 */ /* 0x000fe20000000800 */
[-C--:B------:R-:W-:Y:S01]  /*32c0*/  FFMA.FTZ R126, R23, R124.reuse, -R129 ;  /* 0x0000007c177e7223 */ /* 0x080fe20000010881 */
[----:B---3--:R-:W-:Y:S01]  /*32d0*/  F2FP.BF16.F32.PACK_AB R84, R118, R123 ;  /* 0x0000007b7654723e */ /* 0x008fe200000010ff */
[-C--:B------:R-:W-:Y:S01]  /*32e0*/  FFMA.FTZ R183, R13, R124.reuse, -R131 ;  /* 0x0000007c0db77223 */ /* 0x080fe20000010883 */
[----:B------:R-:W3:Y:S01]  /*32f0*/  MUFU.EX2 R121, R121 ;  /* 0x0000007900797308 */ /* 0x000ee20000000800 */
[----:B------:R-:W-:Y:S01]  /*3300*/  FFMA.FTZ R181, R15, R124, -R129 ;  /* 0x0000007c0fb57223 */ /* 0x000fe20000010881 */
[----:B------:R-:W-:Y:S01]  /*3310*/  FADD.FTZ R118, R123, R118 ;  /* 0x000000767b767221 */ /* 0x000fe20000010000 */
[----:B------:R-:W-:Y:S01]  /*3320*/  ISETP.GE.AND P0, PT, R109, R160, PT ;  /* 0x000000a06d00720c */ /* 0x000fe20003f06270 */
        /* <DEDUP_REMOVED lines=57> */
[----:B------:R-:W-:-:S02]  /*36c0*/  FFMA.FTZ R105, R25, R124, -R131 ;  /* 0x0000007c19697223 */ /* 0x000fc40000010883 */
[----:B------:R-:W2:Y:S03]  /*36d0*/  LDSM.16.MT88.4 R24, [R150+0xb000] ;  /* 0x00b000009618783b */ /* 0x000ea60000004200 */
[----:B------:R-:W-:Y:S01]  /*36e0*/  MUFU.EX2 R104, R104 ;  /* 0x0000006800687308 */ /* 0x000fe20000000800 */
[C---:B------:R-:W-:Y:S01]  /*36f0*/  HMMA.16816.F32.BF16 R64, R4.reuse, R106, R64 ;  /* 0x0000006a0440723c */ /* 0x040fe20000041840 */
[-CC-:B------:R-:W-:Y:S01]  /*3700*/  FFMA.FTZ R106, R20, R124.reuse, -R131.reuse ;  /* 0x0000007c146a7223 */ /* 0x180fe20000010883 */
[----:B------:R-:W-:Y:S01]  /*3710*/  FFMA.FTZ R107, R21, R124, -R131 ;  /* 0x0000007c156b7223 */ /* 0x000fe20000010883 */
[----:B------:R-:W5:Y:S01]  /*3720*/  MUFU.EX2 R105, R105 ;  /* 0x0000006900697308 */ /* 0x000f620000000800 */
[----:B------:R-:W-:Y:S03]  /*3730*/  LDSM.16.MT88.4 R20, [R146+0xb000] ;  /* 0x00b000009214783b */ /* 0x000fe60000004200 */
[----:B------:R-:W-:Y:S01]  /*3740*/  MUFU.EX2 R106, R106 ;  /* 0x0000006a006a7308 */ /* 0x000fe20000000800 */
[C---:B---3--:R-:W-:Y:S03]  /*3750*/  HMMA.16816.F32.BF16 R68, R4.reuse, R32, R68 ;  /* 0x000000200444723c */ /* 0x048fe60000041844 */
[----:B------:R-:W3:Y:S05]  /*3760*/  MUFU.EX2 R107, R107 ;  /* 0x0000006b006b7308 */ /* 0x000eea0000000800 */
[C---:B------:R-:W-:Y:S01]  /*3770*/  HMMA.16816.F32.BF16 R72, R4.reuse, R34, R72 ;  /* 0x000000220448723c */ /* 0x040fe20000041848 */
[----:B------:R-:W-:Y:S07]  /*3780*/  LDSM.16.MT88.4 R32, [R150+0x9000] ;  /* 0x009000009620783b */ /* 0x000fee0000004200 */
[C---:B----4-:R-:W-:Y:S08]  /*3790*/  HMMA.16816.F32.BF16 R88, R4.reuse, R8, R88 ;  /* 0x000000080458723c */ /* 0x050ff00000041858 */
[----:B------:R-:W-:Y:S01]  /*37a0*/  HMMA.16816.F32.BF16 R84, R4, R10, R84 ;  /* 0x0000000a0454723c */ /* 0x000fe20000041854 */
[----:B------:R-:W4:Y:S01]  /*37b0*/  LDSM.16.MT88.4 R8, [R145+0x9000] ;  /* 0x009000009108783b */ /* 0x000f220000004200 */
[----:B-----5:R-:W-:-:S02]  /*37c0*/  F2FP.BF16.F32.PACK_AB R4, R105, R104 ;  /* 0x000000686904723e */ /* 0x020fc400000010ff */
[----:B------:R-:W-:Y:S02]  /*37d0*/  F2FP.BF16.F32.PACK_AB R5, R135, R128 ;  /* 0x000000808705723e */ /* 0x000fe400000010ff */
[----:B---3--:R-:W-:Y:S02]  /*37e0*/  F2FP.BF16.F32.PACK_AB R6, R107, R106 ;  /* 0x0000006a6b06723e */ /* 0x008fe400000010ff */
[----:B------:R-:W-:-:S07]  /*37f0*/  F2FP.BF16.F32.PACK_AB R7, R126, R133 ;  /* 0x000000857e07723e */ /* 0x000fce00000010ff */
[C---:B-1----:R-:W-:Y:S08]  /*3800*/  HMMA.16816.F32.BF16 R36, R4.reuse, R28, R36 ;  /* 0x0000001c0424723c */ /* 0x042ff00000041824 */
[C---:B------:R-:W-:Y:S01]  /*3810*/  HMMA.16816.F32.BF16 R40, R4.reuse, R30, R40 ;  /* 0x0000001e0428723c */ /* 0x040fe20000041828 */
[----:B------:R-:W1:Y:S07]  /*3820*/  LDSM.16.MT88.4 R28, [R144+0x9000] ;  /* 0x00900000901c783b */ /* 0x000e6e0000004200 */
[C---:B--2---:R-:W-:Y:S08]  /*3830*/  HMMA.16816.F32.BF16 R60, R4.reuse, R24, R60 ;  /* 0x00000018043c723c */ /* 0x044ff0000004183c */
[C---:B------:R-:W-:Y:S01]  /*3840*/  HMMA.16816.F32.BF16 R64, R4.reuse, R26, R64 ;  /* 0x0000001a0440723c */ /* 0x040fe20000041840 */
[----:B------:R-:W-:Y:S07]  /*3850*/  LDSM.16.MT88.4 R24, [R144+0xb000] ;  /* 0x00b000009018783b */ /* 0x000fee0000004200 */
[C---:B----4-:R-:W-:Y:S08]  /*3860*/  HMMA.16816.F32.BF16 R44, R4.reuse, R8, R44 ;  /* 0x00000008042c723c */ /* 0x050ff0000004182c */
[C---:B------:R-:W-:Y:S01]  /*3870*/  HMMA.16816.F32.BF16 R48, R4.reuse, R10, R48 ;  /* 0x0000000a0430723c */ /* 0x040fe20000041830 */
[----:B------:R-:W2:Y:S07]  /*3880*/  LDSM.16.MT88.4 R8, [R145+0xb000] ;  /* 0x00b000009108783b */ /* 0x000eae0000004200 */
[----:B------:R-:W-:Y:S01]  /*3890*/  HMMA.16816.F32.BF16 R92, R4, R34, R92 ;  /* 0x00000022045c723c */ /* 0x000fe2000004185c */
[----:B------:R-:W-:-:S06]  /*38a0*/  FFMA.FTZ R34, R16, R124, -R131 ;  /* 0x0000007c10227223 */ /* 0x000fcc0000010883 */
[----:B------:R-:W-:Y:S01]  /*38b0*/  MUFU.EX2 R34, R34 ;  /* 0x0000002200227308 */ /* 0x000fe20000000800 */
[----:B-1----:R-:W-:Y:S01]  /*38c0*/  HMMA.16816.F32.BF16 R52, R4, R28, R52 ;  /* 0x0000001c0434723c */ /* 0x002fe20000041834 */
[-CC-:B------:R-:W-:Y:S01]  /*38d0*/  FFMA.FTZ R29, R19, R124.reuse, -R129.reuse ;  /* 0x0000007c131d7223 */ /* 0x180fe20000010881 */
[----:B------:R-:W-:-:S05]  /*38e0*/  FFMA.FTZ R28, R14, R124, -R129 ;  /* 0x0000007c0e1c7223 */ /* 0x000fca0000010881 */
[----:B------:R-:W-:Y:S01]  /*38f0*/  MUFU.EX2 R29, R29 ;  /* 0x0000001d001d7308 */ /* 0x000fe20000000800 */
[C---:B------:R-:W-:Y:S01]  /*3900*/  HMMA.16816.F32.BF16 R56, R4.reuse, R30, R56 ;  /* 0x0000001e0438723c */ /* 0x040fe20000041838 */
[-C--:B------:R-:W-:Y:S01]  /*3910*/  FFMA.FTZ R31, R17, R124.reuse, -R131 ;  /* 0x0000007c111f7223 */ /* 0x080fe20000010883 */
[-C--:B------:R-:W-:Y:S01]  /*3920*/  FFMA.FTZ R30, R18, R124.reuse, -R129 ;  /* 0x0000007c121e7223 */ /* 0x080fe20000010881 */
[----:B------:R-:W-:Y:S01]  /*3930*/  MUFU.EX2 R28, R28 ;  /* 0x0000001c001c7308 */ /* 0x000fe20000000800 */
[----:B------:R-:W1:Y:S03]  /*3940*/  LDSM.16.MT88.4 R16, [R145+0x9800] ;  /* 0x009800009110783b */ /* 0x000e660000004200 */
[----:B------:R-:W3:Y:S01]  /*3950*/  MUFU.EX2 R31, R31 ;  /* 0x0000001f001f7308 */ /* 0x000ee20000000800 */
[----:B------:R-:W-:Y:S01]  /*3960*/  HMMA.16816.F32.BF16 R96, R4, R32, R96 ;  /* 0x000000200460723c */ /* 0x000fe20000041860 */
[----:B------:R-:W-:-:S02]  /*3970*/  FFMA.FTZ R32, R12, R124, -R131 ;  /* 0x0000007c0c207223 */ /* 0x000fc40000010883 */
[----:B------:R-:W4:Y:S01]  /*3980*/  MUFU.EX2 R30, R30 ;  /* 0x0000001e001e7308 */ /* 0x000f220000000800 */
[----:B------:R-:W-:Y:S03]  /*3990*/  LDSM.16.MT88.4 R12, [R144+0x9800] ;  /* 0x00980000900c783b */ /* 0x000fe60000004200 */
[----:B------:R-:W5:Y:S01]  /*39a0*/  MUFU.EX2 R32, R32 ;  /* 0x0000002000207308 */ /* 0x000f620000000800 */
[C---:B------:R-:W-:Y:S08]  /*39b0*/  HMMA.16816.F32.BF16 R68, R4.reuse, R20, R68 ;  /* 0x000000140444723c */ /* 0x040ff00000041844 */
[C---:B--2---:R-:W-:Y:S08]  /*39c0*/  HMMA.16816.F32.BF16 R76, R4.reuse, R8, R76 ;  /* 0x00000008044c723c */ /* 0x044ff0000004184c */
[C---:B------:R-:W-:Y:S01]  /*39d0*/  HMMA.16816.F32.BF16 R80, R4.reuse, R10, R80 ;  /* 0x0000000a0450723c */ /* 0x040fe20000041850 */
[----:B------:R-:W2:Y:S07]  /*39e0*/  LDSM.16.MT88.4 R8, [R150+0xb800] ;  /* 0x00b800009608783b */ /* 0x000eae0000004200 */
[C---:B------:R-:W-:Y:S01]  /*39f0*/  HMMA.16816.F32.BF16 R72, R4.reuse, R22, R72 ;  /* 0x000000160448723c */ /* 0x040fe20000041848 */
[----:B------:R-:W2:Y:S07]  /*3a00*/  LDSM.16.MT88.4 R20, [R150+0x9800] ;  /* 0x009800009614783b */ /* 0x000eae0000004200 */
[C---:B------:R-:W-:Y:S08]  /*3a10*/  HMMA.16816.F32.BF16 R88, R4.reuse, R24, R88 ;  /* 0x000000180458723c */ /* 0x040ff00000041858 */
[----:B------:R-:W-:Y:S01]  /*3a20*/  HMMA.16816.F32.BF16 R84, R4, R26, R84 ;  /* 0x0000001a0454723c */ /* 0x000fe20000041854 */
[----:B---3--:R-:W-:Y:S01]  /*3a30*/  F2FP.BF16.F32.PACK_AB R4, R31, R34 ;  /* 0x000000221f04723e */ /* 0x008fe200000010ff */
[----:B------:R-:W-:Y:S01]  /*3a40*/  LDSM.16.MT88.4 R24, [R146+0x9800] ;  /* 0x009800009218783b */ /* 0x000fe20000004200 */
[----:B----4-:R-:W-:-:S02]  /*3a50*/  F2FP.BF16.F32.PACK_AB R5, R29, R30 ;  /* 0x0000001e1d05723e */ /* 0x010fc400000010ff */
[----:B-----5:R-:W-:Y:S02]  /*3a60*/  F2FP.BF16.F32.PACK_AB R6, R183, R32 ;  /* 0x00000020b706723e */ /* 0x020fe400000010ff */
[----:B------:R-:W-:-:S07]  /*3a70*/  F2FP.BF16.F32.PACK_AB R7, R181, R28 ;  /* 0x0000001cb507723e */ /* 0x000fce00000010ff */
[C---:B-1----:R-:W-:Y:S08]  /*3a80*/  HMMA.16816.F32.BF16 R44, R4.reuse, R16, R44 ;  /* 0x00000010042c723c */ /* 0x042ff0000004182c */
[C---:B------:R-:W-:Y:S01]  /*3a90*/  HMMA.16816.F32.BF16 R48, R4.reuse, R18, R48 ;  /* 0x000000120430723c */ /* 0x040fe20000041830 */
[----:B------:R-:W1:Y:S07]  /*3aa0*/  LDSM.16.MT88.4 R16, [R146+0xb800] ;  /* 0x00b800009210783b */ /* 0x000e6e0000004200 */
[C---:B--2---:R-:W-:Y:S08]  /*3ab0*/  HMMA.16816.F32.BF16 R60, R4.reuse, R8, R60 ;  /* 0x00000008043c723c */ /* 0x044ff0000004183c */
[C---:B------:R-:W-:Y:S01]  /*3ac0*/  HMMA.16816.F32.BF16 R64, R4.reuse, R10, R64 ;  /* 0x0000000a0440723c */ /* 0x040fe20000041840 */
[----:B------:R-:W2:Y:S07]  /*3ad0*/  LDSM.16.MT88.4 R8, [R144+0xb800] ;  /* 0x00b800009008783b */ /* 0x000eae0000004200 */
[----:B------:R-:W-:Y:S01]  /*3ae0*/  HMMA.16816.F32.BF16 R96, R4, R20, R96 ;  /* 0x000000140460723c */ /* 0x000fe20000041860 */
[----:B------:R-:W-:-:S04]  /*3af0*/  FADD.FTZ R21, R115, R116 ;  /* 0x0000007473157221 */ /* 0x000fc80000010000 */
[----:B------:R-:W-:-:S03]  /*3b00*/  FADD.FTZ R21, R108, R21 ;  /* 0x000000156c157221 */ /* 0x000fc60000010000 */
[----:B------:R-:W-:Y:S01]  /*3b10*/  HMMA.16816.F32.BF16 R52, R4, R12, R52 ;  /* 0x0000000c0434723c */ /* 0x000fe20000041834 */
[----:B------:R-:W-:-:S04]  /*3b20*/  FADD.FTZ R122, R122, R21 ;  /* 0x000000157a7a7221 */ /* 0x000fc80000010000 */
[----:B------:R-:W-:-:S03]  /*3b30*/  FADD.FTZ R127, R127, R122 ;  /* 0x0000007a7f7f7221 */ /* 0x000fc60000010000 */
[----:B------:R-:W-:Y:S01]  /*3b40*/  HMMA.16816.F32.BF16 R56, R4, R14, R56 ;  /* 0x0000000e0438723c */ /* 0x000fe20000041838 */
[----:B------:R-:W3:Y:S01]  /*3b50*/  LDSM.16.MT88.4 R12, [R145+0xb800] ;  /* 0x00b80000910c783b */ /* 0x000ee20000004200 */
[----:B------:R-:W-:-:S04]  /*3b60*/  FADD.FTZ R120, R120, R127 ;  /* 0x0000007f78787221 */ /* 0x000fc80000010000 */
[----:B------:R-:W-:Y:S02]  /*3b70*/  FADD.FTZ R125, R125, R120 ;  /* 0x000000787d7d7221 */ /* 0x000fe40000010000 */
[----:B-1----:R-:W-:Y:S01]  /*3b80*/  HMMA.16816.F32.BF16 R68, R4, R16, R68 ;  /* 0x000000100444723c */ /* 0x002fe20000041844 */
[----:B------:R-:W-:-:S04]  /*3b90*/  FADD.FTZ R17, R113, R118 ;  /* 0x0000007671117221 */ /* 0x000fc80000010000 */
[----:B------:R-:W-:Y:S01]  /*3ba0*/  FADD.FTZ R17, R0, R17 ;  /* 0x0000001100117221 */ /* 0x000fe20000010000 */
[----:B------:R-:W-:Y:S02]  /*3bb0*/  FADD.FTZ R0, R128, R125 ;  /* 0x0000007d80007221 */ /* 0x000fe40000010000 */
[----:B------:R-:W-:Y:S01]  /*3bc0*/  HMMA.16816.F32.BF16 R92, R4, R22, R92 ;  /* 0x00000016045c723c */ /* 0x000fe2000004185c */
[----:B------:R-:W-:Y:S01]  /*3bd0*/  FADD.FTZ R114, R114, R17 ;  /* 0x0000001172727221 */ /* 0x000fe20000010000 */
[----:B------:R-:W-:-:S03]  /*3be0*/  FADD.FTZ R0, R135, R0 ;  /* 0x0000000087007221 */ /* 0x000fc60000010000 */
[----:B------:R-:W-:-:S03]  /*3bf0*/  FADD.FTZ R119, R119, R114 ;  /* 0x0000007277777221 */ /* 0x000fc60000010000 */
        /* <DEDUP_REMOVED lines=21> */
[C---:B------:R-:W-:Y:S08]  /*3d50*/  HMMA.16816.F32.BF16 R80, R4.reuse, R14, R80 ;  /* 0x0000000e0450723c */ /* 0x040ff00000041850 */
        /* <DEDUP_REMOVED lines=9> */
.L_x_12041:
        /* <DEDUP_REMOVED lines=77> */
.L_x_12036:
[----:B------:R-:W-:Y:S05]  /*42c0*/  BSYNC.RECONVERGENT B0 ;  /* 0x0000000000007941 */ /* 0x000fea0003800200 */
.L_x_12035:
        /* <DEDUP_REMOVED lines=16> */
[----:B------:R-:W-:Y:S02]  /*43d0*/  ISETP.GT.AND P1, PT, R175, R160, PT ;  /* 0x000000a0af00720c */ /* 0x000fe40003f24270 */
        /* <DEDUP_REMOVED lines=185> */
.L_x_12040:
[----:B------:R-:W-:Y:S05]  /*4f70*/  BSYNC.RECONVERGENT B0 ;  /* 0x0000000000007941 */ /* 0x000fea0003800200 */
.L_x_12039:
        /* <DEDUP_REMOVED lines=19> */
.L_x_12038:
[----:B------:R-:W-:Y:S05]  /*50b0*/  BSYNC.RECONVERGENT B1 ;  /* 0x0000000000017941 */ /* 0x000fea0003800200 */
.L_x_12037:
        /* <DEDUP_REMOVED lines=315> */
.L_x_12034:
        /* <DEDUP_REMOVED lines=10> */
.L_x_12049:
[----:B------:R-:W2:Y:S01]  /*6510*/  S2R R100, SR_TID.X ;  /* 0x0000000000647919 */ /* 0x000ea20000002100 */
[----:B------:R-:W3:Y:S01]  /*6520*/  MUFU.RCP R6, R5 ;  /* 0x0000000500067308 */ /* 0x000ee20000001000 */
[----:B------:R-:W1:Y:S01]  /*6530*/  S2UR UR6, SR_CgaCtaId ;  /* 0x00000000000679c3 */ /* 0x000e620000008800 */
[----:B----4-:R-:W-:-:S07]  /*6540*/  FADD.FTZ R4, R8, R9 ;  /* 0x0000000908047221 */ /* 0x010fce0000010000 */
[----:B------:R-:W-:Y:S01]  /*6550*/  BAR.SYNC.DEFER_BLOCKING 0x0 ;  /* 0x0000000000007b1d */ /* 0x000fe20000010000 */
[----:B------:R-:W-:Y:S02]  /*6560*/  FSETP.NE.FTZ.AND P1, PT, R5, RZ, PT ;  /* 0x000000ff0500720b */ /* 0x000fe40003f35000 */
[----:B------:R-:W-:-:S03]  /*6570*/  FSETP.NE.FTZ.AND P0, PT, R4, RZ, PT ;  /* 0x000000ff0400720b */ /* 0x000fc60003f15000 */
[----:B------:R-:W4:Y:S01]  /*6580*/  MUFU.RCP R7, R4 ;  /* 0x0000000400077308 */ /* 0x000f220000001000 */
[----:B------:R-:W-:Y:S01]  /*6590*/  UMOV UR7, 0x400 ;  /* 0x0000040000077882 */ /* 0x000fe20000000000 */
[----:B---3--:R-:W-:-:S05]  /*65a0*/  FSEL R8, R6, 1, P1 ;  /* 0x3f80000006087808 */ /* 0x008fca0000800000 */
[C---:B------:R-:W-:Y:S01]  /*65b0*/  FMUL.FTZ R96, R8.reuse, R96 ;  /* 0x0000006008607220 */ /* 0x040fe20000410000 */
[C---:B------:R-:W-:Y:S01]  /*65c0*/  FMUL.FTZ R97, R8.reuse, R97 ;  /* 0x0000006108617220 */ /* 0x040fe20000410000 */
[----:B-1----:R-:W-:Y:S01]  /*65d0*/  ULEA UR6, UR6, UR7, 0x18 ;  /* 0x0000000706067291 */ /* 0x002fe2000f8ec0ff */
[C---:B------:R-:W-:Y:S01]  /*65e0*/  FMUL.FTZ R92, R8.reuse, R92 ;  /* 0x0000005c085c7220 */ /* 0x040fe20000410000 */
[C---:B------:R-:W-:Y:S01]  /*65f0*/  FMUL.FTZ R93, R8.reuse, R93 ;  /* 0x0000005d085d7220 */ /* 0x040fe20000410000 */
[C---:B------:R-:W-:Y:S01]  /*6600*/  FMUL.FTZ R36, R8.reuse, R36 ;  /* 0x0000002408247220 */ /* 0x040fe20000410000 */
[C---:B------:R-:W-:Y:S01]  /*6610*/  FMUL.FTZ R37, R8.reuse, R37 ;  /* 0x0000002508257220 */ /* 0x040fe20000410000 */
[----:B------:R-:W-:Y:S01]  /*6620*/  FMUL.FTZ R40, R8, R40 ;  /* 0x0000002808287220 */ /* 0x000fe20000410000 */
[----:B--2---:R-:W-:Y:S01]  /*6630*/  SHF.L.U32 R9, R100, 0x1, RZ ;  /* 0x0000000164097819 */ /* 0x004fe200000006ff */
[----:B------:R-:W-:Y:S01]  /*6640*/  FMUL.FTZ R41, R8, R41 ;  /* 0x0000002908297220 */ /* 0x000fe20000410000 */
[----:B------:R-:W-:Y:S01]  /*6650*/  SHF.L.U32 R6, R100, 0x4, RZ ;  /* 0x0000000464067819 */ /* 0x000fe200000006ff */
        /* <DEDUP_REMOVED lines=101> */
[----:B------:R4:W-:Y:S04]  /*6cb0*/  STS.64 [R13+0x4000], R76 ;  /* 0x0040004c0d007388 */ /* 0x0009e80000000a00 */
        /* <DEDUP_REMOVED lines=8> */
[----:B-1----:R-:W4:Y:S04]  /*6d40*/  LD.E R7, desc[UR4][R2.64+0x60] ;  /* 0x0000600402077980 */ /* 0x002f28000c101900 */
[----:B--2---:R-:W2:Y:S04]  /*6d50*/  LD.E R68, desc[UR4][R2.64+0xcc] ;  /* 0x0000cc0402447980 */ /* 0x004ea8000c101900 */
[----:B---3--:R-:W3:Y:S04]  /*6d60*/  LD.E.64 R72, desc[UR4][R2.64+0x78] ;  /* 0x0000780402487980 */ /* 0x008ee8000c101b00 */
[----:B----4-:R1:W5:Y:S01]  /*6d70*/  LD.E.64 R74, desc[UR4][R2.64+0xa8] ;  /* 0x0000a804024a7980 */ /* 0x010362000c101b00 */
[----:B------:R-:W4:Y:S01]  /*6d80*/  @P1 MUFU.LG2 R71, R5 ;  /* 0x0000000500471308 */ /* 0x000f220000000c00 */
[C---:B------:R-:W-:Y:S01]  /*6d90*/  SHF.L.U32 R77, R100.reuse, 0x3, RZ ;  /* 0x00000003644d7819 */ /* 0x040fe200000006ff */
[----:B------:R-:W-:Y:S01]  /*6da0*/  BSSY.RECONVERGENT B0, `(.L_x_12043) ;  /* 0x0000038000007945 */ /* 0x000fe20003800200 */
[----:B------:R-:W-:-:S02]  /*6db0*/  SHF.L.U32 R70, R100, 0x2, RZ ;  /* 0x0000000264467819 */ /* 0x000fc400000006ff */
[----:B------:R-:W-:Y:S02]  /*6dc0*/  LOP3.LUT R77, R77, 0x1f80, RZ, 0xc0, !PT ;  /* 0x00001f804d4d7812 */ /* 0x000fe400078ec0ff */
[----:B------:R-:W-:Y:S02]  /*6dd0*/  SHF.R.U32.HI R69, RZ, 0x1, R100 ;  /* 0x00000001ff457819 */ /* 0x000fe40000011664 */
[----:B------:R-:W-:Y:S02]  /*6de0*/  LOP3.LUT R8, R70, 0x1f8, RZ, 0xc0, !PT ;  /* 0x000001f846087812 */ /* 0x000fe400078ec0ff */
[----:B------:R-:W-:Y:S02]  /*6df0*/  LOP3.LUT P3, RZ, R100, 0x3, RZ, 0xc0, !PT ;  /* 0x0000000364ff7812 */ /* 0x000fe4000786c0ff */
[----:B------:R-:W-:Y:S02]  /*6e00*/  LOP3.LUT R77, R77, 0x3c, R70, 0xf8, !PT ;  /* 0x0000003c4d4d7812 */ /* 0x000fe400078ef846 */
[----:B------:R-:W-:-:S02]  /*6e10*/  LOP3.LUT R78, R6, 0x10, RZ, 0xc0, !PT ;  /* 0x00000010064e7812 */ /* 0x000fc400078ec0ff */
[----:B------:R-:W-:Y:S01]  /*6e20*/  LOP3.LUT R9, R8, 0x38, R69, 0x78, !PT ;  /* 0x0000003808097812 */ /* 0x000fe200078e7845 */
[----:B----4-:R-:W-:Y:S01]  /*6e30*/  @P1 FMUL.FTZ R71, R71, 0.69314718246459960938 ;  /* 0x3f31721847471820 */ /* 0x010fe20000410000 */
[----:B------:R-:W-:Y:S02]  /*6e40*/  SHF.R.U32.HI R100, RZ, 0x2, R100 ;  /* 0x00000002ff647819 */ /* 0x000fe40000011664 */
[----:B------:R-:W-:Y:S01]  /*6e50*/  LEA R78, R9, R78, 0x2 ;  /* 0x0000004e094e7211 */ /* 0x000fe200078e10ff */
[----:B------:R-:W-:Y:S01]  /*6e60*/  BAR.SYNC.DEFER_BLOCKING 0x0 ;  /* 0x0000000000007b1d */ /* 0x000fe20000010000 */
[----:B------:R-:W-:Y:S02]  /*6e70*/  LOP3.LUT R69, R69, 0x30, RZ, 0xc0, !PT ;  /* 0x0000003045457812 */ /* 0x000fe400078ec0ff */
[----:B------:R-:W-:Y:S01]  /*6e80*/  MOV R76, 0xff800000 ;  /* 0xff800000004c7802 */ /* 0x000fe20000000f00 */
[----:B-----5:R-:W-:Y:S01]  /*6e90*/  @P1 FFMA.FTZ R76, R0, R102, R71 ;  /* 0x00000066004c1223 */ /* 0x020fe20000010047 */
[----:B------:R-:W-:Y:S01]  /*6ea0*/  MOV R70, 0xff800000 ;  /* 0xff80000000467802 */ /* 0x000fe20000000f00 */
[----:B-1----:R-:W1:Y:S01]  /*6eb0*/  @P0 MUFU.LG2 R2, R4 ;  /* 0x0000000400020308 */ /* 0x002e620000000c00 */
[----:B------:R-:W-:Y:S01]  /*6ec0*/  LOP3.LUT R100, R69, 0x7, R100, 0xf8, !PT ;  /* 0x0000000745647812 */ /* 0x000fe200078ef864 */
[----:B-1----:R-:W-:Y:S01]  /*6ed0*/  @P0 FMUL.FTZ R2, R2, 0.69314718246459960938 ;  /* 0x3f31721802020820 */ /* 0x002fe20000410000 */
[----:B------:R1:W4:Y:S03]  /*6ee0*/  LDS.128 R64, [R78+UR6] ;  /* 0x000000064e407984 */ /* 0x0003260008000c00 */
[----:B------:R-:W-:Y:S01]  /*6ef0*/  @P0 FFMA.FTZ R70, R0, R101, R2 ;  /* 0x0000006500460223 */ /* 0x000fe20000010002 */
        /* <DEDUP_REMOVED lines=16> */
[----:B------:R1:W1:Y:S02]  /*7000*/  LDS.128 R16, [R78+UR6+0x6000] ;  /* 0x006000064e107984 */ /* 0x0002640008000c00 */
[----:B--2---:R-:W-:Y:S02]  /*7010*/  IMAD R68, R3, R68, RZ ;  /* 0x0000004403447224 */ /* 0x004fe400078e02ff */
[----:B------:R2:W1:Y:S03]  /*7020*/  LDS.128 R4, [R78+UR6+0x7800] ;  /* 0x007800064e047984 */ /* 0x0004660008000c00 */
[----:B------:R-:W-:-:S04]  /*7030*/  IADD3 R77, P2, PT, R77, R68, RZ ;  /* 0x000000444d4d7210 */ /* 0x000fc80007f5e0ff */
[----:B------:R-:W-:Y:S02]  /*7040*/  LEA.HI.X.SX32 R68, R68, RZ, 0x1, P2 ;  /* 0x000000ff44447211 */ /* 0x000fe400010f0eff */
[----:B---3--:R-:W-:-:S04]  /*7050*/  LEA R72, P2, R77, R72, 0x2 ;  /* 0x000000484d487211 */ /* 0x008fc800078410ff */
[----:B------:R-:W-:Y:S01]  /*7060*/  LEA.HI.X R73, R77, R73, R68, 0x2, P2 ;  /* 0x000000494d497211 */ /* 0x000fe200010f1444 */
[----:B----4-:R-:W-:Y:S08]  /*7070*/  @P3 BRA `(.L_x_12044) ;  /* 0x0000000000283947 */ /* 0x010ff00003800000 */
        /* <DEDUP_REMOVED lines=10> */
.L_x_12044:
[----:B------:R-:W-:Y:S05]  /*7120*/  BSYNC.RECONVERGENT B0 ;  /* 0x0000000000007941 */ /* 0x000fea0003800200 */
.L_x_12043:
        /* <DEDUP_REMOVED lines=17> */
[----:B--23--:R-:W-:Y:S05]  /*7240*/  RET.REL.NODEC R166 `(_ZN5flash24flash_fwd_splitkv_kernelI23Flash_fwd_kernel_traitsILi128ELi64ELi64ELi4ELb0ELb0EN7cutlass10bfloat16_tE19Flash_kernel_traitsILi128ELi64ELi64ELi4ES3_EELb0ELb0ELb0ELb1ELb1ELb0ELb1ELb0EEEvNS_16Flash_fwd_paramsE) ;  /* 0xffffff8ca66c7950 */ /* 0x00cfea0003c3ffff */
.L_x_12042:
[----:B------:R-:W-:Y:S01]  /*7250*/  MOV R7, 0x2 ;  /* 0x0000000200077802 */ /* 0x000fe20000000f00 */
[----:B------:R-:W-:Y:S01]  /*7260*/  IMAD.MOV.U32 R4, RZ, RZ, 0x1f ;  /* 0x0000001fff047424 */ /* 0x000fe200078e00ff */
[----:B------:R-:W-:-:S07]  /*7270*/  MOV R6, 0xffffffff ;  /* 0xffffffff00067802 */ /* 0x000fce0000000f00 */
[----:B-1---5:R-:W-:Y:S05]  /*7280*/  WARPSYNC.COLLECTIVE R6, `(.L_x_12045) ;  /* 0x0000000006087348 */ /* 0x022fea0003c00000 */
[----:B------:R2:W3:Y:S02]  /*7290*/  SHFL.BFLY P0, R9, R183, R7, R4 ;  /* 0x0c000007b7097389 */ /* 0x0004e40000000004 */
[----:B-123-5:R-:W-:Y:S05]  /*72a0*/  ENDCOLLECTIVE ;  /* 0x000000000000791b */ /* 0x02efea0003800000 */
.L_x_12045:
[----:B------:R-:W-:Y:S02]  /*72b0*/  IMAD.MOV.U32 R10, RZ, RZ, R9 ;  /* 0x000000ffff0a7224 */ /* 0x000fe400078e0009 */
[----:B------:R-:W-:Y:S02]  /*72c0*/  IMAD.MOV.U32 R7, RZ, RZ, 0x1 ;  /* 0x00000001ff077424 */ /* 0x000fe400078e00ff */
[----:B------:R-:W-:-:S05]  /*72d0*/  FADD.FTZ R10, R10, R183 ;  /* 0x000000b70a0a7221 */ /* 0x000fca0000010000 */
[----:B------:R-:W-:-:S07]  /*72e0*/  MOV R183, R10 ;  /* 0x0000000a00b77202 */ /* 0x000fce0000000f00 */
[----:B------:R-:W-:Y:S05]  /*72f0*/  WARPSYNC.COLLECTIVE R6, `(.L_x_12046) ;  /* 0x0000000006087348 */ /* 0x000fea0003c00000 */
[----:B------:R1:W2:Y:S02]  /*7300*/  SHFL.BFLY P0, R9, R183, R7, R4 ;  /* 0x0c000007b7097389 */ /* 0x0002a40000000004 */
[----:B-12---:R-:W-:Y:S05]  /*7310*/  ENDCOLLECTIVE ;  /* 0x000000000000791b */ /* 0x006fea0003800000 */
.L_x_12046:
[----:B------:R-:W-:Y:S01]  /*7320*/  MOV R183, R181 ;  /* 0x000000b500b77202 */ /* 0x000fe20000000f00 */
[----:B------:R-:W-:Y:S01]  /*7330*/  IMAD.MOV.U32 R7, RZ, RZ, 0x2 ;  /* 0x00000002ff077424 */ /* 0x000fe200078e00ff */
[----:B------:R-:W-:-:S07]  /*7340*/  MOV R5, R9 ;  /* 0x0000000900057202 */ /* 0x000fce0000000f00 */
[----:B------:R-:W-:Y:S05]  /*7350*/  WARPSYNC.COLLECTIVE R6, `(.L_x_12047) ;  /* 0x0000000006087348 */ /* 0x000fea0003c00000 */
[----:B------:R1:W2:Y:S02]  /*7360*/  SHFL.BFLY P0, R9, R183, R7, R4 ;  /* 0x0c000007b7097389 */ /* 0x0002a40000000004 */
[----:B-12---:R-:W-:Y:S05]  /*7370*/  ENDCOLLECTIVE ;  /* 0x000000000000791b */ /* 0x006fea0003800000 */
.L_x_12047:
[----:B------:R-:W-:Y:S01]  /*7380*/  FADD.FTZ R5, R10, R5 ;  /* 0x000000050a057221 */ /* 0x000fe20000010000 */
[----:B------:R-:W-:Y:S01]  /*7390*/  FADD.FTZ R8, R9, R181 ;  /* 0x000000b509087221 */ /* 0x000fe20000010000 */
[----:B------:R-:W-:-:S04]  /*73a0*/  MOV R7, 0x1 ;  /* 0x0000000100077802 */ /* 0x000fc80000000f00 */
[----:B------:R-:W-:-:S07]  /*73b0*/  MOV R183, R8 ;  /* 0x0000000800b77202 */ /* 0x000fce0000000f00 */
[----:B------:R-:W-:Y:S05]  /*73c0*/  WARPSYNC.COLLECTIVE R6, `(.L_x_12048) ;  /* 0x0000000006087348 */ /* 0x000fea0003c00000 */
[----:B------:R1:W2:Y:S02]  /*73d0*/  SHFL.BFLY P0, R9, R183, R7, R4 ;  /* 0x0c000007b7097389 */ /* 0x0002a40000000004 */
[----:B-12---:R-:W-:Y:S05]  /*73e0*/  ENDCOLLECTIVE ;  /* 0x000000000000791b */ /* 0x006fea0003800000 */
.L_x_12048:
[----:B------:R-:W-:Y:S05]  /*73f0*/  BRA `(.L_x_12049) ;  /* 0xfffffff000447947 */ /* 0x000fea000383ffff */
.L_x_12050:
        /* <DEDUP_REMOVED lines=16> */
.L_x_14956:


//--------------------- .text._ZN5flash24flash_fwd_splitkv_kernelI23Flash_fwd_kernel_traitsILi128ELi64ELi64ELi4ELb0ELb0EN7cutlass10bfloat16_tE19Flash_kernel_traitsILi128ELi64ELi64ELi4ES3_EELb0ELb0ELb0ELb1ELb1ELb1ELb1ELb0EEEvNS_16Flash_fwd_paramsE --------------------------
	.section	.text._ZN5flash24flash_fwd_splitkv_kernelI23Flash_fwd_kernel_traitsILi128ELi64ELi64ELi4ELb0ELb0EN7cutlass10bfloat16_tE19Flash_kernel_traitsILi128ELi64ELi64ELi4ES3_EELb0ELb0ELb0ELb1ELb1ELb1ELb1ELb0EEEvNS_16Flash_fwd_paramsE,"ax",@progbits
	.align	128
        .global         _ZN5flash24flash_fwd_splitkv_kernelI23Flash_fwd_kernel_traitsILi128ELi64ELi64ELi4ELb0ELb0EN7cutlass10bfloat16_tE19Flash_kernel_traitsILi128ELi64ELi64ELi4ES3_EELb0ELb0ELb0ELb1ELb1ELb1ELb1ELb0EEEvNS_16Flash_fwd_paramsE
        .type           _ZN5flash24flash_fwd_splitkv_kernelI23Flash_fwd_kernel_traitsILi128ELi64ELi64ELi4ELb0ELb0EN7cutlass10bfloat16_tE19Flash_kernel_traitsILi128ELi64ELi64ELi4ES3_EELb0ELb0ELb0ELb1ELb1ELb1ELb1ELb0EEEvNS_16Flash_fwd_paramsE,@function
        .size           _ZN5flash24flash_fwd_splitkv_kernelI23Flash_fwd_kernel_traitsILi128ELi64ELi64ELi4ELb0ELb0EN7cutlass10bfloat16_tE19Flash_kernel_traitsILi128ELi64ELi64ELi4ES3_EELb0ELb0ELb0ELb1ELb1ELb1ELb1ELb0EEEvNS_16Flash_fwd_paramsE,(.L_x_14957 - _ZN5flash24flash_fwd_splitkv_kernelI23Flash_fwd_kernel_traitsILi128ELi64ELi64ELi4ELb0ELb0EN7cutlass10bfloat16_tE19Flash_kernel_traitsILi128ELi64ELi64ELi4ES3_EELb0ELb0ELb0ELb1ELb1ELb1ELb1ELb0EEEvNS_16Flash_fwd_paramsE)
        .other          _ZN5flash24flash_fwd_splitkv_kernelI23Flash_fwd_kernel_traitsILi128ELi64ELi64ELi4ELb0ELb0EN7cutlass10bfloat16_tE19Flash_kernel_traitsILi128ELi64ELi64ELi4ES3_EELb0ELb0ELb0ELb1ELb1ELb1ELb1ELb0EEEvNS_16Flash_fwd_paramsE,@"STO_CUDA_ENTRY STV_DEFAULT"
_ZN5flash24flash_fwd_splitkv_kernelI23Flash_fwd_kernel_traitsILi128ELi64ELi64ELi4ELb0ELb0EN7cutlass10bfloat16_tE19Flash_kernel_traitsILi128ELi64ELi64ELi4ES3_EELb0ELb0ELb0ELb1ELb1ELb1ELb1ELb0EEEvNS_16Flash_fwd_paramsE:
.text._ZN5flash24flash_fwd_splitkv_kernelI23Flash_fwd_kernel_traitsILi128ELi64ELi64ELi4ELb0ELb0EN7cutlass10bfloat16_tE19Flash_kernel_traitsILi128ELi64ELi64ELi4ES3_EELb0ELb0ELb0ELb1ELb1ELb1ELb1ELb0EEEvNS_16Flash_fwd_paramsE:
        /* <DEDUP_REMOVED lines=8> */
[----:B------:R-:W4:Y:S01]  /*0080*/  LDC R8, c[0x0][0x374] ;  /* 0x0000dd00ff087b82 */ /* 0x000f220000000800 */
        /* <DEDUP_REMOVED lines=8> */
[----:B--2---:R-:W-:Y:S02]  /*0110*/  IMAD.HI.U32 R171, R7, UR4, RZ ;  /* 0x0000000407ab7c27 */ /* 0x004fe4000f8e00ff */
[----:B------:R-:W2:Y:S02]  /*0120*/  S2R R7, SR_CTAID.X ;  /* 0x0000000000077919 */ /* 0x000ea40000002500 */
        /* <DEDUP_REMOVED lines=10> */
[----:B------:R-:W-:Y:S05]  /*01d0*/  CALL.REL.NOINC `($_ZN5flash24flash_fwd_splitkv_kernelI23Flash_fwd_kernel_traitsILi128ELi64ELi64ELi4ELb0ELb0EN7cutlass10bfloat16_tE19Flash_kernel_traitsILi128ELi64ELi64ELi4ES3_EELb0ELb0ELb0ELb1ELb1ELb1ELb1ELb0EEEvNS_16Flash_fwd_paramsE$_ZN5flash30compute_attn_1rowblock_splitkvI23Flash_fwd_kernel_traitsILi128ELi64ELi64ELi4ELb0ELb0EN7cutlass10bfloat16_tE19Flash_kernel_traitsILi128ELi64ELi64ELi4ES3_EELb0ELb0ELb0ELb1ELb1ELb1ELb1ELb0ENS_16Flash_fwd_paramsEEEvRKT8_iiiii) ;  /* 0x0000000000087944 */ /* 0x000fea0003c00000 */
[----:B------:R-:W-:Y:S05]  /*01e0*/  BSYNC.RECONVERGENT B2 ;  /* 0x0000000000027941 */ /* 0x000fea0003800200 */
.L_x_12051:
[----:B------:R-:W-:Y:S05]  /*01f0*/  EXIT ;  /* 0x000000000000794d */ /* 0x000fea0003800000 */
        .type           $_ZN5flash24flash_fwd_splitkv_kernelI23Flash_fwd_kernel_traitsILi128ELi64ELi64ELi4ELb0ELb0EN7cutlass10bfloat16_tE19Flash_kernel_traitsILi128ELi64ELi64ELi4ES3_EELb0ELb0ELb0ELb1ELb1ELb1ELb1ELb0EEEvNS_16Flash_fwd_paramsE$_ZN5flash30compute_attn_1rowblock_splitkvI23Flash_fwd_kernel_traitsILi128ELi64ELi64ELi4ELb0ELb0EN7cutlass10bfloat16_tE19Flash_kernel_traitsILi128ELi64ELi64ELi4ES3_EELb0ELb0ELb0ELb1ELb1ELb1ELb1ELb0ENS_16Flash_fwd_paramsEEEvRKT8_iiiii,@function
        .size           $_ZN5flash24flash_fwd_splitkv_kernelI23Flash_fwd_kernel_traitsILi128ELi64ELi64ELi4ELb0ELb0EN7cutlass10bfloat16_tE19Flash_kernel_traitsILi128ELi64ELi64ELi4ES3_EELb0ELb0ELb0ELb1ELb1ELb1ELb1ELb0EEEvNS_16Flash_fwd_paramsE$_ZN5flash30compute_attn_1rowblock_splitkvI23Flash_fwd_kernel_traitsILi128ELi64ELi64ELi4ELb0ELb0EN7cutlass10bfloat16_tE19Flash_kernel_traitsILi128ELi64ELi64ELi4ES3_EELb0ELb0ELb0ELb1ELb1ELb1ELb1ELb0ENS_16Flash_fwd_paramsEEEvRKT8_iiiii,(.L_x_14957 - $_ZN5flash24flash_fwd_splitkv_kernelI23Flash_fwd_kernel_traitsILi128ELi64ELi64ELi4ELb0ELb0EN7cutlass10bfloat16_tE19Flash_kernel_traitsILi128ELi64ELi64ELi4ES3_EELb0ELb0ELb0ELb1ELb1ELb1ELb1ELb0EEEvNS_16Flash_fwd_paramsE$_ZN5flash30compute_attn_1rowblock_splitkvI23Flash_fwd_kernel_traitsILi128ELi64ELi64ELi4ELb0ELb0EN7cutlass10bfloat16_tE19Flash_kernel_traitsILi128ELi64ELi64ELi4ES3_EELb0ELb0ELb0ELb1ELb1ELb1ELb1ELb0ENS_16Flash_fwd_paramsEEEvRKT8_iiiii)
$_ZN5flash24flash_fwd_splitkv_kernelI23Flash_fwd_kernel_traitsILi128ELi64ELi64ELi4ELb0ELb0EN7cutlass10bfloat16_tE19Flash_kernel_traitsILi128ELi64ELi64ELi4ES3_EELb0ELb0ELb0ELb1ELb1ELb1ELb1ELb0EEEvNS_16Flash_fwd_paramsE$_ZN5flash30compute_attn_1rowblock_splitkvI23Flash_fwd_kernel_traitsILi128ELi64ELi64ELi4ELb0ELb0EN7cutlass10bfloat16_tE19Flash_kernel_traitsILi128ELi64ELi64ELi4ES3_EELb0ELb0ELb0ELb1ELb1ELb1ELb1ELb0ENS_16Flash_fwd_paramsEEEvRKT8_iiiii:
        /* <DEDUP_REMOVED lines=24> */
.L_x_12055:
[----:B------:R-:W-:Y:S05]  /*0380*/  BSYNC.RECONVERGENT B0 ;  /* 0x0000000000007941 */ /* 0x000fea0003800200 */
.L_x_12054:
[----:B-----5:R-:W-:Y:S02]  /*0390*/  IADD3 R10, PT, PT, R10, R0, -R13 ;  /* 0x000000000a0a7210 */ /* 0x020fe40007ffe80d */
.L_x_12053:
[----:B------:R-:W-:Y:S05]  /*03a0*/  BSYNC.RECONVERGENT B1 ;  /* 0x0000000000017941 */ /* 0x000fea0003800200 */
.L_x_12052:
[----:B------:R-:W-:Y:S01]  /*03b0*/  IMAD.SHL.U32 R168, R7, 0x40, RZ ;  /* 0x0000004007a87824 */ /* 0x000fe200078e00ff */
[----:B------:R-:W-:-:S04]  /*03c0*/  MOV R167, 0x0 ;  /* 0x0000000000a77802 */ /* 0x000fc80000000f00 */
[----:B-----5:R-:W-:-:S13]  /*03d0*/  ISETP.GT.AND P0, PT, R169, R168, PT ;  /* 0x000000a8a900720c */ /* 0x020fda0003f04270 */
[----:B-1----:R-:W-:Y:S05]  /*03e0*/  @!P0 RET.REL.NODEC R166 `(_ZN5flash24flash_fwd_splitkv_kernelI23Flash_fwd_kernel_traitsILi128ELi64ELi64ELi4ELb0ELb0EN7cutlass10bfloat16_tE19Flash_kernel_traitsILi128ELi64ELi64ELi4ES3_EELb0ELb0ELb0ELb1ELb1ELb1ELb1ELb0EEEvNS_16Flash_fwd_paramsE) ;  /* 0xfffffffca6048950 */ /* 0x002fea0003c3ffff */
[----:B------:R-:W-:Y:S01]  /*03f0*/  IABS R6, R8 ;  /* 0x0000000800067213 */ /* 0x000fe20000000000 */
[----:B------:R-:W-:-:S03]  /*0400*/  VIADD R0, R0, 0x3f ;  /* 0x0000003f00007836 */ /* 0x000fc60000000000 */
[----:B------:R-:W1:Y:S02]  /*0410*/  I2F.RP R4, R6 ;  /* 0x0000000600047306 */ /* 0x000e640000209400 */
[----:B------:R-:W-:-:S04]  /*0420*/  SHF.R.S32.HI R9, RZ, 0x1f, R0 ;  /* 0x0000001fff097819 */ /* 0x000fc80000011400 */
[----:B------:R-:W-:Y:S02]  /*0430*/  LEA.HI R9, R9, R0, RZ, 0x6 ;  /* 0x0000000009097211 */ /* 0x000fe400078f30ff */
[-C--:B------:R-:W-:Y:S02]  /*0440*/  IABS R0, R8.reuse ;  /* 0x0000000800007213 */ /* 0x080fe40000000000 */
[----:B------:R-:W-:-:S03]  /*0450*/  LEA.HI.SX32 R9, R9, R8, 0x1a ;  /* 0x0000000809097211 */ /* 0x000fc600078fd2ff */
[----:B------:R-:W-:Y:S01]  /*0460*/  IMAD.MOV R0, RZ, RZ, -R0 ;  /* 0x000000ffff007224 */ /* 0x000fe200078e0a00 */
[----:B-1----:R-:W1:Y:S01]  /*0470*/  MUFU.RCP R14, R4 ;  /* 0x00000004000e7308 */ /* 0x002e620000001000 */
[----:B------:R-:W-:Y:S02]  /*0480*/  VIADD R9, R9, 0xffffffff ;  /* 0xffffffff09097836 */ /* 0x000fe40000000000 */
[----:B-1----:R-:W-:-:S03]  /*0490*/  VIADD R14, R14, 0xffffffe ;  /* 0x0ffffffe0e0e7836 */ /* 0x002fc60000000000 */
[----:B------:R-:W-:Y:S02]  /*04a0*/  IABS R4, R9 ;  /* 0x0000000900047213 */ /* 0x000fe40000000000 */
[----:B------:R-:W-:Y:S01]  /*04b0*/  LOP3.LUT R9, R9, R8, RZ, 0x3c, !PT ;  /* 0x0000000809097212 */ /* 0x000fe200078e3cff */
[----:B------:R-:W1:Y:S03]  /*04c0*/  F2I.FTZ.U32.TRUNC.NTZ R15, R14 ;  /* 0x0000000e000f7305 */ /* 0x000e66000021f000 */
[----:B------:R-:W-:Y:S01]  /*04d0*/  ISETP.GE.AND P0, PT, R9, RZ, PT ;  /* 0x000000ff0900720c */ /* 0x000fe20003f06270 */
[----:B------:R-:W-:Y:S02]  /*04e0*/  VIADD R9, R10, 0x3f ;  /* 0x0000003f0a097836 */ /* 0x000fe40000000000 */
[----:B-1----:R-:W-:Y:S02]  /*04f0*/  IMAD.MOV R5, RZ, RZ, -R15 ;  /* 0x000000ffff057224 */ /* 0x002fe400078e0a0f */
[----:B------:R-:W-:-:S02]  /*0500*/  IMAD.MOV.U32 R14, RZ, RZ, RZ ;  /* 0x000000ffff0e7224 */ /* 0x000fc400078e00ff */
[----:B------:R-:W-:-:S04]  /*0510*/  IMAD R5, R5, R6, RZ ;  /* 0x0000000605057224 */ /* 0x000fc800078e02ff */
[----:B------:R-:W-:-:S06]  /*0520*/  IMAD.HI.U32 R5, R15, R5, R14 ;  /* 0x000000050f057227 */ /* 0x000fcc00078e000e */
[----:B------:R-:W-:-:S04]  /*0530*/  IMAD.HI.U32 R5, R5, R4, RZ ;  /* 0x0000000405057227 */ /* 0x000fc800078e00ff */
[----:B------:R-:W-:Y:S01]  /*0540*/  IMAD R11, R5, R0, R4 ;  /* 0x00000000050b7224 */ /* 0x000fe200078e0204 */
[----:B------:R-:W-:-:S04]  /*0550*/  SHF.R.S32.HI R0, RZ, 0x1f, R9 ;  /* 0x0000001fff007819 */ /* 0x000fc80000011409 */
[----:B------:R-:W-:Y:S02]  /*0560*/  ISETP.GT.U32.AND P1, PT, R6, R11, PT ;  /* 0x0000000b0600720c */ /* 0x000fe40003f24070 */
[----:B------:R-:W-:-:S04]  /*0570*/  LEA.HI R0, R0, R9, RZ, 0x6 ;  /* 0x0000000900007211 */ /* 0x000fc800078f30ff */
[----:B------:R-:W-:Y:S02]  /*0580*/  SHF.R.S32.HI R26, RZ, 0x6, R0 ;  /* 0x00000006ff1a7819 */ /* 0x000fe40000011400 */
[----:B------:R-:W1:Y:S05]  /*0590*/  S2R R0, SR_TID.X ;  /* 0x0000000000007919 */ /* 0x000e6a0000002100 */
[----:B------:R-:W-:Y:S02]  /*05a0*/  @!P1 IMAD.IADD R11, R11, 0x1, -R6 ;  /* 0x000000010b0b9824 */ /* 0x000fe400078e0a06 */
[----:B------:R-:W-:Y:S01]  /*05b0*/  @!P1 VIADD R5, R5, 0x1 ;  /* 0x0000000105059836 */ /* 0x000fe20000000000 */
[----:B------:R-:W-:-:S02]  /*05c0*/  ISETP.NE.AND P1, PT, R8, RZ, PT ;  /* 0x000000ff0800720c */ /* 0x000fc40003f25270 */
[----:B------:R-:W-:-:S13]  /*05d0*/  ISETP.GE.U32.AND P2, PT, R11, R6, PT ;  /* 0x000000060b00720c */ /* 0x000fda0003f46070 */
[----:B------:R-:W-:-:S04]  /*05e0*/  @P2 VIADD R5, R5, 0x1 ;  /* 0x0000000105052836 */ /* 0x000fc80000000000 */
        /* <DEDUP_REMOVED lines=12> */
[----:B------:R-:W-:Y:S02]  /*06b0*/  IMAD.MOV.U32 R167, RZ, RZ, 0x0 ;  /* 0x00000000ffa77424 */ /* 0x000fe400078e00ff */
[----:B--2---:R-:W-:-:S04]  /*06c0*/  IMAD R6, R6, UR8, R171 ;  /* 0x0000000806067c24 */ /* 0x004fc8000f8e02ab */
[----:B---3--:R-:W-:Y:S01]  /*06d0*/  IMAD R12, R6, R5, R170 ;  /* 0x00000005060c7224 */ /* 0x008fe200078e02aa */
[----:B------:R-:W-:Y:S01]  /*06e0*/  SHF.R.U32.HI R5, RZ, 0x4, R0 ;  /* 0x00000004ff057819 */ /* 0x000fe20000011600 */
[C---:B------:R-:W-:Y:S01]  /*06f0*/  IMAD.SHL.U32 R6, R0.reuse, 0x8, RZ ;  /* 0x0000000800067824 */ /* 0x040fe200078e00ff */
[----:B------:R-:W-:Y:S01]  /*0700*/  LOP3.LUT P6, R0, R0, 0xf, RZ, 0xc0, !PT ;  /* 0x0000000f00007812 */ /* 0x000fe200078cc0ff */
[C-C-:B------:R-:W-:Y:S02]  /*0710*/  IMAD R12, R169.reuse, R12, R168.reuse ;  /* 0x0000000ca90c7224 */ /* 0x140fe400078e02a8 */
[----:B------:R-:W-:Y:S01]  /*0720*/  IMAD.IADD R168, R169, 0x1, -R168 ;  /* 0x00000001a9a87824 */ /* 0x000fe200078e0aa8 */
[----:B------:R-:W-:Y:S01]  /*0730*/  LOP3.LUT R6, R6, 0x1f80, RZ, 0xc0, !PT ;  /* 0x00001f8006067812 */ /* 0x000fe200078ec0ff */
[----:B----4-:R-:W-:Y:S02]  /*0740*/  IMAD R4, R12, R4, RZ ;  /* 0x000000040c047224 */ /* 0x010fe400078e02ff */
[C---:B------:R-:W-:Y:S01]  /*0750*/  VIADD R15, R5.reuse, 0x30 ;  /* 0x00000030050f7836 */ /* 0x040fe20000000000 */
[----:B-1----:R-:W-:Y:S01]  /*0760*/  LOP3.LUT R3, R6, 0x3c, R7, 0xf8, !PT ;  /* 0x0000003c06037812 */ /* 0x002fe200078ef807 */
[C---:B------:R-:W-:Y:S01]  /*0770*/  VIADD R7, R5.reuse, 0x18 ;  /* 0x0000001805077836 */ /* 0x040fe20000000000 */
[C---:B------:R-:W-:Y:S01]  /*0780*/  ISETP.GE.OR P6, PT, R5.reuse, R168, P6 ;  /* 0x000000a80500720c */ /* 0x040fe200037c6670 */
[----:B------:R-:W-:Y:S01]  /*0790*/  VIADD R13, R5, 0x8 ;  /* 0x00000008050d7836 */ /* 0x000fe20000000000 */
[----:B------:R-:W-:-:S02]  /*07a0*/  IADD3 R3, P0, PT, R4, R3, RZ ;  /* 0x0000000304037210 */ /* 0x000fc40007f1e0ff */
[----:B------:R-:W-:Y:S02]  /*07b0*/  ISETP.GE.AND P3, PT, R7, R168, PT ;  /* 0x000000a80700720c */ /* 0x000fe40003f66270 */
[----:B------:R-:W-:Y:S02]  /*07c0*/  LEA.HI.X.SX32 R4, R4, RZ, 0x1, P0 ;  /* 0x000000ff04047211 */ /* 0x000fe400000f0eff */
[----:B-----5:R-:W-:Y:S02]  /*07d0*/  LEA R2, P0, R3, R8, 0x2 ;  /* 0x0000000803027211 */ /* 0x020fe400078010ff */
[-C--:B------:R-:W-:Y:S01]  /*07e0*/  ISETP.GE.AND P5, PT, R13, R168.reuse, PT ;  /* 0x000000a80d00720c */ /* 0x080fe20003fa6270 */
[----:B------:R-:W-:Y:S01]  /*07f0*/  VIADD R13, R5, 0x10 ;  /* 0x00000010050d7836 */ /* 0x000fe20000000000 */
[----:B------:R-:W-:Y:S01]  /*0800*/  LEA.HI.X R3, R3, R9, R4, 0x2, P0 ;  /* 0x0000000903037211 */ /* 0x000fe200000f1404 */
[----:B------:R-:W-:Y:S01]  /*0810*/  VIADD R9, R5, 0x28 ;  /* 0x0000002805097836 */ /* 0x000fe20000000000 */
[C---:B------:R-:W-:Y:S01]  /*0820*/  IADD3 R7, P0, PT, R12.reuse, R5, RZ ;  /* 0x000000050c077210 */ /* 0x040fe20007f1e0ff */
[----:B------:R-:W-:Y:S01]  /*0830*/  @!P6 IMAD.MOV.U32 R21, RZ, RZ, -0x800000 ;  /* 0xff800000ff15e424 */ /* 0x000fe200078e00ff */
[----:B------:R-:W-:Y:S01]  /*0840*/  ISETP.GE.AND P4, PT, R13, R168, PT ;  /* 0x000000a80d00720c */ /* 0x000fe20003f86270 */
[C---:B------:R-:W-:Y:S01]  /*0850*/  VIADD R13, R5.reuse, 0x20 ;  /* 0x00000020050d7836 */ /* 0x040fe20000000000 */
[----:B------:R-:W-:Y:S01]  /*0860*/  LEA.HI.X.SX32 R12, R12, RZ, 0x1, P0 ;  /* 0x000000ff0c0c7211 */ /* 0x000fe200000f0eff */
[----:B------:R-:W-:Y:S01]  /*0870*/  VIADD R5, R5, 0x38 ;  /* 0x0000003805057836 */ /* 0x000fe20000000000 */
        /* <DEDUP_REMOVED lines=42> */
[----:B-1----:R-:W-:Y:S05]  /*0b20*/  @P0 RET.REL.NODEC R166 `(_ZN5flash24flash_fwd_splitkv_kernelI23Flash_fwd_kernel_traitsILi128ELi64ELi64ELi4ELb0ELb0EN7cutlass10bfloat16_tE19Flash_kernel_traitsILi128ELi64ELi64ELi4ES3_EELb0ELb0ELb0ELb1ELb1ELb1ELb1ELb0EEEvNS_16Flash_fwd_paramsE) ;  /* 0xfffffff4a6340950 */ /* 0x002fea0003c3ffff */
[----:B------:R-:W-:Y:S02]  /*0b30*/  MOV R3, 0xff800000 ;  /* 0xff80000000037802 */ /* 0x000fe40000000f00 */
[----:B------:R-:W-:-:S03]  /*0b40*/  MOV R167, 0x0 ;  /* 0x0000000000a77802 */ /* 0x000fc60000000f00 */
[----:B------:R1:W-:Y:S02]  /*0b50*/  ST.E desc[UR4][R6.64+0xe0], R3 ;  /* 0x0000e00306007985 */ /* 0x0003e4000c101904 */
[----:B-1----:R-:W-:Y:S05]  /*0b60*/  RET.REL.NODEC R166 `(_ZN5flash24flash_fwd_splitkv_kernelI23Flash_fwd_kernel_traitsILi128ELi64ELi64ELi4ELb0ELb0EN7cutlass10bfloat16_tE19Flash_kernel_traitsILi128ELi64ELi64ELi4ES3_EELb0ELb0ELb0ELb1ELb1ELb1ELb1ELb0EEEvNS_16Flash_fwd_paramsE) ;  /* 0xfffffff4a6247950 */ /* 0x002fea0003c3ffff */
.L_x_12056:
        /* <DEDUP_REMOVED lines=12> */
[----:B------:R-:W3:Y:S04]  /*0c30*/  LD.E.64 R10, desc[UR4][R2.64+0x168] ;  /* 0x00016804020a7980 */ /* 0x000ee8000c101b00 */
        /* <DEDUP_REMOVED lines=8> */
[----:B-----5:R-:W2:Y:S08]  /*0cc0*/  I2F.RP R9, R6 ;  /* 0x0000000600097306 */ /* 0x020eb00000209400 */
        /* <DEDUP_REMOVED lines=55> */
[----:B------:R-:W-:Y:S02]  /*1040*/  SHF.R.S32.HI R11, RZ, 0x1f, R13 ;  /* 0x0000001fff0b7819 */ /* 0x000fe4000001140d */
[----:B---3--:R-:W-:Y:S01]  /*1050*/  SHF.R.S32.HI R9, RZ, 0x1f, R4 ;  /* 0x0000001fff097819 */ /* 0x008fe20000011404 */
        /* <DEDUP_REMOVED lines=9> */
[----:B------:R-:W-:-:S03]  /*10f0*/  IMAD.WIDE.U32 R22, R13, R30, R22 ;  /* 0x0000001e0d167225 */ /* 0x000fc600078e0016 */
[----:B------:R-:W-:Y:S01]  /*1100*/  SHF.R.S32.HI R6, RZ, 0x1f, R21 ;  /* 0x0000001fff067819 */ /* 0x000fe20000011415 */
        /* <DEDUP_REMOVED lines=12> */
.L_x_12058:
[----:B------:R-:W1:Y:S04]  /*11d0*/  LD.E R15, desc[UR4][R2.64+0x68] ;  /* 0x00006804020f7980 */ /* 0x000e68000c101900 */
[----:B------:R-:W2:Y:S04]  /*11e0*/  LD.E.64 R30, desc[UR4][R2.64+0x38] ;  /* 0x00003804021e7980 */ /* 0x000ea8000c101b00 */
[----:B------:R-:W3:Y:S04]  /*11f0*/  LD.E.64 R16, desc[UR4][R2.64+0x20] ;  /* 0x0000200402107980 */ /* 0x000ee8000c101b00 */
[----:B------:R-:W4:Y:S04]  /*1200*/  LD.E.64 R90, desc[UR4][R2.64+0x40] ;  /* 0x00004004025a7980 */ /* 0x000f28000c101b00 */
[----:B------:R-:W4:Y:S04]  /*1210*/  LD.E.64 R18, desc[UR4][R2.64+0x28] ;  /* 0x0000280402127980 */ /* 0x000f28000c101b00 */
[----:B------:R-:W4:Y:S04]  /*1220*/  LD.E.64 R20, desc[UR4][R2.64+0x50] ;  /* 0x0000500402147980 */ /* 0x000f28000c101b00 */
[----:B------:R1:W5:Y:S01]  /*1230*/  LD.E.64 R34, desc[UR4][R2.64+0x58] ;  /* 0x0000580402227980 */ /* 0x000362000c101b00 */
[----:B------:R-:W-:Y:S01]  /*1240*/  IMAD.MOV.U32 R22, RZ, RZ, RZ ;  /* 0x000000ffff167224 */ /* 0x000fe200078e00ff */
[----:B------:R-:W-:-:S02]  /*1250*/  LEA R179, R26, 0xffffffc0, 0x6 ;  /* 0xffffffc01ab37811 */ /* 0x000fc400078e30ff */
[----:B------:R-:W-:Y:S02]  /*1260*/  CS2R R176, SRZ ;  /* 0x0000000000b07805 */ /* 0x000fe4000001ff00 */
[-C--:B-1----:R-:W-:Y:S02]  /*1270*/  IABS R4, R15.reuse ;  /* 0x0000000f00047213 */ /* 0x082fe40000000000 */
[----:B------:R-:W-:Y:S02]  /*1280*/  IABS R11, R15 ;  /* 0x0000000f000b7213 */ /* 0x000fe40000000000 */
[----:B------:R-:W1:Y:S02]  /*1290*/  I2F.RP R10, R4 ;  /* 0x00000004000a7306 */ /* 0x000e640000209400 */
[----:B------:R-:W-:Y:S01]  /*12a0*/  IADD3 R11, PT, PT, RZ, -R11, RZ ;  /* 0x8000000bff0b7210 */ /* 0x000fe20007ffe0ff */
[----:B---3-5:R-:W-:-:S05]  /*12b0*/  IMAD R17, R17, R9, RZ ;  /* 0x0000000911117224 */ /* 0x028fca00078e02ff */
[----:B-1----:R-:W1:Y:S02]  /*12c0*/  MUFU.RCP R6, R10 ;  /* 0x0000000a00067308 */ /* 0x002e640000001000 */
[----:B-1----:R-:W-:Y:S02]  /*12d0*/  IADD3 R6, PT, PT, R6, 0xffffffe, RZ ;  /* 0x0ffffffe06067810 */ /* 0x002fe40007ffe0ff */
[----:B------:R-:W-:-:S04]  /*12e0*/  LOP3.LUT R10, R170, R15, RZ, 0x3c, !PT ;  /* 0x0000000faa0a7212 */ /* 0x000fc800078e3cff */
[----:B------:R-:W1:Y:S01]  /*12f0*/  F2I.FTZ.U32.TRUNC.NTZ R23, R6 ;  /* 0x0000000600177305 */ /* 0x000e62000021f000 */
[----:B------:R-:W-:Y:S02]  /*1300*/  ISETP.GE.AND P1, PT, R10, RZ, PT ;  /* 0x000000ff0a00720c */ /* 0x000fe40003f26270 */
[----:B-1----:R-:W-:Y:S01]  /*1310*/  IADD3 R5, PT, PT, RZ, -R23, RZ ;  /* 0x80000017ff057210 */ /* 0x002fe20007ffe0ff */
[----:B--2---:R-:W-:-:S04]  /*1320*/  IMAD R6, R31, R13, RZ ;  /* 0x0000000d1f067224 */ /* 0x004fc800078e02ff */
[----:B------:R-:W-:Y:S01]  /*1330*/  IMAD R8, R5, R4, RZ ;  /* 0x0000000405087224 */ /* 0x000fe200078e02ff */
[----:B------:R-:W-:-:S03]  /*1340*/  IABS R5, R170 ;  /* 0x000000aa00057213 */ /* 0x000fc60000000000 */
        /* <DEDUP_REMOVED lines=10> */
[----:B------:R-:W-:Y:S01]  /*13f0*/  ISETP.GE.U32.AND P2, PT, R11, R4, PT ;  /* 0x000000040b00720c */ /* 0x000fe20003f46070 */
[-C--:B----4-:R-:W-:Y:S01]  /*1400*/  IMAD R11, R91, R13.reuse, RZ ;  /* 0x0000000d5b0b7224 */ /* 0x090fe200078e02ff */
[----:B------:R-:W-:Y:S01]  /*1410*/  SHF.R.S32.HI R4, RZ, 0x1f, R9 ;  /* 0x0000001fff047819 */ /* 0x000fe20000011409 */
[----:B------:R-:W-:Y:S01]  /*1420*/  IMAD.WIDE.U32 R12, R90, R13, RZ ;  /* 0x0000000d5a0c7225 */ /* 0x000fe200078e00ff */
[----:B------:R-:W-:-:S03]  /*1430*/  ISETP.NE.AND P0, PT, R15, RZ, PT ;  /* 0x000000ff0f00720c */ /* 0x000fc60003f05270 */
[C---:B------:R-:W-:Y:S02]  /*1440*/  IMAD R6, R16.reuse, R4, R17 ;  /* 0x0000000410067224 */ /* 0x040fe400078e0211 */
[----:B------:R-:W-:-:S04]  /*1450*/  IMAD.WIDE.U32 R16, R16, R9, R22 ;  /* 0x0000000910107225 */ /* 0x000fc800078e0016 */
[----:B------:R-:W-:Y:S01]  /*1460*/  IMAD R5, R90, R5, R11 ;  /* 0x000000055a057224 */ /* 0x000fe200078e020b */
[----:B------:R-:W-:Y:S01]  /*1470*/  SHF.R.S32.HI R11, RZ, 0x1f, R179 ;  /* 0x0000001fff0b7819 */ /* 0x000fe200000114b3 */
[----:B------:R-:W-:Y:S01]  /*1480*/  @P2 VIADD R8, R8, 0x1 ;  /* 0x0000000108082836 */ /* 0x000fe20000000000 */
[----:B------:R-:W-:Y:S01]  /*1490*/  IADD3 R17, PT, PT, R17, R6, RZ ;  /* 0x0000000611117210 */ /* 0x000fe20007ffe0ff */
[----:B------:R-:W-:Y:S01]  /*14a0*/  IMAD R6, R31, R179, RZ ;  /* 0x000000b31f067224 */ /* 0x000fe200078e02ff */
[----:B------:R-:W-:Y:S01]  /*14b0*/  IADD3 R23, PT, PT, R13, R5, RZ ;  /* 0x000000050d177210 */ /* 0x000fe20007ffe0ff */
[----:B------:R-:W-:Y:S01]  /*14c0*/  IMAD R5, R19, R9, RZ ;  /* 0x0000000913057224 */ /* 0x000fe200078e02ff */
[----:B------:R-:W-:Y:S01]  /*14d0*/  @!P1 IADD3 R8, PT, PT, -R8, RZ, RZ ;  /* 0x000000ff08089210 */ /* 0x000fe20007ffe1ff */
[C---:B------:R-:W-:Y:S01]  /*14e0*/  IMAD R6, R30.reuse, R11, R6 ;  /* 0x0000000b1e067224 */ /* 0x040fe200078e0206 */
[----:B------:R-:W-:Y:S01]  /*14f0*/  @!P0 LOP3.LUT R8, RZ, R15, RZ, 0x33, !PT ;  /* 0x0000000fff088212 */ /* 0x000fe200078e33ff */
[----:B------:R-:W-:-:S04]  /*1500*/  IMAD.WIDE.U32 R16, R30, R179, R16 ;  /* 0x000000b31e107225 */ /* 0x000fc800078e0010 */
[C---:B------:R-:W-:Y:S01]  /*1510*/  IMAD R5, R18.reuse, R4, R5 ;  /* 0x0000000412057224 */ /* 0x040fe200078e0205 */
[----:B------:R-:W-:Y:S01]  /*1520*/  IADD3 R17, PT, PT, R17, R6, RZ ;  /* 0x0000000611117210 */ /* 0x000fe20007ffe0ff */
[----:B------:R-:W-:Y:S01]  /*1530*/  IMAD.MOV.U32 R22, RZ, RZ, R12 ;  /* 0x000000ffff167224 */ /* 0x000fe200078e000c */
        /* <DEDUP_REMOVED lines=9> */
[----:B------:R-:W-:Y:S02]  /*15d0*/  IADD3 R5, PT, PT, R9, R4, RZ ;  /* 0x0000000409057210 */ /* 0x000fe40007ffe0ff */
.L_x_12059:
[----:B------:R-:W-:Y:S05]  /*15e0*/  BSYNC.RECONVERGENT B0 ;  /* 0x0000000000007941 */ /* 0x000fea0003800200 */
.L_x_12057:
        /* <DEDUP_REMOVED lines=21> */
[----:B------:R-:W-:-:S11]  /*1740*/  SHF.L.U32 R4, R0, 0x3, RZ ;  /* 0x0000000300047819 */ /* 0x000fd600000006ff */
[----:B------:R-:W-:-:S05]  /*1750*/  @!P0 IMAD.IADD R17, R17, 0x1, -R16 ;  /* 0x0000000111118824 */ /* 0x000fca00078e0a10 */
[----:B------:R-:W-:Y:S02]  /*1760*/  ISETP.GE.U32.AND P3, PT, R17, R16, PT ;  /* 0x000000101100720c */ /* 0x000fe40003f66070 */
[----:B------:R-:W1:Y:S01]  /*1770*/  S2R R16, SR_CgaCtaId ;  /* 0x0000000000107919 */ /* 0x000e620000008800 */
[----:B------:R-:W-:Y:S02]  /*1780*/  LOP3.LUT R17, R170, R15, RZ, 0x3c, !PT ;  /* 0x0000000faa117212 */ /* 0x000fe400078e3cff */
[----:B------:R-:W-:Y:S02]  /*1790*/  LOP3.LUT R36, R4, 0x38, RZ, 0xc0, !PT ;  /* 0x0000003804247812 */ /* 0x000fe400078ec0ff */
[----:B------:R-:W-:Y:S02]  /*17a0*/  ISETP.GE.AND P1, PT, R17, RZ, PT ;  /* 0x000000ff1100720c */ /* 0x000fe40003f26270 */
[----:B------:R-:W-:Y:S01]  /*17b0*/  ISETP.NE.AND P2, PT, R15, RZ, PT ;  /* 0x000000ff0f00720c */ /* 0x000fe20003f45270 */
[----:B------:R-:W-:Y:S01]  /*17c0*/  @!P0 VIADD R14, R14, 0x1 ;  /* 0x000000010e0e8836 */ /* 0x000fe20000000000 */
[----:B------:R-:W-:Y:S01]  /*17d0*/  IADD3 R38, P0, PT, R36, R12, RZ ;  /* 0x0000000c24267210 */ /* 0x000fe20007f1e0ff */
[----:B------:R-:W-:-:S02]  /*17e0*/  IMAD R11, R11, R90, RZ ;  /* 0x0000005a0b0b7224 */ /* 0x000fc400078e02ff */
[----:B------:R-:W-:Y:S01]  /*17f0*/  @P3 VIADD R14, R14, 0x1 ;  /* 0x000000010e0e3836 */ /* 0x000fe20000000000 */
[----:B------:R-:W-:Y:S01]  /*1800*/  IADD3.X R39, PT, PT, RZ, R6, RZ, P0, !PT ;  /* 0x00000006ff277210 */ /* 0x000fe200007fe4ff */
[----:B------:R-:W-:-:S04]  /*1810*/  IMAD R11, R13, R91, R11 ;  /* 0x0000005b0d0b7224 */ /* 0x000fc800078e020b */
[----:B------:R-:W-:Y:S02]  /*1820*/  @!P1 IMAD.MOV R14, RZ, RZ, -R14 ;  /* 0x000000ffff0e9224 */ /* 0x000fe400078e0a0e */
[----:B------:R-:W-:Y:S01]  /*1830*/  IMAD.WIDE.U32 R38, R13, R90, R38 ;  /* 0x0000005a0d267225 */ /* 0x000fe200078e0026 */
[----:B------:R-:W-:-:S03]  /*1840*/  @!P2 LOP3.LUT R14, RZ, R15, RZ, 0x33, !PT ;  /* 0x0000000fff0ea212 */ /* 0x000fc600078e33ff */
[----:B------:R-:W-:Y:S01]  /*1850*/  IMAD.IADD R39, R39, 0x1, R11 ;  /* 0x0000000127277824 */ /* 0x000fe200078e020b */
[----:B------:R-:W-:Y:S01]  /*1860*/  SHF.R.S32.HI R6, RZ, 0x1f, R14 ;  /* 0x0000001fff067819 */ /* 0x000fe2000001140e */
[----:B------:R-:W-:Y:S01]  /*1870*/  IMAD R11, R35, R14, RZ ;  /* 0x0000000e230b7224 */ /* 0x000fe200078e02ff */
[----:B------:R-:W-:-:S03]  /*1880*/  MOV R13, 0x400 ;  /* 0x00000400000d7802 */ /* 0x000fc60000000f00 */
[----:B------:R-:W-:Y:S01]  /*1890*/  IMAD R11, R6, R34, R11 ;  /* 0x00000022060b7224 */ /* 0x000fe200078e020b */
[----:B-1----:R-:W-:Y:S02]  /*18a0*/  LEA R6, R16, R13, 0x18 ;  /* 0x0000000d10067211 */ /* 0x002fe400078ec0ff */
[----:B------:R-:W-:Y:S01]  /*18b0*/  IADD3 R16, P0, PT, R36, R10, RZ ;  /* 0x0000000a24107210 */ /* 0x000fe20007f1e0ff */
[----:B------:R-:W-:Y:S01]  /*18c0*/  IMAD.WIDE.U32 R38, R14, R34, R38 ;  /* 0x000000220e267225 */ /* 0x000fe200078e0026 */
[----:B------:R-:W-:Y:S02]  /*18d0*/  SHF.R.U32.HI R14, RZ, 0x3, R0 ;  /* 0x00000003ff0e7819 */ /* 0x000fe40000011600 */
[----:B------:R-:W-:Y:S01]  /*18e0*/  IADD3.X R17, PT, PT, RZ, R5, RZ, P0, !PT ;  /* 0x00000005ff117210 */ /* 0x000fe200007fe4ff */
[----:B------:R-:W-:Y:S01]  /*18f0*/  IMAD.MOV.U32 R37, RZ, RZ, RZ ;  /* 0x000000ffff257224 */ /* 0x000fe200078e00ff */
[----:B------:R-:W-:Y:S01]  /*1900*/  MOV R15, RZ ;  /* 0x000000ff000f7202 */ /* 0x000fe20000000f00 */
[----:B------:R-:W-:Y:S01]  /*1910*/  IMAD R163, R31, R14, RZ ;  /* 0x0000000e1fa37224 */ /* 0x000fe200078e02ff */
[----:B------:R-:W-:Y:S01]  /*1920*/  SHF.R.S32.HI R5, RZ, 0x1f, R170 ;  /* 0x0000001fff057819 */ /* 0x000fe200000114aa */
[----:B------:R-:W-:Y:S01]  /*1930*/  IMAD.WIDE.U32 R34, R7, 0x40, R14 ;  /* 0x0000004007227825 */ /* 0x000fe200078e000e */
[----:B------:R-:W-:-:S02]  /*1940*/  SHF.L.U32 R159, R30, 0x5, RZ ;  /* 0x000000051e9f7819 */ /* 0x000fc400000006ff */
[----:B------:R-:W-:Y:S01]  /*1950*/  SHF.L.U64.HI R160, R30, 0x5, R31 ;  /* 0x000000051ea07819 */ /* 0x000fe2000001021f */
[----:B------:R-:W-:Y:S01]  /*1960*/  IMAD.MOV.U32 R10, RZ, RZ, R38 ;  /* 0x000000ffff0a7224 */ /* 0x000fe200078e0026 */
[----:B------:R-:W-:Y:S01]  /*1970*/  IADD3 R11, PT, PT, R39, R11, RZ ;  /* 0x0000000b270b7210 */ /* 0x000fe20007ffe0ff */
[----:B------:R-:W-:Y:S02]  /*1980*/  IMAD R165, R91, R14, RZ ;  /* 0x0000000e5ba57224 */ /* 0x000fe400078e02ff */
[----:B------:R-:W-:-:S04]  /*1990*/  IMAD.WIDE.U32 R10, R14, R90, R10 ;  /* 0x0000005a0e0a7225 */ /* 0x000fc800078e000a */
[C---:B------:R-:W-:Y:S01]  /*19a0*/  IMAD.SHL.U32 R157, R90.reuse, 0x20, RZ ;  /* 0x000000205a9d7824 */ /* 0x040fe200078e00ff */
[----:B------:R-:W-:Y:S02]  /*19b0*/  IADD3 R165, PT, PT, R11, R165, RZ ;  /* 0x000000a50ba57210 */ /* 0x000fe40007ffe0ff */
[----:B------:R-:W-:Y:S01]  /*19c0*/  SHF.L.U64.HI R158, R90, 0x5, R91 ;  /* 0x000000055a9e7819 */ /* 0x000fe2000001025b */
[----:B--2---:R-:W-:Y:S02]  /*19d0*/  IMAD R12, R33, R171, RZ ;  /* 0x000000ab210c7224 */ /* 0x004fe400078e02ff */
[----:B------:R-:W-:-:S04]  /*19e0*/  IMAD.WIDE.U32 R32, R171, R32, R36 ;  /* 0x00000020ab207225 */ /* 0x000fc800078e0024 */
[----:B------:R-:W-:-:S04]  /*19f0*/  IMAD.WIDE.U32 R36, R14, R30, R16 ;  /* 0x0000001e0e247225 */ /* 0x000fc800078e0010 */
[----:B------:R-:W-:Y:S01]  /*1a00*/  IMAD.IADD R163, R37, 0x1, R163 ;  /* 0x0000000125a37824 */ /* 0x000fe200078e02a3 */
[----:B---3--:R-:W-:Y:S01]  /*1a10*/  LEA R162, P0, R36, R22, 0x1 ;  /* 0x0000001624a27211 */ /* 0x008fe200078008ff */
[----:B------:R-:W-:Y:S01]  /*1a20*/  IMAD.IADD R33, R33, 0x1, R12 ;  /* 0x0000000121217824 */ /* 0x000fe200078e020c */
[C---:B----4-:R-:W-:Y:S01]  /*1a30*/  SHF.L.U64.HI R13, R20.reuse, 0x5, R21 ;  /* 0x00000005140d7819 */ /* 0x050fe20000010215 */
[----:B-----5:R-:W-:Y:S01]  /*1a40*/  IMAD R7, R25, R170, RZ ;  /* 0x000000aa19077224 */ /* 0x020fe200078e02ff */
[----:B------:R-:W-:Y:S02]  /*1a50*/  SHF.L.U32 R12, R20, 0x5, RZ ;  /* 0x00000005140c7819 */ /* 0x000fe400000006ff */
[----:B------:R-:W-:Y:S01]  /*1a60*/  LEA.HI.X R163, R36, R23, R163, 0x1, P0 ;  /* 0x0000001724a37211 */ /* 0x000fe200000f0ca3 */
[----:B------:R-:W-:Y:S01]  /*1a70*/  IMAD R23, R35, R20, RZ ;  /* 0x0000001423177224 */ /* 0x000fe200078e02ff */
[C---:B------:R-:W-:Y:S02]  /*1a80*/  SHF.L.U64.HI R17, R20.reuse, 0x4, R21 ;  /* 0x0000000414117819 */ /* 0x040fe40000010215 */
[----:B------:R-:W-:Y:S01]  /*1a90*/  SHF.L.U32 R16, R20, 0x4, RZ ;  /* 0x0000000414107819 */ /* 0x000fe200000006ff */
[----:B------:R-:W-:Y:S01]  /*1aa0*/  IMAD R5, R24, R5, R7 ;  /* 0x0000000518057224 */ /* 0x000fe200078e0207 */
        /* <DEDUP_REMOVED lines=33> */
[-C--:B------:R-:W-:Y:S01]  /*1cc0*/  IADD3 R18, P0, PT, R20, R159.reuse, RZ ;  /* 0x0000009f14127210 */ /* 0x080fe20007f1e0ff */
[----:B------:R1:W-:Y:S03]  /*1cd0*/  LDGSTS.E.BYPASS.LTC128B.128 [R167+0x2000], desc[UR4][R22.64+0x80] ;  /* 0x0200008016a77fae */ /* 0x0003e6000b981a04 */
[----:B------:R-:W-:Y:S01]  /*1ce0*/  IADD3.X R19, PT, PT, R21, R160, RZ, P0, !PT ;  /* 0x000000a015137210 */ /* 0x000fe200007fe4ff */
[----:B------:R-:W-:Y:S04]  /*1cf0*/  LDGSTS.E.BYPASS.LTC128B.128 [R167+0x800], desc[UR4][R24.64] ;  /* 0x0080000018a77fae */ /* 0x000fe8000b981a04 */
[----:B------:R-:W-:Y:S04]  /*1d00*/  LDGSTS.E.BYPASS.LTC128B.128 [R167+0x2800], desc[UR4][R24.64+0x80] ;  /* 0x0280008018a77fae */ /* 0x000fe8000b981a04 */
[----:B------:R-:W-:Y:S04]  /*1d10*/  LDGSTS.E.BYPASS.LTC128B.128 [R167+0x1000], desc[UR4][R12.64] ;  /* 0x010000000ca77fae */ /* 0x000fe8000b981a04 */
[----:B------:R2:W-:Y:S04]  /*1d20*/  LDGSTS.E.BYPASS.LTC128B.128 [R167+0x3000], desc[UR4][R12.64+0x80] ;  /* 0x030000800ca77fae */ /* 0x0005e8000b981a04 */
        /* <DEDUP_REMOVED lines=15> */
[----:B--2---:R-:W-:Y:S01]  /*1e20*/  IADD3 R12, P0, PT, R157, R164, RZ ;  /* 0x000000a49d0c7210 */ /* 0x004fe20007f1e0ff */
[----:B------:R-:W-:-:S12]  /*1e30*/  DEPBAR.LE SB0, 0x0 ;  /* 0x000080000000791a */ /* 0x000fd80000000000 */
[----:B------:R-:W-:Y:S05]  /*1e40*/  WARPSYNC.ALL ;  /* 0x0000000000007948 */ /* 0x000fea0003800000 */
[----:B------:R-:W-:Y:S01]  /*1e50*/  BAR.SYNC.DEFER_BLOCKING 0x0 ;  /* 0x0000000000007b1d */ /* 0x000fe20000010000 */
[----:B------:R-:W-:Y:S02]  /*1e60*/  IADD3.X R13, PT, PT, R158, R165, RZ, P0, !PT ;  /* 0x000000a59e0d7210 */ /* 0x000fe400007fe4ff */
[----:B------:R-:W-:-:S05]  /*1e70*/  IADD3 R10, P0, PT, R12, R157, RZ ;  /* 0x0000009d0c0a7210 */ /* 0x000fca0007f1e0ff */
[----:B------:R-:W-:Y:S01]  /*1e80*/  IMAD.X R11, R13, 0x1, R158, P0 ;  /* 0x000000010d0b7824 */ /* 0x000fe200000e069e */
[----:B------:R-:W-:-:S04]  /*1e90*/  IADD3 R14, P0, PT, R10, R157, RZ ;  /* 0x0000009d0a0e7210 */ /* 0x000fc80007f1e0ff */
[----:B------:R-:W-:Y:S01]  /*1ea0*/  IADD3.X R15, PT, PT, R11, R158, RZ, P0, !PT ;  /* 0x0000009e0b0f7210 */ /* 0x000fe200007fe4ff */
        /* <DEDUP_REMOVED lines=12> */
[----:B------:R-:W-:Y:S01]  /*1f70*/  IMAD.SHL.U32 R88, R0, 0x40, RZ ;  /* 0x0000004000587824 */ /* 0x000fe200078e00ff */
[----:B------:R-:W-:-:S02]  /*1f80*/  SHF.R.U32.HI R8, RZ, 0x1, R0 ;  /* 0x00000001ff087819 */ /* 0x000fc40000011600 */
[----:B------:R-:W-:Y:S01]  /*1f90*/  SHF.L.U32 R5, R0, 0x5, RZ ;  /* 0x0000000500057819 */ /* 0x000fe200000006ff */
[----:B------:R-:W0:Y:S01]  /*1fa0*/  LDGDEPBAR ;  /* 0x00000000000079af */ /* 0x000e220000000000 */
[----:B------:R-:W-:Y:S02]  /*1fb0*/  LOP3.LUT R9, R88, 0x1c0, RZ, 0xc0, !PT ;  /* 0x000001c058097812 */ /* 0x000fe400078ec0ff */
[----:B------:R-:W-:Y:S02]  /*1fc0*/  LOP3.LUT R5, R5, 0x7c00, RZ, 0xc0, !PT ;  /* 0x00007c0005057812 */ /* 0x000fe400078ec0ff */
[C---:B------:R-:W-:Y:S02]  /*1fd0*/  LOP3.LUT R7, R9.reuse, 0x8, R8, 0xf8, !PT ;  /* 0x0000000809077812 */ /* 0x040fe400078ef808 */
[----:B------:R-:W-:Y:S02]  /*1fe0*/  LOP3.LUT R9, R9, 0x8, R0, 0xf8, !PT ;  /* 0x0000000809097812 */ /* 0x000fe400078ef800 */
[----:B------:R-:W-:-:S02]  /*1ff0*/  LOP3.LUT R7, R7, 0x38, R4, 0x78, !PT ;  /* 0x0000003807077812 */ /* 0x000fc400078e7804 */
[----:B------:R-:W-:Y:S02]  /*2000*/  LOP3.LUT R4, R9, 0x38, R4, 0x78, !PT ;  /* 0x0000003809047812 */ /* 0x000fe400078e7804 */
[----:B------:R-:W-:Y:S02]  /*2010*/  LOP3.LUT R155, R88, 0x400, RZ, 0xc0, !PT ;  /* 0x00000400589b7812 */ /* 0x000fe400078ec0ff */
[----:B------:R-:W-:-:S03]  /*2020*/  LOP3.LUT R8, R5, 0x200, R88, 0xf8, !PT ;  /* 0x0000020005087812 */ /* 0x000fc600078ef858 */
[----:B------:R-:W-:Y:S01]  /*2030*/  IMAD R155, R4, 0x2, R155 ;  /* 0x00000002049b7824 */ /* 0x000fe200078e029b */
[----:B------:R-:W-:-:S03]  /*2040*/  LOP3.LUT R5, R8, R7, RZ, 0xfc, !PT ;  /* 0x0000000708057212 */ /* 0x000fc600078efcff */
[----:B------:R-:W-:Y:S01]  /*2050*/  IMAD.IADD R155, R6, 0x1, R155 ;  /* 0x00000001069b7824 */ /* 0x000fe200078e029b */
[----:B------:R-:W-:-:S04]  /*2060*/  LEA R156, R5, R6, 0x1 ;  /* 0x00000006059c7211 */ /* 0x000fc800078e08ff */
[----:B------:R-:W-:Y:S04]  /*2070*/  LDSM.16.M88.4 R40, [R155+0x4000] ;  /* 0x004000009b28783b */ /* 0x000fe80000000200 */
[----:B------:R-:W3:Y:S01]  /*2080*/  LDSM.16.M88.4 R52, [R156] ;  /* 0x000000009c34783b */ /* 0x000ee20000000200 */
[----:B------:R-:W-:Y:S02]  /*2090*/  R2P PR, R0, 0x6 ;  /* 0x0000000600007804 */ /* 0x000fe40000000000 */
[----:B------:R-:W-:Y:S01]  /*20a0*/  MOV R0, 0x20 ;  /* 0x0000002000007802 */ /* 0x000fe20000000f00 */
        /* <DEDUP_REMOVED lines=11> */
[----:B------:R-:W-:-:S03]  /*2160*/  IMAD.MOV.U32 R4, RZ, RZ, 0x40 ;  /* 0x00000040ff047424 */ /* 0x000fc600078e00ff */
[----:B------:R-:W-:Y:S01]  /*2170*/  LDSM.16.M88.4 R76, [R156+0x2000] ;  /* 0x002000009c4c783b */ /* 0x000fe20000000200 */
[C---:B---3--:R-:W-:Y:S03]  /*2180*/  HMMA.16816.F32.BF16 R16, R52.reuse, R40, RZ ;  /* 0x000000283410723c */ /* 0x048fe600000418ff */
[----:B------:R-:W-:Y:S05]  /*2190*/  LDSM.16.M88.4 R84, [R150+0x6000] ;  /* 0x006000009654783b */ /* 0x000fea0000000200 */
[----:B------:R-:W-:Y:S01]  /*21a0*/  HMMA.16816.F32.BF16 R40, R52, R42, RZ ;  /* 0x0000002a3428723c */ /* 0x000fe200000418ff */
[----:B------:R-:W-:-:S04]  /*21b0*/  SEL R4, R4, 0xffffffc0, !P2 ;  /* 0xffffffc004047807 */ /* 0x000fc80005000000 */
[C---:B------:R-:W-:Y:S01]  /*21c0*/  IADD3 R153, PT, PT, R4.reuse, R156, RZ ;  /* 0x0000009c04997210 */ /* 0x040fe20007ffe0ff */
[----:B------:R-:W-:Y:S02]  /*21d0*/  IMAD.IADD R149, R4, 0x1, R155 ;  /* 0x0000000104957824 */ /* 0x000fe400078e029b */
[C---:B----4-:R-:W-:Y:S03]  /*21e0*/  HMMA.16816.F32.BF16 R36, R52.reuse, R68, RZ ;  /* 0x000000443424723c */ /* 0x050fe600000418ff */
[----:B------:R-:W-:Y:S05]  /*21f0*/  LDSM.16.M88.4 R20, [R149+0x4000] ;  /* 0x004000009514783b */ /* 0x000fea0000000200 */
[C---:B-----5:R-:W-:Y:S08]  /*2200*/  HMMA.16816.F32.BF16 R64, R52.reuse, R60, RZ ;  /* 0x0000003c3440723c */ /* 0x060ff000000418ff */
[----:B-1----:R-:W-:Y:S08]  /*2210*/  HMMA.16816.F32.BF16 R56, R52, R12, RZ ;  /* 0x0000000c3438723c */ /* 0x002ff000000418ff */
[C---:B------:R-:W-:Y:S08]  /*2220*/  HMMA.16816.F32.BF16 R16, R8.reuse, R44, R16 ;  /* 0x0000002c0810723c */ /* 0x040ff00000041810 */
[----:B------:R-:W-:Y:S01]  /*2230*/  HMMA.16816.F32.BF16 R40, R8, R46, R40 ;  /* 0x0000002e0828723c */ /* 0x000fe20000041828 */
[----:B------:R-:W-:Y:S01]  /*2240*/  LDSM.16.M88.4 R44, [R149+0x4800] ;  /* 0x00480000952c783b */ /* 0x000fe20000000200 */
[C---:B------:R-:W-:Y:S01]  /*2250*/  IADD3 R152, PT, PT, R0.reuse, R153, RZ ;  /* 0x0000009900987210 */ /* 0x040fe20007ffe0ff */
[----:B------:R-:W-:-:S02]  /*2260*/  IMAD.IADD R148, R0, 0x1, R149 ;  /* 0x0000000100947824 */ /* 0x000fc400078e0295 */
[----:B------:R-:W-:Y:S03]  /*2270*/  LDSM.16.M88.4 R80, [R149+0x5000] ;  /* 0x005000009550783b */ /* 0x000fe60000000200 */
        /* <DEDUP_REMOVED lines=47> */
[----:B------:R-:W-:Y:S07]  /*2570*/  LDSM.16.M88.4 R20, [R155+0x7800] ;  /* 0x007800009b14783b */ /* 0x000fee0000000200 */
[----:B------:R-:W-:Y:S08]  /*2580*/  HMMA.16816.F32.BF16 R36, R76, R80, R36 ;  /* 0x000000504c24723c */ /* 0x000ff00000041824 */
[C---:B---3--:R-:W-:Y:S08]  /*2590*/  HMMA.16816.F32.BF16 R16, R12.reuse, R8, R16 ;  /* 0x000000080c10723c */ /* 0x048ff00000041810 */
[----:B------:R-:W-:Y:S01]  /*25a0*/  HMMA.16816.F32.BF16 R40, R12, R10, R40 ;  /* 0x0000000a0c28723c */ /* 0x000fe20000041828 */
[----:B------:R-:W1:Y:S07]  /*25b0*/  LDSM.16.M88.4 R8, [R150+0x7000] ;  /* 0x007000009608783b */ /* 0x000e6e0000000200 */
[----:B------:R-:W-:Y:S03]  /*25c0*/  HMMA.16816.F32.BF16 R68, R76, R82, R68 ;  /* 0x000000524c44723c */ /* 0x000fe60000041844 */
[-C--:B------:R-:W-:Y:S01]  /*25d0*/  FMUL.FTZ R5, R16, R24.reuse ;  /* 0x0000001810057220 */ /* 0x080fe20000410000 */
[----:B------:R-:W-:-:S04]  /*25e0*/  FMUL.FTZ R89, R19, R24 ;  /* 0x0000001813597220 */ /* 0x000fc80000410000 */
[C---:B------:R-:W-:Y:S01]  /*25f0*/  HMMA.16816.F32.BF16 R80, R76.reuse, R72, R64 ;  /* 0x000000484c50723c */ /* 0x040fe20000041840 */
[-C--:B------:R-:W-:Y:S01]  /*2600*/  FMUL.FTZ R73, R18, R24.reuse ;  /* 0x0000001812497220 */ /* 0x080fe20000410000 */
[----:B------:R-:W2:Y:S06]  /*2610*/  LDSM.16.M88.4 R64, [R149+0x6800] ;  /* 0x006800009540783b */ /* 0x000eac0000000200 */
[----:B------:R-:W-:Y:S01]  /*2620*/  HMMA.16816.F32.BF16 R60, R76, R74, R60 ;  /* 0x0000004a4c3c723c */ /* 0x000fe2000004183c */
[-C--:B------:R-:W-:Y:S02]  /*2630*/  FMUL.FTZ R75, R17, R24.reuse ;  /* 0x00000018114b7220 */ /* 0x080fe40000410000 */
[----:B------:R-:W3:Y:S05]  /*2640*/  LDSM.16.M88.4 R16, [R149+0x7000] ;  /* 0x007000009510783b */ /* 0x000eea0000000200 */
[C---:B------:R-:W-:Y:S01]  /*2650*/  HMMA.16816.F32.BF16 R84, R48.reuse, R44, R36 ;  /* 0x0000002c3054723c */ /* 0x040fe20000041824 */
[----:B------:R-:W-:Y:S07]  /*2660*/  LDSM.16.M88.4 R36, [R148+0x6800] ;  /* 0x006800009424783b */ /* 0x000fee0000000200 */
[C---:B------:R-:W-:Y:S01]  /*2670*/  HMMA.16816.F32.BF16 R68, R48.reuse, R46, R68 ;  /* 0x0000002e3044723c */ /* 0x040fe20000041844 */
[----:B------:R-:W4:Y:S07]  /*2680*/  LDSM.16.M88.4 R44, [R150+0x7800] ;  /* 0x00780000962c783b */ /* 0x000f2e0000000200 */
        /* <DEDUP_REMOVED lines=11> */
[----:B------:R-:W-:Y:S01]  /*2740*/  IADD3 R174, PT, PT, R26, -0x1, RZ ;  /* 0xffffffff1aae7810 */ /* 0x000fe20007ffe0ff */
[-C--:B------:R-:W-:Y:S01]  /*2750*/  FMUL.FTZ R20, R40, R24.reuse ;  /* 0x0000001828147220 */ /* 0x080fe20000410000 */
[-C--:B------:R-:W-:Y:S01]  /*2760*/  FMUL.FTZ R41, R41, R24.reuse ;  /* 0x0000001829297220 */ /* 0x080fe20000410000 */
[----:B------:R-:W-:-:S03]  /*2770*/  FMUL.FTZ R43, R43, R24 ;  /* 0x000000182b2b7220 */ /* 0x000fc60000410000 */
[----:B----4-:R-:W-:Y:S01]  /*2780*/  HMMA.16816.F32.BF16 R56, R48, R44, R56 ;  /* 0x0000002c3038723c */ /* 0x010fe20000041838 */
[----:B------:R-:W4:Y:S01]  /*2790*/  MUFU.TANH R5, R5 ;  /* 0x0000000500057308 */ /* 0x000f220000002400 */
[----:B------:R-:W-:-:S06]  /*27a0*/  DEPBAR.LE SB0, 0x0 ;  /* 0x000080000000791a */ /* 0x000fcc0000000000 */
        /* <DEDUP_REMOVED lines=86> */
.L_x_12063:
        /* <DEDUP_REMOVED lines=61> */
.L_x_12064:
[----:B------:R-:W-:Y:S05]  /*30e0*/  BSYNC.RECONVERGENT B0 ;  /* 0x0000000000007941 */ /* 0x000fea0003800200 */
.L_x_12062:
        /* <DEDUP_REMOVED lines=18> */
.L_x_12061:
[----:B------:R-:W-:Y:S05]  /*3210*/  BSYNC.RECONVERGENT B1 ;  /* 0x0000000000017941 */ /* 0x000fea0003800200 */
.L_x_12060:
        /* <DEDUP_REMOVED lines=58> */
[-C--:B------:R-:W-:Y:S01]  /*35c0*/  FFMA.FTZ R31, R27, R121.reuse, -R124 ;  /* 0x000000791b1f7223 */ /* 0x080fe2000001087c */
[----:B------:R-:W2:Y:S01]  /*35d0*/  LDSM.16.MT88.4 R20, [R151+0x8800] ;  /* 0x008800009714783b */ /* 0x000ea20000004200 */
[----:B------:R-:W3:Y:S01]  /*35e0*/  MUFU.EX2 R109, R109 ;  /* 0x0000006d006d7308 */ /* 0x000ee20000000800 */
[-C--:B------:R-:W-:Y:S01]  /*35f0*/  FFMA.FTZ R34, R103, R121.reuse, -R122 ;  /* 0x0000007967227223 */ /* 0x080fe2000001087a */
[-CC-:B------:R-:W-:Y:S01]  /*3600*/  FFMA.FTZ R27, R37, R121.reuse, -R124.reuse ;  /* 0x00000079251b7223 */ /* 0x180fe2000001087c */
[-C--:B------:R-:W-:Y:S01]  /*3610*/  FFMA.FTZ R0, R39, R121.reuse, -R124 ;  /* 0x0000007927007223 */ /* 0x080fe2000001087c */
[----:B------:R-:W-:Y:S01]  /*3620*/  MUFU.EX2 R100, R100 ;  /* 0x0000006400647308 */ /* 0x000fe20000000800 */
[-CC-:B------:R-:W-:Y:S01]  /*3630*/  FFMA.FTZ R103, R45, R121.reuse, -R122.reuse ;  /* 0x000000792d677223 */ /* 0x180fe2000001087a */
[-CC-:B------:R-:W-:Y:S01]  /*3640*/  FFMA.FTZ R30, R139, R121.reuse, -R122.reuse ;  /* 0x000000798b1e7223 */ /* 0x180fe2000001087a */
[-C--:B------:R-:W-:Y:S01]  /*3650*/  FFMA.FTZ R33, R141, R121.reuse, -R122 ;  /* 0x000000798d217223 */ /* 0x080fe2000001087a */
[----:B------:R-:W4:Y:S01]  /*3660*/  MUFU.EX2 R35, R35 ;  /* 0x0000002300237308 */ /* 0x000f220000000800 */
[-CC-:B------:R-:W-:Y:S01]  /*3670*/  FFMA.FTZ R126, R123, R121.reuse, -R124.reuse ;  /* 0x000000797b7e7223 */ /* 0x180fe2000001087c */
[-CC-:B------:R-:W-:Y:S01]  /*3680*/  FFMA.FTZ R123, R133, R121.reuse, -R124.reuse ;  /* 0x00000079857b7223 */ /* 0x180fe2000001087c */
[-C--:B------:R-:W-:Y:S01]  /*3690*/  FFMA.FTZ R130, R135, R121.reuse, -R124 ;  /* 0x0000007987827223 */ /* 0x080fe2000001087c */
[----:B------:R-:W-:Y:S01]  /*36a0*/  MUFU.EX2 R106, R106 ;  /* 0x0000006a006a7308 */ /* 0x000fe20000000800 */
[-CC-:B------:R-:W-:Y:S01]  /*36b0*/  FFMA.FTZ R132, R127, R121.reuse, -R122.reuse ;  /* 0x000000797f847223 */ /* 0x180fe2000001087a */
[----:B---3--:R-:W-:Y:S01]  /*36c0*/  F2FP.BF16.F32.PACK_AB R64, R109, R112 ;  /* 0x000000706d40723e */ /* 0x008fe200000010ff */
[-C--:B------:R-:W-:Y:S01]  /*36d0*/  FFMA.FTZ R128, R129, R121.reuse, -R122 ;  /* 0x0000007981807223 */ /* 0x080fe2000001087a */
        /* <DEDUP_REMOVED lines=8> */
[----:B------:R-:W4:Y:S01]  /*3760*/  MUFU.EX2 R104, R104 ;  /* 0x0000006800687308 */ /* 0x000f220000000800 */
[----:B------:R-:W-:-:S02]  /*3770*/  ISETP.GE.AND P0, PT, R26, R161, PT ;  /* 0x000000a11a00720c */ /* 0x000fc40003f06270 */
[----:B------:R-:W-:Y:S01]  /*3780*/  FADD.FTZ R100, R100, R109 ;  /* 0x0000006d64647221 */ /* 0x000fe20000010000 */
[----:B------:R-:W-:Y:S01]  /*3790*/  MUFU.EX2 R32, R32 ;  /* 0x0000002000207308 */ /* 0x000fe20000000800 */
[----:B---3--:R-:W-:Y:S01]  /*37a0*/  F2FP.BF16.F32.PACK_AB R65, R107, R106 ;  /* 0x0000006a6b41723e */ /* 0x008fe200000010ff */
[----:B------:R-:W-:Y:S02]  /*37b0*/  FADD.FTZ R106, R106, R107 ;  /* 0x0000006b6a6a7221 */ /* 0x000fe40000010000 */
[----:B------:R-:W3:Y:S01]  /*37c0*/  MUFU.EX2 R31, R31 ;  /* 0x0000001f001f7308 */ /* 0x000ee20000000800 */
[----:B------:R-:W-:-:S03]  /*37d0*/  FADD.FTZ R35, R35, R100 ;  /* 0x0000006423237221 */ /* 0x000fc60000010000 */
        /* <DEDUP_REMOVED lines=35> */
[----:B-----5:R-:W-:-:S07]  /*3a10*/  F2FP.BF16.F32.PACK_AB R7, R33, R30 ;  /* 0x0000001e2107723e */ /* 0x020fce00000010ff */
        /* <DEDUP_REMOVED lines=19> */
[C---:B---3--:R-:W-:Y:S01]  /*3b50*/  HMMA.16816.F32.BF16 R44, R4.reuse, R16, R44 ;  /* 0x00000010042c723c */ /* 0x048fe2000004182c */
[----:B------:R-:W3:Y:S07]  /*3b60*/  MUFU.EX2 R125, R125 ;  /* 0x0000007d007d7308 */ /* 0x000eee0000000800 */
[C---:B------:R-:W-:Y:S01]  /*3b70*/  HMMA.16816.F32.BF16 R48, R4.reuse, R18, R48 ;  /* 0x000000120430723c */ /* 0x040fe20000041830 */
[----:B------:R-:W1:Y:S07]  /*3b80*/  LDSM.16.MT88.4 R16, [R151+0x9000] ;  /* 0x009000009710783b */ /* 0x000e6e0000004200 */
[C---:B------:R-:W-:Y:S01]  /*3b90*/  HMMA.16816.F32.BF16 R40, R4.reuse, R22, R40 ;  /* 0x000000160428723c */ /* 0x040fe20000041828 */
[----:B--2---:R-:W-:Y:S07]  /*3ba0*/  LDSM.16.MT88.4 R20, [R108+0x9000] ;  /* 0x009000006c14783b */ /* 0x004fee0000004200 */
[C---:B----4-:R-:W-:Y:S08]  /*3bb0*/  HMMA.16816.F32.BF16 R60, R4.reuse, R8, R60 ;  /* 0x00000008043c723c */ /* 0x050ff0000004183c */
[----:B------:R-:W-:Y:S01]  /*3bc0*/  HMMA.16816.F32.BF16 R64, R4, R10, R64 ;  /* 0x0000000a0440723c */ /* 0x000fe20000041840 */
[----:B------:R-:W-:Y:S01]  /*3bd0*/  F2FP.BF16.F32.PACK_AB R4, R123, R126 ;  /* 0x0000007e7b04723e */ /* 0x000fe200000010ff */
[----:B------:R-:W2:Y:S01]  /*3be0*/  LDSM.16.MT88.4 R8, [R110+0x9000] ;  /* 0x009000006e08783b */ /* 0x000ea20000004200 */
        /* <DEDUP_REMOVED lines=17> */
[-CC-:B------:R-:W-:Y:S01]  /*3d00*/  FFMA.FTZ R17, R116, R121.reuse, -R124.reuse ;  /* 0x0000007974117223 */ /* 0x180fe2000001087c */
[-C--:B------:R-:W-:Y:S01]  /*3d10*/  FFMA.FTZ R16, R120, R121.reuse, -R124 ;  /* 0x0000007978107223 */ /* 0x080fe2000001087c */
[-CC-:B------:R-:W-:Y:S01]  /*3d20*/  FFMA.FTZ R116, R115, R121.reuse, -R122.reuse ;  /* 0x0000007973747223 */ /* 0x180fe2000001087a */
[-CC-:B------:R-:W-:Y:S01]  /*3d30*/  FFMA.FTZ R124, R114, R121.reuse, -R122.reuse ;  /* 0x00000079727c7223 */ /* 0x180fe2000001087a */
[----:B------:R-:W-:Y:S01]  /*3d40*/  MUFU.EX2 R120, R17 ;  /* 0x0000001100787308 */ /* 0x000fe20000000800 */
[----:B------:R-:W-:-:S02]  /*3d50*/  FFMA.FTZ R114, R113, R121, -R122 ;  /* 0x0000007971727223 */ /* 0x000fc4000001087a */
[C---:B------:R-:W-:Y:S01]  /*3d60*/  HMMA.16816.F32.BF16 R56, R4.reuse, R18, R56 ;  /* 0x000000120438723c */ /* 0x040fe20000041838 */
[----:B------:R3:W4:Y:S04]  /*3d70*/  MUFU.EX2 R115, R16 ;  /* 0x0000001000737308 */ /* 0x0007280000000800 */
[----:B------:R-:W-:Y:S03]  /*3d80*/  MUFU.EX2 R116, R116 ;  /* 0x0000007400747308 */ /* 0x000fe60000000800 */
[C---:B--2---:R-:W-:Y:S01]  /*3d90*/  HMMA.16816.F32.BF16 R44, R4.reuse, R8, R44 ;  /* 0x00000008042c723c */ /* 0x044fe2000004182c */
[----:B------:R-:W2:Y:S04]  /*3da0*/  MUFU.EX2 R113, R124 ;  /* 0x0000007c00717308 */ /* 0x000ea80000000800 */
[----:B------:R-:W5:Y:S01]  /*3db0*/  MUFU.EX2 R114, R114 ;  /* 0x0000007200727308 */ /* 0x000f620000000800 */
[----:B---3--:R-:W3:Y:S02]  /*3dc0*/  LDSM.16.MT88.4 R16, [R110+0x9800] ;  /* 0x009800006e10783b */ /* 0x008ee40000004200 */
[C---:B------:R-:W-:Y:S02]  /*3dd0*/  HMMA.16816.F32.BF16 R48, R4.reuse, R10, R48 ;  /* 0x0000000a0430723c */ /* 0x040fe40000041830 */
[----:B------:R-:W3:Y:S06]  /*3de0*/  LDSM.16.MT88.4 R8, [R151+0x9800] ;  /* 0x009800009708783b */ /* 0x000eec0000004200 */
[C---:B------:R-:W-:Y:S01]  /*3df0*/  HMMA.16816.F32.BF16 R68, R4.reuse, R22, R68 ;  /* 0x000000160444723c */ /* 0x040fe20000041844 */
[----:B------:R-:W-:Y:S07]  /*3e00*/  LDSM.16.MT88.4 R20, [R111+0x9800] ;  /* 0x009800006f14783b */ /* 0x000fee0000004200 */
[C---:B-1----:R-:W-:Y:S08]  /*3e10*/  HMMA.16816.F32.BF16 R60, R4.reuse, R12, R60 ;  /* 0x0000000c043c723c */ /* 0x042ff0000004183c */
[----:B------:R-:W-:Y:S01]  /*3e20*/  HMMA.16816.F32.BF16 R64, R4, R14, R64 ;  /* 0x0000000e0440723c */ /* 0x000fe20000041840 */
[----:B------:R-:W1:Y:S01]  /*3e30*/  LDSM.16.MT88.4 R12, [R108+0x9800] ;  /* 0x009800006c0c783b */ /* 0x000e620000004200 */
[----:B----4-:R-:W-:-:S02]  /*3e40*/  F2FP.BF16.F32.PACK_AB R4, R115, R120 ;  /* 0x000000787304723e */ /* 0x010fc400000010ff */
[----:B--2---:R-:W-:Y:S02]  /*3e50*/  F2FP.BF16.F32.PACK_AB R5, R113, R116 ;  /* 0x000000747105723e */ /* 0x004fe400000010ff */
[----:B------:R-:W-:Y:S02]  /*3e60*/  F2FP.BF16.F32.PACK_AB R6, R183, R118 ;  /* 0x00000076b706723e */ /* 0x000fe400000010ff */
[----:B-----5:R-:W-:-:S07]  /*3e70*/  F2FP.BF16.F32.PACK_AB R7, R181, R114 ;  /* 0x00000072b507723e */ /* 0x020fce00000010ff */
[C---:B---3--:R-:W-:Y:S08]  /*3e80*/  HMMA.16816.F32.BF16 R80, R4.reuse, R16, R80 ;  /* 0x000000100450723c */ /* 0x048ff00000041850 */
        /* <DEDUP_REMOVED lines=53> */
.L_x_12072:
        /* <DEDUP_REMOVED lines=77> */
.L_x_12067:
[----:B------:R-:W-:Y:S05]  /*46b0*/  BSYNC.RECONVERGENT B0 ;  /* 0x0000000000007941 */ /* 0x000fea0003800200 */
.L_x_12066:
[----:B------:R-:W-:Y:S01]  /*46c0*/  IADD3 R106, P1, PT, R175, R164, RZ ;  /* 0x000000a4af6a7210 */ /* 0x000fe20007f3e0ff */
[----:B------:R-:W-:Y:S01]  /*46d0*/  @!PT LDS RZ, [RZ] ;  /* 0x00000000fffff984 */ /* 0x000fe20000000800 */
[----:B------:R-:W-:Y:S01]  /*46e0*/  @!PT LDS RZ, [RZ] ;  /* 0x00000000fffff984 */ /* 0x000fe20000000800 */
[----:B------:R-:W-:Y:S01]  /*46f0*/  @!PT LDS RZ, [RZ] ;  /* 0x00000000fffff984 */ /* 0x000fe20000000800 */
[----:B------:R-:W-:Y:S01]  /*4700*/  LDGSTS.E.BYPASS.LTC128B.128 [R167+0x8000], desc[UR4][R164.64] ;  /* 0x08000000a4a77fae */ /* 0x000fe2000b981a04 */
[----:B------:R-:W-:Y:S01]  /*4710*/  IADD3 R174, PT, PT, R174, -0x1, RZ ;  /* 0xffffffffaeae7810 */ /* 0x000fe20007ffe0ff */
        /* <DEDUP_REMOVED lines=10> */
[----:B------:R-:W-:Y:S05]  /*47c0*/  ISETP.GT.AND P1, PT, R174, R161, PT ;  /* 0x000000a1ae00720c */ /* 0x000fea0003f24270 */
        /* <DEDUP_REMOVED lines=249> */
.L_x_12071:
[----:B------:R-:W-:Y:S05]  /*5760*/  BSYNC.RECONVERGENT B0 ;  /* 0x0000000000007941 */ /* 0x000fea0003800200 */
.L_x_12070:
        /* <DEDUP_REMOVED lines=18> */
.L_x_12069:
[----:B------:R-:W-:Y:S05]  /*5890*/  BSYNC.RECONVERGENT B1 ;  /* 0x0000000000017941 */ /* 0x000fea0003800200 */
.L_x_12068:
        /* <DEDUP_REMOVED lines=315> */
.L_x_12065:
        /* <DEDUP_REMOVED lines=13> */
.L_x_12080:
        /* <DEDUP_REMOVED lines=19> */
[----:B------:R-:W-:Y:S01]  /*6e50*/  SHF.L.U32 R11, R100, 0x1, RZ ;  /* 0x00000001640b7819 */ /* 0x000fe200000006ff */
[C---:B------:R-:W-:Y:S01]  /*6e60*/  FMUL.FTZ R85, R8.reuse, R85 ;  /* 0x0000005508557220 */ /* 0x040fe20000410000 */
[----:B------:R-:W-:Y:S01]  /*6e70*/  LOP3.LUT R10, R9, 0x1c0, RZ, 0xc0, !PT ;  /* 0x000001c0090a7812 */ /* 0x000fe200078ec0ff */
[----:B------:R-:W-:Y:S01]  /*6e80*/  FMUL.FTZ R80, R8, R80 ;  /* 0x0000005008507220 */ /* 0x000fe20000410000 */
[----:B------:R-:W-:Y:S01]  /*6e90*/  R2P PR, R100, 0x1c ;  /* 0x0000001c64007804 */ /* 0x000fe20000000000 */
[----:B------:R-:W-:Y:S01]  /*6ea0*/  FMUL.FTZ R81, R8, R81 ;  /* 0x0000005108517220 */ /* 0x000fe20000410000 */
[----:B------:R-:W-:Y:S01]  /*6eb0*/  LOP3.LUT R10, R10, 0x38, R11, 0xf8, !PT ;  /* 0x000000380a0a7812 */ /* 0x000fe200078ef80b */
[C---:B------:R-:W-:Y:S01]  /*6ec0*/  FMUL.FTZ R76, R8.reuse, R76 ;  /* 0x0000004c084c7220 */ /* 0x040fe20000410000 */
        /* <DEDUP_REMOVED lines=102> */
[----:B--2---:R-:W2:Y:S04]  /*7530*/  LD.E R11, desc[UR4][R2.64+0x60] ;  /* 0x00006004020b7980 */ /* 0x004ea8000c101900 */
[----:B------:R-:W2:Y:S04]  /*7540*/  LD.E R68, desc[UR4][R2.64+0xcc] ;  /* 0x0000cc0402447980 */ /* 0x000ea8000c101900 */
[----:B------:R-:W2:Y:S04]  /*7550*/  LD.E.64 R72, desc[UR4][R2.64+0x78] ;  /* 0x0000780402487980 */ /* 0x000ea8000c101b00 */
[----:B------:R1:W5:Y:S01]  /*7560*/  LD.E.64 R74, desc[UR4][R2.64+0xa8] ;  /* 0x0000a804024a7980 */ /* 0x000362000c101b00 */
[----:B------:R-:W1:Y:S01]  /*7570*/  @P1 MUFU.LG2 R71, R5 ;  /* 0x0000000500471308 */ /* 0x000e620000000c00 */
[C---:B------:R-:W-:Y:S01]  /*7580*/  SHF.L.U32 R77, R100.reuse, 0x3, RZ ;  /* 0x00000003644d7819 */ /* 0x040fe200000006ff */
[----:B------:R-:W-:Y:S01]  /*7590*/  BSSY.RECONVERGENT B0, `(.L_x_12074) ;  /* 0x0000038000007945 */ /* 0x000fe20003800200 */
[----:B------:R-:W-:-:S02]  /*75a0*/  SHF.L.U32 R70, R100, 0x2, RZ ;  /* 0x0000000264467819 */ /* 0x000fc400000006ff */
[----:B------:R-:W-:Y:S02]  /*75b0*/  LOP3.LUT R77, R77, 0x1f80, RZ, 0xc0, !PT ;  /* 0x00001f804d4d7812 */ /* 0x000fe400078ec0ff */
[----:B------:R-:W-:Y:S02]  /*75c0*/  SHF.R.U32.HI R69, RZ, 0x1, R100 ;  /* 0x00000001ff457819 */ /* 0x000fe40000011664 */
[----:B---3--:R-:W-:Y:S01]  /*75d0*/  LOP3.LUT R8, R70, 0x1f8, RZ, 0xc0, !PT ;  /* 0x000001f846087812 */ /* 0x008fe200078ec0ff */
[----:B------:R-:W-:Y:S01]  /*75e0*/  BAR.SYNC.DEFER_BLOCKING 0x0 ;  /* 0x0000000000007b1d */ /* 0x000fe20000010000 */
[----:B------:R-:W-:Y:S02]  /*75f0*/  LOP3.LUT P3, RZ, R100, 0x3, RZ, 0xc0, !PT ;  /* 0x0000000364ff7812 */ /* 0x000fe4000786c0ff */
[----:B------:R-:W-:Y:S02]  /*7600*/  LOP3.LUT R78, R9, 0x10, RZ, 0xc0, !PT ;  /* 0x00000010094e7812 */ /* 0x000fe400078ec0ff */
[----:B------:R-:W-:-:S02]  /*7610*/  LOP3.LUT R77, R77, 0x3c, R70, 0xf8, !PT ;  /* 0x0000003c4d4d7812 */ /* 0x000fc400078ef846 */
[----:B------:R-:W-:Y:S01]  /*7620*/  LOP3.LUT R9, R8, 0x38, R69, 0x78, !PT ;  /* 0x0000003808097812 */ /* 0x000fe200078e7845 */
[----:B-1----:R-:W-:Y:S01]  /*7630*/  @P1 FMUL.FTZ R71, R71, 0.69314718246459960938 ;  /* 0x3f31721847471820 */ /* 0x002fe20000410000 */
[----:B------:R-:W-:Y:S02]  /*7640*/  SHF.R.U32.HI R100, RZ, 0x2, R100 ;  /* 0x00000002ff647819 */ /* 0x000fe40000011664 */
[----:B------:R-:W-:Y:S02]  /*7650*/  LEA R78, R9, R78, 0x2 ;  /* 0x0000004e094e7211 */ /* 0x000fe400078e10ff */
[----:B------:R-:W-:Y:S01]  /*7660*/  LOP3.LUT R69, R69, 0x30, RZ, 0xc0, !PT ;  /* 0x0000003045457812 */ /* 0x000fe200078ec0ff */
[----:B------:R-:W1:Y:S01]  /*7670*/  @P0 MUFU.LG2 R2, R4 ;  /* 0x0000000400020308 */ /* 0x000e620000000c00 */
[----:B------:R-:W-:Y:S01]  /*7680*/  MOV R76, 0xff800000 ;  /* 0xff800000004c7802 */ /* 0x000fe20000000f00 */
[----:B-----5:R-:W-:Y:S01]  /*7690*/  @P1 FFMA.FTZ R76, R0, R102, R71 ;  /* 0x00000066004c1223 */ /* 0x020fe20000010047 */
[----:B------:R-:W-:-:S02]  /*76a0*/  MOV R70, 0xff800000 ;  /* 0xff80000000467802 */ /* 0x000fc40000000f00 */
[----:B------:R-:W-:Y:S01]  /*76b0*/  LOP3.LUT R100, R69, 0x7, R100, 0xf8, !PT ;  /* 0x0000000745647812 */ /* 0x000fe200078ef864 */
[----:B------:R3:W2:Y:S04]  /*76c0*/  LDS.128 R64, [R78+UR6] ;  /* 0x000000064e407984 */ /* 0x0006a80008000c00 */
[----:B------:R3:W2:Y:S01]  /*76d0*/  LDS.128 R32, [R78+UR6+0x4000] ;  /* 0x004000064e207984 */ /* 0x0006a20008000c00 */
[----:B-1----:R-:W-:-:S03]  /*76e0*/  @P0 FMUL.FTZ R2, R2, 0.69314718246459960938 ;  /* 0x3f31721802020820 */ /* 0x002fc60000410000 */
[----:B------:R3:W1:Y:S01]  /*76f0*/  LDS.128 R60, [R78+UR6+0x800] ;  /* 0x000800064e3c7984 */ /* 0x0006620008000c00 */
[----:B------:R-:W-:-:S03]  /*7700*/  @P0 FFMA.FTZ R70, R0, R101, R2 ;  /* 0x0000006500460223 */ /* 0x000fc60000010002 */
        /* <DEDUP_REMOVED lines=12> */
[----:B--2---:R-:W-:Y:S02]  /*77d0*/  IMAD R6, R6, R11, R170 ;  /* 0x0000000b06067224 */ /* 0x004fe400078e02aa */
[----:B------:R3:W2:Y:S02]  /*77e0*/  LDS.128 R8, [R78+UR6+0x7000] ;  /* 0x007000064e087984 */ /* 0x0006a40008000c00 */
[----:B------:R-:W-:Y:S02]  /*77f0*/  IMAD R3, R7, R6, R168 ;  /* 0x0000000607037224 */ /* 0x000fe400078e02a8 */
[----:B------:R3:W4:Y:S02]  /*7800*/  LDS.128 R4, [R78+UR6+0x7800] ;  /* 0x007800064e047984 */ /* 0x0007240008000c00 */
        /* <DEDUP_REMOVED lines=16> */
.L_x_12075:
[----:B------:R-:W-:Y:S05]  /*7910*/  BSYNC.RECONVERGENT B0 ;  /* 0x0000000000007941 */ /* 0x000fea0003800200 */
.L_x_12074:
        /* <DEDUP_REMOVED lines=14> */
[----:B--2---:R-:W-:Y:S04]  /*7a00*/  ST.E.128 desc[UR4][R72.64+0x6100], R8 ;  /* 0x0061000848007985 */ /* 0x004fe8000c101d04 */
[----:B------:R-:W-:Y:S04]  /*7a10*/  ST.E.128 desc[UR4][R72.64+0x7000], R36 ;  /* 0x0070002448007985 */ /* 0x000fe8000c101d04 */
[----:B----4-:R1:W-:Y:S02]  /*7a20*/  ST.E.128 desc[UR4][R72.64+0x7100], R4 ;  /* 0x0071000448007985 */ /* 0x0103e4000c101d04 */
[----:B-1-3--:R-:W-:Y:S05]  /*7a30*/  RET.REL.NODEC R166 `(_ZN5flash24flash_fwd_splitkv_kernelI23Flash_fwd_kernel_traitsILi128ELi64ELi64ELi4ELb0ELb0EN7cutlass10bfloat16_tE19Flash_kernel_traitsILi128ELi64ELi64ELi4ES3_EELb0ELb0ELb0ELb1ELb1ELb1ELb1ELb0EEEvNS_16Flash_fwd_paramsE) ;  /* 0xffffff84a6707950 */ /* 0x00afea0003c3ffff */
.L_x_12073:
[----:B------:R-:W-:Y:S01]  /*7a40*/  MOV R9, 0x2 ;  /* 0x0000000200097802 */ /* 0x000fe20000000f00 */
[----:B------:R-:W-:Y:S01]  /*7a50*/  IMAD.MOV.U32 R4, RZ, RZ, 0x1f ;  /* 0x0000001fff047424 */ /* 0x000fe200078e00ff */
[----:B------:R-:W-:-:S07]  /*7a60*/  MOV R6, 0xffffffff ;  /* 0xffffffff00067802 */ /* 0x000fce0000000f00 */
[----:B-----5:R-:W-:Y:S05]  /*7a70*/  WARPSYNC.COLLECTIVE R6, `(.L_x_12076) ;  /* 0x0000000006087348 */ /* 0x020fea0003c00000 */
[----:B------:R1:W2:Y:S02]  /*7a80*/  SHFL.BFLY P0, R11, R183, R9, R4 ;  /* 0x0c000009b70b7389 */ /* 0x0002a40000000004 */
[----:B-12--5:R-:W-:Y:S05]  /*7a90*/  ENDCOLLECTIVE ;  /* 0x000000000000791b */ /* 0x026fea0003800000 */
.L_x_12076:
[----:B------:R-:W-:Y:S02]  /*7aa0*/  IMAD.MOV.U32 R8, RZ, RZ, R11 ;  /* 0x000000ffff087224 */ /* 0x000fe400078e000b */
[----:B------:R-:W-:Y:S02]  /*7ab0*/  IMAD.MOV.U32 R9, RZ, RZ, 0x1 ;  /* 0x00000001ff097424 */ /* 0x000fe400078e00ff */
[----:B------:R-:W-:-:S05]  /*7ac0*/  FADD.FTZ R8, R8, R183 ;  /* 0x000000b708087221 */ /* 0x000fca0000010000 */
[----:B------:R-:W-:-:S07]  /*7ad0*/  MOV R183, R8 ;  /* 0x0000000800b77202 */ /* 0x000fce0000000f00 */
[----:B------:R-:W-:Y:S05]  /*7ae0*/  WARPSYNC.COLLECTIVE R6, `(.L_x_12077) ;  /* 0x0000000006087348 */ /* 0x000fea0003c00000 */
[----:B------:R1:W2:Y:S02]  /*7af0*/  SHFL.BFLY P0, R11, R183, R9, R4 ;  /* 0x0c000009b70b7389 */ /* 0x0002a40000000004 */
[----:B-12---:R-:W-:Y:S05]  /*7b00*/  ENDCOLLECTIVE ;  /* 0x000000000000791b */ /* 0x006fea0003800000 */
.L_x_12077:
[----:B------:R-:W-:Y:S01]  /*7b10*/  MOV R183, R181 ;  /* 0x000000b500b77202 */ /* 0x000fe20000000f00 */
[----:B------:R-:W-:Y:S01]  /*7b20*/  IMAD.MOV.U32 R9, RZ, RZ, 0x2 ;  /* 0x00000002ff097424 */ /* 0x000fe200078e00ff */
[----:B------:R-:W-:-:S07]  /*7b30*/  MOV R5, R11 ;  /* 0x0000000b00057202 */ /* 0x000fce0000000f00 */
[----:B------:R-:W-:Y:S05]  /*7b40*/  WARPSYNC.COLLECTIVE R6, `(.L_x_12078) ;  /* 0x0000000006087348 */ /* 0x000fea0003c00000 */
[----:B------:R1:W2:Y:S02]  /*7b50*/  SHFL.BFLY P0, R11, R183, R9, R4 ;  /* 0x0c000009b70b7389 */ /* 0x0002a40000000004 */
[----:B-12---:R-:W-:Y:S05]  /*7b60*/  ENDCOLLECTIVE ;  /* 0x000000000000791b */ /* 0x006fea0003800000 */
.L_x_12078:
[----:B------:R-:W-:Y:S01]  /*7b70*/  FADD.FTZ R5, R8, R5 ;  /* 0x0000000508057221 */ /* 0x000fe20000010000 */
[----:B------:R-:W-:Y:S01]  /*7b80*/  FADD.FTZ R10, R11, R181 ;  /* 0x000000b50b0a7221 */ /* 0x000fe20000010000 */
[----:B------:R-:W-:-:S04]  /*7b90*/  MOV R9, 0x1 ;  /* 0x0000000100097802 */ /* 0x000fc80000000f00 */
[----:B------:R-:W-:-:S07]  /*7ba0*/  MOV R183, R10 ;  /* 0x0000000a00b77202 */ /* 0x000fce0000000f00 */
[----:B------:R-:W-:Y:S05]  /*7bb0*/  WARPSYNC.COLLECTIVE R6, `(.L_x_12079) ;  /* 0x0000000006087348 */ /* 0x000fea0003c00000 */
[----:B------:R1:W2:Y:S02]  /*7bc0*/  SHFL.BFLY P0, R11, R183, R9, R4 ;  /* 0x0c000009b70b7389 */ /* 0x0002a40000000004 */
[----:B-12---:R-:W-:Y:S05]  /*7bd0*/  ENDCOLLECTIVE ;  /* 0x000000000000791b */ /* 0x006fea0003800000 */
.L_x_12079:
[----:B------:R-:W-:Y:S05]  /*7be0*/  BRA `(.L_x_12080) ;  /* 0xfffffff0004c7947 */ /* 0x000fea000383ffff */
.L_x_12081:
        /* <DEDUP_REMOVED lines=9> */
.L_x_14957:


//--------------------- .text._ZN5flash24flash_fwd_splitkv_kernelI23Flash_fwd_kernel_traitsILi128ELi64ELi64ELi4ELb0ELb0EN7cutlass10bfloat16_tE19Flash_kernel_traitsILi128ELi64ELi64ELi4ES3_EELb0ELb0ELb1ELb0ELb0ELb0ELb1ELb0EEEvNS_16Flash_fwd_paramsE --------------------------
	.section	.text._ZN5flash24flash_fwd_splitkv_kernelI23Flash_fwd_kernel_traitsILi128ELi64ELi64ELi4ELb0ELb0EN7cutlass10bfloat16_tE19Flash_kernel_traitsILi128ELi64ELi64ELi4ES3_EELb0ELb0ELb1ELb0ELb0ELb0ELb1ELb0EEEvNS_16Flash_fwd_paramsE,"ax",@progbits
	.align	128
        .global         _ZN5flash24flash_fwd_splitkv_kernelI23Flash_fwd_kernel_traitsILi128ELi64ELi64ELi4ELb0ELb0EN7cutlass10bfloat16_tE19Flash_kernel_traitsILi128ELi64ELi64ELi4ES3_EELb0ELb0ELb1ELb0ELb0ELb0ELb1ELb0EEEvNS_16Flash_fwd_paramsE
        .type           _ZN5flash24flash_fwd_splitkv_kernelI23Flash_fwd_kernel_traitsILi128ELi64ELi64ELi4ELb0ELb0EN7cutlass10bfloat16_tE19Flash_kernel_traitsILi128ELi64ELi64ELi4ES3_EELb0ELb0ELb1ELb0ELb0ELb0ELb1ELb0EEEvNS_16Flash_fwd_paramsE,@function
        .size           _ZN5flash24flash_fwd_splitkv_kernelI23Flash_fwd_kernel_traitsILi128ELi64ELi64ELi4ELb0ELb0EN7cutlass10bfloat16_tE19Flash_kernel_traitsILi128ELi64ELi64ELi4ES3_EELb0ELb0ELb1ELb0ELb0ELb0ELb1ELb0EEEvNS_16Flash_fwd_paramsE,(.L_x_14958 - _ZN5flash24flash_fwd_splitkv_kernelI23Flash_fwd_kernel_traitsILi128ELi64ELi64ELi4ELb0ELb0EN7cutlass10bfloat16_tE19Flash_kernel_traitsILi128ELi64ELi64ELi4ES3_EELb0ELb0ELb1ELb0ELb0ELb0ELb1ELb0EEEvNS_16Flash_fwd_paramsE)
        .other          _ZN5flash24flash_fwd_splitkv_kernelI23Flash_fwd_kernel_traitsILi128ELi64ELi64ELi4ELb0ELb0EN7cutlass10bfloat16_tE19Flash_kernel_traitsILi128ELi64ELi64ELi4ES3_EELb0ELb0ELb1ELb0ELb0ELb0ELb1ELb0EEEvNS_16Flash_fwd_paramsE,@"STO_CUDA_ENTRY STV_DEFAULT"
_ZN5flash24flash_fwd_splitkv_kernelI23Flash_fwd_kernel_traitsILi128ELi64ELi64ELi4ELb0ELb0EN7cutlass10bfloat16_tE19Flash_kernel_traitsILi128ELi64ELi64ELi4ES3_EELb0ELb0ELb1ELb0ELb0ELb0ELb1ELb0EEEvNS_16Flash_fwd_paramsE:
.text._ZN5flash24flash_fwd_splitkv_kernelI23Flash_fwd_kernel_traitsILi128ELi64ELi64ELi4ELb0ELb0EN7cutlass10bfloat16_tE19Flash_kernel_traitsILi128ELi64ELi64ELi4ES3_EELb0ELb0ELb1ELb0ELb0ELb0ELb1ELb0EEEvNS_16Flash_fwd_paramsE:
        /* <DEDUP_REMOVED lines=29> */
[----:B------:R-:W-:Y:S05]  /*01d0*/  CALL.REL.NOINC `($_ZN5flash24flash_fwd_splitkv_kernelI23Flash_fwd_kernel_traitsILi128ELi64ELi64ELi4ELb0ELb0EN7cutlass10bfloat16_tE19Flash_kernel_traitsILi128ELi64ELi64ELi4ES3_EELb0ELb0ELb1ELb0ELb0ELb0ELb1ELb0EEEvNS_16Flash_fwd_paramsE$_ZN5flash30compute_attn_1rowblock_splitkvI23Flash_fwd_kernel_traitsILi128ELi64ELi64ELi4ELb0ELb0EN7cutlass10bfloat16_tE19Flash_kernel_traitsILi128ELi64ELi64ELi4ES3_EELb0ELb0ELb1ELb0ELb0ELb0ELb1ELb0ENS_16Flash_fwd_paramsEEEvRKT8_iiiii) ;  /* 0x0000000000087944 */ /* 0x000fea0003c00000 */
[----:B------:R-:W-:Y:S05]  /*01e0*/  BSYNC.RECONVERGENT B2 ;  /* 0x0000000000027941 */ /* 0x000fea0003800200 */
.L_x_12082:
[----:B------:R-:W-:Y:S05]  /*01f0*/  EXIT ;  /* 0x000000000000794d */ /* 0x000fea0003800000 */
        .type           $_ZN5flash24flash_fwd_splitkv_kernelI23Flash_fwd_kernel_traitsILi128ELi64ELi64ELi4ELb0ELb0EN7cutlass10bfloat16_tE19Flash_kernel_traitsILi128ELi64ELi64ELi4ES3_EELb0ELb0ELb1ELb0ELb0ELb0ELb1ELb0EEEvNS_16Flash_fwd_paramsE$_ZN5flash30compute_attn_1rowblock_splitkvI23Flash_fwd_kernel_traitsILi128ELi64ELi64ELi4ELb0ELb0EN7cutlass10bfloat16_tE19Flash_kernel_traitsILi128ELi64ELi64ELi4ES3_EELb0ELb0ELb1ELb0ELb0ELb0ELb1ELb0ENS_16Flash_fwd_paramsEEEvRKT8_iiiii,@function
        .size           $_ZN5flash24flash_fwd_splitkv_kernelI23Flash_fwd_kernel_traitsILi128ELi64ELi64ELi4ELb0ELb0EN7cutlass10bfloat16_tE19Flash_kernel_traitsILi128ELi64ELi64ELi4ES3_EELb0ELb0ELb1ELb0ELb0ELb0ELb1ELb0EEEvNS_16Flash_fwd_paramsE$_ZN5flash30compute_attn_1rowblock_splitkvI23Flash_fwd_kernel_traitsILi128ELi64ELi64ELi4ELb0ELb0EN7cutlass10bfloat16_tE19Flash_kernel_traitsILi128ELi64ELi64ELi4ES3_EELb0ELb0ELb1ELb0ELb0ELb0ELb1ELb0ENS_16Flash_fwd_paramsEEEvRKT8_iiiii,(.L_x_14958 - $_ZN5flash24flash_fwd_splitkv_kernelI23Flash_fwd_kernel_traitsILi128ELi64ELi64ELi4ELb0ELb0EN7cutlass10bfloat16_tE19Flash_kernel_traitsILi128ELi64ELi64ELi4ES3_EELb0ELb0ELb1ELb0ELb0ELb0ELb1ELb0EEEvNS_16Flash_fwd_paramsE$_ZN5flash30compute_attn_1rowblock_splitkvI23Flash_fwd_kernel_traitsILi128ELi64ELi64ELi4ELb0ELb0EN7cutlass10bfloat16_tE19Flash_kernel_traitsILi128ELi64ELi64ELi4ES3_EELb0ELb0ELb1ELb0ELb0ELb0ELb1ELb0ENS_16Flash_fwd_paramsEEEvRKT8_iiiii)
$_ZN5flash24flash_fwd_splitkv_kernelI23Flash_fwd_kernel_traitsILi128ELi64ELi64ELi4ELb0ELb0EN7cutlass10bfloat16_tE19Flash_kernel_traitsILi128ELi64ELi64ELi4ES3_EELb0ELb0ELb1ELb0ELb0ELb0ELb1ELb0EEEvNS_16Flash_fwd_paramsE$_ZN5flash30compute_attn_1rowblock_splitkvI23Flash_fwd_kernel_traitsILi128ELi64ELi64ELi4ELb0ELb0EN7cutlass10bfloat16_tE19Flash_kernel_traitsILi128ELi64ELi64ELi4ES3_EELb0ELb0ELb1ELb0ELb0ELb0ELb1ELb0ENS_16Flash_fwd_paramsEEEvRKT8_iiiii:
        /* <DEDUP_REMOVED lines=39> */
.L_x_12084:
[----:B------:R-:W-:Y:S05]  /*0470*/  BSYNC.RECONVERGENT B0 ;  /* 0x0000000000007941 */ /* 0x000fea0003800200 */
.L_x_12083:
[----:B------:R-:W-:Y:S04]  /*0480*/  BSSY.RECONVERGENT B0, `(.L_x_12085) ;  /* 0x0000007000007945 */ /* 0x000fe80003800200 */
[----:B------:R-:W-:Y:S05]  /*0490*/  @!P3 BRA `(.L_x_12086) ;  /* 0x000000000014b947 */ /* 0x000fea0003800000 */
[----:B-----5:R-:W4:Y:S02]  /*04a0*/  LD.E.U8 R6, desc[UR4][R2.64+0x1b2] ;  /* 0x0001b20402067980 */ /* 0x020f24000c101100 */
[----:B----4-:R-:W-:-:S13]  /*04b0*/  ISETP.NE.AND P1, PT, R6, RZ, PT ;  /* 0x000000ff0600720c */ /* 0x010fda0003f25270 */
[----:B------:R-:W4:Y:S02]  /*04c0*/  @P1 LD.E R7, desc[UR4][R18.64+0x4] ;  /* 0x0000040412071980 */ /* 0x000f24000c101900 */
[----:B----4-:R-:W-:-:S06]  /*04d0*/  @P1 IADD3 R6, PT, PT, R7, -R14, RZ ;  /* 0x8000000e07061210 */ /* 0x010fcc0007ffe0ff */
[----:B------:R4:W5:Y:S02]  /*04e0*/  @!P1 LD.E R6, desc[UR4][R18.64] ;  /* 0x0000000412069980 */ /* 0x000964000c101900 */
.L_x_12086:
[----:B------:R-:W-:Y:S05]  /*04f0*/  BSYNC.RECONVERGENT B0 ;  /* 0x0000000000007941 */ /* 0x000fea0003800200 */
.L_x_12085:
        /* <DEDUP_REMOVED lines=8> */
.L_x_12088:
[----:B------:R-:W5:Y:S01]  /*0580*/  LD.E.64 R8, desc[UR4][R2.64+0x108] ;  /* 0x0001080402087980 */ /* 0x000f62000c101b00 */
[----:B------:R-:W-:Y:S01]  /*0590*/  BSSY.RECONVERGENT B0, `(.L_x_12090) ;  /* 0x0000006000007945 */ /* 0x000fe20003800200 */
[----:B------:R-:W-:Y:S01]  /*05a0*/  IMAD.MOV.U32 R25, RZ, RZ, RZ ;  /* 0x000000ffff197224 */ /* 0x000fe200078e00ff */
[----:B-----5:R-:W-:-:S04]  /*05b0*/  ISETP.NE.U32.AND P0, PT, R8, RZ, PT ;  /* 0x000000ff0800720c */ /* 0x020fc80003f05070 */
[----:B------:R-:W-:-:S13]  /*05c0*/  ISETP.NE.AND.EX P0, PT, R9, RZ, PT, P0 ;  /* 0x000000ff0900720c */ /* 0x000fda0003f05300 */
[----:B------:R-:W-:Y:S05]  /*05d0*/  @!P0 BRA `(.L_x_12091) ;  /* 0x0000000000048947 */ /* 0x000fea0003800000 */
[----:B------:R1:W5:Y:S02]  /*05e0*/  LD.E R25, desc[UR4][R2.64+0xbc] ;  /* 0x0000bc0402197980 */ /* 0x000364000c101900 */
.L_x_12091:
[----:B------:R-:W-:Y:S05]  /*05f0*/  BSYNC.RECONVERGENT B0 ;  /* 0x0000000000007941 */ /* 0x000fea0003800200 */
.L_x_12090:
[----:B-----5:R-:W-:Y:S02]  /*0600*/  IADD3 R25, PT, PT, R25, R6, -R13 ;  /* 0x0000000619197210 */ /* 0x020fe40007ffe80d */
.L_x_12089:
[----:B------:R-:W-:Y:S05]  /*0610*/  BSYNC.RECONVERGENT B1 ;  /* 0x0000000000017941 */ /* 0x000fea0003800200 */
.L_x_12087:
[----:B------:R-:W-:Y:S01]  /*0620*/  IMAD.SHL.U32 R172, R37, 0x40, RZ ;  /* 0x0000004025ac7824 */ /* 0x000fe200078e00ff */
[----:B------:R-:W-:-:S04]  /*0630*/  MOV R167, 0x0 ;  /* 0x0000000000a77802 */ /* 0x000fc80000000f00 */
[----:B------:R-:W-:-:S13]  /*0640*/  ISETP.GT.AND P0, PT, R27, R172, PT ;  /* 0x000000ac1b00720c */ /* 0x000fda0003f04270 */
[----:B-1234-:R-:W-:Y:S05]  /*0650*/  @!P0 RET.REL.NODEC R166 `(_ZN5flash24flash_fwd_splitkv_kernelI23Flash_fwd_kernel_traitsILi128ELi64ELi64ELi4ELb0ELb0EN7cutlass10bfloat16_tE19Flash_kernel_traitsILi128ELi64ELi64ELi4ES3_EELb0ELb0ELb1ELb0ELb0ELb0ELb1ELb0EEEvNS_16Flash_fwd_paramsE) ;  /* 0xfffffff8a6688950 */ /* 0x01efea0003c3ffff */
        /* <DEDUP_REMOVED lines=73> */
.L_x_12094:
[----:B------:R-:W-:Y:S05]  /*0af0*/  BSYNC.RECONVERGENT B0 ;  /* 0x0000000000007941 */ /* 0x000fea0003800200 */
.L_x_12093:
        /* <DEDUP_REMOVED lines=12> */
.L_x_12096:
[----:B------:R-:W-:Y:S05]  /*0bc0*/  BSYNC.RECONVERGENT B0 ;  /* 0x0000000000007941 */ /* 0x000fea0003800200 */
.L_x_12095:
        /* <DEDUP_REMOVED lines=12> */
.L_x_12098:
[----:B------:R-:W-:Y:S05]  /*0c90*/  BSYNC.RECONVERGENT B0 ;  /* 0x0000000000007941 */ /* 0x000fea0003800200 */
.L_x_12097:
        /* <DEDUP_REMOVED lines=12> */
.L_x_12100:
[----:B------:R-:W-:Y:S05]  /*0d60*/  BSYNC.RECONVERGENT B0 ;  /* 0x0000000000007941 */ /* 0x000fea0003800200 */
.L_x_12099:
        /* <DEDUP_REMOVED lines=11> */
.L_x_12102:
[----:B------:R-:W-:Y:S05]  /*0e20*/  BSYNC.RECONVERGENT B0 ;  /* 0x0000000000007941 */ /* 0x000fea0003800200 */
.L_x_12101:
        /* <DEDUP_REMOVED lines=11> */
.L_x_12104:
[----:B------:R-:W-:Y:S05]  /*0ee0*/  BSYNC.RECONVERGENT B0 ;  /* 0x0000000000007941 */ /* 0x000fea0003800200 */
.L_x_12103:
        /* <DEDUP_REMOVED lines=12> */
.L_x_12106:
[----:B------:R-:W-:Y:S05]  /*0fb0*/  BSYNC.RECONVERGENT B0 ;  /* 0x0000000000007941 */ /* 0x000fea0003800200 */
.L_x_12105:
        /* <DEDUP_REMOVED lines=15> */
.L_x_12108:
[----:B------:R-:W-:Y:S05]  /*10b0*/  BSYNC.RECONVERGENT B0 ;  /* 0x0000000000007941 */ /* 0x000fea0003800200 */
.L_x_12107:
        /* <DEDUP_REMOVED lines=20> */
[----:B--234-:R-:W-:Y:S05]  /*1200*/  @P6 RET.REL.NODEC R166 `(_ZN5flash24flash_fwd_splitkv_kernelI23Flash_fwd_kernel_traitsILi128ELi64ELi64ELi4ELb0ELb0EN7cutlass10bfloat16_tE19Flash_kernel_traitsILi128ELi64ELi64ELi4ES3_EELb0ELb0ELb1ELb0ELb0ELb0ELb1ELb0EEEvNS_16Flash_fwd_paramsE) ;  /* 0xffffffeca67c6950 */ /* 0x01cfea0003c3ffff */
[----:B------:R-:W-:Y:S02]  /*1210*/  MOV R3, 0xff800000 ;  /* 0xff80000000037802 */ /* 0x000fe40000000f00 */
[----:B------:R-:W-:-:S03]  /*1220*/  MOV R167, 0x0 ;  /* 0x0000000000a77802 */ /* 0x000fc60000000f00 */
[----:B------:R1:W-:Y:S02]  /*1230*/  ST.E desc[UR4][R10.64+0xe0], R3 ;  /* 0x0000e0030a007985 */ /* 0x0003e4000c101904 */
[----:B-1----:R-:W-:Y:S05]  /*1240*/  RET.REL.NODEC R166 `(_ZN5flash24flash_fwd_splitkv_kernelI23Flash_fwd_kernel_traitsILi128ELi64ELi64ELi4ELb0ELb0EN7cutlass10bfloat16_tE19Flash_kernel_traitsILi128ELi64ELi64ELi4ES3_EELb0ELb0ELb1ELb0ELb0ELb0ELb1ELb0EEEvNS_16Flash_fwd_paramsE) ;  /* 0xffffffeca66c7950 */ /* 0x002fea0003c3ffff */
.L_x_12092:
        /* <DEDUP_REMOVED lines=76> */
[----:B------:R-:W-:Y:S02]  /*1710*/  @P2 IADD3 R6, PT, PT, R6, 0x1, RZ ;  /* 0x0000000106062810 */ /* 0x000fe40007ffe0ff */
[----:B------:R-:W-:Y:S02]  /*1720*/  SHF.R.S32.HI R11, RZ, 0x1f, R0 ;  /* 0x0000001fff0b7819 */ /* 0x000fe40000011400 */
[----:B------:R-:W-:Y:S01]  /*1730*/  MOV R9, R6 ;  /* 0x0000000600097202 */ /* 0x000fe20000000f00 */
[----:B------:R-:W-:-:S04]  /*1740*/  IMAD R6, R157, R0, RZ ;  /* 0x000000009d067224 */ /* 0x000fc800078e02ff */
[----:B------:R-:W-:Y:S02]  /*1750*/  IMAD R6, R156, R11, R6 ;  /* 0x0000000b9c067224 */ /* 0x000fe400078e0206 */
        /* <DEDUP_REMOVED lines=9> */
[----:B------:R-:W-:Y:S02]  /*17f0*/  IMAD.IADD R21, R21, 0x1, R8 ;  /* 0x0000000115157824 */ /* 0x000fe400078e0208 */
[----:B------:R-:W-:-:S05]  /*1800*/  IMAD.WIDE.U32 R20, R0, R156, R20 ;  /* 0x0000009c00147225 */ /* 0x000fca00078e0014 */
[----:B------:R-:W-:Y:S01]  /*1810*/  IADD3 R21, PT, PT, R21, R6, RZ ;  /* 0x0000000615157210 */ /* 0x000fe20007ffe0ff */
        /* <DEDUP_REMOVED lines=8> */
.L_x_12110:
        /* <DEDUP_REMOVED lines=32> */
[----:B------:R-:W-:Y:S01]  /*1aa0*/  @!P2 IADD3 R7, PT, PT, R7, -R0, RZ ;  /* 0x800000000707a210 */ /* 0x000fe20007ffe0ff */
[----:B------:R-:W-:-:S03]  /*1ab0*/  @!P3 IMAD.WIDE.U32 R22, R20, R12, R22 ;  /* 0x0000000c1416b225 */ /* 0x000fc600078e0016 */
[----:B------:R-:W-:Y:S01]  /*1ac0*/  ISETP.GE.U32.AND P4, PT, R7, R0, PT ;  /* 0x000000000700720c */ /* 0x000fe20003f86070 */
[----:B------:R-:W-:Y:S02]  /*1ad0*/  @!P3 IMAD R9, R20, R4, R9 ;  /* 0x000000041409b224 */ /* 0x000fe400078e0209 */
[-C--:B------:R-:W-:Y:S02]  /*1ae0*/  @P3 IMAD R4, R157, R6.reuse, RZ ;  /* 0x000000069d043224 */ /* 0x080fe400078e02ff */
[----:B------:R-:W-:Y:S01]  /*1af0*/  @P3 IMAD.WIDE.U32 R20, R156, R6, RZ ;  /* 0x000000069c143225 */ /* 0x000fe200078e00ff */
[----:B------:R-:W-:Y:S02]  /*1b00*/  LOP3.LUT R6, R174, R15, RZ, 0x3c, !PT ;  /* 0x0000000fae067212 */ /* 0x000fe400078e3cff */
[----:B------:R-:W-:Y:S02]  /*1b10*/  ISETP.NE.AND P0, PT, R15, RZ, PT ;  /* 0x000000ff0f00720c */ /* 0x000fe40003f05270 */
[----:B------:R-:W-:Y:S01]  /*1b20*/  ISETP.GE.AND P1, PT, R6, RZ, PT ;  /* 0x000000ff0600720c */ /* 0x000fe20003f26270 */
[----:B------:R-:W-:Y:S01]  /*1b30*/  @!P2 VIADD R10, R10, 0x1 ;  /* 0x000000010a0aa836 */ /* 0x000fe20000000000 */
[----:B------:R-:W-:Y:S01]  /*1b40*/  LEA R0, R24, 0xffffffc0, 0x6 ;  /* 0xffffffc018007811 */ /* 0x000fe200078e30ff */
[----:B------:R-:W-:Y:S01]  /*1b50*/  @!P3 IMAD.MOV.U32 R8, RZ, RZ, R22 ;  /* 0x000000ffff08b224 */ /* 0x000fe200078e0016 */
[----:B------:R-:W-:-:S02]  /*1b60*/  @!P3 IADD3 R9, PT, PT, R23, R9, RZ ;  /* 0x000000091709b210 */ /* 0x000fc40007ffe0ff */
[----:B------:R-:W-:Y:S02]  /*1b70*/  @P3 IADD3 R9, PT, PT, R21, R4, RZ ;  /* 0x0000000415093210 */ /* 0x000fe40007ffe0ff */
        /* <DEDUP_REMOVED lines=31> */
.L_x_12111:
[----:B------:R-:W-:Y:S05]  /*1d70*/  BSYNC.RECONVERGENT B0 ;  /* 0x0000000000007941 */ /* 0x000fea0003800200 */
.L_x_12109:
        /* <DEDUP_REMOVED lines=8> */
[----:B------:R-:W-:Y:S01]  /*1e00*/  MOV R16, 0x400 ;  /* 0x0000040000107802 */ /* 0x000fe20000000f00 */
        /* <DEDUP_REMOVED lines=9> */
[----:B------:R-:W-:Y:S01]  /*1ea0*/  IMAD.SHL.U32 R6, R26, 0x8, RZ ;  /* 0x000000081a067824 */ /* 0x000fe200078e00ff */
[----:B-1----:R-:W-:-:S04]  /*1eb0*/  LEA R9, R9, R16, 0x18 ;  /* 0x0000001009097211 */ /* 0x002fc800078ec0ff */
[----:B------:R-:W-:-:S04]  /*1ec0*/  LOP3.LUT R173, R6, 0x38, RZ, 0xc0, !PT ;  /* 0x0000003806ad7812 */ /* 0x000fc800078ec0ff */
[----:B------:R-:W-:Y:S01]  /*1ed0*/  IADD3 R16, P0, PT, R173, R8, RZ ;  /* 0x00000008ad107210 */ /* 0x000fe20007f1e0ff */
[----:B---3--:R-:W-:Y:S01]  /*1ee0*/  IMAD R33, R21, R174, RZ ;  /* 0x000000ae15217224 */ /* 0x008fe200078e02ff */
[----:B------:R-:W-:Y:S01]  /*1ef0*/  SHF.R.S32.HI R23, RZ, 0x1f, R174 ;  /* 0x0000001fff177819 */ /* 0x000fe200000114ae */
[----:B------:R-:W-:Y:S02]  /*1f00*/  IMAD.IADD R160, R27, 0x1, -R172 ;  /* 0x000000011ba07824 */ /* 0x000fe400078e0aac */
[----:B------:R-:W-:Y:S01]  /*1f10*/  IMAD.X R17, RZ, RZ, R4, P0 ;  /* 0x000000ffff117224 */ /* 0x000fe200000e0604 */
[----:B------:R-:W-:Y:S01]  /*1f20*/  SHF.R.U32.HI R34, RZ, 0x3, R26 ;  /* 0x00000003ff227819 */ /* 0x000fe2000001161a */
[----:B------:R-:W-:Y:S02]  /*1f30*/  IMAD R33, R20, R23, R33 ;  /* 0x0000001714217224 */ /* 0x000fe400078e0221 */
[----:B------:R-:W-:Y:S01]  /*1f40*/  IMAD.WIDE.U32 R20, R174, R20, R16 ;  /* 0x00000014ae147225 */ /* 0x000fe200078e0010 */
[----:B------:R-:W-:-:S02]  /*1f50*/  LOP3.LUT R17, R6, 0x1c0, RZ, 0xc0, !PT ;  /* 0x000001c006117812 */ /* 0x000fc400078ec0ff */
[----:B------:R-:W-:Y:S01]  /*1f60*/  ISETP.GE.AND P4, PT, R34, R160, PT ;  /* 0x000000a02200720c */ /* 0x000fe20003f86270 */
[----:B------:R-:W-:Y:S01]  /*1f70*/  VIADD R168, R24, 0xffffffff ;  /* 0xffffffff18a87836 */ /* 0x000fe20000000000 */
[----:B------:R-:W-:-:S03]  /*1f80*/  LOP3.LUT R17, R17, 0x38, R26, 0xf8, !PT ;  /* 0x0000003811117812 */ /* 0x000fc600078ef81a */
[----:B------:R-:W-:Y:S01]  /*1f90*/  IMAD.SHL.U32 R8, R168, 0x40, RZ ;  /* 0x00000040a8087824 */ /* 0x000fe200078e00ff */
[----:B------:R-:W-:Y:S01]  /*1fa0*/  LOP3.LUT R17, R17, 0x38, R6, 0x78, !PT ;  /* 0x0000003811117812 */ /* 0x000fe200078e7806 */
[C---:B------:R-:W-:Y:S01]  /*1fb0*/  VIADD R7, R34.reuse, 0x20 ;  /* 0x0000002022077836 */ /* 0x040fe20000000000 */
[----:B------:R-:W-:Y:S01]  /*1fc0*/  MOV R35, RZ ;  /* 0x000000ff00237202 */ /* 0x000fe20000000f00 */
[----:B------:R-:W-:Y:S01]  /*1fd0*/  IMAD.IADD R4, R25, 0x1, -R8 ;  /* 0x0000000119047824 */ /* 0x000fe200078e0a08 */
[----:B------:R-:W-:Y:S01]  /*1fe0*/  IADD3 R46, P3, PT, R173, R46, RZ ;  /* 0x0000002ead2e7210 */ /* 0x000fe20007f7e0ff */
[----:B------:R-:W-:Y:S01]  /*1ff0*/  BSSY.RECONVERGENT B0, `(.L_x_12112) ;  /* 0x0000021000007945 */ /* 0x000fe20003800200 */
[C---:B------:R-:W-:Y:S02]  /*2000*/  IADD3 R13, PT, PT, R34.reuse, 0x10, RZ ;  /* 0x00000010220d7810 */ /* 0x040fe40007ffe0ff */
[----:B------:R-:W-:Y:S02]  /*2010*/  IADD3 R5, PT, PT, R34, 0x30, RZ ;  /* 0x0000003022057810 */ /* 0x000fe40007ffe0ff */
[----:B------:R-:W-:Y:S01]  /*2020*/  LOP3.LUT R16, R17, 0x1e00, R6, 0xf8, !PT ;  /* 0x00001e0011107812 */ /* 0x000fe200078ef806 */
[----:B------:R-:W-:Y:S01]  /*2030*/  IMAD.WIDE.U32 R36, R37, 0x40, R34 ;  /* 0x0000004025247825 */ /* 0x000fe200078e0022 */
[----:B------:R-:W-:-:S02]  /*2040*/  ISETP.GE.AND P0, PT, R13, R160, PT ;  /* 0x000000a00d00720c */ /* 0x000fc40003f06270 */
[-C--:B------:R-:W-:Y:S01]  /*2050*/  ISETP.GE.AND P2, PT, R7, R160.reuse, PT ;  /* 0x000000a00700720c */ /* 0x080fe20003f46270 */
[----:B------:R-:W-:Y:S01]  /*2060*/  IMAD.X R47, RZ, RZ, R10, P3 ;  /* 0x000000ffff2f7224 */ /* 0x000fe200018e060a */
[----:B------:R-:W-:Y:S01]  /*2070*/  ISETP.GE.AND P1, PT, R5, R160, PT ;  /* 0x000000a00500720c */ /* 0x000fe20003f26270 */
[----:B------:R-:W-:Y:S01]  /*2080*/  IMAD.IADD R33, R21, 0x1, R33 ;  /* 0x0000000115217824 */ /* 0x000fe200078e0221 */
[----:B------:R-:W-:Y:S02]  /*2090*/  ISETP.GE.AND P6, PT, R34, R4, PT ;  /* 0x000000042200720c */ /* 0x000fe40003fc6270 */
[----:B------:R-:W-:Y:S02]  /*20a0*/  LOP3.LUT R167, R173, 0x40, RZ, 0xfc, !PT ;  /* 0x00000040ada77812 */ /* 0x000fe400078efcff */
        /* <DEDUP_REMOVED lines=21> */
.L_x_12113:
[----:B------:R-:W-:Y:S05]  /*2200*/  BSYNC.RECONVERGENT B0 ;  /* 0x0000000000007941 */ /* 0x000fea0003800200 */
.L_x_12112:
[----:B------:R-:W-:Y:S01]  /*2210*/  BSSY.RECONVERGENT B0, `(.L_x_12114) ;  /* 0x000001c000007945 */ /* 0x000fe20003800200 */
[----:B------:R-:W-:Y:S01]  /*2220*/  ISETP.GE.AND P5, PT, R13, R4, PT ;  /* 0x000000040d00720c */ /* 0x000fe20003fa6270 */
        /* <DEDUP_REMOVED lines=26> */
.L_x_12115:
[----:B------:R-:W-:Y:S05]  /*23d0*/  BSYNC.RECONVERGENT B0 ;  /* 0x0000000000007941 */ /* 0x000fea0003800200 */
.L_x_12114:
        /* <DEDUP_REMOVED lines=29> */
.L_x_12117:
[----:B------:R-:W-:Y:S05]  /*25b0*/  BSYNC.RECONVERGENT B0 ;  /* 0x0000000000007941 */ /* 0x000fea0003800200 */
.L_x_12116:
[----:B------:R-:W-:Y:S01]  /*25c0*/  LEA.HI.X R163, R46, R49, R163, 0x1, P0 ;  /* 0x000000312ea37211 */ /* 0x000fe200000f0ca3 */
[----:B------:R-:W-:Y:S01]  /*25d0*/  BSSY.RECONVERGENT B0, `(.L_x_12118) ;  /* 0x000001b000007945 */ /* 0x000fe20003800200 */
[----:B------:R-:W-:Y:S02]  /*25e0*/  IADD3 R42, P0, PT, R31, R162, RZ ;  /* 0x000000a21f2a7210 */ /* 0x000fe40007f1e0ff */
[-C--:B------:R-:W-:Y:S02]  /*25f0*/  ISETP.GE.AND P4, PT, R7, R4.reuse, PT ;  /* 0x000000040700720c */ /* 0x080fe40003f86270 */
[----:B------:R-:W-:Y:S01]  /*2600*/  ISETP.GE.AND P3, PT, R5, R4, PT ;  /* 0x000000040500720c */ /* 0x000fe20003f66270 */
[----:B------:R-:W-:Y:S01]  /*2610*/  IMAD.X R43, R10, 0x1, R163, P0 ;  /* 0x000000010a2b7824 */ /* 0x000fe200000e06a3 */
[----:B------:R-:W-:Y:S11]  /*2620*/  @P1 BRA `(.L_x_12119) ;  /* 0x0000000000541947 */ /* 0x000ff60003800000 */
[----:B-12---:R-:W-:Y:S02]  /*2630*/  IADD3 R17, P0, PT, R36, 0x30, RZ ;  /* 0x0000003024117810 */ /* 0x006fe40007f1e0ff */
        /* <DEDUP_REMOVED lines=20> */
.L_x_12119:
[----:B------:R-:W-:Y:S05]  /*2780*/  BSYNC.RECONVERGENT B0 ;  /* 0x0000000000007941 */ /* 0x000fea0003800200 */
.L_x_12118:
[----:B------:R-:W-:Y:S04]  /*2790*/  BSSY.RECONVERGENT B0, `(.L_x_12120) ;  /* 0x0000010000007945 */ /* 0x000fe80003800200 */
[----:B------:R-:W-:Y:S05]  /*27a0*/  @P6 BRA `(.L_x_12121) ;  /* 0x0000000000386947 */ /* 0x000fea0003800000 */
[-C--:B------:R-:W-:Y:S02]  /*27b0*/  ISETP.GE.AND P1, PT, R173, R170.reuse, PT ;  /* 0x000000aaad00720c */ /* 0x080fe40003f26270 */
[----:B------:R-:W-:-:S11]  /*27c0*/  ISETP.GE.AND P0, PT, R167, R170, PT ;  /* 0x000000aaa700720c */ /* 0x000fd60003f06270 */
[----:B-12---:R-:W-:Y:S02]  /*27d0*/  @!P1 IMAD.MOV.U32 R16, RZ, RZ, R162 ;  /* 0x000000ffff109224 */ /* 0x006fe400078e00a2 */
        /* <DEDUP_REMOVED lines=11> */
.L_x_12121:
[----:B------:R-:W-:Y:S05]  /*2890*/  BSYNC.RECONVERGENT B0 ;  /* 0x0000000000007941 */ /* 0x000fea0003800200 */
.L_x_12120:
[----:B------:R-:W-:Y:S04]  /*28a0*/  BSSY.RECONVERGENT B0, `(.L_x_12122) ;  /* 0x0000010000007945 */ /* 0x000fe80003800200 */
[----:B------:R-:W-:Y:S05]  /*28b0*/  @P5 BRA `(.L_x_12123) ;  /* 0x0000000000385947 */ /* 0x000fea0003800000 */
[-C--:B------:R-:W-:Y:S02]  /*28c0*/  ISETP.GE.AND P0, PT, R167, R170.reuse, PT ;  /* 0x000000aaa700720c */ /* 0x080fe40003f06270 */
[----:B------:R-:W-:-:S11]  /*28d0*/  ISETP.GE.AND P1, PT, R173, R170, PT ;  /* 0x000000aaad00720c */ /* 0x000fd60003f26270 */
[----:B-12---:R-:W-:Y:S02]  /*28e0*/  @!P0 IMAD.MOV.U32 R16, RZ, RZ, R42 ;  /* 0x000000ffff108224 */ /* 0x006fe400078e002a */
        /* <DEDUP_REMOVED lines=11> */
.L_x_12123:
[----:B------:R-:W-:Y:S05]  /*29a0*/  BSYNC.RECONVERGENT B0 ;  /* 0x0000000000007941 */ /* 0x000fea0003800200 */
.L_x_12122:
        /* <DEDUP_REMOVED lines=16> */
.L_x_12125:
[----:B------:R-:W-:Y:S05]  /*2ab0*/  BSYNC.RECONVERGENT B0 ;  /* 0x0000000000007941 */ /* 0x000fea0003800200 */
.L_x_12124:
        /* <DEDUP_REMOVED lines=16> */
.L_x_12127:
[----:B------:R-:W-:Y:S05]  /*2bc0*/  BSYNC.RECONVERGENT B0 ;  /* 0x0000000000007941 */ /* 0x000fea0003800200 */
.L_x_12126:
[----:B----4-:R-:W4:Y:S04]  /*2bd0*/  LD.E.64 R32, desc[UR4][R2.64+0x1c0] ;  /* 0x0001c00402207980 */ /* 0x010f28000c101b00 */
[----:B------:R-:W3:Y:S01]  /*2be0*/  LD.E.64 R20, desc[UR4][R2.64+0x1b8] ;  /* 0x0001b80402147980 */ /* 0x000ee2000c101b00 */
[----:B------:R-:W-:-:S03]  /*2bf0*/  IMAD.MOV.U32 R22, RZ, RZ, R174 ;  /* 0x000000ffff167224 */ /* 0x000fc600078e00ae */
[----:B-12---:R1:W5:Y:S01]  /*2c00*/  LD.E R16, desc[UR4][R2.64+0xd8] ;  /* 0x0000d80402107980 */ /* 0x006362000c101900 */
[----:B------:R-:W-:-:S03]  /*2c10*/  IMAD R11, R11, R158, RZ ;  /* 0x0000009e0b0b7224 */ /* 0x000fc600078e02ff */
[----:B------:R-:W0:Y:S01]  /*2c20*/  LDGDEPBAR ;  /* 0x00000000000079af */ /* 0x000e220000000000 */
[----:B------:R-:W-:Y:S02]  /*2c30*/  IMAD R11, R0, R159, R11 ;  /* 0x0000009f000b7224 */ /* 0x000fe400078e020b */
[----:B----4-:R-:W-:-:S04]  /*2c40*/  IMAD.WIDE.U32 R22, R175, R32, R22 ;  /* 0x00000020af167225 */ /* 0x010fc800078e0016 */
[----:B------:R-:W-:Y:S01]  /*2c50*/  IMAD R17, R33, R175, RZ ;  /* 0x000000af21117224 */ /* 0x000fe200078e02ff */
[----:B---3--:R-:W-:-:S03]  /*2c60*/  LEA R36, P0, R22, R20, 0x2 ;  /* 0x0000001416247211 */ /* 0x008fc600078010ff */
[----:B------:R-:W-:-:S05]  /*2c70*/  IMAD.IADD R17, R23, 0x1, R17 ;  /* 0x0000000117117824 */ /* 0x000fca00078e0211 */
[----:B------:R-:W-:-:S05]  /*2c80*/  LEA.HI.X R37, R22, R21, R17, 0x2, P0 ;  /* 0x0000001516257211 */ /* 0x000fca00000f1411 */
[----:B------:R1:W5:Y:S01]  /*2c90*/  LD.E R17, desc[UR4][R36.64] ;  /* 0x0000000424117980 */ /* 0x000362000c101900 */
[----:B------:R-:W-:Y:S01]  /*2ca0*/  IABS R22, R15 ;  /* 0x0000000f00167213 */ /* 0x000fe20000000000 */
[----:B------:R-:W-:-:S04]  /*2cb0*/  DEPBAR.LE SB0, 0x0 ;  /* 0x000080000000791a */ /* 0x000fc80000000000 */
[----:B------:R1:W2:Y:S01]  /*2cc0*/  I2F.RP R23, R22 ;  /* 0x0000001600177306 */ /* 0x0002a20000209400 */
[----:B------:R-:W-:-:S07]  /*2cd0*/  IABS R21, R174 ;  /* 0x000000ae00157213 */ /* 0x000fce0000000000 */
[----:B------:R-:W-:Y:S05]  /*2ce0*/  WARPSYNC.ALL ;  /* 0x0000000000007948 */ /* 0x000fea0003800000 */
[----:B------:R-:W-:Y:S01]  /*2cf0*/  BSSY.RECONVERGENT B0, `(.L_x_12128) ;  /* 0x0000042000007945 */ /* 0x000fe20003800200 */
[----:B------:R-:W-:Y:S01]  /*2d00*/  SHF.R.U32.HI R169, RZ, 0x1, R26 ;  /* 0x00000001ffa97819 */ /* 0x000fe2000001161a */
[----:B--2---:R-:W2:Y:S02]  /*2d10*/  MUFU.RCP R32, R23 ;  /* 0x0000001700207308 */ /* 0x004ea40000001000 */
[----:B--2---:R-:W-:-:S06]  /*2d20*/  IADD3 R32, PT, PT, R32, 0xffffffe, RZ ;  /* 0x0ffffffe20207810 */ /* 0x004fcc0007ffe0ff */
[----:B------:R-:W2:Y:S02]  /*2d30*/  F2I.FTZ.U32.TRUNC.NTZ R33, R32 ;  /* 0x0000002000217305 */ /* 0x000ea4000021f000 */
[----:B--2---:R-:W-:Y:S02]  /*2d40*/  IMAD.MOV R20, RZ, RZ, -R33 ;  /* 0x000000ffff147224 */ /* 0x004fe400078e0a21 */
[----:B------:R-:W-:Y:S02]  /*2d50*/  IMAD.MOV.U32 R32, RZ, RZ, RZ ;  /* 0x000000ffff207224 */ /* 0x000fe400078e00ff */
        /* <DEDUP_REMOVED lines=13> */
[----:B------:R-:W-:Y:S01]  /*2e30*/  ISETP.GE.U32.AND P2, PT, R21, R22, PT ;  /* 0x000000161500720c */ /* 0x000fe20003f46070 */
[----:B------:R-:W-:-:S04]  /*2e40*/  IMAD.WIDE.U32 R20, R0, R158, RZ ;  /* 0x0000009e00147225 */ /* 0x000fc800078e00ff */
[----:B------:R-:W-:-:S08]  /*2e50*/  IMAD.IADD R11, R21, 0x1, R11 ;  /* 0x00000001150b7824 */ /* 0x000fd000078e020b */
[----:B------:R-:W-:-:S05]  /*2e60*/  @P2 IADD3 R30, PT, PT, R30, 0x1, RZ ;  /* 0x000000011e1e2810 */ /* 0x000fca0007ffe0ff */
[----:B------:R-:W-:Y:S01]  /*2e70*/  @!P0 IMAD.MOV R30, RZ, RZ, -R30 ;  /* 0x000000ffff1e8224 */ /* 0x000fe200078e0a1e */
[----:B------:R-:W-:Y:S02]  /*2e80*/  @!P1 LOP3.LUT R30, RZ, R15, RZ, 0x33, !PT ;  /* 0x0000000fff1e9212 */ /* 0x000fe400078e33ff */
[----:B------:R-:W-:Y:S02]  /*2e90*/  IADD3 R14, P1, P0, R20, R14, R173 ;  /* 0x0000000e140e7210 */ /* 0x000fe4000783e0ad */
[----:B------:R-:W-:Y:S01]  /*2ea0*/  SHF.R.S32.HI R0, RZ, 0x1f, R30 ;  /* 0x0000001fff007819 */ /* 0x000fe2000001141e */
[----:B------:R-:W-:Y:S01]  /*2eb0*/  IMAD R15, R45, R30, RZ ;  /* 0x0000001e2d0f7224 */ /* 0x000fe200078e02ff */
[----:B------:R-:W-:Y:S01]  /*2ec0*/  IADD3.X R11, PT, PT, R11, R12, RZ, P1, P0 ;  /* 0x0000000c0b0b7210 */ /* 0x000fe20000fe04ff */
[----:B------:R-:W-:Y:S01]  /*2ed0*/  IMAD.WIDE.U32 R20, R44, R30, RZ ;  /* 0x0000001e2c147225 */ /* 0x000fe200078e00ff */
[----:B------:R-:W-:-:S03]  /*2ee0*/  SHF.L.U32 R12, R158, 0x4, RZ ;  /* 0x000000049e0c7819 */ /* 0x000fc600000006ff */
[----:B------:R-:W-:Y:S01]  /*2ef0*/  IMAD R0, R0, R44, R15 ;  /* 0x0000002c00007224 */ /* 0x000fe200078e020f */
[----:B------:R-:W-:-:S04]  /*2f00*/  IADD3 R14, P0, PT, R14, R20, RZ ;  /* 0x000000140e0e7210 */ /* 0x000fc80007f1e0ff */
[----:B------:R-:W-:-:S05]  /*2f10*/  IADD3 R0, PT, PT, R21, R0, RZ ;  /* 0x0000000015007210 */ /* 0x000fca0007ffe0ff */
[----:B------:R-:W-:Y:S02]  /*2f20*/  IMAD.X R15, R11, 0x1, R0, P0 ;  /* 0x000000010b0f7824 */ /* 0x000fe400000e0600 */
[----:B-----5:R2:W3:Y:S01]  /*2f30*/  MUFU.RCP R0, R16 ;  /* 0x0000001000007308 */ /* 0x0204e20000001000 */
[----:B------:R-:W-:Y:S02]  /*2f40*/  IMAD.SHL.U32 R11, R26, 0x40, RZ ;  /* 0x000000401a0b7824 */ /* 0x000fe400078e00ff */
[----:B------:R-:W-:-:S04]  /*2f50*/  IMAD.WIDE.U32 R14, R34, R158, R14 ;  /* 0x0000009e220e7225 */ /* 0x000fc800078e000e */
[----:B------:R-:W-:Y:S01]  /*2f60*/  IMAD R34, R159, R34, RZ ;  /* 0x000000229f227224 */ /* 0x000fe200078e02ff */
[----:B------:R-:W-:-:S04]  /*2f70*/  LEA R164, P0, R14, R18, 0x1 ;  /* 0x000000120ea47211 */ /* 0x000fc800078008ff */
[----:B------:R-:W-:Y:S02]  /*2f80*/  IADD3 R165, PT, PT, R15, R34, RZ ;  /* 0x000000220fa57210 */ /* 0x000fe40007ffe0ff */
[----:B------:R-:W-:Y:S02]  /*2f90*/  SHF.R.U32.HI R15, RZ, 0x4, R26 ;  /* 0x00000004ff0f7819 */ /* 0x000fe4000001161a */
[----:B------:R-:W-:Y:S02]  /*2fa0*/  LEA.HI.X R165, R14, R19, R165, 0x1, P0 ;  /* 0x000000130ea57211 */ /* 0x000fe400000f0ca5 */
[C---:B--2---:R-:W-:Y:S02]  /*2fb0*/  LOP3.LUT R16, R11.reuse, 0x1c0, RZ, 0xc0, !PT ;  /* 0x000001c00b107812 */ /* 0x044fe400078ec0ff */
[----:B------:R-:W-:Y:S02]  /*2fc0*/  SHF.L.U64.HI R14, R158, 0x4, R159 ;  /* 0x000000049e0e7819 */ /* 0x000fe4000001029f */
[----:B------:R-:W-:Y:S01]  /*2fd0*/  LOP3.LUT R11, R11, 0x200, RZ, 0xc0, !PT ;  /* 0x000002000b0b7812 */ /* 0x000fe200078ec0ff */
[----:B---3--:R-:W-:Y:S01]  /*2fe0*/  FMUL.FTZ R0, R17, R0 ;  /* 0x0000000011007220 */ /* 0x008fe20000410000 */
        /* <DEDUP_REMOVED lines=16> */
.L_x_12129:
[----:B------:R3:W-:Y:S04]  /*30f0*/  STS.128 [R171+0x8000], RZ ;  /* 0x008000ffab007388 */ /* 0x0007e80000000c00 */
[----:B------:R3:W-:Y:S02]  /*3100*/  STS.128 [R171+0xa000], RZ ;  /* 0x00a000ffab007388 */ /* 0x0007e40000000c00 */
.L_x_12130:
[----:B------:R-:W-:Y:S05]  /*3110*/  BSYNC.RECONVERGENT B0 ;  /* 0x0000000000007941 */ /* 0x000fea0003800200 */
.L_x_12128:
[-C--:B------:R-:W-:Y:S01]  /*3120*/  ISETP.GE.AND P1, PT, R13, R4.reuse, PT ;  /* 0x000000040d00720c */ /* 0x080fe20003f26270 */
[----:B------:R-:W-:Y:S01]  /*3130*/  IMAD.SHL.U32 R15, R15, 0x400, RZ ;  /* 0x000004000f0f7824 */ /* 0x000fe200078e00ff */
[-C--:B------:R-:W-:Y:S01]  /*3140*/  ISETP.GE.AND P2, PT, R7, R4.reuse, PT ;  /* 0x000000040700720c */ /* 0x080fe20003f46270 */
[----:B------:R-:W-:Y:S01]  /*3150*/  BSSY.RECONVERGENT B0, `(.L_x_12131) ;  /* 0x000001e000007945 */ /* 0x000fe20003800200 */
[----:B------:R-:W-:Y:S01]  /*3160*/  ISETP.GE.AND P3, PT, R5, R4, PT ;  /* 0x000000040500720c */ /* 0x000fe20003f66270 */
[----:B------:R-:W-:Y:S01]  /*3170*/  IMAD.SHL.U32 R4, R26, 0x20, RZ ;  /* 0x000000201a047824 */ /* 0x000fe200078e00ff */
[C---:B------:R-:W-:Y:S02]  /*3180*/  LOP3.LUT R7, R16.reuse, 0x8, R26, 0x78, !PT ;  /* 0x0000000810077812 */ /* 0x040fe400078e781a */
[----:B------:R-:W-:Y:S02]  /*3190*/  LOP3.LUT R5, R16, 0x8, R169, 0xf8, !PT ;  /* 0x0000000810057812 */ /* 0x000fe400078ef8a9 */
[----:B------:R-:W-:-:S02]  /*31a0*/  LOP3.LUT R7, R7, 0x38, R6, 0x78, !PT ;  /* 0x0000003807077812 */ /* 0x000fc400078e7806 */
[----:B------:R-:W-:Y:S01]  /*31b0*/  LOP3.LUT R6, R5, 0x38, R6, 0x78, !PT ;  /* 0x0000003805067812 */ /* 0x000fe200078e7806 */
[----:B------:R4:W-:Y:S01]  /*31c0*/  @P1 STS.128 [R171+0x8800], RZ ;  /* 0x008800ffab001388 */ /* 0x0009e20000000c00 */
[----:B------:R-:W-:Y:S02]  /*31d0*/  LOP3.LUT R154, R15, 0x400, RZ, 0xc0, !PT ;  /* 0x000004000f9a7812 */ /* 0x000fe400078ec0ff */
[----:B------:R-:W-:Y:S01]  /*31e0*/  LOP3.LUT R5, R11, 0x7c00, R4, 0xf8, !PT ;  /* 0x00007c000b057812 */ /* 0x000fe200078ef804 */
[----:B------:R4:W-:Y:S01]  /*31f0*/  @P1 STS.128 [R171+0xa800], RZ ;  /* 0x00a800ffab001388 */ /* 0x0009e20000000c00 */
        /* <DEDUP_REMOVED lines=19> */
.L_x_12132:
[----:B------:R-:W-:Y:S05]  /*3330*/  BSYNC.RECONVERGENT B0 ;  /* 0x0000000000007941 */ /* 0x000fea0003800200 */
.L_x_12131:
[----:B------:R1:W-:Y:S01]  /*3340*/  @P2 STS.128 [R171+0x9000], RZ ;  /* 0x009000ffab002388 */ /* 0x0003e20000000c00 */
[----:B------:R-:W-:Y:S01]  /*3350*/  BSSY.RECONVERGENT B0, `(.L_x_12133) ;  /* 0x0000013000007945 */ /* 0x000fe20003800200 */
[----:B------:R-:W-:Y:S02]  /*3360*/  LEA R155, R4, R9, 0x1 ;  /* 0x00000009049b7211 */ /* 0x000fe400078e08ff */
[----:B------:R1:W-:Y:S01]  /*3370*/  @P2 STS.128 [R171+0xb000], RZ ;  /* 0x00b000ffab002388 */ /* 0x0003e20000000c00 */
[----:B------:R-:W-:Y:S01]  /*3380*/  IADD3 R154, PT, PT, R9, R154, RZ ;  /* 0x0000009a099a7210 */ /* 0x000fe20007ffe0ff */
        /* <DEDUP_REMOVED lines=15> */
.L_x_12134:
[----:B------:R-:W-:Y:S05]  /*3480*/  BSYNC.RECONVERGENT B0 ;  /* 0x0000000000007941 */ /* 0x000fea0003800200 */
.L_x_12133:
        /* <DEDUP_REMOVED lines=18> */
.L_x_12136:
[----:B------:R-:W-:Y:S05]  /*35b0*/  BSYNC.RECONVERGENT B0 ;  /* 0x0000000000007941 */ /* 0x000fea0003800200 */
.L_x_12135:
[----:B------:R-:W-:Y:S01]  /*35c0*/  LDSM.16.M88.4 R88, [R155] ;  /* 0x000000009b58783b */ /* 0x000fe20000000200 */
[----:B-1----:R-:W-:Y:S01]  /*35d0*/  IMAD.MOV.U32 R5, RZ, RZ, 0x20 ;  /* 0x00000020ff057424 */ /* 0x002fe200078e00ff */
[----:B------:R-:W-:Y:S01]  /*35e0*/  R2P PR, R26, 0x6 ;  /* 0x000000061a007804 */ /* 0x000fe20000000000 */
[----:B------:R-:W-:Y:S01]  /*35f0*/  IMAD.MOV.U32 R7, RZ, RZ, 0x40 ;  /* 0x00000040ff077424 */ /* 0x000fe200078e00ff */
[----:B------:R-:W1:Y:S01]  /*3600*/  LDSM.16.M88.4 R60, [R154+0x4000] ;  /* 0x004000009a3c783b */ /* 0x000e620000000200 */
[----:B------:R-:W-:Y:S01]  /*3610*/  ISETP.GT.AND P0, PT, R168, R161, PT ;  /* 0x000000a1a800720c */ /* 0x000fe20003f04270 */
[----:B------:R-:W-:Y:S01]  /*3620*/  BSSY.RECONVERGENT B1, `(.L_x_12137) ;  /* 0x00000f2000017945 */ /* 0x000fe20003800200 */
[----:B------:R-:W-:Y:S01]  /*3630*/  SEL R5, R5, 0xffffffe0, !P1 ;  /* 0xffffffe005057807 */ /* 0x000fe20004800000 */
[----:B------:R-:W5:Y:S01]  /*3640*/  LDSM.16.M88.4 R52, [R154+0x4800] ;  /* 0x004800009a34783b */ /* 0x000f620000000200 */
[----:B------:R-:W-:Y:S02]  /*3650*/  SEL R7, R7, 0xffffffc0, !P2 ;  /* 0xffffffc007077807 */ /* 0x000fe40005000000 */
[C---:B------:R-:W-:Y:S01]  /*3660*/  IADD3 R149, PT, PT, R154.reuse, R5, RZ ;  /* 0x000000059a957210 */ /* 0x040fe20007ffe0ff */
[----:B------:R-:W3:Y:S01]  /*3670*/  LDSM.16.M88.4 R44, [R154+0x5000] ;  /* 0x005000009a2c783b */ /* 0x000ee20000000200 */
[C---:B------:R-:W-:Y:S01]  /*3680*/  IMAD.IADD R153, R155.reuse, 0x1, R5 ;  /* 0x000000019b997824 */ /* 0x040fe200078e0205 */
[----:B------:R-:W-:Y:S01]  /*3690*/  IADD3 R148, PT, PT, R154, R7, RZ ;  /* 0x000000079a947210 */ /* 0x000fe20007ffe0ff */
[----:B------:R-:W-:Y:S01]  /*36a0*/  IMAD.IADD R152, R155, 0x1, R7 ;  /* 0x000000019b987824 */ /* 0x000fe200078e0207 */
[----:B------:R-:W4:Y:S02]  /*36b0*/  LDSM.16.M88.4 R20, [R154+0x5800] ;  /* 0x005800009a14783b */ /* 0x000f240000000200 */
[C---:B------:R-:W-:Y:S01]  /*36c0*/  IADD3 R147, PT, PT, R5.reuse, R148, RZ ;  /* 0x0000009405937210 */ /* 0x040fe20007ffe0ff */
[----:B------:R-:W-:Y:S01]  /*36d0*/  IMAD.IADD R151, R5, 0x1, R152 ;  /* 0x0000000105977824 */ /* 0x000fe200078e0298 */
[----:B--2---:R-:W-:Y:S04]  /*36e0*/  LDSM.16.M88.4 R16, [R153] ;  /* 0x000000009910783b */ /* 0x004fe80000000200 */
[----:B------:R-:W2:Y:S04]  /*36f0*/  LDSM.16.M88.4 R68, [R149+0x4000] ;  /* 0x004000009544783b */ /* 0x000ea80000000200 */
[----:B------:R-:W2:Y:S04]  /*3700*/  LDSM.16.M88.4 R32, [R149+0x4800] ;  /* 0x004800009520783b */ /* 0x000ea80000000200 */
[----:B------:R-:W2:Y:S04]  /*3710*/  LDSM.16.M88.4 R12, [R149+0x5000] ;  /* 0x00500000950c783b */ /* 0x000ea80000000200 */
        /* <DEDUP_REMOVED lines=8> */
[C---:B---3--:R-:W-:Y:S03]  /*37a0*/  HMMA.16816.F32.BF16 R48, R88.reuse, R44, RZ ;  /* 0x0000002c5830723c */ /* 0x048fe600000418ff */
[----:B------:R-:W-:Y:S04]  /*37b0*/  LDSM.16.M88.4 R76, [R154+0x6000] ;  /* 0x006000009a4c783b */ /* 0x000fe80000000200 */
[----:B------:R-:W0:Y:S01]  /*37c0*/  LDGDEPBAR ;  /* 0x00000000000079af */ /* 0x000e220000000000 */
[C---:B------:R-:W-:Y:S08]  /*37d0*/  HMMA.16816.F32.BF16 R60, R88.reuse, R62, RZ ;  /* 0x0000003e583c723c */ /* 0x040ff000000418ff */
[C---:B------:R-:W-:Y:S08]  /*37e0*/  HMMA.16816.F32.BF16 R52, R88.reuse, R54, RZ ;  /* 0x000000365834723c */ /* 0x040ff000000418ff */
[C---:B------:R-:W-:Y:S08]  /*37f0*/  HMMA.16816.F32.BF16 R44, R88.reuse, R46, RZ ;  /* 0x0000002e582c723c */ /* 0x040ff000000418ff */
[C---:B----4-:R-:W-:Y:S08]  /*3800*/  HMMA.16816.F32.BF16 R40, R88.reuse, R20, RZ ;  /* 0x000000145828723c */ /* 0x050ff000000418ff */
        /* <DEDUP_REMOVED lines=97> */
.L_x_12140:
        /* <DEDUP_REMOVED lines=60> */
.L_x_12141:
[----:B------:R-:W-:Y:S05]  /*41e0*/  BSYNC.RECONVERGENT B0 ;  /* 0x0000000000007941 */ /* 0x000fea0003800200 */
.L_x_12139:
        /* <DEDUP_REMOVED lines=53> */
.L_x_12138:
[----:B------:R-:W-:Y:S05]  /*4540*/  BSYNC.RECONVERGENT B1 ;  /* 0x0000000000017941 */ /* 0x000fea0003800200 */
.L_x_12137:
[----:B------:R-:W2:Y:S01]  /*4550*/  LD.E R117, desc[UR4][R2.64+0xdc] ;  /* 0x0000dc0402757980 */ /* 0x000ea2000c101900 */
[----:B------:R-:W-:Y:S01]  /*4560*/  SHF.R.U32.HI R4, RZ, 0x2, R26 ;  /* 0x00000002ff047819 */ /* 0x000fe2000001161a */
[----:B------:R-:W-:-:S03]  /*4570*/  IMAD.SHL.U32 R30, R26, 0x2, RZ ;  /* 0x000000021a1e7824 */ /* 0x000fc600078e00ff */
[----:B------:R-:W-:Y:S02]  /*4580*/  LOP3.LUT R26, R4, 0x7, RZ, 0xc0, !PT ;  /* 0x00000007041a7812 */ /* 0x000fe400078ec0ff */
[----:B------:R-:W-:Y:S02]  /*4590*/  LOP3.LUT R30, R30, 0x6, RZ, 0xc0, !PT ;  /* 0x000000061e1e7812 */ /* 0x000fe400078ec0ff */
[----:B------:R-:W-:-:S03]  /*45a0*/  LOP3.LUT R10, R26, 0x1f0, R169, 0xf8, !PT ;  /* 0x000001f01a0a7812 */ /* 0x000fc600078ef8a9 */
[----:B-1----:R-:W-:Y:S01]  /*45b0*/  IMAD.IADD R13, R8, 0x1, R30 ;  /* 0x00000001080d7824 */ /* 0x002fe200078e021e */
[----:B------:R-:W-:-:S03]  /*45c0*/  IADD3 R10, PT, PT, -R27, R10, R172 ;  /* 0x0000000a1b0a7210 */ /* 0x000fc60007ffe1ac */
[----:B------:R-:W-:Y:S02]  /*45d0*/  VIADD R4, R13, 0x8 ;  /* 0x000000080d047836 */ /* 0x000fe40000000000 */
[----:B------:R-:W-:-:S04]  /*45e0*/  IMAD.IADD R10, R10, 0x1, R25 ;  /* 0x000000010a0a7824 */ /* 0x000fc800078e0219 */
[----:B------:R-:W-:-:S05]  /*45f0*/  IMAD.IADD R15, R10, 0x1, -R4 ;  /* 0x000000010a0f7824 */ /* 0x000fca00078e0a04 */
[----:B------:R-:W-:Y:S01]  /*4600*/  IABS R15, R15 ;  /* 0x0000000f000f7213 */ /* 0x000fe20000000000 */
[----:B------:R-:W-:-:S03]  /*4610*/  VIADD R19, R13, 0x11 ;  /* 0x000000110d137836 */ /* 0x000fc60000000000 */
[----:B------:R-:W-:Y:S01]  /*4620*/  I2FP.F32.S32 R15, R15 ;  /* 0x0000000f000f7245 */ /* 0x000fe20000201400 */
[----:B------:R-:W-:-:S04]  /*4630*/  IMAD.IADD R8, R10, 0x1, -R19 ;  /* 0x000000010a087824 */ /* 0x000fc800078e0a13 */
[----:B------:R-:W-:Y:S01]  /*4640*/  FFMA.FTZ R60, -R0, R15, R60 ;  /* 0x0000000f003c7223 */ /* 0x000fe2000001013c */
[C---:B------:R-:W-:Y:S01]  /*4650*/  VIADD R15, R13.reuse, 0x19 ;  /* 0x000000190d0f7836 */ /* 0x040fe20000000000 */
[----:B------:R-:W-:Y:S01]  /*4660*/  ISETP.GE.AND P6, PT, R4, R25, PT ;  /* 0x000000190400720c */ /* 0x000fe20003fc6270 */
[----:B------:R-:W-:Y:S01]  /*4670*/  VIADD R37, R13, 0x9 ;  /* 0x000000090d257836 */ /* 0x000fe20000000000 */
[----:B------:R-:W-:Y:S01]  /*4680*/  IABS R8, R8 ;  /* 0x0000000800087213 */ /* 0x000fe20000000000 */
[C---:B------:R-:W-:Y:S02]  /*4690*/  IMAD.IADD R4, R10.reuse, 0x1, -R15 ;  /* 0x000000010a047824 */ /* 0x040fe400078e0a0f */
[----:B------:R-:W-:Y:S01]  /*46a0*/  IMAD.IADD R12, R10, 0x1, -R37 ;  /* 0x000000010a0c7824 */ /* 0x000fe200078e0a25 */
[----:B------:R-:W-:Y:S02]  /*46b0*/  I2FP.F32.S32 R8, R8 ;  /* 0x0000000800087245 */ /* 0x000fe40000201400 */
[----:B------:R-:W-:-:S02]  /*46c0*/  IABS R4, R4 ;  /* 0x0000000400047213 */ /* 0x000fc40000000000 */
[----:B------:R-:W-:Y:S01]  /*46d0*/  IABS R12, R12 ;  /* 0x0000000c000c7213 */ /* 0x000fe20000000000 */
[C---:B------:R-:W-:Y:S01]  /*46e0*/  FFMA.FTZ R31, -R0.reuse, R8, R57 ;  /* 0x00000008001f7223 */ /* 0x040fe20000010139 */
[----:B------:R-:W-:Y:S01]  /*46f0*/  I2FP.F32.S32 R4, R4 ;  /* 0x0000000400047245 */ /* 0x000fe20000201400 */
[C---:B------:R-:W-:Y:S01]  /*4700*/  VIADD R57, R13.reuse, 0x20 ;  /* 0x000000200d397836 */ /* 0x040fe20000000000 */
[----:B------:R-:W-:Y:S01]  /*4710*/  I2FP.F32.S32 R12, R12 ;  /* 0x0000000c000c7245 */ /* 0x000fe20000201400 */
[----:B------:R-:W-:Y:S02]  /*4720*/  VIADD R35, R13, 0x1 ;  /* 0x000000010d237836 */ /* 0x000fe40000000000 */
[----:B------:R-:W-:Y:S01]  /*4730*/  FFMA.FTZ R21, -R0, R4, R53 ;  /* 0x0000000400157223 */ /* 0x000fe20000010135 */
[----:B------:R-:W-:Y:S02]  /*4740*/  IMAD.IADD R4, R10, 0x1, -R57 ;  /* 0x000000010a047824 */ /* 0x000fe400078e0a39 */
[----:B------:R-:W-:Y:S01]  /*4750*/  FFMA.FTZ R61, -R0, R12, R61 ;  /* 0x0000000c003d7223 */ /* 0x000fe2000001013d */
[----:B------:R-:W-:-:S02]  /*4760*/  VIADD R12, R10, 0x8 ;  /* 0x000000080a0c7836 */ /* 0x000fc40000000000 */
[C---:B------:R-:W-:Y:S01]  /*4770*/  IMAD.IADD R14, R10.reuse, 0x1, -R35 ;  /* 0x000000010a0e7824 */ /* 0x040fe200078e0a23 */
[-C--:B------:R-:W-:Y:S01]  /*4780*/  ISETP.GE.AND P0, PT, R35, R25.reuse, PT ;  /* 0x000000192300720c */ /* 0x080fe20003f06270 */
[--C-:B------:R-:W-:Y:S01]  /*4790*/  IMAD.IADD R8, R10, 0x1, -R13.reuse ;  /* 0x000000010a087824 */ /* 0x100fe200078e0a0d */
[----:B------:R-:W-:Y:S01]  /*47a0*/  IABS R4, R4 ;  /* 0x0000000400047213 */ /* 0x000fe20000000000 */
[C---:B------:R-:W-:Y:S01]  /*47b0*/  IMAD.IADD R16, R12.reuse, 0x1, -R13 ;  /* 0x000000010c107824 */ /* 0x040fe200078e0a0d */
[----:B------:R-:W-:Y:S01]  /*47c0*/  ISETP.GE.AND P5, PT, R37, R25, PT ;  /* 0x000000192500720c */ /* 0x000fe20003fa6270 */
[C---:B------:R-:W-:Y:S01]  /*47d0*/  IMAD.IADD R35, R12.reuse, 0x1, -R35 ;  /* 0x000000010c237824 */ /* 0x040fe200078e0a23 */
[----:B------:R-:W-:Y:S01]  /*47e0*/  IABS R14, R14 ;  /* 0x0000000e000e7213 */ /* 0x000fe20000000000 */
[----:B------:R-:W-:Y:S01]  /*47f0*/  IMAD.IADD R37, R12, 0x1, -R37 ;  /* 0x000000010c257824 */ /* 0x000fe200078e0a25 */
[----:B------:R-:W-:Y:S02]  /*4800*/  I2FP.F32.S32 R39, R4 ;  /* 0x0000000400277245 */ /* 0x000fe40000201400 */
[----:B------:R-:W-:-:S02]  /*4810*/  IABS R8, R8 ;  /* 0x0000000800087213 */ /* 0x000fc40000000000 */
[----:B------:R-:W-:Y:S02]  /*4820*/  IABS R16, R16 ;  /* 0x0000001000107213 */ /* 0x000fe40000000000 */
[----:B------:R-:W-:Y:S02]  /*4830*/  IABS R35, R35 ;  /* 0x0000002300237213 */ /* 0x000fe40000000000 */
[----:B------:R-:W-:Y:S02]  /*4840*/  I2FP.F32.S32 R14, R14 ;  /* 0x0000000e000e7245 */ /* 0x000fe40000201400 */
[----:B------:R-:W-:Y:S01]  /*4850*/  IABS R37, R37 ;  /* 0x0000002500257213 */ /* 0x000fe20000000000 */
[----:B------:R-:W-:Y:S01]  /*4860*/  FFMA.FTZ R48, -R0, R39, R48 ;  /* 0x0000002700307223 */ /* 0x000fe20000010130 */
[----:B------:R-:W-:Y:S02]  /*4870*/  I2FP.F32.S32 R53, R8 ;  /* 0x0000000800357245 */ /* 0x000fe40000201400 */
[----:B------:R-:W-:-:S02]  /*4880*/  I2FP.F32.S32 R39, R16 ;  /* 0x0000001000277245 */ /* 0x000fc40000201400 */
[----:B------:R-:W-:Y:S01]  /*4890*/  I2FP.F32.S32 R8, R35 ;  /* 0x0000002300087245 */ /* 0x000fe20000201400 */
[C---:B------:R-:W-:Y:S01]  /*48a0*/  FFMA.FTZ R14, -R0.reuse, R14, R65 ;  /* 0x0000000e000e7223 */ /* 0x040fe20000010141 */
[----:B------:R-:W-:Y:S01]  /*48b0*/  I2FP.F32.S32 R16, R37 ;  /* 0x0000002500107245 */ /* 0x000fe20000201400 */
[C---:B------:R-:W-:Y:S01]  /*48c0*/  FFMA.FTZ R37, -R0.reuse, R39, R66 ;  /* 0x0000002700257223 */ /* 0x040fe20000010142 */
[CC--:B------:R-:W-:Y:S01]  /*48d0*/  FFMA.FTZ R64, -R0.reuse, R53.reuse, R64 ;  /* 0x0000003500407223 */ /* 0x0c0fe20000010140 */
[C---:B------:R-:W-:Y:S01]  /*48e0*/  FFMA.FTZ R35, -R0.reuse, R8, R67 ;  /* 0x0000000800237223 */ /* 0x040fe20000010143 */
[C---:B------:R-:W-:Y:S01]  /*48f0*/  FFMA.FTZ R4, -R0.reuse, R53, R62 ;  /* 0x0000003500047223 */ /* 0x040fe2000001013e */
[----:B------:R-:W-:Y:S01]  /*4900*/  FFMA.FTZ R39, -R0, R16, R63 ;  /* 0x0000001000277223 */ /* 0x000fe2000001013f */
[----:B------:R-:W-:Y:S01]  /*4910*/  FSEL R53, R14, -INF , !P0 ;  /* 0xff8000000e357808 */ /* 0x000fe20004000000 */
[----:B------:R-:W-:Y:S02]  /*4920*/  IMAD.IADD R16, R12, 0x1, -R19 ;  /* 0x000000010c107824 */ /* 0x000fe400078e0a13 */
[----:B------:R-:W-:-:S02]  /*4930*/  VIADD R17, R13, 0x18 ;  /* 0x000000180d117836 */ /* 0x000fc40000000000 */
[C---:B------:R-:W-:Y:S01]  /*4940*/  IMAD.IADD R14, R12.reuse, 0x1, -R15 ;  /* 0x000000010c0e7824 */ /* 0x040fe200078e0a0f */
[----:B------:R-:W-:Y:S02]  /*4950*/  FSEL R35, R35, -INF , !P0 ;  /* 0xff80000023237808 */ /* 0x000fe40004000000 */
[-C--:B------:R-:W-:Y:S01]  /*4960*/  ISETP.GE.AND P0, PT, R57, R25.reuse, PT ;  /* 0x000000193900720c */ /* 0x080fe20003f06270 */
[----:B------:R-:W-:Y:S01]  /*4970*/  IMAD.IADD R57, R12, 0x1, -R57 ;  /* 0x000000010c397824 */ /* 0x000fe200078e0a39 */
[----:B------:R-:W-:Y:S01]  /*4980*/  IABS R16, R16 ;  /* 0x0000001000107213 */ /* 0x000fe20000000000 */
[--C-:B------:R-:W-:Y:S01]  /*4990*/  IMAD.IADD R23, R10, 0x1, -R17.reuse ;  /* 0x000000010a177824 */ /* 0x100fe200078e0a11 */
[CC--:B------:R-:W-:Y:S01]  /*49a0*/  ISETP.GE.AND P1, PT, R13.reuse, R25.reuse, PT ;  /* 0x000000190d00720c */ /* 0x0c0fe20003f26270 */
[----:B------:R-:W-:Y:S01]  /*49b0*/  VIADD R65, R13, 0x10 ;  /* 0x000000100d417836 */ /* 0x000fe20000000000 */
[----:B------:R-:W-:Y:S01]  /*49c0*/  ISETP.GE.AND P2, PT, R17, R25, PT ;  /* 0x000000191100720c */ /* 0x000fe20003f46270 */
[----:B------:R-:W-:Y:S01]  /*49d0*/  IMAD.IADD R17, R12, 0x1, -R17 ;  /* 0x000000010c117824 */ /* 0x000fe200078e0a11 */
[----:B------:R-:W-:-:S02]  /*49e0*/  IABS R14, R14 ;  /* 0x0000000e000e7213 */ /* 0x000fc40000000000 */
[----:B------:R-:W-:Y:S01]  /*49f0*/  I2FP.F32.S32 R16, R16 ;  /* 0x0000001000107245 */ /* 0x000fe20000201400 */
[----:B------:R-:W-:Y:S01]  /*4a00*/  VIADD R63, R13, 0x31 ;  /* 0x000000310d3f7836 */ /* 0x000fe20000000000 */
[----:B------:R-:W-:Y:S02]  /*4a10*/  FSEL R8, R64, -INF , !P1 ;  /* 0xff80000040087808 */ /* 0x000fe40004800000 */
[----:B------:R-:W-:Y:S02]  /*4a20*/  FSEL R37, R37, -INF , !P1 ;  /* 0xff80000025257808 */ /* 0x000fe40004800000 */
[----:B------:R-:W-:Y:S02]  /*4a30*/  IABS R57, R57 ;  /* 0x0000003900397213 */ /* 0x000fe40000000000 */
[----:B------:R-:W-:Y:S01]  /*4a40*/  I2FP.F32.S32 R14, R14 ;  /* 0x0000000e000e7245 */ /* 0x000fe20000201400 */
[----:B------:R-:W-:Y:S01]  /*4a50*/  IMAD.IADD R33, R10, 0x1, -R65 ;  /* 0x000000010a217824 */ /* 0x000fe200078e0a41 */
[----:B------:R-:W-:-:S02]  /*4a60*/  ISETP.GE.AND P1, PT, R15, R25, PT ;  /* 0x000000190f00720c */ /* 0x000fc40003f26270 */
[----:B------:R-:W-:Y:S02]  /*4a70*/  IABS R23, R23 ;  /* 0x0000001700177213 */ /* 0x000fe40000000000 */
[----:B------:R-:W-:Y:S01]  /*4a80*/  ISETP.GE.AND P4, PT, R65, R25, PT ;  /* 0x000000194100720c */ /* 0x000fe20003f86270 */
[----:B------:R-:W-:Y:S01]  /*4a90*/  IMAD.IADD R65, R12, 0x1, -R65 ;  /* 0x000000010c417824 */ /* 0x000fe200078e0a41 */
[----:B------:R-:W-:Y:S01]  /*4aa0*/  IABS R15, R17 ;  /* 0x00000011000f7213 */ /* 0x000fe20000000000 */
[C---:B------:R-:W-:Y:S01]  /*4ab0*/  FFMA.FTZ R17, -R0.reuse, R16, R59 ;  /* 0x0000001000117223 */ /* 0x040fe2000001013b */
[----:B------:R-:W-:Y:S01]  /*4ac0*/  I2FP.F32.S32 R57, R57 ;  /* 0x0000003900397245 */ /* 0x000fe20000201400 */
[----:B------:R-:W-:Y:S01]  /*4ad0*/  FFMA.FTZ R14, -R0, R14, R55 ;  /* 0x0000000e000e7223 */ /* 0x000fe20000010137 */
[----:B------:R-:W-:Y:S01]  /*4ae0*/  IMAD.IADD R16, R10, 0x1, -R63 ;  /* 0x000000010a107824 */ /* 0x000fe200078e0a3f */
[----:B------:R-:W-:Y:S01]  /*4af0*/  I2FP.F32.S32 R23, R23 ;  /* 0x0000001700177245 */ /* 0x000fe20000201400 */
[C---:B------:R-:W-:Y:S01]  /*4b00*/  VIADD R71, R13.reuse, 0x21 ;  /* 0x000000210d477836 */ /* 0x040fe20000000000 */
[----:B------:R-:W-:Y:S01]  /*4b10*/  I2FP.F32.S32 R15, R15 ;  /* 0x0000000f000f7245 */ /* 0x000fe20000201400 */
[----:B------:R-:W-:Y:S01]  /*4b20*/  VIADD R59, R13, 0x38 ;  /* 0x000000380d3b7836 */ /* 0x000fe20000000000 */
[----:B------:R-:W-:Y:S01]  /*4b30*/  ISETP.GE.AND P3, PT, R19, R25, PT ;  /* 0x000000191300720c */ /* 0x000fe20003f66270 */
[----:B------:R-:W-:Y:S01]  /*4b40*/  FFMA.FTZ R50, -R0, R57, R50 ;  /* 0x0000003900327223 */ /* 0x000fe20000010132 */
[----:B------:R-:W-:Y:S01]  /*4b50*/  IABS R19, R65 ;  /* 0x0000004100137213 */ /* 0x000fe20000000000 */
[C---:B------:R-:W-:Y:S01]  /*4b60*/  VIADD R69, R13.reuse, 0x28 ;  /* 0x000000280d457836 */ /* 0x040fe20000000000 */
[----:B------:R-:W-:Y:S01]  /*4b70*/  IABS R33, R33 ;  /* 0x0000002100217213 */ /* 0x000fe20000000000 */
[C---:B------:R-:W-:Y:S01]  /*4b80*/  VIADD R67, R13.reuse, 0x29 ;  /* 0x000000290d437836 */ /* 0x040fe20000000000 */
[----:B------:R-:W-:Y:S01]  /*4b90*/  FSEL R57, R60, -INF , !P6 ;  /* 0xff8000003c397808 */ /* 0x000fe20007000000 */
[C---:B------:R-:W-:Y:S01]  /*4ba0*/  VIADD R65, R13.reuse, 0x30 ;  /* 0x000000300d417836 */ /* 0x040fe20000000000 */
[----:B------:R-:W-:Y:S01]  /*4bb0*/  FSEL R4, R4, -INF , !P6 ;  /* 0xff80000004047808 */ /* 0x000fe20007000000 */
[----:B------:R-:W-:Y:S01]  /*4bc0*/  VIADD R73, R13, 0x39 ;  /* 0x000000390d497836 */ /* 0x000fe20000000000 */
[----:B------:R-:W-:Y:S01]  /*4bd0*/  FSEL R13, R14, -INF , !P1 ;  /* 0xff8000000e0d7808 */ /* 0x000fe20004800000 */
[C---:B------:R-:W-:Y:S01]  /*4be0*/  FFMA.FTZ R23, -R0.reuse, R23, R52 ;  /* 0x0000001700177223 */ /* 0x040fe20000010134 */
[----:B------:R-:W-:Y:S01]  /*4bf0*/  IABS R16, R16 ;  /* 0x0000001000107213 */ /* 0x000fe20000000000 */
[----:B------:R-:W-:Y:S01]  /*4c00*/  FFMA.FTZ R15, -R0, R15, R54 ;  /* 0x0000000f000f7223 */ /* 0x000fe20000010136 */
[----:B------:R-:W-:Y:S01]  /*4c10*/  ISETP.GE.AND P6, PT, R71, R25, PT ;  /* 0x000000194700720c */ /* 0x000fe20003fc6270 */
[----:B------:R-:W-:-:S02]  /*4c20*/  IMAD.IADD R32, R10, 0x1, -R71 ;  /* 0x000000010a207824 */ /* 0x000fc400078e0a47 */
[----:B------:R-:W-:Y:S02]  /*4c30*/  IMAD.IADD R14, R10, 0x1, -R59 ;  /* 0x000000010a0e7824 */ /* 0x000fe400078e0a3b */
[----:B------:R-:W-:Y:S01]  /*4c40*/  IMAD.IADD R71, R12, 0x1, -R71 ;  /* 0x000000010c477824 */ /* 0x000fe200078e0a47 */
[----:B------:R-:W-:Y:S01]  /*4c50*/  I2FP.F32.S32 R33, R33 ;  /* 0x0000002100217245 */ /* 0x000fe20000201400 */
[C---:B------:R-:W-:Y:S01]  /*4c60*/  IMAD.IADD R22, R10.reuse, 0x1, -R69 ;  /* 0x000000010a167824 */ /* 0x040fe200078e0a45 */
[----:B------:R-:W-:Y:S01]  /*4c70*/  I2FP.F32.S32 R19, R19 ;  /* 0x0000001300137245 */ /* 0x000fe20000201400 */
[C---:B------:R-:W-:Y:S01]  /*4c80*/  IMAD.IADD R20, R10.reuse, 0x1, -R67 ;  /* 0x000000010a147824 */ /* 0x040fe200078e0a43 */
[----:B------:R-:W-:Y:S01]  /*4c90*/  I2FP.F32.S32 R16, R16 ;  /* 0x0000001000107245 */ /* 0x000fe20000201400 */
[C---:B------:R-:W-:Y:S02]  /*4ca0*/  IMAD.IADD R18, R10.reuse, 0x1, -R65 ;  /* 0x000000010a127824 */ /* 0x040fe400078e0a41 */
[----:B------:R-:W-:Y:S01]  /*4cb0*/  IMAD.IADD R10, R10, 0x1, -R73 ;  /* 0x000000010a0a7824 */ /* 0x000fe200078e0a49 */
[----:B------:R-:W-:-:S02]  /*4cc0*/  FSEL R23, R23, -INF , !P2 ;  /* 0xff80000017177808 */ /* 0x000fc40005000000 */
[----:B------:R-:W-:Y:S02]  /*4cd0*/  FSEL R15, R15, -INF , !P2 ;  /* 0xff8000000f0f7808 */ /* 0x000fe40005000000 */
[----:B------:R-:W-:Y:S02]  /*4ce0*/  IABS R14, R14 ;  /* 0x0000000e000e7213 */ /* 0x000fe40000000000 */
[----:B------:R-:W-:Y:S01]  /*4cf0*/  ISETP.GE.AND P2, PT, R63, R25, PT ;  /* 0x000000193f00720c */ /* 0x000fe20003f46270 */
[----:B------:R-:W-:Y:S01]  /*4d00*/  IMAD.IADD R63, R12, 0x1, -R63 ;  /* 0x000000010c3f7824 */ /* 0x000fe200078e0a3f */
[----:B------:R-:W-:Y:S01]  /*4d10*/  IABS R71, R71 ;  /* 0x0000004700477213 */ /* 0x000fe20000000000 */
[C---:B------:R-:W-:Y:S01]  /*4d20*/  FFMA.FTZ R33, -R0.reuse, R33, R56 ;  /* 0x0000002100217223 */ /* 0x040fe20000010138 */
[C---:B------:R-:W-:Y:S01]  /*4d30*/  FFMA.FTZ R19, -R0.reuse, R19, R58 ;  /* 0x0000001300137223 */ /* 0x040fe2000001013a */
[----:B------:R-:W-:Y:S01]  /*4d40*/  IABS R10, R10 ;  /* 0x0000000a000a7213 */ /* 0x000fe20000000000 */
[----:B------:R-:W-:Y:S01]  /*4d50*/  FFMA.FTZ R16, -R0, R16, R41 ;  /* 0x0000001000107223 */ /* 0x000fe20000010129 */
[----:B------:R-:W-:-:S02]  /*4d60*/  I2FP.F32.S32 R41, R14 ;  /* 0x0000000e00297245 */ /* 0x000fc40000201400 */
[----:B------:R-:W-:Y:S02]  /*4d70*/  I2FP.F32.S32 R14, R71 ;  /* 0x00000047000e7245 */ /* 0x000fe40000201400 */
[----:B------:R-:W-:Y:S02]  /*4d80*/  I2FP.F32.S32 R10, R10 ;  /* 0x0000000a000a7245 */ /* 0x000fe40000201400 */
[----:B------:R-:W-:Y:S02]  /*4d90*/  IABS R63, R63 ;  /* 0x0000003f003f7213 */ /* 0x000fe40000000000 */
[----:B------:R-:W-:Y:S02]  /*4da0*/  FSEL R55, R61, -INF , !P5 ;  /* 0xff8000003d377808 */ /* 0x000fe40006800000 */
[----:B------:R-:W-:Y:S02]  /*4db0*/  FSEL R39, R39, -INF , !P5 ;  /* 0xff80000027277808 */ /* 0x000fe40006800000 */
[----:B------:R-:W-:-:S02]  /*4dc0*/  FSEL R33, R33, -INF , !P4 ;  /* 0xff80000021217808 */ /* 0x000fc40006000000 */
[----:B------:R-:W-:Y:S02]  /*4dd0*/  FSEL R19, R19, -INF , !P4 ;  /* 0xff80000013137808 */ /* 0x000fe40006000000 */
[----:B------:R-:W-:Y:S02]  /*4de0*/  FSEL R31, R31, -INF , !P3 ;  /* 0xff8000001f1f7808 */ /* 0x000fe40005800000 */
[----:B------:R-:W-:Y:S02]  /*4df0*/  FSEL R17, R17, -INF , !P3 ;  /* 0xff80000011117808 */ /* 0x000fe40005800000 */
[----:B------:R-:W-:Y:S01]  /*4e00*/  FSEL R21, R21, -INF , !P1 ;  /* 0xff80000015157808 */ /* 0x000fe20004800000 */
[----:B------:R-:W-:Y:S01]  /*4e10*/  FFMA.FTZ R51, -R0, R14, R51 ;  /* 0x0000000e00337223 */ /* 0x000fe20000010133 */
[-C--:B------:R-:W-:Y:S01]  /*4e20*/  ISETP.GE.AND P5, PT, R69, R25.reuse, PT ;  /* 0x000000194500720c */ /* 0x080fe20003fa6270 */
[C---:B------:R-:W-:Y:S01]  /*4e30*/  IMAD.IADD R69, R12.reuse, 0x1, -R69 ;  /* 0x000000010c457824 */ /* 0x040fe200078e0a45 */
        /* <DEDUP_REMOVED lines=9> */
[----:B------:R-:W-:Y:S01]  /*4ed0*/  FFMA.FTZ R89, -R0, R10, R89 ;  /* 0x0000000a00597223 */ /* 0x000fe20000010159 */
[----:B------:R-:W-:-:S02]  /*4ee0*/  I2FP.F32.S32 R14, R63 ;  /* 0x0000003f000e7245 */ /* 0x000fc40000201400 */
[----:B------:R-:W-:Y:S02]  /*4ef0*/  I2FP.F32.S32 R32, R32 ;  /* 0x0000002000207245 */ /* 0x000fe40000201400 */
[----:B------:R-:W-:Y:S01]  /*4f00*/  FMNMX3.FTZ R10, R8, R53, R57, !PT ;  /* 0x00000035080a7276 */ /* 0x000fe20007810039 */
[C---:B------:R-:W-:Y:S01]  /*4f10*/  FFMA.FTZ R43, -R0.reuse, R14, R43 ;  /* 0x0000000e002b7223 */ /* 0x040fe2000001012b */
[----:B------:R-:W-:Y:S02]  /*4f20*/  IABS R20, R20 ;  /* 0x0000001400147213 */ /* 0x000fe40000000000 */
[----:B------:R-:W-:Y:S02]  /*4f30*/  IABS R18, R18 ;  /* 0x0000001200127213 */ /* 0x000fe40000000000 */
[----:B------:R-:W-:Y:S02]  /*4f40*/  I2FP.F32.S32 R61, R22 ;  /* 0x00000016003d7245 */ /* 0x000fe40000201400 */
[----:B------:R-:W-:Y:S01]  /*4f50*/  IABS R12, R12 ;  /* 0x0000000c000c7213 */ /* 0x000fe20000000000 */
[----:B------:R-:W-:Y:S01]  /*4f60*/  FFMA.FTZ R32, -R0, R32, R49 ;  /* 0x0000002000207223 */ /* 0x000fe20000010131 */
[----:B------:R-:W-:Y:S01]  /*4f70*/  FMNMX3.FTZ R14, R10, R55, R33, !PT ;  /* 0x000000370a0e7276 */ /* 0x000fe20007810021 */
[----:B------:R-:W-:Y:S01]  /*4f80*/  FFMA.FTZ R44, -R0, R61, R44 ;  /* 0x0000003d002c7223 */ /* 0x000fe2000001012c */
[----:B------:R-:W-:-:S02]  /*4f90*/  I2FP.F32.S32 R20, R20 ;  /* 0x0000001400147245 */ /* 0x000fc40000201400 */
[----:B------:R-:W-:Y:S02]  /*4fa0*/  I2FP.F32.S32 R49, R18 ;  /* 0x0000001200317245 */ /* 0x000fe40000201400 */
[----:B------:R-:W-:Y:S02]  /*4fb0*/  I2FP.F32.S32 R10, R12 ;  /* 0x0000000c000a7245 */ /* 0x000fe40000201400 */
[----:B------:R-:W-:Y:S02]  /*4fc0*/  FSEL R125, R48, -INF , !P0 ;  /* 0xff800000307d7808 */ /* 0x000fe40004000000 */
[----:B------:R-:W-:Y:S01]  /*4fd0*/  FMNMX3.FTZ R12, R14, R31, R23, !PT ;  /* 0x0000001f0e0c7276 */ /* 0x000fe20007810017 */
[C---:B------:R-:W-:Y:S01]  /*4fe0*/  FFMA.FTZ R20, -R0.reuse, R20, R45 ;  /* 0x0000001400147223 */ /* 0x040fe2000001012d */
[----:B------:R-:W-:Y:S01]  /*4ff0*/  FFMA.FTZ R40, -R0, R49, R40 ;  /* 0x0000003100287223 */ /* 0x000fe20000010128 */
[----:B------:R-:W-:Y:S02]  /*5000*/  IABS R69, R69 ;  /* 0x0000004500457213 */ /* 0x000fe40000000000 */
[----:B------:R-:W-:-:S02]  /*5010*/  FSEL R137, R32, -INF , !P6 ;  /* 0xff80000020897808 */ /* 0x000fc40007000000 */
[----:B------:R-:W-:Y:S02]  /*5020*/  FSEL R135, R44, -INF , !P5 ;  /* 0xff8000002c877808 */ /* 0x000fe40006800000 */
[----:B------:R-:W-:Y:S01]  /*5030*/  FMNMX3.FTZ R12, R12, R21, R125, !PT ;  /* 0x000000150c0c7276 */ /* 0x000fe2000781007d */
[----:B------:R-:W-:Y:S01]  /*5040*/  FFMA.FTZ R88, -R0, R41, R88 ;  /* 0x0000002900587223 */ /* 0x000fe20000010158 */
[----:B------:R-:W-:Y:S02]  /*5050*/  FMNMX3.FTZ R14, R37, R35, R4, !PT ;  /* 0x00000023250e7276 */ /* 0x000fe40007810004 */
[----:B------:R-:W-:Y:S02]  /*5060*/  IABS R67, R67 ;  /* 0x0000004300437213 */ /* 0x000fe40000000000 */
[----:B------:R-:W-:Y:S02]  /*5070*/  I2FP.F32.S32 R69, R69 ;  /* 0x0000004500457245 */ /* 0x000fe40000201400 */
[----:B------:R-:W-:-:S02]  /*5080*/  IABS R65, R65 ;  /* 0x0000004100417213 */ /* 0x000fc40000000000 */
[----:B------:R-:W-:Y:S02]  /*5090*/  FSEL R133, R20, -INF , !P4 ;  /* 0xff80000014857808 */ /* 0x000fe40006000000 */
[----:B------:R-:W-:Y:S02]  /*50a0*/  FSEL R130, R40, -INF , !P3 ;  /* 0xff80000028827808 */ /* 0x000fe40005800000 */
[----:B------:R-:W-:Y:S02]  /*50b0*/  FMNMX3.FTZ R41, R12, R137, R135, !PT ;  /* 0x000000890c297276 */ /* 0x000fe40007810087 */
[----:B------:R-:W-:Y:S02]  /*50c0*/  FMNMX3.FTZ R14, R14, R39, R19, !PT ;  /* 0x000000270e0e7276 */ /* 0x000fe40007810013 */
[----:B------:R-:W-:Y:S01]  /*50d0*/  FSEL R123, R50, -INF , !P0 ;  /* 0xff800000327b7808 */ /* 0x000fe20004000000 */
[----:B------:R-:W-:Y:S01]  /*50e0*/  FFMA.FTZ R46, -R0, R69, R46 ;  /* 0x00000045002e7223 */ /* 0x000fe2000001012e */
[----:B------:R-:W-:-:S02]  /*50f0*/  ISETP.GE.AND P0, PT, R73, R25, PT ;  /* 0x000000194900720c */ /* 0x000fc40003f06270 */
[----:B------:R-:W-:Y:S02]  /*5100*/  I2FP.F32.S32 R67, R67 ;  /* 0x0000004300437245 */ /* 0x000fe40000201400 */
        /* <DEDUP_REMOVED lines=8> */
[----:B------:R-:W-:Y:S01]  /*5190*/  FFMA.FTZ R42, -R0, R65, R42 ;  /* 0x00000041002a7223 */ /* 0x000fe2000001012a */
[----:B------:R-:W-:Y:S02]  /*51a0*/  FSEL R126, R89, -INF , !P0 ;  /* 0xff800000597e7808 */ /* 0x000fe40004000000 */
[----:B------:R-:W-:Y:S02]  /*51b0*/  FMNMX3.FTZ R41, R41, R121, R128, !PT ;  /* 0x0000007929297276 */ /* 0x000fe40007810080 */
[----:B------:R-:W-:Y:S02]  /*51c0*/  FSEL R131, R51, -INF , !P6 ;  /* 0xff80000033837808 */ /* 0x000fe40007000000 */
[----:B------:R-:W-:-:S02]  /*51d0*/  FSEL R129, R46, -INF , !P5 ;  /* 0xff8000002e817808 */ /* 0x000fc40006800000 */
[----:B------:R-:W-:Y:S01]  /*51e0*/  FMNMX3.FTZ R14, R14, R13, R123, !PT ;  /* 0x0000000d0e0e7276 */ /* 0x000fe2000781007b */
[----:B------:R-:W-:Y:S01]  /*51f0*/  FFMA.FTZ R90, -R0, R59, R90 ;  /* 0x0000003b005a7223 */ /* 0x000fe2000001015a */
[----:B------:R-:W-:Y:S02]  /*5200*/  FMNMX.FTZ R12, R126, R41, !PT ;  /* 0x000000297e0c7209 */ /* 0x000fe40007810000 */
[----:B------:R-:W-:Y:S02]  /*5210*/  FSEL R127, R47, -INF , !P4 ;  /* 0xff8000002f7f7808 */ /* 0x000fe40006000000 */
[----:B------:R-:W-:Y:S02]  /*5220*/  FSEL R122, R42, -INF , !P3 ;  /* 0xff8000002a7a7808 */ /* 0x000fe40005800000 */
[----:B------:R-:W-:Y:S01]  /*5230*/  FMNMX3.FTZ R14, R14, R131, R129, !PT ;  /* 0x000000830e0e7276 */ /* 0x000fe20007810081 */
[----:B------:R-:W-:Y:S01]  /*5240*/  FFMA.FTZ R10, -R0, R10, R91 ;  /* 0x0000000a000a7223 */ /* 0x000fe2000001015b */
        /* <DEDUP_REMOVED lines=23> */
[-CC-:B------:R-:W-:Y:S01]  /*53c0*/  FFMA.FTZ R112, R57, R117.reuse, -R132.reuse ;  /* 0x0000007539707223 */ /* 0x180fe20000010884 */
[----:B---3--:R-:W-:Y:S01]  /*53d0*/  FMNMX.FTZ R102, R41, R102, !PT ;  /* 0x0000006629667209 */ /* 0x008fe20007810000 */
[----:B------:R-:W1:Y:S03]  /*53e0*/  LDSM.16.MT88.4 R56, [R144+0x8000] ;  /* 0x008000009038783b */ /* 0x000e660000004200 */
[----:B------:R-:W-:Y:S01]  /*53f0*/  FSETP.NEU.FTZ.AND P0, PT, R102, -INF , PT ;  /* 0xff8000006600780b */ /* 0x000fe20003f1d000 */
[----:B------:R-:W-:Y:S01]  /*5400*/  FMUL.FTZ R124, R117, R102 ;  /* 0x00000066757c7220 */ /* 0x000fe20000410000 */
[----:B------:R-:W-:Y:S04]  /*5410*/  LDSM.16.MT88.4 R48, [R145+0x8000] ;  /* 0x008000009130783b */ /* 0x000fe80000004200 */
        /* <DEDUP_REMOVED lines=14> */
[----:B------:R-:W3:Y:S03]  /*5500*/  LDSM.16.MT88.4 R12, [R144+0x8800] ;  /* 0x00880000900c783b */ /* 0x000ee60000004200 */
[----:B------:R-:W4:Y:S01]  /*5510*/  MUFU.EX2 R111, R111 ;  /* 0x0000006f006f7308 */ /* 0x000f220000000800 */
[----:B------:R-:W5:Y:S03]  /*5520*/  LDSM.16.MT88.4 R8, [R150+0xa800] ;  /* 0x00a800009608783b */ /* 0x000f660000004200 */
[----:B------:R-:W-:Y:S01]  /*5530*/  MUFU.EX2 R114, R114 ;  /* 0x0000007200727308 */ /* 0x000fe20000000800 */
[----:B------:R-:W-:Y:S01]  /*5540*/  IMAD.IADD R146, R5, 0x1, R150 ;  /* 0x0000000105927824 */ /* 0x000fe200078e0296 */
[----:B------:R-:W-:Y:S02]  /*5550*/  LDSM.16.MT88.4 R80, [R145+0xa000] ;  /* 0x00a000009150783b */ /* 0x000fe40000004200 */
[----:B------:R-:W1:Y:S04]  /*5560*/  MUFU.EX2 R113, R113 ;  /* 0x0000007100717308 */ /* 0x000e680000000800 */
[----:B------:R-:W-:Y:S04]  /*5570*/  MUFU.EX2 R110, R110 ;  /* 0x0000006e006e7308 */ /* 0x000fe80000000800 */
[----:B------:R-:W3:Y:S01]  /*5580*/  MUFU.EX2 R109, R109 ;  /* 0x0000006d006d7308 */ /* 0x000ee20000000800 */
[----:B--2---:R-:W-:Y:S01]  /*5590*/  F2FP.BF16.F32.PACK_AB R88, R115, R116 ;  /* 0x000000747358723e */ /* 0x004fe200000010ff */
[-CC-:B------:R-:W-:Y:S01]  /*55a0*/  FFMA.FTZ R105, R33, R117.reuse, -R132.reuse ;  /* 0x0000007521697223 */ /* 0x180fe20000010884 */
[----:B----4-:R-:W-:Y:S01]  /*55b0*/  F2FP.BF16.F32.PACK_AB R90, R111, R112 ;  /* 0x000000706f5a723e */ /* 0x010fe200000010ff */
[-CC-:B------:R-:W-:Y:S01]  /*55c0*/  FFMA.FTZ R104, R23, R117.reuse, -R132.reuse ;  /* 0x0000007517687223 */ /* 0x180fe20000010884 */
[-C--:B------:R-:W-:Y:S01]  /*55d0*/  FFMA.FTZ R101, R21, R117.reuse, -R132 ;  /* 0x0000007515657223 */ /* 0x080fe20000010884 */
[----:B-1----:R-:W-:Y:S01]  /*55e0*/  F2FP.BF16.F32.PACK_AB R89, R113, R114 ;  /* 0x000000727159723e */ /* 0x002fe200000010ff */
[-CC-:B------:R-:W-:Y:S01]  /*55f0*/  FFMA.FTZ R107, R19, R117.reuse, -R124.reuse ;  /* 0x00000075136b7223 */ /* 0x180fe2000001087c */
[----:B------:R-:W-:Y:S01]  /*5600*/  FFMA.FTZ R106, R17, R117, -R124 ;  /* 0x00000075116a7223 */ /* 0x000fe2000001087c */
[----:B------:R-:W1:Y:S01]  /*5610*/  LDSM.16.MT88.4 R40, [R146+0x8000] ;  /* 0x008000009228783b */ /* 0x000e620000004200 */
[----:B------:R-:W-:Y:S03]  /*5620*/  MUFU.EX2 R108, R108 ;  /* 0x0000006c006c7308 */ /* 0x000fe60000000800 */
[----:B------:R-:W2:Y:S01]  /*5630*/  LDSM.16.MT88.4 R72, [R146+0xa000] ;  /* 0x00a000009248783b */ /* 0x000ea20000004200 */
[----:B---3--:R-:W-:Y:S01]  /*5640*/  F2FP.BF16.F32.PACK_AB R91, R109, R110 ;  /* 0x0000006e6d5b723e */ /* 0x008fe200000010ff */
[----:B------:R-:W3:Y:S02]  /*5650*/  MUFU.EX2 R105, R105 ;  /* 0x0000006900697308 */ /* 0x000ee40000000800 */
[----:B------:R-:W4:Y:S02]  /*5660*/  LDSM.16.MT88.4 R20, [R144+0xa000] ;  /* 0x00a000009014783b */ /* 0x000f240000004200 */
[----:B------:R-:W-:Y:S02]  /*5670*/  MUFU.EX2 R104, R104 ;  /* 0x0000006800687308 */ /* 0x000fe40000000800 */
[C---:B------:R-:W-:Y:S01]  /*5680*/  HMMA.16816.F32.BF16 R52, R88.reuse, R56, RZ ;  /* 0x000000385834723c */ /* 0x040fe200000418ff */
[----:B------:R-:W4:Y:S01]  /*5690*/  LDSM.16.MT88.4 R16, [R145+0x8800] ;  /* 0x008800009110783b */ /* 0x000f220000004200 */
[----:B------:R-:W5:Y:S03]  /*56a0*/  MUFU.EX2 R101, R101 ;  /* 0x0000006500657308 */ /* 0x000f660000000800 */
[----:B------:R-:W-:Y:S01]  /*56b0*/  LDSM.16.MT88.4 R32, [R146+0x8800] ;  /* 0x008800009220783b */ /* 0x000fe20000004200 */
[----:B------:R-:W-:Y:S02]  /*56c0*/  MUFU.EX2 R107, R107 ;  /* 0x0000006b006b7308 */ /* 0x000fe40000000800 */
[C---:B------:R-:W-:Y:S02]  /*56d0*/  HMMA.16816.F32.BF16 R60, R88.reuse, R64, RZ ;  /* 0x00000040583c723c */ /* 0x040fe400000418ff */
[----:B------:R-:W5:Y:S04]  /*56e0*/  MUFU.EX2 R106, R106 ;  /* 0x0000006a006a7308 */ /* 0x000f680000000800 */
[----:B------:R-:W-:Y:S02]  /*56f0*/  MUFU.EX2 R100, R100 ;  /* 0x0000006400647308 */ /* 0x000fe40000000800 */
[C---:B------:R-:W-:Y:S02]  /*5700*/  HMMA.16816.F32.BF16 R56, R88.reuse, R58, RZ ;  /* 0x0000003a5838723c */ /* 0x040fe400000418ff */
[----:B------:R-:W1:Y:S06]  /*5710*/  MUFU.EX2 R31, R31 ;  /* 0x0000001f001f7308 */ /* 0x000e6c0000000800 */
[----:B------:R-:W-:Y:S01]  /*5720*/  HMMA.16816.F32.BF16 R64, R88, R66, RZ ;  /* 0x000000425840723c */ /* 0x000fe200000418ff */
[----:B---3--:R-:W-:-:S02]  /*5730*/  F2FP.BF16.F32.PACK_AB R4, R108, R105 ;  /* 0x000000696c04723e */ /* 0x008fc400000010ff */
[----:B-----5:R-:W-:Y:S02]  /*5740*/  F2FP.BF16.F32.PACK_AB R6, R101, R104 ;  /* 0x000000686506723e */ /* 0x020fe400000010ff */
[----:B------:R-:W-:-:S03]  /*5750*/  F2FP.BF16.F32.PACK_AB R5, R106, R107 ;  /* 0x0000006b6a05723e */ /* 0x000fc600000010ff */
[----:B------:R-:W-:Y:S01]  /*5760*/  HMMA.16816.F32.BF16 R96, R88, R92, RZ ;  /* 0x0000005c5860723c */ /* 0x000fe200000418ff */
[----:B-1----:R-:W-:-:S07]  /*5770*/  F2FP.BF16.F32.PACK_AB R7, R31, R100 ;  /* 0x000000641f07723e */ /* 0x002fce00000010ff */
[----:B------:R-:W-:Y:S08]  /*5780*/  HMMA.16816.F32.BF16 R92, R88, R94, RZ ;  /* 0x0000005e585c723c */ /* 0x000ff000000418ff */
[C---:B------:R-:W-:Y:S08]  /*5790*/  HMMA.16816.F32.BF16 R52, R4.reuse, R12, R52 ;  /* 0x0000000c0434723c */ /* 0x040ff00000041834 */
[C---:B------:R-:W-:Y:S01]  /*57a0*/  HMMA.16816.F32.BF16 R56, R4.reuse, R14, R56 ;  /* 0x0000000e0438723c */ /* 0x040fe20000041838 */
[----:B------:R-:W1:Y:S07]  /*57b0*/  LDSM.16.MT88.4 R12, [R145+0xa800] ;  /* 0x00a80000910c783b */ /* 0x000e6e0000004200 */
        /* <DEDUP_REMOVED lines=8> */
[C---:B--2---:R-:W-:Y:S08]  /*5840*/  HMMA.16816.F32.BF16 R68, R88.reuse, R72, RZ ;  /* 0x000000485844723c */ /* 0x044ff000000418ff */
[C---:B------:R-:W-:Y:S08]  /*5850*/  HMMA.16816.F32.BF16 R76, R88.reuse, R80, RZ ;  /* 0x00000050584c723c */ /* 0x040ff000000418ff */
[C---:B------:R-:W-:Y:S08]  /*5860*/  HMMA.16816.F32.BF16 R40, R88.reuse, R42, RZ ;  /* 0x0000002a5828723c */ /* 0x040ff000000418ff */
[C---:B------:R-:W-:Y:S08]  /*5870*/  HMMA.16816.F32.BF16 R72, R88.reuse, R74, RZ ;  /* 0x0000004a5848723c */ /* 0x040ff000000418ff */
[C---:B------:R-:W-:Y:S08]  /*5880*/  HMMA.16816.F32.BF16 R80, R88.reuse, R82, RZ ;  /* 0x000000525850723c */ /* 0x040ff000000418ff */
[C---:B----4-:R-:W-:Y:S08]  /*5890*/  HMMA.16816.F32.BF16 R84, R88.reuse, R20, RZ ;  /* 0x000000145854723c */ /* 0x050ff000000418ff */
[----:B------:R-:W-:Y:S01]  /*58a0*/  HMMA.16816.F32.BF16 R88, R88, R22, RZ ;  /* 0x000000165858723c */ /* 0x000fe200000418ff */
[----:B------:R-:W-:-:S07]  /*58b0*/  FFMA.FTZ R136, R123, R117, -R124 ;  /* 0x000000757b887223 */ /* 0x000fce000001087c */
[C---:B------:R-:W-:Y:S01]  /*58c0*/  HMMA.16816.F32.BF16 R44, R4.reuse, R16, R44 ;  /* 0x00000010042c723c */ /* 0x040fe2000004182c */
[-CC-:B------:R-:W-:Y:S01]  /*58d0*/  FFMA.FTZ R134, R135, R117.reuse, -R132.reuse ;  /* 0x0000007587867223 */ /* 0x180fe20000010884 */
[-CC-:B------:R-:W-:Y:S01]  /*58e0*/  FFMA.FTZ R121, R121, R117.reuse, -R132.reuse ;  /* 0x0000007579797223 */ /* 0x180fe20000010884 */
[-C--:B------:R-:W-:Y:S01]  /*58f0*/  FFMA.FTZ R180, R126, R117.reuse, -R132 ;  /* 0x000000757eb47223 */ /* 0x080fe20000010884 */
[-C--:B------:R-:W-:Y:S01]  /*5900*/  FFMA.FTZ R181, R118, R117.reuse, -R124 ;  /* 0x0000007576b57223 */ /* 0x080fe2000001087c */
[-CC-:B------:R-:W-:Y:S01]  /*5910*/  FFMA.FTZ R130, R130, R117.reuse, -R132.reuse ;  /* 0x0000007582827223 */ /* 0x180fe20000010884 */
[-C--:B------:R-:W-:Y:S01]  /*5920*/  FFMA.FTZ R128, R128, R117.reuse, -R132 ;  /* 0x0000007580807223 */ /* 0x080fe20000010884 */
[----:B------:R-:W-:Y:S01]  /*5930*/  LDSM.16.MT88.4 R20, [R145+0x9800] ;  /* 0x009800009114783b */ /* 0x000fe20000004200 */
[C---:B------:R-:W-:Y:S03]  /*5940*/  HMMA.16816.F32.BF16 R48, R4.reuse, R18, R48 ;  /* 0x000000120430723c */ /* 0x040fe60000041830 */
[----:B------:R-:W2:Y:S05]  /*5950*/  LDSM.16.MT88.4 R16, [R146+0xa800] ;  /* 0x00a800009210783b */ /* 0x000eaa0000004200 */
[C---:B-1----:R-:W-:Y:S08]  /*5960*/  HMMA.16816.F32.BF16 R76, R4.reuse, R12, R76 ;  /* 0x0000000c044c723c */ /* 0x042ff0000004184c */
[C---:B------:R-:W-:Y:S01]  /*5970*/  HMMA.16816.F32.BF16 R80, R4.reuse, R14, R80 ;  /* 0x0000000e0450723c */ /* 0x040fe20000041850 */
[----:B------:R-:W1:Y:S07]  /*5980*/  LDSM.16.MT88.4 R12, [R150+0x9000] ;  /* 0x00900000960c783b */ /* 0x000e6e0000004200 */
[C---:B---3--:R-:W-:Y:S08]  /*5990*/  HMMA.16816.F32.BF16 R84, R4.reuse, R8, R84 ;  /* 0x000000080454723c */ /* 0x048ff00000041854 */
[----:B------:R-:W-:Y:S01]  /*59a0*/  HMMA.16816.F32.BF16 R88, R4, R10, R88 ;  /* 0x0000000a0458723c */ /* 0x000fe20000041858 */
[----:B------:R-:W3:Y:S01]  /*59b0*/  LDSM.16.MT88.4 R8, [R146+0x9000] ;  /* 0x009000009208783b */ /* 0x000ee20000004200 */
[----:B------:R-:W-:-:S06]  /*59c0*/  FFMA.FTZ R123, R131, R117, -R124 ;  /* 0x00000075837b7223 */ /* 0x000fcc000001087c */
[----:B------:R-:W-:Y:S01]  /*59d0*/  HMMA.16816.F32.BF16 R36, R4, R32, R36 ;  /* 0x000000200424723c */ /* 0x000fe20000041824 */
[-CC-:B------:R-:W-:Y:S01]  /*59e0*/  FFMA.FTZ R32, R125, R117.reuse, -R132.reuse ;  /* 0x000000757d207223 */ /* 0x180fe20000010884 */
[-C--:B------:R-:W-:Y:S01]  /*59f0*/  FFMA.FTZ R125, R137, R117.reuse, -R132 ;  /* 0x00000075897d7223 */ /* 0x080fe20000010884 */
[----:B------:R-:W-:-:S05]  /*5a00*/  FFMA.FTZ R33, R127, R117, -R124 ;  /* 0x000000757f217223 */ /* 0x000fca000001087c */
        /* <DEDUP_REMOVED lines=8> */
[----:B------:R-:W1:Y:S04]  /*5a90*/  MUFU.EX2 R123, R123 ;  /* 0x0000007b007b7308 */ /* 0x000e680000000800 */
[----:B------:R-:W-:Y:S04]  /*5aa0*/  MUFU.EX2 R34, R34 ;  /* 0x0000002200227308 */ /* 0x000fe80000000800 */
[----:B------:R-:W3:Y:S01]  /*5ab0*/  MUFU.EX2 R33, R33 ;  /* 0x0000002100217308 */ /* 0x000ee20000000800 */
[C---:B--2---:R-:W-:Y:S08]  /*5ac0*/  HMMA.16816.F32.BF16 R68, R4.reuse, R16, R68 ;  /* 0x000000100444723c */ /* 0x044ff00000041844 */
[----:B------:R-:W-:Y:S01]  /*5ad0*/  HMMA.16816.F32.BF16 R72, R4, R18, R72 ;  /* 0x000000120448723c */ /* 0x000fe20000041848 */
[----:B----4-:R-:W-:Y:S01]  /*5ae0*/  F2FP.BF16.F32.PACK_AB R4, R125, R32 ;  /* 0x000000207d04723e */ /* 0x010fe200000010ff */
[----:B------:R-:W2:Y:S01]  /*5af0*/  LDSM.16.MT88.4 R16, [R145+0x9000] ;  /* 0x009000009110783b */ /* 0x000ea20000004200 */
[----:B-----5:R-:W-:-:S02]  /*5b00*/  F2FP.BF16.F32.PACK_AB R6, R35, R134 ;  /* 0x000000862306723e */ /* 0x020fc400000010ff */
[----:B-1----:R-:W-:Y:S02]  /*5b10*/  F2FP.BF16.F32.PACK_AB R5, R123, R136 ;  /* 0x000000887b05723e */ /* 0x002fe400000010ff */
[----:B---3--:R-:W-:-:S07]  /*5b20*/  F2FP.BF16.F32.PACK_AB R7, R33, R34 ;  /* 0x000000222107723e */ /* 0x008fce00000010ff */
[C---:B------:R-:W-:Y:S08]  /*5b30*/  HMMA.16816.F32.BF16 R96, R4.reuse, R12, R96 ;  /* 0x0000000c0460723c */ /* 0x040ff00000041860 */
[C---:B------:R-:W-:Y:S01]  /*5b40*/  HMMA.16816.F32.BF16 R92, R4.reuse, R14, R92 ;  /* 0x0000000e045c723c */ /* 0x040fe2000004185c */
[----:B------:R-:W1:Y:S07]  /*5b50*/  LDSM.16.MT88.4 R12, [R144+0x9000] ;  /* 0x00900000900c783b */ /* 0x000e6e0000004200 */
[C---:B------:R-:W-:Y:S08]  /*5b60*/  HMMA.16816.F32.BF16 R36, R4.reuse, R8, R36 ;  /* 0x000000080424723c */ /* 0x040ff00000041824 */
[C---:B------:R-:W-:Y:S01]  /*5b70*/  HMMA.16816.F32.BF16 R40, R4.reuse, R10, R40 ;  /* 0x0000000a0428723c */ /* 0x040fe20000041828 */
[----:B------:R-:W3:Y:S07]  /*5b80*/  LDSM.16.MT88.4 R8, [R150+0xb000] ;  /* 0x00b000009608783b */ /* 0x000eee0000004200 */
[C---:B--2---:R-:W-:Y:S08]  /*5b90*/  HMMA.16816.F32.BF16 R44, R4.reuse, R16, R44 ;  /* 0x00000010042c723c */ /* 0x044ff0000004182c */
[C---:B-1----:R-:W-:Y:S08]  /*5ba0*/  HMMA.16816.F32.BF16 R52, R4.reuse, R12, R52 ;  /* 0x0000000c0434723c */ /* 0x042ff00000041834 */
        /* <DEDUP_REMOVED lines=37> */
[----:B------:R-:W-:Y:S01]  /*5e00*/  FADD.FTZ R115, R116, R115 ;  /* 0x0000007374737221 */ /* 0x000fe20000010000 */
[----:B------:R-:W-:-:S05]  /*5e10*/  FADD.FTZ R113, R114, R113 ;  /* 0x0000007172717221 */ /* 0x000fca0000010000 */
[----:B------:R-:W-:Y:S01]  /*5e20*/  HMMA.16816.F32.BF16 R44, R4, R20, R44 ;  /* 0x00000014042c723c */ /* 0x000fe2000004182c */
[----:B------:R-:W-:-:S07]  /*5e30*/  FADD.FTZ R20, R110, R113 ;  /* 0x000000716e147221 */ /* 0x000fce0000010000 */
[C---:B---3--:R-:W-:Y:S08]  /*5e40*/  HMMA.16816.F32.BF16 R68, R4.reuse, R16, R68 ;  /* 0x000000100444723c */ /* 0x048ff00000041844 */
        /* <DEDUP_REMOVED lines=42> */
[----:B------:R-:W-:Y:S01]  /*60f0*/  LOP3.LUT R4, R169, 0x1f0, RZ, 0xc0, !PT ;  /* 0x000001f0a9047812 */ /* 0x000fe200078ec0ff */
[----:B------:R-:W-:Y:S01]  /*6100*/  VIADD R178, R24, 0xffffffff ;  /* 0xffffffff18b27836 */ /* 0x000fe20000000000 */
[----:B------:R-:W-:Y:S01]  /*6110*/  ISETP.NE.U32.AND P2, PT, R28, RZ, PT ;  /* 0x000000ff1c00720c */ /* 0x000fe20003f45070 */
[----:B------:R-:W-:Y:S01]  /*6120*/  IMAD.MOV.U32 R101, RZ, RZ, R102 ;  /* 0x000000ffff657224 */ /* 0x000fe200078e0066 */
[----:B------:R-:W-:Y:S01]  /*6130*/  IADD3 R4, PT, PT, R4, R25, R172 ;  /* 0x0000001904047210 */ /* 0x000fe20007ffe0ac */
[----:B------:R-:W-:Y:S01]  /*6140*/  IMAD.SHL.U32 R178, R178, 0x40, RZ ;  /* 0x00000040b2b27824 */ /* 0x000fe200078e00ff */
[----:B------:R-:W-:Y:S02]  /*6150*/  ISETP.NE.AND.EX P2, PT, R29, RZ, PT, P2 ;  /* 0x000000ff1d00720c */ /* 0x000fe40003f45320 */
[----:B------:R-:W-:Y:S02]  /*6160*/  IADD3 R5, PT, PT, -R27, R4, R26 ;  /* 0x000000041b057210 */ /* 0x000fe40007ffe11a */
[----:B------:R-:W-:-:S03]  /*6170*/  MOV R100, R103 ;  /* 0x0000006700647202 */ /* 0x000fc60000000f00 */
[----:B------:R-:W-:-:S04]  /*6180*/  IMAD.IADD R5, R5, 0x1, -R30 ;  /* 0x0000000105057824 */ /* 0x000fc800078e0a1e */
[----:B------:R-:W-:-:S05]  /*6190*/  IMAD R24, R24, -0x40, R5 ;  /* 0xffffffc018187824 */ /* 0x000fca00078e0205 */
[----:B------:R-:W-:-:S07]  /*61a0*/  IADD3 R179, PT, PT, R24, 0x88, RZ ;  /* 0x0000008818b37810 */ /* 0x000fce0007ffe0ff */
.L_x_12149:
        /* <DEDUP_REMOVED lines=79> */
.L_x_12144:
[----:B------:R-:W-:Y:S05]  /*66a0*/  BSYNC.RECONVERGENT B0 ;  /* 0x0000000000007941 */ /* 0x000fea0003800200 */
.L_x_12143:
        /* <DEDUP_REMOVED lines=234> */
.L_x_12148:
[----:B------:R-:W-:Y:S05]  /*7550*/  BSYNC.RECONVERGENT B0 ;  /* 0x0000000000007941 */ /* 0x000fea0003800200 */
.L_x_12147:
        /* <DEDUP_REMOVED lines=48> */
.L_x_12146:
[----:B------:R-:W-:Y:S05]  /*7860*/  BSYNC.RECONVERGENT B1 ;  /* 0x0000000000017941 */ /* 0x000fea0003800200 */
.L_x_12145:
        /* <DEDUP_REMOVED lines=243> */
[----:B------:R-:W-:Y:S01]  /*87a0*/  ISETP.GT.AND P0, PT, R168, R161, PT ;  /* 0x000000a1a800720c */ /* 0x000fe20003f04270 */
        /* <DEDUP_REMOVED lines=157> */
.L_x_12142:
        /* <DEDUP_REMOVED lines=10> */
.L_x_12171:
        /* <DEDUP_REMOVED lines=136> */
[----:B---3--:R1:W5:Y:S01]  /*9aa0*/  LD.E.64 R78, desc[UR4][R2.64+0x78] ;  /* 0x00007804024e7980 */ /* 0x008362000c101b00 */
[----:B------:R-:W2:Y:S01]  /*9ab0*/  @P1 MUFU.LG2 R6, R6 ;  /* 0x0000000600061308 */ /* 0x000ea20000000c00 */
[----:B------:R-:W-:Y:S02]  /*9ac0*/  LOP3.LUT R72, R69, 0x1f8, RZ, 0xc0, !PT ;  /* 0x000001f845487812 */ /* 0x000fe400078ec0ff */
[----:B------:R1:W5:Y:S01]  /*9ad0*/  LD.E.64 R76, desc[UR4][R2.64+0xa8] ;  /* 0x0000a804024c7980 */ /* 0x000362000c101b00 */
[----:B------:R-:W-:Y:S02]  /*9ae0*/  SHF.R.U32.HI R8, RZ, 0x1, R0 ;  /* 0x00000001ff087819 */ /* 0x000fe40000011600 */
[----:B------:R-:W-:Y:S02]  /*9af0*/  LOP3.LUT R72, R72, 0x38, R169, 0x78, !PT ;  /* 0x0000003848487812 */ /* 0x000fe400078e78a9 */
[----:B------:R-:W-:Y:S01]  /*9b00*/  LOP3.LUT R7, R7, 0x10, RZ, 0xc0, !PT ;  /* 0x0000001007077812 */ /* 0x000fe200078ec0ff */
[----:B----4-:R-:W-:Y:S01]  /*9b10*/  @P0 FMUL.FTZ R5, R5, 0.69314718246459960938 ;  /* 0x3f31721805050820 */ /* 0x010fe20000410000 */
[----:B------:R-:W-:-:S02]  /*9b20*/  LOP3.LUT R8, R8, 0x30, RZ, 0xc0, !PT ;  /* 0x0000003008087812 */ /* 0x000fc400078ec0ff */
[----:B------:R-:W-:Y:S01]  /*9b30*/  SHF.R.U32.HI R73, RZ, 0x2, R0 ;  /* 0x00000002ff497819 */ /* 0x000fe20000011600 */
[----:B-----5:R-:W-:Y:S01]  /*9b40*/  @P0 FFMA.FTZ R71, R4, R102, R5 ;  /* 0x0000006604470223 */ /* 0x020fe20000010005 */
[----:B------:R-:W-:Y:S01]  /*9b50*/  BAR.SYNC.DEFER_BLOCKING 0x0 ;  /* 0x0000000000007b1d */ /* 0x000fe20000010000 */
[----:B------:R-:W-:Y:S01]  /*9b60*/  LOP3.LUT P0, RZ, R0, 0x3, RZ, 0xc0, !PT ;  /* 0x0000000300ff7812 */ /* 0x000fe2000780c0ff */
[----:B--2---:R-:W-:Y:S01]  /*9b70*/  @P1 FMUL.FTZ R9, R6, 0.69314718246459960938 ;  /* 0x3f31721806091820 */ /* 0x004fe20000410000 */
[----:B------:R-:W-:Y:S02]  /*9b80*/  LEA R72, R72, R7, 0x2 ;  /* 0x0000000748487211 */ /* 0x000fe400078e10ff */
[----:B------:R-:W-:Y:S01]  /*9b90*/  MOV R70, 0xff800000 ;  /* 0xff80000000467802 */ /* 0x000fe20000000f00 */
[----:B------:R-:W-:Y:S01]  /*9ba0*/  @P1 FFMA.FTZ R70, R4, R103, R9 ;  /* 0x0000006704461223 */ /* 0x000fe20000010009 */
[----:B------:R-:W-:Y:S01]  /*9bb0*/  LOP3.LUT R73, R8, 0x7, R73, 0xf8, !PT ;  /* 0x0000000708497812 */ /* 0x000fe200078ef849 */
[----:B------:R-:W-:Y:S01]  /*9bc0*/  BSSY.RECONVERGENT B0, `(.L_x_12151) ;  /* 0x000001e000007945 */ /* 0x000fe20003800200 */
        /* <DEDUP_REMOVED lines=29> */
.L_x_12152:
[----:B------:R-:W-:Y:S05]  /*9da0*/  BSYNC.RECONVERGENT B0 ;  /* 0x0000000000007941 */ /* 0x000fea0003800200 */
.L_x_12151:
        /* <DEDUP_REMOVED lines=32> */
.L_x_12154:
[----:B------:R-:W-:Y:S05]  /*9fb0*/  BSYNC.RECONVERGENT B0 ;  /* 0x0000000000007941 */ /* 0x000fea0003800200 */
.L_x_12153:
        /* <DEDUP_REMOVED lines=12> */
.L_x_12156:
[----:B------:R-:W-:Y:S05]  /*a080*/  BSYNC.RECONVERGENT B0 ;  /* 0x0000000000007941 */ /* 0x000fea0003800200 */
.L_x_12155:
        /* <DEDUP_REMOVED lines=11> */
.L_x_12158:
[----:B------:R-:W-:Y:S05]  /*a140*/  BSYNC.RECONVERGENT B0 ;  /* 0x0000000000007941 */ /* 0x000fea0003800200 */
.L_x_12157:
        /* <DEDUP_REMOVED lines=11> */
.L_x_12160:
[----:B------:R-:W-:Y:S05]  /*a200*/  BSYNC.RECONVERGENT B0 ;  /* 0x0000000000007941 */ /* 0x000fea0003800200 */
.L_x_12159:
        /* <DEDUP_REMOVED lines=10> */
.L_x_12162:
[----:B------:R-:W-:Y:S05]  /*a2b0*/  BSYNC.RECONVERGENT B0 ;  /* 0x0000000000007941 */ /* 0x000fea0003800200 */
.L_x_12161:
        /* <DEDUP_REMOVED lines=10> */
.L_x_12164:
[----:B------:R-:W-:Y:S05]  /*a360*/  BSYNC.RECONVERGENT B0 ;  /* 0x0000000000007941 */ /* 0x000fea0003800200 */
.L_x_12163:
        /* <DEDUP_REMOVED lines=10> */
.L_x_12166:
[----:B------:R-:W-:Y:S05]  /*a410*/  BSYNC.RECONVERGENT B0 ;  /* 0x0000000000007941 */ /* 0x000fea0003800200 */
.L_x_12165:
[----:B------:R-:W-:-:S04]  /*a420*/  MOV R167, 0x0 ;  /* 0x0000000000a77802 */ /* 0x000fc80000000f00 */
[----:B-12345:R-:W-:Y:S05]  /*a430*/  @P3 RET.REL.NODEC R166 `(_ZN5flash24flash_fwd_splitkv_kernelI23Flash_fwd_kernel_traitsILi128ELi64ELi64ELi4ELb0ELb0EN7cutlass10bfloat16_tE19Flash_kernel_traitsILi128ELi64ELi64ELi4ES3_EELb0ELb0ELb1ELb0ELb0ELb0ELb1ELb0EEEvNS_16Flash_fwd_paramsE) ;  /* 0xffffff58a6f03950 */ /* 0x03efea0003c3ffff */
[-C--:B------:R-:W-:Y:S01]  /*a440*/  ISETP.GE.AND P2, PT, R69, R2.reuse, PT ;  /* 0x000000024500720c */ /* 0x080fe20003f46270 */
[----:B------:R-:W-:Y:S01]  /*a450*/  IMAD.MOV.U32 R167, RZ, RZ, 0x0 ;  /* 0x00000000ffa77424 */ /* 0x000fe200078e00ff */
[----:B------:R-:W-:-:S11]  /*a460*/  ISETP.GE.AND P0, PT, R73, R2, PT ;  /* 0x000000024900720c */ /* 0x000fd60003f06270 */
[----:B------:R-:W-:-:S04]  /*a470*/  @!P2 LEA R8, P1, R75, R78, 0x2 ;  /* 0x0000004e4b08a211 */ /* 0x000fc800078210ff */
[----:B------:R-:W-:-:S05]  /*a480*/  @!P2 LEA.HI.X R9, R75, R79, R68, 0x2, P1 ;  /* 0x0000004f4b09a211 */ /* 0x000fca00008f1444 */
[----:B------:R1:W-:Y:S02]  /*a490*/  @!P2 ST.E.128 desc[UR4][R8.64+0x7000], R36 ;  /* 0x007000240800a985 */ /* 0x0003e4000c101d04 */
[----:B-1----:R-:W-:Y:S05]  /*a4a0*/  @P0 RET.REL.NODEC R166 `(_ZN5flash24flash_fwd_splitkv_kernelI23Flash_fwd_kernel_traitsILi128ELi64ELi64ELi4ELb0ELb0EN7cutlass10bfloat16_tE19Flash_kernel_traitsILi128ELi64ELi64ELi4ES3_EELb0ELb0ELb1ELb0ELb0ELb0ELb1ELb0EEEvNS_16Flash_fwd_paramsE) ;  /* 0xffffff58a6d40950 */ /* 0x002fea0003c3ffff */
[----:B------:R-:W-:Y:S01]  /*a4b0*/  LEA R2, P0, R75, R78, 0x2 ;  /* 0x0000004e4b027211 */ /* 0x000fe200078010ff */
[----:B------:R-:W-:-:S03]  /*a4c0*/  IMAD.MOV.U32 R167, RZ, RZ, 0x0 ;  /* 0x00000000ffa77424 */ /* 0x000fc600078e00ff */
[----:B------:R-:W-:-:S05]  /*a4d0*/  LEA.HI.X R3, R75, R79, R68, 0x2, P0 ;  /* 0x0000004f4b037211 */ /* 0x000fca00000f1444 */
[----:B------:R1:W-:Y:S02]  /*a4e0*/  ST.E.128 desc[UR4][R2.64+0x7100], R4 ;  /* 0x0071000402007985 */ /* 0x0003e4000c101d04 */
[----:B-1----:R-:W-:Y:S05]  /*a4f0*/  RET.REL.NODEC R166 `(_ZN5flash24flash_fwd_splitkv_kernelI23Flash_fwd_kernel_traitsILi128ELi64ELi64ELi4ELb0ELb0EN7cutlass10bfloat16_tE19Flash_kernel_traitsILi128ELi64ELi64ELi4ES3_EELb0ELb0ELb1ELb0ELb0ELb0ELb1ELb0EEEvNS_16Flash_fwd_paramsE) ;  /* 0xffffff58a6c07950 */ /* 0x002fea0003c3ffff */
.L_x_12150:
[----:B------:R-:W-:Y:S01]  /*a500*/  MOV R5, 0x2 ;  /* 0x0000000200057802 */ /* 0x000fe20000000f00 */
[----:B------:R-:W-:Y:S01]  /*a510*/  IMAD.MOV.U32 R0, RZ, RZ, 0x1f ;  /* 0x0000001fff007424 */ /* 0x000fe200078e00ff */
[----:B------:R-:W-:-:S07]  /*a520*/  MOV R7, 0xffffffff ;  /* 0xffffffff00077802 */ /* 0x000fce0000000f00 */
[----:B-1---5:R-:W-:Y:S05]  /*a530*/  WARPSYNC.COLLECTIVE R7, `(.L_x_12167) ;  /* 0x0000000007087348 */ /* 0x022fea0003c00000 */
[----:B------:R2:W3:Y:S02]  /*a540*/  SHFL.BFLY P0, R11, R180, R5, R0 ;  /* 0x0c000005b40b7389 */ /* 0x0004e40000000000 */
[----:B-123-5:R-:W-:Y:S05]  /*a550*/  ENDCOLLECTIVE ;  /* 0x000000000000791b */ /* 0x02efea0003800000 */
.L_x_12167:
[----:B------:R-:W-:Y:S02]  /*a560*/  IMAD.MOV.U32 R9, RZ, RZ, R11 ;  /* 0x000000ffff097224 */ /* 0x000fe400078e000b */
[----:B------:R-:W-:Y:S02]  /*a570*/  IMAD.MOV.U32 R5, RZ, RZ, 0x1 ;  /* 0x00000001ff057424 */ /* 0x000fe400078e00ff */
[----:B------:R-:W-:-:S05]  /*a580*/  FADD.FTZ R9, R9, R180 ;  /* 0x000000b409097221 */ /* 0x000fca0000010000 */
[----:B------:R-:W-:-:S07]  /*a590*/  MOV R180, R9 ;  /* 0x0000000900b47202 */ /* 0x000fce0000000f00 */
[----:B------:R-:W-:Y:S05]  /*a5a0*/  WARPSYNC.COLLECTIVE R7, `(.L_x_12168) ;  /* 0x0000000007087348 */ /* 0x000fea0003c00000 */
[----:B------:R1:W2:Y:S02]  /*a5b0*/  SHFL.BFLY P0, R11, R180, R5, R0 ;  /* 0x0c000005b40b7389 */ /* 0x0002a40000000000 */
[----:B-12---:R-:W-:Y:S05]  /*a5c0*/  ENDCOLLECTIVE ;  /* 0x000000000000791b */ /* 0x006fea0003800000 */
.L_x_12168:
[----:B------:R-:W-:Y:S01]  /*a5d0*/  MOV R180, R181 ;  /* 0x000000b500b47202 */ /* 0x000fe20000000f00 */
[----:B------:R-:W-:Y:S01]  /*a5e0*/  IMAD.MOV.U32 R5, RZ, RZ, 0x2 ;  /* 0x00000002ff057424 */ /* 0x000fe200078e00ff */
[----:B------:R-:W-:-:S07]  /*a5f0*/  MOV R6, R11 ;  /* 0x0000000b00067202 */ /* 0x000fce0000000f00 */
[----:B------:R-:W-:Y:S05]  /*a600*/  WARPSYNC.COLLECTIVE R7, `(.L_x_12169) ;  /* 0x0000000007087348 */ /* 0x000fea0003c00000 */
[----:B------:R1:W2:Y:S02]  /*a610*/  SHFL.BFLY P0, R11, R180, R5, R0 ;  /* 0x0c000005b40b7389 */ /* 0x0002a40000000000 */
[----:B-12---:R-:W-:Y:S05]  /*a620*/  ENDCOLLECTIVE ;  /* 0x000000000000791b */ /* 0x006fea0003800000 */
.L_x_12169:
[----:B------:R-:W-:Y:S01]  /*a630*/  FADD.FTZ R6, R9, R6 ;  /* 0x0000000609067221 */ /* 0x000fe20000010000 */
[----:B------:R-:W-:Y:S01]  /*a640*/  FADD.FTZ R8, R11, R181 ;  /* 0x000000b50b087221 */ /* 0x000fe20000010000 */
[----:B------:R-:W-:-:S04]  /*a650*/  MOV R5, 0x1 ;  /* 0x0000000100057802 */ /* 0x000fc80000000f00 */
[----:B------:R-:W-:-:S07]  /*a660*/  MOV R180, R8 ;  /* 0x0000000800b47202 */ /* 0x000fce0000000f00 */
[----:B------:R-:W-:Y:S05]  /*a670*/  WARPSYNC.COLLECTIVE R7, `(.L_x_12170) ;  /* 0x0000000007087348 */ /* 0x000fea0003c00000 */
[----:B------:R1:W2:Y:S02]  /*a680*/  SHFL.BFLY P0, R11, R180, R5, R0 ;  /* 0x0c000005b40b7389 */ /* 0x0002a40000000000 */
[----:B-12---:R-:W-:Y:S05]  /*a690*/  ENDCOLLECTIVE ;  /* 0x000000000000791b */ /* 0x006fea0003800000 */
.L_x_12170:
[----:B------:R-:W-:Y:S05]  /*a6a0*/  BRA `(.L_x_12171) ;  /* 0xffffffe800dc7947 */ /* 0x000fea000383ffff */
.L_x_12172:
        /* <DEDUP_REMOVED lines=13> */
.L_x_14958:


//--------------------- .text._ZN5flash24flash_fwd_splitkv_kernelI23Flash_fwd_kernel_traitsILi128ELi64ELi64ELi4ELb0ELb0EN7cutlass10bfloat16_tE19Flash_kernel_traitsILi128ELi64ELi64ELi4ES3_EELb0ELb0ELb1ELb0ELb0ELb1ELb1ELb0EEEvNS_16Flash_fwd_paramsE --------------------------
	.section	.text._ZN5flash24flash_fwd_splitkv_kernelI23Flash_fwd_kernel_traitsILi128ELi64ELi64ELi4ELb0ELb0EN7cutlass10bfloat16_tE19Flash_kernel_traitsILi128ELi64ELi64ELi4ES3_EELb0ELb0ELb1ELb0ELb0ELb1ELb1ELb0EEEvNS_16Flash_fwd_paramsE,"ax",@progbits
	.align	128
        .global         _ZN5flash24flash_fwd_splitkv_kernelI23Flash_fwd_kernel_traitsILi128ELi64ELi64ELi4ELb0ELb0EN7cutlass10bfloat16_tE19Flash_kernel_traitsILi128ELi64ELi64ELi4ES3_EELb0ELb0ELb1ELb0ELb0ELb1ELb1ELb0EEEvNS_16Flash_fwd_paramsE
        .type           _ZN5flash24flash_fwd_splitkv_kernelI23Flash_fwd_kernel_traitsILi128ELi64ELi64ELi4ELb0ELb0EN7cutlass10bfloat16_tE19Flash_kernel_traitsILi128ELi64ELi64ELi4ES3_EELb0ELb0ELb1ELb0ELb0ELb1ELb1ELb0EEEvNS_16Flash_fwd_paramsE,@function
        .size           _ZN5flash24flash_fwd_splitkv_kernelI23Flash_fwd_kernel_traitsILi128ELi64ELi64ELi4ELb0ELb0EN7cutlass10bfloat16_tE19Flash_kernel_traitsILi128ELi64ELi64ELi4ES3_EELb0ELb0ELb1ELb0ELb0ELb1ELb1ELb0EEEvNS_16Flash_fwd_paramsE,(.L_x_14959 - _ZN5flash24flash_fwd_splitkv_kernelI23Flash_fwd_kernel_traitsILi128ELi64ELi64ELi4ELb0ELb0EN7cutlass10bfloat16_tE19Flash_kernel_traitsILi128ELi64ELi64ELi4ES3_EELb0ELb0ELb1ELb0ELb0ELb1ELb1ELb0EEEvNS_16Flash_fwd_paramsE)
        .other          _ZN5flash24flash_fwd_splitkv_kernelI23Flash_fwd_kernel_traitsILi128ELi64ELi64ELi4ELb0ELb0EN7cutlass10bfloat16_tE19Flash_kernel_traitsILi128ELi64ELi64ELi4ES3_EELb0ELb0ELb1ELb0ELb0ELb1ELb1ELb0EEEvNS_16Flash_fwd_paramsE,@"STO_CUDA_ENTRY STV_DEFAULT"
_ZN5flash24flash_fwd_splitkv_kernelI23Flash_fwd_kernel_traitsILi128ELi64ELi64ELi4ELb0ELb0EN7cutlass10bfloat16_tE19Flash_kernel_traitsILi128ELi64ELi64ELi4ES3_EELb0ELb0ELb1ELb0ELb0ELb1ELb1ELb0EEEvNS_16Flash_fwd_paramsE:
.text._ZN5flash24flash_fwd_splitkv_kernelI23Flash_fwd_kernel_traitsILi128ELi64ELi64ELi4ELb0ELb0EN7cutlass10bfloat16_tE19Flash_kernel_traitsILi128ELi64ELi64ELi4ES3_EELb0ELb0ELb1ELb0ELb0ELb1ELb1ELb0EEEvNS_16Flash_fwd_paramsE:
        /* <DEDUP_REMOVED lines=29> */
[----:B------:R-:W-:Y:S05]  /*01d0*/  CALL.REL.NOINC `($_ZN5flash24flash_fwd_splitkv_kernelI23Flash_fwd_kernel_traitsILi128ELi64ELi64ELi4ELb0ELb0EN7cutlass10bfloat16_tE19Flash_kernel_traitsILi128ELi64ELi64ELi4ES3_EELb0ELb0ELb1ELb0ELb0ELb1ELb1ELb0EEEvNS_16Flash_fwd_paramsE$_ZN5flash30compute_attn_1rowblock_splitkvI23Flash_fwd_kernel_traitsILi128ELi64ELi64ELi4ELb0ELb0EN7cutlass10bfloat16_tE19Flash_kernel_traitsILi128ELi64ELi64ELi4ES3_EELb0ELb0ELb1ELb0ELb0ELb1ELb1ELb0ENS_16Flash_fwd_paramsEEEvRKT8_iiiii) ;  /* 0x0000000000087944 */ /* 0x000fea0003c00000 */
[----:B------:R-:W-:Y:S05]  /*01e0*/  BSYNC.RECONVERGENT B2 ;  /* 0x0000000000027941 */ /* 0x000fea0003800200 */
.L_x_12173:
[----:B------:R-:W-:Y:S05]  /*01f0*/  EXIT ;  /* 0x000000000000794d */ /* 0x000fea0003800000 */
        .type           $_ZN5flash24flash_fwd_splitkv_kernelI23Flash_fwd_kernel_traitsILi128ELi64ELi64ELi4ELb0ELb0EN7cutlass10bfloat16_tE19Flash_kernel_traitsILi128ELi64ELi64ELi4ES3_EELb0ELb0ELb1ELb0ELb0ELb1ELb1ELb0EEEvNS_16Flash_fwd_paramsE$_ZN5flash30compute_attn_1rowblock_splitkvI23Flash_fwd_kernel_traitsILi128ELi64ELi64ELi4ELb0ELb0EN7cutlass10bfloat16_tE19Flash_kernel_traitsILi128ELi64ELi64ELi4ES3_EELb0ELb0ELb1ELb0ELb0ELb1ELb1ELb0ENS_16Flash_fwd_paramsEEEvRKT8_iiiii,@function
        .size           $_ZN5flash24flash_fwd_splitkv_kernelI23Flash_fwd_kernel_traitsILi128ELi64ELi64ELi4ELb0ELb0EN7cutlass10bfloat16_tE19Flash_kernel_traitsILi128ELi64ELi64ELi4ES3_EELb0ELb0ELb1ELb0ELb0ELb1ELb1ELb0EEEvNS_16Flash_fwd_paramsE$_ZN5flash30compute_attn_1rowblock_splitkvI23Flash_fwd_kernel_traitsILi128ELi64ELi64ELi4ELb0ELb0EN7cutlass10bfloat16_tE19Flash_kernel_traitsILi128ELi64ELi64ELi4ES3_EELb0ELb0ELb1ELb0ELb0ELb1ELb1ELb0ENS_16Flash_fwd_paramsEEEvRKT8_iiiii,(.L_x_14959 - $_ZN5flash24flash_fwd_splitkv_kernelI23Flash_fwd_kernel_traitsILi128ELi64ELi64ELi4ELb0ELb0EN7cutlass10bfloat16_tE19Flash_kernel_traitsILi128ELi64ELi64ELi4ES3_EELb0ELb0ELb1ELb0ELb0ELb1ELb1ELb0EEEvNS_16Flash_fwd_paramsE$_ZN5flash30compute_attn_1rowblock_splitkvI23Flash_fwd_kernel_traitsILi128ELi64ELi64ELi4ELb0ELb0EN7cutlass10bfloat16_tE19Flash_kernel_traitsILi128ELi64ELi64ELi4ES3_EELb0ELb0ELb1ELb0ELb0ELb1ELb1ELb0ENS_16Flash_fwd_paramsEEEvRKT8_iiiii)
$_ZN5flash24flash_fwd_splitkv_kernelI23Flash_fwd_kernel_traitsILi128ELi64ELi64ELi4ELb0ELb0EN7cutlass10bfloat16_tE19Flash_kernel_traitsILi128ELi64ELi64ELi4ES3_EELb0ELb0ELb1ELb0ELb0ELb1ELb1ELb0EEEvNS_16Flash_fwd_paramsE$_ZN5flash30compute_attn_1rowblock_splitkvI23Flash_fwd_kernel_traitsILi128ELi64ELi64ELi4ELb0ELb0EN7cutlass10bfloat16_tE19Flash_kernel_traitsILi128ELi64ELi64ELi4ES3_EELb0ELb0ELb1ELb0ELb0ELb1ELb1ELb0ENS_16Flash_fwd_paramsEEEvRKT8_iiiii:
        /* <DEDUP_REMOVED lines=39> */
.L_x_12175:
[----:B------:R-:W-:Y:S05]  /*0470*/  BSYNC.RECONVERGENT B0 ;  /* 0x0000000000007941 */ /* 0x000fea0003800200 */
.L_x_12174:
[----:B------:R-:W-:Y:S04]  /*0480*/  BSSY.RECONVERGENT B0, `(.L_x_12176) ;  /* 0x0000007000007945 */ /* 0x000fe80003800200 */
[----:B------:R-:W-:Y:S05]  /*0490*/  @!P3 BRA `(.L_x_12177) ;  /* 0x000000000014b947 */ /* 0x000fea0003800000 */
[----:B------:R-:W4:Y:S02]  /*04a0*/  LD.E.U8 R5, desc[UR4][R2.64+0x1b2] ;  /* 0x0001b20402057980 */ /* 0x000f24000c101100 */
[----:B----4-:R-:W-:-:S13]  /*04b0*/  ISETP.NE.AND P1, PT, R5, RZ, PT ;  /* 0x000000ff0500720c */ /* 0x010fda0003f25270 */
[----:B------:R-:W4:Y:S02]  /*04c0*/  @P1 LD.E R8, desc[UR4][R18.64+0x4] ;  /* 0x0000040412081980 */ /* 0x000f24000c101900 */
[----:B----45:R-:W-:-:S06]  /*04d0*/  @P1 IADD3 R25, PT, PT, R8, -R17, RZ ;  /* 0x8000001108191210 */ /* 0x030fcc0007ffe0ff */
[----:B------:R4:W5:Y:S02]  /*04e0*/  @!P1 LD.E R25, desc[UR4][R18.64] ;  /* 0x0000000412199980 */ /* 0x000964000c101900 */
.L_x_12177:
[----:B------:R-:W-:Y:S05]  /*04f0*/  BSYNC.RECONVERGENT B0 ;  /* 0x0000000000007941 */ /* 0x000fea0003800200 */
.L_x_12176:
        /* <DEDUP_REMOVED lines=8> */
.L_x_12179:
[----:B------:R-:W5:Y:S01]  /*0580*/  LD.E.64 R6, desc[UR4][R2.64+0x108] ;  /* 0x0001080402067980 */ /* 0x000f62000c101b00 */
[----:B------:R-:W-:Y:S01]  /*0590*/  BSSY.RECONVERGENT B0, `(.L_x_12181) ;  /* 0x0000006000007945 */ /* 0x000fe20003800200 */
[----:B------:R-:W-:Y:S01]  /*05a0*/  IMAD.MOV.U32 R5, RZ, RZ, RZ ;  /* 0x000000ffff057224 */ /* 0x000fe200078e00ff */
[----:B-----5:R-:W-:-:S04]  /*05b0*/  ISETP.NE.U32.AND P0, PT, R6, RZ, PT ;  /* 0x000000ff0600720c */ /* 0x020fc80003f05070 */
[----:B------:R-:W-:-:S13]  /*05c0*/  ISETP.NE.AND.EX P0, PT, R7, RZ, PT, P0 ;  /* 0x000000ff0700720c */ /* 0x000fda0003f05300 */
[----:B------:R-:W-:Y:S05]  /*05d0*/  @!P0 BRA `(.L_x_12182) ;  /* 0x0000000000048947 */ /* 0x000fea0003800000 */
[----:B------:R1:W5:Y:S02]  /*05e0*/  LD.E R5, desc[UR4][R2.64+0xbc] ;  /* 0x0000bc0402057980 */ /* 0x000364000c101900 */
.L_x_12182:
[----:B------:R-:W-:Y:S05]  /*05f0*/  BSYNC.RECONVERGENT B0 ;  /* 0x0000000000007941 */ /* 0x000fea0003800200 */
.L_x_12181:
[----:B-----5:R-:W-:Y:S02]  /*0600*/  IADD3 R25, PT, PT, R5, R25, -R12 ;  /* 0x0000001905197210 */ /* 0x020fe40007ffe80c */
.L_x_12180:
[----:B------:R-:W-:Y:S05]  /*0610*/  BSYNC.RECONVERGENT B1 ;  /* 0x0000000000017941 */ /* 0x000fea0003800200 */
.L_x_12178:
[----:B------:R-:W-:Y:S01]  /*0620*/  IMAD.SHL.U32 R180, R35, 0x40, RZ ;  /* 0x0000004023b47824 */ /* 0x000fe200078e00ff */
[----:B------:R-:W-:-:S04]  /*0630*/  MOV R175, 0x0 ;  /* 0x0000000000af7802 */ /* 0x000fc80000000f00 */
[----:B------:R-:W-:-:S13]  /*0640*/  ISETP.GT.AND P0, PT, R27, R180, PT ;  /* 0x000000b41b00720c */ /* 0x000fda0003f04270 */
[----:B-1234-:R-:W-:Y:S05]  /*0650*/  @!P0 RET.REL.NODEC R174 `(_ZN5flash24flash_fwd_splitkv_kernelI23Flash_fwd_kernel_traitsILi128ELi64ELi64ELi4ELb0ELb0EN7cutlass10bfloat16_tE19Flash_kernel_traitsILi128ELi64ELi64ELi4ES3_EELb0ELb0ELb1ELb0ELb0ELb1ELb1ELb0EEEvNS_16Flash_fwd_paramsE) ;  /* 0xfffffff8ae688950 */ /* 0x01efea0003c3ffff */
        /* <DEDUP_REMOVED lines=73> */
.L_x_12185:
[----:B------:R-:W-:Y:S05]  /*0af0*/  BSYNC.RECONVERGENT B0 ;  /* 0x0000000000007941 */ /* 0x000fea0003800200 */
.L_x_12184:
        /* <DEDUP_REMOVED lines=12> */
.L_x_12187:
[----:B------:R-:W-:Y:S05]  /*0bc0*/  BSYNC.RECONVERGENT B0 ;  /* 0x0000000000007941 */ /* 0x000fea0003800200 */
.L_x_12186:
        /* <DEDUP_REMOVED lines=12> */
.L_x_12189:
[----:B------:R-:W-:Y:S05]  /*0c90*/  BSYNC.RECONVERGENT B0 ;  /* 0x0000000000007941 */ /* 0x000fea0003800200 */
.L_x_12188:
        /* <DEDUP_REMOVED lines=12> */
.L_x_12191:
[----:B------:R-:W-:Y:S05]  /*0d60*/  BSYNC.RECONVERGENT B0 ;  /* 0x0000000000007941 */ /* 0x000fea0003800200 */
.L_x_12190:
        /* <DEDUP_REMOVED lines=11> */
.L_x_12193:
[----:B------:R-:W-:Y:S05]  /*0e20*/  BSYNC.RECONVERGENT B0 ;  /* 0x0000000000007941 */ /* 0x000fea0003800200 */
.L_x_12192:
        /* <DEDUP_REMOVED lines=11> */
.L_x_12195:
[----:B------:R-:W-:Y:S05]  /*0ee0*/  BSYNC.RECONVERGENT B0 ;  /* 0x0000000000007941 */ /* 0x000fea0003800200 */
.L_x_12194:
        /* <DEDUP_REMOVED lines=12> */
.L_x_12197:
[----:B------:R-:W-:Y:S05]  /*0fb0*/  BSYNC.RECONVERGENT B0 ;  /* 0x0000000000007941 */ /* 0x000fea0003800200 */
.L_x_12196:
        /* <DEDUP_REMOVED lines=15> */
.L_x_12199:
[----:B------:R-:W-:Y:S05]  /*10b0*/  BSYNC.RECONVERGENT B0 ;  /* 0x0000000000007941 */ /* 0x000fea0003800200 */
.L_x_12198:
        /* <DEDUP_REMOVED lines=20> */
[----:B--234-:R-:W-:Y:S05]  /*1200*/  @P6 RET.REL.NODEC R174 `(_ZN5flash24flash_fwd_splitkv_kernelI23Flash_fwd_kernel_traitsILi128ELi64ELi64ELi4ELb0ELb0EN7cutlass10bfloat16_tE19Flash_kernel_traitsILi128ELi64ELi64ELi4ES3_EELb0ELb0ELb1ELb0ELb0ELb1ELb1ELb0EEEvNS_16Flash_fwd_paramsE) ;  /* 0xffffffecae7c6950 */ /* 0x01cfea0003c3ffff */
[----:B------:R-:W-:Y:S02]  /*1210*/  MOV R3, 0xff800000 ;  /* 0xff80000000037802 */ /* 0x000fe40000000f00 */
[----:B------:R-:W-:-:S03]  /*1220*/  MOV R175, 0x0 ;  /* 0x0000000000af7802 */ /* 0x000fc60000000f00 */
[----:B------:R1:W-:Y:S02]  /*1230*/  ST.E desc[UR4][R10.64+0xe0], R3 ;  /* 0x0000e0030a007985 */ /* 0x0003e4000c101904 */
[----:B-1----:R-:W-:Y:S05]  /*1240*/  RET.REL.NODEC R174 `(_ZN5flash24flash_fwd_splitkv_kernelI23Flash_fwd_kernel_traitsILi128ELi64ELi64ELi4ELb0ELb0EN7cutlass10bfloat16_tE19Flash_kernel_traitsILi128ELi64ELi64ELi4ES3_EELb0ELb0ELb1ELb0ELb0ELb1ELb1ELb0EEEvNS_16Flash_fwd_paramsE) ;  /* 0xffffffecae6c7950 */ /* 0x002fea0003c3ffff */
.L_x_12183:
        /* <DEDUP_REMOVED lines=82> */
[----:B------:R-:W-:-:S03]  /*1770*/  IMAD R5, R164, R7, R5 ;  /* 0x00000007a4057224 */ /* 0x000fc600078e0205 */
[----:B------:R-:W-:Y:S02]  /*1780*/  SHF.R.S32.HI R10, RZ, 0x1f, R11 ;  /* 0x0000001fff0a7819 */ /* 0x000fe4000001140b */
[----:B--2---:R-:W-:Y:S01]  /*1790*/  SHF.R.S32.HI R9, RZ, 0x1f, R4 ;  /* 0x0000001fff097819 */ /* 0x004fe20000011404 */
[----:B------:R-:W-:-:S04]  /*17a0*/  IMAD R6, R21, R4, RZ ;  /* 0x0000000415067224 */ /* 0x000fc800078e02ff */
[C---:B------:R-:W-:Y:S02]  /*17b0*/  IMAD R6, R20.reuse, R9, R6 ;  /* 0x0000000914067224 */ /* 0x040fe400078e0206 */
[----:B------:R-:W-:-:S04]  /*17c0*/  IMAD.WIDE.U32 R20, R20, R4, RZ ;  /* 0x0000000414147225 */ /* 0x000fc800078e00ff */
[----:B------:R-:W-:Y:S02]  /*17d0*/  IMAD.IADD R21, R21, 0x1, R6 ;  /* 0x0000000115157824 */ /* 0x000fe400078e0206 */
[----:B------:R-:W-:-:S05]  /*17e0*/  IMAD.WIDE.U32 R20, R0, R164, R20 ;  /* 0x000000a400147225 */ /* 0x000fca00078e0014 */
        /* <DEDUP_REMOVED lines=11> */
.L_x_12201:
        /* <DEDUP_REMOVED lines=16> */
[----:B-1----:R-:W-:Y:S02]  /*19a0*/  IABS R5, R13 ;  /* 0x0000000d00057213 */ /* 0x002fe40000000000 */
        /* <DEDUP_REMOVED lines=11> */
[----:B------:R-:W-:-:S05]  /*1a60*/  @P3 IADD3 R6, PT, PT, R12, R17, RZ ;  /* 0x000000110c063210 */ /* 0x000fca0007ffe0ff */
[-C--:B------:R-:W-:Y:S01]  /*1a70*/  @!P2 IADD3 R5, PT, PT, R5, -R0.reuse, RZ ;  /* 0x800000000505a210 */ /* 0x080fe20007ffe0ff */
[----:B------:R-:W-:Y:S01]  /*1a80*/  @!P3 IMAD.IADD R23, R23, 0x1, R4 ;  /* 0x000000011717b824 */ /* 0x000fe200078e0204 */
[----:B-----5:R-:W-:Y:S01]  /*1a90*/  @!P3 SHF.R.S32.HI R4, RZ, 0x1f, R11 ;  /* 0x0000001fff04b819 */ /* 0x020fe2000001140b */
[----:B----4-:R-:W-:Y:S01]  /*1aa0*/  @!P3 IMAD R9, R9, R11, RZ ;  /* 0x0000000b0909b224 */ /* 0x010fe200078e02ff */
[----:B------:R-:W-:Y:S02]  /*1ab0*/  ISETP.GE.U32.AND P4, PT, R5, R0, PT ;  /* 0x000000000500720c */ /* 0x000fe40003f86070 */
[----:B------:R-:W-:Y:S01]  /*1ac0*/  LOP3.LUT R5, R182, R13, RZ, 0x3c, !PT ;  /* 0x0000000db6057212 */ /* 0x000fe200078e3cff */
[C---:B------:R-:W-:Y:S01]  /*1ad0*/  @!P3 IMAD R9, R8.reuse, R4, R9 ;  /* 0x000000040809b224 */ /* 0x040fe200078e0209 */
[----:B------:R-:W-:Y:S01]  /*1ae0*/  ISETP.NE.AND P0, PT, R13, RZ, PT ;  /* 0x000000ff0d00720c */ /* 0x000fe20003f05270 */
[----:B------:R-:W-:Y:S01]  /*1af0*/  @P3 IMAD R4, R165, R6, RZ ;  /* 0x00000006a5043224 */ /* 0x000fe200078e02ff */
[----:B------:R-:W-:Y:S01]  /*1b00*/  ISETP.GE.AND P1, PT, R5, RZ, PT ;  /* 0x000000ff0500720c */ /* 0x000fe20003f26270 */
[----:B------:R-:W-:Y:S01]  /*1b10*/  @!P3 IMAD.WIDE.U32 R22, R8, R11, R22 ;  /* 0x0000000b0816b225 */ /* 0x000fe200078e0016 */
[----:B------:R-:W-:-:S03]  /*1b20*/  LEA R0, R24, 0xffffffc0, 0x6 ;  /* 0xffffffc018007811 */ /* 0x000fc600078e30ff */
        /* <DEDUP_REMOVED lines=9> */
[----:B------:R-:W-:Y:S01]  /*1bc0*/  @!P3 IMAD R4, R167, R12, RZ ;  /* 0x0000000ca704b224 */ /* 0x000fe200078e02ff */
[----:B------:R-:W-:Y:S01]  /*1bd0*/  @P4 IADD3 R10, PT, PT, R10, 0x1, RZ ;  /* 0x000000010a0a4810 */ /* 0x000fe20007ffe0ff */
[----:B------:R-:W-:-:S03]  /*1be0*/  IMAD.WIDE.U32 R22, R164, R0, R8 ;  /* 0x00000000a4167225 */ /* 0x000fc600078e0008 */
[----:B------:R-:W-:Y:S01]  /*1bf0*/  @!P1 IADD3 R10, PT, PT, -R10, RZ, RZ ;  /* 0x000000ff0a0a9210 */ /* 0x000fe20007ffe1ff */
[----:B------:R-:W-:Y:S01]  /*1c00*/  IMAD R6, R7, R164, R6 ;  /* 0x000000a407067224 */ /* 0x000fe200078e0206 */
[----:B------:R-:W-:Y:S01]  /*1c10*/  @!P0 LOP3.LUT R10, RZ, R13, RZ, 0x33, !PT ;  /* 0x0000000dff0a8212 */ /* 0x000fe200078e33ff */
[----:B------:R-:W-:Y:S01]  /*1c20*/  @!P3 IMAD.WIDE.U32 R8, R166, R12, RZ ;  /* 0x0000000ca608b225 */ /* 0x000fe200078e00ff */
[----:B------:R-:W-:-:S03]  /*1c30*/  @P3 IADD3 R12, PT, PT, R12, R17, RZ ;  /* 0x000000110c0c3210 */ /* 0x000fc60007ffe0ff */
[----:B------:R-:W-:Y:S01]  /*1c40*/  @!P3 IMAD R4, R5, R166, R4 ;  /* 0x000000a60504b224 */ /* 0x000fe200078e0204 */
[----:B------:R-:W-:Y:S01]  /*1c50*/  @!P3 SHF.R.S32.HI R5, RZ, 0x1f, R11 ;  /* 0x0000001fff05b819 */ /* 0x000fe2000001140b */
[----:B------:R-:W-:Y:S01]  /*1c60*/  IMAD.IADD R23, R23, 0x1, R6 ;  /* 0x0000000117177824 */ /* 0x000fe200078e0206 */
[----:B------:R-:W-:Y:S01]  /*1c70*/  @!P3 MOV R16, R8 ;  /* 0x000000080010b202 */ /* 0x000fe20000000f00 */
[----:B------:R-:W-:Y:S01]  /*1c80*/  @!P3 IMAD.IADD R17, R9, 0x1, R4 ;  /* 0x000000010911b824 */ /* 0x000fe200078e0204 */
[----:B------:R-:W-:Y:S01]  /*1c90*/  SHF.R.S32.HI R6, RZ, 0x1f, R10 ;  /* 0x0000001fff067819 */ /* 0x000fe2000001140a */
[----:B------:R-:W-:Y:S02]  /*1ca0*/  @!P3 IMAD R4, R19, R11, RZ ;  /* 0x0000000b1304b224 */ /* 0x000fe400078e02ff */
[----:B------:R-:W-:Y:S02]  /*1cb0*/  IMAD R9, R21, R10, RZ ;  /* 0x0000000a15097224 */ /* 0x000fe400078e02ff */
[----:B------:R-:W-:-:S02]  /*1cc0*/  @!P3 IMAD R4, R18, R5, R4 ;  /* 0x000000051204b224 */ /* 0x000fc400078e0204 */
[----:B------:R-:W-:-:S04]  /*1cd0*/  @!P3 IMAD.WIDE.U32 R16, R18, R11, R16 ;  /* 0x0000000b1210b225 */ /* 0x000fc800078e0010 */
[----:B------:R-:W-:Y:S02]  /*1ce0*/  IMAD R6, R20, R6, R9 ;  /* 0x0000000614067224 */ /* 0x000fe400078e0209 */
[-C--:B------:R-:W-:Y:S02]  /*1cf0*/  @P3 IMAD R5, R167, R12.reuse, RZ ;  /* 0x0000000ca7053224 */ /* 0x080fe400078e02ff */
[----:B------:R-:W-:Y:S01]  /*1d00*/  @P3 IMAD.WIDE.U32 R8, R166, R12, RZ ;  /* 0x0000000ca6083225 */ /* 0x000fe200078e00ff */
[----:B------:R-:W-:-:S03]  /*1d10*/  @!P3 IADD3 R11, PT, PT, R17, R4, RZ ;  /* 0x00000004110bb210 */ /* 0x000fc60007ffe0ff */
[----:B------:R-:W-:Y:S01]  /*1d20*/  IMAD.WIDE.U32 R42, R20, R10, R22 ;  /* 0x0000000a142a7225 */ /* 0x000fe200078e0016 */
[----:B------:R-:W-:Y:S02]  /*1d30*/  @P3 IADD3 R11, PT, PT, R9, R5, RZ ;  /* 0x00000005090b3210 */ /* 0x000fe40007ffe0ff */
[----:B------:R-:W-:Y:S01]  /*1d40*/  @P3 MOV R16, R8 ;  /* 0x0000000800103202 */ /* 0x000fe20000000f00 */
[----:B------:R-:W-:Y:S02]  /*1d50*/  IMAD.IADD R10, R43, 0x1, R6 ;  /* 0x000000012b0a7824 */ /* 0x000fe400078e0206 */
.L_x_12202:
[----:B------:R-:W-:Y:S05]  /*1d60*/  BSYNC.RECONVERGENT B0 ;  /* 0x0000000000007941 */ /* 0x000fea0003800200 */
.L_x_12200:
        /* <DEDUP_REMOVED lines=8> */
[----:B------:R-:W-:Y:S01]  /*1df0*/  SHF.R.S32.HI R29, RZ, 0x1f, R182 ;  /* 0x0000001fff1d7819 */ /* 0x000fe200000114b6 */
[----:B------:R-:W-:Y:S01]  /*1e00*/  IMAD.IADD R168, R27, 0x1, -R180 ;  /* 0x000000011ba87824 */ /* 0x000fe200078e0ab4 */
[----:B------:R-:W-:Y:S01]  /*1e10*/  SHF.R.U32.HI R32, RZ, 0x3, R26 ;  /* 0x00000003ff207819 */ /* 0x000fe2000001161a */
[----:B----4-:R-:W-:-:S04]  /*1e20*/  @!P1 IMAD.WIDE.U32 R20, R4, R183, RZ ;  /* 0x000000b704149225 */ /* 0x010fc800078e00ff */
[----:B------:R-:W-:Y:S02]  /*1e30*/  @!P1 IMAD R5, R5, R183, RZ ;  /* 0x000000b705059224 */ /* 0x000fe400078e02ff */
[----:B------:R-:W-:Y:S02]  /*1e40*/  @!P1 IMAD.MOV.U32 R6, RZ, RZ, R20 ;  /* 0x000000ffff069224 */ /* 0x000fe400078e0014 */
[----:B------:R-:W-:Y:S02]  /*1e50*/  @!P1 IMAD.IADD R5, R21, 0x1, R5 ;  /* 0x0000000115059824 */ /* 0x000fe400078e0205 */
[----:B------:R4:W5:Y:S01]  /*1e60*/  LD.E.64 R20, desc[UR4][R2.64+0x10] ;  /* 0x0000100402147980 */ /* 0x000962000c101b00 */
[----:B------:R-:W-:Y:S02]  /*1e70*/  IMAD.SHL.U32 R4, R26, 0x8, RZ ;  /* 0x000000081a047824 */ /* 0x000fe400078e00ff */
[----:B--2---:R-:W-:-:S03]  /*1e80*/  @P1 IMAD.WIDE.U32 R18, R36, R15, RZ ;  /* 0x0000000f24121225 */ /* 0x004fc600078e00ff */
[----:B------:R-:W-:Y:S01]  /*1e90*/  LOP3.LUT R181, R4, 0x38, RZ, 0xc0, !PT ;  /* 0x0000003804b57812 */ /* 0x000fe200078ec0ff */
[----:B------:R-:W-:Y:S01]  /*1ea0*/  @P1 IMAD R8, R37, R15, RZ ;  /* 0x0000000f25081224 */ /* 0x000fe200078e02ff */
[----:B------:R-:W-:-:S03]  /*1eb0*/  @P1 MOV R6, R18 ;  /* 0x0000001200061202 */ /* 0x000fc60000000f00 */
[----:B------:R-:W-:Y:S01]  /*1ec0*/  @P1 IMAD.IADD R5, R19, 0x1, R8 ;  /* 0x0000000113051824 */ /* 0x000fe200078e0208 */
[----:B------:R-:W-:Y:S01]  /*1ed0*/  IADD3 R14, P0, PT, R181, R6, RZ ;  /* 0x00000006b50e7210 */ /* 0x000fe20007f1e0ff */
[----:B---3--:R-:W-:-:S04]  /*1ee0*/  IMAD R31, R23, R182, RZ ;  /* 0x000000b6171f7224 */ /* 0x008fc800078e02ff */
[----:B------:R-:W-:Y:S02]  /*1ef0*/  IMAD.X R15, RZ, RZ, R5, P0 ;  /* 0x000000ffff0f7224 */ /* 0x000fe400000e0605 */
[----:B------:R-:W-:Y:S02]  /*1f00*/  IMAD R31, R22, R29, R31 ;  /* 0x0000001d161f7224 */ /* 0x000fe400078e021f */
[----:B------:R-:W-:Y:S01]  /*1f10*/  IMAD.WIDE.U32 R22, R182, R22, R14 ;  /* 0x00000016b6167225 */ /* 0x000fe200078e000e */
[----:B------:R-:W-:Y:S02]  /*1f20*/  LOP3.LUT R15, R4, 0x1c0, RZ, 0xc0, !PT ;  /* 0x000001c0040f7812 */ /* 0x000fe400078ec0ff */
[----:B------:R-:W-:Y:S01]  /*1f30*/  ISETP.GE.AND P4, PT, R32, R168, PT ;  /* 0x000000a82000720c */ /* 0x000fe20003f86270 */
[----:B------:R-:W-:Y:S01]  /*1f40*/  VIADD R176, R24, 0xffffffff ;  /* 0xffffffff18b07836 */ /* 0x000fe20000000000 */
[----:B------:R-:W-:Y:S02]  /*1f50*/  LOP3.LUT R15, R15, 0x38, R26, 0xf8, !PT ;  /* 0x000000380f0f7812 */ /* 0x000fe400078ef81a */
[----:B------:R-:W-:Y:S01]  /*1f60*/  MOV R12, 0x400 ;  /* 0x00000400000c7802 */ /* 0x000fe20000000f00 */
[----:B------:R-:W-:Y:S01]  /*1f70*/  IMAD.SHL.U32 R8, R176, 0x40, RZ ;  /* 0x00000040b0087824 */ /* 0x000fe200078e00ff */
[----:B------:R-:W-:-:S02]  /*1f80*/  LOP3.LUT R15, R15, 0x38, R4, 0x78, !PT ;  /* 0x000000380f0f7812 */ /* 0x000fc400078e7804 */
[----:B-1----:R-:W-:Y:S01]  /*1f90*/  LEA R9, R9, R12, 0x18 ;  /* 0x0000000c09097211 */ /* 0x002fe200078ec0ff */
        /* <DEDUP_REMOVED lines=37> */
.L_x_12204:
[----:B------:R-:W-:Y:S05]  /*21f0*/  BSYNC.RECONVERGENT B0 ;  /* 0x0000000000007941 */ /* 0x000fea0003800200 */
.L_x_12203:
        /* <DEDUP_REMOVED lines=28> */
.L_x_12206:
[----:B------:R-:W-:Y:S05]  /*23c0*/  BSYNC.RECONVERGENT B0 ;  /* 0x0000000000007941 */ /* 0x000fea0003800200 */
.L_x_12205:
        /* <DEDUP_REMOVED lines=29> */
.L_x_12208:
[----:B------:R-:W-:Y:S05]  /*25a0*/  BSYNC.RECONVERGENT B0 ;  /* 0x0000000000007941 */ /* 0x000fea0003800200 */
.L_x_12207:
[----:B------:R-:W-:Y:S01]  /*25b0*/  LEA.HI.X R171, R42, R45, R171, 0x1, P0 ;  /* 0x0000002d2aab7211 */ /* 0x000fe200000f0cab */
[----:B------:R-:W-:Y:S01]  /*25c0*/  BSSY.RECONVERGENT B0, `(.L_x_12209) ;  /* 0x000001b000007945 */ /* 0x000fe20003800200 */
[----:B---3--:R-:W-:Y:S02]  /*25d0*/  IADD3 R18, P0, PT, R89, R170, RZ ;  /* 0x000000aa59127210 */ /* 0x008fe40007f1e0ff */
        /* <DEDUP_REMOVED lines=25> */
.L_x_12210:
[----:B------:R-:W-:Y:S05]  /*2770*/  BSYNC.RECONVERGENT B0 ;  /* 0x0000000000007941 */ /* 0x000fea0003800200 */
.L_x_12209:
        /* <DEDUP_REMOVED lines=16> */
.L_x_12212:
[----:B------:R-:W-:Y:S05]  /*2880*/  BSYNC.RECONVERGENT B0 ;  /* 0x0000000000007941 */ /* 0x000fea0003800200 */
.L_x_12211:
        /* <DEDUP_REMOVED lines=14> */
.L_x_12214:
[----:B------:R-:W-:Y:S05]  /*2970*/  BSYNC.RECONVERGENT B0 ;  /* 0x0000000000007941 */ /* 0x000fea0003800200 */
.L_x_12213:
        /* <DEDUP_REMOVED lines=16> */
.L_x_12216:
[----:B------:R-:W-:Y:S05]  /*2a80*/  BSYNC.RECONVERGENT B0 ;  /* 0x0000000000007941 */ /* 0x000fea0003800200 */
.L_x_12215:
        /* <DEDUP_REMOVED lines=16> */
.L_x_12218:
[----:B------:R-:W-:Y:S05]  /*2b90*/  BSYNC.RECONVERGENT B0 ;  /* 0x0000000000007941 */ /* 0x000fea0003800200 */
.L_x_12217:
[----:B---3--:R-:W4:Y:S04]  /*2ba0*/  LD.E.64 R30, desc[UR4][R2.64+0x1c0] ;  /* 0x0001c004021e7980 */ /* 0x008f28000c101b00 */
[----:B-1----:R-:W3:Y:S01]  /*2bb0*/  LD.E.64 R18, desc[UR4][R2.64+0x1b8] ;  /* 0x0001b80402127980 */ /* 0x002ee2000c101b00 */
[----:B------:R-:W-:-:S03]  /*2bc0*/  IMAD.MOV.U32 R28, RZ, RZ, R182 ;  /* 0x000000ffff1c7224 */ /* 0x000fc600078e00b6 */
[----:B------:R1:W5:Y:S01]  /*2bd0*/  LD.E R15, desc[UR4][R2.64+0xd8] ;  /* 0x0000d804020f7980 */ /* 0x000362000c101900 */
        /* <DEDUP_REMOVED lines=11> */
[----:B------:R1:W3:Y:S01]  /*2c90*/  I2F.RP R23, R22 ;  /* 0x0000001600177306 */ /* 0x0002e20000209400 */
[----:B------:R-:W-:-:S07]  /*2ca0*/  IABS R19, R182 ;  /* 0x000000b600137213 */ /* 0x000fce0000000000 */
[----:B------:R-:W-:Y:S05]  /*2cb0*/  WARPSYNC.ALL ;  /* 0x0000000000007948 */ /* 0x000fea0003800000 */
[----:B------:R-:W-:Y:S01]  /*2cc0*/  BSSY.RECONVERGENT B0, `(.L_x_12219) ;  /* 0x0000044000007945 */ /* 0x000fe20003800200 */
[----:B------:R-:W-:Y:S01]  /*2cd0*/  SHF.R.U32.HI R177, RZ, 0x1, R26 ;  /* 0x00000001ffb17819 */ /* 0x000fe2000001161a */
[----:B---3--:R-:W3:Y:S02]  /*2ce0*/  MUFU.RCP R30, R23 ;  /* 0x00000017001e7308 */ /* 0x008ee40000001000 */
[----:B---3--:R-:W-:-:S06]  /*2cf0*/  IADD3 R30, PT, PT, R30, 0xffffffe, RZ ;  /* 0x0ffffffe1e1e7810 */ /* 0x008fcc0007ffe0ff */
[----:B------:R-:W3:Y:S02]  /*2d00*/  F2I.FTZ.U32.TRUNC.NTZ R31, R30 ;  /* 0x0000001e001f7305 */ /* 0x000ee4000021f000 */
[----:B---3--:R-:W-:Y:S02]  /*2d10*/  IMAD.MOV R18, RZ, RZ, -R31 ;  /* 0x000000ffff127224 */ /* 0x008fe400078e0a1f */
        /* <DEDUP_REMOVED lines=22> */
[-C--:B------:R-:W-:Y:S01]  /*2e80*/  IMAD R7, R41, R28.reuse, RZ ;  /* 0x0000001c29077224 */ /* 0x080fe200078e02ff */
[----:B------:R-:W-:Y:S01]  /*2e90*/  IADD3.X R0, PT, PT, R0, R11, RZ, P1, P0 ;  /* 0x0000000b00007210 */ /* 0x000fe20000fe04ff */
[----:B------:R-:W-:-:S04]  /*2ea0*/  IMAD.WIDE.U32 R28, R40, R28, RZ ;  /* 0x0000001c281c7225 */ /* 0x000fc800078e00ff */
[----:B------:R-:W-:Y:S01]  /*2eb0*/  IMAD R7, R13, R40, R7 ;  /* 0x000000280d077224 */ /* 0x000fe200078e0207 */
[----:B------:R-:W-:Y:S01]  /*2ec0*/  IADD3 R18, P0, PT, R16, R28, RZ ;  /* 0x0000001c10127210 */ /* 0x000fe20007f1e0ff */
[C---:B------:R-:W-:Y:S01]  /*2ed0*/  IMAD.SHL.U32 R16, R26.reuse, 0x40, RZ ;  /* 0x000000401a107824 */ /* 0x040fe200078e00ff */
[----:B------:R-:W-:Y:S02]  /*2ee0*/  SHF.L.U32 R13, R26, 0x5, RZ ;  /* 0x000000051a0d7819 */ /* 0x000fe400000006ff */
[----:B------:R-:W-:Y:S02]  /*2ef0*/  IADD3 R7, PT, PT, R29, R7, RZ ;  /* 0x000000071d077210 */ /* 0x000fe40007ffe0ff */
[----:B------:R-:W-:Y:S02]  /*2f00*/  LOP3.LUT R13, R13, 0x7c00, RZ, 0xc0, !PT ;  /* 0x00007c000d0d7812 */ /* 0x000fe400078ec0ff */
[----:B------:R-:W-:Y:S01]  /*2f10*/  LOP3.LUT R11, R16, 0x200, RZ, 0xc0, !PT ;  /* 0x00000200100b7812 */ /* 0x000fe200078ec0ff */
[----:B------:R-:W-:Y:S01]  /*2f20*/  IMAD.X R19, R0, 0x1, R7, P0 ;  /* 0x0000000100137824 */ /* 0x000fe200000e0607 */
[----:B------:R-:W-:Y:S01]  /*2f30*/  SHF.R.U32.HI R7, RZ, 0x4, R26 ;  /* 0x00000004ff077819 */ /* 0x000fe2000001161a */
[----:B-----5:R3:W4:Y:S01]  /*2f40*/  MUFU.RCP R0, R15 ;  /* 0x0000000f00007308 */ /* 0x0207220000001000 */
[----:B------:R-:W-:-:S04]  /*2f50*/  IMAD.WIDE.U32 R18, R32, R166, R18 ;  /* 0x000000a620127225 */ /* 0x000fc800078e0012 */
[----:B------:R-:W-:Y:S01]  /*2f60*/  IMAD R32, R167, R32, RZ ;  /* 0x00000020a7207224 */ /* 0x000fe200078e02ff */
[----:B------:R-:W-:-:S03]  /*2f70*/  LEA R172, P0, R18, R20, 0x1 ;  /* 0x0000001412ac7211 */ /* 0x000fc600078008ff */
[----:B------:R-:W-:-:S05]  /*2f80*/  IMAD.IADD R173, R19, 0x1, R32 ;  /* 0x0000000113ad7824 */ /* 0x000fca00078e0220 */
[----:B------:R-:W-:Y:S02]  /*2f90*/  LEA.HI.X R173, R18, R21, R173, 0x1, P0 ;  /* 0x0000001512ad7211 */ /* 0x000fe400000f0cad */
[----:B------:R-:W-:Y:S02]  /*2fa0*/  SHF.L.U64.HI R18, R166, 0x4, R167 ;  /* 0x00000004a6127819 */ /* 0x000fe400000102a7 */
[----:B---3--:R-:W-:Y:S01]  /*2fb0*/  LOP3.LUT R15, R16, 0x1c0, RZ, 0xc0, !PT ;  /* 0x000001c0100f7812 */ /* 0x008fe200078ec0ff */
[----:B----4-:R-:W-:Y:S01]  /*2fc0*/  FMUL.FTZ R0, R17, R0 ;  /* 0x0000000011007220 */ /* 0x010fe20000410000 */
[----:B------:R-:W-:Y:S01]  /*2fd0*/  SHF.L.U32 R17, R166, 0x4, RZ ;  /* 0x00000004a6117819 */ /* 0x000fe200000006ff */
        /* <DEDUP_REMOVED lines=16> */
.L_x_12220:
[----:B------:R4:W-:Y:S04]  /*30e0*/  STS.128 [R179+0x8000], RZ ;  /* 0x008000ffb3007388 */ /* 0x0009e80000000c00 */
[----:B------:R4:W-:Y:S02]  /*30f0*/  STS.128 [R179+0xa000], RZ ;  /* 0x00a000ffb3007388 */ /* 0x0009e40000000c00 */
.L_x_12221:
[----:B------:R-:W-:Y:S05]  /*3100*/  BSYNC.RECONVERGENT B0 ;  /* 0x0000000000007941 */ /* 0x000fea0003800200 */
.L_x_12219:
[-C--:B------:R-:W-:Y:S01]  /*3110*/  ISETP.GE.AND P1, PT, R14, R5.reuse, PT ;  /* 0x000000050e00720c */ /* 0x080fe20003f26270 */
[----:B------:R-:W-:Y:S01]  /*3120*/  BSSY.RECONVERGENT B0, `(.L_x_12222) ;  /* 0x0000016000007945 */ /* 0x000fe20003800200 */
[C---:B---3--:R-:W-:Y:S02]  /*3130*/  LEA R20, P0, R17.reuse, R172, 0x1 ;  /* 0x000000ac11147211 */ /* 0x048fe400078008ff */
        /* <DEDUP_REMOVED lines=20> */
.L_x_12223:
[----:B------:R-:W-:Y:S05]  /*3280*/  BSYNC.RECONVERGENT B0 ;  /* 0x0000000000007941 */ /* 0x000fea0003800200 */
.L_x_12222:
        /* <DEDUP_REMOVED lines=18> */
.L_x_12225:
[----:B------:R-:W-:Y:S05]  /*33b0*/  BSYNC.RECONVERGENT B0 ;  /* 0x0000000000007941 */ /* 0x000fea0003800200 */
.L_x_12224:
        /* <DEDUP_REMOVED lines=18> */
.L_x_12227:
[----:B------:R-:W-:Y:S05]  /*34e0*/  BSYNC.RECONVERGENT B0 ;  /* 0x0000000000007941 */ /* 0x000fea0003800200 */
.L_x_12226:
[----:B------:R-:W5:Y:S01]  /*34f0*/  LD.E R88, desc[UR4][R2.64+0x18c] ;  /* 0x00018c0402587980 */ /* 0x000f62000c101900 */
[C---:B------:R-:W-:Y:S01]  /*3500*/  LOP3.LUT R5, R15.reuse, 0x8, R177, 0xf8, !PT ;  /* 0x000000080f057812 */ /* 0x040fe200078ef8b1 */
[----:B------:R-:W-:Y:S01]  /*3510*/  BSSY.RECONVERGENT B1, `(.L_x_12228) ;  /* 0x0000142000017945 */ /* 0x000fe20003800200 */
[----:B------:R-:W-:Y:S01]  /*3520*/  LOP3.LUT R15, R15, 0x8, R26, 0x78, !PT ;  /* 0x000000080f0f7812 */ /* 0x000fe200078e781a */
[----:B------:R-:W0:Y:S01]  /*3530*/  LDGDEPBAR ;  /* 0x00000000000079af */ /* 0x000e220000000000 */
[----:B------:R-:W-:Y:S02]  /*3540*/  SHF.L.U32 R7, R7, 0xa, RZ ;  /* 0x0000000a07077819 */ /* 0x000fe400000006ff */
[----:B------:R-:W-:Y:S02]  /*3550*/  LOP3.LUT R13, R13, 0x200, R16, 0xf8, !PT ;  /* 0x000002000d0d7812 */ /* 0x000fe400078ef810 */
[--C-:B------:R-:W-:Y:S02]  /*3560*/  LOP3.LUT R6, R5, 0x38, R4.reuse, 0x78, !PT ;  /* 0x0000003805067812 */ /* 0x100fe400078e7804 */
        /* <DEDUP_REMOVED lines=10> */
[----:B------:R-:W3:Y:S01]  /*3610*/  LDSM.16.M88.4 R40, [R162+0x4000] ;  /* 0x00400000a228783b */ /* 0x000ee20000000200 */
[----:B------:R-:W-:Y:S02]  /*3620*/  SEL R5, R5, 0xffffffe0, !P1 ;  /* 0xffffffe005057807 */ /* 0x000fe40004800000 */
[----:B------:R-:W-:Y:S01]  /*3630*/  SEL R7, R7, 0xffffffc0, !P2 ;  /* 0xffffffc007077807 */ /* 0x000fe20005000000 */
[----:B------:R-:W4:Y:S01]  /*3640*/  LDSM.16.M88.4 R68, [R162+0x4800] ;  /* 0x00480000a244783b */ /* 0x000f220000000200 */
[CC--:B------:R-:W-:Y:S02]  /*3650*/  IADD3 R161, PT, PT, R163.reuse, R5.reuse, RZ ;  /* 0x00000005a3a17210 */ /* 0x0c0fe40007ffe0ff */
[----:B------:R-:W-:Y:S01]  /*3660*/  IADD3 R157, PT, PT, R162, R5, RZ ;  /* 0x00000005a29d7210 */ /* 0x000fe20007ffe0ff */
[----:B------:R-:W4:Y:S01]  /*3670*/  LDSM.16.M88.4 R60, [R162+0x5000] ;  /* 0x00500000a23c783b */ /* 0x000f220000000200 */
[----:B------:R-:W-:-:S02]  /*3680*/  IADD3 R160, PT, PT, R163, R7, RZ ;  /* 0x00000007a3a07210 */ /* 0x000fc40007ffe0ff */
[----:B------:R-:W-:Y:S01]  /*3690*/  IADD3 R156, PT, PT, R162, R7, RZ ;  /* 0x00000007a29c7210 */ /* 0x000fe20007ffe0ff */
[----:B-1----:R-:W1:Y:S01]  /*36a0*/  LDSM.16.M88.4 R16, [R162+0x5800] ;  /* 0x00580000a210783b */ /* 0x002e620000000200 */
[C---:B------:R-:W-:Y:S02]  /*36b0*/  IADD3 R159, PT, PT, R5.reuse, R160, RZ ;  /* 0x000000a0059f7210 */ /* 0x040fe40007ffe0ff */
        /* <DEDUP_REMOVED lines=8> */
[C---:B---3--:R-:W-:Y:S03]  /*3740*/  HMMA.16816.F32.BF16 R20, R52.reuse, R40, RZ ;  /* 0x000000283414723c */ /* 0x048fe600000418ff */
        /* <DEDUP_REMOVED lines=80> */
[----:B-1----:R-:W-:Y:S07]  /*3c50*/  HMMA.16816.F32.BF16 R52, R76, R30, R52 ;  /* 0x0000001e4c34723c */ /* 0x002fee0000041834 */
[----:B------:R-:W1:Y:S01]  /*3c60*/  MUFU.TANH R43, R43 ;  /* 0x0000002b002b7308 */ /* 0x000e620000002400 */
[C---:B--2---:R-:W-:Y:S08]  /*3c70*/  HMMA.16816.F32.BF16 R80, R48.reuse, R12, R80 ;  /* 0x0000000c3050723c */ /* 0x044ff00000041850 */
[----:B------:R-:W-:Y:S01]  /*3c80*/  HMMA.16816.F32.BF16 R60, R48, R14, R60 ;  /* 0x0000000e303c723c */ /* 0x000fe2000004183c */
[----:B------:R-:W2:Y:S07]  /*3c90*/  LDSM.16.M88.4 R12, [R156+0x7800] ;  /* 0x007800009c0c783b */ /* 0x000eae0000000200 */
[----:B------:R-:W-:Y:S01]  /*3ca0*/  HMMA.16816.F32.BF16 R56, R76, R28, R56 ;  /* 0x0000001c4c38723c */ /* 0x000fe20000041838 */
[----:B------:R-:W-:-:S06]  /*3cb0*/  FMUL.FTZ R29, R40, R88 ;  /* 0x00000058281d7220 */ /* 0x000fcc0000410000 */
[----:B------:R-:W1:Y:S01]  /*3cc0*/  MUFU.TANH R29, R29 ;  /* 0x0000001d001d7308 */ /* 0x000e620000002400 */
        /* <DEDUP_REMOVED lines=18> */
[C---:B---3--:R-:W-:Y:S01]  /*3df0*/  HMMA.16816.F32.BF16 R60, R16.reuse, R66, R60 ;  /* 0x00000042103c723c */ /* 0x048fe2000004183c */
[----:B------:R3:W1:Y:S07]  /*3e00*/  MUFU.TANH R95, R84 ;  /* 0x00000054005f7308 */ /* 0x00066e0000002400 */
[C---:B----4-:R-:W-:Y:S01]  /*3e10*/  HMMA.16816.F32.BF16 R52, R16.reuse, R22, R52 ;  /* 0x000000161034723c */ /* 0x050fe20000041834 */
[----:B------:R-:W4:Y:S07]  /*3e20*/  MUFU.TANH R45, R45 ;  /* 0x0000002d002d7308 */ /* 0x000f2e0000002400 */
[----:B------:R-:W-:Y:S01]  /*3e30*/  HMMA.16816.F32.BF16 R68, R16, R38, R68 ;  /* 0x000000261044723c */ /* 0x000fe20000041844 */
[-C--:B------:R-:W-:Y:S01]  /*3e40*/  FMUL.FTZ R39, R85, R88.reuse ;  /* 0x0000005855277220 */ /* 0x080fe20000410000 */
[-C--:B------:R-:W-:Y:S01]  /*3e50*/  FMUL.FTZ R85, R86, R88.reuse ;  /* 0x0000005856557220 */ /* 0x080fe20000410000 */
[-C--:B------:R-:W-:Y:S01]  /*3e60*/  FMUL.FTZ R33, R61, R88.reuse ;  /* 0x000000583d217220 */ /* 0x080fe20000410000 */
[-C--:B------:R-:W-:Y:S01]  /*3e70*/  FMUL.FTZ R35, R62, R88.reuse ;  /* 0x000000583e237220 */ /* 0x080fe20000410000 */
[----:B------:R-:W-:-:S02]  /*3e80*/  FMUL.FTZ R61, R63, R88 ;  /* 0x000000583f3d7220 */ /* 0x000fc40000410000 */
[----:B------:R-:W1:Y:S01]  /*3e90*/  MUFU.TANH R39, R39 ;  /* 0x0000002700277308 */ /* 0x000e620000002400 */
[C---:B------:R-:W-:Y:S03]  /*3ea0*/  HMMA.16816.F32.BF16 R80, R16.reuse, R64, R80 ;  /* 0x000000401050723c */ /* 0x040fe60000041850 */
[-C--:B------:R-:W-:Y:S01]  /*3eb0*/  FMUL.FTZ R77, R53, R88.reuse ;  /* 0x00000058354d7220 */ /* 0x080fe20000410000 */
[-C--:B------:R-:W-:Y:S01]  /*3ec0*/  FMUL.FTZ R53, R55, R88.reuse ;  /* 0x0000005837357220 */ /* 0x080fe20000410000 */
[-C--:B------:R-:W-:Y:S01]  /*3ed0*/  FMUL.FTZ R52, R52, R88.reuse ;  /* 0x0000005834347220 */ /* 0x080fe20000410000 */
[-C--:B------:R-:W-:Y:S01]  /*3ee0*/  FMUL.FTZ R54, R54, R88.reuse ;  /* 0x0000005836367220 */ /* 0x080fe20000410000 */
[----:B------:R-:W1:Y:S01]  /*3ef0*/  MUFU.TANH R85, R85 ;  /* 0x0000005500557308 */ /* 0x000e620000002400 */
[----:B------:R-:W-:Y:S01]  /*3f00*/  HMMA.16816.F32.BF16 R56, R16, R20, R56 ;  /* 0x000000141038723c */ /* 0x000fe20000041838 */
[----:B------:R-:W-:-:S02]  /*3f10*/  FMUL.FTZ R21, R60, R88 ;  /* 0x000000583c157220 */ /* 0x000fc40000410000 */
        /* <DEDUP_REMOVED lines=29> */
[----:B------:R-:W1:Y:S08]  /*40f0*/  MUFU.TANH R77, R77 ;  /* 0x0000004d004d7308 */ /* 0x000e700000002400 */
        /* <DEDUP_REMOVED lines=17> */
.L_x_12231:
[----:B------:R-:W2:Y:S01]  /*4210*/  LD.E R19, desc[UR4][R2.64+0x170] ;  /* 0x0001700402137980 */ /* 0x000ea2000c101900 */
[----:B------:R-:W-:Y:S02]  /*4220*/  IADD3 R18, PT, PT, R8, -0x40, RZ ;  /* 0xffffffc008127810 */ /* 0x000fe40007ffe0ff */
[----:B------:R-:W-:Y:S01]  /*4230*/  IABS R12, R8 ;  /* 0x00000008000c7213 */ /* 0x000fe20000000000 */
[----:B---3--:R-:W3:Y:S01]  /*4240*/  LD.E.64 R54, desc[UR4][R2.64+0x20] ;  /* 0x0000200402367980 */ /* 0x008ee2000c101b00 */
        /* <DEDUP_REMOVED lines=56> */
.L_x_12232:
[----:B------:R-:W-:Y:S05]  /*45d0*/  BSYNC.RECONVERGENT B0 ;  /* 0x0000000000007941 */ /* 0x000fea0003800200 */
.L_x_12230:
        /* <DEDUP_REMOVED lines=53> */
.L_x_12229:
[----:B------:R-:W-:Y:S05]  /*4930*/  BSYNC.RECONVERGENT B1 ;  /* 0x0000000000017941 */ /* 0x000fea0003800200 */
.L_x_12228:
[----:B------:R-:W4:Y:S01]  /*4940*/  LD.E R121, desc[UR4][R2.64+0xdc] ;  /* 0x0000dc0402797980 */ /* 0x000f22000c101900 */
[----:B------:R-:W-:Y:S01]  /*4950*/  SHF.R.U32.HI R4, RZ, 0x2, R26 ;  /* 0x00000002ff047819 */ /* 0x000fe2000001161a */
[----:B------:R-:W-:-:S03]  /*4960*/  IMAD.SHL.U32 R100, R26, 0x2, RZ ;  /* 0x000000021a647824 */ /* 0x000fc600078e00ff */
[----:B------:R-:W-:Y:S02]  /*4970*/  LOP3.LUT R26, R4, 0x7, RZ, 0xc0, !PT ;  /* 0x00000007041a7812 */ /* 0x000fe400078ec0ff */
[----:B------:R-:W-:Y:S02]  /*4980*/  LOP3.LUT R100, R100, 0x6, RZ, 0xc0, !PT ;  /* 0x0000000664647812 */ /* 0x000fe400078ec0ff */
[----:B------:R-:W-:-:S03]  /*4990*/  LOP3.LUT R10, R26, 0x1f0, R177, 0xf8, !PT ;  /* 0x000001f01a0a7812 */ /* 0x000fc600078ef8b1 */
[----:B--2---:R-:W-:Y:S01]  /*49a0*/  IMAD.IADD R15, R8, 0x1, R100 ;  /* 0x00000001080f7824 */ /* 0x004fe200078e0264 */
[----:B------:R-:W-:-:S03]  /*49b0*/  IADD3 R10, PT, PT, -R27, R10, R180 ;  /* 0x0000000a1b0a7210 */ /* 0x000fc60007ffe1b4 */
[----:B------:R-:W-:Y:S02]  /*49c0*/  VIADD R89, R15, 0x1 ;  /* 0x000000010f597836 */ /* 0x000fe40000000000 */
[----:B------:R-:W-:-:S04]  /*49d0*/  IMAD.IADD R10, R10, 0x1, R25 ;  /* 0x000000010a0a7824 */ /* 0x000fc800078e0219 */
[----:B------:R-:W-:-:S05]  /*49e0*/  IMAD.IADD R16, R10, 0x1, -R89 ;  /* 0x000000010a107824 */ /* 0x000fca00078e0a59 */
[----:B------:R-:W-:Y:S01]  /*49f0*/  IABS R16, R16 ;  /* 0x0000001000107213 */ /* 0x000fe20000000000 */
[----:B------:R-:W-:-:S03]  /*4a00*/  VIADD R55, R15, 0x18 ;  /* 0x000000180f377836 */ /* 0x000fc60000000000 */
[----:B------:R-:W-:Y:S01]  /*4a10*/  I2FP.F32.S32 R16, R16 ;  /* 0x0000001000107245 */ /* 0x000fe20000201400 */
[C---:B------:R-:W-:Y:S02]  /*4a20*/  VIADD R8, R15.reuse, 0x8 ;  /* 0x000000080f087836 */ /* 0x040fe40000000000 */
[C---:B---3--:R-:W-:Y:S02]  /*4a30*/  VIADD R81, R15.reuse, 0x10 ;  /* 0x000000100f517836 */ /* 0x048fe40000000000 */
[----:B------:R-:W-:Y:S01]  /*4a40*/  FFMA.FTZ R16, -R0, R16, R75 ;  /* 0x0000001000107223 */ /* 0x000fe2000001014b */
[C---:B------:R-:W-:Y:S02]  /*4a50*/  IMAD.IADD R12, R10.reuse, 0x1, -R55 ;  /* 0x000000010a0c7824 */ /* 0x040fe400078e0a37 */
[----:B------:R-:W-:Y:S02]  /*4a60*/  VIADD R75, R15, 0x11 ;  /* 0x000000110f4b7836 */ /* 0x000fe40000000000 */
[C---:B------:R-:W-:Y:S01]  /*4a70*/  IMAD.IADD R4, R10.reuse, 0x1, -R8 ;  /* 0x000000010a047824 */ /* 0x040fe200078e0a08 */
[----:B------:R-:W-:Y:S01]  /*4a80*/  IABS R12, R12 ;  /* 0x0000000c000c7213 */ /* 0x000fe20000000000 */
[----:B------:R-:W-:-:S02]  /*4a90*/  IMAD.IADD R20, R10, 0x1, -R81 ;  /* 0x000000010a147824 */ /* 0x000fc400078e0a51 */
[----:B------:R-:W-:Y:S02]  /*4aa0*/  VIADD R17, R15, 0x19 ;  /* 0x000000190f117836 */ /* 0x000fe40000000000 */
[----:B------:R-:W-:Y:S01]  /*4ab0*/  IMAD.IADD R18, R10, 0x1, -R75 ;  /* 0x000000010a127824 */ /* 0x000fe200078e0a4b */
[----:B------:R-:W-:Y:S01]  /*4ac0*/  ISETP.GE.AND P6, PT, R8, R25, PT ;  /* 0x000000190800720c */ /* 0x000fe20003fc6270 */
[----:B------:R-:W-:Y:S01]  /*4ad0*/  IMAD.IADD R8, R10, 0x1, -R17 ;  /* 0x000000010a087824 */ /* 0x000fe200078e0a11 */
[----:B------:R-:W-:Y:S02]  /*4ae0*/  IABS R4, R4 ;  /* 0x0000000400047213 */ /* 0x000fe40000000000 */
[----:B------:R-:W-:Y:S02]  /*4af0*/  IABS R20, R20 ;  /* 0x0000001400147213 */ /* 0x000fe40000000000 */
[----:B------:R-:W-:Y:S02]  /*4b00*/  I2FP.F32.S32 R12, R12 ;  /* 0x0000000c000c7245 */ /* 0x000fe40000201400 */
[----:B------:R-:W-:-:S02]  /*4b10*/  IABS R18, R18 ;  /* 0x0000001200127213 */ /* 0x000fc40000000000 */
[----:B------:R-:W-:Y:S01]  /*4b20*/  I2FP.F32.S32 R4, R4 ;  /* 0x0000000400047245 */ /* 0x000fe20000201400 */
[----:B-1----:R-:W-:Y:S01]  /*4b30*/  FFMA.FTZ R23, -R0, R12, R87 ;  /* 0x0000000c00177223 */ /* 0x002fe20000010157 */
[----:B------:R-:W-:Y:S01]  /*4b40*/  I2FP.F32.S32 R20, R20 ;  /* 0x0000001400147245 */ /* 0x000fe20000201400 */
[----:B------:R-:W-:Y:S01]  /*4b50*/  VIADD R97, R15, 0x9 ;  /* 0x000000090f617836 */ /* 0x000fe20000000000 */
[----:B------:R-:W-:Y:S01]  /*4b60*/  IABS R8, R8 ;  /* 0x0000000800087213 */ /* 0x000fe20000000000 */
[----:B------:R-:W-:Y:S01]  /*4b70*/  VIADD R12, R10, 0x8 ;  /* 0x000000080a0c7836 */ /* 0x000fe20000000000 */
[----:B------:R-:W-:Y:S01]  /*4b80*/  I2FP.F32.S32 R18, R18 ;  /* 0x0000001200127245 */ /* 0x000fe20000201400 */
[C---:B------:R-:W-:Y:S01]  /*4b90*/  FFMA.FTZ R4, -R0.reuse, R4, R29 ;  /* 0x0000000400047223 */ /* 0x040fe2000001011d */
[----:B------:R-:W-:Y:S01]  /*4ba0*/  I2FP.F32.S32 R8, R8 ;  /* 0x0000000800087245 */ /* 0x000fe20000201400 */
[----:B------:R-:W-:Y:S01]  /*4bb0*/  FFMA.FTZ R95, -R0, R20, R95 ;  /* 0x00000014005f7223 */ /* 0x000fe2000001015f */
[----:B------:R-:W-:-:S02]  /*4bc0*/  IMAD.IADD R20, R12, 0x1, -R15 ;  /* 0x000000010c147824 */ /* 0x000fc400078e0a0f */
[----:B------:R-:W-:Y:S01]  /*4bd0*/  FFMA.FTZ R29, -R0, R18, R39 ;  /* 0x00000012001d7223 */ /* 0x000fe20000010127 */
[C---:B------:R-:W-:Y:S01]  /*4be0*/  IMAD.IADD R14, R10.reuse, 0x1, -R97 ;  /* 0x000000010a0e7824 */ /* 0x040fe200078e0a61 */
[----:B------:R-:W-:Y:S01]  /*4bf0*/  ISETP.GE.AND P5, PT, R97, R25, PT ;  /* 0x000000196100720c */ /* 0x000fe20003fa6270 */
[----:B------:R-:W-:Y:S02]  /*4c00*/  VIADD R83, R15, 0x20 ;  /* 0x000000200f537836 */ /* 0x000fe40000000000 */
[----:B------:R-:W-:Y:S02]  /*4c10*/  IMAD.IADD R18, R10, 0x1, -R15 ;  /* 0x000000010a127824 */ /* 0x000fe400078e0a0f */
[----:B------:R-:W-:Y:S02]  /*4c20*/  IMAD.IADD R97, R12, 0x1, -R97 ;  /* 0x000000010c617824 */ /* 0x000fe400078e0a61 */
[----:B------:R-:W-:Y:S01]  /*4c30*/  FFMA.FTZ R19, -R0, R8, R65 ;  /* 0x0000000800137223 */ /* 0x000fe20000010141 */
[----:B------:R-:W-:Y:S01]  /*4c40*/  IMAD.IADD R8, R10, 0x1, -R83 ;  /* 0x000000010a087824 */ /* 0x000fe200078e0a53 */
[----:B------:R-:W-:-:S02]  /*4c50*/  IABS R20, R20 ;  /* 0x0000001400147213 */ /* 0x000fc40000000000 */
[----:B------:R-:W-:Y:S02]  /*4c60*/  IABS R18, R18 ;  /* 0x0000001200127213 */ /* 0x000fe40000000000 */
[----:B------:R-:W-:Y:S02]  /*4c70*/  IABS R97, R97 ;  /* 0x0000006100617213 */ /* 0x000fe40000000000 */
[----:B------:R-:W-:Y:S02]  /*4c80*/  I2FP.F32.S32 R20, R20 ;  /* 0x0000001400147245 */ /* 0x000fe40000201400 */
[----:B------:R-:W-:Y:S01]  /*4c90*/  ISETP.GE.AND P0, PT, R89, R25, PT ;  /* 0x000000195900720c */ /* 0x000fe20003f06270 */
[----:B------:R-:W-:Y:S01]  /*4ca0*/  IMAD.IADD R89, R12, 0x1, -R89 ;  /* 0x000000010c597824 */ /* 0x000fe200078e0a59 */
[----:B------:R-:W-:Y:S02]  /*4cb0*/  IABS R8, R8 ;  /* 0x0000000800087213 */ /* 0x000fe40000000000 */
[----:B------:R-:W-:-:S02]  /*4cc0*/  I2FP.F32.S32 R18, R18 ;  /* 0x0000001200127245 */ /* 0x000fc40000201400 */
[----:B------:R-:W-:Y:S01]  /*4cd0*/  I2FP.F32.S32 R22, R97 ;  /* 0x0000006100167245 */ /* 0x000fe20000201400 */
[C---:B------:R-:W-:Y:S01]  /*4ce0*/  FFMA.FTZ R20, -R0.reuse, R20, R91 ;  /* 0x0000001400147223 */ /* 0x040fe2000001015b */
[----:B------:R-:W-:Y:S01]  /*4cf0*/  I2FP.F32.S32 R8, R8 ;  /* 0x0000000800087245 */ /* 0x000fe20000201400 */
[C---:B------:R-:W-:Y:S01]  /*4d00*/  FFMA.FTZ R73, -R0.reuse, R18, R73 ;  /* 0x0000001200497223 */ /* 0x040fe20000010149 */
[----:B------:R-:W-:Y:S01]  /*4d10*/  IABS R14, R14 ;  /* 0x0000000e000e7213 */ /* 0x000fe20000000000 */
[C---:B------:R-:W-:Y:S01]  /*4d20*/  FFMA.FTZ R41, -R0.reuse, R18, R41 ;  /* 0x0000001200297223 */ /* 0x040fe20000010129 */
[----:B------:R-:W-:Y:S01]  /*4d30*/  ISETP.GE.AND P1, PT, R15, R25, PT ;  /* 0x000000190f00720c */ /* 0x000fe20003f26270 */
[----:B------:R-:W-:Y:S01]  /*4d40*/  FFMA.FTZ R18, -R0, R22, R43 ;  /* 0x0000001600127223 */ /* 0x000fe2000001012b */
[----:B------:R-:W-:Y:S01]  /*4d50*/  IABS R89, R89 ;  /* 0x0000005900597213 */ /* 0x000fe20000000000 */
[----:B------:R-:W-:Y:S01]  /*4d60*/  IMAD.IADD R28, R12, 0x1, -R75 ;  /* 0x000000010c1c7824 */ /* 0x000fe200078e0a4b */
[----:B------:R-:W-:Y:S01]  /*4d70*/  FSEL R43, R16, -INF , !P0 ;  /* 0xff800000102b7808 */ /* 0x000fe20004000000 */
[----:B------:R-:W-:Y:S01]  /*4d80*/  IMAD.IADD R22, R12, 0x1, -R17 ;  /* 0x000000010c167824 */ /* 0x000fe200078e0a11 */
[----:B------:R-:W-:Y:S01]  /*4d90*/  I2FP.F32.S32 R14, R14 ;  /* 0x0000000e000e7245 */ /* 0x000fe20000201400 */
[----:B------:R-:W-:Y:S01]  /*4da0*/  FFMA.FTZ R67, -R0, R8, R67 ;  /* 0x0000000800437223 */ /* 0x000fe20000010143 */
[----:B------:R-:W-:Y:S01]  /*4db0*/  FSEL R39, R20, -INF , !P1 ;  /* 0xff80000014277808 */ /* 0x000fe20004800000 */
[C---:B------:R-:W-:Y:S01]  /*4dc0*/  IMAD.IADD R16, R12.reuse, 0x1, -R55 ;  /* 0x000000010c107824 */ /* 0x040fe200078e0a37 */
[----:B------:R-:W-:Y:S01]  /*4dd0*/  I2FP.F32.S32 R8, R89 ;  /* 0x0000005900087245 */ /* 0x000fe20000201400 */
[C---:B------:R-:W-:Y:S01]  /*4de0*/  IMAD.IADD R20, R12.reuse, 0x1, -R83 ;  /* 0x000000010c147824 */ /* 0x040fe200078e0a53 */
[----:B------:R-:W-:Y:S01]  /*4df0*/  IABS R28, R28 ;  /* 0x0000001c001c7213 */ /* 0x000fe20000000000 */
[----:B------:R-:W-:Y:S01]  /*4e00*/  IMAD.IADD R111, R12, 0x1, -R81 ;  /* 0x000000010c6f7824 */ /* 0x000fe200078e0a51 */
[----:B------:R-:W-:Y:S01]  /*4e10*/  IABS R22, R22 ;  /* 0x0000001600167213 */ /* 0x000fe20000000000 */
[C---:B------:R-:W-:Y:S01]  /*4e20*/  FFMA.FTZ R14, -R0.reuse, R14, R37 ;  /* 0x0000000e000e7223 */ /* 0x040fe20000010125 */
[----:B------:R-:W-:Y:S01]  /*4e30*/  IABS R16, R16 ;  /* 0x0000001000107213 */ /* 0x000fe20000000000 */
[----:B------:R-:W-:Y:S01]  /*4e40*/  FFMA.FTZ R37, -R0, R8, R93 ;  /* 0x0000000800257223 */ /* 0x000fe2000001015d */
[----:B------:R-:W-:-:S02]  /*4e50*/  IABS R20, R20 ;  /* 0x0000001400147213 */ /* 0x000fc40000000000 */
[----:B------:R-:W-:Y:S02]  /*4e60*/  IABS R111, R111 ;  /* 0x0000006f006f7213 */ /* 0x000fe40000000000 */
[----:B------:R-:W-:Y:S02]  /*4e70*/  I2FP.F32.S32 R28, R28 ;  /* 0x0000001c001c7245 */ /* 0x000fe40000201400 */
[----:B------:R-:W-:Y:S02]  /*4e80*/  I2FP.F32.S32 R22, R22 ;  /* 0x0000001600167245 */ /* 0x000fe40000201400 */
[-C--:B------:R-:W-:Y:S01]  /*4e90*/  ISETP.GE.AND P4, PT, R81, R25.reuse, PT ;  /* 0x000000195100720c */ /* 0x080fe20003f86270 */
[----:B------:R-:W-:Y:S01]  /*4ea0*/  VIADD R81, R15, 0x28 ;  /* 0x000000280f517836 */ /* 0x000fe20000000000 */
[----:B------:R-:W-:Y:S01]  /*4eb0*/  ISETP.GE.AND P2, PT, R55, R25, PT ;  /* 0x000000193700720c */ /* 0x000fe20003f46270 */
[----:B------:R-:W-:Y:S01]  /*4ec0*/  VIADD R55, R15, 0x38 ;  /* 0x000000380f377836 */ /* 0x000fe20000000000 */
[----:B------:R-:W-:-:S02]  /*4ed0*/  I2FP.F32.S32 R16, R16 ;  /* 0x0000001000107245 */ /* 0x000fc40000201400 */
[----:B------:R-:W-:Y:S02]  /*4ee0*/  FSEL R8, R73, -INF , !P1 ;  /* 0xff80000049087808 */ /* 0x000fe40004800000 */
[----:B------:R-:W-:Y:S01]  /*4ef0*/  I2FP.F32.S32 R20, R20 ;  /* 0x0000001400147245 */ /* 0x000fe20000201400 */
[C---:B------:R-:W-:Y:S01]  /*4f00*/  FFMA.FTZ R13, -R0.reuse, R22, R13 ;  /* 0x00000016000d7223 */ /* 0x040fe2000001010d */
[----:B------:R-:W-:Y:S01]  /*4f10*/  ISETP.GE.AND P1, PT, R17, R25, PT ;  /* 0x000000191100720c */ /* 0x000fe20003f26270 */
[----:B------:R-:W-:Y:S01]  /*4f20*/  FFMA.FTZ R17, -R0, R28, R45 ;  /* 0x0000001c00117223 */ /* 0x000fe2000001012d */
[----:B------:R-:W-:Y:S02]  /*4f30*/  FSEL R37, R37, -INF , !P0 ;  /* 0xff80000025257808 */ /* 0x000fe40004000000 */
[----:B------:R-:W-:Y:S01]  /*4f40*/  I2FP.F32.S32 R111, R111 ;  /* 0x0000006f006f7245 */ /* 0x000fe20000201400 */
[----:B------:R-:W-:Y:S01]  /*4f50*/  IMAD.IADD R22, R10, 0x1, -R81 ;  /* 0x000000010a167824 */ /* 0x000fe200078e0a51 */
[-C--:B------:R-:W-:Y:S01]  /*4f60*/  ISETP.GE.AND P0, PT, R83, R25.reuse, PT ;  /* 0x000000195300720c */ /* 0x080fe20003f06270 */
[----:B------:R-:W-:Y:S01]  /*4f70*/  VIADD R83, R15, 0x21 ;  /* 0x000000210f537836 */ /* 0x000fe20000000000 */
[----:B------:R-:W-:Y:S01]  /*4f80*/  FSEL R45, R14, -INF , !P5 ;  /* 0xff8000000e2d7808 */ /* 0x000fe20006800000 */
[----:B------:R-:W-:Y:S01]  /*4f90*/  FFMA.FTZ R16, -R0, R16, R31 ;  /* 0x0000001000107223 */ /* 0x000fe2000001011f */
[----:B------:R-:W-:Y:S01]  /*4fa0*/  IMAD.IADD R14, R10, 0x1, -R55 ;  /* 0x000000010a0e7824 */ /* 0x000fe200078e0a37 */
[----:B------:R-:W-:Y:S01]  /*4fb0*/  ISETP.GE.AND P3, PT, R75, R25, PT ;  /* 0x000000194b00720c */ /* 0x000fe20003f66270 */
[C---:B------:R-:W-:Y:S01]  /*4fc0*/  FFMA.FTZ R133, -R0.reuse, R20, R51 ;  /* 0x0000001400857223 */ /* 0x040fe20000010133 */
[----:B------:R-:W-:Y:S01]  /*4fd0*/  FFMA.FTZ R111, -R0, R111, R85 ;  /* 0x0000006f006f7223 */ /* 0x000fe20000010155 */
[C---:B------:R-:W-:Y:S01]  /*4fe0*/  VIADD R75, R15.reuse, 0x29 ;  /* 0x000000290f4b7836 */ /* 0x040fe20000000000 */
[----:B------:R-:W-:Y:S01]  /*4ff0*/  FSEL R51, R4, -INF , !P6 ;  /* 0xff80000004337808 */ /* 0x000fe20007000000 */
[----:B------:R-:W-:Y:S01]  /*5000*/  VIADD R73, R15, 0x30 ;  /* 0x000000300f497836 */ /* 0x000fe20000000000 */
[----:B------:R-:W-:Y:S01]  /*5010*/  FSEL R4, R41, -INF , !P6 ;  /* 0xff80000029047808 */ /* 0x000fe20007000000 */
[----:B------:R-:W-:Y:S01]  /*5020*/  VIADD R65, R15, 0x31 ;  /* 0x000000310f417836 */ /* 0x000fe20000000000 */
[-C--:B------:R-:W-:Y:S01]  /*5030*/  ISETP.GE.AND P6, PT, R83, R25.reuse, PT ;  /* 0x000000195300720c */ /* 0x080fe20003fc6270 */
[----:B------:R-:W-:Y:S01]  /*5040*/  VIADD R85, R15, 0x39 ;  /* 0x000000390f557836 */ /* 0x000fe20000000000 */
[----:B------:R-:W-:Y:S01]  /*5050*/  FSEL R41, R18, -INF , !P5 ;  /* 0xff80000012297808 */ /* 0x000fe20006800000 */
[--C-:B------:R-:W-:Y:S01]  /*5060*/  IMAD.IADD R28, R10, 0x1, -R83.reuse ;  /* 0x000000010a1c7824 */ /* 0x100fe200078e0a53 */
[----:B------:R-:W-:Y:S01]  /*5070*/  IABS R22, R22 ;  /* 0x0000001600167213 */ /* 0x000fe20000000000 */
[----:B------:R-:W-:Y:S01]  /*5080*/  IMAD.IADD R83, R12, 0x1, -R83 ;  /* 0x000000010c537824 */ /* 0x000fe200078e0a53 */
[----:B------:R-:W-:Y:S01]  /*5090*/  ISETP.GE.AND P5, PT, R81, R25, PT ;  /* 0x000000195100720c */ /* 0x000fe20003fa6270 */
[----:B------:R-:W-:Y:S01]  /*50a0*/  IMAD.IADD R20, R10, 0x1, -R75 ;  /* 0x000000010a147824 */ /* 0x000fe200078e0a4b */
[----:B------:R-:W-:Y:S01]  /*50b0*/  FSEL R15, R16, -INF , !P2 ;  /* 0xff800000100f7808 */ /* 0x000fe20005000000 */
[C---:B------:R-:W-:Y:S01]  /*50c0*/  IMAD.IADD R18, R10.reuse, 0x1, -R73 ;  /* 0x000000010a127824 */ /* 0x040fe200078e0a49 */
[----:B------:R-:W-:Y:S01]  /*50d0*/  IABS R14, R14 ;  /* 0x0000000e000e7213 */ /* 0x000fe20000000000 */
[----:B------:R-:W-:-:S02]  /*50e0*/  IMAD.IADD R16, R10, 0x1, -R65 ;  /* 0x000000010a107824 */ /* 0x000fc400078e0a41 */
[----:B------:R-:W-:Y:S01]  /*50f0*/  IMAD.IADD R81, R12, 0x1, -R81 ;  /* 0x000000010c517824 */ /* 0x000fe200078e0a51 */
[----:B------:R-:W-:Y:S01]  /*5100*/  I2FP.F32.S32 R22, R22 ;  /* 0x0000001600167245 */ /* 0x000fe20000201400 */
[----:B------:R-:W-:Y:S01]  /*5110*/  IMAD.IADD R10, R10, 0x1, -R85 ;  /* 0x000000010a0a7824 */ /* 0x000fe200078e0a55 */
[----:B------:R-:W-:Y:S02]  /*5120*/  FSEL R23, R23, -INF , !P2 ;  /* 0xff80000017177808 */ /* 0x000fe40005000000 */
[----:B------:R-:W-:Y:S02]  /*5130*/  I2FP.F32.S32 R14, R14 ;  /* 0x0000000e000e7245 */ /* 0x000fe40000201400 */
[----:B------:R-:W-:Y:S01]  /*5140*/  ISETP.GE.AND P2, PT, R65, R25, PT ;  /* 0x000000194100720c */ /* 0x000fe20003f46270 */
[----:B------:R-:W-:Y:S01]  /*5150*/  IMAD.IADD R65, R12, 0x1, -R65 ;  /* 0x000000010c417824 */ /* 0x000fe200078e0a41 */
[----:B------:R-:W-:Y:S02]  /*5160*/  FSEL R19, R19, -INF , !P1 ;  /* 0xff80000013137808 */ /* 0x000fe40004800000 */
[----:B------:R-:W-:-:S02]  /*5170*/  FSEL R13, R13, -INF , !P1 ;  /* 0xff8000000d0d7808 */ /* 0x000fc40004800000 */
[----:B------:R-:W-:Y:S02]  /*5180*/  IABS R83, R83 ;  /* 0x0000005300537213 */ /* 0x000fe40000000000 */
[----:B------:R-:W-:Y:S01]  /*5190*/  ISETP.GE.AND P1, PT, R55, R25, PT ;  /* 0x000000193700720c */ /* 0x000fe20003f26270 */
[----:B------:R-:W-:Y:S01]  /*51a0*/  IMAD.IADD R55, R12, 0x1, -R55 ;  /* 0x000000010c377824 */ /* 0x000fe200078e0a37 */
[----:B------:R-:W-:Y:S01]  /*51b0*/  IABS R81, R81 ;  /* 0x0000005100517213 */ /* 0x000fe20000000000 */
[C---:B------:R-:W-:Y:S01]  /*51c0*/  FFMA.FTZ R21, -R0.reuse, R22, R21 ;  /* 0x0000001600157223 */ /* 0x040fe20000010115 */
[----:B------:R-:W-:Y:S01]  /*51d0*/  IABS R10, R10 ;  /* 0x0000000a000a7213 */ /* 0x000fe20000000000 */
[----:B------:R-:W-:Y:S01]  /*51e0*/  FFMA.FTZ R71, -R0, R14, R71 ;  /* 0x0000000e00477223 */ /* 0x000fe20000010147 */
[----:B------:R-:W-:Y:S02]  /*51f0*/  I2FP.F32.S32 R22, R83 ;  /* 0x0000005300167245 */ /* 0x000fe40000201400 */
[----:B------:R-:W-:-:S02]  /*5200*/  I2FP.F32.S32 R14, R81 ;  /* 0x00000051000e7245 */ /* 0x000fc40000201400 */
[----:B------:R-:W-:Y:S02]  /*5210*/  I2FP.F32.S32 R10, R10 ;  /* 0x0000000a000a7245 */ /* 0x000fe40000201400 */
[----:B------:R-:W-:Y:S02]  /*5220*/  IABS R65, R65 ;  /* 0x0000004100417213 */ /* 0x000fe40000000000 */
[----:B------:R-:W-:Y:S02]  /*5230*/  FSEL R31, R95, -INF , !P4 ;  /* 0xff8000005f1f7808 */ /* 0x000fe40006000000 */
[----:B------:R-:W-:Y:S02]  /*5240*/  FSEL R111, R111, -INF , !P4 ;  /* 0xff8000006f6f7808 */ /* 0x000fe40006000000 */
[----:B------:R-:W-:Y:S02]  /*5250*/  FSEL R29, R29, -INF , !P3 ;  /* 0xff8000001d1d7808 */ /* 0x000fe40005800000 */
[----:B------:R-:W-:-:S02]  /*5260*/  FSEL R17, R17, -INF , !P3 ;  /* 0xff80000011117808 */ /* 0x000fc40005800000 */
[----:B------:R-:W-:Y:S01]  /*5270*/  IABS R55, R55 ;  /* 0x0000003700377213 */ /* 0x000fe20000000000 */
[----:B------:R-:W-:Y:S01]  /*5280*/  FFMA.FTZ R49, -R0, R22, R49 ;  /* 0x0000001600317223 */ /* 0x000fe20000010131 */
[-C--:B------:R-:W-:Y:S01]  /*5290*/  ISETP.GE.AND P4, PT, R75, R25.reuse, PT ;  /* 0x000000194b00720c */ /* 0x080fe20003f86270 */
[C---:B------:R-:W-:Y:S01]  /*52a0*/  IMAD.IADD R75, R12.reuse, 0x1, -R75 ;  /* 0x000000010c4b7824 */ /* 0x040fe200078e0a4b */
[----:B------:R-:W-:Y:S01]  /*52b0*/  ISETP.GE.AND P3, PT, R73, R25, PT ;  /* 0x000000194900720c */ /* 0x000fe20003f66270 */
[C---:B------:R-:W-:Y:S01]  /*52c0*/  IMAD.IADD R73, R12.reuse, 0x1, -R73 ;  /* 0x000000010c497824 */ /* 0x040fe200078e0a49 */
[----:B------:R-:W-:Y:S01]  /*52d0*/  IABS R28, R28 ;  /* 0x0000001c001c7213 */ /* 0x000fe20000000000 */
[----:B------:R-:W-:Y:S02]  /*52e0*/  IMAD.IADD R12, R12, 0x1, -R85 ;  /* 0x000000010c0c7824 */ /* 0x000fe400078e0a55 */
[C---:B------:R-:W-:Y:S01]  /*52f0*/  FFMA.FTZ R35, -R0.reuse, R14, R35 ;  /* 0x0000000e00237223 */ /* 0x040fe20000010123 */
[----:B------:R-:W-:Y:S01]  /*5300*/  I2FP.F32.S32 R22, R65 ;  /* 0x0000004100167245 */ /* 0x000fe20000201400 */
[----:B------:R-:W-:Y:S01]  /*5310*/  FFMA.FTZ R77, -R0, R10, R77 ;  /* 0x0000000a004d7223 */ /* 0x000fe2000001014d */
[----:B------:R-:W-:-:S02]  /*5320*/  I2FP.F32.S32 R14, R55 ;  /* 0x00000037000e7245 */ /* 0x000fc40000201400 */
[----:B------:R-:W-:Y:S01]  /*5330*/  FMNMX3.FTZ R10, R8, R43, R51, !PT ;  /* 0x0000002b080a7276 */ /* 0x000fe20007810033 */
[C---:B------:R-:W-:Y:S01]  /*5340*/  FFMA.FTZ R59, -R0.reuse, R22, R59 ;  /* 0x00000016003b7223 */ /* 0x040fe2000001013b */
[----:B------:R-:W-:Y:S02]  /*5350*/  IABS R20, R20 ;  /* 0x0000001400147213 */ /* 0x000fe40000000000 */
[----:B------:R-:W-:Y:S02]  /*5360*/  IABS R18, R18 ;  /* 0x0000001200127213 */ /* 0x000fe40000000000 */
[----:B------:R-:W-:Y:S01]  /*5370*/  I2FP.F32.S32 R28, R28 ;  /* 0x0000001c001c7245 */ /* 0x000fe20000201400 */
[----:B------:R-:W-:Y:S01]  /*5380*/  FFMA.FTZ R79, -R0, R14, R79 ;  /* 0x0000000e004f7223 */ /* 0x000fe2000001014f */
[----:B------:R-:W-:Y:S02]  /*5390*/  IABS R12, R12 ;  /* 0x0000000c000c7213 */ /* 0x000fe40000000000 */
[----:B------:R-:W-:-:S02]  /*53a0*/  FMNMX3.FTZ R22, R10, R45, R31, !PT ;  /* 0x0000002d0a167276 */ /* 0x000fc4000781001f */
[----:B------:R-:W-:Y:S01]  /*53b0*/  FMNMX3.FTZ R14, R39, R37, R4, !PT ;  /* 0x00000025270e7276 */ /* 0x000fe20007810004 */
[----:B------:R-:W-:Y:S01]  /*53c0*/  FFMA.FTZ R28, -R0, R28, R47 ;  /* 0x0000001c001c7223 */ /* 0x000fe2000001012f */
[----:B------:R-:W-:Y:S02]  /*53d0*/  IABS R16, R16 ;  /* 0x0000001000107213 */ /* 0x000fe40000000000 */
[----:B------:R-:W-:Y:S02]  /*53e0*/  I2FP.F32.S32 R20, R20 ;  /* 0x0000001400147245 */ /* 0x000fe40000201400 */
[----:B------:R-:W-:Y:S02]  /*53f0*/  I2FP.F32.S32 R18, R18 ;  /* 0x0000001200127245 */ /* 0x000fe40000201400 */
[----:B------:R-:W-:Y:S02]  /*5400*/  IABS R75, R75 ;  /* 0x0000004b004b7213 */ /* 0x000fe40000000000 */
[----:B------:R-:W-:-:S02]  /*5410*/  IABS R73, R73 ;  /* 0x0000004900497213 */ /* 0x000fc40000000000 */
[----:B------:R-:W-:Y:S02]  /*5420*/  I2FP.F32.S32 R10, R12 ;  /* 0x0000000c000a7245 */ /* 0x000fe40000201400 */
[----:B------:R-:W-:Y:S02]  /*5430*/  FSEL R141, R67, -INF , !P0 ;  /* 0xff800000438d7808 */ /* 0x000fe40004000000 */
[----:B------:R-:W-:Y:S02]  /*5440*/  FMNMX3.FTZ R12, R22, R29, R23, !PT ;  /* 0x0000001d160c7276 */ /* 0x000fe40007810017 */
[----:B------:R-:W-:Y:S01]  /*5450*/  FMNMX3.FTZ R14, R14, R41, R111, !PT ;  /* 0x000000290e0e7276 */ /* 0x000fe2000781006f */
[C---:B------:R-:W-:Y:S01]  /*5460*/  FFMA.FTZ R20, -R0.reuse, R20, R33 ;  /* 0x0000001400147223 */ /* 0x040fe20000010121 */
[----:B------:R-:W-:Y:S01]  /*5470*/  I2FP.F32.S32 R16, R16 ;  /* 0x0000001000107245 */ /* 0x000fe20000201400 */
[----:B------:R-:W-:Y:S01]  /*5480*/  FFMA.FTZ R18, -R0, R18, R63 ;  /* 0x0000001200127223 */ /* 0x000fe2000001013f */
[----:B------:R-:W-:-:S02]  /*5490*/  I2FP.F32.S32 R75, R75 ;  /* 0x0000004b004b7245 */ /* 0x000fc40000201400 */
[----:B------:R-:W-:Y:S02]  /*54a0*/  I2FP.F32.S32 R73, R73 ;  /* 0x0000004900497245 */ /* 0x000fe40000201400 */
[----:B------:R-:W-:Y:S02]  /*54b0*/  FSEL R139, R28, -INF , !P6 ;  /* 0xff8000001c8b7808 */ /* 0x000fe40007000000 */
[----:B------:R-:W-:Y:S02]  /*54c0*/  FSEL R137, R21, -INF , !P5 ;  /* 0xff80000015897808 */ /* 0x000fe40006800000 */
[----:B------:R-:W-:Y:S02]  /*54d0*/  FMNMX3.FTZ R12, R12, R19, R141, !PT ;  /* 0x000000130c0c7276 */ /* 0x000fe4000781008d */
[----:B------:R-:W-:Y:S02]  /*54e0*/  FSEL R133, R133, -INF , !P0 ;  /* 0xff80000085857808 */ /* 0x000fe40004000000 */
[----:B------:R-:W-:Y:S01]  /*54f0*/  FMNMX3.FTZ R14, R14, R17, R15, !PT ;  /* 0x000000110e0e7276 */ /* 0x000fe2000781000f */
[C---:B------:R-:W-:Y:S01]  /*5500*/  FFMA.FTZ R16, -R0.reuse, R16, R57 ;  /* 0x0000001000107223 */ /* 0x040fe20000010139 */
        /* <DEDUP_REMOVED lines=8> */
[----:B------:R-:W-:-:S02]  /*5590*/  ISETP.GE.AND P0, PT, R85, R25, PT ;  /* 0x000000195500720c */ /* 0x000fc40003f06270 */
[----:B------:R-:W-:Y:S02]  /*55a0*/  FSEL R125, R16, -INF , !P2 ;  /* 0xff800000107d7808 */ /* 0x000fe40005000000 */
        /* <DEDUP_REMOVED lines=114> */
[----:B------:R-:W-:Y:S02]  /*5cd0*/  LDSM.16.MT88.4 R20, [R153+0x9800] ;  /* 0x009800009914783b */ /* 0x000fe40000004200 */
        /* <DEDUP_REMOVED lines=135> */
[----:B------:R-:W-:-:S05]  /*6550*/  IADD3 R5, PT, PT, -R27, R4, R26 ;  /* 0x000000041b057210 */ /* 0x000fca0007ffe11a */
[----:B------:R-:W-:Y:S01]  /*6560*/  IMAD.IADD R5, R5, 0x1, -R100 ;  /* 0x0000000105057824 */ /* 0x000fe200078e0a64 */
[----:B------:R-:W-:-:S03]  /*6570*/  MOV R100, R103 ;  /* 0x0000006700647202 */ /* 0x000fc60000000f00 */
[----:B------:R-:W-:-:S05]  /*6580*/  IMAD R24, R24, -0x40, R5 ;  /* 0xffffffc018187824 */ /* 0x000fca00078e0205 */
[----:B------:R-:W-:-:S07]  /*6590*/  IADD3 R187, PT, PT, R24, 0x88, RZ ;  /* 0x0000008818bb7810 */ /* 0x000fce0007ffe0ff */
.L_x_12240:
        /* <DEDUP_REMOVED lines=79> */
.L_x_12235:
[----:B------:R-:W-:Y:S05]  /*6a90*/  BSYNC.RECONVERGENT B0 ;  /* 0x0000000000007941 */ /* 0x000fea0003800200 */
.L_x_12234:
        /* <DEDUP_REMOVED lines=298> */
.L_x_12239:
[----:B------:R-:W-:Y:S05]  /*7d40*/  BSYNC.RECONVERGENT B0 ;  /* 0x0000000000007941 */ /* 0x000fea0003800200 */
.L_x_12238:
        /* <DEDUP_REMOVED lines=48> */
.L_x_12237:
[----:B------:R-:W-:Y:S05]  /*8050*/  BSYNC.RECONVERGENT B1 ;  /* 0x0000000000017941 */ /* 0x000fea0003800200 */
.L_x_12236:
        /* <DEDUP_REMOVED lines=107> */
[----:B------:R-:W-:Y:S08]  /*8710*/  LDSM.16.MT88.4 R12, [R158+0x8000] ;  /* 0x008000009e0c783b */ /* 0x000ff00000004200 */
        /* <DEDUP_REMOVED lines=156> */
[----:B------:R-:W-:Y:S07]  /*90e0*/  ISETP.GT.AND P0, PT, R176, R169, PT ;  /* 0x000000a9b000720c */ /* 0x000fee0003f04270 */
        /* <DEDUP_REMOVED lines=135> */
.L_x_12233:
        /* <DEDUP_REMOVED lines=13> */
.L_x_12262:
        /* <DEDUP_REMOVED lines=130> */
[----:B------:R-:W1:Y:S03]  /*a250*/  @P0 MUFU.LG2 R5, R5 ;  /* 0x0000000500050308 */ /* 0x000e660000000c00 */
[----:B------:R3:W5:Y:S01]  /*a260*/  LD.E R68, desc[UR4][R2.64+0xcc] ;  /* 0x0000cc0402447980 */ /* 0x000762000c101900 */
[----:B------:R-:W-:-:S02]  /*a270*/  SHF.L.U32 R69, R100, 0x2, RZ ;  /* 0x0000000264457819 */ /* 0x000fc400000006ff */
[----:B------:R-:W-:Y:S01]  /*a280*/  MOV R71, 0xff800000 ;  /* 0xff80000000477802 */ /* 0x000fe20000000f00 */
[----:B------:R3:W5:Y:S01]  /*a290*/  LD.E.64 R78, desc[UR4][R2.64+0x78] ;  /* 0x00007804024e7980 */ /* 0x000762000c101b00 */
[----:B------:R-:W2:Y:S01]  /*a2a0*/  @P1 MUFU.LG2 R6, R6 ;  /* 0x0000000600061308 */ /* 0x000ea20000000c00 */
[----:B------:R-:W-:Y:S02]  /*a2b0*/  LOP3.LUT R72, R69, 0x1f8, RZ, 0xc0, !PT ;  /* 0x000001f845487812 */ /* 0x000fe400078ec0ff */
[----:B------:R3:W5:Y:S01]  /*a2c0*/  LD.E.64 R76, desc[UR4][R2.64+0xa8] ;  /* 0x0000a804024c7980 */ /* 0x000762000c101b00 */
[----:B------:R-:W-:Y:S02]  /*a2d0*/  MOV R70, 0xff800000 ;  /* 0xff80000000467802 */ /* 0x000fe40000000f00 */
[----:B------:R-:W-:Y:S02]  /*a2e0*/  SHF.R.U32.HI R8, RZ, 0x1, R100 ;  /* 0x00000001ff087819 */ /* 0x000fe40000011664 */
[----:B------:R-:W-:Y:S01]  /*a2f0*/  LOP3.LUT R72, R72, 0x38, R177, 0x78, !PT ;  /* 0x0000003848487812 */ /* 0x000fe200078e78b1 */
[----:B-1----:R-:W-:Y:S01]  /*a300*/  @P0 FMUL.FTZ R5, R5, 0.69314718246459960938 ;  /* 0x3f31721805050820 */ /* 0x002fe20000410000 */
[----:B------:R-:W-:-:S02]  /*a310*/  LOP3.LUT R8, R8, 0x30, RZ, 0xc0, !PT ;  /* 0x0000003008087812 */ /* 0x000fc400078ec0ff */
[----:B------:R-:W-:Y:S01]  /*a320*/  SHF.R.U32.HI R73, RZ, 0x2, R100 ;  /* 0x00000002ff497819 */ /* 0x000fe20000011664 */
[----:B-----5:R-:W-:Y:S01]  /*a330*/  @P0 FFMA.FTZ R71, R4, R102, R5 ;  /* 0x0000006604470223 */ /* 0x020fe20000010005 */
[----:B------:R-:W-:Y:S01]  /*a340*/  BAR.SYNC.DEFER_BLOCKING 0x0 ;  /* 0x0000000000007b1d */ /* 0x000fe20000010000 */
[----:B------:R-:W-:Y:S01]  /*a350*/  LOP3.LUT P0, RZ, R100, 0x3, RZ, 0xc0, !PT ;  /* 0x0000000364ff7812 */ /* 0x000fe2000780c0ff */
[----:B--2---:R-:W-:Y:S01]  /*a360*/  @P1 FMUL.FTZ R9, R6, 0.69314718246459960938 ;  /* 0x3f31721806091820 */ /* 0x004fe20000410000 */
[----:B------:R-:W-:-:S03]  /*a370*/  LOP3.LUT R73, R8, 0x7, R73, 0xf8, !PT ;  /* 0x0000000708497812 */ /* 0x000fc600078ef849 */
[----:B------:R-:W-:Y:S01]  /*a380*/  @P1 FFMA.FTZ R70, R4, R103, R9 ;  /* 0x0000006704461223 */ /* 0x000fe20000010009 */
[----:B------:R-:W-:-:S04]  /*a390*/  LOP3.LUT R9, R10, 0x10, RZ, 0xc0, !PT ;  /* 0x000000100a097812 */ /* 0x000fc800078ec0ff */
[----:B------:R-:W-:Y:S01]  /*a3a0*/  LEA R72, R72, R9, 0x2 ;  /* 0x0000000948487211 */ /* 0x000fe200078e10ff */
[----:B------:R-:W-:Y:S04]  /*a3b0*/  BSSY.RECONVERGENT B0, `(.L_x_12242) ;  /* 0x000001e000007945 */ /* 0x000fe80003800200 */
        /* <DEDUP_REMOVED lines=29> */
.L_x_12243:
[----:B------:R-:W-:Y:S05]  /*a590*/  BSYNC.RECONVERGENT B0 ;  /* 0x0000000000007941 */ /* 0x000fea0003800200 */
.L_x_12242:
[----:B--2---:R-:W-:Y:S01]  /*a5a0*/  SHF.R.U32.HI R71, RZ, 0x4, R0 ;  /* 0x00000004ff477819 */ /* 0x004fe20000011600 */
[----:B------:R-:W-:Y:S01]  /*a5b0*/  IMAD.SHL.U32 R100, R100, 0x8, RZ ;  /* 0x0000000864647824 */ /* 0x000fe200078e00ff */
[----:B------:R2:W5:Y:S01]  /*a5c0*/  LD.E R2, desc[UR4][R2.64+0xc0] ;  /* 0x0000c00402027980 */ /* 0x000562000c101900 */
        /* <DEDUP_REMOVED lines=28> */
.L_x_12245:
[----:B------:R-:W-:Y:S05]  /*a790*/  BSYNC.RECONVERGENT B0 ;  /* 0x0000000000007941 */ /* 0x000fea0003800200 */
.L_x_12244:
        /* <DEDUP_REMOVED lines=12> */
.L_x_12247:
[----:B------:R-:W-:Y:S05]  /*a860*/  BSYNC.RECONVERGENT B0 ;  /* 0x0000000000007941 */ /* 0x000fea0003800200 */
.L_x_12246:
        /* <DEDUP_REMOVED lines=11> */
.L_x_12249:
[----:B------:R-:W-:Y:S05]  /*a920*/  BSYNC.RECONVERGENT B0 ;  /* 0x0000000000007941 */ /* 0x000fea0003800200 */
.L_x_12248:
        /* <DEDUP_REMOVED lines=11> */
.L_x_12251:
[----:B------:R-:W-:Y:S05]  /*a9e0*/  BSYNC.RECONVERGENT B0 ;  /* 0x0000000000007941 */ /* 0x000fea0003800200 */
.L_x_12250:
        /* <DEDUP_REMOVED lines=10> */
.L_x_12253:
[----:B------:R-:W-:Y:S05]  /*aa90*/  BSYNC.RECONVERGENT B0 ;  /* 0x0000000000007941 */ /* 0x000fea0003800200 */
.L_x_12252:
        /* <DEDUP_REMOVED lines=10> */
.L_x_12255:
[----:B------:R-:W-:Y:S05]  /*ab40*/  BSYNC.RECONVERGENT B0 ;  /* 0x0000000000007941 */ /* 0x000fea0003800200 */
.L_x_12254:
        /* <DEDUP_REMOVED lines=10> */
.L_x_12257:
[----:B------:R-:W-:Y:S05]  /*abf0*/  BSYNC.RECONVERGENT B0 ;  /* 0x0000000000007941 */ /* 0x000fea0003800200 */
.L_x_12256:
[----:B------:R-:W-:-:S04]  /*ac00*/  MOV R175, 0x0 ;  /* 0x0000000000af7802 */ /* 0x000fc80000000f00 */
[----:B-12345:R-:W-:Y:S05]  /*ac10*/  @P3 RET.REL.NODEC R174 `(_ZN5flash24flash_fwd_splitkv_kernelI23Flash_fwd_kernel_traitsILi128ELi64ELi64ELi4ELb0ELb0EN7cutlass10bfloat16_tE19Flash_kernel_traitsILi128ELi64ELi64ELi4ES3_EELb0ELb0ELb1ELb0ELb0ELb1ELb1ELb0EEEvNS_16Flash_fwd_paramsE) ;  /* 0xffffff50aef83950 */ /* 0x03efea0003c3ffff */
[-C--:B------:R-:W-:Y:S01]  /*ac20*/  ISETP.GE.AND P2, PT, R69, R2.reuse, PT ;  /* 0x000000024500720c */ /* 0x080fe20003f46270 */
[----:B------:R-:W-:Y:S01]  /*ac30*/  IMAD.MOV.U32 R175, RZ, RZ, 0x0 ;  /* 0x00000000ffaf7424 */ /* 0x000fe200078e00ff */
[----:B------:R-:W-:-:S11]  /*ac40*/  ISETP.GE.AND P0, PT, R73, R2, PT ;  /* 0x000000024900720c */ /* 0x000fd60003f06270 */
[----:B------:R-:W-:-:S04]  /*ac50*/  @!P2 LEA R8, P1, R75, R78, 0x2 ;  /* 0x0000004e4b08a211 */ /* 0x000fc800078210ff */
[----:B------:R-:W-:-:S05]  /*ac60*/  @!P2 LEA.HI.X R9, R75, R79, R68, 0x2, P1 ;  /* 0x0000004f4b09a211 */ /* 0x000fca00008f1444 */
[----:B------:R1:W-:Y:S02]  /*ac70*/  @!P2 ST.E.128 desc[UR4][R8.64+0x7000], R36 ;  /* 0x007000240800a985 */ /* 0x0003e4000c101d04 */
[----:B-1----:R-:W-:Y:S05]  /*ac80*/  @P0 RET.REL.NODEC R174 `(_ZN5flash24flash_fwd_splitkv_kernelI23Flash_fwd_kernel_traitsILi128ELi64ELi64ELi4ELb0ELb0EN7cutlass10bfloat16_tE19Flash_kernel_traitsILi128ELi64ELi64ELi4ES3_EELb0ELb0ELb1ELb0ELb0ELb1ELb1ELb0EEEvNS_16Flash_fwd_paramsE) ;  /* 0xffffff50aedc0950 */ /* 0x002fea0003c3ffff */
[----:B------:R-:W-:Y:S01]  /*ac90*/  LEA R2, P0, R75, R78, 0x2 ;  /* 0x0000004e4b027211 */ /* 0x000fe200078010ff */
[----:B------:R-:W-:-:S03]  /*aca0*/  IMAD.MOV.U32 R175, RZ, RZ, 0x0 ;  /* 0x00000000ffaf7424 */ /* 0x000fc600078e00ff */
[----:B------:R-:W-:-:S05]  /*acb0*/  LEA.HI.X R3, R75, R79, R68, 0x2, P0 ;  /* 0x0000004f4b037211 */ /* 0x000fca00000f1444 */
[----:B------:R1:W-:Y:S02]  /*acc0*/  ST.E.128 desc[UR4][R2.64+0x7100], R4 ;  /* 0x0071000402007985 */ /* 0x0003e4000c101d04 */
[----:B-1----:R-:W-:Y:S05]  /*acd0*/  RET.REL.NODEC R174 `(_ZN5flash24flash_fwd_splitkv_kernelI23Flash_fwd_kernel_traitsILi128ELi64ELi64ELi4ELb0ELb0EN7cutlass10bfloat16_tE19Flash_kernel_traitsILi128ELi64ELi64ELi4ES3_EELb0ELb0ELb1ELb0ELb0ELb1ELb1ELb0EEEvNS_16Flash_fwd_paramsE) ;  /* 0xffffff50aec87950 */ /* 0x002fea0003c3ffff */
.L_x_12241:
[----:B------:R-:W-:Y:S01]  /*ace0*/  MOV R10, 0x2 ;  /* 0x00000002000a7802 */ /* 0x000fe20000000f00 */
[----:B------:R-:W-:Y:S01]  /*acf0*/  IMAD.MOV.U32 R5, RZ, RZ, 0x1f ;  /* 0x0000001fff057424 */ /* 0x000fe200078e00ff */
[----:B------:R-:W-:-:S07]  /*ad00*/  MOV R7, 0xffffffff ;  /* 0xffffffff00077802 */ /* 0x000fce0000000f00 */
[----:B-----5:R-:W-:Y:S05]  /*ad10*/  WARPSYNC.COLLECTIVE R7, `(.L_x_12258) ;  /* 0x0000000007087348 */ /* 0x020fea0003c00000 */
[----:B------:R1:W2:Y:S02]  /*ad20*/  SHFL.BFLY P0, R12, R188, R10, R5 ;  /* 0x0c00000abc0c7389 */ /* 0x0002a40000000005 */
[----:B-12--5:R-:W-:Y:S05]  /*ad30*/  ENDCOLLECTIVE ;  /* 0x000000000000791b */ /* 0x026fea0003800000 */
.L_x_12258:
[----:B------:R-:W-:Y:S02]  /*ad40*/  IMAD.MOV.U32 R9, RZ, RZ, R12 ;  /* 0x000000ffff097224 */ /* 0x000fe400078e000c */
[----:B------:R-:W-:Y:S02]  /*ad50*/  IMAD.MOV.U32 R10, RZ, RZ, 0x1 ;  /* 0x00000001ff0a7424 */ /* 0x000fe400078e00ff */
[----:B------:R-:W-:-:S05]  /*ad60*/  FADD.FTZ R9, R9, R188 ;  /* 0x000000bc09097221 */ /* 0x000fca0000010000 */
[----:B------:R-:W-:-:S07]  /*ad70*/  MOV R188, R9 ;  /* 0x0000000900bc7202 */ /* 0x000fce0000000f00 */
[----:B------:R-:W-:Y:S05]  /*ad80*/  WARPSYNC.COLLECTIVE R7, `(.L_x_12259) ;  /* 0x0000000007087348 */ /* 0x000fea0003c00000 */
[----:B------:R1:W2:Y:S02]  /*ad90*/  SHFL.BFLY P0, R12, R188, R10, R5 ;  /* 0x0c00000abc0c7389 */ /* 0x0002a40000000005 */
[----:B-12---:R-:W-:Y:S05]  /*ada0*/  ENDCOLLECTIVE ;  /* 0x000000000000791b */ /* 0x006fea0003800000 */
.L_x_12259:
[----:B------:R-:W-:Y:S01]  /*adb0*/  MOV R188, R189 ;  /* 0x000000bd00bc7202 */ /* 0x000fe20000000f00 */
[----:B------:R-:W-:Y:S01]  /*adc0*/  IMAD.MOV.U32 R10, RZ, RZ, 0x2 ;  /* 0x00000002ff0a7424 */ /* 0x000fe200078e00ff */
[----:B------:R-:W-:-:S07]  /*add0*/  MOV R6, R12 ;  /* 0x0000000c00067202 */ /* 0x000fce0000000f00 */
[----:B------:R-:W-:Y:S05]  /*ade0*/  WARPSYNC.COLLECTIVE R7, `(.L_x_12260) ;  /* 0x0000000007087348 */ /* 0x000fea0003c00000 */
[----:B------:R1:W2:Y:S02]  /*adf0*/  SHFL.BFLY P0, R12, R188, R10, R5 ;  /* 0x0c00000abc0c7389 */ /* 0x0002a40000000005 */
[----:B-12---:R-:W-:Y:S05]  /*ae00*/  ENDCOLLECTIVE ;  /* 0x000000000000791b */ /* 0x006fea0003800000 */
.L_x_12260:
[----:B------:R-:W-:Y:S01]  /*ae10*/  FADD.FTZ R6, R9, R6 ;  /* 0x0000000609067221 */ /* 0x000fe20000010000 */
[----:B------:R-:W-:Y:S01]  /*ae20*/  FADD.FTZ R11, R12, R189 ;  /* 0x000000bd0c0b7221 */ /* 0x000fe20000010000 */
[----:B------:R-:W-:-:S04]  /*ae30*/  MOV R10, 0x1 ;  /* 0x00000001000a7802 */ /* 0x000fc80000000f00 */
[----:B------:R-:W-:-:S07]  /*ae40*/  MOV R188, R11 ;  /* 0x0000000b00bc7202 */ /* 0x000fce0000000f00 */
[----:B------:R-:W-:Y:S05]  /*ae50*/  WARPSYNC.COLLECTIVE R7, `(.L_x_12261) ;  /* 0x0000000007087348 */ /* 0x000fea0003c00000 */
[----:B------:R1:W2:Y:S02]  /*ae60*/  SHFL.BFLY P0, R12, R188, R10, R5 ;  /* 0x0c00000abc0c7389 */ /* 0x0002a40000000005 */
[----:B-12---:R-:W-:Y:S05]  /*ae70*/  ENDCOLLECTIVE ;  /* 0x000000000000791b */ /* 0x006fea0003800000 */
.L_x_12261:
[----:B------:R-:W-:Y:S05]  /*ae80*/  BRA `(.L_x_12262) ;  /* 0xffffffe800e87947 */ /* 0x000fea000383ffff */
.L_x_12263:
        /* <DEDUP_REMOVED lines=15> */
.L_x_14959:


//--------------------- .text._ZN5flash24flash_fwd_splitkv_kernelI23Flash_fwd_kernel_traitsILi128ELi64ELi64ELi4ELb0ELb0EN7cutlass10bfloat16_tE19Flash_kernel_traitsILi128ELi64ELi64ELi4ES3_EELb0ELb0ELb0ELb0ELb1ELb0ELb1ELb1EEEvNS_16Flash_fwd_paramsE --------------------------
	.section	.text._ZN5flash24flash_fwd_splitkv_kernelI23Flash_fwd_kernel_traitsILi128ELi64ELi64ELi4ELb0ELb0EN7cutlass10bfloat16_tE19Flash_kernel_traitsILi128ELi64ELi64ELi4ES3_EELb0ELb0ELb0ELb0ELb1ELb0ELb1ELb1EEEvNS_16Flash_fwd_paramsE,"ax",@progbits
	.align	128
        .global         _ZN5flash24flash_fwd_splitkv_kernelI23Flash_fwd_kernel_traitsILi128ELi64ELi64ELi4ELb0ELb0EN7cutlass10bfloat16_tE19Flash_kernel_traitsILi128ELi64ELi64ELi4ES3_EELb0ELb0ELb0ELb0ELb1ELb0ELb1ELb1EEEvNS_16Flash_fwd_paramsE
        .type           _ZN5flash24flash_fwd_splitkv_kernelI23Flash_fwd_kernel_traitsILi128ELi64ELi64ELi4ELb0ELb0EN7cutlass10bfloat16_tE19Flash_kernel_traitsILi128ELi64ELi64ELi4ES3_EELb0ELb0ELb0ELb0ELb1ELb0ELb1ELb1EEEvNS_16Flash_fwd_paramsE,@function
        .size           _ZN5flash24flash_fwd_splitkv_kernelI23Flash_fwd_kernel_traitsILi128ELi64ELi64ELi4ELb0ELb0EN7cutlass10bfloat16_tE19Flash_kernel_traitsILi128ELi64ELi64ELi4ES3_EELb0ELb0ELb0ELb0ELb1ELb0ELb1ELb1EEEvNS_16Flash_fwd_paramsE,(.L_x_14960 - _ZN5flash24flash_fwd_splitkv_kernelI23Flash_fwd_kernel_traitsILi128ELi64ELi64ELi4ELb0ELb0EN7cutlass10bfloat16_tE19Flash_kernel_traitsILi128ELi64ELi64ELi4ES3_EELb0ELb0ELb0ELb0ELb1ELb0ELb1ELb1EEEvNS_16Flash_fwd_paramsE)
        .other          _ZN5flash24flash_fwd_splitkv_kernelI23Flash_fwd_kernel_traitsILi128ELi64ELi64ELi4ELb0ELb0EN7cutlass10bfloat16_tE19Flash_kernel_traitsILi128ELi64ELi64ELi4ES3_EELb0ELb0ELb0ELb0ELb1ELb0ELb1ELb1EEEvNS_16Flash_fwd_paramsE,@"STO_CUDA_ENTRY STV_DEFAULT"
_ZN5flash24flash_fwd_splitkv_kernelI23Flash_fwd_kernel_traitsILi128ELi64ELi64ELi4ELb0ELb0EN7cutlass10bfloat16_tE19Flash_kernel_traitsILi128ELi64ELi64ELi4ES3_EELb0ELb0ELb0ELb0ELb1ELb0ELb1ELb1EEEvNS_16Flash_fwd_paramsE:
.text._ZN5flash24flash_fwd_splitkv_kernelI23Flash_fwd_kernel_traitsILi128ELi64ELi64ELi4ELb0ELb0EN7cutlass10bfloat16_tE19Flash_kernel_traitsILi128ELi64ELi64ELi4ES3_EELb0ELb0ELb0ELb0ELb1ELb0ELb1ELb1EEEvNS_16Flash_fwd_paramsE:
        /* <DEDUP_REMOVED lines=29> */
[----:B------:R-:W-:Y:S05]  /*01d0*/  CALL.REL.NOINC `($_ZN5flash24flash_fwd_splitkv_kernelI23Flash_fwd_kernel_traitsILi128ELi64ELi64ELi4ELb0ELb0EN7cutlass10bfloat16_tE19Flash_kernel_traitsILi128ELi64ELi64ELi4ES3_EELb0ELb0ELb0ELb0ELb1ELb0ELb1ELb1EEEvNS_16Flash_fwd_paramsE$_ZN5flash30compute_attn_1rowblock_splitkvI23Flash_fwd_kernel_traitsILi128ELi64ELi64ELi4ELb0ELb0EN7cutlass10bfloat16_tE19Flash_kernel_traitsILi128ELi64ELi64ELi4ES3_EELb0ELb0ELb0ELb0ELb1ELb0ELb1ELb1ENS_16Flash_fwd_paramsEEEvRKT8_iiiii) ;  /* 0x0000000000087944 */ /* 0x000fea0003c00000 */
[----:B------:R-:W-:Y:S05]  /*01e0*/  BSYNC.RECONVERGENT B3 ;  /* 0x0000000000037941 */ /* 0x000fea0003800200 */
.L_x_12264:
[----:B------:R-:W-:Y:S05]  /*01f0*/  EXIT ;  /* 0x000000000000794d */ /* 0x000fea0003800000 */
        .type           $_ZN5flash24flash_fwd_splitkv_kernelI23Flash_fwd_kernel_traitsILi128ELi64ELi64ELi4ELb0ELb0EN7cutlass10bfloat16_tE19Flash_kernel_traitsILi128ELi64ELi64ELi4ES3_EELb0ELb0ELb0ELb0ELb1ELb0ELb1ELb1EEEvNS_16Flash_fwd_paramsE$_ZN5flash30compute_attn_1rowblock_splitkvI23Flash_fwd_kernel_traitsILi128ELi64ELi64ELi4ELb0ELb0EN7cutlass10bfloat16_tE19Flash_kernel_traitsILi128ELi64ELi64ELi4ES3_EELb0ELb0ELb0ELb0ELb1ELb0ELb1ELb1ENS_16Flash_fwd_paramsEEEvRKT8_iiiii,@function
        .size           $_ZN5flash24flash_fwd_splitkv_kernelI23Flash_fwd_kernel_traitsILi128ELi64ELi64ELi4ELb0ELb0EN7cutlass10bfloat16_tE19Flash_kernel_traitsILi128ELi64ELi64ELi4ES3_EELb0ELb0ELb0ELb0ELb1ELb0ELb1ELb1EEEvNS_16Flash_fwd_paramsE$_ZN5flash30compute_attn_1rowblock_splitkvI23Flash_fwd_kernel_traitsILi128ELi64ELi64ELi4ELb0ELb0EN7cutlass10bfloat16_tE19Flash_kernel_traitsILi128ELi64ELi64ELi4ES3_EELb0ELb0ELb0ELb0ELb1ELb0ELb1ELb1ENS_16Flash_fwd_paramsEEEvRKT8_iiiii,(.L_x_14960 - $_ZN5flash24flash_fwd_splitkv_kernelI23Flash_fwd_kernel_traitsILi128ELi64ELi64ELi4ELb0ELb0EN7cutlass10bfloat16_tE19Flash_kernel_traitsILi128ELi64ELi64ELi4ES3_EELb0ELb0ELb0ELb0ELb1ELb0ELb1ELb1EEEvNS_16Flash_fwd_paramsE$_ZN5flash30compute_attn_1rowblock_splitkvI23Flash_fwd_kernel_traitsILi128ELi64ELi64ELi4ELb0ELb0EN7cutlass10bfloat16_tE19Flash_kernel_traitsILi128ELi64ELi64ELi4ES3_EELb0ELb0ELb0ELb0ELb1ELb0ELb1ELb1ENS_16Flash_fwd_paramsEEEvRKT8_iiiii)
$_ZN5flash24flash_fwd_splitkv_kernelI23Flash_fwd_kernel_traitsILi128ELi64ELi64ELi4ELb0ELb0EN7cutlass10bfloat16_tE19Flash_kernel_traitsILi128ELi64ELi64ELi4ES3_EELb0ELb0ELb0ELb0ELb1ELb0ELb1ELb1EEEvNS_16Flash_fwd_paramsE$_ZN5flash30compute_attn_1rowblock_splitkvI23Flash_fwd_kernel_traitsILi128ELi64ELi64ELi4ELb0ELb0EN7cutlass10bfloat16_tE19Flash_kernel_traitsILi128ELi64ELi64ELi4ES3_EELb0ELb0ELb0ELb0ELb1ELb0ELb1ELb1ENS_16Flash_fwd_paramsEEEvRKT8_iiiii:
        /* <DEDUP_REMOVED lines=39> */
.L_x_12266:
[----:B------:R-:W-:Y:S05]  /*0470*/  BSYNC.RECONVERGENT B0 ;  /* 0x0000000000007941 */ /* 0x000fea0003800200 */
.L_x_12265:
[----:B------:R-:W-:Y:S04]  /*0480*/  BSSY.RECONVERGENT B0, `(.L_x_12267) ;  /* 0x0000007000007945 */ /* 0x000fe80003800200 */
[----:B------:R-:W-:Y:S05]  /*0490*/  @!P4 BRA `(.L_x_12268) ;  /* 0x000000000014c947 */ /* 0x000fea0003800000 */
[----:B------:R-:W2:Y:S02]  /*04a0*/  LD.E.U8 R4, desc[UR4][R100.64+0x1b2] ;  /* 0x0001b20464047980 */ /* 0x000ea4000c101100 */
[----:B--2---:R-:W-:-:S13]  /*04b0*/  ISETP.NE.AND P0, PT, R4, RZ, PT ;  /* 0x000000ff0400720c */ /* 0x004fda0003f05270 */
[----:B------:R-:W2:Y:S02]  /*04c0*/  @P0 LD.E R13, desc[UR4][R16.64+0x4] ;  /* 0x00000404100d0980 */ /* 0x000ea4000c101900 */
[----:B--2--5:R-:W-:-:S06]  /*04d0*/  @P0 IADD3 R84, PT, PT, R13, -R14, RZ ;  /* 0x8000000e0d540210 */ /* 0x024fcc0007ffe0ff */
[----:B------:R2:W5:Y:S02]  /*04e0*/  @!P0 LD.E R84, desc[UR4][R16.64] ;  /* 0x0000000410548980 */ /* 0x000564000c101900 */
.L_x_12268:
[----:B------:R-:W-:Y:S05]  /*04f0*/  BSYNC.RECONVERGENT B0 ;  /* 0x0000000000007941 */ /* 0x000fea0003800200 */
.L_x_12267:
[----:B------:R-:W-:Y:S01]  /*0500*/  BSSY.RECONVERGENT B1, `(.L_x_12269) ;  /* 0x0000012000017945 */ /* 0x000fe20003800200 */
[----:B-----5:R-:W-:Y:S02]  /*0510*/  @P3 IADD3 R161, PT, PT, R3, -R8, RZ ;  /* 0x8000000803a13210 */ /* 0x020fe40007ffe0ff */
[----:B------:R-:W-:Y:S01]  /*0520*/  IADD3 R84, PT, PT, R84, -R11, RZ ;  /* 0x8000000b54547210 */ /* 0x000fe20007ffe0ff */
[----:B------:R-:W-:Y:S06]  /*0530*/  @!P5 BRA `(.L_x_12270) ;  /* 0x000000000014d947 */ /* 0x000fec0003800000 */
[----:B------:R-:W-:-:S05]  /*0540*/  IADD3 R6, P0, PT, R6, R2, RZ ;  /* 0x0000000206067210 */ /* 0x000fca0007f1e0ff */
[----:B------:R-:W-:-:S05]  /*0550*/  IMAD.X R7, R7, 0x1, R0, P0 ;  /* 0x0000000107077824 */ /* 0x000fca00000e0600 */
[----:B------:R-:W3:Y:S02]  /*0560*/  LD.E R78, desc[UR4][R6.64] ;  /* 0x00000004064e7980 */ /* 0x000ee4000c101900 */
[----:B---3--:R-:W-:Y:S01]  /*0570*/  IADD3 R78, PT, PT, R78, -R11, RZ ;  /* 0x8000000b4e4e7210 */ /* 0x008fe20007ffe0ff */
[----:B------:R-:W-:Y:S05]  /*0580*/  BRA `(.L_x_12271) ;  /* 0x0000000000247947 */ /* 0x000fea0003800000 */
.L_x_12270:
[----:B------:R-:W3:Y:S01]  /*0590*/  LD.E.64 R6, desc[UR4][R100.64+0x108] ;  /* 0x0001080464067980 */ /* 0x000ee2000c101b00 */
[----:B------:R-:W-:Y:S01]  /*05a0*/  BSSY.RECONVERGENT B0, `(.L_x_12272) ;  /* 0x0000006000007945 */ /* 0x000fe20003800200 */
[----:B------:R-:W-:Y:S01]  /*05b0*/  IMAD.MOV.U32 R3, RZ, RZ, RZ ;  /* 0x000000ffff037224 */ /* 0x000fe200078e00ff */
[----:B---3--:R-:W-:-:S04]  /*05c0*/  ISETP.NE.U32.AND P0, PT, R6, RZ, PT ;  /* 0x000000ff0600720c */ /* 0x008fc80003f05070 */
[----:B------:R-:W-:-:S13]  /*05d0*/  ISETP.NE.AND.EX P0, PT, R7, RZ, PT, P0 ;  /* 0x000000ff0700720c */ /* 0x000fda0003f05300 */
[----:B------:R-:W-:Y:S05]  /*05e0*/  @!P0 BRA `(.L_x_12273) ;  /* 0x0000000000048947 */ /* 0x000fea0003800000 */
[----:B------:R3:W5:Y:S02]  /*05f0*/  LD.E R3, desc[UR4][R100.64+0xbc] ;  /* 0x0000bc0464037980 */ /* 0x000764000c101900 */
.L_x_12273:
[----:B------:R-:W-:Y:S05]  /*0600*/  BSYNC.RECONVERGENT B0 ;  /* 0x0000000000007941 */ /* 0x000fea0003800200 */
.L_x_12272:
[----:B-----5:R-:W-:Y:S02]  /*0610*/  IADD3 R78, PT, PT, R84, R3, RZ ;  /* 0x00000003544e7210 */ /* 0x020fe40007ffe0ff */
.L_x_12271:
[----:B------:R-:W-:Y:S05]  /*0620*/  BSYNC.RECONVERGENT B1 ;  /* 0x0000000000017941 */ /* 0x000fea0003800200 */
.L_x_12269:
[----:B------:R-:W-:Y:S01]  /*0630*/  IMAD.SHL.U32 R160, R5, 0x40, RZ ;  /* 0x0000004005a07824 */ /* 0x000fe200078e00ff */
[----:B------:R-:W-:Y:S01]  /*0640*/  MOV R6, R156 ;  /* 0x0000009c00067202 */ /* 0x000fe20000000f00 */
[----:B------:R-:W-:-:S03]  /*0650*/  IMAD.MOV.U32 R7, RZ, RZ, 0x0 ;  /* 0x00000000ff077424 */ /* 0x000fc600078e00ff */
[----:B------:R-:W-:-:S13]  /*0660*/  ISETP.GT.AND P0, PT, R161, R160, PT ;  /* 0x000000a0a100720c */ /* 0x000fda0003f04270 */
[----:B-123--:R-:W-:Y:S05]  /*0670*/  @!P0 RET.REL.NODEC R6 `(_ZN5flash24flash_fwd_splitkv_kernelI23Flash_fwd_kernel_traitsILi128ELi64ELi64ELi4ELb0ELb0EN7cutlass10bfloat16_tE19Flash_kernel_traitsILi128ELi64ELi64ELi4ES3_EELb0ELb0ELb0ELb0ELb1ELb0ELb1ELb1EEEvNS_16Flash_fwd_paramsE) ;  /* 0xfffffff806608950 */ /* 0x00efea0003c3ffff */
        /* <DEDUP_REMOVED lines=46> */
[----:B------:R-:W-:-:S04]  /*0960*/  LOP3.LUT R11, R11, 0x1f80, RZ, 0xc0, !PT ;  /* 0x00001f800b0b7812 */ /* 0x000fc800078ec0ff */
        /* <DEDUP_REMOVED lines=17> */
[----:B------:R-:W-:Y:S01]  /*0a80*/  LEA R12, P0, R11, R8, 0x2 ;  /* 0x000000080b0c7211 */ /* 0x000fe200078010ff */
        /* <DEDUP_REMOVED lines=50> */
[----:B------:R-:W-:Y:S01]  /*0db0*/  ISETP.NE.OR P0, PT, R157, RZ, P4 ;  /* 0x000000ff9d00720c */ /* 0x000fe20002705670 */
[----:B------:R-:W-:Y:S02]  /*0dc0*/  IMAD.MOV.U32 R157, RZ, RZ, 0x0 ;  /* 0x00000000ff9d7424 */ /* 0x000fe400078e00ff */
[----:B------:R1:W-:Y:S10]  /*0dd0*/  @!P1 ST.E desc[UR4][R6.64], R13 ;  /* 0x0000000d06009985 */ /* 0x0003f4000c101904 */
[----:B-1----:R-:W-:Y:S05]  /*0de0*/  @P0 RET.REL.NODEC R156 `(_ZN5flash24flash_fwd_splitkv_kernelI23Flash_fwd_kernel_traitsILi128ELi64ELi64ELi4ELb0ELb0EN7cutlass10bfloat16_tE19Flash_kernel_traitsILi128ELi64ELi64ELi4ES3_EELb0ELb0ELb0ELb0ELb1ELb0ELb1ELb1EEEvNS_16Flash_fwd_paramsE) ;  /* 0xfffffff09c840950 */ /* 0x002fea0003c3ffff */
[----:B------:R-:W-:Y:S02]  /*0df0*/  MOV R3, 0xff800000 ;  /* 0xff80000000037802 */ /* 0x000fe40000000f00 */
[----:B------:R-:W-:-:S03]  /*0e00*/  MOV R157, 0x0 ;  /* 0x00000000009d7802 */ /* 0x000fc60000000f00 */
[----:B------:R1:W-:Y:S02]  /*0e10*/  ST.E desc[UR4][R6.64+0xe0], R3 ;  /* 0x0000e00306007985 */ /* 0x0003e4000c101904 */
[----:B-1----:R-:W-:Y:S05]  /*0e20*/  RET.REL.NODEC R156 `(_ZN5flash24flash_fwd_splitkv_kernelI23Flash_fwd_kernel_traitsILi128ELi64ELi64ELi4ELb0ELb0EN7cutlass10bfloat16_tE19Flash_kernel_traitsILi128ELi64ELi64ELi4ES3_EELb0ELb0ELb0ELb0ELb1ELb0ELb1ELb1EEEvNS_16Flash_fwd_paramsE) ;  /* 0xfffffff09c747950 */ /* 0x002fea0003c3ffff */
.L_x_12274:
        /* <DEDUP_REMOVED lines=55> */
[----:B----45:R-:W4:Y:S02]  /*11a0*/  MUFU.RCP R10, R20 ;  /* 0x00000014000a7308 */ /* 0x030f240000001000 */
        /* <DEDUP_REMOVED lines=27> */
[----:B--2---:R-:W-:Y:S01]  /*1360*/  IMAD R11, R17, R9, RZ ;  /* 0x00000009110b7224 */ /* 0x004fe200078e02ff */
        /* <DEDUP_REMOVED lines=17> */
.L_x_12276:
        /* <DEDUP_REMOVED lines=27> */
[----:B------:R-:W-:-:S04]  /*1630*/  @!P0 IMAD.WIDE.U32 R20, R148, R11, RZ ;  /* 0x0000000b94148225 */ /* 0x000fc800078e00ff */
[----:B------:R-:W-:Y:S01]  /*1640*/  @!P0 IMAD.IADD R21, R21, 0x1, R0 ;  /* 0x0000000115158824 */ /* 0x000fe200078e0200 */
[----:B-----5:R-:W-:Y:S01]  /*1650*/  @!P0 SHF.R.S32.HI R0, RZ, 0x1f, R10 ;  /* 0x0000001fff008819 */ /* 0x020fe2000001140a */
[----:B----4-:R-:W-:Y:S01]  /*1660*/  @!P0 IMAD R9, R13, R10, RZ ;  /* 0x0000000a0d098224 */ /* 0x010fe200078e02ff */
[----:B------:R-:W-:-:S03]  /*1670*/  @P0 IADD3 R4, PT, PT, R11, R14, RZ ;  /* 0x0000000e0b040210 */ /* 0x000fc60007ffe0ff */
[----:B------:R-:W-:Y:S01]  /*1680*/  @!P1 IADD3 R7, PT, PT, R7, -R2, RZ ;  /* 0x8000000207079210 */ /* 0x000fe20007ffe0ff */
[C---:B------:R-:W-:Y:S02]  /*1690*/  @!P0 IMAD R9, R12.reuse, R0, R9 ;  /* 0x000000000c098224 */ /* 0x040fe400078e0209 */
[----:B------:R-:W-:Y:S01]  /*16a0*/  @!P0 IMAD.WIDE.U32 R12, R12, R10, R20 ;  /* 0x0000000a0c0c8225 */ /* 0x000fe200078e0014 */
[----:B------:R-:W-:Y:S02]  /*16b0*/  ISETP.GE.U32.AND P4, PT, R7, R2, PT ;  /* 0x000000020700720c */ /* 0x000fe40003f86070 */
[----:B------:R-:W-:Y:S01]  /*16c0*/  LOP3.LUT R2, R162, R3, RZ, 0x3c, !PT ;  /* 0x00000003a2027212 */ /* 0x000fe200078e3cff */
[-C--:B------:R-:W-:Y:S02]  /*16d0*/  @P0 IMAD R0, R149, R4.reuse, RZ ;  /* 0x0000000495000224 */ /* 0x080fe400078e02ff */
[----:B------:R-:W-:Y:S01]  /*16e0*/  @P0 IMAD.WIDE.U32 R20, R148, R4, RZ ;  /* 0x0000000494140225 */ /* 0x000fe200078e00ff */
[----:B------:R-:W-:-:S02]  /*16f0*/  @!P0 MOV R4, R12 ;  /* 0x0000000c00048202 */ /* 0x000fc40000000f00 */
[----:B------:R-:W-:Y:S01]  /*1700*/  ISETP.GE.AND P3, PT, R2, RZ, PT ;  /* 0x000000ff0200720c */ /* 0x000fe20003f66270 */
[----:B------:R-:W-:Y:S01]  /*1710*/  @!P0 IMAD.IADD R9, R13, 0x1, R9 ;  /* 0x000000010d098824 */ /* 0x000fe200078e0209 */
[----:B------:R-:W-:Y:S01]  /*1720*/  LEA R12, R103, 0xffffffc0, 0x6 ;  /* 0xffffffc0670c7811 */ /* 0x000fe200078e30ff */
[----:B------:R-:W-:Y:S01]  /*1730*/  @P0 IMAD.MOV.U32 R4, RZ, RZ, R20 ;  /* 0x000000ffff040224 */ /* 0x000fe200078e0014 */
[----:B------:R-:W-:Y:S02]  /*1740*/  @P0 IADD3 R9, PT, PT, R21, R0, RZ ;  /* 0x0000000015090210 */ /* 0x000fe40007ffe0ff */
[----:B------:R-:W-:Y:S02]  /*1750*/  ISETP.NE.AND P2, PT, R3, RZ, PT ;  /* 0x000000ff0300720c */ /* 0x000fe40003f45270 */
[----:B------:R-:W-:Y:S01]  /*1760*/  @!P1 IADD3 R6, PT, PT, R6, 0x1, RZ ;  /* 0x0000000106069810 */ /* 0x000fe20007ffe0ff */
[----:B------:R-:W-:Y:S01]  /*1770*/  IMAD R2, R149, R12, RZ ;  /* 0x0000000c95027224 */ /* 0x000fe200078e02ff */
[----:B------:R-:W-:Y:S01]  /*1780*/  SHF.R.S32.HI R13, RZ, 0x1f, R12 ;  /* 0x0000001fff0d7819 */ /* 0x000fe2000001140c */
[----:B------:R-:W-:Y:S01]  /*1790*/  @!P0 IMAD R0, R105, R11, RZ ;  /* 0x0000000b69008224 */ /* 0x000fe200078e02ff */
[----:B------:R-:W-:Y:S01]  /*17a0*/  @!P0 SHF.R.S32.HI R7, RZ, 0x1f, R11 ;  /* 0x0000001fff078819 */ /* 0x000fe2000001140b */
[----:B------:R-:W-:Y:S01]  /*17b0*/  IMAD.MOV.U32 R21, RZ, RZ, R9 ;  /* 0x000000ffff157224 */ /* 0x000fe200078e0009 */
[----:B------:R-:W-:-:S02]  /*17c0*/  MOV R20, R4 ;  /* 0x0000000400147202 */ /* 0x000fc40000000f00 */
[----:B------:R-:W-:Y:S01]  /*17d0*/  @P4 IADD3 R6, PT, PT, R6, 0x1, RZ ;  /* 0x0000000106064810 */ /* 0x000fe20007ffe0ff */
[----:B------:R-:W-:Y:S02]  /*17e0*/  IMAD R2, R13, R148, R2 ;  /* 0x000000940d027224 */ /* 0x000fe400078e0202 */
        /* <DEDUP_REMOVED lines=9> */
[----:B------:R-:W-:Y:S01]  /*1880*/  @!P0 IMAD R0, R17, R10, RZ ;  /* 0x0000000a11008224 */ /* 0x000fe200078e02ff */
[----:B------:R-:W-:Y:S01]  /*1890*/  @!P0 SHF.R.S32.HI R7, RZ, 0x1f, R10 ;  /* 0x0000001fff078819 */ /* 0x000fe2000001140a */
[-C--:B------:R-:W-:Y:S01]  /*18a0*/  IMAD R9, R19, R6.reuse, RZ ;  /* 0x0000000613097224 */ /* 0x080fe200078e02ff */
[----:B------:R-:W-:Y:S01]  /*18b0*/  SHF.R.S32.HI R2, RZ, 0x1f, R6 ;  /* 0x0000001fff027819 */ /* 0x000fe20000011406 */
[----:B------:R-:W-:-:S04]  /*18c0*/  IMAD.WIDE.U32 R20, R18, R6, R14 ;  /* 0x0000000612147225 */ /* 0x000fc800078e000e */
[C---:B------:R-:W-:Y:S02]  /*18d0*/  @!P0 IMAD R0, R16.reuse, R7, R0 ;  /* 0x0000000710008224 */ /* 0x040fe400078e0200 */
[----:B------:R-:W-:-:S04]  /*18e0*/  @!P0 IMAD.WIDE.U32 R16, R16, R10, R22 ;  /* 0x0000000a10108225 */ /* 0x000fc800078e0016 */
        /* <DEDUP_REMOVED lines=8> */
.L_x_12277:
[----:B------:R-:W-:Y:S05]  /*1970*/  BSYNC.RECONVERGENT B0 ;  /* 0x0000000000007941 */ /* 0x000fea0003800200 */
.L_x_12275:
        /* <DEDUP_REMOVED lines=31> */
[----:B------:R-:W-:Y:S01]  /*1b70*/  IMAD R13, R13, R104, RZ ;  /* 0x000000680d0d7224 */ /* 0x000fe200078e02ff */
[----:B------:R-:W-:Y:S01]  /*1b80*/  IADD3.X R29, PT, PT, RZ, R14, RZ, P2, !PT ;  /* 0x0000000eff1d7210 */ /* 0x000fe200017fe4ff */
[----:B------:R-:W-:Y:S01]  /*1b90*/  @!P1 VIADD R17, R17, 0x1 ;  /* 0x0000000111119836 */ /* 0x000fe20000000000 */
        /* <DEDUP_REMOVED lines=8> */
[----:B------:R-:W-:Y:S01]  /*1c20*/  IADD3 R17, PT, PT, R29, R13, RZ ;  /* 0x0000000d1d117210 */ /* 0x000fe20007ffe0ff */
[----:B------:R-:W-:Y:S01]  /*1c30*/  IMAD.MOV.U32 R125, RZ, RZ, RZ ;  /* 0x000000ffff7d7224 */ /* 0x000fe200078e00ff */
[----:B------:R-:W-:Y:S02]  /*1c40*/  SHF.R.U32.HI R124, RZ, 0x3, R157 ;  /* 0x00000003ff7c7819 */ /* 0x000fe4000001169d */
[----:B------:R-:W-:Y:S02]  /*1c50*/  MOV R16, R28 ;  /* 0x0000001c00107202 */ /* 0x000fe40000000f00 */
[----:B------:R-:W-:-:S03]  /*1c60*/  SHF.R.S32.HI R3, RZ, 0x1f, R0 ;  /* 0x0000001fff037819 */ /* 0x000fc60000011400 */
        /* <DEDUP_REMOVED lines=29> */
[C---:B------:R-:W-:Y:S01]  /*1e40*/  IADD3 R26, P1, PT, R20.reuse, R8, RZ ;  /* 0x00000008141a7210 */ /* 0x040fe20007f3e0ff */
[----:B------:R-:W-:Y:S01]  /*1e50*/  IMAD R13, R23, R162, RZ ;  /* 0x000000a2170d7224 */ /* 0x000fe200078e02ff */
[----:B------:R-:W-:Y:S02]  /*1e60*/  SHF.R.S32.HI R14, RZ, 0x1f, R162 ;  /* 0x0000001fff0e7819 */ /* 0x000fe400000114a2 */
[----:B------:R-:W-:Y:S01]  /*1e70*/  IADD3.X R27, PT, PT, RZ, R12, RZ, P1, !PT ;  /* 0x0000000cff1b7210 */ /* 0x000fe20000ffe4ff */
[----:B------:R-:W-:Y:S01]  /*1e80*/  IMAD R8, R25, R0, RZ ;  /* 0x0000000019087224 */ /* 0x000fe200078e02ff */
[----:B------:R-:W-:Y:S01]  /*1e90*/  IADD3 R12, P1, PT, R20, R4, RZ ;  /* 0x00000004140c7210 */ /* 0x000fe20007f3e0ff */
[----:B------:R-:W-:-:S02]  /*1ea0*/  IMAD R13, R22, R14, R13 ;  /* 0x0000000e160d7224 */ /* 0x000fc400078e020d */
[----:B------:R-:W-:-:S04]  /*1eb0*/  IMAD.WIDE.U32 R26, R162, R22, R26 ;  /* 0x00000016a21a7225 */ /* 0x000fc800078e001a */
[----:B------:R-:W-:Y:S01]  /*1ec0*/  IMAD.WIDE.U32 R14, R5, 0x40, R124 ;  /* 0x00000040050e7825 */ /* 0x000fe200078e007c */
[----:B------:R-:W-:-:S03]  /*1ed0*/  IADD3 R27, PT, PT, R27, R13, RZ ;  /* 0x0000000d1b1b7210 */ /* 0x000fc60007ffe0ff */
[----:B------:R-:W-:Y:S02]  /*1ee0*/  IMAD R8, R3, R24, R8 ;  /* 0x0000001803087224 */ /* 0x000fe400078e0208 */
[----:B------:R-:W-:Y:S02]  /*1ef0*/  IMAD.X R13, RZ, RZ, R2, P1 ;  /* 0x000000ffff0d7224 */ /* 0x000fe400008e0602 */
[----:B------:R-:W-:Y:S02]  /*1f00*/  IMAD R5, R15, R130, RZ ;  /* 0x000000820f057224 */ /* 0x000fe400078e02ff */
[----:B------:R-:W-:Y:S02]  /*1f10*/  IMAD.IADD R23, R17, 0x1, R8 ;  /* 0x0000000111177824 */ /* 0x000fe400078e0208 */
[----:B------:R-:W-:Y:S02]  /*1f20*/  IMAD.MOV.U32 R22, RZ, RZ, R16 ;  /* 0x000000ffff167224 */ /* 0x000fe400078e0010 */
[----:B------:R-:W-:-:S04]  /*1f30*/  IMAD.WIDE.U32 R16, R124, R148, R12 ;  /* 0x000000947c107225 */ /* 0x000fc800078e000c */
[C---:B------:R-:W-:Y:S02]  /*1f40*/  IMAD R5, R14.reuse, R131, R5 ;  /* 0x000000830e057224 */ /* 0x040fe400078e0205 */
[----:B------:R-:W-:-:S04]  /*1f50*/  IMAD.WIDE.U32 R12, R14, R130, R26 ;  /* 0x000000820e0c7225 */ /* 0x000fc800078e001a */
[----:B------:R-:W-:Y:S01]  /*1f60*/  IMAD.IADD R5, R13, 0x1, R5 ;  /* 0x000000010d057824 */ /* 0x000fe200078e0205 */
[----:B----4-:R-:W-:-:S04]  /*1f70*/  LEA R122, P2, R12, R6, 0x1 ;  /* 0x000000060c7a7211 */ /* 0x010fc800078408ff */
[----:B------:R-:W-:Y:S02]  /*1f80*/  LEA.HI.X R123, R12, R7, R5, 0x1, P2 ;  /* 0x000000070c7b7211 */ /* 0x000fe400010f0c05 */
[----:B------:R-:W-:Y:S01]  /*1f90*/  SHF.R.S32.HI R7, RZ, 0x1f, R84 ;  /* 0x0000001fff077819 */ /* 0x000fe20000011454 */
[----:B------:R-:W-:-:S03]  /*1fa0*/  IMAD.WIDE.U32 R14, R124, R104, R22 ;  /* 0x000000687c0e7225 */ /* 0x000fc600078e0016 */
[----:B------:R-:W-:Y:S01]  /*1fb0*/  LEA.HI R7, R7, R84, RZ, 0x6 ;  /* 0x0000005407077211 */ /* 0x000fe200078f30ff */
[----:B------:R-:W-:-:S03]  /*1fc0*/  IMAD.IADD R155, R15, 0x1, R155 ;  /* 0x000000010f9b7824 */ /* 0x000fc600078e029b */
[----:B------:R-:W-:Y:S02]  /*1fd0*/  SHF.R.S32.HI R7, RZ, 0x6, R7 ;  /* 0x00000006ff077819 */ /* 0x000fe40000011407 */
[----:B------:R-:W-:Y:S02]  /*1fe0*/  LEA R154, P0, R14, R10, 0x1 ;  /* 0x0000000a0e9a7211 */ /* 0x000fe400078008ff */
[----:B------:R-:W-:Y:S02]  /*1ff0*/  VIMNMX R82, PT, PT, R150, R7, !PT ;  /* 0x0000000796527248 */ /* 0x000fe40007fe0100 */
[----:B------:R-:W-:Y:S02]  /*2000*/  LEA.HI.X R155, R14, R11, R155, 0x1, P0 ;  /* 0x0000000b0e9b7211 */ /* 0x000fe400000f0c9b */
[----:B------:R-:W-:Y:S02]  /*2010*/  ISETP.GT.AND P0, PT, R103, R82, PT ;  /* 0x000000526700720c */ /* 0x000fe40003f04270 */
[----:B------:R-:W-:-:S02]  /*2020*/  SHF.R.U32.HI R5, RZ, 0x1, R157 ;  /* 0x00000001ff057819 */ /* 0x000fc4000001169d */
[----:B------:R-:W-:Y:S02]  /*2030*/  IADD3 R151, PT, PT, R17, R151, RZ ;  /* 0x0000009711977210 */ /* 0x000fe40007ffe0ff */
[----:B------:R-:W-:Y:S02]  /*2040*/  LEA R152, P1, R16, R18, 0x1 ;  /* 0x0000001210987211 */ /* 0x000fe400078208ff */
[----:B------:R-:W-:Y:S02]  /*2050*/  LOP3.LUT R72, R116, 0x8, R5, 0xf8, !PT ;  /* 0x0000000874487812 */ /* 0x000fe400078ef805 */
        /* <DEDUP_REMOVED lines=15> */
[----:B------:R-:W-:Y:S02]  /*2150*/  SHF.R.S32.HI R17, RZ, 0x1f, R158 ;  /* 0x0000001fff117819 */ /* 0x000fe4000001149e */
[----:B------:R-:W-:-:S04]  /*2160*/  SHF.R.S32.HI R117, RZ, 0x1, R117 ;  /* 0x00000001ff757819 */ /* 0x000fc80000011475 */
[C---:B------:R-:W-:Y:S01]  /*2170*/  SHF.L.U32 R110, R117.reuse, 0x5, RZ ;  /* 0x00000005756e7819 */ /* 0x040fe200000006ff */
[C---:B------:R-:W-:Y:S02]  /*2180*/  IMAD.SHL.U32 R115, R117.reuse, 0x10, RZ ;  /* 0x0000001075737824 */ /* 0x040fe400078e00ff */
[----:B------:R-:W-:Y:S01]  /*2190*/  IMAD R111, R117, 0x30, RZ ;  /* 0x00000030756f7824 */ /* 0x000fe200078e02ff */
        /* <DEDUP_REMOVED lines=13> */
[----:B------:R-:W-:Y:S01]  /*2270*/  SHF.R.S32.HI R98, RZ, 0x1f, R111 ;  /* 0x0000001fff627819 */ /* 0x000fe2000001146f */
[----:B--2---:R-:W-:Y:S02]  /*2280*/  IMAD R2, R27, R163, RZ ;  /* 0x000000a31b027224 */ /* 0x004fe400078e02ff */
[----:B------:R-:W-:-:S04]  /*2290*/  IMAD.WIDE.U32 R26, R163, R26, R20 ;  /* 0x0000001aa31a7225 */ /* 0x000fc800078e0014 */
[----:B------:R-:W-:Y:S02]  /*22a0*/  IMAD.IADD R27, R27, 0x1, R2 ;  /* 0x000000011b1b7824 */ /* 0x000fe400078e0202 */
[----:B---3--:R-:W-:-:S04]  /*22b0*/  IMAD.WIDE.U32 R24, R163, R18, R20 ;  /* 0x00000012a3187225 */ /* 0x008fc800078e0014 */
[----:B------:R-:W-:Y:S02]  /*22c0*/  IMAD R2, R19, R163, RZ ;  /* 0x000000a313027224 */ /* 0x000fe400078e02ff */
[----:B----4-:R-:W-:Y:S02]  /*22d0*/  IMAD R8, R127, R158, RZ ;  /* 0x0000009e7f087224 */ /* 0x010fe400078e02ff */
[----:B------:R-:W-:Y:S02]  /*22e0*/  IMAD R18, R13, R0, RZ ;  /* 0x000000000d127224 */ /* 0x000fe400078e02ff */
[----:B------:R-:W-:Y:S02]  /*22f0*/  IMAD.IADD R25, R25, 0x1, R2 ;  /* 0x0000000119197824 */ /* 0x000fe400078e0202 */
[----:B------:R-:W-:Y:S02]  /*2300*/  IMAD R13, R129, R158, RZ ;  /* 0x0000009e810d7224 */ /* 0x000fe400078e02ff */
[----:B------:R-:W-:-:S02]  /*2310*/  IMAD R8, R126, R17, R8 ;  /* 0x000000117e087224 */ /* 0x000fc400078e0208 */
[----:B------:R-:W-:-:S04]  /*2320*/  IMAD.WIDE.U32 R26, R126, R158, R26 ;  /* 0x0000009e7e1a7225 */ /* 0x000fc800078e001a */
[C---:B------:R-:W-:Y:S02]  /*2330*/  IMAD R2, R128.reuse, R17, R13 ;  /* 0x0000001180027224 */ /* 0x040fe400078e020d */
[----:B------:R-:W-:Y:S01]  /*2340*/  IMAD.WIDE.U32 R24, R128, R158, R24 ;  /* 0x0000009e80187225 */ /* 0x000fe200078e0018 */
[----:B------:R-:W-:-:S03]  /*2350*/  IADD3 R27, PT, PT, R27, R8, RZ ;  /* 0x000000081b1b7210 */ /* 0x000fc60007ffe0ff */
[----:B------:R-:W-:Y:S02]  /*2360*/  IMAD.IADD R25, R25, 0x1, R2 ;  /* 0x0000000119197824 */ /* 0x000fe400078e0202 */
[----:B------:R-:W-:Y:S02]  /*2370*/  IMAD R2, R23, R0, RZ ;  /* 0x0000000017027224 */ /* 0x000fe400078e02ff */
[----:B------:R-:W-:-:S04]  /*2380*/  IMAD.WIDE.U32 R26, R0, R12, R26 ;  /* 0x0000000c001a7225 */ /* 0x000fc800078e001a */
[----:B------:R-:W-:Y:S01]  /*2390*/  IMAD.WIDE.U32 R24, R0, R22, R24 ;  /* 0x0000001600187225 */ /* 0x000fe200078e0018 */
[----:B------:R-:W-:-:S03]  /*23a0*/  SHF.L.U32 R0, R157, 0x2, RZ ;  /* 0x000000029d007819 */ /* 0x000fc600000006ff */
[-C--:B------:R-:W-:Y:S02]  /*23b0*/  IMAD R18, R12, R3.reuse, R18 ;  /* 0x000000030c127224 */ /* 0x080fe400078e0212 */
[----:B------:R-:W-:Y:S02]  /*23c0*/  IMAD R3, R22, R3, R2 ;  /* 0x0000000316037224 */ /* 0x000fe400078e0202 */
[----:B-----5:R-:W-:Y:S01]  /*23d0*/  IMAD.IADD R2, R158, 0x1, R9 ;  /* 0x000000019e027824 */ /* 0x020fe200078e0209 */
[----:B------:R-:W-:Y:S02]  /*23e0*/  SHF.R.S32.HI R17, RZ, 0x1f, R84 ;  /* 0x0000001fff117819 */ /* 0x000fe40000011454 */
[----:B------:R-:W-:Y:S02]  /*23f0*/  IADD3 R9, P0, PT, -R84, R124, RZ ;  /* 0x0000007c54097210 */ /* 0x000fe40007f1e1ff */
[----:B------:R-:W-:Y:S01]  /*2400*/  LOP3.LUT R0, R0, 0x1c, RZ, 0xc0, !PT ;  /* 0x0000001c00007812 */ /* 0x000fe200078ec0ff */
[----:B------:R-:W-:Y:S01]  /*2410*/  IMAD R13, R2, R117, RZ ;  /* 0x00000075020d7224 */ /* 0x000fe200078e02ff */
[----:B------:R-:W-:Y:S01]  /*2420*/  IADD3.X R17, PT, PT, RZ, ~R17, RZ, P0, !PT ;  /* 0x80000011ff117210 */ /* 0x000fe200007fe4ff */
[----:B------:R-:W-:-:S02]  /*2430*/  IMAD R2, R124, R117, R20 ;  /* 0x000000757c027224 */ /* 0x000fc400078e0214 */
[----:B------:R-:W-:Y:S01]  /*2440*/  IMAD R0, R124, R117, R0 ;  /* 0x000000757c007224 */ /* 0x000fe200078e0200 */
[----:B------:R-:W-:Y:S01]  /*2450*/  IADD3 R19, PT, PT, R27, R18, RZ ;  /* 0x000000121b137210 */ /* 0x000fe20007ffe0ff */
[----:B------:R-:W-:Y:S01]  /*2460*/  IMAD.IADD R25, R25, 0x1, R3 ;  /* 0x0000000119197824 */ /* 0x000fe200078e0203 */
        /* <DEDUP_REMOVED lines=33> */
.L_x_12301:
        /* <DEDUP_REMOVED lines=9> */
[C---:B------:R-:W-:Y:S02]  /*2710*/  ISETP.GE.AND P0, PT, R114.reuse, R108, PT ;  /* 0x0000006c7200720c */ /* 0x040fe40003f06270 */
        /* <DEDUP_REMOVED lines=85> */
.L_x_12280:
        /* <DEDUP_REMOVED lines=103> */
.L_x_12284:
[----:B------:R-:W-:Y:S05]  /*32e0*/  BSYNC.RECONVERGENT B0 ;  /* 0x0000000000007941 */ /* 0x000fea0003800200 */
.L_x_12283:
        /* <DEDUP_REMOVED lines=96> */
.L_x_12286:
[----:B------:R-:W-:Y:S05]  /*38f0*/  BSYNC.RECONVERGENT B0 ;  /* 0x0000000000007941 */ /* 0x000fea0003800200 */
.L_x_12285:
        /* <DEDUP_REMOVED lines=100> */
.L_x_12288:
[----:B------:R-:W-:Y:S05]  /*3f40*/  BSYNC.RECONVERGENT B0 ;  /* 0x0000000000007941 */ /* 0x000fea0003800200 */
.L_x_12287:
        /* <DEDUP_REMOVED lines=104> */
.L_x_12290:
[----:B------:R-:W-:Y:S05]  /*45d0*/  BSYNC.RECONVERGENT B0 ;  /* 0x0000000000007941 */ /* 0x000fea0003800200 */
.L_x_12289:
[----:B------:R-:W5:Y:S02]  /*45e0*/  LD.E R3, desc[UR4][R100.64+0xd0] ;  /* 0x0000d00464037980 */ /* 0x000f64000c101900 */
[----:B-----5:R-:W-:Y:S05]  /*45f0*/  IMAD.U32 R3, R3, -0x20, RZ ;  /* 0xffffffe003037824 */ /* 0x020fea00078e00ff */
[C---:B------:R-:W-:Y:S02]  /*4600*/  LEA R22, P1, R3.reuse, R22, 0x1 ;  /* 0x0000001603167211 */ /* 0x040fe400078208ff */
[C---:B------:R-:W-:Y:S02]  /*4610*/  LEA R58, P0, R3.reuse, R58, 0x1 ;  /* 0x0000003a033a7211 */ /* 0x040fe400078008ff */
[C---:B------:R-:W-:Y:S02]  /*4620*/  LEA.HI.X.SX32 R23, R3.reuse, R23, 0x1, P1 ;  /* 0x0000001703177211 */ /* 0x040fe400008f0eff */
[----:B------:R-:W-:Y:S01]  /*4630*/  LEA.HI.X.SX32 R59, R3, R59, 0x1, P0 ;  /* 0x0000003b033b7211 */ /* 0x000fe200000f0eff */
[----:B------:R-:W-:Y:S05]  /*4640*/  BRA `(.L_x_12281) ;  /* 0x0000002c00187947 */ /* 0x000fea0003800000 */
.L_x_12282:
        /* <DEDUP_REMOVED lines=174> */
.L_x_12292:
[----:B------:R-:W-:Y:S05]  /*5130*/  BSYNC.RECONVERGENT B0 ;  /* 0x0000000000007941 */ /* 0x000fea0003800200 */
.L_x_12291:
        /* <DEDUP_REMOVED lines=11> */
[----:B------:R-:W-:Y:S01]  /*51f0*/  @!P0 IMAD.X R136, R102, 0x1, R57, P2 ;  /* 0x0000000166888824 */ /* 0x000fe200010e0639 */
[----:B------:R-:W-:Y:S01]  /*5200*/  ISETP.GT.AND P2, PT, R26, RZ, !P0 ;  /* 0x000000ff1a00720c */ /* 0x000fe20004744270 */
[----:B------:R-:W-:Y:S02]  /*5210*/  @!P0 IMAD.SHL.U32 R57, R119, 0x2, RZ ;  /* 0x0000000277398824 */ /* 0x000fe400078e00ff */
        /* <DEDUP_REMOVED lines=70> */
[----:B------:R-:W-:Y:S01]  /*5680*/  LEA R136, P3, R74, R92, 0x1 ;  /* 0x0000005c4a887211 */ /* 0x000fe200078608ff */
[----:B------:R-:W-:Y:S01]  /*5690*/  @!P0 FFMA.FTZ R5, R48, R47, R5 ;  /* 0x0000002f30058223 */ /* 0x000fe20000010005 */
[----:B------:R-:W-:Y:S01]  /*56a0*/  @!P1 SHF.L.U64.HI R138, R119, 0x1, R138 ;  /* 0x00000001778a9819 */ /* 0x000fe2000001028a */
[----:B------:R-:W-:Y:S01]  /*56b0*/  @!P0 FFMA.FTZ R6, R45, R49, R6 ;  /* 0x000000312d068223 */ /* 0x000fe20000010006 */
[----:B------:R-:W-:Y:S01]  /*56c0*/  LEA.HI.X R137, R74, R93, R75, 0x1, P3 ;  /* 0x0000005d4a897211 */ /* 0x000fe200018f0c4b */
[----:B------:R-:W-:Y:S01]  /*56d0*/  @!P0 FFMA.FTZ R7, R50, R52, R7 ;  /* 0x0000003432078223 */ /* 0x000fe20000010007 */
[----:B------:R-:W-:Y:S01]  /*56e0*/  @!P1 SEL R27, R28, R25, P2 ;  /* 0x000000191c1b9207 */ /* 0x000fe20001000000 */
[----:B------:R-:W-:Y:S01]  /*56f0*/  @!P0 FFMA.FTZ R8, R51, R53, R8 ;  /* 0x0000003533088223 */ /* 0x000fe20000010008 */
[----:B------:R-:W-:Y:S01]  /*5700*/  @!P0 F2FP.BF16.F32.PACK_AB R133, R6, R5 ;  /* 0x000000050685823e */ /* 0x000fe200000010ff */
[----:B------:R-:W-:Y:S02]  /*5710*/  @!P0 IMAD.MOV.U32 R61, RZ, RZ, R132 ;  /* 0x000000ffff3d8224 */ /* 0x000fe400078e0084 */
[----:B------:R-:W-:Y:S01]  /*5720*/  @!P1 IMAD.WIDE R32, R27, 0x2, R40 ;  /* 0x000000021b209825 */ /* 0x000fe200078e0228 */
[----:B------:R-:W-:Y:S03]  /*5730*/  @!P0 F2FP.BF16.F32.PACK_AB R134, R8, R7 ;  /* 0x000000070886823e */ /* 0x000fe600000010ff */
[----:B------:R-:W-:Y:S01]  /*5740*/  @!P1 IMAD.SHL.U32 R119, R119, 0x2, RZ ;  /* 0x0000000277779824 */ /* 0x000fe200078e00ff */
[----:B------:R-:W-:Y:S01]  /*5750*/  @!P0 MOV R63, R134 ;  /* 0x00000086003f8202 */ /* 0x000fe20000000f00 */
[----:B------:R-:W-:Y:S03]  /*5760*/  @!P0 IMAD.MOV.U32 R62, RZ, RZ, R133 ;  /* 0x000000ffff3e8224 */ /* 0x000fe600078e0085 */
[C---:B------:R-:W-:Y:S02]  /*5770*/  @!P1 IADD3 R140, P3, PT, R119.reuse, R88, RZ ;  /* 0x00000058778c9210 */ /* 0x040fe40007f7e0ff */
[----:B------:R-:W-:Y:S01]  /*5780*/  @!P1 IADD3 R48, P0, PT, R119, R90, RZ ;  /* 0x0000005a77309210 */ /* 0x000fe20007f1e0ff */
[----:B------:R2:W-:Y:S02]  /*5790*/  ST.E.128 desc[UR4][R136.64], R60 ;  /* 0x0000003c88007985 */ /* 0x0005e4000c101d04 */
[C---:B------:R-:W-:Y:S02]  /*57a0*/  @!P1 IMAD.X R141, R138.reuse, 0x1, R85, P3 ;  /* 0x000000018a8d9824 */ /* 0x040fe400018e0655 */
[----:B------:R-:W-:Y:S01]  /*57b0*/  @!P1 IMAD.X R49, R138, 0x1, R91, P0 ;  /* 0x000000018a319824 */ /* 0x000fe200000e065b */
[----:B------:R-:W-:Y:S03]  /*57c0*/  ISETP.GT.AND P0, PT, R26, 0x40, !P1 ;  /* 0x000000401a00780c */ /* 0x000fe60004f04270 */
        /* <DEDUP_REMOVED lines=69> */
.L_x_12294:
[----:B------:R-:W-:Y:S05]  /*5c20*/  BSYNC.RECONVERGENT B0 ;  /* 0x0000000000007941 */ /* 0x000fea0003800200 */
.L_x_12293:
        /* <DEDUP_REMOVED lines=8> */
[----:B--2---:R-:W-:Y:S02]  /*5cb0*/  @!P0 SEL R136, R89, RZ, !P1 ;  /* 0x000000ff59888207 */ /* 0x004fe40004800000 */
        /* <DEDUP_REMOVED lines=165> */
.L_x_12296:
[----:B------:R-:W-:Y:S05]  /*6710*/  BSYNC.RECONVERGENT B0 ;  /* 0x0000000000007941 */ /* 0x000fea0003800200 */
.L_x_12295:
        /* <DEDUP_REMOVED lines=177> */
.L_x_12298:
[----:B------:R-:W-:Y:S05]  /*7230*/  BSYNC.RECONVERGENT B0 ;  /* 0x0000000000007941 */ /* 0x000fea0003800200 */
.L_x_12297:
[----:B------:R-:W5:Y:S01]  /*7240*/  LD.E R3, desc[UR4][R100.64+0xd0] ;  /* 0x0000d00464037980 */ /* 0x000f62000c101900 */
[----:B------:R-:W-:Y:S02]  /*7250*/  IMAD.MOV.U32 R89, RZ, RZ, R85 ;  /* 0x000000ffff597224 */ /* 0x000fe400078e0055 */
[----:B-----5:R-:W-:Y:S05]  /*7260*/  IMAD.U32 R3, R3, -0x20, RZ ;  /* 0xffffffe003037824 */ /* 0x020fea00078e00ff */
[C---:B------:R-:W-:Y:S02]  /*7270*/  LEA R90, P1, R3.reuse, R90, 0x1 ;  /* 0x0000005a035a7211 */ /* 0x040fe400078208ff */
[C---:B------:R-:W-:Y:S02]  /*7280*/  LEA R88, P0, R3.reuse, R88, 0x1 ;  /* 0x0000005803587211 */ /* 0x040fe400078008ff */
[C---:B------:R-:W-:Y:S02]  /*7290*/  LEA.HI.X.SX32 R91, R3.reuse, R91, 0x1, P1 ;  /* 0x0000005b035b7211 */ /* 0x040fe400008f0eff */
[----:B------:R-:W-:Y:S09]  /*72a0*/  LEA.HI.X.SX32 R85, R3, R89, 0x1, P0 ;  /* 0x0000005903557211 */ /* 0x000ff200000f0eff */
.L_x_12281:
[----:B------:R-:W-:Y:S05]  /*72b0*/  BSYNC.RECONVERGENT B1 ;  /* 0x0000000000017941 */ /* 0x000fea0003800200 */
.L_x_12279:
        /* <DEDUP_REMOVED lines=101> */
.L_x_12300:
[----:B------:R-:W-:Y:S05]  /*7910*/  BSYNC.RECONVERGENT B0 ;  /* 0x0000000000007941 */ /* 0x000fea0003800200 */
.L_x_12299:
[----:B------:R-:W-:Y:S11]  /*7920*/  ISETP.NE.AND P0, PT, R87, RZ, PT ;  /* 0x000000ff5700720c */ /* 0x000ff60003f05270 */
[----:B------:R-:W-:Y:S02]  /*7930*/  @!UPT UIADD3 URZ, UPT, UPT, URZ, URZ, URZ ;  /* 0x000000fffffff290 */ /* 0x000fe4000fffe0ff */
[----:B------:R-:W-:Y:S05]  /*7940*/  @P0 BRA `(.L_x_12301) ;  /* 0xffffffac004c0947 */ /* 0x000fea000383ffff */
.L_x_12278:
        /* <DEDUP_REMOVED lines=13> */
[----:B----4-:R-:W-:Y:S01]  /*7a20*/  VIADD R24, R124, 0x30 ;  /* 0x000000307c187836 */ /* 0x010fe20000000000 */
        /* <DEDUP_REMOVED lines=20> */
.L_x_12305:
[----:B------:R-:W-:Y:S05]  /*7b70*/  BSYNC.RECONVERGENT B0 ;  /* 0x0000000000007941 */ /* 0x000fea0003800200 */
.L_x_12304:
        /* <DEDUP_REMOVED lines=10> */
.L_x_12303:
        /* <DEDUP_REMOVED lines=77> */
.L_x_12311:
[----:B------:R-:W-:Y:S05]  /*80f0*/  BSYNC.RECONVERGENT B0 ;  /* 0x0000000000007941 */ /* 0x000fea0003800200 */
.L_x_12310:
        /* <DEDUP_REMOVED lines=44> */
.L_x_12313:
[----:B------:R-:W-:Y:S05]  /*83c0*/  BSYNC.RECONVERGENT B0 ;  /* 0x0000000000007941 */ /* 0x000fea0003800200 */
.L_x_12312:
[----:B-----5:R3:W-:Y:S02]  /*83d0*/  STS.128 [R76+0x2000], R8 ;  /* 0x002000084c007388 */ /* 0x0207e40000000c00 */
.L_x_12309:
[----:B------:R-:W-:Y:S05]  /*83e0*/  BSYNC.RECONVERGENT B1 ;  /* 0x0000000000017941 */ /* 0x000fea0003800200 */
.L_x_12308:
        /* <DEDUP_REMOVED lines=12> */
[----:B---3-5:R-:W-:Y:S01]  /*84b0*/  SHF.L.U32 R8, R13, 0x10, RZ ;  /* 0x000000100d087819 */ /* 0x028fe200000006ff */
[----:B----4-:R-:W-:Y:S01]  /*84c0*/  IMAD.U32 R27, R15, 0x10000, RZ ;  /* 0x000100000f1b7824 */ /* 0x010fe200078e00ff */
        /* <DEDUP_REMOVED lines=36> */
.L_x_12317:
[----:B------:R-:W-:Y:S05]  /*8710*/  BSYNC.RECONVERGENT B0 ;  /* 0x0000000000007941 */ /* 0x000fea0003800200 */
.L_x_12316:
        /* <DEDUP_REMOVED lines=9> */
[----:B------:R-:W-:Y:S01]  /*87b0*/  IMAD.U32 R16, R10, 0x10000, RZ ;  /* 0x000100000a107824 */ /* 0x000fe200078e00ff */
[----:B--2---:R-:W-:Y:S02]  /*87c0*/  SHF.L.U32 R12, R9, 0x10, RZ ;  /* 0x00000010090c7819 */ /* 0x004fe400000006ff */
[C---:B------:R-:W-:Y:S02]  /*87d0*/  SHF.L.U32 R9, R8.reuse, 0x10, RZ ;  /* 0x0000001008097819 */ /* 0x040fe400000006ff */
[----:B----4-:R-:W-:-:S02]  /*87e0*/  LOP3.LUT R24, R8, 0xffff0000, RZ, 0xc0, !PT ;  /* 0xffff000008187812 */ /* 0x010fc400078ec0ff */
[C---:B------:R-:W-:Y:S02]  /*87f0*/  SHF.L.U32 R27, R11.reuse, 0x10, RZ ;  /* 0x000000100b1b7819 */ /* 0x040fe400000006ff */
        /* <DEDUP_REMOVED lines=30> */
.L_x_12319:
[----:B------:R-:W-:Y:S05]  /*89e0*/  BSYNC.RECONVERGENT B0 ;  /* 0x0000000000007941 */ /* 0x000fea0003800200 */
.L_x_12318:
[----:B-----5:R3:W-:Y:S02]  /*89f0*/  STS.128 [R76+0x2800], R8 ;  /* 0x002800084c007388 */ /* 0x0207e40000000c00 */
.L_x_12315:
[----:B------:R-:W-:Y:S05]  /*8a00*/  BSYNC.RECONVERGENT B1 ;  /* 0x0000000000017941 */ /* 0x000fea0003800200 */
.L_x_12314:
        /* <DEDUP_REMOVED lines=50> */
.L_x_12323:
[----:B------:R-:W-:Y:S05]  /*8d30*/  BSYNC.RECONVERGENT B0 ;  /* 0x0000000000007941 */ /* 0x000fea0003800200 */
.L_x_12322:
        /* <DEDUP_REMOVED lines=44> */
.L_x_12325:
[----:B------:R-:W-:Y:S05]  /*9000*/  BSYNC.RECONVERGENT B0 ;  /* 0x0000000000007941 */ /* 0x000fea0003800200 */
.L_x_12324:
[----:B-----5:R3:W-:Y:S02]  /*9010*/  STS.128 [R76+0x3000], R8 ;  /* 0x003000084c007388 */ /* 0x0207e40000000c00 */
.L_x_12321:
[----:B------:R-:W-:Y:S05]  /*9020*/  BSYNC.RECONVERGENT B1 ;  /* 0x0000000000017941 */ /* 0x000fea0003800200 */
.L_x_12320:
[----:B----4-:R-:W-:-:S04]  /*9030*/  IADD3 R24, PT, PT, R124, 0x30, RZ ;  /* 0x000000307c187810 */ /* 0x010fc80007ffe0ff */
        /* <DEDUP_REMOVED lines=50> */
.L_x_12327:
[----:B------:R-:W-:Y:S05]  /*9360*/  BSYNC.RECONVERGENT B0 ;  /* 0x0000000000007941 */ /* 0x000fea0003800200 */
.L_x_12326:
        /* <DEDUP_REMOVED lines=44> */
.L_x_12329:
[----:B------:R-:W-:Y:S05]  /*9630*/  BSYNC.RECONVERGENT B0 ;  /* 0x0000000000007941 */ /* 0x000fea0003800200 */
.L_x_12328:
[----:B-----5:R3:W-:Y:S01]  /*9640*/  STS.128 [R76+0x3800], R8 ;  /* 0x003800084c007388 */ /* 0x0207e20000000c00 */
[----:B------:R-:W-:Y:S05]  /*9650*/  BRA `(.L_x_12306) ;  /* 0x0000002800d47947 */ /* 0x000fea0003800000 */
.L_x_12307:
        /* <DEDUP_REMOVED lines=15> */
[----:B-----5:R-:W-:Y:S02]  /*9750*/  SEL R9, R29, RZ, !P0 ;  /* 0x000000ff1d097207 */ /* 0x020fe40004000000 */
        /* <DEDUP_REMOVED lines=73> */
.L_x_12333:
[----:B------:R-:W-:Y:S05]  /*9bf0*/  BSYNC.RECONVERGENT B0 ;  /* 0x0000000000007941 */ /* 0x000fea0003800200 */
.L_x_12332:
        /* <DEDUP_REMOVED lines=82> */
.L_x_12335:
[----:B------:R-:W-:Y:S05]  /*a120*/  BSYNC.RECONVERGENT B0 ;  /* 0x0000000000007941 */ /* 0x000fea0003800200 */
.L_x_12334:
[----:B-----5:R3:W-:Y:S02]  /*a130*/  STS.128 [R76+0x2000], R16 ;  /* 0x002000104c007388 */ /* 0x0207e40000000c00 */
.L_x_12331:
[----:B------:R-:W-:Y:S05]  /*a140*/  BSYNC.RECONVERGENT B1 ;  /* 0x0000000000017941 */ /* 0x000fea0003800200 */
.L_x_12330:
[----:B------:R-:W-:Y:S01]  /*a150*/  IADD3 R0, PT, PT, R124, 0x10, RZ ;  /* 0x000000107c007810 */ /* 0x000fe20007ffe0ff */
[----:B------:R-:W-:Y:S03]  /*a160*/  BSSY.RECONVERGENT B1, `(.L_x_12336) ;  /* 0x00000ab000017945 */ /* 0x000fe60003800200 */
[----:B------:R-:W-:-:S13]  /*a170*/  ISETP.GE.AND P0, PT, R0, R23, PT ;  /* 0x000000170000720c */ /* 0x000fda0003f06270 */
[----:B------:R-:W-:Y:S05]  /*a180*/  @P0 BRA `(.L_x_12337) ;  /* 0x0000000800a00947 */ /* 0x000fea0003800000 */
[C---:B-12---:R-:W-:Y:S02]  /*a190*/  LEA R46, P1, R35.reuse, R122, 0x1 ;  /* 0x0000007a232e7211 */ /* 0x046fe400078208ff */
[----:B------:R-:W-:Y:S02]  /*a1a0*/  ISETP.GE.AND P0, PT, R20, R3, PT ;  /* 0x000000031400720c */ /* 0x000fe40003f06270 */
[----:B------:R-:W-:-:S05]  /*a1b0*/  LEA.HI.X R47, R35, R123, R38, 0x1, P1 ;  /* 0x0000007b232f7211 */ /* 0x000fca00008f0c26 */
[----:B----4-:R1:W5:Y:S01]  /*a1c0*/  LD.E.128 R24, desc[UR4][R46.64] ;  /* 0x000000042e187980 */ /* 0x010362000c101d00 */
        /* <DEDUP_REMOVED lines=8> */
[----:B-----5:R-:W-:-:S03]  /*a250*/  IMAD.SHL.U32 R9, R4, 0x2, RZ ;  /* 0x0000000204097824 */ /* 0x020fc600078e00ff */
[----:B------:R-:W-:Y:S02]  /*a260*/  SHF.L.U64.HI R11, R4, 0x1, R11 ;  /* 0x00000001040b7819 */ /* 0x000fe4000001020b */
[----:B------:R-:W-:-:S04]  /*a270*/  IADD3 R4, P1, PT, R32, R9, RZ ;  /* 0x0000000920047210 */ /* 0x000fc80007f3e0ff */
        /* <DEDUP_REMOVED lines=67> */
.L_x_12339:
[----:B------:R-:W-:Y:S05]  /*a6b0*/  BSYNC.RECONVERGENT B0 ;  /* 0x0000000000007941 */ /* 0x000fea0003800200 */
.L_x_12338:
        /* <DEDUP_REMOVED lines=83> */
.L_x_12341:
[----:B------:R-:W-:Y:S05]  /*abf0*/  BSYNC.RECONVERGENT B0 ;  /* 0x0000000000007941 */ /* 0x000fea0003800200 */
.L_x_12340:
[----:B-----5:R3:W-:Y:S02]  /*ac00*/  STS.128 [R76+0x2800], R16 ;  /* 0x002800104c007388 */ /* 0x0207e40000000c00 */
.L_x_12337:
[----:B------:R-:W-:Y:S05]  /*ac10*/  BSYNC.RECONVERGENT B1 ;  /* 0x0000000000017941 */ /* 0x000fea0003800200 */
.L_x_12336:
[----:B------:R-:W-:Y:S01]  /*ac20*/  IADD3 R34, PT, PT, R124, 0x20, RZ ;  /* 0x000000207c227810 */ /* 0x000fe20007ffe0ff */
[----:B------:R-:W-:Y:S03]  /*ac30*/  BSSY.RECONVERGENT B1, `(.L_x_12342) ;  /* 0x00000ab000017945 */ /* 0x000fe60003800200 */
[----:B------:R-:W-:-:S13]  /*ac40*/  ISETP.GE.AND P0, PT, R34, R23, PT ;  /* 0x000000172200720c */ /* 0x000fda0003f06270 */
[----:B------:R-:W-:Y:S05]  /*ac50*/  @P0 BRA `(.L_x_12343) ;  /* 0x0000000800a00947 */ /* 0x000fea0003800000 */
[----:B-12---:R-:W-:Y:S02]  /*ac60*/  LEA R46, P1, R130, R122, 0x6 ;  /* 0x0000007a822e7211 */ /* 0x006fe400078230ff */
        /* <DEDUP_REMOVED lines=35> */
[----:B----4-:R-:W-:Y:S01]  /*aea0*/  IMAD.U32 R41, R13, 0x10000, RZ ;  /* 0x000100000d297824 */ /* 0x010fe200078e00ff */
        /* <DEDUP_REMOVED lines=46> */
.L_x_12345:
[----:B------:R-:W-:Y:S05]  /*b190*/  BSYNC.RECONVERGENT B0 ;  /* 0x0000000000007941 */ /* 0x000fea0003800200 */
.L_x_12344:
        /* <DEDUP_REMOVED lines=82> */
.L_x_12347:
[----:B------:R-:W-:Y:S05]  /*b6c0*/  BSYNC.RECONVERGENT B0 ;  /* 0x0000000000007941 */ /* 0x000fea0003800200 */
.L_x_12346:
[----:B-----5:R3:W-:Y:S02]  /*b6d0*/  STS.128 [R76+0x3000], R16 ;  /* 0x003000104c007388 */ /* 0x0207e40000000c00 */
.L_x_12343:
[----:B------:R-:W-:Y:S05]  /*b6e0*/  BSYNC.RECONVERGENT B1 ;  /* 0x0000000000017941 */ /* 0x000fea0003800200 */
.L_x_12342:
[----:B--2-4-:R-:W-:-:S04]  /*b6f0*/  IADD3 R24, PT, PT, R124, 0x30, RZ ;  /* 0x000000307c187810 */ /* 0x014fc80007ffe0ff */
[----:B------:R-:W-:-:S13]  /*b700*/  ISETP.GE.AND P0, PT, R24, R23, PT ;  /* 0x000000171800720c */ /* 0x000fda0003f06270 */
[----:B------:R-:W-:Y:S05]  /*b710*/  @P0 BRA `(.L_x_12306) ;  /* 0x0000000800a40947 */ /* 0x000fea0003800000 */
[----:B------:R-:W-:Y:S01]  /*b720*/  IMAD R48, R131, 0x60, RZ ;  /* 0x0000006083307824 */ /* 0x000fe200078e02ff */
        /* <DEDUP_REMOVED lines=83> */
.L_x_12349:
[----:B------:R-:W-:Y:S05]  /*bc60*/  BSYNC.RECONVERGENT B0 ;  /* 0x0000000000007941 */ /* 0x000fea0003800200 */
.L_x_12348:
        /* <DEDUP_REMOVED lines=82> */
.L_x_12351:
[----:B------:R-:W-:Y:S05]  /*c190*/  BSYNC.RECONVERGENT B0 ;  /* 0x0000000000007941 */ /* 0x000fea0003800200 */
.L_x_12350:
[----:B-----5:R4:W-:Y:S02]  /*c1a0*/  STS.128 [R76+0x3800], R4 ;  /* 0x003800044c007388 */ /* 0x0209e40000000c00 */
.L_x_12306:
[----:B------:R-:W-:Y:S05]  /*c1b0*/  BSYNC.RECONVERGENT B2 ;  /* 0x0000000000027941 */ /* 0x000fea0003800200 */
.L_x_12302:
        /* <DEDUP_REMOVED lines=10> */
[-C--:B------:R-:W-:Y:S02]  /*c260*/  ISETP.GE.AND P3, PT, R0, R3.reuse, PT ;  /* 0x000000030000720c */ /* 0x080fe40003f66270 */
[----:B------:R-:W-:Y:S02]  /*c270*/  ISETP.GE.AND P1, PT, R24, R3, PT ;  /* 0x000000031800720c */ /* 0x000fe40003f26270 */
[----:B------:R-:W-:Y:S02]  /*c280*/  LOP3.LUT R116, R116, 0x38, R81, 0x78, !PT ;  /* 0x0000003874747812 */ /* 0x000fe400078e7851 */
[CC--:B-1--4-:R-:W-:Y:S01]  /*c290*/  @!P5 LEA R4, P6, R74.reuse, R152.reuse, 0x1 ;  /* 0x000000984a04d211 */ /* 0x0d2fe200078c08ff */
[----:B------:R-:W-:Y:S01]  /*c2a0*/  @!P0 IMAD.MOV.U32 R153, RZ, RZ, R151 ;  /* 0x000000ffff998224 */ /* 0x000fe200078e0097 */
[----:B------:R-:W-:Y:S01]  /*c2b0*/  LOP3.LUT R79, R79, 0x400, RZ, 0xc0, !PT ;  /* 0x000004004f4f7812 */ /* 0x000fe200078ec0ff */
[----:B------:R-:W-:Y:S01]  /*c2c0*/  @!P0 IMAD R2, R149, 0x60, RZ ;  /* 0x0000006095028824 */ /* 0x000fe200078e02ff */
[----:B------:R-:W-:Y:S01]  /*c2d0*/  @!P5 LEA.HI.X R5, R74, R151, R75, 0x1, P6 ;  /* 0x000000974a05d211 */ /* 0x000fe200030f0c4b */
[C---:B------:R-:W-:Y:S01]  /*c2e0*/  @!P0 IMAD.WIDE.U32 R6, R148.reuse, 0x60, R152 ;  /* 0x0000006094068825 */ /* 0x040fe200078e0098 */
[----:B---3--:R-:W-:Y:S01]  /*c2f0*/  @!P4 LEA R8, P6, R148, R152, 0x6 ;  /* 0x000000989408c211 */ /* 0x008fe200078c30ff */
[----:B--2---:R-:W-:-:S02]  /*c300*/  ULEA UR6, UR6, UR7, 0x18 ;  /* 0x0000000706067291 */ /* 0x004fc4000f8ec0ff */
[----:B------:R-:W-:Y:S01]  /*c310*/  @!P2 IMAD.MOV.U32 R153, RZ, RZ, R151 ;  /* 0x000000ffff99a224 */ /* 0x000fe200078e0097 */
[----:B-----5:R-:W-:Y:S01]  /*c320*/  @!P4 LEA.HI.X R9, R148, R151, R149, 0x6, P6 ;  /* 0x000000979409c211 */ /* 0x020fe200030f3495 */
[----:B------:R-:W-:Y:S02]  /*c330*/  @!P0 IMAD.IADD R7, R2, 0x1, R7 ;  /* 0x0000000102078824 */ /* 0x000fe400078e0207 */
[----:B------:R-:W-:Y:S01]  /*c340*/  @!P1 IMAD R0, R105, 0x60, RZ ;  /* 0x0000006069009824 */ /* 0x000fe200078e02ff */
[----:B------:R-:W-:Y:S01]  /*c350*/  @!PT LDS RZ, [RZ] ;  /* 0x00000000fffff984 */ /* 0x000fe20000000800 */
[----:B------:R-:W-:Y:S01]  /*c360*/  @!PT LDS RZ, [RZ] ;  /* 0x00000000fffff984 */ /* 0x000fe20000000800 */
[----:B------:R-:W-:Y:S01]  /*c370*/  @!PT LDS RZ, [RZ] ;  /* 0x00000000fffff984 */ /* 0x000fe20000000800 */
[----:B------:R-:W-:Y:S04]  /*c380*/  @!P2 LDGSTS.E.BYPASS.LTC128B.128 [R76+0x4000], desc[UR4][R152.64] ;  /* 0x04000000984cafae */ /* 0x000fe8000b981a04 */
[----:B------:R-:W-:Y:S04]  /*c390*/  @!P2 LDGSTS.E.BYPASS.LTC128B.128 [R76+0x6000], desc[UR4][R152.64+0x80] ;  /* 0x06000080984cafae */ /* 0x000fe8000b981a04 */
[----:B------:R-:W-:Y:S04]  /*c3a0*/  @!P5 LDGSTS.E.BYPASS.LTC128B.128 [R76+0x4800], desc[UR4][R4.64] ;  /* 0x04800000044cdfae */ /* 0x000fe8000b981a04 */
[----:B------:R1:W-:Y:S04]  /*c3b0*/  @!P5 LDGSTS.E.BYPASS.LTC128B.128 [R76+0x6800], desc[UR4][R4.64+0x80] ;  /* 0x06800080044cdfae */ /* 0x0003e8000b981a04 */
[----:B------:R-:W-:Y:S04]  /*c3c0*/  @!P4 LDGSTS.E.BYPASS.LTC128B.128 [R76+0x5000], desc[UR4][R8.64] ;  /* 0x05000000084ccfae */ /* 0x000fe8000b981a04 */
[----:B------:R2:W-:Y:S04]  /*c3d0*/  @!P4 LDGSTS.E.BYPASS.LTC128B.128 [R76+0x7000], desc[UR4][R8.64+0x80] ;  /* 0x07000080084ccfae */ /* 0x0005e8000b981a04 */
[----:B------:R-:W-:Y:S04]  /*c3e0*/  @!P0 LDGSTS.E.BYPASS.LTC128B.128 [R76+0x5800], desc[UR4][R6.64] ;  /* 0x05800000064c8fae */ /* 0x000fe8000b981a04 */
[----:B------:R3:W-:Y:S01]  /*c3f0*/  @!P0 LDGSTS.E.BYPASS.LTC128B.128 [R76+0x7800], desc[UR4][R6.64+0x80] ;  /* 0x07800080064c8fae */ /* 0x0007e2000b981a04 */
[----:B------:R-:W-:Y:S01]  /*c400*/  ISETP.GE.AND P0, PT, R34, R3, PT ;  /* 0x000000032200720c */ /* 0x000fe20003f06270 */
[----:B------:R-:W-:-:S02]  /*c410*/  @!P1 IMAD.WIDE.U32 R2, R104, 0x60, R154 ;  /* 0x0000006068029825 */ /* 0x000fc400078e009a */
[----:B------:R-:W0:Y:S02]  /*c420*/  LDGDEPBAR ;  /* 0x00000000000079af */ /* 0x000e240000000000 */
[----:B------:R-:W-:Y:S02]  /*c430*/  @!P1 IMAD.IADD R3, R0, 0x1, R3 ;  /* 0x0000000100039824 */ /* 0x000fe400078e0203 */
[----:B------:R-:W-:Y:S01]  /*c440*/  IMAD R0, R116, 0x2, R79 ;  /* 0x0000000274007824 */ /* 0x000fe200078e024f */
[----:B-1----:R-:W-:-:S03]  /*c450*/  @!P3 LEA R4, P4, R77, R154, 0x1 ;  /* 0x0000009a4d04b211 */ /* 0x002fc600078808ff */
[----:B------:R-:W-:Y:S01]  /*c460*/  VIADD R146, R0, UR6 ;  /* 0x0000000600927c36 */ /* 0x000fe20008000000 */
[----:B------:R-:W-:Y:S02]  /*c470*/  @!P3 LEA.HI.X R5, R77, R155, R80, 0x1, P4 ;  /* 0x0000009b4d05b211 */ /* 0x000fe400020f0c50 */
[----:B--2---:R-:W-:-:S04]  /*c480*/  @!P0 LEA R8, P4, R104, R154, 0x6 ;  /* 0x0000009a68088211 */ /* 0x004fc800078830ff */
[----:B------:R-:W-:Y:S01]  /*c490*/  @!P0 LEA.HI.X R9, R104, R155, R105, 0x6, P4 ;  /* 0x0000009b68098211 */ /* 0x000fe200020f3469 */
[----:B---3--:R-:W-:Y:S01]  /*c4a0*/  IMAD.SHL.U32 R6, R157, 0x20, RZ ;  /* 0x000000209d067824 */ /* 0x008fe200078e00ff */
[----:B------:R-:W-:-:S04]  /*c4b0*/  DEPBAR.LE SB0, 0x0 ;  /* 0x000080000000791a */ /* 0x000fc80000000000 */
[----:B------:R-:W-:Y:S01]  /*c4c0*/  BAR.SYNC.DEFER_BLOCKING 0x0 ;  /* 0x0000000000007b1d */ /* 0x000fe20000010000 */
[----:B------:R-:W-:-:S05]  /*c4d0*/  LOP3.LUT R147, R73, 0x7c00, R6, 0xf8, !PT ;  /* 0x00007c0049937812 */ /* 0x000fca00078ef806 */
[----:B------:R-:W-:-:S05]  /*c4e0*/  IMAD.IADD R147, R72, 0x1, R147 ;  /* 0x0000000148937824 */ /* 0x000fca00078e0293 */
[----:B------:R-:W-:Y:S01]  /*c4f0*/  LEA R147, R147, UR6, 0x1 ;  /* 0x0000000693937c11 */ /* 0x000fe2000f8e08ff */
        /* <DEDUP_REMOVED lines=23> */
[----:B-1----:R-:W-:-:S03]  /*c670*/  IMAD.MOV.U32 R5, RZ, RZ, 0x20 ;  /* 0x00000020ff057424 */ /* 0x002fc600078e00ff */
        /* <DEDUP_REMOVED lines=8> */
[----:B------:R-:W3:Y:S03]  /*c700*/  LDSM.16.M88.4 R16, [R0+UR6+0x4000] ;  /* 0x004000060010783b */ /* 0x000ee60008000200 */
[--C-:B------:R-:W-:Y:S01]  /*c710*/  IMAD.IADD R145, R147, 0x1, R5.reuse ;  /* 0x0000000193917824 */ /* 0x100fe200078e0205 */
[----:B------:R-:W4:Y:S01]  /*c720*/  LDSM.16.M88.4 R60, [R0+UR6+0x4800] ;  /* 0x00480006003c783b */ /* 0x000f220008000200 */
[----:B------:R-:W-:-:S03]  /*c730*/  IMAD.IADD R141, R146, 0x1, R5 ;  /* 0x00000001928d7824 */ /* 0x000fc600078e0205 */
[----:B------:R-:W4:Y:S04]  /*c740*/  LDSM.16.M88.4 R52, [R0+UR6+0x5000] ;  /* 0x005000060034783b */ /* 0x000f280008000200 */
[----:B--2---:R-:W2:Y:S04]  /*c750*/  LDSM.16.M88.4 R8, [R0+UR6+0x5800] ;  /* 0x005800060008783b */ /* 0x004ea80008000200 */
[----:B------:R-:W-:Y:S01]  /*c760*/  LDSM.16.M88.4 R28, [R145] ;  /* 0x00000000911c783b */ /* 0x000fe20000000200 */
[----:B-1----:R-:W-:-:S03]  /*c770*/  IMAD.MOV.U32 R3, RZ, RZ, 0x40 ;  /* 0x00000040ff037424 */ /* 0x002fc600078e00ff */
[----:B------:R-:W1:Y:S04]  /*c780*/  LDSM.16.M88.4 R68, [R141+0x4000] ;  /* 0x004000008d44783b */ /* 0x000e680000000200 */
[----:B------:R-:W1:Y:S01]  /*c790*/  LDSM.16.M88.4 R40, [R141+0x4800] ;  /* 0x004800008d28783b */ /* 0x000e620000000200 */
[----:B------:R-:W-:-:S03]  /*c7a0*/  SEL R3, R3, 0xffffffc0, !P2 ;  /* 0xffffffc003037807 */ /* 0x000fc60005000000 */
[----:B------:R-:W1:Y:S02]  /*c7b0*/  LDSM.16.M88.4 R36, [R141+0x5000] ;  /* 0x005000008d24783b */ /* 0x000e640000000200 */
[--C-:B------:R-:W-:Y:S02]  /*c7c0*/  IMAD.IADD R144, R147, 0x1, R3.reuse ;  /* 0x0000000193907824 */ /* 0x100fe400078e0203 */
[----:B------:R-:W1:Y:S01]  /*c7d0*/  LDSM.16.M88.4 R32, [R141+0x5800] ;  /* 0x005800008d20783b */ /* 0x000e620000000200 */
[----:B------:R-:W-:Y:S02]  /*c7e0*/  IMAD.IADD R140, R146, 0x1, R3 ;  /* 0x00000001928c7824 */ /* 0x000fe400078e0203 */
[C---:B------:R-:W-:Y:S01]  /*c7f0*/  IMAD.IADD R143, R5.reuse, 0x1, R144 ;  /* 0x00000001058f7824 */ /* 0x040fe200078e0290 */
[----:B------:R-:W-:Y:S01]  /*c800*/  LDSM.16.M88.4 R24, [R144] ;  /* 0x000000009018783b */ /* 0x000fe20000000200 */
[----:B------:R-:W-:Y:S01]  /*c810*/  IMAD.IADD R139, R5, 0x1, R140 ;  /* 0x00000001058b7824 */ /* 0x000fe200078e028c */
[C---:B---3--:R-:W-:Y:S02]  /*c820*/  HMMA.16816.F32.BF16 R20, R44.reuse, R16, RZ ;  /* 0x000000102c14723c */ /* 0x048fe400000418ff */
[----:B------:R-:W3:Y:S04]  /*c830*/  LDSM.16.M88.4 R12, [R140+0x4000] ;  /* 0x004000008c0c783b */ /* 0x000ee80000000200 */
[----:B------:R-:W-:Y:S02]  /*c840*/  LDSM.16.M88.4 R84, [R140+0x5000] ;  /* 0x005000008c54783b */ /* 0x000fe40000000200 */
[C---:B----4-:R-:W-:Y:S02]  /*c850*/  HMMA.16816.F32.BF16 R64, R44.reuse, R60, RZ ;  /* 0x0000003c2c40723c */ /* 0x050fe400000418ff */
[----:B------:R-:W-:Y:S04]  /*c860*/  LDSM.16.M88.4 R80, [R139+0x4000] ;  /* 0x004000008b50783b */ /* 0x000fe80000000200 */
[----:B------:R-:W-:Y:S02]  /*c870*/  LDSM.16.M88.4 R88, [R145+0x2000] ;  /* 0x002000009158783b */ /* 0x000fe40000000200 */
[C---:B------:R-:W-:Y:S02]  /*c880*/  HMMA.16816.F32.BF16 R56, R44.reuse, R52, RZ ;  /* 0x000000342c38723c */ /* 0x040fe400000418ff */
[----:B------:R-:W-:Y:S04]  /*c890*/  LDSM.16.M88.4 R92, [R141+0x6000] ;  /* 0x006000008d5c783b */ /* 0x000fe80000000200 */
[----:B------:R-:W0:Y:S02]  /*c8a0*/  LDGDEPBAR ;  /* 0x00000000000079af */ /* 0x000e240000000000 */
        /* <DEDUP_REMOVED lines=43> */
[----:B------:R3:W4:Y:S04]  /*cb60*/  LDSM.16.M88.4 R12, [R0+UR6+0x7800] ;  /* 0x00780006000c783b */ /* 0x0007280008000200 */
[----:B------:R-:W4:Y:S03]  /*cb70*/  LDSM.16.M88.4 R36, [R140+0x6000] ;  /* 0x006000008c24783b */ /* 0x000f260000000200 */
[C---:B--2---:R-:W-:Y:S08]  /*cb80*/  HMMA.16816.F32.BF16 R20, R8.reuse, R32, R20 ;  /* 0x000000200814723c */ /* 0x044ff00000041814 */
[C---:B------:R-:W-:Y:S01]  /*cb90*/  HMMA.16816.F32.BF16 R16, R8.reuse, R34, R16 ;  /* 0x000000220810723c */ /* 0x040fe20000041810 */
[----:B------:R-:W-:Y:S07]  /*cba0*/  LDSM.16.M88.4 R32, [R140+0x6800] ;  /* 0x006800008c20783b */ /* 0x000fee0000000200 */
[----:B-1----:R-:W-:Y:S01]  /*cbb0*/  HMMA.16816.F32.BF16 R56, R8, R24, R56 ;  /* 0x000000180838723c */ /* 0x002fe20000041838 */
[----:B---3--:R-:W-:-:S07]  /*cbc0*/  IMAD.SHL.U32 R0, R157, 0x2, RZ ;  /* 0x000000029d007824 */ /* 0x008fce00078e00ff */
[C---:B------:R-:W-:Y:S01]  /*cbd0*/  HMMA.16816.F32.BF16 R52, R8.reuse, R26, R52 ;  /* 0x0000001a0834723c */ /* 0x040fe20000041834 */
[----:B------:R-:W1:Y:S07]  /*cbe0*/  LDSM.16.M88.4 R24, [R140+0x7800] ;  /* 0x007800008c18783b */ /* 0x000e6e0000000200 */
[C---:B----4-:R-:W-:Y:S08]  /*cbf0*/  HMMA.16816.F32.BF16 R64, R8.reuse, R28, R64 ;  /* 0x0000001c0840723c */ /* 0x050ff00000041840 */
[C---:B------:R-:W-:Y:S08]  /*cc00*/  HMMA.16816.F32.BF16 R48, R8.reuse, R12, R48 ;  /* 0x0000000c0830723c */ /* 0x040ff00000041830 */
[C---:B------:R-:W-:Y:S01]  /*cc10*/  HMMA.16816.F32.BF16 R60, R8.reuse, R30, R60 ;  /* 0x0000001e083c723c */ /* 0x040fe2000004183c */
[----:B------:R-:W2:Y:S07]  /*cc20*/  LDSM.16.M88.4 R28, [R140+0x7000] ;  /* 0x007000008c1c783b */ /* 0x000eae0000000200 */
[----:B------:R-:W-:Y:S01]  /*cc30*/  HMMA.16816.F32.BF16 R44, R8, R14, R44 ;  /* 0x0000000e082c723c */ /* 0x000fe2000004182c */
[----:B------:R-:W-:Y:S04]  /*cc40*/  LDSM.16.M88.4 R12, [R143+0x2000] ;  /* 0x002000008f0c783b */ /* 0x000fe80000000200 */
[----:B------:R-:W3:Y:S03]  /*cc50*/  LDSM.16.M88.4 R8, [R139+0x6000] ;  /* 0x006000008b08783b */ /* 0x000ee60000000200 */
[C---:B------:R-:W-:Y:S08]  /*cc60*/  HMMA.16816.F32.BF16 R20, R88.reuse, R92, R20 ;  /* 0x0000005c5814723c */ /* 0x040ff00000041814 */
[C---:B------:R-:W-:Y:S08]  /*cc70*/  HMMA.16816.F32.BF16 R16, R88.reuse, R94, R16 ;  /* 0x0000005e5810723c */ /* 0x040ff00000041810 */
[C---:B------:R-:W-:Y:S08]  /*cc80*/  HMMA.16816.F32.BF16 R48, R88.reuse, R68, R48 ;  /* 0x000000445830723c */ /* 0x040ff00000041830 */
[C---:B------:R-:W-:Y:S01]  /*cc90*/  HMMA.16816.F32.BF16 R68, R88.reuse, R70, R44 ;  /* 0x000000465844723c */ /* 0x040fe2000004182c */
[----:B------:R-:W-:Y:S07]  /*cca0*/  LDSM.16.M88.4 R44, [R139+0x6800] ;  /* 0x006800008b2c783b */ /* 0x000fee0000000200 */
[C---:B------:R-:W-:Y:S08]  /*ccb0*/  HMMA.16816.F32.BF16 R64, R88.reuse, R84, R64 ;  /* 0x000000545840723c */ /* 0x040ff00000041840 */
[C---:B------:R-:W-:Y:S08]  /*ccc0*/  HMMA.16816.F32.BF16 R60, R88.reuse, R86, R60 ;  /* 0x00000056583c723c */ /* 0x040ff0000004183c */
[C---:B------:R-:W-:Y:S08]  /*ccd0*/  HMMA.16816.F32.BF16 R56, R88.reuse, R80, R56 ;  /* 0x000000505838723c */ /* 0x040ff00000041838 */
[----:B------:R-:W-:Y:S08]  /*cce0*/  HMMA.16816.F32.BF16 R52, R88, R82, R52 ;  /* 0x000000525834723c */ /* 0x000ff00000041834 */
[C---:B------:R-:W-:Y:S08]  /*ccf0*/  HMMA.16816.F32.BF16 R20, R40.reuse, R36, R20 ;  /* 0x000000242814723c */ /* 0x040ff00000041814 */
        /* <DEDUP_REMOVED lines=8> */
[----:B------:R-:W-:-:S05]  /*cd80*/  LOP3.LUT R41, R0, 0x6, RZ, 0xc0, !PT ;  /* 0x0000000600297812 */ /* 0x000fca00078ec0ff */
[----:B------:R-:W-:Y:S02]  /*cd90*/  IMAD.IADD R41, R158, 0x1, R41 ;  /* 0x000000019e297824 */ /* 0x000fe400078e0229 */
[C---:B---3--:R-:W-:Y:S02]  /*cda0*/  HMMA.16816.F32.BF16 R20, R12.reuse, R8, R20 ;  /* 0x000000080c14723c */ /* 0x048fe40000041814 */
[C---:B------:R-:W-:Y:S01]  /*cdb0*/  VIADD R9, R41.reuse, 0x1 ;  /* 0x0000000129097836 */ /* 0x040fe20000000000 */
[CC--:B------:R-:W-:Y:S01]  /*cdc0*/  ISETP.GE.AND P4, PT, R41.reuse, R78.reuse, PT ;  /* 0x0000004e2900720c */ /* 0x0c0fe20003f86270 */
[C---:B------:R-:W-:Y:S02]  /*cdd0*/  VIADD R33, R41.reuse, 0x9 ;  /* 0x0000000929217836 */ /* 0x040fe40000000000 */
[----:B------:R-:W-:Y:S01]  /*cde0*/  VIADD R7, R41, 0x8 ;  /* 0x0000000829077836 */ /* 0x000fe20000000000 */
[-C--:B------:R-:W-:Y:S01]  /*cdf0*/  ISETP.GE.AND P3, PT, R9, R78.reuse, PT ;  /* 0x0000004e0900720c */ /* 0x080fe20003f66270 */
[----:B------:R-:W-:Y:S01]  /*ce00*/  HMMA.16816.F32.BF16 R16, R12, R10, R16 ;  /* 0x0000000a0c10723c */ /* 0x000fe20000041810 */
[----:B------:R-:W2:Y:S01]  /*ce10*/  LDSM.16.M88.4 R8, [R139+0x7800] ;  /* 0x007800008b08783b */ /* 0x000ea20000000200 */
[-C--:B------:R-:W-:Y:S01]  /*ce20*/  ISETP.GE.AND P1, PT, R33, R78.reuse, PT ;  /* 0x0000004e2100720c */ /* 0x080fe20003f26270 */
[----:B------:R-:W-:Y:S01]  /*ce30*/  VIADD R31, R41, 0x10 ;  /* 0x00000010291f7836 */ /* 0x000fe20000000000 */
[----:B------:R-:W-:Y:S01]  /*ce40*/  ISETP.GE.AND P2, PT, R7, R78, PT ;  /* 0x0000004e0700720c */ /* 0x000fe20003f46270 */
[----:B------:R-:W-:Y:S01]  /*ce50*/  VIADD R7, R41, 0x11 ;  /* 0x0000001129077836 */ /* 0x000fe20000000000 */
[----:B------:R-:W-:-:S04]  /*ce60*/  DEPBAR.LE SB0, 0x0 ;  /* 0x000080000000791a */ /* 0x000fc80000000000 */
[C---:B-1----:R-:W-:Y:S01]  /*ce70*/  HMMA.16816.F32.BF16 R52, R12.reuse, R26, R52 ;  /* 0x0000001a0c34723c */ /* 0x042fe20000041834 */
[-C--:B------:R-:W-:Y:S01]  /*ce80*/  ISETP.GE.AND P6, PT, R7, R78.reuse, PT ;  /* 0x0000004e0700720c */ /* 0x080fe20003fc6270 */
[C---:B------:R-:W-:Y:S01]  /*ce90*/  VIADD R29, R41.reuse, 0x18 ;  /* 0x00000018291d7836 */ /* 0x040fe20000000000 */
[----:B------:R-:W-:Y:S01]  /*cea0*/  FSEL R7, R22, -INF , !P4 ;  /* 0xff80000016077808 */ /* 0x000fe20006000000 */
[C---:B------:R-:W-:Y:S01]  /*ceb0*/  VIADD R43, R41.reuse, 0x20 ;  /* 0x00000020292b7836 */ /* 0x040fe20000000000 */
[----:B------:R-:W-:Y:S01]  /*cec0*/  FSEL R37, R20, -INF , !P4 ;  /* 0xff80000014257808 */ /* 0x000fe20006000000 */
[----:B------:R-:W-:Y:S01]  /*ced0*/  VIADD R27, R41, 0x31 ;  /* 0x00000031291b7836 */ /* 0x000fe20000000000 */
[----:B------:R-:W-:Y:S01]  /*cee0*/  FSEL R39, R21, -INF , !P3 ;  /* 0xff80000015277808 */ /* 0x000fe20005800000 */
[C---:B------:R-:W-:Y:S01]  /*cef0*/  HMMA.16816.F32.BF16 R64, R12.reuse, R44, R64 ;  /* 0x0000002c0c40723c */ /* 0x040fe20000041840 */
[----:B------:R-:W-:Y:S01]  /*cf00*/  FSEL R35, R17, -INF , !P1 ;  /* 0xff80000011237808 */ /* 0x000fe20004800000 */
[----:B------:R-:W-:Y:S01]  /*cf10*/  VIADD R17, R41, 0x29 ;  /* 0x0000002929117836 */ /* 0x000fe20000000000 */
[-C--:B------:R-:W-:Y:S01]  /*cf20*/  ISETP.GE.AND P0, PT, R31, R78.reuse, PT ;  /* 0x0000004e1f00720c */ /* 0x080fe20003f06270 */
[C---:B------:R-:W-:Y:S01]  /*cf30*/  VIADD R21, R41.reuse, 0x28 ;  /* 0x0000002829157836 */ /* 0x040fe20000000000 */
[----:B------:R-:W-:Y:S01]  /*cf40*/  FSEL R18, R18, -INF , !P2 ;  /* 0xff80000012127808 */ /* 0x000fe20005000000 */
[----:B------:R-:W-:Y:S01]  /*cf50*/  VIADD R45, R41, 0x19 ;  /* 0x00000019292d7836 */ /* 0x000fe20000000000 */
[----:B------:R-:W-:Y:S01]  /*cf60*/  ISETP.GE.AND P4, PT, R17, R78, PT ;  /* 0x0000004e1100720c */ /* 0x000fe20003f86270 */
[----:B------:R-:W-:Y:S01]  /*cf70*/  HMMA.16816.F32.BF16 R60, R12, R46, R60 ;  /* 0x0000002e0c3c723c */ /* 0x000fe2000004183c */
[----:B------:R-:W-:Y:S01]  /*cf80*/  FSEL R16, R16, -INF , !P2 ;  /* 0xff80000010107808 */ /* 0x000fe20005000000 */
[----:B------:R-:W-:Y:S01]  /*cf90*/  VIADD R47, R41, 0x21 ;  /* 0x00000021292f7836 */ /* 0x000fe20000000000 */
[----:B------:R-:W-:-:S02]  /*cfa0*/  FSEL R153, R55, -INF , !P4 ;  /* 0xff80000037997808 */ /* 0x000fc40006000000 */
[----:B------:R-:W-:Y:S02]  /*cfb0*/  FSEL R129, R53, -INF , !P4 ;  /* 0xff80000035817808 */ /* 0x000fe40006000000 */
[----:B------:R-:W-:Y:S01]  /*cfc0*/  ISETP.GT.AND P4, PT, R159, R150, PT ;  /* 0x000000969f00720c */ /* 0x000fe20003f84270 */
[C---:B------:R-:W-:Y:S01]  /*cfd0*/  HMMA.16816.F32.BF16 R56, R12.reuse, R24, R56 ;  /* 0x000000180c38723c */ /* 0x040fe20000041838 */
[----:B------:R-:W-:Y:S01]  /*cfe0*/  VIADD R25, R41, 0x30 ;  /* 0x0000003029197836 */ /* 0x000fe20000000000 */
[----:B------:R-:W-:Y:S02]  /*cff0*/  FSEL R33, R19, -INF , !P1 ;  /* 0xff80000013217808 */ /* 0x000fe40004800000 */
[-C--:B------:R-:W-:Y:S02]  /*d000*/  ISETP.GE.AND P5, PT, R21, R78.reuse, PT ;  /* 0x0000004e1500720c */ /* 0x080fe40003fa6270 */
[----:B------:R-:W-:Y:S01]  /*d010*/  FSEL R17, R65, -INF , !P6 ;  /* 0xff80000041117808 */ /* 0x000fe20007000000 */
[----:B------:R-:W-:Y:S01]  /*d020*/  VIADD R65, R41, 0x38 ;  /* 0x0000003829417836 */ /* 0x000fe20000000000 */
[----:B--2---:R-:W-:Y:S01]  /*d030*/  HMMA.16816.F32.BF16 R48, R12, R8, R48 ;  /* 0x000000080c30723c */ /* 0x004fe20000041830 */
[----:B------:R-:W-:Y:S01]  /*d040*/  ISETP.GE.AND P2, PT, R29, R78, PT ;  /* 0x0000004e1d00720c */ /* 0x000fe20003f46270 */
[----:B------:R-:W-:Y:S01]  /*d050*/  VIADD R41, R41, 0x39 ;  /* 0x0000003929297836 */ /* 0x000fe20000000000 */
[----:B------:R-:W-:-:S02]  /*d060*/  FSEL R21, R66, -INF , !P0 ;  /* 0xff80000042157808 */ /* 0x000fc40004000000 */
[----:B------:R-:W-:Y:S02]  /*d070*/  FSEL R19, R64, -INF , !P0 ;  /* 0xff80000040137808 */ /* 0x000fe40004000000 */
[----:B------:R-:W-:Y:S01]  /*d080*/  FSEL R31, R23, -INF , !P3 ;  /* 0xff800000171f7808 */ /* 0x000fe20005800000 */
[----:B------:R-:W-:Y:S01]  /*d090*/  HMMA.16816.F32.BF16 R68, R12, R10, R68 ;  /* 0x0000000a0c44723c */ /* 0x000fe20000041844 */
[----:B------:R-:W-:Y:S01]  /*d0a0*/  BAR.SYNC.DEFER_BLOCKING 0x0 ;  /* 0x0000000000007b1d */ /* 0x000fe20000010000 */
[-C--:B------:R-:W-:Y:S02]  /*d0b0*/  ISETP.GE.AND P1, PT, R45, R78.reuse, PT ;  /* 0x0000004e2d00720c */ /* 0x080fe40003f26270 */
[-C--:B------:R-:W-:Y:S02]  /*d0c0*/  ISETP.GE.AND P0, PT, R43, R78.reuse, PT ;  /* 0x0000004e2b00720c */ /* 0x080fe40003f06270 */
[----:B------:R-:W-:Y:S02]  /*d0d0*/  ISETP.GE.AND P3, PT, R25, R78, PT ;  /* 0x0000004e1900720c */ /* 0x000fe40003f66270 */
[----:B------:R-:W-:-:S02]  /*d0e0*/  FSEL R25, R62, -INF , !P2 ;  /* 0xff8000003e197808 */ /* 0x000fc40005000000 */
[----:B------:R-:W-:Y:S02]  /*d0f0*/  FSEL R9, R60, -INF , !P2 ;  /* 0xff8000003c097808 */ /* 0x000fe40005000000 */
[----:B------:R-:W-:Y:S02]  /*d100*/  ISETP.GE.AND P2, PT, R27, R78, PT ;  /* 0x0000004e1b00720c */ /* 0x000fe40003f46270 */
[----:B------:R-:W-:Y:S02]  /*d110*/  FSEL R23, R67, -INF , !P6 ;  /* 0xff80000043177808 */ /* 0x000fe40007000000 */
[----:B------:R-:W-:Y:S02]  /*d120*/  FSEL R27, R63, -INF , !P1 ;  /* 0xff8000003f1b7808 */ /* 0x000fe40004800000 */
[----:B------:R-:W-:Y:S02]  /*d130*/  FSEL R29, R61, -INF , !P1 ;  /* 0xff8000003d1d7808 */ /* 0x000fe40004800000 */
[----:B------:R-:W-:-:S02]  /*d140*/  FSEL R127, R58, -INF , !P0 ;  /* 0xff8000003a7f7808 */ /* 0x000fc40004000000 */
[----:B------:R-:W-:Y:S02]  /*d150*/  FSEL R167, R56, -INF , !P0 ;  /* 0xff80000038a77808 */ /* 0x000fe40004000000 */
        /* <DEDUP_REMOVED lines=29> */
.L_x_12355:
        /* <DEDUP_REMOVED lines=60> */
.L_x_12356:
[----:B------:R-:W-:Y:S05]  /*d6f0*/  BSYNC.RECONVERGENT B0 ;  /* 0x0000000000007941 */ /* 0x000fea0003800200 */
.L_x_12354:
        /* <DEDUP_REMOVED lines=22> */
.L_x_12353:
[----:B------:R-:W-:Y:S05]  /*d860*/  BSYNC.RECONVERGENT B1 ;  /* 0x0000000000017941 */ /* 0x000fea0003800200 */
.L_x_12352:
        /* <DEDUP_REMOVED lines=12> */
[----:B------:R-:W-:-:S02]  /*d930*/  IADD3 R142, PT, PT, R73, R72, RZ ;  /* 0x00000048498e7210 */ /* 0x000fc40007ffe0ff */
[----:B------:R-:W-:Y:S02]  /*d940*/  FMNMX3.FTZ R11, R11, R119, R114, !PT ;  /* 0x000000770b0b7276 */ /* 0x000fe40007810072 */
[----:B------:R-:W-:Y:S02]  /*d950*/  LEA R142, R142, UR6, 0x1 ;  /* 0x000000068e8e7c11 */ /* 0x000fe4000f8e08ff */
[----:B------:R-:W-:Y:S02]  /*d960*/  FMNMX.FTZ R4, R110, R11, !PT ;  /* 0x0000000b6e047209 */ /* 0x000fe40007810000 */
[----:B------:R-:W-:Y:S01]  /*d970*/  FMNMX3.FTZ R11, R0, R153, R117, !PT ;  /* 0x00000099000b7276 */ /* 0x000fe20007810075 */
[----:B------:R-:W-:Y:S01]  /*d980*/  LDSM.16.MT88.4 R92, [R142+0x8000] ;  /* 0x008000008e5c783b */ /* 0x000fe20000004200 */
[----:B------:R-:W-:Y:S02]  /*d990*/  IADD3 R137, PT, PT, R3, R142, RZ ;  /* 0x0000008e03897210 */ /* 0x000fe40007ffe0ff */
[----:B------:R-:W-:Y:S01]  /*d9a0*/  FMNMX3.FTZ R11, R11, R116, R115, !PT ;  /* 0x000000740b0b7276 */ /* 0x000fe20007810073 */
[----:B------:R-:W1:Y:S01]  /*d9b0*/  SHFL.BFLY PT, R13, R4, 0x2, 0x1f ;  /* 0x0c401f00040d7f89 */ /* 0x000e6200000e0000 */
[----:B------:R-:W-:-:S02]  /*d9c0*/  IADD3 R138, PT, PT, R5, R142, RZ ;  /* 0x0000008e058a7210 */ /* 0x000fc40007ffe0ff */
[----:B------:R-:W-:Y:S01]  /*d9d0*/  FMNMX.FTZ R2, R112, R11, !PT ;  /* 0x0000000b70027209 */ /* 0x000fe20007810000 */
[----:B------:R-:W-:Y:S01]  /*d9e0*/  LDSM.16.MT88.4 R48, [R137+0x8000] ;  /* 0x008000008930783b */ /* 0x000fe20000004200 */
[----:B------:R-:W-:Y:S02]  /*d9f0*/  IADD3 R136, PT, PT, R5, R137, RZ ;  /* 0x0000008905887210 */ /* 0x000fe40007ffe0ff */
[----:B------:R-:W-:Y:S01]  /*da00*/  IADD3 R103, PT, PT, R103, -0x2, RZ ;  /* 0xfffffffe67677810 */ /* 0x000fe20007ffe0ff */
[----:B------:R-:W3:Y:S04]  /*da10*/  SHFL.BFLY PT, R11, R2, 0x2, 0x1f ;  /* 0x0c401f00020b7f89 */ /* 0x000ee800000e0000 */
[----:B------:R-:W-:Y:S04]  /*da20*/  LDSM.16.MT88.4 R40, [R138+0x8000] ;  /* 0x008000008a28783b */ /* 0x000fe80000004200 */
[----:B------:R-:W-:Y:S04]  /*da30*/  LDSM.16.MT88.4 R56, [R136+0x8000] ;  /* 0x008000008838783b */ /* 0x000fe80000004200 */
[----:B------:R-:W-:Y:S01]  /*da40*/  LDSM.16.MT88.4 R64, [R142+0xa000] ;  /* 0x00a000008e40783b */ /* 0x000fe20000004200 */
[----:B-1----:R-:W-:-:S03]  /*da50*/  FMNMX.FTZ R13, R4, R13, !PT ;  /* 0x0000000d040d7209 */ /* 0x002fc60007810000 */
[----:B------:R-:W-:Y:S04]  /*da60*/  LDSM.16.MT88.4 R72, [R138+0xa000] ;  /* 0x00a000008a48783b */ /* 0x000fe80000004200 */
[----:B------:R-:W1:Y:S01]  /*da70*/  SHFL.BFLY PT, R102, R13, 0x1, 0x1f ;  /* 0x0c201f000d667f89 */ /* 0x000e6200000e0000 */
[----:B---3--:R-:W-:-:S03]  /*da80*/  FMNMX.FTZ R11, R2, R11, !PT ;  /* 0x0000000b020b7209 */ /* 0x008fc60007810000 */
[----:B------:R-:W-:Y:S04]  /*da90*/  LDSM.16.MT88.4 R80, [R137+0xa000] ;  /* 0x00a000008950783b */ /* 0x000fe80000004200 */
[----:B------:R-:W3:Y:S01]  /*daa0*/  SHFL.BFLY PT, R0, R11, 0x1, 0x1f ;  /* 0x0c201f000b007f89 */ /* 0x000ee200000e0000 */
[----:B-1----:R-:W-:-:S03]  /*dab0*/  FMNMX.FTZ R102, R13, R102, !PT ;  /* 0x000000660d667209 */ /* 0x002fc60007810000 */
[----:B------:R-:W-:Y:S01]  /*dac0*/  LDSM.16.MT88.4 R12, [R138+0x8800] ;  /* 0x008800008a0c783b */ /* 0x000fe20000004200 */
[----:B------:R-:W-:Y:S02]  /*dad0*/  FSETP.NEU.FTZ.AND P0, PT, R102, -INF , PT ;  /* 0xff8000006600780b */ /* 0x000fe40003f1d000 */
[----:B---3--:R-:W-:Y:S01]  /*dae0*/  FMNMX.FTZ R3, R11, R0, !PT ;  /* 0x000000000b037209 */ /* 0x008fe20007810000 */
[----:B--2---:R-:W-:-:S04]  /*daf0*/  FMUL.FTZ R118, R123, R102 ;  /* 0x000000667b767220 */ /* 0x004fc80000410000 */
        /* <DEDUP_REMOVED lines=15> */
[----:B------:R-:W2:Y:S01]  /*dbf0*/  LDSM.16.MT88.4 R8, [R137+0x8800] ;  /* 0x008800008908783b */ /* 0x000ea20000004200 */
[-CC-:B------:R-:W-:Y:S01]  /*dc00*/  FFMA.FTZ R33, R19, R123.reuse, -R118.reuse ;  /* 0x0000007b13217223 */ /* 0x180fe20000010876 */
[-CC-:B------:R-:W-:Y:S01]  /*dc10*/  FFMA.FTZ R30, R17, R123.reuse, -R118.reuse ;  /* 0x0000007b111e7223 */ /* 0x180fe20000010876 */
[----:B------:R-:W3:Y:S01]  /*dc20*/  MUFU.EX2 R108, R108 ;  /* 0x0000006c006c7308 */ /* 0x000ee20000000800 */
[----:B------:R-:W4:Y:S01]  /*dc30*/  LDSM.16.MT88.4 R16, [R142+0x8800] ;  /* 0x008800008e10783b */ /* 0x000f220000004200 */
[-C--:B------:R-:W-:Y:S01]  /*dc40*/  FFMA.FTZ R0, R29, R123.reuse, -R118 ;  /* 0x0000007b1d007223 */ /* 0x080fe20000010876 */
[-CC-:B------:R-:W-:Y:S01]  /*dc50*/  FFMA.FTZ R28, R21, R123.reuse, -R122.reuse ;  /* 0x0000007b151c7223 */ /* 0x180fe2000001087a */
[----:B------:R-:W-:Y:S01]  /*dc60*/  MUFU.EX2 R107, R107 ;  /* 0x0000006b006b7308 */ /* 0x000fe20000000800 */
[-CC-:B------:R-:W-:Y:S01]  /*dc70*/  FFMA.FTZ R109, R23, R123.reuse, -R122.reuse ;  /* 0x0000007b176d7223 */ /* 0x180fe2000001087a */
[-CC-:B------:R-:W-:Y:S01]  /*dc80*/  FFMA.FTZ R2, R25, R123.reuse, -R122.reuse ;  /* 0x0000007b19027223 */ /* 0x180fe2000001087a */
[-C--:B------:R-:W-:Y:S01]  /*dc90*/  FFMA.FTZ R31, R27, R123.reuse, -R122 ;  /* 0x0000007b1b1f7223 */ /* 0x080fe2000001087a */
[----:B------:R-:W5:Y:S01]  /*dca0*/  MUFU.EX2 R34, R34 ;  /* 0x0000002200227308 */ /* 0x000f620000000800 */
[----:B------:R-:W4:Y:S01]  /*dcb0*/  LDSM.16.MT88.4 R24, [R136+0x8800] ;  /* 0x008800008818783b */ /* 0x000f220000004200 */
[-CC-:B------:R-:W-:Y:S01]  /*dcc0*/  FFMA.FTZ R124, R167, R123.reuse, -R118.reuse ;  /* 0x0000007ba77c7223 */ /* 0x180fe20000010876 */
[-C--:B------:R-:W-:Y:S01]  /*dcd0*/  FFMA.FTZ R128, R129, R123.reuse, -R118 ;  /* 0x0000007b81807223 */ /* 0x080fe20000010876 */
[----:B------:R-:W-:Y:S01]  /*dce0*/  MUFU.EX2 R111, R111 ;  /* 0x0000006f006f7308 */ /* 0x000fe20000000800 */
[--C-:B------:R-:W-:Y:S01]  /*dcf0*/  FFMA.FTZ R130, R131, R123, -R122.reuse ;  /* 0x0000007b83827223 */ /* 0x100fe2000001087a */
[----:B---3--:R-:W-:Y:S01]  /*dd00*/  F2FP.BF16.F32.PACK_AB R84, R108, R113 ;  /* 0x000000716c54723e */ /* 0x008fe200000010ff */
[-C--:B------:R-:W-:Y:S01]  /*dd10*/  FFMA.FTZ R126, R153, R123.reuse, -R122 ;  /* 0x0000007b997e7223 */ /* 0x080fe2000001087a */
[----:B------:R-:W3:Y:S01]  /*dd20*/  MUFU.EX2 R106, R106 ;  /* 0x0000006a006a7308 */ /* 0x000ee20000000800 */
[-CC-:B------:R-:W-:Y:S01]  /*dd30*/  FFMA.FTZ R169, R169, R123.reuse, -R118.reuse ;  /* 0x0000007ba9a97223 */ /* 0x180fe20000010876 */
[-C--:B------:R-:W-:Y:S01]  /*dd40*/  FFMA.FTZ R171, R110, R123.reuse, -R118 ;  /* 0x0000007b6eab7223 */ /* 0x080fe20000010876 */
[-CC-:B------:R-:W-:Y:S01]  /*dd50*/  FFMA.FTZ R110, R115, R123.reuse, -R122.reuse ;  /* 0x0000007b736e7223 */ /* 0x180fe2000001087a */
[----:B------:R-:W-:Y:S01]  /*dd60*/  MUFU.EX2 R35, R35 ;  /* 0x0000002300237308 */ /* 0x000fe20000000800 */
[----:B------:R-:W-:Y:S01]  /*dd70*/  FFMA.FTZ R117, R117, R123, -R122 ;  /* 0x0000007b75757223 */ /* 0x000fe2000001087a */
[----:B-----5:R-:W-:Y:S01]  /*dd80*/  F2FP.BF16.F32.PACK_AB R86, R34, R107 ;  /* 0x0000006b2256723e */ /* 0x020fe200000010ff */
[----:B------:R-:W-:Y:S01]  /*dd90*/  FADD.FTZ R108, R113, R108 ;  /* 0x0000006c716c7221 */ /* 0x000fe20000010000 */
[----:B------:R-:W5:Y:S01]  /*dda0*/  MUFU.EX2 R32, R32 ;  /* 0x0000002000207308 */ /* 0x000f620000000800 */
[----:B------:R-:W-:-:S02]  /*ddb0*/  ISETP.GE.AND P0, PT, R103, R150, PT ;  /* 0x000000966700720c */ /* 0x000fc40003f06270 */
[----:B------:R-:W-:Y:S01]  /*ddc0*/  FADD.FTZ R107, R107, R108 ;  /* 0x0000006c6b6b7221 */ /* 0x000fe20000010000 */
[----:B------:R-:W-:Y:S01]  /*ddd0*/  MUFU.EX2 R33, R33 ;  /* 0x0000002100217308 */ /* 0x000fe20000000800 */
[----:B---3--:R-:W-:Y:S01]  /*dde0*/  F2FP.BF16.F32.PACK_AB R85, R106, R111 ;  /* 0x0000006f6a55723e */ /* 0x008fe200000010ff */
[----:B------:R-:W-:Y:S02]  /*ddf0*/  FADD.FTZ R106, R111, R106 ;  /* 0x0000006a6f6a7221 */ /* 0x000fe40000010000 */
[----:B------:R-:W3:Y:S01]  /*de00*/  MUFU.EX2 R30, R30 ;  /* 0x0000001e001e7308 */ /* 0x000ee20000000800 */
[----:B------:R-:W-:-:S03]  /*de10*/  FADD.FTZ R34, R34, R107 ;  /* 0x0000006b22227221 */ /* 0x000fc60000010000 */
[----:B------:R1:W-:Y:S01]  /*de20*/  MUFU.EX2 R29, R20 ;  /* 0x00000014001d7308 */ /* 0x0003e20000000800 */
[----:B-----5:R-:W-:-:S03]  /*de30*/  F2FP.BF16.F32.PACK_AB R87, R32, R35 ;  /* 0x000000232057723e */ /* 0x020fc600000010ff */
[----:B------:R-:W-:Y:S04]  /*de40*/  MUFU.EX2 R0, R0 ;  /* 0x0000000000007308 */ /* 0x000fe80000000800 */
[----:B------:R-:W-:Y:S01]  /*de50*/  MUFU.EX2 R28, R28 ;  /* 0x0000001c001c7308 */ /* 0x000fe20000000800 */
[C---:B------:R-:W-:Y:S03]  /*de60*/  HMMA.16816.F32.BF16 R44, R84.reuse, R48, RZ ;  /* 0x00000030542c723c */ /* 0x040fe600000418ff */
[----:B------:R-:W5:Y:S01]  /*de70*/  MUFU.EX2 R109, R109 ;  /* 0x0000006d006d7308 */ /* 0x000f620000000800 */
[----:B-1----:R-:W-:Y:S03]  /*de80*/  LDSM.16.MT88.4 R20, [R142+0xa800] ;  /* 0x00a800008e14783b */ /* 0x002fe60000004200 */
        /* <DEDUP_REMOVED lines=24> */
[----:B-----5:R-:W-:-:S03]  /*e010*/  F2FP.BF16.F32.PACK_AB R5, R109, R28 ;  /* 0x0000001c6d05723e */ /* 0x020fc600000010ff */
[----:B------:R-:W-:Y:S02]  /*e020*/  FADD.FTZ R30, R30, R33 ;  /* 0x000000211e1e7221 */ /* 0x000fe40000010000 */
[----:B------:R-:W-:Y:S01]  /*e030*/  HMMA.16816.F32.BF16 R84, R84, R6, RZ ;  /* 0x000000065454723c */ /* 0x000fe200000418ff */
[----:B------:R-:W-:Y:S02]  /*e040*/  F2FP.BF16.F32.PACK_AB R6, R0, R29 ;  /* 0x0000001d0006723e */ /* 0x000fe400000010ff */
[----:B-1----:R-:W-:-:S07]  /*e050*/  F2FP.BF16.F32.PACK_AB R7, R31, R2 ;  /* 0x000000021f07723e */ /* 0x002fce00000010ff */
[C---:B--2---:R-:W-:Y:S08]  /*e060*/  HMMA.16816.F32.BF16 R44, R4.reuse, R8, R44 ;  /* 0x00000008042c723c */ /* 0x044ff0000004182c */
        /* <DEDUP_REMOVED lines=12> */
[----:B--2---:R-:W-:Y:S01]  /*e130*/  HMMA.16816.F32.BF16 R88, R4, R16, R88 ;  /* 0x000000100458723c */ /* 0x004fe20000041858 */
[-CC-:B------:R-:W-:Y:S01]  /*e140*/  FFMA.FTZ R17, R127, R123.reuse, -R122.reuse ;  /* 0x0000007b7f117223 */ /* 0x180fe2000001087a */
[-C--:B------:R-:W-:Y:S01]  /*e150*/  FFMA.FTZ R127, R135, R123.reuse, -R122 ;  /* 0x0000007b877f7223 */ /* 0x080fe2000001087a */
[----:B------:R-:W-:-:S02]  /*e160*/  FFMA.FTZ R16, R133, R123, -R118 ;  /* 0x0000007b85107223 */ /* 0x000fc40000010876 */
[----:B------:R2:W4:Y:S03]  /*e170*/  MUFU.EX2 R133, R169 ;  /* 0x000000a900857308 */ /* 0x0005260000000800 */
[C---:B------:R-:W-:Y:S01]  /*e180*/  HMMA.16816.F32.BF16 R56, R4.reuse, R26, R56 ;  /* 0x0000001a0438723c */ /* 0x040fe20000041838 */
[----:B------:R-:W-:Y:S01]  /*e190*/  MUFU.EX2 R129, R16 ;  /* 0x0000001000817308 */ /* 0x000fe20000000800 */
[----:B------:R-:W-:Y:S03]  /*e1a0*/  LDSM.16.MT88.4 R24, [R137+0x9000] ;  /* 0x009000008918783b */ /* 0x000fe60000004200 */
[----:B------:R5:W5:Y:S03]  /*e1b0*/  MUFU.EX2 R131, R17 ;  /* 0x0000001100837308 */ /* 0x000b660000000800 */
[----:B---3--:R-:W-:Y:S01]  /*e1c0*/  HMMA.16816.F32.BF16 R68, R4, R12, R68 ;  /* 0x0000000c0444723c */ /* 0x008fe20000041844 */
[----:B------:R-:W3:Y:S01]  /*e1d0*/  MUFU.EX2 R127, R127 ;  /* 0x0000007f007f7308 */ /* 0x000ee20000000800 */
[----:B--2---:R-:W-:-:S03]  /*e1e0*/  FFMA.FTZ R169, R112, R123, -R122 ;  /* 0x0000007b70a97223 */ /* 0x004fc6000001087a */
[----:B------:R-:W-:Y:S03]  /*e1f0*/  MUFU.EX2 R112, R117 ;  /* 0x0000007500707308 */ /* 0x000fe60000000800 */
[C---:B------:R-:W-:Y:S01]  /*e200*/  HMMA.16816.F32.BF16 R72, R4.reuse, R14, R72 ;  /* 0x0000000e0448723c */ /* 0x040fe20000041848 */
[----:B------:R-:W2:Y:S01]  /*e210*/  LDSM.16.MT88.4 R12, [R142+0x9000] ;  /* 0x009000008e0c783b */ /* 0x000ea20000004200 */
[----:B------:R-:W-:Y:S06]  /*e220*/  MUFU.EX2 R169, R169 ;  /* 0x000000a900a97308 */ /* 0x000fec0000000800 */
[C---:B------:R-:W-:Y:S08]  /*e230*/  HMMA.16816.F32.BF16 R60, R4.reuse, R20, R60 ;  /* 0x00000014043c723c */ /* 0x040ff0000004183c */
[C---:B------:R-:W-:Y:S01]  /*e240*/  HMMA.16816.F32.BF16 R64, R4.reuse, R22, R64 ;  /* 0x000000160440723c */ /* 0x040fe20000041840 */
[----:B------:R-:W2:Y:S07]  /*e250*/  LDSM.16.MT88.4 R20, [R136+0x9000] ;  /* 0x009000008814783b */ /* 0x000eae0000004200 */
[----:B------:R-:W-:Y:S01]  /*e260*/  HMMA.16816.F32.BF16 R84, R4, R18, R84 ;  /* 0x000000120454723c */ /* 0x000fe20000041854 */
[----:B----4-:R-:W-:Y:S01]  /*e270*/  F2FP.BF16.F32.PACK_AB R4, R133, R124 ;  /* 0x0000007c8504723e */ /* 0x010fe200000010ff */
[----:B-----5:R-:W4:Y:S01]  /*e280*/  LDSM.16.MT88.4 R16, [R142+0xb000] ;  /* 0x00b000008e10783b */ /* 0x020f220000004200 */
[----:B------:R-:W-:-:S02]  /*e290*/  F2FP.BF16.F32.PACK_AB R5, R130, R131 ;  /* 0x000000838205723e */ /* 0x000fc400000010ff */
[----:B------:R-:W-:Y:S02]  /*e2a0*/  F2FP.BF16.F32.PACK_AB R6, R128, R129 ;  /* 0x000000818006723e */ /* 0x000fe400000010ff */
[----:B---3--:R-:W-:-:S07]  /*e2b0*/  F2FP.BF16.F32.PACK_AB R7, R126, R127 ;  /* 0x0000007f7e07723e */ /* 0x008fce00000010ff */
        /* <DEDUP_REMOVED lines=9> */
[C---:B----4-:R-:W-:Y:S08]  /*e350*/  HMMA.16816.F32.BF16 R60, R4.reuse, R16, R60 ;  /* 0x00000010043c723c */ /* 0x050ff0000004183c */
[C---:B-1----:R-:W-:Y:S08]  /*e360*/  HMMA.16816.F32.BF16 R76, R4.reuse, R8, R76 ;  /* 0x00000008044c723c */ /* 0x042ff0000004184c */
[C---:B------:R-:W-:Y:S01]  /*e370*/  HMMA.16816.F32.BF16 R80, R4.reuse, R10, R80 ;  /* 0x0000000a0450723c */ /* 0x040fe20000041850 */
[----:B------:R-:W1:Y:S07]  /*e380*/  LDSM.16.MT88.4 R8, [R138+0x9800] ;  /* 0x009800008a08783b */ /* 0x000e6e0000004200 */
[C---:B------:R-:W-:Y:S01]  /*e390*/  HMMA.16816.F32.BF16 R64, R4.reuse, R18, R64 ;  /* 0x000000120440723c */ /* 0x040fe20000041840 */
[----:B------:R-:W4:Y:S07]  /*e3a0*/  LDSM.16.MT88.4 R16, [R142+0x9800] ;  /* 0x009800008e10783b */ /* 0x000f2e0000004200 */
[----:B------:R-:W-:Y:S01]  /*e3b0*/  HMMA.16816.F32.BF16 R44, R4, R24, R44 ;  /* 0x00000018042c723c */ /* 0x000fe2000004182c */
[-CC-:B------:R-:W-:Y:S01]  /*e3c0*/  FFMA.FTZ R24, R125, R123.reuse, -R118.reuse ;  /* 0x0000007b7d187223 */ /* 0x180fe20000010876 */
[----:B------:R-:W-:-:S05]  /*e3d0*/  FFMA.FTZ R25, R119, R123, -R118 ;  /* 0x0000007b77197223 */ /* 0x000fca0000010876 */
[----:B------:R-:W-:Y:S01]  /*e3e0*/  MUFU.EX2 R24, R24 ;  /* 0x0000001800187308 */ /* 0x000fe20000000800 */
[C---:B------:R-:W-:Y:S01]  /*e3f0*/  HMMA.16816.F32.BF16 R48, R4.reuse, R26, R48 ;  /* 0x0000001a0430723c */ /* 0x040fe20000041830 */
[-C--:B------:R-:W-:Y:S01]  /*e400*/  FFMA.FTZ R26, R114, R123.reuse, -R118 ;  /* 0x0000007b721a7223 */ /* 0x080fe20000010876 */
[----:B------:R-:W-:Y:S01]  /*e410*/  FFMA.FTZ R27, R116, R123, -R122 ;  /* 0x0000007b741b7223 */ /* 0x000fe2000001087a */
[----:B------:R-:W5:Y:S04]  /*e420*/  MUFU.EX2 R25, R25 ;  /* 0x0000001900197308 */ /* 0x000f680000000800 */
[----:B------:R-:W-:Y:S01]  /*e430*/  MUFU.EX2 R26, R26 ;  /* 0x0000001a001a7308 */ /* 0x000fe20000000800 */
[C---:B--2---:R-:W-:Y:S03]  /*e440*/  HMMA.16816.F32.BF16 R68, R4.reuse, R12, R68 ;  /* 0x0000000c0444723c */ /* 0x044fe60000041844 */
[----:B------:R-:W2:Y:S05]  /*e450*/  MUFU.EX2 R27, R27 ;  /* 0x0000001b001b7308 */ /* 0x000eaa0000000800 */
[C---:B------:R-:W-:Y:S01]  /*e460*/  HMMA.16816.F32.BF16 R72, R4.reuse, R14, R72 ;  /* 0x0000000e0448723c */ /* 0x040fe20000041848 */
[----:B------:R-:W4:Y:S07]  /*e470*/  LDSM.16.MT88.4 R12, [R137+0x9800] ;  /* 0x00980000890c783b */ /* 0x000f2e0000004200 */
[C---:B---3--:R-:W-:Y:S08]  /*e480*/  HMMA.16816.F32.BF16 R88, R4.reuse, R20, R88 ;  /* 0x000000140458723c */ /* 0x048ff00000041858 */
[----:B------:R-:W-:Y:S01]  /*e490*/  HMMA.16816.F32.BF16 R84, R4, R22, R84 ;  /* 0x000000160454723c */ /* 0x000fe20000041854 */
[----:B-----5:R-:W-:Y:S01]  /*e4a0*/  F2FP.BF16.F32.PACK_AB R4, R25, R24 ;  /* 0x000000181904723e */ /* 0x020fe200000010ff */
[----:B------:R-:W3:Y:S01]  /*e4b0*/  LDSM.16.MT88.4 R20, [R136+0x9800] ;  /* 0x009800008814783b */ /* 0x000ee20000004200 */
[----:B--2---:R-:W-:-:S02]  /*e4c0*/  F2FP.BF16.F32.PACK_AB R5, R27, R112 ;  /* 0x000000701b05723e */ /* 0x004fc400000010ff */
[----:B------:R-:W-:Y:S02]  /*e4d0*/  F2FP.BF16.F32.PACK_AB R6, R171, R26 ;  /* 0x0000001aab06723e */ /* 0x000fe400000010ff */
[----:B------:R-:W-:-:S07]  /*e4e0*/  F2FP.BF16.F32.PACK_AB R7, R169, R110 ;  /* 0x0000006ea907723e */ /* 0x000fce00000010ff */
[C---:B-1----:R-:W-:Y:S08]  /*e4f0*/  HMMA.16816.F32.BF16 R36, R4.reuse, R8, R36 ;  /* 0x000000080424723c */ /* 0x042ff00000041824 */
        /* <DEDUP_REMOVED lines=17> */
[----:B------:R-:W-:-:S03]  /*e610*/  FADD.FTZ R109, R109, R28 ;  /* 0x0000001c6d6d7221 */ /* 0x000fc60000010000 */
[----:B----4-:R-:W-:Y:S01]  /*e620*/  HMMA.16816.F32.BF16 R76, R4, R12, R76 ;  /* 0x0000000c044c723c */ /* 0x010fe2000004184c */
        /* <DEDUP_REMOVED lines=31> */
.L_x_12364:
        /* <DEDUP_REMOVED lines=77> */
.L_x_12359:
[----:B------:R-:W-:Y:S05]  /*ecf0*/  BSYNC.RECONVERGENT B0 ;  /* 0x0000000000007941 */ /* 0x000fea0003800200 */
.L_x_12358:
[----:B------:R-:W1:Y:S01]  /*ed00*/  S2UR UR7, SR_CgaCtaId ;  /* 0x00000000000779c3 */ /* 0x000e620000008800 */
[----:B------:R-:W-:Y:S01]  /*ed10*/  IMAD.SHL.U32 R3, R157, 0x8, RZ ;  /* 0x000000089d037824 */ /* 0x000fe200078e00ff */
[----:B------:R-:W-:Y:S01]  /*ed20*/  UMOV UR9, 0x400 ;  /* 0x0000040000097882 */ /* 0x000fe20000000000 */
[----:B------:R-:W-:Y:S01]  /*ed30*/  IADD3 R4, P0, PT, R167, R154, RZ ;  /* 0x0000009aa7047210 */ /* 0x000fe20007f1e0ff */
[----:B------:R-:W-:Y:S01]  /*ed40*/  VIADD R159, R159, 0xffffffff ;  /* 0xffffffff9f9f7836 */ /* 0x000fe20000000000 */
[----:B------:R-:W-:Y:S01]  /*ed50*/  BSSY.RECONVERGENT B1, `(.L_x_12360) ;  /* 0x00000e4000017945 */ /* 0x000fe20003800200 */
[----:B------:R-:W-:Y:S02]  /*ed60*/  LOP3.LUT R2, R3, 0x1c0, RZ, 0xc0, !PT ;  /* 0x000001c003027812 */ /* 0x000fe400078ec0ff */
[----:B------:R-:W-:Y:S01]  /*ed70*/  IMAD.X R5, R166, 0x1, R155, P0 ;  /* 0x00000001a6057824 */ /* 0x000fe200000e069b */
[-C--:B------:R-:W-:Y:S02]  /*ed80*/  IADD3 R6, P0, PT, R4, R167.reuse, RZ ;  /* 0x000000a704067210 */ /* 0x080fe40007f1e0ff */
[----:B------:R-:W-:Y:S03]  /*ed90*/  LOP3.LUT R2, R2, 0x38, R157, 0xf8, !PT ;  /* 0x0000003802027812 */ /* 0x000fe600078ef89d */
[--C-:B------:R-:W-:Y:S01]  /*eda0*/  IMAD.X R7, R5, 0x1, R166.reuse, P0 ;  /* 0x0000000105077824 */ /* 0x100fe200000e06a6 */
[--C-:B------:R-:W-:Y:S02]  /*edb0*/  LOP3.LUT R2, R2, 0x38, R3.reuse, 0x78, !PT ;  /* 0x0000003802027812 */ /* 0x100fe400078e7803 */
[----:B------:R-:W-:Y:S02]  /*edc0*/  IADD3 R12, P0, PT, R6, R167, RZ ;  /* 0x000000a7060c7210 */ /* 0x000fe40007f1e0ff */
[----:B------:R-:W-:Y:S03]  /*edd0*/  LOP3.LUT R2, R2, 0x1e00, R3, 0xf8, !PT ;  /* 0x00001e0002027812 */ /* 0x000fe600078ef803 */
[----:B------:R-:W-:Y:S01]  /*ede0*/  IMAD.X R13, R7, 0x1, R166, P0 ;  /* 0x00000001070d7824 */ /* 0x000fe200000e06a6 */
[----:B------:R-:W-:Y:S01]  /*edf0*/  ISETP.GT.AND P0, PT, R159, R150, PT ;  /* 0x000000969f00720c */ /* 0x000fe20003f04270 */
[----:B-1----:R-:W-:Y:S06]  /*ee00*/  ULEA UR6, UR7, UR9, 0x18 ;  /* 0x0000000907067291 */ /* 0x002fec000f8ec0ff */
[----:B------:R-:W-:Y:S05]  /*ee10*/  LEA R3, R2, UR6, 0x1 ;  /* 0x0000000602037c11 */ /* 0x000fea000f8e08ff */
        /* <DEDUP_REMOVED lines=12> */
[----:B------:R-:W1:Y:S04]  /*eee0*/  LDSM.16.M88.4 R8, [R146+0x4000] ;  /* 0x004000009208783b */ /* 0x000e680000000200 */
[----:B------:R-:W2:Y:S04]  /*eef0*/  LDSM.16.M88.4 R16, [R146+0x4800] ;  /* 0x004800009210783b */ /* 0x000ea80000000200 */
[----:B------:R-:W3:Y:S04]  /*ef00*/  LDSM.16.M88.4 R24, [R146+0x5000] ;  /* 0x005000009218783b */ /* 0x000ee80000000200 */
[----:B------:R-:W0:Y:S04]  /*ef10*/  LDGDEPBAR ;  /* 0x00000000000079af */ /* 0x000e280000000000 */
[----:B------:R-:W4:Y:S04]  /*ef20*/  LDSM.16.M88.4 R108, [R146+0x5800] ;  /* 0x00580000926c783b */ /* 0x000f280000000200 */
[----:B------:R-:W-:Y:S04]  /*ef30*/  LDSM.16.M88.4 R112, [R145] ;  /* 0x000000009170783b */ /* 0x000fe80000000200 */
[----:B------:R-:W5:Y:S04]  /*ef40*/  LDSM.16.M88.4 R116, [R141+0x4000] ;  /* 0x004000008d74783b */ /* 0x000f680000000200 */
[----:B------:R-:W5:Y:S04]  /*ef50*/  LDSM.16.M88.4 R120, [R141+0x4800] ;  /* 0x004800008d78783b */ /* 0x000f680000000200 */
[----:B------:R-:W5:Y:S04]  /*ef60*/  LDSM.16.M88.4 R124, [R141+0x5000] ;  /* 0x005000008d7c783b */ /* 0x000f680000000200 */
[----:B------:R-:W5:Y:S01]  /*ef70*/  LDSM.16.M88.4 R128, [R141+0x5800] ;  /* 0x005800008d80783b */ /* 0x000f620000000200 */
[C---:B-1----:R-:W-:Y:S03]  /*ef80*/  HMMA.16816.F32.BF16 R4, R32.reuse, R8, RZ ;  /* 0x000000082004723c */ /* 0x042fe600000418ff */
[----:B------:R-:W-:Y:S05]  /*ef90*/  LDSM.16.M88.4 R132, [R140+0x4800] ;  /* 0x004800008c84783b */ /* 0x000fea0000000200 */
        /* <DEDUP_REMOVED lines=76> */
[C---:B----4-:R-:W-:Y:S08]  /*f460*/  HMMA.16816.F32.BF16 R12, R108.reuse, R120, R12 ;  /* 0x000000786c0c723c */ /* 0x050ff0000004180c */
[C---:B------:R-:W-:Y:S01]  /*f470*/  HMMA.16816.F32.BF16 R16, R108.reuse, R122, R16 ;  /* 0x0000007a6c10723c */ /* 0x040fe20000041810 */
[----:B------:R-:W3:Y:S07]  /*f480*/  LDSM.16.M88.4 R120, [R139+0x6800] ;  /* 0x006800008b78783b */ /* 0x000eee0000000200 */
[C---:B--2---:R-:W-:Y:S08]  /*f490*/  HMMA.16816.F32.BF16 R20, R108.reuse, R124, R20 ;  /* 0x0000007c6c14723c */ /* 0x044ff00000041814 */
[C---:B------:R-:W-:Y:S01]  /*f4a0*/  HMMA.16816.F32.BF16 R24, R108.reuse, R126, R24 ;  /* 0x0000007e6c18723c */ /* 0x040fe20000041818 */
[----:B------:R-:W2:Y:S01]  /*f4b0*/  LDSM.16.M88.4 R124, [R139+0x7000] ;  /* 0x007000008b7c783b */ /* 0x000ea20000000200 */
[----:B------:R-:W-:Y:S04]  /*f4c0*/  DEPBAR.LE SB0, 0x0 ;  /* 0x000080000000791a */ /* 0x000fe80000000000 */
[----:B------:R-:W-:Y:S02]  /*f4d0*/  BAR.SYNC.DEFER_BLOCKING 0x0 ;  /* 0x0000000000007b1d */ /* 0x000fe40000010000 */
[C---:B------:R-:W-:Y:S08]  /*f4e0*/  HMMA.16816.F32.BF16 R28, R108.reuse, R132, R28 ;  /* 0x000000846c1c723c */ /* 0x040ff0000004181c */
[----:B------:R-:W-:Y:S08]  /*f4f0*/  HMMA.16816.F32.BF16 R32, R108, R134, R32 ;  /* 0x000000866c20723c */ /* 0x000ff00000041820 */
[C---:B-1----:R-:W-:Y:S08]  /*f500*/  HMMA.16816.F32.BF16 R4, R112.reuse, R116, R4 ;  /* 0x000000747004723c */ /* 0x042ff00000041804 */
[C---:B------:R-:W-:Y:S08]  /*f510*/  HMMA.16816.F32.BF16 R8, R112.reuse, R118, R8 ;  /* 0x000000767008723c */ /* 0x040ff00000041808 */
[C---:B---3--:R-:W-:Y:S08]  /*f520*/  HMMA.16816.F32.BF16 R12, R112.reuse, R120, R12 ;  /* 0x00000078700c723c */ /* 0x048ff0000004180c */
        /* <DEDUP_REMOVED lines=81> */
.L_x_12363:
[----:B------:R-:W-:Y:S05]  /*fa40*/  BSYNC.RECONVERGENT B0 ;  /* 0x0000000000007941 */ /* 0x000fea0003800200 */
.L_x_12362:
        /* <DEDUP_REMOVED lines=20> */
.L_x_12361:
[----:B------:R-:W-:Y:S05]  /*fb90*/  BSYNC.RECONVERGENT B1 ;  /* 0x0000000000017941 */ /* 0x000fea0003800200 */
.L_x_12360:
        /* <DEDUP_REMOVED lines=73> */
[--C-:B------:R-:W-:Y:S07]  /*10030*/  FFMA.FTZ R170, R27, R103, -R124.reuse ;  /* 0x000000671baa7223 */ /* 0x100fee000001087c */
[----:B------:R-:W-:Y:S01]  /*10040*/  MUFU.EX2 R122, R122 ;  /* 0x0000007a007a7308 */ /* 0x000fe20000000800 */
[----:B------:R-:W-:Y:S01]  /*10050*/  LDSM.16.MT88.4 R24, [R137+0x9000] ;  /* 0x009000008918783b */ /* 0x000fe20000004200 */
[----:B---3--:R-:W-:Y:S01]  /*10060*/  F2FP.BF16.F32.PACK_AB R97, R116, R123 ;  /* 0x0000007b7461723e */ /* 0x008fe200000010ff */
[-CC-:B------:R-:W-:Y:S07]  /*10070*/  FFMA.FTZ R176, R30, R103.reuse, -R124.reuse ;  /* 0x000000671eb07223 */ /* 0x180fee000001087c */
[----:B------:R-:W3:Y:S01]  /*10080*/  MUFU.EX2 R121, R121 ;  /* 0x0000007900797308 */ /* 0x000ee20000000800 */
[-CC-:B------:R-:W-:Y:S01]  /*10090*/  FFMA.FTZ R173, R31, R103.reuse, -R124.reuse ;  /* 0x000000671fad7223 */ /* 0x180fe2000001087c */
[-C--:B------:R-:W-:Y:S01]  /*100a0*/  FFMA.FTZ R177, R34, R103.reuse, -R124 ;  /* 0x0000006722b17223 */ /* 0x080fe2000001087c */
[-CC-:B------:R-:W-:Y:S01]  /*100b0*/  FFMA.FTZ R153, R28, R103.reuse, -R126.reuse ;  /* 0x000000671c997223 */ /* 0x180fe2000001087e */
[-CC-:B------:R-:W-:Y:S01]  /*100c0*/  FFMA.FTZ R172, R29, R103.reuse, -R126.reuse ;  /* 0x000000671dac7223 */ /* 0x180fe2000001087e */
[--C-:B------:R-:W-:Y:S01]  /*100d0*/  FFMA.FTZ R174, R32, R103, -R126.reuse ;  /* 0x0000006720ae7223 */ /* 0x100fe2000001087e */
        /* <DEDUP_REMOVED lines=57> */
[C---:B----4-:R-:W-:Y:S04]  /*10470*/  HMMA.16816.F32.BF16 R52, R96.reuse, R92, R52 ;  /* 0x0000005c6034723c */ /* 0x050fe80000041834 */
[----:B------:R-:W-:Y:S01]  /*10480*/  MUFU.EX2 R176, R176 ;  /* 0x000000b000b07308 */ /* 0x000fe20000000800 */
[C---:B------:R-:W-:Y:S01]  /*10490*/  FMUL.FTZ R80, R2.reuse, R80 ;  /* 0x0000005002507220 */ /* 0x040fe20000410000 */
[----:B------:R-:W-:Y:S01]  /*104a0*/  FMUL.FTZ R81, R2, R81 ;  /* 0x0000005102517220 */ /* 0x000fe20000410000 */
[C---:B------:R-:W-:Y:S01]  /*104b0*/  FMUL.FTZ R82, R0.reuse, R82 ;  /* 0x0000005200527220 */ /* 0x040fe20000410000 */
[----:B------:R-:W-:Y:S01]  /*104c0*/  FMUL.FTZ R83, R0, R83 ;  /* 0x0000005300537220 */ /* 0x000fe20000410000 */
[-CC-:B------:R-:W-:Y:S01]  /*104d0*/  FFMA.FTZ R112, R12, R103.reuse, -R126.reuse ;  /* 0x000000670c707223 */ /* 0x180fe2000001087e */
[C---:B------:R-:W-:Y:S01]  /*104e0*/  HMMA.16816.F32.BF16 R56, R96.reuse, R94, R56 ;  /* 0x0000005e6038723c */ /* 0x040fe20000041838 */
[----:B------:R-:W3:Y:S03]  /*104f0*/  LDSM.16.MT88.4 R92, [R137+0xa000] ;  /* 0x00a00000895c783b */ /* 0x000ee60000004200 */
[----:B------:R-:W-:Y:S01]  /*10500*/  MUFU.EX2 R173, R173 ;  /* 0x000000ad00ad7308 */ /* 0x000fe20000000800 */
[C---:B------:R-:W-:Y:S01]  /*10510*/  FMUL.FTZ R12, R2.reuse, R88 ;  /* 0x00000058020c7220 */ /* 0x040fe20000410000 */
[----:B------:R-:W-:Y:S01]  /*10520*/  FFMA.FTZ R113, R13, R103, -R126 ;  /* 0x000000670d717223 */ /* 0x000fe2000001087e */
[----:B------:R-:W-:Y:S01]  /*10530*/  FMUL.FTZ R13, R2, R89 ;  /* 0x00000059020d7220 */ /* 0x000fe20000410000 */
[-CC-:B------:R-:W-:Y:S01]  /*10540*/  FFMA.FTZ R115, R14, R103.reuse, -R124.reuse ;  /* 0x000000670e737223 */ /* 0x180fe2000001087c */
[C---:B------:R-:W-:Y:S01]  /*10550*/  FMUL.FTZ R14, R0.reuse, R90 ;  /* 0x0000005a000e7220 */ /* 0x040fe20000410000 */
[C---:B-1----:R-:W-:Y:S04]  /*10560*/  HMMA.16816.F32.BF16 R60, R96.reuse, R104, R60 ;  /* 0x00000068603c723c */ /* 0x042fe8000004183c */
[----:B------:R-:W-:Y:S01]  /*10570*/  MUFU.EX2 R112, R112 ;  /* 0x0000007000707308 */ /* 0x000fe20000000800 */
[----:B------:R-:W-:Y:S01]  /*10580*/  FFMA.FTZ R114, R15, R103, -R124 ;  /* 0x000000670f727223 */ /* 0x000fe2000001087c */
[----:B------:R-:W-:Y:S01]  /*10590*/  FMUL.FTZ R15, R0, R91 ;  /* 0x0000005b000f7220 */ /* 0x000fe20000410000 */
[-CC-:B------:R-:W-:Y:S01]  /*105a0*/  FFMA.FTZ R125, R16, R103.reuse, -R126.reuse ;  /* 0x00000067107d7223 */ /* 0x180fe2000001087e */
[----:B------:R-:W-:Y:S01]  /*105b0*/  LDSM.16.MT88.4 R88, [R137+0x8800] ;  /* 0x008800008958783b */ /* 0x000fe20000004200 */
[-C--:B------:R-:W-:Y:S01]  /*105c0*/  FFMA.FTZ R128, R17, R103.reuse, -R126 ;  /* 0x0000006711807223 */ /* 0x080fe2000001087e */
[C---:B------:R-:W-:Y:S04]  /*105d0*/  HMMA.16816.F32.BF16 R64, R96.reuse, R106, R64 ;  /* 0x0000006a6040723c */ /* 0x040fe80000041840 */
[----:B------:R-:W1:Y:S01]  /*105e0*/  MUFU.EX2 R113, R113 ;  /* 0x0000007100717308 */ /* 0x000e620000000800 */
[-CC-:B------:R-:W-:Y:S01]  /*105f0*/  FFMA.FTZ R127, R18, R103.reuse, -R124.reuse ;  /* 0x00000067127f7223 */ /* 0x180fe2000001087c */
[----:B------:R-:W-:Y:S08]  /*10600*/  FFMA.FTZ R130, R19, R103, -R124 ;  /* 0x0000006713827223 */ /* 0x000ff0000001087c */
[----:B------:R-:W-:Y:S01]  /*10610*/  MUFU.EX2 R115, R115 ;  /* 0x0000007300737308 */ /* 0x000fe20000000800 */
[----:B------:R-:W4:Y:S01]  /*10620*/  LDSM.16.MT88.4 R104, [R136+0xa000] ;  /* 0x00a000008868783b */ /* 0x000f220000004200 */
[C---:B------:R-:W-:Y:S01]  /*10630*/  FMUL.FTZ R16, R2.reuse, R84 ;  /* 0x0000005402107220 */ /* 0x040fe20000410000 */
[C---:B--2---:R-:W-:Y:S07]  /*10640*/  HMMA.16816.F32.BF16 R68, R96.reuse, R108, R68 ;  /* 0x0000006c6044723c */ /* 0x044fee0000041844 */
[----:B------:R-:W2:Y:S01]  /*10650*/  MUFU.EX2 R114, R114 ;  /* 0x0000007200727308 */ /* 0x000ea20000000800 */
[----:B------:R-:W-:Y:S01]  /*10660*/  FMUL.FTZ R17, R2, R85 ;  /* 0x0000005502117220 */ /* 0x000fe20000410000 */
[C---:B------:R-:W-:Y:S08]  /*10670*/  FMUL.FTZ R18, R0.reuse, R86 ;  /* 0x0000005600127220 */ /* 0x040ff00000410000 */
[----:B------:R-:W-:Y:S01]  /*10680*/  MUFU.EX2 R125, R125 ;  /* 0x0000007d007d7308 */ /* 0x000fe20000000800 */
[----:B------:R-:W-:Y:S01]  /*10690*/  FMUL.FTZ R19, R0, R87 ;  /* 0x0000005700137220 */ /* 0x000fe20000410000 */
[----:B-1----:R-:W-:Y:S01]  /*106a0*/  F2FP.BF16.F32.PACK_AB R84, R113, R112 ;  /* 0x000000707154723e */ /* 0x002fe200000010ff */
[C---:B------:R-:W-:Y:S01]  /*106b0*/  HMMA.16816.F32.BF16 R72, R96.reuse, R110, R72 ;  /* 0x0000006e6048723c */ /* 0x040fe20000041848 */
[----:B------:R-:W1:Y:S06]  /*106c0*/  LDSM.16.MT88.4 R108, [R142+0x8800] ;  /* 0x008800008e6c783b */ /* 0x000e6c0000004200 */
[----:B------:R-:W5:Y:S01]  /*106d0*/  MUFU.EX2 R128, R128 ;  /* 0x0000008000807308 */ /* 0x000f620000000800 */
[-CC-:B------:R-:W-:Y:S01]  /*106e0*/  FFMA.FTZ R129, R20, R103.reuse, -R126.reuse ;  /* 0x0000006714817223 */ /* 0x180fe2000001087e */
[-CC-:B------:R-:W-:Y:S01]  /*106f0*/  FFMA.FTZ R132, R21, R103.reuse, -R126.reuse ;  /* 0x0000006715847223 */ /* 0x180fe2000001087e */
[----:B------:R-:W-:Y:S07]  /*10700*/  FFMA.FTZ R126, R33, R103, -R126 ;  /* 0x00000067217e7223 */ /* 0x000fee000001087e */
[----:B------:R-:W-:Y:S01]  /*10710*/  MUFU.EX2 R127, R127 ;  /* 0x0000007f007f7308 */ /* 0x000fe20000000800 */
[----:B--2---:R-:W-:Y:S01]  /*10720*/  F2FP.BF16.F32.PACK_AB R85, R114, R115 ;  /* 0x000000737255723e */ /* 0x004fe200000010ff */
[--C-:B------:R-:W-:Y:S01]  /*10730*/  FFMA.FTZ R134, R22, R103, -R124.reuse ;  /* 0x0000006716867223 */ /* 0x100fe2000001087c */
[C---:B---3--:R-:W-:Y:S07]  /*10740*/  HMMA.16816.F32.BF16 R76, R96.reuse, R92, R76 ;  /* 0x0000005c604c723c */ /* 0x048fee000004184c */
[----:B------:R-:W2:Y:S01]  /*10750*/  MUFU.EX2 R130, R130 ;  /* 0x0000008200827308 */ /* 0x000ea20000000800 */
[----:B------:R-:W-:Y:S01]  /*10760*/  F2FP.BF16.F32.PACK_AB R22, R168, R133 ;  /* 0x00000085a816723e */ /* 0x000fe200000010ff */
[--C-:B------:R-:W-:Y:S01]  /*10770*/  FFMA.FTZ R131, R23, R103, -R124.reuse ;  /* 0x0000006717837223 */ /* 0x100fe2000001087c */
[----:B------:R-:W-:Y:S01]  /*10780*/  F2FP.BF16.F32.PACK_AB R23, R170, R135 ;  /* 0x00000087aa17723e */ /* 0x000fe200000010ff */
[----:B------:R-:W-:Y:S01]  /*10790*/  FFMA.FTZ R124, R35, R103, -R124 ;  /* 0x00000067237c7223 */ /* 0x000fe2000001087c */
[----:B-----5:R-:W-:Y:S01]  /*107a0*/  F2FP.BF16.F32.PACK_AB R86, R128, R125 ;  /* 0x0000007d8056723e */ /* 0x020fe200000010ff */
[C---:B------:R-:W-:Y:S01]  /*107b0*/  HMMA.16816.F32.BF16 R80, R96.reuse, R94, R80 ;  /* 0x0000005e6050723c */ /* 0x040fe20000041850 */
[----:B------:R-:W3:Y:S03]  /*107c0*/  LDSM.16.MT88.4 R92, [R138+0x8800] ;  /* 0x008800008a5c783b */ /* 0x000ee60000004200 */
[----:B------:R-:W-:Y:S01]  /*107d0*/  MUFU.EX2 R129, R129 ;  /* 0x0000008100817308 */ /* 0x000fe20000000800 */
[----:B------:R-:W-:Y:S01]  /*107e0*/  FFMA.FTZ R119, R2, R171, R119 ;  /* 0x000000ab02777223 */ /* 0x000fe20000010077 */
[----:B------:R-:W-:Y:S08]  /*107f0*/  FFMA.FTZ R123, R0, R169, R123 ;  /* 0x000000a9007b7223 */ /* 0x000ff0000001007b */
[----:B------:R-:W5:Y:S01]  /*10800*/  MUFU.EX2 R132, R132 ;  /* 0x0000008400847308 */ /* 0x000f620000000800 */
[----:B--2---:R-:W-:Y:S01]  /*10810*/  F2FP.BF16.F32.PACK_AB R87, R130, R127 ;  /* 0x0000007f8257723e */ /* 0x004fe200000010ff */
[----:B------:R-:W-:Y:S01]  /*10820*/  FADD.FTZ R120, R120, R119 ;  /* 0x0000007778787221 */ /* 0x000fe20000010000 */
[----:B------:R-:W-:Y:S07]  /*10830*/  LDSM.16.MT88.4 R32, [R137+0x9800] ;  /* 0x009800008920783b */ /* 0x000fee0000004200 */
[----:B------:R-:W-:Y:S01]  /*10840*/  MUFU.EX2 R134, R134 ;  /* 0x0000008600867308 */ /* 0x000fe20000000800 */
[----:B------:R-:W-:Y:S01]  /*10850*/  FADD.FTZ R123, R116, R123 ;  /* 0x0000007b747b7221 */ /* 0x000fe20000010000 */
[C---:B----4-:R-:W-:Y:S08]  /*10860*/  HMMA.16816.F32.BF16 R12, R96.reuse, R104, R12 ;  /* 0x00000068600c723c */ /* 0x050ff0000004180c */
[----:B------:R-:W2:Y:S01]  /*10870*/  MUFU.EX2 R131, R131 ;  /* 0x0000008300837308 */ /* 0x000ea20000000800 */
[----:B------:R-:W-:Y:S09]  /*10880*/  FADD.FTZ R122, R122, R123 ;  /* 0x0000007b7a7a7221 */ /* 0x000ff20000010000 */
[----:B------:R-:W-:Y:S01]  /*10890*/  MUFU.EX2 R174, R174 ;  /* 0x000000ae00ae7308 */ /* 0x000fe20000000800 */
[----:B-----5:R-:W-:Y:S01]  /*108a0*/  F2FP.BF16.F32.PACK_AB R20, R132, R129 ;  /* 0x000000818414723e */ /* 0x020fe200000010ff */
[----:B------:R-:W-:Y:S01]  /*108b0*/  HMMA.16816.F32.BF16 R16, R96, R106, R16 ;  /* 0x0000006a6010723c */ /* 0x000fe20000041810 */
[----:B------:R-:W4:Y:S07]  /*108c0*/  LDSM.16.MT88.4 R96, [R136+0x8800] ;  /* 0x008800008860783b */ /* 0x000f2e0000004200 */
[----:B------:R-:W5:Y:S01]  /*108d0*/  MUFU.EX2 R175, R126 ;  /* 0x0000007e00af7308 */ /* 0x000f620000000800 */
[----:B------:R-:W-:Y:S09]  /*108e0*/  FADD.FTZ R122, R121, R122 ;  /* 0x0000007a797a7221 */ /* 0x000ff20000010000 */
[----:B------:R-:W-:Y:S01]  /*108f0*/  MUFU.EX2 R177, R177 ;  /* 0x000000b100b17308 */ /* 0x000fe20000000800 */
[----:B--2---:R-:W-:Y:S01]  /*10900*/  F2FP.BF16.F32.PACK_AB R21, R131, R134 ;  /* 0x000000868315723e */ /* 0x004fe200000010ff */
[C---:B-1----:R-:W-:Y:S01]  /*10910*/  HMMA.16816.F32.BF16 R4, R84.reuse, R108, R4 ;  /* 0x0000006c5404723c */ /* 0x042fe20000041804 */
[----:B------:R-:W1:Y:S07]  /*10920*/  LDSM.16.MT88.4 R104, [R142+0xa800] ;  /* 0x00a800008e68783b */ /* 0x000e6e0000004200 */
[----:B------:R-:W2:Y:S01]  /*10930*/  MUFU.EX2 R124, R124 ;  /* 0x0000007c007c7308 */ /* 0x000ea20000000800 */
[----:B------:R-:W-:Y:S01]  /*10940*/  FADD.FTZ R115, R115, R122 ;  /* 0x0000007a73737221 */ /* 0x000fe20000010000 */
[C---:B------:R-:W-:Y:S01]  /*10950*/  HMMA.16816.F32.BF16 R8, R84.reuse, R110, R8 ;  /* 0x0000006e5408723c */ /* 0x040fe20000041808 */
[----:B------:R-:W5:Y:S02]  /*10960*/  LDSM.16.MT88.4 R108, [R138+0xa800] ;  /* 0x00a800008a6c783b */ /* 0x000f640000004200 */
        /* <DEDUP_REMOVED lines=9> */
[C---:B------:R-:W-:Y:S03]  /*10a00*/  HMMA.16816.F32.BF16 R44, R84.reuse, R88, R44 ;  /* 0x00000058542c723c */ /* 0x040fe6000004182c */
[----:B------:R-:W-:Y:S05]  /*10a10*/  FADD.FTZ R135, R170, R135 ;  /* 0x00000087aa877221 */ /* 0x000fea0000010000 */
        /* <DEDUP_REMOVED lines=10> */
[----:B------:R-:W-:Y:S07]  /*10ac0*/  LDSM.16.MT88.4 R108, [R142+0xb800] ;  /* 0x00b800008e6c783b */ /* 0x000fee0000004200 */
[C---:B---3--:R-:W-:Y:S08]  /*10ad0*/  HMMA.16816.F32.BF16 R76, R84.reuse, R92, R76 ;  /* 0x0000005c544c723c */ /* 0x048ff0000004184c */
[C---:B------:R-:W-:Y:S01]  /*10ae0*/  HMMA.16816.F32.BF16 R80, R84.reuse, R94, R80 ;  /* 0x0000005e5450723c */ /* 0x040fe20000041850 */
[----:B------:R-:W-:Y:S07]  /*10af0*/  LDSM.16.MT88.4 R92, [R138+0xb000] ;  /* 0x00b000008a5c783b */ /* 0x000fee0000004200 */
[C---:B--2---:R-:W-:Y:S08]  /*10b00*/  HMMA.16816.F32.BF16 R12, R84.reuse, R88, R12 ;  /* 0x00000058540c723c */ /* 0x044ff0000004180c */
[----:B------:R-:W-:Y:S01]  /*10b10*/  HMMA.16816.F32.BF16 R16, R84, R90, R16 ;  /* 0x0000005a5410723c */ /* 0x000fe20000041810 */
[----:B------:R-:W2:Y:S07]  /*10b20*/  LDSM.16.MT88.4 R84, [R136+0x9000] ;  /* 0x009000008854783b */ /* 0x000eae0000004200 */
[C---:B----4-:R-:W-:Y:S01]  /*10b30*/  HMMA.16816.F32.BF16 R4, R20.reuse, R96, R4 ;  /* 0x000000601404723c */ /* 0x050fe20000041804 */
[----:B------:R-:W3:Y:S07]  /*10b40*/  LDSM.16.MT88.4 R88, [R142+0xb000] ;  /* 0x00b000008e58783b */ /* 0x000eee0000004200 */
[C---:B------:R-:W-:Y:S01]  /*10b50*/  HMMA.16816.F32.BF16 R8, R20.reuse, R98, R8 ;  /* 0x000000621408723c */ /* 0x040fe20000041808 */
[----:B------:R-:W4:Y:S07]  /*10b60*/  LDSM.16.MT88.4 R96, [R137+0xb000] ;  /* 0x00b000008960783b */ /* 0x000f2e0000004200 */
[C---:B-1----:R-:W-:Y:S08]  /*10b70*/  HMMA.16816.F32.BF16 R36, R20.reuse, R104, R36 ;  /* 0x000000681424723c */ /* 0x042ff00000041824 */
[C---:B------:R-:W-:Y:S01]  /*10b80*/  HMMA.16816.F32.BF16 R40, R20.reuse, R106, R40 ;  /* 0x0000006a1428723c */ /* 0x040fe20000041828 */
[----:B------:R-:W-:Y:S07]  /*10b90*/  LDSM.16.MT88.4 R104, [R136+0x9800] ;  /* 0x009800008868783b */ /* 0x000fee0000004200 */
[C---:B------:R-:W-:Y:S08]  /*10ba0*/  HMMA.16816.F32.BF16 R44, R20.reuse, R24, R44 ;  /* 0x00000018142c723c */ /* 0x040ff0000004182c */
[C---:B------:R-:W-:Y:S01]  /*10bb0*/  HMMA.16816.F32.BF16 R48, R20.reuse, R26, R48 ;  /* 0x0000001a1430723c */ /* 0x040fe20000041830 */
[----:B------:R-:W1:Y:S07]  /*10bc0*/  LDSM.16.MT88.4 R24, [R136+0xb000] ;  /* 0x00b000008818783b */ /* 0x000e6e0000004200 */
[C---:B--2---:R-:W-:Y:S03]  /*10bd0*/  HMMA.16816.F32.BF16 R52, R20.reuse, R84, R52 ;  /* 0x000000541434723c */ /* 0x044fe60000041834 */
[----:B------:R-:W-:Y:S02]  /*10be0*/  F2FP.BF16.F32.PACK_AB R84, R172, R153 ;  /* 0x00000099ac54723e */ /* 0x000fe400000010ff */
[----:B------:R-:W-:Y:S01]  /*10bf0*/  F2FP.BF16.F32.PACK_AB R85, R173, R176 ;  /* 0x000000b0ad55723e */ /* 0x000fe200000010ff */
[----:B------:R-:W-:Y:S02]  /*10c00*/  FADD.FTZ R176, R176, R135 ;  /* 0x00000087b0b07221 */ /* 0x000fe40000010000 */
[C---:B------:R-:W-:Y:S03]  /*10c10*/  HMMA.16816.F32.BF16 R56, R20.reuse, R86, R56 ;  /* 0x000000561438723c */ /* 0x040fe60000041838 */
[----:B------:R-:W-:Y:S01]  /*10c20*/  F2FP.BF16.F32.PACK_AB R86, R175, R174 ;  /* 0x000000aeaf56723e */ /* 0x000fe200000010ff */
[----:B------:R-:W-:Y:S01]  /*10c30*/  FADD.FTZ R176, R173, R176 ;  /* 0x000000b0adb07221 */ /* 0x000fe20000010000 */
[C---:B------:R-:W-:Y:S03]  /*10c40*/  F2FP.BF16.F32.PACK_AB R87, R124.reuse, R177 ;  /* 0x000000b17c57723e */ /* 0x040fe600000010ff */
[C---:B---3--:R-:W-:Y:S03]  /*10c50*/  HMMA.16816.F32.BF16 R60, R20.reuse, R88, R60 ;  /* 0x00000058143c723c */ /* 0x048fe6000004183c */
[----:B------:R-:W-:Y:S04]  /*10c60*/  FADD.FTZ R169, R177, R176 ;  /* 0x000000b0b1a97221 */ /* 0x000fe80000010000 */
[----:B------:R-:W-:Y:S01]  /*10c70*/  FADD.FTZ R169, R124, R169 ;  /* 0x000000a97ca97221 */ /* 0x000fe20000010000 */
[C---:B------:R-:W-:Y:S01]  /*10c80*/  HMMA.16816.F32.BF16 R64, R20.reuse, R90, R64 ;  /* 0x0000005a1440723c */ /* 0x040fe20000041840 */
[----:B------:R-:W2:Y:S07]  /*10c90*/  LDSM.16.MT88.4 R88, [R142+0x9800] ;  /* 0x009800008e58783b */ /* 0x000eae0000004200 */
[C---:B------:R-:W-:Y:S08]  /*10ca0*/  HMMA.16816.F32.BF16 R68, R20.reuse, R92, R68 ;  /* 0x0000005c1444723c */ /* 0x040ff00000041844 */
[C---:B------:R-:W-:Y:S08]  /*10cb0*/  HMMA.16816.F32.BF16 R72, R20.reuse, R94, R72 ;  /* 0x0000005e1448723c */ /* 0x040ff00000041848 */
[C---:B----4-:R-:W-:Y:S08]  /*10cc0*/  HMMA.16816.F32.BF16 R76, R20.reuse, R96, R76 ;  /* 0x00000060144c723c */ /* 0x050ff0000004184c */
[C---:B------:R-:W-:Y:S08]  /*10cd0*/  HMMA.16816.F32.BF16 R80, R20.reuse, R98, R80 ;  /* 0x000000621450723c */ /* 0x040ff00000041850 */
[C---:B-1----:R-:W-:Y:S03]  /*10ce0*/  HMMA.16816.F32.BF16 R12, R20.reuse, R24, R12 ;  /* 0x00000018140c723c */ /* 0x042fe6000004180c */
[----:B------:R-:W-:Y:S04]  /*10cf0*/  FADD.FTZ R25, R117, R120 ;  /* 0x0000007875197221 */ /* 0x000fe80000010000 */
[----:B------:R-:W-:Y:S01]  /*10d00*/  FADD.FTZ R25, R118, R25 ;  /* 0x0000001976197221 */ /* 0x000fe20000010000 */
[----:B------:R-:W-:Y:S01]  /*10d10*/  HMMA.16816.F32.BF16 R16, R20, R26, R16 ;  /* 0x0000001a1410723c */ /* 0x000fe20000041810 */
[----:B------:R-:W-:Y:S02]  /*10d20*/  LDSM.16.MT88.4 R20, [R136+0xb800] ;  /* 0x00b800008814783b */ /* 0x000fe40000004200 */
[----:B------:R-:W-:Y:S04]  /*10d30*/  FADD.FTZ R0, R112, R25 ;  /* 0x0000001970007221 */ /* 0x000fe80000010000 */
[----:B------:R-:W-:Y:S01]  /*10d40*/  FADD.FTZ R0, R113, R0 ;  /* 0x0000000071007221 */ /* 0x000fe20000010000 */
[C---:B--2---:R-:W-:Y:S01]  /*10d50*/  HMMA.16816.F32.BF16 R96, R84.reuse, R88, R4 ;  /* 0x000000585460723c */ /* 0x044fe20000041804 */
[----:B------:R-:W1:Y:S04]  /*10d60*/  LDSM.16.MT88.4 R4, [R138+0xb800] ;  /* 0x00b800008a04783b */ /* 0x000e680000004200 */
[----:B------:R-:W-:Y:S01]  /*10d70*/  FADD.FTZ R125, R125, R0 ;  /* 0x000000007d7d7221 */ /* 0x000fe20000010000 */
[----:B------:R-:W-:Y:S02]  /*10d80*/  MOV R0, R3 ;  /* 0x0000000300007202 */ /* 0x000fe40000000f00 */
[C---:B------:R-:W-:Y:S01]  /*10d90*/  HMMA.16816.F32.BF16 R92, R84.reuse, R90, R8 ;  /* 0x0000005a545c723c */ /* 0x040fe20000041808 */
[----:B------:R-:W2:Y:S02]  /*10da0*/  LDSM.16.MT88.4 R8, [R137+0xb800] ;  /* 0x00b800008908783b */ /* 0x000ea40000004200 */
        /* <DEDUP_REMOVED lines=8> */
[C---:B------:R-:W-:Y:S08]  /*10e30*/  HMMA.16816.F32.BF16 R48, R84.reuse, R34, R48 ;  /* 0x000000225430723c */ /* 0x040ff00000041830 */
[C---:B------:R-:W-:Y:S03]  /*10e40*/  HMMA.16816.F32.BF16 R52, R84.reuse, R104, R52 ;  /* 0x000000685434723c */ /* 0x040fe60000041834 */
[----:B------:R-:W-:Y:S05]  /*10e50*/  MOV R105, R102 ;  /* 0x0000006600697202 */ /* 0x000fea0000000f00 */
[C---:B------:R-:W-:Y:S08]  /*10e60*/  HMMA.16816.F32.BF16 R56, R84.reuse, R106, R56 ;  /* 0x0000006a5438723c */ /* 0x040ff00000041838 */
[C---:B------:R-:W-:Y:S08]  /*10e70*/  HMMA.16816.F32.BF16 R60, R84.reuse, R108, R60 ;  /* 0x0000006c543c723c */ /* 0x040ff0000004183c */
[C---:B------:R-:W-:Y:S08]  /*10e80*/  HMMA.16816.F32.BF16 R64, R84.reuse, R110, R64 ;  /* 0x0000006e5440723c */ /* 0x040ff00000041840 */
[C---:B-1----:R-:W-:Y:S03]  /*10e90*/  HMMA.16816.F32.BF16 R68, R84.reuse, R4, R68 ;  /* 0x000000045444723c */ /* 0x042fe60000041844 */
[----:B------:R-:W-:Y:S04]  /*10ea0*/  FADD.FTZ R5, R153, R168 ;  /* 0x000000a899057221 */ /* 0x000fe80000010000 */
[----:B------:R-:W-:Y:S01]  /*10eb0*/  FADD.FTZ R5, R172, R5 ;  /* 0x00000005ac057221 */ /* 0x000fe20000010000 */
[C---:B------:R-:W-:Y:S03]  /*10ec0*/  HMMA.16816.F32.BF16 R72, R84.reuse, R6, R72 ;  /* 0x000000065448723c */ /* 0x040fe60000041848 */
[----:B------:R-:W-:Y:S04]  /*10ed0*/  FADD.FTZ R174, R174, R5 ;  /* 0x00000005aeae7221 */ /* 0x000fe80000010000 */
[----:B------:R-:W-:Y:S01]  /*10ee0*/  FADD.FTZ R171, R175, R174 ;  /* 0x000000aeafab7221 */ /* 0x000fe20000010000 */
[C---:B--2---:R-:W-:Y:S08]  /*10ef0*/  HMMA.16816.F32.BF16 R76, R84.reuse, R8, R76 ;  /* 0x00000008544c723c */ /* 0x044ff0000004184c */
[C---:B------:R-:W-:Y:S08]  /*10f00*/  HMMA.16816.F32.BF16 R80, R84.reuse, R10, R80 ;  /* 0x0000000a5450723c */ /* 0x040ff00000041850 */
[C---:B------:R-:W-:Y:S08]  /*10f10*/  HMMA.16816.F32.BF16 R88, R84.reuse, R20, R12 ;  /* 0x000000145458723c */ /* 0x040ff0000004180c */
[----:B------:R-:W-:Y:S01]  /*10f20*/  HMMA.16816.F32.BF16 R84, R84, R22, R16 ;  /* 0x000000165454723c */ /* 0x000fe20000041810 */
[----:B------:R-:W-:Y:S08]  /*10f30*/  @!UPT UIADD3 URZ, UPT, UPT, URZ, URZ, URZ ;  /* 0x000000fffffff290 */ /* 0x000ff0000fffe0ff */
[----:B------:R-:W-:Y:S11]  /*10f40*/  @P0 BRA `(.L_x_12364) ;  /* 0xffffffd800340947 */ /* 0x000ff6000383ffff */
.L_x_12357:
        /* <DEDUP_REMOVED lines=11> */
.L_x_12372:
        /* <DEDUP_REMOVED lines=125> */
[----:B------:R1:W-:Y:S04]  /*117d0*/  STS.64 [R8+0x4800], R86 ;  /* 0x0048005608007388 */ /* 0x0003e80000000a00 */
[----:B--2---:R-:W2:Y:S04]  /*117e0*/  LD.E.64 R6, desc[UR4][R100.64+0xb0] ;  /* 0x0000b00464067980 */ /* 0x004ea8000c101b00 */
[----:B---3--:R-:W3:Y:S04]  /*117f0*/  LD.E R9, desc[UR4][R100.64+0x60] ;  /* 0x0000600464097980 */ /* 0x008ee8000c101900 */
[----:B------:R-:W3:Y:S04]  /*11800*/  LD.E R63, desc[UR4][R100.64+0xcc] ;  /* 0x0000cc04643f7980 */ /* 0x000ee8000c101900 */
[----:B------:R-:W3:Y:S01]  /*11810*/  LD.E.64 R60, desc[UR4][R100.64+0x78] ;  /* 0x00007804643c7980 */ /* 0x000ee2000c101b00 */
[----:B----4-:R-:W4:Y:S01]  /*11820*/  S2R R72, SR_TID.X ;  /* 0x0000000000487919 */ /* 0x010f220000002100 */
[----:B------:R-:W4:Y:S02]  /*11830*/  @P0 MUFU.LG2 R4, R4 ;  /* 0x0000000400040308 */ /* 0x000f240000000c00 */
[----:B------:R2:W5:Y:S01]  /*11840*/  LD.E.64 R70, desc[UR4][R100.64+0xa8] ;  /* 0x0000a80464467980 */ /* 0x000562000c101b00 */
[C---:B-1----:R-:W-:Y:S01]  /*11850*/  SHF.L.U32 R11, R157.reuse, 0x3, RZ ;  /* 0x000000039d0b7819 */ /* 0x042fe200000006ff */
[----:B------:R-:W-:Y:S01]  /*11860*/  BSSY.RECONVERGENT B0, `(.L_x_12366) ;  /* 0x0000046000007945 */ /* 0x000fe20003800200 */
[----:B------:R-:W-:-:S03]  /*11870*/  SHF.L.U32 R10, R157, 0x2, RZ ;  /* 0x000000029d0a7819 */ /* 0x000fc600000006ff */
[----:B------:R-:W1:Y:S01]  /*11880*/  @P1 MUFU.LG2 R67, R2 ;  /* 0x0000000200431308 */ /* 0x000e620000000c00 */
[----:B------:R-:W-:Y:S02]  /*11890*/  LOP3.LUT R11, R11, 0x1f80, RZ, 0xc0, !PT ;  /* 0x00001f800b0b7812 */ /* 0x000fe400078ec0ff */
[----:B------:R-:W-:Y:S02]  /*118a0*/  LOP3.LUT R75, R5, 0x10, RZ, 0xc0, !PT ;  /* 0x00000010054b7812 */ /* 0x000fe400078ec0ff */
[----:B------:R-:W-:Y:S02]  /*118b0*/  SHF.R.U32.HI R68, RZ, 0x1, R157 ;  /* 0x00000001ff447819 */ /* 0x000fe4000001169d */
[----:B------:R-:W-:Y:S02]  /*118c0*/  LOP3.LUT R13, R10, 0x1f8, RZ, 0xc0, !PT ;  /* 0x000001f80a0d7812 */ /* 0x000fe400078ec0ff */
[----:B------:R-:W-:Y:S01]  /*118d0*/  MOV R69, 0xff800000 ;  /* 0xff80000000457802 */ /* 0x000fe20000000f00 */
[----:B----4-:R-:W-:Y:S01]  /*118e0*/  @P0 FMUL.FTZ R5, R4, 0.69314718246459960938 ;  /* 0x3f31721804050820 */ /* 0x010fe20000410000 */
[----:B------:R-:W-:-:S02]  /*118f0*/  LOP3.LUT R4, R11, 0x3c, R10, 0xf8, !PT ;  /* 0x0000003c0b047812 */ /* 0x000fc400078ef80a */
[----:B------:R-:W-:Y:S01]  /*11900*/  LOP3.LUT R8, R13, 0x38, R68, 0x78, !PT ;  /* 0x000000380d087812 */ /* 0x000fe200078e7844 */
[----:B-----5:R-:W-:Y:S01]  /*11910*/  @P0 FFMA.FTZ R69, R0, R102, R5 ;  /* 0x0000006600450223 */ /* 0x020fe20000010005 */
[----:B------:R-:W-:Y:S02]  /*11920*/  IADD3 R73, PT, PT, -R160, R161, RZ ;  /* 0x000000a1a0497210 */ /* 0x000fe40007ffe1ff */
[----:B------:R-:W-:Y:S01]  /*11930*/  LEA R75, R8, R75, 0x2 ;  /* 0x0000004b084b7211 */ /* 0x000fe200078e10ff */
[----:B------:R-:W-:Y:S01]  /*11940*/  BAR.SYNC.DEFER_BLOCKING 0x0 ;  /* 0x0000000000007b1d */ /* 0x000fe20000010000 */
[----:B-1----:R-:W-:Y:S01]  /*11950*/  @P1 FMUL.FTZ R67, R67, 0.69314718246459960938 ;  /* 0x3f31721843431820 */ /* 0x002fe20000410000 */
[----:B------:R-:W-:Y:S02]  /*11960*/  MOV R74, 0xff800000 ;  /* 0xff800000004a7802 */ /* 0x000fe40000000f00 */
[----:B------:R-:W-:Y:S01]  /*11970*/  SHF.R.U32.HI R79, RZ, 0x2, R157 ;  /* 0x00000002ff4f7819 */ /* 0x000fe2000001169d */
[----:B------:R-:W-:Y:S01]  /*11980*/  @P1 FFMA.FTZ R74, R0, R3, R67 ;  /* 0x00000003004a1223 */ /* 0x000fe20000010043 */
[----:B------:R-:W-:-:S02]  /*11990*/  SHF.R.U32.HI R72, RZ, 0x4, R72 ;  /* 0x00000004ff487819 */ /* 0x000fc40000011648 */
[----:B------:R-:W-:Y:S02]  /*119a0*/  LOP3.LUT R68, R68, 0x30, RZ, 0xc0, !PT ;  /* 0x0000003044447812 */ /* 0x000fe400078ec0ff */
[C---:B------:R-:W-:Y:S02]  /*119b0*/  IADD3 R10, PT, PT, R72.reuse, 0x8, RZ ;  /* 0x00000008480a7810 */ /* 0x040fe40007ffe0ff */
[C---:B------:R-:W-:Y:S02]  /*119c0*/  IADD3 R8, PT, PT, R72.reuse, 0x10, RZ ;  /* 0x0000001048087810 */ /* 0x040fe40007ffe0ff */
[C---:B------:R-:W-:Y:S02]  /*119d0*/  IADD3 R64, PT, PT, R72.reuse, 0x20, RZ ;  /* 0x0000002048407810 */ /* 0x040fe40007ffe0ff */
[----:B------:R-:W-:Y:S02]  /*119e0*/  IADD3 R62, PT, PT, R72, 0x28, RZ ;  /* 0x00000028483e7810 */ /* 0x000fe40007ffe0ff */
[----:B------:R-:W-:-:S02]  /*119f0*/  ISETP.GE.AND P6, PT, R10, R73, PT ;  /* 0x000000490a00720c */ /* 0x000fc40003fc6270 */
[-C--:B------:R-:W-:Y:S02]  /*11a00*/  ISETP.GE.AND P5, PT, R8, R73.reuse, PT ;  /* 0x000000490800720c */ /* 0x080fe40003fa6270 */
[-C--:B------:R-:W-:Y:S02]  /*11a10*/  ISETP.GE.AND P3, PT, R64, R73.reuse, PT ;  /* 0x000000494000720c */ /* 0x080fe40003f66270 */
[-C--:B------:R-:W-:Y:S01]  /*11a20*/  ISETP.GE.AND P2, PT, R62, R73.reuse, PT ;  /* 0x000000493e00720c */ /* 0x080fe20003f46270 */
[----:B------:R1:W4:Y:S01]  /*11a30*/  LDS.128 R56, [R75+UR6] ;  /* 0x000000064b387984 */ /* 0x0003220008000c00 */
[----:B------:R-:W-:Y:S02]  /*11a40*/  ISETP.GE.AND P1, PT, R72, R73, PT ;  /* 0x000000494800720c */ /* 0x000fe40003f26270 */
[----:B------:R-:W-:Y:S01]  /*11a50*/  LOP3.LUT R79, R68, 0x7, R79, 0xf8, !PT ;  /* 0x00000007444f7812 */ /* 0x000fe200078ef84f */
[----:B------:R1:W1:Y:S01]  /*11a60*/  LDS.128 R52, [R75+UR6+0x800] ;  /* 0x000800064b347984 */ /* 0x0002620008000c00 */
[----:B------:R-:W-:-:S03]  /*11a70*/  IADD3 R0, PT, PT, R72, 0x30, RZ ;  /* 0x0000003048007810 */ /* 0x000fc60007ffe0ff */
        /* <DEDUP_REMOVED lines=10> */
[----:B--2---:R-:W-:Y:S01]  /*11b20*/  IMAD R163, R6, UR8, R163 ;  /* 0x0000000806a37c24 */ /* 0x004fe2000f8e02a3 */
[----:B------:R-:W-:-:S03]  /*11b30*/  IADD3 R6, PT, PT, R72, 0x18, RZ ;  /* 0x0000001848067810 */ /* 0x000fc60007ffe0ff */
[----:B---3--:R-:W-:Y:S01]  /*11b40*/  IMAD R2, R163, R9, R162 ;  /* 0x00000009a3027224 */ /* 0x008fe200078e02a2 */
[----:B------:R-:W-:Y:S01]  /*11b50*/  ISETP.GE.AND P4, PT, R6, R73, PT ;  /* 0x000000490600720c */ /* 0x000fe20003f86270 */
[----:B------:R2:W3:Y:S02]  /*11b60*/  LDS.128 R8, [R75+UR6+0x6800] ;  /* 0x006800064b087984 */ /* 0x0004e40008000c00 */
        /* <DEDUP_REMOVED lines=8> */
[----:B------:R-:W-:-:S03]  /*11bf0*/  LOP3.LUT P0, RZ, R157, 0x3, RZ, 0xc0, !PT ;  /* 0x000000039dff7812 */ /* 0x000fc6000780c0ff */
[----:B------:R2:W1:Y:S10]  /*11c00*/  LDS.128 R60, [R75+UR6+0x7800] ;  /* 0x007800064b3c7984 */ /* 0x0004740008000c00 */
[----:B----4-:R-:W-:Y:S05]  /*11c10*/  @P0 BRA `(.L_x_12367) ;  /* 0x0000000000280947 */ /* 0x010fea0003800000 */
        /* <DEDUP_REMOVED lines=10> */
.L_x_12367:
[----:B------:R-:W-:Y:S05]  /*11cc0*/  BSYNC.RECONVERGENT B0 ;  /* 0x0000000000007941 */ /* 0x000fea0003800200 */
.L_x_12366:
        /* <DEDUP_REMOVED lines=18> */
[----:B--2-4-:R-:W-:Y:S05]  /*11df0*/  @P1 RET.REL.NODEC R156 `(_ZN5flash24flash_fwd_splitkv_kernelI23Flash_fwd_kernel_traitsILi128ELi64ELi64ELi4ELb0ELb0EN7cutlass10bfloat16_tE19Flash_kernel_traitsILi128ELi64ELi64ELi4ES3_EELb0ELb0ELb0ELb0ELb1ELb0ELb1ELb1EEEvNS_16Flash_fwd_paramsE) ;  /* 0xfffffee09c801950 */ /* 0x014fea0003c3ffff */
[----:B------:R-:W-:Y:S01]  /*11e00*/  MOV R157, 0x0 ;  /* 0x00000000009d7802 */ /* 0x000fe20000000f00 */
[----:B------:R-:W-:Y:S04]  /*11e10*/  ST.E.128 desc[UR4][R76.64+0x7000], R64 ;  /* 0x007000404c007985 */ /* 0x000fe8000c101d04 */
[----:B------:R1:W-:Y:S02]  /*11e20*/  ST.E.128 desc[UR4][R76.64+0x7100], R60 ;  /* 0x0071003c4c007985 */ /* 0x0003e4000c101d04 */
[----:B-1----:R-:W-:Y:S05]  /*11e30*/  RET.REL.NODEC R156 `(_ZN5flash24flash_fwd_splitkv_kernelI23Flash_fwd_kernel_traitsILi128ELi64ELi64ELi4ELb0ELb0EN7cutlass10bfloat16_tE19Flash_kernel_traitsILi128ELi64ELi64ELi4ES3_EELb0ELb0ELb0ELb0ELb1ELb0ELb1ELb1EEEvNS_16Flash_fwd_paramsE) ;  /* 0xfffffee09c707950 */ /* 0x002fea0003c3ffff */
.L_x_12365:
[----:B------:R-:W-:Y:S01]  /*11e40*/  MOV R5, 0x2 ;  /* 0x0000000200057802 */ /* 0x000fe20000000f00 */
[----:B------:R-:W-:Y:S01]  /*11e50*/  IMAD.MOV.U32 R6, RZ, RZ, -0x1 ;  /* 0xffffffffff067424 */ /* 0x000fe200078e00ff */
[----:B------:R-:W-:-:S07]  /*11e60*/  MOV R2, 0x1f ;  /* 0x0000001f00027802 */ /* 0x000fce0000000f00 */
[----:B-1---5:R-:W-:Y:S05]  /*11e70*/  WARPSYNC.COLLECTIVE R6, `(.L_x_12368) ;  /* 0x0000000006087348 */ /* 0x022fea0003c00000 */
[----:B------:R2:W3:Y:S02]  /*11e80*/  SHFL.BFLY P0, R8, R171, R5, R2 ;  /* 0x0c000005ab087389 */ /* 0x0004e40000000002 */
[----:B-123-5:R-:W-:Y:S05]  /*11e90*/  ENDCOLLECTIVE ;  /* 0x000000000000791b */ /* 0x02efea0003800000 */
.L_x_12368:
[----:B------:R-:W-:Y:S02]  /*11ea0*/  MOV R4, R8 ;  /* 0x0000000800047202 */ /* 0x000fe40000000f00 */
[----:B------:R-:W-:-:S03]  /*11eb0*/  MOV R5, 0x1 ;  /* 0x0000000100057802 */ /* 0x000fc60000000f00 */
[----:B------:R-:W-:-:S04]  /*11ec0*/  FADD.FTZ R9, R4, R171 ;  /* 0x000000ab04097221 */ /* 0x000fc80000010000 */
[----:B------:R-:W-:-:S07]  /*11ed0*/  IMAD.MOV.U32 R171, RZ, RZ, R9 ;  /* 0x000000ffffab7224 */ /* 0x000fce00078e0009 */
[----:B------:R-:W-:Y:S05]  /*11ee0*/  WARPSYNC.COLLECTIVE R6, `(.L_x_12369) ;  /* 0x0000000006087348 */ /* 0x000fea0003c00000 */
[----:B------:R1:W2:Y:S02]  /*11ef0*/  SHFL.BFLY P0, R8, R171, R5, R2 ;  /* 0x0c000005ab087389 */ /* 0x0002a40000000002 */
[----:B-12---:R-:W-:Y:S05]  /*11f00*/  ENDCOLLECTIVE ;  /* 0x000000000000791b */ /* 0x006fea0003800000 */
.L_x_12369:
[----:B------:R-:W-:Y:S01]  /*11f10*/  MOV R171, R169 ;  /* 0x000000a900ab7202 */ /* 0x000fe20000000f00 */
[----:B------:R-:W-:Y:S01]  /*11f20*/  IMAD.MOV.U32 R4, RZ, RZ, R8 ;  /* 0x000000ffff047224 */ /* 0x000fe200078e0008 */
[----:B------:R-:W-:-:S03]  /*11f30*/  MOV R5, 0x2 ;  /* 0x0000000200057802 */ /* 0x000fc60000000f00 */
[----:B------:R-:W-:-:S07]  /*11f40*/  FADD.FTZ R4, R9, R4 ;  /* 0x0000000409047221 */ /* 0x000fce0000010000 */
[----:B------:R-:W-:Y:S05]  /*11f50*/  WARPSYNC.COLLECTIVE R6, `(.L_x_12370) ;  /* 0x0000000006087348 */ /* 0x000fea0003c00000 */
[----:B------:R1:W2:Y:S02]  /*11f60*/  SHFL.BFLY P0, R8, R171, R5, R2 ;  /* 0x0c000005ab087389 */ /* 0x0002a40000000002 */
[----:B-12---:R-:W-:Y:S05]  /*11f70*/  ENDCOLLECTIVE ;  /* 0x000000000000791b */ /* 0x006fea0003800000 */
.L_x_12370:
[----:B------:R-:W-:Y:S01]  /*11f80*/  FADD.FTZ R7, R8, R169 ;  /* 0x000000a908077221 */ /* 0x000fe20000010000 */
[----:B------:R-:W-:-:S03]  /*11f90*/  MOV R5, 0x1 ;  /* 0x0000000100057802 */ /* 0x000fc60000000f00 */
[----:B------:R-:W-:-:S07]  /*11fa0*/  IMAD.MOV.U32 R171, RZ, RZ, R7 ;  /* 0x000000ffffab7224 */ /* 0x000fce00078e0007 */
[----:B------:R-:W-:Y:S05]  /*11fb0*/  WARPSYNC.COLLECTIVE R6, `(.L_x_12371) ;  /* 0x0000000006087348 */ /* 0x000fea0003c00000 */
[----:B------:R1:W2:Y:S02]  /*11fc0*/  SHFL.BFLY P0, R8, R171, R5, R2 ;  /* 0x0c000005ab087389 */ /* 0x0002a40000000002 */
[----:B-12---:R-:W-:Y:S05]  /*11fd0*/  ENDCOLLECTIVE ;  /* 0x000000000000791b */ /* 0x006fea0003800000 */
.L_x_12371:
[----:B------:R-:W-:Y:S01]  /*11fe0*/  MOV R10, R8 ;  /* 0x00000008000a7202 */ /* 0x000fe20000000f00 */
[----:B------:R-:W-:Y:S06]  /*11ff0*/  BRA `(.L_x_12372) ;  /* 0xfffffff000007947 */ /* 0x000fec000383ffff */
.L_x_12373:
        /* <DEDUP_REMOVED lines=16> */
.L_x_14960:


//--------------------- .text._ZN5flash24flash_fwd_splitkv_kernelI23Flash_fwd_kernel_traitsILi128ELi64ELi64ELi4ELb0ELb0EN7cutlass10bfloat16_tE19Flash_kernel_traitsILi128ELi64ELi64ELi4ES3_EELb0ELb0ELb0ELb0ELb1ELb1ELb1ELb1EEEvNS_16Flash_fwd_paramsE --------------------------
	.section	.text._ZN5flash24flash_fwd_splitkv_kernelI23Flash_fwd_kernel_traitsILi128ELi64ELi64ELi4ELb0ELb0EN7cutlass10bfloat16_tE19Flash_kernel_traitsILi128ELi64ELi64ELi4ES3_EELb0ELb0ELb0ELb0ELb1ELb1ELb1ELb1EEEvNS_16Flash_fwd_paramsE,"ax",@progbits
	.align	128
        .global         _ZN5flash24flash_fwd_splitkv_kernelI23Flash_fwd_kernel_traitsILi128ELi64ELi64ELi4ELb0ELb0EN7cutlass10bfloat16_tE19Flash_kernel_traitsILi128ELi64ELi64ELi4ES3_EELb0ELb0ELb0ELb0ELb1ELb1ELb1ELb1EEEvNS_16Flash_fwd_paramsE
        .type           _ZN5flash24flash_fwd_splitkv_kernelI23Flash_fwd_kernel_traitsILi128ELi64ELi64ELi4ELb0ELb0EN7cutlass10bfloat16_tE19Flash_kernel_traitsILi128ELi64ELi64ELi4ES3_EELb0ELb0ELb0ELb0ELb1ELb1ELb1ELb1EEEvNS_16Flash_fwd_paramsE,@function
        .size           _ZN5flash24flash_fwd_splitkv_kernelI23Flash_fwd_kernel_traitsILi128ELi64ELi64ELi4ELb0ELb0EN7cutlass10bfloat16_tE19Flash_kernel_traitsILi128ELi64ELi64ELi4ES3_EELb0ELb0ELb0ELb0ELb1ELb1ELb1ELb1EEEvNS_16Flash_fwd_paramsE,(.L_x_14961 - _ZN5flash24flash_fwd_splitkv_kernelI23Flash_fwd_kernel_traitsILi128ELi64ELi64ELi4ELb0ELb0EN7cutlass10bfloat16_tE19Flash_kernel_traitsILi128ELi64ELi64ELi4ES3_EELb0ELb0ELb0ELb0ELb1ELb1ELb1ELb1EEEvNS_16Flash_fwd_paramsE)
        .other          _ZN5flash24flash_fwd_splitkv_kernelI23Flash_fwd_kernel_traitsILi128ELi64ELi64ELi4ELb0ELb0EN7cutlass10bfloat16_tE19Flash_kernel_traitsILi128ELi64ELi64ELi4ES3_EELb0ELb0ELb0ELb0ELb1ELb1ELb1ELb1EEEvNS_16Flash_fwd_paramsE,@"STO_CUDA_ENTRY STV_DEFAULT"
_ZN5flash24flash_fwd_splitkv_kernelI23Flash_fwd_kernel_traitsILi128ELi64ELi64ELi4ELb0ELb0EN7cutlass10bfloat16_tE19Flash_kernel_traitsILi128ELi64ELi64ELi4ES3_EELb0ELb0ELb0ELb0ELb1ELb1ELb1ELb1EEEvNS_16Flash_fwd_paramsE:
.text._ZN5flash24flash_fwd_splitkv_kernelI23Flash_fwd_kernel_traitsILi128ELi64ELi64ELi4ELb0ELb0EN7cutlass10bfloat16_tE19Flash_kernel_traitsILi128ELi64ELi64ELi4ES3_EELb0ELb0ELb0ELb0ELb1ELb1ELb1ELb1EEEvNS_16Flash_fwd_paramsE:
        /* <DEDUP_REMOVED lines=29> */
[----:B------:R-:W-:Y:S05]  /*01d0*/  CALL.REL.NOINC `($_ZN5flash24flash_fwd_splitkv_kernelI23Flash_fwd_kernel_traitsILi128ELi64ELi64ELi4ELb0ELb0EN7cutlass10bfloat16_tE19Flash_kernel_traitsILi128ELi64ELi64ELi4ES3_EELb0ELb0ELb0ELb0ELb1ELb1ELb1ELb1EEEvNS_16Flash_fwd_paramsE$_ZN5flash30compute_attn_1rowblock_splitkvI23Flash_fwd_kernel_traitsILi128ELi64ELi64ELi4ELb0ELb0EN7cutlass10bfloat16_tE19Flash_kernel_traitsILi128ELi64ELi64ELi4ES3_EELb0ELb0ELb0ELb0ELb1ELb1ELb1ELb1ENS_16Flash_fwd_paramsEEEvRKT8_iiiii) ;  /* 0x0000000000087944 */ /* 0x000fea0003c00000 */
[----:B------:R-:W-:Y:S05]  /*01e0*/  BSYNC.RECONVERGENT B3 ;  /* 0x0000000000037941 */ /* 0x000fea0003800200 */
.L_x_12374:
[----:B------:R-:W-:Y:S05]  /*01f0*/  EXIT ;  /* 0x000000000000794d */ /* 0x000fea0003800000 */
        .type           $_ZN5flash24flash_fwd_splitkv_kernelI23Flash_fwd_kernel_traitsILi128ELi64ELi64ELi4ELb0ELb0EN7cutlass10bfloat16_tE19Flash_kernel_traitsILi128ELi64ELi64ELi4ES3_EELb0ELb0ELb0ELb0ELb1ELb1ELb1ELb1EEEvNS_16Flash_fwd_paramsE$_ZN5flash30compute_attn_1rowblock_splitkvI23Flash_fwd_kernel_traitsILi128ELi64ELi64ELi4ELb0ELb0EN7cutlass10bfloat16_tE19Flash_kernel_traitsILi128ELi64ELi64ELi4ES3_EELb0ELb0ELb0ELb0ELb1ELb1ELb1ELb1ENS_16Flash_fwd_paramsEEEvRKT8_iiiii,@function
        .size           $_ZN5flash24flash_fwd_splitkv_kernelI23Flash_fwd_kernel_traitsILi128ELi64ELi64ELi4ELb0ELb0EN7cutlass10bfloat16_tE19Flash_kernel_traitsILi128ELi64ELi64ELi4ES3_EELb0ELb0ELb0ELb0ELb1ELb1ELb1ELb1EEEvNS_16Flash_fwd_paramsE$_ZN5flash30compute_attn_1rowblock_splitkvI23Flash_fwd_kernel_traitsILi128ELi64ELi64ELi4ELb0ELb0EN7cutlass10bfloat16_tE19Flash_kernel_traitsILi128ELi64ELi64ELi4ES3_EELb0ELb0ELb0ELb0ELb1ELb1ELb1ELb1ENS_16Flash_fwd_paramsEEEvRKT8_iiiii,(.L_x_14961 - $_ZN5flash24flash_fwd_splitkv_kernelI23Flash_fwd_kernel_traitsILi128ELi64ELi64ELi4ELb0ELb0EN7cutlass10bfloat16_tE19Flash_kernel_traitsILi128ELi64ELi64ELi4ES3_EELb0ELb0ELb0ELb0ELb1ELb1ELb1ELb1EEEvNS_16Flash_fwd_paramsE$_ZN5flash30compute_attn_1rowblock_splitkvI23Flash_fwd_kernel_traitsILi128ELi64ELi64ELi4ELb0ELb0EN7cutlass10bfloat16_tE19Flash_kernel_traitsILi128ELi64ELi64ELi4ES3_EELb0ELb0ELb0ELb0ELb1ELb1ELb1ELb1ENS_16Flash_fwd_paramsEEEvRKT8_iiiii)
$_ZN5flash24flash_fwd_splitkv_kernelI23Flash_fwd_kernel_traitsILi128ELi64ELi64ELi4ELb0ELb0EN7cutlass10bfloat16_tE19Flash_kernel_traitsILi128ELi64ELi64ELi4ES3_EELb0ELb0ELb0ELb0ELb1ELb1ELb1ELb1EEEvNS_16Flash_fwd_paramsE$_ZN5flash30compute_attn_1rowblock_splitkvI23Flash_fwd_kernel_traitsILi128ELi64ELi64ELi4ELb0ELb0EN7cutlass10bfloat16_tE19Flash_kernel_traitsILi128ELi64ELi64ELi4ES3_EELb0ELb0ELb0ELb0ELb1ELb1ELb1ELb1ENS_16Flash_fwd_paramsEEEvRKT8_iiiii:
        /* <DEDUP_REMOVED lines=39> */
.L_x_12376:
[----:B------:R-:W-:Y:S05]  /*0470*/  BSYNC.RECONVERGENT B0 ;  /* 0x0000000000007941 */ /* 0x000fea0003800200 */
.L_x_12375:
[----:B------:R-:W-:Y:S04]  /*0480*/  BSSY.RECONVERGENT B0, `(.L_x_12377) ;  /* 0x0000007000007945 */ /* 0x000fe80003800200 */
[----:B------:R-:W-:Y:S05]  /*0490*/  @!P4 BRA `(.L_x_12378) ;  /* 0x000000000014c947 */ /* 0x000fea0003800000 */
[----:B------:R-:W2:Y:S02]  /*04a0*/  LD.E.U8 R4, desc[UR4][R100.64+0x1b2] ;  /* 0x0001b20464047980 */ /* 0x000ea4000c101100 */
[----:B--2---:R-:W-:-:S13]  /*04b0*/  ISETP.NE.AND P0, PT, R4, RZ, PT ;  /* 0x000000ff0400720c */ /* 0x004fda0003f05270 */
[----:B------:R-:W2:Y:S02]  /*04c0*/  @P0 LD.E R13, desc[UR4][R16.64+0x4] ;  /* 0x00000404100d0980 */ /* 0x000ea4000c101900 */
[----:B--2--5:R-:W-:-:S06]  /*04d0*/  @P0 IADD3 R84, PT, PT, R13, -R14, RZ ;  /* 0x8000000e0d540210 */ /* 0x024fcc0007ffe0ff */
[----:B------:R2:W5:Y:S02]  /*04e0*/  @!P0 LD.E R84, desc[UR4][R16.64] ;  /* 0x0000000410548980 */ /* 0x000564000c101900 */
.L_x_12378:
[----:B------:R-:W-:Y:S05]  /*04f0*/  BSYNC.RECONVERGENT B0 ;  /* 0x0000000000007941 */ /* 0x000fea0003800200 */
.L_x_12377:
        /* <DEDUP_REMOVED lines=9> */
.L_x_12380:
[----:B------:R-:W3:Y:S01]  /*0590*/  LD.E.64 R6, desc[UR4][R100.64+0x108] ;  /* 0x0001080464067980 */ /* 0x000ee2000c101b00 */
[----:B------:R-:W-:Y:S01]  /*05a0*/  BSSY.RECONVERGENT B0, `(.L_x_12382) ;  /* 0x0000006000007945 */ /* 0x000fe20003800200 */
[----:B------:R-:W-:Y:S01]  /*05b0*/  IMAD.MOV.U32 R3, RZ, RZ, RZ ;  /* 0x000000ffff037224 */ /* 0x000fe200078e00ff */
[----:B---3--:R-:W-:-:S04]  /*05c0*/  ISETP.NE.U32.AND P0, PT, R6, RZ, PT ;  /* 0x000000ff0600720c */ /* 0x008fc80003f05070 */
[----:B------:R-:W-:-:S13]  /*05d0*/  ISETP.NE.AND.EX P0, PT, R7, RZ, PT, P0 ;  /* 0x000000ff0700720c */ /* 0x000fda0003f05300 */
[----:B------:R-:W-:Y:S05]  /*05e0*/  @!P0 BRA `(.L_x_12383) ;  /* 0x0000000000048947 */ /* 0x000fea0003800000 */
[----:B------:R3:W5:Y:S02]  /*05f0*/  LD.E R3, desc[UR4][R100.64+0xbc] ;  /* 0x0000bc0464037980 */ /* 0x000764000c101900 */
.L_x_12383:
[----:B------:R-:W-:Y:S05]  /*0600*/  BSYNC.RECONVERGENT B0 ;  /* 0x0000000000007941 */ /* 0x000fea0003800200 */
.L_x_12382:
[----:B-----5:R-:W-:Y:S02]  /*0610*/  IADD3 R78, PT, PT, R84, R3, RZ ;  /* 0x00000003544e7210 */ /* 0x020fe40007ffe0ff */
.L_x_12381:
[----:B------:R-:W-:Y:S05]  /*0620*/  BSYNC.RECONVERGENT B1 ;  /* 0x0000000000017941 */ /* 0x000fea0003800200 */
.L_x_12379:
[----:B------:R-:W-:Y:S01]  /*0630*/  IMAD.SHL.U32 R160, R5, 0x40, RZ ;  /* 0x0000004005a07824 */ /* 0x000fe200078e00ff */
[----:B------:R-:W-:Y:S01]  /*0640*/  MOV R6, R156 ;  /* 0x0000009c00067202 */ /* 0x000fe20000000f00 */
[----:B------:R-:W-:-:S03]  /*0650*/  IMAD.MOV.U32 R7, RZ, RZ, 0x0 ;  /* 0x00000000ff077424 */ /* 0x000fc600078e00ff */
[----:B------:R-:W-:-:S13]  /*0660*/  ISETP.GT.AND P0, PT, R161, R160, PT ;  /* 0x000000a0a100720c */ /* 0x000fda0003f04270 */
[----:B-123--:R-:W-:Y:S05]  /*0670*/  @!P0 RET.REL.NODEC R6 `(_ZN5flash24flash_fwd_splitkv_kernelI23Flash_fwd_kernel_traitsILi128ELi64ELi64ELi4ELb0ELb0EN7cutlass10bfloat16_tE19Flash_kernel_traitsILi128ELi64ELi64ELi4ES3_EELb0ELb0ELb0ELb0ELb1ELb1ELb1ELb1EEEvNS_16Flash_fwd_paramsE) ;  /* 0xfffffff806608950 */ /* 0x00efea0003c3ffff */
        /* <DEDUP_REMOVED lines=118> */
[----:B-1----:R-:W-:Y:S05]  /*0de0*/  @P0 RET.REL.NODEC R156 `(_ZN5flash24flash_fwd_splitkv_kernelI23Flash_fwd_kernel_traitsILi128ELi64ELi64ELi4ELb0ELb0EN7cutlass10bfloat16_tE19Flash_kernel_traitsILi128ELi64ELi64ELi4ES3_EELb0ELb0ELb0ELb0ELb1ELb1ELb1ELb1EEEvNS_16Flash_fwd_paramsE) ;  /* 0xfffffff09c840950 */ /* 0x002fea0003c3ffff */
[----:B------:R-:W-:Y:S02]  /*0df0*/  MOV R3, 0xff800000 ;  /* 0xff80000000037802 */ /* 0x000fe40000000f00 */
[----:B------:R-:W-:-:S03]  /*0e00*/  MOV R157, 0x0 ;  /* 0x00000000009d7802 */ /* 0x000fc60000000f00 */
[----:B------:R1:W-:Y:S02]  /*0e10*/  ST.E desc[UR4][R6.64+0xe0], R3 ;  /* 0x0000e00306007985 */ /* 0x0003e4000c101904 */
[----:B-1----:R-:W-:Y:S05]  /*0e20*/  RET.REL.NODEC R156 `(_ZN5flash24flash_fwd_splitkv_kernelI23Flash_fwd_kernel_traitsILi128ELi64ELi64ELi4ELb0ELb0EN7cutlass10bfloat16_tE19Flash_kernel_traitsILi128ELi64ELi64ELi4ES3_EELb0ELb0ELb0ELb0ELb1ELb1ELb1ELb1EEEvNS_16Flash_fwd_paramsE) ;  /* 0xfffffff09c747950 */ /* 0x002fea0003c3ffff */
.L_x_12384:
        /* <DEDUP_REMOVED lines=101> */
.L_x_12386:
        /* <DEDUP_REMOVED lines=79> */
.L_x_12387:
[----:B------:R-:W-:Y:S05]  /*1970*/  BSYNC.RECONVERGENT B0 ;  /* 0x0000000000007941 */ /* 0x000fea0003800200 */
.L_x_12385:
        /* <DEDUP_REMOVED lines=208> */
.L_x_12411:
        /* <DEDUP_REMOVED lines=15> */
[----:B------:R-:W-:Y:S02]  /*2770*/  @P4 LEA.HI.X R27, R126, R83, R127, 0x5, P0 ;  /* 0x000000537e1b4211 */ /* 0x000fe400000f2c7f */
        /* <DEDUP_REMOVED lines=79> */
.L_x_12390:
        /* <DEDUP_REMOVED lines=103> */
.L_x_12394:
[----:B------:R-:W-:Y:S05]  /*32e0*/  BSYNC.RECONVERGENT B0 ;  /* 0x0000000000007941 */ /* 0x000fea0003800200 */
.L_x_12393:
        /* <DEDUP_REMOVED lines=96> */
.L_x_12396:
[----:B------:R-:W-:Y:S05]  /*38f0*/  BSYNC.RECONVERGENT B0 ;  /* 0x0000000000007941 */ /* 0x000fea0003800200 */
.L_x_12395:
        /* <DEDUP_REMOVED lines=100> */
.L_x_12398:
[----:B------:R-:W-:Y:S05]  /*3f40*/  BSYNC.RECONVERGENT B0 ;  /* 0x0000000000007941 */ /* 0x000fea0003800200 */
.L_x_12397:
        /* <DEDUP_REMOVED lines=104> */
.L_x_12400:
[----:B------:R-:W-:Y:S05]  /*45d0*/  BSYNC.RECONVERGENT B0 ;  /* 0x0000000000007941 */ /* 0x000fea0003800200 */
.L_x_12399:
[----:B------:R-:W5:Y:S02]  /*45e0*/  LD.E R3, desc[UR4][R100.64+0xd0] ;  /* 0x0000d00464037980 */ /* 0x000f64000c101900 */
[----:B-----5:R-:W-:Y:S05]  /*45f0*/  IMAD.U32 R3, R3, -0x20, RZ ;  /* 0xffffffe003037824 */ /* 0x020fea00078e00ff */
[C---:B------:R-:W-:Y:S02]  /*4600*/  LEA R22, P1, R3.reuse, R22, 0x1 ;  /* 0x0000001603167211 */ /* 0x040fe400078208ff */
[C---:B------:R-:W-:Y:S02]  /*4610*/  LEA R58, P0, R3.reuse, R58, 0x1 ;  /* 0x0000003a033a7211 */ /* 0x040fe400078008ff */
[C---:B------:R-:W-:Y:S02]  /*4620*/  LEA.HI.X.SX32 R23, R3.reuse, R23, 0x1, P1 ;  /* 0x0000001703177211 */ /* 0x040fe400008f0eff */
[----:B------:R-:W-:Y:S01]  /*4630*/  LEA.HI.X.SX32 R59, R3, R59, 0x1, P0 ;  /* 0x0000003b033b7211 */ /* 0x000fe200000f0eff */
[----:B------:R-:W-:Y:S05]  /*4640*/  BRA `(.L_x_12391) ;  /* 0x0000002c00187947 */ /* 0x000fea0003800000 */
.L_x_12392:
        /* <DEDUP_REMOVED lines=174> */
.L_x_12402:
[----:B------:R-:W-:Y:S05]  /*5130*/  BSYNC.RECONVERGENT B0 ;  /* 0x0000000000007941 */ /* 0x000fea0003800200 */
.L_x_12401:
        /* <DEDUP_REMOVED lines=174> */
.L_x_12404:
[----:B------:R-:W-:Y:S05]  /*5c20*/  BSYNC.RECONVERGENT B0 ;  /* 0x0000000000007941 */ /* 0x000fea0003800200 */
.L_x_12403:
        /* <DEDUP_REMOVED lines=174> */
.L_x_12406:
[----:B------:R-:W-:Y:S05]  /*6710*/  BSYNC.RECONVERGENT B0 ;  /* 0x0000000000007941 */ /* 0x000fea0003800200 */
.L_x_12405:
        /* <DEDUP_REMOVED lines=177> */
.L_x_12408:
[----:B------:R-:W-:Y:S05]  /*7230*/  BSYNC.RECONVERGENT B0 ;  /* 0x0000000000007941 */ /* 0x000fea0003800200 */
.L_x_12407:
[----:B------:R-:W5:Y:S01]  /*7240*/  LD.E R3, desc[UR4][R100.64+0xd0] ;  /* 0x0000d00464037980 */ /* 0x000f62000c101900 */
[----:B------:R-:W-:Y:S02]  /*7250*/  IMAD.MOV.U32 R89, RZ, RZ, R85 ;  /* 0x000000ffff597224 */ /* 0x000fe400078e0055 */
[----:B-----5:R-:W-:Y:S05]  /*7260*/  IMAD.U32 R3, R3, -0x20, RZ ;  /* 0xffffffe003037824 */ /* 0x020fea00078e00ff */
[C---:B------:R-:W-:Y:S02]  /*7270*/  LEA R90, P1, R3.reuse, R90, 0x1 ;  /* 0x0000005a035a7211 */ /* 0x040fe400078208ff */
[C---:B------:R-:W-:Y:S02]  /*7280*/  LEA R88, P0, R3.reuse, R88, 0x1 ;  /* 0x0000005803587211 */ /* 0x040fe400078008ff */
[C---:B------:R-:W-:Y:S02]  /*7290*/  LEA.HI.X.SX32 R91, R3.reuse, R91, 0x1, P1 ;  /* 0x0000005b035b7211 */ /* 0x040fe400008f0eff */
[----:B------:R-:W-:Y:S09]  /*72a0*/  LEA.HI.X.SX32 R85, R3, R89, 0x1, P0 ;  /* 0x0000005903557211 */ /* 0x000ff200000f0eff */
.L_x_12391:
[----:B------:R-:W-:Y:S05]  /*72b0*/  BSYNC.RECONVERGENT B1 ;  /* 0x0000000000017941 */ /* 0x000fea0003800200 */
.L_x_12389:
        /* <DEDUP_REMOVED lines=101> */
.L_x_12410:
[----:B------:R-:W-:Y:S05]  /*7910*/  BSYNC.RECONVERGENT B0 ;  /* 0x0000000000007941 */ /* 0x000fea0003800200 */
.L_x_12409:
[----:B------:R-:W-:Y:S11]  /*7920*/  ISETP.NE.AND P0, PT, R87, RZ, PT ;  /* 0x000000ff5700720c */ /* 0x000ff60003f05270 */
[----:B------:R-:W-:Y:S02]  /*7930*/  @!UPT UIADD3 URZ, UPT, UPT, URZ, URZ, URZ ;  /* 0x000000fffffff290 */ /* 0x000fe4000fffe0ff */
[----:B------:R-:W-:Y:S05]  /*7940*/  @P0 BRA `(.L_x_12411) ;  /* 0xffffffac004c0947 */ /* 0x000fea000383ffff */
.L_x_12388:
        /* <DEDUP_REMOVED lines=34> */
.L_x_12415:
[----:B------:R-:W-:Y:S05]  /*7b70*/  BSYNC.RECONVERGENT B0 ;  /* 0x0000000000007941 */ /* 0x000fea0003800200 */
.L_x_12414:
        /* <DEDUP_REMOVED lines=10> */
.L_x_12413:
        /* <DEDUP_REMOVED lines=77> */
.L_x_12421:
[----:B------:R-:W-:Y:S05]  /*80f0*/  BSYNC.RECONVERGENT B0 ;  /* 0x0000000000007941 */ /* 0x000fea0003800200 */
.L_x_12420:
        /* <DEDUP_REMOVED lines=44> */
.L_x_12423:
[----:B------:R-:W-:Y:S05]  /*83c0*/  BSYNC.RECONVERGENT B0 ;  /* 0x0000000000007941 */ /* 0x000fea0003800200 */
.L_x_12422:
[----:B-----5:R3:W-:Y:S02]  /*83d0*/  STS.128 [R76+0x2000], R8 ;  /* 0x002000084c007388 */ /* 0x0207e40000000c00 */
.L_x_12419:
[----:B------:R-:W-:Y:S05]  /*83e0*/  BSYNC.RECONVERGENT B1 ;  /* 0x0000000000017941 */ /* 0x000fea0003800200 */
.L_x_12418:
        /* <DEDUP_REMOVED lines=50> */
.L_x_12427:
[----:B------:R-:W-:Y:S05]  /*8710*/  BSYNC.RECONVERGENT B0 ;  /* 0x0000000000007941 */ /* 0x000fea0003800200 */
.L_x_12426:
        /* <DEDUP_REMOVED lines=44> */
.L_x_12429:
[----:B------:R-:W-:Y:S05]  /*89e0*/  BSYNC.RECONVERGENT B0 ;  /* 0x0000000000007941 */ /* 0x000fea0003800200 */
.L_x_12428:
[----:B-----5:R3:W-:Y:S02]  /*89f0*/  STS.128 [R76+0x2800], R8 ;  /* 0x002800084c007388 */ /* 0x0207e40000000c00 */
.L_x_12425:
[----:B------:R-:W-:Y:S05]  /*8a00*/  BSYNC.RECONVERGENT B1 ;  /* 0x0000000000017941 */ /* 0x000fea0003800200 */
.L_x_12424:
        /* <DEDUP_REMOVED lines=50> */
.L_x_12433:
[----:B------:R-:W-:Y:S05]  /*8d30*/  BSYNC.RECONVERGENT B0 ;  /* 0x0000000000007941 */ /* 0x000fea0003800200 */
.L_x_12432:
        /* <DEDUP_REMOVED lines=44> */
.L_x_12435:
[----:B------:R-:W-:Y:S05]  /*9000*/  BSYNC.RECONVERGENT B0 ;  /* 0x0000000000007941 */ /* 0x000fea0003800200 */
.L_x_12434:
[----:B-----5:R3:W-:Y:S02]  /*9010*/  STS.128 [R76+0x3000], R8 ;  /* 0x003000084c007388 */ /* 0x0207e40000000c00 */
.L_x_12431:
[----:B------:R-:W-:Y:S05]  /*9020*/  BSYNC.RECONVERGENT B1 ;  /* 0x0000000000017941 */ /* 0x000fea0003800200 */
.L_x_12430:
        /* <DEDUP_REMOVED lines=51> */
.L_x_12437:
[----:B------:R-:W-:Y:S05]  /*9360*/  BSYNC.RECONVERGENT B0 ;  /* 0x0000000000007941 */ /* 0x000fea0003800200 */
.L_x_12436:
        /* <DEDUP_REMOVED lines=44> */
.L_x_12439:
[----:B------:R-:W-:Y:S05]  /*9630*/  BSYNC.RECONVERGENT B0 ;  /* 0x0000000000007941 */ /* 0x000fea0003800200 */
.L_x_12438:
[----:B-----5:R3:W-:Y:S01]  /*9640*/  STS.128 [R76+0x3800], R8 ;  /* 0x003800084c007388 */ /* 0x0207e20000000c00 */
[----:B------:R-:W-:Y:S05]  /*9650*/  BRA `(.L_x_12416) ;  /* 0x0000002800d47947 */ /* 0x000fea0003800000 */
.L_x_12417:
        /* <DEDUP_REMOVED lines=89> */
.L_x_12443:
[----:B------:R-:W-:Y:S05]  /*9bf0*/  BSYNC.RECONVERGENT B0 ;  /* 0x0000000000007941 */ /* 0x000fea0003800200 */
.L_x_12442:
        /* <DEDUP_REMOVED lines=82> */
.L_x_12445:
[----:B------:R-:W-:Y:S05]  /*a120*/  BSYNC.RECONVERGENT B0 ;  /* 0x0000000000007941 */ /* 0x000fea0003800200 */
.L_x_12444:
[----:B-----5:R3:W-:Y:S02]  /*a130*/  STS.128 [R76+0x2000], R16 ;  /* 0x002000104c007388 */ /* 0x0207e40000000c00 */
.L_x_12441:
[----:B------:R-:W-:Y:S05]  /*a140*/  BSYNC.RECONVERGENT B1 ;  /* 0x0000000000017941 */ /* 0x000fea0003800200 */
.L_x_12440:
        /* <DEDUP_REMOVED lines=86> */
.L_x_12449:
[----:B------:R-:W-:Y:S05]  /*a6b0*/  BSYNC.RECONVERGENT B0 ;  /* 0x0000000000007941 */ /* 0x000fea0003800200 */
.L_x_12448:
        /* <DEDUP_REMOVED lines=83> */
.L_x_12451:
[----:B------:R-:W-:Y:S05]  /*abf0*/  BSYNC.RECONVERGENT B0 ;  /* 0x0000000000007941 */ /* 0x000fea0003800200 */
.L_x_12450:
[----:B-----5:R3:W-:Y:S02]  /*ac00*/  STS.128 [R76+0x2800], R16 ;  /* 0x002800104c007388 */ /* 0x0207e40000000c00 */
.L_x_12447:
[----:B------:R-:W-:Y:S05]  /*ac10*/  BSYNC.RECONVERGENT B1 ;  /* 0x0000000000017941 */ /* 0x000fea0003800200 */
.L_x_12446:
        /* <DEDUP_REMOVED lines=87> */
.L_x_12455:
[----:B------:R-:W-:Y:S05]  /*b190*/  BSYNC.RECONVERGENT B0 ;  /* 0x0000000000007941 */ /* 0x000fea0003800200 */
.L_x_12454:
        /* <DEDUP_REMOVED lines=82> */
.L_x_12457:
[----:B------:R-:W-:Y:S05]  /*b6c0*/  BSYNC.RECONVERGENT B0 ;  /* 0x0000000000007941 */ /* 0x000fea0003800200 */
.L_x_12456:
[----:B-----5:R3:W-:Y:S02]  /*b6d0*/  STS.128 [R76+0x3000], R16 ;  /* 0x003000104c007388 */ /* 0x0207e40000000c00 */
.L_x_12453:
[----:B------:R-:W-:Y:S05]  /*b6e0*/  BSYNC.RECONVERGENT B1 ;  /* 0x0000000000017941 */ /* 0x000fea0003800200 */
.L_x_12452:
        /* <DEDUP_REMOVED lines=87> */
.L_x_12459:
[----:B------:R-:W-:Y:S05]  /*bc60*/  BSYNC.RECONVERGENT B0 ;  /* 0x0000000000007941 */ /* 0x000fea0003800200 */
.L_x_12458:
        /* <DEDUP_REMOVED lines=82> */
.L_x_12461:
[----:B------:R-:W-:Y:S05]  /*c190*/  BSYNC.RECONVERGENT B0 ;  /* 0x0000000000007941 */ /* 0x000fea0003800200 */
.L_x_12460:
[----:B-----5:R4:W-:Y:S02]  /*c1a0*/  STS.128 [R76+0x3800], R4 ;  /* 0x003800044c007388 */ /* 0x0209e40000000c00 */
.L_x_12416:
[----:B------:R-:W-:Y:S05]  /*c1b0*/  BSYNC.RECONVERGENT B2 ;  /* 0x0000000000027941 */ /* 0x000fea0003800200 */
.L_x_12412:
[----:B--2---:R-:W-:-:S05]  /*c1c0*/  IMAD.IADD R3, R78, 0x1, -R158 ;  /* 0x000000014e037824 */ /* 0x004fca00078e0a9e */
[-C--:B------:R-:W-:Y:S02]  /*c1d0*/  ISETP.GE.AND P5, PT, R0, R3.reuse, PT ;  /* 0x000000030000720c */ /* 0x080fe40003fa6270 */
[-C--:B------:R-:W-:Y:S02]  /*c1e0*/  ISETP.GE.AND P0, PT, R24, R3.reuse, PT ;  /* 0x000000031800720c */ /* 0x080fe40003f06270 */
[-C--:B------:R-:W-:Y:S02]  /*c1f0*/  ISETP.GE.AND P4, PT, R34, R3.reuse, PT ;  /* 0x000000032200720c */ /* 0x080fe40003f86270 */
[-C--:B------:R-:W-:Y:S02]  /*c200*/  ISETP.GE.AND P2, PT, R124, R3.reuse, PT ;  /* 0x000000037c00720c */ /* 0x080fe40003f46270 */
[-C--:B------:R-:W-:Y:S02]  /*c210*/  ISETP.GE.AND P3, PT, R0, R3.reuse, PT ;  /* 0x000000030000720c */ /* 0x080fe40003f66270 */
[----:B------:R-:W-:-:S03]  /*c220*/  ISETP.GE.AND P1, PT, R24, R3, PT ;  /* 0x000000031800720c */ /* 0x000fc60003f26270 */
[CC--:B-1--4-:R-:W-:Y:S02]  /*c230*/  @!P5 LEA R4, P6, R74.reuse, R152.reuse, 0x1 ;  /* 0x000000984a04d211 */ /* 0x0d2fe400078c08ff */
[----:B------:R-:W-:Y:S02]  /*c240*/  @!P0 IMAD.MOV.U32 R153, RZ, RZ, R151 ;  /* 0x000000ffff998224 */ /* 0x000fe400078e0097 */
[----:B------:R-:W-:Y:S01]  /*c250*/  @!P5 LEA.HI.X R5, R74, R151, R75, 0x1, P6 ;  /* 0x000000974a05d211 */ /* 0x000fe200030f0c4b */
[----:B------:R-:W-:Y:S01]  /*c260*/  @!P0 IMAD R2, R149, 0x60, RZ ;  /* 0x0000006095028824 */ /* 0x000fe200078e02ff */
[C---:B---3--:R-:W-:Y:S01]  /*c270*/  @!P4 LEA R8, P6, R148.reuse, R152, 0x6 ;  /* 0x000000989408c211 */ /* 0x048fe200078c30ff */
[----:B------:R-:W-:-:S03]  /*c280*/  @!P0 IMAD.WIDE.U32 R6, R148, 0x60, R152 ;  /* 0x0000006094068825 */ /* 0x000fc600078e0098 */
[----:B-----5:R-:W-:Y:S01]  /*c290*/  @!P4 LEA.HI.X R9, R148, R151, R149, 0x6, P6 ;  /* 0x000000979409c211 */ /* 0x020fe200030f3495 */
[----:B------:R-:W-:Y:S02]  /*c2a0*/  @!P2 IMAD.MOV.U32 R153, RZ, RZ, R151 ;  /* 0x000000ffff99a224 */ /* 0x000fe400078e0097 */
[----:B------:R-:W-:Y:S01]  /*c2b0*/  @!P0 IMAD.IADD R7, R2, 0x1, R7 ;  /* 0x0000000102078824 */ /* 0x000fe200078e0207 */
[----:B------:R-:W1:Y:S01]  /*c2c0*/  S2UR UR6, SR_CgaCtaId ;  /* 0x00000000000679c3 */ /* 0x000e620000008800 */
[----:B------:R-:W-:Y:S01]  /*c2d0*/  @!P1 IMAD R0, R105, 0x60, RZ ;  /* 0x0000006069009824 */ /* 0x000fe200078e02ff */
[----:B------:R-:W-:Y:S01]  /*c2e0*/  @!PT LDS RZ, [RZ] ;  /* 0x00000000fffff984 */ /* 0x000fe20000000800 */
[----:B------:R-:W-:Y:S01]  /*c2f0*/  @!PT LDS RZ, [RZ] ;  /* 0x00000000fffff984 */ /* 0x000fe20000000800 */
[----:B------:R-:W-:Y:S01]  /*c300*/  @!PT LDS RZ, [RZ] ;  /* 0x00000000fffff984 */ /* 0x000fe20000000800 */
[----:B------:R-:W-:Y:S04]  /*c310*/  @!P2 LDGSTS.E.BYPASS.LTC128B.128 [R76+0x4000], desc[UR4][R152.64] ;  /* 0x04000000984cafae */ /* 0x000fe8000b981a04 */
[----:B------:R-:W-:Y:S04]  /*c320*/  @!P2 LDGSTS.E.BYPASS.LTC128B.128 [R76+0x6000], desc[UR4][R152.64+0x80] ;  /* 0x06000080984cafae */ /* 0x000fe8000b981a04 */
[----:B------:R-:W-:Y:S04]  /*c330*/  @!P5 LDGSTS.E.BYPASS.LTC128B.128 [R76+0x4800], desc[UR4][R4.64] ;  /* 0x04800000044cdfae */ /* 0x000fe8000b981a04 */
[----:B------:R2:W-:Y:S01]  /*c340*/  @!P5 LDGSTS.E.BYPASS.LTC128B.128 [R76+0x6800], desc[UR4][R4.64+0x80] ;  /* 0x06800080044cdfae */ /* 0x0005e2000b981a04 */
[----:B------:R-:W-:-:S03]  /*c350*/  @!P3 LEA R10, P5, R80, R154, 0x1 ;  /* 0x0000009a500ab211 */ /* 0x000fc600078a08ff */
[----:B------:R-:W-:Y:S01]  /*c360*/  @!P4 LDGSTS.E.BYPASS.LTC128B.128 [R76+0x5000], desc[UR4][R8.64] ;  /* 0x05000000084ccfae */ /* 0x000fe2000b981a04 */
[----:B------:R-:W-:-:S03]  /*c370*/  @!P3 LEA.HI.X R11, R80, R155, R81, 0x1, P5 ;  /* 0x0000009b500bb211 */ /* 0x000fc600028f0c51 */
[----:B------:R-:W-:Y:S04]  /*c380*/  @!P4 LDGSTS.E.BYPASS.LTC128B.128 [R76+0x7000], desc[UR4][R8.64+0x80] ;  /* 0x07000080084ccfae */ /* 0x000fe8000b981a04 */
[----:B------:R-:W-:Y:S04]  /*c390*/  @!P0 LDGSTS.E.BYPASS.LTC128B.128 [R76+0x5800], desc[UR4][R6.64] ;  /* 0x05800000064c8fae */ /* 0x000fe8000b981a04 */
[----:B------:R-:W-:Y:S01]  /*c3a0*/  @!P0 LDGSTS.E.BYPASS.LTC128B.128 [R76+0x7800], desc[UR4][R6.64+0x80] ;  /* 0x07800080064c8fae */ /* 0x000fe2000b981a04 */
[----:B------:R-:W-:Y:S01]  /*c3b0*/  ISETP.GE.AND P0, PT, R34, R3, PT ;  /* 0x000000032200720c */ /* 0x000fe20003f06270 */
[----:B------:R-:W-:-:S02]  /*c3c0*/  @!P1 IMAD.WIDE.U32 R2, R104, 0x60, R154 ;  /* 0x0000006068029825 */ /* 0x000fc400078e009a */
[----:B------:R-:W0:Y:S02]  /*c3d0*/  LDGDEPBAR ;  /* 0x00000000000079af */ /* 0x000e240000000000 */
[----:B------:R-:W-:Y:S02]  /*c3e0*/  @!P1 IMAD.IADD R13, R0, 0x1, R3 ;  /* 0x00000001000d9824 */ /* 0x000fe400078e0203 */
[----:B------:R-:W-:-:S06]  /*c3f0*/  @!P1 IMAD.MOV.U32 R12, RZ, RZ, R2 ;  /* 0x000000ffff0c9224 */ /* 0x000fcc00078e0002 */
[----:B--2---:R-:W-:-:S04]  /*c400*/  @!P0 LEA R4, P4, R104, R154, 0x6 ;  /* 0x0000009a68048211 */ /* 0x004fc800078830ff */
[----:B------:R-:W-:Y:S01]  /*c410*/  @!P0 LEA.HI.X R5, R104, R155, R105, 0x6, P4 ;  /* 0x0000009b68058211 */ /* 0x000fe200020f3469 */
[----:B------:R-:W-:-:S04]  /*c420*/  DEPBAR.LE SB0, 0x0 ;  /* 0x000080000000791a */ /* 0x000fc80000000000 */
[----:B------:R-:W-:Y:S01]  /*c430*/  BAR.SYNC.DEFER_BLOCKING 0x0 ;  /* 0x0000000000007b1d */ /* 0x000fe20000010000 */
[----:B------:R-:W-:Y:S01]  /*c440*/  IMAD.SHL.U32 R0, R157, 0x20, RZ ;  /* 0x000000209d007824 */ /* 0x000fe200078e00ff */
[----:B------:R-:W-:Y:S01]  /*c450*/  LOP3.LUT R116, R116, 0x8, R157, 0x78, !PT ;  /* 0x0000000874747812 */ /* 0x000fe200078e789d */
[----:B------:R-:W-:-:S03]  /*c460*/  IMAD.SHL.U32 R77, R77, 0x400, RZ ;  /* 0x000004004d4d7824 */ /* 0x000fc600078e00ff */
        /* <DEDUP_REMOVED lines=28> */
[----:B------:R-:W4:Y:S01]  /*c630*/  LD.E R2, desc[UR4][R100.64+0x18c] ;  /* 0x00018c0464027980 */ /* 0x000f22000c101900 */
[----:B------:R-:W-:Y:S01]  /*c640*/  LOP3.LUT R147, R73, 0x7c00, R0, 0xf8, !PT ;  /* 0x00007c0049937812 */ /* 0x000fe200078ef800 */
[----:B------:R-:W-:Y:S01]  /*c650*/  UMOV UR7, 0x400 ;  /* 0x0000040000077882 */ /* 0x000fe20000000000 */
[----:B------:R-:W-:Y:S01]  /*c660*/  LOP3.LUT R0, R116, 0x38, R79, 0x78, !PT ;  /* 0x0000003874007812 */ /* 0x000fe200078e784f */
[----:B-1----:R-:W-:Y:S01]  /*c670*/  ULEA UR6, UR6, UR7, 0x18 ;  /* 0x0000000706067291 */ /* 0x002fe2000f8ec0ff */
[----:B------:R-:W-:Y:S01]  /*c680*/  LOP3.LUT R77, R77, 0x400, RZ, 0xc0, !PT ;  /* 0x000004004d4d7812 */ /* 0x000fe200078ec0ff */
[----:B------:R-:W-:Y:S01]  /*c690*/  IMAD.IADD R147, R72, 0x1, R147 ;  /* 0x0000000148937824 */ /* 0x000fe200078e0293 */
[----:B------:R-:W-:Y:S01]  /*c6a0*/  R2P PR, R157, 0x6 ;  /* 0x000000069d007804 */ /* 0x000fe20000000000 */
[----:B--2---:R-:W-:Y:S01]  /*c6b0*/  IMAD.MOV.U32 R5, RZ, RZ, 0x20 ;  /* 0x00000020ff057424 */ /* 0x004fe200078e00ff */
[----:B------:R-:W0:Y:S01]  /*c6c0*/  LDGDEPBAR ;  /* 0x00000000000079af */ /* 0x000e220000000000 */
[----:B------:R-:W-:Y:S01]  /*c6d0*/  IMAD R0, R0, 0x2, R77 ;  /* 0x0000000200007824 */ /* 0x000fe200078e024d */
[----:B------:R-:W-:Y:S01]  /*c6e0*/  LEA R147, R147, UR6, 0x1 ;  /* 0x0000000693937c11 */ /* 0x000fe2000f8e08ff */
[----:B------:R-:W-:Y:S01]  /*c6f0*/  IMAD.MOV.U32 R3, RZ, RZ, 0x40 ;  /* 0x00000040ff037424 */ /* 0x000fe200078e00ff */
[----:B------:R-:W-:Y:S01]  /*c700*/  SEL R5, R5, 0xffffffe0, !P1 ;  /* 0xffffffe005057807 */ /* 0x000fe20004800000 */
[----:B------:R-:W-:Y:S01]  /*c710*/  VIADD R146, R0, UR6 ;  /* 0x0000000600927c36 */ /* 0x000fe20008000000 */
[----:B------:R-:W-:Y:S01]  /*c720*/  LDSM.16.M88.4 R28, [R0+UR6+0x4000] ;  /* 0x00400006001c783b */ /* 0x000fe20008000200 */
[----:B------:R-:W-:Y:S01]  /*c730*/  BSSY.RECONVERGENT B1, `(.L_x_12462) ;  /* 0x0000155000017945 */ /* 0x000fe20003800200 */
[----:B------:R-:W-:Y:S01]  /*c740*/  SEL R3, R3, 0xffffffc0, !P2 ;  /* 0xffffffc003037807 */ /* 0x000fe20005000000 */
[--C-:B------:R-:W-:Y:S01]  /*c750*/  IMAD.IADD R145, R147, 0x1, R5.reuse ;  /* 0x0000000193917824 */ /* 0x100fe200078e0205 */
[----:B------:R-:W1:Y:S01]  /*c760*/  LDSM.16.M88.4 R48, [R147] ;  /* 0x000000009330783b */ /* 0x000e620000000200 */
[----:B------:R-:W-:-:S02]  /*c770*/  IMAD.IADD R141, R146, 0x1, R5 ;  /* 0x00000001928d7824 */ /* 0x000fc400078e0205 */
[--C-:B------:R-:W-:Y:S01]  /*c780*/  IMAD.IADD R144, R147, 0x1, R3.reuse ;  /* 0x0000000193907824 */ /* 0x100fe200078e0203 */
[----:B------:R-:W2:Y:S01]  /*c790*/  LDSM.16.M88.4 R64, [R0+UR6+0x4800] ;  /* 0x004800060040783b */ /* 0x000ea20008000200 */
[----:B------:R-:W-:Y:S02]  /*c7a0*/  IMAD.IADD R140, R146, 0x1, R3 ;  /* 0x00000001928c7824 */ /* 0x000fe400078e0203 */
[C---:B------:R-:W-:Y:S01]  /*c7b0*/  IMAD.IADD R143, R5.reuse, 0x1, R144 ;  /* 0x00000001058f7824 */ /* 0x040fe200078e0290 */
[----:B------:R-:W2:Y:S01]  /*c7c0*/  LDSM.16.M88.4 R56, [R0+UR6+0x5000] ;  /* 0x005000060038783b */ /* 0x000ea20008000200 */
[----:B------:R-:W-:-:S03]  /*c7d0*/  IMAD.IADD R139, R5, 0x1, R140 ;  /* 0x00000001058b7824 */ /* 0x000fc600078e028c */
[----:B------:R-:W-:Y:S04]  /*c7e0*/  LDSM.16.M88.4 R8, [R145] ;  /* 0x000000009108783b */ /* 0x000fe80000000200 */
[----:B------:R-:W2:Y:S04]  /*c7f0*/  LDSM.16.M88.4 R24, [R141+0x4000] ;  /* 0x004000008d18783b */ /* 0x000ea80000000200 */
[----:B------:R-:W2:Y:S04]  /*c800*/  LDSM.16.M88.4 R20, [R0+UR6+0x5800] ;  /* 0x005800060014783b */ /* 0x000ea80008000200 */
[----:B------:R-:W-:Y:S04]  /*c810*/  LDSM.16.M88.4 R92, [R144] ;  /* 0x00000000905c783b */ /* 0x000fe80000000200 */
[----:B------:R-:W2:Y:S04]  /*c820*/  LDSM.16.M88.4 R36, [R140+0x4000] ;  /* 0x004000008c24783b */ /* 0x000ea80000000200 */
[----:B---3--:R-:W3:Y:S04]  /*c830*/  LDSM.16.M88.4 R12, [R141+0x5800] ;  /* 0x005800008d0c783b */ /* 0x008ee80000000200 */
[----:B------:R-:W3:Y:S01]  /*c840*/  LDSM.16.M88.4 R40, [R141+0x4800] ;  /* 0x004800008d28783b */ /* 0x000ee20000000200 */
[C---:B-1----:R-:W-:Y:S03]  /*c850*/  HMMA.16816.F32.BF16 R16, R48.reuse, R28, RZ ;  /* 0x0000001c3010723c */ /* 0x042fe600000418ff */
[----:B------:R-:W1:Y:S04]  /*c860*/  LDSM.16.M88.4 R32, [R141+0x5000] ;  /* 0x005000008d20783b */ /* 0x000e680000000200 */
[----:B------:R-:W-:Y:S01]  /*c870*/  LDSM.16.M88.4 R44, [R143] ;  /* 0x000000008f2c783b */ /* 0x000fe20000000200 */
[C---:B------:R-:W-:Y:S03]  /*c880*/  HMMA.16816.F32.BF16 R28, R48.reuse, R30, RZ ;  /* 0x0000001e301c723c */ /* 0x040fe600000418ff */
[----:B------:R-:W1:Y:S04]  /*c890*/  LDSM.16.M88.4 R96, [R139+0x4000] ;  /* 0x004000008b60783b */ /* 0x000e680000000200 */
[----:B------:R-:W1:Y:S01]  /*c8a0*/  LDSM.16.M88.4 R80, [R140+0x5800] ;  /* 0x005800008c50783b */ /* 0x000e620000000200 */
[C---:B--2---:R-:W-:Y:S03]  /*c8b0*/  HMMA.16816.F32.BF16 R68, R48.reuse, R64, RZ ;  /* 0x000000403044723c */ /* 0x044fe600000418ff */
[----:B------:R-:W2:Y:S04]  /*c8c0*/  LDSM.16.M88.4 R88, [R140+0x4800] ;  /* 0x004800008c58783b */ /* 0x000ea80000000200 */
[----:B------:R-:W2:Y:S01]  /*c8d0*/  LDSM.16.M88.4 R84, [R140+0x5000] ;  /* 0x005000008c54783b */ /* 0x000ea20000000200 */
[----:B------:R-:W-:Y:S08]  /*c8e0*/  HMMA.16816.F32.BF16 R60, R48, R56, RZ ;  /* 0x00000038303c723c */ /* 0x000ff000000418ff */
[----:B------:R-:W-:Y:S08]  /*c8f0*/  HMMA.16816.F32.BF16 R16, R8, R24, R16 ;  /* 0x000000180810723c */ /* 0x000ff00000041810 */
        /* <DEDUP_REMOVED lines=8> */
[C---:B---3--:R-:W-:Y:S08]  /*c980*/  HMMA.16816.F32.BF16 R52, R8.reuse, R12, R52 ;  /* 0x0000000c0834723c */ /* 0x048ff00000041834 */
[C---:B------:R-:W-:Y:S08]  /*c990*/  HMMA.16816.F32.BF16 R68, R8.reuse, R40, R68 ;  /* 0x000000280844723c */ /* 0x040ff00000041844 */
[C---:B------:R-:W-:Y:S01]  /*c9a0*/  HMMA.16816.F32.BF16 R64, R8.reuse, R42, R64 ;  /* 0x0000002a0840723c */ /* 0x040fe20000041840 */
[----:B------:R-:W3:Y:S07]  /*c9b0*/  LDSM.16.M88.4 R40, [R139+0x4800] ;  /* 0x004800008b28783b */ /* 0x000eee0000000200 */
[----:B------:R-:W-:Y:S01]  /*c9c0*/  HMMA.16816.F32.BF16 R48, R8, R14, R48 ;  /* 0x0000000e0830723c */ /* 0x000fe20000041830 */
[----:B------:R-:W-:Y:S07]  /*c9d0*/  LDSM.16.M88.4 R12, [R145+0x2000] ;  /* 0x00200000910c783b */ /* 0x000fee0000000200 */
[----:B------:R-:W-:Y:S01]  /*c9e0*/  HMMA.16816.F32.BF16 R28, R92, R38, R28 ;  /* 0x000000265c1c723c */ /* 0x000fe2000004181c */
[----:B------:R-:W3:Y:S07]  /*c9f0*/  LDSM.16.M88.4 R36, [R139+0x5000] ;  /* 0x005000008b24783b */ /* 0x000eee0000000200 */
        /* <DEDUP_REMOVED lines=9> */
[C---:B--2---:R-:W-:Y:S08]  /*ca90*/  HMMA.16816.F32.BF16 R68, R92.reuse, R88, R68 ;  /* 0x000000585c44723c */ /* 0x044ff00000041844 */
[C---:B------:R-:W-:Y:S08]  /*caa0*/  HMMA.16816.F32.BF16 R64, R92.reuse, R90, R64 ;  /* 0x0000005a5c40723c */ /* 0x040ff00000041840 */
[C---:B------:R-:W-:Y:S08]  /*cab0*/  HMMA.16816.F32.BF16 R60, R92.reuse, R84, R60 ;  /* 0x000000545c3c723c */ /* 0x040ff0000004183c */
[----:B------:R-:W-:Y:S01]  /*cac0*/  HMMA.16816.F32.BF16 R56, R92, R86, R56 ;  /* 0x000000565c38723c */ /* 0x000fe20000041838 */
[----:B------:R-:W-:Y:S07]  /*cad0*/  LDSM.16.M88.4 R84, [R144+0x2000] ;  /* 0x002000009054783b */ /* 0x000fee0000000200 */
[C---:B------:R-:W-:Y:S01]  /*cae0*/  HMMA.16816.F32.BF16 R88, R24.reuse, R20, R16 ;  /* 0x000000141858723c */ /* 0x040fe20000041810 */
[----:B------:R-:W2:Y:S07]  /*caf0*/  LDSM.16.M88.4 R16, [R140+0x6000] ;  /* 0x006000008c10783b */ /* 0x000eae0000000200 */
[----:B------:R-:W-:Y:S01]  /*cb00*/  HMMA.16816.F32.BF16 R28, R24, R22, R28 ;  /* 0x00000016181c723c */ /* 0x000fe2000004181c */
[----:B------:R-:W4:Y:S07]  /*cb10*/  LDSM.16.M88.4 R20, [R141+0x6800] ;  /* 0x006800008d14783b */ /* 0x000f2e0000000200 */
[C---:B---3--:R-:W-:Y:S08]  /*cb20*/  HMMA.16816.F32.BF16 R68, R44.reuse, R40, R68 ;  /* 0x000000282c44723c */ /* 0x048ff00000041844 */
[C---:B------:R-:W-:Y:S01]  /*cb30*/  HMMA.16816.F32.BF16 R64, R44.reuse, R42, R64 ;  /* 0x0000002a2c40723c */ /* 0x040fe20000041840 */
[----:B------:R-:W-:Y:S07]  /*cb40*/  LDSM.16.M88.4 R40, [R0+UR6+0x7000] ;  /* 0x007000060028783b */ /* 0x000fee0008000200 */
        /* <DEDUP_REMOVED lines=20> */
[----:B------:R1:W4:Y:S07]  /*cc90*/  LDSM.16.M88.4 R32, [R0+UR6+0x7800] ;  /* 0x007800060020783b */ /* 0x00032e0008000200 */
[----:B---3--:R-:W-:Y:S03]  /*cca0*/  HMMA.16816.F32.BF16 R68, R84, R8, R68 ;  /* 0x000000085444723c */ /* 0x008fe60000041844 */
[-C--:B------:R-:W-:Y:S01]  /*ccb0*/  FMUL.FTZ R4, R88, R2.reuse ;  /* 0x0000000258047220 */ /* 0x080fe20000410000 */
[-C--:B------:R-:W-:Y:S01]  /*ccc0*/  FMUL.FTZ R7, R90, R2.reuse ;  /* 0x000000025a077220 */ /* 0x080fe20000410000 */
[----:B------:R-:W-:-:S03]  /*ccd0*/  FMUL.FTZ R6, R89, R2 ;  /* 0x0000000259067220 */ /* 0x000fc60000410000 */
[----:B------:R-:W-:Y:S01]  /*cce0*/  HMMA.16816.F32.BF16 R64, R84, R10, R64 ;  /* 0x0000000a5440723c */ /* 0x000fe20000041840 */
[----:B------:R-:W3:Y:S01]  /*ccf0*/  LDSM.16.M88.4 R8, [R140+0x7000] ;  /* 0x007000008c08783b */ /* 0x000ee20000000200 */
[----:B------:R-:W-:Y:S01]  /*cd00*/  MUFU.TANH R4, R4 ;  /* 0x0000000400047308 */ /* 0x000fe20000002400 */
[-C--:B------:R-:W-:Y:S01]  /*cd10*/  FMUL.FTZ R28, R28, R2.reuse ;  /* 0x000000021c1c7220 */ /* 0x080fe20000410000 */
[-C--:B------:R-:W-:Y:S01]  /*cd20*/  FMUL.FTZ R29, R29, R2.reuse ;  /* 0x000000021d1d7220 */ /* 0x080fe20000410000 */
[-C--:B------:R-:W-:Y:S01]  /*cd30*/  FMUL.FTZ R30, R30, R2.reuse ;  /* 0x000000021e1e7220 */ /* 0x080fe20000410000 */
[-C--:B------:R-:W-:Y:S02]  /*cd40*/  FMUL.FTZ R31, R31, R2.reuse ;  /* 0x000000021f1f7220 */ /* 0x080fe40000410000 */
[----:B------:R-:W-:Y:S01]  /*cd50*/  HMMA.16816.F32.BF16 R60, R24, R40, R60 ;  /* 0x00000028183c723c */ /* 0x000fe2000004183c */
[-C--:B------:R-:W-:Y:S01]  /*cd60*/  FMUL.FTZ R40, R91, R2.reuse ;  /* 0x000000025b287220 */ /* 0x080fe20000410000 */
[----:B------:R-:W3:Y:S06]  /*cd70*/  MUFU.TANH R7, R7 ;  /* 0x0000000700077308 */ /* 0x000eec0000002400 */
[----:B--2---:R-:W-:Y:S02]  /*cd80*/  HMMA.16816.F32.BF16 R68, R36, R16, R68 ;  /* 0x000000102444723c */ /* 0x004fe40000041844 */
[----:B------:R-:W-:Y:S06]  /*cd90*/  MUFU.TANH R28, R28 ;  /* 0x0000001c001c7308 */ /* 0x000fec0000002400 */
[----:B------:R-:W-:Y:S02]  /*cda0*/  HMMA.16816.F32.BF16 R56, R24, R42, R56 ;  /* 0x0000002a1838723c */ /* 0x000fe40000041838 */
[----:B------:R-:W-:Y:S06]  /*cdb0*/  MUFU.TANH R29, R29 ;  /* 0x0000001d001d7308 */ /* 0x000fec0000002400 */
[----:B------:R-:W-:Y:S01]  /*cdc0*/  HMMA.16816.F32.BF16 R64, R36, R18, R64 ;  /* 0x000000122440723c */ /* 0x000fe20000041840 */
[----:B------:R-:W2:Y:S01]  /*cdd0*/  LDSM.16.M88.4 R16, [R141+0x7800] ;  /* 0x007800008d10783b */ /* 0x000ea20000000200 */
[----:B------:R-:W-:Y:S01]  /*cde0*/  MUFU.TANH R30, R30 ;  /* 0x0000001e001e7308 */ /* 0x000fe20000002400 */
[-C--:B-1----:R-:W-:Y:S01]  /*cdf0*/  FMUL.FTZ R0, R69, R2.reuse ;  /* 0x0000000245007220 */ /* 0x082fe20000410000 */
[-C--:B------:R-:W-:Y:S01]  /*ce00*/  FMUL.FTZ R43, R71, R2.reuse ;  /* 0x00000002472b7220 */ /* 0x080fe20000410000 */
[-C--:B------:R-:W-:Y:S01]  /*ce10*/  FMUL.FTZ R41, R68, R2.reuse ;  /* 0x0000000244297220 */ /* 0x080fe20000410000 */
[----:B------:R-:W-:-:S02]  /*ce20*/  FMUL.FTZ R42, R70, R2 ;  /* 0x00000002462a7220 */ /* 0x000fc40000410000 */
[C---:B----4-:R-:W-:Y:S02]  /*ce30*/  HMMA.16816.F32.BF16 R60, R12.reuse, R20, R60 ;  /* 0x000000140c3c723c */ /* 0x050fe4000004183c */
[----:B------:R-:W-:Y:S06]  /*ce40*/  MUFU.TANH R0, R0 ;  /* 0x0000000000007308 */ /* 0x000fec0000002400 */
[----:B------:R-:W-:Y:S01]  /*ce50*/  HMMA.16816.F32.BF16 R56, R12, R22, R56 ;  /* 0x000000160c38723c */ /* 0x000fe20000041838 */
[----:B------:R-:W1:Y:S01]  /*ce60*/  LDSM.16.M88.4 R20, [R140+0x7800] ;  /* 0x007800008c14783b */ /* 0x000e620000000200 */
[----:B------:R-:W4:Y:S06]  /*ce70*/  MUFU.TANH R43, R43 ;  /* 0x0000002b002b7308 */ /* 0x000f2c0000002400 */
[----:B------:R-:W-:Y:S01]  /*ce80*/  HMMA.16816.F32.BF16 R52, R24, R32, R52 ;  /* 0x000000201834723c */ /* 0x000fe20000041834 */
[-C--:B------:R-:W-:Y:S01]  /*ce90*/  FMUL.FTZ R32, R64, R2.reuse ;  /* 0x0000000240207220 */ /* 0x080fe20000410000 */
[----:B------:R-:W-:Y:S01]  /*cea0*/  MUFU.TANH R41, R41 ;  /* 0x0000002900297308 */ /* 0x000fe20000002400 */
[----:B------:R-:W-:-:S05]  /*ceb0*/  FMUL.FTZ R33, R65, R2 ;  /* 0x0000000241217220 */ /* 0x000fca0000410000 */
[----:B------:R-:W-:Y:S02]  /*cec0*/  HMMA.16816.F32.BF16 R80, R24, R34, R80 ;  /* 0x000000221850723c */ /* 0x000fe40000041850 */
[----:B------:R-:W-:Y:S06]  /*ced0*/  MUFU.TANH R31, R31 ;  /* 0x0000001f001f7308 */ /* 0x000fec0000002400 */
[C---:B---3--:R-:W-:Y:S02]  /*cee0*/  HMMA.16816.F32.BF16 R60, R84.reuse, R8, R60 ;  /* 0x00000008543c723c */ /* 0x048fe4000004183c */
[----:B------:R-:W-:Y:S06]  /*cef0*/  MUFU.TANH R42, R42 ;  /* 0x0000002a002a7308 */ /* 0x000fec0000002400 */
[----:B------:R-:W-:Y:S01]  /*cf00*/  HMMA.16816.F32.BF16 R56, R84, R10, R56 ;  /* 0x0000000a5438723c */ /* 0x000fe20000041838 */
[----:B------:R-:W3:Y:S01]  /*cf10*/  LDSM.16.M88.4 R8, [R139+0x7800] ;  /* 0x007800008b08783b */ /* 0x000ee20000000200 */
[----:B------:R-:W-:Y:S01]  /*cf20*/  MUFU.TANH R6, R6 ;  /* 0x0000000600067308 */ /* 0x000fe20000002400 */
[----:B------:R-:W-:-:S05]  /*cf30*/  DEPBAR.LE SB0, 0x0 ;  /* 0x000080000000791a */ /* 0x000fca0000000000 */
[C---:B--2---:R-:W-:Y:S01]  /*cf40*/  HMMA.16816.F32.BF16 R52, R12.reuse, R16, R52 ;  /* 0x000000100c34723c */ /* 0x044fe20000041834 */
[----:B------:R-:W-:Y:S01]  /*cf50*/  FMUL.FTZ R16, R67, R2 ;  /* 0x0000000243107220 */ /* 0x000fe20000410000 */
[----:B------:R-:W-:Y:S06]  /*cf60*/  MUFU.TANH R40, R40 ;  /* 0x0000002800287308 */ /* 0x000fec0000002400 */
[----:B------:R-:W-:Y:S02]  /*cf70*/  HMMA.16816.F32.BF16 R80, R12, R18, R80 ;  /* 0x000000120c50723c */ /* 0x000fe40000041850 */
[----:B------:R-:W-:Y:S06]  /*cf80*/  MUFU.TANH R32, R32 ;  /* 0x0000002000207308 */ /* 0x000fec0000002400 */
[----:B------:R-:W-:Y:S01]  /*cf90*/  HMMA.16816.F32.BF16 R60, R36, R44, R60 ;  /* 0x0000002c243c723c */ /* 0x000fe2000004183c */
[----:B------:R-:W-:-:S02]  /*cfa0*/  IMAD.SHL.U32 R45, R157, 0x2, RZ ;  /* 0x000000029d2d7824 */ /* 0x000fc400078e00ff */
[----:B------:R-:W-:Y:S01]  /*cfb0*/  FMUL.FTZ R44, R66, R2 ;  /* 0x00000002422c7220 */ /* 0x000fe20000410000 */
[----:B------:R-:W-:Y:S02]  /*cfc0*/  MUFU.TANH R33, R33 ;  /* 0x0000002100217308 */ /* 0x000fe40000002400 */
[----:B------:R-:W-:Y:S02]  /*cfd0*/  LOP3.LUT R45, R45, 0x6, RZ, 0xc0, !PT ;  /* 0x000000062d2d7812 */ /* 0x000fe400078ec0ff */
[C---:B-1----:R-:W-:Y:S03]  /*cfe0*/  HMMA.16816.F32.BF16 R52, R84.reuse, R20, R52 ;  /* 0x000000145434723c */ /* 0x042fe60000041834 */
[----:B------:R-:W-:Y:S01]  /*cff0*/  IMAD.IADD R45, R158, 0x1, R45 ;  /* 0x000000019e2d7824 */ /* 0x000fe200078e022d */
[----:B------:R-:W-:Y:S03]  /*d000*/  MUFU.TANH R44, R44 ;  /* 0x0000002c002c7308 */ /* 0x000fe60000002400 */
[C---:B------:R-:W-:Y:S01]  /*d010*/  VIADD R13, R45.reuse, 0x1 ;  /* 0x000000012d0d7836 */ /* 0x040fe20000000000 */
[----:B------:R-:W-:Y:S01]  /*d020*/  HMMA.16816.F32.BF16 R80, R84, R22, R80 ;  /* 0x000000165450723c */ /* 0x000fe20000041850 */
[C---:B------:R-:W-:Y:S01]  /*d030*/  ISETP.GE.AND P4, PT, R45.reuse, R78, PT ;  /* 0x0000004e2d00720c */ /* 0x040fe20003f86270 */
[----:B------:R-:W-:-:S02]  /*d040*/  VIADD R15, R45, 0x9 ;  /* 0x000000092d0f7836 */ /* 0x000fc40000000000 */
[-C--:B------:R-:W-:Y:S01]  /*d050*/  FMUL.FTZ R61, R61, R2.reuse ;  /* 0x000000023d3d7220 */ /* 0x080fe20000410000 */
[-C--:B------:R-:W-:Y:S01]  /*d060*/  FMUL.FTZ R63, R63, R2.reuse ;  /* 0x000000023f3f7220 */ /* 0x080fe20000410000 */
[-C--:B------:R-:W-:Y:S01]  /*d070*/  FMUL.FTZ R60, R60, R2.reuse ;  /* 0x000000023c3c7220 */ /* 0x080fe20000410000 */
[----:B------:R-:W-:Y:S01]  /*d080*/  FMUL.FTZ R62, R62, R2 ;  /* 0x000000023e3e7220 */ /* 0x000fe20000410000 */
[----:B------:R-:W-:Y:S01]  /*d090*/  MUFU.TANH R169, R61 ;  /* 0x0000003d00a97308 */ /* 0x000fe20000002400 */
[C---:B------:R-:W-:Y:S01]  /*d0a0*/  HMMA.16816.F32.BF16 R56, R36.reuse, R46, R56 ;  /* 0x0000002e2438723c */ /* 0x040fe20000041838 */
[----:B------:R-:W-:Y:S01]  /*d0b0*/  FSEL R7, R7, -INF , !P4 ;  /* 0xff80000007077808 */ /* 0x000fe20006000000 */
[C---:B------:R-:W-:Y:S01]  /*d0c0*/  VIADD R21, R45.reuse, 0x19 ;  /* 0x000000192d157836 */ /* 0x040fe20000000000 */
[----:B------:R-:W-:Y:S01]  /*d0d0*/  FSEL R35, R4, -INF , !P4 ;  /* 0xff80000004237808 */ /* 0x000fe20006000000 */
[----:B------:R-:W-:Y:S01]  /*d0e0*/  VIADD R23, R45, 0x30 ;  /* 0x000000302d177836 */ /* 0x000fe20000000000 */
[-C--:B------:R-:W-:Y:S01]  /*d0f0*/  ISETP.GE.AND P3, PT, R13, R78.reuse, PT ;  /* 0x0000004e0d00720c */ /* 0x080fe20003f66270 */
[C---:B------:R-:W-:Y:S01]  /*d100*/  VIADD R13, R45.reuse, 0x10 ;  /* 0x000000102d0d7836 */ /* 0x040fe20000000000 */
[----:B------:R-:W1:Y:S01]  /*d110*/  MUFU.TANH R131, R63 ;  /* 0x0000003f00837308 */ /* 0x000e620000002400 */
[----:B---3--:R-:W-:Y:S01]  /*d120*/  HMMA.16816.F32.BF16 R52, R36, R8, R52 ;  /* 0x000000082434723c */ /* 0x008fe20000041834 */
[----:B------:R-:W-:Y:S01]  /*d130*/  VIADD R9, R45, 0x8 ;  /* 0x000000082d097836 */ /* 0x000fe20000000000 */
[----:B------:R-:W-:-:S02]  /*d140*/  ISETP.GE.AND P1, PT, R15, R78, PT ;  /* 0x0000004e0f00720c */ /* 0x000fc40003f26270 */
[-C--:B------:R-:W-:Y:S02]  /*d150*/  ISETP.GE.AND P0, PT, R13, R78.reuse, PT ;  /* 0x0000004e0d00720c */ /* 0x080fe40003f06270 */
[-C--:B------:R-:W-:Y:S01]  /*d160*/  ISETP.GE.AND P2, PT, R9, R78.reuse, PT ;  /* 0x0000004e0900720c */ /* 0x080fe20003f46270 */
[C---:B------:R-:W-:Y:S01]  /*d170*/  VIADD R9, R45.reuse, 0x11 ;  /* 0x000000112d097836 */ /* 0x040fe20000000000 */
[----:B------:R-:W-:Y:S01]  /*d180*/  HMMA.16816.F32.BF16 R80, R36, R10, R80 ;  /* 0x0000000a2450723c */ /* 0x000fe20000041850 */
[C---:B------:R-:W-:Y:S01]  /*d190*/  VIADD R11, R45.reuse, 0x28 ;  /* 0x000000282d0b7836 */ /* 0x040fe20000000000 */
[----:B------:R-:W2:Y:S01]  /*d1a0*/  MUFU.TANH R16, R16 ;  /* 0x0000001000107308 */ /* 0x000ea20000002400 */
[----:B------:R-:W-:Y:S01]  /*d1b0*/  VIADD R39, R45, 0x21 ;  /* 0x000000212d277836 */ /* 0x000fe20000000000 */
[----:B------:R-:W-:Y:S01]  /*d1c0*/  ISETP.GE.AND P6, PT, R9, R78, PT ;  /* 0x0000004e0900720c */ /* 0x000fe20003fc6270 */
[----:B------:R-:W-:Y:S01]  /*d1d0*/  FMUL.FTZ R56, R56, R2 ;  /* 0x0000000238387220 */ /* 0x000fe20000410000 */
[----:B------:R-:W-:Y:S01]  /*d1e0*/  ISETP.GE.AND P5, PT, R11, R78, PT ;  /* 0x0000004e0b00720c */ /* 0x000fe20003fa6270 */
[----:B------:R-:W-:-:S02]  /*d1f0*/  VIADD R11, R45, 0x29 ;  /* 0x000000292d0b7836 */ /* 0x000fc40000000000 */
[-C--:B------:R-:W-:Y:S01]  /*d200*/  FMUL.FTZ R57, R57, R2.reuse ;  /* 0x0000000239397220 */ /* 0x080fe20000410000 */
[-C--:B------:R-:W-:Y:S01]  /*d210*/  FMUL.FTZ R58, R58, R2.reuse ;  /* 0x000000023a3a7220 */ /* 0x080fe20000410000 */
[----:B------:R-:W-:Y:S01]  /*d220*/  MUFU.TANH R167, R60 ;  /* 0x0000003c00a77308 */ /* 0x000fe20000002400 */
[-C--:B------:R-:W-:Y:S01]  /*d230*/  FMUL.FTZ R59, R59, R2.reuse ;  /* 0x000000023b3b7220 */ /* 0x080fe20000410000 */
[-C--:B------:R-:W-:Y:S01]  /*d240*/  FMUL.FTZ R52, R52, R2.reuse ;  /* 0x0000000234347220 */ /* 0x080fe20000410000 */
[-C--:B------:R-:W-:Y:S01]  /*d250*/  FMUL.FTZ R54, R54, R2.reuse ;  /* 0x0000000236367220 */ /* 0x080fe20000410000 */
[-C--:B------:R-:W-:Y:S01]  /*d260*/  FMUL.FTZ R53, R53, R2.reuse ;  /* 0x0000000235357220 */ /* 0x080fe20000410000 */
[----:B------:R-:W-:Y:S01]  /*d270*/  FMUL.FTZ R55, R55, R2 ;  /* 0x0000000237377220 */ /* 0x000fe20000410000 */
[----:B------:R-:W-:Y:S01]  /*d280*/  ISETP.GE.AND P4, PT, R11, R78, PT ;  /* 0x0000004e0b00720c */ /* 0x000fe20003f86270 */
[----:B------:R-:W-:Y:S01]  /*d290*/  VIADD R9, R45, 0x18 ;  /* 0x000000182d097836 */ /* 0x000fe20000000000 */
[----:B------:R-:W3:Y:S01]  /*d2a0*/  MUFU.TANH R153, R62 ;  /* 0x0000003e00997308 */ /* 0x000ee20000002400 */
[-C--:B------:R-:W-:Y:S01]  /*d2b0*/  FMUL.FTZ R80, R80, R2.reuse ;  /* 0x0000000250507220 */ /* 0x080fe20000410000 */
[-C--:B------:R-:W-:Y:S01]  /*d2c0*/  FMUL.FTZ R82, R82, R2.reuse ;  /* 0x0000000252527220 */ /* 0x080fe20000410000 */
[-C--:B------:R-:W-:Y:S01]  /*d2d0*/  FMUL.FTZ R83, R83, R2.reuse ;  /* 0x0000000253537220 */ /* 0x080fe20000410000 */
[----:B------:R-:W-:Y:S01]  /*d2e0*/  FMUL.FTZ R81, R81, R2 ;  /* 0x0000000251517220 */ /* 0x000fe20000410000 */
[----:B----4-:R-:W-:Y:S01]  /*d2f0*/  FSEL R25, R43, -INF , !P6 ;  /* 0xff8000002b197808 */ /* 0x010fe20007000000 */
[----:B------:R-:W-:Y:S01]  /*d300*/  VIADD R37, R45, 0x20 ;  /* 0x000000202d257836 */ /* 0x000fe20000000000 */
[----:B------:R-:W-:Y:S01]  /*d310*/  FSEL R11, R0, -INF , !P6 ;  /* 0xff800000000b7808 */ /* 0x000fe20007000000 */
[----:B------:R-:W-:Y:S01]  /*d320*/  MUFU.TANH R133, R56 ;  /* 0x0000003800857308 */ /* 0x000fe20000002400 */
[----:B------:R-:W-:-:S02]  /*d330*/  ISETP.GE.AND P6, PT, R39, R78, PT ;  /* 0x0000004e2700720c */ /* 0x000fc40003fc6270 */
[----:B------:R-:W-:Y:S02]  /*d340*/  FSEL R30, R30, -INF , !P2 ;  /* 0xff8000001e1e7808 */ /* 0x000fe40005000000 */
[----:B-1----:R-:W-:Y:S02]  /*d350*/  FSEL R131, R131, -INF , !P6 ;  /* 0xff80000083837808 */ /* 0x002fe40007000000 */
[----:B------:R-:W-:Y:S01]  /*d360*/  FSEL R169, R169, -INF , !P6 ;  /* 0xff800000a9a97808 */ /* 0x000fe20007000000 */
[----:B------:R-:W-:Y:S01]  /*d370*/  MUFU.TANH R129, R57 ;  /* 0x0000003900817308 */ /* 0x000fe20000002400 */
[----:B------:R-:W-:Y:S02]  /*d380*/  ISETP.GT.AND P6, PT, R159, R150, PT ;  /* 0x000000969f00720c */ /* 0x000fe40003fc4270 */
[----:B------:R-:W-:Y:S02]  /*d390*/  FSEL R19, R28, -INF , !P2 ;  /* 0xff8000001c137808 */ /* 0x000fe40005000000 */
[----:B------:R-:W-:Y:S01]  /*d3a0*/  FSEL R17, R29, -INF , !P1 ;  /* 0xff8000001d117808 */ /* 0x000fe20004800000 */
[----:B------:R-:W-:Y:S01]  /*d3b0*/  VIADD R29, R45, 0x31 ;  /* 0x000000312d1d7836 */ /* 0x000fe20000000000 */
[----:B------:R-:W-:Y:S01]  /*d3c0*/  FSEL R13, R41, -INF , !P0 ;  /* 0xff800000290d7808 */ /* 0x000fe20004000000 */
[----:B------:R-:W1:Y:S01]  /*d3d0*/  MUFU.TANH R135, R58 ;  /* 0x0000003a00877308 */ /* 0x000e620000002400 */
[----:B------:R-:W-:Y:S01]  /*d3e0*/  ISETP.GE.AND P2, PT, R9, R78, PT ;  /* 0x0000004e0900720c */ /* 0x000fe20003f46270 */
[----:B------:R-:W-:Y:S01]  /*d3f0*/  VIADD R41, R45, 0x38 ;  /* 0x000000382d297836 */ /* 0x000fe20000000000 */
[----:B------:R-:W-:Y:S01]  /*d400*/  FSEL R31, R31, -INF , !P1 ;  /* 0xff8000001f1f7808 */ /* 0x000fe20004800000 */
[----:B------:R-:W-:Y:S01]  /*d410*/  VIADD R45, R45, 0x39 ;  /* 0x000000392d2d7836 */ /* 0x000fe20000000000 */
[----:B------:R-:W-:-:S02]  /*d420*/  FSEL R27, R42, -INF , !P0 ;  /* 0xff8000002a1b7808 */ /* 0x000fc40004000000 */
[----:B------:R-:W-:Y:S01]  /*d430*/  FSEL R15, R40, -INF , !P3 ;  /* 0xff800000280f7808 */ /* 0x000fe20005800000 */
[----:B------:R-:W4:Y:S01]  /*d440*/  MUFU.TANH R127, R59 ;  /* 0x0000003b007f7308 */ /* 0x000f220000002400 */
[----:B------:R-:W-:Y:S02]  /*d450*/  FSEL R6, R6, -INF , !P3 ;  /* 0xff80000006067808 */ /* 0x000fe40005800000 */
[-C--:B------:R-:W-:Y:S02]  /*d460*/  ISETP.GE.AND P1, PT, R21, R78.reuse, PT ;  /* 0x0000004e1500720c */ /* 0x080fe40003f26270 */
[-C--:B------:R-:W-:Y:S02]  /*d470*/  ISETP.GE.AND P0, PT, R37, R78.reuse, PT ;  /* 0x0000004e2500720c */ /* 0x080fe40003f06270 */
[----:B------:R-:W-:Y:S01]  /*d480*/  ISETP.GE.AND P3, PT, R23, R78, PT ;  /* 0x0000004e1700720c */ /* 0x000fe20003f66270 */
[----:B------:R-:W-:Y:S01]  /*d490*/  MUFU.TANH R125, R52 ;  /* 0x00000034007d7308 */ /* 0x000fe20000002400 */
[----:B------:R-:W-:-:S02]  /*d4a0*/  FSEL R23, R44, -INF , !P2 ;  /* 0xff8000002c177808 */ /* 0x000fc40005000000 */
[----:B------:R-:W-:Y:S02]  /*d4b0*/  FSEL R9, R32, -INF , !P2 ;  /* 0xff80000020097808 */ /* 0x000fe40005000000 */
[----:B------:R-:W-:Y:S02]  /*d4c0*/  ISETP.GE.AND P2, PT, R29, R78, PT ;  /* 0x0000004e1d00720c */ /* 0x000fe40003f46270 */
[----:B--2---:R-:W-:Y:S01]  /*d4d0*/  FSEL R21, R16, -INF , !P1 ;  /* 0xff80000010157808 */ /* 0x004fe20004800000 */
[----:B------:R-:W2:Y:S01]  /*d4e0*/  MUFU.TANH R117, R54 ;  /* 0x0000003600757308 */ /* 0x000ea20000002400 */
[----:B------:R-:W-:Y:S02]  /*d4f0*/  FSEL R29, R33, -INF , !P1 ;  /* 0xff800000211d7808 */ /* 0x000fe40004800000 */
[----:B---3--:R-:W-:Y:S02]  /*d500*/  FSEL R153, R153, -INF , !P0 ;  /* 0xff80000099997808 */ /* 0x008fe40004000000 */
[----:B------:R-:W-:-:S02]  /*d510*/  FSEL R167, R167, -INF , !P0 ;  /* 0xff800000a7a77808 */ /* 0x000fc40004000000 */
[-C--:B------:R-:W-:Y:S01]  /*d520*/  ISETP.GE.AND P1, PT, R41, R78.reuse, PT ;  /* 0x0000004e2900720c */ /* 0x080fe20003f26270 */
[----:B------:R-:W3:Y:S01]  /*d530*/  MUFU.TANH R119, R53 ;  /* 0x0000003500777308 */ /* 0x000ee20000002400 */
[----:B------:R-:W-:Y:S02]  /*d540*/  ISETP.GE.AND P0, PT, R45, R78, PT ;  /* 0x0000004e2d00720c */ /* 0x000fe40003f06270 */
[----:B-1----:R-:W-:Y:S02]  /*d550*/  FSEL R135, R135, -INF , !P5 ;  /* 0xff80000087877808 */ /* 0x002fe40006800000 */
[----:B------:R-:W-:Y:S02]  /*d560*/  FSEL R133, R133, -INF , !P5 ;  /* 0xff80000085857808 */ /* 0x000fe40006800000 */
[----:B----4-:R-:W-:Y:S01]  /*d570*/  FSEL R127, R127, -INF , !P4 ;  /* 0xff8000007f7f7808 */ /* 0x010fe20006000000 */
[----:B------:R-:W1:Y:S01]  /*d580*/  MUFU.TANH R116, R55 ;  /* 0x0000003700747308 */ /* 0x000e620000002400 */
[----:B------:R-:W-:-:S02]  /*d590*/  FSEL R129, R129, -INF , !P4 ;  /* 0xff80000081817808 */ /* 0x000fc40006000000 */
[----:B--2---:R-:W-:Y:S02]  /*d5a0*/  FSEL R117, R117, -INF , !P3 ;  /* 0xff80000075757808 */ /* 0x004fe40005800000 */
[----:B------:R-:W-:-:S03]  /*d5b0*/  FSEL R125, R125, -INF , !P3 ;  /* 0xff8000007d7d7808 */ /* 0x000fc60005800000 */
[----:B------:R-:W2:Y:S01]  /*d5c0*/  MUFU.TANH R114, R80 ;  /* 0x0000005000727308 */ /* 0x000ea20000002400 */
[----:B---3--:R-:W-:-:S07]  /*d5d0*/  FSEL R119, R119, -INF , !P2 ;  /* 0xff80000077777808 */ /* 0x008fce0005000000 */
        /* <DEDUP_REMOVED lines=23> */
.L_x_12465:
        /* <DEDUP_REMOVED lines=60> */
.L_x_12466:
[----:B------:R-:W-:Y:S05]  /*db10*/  BSYNC.RECONVERGENT B0 ;  /* 0x0000000000007941 */ /* 0x000fea0003800200 */
.L_x_12464:
        /* <DEDUP_REMOVED lines=22> */
.L_x_12463:
[----:B------:R-:W-:Y:S05]  /*dc80*/  BSYNC.RECONVERGENT B1 ;  /* 0x0000000000017941 */ /* 0x000fea0003800200 */
.L_x_12462:
        /* <DEDUP_REMOVED lines=36> */
[----:B-1----:R-:W-:-:S04]  /*ded0*/  FMNMX.FTZ R102, R37, R102, !PT ;  /* 0x0000006625667209 */ /* 0x002fc80007810000 */
        /* <DEDUP_REMOVED lines=24> */
[-CC-:B------:R-:W-:Y:S01]  /*e060*/  FFMA.FTZ R109, R25, R123.reuse, -R122.reuse ;  /* 0x0000007b196d7223 */ /* 0x180fe2000001087a */
[----:B------:R-:W-:Y:S01]  /*e070*/  MUFU.EX2 R107, R107 ;  /* 0x0000006b006b7308 */ /* 0x000fe20000000800 */
[-CC-:B------:R-:W-:Y:S01]  /*e080*/  FFMA.FTZ R2, R23, R123.reuse, -R122.reuse ;  /* 0x0000007b17027223 */ /* 0x180fe2000001087a */
[-C--:B------:R-:W-:Y:S01]  /*e090*/  FFMA.FTZ R31, R21, R123.reuse, -R122 ;  /* 0x0000007b151f7223 */ /* 0x080fe2000001087a */
[----:B------:R-:W4:Y:S01]  /*e0a0*/  LDSM.16.MT88.4 R16, [R142+0x8800] ;  /* 0x008800008e10783b */ /* 0x000f220000004200 */
[----:B------:R-:W5:Y:S01]  /*e0b0*/  MUFU.EX2 R34, R34 ;  /* 0x0000002200227308 */ /* 0x000f620000000800 */
[-CC-:B------:R-:W-:Y:S01]  /*e0c0*/  FFMA.FTZ R124, R167, R123.reuse, -R118.reuse ;  /* 0x0000007ba77c7223 */ /* 0x180fe20000010876 */
[-C--:B------:R-:W-:Y:S01]  /*e0d0*/  FFMA.FTZ R128, R129, R123.reuse, -R118 ;  /* 0x0000007b81807223 */ /* 0x080fe20000010876 */
[----:B------:R-:W4:Y:S01]  /*e0e0*/  LDSM.16.MT88.4 R12, [R138+0x8800] ;  /* 0x008800008a0c783b */ /* 0x000f220000004200 */
[----:B------:R-:W-:Y:S01]  /*e0f0*/  MUFU.EX2 R111, R111 ;  /* 0x0000006f006f7308 */ /* 0x000fe20000000800 */
[--C-:B------:R-:W-:Y:S01]  /*e100*/  FFMA.FTZ R130, R131, R123, -R122.reuse ;  /* 0x0000007b83827223 */ /* 0x100fe2000001087a */
[----:B---3--:R-:W-:Y:S01]  /*e110*/  F2FP.BF16.F32.PACK_AB R64, R108, R113 ;  /* 0x000000716c40723e */ /* 0x008fe200000010ff */
[----:B------:R-:W3:Y:S01]  /*e120*/  LDSM.16.MT88.4 R24, [R136+0x8800] ;  /* 0x008800008818783b */ /* 0x000ee20000004200 */
[----:B------:R-:W1:Y:S01]  /*e130*/  MUFU.EX2 R106, R106 ;  /* 0x0000006a006a7308 */ /* 0x000e620000000800 */
[-C--:B------:R-:W-:Y:S01]  /*e140*/  FFMA.FTZ R126, R127, R123.reuse, -R122 ;  /* 0x0000007b7f7e7223 */ /* 0x080fe2000001087a */
[-C--:B------:R-:W-:Y:S01]  /*e150*/  FFMA.FTZ R169, R169, R123.reuse, -R118 ;  /* 0x0000007ba9a97223 */ /* 0x080fe20000010876 */
[-CC-:B------:R-:W-:Y:S01]  /*e160*/  FFMA.FTZ R153, R153, R123.reuse, -R122.reuse ;  /* 0x0000007b99997223 */ /* 0x180fe2000001087a */
[----:B------:R-:W-:Y:S01]  /*e170*/  MUFU.EX2 R35, R35 ;  /* 0x0000002300237308 */ /* 0x000fe20000000800 */
[----:B------:R-:W-:Y:S01]  /*e180*/  FFMA.FTZ R135, R135, R123, -R122 ;  /* 0x0000007b87877223 */ /* 0x000fe2000001087a */
[----:B-----5:R-:W-:Y:S01]  /*e190*/  F2FP.BF16.F32.PACK_AB R66, R34, R107 ;  /* 0x0000006b2242723e */ /* 0x020fe200000010ff */
[-C--:B------:R-:W-:Y:S01]  /*e1a0*/  FFMA.FTZ R171, R110, R123.reuse, -R118 ;  /* 0x0000007b6eab7223 */ /* 0x080fe20000010876 */
[----:B------:R-:W5:Y:S01]  /*e1b0*/  MUFU.EX2 R32, R32 ;  /* 0x0000002000207308 */ /* 0x000f620000000800 */
[-CC-:B------:R-:W-:Y:S01]  /*e1c0*/  FFMA.FTZ R110, R115, R123.reuse, -R122.reuse ;  /* 0x0000007b736e7223 */ /* 0x180fe2000001087a */
[----:B------:R-:W-:Y:S01]  /*e1d0*/  FFMA.FTZ R117, R117, R123, -R122 ;  /* 0x0000007b75757223 */ /* 0x000fe2000001087a */
[----:B------:R-:W-:Y:S01]  /*e1e0*/  FADD.FTZ R108, R113, R108 ;  /* 0x0000006c716c7221 */ /* 0x000fe20000010000 */
[----:B------:R-:W-:Y:S01]  /*e1f0*/  MUFU.EX2 R33, R33 ;  /* 0x0000002100217308 */ /* 0x000fe20000000800 */
[----:B------:R-:W-:-:S02]  /*e200*/  ISETP.GE.AND P0, PT, R103, R150, PT ;  /* 0x000000966700720c */ /* 0x000fc40003f06270 */
[----:B-1----:R-:W-:Y:S01]  /*e210*/  F2FP.BF16.F32.PACK_AB R65, R106, R111 ;  /* 0x0000006f6a41723e */ /* 0x002fe200000010ff */
[----:B------:R-:W1:Y:S01]  /*e220*/  MUFU.EX2 R30, R30 ;  /* 0x0000001e001e7308 */ /* 0x000e620000000800 */
[----:B------:R-:W-:Y:S01]  /*e230*/  FADD.FTZ R106, R111, R106 ;  /* 0x0000006a6f6a7221 */ /* 0x000fe20000010000 */
[----:B------:R-:W-:Y:S02]  /*e240*/  FADD.FTZ R107, R107, R108 ;  /* 0x0000006c6b6b7221 */ /* 0x000fe40000010000 */
[----:B------:R2:W-:Y:S01]  /*e250*/  MUFU.EX2 R29, R20 ;  /* 0x00000014001d7308 */ /* 0x0005e20000000800 */
[----:B-----5:R-:W-:Y:S01]  /*e260*/  F2FP.BF16.F32.PACK_AB R67, R32, R35 ;  /* 0x000000232043723e */ /* 0x020fe200000010ff */
[----:B------:R-:W-:Y:S02]  /*e270*/  FADD.FTZ R34, R34, R107 ;  /* 0x0000006b22227221 */ /* 0x000fe40000010000 */
[----:B------:R-:W-:Y:S04]  /*e280*/  MUFU.EX2 R0, R0 ;  /* 0x0000000000007308 */ /* 0x000fe80000000800 */
[----:B------:R-:W-:Y:S01]  /*e290*/  MUFU.EX2 R28, R28 ;  /* 0x0000001c001c7308 */ /* 0x000fe20000000800 */
[C---:B------:R-:W-:Y:S03]  /*e2a0*/  HMMA.16816.F32.BF16 R80, R64.reuse, R76, RZ ;  /* 0x0000004c4050723c */ /* 0x040fe600000418ff */
[----:B------:R-:W5:Y:S01]  /*e2b0*/  MUFU.EX2 R109, R109 ;  /* 0x0000006d006d7308 */ /* 0x000f620000000800 */
[----:B--2---:R-:W-:Y:S03]  /*e2c0*/  LDSM.16.MT88.4 R20, [R142+0xa800] ;  /* 0x00a800008e14783b */ /* 0x004fe60000004200 */
        /* <DEDUP_REMOVED lines=29> */
[----:B------:R-:W-:Y:S02]  /*e4a0*/  F2FP.BF16.F32.PACK_AB R6, R0, R29 ;  /* 0x0000001d0006723e */ /* 0x000fe400000010ff */
[----:B--2---:R-:W-:-:S07]  /*e4b0*/  F2FP.BF16.F32.PACK_AB R7, R31, R2 ;  /* 0x000000021f07723e */ /* 0x004fce00000010ff */
        /* <DEDUP_REMOVED lines=14> */
[----:B------:R-:W-:-:S02]  /*e5a0*/  FFMA.FTZ R16, R133, R123, -R118 ;  /* 0x0000007b85107223 */ /* 0x000fc40000010876 */
[----:B------:R2:W3:Y:S04]  /*e5b0*/  MUFU.EX2 R133, R169 ;  /* 0x000000a900857308 */ /* 0x0004e80000000800 */
[----:B------:R5:W5:Y:S01]  /*e5c0*/  MUFU.EX2 R129, R16 ;  /* 0x0000001000817308 */ /* 0x000b620000000800 */
[C---:B------:R-:W-:Y:S01]  /*e5d0*/  HMMA.16816.F32.BF16 R68, R4.reuse, R26, R68 ;  /* 0x0000001a0444723c */ /* 0x040fe20000041844 */
[----:B------:R-:W-:Y:S07]  /*e5e0*/  LDSM.16.MT88.4 R24, [R137+0x9000] ;  /* 0x009000008918783b */ /* 0x000fee0000004200 */
[----:B----4-:R-:W-:Y:S01]  /*e5f0*/  HMMA.16816.F32.BF16 R44, R4, R12, R44 ;  /* 0x0000000c042c723c */ /* 0x010fe2000004182c */
[----:B--2---:R-:W-:-:S02]  /*e600*/  FFMA.FTZ R169, R112, R123, -R122 ;  /* 0x0000007b70a97223 */ /* 0x004fc4000001087a */
[----:B------:R-:W-:Y:S04]  /*e610*/  MUFU.EX2 R112, R117 ;  /* 0x0000007500707308 */ /* 0x000fe80000000800 */
[----:B------:R-:W-:Y:S01]  /*e620*/  MUFU.EX2 R169, R169 ;  /* 0x000000a900a97308 */ /* 0x000fe20000000800 */
[C---:B------:R-:W-:Y:S01]  /*e630*/  HMMA.16816.F32.BF16 R48, R4.reuse, R14, R48 ;  /* 0x0000000e0430723c */ /* 0x040fe20000041830 */
[----:B------:R-:W2:Y:S07]  /*e640*/  LDSM.16.MT88.4 R12, [R142+0x9000] ;  /* 0x009000008e0c783b */ /* 0x000eae0000004200 */
[C---:B------:R-:W-:Y:S08]  /*e650*/  HMMA.16816.F32.BF16 R36, R4.reuse, R20, R36 ;  /* 0x000000140424723c */ /* 0x040ff00000041824 */
[C---:B------:R-:W-:Y:S01]  /*e660*/  HMMA.16816.F32.BF16 R40, R4.reuse, R22, R40 ;  /* 0x000000160428723c */ /* 0x040fe20000041828 */
[----:B------:R-:W4:Y:S07]  /*e670*/  LDSM.16.MT88.4 R20, [R136+0x9000] ;  /* 0x009000008814783b */ /* 0x000f2e0000004200 */
[----:B------:R-:W-:Y:S01]  /*e680*/  HMMA.16816.F32.BF16 R64, R4, R18, R64 ;  /* 0x000000120440723c */ /* 0x000fe20000041840 */
[----:B---3--:R-:W-:Y:S01]  /*e690*/  F2FP.BF16.F32.PACK_AB R4, R133, R124 ;  /* 0x0000007c8504723e */ /* 0x008fe200000010ff */
[----:B-----5:R-:W3:Y:S01]  /*e6a0*/  LDSM.16.MT88.4 R16, [R142+0xb000] ;  /* 0x00b000008e10783b */ /* 0x020ee20000004200 */
        /* <DEDUP_REMOVED lines=16> */
[C---:B------:R-:W-:Y:S01]  /*e7b0*/  HMMA.16816.F32.BF16 R40, R4.reuse, R18, R40 ;  /* 0x000000120428723c */ /* 0x040fe20000041828 */
[----:B------:R-:W3:Y:S07]  /*e7c0*/  LDSM.16.MT88.4 R16, [R142+0x9800] ;  /* 0x009800008e10783b */ /* 0x000eee0000004200 */
        /* <DEDUP_REMOVED lines=12> */
[----:B------:R-:W3:Y:S07]  /*e890*/  LDSM.16.MT88.4 R12, [R137+0x9800] ;  /* 0x00980000890c783b */ /* 0x000eee0000004200 */
[C---:B----4-:R-:W-:Y:S08]  /*e8a0*/  HMMA.16816.F32.BF16 R60, R4.reuse, R20, R60 ;  /* 0x00000014043c723c */ /* 0x050ff0000004183c */
[----:B------:R-:W-:Y:S01]  /*e8b0*/  HMMA.16816.F32.BF16 R64, R4, R22, R64 ;  /* 0x000000160440723c */ /* 0x000fe20000041840 */
[----:B-----5:R-:W-:Y:S01]  /*e8c0*/  F2FP.BF16.F32.PACK_AB R4, R25, R24 ;  /* 0x000000181904723e */ /* 0x020fe200000010ff */
[----:B------:R-:W4:Y:S01]  /*e8d0*/  LDSM.16.MT88.4 R20, [R136+0x9800] ;  /* 0x009800008814783b */ /* 0x000f220000004200 */
[----:B--2---:R-:W-:-:S02]  /*e8e0*/  F2FP.BF16.F32.PACK_AB R5, R27, R112 ;  /* 0x000000701b05723e */ /* 0x004fc400000010ff */
        /* <DEDUP_REMOVED lines=53> */
.L_x_12474:
        /* <DEDUP_REMOVED lines=77> */
.L_x_12469:
[----:B------:R-:W-:Y:S05]  /*f110*/  BSYNC.RECONVERGENT B0 ;  /* 0x0000000000007941 */ /* 0x000fea0003800200 */
.L_x_12468:
[----:B------:R-:W1:Y:S01]  /*f120*/  S2UR UR7, SR_CgaCtaId ;  /* 0x00000000000779c3 */ /* 0x000e620000008800 */
[----:B------:R-:W-:Y:S01]  /*f130*/  SHF.L.U32 R3, R157, 0x3, RZ ;  /* 0x000000039d037819 */ /* 0x000fe200000006ff */
[----:B------:R-:W-:Y:S01]  /*f140*/  UMOV UR9, 0x400 ;  /* 0x0000040000097882 */ /* 0x000fe20000000000 */
[----:B------:R-:W-:Y:S01]  /*f150*/  IADD3 R4, P0, PT, R167, R154, RZ ;  /* 0x0000009aa7047210 */ /* 0x000fe20007f1e0ff */
[----:B------:R-:W-:Y:S01]  /*f160*/  BSSY.RECONVERGENT B1, `(.L_x_12470) ;  /* 0x0000125000017945 */ /* 0x000fe20003800200 */
[----:B------:R-:W-:Y:S02]  /*f170*/  LOP3.LUT R2, R3, 0x1c0, RZ, 0xc0, !PT ;  /* 0x000001c003027812 */ /* 0x000fe400078ec0ff */
[----:B------:R-:W-:Y:S02]  /*f180*/  IADD3.X R5, PT, PT, R166, R155, RZ, P0, !PT ;  /* 0x0000009ba6057210 */ /* 0x000fe400007fe4ff */
[----:B------:R-:W-:Y:S02]  /*f190*/  LOP3.LUT R2, R2, 0x38, R157, 0xf8, !PT ;  /* 0x0000003802027812 */ /* 0x000fe400078ef89d */
[-C--:B------:R-:W-:Y:S02]  /*f1a0*/  IADD3 R12, P0, PT, R4, R167.reuse, RZ ;  /* 0x000000a7040c7210 */ /* 0x080fe40007f1e0ff */
[--C-:B------:R-:W-:Y:S02]  /*f1b0*/  LOP3.LUT R2, R2, 0x38, R3.reuse, 0x78, !PT ;  /* 0x0000003802027812 */ /* 0x100fe400078e7803 */
[-C--:B------:R-:W-:Y:S02]  /*f1c0*/  IADD3.X R13, PT, PT, R5, R166.reuse, RZ, P0, !PT ;  /* 0x000000a6050d7210 */ /* 0x080fe400007fe4ff */
[----:B------:R-:W-:Y:S02]  /*f1d0*/  LOP3.LUT R2, R2, 0x1e00, R3, 0xf8, !PT ;  /* 0x00001e0002027812 */ /* 0x000fe400078ef803 */
[----:B------:R-:W-:Y:S02]  /*f1e0*/  IADD3 R20, P0, PT, R12, R167, RZ ;  /* 0x000000a70c147210 */ /* 0x000fe40007f1e0ff */
[----:B------:R-:W-:Y:S02]  /*f1f0*/  IADD3 R159, PT, PT, R159, -0x1, RZ ;  /* 0xffffffff9f9f7810 */ /* 0x000fe40007ffe0ff */
[----:B------:R-:W-:Y:S01]  /*f200*/  IADD3.X R21, PT, PT, R13, R166, RZ, P0, !PT ;  /* 0x000000a60d157210 */ /* 0x000fe200007fe4ff */
[----:B-1----:R-:W-:Y:S01]  /*f210*/  ULEA UR6, UR7, UR9, 0x18 ;  /* 0x0000000907067291 */ /* 0x002fe2000f8ec0ff */
[----:B------:R-:W-:Y:S05]  /*f220*/  ISETP.GT.AND P0, PT, R159, R150, PT ;  /* 0x000000969f00720c */ /* 0x000fea0003f04270 */
[----:B------:R-:W-:Y:S05]  /*f230*/  LEA R3, R2, UR6, 0x1 ;  /* 0x0000000602037c11 */ /* 0x000fea000f8e08ff */
[----:B------:R-:W-:Y:S01]  /*f240*/  @!PT LDS RZ, [RZ] ;  /* 0x00000000fffff984 */ /* 0x000fe20000000800 */
[----:B------:R-:W-:Y:S01]  /*f250*/  @!PT LDS RZ, [RZ] ;  /* 0x00000000fffff984 */ /* 0x000fe20000000800 */
[----:B------:R-:W-:Y:S01]  /*f260*/  @!PT LDS RZ, [RZ] ;  /* 0x00000000fffff984 */ /* 0x000fe20000000800 */
[----:B------:R-:W-:Y:S06]  /*f270*/  LDGSTS.E.BYPASS.LTC128B.128 [R3+0x8000], desc[UR4][R154.64] ;  /* 0x080000009a037fae */ /* 0x000fec000b981a04 */
[----:B------:R-:W-:Y:S06]  /*f280*/  LDGSTS.E.BYPASS.LTC128B.128 [R3+0xa000], desc[UR4][R154.64+0x80] ;  /* 0x0a0000809a037fae */ /* 0x000fec000b981a04 */
[----:B------:R-:W-:Y:S06]  /*f290*/  LDGSTS.E.BYPASS.LTC128B.128 [R3+0x8800], desc[UR4][R4.64] ;  /* 0x0880000004037fae */ /* 0x000fec000b981a04 */
[----:B------:R1:W-:Y:S06]  /*f2a0*/  LDGSTS.E.BYPASS.LTC128B.128 [R3+0xa800], desc[UR4][R4.64+0x80] ;  /* 0x0a80008004037fae */ /* 0x0003ec000b981a04 */
[----:B------:R-:W-:Y:S06]  /*f2b0*/  LDGSTS.E.BYPASS.LTC128B.128 [R3+0x9000], desc[UR4][R12.64] ;  /* 0x090000000c037fae */ /* 0x000fec000b981a04 */
[----:B------:R2:W-:Y:S06]  /*f2c0*/  LDGSTS.E.BYPASS.LTC128B.128 [R3+0xb000], desc[UR4][R12.64+0x80] ;  /* 0x0b0000800c037fae */ /* 0x0005ec000b981a04 */
[----:B------:R-:W-:Y:S06]  /*f2d0*/  LDGSTS.E.BYPASS.LTC128B.128 [R3+0x9800], desc[UR4][R20.64] ;  /* 0x0980000014037fae */ /* 0x000fec000b981a04 */
[----:B------:R3:W-:Y:S06]  /*f2e0*/  LDGSTS.E.BYPASS.LTC128B.128 [R3+0xb800], desc[UR4][R20.64+0x80] ;  /* 0x0b80008014037fae */ /* 0x0007ec000b981a04 */
[----:B------:R-:W-:Y:S06]  /*f2f0*/  LDSM.16.M88.4 R32, [R147] ;  /* 0x000000009320783b */ /* 0x000fec0000000200 */
[----:B------:R-:W1:Y:S06]  /*f300*/  LDSM.16.M88.4 R8, [R146+0x4000] ;  /* 0x004000009208783b */ /* 0x000e6c0000000200 */
[----:B------:R-:W2:Y:S06]  /*f310*/  LDSM.16.M88.4 R16, [R146+0x4800] ;  /* 0x004800009210783b */ /* 0x000eac0000000200 */
[----:B------:R-:W3:Y:S06]  /*f320*/  LDSM.16.M88.4 R24, [R146+0x5000] ;  /* 0x005000009218783b */ /* 0x000eec0000000200 */
[----:B------:R-:W0:Y:S06]  /*f330*/  LDGDEPBAR ;  /* 0x00000000000079af */ /* 0x000e2c0000000000 */
[----:B------:R-:W4:Y:S06]  /*f340*/  LDSM.16.M88.4 R104, [R146+0x5800] ;  /* 0x005800009268783b */ /* 0x000f2c0000000200 */
[----:B------:R-:W-:Y:S06]  /*f350*/  LDSM.16.M88.4 R112, [R145] ;  /* 0x000000009170783b */ /* 0x000fec0000000200 */
[----:B------:R-:W5:Y:S01]  /*f360*/  LDSM.16.M88.4 R116, [R141+0x4000] ;  /* 0x004000008d74783b */ /* 0x000f620000000200 */
[C---:B-1----:R-:W-:Y:S05]  /*f370*/  HMMA.16816.F32.BF16 R4, R32.reuse, R8, RZ ;  /* 0x000000082004723c */ /* 0x042fea00000418ff */
[----:B------:R-:W1:Y:S06]  /*f380*/  LDSM.16.M88.4 R120, [R141+0x4800] ;  /* 0x004800008d78783b */ /* 0x000e6c0000000200 */
[----:B------:R-:W1:Y:S01]  /*f390*/  LDSM.16.M88.4 R124, [R141+0x5000] ;  /* 0x005000008d7c783b */ /* 0x000e620000000200 */
[C---:B------:R-:W-:Y:S05]  /*f3a0*/  HMMA.16816.F32.BF16 R8, R32.reuse, R10, RZ ;  /* 0x0000000a2008723c */ /* 0x040fea00000418ff */
[----:B------:R-:W-:Y:S03]  /*f3b0*/  LDSM.16.M88.4 R128, [R144] ;  /* 0x000000009080783b */ /* 0x000fe60000000200 */
[C---:B--2---:R-:W-:Y:S03]  /*f3c0*/  HMMA.16816.F32.BF16 R12, R32.reuse, R16, RZ ;  /* 0x00000010200c723c */ /* 0x044fe600000418ff */
[----:B------:R-:W-:Y:S05]  /*f3d0*/  LDSM.16.M88.4 R132, [R140+0x4000] ;  /* 0x004000008c84783b */ /* 0x000fea0000000200 */
[C---:B------:R-:W-:Y:S01]  /*f3e0*/  HMMA.16816.F32.BF16 R16, R32.reuse, R18, RZ ;  /* 0x000000122010723c */ /* 0x040fe200000418ff */
[----:B------:R-:W2:Y:S07]  /*f3f0*/  LD.E R2, desc[UR4][R100.64+0x18c] ;  /* 0x00018c0464027980 */ /* 0x000eae000c101900 */
[C---:B---3--:R-:W-:Y:S08]  /*f400*/  HMMA.16816.F32.BF16 R20, R32.reuse, R24, RZ ;  /* 0x000000182014723c */ /* 0x048ff000000418ff */
[C---:B------:R-:W-:Y:S08]  /*f410*/  HMMA.16816.F32.BF16 R24, R32.reuse, R26, RZ ;  /* 0x0000001a2018723c */ /* 0x040ff000000418ff */
[C---:B----4-:R-:W-:Y:S08]  /*f420*/  HMMA.16816.F32.BF16 R28, R32.reuse, R104, RZ ;  /* 0x00000068201c723c */ /* 0x050ff000000418ff */
[----:B------:R-:W-:Y:S01]  /*f430*/  HMMA.16816.F32.BF16 R32, R32, R106, RZ ;  /* 0x0000006a2020723c */ /* 0x000fe200000418ff */
[----:B------:R-:W3:Y:S07]  /*f440*/  LDSM.16.M88.4 R104, [R141+0x5800] ;  /* 0x005800008d68783b */ /* 0x000eee0000000200 */
        /* <DEDUP_REMOVED lines=11> */
[----:B------:R-:W-:Y:S06]  /*f500*/  LDSM.16.M88.4 R104, [R143] ;  /* 0x000000008f68783b */ /* 0x000fec0000000200 */
[----:B------:R-:W3:Y:S01]  /*f510*/  LDSM.16.M88.4 R112, [R139+0x4000] ;  /* 0x004000008b70783b */ /* 0x000ee20000000200 */
        /* <DEDUP_REMOVED lines=9> */
[C---:B-----5:R-:W-:Y:S08]  /*f5b0*/  HMMA.16816.F32.BF16 R28, R128.reuse, R124, R28 ;  /* 0x0000007c801c723c */ /* 0x060ff0000004181c */
[----:B------:R-:W-:Y:S01]  /*f5c0*/  HMMA.16816.F32.BF16 R32, R128, R126, R32 ;  /* 0x0000007e8020723c */ /* 0x000fe20000041820 */
[----:B------:R-:W-:Y:S06]  /*f5d0*/  LDSM.16.M88.4 R124, [R147+0x2000] ;  /* 0x00200000937c783b */ /* 0x000fec0000000200 */
[----:B------:R-:W5:Y:S01]  /*f5e0*/  LDSM.16.M88.4 R128, [R146+0x6000] ;  /* 0x006000009280783b */ /* 0x000f620000000200 */
        /* <DEDUP_REMOVED lines=8> */
[----:B------:R-:W-:Y:S07]  /*f670*/  LDSM.16.M88.4 R120, [R145+0x2000] ;  /* 0x002000009178783b */ /* 0x000fee0000000200 */
[C---:B------:R-:W-:Y:S08]  /*f680*/  HMMA.16816.F32.BF16 R28, R104.reuse, R132, R28 ;  /* 0x00000084681c723c */ /* 0x040ff0000004181c */
[----:B------:R-:W-:Y:S01]  /*f690*/  HMMA.16816.F32.BF16 R32, R104, R134, R32 ;  /* 0x000000866820723c */ /* 0x000fe20000041820 */
[----:B------:R-:W1:Y:S06]  /*f6a0*/  LDSM.16.M88.4 R104, [R146+0x7800] ;  /* 0x007800009268783b */ /* 0x000e6c0000000200 */
[----:B------:R-:W1:Y:S01]  /*f6b0*/  LDSM.16.M88.4 R132, [R141+0x6000] ;  /* 0x006000008d84783b */ /* 0x000e620000000200 */
[C---:B-----5:R-:W-:Y:S08]  /*f6c0*/  HMMA.16816.F32.BF16 R4, R124.reuse, R128, R4 ;  /* 0x000000807c04723c */ /* 0x060ff00000041804 */
        /* <DEDUP_REMOVED lines=8> */
[C---:B-1----:R-:W-:Y:S08]  /*f750*/  HMMA.16816.F32.BF16 R28, R124.reuse, R104, R28 ;  /* 0x000000687c1c723c */ /* 0x042ff0000004181c */
[----:B------:R-:W-:Y:S01]  /*f760*/  HMMA.16816.F32.BF16 R32, R124, R106, R32 ;  /* 0x0000006a7c20723c */ /* 0x000fe20000041820 */
[----:B------:R-:W1:Y:S06]  /*f770*/  LDSM.16.M88.4 R104, [R141+0x6800] ;  /* 0x006800008d68783b */ /* 0x000e6c0000000200 */
[----:B------:R-:W3:Y:S01]  /*f780*/  LDSM.16.M88.4 R124, [R144+0x2000] ;  /* 0x00200000907c783b */ /* 0x000ee20000000200 */
        /* <DEDUP_REMOVED lines=19> */
[C---:B------:R-:W-:Y:S08]  /*f8c0*/  HMMA.16816.F32.BF16 R24, R124.reuse, R114, R24 ;  /* 0x000000727c18723c */ /* 0x040ff00000041818 */
        /* <DEDUP_REMOVED lines=91> */
[----:B-1----:R-:W2:Y:S04]  /*fe80*/  LD.E R13, desc[UR4][R100.64+0x170] ;  /* 0x00017004640d7980 */ /* 0x002ea8000c101900 */
        /* <DEDUP_REMOVED lines=61> */
.L_x_12473:
[----:B------:R-:W-:Y:S05]  /*10260*/  BSYNC.RECONVERGENT B0 ;  /* 0x0000000000007941 */ /* 0x000fea0003800200 */
.L_x_12472:
        /* <DEDUP_REMOVED lines=20> */
.L_x_12471:
[----:B------:R-:W-:Y:S05]  /*103b0*/  BSYNC.RECONVERGENT B1 ;  /* 0x0000000000017941 */ /* 0x000fea0003800200 */
.L_x_12470:
        /* <DEDUP_REMOVED lines=89> */
[-C--:B------:R-:W-:Y:S01]  /*10950*/  FFMA.FTZ R174, R117, R103.reuse, -R114 ;  /* 0x0000006775ae7223 */ /* 0x080fe20000010872 */
[-C--:B------:R-:W-:Y:S01]  /*10960*/  FFMA.FTZ R176, R108, R103.reuse, -R116 ;  /* 0x000000676cb07223 */ /* 0x080fe20000010874 */
[-C--:B------:R-:W-:Y:S01]  /*10970*/  FFMA.FTZ R178, R106, R103.reuse, -R114 ;  /* 0x000000676ab27223 */ /* 0x080fe20000010872 */
[-C--:B------:R-:W-:Y:S01]  /*10980*/  FFMA.FTZ R180, R110, R103.reuse, -R116 ;  /* 0x000000676eb47223 */ /* 0x080fe20000010874 */
[-CC-:B------:R-:W-:Y:S01]  /*10990*/  FFMA.FTZ R182, R105, R103.reuse, -R114.reuse ;  /* 0x0000006769b67223 */ /* 0x180fe20000010872 */
[----:B------:R-:W-:Y:S01]  /*109a0*/  FFMA.FTZ R185, R104, R103, -R114 ;  /* 0x0000006768b97223 */ /* 0x000fe20000010872 */
        /* <DEDUP_REMOVED lines=30> */
[----:B------:R-:W-:Y:S01]  /*10b90*/  MUFU.EX2 R135, R135 ;  /* 0x0000008700877308 */ /* 0x000fe20000000800 */
[C---:B------:R-:W-:Y:S01]  /*10ba0*/  FMUL.FTZ R22, R0.reuse, R82 ;  /* 0x0000005200167220 */ /* 0x040fe20000410000 */
[C---:B------:R-:W-:Y:S01]  /*10bb0*/  FMUL.FTZ R23, R0.reuse, R83 ;  /* 0x0000005300177220 */ /* 0x040fe20000410000 */
[C---:B------:R-:W-:Y:S01]  /*10bc0*/  FMUL.FTZ R50, R0.reuse, R50 ;  /* 0x0000003200327220 */ /* 0x040fe20000410000 */
[----:B------:R-:W2:Y:S01]  /*10bd0*/  LDSM.16.MT88.4 R80, [R142+0xa000] ;  /* 0x00a000008e50783b */ /* 0x000ea20000004200 */
[----:B------:R-:W-:Y:S01]  /*10be0*/  FMUL.FTZ R51, R0, R51 ;  /* 0x0000003300337220 */ /* 0x000fe20000410000 */
[-CC-:B------:R-:W-:Y:S01]  /*10bf0*/  FFMA.FTZ R128, R133, R103.reuse, -R116.reuse ;  /* 0x0000006785807223 */ /* 0x180fe20000010874 */
[-CC-:B------:R-:W-:Y:S01]  /*10c00*/  FFMA.FTZ R133, R187, R103.reuse, -R116.reuse ;  /* 0x00000067bb857223 */ /* 0x180fe20000010874 */
[----:B------:R-:W-:Y:S01]  /*10c10*/  FFMA.FTZ R134, R181, R103, -R116 ;  /* 0x00000067b5867223 */ /* 0x000fe20000010874 */
[C---:B------:R-:W-:Y:S01]  /*10c20*/  HMMA.16816.F32.BF16 R20, R96.reuse, R28, R20 ;  /* 0x0000001c6014723c */ /* 0x040fe20000041814 */
[----:B------:R-:W-:Y:S02]  /*10c30*/  MUFU.EX2 R168, R168 ;  /* 0x000000a800a87308 */ /* 0x000fe40000000800 */
[C---:B------:R-:W-:Y:S01]  /*10c40*/  FMUL.FTZ R28, R2.reuse, R72 ;  /* 0x00000048021c7220 */ /* 0x040fe20000410000 */
[C---:B------:R-:W-:Y:S01]  /*10c50*/  FMUL.FTZ R29, R2.reuse, R73 ;  /* 0x00000049021d7220 */ /* 0x040fe20000410000 */
[-C--:B------:R-:W-:Y:S01]  /*10c60*/  FFMA.FTZ R181, R107, R103.reuse, -R114 ;  /* 0x000000676bb57223 */ /* 0x080fe20000010872 */
        /* <DEDUP_REMOVED lines=9> */
[----:B------:R-:W-:Y:S04]  /*10d00*/  FMUL.FTZ R63, R0, R63 ;  /* 0x0000003f003f7220 */ /* 0x000fe80000410000 */
[----:B------:R-:W-:Y:S01]  /*10d10*/  MUFU.EX2 R131, R183 ;  /* 0x000000b700837308 */ /* 0x000fe20000000800 */
[C---:B------:R-:W-:Y:S01]  /*10d20*/  FMUL.FTZ R64, R2.reuse, R64 ;  /* 0x0000004002407220 */ /* 0x040fe20000410000 */
[C---:B-1----:R-:W-:Y:S08]  /*10d30*/  HMMA.16816.F32.BF16 R28, R96.reuse, R88, R28 ;  /* 0x00000058601c723c */ /* 0x042ff0000004181c */
[----:B------:R-:W1:Y:S01]  /*10d40*/  MUFU.EX2 R133, R133 ;  /* 0x0000008500857308 */ /* 0x000e620000000800 */
[----:B------:R-:W-:Y:S01]  /*10d50*/  FMUL.FTZ R65, R2, R65 ;  /* 0x0000004102417220 */ /* 0x000fe20000410000 */
[C---:B------:R-:W-:Y:S01]  /*10d60*/  FMUL.FTZ R66, R0.reuse, R66 ;  /* 0x0000004200427220 */ /* 0x040fe20000410000 */
[----:B------:R-:W-:Y:S01]  /*10d70*/  FMUL.FTZ R67, R0, R67 ;  /* 0x0000004300437220 */ /* 0x000fe20000410000 */
[-C--:B------:R-:W-:Y:S01]  /*10d80*/  FFMA.FTZ R153, R175, R103.reuse, -R116 ;  /* 0x00000067af997223 */ /* 0x080fe20000010874 */
[-C--:B------:R-:W-:Y:S01]  /*10d90*/  FFMA.FTZ R175, R113, R103.reuse, -R114 ;  /* 0x0000006771af7223 */ /* 0x080fe20000010872 */
[C---:B------:R-:W-:Y:S01]  /*10da0*/  HMMA.16816.F32.BF16 R32, R96.reuse, R90, R32 ;  /* 0x0000005a6020723c */ /* 0x040fe20000041820 */
[----:B------:R-:W-:Y:S03]  /*10db0*/  LDSM.16.MT88.4 R88, [R138+0xa800] ;  /* 0x00a800008a58783b */ /* 0x000fe60000004200 */
[----:B------:R-:W4:Y:S01]  /*10dc0*/  MUFU.EX2 R134, R134 ;  /* 0x0000008600867308 */ /* 0x000f220000000800 */
[-C--:B------:R-:W-:Y:S01]  /*10dd0*/  FFMA.FTZ R170, R177, R103.reuse, -R116 ;  /* 0x00000067b1aa7223 */ /* 0x080fe20000010874 */
[-C--:B------:R-:W-:Y:S01]  /*10de0*/  FFMA.FTZ R177, R119, R103.reuse, -R114 ;  /* 0x0000006777b17223 */ /* 0x080fe20000010872 */
[-CC-:B------:R-:W-:Y:S01]  /*10df0*/  FFMA.FTZ R172, R179, R103.reuse, -R116.reuse ;  /* 0x00000067b3ac7223 */ /* 0x180fe20000010874 */
[-CC-:B------:R-:W-:Y:S01]  /*10e00*/  FFMA.FTZ R179, R112, R103.reuse, -R116.reuse ;  /* 0x0000006770b37223 */ /* 0x180fe20000010874 */
[-CC-:B------:R-:W-:Y:S01]  /*10e10*/  FFMA.FTZ R173, R173, R103.reuse, -R116.reuse ;  /* 0x00000067adad7223 */ /* 0x180fe20000010874 */
[C---:B--2---:R-:W-:Y:S01]  /*10e20*/  HMMA.16816.F32.BF16 R36, R96.reuse, R80, R36 ;  /* 0x000000506024723c */ /* 0x044fe20000041824 */
[----:B------:R-:W-:Y:S03]  /*10e30*/  LDSM.16.MT88.4 R112, [R136+0x9800] ;  /* 0x009800008870783b */ /* 0x000fe60000004200 */
[----:B------:R-:W-:Y:S01]  /*10e40*/  MUFU.EX2 R153, R153 ;  /* 0x0000009900997308 */ /* 0x000fe20000000800 */
[----:B------:R-:W-:Y:S01]  /*10e50*/  FFMA.FTZ R116, R111, R103, -R116 ;  /* 0x000000676f747223 */ /* 0x000fe20000010874 */
[C---:B------:R-:W-:Y:S01]  /*10e60*/  FMUL.FTZ R52, R2.reuse, R52 ;  /* 0x0000003402347220 */ /* 0x040fe20000410000 */
[----:B------:R-:W-:Y:S01]  /*10e70*/  FMUL.FTZ R53, R2, R53 ;  /* 0x0000003502357220 */ /* 0x000fe20000410000 */
[C---:B------:R-:W-:Y:S06]  /*10e80*/  FMUL.FTZ R54, R0.reuse, R54 ;  /* 0x0000003600367220 */ /* 0x040fec0000410000 */
[----:B------:R2:W-:Y:S01]  /*10e90*/  MUFU.EX2 R183, R116 ;  /* 0x0000007400b77308 */ /* 0x0005e20000000800 */
[C---:B------:R-:W-:Y:S01]  /*10ea0*/  HMMA.16816.F32.BF16 R40, R96.reuse, R82, R40 ;  /* 0x000000526028723c */ /* 0x040fe20000041828 */
[----:B------:R-:W-:Y:S02]  /*10eb0*/  LDSM.16.MT88.4 R80, [R138+0x8800] ;  /* 0x008800008a50783b */ /* 0x000fe40000004200 */
[----:B------:R-:W-:Y:S01]  /*10ec0*/  FMUL.FTZ R55, R0, R55 ;  /* 0x0000003700377220 */ /* 0x000fe20000410000 */
[C---:B------:R-:W-:Y:S01]  /*10ed0*/  FMUL.FTZ R56, R2.reuse, R56 ;  /* 0x0000003802387220 */ /* 0x040fe20000410000 */
[----:B------:R-:W-:Y:S01]  /*10ee0*/  FMUL.FTZ R57, R2, R57 ;  /* 0x0000003902397220 */ /* 0x000fe20000410000 */
[C---:B------:R-:W-:Y:S01]  /*10ef0*/  FMUL.FTZ R58, R0.reuse, R58 ;  /* 0x0000003a003a7220 */ /* 0x040fe20000410000 */
[----:B------:R-:W-:Y:S02]  /*10f00*/  FMUL.FTZ R59, R0, R59 ;  /* 0x0000003b003b7220 */ /* 0x000fe40000410000 */
[----:B------:R-:W-:Y:S01]  /*10f10*/  MUFU.EX2 R170, R170 ;  /* 0x000000aa00aa7308 */ /* 0x000fe20000000800 */
[----:B------:R-:W-:Y:S01]  /*10f20*/  LDSM.16.MT88.4 R108, [R137+0x9800] ;  /* 0x00980000896c783b */ /* 0x000fe20000004200 */
[----:B------:R-:W-:Y:S01]  /*10f30*/  FFMA.FTZ R127, R2, R171, R127 ;  /* 0x000000ab027f7223 */ /* 0x000fe2000001007f */
[C---:B---3--:R-:W-:Y:S07]  /*10f40*/  HMMA.16816.F32.BF16 R44, R96.reuse, R72, R44 ;  /* 0x00000048602c723c */ /* 0x048fee000004182c */
[----:B------:R-:W-:Y:S01]  /*10f50*/  MUFU.EX2 R175, R175 ;  /* 0x000000af00af7308 */ /* 0x000fe20000000800 */
[----:B------:R-:W-:Y:S01]  /*10f60*/  FFMA.FTZ R125, R0, R169, R125 ;  /* 0x000000a9007d7223 */ /* 0x000fe2000001007d */
[----:B------:R-:W-:Y:S08]  /*10f70*/  FADD.FTZ R127, R126, R127 ;  /* 0x0000007f7e7f7221 */ /* 0x000ff00000010000 */
[----:B------:R-:W-:Y:S01]  /*10f80*/  MUFU.EX2 R172, R172 ;  /* 0x000000ac00ac7308 */ /* 0x000fe20000000800 */
[----:B--2---:R-:W-:Y:S01]  /*10f90*/  LDSM.16.MT88.4 R116, [R142+0xb800] ;  /* 0x00b800008e74783b */ /* 0x004fe20000004200 */
        /* <DEDUP_REMOVED lines=17> */
[----:B----4-:R-:W-:Y:S01]  /*110b0*/  F2FP.BF16.F32.PACK_AB R70, R131, R134 ;  /* 0x000000868346723e */ /* 0x010fe200000010ff */
        /* <DEDUP_REMOVED lines=17> */
[----:B---3--:R-:W-:Y:S02]  /*111d0*/  F2FP.BF16.F32.PACK_AB R105, R178, R181 ;  /* 0x000000b5b269723e */ /* 0x008fe400000010ff */
        /* <DEDUP_REMOVED lines=43> */
[----:B------:R-:W4:Y:S07]  /*11490*/  LDSM.16.MT88.4 R84, [R137+0xb000] ;  /* 0x00b000008954783b */ /* 0x000f2e0000004200 */
[C---:B--2---:R-:W-:Y:S08]  /*114a0*/  HMMA.16816.F32.BF16 R20, R68.reuse, R80, R20 ;  /* 0x000000504414723c */ /* 0x044ff00000041814 */
[C---:B------:R-:W-:Y:S08]  /*114b0*/  HMMA.16816.F32.BF16 R24, R68.reuse, R82, R24 ;  /* 0x000000524418723c */ /* 0x040ff00000041818 */
[C---:B-1----:R-:W-:Y:S08]  /*114c0*/  HMMA.16816.F32.BF16 R28, R68.reuse, R72, R28 ;  /* 0x00000048441c723c */ /* 0x042ff0000004181c */
[C---:B------:R-:W-:Y:S01]  /*114d0*/  HMMA.16816.F32.BF16 R32, R68.reuse, R74, R32 ;  /* 0x0000004a4420723c */ /* 0x040fe20000041820 */
[----:B------:R-:W1:Y:S07]  /*114e0*/  LDSM.16.MT88.4 R72, [R136+0xb000] ;  /* 0x00b000008848783b */ /* 0x000e6e0000004200 */
[C---:B---3--:R-:W-:Y:S08]  /*114f0*/  HMMA.16816.F32.BF16 R36, R68.reuse, R76, R36 ;  /* 0x0000004c4424723c */ /* 0x048ff00000041824 */
[C---:B------:R-:W-:Y:S01]  /*11500*/  HMMA.16816.F32.BF16 R40, R68.reuse, R78, R40 ;  /* 0x0000004e4428723c */ /* 0x040fe20000041828 */
[----:B------:R-:W2:Y:S07]  /*11510*/  LDSM.16.MT88.4 R76, [R138+0x9800] ;  /* 0x009800008a4c783b */ /* 0x000eae0000004200 */
[C---:B------:R-:W-:Y:S08]  /*11520*/  HMMA.16816.F32.BF16 R44, R68.reuse, R88, R44 ;  /* 0x00000058442c723c */ /* 0x040ff0000004182c */
[C---:B------:R-:W-:Y:S08]  /*11530*/  HMMA.16816.F32.BF16 R48, R68.reuse, R90, R48 ;  /* 0x0000005a4430723c */ /* 0x040ff00000041830 */
[C---:B----4-:R-:W-:Y:S08]  /*11540*/  HMMA.16816.F32.BF16 R52, R68.reuse, R84, R52 ;  /* 0x000000544434723c */ /* 0x050ff00000041834 */
[C---:B------:R-:W-:Y:S08]  /*11550*/  HMMA.16816.F32.BF16 R56, R68.reuse, R86, R56 ;  /* 0x000000564438723c */ /* 0x040ff00000041838 */
[C---:B-1----:R-:W-:Y:S08]  /*11560*/  HMMA.16816.F32.BF16 R60, R68.reuse, R72, R60 ;  /* 0x00000048443c723c */ /* 0x042ff0000004183c */
[----:B------:R-:W-:Y:S08]  /*11570*/  HMMA.16816.F32.BF16 R64, R68, R74, R64 ;  /* 0x0000004a4440723c */ /* 0x000ff00000041840 */
[C---:B------:R-:W-:Y:S01]  /*11580*/  HMMA.16816.F32.BF16 R96, R104.reuse, R92, R4 ;  /* 0x0000005c6860723c */ /* 0x040fe20000041804 */
[----:B------:R-:W1:Y:S07]  /*11590*/  LDSM.16.MT88.4 R4, [R138+0xb800] ;  /* 0x00b800008a04783b */ /* 0x000e6e0000004200 */
[C---:B------:R-:W-:Y:S01]  /*115a0*/  HMMA.16816.F32.BF16 R92, R104.reuse, R94, R8 ;  /* 0x0000005e685c723c */ /* 0x040fe20000041808 */
[----:B------:R-:W3:Y:S07]  /*115b0*/  LDSM.16.MT88.4 R8, [R137+0xb800] ;  /* 0x00b800008908783b */ /* 0x000eee0000004200 */
[C---:B--2---:R-:W-:Y:S01]  /*115c0*/  HMMA.16816.F32.BF16 R88, R104.reuse, R76, R12 ;  /* 0x0000004c6858723c */ /* 0x044fe2000004180c */
[----:B------:R-:W2:Y:S07]  /*115d0*/  LDSM.16.MT88.4 R12, [R136+0xb800] ;  /* 0x00b80000880c783b */ /* 0x000eae0000004200 */
[C---:B------:R-:W-:Y:S08]  /*115e0*/  HMMA.16816.F32.BF16 R84, R104.reuse, R78, R16 ;  /* 0x0000004e6854723c */ /* 0x040ff00000041810 */
[C---:B------:R-:W-:Y:S03]  /*115f0*/  HMMA.16816.F32.BF16 R80, R104.reuse, R108, R20 ;  /* 0x0000006c6850723c */ /* 0x040fe60000041814 */
[----:B------:R-:W-:Y:S05]  /*11600*/  MOV R109, R102 ;  /* 0x00000066006d7202 */ /* 0x000fea0000000f00 */
[C---:B------:R-:W-:Y:S08]  /*11610*/  HMMA.16816.F32.BF16 R76, R104.reuse, R110, R24 ;  /* 0x0000006e684c723c */ /* 0x040ff00000041818 */
[C---:B------:R-:W-:Y:S08]  /*11620*/  HMMA.16816.F32.BF16 R72, R104.reuse, R112, R28 ;  /* 0x000000706848723c */ /* 0x040ff0000004181c */
[C---:B------:R-:W-:Y:S08]  /*11630*/  HMMA.16816.F32.BF16 R68, R104.reuse, R114, R32 ;  /* 0x000000726844723c */ /* 0x040ff00000041820 */
[C---:B------:R-:W-:Y:S08]  /*11640*/  HMMA.16816.F32.BF16 R36, R104.reuse, R116, R36 ;  /* 0x000000746824723c */ /* 0x040ff00000041824 */
[C---:B------:R-:W-:Y:S08]  /*11650*/  HMMA.16816.F32.BF16 R40, R104.reuse, R118, R40 ;  /* 0x000000766828723c */ /* 0x040ff00000041828 */
[C---:B-1----:R-:W-:Y:S03]  /*11660*/  HMMA.16816.F32.BF16 R44, R104.reuse, R4, R44 ;  /* 0x00000004682c723c */ /* 0x042fe6000004182c */
        /* <DEDUP_REMOVED lines=12> */
[C---:B--2---:R-:W-:Y:S08]  /*11730*/  HMMA.16816.F32.BF16 R60, R104.reuse, R12, R60 ;  /* 0x0000000c683c723c */ /* 0x044ff0000004183c */
[----:B------:R-:W-:Y:S01]  /*11740*/  HMMA.16816.F32.BF16 R64, R104, R14, R64 ;  /* 0x0000000e6840723c */ /* 0x000fe20000041840 */
[----:B------:R-:W-:Y:S08]  /*11750*/  @!UPT UIADD3 URZ, UPT, UPT, URZ, URZ, URZ ;  /* 0x000000fffffff290 */ /* 0x000ff0000fffe0ff */
[----:B------:R-:W-:Y:S11]  /*11760*/  @P0 BRA `(.L_x_12474) ;  /* 0xffffffd400340947 */ /* 0x000ff6000383ffff */
.L_x_12467:
        /* <DEDUP_REMOVED lines=11> */
.L_x_12482:
        /* <DEDUP_REMOVED lines=125> */
[----:B------:R1:W-:Y:S04]  /*11ff0*/  STS.64 [R8+0x4800], R66 ;  /* 0x0048004208007388 */ /* 0x0003e80000000a00 */
[----:B------:R-:W4:Y:S04]  /*12000*/  LD.E.64 R14, desc[UR4][R100.64+0xb0] ;  /* 0x0000b004640e7980 */ /* 0x000f28000c101b00 */
[----:B--2---:R-:W2:Y:S04]  /*12010*/  LD.E R9, desc[UR4][R100.64+0x60] ;  /* 0x0000600464097980 */ /* 0x004ea8000c101900 */
[----:B------:R-:W2:Y:S04]  /*12020*/  LD.E R7, desc[UR4][R100.64+0xcc] ;  /* 0x0000cc0464077980 */ /* 0x000ea8000c101900 */
[----:B------:R-:W2:Y:S01]  /*12030*/  LD.E.64 R76, desc[UR4][R100.64+0x78] ;  /* 0x00007804644c7980 */ /* 0x000ea2000c101b00 */
[----:B------:R-:W1:Y:S01]  /*12040*/  S2R R72, SR_TID.X ;  /* 0x0000000000487919 */ /* 0x000e620000002100 */
[----:B------:R-:W1:Y:S02]  /*12050*/  @P0 MUFU.LG2 R4, R4 ;  /* 0x0000000400040308 */ /* 0x000e640000000c00 */
[----:B------:R2:W5:Y:S01]  /*12060*/  LD.E.64 R70, desc[UR4][R100.64+0xa8] ;  /* 0x0000a80464467980 */ /* 0x000562000c101b00 */
[C---:B---3--:R-:W-:Y:S01]  /*12070*/  SHF.L.U32 R11, R157.reuse, 0x3, RZ ;  /* 0x000000039d0b7819 */ /* 0x048fe200000006ff */
[----:B------:R-:W-:Y:S01]  /*12080*/  BSSY.RECONVERGENT B0, `(.L_x_12476) ;  /* 0x0000046000007945 */ /* 0x000fe20003800200 */
[----:B------:R-:W-:-:S03]  /*12090*/  SHF.L.U32 R6, R157, 0x2, RZ ;  /* 0x000000029d067819 */ /* 0x000fc600000006ff */
[----:B----4-:R-:W3:Y:S01]  /*120a0*/  @P1 MUFU.LG2 R65, R2 ;  /* 0x0000000200411308 */ /* 0x010ee20000000c00 */
[----:B------:R-:W-:Y:S02]  /*120b0*/  LOP3.LUT R11, R11, 0x1f80, RZ, 0xc0, !PT ;  /* 0x00001f800b0b7812 */ /* 0x000fe400078ec0ff */
[----:B------:R-:W-:Y:S02]  /*120c0*/  LOP3.LUT R75, R5, 0x10, RZ, 0xc0, !PT ;  /* 0x00000010054b7812 */ /* 0x000fe400078ec0ff */
[----:B------:R-:W-:Y:S02]  /*120d0*/  SHF.R.U32.HI R68, RZ, 0x1, R157 ;  /* 0x00000001ff447819 */ /* 0x000fe4000001169d */
[----:B------:R-:W-:Y:S02]  /*120e0*/  LOP3.LUT R13, R6, 0x1f8, RZ, 0xc0, !PT ;  /* 0x000001f8060d7812 */ /* 0x000fe400078ec0ff */
[----:B------:R-:W-:Y:S01]  /*120f0*/  MOV R69, 0xff800000 ;  /* 0xff80000000457802 */ /* 0x000fe20000000f00 */
[----:B-1----:R-:W-:Y:S01]  /*12100*/  @P0 FMUL.FTZ R5, R4, 0.69314718246459960938 ;  /* 0x3f31721804050820 */ /* 0x002fe20000410000 */
[----:B------:R-:W-:-:S02]  /*12110*/  LOP3.LUT R4, R11, 0x3c, R6, 0xf8, !PT ;  /* 0x0000003c0b047812 */ /* 0x000fc400078ef806 */
[----:B------:R-:W-:Y:S01]  /*12120*/  LOP3.LUT R8, R13, 0x38, R68, 0x78, !PT ;  /* 0x000000380d087812 */ /* 0x000fe200078e7844 */
[----:B-----5:R-:W-:Y:S01]  /*12130*/  @P0 FFMA.FTZ R69, R0, R102, R5 ;  /* 0x0000006600450223 */ /* 0x020fe20000010005 */
[----:B------:R-:W-:Y:S02]  /*12140*/  IADD3 R73, PT, PT, -R160, R161, RZ ;  /* 0x000000a1a0497210 */ /* 0x000fe40007ffe1ff */
[----:B------:R-:W-:Y:S01]  /*12150*/  LEA R75, R8, R75, 0x2 ;  /* 0x0000004b084b7211 */ /* 0x000fe200078e10ff */
[----:B------:R-:W-:Y:S01]  /*12160*/  BAR.SYNC.DEFER_BLOCKING 0x0 ;  /* 0x0000000000007b1d */ /* 0x000fe20000010000 */
[----:B---3--:R-:W-:Y:S01]  /*12170*/  @P1 FMUL.FTZ R65, R65, 0.69314718246459960938 ;  /* 0x3f31721841411820 */ /* 0x008fe20000410000 */
        /* <DEDUP_REMOVED lines=8> */
[C---:B------:R-:W-:Y:S02]  /*12200*/  IADD3 R62, PT, PT, R72.reuse, 0x20, RZ ;  /* 0x00000020483e7810 */ /* 0x040fe40007ffe0ff */
[----:B------:R-:W-:-:S02]  /*12210*/  IADD3 R60, PT, PT, R72, 0x28, RZ ;  /* 0x00000028483c7810 */ /* 0x000fc40007ffe0ff */
[-C--:B------:R-:W-:Y:S02]  /*12220*/  ISETP.GE.AND P6, PT, R10, R73.reuse, PT ;  /* 0x000000490a00720c */ /* 0x080fe40003fc6270 */
[-C--:B------:R-:W-:Y:S02]  /*12230*/  ISETP.GE.AND P5, PT, R8, R73.reuse, PT ;  /* 0x000000490800720c */ /* 0x080fe40003fa6270 */
[-C--:B------:R-:W-:Y:S01]  /*12240*/  ISETP.GE.AND P4, PT, R6, R73.reuse, PT ;  /* 0x000000490600720c */ /* 0x080fe20003f86270 */
[----:B------:R1:W3:Y:S01]  /*12250*/  LDS.128 R56, [R75+UR6] ;  /* 0x000000064b387984 */ /* 0x0002e20008000c00 */
[-C--:B------:R-:W-:Y:S02]  /*12260*/  ISETP.GE.AND P3, PT, R62, R73.reuse, PT ;  /* 0x000000493e00720c */ /* 0x080fe40003f66270 */
[-C--:B------:R-:W-:Y:S01]  /*12270*/  ISETP.GE.AND P2, PT, R60, R73.reuse, PT ;  /* 0x000000493c00720c */ /* 0x080fe20003f46270 */
[----:B------:R1:W4:Y:S01]  /*12280*/  LDS.128 R52, [R75+UR6+0x800] ;  /* 0x000800064b347984 */ /* 0x0003220008000c00 */
[----:B------:R-:W-:-:S02]  /*12290*/  ISETP.GE.AND P1, PT, R72, R73, PT ;  /* 0x000000494800720c */ /* 0x000fc40003f26270 */
        /* <DEDUP_REMOVED lines=13> */
[----:B--2---:R-:W-:Y:S02]  /*12370*/  IMAD R2, R14, R9, R162 ;  /* 0x000000090e027224 */ /* 0x004fe400078e02a2 */
[----:B------:R2:W1:Y:S02]  /*12380*/  LDS.128 R8, [R75+UR6+0x6800] ;  /* 0x006800064b087984 */ /* 0x0004640008000c00 */
[----:B------:R-:W-:Y:S02]  /*12390*/  IMAD R2, R15, R2, R160 ;  /* 0x000000020f027224 */ /* 0x000fe400078e02a0 */
[----:B------:R2:W1:Y:S02]  /*123a0*/  LDS.128 R12, [R75+UR6+0x6000] ;  /* 0x006000064b0c7984 */ /* 0x0004640008000c00 */
[----:B------:R-:W-:-:S05]  /*123b0*/  IMAD R61, R2, R7, RZ ;  /* 0x00000007023d7224 */ /* 0x000fca00078e02ff */
[----:B------:R-:W-:Y:S02]  /*123c0*/  IADD3 R63, P0, PT, R4, R61, RZ ;  /* 0x0000003d043f7210 */ /* 0x000fe40007f1e0ff */
[----:B------:R2:W1:Y:S02]  /*123d0*/  LDS.128 R4, [R75+UR6+0x7000] ;  /* 0x007000064b047984 */ /* 0x0004640008000c00 */
[----:B------:R-:W-:Y:S02]  /*123e0*/  LEA.HI.X.SX32 R61, R61, RZ, 0x1, P0 ;  /* 0x000000ff3d3d7211 */ /* 0x000fe400000f0eff */
[----:B------:R-:W-:-:S04]  /*123f0*/  LEA R76, P0, R63, R76, 0x2 ;  /* 0x0000004c3f4c7211 */ /* 0x000fc800078010ff */
[----:B------:R-:W-:Y:S02]  /*12400*/  LEA.HI.X R77, R63, R77, R61, 0x2, P0 ;  /* 0x0000004d3f4d7211 */ /* 0x000fe400000f143d */
[----:B------:R2:W1:Y:S01]  /*12410*/  LDS.128 R60, [R75+UR6+0x7800] ;  /* 0x007800064b3c7984 */ /* 0x0004620008000c00 */
[----:B------:R-:W-:-:S13]  /*12420*/  LOP3.LUT P0, RZ, R157, 0x3, RZ, 0xc0, !PT ;  /* 0x000000039dff7812 */ /* 0x000fda000780c0ff */
        /* <DEDUP_REMOVED lines=11> */
.L_x_12477:
[----:B------:R-:W-:Y:S05]  /*124e0*/  BSYNC.RECONVERGENT B0 ;  /* 0x0000000000007941 */ /* 0x000fea0003800200 */
.L_x_12476:
        /* <DEDUP_REMOVED lines=18> */
[----:B--23--:R-:W-:Y:S05]  /*12610*/  @P1 RET.REL.NODEC R156 `(_ZN5flash24flash_fwd_splitkv_kernelI23Flash_fwd_kernel_traitsILi128ELi64ELi64ELi4ELb0ELb0EN7cutlass10bfloat16_tE19Flash_kernel_traitsILi128ELi64ELi64ELi4ES3_EELb0ELb0ELb0ELb0ELb1ELb1ELb1ELb1EEEvNS_16Flash_fwd_paramsE) ;  /* 0xfffffed89c781950 */ /* 0x00cfea0003c3ffff */
[----:B------:R-:W-:Y:S01]  /*12620*/  MOV R157, 0x0 ;  /* 0x00000000009d7802 */ /* 0x000fe20000000f00 */
[----:B------:R-:W-:Y:S04]  /*12630*/  ST.E.128 desc[UR4][R76.64+0x7000], R64 ;  /* 0x007000404c007985 */ /* 0x000fe8000c101d04 */
[----:B------:R1:W-:Y:S02]  /*12640*/  ST.E.128 desc[UR4][R76.64+0x7100], R60 ;  /* 0x0071003c4c007985 */ /* 0x0003e4000c101d04 */
[----:B-1----:R-:W-:Y:S05]  /*12650*/  RET.REL.NODEC R156 `(_ZN5flash24flash_fwd_splitkv_kernelI23Flash_fwd_kernel_traitsILi128ELi64ELi64ELi4ELb0ELb0EN7cutlass10bfloat16_tE19Flash_kernel_traitsILi128ELi64ELi64ELi4ES3_EELb0ELb0ELb0ELb0ELb1ELb1ELb1ELb1EEEvNS_16Flash_fwd_paramsE) ;  /* 0xfffffed89c687950 */ /* 0x002fea0003c3ffff */
.L_x_12475:
[----:B------:R-:W-:Y:S01]  /*12660*/  MOV R5, 0x2 ;  /* 0x0000000200057802 */ /* 0x000fe20000000f00 */
[----:B------:R-:W-:Y:S01]  /*12670*/  IMAD.MOV.U32 R6, RZ, RZ, -0x1 ;  /* 0xffffffffff067424 */ /* 0x000fe200078e00ff */
[----:B------:R-:W-:-:S07]  /*12680*/  MOV R2, 0x1f ;  /* 0x0000001f00027802 */ /* 0x000fce0000000f00 */
[----:B-1---5:R-:W-:Y:S05]  /*12690*/  WARPSYNC.COLLECTIVE R6, `(.L_x_12478) ;  /* 0x0000000006087348 */ /* 0x022fea0003c00000 */
[----:B------:R2:W3:Y:S02]  /*126a0*/  SHFL.BFLY P0, R8, R171, R5, R2 ;  /* 0x0c000005ab087389 */ /* 0x0004e40000000002 */
[----:B-123-5:R-:W-:Y:S05]  /*126b0*/  ENDCOLLECTIVE ;  /* 0x000000000000791b */ /* 0x02efea0003800000 */
.L_x_12478:
[----:B------:R-:W-:Y:S02]  /*126c0*/  MOV R4, R8 ;  /* 0x0000000800047202 */ /* 0x000fe40000000f00 */
[----:B------:R-:W-:-:S03]  /*126d0*/  MOV R5, 0x1 ;  /* 0x0000000100057802 */ /* 0x000fc60000000f00 */
[----:B------:R-:W-:-:S04]  /*126e0*/  FADD.FTZ R9, R4, R171 ;  /* 0x000000ab04097221 */ /* 0x000fc80000010000 */
[----:B------:R-:W-:-:S07]  /*126f0*/  IMAD.MOV.U32 R171, RZ, RZ, R9 ;  /* 0x000000ffffab7224 */ /* 0x000fce00078e0009 */
[----:B------:R-:W-:Y:S05]  /*12700*/  WARPSYNC.COLLECTIVE R6, `(.L_x_12479) ;  /* 0x0000000006087348 */ /* 0x000fea0003c00000 */
[----:B------:R1:W2:Y:S02]  /*12710*/  SHFL.BFLY P0, R8, R171, R5, R2 ;  /* 0x0c000005ab087389 */ /* 0x0002a40000000002 */
[----:B-12---:R-:W-:Y:S05]  /*12720*/  ENDCOLLECTIVE ;  /* 0x000000000000791b */ /* 0x006fea0003800000 */
.L_x_12479:
[----:B------:R-:W-:Y:S01]  /*12730*/  MOV R171, R169 ;  /* 0x000000a900ab7202 */ /* 0x000fe20000000f00 */
[----:B------:R-:W-:Y:S01]  /*12740*/  IMAD.MOV.U32 R4, RZ, RZ, R8 ;  /* 0x000000ffff047224 */ /* 0x000fe200078e0008 */
[----:B------:R-:W-:-:S03]  /*12750*/  MOV R5, 0x2 ;  /* 0x0000000200057802 */ /* 0x000fc60000000f00 */
[----:B------:R-:W-:-:S07]  /*12760*/  FADD.FTZ R4, R9, R4 ;  /* 0x0000000409047221 */ /* 0x000fce0000010000 */
[----:B------:R-:W-:Y:S05]  /*12770*/  WARPSYNC.COLLECTIVE R6, `(.L_x_12480) ;  /* 0x0000000006087348 */ /* 0x000fea0003c00000 */
[----:B------:R1:W2:Y:S02]  /*12780*/  SHFL.BFLY P0, R8, R171, R5, R2 ;  /* 0x0c000005ab087389 */ /* 0x0002a40000000002 */
[----:B-12---:R-:W-:Y:S05]  /*12790*/  ENDCOLLECTIVE ;  /* 0x000000000000791b */ /* 0x006fea0003800000 */
.L_x_12480:
[----:B------:R-:W-:Y:S01]  /*127a0*/  FADD.FTZ R7, R8, R169 ;  /* 0x000000a908077221 */ /* 0x000fe20000010000 */
[----:B------:R-:W-:-:S03]  /*127b0*/  MOV R5, 0x1 ;  /* 0x0000000100057802 */ /* 0x000fc60000000f00 */
[----:B------:R-:W-:-:S07]  /*127c0*/  IMAD.MOV.U32 R171, RZ, RZ, R7 ;  /* 0x000000ffffab7224 */ /* 0x000fce00078e0007 */
[----:B------:R-:W-:Y:S05]  /*127d0*/  WARPSYNC.COLLECTIVE R6, `(.L_x_12481) ;  /* 0x0000000006087348 */ /* 0x000fea0003c00000 */
[----:B------:R1:W2:Y:S02]  /*127e0*/  SHFL.BFLY P0, R8, R171, R5, R2 ;  /* 0x0c000005ab087389 */ /* 0x0002a40000000002 */
[----:B-12---:R-:W-:Y:S05]  /*127f0*/  ENDCOLLECTIVE ;  /* 0x000000000000791b */ /* 0x006fea0003800000 */
.L_x_12481:
[----:B------:R-:W-:Y:S01]  /*12800*/  MOV R10, R8 ;  /* 0x00000008000a7202 */ /* 0x000fe20000000f00 */
[----:B------:R-:W-:Y:S06]  /*12810*/  BRA `(.L_x_12482) ;  /* 0xfffffff000007947 */ /* 0x000fec000383ffff */
.L_x_12483:
        /* <DEDUP_REMOVED lines=14> */
.L_x_14961:


//--------------------- .text._ZN5flash24flash_fwd_splitkv_kernelI23Flash_fwd_kernel_traitsILi128ELi64ELi64ELi4ELb0ELb0EN7cutlass10bfloat16_tE19Flash_kernel_traitsILi128ELi64ELi64ELi4ES3_EELb0ELb0ELb1ELb0ELb0ELb0ELb1ELb1EEEvNS_16Flash_fwd_paramsE --------------------------
	.section	.text._ZN5flash24flash_fwd_splitkv_kernelI23Flash_fwd_kernel_traitsILi128ELi64ELi64ELi4ELb0ELb0EN7cutlass10bfloat16_tE19Flash_kernel_traitsILi128ELi64ELi64ELi4ES3_EELb0ELb0ELb1ELb0ELb0ELb0ELb1ELb1EEEvNS_16Flash_fwd_paramsE,"ax",@progbits
	.align	128
        .global         _ZN5flash24flash_fwd_splitkv_kernelI23Flash_fwd_kernel_traitsILi128ELi64ELi64ELi4ELb0ELb0EN7cutlass10bfloat16_tE19Flash_kernel_traitsILi128ELi64ELi64ELi4ES3_EELb0ELb0ELb1ELb0ELb0ELb0ELb1ELb1EEEvNS_16Flash_fwd_paramsE
        .type           _ZN5flash24flash_fwd_splitkv_kernelI23Flash_fwd_kernel_traitsILi128ELi64ELi64ELi4ELb0ELb0EN7cutlass10bfloat16_tE19Flash_kernel_traitsILi128ELi64ELi64ELi4ES3_EELb0ELb0ELb1ELb0ELb0ELb0ELb1ELb1EEEvNS_16Flash_fwd_paramsE,@function
        .size           _ZN5flash24flash_fwd_splitkv_kernelI23Flash_fwd_kernel_traitsILi128ELi64ELi64ELi4ELb0ELb0EN7cutlass10bfloat16_tE19Flash_kernel_traitsILi128ELi64ELi64ELi4ES3_EELb0ELb0ELb1ELb0ELb0ELb0ELb1ELb1EEEvNS_16Flash_fwd_paramsE,(.L_x_14962 - _ZN5flash24flash_fwd_splitkv_kernelI23Flash_fwd_kernel_traitsILi128ELi64ELi64ELi4ELb0ELb0EN7cutlass10bfloat16_tE19Flash_kernel_traitsILi128ELi64ELi64ELi4ES3_EELb0ELb0ELb1ELb0ELb0ELb0ELb1ELb1EEEvNS_16Flash_fwd_paramsE)
        .other          _ZN5flash24flash_fwd_splitkv_kernelI23Flash_fwd_kernel_traitsILi128ELi64ELi64ELi4ELb0ELb0EN7cutlass10bfloat16_tE19Flash_kernel_traitsILi128ELi64ELi64ELi4ES3_EELb0ELb0ELb1ELb0ELb0ELb0ELb1ELb1EEEvNS_16Flash_fwd_paramsE,@"STO_CUDA_ENTRY STV_DEFAULT"
_ZN5flash24flash_fwd_splitkv_kernelI23Flash_fwd_kernel_traitsILi128ELi64ELi64ELi4ELb0ELb0EN7cutlass10bfloat16_tE19Flash_kernel_traitsILi128ELi64ELi64ELi4ES3_EELb0ELb0ELb1ELb0ELb0ELb0ELb1ELb1EEEvNS_16Flash_fwd_paramsE:
.text._ZN5flash24flash_fwd_splitkv_kernelI23Flash_fwd_kernel_traitsILi128ELi64ELi64ELi4ELb0ELb0EN7cutlass10bfloat16_tE19Flash_kernel_traitsILi128ELi64ELi64ELi4ES3_EELb0ELb0ELb1ELb0ELb0ELb0ELb1ELb1EEEvNS_16Flash_fwd_paramsE:
        /* <DEDUP_REMOVED lines=29> */
[----:B------:R-:W-:Y:S05]  /*01d0*/  CALL.REL.NOINC `($_ZN5flash24flash_fwd_splitkv_kernelI23Flash_fwd_kernel_traitsILi128ELi64ELi64ELi4ELb0ELb0EN7cutlass10bfloat16_tE19Flash_kernel_traitsILi128ELi64ELi64ELi4ES3_EELb0ELb0ELb1ELb0ELb0ELb0ELb1ELb1EEEvNS_16Flash_fwd_paramsE$_ZN5flash30compute_attn_1rowblock_splitkvI23Flash_fwd_kernel_traitsILi128ELi64ELi64ELi4ELb0ELb0EN7cutlass10bfloat16_tE19Flash_kernel_traitsILi128ELi64ELi64ELi4ES3_EELb0ELb0ELb1ELb0ELb0ELb0ELb1ELb1ENS_16Flash_fwd_paramsEEEvRKT8_iiiii) ;  /* 0x0000000000087944 */ /* 0x000fea0003c00000 */
[----:B------:R-:W-:Y:S05]  /*01e0*/  BSYNC.RECONVERGENT B4 ;  /* 0x0000000000047941 */ /* 0x000fea0003800200 */
.L_x_12484:
[----:B------:R-:W-:Y:S05]  /*01f0*/  EXIT ;  /* 0x000000000000794d */ /* 0x000fea0003800000 */
        .type           $_ZN5flash24flash_fwd_splitkv_kernelI23Flash_fwd_kernel_traitsILi128ELi64ELi64ELi4ELb0ELb0EN7cutlass10bfloat16_tE19Flash_kernel_traitsILi128ELi64ELi64ELi4ES3_EELb0ELb0ELb1ELb0ELb0ELb0ELb1ELb1EEEvNS_16Flash_fwd_paramsE$_ZN5flash30compute_attn_1rowblock_splitkvI23Flash_fwd_kernel_traitsILi128ELi64ELi64ELi4ELb0ELb0EN7cutlass10bfloat16_tE19Flash_kernel_traitsILi128ELi64ELi64ELi4ES3_EELb0ELb0ELb1ELb0ELb0ELb0ELb1ELb1ENS_16Flash_fwd_paramsEEEvRKT8_iiiii,@function
        .size           $_ZN5flash24flash_fwd_splitkv_kernelI23Flash_fwd_kernel_traitsILi128ELi64ELi64ELi4ELb0ELb0EN7cutlass10bfloat16_tE19Flash_kernel_traitsILi128ELi64ELi64ELi4ES3_EELb0ELb0ELb1ELb0ELb0ELb0ELb1ELb1EEEvNS_16Flash_fwd_paramsE$_ZN5flash30compute_attn_1rowblock_splitkvI23Flash_fwd_kernel_traitsILi128ELi64ELi64ELi4ELb0ELb0EN7cutlass10bfloat16_tE19Flash_kernel_traitsILi128ELi64ELi64ELi4ES3_EELb0ELb0ELb1ELb0ELb0ELb0ELb1ELb1ENS_16Flash_fwd_paramsEEEvRKT8_iiiii,(.L_x_14962 - $_ZN5flash24flash_fwd_splitkv_kernelI23Flash_fwd_kernel_traitsILi128ELi64ELi64ELi4ELb0ELb0EN7cutlass10bfloat16_tE19Flash_kernel_traitsILi128ELi64ELi64ELi4ES3_EELb0ELb0ELb1ELb0ELb0ELb0ELb1ELb1EEEvNS_16Flash_fwd_paramsE$_ZN5flash30compute_attn_1rowblock_splitkvI23Flash_fwd_kernel_traitsILi128ELi64ELi64ELi4ELb0ELb0EN7cutlass10bfloat16_tE19Flash_kernel_traitsILi128ELi64ELi64ELi4ES3_EELb0ELb0ELb1ELb0ELb0ELb0ELb1ELb1ENS_16Flash_fwd_paramsEEEvRKT8_iiiii)
$_ZN5flash24flash_fwd_splitkv_kernelI23Flash_fwd_kernel_traitsILi128ELi64ELi64ELi4ELb0ELb0EN7cutlass10bfloat16_tE19Flash_kernel_traitsILi128ELi64ELi64ELi4ES3_EELb0ELb0ELb1ELb0ELb0ELb0ELb1ELb1EEEvNS_16Flash_fwd_paramsE$_ZN5flash30compute_attn_1rowblock_splitkvI23Flash_fwd_kernel_traitsILi128ELi64ELi64ELi4ELb0ELb0EN7cutlass10bfloat16_tE19Flash_kernel_traitsILi128ELi64ELi64ELi4ES3_EELb0ELb0ELb1ELb0ELb0ELb0ELb1ELb1ENS_16Flash_fwd_paramsEEEvRKT8_iiiii:
        /* <DEDUP_REMOVED lines=39> */
.L_x_12486:
[----:B------:R-:W-:Y:S05]  /*0470*/  BSYNC.RECONVERGENT B0 ;  /* 0x0000000000007941 */ /* 0x000fea0003800200 */
.L_x_12485:
[----:B------:R-:W-:Y:S04]  /*0480*/  BSSY.RECONVERGENT B0, `(.L_x_12487) ;  /* 0x0000007000007945 */ /* 0x000fe80003800200 */
[----:B------:R-:W-:Y:S05]  /*0490*/  @!P3 BRA `(.L_x_12488) ;  /* 0x000000000014b947 */ /* 0x000fea0003800000 */
[----:B-----5:R-:W4:Y:S02]  /*04a0*/  LD.E.U8 R3, desc[UR4][R102.64+0x1b2] ;  /* 0x0001b20466037980 */ /* 0x020f24000c101100 */
[----:B----4-:R-:W-:-:S13]  /*04b0*/  ISETP.NE.AND P1, PT, R3, RZ, PT ;  /* 0x000000ff0300720c */ /* 0x010fda0003f25270 */
[----:B------:R-:W4:Y:S02]  /*04c0*/  @P1 LD.E R6, desc[UR4][R16.64+0x4] ;  /* 0x0000040410061980 */ /* 0x000f24000c101900 */
[----:B----4-:R-:W-:-:S06]  /*04d0*/  @P1 IADD3 R3, PT, PT, R6, -R15, RZ ;  /* 0x8000000f06031210 */ /* 0x010fcc0007ffe0ff */
[----:B------:R4:W5:Y:S02]  /*04e0*/  @!P1 LD.E R3, desc[UR4][R16.64] ;  /* 0x0000000410039980 */ /* 0x000964000c101900 */
.L_x_12488:
[----:B------:R-:W-:Y:S05]  /*04f0*/  BSYNC.RECONVERGENT B0 ;  /* 0x0000000000007941 */ /* 0x000fea0003800200 */
.L_x_12487:
        /* <DEDUP_REMOVED lines=9> */
.L_x_12490:
[----:B------:R-:W5:Y:S01]  /*0590*/  LD.E.64 R12, desc[UR4][R102.64+0x108] ;  /* 0x00010804660c7980 */ /* 0x000f62000c101b00 */
[----:B------:R-:W-:Y:S01]  /*05a0*/  BSSY.RECONVERGENT B0, `(.L_x_12492) ;  /* 0x0000006000007945 */ /* 0x000fe20003800200 */
[----:B------:R-:W-:Y:S01]  /*05b0*/  IMAD.MOV.U32 R3, RZ, RZ, RZ ;  /* 0x000000ffff037224 */ /* 0x000fe200078e00ff */
[----:B-----5:R-:W-:-:S04]  /*05c0*/  ISETP.NE.U32.AND P0, PT, R12, RZ, PT ;  /* 0x000000ff0c00720c */ /* 0x020fc80003f05070 */
[----:B------:R-:W-:-:S13]  /*05d0*/  ISETP.NE.AND.EX P0, PT, R13, RZ, PT, P0 ;  /* 0x000000ff0d00720c */ /* 0x000fda0003f05300 */
[----:B------:R-:W-:Y:S05]  /*05e0*/  @!P0 BRA `(.L_x_12493) ;  /* 0x0000000000048947 */ /* 0x000fea0003800000 */
[----:B------:R1:W5:Y:S02]  /*05f0*/  LD.E R3, desc[UR4][R102.64+0xbc] ;  /* 0x0000bc0466037980 */ /* 0x000364000c101900 */
.L_x_12493:
[----:B------:R-:W-:Y:S05]  /*0600*/  BSYNC.RECONVERGENT B0 ;  /* 0x0000000000007941 */ /* 0x000fea0003800200 */
.L_x_12492:
[----:B-----5:R-:W-:Y:S02]  /*0610*/  IADD3 R106, PT, PT, R68, R3, RZ ;  /* 0x00000003446a7210 */ /* 0x020fe40007ffe0ff */
.L_x_12491:
[----:B------:R-:W-:Y:S05]  /*0620*/  BSYNC.RECONVERGENT B1 ;  /* 0x0000000000017941 */ /* 0x000fea0003800200 */
.L_x_12489:
[----:B------:R-:W-:Y:S01]  /*0630*/  IMAD.SHL.U32 R168, R5, 0x40, RZ ;  /* 0x0000004005a87824 */ /* 0x000fe200078e00ff */
[----:B------:R-:W-:Y:S01]  /*0640*/  MOV R12, R166 ;  /* 0x000000a6000c7202 */ /* 0x000fe20000000f00 */
[----:B------:R-:W-:-:S03]  /*0650*/  IMAD.MOV.U32 R13, RZ, RZ, 0x0 ;  /* 0x00000000ff0d7424 */ /* 0x000fc600078e00ff */
[----:B------:R-:W-:-:S13]  /*0660*/  ISETP.GT.AND P0, PT, R173, R168, PT ;  /* 0x000000a8ad00720c */ /* 0x000fda0003f04270 */
[----:B-1234-:R-:W-:Y:S05]  /*0670*/  @!P0 RET.REL.NODEC R12 `(_ZN5flash24flash_fwd_splitkv_kernelI23Flash_fwd_kernel_traitsILi128ELi64ELi64ELi4ELb0ELb0EN7cutlass10bfloat16_tE19Flash_kernel_traitsILi128ELi64ELi64ELi4ES3_EELb0ELb0ELb1ELb0ELb0ELb0ELb1ELb1EEEvNS_16Flash_fwd_paramsE) ;  /* 0xfffffff80c608950 */ /* 0x01efea0003c3ffff */
        /* <DEDUP_REMOVED lines=73> */
.L_x_12496:
[----:B------:R-:W-:Y:S05]  /*0b10*/  BSYNC.RECONVERGENT B0 ;  /* 0x0000000000007941 */ /* 0x000fea0003800200 */
.L_x_12495:
        /* <DEDUP_REMOVED lines=12> */
.L_x_12498:
[----:B------:R-:W-:Y:S05]  /*0be0*/  BSYNC.RECONVERGENT B0 ;  /* 0x0000000000007941 */ /* 0x000fea0003800200 */
.L_x_12497:
        /* <DEDUP_REMOVED lines=12> */
.L_x_12500:
[----:B------:R-:W-:Y:S05]  /*0cb0*/  BSYNC.RECONVERGENT B0 ;  /* 0x0000000000007941 */ /* 0x000fea0003800200 */
.L_x_12499:
        /* <DEDUP_REMOVED lines=12> */
.L_x_12502:
[----:B------:R-:W-:Y:S05]  /*0d80*/  BSYNC.RECONVERGENT B0 ;  /* 0x0000000000007941 */ /* 0x000fea0003800200 */
.L_x_12501:
        /* <DEDUP_REMOVED lines=11> */
.L_x_12504:
[----:B------:R-:W-:Y:S05]  /*0e40*/  BSYNC.RECONVERGENT B0 ;  /* 0x0000000000007941 */ /* 0x000fea0003800200 */
.L_x_12503:
        /* <DEDUP_REMOVED lines=11> */
.L_x_12506:
[----:B------:R-:W-:Y:S05]  /*0f00*/  BSYNC.RECONVERGENT B0 ;  /* 0x0000000000007941 */ /* 0x000fea0003800200 */
.L_x_12505:
        /* <DEDUP_REMOVED lines=12> */
.L_x_12508:
[----:B------:R-:W-:Y:S05]  /*0fd0*/  BSYNC.RECONVERGENT B0 ;  /* 0x0000000000007941 */ /* 0x000fea0003800200 */
.L_x_12507:
        /* <DEDUP_REMOVED lines=15> */
.L_x_12510:
[----:B------:R-:W-:Y:S05]  /*10d0*/  BSYNC.RECONVERGENT B0 ;  /* 0x0000000000007941 */ /* 0x000fea0003800200 */
.L_x_12509:
        /* <DEDUP_REMOVED lines=20> */
[----:B--234-:R-:W-:Y:S05]  /*1220*/  @P6 RET.REL.NODEC R166 `(_ZN5flash24flash_fwd_splitkv_kernelI23Flash_fwd_kernel_traitsILi128ELi64ELi64ELi4ELb0ELb0EN7cutlass10bfloat16_tE19Flash_kernel_traitsILi128ELi64ELi64ELi4ES3_EELb0ELb0ELb1ELb0ELb0ELb0ELb1ELb1EEEvNS_16Flash_fwd_paramsE) ;  /* 0xffffffeca6746950 */ /* 0x01cfea0003c3ffff */
[----:B------:R-:W-:Y:S02]  /*1230*/  MOV R5, 0xff800000 ;  /* 0xff80000000057802 */ /* 0x000fe40000000f00 */
[----:B------:R-:W-:-:S03]  /*1240*/  MOV R167, 0x0 ;  /* 0x0000000000a77802 */ /* 0x000fc60000000f00 */
[----:B------:R1:W-:Y:S02]  /*1250*/  ST.E desc[UR4][R2.64+0xe0], R5 ;  /* 0x0000e00502007985 */ /* 0x0003e4000c101904 */
[----:B-1----:R-:W-:Y:S05]  /*1260*/  RET.REL.NODEC R166 `(_ZN5flash24flash_fwd_splitkv_kernelI23Flash_fwd_kernel_traitsILi128ELi64ELi64ELi4ELb0ELb0EN7cutlass10bfloat16_tE19Flash_kernel_traitsILi128ELi64ELi64ELi4ES3_EELb0ELb0ELb1ELb0ELb0ELb0ELb1ELb1EEEvNS_16Flash_fwd_paramsE) ;  /* 0xffffffeca6647950 */ /* 0x002fea0003c3ffff */
.L_x_12494:
        /* <DEDUP_REMOVED lines=101> */
.L_x_12512:
        /* <DEDUP_REMOVED lines=35> */
[----:B------:R-:W-:Y:S01]  /*1af0*/  @!P3 IMAD.WIDE.U32 R16, R12, R6, R16 ;  /* 0x000000060c10b225 */ /* 0x000fe200078e0010 */
[----:B------:R-:W-:-:S02]  /*1b00*/  ISETP.NE.AND P0, PT, R3, RZ, PT ;  /* 0x000000ff0300720c */ /* 0x000fc40003f05270 */
[----:B------:R-:W-:Y:S01]  /*1b10*/  ISETP.GE.AND P1, PT, R2, RZ, PT ;  /* 0x000000ff0200720c */ /* 0x000fe20003f26270 */
[----:B------:R-:W-:Y:S02]  /*1b20*/  @!P3 IMAD R11, R12, R0, R11 ;  /* 0x000000000c0bb224 */ /* 0x000fe400078e020b */
[-C--:B------:R-:W-:Y:S02]  /*1b30*/  @P3 IMAD R0, R157, R10.reuse, RZ ;  /* 0x0000000a9d003224 */ /* 0x080fe400078e02ff */
[----:B------:R-:W-:Y:S01]  /*1b40*/  @P3 IMAD.WIDE.U32 R12, R156, R10, RZ ;  /* 0x0000000a9c0c3225 */ /* 0x000fe200078e00ff */
[----:B------:R-:W-:-:S03]  /*1b50*/  @!P3 IADD3 R11, PT, PT, R17, R11, RZ ;  /* 0x0000000b110bb210 */ /* 0x000fc60007ffe0ff */
[----:B------:R-:W-:Y:S01]  /*1b60*/  @!P3 IMAD.MOV.U32 R10, RZ, RZ, R16 ;  /* 0x000000ffff0ab224 */ /* 0x000fe200078e0010 */
[----:B------:R-:W-:Y:S01]  /*1b70*/  LEA R16, R105, 0xffffffc0, 0x6 ;  /* 0xffffffc069107811 */ /* 0x000fe200078e30ff */
[----:B------:R-:W-:Y:S01]  /*1b80*/  @!P2 VIADD R4, R4, 0x1 ;  /* 0x000000010404a836 */ /* 0x000fe20000000000 */
[----:B------:R-:W-:Y:S02]  /*1b90*/  @P3 IADD3 R11, PT, PT, R13, R0, RZ ;  /* 0x000000000d0b3210 */ /* 0x000fe40007ffe0ff */
        /* <DEDUP_REMOVED lines=13> */
[----:B------:R-:W-:Y:S02]  /*1c70*/  @P3 IADD3 R8, PT, PT, R8, R15, RZ ;  /* 0x0000000f08083210 */ /* 0x000fe40007ffe0ff */
[----:B------:R-:W-:Y:S01]  /*1c80*/  @!P3 IADD3 R15, PT, PT, R11, R0, RZ ;  /* 0x000000000b0fb210 */ /* 0x000fe20007ffe0ff */
[----:B------:R-:W-:Y:S01]  /*1c90*/  @!P3 IMAD R0, R19, R6, RZ ;  /* 0x000000061300b224 */ /* 0x000fe200078e02ff */
[----:B------:R-:W-:Y:S01]  /*1ca0*/  @!P3 SHF.R.S32.HI R9, RZ, 0x1f, R6 ;  /* 0x0000001fff09b819 */ /* 0x000fe20000011406 */
[----:B------:R-:W-:Y:S01]  /*1cb0*/  IMAD R11, R21, R4, RZ ;  /* 0x00000004150b7224 */ /* 0x000fe200078e02ff */
[----:B------:R-:W-:Y:S01]  /*1cc0*/  SHF.R.S32.HI R2, RZ, 0x1f, R4 ;  /* 0x0000001fff027819 */ /* 0x000fe20000011404 */
[----:B------:R-:W-:-:S02]  /*1cd0*/  @!P3 IMAD.MOV.U32 R14, RZ, RZ, R10 ;  /* 0x000000ffff0eb224 */ /* 0x000fc400078e000a */
        /* <DEDUP_REMOVED lines=11> */
.L_x_12513:
[----:B------:R-:W-:Y:S05]  /*1d90*/  BSYNC.RECONVERGENT B0 ;  /* 0x0000000000007941 */ /* 0x000fea0003800200 */
.L_x_12511:
        /* <DEDUP_REMOVED lines=43> */
[----:B------:R-:W-:Y:S01]  /*2050*/  @!P2 LOP3.LUT R0, RZ, R3, RZ, 0x33, !PT ;  /* 0x00000003ff00a212 */ /* 0x000fe200078e33ff */
[----:B------:R-:W-:Y:S01]  /*2060*/  IMAD.MOV.U32 R20, RZ, RZ, R28 ;  /* 0x000000ffff147224 */ /* 0x000fe200078e001c */
[----:B------:R-:W-:Y:S02]  /*2070*/  SHF.R.S32.HI R99, RZ, 0x1f, R170 ;  /* 0x0000001fff637819 */ /* 0x000fe400000114aa */
[----:B------:R-:W-:Y:S01]  /*2080*/  SHF.R.S32.HI R3, RZ, 0x1f, R0 ;  /* 0x0000001fff037819 */ /* 0x000fe20000011400 */
[----:B------:R-:W-:Y:S01]  /*2090*/  IMAD.MOV.U32 R113, RZ, RZ, RZ ;  /* 0x000000ffff717224 */ /* 0x000fe200078e00ff */
[----:B------:R-:W-:Y:S01]  /*20a0*/  SHF.R.U32.HI R112, RZ, 0x3, R167 ;  /* 0x00000003ff707819 */ /* 0x000fe200000116a7 */
[----:B------:R-:W-:Y:S01]  /*20b0*/  IMAD.WIDE.U32 R20, R0, R24, R20 ;  /* 0x0000001800147225 */ /* 0x000fe200078e0014 */
[----:B------:R-:W1:Y:S03]  /*20c0*/  S2UR UR6, SR_CgaCtaId ;  /* 0x00000000000679c3 */ /* 0x000e660000008800 */
[-C--:B------:R-:W-:Y:S01]  /*20d0*/  IMAD R165, R159, R112.reuse, RZ ;  /* 0x000000709fa57224 */ /* 0x080fe200078e02ff */
[----:B------:R-:W-:Y:S01]  /*20e0*/  UMOV UR7, 0x400 ;  /* 0x0000040000077882 */ /* 0x000fe20000000000 */
[----:B------:R-:W-:Y:S01]  /*20f0*/  IMAD R161, R157, R112, RZ ;  /* 0x000000709da17224 */ /* 0x000fe200078e02ff */
[----:B------:R-:W-:Y:S01]  /*2100*/  SHF.L.U32 R49, R167, 0x6, RZ ;  /* 0x00000006a7317819 */ /* 0x000fe200000006ff */
[----:B------:R-:W-:Y:S01]  /*2110*/  VIADD R169, R105, 0xffffffff ;  /* 0xffffffff69a97836 */ /* 0x000fe20000000000 */
[--C-:B------:R-:W-:Y:S01]  /*2120*/  SHF.R.U32.HI R56, RZ, 0x1, R167.reuse ;  /* 0x00000001ff387819 */ /* 0x100fe200000116a7 */
[----:B------:R-:W-:Y:S01]  /*2130*/  IMAD.SHL.U32 R64, R156, 0x10, RZ ;  /* 0x000000109c407824 */ /* 0x000fe200078e00ff */
[----:B------:R-:W-:Y:S01]  /*2140*/  LOP3.LUT R63, R49, 0x1c0, RZ, 0xc0, !PT ;  /* 0x000001c0313f7812 */ /* 0x000fe200078ec0ff */
[----:B------:R-:W-:Y:S01]  /*2150*/  IMAD.SHL.U32 R57, R169, 0x40, RZ ;  /* 0x00000040a9397824 */ /* 0x000fe200078e00ff */
[----:B------:R-:W-:-:S02]  /*2160*/  SHF.R.U32.HI R59, RZ, 0x4, R167 ;  /* 0x00000004ff3b7819 */ /* 0x000fc400000116a7 */
[----:B------:R-:W-:Y:S01]  /*2170*/  SHF.L.U64.HI R65, R156, 0x4, R157 ;  /* 0x000000049c417819 */ /* 0x000fe2000001029d */
[----:B-1----:R-:W-:Y:S01]  /*2180*/  ULEA UR6, UR6, UR7, 0x18 ;  /* 0x0000000706067291 */ /* 0x002fe2000f8ec0ff */
        /* <DEDUP_REMOVED lines=13> */
[----:B------:R-:W-:Y:S02]  /*2260*/  IMAD R7, R23, R170, RZ ;  /* 0x000000aa17077224 */ /* 0x000fe400078e02ff */
        /* <DEDUP_REMOVED lines=11> */
[----:B------:R-:W-:-:S03]  /*2320*/  IADD3 R21, PT, PT, R21, R24, RZ ;  /* 0x0000001815157210 */ /* 0x000fc60007ffe0ff */
[----:B------:R-:W-:Y:S01]  /*2330*/  IMAD.IADD R5, R7, 0x1, R5 ;  /* 0x0000000107057824 */ /* 0x000fe200078e0205 */
[----:B------:R-:W-:Y:S01]  /*2340*/  SHF.R.S32.HI R7, RZ, 0x1f, R68 ;  /* 0x0000001fff077819 */ /* 0x000fe20000011444 */
[----:B------:R-:W-:-:S03]  /*2350*/  IMAD.WIDE.U32 R16, R112, R158, R20 ;  /* 0x0000009e70107225 */ /* 0x000fc600078e0014 */
[----:B------:R-:W-:Y:S01]  /*2360*/  LEA.HI R7, R7, R68, RZ, 0x6 ;  /* 0x0000004407077211 */ /* 0x000fe200078f30ff */
[----:B------:R-:W-:-:S03]  /*2370*/  IMAD.IADD R165, R17, 0x1, R165 ;  /* 0x0000000111a57824 */ /* 0x000fc600078e02a5 */
[----:B------:R-:W-:Y:S01]  /*2380*/  SHF.R.S32.HI R7, RZ, 0x6, R7 ;  /* 0x00000006ff077819 */ /* 0x000fe20000011407 */
[----:B------:R-:W-:Y:S01]  /*2390*/  IMAD.X R19, RZ, RZ, R4, P1 ;  /* 0x000000ffff137224 */ /* 0x000fe200008e0604 */
[----:B----4-:R-:W-:Y:S02]  /*23a0*/  LEA R164, P0, R16, R10, 0x1 ;  /* 0x0000000a10a47211 */ /* 0x010fe400078008ff */
[----:B------:R-:W-:Y:S02]  /*23b0*/  LEA R110, P2, R6, R8, 0x1 ;  /* 0x00000008066e7211 */ /* 0x000fe400078408ff */
[----:B------:R-:W-:Y:S02]  /*23c0*/  LOP3.LUT R4, R60, 0x1c0, RZ, 0xc0, !PT ;  /* 0x000001c03c047812 */ /* 0x000fe400078ec0ff */
[----:B------:R-:W-:Y:S02]  /*23d0*/  VIMNMX R66, PT, PT, R160, R7, !PT ;  /* 0x00000007a0427248 */ /* 0x000fe40007fe0100 */
[----:B------:R-:W-:-:S02]  /*23e0*/  LEA.HI.X R165, R16, R11, R165, 0x1, P0 ;  /* 0x0000000b10a57211 */ /* 0x000fc400000f0ca5 */
[----:B------:R-:W-:Y:S02]  /*23f0*/  LEA.HI.X R111, R6, R9, R5, 0x1, P2 ;  /* 0x00000009066f7211 */ /* 0x000fe400010f0c05 */
        /* <DEDUP_REMOVED lines=22> */
[----:B------:R-:W-:-:S05]  /*2560*/  IMAD.MOV.U32 R94, RZ, RZ, R57 ;  /* 0x000000ffff5e7224 */ /* 0x000fca00078e0039 */
[----:B------:R-:W-:Y:S02]  /*2570*/  SHF.R.S32.HI R11, RZ, 0x1f, R94 ;  /* 0x0000001fff0b7819 */ /* 0x000fe4000001145e */
[----:B-----5:R-:W-:Y:S02]  /*2580*/  IADD3 R2, PT, PT, R57, R2, RZ ;  /* 0x0000000239027210 */ /* 0x020fe40007ffe0ff */
[----:B------:R-:W-:-:S04]  /*2590*/  SHF.R.S32.HI R95, RZ, 0x1, R95 ;  /* 0x00000001ff5f7819 */ /* 0x000fc8000001145f */
[C---:B------:R-:W-:Y:S01]  /*25a0*/  SHF.L.U32 R88, R95.reuse, 0x5, RZ ;  /* 0x000000055f587819 */ /* 0x040fe200000006ff */
[C---:B------:R-:W-:Y:S02]  /*25b0*/  IMAD.SHL.U32 R93, R95.reuse, 0x10, RZ ;  /* 0x000000105f5d7824 */ /* 0x040fe400078e00ff */
[----:B------:R-:W-:Y:S01]  /*25c0*/  IMAD R89, R95, 0x30, RZ ;  /* 0x000000305f597824 */ /* 0x000fe200078e02ff */
[C---:B------:R-:W-:Y:S01]  /*25d0*/  IADD3 R92, PT, PT, R112.reuse, 0x10, RZ ;  /* 0x00000010705c7810 */ /* 0x040fe20007ffe0ff */
[C---:B------:R-:W-:Y:S01]  /*25e0*/  VIADD R90, R112.reuse, 0x30 ;  /* 0x00000030705a7836 */ /* 0x040fe20000000000 */
[----:B------:R-:W-:Y:S01]  /*25f0*/  IADD3 R91, PT, PT, R112, 0x20, RZ ;  /* 0x00000020705b7810 */ /* 0x000fe20007ffe0ff */
[C---:B------:R-:W-:Y:S01]  /*2600*/  IMAD R87, R105.reuse, -0x40, R68 ;  /* 0xffffffc069577824 */ /* 0x040fe200078e0244 */
        /* <DEDUP_REMOVED lines=11> */
[----:B---3--:R-:W-:Y:S01]  /*26c0*/  IMAD R9, R115, R94, RZ ;  /* 0x0000005e73097224 */ /* 0x008fe200078e02ff */
[----:B------:R-:W-:Y:S01]  /*26d0*/  IADD3 R27, PT, PT, R27, R8, RZ ;  /* 0x000000081b1b7210 */ /* 0x000fe20007ffe0ff */
[----:B----4-:R-:W-:-:S04]  /*26e0*/  IMAD.WIDE.U32 R24, R175, R20, R12 ;  /* 0x00000014af187225 */ /* 0x010fc800078e000c */
[----:B------:R-:W-:Y:S02]  /*26f0*/  IMAD R8, R21, R175, RZ ;  /* 0x000000af15087224 */ /* 0x000fe400078e02ff */
[C---:B------:R-:W-:Y:S02]  /*2700*/  IMAD R9, R114.reuse, R11, R9 ;  /* 0x0000000b72097224 */ /* 0x040fe400078e0209 */
[----:B------:R-:W-:Y:S01]  /*2710*/  IMAD.WIDE.U32 R26, R114, R94, R26 ;  /* 0x0000005e721a7225 */ /* 0x000fe200078e001a */
[----:B------:R-:W-:-:S03]  /*2720*/  IADD3 R25, PT, PT, R25, R8, RZ ;  /* 0x0000000819197210 */ /* 0x000fc60007ffe0ff */
[----:B------:R-:W-:Y:S02]  /*2730*/  IMAD.IADD R27, R27, 0x1, R9 ;  /* 0x000000011b1b7824 */ /* 0x000fe400078e0209 */
[----:B------:R-:W-:Y:S02]  /*2740*/  IMAD R9, R117, R94, RZ ;  /* 0x0000005e75097224 */ /* 0x000fe400078e02ff */
[----:B------:R-:W-:Y:S02]  /*2750*/  IMAD R20, R23, R0, RZ ;  /* 0x0000000017147224 */ /* 0x000fe400078e02ff */
[C---:B------:R-:W-:Y:S02]  /*2760*/  IMAD R8, R116.reuse, R11, R9 ;  /* 0x0000000b74087224 */ /* 0x040fe400078e0209 */
[----:B------:R-:W-:-:S04]  /*2770*/  IMAD.WIDE.U32 R24, R116, R94, R24 ;  /* 0x0000005e74187225 */ /* 0x000fc800078e0018 */
[----:B------:R-:W-:Y:S01]  /*2780*/  IMAD R20, R22, R3, R20 ;  /* 0x0000000316147224 */ /* 0x000fe200078e0214 */
[----:B------:R-:W-:Y:S01]  /*2790*/  IADD3 R25, PT, PT, R25, R8, RZ ;  /* 0x0000000819197210 */ /* 0x000fe20007ffe0ff */
[----:B------:R-:W-:-:S04]  /*27a0*/  IMAD.WIDE.U32 R22, R0, R22, R26 ;  /* 0x0000001600167225 */ /* 0x000fc800078e001a */
[----:B------:R-:W-:Y:S02]  /*27b0*/  IMAD.IADD R21, R23, 0x1, R20 ;  /* 0x0000000117157824 */ /* 0x000fe400078e0214 */
[----:B------:R-:W-:Y:S02]  /*27c0*/  IMAD.MOV.U32 R20, RZ, RZ, R22 ;  /* 0x000000ffff147224 */ /* 0x000fe400078e0016 */
[----:B------:R-:W-:Y:S02]  /*27d0*/  IMAD R8, R15, R0, RZ ;  /* 0x000000000f087224 */ /* 0x000fe400078e02ff */
[----:B------:R-:W-:-:S04]  /*27e0*/  IMAD.WIDE.U32 R22, R0, R14, R24 ;  /* 0x0000000e00167225 */ /* 0x000fc800078e0018 */
[----:B------:R-:W-:Y:S01]  /*27f0*/  IMAD.SHL.U32 R0, R167, 0x4, RZ ;  /* 0x00000004a7007824 */ /* 0x000fe200078e00ff */
[----:B------:R-:W-:Y:S02]  /*2800*/  SHF.R.S32.HI R9, RZ, 0x1f, R68 ;  /* 0x0000001fff097819 */ /* 0x000fe40000011444 */
[----:B------:R-:W-:Y:S02]  /*2810*/  IADD3 R11, P0, PT, -R68, R112, RZ ;  /* 0x00000070440b7210 */ /* 0x000fe40007f1e1ff */
[----:B------:R-:W-:Y:S01]  /*2820*/  LOP3.LUT R0, R0, 0x1c, RZ, 0xc0, !PT ;  /* 0x0000001c00007812 */ /* 0x000fe200078ec0ff */
[----:B------:R-:W-:Y:S02]  /*2830*/  IMAD R3, R14, R3, R8 ;  /* 0x000000030e037224 */ /* 0x000fe400078e0208 */
[-C--:B------:R-:W-:Y:S02]  /*2840*/  IMAD R15, R2, R95.reuse, RZ ;  /* 0x0000005f020f7224 */ /* 0x080fe400078e02ff */
[----:B------:R-:W-:-:S02]  /*2850*/  IMAD R2, R112, R95, R12 ;  /* 0x0000005f70027224 */ /* 0x000fc400078e020c */
[----:B------:R-:W-:Y:S02]  /*2860*/  IMAD R0, R112, R95, R0 ;  /* 0x0000005f70007224 */ /* 0x000fe400078e0200 */
[----:B------:R-:W-:Y:S01]  /*2870*/  IMAD.X R9, RZ, RZ, ~R9, P0 ;  /* 0x000000ffff097224 */ /* 0x000fe200000e0e09 */
[----:B------:R-:W-:Y:S02]  /*2880*/  IADD3 R23, PT, PT, R23, R3, RZ ;  /* 0x0000000317177210 */ /* 0x000fe40007ffe0ff */
        /* <DEDUP_REMOVED lines=31> */
.L_x_12567:
        /* <DEDUP_REMOVED lines=20> */
.L_x_12516:
[----:B------:R-:W-:Y:S05]  /*2bc0*/  BSYNC.RECONVERGENT B0 ;  /* 0x0000000000007941 */ /* 0x000fea0003800200 */
.L_x_12515:
        /* <DEDUP_REMOVED lines=12> */
.L_x_12518:
[----:B------:R-:W-:Y:S05]  /*2c90*/  BSYNC.RECONVERGENT B0 ;  /* 0x0000000000007941 */ /* 0x000fea0003800200 */
.L_x_12517:
        /* <DEDUP_REMOVED lines=12> */
.L_x_12520:
[----:B------:R-:W-:Y:S05]  /*2d60*/  BSYNC.RECONVERGENT B0 ;  /* 0x0000000000007941 */ /* 0x000fea0003800200 */
.L_x_12519:
        /* <DEDUP_REMOVED lines=15> */
.L_x_12522:
[----:B------:R-:W-:Y:S05]  /*2e60*/  BSYNC.RECONVERGENT B0 ;  /* 0x0000000000007941 */ /* 0x000fea0003800200 */
.L_x_12521:
        /* <DEDUP_REMOVED lines=26> */
.L_x_12526:
[----:B------:R-:W-:Y:S05]  /*3010*/  BSYNC.RECONVERGENT B0 ;  /* 0x0000000000007941 */ /* 0x000fea0003800200 */
.L_x_12525:
        /* <DEDUP_REMOVED lines=12> */
.L_x_12528:
[----:B------:R-:W-:Y:S05]  /*30e0*/  BSYNC.RECONVERGENT B0 ;  /* 0x0000000000007941 */ /* 0x000fea0003800200 */
.L_x_12527:
        /* <DEDUP_REMOVED lines=12> */
.L_x_12530:
[----:B------:R-:W-:Y:S05]  /*31b0*/  BSYNC.RECONVERGENT B0 ;  /* 0x0000000000007941 */ /* 0x000fea0003800200 */
.L_x_12529:
        /* <DEDUP_REMOVED lines=17> */
.L_x_12524:
        /* <DEDUP_REMOVED lines=57> */
.L_x_12536:
[----:B------:R-:W-:Y:S05]  /*3660*/  BSYNC.RECONVERGENT B0 ;  /* 0x0000000000007941 */ /* 0x000fea0003800200 */
.L_x_12535:
        /* <DEDUP_REMOVED lines=47> */
.L_x_12534:
[----:B------:R-:W-:Y:S05]  /*3960*/  BSYNC.RECONVERGENT B1 ;  /* 0x0000000000017941 */ /* 0x000fea0003800200 */
.L_x_12533:
        /* <DEDUP_REMOVED lines=62> */
.L_x_12540:
[----:B------:R-:W-:Y:S05]  /*3d50*/  BSYNC.RECONVERGENT B0 ;  /* 0x0000000000007941 */ /* 0x000fea0003800200 */
.L_x_12539:
        /* <DEDUP_REMOVED lines=47> */
.L_x_12538:
[----:B------:R-:W-:Y:S05]  /*4050*/  BSYNC.RECONVERGENT B1 ;  /* 0x0000000000017941 */ /* 0x000fea0003800200 */
.L_x_12537:
        /* <DEDUP_REMOVED lines=60> */
.L_x_12544:
[----:B------:R-:W-:Y:S05]  /*4420*/  BSYNC.RECONVERGENT B0 ;  /* 0x0000000000007941 */ /* 0x000fea0003800200 */
.L_x_12543:
        /* <DEDUP_REMOVED lines=47> */
.L_x_12542:
[----:B------:R-:W-:Y:S05]  /*4720*/  BSYNC.RECONVERGENT B1 ;  /* 0x0000000000017941 */ /* 0x000fea0003800200 */
.L_x_12541:
        /* <DEDUP_REMOVED lines=63> */
.L_x_12548:
[----:B------:R-:W-:Y:S05]  /*4b20*/  BSYNC.RECONVERGENT B0 ;  /* 0x0000000000007941 */ /* 0x000fea0003800200 */
.L_x_12547:
        /* <DEDUP_REMOVED lines=47> */
.L_x_12546:
[----:B------:R-:W-:Y:S05]  /*4e20*/  BSYNC.RECONVERGENT B1 ;  /* 0x0000000000017941 */ /* 0x000fea0003800200 */
.L_x_12545:
[----:B------:R-:W2:Y:S02]  /*4e30*/  LD.E R3, desc[UR4][R102.64+0xd0] ;  /* 0x0000d00466037980 */ /* 0x000ea4000c101900 */
[----:B--2---:R-:W-:Y:S05]  /*4e40*/  IMAD.U32 R3, R3, -0x20, RZ ;  /* 0xffffffe003037824 */ /* 0x004fea00078e00ff */
[C---:B------:R-:W-:Y:S02]  /*4e50*/  LEA R14, P1, R3.reuse, R14, 0x1 ;  /* 0x0000000e030e7211 */ /* 0x040fe400078208ff */
[C---:B------:R-:W-:Y:S02]  /*4e60*/  LEA R50, P0, R3.reuse, R50, 0x1 ;  /* 0x0000003203327211 */ /* 0x040fe400078008ff */
[C---:B------:R-:W-:Y:S02]  /*4e70*/  LEA.HI.X.SX32 R15, R3.reuse, R15, 0x1, P1 ;  /* 0x0000000f030f7211 */ /* 0x040fe400008f0eff */
[----:B------:R-:W-:Y:S01]  /*4e80*/  LEA.HI.X.SX32 R51, R3, R51, 0x1, P0 ;  /* 0x0000003303337211 */ /* 0x000fe200000f0eff */
[----:B------:R-:W-:Y:S05]  /*4e90*/  BRA `(.L_x_12531) ;  /* 0x0000002c00a47947 */ /* 0x000fea0003800000 */
.L_x_12532:
        /* <DEDUP_REMOVED lines=95> */
.L_x_12552:
[----:B------:R-:W-:Y:S05]  /*5490*/  BSYNC.RECONVERGENT B0 ;  /* 0x0000000000007941 */ /* 0x000fea0003800200 */
.L_x_12551:
        /* <DEDUP_REMOVED lines=88> */
.L_x_12550:
[----:B------:R-:W-:Y:S05]  /*5a20*/  BSYNC.RECONVERGENT B1 ;  /* 0x0000000000017941 */ /* 0x000fea0003800200 */
.L_x_12549:
        /* <DEDUP_REMOVED lines=94> */
.L_x_12556:
[----:B------:R-:W-:Y:S05]  /*6010*/  BSYNC.RECONVERGENT B0 ;  /* 0x0000000000007941 */ /* 0x000fea0003800200 */
.L_x_12555:
        /* <DEDUP_REMOVED lines=88> */
.L_x_12554:
[----:B------:R-:W-:Y:S05]  /*65a0*/  BSYNC.RECONVERGENT B1 ;  /* 0x0000000000017941 */ /* 0x000fea0003800200 */
.L_x_12553:
        /* <DEDUP_REMOVED lines=95> */
.L_x_12560:
[----:B------:R-:W-:Y:S05]  /*6ba0*/  BSYNC.RECONVERGENT B0 ;  /* 0x0000000000007941 */ /* 0x000fea0003800200 */
.L_x_12559:
        /* <DEDUP_REMOVED lines=86> */
.L_x_12558:
[----:B------:R-:W-:Y:S05]  /*7110*/  BSYNC.RECONVERGENT B1 ;  /* 0x0000000000017941 */ /* 0x000fea0003800200 */
.L_x_12557:
        /* <DEDUP_REMOVED lines=98> */
.L_x_12564:
[----:B------:R-:W-:Y:S05]  /*7740*/  BSYNC.RECONVERGENT B0 ;  /* 0x0000000000007941 */ /* 0x000fea0003800200 */
.L_x_12563:
        /* <DEDUP_REMOVED lines=86> */
.L_x_12562:
[----:B------:R-:W-:Y:S05]  /*7cb0*/  BSYNC.RECONVERGENT B1 ;  /* 0x0000000000017941 */ /* 0x000fea0003800200 */
.L_x_12561:
[----:B------:R-:W3:Y:S01]  /*7cc0*/  LD.E R3, desc[UR4][R102.64+0xd0] ;  /* 0x0000d00466037980 */ /* 0x000ee2000c101900 */
[----:B-----5:R-:W-:Y:S02]  /*7cd0*/  IMAD.MOV.U32 R73, RZ, RZ, R69 ;  /* 0x000000ffff497224 */ /* 0x020fe400078e0045 */
[----:B---3--:R-:W-:Y:S05]  /*7ce0*/  IMAD.U32 R3, R3, -0x20, RZ ;  /* 0xffffffe003037824 */ /* 0x008fea00078e00ff */
[C---:B------:R-:W-:Y:S02]  /*7cf0*/  LEA R74, P1, R3.reuse, R74, 0x1 ;  /* 0x0000004a034a7211 */ /* 0x040fe400078208ff */
[C---:B------:R-:W-:Y:S02]  /*7d00*/  LEA R72, P0, R3.reuse, R72, 0x1 ;  /* 0x0000004803487211 */ /* 0x040fe400078008ff */
[C---:B------:R-:W-:Y:S02]  /*7d10*/  LEA.HI.X.SX32 R75, R3.reuse, R75, 0x1, P1 ;  /* 0x0000004b034b7211 */ /* 0x040fe400008f0eff */
[----:B------:R-:W-:Y:S09]  /*7d20*/  LEA.HI.X.SX32 R69, R3, R73, 0x1, P0 ;  /* 0x0000004903457211 */ /* 0x000ff200000f0eff */
.L_x_12531:
[----:B------:R-:W-:Y:S05]  /*7d30*/  BSYNC.RECONVERGENT B2 ;  /* 0x0000000000027941 */ /* 0x000fea0003800200 */
.L_x_12523:
        /* <DEDUP_REMOVED lines=101> */
.L_x_12566:
[----:B------:R-:W-:Y:S05]  /*8390*/  BSYNC.RECONVERGENT B0 ;  /* 0x0000000000007941 */ /* 0x000fea0003800200 */
.L_x_12565:
[----:B------:R-:W-:Y:S05]  /*83a0*/  @P2 BRA `(.L_x_12567) ;  /* 0xffffffa400b42947 */ /* 0x000fea000383ffff */
.L_x_12514:
        /* <DEDUP_REMOVED lines=34> */
.L_x_12571:
[----:B------:R-:W-:Y:S05]  /*85d0*/  BSYNC.RECONVERGENT B0 ;  /* 0x0000000000007941 */ /* 0x000fea0003800200 */
.L_x_12570:
        /* <DEDUP_REMOVED lines=14> */
.L_x_12573:
[----:B------:R-:W-:Y:S05]  /*86c0*/  BSYNC.RECONVERGENT B0 ;  /* 0x0000000000007941 */ /* 0x000fea0003800200 */
.L_x_12572:
        /* <DEDUP_REMOVED lines=16> */
.L_x_12575:
[----:B------:R-:W-:Y:S05]  /*87d0*/  BSYNC.RECONVERGENT B0 ;  /* 0x0000000000007941 */ /* 0x000fea0003800200 */
.L_x_12574:
        /* <DEDUP_REMOVED lines=16> */
.L_x_12569:
        /* <DEDUP_REMOVED lines=82> */
.L_x_12583:
[----:B------:R-:W-:Y:S05]  /*8e00*/  BSYNC.RECONVERGENT B0 ;  /* 0x0000000000007941 */ /* 0x000fea0003800200 */
.L_x_12582:
[----:B-----5:R-:W-:Y:S01]  /*8e10*/  IMAD.MOV.U32 R6, RZ, RZ, R10 ;  /* 0x000000ffff067224 */ /* 0x020fe200078e000a */
[----:B------:R-:W-:Y:S01]  /*8e20*/  MOV R4, R8 ;  /* 0x0000000800047202 */ /* 0x000fe20000000f00 */
[----:B------:R-:W-:Y:S01]  /*8e30*/  IMAD.MOV.U32 R7, RZ, RZ, R11 ;  /* 0x000000ffff077224 */ /* 0x000fe200078e000b */
[----:B------:R-:W-:Y:S02]  /*8e40*/  MOV R5, R9 ;  /* 0x0000000900057202 */ /* 0x000fe40000000f00 */
.L_x_12581:
[----:B------:R-:W-:Y:S05]  /*8e50*/  BSYNC.RECONVERGENT B1 ;  /* 0x0000000000017941 */ /* 0x000fea0003800200 */
.L_x_12580:
        /* <DEDUP_REMOVED lines=48> */
.L_x_12585:
[----:B------:R-:W-:Y:S05]  /*9160*/  BSYNC.RECONVERGENT B0 ;  /* 0x0000000000007941 */ /* 0x000fea0003800200 */
.L_x_12584:
[----:B-----5:R3:W-:Y:S02]  /*9170*/  STS.128 [R58+0x2000], R8 ;  /* 0x002000083a007388 */ /* 0x0207e40000000c00 */
.L_x_12579:
[----:B------:R-:W-:Y:S05]  /*9180*/  BSYNC.RECONVERGENT B2 ;  /* 0x0000000000027941 */ /* 0x000fea0003800200 */
.L_x_12578:
        /* <DEDUP_REMOVED lines=52> */
.L_x_12591:
[----:B------:R-:W-:Y:S05]  /*94d0*/  BSYNC.RECONVERGENT B0 ;  /* 0x0000000000007941 */ /* 0x000fea0003800200 */
.L_x_12590:
[----:B-----5:R1:W-:Y:S02]  /*94e0*/  STS.128 [R58+0x800], R8 ;  /* 0x000800083a007388 */ /* 0x0203e40000000c00 */
.L_x_12589:
[----:B------:R-:W-:Y:S05]  /*94f0*/  BSYNC.RECONVERGENT B1 ;  /* 0x0000000000017941 */ /* 0x000fea0003800200 */
.L_x_12588:
        /* <DEDUP_REMOVED lines=45> */
.L_x_12593:
[----:B------:R-:W-:Y:S05]  /*97d0*/  BSYNC.RECONVERGENT B0 ;  /* 0x0000000000007941 */ /* 0x000fea0003800200 */
.L_x_12592:
[----:B-----5:R3:W-:Y:S02]  /*97e0*/  STS.128 [R58+0x2800], R8 ;  /* 0x002800083a007388 */ /* 0x0207e40000000c00 */
.L_x_12587:
[----:B------:R-:W-:Y:S05]  /*97f0*/  BSYNC.RECONVERGENT B2 ;  /* 0x0000000000027941 */ /* 0x000fea0003800200 */
.L_x_12586:
        /* <DEDUP_REMOVED lines=52> */
.L_x_12599:
[----:B------:R-:W-:Y:S05]  /*9b40*/  BSYNC.RECONVERGENT B0 ;  /* 0x0000000000007941 */ /* 0x000fea0003800200 */
.L_x_12598:
[----:B-----5:R1:W-:Y:S02]  /*9b50*/  STS.128 [R58+0x1000], R8 ;  /* 0x001000083a007388 */ /* 0x0203e40000000c00 */
.L_x_12597:
[----:B------:R-:W-:Y:S05]  /*9b60*/  BSYNC.RECONVERGENT B1 ;  /* 0x0000000000017941 */ /* 0x000fea0003800200 */
.L_x_12596:
        /* <DEDUP_REMOVED lines=45> */
.L_x_12601:
[----:B------:R-:W-:Y:S05]  /*9e40*/  BSYNC.RECONVERGENT B0 ;  /* 0x0000000000007941 */ /* 0x000fea0003800200 */
.L_x_12600:
[----:B-----5:R1:W-:Y:S02]  /*9e50*/  STS.128 [R58+0x3000], R8 ;  /* 0x003000083a007388 */ /* 0x0203e40000000c00 */
.L_x_12595:
[----:B------:R-:W-:Y:S05]  /*9e60*/  BSYNC.RECONVERGENT B2 ;  /* 0x0000000000027941 */ /* 0x000fea0003800200 */
.L_x_12594:
        /* <DEDUP_REMOVED lines=53> */
.L_x_12605:
[----:B------:R-:W-:Y:S05]  /*a1c0*/  BSYNC.RECONVERGENT B0 ;  /* 0x0000000000007941 */ /* 0x000fea0003800200 */
.L_x_12604:
[----:B-----5:R1:W-:Y:S02]  /*a1d0*/  STS.128 [R58+0x1800], R8 ;  /* 0x001800083a007388 */ /* 0x0203e40000000c00 */
.L_x_12603:
[----:B------:R-:W-:Y:S05]  /*a1e0*/  BSYNC.RECONVERGENT B1 ;  /* 0x0000000000017941 */ /* 0x000fea0003800200 */
.L_x_12602:
        /* <DEDUP_REMOVED lines=46> */
.L_x_12607:
[----:B------:R-:W-:Y:S05]  /*a4d0*/  BSYNC.RECONVERGENT B0 ;  /* 0x0000000000007941 */ /* 0x000fea0003800200 */
.L_x_12606:
[----:B-----5:R1:W-:Y:S01]  /*a4e0*/  STS.128 [R58+0x3800], R8 ;  /* 0x003800083a007388 */ /* 0x0203e20000000c00 */
[----:B------:R-:W-:Y:S05]  /*a4f0*/  BRA `(.L_x_12576) ;  /* 0x0000002c00687947 */ /* 0x000fea0003800000 */
.L_x_12577:
        /* <DEDUP_REMOVED lines=97> */
.L_x_12612:
[----:B------:R-:W-:Y:S05]  /*ab10*/  BSYNC.RECONVERGENT B0 ;  /* 0x0000000000007941 */ /* 0x000fea0003800200 */
.L_x_12611:
[----:B------:R-:W-:Y:S05]  /*ab20*/  BSYNC.RECONVERGENT B1 ;  /* 0x0000000000017941 */ /* 0x000fea0003800200 */
.L_x_12610:
        /* <DEDUP_REMOVED lines=87> */
.L_x_12614:
[----:B------:R-:W-:Y:S05]  /*b0a0*/  BSYNC.RECONVERGENT B0 ;  /* 0x0000000000007941 */ /* 0x000fea0003800200 */
.L_x_12613:
[----:B-----5:R4:W-:Y:S02]  /*b0b0*/  STS.128 [R58+0x2000], R20 ;  /* 0x002000143a007388 */ /* 0x0209e40000000c00 */
.L_x_12609:
[----:B------:R-:W-:Y:S05]  /*b0c0*/  BSYNC.RECONVERGENT B2 ;  /* 0x0000000000027941 */ /* 0x000fea0003800200 */
.L_x_12608:
        /* <DEDUP_REMOVED lines=90> */
.L_x_12620:
[----:B------:R-:W-:Y:S05]  /*b670*/  BSYNC.RECONVERGENT B0 ;  /* 0x0000000000007941 */ /* 0x000fea0003800200 */
.L_x_12619:
[----:B-----5:R4:W-:Y:S02]  /*b680*/  STS.128 [R58+0x800], R20 ;  /* 0x000800143a007388 */ /* 0x0209e40000000c00 */
.L_x_12618:
[----:B------:R-:W-:Y:S05]  /*b690*/  BSYNC.RECONVERGENT B1 ;  /* 0x0000000000017941 */ /* 0x000fea0003800200 */
.L_x_12617:
        /* <DEDUP_REMOVED lines=83> */
.L_x_12622:
[----:B------:R-:W-:Y:S05]  /*bbd0*/  BSYNC.RECONVERGENT B0 ;  /* 0x0000000000007941 */ /* 0x000fea0003800200 */
.L_x_12621:
[----:B-----5:R4:W-:Y:S02]  /*bbe0*/  STS.128 [R58+0x2800], R20 ;  /* 0x002800143a007388 */ /* 0x0209e40000000c00 */
.L_x_12616:
[----:B------:R-:W-:Y:S05]  /*bbf0*/  BSYNC.RECONVERGENT B2 ;  /* 0x0000000000027941 */ /* 0x000fea0003800200 */
.L_x_12615:
        /* <DEDUP_REMOVED lines=91> */
.L_x_12628:
[----:B------:R-:W-:Y:S05]  /*c1b0*/  BSYNC.RECONVERGENT B0 ;  /* 0x0000000000007941 */ /* 0x000fea0003800200 */
.L_x_12627:
[----:B-----5:R1:W-:Y:S02]  /*c1c0*/  STS.128 [R58+0x1000], R20 ;  /* 0x001000143a007388 */ /* 0x0203e40000000c00 */
.L_x_12626:
[----:B------:R-:W-:Y:S05]  /*c1d0*/  BSYNC.RECONVERGENT B1 ;  /* 0x0000000000017941 */ /* 0x000fea0003800200 */
.L_x_12625:
        /* <DEDUP_REMOVED lines=84> */
.L_x_12630:
[----:B------:R-:W-:Y:S05]  /*c720*/  BSYNC.RECONVERGENT B0 ;  /* 0x0000000000007941 */ /* 0x000fea0003800200 */
.L_x_12629:
[----:B-----5:R4:W-:Y:S02]  /*c730*/  STS.128 [R58+0x3000], R20 ;  /* 0x003000143a007388 */ /* 0x0209e40000000c00 */
.L_x_12624:
[----:B------:R-:W-:Y:S05]  /*c740*/  BSYNC.RECONVERGENT B2 ;  /* 0x0000000000027941 */ /* 0x000fea0003800200 */
.L_x_12623:
        /* <DEDUP_REMOVED lines=92> */
.L_x_12634:
[----:B------:R-:W-:Y:S05]  /*cd10*/  BSYNC.RECONVERGENT B0 ;  /* 0x0000000000007941 */ /* 0x000fea0003800200 */
.L_x_12633:
[----:B-----5:R4:W-:Y:S02]  /*cd20*/  STS.128 [R58+0x1800], R20 ;  /* 0x001800143a007388 */ /* 0x0209e40000000c00 */
.L_x_12632:
[----:B------:R-:W-:Y:S05]  /*cd30*/  BSYNC.RECONVERGENT B1 ;  /* 0x0000000000017941 */ /* 0x000fea0003800200 */
.L_x_12631:
        /* <DEDUP_REMOVED lines=84> */
.L_x_12636:
[----:B------:R-:W-:Y:S05]  /*d280*/  BSYNC.RECONVERGENT B0 ;  /* 0x0000000000007941 */ /* 0x000fea0003800200 */
.L_x_12635:
[----:B-----5:R1:W-:Y:S02]  /*d290*/  STS.128 [R58+0x3800], R4 ;  /* 0x003800043a007388 */ /* 0x0203e40000000c00 */
.L_x_12576:
[----:B------:R-:W-:Y:S05]  /*d2a0*/  BSYNC.RECONVERGENT B3 ;  /* 0x0000000000037941 */ /* 0x000fea0003800200 */
.L_x_12568:
[----:B--2---:R-:W-:Y:S01]  /*d2b0*/  IMAD.IADD R3, R106, 0x1, -R57 ;  /* 0x000000016a037824 */ /* 0x004fe200078e0a39 */
[C---:B-1-3--:R-:W-:Y:S01]  /*d2c0*/  SHF.L.U64.HI R6, R64.reuse, 0x1, R65 ;  /* 0x0000000140067819 */ /* 0x04afe20000010241 */
[----:B------:R-:W-:Y:S01]  /*d2d0*/  IMAD.SHL.U32 R5, R64, 0x2, RZ ;  /* 0x0000000240057824 */ /* 0x000fe200078e00ff */
        /* <DEDUP_REMOVED lines=23> */
.L_x_12638:
[----:B------:R-:W-:Y:S05]  /*d450*/  BSYNC.RECONVERGENT B0 ;  /* 0x0000000000007941 */ /* 0x000fea0003800200 */
.L_x_12637:
        /* <DEDUP_REMOVED lines=14> */
.L_x_12640:
[----:B------:R-:W-:Y:S05]  /*d540*/  BSYNC.RECONVERGENT B0 ;  /* 0x0000000000007941 */ /* 0x000fea0003800200 */
.L_x_12639:
        /* <DEDUP_REMOVED lines=16> */
.L_x_12642:
[----:B------:R-:W-:Y:S05]  /*d650*/  BSYNC.RECONVERGENT B0 ;  /* 0x0000000000007941 */ /* 0x000fea0003800200 */
.L_x_12641:
        /* <DEDUP_REMOVED lines=16> */
.L_x_12644:
[----:B------:R-:W-:Y:S05]  /*d760*/  BSYNC.RECONVERGENT B0 ;  /* 0x0000000000007941 */ /* 0x000fea0003800200 */
.L_x_12643:
[----:B-----5:R-:W1:Y:S04]  /*d770*/  LD.E.64 R14, desc[UR4][R102.64+0x1c0] ;  /* 0x0001c004660e7980 */ /* 0x020e68000c101b00 */
[----:B--2---:R-:W2:Y:S01]  /*d780*/  LD.E.64 R8, desc[UR4][R102.64+0x1b8] ;  /* 0x0001b80466087980 */ /* 0x004ea2000c101b00 */
[----:B------:R-:W-:-:S03]  /*d790*/  MOV R98, R170 ;  /* 0x000000aa00627202 */ /* 0x000fc60000000f00 */
[----:B------:R-:W4:Y:S04]  /*d7a0*/  LD.E R2, desc[UR4][R102.64+0xd8] ;  /* 0x0000d80466027980 */ /* 0x000f28000c101900 */
[----:B------:R-:W0:Y:S01]  /*d7b0*/  LDGDEPBAR ;  /* 0x00000000000079af */ /* 0x000e220000000000 */
[----:B-1-3--:R-:W-:-:S04]  /*d7c0*/  IMAD.WIDE.U32 R10, R175, R14, R98 ;  /* 0x0000000eaf0a7225 */ /* 0x00afc800078e0062 */
[----:B------:R-:W-:Y:S01]  /*d7d0*/  IMAD R0, R15, R175, RZ ;  /* 0x000000af0f007224 */ /* 0x000fe200078e02ff */
[----:B--2---:R-:W-:-:S04]  /*d7e0*/  LEA R8, P0, R10, R8, 0x2 ;  /* 0x000000080a087211 */ /* 0x004fc800078010ff */
        /* <DEDUP_REMOVED lines=24> */
.L_x_12646:
[----:B------:R1:W-:Y:S04]  /*d970*/  STS.128 [R58+0x8000], RZ ;  /* 0x008000ff3a007388 */ /* 0x0003e80000000c00 */
[----:B------:R1:W-:Y:S02]  /*d980*/  STS.128 [R58+0xa000], RZ ;  /* 0x00a000ff3a007388 */ /* 0x0003e40000000c00 */
.L_x_12647:
[----:B------:R-:W-:Y:S05]  /*d990*/  BSYNC.RECONVERGENT B0 ;  /* 0x0000000000007941 */ /* 0x000fea0003800200 */
.L_x_12645:
        /* <DEDUP_REMOVED lines=21> */
.L_x_12649:
[----:B------:R-:W-:Y:S05]  /*daf0*/  BSYNC.RECONVERGENT B0 ;  /* 0x0000000000007941 */ /* 0x000fea0003800200 */
.L_x_12648:
        /* <DEDUP_REMOVED lines=18> */
.L_x_12651:
[----:B------:R-:W-:Y:S05]  /*dc20*/  BSYNC.RECONVERGENT B0 ;  /* 0x0000000000007941 */ /* 0x000fea0003800200 */
.L_x_12650:
        /* <DEDUP_REMOVED lines=18> */
.L_x_12653:
[----:B------:R-:W-:Y:S05]  /*dd50*/  BSYNC.RECONVERGENT B0 ;  /* 0x0000000000007941 */ /* 0x000fea0003800200 */
.L_x_12652:
[----:B------:R-:W5:Y:S01]  /*dd60*/  S2UR UR6, SR_CgaCtaId ;  /* 0x00000000000679c3 */ /* 0x000f620000008800 */
[----:B----4-:R-:W-:Y:S01]  /*dd70*/  IMAD.SHL.U32 R2, R167, 0x20, RZ ;  /* 0x00000020a7027824 */ /* 0x010fe200078e00ff */
[----:B------:R-:W-:Y:S01]  /*dd80*/  LOP3.LUT R3, R63, 0x8, R56, 0xf8, !PT ;  /* 0x000000083f037812 */ /* 0x000fe200078ef838 */
[----:B------:R-:W-:Y:S01]  /*dd90*/  IMAD.SHL.U32 R59, R59, 0x400, RZ ;  /* 0x000004003b3b7824 */ /* 0x000fe200078e00ff */
[----:B------:R-:W-:Y:S01]  /*dda0*/  LOP3.LUT R63, R63, 0x8, R167, 0x78, !PT ;  /* 0x000000083f3f7812 */ /* 0x000fe200078e78a7 */
[----:B------:R-:W-:Y:S01]  /*ddb0*/  UMOV UR7, 0x400 ;  /* 0x0000040000077882 */ /* 0x000fe20000000000 */
[----:B------:R-:W-:Y:S01]  /*ddc0*/  LOP3.LUT R151, R49, 0x7c00, R2, 0xf8, !PT ;  /* 0x00007c0031977812 */ /* 0x000fe200078ef802 */
[----:B------:R-:W-:Y:S01]  /*ddd0*/  IMAD.MOV.U32 R4, RZ, RZ, 0x40 ;  /* 0x00000040ff047424 */ /* 0x000fe200078e00ff */
[--C-:B------:R-:W-:Y:S01]  /*dde0*/  LOP3.LUT R14, R3, 0x38, R60.reuse, 0x78, !PT ;  /* 0x00000038030e7812 */ /* 0x100fe200078e783c */
[----:B------:R-:W0:Y:S01]  /*ddf0*/  LDGDEPBAR ;  /* 0x00000000000079af */ /* 0x000e220000000000 */
[----:B------:R-:W-:Y:S01]  /*de00*/  LOP3.LUT R3, R63, 0x38, R60, 0x78, !PT ;  /* 0x000000383f037812 */ /* 0x000fe200078e783c */
[----:B------:R-:W-:Y:S01]  /*de10*/  BSSY.RECONVERGENT B1, `(.L_x_12654) ;  /* 0x00000fc000017945 */ /* 0x000fe20003800200 */
[----:B------:R-:W-:Y:S01]  /*de20*/  LOP3.LUT R2, R59, 0x400, RZ, 0xc0, !PT ;  /* 0x000004003b027812 */ /* 0x000fe200078ec0ff */
[----:B------:R-:W-:Y:S01]  /*de30*/  IMAD.IADD R151, R151, 0x1, R14 ;  /* 0x0000000197977824 */ /* 0x000fe200078e020e */
[----:B------:R-:W-:-:S02]  /*de40*/  R2P PR, R167, 0x6 ;  /* 0x00000006a7007804 */ /* 0x000fc40000000000 */
[----:B------:R-:W-:Y:S01]  /*de50*/  ISETP.GT.AND P0, PT, R169, R160, PT ;  /* 0x000000a0a900720c */ /* 0x000fe20003f04270 */
[----:B------:R-:W-:Y:S02]  /*de60*/  IMAD R3, R3, 0x2, R2 ;  /* 0x0000000203037824 */ /* 0x000fe400078e0202 */
[----:B------:R-:W-:Y:S01]  /*de70*/  IMAD.MOV.U32 R2, RZ, RZ, 0x20 ;  /* 0x00000020ff027424 */ /* 0x000fe200078e00ff */
[----:B------:R-:W-:Y:S01]  /*de80*/  SEL R4, R4, 0xffffffc0, !P2 ;  /* 0xffffffc004047807 */ /* 0x000fe20005000000 */
[----:B-----5:R-:W-:-:S03]  /*de90*/  ULEA UR6, UR6, UR7, 0x18 ;  /* 0x0000000706067291 */ /* 0x020fc6000f8ec0ff */
[----:B------:R-:W-:-:S03]  /*dea0*/  SEL R2, R2, 0xffffffe0, !P1 ;  /* 0xffffffe002027807 */ /* 0x000fc60004800000 */
[----:B------:R-:W-:Y:S01]  /*deb0*/  LEA R151, R151, UR6, 0x1 ;  /* 0x0000000697977c11 */ /* 0x000fe2000f8e08ff */
[----:B------:R-:W-:Y:S02]  /*dec0*/  VIADD R150, R3, UR6 ;  /* 0x0000000603967c36 */ /* 0x000fe40008000000 */
[----:B------:R-:W-:Y:S01]  /*ded0*/  LDSM.16.M88.4 R60, [R3+UR6+0x4000] ;  /* 0x00400006033c783b */ /* 0x000fe20008000200 */
[C---:B------:R-:W-:Y:S01]  /*dee0*/  IADD3 R149, PT, PT, R151.reuse, R2, RZ ;  /* 0x0000000297957210 */ /* 0x040fe20007ffe0ff */
[C---:B------:R-:W-:Y:S01]  /*def0*/  IMAD.IADD R146, R150.reuse, 0x1, R2 ;  /* 0x0000000196927824 */ /* 0x040fe200078e0202 */
[----:B------:R-:W-:Y:S01]  /*df00*/  IADD3 R145, PT, PT, R150, R4, RZ ;  /* 0x0000000496917210 */ /* 0x000fe20007ffe0ff */
[----:B------:R-:W4:Y:S01]  /*df10*/  LDSM.16.M88.4 R24, [R151] ;  /* 0x000000009718783b */ /* 0x000f220000000200 */
[----:B------:R-:W-:-:S03]  /*df20*/  IMAD.IADD R148, R151, 0x1, R4 ;  /* 0x0000000197947824 */ /* 0x000fc600078e0204 */
[----:B------:R-:W5:Y:S01]  /*df30*/  LDSM.16.M88.4 R44, [R3+UR6+0x4800] ;  /* 0x00480006032c783b */ /* 0x000f620008000200 */
[C---:B------:R-:W-:Y:S02]  /*df40*/  IMAD.IADD R147, R2.reuse, 0x1, R148 ;  /* 0x0000000102937824 */ /* 0x040fe400078e0294 */
[----:B------:R-:W-:Y:S01]  /*df50*/  IMAD.IADD R144, R2, 0x1, R145 ;  /* 0x0000000102907824 */ /* 0x000fe200078e0291 */
[----:B------:R-:W3:Y:S04]  /*df60*/  LDSM.16.M88.4 R36, [R3+UR6+0x5000] ;  /* 0x005000060324783b */ /* 0x000ee80008000200 */
[----:B------:R-:W1:Y:S04]  /*df70*/  LDSM.16.M88.4 R20, [R3+UR6+0x5800] ;  /* 0x005800060314783b */ /* 0x000e680008000200 */
[----:B------:R-:W-:Y:S04]  /*df80*/  LDSM.16.M88.4 R16, [R149] ;  /* 0x000000009510783b */ /* 0x000fe80000000200 */
[----:B------:R-:W1:Y:S04]  /*df90*/  LDSM.16.M88.4 R72, [R146+0x4000] ;  /* 0x004000009248783b */ /* 0x000e680000000200 */
[----:B------:R-:W1:Y:S04]  /*dfa0*/  LDSM.16.M88.4 R68, [R146+0x4800] ;  /* 0x004800009244783b */ /* 0x000e680000000200 */
[----:B--2---:R-:W2:Y:S04]  /*dfb0*/  LDSM.16.M88.4 R8, [R146+0x5000] ;  /* 0x005000009208783b */ /* 0x004ea80000000200 */
[----:B------:R-:W-:Y:S04]  /*dfc0*/  LDSM.16.M88.4 R28, [R148] ;  /* 0x00000000941c783b */ /* 0x000fe80000000200 */
[----:B------:R-:W-:Y:S01]  /*dfd0*/  LDSM.16.M88.4 R96, [R145+0x4000] ;  /* 0x004000009160783b */ /* 0x000fe20000000200 */
[C---:B----4-:R-:W-:Y:S03]  /*dfe0*/  HMMA.16816.F32.BF16 R64, R24.reuse, R60, RZ ;  /* 0x0000003c1840723c */ /* 0x050fe600000418ff */
[----:B------:R-:W-:Y:S04]  /*dff0*/  LDSM.16.M88.4 R92, [R145+0x4800] ;  /* 0x00480000915c783b */ /* 0x000fe80000000200 */
[----:B------:R-:W-:Y:S01]  /*e000*/  LDSM.16.M88.4 R84, [R144+0x4000] ;  /* 0x004000009054783b */ /* 0x000fe20000000200 */
[C---:B-----5:R-:W-:Y:S03]  /*e010*/  HMMA.16816.F32.BF16 R52, R24.reuse, R44, RZ ;  /* 0x0000002c1834723c */ /* 0x060fe600000418ff */
[----:B------:R-:W-:Y:S04]  /*e020*/  LDSM.16.M88.4 R80, [R144+0x4800] ;  /* 0x004800009050783b */ /* 0x000fe80000000200 */
[----:B------:R-:W-:Y:S01]  /*e030*/  LDSM.16.M88.4 R76, [R3+UR6+0x6000] ;  /* 0x00600006034c783b */ /* 0x000fe20008000200 */
[C---:B---3--:R-:W-:Y:S03]  /*e040*/  HMMA.16816.F32.BF16 R40, R24.reuse, R36, RZ ;  /* 0x000000241828723c */ /* 0x048fe600000418ff */
        /* <DEDUP_REMOVED lines=15> */
[----:B------:R-:W2:Y:S07]  /*e140*/  LDSM.16.M88.4 R8, [R147] ;  /* 0x000000009308783b */ /* 0x000eae0000000200 */
[C---:B-1----:R-:W-:Y:S08]  /*e150*/  HMMA.16816.F32.BF16 R32, R16.reuse, R20, R32 ;  /* 0x000000141020723c */ /* 0x042ff00000041820 */
[----:B------:R-:W-:Y:S01]  /*e160*/  HMMA.16816.F32.BF16 R24, R16, R22, R24 ;  /* 0x000000161018723c */ /* 0x000fe20000041818 */
[----:B------:R-:W1:Y:S04]  /*e170*/  LDSM.16.M88.4 R20, [R144+0x5000] ;  /* 0x005000009014783b */ /* 0x000e680000000200 */
[----:B------:R-:W5:Y:S03]  /*e180*/  LDSM.16.M88.4 R16, [R144+0x5800] ;  /* 0x005800009010783b */ /* 0x000f660000000200 */
        /* <DEDUP_REMOVED lines=9> */
[C---:B----4-:R-:W-:Y:S08]  /*e220*/  HMMA.16816.F32.BF16 R32, R28.reuse, R68, R32 ;  /* 0x000000441c20723c */ /* 0x050ff00000041820 */
[----:B------:R-:W-:Y:S01]  /*e230*/  HMMA.16816.F32.BF16 R24, R28, R70, R24 ;  /* 0x000000461c18723c */ /* 0x000fe20000041818 */
[----:B------:R-:W4:Y:S04]  /*e240*/  LDSM.16.M88.4 R68, [R3+UR6+0x7000] ;  /* 0x007000060344783b */ /* 0x000f280008000200 */
[----:B------:R-:W4:Y:S03]  /*e250*/  LDSM.16.M88.4 R28, [R3+UR6+0x7800] ;  /* 0x00780006031c783b */ /* 0x000f260008000200 */
[C---:B--2---:R-:W-:Y:S08]  /*e260*/  HMMA.16816.F32.BF16 R64, R8.reuse, R84, R64 ;  /* 0x000000540840723c */ /* 0x044ff00000041840 */
        /* <DEDUP_REMOVED lines=8> */
[C---:B-----5:R-:W-:Y:S08]  /*e2f0*/  HMMA.16816.F32.BF16 R32, R8.reuse, R16, R32 ;  /* 0x000000100820723c */ /* 0x060ff00000041820 */
[----:B------:R-:W-:Y:S01]  /*e300*/  HMMA.16816.F32.BF16 R24, R8, R18, R24 ;  /* 0x000000120818723c */ /* 0x000fe20000041818 */
[----:B------:R-:W2:Y:S04]  /*e310*/  LDSM.16.M88.4 R16, [R146+0x6800] ;  /* 0x006800009210783b */ /* 0x000ea80000000200 */
[----:B------:R-:W5:Y:S03]  /*e320*/  LDSM.16.M88.4 R8, [R146+0x7000] ;  /* 0x007000009208783b */ /* 0x000f660000000200 */
        /* <DEDUP_REMOVED lines=19> */
[C---:B-----5:R-:W-:Y:S08]  /*e460*/  HMMA.16816.F32.BF16 R40, R92.reuse, R8, R40 ;  /* 0x000000085c28723c */ /* 0x060ff00000041828 */
[----:B------:R-:W-:Y:S01]  /*e470*/  HMMA.16816.F32.BF16 R36, R92, R10, R36 ;  /* 0x0000000a5c24723c */ /* 0x000fe20000041824 */
[----:B------:R-:W5:Y:S01]  /*e480*/  LDSM.16.M88.4 R8, [R144+0x7800] ;  /* 0x007800009008783b */ /* 0x000f620000000200 */
[----:B------:R-:W-:-:S06]  /*e490*/  DEPBAR.LE SB0, 0x0 ;  /* 0x000080000000791a */ /* 0x000fcc0000000000 */
[C---:B------:R-:W-:Y:S08]  /*e4a0*/  HMMA.16816.F32.BF16 R32, R92.reuse, R96, R32 ;  /* 0x000000605c20723c */ /* 0x040ff00000041820 */
[----:B------:R-:W-:Y:S08]  /*e4b0*/  HMMA.16816.F32.BF16 R88, R92, R98, R88 ;  /* 0x000000625c58723c */ /* 0x000ff00000041858 */
[C---:B------:R-:W-:Y:S08]  /*e4c0*/  HMMA.16816.F32.BF16 R64, R84.reuse, R80, R64 ;  /* 0x000000505440723c */ /* 0x040ff00000041840 */
[C---:B------:R-:W-:Y:S08]  /*e4d0*/  HMMA.16816.F32.BF16 R60, R84.reuse, R82, R60 ;  /* 0x00000052543c723c */ /* 0x040ff0000004183c */
[C---:B------:R-:W-:Y:S08]  /*e4e0*/  HMMA.16816.F32.BF16 R52, R84.reuse, R76, R52 ;  /* 0x0000004c5434723c */ /* 0x040ff00000041834 */
[C---:B------:R-:W-:Y:S08]  /*e4f0*/  HMMA.16816.F32.BF16 R44, R84.reuse, R78, R44 ;  /* 0x0000004e542c723c */ /* 0x040ff0000004182c */
[C---:B---3--:R-:W-:Y:S08]  /*e500*/  HMMA.16816.F32.BF16 R40, R84.reuse, R72, R40 ;  /* 0x000000485428723c */ /* 0x048ff00000041828 */
[C---:B------:R-:W-:Y:S08]  /*e510*/  HMMA.16816.F32.BF16 R36, R84.reuse, R74, R36 ;  /* 0x0000004a5424723c */ /* 0x040ff00000041824 */
[C---:B----4-:R-:W-:Y:S08]  /*e520*/  HMMA.16816.F32.BF16 R32, R84.reuse, R68, R32 ;  /* 0x000000445420723c */ /* 0x050ff00000041820 */
[----:B------:R-:W-:Y:S08]  /*e530*/  HMMA.16816.F32.BF16 R88, R84, R70, R88 ;  /* 0x000000465458723c */ /* 0x000ff00000041858 */
[C---:B------:R-:W-:Y:S08]  /*e540*/  HMMA.16816.F32.BF16 R64, R28.reuse, R24, R64 ;  /* 0x000000181c40723c */ /* 0x040ff00000041840 */
[C---:B------:R-:W-:Y:S08]  /*e550*/  HMMA.16816.F32.BF16 R60, R28.reuse, R26, R60 ;  /* 0x0000001a1c3c723c */ /* 0x040ff0000004183c */
[C---:B-1----:R-:W-:Y:S08]  /*e560*/  HMMA.16816.F32.BF16 R52, R28.reuse, R20, R52 ;  /* 0x000000141c34723c */ /* 0x042ff00000041834 */
[C---:B------:R-:W-:Y:S08]  /*e570*/  HMMA.16816.F32.BF16 R44, R28.reuse, R22, R44 ;  /* 0x000000161c2c723c */ /* 0x040ff0000004182c */
[C---:B--2---:R-:W-:Y:S08]  /*e580*/  HMMA.16816.F32.BF16 R40, R28.reuse, R16, R40 ;  /* 0x000000101c28723c */ /* 0x044ff00000041828 */
[C---:B------:R-:W-:Y:S08]  /*e590*/  HMMA.16816.F32.BF16 R36, R28.reuse, R18, R36 ;  /* 0x000000121c24723c */ /* 0x040ff00000041824 */
[C---:B-----5:R-:W-:Y:S08]  /*e5a0*/  HMMA.16816.F32.BF16 R32, R28.reuse, R8, R32 ;  /* 0x000000081c20723c */ /* 0x060ff00000041820 */
        /* <DEDUP_REMOVED lines=16> */
.L_x_12657:
        /* <DEDUP_REMOVED lines=60> */
.L_x_12658:
[----:B------:R-:W-:Y:S05]  /*ea70*/  BSYNC.RECONVERGENT B0 ;  /* 0x0000000000007941 */ /* 0x000fea0003800200 */
.L_x_12656:
        /* <DEDUP_REMOVED lines=8> */
[----:B------:R-:W-:Y:S01]  /*eb00*/  IADD3 R10, P2, PT, R6, R3, RZ ;  /* 0x00000003060a7210 */ /* 0x000fe20007f5e0ff */
[----:B------:R-:W-:-:S03]  /*eb10*/  IMAD.X R7, R5, 0x1, R9, P3 ;  /* 0x0000000105077824 */ /* 0x000fc600018e0609 */
        /* <DEDUP_REMOVED lines=43> */
.L_x_12655:
[----:B------:R-:W-:Y:S05]  /*edd0*/  BSYNC.RECONVERGENT B1 ;  /* 0x0000000000017941 */ /* 0x000fea0003800200 */
.L_x_12654:
[----:B------:R-:W3:Y:S01]  /*ede0*/  LD.E R112, desc[UR4][R102.64+0xdc] ;  /* 0x0000dc0466707980 */ /* 0x000ee2000c101900 */
[----:B------:R-:W-:Y:S01]  /*edf0*/  SHF.R.U32.HI R3, RZ, 0x2, R167 ;  /* 0x00000002ff037819 */ /* 0x000fe200000116a7 */
[----:B------:R-:W-:-:S03]  /*ee00*/  IMAD.SHL.U32 R20, R167, 0x2, RZ ;  /* 0x00000002a7147824 */ /* 0x000fc600078e00ff */
[----:B------:R-:W-:Y:S02]  /*ee10*/  LOP3.LUT R3, R3, 0x7, RZ, 0xc0, !PT ;  /* 0x0000000703037812 */ /* 0x000fe400078ec0ff */
[----:B------:R-:W-:Y:S02]  /*ee20*/  LOP3.LUT R20, R20, 0x6, RZ, 0xc0, !PT ;  /* 0x0000000614147812 */ /* 0x000fe400078ec0ff */
[----:B--2---:R-:W-:-:S03]  /*ee30*/  LOP3.LUT R9, R3, 0x1f0, R56, 0xf8, !PT ;  /* 0x000001f003097812 */ /* 0x004fc600078ef838 */
[----:B------:R-:W-:Y:S01]  /*ee40*/  IMAD R20, R169, 0x40, R20 ;  /* 0x00000040a9147824 */ /* 0x000fe200078e0214 */
[----:B------:R-:W-:-:S03]  /*ee50*/  IADD3 R9, PT, PT, -R173, R9, R168 ;  /* 0x00000009ad097210 */ /* 0x000fc60007ffe1a8 */
[----:B------:R-:W-:Y:S02]  /*ee60*/  VIADD R50, R20, 0x10 ;  /* 0x0000001014327836 */ /* 0x000fe40000000000 */
[----:B------:R-:W-:-:S04]  /*ee70*/  IMAD.IADD R9, R9, 0x1, R106 ;  /* 0x0000000109097824 */ /* 0x000fc800078e026a */
[----:B------:R-:W-:Y:S02]  /*ee80*/  IMAD.IADD R11, R9, 0x1, -R50 ;  /* 0x00000001090b7824 */ /* 0x000fe400078e0a32 */
[----:B------:R-:W-:-:S03]  /*ee90*/  VIADD R5, R20, 0x8 ;  /* 0x0000000814057836 */ /* 0x000fc60000000000 */
[----:B------:R-:W-:Y:S01]  /*eea0*/  IABS R11, R11 ;  /* 0x0000000b000b7213 */ /* 0x000fe20000000000 */
[----:B------:R-:W-:-:S03]  /*eeb0*/  VIADD R28, R20, 0x18 ;  /* 0x00000018141c7836 */ /* 0x000fc60000000000 */
[----:B------:R-:W-:Y:S01]  /*eec0*/  I2FP.F32.S32 R11, R11 ;  /* 0x0000000b000b7245 */ /* 0x000fe20000201400 */
[----:B------:R-:W-:Y:S01]  /*eed0*/  IMAD.IADD R7, R9, 0x1, -R5 ;  /* 0x0000000109077824 */ /* 0x000fe200078e0a05 */
[----:B------:R-:W-:Y:S01]  /*eee0*/  ISETP.GE.AND P6, PT, R5, R106, PT ;  /* 0x0000006a0500720c */ /* 0x000fe20003fc6270 */
[C---:B------:R-:W-:Y:S02]  /*eef0*/  IMAD.IADD R5, R9.reuse, 0x1, -R28 ;  /* 0x0000000109057824 */ /* 0x040fe400078e0a1c */
[----:B------:R-:W-:Y:S01]  /*ef00*/  FFMA.FTZ R16, -R0, R11, R52 ;  /* 0x0000000b00107223 */ /* 0x000fe20000010134 */
[----:B------:R-:W-:Y:S02]  /*ef10*/  VIADD R11, R9, 0x8 ;  /* 0x00000008090b7836 */ /* 0x000fe40000000000 */
[----:B------:R-:W-:Y:S01]  /*ef20*/  VIADD R18, R20, 0x9 ;  /* 0x0000000914127836 */ /* 0x000fe20000000000 */
[----:B------:R-:W-:Y:S01]  /*ef30*/  IABS R5, R5 ;  /* 0x0000000500057213 */ /* 0x000fe20000000000 */
[----:B------:R-:W-:-:S02]  /*ef40*/  IMAD.IADD R15, R11, 0x1, -R20 ;  /* 0x000000010b0f7824 */ /* 0x000fc400078e0a14 */
[--C-:B------:R-:W-:Y:S01]  /*ef50*/  IMAD.IADD R22, R9, 0x1, -R18.reuse ;  /* 0x0000000109167824 */ /* 0x100fe200078e0a12 */
[----:B------:R-:W-:Y:S02]  /*ef60*/  I2FP.F32.S32 R5, R5 ;  /* 0x0000000500057245 */ /* 0x000fe40000201400 */
[----:B------:R-:W-:Y:S01]  /*ef70*/  ISETP.GE.AND P5, PT, R18, R106, PT ;  /* 0x0000006a1200720c */ /* 0x000fe20003fa6270 */
[----:B------:R-:W-:Y:S01]  /*ef80*/  IMAD.IADD R18, R11, 0x1, -R18 ;  /* 0x000000010b127824 */ /* 0x000fe200078e0a12 */
[----:B------:R-:W-:Y:S01]  /*ef90*/  IABS R15, R15 ;  /* 0x0000000f000f7213 */ /* 0x000fe20000000000 */
[----:B------:R-:W-:Y:S02]  /*efa0*/  VIADD R52, R20, 0x20 ;  /* 0x0000002014347836 */ /* 0x000fe40000000000 */
[----:B------:R-:W-:Y:S01]  /*efb0*/  FFMA.FTZ R10, -R0, R5, R44 ;  /* 0x00000005000a7223 */ /* 0x000fe2000001012c */
[C---:B------:R-:W-:Y:S01]  /*efc0*/  IMAD.IADD R13, R9.reuse, 0x1, -R20 ;  /* 0x00000001090d7824 */ /* 0x040fe200078e0a14 */
[----:B------:R-:W-:Y:S01]  /*efd0*/  IABS R18, R18 ;  /* 0x0000001200127213 */ /* 0x000fe20000000000 */
[----:B------:R-:W-:Y:S01]  /*efe0*/  IMAD.IADD R5, R9, 0x1, -R52 ;  /* 0x0000000109057824 */ /* 0x000fe200078e0a34 */
[----:B------:R-:W-:Y:S01]  /*eff0*/  I2FP.F32.S32 R15, R15 ;  /* 0x0000000f000f7245 */ /* 0x000fe20000201400 */
[----:B------:R-:W-:Y:S01]  /*f000*/  VIADD R6, R20, 0x1 ;  /* 0x0000000114067836 */ /* 0x000fe20000000000 */
[----:B------:R-:W-:-:S02]  /*f010*/  I2FP.F32.S32 R18, R18 ;  /* 0x0000001200127245 */ /* 0x000fc40000201400 */
[----:B------:R-:W-:Y:S01]  /*f020*/  IABS R5, R5 ;  /* 0x0000000500057213 */ /* 0x000fe20000000000 */
[----:B------:R-:W-:Y:S01]  /*f030*/  FFMA.FTZ R15, -R0, R15, R66 ;  /* 0x0000000f000f7223 */ /* 0x000fe20000010142 */
[----:B------:R-:W-:Y:S02]  /*f040*/  IABS R13, R13 ;  /* 0x0000000d000d7213 */ /* 0x000fe40000000000 */
[-C--:B------:R-:W-:Y:S01]  /*f050*/  ISETP.GE.AND P1, PT, R20, R106.reuse, PT ;  /* 0x0000006a1400720c */ /* 0x080fe20003f26270 */
[--C-:B------:R-:W-:Y:S01]  /*f060*/  IMAD.IADD R26, R9, 0x1, -R6.reuse ;  /* 0x00000001091a7824 */ /* 0x100fe200078e0a06 */
[----:B------:R-:W-:Y:S01]  /*f070*/  ISETP.GE.AND P0, PT, R6, R106, PT ;  /* 0x0000006a0600720c */ /* 0x000fe20003f06270 */
[----:B------:R-:W-:Y:S01]  /*f080*/  FFMA.FTZ R63, -R0, R18, R63 ;  /* 0x00000012003f7223 */ /* 0x000fe2000001013f */
[----:B------:R-:W-:Y:S01]  /*f090*/  I2FP.F32.S32 R5, R5 ;  /* 0x0000000500057245 */ /* 0x000fe20000201400 */
[----:B------:R-:W-:Y:S01]  /*f0a0*/  IMAD.IADD R6, R11, 0x1, -R6 ;  /* 0x000000010b067824 */ /* 0x000fe200078e0a06 */
[----:B------:R-:W-:-:S02]  /*f0b0*/  I2FP.F32.S32 R13, R13 ;  /* 0x0000000d000d7245 */ /* 0x000fc40000201400 */
[----:B------:R-:W-:Y:S01]  /*f0c0*/  FSEL R18, R15, -INF , !P1 ;  /* 0xff8000000f127808 */ /* 0x000fe20004800000 */
[C---:B------:R-:W-:Y:S02]  /*f0d0*/  IMAD.IADD R15, R11.reuse, 0x1, -R28 ;  /* 0x000000010b0f7824 */ /* 0x040fe400078e0a1c */
[C---:B------:R-:W-:Y:S01]  /*f0e0*/  FFMA.FTZ R40, -R0.reuse, R5, R40 ;  /* 0x0000000500287223 */ /* 0x040fe20000010128 */
[----:B------:R-:W-:Y:S01]  /*f0f0*/  IABS R26, R26 ;  /* 0x0000001a001a7213 */ /* 0x000fe20000000000 */
[CC--:B------:R-:W-:Y:S01]  /*f100*/  FFMA.FTZ R30, -R0.reuse, R13.reuse, R64 ;  /* 0x0000000d001e7223 */ /* 0x0c0fe20000010140 */
[----:B------:R-:W-:Y:S01]  /*f110*/  IABS R6, R6 ;  /* 0x0000000600067213 */ /* 0x000fe20000000000 */
[----:B------:R-:W-:Y:S01]  /*f120*/  FFMA.FTZ R5, -R0, R13, R62 ;  /* 0x0000000d00057223 */ /* 0x000fe2000001013e */
[----:B------:R-:W-:Y:S01]  /*f130*/  IMAD.IADD R17, R11, 0x1, -R50 ;  /* 0x000000010b117824 */ /* 0x000fe200078e0a32 */
[----:B------:R-:W-:Y:S01]  /*f140*/  IABS R15, R15 ;  /* 0x0000000f000f7213 */ /* 0x000fe20000000000 */
[----:B------:R-:W-:-:S02]  /*f150*/  VIADD R48, R20, 0x11 ;  /* 0x0000001114307836 */ /* 0x000fc40000000000 */
[----:B------:R-:W-:Y:S01]  /*f160*/  IMAD.IADD R13, R11, 0x1, -R52 ;  /* 0x000000010b0d7824 */ /* 0x000fe200078e0a34 */
[----:B------:R-:W-:Y:S02]  /*f170*/  I2FP.F32.S32 R26, R26 ;  /* 0x0000001a001a7245 */ /* 0x000fe40000201400 */
[----:B------:R-:W-:Y:S01]  /*f180*/  I2FP.F32.S32 R6, R6 ;  /* 0x0000000600067245 */ /* 0x000fe20000201400 */
[--C-:B------:R-:W-:Y:S01]  /*f190*/  IMAD.IADD R12, R9, 0x1, -R48.reuse ;  /* 0x00000001090c7824 */ /* 0x100fe200078e0a30 */
[----:B------:R-:W-:Y:S02]  /*f1a0*/  IABS R17, R17 ;  /* 0x0000001100117213 */ /* 0x000fe40000000000 */
[----:B------:R-:W-:Y:S02]  /*f1b0*/  I2FP.F32.S32 R15, R15 ;  /* 0x0000000f000f7245 */ /* 0x000fe40000201400 */
[----:B------:R-:W-:Y:S02]  /*f1c0*/  IABS R22, R22 ;  /* 0x0000001600167213 */ /* 0x000fe40000000000 */
[----:B------:R-:W-:Y:S01]  /*f1d0*/  ISETP.GE.AND P3, PT, R48, R106, PT ;  /* 0x0000006a3000720c */ /* 0x000fe20003f66270 */
[----:B------:R-:W-:Y:S01]  /*f1e0*/  IMAD.IADD R48, R11, 0x1, -R48 ;  /* 0x000000010b307824 */ /* 0x000fe200078e0a30 */
[----:B------:R-:W-:Y:S01]  /*f1f0*/  IABS R13, R13 ;  /* 0x0000000d000d7213 */ /* 0x000fe20000000000 */
[C---:B------:R-:W-:Y:S01]  /*f200*/  FFMA.FTZ R26, -R0.reuse, R26, R65 ;  /* 0x0000001a001a7223 */ /* 0x040fe20000010141 */
[----:B------:R-:W-:Y:S01]  /*f210*/  FFMA.FTZ R6, -R0, R6, R67 ;  /* 0x0000000600067223 */ /* 0x000fe20000010143 */
[----:B------:R-:W-:Y:S01]  /*f220*/  I2FP.F32.S32 R17, R17 ;  /* 0x0000001100117245 */ /* 0x000fe20000201400 */
[----:B------:R-:W-:Y:S01]  /*f230*/  VIADD R24, R20, 0x19 ;  /* 0x0000001914187836 */ /* 0x000fe20000000000 */
[----:B------:R-:W-:Y:S01]  /*f240*/  I2FP.F32.S32 R22, R22 ;  /* 0x0000001600167245 */ /* 0x000fe20000201400 */
[----:B------:R-:W-:Y:S01]  /*f250*/  FFMA.FTZ R68, -R0, R15, R46 ;  /* 0x0000000f00447223 */ /* 0x000fe2000001012e */
[----:B------:R-:W-:Y:S01]  /*f260*/  I2FP.F32.S32 R13, R13 ;  /* 0x0000000d000d7245 */ /* 0x000fe20000201400 */
[----:B------:R-:W-:Y:S01]  /*f270*/  VIADD R46, R20, 0x30 ;  /* 0x00000030142e7836 */ /* 0x000fe20000000000 */
[----:B------:R-:W-:-:S02]  /*f280*/  ISETP.GE.AND P2, PT, R28, R106, PT ;  /* 0x0000006a1c00720c */ /* 0x000fc40003f46270 */
[----:B------:R-:W-:Y:S02]  /*f290*/  IABS R12, R12 ;  /* 0x0000000c000c7213 */ /* 0x000fe40000000000 */
[----:B------:R-:W-:Y:S01]  /*f2a0*/  IABS R28, R48 ;  /* 0x00000030001c7213 */ /* 0x000fe20000000000 */
[----:B------:R-:W-:Y:S01]  /*f2b0*/  FFMA.FTZ R70, -R0, R17, R54 ;  /* 0x0000001100467223 */ /* 0x000fe20000010136 */
[----:B------:R-:W-:Y:S01]  /*f2c0*/  FSEL R30, R30, -INF , !P1 ;  /* 0xff8000001e1e7808 */ /* 0x000fe20004800000 */
[C---:B------:R-:W-:Y:S01]  /*f2d0*/  IMAD.IADD R8, R9.reuse, 0x1, -R24 ;  /* 0x0000000109087824 */ /* 0x040fe200078e0a18 */
[----:B------:R-:W-:Y:S01]  /*f2e0*/  FSEL R26, R26, -INF , !P0 ;  /* 0xff8000001a1a7808 */ /* 0x000fe20004000000 */
[----:B------:R-:W-:Y:S01]  /*f2f0*/  FFMA.FTZ R22, -R0, R22, R61 ;  /* 0x0000001600167223 */ /* 0x000fe2000001013d */
[----:B------:R-:W-:Y:S01]  /*f300*/  FSEL R6, R6, -INF , !P0 ;  /* 0xff80000006067808 */ /* 0x000fe20004000000 */
[----:B------:R-:W-:Y:S01]  /*f310*/  FFMA.FTZ R122, -R0, R13, R42 ;  /* 0x0000000d007a7223 */ /* 0x000fe2000001012a */
[-C--:B------:R-:W-:Y:S01]  /*f320*/  ISETP.GE.AND P4, PT, R50, R106.reuse, PT ;  /* 0x0000006a3200720c */ /* 0x080fe20003f86270 */
[----:B------:R-:W-:Y:S01]  /*f330*/  IMAD.IADD R17, R9, 0x1, -R46 ;  /* 0x0000000109117824 */ /* 0x000fe200078e0a2e */
[-C--:B------:R-:W-:Y:S01]  /*f340*/  ISETP.GE.AND P1, PT, R24, R106.reuse, PT ;  /* 0x0000006a1800720c */ /* 0x080fe20003f26270 */
[----:B------:R-:W-:Y:S01]  /*f350*/  IMAD.IADD R24, R11, 0x1, -R24 ;  /* 0x000000010b187824 */ /* 0x000fe200078e0a18 */
[----:B------:R-:W-:Y:S01]  /*f360*/  ISETP.GE.AND P0, PT, R52, R106, PT ;  /* 0x0000006a3400720c */ /* 0x000fe20003f06270 */
[C---:B------:R-:W-:Y:S01]  /*f370*/  VIADD R52, R20.reuse, 0x21 ;  /* 0x0000002114347836 */ /* 0x040fe20000000000 */
[----:B------:R-:W-:Y:S01]  /*f380*/  I2FP.F32.S32 R12, R12 ;  /* 0x0000000c000c7245 */ /* 0x000fe20000201400 */
[C---:B------:R-:W-:Y:S01]  /*f390*/  VIADD R50, R20.reuse, 0x28 ;  /* 0x0000002814327836 */ /* 0x040fe20000000000 */
[----:B------:R-:W-:Y:S01]  /*f3a0*/  I2FP.F32.S32 R28, R28 ;  /* 0x0000001c001c7245 */ /* 0x000fe20000201400 */
[----:B------:R-:W-:-:S02]  /*f3b0*/  VIADD R48, R20, 0x29 ;  /* 0x0000002914307836 */ /* 0x000fc40000000000 */
[C---:B------:R-:W-:Y:S02]  /*f3c0*/  VIADD R44, R20.reuse, 0x31 ;  /* 0x00000031142c7836 */ /* 0x040fe40000000000 */
[C---:B------:R-:W-:Y:S02]  /*f3d0*/  VIADD R42, R20.reuse, 0x38 ;  /* 0x00000038142a7836 */ /* 0x040fe40000000000 */
[----:B------:R-:W-:Y:S01]  /*f3e0*/  VIADD R54, R20, 0x39 ;  /* 0x0000003914367836 */ /* 0x000fe20000000000 */
[----:B------:R-:W-:Y:S01]  /*f3f0*/  FSEL R22, R22, -INF , !P5 ;  /* 0xff80000016167808 */ /* 0x000fe20006800000 */
[----:B------:R-:W-:Y:S01]  /*f400*/  IMAD.IADD R23, R9, 0x1, -R52 ;  /* 0x0000000109177824 */ /* 0x000fe200078e0a34 */
[----:B------:R-:W-:Y:S01]  /*f410*/  FSEL R20, R63, -INF , !P5 ;  /* 0xff8000003f147808 */ /* 0x000fe20006800000 */
[C---:B------:R-:W-:Y:S01]  /*f420*/  IMAD.IADD R21, R9.reuse, 0x1, -R50 ;  /* 0x0000000109157824 */ /* 0x040fe200078e0a32 */
[----:B------:R-:W-:Y:S01]  /*f430*/  IABS R17, R17 ;  /* 0x0000001100117213 */ /* 0x000fe20000000000 */
[C---:B------:R-:W-:Y:S01]  /*f440*/  IMAD.IADD R19, R9.reuse, 0x1, -R48 ;  /* 0x0000000109137824 */ /* 0x040fe200078e0a30 */
[----:B------:R-:W-:Y:S01]  /*f450*/  IABS R7, R7 ;  /* 0x0000000700077213 */ /* 0x000fe20000000000 */
[C---:B------:R-:W-:Y:S01]  /*f460*/  IMAD.IADD R15, R9.reuse, 0x1, -R44 ;  /* 0x00000001090f7824 */ /* 0x040fe200078e0a2c */
[----:B------:R-:W-:Y:S01]  /*f470*/  IABS R8, R8 ;  /* 0x0000000800087213 */ /* 0x000fe20000000000 */
[----:B------:R-:W-:-:S02]  /*f480*/  IMAD.IADD R13, R9, 0x1, -R42 ;  /* 0x00000001090d7824 */ /* 0x000fc400078e0a2a */
[C---:B------:R-:W-:Y:S01]  /*f490*/  FFMA.FTZ R12, -R0.reuse, R12, R53 ;  /* 0x0000000c000c7223 */ /* 0x040fe20000010135 */
[----:B------:R-:W-:Y:S01]  /*f4a0*/  IABS R24, R24 ;  /* 0x0000001800187213 */ /* 0x000fe20000000000 */
[----:B------:R-:W-:Y:S01]  /*f4b0*/  FFMA.FTZ R28, -R0, R28, R55 ;  /* 0x0000001c001c7223 */ /* 0x000fe20000010137 */
[----:B------:R-:W-:Y:S01]  /*f4c0*/  ISETP.GE.AND P5, PT, R50, R106, PT ;  /* 0x0000006a3200720c */ /* 0x000fe20003fa6270 */
[----:B------:R-:W-:Y:S02]  /*f4d0*/  IMAD.IADD R9, R9, 0x1, -R54 ;  /* 0x0000000109097824 */ /* 0x000fe400078e0a36 */
[----:B------:R-:W-:Y:S01]  /*f4e0*/  IMAD.IADD R50, R11, 0x1, -R50 ;  /* 0x000000010b327824 */ /* 0x000fe200078e0a32 */
[----:B------:R-:W-:Y:S02]  /*f4f0*/  I2FP.F32.S32 R17, R17 ;  /* 0x0000001100117245 */ /* 0x000fe40000201400 */
[----:B------:R-:W-:Y:S02]  /*f500*/  I2FP.F32.S32 R7, R7 ;  /* 0x0000000700077245 */ /* 0x000fe40000201400 */
[----:B------:R-:W-:-:S02]  /*f510*/  I2FP.F32.S32 R8, R8 ;  /* 0x0000000800087245 */ /* 0x000fc40000201400 */
[----:B------:R-:W-:Y:S02]  /*f520*/  I2FP.F32.S32 R24, R24 ;  /* 0x0000001800187245 */ /* 0x000fe40000201400 */
[----:B------:R-:W-:Y:S02]  /*f530*/  FSEL R12, R12, -INF , !P3 ;  /* 0xff8000000c0c7808 */ /* 0x000fe40005800000 */
[----:B------:R-:W-:Y:S02]  /*f540*/  FSEL R28, R28, -INF , !P3 ;  /* 0xff8000001c1c7808 */ /* 0x000fe40005800000 */
[----:B------:R-:W-:Y:S02]  /*f550*/  IABS R9, R9 ;  /* 0x0000000900097213 */ /* 0x000fe40000000000 */
[----:B------:R-:W-:Y:S01]  /*f560*/  ISETP.GE.AND P3, PT, R46, R106, PT ;  /* 0x0000006a2e00720c */ /* 0x000fe20003f66270 */
[----:B------:R-:W-:Y:S01]  /*f570*/  IMAD.IADD R46, R11, 0x1, -R46 ;  /* 0x000000010b2e7824 */ /* 0x000fe200078e0a2e */
[----:B------:R-:W-:Y:S01]  /*f580*/  IABS R50, R50 ;  /* 0x0000003200327213 */ /* 0x000fe20000000000 */
[C---:B------:R-:W-:Y:S01]  /*f590*/  FFMA.FTZ R17, -R0.reuse, R17, R32 ;  /* 0x0000001100117223 */ /* 0x040fe20000010120 */
[----:B------:R-:W-:Y:S01]  /*f5a0*/  IABS R13, R13 ;  /* 0x0000000d000d7213 */ /* 0x000fe20000000000 */
[C---:B------:R-:W-:Y:S01]  /*f5b0*/  FFMA.FTZ R7, -R0.reuse, R7, R60 ;  /* 0x0000000700077223 */ /* 0x040fe2000001013c */
[C---:B------:R-:W-:Y:S01]  /*f5c0*/  FFMA.FTZ R8, -R0.reuse, R8, R45 ;  /* 0x0000000800087223 */ /* 0x040fe2000001012d */
[----:B------:R-:W-:Y:S01]  /*f5d0*/  FFMA.FTZ R24, -R0, R24, R47 ;  /* 0x0000001800187223 */ /* 0x000fe2000001012f */
[----:B------:R-:W-:-:S02]  /*f5e0*/  I2FP.F32.S32 R32, R9 ;  /* 0x0000000900207245 */ /* 0x000fc40000201400 */
[----:B------:R-:W-:Y:S02]  /*f5f0*/  I2FP.F32.S32 R9, R50 ;  /* 0x0000003200097245 */ /* 0x000fe40000201400 */
[----:B------:R-:W-:Y:S02]  /*f600*/  I2FP.F32.S32 R13, R13 ;  /* 0x0000000d000d7245 */ /* 0x000fe40000201400 */
[----:B------:R-:W-:Y:S01]  /*f610*/  IABS R46, R46 ;  /* 0x0000002e002e7213 */ /* 0x000fe20000000000 */
[----:B------:R-:W-:Y:S01]  /*f620*/  FFMA.FTZ R38, -R0, R9, R38 ;  /* 0x0000000900267223 */ /* 0x000fe20000010126 */
        /* <DEDUP_REMOVED lines=21> */
[----:B------:R-:W-:Y:S02]  /*f780*/  FMNMX3.FTZ R13, R30, R26, R7, !PT ;  /* 0x0000001a1e0d7276 */ /* 0x000fe40007810007 */
[----:B------:R-:W-:Y:S01]  /*f790*/  IABS R19, R19 ;  /* 0x0000001300137213 */ /* 0x000fe20000000000 */
[----:B------:R-:W-:Y:S01]  /*f7a0*/  FFMA.FTZ R34, -R0, R9, R34 ;  /* 0x0000000900227223 */ /* 0x000fe20000010122 */
[----:B------:R-:W-:Y:S02]  /*f7b0*/  I2FP.F32.S32 R23, R23 ;  /* 0x0000001700177245 */ /* 0x000fe40000201400 */
[----:B------:R-:W-:Y:S02]  /*f7c0*/  I2FP.F32.S32 R21, R21 ;  /* 0x0000001500157245 */ /* 0x000fe40000201400 */
[----:B------:R-:W-:Y:S02]  /*f7d0*/  IABS R52, R52 ;  /* 0x0000003400347213 */ /* 0x000fe40000000000 */
[----:B------:R-:W-:-:S02]  /*f7e0*/  FMNMX3.FTZ R13, R13, R22, R16, !PT ;  /* 0x000000160d0d7276 */ /* 0x000fc40007810010 */
[----:B------:R-:W-:Y:S02]  /*f7f0*/  IABS R9, R11 ;  /* 0x0000000b00097213 */ /* 0x000fe40000000000 */
[----:B------:R-:W-:Y:S02]  /*f800*/  FSEL R118, R40, -INF , !P0 ;  /* 0xff80000028767808 */ /* 0x000fe40004000000 */
[----:B------:R-:W-:Y:S02]  /*f810*/  IABS R15, R15 ;  /* 0x0000000f000f7213 */ /* 0x000fe40000000000 */
        /* <DEDUP_REMOVED lines=8> */
[----:B------:R-:W-:Y:S01]  /*f8a0*/  FMNMX3.FTZ R11, R11, R20, R70, !PT ;  /* 0x000000140b0b7276 */ /* 0x000fe20007810046 */
[C---:B------:R-:W-:Y:S01]  /*f8b0*/  FFMA.FTZ R37, -R0.reuse, R40, R37 ;  /* 0x0000002800257223 */ /* 0x040fe20000010125 */
[----:B------:R-:W-:Y:S01]  /*f8c0*/  IABS R44, R44 ;  /* 0x0000002c002c7213 */ /* 0x000fe20000000000 */
[----:B------:R-:W-:Y:S01]  /*f8d0*/  FFMA.FTZ R43, -R0, R52, R43 ;  /* 0x00000034002b7223 */ /* 0x000fe2000001012b */
[----:B------:R-:W-:-:S02]  /*f8e0*/  IABS R42, R42 ;  /* 0x0000002a002a7213 */ /* 0x000fc40000000000 */
[----:B------:R-:W-:Y:S02]  /*f8f0*/  I2FP.F32.S32 R48, R48 ;  /* 0x0000003000307245 */ /* 0x000fe40000201400 */
[----:B------:R-:W-:Y:S02]  /*f900*/  FSEL R132, R23, -INF , !P6 ;  /* 0xff80000017847808 */ /* 0x000fe40007000000 */
[----:B------:R-:W-:Y:S02]  /*f910*/  FSEL R120, R21, -INF , !P5 ;  /* 0xff80000015787808 */ /* 0x000fe40006800000 */
[----:B------:R-:W-:Y:S01]  /*f920*/  FMNMX3.FTZ R13, R13, R8, R118, !PT ;  /* 0x000000080d0d7276 */ /* 0x000fe20007810076 */
[----:B------:R-:W-:Y:S01]  /*f930*/  FFMA.FTZ R33, -R0, R15, R33 ;  /* 0x0000000f00217223 */ /* 0x000fe20000010121 */
[----:B------:R-:W-:Y:S02]  /*f940*/  FSEL R122, R122, -INF , !P0 ;  /* 0xff8000007a7a7808 */ /* 0x000fe40004000000 */
[----:B------:R-:W-:Y:S01]  /*f950*/  FMNMX3.FTZ R11, R11, R28, R68, !PT ;  /* 0x0000001c0b0b7276 */ /* 0x000fe20007810044 */
[C---:B------:R-:W-:Y:S01]  /*f960*/  FFMA.FTZ R89, -R0.reuse, R32, R89 ;  /* 0x0000002000597223 */ /* 0x040fe20000010159 */
[----:B------:R-:W-:Y:S01]  /*f970*/  I2FP.F32.S32 R44, R44 ;  /* 0x0000002c002c7245 */ /* 0x000fe20000201400 */
        /* <DEDUP_REMOVED lines=47> */
[----:B------:R-:W-:Y:S01]  /*fc70*/  FMUL.FTZ R119, R112, R101 ;  /* 0x0000006570777220 */ /* 0x000fe20000410000 */
[----:B------:R-:W-:Y:S01]  /*fc80*/  IMAD.IADD R152, R2, 0x1, R153 ;  /* 0x0000000102987824 */ /* 0x000fe200078e0299 */
[----:B------:R-:W2:Y:S03]  /*fc90*/  LDSM.16.MT88.4 R40, [R154+0x8000] ;  /* 0x008000009a28783b */ /* 0x000ea60000004200 */
[----:B------:R-:W-:Y:S01]  /*fca0*/  FSEL R119, R119, RZ, P0 ;  /* 0x000000ff77777208 */ /* 0x000fe20000000000 */
[-CC-:B------:R-:W-:Y:S01]  /*fcb0*/  FFMA.FTZ R31, R7, R112.reuse, -R127.reuse ;  /* 0x00000070071f7223 */ /* 0x180fe2000001087f */
[----:B------:R-:W3:Y:S01]  /*fcc0*/  LDSM.16.MT88.4 R56, [R152+0x8000] ;  /* 0x008000009838783b */ /* 0x000ee20000004200 */
[----:B------:R-:W-:-:S02]  /*fcd0*/  FFMA.FTZ R111, R30, R112, -R127 ;  /* 0x000000701e6f7223 */ /* 0x000fc4000001087f */
[-CC-:B------:R-:W-:Y:S01]  /*fce0*/  FFMA.FTZ R107, R6, R112.reuse, -R119.reuse ;  /* 0x00000070066b7223 */ /* 0x180fe20000010877 */
[-C--:B------:R-:W-:Y:S01]  /*fcf0*/  FFMA.FTZ R35, R5, R112.reuse, -R119 ;  /* 0x0000007005237223 */ /* 0x080fe20000010877 */
[----:B------:R-:W4:Y:S01]  /*fd00*/  LDSM.16.MT88.4 R72, [R154+0xa000] ;  /* 0x00a000009a48783b */ /* 0x000f220000004200 */
[-CC-:B------:R-:W-:Y:S01]  /*fd10*/  FFMA.FTZ R110, R26, R112.reuse, -R127.reuse ;  /* 0x000000701a6e7223 */ /* 0x180fe2000001087f */
[-C--:B------:R-:W-:Y:S02]  /*fd20*/  FFMA.FTZ R30, R22, R112.reuse, -R127 ;  /* 0x00000070161e7223 */ /* 0x080fe4000001087f */
[----:B------:R-:W5:Y:S01]  /*fd30*/  LDSM.16.MT88.4 R80, [R153+0xa000] ;  /* 0x00a000009950783b */ /* 0x000f620000004200 */
[-CC-:B------:R-:W-:Y:S01]  /*fd40*/  FFMA.FTZ R34, R18, R112.reuse, -R119.reuse ;  /* 0x0000007012227223 */ /* 0x180fe20000010877 */
[-C--:B------:R-:W-:Y:S02]  /*fd50*/  FFMA.FTZ R32, R20, R112.reuse, -R119 ;  /* 0x0000007014207223 */ /* 0x080fe40000010877 */
[----:B------:R-:W5:Y:S01]  /*fd60*/  LDSM.16.MT88.4 R4, [R152+0xa000] ;  /* 0x00a000009804783b */ /* 0x000f620000004200 */
[----:B------:R-:W-:Y:S01]  /*fd70*/  MUFU.EX2 R111, R111 ;  /* 0x0000006f006f7308 */ /* 0x000fe20000000800 */
[----:B------:R-:W-:-:S02]  /*fd80*/  FFMA.FTZ R26, R12, R112, -R127 ;  /* 0x000000700c1a7223 */ /* 0x000fc4000001087f */
        /* <DEDUP_REMOVED lines=10> */
[----:B------:R-:W-:Y:S01]  /*fe30*/  FFMA.FTZ R129, R68, R112, -R119 ;  /* 0x0000007044817223 */ /* 0x000fe20000010877 */
[----:B------:R-:W5:Y:S02]  /*fe40*/  LDSM.16.MT88.4 R8, [R152+0x8800] ;  /* 0x008800009808783b */ /* 0x000f640000004200 */
[----:B------:R-:W-:Y:S02]  /*fe50*/  MUFU.EX2 R34, R34 ;  /* 0x0000002200227308 */ /* 0x000fe40000000800 */
[----:B------:R-:W-:Y:S02]  /*fe60*/  LDSM.16.MT88.4 R20, [R155+0x8800] ;  /* 0x008800009b14783b */ /* 0x000fe40000004200 */
        /* <DEDUP_REMOVED lines=8> */
[----:B----4-:R-:W-:-:S03]  /*fef0*/  F2FP.BF16.F32.PACK_AB R87, R32, R35 ;  /* 0x000000232057723e */ /* 0x010fc600000010ff */
[----:B------:R-:W2:Y:S04]  /*ff00*/  MUFU.EX2 R26, R26 ;  /* 0x0000001a001a7308 */ /* 0x000ea80000000800 */
[----:B------:R-:W-:Y:S01]  /*ff10*/  MUFU.EX2 R2, R2 ;  /* 0x0000000200027308 */ /* 0x000fe20000000800 */
[C---:B------:R-:W-:Y:S03]  /*ff20*/  HMMA.16816.F32.BF16 R44, R84.reuse, R48, RZ ;  /* 0x00000030542c723c */ /* 0x040fe600000418ff */
[----:B------:R-:W-:Y:S04]  /*ff30*/  MUFU.EX2 R25, R25 ;  /* 0x0000001900197308 */ /* 0x000fe80000000800 */
[----:B------:R3:W-:Y:S01]  /*ff40*/  MUFU.EX2 R28, R88 ;  /* 0x00000058001c7308 */ /* 0x0007e20000000800 */
[C---:B------:R-:W-:Y:S03]  /*ff50*/  HMMA.16816.F32.BF16 R48, R84.reuse, R50, RZ ;  /* 0x000000325430723c */ /* 0x040fe600000418ff */
[----:B------:R-:W4:Y:S04]  /*ff60*/  MUFU.EX2 R33, R33 ;  /* 0x0000002100217308 */ /* 0x000f280000000800 */
        /* <DEDUP_REMOVED lines=14> */
[----:B---3--:R-:W-:Y:S01]  /*10050*/  HMMA.16816.F32.BF16 R88, R84, R4, RZ ;  /* 0x000000045458723c */ /* 0x008fe200000418ff */
[----:B--2---:R-:W-:-:S02]  /*10060*/  F2FP.BF16.F32.PACK_AB R4, R26, R27 ;  /* 0x0000001b1a04723e */ /* 0x004fc400000010ff */
        /* <DEDUP_REMOVED lines=18> */
[----:B------:R-:W1:Y:S02]  /*10190*/  LDSM.16.MT88.4 R12, [R154+0x9000] ;  /* 0x009000009a0c783b */ /* 0x000e640000004200 */
[-C--:B------:R-:W-:Y:S01]  /*101a0*/  FFMA.FTZ R129, R118, R112.reuse, -R127 ;  /* 0x0000007076817223 */ /* 0x080fe2000001087f */
[-C--:B------:R-:W-:Y:S01]  /*101b0*/  FFMA.FTZ R135, R122, R112.reuse, -R119 ;  /* 0x000000707a877223 */ /* 0x080fe20000010877 */
[-CC-:B------:R-:W-:Y:S01]  /*101c0*/  FFMA.FTZ R118, R120, R112.reuse, -R127.reuse ;  /* 0x0000007078767223 */ /* 0x180fe2000001087f */
[-C--:B------:R-:W-:Y:S01]  /*101d0*/  FFMA.FTZ R133, R130, R112.reuse, -R127 ;  /* 0x0000007082857223 */ /* 0x080fe2000001087f */
[-CC-:B------:R-:W-:Y:S01]  /*101e0*/  FFMA.FTZ R131, R124, R112.reuse, -R119.reuse ;  /* 0x000000707c837223 */ /* 0x180fe20000010877 */
[-C--:B------:R-:W-:Y:S01]  /*101f0*/  FFMA.FTZ R122, R126, R112.reuse, -R119 ;  /* 0x000000707e7a7223 */ /* 0x080fe20000010877 */
[C---:B--2---:R-:W-:Y:S03]  /*10200*/  HMMA.16816.F32.BF16 R88, R4.reuse, R8, R88 ;  /* 0x000000080458723c */ /* 0x044fe60000041858 */
[-C--:B------:R-:W-:Y:S01]  /*10210*/  FFMA.FTZ R132, R132, R112.reuse, -R127 ;  /* 0x0000007084847223 */ /* 0x080fe2000001087f */
[----:B------:R-:W-:Y:S01]  /*10220*/  FFMA.FTZ R128, R128, R112, -R119 ;  /* 0x0000007080807223 */ /* 0x000fe20000010877 */
[----:B------:R-:W-:Y:S03]  /*10230*/  MUFU.EX2 R129, R129 ;  /* 0x0000008100817308 */ /* 0x000fe60000000800 */
[C---:B------:R-:W-:Y:S01]  /*10240*/  HMMA.16816.F32.BF16 R84, R4.reuse, R10, R84 ;  /* 0x0000000a0454723c */ /* 0x040fe20000041854 */
[----:B------:R-:W2:Y:S01]  /*10250*/  LDSM.16.MT88.4 R8, [R153+0x9000] ;  /* 0x009000009908783b */ /* 0x000ea20000004200 */
[----:B------:R-:W5:Y:S04]  /*10260*/  MUFU.EX2 R120, R132 ;  /* 0x0000008400787308 */ /* 0x000f680000000800 */
[----:B------:R-:W-:Y:S02]  /*10270*/  MUFU.EX2 R118, R118 ;  /* 0x0000007600767308 */ /* 0x000fe40000000800 */
[C---:B---3--:R-:W-:Y:S02]  /*10280*/  HMMA.16816.F32.BF16 R68, R4.reuse, R16, R68 ;  /* 0x000000100444723c */ /* 0x048fe40000041844 */
[----:B------:R-:W3:Y:S04]  /*10290*/  MUFU.EX2 R133, R133 ;  /* 0x0000008500857308 */ /* 0x000ee80000000800 */
[----:B------:R-:W-:Y:S02]  /*102a0*/  MUFU.EX2 R135, R135 ;  /* 0x0000008700877308 */ /* 0x000fe40000000800 */
[C---:B------:R-:W-:Y:S01]  /*102b0*/  HMMA.16816.F32.BF16 R72, R4.reuse, R18, R72 ;  /* 0x000000120448723c */ /* 0x040fe20000041848 */
[----:B------:R-:W2:Y:S01]  /*102c0*/  LDSM.16.MT88.4 R16, [R155+0x9000] ;  /* 0x009000009b10783b */ /* 0x000ea20000004200 */
[----:B------:R-:W1:Y:S04]  /*102d0*/  MUFU.EX2 R124, R128 ;  /* 0x00000080007c7308 */ /* 0x000e680000000800 */
[----:B------:R-:W-:Y:S04]  /*102e0*/  MUFU.EX2 R131, R131 ;  /* 0x0000008300837308 */ /* 0x000fe80000000800 */
[----:B------:R-:W1:Y:S01]  /*102f0*/  MUFU.EX2 R122, R122 ;  /* 0x0000007a007a7308 */ /* 0x000e620000000800 */
[C---:B----4-:R-:W-:Y:S08]  /*10300*/  HMMA.16816.F32.BF16 R60, R4.reuse, R20, R60 ;  /* 0x00000014043c723c */ /* 0x050ff0000004183c */
[----:B------:R-:W-:Y:S03]  /*10310*/  HMMA.16816.F32.BF16 R64, R4, R22, R64 ;  /* 0x000000160440723c */ /* 0x000fe60000041840 */
[----:B-----5:R-:W-:Y:S01]  /*10320*/  F2FP.BF16.F32.PACK_AB R4, R120, R129 ;  /* 0x000000817804723e */ /* 0x020fe200000010ff */
[----:B------:R-:W-:Y:S01]  /*10330*/  LDSM.16.MT88.4 R20, [R152+0x9000] ;  /* 0x009000009814783b */ /* 0x000fe20000004200 */
[----:B---3--:R-:W-:-:S02]  /*10340*/  F2FP.BF16.F32.PACK_AB R6, R133, R118 ;  /* 0x000000768506723e */ /* 0x008fc400000010ff */
[----:B-1----:R-:W-:Y:S02]  /*10350*/  F2FP.BF16.F32.PACK_AB R5, R124, R135 ;  /* 0x000000877c05723e */ /* 0x002fe400000010ff */
[----:B------:R-:W-:-:S07]  /*10360*/  F2FP.BF16.F32.PACK_AB R7, R122, R131 ;  /* 0x000000837a07723e */ /* 0x000fce00000010ff */
        /* <DEDUP_REMOVED lines=15> */
[----:B------:R-:W-:-:S05]  /*10460*/  FFMA.FTZ R179, R113, R112, -R119 ;  /* 0x0000007071b37223 */ /* 0x000fca0000010877 */
[----:B---3--:R-:W-:Y:S03]  /*10470*/  HMMA.16816.F32.BF16 R76, R4, R16, R76 ;  /* 0x00000010044c723c */ /* 0x008fe6000004184c */
[-CC-:B------:R-:W-:Y:S01]  /*10480*/  FFMA.FTZ R17, R117, R112.reuse, -R119.reuse ;  /* 0x0000007075117223 */ /* 0x180fe20000010877 */
[----:B------:R-:W-:-:S03]  /*10490*/  FFMA.FTZ R16, R114, R112, -R119 ;  /* 0x0000007072107223 */ /* 0x000fc60000010877 */
[----:B------:R-:W-:Y:S01]  /*104a0*/  MUFU.EX2 R114, R17 ;  /* 0x0000001100727308 */ /* 0x000fe20000000800 */
[C---:B------:R-:W-:Y:S03]  /*104b0*/  HMMA.16816.F32.BF16 R80, R4.reuse, R18, R80 ;  /* 0x000000120450723c */ /* 0x040fe60000041850 */
[----:B------:R3:W-:Y:S01]  /*104c0*/  MUFU.EX2 R113, R16 ;  /* 0x0000001000717308 */ /* 0x0007e20000000800 */
[-CC-:B------:R-:W-:Y:S01]  /*104d0*/  FFMA.FTZ R116, R116, R112.reuse, -R127.reuse ;  /* 0x0000007074747223 */ /* 0x180fe2000001087f */
[-CC-:B------:R-:W-:Y:S01]  /*104e0*/  FFMA.FTZ R180, R121, R112.reuse, -R127.reuse ;  /* 0x0000007079b47223 */ /* 0x180fe2000001087f */
[-CC-:B------:R-:W-:Y:S01]  /*104f0*/  FFMA.FTZ R125, R125, R112.reuse, -R127.reuse ;  /* 0x000000707d7d7223 */ /* 0x180fe2000001087f */
[-C--:B------:R-:W-:Y:S01]  /*10500*/  FFMA.FTZ R123, R123, R112.reuse, -R127 ;  /* 0x000000707b7b7223 */ /* 0x080fe2000001087f */
[----:B------:R-:W-:Y:S01]  /*10510*/  FFMA.FTZ R121, R115, R112, -R119 ;  /* 0x0000007073797223 */ /* 0x000fe20000010877 */
[----:B---3--:R-:W3:Y:S01]  /*10520*/  LDSM.16.MT88.4 R16, [R153+0x9800] ;  /* 0x009800009910783b */ /* 0x008ee20000004200 */
[----:B------:R-:W-:Y:S04]  /*10530*/  MUFU.EX2 R117, R125 ;  /* 0x0000007d00757308 */ /* 0x000fe80000000800 */
[----:B------:R-:W4:Y:S04]  /*10540*/  MUFU.EX2 R116, R116 ;  /* 0x0000007400747308 */ /* 0x000f280000000800 */
        /* <DEDUP_REMOVED lines=8> */
[----:B------:R-:W-:Y:S03]  /*105d0*/  HMMA.16816.F32.BF16 R56, R4, R22, R56 ;  /* 0x000000160438723c */ /* 0x000fe60000041838 */
[----:B----4-:R-:W-:Y:S01]  /*105e0*/  F2FP.BF16.F32.PACK_AB R4, R116, R117 ;  /* 0x000000757404723e */ /* 0x010fe200000010ff */
[----:B------:R-:W-:Y:S01]  /*105f0*/  LDSM.16.MT88.4 R20, [R154+0x9800] ;  /* 0x009800009a14783b */ /* 0x000fe20000004200 */
[----:B-----5:R-:W-:-:S02]  /*10600*/  F2FP.BF16.F32.PACK_AB R6, R180, R115 ;  /* 0x00000073b406723e */ /* 0x020fc400000010ff */
        /* <DEDUP_REMOVED lines=11> */
[----:B------:R-:W-:Y:S01]  /*106c0*/  FADD.FTZ R110, R111, R110 ;  /* 0x0000006e6f6e7221 */ /* 0x000fe20000010000 */
[----:B------:R-:W-:-:S04]  /*106d0*/  FADD.FTZ R34, R34, R107 ;  /* 0x0000006b22227221 */ /* 0x000fc80000010000 */
[C---:B--2---:R-:W-:Y:S08]  /*106e0*/  HMMA.16816.F32.BF16 R60, R4.reuse, R8, R60 ;  /* 0x00000008043c723c */ /* 0x044ff0000004183c */
[----:B------:R-:W-:Y:S01]  /*106f0*/  HMMA.16816.F32.BF16 R64, R4, R10, R64 ;  /* 0x0000000a0440723c */ /* 0x000fe20000041840 */
[----:B------:R-:W2:Y:S02]  /*10700*/  LDSM.16.MT88.4 R8, [R152+0xb800] ;  /* 0x00b800009808783b */ /* 0x000ea40000004200 */
        /* <DEDUP_REMOVED lines=18> */
[----:B------:R-:W-:Y:S03]  /*10830*/  HMMA.16816.F32.BF16 R36, R4, R20, R36 ;  /* 0x000000140424723c */ /* 0x000fe60000041824 */
[----:B------:R-:W-:-:S05]  /*10840*/  FADD.FTZ R2, R118, R13 ;  /* 0x0000000d76027221 */ /* 0x000fca0000010000 */
[----:B------:R-:W-:Y:S03]  /*10850*/  HMMA.16816.F32.BF16 R40, R4, R22, R40 ;  /* 0x000000160428723c */ /* 0x000fe60000041828 */
[----:B------:R-:W-:-:S05]  /*10860*/  FADD.FTZ R2, R133, R2 ;  /* 0x0000000285027221 */ /* 0x000fca0000010000 */
[C---:B------:R-:W-:Y:S08]  /*10870*/  HMMA.16816.F32.BF16 R72, R4.reuse, R18, R72 ;  /* 0x000000120448723c */ /* 0x040ff00000041848 */
[C---:B------:R-:W-:Y:S08]  /*10880*/  HMMA.16816.F32.BF16 R80, R4.reuse, R14, R80 ;  /* 0x0000000e0450723c */ /* 0x040ff00000041850 */
[----:B--2---:R-:W-:Y:S03]  /*10890*/  HMMA.16816.F32.BF16 R88, R4, R8, R88 ;  /* 0x000000080458723c */ /* 0x004fe60000041858 */
[----:B------:R-:W-:-:S05]  /*108a0*/  FADD.FTZ R9, R131, R124 ;  /* 0x0000007c83097221 */ /* 0x000fca0000010000 */
[----:B------:R-:W-:Y:S03]  /*108b0*/  HMMA.16816.F32.BF16 R84, R4, R10, R84 ;  /* 0x0000000a0454723c */ /* 0x000fe60000041854 */
        /* <DEDUP_REMOVED lines=10> */
[----:B------:R-:W-:Y:S02]  /*10960*/  IMAD.SHL.U32 R172, R167, 0x8, RZ ;  /* 0x00000008a7ac7824 */ /* 0x000fe400078e00ff */
[----:B------:R-:W-:Y:S01]  /*10970*/  FADD.FTZ R179, R179, R112 ;  /* 0x00000070b3b37221 */ /* 0x000fe20000010000 */
[----:B------:R-:W-:Y:S06]  /*10980*/  @!P0 BRA `(.L_x_12659) ;  /* 0x0000003000648947 */ /* 0x000fec0003800000 */
[----:B------:R-:W-:Y:S01]  /*10990*/  SHF.R.U32.HI R5, RZ, 0x1, R167 ;  /* 0x00000001ff057819 */ /* 0x000fe200000116a7 */
[----:B------:R-:W-:Y:S01]  /*109a0*/  IMAD.SHL.U32 R2, R167, 0x2, RZ ;  /* 0x00000002a7027824 */ /* 0x000fe200078e00ff */
[----:B------:R-:W-:Y:S01]  /*109b0*/  ISETP.NE.U32.AND P2, PT, R108, RZ, PT ;  /* 0x000000ff6c00720c */ /* 0x000fe20003f45070 */
[----:B------:R-:W-:Y:S01]  /*109c0*/  VIADD R178, R105, 0xffffffff ;  /* 0xffffffff69b27836 */ /* 0x000fe20000000000 */
[----:B------:R-:W-:Y:S02]  /*109d0*/  LOP3.LUT R5, R5, 0x1f0, RZ, 0xc0, !PT ;  /* 0x000001f005057812 */ /* 0x000fe400078ec0ff */
[----:B------:R-:W-:Y:S01]  /*109e0*/  LOP3.LUT R2, R2, 0x6, RZ, 0xc0, !PT ;  /* 0x0000000602027812 */ /* 0x000fe200078ec0ff */
[----:B------:R-:W-:Y:S01]  /*109f0*/  IMAD.SHL.U32 R178, R178, 0x40, RZ ;  /* 0x00000040b2b27824 */ /* 0x000fe200078e00ff */
[----:B------:R-:W-:Y:S02]  /*10a00*/  IADD3 R106, PT, PT, R5, R106, R168 ;  /* 0x0000006a056a7210 */ /* 0x000fe40007ffe0a8 */
[----:B------:R-:W-:-:S02]  /*10a10*/  ISETP.NE.AND.EX P2, PT, R109, RZ, PT, P2 ;  /* 0x000000ff6d00720c */ /* 0x000fc40003f45320 */
[----:B------:R-:W-:-:S05]  /*10a20*/  IADD3 R3, PT, PT, -R173, R106, R3 ;  /* 0x0000006aad037210 */ /* 0x000fca0007ffe103 */
[----:B------:R-:W-:Y:S02]  /*10a30*/  IMAD.IADD R2, R3, 0x1, -R2 ;  /* 0x0000000103027824 */ /* 0x000fe400078e0a02 */
[----:B------:R-:W-:Y:S02]  /*10a40*/  IMAD.MOV.U32 R3, RZ, RZ, R104 ;  /* 0x000000ffff037224 */ /* 0x000fe400078e0068 */
[----:B------:R-:W-:Y:S01]  /*10a50*/  IMAD R105, R105, -0x40, R2 ;  /* 0xffffffc069697824 */ /* 0x000fe200078e0202 */
[----:B------:R-:W-:-:S04]  /*10a60*/  MOV R2, R101 ;  /* 0x0000006500027202 */ /* 0x000fc80000000f00 */
[----:B------:R-:W-:-:S07]  /*10a70*/  IADD3 R174, PT, PT, R105, 0x88, RZ ;  /* 0x0000008869ae7810 */ /* 0x000fce0007ffe0ff */
.L_x_12666:
        /* <DEDUP_REMOVED lines=77> */
.L_x_12661:
[----:B------:R-:W-:Y:S05]  /*10f50*/  BSYNC.RECONVERGENT B0 ;  /* 0x0000000000007941 */ /* 0x000fea0003800200 */
.L_x_12660:
[----:B------:R-:W1:Y:S01]  /*10f60*/  S2UR UR7, SR_CgaCtaId ;  /* 0x00000000000779c3 */ /* 0x000e620000008800 */
[----:B------:R-:W-:Y:S01]  /*10f70*/  IMAD.SHL.U32 R172, R167, 0x8, RZ ;  /* 0x00000008a7ac7824 */ /* 0x000fe200078e00ff */
[----:B------:R-:W-:Y:S01]  /*10f80*/  UMOV UR9, 0x400 ;  /* 0x0000040000097882 */ /* 0x000fe20000000000 */
[-C--:B------:R-:W-:Y:S01]  /*10f90*/  ISETP.GE.AND P0, PT, R100, R171.reuse, PT ;  /* 0x000000ab6400720c */ /* 0x080fe20003f06270 */
[----:B------:R-:W-:Y:S01]  /*10fa0*/  IMAD.SHL.U32 R163, R158, 0x20, RZ ;  /* 0x000000209ea37824 */ /* 0x000fe200078e00ff */
[----:B------:R-:W-:Y:S01]  /*10fb0*/  BSSY.RECONVERGENT B1, `(.L_x_12662) ;  /* 0x0000124000017945 */ /* 0x000fe20003800200 */
[C---:B------:R-:W-:Y:S01]  /*10fc0*/  LOP3.LUT R182, R172.reuse, 0x38, RZ, 0xc0, !PT ;  /* 0x00000038acb67812 */ /* 0x040fe200078ec0ff */
[----:B------:R-:W-:Y:S01]  /*10fd0*/  VIADD R169, R169, 0xffffffff ;  /* 0xffffffffa9a97836 */ /* 0x000fe20000000000 */
[----:B------:R-:W-:Y:S02]  /*10fe0*/  LOP3.LUT R184, R172, 0x1c0, RZ, 0xc0, !PT ;  /* 0x000001c0acb87812 */ /* 0x000fe400078ec0ff */
[----:B------:R-:W-:Y:S02]  /*10ff0*/  ISETP.GE.AND P1, PT, R182, R171, PT ;  /* 0x000000abb600720c */ /* 0x000fe40003f26270 */
[----:B------:R-:W-:Y:S02]  /*11000*/  LOP3.LUT R101, R184, 0x38, R167, 0xf8, !PT ;  /* 0x00000038b8657812 */ /* 0x000fe400078ef8a7 */
[----:B------:R-:W-:Y:S02]  /*11010*/  LOP3.LUT R181, R172, 0x1e00, RZ, 0xc0, !PT ;  /* 0x00001e00acb57812 */ /* 0x000fe400078ec0ff */
[C---:B------:R-:W-:Y:S02]  /*11020*/  LEA R184, P3, R158.reuse, R164, 0x5 ;  /* 0x000000a49eb87211 */ /* 0x040fe400078628ff */
[----:B------:R-:W-:Y:S02]  /*11030*/  LOP3.LUT R181, R181, R101, R182, 0xf6, !PT ;  /* 0x00000065b5b57212 */ /* 0x000fe400078ef6b6 */
[--C-:B------:R-:W-:Y:S02]  /*11040*/  LEA.HI.X R185, R158, R165, R159.reuse, 0x5, P3 ;  /* 0x000000a59eb97211 */ /* 0x100fe400018f2c9f */
        /* <DEDUP_REMOVED lines=231> */
.L_x_12665:
[----:B------:R-:W-:Y:S05]  /*11ec0*/  BSYNC.RECONVERGENT B0 ;  /* 0x0000000000007941 */ /* 0x000fea0003800200 */
.L_x_12664:
        /* <DEDUP_REMOVED lines=50> */
.L_x_12663:
[----:B------:R-:W-:Y:S05]  /*121f0*/  BSYNC.RECONVERGENT B1 ;  /* 0x0000000000017941 */ /* 0x000fea0003800200 */
.L_x_12662:
[----:B--2---:R-:W2:Y:S01]  /*12200*/  LD.E R105, desc[UR4][R102.64+0xdc] ;  /* 0x0000dc0466697980 */ /* 0x004ea2000c101900 */
[C---:B------:R-:W-:Y:S02]  /*12210*/  IADD3 R104, PT, PT, R174.reuse, -0x1, RZ ;  /* 0xffffffffae687810 */ /* 0x040fe40007ffe0ff */
[----:B------:R-:W-:Y:S01]  /*12220*/  IABS R107, R174 ;  /* 0x000000ae006b7213 */ /* 0x000fe20000000000 */
[----:B------:R-:W-:Y:S01]  /*12230*/  LDSM.16.MT88.4 R112, [R154+0x8000] ;  /* 0x008000009a70783b */ /* 0x000fe20000004200 */
[----:B------:R-:W-:Y:S02]  /*12240*/  IABS R104, R104 ;  /* 0x0000006800687213 */ /* 0x000fe40000000000 */
[----:B------:R-:W-:Y:S02]  /*12250*/  I2FP.F32.S32 R107, R107 ;  /* 0x0000006b006b7245 */ /* 0x000fe40000201400 */
[----:B------:R-:W-:Y:S02]  /*12260*/  IADD3 R101, PT, PT, R174, -0x8, RZ ;  /* 0xfffffff8ae657810 */ /* 0x000fe40007ffe0ff */
[----:B------:R-:W-:Y:S01]  /*12270*/  I2FP.F32.S32 R104, R104 ;  /* 0x0000006800687245 */ /* 0x000fe20000201400 */
[----:B------:R-:W-:Y:S01]  /*12280*/  FFMA.FTZ R6, -R0, R107, R6 ;  /* 0x0000006b00067223 */ /* 0x000fe20000010106 */
[----:B------:R-:W-:Y:S01]  /*12290*/  IABS R101, R101 ;  /* 0x0000006500657213 */ /* 0x000fe20000000000 */
[----:B------:R-:W-:Y:S01]  /*122a0*/  LDSM.16.MT88.4 R116, [R153+0x8000] ;  /* 0x008000009974783b */ /* 0x000fe20000004200 */
        /* <DEDUP_REMOVED lines=54> */
[----:B------:R-:W-:Y:S02]  /*12610*/  IADD3 R106, PT, PT, R174, -0x38, RZ ;  /* 0xffffffc8ae6a7810 */ /* 0x000fe40007ffe0ff */
[----:B------:R-:W-:Y:S02]  /*12620*/  I2FP.F32.S32 R107, R107 ;  /* 0x0000006b006b7245 */ /* 0x000fe40000201400 */
[----:B------:R-:W-:Y:S02]  /*12630*/  IABS R101, R101 ;  /* 0x0000006500657213 */ /* 0x000fe40000000000 */
[----:B------:R-:W-:Y:S01]  /*12640*/  IABS R106, R106 ;  /* 0x0000006a006a7213 */ /* 0x000fe20000000000 */
[CC--:B------:R-:W-:Y:S01]  /*12650*/  FFMA.FTZ R24, -R0.reuse, R107.reuse, R24 ;  /* 0x0000006b00187223 */ /* 0x0c0fe20000010118 */
[----:B------:R-:W-:Y:S01]  /*12660*/  FFMA.FTZ R30, -R0, R107, R30 ;  /* 0x0000006b001e7223 */ /* 0x000fe2000001011e */
[----:B------:R-:W-:Y:S02]  /*12670*/  FMNMX3.FTZ R108, R3, R4, R5, !PT ;  /* 0x00000004036c7276 */ /* 0x000fe40007810005 */
[----:B------:R-:W-:Y:S02]  /*12680*/  MOV R107, R101 ;  /* 0x00000065006b7202 */ /* 0x000fe40000000f00 */
[----:B------:R-:W-:Y:S02]  /*12690*/  I2FP.F32.S32 R101, R106 ;  /* 0x0000006a00657245 */ /* 0x000fe40000201400 */
[----:B------:R-:W-:Y:S02]  /*126a0*/  I2FP.F32.S32 R104, R104 ;  /* 0x0000006800687245 */ /* 0x000fe40000201400 */
[----:B------:R-:W-:Y:S01]  /*126b0*/  FMNMX3.FTZ R108, R108, R8, R9, !PT ;  /* 0x000000086c6c7276 */ /* 0x000fe20007810009 */
[-C--:B------:R-:W-:Y:S01]  /*126c0*/  FFMA.FTZ R28, -R0, R101.reuse, R28 ;  /* 0x00000065001c7223 */ /* 0x080fe2000001011c */
[----:B------:R-:W-:Y:S01]  /*126d0*/  FMNMX3.FTZ R106, R2, R6, R7, !PT ;  /* 0x00000006026a7276 */ /* 0x000fe20007810007 */
[C---:B------:R-:W-:Y:S01]  /*126e0*/  FFMA.FTZ R34, -R0.reuse, R101, R34 ;  /* 0x0000006500227223 */ /* 0x040fe20000010122 */
[CC--:B------:R-:W-:Y:S01]  /*126f0*/  FFMA.FTZ R25, -R0.reuse, R104.reuse, R25 ;  /* 0x0000006800197223 */ /* 0x0c0fe20000010119 */
[----:B------:R-:W-:Y:S01]  /*12700*/  FFMA.FTZ R31, -R0, R104, R31 ;  /* 0x00000068001f7223 */ /* 0x000fe2000001011f */
[----:B------:R-:W-:Y:S02]  /*12710*/  FMNMX3.FTZ R101, R106, R10, R11, !PT ;  /* 0x0000000a6a657276 */ /* 0x000fe4000781000b */
[----:B------:R-:W-:Y:S02]  /*12720*/  FMNMX3.FTZ R108, R108, R12, R13, !PT ;  /* 0x0000000c6c6c7276 */ /* 0x000fe4000781000d */
[----:B------:R-:W-:Y:S02]  /*12730*/  I2FP.F32.S32 R104, R107 ;  /* 0x0000006b00687245 */ /* 0x000fe40000201400 */
[C---:B------:R-:W-:Y:S02]  /*12740*/  IADD3 R107, PT, PT, R174.reuse, -0x40, RZ ;  /* 0xffffffc0ae6b7810 */ /* 0x040fe40007ffe0ff */
[----:B------:R-:W-:Y:S01]  /*12750*/  IADD3 R106, PT, PT, R174, -0x41, RZ ;  /* 0xffffffbfae6a7810 */ /* 0x000fe20007ffe0ff */
[C---:B------:R-:W-:Y:S01]  /*12760*/  FFMA.FTZ R29, -R0.reuse, R104, R29 ;  /* 0x00000068001d7223 */ /* 0x040fe2000001011d */
[----:B------:R-:W-:Y:S01]  /*12770*/  FMNMX3.FTZ R101, R101, R14, R15, !PT ;  /* 0x0000000e65657276 */ /* 0x000fe2000781000f */
[----:B------:R-:W-:Y:S01]  /*12780*/  FFMA.FTZ R35, -R0, R104, R35 ;  /* 0x0000006800237223 */ /* 0x000fe20000010123 */
        /* <DEDUP_REMOVED lines=24> */
[----:B-1----:R-:W-:Y:S05]  /*12910*/  FMNMX.FTZ R104, R107, R104, !PT ;  /* 0x000000686b687209 */ /* 0x002fea0007810000 */
[----:B------:R-:W-:Y:S01]  /*12920*/  FADD.FTZ R108, -R104, R3 ;  /* 0x00000003686c7221 */ /* 0x000fe20000010100 */
[----:B---3--:R-:W-:Y:S04]  /*12930*/  FMNMX.FTZ R101, R110, R101, !PT ;  /* 0x000000656e657209 */ /* 0x008fe80007810000 */
[C---:B------:R-:W-:Y:S01]  /*12940*/  FSETP.NEU.FTZ.AND P0, PT, R101.reuse, -INF , PT ;  /* 0xff8000006500780b */ /* 0x040fe20003f1d000 */
[----:B------:R-:W-:Y:S01]  /*12950*/  FADD.FTZ R106, -R101, R2 ;  /* 0x00000002656a7221 */ /* 0x000fe20000010100 */
        /* <DEDUP_REMOVED lines=17> */
[----:B------:R-:W-:Y:S06]  /*12a70*/  FFMA.FTZ R124, R5, R105, -R130 ;  /* 0x00000069057c7223 */ /* 0x000fec0000010882 */
        /* <DEDUP_REMOVED lines=21> */
[----:B------:R-:W-:Y:S01]  /*12bd0*/  FMUL.FTZ R43, R2, R43 ;  /* 0x0000002b022b7220 */ /* 0x000fe20000410000 */
[C---:B------:R-:W-:Y:S01]  /*12be0*/  FMUL.FTZ R40, R3.reuse, R40 ;  /* 0x0000002803287220 */ /* 0x040fe20000410000 */
[----:B------:R-:W-:Y:S07]  /*12bf0*/  FMUL.FTZ R41, R3, R41 ;  /* 0x0000002903297220 */ /* 0x000fee0000410000 */
[----:B------:R-:W-:Y:S01]  /*12c00*/  MUFU.EX2 R121, R121 ;  /* 0x0000007900797308 */ /* 0x000fe20000000800 */
[--C-:B------:R-:W-:Y:S01]  /*12c10*/  FFMA.FTZ R129, R30, R105, -R128.reuse ;  /* 0x000000691e817223 */ /* 0x100fe20000010880 */
[----:B---3--:R-:W-:Y:S01]  /*12c20*/  F2FP.BF16.F32.PACK_AB R99, R106, R107 ;  /* 0x0000006b6a63723e */ /* 0x008fe200000010ff */
[-C--:B------:R-:W-:Y:S07]  /*12c30*/  FFMA.FTZ R136, R31, R105.reuse, -R128 ;  /* 0x000000691f887223 */ /* 0x080fee0000010880 */
[----:B------:R-:W3:Y:S01]  /*12c40*/  MUFU.EX2 R120, R120 ;  /* 0x0000007800787308 */ /* 0x000ee20000000800 */
[-CC-:B------:R-:W-:Y:S01]  /*12c50*/  FFMA.FTZ R131, R28, R105.reuse, -R130.reuse ;  /* 0x000000691c837223 */ /* 0x180fe20000010882 */
[----:B------:R-:W-:Y:S01]  /*12c60*/  FFMA.FTZ R138, R29, R105, -R130 ;  /* 0x000000691d8a7223 */ /* 0x000fe20000010882 */
[C---:B------:R-:W-:Y:S01]  /*12c70*/  FMUL.FTZ R46, R2.reuse, R46 ;  /* 0x0000002e022e7220 */ /* 0x040fe20000410000 */
[----:B------:R-:W-:Y:S01]  /*12c80*/  LDSM.16.MT88.4 R28, [R152+0x9800] ;  /* 0x00980000981c783b */ /* 0x000fe20000004200 */
        /* <DEDUP_REMOVED lines=8> */
[----:B------:R-:W-:Y:S01]  /*12d10*/  FMUL.FTZ R54, R2, R54 ;  /* 0x0000003602367220 */ /* 0x000fe20000410000 */
        /* <DEDUP_REMOVED lines=50> */
[----:B------:R-:W-:Y:S01]  /*13040*/  FMUL.FTZ R12, R3, R88 ;  /* 0x00000058030c7220 */ /* 0x000fe20000410000 */
[----:B------:R-:W-:Y:S01]  /*13050*/  FFMA.FTZ R132, R13, R105, -R130 ;  /* 0x000000690d847223 */ /* 0x000fe20000010882 */
[----:B------:R-:W-:Y:S01]  /*13060*/  FMUL.FTZ R13, R3, R89 ;  /* 0x00000059030d7220 */ /* 0x000fe20000410000 */
[C---:B------:R-:W-:Y:S01]  /*13070*/  HMMA.16816.F32.BF16 R56, R96.reuse, R94, R56 ;  /* 0x0000005e6038723c */ /* 0x040fe20000041838 */
[----:B------:R-:W3:Y:S01]  /*13080*/  LDSM.16.MT88.4 R92, [R153+0xa000] ;  /* 0x00a00000995c783b */ /* 0x000ee20000004200 */
[----:B------:R-:W-:Y:S01]  /*13090*/  MUFU.EX2 R117, R117 ;  /* 0x0000007500757308 */ /* 0x000fe20000000800 */
[-CC-:B------:R-:W-:Y:S01]  /*130a0*/  FFMA.FTZ R116, R18, R105.reuse, -R128.reuse ;  /* 0x0000006912747223 */ /* 0x180fe20000010880 */
[C---:B------:R-:W-:Y:S01]  /*130b0*/  FMUL.FTZ R18, R2.reuse, R86 ;  /* 0x0000005602127220 */ /* 0x040fe20000410000 */
[----:B------:R-:W-:Y:S07]  /*130c0*/  FFMA.FTZ R119, R19, R105, -R128 ;  /* 0x0000006913777223 */ /* 0x000fee0000010880 */
[----:B------:R-:W4:Y:S01]  /*130d0*/  MUFU.EX2 R118, R118 ;  /* 0x0000007600767308 */ /* 0x000f220000000800 */
[----:B------:R-:W-:Y:S01]  /*130e0*/  FMUL.FTZ R19, R2, R87 ;  /* 0x0000005702137220 */ /* 0x000fe20000410000 */
[C---:B-1----:R-:W-:Y:S01]  /*130f0*/  HMMA.16816.F32.BF16 R60, R96.reuse, R108, R60 ;  /* 0x0000006c603c723c */ /* 0x042fe2000004183c */
[----:B------:R-:W-:Y:S07]  /*13100*/  LDSM.16.MT88.4 R88, [R154+0x8800] ;  /* 0x008800009a58783b */ /* 0x000fee0000004200 */
[----:B------:R-:W-:Y:S01]  /*13110*/  MUFU.EX2 R116, R116 ;  /* 0x0000007400747308 */ /* 0x000fe20000000800 */
[-CC-:B------:R-:W-:Y:S01]  /*13120*/  FFMA.FTZ R125, R16, R105.reuse, -R130.reuse ;  /* 0x00000069107d7223 */ /* 0x180fe20000010882 */
[----:B------:R-:W-:Y:S01]  /*13130*/  FMUL.FTZ R16, R3, R84 ;  /* 0x0000005403107220 */ /* 0x000fe20000410000 */
[--C-:B------:R-:W-:Y:S07]  /*13140*/  FFMA.FTZ R134, R17, R105, -R130.reuse ;  /* 0x0000006911867223 */ /* 0x100fee0000010882 */
[----:B------:R-:W1:Y:S01]  /*13150*/  MUFU.EX2 R119, R119 ;  /* 0x0000007700777308 */ /* 0x000e620000000800 */
[C---:B------:R-:W-:Y:S01]  /*13160*/  FMUL.FTZ R17, R3.reuse, R85 ;  /* 0x0000005503117220 */ /* 0x040fe20000410000 */
[C---:B------:R-:W-:Y:S01]  /*13170*/  HMMA.16816.F32.BF16 R64, R96.reuse, R110, R64 ;  /* 0x0000006e6040723c */ /* 0x040fe20000041840 */
[----:B------:R-:W5:Y:S07]  /*13180*/  LDSM.16.MT88.4 R108, [R152+0xa000] ;  /* 0x00a00000986c783b */ /* 0x000f6e0000004200 */
[----:B------:R-:W-:Y:S01]  /*13190*/  MUFU.EX2 R127, R127 ;  /* 0x0000007f007f7308 */ /* 0x000fe20000000800 */
[----:B------:R-:W-:Y:S01]  /*131a0*/  FFMA.FTZ R32, R32, R105, -R130 ;  /* 0x0000006920207223 */ /* 0x000fe20000010882 */
[----:B----4-:R-:W-:Y:S01]  /*131b0*/  F2FP.BF16.F32.PACK_AB R85, R118, R117 ;  /* 0x000000757655723e */ /* 0x010fe200000010ff */
[----:B------:R-:W-:Y:S07]  /*131c0*/  FFMA.FTZ R34, R34, R105, -R128 ;  /* 0x0000006922227223 */ /* 0x000fee0000010880 */
[----:B------:R-:W4:Y:S01]  /*131d0*/  MUFU.EX2 R132, R132 ;  /* 0x0000008400847308 */ /* 0x000f220000000800 */
[----:B------:R-:W-:Y:S01]  /*131e0*/  FFMA.FTZ R126, R3, R180, R126 ;  /* 0x000000b4037e7223 */ /* 0x000fe2000001007e */
[C---:B--2---:R-:W-:Y:S08]  /*131f0*/  HMMA.16816.F32.BF16 R68, R96.reuse, R112, R68 ;  /* 0x000000706044723c */ /* 0x044ff00000041844 */
[----:B------:R-:W-:Y:S01]  /*13200*/  MUFU.EX2 R125, R125 ;  /* 0x0000007d007d7308 */ /* 0x000fe20000000800 */
[----:B------:R-:W-:Y:S01]  /*13210*/  ISETP.GT.AND P0, PT, R169, R160, PT ;  /* 0x000000a0a900720c */ /* 0x000fe20003f04270 */
[----:B------:R-:W-:Y:S01]  /*13220*/  FFMA.FTZ R123, R2, R179, R123 ;  /* 0x000000b3027b7223 */ /* 0x000fe2000001007b */
[----:B-1----:R-:W-:Y:S07]  /*13230*/  F2FP.BF16.F32.PACK_AB R87, R119, R116 ;  /* 0x000000747757723e */ /* 0x002fee00000010ff */
[----:B------:R-:W1:Y:S01]  /*13240*/  MUFU.EX2 R134, R134 ;  /* 0x0000008600867308 */ /* 0x000e620000000800 */
[----:B------:R-:W-:Y:S01]  /*13250*/  FADD.FTZ R126, R124, R126 ;  /* 0x0000007e7c7e7221 */ /* 0x000fe20000010000 */
[C---:B------:R-:W-:Y:S01]  /*13260*/  HMMA.16816.F32.BF16 R72, R96.reuse, R114, R72 ;  /* 0x000000726048723c */ /* 0x040fe20000041848 */
[----:B------:R-:W2:Y:S07]  /*13270*/  LDSM.16.MT88.4 R112, [R155+0x8800] ;  /* 0x008800009b70783b */ /* 0x000eae0000004200 */
[----:B------:R-:W-:Y:S01]  /*13280*/  MUFU.EX2 R32, R32 ;  /* 0x0000002000207308 */ /* 0x000fe20000000800 */
[----:B------:R-:W-:Y:S01]  /*13290*/  FADD.FTZ R122, R122, R123 ;  /* 0x0000007b7a7a7221 */ /* 0x000fe20000010000 */
[----:B----4-:R-:W-:Y:S01]  /*132a0*/  F2FP.BF16.F32.PACK_AB R84, R132, R127 ;  /* 0x0000007f8454723e */ /* 0x010fe200000010ff */
[----:B------:R-:W-:Y:S07]  /*132b0*/  FADD.FTZ R121, R121, R126 ;  /* 0x0000007e79797221 */ /* 0x000fee0000010000 */
[----:B------:R-:W-:Y:S01]  /*132c0*/  MUFU.EX2 R34, R34 ;  /* 0x0000002200227308 */ /* 0x000fe20000000800 */
[----:B------:R-:W-:Y:S01]  /*132d0*/  FADD.FTZ R107, R107, R122 ;  /* 0x0000007a6b6b7221 */ /* 0x000fe20000010000 */
[C---:B---3--:R-:W-:Y:S03]  /*132e0*/  HMMA.16816.F32.BF16 R76, R96.reuse, R92, R76 ;  /* 0x0000005c604c723c */ /* 0x048fe6000004184c */
[----:B-1----:R-:W-:Y:S01]  /*132f0*/  F2FP.BF16.F32.PACK_AB R86, R134, R125 ;  /* 0x0000007d8656723e */ /* 0x002fe200000010ff */
[----:B------:R-:W-:Y:S01]  /*13300*/  FADD.FTZ R120, R120, R121 ;  /* 0x0000007978787221 */ /* 0x000fe20000010000 */
[----:B------:R-:W-:Y:S03]  /*13310*/  FADD.FTZ R106, R106, R107 ;  /* 0x0000006b6a6a7221 */ /* 0x000fe60000010000 */
[C---:B------:R-:W-:Y:S01]  /*13320*/  HMMA.16816.F32.BF16 R80, R96.reuse, R94, R80 ;  /* 0x0000005e6050723c */ /* 0x040fe20000041850 */
[----:B------:R-:W1:Y:S02]  /*13330*/  LDSM.16.MT88.4 R92, [R153+0x8800] ;  /* 0x00880000995c783b */ /* 0x000e640000004200 */
[----:B------:R-:W-:Y:S01]  /*13340*/  FADD.FTZ R127, R127, R120 ;  /* 0x000000787f7f7221 */ /* 0x000fe20000010000 */
[----:B------:R-:W-:Y:S03]  /*13350*/  FADD.FTZ R3, R117, R106 ;  /* 0x0000006a75037221 */ /* 0x000fe60000010000 */
        /* <DEDUP_REMOVED lines=8> */
[----:B------:R-:W-:Y:S04]  /*133e0*/  FADD.FTZ R119, R119, R116 ;  /* 0x0000007477777221 */ /* 0x000fe80000010000 */
[C---:B--2---:R-:W-:Y:S01]  /*133f0*/  HMMA.16816.F32.BF16 R4, R84.reuse, R112, R4 ;  /* 0x000000705404723c */ /* 0x044fe20000041804 */
[----:B------:R-:W-:Y:S04]  /*13400*/  LDSM.16.MT88.4 R108, [R154+0xa800] ;  /* 0x00a800009a6c783b */ /* 0x000fe80000004200 */
[-CC-:B------:R-:W-:Y:S01]  /*13410*/  FFMA.FTZ R113, R24, R105.reuse, -R130.reuse ;  /* 0x0000006918717223 */ /* 0x180fe20000010882 */
[-CC-:B------:R-:W-:Y:S02]  /*13420*/  FFMA.FTZ R112, R20, R105.reuse, -R130.reuse ;  /* 0x0000006914707223 */ /* 0x180fe40000010882 */
[C---:B------:R-:W-:Y:S03]  /*13430*/  HMMA.16816.F32.BF16 R8, R84.reuse, R114, R8 ;  /* 0x000000725408723c */ /* 0x040fe60000041808 */
[-CC-:B------:R-:W-:Y:S01]  /*13440*/  FFMA.FTZ R114, R25, R105.reuse, -R130.reuse ;  /* 0x0000006919727223 */ /* 0x180fe20000010882 */
[-CC-:B------:R-:W-:Y:S01]  /*13450*/  FFMA.FTZ R115, R21, R105.reuse, -R130.reuse ;  /* 0x0000006915737223 */ /* 0x180fe20000010882 */
[----:B------:R-:W2:Y:S01]  /*13460*/  MUFU.EX2 R112, R112 ;  /* 0x0000007000707308 */ /* 0x000ea20000000800 */
[-C--:B------:R-:W-:Y:S02]  /*13470*/  FFMA.FTZ R130, R33, R105.reuse, -R130 ;  /* 0x0000006921827223 */ /* 0x080fe40000010882 */
[C---:B------:R-:W-:Y:S07]  /*13480*/  HMMA.16816.F32.BF16 R36, R84.reuse, R88, R36 ;  /* 0x000000585424723c */ /* 0x040fee0000041824 */
[----:B------:R-:W-:Y:S10]  /*13490*/  MUFU.EX2 R113, R113 ;  /* 0x0000007100717308 */ /* 0x000ff40000000800 */
[----:B------:R-:W4:Y:S01]  /*134a0*/  MUFU.EX2 R115, R115 ;  /* 0x0000007300737308 */ /* 0x000f220000000800 */
[C---:B------:R-:W-:Y:S01]  /*134b0*/  HMMA.16816.F32.BF16 R40, R84.reuse, R90, R40 ;  /* 0x0000005a5428723c */ /* 0x040fe20000041828 */
[----:B------:R-:W5:Y:S08]  /*134c0*/  LDSM.16.MT88.4 R88, [R155+0xa800] ;  /* 0x00a800009b58783b */ /* 0x000f700000004200 */
[----:B------:R-:W-:Y:S01]  /*134d0*/  MUFU.EX2 R114, R114 ;  /* 0x0000007200727308 */ /* 0x000fe20000000800 */
[----:B--2---:R-:W-:Y:S09]  /*134e0*/  FADD.FTZ R2, R112, R3 ;  /* 0x0000000370027221 */ /* 0x004ff20000010000 */
[----:B------:R-:W-:Y:S01]  /*134f0*/  MUFU.EX2 R33, R130 ;  /* 0x0000008200217308 */ /* 0x000fe20000000800 */
[C---:B-1----:R-:W-:Y:S03]  /*13500*/  HMMA.16816.F32.BF16 R44, R84.reuse, R92, R44 ;  /* 0x0000005c542c723c */ /* 0x042fe6000004182c */
[C---:B----4-:R-:W-:Y:S01]  /*13510*/  F2FP.BF16.F32.PACK_AB R20, R115.reuse, R112 ;  /* 0x000000707314723e */ /* 0x050fe200000010ff */
[----:B------:R-:W-:Y:S04]  /*13520*/  FADD.FTZ R2, R115, R2 ;  /* 0x0000000273027221 */ /* 0x000fe80000010000 */
[C---:B------:R-:W-:Y:S01]  /*13530*/  HMMA.16816.F32.BF16 R48, R84.reuse, R94, R48 ;  /* 0x0000005e5430723c */ /* 0x040fe20000041830 */
[----:B------:R-:W1:Y:S07]  /*13540*/  LDSM.16.MT88.4 R92, [R153+0xa800] ;  /* 0x00a80000995c783b */ /* 0x000e6e0000004200 */
[C---:B---3--:R-:W-:Y:S08]  /*13550*/  HMMA.16816.F32.BF16 R52, R84.reuse, R96, R52 ;  /* 0x000000605434723c */ /* 0x048ff00000041834 */
[C---:B------:R-:W-:Y:S01]  /*13560*/  HMMA.16816.F32.BF16 R56, R84.reuse, R98, R56 ;  /* 0x000000625438723c */ /* 0x040fe20000041838 */
[----:B------:R-:W-:Y:S07]  /*13570*/  LDSM.16.MT88.4 R96, [R155+0x9000] ;  /* 0x009000009b60783b */ /* 0x000fee0000004200 */
[C---:B-----5:R-:W-:Y:S08]  /*13580*/  HMMA.16816.F32.BF16 R60, R84.reuse, R88, R60 ;  /* 0x00000058543c723c */ /* 0x060ff0000004183c */
[C---:B------:R-:W-:Y:S01]  /*13590*/  HMMA.16816.F32.BF16 R64, R84.reuse, R90, R64 ;  /* 0x0000005a5440723c */ /* 0x040fe20000041840 */
[----:B------:R-:W2:Y:S07]  /*135a0*/  LDSM.16.MT88.4 R88, [R152+0xa800] ;  /* 0x00a800009858783b */ /* 0x000eae0000004200 */
[C---:B------:R-:W-:Y:S03]  /*135b0*/  HMMA.16816.F32.BF16 R68, R84.reuse, R108, R68 ;  /* 0x0000006c5444723c */ /* 0x040fe60000041844 */
[-CC-:B------:R-:W-:Y:S01]  /*135c0*/  FFMA.FTZ R108, R22, R105.reuse, -R128.reuse ;  /* 0x00000069166c7223 */ /* 0x180fe20000010880 */
[-CC-:B------:R-:W-:Y:S01]  /*135d0*/  FFMA.FTZ R22, R26, R105.reuse, -R128.reuse ;  /* 0x000000691a167223 */ /* 0x180fe20000010880 */
[-CC-:B------:R-:W-:Y:S03]  /*135e0*/  FFMA.FTZ R109, R23, R105.reuse, -R128.reuse ;  /* 0x00000069176d7223 */ /* 0x180fe60000010880 */
[C---:B------:R-:W-:Y:S01]  /*135f0*/  HMMA.16816.F32.BF16 R72, R84.reuse, R110, R72 ;  /* 0x0000006e5448723c */ /* 0x040fe20000041848 */
[----:B------:R-:W-:Y:S02]  /*13600*/  MUFU.EX2 R108, R108 ;  /* 0x0000006c006c7308 */ /* 0x000fe40000000800 */
[-CC-:B------:R-:W-:Y:S01]  /*13610*/  FFMA.FTZ R111, R27, R105.reuse, -R128.reuse ;  /* 0x000000691b6f7223 */ /* 0x180fe20000010880 */
[----:B------:R-:W-:Y:S01]  /*13620*/  FFMA.FTZ R128, R35, R105, -R128 ;  /* 0x0000006923807223 */ /* 0x000fe20000010880 */
[----:B------:R-:W3:Y:S06]  /*13630*/  LDSM.16.MT88.4 R24, [R154+0x9000] ;  /* 0x009000009a18783b */ /* 0x000eec0000004200 */
[----:B------:R-:W4:Y:S01]  /*13640*/  MUFU.EX2 R109, R109 ;  /* 0x0000006d006d7308 */ /* 0x000f220000000800 */
[C---:B-1----:R-:W-:Y:S09]  /*13650*/  HMMA.16816.F32.BF16 R76, R84.reuse, R92, R76 ;  /* 0x0000005c544c723c */ /* 0x042ff2000004184c */
[----:B------:R1:W-:Y:S10]  /*13660*/  MUFU.EX2 R110, R22 ;  /* 0x00000016006e7308 */ /* 0x0003f40000000800 */
[----:B------:R-:W5:Y:S01]  /*13670*/  MUFU.EX2 R111, R111 ;  /* 0x0000006f006f7308 */ /* 0x000f620000000800 */
[C---:B------:R-:W-:Y:S01]  /*13680*/  HMMA.16816.F32.BF16 R80, R84.reuse, R94, R80 ;  /* 0x0000005e5450723c */ /* 0x040fe20000041850 */
[----:B------:R-:W-:Y:S08]  /*13690*/  LDSM.16.MT88.4 R92, [R155+0xb000] ;  /* 0x00b000009b5c783b */ /* 0x000ff00000004200 */
[----:B------:R-:W3:Y:S01]  /*136a0*/  MUFU.EX2 R35, R128 ;  /* 0x0000008000237308 */ /* 0x000ee20000000800 */
[----:B----4-:R-:W-:Y:S01]  /*136b0*/  F2FP.BF16.F32.PACK_AB R21, R109, R108 ;  /* 0x0000006c6d15723e */ /* 0x010fe200000010ff */
[----:B------:R-:W-:Y:S01]  /*136c0*/  FADD.FTZ R108, R108, R119 ;  /* 0x000000776c6c7221 */ /* 0x000fe20000010000 */
[----:B-1----:R-:W-:Y:S01]  /*136d0*/  F2FP.BF16.F32.PACK_AB R22, R114, R113 ;  /* 0x000000717216723e */ /* 0x002fe200000010ff */
[C---:B--2---:R-:W-:Y:S03]  /*136e0*/  HMMA.16816.F32.BF16 R12, R84.reuse, R88, R12 ;  /* 0x00000058540c723c */ /* 0x044fe6000004180c */
[----:B-----5:R-:W-:Y:S01]  /*136f0*/  F2FP.BF16.F32.PACK_AB R23, R111, R110 ;  /* 0x0000006e6f17723e */ /* 0x020fe200000010ff */
[----:B------:R-:W-:Y:S01]  /*13700*/  FADD.FTZ R109, R109, R108 ;  /* 0x0000006c6d6d7221 */ /* 0x000fe20000010000 */
[----:B------:R-:W-:Y:S03]  /*13710*/  FADD.FTZ R113, R113, R2 ;  /* 0x0000000271717221 */ /* 0x000fe60000010000 */
[----:B------:R-:W-:Y:S01]  /*13720*/  HMMA.16816.F32.BF16 R16, R84, R90, R16 ;  /* 0x0000005a5410723c */ /* 0x000fe20000041810 */
[----:B------:R-:W1:Y:S02]  /*13730*/  LDSM.16.MT88.4 R84, [R153+0x9000] ;  /* 0x009000009954783b */ /* 0x000e640000004200 */
[----:B------:R-:W-:Y:S01]  /*13740*/  FADD.FTZ R2, R110, R109 ;  /* 0x0000006d6e027221 */ /* 0x000fe20000010000 */
[----:B------:R-:W-:Y:S03]  /*13750*/  FADD.FTZ R114, R114, R113 ;  /* 0x0000007172727221 */ /* 0x000fe60000010000 */
[----:B------:R-:W-:Y:S01]  /*13760*/  FADD.FTZ R2, R111, R2 ;  /* 0x000000026f027221 */ /* 0x000fe20000010000 */
[C---:B------:R-:W-:Y:S01]  /*13770*/  HMMA.16816.F32.BF16 R4, R20.reuse, R96, R4 ;  /* 0x000000601404723c */ /* 0x040fe20000041804 */
[----:B------:R-:W2:Y:S04]  /*13780*/  LDSM.16.MT88.4 R88, [R152+0x9000] ;  /* 0x009000009858783b */ /* 0x000ea80000004200 */
[----:B------:R-:W-:Y:S03]  /*13790*/  FADD.FTZ R3, R131, R114 ;  /* 0x0000007283037221 */ /* 0x000fe60000010000 */
[C---:B------:R-:W-:Y:S03]  /*137a0*/  HMMA.16816.F32.BF16 R8, R20.reuse, R98, R8 ;  /* 0x000000621408723c */ /* 0x040fe60000041808 */
[----:B------:R-:W-:Y:S05]  /*137b0*/  FADD.FTZ R3, R138, R3 ;  /* 0x000000038a037221 */ /* 0x000fea0000010000 */
        /* <DEDUP_REMOVED lines=15> */
[C---:B-1----:R-:W-:Y:S03]  /*138b0*/  HMMA.16816.F32.BF16 R76, R20.reuse, R84, R76 ;  /* 0x00000054144c723c */ /* 0x042fe6000004184c */
[----:B------:R-:W-:Y:S02]  /*138c0*/  F2FP.BF16.F32.PACK_AB R85, R136, R129 ;  /* 0x000000818855723e */ /* 0x000fe400000010ff */
[----:B------:R-:W-:Y:S03]  /*138d0*/  F2FP.BF16.F32.PACK_AB R84, R138, R131 ;  /* 0x000000838a54723e */ /* 0x000fe600000010ff */
[C---:B------:R-:W-:Y:S03]  /*138e0*/  HMMA.16816.F32.BF16 R80, R20.reuse, R86, R80 ;  /* 0x000000561450723c */ /* 0x040fe60000041850 */
[----:B------:R-:W-:Y:S01]  /*138f0*/  F2FP.BF16.F32.PACK_AB R86, R33, R32 ;  /* 0x000000202156723e */ /* 0x000fe200000010ff */
[----:B------:R-:W-:Y:S01]  /*13900*/  FADD.FTZ R32, R32, R3 ;  /* 0x0000000320207221 */ /* 0x000fe20000010000 */
[----:B------:R-:W-:Y:S02]  /*13910*/  F2FP.BF16.F32.PACK_AB R87, R35, R34 ;  /* 0x000000222357723e */ /* 0x000fe400000010ff */
[----:B------:R-:W-:Y:S01]  /*13920*/  MOV R3, R104 ;  /* 0x0000006800037202 */ /* 0x000fe20000000f00 */
[C---:B--2---:R-:W-:Y:S03]  /*13930*/  HMMA.16816.F32.BF16 R12, R20.reuse, R88, R12 ;  /* 0x00000058140c723c */ /* 0x044fe6000004180c */
[----:B------:R-:W-:Y:S05]  /*13940*/  FADD.FTZ R180, R33, R32 ;  /* 0x0000002021b47221 */ /* 0x000fea0000010000 */
[----:B------:R-:W-:Y:S01]  /*13950*/  HMMA.16816.F32.BF16 R16, R20, R90, R16 ;  /* 0x0000005a1410723c */ /* 0x000fe20000041810 */
[----:B------:R-:W1:Y:S07]  /*13960*/  LDSM.16.MT88.4 R20, [R153+0x9800] ;  /* 0x009800009914783b */ /* 0x000e6e0000004200 */
[C---:B----4-:R-:W-:Y:S01]  /*13970*/  HMMA.16816.F32.BF16 R96, R84.reuse, R92, R4 ;  /* 0x0000005c5460723c */ /* 0x050fe20000041804 */
        /* <DEDUP_REMOVED lines=13> */
[C---:B----4-:R-:W-:Y:S08]  /*13a50*/  HMMA.16816.F32.BF16 R68, R84.reuse, R8, R68 ;  /* 0x000000085444723c */ /* 0x050ff00000041844 */
        /* <DEDUP_REMOVED lines=12> */
.L_x_12659:
[----:B------:R1:W5:Y:S01]  /*13b20*/  LD.E R2, desc[UR4][R102.64+0xd8] ;  /* 0x0000d80466027980 */ /* 0x000362000c101900 */
[----:B------:R-:W-:Y:S01]  /*13b30*/  UMOV UR7, 0xffffffff ;  /* 0xffffffff00077882 */ /* 0x000fe20000000000 */
[----:B------:R-:W-:Y:S02]  /*13b40*/  SHF.R.U32.HI R0, RZ, 0x1, R167 ;  /* 0x00000001ff007819 */ /* 0x000fe400000116a7 */
        /* <DEDUP_REMOVED lines=8> */
.L_x_12688:
        /* <DEDUP_REMOVED lines=127> */
[----:B---3--:R-:W3:Y:S01]  /*143c0*/  LD.E R9, desc[UR4][R102.64+0x60] ;  /* 0x0000600466097980 */ /* 0x008ee2000c101900 */
[----:B------:R-:W1:Y:S03]  /*143d0*/  @P1 MUFU.LG2 R4, R4 ;  /* 0x0000000400041308 */ /* 0x000e660000000c00 */
[----:B------:R2:W5:Y:S01]  /*143e0*/  LD.E R68, desc[UR4][R102.64+0xcc] ;  /* 0x0000cc0466447980 */ /* 0x000562000c101900 */
[----:B------:R-:W-:-:S02]  /*143f0*/  SHF.L.U32 R69, R167, 0x2, RZ ;  /* 0x00000002a7457819 */ /* 0x000fc400000006ff */
[--C-:B----4-:R-:W-:Y:S01]  /*14400*/  SHF.R.U32.HI R12, RZ, 0x1, R167.reuse ;  /* 0x00000001ff0c7819 */ /* 0x110fe200000116a7 */
[----:B-1----:R1:W5:Y:S01]  /*14410*/  LD.E.64 R76, desc[UR4][R102.64+0x78] ;  /* 0x00007804664c7980 */ /* 0x002362000c101b00 */
[----:B------:R-:W4:Y:S01]  /*14420*/  @P0 MUFU.LG2 R11, R3 ;  /* 0x00000003000b0308 */ /* 0x000f220000000c00 */
[----:B------:R-:W-:Y:S02]  /*14430*/  LOP3.LUT R71, R69, 0x1f8, RZ, 0xc0, !PT ;  /* 0x000001f845477812 */ /* 0x000fe400078ec0ff */
[----:B------:R1:W5:Y:S01]  /*14440*/  LD.E.64 R74, desc[UR4][R102.64+0xa8] ;  /* 0x0000a804664a7980 */ /* 0x000362000c101b00 */
[----:B------:R-:W-:Y:S02]  /*14450*/  SHF.R.U32.HI R10, RZ, 0x2, R167 ;  /* 0x00000002ff0a7819 */ /* 0x000fe400000116a7 */
[----:B------:R-:W-:Y:S02]  /*14460*/  LOP3.LUT R13, R12, 0x30, RZ, 0xc0, !PT ;  /* 0x000000300c0d7812 */ /* 0x000fe400078ec0ff */
[----:B------:R-:W-:-:S02]  /*14470*/  LOP3.LUT R71, R71, 0x38, R0, 0x78, !PT ;  /* 0x0000003847477812 */ /* 0x000fc400078e7800 */
[----:B------:R-:W-:Y:S01]  /*14480*/  LOP3.LUT R0, R13, 0x7, R10, 0xf8, !PT ;  /* 0x000000070d007812 */ /* 0x000fe200078ef80a */
[----:B------:R-:W-:Y:S01]  /*14490*/  @P1 FMUL.FTZ R13, R4, 0.69314718246459960938 ;  /* 0x3f317218040d1820 */ /* 0x000fe20000410000 */
[----:B------:R-:W-:Y:S02]  /*144a0*/  LOP3.LUT R4, R5, 0x10, RZ, 0xc0, !PT ;  /* 0x0000001005047812 */ /* 0x000fe400078ec0ff */
[----:B------:R-:W-:Y:S01]  /*144b0*/  MOV R70, 0xff800000 ;  /* 0xff80000000467802 */ /* 0x000fe20000000f00 */
[C---:B-----5:R-:W-:Y:S01]  /*144c0*/  @P1 FFMA.FTZ R70, R2.reuse, R104, R13 ;  /* 0x0000006802461223 */ /* 0x060fe2000001000d */
[----:B------:R-:W-:Y:S01]  /*144d0*/  LEA R71, R71, R4, 0x2 ;  /* 0x0000000447477211 */ /* 0x000fe200078e10ff */
[----:B------:R-:W-:Y:S01]  /*144e0*/  BAR.SYNC.DEFER_BLOCKING 0x0 ;  /* 0x0000000000007b1d */ /* 0x000fe20000010000 */
[----:B----4-:R-:W-:Y:S01]  /*144f0*/  @P0 FMUL.FTZ R8, R11, 0.69314718246459960938 ;  /* 0x3f3172180b080820 */ /* 0x010fe20000410000 */
[----:B------:R-:W-:Y:S02]  /*14500*/  MOV R3, 0xff800000 ;  /* 0xff80000000037802 */ /* 0x000fe40000000f00 */
[----:B------:R-:W-:Y:S01]  /*14510*/  LOP3.LUT P2, RZ, R167, 0x3, RZ, 0xc0, !PT ;  /* 0x00000003a7ff7812 */ /* 0x000fe2000784c0ff */
[----:B------:R-:W-:Y:S01]  /*14520*/  @P0 FFMA.FTZ R3, R2, R101, R8 ;  /* 0x0000006502030223 */ /* 0x000fe20000010008 */
        /* <DEDUP_REMOVED lines=16> */
[----:B---3--:R-:W-:Y:S02]  /*14630*/  IMAD R6, R6, R9, R170 ;  /* 0x0000000906067224 */ /* 0x008fe400078e02aa */
[----:B------:R2:W3:Y:S02]  /*14640*/  LDS.128 R8, [R71+UR6+0x7000] ;  /* 0x0070000647087984 */ /* 0x0004e40008000c00 */
[----:B------:R-:W-:Y:S02]  /*14650*/  IMAD R73, R7, R6, R168 ;  /* 0x0000000607497224 */ /* 0x000fe400078e02a8 */
[----:B------:R2:W1:Y:S01]  /*14660*/  LDS.128 R4, [R71+UR6+0x7800] ;  /* 0x0078000647047984 */ /* 0x0004620008000c00 */
[----:B----4-:R-:W-:Y:S05]  /*14670*/  @P2 BRA `(.L_x_12669) ;  /* 0x0000000000282947 */ /* 0x010fea0003800000 */
        /* <DEDUP_REMOVED lines=10> */
.L_x_12669:
[----:B------:R-:W-:Y:S05]  /*14720*/  BSYNC.RECONVERGENT B0 ;  /* 0x0000000000007941 */ /* 0x000fea0003800200 */
.L_x_12668:
[----:B-1----:R1:W5:Y:S01]  /*14730*/  LD.E R102, desc[UR4][R102.64+0xc0] ;  /* 0x0000c00466667980 */ /* 0x002362000c101900 */
[----:B------:R-:W-:Y:S01]  /*14740*/  IMAD.IADD R173, R173, 0x1, -R168 ;  /* 0x00000001adad7824 */ /* 0x000fe200078e0aa8 */
[----:B------:R-:W-:Y:S01]  /*14750*/  LOP3.LUT R172, R172, 0x1f80, RZ, 0xc0, !PT ;  /* 0x00001f80acac7812 */ /* 0x000fe200078ec0ff */
[----:B------:R-:W-:Y:S01]  /*14760*/  IMAD R68, R73, R68, RZ ;  /* 0x0000004449447224 */ /* 0x000fe200078e02ff */
[----:B------:R-:W4:Y:S01]  /*14770*/  S2R R0, SR_TID.X ;  /* 0x0000000000007919 */ /* 0x000f220000002100 */
[----:B------:R-:W-:Y:S01]  /*14780*/  BSSY.RECONVERGENT B0, `(.L_x_12670) ;  /* 0x000001b000007945 */ /* 0x000fe20003800200 */
[----:B--2---:R-:W-:Y:S02]  /*14790*/  LOP3.LUT R71, R172, 0x3c, R69, 0xf8, !PT ;  /* 0x0000003cac477812 */ /* 0x004fe400078ef845 */
[----:B------:R-:W-:Y:S02]  /*147a0*/  LOP3.LUT R69, R69, 0x3c, RZ, 0xc0, !PT ;  /* 0x0000003c45457812 */ /* 0x000fe400078ec0ff */
[----:B----4-:R-:W-:-:S04]  /*147b0*/  SHF.R.U32.HI R0, RZ, 0x4, R0 ;  /* 0x00000004ff007819 */ /* 0x010fc80000011600 */
        /* <DEDUP_REMOVED lines=16> */
[----:B-1----:R-:W-:Y:S08]  /*148c0*/  @P3 BRA `(.L_x_12671) ;  /* 0x0000000000183947 */ /* 0x002ff00003800000 */
[----:B------:R-:W-:Y:S02]  /*148d0*/  LEA R74, P2, R73, R76, 0x2 ;  /* 0x0000004c494a7211 */ /* 0x000fe400078410ff */
[-C--:B-----5:R-:W-:Y:S02]  /*148e0*/  ISETP.GE.AND P3, PT, R69, R102.reuse, PT ;  /* 0x000000664500720c */ /* 0x0a0fe40003f66270 */
[----:B------:R-:W-:Y:S02]  /*148f0*/  LEA.HI.X R75, R73, R77, R68, 0x2, P2 ;  /* 0x0000004d494b7211 */ /* 0x000fe400010f1444 */
[----:B------:R-:W-:-:S09]  /*14900*/  ISETP.GE.AND P2, PT, R71, R102, PT ;  /* 0x000000664700720c */ /* 0x000fd20003f46270 */
[----:B------:R1:W-:Y:S04]  /*14910*/  @!P3 ST.E.128 desc[UR4][R74.64], R64 ;  /* 0x000000404a00b985 */ /* 0x0003e8000c101d04 */
[----:B------:R1:W-:Y:S02]  /*14920*/  @!P2 ST.E.128 desc[UR4][R74.64+0x100], R32 ;  /* 0x000100204a00a985 */ /* 0x0003e4000c101d04 */
.L_x_12671:
[----:B------:R-:W-:Y:S05]  /*14930*/  BSYNC.RECONVERGENT B0 ;  /* 0x0000000000007941 */ /* 0x000fea0003800200 */
.L_x_12670:
        /* <DEDUP_REMOVED lines=12> */
.L_x_12673:
[----:B------:R-:W-:Y:S05]  /*14a00*/  BSYNC.RECONVERGENT B0 ;  /* 0x0000000000007941 */ /* 0x000fea0003800200 */
.L_x_12672:
        /* <DEDUP_REMOVED lines=11> */
.L_x_12675:
[----:B------:R-:W-:Y:S05]  /*14ac0*/  BSYNC.RECONVERGENT B0 ;  /* 0x0000000000007941 */ /* 0x000fea0003800200 */
.L_x_12674:
        /* <DEDUP_REMOVED lines=11> */
.L_x_12677:
[----:B------:R-:W-:Y:S05]  /*14b80*/  BSYNC.RECONVERGENT B0 ;  /* 0x0000000000007941 */ /* 0x000fea0003800200 */
.L_x_12676:
        /* <DEDUP_REMOVED lines=10> */
.L_x_12679:
[----:B------:R-:W-:Y:S05]  /*14c30*/  BSYNC.RECONVERGENT B0 ;  /* 0x0000000000007941 */ /* 0x000fea0003800200 */
.L_x_12678:
        /* <DEDUP_REMOVED lines=10> */
.L_x_12681:
[----:B------:R-:W-:Y:S05]  /*14ce0*/  BSYNC.RECONVERGENT B0 ;  /* 0x0000000000007941 */ /* 0x000fea0003800200 */
.L_x_12680:
        /* <DEDUP_REMOVED lines=9> */
[----:B---3--:R4:W-:Y:S02]  /*14d80*/  @!P1 ST.E.128 desc[UR4][R2.64+0x6100], R8 ;  /* 0x0061000802009985 */ /* 0x0089e4000c101d04 */
.L_x_12683:
[----:B------:R-:W-:Y:S05]  /*14d90*/  BSYNC.RECONVERGENT B0 ;  /* 0x0000000000007941 */ /* 0x000fea0003800200 */
.L_x_12682:
[----:B------:R-:W-:-:S04]  /*14da0*/  MOV R167, 0x0 ;  /* 0x0000000000a77802 */ /* 0x000fc80000000f00 */
[----:B-12345:R-:W-:Y:S05]  /*14db0*/  @P3 RET.REL.NODEC R166 `(_ZN5flash24flash_fwd_splitkv_kernelI23Flash_fwd_kernel_traitsILi128ELi64ELi64ELi4ELb0ELb0EN7cutlass10bfloat16_tE19Flash_kernel_traitsILi128ELi64ELi64ELi4ES3_EELb0ELb0ELb1ELb0ELb0ELb0ELb1ELb1EEEvNS_16Flash_fwd_paramsE) ;  /* 0xfffffeb0a6903950 */ /* 0x03efea0003c3ffff */
[-C--:B------:R-:W-:Y:S01]  /*14dc0*/  ISETP.GE.AND P2, PT, R69, R102.reuse, PT ;  /* 0x000000664500720c */ /* 0x080fe20003f46270 */
[----:B------:R-:W-:Y:S01]  /*14dd0*/  IMAD.MOV.U32 R167, RZ, RZ, 0x0 ;  /* 0x00000000ffa77424 */ /* 0x000fe200078e00ff */
[----:B------:R-:W-:-:S11]  /*14de0*/  ISETP.GE.AND P0, PT, R71, R102, PT ;  /* 0x000000664700720c */ /* 0x000fd60003f06270 */
[----:B------:R-:W-:-:S04]  /*14df0*/  @!P2 LEA R2, P1, R73, R76, 0x2 ;  /* 0x0000004c4902a211 */ /* 0x000fc800078210ff */
[----:B------:R-:W-:-:S05]  /*14e00*/  @!P2 LEA.HI.X R3, R73, R77, R68, 0x2, P1 ;  /* 0x0000004d4903a211 */ /* 0x000fca00008f1444 */
[----:B------:R1:W-:Y:S02]  /*14e10*/  @!P2 ST.E.128 desc[UR4][R2.64+0x7000], R36 ;  /* 0x007000240200a985 */ /* 0x0003e4000c101d04 */
[----:B-1----:R-:W-:Y:S05]  /*14e20*/  @P0 RET.REL.NODEC R166 `(_ZN5flash24flash_fwd_splitkv_kernelI23Flash_fwd_kernel_traitsILi128ELi64ELi64ELi4ELb0ELb0EN7cutlass10bfloat16_tE19Flash_kernel_traitsILi128ELi64ELi64ELi4ES3_EELb0ELb0ELb1ELb0ELb0ELb0ELb1ELb1EEEvNS_16Flash_fwd_paramsE) ;  /* 0xfffffeb0a6740950 */ /* 0x002fea0003c3ffff */
[----:B------:R-:W-:Y:S01]  /*14e30*/  LEA R2, P0, R73, R76, 0x2 ;  /* 0x0000004c49027211 */ /* 0x000fe200078010ff */
[----:B------:R-:W-:-:S03]  /*14e40*/  IMAD.MOV.U32 R167, RZ, RZ, 0x0 ;  /* 0x00000000ffa77424 */ /* 0x000fc600078e00ff */
[----:B------:R-:W-:-:S05]  /*14e50*/  LEA.HI.X R3, R73, R77, R68, 0x2, P0 ;  /* 0x0000004d49037211 */ /* 0x000fca00000f1444 */
[----:B------:R1:W-:Y:S02]  /*14e60*/  ST.E.128 desc[UR4][R2.64+0x7100], R4 ;  /* 0x0071000402007985 */ /* 0x0003e4000c101d04 */
[----:B-1----:R-:W-:Y:S05]  /*14e70*/  RET.REL.NODEC R166 `(_ZN5flash24flash_fwd_splitkv_kernelI23Flash_fwd_kernel_traitsILi128ELi64ELi64ELi4ELb0ELb0EN7cutlass10bfloat16_tE19Flash_kernel_traitsILi128ELi64ELi64ELi4ES3_EELb0ELb0ELb1ELb0ELb0ELb0ELb1ELb1EEEvNS_16Flash_fwd_paramsE) ;  /* 0xfffffeb0a6607950 */ /* 0x002fea0003c3ffff */
.L_x_12667:
[----:B------:R-:W-:Y:S01]  /*14e80*/  MOV R6, 0x2 ;  /* 0x0000000200067802 */ /* 0x000fe20000000f00 */
[----:B------:R-:W-:Y:S01]  /*14e90*/  IMAD.MOV.U32 R5, RZ, RZ, -0x1 ;  /* 0xffffffffff057424 */ /* 0x000fe200078e00ff */
[----:B------:R-:W-:-:S07]  /*14ea0*/  MOV R3, 0x1f ;  /* 0x0000001f00037802 */ /* 0x000fce0000000f00 */
[----:B-1---5:R-:W-:Y:S05]  /*14eb0*/  WARPSYNC.COLLECTIVE R5, `(.L_x_12684) ;  /* 0x0000000005087348 */ /* 0x022fea0003c00000 */
[----:B------:R2:W3:Y:S02]  /*14ec0*/  SHFL.BFLY P0, R8, R180, R6, R3 ;  /* 0x0c000006b4087389 */ /* 0x0004e40000000003 */
[----:B-123-5:R-:W-:Y:S05]  /*14ed0*/  ENDCOLLECTIVE ;  /* 0x000000000000791b */ /* 0x02efea0003800000 */
.L_x_12684:
[----:B------:R-:W-:Y:S02]  /*14ee0*/  MOV R9, R8 ;  /* 0x0000000800097202 */ /* 0x000fe40000000f00 */
[----:B------:R-:W-:-:S03]  /*14ef0*/  MOV R6, 0x1 ;  /* 0x0000000100067802 */ /* 0x000fc60000000f00 */
[----:B------:R-:W-:-:S04]  /*14f00*/  FADD.FTZ R9, R9, R180 ;  /* 0x000000b409097221 */ /* 0x000fc80000010000 */
[----:B------:R-:W-:-:S07]  /*14f10*/  IMAD.MOV.U32 R180, RZ, RZ, R9 ;  /* 0x000000ffffb47224 */ /* 0x000fce00078e0009 */
[----:B------:R-:W-:Y:S05]  /*14f20*/  WARPSYNC.COLLECTIVE R5, `(.L_x_12685) ;  /* 0x0000000005087348 */ /* 0x000fea0003c00000 */
[----:B------:R1:W2:Y:S02]  /*14f30*/  SHFL.BFLY P0, R8, R180, R6, R3 ;  /* 0x0c000006b4087389 */ /* 0x0002a40000000003 */
[----:B-12---:R-:W-:Y:S05]  /*14f40*/  ENDCOLLECTIVE ;  /* 0x000000000000791b */ /* 0x006fea0003800000 */
.L_x_12685:
[----:B------:R-:W-:Y:S01]  /*14f50*/  MOV R180, R179 ;  /* 0x000000b300b47202 */ /* 0x000fe20000000f00 */
[----:B------:R-:W-:Y:S01]  /*14f60*/  IMAD.MOV.U32 R4, RZ, RZ, R8 ;  /* 0x000000ffff047224 */ /* 0x000fe200078e0008 */
[----:B------:R-:W-:-:S03]  /*14f70*/  MOV R6, 0x2 ;  /* 0x0000000200067802 */ /* 0x000fc60000000f00 */
[----:B------:R-:W-:-:S07]  /*14f80*/  FADD.FTZ R4, R9, R4 ;  /* 0x0000000409047221 */ /* 0x000fce0000010000 */
[----:B------:R-:W-:Y:S05]  /*14f90*/  WARPSYNC.COLLECTIVE R5, `(.L_x_12686) ;  /* 0x0000000005087348 */ /* 0x000fea0003c00000 */
[----:B------:R1:W2:Y:S02]  /*14fa0*/  SHFL.BFLY P0, R8, R180, R6, R3 ;  /* 0x0c000006b4087389 */ /* 0x0002a40000000003 */
[----:B-12---:R-:W-:Y:S05]  /*14fb0*/  ENDCOLLECTIVE ;  /* 0x000000000000791b */ /* 0x006fea0003800000 */
.L_x_12686:
[----:B------:R-:W-:Y:S01]  /*14fc0*/  FADD.FTZ R7, R8, R179 ;  /* 0x000000b308077221 */ /* 0x000fe20000010000 */
[----:B------:R-:W-:-:S03]  /*14fd0*/  MOV R6, 0x1 ;  /* 0x0000000100067802 */ /* 0x000fc60000000f00 */
[----:B------:R-:W-:-:S07]  /*14fe0*/  IMAD.MOV.U32 R180, RZ, RZ, R7 ;  /* 0x000000ffffb47224 */ /* 0x000fce00078e0007 */
[----:B------:R-:W-:Y:S05]  /*14ff0*/  WARPSYNC.COLLECTIVE R5, `(.L_x_12687) ;  /* 0x0000000005087348 */ /* 0x000fea0003c00000 */
[----:B------:R1:W2:Y:S02]  /*15000*/  SHFL.BFLY P0, R8, R180, R6, R3 ;  /* 0x0c000006b4087389 */ /* 0x0002a40000000003 */
[----:B-12---:R-:W-:Y:S05]  /*15010*/  ENDCOLLECTIVE ;  /* 0x000000000000791b */ /* 0x006fea0003800000 */
.L_x_12687:
[----:B------:R-:W-:Y:S01]  /*15020*/  MOV R10, R8 ;  /* 0x00000008000a7202 */ /* 0x000fe20000000f00 */
[----:B------:R-:W-:Y:S06]  /*15030*/  BRA `(.L_x_12688) ;  /* 0xffffffe800e47947 */ /* 0x000fec000383ffff */
.L_x_12689:
        /* <DEDUP_REMOVED lines=12> */
.L_x_14962:


//--------------------- .text._ZN5flash24flash_fwd_splitkv_kernelI23Flash_fwd_kernel_traitsILi128ELi64ELi64ELi4ELb0ELb0EN7cutlass10bfloat16_tE19Flash_kernel_traitsILi128ELi64ELi64ELi4ES3_EELb0ELb0ELb1ELb0ELb0ELb1ELb1ELb1EEEvNS_16Flash_fwd_paramsE --------------------------
	.section	.text._ZN5flash24flash_fwd_splitkv_kernelI23Flash_fwd_kernel_traitsILi128ELi64ELi64ELi4ELb0ELb0EN7cutlass10bfloat16_tE19Flash_kernel_traitsILi128ELi64ELi64ELi4ES3_EELb0ELb0ELb1ELb0ELb0ELb1ELb1ELb1EEEvNS_16Flash_fwd_paramsE,"ax",@progbits
	.align	128
        .global         _ZN5flash24flash_fwd_splitkv_kernelI23Flash_fwd_kernel_traitsILi128ELi64ELi64ELi4ELb0ELb0EN7cutlass10bfloat16_tE19Flash_kernel_traitsILi128ELi64ELi64ELi4ES3_EELb0ELb0ELb1ELb0ELb0ELb1ELb1ELb1EEEvNS_16Flash_fwd_paramsE
        .type           _ZN5flash24flash_fwd_splitkv_kernelI23Flash_fwd_kernel_traitsILi128ELi64ELi64ELi4ELb0ELb0EN7cutlass10bfloat16_tE19Flash_kernel_traitsILi128ELi64ELi64ELi4ES3_EELb0ELb0ELb1ELb0ELb0ELb1ELb1ELb1EEEvNS_16Flash_fwd_paramsE,@function
        .size           _ZN5flash24flash_fwd_splitkv_kernelI23Flash_fwd_kernel_traitsILi128ELi64ELi64ELi4ELb0ELb0EN7cutlass10bfloat16_tE19Flash_kernel_traitsILi128ELi64ELi64ELi4ES3_EELb0ELb0ELb1ELb0ELb0ELb1ELb1ELb1EEEvNS_16Flash_fwd_paramsE,(.L_x_14963 - _ZN5flash24flash_fwd_splitkv_kernelI23Flash_fwd_kernel_traitsILi128ELi64ELi64ELi4ELb0ELb0EN7cutlass10bfloat16_tE19Flash_kernel_traitsILi128ELi64ELi64ELi4ES3_EELb0ELb0ELb1ELb0ELb0ELb1ELb1ELb1EEEvNS_16Flash_fwd_paramsE)
        .other          _ZN5flash24flash_fwd_splitkv_kernelI23Flash_fwd_kernel_traitsILi128ELi64ELi64ELi4ELb0ELb0EN7cutlass10bfloat16_tE19Flash_kernel_traitsILi128ELi64ELi64ELi4ES3_EELb0ELb0ELb1ELb0ELb0ELb1ELb1ELb1EEEvNS_16Flash_fwd_paramsE,@"STO_CUDA_ENTRY STV_DEFAULT"
_ZN5flash24flash_fwd_splitkv_kernelI23Flash_fwd_kernel_traitsILi128ELi64ELi64ELi4ELb0ELb0EN7cutlass10bfloat16_tE19Flash_kernel_traitsILi128ELi64ELi64ELi4ES3_EELb0ELb0ELb1ELb0ELb0ELb1ELb1ELb1EEEvNS_16Flash_fwd_paramsE:
.text._ZN5flash24flash_fwd_splitkv_kernelI23Flash_fwd_kernel_traitsILi128ELi64ELi64ELi4ELb0ELb0EN7cutlass10bfloat16_tE19Flash_kernel_traitsILi128ELi64ELi64ELi4ES3_EELb0ELb0ELb1ELb0ELb0ELb1ELb1ELb1EEEvNS_16Flash_fwd_paramsE:
        /* <DEDUP_REMOVED lines=29> */
[----:B------:R-:W-:Y:S05]  /*01d0*/  CALL.REL.NOINC `($_ZN5flash24flash_fwd_splitkv_kernelI23Flash_fwd_kernel_traitsILi128ELi64ELi64ELi4ELb0ELb0EN7cutlass10bfloat16_tE19Flash_kernel_traitsILi128ELi64ELi64ELi4ES3_EELb0ELb0ELb1ELb0ELb0ELb1ELb1ELb1EEEvNS_16Flash_fwd_paramsE$_ZN5flash30compute_attn_1rowblock_splitkvI23Flash_fwd_kernel_traitsILi128ELi64ELi64ELi4ELb0ELb0EN7cutlass10bfloat16_tE19Flash_kernel_traitsILi128ELi64ELi64ELi4ES3_EELb0ELb0ELb1ELb0ELb0ELb1ELb1ELb1ENS_16Flash_fwd_paramsEEEvRKT8_iiiii) ;  /* 0x0000000000087944 */ /* 0x000fea0003c00000 */
[----:B------:R-:W-:Y:S05]  /*01e0*/  BSYNC.RECONVERGENT B4 ;  /* 0x0000000000047941 */ /* 0x000fea0003800200 */
.L_x_12690:
[----:B------:R-:W-:Y:S05]  /*01f0*/  EXIT ;  /* 0x000000000000794d */ /* 0x000fea0003800000 */
        .type           $_ZN5flash24flash_fwd_splitkv_kernelI23Flash_fwd_kernel_traitsILi128ELi64ELi64ELi4ELb0ELb0EN7cutlass10bfloat16_tE19Flash_kernel_traitsILi128ELi64ELi64ELi4ES3_EELb0ELb0ELb1ELb0ELb0ELb1ELb1ELb1EEEvNS_16Flash_fwd_paramsE$_ZN5flash30compute_attn_1rowblock_splitkvI23Flash_fwd_kernel_traitsILi128ELi64ELi64ELi4ELb0ELb0EN7cutlass10bfloat16_tE19Flash_kernel_traitsILi128ELi64ELi64ELi4ES3_EELb0ELb0ELb1ELb0ELb0ELb1ELb1ELb1ENS_16Flash_fwd_paramsEEEvRKT8_iiiii,@function
        .size           $_ZN5flash24flash_fwd_splitkv_kernelI23Flash_fwd_kernel_traitsILi128ELi64ELi64ELi4ELb0ELb0EN7cutlass10bfloat16_tE19Flash_kernel_traitsILi128ELi64ELi64ELi4ES3_EELb0ELb0ELb1ELb0ELb0ELb1ELb1ELb1EEEvNS_16Flash_fwd_paramsE$_ZN5flash30compute_attn_1rowblock_splitkvI23Flash_fwd_kernel_traitsILi128ELi64ELi64ELi4ELb0ELb0EN7cutlass10bfloat16_tE19Flash_kernel_traitsILi128ELi64ELi64ELi4ES3_EELb0ELb0ELb1ELb0ELb0ELb1ELb1ELb1ENS_16Flash_fwd_paramsEEEvRKT8_iiiii,(.L_x_14963 - $_ZN5flash24flash_fwd_splitkv_kernelI23Flash_fwd_kernel_traitsILi128ELi64ELi64ELi4ELb0ELb0EN7cutlass10bfloat16_tE19Flash_kernel_traitsILi128ELi64ELi64ELi4ES3_EELb0ELb0ELb1ELb0ELb0ELb1ELb1ELb1EEEvNS_16Flash_fwd_paramsE$_ZN5flash30compute_attn_1rowblock_splitkvI23Flash_fwd_kernel_traitsILi128ELi64ELi64ELi4ELb0ELb0EN7cutlass10bfloat16_tE19Flash_kernel_traitsILi128ELi64ELi64ELi4ES3_EELb0ELb0ELb1ELb0ELb0ELb1ELb1ELb1ENS_16Flash_fwd_paramsEEEvRKT8_iiiii)
$_ZN5flash24flash_fwd_splitkv_kernelI23Flash_fwd_kernel_traitsILi128ELi64ELi64ELi4ELb0ELb0EN7cutlass10bfloat16_tE19Flash_kernel_traitsILi128ELi64ELi64ELi4ES3_EELb0ELb0ELb1ELb0ELb0ELb1ELb1ELb1EEEvNS_16Flash_fwd_paramsE$_ZN5flash30compute_attn_1rowblock_splitkvI23Flash_fwd_kernel_traitsILi128ELi64ELi64ELi4ELb0ELb0EN7cutlass10bfloat16_tE19Flash_kernel_traitsILi128ELi64ELi64ELi4ES3_EELb0ELb0ELb1ELb0ELb0ELb1ELb1ELb1ENS_16Flash_fwd_paramsEEEvRKT8_iiiii:
        /* <DEDUP_REMOVED lines=39> */
.L_x_12692:
[----:B------:R-:W-:Y:S05]  /*0470*/  BSYNC.RECONVERGENT B0 ;  /* 0x0000000000007941 */ /* 0x000fea0003800200 */
.L_x_12691:
[----:B------:R-:W-:Y:S04]  /*0480*/  BSSY.RECONVERGENT B0, `(.L_x_12693) ;  /* 0x0000007000007945 */ /* 0x000fe80003800200 */
[----:B------:R-:W-:Y:S05]  /*0490*/  @!P3 BRA `(.L_x_12694) ;  /* 0x000000000014b947 */ /* 0x000fea0003800000 */
[----:B-----5:R-:W4:Y:S02]  /*04a0*/  LD.E.U8 R3, desc[UR4][R102.64+0x1b2] ;  /* 0x0001b20466037980 */ /* 0x020f24000c101100 */
[----:B----4-:R-:W-:-:S13]  /*04b0*/  ISETP.NE.AND P1, PT, R3, RZ, PT ;  /* 0x000000ff0300720c */ /* 0x010fda0003f25270 */
[----:B------:R-:W4:Y:S02]  /*04c0*/  @P1 LD.E R6, desc[UR4][R16.64+0x4] ;  /* 0x0000040410061980 */ /* 0x000f24000c101900 */
[----:B----4-:R-:W-:-:S06]  /*04d0*/  @P1 IADD3 R3, PT, PT, R6, -R15, RZ ;  /* 0x8000000f06031210 */ /* 0x010fcc0007ffe0ff */
[----:B------:R4:W5:Y:S02]  /*04e0*/  @!P1 LD.E R3, desc[UR4][R16.64] ;  /* 0x0000000410039980 */ /* 0x000964000c101900 */
.L_x_12694:
[----:B------:R-:W-:Y:S05]  /*04f0*/  BSYNC.RECONVERGENT B0 ;  /* 0x0000000000007941 */ /* 0x000fea0003800200 */
.L_x_12693:
        /* <DEDUP_REMOVED lines=9> */
.L_x_12696:
[----:B------:R-:W5:Y:S01]  /*0590*/  LD.E.64 R12, desc[UR4][R102.64+0x108] ;  /* 0x00010804660c7980 */ /* 0x000f62000c101b00 */
[----:B------:R-:W-:Y:S01]  /*05a0*/  BSSY.RECONVERGENT B0, `(.L_x_12698) ;  /* 0x0000006000007945 */ /* 0x000fe20003800200 */
[----:B------:R-:W-:Y:S01]  /*05b0*/  IMAD.MOV.U32 R3, RZ, RZ, RZ ;  /* 0x000000ffff037224 */ /* 0x000fe200078e00ff */
[----:B-----5:R-:W-:-:S04]  /*05c0*/  ISETP.NE.U32.AND P0, PT, R12, RZ, PT ;  /* 0x000000ff0c00720c */ /* 0x020fc80003f05070 */
[----:B------:R-:W-:-:S13]  /*05d0*/  ISETP.NE.AND.EX P0, PT, R13, RZ, PT, P0 ;  /* 0x000000ff0d00720c */ /* 0x000fda0003f05300 */
[----:B------:R-:W-:Y:S05]  /*05e0*/  @!P0 BRA `(.L_x_12699) ;  /* 0x0000000000048947 */ /* 0x000fea0003800000 */
[----:B------:R1:W5:Y:S02]  /*05f0*/  LD.E R3, desc[UR4][R102.64+0xbc] ;  /* 0x0000bc0466037980 */ /* 0x000364000c101900 */
.L_x_12699:
[----:B------:R-:W-:Y:S05]  /*0600*/  BSYNC.RECONVERGENT B0 ;  /* 0x0000000000007941 */ /* 0x000fea0003800200 */
.L_x_12698:
[----:B-----5:R-:W-:Y:S02]  /*0610*/  IADD3 R106, PT, PT, R72, R3, RZ ;  /* 0x00000003486a7210 */ /* 0x020fe40007ffe0ff */
.L_x_12697:
[----:B------:R-:W-:Y:S05]  /*0620*/  BSYNC.RECONVERGENT B1 ;  /* 0x0000000000017941 */ /* 0x000fea0003800200 */
.L_x_12695:
[----:B------:R-:W-:Y:S01]  /*0630*/  IMAD.SHL.U32 R176, R5, 0x40, RZ ;  /* 0x0000004005b07824 */ /* 0x000fe200078e00ff */
[----:B------:R-:W-:Y:S01]  /*0640*/  MOV R12, R174 ;  /* 0x000000ae000c7202 */ /* 0x000fe20000000f00 */
[----:B------:R-:W-:-:S03]  /*0650*/  IMAD.MOV.U32 R13, RZ, RZ, 0x0 ;  /* 0x00000000ff0d7424 */ /* 0x000fc600078e00ff */
[----:B------:R-:W-:-:S13]  /*0660*/  ISETP.GT.AND P0, PT, R181, R176, PT ;  /* 0x000000b0b500720c */ /* 0x000fda0003f04270 */
[----:B-1234-:R-:W-:Y:S05]  /*0670*/  @!P0 RET.REL.NODEC R12 `(_ZN5flash24flash_fwd_splitkv_kernelI23Flash_fwd_kernel_traitsILi128ELi64ELi64ELi4ELb0ELb0EN7cutlass10bfloat16_tE19Flash_kernel_traitsILi128ELi64ELi64ELi4ES3_EELb0ELb0ELb1ELb0ELb0ELb1ELb1ELb1EEEvNS_16Flash_fwd_paramsE) ;  /* 0xfffffff80c608950 */ /* 0x01efea0003c3ffff */
        /* <DEDUP_REMOVED lines=73> */
.L_x_12702:
[----:B------:R-:W-:Y:S05]  /*0b10*/  BSYNC.RECONVERGENT B0 ;  /* 0x0000000000007941 */ /* 0x000fea0003800200 */
.L_x_12701:
        /* <DEDUP_REMOVED lines=12> */
.L_x_12704:
[----:B------:R-:W-:Y:S05]  /*0be0*/  BSYNC.RECONVERGENT B0 ;  /* 0x0000000000007941 */ /* 0x000fea0003800200 */
.L_x_12703:
        /* <DEDUP_REMOVED lines=12> */
.L_x_12706:
[----:B------:R-:W-:Y:S05]  /*0cb0*/  BSYNC.RECONVERGENT B0 ;  /* 0x0000000000007941 */ /* 0x000fea0003800200 */
.L_x_12705:
        /* <DEDUP_REMOVED lines=12> */
.L_x_12708:
[----:B------:R-:W-:Y:S05]  /*0d80*/  BSYNC.RECONVERGENT B0 ;  /* 0x0000000000007941 */ /* 0x000fea0003800200 */
.L_x_12707:
        /* <DEDUP_REMOVED lines=11> */
.L_x_12710:
[----:B------:R-:W-:Y:S05]  /*0e40*/  BSYNC.RECONVERGENT B0 ;  /* 0x0000000000007941 */ /* 0x000fea0003800200 */
.L_x_12709:
        /* <DEDUP_REMOVED lines=11> */
.L_x_12712:
[----:B------:R-:W-:Y:S05]  /*0f00*/  BSYNC.RECONVERGENT B0 ;  /* 0x0000000000007941 */ /* 0x000fea0003800200 */
.L_x_12711:
        /* <DEDUP_REMOVED lines=12> */
.L_x_12714:
[----:B------:R-:W-:Y:S05]  /*0fd0*/  BSYNC.RECONVERGENT B0 ;  /* 0x0000000000007941 */ /* 0x000fea0003800200 */
.L_x_12713:
        /* <DEDUP_REMOVED lines=15> */
.L_x_12716:
[----:B------:R-:W-:Y:S05]  /*10d0*/  BSYNC.RECONVERGENT B0 ;  /* 0x0000000000007941 */ /* 0x000fea0003800200 */
.L_x_12715:
        /* <DEDUP_REMOVED lines=20> */
[----:B--234-:R-:W-:Y:S05]  /*1220*/  @P6 RET.REL.NODEC R174 `(_ZN5flash24flash_fwd_splitkv_kernelI23Flash_fwd_kernel_traitsILi128ELi64ELi64ELi4ELb0ELb0EN7cutlass10bfloat16_tE19Flash_kernel_traitsILi128ELi64ELi64ELi4ES3_EELb0ELb0ELb1ELb0ELb0ELb1ELb1ELb1EEEvNS_16Flash_fwd_paramsE) ;  /* 0xffffffecae746950 */ /* 0x01cfea0003c3ffff */
[----:B------:R-:W-:Y:S02]  /*1230*/  MOV R5, 0xff800000 ;  /* 0xff80000000057802 */ /* 0x000fe40000000f00 */
[----:B------:R-:W-:-:S03]  /*1240*/  MOV R175, 0x0 ;  /* 0x0000000000af7802 */ /* 0x000fc60000000f00 */
[----:B------:R1:W-:Y:S02]  /*1250*/  ST.E desc[UR4][R2.64+0xe0], R5 ;  /* 0x0000e00502007985 */ /* 0x0003e4000c101904 */
[----:B-1----:R-:W-:Y:S05]  /*1260*/  RET.REL.NODEC R174 `(_ZN5flash24flash_fwd_splitkv_kernelI23Flash_fwd_kernel_traitsILi128ELi64ELi64ELi4ELb0ELb0EN7cutlass10bfloat16_tE19Flash_kernel_traitsILi128ELi64ELi64ELi4ES3_EELb0ELb0ELb1ELb0ELb0ELb1ELb1ELb1EEEvNS_16Flash_fwd_paramsE) ;  /* 0xffffffecae647950 */ /* 0x002fea0003c3ffff */
.L_x_12700:
        /* <DEDUP_REMOVED lines=101> */
.L_x_12718:
        /* <DEDUP_REMOVED lines=77> */
.L_x_12719:
[----:B------:R-:W-:Y:S05]  /*1d90*/  BSYNC.RECONVERGENT B0 ;  /* 0x0000000000007941 */ /* 0x000fea0003800200 */
.L_x_12717:
        /* <DEDUP_REMOVED lines=35> */
[----:B------:R-:W-:Y:S01]  /*1fd0*/  ISETP.GE.AND P1, PT, R0, RZ, PT ;  /* 0x000000ff0000720c */ /* 0x000fe20003f26270 */
[C---:B------:R-:W-:Y:S01]  /*1fe0*/  IMAD R18, R16.reuse, R167, R18 ;  /* 0x000000a710127224 */ /* 0x040fe200078e0212 */
[----:B------:R-:W-:Y:S01]  /*1ff0*/  ISETP.NE.AND P2, PT, R3, RZ, PT ;  /* 0x000000ff0300720c */ /* 0x000fe20003f45270 */
[----:B------:R-:W-:-:S04]  /*2000*/  IMAD.WIDE.U32 R28, R16, R166, R28 ;  /* 0x000000a6101c7225 */ /* 0x000fc800078e001c */
[----:B------:R-:W-:-:S04]  /*2010*/  @P3 VIADD R20, R20, 0x1 ;  /* 0x0000000114143836 */ /* 0x000fc80000000000 */
[----:B------:R-:W-:Y:S01]  /*2020*/  IMAD.MOV.U32 R0, RZ, RZ, R20 ;  /* 0x000000ffff007224 */ /* 0x000fe200078e0014 */
[----:B------:R-:W-:-:S03]  /*2030*/  IADD3 R21, PT, PT, R29, R18, RZ ;  /* 0x000000121d157210 */ /* 0x000fc60007ffe0ff */
[----:B------:R-:W-:Y:S01]  /*2040*/  @!P1 IMAD.MOV R0, RZ, RZ, -R0 ;  /* 0x000000ffff009224 */ /* 0x000fe200078e0a00 */
[----:B------:R-:W-:Y:S02]  /*2050*/  @!P2 LOP3.LUT R0, RZ, R3, RZ, 0x33, !PT ;  /* 0x00000003ff00a212 */ /* 0x000fe400078e33ff */
[----:B------:R-:W-:Y:S02]  /*2060*/  SHF.R.S32.HI R111, RZ, 0x1f, R178 ;  /* 0x0000001fff6f7819 */ /* 0x000fe400000114b2 */
[----:B------:R-:W-:Y:S02]  /*2070*/  MOV R20, R28 ;  /* 0x0000001c00147202 */ /* 0x000fe40000000f00 */
        /* <DEDUP_REMOVED lines=8> */
[C---:B------:R-:W-:Y:S01]  /*2100*/  SHF.L.U32 R66, R175.reuse, 0x6, RZ ;  /* 0x00000006af427819 */ /* 0x040fe200000006ff */
[----:B------:R-:W-:-:S02]  /*2110*/  IMAD.SHL.U32 R63, R175, 0x20, RZ ;  /* 0x00000020af3f7824 */ /* 0x000fc400078e00ff */
[----:B------:R-:W-:Y:S01]  /*2120*/  VIADD R177, R105, 0xffffffff ;  /* 0xffffffff69b17836 */ /* 0x000fe20000000000 */
[--C-:B------:R-:W-:Y:S01]  /*2130*/  SHF.R.U32.HI R56, RZ, 0x1, R175.reuse ;  /* 0x00000001ff387819 */ /* 0x100fe200000116af */
[C---:B------:R-:W-:Y:S01]  /*2140*/  IMAD.SHL.U32 R65, R164.reuse, 0x10, RZ ;  /* 0x00000010a4417824 */ /* 0x040fe200078e00ff */
[----:B------:R-:W-:Y:S01]  /*2150*/  SHF.R.U32.HI R59, RZ, 0x4, R175 ;  /* 0x00000004ff3b7819 */ /* 0x000fe200000116af */
[----:B------:R-:W-:Y:S01]  /*2160*/  IMAD.SHL.U32 R57, R177, 0x40, RZ ;  /* 0x00000040b1397824 */ /* 0x000fe200078e00ff */
[----:B------:R-:W-:Y:S01]  /*2170*/  SHF.L.U64.HI R68, R164, 0x4, R165 ;  /* 0x00000004a4447819 */ /* 0x000fe200000102a5 */
[----:B-1----:R-:W-:Y:S01]  /*2180*/  ULEA UR6, UR6, UR7, 0x18 ;  /* 0x0000000706067291 */ /* 0x002fe2000f8ec0ff */
[C---:B------:R-:W-:Y:S02]  /*2190*/  SHF.L.U64.HI R62, R166.reuse, 0x4, R167 ;  /* 0x00000004a63e7819 */ /* 0x040fe400000102a7 */
[----:B------:R-:W-:Y:S02]  /*21a0*/  SHF.L.U32 R61, R166, 0x4, RZ ;  /* 0x00000004a63d7819 */ /* 0x000fe400000006ff */
[----:B------:R-:W-:-:S02]  /*21b0*/  LOP3.LUT R63, R63, 0x7c00, RZ, 0xc0, !PT ;  /* 0x00007c003f3f7812 */ /* 0x000fc400078ec0ff */
[C---:B------:R-:W-:Y:S02]  /*21c0*/  LOP3.LUT R64, R66.reuse, 0x1c0, RZ, 0xc0, !PT ;  /* 0x000001c042407812 */ /* 0x040fe400078ec0ff */
        /* <DEDUP_REMOVED lines=11> */
[----:B------:R-:W-:-:S03]  /*2280*/  IMAD R7, R23, R178, RZ ;  /* 0x000000b217077224 */ /* 0x000fc600078e02ff */
[----:B------:R-:W-:Y:S01]  /*2290*/  IADD3.X R19, PT, PT, RZ, R17, RZ, P1, !PT ;  /* 0x00000011ff137210 */ /* 0x000fe20000ffe4ff */
[----:B------:R-:W-:Y:S02]  /*22a0*/  IMAD R16, R25, R0, RZ ;  /* 0x0000000019107224 */ /* 0x000fe400078e02ff */
[----:B------:R-:W-:Y:S02]  /*22b0*/  IMAD R7, R22, R111, R7 ;  /* 0x0000006f16077224 */ /* 0x000fe400078e0207 */
[----:B------:R-:W-:-:S04]  /*22c0*/  IMAD.WIDE.U32 R22, R178, R22, R18 ;  /* 0x00000016b2167225 */ /* 0x000fc800078e0012 */
[----:B------:R-:W-:Y:S02]  /*22d0*/  IMAD R24, R3, R24, R16 ;  /* 0x0000001803187224 */ /* 0x000fe400078e0210 */
[----:B------:R-:W-:Y:S01]  /*22e0*/  IMAD.WIDE.U32 R16, R5, 0x40, R114 ;  /* 0x0000004005107825 */ /* 0x000fe200078e0072 */
[----:B------:R-:W-:-:S03]  /*22f0*/  IADD3 R23, PT, PT, R23, R7, RZ ;  /* 0x0000000717177210 */ /* 0x000fc60007ffe0ff */
[----:B------:R-:W-:Y:S01]  /*2300*/  IMAD R5, R17, R120, RZ ;  /* 0x0000007811057224 */ /* 0x000fe200078e02ff */
[----:B------:R-:W-:Y:S01]  /*2310*/  IADD3 R18, P1, PT, R12, R6, RZ ;  /* 0x000000060c127210 */ /* 0x000fe20007f3e0ff */
[----:B------:R-:W-:-:S04]  /*2320*/  IMAD.WIDE.U32 R6, R16, R120, R22 ;  /* 0x0000007810067225 */ /* 0x000fc800078e0016 */
[----:B------:R-:W-:Y:S02]  /*2330*/  IMAD R5, R16, R121, R5 ;  /* 0x0000007910057224 */ /* 0x000fe400078e0205 */
[----:B------:R-:W-:-:S03]  /*2340*/  IMAD.IADD R21, R21, 0x1, R24 ;  /* 0x0000000115157824 */ /* 0x000fc600078e0218 */
[----:B------:R-:W-:Y:S02]  /*2350*/  IADD3 R5, PT, PT, R7, R5, RZ ;  /* 0x0000000507057210 */ /* 0x000fe40007ffe0ff */
        /* <DEDUP_REMOVED lines=116> */
.L_x_12773:
        /* <DEDUP_REMOVED lines=20> */
.L_x_12722:
[----:B------:R-:W-:Y:S05]  /*2be0*/  BSYNC.RECONVERGENT B0 ;  /* 0x0000000000007941 */ /* 0x000fea0003800200 */
.L_x_12721:
        /* <DEDUP_REMOVED lines=12> */
.L_x_12724:
[----:B------:R-:W-:Y:S05]  /*2cb0*/  BSYNC.RECONVERGENT B0 ;  /* 0x0000000000007941 */ /* 0x000fea0003800200 */
.L_x_12723:
        /* <DEDUP_REMOVED lines=12> */
.L_x_12726:
[----:B------:R-:W-:Y:S05]  /*2d80*/  BSYNC.RECONVERGENT B0 ;  /* 0x0000000000007941 */ /* 0x000fea0003800200 */
.L_x_12725:
        /* <DEDUP_REMOVED lines=15> */
.L_x_12728:
[----:B------:R-:W-:Y:S05]  /*2e80*/  BSYNC.RECONVERGENT B0 ;  /* 0x0000000000007941 */ /* 0x000fea0003800200 */
.L_x_12727:
        /* <DEDUP_REMOVED lines=20> */
[----:B------:R-:W-:Y:S02]  /*2fd0*/  @!P1 IMAD.MOV.U32 R8, RZ, RZ, R10 ;  /* 0x000000ffff089224 */ /* 0x000fe400078e000a */
[--C-:B------:R-:W-:Y:S03]  /*2fe0*/  @!P1 IMAD.MOV.U32 R81, RZ, RZ, R73.reuse ;  /* 0x000000ffff519224 */ /* 0x100fe600078e0049 */
[----:B-1----:R1:W2:Y:S02]  /*2ff0*/  @!P1 LD.E.128 R16, desc[UR4][R8.64] ;  /* 0x0000000408109980 */ /* 0x0022a4000c101d00 */
[----:B-1----:R-:W-:Y:S02]  /*3000*/  @!P0 MOV R8, R10 ;  /* 0x0000000a00088202 */ /* 0x002fe40000000f00 */
[----:B--2---:R1:W-:Y:S04]  /*3010*/  @!P1 ST.E.128 desc[UR4][R80.64], R16 ;  /* 0x0000001050009985 */ /* 0x0043e8000c101d04 */
[----:B------:R-:W2:Y:S01]  /*3020*/  @!P0 LD.E.128 R4, desc[UR4][R8.64+0x80] ;  /* 0x0000800408048980 */ /* 0x000ea2000c101d00 */
[----:B-1----:R-:W-:Y:S05]  /*3030*/  @!P0 IMAD.MOV.U32 R81, RZ, RZ, R73 ;  /* 0x000000ffff518224 */ /* 0x002fea00078e0049 */
[----:B--2---:R2:W-:Y:S02]  /*3040*/  @!P0 ST.E.128 desc[UR4][R80.64+0x80], R4 ;  /* 0x0000800450008985 */ /* 0x0045e4000c101d04 */
.L_x_12732:
[----:B------:R-:W-:Y:S05]  /*3050*/  BSYNC.RECONVERGENT B0 ;  /* 0x0000000000007941 */ /* 0x000fea0003800200 */
.L_x_12731:
        /* <DEDUP_REMOVED lines=8> */
[----:B-1----:R-:W3:Y:S04]  /*30e0*/  @!P1 LD.E.128 R16, desc[UR4][R20.64] ;  /* 0x0000000414109980 */ /* 0x002ee8000c101d00 */
[----:B---3--:R3:W-:Y:S04]  /*30f0*/  @!P1 ST.E.128 desc[UR4][R2.64], R16 ;  /* 0x0000001002009985 */ /* 0x0087e8000c101d04 */
[----:B--2---:R-:W2:Y:S04]  /*3100*/  @!P0 LD.E.128 R4, desc[UR4][R20.64+0x80] ;  /* 0x0000800414048980 */ /* 0x004ea8000c101d00 */
[----:B--2---:R3:W-:Y:S02]  /*3110*/  @!P0 ST.E.128 desc[UR4][R2.64+0x80], R4 ;  /* 0x0000800402008985 */ /* 0x0047e4000c101d04 */
.L_x_12734:
[----:B------:R-:W-:Y:S05]  /*3120*/  BSYNC.RECONVERGENT B0 ;  /* 0x0000000000007941 */ /* 0x000fea0003800200 */
.L_x_12733:
        /* <DEDUP_REMOVED lines=8> */
[----:B-1----:R-:W3:Y:S04]  /*31b0*/  @!P1 LD.E.128 R16, desc[UR4][R20.64] ;  /* 0x0000000414109980 */ /* 0x002ee8000c101d00 */
[----:B---3--:R4:W-:Y:S04]  /*31c0*/  @!P1 ST.E.128 desc[UR4][R2.64], R16 ;  /* 0x0000001002009985 */ /* 0x0089e8000c101d04 */
[----:B--2---:R-:W2:Y:S04]  /*31d0*/  @!P0 LD.E.128 R4, desc[UR4][R20.64+0x80] ;  /* 0x0000800414048980 */ /* 0x004ea8000c101d00 */
[----:B--2---:R4:W-:Y:S02]  /*31e0*/  @!P0 ST.E.128 desc[UR4][R2.64+0x80], R4 ;  /* 0x0000800402008985 */ /* 0x0049e4000c101d04 */
.L_x_12736:
[----:B------:R-:W-:Y:S05]  /*31f0*/  BSYNC.RECONVERGENT B0 ;  /* 0x0000000000007941 */ /* 0x000fea0003800200 */
.L_x_12735:
[----:B------:R-:W-:Y:S05]  /*3200*/  @!P3 BRA `(.L_x_12737) ;  /* 0x0000004800f8b947 */ /* 0x000fea0003800000 */
[----:B------:R-:W-:Y:S01]  /*3210*/  IMAD R0, R119, 0x60, RZ ;  /* 0x0000006077007824 */ /* 0x000fe200078e02ff */
[----:B------:R-:W-:Y:S02]  /*3220*/  MOV R8, R10 ;  /* 0x0000000a00087202 */ /* 0x000fe40000000f00 */
[----:B------:R-:W-:Y:S02]  /*3230*/  ISETP.GE.AND P0, PT, R12, R179, PT ;  /* 0x000000b30c00720c */ /* 0x000fe40003f06270 */
[----:B--2---:R-:W-:Y:S01]  /*3240*/  MOV R81, R73 ;  /* 0x0000004900517202 */ /* 0x004fe20000000f00 */
[----:B-1-34-:R-:W-:Y:S04]  /*3250*/  IMAD.WIDE.U32 R16, R118, 0x60, R8 ;  /* 0x0000006076107825 */ /* 0x01afe800078e0008 */
[----:B------:R-:W-:Y:S01]  /*3260*/  IMAD.WIDE.U32 R2, R164, 0x60, R80 ;  /* 0x00000060a4027825 */ /* 0x000fe200078e0050 */
[----:B------:R-:W-:Y:S03]  /*3270*/  IADD3 R17, PT, PT, R17, R0, RZ ;  /* 0x0000000011117210 */ /* 0x000fe60007ffe0ff */
[----:B------:R-:W-:Y:S02]  /*3280*/  IMAD R0, R165, 0x60, RZ ;  /* 0x00000060a5007824 */ /* 0x000fe400078e02ff */
[----:B------:R-:W2:Y:S03]  /*3290*/  @!P0 LD.E.128 R4, desc[UR4][R16.64] ;  /* 0x0000000410048980 */ /* 0x000ea6000c101d00 */
        /* <DEDUP_REMOVED lines=8> */
.L_x_12730:
        /* <DEDUP_REMOVED lines=11> */
[----:B------:R-:W-:Y:S01]  /*33d0*/  ISETP.GE.AND P0, PT, R12, R11, PT ;  /* 0x0000000b0c00720c */ /* 0x000fe20003f06270 */
[----:B------:R-:W-:Y:S01]  /*33e0*/  IMAD.MOV.U32 R81, RZ, RZ, R73 ;  /* 0x000000ffff517224 */ /* 0x000fe200078e0049 */
[----:B------:R-:W-:Y:S05]  /*33f0*/  MOV R8, R10 ;  /* 0x0000000a00087202 */ /* 0x000fea0000000f00 */
[----:B-1----:R-:W3:Y:S08]  /*3400*/  LD.E.128 R16, desc[UR4][R8.64] ;  /* 0x0000000408107980 */ /* 0x002ef0000c101d00 */
[----:B------:R-:W4:Y:S06]  /*3410*/  @!P0 LD.E.64 R28, desc[UR4][R50.64] ;  /* 0x00000004321c8980 */ /* 0x000f2c000c101b00 */
[----:B------:R-:W5:Y:S01]  /*3420*/  @!P0 LD.E.64 R6, desc[UR4][R14.64] ;  /* 0x000000040e068980 */ /* 0x000f62000c101b00 */
[C---:B---3--:R-:W-:Y:S01]  /*3430*/  @!P0 LOP3.LUT R21, R16.reuse, 0xffff0000, RZ, 0xc0, !PT ;  /* 0xffff000010158812 */ /* 0x048fe200078ec0ff */
[----:B------:R-:W-:Y:S01]  /*3440*/  @!P0 IMAD.U32 R25, R16, 0x10000, RZ ;  /* 0x0001000010198824 */ /* 0x000fe200078e00ff */
[C---:B------:R-:W-:Y:S02]  /*3450*/  @!P0 LOP3.LUT R22, R18.reuse, 0xffff0000, RZ, 0xc0, !PT ;  /* 0xffff000012168812 */ /* 0x040fe400078ec0ff */
[----:B------:R-:W-:Y:S02]  /*3460*/  @!P0 SHF.L.U32 R26, R18, 0x10, RZ ;  /* 0x00000010121a8819 */ /* 0x000fe400000006ff */
[----:B----4-:R-:W-:Y:S01]  /*3470*/  @!P0 SHF.L.U32 R24, R29, 0x10, RZ ;  /* 0x000000101d188819 */ /* 0x010fe200000006ff */
[C---:B------:R-:W-:Y:S01]  /*3480*/  @!P0 IMAD.U32 R23, R28.reuse, 0x10000, RZ ;  /* 0x000100001c178824 */ /* 0x040fe200078e00ff */
[----:B------:R-:W-:Y:S01]  /*3490*/  @!P0 LOP3.LUT R27, R28, 0xffff0000, RZ, 0xc0, !PT ;  /* 0xffff00001c1b8812 */ /* 0x000fe200078ec0ff */
[----:B------:R-:W-:Y:S01]  /*34a0*/  @!P0 IMAD.U32 R28, R19, 0x10000, RZ ;  /* 0x00010000131c8824 */ /* 0x000fe200078e00ff */
[----:B------:R-:W-:Y:S01]  /*34b0*/  @!P0 LOP3.LUT R29, R29, 0xffff0000, RZ, 0xc0, !PT ;  /* 0xffff00001d1d8812 */ /* 0x000fe200078ec0ff */
[----:B------:R-:W-:Y:S01]  /*34c0*/  @!P0 FMUL.FTZ R31, R21, R23 ;  /* 0x00000017151f8220 */ /* 0x000fe20000410000 */
[C---:B-----5:R-:W-:Y:S01]  /*34d0*/  @!P0 SHF.L.U32 R5, R7.reuse, 0x10, RZ ;  /* 0x0000001007058819 */ /* 0x060fe200000006ff */
        /* <DEDUP_REMOVED lines=21> */
[----:B------:R-:W-:Y:S01]  /*3630*/  @!P0 FFMA.FTZ R35, R28, R7, -R35 ;  /* 0x000000071c238223 */ /* 0x000fe20000010823 */
[----:B------:R-:W-:Y:S02]  /*3640*/  @!P0 FFMA.FTZ R4, R29, R28, R4 ;  /* 0x0000001c1d048223 */ /* 0x000fe40000010004 */
[----:B------:R-:W-:Y:S02]  /*3650*/  @!P0 F2FP.BF16.F32.PACK_AB R30, R2, R33 ;  /* 0x00000021021e823e */ /* 0x000fe400000010ff */
[----:B------:R-:W-:Y:S02]  /*3660*/  @!P0 F2FP.BF16.F32.PACK_AB R8, R3, R8 ;  /* 0x000000080308823e */ /* 0x000fe400000010ff */
[----:B------:R-:W-:Y:S02]  /*3670*/  @!P0 F2FP.BF16.F32.PACK_AB R35, R4, R35 ;  /* 0x000000230423823e */ /* 0x000fe400000010ff */
[----:B------:R-:W-:Y:S02]  /*3680*/  @!P0 MOV R17, R30 ;  /* 0x0000001e00118202 */ /* 0x000fe40000000f00 */
[----:B------:R-:W-:Y:S02]  /*3690*/  @!P0 MOV R18, R8 ;  /* 0x0000000800128202 */ /* 0x000fe40000000f00 */
[----:B------:R-:W-:Y:S05]  /*36a0*/  @!P0 MOV R19, R35 ;  /* 0x0000002300138202 */ /* 0x000fea0000000f00 */
[----:B------:R3:W-:Y:S02]  /*36b0*/  ST.E.128 desc[UR4][R80.64], R16 ;  /* 0x0000001050007985 */ /* 0x0007e4000c101d04 */
.L_x_12742:
[----:B------:R-:W-:Y:S05]  /*36c0*/  BSYNC.RECONVERGENT B0 ;  /* 0x0000000000007941 */ /* 0x000fea0003800200 */
.L_x_12741:
[----:B------:R-:W-:Y:S05]  /*36d0*/  @P1 BRA `(.L_x_12740) ;  /* 0x0000000000bc1947 */ /* 0x000fea0003800000 */
[----:B------:R-:W-:Y:S01]  /*36e0*/  ISETP.GE.AND P0, PT, R100, R11, PT ;  /* 0x0000000b6400720c */ /* 0x000fe20003f06270 */
[----:B---3--:R-:W-:Y:S01]  /*36f0*/  IMAD.MOV.U32 R81, RZ, RZ, R73 ;  /* 0x000000ffff517224 */ /* 0x008fe200078e0049 */
        /* <DEDUP_REMOVED lines=45> */
.L_x_12740:
[----:B------:R-:W-:Y:S05]  /*39d0*/  BSYNC.RECONVERGENT B1 ;  /* 0x0000000000017941 */ /* 0x000fea0003800200 */
.L_x_12739:
        /* <DEDUP_REMOVED lines=62> */
.L_x_12746:
[----:B------:R-:W-:Y:S05]  /*3dc0*/  BSYNC.RECONVERGENT B0 ;  /* 0x0000000000007941 */ /* 0x000fea0003800200 */
.L_x_12745:
        /* <DEDUP_REMOVED lines=47> */
.L_x_12744:
[----:B------:R-:W-:Y:S05]  /*40c0*/  BSYNC.RECONVERGENT B1 ;  /* 0x0000000000017941 */ /* 0x000fea0003800200 */
.L_x_12743:
        /* <DEDUP_REMOVED lines=60> */
.L_x_12750:
[----:B------:R-:W-:Y:S05]  /*4490*/  BSYNC.RECONVERGENT B0 ;  /* 0x0000000000007941 */ /* 0x000fea0003800200 */
.L_x_12749:
        /* <DEDUP_REMOVED lines=47> */
.L_x_12748:
[----:B------:R-:W-:Y:S05]  /*4790*/  BSYNC.RECONVERGENT B1 ;  /* 0x0000000000017941 */ /* 0x000fea0003800200 */
.L_x_12747:
[----:B------:R-:W-:Y:S04]  /*47a0*/  BSSY.RECONVERGENT B1, `(.L_x_12751) ;  /* 0x0000070000017945 */ /* 0x000fe80003800200 */
[----:B------:R-:W-:Y:S05]  /*47b0*/  @!P3 BRA `(.L_x_12752) ;  /* 0x0000000400b8b947 */ /* 0x000fea0003800000 */
[----:B------:R-:W-:Y:S01]  /*47c0*/  IMAD.MOV.U32 R8, RZ, RZ, R10 ;  /* 0x000000ffff087224 */ /* 0x000fe200078e000a */
[-C--:B-----5:R-:W-:Y:S01]  /*47d0*/  ISETP.GE.AND P4, PT, R12, R41.reuse, PT ;  /* 0x000000290c00720c */ /* 0x0a0fe20003f86270 */
[----:B---34-:R-:W-:Y:S01]  /*47e0*/  IMAD.MOV.U32 R81, RZ, RZ, R73 ;  /* 0x000000ffff517224 */ /* 0x018fe200078e0049 */
[----:B------:R-:W-:Y:S01]  /*47f0*/  LEA R20, P3, R99, R20, 0x6 ;  /* 0x0000001463147211 */ /* 0x000fe200078630ff */
[----:B------:R-:W-:Y:S01]  /*4800*/  IMAD R5, R119, 0x60, RZ ;  /* 0x0000006077057824 */ /* 0x000fe200078e02ff */
[C---:B-1----:R-:W-:Y:S01]  /*4810*/  LEA R34, P0, R99.reuse, R36, 0x6 ;  /* 0x0000002463227211 */ /* 0x042fe200078030ff */
        /* <DEDUP_REMOVED lines=11> */
[----:B------:R-:W3:Y:S11]  /*48d0*/  LD.E.128 R16, desc[UR4][R44.64] ;  /* 0x000000042c107980 */ /* 0x000ef6000c101d00 */
        /* <DEDUP_REMOVED lines=44> */
.L_x_12754:
[----:B------:R-:W-:Y:S05]  /*4ba0*/  BSYNC.RECONVERGENT B0 ;  /* 0x0000000000007941 */ /* 0x000fea0003800200 */
.L_x_12753:
[----:B------:R-:W-:Y:S05]  /*4bb0*/  @P1 BRA `(.L_x_12752) ;  /* 0x0000000000b81947 */ /* 0x000fea0003800000 */
[----:B------:R-:W-:Y:S01]  /*4bc0*/  ISETP.GE.AND P0, PT, R100, R11, PT ;  /* 0x0000000b6400720c */ /* 0x000fe20003f06270 */
[----:B-1----:R-:W3:Y:S11]  /*4bd0*/  LD.E.128 R16, desc[UR4][R44.64+0x80] ;  /* 0x000080042c107980 */ /* 0x002ef6000c101d00 */
        /* <DEDUP_REMOVED lines=44> */
.L_x_12752:
[----:B------:R-:W-:Y:S05]  /*4ea0*/  BSYNC.RECONVERGENT B1 ;  /* 0x0000000000017941 */ /* 0x000fea0003800200 */
.L_x_12751:
[----:B------:R-:W2:Y:S02]  /*4eb0*/  LD.E R3, desc[UR4][R102.64+0xd0] ;  /* 0x0000d00466037980 */ /* 0x000ea4000c101900 */
[----:B--2---:R-:W-:Y:S05]  /*4ec0*/  IMAD.U32 R3, R3, -0x20, RZ ;  /* 0xffffffe003037824 */ /* 0x004fea00078e00ff */
[C---:B------:R-:W-:Y:S02]  /*4ed0*/  LEA R14, P1, R3.reuse, R14, 0x1 ;  /* 0x0000000e030e7211 */ /* 0x040fe400078208ff */
[C---:B------:R-:W-:Y:S02]  /*4ee0*/  LEA R50, P0, R3.reuse, R50, 0x1 ;  /* 0x0000003203327211 */ /* 0x040fe400078008ff */
[C---:B------:R-:W-:Y:S02]  /*4ef0*/  LEA.HI.X.SX32 R15, R3.reuse, R15, 0x1, P1 ;  /* 0x0000000f030f7211 */ /* 0x040fe400008f0eff */
[----:B------:R-:W-:Y:S01]  /*4f00*/  LEA.HI.X.SX32 R51, R3, R51, 0x1, P0 ;  /* 0x0000003303337211 */ /* 0x000fe200000f0eff */
[----:B------:R-:W-:Y:S05]  /*4f10*/  BRA `(.L_x_12737) ;  /* 0x0000002c00b47947 */ /* 0x000fea0003800000 */
.L_x_12738:
        /* <DEDUP_REMOVED lines=20> */
[----:B------:R-:W-:Y:S02]  /*5060*/  @!P0 SHF.L.U64.HI R48, R81, 0x1, R48 ;  /* 0x0000000151308819 */ /* 0x000fe40000010230 */
[----:B------:R-:W-:Y:S01]  /*5070*/  MOV R81, R73 ;  /* 0x0000004900517202 */ /* 0x000fe20000000f00 */
        /* <DEDUP_REMOVED lines=13> */
[----:B------:R-:W-:Y:S01]  /*5150*/  @!P0 IMAD.U32 R26, R21, 0x10000, RZ ;  /* 0x00010000151a8824 */ /* 0x000fe200078e00ff */
[----:B------:R-:W-:Y:S01]  /*5160*/  @!P0 LOP3.LUT R28, R20, 0xffff0000, RZ, 0xc0, !PT ;  /* 0xffff0000141c8812 */ /* 0x000fe200078ec0ff */
[----:B------:R-:W-:Y:S01]  /*5170*/  @!P0 IMAD.U32 R18, R23, 0x10000, RZ ;  /* 0x0001000017128824 */ /* 0x000fe200078e00ff */
[----:B------:R-:W-:Y:S02]  /*5180*/  @!P0 LOP3.LUT R27, R21, 0xffff0000, RZ, 0xc0, !PT ;  /* 0xffff0000151b8812 */ /* 0x000fe400078ec0ff */
[----:B------:R-:W-:Y:S02]  /*5190*/  @!P0 SHF.L.U32 R24, R22, 0x10, RZ ;  /* 0x0000001016188819 */ /* 0x000fe400000006ff */
        /* <DEDUP_REMOVED lines=8> */
[C---:B------:R-:W-:Y:S01]  /*5220*/  @!P0 SHF.L.U32 R29, R126.reuse, 0x10, RZ ;  /* 0x000000107e1d8819 */ /* 0x040fe200000006ff */
[----:B-----5:R-:W-:Y:S01]  /*5230*/  @!P0 IMAD.U32 R40, R45, 0x10000, RZ ;  /* 0x000100002d288824 */ /* 0x020fe200078e00ff */
[----:B------:R-:W-:Y:S01]  /*5240*/  @!P0 LOP3.LUT R22, R126, 0xffff0000, RZ, 0xc0, !PT ;  /* 0xffff00007e168812 */ /* 0x000fe200078ec0ff */
[----:B------:R-:W-:Y:S01]  /*5250*/  @!P0 FMUL.FTZ R0, R30, R35 ;  /* 0x000000231e008220 */ /* 0x000fe20000410000 */
[----:B------:R-:W-:Y:S01]  /*5260*/  @!P0 SHF.L.U32 R34, R44, 0x10, RZ ;  /* 0x000000102c228819 */ /* 0x000fe200000006ff */
[----:B------:R-:W-:Y:S01]  /*5270*/  @!P0 FMUL.FTZ R2, R28, R33 ;  /* 0x000000211c028220 */ /* 0x000fe20000410000 */
[----:B------:R-:W-:Y:S01]  /*5280*/  @!P0 LOP3.LUT R20, R127, 0xffff0000, RZ, 0xc0, !PT ;  /* 0xffff00007f148812 */ /* 0x000fe200078ec0ff */
[----:B------:R-:W-:Y:S01]  /*5290*/  @P1 FADD.FTZ R31, -R31, -RZ ;  /* 0x800000ff1f1f1221 */ /* 0x000fe20000010100 */
        /* <DEDUP_REMOVED lines=8> */
[----:B------:R-:W-:Y:S01]  /*5320*/  @!P0 SHF.L.U32 R42, R46, 0x10, RZ ;  /* 0x000000102e2a8819 */ /* 0x000fe200000006ff */
[----:B------:R-:W-:Y:S01]  /*5330*/  @!P0 FMUL.FTZ R3, R26, R31 ;  /* 0x0000001f1a038220 */ /* 0x000fe20000410000 */
        /* <DEDUP_REMOVED lines=9> */
[----:B------:R-:W-:Y:S01]  /*53d0*/  @!P0 FMUL.FTZ R5, R24, R29 ;  /* 0x0000001d18058220 */ /* 0x000fe20000410000 */
[----:B------:R-:W-:Y:S01]  /*53e0*/  @!P0 F2FP.BF16.F32.PACK_AB R48, R2, R0 ;  /* 0x000000000230823e */ /* 0x000fe200000010ff */
[----:B------:R-:W-:Y:S01]  /*53f0*/  @!P0 FMUL.FTZ R6, R21, R22 ;  /* 0x0000001615068220 */ /* 0x000fe20000410000 */
[----:B------:R-:W-:Y:S02]  /*5400*/  @!P0 IMAD.U32 R36, R55, 0x10000, RZ ;  /* 0x0001000037248824 */ /* 0x000fe400078e00ff */
[----:B------:R-:W-:Y:S01]  /*5410*/  @!P0 FFMA.FTZ R3, R38, R40, R3 ;  /* 0x0000002826038223 */ /* 0x000fe20000010003 */
[----:B------:R-:W-:Y:S01]  /*5420*/  @!P0 MOV R52, R48 ;  /* 0x0000003000348202 */ /* 0x000fe20000000f00 */
[----:B------:R-:W-:Y:S01]  /*5430*/  @!P0 FMUL.FTZ R7, R18, R25 ;  /* 0x0000001912078220 */ /* 0x000fe20000410000 */
[----:B------:R-:W-:Y:S02]  /*5440*/  @!P0 IMAD.U32 R44, R47, 0x10000, RZ ;  /* 0x000100002f2c8824 */ /* 0x000fe400078e00ff */
[----:B------:R-:W-:Y:S01]  /*5450*/  @!P0 FFMA.FTZ R4, R37, R41, R4 ;  /* 0x0000002925048223 */ /* 0x000fe20000010004 */
[----:B------:R-:W-:Y:S01]  /*5460*/  @!P0 FMUL.FTZ R8, R23, R20 ;  /* 0x0000001417088220 */ /* 0x000fe20000410000 */
        /* <DEDUP_REMOVED lines=9> */
[----:B------:R-:W-:Y:S05]  /*5500*/  @!P0 MOV R55, R122 ;  /* 0x0000007a00378202 */ /* 0x000fea0000000f00 */
[----:B------:R2:W-:Y:S02]  /*5510*/  ST.E.128 desc[UR4][R80.64], R52 ;  /* 0x0000003450007985 */ /* 0x0005e4000c101d04 */
.L_x_12758:
[----:B------:R-:W-:Y:S05]  /*5520*/  BSYNC.RECONVERGENT B0 ;  /* 0x0000000000007941 */ /* 0x000fea0003800200 */
.L_x_12757:
        /* <DEDUP_REMOVED lines=15> */
[C---:B------:R-:W-:Y:S02]  /*5620*/  @!P0 IADD3 R124, P1, PT, R79.reuse, R76, RZ ;  /* 0x0000004c4f7c8210 */ /* 0x040fe40007f3e0ff */
[----:B------:R-:W-:Y:S01]  /*5630*/  MOV R81, R73 ;  /* 0x0000004900517202 */ /* 0x000fe20000000f00 */
[----:B------:R-:W3:Y:S02]  /*5640*/  @!P0 LD.E.128 R20, desc[UR4][R22.64+0x80] ;  /* 0x0000800416148980 */ /* 0x000ee4000c101d00 */
[C---:B------:R-:W-:Y:S01]  /*5650*/  @!P0 IMAD.X R125, R48.reuse, 0x1, R69, P1 ;  /* 0x00000001307d8824 */ /* 0x040fe200008e0645 */
[----:B------:R-:W-:Y:S05]  /*5660*/  @!P0 IADD3 R36, P1, PT, R79, R78, RZ ;  /* 0x0000004e4f248210 */ /* 0x000fea0007f3e0ff */
[----:B------:R-:W4:Y:S01]  /*5670*/  @!P0 LD.E.128 R124, desc[UR4][R124.64] ;  /* 0x000000047c7c8980 */ /* 0x000f22000c101d00 */
[----:B------:R-:W-:Y:S01]  /*5680*/  @!P0 IMAD.X R37, R48, 0x1, R71, P1 ;  /* 0x0000000130258824 */ /* 0x000fe200008e0647 */
[----:B------:R-:W-:Y:S06]  /*5690*/  ISETP.GT.AND P1, PT, R17, 0x40, !P0 ;  /* 0x000000401100780c */ /* 0x000fec0004724270 */
        /* <DEDUP_REMOVED lines=66> */
.L_x_12756:
[----:B------:R-:W-:Y:S05]  /*5ac0*/  BSYNC.RECONVERGENT B1 ;  /* 0x0000000000017941 */ /* 0x000fea0003800200 */
.L_x_12755:
        /* <DEDUP_REMOVED lines=94> */
.L_x_12762:
[----:B------:R-:W-:Y:S05]  /*60b0*/  BSYNC.RECONVERGENT B0 ;  /* 0x0000000000007941 */ /* 0x000fea0003800200 */
.L_x_12761:
        /* <DEDUP_REMOVED lines=88> */
.L_x_12760:
[----:B------:R-:W-:Y:S05]  /*6640*/  BSYNC.RECONVERGENT B1 ;  /* 0x0000000000017941 */ /* 0x000fea0003800200 */
.L_x_12759:
        /* <DEDUP_REMOVED lines=95> */
.L_x_12766:
[----:B------:R-:W-:Y:S05]  /*6c40*/  BSYNC.RECONVERGENT B0 ;  /* 0x0000000000007941 */ /* 0x000fea0003800200 */
.L_x_12765:
        /* <DEDUP_REMOVED lines=86> */
.L_x_12764:
[----:B------:R-:W-:Y:S05]  /*71b0*/  BSYNC.RECONVERGENT B1 ;  /* 0x0000000000017941 */ /* 0x000fea0003800200 */
.L_x_12763:
[----:B------:R-:W-:Y:S04]  /*71c0*/  BSSY.RECONVERGENT B1, `(.L_x_12767) ;  /* 0x00000ba000017945 */ /* 0x000fe80003800200 */
[----:B------:R-:W-:Y:S05]  /*71d0*/  @!P3 BRA `(.L_x_12768) ;  /* 0x0000000800e0b947 */ /* 0x000fea0003800000 */
[----:B-----5:R-:W-:Y:S01]  /*71e0*/  ISETP.GE.AND P0, PT, R12, R77, PT ;  /* 0x0000004d0c00720c */ /* 0x020fe20003f06270 */
[----:B------:R-:W-:Y:S01]  /*71f0*/  IMAD R5, R119, 0x60, RZ ;  /* 0x0000006077057824 */ /* 0x000fe200078e02ff */
[----:B------:R-:W-:Y:S01]  /*7200*/  MOV R8, R10 ;  /* 0x0000000a00087202 */ /* 0x000fe20000000f00 */
[----:B------:R-:W-:Y:S01]  /*7210*/  IMAD R3, R165, 0x60, RZ ;  /* 0x00000060a5037824 */ /* 0x000fe200078e02ff */
[----:B--23--:R-:W-:Y:S01]  /*7220*/  MOV R81, R73 ;  /* 0x0000004900517202 */ /* 0x00cfe20000000f00 */
[----:B------:R-:W-:Y:S01]  /*7230*/  BSSY.RECONVERGENT B0, `(.L_x_12769) ;  /* 0x000005c000007945 */ /* 0x000fe20003800200 */
[----:B------:R-:W-:Y:S01]  /*7240*/  ISETP.GE.AND P3, PT, R100, R77, PT ;  /* 0x0000004d6400720c */ /* 0x000fe20003f66270 */
[----:B------:R-:W-:Y:S04]  /*7250*/  IMAD.WIDE.U32 R24, R118, 0x60, R8 ;  /* 0x0000006076187825 */ /* 0x000fe800078e0008 */
[----:B----4-:R-:W-:Y:S01]  /*7260*/  IMAD.WIDE.U32 R122, R164, 0x60, R80 ;  /* 0x00000060a47a7825 */ /* 0x010fe200078e0050 */
        /* <DEDUP_REMOVED lines=88> */
.L_x_12770:
[----:B------:R-:W-:Y:S05]  /*77f0*/  BSYNC.RECONVERGENT B0 ;  /* 0x0000000000007941 */ /* 0x000fea0003800200 */
.L_x_12769:
[----:B------:R-:W-:Y:S05]  /*7800*/  @P3 BRA `(.L_x_12768) ;  /* 0x0000000400543947 */ /* 0x000fea0003800000 */
[----:B------:R-:W-:Y:S01]  /*7810*/  ISETP.GE.AND P0, PT, R100, R11, PT ;  /* 0x0000000b6400720c */ /* 0x000fe20003f06270 */
[----:B------:R-:W3:Y:S11]  /*7820*/  LD.E.128 R44, desc[UR4][R24.64+0x80] ;  /* 0x00008004182c7980 */ /* 0x000ef6000c101d00 */
[----:B------:R-:W-:Y:S01]  /*7830*/  @!UPT UIADD3 URZ, UPT, UPT, URZ, URZ, URZ ;  /* 0x000000fffffff290 */ /* 0x000fe2000fffe0ff */
[----:B------:R-:W-:Y:S04]  /*7840*/  @!P0 ISETP.GT.AND P1, PT, R17, 0x40, PT ;  /* 0x000000401100880c */ /* 0x000fe80003f24270 */
[----:B------:R-:W-:Y:S02]  /*7850*/  @!P0 SEL R48, R16, RZ, !P1 ;  /* 0x000000ff10308207 */ /* 0x000fe40004800000 */
[----:B--2---:R-:W-:Y:S02]  /*7860*/  @!P0 SEL R53, R75, RZ, !P1 ;  /* 0x000000ff4b358207 */ /* 0x004fe40004800000 */
        /* <DEDUP_REMOVED lines=12> */
[----:B------:R-:W-:Y:S06]  /*7930*/  ISETP.GT.AND P1, PT, R17, 0x40, !P0 ;  /* 0x000000401100780c */ /* 0x000fec0004724270 */
[----:B------:R3:W5:Y:S02]  /*7940*/  @!P0 LD.E.128 R40, desc[UR4][R32.64+0x80] ;  /* 0x0000800420288980 */ /* 0x000764000c101d00 */
[C---:B---3--:R-:W-:Y:S01]  /*7950*/  @!P0 LOP3.LUT R33, R44.reuse, 0xffff0000, RZ, 0xc0, !PT ;  /* 0xffff00002c218812 */ /* 0x048fe200078ec0ff */
        /* <DEDUP_REMOVED lines=8> */
[C---:B----4-:R-:W-:Y:S01]  /*79e0*/  @!P0 LOP3.LUT R25, R52.reuse, 0xffff0000, RZ, 0xc0, !PT ;  /* 0xffff000034198812 */ /* 0x050fe200078ec0ff */
        /* <DEDUP_REMOVED lines=55> */
.L_x_12768:
[----:B------:R-:W-:Y:S05]  /*7d60*/  BSYNC.RECONVERGENT B1 ;  /* 0x0000000000017941 */ /* 0x000fea0003800200 */
.L_x_12767:
        /* <DEDUP_REMOVED lines=8> */
.L_x_12737:
[----:B------:R-:W-:Y:S05]  /*7df0*/  BSYNC.RECONVERGENT B2 ;  /* 0x0000000000027941 */ /* 0x000fea0003800200 */
.L_x_12729:
        /* <DEDUP_REMOVED lines=101> */
.L_x_12772:
[----:B------:R-:W-:Y:S05]  /*8450*/  BSYNC.RECONVERGENT B0 ;  /* 0x0000000000007941 */ /* 0x000fea0003800200 */
.L_x_12771:
[----:B------:R-:W-:Y:S05]  /*8460*/  @P2 BRA `(.L_x_12773) ;  /* 0xffffffa4008c2947 */ /* 0x000fea000383ffff */
.L_x_12720:
        /* <DEDUP_REMOVED lines=34> */
.L_x_12777:
[----:B------:R-:W-:Y:S05]  /*8690*/  BSYNC.RECONVERGENT B0 ;  /* 0x0000000000007941 */ /* 0x000fea0003800200 */
.L_x_12776:
        /* <DEDUP_REMOVED lines=14> */
.L_x_12779:
[----:B------:R-:W-:Y:S05]  /*8780*/  BSYNC.RECONVERGENT B0 ;  /* 0x0000000000007941 */ /* 0x000fea0003800200 */
.L_x_12778:
        /* <DEDUP_REMOVED lines=16> */
.L_x_12781:
[----:B------:R-:W-:Y:S05]  /*8890*/  BSYNC.RECONVERGENT B0 ;  /* 0x0000000000007941 */ /* 0x000fea0003800200 */
.L_x_12780:
        /* <DEDUP_REMOVED lines=16> */
.L_x_12775:
        /* <DEDUP_REMOVED lines=82> */
.L_x_12789:
[----:B------:R-:W-:Y:S05]  /*8ec0*/  BSYNC.RECONVERGENT B0 ;  /* 0x0000000000007941 */ /* 0x000fea0003800200 */
.L_x_12788:
[----:B-----5:R-:W-:Y:S01]  /*8ed0*/  IMAD.MOV.U32 R6, RZ, RZ, R10 ;  /* 0x000000ffff067224 */ /* 0x020fe200078e000a */
[----:B------:R-:W-:Y:S01]  /*8ee0*/  MOV R4, R8 ;  /* 0x0000000800047202 */ /* 0x000fe20000000f00 */
[----:B------:R-:W-:Y:S01]  /*8ef0*/  IMAD.MOV.U32 R7, RZ, RZ, R11 ;  /* 0x000000ffff077224 */ /* 0x000fe200078e000b */
[----:B------:R-:W-:Y:S02]  /*8f00*/  MOV R5, R9 ;  /* 0x0000000900057202 */ /* 0x000fe40000000f00 */
.L_x_12787:
[----:B------:R-:W-:Y:S05]  /*8f10*/  BSYNC.RECONVERGENT B1 ;  /* 0x0000000000017941 */ /* 0x000fea0003800200 */
.L_x_12786:
        /* <DEDUP_REMOVED lines=48> */
.L_x_12791:
[----:B------:R-:W-:Y:S05]  /*9220*/  BSYNC.RECONVERGENT B0 ;  /* 0x0000000000007941 */ /* 0x000fea0003800200 */
.L_x_12790:
[----:B-----5:R3:W-:Y:S02]  /*9230*/  STS.128 [R58+0x2000], R8 ;  /* 0x002000083a007388 */ /* 0x0207e40000000c00 */
.L_x_12785:
[----:B------:R-:W-:Y:S05]  /*9240*/  BSYNC.RECONVERGENT B2 ;  /* 0x0000000000027941 */ /* 0x000fea0003800200 */
.L_x_12784:
        /* <DEDUP_REMOVED lines=52> */
.L_x_12797:
[----:B------:R-:W-:Y:S05]  /*9590*/  BSYNC.RECONVERGENT B0 ;  /* 0x0000000000007941 */ /* 0x000fea0003800200 */
.L_x_12796:
[----:B-----5:R1:W-:Y:S02]  /*95a0*/  STS.128 [R58+0x800], R8 ;  /* 0x000800083a007388 */ /* 0x0203e40000000c00 */
.L_x_12795:
[----:B------:R-:W-:Y:S05]  /*95b0*/  BSYNC.RECONVERGENT B1 ;  /* 0x0000000000017941 */ /* 0x000fea0003800200 */
.L_x_12794:
        /* <DEDUP_REMOVED lines=45> */
.L_x_12799:
[----:B------:R-:W-:Y:S05]  /*9890*/  BSYNC.RECONVERGENT B0 ;  /* 0x0000000000007941 */ /* 0x000fea0003800200 */
.L_x_12798:
[----:B-----5:R3:W-:Y:S02]  /*98a0*/  STS.128 [R58+0x2800], R8 ;  /* 0x002800083a007388 */ /* 0x0207e40000000c00 */
.L_x_12793:
[----:B------:R-:W-:Y:S05]  /*98b0*/  BSYNC.RECONVERGENT B2 ;  /* 0x0000000000027941 */ /* 0x000fea0003800200 */
.L_x_12792:
        /* <DEDUP_REMOVED lines=52> */
.L_x_12805:
[----:B------:R-:W-:Y:S05]  /*9c00*/  BSYNC.RECONVERGENT B0 ;  /* 0x0000000000007941 */ /* 0x000fea0003800200 */
.L_x_12804:
[----:B-----5:R1:W-:Y:S02]  /*9c10*/  STS.128 [R58+0x1000], R8 ;  /* 0x001000083a007388 */ /* 0x0203e40000000c00 */
.L_x_12803:
[----:B------:R-:W-:Y:S05]  /*9c20*/  BSYNC.RECONVERGENT B1 ;  /* 0x0000000000017941 */ /* 0x000fea0003800200 */
.L_x_12802:
        /* <DEDUP_REMOVED lines=45> */
.L_x_12807:
[----:B------:R-:W-:Y:S05]  /*9f00*/  BSYNC.RECONVERGENT B0 ;  /* 0x0000000000007941 */ /* 0x000fea0003800200 */
.L_x_12806:
[----:B-----5:R1:W-:Y:S02]  /*9f10*/  STS.128 [R58+0x3000], R8 ;  /* 0x003000083a007388 */ /* 0x0203e40000000c00 */
.L_x_12801:
[----:B------:R-:W-:Y:S05]  /*9f20*/  BSYNC.RECONVERGENT B2 ;  /* 0x0000000000027941 */ /* 0x000fea0003800200 */
.L_x_12800:
        /* <DEDUP_REMOVED lines=53> */
.L_x_12811:
[----:B------:R-:W-:Y:S05]  /*a280*/  BSYNC.RECONVERGENT B0 ;  /* 0x0000000000007941 */ /* 0x000fea0003800200 */
.L_x_12810:
[----:B-----5:R1:W-:Y:S02]  /*a290*/  STS.128 [R58+0x1800], R8 ;  /* 0x001800083a007388 */ /* 0x0203e40000000c00 */
.L_x_12809:
[----:B------:R-:W-:Y:S05]  /*a2a0*/  BSYNC.RECONVERGENT B1 ;  /* 0x0000000000017941 */ /* 0x000fea0003800200 */
.L_x_12808:
        /* <DEDUP_REMOVED lines=46> */
.L_x_12813:
[----:B------:R-:W-:Y:S05]  /*a590*/  BSYNC.RECONVERGENT B0 ;  /* 0x0000000000007941 */ /* 0x000fea0003800200 */
.L_x_12812:
[----:B-----5:R1:W-:Y:S01]  /*a5a0*/  STS.128 [R58+0x3800], R8 ;  /* 0x003800083a007388 */ /* 0x0203e20000000c00 */
[----:B------:R-:W-:Y:S05]  /*a5b0*/  BRA `(.L_x_12782) ;  /* 0x0000002c00687947 */ /* 0x000fea0003800000 */
.L_x_12783:
        /* <DEDUP_REMOVED lines=97> */
.L_x_12818:
[----:B------:R-:W-:Y:S05]  /*abd0*/  BSYNC.RECONVERGENT B0 ;  /* 0x0000000000007941 */ /* 0x000fea0003800200 */
.L_x_12817:
[----:B------:R-:W-:Y:S05]  /*abe0*/  BSYNC.RECONVERGENT B1 ;  /* 0x0000000000017941 */ /* 0x000fea0003800200 */
.L_x_12816:
        /* <DEDUP_REMOVED lines=87> */
.L_x_12820:
[----:B------:R-:W-:Y:S05]  /*b160*/  BSYNC.RECONVERGENT B0 ;  /* 0x0000000000007941 */ /* 0x000fea0003800200 */
.L_x_12819:
[----:B-----5:R4:W-:Y:S02]  /*b170*/  STS.128 [R58+0x2000], R20 ;  /* 0x002000143a007388 */ /* 0x0209e40000000c00 */
.L_x_12815:
[----:B------:R-:W-:Y:S05]  /*b180*/  BSYNC.RECONVERGENT B2 ;  /* 0x0000000000027941 */ /* 0x000fea0003800200 */
.L_x_12814:
        /* <DEDUP_REMOVED lines=90> */
.L_x_12826:
[----:B------:R-:W-:Y:S05]  /*b730*/  BSYNC.RECONVERGENT B0 ;  /* 0x0000000000007941 */ /* 0x000fea0003800200 */
.L_x_12825:
[----:B-----5:R4:W-:Y:S02]  /*b740*/  STS.128 [R58+0x800], R20 ;  /* 0x000800143a007388 */ /* 0x0209e40000000c00 */
.L_x_12824:
[----:B------:R-:W-:Y:S05]  /*b750*/  BSYNC.RECONVERGENT B1 ;  /* 0x0000000000017941 */ /* 0x000fea0003800200 */
.L_x_12823:
        /* <DEDUP_REMOVED lines=83> */
.L_x_12828:
[----:B------:R-:W-:Y:S05]  /*bc90*/  BSYNC.RECONVERGENT B0 ;  /* 0x0000000000007941 */ /* 0x000fea0003800200 */
.L_x_12827:
[----:B-----5:R4:W-:Y:S02]  /*bca0*/  STS.128 [R58+0x2800], R20 ;  /* 0x002800143a007388 */ /* 0x0209e40000000c00 */
.L_x_12822:
[----:B------:R-:W-:Y:S05]  /*bcb0*/  BSYNC.RECONVERGENT B2 ;  /* 0x0000000000027941 */ /* 0x000fea0003800200 */
.L_x_12821:
        /* <DEDUP_REMOVED lines=91> */
.L_x_12834:
[----:B------:R-:W-:Y:S05]  /*c270*/  BSYNC.RECONVERGENT B0 ;  /* 0x0000000000007941 */ /* 0x000fea0003800200 */
.L_x_12833:
[----:B-----5:R1:W-:Y:S02]  /*c280*/  STS.128 [R58+0x1000], R20 ;  /* 0x001000143a007388 */ /* 0x0203e40000000c00 */
.L_x_12832:
[----:B------:R-:W-:Y:S05]  /*c290*/  BSYNC.RECONVERGENT B1 ;  /* 0x0000000000017941 */ /* 0x000fea0003800200 */
.L_x_12831:
        /* <DEDUP_REMOVED lines=84> */
.L_x_12836:
[----:B------:R-:W-:Y:S05]  /*c7e0*/  BSYNC.RECONVERGENT B0 ;  /* 0x0000000000007941 */ /* 0x000fea0003800200 */
.L_x_12835:
[----:B-----5:R4:W-:Y:S02]  /*c7f0*/  STS.128 [R58+0x3000], R20 ;  /* 0x003000143a007388 */ /* 0x0209e40000000c00 */
.L_x_12830:
[----:B------:R-:W-:Y:S05]  /*c800*/  BSYNC.RECONVERGENT B2 ;  /* 0x0000000000027941 */ /* 0x000fea0003800200 */
.L_x_12829:
        /* <DEDUP_REMOVED lines=92> */
.L_x_12840:
[----:B------:R-:W-:Y:S05]  /*cdd0*/  BSYNC.RECONVERGENT B0 ;  /* 0x0000000000007941 */ /* 0x000fea0003800200 */
.L_x_12839:
[----:B-----5:R4:W-:Y:S02]  /*cde0*/  STS.128 [R58+0x1800], R20 ;  /* 0x001800143a007388 */ /* 0x0209e40000000c00 */
.L_x_12838:
[----:B------:R-:W-:Y:S05]  /*cdf0*/  BSYNC.RECONVERGENT B1 ;  /* 0x0000000000017941 */ /* 0x000fea0003800200 */
.L_x_12837:
        /* <DEDUP_REMOVED lines=84> */
.L_x_12842:
[----:B------:R-:W-:Y:S05]  /*d340*/  BSYNC.RECONVERGENT B0 ;  /* 0x0000000000007941 */ /* 0x000fea0003800200 */
.L_x_12841:
[----:B-----5:R1:W-:Y:S02]  /*d350*/  STS.128 [R58+0x3800], R4 ;  /* 0x003800043a007388 */ /* 0x0203e40000000c00 */
.L_x_12782:
[----:B------:R-:W-:Y:S05]  /*d360*/  BSYNC.RECONVERGENT B3 ;  /* 0x0000000000037941 */ /* 0x000fea0003800200 */
.L_x_12774:
        /* <DEDUP_REMOVED lines=26> */
.L_x_12844:
[----:B------:R-:W-:Y:S05]  /*d510*/  BSYNC.RECONVERGENT B0 ;  /* 0x0000000000007941 */ /* 0x000fea0003800200 */
.L_x_12843:
        /* <DEDUP_REMOVED lines=14> */
.L_x_12846:
[----:B------:R-:W-:Y:S05]  /*d600*/  BSYNC.RECONVERGENT B0 ;  /* 0x0000000000007941 */ /* 0x000fea0003800200 */
.L_x_12845:
        /* <DEDUP_REMOVED lines=16> */
.L_x_12848:
[----:B------:R-:W-:Y:S05]  /*d710*/  BSYNC.RECONVERGENT B0 ;  /* 0x0000000000007941 */ /* 0x000fea0003800200 */
.L_x_12847:
        /* <DEDUP_REMOVED lines=16> */
.L_x_12850:
[----:B------:R-:W-:Y:S05]  /*d820*/  BSYNC.RECONVERGENT B0 ;  /* 0x0000000000007941 */ /* 0x000fea0003800200 */
.L_x_12849:
        /* <DEDUP_REMOVED lines=32> */
.L_x_12852:
[----:B------:R1:W-:Y:S04]  /*da30*/  STS.128 [R58+0x8000], RZ ;  /* 0x008000ff3a007388 */ /* 0x0003e80000000c00 */
[----:B------:R1:W-:Y:S02]  /*da40*/  STS.128 [R58+0xa000], RZ ;  /* 0x00a000ff3a007388 */ /* 0x0003e40000000c00 */
.L_x_12853:
[----:B------:R-:W-:Y:S05]  /*da50*/  BSYNC.RECONVERGENT B0 ;  /* 0x0000000000007941 */ /* 0x000fea0003800200 */
.L_x_12851:
        /* <DEDUP_REMOVED lines=21> */
.L_x_12855:
[----:B------:R-:W-:Y:S05]  /*dbb0*/  BSYNC.RECONVERGENT B0 ;  /* 0x0000000000007941 */ /* 0x000fea0003800200 */
.L_x_12854:
        /* <DEDUP_REMOVED lines=18> */
.L_x_12857:
[----:B------:R-:W-:Y:S05]  /*dce0*/  BSYNC.RECONVERGENT B0 ;  /* 0x0000000000007941 */ /* 0x000fea0003800200 */
.L_x_12856:
        /* <DEDUP_REMOVED lines=18> */
.L_x_12859:
[----:B------:R-:W-:Y:S05]  /*de10*/  BSYNC.RECONVERGENT B0 ;  /* 0x0000000000007941 */ /* 0x000fea0003800200 */
.L_x_12858:
[----:B------:R-:W5:Y:S01]  /*de20*/  LD.E R7, desc[UR4][R102.64+0x18c] ;  /* 0x00018c0466077980 */ /* 0x000f62000c101900 */
[----:B------:R-:W3:Y:S01]  /*de30*/  S2UR UR6, SR_CgaCtaId ;  /* 0x00000000000679c3 */ /* 0x000ee20000008800 */
[C---:B----4-:R-:W-:Y:S01]  /*de40*/  LOP3.LUT R3, R64.reuse, 0x8, R56, 0xf8, !PT ;  /* 0x0000000840037812 */ /* 0x050fe200078ef838 */
[----:B------:R-:W-:Y:S01]  /*de50*/  UMOV UR7, 0x400 ;  /* 0x0000040000077882 */ /* 0x000fe20000000000 */
[----:B------:R-:W-:Y:S01]  /*de60*/  LOP3.LUT R63, R63, 0x200, R66, 0xf8, !PT ;  /* 0x000002003f3f7812 */ /* 0x000fe200078ef842 */
[----:B------:R-:W0:Y:S01]  /*de70*/  LDGDEPBAR ;  /* 0x00000000000079af */ /* 0x000e220000000000 */
[----:B--2---:R-:W-:Y:S01]  /*de80*/  LOP3.LUT R9, R64, 0x8, R175, 0x78, !PT ;  /* 0x0000000840097812 */ /* 0x004fe200078e78af */
[----:B------:R-:W-:Y:S01]  /*de90*/  BSSY.RECONVERGENT B1, `(.L_x_12860) ;  /* 0x0000142000017945 */ /* 0x000fe20003800200 */
[----:B------:R-:W-:Y:S02]  /*dea0*/  SHF.L.U32 R59, R59, 0xa, RZ ;  /* 0x0000000a3b3b7819 */ /* 0x000fe400000006ff */
[----:B------:R-:W-:-:S02]  /*deb0*/  LOP3.LUT R14, R3, 0x38, R60, 0x78, !PT ;  /* 0x00000038030e7812 */ /* 0x000fc400078e783c */
[----:B------:R-:W-:Y:S02]  /*dec0*/  LOP3.LUT R3, R9, 0x38, R60, 0x78, !PT ;  /* 0x0000003809037812 */ /* 0x000fe400078e783c */
[----:B------:R-:W-:Y:S02]  /*ded0*/  LOP3.LUT R2, R59, 0x400, RZ, 0xc0, !PT ;  /* 0x000004003b027812 */ /* 0x000fe400078ec0ff */
[----:B------:R-:W-:Y:S02]  /*dee0*/  IADD3 R159, PT, PT, R14, R63, RZ ;  /* 0x0000003f0e9f7210 */ /* 0x000fe40007ffe0ff */
[----:B------:R-:W-:Y:S02]  /*def0*/  LEA R3, R3, R2, 0x1 ;  /* 0x0000000203037211 */ /* 0x000fe400078e08ff */
[----:B------:R-:W-:Y:S02]  /*df00*/  R2P PR, R175, 0x6 ;  /* 0x00000006af007804 */ /* 0x000fe40000000000 */
[----:B------:R-:W-:-:S02]  /*df10*/  MOV R2, 0x20 ;  /* 0x0000002000027802 */ /* 0x000fc40000000f00 */
[----:B------:R-:W-:Y:S01]  /*df20*/  MOV R4, 0x40 ;  /* 0x0000004000047802 */ /* 0x000fe20000000f00 */
[----:B---3--:R-:W-:Y:S01]  /*df30*/  ULEA UR6, UR6, UR7, 0x18 ;  /* 0x0000000706067291 */ /* 0x008fe2000f8ec0ff */
[----:B------:R-:W-:Y:S02]  /*df40*/  SEL R2, R2, 0xffffffe0, !P1 ;  /* 0xffffffe002027807 */ /* 0x000fe40004800000 */
[----:B------:R-:W-:Y:S02]  /*df50*/  SEL R4, R4, 0xffffffc0, !P2 ;  /* 0xffffffc004047807 */ /* 0x000fe40005000000 */
[----:B------:R-:W-:Y:S02]  /*df60*/  ISETP.GT.AND P0, PT, R177, R168, PT ;  /* 0x000000a8b100720c */ /* 0x000fe40003f04270 */
[----:B------:R-:W-:Y:S02]  /*df70*/  LEA R159, R159, UR6, 0x1 ;  /* 0x000000069f9f7c11 */ /* 0x000fe4000f8e08ff */
[----:B------:R-:W-:Y:S01]  /*df80*/  LDSM.16.M88.4 R36, [R3+UR6+0x4000] ;  /* 0x004000060324783b */ /* 0x000fe20008000200 */
[----:B------:R-:W-:-:S02]  /*df90*/  IADD3 R158, PT, PT, R3, UR6, RZ ;  /* 0x00000006039e7c10 */ /* 0x000fc4000fffe0ff */
[CC--:B------:R-:W-:Y:S01]  /*dfa0*/  IADD3 R157, PT, PT, R159.reuse, R2.reuse, RZ ;  /* 0x000000029f9d7210 */ /* 0x0c0fe20007ffe0ff */
[----:B------:R-:W2:Y:S01]  /*dfb0*/  LDSM.16.M88.4 R52, [R159] ;  /* 0x000000009f34783b */ /* 0x000ea20000000200 */
[C---:B------:R-:W-:Y:S02]  /*dfc0*/  IADD3 R154, PT, PT, R158.reuse, R2, RZ ;  /* 0x000000029e9a7210 */ /* 0x040fe40007ffe0ff */
[-C--:B------:R-:W-:Y:S01]  /*dfd0*/  IADD3 R156, PT, PT, R159, R4.reuse, RZ ;  /* 0x000000049f9c7210 */ /* 0x080fe20007ffe0ff */
[----:B------:R-:W3:Y:S01]  /*dfe0*/  LDSM.16.M88.4 R72, [R3+UR6+0x4800] ;  /* 0x004800060348783b */ /* 0x000ee20008000200 */
[----:B------:R-:W-:Y:S02]  /*dff0*/  IADD3 R153, PT, PT, R158, R4, RZ ;  /* 0x000000049e997210 */ /* 0x000fe40007ffe0ff */
[C---:B------:R-:W-:Y:S01]  /*e000*/  IADD3 R155, PT, PT, R2.reuse, R156, RZ ;  /* 0x0000009c029b7210 */ /* 0x040fe20007ffe0ff */
[----:B------:R-:W4:Y:S01]  /*e010*/  LDSM.16.M88.4 R64, [R3+UR6+0x5000] ;  /* 0x005000060340783b */ /* 0x000f220008000200 */
[----:B------:R-:W-:-:S03]  /*e020*/  IADD3 R152, PT, PT, R2, R153, RZ ;  /* 0x0000009902987210 */ /* 0x000fc60007ffe0ff */
[----:B------:R-:W1:Y:S04]  /*e030*/  LDSM.16.M88.4 R16, [R3+UR6+0x5800] ;  /* 0x005800060310783b */ /* 0x000e680008000200 */
[----:B------:R-:W-:Y:S04]  /*e040*/  LDSM.16.M88.4 R8, [R157] ;  /* 0x000000009d08783b */ /* 0x000fe80000000200 */
[----:B------:R-:W1:Y:S04]  /*e050*/  LDSM.16.M88.4 R40, [R154+0x4000] ;  /* 0x004000009a28783b */ /* 0x000e680000000200 */
[----:B------:R-:W1:Y:S04]  /*e060*/  LDSM.16.M88.4 R44, [R154+0x5000] ;  /* 0x005000009a2c783b */ /* 0x000e680000000200 */
[----:B------:R-:W1:Y:S04]  /*e070*/  LDSM.16.M88.4 R76, [R154+0x4800] ;  /* 0x004800009a4c783b */ /* 0x000e680000000200 */
[----:B------:R-:W1:Y:S04]  /*e080*/  LDSM.16.M88.4 R28, [R154+0x5800] ;  /* 0x005800009a1c783b */ /* 0x000e680000000200 */
[----:B------:R-:W-:Y:S01]  /*e090*/  LDSM.16.M88.4 R24, [R153+0x4000] ;  /* 0x004000009918783b */ /* 0x000fe20000000200 */
[C---:B--2---:R-:W-:Y:S03]  /*e0a0*/  HMMA.16816.F32.BF16 R20, R52.reuse, R36, RZ ;  /* 0x000000243414723c */ /* 0x044fe600000418ff */
        /* <DEDUP_REMOVED lines=29> */
[----:B------:R-:W2:Y:S07]  /*e280*/  LDSM.16.M88.4 R40, [R3+UR6+0x6000] ;  /* 0x006000060328783b */ /* 0x000eae0008000200 */
[C---:B------:R-:W-:Y:S08]  /*e290*/  HMMA.16816.F32.BF16 R68, R16.reuse, R84, R68 ;  /* 0x000000541044723c */ /* 0x040ff00000041844 */
[C---:B------:R-:W-:Y:S01]  /*e2a0*/  HMMA.16816.F32.BF16 R64, R16.reuse, R86, R64 ;  /* 0x000000561040723c */ /* 0x040fe20000041840 */
[----:B------:R-:W-:Y:S07]  /*e2b0*/  LDSM.16.M88.4 R84, [R3+UR6+0x6800] ;  /* 0x006800060354783b */ /* 0x000fee0008000200 */
        /* <DEDUP_REMOVED lines=15> */
[----:B------:R-:W-:Y:S07]  /*e3b0*/  LDSM.16.M88.4 R76, [R3+UR6+0x7000] ;  /* 0x00700006034c783b */ /* 0x000fee0008000200 */
        /* <DEDUP_REMOVED lines=9> */
[----:B------:R-:W1:Y:S07]  /*e450*/  LDSM.16.M88.4 R24, [R3+UR6+0x7800] ;  /* 0x007800060318783b */ /* 0x000e6e0008000200 */
[----:B------:R-:W-:Y:S08]  /*e460*/  HMMA.16816.F32.BF16 R72, R80, R86, R72 ;  /* 0x000000565048723c */ /* 0x000ff00000041848 */
[C---:B--2---:R-:W-:Y:S08]  /*e470*/  HMMA.16816.F32.BF16 R20, R16.reuse, R8, R20 ;  /* 0x000000081014723c */ /* 0x044ff00000041814 */
[----:B------:R-:W-:Y:S01]  /*e480*/  HMMA.16816.F32.BF16 R36, R16, R10, R36 ;  /* 0x0000000a1024723c */ /* 0x000fe20000041824 */
[----:B------:R-:W2:Y:S07]  /*e490*/  LDSM.16.M88.4 R8, [R154+0x7000] ;  /* 0x007000009a08783b */ /* 0x000eae0000000200 */
[----:B------:R-:W-:Y:S01]  /*e4a0*/  HMMA.16816.F32.BF16 R84, R80, R76, R68 ;  /* 0x0000004c5054723c */ /* 0x000fe20000041844 */
[----:B------:R-:W3:Y:S04]  /*e4b0*/  LDSM.16.M88.4 R68, [R153+0x6800] ;  /* 0x006800009944783b */ /* 0x000ee80000000200 */
[-C--:B------:R-:W-:Y:S01]  /*e4c0*/  FMUL.FTZ R15, R20, R7.reuse ;  /* 0x00000007140f7220 */ /* 0x080fe20000410000 */
[-C--:B------:R-:W-:Y:S01]  /*e4d0*/  FMUL.FTZ R51, R21, R7.reuse ;  /* 0x0000000715337220 */ /* 0x080fe20000410000 */
[-C--:B------:R-:W-:Y:S01]  /*e4e0*/  FMUL.FTZ R59, R22, R7.reuse ;  /* 0x00000007163b7220 */ /* 0x080fe20000410000 */
[-C--:B------:R-:W-:Y:S01]  /*e4f0*/  FMUL.FTZ R77, R23, R7.reuse ;  /* 0x00000007174d7220 */ /* 0x080fe20000410000 */
[----:B------:R-:W-:Y:S01]  /*e500*/  HMMA.16816.F32.BF16 R88, R44, R40, R32 ;  /* 0x000000282c58723c */ /* 0x000fe20000041820 */
[----:B------:R-:W4:Y:S01]  /*e510*/  LDSM.16.M88.4 R20, [R153+0x7000] ;  /* 0x007000009914783b */ /* 0x000f220000000200 */
[----:B------:R-:W1:Y:S03]  /*e520*/  MUFU.TANH R15, R15 ;  /* 0x0000000f000f7308 */ /* 0x000e660000002400 */
[-C--:B------:R-:W-:Y:S01]  /*e530*/  FMUL.FTZ R39, R39, R7.reuse ;  /* 0x0000000727277220 */ /* 0x080fe20000410000 */
[----:B------:R-:W-:Y:S02]  /*e540*/  LDSM.16.M88.4 R32, [R152+0x6800] ;  /* 0x006800009820783b */ /* 0x000fe40000000200 */
[----:B------:R-:W-:Y:S02]  /*e550*/  HMMA.16816.F32.BF16 R64, R80, R78, R64 ;  /* 0x0000004e5040723c */ /* 0x000fe40000041840 */
[----:B------:R-:W2:Y:S06]  /*e560*/  MUFU.TANH R51, R51 ;  /* 0x0000003300337308 */ /* 0x000eac0000002400 */
[----:B------:R-:W-:Y:S01]  /*e570*/  HMMA.16816.F32.BF16 R72, R44, R42, R72 ;  /* 0x0000002a2c48723c */ /* 0x000fe20000041848 */
[----:B------:R-:W5:Y:S01]  /*e580*/  LDSM.16.M88.4 R40, [R154+0x7800] ;  /* 0x007800009a28783b */ /* 0x000f620000000200 */
        /* <DEDUP_REMOVED lines=19> */
[----:B------:R-:W-:Y:S05]  /*e6c0*/  HMMA.16816.F32.BF16 R88, R16, R32, R88 ;  /* 0x000000201058723c */ /* 0x000fea0000041858 */
        /* <DEDUP_REMOVED lines=8> */
[C---:B------:R-:W-:Y:S05]  /*e750*/  HMMA.16816.F32.BF16 R72, R16.reuse, R34, R72 ;  /* 0x000000221048723c */ /* 0x040fea0000041848 */
[-C--:B------:R-:W-:Y:S01]  /*e760*/  FMUL.FTZ R35, R89, R7.reuse ;  /* 0x0000000759237220 */ /* 0x080fe20000410000 */
[-C--:B------:R-:W-:Y:S01]  /*e770*/  FMUL.FTZ R89, R90, R7.reuse ;  /* 0x000000075a597220 */ /* 0x080fe20000410000 */
[----:B------:R-:W1:Y:S01]  /*e780*/  MUFU.TANH R79, R79 ;  /* 0x0000004f004f7308 */ /* 0x000e620000002400 */
[C---:B---3--:R-:W-:Y:S07]  /*e790*/  HMMA.16816.F32.BF16 R84, R16.reuse, R68, R84 ;  /* 0x000000441054723c */ /* 0x048fee0000041854 */
[----:B------:R-:W3:Y:S01]  /*e7a0*/  MUFU.TANH R35, R35 ;  /* 0x0000002300237308 */ /* 0x000ee20000002400 */
        /* <DEDUP_REMOVED lines=60> */
.L_x_12863:
[----:B------:R-:W2:Y:S01]  /*eb70*/  LD.E R22, desc[UR4][R102.64+0x170] ;  /* 0x0001700466167980 */ /* 0x000ea2000c101900 */
[C---:B------:R-:W-:Y:S02]  /*eb80*/  IADD3 R18, PT, PT, R57.reuse, -0x40, RZ ;  /* 0xffffffc039127810 */ /* 0x040fe40007ffe0ff */
[----:B------:R-:W-:Y:S01]  /*eb90*/  IABS R55, R57 ;  /* 0x0000003900377213 */ /* 0x000fe20000000000 */
[----:B-1----:R-:W3:Y:S01]  /*eba0*/  LD.E.64 R72, desc[UR4][R102.64+0x20] ;  /* 0x0000200466487980 */ /* 0x002ee2000c101b00 */
        /* <DEDUP_REMOVED lines=56> */
.L_x_12864:
[----:B------:R-:W-:Y:S05]  /*ef30*/  BSYNC.RECONVERGENT B0 ;  /* 0x0000000000007941 */ /* 0x000fea0003800200 */
.L_x_12862:
[-C--:B------:R-:W-:Y:S01]  /*ef40*/  ISETP.GE.AND P1, PT, R12, R179.reuse, PT ;  /* 0x000000b30c00720c */ /* 0x080fe20003f26270 */
[----:B------:R-:W-:Y:S01]  /*ef50*/  IMAD.SHL.U32 R3, R164, 0x20, RZ ;  /* 0x00000020a4037824 */ /* 0x000fe200078e00ff */
[----:B------:R-:W-:Y:S02]  /*ef60*/  ISETP.GE.AND P0, PT, R100, R179, PT ;  /* 0x000000b36400720c */ /* 0x000fe40003f06270 */
[----:B------:R-:W-:Y:S02]  /*ef70*/  IADD3 R12, P2, PT, R5, R170, RZ ;  /* 0x000000aa050c7210 */ /* 0x000fe40007f5e0ff */
[----:B------:R-:W-:Y:S02]  /*ef80*/  SHF.L.U64.HI R5, R164, 0x5, R165 ;  /* 0x00000005a4057819 */ /* 0x000fe400000102a5 */
[----:B-1----:R-:W-:Y:S01]  /*ef90*/  IADD3 R54, P3, PT, R3, R12, RZ ;  /* 0x0000000c03367210 */ /* 0x002fe20007f7e0ff */
        /* <DEDUP_REMOVED lines=49> */
.L_x_12861:
[----:B------:R-:W-:Y:S05]  /*f2b0*/  BSYNC.RECONVERGENT B1 ;  /* 0x0000000000017941 */ /* 0x000fea0003800200 */
.L_x_12860:
        /* <DEDUP_REMOVED lines=8> */
[C---:B------:R-:W-:Y:S02]  /*f340*/  VIADD R5, R20.reuse, 0x8 ;  /* 0x0000000814057836 */ /* 0x040fe40000000000 */
[----:B------:R-:W-:Y:S02]  /*f350*/  IMAD.IADD R13, R13, 0x1, R106 ;  /* 0x000000010d0d7824 */ /* 0x000fe400078e026a */
[C---:B------:R-:W-:Y:S02]  /*f360*/  VIADD R18, R20.reuse, 0x9 ;  /* 0x0000000914127836 */ /* 0x040fe40000000000 */
[C---:B------:R-:W-:Y:S02]  /*f370*/  IMAD.IADD R8, R13.reuse, 0x1, -R5 ;  /* 0x000000010d087824 */ /* 0x040fe400078e0a05 */
[----:B------:R-:W-:Y:S02]  /*f380*/  VIADD R32, R20, 0x11 ;  /* 0x0000001114207836 */ /* 0x000fe40000000000 */
[C---:B------:R-:W-:Y:S01]  /*f390*/  IMAD.IADD R22, R13.reuse, 0x1, -R18 ;  /* 0x000000010d167824 */ /* 0x040fe200078e0a12 */
[----:B------:R-:W-:Y:S01]  /*f3a0*/  IABS R8, R8 ;  /* 0x0000000800087213 */ /* 0x000fe20000000000 */
[----:B------:R-:W-:-:S02]  /*f3b0*/  IMAD.IADD R12, R13, 0x1, -R32 ;  /* 0x000000010d0c7824 */ /* 0x000fc400078e0a20 */
[----:B------:R-:W-:Y:S01]  /*f3c0*/  VIADD R36, R20, 0x20 ;  /* 0x0000002014247836 */ /* 0x000fe20000000000 */
[----:B------:R-:W-:Y:S02]  /*f3d0*/  I2FP.F32.S32 R8, R8 ;  /* 0x0000000800087245 */ /* 0x000fe40000201400 */
[----:B------:R-:W-:Y:S02]  /*f3e0*/  IABS R22, R22 ;  /* 0x0000001600167213 */ /* 0x000fe40000000000 */
[----:B------:R-:W-:Y:S01]  /*f3f0*/  IABS R12, R12 ;  /* 0x0000000c000c7213 */ /* 0x000fe20000000000 */
[----:B------:R-:W-:Y:S01]  /*f400*/  IMAD.IADD R30, R13, 0x1, -R36 ;  /* 0x000000010d1e7824 */ /* 0x000fe200078e0a24 */
[----:B------:R-:W-:Y:S01]  /*f410*/  ISETP.GE.AND P6, PT, R5, R106, PT ;  /* 0x0000006a0500720c */ /* 0x000fe20003fc6270 */
[C---:B------:R-:W-:Y:S01]  /*f420*/  FFMA.FTZ R5, -R0.reuse, R8, R25 ;  /* 0x0000000800057223 */ /* 0x040fe20000010119 */
[----:B------:R-:W-:Y:S02]  /*f430*/  I2FP.F32.S32 R22, R22 ;  /* 0x0000001600167245 */ /* 0x000fe40000201400 */
[----:B------:R-:W-:Y:S01]  /*f440*/  I2FP.F32.S32 R12, R12 ;  /* 0x0000000c000c7245 */ /* 0x000fe20000201400 */
[C---:B------:R-:W-:Y:S01]  /*f450*/  VIADD R25, R13.reuse, 0x8 ;  /* 0x000000080d197836 */ /* 0x040fe20000000000 */
[----:B------:R-:W-:Y:S01]  /*f460*/  IABS R30, R30 ;  /* 0x0000001e001e7213 */ /* 0x000fe20000000000 */
[----:B------:R-:W-:Y:S01]  /*f470*/  FFMA.FTZ R22, -R0, R22, R33 ;  /* 0x0000001600167223 */ /* 0x000fe20000010121 */
[----:B------:R-:W-:-:S02]  /*f480*/  IMAD.IADD R33, R13, 0x1, -R20 ;  /* 0x000000010d217824 */ /* 0x000fc400078e0a14 */
[----:B------:R-:W-:Y:S01]  /*f490*/  FFMA.FTZ R12, -R0, R12, R35 ;  /* 0x0000000c000c7223 */ /* 0x000fe20000010123 */
[C---:B------:R-:W-:Y:S01]  /*f4a0*/  IMAD.IADD R35, R25.reuse, 0x1, -R20 ;  /* 0x0000000119237824 */ /* 0x040fe200078e0a14 */
[----:B------:R-:W-:Y:S01]  /*f4b0*/  ISETP.GE.AND P5, PT, R18, R106, PT ;  /* 0x0000006a1200720c */ /* 0x000fe20003fa6270 */
[----:B------:R-:W-:Y:S01]  /*f4c0*/  IMAD.IADD R18, R25, 0x1, -R18 ;  /* 0x0000000119127824 */ /* 0x000fe200078e0a12 */
[----:B------:R-:W-:Y:S02]  /*f4d0*/  I2FP.F32.S32 R30, R30 ;  /* 0x0000001e001e7245 */ /* 0x000fe40000201400 */
[----:B------:R-:W-:Y:S02]  /*f4e0*/  IABS R33, R33 ;  /* 0x0000002100217213 */ /* 0x000fe40000000000 */
[----:B------:R-:W-:Y:S01]  /*f4f0*/  IABS R35, R35 ;  /* 0x0000002300237213 */ /* 0x000fe20000000000 */
[----:B-1----:R-:W-:Y:S01]  /*f500*/  FFMA.FTZ R71, -R0, R30, R71 ;  /* 0x0000001e00477223 */ /* 0x002fe20000010147 */
[----:B------:R-:W-:-:S02]  /*f510*/  IABS R18, R18 ;  /* 0x0000001200127213 */ /* 0x000fc40000000000 */
[----:B------:R-:W-:Y:S02]  /*f520*/  I2FP.F32.S32 R33, R33 ;  /* 0x0000002100217245 */ /* 0x000fe40000201400 */
[----:B------:R-:W-:Y:S01]  /*f530*/  I2FP.F32.S32 R30, R35 ;  /* 0x00000023001e7245 */ /* 0x000fe20000201400 */
[----:B------:R-:W-:Y:S01]  /*f540*/  VIADD R6, R20, 0x1 ;  /* 0x0000000114067836 */ /* 0x000fe20000000000 */
[----:B------:R-:W-:Y:S01]  /*f550*/  I2FP.F32.S32 R18, R18 ;  /* 0x0000001200127245 */ /* 0x000fe20000201400 */
[----:B------:R-:W-:Y:S01]  /*f560*/  FFMA.FTZ R15, -R0, R33, R15 ;  /* 0x00000021000f7223 */ /* 0x000fe2000001010f */
[----:B------:R-:W-:Y:S02]  /*f570*/  VIADD R24, R20, 0x19 ;  /* 0x0000001914187836 */ /* 0x000fe40000000000 */
[----:B------:R-:W-:Y:S01]  /*f580*/  FFMA.FTZ R59, -R0, R30, R59 ;  /* 0x0000001e003b7223 */ /* 0x000fe2000001013b */
[-C--:B------:R-:W-:Y:S01]  /*f590*/  ISETP.GE.AND P1, PT, R20, R106.reuse, PT ;  /* 0x0000006a1400720c */ /* 0x080fe20003f26270 */
[----:B------:R-:W-:Y:S01]  /*f5a0*/  IMAD.IADD R26, R13, 0x1, -R6 ;  /* 0x000000010d1a7824 */ /* 0x000fe200078e0a06 */
[----:B------:R-:W-:Y:S01]  /*f5b0*/  ISETP.GE.AND P0, PT, R6, R106, PT ;  /* 0x0000006a0600720c */ /* 0x000fe20003f06270 */
[----:B------:R-:W-:-:S02]  /*f5c0*/  VIADD R34, R20, 0x10 ;  /* 0x0000001014227836 */ /* 0x000fc40000000000 */
[----:B------:R-:W-:Y:S01]  /*f5d0*/  FFMA.FTZ R39, -R0, R18, R39 ;  /* 0x0000001200277223 */ /* 0x000fe20000010127 */
[----:B------:R-:W-:Y:S01]  /*f5e0*/  IMAD.IADD R6, R25, 0x1, -R6 ;  /* 0x0000000119067824 */ /* 0x000fe200078e0a06 */
[----:B------:R-:W-:Y:S01]  /*f5f0*/  FSEL R30, R15, -INF , !P1 ;  /* 0xff8000000f1e7808 */ /* 0x000fe20004800000 */
[----:B------:R-:W-:Y:S01]  /*f600*/  VIADD R28, R20, 0x18 ;  /* 0x00000018141c7836 */ /* 0x000fe20000000000 */
[----:B------:R-:W-:Y:S01]  /*f610*/  FSEL R18, R59, -INF , !P1 ;  /* 0xff8000003b127808 */ /* 0x000fe20004800000 */
[--C-:B------:R-:W-:Y:S01]  /*f620*/  IMAD.IADD R8, R13, 0x1, -R24.reuse ;  /* 0x000000010d087824 */ /* 0x100fe200078e0a18 */
[-C--:B------:R-:W-:Y:S01]  /*f630*/  ISETP.GE.AND P1, PT, R24, R106.reuse, PT ;  /* 0x0000006a1800720c */ /* 0x080fe20003f26270 */
[----:B------:R-:W-:Y:S01]  /*f640*/  IMAD.IADD R24, R25, 0x1, -R24 ;  /* 0x0000000119187824 */ /* 0x000fe200078e0a18 */
[----:B------:R-:W-:Y:S01]  /*f650*/  ISETP.GE.AND P4, PT, R34, R106, PT ;  /* 0x0000006a2200720c */ /* 0x000fe20003f86270 */
[--C-:B------:R-:W-:Y:S01]  /*f660*/  IMAD.IADD R16, R13, 0x1, -R34.reuse ;  /* 0x000000010d107824 */ /* 0x100fe200078e0a22 */
[----:B------:R-:W-:Y:S01]  /*f670*/  IABS R26, R26 ;  /* 0x0000001a001a7213 */ /* 0x000fe20000000000 */
[C---:B------:R-:W-:Y:S01]  /*f680*/  IMAD.IADD R46, R25.reuse, 0x1, -R34 ;  /* 0x00000001192e7824 */ /* 0x040fe200078e0a22 */
[----:B------:R-:W-:Y:S01]  /*f690*/  IABS R6, R6 ;  /* 0x0000000600067213 */ /* 0x000fe20000000000 */
[C---:B------:R-:W-:Y:S01]  /*f6a0*/  IMAD.IADD R15, R25.reuse, 0x1, -R32 ;  /* 0x00000001190f7824 */ /* 0x040fe200078e0a20 */
[----:B------:R-:W-:Y:S01]  /*f6b0*/  ISETP.GE.AND P3, PT, R32, R106, PT ;  /* 0x0000006a2000720c */ /* 0x000fe20003f66270 */
[----:B------:R-:W-:-:S02]  /*f6c0*/  IMAD.IADD R34, R25, 0x1, -R28 ;  /* 0x0000000119227824 */ /* 0x000fc400078e0a1c */
[----:B------:R-:W-:Y:S01]  /*f6d0*/  IMAD.IADD R32, R25, 0x1, -R36 ;  /* 0x0000000119207824 */ /* 0x000fe200078e0a24 */
[----:B------:R-:W-:Y:S02]  /*f6e0*/  IABS R24, R24 ;  /* 0x0000001800187213 */ /* 0x000fe40000000000 */
[----:B------:R-:W-:Y:S02]  /*f6f0*/  I2FP.F32.S32 R26, R26 ;  /* 0x0000001a001a7245 */ /* 0x000fe40000201400 */
[----:B------:R-:W-:Y:S02]  /*f700*/  I2FP.F32.S32 R6, R6 ;  /* 0x0000000600067245 */ /* 0x000fe40000201400 */
[----:B------:R-:W-:Y:S02]  /*f710*/  IABS R34, R34 ;  /* 0x0000002200227213 */ /* 0x000fe40000000000 */
[----:B------:R-:W-:Y:S02]  /*f720*/  IABS R32, R32 ;  /* 0x0000002000207213 */ /* 0x000fe40000000000 */
[----:B------:R-:W-:Y:S01]  /*f730*/  I2FP.F32.S32 R24, R24 ;  /* 0x0000001800187245 */ /* 0x000fe20000201400 */
[C---:B------:R-:W-:Y:S01]  /*f740*/  FFMA.FTZ R26, -R0.reuse, R26, R51 ;  /* 0x0000001a001a7223 */ /* 0x040fe20000010133 */
[C---:B------:R-:W-:Y:S01]  /*f750*/  FFMA.FTZ R37, -R0.reuse, R33, R37 ;  /* 0x0000002100257223 */ /* 0x040fe20000010125 */
[----:B------:R-:W-:Y:S01]  /*f760*/  FFMA.FTZ R6, -R0, R6, R77 ;  /* 0x0000000600067223 */ /* 0x000fe2000001014d */
[----:B------:R-:W-:Y:S01]  /*f770*/  I2FP.F32.S32 R34, R34 ;  /* 0x0000002200227245 */ /* 0x000fe20000201400 */
[----:B------:R-:W-:Y:S01]  /*f780*/  IMAD.IADD R10, R13, 0x1, -R28 ;  /* 0x000000010d0a7824 */ /* 0x000fe200078e0a1c */
[----:B------:R-:W-:Y:S01]  /*f790*/  I2FP.F32.S32 R32, R32 ;  /* 0x0000002000207245 */ /* 0x000fe20000201400 */
[----:B------:R-:W-:-:S02]  /*f7a0*/  VIADD R40, R20, 0x28 ;  /* 0x0000002814287836 */ /* 0x000fc40000000000 */
[C---:B------:R-:W-:Y:S01]  /*f7b0*/  FFMA.FTZ R24, -R0.reuse, R24, R9 ;  /* 0x0000001800187223 */ /* 0x040fe20000010109 */
[----:B------:R-:W-:Y:S01]  /*f7c0*/  FSEL R9, R5, -INF , !P6 ;  /* 0xff80000005097808 */ /* 0x000fe20007000000 */
[----:B------:R-:W-:Y:S01]  /*f7d0*/  FFMA.FTZ R27, -R0, R34, R27 ;  /* 0x00000022001b7223 */ /* 0x000fe2000001011b */
[----:B------:R-:W-:Y:S01]  /*f7e0*/  FSEL R26, R26, -INF , !P0 ;  /* 0xff8000001a1a7808 */ /* 0x000fe20004000000 */
[----:B------:R-:W-:Y:S01]  /*f7f0*/  FFMA.FTZ R47, -R0, R32, R47 ;  /* 0x00000020002f7223 */ /* 0x000fe2000001012f */
[----:B------:R-:W-:Y:S02]  /*f800*/  FSEL R6, R6, -INF , !P0 ;  /* 0xff80000006067808 */ /* 0x000fe40004000000 */
[----:B------:R-:W-:Y:S01]  /*f810*/  FSEL R5, R37, -INF , !P6 ;  /* 0xff80000025057808 */ /* 0x000fe20007000000 */
[C---:B------:R-:W-:Y:S01]  /*f820*/  IMAD.IADD R37, R13.reuse, 0x1, -R40 ;  /* 0x000000010d257824 */ /* 0x040fe200078e0a28 */
[-C--:B------:R-:W-:Y:S01]  /*f830*/  ISETP.GE.AND P2, PT, R28, R106.reuse, PT ;  /* 0x0000006a1c00720c */ /* 0x080fe20003f46270 */
        /* <DEDUP_REMOVED lines=12> */
[----:B------:R-:W-:Y:S01]  /*f900*/  IMAD.IADD R35, R13, 0x1, -R38 ;  /* 0x000000010d237824 */ /* 0x000fe200078e0a26 */
[----:B------:R-:W-:Y:S01]  /*f910*/  FSEL R20, R39, -INF , !P5 ;  /* 0xff80000027147808 */ /* 0x000fe20006800000 */
[----:B------:R-:W-:Y:S01]  /*f920*/  IMAD.IADD R39, R13, 0x1, -R42 ;  /* 0x000000010d277824 */ /* 0x000fe200078e0a2a */
[----:B------:R-:W-:Y:S01]  /*f930*/  FSEL R44, R27, -INF , !P2 ;  /* 0xff8000001b2c7808 */ /* 0x000fe20005000000 */
[C---:B------:R-:W-:Y:S01]  /*f940*/  IMAD.IADD R33, R13.reuse, 0x1, -R36 ;  /* 0x000000010d217824 */ /* 0x040fe200078e0a24 */
[----:B------:R-:W-:Y:S01]  /*f950*/  I2FP.F32.S32 R16, R16 ;  /* 0x0000001000107245 */ /* 0x000fe20000201400 */
[C---:B------:R-:W-:Y:S01]  /*f960*/  IMAD.IADD R27, R13.reuse, 0x1, -R34 ;  /* 0x000000010d1b7824 */ /* 0x040fe200078e0a22 */
[----:B------:R-:W-:Y:S01]  /*f970*/  I2FP.F32.S32 R10, R10 ;  /* 0x0000000a000a7245 */ /* 0x000fe20000201400 */
[C---:B------:R-:W-:Y:S01]  /*f980*/  IMAD.IADD R15, R13.reuse, 0x1, -R32 ;  /* 0x000000010d0f7824 */ /* 0x040fe200078e0a20 */
[----:B------:R-:W-:Y:S01]  /*f990*/  I2FP.F32.S32 R8, R8 ;  /* 0x0000000800087245 */ /* 0x000fe20000201400 */
[----:B------:R-:W-:Y:S01]  /*f9a0*/  IMAD.IADD R13, R13, 0x1, -R48 ;  /* 0x000000010d0d7824 */ /* 0x000fe200078e0a30 */
[----:B------:R-:W-:-:S02]  /*f9b0*/  I2FP.F32.S32 R46, R46 ;  /* 0x0000002e002e7245 */ /* 0x000fc40000201400 */
[----:B------:R-:W-:Y:S02]  /*f9c0*/  I2FP.F32.S32 R28, R28 ;  /* 0x0000001c001c7245 */ /* 0x000fe40000201400 */
[----:B------:R-:W-:Y:S01]  /*f9d0*/  IABS R37, R37 ;  /* 0x0000002500257213 */ /* 0x000fe20000000000 */
[C---:B------:R-:W-:Y:S01]  /*f9e0*/  FFMA.FTZ R16, -R0.reuse, R16, R79 ;  /* 0x0000001000107223 */ /* 0x040fe2000001014f */
[C---:B------:R-:W-:Y:S01]  /*f9f0*/  FFMA.FTZ R10, -R0.reuse, R10, R91 ;  /* 0x0000000a000a7223 */ /* 0x040fe2000001015b */
[C---:B------:R-:W-:Y:S01]  /*fa00*/  FFMA.FTZ R8, -R0.reuse, R8, R69 ;  /* 0x0000000800087223 */ /* 0x040fe20000010145 */
[----:B------:R-:W-:Y:S01]  /*fa10*/  I2FP.F32.S32 R50, R37 ;  /* 0x0000002500327245 */ /* 0x000fe20000201400 */
[C---:B------:R-:W-:Y:S01]  /*fa20*/  FFMA.FTZ R46, -R0.reuse, R46, R89 ;  /* 0x0000002e002e7223 */ /* 0x040fe20000010159 */
[C---:B------:R-:W-:Y:S01]  /*fa30*/  FFMA.FTZ R28, -R0.reuse, R28, R41 ;  /* 0x0000001c001c7223 */ /* 0x040fe20000010129 */
[----:B------:R-:W-:Y:S02]  /*fa40*/  IABS R35, R35 ;  /* 0x0000002300237213 */ /* 0x000fe40000000000 */
[----:B------:R-:W-:Y:S01]  /*fa50*/  IABS R13, R13 ;  /* 0x0000000d000d7213 */ /* 0x000fe20000000000 */
[----:B------:R-:W-:Y:S01]  /*fa60*/  FFMA.FTZ R21, -R0, R50, R21 ;  /* 0x0000003200157223 */ /* 0x000fe20000010115 */
[----:B------:R-:W-:-:S02]  /*fa70*/  IABS R39, R39 ;  /* 0x0000002700277213 */ /* 0x000fc40000000000 */
        /* <DEDUP_REMOVED lines=8> */
[----:B------:R-:W-:Y:S02]  /*fb00*/  I2FP.F32.S32 R52, R35 ;  /* 0x0000002300347245 */ /* 0x000fe40000201400 */
[----:B------:R-:W-:Y:S02]  /*fb10*/  I2FP.F32.S32 R50, R13 ;  /* 0x0000000d00327245 */ /* 0x000fe40000201400 */
        /* <DEDUP_REMOVED lines=12> */
[----:B------:R-:W-:Y:S01]  /*fbe0*/  FMNMX3.FTZ R13, R30, R26, R9, !PT ;  /* 0x0000001a1e0d7276 */ /* 0x000fe20007810009 */
[----:B------:R-:W-:Y:S01]  /*fbf0*/  IMAD.IADD R25, R25, 0x1, -R48 ;  /* 0x0000000119197824 */ /* 0x000fe200078e0a30 */
[----:B------:R-:W-:Y:S01]  /*fc00*/  I2FP.F32.S32 R39, R39 ;  /* 0x0000002700277245 */ /* 0x000fe20000201400 */
[----:B------:R-:W-:Y:S01]  /*fc10*/  FFMA.FTZ R11, -R0, R52, R11 ;  /* 0x00000034000b7223 */ /* 0x000fe2000001010b */
[----:B------:R-:W-:-:S02]  /*fc20*/  IABS R15, R15 ;  /* 0x0000000f000f7213 */ /* 0x000fc40000000000 */
[----:B------:R-:W-:Y:S02]  /*fc30*/  FMNMX3.FTZ R13, R13, R22, R16, !PT ;  /* 0x000000160d0d7276 */ /* 0x000fe40007810010 */
[----:B------:R-:W-:Y:S02]  /*fc40*/  FSEL R132, R71, -INF , !P0 ;  /* 0xff80000047847808 */ /* 0x000fe40004000000 */
[----:B------:R-:W-:Y:S01]  /*fc50*/  FSEL R128, R47, -INF , !P0 ;  /* 0xff8000002f807808 */ /* 0x000fe20004000000 */
[----:B------:R-:W-:Y:S01]  /*fc60*/  FFMA.FTZ R39, -R0, R39, R43 ;  /* 0x0000002700277223 */ /* 0x000fe2000001012b */
[----:B------:R-:W-:Y:S02]  /*fc70*/  ISETP.GE.AND P0, PT, R48, R106, PT ;  /* 0x0000006a3000720c */ /* 0x000fe40003f06270 */
[----:B------:R-:W-:Y:S02]  /*fc80*/  IABS R32, R32 ;  /* 0x0000002000207213 */ /* 0x000fe40000000000 */
[----:B------:R-:W-:-:S02]  /*fc90*/  IABS R33, R33 ;  /* 0x0000002100217213 */ /* 0x000fc40000000000 */
[----:B------:R-:W-:Y:S02]  /*fca0*/  I2FP.F32.S32 R48, R15 ;  /* 0x0000000f00307245 */ /* 0x000fe40000201400 */
[----:B------:R-:W-:Y:S02]  /*fcb0*/  IABS R25, R25 ;  /* 0x0000001900197213 */ /* 0x000fe40000000000 */
[----:B------:R-:W-:Y:S02]  /*fcc0*/  IABS R42, R42 ;  /* 0x0000002a002a7213 */ /* 0x000fe40000000000 */
[----:B------:R-:W-:Y:S02]  /*fcd0*/  IABS R40, R40 ;  /* 0x0000002800287213 */ /* 0x000fe40000000000 */
[----:B------:R-:W-:Y:S02]  /*fce0*/  FMNMX3.FTZ R15, R13, R12, R10, !PT ;  /* 0x0000000c0d0f7276 */ /* 0x000fe4000781000a */
[----:B------:R-:W-:-:S02]  /*fcf0*/  FSEL R118, R11, -INF , !P4 ;  /* 0xff8000000b767808 */ /* 0x000fc40006000000 */
[----:B------:R-:W-:Y:S02]  /*fd00*/  I2FP.F32.S32 R32, R32 ;  /* 0x0000002000207245 */ /* 0x000fe40000201400 */
[----:B------:R-:W-:Y:S01]  /*fd10*/  FMNMX3.FTZ R11, R18, R6, R5, !PT ;  /* 0x00000006120b7276 */ /* 0x000fe20007810005 */
[----:B------:R-:W-:Y:S01]  /*fd20*/  IMAD.MOV.U32 R13, RZ, RZ, R25 ;  /* 0x000000ffff0d7224 */ /* 0x000fe200078e0019 */
[----:B------:R-:W-:Y:S02]  /*fd30*/  IABS R27, R27 ;  /* 0x0000001b001b7213 */ /* 0x000fe40000000000 */
[----:B------:R-:W-:Y:S02]  /*fd40*/  I2FP.F32.S32 R33, R33 ;  /* 0x0000002100217245 */ /* 0x000fe40000201400 */
[----:B------:R-:W-:Y:S02]  /*fd50*/  I2FP.F32.S32 R42, R42 ;  /* 0x0000002a002a7245 */ /* 0x000fe40000201400 */
[----:B------:R-:W-:-:S02]  /*fd60*/  IABS R38, R38 ;  /* 0x0000002600267213 */ /* 0x000fc40000000000 */
[----:B------:R-:W-:Y:S02]  /*fd70*/  IABS R36, R36 ;  /* 0x0000002400247213 */ /* 0x000fe40000000000 */
[----:B------:R-:W-:Y:S02]  /*fd80*/  I2FP.F32.S32 R40, R40 ;  /* 0x0000002800287245 */ /* 0x000fe40000201400 */
[----:B------:R-:W-:Y:S02]  /*fd90*/  FSEL R130, R39, -INF , !P6 ;  /* 0xff80000027827808 */ /* 0x000fe40007000000 */
[----:B------:R-:W-:Y:S02]  /*fda0*/  FSEL R120, R21, -INF , !P5 ;  /* 0xff80000015787808 */ /* 0x000fe40006800000 */
[----:B------:R-:W-:Y:S01]  /*fdb0*/  FMNMX3.FTZ R15, R15, R8, R132, !PT ;  /* 0x000000080f0f7276 */ /* 0x000fe20007810084 */
[C---:B------:R-:W-:Y:S01]  /*fdc0*/  FFMA.FTZ R63, -R0.reuse, R32, R63 ;  /* 0x00000020003f7223 */ /* 0x040fe2000001013f */
[----:B------:R-:W-:Y:S01]  /*fdd0*/  FMNMX3.FTZ R11, R11, R20, R46, !PT ;  /* 0x000000140b0b7276 */ /* 0x000fe2000781002e */
[C---:B------:R-:W-:Y:S01]  /*fde0*/  FFMA.FTZ R33, -R0.reuse, R33, R65 ;  /* 0x0000002100217223 */ /* 0x040fe20000010141 */
[----:B------:R-:W-:Y:S01]  /*fdf0*/  I2FP.F32.S32 R27, R27 ;  /* 0x0000001b001b7245 */ /* 0x000fe20000201400 */
[C---:B------:R-:W-:Y:S01]  /*fe00*/  FFMA.FTZ R45, -R0.reuse, R42, R45 ;  /* 0x0000002a002d7223 */ /* 0x040fe2000001012d */
[----:B------:R-:W-:Y:S01]  /*fe10*/  IABS R34, R34 ;  /* 0x0000002200227213 */ /* 0x000fe20000000000 */
[----:B------:R-:W-:Y:S01]  /*fe20*/  FFMA.FTZ R29, -R0, R40, R29 ;  /* 0x00000028001d7223 */ /* 0x000fe2000001011d */
[----:B------:R-:W-:-:S02]  /*fe30*/  I2FP.F32.S32 R38, R38 ;  /* 0x0000002600267245 */ /* 0x000fc40000201400 */
[----:B------:R-:W-:Y:S02]  /*fe40*/  I2FP.F32.S32 R36, R36 ;  /* 0x0000002400247245 */ /* 0x000fe40000201400 */
[----:B------:R-:W-:Y:S02]  /*fe50*/  FMNMX3.FTZ R32, R15, R130, R120, !PT ;  /* 0x000000820f207276 */ /* 0x000fe40007810078 */
[----:B------:R-:W-:Y:S02]  /*fe60*/  I2FP.F32.S32 R15, R13 ;  /* 0x0000000d000f7245 */ /* 0x000fe40000201400 */
[----:B------:R-:W-:Y:S01]  /*fe70*/  FMNMX3.FTZ R13, R11, R28, R44, !PT ;  /* 0x0000001c0b0d7276 */ /* 0x000fe2000781002c */
[C---:B------:R-:W-:Y:S01]  /*fe80*/  FFMA.FTZ R17, -R0.reuse, R27, R17 ;  /* 0x0000001b00117223 */ /* 0x040fe20000010111 */
[C---:B------:R-:W-:Y:S01]  /*fe90*/  FFMA.FTZ R61, -R0.reuse, R48, R61 ;  /* 0x00000030003d7223 */ /* 0x040fe2000001013d */
[----:B------:R-:W-:Y:S01]  /*fea0*/  I2FP.F32.S32 R34, R34 ;  /* 0x0000002200227245 */ /* 0x000fe20000201400 */
[C---:B------:R-:W-:Y:S01]  /*feb0*/  FFMA.FTZ R31, -R0.reuse, R38, R31 ;  /* 0x00000026001f7223 */ /* 0x040fe2000001011f */
[----:B------:R-:W-:Y:S01]  /*fec0*/  FFMA.FTZ R19, -R0, R36, R19 ;  /* 0x0000002400137223 */ /* 0x000fe20000010113 */
[----:B------:R-:W-:-:S02]  /*fed0*/  FSEL R125, R33, -INF , !P3 ;  /* 0xff800000217d7808 */ /* 0x000fc40005800000 */
[----:B------:R-:W-:Y:S02]  /*fee0*/  FSEL R126, R45, -INF , !P6 ;  /* 0xff8000002d7e7808 */ /* 0x000fe40007000000 */
[----:B------:R-:W-:Y:S02]  /*fef0*/  FSEL R124, R29, -INF , !P5 ;  /* 0xff8000001d7c7808 */ /* 0x000fe40006800000 */
[----:B------:R-:W-:Y:S01]  /*ff00*/  FMNMX3.FTZ R13, R13, R24, R128, !PT ;  /* 0x000000180d0d7276 */ /* 0x000fe20007810080 */
[C---:B------:R-:W-:Y:S01]  /*ff10*/  FFMA.FTZ R53, -R0.reuse, R50, R53 ;  /* 0x0000003200357223 */ /* 0x040fe20000010135 */
        /* <DEDUP_REMOVED lines=62> */
[----:B------:R-:W5:Y:S01]  /*10300*/  LDSM.16.MT88.4 R20, [R163+0x8800] ;  /* 0x00880000a314783b */ /* 0x000f620000004200 */
[----:B------:R-:W2:Y:S01]  /*10310*/  MUFU.EX2 R30, R30 ;  /* 0x0000001e001e7308 */ /* 0x000ea20000000800 */
[-CC-:B------:R-:W-:Y:S01]  /*10320*/  FFMA.FTZ R60, R46, R112.reuse, -R119.reuse ;  /* 0x000000702e3c7223 */ /* 0x180fe20000010877 */
[----:B------:R-:W-:Y:S01]  /*10330*/  FFMA.FTZ R129, R44, R112, -R119 ;  /* 0x000000702c817223 */ /* 0x000fe20000010877 */
[----:B------:R-:W5:Y:S01]  /*10340*/  LDSM.16.MT88.4 R8, [R160+0x8800] ;  /* 0x00880000a008783b */ /* 0x000f620000004200 */
        /* <DEDUP_REMOVED lines=52> */
[-CC-:B------:R-:W-:Y:S01]  /*10690*/  FFMA.FTZ R129, R132, R112.reuse, -R127.reuse ;  /* 0x0000007084817223 */ /* 0x180fe2000001087f */
[-C--:B------:R-:W-:Y:S01]  /*106a0*/  FFMA.FTZ R133, R118, R112.reuse, -R127 ;  /* 0x0000007076857223 */ /* 0x080fe2000001087f */
[-CC-:B------:R-:W-:Y:S01]  /*106b0*/  FFMA.FTZ R135, R128, R112.reuse, -R119.reuse ;  /* 0x0000007080877223 */ /* 0x180fe20000010877 */
[-CC-:B------:R-:W-:Y:S01]  /*106c0*/  FFMA.FTZ R131, R124, R112.reuse, -R119.reuse ;  /* 0x000000707c837223 */ /* 0x180fe20000010877 */
[-C--:B------:R-:W-:Y:S01]  /*106d0*/  FFMA.FTZ R122, R122, R112.reuse, -R119 ;  /* 0x000000707a7a7223 */ /* 0x080fe20000010877 */
[-CC-:B------:R-:W-:Y:S01]  /*106e0*/  FFMA.FTZ R130, R130, R112.reuse, -R127.reuse ;  /* 0x0000007082827223 */ /* 0x180fe2000001087f */
[C---:B--2---:R-:W-:Y:S03]  /*106f0*/  HMMA.16816.F32.BF16 R36, R4.reuse, R20, R36 ;  /* 0x000000140424723c */ /* 0x044fe60000041824 */
[-C--:B------:R-:W-:Y:S01]  /*10700*/  FFMA.FTZ R20, R120, R112.reuse, -R127 ;  /* 0x0000007078147223 */ /* 0x080fe2000001087f */
[----:B------:R-:W-:Y:S01]  /*10710*/  FFMA.FTZ R126, R126, R112, -R119 ;  /* 0x000000707e7e7223 */ /* 0x000fe20000010877 */
[----:B------:R-:W-:Y:S03]  /*10720*/  MUFU.EX2 R129, R129 ;  /* 0x0000008100817308 */ /* 0x000fe60000000800 */
[C---:B---3--:R-:W-:Y:S01]  /*10730*/  HMMA.16816.F32.BF16 R60, R4.reuse, R8, R60 ;  /* 0x00000008043c723c */ /* 0x048fe2000004183c */
[----:B------:R-:W2:Y:S07]  /*10740*/  MUFU.EX2 R120, R130 ;  /* 0x0000008200787308 */ /* 0x000eae0000000800 */
[C---:B------:R-:W-:Y:S01]  /*10750*/  HMMA.16816.F32.BF16 R64, R4.reuse, R10, R64 ;  /* 0x0000000a0440723c */ /* 0x040fe20000041840 */
[----:B------:R-:W3:Y:S01]  /*10760*/  LDSM.16.MT88.4 R8, [R161+0x9000] ;  /* 0x00900000a108783b */ /* 0x000ee20000004200 */
[----:B------:R5:W-:Y:S04]  /*10770*/  MUFU.EX2 R118, R20 ;  /* 0x0000001400767308 */ /* 0x000be80000000800 */
[----:B------:R-:W1:Y:S02]  /*10780*/  MUFU.EX2 R133, R133 ;  /* 0x0000008500857308 */ /* 0x000e640000000800 */
[C---:B----4-:R-:W-:Y:S02]  /*10790*/  HMMA.16816.F32.BF16 R44, R4.reuse, R16, R44 ;  /* 0x00000010042c723c */ /* 0x050fe4000004182c */
[----:B------:R-:W-:Y:S04]  /*107a0*/  MUFU.EX2 R135, R135 ;  /* 0x0000008700877308 */ /* 0x000fe80000000800 */
[----:B------:R-:W4:Y:S02]  /*107b0*/  MUFU.EX2 R124, R126 ;  /* 0x0000007e007c7308 */ /* 0x000f240000000800 */
[C---:B------:R-:W-:Y:S01]  /*107c0*/  HMMA.16816.F32.BF16 R48, R4.reuse, R18, R48 ;  /* 0x000000120430723c */ /* 0x040fe20000041830 */
[----:B------:R-:W3:Y:S01]  /*107d0*/  LDSM.16.MT88.4 R16, [R163+0x9000] ;  /* 0x00900000a310783b */ /* 0x000ee20000004200 */
[----:B------:R-:W-:Y:S04]  /*107e0*/  MUFU.EX2 R131, R131 ;  /* 0x0000008300837308 */ /* 0x000fe80000000800 */
[----:B------:R-:W4:Y:S02]  /*107f0*/  MUFU.EX2 R122, R122 ;  /* 0x0000007a007a7308 */ /* 0x000f240000000800 */
[----:B------:R-:W-:Y:S03]  /*10800*/  HMMA.16816.F32.BF16 R40, R4, R22, R40 ;  /* 0x000000160428723c */ /* 0x000fe60000041828 */
[----:B--2---:R-:W-:Y:S01]  /*10810*/  F2FP.BF16.F32.PACK_AB R4, R120, R129 ;  /* 0x000000817804723e */ /* 0x004fe200000010ff */
[----:B-----5:R-:W-:Y:S01]  /*10820*/  LDSM.16.MT88.4 R20, [R160+0x9000] ;  /* 0x00900000a014783b */ /* 0x020fe20000004200 */
[----:B-1----:R-:W-:-:S02]  /*10830*/  F2FP.BF16.F32.PACK_AB R6, R133, R118 ;  /* 0x000000768506723e */ /* 0x002fc400000010ff */
[----:B----4-:R-:W-:Y:S02]  /*10840*/  F2FP.BF16.F32.PACK_AB R5, R124, R135 ;  /* 0x000000877c05723e */ /* 0x010fe400000010ff */
[----:B------:R-:W-:-:S07]  /*10850*/  F2FP.BF16.F32.PACK_AB R7, R122, R131 ;  /* 0x000000837a07723e */ /* 0x000fce00000010ff */
        /* <DEDUP_REMOVED lines=113> */
.L_x_12872:
        /* <DEDUP_REMOVED lines=77> */
.L_x_12867:
[----:B------:R-:W-:Y:S05]  /*11440*/  BSYNC.RECONVERGENT B0 ;  /* 0x0000000000007941 */ /* 0x000fea0003800200 */
.L_x_12866:
[----:B------:R-:W1:Y:S01]  /*11450*/  S2UR UR7, SR_CgaCtaId ;  /* 0x00000000000779c3 */ /* 0x000e620000008800 */
[----:B------:R-:W-:Y:S01]  /*11460*/  SHF.L.U32 R180, R175, 0x3, RZ ;  /* 0x00000003afb47819 */ /* 0x000fe200000006ff */
[----:B------:R-:W-:Y:S01]  /*11470*/  UMOV UR9, 0x400 ;  /* 0x0000040000097882 */ /* 0x000fe20000000000 */
[-C--:B------:R-:W-:Y:S01]  /*11480*/  ISETP.GE.AND P0, PT, R100, R179.reuse, PT ;  /* 0x000000b36400720c */ /* 0x080fe20003f06270 */
[----:B------:R-:W-:Y:S01]  /*11490*/  BSSY.RECONVERGENT B1, `(.L_x_12868) ;  /* 0x0000165000017945 */ /* 0x000fe20003800200 */
[C---:B------:R-:W-:Y:S02]  /*114a0*/  LOP3.LUT R104, R180.reuse, 0x38, RZ, 0xc0, !PT ;  /* 0x00000038b4687812 */ /* 0x040fe400078ec0ff */
[----:B------:R-:W-:Y:S02]  /*114b0*/  LOP3.LUT R106, R180, 0x1c0, RZ, 0xc0, !PT ;  /* 0x000001c0b46a7812 */ /* 0x000fe400078ec0ff */
[----:B------:R-:W-:Y:S02]  /*114c0*/  ISETP.GE.AND P1, PT, R104, R179, PT ;  /* 0x000000b36800720c */ /* 0x000fe40003f26270 */
[----:B------:R-:W-:Y:S02]  /*114d0*/  LOP3.LUT R101, R106, 0x38, R175, 0xf8, !PT ;  /* 0x000000386a657812 */ /* 0x000fe400078ef8af */
[----:B------:R-:W-:Y:S02]  /*114e0*/  LOP3.LUT R105, R180, 0x1e00, RZ, 0xc0, !PT ;  /* 0x00001e00b4697812 */ /* 0x000fe400078ec0ff */
[C---:B------:R-:W-:Y:S02]  /*114f0*/  LEA R108, P3, R166.reuse, R172, 0x5 ;  /* 0x000000aca66c7211 */ /* 0x040fe400078628ff */
[----:B------:R-:W-:Y:S02]  /*11500*/  LOP3.LUT R105, R105, R101, R104, 0xf6, !PT ;  /* 0x0000006569697212 */ /* 0x000fe400078ef668 */
        /* <DEDUP_REMOVED lines=65> */
[----:B-1----:R-:W-:Y:S02]  /*11920*/  LDSM.16.M88.4 R104, [R156] ;  /* 0x000000009c68783b */ /* 0x002fe40000000200 */
[C---:B---3--:R-:W-:Y:S03]  /*11930*/  HMMA.16816.F32.BF16 R12, R112.reuse, R120, RZ ;  /* 0x00000078700c723c */ /* 0x048fe600000418ff */
[----:B------:R-:W1:Y:S05]  /*11940*/  LDSM.16.M88.4 R108, [R153+0x4000] ;  /* 0x00400000996c783b */ /* 0x000e6a0000000200 */
[C---:B------:R-:W-:Y:S01]  /*11950*/  HMMA.16816.F32.BF16 R16, R112.reuse, R122, RZ ;  /* 0x0000007a7010723c */ /* 0x040fe200000418ff */
[----:B------:R-:W-:Y:S05]  /*11960*/  LDSM.16.M88.4 R116, [R153+0x5000] ;  /* 0x005000009974783b */ /* 0x000fea0000000200 */
[----:B------:R-:W-:Y:S02]  /*11970*/  LDSM.16.M88.4 R120, [R153+0x5800] ;  /* 0x005800009978783b */ /* 0x000fe40000000200 */
[C---:B----4-:R-:W-:Y:S08]  /*11980*/  HMMA.16816.F32.BF16 R20, R112.reuse, R124, RZ ;  /* 0x0000007c7014723c */ /* 0x050ff000000418ff */
[C---:B------:R-:W-:Y:S08]  /*11990*/  HMMA.16816.F32.BF16 R24, R112.reuse, R126, RZ ;  /* 0x0000007e7018723c */ /* 0x040ff000000418ff */
[C---:B------:R-:W-:Y:S08]  /*119a0*/  HMMA.16816.F32.BF16 R28, R112.reuse, R128, RZ ;  /* 0x00000080701c723c */ /* 0x040ff000000418ff */
[----:B------:R-:W-:Y:S01]  /*119b0*/  HMMA.16816.F32.BF16 R32, R112, R130, RZ ;  /* 0x000000827020723c */ /* 0x000fe200000418ff */
[----:B------:R-:W3:Y:S07]  /*119c0*/  LDSM.16.M88.4 R112, [R153+0x4800] ;  /* 0x004800009970783b */ /* 0x000eee0000000200 */
[C---:B------:R-:W-:Y:S08]  /*119d0*/  HMMA.16816.F32.BF16 R4, R132.reuse, R136, R4 ;  /* 0x000000888404723c */ /* 0x040ff00000041804 */
[C---:B------:R-:W-:Y:S08]  /*119e0*/  HMMA.16816.F32.BF16 R8, R132.reuse, R138, R8 ;  /* 0x0000008a8408723c */ /* 0x040ff00000041808 */
[C---:B------:R-:W-:Y:S08]  /*119f0*/  HMMA.16816.F32.BF16 R12, R132.reuse, R140, R12 ;  /* 0x0000008c840c723c */ /* 0x040ff0000004180c */
[C---:B------:R-:W-:Y:S08]  /*11a00*/  HMMA.16816.F32.BF16 R16, R132.reuse, R142, R16 ;  /* 0x0000008e8410723c */ /* 0x040ff00000041810 */
[C---:B--2---:R-:W-:Y:S08]  /*11a10*/  HMMA.16816.F32.BF16 R20, R132.reuse, R144, R20 ;  /* 0x000000908414723c */ /* 0x044ff00000041814 */
[C---:B------:R-:W-:Y:S08]  /*11a20*/  HMMA.16816.F32.BF16 R24, R132.reuse, R146, R24 ;  /* 0x000000928418723c */ /* 0x040ff00000041818 */
[C---:B------:R-:W-:Y:S08]  /*11a30*/  HMMA.16816.F32.BF16 R28, R132.reuse, R148, R28 ;  /* 0x00000094841c723c */ /* 0x040ff0000004181c */
[----:B------:R-:W-:Y:S08]  /*11a40*/  HMMA.16816.F32.BF16 R32, R132, R150, R32 ;  /* 0x000000968420723c */ /* 0x000ff00000041820 */
        /* <DEDUP_REMOVED lines=22> */
[C---:B----4-:R-:W-:Y:S08]  /*11bb0*/  HMMA.16816.F32.BF16 R28, R108.reuse, R120, R28 ;  /* 0x000000786c1c723c */ /* 0x050ff0000004181c */
[----:B------:R-:W-:Y:S01]  /*11bc0*/  HMMA.16816.F32.BF16 R32, R108, R122, R32 ;  /* 0x0000007a6c20723c */ /* 0x000fe20000041820 */
[----:B------:R-:W2:Y:S05]  /*11bd0*/  LDSM.16.M88.4 R108, [R158+0x7000] ;  /* 0x007000009e6c783b */ /* 0x000eaa0000000200 */
[----:B------:R-:W3:Y:S02]  /*11be0*/  LDSM.16.M88.4 R120, [R158+0x7800] ;  /* 0x007800009e78783b */ /* 0x000ee40000000200 */
        /* <DEDUP_REMOVED lines=40> */
[-C--:B-----5:R-:W-:Y:S01]  /*11e70*/  FMUL.FTZ R189, R4, R171.reuse ;  /* 0x000000ab04bd7220 */ /* 0x0a0fe20000410000 */
        /* <DEDUP_REMOVED lines=32> */
[C---:B----4-:R-:W-:Y:S03]  /*12080*/  HMMA.16816.F32.BF16 R28, R112.reuse, R104, R28 ;  /* 0x00000068701c723c */ /* 0x050fe6000004181c */
[-C--:B-----5:R-:W-:Y:S01]  /*12090*/  FMUL.FTZ R190, R19, R171.reuse ;  /* 0x000000ab13be7220 */ /* 0x0a0fe20000410000 */
[-C--:B------:R-:W-:Y:S01]  /*120a0*/  FMUL.FTZ R105, R26, R171.reuse ;  /* 0x000000ab1a697220 */ /* 0x080fe20000410000 */
[-C--:B------:R-:W-:Y:S04]  /*120b0*/  FMUL.FTZ R104, R27, R171.reuse ;  /* 0x000000ab1b687220 */ /* 0x080fe80000410000 */
[----:B------:R4:W1:Y:S01]  /*120c0*/  MUFU.TANH R143, R111 ;  /* 0x0000006f008f7308 */ /* 0x0008620000002400 */
[-C--:B--2---:R-:W-:Y:S01]  /*120d0*/  FMUL.FTZ R109, R24, R171.reuse ;  /* 0x000000ab186d7220 */ /* 0x084fe20000410000 */
[----:B------:R-:W-:Y:S08]  /*120e0*/  HMMA.16816.F32.BF16 R32, R112, R106, R32 ;  /* 0x0000006a7020723c */ /* 0x000ff00000041820 */
[----:B------:R2:W1:Y:S01]  /*120f0*/  MUFU.TANH R141, R110 ;  /* 0x0000006e008d7308 */ /* 0x0004620000002400 */
[-C--:B---3--:R-:W-:Y:S09]  /*12100*/  FMUL.FTZ R108, R31, R171.reuse ;  /* 0x000000ab1f6c7220 */ /* 0x088ff20000410000 */
[----:B------:R3:W1:Y:S01]  /*12110*/  MUFU.TANH R131, R109 ;  /* 0x0000006d00837308 */ /* 0x0006620000002400 */
[-C--:B----4-:R-:W-:Y:S01]  /*12120*/  FMUL.FTZ R111, R28, R171.reuse ;  /* 0x000000ab1c6f7220 */ /* 0x090fe20000410000 */
[-C--:B------:R-:W-:Y:S01]  /*12130*/  FMUL.FTZ R107, R34, R171.reuse ;  /* 0x000000ab226b7220 */ /* 0x080fe20000410000 */
        /* <DEDUP_REMOVED lines=9> */
[----:B------:R-:W2:Y:S01]  /*121d0*/  MUFU.TANH R197, R197 ;  /* 0x000000c500c57308 */ /* 0x000ea20000002400 */
[-C--:B---3--:R-:W-:Y:S09]  /*121e0*/  FMUL.FTZ R105, R32, R171.reuse ;  /* 0x000000ab20697220 */ /* 0x088ff20000410000 */
[----:B------:R-:W3:Y:S01]  /*121f0*/  MUFU.TANH R201, R201 ;  /* 0x000000c900c97308 */ /* 0x000ee20000002400 */
[----:B----4-:R-:W-:Y:S09]  /*12200*/  FMUL.FTZ R104, R33, R171 ;  /* 0x000000ab21687220 */ /* 0x010ff20000410000 */
[----:B------:R-:W4:Y:S10]  /*12210*/  MUFU.TANH R203, R203 ;  /* 0x000000cb00cb7308 */ /* 0x000f340000002400 */
        /* <DEDUP_REMOVED lines=89> */
.L_x_12871:
[----:B------:R-:W-:Y:S05]  /*127b0*/  BSYNC.RECONVERGENT B0 ;  /* 0x0000000000007941 */ /* 0x000fea0003800200 */
.L_x_12870:
        /* <DEDUP_REMOVED lines=50> */
.L_x_12869:
[----:B------:R-:W-:Y:S05]  /*12ae0*/  BSYNC.RECONVERGENT B1 ;  /* 0x0000000000017941 */ /* 0x000fea0003800200 */
.L_x_12868:
[----:B-1----:R-:W2:Y:S01]  /*12af0*/  LD.E R105, desc[UR4][R102.64+0xdc] ;  /* 0x0000dc0466697980 */ /* 0x002ea2000c101900 */
[C---:B---3--:R-:W-:Y:S02]  /*12b00*/  IADD3 R4, PT, PT, R182.reuse, -0x10, RZ ;  /* 0xfffffff0b6047810 */ /* 0x048fe40007ffe0ff */
[----:B------:R-:W-:Y:S01]  /*12b10*/  IABS R5, R182 ;  /* 0x000000b600057213 */ /* 0x000fe20000000000 */
[----:B------:R-:W-:Y:S01]  /*12b20*/  LDSM.16.MT88.4 R12, [R163+0x8000] ;  /* 0x00800000a30c783b */ /* 0x000fe20000004200 */
[----:B------:R-:W-:Y:S02]  /*12b30*/  IABS R4, R4 ;  /* 0x0000000400047213 */ /* 0x000fe40000000000 */
[----:B------:R-:W-:Y:S02]  /*12b40*/  IADD3 R8, PT, PT, R182, -0x8, RZ ;  /* 0xfffffff8b6087810 */ /* 0x000fe40007ffe0ff */
[----:B------:R-:W-:Y:S02]  /*12b50*/  I2FP.F32.S32 R4, R4 ;  /* 0x0000000400047245 */ /* 0x000fe40000201400 */
[----:B------:R-:W-:Y:S01]  /*12b60*/  I2FP.F32.S32 R5, R5 ;  /* 0x0000000500057245 */ /* 0x000fe20000201400 */
[----:B------:R-:W-:Y:S01]  /*12b70*/  LDSM.16.MT88.4 R20, [R162+0x8000] ;  /* 0x00800000a214783b */ /* 0x000fe20000004200 */
[----:B------:R-:W-:Y:S01]  /*12b80*/  IABS R8, R8 ;  /* 0x0000000800087213 */ /* 0x000fe20000000000 */
[CC--:B------:R-:W-:Y:S01]  /*12b90*/  FFMA.FTZ R199, -R0.reuse, R4.reuse, R199 ;  /* 0x0000000400c77223 */ /* 0x0c0fe200000101c7 */
[----:B------:R-:W-:Y:S01]  /*12ba0*/  FFMA.FTZ R151, -R0, R4, R151 ;  /* 0x0000000400977223 */ /* 0x000fe20000010197 */
[----:B------:R-:W-:Y:S01]  /*12bb0*/  IADD3 R4, PT, PT, R182, -0x18, RZ ;  /* 0xffffffe8b6047810 */ /* 0x000fe20007ffe0ff */
[----:B------:R-:W-:Y:S01]  /*12bc0*/  FFMA.FTZ R193, -R0, R5, R193 ;  /* 0x0000000500c17223 */ /* 0x000fe200000101c1 */
[----:B------:R-:W-:Y:S02]  /*12bd0*/  I2FP.F32.S32 R8, R8 ;  /* 0x0000000800087245 */ /* 0x000fe40000201400 */
[----:B------:R-:W-:Y:S01]  /*12be0*/  IABS R4, R4 ;  /* 0x0000000400047213 */ /* 0x000fe20000000000 */
[----:B------:R-:W-:Y:S01]  /*12bf0*/  LDSM.16.MT88.4 R28, [R161+0x8000] ;  /* 0x00800000a11c783b */ /* 0x000fe20000004200 */
        /* <DEDUP_REMOVED lines=9> */
[C---:B------:R-:W-:Y:S01]  /*12c90*/  FFMA.FTZ R149, -R0.reuse, R4, R149 ;  /* 0x0000000400957223 */ /* 0x040fe20000010195 */
[----:B------:R-:W-:Y:S02]  /*12ca0*/  I2FP.F32.S32 R4, R5 ;  /* 0x0000000500047245 */ /* 0x000fe40000201400 */
[----:B------:R-:W-:Y:S02]  /*12cb0*/  I2FP.F32.S32 R6, R6 ;  /* 0x0000000600067245 */ /* 0x000fe40000201400 */
[----:B------:R-:W-:Y:S01]  /*12cc0*/  IABS R8, R8 ;  /* 0x0000000800087213 */ /* 0x000fe20000000000 */
[-C--:B------:R-:W-:Y:S01]  /*12cd0*/  FFMA.FTZ R125, -R0, R4.reuse, R125 ;  /* 0x00000004007d7223 */ /* 0x080fe2000001017d */
[----:B------:R-:W-:Y:S01]  /*12ce0*/  IADD3 R10, PT, PT, R182, -0x1, RZ ;  /* 0xffffffffb60a7810 */ /* 0x000fe20007ffe0ff */
[----:B------:R-:W-:Y:S01]  /*12cf0*/  FFMA.FTZ R141, -R0, R4, R141 ;  /* 0x00000004008d7223 */ /* 0x000fe2000001018d */
[----:B------:R-:W-:Y:S01]  /*12d00*/  IADD3 R7, PT, PT, R182, -0x11, RZ ;  /* 0xffffffefb6077810 */ /* 0x000fe20007ffe0ff */
[C---:B------:R-:W-:Y:S01]  /*12d10*/  FFMA.FTZ R191, -R0.reuse, R6, R191 ;  /* 0x0000000600bf7223 */ /* 0x040fe200000101bf */
[----:B------:R-:W-:Y:S01]  /*12d20*/  I2FP.F32.S32 R8, R8 ;  /* 0x0000000800087245 */ /* 0x000fe20000201400 */
[C---:B------:R-:W-:Y:S01]  /*12d30*/  FFMA.FTZ R203, -R0.reuse, R6, R203 ;  /* 0x0000000600cb7223 */ /* 0x040fe200000101cb */
[----:B------:R-:W-:Y:S02]  /*12d40*/  IABS R10, R10 ;  /* 0x0000000a000a7213 */ /* 0x000fe40000000000 */
        /* <DEDUP_REMOVED lines=12> */
[----:B------:R-:W-:Y:S01]  /*12e10*/  FFMA.FTZ R197, -R0, R7, R197 ;  /* 0x0000000700c57223 */ /* 0x000fe200000101c5 */
        /* <DEDUP_REMOVED lines=11> */
[----:B------:R-:W-:Y:S02]  /*12ed0*/  I2FP.F32.S32 R8, R8 ;  /* 0x0000000800087245 */ /* 0x000fe40000201400 */
[----:B------:R-:W-:Y:S01]  /*12ee0*/  FMNMX3.FTZ R4, R2, R193, R195, !PT ;  /* 0x000000c102047276 */ /* 0x000fe200078100c3 */
[C---:B------:R-:W-:Y:S01]  /*12ef0*/  FFMA.FTZ R135, -R0.reuse, R5, R135 ;  /* 0x0000000500877223 */ /* 0x040fe20000010187 */
[----:B------:R-:W-:Y:S01]  /*12f00*/  IABS R7, R7 ;  /* 0x0000000700077213 */ /* 0x000fe20000000000 */
[----:B------:R-:W-:Y:S01]  /*12f10*/  FFMA.FTZ R133, -R0, R5, R133 ;  /* 0x0000000500857223 */ /* 0x000fe20000010185 */
[----:B------:R-:W-:Y:S01]  /*12f20*/  IADD3 R6, PT, PT, R182, -0x30, RZ ;  /* 0xffffffd0b6067810 */ /* 0x000fe20007ffe0ff */
[CC--:B------:R-:W-:Y:S01]  /*12f30*/  FFMA.FTZ R139, -R0.reuse, R8.reuse, R139 ;  /* 0x00000008008b7223 */ /* 0x0c0fe2000001018b */
[----:B------:R-:W-:Y:S01]  /*12f40*/  FFMA.FTZ R137, -R0, R8, R137 ;  /* 0x0000000800897223 */ /* 0x000fe20000010189 */
[----:B------:R-:W-:Y:S02]  /*12f50*/  I2FP.F32.S32 R5, R7 ;  /* 0x0000000700057245 */ /* 0x000fe40000201400 */
[----:B------:R-:W-:Y:S02]  /*12f60*/  FMNMX3.FTZ R4, R4, R201, R203, !PT ;  /* 0x000000c904047276 */ /* 0x000fe400078100cb */
        /* <DEDUP_REMOVED lines=62> */
[-C--:B------:R-:W-:Y:S06]  /*13350*/  FFMA.FTZ R114, R197, R105.reuse, -R126 ;  /* 0x00000069c5727223 */ /* 0x080fec000001087e */
        /* <DEDUP_REMOVED lines=30> */
[C---:B------:R-:W-:Y:S01]  /*13540*/  FMUL.FTZ R35, R2.reuse, R71 ;  /* 0x0000004702237220 */ /* 0x040fe20000410000 */
[C---:B------:R-:W-:Y:S01]  /*13550*/  FMUL.FTZ R32, R3.reuse, R68 ;  /* 0x0000004403207220 */ /* 0x040fe20000410000 */
[C---:B------:R-:W-:Y:S01]  /*13560*/  FMUL.FTZ R33, R3.reuse, R69 ;  /* 0x0000004503217220 */ /* 0x040fe20000410000 */
[----:B------:R-:W-:Y:S01]  /*13570*/  FMUL.FTZ R38, R2, R38 ;  /* 0x0000002602267220 */ /* 0x000fe20000410000 */
[----:B-1----:R-:W-:Y:S01]  /*13580*/  F2FP.BF16.F32.PACK_AB R96, R118, R120 ;  /* 0x000000787660723e */ /* 0x002fe200000010ff */
[----:B------:R-:W-:Y:S01]  /*13590*/  LDSM.16.MT88.4 R68, [R161+0xa000] ;  /* 0x00a00000a144783b */ /* 0x000fe20000004200 */
[C---:B------:R-:W-:Y:S01]  /*135a0*/  FMUL.FTZ R39, R2.reuse, R39 ;  /* 0x0000002702277220 */ /* 0x040fe20000410000 */
[C---:B------:R-:W-:Y:S01]  /*135b0*/  FMUL.FTZ R36, R3.reuse, R36 ;  /* 0x0000002403247220 */ /* 0x040fe20000410000 */
[C---:B------:R-:W-:Y:S01]  /*135c0*/  FMUL.FTZ R37, R3.reuse, R37 ;  /* 0x0000002503257220 */ /* 0x040fe20000410000 */
[C---:B------:R-:W-:Y:S01]  /*135d0*/  FMUL.FTZ R42, R2.reuse, R42 ;  /* 0x0000002a022a7220 */ /* 0x040fe20000410000 */
[----:B------:R-:W-:Y:S01]  /*135e0*/  FMUL.FTZ R43, R2, R43 ;  /* 0x0000002b022b7220 */ /* 0x000fe20000410000 */
[C---:B------:R-:W-:Y:S01]  /*135f0*/  FMUL.FTZ R40, R3.reuse, R40 ;  /* 0x0000002803287220 */ /* 0x040fe20000410000 */
        /* <DEDUP_REMOVED lines=45> */
[----:B------:R-:W-:Y:S01]  /*138d0*/  FMUL.FTZ R59, R2, R59 ;  /* 0x0000003b023b7220 */ /* 0x000fe20000410000 */
[----:B------:R-:W3:Y:S01]  /*138e0*/  LDSM.16.MT88.4 R72, [R162+0xa000] ;  /* 0x00a00000a248783b */ /* 0x000ee20000004200 */
[C---:B------:R-:W-:Y:S01]  /*138f0*/  FMUL.FTZ R56, R3.reuse, R56 ;  /* 0x0000003803387220 */ /* 0x040fe20000410000 */
[----:B------:R-:W-:Y:S01]  /*13900*/  FMUL.FTZ R57, R3, R57 ;  /* 0x0000003903397220 */ /* 0x000fe20000410000 */
[-C--:B------:R-:W-:Y:S01]  /*13910*/  FFMA.FTZ R138, R133, R105.reuse, -R124 ;  /* 0x00000069858a7223 */ /* 0x080fe2000001087c */
[-C--:B------:R-:W-:Y:S01]  /*13920*/  FFMA.FTZ R140, R135, R105.reuse, -R126 ;  /* 0x00000069878c7223 */ /* 0x080fe2000001087e */
[C---:B-1----:R-:W-:Y:S03]  /*13930*/  HMMA.16816.F32.BF16 R28, R96.reuse, R88, R28 ;  /* 0x00000058601c723c */ /* 0x042fe6000004181c */
[-C--:B------:R-:W-:Y:S01]  /*13940*/  FFMA.FTZ R88, R139, R105.reuse, -R124 ;  /* 0x000000698b587223 */ /* 0x080fe2000001087c */
[----:B------:R-:W-:Y:S01]  /*13950*/  MUFU.EX2 R138, R138 ;  /* 0x0000008a008a7308 */ /* 0x000fe20000000800 */
[-C--:B------:R-:W-:Y:S01]  /*13960*/  FFMA.FTZ R142, R129, R105.reuse, -R126 ;  /* 0x00000069818e7223 */ /* 0x080fe2000001087e */
[-C--:B------:R-:W-:Y:S01]  /*13970*/  FFMA.FTZ R141, R141, R105.reuse, -R124 ;  /* 0x000000698d8d7223 */ /* 0x080fe2000001087c */
[-CC-:B------:R-:W-:Y:S01]  /*13980*/  FFMA.FTZ R137, R137, R105.reuse, -R126.reuse ;  /* 0x0000006989897223 */ /* 0x180fe2000001087e */
[C---:B------:R-:W-:Y:S06]  /*13990*/  HMMA.16816.F32.BF16 R32, R96.reuse, R90, R32 ;  /* 0x0000005a6020723c */ /* 0x040fec0000041820 */
[----:B------:R-:W-:Y:S01]  /*139a0*/  MUFU.EX2 R133, R88 ;  /* 0x0000005800857308 */ /* 0x000fe20000000800 */
[-CC-:B------:R-:W-:Y:S01]  /*139b0*/  FFMA.FTZ R131, R131, R105.reuse, -R126.reuse ;  /* 0x0000006983837223 */ /* 0x180fe2000001087e */
        /* <DEDUP_REMOVED lines=9> */
[-C--:B------:R-:W-:Y:S01]  /*13a50*/  FFMA.FTZ R134, R125, R105.reuse, -R126 ;  /* 0x000000697d867223 */ /* 0x080fe2000001087e */
[-CC-:B------:R-:W-:Y:S01]  /*13a60*/  FFMA.FTZ R151, R151, R105.reuse, -R124.reuse ;  /* 0x0000006997977223 */ /* 0x180fe2000001087c */
[C---:B------:R-:W-:Y:S01]  /*13a70*/  HMMA.16816.F32.BF16 R40, R96.reuse, R82, R40 ;  /* 0x000000526028723c */ /* 0x040fe20000041828 */
[----:B------:R-:W-:Y:S06]  /*13a80*/  LDSM.16.MT88.4 R80, [R162+0x8800] ;  /* 0x00880000a250783b */ /* 0x000fec0000004200 */
[----:B------:R2:W-:Y:S01]  /*13a90*/  MUFU.EX2 R129, R131 ;  /* 0x0000008300817308 */ /* 0x0005e20000000800 */
[-C--:B------:R-:W-:Y:S01]  /*13aa0*/  FFMA.FTZ R149, R149, R105.reuse, -R124 ;  /* 0x0000006995957223 */ /* 0x080fe2000001087c */
[-CC-:B------:R-:W-:Y:S01]  /*13ab0*/  FFMA.FTZ R147, R147, R105.reuse, -R126.reuse ;  /* 0x0000006993937223 */ /* 0x180fe2000001087e */
[-CC-:B------:R-:W-:Y:S07]  /*13ac0*/  FFMA.FTZ R145, R145, R105.reuse, -R126.reuse ;  /* 0x0000006991917223 */ /* 0x180fee000001087e */
[----:B------:R-:W-:Y:S01]  /*13ad0*/  MUFU.EX2 R142, R142 ;  /* 0x0000008e008e7308 */ /* 0x000fe20000000800 */
[-CC-:B-1----:R-:W-:Y:S01]  /*13ae0*/  FFMA.FTZ R137, R111, R105.reuse, -R126.reuse ;  /* 0x000000696f897223 */ /* 0x182fe2000001087e */
[-CC-:B------:R-:W-:Y:S01]  /*13af0*/  FFMA.FTZ R119, R119, R105.reuse, -R126.reuse ;  /* 0x0000006977777223 */ /* 0x180fe2000001087e */
[-C--:B------:R-:W-:Y:S07]  /*13b00*/  FFMA.FTZ R126, R122, R105.reuse, -R126 ;  /* 0x000000697a7e7223 */ /* 0x080fee000001087e */
[----:B------:R-:W-:Y:S01]  /*13b10*/  MUFU.EX2 R123, R151 ;  /* 0x00000097007b7308 */ /* 0x000fe20000000800 */
[C---:B---3--:R-:W-:Y:S09]  /*13b20*/  HMMA.16816.F32.BF16 R44, R96.reuse, R72, R44 ;  /* 0x00000048602c723c */ /* 0x048ff2000004182c */
[----:B------:R-:W1:Y:S01]  /*13b30*/  MUFU.EX2 R128, R128 ;  /* 0x0000008000807308 */ /* 0x000e620000000800 */
[----:B------:R-:W-:Y:S01]  /*13b40*/  FFMA.FTZ R120, R3, R188, R120 ;  /* 0x000000bc03787223 */ /* 0x000fe20000010078 */
[----:B--2---:R-:W-:Y:S01]  /*13b50*/  FFMA.FTZ R131, R109, R105, -R124 ;  /* 0x000000696d837223 */ /* 0x004fe2000001087c */
[----:B------:R-:W-:Y:S07]  /*13b60*/  FFMA.FTZ R117, R2, R187, R117 ;  /* 0x000000bb02757223 */ /* 0x000fee0000010075 */
[----:B------:R-:W-:Y:S01]  /*13b70*/  MUFU.EX2 R121, R149 ;  /* 0x0000009500797308 */ /* 0x000fe20000000800 */
[C---:B------:R-:W-:Y:S01]  /*13b80*/  HMMA.16816.F32.BF16 R48, R96.reuse, R74, R48 ;  /* 0x0000004a6030723c */ /* 0x040fe20000041830 */
[----:B------:R-:W2:Y:S08]  /*13b90*/  LDSM.16.MT88.4 R72, [R163+0x8800] ;  /* 0x00880000a348783b */ /* 0x000eb00000004200 */
[----:B------:R-:W3:Y:S01]  /*13ba0*/  MUFU.EX2 R130, R130 ;  /* 0x0000008200827308 */ /* 0x000ee20000000800 */
[----:B------:R-:W-:Y:S01]  /*13bb0*/  ISETP.GT.AND P0, PT, R177, R168, PT ;  /* 0x000000a8b100720c */ /* 0x000fe20003f04270 */
[----:B------:R-:W-:Y:S01]  /*13bc0*/  FADD.FTZ R120, R118, R120 ;  /* 0x0000007876787221 */ /* 0x000fe20000010000 */
[----:B------:R-:W-:Y:S07]  /*13bd0*/  FADD.FTZ R116, R116, R117 ;  /* 0x0000007574747221 */ /* 0x000fee0000010000 */
[----:B------:R-:W-:Y:S01]  /*13be0*/  MUFU.EX2 R127, R147 ;  /* 0x00000093007f7308 */ /* 0x000fe20000000800 */
[C---:B------:R-:W-:Y:S03]  /*13bf0*/  HMMA.16816.F32.BF16 R52, R96.reuse, R68, R52 ;  /* 0x000000446034723c */ /* 0x040fe60000041834 */
[----:B-1----:R-:W-:Y:S06]  /*13c00*/  F2FP.BF16.F32.PACK_AB R69, R128, R123 ;  /* 0x0000007b8045723e */ /* 0x002fec00000010ff */
[----:B------:R-:W1:Y:S01]  /*13c10*/  MUFU.EX2 R132, R132 ;  /* 0x0000008400847308 */ /* 0x000e620000000800 */
[----:B------:R-:W-:Y:S01]  /*13c20*/  FADD.FTZ R115, R115, R120 ;  /* 0x0000007873737221 */ /* 0x000fe20000010000 */
[----:B------:R-:W-:Y:S01]  /*13c30*/  FADD.FTZ R113, R113, R116 ;  /* 0x0000007471717221 */ /* 0x000fe20000010000 */
[C---:B------:R-:W-:Y:S07]  /*13c40*/  HMMA.16816.F32.BF16 R56, R96.reuse, R70, R56 ;  /* 0x000000466038723c */ /* 0x040fee0000041838 */
[----:B------:R-:W-:Y:S01]  /*13c50*/  MUFU.EX2 R125, R145 ;  /* 0x00000091007d7308 */ /* 0x000fe20000000800 */
[----:B---3--:R-:W-:Y:S01]  /*13c60*/  F2FP.BF16.F32.PACK_AB R71, R130, R121 ;  /* 0x000000798247723e */ /* 0x008fe200000010ff */
[----:B------:R-:W-:Y:S08]  /*13c70*/  FADD.FTZ R114, R114, R115 ;  /* 0x0000007372727221 */ /* 0x000ff00000010000 */
[----:B------:R-:W3:Y:S01]  /*13c80*/  MUFU.EX2 R134, R134 ;  /* 0x0000008600867308 */ /* 0x000ee20000000800 */
[----:B------:R-:W-:Y:S01]  /*13c90*/  FADD.FTZ R112, R112, R113 ;  /* 0x0000007170707221 */ /* 0x000fe20000010000 */
[C---:B------:R-:W-:Y:S08]  /*13ca0*/  HMMA.16816.F32.BF16 R60, R96.reuse, R76, R60 ;  /* 0x0000004c603c723c */ /* 0x040ff0000004183c */
[----:B------:R-:W-:Y:S01]  /*13cb0*/  MUFU.EX2 R131, R131 ;  /* 0x0000008300837308 */ /* 0x000fe20000000800 */
[----:B-1----:R-:W-:Y:S01]  /*13cc0*/  F2FP.BF16.F32.PACK_AB R68, R132, R127 ;  /* 0x0000007f8444723e */ /* 0x002fe200000010ff */
[----:B------:R-:W-:Y:S08]  /*13cd0*/  FADD.FTZ R127, R127, R114 ;  /* 0x000000727f7f7221 */ /* 0x000ff00000010000 */
[----:B------:R-:W1:Y:S01]  /*13ce0*/  MUFU.EX2 R144, R144 ;  /* 0x0000009000907308 */ /* 0x000e620000000800 */
[----:B------:R-:W-:Y:S01]  /*13cf0*/  FADD.FTZ R123, R123, R112 ;  /* 0x000000707b7b7221 */ /* 0x000fe20000010000 */
[----:B------:R-:W-:Y:S01]  /*13d00*/  HMMA.16816.F32.BF16 R64, R96, R78, R64 ;  /* 0x0000004e6040723c */ /* 0x000fe20000041840 */
[----:B------:R-:W4:Y:S07]  /*13d10*/  LDSM.16.MT88.4 R76, [R160+0x8800] ;  /* 0x00880000a04c783b */ /* 0x000f2e0000004200 */
[----:B------:R-:W-:Y:S01]  /*13d20*/  MUFU.EX2 R137, R137 ;  /* 0x0000008900897308 */ /* 0x000fe20000000800 */
[----:B---3--:R-:W-:Y:S01]  /*13d30*/  F2FP.BF16.F32.PACK_AB R70, R134, R125 ;  /* 0x0000007d8646723e */ /* 0x008fe200000010ff */
[----:B------:R-:W-:Y:S01]  /*13d40*/  FADD.FTZ R132, R132, R127 ;  /* 0x0000007f84847221 */ /* 0x000fe20000010000 */
[----:B------:R-:W-:Y:S07]  /*13d50*/  FADD.FTZ R128, R128, R123 ;  /* 0x0000007b80807221 */ /* 0x000fee0000010000 */
[----:B------:R-:W3:Y:S01]  /*13d60*/  MUFU.EX2 R146, R146 ;  /* 0x0000009200927308 */ /* 0x000ee20000000800 */
[----:B------:R-:W-:Y:S01]  /*13d70*/  FADD.FTZ R125, R125, R132 ;  /* 0x000000847d7d7221 */ /* 0x000fe20000010000 */
[----:B------:R-:W-:Y:S01]  /*13d80*/  FADD.FTZ R3, R121, R128 ;  /* 0x0000008079037221 */ /* 0x000fe20000010000 */
[C---:B--2---:R-:W-:Y:S07]  /*13d90*/  HMMA.16816.F32.BF16 R4, R68.reuse, R72, R4 ;  /* 0x000000484404723c */ /* 0x044fee0000041804 */
[----:B------:R-:W-:Y:S01]  /*13da0*/  MUFU.EX2 R119, R119 ;  /* 0x0000007700777308 */ /* 0x000fe20000000800 */
[----:B-1----:R-:W-:Y:S09]  /*13db0*/  F2FP.BF16.F32.PACK_AB R109, R144, R131 ;  /* 0x00000083906d723e */ /* 0x002ff200000010ff */
[----:B------:R-:W1:Y:S01]  /*13dc0*/  MUFU.EX2 R126, R126 ;  /* 0x0000007e007e7308 */ /* 0x000e620000000800 */
[----:B------:R-:W-:Y:S01]  /*13dd0*/  FADD.FTZ R134, R134, R125 ;  /* 0x0000007d86867221 */ /* 0x000fe20000010000 */
[C---:B------:R-:W-:Y:S01]  /*13de0*/  HMMA.16816.F32.BF16 R8, R68.reuse, R74, R8 ;  /* 0x0000004a4408723c */ /* 0x040fe20000041808 */
[----:B------:R-:W2:Y:S02]  /*13df0*/  LDSM.16.MT88.4 R72, [R163+0xa800] ;  /* 0x00a80000a348783b */ /* 0x000ea40000004200 */
[----:B---3--:R-:W-:Y:S01]  /*13e00*/  F2FP.BF16.F32.PACK_AB R108, R146, R137 ;  /* 0x00000089926c723e */ /* 0x008fe200000010ff */
[----:B------:R-:W-:Y:S04]  /*13e10*/  FADD.FTZ R3, R130, R3 ;  /* 0x0000000382037221 */ /* 0x000fe80000010000 */
[C---:B------:R-:W-:Y:S03]  /*13e20*/  HMMA.16816.F32.BF16 R12, R68.reuse, R80, R12 ;  /* 0x00000050440c723c */ /* 0x040fe6000004180c */
[----:B------:R-:W-:Y:S01]  /*13e30*/  FADD.FTZ R2, R136, R3 ;  /* 0x0000000388027221 */ /* 0x000fe20000010000 */
[----:B-1----:R-:W-:Y:S03]  /*13e40*/  F2FP.BF16.F32.PACK_AB R110, R126, R119 ;  /* 0x000000777e6e723e */ /* 0x002fe600000010ff */
[C---:B------:R-:W-:Y:S01]  /*13e50*/  FADD.FTZ R2, R139.reuse, R2 ;  /* 0x000000028b027221 */ /* 0x040fe20000010000 */
        /* <DEDUP_REMOVED lines=30> */
[C---:B------:R-:W-:Y:S03]  /*14040*/  HMMA.16816.F32.BF16 R4, R68.reuse, R76, R4 ;  /* 0x0000004c4404723c */ /* 0x040fe60000041804 */
[----:B------:R-:W-:Y:S01]  /*14050*/  FADD.FTZ R129, R129, R140 ;  /* 0x0000008c81817221 */ /* 0x000fe20000010000 */
[----:B------:R-:W-:Y:S03]  /*14060*/  FADD.FTZ R3, R144, R3 ;  /* 0x0000000390037221 */ /* 0x000fe60000010000 */
        /* <DEDUP_REMOVED lines=28> */
[C---:B-1----:R-:W-:Y:S01]  /*14230*/  F2FP.BF16.F32.PACK_AB R111, R107.reuse, R106 ;  /* 0x0000006a6b6f723e */ /* 0x042fe200000010ff */
[----:B------:R-:W-:Y:S01]  /*14240*/  FADD.FTZ R106, R106, R3 ;  /* 0x000000036a6a7221 */ /* 0x000fe20000010000 */
[----:B------:R-:W-:Y:S03]  /*14250*/  MOV R3, R104 ;  /* 0x0000006800037202 */ /* 0x000fe60000000f00 */
[C---:B----4-:R-:W-:Y:S03]  /*14260*/  HMMA.16816.F32.BF16 R60, R68.reuse, R84, R60 ;  /* 0x00000054443c723c */ /* 0x050fe6000004183c */
[----:B------:R-:W-:Y:S05]  /*14270*/  FADD.FTZ R187, R107, R106 ;  /* 0x0000006a6bbb7221 */ /* 0x000fea0000010000 */
[----:B------:R-:W-:Y:S01]  /*14280*/  HMMA.16816.F32.BF16 R64, R68, R86, R64 ;  /* 0x000000564440723c */ /* 0x000fe20000041840 */
[----:B------:R-:W1:Y:S07]  /*14290*/  LDSM.16.MT88.4 R68, [R160+0x9800] ;  /* 0x00980000a044783b */ /* 0x000e6e0000004200 */
[C---:B------:R-:W-:Y:S01]  /*142a0*/  HMMA.16816.F32.BF16 R96, R108.reuse, R92, R4 ;  /* 0x0000005c6c60723c */ /* 0x040fe20000041804 */
[----:B------:R-:W3:Y:S07]  /*142b0*/  LDSM.16.MT88.4 R4, [R163+0xb800] ;  /* 0x00b80000a304783b */ /* 0x000eee0000004200 */
[C---:B------:R-:W-:Y:S01]  /*142c0*/  HMMA.16816.F32.BF16 R92, R108.reuse, R94, R8 ;  /* 0x0000005e6c5c723c */ /* 0x040fe20000041808 */
[----:B------:R-:W4:Y:S07]  /*142d0*/  LDSM.16.MT88.4 R8, [R162+0xb800] ;  /* 0x00b80000a208783b */ /* 0x000f2e0000004200 */
[C---:B--2---:R-:W-:Y:S01]  /*142e0*/  HMMA.16816.F32.BF16 R88, R108.reuse, R72, R12 ;  /* 0x000000486c58723c */ /* 0x044fe2000004180c */
[----:B------:R-:W2:Y:S07]  /*142f0*/  LDSM.16.MT88.4 R12, [R161+0xb800] ;  /* 0x00b80000a10c783b */ /* 0x000eae0000004200 */
[C---:B------:R-:W-:Y:S08]  /*14300*/  HMMA.16816.F32.BF16 R84, R108.reuse, R74, R16 ;  /* 0x0000004a6c54723c */ /* 0x040ff00000041810 */
[C---:B------:R-:W-:Y:S08]  /*14310*/  HMMA.16816.F32.BF16 R80, R108.reuse, R76, R20 ;  /* 0x0000004c6c50723c */ /* 0x040ff00000041814 */
[C---:B------:R-:W-:Y:S08]  /*14320*/  HMMA.16816.F32.BF16 R76, R108.reuse, R78, R24 ;  /* 0x0000004e6c4c723c */ /* 0x040ff00000041818 */
[C---:B-1----:R-:W-:Y:S08]  /*14330*/  HMMA.16816.F32.BF16 R72, R108.reuse, R68, R28 ;  /* 0x000000446c48723c */ /* 0x042ff0000004181c */
[C---:B------:R-:W-:Y:S08]  /*14340*/  HMMA.16816.F32.BF16 R68, R108.reuse, R70, R32 ;  /* 0x000000466c44723c */ /* 0x040ff00000041820 */
[C---:B---3--:R-:W-:Y:S08]  /*14350*/  HMMA.16816.F32.BF16 R36, R108.reuse, R4, R36 ;  /* 0x000000046c24723c */ /* 0x048ff00000041824 */
[C---:B------:R-:W-:Y:S01]  /*14360*/  HMMA.16816.F32.BF16 R40, R108.reuse, R6, R40 ;  /* 0x000000066c28723c */ /* 0x040fe20000041828 */
[----:B------:R-:W1:Y:S07]  /*14370*/  LDSM.16.MT88.4 R4, [R160+0xb800] ;  /* 0x00b80000a004783b */ /* 0x000e6e0000004200 */
[C---:B----4-:R-:W-:Y:S08]  /*14380*/  HMMA.16816.F32.BF16 R44, R108.reuse, R8, R44 ;  /* 0x000000086c2c723c */ /* 0x050ff0000004182c */
[C---:B------:R-:W-:Y:S08]  /*14390*/  HMMA.16816.F32.BF16 R48, R108.reuse, R10, R48 ;  /* 0x0000000a6c30723c */ /* 0x040ff00000041830 */
[C---:B--2---:R-:W-:Y:S08]  /*143a0*/  HMMA.16816.F32.BF16 R52, R108.reuse, R12, R52 ;  /* 0x0000000c6c34723c */ /* 0x044ff00000041834 */
[C---:B------:R-:W-:Y:S08]  /*143b0*/  HMMA.16816.F32.BF16 R56, R108.reuse, R14, R56 ;  /* 0x0000000e6c38723c */ /* 0x040ff00000041838 */
[C---:B-1----:R-:W-:Y:S08]  /*143c0*/  HMMA.16816.F32.BF16 R60, R108.reuse, R4, R60 ;  /* 0x000000046c3c723c */ /* 0x042ff0000004183c */
[----:B------:R-:W-:Y:S01]  /*143d0*/  HMMA.16816.F32.BF16 R64, R108, R6, R64 ;  /* 0x000000066c40723c */ /* 0x000fe20000041840 */
[----:B------:R-:W-:Y:S08]  /*143e0*/  @!UPT UIADD3 URZ, UPT, UPT, URZ, URZ, URZ ;  /* 0x000000fffffff290 */ /* 0x000ff0000fffe0ff */
[----:B------:R-:W-:Y:S11]  /*143f0*/  @P0 BRA `(.L_x_12872) ;  /* 0xffffffc800dc0947 */ /* 0x000ff6000383ffff */
.L_x_12865:
[----:B------:R1:W5:Y:S01]  /*14400*/  LD.E R2, desc[UR4][R102.64+0xd8] ;  /* 0x0000d80466027980 */ /* 0x000362000c101900 */
[----:B------:R-:W-:Y:S01]  /*14410*/  IMAD.SHL.U32 R7, R175, 0x20, RZ ;  /* 0x00000020af077824 */ /* 0x000fe200078e00ff */
[----:B------:R-:W-:Y:S01]  /*14420*/  UMOV UR7, 0xffffffff ;  /* 0xffffffff00077882 */ /* 0x000fe20000000000 */
[----:B------:R-:W-:-:S03]  /*14430*/  SHF.R.U32.HI R0, RZ, 0x1, R175 ;  /* 0x00000001ff007819 */ /* 0x000fc600000116af */
        /* <DEDUP_REMOVED lines=9> */
.L_x_12894:
[----:B------:R-:W2:Y:S01]  /*144d0*/  MUFU.RCP R8, R4 ;  /* 0x0000000400087308 */ /* 0x000ea20000001000 */
[----:B----4-:R-:W-:Y:S01]  /*144e0*/  FADD.FTZ R3, R9, R10 ;  /* 0x0000000a09037221 */ /* 0x010fe20000010000 */
[C---:B------:R-:W-:Y:S01]  /*144f0*/  SHF.L.U32 R5, R175.reuse, 0x4, RZ ;  /* 0x00000004af057819 */ /* 0x040fe200000006ff */
[----:B------:R-:W-:Y:S01]  /*14500*/  BAR.SYNC.DEFER_BLOCKING 0x0 ;  /* 0x0000000000007b1d */ /* 0x000fe20000010000 */
[----:B------:R-:W-:Y:S02]  /*14510*/  SHF.L.U32 R10, R175, 0x1, RZ ;  /* 0x00000001af0a7819 */ /* 0x000fe400000006ff */
[----:B---3--:R-:W-:Y:S02]  /*14520*/  LOP3.LUT R9, R5, 0x1c0, RZ, 0xc0, !PT ;  /* 0x000001c005097812 */ /* 0x008fe400078ec0ff */
        /* <DEDUP_REMOVED lines=123> */
[--C-:B----4-:R-:W-:Y:S01]  /*14ce0*/  SHF.R.U32.HI R10, RZ, 0x1, R175.reuse ;  /* 0x00000001ff0a7819 */ /* 0x110fe200000116af */
[----:B------:R4:W5:Y:S01]  /*14cf0*/  LD.E.64 R76, desc[UR4][R102.64+0x78] ;  /* 0x00007804664c7980 */ /* 0x000962000c101b00 */
[----:B------:R-:W4:Y:S01]  /*14d00*/  @P0 MUFU.LG2 R6, R3 ;  /* 0x0000000300060308 */ /* 0x000f220000000c00 */
[----:B------:R-:W-:Y:S02]  /*14d10*/  LOP3.LUT R71, R69, 0x1f8, RZ, 0xc0, !PT ;  /* 0x000001f845477812 */ /* 0x000fe400078ec0ff */
[----:B------:R2:W5:Y:S01]  /*14d20*/  LD.E.64 R74, desc[UR4][R102.64+0xa8] ;  /* 0x0000a804664a7980 */ /* 0x000562000c101b00 */
[----:B------:R-:W-:Y:S02]  /*14d30*/  SHF.R.U32.HI R9, RZ, 0x2, R175 ;  /* 0x00000002ff097819 */ /* 0x000fe400000116af */
[----:B------:R-:W-:Y:S02]  /*14d40*/  LOP3.LUT R10, R10, 0x30, RZ, 0xc0, !PT ;  /* 0x000000300a0a7812 */ /* 0x000fe400078ec0ff */
[----:B------:R-:W-:-:S02]  /*14d50*/  LOP3.LUT R71, R71, 0x38, R0, 0x78, !PT ;  /* 0x0000003847477812 */ /* 0x000fc400078e7800 */
[----:B------:R-:W-:Y:S01]  /*14d60*/  LOP3.LUT R0, R10, 0x7, R9, 0xf8, !PT ;  /* 0x000000070a007812 */ /* 0x000fe200078ef809 */
[----:B-1----:R-:W-:Y:S01]  /*14d70*/  @P1 FMUL.FTZ R9, R4, 0.69314718246459960938 ;  /* 0x3f31721804091820 */ /* 0x002fe20000410000 */
[----:B------:R-:W-:Y:S02]  /*14d80*/  LOP3.LUT R4, R5, 0x10, RZ, 0xc0, !PT ;  /* 0x0000001005047812 */ /* 0x000fe400078ec0ff */
[----:B------:R-:W-:Y:S01]  /*14d90*/  MOV R70, 0xff800000 ;  /* 0xff80000000467802 */ /* 0x000fe20000000f00 */
[----:B-----5:R-:W-:Y:S01]  /*14da0*/  @P1 FFMA.FTZ R70, R2, R104, R9 ;  /* 0x0000006802461223 */ /* 0x020fe20000010009 */
        /* <DEDUP_REMOVED lines=25> */
[----:B------:R2:W3:Y:S01]  /*14f40*/  LDS.128 R4, [R71+UR6+0x7800] ;  /* 0x0078000647047984 */ /* 0x0004e20008000c00 */
[----:B-1--4-:R-:W-:Y:S05]  /*14f50*/  @P2 BRA `(.L_x_12875) ;  /* 0x0000000000282947 */ /* 0x012fea0003800000 */
[----:B--2---:R-:W-:Y:S01]  /*14f60*/  IMAD.IADD R71, R181, 0x1, -R176 ;  /* 0x00000001b5477824 */ /* 0x004fe200078e0ab0 */
        /* <DEDUP_REMOVED lines=9> */
.L_x_12875:
[----:B------:R-:W-:Y:S05]  /*15000*/  BSYNC.RECONVERGENT B0 ;  /* 0x0000000000007941 */ /* 0x000fea0003800200 */
.L_x_12874:
[----:B------:R4:W5:Y:S01]  /*15010*/  LD.E R102, desc[UR4][R102.64+0xc0] ;  /* 0x0000c00466667980 */ /* 0x000962000c101900 */
[----:B------:R-:W-:Y:S01]  /*15020*/  IMAD.IADD R181, R181, 0x1, -R176 ;  /* 0x00000001b5b57824 */ /* 0x000fe200078e0ab0 */
[----:B------:R-:W-:Y:S01]  /*15030*/  LOP3.LUT R180, R180, 0x1f80, RZ, 0xc0, !PT ;  /* 0x00001f80b4b47812 */ /* 0x000fe200078ec0ff */
[----:B------:R-:W-:Y:S01]  /*15040*/  IMAD R68, R73, R68, RZ ;  /* 0x0000004449447224 */ /* 0x000fe200078e02ff */
[----:B------:R-:W1:Y:S01]  /*15050*/  S2R R0, SR_TID.X ;  /* 0x0000000000007919 */ /* 0x000e620000002100 */
[----:B------:R-:W-:Y:S01]  /*15060*/  BSSY.RECONVERGENT B0, `(.L_x_12876) ;  /* 0x000001b000007945 */ /* 0x000fe20003800200 */
[----:B--2---:R-:W-:Y:S02]  /*15070*/  LOP3.LUT R71, R180, 0x3c, R69, 0xf8, !PT ;  /* 0x0000003cb4477812 */ /* 0x004fe400078ef845 */
[----:B------:R-:W-:Y:S02]  /*15080*/  LOP3.LUT R69, R69, 0x3c, RZ, 0xc0, !PT ;  /* 0x0000003c45457812 */ /* 0x000fe400078ec0ff */
        /* <DEDUP_REMOVED lines=24> */
.L_x_12877:
[----:B------:R-:W-:Y:S05]  /*15210*/  BSYNC.RECONVERGENT B0 ;  /* 0x0000000000007941 */ /* 0x000fea0003800200 */
.L_x_12876:
        /* <DEDUP_REMOVED lines=12> */
.L_x_12879:
[----:B------:R-:W-:Y:S05]  /*152e0*/  BSYNC.RECONVERGENT B0 ;  /* 0x0000000000007941 */ /* 0x000fea0003800200 */
.L_x_12878:
        /* <DEDUP_REMOVED lines=11> */
.L_x_12881:
[----:B------:R-:W-:Y:S05]  /*153a0*/  BSYNC.RECONVERGENT B0 ;  /* 0x0000000000007941 */ /* 0x000fea0003800200 */
.L_x_12880:
        /* <DEDUP_REMOVED lines=11> */
.L_x_12883:
[----:B------:R-:W-:Y:S05]  /*15460*/  BSYNC.RECONVERGENT B0 ;  /* 0x0000000000007941 */ /* 0x000fea0003800200 */
.L_x_12882:
        /* <DEDUP_REMOVED lines=10> */
.L_x_12885:
[----:B------:R-:W-:Y:S05]  /*15510*/  BSYNC.RECONVERGENT B0 ;  /* 0x0000000000007941 */ /* 0x000fea0003800200 */
.L_x_12884:
        /* <DEDUP_REMOVED lines=10> */
.L_x_12887:
[----:B------:R-:W-:Y:S05]  /*155c0*/  BSYNC.RECONVERGENT B0 ;  /* 0x0000000000007941 */ /* 0x000fea0003800200 */
.L_x_12886:
        /* <DEDUP_REMOVED lines=10> */
.L_x_12889:
[----:B------:R-:W-:Y:S05]  /*15670*/  BSYNC.RECONVERGENT B0 ;  /* 0x0000000000007941 */ /* 0x000fea0003800200 */
.L_x_12888:
[----:B------:R-:W-:-:S04]  /*15680*/  MOV R175, 0x0 ;  /* 0x0000000000af7802 */ /* 0x000fc80000000f00 */
[----:B-12345:R-:W-:Y:S05]  /*15690*/  @P3 RET.REL.NODEC R174 `(_ZN5flash24flash_fwd_splitkv_kernelI23Flash_fwd_kernel_traitsILi128ELi64ELi64ELi4ELb0ELb0EN7cutlass10bfloat16_tE19Flash_kernel_traitsILi128ELi64ELi64ELi4ES3_EELb0ELb0ELb1ELb0ELb0ELb1ELb1ELb1EEEvNS_16Flash_fwd_paramsE) ;  /* 0xfffffea8ae583950 */ /* 0x03efea0003c3ffff */
[-C--:B------:R-:W-:Y:S01]  /*156a0*/  ISETP.GE.AND P2, PT, R69, R102.reuse, PT ;  /* 0x000000664500720c */ /* 0x080fe20003f46270 */
[----:B------:R-:W-:Y:S01]  /*156b0*/  IMAD.MOV.U32 R175, RZ, RZ, 0x0 ;  /* 0x00000000ffaf7424 */ /* 0x000fe200078e00ff */
[----:B------:R-:W-:-:S11]  /*156c0*/  ISETP.GE.AND P0, PT, R71, R102, PT ;  /* 0x000000664700720c */ /* 0x000fd60003f06270 */
[----:B------:R-:W-:-:S04]  /*156d0*/  @!P2 LEA R2, P1, R73, R76, 0x2 ;  /* 0x0000004c4902a211 */ /* 0x000fc800078210ff */
[----:B------:R-:W-:-:S05]  /*156e0*/  @!P2 LEA.HI.X R3, R73, R77, R68, 0x2, P1 ;  /* 0x0000004d4903a211 */ /* 0x000fca00008f1444 */
[----:B------:R1:W-:Y:S02]  /*156f0*/  @!P2 ST.E.128 desc[UR4][R2.64+0x7000], R36 ;  /* 0x007000240200a985 */ /* 0x0003e4000c101d04 */
[----:B-1----:R-:W-:Y:S05]  /*15700*/  @P0 RET.REL.NODEC R174 `(_ZN5flash24flash_fwd_splitkv_kernelI23Flash_fwd_kernel_traitsILi128ELi64ELi64ELi4ELb0ELb0EN7cutlass10bfloat16_tE19Flash_kernel_traitsILi128ELi64ELi64ELi4ES3_EELb0ELb0ELb1ELb0ELb0ELb1ELb1ELb1EEEvNS_16Flash_fwd_paramsE) ;  /* 0xfffffea8ae3c0950 */ /* 0x002fea0003c3ffff */
[----:B------:R-:W-:Y:S01]  /*15710*/  LEA R2, P0, R73, R76, 0x2 ;  /* 0x0000004c49027211 */ /* 0x000fe200078010ff */
[----:B------:R-:W-:-:S03]  /*15720*/  IMAD.MOV.U32 R175, RZ, RZ, 0x0 ;  /* 0x00000000ffaf7424 */ /* 0x000fc600078e00ff */
[----:B------:R-:W-:-:S05]  /*15730*/  LEA.HI.X R3, R73, R77, R68, 0x2, P0 ;  /* 0x0000004d49037211 */ /* 0x000fca00000f1444 */
[----:B------:R1:W-:Y:S02]  /*15740*/  ST.E.128 desc[UR4][R2.64+0x7100], R4 ;  /* 0x0071000402007985 */ /* 0x0003e4000c101d04 */
[----:B-1----:R-:W-:Y:S05]  /*15750*/  RET.REL.NODEC R174 `(_ZN5flash24flash_fwd_splitkv_kernelI23Flash_fwd_kernel_traitsILi128ELi64ELi64ELi4ELb0ELb0EN7cutlass10bfloat16_tE19Flash_kernel_traitsILi128ELi64ELi64ELi4ES3_EELb0ELb0ELb1ELb0ELb0ELb1ELb1ELb1EEEvNS_16Flash_fwd_paramsE) ;  /* 0xfffffea8ae287950 */ /* 0x002fea0003c3ffff */
.L_x_12873:
[----:B------:R-:W-:Y:S01]  /*15760*/  MOV R6, 0x2 ;  /* 0x0000000200067802 */ /* 0x000fe20000000f00 */
[----:B------:R-:W-:Y:S01]  /*15770*/  IMAD.MOV.U32 R5, RZ, RZ, -0x1 ;  /* 0xffffffffff057424 */ /* 0x000fe200078e00ff */
[----:B------:R-:W-:-:S07]  /*15780*/  MOV R3, 0x1f ;  /* 0x0000001f00037802 */ /* 0x000fce0000000f00 */
[----:B-1---5:R-:W-:Y:S05]  /*15790*/  WARPSYNC.COLLECTIVE R5, `(.L_x_12890) ;  /* 0x0000000005087348 */ /* 0x022fea0003c00000 */
[----:B------:R2:W3:Y:S02]  /*157a0*/  SHFL.BFLY P0, R8, R188, R6, R3 ;  /* 0x0c000006bc087389 */ /* 0x0004e40000000003 */
[----:B-123-5:R-:W-:Y:S05]  /*157b0*/  ENDCOLLECTIVE ;  /* 0x000000000000791b */ /* 0x02efea0003800000 */
.L_x_12890:
[----:B------:R-:W-:Y:S02]  /*157c0*/  MOV R11, R8 ;  /* 0x00000008000b7202 */ /* 0x000fe40000000f00 */
[----:B------:R-:W-:-:S03]  /*157d0*/  MOV R6, 0x1 ;  /* 0x0000000100067802 */ /* 0x000fc60000000f00 */
[----:B------:R-:W-:-:S04]  /*157e0*/  FADD.FTZ R11, R11, R188 ;  /* 0x000000bc0b0b7221 */ /* 0x000fc80000010000 */
[----:B------:R-:W-:-:S07]  /*157f0*/  IMAD.MOV.U32 R188, RZ, RZ, R11 ;  /* 0x000000ffffbc7224 */ /* 0x000fce00078e000b */
[----:B------:R-:W-:Y:S05]  /*15800*/  WARPSYNC.COLLECTIVE R5, `(.L_x_12891) ;  /* 0x0000000005087348 */ /* 0x000fea0003c00000 */
[----:B------:R1:W2:Y:S02]  /*15810*/  SHFL.BFLY P0, R8, R188, R6, R3 ;  /* 0x0c000006bc087389 */ /* 0x0002a40000000003 */
[----:B-12---:R-:W-:Y:S05]  /*15820*/  ENDCOLLECTIVE ;  /* 0x000000000000791b */ /* 0x006fea0003800000 */
.L_x_12891:
[----:B------:R-:W-:Y:S01]  /*15830*/  MOV R188, R187 ;  /* 0x000000bb00bc7202 */ /* 0x000fe20000000f00 */
[----:B------:R-:W-:Y:S01]  /*15840*/  IMAD.MOV.U32 R4, RZ, RZ, R8 ;  /* 0x000000ffff047224 */ /* 0x000fe200078e0008 */
[----:B------:R-:W-:-:S03]  /*15850*/  MOV R6, 0x2 ;  /* 0x0000000200067802 */ /* 0x000fc60000000f00 */
[----:B------:R-:W-:-:S07]  /*15860*/  FADD.FTZ R4, R11, R4 ;  /* 0x000000040b047221 */ /* 0x000fce0000010000 */
[----:B------:R-:W-:Y:S05]  /*15870*/  WARPSYNC.COLLECTIVE R5, `(.L_x_12892) ;  /* 0x0000000005087348 */ /* 0x000fea0003c00000 */
[----:B------:R1:W2:Y:S02]  /*15880*/  SHFL.BFLY P0, R8, R188, R6, R3 ;  /* 0x0c000006bc087389 */ /* 0x0002a40000000003 */
[----:B-12---:R-:W-:Y:S05]  /*15890*/  ENDCOLLECTIVE ;  /* 0x000000000000791b */ /* 0x006fea0003800000 */
.L_x_12892:
[----:B------:R-:W-:Y:S01]  /*158a0*/  FADD.FTZ R9, R8, R187 ;  /* 0x000000bb08097221 */ /* 0x000fe20000010000 */
[----:B------:R-:W-:-:S03]  /*158b0*/  MOV R6, 0x1 ;  /* 0x0000000100067802 */ /* 0x000fc60000000f00 */
[----:B------:R-:W-:-:S07]  /*158c0*/  IMAD.MOV.U32 R188, RZ, RZ, R9 ;  /* 0x000000ffffbc7224 */ /* 0x000fce00078e0009 */
[----:B------:R-:W-:Y:S05]  /*158d0*/  WARPSYNC.COLLECTIVE R5, `(.L_x_12893) ;  /* 0x0000000005087348 */ /* 0x000fea0003c00000 */
[----:B------:R1:W2:Y:S02]  /*158e0*/  SHFL.BFLY P0, R8, R188, R6, R3 ;  /* 0x0c000006bc087389 */ /* 0x0002a40000000003 */
[----:B-12---:R-:W-:Y:S05]  /*158f0*/  ENDCOLLECTIVE ;  /* 0x000000000000791b */ /* 0x006fea0003800000 */
.L_x_12893:
[----:B------:R-:W-:Y:S01]  /*15900*/  MOV R10, R8 ;  /* 0x00000008000a7202 */ /* 0x000fe20000000f00 */
[----:B------:R-:W-:Y:S06]  /*15910*/  BRA `(.L_x_12894) ;  /* 0xffffffe800ec7947 */ /* 0x000fec000383ffff */
.L_x_12895:
        /* <DEDUP_REMOVED lines=14> */
.L_x_14963:


//--------------------- .text._ZN5flash24flash_fwd_splitkv_kernelI23Flash_fwd_kernel_traitsILi128ELi64ELi64ELi4ELb0ELb0EN7cutlass10bfloat16_tE19Flash_kernel_traitsILi128ELi64ELi64ELi4ES3_EELb0ELb1ELb0ELb0ELb1ELb0ELb0ELb0EEEvNS_16Flash_fwd_paramsE --------------------------
	.section	.text._ZN5flash24flash_fwd_splitkv_kernelI23Flash_fwd_kernel_traitsILi128ELi64ELi64ELi4ELb0ELb0EN7cutlass10bfloat16_tE19Flash_kernel_traitsILi128ELi64ELi64ELi4ES3_EELb0ELb1ELb0ELb0ELb1ELb0ELb0ELb0EEEvNS_16Flash_fwd_paramsE,"ax",@progbits
	.align	128
        .global         _ZN5flash24flash_fwd_splitkv_kernelI23Flash_fwd_kernel_traitsILi128ELi64ELi64ELi4ELb0ELb0EN7cutlass10bfloat16_tE19Flash_kernel_traitsILi128ELi64ELi64ELi4ES3_EELb0ELb1ELb0ELb0ELb1ELb0ELb0ELb0EEEvNS_16Flash_fwd_paramsE
        .type           _ZN5flash24flash_fwd_splitkv_kernelI23Flash_fwd_kernel_traitsILi128ELi64ELi64ELi4ELb0ELb0EN7cutlass10bfloat16_tE19Flash_kernel_traitsILi128ELi64ELi64ELi4ES3_EELb0ELb1ELb0ELb0ELb1ELb0ELb0ELb0EEEvNS_16Flash_fwd_paramsE,@function
        .size           _ZN5flash24flash_fwd_splitkv_kernelI23Flash_fwd_kernel_traitsILi128ELi64ELi64ELi4ELb0ELb0EN7cutlass10bfloat16_tE19Flash_kernel_traitsILi128ELi64ELi64ELi4ES3_EELb0ELb1ELb0ELb0ELb1ELb0ELb0ELb0EEEvNS_16Flash_fwd_paramsE,(.L_x_14964 - _ZN5flash24flash_fwd_splitkv_kernelI23Flash_fwd_kernel_traitsILi128ELi64ELi64ELi4ELb0ELb0EN7cutlass10bfloat16_tE19Flash_kernel_traitsILi128ELi64ELi64ELi4ES3_EELb0ELb1ELb0ELb0ELb1ELb0ELb0ELb0EEEvNS_16Flash_fwd_paramsE)
        .other          _ZN5flash24flash_fwd_splitkv_kernelI23Flash_fwd_kernel_traitsILi128ELi64ELi64ELi4ELb0ELb0EN7cutlass10bfloat16_tE19Flash_kernel_traitsILi128ELi64ELi64ELi4ES3_EELb0ELb1ELb0ELb0ELb1ELb0ELb0ELb0EEEvNS_16Flash_fwd_paramsE,@"STO_CUDA_ENTRY STV_DEFAULT"
_ZN5flash24flash_fwd_splitkv_kernelI23Flash_fwd_kernel_traitsILi128ELi64ELi64ELi4ELb0ELb0EN7cutlass10bfloat16_tE19Flash_kernel_traitsILi128ELi64ELi64ELi4ES3_EELb0ELb1ELb0ELb0ELb1ELb0ELb0ELb0EEEvNS_16Flash_fwd_paramsE:
.text._ZN5flash24flash_fwd_splitkv_kernelI23Flash_fwd_kernel_traitsILi128ELi64ELi64ELi4ELb0ELb0EN7cutlass10bfloat16_tE19Flash_kernel_traitsILi128ELi64ELi64ELi4ES3_EELb0ELb1ELb0ELb0ELb1ELb0ELb0ELb0EEEvNS_16Flash_fwd_paramsE:
[----:B------:R-:W-:Y:S01]  /*0000*/  LDC R1, c[0x0][0x37c] ;  /* 0x0000df00ff017b82 */ /* 0x000fe20000000800 */
[----:B------:R-:W1:Y:S07]  /*0010*/  S2R R31, SR_CTAID.X ;  /* 0x00000000001f7919 */ /* 0x000e6e0000002500 */
[----:B------:R-:W2:Y:S01]  /*0020*/  LDC.64 R2, c[0x0][0x348] ;  /* 0x0000d200ff027b82 */ /* 0x000ea20000000a00 */
[----:B------:R-:W-:Y:S01]  /*0030*/  BSSY.RECONVERGENT B3, `(.L_x_12896) ;  /* 0x0000005000037945 */ /* 0x000fe20003800200 */
[----:B------:R-:W-:Y:S01]  /*0040*/  MOV R148, 0x80 ;  /* 0x0000008000947802 */ /* 0x000fe20000000f00 */
[----:B------:R-:W3:Y:S01]  /*0050*/  S2R R151, SR_CTAID.Y ;  /* 0x0000000000977919 */ /* 0x000ee20000002600 */
[----:B------:R-:W4:Y:S05]  /*0060*/  S2R R150, SR_CTAID.Z ;  /* 0x0000000000967919 */ /* 0x000f2a0000002700 */
[----:B-1234-:R-:W-:Y:S05]  /*0070*/  CALL.REL.NOINC `($_ZN5flash24flash_fwd_splitkv_kernelI23Flash_fwd_kernel_traitsILi128ELi64ELi64ELi4ELb0ELb0EN7cutlass10bfloat16_tE19Flash_kernel_traitsILi128ELi64ELi64ELi4ES3_EELb0ELb1ELb0ELb0ELb1ELb0ELb0ELb0EEEvNS_16Flash_fwd_paramsE$_ZN5flash30compute_attn_1rowblock_splitkvI23Flash_fwd_kernel_traitsILi128ELi64ELi64ELi4ELb0ELb0EN7cutlass10bfloat16_tE19Flash_kernel_traitsILi128ELi64ELi64ELi4ES3_EELb0ELb1ELb0ELb0ELb1ELb0ELb0ELb0ENS_16Flash_fwd_paramsEEEvRKT8_iiiii) ;  /* 0x0000000000087944 */ /* 0x01efea0003c00000 */
[----:B------:R-:W-:Y:S05]  /*0080*/  BSYNC.RECONVERGENT B3 ;  /* 0x0000000000037941 */ /* 0x000fea0003800200 */
.L_x_12896:
[----:B------:R-:W-:Y:S05]  /*0090*/  EXIT ;  /* 0x000000000000794d */ /* 0x000fea0003800000 */
        .type           $_ZN5flash24flash_fwd_splitkv_kernelI23Flash_fwd_kernel_traitsILi128ELi64ELi64ELi4ELb0ELb0EN7cutlass10bfloat16_tE19Flash_kernel_traitsILi128ELi64ELi64ELi4ES3_EELb0ELb1ELb0ELb0ELb1ELb0ELb0ELb0EEEvNS_16Flash_fwd_paramsE$_ZN5flash30compute_attn_1rowblock_splitkvI23Flash_fwd_kernel_traitsILi128ELi64ELi64ELi4ELb0ELb0EN7cutlass10bfloat16_tE19Flash_kernel_traitsILi128ELi64ELi64ELi4ES3_EELb0ELb1ELb0ELb0ELb1ELb0ELb0ELb0ENS_16Flash_fwd_paramsEEEvRKT8_iiiii,@function
        .size           $_ZN5flash24flash_fwd_splitkv_kernelI23Flash_fwd_kernel_traitsILi128ELi64ELi64ELi4ELb0ELb0EN7cutlass10bfloat16_tE19Flash_kernel_traitsILi128ELi64ELi64ELi4ES3_EELb0ELb1ELb0ELb0ELb1ELb0ELb0ELb0EEEvNS_16Flash_fwd_paramsE$_ZN5flash30compute_attn_1rowblock_splitkvI23Flash_fwd_kernel_traitsILi128ELi64ELi64ELi4ELb0ELb0EN7cutlass10bfloat16_tE19Flash_kernel_traitsILi128ELi64ELi64ELi4ES3_EELb0ELb1ELb0ELb0ELb1ELb0ELb0ELb0ENS_16Flash_fwd_paramsEEEvRKT8_iiiii,(.L_x_14964 - $_ZN5flash24flash_fwd_splitkv_kernelI23Flash_fwd_kernel_traitsILi128ELi64ELi64ELi4ELb0ELb0EN7cutlass10bfloat16_tE19Flash_kernel_traitsILi128ELi64ELi64ELi4ES3_EELb0ELb1ELb0ELb0ELb1ELb0ELb0ELb0EEEvNS_16Flash_fwd_paramsE$_ZN5flash30compute_attn_1rowblock_splitkvI23Flash_fwd_kernel_traitsILi128ELi64ELi64ELi4ELb0ELb0EN7cutlass10bfloat16_tE19Flash_kernel_traitsILi128ELi64ELi64ELi4ES3_EELb0ELb1ELb0ELb0ELb1ELb0ELb0ELb0ENS_16Flash_fwd_paramsEEEvRKT8_iiiii)
$_ZN5flash24flash_fwd_splitkv_kernelI23Flash_fwd_kernel_traitsILi128ELi64ELi64ELi4ELb0ELb0EN7cutlass10bfloat16_tE19Flash_kernel_traitsILi128ELi64ELi64ELi4ES3_EELb0ELb1ELb0ELb0ELb1ELb0ELb0ELb0EEEvNS_16Flash_fwd_paramsE$_ZN5flash30compute_attn_1rowblock_splitkvI23Flash_fwd_kernel_traitsILi128ELi64ELi64ELi4ELb0ELb0EN7cutlass10bfloat16_tE19Flash_kernel_traitsILi128ELi64ELi64ELi4ES3_EELb0ELb1ELb0ELb0ELb1ELb0ELb0ELb0ENS_16Flash_fwd_paramsEEEvRKT8_iiiii:
        /* <DEDUP_REMOVED lines=39> */
.L_x_12898:
[----:B------:R-:W-:Y:S05]  /*0310*/  BSYNC.RECONVERGENT B0 ;  /* 0x0000000000007941 */ /* 0x000fea0003800200 */
.L_x_12897:
[----:B------:R-:W-:Y:S04]  /*0320*/  BSSY.RECONVERGENT B0, `(.L_x_12899) ;  /* 0x0000007000007945 */ /* 0x000fe80003800200 */
[----:B------:R-:W-:Y:S05]  /*0330*/  @!P3 BRA `(.L_x_12900) ;  /* 0x000000000014b947 */ /* 0x000fea0003800000 */
[----:B------:R-:W4:Y:S02]  /*0340*/  LD.E.U8 R6, desc[UR4][R2.64+0x1b2] ;  /* 0x0001b20402067980 */ /* 0x000f24000c101100 */
[----:B----4-:R-:W-:-:S13]  /*0350*/  ISETP.NE.AND P1, PT, R6, RZ, PT ;  /* 0x000000ff0600720c */ /* 0x010fda0003f25270 */
[----:B------:R-:W4:Y:S02]  /*0360*/  @P1 LD.E R6, desc[UR4][R10.64+0x4] ;  /* 0x000004040a061980 */ /* 0x000f24000c101900 */
[----:B----45:R-:W-:-:S06]  /*0370*/  @P1 IADD3 R33, PT, PT, R6, -R13, RZ ;  /* 0x8000000d06211210 */ /* 0x030fcc0007ffe0ff */
[----:B------:R4:W5:Y:S02]  /*0380*/  @!P1 LD.E R33, desc[UR4][R10.64] ;  /* 0x000000040a219980 */ /* 0x000964000c101900 */
.L_x_12900:
[----:B------:R-:W-:Y:S05]  /*0390*/  BSYNC.RECONVERGENT B0 ;  /* 0x0000000000007941 */ /* 0x000fea0003800200 */
.L_x_12899:
        /* <DEDUP_REMOVED lines=8> */
.L_x_12902:
[----:B------:R-:W5:Y:S01]  /*0420*/  LD.E.64 R6, desc[UR4][R2.64+0x108] ;  /* 0x0001080402067980 */ /* 0x000f62000c101b00 */
[----:B------:R-:W-:Y:S01]  /*0430*/  BSSY.RECONVERGENT B0, `(.L_x_12904) ;  /* 0x0000006000007945 */ /* 0x000fe20003800200 */
[----:B------:R-:W-:Y:S01]  /*0440*/  IMAD.MOV.U32 R5, RZ, RZ, RZ ;  /* 0x000000ffff057224 */ /* 0x000fe200078e00ff */
[----:B-----5:R-:W-:-:S04]  /*0450*/  ISETP.NE.U32.AND P0, PT, R6, RZ, PT ;  /* 0x000000ff0600720c */ /* 0x020fc80003f05070 */
[----:B------:R-:W-:-:S13]  /*0460*/  ISETP.NE.AND.EX P0, PT, R7, RZ, PT, P0 ;  /* 0x000000ff0700720c */ /* 0x000fda0003f05300 */
[----:B------:R-:W-:Y:S05]  /*0470*/  @!P0 BRA `(.L_x_12905) ;  /* 0x0000000000048947 */ /* 0x000fea0003800000 */
[----:B------:R1:W5:Y:S02]  /*0480*/  LD.E R5, desc[UR4][R2.64+0xbc] ;  /* 0x0000bc0402057980 */ /* 0x000364000c101900 */
.L_x_12905:
[----:B------:R-:W-:Y:S05]  /*0490*/  BSYNC.RECONVERGENT B0 ;  /* 0x0000000000007941 */ /* 0x000fea0003800200 */
.L_x_12904:
[----:B-----5:R-:W-:Y:S02]  /*04a0*/  IADD3 R33, PT, PT, R5, R33, -R12 ;  /* 0x0000002105217210 */ /* 0x020fe40007ffe80c */
.L_x_12903:
[----:B------:R-:W-:Y:S05]  /*04b0*/  BSYNC.RECONVERGENT B1 ;  /* 0x0000000000017941 */ /* 0x000fea0003800200 */
.L_x_12901:
[----:B------:R-:W-:Y:S01]  /*04c0*/  IMAD.SHL.U32 R152, R31, 0x40, RZ ;  /* 0x000000401f987824 */ /* 0x000fe200078e00ff */
[----:B------:R-:W-:Y:S01]  /*04d0*/  MOV R6, R148 ;  /* 0x0000009400067202 */ /* 0x000fe20000000f00 */
[----:B------:R-:W-:-:S03]  /*04e0*/  IMAD.MOV.U32 R7, RZ, RZ, 0x0 ;  /* 0x00000000ff077424 */ /* 0x000fc600078e00ff */
[----:B------:R-:W-:-:S13]  /*04f0*/  ISETP.GT.AND P0, PT, R97, R152, PT ;  /* 0x000000986100720c */ /* 0x000fda0003f04270 */
[----:B-1234-:R-:W-:Y:S05]  /*0500*/  @!P0 RET.REL.NODEC R6 `(_ZN5flash24flash_fwd_splitkv_kernelI23Flash_fwd_kernel_traitsILi128ELi64ELi64ELi4ELb0ELb0EN7cutlass10bfloat16_tE19Flash_kernel_traitsILi128ELi64ELi64ELi4ES3_EELb0ELb1ELb0ELb0ELb1ELb0ELb0ELb0EEEvNS_16Flash_fwd_paramsE) ;  /* 0xfffffff806bc8950 */ /* 0x01efea0003c3ffff */
        /* <DEDUP_REMOVED lines=35> */
[----:B------:R-:W-:Y:S02]  /*0740*/  LOP3.LUT R18, R7, 0x38, RZ, 0xc0, !PT ;  /* 0x0000003807127812 */ /* 0x000fe400078ec0ff */
[----:B-1----:R-:W-:Y:S01]  /*0750*/  SHF.R.U32.HI R3, RZ, 0x3, R149 ;  /* 0x00000003ff037819 */ /* 0x002fe20000011695 */
[----:B------:R-:W-:-:S03]  /*0760*/  IMAD.IADD R2, R97, 0x1, -R152 ;  /* 0x0000000161027824 */ /* 0x000fc600078e0a98 */
        /* <DEDUP_REMOVED lines=15> */
[----:B------:R-:W-:Y:S02]  /*0860*/  VIADD R5, R3, 0x20 ;  /* 0x0000002003057836 */ /* 0x000fe40000000000 */
[----:B------:R-:W-:-:S03]  /*0870*/  IMAD R13, R15, R152, RZ ;  /* 0x000000980f0d7224 */ /* 0x000fc600078e02ff */
[-C--:B------:R-:W-:Y:S02]  /*0880*/  ISETP.GE.AND P2, PT, R5, R2.reuse, PT ;  /* 0x000000020500720c */ /* 0x080fe40003f46270 */
[----:B------:R-:W-:Y:S02]  /*0890*/  IADD3.X R13, PT, PT, R6, R19, R13, P3, !PT ;  /* 0x00000013060d7210 */ /* 0x000fe40001ffe40d */
[C---:B------:R-:W-:Y:S02]  /*08a0*/  IADD3 R5, P1, PT, R0.reuse, R3, RZ ;  /* 0x0000000300057210 */ /* 0x040fe40007f3e0ff */
[----:B------:R-:W-:Y:S02]  /*08b0*/  ISETP.GE.AND P3, PT, R3, R2, PT ;  /* 0x000000020300720c */ /* 0x000fe40003f66270 */
[----:B------:R-:W-:Y:S02]  /*08c0*/  LEA.HI.X.SX32 R0, R0, RZ, 0x1, P1 ;  /* 0x000000ff00007211 */ /* 0x000fe400008f0eff */
[----:B------:R-:W-:-:S02]  /*08d0*/  LEA R4, P4, R5, R8, 0x2 ;  /* 0x0000000805047211 */ /* 0x000fc400078810ff */
[----:B------:R-:W-:Y:S02]  /*08e0*/  ISETP.GE.AND P0, PT, R7, R2, PT ;  /* 0x000000020700720c */ /* 0x000fe40003f06270 */
[----:B------:R-:W-:Y:S01]  /*08f0*/  LEA.HI.X R5, R5, R9, R0, 0x2, P4 ;  /* 0x0000000905057211 */ /* 0x000fe200020f1400 */
[-C--:B------:R-:W-:Y:S02]  /*0900*/  IMAD R0, R11, R150.reuse, RZ ;  /* 0x000000960b007224 */ /* 0x080fe400078e02ff */
[----:B------:R-:W-:Y:S02]  /*0910*/  VIADD R7, R3, 0x30 ;  /* 0x0000003003077836 */ /* 0x000fe40000000000 */
[----:B------:R-:W-:Y:S01]  /*0920*/  IMAD.WIDE.U32 R150, R10, R150, R12 ;  /* 0x000000960a967225 */ /* 0x000fe200078e000c */
[----:B------:R-:W-:Y:S02]  /*0930*/  ISETP.NE.OR P5, PT, R149, RZ, P0 ;  /* 0x000000ff9500720c */ /* 0x000fe400007a5670 */
[----:B------:R-:W-:-:S02]  /*0940*/  ISETP.GE.AND P1, PT, R7, R2, PT ;  /* 0x000000020700720c */ /* 0x000fc40003f26270 */
        /* <DEDUP_REMOVED lines=11> */
.L_x_12908:
[----:B------:R-:W-:Y:S05]  /*0a00*/  BSYNC.RECONVERGENT B0 ;  /* 0x0000000000007941 */ /* 0x000fea0003800200 */
.L_x_12907:
        /* <DEDUP_REMOVED lines=18> */
.L_x_12910:
[----:B------:R-:W-:Y:S05]  /*0b30*/  BSYNC.RECONVERGENT B0 ;  /* 0x0000000000007941 */ /* 0x000fea0003800200 */
.L_x_12909:
        /* <DEDUP_REMOVED lines=14> */
.L_x_12912:
[----:B------:R-:W-:Y:S05]  /*0c20*/  BSYNC.RECONVERGENT B0 ;  /* 0x0000000000007941 */ /* 0x000fea0003800200 */
.L_x_12911:
        /* <DEDUP_REMOVED lines=14> */
.L_x_12914:
[----:B------:R-:W-:Y:S05]  /*0d10*/  BSYNC.RECONVERGENT B0 ;  /* 0x0000000000007941 */ /* 0x000fea0003800200 */
.L_x_12913:
[----:B------:R-:W-:Y:S01]  /*0d20*/  MOV R149, 0x0 ;  /* 0x0000000000957802 */ /* 0x000fe20000000f00 */
[----:B------:R-:W-:Y:S04]  /*0d30*/  @!P6 ST.E desc[UR4][R4.64], R11 ;  /* 0x0000000b0400e985 */ /* 0x000fe8000c101904 */
[----:B------:R-:W-:Y:S04]  /*0d40*/  @!P5 ST.E desc[UR4][R4.64+0x40], R9 ;  /* 0x000040090400d985 */ /* 0x000fe8000c101904 */
[----:B------:R1:W-:Y:S02]  /*0d50*/  @!P4 ST.E desc[UR4][R4.64+0x80], R7 ;  /* 0x000080070400c985 */ /* 0x0003e4000c101904 */
[----:B-123-5:R-:W-:Y:S05]  /*0d60*/  @P3 RET.REL.NODEC R148 `(_ZN5flash24flash_fwd_splitkv_kernelI23Flash_fwd_kernel_traitsILi128ELi64ELi64ELi4ELb0ELb0EN7cutlass10bfloat16_tE19Flash_kernel_traitsILi128ELi64ELi64ELi4ES3_EELb0ELb1ELb0ELb0ELb1ELb0ELb0ELb0EEEvNS_16Flash_fwd_paramsE) ;  /* 0xfffffff094a43950 */ /* 0x02efea0003c3ffff */
[----:B------:R-:W-:Y:S02]  /*0d70*/  MOV R3, 0x7f800000 ;  /* 0x7f80000000037802 */ /* 0x000fe40000000f00 */
[----:B------:R-:W-:-:S03]  /*0d80*/  MOV R149, 0x0 ;  /* 0x0000000000957802 */ /* 0x000fc60000000f00 */
[----:B------:R1:W-:Y:S02]  /*0d90*/  ST.E desc[UR4][R4.64+0xc0], R3 ;  /* 0x0000c00304007985 */ /* 0x0003e4000c101904 */
[----:B-1----:R-:W-:Y:S05]  /*0da0*/  RET.REL.NODEC R148 `(_ZN5flash24flash_fwd_splitkv_kernelI23Flash_fwd_kernel_traitsILi128ELi64ELi64ELi4ELb0ELb0EN7cutlass10bfloat16_tE19Flash_kernel_traitsILi128ELi64ELi64ELi4ES3_EELb0ELb1ELb0ELb0ELb1ELb0ELb0ELb0EEEvNS_16Flash_fwd_paramsE) ;  /* 0xfffffff094947950 */ /* 0x002fea0003c3ffff */
.L_x_12906:
        /* <DEDUP_REMOVED lines=76> */
[----:B------:R-:W-:-:S04]  /*1270*/  @P3 IADD3 R5, PT, PT, R5, 0x1, RZ ;  /* 0x0000000105053810 */ /* 0x000fc80007ffe0ff */
[----:B------:R-:W-:Y:S01]  /*1280*/  MOV R11, R5 ;  /* 0x00000005000b7202 */ /* 0x000fe20000000f00 */
[----:B------:R-:W-:-:S04]  /*1290*/  IMAD R5, R141, R0, RZ ;  /* 0x000000008d057224 */ /* 0x000fc800078e02ff */
[----:B------:R-:W-:Y:S01]  /*12a0*/  @!P1 IMAD.MOV R11, RZ, RZ, -R11 ;  /* 0x000000ffff0b9224 */ /* 0x000fe200078e0a0b */
[----:B------:R-:W-:Y:S02]  /*12b0*/  @!P2 LOP3.LUT R11, RZ, R7, RZ, 0x33, !PT ;  /* 0x00000007ff0ba212 */ /* 0x000fe400078e33ff */
[----:B--2---:R-:W-:Y:S01]  /*12c0*/  SHF.R.S32.HI R9, RZ, 0x1f, R4 ;  /* 0x0000001fff097819 */ /* 0x004fe20000011404 */
        /* <DEDUP_REMOVED lines=19> */
.L_x_12916:
        /* <DEDUP_REMOVED lines=9> */
[----:B------:R-:W-:-:S02]  /*1490*/  CS2R R158, SRZ ;  /* 0x00000000009e7805 */ /* 0x000fc4000001ff00 */
[----:B-1----:R-:W-:-:S04]  /*14a0*/  IABS R4, R7 ;  /* 0x0000000700047213 */ /* 0x002fc80000000000 */
[----:B------:R-:W1:Y:S08]  /*14b0*/  I2F.RP R8, R4 ;  /* 0x0000000400087306 */ /* 0x000e700000209400 */
[----:B-1----:R-:W1:Y:S02]  /*14c0*/  MUFU.RCP R6, R8 ;  /* 0x0000000800067308 */ /* 0x002e640000001000 */
[----:B-1----:R-:W-:-:S06]  /*14d0*/  IADD3 R6, PT, PT, R6, 0xffffffe, RZ ;  /* 0x0ffffffe06067810 */ /* 0x002fcc0007ffe0ff */
[----:B------:R-:W1:Y:S01]  /*14e0*/  F2I.FTZ.U32.TRUNC.NTZ R21, R6 ;  /* 0x0000000600157305 */ /* 0x000e62000021f000 */
        /* <DEDUP_REMOVED lines=13> */
[----:B-----5:R-:W-:-:S05]  /*15c0*/  @!P3 SHF.R.S32.HI R6, RZ, 0x1f, R11 ;  /* 0x0000001fff06b819 */ /* 0x020fca000001140b */
[-C--:B------:R-:W-:Y:S01]  /*15d0*/  @!P1 IADD3 R5, PT, PT, R5, -R4.reuse, RZ ;  /* 0x8000000405059210 */ /* 0x080fe20007ffe0ff */
[----:B------:R-:W-:Y:S01]  /*15e0*/  @!P3 IMAD.IADD R21, R21, 0x1, R0 ;  /* 0x000000011515b824 */ /* 0x000fe200078e0200 */
[----:B------:R-:W-:Y:S02]  /*15f0*/  @P3 IADD3 R0, PT, PT, R12, R13, RZ ;  /* 0x0000000d0c003210 */ /* 0x000fe40007ffe0ff */
[----:B------:R-:W-:Y:S01]  /*1600*/  ISETP.GE.U32.AND P4, PT, R5, R4, PT ;  /* 0x000000040500720c */ /* 0x000fe20003f86070 */
[----:B---3--:R-:W-:Y:S01]  /*1610*/  @!P3 IMAD R9, R19, R11, RZ ;  /* 0x0000000b1309b224 */ /* 0x008fe200078e02ff */
[----:B------:R-:W-:Y:S01]  /*1620*/  LOP3.LUT R5, R150, R7, RZ, 0x3c, !PT ;  /* 0x0000000796057212 */ /* 0x000fe200078e3cff */
[----:B------:R-:W-:Y:S01]  /*1630*/  @!P3 IMAD.WIDE.U32 R20, R18, R11, R20 ;  /* 0x0000000b1214b225 */ /* 0x000fe200078e0014 */
[----:B------:R-:W-:Y:S02]  /*1640*/  @!P1 IADD3 R10, PT, PT, R10, 0x1, RZ ;  /* 0x000000010a0a9810 */ /* 0x000fe40007ffe0ff */
[----:B------:R-:W-:Y:S01]  /*1650*/  ISETP.GE.AND P2, PT, R5, RZ, PT ;  /* 0x000000ff0500720c */ /* 0x000fe20003f46270 */
[----:B------:R-:W-:Y:S01]  /*1660*/  @!P3 IMAD R9, R18, R6, R9 ;  /* 0x000000061209b224 */ /* 0x000fe200078e0209 */
[----:B------:R-:W-:Y:S01]  /*1670*/  ISETP.NE.AND P1, PT, R7, RZ, PT ;  /* 0x000000ff0700720c */ /* 0x000fe20003f25270 */
[----:B------:R-:W-:-:S02]  /*1680*/  @P3 IMAD R4, R141, R0, RZ ;  /* 0x000000008d043224 */ /* 0x000fc400078e02ff */
[----:B------:R-:W-:Y:S01]  /*1690*/  @P3 IMAD.WIDE.U32 R18, R140, R0, RZ ;  /* 0x000000008c123225 */ /* 0x000fe200078e00ff */
[----:B------:R-:W-:Y:S02]  /*16a0*/  @!P3 MOV R8, R20 ;  /* 0x000000140008b202 */ /* 0x000fe40000000f00 */
[----:B------:R-:W-:Y:S01]  /*16b0*/  LEA R0, R160, 0xffffffc0, 0x6 ;  /* 0xffffffc0a0007811 */ /* 0x000fe200078e30ff */
[----:B------:R-:W-:Y:S01]  /*16c0*/  @!P3 IMAD.IADD R9, R21, 0x1, R9 ;  /* 0x000000011509b824 */ /* 0x000fe200078e0209 */
[----:B------:R-:W-:Y:S01]  /*16d0*/  @P3 IADD3 R9, PT, PT, R19, R4, RZ ;  /* 0x0000000413093210 */ /* 0x000fe20007ffe0ff */
[----:B------:R-:W-:Y:S01]  /*16e0*/  @P3 IMAD.MOV.U32 R8, RZ, RZ, R18 ;  /* 0x000000ffff083224 */ /* 0x000fe200078e0012 */
[----:B------:R-:W-:Y:S01]  /*16f0*/  @!P3 SHF.R.S32.HI R5, RZ, 0x1f, R12 ;  /* 0x0000001fff05b819 */ /* 0x000fe2000001140c */
[----:B------:R-:W-:Y:S01]  /*1700*/  @!P3 IMAD R4, R105, R12, RZ ;  /* 0x0000000c6904b224 */ /* 0x000fe200078e02ff */
        /* <DEDUP_REMOVED lines=12> */
[----:B----4-:R-:W-:Y:S01]  /*17d0*/  @!P3 IMAD R4, R15, R11, RZ ;  /* 0x0000000b0f04b224 */ /* 0x010fe200078e02ff */
[----:B------:R-:W-:Y:S01]  /*17e0*/  @!P3 MOV R20, R8 ;  /* 0x000000080014b202 */ /* 0x000fe20000000f00 */
[----:B------:R-:W-:Y:S02]  /*17f0*/  IMAD R9, R17, R10, RZ ;  /* 0x0000000a11097224 */ /* 0x000fe400078e02ff */
[----:B------:R-:W-:Y:S02]  /*1800*/  @!P3 IMAD R4, R14, R5, R4 ;  /* 0x000000050e04b224 */ /* 0x000fe400078e0204 */
[----:B------:R-:W-:-:S02]  /*1810*/  IMAD R5, R16, R6, R9 ;  /* 0x0000000610057224 */ /* 0x000fc400078e0209 */
[----:B------:R-:W-:-:S04]  /*1820*/  @!P3 IMAD.WIDE.U32 R14, R14, R11, R20 ;  /* 0x0000000b0e0eb225 */ /* 0x000fc800078e0014 */
[----:B------:R-:W-:Y:S02]  /*1830*/  @P3 IMAD R9, R105, R12, RZ ;  /* 0x0000000c69093224 */ /* 0x000fe400078e02ff */
[----:B------:R-:W-:-:S04]  /*1840*/  IMAD.WIDE.U32 R18, R16, R10, R18 ;  /* 0x0000000a10127225 */ /* 0x000fc800078e0012 */
[----:B------:R-:W-:Y:S01]  /*1850*/  @P3 IMAD.WIDE.U32 R12, R104, R12, RZ ;  /* 0x0000000c680c3225 */ /* 0x000fe200078e00ff */
[----:B------:R-:W-:Y:S02]  /*1860*/  @!P3 IADD3 R6, PT, PT, R15, R4, RZ ;  /* 0x000000040f06b210 */ /* 0x000fe40007ffe0ff */
[----:B------:R-:W-:Y:S01]  /*1870*/  MOV R8, R18 ;  /* 0x0000001200087202 */ /* 0x000fe20000000f00 */
[----:B------:R-:W-:Y:S01]  /*1880*/  @!P3 IMAD.MOV.U32 R10, RZ, RZ, R14 ;  /* 0x000000ffff0ab224 */ /* 0x000fe200078e000e */
[----:B------:R-:W-:Y:S01]  /*1890*/  IADD3 R5, PT, PT, R19, R5, RZ ;  /* 0x0000000513057210 */ /* 0x000fe20007ffe0ff */
[----:B------:R-:W-:Y:S01]  /*18a0*/  @P3 IMAD.IADD R6, R13, 0x1, R9 ;  /* 0x000000010d063824 */ /* 0x000fe200078e0209 */
[----:B------:R-:W-:Y:S02]  /*18b0*/  @P3 MOV R10, R12 ;  /* 0x0000000c000a3202 */ /* 0x000fe40000000f00 */
[----:B------:R-:W-:Y:S02]  /*18c0*/  MOV R17, RZ ;  /* 0x000000ff00117202 */ /* 0x000fe40000000f00 */
.L_x_12917:
[----:B------:R-:W-:Y:S05]  /*18d0*/  BSYNC.RECONVERGENT B0 ;  /* 0x0000000000007941 */ /* 0x000fea0003800200 */
.L_x_12915:
        /* <DEDUP_REMOVED lines=29> */
[----:B-----5:R-:W-:Y:S02]  /*1ab0*/  IMAD R11, R17, R104, RZ ;  /* 0x00000068110b7224 */ /* 0x020fe400078e02ff */
[----:B------:R-:W-:Y:S02]  /*1ac0*/  IMAD.MOV.U32 R9, RZ, RZ, R16 ;  /* 0x000000ffff097224 */ /* 0x000fe400078e0010 */
[----:B------:R-:W-:Y:S02]  /*1ad0*/  IMAD.SHL.U32 R4, R149, 0x8, RZ ;  /* 0x0000000895047824 */ /* 0x000fe400078e00ff */
[----:B------:R-:W-:Y:S01]  /*1ae0*/  @!P2 IMAD.MOV R9, RZ, RZ, -R9 ;  /* 0x000000ffff09a224 */ /* 0x000fe200078e0a09 */
[----:B------:R-:W-:Y:S01]  /*1af0*/  @!P3 LOP3.LUT R9, RZ, R7, RZ, 0x33, !PT ;  /* 0x00000007ff09b212 */ /* 0x000fe200078e33ff */
[----:B------:R-:W-:-:S02]  /*1b00*/  IMAD R11, R0, R105, R11 ;  /* 0x00000069000b7224 */ /* 0x000fc400078e020b */
[----:B------:R-:W-:Y:S01]  /*1b10*/  IMAD.WIDE.U32 R28, R0, R104, RZ ;  /* 0x00000068001c7225 */ /* 0x000fe200078e00ff */
[----:B------:R-:W-:Y:S02]  /*1b20*/  LOP3.LUT R0, R4, 0x38, RZ, 0xc0, !PT ;  /* 0x0000003804007812 */ /* 0x000fe400078ec0ff */
[----:B------:R-:W-:Y:S01]  /*1b30*/  SHF.R.S32.HI R16, RZ, 0x1f, R9 ;  /* 0x0000001fff107819 */ /* 0x000fe20000011409 */
[----:B------:R-:W-:Y:S01]  /*1b40*/  IMAD.IADD R7, R29, 0x1, R11 ;  /* 0x000000011d077824 */ /* 0x000fe200078e020b */
[----:B------:R-:W-:Y:S01]  /*1b50*/  IADD3 R8, P4, PT, R0, R8, RZ ;  /* 0x0000000800087210 */ /* 0x000fe20007f9e0ff */
[-C--:B------:R-:W-:Y:S01]  /*1b60*/  IMAD R11, R27, R9.reuse, RZ ;  /* 0x000000091b0b7224 */ /* 0x080fe200078e02ff */
[----:B------:R-:W-:Y:S01]  /*1b70*/  IADD3 R10, P3, P2, R28, R10, R0 ;  /* 0x0000000a1c0a7210 */ /* 0x000fe20007a7e000 */
[----:B------:R-:W-:Y:S01]  /*1b80*/  IMAD.WIDE.U32 R28, R26, R9, RZ ;  /* 0x000000091a1c7225 */ /* 0x000fe200078e00ff */
[----:B------:R-:W-:-:S03]  /*1b90*/  IADD3.X R9, PT, PT, RZ, R5, RZ, P4, !PT ;  /* 0x00000005ff097210 */ /* 0x000fc600027fe4ff */
[----:B------:R-:W-:Y:S01]  /*1ba0*/  IMAD R11, R16, R26, R11 ;  /* 0x0000001a100b7224 */ /* 0x000fe200078e020b */
[----:B------:R-:W-:Y:S02]  /*1bb0*/  SHF.R.U32.HI R16, RZ, 0x3, R149 ;  /* 0x00000003ff107819 */ /* 0x000fe40000011695 */
[----:B------:R-:W-:Y:S01]  /*1bc0*/  IADD3.X R6, PT, PT, R7, R6, RZ, P3, P2 ;  /* 0x0000000607067210 */ /* 0x000fe20001fe44ff */
[----:B------:R-:W-:Y:S01]  /*1bd0*/  IMAD.IADD R11, R29, 0x1, R11 ;  /* 0x000000011d0b7824 */ /* 0x000fe200078e020b */
[----:B------:R-:W-:Y:S01]  /*1be0*/  IADD3 R10, P2, PT, R10, R28, RZ ;  /* 0x0000001c0a0a7210 */ /* 0x000fe20007f5e0ff */
[----:B------:R-:W-:Y:S02]  /*1bf0*/  IMAD R5, R141, R16, RZ ;  /* 0x000000108d057224 */ /* 0x000fe400078e02ff */
[----:B------:R-:W-:-:S04]  /*1c00*/  IMAD.WIDE.U32 R26, R16, R140, R8 ;  /* 0x0000008c101a7225 */ /* 0x000fc800078e0008 */
[----:B------:R-:W-:Y:S02]  /*1c10*/  IMAD.X R11, R6, 0x1, R11, P2 ;  /* 0x00000001060b7824 */ /* 0x000fe400010e060b */
[----:B------:R-:W-:Y:S01]  /*1c20*/  IMAD.IADD R5, R27, 0x1, R5 ;  /* 0x000000011b057824 */ /* 0x000fe200078e0205 */
[----:B------:R-:W1:Y:S01]  /*1c30*/  S2R R9, SR_CgaCtaId ;  /* 0x0000000000097919 */ /* 0x000e620000008800 */
[----:B------:R-:W-:Y:S02]  /*1c40*/  IMAD R147, R105, R16, RZ ;  /* 0x0000001069937224 */ /* 0x000fe400078e02ff */
[----:B------:R-:W-:-:S04]  /*1c50*/  IMAD.WIDE.U32 R10, R16, R104, R10 ;  /* 0x00000068100a7225 */ /* 0x000fc800078e000a */
[----:B------:R-:W-:Y:S02]  /*1c60*/  IMAD.IADD R147, R11, 0x1, R147 ;  /* 0x000000010b937824 */ /* 0x000fe400078e0293 */
[----:B------:R-:W-:Y:S02]  /*1c70*/  IMAD.IADD R142, R97, 0x1, -R152 ;  /* 0x00000001618e7824 */ /* 0x000fe400078e0a98 */
[----:B------:R-:W-:-:S05]  /*1c80*/  VIADD R11, R16, 0x10 ;  /* 0x00000010100b7836 */ /* 0x000fca0000000000 */
[-C--:B------:R-:W-:Y:S01]  /*1c90*/  ISETP.GE.AND P3, PT, R11, R142.reuse, PT ;  /* 0x0000008e0b00720c */ /* 0x080fe20003f66270 */
[----:B------:R-:W-:Y:S01]  /*1ca0*/  IMAD.MOV.U32 R17, RZ, RZ, RZ ;  /* 0x000000ffff117224 */ /* 0x000fe200078e00ff */
[----:B------:R-:W-:Y:S01]  /*1cb0*/  ISETP.GE.AND P5, PT, R16, R142, PT ;  /* 0x0000008e1000720c */ /* 0x000fe20003fa6270 */
[----:B------:R-:W-:Y:S01]  /*1cc0*/  IMAD.WIDE.U32 R30, R31, 0x40, R16 ;  /* 0x000000401f1e7825 */ /* 0x000fe200078e0010 */
[----:B------:R-:W-:Y:S02]  /*1cd0*/  LOP3.LUT R8, R4, 0x1c0, RZ, 0xc0, !PT ;  /* 0x000001c004087812 */ /* 0x000fe400078ec0ff */
[----:B------:R-:W-:-:S05]  /*1ce0*/  IADD3 R32, PT, PT, R160, -0x1, RZ ;  /* 0xffffffffa0207810 */ /* 0x000fca0007ffe0ff */
[----:B------:R-:W-:Y:S01]  /*1cf0*/  IMAD.SHL.U32 R102, R32, 0x40, RZ ;  /* 0x0000004020667824 */ /* 0x000fe200078e00ff */
[----:B------:R-:W-:Y:S02]  /*1d00*/  SHF.R.U32.HI R35, RZ, 0x1, R149 ;  /* 0x00000001ff237819 */ /* 0x000fe40000011695 */
[----:B--2---:R-:W-:-:S04]  /*1d10*/  LEA R144, P2, R26, R24, 0x1 ;  /* 0x000000181a907211 */ /* 0x004fc800078408ff */
[----:B------:R-:W-:Y:S01]  /*1d20*/  LEA.HI.X R145, R26, R25, R5, 0x1, P2 ;  /* 0x000000191a917211 */ /* 0x000fe200010f0c05 */
[----:B---3--:R-:W-:-:S04]  /*1d30*/  @!P1 IMAD.WIDE.U32 R24, R18, R151, RZ ;  /* 0x0000009712189225 */ /* 0x008fc800078e00ff */
[----:B------:R-:W-:Y:S02]  /*1d40*/  @!P1 IMAD R6, R19, R151, RZ ;  /* 0x0000009713069224 */ /* 0x000fe400078e02ff */
[----:B------:R-:W-:-:S04]  /*1d50*/  @P1 IMAD.WIDE.U32 R18, R20, R154, RZ ;  /* 0x0000009a14121225 */ /* 0x000fc800078e00ff */
[----:B------:R-:W-:Y:S02]  /*1d60*/  @!P1 IMAD.MOV.U32 R5, RZ, RZ, R24 ;  /* 0x000000ffff059224 */ /* 0x000fe400078e0018 */
[----:B------:R-:W-:Y:S01]  /*1d70*/  @P1 IMAD.MOV.U32 R5, RZ, RZ, R18 ;  /* 0x000000ffff051224 */ /* 0x000fe200078e0012 */
[----:B----4-:R-:W-:Y:S01]  /*1d80*/  LEA R146, P2, R10, R12, 0x1 ;  /* 0x0000000c0a927211 */ /* 0x010fe200078408ff */
[----:B------:R-:W-:Y:S01]  /*1d90*/  @P1 IMAD R7, R21, R154, RZ ;  /* 0x0000009a15071224 */ /* 0x000fe200078e02ff */
[----:B------:R-:W-:Y:S02]  /*1da0*/  @!P1 IADD3 R6, PT, PT, R25, R6, RZ ;  /* 0x0000000619069210 */ /* 0x000fe40007ffe0ff */
[----:B------:R-:W-:Y:S01]  /*1db0*/  IADD3 R12, P6, PT, R0, R5, RZ ;  /* 0x00000005000c7210 */ /* 0x000fe20007fde0ff */
[----:B------:R-:W-:Y:S02]  /*1dc0*/  VIADD R5, R16, 0x30 ;  /* 0x0000003010057836 */ /* 0x000fe40000000000 */
[----:B------:R-:W-:Y:S01]  /*1dd0*/  @P1 IMAD.IADD R6, R19, 0x1, R7 ;  /* 0x0000000113061824 */ /* 0x000fe200078e0207 */
[----:B------:R-:W-:-:S02]  /*1de0*/  LEA.HI.X R147, R10, R13, R147, 0x1, P2 ;  /* 0x0000000d0a937211 */ /* 0x000fc400010f0c93 */
[----:B------:R-:W-:Y:S01]  /*1df0*/  IADD3 R7, PT, PT, R16, 0x20, RZ ;  /* 0x0000002010077810 */ /* 0x000fe20007ffe0ff */
[----:B------:R-:W-:Y:S01]  /*1e00*/  IMAD.X R13, RZ, RZ, R6, P6 ;  /* 0x000000ffff0d7224 */ /* 0x000fe200030e0606 */
[----:B------:R-:W-:Y:S01]  /*1e10*/  ISETP.GE.AND P2, PT, R5, R142, PT ;  /* 0x0000008e0500720c */ /* 0x000fe20003f46270 */
[----:B------:R-:W-:Y:S01]  /*1e20*/  IMAD R27, R15, R150, RZ ;  /* 0x000000960f1b7224 */ /* 0x000fe200078e02ff */
[----:B------:R-:W-:Y:S01]  /*1e30*/  ISETP.GE.AND P4, PT, R7, R142, PT ;  /* 0x0000008e0700720c */ /* 0x000fe20003f86270 */
[----:B------:R-:W-:Y:S01]  /*1e40*/  IMAD.WIDE.U32 R14, R14, R150, R12 ;  /* 0x000000960e0e7225 */ /* 0x000fe200078e000c */
[----:B------:R-:W-:Y:S02]  /*1e50*/  @!P3 IADD3 R25, P1, PT, R30, 0x10, RZ ;  /* 0x000000101e19b810 */ /* 0x000fe40007f3e0ff */
[----:B------:R-:W-:Y:S01]  /*1e60*/  MOV R0, 0x400 ;  /* 0x0000040000007802 */ /* 0x000fe20000000f00 */
[----:B------:R-:W-:Y:S01]  /*1e70*/  @!P5 IMAD R19, R31, R20, RZ ;  /* 0x000000141f13d224 */ /* 0x000fe200078e02ff */
[----:B------:R-:W-:Y:S01]  /*1e80*/  IADD3 R27, PT, PT, R15, R27, RZ ;  /* 0x0000001b0f1b7210 */ /* 0x000fe20007ffe0ff */
[----:B------:R-:W-:-:S02]  /*1e90*/  @!P3 IMAD.X R29, RZ, RZ, R31, P1 ;  /* 0x000000ffff1db224 */ /* 0x000fc400008e061f */
[----:B------:R-:W-:Y:S01]  /*1ea0*/  @!P5 IMAD.MOV.U32 R26, RZ, RZ, R14 ;  /* 0x000000ffff1ad224 */ /* 0x000fe200078e000e */
[----:B-1----:R-:W-:Y:S01]  /*1eb0*/  LEA R9, R9, R0, 0x18 ;  /* 0x0000000009097211 */ /* 0x002fe200078ec0ff */
[-C--:B------:R-:W-:Y:S01]  /*1ec0*/  @!P3 IMAD R10, R29, R20.reuse, RZ ;  /* 0x000000141d0ab224 */ /* 0x080fe200078e02ff */
[C---:B------:R-:W-:Y:S01]  /*1ed0*/  @!P2 IADD3 R6, P1, PT, R30.reuse, 0x30, RZ ;  /* 0x000000301e06a810 */ /* 0x040fe20007f3e0ff */
[C---:B------:R-:W-:Y:S02]  /*1ee0*/  @!P5 IMAD R0, R30.reuse, R21, R19 ;  /* 0x000000151e00d224 */ /* 0x040fe400078e0213 */
[C---:B------:R-:W-:Y:S01]  /*1ef0*/  @!P5 IMAD.WIDE.U32 R28, R30.reuse, R20, R26 ;  /* 0x000000141e1cd225 */ /* 0x040fe200078e001a */
[----:B------:R-:W-:-:S03]  /*1f00*/  @!P4 IADD3 R12, P6, PT, R30, 0x20, RZ ;  /* 0x000000201e0cc810 */ /* 0x000fc60007fde0ff */
[----:B------:R-:W-:Y:S02]  /*1f10*/  @!P3 IMAD.MOV.U32 R15, RZ, RZ, R27 ;  /* 0x000000ffff0fb224 */ /* 0x000fe400078e001b */
[----:B------:R-:W-:Y:S01]  /*1f20*/  @!P2 IMAD.X R13, RZ, RZ, R31, P1 ;  /* 0x000000ffff0da224 */ /* 0x000fe200008e061f */
[-C--:B------:R-:W-:Y:S01]  /*1f30*/  @!P5 LEA R18, P1, R28, R22.reuse, 0x1 ;  /* 0x000000161c12d211 */ /* 0x080fe200078208ff */
[-C--:B------:R-:W-:Y:S02]  /*1f40*/  @!P3 IMAD R10, R21, R25.reuse, R10 ;  /* 0x00000019150ab224 */ /* 0x080fe400078e020a */
[----:B------:R-:W-:Y:S02]  /*1f50*/  @!P5 IMAD.IADD R0, R29, 0x1, R0 ;  /* 0x000000011d00d824 */ /* 0x000fe400078e0200 */
[----:B------:R-:W-:Y:S01]  /*1f60*/  @!P3 IMAD.WIDE.U32 R24, R20, R25, R14 ;  /* 0x000000191418b225 */ /* 0x000fe200078e000e */
[----:B------:R-:W-:Y:S02]  /*1f70*/  LOP3.LUT R15, R8, 0x38, R149, 0xf8, !PT ;  /* 0x00000038080f7812 */ /* 0x000fe400078ef895 */
[-C--:B------:R-:W-:Y:S01]  /*1f80*/  @!P5 LEA.HI.X R19, R28, R23.reuse, R0, 0x1, P1 ;  /* 0x000000171c13d211 */ /* 0x080fe200008f0c00 */
[----:B------:R-:W-:Y:S01]  /*1f90*/  @!P4 IMAD.X R17, RZ, RZ, R31, P6 ;  /* 0x000000ffff11c224 */ /* 0x000fe200030e061f */
[C---:B------:R-:W-:Y:S01]  /*1fa0*/  @!P3 LEA R28, P1, R24.reuse, R22, 0x1 ;  /* 0x00000016181cb211 */ /* 0x040fe200078208ff */
[----:B------:R-:W-:Y:S01]  /*1fb0*/  @!P3 IMAD.IADD R10, R25, 0x1, R10 ;  /* 0x00000001190ab824 */ /* 0x000fe200078e020a */
[----:B------:R-:W-:Y:S01]  /*1fc0*/  @!P4 MOV R30, R14 ;  /* 0x0000000e001ec202 */ /* 0x000fe20000000f00 */
[----:B------:R-:W-:Y:S01]  /*1fd0*/  @!P4 IMAD R17, R17, R20, RZ ;  /* 0x000000141111c224 */ /* 0x000fe200078e02ff */
[----:B------:R-:W-:Y:S01]  /*1fe0*/  LOP3.LUT R15, R15, 0x38, R4, 0x78, !PT ;  /* 0x000000380f0f7812 */ /* 0x000fe200078e7804 */
[----:B------:R-:W-:Y:S01]  /*1ff0*/  @!P4 IMAD.MOV.U32 R31, RZ, RZ, R27 ;  /* 0x000000ffff1fc224 */ /* 0x000fe200078e001b */
[----:B------:R-:W-:Y:S01]  /*2000*/  @!P3 LEA.HI.X R29, R24, R23, R10, 0x1, P1 ;  /* 0x00000017181db211 */ /* 0x000fe200008f0c0a */
[-C--:B------:R-:W-:Y:S01]  /*2010*/  @!P4 IMAD R8, R21, R12.reuse, R17 ;  /* 0x0000000c1508c224 */ /* 0x080fe200078e0211 */
[----:B------:R-:W-:Y:S01]  /*2020*/  LOP3.LUT R10, R15, 0x1e00, R4, 0xf8, !PT ;  /* 0x00001e000f0a7812 */ /* 0x000fe200078ef804 */
[----:B------:R-:W-:-:S04]  /*2030*/  @!P4 IMAD.WIDE.U32 R30, R20, R12, R30 ;  /* 0x0000000c141ec225 */ /* 0x000fc800078e001e */
[----:B------:R-:W-:Y:S01]  /*2040*/  @!P2 IMAD.MOV.U32 R26, RZ, RZ, R14 ;  /* 0x000000ffff1aa224 */ /* 0x000fe200078e000e */
[----:B------:R-:W-:Y:S01]  /*2050*/  @!P4 LEA R14, P1, R30, R22, 0x1 ;  /* 0x000000161e0ec211 */ /* 0x000fe200078208ff */
[----:B------:R-:W-:Y:S02]  /*2060*/  @!P4 IMAD.IADD R15, R31, 0x1, R8 ;  /* 0x000000011f0fc824 */ /* 0x000fe400078e0208 */
[----:B------:R-:W-:Y:S02]  /*2070*/  IMAD R153, R10, 0x2, R9 ;  /* 0x000000020a997824 */ /* 0x000fe400078e0209 */
[----:B------:R-:W-:Y:S01]  /*2080*/  IMAD.IADD R0, R33, 0x1, -R102 ;  /* 0x0000000121007824 */ /* 0x000fe200078e0a66 */
[----:B------:R-:W-:Y:S01]  /*2090*/  @!P4 LEA.HI.X R15, R30, R23, R15, 0x1, P1 ;  /* 0x000000171e0fc211 */ /* 0x000fe200008f0c0f */
[----:B------:R-:W-:Y:S01]  /*20a0*/  @!P2 IMAD R13, R13, R20, RZ ;  /* 0x000000140d0da224 */ /* 0x000fe200078e02ff */
[----:B------:R-:W-:Y:S01]  /*20b0*/  @!PT LDS RZ, [RZ] ;  /* 0x00000000fffff984 */ /* 0x000fe20000000800 */
[----:B------:R-:W-:Y:S01]  /*20c0*/  @!PT LDS RZ, [RZ] ;  /* 0x00000000fffff984 */ /* 0x000fe20000000800 */
[----:B------:R-:W-:Y:S01]  /*20d0*/  @!PT LDS RZ, [RZ] ;  /* 0x00000000fffff984 */ /* 0x000fe20000000800 */
[----:B------:R-:W-:Y:S01]  /*20e0*/  @!P5 LDGSTS.E.BYPASS.LTC128B.128 [R153], desc[UR4][R18.64] ;  /* 0x000000001299dfae */ /* 0x000fe2000b981a04 */
[----:B------:R-:W-:-:S03]  /*20f0*/  @!P2 IMAD.WIDE.U32 R26, R20, R6, R26 ;  /* 0x00000006141aa225 */ /* 0x000fc600078e001a */
[----:B------:R1:W-:Y:S01]  /*2100*/  @!P5 LDGSTS.E.BYPASS.LTC128B.128 [R153+0x2000], desc[UR4][R18.64+0x80] ;  /* 0x020000801299dfae */ /* 0x0003e2000b981a04 */
[----:B------:R-:W-:Y:S01]  /*2110*/  ISETP.GE.AND P5, PT, R11, R0, PT ;  /* 0x000000000b00720c */ /* 0x000fe20003fa6270 */
[----:B------:R-:W-:Y:S02]  /*2120*/  @!P2 IMAD R13, R21, R6, R13 ;  /* 0x00000006150da224 */ /* 0x000fe400078e020d */
[----:B------:R-:W-:Y:S01]  /*2130*/  @!P3 LDGSTS.E.BYPASS.LTC128B.128 [R153+0x800], desc[UR4][R28.64] ;  /* 0x008000001c99bfae */ /* 0x000fe2000b981a04 */
[----:B------:R-:W-:-:S03]  /*2140*/  ISETP.GE.AND P6, PT, R16, R0, PT ;  /* 0x000000001000720c */ /* 0x000fc60003fc6270 */
[----:B------:R-:W-:Y:S04]  /*2150*/  @!P3 LDGSTS.E.BYPASS.LTC128B.128 [R153+0x2800], desc[UR4][R28.64+0x80] ;  /* 0x028000801c99bfae */ /* 0x000fe8000b981a04 */
[----:B------:R-:W-:Y:S01]  /*2160*/  @!P4 LDGSTS.E.BYPASS.LTC128B.128 [R153+0x1000], desc[UR4][R14.64] ;  /* 0x010000000e99cfae */ /* 0x000fe2000b981a04 */
[----:B------:R-:W-:-:S03]  /*2170*/  ISETP.GE.AND P3, PT, R5, R0, PT ;  /* 0x000000000500720c */ /* 0x000fc60003f66270 */
[----:B------:R2:W-:Y:S01]  /*2180*/  @!P4 LDGSTS.E.BYPASS.LTC128B.128 [R153+0x3000], desc[UR4][R14.64+0x80] ;  /* 0x030000800e99cfae */ /* 0x0005e2000b981a04 */
[----:B------:R-:W-:Y:S01]  /*2190*/  ISETP.GE.AND P4, PT, R7, R0, PT ;  /* 0x000000000700720c */ /* 0x000fe20003f86270 */
[----:B------:R-:W-:Y:S01]  /*21a0*/  IMAD.SHL.U32 R6, R140, 0x10, RZ ;  /* 0x000000108c067824 */ /* 0x000fe200078e00ff */
[----:B------:R-:W-:Y:S02]  /*21b0*/  @!P2 IADD3 R13, PT, PT, R27, R13, RZ ;  /* 0x0000000d1b0da210 */ /* 0x000fe40007ffe0ff */
[----:B------:R-:W-:Y:S02]  /*21c0*/  @!P2 LEA R12, P1, R26, R22, 0x1 ;  /* 0x000000161a0ca211 */ /* 0x000fe400078208ff */
[----:B------:R-:W-:Y:S02]  /*21d0*/  SHF.L.U64.HI R8, R140, 0x4, R141 ;  /* 0x000000048c087819 */ /* 0x000fe4000001028d */
[----:B------:R-:W-:Y:S02]  /*21e0*/  @!P2 LEA.HI.X R13, R26, R23, R13, 0x1, P1 ;  /* 0x000000171a0da211 */ /* 0x000fe400008f0c0d */
[----:B------:R-:W-:-:S03]  /*21f0*/  @!P5 LEA R16, P1, R6, R144, 0x1 ;  /* 0x000000900610d211 */ /* 0x000fc600078208ff */
[----:B------:R-:W-:Y:S01]  /*2200*/  @!P2 LDGSTS.E.BYPASS.LTC128B.128 [R153+0x1800], desc[UR4][R12.64] ;  /* 0x018000000c99afae */ /* 0x000fe2000b981a04 */
[----:B------:R-:W-:-:S03]  /*2210*/  @!P5 LEA.HI.X R17, R6, R145, R8, 0x1, P1 ;  /* 0x000000910611d211 */ /* 0x000fc600008f0c08 */
[----:B------:R3:W-:Y:S01]  /*2220*/  @!P2 LDGSTS.E.BYPASS.LTC128B.128 [R153+0x3800], desc[UR4][R12.64+0x80] ;  /* 0x038000800c99afae */ /* 0x0007e2000b981a04 */
[----:B------:R-:W-:Y:S01]  /*2230*/  ISETP.GE.AND P2, PT, R11, R0, PT ;  /* 0x000000000b00720c */ /* 0x000fe20003f46270 */
[----:B------:R-:W-:Y:S01]  /*2240*/  @!P3 IMAD R10, R141, 0x60, RZ ;  /* 0x000000608d0ab824 */ /* 0x000fe200078e02ff */
[----:B------:R-:W-:Y:S01]  /*2250*/  SHF.L.U32 R11, R149, 0x6, RZ ;  /* 0x00000006950b7819 */ /* 0x000fe200000006ff */
[C---:B-1----:R-:W-:Y:S01]  /*2260*/  @!P3 IMAD.WIDE.U32 R18, R140.reuse, 0x60, R144 ;  /* 0x000000608c12b825 */ /* 0x042fe200078e0090 */
[----:B--2---:R-:W-:-:S03]  /*2270*/  @!P4 LEA R14, P1, R140, R144, 0x6 ;  /* 0x000000908c0ec211 */ /* 0x004fc600078230ff */
[----:B------:R-:W-:Y:S01]  /*2280*/  @!P3 IMAD.IADD R19, R19, 0x1, R10 ;  /* 0x000000011313b824 */ /* 0x000fe200078e020a */
[----:B------:R-:W-:Y:S02]  /*2290*/  @!P4 LEA.HI.X R15, R140, R145, R141, 0x6, P1 ;  /* 0x000000918c0fc211 */ /* 0x000fe400008f348d */
[----:B------:R-:W-:Y:S01]  /*22a0*/  LOP3.LUT R10, R11, 0x1c0, RZ, 0xc0, !PT ;  /* 0x000001c00b0a7812 */ /* 0x000fe200078ec0ff */
[----:B---3--:R-:W-:Y:S02]  /*22b0*/  @!P6 IMAD.MOV.U32 R12, RZ, RZ, R144 ;  /* 0x000000ffff0ce224 */ /* 0x008fe400078e0090 */
[----:B------:R-:W-:-:S05]  /*22c0*/  @!P6 IMAD.MOV.U32 R13, RZ, RZ, R145 ;  /* 0x000000ffff0de224 */ /* 0x000fca00078e0091 */
[----:B------:R-:W-:Y:S04]  /*22d0*/  @!P6 LDGSTS.E.BYPASS.LTC128B.128 [R153+0x4000], desc[UR4][R12.64] ;  /* 0x040000000c99efae */ /* 0x000fe8000b981a04 */
[----:B------:R-:W-:Y:S04]  /*22e0*/  @!P6 LDGSTS.E.BYPASS.LTC128B.128 [R153+0x6000], desc[UR4][R12.64+0x80] ;  /* 0x060000800c99efae */ /* 0x000fe8000b981a04 */
[----:B------:R-:W-:Y:S04]  /*22f0*/  @!P5 LDGSTS.E.BYPASS.LTC128B.128 [R153+0x4800], desc[UR4][R16.64] ;  /* 0x048000001099dfae */ /* 0x000fe8000b981a04 */
[----:B------:R-:W-:Y:S01]  /*2300*/  @!P5 LDGSTS.E.BYPASS.LTC128B.128 [R153+0x6800], desc[UR4][R16.64+0x80] ;  /* 0x068000801099dfae */ /* 0x000fe2000b981a04 */
[----:B------:R-:W-:-:S03]  /*2310*/  ISETP.GE.AND P5, PT, R7, R0, PT ;  /* 0x000000000700720c */ /* 0x000fc60003fa6270 */
[----:B------:R-:W-:Y:S01]  /*2320*/  @!P4 LDGSTS.E.BYPASS.LTC128B.128 [R153+0x5000], desc[UR4][R14.64] ;  /* 0x050000000e99cfae */ /* 0x000fe2000b981a04 */
[----:B------:R-:W-:-:S03]  /*2330*/  LOP3.LUT R7, R10, 0x8, R149, 0x78, !PT ;  /* 0x000000080a077812 */ /* 0x000fc600078e7895 */
[----:B------:R1:W-:Y:S04]  /*2340*/  @!P4 LDGSTS.E.BYPASS.LTC128B.128 [R153+0x7000], desc[UR4][R14.64+0x80] ;  /* 0x070000800e99cfae */ /* 0x0003e8000b981a04 */
[----:B------:R2:W-:Y:S04]  /*2350*/  @!P3 LDGSTS.E.BYPASS.LTC128B.128 [R153+0x5800], desc[UR4][R18.64] ;  /* 0x058000001299bfae */ /* 0x0005e8000b981a04 */
[----:B------:R2:W-:Y:S04]  /*2360*/  @!P3 LDGSTS.E.BYPASS.LTC128B.128 [R153+0x7800], desc[UR4][R18.64+0x80] ;  /* 0x078000801299bfae */ /* 0x0005e8000b981a04 */
[----:B------:R2:W5:Y:S04]  /*2370*/  LD.E R34, desc[UR4][R2.64+0x184] ;  /* 0x0001840402227980 */ /* 0x000568000c101900 */
[----:B------:R-:W0:Y:S01]  /*2380*/  LDGDEPBAR ;  /* 0x00000000000079af */ /* 0x000e220000000000 */
[----:B-1----:R-:W-:-:S03]  /*2390*/  LOP3.LUT R15, R10, 0x8, R35, 0xf8, !PT ;  /* 0x000000080a0f7812 */ /* 0x002fc600078ef823 */
[----:B------:R2:W5:Y:S01]  /*23a0*/  LD.E R10, desc[UR4][R2.64+0x188] ;  /* 0x00018804020a7980 */ /* 0x000562000c101900 */
[----:B------:R-:W-:Y:S01]  /*23b0*/  ISETP.GE.AND P1, PT, R5, R0, PT ;  /* 0x000000000500720c */ /* 0x000fe20003f26270 */
[----:B------:R-:W-:Y:S01]  /*23c0*/  IMAD.SHL.U32 R0, R104, 0x10, RZ ;  /* 0x0000001068007824 */ /* 0x000fe200078e00ff */
[----:B------:R-:W-:-:S11]  /*23d0*/  DEPBAR.LE SB0, 0x0 ;  /* 0x000080000000791a */ /* 0x000fd60000000000 */
[----:B------:R-:W-:Y:S05]  /*23e0*/  WARPSYNC.ALL ;  /* 0x0000000000007948 */ /* 0x000fea0003800000 */
[----:B------:R-:W-:Y:S01]  /*23f0*/  BAR.SYNC.DEFER_BLOCKING 0x0 ;  /* 0x0000000000007b1d */ /* 0x000fe20000010000 */
[----:B------:R-:W-:Y:S02]  /*2400*/  SHF.L.U64.HI R5, R104, 0x4, R105 ;  /* 0x0000000468057819 */ /* 0x000fe40000010269 */
[----:B------:R-:W-:Y:S01]  /*2410*/  @!P2 LEA R14, P3, R0, R146, 0x1 ;  /* 0x00000092000ea211 */ /* 0x000fe200078608ff */
[----:B------:R-:W-:Y:S01]  /*2420*/  @!P1 IMAD R12, R105, 0x60, RZ ;  /* 0x00000060690c9824 */ /* 0x000fe200078e02ff */
[----:B------:R-:W-:Y:S01]  /*2430*/  LOP3.LUT R7, R7, 0x38, R4, 0x78, !PT ;  /* 0x0000003807077812 */ /* 0x000fe200078e7804 */
[----:B------:R-:W-:Y:S01]  /*2440*/  @!P1 IMAD.WIDE.U32 R16, R104, 0x60, R146 ;  /* 0x0000006068109825 */ /* 0x000fe200078e0092 */
[----:B------:R-:W-:-:S02]  /*2450*/  LOP3.LUT R4, R15, 0x38, R4, 0x78, !PT ;  /* 0x000000380f047812 */ /* 0x000fc400078e7804 */
[----:B------:R-:W-:Y:S02]  /*2460*/  LOP3.LUT R138, R11, 0x400, RZ, 0xc0, !PT ;  /* 0x000004000b8a7812 */ /* 0x000fe400078ec0ff */
[----:B------:R-:W-:Y:S02]  /*2470*/  @!P2 LEA.HI.X R15, R0, R147, R5, 0x1, P3 ;  /* 0x00000093000fa211 */ /* 0x000fe400018f0c05 */
[----:B------:R-:W-:Y:S02]  /*2480*/  SHF.L.U32 R0, R149, 0x5, RZ ;  /* 0x0000000595007819 */ /* 0x000fe400000006ff */
[----:B------:R-:W-:Y:S01]  /*2490*/  LOP3.LUT R11, R11, 0x200, RZ, 0xc0, !PT ;  /* 0x000002000b0b7812 */ /* 0x000fe200078ec0ff */
[----:B------:R-:W-:Y:S02]  /*24a0*/  @!P1 IMAD.IADD R13, R17, 0x1, R12 ;  /* 0x00000001110d9824 */ /* 0x000fe400078e020c */
[----:B------:R-:W-:Y:S01]  /*24b0*/  @!P1 IMAD.MOV.U32 R12, RZ, RZ, R16 ;  /* 0x000000ffff0c9224 */ /* 0x000fe200078e0010 */
        /* <DEDUP_REMOVED lines=39> */
[----:B--2---:R-:W2:Y:S01]  /*2730*/  LDSM.16.M88.4 R16, [R138+0x5800] ;  /* 0x005800008a10783b */ /* 0x004ea20000000200 */
[----:B------:R-:W-:Y:S01]  /*2740*/  R2P PR, R149, 0x6 ;  /* 0x0000000695007804 */ /* 0x000fe20000000000 */
[----:B------:R-:W-:-:S02]  /*2750*/  IMAD.MOV.U32 R5, RZ, RZ, 0x20 ;  /* 0x00000020ff057424 */ /* 0x000fc400078e00ff */
[----:B------:R-:W-:Y:S01]  /*2760*/  IMAD.MOV.U32 R7, RZ, RZ, 0x40 ;  /* 0x00000040ff077424 */ /* 0x000fe200078e00ff */
[----:B------:R-:W0:Y:S02]  /*2770*/  LDGDEPBAR ;  /* 0x00000000000079af */ /* 0x000e240000000000 */
[----:B------:R-:W-:-:S04]  /*2780*/  SEL R5, R5, 0xffffffe0, !P1 ;  /* 0xffffffe005057807 */ /* 0x000fc80004800000 */
[----:B------:R-:W-:Y:S01]  /*2790*/  IADD3 R137, PT, PT, R139, R5, RZ ;  /* 0x000000058b897210 */ /* 0x000fe20007ffe0ff */
[----:B------:R-:W-:-:S04]  /*27a0*/  IMAD.IADD R133, R138, 0x1, R5 ;  /* 0x000000018a857824 */ /* 0x000fc800078e0205 */
[----:B------:R-:W-:Y:S04]  /*27b0*/  LDSM.16.M88.4 R72, [R137] ;  /* 0x000000008948783b */ /* 0x000fe80000000200 */
[----:B-1----:R-:W1:Y:S04]  /*27c0*/  LDSM.16.M88.4 R12, [R133+0x4800] ;  /* 0x00480000850c783b */ /* 0x002e680000000200 */
[----:B------:R-:W1:Y:S01]  /*27d0*/  LDSM.16.M88.4 R20, [R133+0x4000] ;  /* 0x004000008514783b */ /* 0x000e620000000200 */
[----:B------:R-:W-:Y:S01]  /*27e0*/  SEL R7, R7, 0xffffffc0, !P2 ;  /* 0xffffffc007077807 */ /* 0x000fe20005000000 */
[----:B---3--:R-:W-:Y:S02]  /*27f0*/  HMMA.16816.F32.BF16 R60, R84, R56, RZ ;  /* 0x00000038543c723c */ /* 0x008fe400000418ff */
[----:B------:R-:W3:Y:S02]  /*2800*/  LDSM.16.M88.4 R92, [R133+0x5000] ;  /* 0x00500000855c783b */ /* 0x000ee40000000200 */
[----:B------:R-:W-:-:S02]  /*2810*/  IMAD.IADD R136, R139, 0x1, R7 ;  /* 0x000000018b887824 */ /* 0x000fc400078e0207 */
[----:B------:R-:W-:Y:S01]  /*2820*/  IMAD.IADD R132, R138, 0x1, R7 ;  /* 0x000000018a847824 */ /* 0x000fe200078e0207 */
[----:B------:R-:W-:Y:S01]  /*2830*/  LDSM.16.M88.4 R88, [R133+0x5800] ;  /* 0x005800008558783b */ /* 0x000fe20000000200 */
[C---:B----4-:R-:W-:Y:S03]  /*2840*/  HMMA.16816.F32.BF16 R52, R84.reuse, R48, RZ ;  /* 0x000000305434723c */ /* 0x050fe600000418ff */
[----:B------:R-:W-:Y:S04]  /*2850*/  LDSM.16.M88.4 R68, [R136] ;  /* 0x000000008844783b */ /* 0x000fe80000000200 */
[----:B------:R-:W-:Y:S01]  /*2860*/  LDSM.16.M88.4 R24, [R132+0x4000] ;  /* 0x004000008418783b */ /* 0x000fe20000000200 */
[C---:B------:R-:W-:Y:S08]  /*2870*/  HMMA.16816.F32.BF16 R44, R84.reuse, R40, RZ ;  /* 0x00000028542c723c */ /* 0x040ff000000418ff */
[C---:B------:R-:W-:Y:S08]  /*2880*/  HMMA.16816.F32.BF16 R56, R84.reuse, R58, RZ ;  /* 0x0000003a5438723c */ /* 0x040ff000000418ff */
[C---:B--2---:R-:W-:Y:S01]  /*2890*/  HMMA.16816.F32.BF16 R36, R84.reuse, R16, RZ ;  /* 0x000000105424723c */ /* 0x044fe200000418ff */
[C---:B------:R-:W-:Y:S01]  /*28a0*/  IADD3 R135, PT, PT, R5.reuse, R136, RZ ;  /* 0x0000008805877210 */ /* 0x040fe20007ffe0ff */
[----:B------:R-:W-:Y:S01]  /*28b0*/  IMAD.IADD R131, R5, 0x1, R132 ;  /* 0x0000000105837824 */ /* 0x000fe200078e0284 */
[----:B------:R-:W-:Y:S04]  /*28c0*/  LDSM.16.M88.4 R80, [R132+0x5000] ;  /* 0x005000008450783b */ /* 0x000fe80000000200 */
[----:B------:R-:W-:Y:S01]  /*28d0*/  LDSM.16.M88.4 R76, [R132+0x5800] ;  /* 0x00580000844c783b */ /* 0x000fe20000000200 */
[C---:B------:R-:W-:Y:S03]  /*28e0*/  HMMA.16816.F32.BF16 R48, R84.reuse, R50, RZ ;  /* 0x000000325430723c */ /* 0x040fe600000418ff */
[----:B------:R-:W-:Y:S04]  /*28f0*/  LDSM.16.M88.4 R64, [R131+0x4000] ;  /* 0x004000008340783b */ /* 0x000fe80000000200 */
[----:B------:R-:W-:Y:S01]  /*2900*/  LDSM.16.M88.4 R28, [R131+0x4800] ;  /* 0x00480000831c783b */ /* 0x000fe20000000200 */
        /* <DEDUP_REMOVED lines=8> */
[----:B------:R-:W4:Y:S07]  /*2990*/  LDSM.16.M88.4 R20, [R131+0x5000] ;  /* 0x005000008314783b */ /* 0x000f2e0000000200 */
[----:B---3--:R-:W-:Y:S08]  /*29a0*/  HMMA.16816.F32.BF16 R44, R72, R92, R44 ;  /* 0x0000005c482c723c */ /* 0x008ff0000004182c */
        /* <DEDUP_REMOVED lines=27> */
[----:B------:R-:W-:Y:S07]  /*2b60*/  LDSM.16.M88.4 R20, [R133+0x6000] ;  /* 0x006000008514783b */ /* 0x000fee0000000200 */
        /* <DEDUP_REMOVED lines=24> */
[C---:B----4-:R-:W-:Y:S08]  /*2cf0*/  HMMA.16816.F32.BF16 R52, R88.reuse, R16, R52 ;  /* 0x000000105834723c */ /* 0x050ff00000041834 */
[----:B------:R-:W-:Y:S01]  /*2d00*/  HMMA.16816.F32.BF16 R48, R88, R18, R48 ;  /* 0x000000125830723c */ /* 0x000fe20000041830 */
[----:B------:R-:W4:Y:S01]  /*2d10*/  LDSM.16.M88.4 R16, [R131+0x7000] ;  /* 0x007000008310783b */ /* 0x000f220000000200 */
[----:B------:R-:W-:Y:S01]  /*2d20*/  SHF.R.U32.HI R0, RZ, 0x2, R149 ;  /* 0x00000002ff007819 */ /* 0x000fe20000011695 */
[----:B------:R-:W-:-:S05]  /*2d30*/  DEPBAR.LE SB0, 0x0 ;  /* 0x000080000000791a */ /* 0x000fca0000000000 */
[----:B------:R-:W-:Y:S08]  /*2d40*/  HMMA.16816.F32.BF16 R84, R88, R94, R84 ;  /* 0x0000005e5854723c */ /* 0x000ff00000041854 */
[C---:B-1----:R-:W-:Y:S08]  /*2d50*/  HMMA.16816.F32.BF16 R36, R80.reuse, R64, R36 ;  /* 0x000000405024723c */ /* 0x042ff00000041824 */
[C---:B------:R-:W-:Y:S08]  /*2d60*/  HMMA.16816.F32.BF16 R60, R80.reuse, R76, R60 ;  /* 0x0000004c503c723c */ /* 0x040ff0000004183c */
[C---:B------:R-:W-:Y:S08]  /*2d70*/  HMMA.16816.F32.BF16 R56, R80.reuse, R78, R56 ;  /* 0x0000004e5038723c */ /* 0x040ff00000041838 */
[C---:B---3--:R-:W-:Y:S08]  /*2d80*/  HMMA.16816.F32.BF16 R52, R80.reuse, R72, R52 ;  /* 0x000000485034723c */ /* 0x048ff00000041834 */
[C---:B------:R-:W-:Y:S08]  /*2d90*/  HMMA.16816.F32.BF16 R48, R80.reuse, R74, R48 ;  /* 0x0000004a5030723c */ /* 0x040ff00000041830 */
[C---:B------:R-:W-:Y:S08]  /*2da0*/  HMMA.16816.F32.BF16 R44, R80.reuse, R68, R44 ;  /* 0x00000044502c723c */ /* 0x040ff0000004182c */
[C---:B------:R-:W-:Y:S08]  /*2db0*/  HMMA.16816.F32.BF16 R40, R80.reuse, R70, R40 ;  /* 0x000000465028723c */ /* 0x040ff00000041828 */
[----:B------:R-:W-:Y:S01]  /*2dc0*/  HMMA.16816.F32.BF16 R84, R80, R66, R84 ;  /* 0x000000425054723c */ /* 0x000fe20000041854 */
[----:B------:R-:W-:-:S02]  /*2dd0*/  ISETP.GT.U32.AND P1, PT, R32, R143, PT ;  /* 0x0000008f2000720c */ /* 0x000fc40003f24070 */
[----:B------:R-:W-:Y:S02]  /*2de0*/  LOP3.LUT R35, R35, 0x1f0, RZ, 0xc0, !PT ;  /* 0x000001f023237812 */ /* 0x000fe400078ec0ff */
[----:B------:R-:W-:-:S03]  /*2df0*/  LOP3.LUT R0, R0, 0x7, RZ, 0xc0, !PT ;  /* 0x0000000700007812 */ /* 0x000fc600078ec0ff */
[C---:B--2---:R-:W-:Y:S01]  /*2e00*/  HMMA.16816.F32.BF16 R36, R28.reuse, R12, R36 ;  /* 0x0000000c1c24723c */ /* 0x044fe20000041824 */
[----:B------:R-:W-:Y:S02]  /*2e10*/  IADD3 R0, PT, PT, R152, R0, R35 ;  /* 0x0000000098007210 */ /* 0x000fe40007ffe023 */
[----:B-----5:R-:W-:Y:S02]  /*2e20*/  IADD3 R13, PT, PT, R10, R33, -R97 ;  /* 0x000000210a0d7210 */ /* 0x020fe40007ffe861 */
[----:B------:R-:W-:Y:S01]  /*2e30*/  IADD3 R97, PT, PT, R33, -R97, -R34 ;  /* 0x8000006121617210 */ /* 0x000fe20007ffe822 */
[----:B------:R-:W-:Y:S02]  /*2e40*/  BSSY.RECONVERGENT B1, `(.L_x_12918) ;  /* 0x000006c000017945 */ /* 0x000fe40003800200 */
[C---:B------:R-:W-:Y:S01]  /*2e50*/  IMAD.IADD R10, R0.reuse, 0x1, R13 ;  /* 0x00000001000a7824 */ /* 0x040fe200078e020d */
[----:B------:R-:W-:Y:S01]  /*2e60*/  HMMA.16816.F32.BF16 R60, R28, R24, R60 ;  /* 0x000000181c3c723c */ /* 0x000fe2000004183c */
[----:B------:R-:W-:-:S03]  /*2e70*/  IMAD.IADD R106, R0, 0x1, R97 ;  /* 0x00000001006a7824 */ /* 0x000fc600078e0261 */
[----:B------:R-:W-:-:S04]  /*2e80*/  VIADDMNMX R156, R10, 0x1, R33, PT ;  /* 0x000000010a9c7846 */ /* 0x000fc80003800121 */
[----:B------:R-:W-:Y:S01]  /*2e90*/  HMMA.16816.F32.BF16 R56, R28, R26, R56 ;  /* 0x0000001a1c38723c */ /* 0x000fe20000041838 */
[----:B------:R-:W-:-:S07]  /*2ea0*/  VIADDMNMX R155, R10, 0x9, R33, PT ;  /* 0x000000090a9b7846 */ /* 0x000fce0003800121 */
[C---:B------:R-:W-:Y:S08]  /*2eb0*/  HMMA.16816.F32.BF16 R52, R28.reuse, R20, R52 ;  /* 0x000000141c34723c */ /* 0x040ff00000041834 */
        /* <DEDUP_REMOVED lines=19> */
.L_x_12921:
        /* <DEDUP_REMOVED lines=60> */
.L_x_12922:
[----:B------:R-:W-:Y:S05]  /*33b0*/  BSYNC.RECONVERGENT B0 ;  /* 0x0000000000007941 */ /* 0x000fea0003800200 */
.L_x_12920:
        /* <DEDUP_REMOVED lines=20> */
.L_x_12919:
[----:B------:R-:W-:Y:S05]  /*3500*/  BSYNC.RECONVERGENT B1 ;  /* 0x0000000000017941 */ /* 0x000fea0003800200 */
.L_x_12918:
[----:B------:R-:W2:Y:S01]  /*3510*/  LD.E R120, desc[UR4][R2.64+0xdc] ;  /* 0x0000dc0402787980 */ /* 0x000ea2000c101900 */
[----:B------:R-:W-:Y:S01]  /*3520*/  IMAD.SHL.U32 R107, R149, 0x2, RZ ;  /* 0x00000002956b7824 */ /* 0x000fe200078e00ff */
[----:B------:R-:W-:Y:S01]  /*3530*/  BSSY B2, `(.L_x_12923) ;  /* 0x0000481000027945 */ /* 0x000fe20003800000 */
[----:B------:R-:W-:Y:S02]  /*3540*/  VIADD R103, R106, 0x8 ;  /* 0x000000086a677836 */ /* 0x000fe40000000000 */
[----:B------:R-:W-:Y:S01]  /*3550*/  IMAD.IADD R134, R11, 0x1, R4 ;  /* 0x000000010b867824 */ /* 0x000fe200078e0204 */
[----:B------:R-:W-:-:S03]  /*3560*/  LOP3.LUT R107, R107, 0x6, RZ, 0xc0, !PT ;  /* 0x000000066b6b7812 */ /* 0x000fc600078ec0ff */
[----:B------:R-:W-:Y:S01]  /*3570*/  IMAD R134, R134, 0x2, R9 ;  /* 0x0000000286867824 */ /* 0x000fe200078e0209 */
[----:B-1----:R-:W-:-:S03]  /*3580*/  LOP3.LUT R17, R102, R107, RZ, 0xfc, !PT ;  /* 0x0000006b66117212 */ /* 0x002fc600078efcff */
[--C-:B------:R-:W-:Y:S01]  /*3590*/  IMAD.IADD R129, R7, 0x1, R134.reuse ;  /* 0x0000000107817824 */ /* 0x100fe200078e0286 */
[----:B------:R-:W-:Y:S01]  /*35a0*/  ISETP.GT.AND P1, PT, R106, R17, PT ;  /* 0x000000116a00720c */ /* 0x000fe20003f24270 */
[C---:B------:R-:W-:Y:S01]  /*35b0*/  VIADD R30, R17.reuse, 0x1 ;  /* 0x00000001111e7836 */ /* 0x040fe20000000000 */
[C---:B------:R-:W-:Y:S01]  /*35c0*/  ISETP.GE.AND P6, PT, R17.reuse, R156, PT ;  /* 0x0000009c1100720c */ /* 0x040fe20003fc6270 */
[C---:B------:R-:W-:Y:S01]  /*35d0*/  VIADD R15, R17.reuse, 0x9 ;  /* 0x00000009110f7836 */ /* 0x040fe20000000000 */
[----:B------:R-:W-:Y:S01]  /*35e0*/  FSEL R13, R60, -INF , !P1 ;  /* 0xff8000003c0d7808 */ /* 0x000fe20004800000 */
[C---:B------:R-:W-:Y:S01]  /*35f0*/  VIADD R28, R17.reuse, 0x8 ;  /* 0x00000008111c7836 */ /* 0x040fe20000000000 */
[----:B------:R-:W-:Y:S01]  /*3600*/  ISETP.GT.AND P4, PT, R106, R30, PT ;  /* 0x0000001e6a00720c */ /* 0x000fe20003f84270 */
[C---:B------:R-:W-:Y:S01]  /*3610*/  VIADD R29, R17.reuse, 0x11 ;  /* 0x00000011111d7836 */ /* 0x040fe20000000000 */
[----:B------:R-:W-:Y:S01]  /*3620*/  ISETP.GE.AND P3, PT, R30, R156, PT ;  /* 0x0000009c1e00720c */ /* 0x000fe20003f66270 */
[----:B------:R-:W-:Y:S01]  /*3630*/  VIADD R26, R17, 0x10 ;  /* 0x00000010111a7836 */ /* 0x000fe20000000000 */
[----:B------:R-:W-:Y:S01]  /*3640*/  FSEL R24, R61, -INF , !P4 ;  /* 0xff8000003d187808 */ /* 0x000fe20006000000 */
[C---:B------:R-:W-:Y:S01]  /*3650*/  VIADD R6, R17.reuse, 0x19 ;  /* 0x0000001911067836 */ /* 0x040fe20000000000 */
[----:B------:R-:W-:Y:S01]  /*3660*/  ISETP.GT.AND P4, PT, R106, R15, PT ;  /* 0x0000000f6a00720c */ /* 0x000fe20003f84270 */
[C---:B------:R-:W-:Y:S01]  /*3670*/  VIADD R12, R17.reuse, 0x18 ;  /* 0x00000018110c7836 */ /* 0x040fe20000000000 */
[----:B------:R-:W-:Y:S01]  /*3680*/  FSEL R24, R24, -INF , !P3 ;  /* 0xff80000018187808 */ /* 0x000fe20005800000 */
[C---:B------:R-:W-:Y:S01]  /*3690*/  VIADD R27, R17.reuse, 0x21 ;  /* 0x00000021111b7836 */ /* 0x040fe20000000000 */
[C---:B------:R-:W-:Y:S01]  /*36a0*/  ISETP.GT.AND P1, PT, R106.reuse, R28, PT ;  /* 0x0000001c6a00720c */ /* 0x040fe20003f24270 */
[----:B------:R-:W-:Y:S01]  /*36b0*/  VIADD R0, R17, 0x20 ;  /* 0x0000002011007836 */ /* 0x000fe20000000000 */
[-C--:B------:R-:W-:Y:S01]  /*36c0*/  ISETP.GE.AND P3, PT, R15, R156.reuse, PT ;  /* 0x0000009c0f00720c */ /* 0x080fe20003f66270 */
[----:B------:R-:W-:Y:S01]  /*36d0*/  VIADD R25, R17, 0x29 ;  /* 0x0000002911197836 */ /* 0x000fe20000000000 */
[----:B------:R-:W-:Y:S01]  /*36e0*/  FSEL R20, R57, -INF , !P4 ;  /* 0xff80000039147808 */ /* 0x000fe20006000000 */
[C---:B------:R-:W-:Y:S01]  /*36f0*/  VIADD R8, R17.reuse, 0x28 ;  /* 0x0000002811087836 */ /* 0x040fe20000000000 */
[----:B------:R-:W-:Y:S01]  /*3700*/  ISETP.GT.AND P4, PT, R106, R29, PT ;  /* 0x0000001d6a00720c */ /* 0x000fe20003f84270 */
[----:B------:R-:W-:Y:S01]  /*3710*/  VIADD R23, R17, 0x30 ;  /* 0x0000003011177836 */ /* 0x000fe20000000000 */
[----:B------:R-:W-:Y:S01]  /*3720*/  FSEL R13, R13, -INF , !P6 ;  /* 0xff8000000d0d7808 */ /* 0x000fe20007000000 */
[C---:B------:R-:W-:Y:S01]  /*3730*/  VIADD R21, R17.reuse, 0x31 ;  /* 0x0000003111157836 */ /* 0x040fe20000000000 */
[----:B------:R-:W-:Y:S01]  /*3740*/  ISETP.GE.AND P6, PT, R28, R156, PT ;  /* 0x0000009c1c00720c */ /* 0x000fe20003fc6270 */
[----:B------:R-:W-:Y:S01]  /*3750*/  VIADD R19, R17, 0x38 ;  /* 0x0000003811137836 */ /* 0x000fe20000000000 */
[----:B------:R-:W-:Y:S01]  /*3760*/  FSEL R22, R56, -INF , !P1 ;  /* 0xff80000038167808 */ /* 0x000fe20004800000 */
[C---:B------:R-:W-:Y:S01]  /*3770*/  IMAD.IADD R128, R5.reuse, 0x1, R129 ;  /* 0x0000000105807824 */ /* 0x040fe200078e0281 */
[----:B------:R-:W-:Y:S01]  /*3780*/  FSEL R20, R20, -INF , !P3 ;  /* 0xff80000014147808 */ /* 0x000fe20005800000 */
[----:B------:R-:W-:Y:S01]  /*3790*/  LDSM.16.MT88.4 R76, [R129+0x8000] ;  /* 0x00800000814c783b */ /* 0x000fe20000004200 */
        /* <DEDUP_REMOVED lines=8> */
[----:B------:R-:W-:Y:S02]  /*3820*/  ISETP.GE.AND P6, PT, R26, R156, PT ;  /* 0x0000009c1a00720c */ /* 0x000fe40003fc6270 */
        /* <DEDUP_REMOVED lines=15> */
[----:B------:R-:W-:Y:S02]  /*3920*/  ISETP.GT.AND P2, PT, R103, R17, PT ;  /* 0x000000116700720c */ /* 0x000fe40003f44270 */
[C---:B------:R-:W-:Y:S01]  /*3930*/  ISETP.GE.AND P5, PT, R17.reuse, R155, PT ;  /* 0x0000009b1100720c */ /* 0x040fe20003fa6270 */
[----:B------:R-:W-:Y:S01]  /*3940*/  VIADD R17, R17, 0x39 ;  /* 0x0000003911117836 */ /* 0x000fe20000000000 */
        /* <DEDUP_REMOVED lines=14> */
[----:B------:R-:W-:Y:S02]  /*3a30*/  FSEL R85, R85, -INF , !P3 ;  /* 0xff80000055557808 */ /* 0x000fe40005800000 */
[----:B------:R-:W-:-:S02]  /*3a40*/  ISETP.GT.AND P1, PT, R106, R23, PT ;  /* 0x000000176a00720c */ /* 0x000fc40003f24270 */
[----:B------:R-:W-:Y:S02]  /*3a50*/  FSEL R37, R37, -INF , !P4 ;  /* 0xff80000025257808 */ /* 0x000fe40006000000 */
[-C--:B------:R-:W-:Y:S02]  /*3a60*/  ISETP.GE.AND P3, PT, R21, R156.reuse, PT ;  /* 0x0000009c1500720c */ /* 0x080fe40003f66270 */
[----:B------:R-:W-:Y:S02]  /*3a70*/  FSEL R62, R62, -INF , !P2 ;  /* 0xff8000003e3e7808 */ /* 0x000fe40005000000 */
[----:B------:R-:W-:Y:S02]  /*3a80*/  FSEL R84, R84, -INF , !P6 ;  /* 0xff80000054547808 */ /* 0x000fe40007000000 */
[----:B------:R-:W-:Y:S02]  /*3a90*/  FSEL R36, R36, -INF , !P1 ;  /* 0xff80000024247808 */ /* 0x000fe40004800000 */
[----:B------:R-:W-:-:S02]  /*3aa0*/  ISETP.GE.AND P6, PT, R23, R156, PT ;  /* 0x0000009c1700720c */ /* 0x000fc40003fc6270 */
[----:B------:R-:W-:Y:S02]  /*3ab0*/  FSEL R121, R37, -INF , !P3 ;  /* 0xff80000025797808 */ /* 0x000fe40005800000 */
[C---:B------:R-:W-:Y:S02]  /*3ac0*/  ISETP.GT.AND P2, PT, R103.reuse, R28, PT ;  /* 0x0000001c6700720c */ /* 0x040fe40003f44270 */
[----:B------:R-:W-:Y:S02]  /*3ad0*/  ISETP.GE.AND P3, PT, R28, R155, PT ;  /* 0x0000009b1c00720c */ /* 0x000fe40003f66270 */
[----:B------:R-:W-:Y:S02]  /*3ae0*/  ISETP.GT.AND P1, PT, R103, R30, PT ;  /* 0x0000001e6700720c */ /* 0x000fe40003f24270 */
[----:B------:R-:W-:Y:S02]  /*3af0*/  FSEL R28, R62, -INF , !P5 ;  /* 0xff8000003e1c7808 */ /* 0x000fe40006800000 */
[----:B------:R-:W-:-:S02]  /*3b00*/  ISETP.GE.AND P5, PT, R17, R156, PT ;  /* 0x0000009c1100720c */ /* 0x000fc40003fa6270 */
[----:B------:R-:W-:Y:S02]  /*3b10*/  FSEL R123, R36, -INF , !P6 ;  /* 0xff800000247b7808 */ /* 0x000fe40007000000 */
[----:B------:R-:W-:Y:S02]  /*3b20*/  ISETP.GE.AND P6, PT, R19, R156, PT ;  /* 0x0000009c1300720c */ /* 0x000fe40003fc6270 */
[----:B------:R-:W-:Y:S02]  /*3b30*/  FSEL R63, R63, -INF , !P1 ;  /* 0xff8000003f3f7808 */ /* 0x000fe40004800000 */
[----:B------:R-:W-:Y:S02]  /*3b40*/  ISETP.GE.AND P4, PT, R30, R155, PT ;  /* 0x0000009b1e00720c */ /* 0x000fe40003f86270 */
[----:B------:R-:W-:Y:S02]  /*3b50*/  ISETP.GT.AND P1, PT, R103, R15, PT ;  /* 0x0000000f6700720c */ /* 0x000fe40003f24270 */
[----:B------:R-:W-:-:S02]  /*3b60*/  FSEL R125, R85, -INF , !P5 ;  /* 0xff800000557d7808 */ /* 0x000fc40006800000 */
[----:B------:R-:W-:Y:S02]  /*3b70*/  ISETP.GT.AND P5, PT, R103, R26, PT ;  /* 0x0000001a6700720c */ /* 0x000fe40003fa4270 */
[----:B------:R-:W-:Y:S02]  /*3b80*/  FSEL R122, R84, -INF , !P6 ;  /* 0xff800000547a7808 */ /* 0x000fe40007000000 */
[----:B------:R-:W-:Y:S02]  /*3b90*/  FSEL R58, R58, -INF , !P2 ;  /* 0xff8000003a3a7808 */ /* 0x000fe40005000000 */
[----:B------:R-:W-:Y:S02]  /*3ba0*/  ISETP.GE.AND P6, PT, R15, R155, PT ;  /* 0x0000009b0f00720c */ /* 0x000fe40003fc6270 */
[----:B------:R-:W-:Y:S02]  /*3bb0*/  ISETP.GT.AND P2, PT, R103, R29, PT ;  /* 0x0000001d6700720c */ /* 0x000fe40003f44270 */
[----:B------:R-:W-:-:S02]  /*3bc0*/  FSEL R15, R63, -INF , !P4 ;  /* 0xff8000003f0f7808 */ /* 0x000fc40006000000 */
[----:B------:R-:W-:Y:S02]  /*3bd0*/  FSEL R30, R59, -INF , !P1 ;  /* 0xff8000003b1e7808 */ /* 0x000fe40004800000 */
[-C--:B------:R-:W-:Y:S02]  /*3be0*/  ISETP.GE.AND P4, PT, R26, R155.reuse, PT ;  /* 0x0000009b1a00720c */ /* 0x080fe40003f86270 */
[----:B------:R-:W-:Y:S02]  /*3bf0*/  ISETP.GT.AND P1, PT, R103, R12, PT ;  /* 0x0000000c6700720c */ /* 0x000fe40003f24270 */
[----:B------:R-:W-:Y:S02]  /*3c00*/  FSEL R54, R54, -INF , !P5 ;  /* 0xff80000036367808 */ /* 0x000fe40006800000 */
[----:B------:R-:W-:Y:S02]  /*3c10*/  FSEL R26, R58, -INF , !P3 ;  /* 0xff8000003a1a7808 */ /* 0x000fe40005800000 */
[----:B------:R-:W-:Y:S01]  /*3c20*/  ISETP.GE.AND P3, PT, R29, R155, PT ;  /* 0x0000009b1d00720c */ /* 0x000fe20003f66270 */
[----:B------:R-:W-:Y:S01]  /*3c30*/  LDSM.16.MT88.4 R56, [R129+0xa000] ;  /* 0x00a000008138783b */ /* 0x000fe20000004200 */
[----:B------:R-:W-:-:S02]  /*3c40*/  FSEL R55, R55, -INF , !P2 ;  /* 0xff80000037377808 */ /* 0x000fc40005000000 */
[-C--:B------:R-:W-:Y:S02]  /*3c50*/  ISETP.GE.AND P5, PT, R12, R155.reuse, PT ;  /* 0x0000009b0c00720c */ /* 0x080fe40003fa6270 */
[----:B------:R-:W-:Y:S02]  /*3c60*/  FSEL R30, R30, -INF , !P6 ;  /* 0xff8000001e1e7808 */ /* 0x000fe40007000000 */
[----:B------:R-:W-:Y:S02]  /*3c70*/  FSEL R12, R54, -INF , !P4 ;  /* 0xff800000360c7808 */ /* 0x000fe40006000000 */
[----:B------:R-:W-:Y:S02]  /*3c80*/  FSEL R50, R50, -INF , !P1 ;  /* 0xff80000032327808 */ /* 0x000fe40004800000 */
[----:B------:R-:W-:Y:S02]  /*3c90*/  ISETP.GT.AND P2, PT, R103, R6, PT ;  /* 0x000000066700720c */ /* 0x000fe40003f44270 */
[----:B------:R-:W-:-:S02]  /*3ca0*/  ISETP.GE.AND P6, PT, R6, R155, PT ;  /* 0x0000009b0600720c */ /* 0x000fc40003fc6270 */
[C---:B------:R-:W-:Y:S02]  /*3cb0*/  ISETP.GT.AND P4, PT, R103.reuse, R0, PT ;  /* 0x000000006700720c */ /* 0x040fe40003f84270 */
[----:B------:R-:W-:Y:S02]  /*3cc0*/  ISETP.GT.AND P1, PT, R103, R27, PT ;  /* 0x0000001b6700720c */ /* 0x000fe40003f24270 */
[----:B------:R-:W-:Y:S02]  /*3cd0*/  FSEL R6, R55, -INF , !P3 ;  /* 0xff80000037067808 */ /* 0x000fe40005800000 */
[-C--:B------:R-:W-:Y:S02]  /*3ce0*/  ISETP.GE.AND P3, PT, R0, R155.reuse, PT ;  /* 0x0000009b0000720c */ /* 0x080fe40003f66270 */
[----:B------:R-:W-:Y:S02]  /*3cf0*/  FSEL R0, R50, -INF , !P5 ;  /* 0xff80000032007808 */ /* 0x000fe40006800000 */
[----:B------:R-:W-:-:S02]  /*3d00*/  ISETP.GE.AND P5, PT, R27, R155, PT ;  /* 0x0000009b1b00720c */ /* 0x000fc40003fa6270 */
[----:B------:R-:W-:Y:S02]  /*3d10*/  FSEL R51, R51, -INF , !P2 ;  /* 0xff80000033337808 */ /* 0x000fe40005000000 */
[----:B------:R-:W-:Y:S02]  /*3d20*/  FSEL R46, R46, -INF , !P4 ;  /* 0xff8000002e2e7808 */ /* 0x000fe40006000000 */
[----:B------:R-:W-:Y:S02]  /*3d30*/  FSEL R47, R47, -INF , !P1 ;  /* 0xff8000002f2f7808 */ /* 0x000fe40004800000 */
[----:B------:R-:W-:Y:S02]  /*3d40*/  ISETP.GT.AND P2, PT, R103, R8, PT ;  /* 0x000000086700720c */ /* 0x000fe40003f44270 */
[----:B------:R-:W-:Y:S02]  /*3d50*/  FSEL R172, R46, -INF , !P3 ;  /* 0xff8000002eac7808 */ /* 0x000fe40005800000 */
[----:B------:R-:W-:-:S02]  /*3d60*/  FSEL R170, R47, -INF , !P5 ;  /* 0xff8000002faa7808 */ /* 0x000fc40006800000 */
[----:B------:R-:W-:Y:S02]  /*3d70*/  ISETP.GE.AND P4, PT, R8, R155, PT ;  /* 0x0000009b0800720c */ /* 0x000fe40003f86270 */
[----:B------:R-:W-:Y:S02]  /*3d80*/  ISETP.GT.AND P3, PT, R103, R23, PT ;  /* 0x000000176700720c */ /* 0x000fe40003f64270 */
[----:B------:R-:W-:Y:S02]  /*3d90*/  FSEL R42, R42, -INF , !P2 ;  /* 0xff8000002a2a7808 */ /* 0x000fe40005000000 */
[----:B------:R-:W-:Y:S02]  /*3da0*/  ISETP.GE.AND P5, PT, R23, R155, PT ;  /* 0x0000009b1700720c */ /* 0x000fe40003fa6270 */
[----:B------:R-:W-:Y:S02]  /*3db0*/  FMNMX3.FTZ R23, R13, R24, R22, !PT ;  /* 0x000000180d177276 */ /* 0x000fe40007810016 */
[----:B------:R-:W-:-:S02]  /*3dc0*/  FSEL R166, R42, -INF , !P4 ;  /* 0xff8000002aa67808 */ /* 0x000fc40006000000 */
[----:B------:R-:W-:Y:S02]  /*3dd0*/  ISETP.GT.AND P2, PT, R103, R21, PT ;  /* 0x000000156700720c */ /* 0x000fe40003f44270 */
[----:B------:R-:W-:Y:S02]  /*3de0*/  ISETP.GE.AND P4, PT, R21, R155, PT ;  /* 0x0000009b1500720c */ /* 0x000fe40003f86270 */
[----:B------:R-:W-:Y:S02]  /*3df0*/  FMNMX3.FTZ R23, R23, R20, R16, !PT ;  /* 0x0000001417177276 */ /* 0x000fe40007810010 */
[----:B------:R-:W-:Y:S02]  /*3e00*/  FMNMX3.FTZ R21, R28, R15, R26, !PT ;  /* 0x0000000f1c157276 */ /* 0x000fe4000781001a */
[----:B------:R-:W-:Y:S02]  /*3e10*/  FMNMX3.FTZ R23, R23, R18, R14, !PT ;  /* 0x0000001217177276 */ /* 0x000fe4000781000e */
[----:B------:R-:W-:-:S02]  /*3e20*/  FMNMX3.FTZ R21, R21, R30, R12, !PT ;  /* 0x0000001e15157276 */ /* 0x000fc4000781000c */
[----:B------:R-:W-:Y:S02]  /*3e30*/  ISETP.GT.AND P1, PT, R103, R25, PT ;  /* 0x000000196700720c */ /* 0x000fe40003f24270 */
[----:B------:R-:W-:Y:S02]  /*3e40*/  FMNMX3.FTZ R23, R23, R10, R168, !PT ;  /* 0x0000000a17177276 */ /* 0x000fe400078100a8 */
[----:B------:R-:W-:Y:S02]  /*3e50*/  FSEL R8, R51, -INF , !P6 ;  /* 0xff80000033087808 */ /* 0x000fe40007000000 */
[----:B------:R-:W-:Y:S01]  /*3e60*/  FMNMX3.FTZ R21, R21, R6, R0, !PT ;  /* 0x0000000615157276 */ /* 0x000fe20007810000 */
[----:B------:R-:W-:Y:S01]  /*3e70*/  LDSM.16.MT88.4 R48, [R130+0xa000] ;  /* 0x00a000008230783b */ /* 0x000fe20000004200 */
[----:B------:R-:W-:Y:S02]  /*3e80*/  FSEL R43, R43, -INF , !P1 ;  /* 0xff8000002b2b7808 */ /* 0x000fe40004800000 */
[----:B------:R-:W-:-:S02]  /*3e90*/  FMNMX3.FTZ R23, R23, R174, R164, !PT ;  /* 0x000000ae17177276 */ /* 0x000fc400078100a4 */
[----:B------:R-:W-:Y:S02]  /*3ea0*/  ISETP.GE.AND P6, PT, R25, R155, PT ;  /* 0x0000009b1900720c */ /* 0x000fe40003fc6270 */
[----:B------:R-:W-:Y:S02]  /*3eb0*/  ISETP.GT.AND P1, PT, R103, R19, PT ;  /* 0x000000136700720c */ /* 0x000fe40003f24270 */
[----:B------:R-:W-:Y:S02]  /*3ec0*/  FSEL R38, R38, -INF , !P3 ;  /* 0xff80000026267808 */ /* 0x000fe40005800000 */
[----:B------:R-:W-:Y:S02]  /*3ed0*/  FMNMX3.FTZ R21, R21, R8, R172, !PT ;  /* 0x0000000815157276 */ /* 0x000fe400078100ac */
[----:B------:R-:W-:Y:S02]  /*3ee0*/  FSEL R39, R39, -INF , !P2 ;  /* 0xff80000027277808 */ /* 0x000fe40005000000 */
[----:B------:R-:W-:-:S02]  /*3ef0*/  FMNMX3.FTZ R23, R23, R126, R123, !PT ;  /* 0x0000007e17177276 */ /* 0x000fc4000781007b */
[----:B------:R-:W-:Y:S02]  /*3f00*/  ISETP.GE.AND P3, PT, R19, R155, PT ;  /* 0x0000009b1300720c */ /* 0x000fe40003f66270 */
[----:B------:R-:W-:Y:S02]  /*3f10*/  ISETP.GT.AND P2, PT, R103, R17, PT ;  /* 0x000000116700720c */ /* 0x000fe40003f44270 */
[----:B------:R-:W-:Y:S02]  /*3f20*/  FSEL R86, R86, -INF , !P1 ;  /* 0xff80000056567808 */ /* 0x000fe40004800000 */
[----:B------:R-:W-:Y:S02]  /*3f30*/  FSEL R176, R43, -INF , !P6 ;  /* 0xff8000002bb07808 */ /* 0x000fe40007000000 */
[----:B------:R-:W-:Y:S01]  /*3f40*/  FSEL R161, R38, -INF , !P5 ;  /* 0xff80000026a17808 */ /* 0x000fe20006800000 */
[----:B------:R-:W-:Y:S01]  /*3f50*/  LDSM.16.MT88.4 R40, [R134+0xa000] ;  /* 0x00a000008628783b */ /* 0x000fe20000004200 */
[----:B------:R-:W-:-:S02]  /*3f60*/  FMNMX3.FTZ R21, R21, R170, R166, !PT ;  /* 0x000000aa15157276 */ /* 0x000fc400078100a6 */
[----:B------:R-:W-:Y:S02]  /*3f70*/  FMNMX3.FTZ R34, R23, R121, R122, !PT ;  /* 0x0000007917227276 */ /* 0x000fe4000781007a */
[----:B------:R-:W-:Y:S02]  /*3f80*/  ISETP.GE.AND P1, PT, R17, R155, PT ;  /* 0x0000009b1100720c */ /* 0x000fe40003f26270 */
[----:B------:R-:W-:Y:S02]  /*3f90*/  FSEL R87, R87, -INF , !P2 ;  /* 0xff80000057577808 */ /* 0x000fe40005000000 */
[----:B------:R-:W-:Y:S02]  /*3fa0*/  FSEL R124, R39, -INF , !P4 ;  /* 0xff800000277c7808 */ /* 0x000fe40006000000 */
[----:B------:R-:W-:Y:S02]  /*3fb0*/  FSEL R157, R86, -INF , !P3 ;  /* 0xff800000569d7808 */ /* 0x000fe40005800000 */
[----:B------:R-:W-:-:S02]  /*3fc0*/  FMNMX3.FTZ R21, R21, R176, R161, !PT ;  /* 0x000000b015157276 */ /* 0x000fc400078100a1 */
        /* <DEDUP_REMOVED lines=39> */
[-C--:B------:R-:W-:Y:S01]  /*4240*/  FFMA.FTZ R109, R6, R120.reuse, -R167 ;  /* 0x00000078066d7223 */ /* 0x080fe200000108a7 */
[----:B------:R-:W4:Y:S01]  /*4250*/  LDSM.16.MT88.4 R20, [R128+0xa000] ;  /* 0x00a000008014783b */ /* 0x000f220000004200 */
[----:B------:R-:W-:Y:S01]  /*4260*/  FFMA.FTZ R122, R122, R120, -R165 ;  /* 0x000000787a7a7223 */ /* 0x000fe200000108a5 */
[----:B------:R-:W-:Y:S01]  /*4270*/  MUFU.EX2 R117, R117 ;  /* 0x0000007500757308 */ /* 0x000fe20000000800 */
[----:B------:R-:W-:Y:S01]  /*4280*/  ISETP.GT.U32.AND P1, PT, R32, R143, PT ;  /* 0x0000008f2000720c */ /* 0x000fe20003f24070 */
[----:B------:R-:W5:Y:S01]  /*4290*/  LDSM.16.MT88.4 R12, [R128+0x8800] ;  /* 0x00880000800c783b */ /* 0x000f620000004200 */
[----:B-1----:R-:W-:Y:S01]  /*42a0*/  F2FP.BF16.F32.PACK_AB R64, R118, R119 ;  /* 0x000000777640723e */ /* 0x002fe200000010ff */
[----:B------:R-:W1:Y:S01]  /*42b0*/  MUFU.EX2 R116, R116 ;  /* 0x0000007400747308 */ /* 0x000e620000000800 */
[----:B------:R-:W-:Y:S01]  /*42c0*/  FADD.FTZ R118, R119, R118 ;  /* 0x0000007677767221 */ /* 0x000fe20000010000 */
[----:B------:R-:W5:Y:S02]  /*42d0*/  LDSM.16.MT88.4 R16, [R129+0x8800] ;  /* 0x008800008110783b */ /* 0x000f640000004200 */
[----:B------:R-:W-:Y:S01]  /*42e0*/  MUFU.EX2 R113, R113 ;  /* 0x0000007100717308 */ /* 0x000fe20000000800 */
[----:B---3--:R-:W-:Y:S01]  /*42f0*/  F2FP.BF16.F32.PACK_AB R66, R114, R115 ;  /* 0x000000737242723e */ /* 0x008fe200000010ff */
[----:B------:R-:W-:Y:S02]  /*4300*/  LDSM.16.MT88.4 R28, [R134+0x8800] ;  /* 0x00880000861c783b */ /* 0x000fe40000004200 */
[----:B------:R-:W3:Y:S02]  /*4310*/  MUFU.EX2 R112, R112 ;  /* 0x0000007000707308 */ /* 0x000ee40000000800 */
[----:B------:R-:W-:Y:S02]  /*4320*/  LDSM.16.MT88.4 R24, [R130+0x8800] ;  /* 0x008800008218783b */ /* 0x000fe40000004200 */
[----:B------:R-:W-:Y:S01]  /*4330*/  MUFU.EX2 R108, R108 ;  /* 0x0000006c006c7308 */ /* 0x000fe20000000800 */
[----:B-1----:R-:W-:Y:S01]  /*4340*/  F2FP.BF16.F32.PACK_AB R65, R116, R117 ;  /* 0x000000757441723e */ /* 0x002fe200000010ff */
[----:B------:R-:W-:-:S02]  /*4350*/  FADD.FTZ R116, R117, R116 ;  /* 0x0000007475747221 */ /* 0x000fc40000010000 */
[----:B------:R-:W1:Y:S04]  /*4360*/  MUFU.EX2 R111, R111 ;  /* 0x0000006f006f7308 */ /* 0x000e680000000800 */
[----:B------:R-:W-:Y:S01]  /*4370*/  MUFU.EX2 R35, R35 ;  /* 0x0000002300237308 */ /* 0x000fe20000000800 */
[----:B---3--:R-:W-:-:S03]  /*4380*/  F2FP.BF16.F32.PACK_AB R67, R112, R113 ;  /* 0x000000717043723e */ /* 0x008fc600000010ff */
[----:B------:R-:W3:Y:S04]  /*4390*/  MUFU.EX2 R34, R34 ;  /* 0x0000002200227308 */ /* 0x000ee80000000800 */
[----:B------:R-:W-:Y:S01]  /*43a0*/  MUFU.EX2 R110, R110 ;  /* 0x0000006e006e7308 */ /* 0x000fe20000000800 */
[C---:B------:R-:W-:Y:S01]  /*43b0*/  HMMA.16816.F32.BF16 R36, R64.reuse, R40, RZ ;  /* 0x000000284024723c */ /* 0x040fe200000418ff */
[----:B-1----:R-:W-:Y:S02]  /*43c0*/  F2FP.BF16.F32.PACK_AB R4, R111, R108 ;  /* 0x0000006c6f04723e */ /* 0x002fe400000010ff */
[----:B------:R-:W1:Y:S04]  /*43d0*/  MUFU.EX2 R109, R109 ;  /* 0x0000006d006d7308 */ /* 0x000e680000000800 */
[----:B------:R-:W-:Y:S01]  /*43e0*/  MUFU.EX2 R33, R33 ;  /* 0x0000002100217308 */ /* 0x000fe20000000800 */
[----:B------:R-:W-:Y:S01]  /*43f0*/  HMMA.16816.F32.BF16 R40, R64, R42, RZ ;  /* 0x0000002a4028723c */ /* 0x000fe200000418ff */
[----:B---3--:R-:W-:-:S02]  /*4400*/  F2FP.BF16.F32.PACK_AB R6, R34, R35 ;  /* 0x000000232206723e */ /* 0x008fc400000010ff */
[----:B------:R-:W3:Y:S04]  /*4410*/  MUFU.EX2 R0, R0 ;  /* 0x0000000000007308 */ /* 0x000ee80000000800 */
[----:B------:R-:W-:Y:S01]  /*4420*/  MUFU.EX2 R122, R122 ;  /* 0x0000007a007a7308 */ /* 0x000fe20000000800 */
[----:B------:R-:W-:Y:S01]  /*4430*/  HMMA.16816.F32.BF16 R72, R64, R68, RZ ;  /* 0x000000444048723c */ /* 0x000fe200000418ff */
[----:B-1----:R-:W-:-:S07]  /*4440*/  F2FP.BF16.F32.PACK_AB R5, R109, R110 ;  /* 0x0000006e6d05723e */ /* 0x002fce00000010ff */
[----:B------:R-:W-:Y:S01]  /*4450*/  HMMA.16816.F32.BF16 R68, R64, R70, RZ ;  /* 0x000000464044723c */ /* 0x000fe200000418ff */
[----:B---3--:R-:W-:-:S07]  /*4460*/  F2FP.BF16.F32.PACK_AB R7, R0, R33 ;  /* 0x000000210007723e */ /* 0x008fce00000010ff */
[C---:B--2---:R-:W-:Y:S08]  /*4470*/  HMMA.16816.F32.BF16 R36, R4.reuse, R8, R36 ;  /* 0x000000080424723c */ /* 0x044ff00000041824 */
        /* <DEDUP_REMOVED lines=13> */
[-C--:B------:R-:W-:Y:S01]  /*4550*/  FFMA.FTZ R20, R121, R120.reuse, -R165 ;  /* 0x0000007879147223 */ /* 0x080fe200000108a5 */
[-CC-:B------:R-:W-:Y:S01]  /*4560*/  FFMA.FTZ R121, R157, R120.reuse, -R167.reuse ;  /* 0x000000789d797223 */ /* 0x180fe200000108a7 */
[----:B------:R-:W-:-:S02]  /*4570*/  FFMA.FTZ R21, R124, R120, -R167 ;  /* 0x000000787c157223 */ /* 0x000fc400000108a7 */
[----:B------:R-:W-:Y:S03]  /*4580*/  MUFU.EX2 R124, R20 ;  /* 0x00000014007c7308 */ /* 0x000fe60000000800 */
[----:B------:R-:W-:Y:S01]  /*4590*/  HMMA.16816.F32.BF16 R64, R64, R22, RZ ;  /* 0x000000164040723c */ /* 0x000fe200000418ff */
[-C--:B------:R-:W-:Y:S01]  /*45a0*/  FFMA.FTZ R22, R123, R120.reuse, -R165 ;  /* 0x000000787b167223 */ /* 0x080fe200000108a5 */
[-C--:B------:R-:W-:Y:S01]  /*45b0*/  FFMA.FTZ R123, R161, R120.reuse, -R167 ;  /* 0x00000078a17b7223 */ /* 0x080fe200000108a7 */
[----:B------:R-:W-:Y:S05]  /*45c0*/  MUFU.EX2 R121, R121 ;  /* 0x0000007900797308 */ /* 0x000fea0000000800 */
[C---:B-----5:R-:W-:Y:S01]  /*45d0*/  HMMA.16816.F32.BF16 R72, R4.reuse, R12, R72 ;  /* 0x0000000c0448723c */ /* 0x060fe20000041848 */
[----:B------:R-:W-:Y:S07]  /*45e0*/  MUFU.EX2 R123, R123 ;  /* 0x0000007b007b7308 */ /* 0x000fee0000000800 */
        /* <DEDUP_REMOVED lines=24> */
[-CC-:B------:R-:W-:Y:S01]  /*4770*/  FFMA.FTZ R26, R166, R120.reuse, -R167.reuse ;  /* 0x00000078a61a7223 */ /* 0x180fe200000108a7 */
[----:B------:R-:W-:Y:S01]  /*4780*/  MUFU.EX2 R25, R25 ;  /* 0x0000001900197308 */ /* 0x000fe20000000800 */
[-C--:B------:R-:W-:Y:S01]  /*4790*/  FFMA.FTZ R166, R127, R120.reuse, -R167 ;  /* 0x000000787fa67223 */ /* 0x080fe200000108a7 */
[----:B------:R-:W-:-:S02]  /*47a0*/  FFMA.FTZ R165, R125, R120, -R165 ;  /* 0x000000787da57223 */ /* 0x000fc400000108a5 */
[----:B------:R-:W5:Y:S01]  /*47b0*/  MUFU.EX2 R27, R27 ;  /* 0x0000001b001b7308 */ /* 0x000f620000000800 */
[C---:B--2---:R-:W-:Y:S03]  /*47c0*/  HMMA.16816.F32.BF16 R52, R4.reuse, R12, R52 ;  /* 0x0000000c0434723c */ /* 0x044fe60000041834 */
[----:B------:R-:W2:Y:S04]  /*47d0*/  MUFU.EX2 R26, R26 ;  /* 0x0000001a001a7308 */ /* 0x000ea80000000800 */
[----:B------:R-:W1:Y:S01]  /*47e0*/  MUFU.EX2 R125, R22 ;  /* 0x00000016007d7308 */ /* 0x000e620000000800 */
[C---:B------:R-:W-:Y:S01]  /*47f0*/  HMMA.16816.F32.BF16 R56, R4.reuse, R14, R56 ;  /* 0x0000000e0438723c */ /* 0x040fe20000041838 */
[----:B------:R-:W1:Y:S02]  /*4800*/  LDSM.16.MT88.4 R12, [R134+0x9000] ;  /* 0x00900000860c783b */ /* 0x000e640000004200 */
[----:B------:R-:W1:Y:S04]  /*4810*/  MUFU.EX2 R167, R165 ;  /* 0x000000a500a77308 */ /* 0x000e680000000800 */
[----:B------:R2:W1:Y:S01]  /*4820*/  MUFU.EX2 R120, R21 ;  /* 0x0000001500787308 */ /* 0x0004620000000800 */
[C---:B---3--:R-:W-:Y:S03]  /*4830*/  HMMA.16816.F32.BF16 R44, R4.reuse, R16, R44 ;  /* 0x00000010042c723c */ /* 0x048fe6000004182c */
[----:B------:R-:W3:Y:S05]  /*4840*/  MUFU.EX2 R166, R166 ;  /* 0x000000a600a67308 */ /* 0x000eea0000000800 */
[----:B------:R-:W-:Y:S01]  /*4850*/  HMMA.16816.F32.BF16 R48, R4, R18, R48 ;  /* 0x000000120430723c */ /* 0x000fe20000041830 */
[----:B----4-:R-:W-:Y:S01]  /*4860*/  F2FP.BF16.F32.PACK_AB R4, R31, R24 ;  /* 0x000000181f04723e */ /* 0x010fe200000010ff */
[----:B------:R-:W4:Y:S01]  /*4870*/  LDSM.16.MT88.4 R16, [R129+0x9000] ;  /* 0x009000008110783b */ /* 0x000f220000004200 */
[----:B-----5:R-:W-:-:S02]  /*4880*/  F2FP.BF16.F32.PACK_AB R6, R27, R28 ;  /* 0x0000001c1b06723e */ /* 0x020fc400000010ff */
[----:B------:R-:W-:Y:S01]  /*4890*/  F2FP.BF16.F32.PACK_AB R5, R29, R30 ;  /* 0x0000001e1d05723e */ /* 0x000fe200000010ff */
[----:B--2---:R-:W-:Y:S01]  /*48a0*/  LDSM.16.MT88.4 R20, [R129+0x9800] ;  /* 0x009800008114783b */ /* 0x004fe20000004200 */
[----:B------:R-:W-:-:S07]  /*48b0*/  F2FP.BF16.F32.PACK_AB R7, R25, R26 ;  /* 0x0000001a1907723e */ /* 0x000fce00000010ff */
[C---:B-1----:R-:W-:Y:S08]  /*48c0*/  HMMA.16816.F32.BF16 R88, R4.reuse, R8, R88 ;  /* 0x000000080458723c */ /* 0x042ff00000041858 */
        /* <DEDUP_REMOVED lines=21> */
[----:B------:R-:W-:Y:S01]  /*4a20*/  HMMA.16816.F32.BF16 R64, R4, R14, R64 ;  /* 0x0000000e0440723c */ /* 0x000fe20000041840 */
[----:B------:R-:W2:Y:S01]  /*4a30*/  LDSM.16.MT88.4 R12, [R128+0x9800] ;  /* 0x00980000800c783b */ /* 0x000ea20000004200 */
[----:B------:R-:W-:-:S02]  /*4a40*/  F2FP.BF16.F32.PACK_AB R4, R124, R125 ;  /* 0x0000007d7c04723e */ /* 0x000fc400000010ff */
[----:B------:R-:W-:Y:S02]  /*4a50*/  F2FP.BF16.F32.PACK_AB R6, R167, R122 ;  /* 0x0000007aa706723e */ /* 0x000fe400000010ff */
[----:B------:R-:W-:Y:S02]  /*4a60*/  F2FP.BF16.F32.PACK_AB R5, R120, R123 ;  /* 0x0000007b7805723e */ /* 0x000fe400000010ff */
[----:B---3--:R-:W-:-:S07]  /*4a70*/  F2FP.BF16.F32.PACK_AB R7, R166, R121 ;  /* 0x00000079a607723e */ /* 0x008fce00000010ff */
        /* <DEDUP_REMOVED lines=12> */
[----:B---3--:R-:W-:Y:S01]  /*4b40*/  HMMA.16816.F32.BF16 R44, R4, R16, R44 ;  /* 0x00000010042c723c */ /* 0x008fe2000004182c */
        /* <DEDUP_REMOVED lines=22> */
[----:B------:R-:W-:-:S04]  /*4cb0*/  FADD.FTZ R0, R27, R0 ;  /* 0x000000001b007221 */ /* 0x000fc80000010000 */
        /* <DEDUP_REMOVED lines=80> */
.L_x_12926:
        /* <DEDUP_REMOVED lines=8> */
.L_x_12927:
[----:B------:R-:W-:Y:S05]  /*5240*/  BSYNC.RECONVERGENT B0 ;  /* 0x0000000000007941 */ /* 0x000fea0003800200 */
.L_x_12925:
[C---:B------:R-:W-:Y:S01]  /*5250*/  IMAD.SHL.U32 R5, R104.reuse, 0x20, RZ ;  /* 0x0000002068057824 */ /* 0x040fe200078e00ff */
[----:B------:R-:W-:Y:S01]  /*5260*/  SHF.L.U64.HI R4, R104, 0x5, R105 ;  /* 0x0000000568047819 */ /* 0x000fe20000010269 */
[----:B------:R-:W-:Y:S01]  /*5270*/  @!PT LDS RZ, [RZ] ;  /* 0x00000000fffff984 */ /* 0x000fe20000000800 */
[----:B------:R-:W-:Y:S01]  /*5280*/  @!PT LDS RZ, [RZ] ;  /* 0x00000000fffff984 */ /* 0x000fe20000000800 */
[----:B------:R-:W-:Y:S01]  /*5290*/  @!PT LDS RZ, [RZ] ;  /* 0x00000000fffff984 */ /* 0x000fe20000000800 */
[----:B------:R-:W-:Y:S01]  /*52a0*/  LDGSTS.E.BYPASS.LTC128B.128 [R153+0x8000], desc[UR4][R146.64] ;  /* 0x0800000092997fae */ /* 0x000fe2000b981a04 */
[----:B------:R-:W-:Y:S01]  /*52b0*/  IMAD R107, R160, 0x40, R107 ;  /* 0x00000040a06b7824 */ /* 0x000fe200078e026b */
[----:B------:R-:W-:Y:S01]  /*52c0*/  BSSY.RECONVERGENT B1, `(.L_x_12928) ;  /* 0x0000168000017945 */ /* 0x000fe20003800200 */
[----:B------:R-:W-:Y:S01]  /*52d0*/  IADD3 R10, P1, PT, R5, R146, RZ ;  /* 0x00000092050a7210 */ /* 0x000fe20007f3e0ff */
[----:B------:R-:W-:Y:S03]  /*52e0*/  LDGSTS.E.BYPASS.LTC128B.128 [R153+0xa000], desc[UR4][R146.64+0x80] ;  /* 0x0a00008092997fae */ /* 0x000fe6000b981a04 */
[----:B------:R-:W-:Y:S01]  /*52f0*/  IADD3 R8, P2, PT, R10, R5, RZ ;  /* 0x000000050a087210 */ /* 0x000fe20007f5e0ff */
[----:B------:R-:W-:-:S03]  /*5300*/  IMAD.X R11, R4, 0x1, R147, P1 ;  /* 0x00000001040b7824 */ /* 0x000fc600008e0693 */
[----:B------:R-:W-:Y:S01]  /*5310*/  IADD3 R112, P1, PT, R8, R5, RZ ;  /* 0x0000000508707210 */ /* 0x000fe20007f3e0ff */
[--C-:B------:R-:W-:Y:S01]  /*5320*/  IMAD.X R9, R11, 0x1, R4.reuse, P2 ;  /* 0x000000010b097824 */ /* 0x100fe200010e0604 */
[----:B------:R-:W-:Y:S03]  /*5330*/  LDGSTS.E.BYPASS.LTC128B.128 [R153+0x8800], desc[UR4][R10.64] ;  /* 0x088000000a997fae */ /* 0x000fe6000b981a04 */
[----:B------:R-:W-:Y:S01]  /*5340*/  IMAD.X R113, R9, 0x1, R4, P1 ;  /* 0x0000000109717824 */ /* 0x000fe200008e0604 */
        /* <DEDUP_REMOVED lines=10> */
[----:B------:R-:W-:Y:S04]  /*53f0*/  LDSM.16.M88.4 R124, [R133+0x4000] ;  /* 0x00400000857c783b */ /* 0x000fe80000000200 */
[----:B------:R-:W-:Y:S04]  /*5400*/  LDSM.16.M88.4 R120, [R133+0x4800] ;  /* 0x004800008578783b */ /* 0x000fe80000000200 */
[----:B------:R-:W-:Y:S04]  /*5410*/  LDSM.16.M88.4 R116, [R133+0x5000] ;  /* 0x005000008574783b */ /* 0x000fe80000000200 */
[----:B-1----:R-:W-:Y:S04]  /*5420*/  LDSM.16.M88.4 R112, [R133+0x5800] ;  /* 0x005800008570783b */ /* 0x002fe80000000200 */
[----:B------:R-:W0:Y:S01]  /*5430*/  LDGDEPBAR ;  /* 0x00000000000079af */ /* 0x000e220000000000 */
[C---:B--2---:R-:W-:Y:S08]  /*5440*/  HMMA.16816.F32.BF16 R32, R4.reuse, R28, RZ ;  /* 0x0000001c0420723c */ /* 0x044ff000000418ff */
[C---:B---3--:R-:W-:Y:S08]  /*5450*/  HMMA.16816.F32.BF16 R24, R4.reuse, R20, RZ ;  /* 0x000000140418723c */ /* 0x048ff000000418ff */
[C---:B----4-:R-:W-:Y:S08]  /*5460*/  HMMA.16816.F32.BF16 R16, R4.reuse, R12, RZ ;  /* 0x0000000c0410723c */ /* 0x050ff000000418ff */
[C---:B------:R-:W-:Y:S08]  /*5470*/  HMMA.16816.F32.BF16 R28, R4.reuse, R30, RZ ;  /* 0x0000001e041c723c */ /* 0x040ff000000418ff */
[C---:B------:R-:W-:Y:S08]  /*5480*/  HMMA.16816.F32.BF16 R20, R4.reuse, R22, RZ ;  /* 0x000000160414723c */ /* 0x040ff000000418ff */
[C---:B------:R-:W-:Y:S08]  /*5490*/  HMMA.16816.F32.BF16 R12, R4.reuse, R14, RZ ;  /* 0x0000000e040c723c */ /* 0x040ff000000418ff */
[C---:B-----5:R-:W-:Y:S08]  /*54a0*/  HMMA.16816.F32.BF16 R8, R4.reuse, R108, RZ ;  /* 0x0000006c0408723c */ /* 0x060ff000000418ff */
[----:B------:R-:W-:Y:S01]  /*54b0*/  HMMA.16816.F32.BF16 R4, R4, R110, RZ ;  /* 0x0000006e0404723c */ /* 0x000fe200000418ff */
[----:B------:R-:W1:Y:S07]  /*54c0*/  LDSM.16.M88.4 R108, [R137] ;  /* 0x00000000896c783b */ /* 0x000e6e0000000200 */
        /* <DEDUP_REMOVED lines=11> */
[----:B------:R-:W1:Y:S04]  /*5580*/  LDSM.16.M88.4 R108, [R136] ;  /* 0x00000000886c783b */ /* 0x000e680000000200 */
[----:B------:R-:W2:Y:S03]  /*5590*/  LDSM.16.M88.4 R112, [R132+0x5800] ;  /* 0x005800008470783b */ /* 0x000ea60000000200 */
        /* <DEDUP_REMOVED lines=62> */
[----:B------:R-:W-:Y:S01]  /*5980*/  HMMA.16816.F32.BF16 R12, R108, R118, R12 ;  /* 0x000000766c0c723c */ /* 0x000fe2000004180c */
[----:B------:R-:W3:Y:S04]  /*5990*/  LDSM.16.M88.4 R108, [R131+0x7800] ;  /* 0x00780000836c783b */ /* 0x000ee80000000200 */
[----:B------:R-:W4:Y:S01]  /*59a0*/  LDSM.16.M88.4 R116, [R131+0x6800] ;  /* 0x006800008374783b */ /* 0x000f220000000200 */
[----:B------:R-:W-:-:S04]  /*59b0*/  DEPBAR.LE SB0, 0x0 ;  /* 0x000080000000791a */ /* 0x000fc80000000000 */
[C---:B-1----:R-:W-:Y:S08]  /*59c0*/  HMMA.16816.F32.BF16 R32, R124.reuse, R120, R32 ;  /* 0x000000787c20723c */ /* 0x042ff00000041820 */
[C---:B------:R-:W-:Y:S08]  /*59d0*/  HMMA.16816.F32.BF16 R28, R124.reuse, R122, R28 ;  /* 0x0000007a7c1c723c */ /* 0x040ff0000004181c */
[----:B--2---:R-:W-:Y:S01]  /*59e0*/  HMMA.16816.F32.BF16 R16, R124, R112, R16 ;  /* 0x000000707c10723c */ /* 0x004fe20000041810 */
[----:B------:R-:W-:-:S05]  /*59f0*/  VIADD R112, R107, 0xffffff80 ;  /* 0xffffff806b707836 */ /* 0x000fca0000000000 */
[----:B------:R-:W-:Y:S02]  /*5a00*/  ISETP.GT.AND P1, PT, R106, R112, PT ;  /* 0x000000706a00720c */ /* 0x000fe40003f24270 */
[----:B------:R-:W-:Y:S01]  /*5a10*/  ISETP.GE.AND P3, PT, R112, R156, PT ;  /* 0x0000009c7000720c */ /* 0x000fe20003f66270 */
[C---:B------:R-:W-:Y:S01]  /*5a20*/  HMMA.16816.F32.BF16 R12, R124.reuse, R114, R12 ;  /* 0x000000727c0c723c */ /* 0x040fe2000004180c */
[----:B------:R-:W-:Y:S01]  /*5a30*/  FSEL R32, R32, -INF , !P1 ;  /* 0xff80000020207808 */ /* 0x000fe20004800000 */
[----:B------:R-:W-:Y:S01]  /*5a40*/  BAR.SYNC.DEFER_BLOCKING 0x0 ;  /* 0x0000000000007b1d */ /* 0x000fe20000010000 */
[----:B------:R-:W-:Y:S02]  /*5a50*/  ISETP.GT.AND P6, PT, R103, R112, PT ;  /* 0x000000706700720c */ /* 0x000fe40003fc4270 */
[----:B------:R-:W-:Y:S02]  /*5a60*/  ISETP.GE.AND P2, PT, R112, R155, PT ;  /* 0x0000009b7000720c */ /* 0x000fe40003f46270 */
[----:B------:R-:W-:Y:S01]  /*5a70*/  FSEL R112, R32, -INF , !P3 ;  /* 0xff80000020707808 */ /* 0x000fe20005800000 */
[----:B---3--:R-:W-:Y:S01]  /*5a80*/  HMMA.16816.F32.BF16 R8, R124, R108, R8 ;  /* 0x0000006c7c08723c */ /* 0x008fe20000041808 */
[----:B------:R-:W-:Y:S01]  /*5a90*/  VIADD R108, R107, 0xffffff81 ;  /* 0xffffff816b6c7836 */ /* 0x000fe20000000000 */
[----:B------:R-:W-:-:S04]  /*5aa0*/  FSEL R32, R34, -INF , !P6 ;  /* 0xff80000022207808 */ /* 0x000fc80007000000 */
[----:B------:R-:W-:Y:S02]  /*5ab0*/  ISETP.GT.AND P5, PT, R106, R108, PT ;  /* 0x0000006c6a00720c */ /* 0x000fe40003fa4270 */
[C---:B------:R-:W-:Y:S01]  /*5ac0*/  ISETP.GE.AND P4, PT, R108.reuse, R156, PT ;  /* 0x0000009c6c00720c */ /* 0x040fe20003f86270 */
[C---:B----4-:R-:W-:Y:S01]  /*5ad0*/  HMMA.16816.F32.BF16 R24, R124.reuse, R116, R24 ;  /* 0x000000747c18723c */ /* 0x050fe20000041818 */
[----:B------:R-:W-:Y:S02]  /*5ae0*/  ISETP.GE.AND P1, PT, R108, R155, PT ;  /* 0x0000009b6c00720c */ /* 0x000fe40003f26270 */
[----:B------:R-:W-:Y:S01]  /*5af0*/  ISETP.GT.AND P3, PT, R103, R108, PT ;  /* 0x0000006c6700720c */ /* 0x000fe20003f64270 */
[----:B------:R-:W-:Y:S01]  /*5b00*/  VIADD R108, R107, 0xffffff88 ;  /* 0xffffff886b6c7836 */ /* 0x000fe20000000000 */
[----:B------:R-:W-:Y:S02]  /*5b10*/  FSEL R33, R33, -INF , !P5 ;  /* 0xff80000021217808 */ /* 0x000fe40006800000 */
[----:B------:R-:W-:Y:S01]  /*5b20*/  FSEL R32, R32, -INF , !P2 ;  /* 0xff80000020207808 */ /* 0x000fe20005000000 */
[----:B------:R-:W-:Y:S01]  /*5b30*/  HMMA.16816.F32.BF16 R20, R124, R118, R20 ;  /* 0x000000767c14723c */ /* 0x000fe20000041814 */
[----:B------:R-:W-:-:S02]  /*5b40*/  FSEL R34, R33, -INF , !P4 ;  /* 0xff80000021227808 */ /* 0x000fc40006000000 */
[----:B------:R-:W-:Y:S02]  /*5b50*/  ISETP.GT.AND P6, PT, R106, R108, PT ;  /* 0x0000006c6a00720c */ /* 0x000fe40003fc4270 */
[C---:B------:R-:W-:Y:S02]  /*5b60*/  ISETP.GE.AND P5, PT, R108.reuse, R156, PT ;  /* 0x0000009c6c00720c */ /* 0x040fe40003fa6270 */
[----:B------:R-:W-:Y:S01]  /*5b70*/  ISETP.GE.AND P2, PT, R108, R155, PT ;  /* 0x0000009b6c00720c */ /* 0x000fe20003f46270 */
[----:B------:R-:W-:Y:S01]  /*5b80*/  HMMA.16816.F32.BF16 R4, R124, R110, R4 ;  /* 0x0000006e7c04723c */ /* 0x000fe20000041804 */
[----:B------:R-:W-:Y:S01]  /*5b90*/  ISETP.GT.AND P4, PT, R103, R108, PT ;  /* 0x0000006c6700720c */ /* 0x000fe20003f84270 */
[----:B------:R-:W-:Y:S01]  /*5ba0*/  VIADD R108, R107, 0xffffff89 ;  /* 0xffffff896b6c7836 */ /* 0x000fe20000000000 */
[----:B------:R-:W-:Y:S01]  /*5bb0*/  FSEL R33, R35, -INF , !P3 ;  /* 0xff80000023217808 */ /* 0x000fe20005800000 */
        /* <DEDUP_REMOVED lines=8> */
[----:B------:R-:W-:Y:S02]  /*5c40*/  ISETP.GT.AND P4, PT, R106, R35, PT ;  /* 0x000000236a00720c */ /* 0x000fe40003f84270 */
[----:B------:R-:W-:Y:S02]  /*5c50*/  FSEL R33, R33, -INF , !P1 ;  /* 0xff80000021217808 */ /* 0x000fe40004800000 */
[----:B------:R-:W-:Y:S01]  /*5c60*/  FSEL R30, R29, -INF , !P6 ;  /* 0xff8000001d1e7808 */ /* 0x000fe20007000000 */
[----:B------:R-:W-:Y:S01]  /*5c70*/  VIADD R29, R107, 0xffffff91 ;  /* 0xffffff916b1d7836 */ /* 0x000fe20000000000 */
[----:B------:R-:W-:Y:S02]  /*5c80*/  ISETP.GE.AND P1, PT, R108, R155, PT ;  /* 0x0000009b6c00720c */ /* 0x000fe40003f26270 */
[----:B------:R-:W-:Y:S02]  /*5c90*/  ISETP.GE.AND P3, PT, R35, R156, PT ;  /* 0x0000009c2300720c */ /* 0x000fe40003f66270 */
[----:B------:R-:W-:-:S02]  /*5ca0*/  FSEL R31, R31, -INF , !P5 ;  /* 0xff8000001f1f7808 */ /* 0x000fc40006800000 */
[----:B------:R-:W-:Y:S02]  /*5cb0*/  FSEL R194, R24, -INF , !P4 ;  /* 0xff80000018c27808 */ /* 0x000fe40006000000 */
[----:B------:R-:W-:Y:S02]  /*5cc0*/  FSEL R24, R31, -INF , !P1 ;  /* 0xff8000001f187808 */ /* 0x000fe40004800000 */
[----:B------:R-:W-:Y:S02]  /*5cd0*/  FSEL R194, R194, -INF , !P3 ;  /* 0xff800000c2c27808 */ /* 0x000fe40005800000 */
[----:B------:R-:W-:Y:S02]  /*5ce0*/  ISETP.GT.AND P5, PT, R106, R29, PT ;  /* 0x0000001d6a00720c */ /* 0x000fe40003fa4270 */
[C---:B------:R-:W-:Y:S02]  /*5cf0*/  ISETP.GE.AND P1, PT, R29.reuse, R156, PT ;  /* 0x0000009c1d00720c */ /* 0x040fe40003f26270 */
[----:B------:R-:W-:-:S02]  /*5d00*/  ISETP.GE.AND P4, PT, R29, R155, PT ;  /* 0x0000009b1d00720c */ /* 0x000fc40003f86270 */
[----:B------:R-:W-:Y:S01]  /*5d10*/  ISETP.GT.AND P3, PT, R103, R29, PT ;  /* 0x0000001d6700720c */ /* 0x000fe20003f64270 */
[----:B------:R-:W-:Y:S01]  /*5d20*/  VIADD R29, R107, 0xffffff98 ;  /* 0xffffff986b1d7836 */ /* 0x000fe20000000000 */
[----:B------:R-:W-:Y:S02]  /*5d30*/  ISETP.GT.AND P6, PT, R103, R35, PT ;  /* 0x000000236700720c */ /* 0x000fe40003fc4270 */
[----:B------:R-:W-:Y:S02]  /*5d40*/  FSEL R25, R25, -INF , !P5 ;  /* 0xff80000019197808 */ /* 0x000fe40006800000 */
[----:B------:R-:W-:Y:S02]  /*5d50*/  FSEL R26, R26, -INF , !P6 ;  /* 0xff8000001a1a7808 */ /* 0x000fe40007000000 */
[----:B------:R-:W-:Y:S02]  /*5d60*/  ISETP.GT.AND P6, PT, R106, R29, PT ;  /* 0x0000001d6a00720c */ /* 0x000fe40003fc4270 */
[----:B------:R-:W-:Y:S01]  /*5d70*/  FSEL R196, R25, -INF , !P1 ;  /* 0xff80000019c47808 */ /* 0x000fe20004800000 */
[----:B------:R-:W-:Y:S01]  /*5d80*/  VIADD R25, R107, 0xffffff99 ;  /* 0xffffff996b197836 */ /* 0x000fe20000000000 */
[----:B------:R-:W-:-:S02]  /*5d90*/  ISETP.GE.AND P5, PT, R29, R156, PT ;  /* 0x0000009c1d00720c */ /* 0x000fc40003fa6270 */
[----:B------:R-:W-:Y:S02]  /*5da0*/  FSEL R27, R27, -INF , !P3 ;  /* 0xff8000001b1b7808 */ /* 0x000fe40005800000 */
[----:B------:R-:W-:Y:S02]  /*5db0*/  FSEL R20, R20, -INF , !P6 ;  /* 0xff80000014147808 */ /* 0x000fe40007000000 */
[----:B------:R-:W-:Y:S02]  /*5dc0*/  FSEL R186, R27, -INF , !P4 ;  /* 0xff8000001bba7808 */ /* 0x000fe40006000000 */
[----:B------:R-:W-:Y:S01]  /*5dd0*/  FSEL R184, R20, -INF , !P5 ;  /* 0xff80000014b87808 */ /* 0x000fe20006800000 */
[----:B------:R-:W-:Y:S01]  /*5de0*/  VIADD R20, R107, 0xffffffa1 ;  /* 0xffffffa16b147836 */ /* 0x000fe20000000000 */
[----:B------:R-:W-:Y:S02]  /*5df0*/  ISETP.GT.AND P3, PT, R106, R25, PT ;  /* 0x000000196a00720c */ /* 0x000fe40003f64270 */
[----:B------:R-:W-:-:S02]  /*5e00*/  ISETP.GE.AND P4, PT, R25, R156, PT ;  /* 0x0000009c1900720c */ /* 0x000fc40003f86270 */
[----:B------:R-:W-:Y:S02]  /*5e10*/  ISETP.GE.AND P6, PT, R25, R155, PT ;  /* 0x0000009b1900720c */ /* 0x000fe40003fc6270 */
[----:B------:R-:W-:Y:S01]  /*5e20*/  ISETP.GT.AND P5, PT, R103, R25, PT ;  /* 0x000000196700720c */ /* 0x000fe20003fa4270 */
[----:B------:R-:W-:Y:S01]  /*5e30*/  VIADD R25, R107, 0xffffffa0 ;  /* 0xffffffa06b197836 */ /* 0x000fe20000000000 */
[----:B------:R-:W-:Y:S02]  /*5e40*/  ISETP.GT.AND P1, PT, R103, R29, PT ;  /* 0x0000001d6700720c */ /* 0x000fe40003f24270 */
[----:B------:R-:W-:Y:S02]  /*5e50*/  FSEL R28, R28, -INF , !P2 ;  /* 0xff8000001c1c7808 */ /* 0x000fe40005000000 */
[----:B------:R-:W-:Y:S02]  /*5e60*/  FSEL R21, R21, -INF , !P3 ;  /* 0xff80000015157808 */ /* 0x000fe40005800000 */
[----:B------:R-:W-:-:S02]  /*5e70*/  ISETP.GE.AND P2, PT, R35, R155, PT ;  /* 0x0000009b2300720c */ /* 0x000fc40003f46270 */
[----:B------:R-:W-:Y:S02]  /*5e80*/  FSEL R22, R22, -INF , !P1 ;  /* 0xff80000016167808 */ /* 0x000fe40004800000 */
[-C--:B------:R-:W-:Y:S02]  /*5e90*/  ISETP.GT.AND P1, PT, R106, R25.reuse, PT ;  /* 0x000000196a00720c */ /* 0x080fe40003f24270 */
[----:B------:R-:W-:Y:S02]  /*5ea0*/  FSEL R182, R21, -INF , !P4 ;  /* 0xff80000015b67808 */ /* 0x000fe40006000000 */
[----:B------:R-:W-:Y:S02]  /*5eb0*/  FSEL R23, R23, -INF , !P5 ;  /* 0xff80000017177808 */ /* 0x000fe40006800000 */
[----:B------:R-:W-:Y:S02]  /*5ec0*/  FSEL R180, R26, -INF , !P2 ;  /* 0xff8000001ab47808 */ /* 0x000fe40005000000 */
[----:B------:R-:W-:-:S02]  /*5ed0*/  ISETP.GT.AND P4, PT, R103, R25, PT ;  /* 0x000000196700720c */ /* 0x000fc40003f84270 */
[----:B------:R-:W-:Y:S02]  /*5ee0*/  ISETP.GT.AND P5, PT, R106, R20, PT ;  /* 0x000000146a00720c */ /* 0x000fe40003fa4270 */
[----:B------:R-:W-:Y:S02]  /*5ef0*/  ISETP.GE.AND P2, PT, R29, R155, PT ;  /* 0x0000009b1d00720c */ /* 0x000fe40003f46270 */
[----:B------:R-:W-:Y:S01]  /*5f00*/  FSEL R178, R16, -INF , !P1 ;  /* 0xff80000010b27808 */ /* 0x000fe20004800000 */
[----:B------:R-:W-:Y:S01]  /*5f10*/  VIADD R16, R107, 0xffffffa8 ;  /* 0xffffffa86b107836 */ /* 0x000fe20000000000 */
[----:B------:R-:W-:Y:S02]  /*5f20*/  FSEL R18, R18, -INF , !P4 ;  /* 0xff80000012127808 */ /* 0x000fe40006000000 */
[----:B------:R-:W-:Y:S01]  /*5f30*/  FSEL R170, R17, -INF , !P5 ;  /* 0xff80000011aa7808 */ /* 0x000fe20006800000 */
[----:B------:R-:W-:Y:S01]  /*5f40*/  VIADD R17, R107, 0xffffffa9 ;  /* 0xffffffa96b117836 */ /* 0x000fe20000000000 */
[----:B------:R-:W-:-:S02]  /*5f50*/  FSEL R190, R22, -INF , !P2 ;  /* 0xff80000016be7808 */ /* 0x000fc40005000000 */
[----:B------:R-:W-:Y:S02]  /*5f60*/  ISETP.GE.AND P3, PT, R25, R155, PT ;  /* 0x0000009b1900720c */ /* 0x000fe40003f66270 */
[----:B------:R-:W-:Y:S02]  /*5f70*/  ISETP.GT.AND P4, PT, R103, R20, PT ;  /* 0x000000146700720c */ /* 0x000fe40003f84270 */
[-C--:B------:R-:W-:Y:S02]  /*5f80*/  ISETP.GE.AND P2, PT, R25, R156.reuse, PT ;  /* 0x0000009c1900720c */ /* 0x080fe40003f46270 */
        /* <DEDUP_REMOVED lines=10> */
[----:B------:R-:W-:Y:S02]  /*6030*/  ISETP.GT.AND P1, PT, R103, R16, PT ;  /* 0x000000106700720c */ /* 0x000fe40003f24270 */
[----:B------:R-:W-:Y:S02]  /*6040*/  FSEL R12, R12, -INF , !P6 ;  /* 0xff8000000c0c7808 */ /* 0x000fe40007000000 */
[----:B------:R-:W-:Y:S01]  /*6050*/  ISETP.GE.AND P4, PT, R16, R155, PT ;  /* 0x0000009b1000720c */ /* 0x000fe20003f86270 */
[----:B------:R-:W-:Y:S01]  /*6060*/  VIADD R16, R107, 0xffffffb0 ;  /* 0xffffffb06b107836 */ /* 0x000fe20000000000 */
[----:B------:R-:W-:Y:S02]  /*6070*/  FSEL R164, R19, -INF , !P5 ;  /* 0xff80000013a47808 */ /* 0x000fe40006800000 */
[----:B------:R-:W-:-:S02]  /*6080*/  ISETP.GE.AND P5, PT, R17, R156, PT ;  /* 0x0000009c1100720c */ /* 0x000fc40003fa6270 */
[----:B------:R-:W-:Y:S02]  /*6090*/  FSEL R13, R13, -INF , !P3 ;  /* 0xff8000000d0d7808 */ /* 0x000fe40005800000 */
[----:B------:R-:W-:Y:S02]  /*60a0*/  FSEL R14, R14, -INF , !P1 ;  /* 0xff8000000e0e7808 */ /* 0x000fe40004800000 */
[----:B------:R-:W-:Y:S01]  /*60b0*/  FSEL R174, R12, -INF , !P2 ;  /* 0xff8000000cae7808 */ /* 0x000fe20005000000 */
[----:B------:R-:W-:Y:S01]  /*60c0*/  VIADD R12, R107, 0xffffffb1 ;  /* 0xffffffb16b0c7836 */ /* 0x000fe20000000000 */
[----:B------:R-:W-:Y:S02]  /*60d0*/  ISETP.GT.AND P1, PT, R103, R17, PT ;  /* 0x000000116700720c */ /* 0x000fe40003f24270 */
[----:B------:R-:W-:Y:S02]  /*60e0*/  FSEL R176, R13, -INF , !P5 ;  /* 0xff8000000db07808 */ /* 0x000fe40006800000 */
[----:B------:R-:W-:-:S02]  /*60f0*/  ISETP.GT.AND P5, PT, R103, R16, PT ;  /* 0x000000106700720c */ /* 0x000fc40003fa4270 */
[----:B------:R-:W-:Y:S02]  /*6100*/  FSEL R15, R15, -INF , !P1 ;  /* 0xff8000000f0f7808 */ /* 0x000fe40004800000 */
[C---:B------:R-:W-:Y:S02]  /*6110*/  ISETP.GT.AND P2, PT, R106.reuse, R16, PT ;  /* 0x000000106a00720c */ /* 0x040fe40003f44270 */
[-C--:B------:R-:W-:Y:S02]  /*6120*/  ISETP.GT.AND P1, PT, R106, R12.reuse, PT ;  /* 0x0000000c6a00720c */ /* 0x080fe40003f24270 */
[----:B------:R-:W-:Y:S02]  /*6130*/  FSEL R10, R10, -INF , !P5 ;  /* 0xff8000000a0a7808 */ /* 0x000fe40006800000 */
[----:B------:R-:W-:Y:S02]  /*6140*/  ISETP.GT.AND P5, PT, R103, R12, PT ;  /* 0x0000000c6700720c */ /* 0x000fe40003fa4270 */
[----:B------:R-:W-:-:S02]  /*6150*/  FSEL R8, R8, -INF , !P2 ;  /* 0xff80000008087808 */ /* 0x000fc40005000000 */
[----:B------:R-:W-:Y:S02]  /*6160*/  FSEL R9, R9, -INF , !P1 ;  /* 0xff80000009097808 */ /* 0x000fe40004800000 */
[C---:B------:R-:W-:Y:S02]  /*6170*/  ISETP.GE.AND P2, PT, R12.reuse, R156, PT ;  /* 0x0000009c0c00720c */ /* 0x040fe40003f46270 */
[-C--:B------:R-:W-:Y:S01]  /*6180*/  ISETP.GE.AND P1, PT, R12, R155.reuse, PT ;  /* 0x0000009b0c00720c */ /* 0x080fe20003f26270 */
[----:B------:R-:W-:Y:S01]  /*6190*/  VIADD R12, R107, 0xffffffb8 ;  /* 0xffffffb86b0c7836 */ /* 0x000fe20000000000 */
[----:B------:R-:W-:Y:S01]  /*61a0*/  FSEL R11, R11, -INF , !P5 ;  /* 0xff8000000b0b7808 */ /* 0x000fe20006800000 */
[----:B------:R-:W-:Y:S01]  /*61b0*/  VIADD R107, R107, 0xffffffb9 ;  /* 0xffffffb96b6b7836 */ /* 0x000fe20000000000 */
[----:B------:R-:W-:Y:S02]  /*61c0*/  ISETP.GE.AND P3, PT, R16, R155, PT ;  /* 0x0000009b1000720c */ /* 0x000fe40003f66270 */
[----:B------:R-:W-:-:S02]  /*61d0*/  FSEL R122, R11, -INF , !P1 ;  /* 0xff8000000b7a7808 */ /* 0x000fc40004800000 */
[----:B------:R-:W-:Y:S02]  /*61e0*/  ISETP.GT.AND P1, PT, R106, R107, PT ;  /* 0x0000006b6a00720c */ /* 0x000fe40003f24270 */
[----:B------:R-:W-:Y:S02]  /*61f0*/  FSEL R172, R14, -INF , !P4 ;  /* 0xff8000000eac7808 */ /* 0x000fe40006000000 */
[----:B------:R-:W-:Y:S02]  /*6200*/  FSEL R5, R5, -INF , !P1 ;  /* 0xff80000005057808 */ /* 0x000fe40004800000 */
[----:B------:R-:W-:Y:S02]  /*6210*/  ISETP.GT.U32.AND P1, PT, R0, R143, PT ;  /* 0x0000008f0000720c */ /* 0x000fe40003f24070 */
[----:B------:R-:W-:Y:S02]  /*6220*/  FSEL R117, R10, -INF , !P3 ;  /* 0xff8000000a757808 */ /* 0x000fe40005800000 */
[----:B------:R-:W-:-:S02]  /*6230*/  ISETP.GE.AND P6, PT, R17, R155, PT ;  /* 0x0000009b1100720c */ /* 0x000fc40003fc6270 */
[----:B------:R-:W-:Y:S02]  /*6240*/  ISETP.GE.AND P4, PT, R16, R156, PT ;  /* 0x0000009c1000720c */ /* 0x000fe40003f86270 */
[-C--:B------:R-:W-:Y:S02]  /*6250*/  ISETP.GT.AND P5, PT, R106, R12.reuse, PT ;  /* 0x0000000c6a00720c */ /* 0x080fe40003fa4270 */
[----:B------:R-:W-:Y:S02]  /*6260*/  FSEL R118, R9, -INF , !P2 ;  /* 0xff80000009767808 */ /* 0x000fe40005000000 */
[C---:B------:R-:W-:Y:S02]  /*6270*/  ISETP.GT.AND P3, PT, R103.reuse, R12, PT ;  /* 0x0000000c6700720c */ /* 0x040fe40003f64270 */
[----:B------:R-:W-:Y:S02]  /*6280*/  ISETP.GT.AND P2, PT, R103, R107, PT ;  /* 0x0000006b6700720c */ /* 0x000fe40003f44270 */
[----:B------:R-:W-:-:S02]  /*6290*/  FSEL R188, R15, -INF , !P6 ;  /* 0xff8000000fbc7808 */ /* 0x000fc40007000000 */
[----:B------:R-:W-:Y:S02]  /*62a0*/  FSEL R119, R8, -INF , !P4 ;  /* 0xff80000008777808 */ /* 0x000fe40006000000 */
[----:B------:R-:W-:Y:S02]  /*62b0*/  FSEL R4, R4, -INF , !P5 ;  /* 0xff80000004047808 */ /* 0x000fe40006800000 */
[----:B------:R-:W-:Y:S02]  /*62c0*/  FSEL R6, R6, -INF , !P3 ;  /* 0xff80000006067808 */ /* 0x000fe40005800000 */
[CC--:B------:R-:W-:Y:S02]  /*62d0*/  ISETP.GE.AND P6, PT, R12.reuse, R156.reuse, PT ;  /* 0x0000009c0c00720c */ /* 0x0c0fe40003fc6270 */
[----:B------:R-:W-:Y:S02]  /*62e0*/  ISETP.GE.AND P4, PT, R12, R155, PT ;  /* 0x0000009b0c00720c */ /* 0x000fe40003f86270 */
[----:B------:R-:W-:-:S02]  /*62f0*/  ISETP.GE.AND P5, PT, R107, R156, PT ;  /* 0x0000009c6b00720c */ /* 0x000fc40003fa6270 */
[----:B------:R-:W-:Y:S02]  /*6300*/  ISETP.GE.AND P3, PT, R107, R155, PT ;  /* 0x0000009b6b00720c */ /* 0x000fe40003f66270 */
[----:B------:R-:W-:Y:S02]  /*6310*/  FSEL R7, R7, -INF , !P2 ;  /* 0xff80000007077808 */ /* 0x000fe40005000000 */
[----:B------:R-:W-:Y:S02]  /*6320*/  FSEL R124, R4, -INF , !P6 ;  /* 0xff800000047c7808 */ /* 0x000fe40007000000 */
        /* <DEDUP_REMOVED lines=8> */
[----:B------:R-:W-:Y:S01]  /*63b0*/  IADD3 R102, PT, PT, R102, -0x80, RZ ;  /* 0xffffff8066667810 */ /* 0x000fe20007ffe0ff */
[----:B------:R-:W-:Y:S01]  /*63c0*/  IMAD.SHL.U32 R6, R0, 0x40, RZ ;  /* 0x0000004000067824 */ /* 0x000fe200078e00ff */
[----:B--2---:R-:W-:-:S04]  /*63d0*/  IABS R4, R5 ;  /* 0x0000000500047213 */ /* 0x004fc80000000000 */
[----:B------:R-:W1:Y:S08]  /*63e0*/  I2F.RP R11, R4 ;  /* 0x00000004000b7306 */ /* 0x000e700000209400 */
[----:B-1----:R-:W1:Y:S02]  /*63f0*/  MUFU.RCP R10, R11 ;  /* 0x0000000b000a7308 */ /* 0x002e640000001000 */
[----:B-1----:R-:W-:-:S06]  /*6400*/  VIADD R10, R10, 0xffffffe ;  /* 0x0ffffffe0a0a7836 */ /* 0x002fcc0000000000 */
[----:B------:R-:W1:Y:S02]  /*6410*/  F2I.FTZ.U32.TRUNC.NTZ R9, R10 ;  /* 0x0000000a00097305 */ /* 0x000e64000021f000 */
[----:B-1----:R-:W-:-:S04]  /*6420*/  IMAD.MOV R7, RZ, RZ, -R9 ;  /* 0x000000ffff077224 */ /* 0x002fc800078e0a09 */
[----:B------:R-:W-:Y:S01]  /*6430*/  IMAD R12, R7, R4, RZ ;  /* 0x00000004070c7224 */ /* 0x000fe200078e02ff */
[----:B------:R-:W-:Y:S02]  /*6440*/  IABS R7, R102 ;  /* 0x0000006600077213 */ /* 0x000fe40000000000 */
[-C--:B------:R-:W-:Y:S01]  /*6450*/  LOP3.LUT R102, R102, R5.reuse, RZ, 0x3c, !PT ;  /* 0x0000000566667212 */ /* 0x080fe200078e3cff */
[----:B------:R-:W-:Y:S01]  /*6460*/  IMAD.HI.U32 R12, R9, R12, R8 ;  /* 0x0000000c090c7227 */ /* 0x000fe200078e0008 */
[----:B------:R-:W-:Y:S02]  /*6470*/  IABS R8, R5 ;  /* 0x0000000500087213 */ /* 0x000fe40000000000 */
[----:B------:R-:W-:Y:S02]  /*6480*/  IABS R9, R6 ;  /* 0x0000000600097213 */ /* 0x000fe40000000000 */
[----:B------:R-:W-:Y:S01]  /*6490*/  IADD3 R8, PT, PT, RZ, -R8, RZ ;  /* 0x80000008ff087210 */ /* 0x000fe20007ffe0ff */
[----:B------:R-:W-:Y:S01]  /*64a0*/  IMAD.HI.U32 R10, R12, R7, RZ ;  /* 0x000000070c0a7227 */ /* 0x000fe200078e00ff */
[----:B------:R-:W-:-:S02]  /*64b0*/  LOP3.LUT R6, R6, R5, RZ, 0x3c, !PT ;  /* 0x0000000506067212 */ /* 0x000fc400078e3cff */
[----:B------:R-:W-:Y:S01]  /*64c0*/  ISETP.GE.AND P0, PT, R102, RZ, PT ;  /* 0x000000ff6600720c */ /* 0x000fe20003f06270 */
[----:B------:R-:W-:Y:S01]  /*64d0*/  IMAD.HI.U32 R11, R12, R9, RZ ;  /* 0x000000090c0b7227 */ /* 0x000fe200078e00ff */
[----:B------:R-:W-:Y:S01]  /*64e0*/  ISETP.GE.AND P3, PT, R6, RZ, PT ;  /* 0x000000ff0600720c */ /* 0x000fe20003f66270 */
[----:B------:R-:W2:Y:S02]  /*64f0*/  LD.E.64 R12, desc[UR4][R2.64+0x20] ;  /* 0x00002004020c7980 */ /* 0x000ea4000c101b00 */
        /* <DEDUP_REMOVED lines=39> */
.L_x_12931:
        /* <DEDUP_REMOVED lines=8> */
.L_x_12932:
[----:B------:R-:W-:Y:S05]  /*67f0*/  BSYNC.RECONVERGENT B0 ;  /* 0x0000000000007941 */ /* 0x000fea0003800200 */
.L_x_12930:
        /* <DEDUP_REMOVED lines=20> */
.L_x_12929:
[----:B------:R-:W-:Y:S05]  /*6940*/  BSYNC.RECONVERGENT B1 ;  /* 0x0000000000017941 */ /* 0x000fea0003800200 */
.L_x_12928:
[----:B------:R-:W2:Y:S01]  /*6950*/  LD.E R126, desc[UR4][R2.64+0xdc] ;  /* 0x0000dc04027e7980 */ /* 0x000ea2000c101900 */
[----:B-1----:R-:W-:Y:S02]  /*6960*/  FMNMX3.FTZ R7, R101, R112, R34, !PT ;  /* 0x0000007065077276 */ /* 0x002fe40007810022 */
        /* <DEDUP_REMOVED lines=24> */
[----:B---3--:R-:W-:Y:S02]  /*6af0*/  FMNMX.FTZ R107, R6, R107, !PT ;  /* 0x0000006b066b7209 */ /* 0x008fe40007810000 */
[----:B------:R-:W-:-:S04]  /*6b00*/  FSETP.NEU.FTZ.AND P0, PT, R108, -INF , PT ;  /* 0xff8000006c00780b */ /* 0x000fc80003f1d000 */
[----:B------:R-:W-:-:S05]  /*6b10*/  FSEL R4, R108, RZ, P0 ;  /* 0x000000ff6c047208 */ /* 0x000fca0000000000 */
[----:B------:R-:W-:Y:S01]  /*6b20*/  FADD.FTZ R5, R101, -R4 ;  /* 0x8000000465057221 */ /* 0x000fe20000010000 */
[C---:B--2---:R-:W-:Y:S01]  /*6b30*/  FMUL.FTZ R123, R126.reuse, R108 ;  /* 0x0000006c7e7b7220 */ /* 0x044fe20000410000 */
[C---:B------:R-:W-:Y:S02]  /*6b40*/  FMUL.FTZ R125, R126.reuse, R107 ;  /* 0x0000006b7e7d7220 */ /* 0x040fe40000410000 */
[----:B------:R-:W-:Y:S02]  /*6b50*/  FMUL.FTZ R5, R126, R5 ;  /* 0x000000057e057220 */ /* 0x000fe40000410000 */
[----:B------:R-:W-:Y:S02]  /*6b60*/  FSEL R123, R123, RZ, P0 ;  /* 0x000000ff7b7b7208 */ /* 0x000fe40000000000 */
[----:B------:R-:W1:Y:S01]  /*6b70*/  MUFU.EX2 R101, R5 ;  /* 0x0000000500657308 */ /* 0x000e620000000800 */
[----:B------:R-:W-:Y:S02]  /*6b80*/  FSETP.NEU.FTZ.AND P0, PT, R107, -INF , PT ;  /* 0xff8000006b00780b */ /* 0x000fe40003f1d000 */
[----:B------:R-:W-:-:S02]  /*6b90*/  FFMA.FTZ R110, R114, R126, -R123 ;  /* 0x0000007e726e7223 */ /* 0x000fc4000001087b */
[----:B------:R-:W-:Y:S01]  /*6ba0*/  FSEL R125, R125, RZ, P0 ;  /* 0x000000ff7d7d7208 */ /* 0x000fe20000000000 */
[-CC-:B------:R-:W-:Y:S01]  /*6bb0*/  FFMA.FTZ R113, R34, R126.reuse, -R123.reuse ;  /* 0x0000007e22717223 */ /* 0x180fe2000001087b */
[----:B------:R-:W-:Y:S01]  /*6bc0*/  FSEL R7, R107, RZ, P0 ;  /* 0x000000ff6b077208 */ /* 0x000fe20000000000 */
[-CC-:B------:R-:W-:Y:S01]  /*6bd0*/  FFMA.FTZ R102, R112, R126.reuse, -R123.reuse ;  /* 0x0000007e70667223 */ /* 0x180fe2000001087b */
[-C--:B------:R-:W-:Y:S01]  /*6be0*/  FFMA.FTZ R109, R30, R126.reuse, -R123 ;  /* 0x0000007e1e6d7223 */ /* 0x080fe2000001087b */
[-CC-:B------:R-:W-:Y:S01]  /*6bf0*/  FFMA.FTZ R115, R32, R126.reuse, -R125.reuse ;  /* 0x0000007e20737223 */ /* 0x180fe2000001087d */
[-C--:B------:R-:W-:Y:S01]  /*6c00*/  FFMA.FTZ R114, R33, R126.reuse, -R125 ;  /* 0x0000007e21727223 */ /* 0x080fe2000001087d */
[----:B------:R-:W-:Y:S01]  /*6c10*/  FADD.FTZ R7, R100, -R7 ;  /* 0x8000000764077221 */ /* 0x000fe20000010000 */
[----:B------:R-:W2:Y:S01]  /*6c20*/  LDSM.16.MT88.4 R32, [R128+0x8000] ;  /* 0x008000008020783b */ /* 0x000ea20000004200 */
        /* <DEDUP_REMOVED lines=11> */
[----:B------:R-:W3:Y:S01]  /*6ce0*/  MUFU.EX2 R116, R116 ;  /* 0x0000007400747308 */ /* 0x000ee20000000800 */
[----:B------:R-:W4:Y:S01]  /*6cf0*/  LDSM.16.MT88.4 R24, [R129+0x8000] ;  /* 0x008000008118783b */ /* 0x000f220000004200 */
[-C--:B------:R-:W-:Y:S01]  /*6d00*/  FMUL.FTZ R44, R44, R101.reuse ;  /* 0x000000652c2c7220 */ /* 0x080fe20000410000 */
[-C--:B------:R-:W-:Y:S01]  /*6d10*/  FMUL.FTZ R45, R45, R101.reuse ;  /* 0x000000652d2d7220 */ /* 0x080fe20000410000 */
[----:B------:R-:W-:Y:S01]  /*6d20*/  MUFU.EX2 R110, R110 ;  /* 0x0000006e006e7308 */ /* 0x000fe20000000800 */
[-C--:B------:R-:W-:Y:S01]  /*6d30*/  FMUL.FTZ R48, R48, R101.reuse ;  /* 0x0000006530307220 */ /* 0x080fe20000410000 */
[-C--:B------:R-:W-:Y:S01]  /*6d40*/  FMUL.FTZ R49, R49, R101.reuse ;  /* 0x0000006531317220 */ /* 0x080fe20000410000 */
[-C--:B------:R-:W-:Y:S01]  /*6d50*/  FMUL.FTZ R36, R36, R101.reuse ;  /* 0x0000006524247220 */ /* 0x080fe20000410000 */
[----:B------:R-:W5:Y:S01]  /*6d60*/  MUFU.EX2 R109, R109 ;  /* 0x0000006d006d7308 */ /* 0x000f620000000800 */
[-C--:B------:R-:W-:Y:S01]  /*6d70*/  FMUL.FTZ R37, R37, R101.reuse ;  /* 0x0000006525257220 */ /* 0x080fe20000410000 */
[----:B-1----:R-:W-:Y:S01]  /*6d80*/  F2FP.BF16.F32.PACK_AB R96, R113, R102 ;  /* 0x000000667160723e */ /* 0x002fe200000010ff */
[-C--:B------:R-:W-:Y:S01]  /*6d90*/  FMUL.FTZ R40, R40, R101.reuse ;  /* 0x0000006528287220 */ /* 0x080fe20000410000 */
[----:B------:R-:W-:Y:S01]  /*6da0*/  MUFU.EX2 R115, R115 ;  /* 0x0000007300737308 */ /* 0x000fe20000000800 */
[----:B------:R-:W-:Y:S01]  /*6db0*/  FMUL.FTZ R41, R41, R101 ;  /* 0x0000006529297220 */ /* 0x000fe20000410000 */
[-C--:B---3--:R-:W-:Y:S01]  /*6dc0*/  FMUL.FTZ R6, R98, R116.reuse ;  /* 0x0000007462067220 */ /* 0x088fe20000410000 */
[-C--:B------:R-:W-:Y:S01]  /*6dd0*/  FMUL.FTZ R7, R99, R116.reuse ;  /* 0x0000007463077220 */ /* 0x080fe20000410000 */
[----:B------:R-:W1:Y:S01]  /*6de0*/  MUFU.EX2 R114, R114 ;  /* 0x0000007200727308 */ /* 0x000e620000000800 */
[-C--:B------:R-:W-:Y:S01]  /*6df0*/  FMUL.FTZ R30, R74, R116.reuse ;  /* 0x000000744a1e7220 */ /* 0x080fe20000410000 */
[-C--:B------:R-:W-:Y:S01]  /*6e00*/  FMUL.FTZ R31, R75, R116.reuse ;  /* 0x000000744b1f7220 */ /* 0x080fe20000410000 */
[-C--:B------:R-:W-:Y:S01]  /*6e10*/  FMUL.FTZ R70, R70, R116.reuse ;  /* 0x0000007446467220 */ /* 0x080fe20000410000 */
[----:B------:R-:W-:Y:S01]  /*6e20*/  MUFU.EX2 R112, R112 ;  /* 0x0000007000707308 */ /* 0x000fe20000000800 */
[----:B------:R-:W-:Y:S01]  /*6e30*/  FMUL.FTZ R71, R71, R116 ;  /* 0x0000007447477220 */ /* 0x000fe20000410000 */
[----:B-----5:R-:W-:Y:S01]  /*6e40*/  F2FP.BF16.F32.PACK_AB R98, R109, R110 ;  /* 0x0000006e6d62723e */ /* 0x020fe200000010ff */
[----:B------:R-:W3:Y:S01]  /*6e50*/  LDSM.16.MT88.4 R72, [R134+0xa000] ;  /* 0x00a000008648783b */ /* 0x000ee20000004200 */
[----:B------:R-:W5:Y:S01]  /*6e60*/  MUFU.EX2 R111, R111 ;  /* 0x0000006f006f7308 */ /* 0x000f620000000800 */
        /* <DEDUP_REMOVED lines=23> */
[----:B------:R-:W-:Y:S01]  /*6fe0*/  FFMA.FTZ R80, R180, R126, -R125 ;  /* 0x0000007eb4507223 */ /* 0x000fe2000001087d */
[-C--:B------:R-:W-:Y:S01]  /*6ff0*/  FMUL.FTZ R92, R92, R101.reuse ;  /* 0x000000655c5c7220 */ /* 0x080fe20000410000 */
[-C--:B------:R-:W-:Y:S01]  /*7000*/  FMUL.FTZ R93, R93, R101.reuse ;  /* 0x000000655d5d7220 */ /* 0x080fe20000410000 */
[-C--:B------:R-:W-:Y:S01]  /*7010*/  FMUL.FTZ R94, R94, R116.reuse ;  /* 0x000000745e5e7220 */ /* 0x080fe20000410000 */
[----:B------:R-:W-:Y:S01]  /*7020*/  FMUL.FTZ R95, R95, R116 ;  /* 0x000000745f5f7220 */ /* 0x000fe20000410000 */
[C---:B------:R-:W-:Y:S01]  /*7030*/  HMMA.16816.F32.BF16 R32, R96.reuse, R34, R68 ;  /* 0x000000226020723c */ /* 0x040fe20000041844 */
[----:B------:R-:W1:Y:S01]  /*7040*/  LDSM.16.MT88.4 R68, [R130+0xa000] ;  /* 0x00a000008244783b */ /* 0x000e620000004200 */
[-CC-:B------:R-:W-:Y:S01]  /*7050*/  FFMA.FTZ R127, R194, R126.reuse, -R123.reuse ;  /* 0x0000007ec27f7223 */ /* 0x180fe2000001087b */
[-C--:B------:R-:W-:Y:S01]  /*7060*/  FFMA.FTZ R161, R182, R126.reuse, -R123 ;  /* 0x0000007eb6a17223 */ /* 0x080fe2000001087b */
[-CC-:B------:R-:W-:Y:S01]  /*7070*/  FFMA.FTZ R165, R186, R126.reuse, -R125.reuse ;  /* 0x0000007ebaa57223 */ /* 0x180fe2000001087d */
[-CC-:B------:R-:W-:Y:S01]  /*7080*/  FFMA.FTZ R180, R190, R126.reuse, -R125.reuse ;  /* 0x0000007ebeb47223 */ /* 0x180fe2000001087d */
[-C--:B------:R-:W-:Y:S01]  /*7090*/  FFMA.FTZ R157, R192, R126.reuse, -R125 ;  /* 0x0000007ec09d7223 */ /* 0x080fe2000001087d */
[--C-:B------:R-:W-:Y:S01]  /*70a0*/  FFMA.FTZ R196, R196, R126, -R123.reuse ;  /* 0x0000007ec4c47223 */ /* 0x100fe2000001087b */
        /* <DEDUP_REMOVED lines=8> */
[C---:B---3--:R-:W-:Y:S01]  /*7130*/  HMMA.16816.F32.BF16 R36, R96.reuse, R72, R36 ;  /* 0x000000486024723c */ /* 0x048fe20000041824 */
[----:B------:R2:W-:Y:S01]  /*7140*/  MUFU.EX2 R186, R80 ;  /* 0x0000005000ba7308 */ /* 0x0005e20000000800 */
[-C--:B------:R-:W-:Y:S01]  /*7150*/  FMUL.FTZ R57, R57, R101.reuse ;  /* 0x0000006539397220 */ /* 0x080fe20000410000 */
[-C--:B------:R-:W-:Y:S01]  /*7160*/  FMUL.FTZ R58, R58, R116.reuse ;  /* 0x000000743a3a7220 */ /* 0x080fe20000410000 */
[-C--:B------:R-:W-:Y:S01]  /*7170*/  FMUL.FTZ R59, R59, R116.reuse ;  /* 0x000000743b3b7220 */ /* 0x080fe20000410000 */
[----:B------:R-:W3:Y:S01]  /*7180*/  MUFU.EX2 R165, R165 ;  /* 0x000000a500a57308 */ /* 0x000ee20000000800 */
[-C--:B------:R-:W-:Y:S01]  /*7190*/  FMUL.FTZ R64, R64, R101.reuse ;  /* 0x0000006540407220 */ /* 0x080fe20000410000 */
[-C--:B------:R-:W-:Y:S01]  /*71a0*/  FMUL.FTZ R65, R65, R101.reuse ;  /* 0x0000006541417220 */ /* 0x080fe20000410000 */
[C---:B------:R-:W-:Y:S01]  /*71b0*/  HMMA.16816.F32.BF16 R40, R96.reuse, R74, R40 ;  /* 0x0000004a6028723c */ /* 0x040fe20000041828 */
[----:B------:R-:W4:Y:S01]  /*71c0*/  LDSM.16.MT88.4 R72, [R129+0xa000] ;  /* 0x00a000008148783b */ /* 0x000f220000004200 */
[----:B------:R-:W-:Y:S01]  /*71d0*/  MUFU.EX2 R180, R180 ;  /* 0x000000b400b47308 */ /* 0x000fe20000000800 */
[-C--:B------:R-:W-:Y:S01]  /*71e0*/  FMUL.FTZ R66, R66, R116.reuse ;  /* 0x0000007442427220 */ /* 0x080fe20000410000 */
[-C--:B------:R-:W-:Y:S01]  /*71f0*/  FMUL.FTZ R67, R67, R116.reuse ;  /* 0x0000007443437220 */ /* 0x080fe20000410000 */
[-C--:B------:R-:W-:Y:S01]  /*7200*/  FMUL.FTZ R12, R88, R101.reuse ;  /* 0x00000065580c7220 */ /* 0x080fe20000410000 */
[----:B------:R-:W5:Y:S01]  /*7210*/  MUFU.EX2 R157, R157 ;  /* 0x0000009d009d7308 */ /* 0x000f620000000800 */
[-C--:B------:R-:W-:Y:S01]  /*7220*/  FMUL.FTZ R13, R89, R101.reuse ;  /* 0x00000065590d7220 */ /* 0x080fe20000410000 */
[C---:B------:R-:W-:Y:S01]  /*7230*/  HMMA.16816.F32.BF16 R24, R96.reuse, R26, R76 ;  /* 0x0000001a6018723c */ /* 0x040fe2000004184c */
[----:B------:R-:W-:Y:S01]  /*7240*/  LDSM.16.MT88.4 R76, [R134+0x8800] ;  /* 0x00880000864c783b */ /* 0x000fe20000004200 */
[-C--:B------:R-:W-:Y:S01]  /*7250*/  FMUL.FTZ R14, R90, R116.reuse ;  /* 0x000000745a0e7220 */ /* 0x080fe20000410000 */
[-C--:B------:R-:W-:Y:S01]  /*7260*/  FMUL.FTZ R15, R91, R116.reuse ;  /* 0x000000745b0f7220 */ /* 0x080fe20000410000 */
[-C--:B------:R-:W-:Y:S01]  /*7270*/  FMUL.FTZ R84, R84, R101.reuse ;  /* 0x0000006554547220 */ /* 0x080fe20000410000 */
[----:B------:R-:W-:Y:S01]  /*7280*/  FMUL.FTZ R85, R85, R101 ;  /* 0x0000006555557220 */ /* 0x000fe20000410000 */
[-C--:B------:R-:W-:Y:S01]  /*7290*/  FMUL.FTZ R86, R86, R116.reuse ;  /* 0x0000007456567220 */ /* 0x080fe20000410000 */
[----:B------:R-:W-:Y:S01]  /*72a0*/  FMUL.FTZ R87, R87, R116 ;  /* 0x0000007457577220 */ /* 0x000fe20000410000 */
[C---:B------:R-:W-:Y:S01]  /*72b0*/  HMMA.16816.F32.BF16 R4, R96.reuse, R8, R4 ;  /* 0x000000086004723c */ /* 0x040fe20000041804 */
[----:B--2---:R-:W-:Y:S01]  /*72c0*/  LDSM.16.MT88.4 R80, [R129+0x8800] ;  /* 0x008800008150783b */ /* 0x004fe20000004200 */
[-CC-:B------:R-:W-:Y:S01]  /*72d0*/  FFMA.FTZ R169, R170, R126.reuse, -R123.reuse ;  /* 0x0000007eaaa97223 */ /* 0x180fe2000001087b */
[-C--:B------:R-:W-:Y:S01]  /*72e0*/  FFMA.FTZ R171, R174, R126.reuse, -R123 ;  /* 0x0000007eaeab7223 */ /* 0x080fe2000001087b */
[-CC-:B------:R-:W-:Y:S01]  /*72f0*/  FFMA.FTZ R175, R168, R126.reuse, -R125.reuse ;  /* 0x0000007ea8af7223 */ /* 0x180fe2000001087d */
[-C--:B------:R-:W-:Y:S01]  /*7300*/  FFMA.FTZ R173, R172, R126.reuse, -R125 ;  /* 0x0000007eacad7223 */ /* 0x080fe2000001087d */
[-CC-:B------:R-:W-:Y:S01]  /*7310*/  FFMA.FTZ R178, R178, R126.reuse, -R123.reuse ;  /* 0x0000007eb2b27223 */ /* 0x180fe2000001087b */
[-CC-:B------:R-:W-:Y:S01]  /*7320*/  FFMA.FTZ R176, R176, R126.reuse, -R123.reuse ;  /* 0x0000007eb0b07223 */ /* 0x180fe2000001087b */
[C---:B-1----:R-:W-:Y:S01]  /*7330*/  HMMA.16816.F32.BF16 R44, R96.reuse, R68, R44 ;  /* 0x00000044602c723c */ /* 0x042fe2000004182c */
[----:B------:R-:W-:Y:S04]  /*7340*/  MUFU.EX2 R169, R169 ;  /* 0x000000a900a97308 */ /* 0x000fe80000000800 */
[----:B------:R-:W-:Y:S03]  /*7350*/  MUFU.EX2 R170, R178 ;  /* 0x000000b200aa7308 */ /* 0x000fe60000000800 */
[C---:B------:R-:W-:Y:S01]  /*7360*/  HMMA.16816.F32.BF16 R48, R96.reuse, R70, R48 ;  /* 0x000000466030723c */ /* 0x040fe20000041830 */
[----:B------:R-:W1:Y:S01]  /*7370*/  LDSM.16.MT88.4 R68, [R128+0xa000] ;  /* 0x00a000008044783b */ /* 0x000e620000004200 */
[----:B------:R-:W-:Y:S04]  /*7380*/  MUFU.EX2 R171, R171 ;  /* 0x000000ab00ab7308 */ /* 0x000fe80000000800 */
[----:B------:R-:W-:Y:S02]  /*7390*/  MUFU.EX2 R168, R176 ;  /* 0x000000b000a87308 */ /* 0x000fe40000000800 */
[C---:B------:R-:W-:Y:S01]  /*73a0*/  HMMA.16816.F32.BF16 R8, R96.reuse, R10, R92 ;  /* 0x0000000a6008723c */ /* 0x040fe2000004185c */
[----:B------:R-:W-:Y:S01]  /*73b0*/  LDSM.16.MT88.4 R92, [R134+0x9800] ;  /* 0x00980000865c783b */ /* 0x000fe20000004200 */
[----:B------:R-:W-:Y:S04]  /*73c0*/  MUFU.EX2 R175, R175 ;  /* 0x000000af00af7308 */ /* 0x000fe80000000800 */
[----:B------:R-:W-:Y:S02]  /*73d0*/  MUFU.EX2 R173, R173 ;  /* 0x000000ad00ad7308 */ /* 0x000fe40000000800 */
[C---:B----4-:R-:W-:Y:S08]  /*73e0*/  HMMA.16816.F32.BF16 R52, R96.reuse, R72, R52 ;  /* 0x000000486034723c */ /* 0x050ff00000041834 */
[C---:B------:R-:W-:Y:S01]  /*73f0*/  HMMA.16816.F32.BF16 R56, R96.reuse, R74, R56 ;  /* 0x0000004a6038723c */ /* 0x040fe20000041838 */
[----:B------:R-:W2:Y:S07]  /*7400*/  LDSM.16.MT88.4 R72, [R130+0x8800] ;  /* 0x008800008248783b */ /* 0x000eae0000004200 */
[C---:B------:R-:W-:Y:S08]  /*7410*/  HMMA.16816.F32.BF16 R12, R96.reuse, R16, R12 ;  /* 0x00000010600c723c */ /* 0x040ff0000004180c */
[C---:B------:R-:W-:Y:S01]  /*7420*/  HMMA.16816.F32.BF16 R16, R96.reuse, R18, R84 ;  /* 0x000000126010723c */ /* 0x040fe20000041854 */
[----:B------:R-:W-:Y:S07]  /*7430*/  LDSM.16.MT88.4 R84, [R130+0x9800] ;  /* 0x009800008254783b */ /* 0x000fee0000004200 */
[C---:B-1----:R-:W-:Y:S01]  /*7440*/  HMMA.16816.F32.BF16 R60, R96.reuse, R68, R60 ;  /* 0x00000044603c723c */ /* 0x042fe2000004183c */
[----:B------:R-:W-:Y:S01]  /*7450*/  FFMA.FTZ R68, R184, R126, -R123 ;  /* 0x0000007eb8447223 */ /* 0x000fe2000001087b */
[----:B---3--:R-:W-:Y:S01]  /*7460*/  F2FP.BF16.F32.PACK_AB R69, R165, R186 ;  /* 0x000000baa545723e */ /* 0x008fe200000010ff */
[----:B------:R-:W1:Y:S04]  /*7470*/  MUFU.EX2 R184, R196 ;  /* 0x000000c400b87308 */ /* 0x000e680000000800 */
[----:B------:R1:W3:Y:S01]  /*7480*/  MUFU.EX2 R182, R68 ;  /* 0x0000004400b67308 */ /* 0x0002e20000000800 */
[----:B------:R-:W-:Y:S01]  /*7490*/  HMMA.16816.F32.BF16 R64, R96, R70, R64 ;  /* 0x000000466040723c */ /* 0x000fe20000041840 */
[----:B-----5:R-:W-:-:S02]  /*74a0*/  F2FP.BF16.F32.PACK_AB R71, R157, R180 ;  /* 0x000000b49d47723e */ /* 0x020fc400000010ff */
[----:B-1----:R-:W-:Y:S02]  /*74b0*/  F2FP.BF16.F32.PACK_AB R68, R184, R127 ;  /* 0x0000007fb844723e */ /* 0x002fe400000010ff */
[----:B---3--:R-:W-:-:S07]  /*74c0*/  F2FP.BF16.F32.PACK_AB R70, R161, R182 ;  /* 0x000000b6a146723e */ /* 0x008fce00000010ff */
        /* <DEDUP_REMOVED lines=16> */
[-CC-:B------:R-:W-:Y:S01]  /*75d0*/  FFMA.FTZ R80, R164, R126.reuse, -R125.reuse ;  /* 0x0000007ea4507223 */ /* 0x180fe2000001087d */
[----:B------:R-:W-:-:S03]  /*75e0*/  FFMA.FTZ R164, R188, R126, -R125 ;  /* 0x0000007ebca47223 */ /* 0x000fc6000001087d */
[----:B------:R3:W4:Y:S03]  /*75f0*/  MUFU.EX2 R172, R80 ;  /* 0x0000005000ac7308 */ /* 0x0007260000000800 */
[C---:B------:R-:W-:Y:S01]  /*7600*/  HMMA.16816.F32.BF16 R48, R68.reuse, R82, R48 ;  /* 0x000000524430723c */ /* 0x040fe20000041830 */
[----:B------:R-:W5:Y:S07]  /*7610*/  MUFU.EX2 R164, R164 ;  /* 0x000000a400a47308 */ /* 0x000f6e0000000800 */
[----:B-1----:R-:W-:Y:S01]  /*7620*/  HMMA.16816.F32.BF16 R52, R68, R76, R52 ;  /* 0x0000004c4434723c */ /* 0x002fe20000041834 */
[-CC-:B---3--:R-:W-:Y:S01]  /*7630*/  FFMA.FTZ R80, R119, R126.reuse, -R123.reuse ;  /* 0x0000007e77507223 */ /* 0x188fe2000001087b */
[-C--:B------:R-:W-:Y:S01]  /*7640*/  FFMA.FTZ R119, R121, R126.reuse, -R123 ;  /* 0x0000007e79777223 */ /* 0x080fe2000001087b */
[----:B------:R-:W-:-:S05]  /*7650*/  FFMA.FTZ R121, R122, R126, -R125 ;  /* 0x0000007e7a797223 */ /* 0x000fca000001087d */
[C---:B------:R-:W-:Y:S01]  /*7660*/  HMMA.16816.F32.BF16 R56, R68.reuse, R78, R56 ;  /* 0x0000004e4438723c */ /* 0x040fe20000041838 */
[----:B------:R-:W1:Y:S01]  /*7670*/  LDSM.16.MT88.4 R76, [R134+0x9000] ;  /* 0x00900000864c783b */ /* 0x000e620000004200 */
[----:B------:R-:W-:Y:S04]  /*7680*/  MUFU.EX2 R119, R119 ;  /* 0x0000007700777308 */ /* 0x000fe80000000800 */
[----:B------:R-:W-:Y:S02]  /*7690*/  MUFU.EX2 R121, R121 ;  /* 0x0000007900797308 */ /* 0x000fe40000000800 */
[C---:B--2---:R-:W-:Y:S08]  /*76a0*/  HMMA.16816.F32.BF16 R60, R68.reuse, R72, R60 ;  /* 0x00000048443c723c */ /* 0x044ff0000004183c */
[----:B------:R-:W-:Y:S01]  /*76b0*/  HMMA.16816.F32.BF16 R64, R68, R74, R64 ;  /* 0x0000004a4440723c */ /* 0x000fe20000041840 */
[----:B------:R-:W-:Y:S01]  /*76c0*/  F2FP.BF16.F32.PACK_AB R68, R169, R170 ;  /* 0x000000aaa944723e */ /* 0x000fe200000010ff */
[----:B------:R-:W2:Y:S01]  /*76d0*/  LDSM.16.MT88.4 R72, [R130+0x9000] ;  /* 0x009000008248783b */ /* 0x000ea20000004200 */
[----:B----4-:R-:W-:-:S02]  /*76e0*/  F2FP.BF16.F32.PACK_AB R69, R172, R175 ;  /* 0x000000afac45723e */ /* 0x010fc400000010ff */
[----:B------:R-:W-:Y:S02]  /*76f0*/  F2FP.BF16.F32.PACK_AB R70, R168, R171 ;  /* 0x000000aba846723e */ /* 0x000fe400000010ff */
[----:B-----5:R-:W-:-:S07]  /*7700*/  F2FP.BF16.F32.PACK_AB R71, R164, R173 ;  /* 0x000000ada447723e */ /* 0x020fce00000010ff */
        /* <DEDUP_REMOVED lines=18> */
[C---:B-1----:R-:W-:Y:S01]  /*7830*/  HMMA.16816.F32.BF16 R52, R68.reuse, R76, R52 ;  /* 0x0000004c4434723c */ /* 0x042fe20000041834 */
[-CC-:B------:R-:W-:Y:S01]  /*7840*/  FFMA.FTZ R76, R124, R126.reuse, -R123.reuse ;  /* 0x0000007e7c4c7223 */ /* 0x180fe2000001087b */
[-C--:B------:R-:W-:Y:S01]  /*7850*/  FFMA.FTZ R77, R118, R126.reuse, -R123 ;  /* 0x0000007e764d7223 */ /* 0x080fe2000001087b */
[-CC-:B------:R-:W-:Y:S01]  /*7860*/  FFMA.FTZ R124, R117, R126.reuse, -R125.reuse ;  /* 0x0000007e757c7223 */ /* 0x180fe2000001087d */
[-CC-:B------:R-:W-:Y:S01]  /*7870*/  FFMA.FTZ R118, R120, R126.reuse, -R125.reuse ;  /* 0x0000007e78767223 */ /* 0x180fe2000001087d */
[----:B------:R-:W-:Y:S01]  /*7880*/  FFMA.FTZ R117, R103, R126, -R125 ;  /* 0x0000007e67757223 */ /* 0x000fe2000001087d */
[----:B------:R-:W-:Y:S01]  /*7890*/  MUFU.EX2 R123, R80 ;  /* 0x00000050007b7308 */ /* 0x000fe20000000800 */
[----:B------:R-:W-:Y:S01]  /*78a0*/  FFMA.FTZ R126, R167, R101, R102 ;  /* 0x00000065a77e7223 */ /* 0x000fe20000010066 */
[----:B------:R-:W-:Y:S02]  /*78b0*/  HMMA.16816.F32.BF16 R56, R68, R78, R56 ;  /* 0x0000004e4438723c */ /* 0x000fe40000041838 */
[----:B------:R-:W1:Y:S01]  /*78c0*/  MUFU.EX2 R122, R77 ;  /* 0x0000004d007a7308 */ /* 0x000e620000000800 */
[----:B------:R-:W-:-:S03]  /*78d0*/  FADD.FTZ R113, R113, R126 ;  /* 0x0000007e71717221 */ /* 0x000fc60000010000 */
[----:B------:R-:W3:Y:S01]  /*78e0*/  MUFU.EX2 R120, R76 ;  /* 0x0000004c00787308 */ /* 0x000ee20000000800 */
[----:B------:R-:W-:Y:S01]  /*78f0*/  FADD.FTZ R110, R110, R113 ;  /* 0x000000716e6e7221 */ /* 0x000fe20000010000 */
[----:B--2---:R-:W-:Y:S02]  /*7900*/  HMMA.16816.F32.BF16 R60, R68, R72, R60 ;  /* 0x00000048443c723c */ /* 0x004fe4000004183c */
[----:B------:R-:W2:Y:S01]  /*7910*/  MUFU.EX2 R124, R124 ;  /* 0x0000007c007c7308 */ /* 0x000ea20000000800 */
[----:B------:R-:W-:-:S03]  /*7920*/  FADD.FTZ R110, R109, R110 ;  /* 0x0000006e6d6e7221 */ /* 0x000fc60000010000 */
[----:B------:R-:W-:Y:S01]  /*7930*/  MUFU.EX2 R118, R118 ;  /* 0x0000007600767308 */ /* 0x000fe20000000800 */
[----:B------:R-:W-:Y:S01]  /*7940*/  FADD.FTZ R127, R127, R110 ;  /* 0x0000006e7f7f7221 */ /* 0x000fe20000010000 */
[----:B-1----:R-:W-:Y:S01]  /*7950*/  F2FP.BF16.F32.PACK_AB R100, R122, R123 ;  /* 0x0000007b7a64723e */ /* 0x002fe200000010ff */
[----:B------:R-:W-:Y:S01]  /*7960*/  HMMA.16816.F32.BF16 R64, R68, R74, R64 ;  /* 0x0000004a4440723c */ /* 0x000fe20000041840 */
[----:B------:R-:W1:Y:S01]  /*7970*/  MUFU.EX2 R117, R117 ;  /* 0x0000007500757308 */ /* 0x000e620000000800 */
[----:B------:R-:W-:Y:S01]  /*7980*/  LDSM.16.MT88.4 R68, [R128+0x9800] ;  /* 0x009800008044783b */ /* 0x000fe20000004200 */
[----:B---3--:R-:W-:Y:S01]  /*7990*/  F2FP.BF16.F32.PACK_AB R102, R119, R120 ;  /* 0x000000787766723e */ /* 0x008fe200000010ff */
[----:B------:R-:W-:Y:S02]  /*79a0*/  FADD.FTZ R127, R184, R127 ;  /* 0x0000007fb87f7221 */ /* 0x000fe40000010000 */
[----:B------:R-:W3:Y:S01]  /*79b0*/  LDSM.16.MT88.4 R76, [R129+0x9800] ;  /* 0x00980000814c783b */ /* 0x000ee20000004200 */
[----:B--2---:R-:W-:Y:S01]  /*79c0*/  F2FP.BF16.F32.PACK_AB R101, R121, R124 ;  /* 0x0000007c7965723e */ /* 0x004fe200000010ff */
[----:B------:R-:W-:-:S04]  /*79d0*/  FADD.FTZ R182, R182, R127 ;  /* 0x0000007fb6b67221 */ /* 0x000fc80000010000 */
[----:B------:R-:W-:Y:S01]  /*79e0*/  FADD.FTZ R161, R161, R182 ;  /* 0x000000b6a1a17221 */ /* 0x000fe20000010000 */
[----:B-1----:R-:W-:-:S03]  /*79f0*/  F2FP.BF16.F32.PACK_AB R103, R117, R118 ;  /* 0x000000767567723e */ /* 0x002fc600000010ff */
[----:B------:R-:W-:-:S04]  /*7a00*/  FADD.FTZ R170, R170, R161 ;  /* 0x000000a1aaaa7221 */ /* 0x000fc80000010000 */
[----:B------:R-:W-:Y:S01]  /*7a10*/  FADD.FTZ R170, R169, R170 ;  /* 0x000000aaa9aa7221 */ /* 0x000fe20000010000 */
[----:B------:R-:W-:Y:S01]  /*7a20*/  HMMA.16816.F32.BF16 R96, R100, R92, R4 ;  /* 0x0000005c6460723c */ /* 0x000fe20000041804 */
[----:B------:R-:W1:Y:S02]  /*7a30*/  LDSM.16.MT88.4 R4, [R134+0xb800] ;  /* 0x00b800008604783b */ /* 0x000e640000004200 */
[----:B------:R-:W-:-:S04]  /*7a40*/  FADD.FTZ R171, R171, R170 ;  /* 0x000000aaabab7221 */ /* 0x000fc80000010000 */
[----:B------:R-:W-:Y:S01]  /*7a50*/  FADD.FTZ R168, R168, R171 ;  /* 0x000000aba8a87221 */ /* 0x000fe20000010000 */
[----:B------:R-:W-:Y:S01]  /*7a60*/  HMMA.16816.F32.BF16 R88, R100, R84, R12 ;  /* 0x000000546458723c */ /* 0x000fe2000004180c */
[----:B------:R-:W2:Y:S02]  /*7a70*/  LDSM.16.MT88.4 R12, [R130+0xb800] ;  /* 0x00b80000820c783b */ /* 0x000ea40000004200 */
[----:B------:R-:W-:-:S04]  /*7a80*/  FADD.FTZ R123, R123, R168 ;  /* 0x000000a87b7b7221 */ /* 0x000fc80000010000 */
[----:B------:R-:W-:Y:S01]  /*7a90*/  FADD.FTZ R123, R122, R123 ;  /* 0x0000007b7a7b7221 */ /* 0x000fe20000010000 */
[C---:B------:R-:W-:Y:S01]  /*7aa0*/  HMMA.16816.F32.BF16 R84, R100.reuse, R86, R16 ;  /* 0x000000566454723c */ /* 0x040fe20000041810 */
[----:B------:R-:W-:Y:S02]  /*7ab0*/  FFMA.FTZ R17, R166, R116, R115 ;  /* 0x00000074a6117223 */ /* 0x000fe40000010073 */
[----:B------:R-:W-:Y:S02]  /*7ac0*/  FADD.FTZ R120, R120, R123 ;  /* 0x0000007b78787221 */ /* 0x000fe40000010000 */
[----:B------:R-:W-:Y:S02]  /*7ad0*/  FADD.FTZ R17, R114, R17 ;  /* 0x0000001172117221 */ /* 0x000fe40000010000 */
[----:B------:R-:W-:Y:S01]  /*7ae0*/  FADD.FTZ R167, R119, R120 ;  /* 0x0000007877a77221 */ /* 0x000fe20000010000 */
[----:B------:R-:W-:Y:S01]  /*7af0*/  HMMA.16816.F32.BF16 R92, R100, R94, R8 ;  /* 0x0000005e645c723c */ /* 0x000fe20000041808 */
[----:B------:R-:W-:Y:S01]  /*7b00*/  FADD.FTZ R112, R112, R17 ;  /* 0x0000001170707221 */ /* 0x000fe20000010000 */
[----:B------:R-:W4:Y:S03]  /*7b10*/  LDSM.16.MT88.4 R8, [R129+0xb800] ;  /* 0x00b800008108783b */ /* 0x000f260000004200 */
[----:B------:R-:W-:-:S03]  /*7b20*/  FADD.FTZ R111, R111, R112 ;  /* 0x000000706f6f7221 */ /* 0x000fc60000010000 */
[----:B---3--:R-:W-:Y:S01]  /*7b30*/  HMMA.16816.F32.BF16 R80, R100, R76, R20 ;  /* 0x0000004c6450723c */ /* 0x008fe20000041814 */
        /* <DEDUP_REMOVED lines=8> */
[----:B------:R-:W-:Y:S01]  /*7bc0*/  HMMA.16816.F32.BF16 R40, R100, R6, R40 ;  /* 0x000000066428723c */ /* 0x000fe20000041828 */
[----:B------:R-:W1:Y:S01]  /*7bd0*/  LDSM.16.MT88.4 R4, [R128+0xb800] ;  /* 0x00b800008004783b */ /* 0x000e620000004200 */
[----:B------:R-:W-:-:S04]  /*7be0*/  FADD.FTZ R173, R173, R172 ;  /* 0x000000acadad7221 */ /* 0x000fc80000010000 */
[----:B------:R-:W-:Y:S01]  /*7bf0*/  FADD.FTZ R173, R164, R173 ;  /* 0x000000ada4ad7221 */ /* 0x000fe20000010000 */
[----:B------:R-:W-:Y:S01]  /*7c00*/  @P1 IADD3 R164, PT, PT, R160, -0x3, RZ ;  /* 0xfffffffda0a41810 */ /* 0x000fe20007ffe0ff */
[----:B------:R-:W-:Y:S02]  /*7c10*/  HMMA.16816.F32.BF16 R76, R100, R78, R24 ;  /* 0x0000004e644c723c */ /* 0x000fe40000041818 */
[----:B------:R-:W-:-:S04]  /*7c20*/  FADD.FTZ R124, R124, R173 ;  /* 0x000000ad7c7c7221 */ /* 0x000fc80000010000 */
[----:B------:R-:W-:Y:S02]  /*7c30*/  FADD.FTZ R121, R121, R124 ;  /* 0x0000007c79797221 */ /* 0x000fe40000010000 */
[----:B------:R-:W-:Y:S01]  /*7c40*/  HMMA.16816.F32.BF16 R68, R100, R70, R32 ;  /* 0x000000466444723c */ /* 0x000fe20000041820 */
[----:B------:R-:W-:Y:S01]  /*7c50*/  MOV R32, R0 ;  /* 0x0000000000207202 */ /* 0x000fe20000000f00 */
[----:B------:R-:W-:-:S04]  /*7c60*/  FADD.FTZ R118, R118, R121 ;  /* 0x0000007976767221 */ /* 0x000fc80000010000 */
[----:B------:R-:W-:Y:S02]  /*7c70*/  FADD.FTZ R166, R117, R118 ;  /* 0x0000007675a67221 */ /* 0x000fe40000010000 */
[C---:B--2---:R-:W-:Y:S08]  /*7c80*/  HMMA.16816.F32.BF16 R44, R100.reuse, R12, R44 ;  /* 0x0000000c642c723c */ /* 0x044ff0000004182c */
[C---:B------:R-:W-:Y:S08]  /*7c90*/  HMMA.16816.F32.BF16 R48, R100.reuse, R14, R48 ;  /* 0x0000000e6430723c */ /* 0x040ff00000041830 */
[C---:B----4-:R-:W-:Y:S08]  /*7ca0*/  HMMA.16816.F32.BF16 R52, R100.reuse, R8, R52 ;  /* 0x000000086434723c */ /* 0x050ff00000041834 */
[C---:B------:R-:W-:Y:S08]  /*7cb0*/  HMMA.16816.F32.BF16 R56, R100.reuse, R10, R56 ;  /* 0x0000000a6438723c */ /* 0x040ff00000041838 */
[C---:B-1----:R-:W-:Y:S08]  /*7cc0*/  HMMA.16816.F32.BF16 R60, R100.reuse, R4, R60 ;  /* 0x00000004643c723c */ /* 0x042ff0000004183c */
[----:B------:R-:W-:Y:S01]  /*7cd0*/  HMMA.16816.F32.BF16 R64, R100, R6, R64 ;  /* 0x000000066440723c */ /* 0x000fe20000041840 */
[----:B------:R-:W-:-:S02]  /*7ce0*/  MOV R100, R107 ;  /* 0x0000006b00647202 */ /* 0x000fc40000000f00 */
[-C--:B------:R-:W-:Y:S02]  /*7cf0*/  MOV R101, R108.reuse ;  /* 0x0000006c00657202 */ /* 0x080fe40000000f00 */
[----:B------:R-:W-:Y:S02]  /*7d00*/  @P1 MOV R100, R107 ;  /* 0x0000006b00641202 */ /* 0x000fe40000000f00 */
[----:B------:R-:W-:Y:S01]  /*7d10*/  @P1 MOV R101, R108 ;  /* 0x0000006c00651202 */ /* 0x000fe20000000f00 */
[----:B------:R-:W-:-:S12]  /*7d20*/  @P1 BRA `(.L_x_12933) ;  /* 0x0000000000041947 */ /* 0x000fd80003800000 */
.L_x_12924:
[----:B------:R-:W-:-:S05]  /*7d30*/  IADD3 R164, PT, PT, R32, -0x1, RZ ;  /* 0xffffffff20a47810 */ /* 0x000fca0007ffe0ff */
.L_x_12933:
[----:B------:R-:W-:Y:S05]  /*7d40*/  BSYNC B2 ;  /* 0x0000000000027941 */ /* 0x000fea0003800000 */
.L_x_12923:
[----:B------:R-:W-:-:S13]  /*7d50*/  ISETP.GE.AND P0, PT, R164, R143, PT ;  /* 0x0000008fa400720c */ /* 0x000fda0003f06270 */
[----:B------:R-:W-:Y:S05]  /*7d60*/  @!P0 BRA `(.L_x_12934) ;  /* 0x0000003000208947 */ /* 0x000fea0003800000 */
[----:B------:R-:W-:Y:S01]  /*7d70*/  ISETP.NE.U32.AND P2, PT, R162, RZ, PT ;  /* 0x000000ffa200720c */ /* 0x000fe20003f45070 */
[----:B------:R-:W-:Y:S01]  /*7d80*/  IMAD.SHL.U32 R4, R149, 0x2, RZ ;  /* 0x0000000295047824 */ /* 0x000fe200078e00ff */
[C---:B------:R-:W-:Y:S01]  /*7d90*/  SHF.L.U64.HI R160, R104.reuse, 0x5, R105 ;  /* 0x0000000568a07819 */ /* 0x040fe20000010269 */
[----:B------:R-:W-:Y:S01]  /*7da0*/  IMAD.SHL.U32 R157, R104, 0x20, RZ ;  /* 0x00000020689d7824 */ /* 0x000fe200078e00ff */
[----:B------:R-:W-:Y:S01]  /*7db0*/  ISETP.NE.AND.EX P2, PT, R163, RZ, PT, P2 ;  /* 0x000000ffa300720c */ /* 0x000fe20003f45320 */
[----:B------:R-:W-:Y:S01]  /*7dc0*/  IMAD.SHL.U32 R163, R164, 0x40, RZ ;  /* 0x00000040a4a37824 */ /* 0x000fe200078e00ff */
[----:B------:R-:W-:Y:S01]  /*7dd0*/  LOP3.LUT R4, R4, 0x6, RZ, 0xc0, !PT ;  /* 0x0000000604047812 */ /* 0x000fe200078ec0ff */
[----:B------:R-:W-:Y:S01]  /*7de0*/  IMAD.MOV.U32 R102, RZ, RZ, R100 ;  /* 0x000000ffff667224 */ /* 0x000fe200078e0064 */
[----:B------:R-:W-:Y:S01]  /*7df0*/  VIMNMX R162, PT, PT, RZ, R106, !PT ;  /* 0x0000006affa27248 */ /* 0x000fe20007fe0100 */
[----:B------:R-:W-:Y:S01]  /*7e00*/  IMAD.MOV.U32 R0, RZ, RZ, R101 ;  /* 0x000000ffff007224 */ /* 0x000fe200078e0065 */
[C---:B------:R-:W-:Y:S01]  /*7e10*/  LOP3.LUT R165, R163.reuse, 0x20, R4, 0xfe, !PT ;  /* 0x00000020a3a57812 */ /* 0x040fe200078efe04 */
[----:B------:R-:W-:Y:S01]  /*7e20*/  VIADD R164, R164, 0x1 ;  /* 0x00000001a4a47836 */ /* 0x000fe20000000000 */
[----:B------:R-:W-:Y:S01]  /*7e30*/  VIADDMNMX R161, R106, 0x8, RZ, !PT ;  /* 0x000000086aa17846 */ /* 0x000fe200078001ff */
[----:B------:R-:W-:-:S07]  /*7e40*/  VIADD R163, R163, 0x40 ;  /* 0x00000040a3a37836 */ /* 0x000fce0000000000 */
.L_x_12941:
        /* <DEDUP_REMOVED lines=77> */
.L_x_12936:
[----:B------:R-:W-:Y:S05]  /*8320*/  BSYNC.RECONVERGENT B0 ;  /* 0x0000000000007941 */ /* 0x000fea0003800200 */
.L_x_12935:
        /* <DEDUP_REMOVED lines=203> */
.L_x_12940:
[----:B------:R-:W-:Y:S05]  /*8fe0*/  BSYNC.RECONVERGENT B0 ;  /* 0x0000000000007941 */ /* 0x000fea0003800200 */
.L_x_12939:
        /* <DEDUP_REMOVED lines=19> */
.L_x_12938:
[----:B------:R-:W-:Y:S05]  /*9120*/  BSYNC.RECONVERGENT B1 ;  /* 0x0000000000017941 */ /* 0x000fea0003800200 */
.L_x_12937:
[----:B------:R-:W2:Y:S01]  /*9130*/  LD.E R103, desc[UR4][R2.64+0xdc] ;  /* 0x0000dc0402677980 */ /* 0x000ea2000c101900 */
[C---:B------:R-:W-:Y:S02]  /*9140*/  VIADD R100, R165.reuse, 0xffffffe0 ;  /* 0xffffffe0a5647836 */ /* 0x040fe40000000000 */
[C---:B-1----:R-:W-:Y:S02]  /*9150*/  VIADD R107, R165.reuse, 0xffffffe1 ;  /* 0xffffffe1a56b7836 */ /* 0x042fe40000000000 */
[C---:B------:R-:W-:Y:S01]  /*9160*/  VIADD R101, R165.reuse, 0xffffffe8 ;  /* 0xffffffe8a5657836 */ /* 0x040fe20000000000 */
[C---:B------:R-:W-:Y:S01]  /*9170*/  ISETP.GE.AND P6, PT, R100.reuse, R156, PT ;  /* 0x0000009c6400720c */ /* 0x040fe20003fc6270 */
[C---:B------:R-:W-:Y:S01]  /*9180*/  VIADD R106, R165.reuse, 0xfffffff1 ;  /* 0xfffffff1a56a7836 */ /* 0x040fe20000000000 */
[C---:B------:R-:W-:Y:S01]  /*9190*/  ISETP.GE.AND P5, PT, R100.reuse, R155, PT ;  /* 0x0000009b6400720c */ /* 0x040fe20003fa6270 */
[C---:B------:R-:W-:Y:S01]  /*91a0*/  VIADD R111, R165.reuse, 0xfffffff0 ;  /* 0xfffffff0a56f7836 */ /* 0x040fe20000000000 */
[CC--:B------:R-:W-:Y:S01]  /*91b0*/  ISETP.GE.AND P4, PT, R100.reuse, R162.reuse, PT ;  /* 0x000000a26400720c */ /* 0x0c0fe20003f86270 */
[C---:B------:R-:W-:Y:S01]  /*91c0*/  VIADD R110, R165.reuse, 0x1 ;  /* 0x00000001a56e7836 */ /* 0x040fe20000000000 */
[-C--:B------:R-:W-:Y:S01]  /*91d0*/  ISETP.GE.AND P1, PT, R100, R161.reuse, PT ;  /* 0x000000a16400720c */ /* 0x080fe20003f26270 */
[----:B------:R-:W-:Y:S01]  /*91e0*/  VIADD R100, R165, 0xffffffe9 ;  /* 0xffffffe9a5647836 */ /* 0x000fe20000000000 */
[-C--:B------:R-:W-:Y:S01]  /*91f0*/  ISETP.GE.AND P3, PT, R107, R162.reuse, PT ;  /* 0x000000a26b00720c */ /* 0x080fe20003f66270 */
[----:B------:R-:W-:Y:S01]  /*9200*/  VIADD R163, R163, 0xffffffc0 ;  /* 0xffffffc0a3a37836 */ /* 0x000fe20000000000 */
[-C--:B------:R-:W-:Y:S02]  /*9210*/  ISETP.GE.AND P0, PT, R107, R161.reuse, PT ;  /* 0x000000a16b00720c */ /* 0x080fe40003f06270 */
[----:B------:R-:W-:Y:S01]  /*9220*/  FSEL R104, R5, -INF , P3 ;  /* 0xff80000005687808 */ /* 0x000fe20001800000 */
[C---:B------:R-:W-:Y:S01]  /*9230*/  VIADD R5, R165.reuse, 0x18 ;  /* 0x00000018a5057836 */ /* 0x040fe20000000000 */
[----:B------:R-:W-:Y:S01]  /*9240*/  FSEL R105, R4, -INF , P4 ;  /* 0xff80000004697808 */ /* 0x000fe20002000000 */
[----:B------:R-:W-:Y:S01]  /*9250*/  VIADD R4, R165, 0xfffffff9 ;  /* 0xfffffff9a5047836 */ /* 0x000fe20000000000 */
[----:B------:R-:W-:Y:S02]  /*9260*/  FSEL R7, R7, -INF , P0 ;  /* 0xff80000007077808 */ /* 0x000fe40000000000 */
[CC--:B------:R-:W-:Y:S02]  /*9270*/  ISETP.GE.AND P3, PT, R100.reuse, R162.reuse, PT ;  /* 0x000000a26400720c */ /* 0x0c0fe40003f66270 */
[-C--:B------:R-:W-:Y:S02]  /*9280*/  ISETP.GE.AND P0, PT, R100, R161.reuse, PT ;  /* 0x000000a16400720c */ /* 0x080fe40003f06270 */
        /* <DEDUP_REMOVED lines=8> */
[-C--:B------:R-:W-:Y:S02]  /*9310*/  ISETP.GE.AND P4, PT, R111, R162.reuse, PT ;  /* 0x000000a26f00720c */ /* 0x080fe40003f86270 */
[-C--:B------:R-:W-:Y:S02]  /*9320*/  ISETP.GE.AND P1, PT, R101, R161.reuse, PT ;  /* 0x000000a16500720c */ /* 0x080fe40003f26270 */
[----:B------:R-:W-:Y:S01]  /*9330*/  FSEL R197, R12, -INF , P4 ;  /* 0xff8000000cc57808 */ /* 0x000fe20002000000 */
[----:B------:R-:W-:Y:S01]  /*9340*/  VIADD R12, R165, 0x8 ;  /* 0x00000008a50c7836 */ /* 0x000fe20000000000 */
[----:B------:R-:W-:Y:S02]  /*9350*/  FSEL R127, R13, -INF , P3 ;  /* 0xff8000000d7f7808 */ /* 0x000fe40001800000 */
[----:B------:R-:W-:Y:S02]  /*9360*/  FSEL R10, R10, -INF , P1 ;  /* 0xff8000000a0a7808 */ /* 0x000fe40000800000 */
[-C--:B------:R-:W-:Y:S02]  /*9370*/  ISETP.GE.AND P3, PT, R4, R162.reuse, PT ;  /* 0x000000a20400720c */ /* 0x080fe40003f66270 */
        /* <DEDUP_REMOVED lines=10> */
[----:B------:R-:W-:Y:S02]  /*9420*/  FSEL R171, R15, -INF , P0 ;  /* 0xff8000000fab7808 */ /* 0x000fe40000000000 */
[-C--:B------:R-:W-:Y:S02]  /*9430*/  ISETP.GE.AND P0, PT, R4, R161.reuse, PT ;  /* 0x000000a10400720c */ /* 0x080fe40003f06270 */
[----:B------:R-:W-:Y:S01]  /*9440*/  FSEL R189, R20, -INF , P4 ;  /* 0xff80000014bd7808 */ /* 0x000fe20002000000 */
[----:B------:R-:W-:Y:S01]  /*9450*/  VIADD R20, R165, 0x11 ;  /* 0x00000011a5147836 */ /* 0x000fe20000000000 */
        /* <DEDUP_REMOVED lines=12> */
[-C--:B------:R-:W-:Y:S02]  /*9520*/  ISETP.GE.AND P0, PT, R8, R161.reuse, PT ;  /* 0x000000a10800720c */ /* 0x080fe40003f06270 */
[----:B------:R-:W-:Y:S02]  /*9530*/  FSEL R29, R29, -INF , P3 ;  /* 0xff8000001d1d7808 */ /* 0x000fe40001800000 */
[----:B------:R-:W-:Y:S02]  /*9540*/  FSEL R24, R24, -INF , P4 ;  /* 0xff80000018187808 */ /* 0x000fe40002000000 */
[-C--:B------:R-:W-:Y:S02]  /*9550*/  ISETP.GE.AND P3, PT, R16, R162.reuse, PT ;  /* 0x000000a21000720c */ /* 0x080fe40003f66270 */
[-C--:B------:R-:W-:Y:S02]  /*9560*/  ISETP.GE.AND P1, PT, R12, R161.reuse, PT ;  /* 0x000000a10c00720c */ /* 0x080fe40003f26270 */
[----:B------:R-:W-:Y:S02]  /*9570*/  ISETP.GE.AND P4, PT, R22, R162, PT ;  /* 0x000000a21600720c */ /* 0x000fe40003f86270 */
[----:B------:R-:W-:Y:S02]  /*9580*/  FSEL R27, R27, -INF , P0 ;  /* 0xff8000001b1b7808 */ /* 0x000fe40000000000 */
[-C--:B------:R-:W-:Y:S02]  /*9590*/  ISETP.GE.AND P0, PT, R20, R161.reuse, PT ;  /* 0x000000a11400720c */ /* 0x080fe40003f06270 */
[----:B------:R-:W-:Y:S02]  /*95a0*/  FSEL R33, R33, -INF , P3 ;  /* 0xff80000021217808 */ /* 0x000fe40001800000 */
[----:B------:R-:W-:Y:S02]  /*95b0*/  FSEL R28, R28, -INF , P4 ;  /* 0xff8000001c1c7808 */ /* 0x000fe40002000000 */
[----:B------:R-:W-:Y:S02]  /*95c0*/  FSEL R26, R26, -INF , P1 ;  /* 0xff8000001a1a7808 */ /* 0x000fe40000800000 */
[----:B------:R-:W-:Y:S02]  /*95d0*/  ISETP.GE.AND P3, PT, R165, R156, PT ;  /* 0x0000009ca500720c */ /* 0x000fe40003f66270 */
[-C--:B------:R-:W-:Y:S02]  /*95e0*/  ISETP.GE.AND P1, PT, R22, R161.reuse, PT ;  /* 0x000000a11600720c */ /* 0x080fe40003f26270 */
[----:B------:R-:W-:Y:S02]  /*95f0*/  ISETP.GE.AND P4, PT, R5, R162, PT ;  /* 0x000000a20500720c */ /* 0x000fe40003f86270 */
[----:B------:R-:W-:Y:S02]  /*9600*/  FSEL R31, R31, -INF , P0 ;  /* 0xff8000001f1f7808 */ /* 0x000fe40000000000 */
[-C--:B------:R-:W-:Y:S02]  /*9610*/  ISETP.GE.AND P0, PT, R16, R161.reuse, PT ;  /* 0x000000a11000720c */ /* 0x080fe40003f06270 */
[----:B------:R-:W-:Y:S02]  /*9620*/  FSEL R189, R189, -INF , !P3 ;  /* 0xff800000bdbd7808 */ /* 0x000fe40005800000 */
[----:B------:R-:W-:Y:S02]  /*9630*/  FSEL R30, R30, -INF , P1 ;  /* 0xff8000001e1e7808 */ /* 0x000fe40000800000 */
[----:B------:R-:W-:Y:S02]  /*9640*/  FSEL R32, R32, -INF , P4 ;  /* 0xff80000020207808 */ /* 0x000fe40002000000 */
[-C--:B------:R-:W-:Y:S02]  /*9650*/  ISETP.GE.AND P3, PT, R101, R156.reuse, PT ;  /* 0x0000009c6500720c */ /* 0x080fe40003f66270 */
[-C--:B------:R-:W-:Y:S02]  /*9660*/  ISETP.GE.AND P4, PT, R107, R156.reuse, PT ;  /* 0x0000009c6b00720c */ /* 0x080fe40003f86270 */
[----:B------:R-:W-:Y:S02]  /*9670*/  ISETP.GE.AND P1, PT, R5, R161, PT ;  /* 0x000000a10500720c */ /* 0x000fe40003f26270 */
[----:B------:R-:W-:Y:S02]  /*9680*/  FSEL R35, R35, -INF , P0 ;  /* 0xff80000023237808 */ /* 0x000fe40000000000 */
[CC--:B------:R-:W-:Y:S01]  /*9690*/  ISETP.GE.AND P0, PT, R165.reuse, R155.reuse, PT ;  /* 0x0000009ba500720c */ /* 0x0c0fe20003f06270 */
[----:B------:R-:W-:Y:S01]  /*96a0*/  VIADD R165, R165, 0xffffffc0 ;  /* 0xffffffc0a5a57836 */ /* 0x000fe20000000000 */
[----:B------:R-:W-:Y:S02]  /*96b0*/  FSEL R23, R105, -INF , !P6 ;  /* 0xff80000069177808 */ /* 0x000fe40007000000 */
[----:B------:R-:W-:Y:S02]  /*96c0*/  FSEL R19, R109, -INF , !P3 ;  /* 0xff8000006d137808 */ /* 0x000fe40005800000 */
[----:B------:R-:W-:Y:S02]  /*96d0*/  FSEL R21, R104, -INF , !P4 ;  /* 0xff80000068157808 */ /* 0x000fe40006000000 */
[----:B------:R-:W-:Y:S02]  /*96e0*/  FSEL R13, R6, -INF , !P5 ;  /* 0xff800000060d7808 */ /* 0x000fe40006800000 */
[----:B------:R-:W-:Y:S02]  /*96f0*/  FSEL R34, R34, -INF , P1 ;  /* 0xff80000022227808 */ /* 0x000fe40000800000 */
[-C--:B------:R-:W-:Y:S02]  /*9700*/  ISETP.GE.AND P6, PT, R100, R156.reuse, PT ;  /* 0x0000009c6400720c */ /* 0x080fe40003fc6270 */
[-C--:B------:R-:W-:Y:S02]  /*9710*/  ISETP.GE.AND P3, PT, R111, R156.reuse, PT ;  /* 0x0000009c6f00720c */ /* 0x080fe40003f66270 */
[-C--:B------:R-:W-:Y:S02]  /*9720*/  ISETP.GE.AND P1, PT, R107, R155.reuse, PT ;  /* 0x0000009b6b00720c */ /* 0x080fe40003f26270 */
[-C--:B------:R-:W-:Y:S02]  /*9730*/  ISETP.GE.AND P5, PT, R106, R156.reuse, PT ;  /* 0x0000009c6a00720c */ /* 0x080fe40003fa6270 */
[----:B------:R-:W-:Y:S02]  /*9740*/  FSEL R181, R181, -INF , !P0 ;  /* 0xff800000b5b57808 */ /* 0x000fe40004000000 */
[-C--:B------:R-:W-:Y:S02]  /*9750*/  ISETP.GE.AND P0, PT, R101, R155.reuse, PT ;  /* 0x0000009b6500720c */ /* 0x080fe40003f06270 */
[----:B------:R-:W-:Y:S02]  /*9760*/  ISETP.GE.AND P4, PT, R100, R155, PT ;  /* 0x0000009b6400720c */ /* 0x000fe40003f86270 */
[----:B------:R-:W-:Y:S02]  /*9770*/  FSEL R15, R108, -INF , !P6 ;  /* 0xff8000006c0f7808 */ /* 0x000fe40007000000 */
[----:B------:R-:W-:Y:S02]  /*9780*/  FMNMX3.FTZ R6, R0, R23, R21, !PT ;  /* 0x0000001700067276 */ /* 0x000fe40007810015 */
[----:B------:R-:W-:Y:S02]  /*9790*/  FSEL R197, R197, -INF , !P3 ;  /* 0xff800000c5c57808 */ /* 0x000fe40005800000 */
[----:B------:R-:W-:Y:S02]  /*97a0*/  FSEL R17, R7, -INF , !P1 ;  /* 0xff80000007117808 */ /* 0x000fe40004800000 */
[-C--:B------:R-:W-:Y:S02]  /*97b0*/  ISETP.GE.AND P3, PT, R11, R156.reuse, PT ;  /* 0x0000009c0b00720c */ /* 0x080fe40003f66270 */
[----:B------:R-:W-:Y:S02]  /*97c0*/  FSEL R127, R127, -INF , !P5 ;  /* 0xff8000007f7f7808 */ /* 0x000fe40006800000 */
[----:B------:R-:W-:Y:S02]  /*97d0*/  ISETP.GE.AND P5, PT, R11, R155, PT ;  /* 0x0000009b0b00720c */ /* 0x000fe40003fa6270 */
[----:B------:R-:W-:Y:S02]  /*97e0*/  FSEL R11, R10, -INF , !P0 ;  /* 0xff8000000a0b7808 */ /* 0x000fe40004000000 */
[----:B------:R-:W-:Y:S02]  /*97f0*/  FSEL R9, R9, -INF , !P4 ;  /* 0xff80000009097808 */ /* 0x000fe40006000000 */
[----:B------:R-:W-:Y:S02]  /*9800*/  FMNMX3.FTZ R6, R6, R19, R15, !PT ;  /* 0x0000001306067276 */ /* 0x000fe4000781000f */
[CC--:B------:R-:W-:Y:S02]  /*9810*/  ISETP.GE.AND P0, PT, R4.reuse, R156.reuse, PT ;  /* 0x0000009c0400720c */ /* 0x0c0fe40003f06270 */
[----:B------:R-:W-:Y:S02]  /*9820*/  ISETP.GE.AND P4, PT, R4, R155, PT ;  /* 0x0000009b0400720c */ /* 0x000fe40003f86270 */
        /* <DEDUP_REMOVED lines=12> */
[CC--:B------:R-:W-:Y:S02]  /*98f0*/  ISETP.GE.AND P3, PT, R8.reuse, R156.reuse, PT ;  /* 0x0000009c0800720c */ /* 0x0c0fe40003f66270 */
[----:B------:R-:W-:Y:S02]  /*9900*/  ISETP.GE.AND P5, PT, R8, R155, PT ;  /* 0x0000009b0800720c */ /* 0x000fe40003fa6270 */
[-C--:B------:R-:W-:Y:S02]  /*9910*/  ISETP.GE.AND P6, PT, R12, R156.reuse, PT ;  /* 0x0000009c0c00720c */ /* 0x080fe40003fc6270 */
[----:B------:R-:W-:Y:S02]  /*9920*/  FMNMX3.FTZ R8, R6, R195, R193, !PT ;  /* 0x000000c306087276 */ /* 0x000fe400078100c1 */
[----:B------:R-:W-:Y:S02]  /*9930*/  ISETP.GE.AND P0, PT, R110, R155, PT ;  /* 0x0000009b6e00720c */ /* 0x000fe40003f06270 */
        /* <DEDUP_REMOVED lines=22> */
[----:B------:R-:W-:Y:S02]  /*9aa0*/  ISETP.GE.AND P5, PT, R5, R155, PT ;  /* 0x0000009b0500720c */ /* 0x000fe40003fa6270 */
        /* <DEDUP_REMOVED lines=46> */
[-C--:B------:R-:W-:Y:S01]  /*9d90*/  FFMA.FTZ R179, R179, R103.reuse, -R122 ;  /* 0x00000067b3b37223 */ /* 0x080fe2000001087a */
[-CC-:B------:R-:W-:Y:S01]  /*9da0*/  FFMA.FTZ R168, R127, R103.reuse, -R124.reuse ;  /* 0x000000677fa87223 */ /* 0x180fe2000001087c */
[-C--:B------:R-:W-:Y:S07]  /*9db0*/  FFMA.FTZ R126, R195, R103.reuse, -R124 ;  /* 0x00000067c37e7223 */ /* 0x080fee000001087c */
[----:B------:R-:W4:Y:S01]  /*9dc0*/  MUFU.EX2 R0, R8 ;  /* 0x0000000800007308 */ /* 0x000f220000000800 */
[-CC-:B------:R-:W-:Y:S01]  /*9dd0*/  FFMA.FTZ R170, R171, R103.reuse, -R122.reuse ;  /* 0x00000067abaa7223 */ /* 0x180fe2000001087a */
        /* <DEDUP_REMOVED lines=27> */
[----:B------:R-:W-:Y:S01]  /*9f90*/  LDSM.16.MT88.4 R92, [R134+0x9800] ;  /* 0x00980000865c783b */ /* 0x000fe20000004200 */
        /* <DEDUP_REMOVED lines=30> */
[----:B------:R-:W3:Y:S01]  /*a180*/  LDSM.16.MT88.4 R88, [R128+0x8000] ;  /* 0x008000008058783b */ /* 0x000ee20000004200 */
[----:B------:R-:W-:Y:S01]  /*a190*/  FMUL.FTZ R45, R102, R45 ;  /* 0x0000002d662d7220 */ /* 0x000fe20000410000 */
[C---:B------:R-:W-:Y:S01]  /*a1a0*/  FMUL.FTZ R46, R0.reuse, R46 ;  /* 0x0000002e002e7220 */ /* 0x040fe20000410000 */
[----:B------:R-:W-:Y:S01]  /*a1b0*/  FMUL.FTZ R47, R0, R47 ;  /* 0x0000002f002f7220 */ /* 0x000fe20000410000 */
[C---:B------:R-:W-:Y:S01]  /*a1c0*/  FMUL.FTZ R48, R102.reuse, R48 ;  /* 0x0000003066307220 */ /* 0x040fe20000410000 */
        /* <DEDUP_REMOVED lines=29> */
[----:B------:R-:W4:Y:S01]  /*a3a0*/  LDSM.16.MT88.4 R72, [R130+0xa000] ;  /* 0x00a000008248783b */ /* 0x000f220000004200 */
[----:B------:R-:W-:Y:S01]  /*a3b0*/  FMUL.FTZ R53, R102, R53 ;  /* 0x0000003566357220 */ /* 0x000fe20000410000 */
[C---:B------:R-:W-:Y:S01]  /*a3c0*/  FMUL.FTZ R54, R0.reuse, R54 ;  /* 0x0000003600367220 */ /* 0x040fe20000410000 */
[----:B------:R-:W-:Y:S01]  /*a3d0*/  FMUL.FTZ R55, R0, R55 ;  /* 0x0000003700377220 */ /* 0x000fe20000410000 */
[C---:B------:R-:W-:Y:S01]  /*a3e0*/  FMUL.FTZ R56, R102.reuse, R56 ;  /* 0x0000003866387220 */ /* 0x040fe20000410000 */
[C---:B---3--:R-:W-:Y:S01]  /*a3f0*/  HMMA.16816.F32.BF16 R28, R108.reuse, R88, R28 ;  /* 0x000000586c1c723c */ /* 0x048fe2000004181c */
[----:B------:R-:W-:Y:S02]  /*a400*/  MUFU.EX2 R126, R126 ;  /* 0x0000007e007e7308 */ /* 0x000fe40000000800 */
[----:B------:R-:W-:Y:S01]  /*a410*/  FMUL.FTZ R57, R102, R57 ;  /* 0x0000003966397220 */ /* 0x000fe20000410000 */
[C---:B------:R-:W-:Y:S01]  /*a420*/  FMUL.FTZ R58, R0.reuse, R58 ;  /* 0x0000003a003a7220 */ /* 0x040fe20000410000 */
[----:B------:R-:W-:Y:S06]  /*a430*/  FMUL.FTZ R59, R0, R59 ;  /* 0x0000003b003b7220 */ /* 0x000fec0000410000 */
[----:B------:R-:W-:Y:S01]  /*a440*/  MUFU.EX2 R170, R170 ;  /* 0x000000aa00aa7308 */ /* 0x000fe20000000800 */
[--C-:B-1----:R-:W-:Y:S01]  /*a450*/  FFMA.FTZ R179, R106, R103, -R122.reuse ;  /* 0x000000676ab37223 */ /* 0x102fe2000001087a */
[C---:B------:R-:W-:Y:S08]  /*a460*/  HMMA.16816.F32.BF16 R32, R108.reuse, R90, R32 ;  /* 0x0000005a6c20723c */ /* 0x040ff00000041820 */
[----:B------:R-:W-:Y:S01]  /*a470*/  MUFU.EX2 R172, R172 ;  /* 0x000000ac00ac7308 */ /* 0x000fe20000000800 */
[----:B------:R-:W-:Y:S01]  /*a480*/  FFMA.FTZ R167, R102, R167, R107 ;  /* 0x000000a766a77223 */ /* 0x000fe2000001006b */
[----:B------:R-:W-:Y:S01]  /*a490*/  FFMA.FTZ R118, R118, R103, -R122 ;  /* 0x0000006776767223 */ /* 0x000fe2000001087a */
[----:B------:R-:W-:Y:S07]  /*a4a0*/  FFMA.FTZ R117, R0, R166, R117 ;  /* 0x000000a600757223 */ /* 0x000fee0000010075 */
[----:B------:R-:W-:Y:S01]  /*a4b0*/  MUFU.EX2 R173, R173 ;  /* 0x000000ad00ad7308 */ /* 0x000fe20000000800 */
[----:B------:R-:W-:Y:S01]  /*a4c0*/  ISETP.GT.AND P0, PT, R164, R143, PT ;  /* 0x0000008fa400720c */ /* 0x000fe20003f04270 */
[C---:B--2---:R-:W-:Y:S08]  /*a4d0*/  HMMA.16816.F32.BF16 R36, R108.reuse, R80, R36 ;  /* 0x000000506c24723c */ /* 0x044ff00000041824 */
[----:B------:R1:W-:Y:S01]  /*a4e0*/  MUFU.EX2 R123, R125 ;  /* 0x0000007d007b7308 */ /* 0x0003e20000000800 */
[----:B------:R-:W-:Y:S01]  /*a4f0*/  FADD.FTZ R116, R116, R167 ;  /* 0x000000a774747221 */ /* 0x000fe20000010000 */
[----:B------:R-:W-:Y:S01]  /*a500*/  FADD.FTZ R117, R115, R117 ;  /* 0x0000007573757221 */ /* 0x000fe20000010000 */
[----:B------:R-:W-:Y:S07]  /*a510*/  IMAD.MOV.U32 R102, RZ, RZ, R100 ;  /* 0x000000ffff667224 */ /* 0x000fee00078e0064 */
[----:B------:R-:W-:Y:S01]  /*a520*/  MUFU.EX2 R178, R178 ;  /* 0x000000b200b27308 */ /* 0x000fe20000000800 */
[----:B------:R-:W-:Y:S01]  /*a530*/  FADD.FTZ R113, R113, R116 ;  /* 0x0000007471717221 */ /* 0x000fe20000010000 */
[C---:B------:R-:W-:Y:S01]  /*a540*/  HMMA.16816.F32.BF16 R40, R108.reuse, R82, R40 ;  /* 0x000000526c28723c */ /* 0x040fe20000041828 */
[----:B------:R-:W-:Y:S07]  /*a550*/  LDSM.16.MT88.4 R80, [R130+0x8800] ;  /* 0x008800008250783b */ /* 0x000fee0000004200 */
[----:B------:R-:W-:Y:S01]  /*a560*/  MUFU.EX2 R118, R118 ;  /* 0x0000007600767308 */ /* 0x000fe20000000800 */
[----:B------:R-:W-:Y:S01]  /*a570*/  FADD.FTZ R0, R114, R117 ;  /* 0x0000007572007221 */ /* 0x000fe20000010000 */
[----:B------:R-:W-:Y:S08]  /*a580*/  FADD.FTZ R112, R112, R113 ;  /* 0x0000007170707221 */ /* 0x000ff00000010000 */
[----:B------:R-:W2:Y:S01]  /*a590*/  MUFU.EX2 R179, R179 ;  /* 0x000000b300b37308 */ /* 0x000ea20000000800 */
[----:B------:R-:W-:Y:S01]  /*a5a0*/  FADD.FTZ R0, R119, R0 ;  /* 0x0000000077007221 */ /* 0x000fe20000010000 */
[-CC-:B-1----:R-:W-:Y:S01]  /*a5b0*/  FFMA.FTZ R125, R105, R103.reuse, -R122.reuse ;  /* 0x00000067697d7223 */ /* 0x182fe2000001087a */
[C---:B----4-:R-:W-:Y:S07]  /*a5c0*/  HMMA.16816.F32.BF16 R44, R108.reuse, R72, R44 ;  /* 0x000000486c2c723c */ /* 0x050fee000004182c */
[----:B------:R-:W-:Y:S01]  /*a5d0*/  MUFU.EX2 R125, R125 ;  /* 0x0000007d007d7308 */ /* 0x000fe20000000800 */
[C---:B------:R-:W-:Y:S01]  /*a5e0*/  HMMA.16816.F32.BF16 R48, R108.reuse, R74, R48 ;  /* 0x0000004a6c30723c */ /* 0x040fe20000041830 */
[----:B------:R-:W1:Y:S02]  /*a5f0*/  LDSM.16.MT88.4 R72, [R134+0x8800] ;  /* 0x008800008648783b */ /* 0x000e640000004200 */
[----:B--2---:R-:W-:Y:S05]  /*a600*/  F2FP.BF16.F32.PACK_AB R105, R179, R118 ;  /* 0x00000076b369723e */ /* 0x004fea00000010ff */
[C---:B------:R-:W-:Y:S03]  /*a610*/  HMMA.16816.F32.BF16 R52, R108.reuse, R68, R52 ;  /* 0x000000446c34723c */ /* 0x040fe60000041834 */
[-CC-:B------:R-:W-:Y:S01]  /*a620*/  FFMA.FTZ R68, R169, R103.reuse, -R122.reuse ;  /* 0x00000067a9447223 */ /* 0x180fe2000001087a */
[----:B------:R-:W-:Y:S01]  /*a630*/  FFMA.FTZ R122, R104, R103, -R122 ;  /* 0x00000067687a7223 */ /* 0x000fe2000001087a */
[----:B------:R-:W-:Y:S01]  /*a640*/  F2FP.BF16.F32.PACK_AB R104, R178, R123 ;  /* 0x0000007bb268723e */ /* 0x000fe200000010ff */
[----:B------:R-:W2:Y:S02]  /*a650*/  MUFU.EX2 R169, R193 ;  /* 0x000000c100a97308 */ /* 0x000ea40000000800 */
[C---:B------:R-:W-:Y:S08]  /*a660*/  HMMA.16816.F32.BF16 R56, R108.reuse, R70, R56 ;  /* 0x000000466c38723c */ /* 0x040ff00000041838 */
[----:B------:R3:W4:Y:S01]  /*a670*/  MUFU.EX2 R171, R68 ;  /* 0x0000004400ab7308 */ /* 0x0007220000000800 */
[----:B------:R-:W-:Y:S09]  /*a680*/  F2FP.BF16.F32.PACK_AB R71, R173, R172 ;  /* 0x000000acad47723e */ /* 0x000ff200000010ff */
[----:B------:R-:W5:Y:S01]  /*a690*/  MUFU.EX2 R122, R122 ;  /* 0x0000007a007a7308 */ /* 0x000f620000000800 */
[C---:B------:R-:W-:Y:S03]  /*a6a0*/  HMMA.16816.F32.BF16 R60, R108.reuse, R76, R60 ;  /* 0x0000004c6c3c723c */ /* 0x040fe6000004183c */
[----:B--2---:R-:W-:Y:S05]  /*a6b0*/  F2FP.BF16.F32.PACK_AB R70, R169, R126 ;  /* 0x0000007ea946723e */ /* 0x004fea00000010ff */
[----:B------:R-:W-:Y:S01]  /*a6c0*/  HMMA.16816.F32.BF16 R64, R108, R78, R64 ;  /* 0x0000004e6c40723c */ /* 0x000fe20000041840 */
[----:B------:R-:W2:Y:S02]  /*a6d0*/  LDSM.16.MT88.4 R76, [R129+0x8800] ;  /* 0x00880000814c783b */ /* 0x000ea40000004200 */
[----:B---3--:R-:W-:Y:S01]  /*a6e0*/  F2FP.BF16.F32.PACK_AB R68, R168, R127 ;  /* 0x0000007fa844723e */ /* 0x008fe200000010ff */
[--C-:B------:R-:W-:Y:S01]  /*a6f0*/  FFMA.FTZ R108, R189, R103, -R124.reuse ;  /* 0x00000067bd6c7223 */ /* 0x100fe2000001087c */
[----:B----4-:R-:W-:Y:S01]  /*a700*/  F2FP.BF16.F32.PACK_AB R69, R170, R171 ;  /* 0x000000abaa45723e */ /* 0x010fe200000010ff */
[--C-:B------:R-:W-:Y:S01]  /*a710*/  FFMA.FTZ R109, R187, R103, -R124.reuse ;  /* 0x00000067bb6d7223 */ /* 0x100fe2000001087c */
[----:B-----5:R-:W-:Y:S01]  /*a720*/  F2FP.BF16.F32.PACK_AB R107, R122, R125 ;  /* 0x0000007d7a6b723e */ /* 0x020fe200000010ff */
[-CC-:B------:R-:W-:Y:S01]  /*a730*/  FFMA.FTZ R110, R185, R103.reuse, -R124.reuse ;  /* 0x00000067b96e7223 */ /* 0x180fe2000001087c */
[-CC-:B------:R-:W-:Y:S01]  /*a740*/  FFMA.FTZ R111, R183, R103.reuse, -R124.reuse ;  /* 0x00000067b76f7223 */ /* 0x180fe2000001087c */
[----:B------:R-:W-:Y:S02]  /*a750*/  MUFU.EX2 R108, R108 ;  /* 0x0000006c006c7308 */ /* 0x000fe40000000800 */
[C---:B-1----:R-:W-:Y:S08]  /*a760*/  HMMA.16816.F32.BF16 R4, R68.reuse, R72, R4 ;  /* 0x000000484404723c */ /* 0x042ff00000041804 */
[----:B------:R-:W1:Y:S10]  /*a770*/  MUFU.EX2 R109, R109 ;  /* 0x0000006d006d7308 */ /* 0x000e740000000800 */
[----:B------:R-:W-:Y:S01]  /*a780*/  MUFU.EX2 R110, R110 ;  /* 0x0000006e006e7308 */ /* 0x000fe20000000800 */
[C---:B------:R-:W-:Y:S01]  /*a790*/  HMMA.16816.F32.BF16 R8, R68.reuse, R74, R8 ;  /* 0x0000004a4408723c */ /* 0x040fe20000041808 */
[----:B------:R-:W3:Y:S08]  /*a7a0*/  LDSM.16.MT88.4 R72, [R128+0x8800] ;  /* 0x008800008048783b */ /* 0x000ef00000004200 */
[----:B------:R-:W4:Y:S01]  /*a7b0*/  MUFU.EX2 R111, R111 ;  /* 0x0000006f006f7308 */ /* 0x000f220000000800 */
[C---:B------:R-:W-:Y:S08]  /*a7c0*/  HMMA.16816.F32.BF16 R12, R68.reuse, R80, R12 ;  /* 0x00000050440c723c */ /* 0x040ff0000004180c */
[C---:B------:R-:W-:Y:S01]  /*a7d0*/  HMMA.16816.F32.BF16 R16, R68.reuse, R82, R16 ;  /* 0x000000524410723c */ /* 0x040fe20000041810 */
[----:B------:R-:W5:Y:S07]  /*a7e0*/  LDSM.16.MT88.4 R80, [R134+0xa800] ;  /* 0x00a800008650783b */ /* 0x000f6e0000004200 */
        /* <DEDUP_REMOVED lines=16> */
[----:B------:R-:W-:Y:S01]  /*a8f0*/  HMMA.16816.F32.BF16 R64, R68, R82, R64 ;  /* 0x000000524440723c */ /* 0x000fe20000041840 */
[----:B------:R-:W5:Y:S02]  /*a900*/  LDSM.16.MT88.4 R80, [R129+0x9000] ;  /* 0x009000008150783b */ /* 0x000f640000004200 */
[----:B-1----:R-:W-:Y:S02]  /*a910*/  F2FP.BF16.F32.PACK_AB R68, R109, R108 ;  /* 0x0000006c6d44723e */ /* 0x002fe400000010ff */
[----:B----4-:R-:W-:Y:S02]  /*a920*/  F2FP.BF16.F32.PACK_AB R70, R111, R110 ;  /* 0x0000006e6f46723e */ /* 0x010fe400000010ff */
[----:B------:R-:W-:Y:S02]  /*a930*/  F2FP.BF16.F32.PACK_AB R69, R177, R174 ;  /* 0x000000aeb145723e */ /* 0x000fe400000010ff */
[----:B------:R-:W-:Y:S07]  /*a940*/  F2FP.BF16.F32.PACK_AB R71, R175, R176 ;  /* 0x000000b0af47723e */ /* 0x000fee00000010ff */
[C---:B--2---:R-:W-:Y:S08]  /*a950*/  HMMA.16816.F32.BF16 R4, R68.reuse, R76, R4 ;  /* 0x0000004c4404723c */ /* 0x044ff00000041804 */
        /* <DEDUP_REMOVED lines=16> */
[----:B------:R-:W-:Y:S03]  /*aa60*/  FFMA.FTZ R124, R120, R103, -R124 ;  /* 0x00000067787c7223 */ /* 0x000fe6000001087c */
[----:B------:R-:W-:Y:S01]  /*aa70*/  MUFU.EX2 R120, R80 ;  /* 0x0000005000787308 */ /* 0x000fe20000000800 */
[C---:B------:R-:W-:Y:S09]  /*aa80*/  HMMA.16816.F32.BF16 R48, R68.reuse, R82, R48 ;  /* 0x000000524430723c */ /* 0x040ff20000041830 */
[----:B------:R-:W3:Y:S01]  /*aa90*/  MUFU.EX2 R121, R124 ;  /* 0x0000007c00797308 */ /* 0x000ee20000000800 */
[C---:B-1----:R-:W-:Y:S08]  /*aaa0*/  HMMA.16816.F32.BF16 R52, R68.reuse, R76, R52 ;  /* 0x0000004c4434723c */ /* 0x042ff00000041834 */
[C---:B------:R-:W-:Y:S01]  /*aab0*/  HMMA.16816.F32.BF16 R56, R68.reuse, R78, R56 ;  /* 0x0000004e4438723c */ /* 0x040fe20000041838 */
[----:B------:R-:W1:Y:S02]  /*aac0*/  LDSM.16.MT88.4 R76, [R129+0x9800] ;  /* 0x00980000814c783b */ /* 0x000e640000004200 */
[----:B---3--:R-:W-:Y:S05]  /*aad0*/  F2FP.BF16.F32.PACK_AB R106, R121, R120 ;  /* 0x00000078796a723e */ /* 0x008fea00000010ff */
        /* <DEDUP_REMOVED lines=48> */
[----:B------:R-:W-:Y:S08]  /*ade0*/  @P0 BRA `(.L_x_12941) ;  /* 0xffffffd000180947 */ /* 0x000ff0000383ffff */
.L_x_12934:
        /* <DEDUP_REMOVED lines=10> */
.L_x_12956:
        /* <DEDUP_REMOVED lines=9> */
[----:B------:R-:W-:-:S02]  /*af20*/  LOP3.LUT R11, R11, 0x1c0, RZ, 0xc0, !PT ;  /* 0x000001c00b0b7812 */ /* 0x000fc400078ec0ff */
[----:B------:R-:W-:Y:S02]  /*af30*/  FSETP.NE.FTZ.AND P0, PT, R8, RZ, PT ;  /* 0x000000ff0800720b */ /* 0x000fe40003f15000 */
        /* <DEDUP_REMOVED lines=29> */
[----:B------:R-:W-:Y:S01]  /*b110*/  FMUL.FTZ R87, R10, R87 ;  /* 0x000000570a577220 */ /* 0x000fe20000410000 */
[----:B------:R-:W-:-:S02]  /*b120*/  VIADD R17, R11, 0x40 ;  /* 0x000000400b117836 */ /* 0x000fc40000000000 */
        /* <DEDUP_REMOVED lines=122> */
[----:B------:R-:W2:Y:S04]  /*b8d0*/  LD.E.64 R14, desc[UR4][R2.64+0x90] ;  /* 0x00009004020e7980 */ /* 0x000ea8000c101b00 */
[----:B------:R1:W5:Y:S04]  /*b8e0*/  LD.E.64 R42, desc[UR4][R2.64+0xa0] ;  /* 0x0000a004022a7980 */ /* 0x000368000c101b00 */
[----:B---3--:R-:W3:Y:S04]  /*b8f0*/  @!P3 LD.E.64 R48, desc[UR4][R2.64+0x80] ;  /* 0x000080040230b980 */ /* 0x008ee8000c101b00 */
[----:B------:R1:W5:Y:S01]  /*b900*/  LD.E.64 R44, desc[UR4][R2.64+0x70] ;  /* 0x00007004022c7980 */ /* 0x000362000c101b00 */
[----:B----4-:R-:W4:Y:S01]  /*b910*/  S2R R5, SR_TID.X ;  /* 0x0000000000057919 */ /* 0x010f220000002100 */
[----:B------:R-:W-:-:S13]  /*b920*/  ISETP.NE.AND P6, PT, R4, RZ, PT ;  /* 0x000000ff0400720c */ /* 0x000fda0003fc5270 */
[----:B------:R-:W3:Y:S04]  /*b930*/  @!P6 LD.E R10, desc[UR4][R2.64+0x60] ;  /* 0x00006004020ae980 */ /* 0x000ee8000c101900 */
[----:B------:R-:W3:Y:S01]  /*b940*/  @!P6 LD.E R41, desc[UR4][R2.64+0xb4] ;  /* 0x0000b4040229e980 */ /* 0x000ee2000c101900 */
[----:B------:R1:W1:Y:S01]  /*b950*/  @P1 MUFU.LG2 R13, R9 ;  /* 0x00000009000d1308 */ /* 0x0002620000000c00 */
[----:B----4-:R-:W-:Y:S01]  /*b960*/  SHF.L.U32 R7, R5, 0x3, RZ ;  /* 0x0000000305077819 */ /* 0x010fe200000006ff */
[----:B--2---:R-:W-:Y:S01]  /*b970*/  @P3 IMAD.WIDE.U32 R16, R46, R154, RZ ;  /* 0x0000009a2e103225 */ /* 0x004fe200078e00ff */
[----:B------:R-:W-:Y:S02]  /*b980*/  MOV R19, RZ ;  /* 0x000000ff00137202 */ /* 0x000fe40000000f00 */
[----:B------:R-:W-:Y:S01]  /*b990*/  LOP3.LUT R18, R7, 0x38, RZ, 0xc0, !PT ;  /* 0x0000003807127812 */ /* 0x000fe200078ec0ff */
[----:B---3--:R-:W-:-:S02]  /*b9a0*/  @!P3 IMAD R6, R49, R151, RZ ;  /* 0x000000973106b224 */ /* 0x008fc400078e02ff */
[----:B------:R-:W2:Y:S01]  /*b9b0*/  @P0 MUFU.LG2 R8, R8 ;  /* 0x0000000800080308 */ /* 0x000ea20000000c00 */
[----:B------:R-:W-:Y:S01]  /*b9c0*/  @!P3 IMAD.WIDE.U32 R48, R48, R151, RZ ;  /* 0x000000973030b225 */ /* 0x000fe200078e00ff */
[----:B------:R-:W-:-:S03]  /*b9d0*/  @P3 MOV R48, R16 ;  /* 0x0000001000303202 */ /* 0x000fc60000000f00 */
[----:B------:R-:W-:Y:S02]  /*b9e0*/  @P3 IMAD R11, R47, R154, RZ ;  /* 0x0000009a2f0b3224 */ /* 0x000fe400078e02ff */
[----:B------:R-:W-:-:S04]  /*b9f0*/  IMAD.WIDE.U32 R18, R152, R46, R18 ;  /* 0x0000002e98127225 */ /* 0x000fc800078e0012 */
[----:B-1----:R-:W-:Y:S02]  /*ba00*/  IMAD R9, R15, R150, RZ ;  /* 0x000000960f097224 */ /* 0x002fe400078e02ff */
[----:B------:R-:W-:Y:S02]  /*ba10*/  IMAD R7, R47, R152, RZ ;  /* 0x000000982f077224 */ /* 0x000fe400078e02ff */
[----:B------:R-:W-:Y:S01]  /*ba20*/  IMAD.WIDE.U32 R14, R14, R150, RZ ;  /* 0x000000960e0e7225 */ /* 0x000fe200078e00ff */
[----:B------:R-:W-:Y:S02]  /*ba30*/  @!P3 IADD3 R6, PT, PT, R49, R6, RZ ;  /* 0x000000063106b210 */ /* 0x000fe40007ffe0ff */
[----:B------:R-:W-:Y:S02]  /*ba40*/  @P3 IADD3 R6, PT, PT, R17, R11, RZ ;  /* 0x0000000b11063210 */ /* 0x000fe40007ffe0ff */
[----:B------:R-:W-:Y:S02]  /*ba50*/  IADD3 R7, PT, PT, R19, R7, RZ ;  /* 0x0000000713077210 */ /* 0x000fe40007ffe0ff */
[----:B------:R-:W-:-:S02]  /*ba60*/  IADD3 R9, PT, PT, R15, R9, RZ ;  /* 0x000000090f097210 */ /* 0x000fc40007ffe0ff */
[----:B------:R-:W-:Y:S01]  /*ba70*/  IADD3 R48, P5, P4, R14, R18, R48 ;  /* 0x000000120e307210 */ /* 0x000fe20007cbe030 */
[----:B------:R-:W-:Y:S01]  /*ba80*/  @P1 FMUL.FTZ R13, R13, 0.69314718246459960938 ;  /* 0x3f3172180d0d1820 */ /* 0x000fe20000410000 */
[----:B------:R-:W-:Y:S02]  /*ba90*/  SHF.R.U32.HI R5, RZ, 0x3, R5 ;  /* 0x00000003ff057819 */ /* 0x000fe40000011605 */
[----:B------:R-:W-:Y:S01]  /*baa0*/  IADD3.X R49, PT, PT, R9, R7, R6, P5, P4 ;  /* 0x0000000709317210 */ /* 0x000fe20002fe8406 */
[----:B------:R-:W-:Y:S01]  /*bab0*/  IMAD.MOV.U32 R4, RZ, RZ, 0x7f800000 ;  /* 0x7f800000ff047424 */ /* 0x000fe200078e00ff */
[----:B------:R-:W-:Y:S01]  /*bac0*/  SHF.R.U32.HI R7, RZ, 0x1, R149 ;  /* 0x00000001ff077819 */ /* 0x000fe20000011695 */
[----:B-----5:R-:W-:Y:S01]  /*bad0*/  @P1 FFMA.FTZ R4, R0, R101, R13 ;  /* 0x0000006500041223 */ /* 0x020fe2000001000d */
[----:B------:R-:W-:Y:S01]  /*bae0*/  VIADD R13, R5, 0x10 ;  /* 0x00000010050d7836 */ /* 0x000fe20000000000 */
[----:B------:R-:W-:Y:S01]  /*baf0*/  LOP3.LUT P5, RZ, R149, 0x3, RZ, 0xc0, !PT ;  /* 0x0000000395ff7812 */ /* 0x000fe200078ac0ff */
[----:B--2---:R-:W-:Y:S01]  /*bb00*/  @P0 FMUL.FTZ R9, R8, 0.69314718246459960938 ;  /* 0x3f31721808090820 */ /* 0x004fe20000410000 */
[----:B------:R-:W-:-:S02]  /*bb10*/  IADD3 R11, PT, PT, R5, 0x20, RZ ;  /* 0x00000020050b7810 */ /* 0x000fc40007ffe0ff */
[----:B------:R-:W-:Y:S02]  /*bb20*/  IADD3 R15, PT, PT, R5, 0x30, RZ ;  /* 0x00000030050f7810 */ /* 0x000fe40007ffe0ff */
[----:B------:R-:W-:Y:S02]  /*bb30*/  SHF.R.U32.HI R149, RZ, 0x2, R149 ;  /* 0x00000002ff957819 */ /* 0x000fe40000011695 */
[----:B------:R-:W-:Y:S02]  /*bb40*/  LOP3.LUT R12, R7, 0x30, RZ, 0xc0, !PT ;  /* 0x00000030070c7812 */ /* 0x000fe400078ec0ff */
[----:B------:R-:W-:Y:S01]  /*bb50*/  MOV R6, 0x7f800000 ;  /* 0x7f80000000067802 */ /* 0x000fe20000000f00 */
[----:B------:R-:W-:Y:S01]  /*bb60*/  @P0 FFMA.FTZ R6, R0, R100, R9 ;  /* 0x0000006400060223 */ /* 0x000fe20000010009 */
[-C--:B------:R-:W-:Y:S02]  /*bb70*/  ISETP.GE.AND P2, PT, R13, R142.reuse, PT ;  /* 0x0000008e0d00720c */ /* 0x080fe40003f46270 */
[----:B------:R-:W-:-:S02]  /*bb80*/  ISETP.GE.AND P1, PT, R11, R142, PT ;  /* 0x0000008e0b00720c */ /* 0x000fc40003f26270 */
[----:B------:R-:W-:Y:S02]  /*bb90*/  ISETP.GE.AND P4, PT, R15, R142, PT ;  /* 0x0000008e0f00720c */ /* 0x000fe40003f86270 */
[----:B------:R-:W-:Y:S01]  /*bba0*/  LOP3.LUT R7, R12, 0x7, R149, 0xf8, !PT ;  /* 0x000000070c077812 */ /* 0x000fe200078ef895 */
[----:B------:R-:W-:-:S04]  /*bbb0*/  @!P6 IMAD R10, R151, R10, R150 ;  /* 0x0000000a970ae224 */ /* 0x000fc800078e0296 */
[----:B------:R-:W-:Y:S01]  /*bbc0*/  @!P6 IMAD R41, R10, R41, RZ ;  /* 0x000000290a29e224 */ /* 0x000fe200078e02ff */
[----:B------:R-:W-:Y:S06]  /*bbd0*/  @!P6 BRA `(.L_x_12943) ;  /* 0x000000000014e947 */ /* 0x000fec0003800000 */
[----:B------:R-:W2:Y:S04]  /*bbe0*/  @!P3 LD.E R0, desc[UR4][R2.64+0xb4] ;  /* 0x0000b4040200b980 */ /* 0x000ea8000c101900 */
[----:B------:R-:W3:Y:S01]  /*bbf0*/  LD.E R9, desc[UR4][R2.64+0xd4] ;  /* 0x0000d40402097980 */ /* 0x000ee2000c101900 */
[----:B--2---:R-:W-:Y:S02]  /*bc00*/  @!P3 IMAD R154, R151, R0, RZ ;  /* 0x00000000979ab224 */ /* 0x004fe400078e02ff */
[----:B---3--:R-:W-:-:S05]  /*bc10*/  IMAD R9, R9, R150, RZ ;  /* 0x0000009609097224 */ /* 0x008fca00078e02ff */
[----:B------:R-:W-:-:S07]  /*bc20*/  IADD3 R41, PT, PT, R9, R154, RZ ;  /* 0x0000009a09297210 */ /* 0x000fce0007ffe0ff */
.L_x_12943:
        /* <DEDUP_REMOVED lines=23> */
.L_x_12945:
[----:B------:R-:W-:Y:S05]  /*bda0*/  BSYNC.RECONVERGENT B0 ;  /* 0x0000000000007941 */ /* 0x000fea0003800200 */
.L_x_12944:
        /* <DEDUP_REMOVED lines=9> */
.L_x_12947:
[----:B------:R-:W-:Y:S05]  /*be40*/  BSYNC.RECONVERGENT B0 ;  /* 0x0000000000007941 */ /* 0x000fea0003800200 */
.L_x_12946:
        /* <DEDUP_REMOVED lines=14> */
.L_x_12949:
[----:B------:R-:W-:Y:S05]  /*bf30*/  BSYNC.RECONVERGENT B0 ;  /* 0x0000000000007941 */ /* 0x000fea0003800200 */
.L_x_12948:
        /* <DEDUP_REMOVED lines=14> */
.L_x_12951:
[----:B------:R-:W-:Y:S05]  /*c020*/  BSYNC.RECONVERGENT B0 ;  /* 0x0000000000007941 */ /* 0x000fea0003800200 */
.L_x_12950:
[----:B------:R-:W-:-:S04]  /*c030*/  MOV R149, 0x0 ;  /* 0x0000000000957802 */ /* 0x000fc80000000f00 */
[----:B-1234-:R-:W-:Y:S05]  /*c040*/  @P4 RET.REL.NODEC R148 `(_ZN5flash24flash_fwd_splitkv_kernelI23Flash_fwd_kernel_traitsILi128ELi64ELi64ELi4ELb0ELb0EN7cutlass10bfloat16_tE19Flash_kernel_traitsILi128ELi64ELi64ELi4ES3_EELb0ELb1ELb0ELb0ELb1ELb0ELb0ELb0EEEvNS_16Flash_fwd_paramsE) ;  /* 0xffffff3c94ec4950 */ /* 0x01efea0003c3ffff */
        /* <DEDUP_REMOVED lines=13> */
[----:B-1----:R-:W-:Y:S05]  /*c120*/  RET.REL.NODEC R148 `(_ZN5flash24flash_fwd_splitkv_kernelI23Flash_fwd_kernel_traitsILi128ELi64ELi64ELi4ELb0ELb0EN7cutlass10bfloat16_tE19Flash_kernel_traitsILi128ELi64ELi64ELi4ES3_EELb0ELb1ELb0ELb0ELb1ELb0ELb0ELb0EEEvNS_16Flash_fwd_paramsE) ;  /* 0xffffff3c94b47950 */ /* 0x002fea0003c3ffff */
.L_x_12942:
[----:B------:R-:W-:Y:S01]  /*c130*/  MOV R5, 0x2 ;  /* 0x0000000200057802 */ /* 0x000fe20000000f00 */
[----:B------:R-:W-:Y:S01]  /*c140*/  IMAD.MOV.U32 R4, RZ, RZ, 0x1f ;  /* 0x0000001fff047424 */ /* 0x000fe200078e00ff */
[----:B------:R-:W-:-:S07]  /*c150*/  MOV R6, 0xffffffff ;  /* 0xffffffff00067802 */ /* 0x000fce0000000f00 */
[----:B-1---5:R-:W-:Y:S05]  /*c160*/  WARPSYNC.COLLECTIVE R6, `(.L_x_12952) ;  /* 0x0000000006087348 */ /* 0x022fea0003c00000 */
[----:B------:R2:W3:Y:S02]  /*c170*/  SHFL.BFLY P0, R10, R167, R5, R4 ;  /* 0x0c000005a70a7389 */ /* 0x0004e40000000004 */
[----:B-123-5:R-:W-:Y:S05]  /*c180*/  ENDCOLLECTIVE ;  /* 0x000000000000791b */ /* 0x02efea0003800000 */
.L_x_12952:
[----:B------:R-:W-:Y:S02]  /*c190*/  IMAD.MOV.U32 R8, RZ, RZ, R10 ;  /* 0x000000ffff087224 */ /* 0x000fe400078e000a */
[----:B------:R-:W-:Y:S02]  /*c1a0*/  IMAD.MOV.U32 R5, RZ, RZ, 0x1 ;  /* 0x00000001ff057424 */ /* 0x000fe400078e00ff */
[----:B------:R-:W-:-:S05]  /*c1b0*/  FADD.FTZ R8, R8, R167 ;  /* 0x000000a708087221 */ /* 0x000fca0000010000 */
[----:B------:R-:W-:-:S07]  /*c1c0*/  MOV R167, R8 ;  /* 0x0000000800a77202 */ /* 0x000fce0000000f00 */
[----:B------:R-:W-:Y:S05]  /*c1d0*/  WARPSYNC.COLLECTIVE R6, `(.L_x_12953) ;  /* 0x0000000006087348 */ /* 0x000fea0003c00000 */
[----:B------:R1:W2:Y:S02]  /*c1e0*/  SHFL.BFLY P0, R10, R167, R5, R4 ;  /* 0x0c000005a70a7389 */ /* 0x0002a40000000004 */
[----:B-12---:R-:W-:Y:S05]  /*c1f0*/  ENDCOLLECTIVE ;  /* 0x000000000000791b */ /* 0x006fea0003800000 */
.L_x_12953:
[----:B------:R-:W-:Y:S01]  /*c200*/  MOV R167, R166 ;  /* 0x000000a600a77202 */ /* 0x000fe20000000f00 */
[----:B------:R-:W-:Y:S01]  /*c210*/  IMAD.MOV.U32 R5, RZ, RZ, 0x2 ;  /* 0x00000002ff057424 */ /* 0x000fe200078e00ff */
[----:B------:R-:W-:-:S07]  /*c220*/  MOV R9, R10 ;  /* 0x0000000a00097202 */ /* 0x000fce0000000f00 */
[----:B------:R-:W-:Y:S05]  /*c230*/  WARPSYNC.COLLECTIVE R6, `(.L_x_12954) ;  /* 0x0000000006087348 */ /* 0x000fea0003c00000 */
[----:B------:R1:W2:Y:S02]  /*c240*/  SHFL.BFLY P0, R10, R167, R5, R4 ;  /* 0x0c000005a70a7389 */ /* 0x0002a40000000004 */
[----:B-12---:R-:W-:Y:S05]  /*c250*/  ENDCOLLECTIVE ;  /* 0x000000000000791b */ /* 0x006fea0003800000 */
.L_x_12954:
[----:B------:R-:W-:Y:S01]  /*c260*/  FADD.FTZ R9, R8, R9 ;  /* 0x0000000908097221 */ /* 0x000fe20000010000 */
[----:B------:R-:W-:Y:S01]  /*c270*/  FADD.FTZ R7, R10, R166 ;  /* 0x000000a60a077221 */ /* 0x000fe20000010000 */
[----:B------:R-:W-:-:S04]  /*c280*/  MOV R5, 0x1 ;  /* 0x0000000100057802 */ /* 0x000fc80000000f00 */
[----:B------:R-:W-:-:S07]  /*c290*/  MOV R167, R7 ;  /* 0x0000000700a77202 */ /* 0x000fce0000000f00 */
[----:B------:R-:W-:Y:S05]  /*c2a0*/  WARPSYNC.COLLECTIVE R6, `(.L_x_12955) ;  /* 0x0000000006087348 */ /* 0x000fea0003c00000 */
[----:B------:R1:W2:Y:S02]  /*c2b0*/  SHFL.BFLY P0, R10, R167, R5, R4 ;  /* 0x0c000005a70a7389 */ /* 0x0002a40000000004 */
[----:B-12---:R-:W-:Y:S05]  /*c2c0*/  ENDCOLLECTIVE ;  /* 0x000000000000791b */ /* 0x006fea0003800000 */
.L_x_12955:
[----:B------:R-:W-:Y:S05]  /*c2d0*/  BRA `(.L_x_12956) ;  /* 0xffffffe800ec7947 */ /* 0x000fea000383ffff */
.L_x_12957:
        /* <DEDUP_REMOVED lines=10> */
.L_x_14964:


//--------------------- .text._ZN5flash24flash_fwd_splitkv_kernelI23Flash_fwd_kernel_traitsILi128ELi64ELi64ELi4ELb0ELb0EN7cutlass10bfloat16_tE19Flash_kernel_traitsILi128ELi64ELi64ELi4ES3_EELb0ELb1ELb0ELb0ELb1ELb1ELb0ELb0EEEvNS_16Flash_fwd_paramsE --------------------------
	.section	.text._ZN5flash24flash_fwd_splitkv_kernelI23Flash_fwd_kernel_traitsILi128ELi64ELi64ELi4ELb0ELb0EN7cutlass10bfloat16_tE19Flash_kernel_traitsILi128ELi64ELi64ELi4ES3_EELb0ELb1ELb0ELb0ELb1ELb1ELb0ELb0EEEvNS_16Flash_fwd_paramsE,"ax",@progbits
	.align	128
        .global         _ZN5flash24flash_fwd_splitkv_kernelI23Flash_fwd_kernel_traitsILi128ELi64ELi64ELi4ELb0ELb0EN7cutlass10bfloat16_tE19Flash_kernel_traitsILi128ELi64ELi64ELi4ES3_EELb0ELb1ELb0ELb0ELb1ELb1ELb0ELb0EEEvNS_16Flash_fwd_paramsE
        .type           _ZN5flash24flash_fwd_splitkv_kernelI23Flash_fwd_kernel_traitsILi128ELi64ELi64ELi4ELb0ELb0EN7cutlass10bfloat16_tE19Flash_kernel_traitsILi128ELi64ELi64ELi4ES3_EELb0ELb1ELb0ELb0ELb1ELb1ELb0ELb0EEEvNS_16Flash_fwd_paramsE,@function
        .size           _ZN5flash24flash_fwd_splitkv_kernelI23Flash_fwd_kernel_traitsILi128ELi64ELi64ELi4ELb0ELb0EN7cutlass10bfloat16_tE19Flash_kernel_traitsILi128ELi64ELi64ELi4ES3_EELb0ELb1ELb0ELb0ELb1ELb1ELb0ELb0EEEvNS_16Flash_fwd_paramsE,(.L_x_14965 - _ZN5flash24flash_fwd_splitkv_kernelI23Flash_fwd_kernel_traitsILi128ELi64ELi64ELi4ELb0ELb0EN7cutlass10bfloat16_tE19Flash_kernel_traitsILi128ELi64ELi64ELi4ES3_EELb0ELb1ELb0ELb0ELb1ELb1ELb0ELb0EEEvNS_16Flash_fwd_paramsE)
        .other          _ZN5flash24flash_fwd_splitkv_kernelI23Flash_fwd_kernel_traitsILi128ELi64ELi64ELi4ELb0ELb0EN7cutlass10bfloat16_tE19Flash_kernel_traitsILi128ELi64ELi64ELi4ES3_EELb0ELb1ELb0ELb0ELb1ELb1ELb0ELb0EEEvNS_16Flash_fwd_paramsE,@"STO_CUDA_ENTRY STV_DEFAULT"
_ZN5flash24flash_fwd_splitkv_kernelI23Flash_fwd_kernel_traitsILi128ELi64ELi64ELi4ELb0ELb0EN7cutlass10bfloat16_tE19Flash_kernel_traitsILi128ELi64ELi64ELi4ES3_EELb0ELb1ELb0ELb0ELb1ELb1ELb0ELb0EEEvNS_16Flash_fwd_paramsE:
.text._ZN5flash24flash_fwd_splitkv_kernelI23Flash_fwd_kernel_traitsILi128ELi64ELi64ELi4ELb0ELb0EN7cutlass10bfloat16_tE19Flash_kernel_traitsILi128ELi64ELi64ELi4ES3_EELb0ELb1ELb0ELb0ELb1ELb1ELb0ELb0EEEvNS_16Flash_fwd_paramsE:
[----:B------:R-:W-:Y:S01]  /*0000*/  LDC R1, c[0x0][0x37c] ;  /* 0x0000df00ff017b82 */ /* 0x000fe20000000800 */
[----:B------:R-:W1:Y:S07]  /*0010*/  S2R R31, SR_CTAID.X ;  /* 0x00000000001f7919 */ /* 0x000e6e0000002500 */
[----:B------:R-:W2:Y:S01]  /*0020*/  LDC.64 R2, c[0x0][0x348] ;  /* 0x0000d200ff027b82 */ /* 0x000ea20000000a00 */
[----:B------:R-:W-:Y:S01]  /*0030*/  BSSY.RECONVERGENT B3, `(.L_x_12958) ;  /* 0x0000005000037945 */ /* 0x000fe20003800200 */
[----:B------:R-:W-:Y:S01]  /*0040*/  MOV R148, 0x80 ;  /* 0x0000008000947802 */ /* 0x000fe20000000f00 */
[----:B------:R-:W3:Y:S01]  /*0050*/  S2R R151, SR_CTAID.Y ;  /* 0x0000000000977919 */ /* 0x000ee20000002600 */
[----:B------:R-:W4:Y:S05]  /*0060*/  S2R R150, SR_CTAID.Z ;  /* 0x0000000000967919 */ /* 0x000f2a0000002700 */
[----:B-1234-:R-:W-:Y:S05]  /*0070*/  CALL.REL.NOINC `($_ZN5flash24flash_fwd_splitkv_kernelI23Flash_fwd_kernel_traitsILi128ELi64ELi64ELi4ELb0ELb0EN7cutlass10bfloat16_tE19Flash_kernel_traitsILi128ELi64ELi64ELi4ES3_EELb0ELb1ELb0ELb0ELb1ELb1ELb0ELb0EEEvNS_16Flash_fwd_paramsE$_ZN5flash30compute_attn_1rowblock_splitkvI23Flash_fwd_kernel_traitsILi128ELi64ELi64ELi4ELb0ELb0EN7cutlass10bfloat16_tE19Flash_kernel_traitsILi128ELi64ELi64ELi4ES3_EELb0ELb1ELb0ELb0ELb1ELb1ELb0ELb0ENS_16Flash_fwd_paramsEEEvRKT8_iiiii) ;  /* 0x0000000000087944 */ /* 0x01efea0003c00000 */
[----:B------:R-:W-:Y:S05]  /*0080*/  BSYNC.RECONVERGENT B3 ;  /* 0x0000000000037941 */ /* 0x000fea0003800200 */
.L_x_12958:
[----:B------:R-:W-:Y:S05]  /*0090*/  EXIT ;  /* 0x000000000000794d */ /* 0x000fea0003800000 */
        .type           $_ZN5flash24flash_fwd_splitkv_kernelI23Flash_fwd_kernel_traitsILi128ELi64ELi64ELi4ELb0ELb0EN7cutlass10bfloat16_tE19Flash_kernel_traitsILi128ELi64ELi64ELi4ES3_EELb0ELb1ELb0ELb0ELb1ELb1ELb0ELb0EEEvNS_16Flash_fwd_paramsE$_ZN5flash30compute_attn_1rowblock_splitkvI23Flash_fwd_kernel_traitsILi128ELi64ELi64ELi4ELb0ELb0EN7cutlass10bfloat16_tE19Flash_kernel_traitsILi128ELi64ELi64ELi4ES3_EELb0ELb1ELb0ELb0ELb1ELb1ELb0ELb0ENS_16Flash_fwd_paramsEEEvRKT8_iiiii,@function
        .size           $_ZN5flash24flash_fwd_splitkv_kernelI23Flash_fwd_kernel_traitsILi128ELi64ELi64ELi4ELb0ELb0EN7cutlass10bfloat16_tE19Flash_kernel_traitsILi128ELi64ELi64ELi4ES3_EELb0ELb1ELb0ELb0ELb1ELb1ELb0ELb0EEEvNS_16Flash_fwd_paramsE$_ZN5flash30compute_attn_1rowblock_splitkvI23Flash_fwd_kernel_traitsILi128ELi64ELi64ELi4ELb0ELb0EN7cutlass10bfloat16_tE19Flash_kernel_traitsILi128ELi64ELi64ELi4ES3_EELb0ELb1ELb0ELb0ELb1ELb1ELb0ELb0ENS_16Flash_fwd_paramsEEEvRKT8_iiiii,(.L_x_14965 - $_ZN5flash24flash_fwd_splitkv_kernelI23Flash_fwd_kernel_traitsILi128ELi64ELi64ELi4ELb0ELb0EN7cutlass10bfloat16_tE19Flash_kernel_traitsILi128ELi64ELi64ELi4ES3_EELb0ELb1ELb0ELb0ELb1ELb1ELb0ELb0EEEvNS_16Flash_fwd_paramsE$_ZN5flash30compute_attn_1rowblock_splitkvI23Flash_fwd_kernel_traitsILi128ELi64ELi64ELi4ELb0ELb0EN7cutlass10bfloat16_tE19Flash_kernel_traitsILi128ELi64ELi64ELi4ES3_EELb0ELb1ELb0ELb0ELb1ELb1ELb0ELb0ENS_16Flash_fwd_paramsEEEvRKT8_iiiii)
$_ZN5flash24flash_fwd_splitkv_kernelI23Flash_fwd_kernel_traitsILi128ELi64ELi64ELi4ELb0ELb0EN7cutlass10bfloat16_tE19Flash_kernel_traitsILi128ELi64ELi64ELi4ES3_EELb0ELb1ELb0ELb0ELb1ELb1ELb0ELb0EEEvNS_16Flash_fwd_paramsE$_ZN5flash30compute_attn_1rowblock_splitkvI23Flash_fwd_kernel_traitsILi128ELi64ELi64ELi4ELb0ELb0EN7cutlass10bfloat16_tE19Flash_kernel_traitsILi128ELi64ELi64ELi4ES3_EELb0ELb1ELb0ELb0ELb1ELb1ELb0ELb0ENS_16Flash_fwd_paramsEEEvRKT8_iiiii:
        /* <DEDUP_REMOVED lines=39> */
.L_x_12960:
[----:B------:R-:W-:Y:S05]  /*0310*/  BSYNC.RECONVERGENT B0 ;  /* 0x0000000000007941 */ /* 0x000fea0003800200 */
.L_x_12959:
[----:B------:R-:W-:Y:S04]  /*0320*/  BSSY.RECONVERGENT B0, `(.L_x_12961) ;  /* 0x0000007000007945 */ /* 0x000fe80003800200 */
[----:B------:R-:W-:Y:S05]  /*0330*/  @!P3 BRA `(.L_x_12962) ;  /* 0x000000000014b947 */ /* 0x000fea0003800000 */
[----:B------:R-:W4:Y:S02]  /*0340*/  LD.E.U8 R6, desc[UR4][R2.64+0x1b2] ;  /* 0x0001b20402067980 */ /* 0x000f24000c101100 */
[----:B----4-:R-:W-:-:S13]  /*0350*/  ISETP.NE.AND P1, PT, R6, RZ, PT ;  /* 0x000000ff0600720c */ /* 0x010fda0003f25270 */
[----:B------:R-:W4:Y:S02]  /*0360*/  @P1 LD.E R6, desc[UR4][R10.64+0x4] ;  /* 0x000004040a061980 */ /* 0x000f24000c101900 */
[----:B----45:R-:W-:-:S06]  /*0370*/  @P1 IADD3 R33, PT, PT, R6, -R13, RZ ;  /* 0x8000000d06211210 */ /* 0x030fcc0007ffe0ff */
[----:B------:R4:W5:Y:S02]  /*0380*/  @!P1 LD.E R33, desc[UR4][R10.64] ;  /* 0x000000040a219980 */ /* 0x000964000c101900 */
.L_x_12962:
[----:B------:R-:W-:Y:S05]  /*0390*/  BSYNC.RECONVERGENT B0 ;  /* 0x0000000000007941 */ /* 0x000fea0003800200 */
.L_x_12961:
        /* <DEDUP_REMOVED lines=8> */
.L_x_12964:
[----:B------:R-:W5:Y:S01]  /*0420*/  LD.E.64 R6, desc[UR4][R2.64+0x108] ;  /* 0x0001080402067980 */ /* 0x000f62000c101b00 */
[----:B------:R-:W-:Y:S01]  /*0430*/  BSSY.RECONVERGENT B0, `(.L_x_12966) ;  /* 0x0000006000007945 */ /* 0x000fe20003800200 */
[----:B------:R-:W-:Y:S01]  /*0440*/  IMAD.MOV.U32 R5, RZ, RZ, RZ ;  /* 0x000000ffff057224 */ /* 0x000fe200078e00ff */
[----:B-----5:R-:W-:-:S04]  /*0450*/  ISETP.NE.U32.AND P0, PT, R6, RZ, PT ;  /* 0x000000ff0600720c */ /* 0x020fc80003f05070 */
[----:B------:R-:W-:-:S13]  /*0460*/  ISETP.NE.AND.EX P0, PT, R7, RZ, PT, P0 ;  /* 0x000000ff0700720c */ /* 0x000fda0003f05300 */
[----:B------:R-:W-:Y:S05]  /*0470*/  @!P0 BRA `(.L_x_12967) ;  /* 0x0000000000048947 */ /* 0x000fea0003800000 */
[----:B------:R1:W5:Y:S02]  /*0480*/  LD.E R5, desc[UR4][R2.64+0xbc] ;  /* 0x0000bc0402057980 */ /* 0x000364000c101900 */
.L_x_12967:
[----:B------:R-:W-:Y:S05]  /*0490*/  BSYNC.RECONVERGENT B0 ;  /* 0x0000000000007941 */ /* 0x000fea0003800200 */
.L_x_12966:
[----:B-----5:R-:W-:Y:S02]  /*04a0*/  IADD3 R33, PT, PT, R5, R33, -R12 ;  /* 0x0000002105217210 */ /* 0x020fe40007ffe80c */
.L_x_12965:
[----:B------:R-:W-:Y:S05]  /*04b0*/  BSYNC.RECONVERGENT B1 ;  /* 0x0000000000017941 */ /* 0x000fea0003800200 */
.L_x_12963:
[----:B------:R-:W-:Y:S01]  /*04c0*/  IMAD.SHL.U32 R152, R31, 0x40, RZ ;  /* 0x000000401f987824 */ /* 0x000fe200078e00ff */
[----:B------:R-:W-:Y:S01]  /*04d0*/  MOV R6, R148 ;  /* 0x0000009400067202 */ /* 0x000fe20000000f00 */
[----:B------:R-:W-:-:S03]  /*04e0*/  IMAD.MOV.U32 R7, RZ, RZ, 0x0 ;  /* 0x00000000ff077424 */ /* 0x000fc600078e00ff */
[----:B------:R-:W-:-:S13]  /*04f0*/  ISETP.GT.AND P0, PT, R89, R152, PT ;  /* 0x000000985900720c */ /* 0x000fda0003f04270 */
[----:B-1234-:R-:W-:Y:S05]  /*0500*/  @!P0 RET.REL.NODEC R6 `(_ZN5flash24flash_fwd_splitkv_kernelI23Flash_fwd_kernel_traitsILi128ELi64ELi64ELi4ELb0ELb0EN7cutlass10bfloat16_tE19Flash_kernel_traitsILi128ELi64ELi64ELi4ES3_EELb0ELb1ELb0ELb0ELb1ELb1ELb0ELb0EEEvNS_16Flash_fwd_paramsE) ;  /* 0xfffffff806bc8950 */ /* 0x01efea0003c3ffff */
        /* <DEDUP_REMOVED lines=79> */
.L_x_12970:
[----:B------:R-:W-:Y:S05]  /*0a00*/  BSYNC.RECONVERGENT B0 ;  /* 0x0000000000007941 */ /* 0x000fea0003800200 */
.L_x_12969:
        /* <DEDUP_REMOVED lines=18> */
.L_x_12972:
[----:B------:R-:W-:Y:S05]  /*0b30*/  BSYNC.RECONVERGENT B0 ;  /* 0x0000000000007941 */ /* 0x000fea0003800200 */
.L_x_12971:
        /* <DEDUP_REMOVED lines=14> */
.L_x_12974:
[----:B------:R-:W-:Y:S05]  /*0c20*/  BSYNC.RECONVERGENT B0 ;  /* 0x0000000000007941 */ /* 0x000fea0003800200 */
.L_x_12973:
        /* <DEDUP_REMOVED lines=14> */
.L_x_12976:
[----:B------:R-:W-:Y:S05]  /*0d10*/  BSYNC.RECONVERGENT B0 ;  /* 0x0000000000007941 */ /* 0x000fea0003800200 */
.L_x_12975:
[----:B------:R-:W-:Y:S01]  /*0d20*/  MOV R149, 0x0 ;  /* 0x0000000000957802 */ /* 0x000fe20000000f00 */
[----:B------:R-:W-:Y:S04]  /*0d30*/  @!P6 ST.E desc[UR4][R4.64], R11 ;  /* 0x0000000b0400e985 */ /* 0x000fe8000c101904 */
[----:B------:R-:W-:Y:S04]  /*0d40*/  @!P5 ST.E desc[UR4][R4.64+0x40], R9 ;  /* 0x000040090400d985 */ /* 0x000fe8000c101904 */
[----:B------:R1:W-:Y:S02]  /*0d50*/  @!P4 ST.E desc[UR4][R4.64+0x80], R7 ;  /* 0x000080070400c985 */ /* 0x0003e4000c101904 */
[----:B-123-5:R-:W-:Y:S05]  /*0d60*/  @P3 RET.REL.NODEC R148 `(_ZN5flash24flash_fwd_splitkv_kernelI23Flash_fwd_kernel_traitsILi128ELi64ELi64ELi4ELb0ELb0EN7cutlass10bfloat16_tE19Flash_kernel_traitsILi128ELi64ELi64ELi4ES3_EELb0ELb1ELb0ELb0ELb1ELb1ELb0ELb0EEEvNS_16Flash_fwd_paramsE) ;  /* 0xfffffff094a43950 */ /* 0x02efea0003c3ffff */
[----:B------:R-:W-:Y:S02]  /*0d70*/  MOV R3, 0x7f800000 ;  /* 0x7f80000000037802 */ /* 0x000fe40000000f00 */
[----:B------:R-:W-:-:S03]  /*0d80*/  MOV R149, 0x0 ;  /* 0x0000000000957802 */ /* 0x000fc60000000f00 */
[----:B------:R1:W-:Y:S02]  /*0d90*/  ST.E desc[UR4][R4.64+0xc0], R3 ;  /* 0x0000c00304007985 */ /* 0x0003e4000c101904 */
[----:B-1----:R-:W-:Y:S05]  /*0da0*/  RET.REL.NODEC R148 `(_ZN5flash24flash_fwd_splitkv_kernelI23Flash_fwd_kernel_traitsILi128ELi64ELi64ELi4ELb0ELb0EN7cutlass10bfloat16_tE19Flash_kernel_traitsILi128ELi64ELi64ELi4ES3_EELb0ELb1ELb0ELb0ELb1ELb1ELb0ELb0EEEvNS_16Flash_fwd_paramsE) ;  /* 0xfffffff094947950 */ /* 0x002fea0003c3ffff */
.L_x_12968:
        /* <DEDUP_REMOVED lines=101> */
.L_x_12978:
        /* <DEDUP_REMOVED lines=33> */
[----:B----4-:R-:W-:Y:S01]  /*1610*/  @!P3 IMAD R9, R19, R11, RZ ;  /* 0x0000000b1309b224 */ /* 0x010fe200078e02ff */
        /* <DEDUP_REMOVED lines=43> */
.L_x_12979:
[----:B------:R-:W-:Y:S05]  /*18d0*/  BSYNC.RECONVERGENT B0 ;  /* 0x0000000000007941 */ /* 0x000fea0003800200 */
.L_x_12977:
        /* <DEDUP_REMOVED lines=29> */
[-C--:B-----5:R-:W-:Y:S02]  /*1ab0*/  IMAD R11, R17, R104.reuse, RZ ;  /* 0x00000068110b7224 */ /* 0x0a0fe400078e02ff */
[----:B------:R-:W-:Y:S01]  /*1ac0*/  IMAD.MOV.U32 R9, RZ, RZ, R16 ;  /* 0x000000ffff097224 */ /* 0x000fe200078e0010 */
[----:B------:R-:W-:Y:S01]  /*1ad0*/  SHF.L.U32 R0, R149, 0x3, RZ ;  /* 0x0000000395007819 */ /* 0x000fe200000006ff */
[C---:B------:R-:W-:Y:S02]  /*1ae0*/  IMAD R11, R4.reuse, R105, R11 ;  /* 0x00000069040b7224 */ /* 0x040fe400078e020b */
[----:B------:R-:W-:Y:S01]  /*1af0*/  @!P2 IMAD.MOV R9, RZ, RZ, -R9 ;  /* 0x000000ffff09a224 */ /* 0x000fe200078e0a09 */
[----:B------:R-:W-:Y:S01]  /*1b00*/  @!P3 LOP3.LUT R9, RZ, R7, RZ, 0x33, !PT ;  /* 0x00000007ff09b212 */ /* 0x000fe200078e33ff */
[----:B------:R-:W-:Y:S01]  /*1b10*/  IMAD.WIDE.U32 R28, R4, R104, RZ ;  /* 0x00000068041c7225 */ /* 0x000fe200078e00ff */
[----:B------:R-:W-:-:S02]  /*1b20*/  LOP3.LUT R4, R0, 0x38, RZ, 0xc0, !PT ;  /* 0x0000003800047812 */ /* 0x000fc400078ec0ff */
        /* <DEDUP_REMOVED lines=14> */
[----:B------:R-:W-:Y:S01]  /*1c10*/  IMAD.X R11, R6, 0x1, R11, P2 ;  /* 0x00000001060b7824 */ /* 0x000fe200010e060b */
[----:B------:R-:W-:Y:S01]  /*1c20*/  IADD3 R5, PT, PT, R27, R5, RZ ;  /* 0x000000051b057210 */ /* 0x000fe20007ffe0ff */
[----:B------:R-:W1:Y:S01]  /*1c30*/  S2R R9, SR_CgaCtaId ;  /* 0x0000000000097919 */ /* 0x000e620000008800 */
[----:B------:R-:W-:Y:S02]  /*1c40*/  IMAD R147, R105, R16, RZ ;  /* 0x0000001069937224 */ /* 0x000fe400078e02ff */
[----:B------:R-:W-:-:S04]  /*1c50*/  IMAD.WIDE.U32 R10, R16, R104, R10 ;  /* 0x00000068100a7225 */ /* 0x000fc800078e000a */
[----:B------:R-:W-:Y:S01]  /*1c60*/  IMAD.IADD R147, R11, 0x1, R147 ;  /* 0x000000010b937824 */ /* 0x000fe200078e0293 */
[----:B------:R-:W-:Y:S01]  /*1c70*/  IADD3 R11, PT, PT, R16, 0x10, RZ ;  /* 0x00000010100b7810 */ /* 0x000fe20007ffe0ff */
[----:B------:R-:W-:-:S05]  /*1c80*/  IMAD.IADD R142, R89, 0x1, -R152 ;  /* 0x00000001598e7824 */ /* 0x000fca00078e0a98 */
[-C--:B------:R-:W-:Y:S01]  /*1c90*/  ISETP.GE.AND P4, PT, R11, R142.reuse, PT ;  /* 0x0000008e0b00720c */ /* 0x080fe20003f86270 */
[----:B------:R-:W-:Y:S01]  /*1ca0*/  IMAD.MOV.U32 R17, RZ, RZ, RZ ;  /* 0x000000ffff117224 */ /* 0x000fe200078e00ff */
[----:B------:R-:W-:Y:S01]  /*1cb0*/  ISETP.GE.AND P5, PT, R16, R142, PT ;  /* 0x0000008e1000720c */ /* 0x000fe20003fa6270 */
[----:B------:R-:W-:Y:S01]  /*1cc0*/  IMAD.WIDE.U32 R30, R31, 0x40, R16 ;  /* 0x000000401f1e7825 */ /* 0x000fe200078e0010 */
[----:B------:R-:W-:Y:S02]  /*1cd0*/  LOP3.LUT R8, R0, 0x1c0, RZ, 0xc0, !PT ;  /* 0x000001c000087812 */ /* 0x000fe400078ec0ff */
[----:B------:R-:W-:-:S04]  /*1ce0*/  IADD3 R32, PT, PT, R160, -0x1, RZ ;  /* 0xffffffffa0207810 */ /* 0x000fc80007ffe0ff */
[----:B------:R-:W-:Y:S02]  /*1cf0*/  SHF.L.U32 R102, R32, 0x6, RZ ;  /* 0x0000000620667819 */ /* 0x000fe400000006ff */
[----:B--2---:R-:W-:-:S04]  /*1d00*/  LEA R144, P2, R26, R24, 0x1 ;  /* 0x000000181a907211 */ /* 0x004fc800078408ff */
[----:B------:R-:W-:Y:S01]  /*1d10*/  LEA.HI.X R145, R26, R25, R5, 0x1, P2 ;  /* 0x000000191a917211 */ /* 0x000fe200010f0c05 */
[----:B---3--:R-:W-:Y:S02]  /*1d20*/  @P1 IMAD R7, R21, R154, RZ ;  /* 0x0000009a15071224 */ /* 0x008fe400078e02ff */
[----:B----4-:R-:W-:-:S04]  /*1d30*/  @!P1 IMAD.WIDE.U32 R24, R18, R151, RZ ;  /* 0x0000009712189225 */ /* 0x010fc800078e00ff */
[----:B------:R-:W-:Y:S02]  /*1d40*/  @!P1 IMAD R6, R19, R151, RZ ;  /* 0x0000009713069224 */ /* 0x000fe400078e02ff */
[----:B------:R-:W-:-:S04]  /*1d50*/  @P1 IMAD.WIDE.U32 R18, R20, R154, RZ ;  /* 0x0000009a14121225 */ /* 0x000fc800078e00ff */
[----:B------:R-:W-:Y:S02]  /*1d60*/  @!P1 IMAD.MOV.U32 R5, RZ, RZ, R24 ;  /* 0x000000ffff059224 */ /* 0x000fe400078e0018 */
[----:B------:R-:W-:Y:S01]  /*1d70*/  @P1 IMAD.MOV.U32 R5, RZ, RZ, R18 ;  /* 0x000000ffff051224 */ /* 0x000fe200078e0012 */
[----:B------:R-:W-:Y:S02]  /*1d80*/  LEA R146, P2, R10, R12, 0x1 ;  /* 0x0000000c0a927211 */ /* 0x000fe400078408ff */
[----:B------:R-:W-:Y:S01]  /*1d90*/  @!P1 IADD3 R6, PT, PT, R25, R6, RZ ;  /* 0x0000000619069210 */ /* 0x000fe20007ffe0ff */
[----:B------:R-:W-:Y:S01]  /*1da0*/  @P1 IMAD.IADD R6, R19, 0x1, R7 ;  /* 0x0000000113061824 */ /* 0x000fe200078e0207 */
[----:B------:R-:W-:Y:S02]  /*1db0*/  IADD3 R12, P6, PT, R4, R5, RZ ;  /* 0x00000005040c7210 */ /* 0x000fe40007fde0ff */
[C---:B------:R-:W-:Y:S01]  /*1dc0*/  IADD3 R5, PT, PT, R16.reuse, 0x30, RZ ;  /* 0x0000003010057810 */ /* 0x040fe20007ffe0ff */
[----:B------:R-:W-:Y:S01]  /*1dd0*/  VIADD R7, R16, 0x20 ;  /* 0x0000002010077836 */ /* 0x000fe20000000000 */
[----:B------:R-:W-:Y:S01]  /*1de0*/  LEA.HI.X R147, R10, R13, R147, 0x1, P2 ;  /* 0x0000000d0a937211 */ /* 0x000fe200010f0c93 */
[----:B------:R-:W-:Y:S01]  /*1df0*/  IMAD.X R13, RZ, RZ, R6, P6 ;  /* 0x000000ffff0d7224 */ /* 0x000fe200030e0606 */
[----:B------:R-:W-:Y:S01]  /*1e00*/  ISETP.GE.AND P3, PT, R5, R142, PT ;  /* 0x0000008e0500720c */ /* 0x000fe20003f66270 */
[----:B------:R-:W-:Y:S01]  /*1e10*/  IMAD R27, R15, R150, RZ ;  /* 0x000000960f1b7224 */ /* 0x000fe200078e02ff */
[----:B------:R-:W-:Y:S01]  /*1e20*/  ISETP.GE.AND P2, PT, R7, R142, PT ;  /* 0x0000008e0700720c */ /* 0x000fe20003f46270 */
[----:B------:R-:W-:Y:S01]  /*1e30*/  IMAD.WIDE.U32 R14, R14, R150, R12 ;  /* 0x000000960e0e7225 */ /* 0x000fe200078e000c */
[----:B------:R-:W-:-:S02]  /*1e40*/  @!P4 IADD3 R25, P1, PT, R30, 0x10, RZ ;  /* 0x000000101e19c810 */ /* 0x000fc40007f3e0ff */
[----:B------:R-:W-:Y:S02]  /*1e50*/  MOV R4, 0x400 ;  /* 0x0000040000047802 */ /* 0x000fe40000000f00 */
[----:B------:R-:W-:Y:S01]  /*1e60*/  @!P4 IADD3.X R29, PT, PT, RZ, R31, RZ, P1, !PT ;  /* 0x0000001fff1dc210 */ /* 0x000fe20000ffe4ff */
[----:B------:R-:W-:Y:S01]  /*1e70*/  @!P5 IMAD R19, R31, R20, RZ ;  /* 0x000000141f13d224 */ /* 0x000fe200078e02ff */
[----:B------:R-:W-:Y:S01]  /*1e80*/  @!P5 MOV R26, R14 ;  /* 0x0000000e001ad202 */ /* 0x000fe20000000f00 */
[----:B------:R-:W-:Y:S01]  /*1e90*/  IMAD.IADD R27, R15, 0x1, R27 ;  /* 0x000000010f1b7824 */ /* 0x000fe200078e021b */
        /* <DEDUP_REMOVED lines=8> */
[----:B------:R-:W-:Y:S01]  /*1f20*/  @!P5 LEA R18, P1, R28, R22, 0x1 ;  /* 0x000000161c12d211 */ /* 0x000fe200078208ff */
[-C--:B------:R-:W-:Y:S02]  /*1f30*/  @!P4 IMAD R10, R21, R25.reuse, R10 ;  /* 0x00000019150ac224 */ /* 0x080fe400078e020a */
[----:B------:R-:W-:Y:S02]  /*1f40*/  @!P5 IMAD.IADD R4, R29, 0x1, R4 ;  /* 0x000000011d04d824 */ /* 0x000fe400078e0204 */
[----:B------:R-:W-:Y:S01]  /*1f50*/  @!P4 IMAD.WIDE.U32 R24, R20, R25, R14 ;  /* 0x000000191418c225 */ /* 0x000fe200078e000e */
[----:B------:R-:W-:Y:S02]  /*1f60*/  @!P2 IADD3.X R17, PT, PT, RZ, R31, RZ, P6, !PT ;  /* 0x0000001fff11a210 */ /* 0x000fe400037fe4ff */
[----:B------:R-:W-:-:S02]  /*1f70*/  LOP3.LUT R15, R8, 0x38, R149, 0xf8, !PT ;  /* 0x00000038080f7812 */ /* 0x000fc400078ef895 */
[----:B------:R-:W-:Y:S02]  /*1f80*/  @!P5 LEA.HI.X R19, R28, R23, R4, 0x1, P1 ;  /* 0x000000171c13d211 */ /* 0x000fe400008f0c04 */
[----:B------:R-:W-:Y:S02]  /*1f90*/  @!P4 IADD3 R10, PT, PT, R25, R10, RZ ;  /* 0x0000000a190ac210 */ /* 0x000fe40007ffe0ff */
[C---:B------:R-:W-:Y:S01]  /*1fa0*/  @!P4 LEA R28, P1, R24.reuse, R22, 0x1 ;  /* 0x00000016181cc211 */ /* 0x040fe200078208ff */
[----:B------:R-:W-:Y:S01]  /*1fb0*/  @!P2 IMAD R17, R17, R20, RZ ;  /* 0x000000141111a224 */ /* 0x000fe200078e02ff */
[----:B------:R-:W-:Y:S01]  /*1fc0*/  @!P2 MOV R31, R27 ;  /* 0x0000001b001fa202 */ /* 0x000fe20000000f00 */
[----:B------:R-:W-:Y:S01]  /*1fd0*/  @!P2 IMAD.MOV.U32 R30, RZ, RZ, R14 ;  /* 0x000000ffff1ea224 */ /* 0x000fe200078e000e */
[----:B------:R-:W-:Y:S02]  /*1fe0*/  LOP3.LUT R15, R15, 0x38, R0, 0x78, !PT ;  /* 0x000000380f0f7812 */ /* 0x000fe400078e7800 */
[----:B------:R-:W-:Y:S01]  /*1ff0*/  @!P4 LEA.HI.X R29, R24, R23, R10, 0x1, P1 ;  /* 0x00000017181dc211 */ /* 0x000fe200008f0c0a */
[-C--:B------:R-:W-:Y:S01]  /*2000*/  @!P2 IMAD R8, R21, R12.reuse, R17 ;  /* 0x0000000c1508a224 */ /* 0x080fe200078e0211 */
[----:B------:R-:W-:Y:S01]  /*2010*/  LOP3.LUT R10, R15, 0x1e00, R0, 0xf8, !PT ;  /* 0x00001e000f0a7812 */ /* 0x000fe200078ef800 */
[----:B------:R-:W-:-:S04]  /*2020*/  @!P2 IMAD.WIDE.U32 R30, R20, R12, R30 ;  /* 0x0000000c141ea225 */ /* 0x000fc800078e001e */
[----:B------:R-:W-:Y:S01]  /*2030*/  @!P3 IMAD.MOV.U32 R26, RZ, RZ, R14 ;  /* 0x000000ffff1ab224 */ /* 0x000fe200078e000e */
[----:B------:R-:W-:Y:S01]  /*2040*/  @!P2 IADD3 R15, PT, PT, R31, R8, RZ ;  /* 0x000000081f0fa210 */ /* 0x000fe20007ffe0ff */
[----:B------:R-:W-:Y:S01]  /*2050*/  IMAD R153, R10, 0x2, R9 ;  /* 0x000000020a997824 */ /* 0x000fe200078e0209 */
[C---:B------:R-:W-:Y:S01]  /*2060*/  @!P2 LEA R14, P1, R30.reuse, R22, 0x1 ;  /* 0x000000161e0ea211 */ /* 0x040fe200078208ff */
[----:B------:R-:W-:Y:S02]  /*2070*/  IMAD.IADD R4, R33, 0x1, -R102 ;  /* 0x0000000121047824 */ /* 0x000fe400078e0a66 */
[----:B------:R-:W-:Y:S01]  /*2080*/  @!P3 IMAD R13, R13, R20, RZ ;  /* 0x000000140d0db224 */ /* 0x000fe200078e02ff */
[----:B------:R-:W-:Y:S01]  /*2090*/  @!P2 LEA.HI.X R15, R30, R23, R15, 0x1, P1 ;  /* 0x000000171e0fa211 */ /* 0x000fe200008f0c0f */
        /* <DEDUP_REMOVED lines=10> */
[----:B------:R-:W-:Y:S01]  /*2140*/  @!P4 LDGSTS.E.BYPASS.LTC128B.128 [R153+0x2800], desc[UR4][R28.64+0x80] ;  /* 0x028000801c99cfae */ /* 0x000fe2000b981a04 */
[----:B------:R-:W-:-:S03]  /*2150*/  ISETP.GE.AND P1, PT, R5, R4, PT ;  /* 0x000000040500720c */ /* 0x000fc60003f26270 */
[----:B------:R-:W-:Y:S01]  /*2160*/  @!P2 LDGSTS.E.BYPASS.LTC128B.128 [R153+0x1000], desc[UR4][R14.64] ;  /* 0x010000000e99afae */ /* 0x000fe2000b981a04 */
[----:B------:R-:W-:-:S03]  /*2170*/  @!P3 IADD3 R13, PT, PT, R27, R13, RZ ;  /* 0x0000000d1b0db210 */ /* 0x000fc60007ffe0ff */
[----:B------:R2:W-:Y:S01]  /*2180*/  @!P2 LDGSTS.E.BYPASS.LTC128B.128 [R153+0x3000], desc[UR4][R14.64+0x80] ;  /* 0x030000800e99afae */ /* 0x0005e2000b981a04 */
[----:B------:R-:W-:Y:S01]  /*2190*/  ISETP.GE.AND P2, PT, R7, R4, PT ;  /* 0x000000040700720c */ /* 0x000fe20003f46270 */
[----:B------:R-:W-:Y:S01]  /*21a0*/  IMAD.SHL.U32 R6, R140, 0x10, RZ ;  /* 0x000000108c067824 */ /* 0x000fe200078e00ff */
[----:B------:R-:W-:Y:S02]  /*21b0*/  @!P3 LEA R12, P4, R26, R22, 0x1 ;  /* 0x000000161a0cb211 */ /* 0x000fe400078808ff */
[----:B------:R-:W-:Y:S02]  /*21c0*/  SHF.L.U64.HI R8, R140, 0x4, R141 ;  /* 0x000000048c087819 */ /* 0x000fe4000001028d */
[----:B------:R-:W-:Y:S02]  /*21d0*/  @!P3 LEA.HI.X R13, R26, R23, R13, 0x1, P4 ;  /* 0x000000171a0db211 */ /* 0x000fe400020f0c0d */
[----:B------:R-:W-:-:S03]  /*21e0*/  @!P5 LEA R16, P4, R6, R144, 0x1 ;  /* 0x000000900610d211 */ /* 0x000fc600078808ff */
[----:B------:R-:W-:Y:S01]  /*21f0*/  @!P3 LDGSTS.E.BYPASS.LTC128B.128 [R153+0x1800], desc[UR4][R12.64] ;  /* 0x018000000c99bfae */ /* 0x000fe2000b981a04 */
[----:B------:R-:W-:Y:S01]  /*2200*/  @!P5 LEA.HI.X R17, R6, R145, R8, 0x1, P4 ;  /* 0x000000910611d211 */ /* 0x000fe200020f0c08 */
[C---:B-1----:R-:W-:Y:S02]  /*2210*/  @!P1 IMAD.WIDE.U32 R18, R140.reuse, 0x60, R144 ;  /* 0x000000608c129825 */ /* 0x042fe400078e0090 */
[----:B------:R1:W-:Y:S01]  /*2220*/  @!P3 LDGSTS.E.BYPASS.LTC128B.128 [R153+0x3800], desc[UR4][R12.64+0x80] ;  /* 0x038000800c99bfae */ /* 0x0003e2000b981a04 */
[----:B------:R-:W-:Y:S01]  /*2230*/  ISETP.GE.AND P3, PT, R5, R4, PT ;  /* 0x000000040500720c */ /* 0x000fe20003f66270 */
[----:B------:R-:W-:Y:S01]  /*2240*/  @!P1 IMAD R5, R141, 0x60, RZ ;  /* 0x000000608d059824 */ /* 0x000fe200078e02ff */
[----:B--2---:R-:W-:-:S04]  /*2250*/  @!P2 LEA R14, P4, R140, R144, 0x6 ;  /* 0x000000908c0ea211 */ /* 0x004fc800078830ff */
[----:B------:R-:W-:Y:S02]  /*2260*/  @!P1 IADD3 R19, PT, PT, R19, R5, RZ ;  /* 0x0000000513139210 */ /* 0x000fe40007ffe0ff */
[----:B------:R-:W-:Y:S02]  /*2270*/  @!P2 LEA.HI.X R15, R140, R145, R141, 0x6, P4 ;  /* 0x000000918c0fa211 */ /* 0x000fe400020f348d */
[----:B-1----:R-:W-:Y:S01]  /*2280*/  @!P6 MOV R12, R144 ;  /* 0x00000090000ce202 */ /* 0x002fe20000000f00 */
[----:B------:R-:W-:-:S05]  /*2290*/  @!P6 IMAD.MOV.U32 R13, RZ, RZ, R145 ;  /* 0x000000ffff0de224 */ /* 0x000fca00078e0091 */
        /* <DEDUP_REMOVED lines=8> */
[----:B------:R-:W0:Y:S04]  /*2320*/  LDGDEPBAR ;  /* 0x00000000000079af */ /* 0x000e280000000000 */
[----:B------:R1:W5:Y:S04]  /*2330*/  LD.E R88, desc[UR4][R2.64+0x184] ;  /* 0x0001840402587980 */ /* 0x000368000c101900 */
[----:B------:R1:W5:Y:S01]  /*2340*/  LD.E R34, desc[UR4][R2.64+0x188] ;  /* 0x0001880402227980 */ /* 0x000362000c101900 */
[----:B------:R-:W-:-:S02]  /*2350*/  ISETP.GE.AND P5, PT, R11, R4, PT ;  /* 0x000000040b00720c */ /* 0x000fc40003fa6270 */
[----:B------:R-:W-:Y:S01]  /*2360*/  ISETP.GE.AND P4, PT, R7, R4, PT ;  /* 0x000000040700720c */ /* 0x000fe20003f86270 */
[----:B------:R-:W-:-:S12]  /*2370*/  DEPBAR.LE SB0, 0x0 ;  /* 0x000080000000791a */ /* 0x000fd80000000000 */
[----:B------:R-:W-:Y:S05]  /*2380*/  WARPSYNC.ALL ;  /* 0x0000000000007948 */ /* 0x000fea0003800000 */
[----:B------:R-:W-:Y:S01]  /*2390*/  BAR.SYNC.DEFER_BLOCKING 0x0 ;  /* 0x0000000000007b1d */ /* 0x000fe20000010000 */
[C---:B------:R-:W-:Y:S01]  /*23a0*/  IMAD.SHL.U32 R4, R104.reuse, 0x10, RZ ;  /* 0x0000001068047824 */ /* 0x040fe200078e00ff */
[----:B------:R-:W-:-:S04]  /*23b0*/  SHF.L.U64.HI R5, R104, 0x4, R105 ;  /* 0x0000000468057819 */ /* 0x000fc80000010269 */
[-C--:B-1----:R-:W-:Y:S02]  /*23c0*/  @!P5 LEA R12, P2, R4, R146.reuse, 0x1 ;  /* 0x00000092040cd211 */ /* 0x082fe400078408ff */
[----:B------:R-:W-:Y:S01]  /*23d0*/  @!P4 LEA R14, P1, R104, R146, 0x6 ;  /* 0x00000092680ec211 */ /* 0x000fe200078230ff */
[----:B------:R-:W-:Y:S01]  /*23e0*/  @!P3 IMAD R7, R105, 0x60, RZ ;  /* 0x000000606907b824 */ /* 0x000fe200078e02ff */
[-C--:B------:R-:W-:Y:S01]  /*23f0*/  @!P5 LEA.HI.X R13, R4, R147.reuse, R5, 0x1, P2 ;  /* 0x00000093040dd211 */ /* 0x080fe200010f0c05 */
[C---:B------:R-:W-:Y:S01]  /*2400*/  @!P3 IMAD.WIDE.U32 R16, R104.reuse, 0x60, R146 ;  /* 0x000000606810b825 */ /* 0x040fe200078e0092 */
[----:B------:R-:W-:-:S04]  /*2410*/  @!P4 LEA.HI.X R15, R104, R147, R105, 0x6, P1 ;  /* 0x00000093680fc211 */ /* 0x000fc800008f3469 */
        /* <DEDUP_REMOVED lines=30> */
[----:B------:R-:W-:Y:S01]  /*2600*/  IMAD.SHL.U32 R5, R149, 0x40, RZ ;  /* 0x0000004095057824 */ /* 0x000fe200078e00ff */
[----:B------:R-:W-:-:S02]  /*2610*/  SHF.R.U32.HI R35, RZ, 0x1, R149 ;  /* 0x00000001ff237819 */ /* 0x000fc40000011695 */
[----:B-1----:R-:W-:Y:S01]  /*2620*/  SHF.L.U32 R12, R149, 0x5, RZ ;  /* 0x00000005950c7819 */ /* 0x002fe200000006ff */
[----:B------:R-:W0:Y:S01]  /*2630*/  LDGDEPBAR ;  /* 0x00000000000079af */ /* 0x000e220000000000 */
[C---:B------:R-:W-:Y:S02]  /*2640*/  LOP3.LUT R4, R5.reuse, 0x1c0, RZ, 0xc0, !PT ;  /* 0x000001c005047812 */ /* 0x040fe400078ec0ff */
[----:B------:R-:W-:Y:S02]  /*2650*/  LOP3.LUT R11, R5, 0x200, RZ, 0xc0, !PT ;  /* 0x00000200050b7812 */ /* 0x000fe400078ec0ff */
[C---:B------:R-:W-:Y:S02]  /*2660*/  LOP3.LUT R7, R4.reuse, 0x8, R149, 0x78, !PT ;  /* 0x0000000804077812 */ /* 0x040fe400078e7895 */
[----:B------:R-:W-:Y:S02]  /*2670*/  LOP3.LUT R13, R4, 0x8, R35, 0xf8, !PT ;  /* 0x00000008040d7812 */ /* 0x000fe400078ef823 */
[----:B------:R-:W-:-:S02]  /*2680*/  LOP3.LUT R138, R7, 0x38, R0, 0x78, !PT ;  /* 0x00000038078a7812 */ /* 0x000fc400078e7800 */
[----:B------:R-:W-:Y:S02]  /*2690*/  LOP3.LUT R4, R13, 0x38, R0, 0x78, !PT ;  /* 0x000000380d047812 */ /* 0x000fe400078e7800 */
[----:B------:R-:W-:Y:S02]  /*26a0*/  LOP3.LUT R7, R11, 0x7c00, R12, 0xf8, !PT ;  /* 0x00007c000b077812 */ /* 0x000fe400078ef80c */
[----:B------:R-:W-:-:S03]  /*26b0*/  LOP3.LUT R5, R5, 0x400, RZ, 0xc0, !PT ;  /* 0x0000040005057812 */ /* 0x000fc600078ec0ff */
[----:B------:R-:W-:Y:S01]  /*26c0*/  IMAD.IADD R0, R4, 0x1, R7 ;  /* 0x0000000104007824 */ /* 0x000fe200078e0207 */
[----:B------:R-:W-:-:S03]  /*26d0*/  LEA R138, R138, R5, 0x1 ;  /* 0x000000058a8a7211 */ /* 0x000fc600078e08ff */
[----:B------:R-:W-:Y:S01]  /*26e0*/  IMAD R139, R0, 0x2, R9 ;  /* 0x00000002008b7824 */ /* 0x000fe200078e0209 */
[----:B------:R-:W-:-:S04]  /*26f0*/  IADD3 R138, PT, PT, R9, R138, RZ ;  /* 0x0000008a098a7210 */ /* 0x000fc80007ffe0ff */
[----:B------:R-:W-:Y:S04]  /*2700*/  LDSM.16.M88.4 R52, [R139] ;  /* 0x000000008b34783b */ /* 0x000fe80000000200 */
[----:B------:R-:W1:Y:S01]  /*2710*/  LDSM.16.M88.4 R40, [R138+0x4000] ;  /* 0x004000008a28783b */ /* 0x000e620000000200 */
[----:B------:R-:W-:Y:S01]  /*2720*/  R2P PR, R149, 0x6 ;  /* 0x0000000695007804 */ /* 0x000fe20000000000 */
[----:B------:R-:W-:Y:S02]  /*2730*/  IMAD.MOV.U32 R5, RZ, RZ, 0x20 ;  /* 0x00000020ff057424 */ /* 0x000fe400078e00ff */
[----:B------:R-:W4:Y:S03]  /*2740*/  LDSM.16.M88.4 R68, [R138+0x4800] ;  /* 0x004800008a44783b */ /* 0x000f260000000200 */
[----:B------:R-:W-:Y:S01]  /*2750*/  SEL R5, R5, 0xffffffe0, !P1 ;  /* 0xffffffe005057807 */ /* 0x000fe20004800000 */
[----:B------:R-:W4:Y:S03]  /*2760*/  LDSM.16.M88.4 R60, [R138+0x5000] ;  /* 0x005000008a3c783b */ /* 0x000f260000000200 */
[----:B------:R-:W-:Y:S01]  /*2770*/  IADD3 R137, PT, PT, R139, R5, RZ ;  /* 0x000000058b897210 */ /* 0x000fe20007ffe0ff */
[----:B------:R-:W-:Y:S01]  /*2780*/  IMAD.IADD R133, R138, 0x1, R5 ;  /* 0x000000018a857824 */ /* 0x000fe200078e0205 */
[----:B--2---:R-:W2:Y:S04]  /*2790*/  LDSM.16.M88.4 R16, [R138+0x5800] ;  /* 0x005800008a10783b */ /* 0x004ea80000000200 */
[----:B------:R-:W-:Y:S04]  /*27a0*/  LDSM.16.M88.4 R12, [R137] ;  /* 0x00000000890c783b */ /* 0x000fe80000000200 */
[----:B------:R-:W2:Y:S04]  /*27b0*/  LDSM.16.M88.4 R44, [R133+0x4000] ;  /* 0x00400000852c783b */ /* 0x000ea80000000200 */
[----:B------:R-:W2:Y:S04]  /*27c0*/  LDSM.16.M88.4 R48, [R133+0x5000] ;  /* 0x005000008530783b */ /* 0x000ea80000000200 */
[----:B------:R-:W2:Y:S04]  /*27d0*/  LDSM.16.M88.4 R72, [R133+0x4800] ;  /* 0x004800008548783b */ /* 0x000ea80000000200 */
[----:B------:R-:W2:Y:S01]  /*27e0*/  LDSM.16.M88.4 R28, [R133+0x5800] ;  /* 0x00580000851c783b */ /* 0x000ea20000000200 */
[----:B------:R-:W-:-:S03]  /*27f0*/  MOV R7, 0x40 ;  /* 0x0000004000077802 */ /* 0x000fc60000000f00 */
[----:B------:R-:W-:Y:S01]  /*2800*/  LDSM.16.M88.4 R76, [R139+0x2000] ;  /* 0x002000008b4c783b */ /* 0x000fe20000000200 */
[C---:B-1----:R-:W-:Y:S03]  /*2810*/  HMMA.16816.F32.BF16 R20, R52.reuse, R40, RZ ;  /* 0x000000283414723c */ /* 0x042fe600000418ff */
[----:B------:R-:W-:Y:S05]  /*2820*/  LDSM.16.M88.4 R84, [R133+0x6000] ;  /* 0x006000008554783b */ /* 0x000fea0000000200 */
[----:B------:R-:W-:Y:S01]  /*2830*/  HMMA.16816.F32.BF16 R40, R52, R42, RZ ;  /* 0x0000002a3428723c */ /* 0x000fe200000418ff */
[----:B------:R-:W-:-:S04]  /*2840*/  SEL R7, R7, 0xffffffc0, !P2 ;  /* 0xffffffc007077807 */ /* 0x000fc80005000000 */
[----:B------:R-:W-:Y:S01]  /*2850*/  IADD3 R132, PT, PT, R138, R7, RZ ;  /* 0x000000078a847210 */ /* 0x000fe20007ffe0ff */
[----:B------:R-:W-:Y:S02]  /*2860*/  IMAD.IADD R136, R139, 0x1, R7 ;  /* 0x000000018b887824 */ /* 0x000fe400078e0207 */
[C---:B----4-:R-:W-:Y:S02]  /*2870*/  HMMA.16816.F32.BF16 R36, R52.reuse, R68, RZ ;  /* 0x000000443424723c */ /* 0x050fe400000418ff */
[----:B------:R-:W-:Y:S06]  /*2880*/  LDSM.16.M88.4 R24, [R132+0x4000] ;  /* 0x004000008418783b */ /* 0x000fec0000000200 */
[C---:B------:R-:W-:Y:S08]  /*2890*/  HMMA.16816.F32.BF16 R64, R52.reuse, R60, RZ ;  /* 0x0000003c3440723c */ /* 0x040ff000000418ff */
[----:B--2---:R-:W-:Y:S08]  /*28a0*/  HMMA.16816.F32.BF16 R56, R52, R16, RZ ;  /* 0x000000103438723c */ /* 0x004ff000000418ff */
        /* <DEDUP_REMOVED lines=12> */
[----:B------:R-:W2:Y:S07]  /*2970*/  LDSM.16.M88.4 R48, [R132+0x5800] ;  /* 0x005800008430783b */ /* 0x000eae0000000200 */
        /* <DEDUP_REMOVED lines=19> */
[----:B------:R-:W3:Y:S03]  /*2ab0*/  LDSM.16.M88.4 R48, [R137+0x2000] ;  /* 0x002000008930783b */ /* 0x000ee60000000200 */
[C---:B----4-:R-:W-:Y:S08]  /*2ac0*/  HMMA.16816.F32.BF16 R20, R12.reuse, R28, R20 ;  /* 0x0000001c0c14723c */ /* 0x050ff00000041814 */
[C---:B------:R-:W-:Y:S01]  /*2ad0*/  HMMA.16816.F32.BF16 R40, R12.reuse, R30, R40 ;  /* 0x0000001e0c28723c */ /* 0x040fe20000041828 */
[----:B------:R-:W-:Y:S07]  /*2ae0*/  LDSM.16.M88.4 R28, [R136+0x2000] ;  /* 0x00200000881c783b */ /* 0x000fee0000000200 */
[C---:B-1----:R-:W-:Y:S08]  /*2af0*/  HMMA.16816.F32.BF16 R36, R12.reuse, R24, R36 ;  /* 0x000000180c24723c */ /* 0x042ff00000041824 */
        /* <DEDUP_REMOVED lines=8> */
[C---:B--2---:R-:W-:Y:S08]  /*2b80*/  HMMA.16816.F32.BF16 R56, R12.reuse, R16, R56 ;  /* 0x000000100c38723c */ /* 0x044ff00000041838 */
[----:B------:R-:W-:Y:S01]  /*2b90*/  HMMA.16816.F32.BF16 R52, R12, R18, R52 ;  /* 0x000000120c34723c */ /* 0x000fe20000041834 */
[----:B------:R-:W-:Y:S04]  /*2ba0*/  LDSM.16.M88.4 R16, [R135+0x2000] ;  /* 0x002000008710783b */ /* 0x000fe80000000200 */
[----:B------:R-:W2:Y:S03]  /*2bb0*/  LDSM.16.M88.4 R12, [R131+0x6000] ;  /* 0x00600000830c783b */ /* 0x000ea60000000200 */
[C---:B---3--:R-:W-:Y:S08]  /*2bc0*/  HMMA.16816.F32.BF16 R20, R48.reuse, R84, R20 ;  /* 0x000000543014723c */ /* 0x048ff00000041814 */
[----:B------:R-:W-:-:S12]  /*2bd0*/  HMMA.16816.F32.BF16 R40, R48, R86, R40 ;  /* 0x000000563028723c */ /* 0x000fd80000041828 */
[C---:B-1----:R-:W-:Y:S08]  /*2be0*/  HMMA.16816.F32.BF16 R20, R28.reuse, R24, R20 ;  /* 0x000000181c14723c */ /* 0x042ff00000041814 */
[----:B------:R-:W-:Y:S01]  /*2bf0*/  HMMA.16816.F32.BF16 R40, R28, R26, R40 ;  /* 0x0000001a1c28723c */ /* 0x000fe20000041828 */
[----:B------:R-:W-:Y:S07]  /*2c00*/  LDSM.16.M88.4 R24, [R138+0x7800] ;  /* 0x007800008a18783b */ /* 0x000fee0000000200 */
[----:B------:R-:W-:Y:S08]  /*2c10*/  HMMA.16816.F32.BF16 R36, R76, R80, R36 ;  /* 0x000000504c24723c */ /* 0x000ff00000041824 */
[C---:B--2---:R-:W-:Y:S08]  /*2c20*/  HMMA.16816.F32.BF16 R20, R16.reuse, R12, R20 ;  /* 0x0000000c1014723c */ /* 0x044ff00000041814 */
[----:B------:R-:W-:Y:S01]  /*2c30*/  HMMA.16816.F32.BF16 R40, R16, R14, R40 ;  /* 0x0000000e1028723c */ /* 0x000fe20000041828 */
[----:B------:R-:W1:Y:S07]  /*2c40*/  LDSM.16.M88.4 R12, [R133+0x7000] ;  /* 0x00700000850c783b */ /* 0x000e6e0000000200 */
[----:B------:R-:W-:Y:S03]  /*2c50*/  HMMA.16816.F32.BF16 R68, R76, R82, R68 ;  /* 0x000000524c44723c */ /* 0x000fe60000041844 */
[----:B------:R-:W-:-:S05]  /*2c60*/  FMUL.FTZ R0, R20, R10 ;  /* 0x0000000a14007220 */ /* 0x000fca0000410000 */
[C---:B------:R-:W-:Y:S01]  /*2c70*/  HMMA.16816.F32.BF16 R80, R76.reuse, R72, R64 ;  /* 0x000000484c50723c */ /* 0x040fe20000041840 */
[-C--:B------:R-:W-:Y:S01]  /*2c80*/  FMUL.FTZ R72, R21, R10.reuse ;  /* 0x0000000a15487220 */ /* 0x080fe20000410000 */
[-C--:B------:R-:W-:Y:S01]  /*2c90*/  FMUL.FTZ R73, R22, R10.reuse ;  /* 0x0000000a16497220 */ /* 0x080fe20000410000 */
[----:B------:R-:W-:Y:S05]  /*2ca0*/  LDSM.16.M88.4 R64, [R132+0x6800] ;  /* 0x006800008440783b */ /* 0x000fea0000000200 */
[----:B------:R-:W-:Y:S01]  /*2cb0*/  HMMA.16816.F32.BF16 R60, R76, R74, R60 ;  /* 0x0000004a4c3c723c */ /* 0x000fe2000004183c */
[-C--:B------:R-:W-:Y:S02]  /*2cc0*/  FMUL.FTZ R74, R23, R10.reuse ;  /* 0x0000000a174a7220 */ /* 0x080fe40000410000 */
[----:B------:R-:W2:Y:S05]  /*2cd0*/  LDSM.16.M88.4 R20, [R132+0x7000] ;  /* 0x007000008414783b */ /* 0x000eaa0000000200 */
[C---:B------:R-:W-:Y:S01]  /*2ce0*/  HMMA.16816.F32.BF16 R84, R48.reuse, R44, R36 ;  /* 0x0000002c3054723c */ /* 0x040fe20000041824 */
[----:B------:R-:W-:Y:S07]  /*2cf0*/  LDSM.16.M88.4 R36, [R131+0x6800] ;  /* 0x006800008324783b */ /* 0x000fee0000000200 */
[C---:B------:R-:W-:Y:S01]  /*2d00*/  HMMA.16816.F32.BF16 R68, R48.reuse, R46, R68 ;  /* 0x0000002e3044723c */ /* 0x040fe20000041844 */
[----:B------:R-:W3:Y:S07]  /*2d10*/  LDSM.16.M88.4 R44, [R133+0x7800] ;  /* 0x00780000852c783b */ /* 0x000eee0000000200 */
        /* <DEDUP_REMOVED lines=8> */
[C---:B------:R-:W-:Y:S08]  /*2da0*/  HMMA.16816.F32.BF16 R84, R28.reuse, R64, R84 ;  /* 0x000000401c54723c */ /* 0x040ff00000041854 */
[----:B------:R-:W-:Y:S01]  /*2db0*/  HMMA.16816.F32.BF16 R68, R28, R66, R68 ;  /* 0x000000421c44723c */ /* 0x000fe20000041844 */
[----:B------:R-:W4:Y:S07]  /*2dc0*/  LDSM.16.M88.4 R64, [R131+0x7000] ;  /* 0x007000008340783b */ /* 0x000f2e0000000200 */
[----:B---3--:R-:W-:Y:S01]  /*2dd0*/  HMMA.16816.F32.BF16 R52, R48, R46, R52 ;  /* 0x0000002e3034723c */ /* 0x008fe20000041834 */
[-C--:B------:R-:W-:Y:S01]  /*2de0*/  FMUL.FTZ R24, R40, R10.reuse ;  /* 0x0000000a28187220 */ /* 0x080fe20000410000 */
[----:B------:R-:W-:Y:S01]  /*2df0*/  FMUL.FTZ R25, R42, R10 ;  /* 0x0000000a2a197220 */ /* 0x000fe20000410000 */
[----:B------:R-:W-:Y:S01]  /*2e00*/  ISETP.GT.U32.AND P1, PT, R32, R143, PT ;  /* 0x0000008f2000720c */ /* 0x000fe20003f24070 */
[----:B------:R-:W3:Y:S01]  /*2e10*/  MUFU.TANH R0, R0 ;  /* 0x0000000000007308 */ /* 0x000ee20000002400 */
[----:B------:R-:W-:-:S04]  /*2e20*/  DEPBAR.LE SB0, 0x0 ;  /* 0x000080000000791a */ /* 0x000fc80000000000 */
[----:B------:R-:W-:Y:S11]  /*2e30*/  HMMA.16816.F32.BF16 R56, R48, R44, R56 ;  /* 0x0000002c3038723c */ /* 0x000ff60000041838 */
[C---:B-1----:R-:W-:Y:S09]  /*2e40*/  HMMA.16816.F32.BF16 R52, R28.reuse, R14, R52 ;  /* 0x0000000e1c34723c */ /* 0x042ff20000041834 */
[----:B------:R-:W-:Y:S08]  /*2e50*/  HMMA.16816.F32.BF16 R56, R28, R12, R56 ;  /* 0x0000000c1c38723c */ /* 0x000ff00000041838 */
[C---:B------:R-:W-:Y:S08]  /*2e60*/  HMMA.16816.F32.BF16 R84, R16.reuse, R36, R84 ;  /* 0x000000241054723c */ /* 0x040ff00000041854 */
[C---:B--2---:R-:W-:Y:S08]  /*2e70*/  HMMA.16816.F32.BF16 R52, R16.reuse, R22, R52 ;  /* 0x000000161034723c */ /* 0x044ff00000041834 */
[C---:B------:R-:W-:Y:S08]  /*2e80*/  HMMA.16816.F32.BF16 R68, R16.reuse, R38, R68 ;  /* 0x000000261044723c */ /* 0x040ff00000041844 */
[C---:B----4-:R-:W-:Y:S08]  /*2e90*/  HMMA.16816.F32.BF16 R80, R16.reuse, R64, R80 ;  /* 0x000000401050723c */ /* 0x050ff00000041850 */
[C---:B------:R-:W-:Y:S08]  /*2ea0*/  HMMA.16816.F32.BF16 R60, R16.reuse, R66, R60 ;  /* 0x00000042103c723c */ /* 0x040ff0000004183c */
[----:B------:R-:W-:Y:S01]  /*2eb0*/  HMMA.16816.F32.BF16 R56, R16, R20, R56 ;  /* 0x000000141038723c */ /* 0x000fe20000041838 */
[-C--:B------:R-:W-:Y:S01]  /*2ec0*/  FMUL.FTZ R36, R41, R10.reuse ;  /* 0x0000000a29247220 */ /* 0x080fe20000410000 */
[-C--:B------:R-:W-:Y:S01]  /*2ed0*/  FMUL.FTZ R37, R43, R10.reuse ;  /* 0x0000000a2b257220 */ /* 0x080fe20000410000 */
[-C--:B------:R-:W-:Y:S01]  /*2ee0*/  FMUL.FTZ R50, R52, R10.reuse ;  /* 0x0000000a34327220 */ /* 0x080fe20000410000 */
        /* <DEDUP_REMOVED lines=24> */
[----:B------:R-:W-:-:S02]  /*3070*/  LOP3.LUT R31, R35, 0x1f0, RZ, 0xc0, !PT ;  /* 0x000001f0231f7812 */ /* 0x000fc400078ec0ff */
[----:B------:R-:W-:Y:S01]  /*3080*/  LOP3.LUT R14, R14, 0x7, RZ, 0xc0, !PT ;  /* 0x000000070e0e7812 */ /* 0x000fe200078ec0ff */
[----:B------:R-:W1:Y:S03]  /*3090*/  MUFU.TANH R72, R72 ;  /* 0x0000004800487308 */ /* 0x000e660000002400 */
[----:B------:R-:W-:Y:S02]  /*30a0*/  IADD3 R14, PT, PT, R152, R14, R31 ;  /* 0x0000000e980e7210 */ /* 0x000fe40007ffe01f */
[----:B-----5:R-:W-:-:S03]  /*30b0*/  IADD3 R31, PT, PT, R34, R33, -R89 ;  /* 0x00000021221f7210 */ /* 0x020fc60007ffe859 */
[----:B------:R-:W2:Y:S08]  /*30c0*/  MUFU.TANH R73, R73 ;  /* 0x0000004900497308 */ /* 0x000eb00000002400 */
[----:B------:R-:W4:Y:S01]  /*30d0*/  MUFU.TANH R74, R74 ;  /* 0x0000004a004a7308 */ /* 0x000f220000002400 */
[----:B------:R-:W-:-:S07]  /*30e0*/  IMAD.IADD R10, R14, 0x1, R31 ;  /* 0x000000010e0a7824 */ /* 0x000fce00078e021f */
        /* <DEDUP_REMOVED lines=28> */
[----:B------:R-:W-:Y:S01]  /*32b0*/  IADD3 R89, PT, PT, R33, -R89, -R88 ;  /* 0x8000005921597210 */ /* 0x000fe20007ffe858 */
[----:B------:R-:W-:Y:S01]  /*32c0*/  BSSY.RECONVERGENT B1, `(.L_x_12980) ;  /* 0x0000064000017945 */ /* 0x000fe20003800200 */
[----:B------:R-:W-:-:S02]  /*32d0*/  VIADDMNMX R156, R10, 0x1, R33, PT ;  /* 0x000000010a9c7846 */ /* 0x000fc40003800121 */
[----:B------:R-:W-:Y:S02]  /*32e0*/  IADD3 R106, PT, PT, R14, R89, RZ ;  /* 0x000000590e6a7210 */ /* 0x000fe40007ffe0ff */
        /* <DEDUP_REMOVED lines=16> */
.L_x_12983:
[----:B------:R-:W2:Y:S01]  /*33f0*/  LD.E R47, desc[UR4][R2.64+0x170] ;  /* 0x00017004022f7980 */ /* 0x000ea2000c101900 */
[----:B------:R-:W-:Y:S02]  /*3400*/  IADD3 R22, PT, PT, R102, -0x40, RZ ;  /* 0xffffffc066167810 */ /* 0x000fe40007ffe0ff */
        /* <DEDUP_REMOVED lines=58> */
.L_x_12984:
[----:B------:R-:W-:Y:S05]  /*37b0*/  BSYNC.RECONVERGENT B0 ;  /* 0x0000000000007941 */ /* 0x000fea0003800200 */
.L_x_12982:
        /* <DEDUP_REMOVED lines=13> */
[----:B-1----:R-:W-:Y:S01]  /*3890*/  IMAD.X R55, R49, 0x1, R10, P1 ;  /* 0x0000000131377824 */ /* 0x002fe200008e060a */
[----:B------:R2:W-:Y:S04]  /*38a0*/  LDGSTS.E.BYPASS.LTC128B.128 [R153+0x6800], desc[UR4][R30.64+0x80] ;  /* 0x068000801e997fae */ /* 0x0005e8000b981a04 */
[----:B------:R2:W-:Y:S04]  /*38b0*/  LDGSTS.E.BYPASS.LTC128B.128 [R153+0x5000], desc[UR4][R48.64] ;  /* 0x0500000030997fae */ /* 0x0005e8000b981a04 */
[----:B------:R2:W-:Y:S04]  /*38c0*/  LDGSTS.E.BYPASS.LTC128B.128 [R153+0x7000], desc[UR4][R48.64+0x80] ;  /* 0x0700008030997fae */ /* 0x0005e8000b981a04 */
[----:B------:R2:W-:Y:S04]  /*38d0*/  LDGSTS.E.BYPASS.LTC128B.128 [R153+0x5800], desc[UR4][R54.64] ;  /* 0x0580000036997fae */ /* 0x0005e8000b981a04 */
[----:B------:R2:W-:Y:S04]  /*38e0*/  LDGSTS.E.BYPASS.LTC128B.128 [R153+0x7800], desc[UR4][R54.64+0x80] ;  /* 0x0780008036997fae */ /* 0x0005e8000b981a04 */
[----:B------:R-:W0:Y:S02]  /*38f0*/  LDGDEPBAR ;  /* 0x00000000000079af */ /* 0x000e240000000000 */
.L_x_12981:
[----:B------:R-:W-:Y:S05]  /*3900*/  BSYNC.RECONVERGENT B1 ;  /* 0x0000000000017941 */ /* 0x000fea0003800200 */
.L_x_12980:
        /* <DEDUP_REMOVED lines=9> */
[----:B------:R-:W-:Y:S01]  /*39a0*/  ISETP.GT.AND P2, PT, R106, R33, PT ;  /* 0x000000216a00720c */ /* 0x000fe20003f44270 */
[C---:B------:R-:W-:Y:S01]  /*39b0*/  VIADD R59, R33.reuse, 0x1 ;  /* 0x00000001213b7836 */ /* 0x040fe20000000000 */
[C---:B------:R-:W-:Y:S01]  /*39c0*/  ISETP.GE.AND P4, PT, R33.reuse, R156, PT ;  /* 0x0000009c2100720c */ /* 0x040fe20003f86270 */
[C---:B------:R-:W-:Y:S01]  /*39d0*/  VIADD R58, R33.reuse, 0x8 ;  /* 0x00000008213a7836 */ /* 0x040fe20000000000 */
[----:B------:R-:W-:Y:S01]  /*39e0*/  FSEL R0, R0, -INF , !P2 ;  /* 0xff80000000007808 */ /* 0x000fe20005000000 */
[C---:B------:R-:W-:Y:S01]  /*39f0*/  VIADD R57, R33.reuse, 0x9 ;  /* 0x0000000921397836 */ /* 0x040fe20000000000 */
[C---:B------:R-:W-:Y:S01]  /*3a00*/  ISETP.GT.AND P2, PT, R106.reuse, R59, PT ;  /* 0x0000003b6a00720c */ /* 0x040fe20003f44270 */
[C---:B------:R-:W-:Y:S01]  /*3a10*/  VIADD R56, R33.reuse, 0x10 ;  /* 0x0000001021387836 */ /* 0x040fe20000000000 */
[----:B------:R-:W-:Y:S01]  /*3a20*/  ISETP.GT.AND P5, PT, R106, R58, PT ;  /* 0x0000003a6a00720c */ /* 0x000fe20003fa4270 */
[----:B-12---:R-:W-:Y:S01]  /*3a30*/  VIADD R55, R33, 0x11 ;  /* 0x0000001121377836 */ /* 0x006fe20000000000 */
[----:B------:R-:W-:Y:S01]  /*3a40*/  ISETP.GE.AND P6, PT, R59, R156, PT ;  /* 0x0000009c3b00720c */ /* 0x000fe20003fc6270 */
[C---:B------:R-:W-:Y:S01]  /*3a50*/  VIADD R10, R33.reuse, 0x18 ;  /* 0x00000018210a7836 */ /* 0x040fe20000000000 */
[----:B------:R-:W-:Y:S01]  /*3a60*/  FSEL R34, R72, -INF , !P2 ;  /* 0xff80000048227808 */ /* 0x000fe20005000000 */
[C---:B------:R-:W-:Y:S01]  /*3a70*/  VIADD R8, R33.reuse, 0x19 ;  /* 0x0000001921087836 */ /* 0x040fe20000000000 */
[----:B------:R-:W-:Y:S01]  /*3a80*/  ISETP.GT.AND P2, PT, R106, R57, PT ;  /* 0x000000396a00720c */ /* 0x000fe20003f44270 */
[C---:B------:R-:W-:Y:S01]  /*3a90*/  VIADD R6, R33.reuse, 0x20 ;  /* 0x0000002021067836 */ /* 0x040fe20000000000 */
[----:B------:R-:W-:Y:S01]  /*3aa0*/  FSEL R30, R24, -INF , !P5 ;  /* 0xff800000181e7808 */ /* 0x000fe20006800000 */
[C---:B------:R-:W-:Y:S01]  /*3ab0*/  VIADD R54, R33.reuse, 0x21 ;  /* 0x0000002121367836 */ /* 0x040fe20000000000 */
[----:B------:R-:W-:Y:S01]  /*3ac0*/  FSEL R34, R34, -INF , !P6 ;  /* 0xff80000022227808 */ /* 0x000fe20007000000 */
[C---:B------:R-:W-:Y:S01]  /*3ad0*/  VIADD R53, R33.reuse, 0x28 ;  /* 0x0000002821357836 */ /* 0x040fe20000000000 */
[----:B------:R-:W-:Y:S01]  /*3ae0*/  ISETP.GT.AND P5, PT, R106, R56, PT ;  /* 0x000000386a00720c */ /* 0x000fe20003fa4270 */
[----:B------:R-:W-:Y:S01]  /*3af0*/  VIADD R51, R33, 0x29 ;  /* 0x0000002921337836 */ /* 0x000fe20000000000 */
[-C--:B------:R-:W-:Y:S01]  /*3b00*/  ISETP.GE.AND P6, PT, R57, R156.reuse, PT ;  /* 0x0000009c3900720c */ /* 0x080fe20003fc6270 */
[C---:B------:R-:W-:Y:S01]  /*3b10*/  VIADD R49, R33.reuse, 0x30 ;  /* 0x0000003021317836 */ /* 0x040fe20000000000 */
[----:B------:R-:W-:Y:S01]  /*3b20*/  FSEL R24, R36, -INF , !P2 ;  /* 0xff80000024187808 */ /* 0x000fe20005000000 */
[C---:B------:R-:W-:Y:S01]  /*3b30*/  VIADD R48, R33.reuse, 0x31 ;  /* 0x0000003121307836 */ /* 0x040fe20000000000 */
[----:B------:R-:W-:Y:S01]  /*3b40*/  ISETP.GT.AND P2, PT, R106, R55, PT ;  /* 0x000000376a00720c */ /* 0x000fe20003f44270 */
[----:B------:R-:W-:Y:S01]  /*3b50*/  VIADD R47, R33, 0x38 ;  /* 0x00000038212f7836 */ /* 0x000fe20000000000 */
[----:B------:R-:W-:Y:S01]  /*3b60*/  FSEL R31, R0, -INF , !P4 ;  /* 0xff800000001f7808 */ /* 0x000fe20006000000 */
[C---:B------:R-:W-:Y:S01]  /*3b70*/  IMAD.IADD R128, R5.reuse, 0x1, R129 ;  /* 0x0000000105807824 */ /* 0x040fe200078e0281 */
[----:B------:R-:W-:Y:S01]  /*3b80*/  ISETP.GE.AND P4, PT, R58, R156, PT ;  /* 0x0000009c3a00720c */ /* 0x000fe20003f86270 */
[----:B------:R-:W-:Y:S01]  /*3b90*/  LDSM.16.MT88.4 R76, [R129+0x8000] ;  /* 0x00800000814c783b */ /* 0x000fe20000004200 */
[----:B------:R-:W-:Y:S01]  /*3ba0*/  FSEL R18, R40, -INF , !P5 ;  /* 0xff80000028127808 */ /* 0x000fe20006800000 */
[----:B------:R-:W-:Y:S01]  /*3bb0*/  IMAD.IADD R130, R5, 0x1, R134 ;  /* 0x0000000105827824 */ /* 0x000fe200078e0286 */
[----:B------:R-:W-:Y:S01]  /*3bc0*/  FSEL R24, R24, -INF , !P6 ;  /* 0xff80000018187808 */ /* 0x000fe20007000000 */
[----:B------:R-:W-:Y:S01]  /*3bd0*/  LDSM.16.MT88.4 R68, [R128+0x8000] ;  /* 0x008000008044783b */ /* 0x000fe20000004200 */
[----:B------:R-:W-:-:S02]  /*3be0*/  ISETP.GT.AND P5, PT, R106, R10, PT ;  /* 0x0000000a6a00720c */ /* 0x000fc40003fa4270 */
[----:B------:R-:W-:Y:S01]  /*3bf0*/  ISETP.GE.AND P6, PT, R55, R156, PT ;  /* 0x0000009c3700720c */ /* 0x000fe20003fc6270 */
[----:B------:R-:W-:Y:S01]  /*3c00*/  LDSM.16.MT88.4 R92, [R134+0x8000] ;  /* 0x00800000865c783b */ /* 0x000fe20000004200 */
[----:B------:R-:W-:Y:S02]  /*3c10*/  FSEL R22, R39, -INF , !P2 ;  /* 0xff80000027167808 */ /* 0x000fe40005000000 */
[----:B------:R-:W-:Y:S01]  /*3c20*/  ISETP.GT.AND P2, PT, R106, R8, PT ;  /* 0x000000086a00720c */ /* 0x000fe20003f44270 */
[----:B------:R-:W-:Y:S01]  /*3c30*/  LDSM.16.MT88.4 R84, [R130+0x8000] ;  /* 0x008000008254783b */ /* 0x000fe20000004200 */
        /* <DEDUP_REMOVED lines=9> */
[-C--:B------:R-:W-:Y:S02]  /*3cd0*/  ISETP.GE.AND P4, PT, R10, R156.reuse, PT ;  /* 0x0000009c0a00720c */ /* 0x080fe40003f86270 */
[----:B------:R-:W-:Y:S02]  /*3ce0*/  FSEL R13, R13, -INF , !P5 ;  /* 0xff8000000d0d7808 */ /* 0x000fe40006800000 */
[----:B------:R-:W-:Y:S02]  /*3cf0*/  FSEL R14, R14, -INF , !P6 ;  /* 0xff8000000e0e7808 */ /* 0x000fe40007000000 */
[----:B------:R-:W-:Y:S02]  /*3d00*/  ISETP.GT.AND P5, PT, R106, R53, PT ;  /* 0x000000356a00720c */ /* 0x000fe40003fa4270 */
[----:B------:R-:W-:Y:S02]  /*3d10*/  ISETP.GE.AND P6, PT, R54, R156, PT ;  /* 0x0000009c3600720c */ /* 0x000fe40003fc6270 */
[----:B------:R-:W-:-:S02]  /*3d20*/  FSEL R45, R45, -INF , !P2 ;  /* 0xff8000002d2d7808 */ /* 0x000fc40005000000 */
[----:B------:R-:W-:Y:S02]  /*3d30*/  ISETP.GT.AND P2, PT, R106, R51, PT ;  /* 0x000000336a00720c */ /* 0x000fe40003f44270 */
[----:B------:R-:W-:Y:S02]  /*3d40*/  FSEL R16, R16, -INF , !P4 ;  /* 0xff80000010107808 */ /* 0x000fe40006000000 */
[----:B------:R-:W-:Y:S02]  /*3d50*/  ISETP.GT.AND P1, PT, R103, R33, PT ;  /* 0x000000216700720c */ /* 0x000fe40003f24270 */
[C---:B------:R-:W-:Y:S01]  /*3d60*/  ISETP.GE.AND P3, PT, R33.reuse, R155, PT ;  /* 0x0000009b2100720c */ /* 0x040fe20003f66270 */
[----:B------:R-:W-:Y:S01]  /*3d70*/  VIADD R33, R33, 0x39 ;  /* 0x0000003921217836 */ /* 0x000fe20000000000 */
[----:B------:R-:W-:Y:S02]  /*3d80*/  ISETP.GE.AND P4, PT, R6, R156, PT ;  /* 0x0000009c0600720c */ /* 0x000fe40003f86270 */
[----:B------:R-:W-:-:S02]  /*3d90*/  FSEL R21, R21, -INF , !P5 ;  /* 0xff80000015157808 */ /* 0x000fc40006800000 */
[----:B------:R-:W-:Y:S02]  /*3da0*/  FSEL R174, R45, -INF , !P6 ;  /* 0xff8000002dae7808 */ /* 0x000fe40007000000 */
[----:B------:R-:W-:Y:S02]  /*3db0*/  ISETP.GT.AND P5, PT, R106, R49, PT ;  /* 0x000000316a00720c */ /* 0x000fe40003fa4270 */
[-C--:B------:R-:W-:Y:S02]  /*3dc0*/  ISETP.GE.AND P6, PT, R51, R156.reuse, PT ;  /* 0x0000009c3300720c */ /* 0x080fe40003fc6270 */
[----:B------:R-:W-:Y:S02]  /*3dd0*/  FSEL R28, R28, -INF , !P2 ;  /* 0xff8000001c1c7808 */ /* 0x000fe40005000000 */
[----:B------:R-:W-:Y:S02]  /*3de0*/  FSEL R176, R13, -INF , !P4 ;  /* 0xff8000000db07808 */ /* 0x000fe40006000000 */
[----:B------:R-:W-:-:S02]  /*3df0*/  ISETP.GE.AND P4, PT, R53, R156, PT ;  /* 0x0000009c3500720c */ /* 0x000fc40003f86270 */
[----:B------:R-:W-:Y:S02]  /*3e00*/  FSEL R29, R29, -INF , !P5 ;  /* 0xff8000001d1d7808 */ /* 0x000fe40006800000 */
[----:B------:R-:W-:Y:S02]  /*3e10*/  FSEL R170, R28, -INF , !P6 ;  /* 0xff8000001caa7808 */ /* 0x000fe40007000000 */
[C---:B------:R-:W-:Y:S02]  /*3e20*/  ISETP.GT.AND P5, PT, R106.reuse, R33, PT ;  /* 0x000000216a00720c */ /* 0x040fe40003fa4270 */
[----:B------:R-:W-:Y:S02]  /*3e30*/  ISETP.GT.AND P6, PT, R106, R47, PT ;  /* 0x0000002f6a00720c */ /* 0x000fe40003fc4270 */
[----:B------:R-:W-:Y:S02]  /*3e40*/  FSEL R172, R21, -INF , !P4 ;  /* 0xff80000015ac7808 */ /* 0x000fe40006000000 */
[----:B------:R-:W-:-:S02]  /*3e50*/  ISETP.GE.AND P2, PT, R49, R156, PT ;  /* 0x0000009c3100720c */ /* 0x000fc40003f46270 */
[----:B------:R-:W-:Y:S02]  /*3e60*/  ISETP.GT.AND P4, PT, R106, R48, PT ;  /* 0x000000306a00720c */ /* 0x000fe40003f84270 */
[----:B------:R-:W-:Y:S02]  /*3e70*/  FSEL R52, R52, -INF , !P5 ;  /* 0xff80000034347808 */ /* 0x000fe40006800000 */
[----:B------:R-:W-:Y:S02]  /*3e80*/  FSEL R50, R50, -INF , !P6 ;  /* 0xff80000032327808 */ /* 0x000fe40007000000 */
[----:B------:R-:W-:Y:S02]  /*3e90*/  ISETP.GE.AND P5, PT, R47, R156, PT ;  /* 0x0000009c2f00720c */ /* 0x000fe40003fa6270 */
[----:B------:R-:W-:Y:S02]  /*3ea0*/  FSEL R40, R73, -INF , !P1 ;  /* 0xff80000049287808 */ /* 0x000fe40004800000 */
[----:B------:R-:W-:-:S02]  /*3eb0*/  FSEL R161, R29, -INF , !P2 ;  /* 0xff8000001da17808 */ /* 0x000fc40005000000 */
[C---:B------:R-:W-:Y:S02]  /*3ec0*/  ISETP.GT.AND P2, PT, R103.reuse, R59, PT ;  /* 0x0000003b6700720c */ /* 0x040fe40003f44270 */
[----:B------:R-:W-:Y:S02]  /*3ed0*/  FSEL R46, R46, -INF , !P4 ;  /* 0xff8000002e2e7808 */ /* 0x000fe40006000000 */
[----:B------:R-:W-:Y:S02]  /*3ee0*/  ISETP.GE.AND P6, PT, R48, R156, PT ;  /* 0x0000009c3000720c */ /* 0x000fe40003fc6270 */
[----:B------:R-:W-:Y:S02]  /*3ef0*/  ISETP.GT.AND P1, PT, R103, R58, PT ;  /* 0x0000003a6700720c */ /* 0x000fe40003f24270 */
[----:B------:R-:W-:Y:S02]  /*3f00*/  FSEL R157, R50, -INF , !P5 ;  /* 0xff800000329d7808 */ /* 0x000fe40006800000 */
[----:B------:R-:W-:-:S02]  /*3f10*/  ISETP.GE.AND P5, PT, R33, R156, PT ;  /* 0x0000009c2100720c */ /* 0x000fc40003fa6270 */
[----:B------:R-:W-:Y:S02]  /*3f20*/  FSEL R40, R40, -INF , !P3 ;  /* 0xff80000028287808 */ /* 0x000fe40005800000 */
[----:B------:R-:W-:Y:S02]  /*3f30*/  ISETP.GT.AND P3, PT, R103, R57, PT ;  /* 0x000000396700720c */ /* 0x000fe40003f64270 */
[-C--:B------:R-:W-:Y:S02]  /*3f40*/  ISETP.GE.AND P4, PT, R59, R155.reuse, PT ;  /* 0x0000009b3b00720c */ /* 0x080fe40003f86270 */
[----:B------:R-:W-:Y:S02]  /*3f50*/  FSEL R124, R46, -INF , !P6 ;  /* 0xff8000002e7c7808 */ /* 0x000fe40007000000 */
[----:B------:R-:W-:Y:S02]  /*3f60*/  FSEL R13, R74, -INF , !P2 ;  /* 0xff8000004a0d7808 */ /* 0x000fe40005000000 */
[----:B------:R-:W-:-:S02]  /*3f70*/  ISETP.GE.AND P6, PT, R58, R155, PT ;  /* 0x0000009b3a00720c */ /* 0x000fc40003fc6270 */
[----:B------:R-:W-:Y:S02]  /*3f80*/  ISETP.GT.AND P2, PT, R103, R56, PT ;  /* 0x000000386700720c */ /* 0x000fe40003f44270 */
[----:B------:R-:W-:Y:S02]  /*3f90*/  FSEL R25, R25, -INF , !P1 ;  /* 0xff80000019197808 */ /* 0x000fe40004800000 */
[----:B------:R-:W-:Y:S02]  /*3fa0*/  FSEL R127, R52, -INF , !P5 ;  /* 0xff800000347f7808 */ /* 0x000fe40006800000 */
[----:B------:R-:W-:Y:S02]  /*3fb0*/  ISETP.GE.AND P5, PT, R57, R155, PT ;  /* 0x0000009b3900720c */ /* 0x000fe40003fa6270 */
[----:B------:R-:W-:Y:S02]  /*3fc0*/  ISETP.GT.AND P1, PT, R103, R55, PT ;  /* 0x000000376700720c */ /* 0x000fe40003f24270 */
[----:B------:R-:W-:-:S02]  /*3fd0*/  FSEL R28, R37, -INF , !P3 ;  /* 0xff800000251c7808 */ /* 0x000fc40005800000 */
[----:B------:R-:W-:Y:S02]  /*3fe0*/  FSEL R13, R13, -INF , !P4 ;  /* 0xff8000000d0d7808 */ /* 0x000fe40006000000 */
[----:B------:R-:W-:Y:S02]  /*3ff0*/  FMNMX3.FTZ R21, R31, R34, R30, !PT ;  /* 0x000000221f157276 */ /* 0x000fe4000781001e */
[----:B------:R-:W-:Y:S02]  /*4000*/  ISETP.GE.AND P4, PT, R56, R155, PT ;  /* 0x0000009b3800720c */ /* 0x000fe40003f86270 */
[----:B------:R-:W-:Y:S01]  /*4010*/  FSEL R36, R25, -INF , !P6 ;  /* 0xff80000019247808 */ /* 0x000fe20007000000 */
[----:B------:R-:W-:Y:S01]  /*4020*/  LDSM.16.MT88.4 R56, [R129+0xa000] ;  /* 0x00a000008138783b */ /* 0x000fe20000004200 */
[----:B------:R-:W-:Y:S02]  /*4030*/  ISETP.GT.AND P3, PT, R103, R10, PT ;  /* 0x0000000a6700720c */ /* 0x000fe40003f64270 */
[----:B------:R-:W-:-:S02]  /*4040*/  FSEL R38, R38, -INF , !P2 ;  /* 0xff80000026267808 */ /* 0x000fc40005000000 */
[-C--:B------:R-:W-:Y:S02]  /*4050*/  ISETP.GE.AND P6, PT, R55, R155.reuse, PT ;  /* 0x0000009b3700720c */ /* 0x080fe40003fc6270 */
[----:B------:R-:W-:Y:S02]  /*4060*/  FSEL R28, R28, -INF , !P5 ;  /* 0xff8000001c1c7808 */ /* 0x000fe40006800000 */
[----:B------:R-:W-:Y:S02]  /*4070*/  FSEL R41, R41, -INF , !P1 ;  /* 0xff80000029297808 */ /* 0x000fe40004800000 */
[----:B------:R-:W-:Y:S02]  /*4080*/  ISETP.GE.AND P5, PT, R10, R155, PT ;  /* 0x0000009b0a00720c */ /* 0x000fe40003fa6270 */
[----:B------:R-:W-:Y:S02]  /*4090*/  ISETP.GT.AND P2, PT, R103, R8, PT ;  /* 0x000000086700720c */ /* 0x000fe40003f44270 */
[----:B------:R-:W-:-:S02]  /*40a0*/  FMNMX3.FTZ R21, R21, R24, R18, !PT ;  /* 0x0000001815157276 */ /* 0x000fc40007810012 */
[----:B------:R-:W-:Y:S02]  /*40b0*/  FSEL R10, R38, -INF , !P4 ;  /* 0xff800000260a7808 */ /* 0x000fe40006000000 */
[----:B------:R-:W-:Y:S02]  /*40c0*/  ISETP.GT.AND P1, PT, R103, R6, PT ;  /* 0x000000066700720c */ /* 0x000fe40003f24270 */
[----:B------:R-:W-:Y:S02]  /*40d0*/  FSEL R26, R26, -INF , !P3 ;  /* 0xff8000001a1a7808 */ /* 0x000fe40005800000 */
[----:B------:R-:W-:Y:S02]  /*40e0*/  FMNMX3.FTZ R25, R40, R13, R36, !PT ;  /* 0x0000000d28197276 */ /* 0x000fe40007810024 */
[----:B------:R-:W-:Y:S02]  /*40f0*/  ISETP.GE.AND P4, PT, R8, R155, PT ;  /* 0x0000009b0800720c */ /* 0x000fe40003f86270 */
[----:B------:R-:W-:-:S02]  /*4100*/  FSEL R8, R41, -INF , !P6 ;  /* 0xff80000029087808 */ /* 0x000fc40007000000 */
[----:B------:R-:W-:Y:S02]  /*4110*/  ISETP.GE.AND P6, PT, R6, R155, PT ;  /* 0x0000009b0600720c */ /* 0x000fe40003fc6270 */
[----:B------:R-:W-:Y:S02]  /*4120*/  ISETP.GT.AND P3, PT, R103, R54, PT ;  /* 0x000000366700720c */ /* 0x000fe40003f64270 */
[----:B------:R-:W-:Y:S02]  /*4130*/  FSEL R0, R12, -INF , !P2 ;  /* 0xff8000000c007808 */ /* 0x000fe40005000000 */
[----:B------:R-:W-:Y:S02]  /*4140*/  FMNMX3.FTZ R21, R21, R22, R16, !PT ;  /* 0x0000001615157276 */ /* 0x000fe40007810010 */
[----:B------:R-:W-:Y:S02]  /*4150*/  FSEL R6, R26, -INF , !P5 ;  /* 0xff8000001a067808 */ /* 0x000fe40006800000 */
[----:B------:R-:W-:-:S02]  /*4160*/  ISETP.GT.AND P2, PT, R103, R53, PT ;  /* 0x000000356700720c */ /* 0x000fc40003f44270 */
[----:B------:R-:W-:Y:S02]  /*4170*/  FSEL R44, R44, -INF , !P1 ;  /* 0xff8000002c2c7808 */ /* 0x000fe40004800000 */
[----:B------:R-:W-:Y:S02]  /*4180*/  FMNMX3.FTZ R25, R25, R28, R10, !PT ;  /* 0x0000001c19197276 */ /* 0x000fe4000781000a */
[----:B------:R-:W-:Y:S02]  /*4190*/  ISETP.GE.AND P5, PT, R54, R155, PT ;  /* 0x0000009b3600720c */ /* 0x000fe40003fa6270 */
[----:B------:R-:W-:Y:S02]  /*41a0*/  FSEL R0, R0, -INF , !P4 ;  /* 0xff80000000007808 */ /* 0x000fe40006000000 */
[----:B------:R-:W-:Y:S02]  /*41b0*/  ISETP.GT.AND P1, PT, R103, R51, PT ;  /* 0x000000336700720c */ /* 0x000fe40003f24270 */
[----:B------:R-:W-:-:S02]  /*41c0*/  FSEL R27, R27, -INF , !P3 ;  /* 0xff8000001b1b7808 */ /* 0x000fc40005800000 */
[----:B------:R-:W-:Y:S02]  /*41d0*/  FMNMX3.FTZ R21, R21, R14, R176, !PT ;  /* 0x0000000e15157276 */ /* 0x000fe400078100b0 */
[----:B------:R-:W-:Y:S02]  /*41e0*/  ISETP.GE.AND P4, PT, R53, R155, PT ;  /* 0x0000009b3500720c */ /* 0x000fe40003f86270 */
[----:B------:R-:W-:Y:S02]  /*41f0*/  FSEL R168, R44, -INF , !P6 ;  /* 0xff8000002ca87808 */ /* 0x000fe40007000000 */
[----:B------:R-:W-:Y:S02]  /*4200*/  ISETP.GT.AND P3, PT, R103, R49, PT ;  /* 0x000000316700720c */ /* 0x000fe40003f64270 */
[----:B------:R-:W-:Y:S02]  /*4210*/  FSEL R20, R20, -INF , !P2 ;  /* 0xff80000014147808 */ /* 0x000fe40005000000 */
[----:B------:R-:W-:-:S02]  /*4220*/  FMNMX3.FTZ R25, R25, R8, R6, !PT ;  /* 0x0000000819197276 */ /* 0x000fc40007810006 */
[----:B------:R-:W-:Y:S02]  /*4230*/  FSEL R166, R27, -INF , !P5 ;  /* 0xff8000001ba67808 */ /* 0x000fe40006800000 */
[----:B------:R-:W-:Y:S02]  /*4240*/  ISETP.GT.AND P2, PT, R103, R48, PT ;  /* 0x000000306700720c */ /* 0x000fe40003f44270 */
[----:B------:R-:W-:Y:S02]  /*4250*/  FSEL R15, R15, -INF , !P1 ;  /* 0xff8000000f0f7808 */ /* 0x000fe40004800000 */
[----:B------:R-:W-:Y:S02]  /*4260*/  FMNMX3.FTZ R21, R21, R174, R172, !PT ;  /* 0x000000ae15157276 */ /* 0x000fe400078100ac */
[-C--:B------:R-:W-:Y:S02]  /*4270*/  ISETP.GE.AND P6, PT, R51, R155.reuse, PT ;  /* 0x0000009b3300720c */ /* 0x080fe40003fc6270 */
[----:B------:R-:W-:-:S02]  /*4280*/  ISETP.GE.AND P5, PT, R49, R155, PT ;  /* 0x0000009b3100720c */ /* 0x000fc40003fa6270 */
[----:B------:R-:W-:Y:S02]  /*4290*/  FSEL R164, R20, -INF , !P4 ;  /* 0xff80000014a47808 */ /* 0x000fe40006000000 */
[----:B------:R-:W-:Y:S02]  /*42a0*/  ISETP.GT.AND P1, PT, R103, R47, PT ;  /* 0x0000002f6700720c */ /* 0x000fe40003f24270 */
[----:B------:R-:W-:Y:S02]  /*42b0*/  FSEL R17, R17, -INF , !P3 ;  /* 0xff80000011117808 */ /* 0x000fe40005800000 */
[----:B------:R-:W-:Y:S02]  /*42c0*/  FMNMX3.FTZ R25, R25, R0, R168, !PT ;  /* 0x0000000019197276 */ /* 0x000fe400078100a8 */
[----:B------:R-:W-:Y:S02]  /*42d0*/  FSEL R19, R19, -INF , !P2 ;  /* 0xff80000013137808 */ /* 0x000fe40005000000 */
[----:B------:R-:W-:-:S02]  /*42e0*/  FMNMX3.FTZ R21, R21, R170, R161, !PT ;  /* 0x000000aa15157276 */ /* 0x000fc400078100a1 */
[-C--:B------:R-:W-:Y:S02]  /*42f0*/  ISETP.GE.AND P4, PT, R48, R155.reuse, PT ;  /* 0x0000009b3000720c */ /* 0x080fe40003f86270 */
[----:B------:R-:W-:Y:S01]  /*4300*/  ISETP.GE.AND P3, PT, R47, R155, PT ;  /* 0x0000009b2f00720c */ /* 0x000fe20003f66270 */
[----:B------:R-:W-:Y:S01]  /*4310*/  LDSM.16.MT88.4 R48, [R130+0xa000] ;  /* 0x00a000008230783b */ /* 0x000fe20000004200 */
[----:B------:R-:W-:Y:S02]  /*4320*/  ISETP.GT.AND P2, PT, R103, R33, PT ;  /* 0x000000216700720c */ /* 0x000fe40003f44270 */
[----:B------:R-:W-:Y:S02]  /*4330*/  FSEL R23, R23, -INF , !P1 ;  /* 0xff80000017177808 */ /* 0x000fe40004800000 */
[----:B------:R-:W-:Y:S02]  /*4340*/  FSEL R126, R15, -INF , !P6 ;  /* 0xff8000000f7e7808 */ /* 0x000fe40007000000 */
[----:B------:R-:W-:-:S02]  /*4350*/  FSEL R125, R17, -INF , !P5 ;  /* 0xff800000117d7808 */ /* 0x000fc40006800000 */
[----:B------:R-:W-:Y:S02]  /*4360*/  FMNMX3.FTZ R25, R25, R166, R164, !PT ;  /* 0x000000a619197276 */ /* 0x000fe400078100a4 */
[----:B------:R-:W-:Y:S02]  /*4370*/  FMNMX3.FTZ R12, R21, R124, R157, !PT ;  /* 0x0000007c150c7276 */ /* 0x000fe4000781009d */
[----:B------:R-:W-:Y:S02]  /*4380*/  ISETP.GE.AND P1, PT, R33, R155, PT ;  /* 0x0000009b2100720c */ /* 0x000fe40003f26270 */
[----:B------:R-:W-:Y:S02]  /*4390*/  FSEL R35, R35, -INF , !P2 ;  /* 0xff80000023237808 */ /* 0x000fe40005000000 */
        /* <DEDUP_REMOVED lines=34> */
[-CC-:B------:R-:W-:Y:S01]  /*45c0*/  FFMA.FTZ R110, R10, R120.reuse, -R167.reuse ;  /* 0x000000780a6e7223 */ /* 0x180fe200000108a7 */
[-C--:B------:R-:W-:Y:S01]  /*45d0*/  FFMA.FTZ R109, R8, R120.reuse, -R167 ;  /* 0x00000078086d7223 */ /* 0x080fe200000108a7 */
[-CC-:B------:R-:W-:Y:S01]  /*45e0*/  FFMA.FTZ R35, R16, R120.reuse, -R165.reuse ;  /* 0x0000007810237223 */ /* 0x180fe200000108a5 */
[----:B------:R-:W-:Y:S01]  /*45f0*/  MUFU.EX2 R115, R115 ;  /* 0x0000007300737308 */ /* 0x000fe20000000800 */
[----:B------:R-:W3:Y:S01]  /*4600*/  LDSM.16.MT88.4 R8, [R134+0xa800] ;  /* 0x00a800008608783b */ /* 0x000ee20000004200 */
[-C--:B------:R-:W-:Y:S01]  /*4610*/  FFMA.FTZ R34, R14, R120.reuse, -R165 ;  /* 0x000000780e227223 */ /* 0x080fe200000108a5 */
[-CC-:B------:R-:W-:Y:S01]  /*4620*/  FFMA.FTZ R33, R6, R120.reuse, -R167.reuse ;  /* 0x0000007806217223 */ /* 0x180fe200000108a7 */
[----:B------:R-:W4:Y:S01]  /*4630*/  MUFU.EX2 R114, R114 ;  /* 0x0000007200727308 */ /* 0x000f220000000800 */
[-C--:B------:R-:W-:Y:S01]  /*4640*/  FFMA.FTZ R0, R0, R120.reuse, -R167 ;  /* 0x0000007800007223 */ /* 0x080fe200000108a7 */
[----:B------:R-:W5:Y:S01]  /*4650*/  LDSM.16.MT88.4 R20, [R128+0xa000] ;  /* 0x00a000008014783b */ /* 0x000f620000004200 */
[-CC-:B------:R-:W-:Y:S01]  /*4660*/  FFMA.FTZ R124, R124, R120.reuse, -R165.reuse ;  /* 0x000000787c7c7223 */ /* 0x180fe200000108a5 */
[----:B------:R-:W-:Y:S01]  /*4670*/  MUFU.EX2 R117, R117 ;  /* 0x0000007500757308 */ /* 0x000fe20000000800 */
[-CC-:B------:R-:W-:Y:S01]  /*4680*/  FFMA.FTZ R161, R161, R120.reuse, -R165.reuse ;  /* 0x00000078a1a17223 */ /* 0x180fe200000108a5 */
[----:B--2---:R-:W-:Y:S01]  /*4690*/  F2FP.BF16.F32.PACK_AB R64, R118, R119 ;  /* 0x000000777640723e */ /* 0x004fe200000010ff */
[----:B------:R-:W2:Y:S01]  /*46a0*/  LDSM.16.MT88.4 R12, [R128+0x8800] ;  /* 0x00880000800c783b */ /* 0x000ea20000004200 */
[----:B------:R-:W1:Y:S01]  /*46b0*/  MUFU.EX2 R116, R116 ;  /* 0x0000007400747308 */ /* 0x000e620000000800 */
[-CC-:B------:R-:W-:Y:S01]  /*46c0*/  FFMA.FTZ R157, R157, R120.reuse, -R165.reuse ;  /* 0x000000789d9d7223 */ /* 0x180fe200000108a5 */
[----:B------:R-:W-:Y:S01]  /*46d0*/  FFMA.FTZ R127, R127, R120, -R165 ;  /* 0x000000787f7f7223 */ /* 0x000fe200000108a5 */
[----:B------:R-:W2:Y:S01]  /*46e0*/  LDSM.16.MT88.4 R16, [R129+0x8800] ;  /* 0x008800008110783b */ /* 0x000ea20000004200 */
[----:B------:R-:W-:Y:S01]  /*46f0*/  MUFU.EX2 R113, R113 ;  /* 0x0000007100717308 */ /* 0x000fe20000000800 */
[----:B------:R-:W-:Y:S01]  /*4700*/  FADD.FTZ R118, R119, R118 ;  /* 0x0000007677767221 */ /* 0x000fe20000010000 */
[----:B----4-:R-:W-:Y:S01]  /*4710*/  F2FP.BF16.F32.PACK_AB R66, R114, R115 ;  /* 0x000000737242723e */ /* 0x010fe200000010ff */
[----:B------:R-:W-:Y:S01]  /*4720*/  LDSM.16.MT88.4 R28, [R134+0x8800] ;  /* 0x00880000861c783b */ /* 0x000fe20000004200 */
[----:B------:R-:W4:Y:S01]  /*4730*/  MUFU.EX2 R112, R112 ;  /* 0x0000007000707308 */ /* 0x000f220000000800 */
[----:B------:R-:W-:-:S02]  /*4740*/  ISETP.GT.U32.AND P1, PT, R32, R143, PT ;  /* 0x0000008f2000720c */ /* 0x000fc40003f24070 */
[----:B------:R-:W-:Y:S01]  /*4750*/  LDSM.16.MT88.4 R24, [R130+0x8800] ;  /* 0x008800008218783b */ /* 0x000fe20000004200 */
[----:B------:R-:W-:Y:S01]  /*4760*/  MUFU.EX2 R108, R108 ;  /* 0x0000006c006c7308 */ /* 0x000fe20000000800 */
[----:B-1----:R-:W-:Y:S01]  /*4770*/  F2FP.BF16.F32.PACK_AB R65, R116, R117 ;  /* 0x000000757441723e */ /* 0x002fe200000010ff */
[----:B------:R-:W-:Y:S02]  /*4780*/  FADD.FTZ R116, R117, R116 ;  /* 0x0000007475747221 */ /* 0x000fe40000010000 */
[----:B------:R-:W1:Y:S04]  /*4790*/  MUFU.EX2 R111, R111 ;  /* 0x0000006f006f7308 */ /* 0x000e680000000800 */
[----:B------:R-:W-:Y:S01]  /*47a0*/  MUFU.EX2 R35, R35 ;  /* 0x0000002300237308 */ /* 0x000fe20000000800 */
[----:B----4-:R-:W-:-:S03]  /*47b0*/  F2FP.BF16.F32.PACK_AB R67, R112, R113 ;  /* 0x000000717043723e */ /* 0x010fc600000010ff */
[----:B------:R-:W4:Y:S04]  /*47c0*/  MUFU.EX2 R34, R34 ;  /* 0x0000002200227308 */ /* 0x000f280000000800 */
[----:B------:R-:W-:Y:S01]  /*47d0*/  MUFU.EX2 R110, R110 ;  /* 0x0000006e006e7308 */ /* 0x000fe20000000800 */
[C---:B------:R-:W-:Y:S01]  /*47e0*/  HMMA.16816.F32.BF16 R36, R64.reuse, R40, RZ ;  /* 0x000000284024723c */ /* 0x040fe200000418ff */
[----:B-1----:R-:W-:Y:S02]  /*47f0*/  F2FP.BF16.F32.PACK_AB R4, R111, R108 ;  /* 0x0000006c6f04723e */ /* 0x002fe400000010ff */
[----:B------:R-:W1:Y:S04]  /*4800*/  MUFU.EX2 R109, R109 ;  /* 0x0000006d006d7308 */ /* 0x000e680000000800 */
[----:B------:R-:W-:Y:S01]  /*4810*/  MUFU.EX2 R33, R33 ;  /* 0x0000002100217308 */ /* 0x000fe20000000800 */
[----:B------:R-:W-:Y:S01]  /*4820*/  HMMA.16816.F32.BF16 R40, R64, R42, RZ ;  /* 0x0000002a4028723c */ /* 0x000fe200000418ff */
[----:B----4-:R-:W-:-:S02]  /*4830*/  F2FP.BF16.F32.PACK_AB R6, R34, R35 ;  /* 0x000000232206723e */ /* 0x010fc400000010ff */
[----:B------:R-:W4:Y:S04]  /*4840*/  MUFU.EX2 R0, R0 ;  /* 0x0000000000007308 */ /* 0x000f280000000800 */
[----:B------:R-:W-:Y:S01]  /*4850*/  MUFU.EX2 R124, R124 ;  /* 0x0000007c007c7308 */ /* 0x000fe20000000800 */
[----:B------:R-:W-:Y:S01]  /*4860*/  HMMA.16816.F32.BF16 R72, R64, R68, RZ ;  /* 0x000000444048723c */ /* 0x000fe200000418ff */
[----:B-1----:R-:W-:-:S07]  /*4870*/  F2FP.BF16.F32.PACK_AB R5, R109, R110 ;  /* 0x0000006e6d05723e */ /* 0x002fce00000010ff */
[----:B------:R-:W-:Y:S01]  /*4880*/  HMMA.16816.F32.BF16 R68, R64, R70, RZ ;  /* 0x000000464044723c */ /* 0x000fe200000418ff */
[----:B----4-:R-:W-:-:S07]  /*4890*/  F2FP.BF16.F32.PACK_AB R7, R0, R33 ;  /* 0x000000210007723e */ /* 0x010fce00000010ff */
[C---:B---3--:R-:W-:Y:S08]  /*48a0*/  HMMA.16816.F32.BF16 R36, R4.reuse, R8, R36 ;  /* 0x000000080424723c */ /* 0x048ff00000041824 */
        /* <DEDUP_REMOVED lines=12> */
[C---:B-----5:R-:W-:Y:S01]  /*4970*/  HMMA.16816.F32.BF16 R60, R64.reuse, R20, RZ ;  /* 0x00000014403c723c */ /* 0x060fe200000418ff */
[-CC-:B------:R-:W-:Y:S01]  /*4980*/  FFMA.FTZ R21, R125, R120.reuse, -R167.reuse ;  /* 0x000000787d157223 */ /* 0x180fe200000108a7 */
[-C--:B------:R-:W-:Y:S01]  /*4990*/  FFMA.FTZ R20, R122, R120.reuse, -R167 ;  /* 0x000000787a147223 */ /* 0x080fe200000108a7 */
[----:B------:R-:W-:Y:S04]  /*49a0*/  MUFU.EX2 R125, R161 ;  /* 0x000000a1007d7308 */ /* 0x000fe80000000800 */
[----:B------:R-:W-:Y:S01]  /*49b0*/  MUFU.EX2 R122, R157 ;  /* 0x0000009d007a7308 */ /* 0x000fe20000000800 */
[----:B------:R-:W-:Y:S08]  /*49c0*/  HMMA.16816.F32.BF16 R64, R64, R22, RZ ;  /* 0x000000164040723c */ /* 0x000ff000000418ff */
        /* <DEDUP_REMOVED lines=11> */
[-CC-:B------:R-:W-:Y:S01]  /*4a80*/  FFMA.FTZ R29, R166, R120.reuse, -R167.reuse ;  /* 0x00000078a61d7223 */ /* 0x180fe200000108a7 */
[----:B------:R-:W-:-:S04]  /*4a90*/  FFMA.FTZ R166, R121, R120, -R167 ;  /* 0x0000007879a67223 */ /* 0x000fc800000108a7 */
        /* <DEDUP_REMOVED lines=8> */
[-CC-:B------:R-:W-:Y:S01]  /*4b20*/  FFMA.FTZ R25, R126, R120.reuse, -R167.reuse ;  /* 0x000000787e197223 */ /* 0x180fe200000108a7 */
        /* <DEDUP_REMOVED lines=10> */
[----:B------:R-:W1:Y:S01]  /*4bd0*/  MUFU.EX2 R167, R127 ;  /* 0x0000007f00a77308 */ /* 0x000e620000000800 */
[C---:B------:R-:W-:Y:S01]  /*4be0*/  HMMA.16816.F32.BF16 R56, R4.reuse, R14, R56 ;  /* 0x0000000e0438723c */ /* 0x040fe20000041838 */
[----:B------:R-:W1:Y:S02]  /*4bf0*/  LDSM.16.MT88.4 R12, [R134+0x9000] ;  /* 0x00900000860c783b */ /* 0x000e640000004200 */
[----:B------:R-:W-:Y:S04]  /*4c00*/  MUFU.EX2 R123, R21 ;  /* 0x00000015007b7308 */ /* 0x000fe80000000800 */
[----:B------:R2:W1:Y:S01]  /*4c10*/  MUFU.EX2 R120, R20 ;  /* 0x0000001400787308 */ /* 0x0004620000000800 */
[C---:B---3--:R-:W-:Y:S03]  /*4c20*/  HMMA.16816.F32.BF16 R44, R4.reuse, R16, R44 ;  /* 0x00000010042c723c */ /* 0x048fe6000004182c */
[----:B------:R-:W-:Y:S04]  /*4c30*/  MUFU.EX2 R121, R126 ;  /* 0x0000007e00797308 */ /* 0x000fe80000000800 */
[----:B------:R-:W3:Y:S01]  /*4c40*/  MUFU.EX2 R166, R166 ;  /* 0x000000a600a67308 */ /* 0x000ee20000000800 */
        /* <DEDUP_REMOVED lines=151> */
.L_x_12988:
        /* <DEDUP_REMOVED lines=8> */
.L_x_12989:
[----:B------:R-:W-:Y:S05]  /*5640*/  BSYNC.RECONVERGENT B0 ;  /* 0x0000000000007941 */ /* 0x000fea0003800200 */
.L_x_12987:
[C---:B------:R-:W-:Y:S01]  /*5650*/  IMAD.SHL.U32 R5, R104.reuse, 0x20, RZ ;  /* 0x0000002068057824 */ /* 0x040fe200078e00ff */
[----:B------:R-:W-:Y:S01]  /*5660*/  SHF.L.U64.HI R4, R104, 0x5, R105 ;  /* 0x0000000568047819 */ /* 0x000fe20000010269 */
[----:B------:R-:W-:Y:S01]  /*5670*/  @!PT LDS RZ, [RZ] ;  /* 0x00000000fffff984 */ /* 0x000fe20000000800 */
[----:B------:R-:W-:Y:S01]  /*5680*/  @!PT LDS RZ, [RZ] ;  /* 0x00000000fffff984 */ /* 0x000fe20000000800 */
[----:B------:R-:W-:Y:S01]  /*5690*/  @!PT LDS RZ, [RZ] ;  /* 0x00000000fffff984 */ /* 0x000fe20000000800 */
[----:B------:R-:W-:Y:S03]  /*56a0*/  LDGSTS.E.BYPASS.LTC128B.128 [R153+0x8000], desc[UR4][R146.64] ;  /* 0x0800000092997fae */ /* 0x000fe6000b981a04 */
        /* <DEDUP_REMOVED lines=21> */
[----:B-1----:R-:W-:Y:S01]  /*5800*/  LDSM.16.M88.4 R112, [R133+0x5800] ;  /* 0x005800008570783b */ /* 0x002fe20000000200 */
[----:B------:R-:W-:-:S03]  /*5810*/  IMAD R107, R160, 0x40, R107 ;  /* 0x00000040a06b7824 */ /* 0x000fc600078e026b */
        /* <DEDUP_REMOVED lines=19> */
[C---:B------:R-:W-:Y:S08]  /*5950*/  HMMA.16816.F32.BF16 R8, R108.reuse, R112, R8 ;  /* 0x000000706c08723c */ /* 0x040ff00000041808 */
[----:B------:R-:W-:Y:S01]  /*5960*/  HMMA.16816.F32.BF16 R4, R108, R114, R4 ;  /* 0x000000726c04723c */ /* 0x000fe20000041804 */
[----:B------:R-:W3:Y:S04]  /*5970*/  LDSM.16.M88.4 R112, [R132+0x5000] ;  /* 0x005000008470783b */ /* 0x000ee80000000200 */
[----:B------:R-:W4:Y:S03]  /*5980*/  LDSM.16.M88.4 R108, [R132+0x5800] ;  /* 0x00580000846c783b */ /* 0x000f260000000200 */
        /* <DEDUP_REMOVED lines=12> */
[----:B------:R-:W4:Y:S03]  /*5a50*/  LD.E R124, desc[UR4][R2.64+0x18c] ;  /* 0x00018c04027c7980 */ /* 0x000f26000c101900 */
        /* <DEDUP_REMOVED lines=53> */
[C---:B------:R-:W-:Y:S08]  /*5db0*/  HMMA.16816.F32.BF16 R28, R120.reuse, R118, R28 ;  /* 0x00000076781c723c */ /* 0x040ff0000004181c */
[C---:B--2---:R-:W-:Y:S08]  /*5dc0*/  HMMA.16816.F32.BF16 R24, R120.reuse, R112, R24 ;  /* 0x000000707818723c */ /* 0x044ff00000041818 */
[----:B------:R-:W-:Y:S01]  /*5dd0*/  HMMA.16816.F32.BF16 R20, R120, R114, R20 ;  /* 0x000000727814723c */ /* 0x000fe20000041814 */
[----:B------:R-:W1:Y:S01]  /*5de0*/  LDSM.16.M88.4 R112, [R131+0x7800] ;  /* 0x007800008370783b */ /* 0x000e620000000200 */
[----:B----4-:R-:W-:-:S06]  /*5df0*/  FMUL.FTZ R33, R33, R124 ;  /* 0x0000007c21217220 */ /* 0x010fcc0000410000 */
[----:B---3--:R-:W-:Y:S01]  /*5e00*/  HMMA.16816.F32.BF16 R16, R120, R108, R16 ;  /* 0x0000006c7810723c */ /* 0x008fe20000041810 */
[-C--:B------:R-:W-:Y:S01]  /*5e10*/  FMUL.FTZ R108, R32, R124.reuse ;  /* 0x0000007c206c7220 */ /* 0x080fe20000410000 */
[-C--:B------:R-:W-:Y:S01]  /*5e20*/  FMUL.FTZ R109, R34, R124.reuse ;  /* 0x0000007c226d7220 */ /* 0x080fe20000410000 */
[----:B------:R-:W-:Y:S01]  /*5e30*/  MUFU.TANH R33, R33 ;  /* 0x0000002100217308 */ /* 0x000fe20000002400 */
[-C--:B------:R-:W-:Y:S01]  /*5e40*/  FMUL.FTZ R32, R35, R124.reuse ;  /* 0x0000007c23207220 */ /* 0x080fe20000410000 */
[----:B------:R-:W-:-:S03]  /*5e50*/  FMUL.FTZ R28, R28, R124 ;  /* 0x0000007c1c1c7220 */ /* 0x000fc60000410000 */
[----:B------:R-:W-:Y:S01]  /*5e60*/  HMMA.16816.F32.BF16 R12, R120, R110, R12 ;  /* 0x0000006e780c723c */ /* 0x000fe2000004180c */
[-C--:B------:R-:W-:Y:S01]  /*5e70*/  FMUL.FTZ R29, R29, R124.reuse ;  /* 0x0000007c1d1d7220 */ /* 0x080fe20000410000 */
[-C--:B------:R-:W-:Y:S01]  /*5e80*/  FMUL.FTZ R31, R31, R124.reuse ;  /* 0x0000007c1f1f7220 */ /* 0x080fe20000410000 */
[----:B------:R-:W2:Y:S01]  /*5e90*/  MUFU.TANH R108, R108 ;  /* 0x0000006c006c7308 */ /* 0x000ea20000002400 */
[-C--:B------:R-:W-:Y:S01]  /*5ea0*/  FMUL.FTZ R110, R30, R124.reuse ;  /* 0x0000007c1e6e7220 */ /* 0x080fe20000410000 */
[----:B------:R-:W-:Y:S02]  /*5eb0*/  VIADD R30, R107, 0xffffff80 ;  /* 0xffffff806b1e7836 */ /* 0x000fe40000000000 */
[----:B------:R-:W-:Y:S01]  /*5ec0*/  FMUL.FTZ R27, R27, R124 ;  /* 0x0000007c1b1b7220 */ /* 0x000fe20000410000 */
[----:B------:R-:W-:-:S04]  /*5ed0*/  DEPBAR.LE SB0, 0x0 ;  /* 0x000080000000791a */ /* 0x000fc80000000000 */
[----:B------:R-:W3:Y:S01]  /*5ee0*/  MUFU.TANH R109, R109 ;  /* 0x0000006d006d7308 */ /* 0x000ee20000002400 */
[----:B------:R-:W-:Y:S02]  /*5ef0*/  ISETP.GT.AND P1, PT, R106, R30, PT ;  /* 0x0000001e6a00720c */ /* 0x000fe40003f24270 */
[C---:B------:R-:W-:Y:S02]  /*5f00*/  ISETP.GE.AND P6, PT, R30.reuse, R156, PT ;  /* 0x0000009c1e00720c */ /* 0x040fe40003fc6270 */
[----:B------:R-:W-:-:S03]  /*5f10*/  ISETP.GE.AND P2, PT, R30, R155, PT ;  /* 0x0000009b1e00720c */ /* 0x000fc60003f46270 */
[----:B------:R-:W4:Y:S01]  /*5f20*/  MUFU.TANH R32, R32 ;  /* 0x0000002000207308 */ /* 0x000f220000002400 */
[----:B------:R-:W-:Y:S01]  /*5f30*/  ISETP.GT.AND P5, PT, R103, R30, PT ;  /* 0x0000001e6700720c */ /* 0x000fe20003fa4270 */
[----:B------:R-:W-:-:S06]  /*5f40*/  VIADD R30, R107, 0xffffff81 ;  /* 0xffffff816b1e7836 */ /* 0x000fcc0000000000 */
[----:B------:R2:W5:Y:S01]  /*5f50*/  MUFU.TANH R34, R28 ;  /* 0x0000001c00227308 */ /* 0x0005620000002400 */
[----:B------:R-:W-:Y:S01]  /*5f60*/  FMUL.FTZ R111, R24, R124 ;  /* 0x0000007c186f7220 */ /* 0x000fe20000410000 */
[----:B------:R-:W-:Y:S01]  /*5f70*/  ISETP.GT.AND P4, PT, R106, R30, PT ;  /* 0x0000001e6a00720c */ /* 0x000fe20003f84270 */
[-C--:B------:R-:W-:Y:S01]  /*5f80*/  FMUL.FTZ R35, R25, R124.reuse ;  /* 0x0000007c19237220 */ /* 0x080fe20000410000 */
[----:B------:R-:W-:Y:S01]  /*5f90*/  VIADD R25, R107, 0xffffff88 ;  /* 0xffffff886b197836 */ /* 0x000fe20000000000 */
[----:B-1----:R-:W-:Y:S03]  /*5fa0*/  HMMA.16816.F32.BF16 R8, R120, R112, R8 ;  /* 0x000000707808723c */ /* 0x002fe60000041808 */
[----:B------:R-:W-:Y:S01]  /*5fb0*/  MUFU.TANH R29, R29 ;  /* 0x0000001d001d7308 */ /* 0x000fe20000002400 */
[----:B------:R-:W-:Y:S01]  /*5fc0*/  FMUL.FTZ R112, R26, R124 ;  /* 0x0000007c1a707220 */ /* 0x000fe20000410000 */
[----:B------:R-:W-:-:S06]  /*5fd0*/  ISETP.GE.AND P3, PT, R30, R156, PT ;  /* 0x0000009c1e00720c */ /* 0x000fcc0003f66270 */
[----:B------:R-:W1:Y:S01]  /*5fe0*/  MUFU.TANH R110, R110 ;  /* 0x0000006e006e7308 */ /* 0x000e620000002400 */
[----:B--2---:R-:W-:Y:S02]  /*5ff0*/  FSEL R28, R108, -INF , !P1 ;  /* 0xff8000006c1c7808 */ /* 0x004fe40004800000 */
[----:B---3--:R-:W-:Y:S02]  /*6000*/  FSEL R24, R109, -INF , !P5 ;  /* 0xff8000006d187808 */ /* 0x008fe40006800000 */
[----:B------:R-:W-:-:S03]  /*6010*/  FSEL R26, R33, -INF , !P4 ;  /* 0xff800000211a7808 */ /* 0x000fc60006000000 */
[----:B------:R-:W2:Y:S01]  /*6020*/  MUFU.TANH R31, R31 ;  /* 0x0000001f001f7308 */ /* 0x000ea20000002400 */
[----:B------:R-:W-:Y:S02]  /*6030*/  FSEL R28, R28, -INF , !P6 ;  /* 0xff8000001c1c7808 */ /* 0x000fe40007000000 */
[----:B------:R-:W-:Y:S02]  /*6040*/  ISETP.GT.AND P6, PT, R103, R30, PT ;  /* 0x0000001e6700720c */ /* 0x000fe40003fc4270 */
[----:B------:R-:W-:-:S03]  /*6050*/  ISETP.GT.AND P5, PT, R106, R25, PT ;  /* 0x000000196a00720c */ /* 0x000fc60003fa4270 */
[----:B------:R3:W2:Y:S01]  /*6060*/  MUFU.TANH R108, R111 ;  /* 0x0000006f006c7308 */ /* 0x0006a20000002400 */
[----:B------:R-:W-:Y:S01]  /*6070*/  FSEL R24, R24, -INF , !P2 ;  /* 0xff80000018187808 */ /* 0x000fe20005000000 */
[----:B------:R-:W-:Y:S01]  /*6080*/  VIADD R109, R107, 0xffffff89 ;  /* 0xffffff896b6d7836 */ /* 0x000fe20000000000 */
[----:B------:R-:W-:Y:S02]  /*6090*/  FSEL R26, R26, -INF , !P3 ;  /* 0xff8000001a1a7808 */ /* 0x000fe40005800000 */
[-C--:B------:R-:W-:Y:S02]  /*60a0*/  ISETP.GE.AND P1, PT, R30, R155.reuse, PT ;  /* 0x0000009b1e00720c */ /* 0x080fe40003f26270 */
[C---:B------:R-:W-:Y:S01]  /*60b0*/  ISETP.GE.AND P4, PT, R25.reuse, R156, PT ;  /* 0x0000009c1900720c */ /* 0x040fe20003f86270 */
[----:B------:R-:W-:Y:S01]  /*60c0*/  MUFU.TANH R35, R35 ;  /* 0x0000002300237308 */ /* 0x000fe20000002400 */
[----:B------:R-:W-:Y:S02]  /*60d0*/  ISETP.GE.AND P2, PT, R25, R155, PT ;  /* 0x0000009b1900720c */ /* 0x000fe40003f46270 */
[----:B------:R-:W-:-:S02]  /*60e0*/  ISETP.GT.AND P3, PT, R103, R25, PT ;  /* 0x000000196700720c */ /* 0x000fc40003f64270 */
[----:B----4-:R-:W-:Y:S02]  /*60f0*/  FSEL R25, R32, -INF , !P6 ;  /* 0xff80000020197808 */ /* 0x010fe40007000000 */
[----:B-----5:R-:W-:Y:S01]  /*6100*/  FSEL R30, R34, -INF , !P5 ;  /* 0xff800000221e7808 */ /* 0x020fe20006800000 */
[----:B------:R-:W4:Y:S01]  /*6110*/  MUFU.TANH R33, R112 ;  /* 0x0000007000217308 */ /* 0x000f220000002400 */
[-C--:B------:R-:W-:Y:S01]  /*6120*/  FMUL.FTZ R32, R21, R124.reuse ;  /* 0x0000007c15207220 */ /* 0x080fe20000410000 */
[----:B------:R-:W-:Y:S01]  /*6130*/  ISETP.GT.AND P6, PT, R106, R109, PT ;  /* 0x0000006d6a00720c */ /* 0x000fe20003fc4270 */
[----:B------:R-:W-:Y:S01]  /*6140*/  VIADD R21, R107, 0xffffff90 ;  /* 0xffffff906b157836 */ /* 0x000fe20000000000 */
[----:B------:R-:W-:Y:S02]  /*6150*/  FSEL R25, R25, -INF , !P1 ;  /* 0xff80000019197808 */ /* 0x000fe40004800000 */
[----:B------:R-:W-:Y:S01]  /*6160*/  FSEL R30, R30, -INF , !P4 ;  /* 0xff8000001e1e7808 */ /* 0x000fe20006000000 */
[----:B---3--:R-:W-:Y:S01]  /*6170*/  FMUL.FTZ R111, R20, R124 ;  /* 0x0000007c146f7220 */ /* 0x008fe20000410000 */
[C---:B------:R-:W-:Y:S01]  /*6180*/  ISETP.GE.AND P5, PT, R109.reuse, R156, PT ;  /* 0x0000009c6d00720c */ /* 0x040fe20003fa6270 */
[----:B------:R-:W3:Y:S01]  /*6190*/  MUFU.TANH R27, R27 ;  /* 0x0000001b001b7308 */ /* 0x000ee20000002400 */
[----:B------:R-:W-:-:S02]  /*61a0*/  ISETP.GE.AND P1, PT, R109, R155, PT ;  /* 0x0000009b6d00720c */ /* 0x000fc40003f26270 */
[----:B------:R-:W-:Y:S01]  /*61b0*/  ISETP.GT.AND P4, PT, R103, R109, PT ;  /* 0x0000006d6700720c */ /* 0x000fe20003f84270 */
[----:B------:R-:W-:Y:S01]  /*61c0*/  FMUL.FTZ R109, R22, R124 ;  /* 0x0000007c166d7220 */ /* 0x000fe20000410000 */
[----:B-1----:R-:W-:Y:S02]  /*61d0*/  FSEL R20, R110, -INF , !P3 ;  /* 0xff8000006e147808 */ /* 0x002fe40005800000 */
[----:B------:R-:W-:Y:S01]  /*61e0*/  FSEL R22, R29, -INF , !P6 ;  /* 0xff8000001d167808 */ /* 0x000fe20007000000 */
[----:B------:R-:W-:Y:S01]  /*61f0*/  VIADD R29, R107, 0xffffff91 ;  /* 0xffffff916b1d7836 */ /* 0x000fe20000000000 */
[----:B------:R-:W-:Y:S01]  /*6200*/  ISETP.GT.AND P3, PT, R106, R21, PT ;  /* 0x000000156a00720c */ /* 0x000fe20003f64270 */
[----:B------:R-:W1:Y:S01]  /*6210*/  MUFU.TANH R34, R111 ;  /* 0x0000006f00227308 */ /* 0x000e620000002400 */
[----:B------:R-:W-:Y:S02]  /*6220*/  FSEL R20, R20, -INF , !P2 ;  /* 0xff80000014147808 */ /* 0x000fe40005000000 */
[----:B------:R-:W-:-:S02]  /*6230*/  FSEL R22, R22, -INF , !P5 ;  /* 0xff80000016167808 */ /* 0x000fc40006800000 */
[C---:B------:R-:W-:Y:S02]  /*6240*/  ISETP.GE.AND P6, PT, R21.reuse, R156, PT ;  /* 0x0000009c1500720c */ /* 0x040fe40003fc6270 */
[----:B------:R-:W-:Y:S02]  /*6250*/  ISETP.GE.AND P2, PT, R21, R155, PT ;  /* 0x0000009b1500720c */ /* 0x000fe40003f46270 */
[----:B------:R-:W-:Y:S01]  /*6260*/  ISETP.GT.AND P5, PT, R103, R21, PT ;  /* 0x000000156700720c */ /* 0x000fe20003fa4270 */
[-C--:B------:R-:W-:Y:S01]  /*6270*/  FMUL.FTZ R21, R23, R124.reuse ;  /* 0x0000007c17157220 */ /* 0x080fe20000410000 */
[----:B--2---:R-:W-:Y:S02]  /*6280*/  FSEL R31, R31, -INF , !P4 ;  /* 0xff8000001f1f7808 */ /* 0x004fe40006000000 */
[----:B------:R-:W-:Y:S01]  /*6290*/  FSEL R108, R108, -INF , !P3 ;  /* 0xff8000006c6c7808 */ /* 0x000fe20005800000 */
[----:B------:R-:W-:Y:S01]  /*62a0*/  MUFU.TANH R32, R32 ;  /* 0x0000002000207308 */ /* 0x000fe20000002400 */
[----:B------:R-:W-:Y:S01]  /*62b0*/  ISETP.GT.AND P4, PT, R106, R29, PT ;  /* 0x0000001d6a00720c */ /* 0x000fe20003f84270 */
[----:B------:R-:W-:Y:S01]  /*62c0*/  FMUL.FTZ R23, R16, R124 ;  /* 0x0000007c10177220 */ /* 0x000fe20000410000 */
[----:B------:R-:W-:Y:S01]  /*62d0*/  FSEL R16, R31, -INF , !P1 ;  /* 0xff8000001f107808 */ /* 0x000fe20004800000 */
[----:B------:R-:W-:Y:S01]  /*62e0*/  VIADD R31, R107, 0xffffff98 ;  /* 0xffffff986b1f7836 */ /* 0x000fe20000000000 */
[----:B------:R-:W-:-:S03]  /*62f0*/  FSEL R194, R108, -INF , !P6 ;  /* 0xff8000006cc27808 */ /* 0x000fc60007000000 */
[----:B------:R-:W2:Y:S01]  /*6300*/  MUFU.TANH R109, R109 ;  /* 0x0000006d006d7308 */ /* 0x000ea20000002400 */
[C---:B------:R-:W-:Y:S02]  /*6310*/  ISETP.GE.AND P3, PT, R29.reuse, R156, PT ;  /* 0x0000009c1d00720c */ /* 0x040fe40003f66270 */
[----:B------:R-:W-:Y:S02]  /*6320*/  ISETP.GE.AND P1, PT, R29, R155, PT ;  /* 0x0000009b1d00720c */ /* 0x000fe40003f26270 */
[----:B------:R-:W-:Y:S01]  /*6330*/  ISETP.GT.AND P6, PT, R103, R29, PT ;  /* 0x0000001d6700720c */ /* 0x000fe20003fc4270 */
[-C--:B------:R-:W-:Y:S01]  /*6340*/  FMUL.FTZ R29, R18, R124.reuse ;  /* 0x0000007c121d7220 */ /* 0x080fe20000410000 */
[----:B----4-:R-:W-:Y:S02]  /*6350*/  FSEL R33, R33, -INF , !P5 ;  /* 0xff80000021217808 */ /* 0x010fe40006800000 */
[----:B------:R-:W-:Y:S01]  /*6360*/  FSEL R35, R35, -INF , !P4 ;  /* 0xff80000023237808 */ /* 0x000fe20006000000 */
[----:B------:R-:W4:Y:S01]  /*6370*/  MUFU.TANH R23, R23 ;  /* 0x0000001700177308 */ /* 0x000f220000002400 */
[-C--:B------:R-:W-:Y:S01]  /*6380*/  FMUL.FTZ R17, R17, R124.reuse ;  /* 0x0000007c11117220 */ /* 0x080fe20000410000 */
[----:B------:R-:W-:Y:S01]  /*6390*/  FSEL R164, R33, -INF , !P2 ;  /* 0xff80000021a47808 */ /* 0x000fe20005000000 */
[-C--:B------:R-:W-:Y:S01]  /*63a0*/  FMUL.FTZ R18, R19, R124.reuse ;  /* 0x0000007c13127220 */ /* 0x080fe20000410000 */
[----:B------:R-:W-:Y:S01]  /*63b0*/  FSEL R196, R35, -INF , !P3 ;  /* 0xff80000023c47808 */ /* 0x000fe20005800000 */
[----:B------:R-:W-:Y:S01]  /*63c0*/  FMUL.FTZ R19, R12, R124 ;  /* 0x0000007c0c137220 */ /* 0x000fe20000410000 */
[----:B------:R-:W-:-:S02]  /*63d0*/  ISETP.GT.AND P5, PT, R106, R31, PT ;  /* 0x0000001f6a00720c */ /* 0x000fc40003fa4270 */
[----:B------:R-:W5:Y:S01]  /*63e0*/  MUFU.TANH R21, R21 ;  /* 0x0000001500157308 */ /* 0x000f620000002400 */
[C---:B------:R-:W-:Y:S02]  /*63f0*/  ISETP.GE.AND P4, PT, R31.reuse, R156, PT ;  /* 0x0000009c1f00720c */ /* 0x040fe40003f86270 */
[----:B------:R-:W-:Y:S02]  /*6400*/  ISETP.GE.AND P2, PT, R31, R155, PT ;  /* 0x0000009b1f00720c */ /* 0x000fe40003f46270 */
[----:B------:R-:W-:Y:S01]  /*6410*/  ISETP.GT.AND P3, PT, R103, R31, PT ;  /* 0x0000001f6700720c */ /* 0x000fe20003f64270 */
[----:B------:R-:W-:Y:S01]  /*6420*/  VIADD R31, R107, 0xffffff99 ;  /* 0xffffff996b1f7836 */ /* 0x000fe20000000000 */
[----:B---3--:R-:W-:Y:S01]  /*6430*/  FSEL R27, R27, -INF , !P6 ;  /* 0xff8000001b1b7808 */ /* 0x008fe20007000000 */
[----:B------:R-:W3:Y:S01]  /*6440*/  MUFU.TANH R29, R29 ;  /* 0x0000001d001d7308 */ /* 0x000ee20000002400 */
[----:B-1----:R-:W-:Y:S02]  /*6450*/  FSEL R34, R34, -INF , !P5 ;  /* 0xff80000022227808 */ /* 0x002fe40006800000 */
[----:B------:R-:W-:-:S02]  /*6460*/  ISETP.GT.AND P6, PT, R106, R31, PT ;  /* 0x0000001f6a00720c */ /* 0x000fc40003fc4270 */
[----:B------:R-:W-:-:S03]  /*6470*/  FSEL R172, R27, -INF , !P1 ;  /* 0xff8000001bac7808 */ /* 0x000fc60004800000 */
[----:B------:R-:W1:Y:S01]  /*6480*/  MUFU.TANH R17, R17 ;  /* 0x0000001100117308 */ /* 0x000e620000002400 */
[----:B------:R-:W-:Y:S02]  /*6490*/  VIADD R27, R107, 0xffffffa0 ;  /* 0xffffffa06b1b7836 */ /* 0x000fe40000000000 */
[----:B------:R-:W-:Y:S01]  /*64a0*/  FMUL.FTZ R12, R13, R124 ;  /* 0x0000007c0d0c7220 */ /* 0x000fe20000410000 */
[----:B------:R-:W-:Y:S01]  /*64b0*/  ISETP.GE.AND P5, PT, R31, R156, PT ;  /* 0x0000009c1f00720c */ /* 0x000fe20003fa6270 */
[----:B------:R-:W-:Y:S01]  /*64c0*/  FMUL.FTZ R13, R14, R124 ;  /* 0x0000007c0e0d7220 */ /* 0x000fe20000410000 */
[----:B--2---:R-:W-:Y:S02]  /*64d0*/  FSEL R109, R109, -INF , !P3 ;  /* 0xff8000006d6d7808 */ /* 0x004fe40005800000 */
[----:B------:R-:W2:Y:S01]  /*64e0*/  MUFU.TANH R18, R18 ;  /* 0x0000001200127308 */ /* 0x000ea20000002400 */
[----:B------:R-:W-:Y:S02]  /*64f0*/  FSEL R32, R32, -INF , !P6 ;  /* 0xff80000020207808 */ /* 0x000fe40007000000 */
[----:B------:R-:W-:-:S05]  /*6500*/  FSEL R170, R34, -INF , !P4 ;  /* 0xff80000022aa7808 */ /* 0x000fca0006000000 */
[----:B------:R-:W2:Y:S01]  /*6510*/  MUFU.TANH R19, R19 ;  /* 0x0000001300137308 */ /* 0x000ea20000002400 */
[----:B------:R-:W-:Y:S02]  /*6520*/  ISETP.GE.AND P1, PT, R31, R155, PT ;  /* 0x0000009b1f00720c */ /* 0x000fe40003f26270 */
[----:B------:R-:W-:Y:S01]  /*6530*/  ISETP.GT.AND P4, PT, R103, R31, PT ;  /* 0x0000001f6700720c */ /* 0x000fe20003f84270 */
[----:B------:R-:W-:Y:S01]  /*6540*/  VIADD R31, R107, 0xffffffa1 ;  /* 0xffffffa16b1f7836 */ /* 0x000fe20000000000 */
[----:B------:R-:W-:Y:S01]  /*6550*/  ISETP.GT.AND P3, PT, R106, R27, PT ;  /* 0x0000001b6a00720c */ /* 0x000fe20003f64270 */
[----:B------:R-:W-:Y:S01]  /*6560*/  HMMA.16816.F32.BF16 R4, R120, R114, R4 ;  /* 0x000000727804723c */ /* 0x000fe20000041804 */
[----:B------:R-:W-:Y:S01]  /*6570*/  FSEL R190, R109, -INF , !P2 ;  /* 0xff8000006dbe7808 */ /* 0x000fe20005000000 */
[----:B------:R-:W-:Y:S01]  /*6580*/  FMUL.FTZ R14, R15, R124 ;  /* 0x0000007c0f0e7220 */ /* 0x000fe20000410000 */
[----:B------:R-:W-:Y:S01]  /*6590*/  FSEL R168, R32, -INF , !P5 ;  /* 0xff80000020a87808 */ /* 0x000fe20006800000 */
[----:B------:R-:W-:Y:S01]  /*65a0*/  MUFU.TANH R12, R12 ;  /* 0x0000000c000c7308 */ /* 0x000fe20000002400 */
[C---:B------:R-:W-:Y:S01]  /*65b0*/  ISETP.GE.AND P6, PT, R27.reuse, R156, PT ;  /* 0x0000009c1b00720c */ /* 0x040fe20003fc6270 */
[----:B------:R-:W-:Y:S01]  /*65c0*/  FMUL.FTZ R15, R8, R124 ;  /* 0x0000007c080f7220 */ /* 0x000fe20000410000 */
[----:B------:R-:W-:-:S02]  /*65d0*/  ISETP.GE.AND P2, PT, R27, R155, PT ;  /* 0x0000009b1b00720c */ /* 0x000fc40003f46270 */
[----:B------:R-:W-:Y:S01]  /*65e0*/  ISETP.GT.AND P5, PT, R103, R27, PT ;  /* 0x0000001b6700720c */ /* 0x000fe20003fa4270 */
[----:B------:R-:W-:Y:S01]  /*65f0*/  VIADD R27, R107, 0xffffffa8 ;  /* 0xffffffa86b1b7836 */ /* 0x000fe20000000000 */
[----:B----4-:R-:W-:Y:S01]  /*6600*/  FSEL R23, R23, -INF , !P3 ;  /* 0xff80000017177808 */ /* 0x010fe20005800000 */
[----:B------:R-:W4:Y:S01]  /*6610*/  MUFU.TANH R13, R13 ;  /* 0x0000000d000d7308 */ /* 0x000f220000002400 */
[----:B-----5:R-:W-:Y:S02]  /*6620*/  FSEL R21, R21, -INF , !P4 ;  /* 0xff80000015157808 */ /* 0x020fe40006000000 */
[-C--:B------:R-:W-:Y:S02]  /*6630*/  ISETP.GT.AND P4, PT, R106, R31.reuse, PT ;  /* 0x0000001f6a00720c */ /* 0x080fe40003f84270 */
[----:B------:R-:W-:Y:S02]  /*6640*/  FSEL R186, R23, -INF , !P6 ;  /* 0xff80000017ba7808 */ /* 0x000fe40007000000 */
[----:B---3--:R-:W-:Y:S01]  /*6650*/  FSEL R29, R29, -INF , !P5 ;  /* 0xff8000001d1d7808 */ /* 0x008fe20006800000 */
[----:B------:R-:W3:Y:S01]  /*6660*/  MUFU.TANH R15, R15 ;  /* 0x0000000f000f7308 */ /* 0x000ee20000002400 */
[----:B------:R-:W-:-:S02]  /*6670*/  ISETP.GT.AND P6, PT, R103, R31, PT ;  /* 0x0000001f6700720c */ /* 0x000fc40003fc4270 */
[----:B------:R-:W-:Y:S02]  /*6680*/  ISETP.GT.AND P5, PT, R106, R27, PT ;  /* 0x0000001b6a00720c */ /* 0x000fe40003fa4270 */
[----:B------:R-:W-:Y:S02]  /*6690*/  ISETP.GE.AND P3, PT, R31, R156, PT ;  /* 0x0000009c1f00720c */ /* 0x000fe40003f66270 */
[----:B-1----:R-:W-:Y:S01]  /*66a0*/  FSEL R17, R17, -INF , !P4 ;  /* 0xff80000011117808 */ /* 0x002fe20006000000 */
[----:B------:R-:W1:Y:S01]  /*66b0*/  MUFU.TANH R14, R14 ;  /* 0x0000000e000e7308 */ /* 0x000e620000002400 */
[----:B------:R-:W-:Y:S01]  /*66c0*/  FSEL R192, R21, -INF , !P1 ;  /* 0xff80000015c07808 */ /* 0x000fe20004800000 */
[----:B------:R-:W-:Y:S01]  /*66d0*/  FMUL.FTZ R8, R9, R124 ;  /* 0x0000007c09087220 */ /* 0x000fe20000410000 */
[----:B------:R-:W-:Y:S01]  /*66e0*/  ISETP.GE.AND P1, PT, R31, R155, PT ;  /* 0x0000009b1f00720c */ /* 0x000fe20003f26270 */
[----:B------:R-:W-:Y:S01]  /*66f0*/  VIADD R9, R107, 0xffffffa9 ;  /* 0xffffffa96b097836 */ /* 0x000fe20000000000 */
[----:B------:R-:W-:-:S02]  /*6700*/  ISETP.GE.AND P4, PT, R27, R156, PT ;  /* 0x0000009c1b00720c */ /* 0x000fc40003f86270 */
[----:B--2---:R-:W-:Y:S02]  /*6710*/  FSEL R18, R18, -INF , !P6 ;  /* 0xff80000012127808 */ /* 0x004fe40007000000 */
[----:B------:R-:W-:Y:S02]  /*6720*/  FSEL R19, R19, -INF , !P5 ;  /* 0xff80000013137808 */ /* 0x000fe40006800000 */
[----:B------:R-:W-:Y:S01]  /*6730*/  FSEL R176, R17, -INF , !P3 ;  /* 0xff80000011b07808 */ /* 0x000fe20005800000 */
[----:B------:R-:W-:Y:S01]  /*6740*/  FMUL.FTZ R17, R11, R124 ;  /* 0x0000007c0b117220 */ /* 0x000fe20000410000 */
[----:B------:R-:W-:Y:S02]  /*6750*/  FSEL R178, R18, -INF , !P1 ;  /* 0xff80000012b27808 */ /* 0x000fe40004800000 */
[----:B------:R-:W-:Y:S01]  /*6760*/  FSEL R180, R19, -INF , !P4 ;  /* 0xff80000013b47808 */ /* 0x000fe20006000000 */
[----:B------:R-:W-:Y:S01]  /*6770*/  VIADD R11, R107, 0xffffffb0 ;  /* 0xffffffb06b0b7836 */ /* 0x000fe20000000000 */
[----:B------:R-:W-:-:S02]  /*6780*/  ISETP.GT.AND P3, PT, R103, R27, PT ;  /* 0x0000001b6700720c */ /* 0x000fc40003f64270 */
[----:B------:R-:W-:Y:S02]  /*6790*/  ISETP.GT.AND P6, PT, R106, R9, PT ;  /* 0x000000096a00720c */ /* 0x000fe40003fc4270 */
[C---:B------:R-:W-:Y:S02]  /*67a0*/  ISETP.GE.AND P5, PT, R9.reuse, R156, PT ;  /* 0x0000009c0900720c */ /* 0x040fe40003fa6270 */
[----:B------:R-:W-:Y:S02]  /*67b0*/  ISETP.GE.AND P1, PT, R9, R155, PT ;  /* 0x0000009b0900720c */ /* 0x000fe40003f26270 */
[----:B------:R-:W-:Y:S02]  /*67c0*/  ISETP.GT.AND P4, PT, R103, R9, PT ;  /* 0x000000096700720c */ /* 0x000fe40003f84270 */
[----:B------:R-:W2:Y:S01]  /*67d0*/  MUFU.TANH R9, R17 ;  /* 0x0000001100097308 */ /* 0x000ea20000002400 */
[----:B------:R-:W-:Y:S01]  /*67e0*/  FSEL R174, R29, -INF , !P2 ;  /* 0xff8000001dae7808 */ /* 0x000fe20005000000 */
[----:B------:R-:W-:Y:S01]  /*67f0*/  FMUL.FTZ R5, R5, R124 ;  /* 0x0000007c05057220 */ /* 0x000fe20000410000 */
[----:B------:R-:W-:-:S02]  /*6800*/  ISETP.GE.AND P2, PT, R27, R155, PT ;  /* 0x0000009b1b00720c */ /* 0x000fc40003f46270 */
[----:B----4-:R-:W-:Y:S02]  /*6810*/  FSEL R13, R13, -INF , !P3 ;  /* 0xff8000000d0d7808 */ /* 0x010fe40005800000 */
[----:B------:R-:W-:Y:S02]  /*6820*/  FSEL R12, R12, -INF , !P6 ;  /* 0xff8000000c0c7808 */ /* 0x000fe40007000000 */
[----:B------:R-:W-:Y:S02]  /*6830*/  ISETP.GT.AND P3, PT, R106, R11, PT ;  /* 0x0000000b6a00720c */ /* 0x000fe40003f64270 */
[----:B------:R-:W-:Y:S02]  /*6840*/  FSEL R182, R13, -INF , !P2 ;  /* 0xff8000000db67808 */ /* 0x000fe40005000000 */
[----:B------:R-:W-:Y:S01]  /*6850*/  FSEL R184, R12, -INF , !P5 ;  /* 0xff8000000cb87808 */ /* 0x000fe20006800000 */
[----:B------:R-:W-:Y:S01]  /*6860*/  FMUL.FTZ R10, R10, R124 ;  /* 0x0000007c0a0a7220 */ /* 0x000fe20000410000 */
[C---:B------:R-:W-:Y:S01]  /*6870*/  ISETP.GE.AND P2, PT, R11.reuse, R156, PT ;  /* 0x0000009c0b00720c */ /* 0x040fe20003f46270 */
[----:B------:R-:W4:Y:S01]  /*6880*/  MUFU.TANH R5, R5 ;  /* 0x0000000500057308 */ /* 0x000f220000002400 */
[----:B------:R-:W-:-:S02]  /*6890*/  ISETP.GE.AND P6, PT, R11, R155, PT ;  /* 0x0000009b0b00720c */ /* 0x000fc40003fc6270 */
[----:B------:R-:W-:Y:S01]  /*68a0*/  ISETP.GT.AND P5, PT, R103, R11, PT ;  /* 0x0000000b6700720c */ /* 0x000fe20003fa4270 */
[----:B------:R-:W-:Y:S01]  /*68b0*/  VIADD R11, R107, 0xffffffb1 ;  /* 0xffffffb16b0b7836 */ /* 0x000fe20000000000 */
[----:B---3--:R-:W-:Y:S02]  /*68c0*/  FSEL R15, R15, -INF , !P3 ;  /* 0xff8000000f0f7808 */ /* 0x008fe40005800000 */
[----:B-1----:R-:W-:Y:S01]  /*68d0*/  FSEL R14, R14, -INF , !P4 ;  /* 0xff8000000e0e7808 */ /* 0x002fe20006000000 */
[----:B------:R-:W1:Y:S01]  /*68e0*/  MUFU.TANH R8, R8 ;  /* 0x0000000800087308 */ /* 0x000e620000002400 */
[----:B------:R-:W-:Y:S01]  /*68f0*/  FSEL R119, R15, -INF , !P2 ;  /* 0xff8000000f777808 */ /* 0x000fe20005000000 */
[-C--:B------:R-:W-:Y:S01]  /*6900*/  FMUL.FTZ R4, R4, R124.reuse ;  /* 0x0000007c04047220 */ /* 0x080fe20000410000 */
[-C--:B------:R-:W-:Y:S01]  /*6910*/  FMUL.FTZ R6, R6, R124.reuse ;  /* 0x0000007c06067220 */ /* 0x080fe20000410000 */
[----:B------:R-:W-:Y:S01]  /*6920*/  ISETP.GT.AND P2, PT, R103, R11, PT ;  /* 0x0000000b6700720c */ /* 0x000fe20003f44270 */
[----:B------:R-:W-:Y:S01]  /*6930*/  FMUL.FTZ R7, R7, R124 ;  /* 0x0000007c07077220 */ /* 0x000fe20000410000 */
[----:B------:R-:W-:-:S02]  /*6940*/  FSEL R188, R14, -INF , !P1 ;  /* 0xff8000000ebc7808 */ /* 0x000fc40004800000 */
[----:B------:R-:W3:Y:S01]  /*6950*/  MUFU.TANH R10, R10 ;  /* 0x0000000a000a7308 */ /* 0x000ee20000002400 */
[C---:B------:R-:W-:Y:S02]  /*6960*/  ISETP.GT.AND P4, PT, R106.reuse, R11, PT ;  /* 0x0000000b6a00720c */ /* 0x040fe40003f84270 */
[C---:B------:R-:W-:Y:S02]  /*6970*/  ISETP.GE.AND P3, PT, R11.reuse, R156, PT ;  /* 0x0000009c0b00720c */ /* 0x040fe40003f66270 */
[----:B------:R-:W-:Y:S01]  /*6980*/  ISETP.GE.AND P1, PT, R11, R155, PT ;  /* 0x0000009b0b00720c */ /* 0x000fe20003f26270 */
[----:B------:R-:W-:Y:S01]  /*6990*/  VIADD R11, R107, 0xffffffb8 ;  /* 0xffffffb86b0b7836 */ /* 0x000fe20000000000 */
[----:B--2---:R-:W-:Y:S01]  /*69a0*/  FSEL R9, R9, -INF , !P2 ;  /* 0xff80000009097808 */ /* 0x004fe20005000000 */
[----:B------:R-:W-:Y:S01]  /*69b0*/  VIADD R107, R107, 0xffffffb9 ;  /* 0xffffffb96b6b7836 */ /* 0x000fe20000000000 */
[----:B------:R-:W2:Y:S02]  /*69c0*/  MUFU.TANH R4, R4 ;  /* 0x0000000400047308 */ /* 0x000ea40000002400 */
[----:B------:R-:W-:Y:S01]  /*69d0*/  FSEL R122, R9, -INF , !P1 ;  /* 0xff800000097a7808 */ /* 0x000fe20004800000 */
[----:B------:R-:W-:Y:S01]  /*69e0*/  BAR.SYNC.DEFER_BLOCKING 0x0 ;  /* 0x0000000000007b1d */ /* 0x000fe20000010000 */
[----:B------:R-:W-:-:S05]  /*69f0*/  ISETP.GT.AND P1, PT, R106, R107, PT ;  /* 0x0000006b6a00720c */ /* 0x000fca0003f24270 */
[----:B------:R-:W5:Y:S01]  /*6a00*/  MUFU.TANH R6, R6 ;  /* 0x0000000600067308 */ /* 0x000f620000002400 */
[----:B----4-:R-:W-:-:S07]  /*6a10*/  FSEL R5, R5, -INF , !P1 ;  /* 0xff80000005057808 */ /* 0x010fce0004800000 */
[----:B------:R-:W4:Y:S01]  /*6a20*/  MUFU.TANH R7, R7 ;  /* 0x0000000700077308 */ /* 0x000f220000002400 */
[----:B------:R-:W-:Y:S02]  /*6a30*/  ISETP.GT.U32.AND P1, PT, R0, R143, PT ;  /* 0x0000008f0000720c */ /* 0x000fe40003f24070 */
[----:B-1----:R-:W-:Y:S02]  /*6a40*/  FSEL R8, R8, -INF , !P4 ;  /* 0xff80000008087808 */ /* 0x002fe40006000000 */
[----:B---3--:R-:W-:Y:S02]  /*6a50*/  FSEL R10, R10, -INF , !P5 ;  /* 0xff8000000a0a7808 */ /* 0x008fe40006800000 */
[----:B------:R-:W-:Y:S02]  /*6a60*/  FSEL R118, R8, -INF , !P3 ;  /* 0xff80000008767808 */ /* 0x000fe40005800000 */
[-C--:B------:R-:W-:Y:S02]  /*6a70*/  ISETP.GT.AND P5, PT, R106, R11.reuse, PT ;  /* 0x0000000b6a00720c */ /* 0x080fe40003fa4270 */
[----:B------:R-:W-:-:S02]  /*6a80*/  ISETP.GT.AND P3, PT, R103, R11, PT ;  /* 0x0000000b6700720c */ /* 0x000fc40003f64270 */
[----:B------:R-:W-:Y:S02]  /*6a90*/  ISETP.GT.AND P2, PT, R103, R107, PT ;  /* 0x0000006b6700720c */ /* 0x000fe40003f44270 */
[----:B------:R-:W-:Y:S02]  /*6aa0*/  FSEL R117, R10, -INF , !P6 ;  /* 0xff8000000a757808 */ /* 0x000fe40007000000 */
[----:B--2---:R-:W-:Y:S02]  /*6ab0*/  FSEL R4, R4, -INF , !P5 ;  /* 0xff80000004047808 */ /* 0x004fe40006800000 */
[----:B-----5:R-:W-:Y:S01]  /*6ac0*/  FSEL R6, R6, -INF , !P3 ;  /* 0xff80000006067808 */ /* 0x020fe20005800000 */
[----:B------:R-:W-:Y:S01]  /*6ad0*/  BSSY.RECONVERGENT B1, `(.L_x_12990) ;  /* 0x0000068000017945 */ /* 0x000fe20003800200 */
[C---:B------:R-:W-:Y:S02]  /*6ae0*/  ISETP.GE.AND P6, PT, R11.reuse, R156, PT ;  /* 0x0000009c0b00720c */ /* 0x040fe40003fc6270 */
[----:B------:R-:W-:-:S02]  /*6af0*/  ISETP.GE.AND P4, PT, R11, R155, PT ;  /* 0x0000009b0b00720c */ /* 0x000fc40003f86270 */
[C---:B------:R-:W-:Y:S02]  /*6b00*/  ISETP.GE.AND P5, PT, R107.reuse, R156, PT ;  /* 0x0000009c6b00720c */ /* 0x040fe40003fa6270 */
[----:B------:R-:W-:Y:S02]  /*6b10*/  ISETP.GE.AND P3, PT, R107, R155, PT ;  /* 0x0000009b6b00720c */ /* 0x000fe40003f66270 */
[----:B----4-:R-:W-:Y:S02]  /*6b20*/  FSEL R7, R7, -INF , !P2 ;  /* 0xff80000007077808 */ /* 0x010fe40005000000 */
[----:B------:R-:W-:Y:S02]  /*6b30*/  FSEL R124, R4, -INF , !P6 ;  /* 0xff800000047c7808 */ /* 0x000fe40007000000 */
[----:B------:R-:W-:Y:S02]  /*6b40*/  FSEL R120, R6, -INF , !P4 ;  /* 0xff80000006787808 */ /* 0x000fe40006000000 */
[----:B------:R-:W-:-:S02]  /*6b50*/  FSEL R121, R5, -INF , !P5 ;  /* 0xff80000005797808 */ /* 0x000fc40006800000 */
        /* <DEDUP_REMOVED lines=66> */
.L_x_12993:
        /* <DEDUP_REMOVED lines=8> */
.L_x_12994:
[----:B------:R-:W-:Y:S05]  /*7000*/  BSYNC.RECONVERGENT B0 ;  /* 0x0000000000007941 */ /* 0x000fea0003800200 */
.L_x_12992:
        /* <DEDUP_REMOVED lines=20> */
.L_x_12991:
[----:B------:R-:W-:Y:S05]  /*7150*/  BSYNC.RECONVERGENT B1 ;  /* 0x0000000000017941 */ /* 0x000fea0003800200 */
.L_x_12990:
        /* <DEDUP_REMOVED lines=25> */
[----:B-1----:R-:W-:-:S04]  /*72f0*/  FMNMX.FTZ R108, R7, R108, !PT ;  /* 0x0000006c076c7209 */ /* 0x002fc80007810000 */
[----:B------:R-:W-:Y:S02]  /*7300*/  FSETP.NEU.FTZ.AND P0, PT, R108, -INF , PT ;  /* 0xff8000006c00780b */ /* 0x000fe40003f1d000 */
[----:B---3--:R-:W-:Y:S02]  /*7310*/  FMNMX.FTZ R107, R6, R107, !PT ;  /* 0x0000006b066b7209 */ /* 0x008fe40007810000 */
        /* <DEDUP_REMOVED lines=20> */
[--C-:B------:R-:W-:Y:S01]  /*7460*/  FFMA.FTZ R111, R16, R126, -R125.reuse ;  /* 0x0000007e106f7223 */ /* 0x100fe2000001087d */
[----:B------:R-:W2:Y:S01]  /*7470*/  MUFU.EX2 R113, R113 ;  /* 0x0000007100717308 */ /* 0x000ea20000000800 */
        /* <DEDUP_REMOVED lines=8> */
[----:B------:R-:W3:Y:S01]  /*7500*/  LDSM.16.MT88.4 R24, [R129+0x8000] ;  /* 0x008000008118783b */ /* 0x000ee20000004200 */
[-C--:B------:R-:W-:Y:S01]  /*7510*/  FMUL.FTZ R44, R44, R101.reuse ;  /* 0x000000652c2c7220 */ /* 0x080fe20000410000 */
[-C--:B------:R-:W-:Y:S01]  /*7520*/  FMUL.FTZ R45, R45, R101.reuse ;  /* 0x000000652d2d7220 */ /* 0x080fe20000410000 */
[----:B------:R-:W4:Y:S01]  /*7530*/  MUFU.EX2 R109, R109 ;  /* 0x0000006d006d7308 */ /* 0x000f220000000800 */
[-C--:B------:R-:W-:Y:S01]  /*7540*/  FMUL.FTZ R48, R48, R101.reuse ;  /* 0x0000006530307220 */ /* 0x080fe20000410000 */
[----:B--2---:R-:W-:Y:S01]  /*7550*/  F2FP.BF16.F32.PACK_AB R96, R113, R102 ;  /* 0x000000667160723e */ /* 0x004fe200000010ff */
[-C--:B------:R-:W-:Y:S01]  /*7560*/  FMUL.FTZ R49, R49, R101.reuse ;  /* 0x0000006531317220 */ /* 0x080fe20000410000 */
[----:B------:R-:W-:Y:S01]  /*7570*/  MUFU.EX2 R115, R115 ;  /* 0x0000007300737308 */ /* 0x000fe20000000800 */
[-C--:B------:R-:W-:Y:S01]  /*7580*/  FMUL.FTZ R36, R36, R101.reuse ;  /* 0x0000006524247220 */ /* 0x080fe20000410000 */
[-C--:B-1----:R-:W-:Y:S01]  /*7590*/  FMUL.FTZ R6, R98, R116.reuse ;  /* 0x0000007462067220 */ /* 0x082fe20000410000 */
[-C--:B------:R-:W-:Y:S01]  /*75a0*/  FMUL.FTZ R7, R99, R116.reuse ;  /* 0x0000007463077220 */ /* 0x080fe20000410000 */
[----:B------:R-:W1:Y:S01]  /*75b0*/  MUFU.EX2 R114, R114 ;  /* 0x0000007200727308 */ /* 0x000e620000000800 */
[-C--:B------:R-:W-:Y:S01]  /*75c0*/  FMUL.FTZ R30, R74, R116.reuse ;  /* 0x000000744a1e7220 */ /* 0x080fe20000410000 */
[-C--:B------:R-:W-:Y:S01]  /*75d0*/  FMUL.FTZ R31, R75, R116.reuse ;  /* 0x000000744b1f7220 */ /* 0x080fe20000410000 */
[-C--:B------:R-:W-:Y:S01]  /*75e0*/  FMUL.FTZ R70, R70, R116.reuse ;  /* 0x0000007446467220 */ /* 0x080fe20000410000 */
[----:B------:R-:W-:Y:S01]  /*75f0*/  MUFU.EX2 R112, R112 ;  /* 0x0000007000707308 */ /* 0x000fe20000000800 */
[----:B------:R-:W-:Y:S01]  /*7600*/  FMUL.FTZ R71, R71, R116 ;  /* 0x0000007447477220 */ /* 0x000fe20000410000 */
[----:B----4-:R-:W-:Y:S01]  /*7610*/  F2FP.BF16.F32.PACK_AB R98, R109, R110 ;  /* 0x0000006e6d62723e */ /* 0x010fe200000010ff */
[----:B------:R-:W2:Y:S01]  /*7620*/  LDSM.16.MT88.4 R72, [R134+0xa000] ;  /* 0x00a000008648783b */ /* 0x000ea20000004200 */
[----:B------:R-:W4:Y:S01]  /*7630*/  MUFU.EX2 R111, R111 ;  /* 0x0000006f006f7308 */ /* 0x000f220000000800 */
[-C--:B------:R-:W-:Y:S01]  /*7640*/  FMUL.FTZ R46, R46, R116.reuse ;  /* 0x000000742e2e7220 */ /* 0x080fe20000410000 */
[-C--:B------:R-:W-:Y:S01]  /*7650*/  FMUL.FTZ R47, R47, R116.reuse ;  /* 0x000000742f2f7220 */ /* 0x080fe20000410000 */
[-C--:B------:R-:W-:Y:S01]  /*7660*/  FMUL.FTZ R50, R50, R116.reuse ;  /* 0x0000007432327220 */ /* 0x080fe20000410000 */
[-C--:B------:R-:W-:Y:S01]  /*7670*/  FMUL.FTZ R51, R51, R116.reuse ;  /* 0x0000007433337220 */ /* 0x080fe20000410000 */
[----:B------:R-:W-:Y:S01]  /*7680*/  FMUL.FTZ R37, R37, R101 ;  /* 0x0000006525257220 */ /* 0x000fe20000410000 */
[----:B-1----:R-:W-:Y:S01]  /*7690*/  F2FP.BF16.F32.PACK_AB R97, R114, R115 ;  /* 0x000000737261723e */ /* 0x002fe200000010ff */
[-C--:B------:R-:W-:Y:S01]  /*76a0*/  FMUL.FTZ R38, R38, R116.reuse ;  /* 0x0000007426267220 */ /* 0x080fe20000410000 */
[-C--:B------:R-:W-:Y:S01]  /*76b0*/  FMUL.FTZ R39, R39, R116.reuse ;  /* 0x0000007427277220 */ /* 0x080fe20000410000 */
[-C--:B------:R-:W-:Y:S01]  /*76c0*/  FMUL.FTZ R40, R40, R101.reuse ;  /* 0x0000006528287220 */ /* 0x080fe20000410000 */
[-C--:B------:R-:W-:Y:S01]  /*76d0*/  FMUL.FTZ R41, R41, R101.reuse ;  /* 0x0000006529297220 */ /* 0x080fe20000410000 */
[-C--:B------:R-:W-:Y:S01]  /*76e0*/  FMUL.FTZ R42, R42, R116.reuse ;  /* 0x000000742a2a7220 */ /* 0x080fe20000410000 */
[----:B------:R-:W-:Y:S01]  /*76f0*/  FMUL.FTZ R43, R43, R116 ;  /* 0x000000742b2b7220 */ /* 0x000fe20000410000 */
[-C--:B------:R-:W-:Y:S01]  /*7700*/  FMUL.FTZ R20, R80, R101.reuse ;  /* 0x0000006550147220 */ /* 0x080fe20000410000 */
[----:B----4-:R-:W-:Y:S01]  /*7710*/  F2FP.BF16.F32.PACK_AB R99, R111, R112 ;  /* 0x000000706f63723e */ /* 0x010fe200000010ff */
        /* <DEDUP_REMOVED lines=12> */
[----:B------:R-:W-:Y:S01]  /*77e0*/  LDSM.16.MT88.4 R16, [R130+0x8000] ;  /* 0x008000008210783b */ /* 0x000fe20000004200 */
[----:B------:R-:W-:Y:S01]  /*77f0*/  FFMA.FTZ R80, R164, R126, -R125 ;  /* 0x0000007ea4507223 */ /* 0x000fe2000001087d */
[C---:B------:R-:W-:Y:S01]  /*7800*/  HMMA.16816.F32.BF16 R32, R96.reuse, R34, R68 ;  /* 0x000000226020723c */ /* 0x040fe20000041844 */
[-C--:B------:R-:W-:Y:S01]  /*7810*/  FMUL.FTZ R92, R92, R101.reuse ;  /* 0x000000655c5c7220 */ /* 0x080fe20000410000 */
[----:B------:R-:W1:Y:S01]  /*7820*/  LDSM.16.MT88.4 R68, [R130+0xa000] ;  /* 0x00a000008244783b */ /* 0x000e620000004200 */
[-C--:B------:R-:W-:Y:S01]  /*7830*/  FMUL.FTZ R93, R93, R101.reuse ;  /* 0x000000655d5d7220 */ /* 0x080fe20000410000 */
[-C--:B------:R-:W-:Y:S01]  /*7840*/  FMUL.FTZ R94, R94, R116.reuse ;  /* 0x000000745e5e7220 */ /* 0x080fe20000410000 */
[----:B------:R-:W-:Y:S01]  /*7850*/  FMUL.FTZ R95, R95, R116 ;  /* 0x000000745f5f7220 */ /* 0x000fe20000410000 */
[-CC-:B------:R-:W-:Y:S01]  /*7860*/  FFMA.FTZ R127, R194, R126.reuse, -R123.reuse ;  /* 0x0000007ec27f7223 */ /* 0x180fe2000001087b */
[-C--:B------:R-:W-:Y:S01]  /*7870*/  FFMA.FTZ R161, R168, R126.reuse, -R123 ;  /* 0x0000007ea8a17223 */ /* 0x080fe2000001087b */
[C---:B---3--:R-:W-:Y:S01]  /*7880*/  HMMA.16816.F32.BF16 R20, R96.reuse, R24, R20 ;  /* 0x000000186014723c */ /* 0x048fe20000041814 */
[-CC-:B------:R-:W-:Y:S01]  /*7890*/  FFMA.FTZ R165, R172, R126.reuse, -R125.reuse ;  /* 0x0000007eaca57223 */ /* 0x180fe2000001087d */
[-CC-:B------:R-:W-:Y:S01]  /*78a0*/  FFMA.FTZ R164, R190, R126.reuse, -R125.reuse ;  /* 0x0000007ebea47223 */ /* 0x180fe2000001087d */
[-C--:B------:R-:W-:Y:S01]  /*78b0*/  FFMA.FTZ R157, R192, R126.reuse, -R125 ;  /* 0x0000007ec09d7223 */ /* 0x080fe2000001087d */
[----:B------:R-:W-:Y:S01]  /*78c0*/  FFMA.FTZ R196, R196, R126, -R123 ;  /* 0x0000007ec4c47223 */ /* 0x000fe2000001087b */
        /* <DEDUP_REMOVED lines=8> */
[----:B------:R2:W-:Y:S01]  /*7950*/  MUFU.EX2 R172, R80 ;  /* 0x0000005000ac7308 */ /* 0x0005e20000000800 */
[-C--:B------:R-:W-:Y:S01]  /*7960*/  FMUL.FTZ R57, R57, R101.reuse ;  /* 0x0000006539397220 */ /* 0x080fe20000410000 */
[-C--:B------:R-:W-:Y:S01]  /*7970*/  FMUL.FTZ R58, R58, R116.reuse ;  /* 0x000000743a3a7220 */ /* 0x080fe20000410000 */
[C---:B------:R-:W-:Y:S01]  /*7980*/  HMMA.16816.F32.BF16 R40, R96.reuse, R74, R40 ;  /* 0x0000004a6028723c */ /* 0x040fe20000041828 */
[----:B------:R-:W3:Y:S01]  /*7990*/  LDSM.16.MT88.4 R72, [R129+0xa000] ;  /* 0x00a000008148783b */ /* 0x000ee20000004200 */
[----:B------:R-:W4:Y:S01]  /*79a0*/  MUFU.EX2 R165, R165 ;  /* 0x000000a500a57308 */ /* 0x000f220000000800 */
[-C--:B------:R-:W-:Y:S01]  /*79b0*/  FMUL.FTZ R59, R59, R116.reuse ;  /* 0x000000743b3b7220 */ /* 0x080fe20000410000 */
[-C--:B------:R-:W-:Y:S01]  /*79c0*/  FMUL.FTZ R64, R64, R101.reuse ;  /* 0x0000006540407220 */ /* 0x080fe20000410000 */
[-C--:B------:R-:W-:Y:S01]  /*79d0*/  FMUL.FTZ R65, R65, R101.reuse ;  /* 0x0000006541417220 */ /* 0x080fe20000410000 */
[----:B------:R-:W-:Y:S01]  /*79e0*/  MUFU.EX2 R164, R164 ;  /* 0x000000a400a47308 */ /* 0x000fe20000000800 */
[-C--:B------:R-:W-:Y:S01]  /*79f0*/  FMUL.FTZ R66, R66, R116.reuse ;  /* 0x0000007442427220 */ /* 0x080fe20000410000 */
[C---:B------:R-:W-:Y:S01]  /*7a00*/  HMMA.16816.F32.BF16 R24, R96.reuse, R26, R76 ;  /* 0x0000001a6018723c */ /* 0x040fe2000004184c */
[----:B------:R-:W-:Y:S01]  /*7a10*/  LDSM.16.MT88.4 R76, [R134+0x8800] ;  /* 0x00880000864c783b */ /* 0x000fe20000004200 */
[----:B------:R-:W5:Y:S01]  /*7a20*/  MUFU.EX2 R157, R157 ;  /* 0x0000009d009d7308 */ /* 0x000f620000000800 */
        /* <DEDUP_REMOVED lines=8> */
[-C--:B------:R-:W-:Y:S01]  /*7ab0*/  FMUL.FTZ R86, R86, R116.reuse ;  /* 0x0000007456567220 */ /* 0x080fe20000410000 */
[----:B------:R-:W-:Y:S01]  /*7ac0*/  FMUL.FTZ R87, R87, R116 ;  /* 0x0000007457577220 */ /* 0x000fe20000410000 */
[----:B--2---:R-:W-:Y:S01]  /*7ad0*/  LDSM.16.MT88.4 R80, [R129+0x8800] ;  /* 0x008800008150783b */ /* 0x004fe20000004200 */
[-C--:B------:R-:W-:Y:S01]  /*7ae0*/  FFMA.FTZ R175, R174, R126.reuse, -R125 ;  /* 0x0000007eaeaf7223 */ /* 0x080fe2000001087d */
[-C--:B------:R-:W-:Y:S01]  /*7af0*/  FFMA.FTZ R171, R176, R126.reuse, -R123 ;  /* 0x0000007eb0ab7223 */ /* 0x080fe2000001087b */
[C---:B-1----:R-:W-:Y:S01]  /*7b00*/  HMMA.16816.F32.BF16 R44, R96.reuse, R68, R44 ;  /* 0x00000044602c723c */ /* 0x042fe2000004182c */
[-C--:B------:R-:W-:Y:S01]  /*7b10*/  FFMA.FTZ R174, R178, R126.reuse, -R125 ;  /* 0x0000007eb2ae7223 */ /* 0x080fe2000001087d */
[-CC-:B------:R-:W-:Y:S01]  /*7b20*/  FFMA.FTZ R186, R186, R126.reuse, -R123.reuse ;  /* 0x0000007ebaba7223 */ /* 0x180fe2000001087b */
[-CC-:B------:R-:W-:Y:S01]  /*7b30*/  FFMA.FTZ R176, R180, R126.reuse, -R123.reuse ;  /* 0x0000007eb4b07223 */ /* 0x180fe2000001087b */
[-C--:B------:R-:W-:Y:S01]  /*7b40*/  FFMA.FTZ R169, R184, R126.reuse, -R123 ;  /* 0x0000007eb8a97223 */ /* 0x080fe2000001087b */
[-CC-:B------:R-:W-:Y:S01]  /*7b50*/  FFMA.FTZ R178, R182, R126.reuse, -R125.reuse ;  /* 0x0000007eb6b27223 */ /* 0x180fe2000001087d */
[-C--:B------:R-:W-:Y:S01]  /*7b60*/  FFMA.FTZ R173, R188, R126.reuse, -R125 ;  /* 0x0000007ebcad7223 */ /* 0x080fe2000001087d */
[----:B------:R-:W-:Y:S01]  /*7b70*/  MUFU.EX2 R171, R171 ;  /* 0x000000ab00ab7308 */ /* 0x000fe20000000800 */
[C---:B------:R-:W-:Y:S01]  /*7b80*/  HMMA.16816.F32.BF16 R48, R96.reuse, R70, R48 ;  /* 0x000000466030723c */ /* 0x040fe20000041830 */
[----:B------:R-:W1:Y:S02]  /*7b90*/  LDSM.16.MT88.4 R68, [R128+0xa000] ;  /* 0x00a000008044783b */ /* 0x000e640000004200 */
[----:B------:R-:W-:Y:S04]  /*7ba0*/  MUFU.EX2 R186, R186 ;  /* 0x000000ba00ba7308 */ /* 0x000fe80000000800 */
[----:B------:R-:W-:Y:S01]  /*7bb0*/  MUFU.EX2 R176, R176 ;  /* 0x000000b000b07308 */ /* 0x000fe20000000800 */
[C---:B------:R-:W-:Y:S01]  /*7bc0*/  HMMA.16816.F32.BF16 R8, R96.reuse, R10, R92 ;  /* 0x0000000a6008723c */ /* 0x040fe2000004185c */
[----:B------:R-:W-:Y:S02]  /*7bd0*/  LDSM.16.MT88.4 R92, [R134+0x9800] ;  /* 0x00980000865c783b */ /* 0x000fe40000004200 */
[----:B------:R-:W-:Y:S04]  /*7be0*/  MUFU.EX2 R169, R169 ;  /* 0x000000a900a97308 */ /* 0x000fe80000000800 */
[----:B------:R-:W-:Y:S01]  /*7bf0*/  MUFU.EX2 R175, R175 ;  /* 0x000000af00af7308 */ /* 0x000fe20000000800 */
[C---:B---3--:R-:W-:Y:S03]  /*7c00*/  HMMA.16816.F32.BF16 R52, R96.reuse, R72, R52 ;  /* 0x000000486034723c */ /* 0x048fe60000041834 */
[----:B------:R-:W-:Y:S04]  /*7c10*/  MUFU.EX2 R174, R174 ;  /* 0x000000ae00ae7308 */ /* 0x000fe80000000800 */
[----:B------:R-:W-:Y:S01]  /*7c20*/  MUFU.EX2 R178, R178 ;  /* 0x000000b200b27308 */ /* 0x000fe20000000800 */
[C---:B------:R-:W-:Y:S01]  /*7c30*/  HMMA.16816.F32.BF16 R56, R96.reuse, R74, R56 ;  /* 0x0000004a6038723c */ /* 0x040fe20000041838 */
[----:B------:R-:W2:Y:S02]  /*7c40*/  LDSM.16.MT88.4 R72, [R130+0x8800] ;  /* 0x008800008248783b */ /* 0x000ea40000004200 */
[----:B------:R-:W-:Y:S05]  /*7c50*/  MUFU.EX2 R173, R173 ;  /* 0x000000ad00ad7308 */ /* 0x000fea0000000800 */
[C---:B------:R-:W-:Y:S08]  /*7c60*/  HMMA.16816.F32.BF16 R12, R96.reuse, R16, R12 ;  /* 0x00000010600c723c */ /* 0x040ff0000004180c */
[C---:B------:R-:W-:Y:S01]  /*7c70*/  HMMA.16816.F32.BF16 R16, R96.reuse, R18, R84 ;  /* 0x000000126010723c */ /* 0x040fe20000041854 */
[----:B------:R-:W-:Y:S07]  /*7c80*/  LDSM.16.MT88.4 R84, [R130+0x9800] ;  /* 0x009800008254783b */ /* 0x000fee0000004200 */
[C---:B-1----:R-:W-:Y:S01]  /*7c90*/  HMMA.16816.F32.BF16 R60, R96.reuse, R68, R60 ;  /* 0x00000044603c723c */ /* 0x042fe2000004183c */
[----:B------:R-:W-:Y:S01]  /*7ca0*/  FFMA.FTZ R68, R170, R126, -R123 ;  /* 0x0000007eaa447223 */ /* 0x000fe2000001087b */
[----:B----4-:R-:W-:Y:S01]  /*7cb0*/  F2FP.BF16.F32.PACK_AB R69, R165, R172 ;  /* 0x000000aca545723e */ /* 0x010fe200000010ff */
        /* <DEDUP_REMOVED lines=23> */
[-C--:B------:R-:W-:Y:S01]  /*7e30*/  FFMA.FTZ R119, R121, R126.reuse, -R123 ;  /* 0x0000007e79777223 */ /* 0x080fe2000001087b */
[----:B------:R-:W-:-:S05]  /*7e40*/  FFMA.FTZ R121, R122, R126, -R125 ;  /* 0x0000007e7a797223 */ /* 0x000fca000001087d */
[C---:B------:R-:W-:Y:S01]  /*7e50*/  HMMA.16816.F32.BF16 R48, R68.reuse, R82, R48 ;  /* 0x000000524430723c */ /* 0x040fe20000041830 */
[----:B------:R-:W-:Y:S04]  /*7e60*/  MUFU.EX2 R119, R119 ;  /* 0x0000007700777308 */ /* 0x000fe80000000800 */
[----:B------:R-:W-:Y:S03]  /*7e70*/  MUFU.EX2 R121, R121 ;  /* 0x0000007900797308 */ /* 0x000fe60000000800 */
[C---:B-1----:R-:W-:Y:S08]  /*7e80*/  HMMA.16816.F32.BF16 R52, R68.reuse, R76, R52 ;  /* 0x0000004c4434723c */ /* 0x042ff00000041834 */
[C---:B------:R-:W-:Y:S01]  /*7e90*/  HMMA.16816.F32.BF16 R56, R68.reuse, R78, R56 ;  /* 0x0000004e4438723c */ /* 0x040fe20000041838 */
[----:B------:R-:W1:Y:S07]  /*7ea0*/  LDSM.16.MT88.4 R76, [R134+0x9000] ;  /* 0x00900000864c783b */ /* 0x000e6e0000004200 */
[C---:B--2---:R-:W-:Y:S08]  /*7eb0*/  HMMA.16816.F32.BF16 R60, R68.reuse, R72, R60 ;  /* 0x00000048443c723c */ /* 0x044ff0000004183c */
[----:B------:R-:W-:Y:S01]  /*7ec0*/  HMMA.16816.F32.BF16 R64, R68, R74, R64 ;  /* 0x0000004a4440723c */ /* 0x000fe20000041840 */
[----:B------:R-:W-:Y:S01]  /*7ed0*/  F2FP.BF16.F32.PACK_AB R68, R171, R186 ;  /* 0x000000baab44723e */ /* 0x000fe200000010ff */
[----:B------:R-:W2:Y:S01]  /*7ee0*/  LDSM.16.MT88.4 R72, [R130+0x9000] ;  /* 0x009000008248783b */ /* 0x000ea20000004200 */
        /* <DEDUP_REMOVED lines=76> */
[----:B------:R-:W-:Y:S01]  /*83b0*/  FADD.FTZ R175, R175, R164 ;  /* 0x000000a4afaf7221 */ /* 0x000fe20000010000 */
[----:B------:R-:W-:-:S03]  /*83c0*/  @P1 IADD3 R164, PT, PT, R160, -0x3, RZ ;  /* 0xfffffffda0a41810 */ /* 0x000fc60007ffe0ff */
[----:B------:R-:W-:-:S03]  /*83d0*/  FADD.FTZ R175, R174, R175 ;  /* 0x000000afaeaf7221 */ /* 0x000fc60000010000 */
[----:B------:R-:W-:Y:S01]  /*83e0*/  HMMA.16816.F32.BF16 R40, R100, R6, R40 ;  /* 0x000000066428723c */ /* 0x000fe20000041828 */
[----:B------:R-:W1:Y:S01]  /*83f0*/  LDSM.16.MT88.4 R4, [R128+0xb800] ;  /* 0x00b800008004783b */ /* 0x000e620000004200 */
[----:B------:R-:W-:-:S04]  /*8400*/  FADD.FTZ R178, R178, R175 ;  /* 0x000000afb2b27221 */ /* 0x000fc80000010000 */
[----:B------:R-:W-:Y:S02]  /*8410*/  FADD.FTZ R173, R173, R178 ;  /* 0x000000b2adad7221 */ /* 0x000fe40000010000 */
        /* <DEDUP_REMOVED lines=18> */
.L_x_12986:
[----:B------:R-:W-:-:S05]  /*8540*/  IADD3 R164, PT, PT, R32, -0x1, RZ ;  /* 0xffffffff20a47810 */ /* 0x000fca0007ffe0ff */
.L_x_12995:
[----:B------:R-:W-:Y:S05]  /*8550*/  BSYNC B2 ;  /* 0x0000000000027941 */ /* 0x000fea0003800000 */
.L_x_12985:
        /* <DEDUP_REMOVED lines=16> */
.L_x_13003:
        /* <DEDUP_REMOVED lines=77> */
.L_x_12998:
[----:B------:R-:W-:Y:S05]  /*8b30*/  BSYNC.RECONVERGENT B0 ;  /* 0x0000000000007941 */ /* 0x000fea0003800200 */
.L_x_12997:
        /* <DEDUP_REMOVED lines=24> */
[----:B------:R-:W1:Y:S06]  /*8cc0*/  LD.E R100, desc[UR4][R2.64+0x18c] ;  /* 0x00018c0402647980 */ /* 0x000e6c000c101900 */
[----:B------:R-:W2:Y:S06]  /*8cd0*/  LDSM.16.M88.4 R120, [R138+0x5800] ;  /* 0x005800008a78783b */ /* 0x000eac0000000200 */
[----:B------:R-:W0:Y:S06]  /*8ce0*/  LDGDEPBAR ;  /* 0x00000000000079af */ /* 0x000e2c0000000000 */
[----:B------:R-:W-:Y:S01]  /*8cf0*/  LDSM.16.M88.4 R124, [R133+0x5000] ;  /* 0x00500000857c783b */ /* 0x000fe20000000200 */
[C---:B---3--:R-:W-:Y:S08]  /*8d00*/  HMMA.16816.F32.BF16 R4, R104.reuse, R108, RZ ;  /* 0x0000006c6804723c */ /* 0x048ff000000418ff */
[C---:B------:R-:W-:Y:S01]  /*8d10*/  HMMA.16816.F32.BF16 R8, R104.reuse, R110, RZ ;  /* 0x0000006e6808723c */ /* 0x040fe200000418ff */
[----:B------:R-:W-:Y:S07]  /*8d20*/  LDSM.16.M88.4 R108, [R137] ;  /* 0x00000000896c783b */ /* 0x000fee0000000200 */
[C---:B----4-:R-:W-:Y:S08]  /*8d30*/  HMMA.16816.F32.BF16 R12, R104.reuse, R112, RZ ;  /* 0x00000070680c723c */ /* 0x050ff000000418ff */
[C---:B------:R-:W-:Y:S01]  /*8d40*/  HMMA.16816.F32.BF16 R16, R104.reuse, R114, RZ ;  /* 0x000000726810723c */ /* 0x040fe200000418ff */
[----:B------:R-:W3:Y:S07]  /*8d50*/  LDSM.16.M88.4 R112, [R133+0x4000] ;  /* 0x004000008570783b */ /* 0x000eee0000000200 */
[C---:B-----5:R-:W-:Y:S08]  /*8d60*/  HMMA.16816.F32.BF16 R20, R104.reuse, R116, RZ ;  /* 0x000000746814723c */ /* 0x060ff000000418ff */
[C---:B------:R-:W-:Y:S01]  /*8d70*/  HMMA.16816.F32.BF16 R24, R104.reuse, R118, RZ ;  /* 0x000000766818723c */ /* 0x040fe200000418ff */
[----:B------:R-:W4:Y:S07]  /*8d80*/  LDSM.16.M88.4 R116, [R133+0x4800] ;  /* 0x004800008574783b */ /* 0x000f2e0000000200 */
[C---:B--2---:R-:W-:Y:S08]  /*8d90*/  HMMA.16816.F32.BF16 R28, R104.reuse, R120, RZ ;  /* 0x00000078681c723c */ /* 0x044ff000000418ff */
[----:B------:R-:W-:Y:S01]  /*8da0*/  HMMA.16816.F32.BF16 R32, R104, R122, RZ ;  /* 0x0000007a6820723c */ /* 0x000fe200000418ff */
[----:B------:R-:W2:Y:S06]  /*8db0*/  LDSM.16.M88.4 R104, [R133+0x5800] ;  /* 0x005800008568783b */ /* 0x000eac0000000200 */
[----:B------:R-:W-:Y:S01]  /*8dc0*/  LDSM.16.M88.4 R120, [R132+0x4800] ;  /* 0x004800008478783b */ /* 0x000fe20000000200 */
[C---:B---3--:R-:W-:Y:S08]  /*8dd0*/  HMMA.16816.F32.BF16 R4, R108.reuse, R112, R4 ;  /* 0x000000706c04723c */ /* 0x048ff00000041804 */
[C---:B------:R-:W-:Y:S01]  /*8de0*/  HMMA.16816.F32.BF16 R8, R108.reuse, R114, R8 ;  /* 0x000000726c08723c */ /* 0x040fe20000041808 */
[----:B------:R-:W-:Y:S07]  /*8df0*/  LDSM.16.M88.4 R112, [R136] ;  /* 0x000000008870783b */ /* 0x000fee0000000200 */
[C---:B----4-:R-:W-:Y:S08]  /*8e00*/  HMMA.16816.F32.BF16 R12, R108.reuse, R116, R12 ;  /* 0x000000746c0c723c */ /* 0x050ff0000004180c */
[C---:B------:R-:W-:Y:S01]  /*8e10*/  HMMA.16816.F32.BF16 R16, R108.reuse, R118, R16 ;  /* 0x000000766c10723c */ /* 0x040fe20000041810 */
[----:B------:R-:W3:Y:S07]  /*8e20*/  LDSM.16.M88.4 R116, [R132+0x4000] ;  /* 0x004000008474783b */ /* 0x000eee0000000200 */
[C---:B------:R-:W-:Y:S08]  /*8e30*/  HMMA.16816.F32.BF16 R20, R108.reuse, R124, R20 ;  /* 0x0000007c6c14723c */ /* 0x040ff00000041814 */
[C---:B------:R-:W-:Y:S08]  /*8e40*/  HMMA.16816.F32.BF16 R24, R108.reuse, R126, R24 ;  /* 0x0000007e6c18723c */ /* 0x040ff00000041818 */
[C---:B--2---:R-:W-:Y:S08]  /*8e50*/  HMMA.16816.F32.BF16 R28, R108.reuse, R104, R28 ;  /* 0x000000686c1c723c */ /* 0x044ff0000004181c */
[----:B------:R-:W-:Y:S01]  /*8e60*/  HMMA.16816.F32.BF16 R32, R108, R106, R32 ;  /* 0x0000006a6c20723c */ /* 0x000fe20000041820 */
[----:B------:R-:W2:Y:S06]  /*8e70*/  LDSM.16.M88.4 R104, [R132+0x5000] ;  /* 0x005000008468783b */ /* 0x000eac0000000200 */
[----:B------:R-:W4:Y:S01]  /*8e80*/  LDSM.16.M88.4 R108, [R132+0x5800] ;  /* 0x00580000846c783b */ /* 0x000f220000000200 */
        /* <DEDUP_REMOVED lines=8> */
[----:B------:R-:W2:Y:S07]  /*8f10*/  LDSM.16.M88.4 R104, [R135] ;  /* 0x000000008768783b */ /* 0x000eae0000000200 */
[C---:B----4-:R-:W-:Y:S08]  /*8f20*/  HMMA.16816.F32.BF16 R28, R112.reuse, R108, R28 ;  /* 0x0000006c701c723c */ /* 0x050ff0000004181c */
[----:B------:R-:W-:Y:S01]  /*8f30*/  HMMA.16816.F32.BF16 R32, R112, R110, R32 ;  /* 0x0000006e7020723c */ /* 0x000fe20000041820 */
[----:B------:R-:W3:Y:S06]  /*8f40*/  LDSM.16.M88.4 R108, [R131+0x5000] ;  /* 0x00500000836c783b */ /* 0x000eec0000000200 */
[----:B------:R-:W4:Y:S01]  /*8f50*/  LDSM.16.M88.4 R112, [R131+0x5800] ;  /* 0x005800008370783b */ /* 0x000f220000000200 */
        /* <DEDUP_REMOVED lines=37> */
[----:B------:R-:W4:Y:S06]  /*91b0*/  LDSM.16.M88.4 R104, [R132+0x7000] ;  /* 0x007000008468783b */ /* 0x000f2c0000000200 */
[----:B------:R-:W-:Y:S01]  /*91c0*/  LDSM.16.M88.4 R112, [R135+0x2000] ;  /* 0x002000008770783b */ /* 0x000fe20000000200 */
        /* <DEDUP_REMOVED lines=8> */
[----:B------:R-:W3:Y:S07]  /*9250*/  LDSM.16.M88.4 R104, [R131+0x6800] ;  /* 0x006800008368783b */ /* 0x000eee0000000200 */
[C---:B--2---:R-:W-:Y:S08]  /*9260*/  HMMA.16816.F32.BF16 R28, R116.reuse, R108, R28 ;  /* 0x0000006c741c723c */ /* 0x044ff0000004181c */
[----:B------:R-:W-:Y:S01]  /*9270*/  HMMA.16816.F32.BF16 R32, R116, R110, R32 ;  /* 0x0000006e7420723c */ /* 0x000fe20000041820 */
[----:B------:R-:W2:Y:S07]  /*9280*/  LDSM.16.M88.4 R108, [R131+0x7000] ;  /* 0x00700000836c783b */ /* 0x000eae0000000200 */
[C---:B------:R-:W-:Y:S08]  /*9290*/  HMMA.16816.F32.BF16 R4, R112.reuse, R120, R4 ;  /* 0x000000787004723c */ /* 0x040ff00000041804 */
[C---:B------:R-:W-:Y:S08]  /*92a0*/  HMMA.16816.F32.BF16 R8, R112.reuse, R122, R8 ;  /* 0x0000007a7008723c */ /* 0x040ff00000041808 */
[C---:B---3--:R-:W-:Y:S03]  /*92b0*/  HMMA.16816.F32.BF16 R12, R112.reuse, R104, R12 ;  /* 0x00000068700c723c */ /* 0x048fe6000004180c */
[-C--:B-1----:R-:W-:Y:S01]  /*92c0*/  FMUL.FTZ R101, R4, R100.reuse ;  /* 0x0000006404657220 */ /* 0x082fe20000410000 */
        /* <DEDUP_REMOVED lines=8> */
[-C--:B------:R-:W-:Y:S03]  /*9350*/  FMUL.FTZ R172, R9, R100.reuse ;  /* 0x0000006409ac7220 */ /* 0x080fe60000410000 */
[----:B------:R-:W4:Y:S01]  /*9360*/  MUFU.TANH R168, R168 ;  /* 0x000000a800a87308 */ /* 0x000f220000002400 */
        /* <DEDUP_REMOVED lines=24> */
[C---:B---3--:R-:W-:Y:S03]  /*94f0*/  HMMA.16816.F32.BF16 R28, R112.reuse, R104, R28 ;  /* 0x00000068701c723c */ /* 0x048fe6000004181c */
[-C--:B------:R-:W-:Y:S06]  /*9500*/  FMUL.FTZ R187, R27, R100.reuse ;  /* 0x000000641bbb7220 */ /* 0x080fec0000410000 */
        /* <DEDUP_REMOVED lines=110> */
.L_x_13002:
[----:B------:R-:W-:Y:S05]  /*9bf0*/  BSYNC.RECONVERGENT B0 ;  /* 0x0000000000007941 */ /* 0x000fea0003800200 */
.L_x_13001:
        /* <DEDUP_REMOVED lines=19> */
.L_x_13000:
[----:B------:R-:W-:Y:S05]  /*9d30*/  BSYNC.RECONVERGENT B1 ;  /* 0x0000000000017941 */ /* 0x000fea0003800200 */
.L_x_12999:
[----:B------:R-:W3:Y:S01]  /*9d40*/  LD.E R103, desc[UR4][R2.64+0xdc] ;  /* 0x0000dc0402677980 */ /* 0x000ee2000c101900 */
[CC--:B------:R-:W-:Y:S01]  /*9d50*/  ISETP.GE.AND P4, PT, R165.reuse, R162.reuse, PT ;  /* 0x000000a2a500720c */ /* 0x0c0fe20003f86270 */
[C---:B------:R-:W-:Y:S01]  /*9d60*/  VIADD R25, R165.reuse, 0xffffffe1 ;  /* 0xffffffe1a5197836 */ /* 0x040fe20000000000 */
[CC--:B------:R-:W-:Y:S01]  /*9d70*/  ISETP.GE.AND P1, PT, R165.reuse, R161.reuse, PT ;  /* 0x000000a1a500720c */ /* 0x0c0fe20003f26270 */
[----:B------:R-:W-:Y:S01]  /*9d80*/  VIADD R13, R165, 0xffffffe9 ;  /* 0xffffffe9a50d7836 */ /* 0x000fe20000000000 */
[----:B-1----:R-:W-:Y:S01]  /*9d90*/  FSEL R27, R195, -INF , P4 ;  /* 0xff800000c31b7808 */ /* 0x002fe20002000000 */
[----:B------:R-:W-:Y:S01]  /*9da0*/  VIADD R4, R165, 0xffffffe0 ;  /* 0xffffffe0a5047836 */ /* 0x000fe20000000000 */
[-C--:B------:R-:W-:Y:S01]  /*9db0*/  ISETP.GE.AND P4, PT, R25, R162.reuse, PT ;  /* 0x000000a21900720c */ /* 0x080fe20003f86270 */
[----:B------:R-:W-:Y:S01]  /*9dc0*/  VIADD R16, R165, 0xfffffff0 ;  /* 0xfffffff0a5107836 */ /* 0x000fe20000000000 */
[----:B------:R-:W-:Y:S01]  /*9dd0*/  FSEL R26, R197, -INF , P1 ;  /* 0xff800000c51a7808 */ /* 0x000fe20000800000 */
[C---:B--2---:R-:W-:Y:S01]  /*9de0*/  VIADD R11, R165.reuse, 0xfffffff1 ;  /* 0xfffffff1a50b7836 */ /* 0x044fe20000000000 */
[----:B------:R-:W-:Y:S01]  /*9df0*/  FSEL R21, R168, -INF , P4 ;  /* 0xff800000a8157808 */ /* 0x000fe20002000000 */
[----:B------:R-:W-:Y:S01]  /*9e00*/  VIADD R15, R165, 0xffffffe8 ;  /* 0xffffffe8a50f7836 */ /* 0x000fe20000000000 */
        /* <DEDUP_REMOVED lines=44> */
[-C--:B------:R-:W-:Y:S02]  /*a0d0*/  ISETP.GE.AND P0, PT, R4, R162.reuse, PT ;  /* 0x000000a20400720c */ /* 0x080fe40003f06270 */
[----:B------:R-:W-:Y:S02]  /*a0e0*/  FSEL R183, R186, -INF , P3 ;  /* 0xff800000bab77808 */ /* 0x000fe40001800000 */
[-C--:B------:R-:W-:Y:S02]  /*a0f0*/  ISETP.GE.AND P3, PT, R6, R162.reuse, PT ;  /* 0x000000a20600720c */ /* 0x080fe40003f66270 */
[----:B------:R-:W-:Y:S02]  /*a100*/  FSEL R179, R184, -INF , P4 ;  /* 0xff800000b8b37808 */ /* 0x000fe40002000000 */
[----:B------:R-:W-:Y:S02]  /*a110*/  ISETP.GE.AND P4, PT, R5, R162, PT ;  /* 0x000000a20500720c */ /* 0x000fe40003f86270 */
[CC--:B------:R-:W-:Y:S02]  /*a120*/  ISETP.GE.AND P6, PT, R4.reuse, R156.reuse, PT ;  /* 0x0000009c0400720c */ /* 0x0c0fe40003fc6270 */
[----:B------:R-:W-:Y:S01]  /*a130*/  ISETP.GE.AND P5, PT, R4, R155, PT ;  /* 0x0000009b0400720c */ /* 0x000fe20003fa6270 */
[----:B------:R-:W-:Y:S01]  /*a140*/  VIADD R4, R165, 0x18 ;  /* 0x00000018a5047836 */ /* 0x000fe20000000000 */
[----:B------:R-:W-:Y:S02]  /*a150*/  FSEL R23, R101, -INF , P0 ;  /* 0xff80000065177808 */ /* 0x000fe40000000000 */
[----:B------:R-:W-:Y:S02]  /*a160*/  ISETP.GE.AND P0, PT, R165, R156, PT ;  /* 0x0000009ca500720c */ /* 0x000fe40003f06270 */
[----:B------:R-:W-:Y:S02]  /*a170*/  FSEL R125, R189, -INF , P3 ;  /* 0xff800000bd7d7808 */ /* 0x000fe40001800000 */
[-C--:B------:R-:W-:Y:S02]  /*a180*/  ISETP.GE.AND P3, PT, R8, R161.reuse, PT ;  /* 0x000000a10800720c */ /* 0x080fe40003f66270 */
[----:B------:R-:W-:Y:S02]  /*a190*/  FSEL R123, R196, -INF , P4 ;  /* 0xff800000c47b7808 */ /* 0x000fe40002000000 */
[-C--:B------:R-:W-:Y:S02]  /*a1a0*/  ISETP.GE.AND P4, PT, R7, R161.reuse, PT ;  /* 0x000000a10700720c */ /* 0x080fe40003f86270 */
[----:B------:R-:W-:Y:S02]  /*a1b0*/  FSEL R189, R27, -INF , !P0 ;  /* 0xff8000001bbd7808 */ /* 0x000fe40004000000 */
[-C--:B------:R-:W-:Y:S02]  /*a1c0*/  ISETP.GE.AND P0, PT, R4, R162.reuse, PT ;  /* 0x000000a20400720c */ /* 0x080fe40003f06270 */
[----:B------:R-:W-:Y:S02]  /*a1d0*/  FSEL R177, R188, -INF , P3 ;  /* 0xff800000bcb17808 */ /* 0x000fe40001800000 */
[----:B------:R-:W-:Y:S02]  /*a1e0*/  ISETP.GE.AND P3, PT, R12, R162, PT ;  /* 0x000000a20c00720c */ /* 0x000fe40003f66270 */
[----:B------:R-:W-:Y:S02]  /*a1f0*/  FSEL R175, R187, -INF , P4 ;  /* 0xff800000bbaf7808 */ /* 0x000fe40002000000 */
        /* <DEDUP_REMOVED lines=8> */
[-C--:B------:R-:W-:Y:S02]  /*a280*/  ISETP.GE.AND P4, PT, R25, R156.reuse, PT ;  /* 0x0000009c1900720c */ /* 0x080fe40003f86270 */
[----:B------:R-:W-:Y:S02]  /*a290*/  FSEL R181, R26, -INF , !P1 ;  /* 0xff8000001ab57808 */ /* 0x000fe40004800000 */
[----:B------:R-:W-:Y:S02]  /*a2a0*/  FSEL R104, R100, -INF , P0 ;  /* 0xff80000064687808 */ /* 0x000fe40000000000 */
[-C--:B------:R-:W-:Y:S02]  /*a2b0*/  ISETP.GE.AND P0, PT, R15, R156.reuse, PT ;  /* 0x0000009c0f00720c */ /* 0x080fe40003f06270 */
[----:B------:R-:W-:Y:S02]  /*a2c0*/  ISETP.GE.AND P1, PT, R4, R161, PT ;  /* 0x000000a10400720c */ /* 0x000fe40003f26270 */
        /* <DEDUP_REMOVED lines=8> */
[----:B------:R-:W-:Y:S02]  /*a350*/  FSEL R105, R192, -INF , P1 ;  /* 0xff800000c0697808 */ /* 0x000fe40000800000 */
        /* <DEDUP_REMOVED lines=15> */
[CC--:B------:R-:W-:Y:S02]  /*a450*/  ISETP.GE.AND P6, PT, R8.reuse, R156.reuse, PT ;  /* 0x0000009c0800720c */ /* 0x0c0fe40003fc6270 */
        /* <DEDUP_REMOVED lines=16> */
[CC--:B------:R-:W-:Y:S02]  /*a560*/  ISETP.GE.AND P0, PT, R7.reuse, R156.reuse, PT ;  /* 0x0000009c0700720c */ /* 0x0c0fe40003f06270 */
[----:B------:R-:W-:Y:S02]  /*a570*/  FMNMX3.FTZ R8, R8, R195, R193, !PT ;  /* 0x000000c308087276 */ /* 0x000fe400078100c1 */
[----:B------:R-:W-:Y:S02]  /*a580*/  ISETP.GE.AND P1, PT, R10, R155, PT ;  /* 0x0000009b0a00720c */ /* 0x000fe40003f26270 */
[----:B------:R-:W-:Y:S02]  /*a590*/  FSEL R191, R18, -INF , !P5 ;  /* 0xff80000012bf7808 */ /* 0x000fe40006800000 */
[----:B------:R-:W-:Y:S02]  /*a5a0*/  FMNMX3.FTZ R6, R6, R169, R171, !PT ;  /* 0x000000a906067276 */ /* 0x000fe400078100ab */
[----:B------:R-:W-:Y:S02]  /*a5b0*/  ISETP.GE.AND P5, PT, R7, R155, PT ;  /* 0x0000009b0700720c */ /* 0x000fe40003fa6270 */
[----:B------:R-:W-:Y:S02]  /*a5c0*/  FSEL R183, R183, -INF , !P0 ;  /* 0xff800000b7b77808 */ /* 0x000fe40004000000 */
[-C--:B------:R-:W-:Y:S02]  /*a5d0*/  ISETP.GE.AND P0, PT, R5, R156.reuse, PT ;  /* 0x0000009c0500720c */ /* 0x080fe40003f06270 */
        /* <DEDUP_REMOVED lines=322> */
.L_x_12996:
        /* <DEDUP_REMOVED lines=10> */
.L_x_13018:
        /* <DEDUP_REMOVED lines=218> */
.L_x_13005:
        /* <DEDUP_REMOVED lines=23> */
.L_x_13007:
[----:B------:R-:W-:Y:S05]  /*c9b0*/  BSYNC.RECONVERGENT B0 ;  /* 0x0000000000007941 */ /* 0x000fea0003800200 */
.L_x_13006:
        /* <DEDUP_REMOVED lines=9> */
.L_x_13009:
[----:B------:R-:W-:Y:S05]  /*ca50*/  BSYNC.RECONVERGENT B0 ;  /* 0x0000000000007941 */ /* 0x000fea0003800200 */
.L_x_13008:
        /* <DEDUP_REMOVED lines=14> */
.L_x_13011:
[----:B------:R-:W-:Y:S05]  /*cb40*/  BSYNC.RECONVERGENT B0 ;  /* 0x0000000000007941 */ /* 0x000fea0003800200 */
.L_x_13010:
        /* <DEDUP_REMOVED lines=14> */
.L_x_13013:
[----:B------:R-:W-:Y:S05]  /*cc30*/  BSYNC.RECONVERGENT B0 ;  /* 0x0000000000007941 */ /* 0x000fea0003800200 */
.L_x_13012:
[----:B------:R-:W-:-:S04]  /*cc40*/  MOV R149, 0x0 ;  /* 0x0000000000957802 */ /* 0x000fc80000000f00 */
[----:B-1234-:R-:W-:Y:S05]  /*cc50*/  @P4 RET.REL.NODEC R148 `(_ZN5flash24flash_fwd_splitkv_kernelI23Flash_fwd_kernel_traitsILi128ELi64ELi64ELi4ELb0ELb0EN7cutlass10bfloat16_tE19Flash_kernel_traitsILi128ELi64ELi64ELi4ES3_EELb0ELb1ELb0ELb0ELb1ELb1ELb0ELb0EEEvNS_16Flash_fwd_paramsE) ;  /* 0xffffff3094e84950 */ /* 0x01efea0003c3ffff */
        /* <DEDUP_REMOVED lines=13> */
[----:B-1----:R-:W-:Y:S05]  /*cd30*/  RET.REL.NODEC R148 `(_ZN5flash24flash_fwd_splitkv_kernelI23Flash_fwd_kernel_traitsILi128ELi64ELi64ELi4ELb0ELb0EN7cutlass10bfloat16_tE19Flash_kernel_traitsILi128ELi64ELi64ELi4ES3_EELb0ELb1ELb0ELb0ELb1ELb1ELb0ELb0EEEvNS_16Flash_fwd_paramsE) ;  /* 0xffffff3094b07950 */ /* 0x002fea0003c3ffff */
.L_x_13004:
[----:B------:R-:W-:Y:S01]  /*cd40*/  MOV R5, 0x2 ;  /* 0x0000000200057802 */ /* 0x000fe20000000f00 */
[----:B------:R-:W-:Y:S01]  /*cd50*/  IMAD.MOV.U32 R4, RZ, RZ, 0x1f ;  /* 0x0000001fff047424 */ /* 0x000fe200078e00ff */
[----:B------:R-:W-:-:S07]  /*cd60*/  MOV R6, 0xffffffff ;  /* 0xffffffff00067802 */ /* 0x000fce0000000f00 */
[----:B-1---5:R-:W-:Y:S05]  /*cd70*/  WARPSYNC.COLLECTIVE R6, `(.L_x_13014) ;  /* 0x0000000006087348 */ /* 0x022fea0003c00000 */
[----:B------:R2:W3:Y:S02]  /*cd80*/  SHFL.BFLY P0, R10, R167, R5, R4 ;  /* 0x0c000005a70a7389 */ /* 0x0004e40000000004 */
[----:B-123-5:R-:W-:Y:S05]  /*cd90*/  ENDCOLLECTIVE ;  /* 0x000000000000791b */ /* 0x02efea0003800000 */
.L_x_13014:
[----:B------:R-:W-:Y:S02]  /*cda0*/  IMAD.MOV.U32 R8, RZ, RZ, R10 ;  /* 0x000000ffff087224 */ /* 0x000fe400078e000a */
[----:B------:R-:W-:Y:S02]  /*cdb0*/  IMAD.MOV.U32 R5, RZ, RZ, 0x1 ;  /* 0x00000001ff057424 */ /* 0x000fe400078e00ff */
[----:B------:R-:W-:-:S05]  /*cdc0*/  FADD.FTZ R8, R8, R167 ;  /* 0x000000a708087221 */ /* 0x000fca0000010000 */
[----:B------:R-:W-:-:S07]  /*cdd0*/  MOV R167, R8 ;  /* 0x0000000800a77202 */ /* 0x000fce0000000f00 */
[----:B------:R-:W-:Y:S05]  /*cde0*/  WARPSYNC.COLLECTIVE R6, `(.L_x_13015) ;  /* 0x0000000006087348 */ /* 0x000fea0003c00000 */
[----:B------:R1:W2:Y:S02]  /*cdf0*/  SHFL.BFLY P0, R10, R167, R5, R4 ;  /* 0x0c000005a70a7389 */ /* 0x0002a40000000004 */
[----:B-12---:R-:W-:Y:S05]  /*ce00*/  ENDCOLLECTIVE ;  /* 0x000000000000791b */ /* 0x006fea0003800000 */
.L_x_13015:
[----:B------:R-:W-:Y:S01]  /*ce10*/  MOV R167, R166 ;  /* 0x000000a600a77202 */ /* 0x000fe20000000f00 */
[----:B------:R-:W-:Y:S01]  /*ce20*/  IMAD.MOV.U32 R5, RZ, RZ, 0x2 ;  /* 0x00000002ff057424 */ /* 0x000fe200078e00ff */
[----:B------:R-:W-:-:S07]  /*ce30*/  MOV R9, R10 ;  /* 0x0000000a00097202 */ /* 0x000fce0000000f00 */
[----:B------:R-:W-:Y:S05]  /*ce40*/  WARPSYNC.COLLECTIVE R6, `(.L_x_13016) ;  /* 0x0000000006087348 */ /* 0x000fea0003c00000 */
[----:B------:R1:W2:Y:S02]  /*ce50*/  SHFL.BFLY P0, R10, R167, R5, R4 ;  /* 0x0c000005a70a7389 */ /* 0x0002a40000000004 */
[----:B-12---:R-:W-:Y:S05]  /*ce60*/  ENDCOLLECTIVE ;  /* 0x000000000000791b */ /* 0x006fea0003800000 */
.L_x_13016:
[----:B------:R-:W-:Y:S01]  /*ce70*/  FADD.FTZ R9, R8, R9 ;  /* 0x0000000908097221 */ /* 0x000fe20000010000 */
[----:B------:R-:W-:Y:S01]  /*ce80*/  FADD.FTZ R7, R10, R166 ;  /* 0x000000a60a077221 */ /* 0x000fe20000010000 */
[----:B------:R-:W-:-:S04]  /*ce90*/  MOV R5, 0x1 ;  /* 0x0000000100057802 */ /* 0x000fc80000000f00 */
[----:B------:R-:W-:-:S07]  /*cea0*/  MOV R167, R7 ;  /* 0x0000000700a77202 */ /* 0x000fce0000000f00 */
[----:B------:R-:W-:Y:S05]  /*ceb0*/  WARPSYNC.COLLECTIVE R6, `(.L_x_13017) ;  /* 0x0000000006087348 */ /* 0x000fea0003c00000 */
[----:B------:R1:W2:Y:S02]  /*cec0*/  SHFL.BFLY P0, R10, R167, R5, R4 ;  /* 0x0c000005a70a7389 */ /* 0x0002a40000000004 */
[----:B-12---:R-:W-:Y:S05]  /*ced0*/  ENDCOLLECTIVE ;  /* 0x000000000000791b */ /* 0x006fea0003800000 */
.L_x_13017:
[----:B------:R-:W-:Y:S05]  /*cee0*/  BRA `(.L_x_13018) ;  /* 0xffffffe800ec7947 */ /* 0x000fea000383ffff */
.L_x_13019:
        /* <DEDUP_REMOVED lines=9> */
.L_x_14965:


//--------------------- .text._ZN5flash24flash_fwd_splitkv_kernelI23Flash_fwd_kernel_traitsILi128ELi64ELi64ELi4ELb0ELb0EN7cutlass10bfloat16_tE19Flash_kernel_traitsILi128ELi64ELi64ELi4ES3_EELb0ELb1ELb1ELb0ELb0ELb0ELb0ELb0EEEvNS_16Flash_fwd_paramsE --------------------------
	.section	.text._ZN5flash24flash_fwd_splitkv_kernelI23Flash_fwd_kernel_traitsILi128ELi64ELi64ELi4ELb0ELb0EN7cutlass10bfloat16_tE19Flash_kernel_traitsILi128ELi64ELi64ELi4ES3_EELb0ELb1ELb1ELb0ELb0ELb0ELb0ELb0EEEvNS_16Flash_fwd_paramsE,"ax",@progbits
	.align	128
        .global         _ZN5flash24flash_fwd_splitkv_kernelI23Flash_fwd_kernel_traitsILi128ELi64ELi64ELi4ELb0ELb0EN7cutlass10bfloat16_tE19Flash_kernel_traitsILi128ELi64ELi64ELi4ES3_EELb0ELb1ELb1ELb0ELb0ELb0ELb0ELb0EEEvNS_16Flash_fwd_paramsE
        .type           _ZN5flash24flash_fwd_splitkv_kernelI23Flash_fwd_kernel_traitsILi128ELi64ELi64ELi4ELb0ELb0EN7cutlass10bfloat16_tE19Flash_kernel_traitsILi128ELi64ELi64ELi4ES3_EELb0ELb1ELb1ELb0ELb0ELb0ELb0ELb0EEEvNS_16Flash_fwd_paramsE,@function
        .size           _ZN5flash24flash_fwd_splitkv_kernelI23Flash_fwd_kernel_traitsILi128ELi64ELi64ELi4ELb0ELb0EN7cutlass10bfloat16_tE19Flash_kernel_traitsILi128ELi64ELi64ELi4ES3_EELb0ELb1ELb1ELb0ELb0ELb0ELb0ELb0EEEvNS_16Flash_fwd_paramsE,(.L_x_14966 - _ZN5flash24flash_fwd_splitkv_kernelI23Flash_fwd_kernel_traitsILi128ELi64ELi64ELi4ELb0ELb0EN7cutlass10bfloat16_tE19Flash_kernel_traitsILi128ELi64ELi64ELi4ES3_EELb0ELb1ELb1ELb0ELb0ELb0ELb0ELb0EEEvNS_16Flash_fwd_paramsE)
        .other          _ZN5flash24flash_fwd_splitkv_kernelI23Flash_fwd_kernel_traitsILi128ELi64ELi64ELi4ELb0ELb0EN7cutlass10bfloat16_tE19Flash_kernel_traitsILi128ELi64ELi64ELi4ES3_EELb0ELb1ELb1ELb0ELb0ELb0ELb0ELb0EEEvNS_16Flash_fwd_paramsE,@"STO_CUDA_ENTRY STV_DEFAULT"
_ZN5flash24flash_fwd_splitkv_kernelI23Flash_fwd_kernel_traitsILi128ELi64ELi64ELi4ELb0ELb0EN7cutlass10bfloat16_tE19Flash_kernel_traitsILi128ELi64ELi64ELi4ES3_EELb0ELb1ELb1ELb0ELb0ELb0ELb0ELb0EEEvNS_16Flash_fwd_paramsE:
.text._ZN5flash24flash_fwd_splitkv_kernelI23Flash_fwd_kernel_traitsILi128ELi64ELi64ELi4ELb0ELb0EN7cutlass10bfloat16_tE19Flash_kernel_traitsILi128ELi64ELi64ELi4ES3_EELb0ELb1ELb1ELb0ELb0ELb0ELb0ELb0EEEvNS_16Flash_fwd_paramsE:
[----:B------:R-:W-:Y:S01]  /*0000*/  LDC R1, c[0x0][0x37c] ;  /* 0x0000df00ff017b82 */ /* 0x000fe20000000800 */
[----:B------:R-:W1:Y:S07]  /*0010*/  S2R R29, SR_CTAID.X ;  /* 0x00000000001d7919 */ /* 0x000e6e0000002500 */
[----:B------:R-:W2:Y:S01]  /*0020*/  LDC.64 R2, c[0x0][0x348] ;  /* 0x0000d200ff027b82 */ /* 0x000ea20000000a00 */
[----:B------:R-:W-:Y:S01]  /*0030*/  BSSY.RECONVERGENT B3, `(.L_x_13020) ;  /* 0x0000005000037945 */ /* 0x000fe20003800200 */
[----:B------:R-:W-:Y:S01]  /*0040*/  MOV R156, 0x80 ;  /* 0x00000080009c7802 */ /* 0x000fe20000000f00 */
[----:B------:R-:W3:Y:S01]  /*0050*/  S2R R157, SR_CTAID.Y ;  /* 0x00000000009d7919 */ /* 0x000ee20000002600 */
[----:B------:R-:W4:Y:S05]  /*0060*/  S2R R158, SR_CTAID.Z ;  /* 0x00000000009e7919 */ /* 0x000f2a0000002700 */
[----:B-1234-:R-:W-:Y:S05]  /*0070*/  CALL.REL.NOINC `($_ZN5flash24flash_fwd_splitkv_kernelI23Flash_fwd_kernel_traitsILi128ELi64ELi64ELi4ELb0ELb0EN7cutlass10bfloat16_tE19Flash_kernel_traitsILi128ELi64ELi64ELi4ES3_EELb0ELb1ELb1ELb0ELb0ELb0ELb0ELb0EEEvNS_16Flash_fwd_paramsE$_ZN5flash30compute_attn_1rowblock_splitkvI23Flash_fwd_kernel_traitsILi128ELi64ELi64ELi4ELb0ELb0EN7cutlass10bfloat16_tE19Flash_kernel_traitsILi128ELi64ELi64ELi4ES3_EELb0ELb1ELb1ELb0ELb0ELb0ELb0ELb0ENS_16Flash_fwd_paramsEEEvRKT8_iiiii) ;  /* 0x0000000000087944 */ /* 0x01efea0003c00000 */
[----:B------:R-:W-:Y:S05]  /*0080*/  BSYNC.RECONVERGENT B3 ;  /* 0x0000000000037941 */ /* 0x000fea0003800200 */
.L_x_13020:
[----:B------:R-:W-:Y:S05]  /*0090*/  EXIT ;  /* 0x000000000000794d */ /* 0x000fea0003800000 */
        .type           $_ZN5flash24flash_fwd_splitkv_kernelI23Flash_fwd_kernel_traitsILi128ELi64ELi64ELi4ELb0ELb0EN7cutlass10bfloat16_tE19Flash_kernel_traitsILi128ELi64ELi64ELi4ES3_EELb0ELb1ELb1ELb0ELb0ELb0ELb0ELb0EEEvNS_16Flash_fwd_paramsE$_ZN5flash30compute_attn_1rowblock_splitkvI23Flash_fwd_kernel_traitsILi128ELi64ELi64ELi4ELb0ELb0EN7cutlass10bfloat16_tE19Flash_kernel_traitsILi128ELi64ELi64ELi4ES3_EELb0ELb1ELb1ELb0ELb0ELb0ELb0ELb0ENS_16Flash_fwd_paramsEEEvRKT8_iiiii,@function
        .size           $_ZN5flash24flash_fwd_splitkv_kernelI23Flash_fwd_kernel_traitsILi128ELi64ELi64ELi4ELb0ELb0EN7cutlass10bfloat16_tE19Flash_kernel_traitsILi128ELi64ELi64ELi4ES3_EELb0ELb1ELb1ELb0ELb0ELb0ELb0ELb0EEEvNS_16Flash_fwd_paramsE$_ZN5flash30compute_attn_1rowblock_splitkvI23Flash_fwd_kernel_traitsILi128ELi64ELi64ELi4ELb0ELb0EN7cutlass10bfloat16_tE19Flash_kernel_traitsILi128ELi64ELi64ELi4ES3_EELb0ELb1ELb1ELb0ELb0ELb0ELb0ELb0ENS_16Flash_fwd_paramsEEEvRKT8_iiiii,(.L_x_14966 - $_ZN5flash24flash_fwd_splitkv_kernelI23Flash_fwd_kernel_traitsILi128ELi64ELi64ELi4ELb0ELb0EN7cutlass10bfloat16_tE19Flash_kernel_traitsILi128ELi64ELi64ELi4ES3_EELb0ELb1ELb1ELb0ELb0ELb0ELb0ELb0EEEvNS_16Flash_fwd_paramsE$_ZN5flash30compute_attn_1rowblock_splitkvI23Flash_fwd_kernel_traitsILi128ELi64ELi64ELi4ELb0ELb0EN7cutlass10bfloat16_tE19Flash_kernel_traitsILi128ELi64ELi64ELi4ES3_EELb0ELb1ELb1ELb0ELb0ELb0ELb0ELb0ENS_16Flash_fwd_paramsEEEvRKT8_iiiii)
$_ZN5flash24flash_fwd_splitkv_kernelI23Flash_fwd_kernel_traitsILi128ELi64ELi64ELi4ELb0ELb0EN7cutlass10bfloat16_tE19Flash_kernel_traitsILi128ELi64ELi64ELi4ES3_EELb0ELb1ELb1ELb0ELb0ELb0ELb0ELb0EEEvNS_16Flash_fwd_paramsE$_ZN5flash30compute_attn_1rowblock_splitkvI23Flash_fwd_kernel_traitsILi128ELi64ELi64ELi4ELb0ELb0EN7cutlass10bfloat16_tE19Flash_kernel_traitsILi128ELi64ELi64ELi4ES3_EELb0ELb1ELb1ELb0ELb0ELb0ELb0ELb0ENS_16Flash_fwd_paramsEEEvRKT8_iiiii:
        /* <DEDUP_REMOVED lines=39> */
.L_x_13022:
[----:B------:R-:W-:Y:S05]  /*0310*/  BSYNC.RECONVERGENT B0 ;  /* 0x0000000000007941 */ /* 0x000fea0003800200 */
.L_x_13021:
[----:B------:R-:W-:Y:S04]  /*0320*/  BSSY.RECONVERGENT B0, `(.L_x_13023) ;  /* 0x0000007000007945 */ /* 0x000fe80003800200 */
[----:B------:R-:W-:Y:S05]  /*0330*/  @!P3 BRA `(.L_x_13024) ;  /* 0x000000000014b947 */ /* 0x000fea0003800000 */
[----:B-----5:R-:W4:Y:S02]  /*0340*/  LD.E.U8 R5, desc[UR4][R2.64+0x1b2] ;  /* 0x0001b20402057980 */ /* 0x020f24000c101100 */
[----:B----4-:R-:W-:-:S13]  /*0350*/  ISETP.NE.AND P1, PT, R5, RZ, PT ;  /* 0x000000ff0500720c */ /* 0x010fda0003f25270 */
[----:B------:R-:W4:Y:S02]  /*0360*/  @P1 LD.E R10, desc[UR4][R14.64+0x4] ;  /* 0x000004040e0a1980 */ /* 0x000f24000c101900 */
[----:B----4-:R-:W-:-:S06]  /*0370*/  @P1 IADD3 R5, PT, PT, R10, -R13, RZ ;  /* 0x8000000d0a051210 */ /* 0x010fcc0007ffe0ff */
[----:B------:R4:W5:Y:S02]  /*0380*/  @!P1 LD.E R5, desc[UR4][R14.64] ;  /* 0x000000040e059980 */ /* 0x000964000c101900 */
.L_x_13024:
[----:B------:R-:W-:Y:S05]  /*0390*/  BSYNC.RECONVERGENT B0 ;  /* 0x0000000000007941 */ /* 0x000fea0003800200 */
.L_x_13023:
        /* <DEDUP_REMOVED lines=8> */
.L_x_13026:
[----:B------:R-:W5:Y:S01]  /*0420*/  LD.E.64 R6, desc[UR4][R2.64+0x108] ;  /* 0x0001080402067980 */ /* 0x000f62000c101b00 */
[----:B------:R-:W-:Y:S01]  /*0430*/  BSSY.RECONVERGENT B0, `(.L_x_13028) ;  /* 0x0000006000007945 */ /* 0x000fe20003800200 */
[----:B------:R-:W-:Y:S01]  /*0440*/  IMAD.MOV.U32 R8, RZ, RZ, RZ ;  /* 0x000000ffff087224 */ /* 0x000fe200078e00ff */
[----:B-----5:R-:W-:-:S04]  /*0450*/  ISETP.NE.U32.AND P0, PT, R6, RZ, PT ;  /* 0x000000ff0600720c */ /* 0x020fc80003f05070 */
[----:B------:R-:W-:-:S13]  /*0460*/  ISETP.NE.AND.EX P0, PT, R7, RZ, PT, P0 ;  /* 0x000000ff0700720c */ /* 0x000fda0003f05300 */
[----:B------:R-:W-:Y:S05]  /*0470*/  @!P0 BRA `(.L_x_13029) ;  /* 0x0000000000048947 */ /* 0x000fea0003800000 */
[----:B------:R1:W5:Y:S02]  /*0480*/  LD.E R8, desc[UR4][R2.64+0xbc] ;  /* 0x0000bc0402087980 */ /* 0x000364000c101900 */
.L_x_13029:
[----:B------:R-:W-:Y:S05]  /*0490*/  BSYNC.RECONVERGENT B0 ;  /* 0x0000000000007941 */ /* 0x000fea0003800200 */
.L_x_13028:
[----:B-----5:R-:W-:Y:S02]  /*04a0*/  IADD3 R8, PT, PT, R8, R5, -R12 ;  /* 0x0000000508087210 */ /* 0x020fe40007ffe80c */
.L_x_13027:
[----:B------:R-:W-:Y:S05]  /*04b0*/  BSYNC.RECONVERGENT B1 ;  /* 0x0000000000017941 */ /* 0x000fea0003800200 */
.L_x_13025:
[----:B------:R-:W-:Y:S01]  /*04c0*/  IMAD.SHL.U32 R161, R29, 0x40, RZ ;  /* 0x000000401da17824 */ /* 0x000fe200078e00ff */
[----:B------:R-:W-:Y:S01]  /*04d0*/  MOV R6, R156 ;  /* 0x0000009c00067202 */ /* 0x000fe20000000f00 */
[----:B------:R-:W-:-:S03]  /*04e0*/  IMAD.MOV.U32 R7, RZ, RZ, 0x0 ;  /* 0x00000000ff077424 */ /* 0x000fc600078e00ff */
[----:B------:R-:W-:-:S13]  /*04f0*/  ISETP.GT.AND P0, PT, R118, R161, PT ;  /* 0x000000a17600720c */ /* 0x000fda0003f04270 */
[----:B-1234-:R-:W-:Y:S05]  /*0500*/  @!P0 RET.REL.NODEC R6 `(_ZN5flash24flash_fwd_splitkv_kernelI23Flash_fwd_kernel_traitsILi128ELi64ELi64ELi4ELb0ELb0EN7cutlass10bfloat16_tE19Flash_kernel_traitsILi128ELi64ELi64ELi4ES3_EELb0ELb1ELb1ELb0ELb0ELb0ELb0ELb0EEEvNS_16Flash_fwd_paramsE) ;  /* 0xfffffff806bc8950 */ /* 0x01efea0003c3ffff */
[----:B------:R-:W2:Y:S04]  /*0510*/  LD.E R16, desc[UR4][R2.64+0xb8] ;  /* 0x0000b80402107980 */ /* 0x000ea8000c101900 */
[----:B------:R-:W3:Y:S04]  /*0520*/  LD.E R14, desc[UR4][R2.64+0x184] ;  /* 0x00018404020e7980 */ /* 0x000ee8000c101900 */
[----:B------:R-:W4:Y:S01]  /*0530*/  LD.E R5, desc[UR4][R2.64+0x188] ;  /* 0x0001880402057980 */ /* 0x000f22000c101900 */
[----:B------:R-:W-:Y:S02]  /*0540*/  VIADD R10, R8, 0x3f ;  /* 0x0000003f080a7836 */ /* 0x000fe40000000000 */
[----:B------:R-:W-:-:S03]  /*0550*/  IMAD.IADD R121, R161, 0x1, R8 ;  /* 0x00000001a1797824 */ /* 0x000fc600078e0208 */
[----:B------:R-:W-:Y:S02]  /*0560*/  IADD3 R6, PT, PT, R10, R161, -R118 ;  /* 0x000000a10a067210 */ /* 0x000fe40007ffe876 */
[----:B------:R-:W-:-:S04]  /*0570*/  SHF.R.S32.HI R7, RZ, 0x1f, R10 ;  /* 0x0000001fff077819 */ /* 0x000fc8000001140a */
[----:B------:R-:W-:-:S04]  /*0580*/  LEA.HI R7, R7, R10, RZ, 0x6 ;  /* 0x0000000a07077211 */ /* 0x000fc800078f30ff */
[----:B------:R-:W-:Y:S01]  /*0590*/  SHF.R.S32.HI R7, RZ, 0x6, R7 ;  /* 0x00000006ff077819 */ /* 0x000fe20000011407 */
[----:B--2---:R-:W-:Y:S01]  /*05a0*/  VIADD R16, R16, 0x3f ;  /* 0x0000003f10107836 */ /* 0x004fe20000000000 */
[----:B---3--:R-:W-:-:S04]  /*05b0*/  IADD3 R14, PT, PT, R121, -R118, -R14 ;  /* 0x80000076790e7210 */ /* 0x008fc80007ffe80e */
[----:B------:R-:W-:Y:S02]  /*05c0*/  SHF.R.S32.HI R11, RZ, 0x1f, R16 ;  /* 0x0000001fff0b7819 */ /* 0x000fe40000011410 */
[----:B----4-:R-:W-:Y:S02]  /*05d0*/  IADD3 R6, PT, PT, R6, 0x40, R5 ;  /* 0x0000004006067810 */ /* 0x010fe40007ffe005 */
        /* <DEDUP_REMOVED lines=11> */
[----:B------:R-:W-:Y:S05]  /*0690*/  @!P0 BRA `(.L_x_13030) ;  /* 0x0000000400ec8947 */ /* 0x000fea0003800000 */
        /* <DEDUP_REMOVED lines=10> */
[----:B------:R-:W5:Y:S04]  /*0740*/  LD.E.64 R6, desc[UR4][R2.64+0xa0] ;  /* 0x0000a00402067980 */ /* 0x000f68000c101b00 */
[----:B------:R-:W5:Y:S04]  /*0750*/  LD.E R4, desc[UR4][R2.64+0xc0] ;  /* 0x0000c00402047980 */ /* 0x000f68000c101900 */
[----:B------:R1:W5:Y:S01]  /*0760*/  LD.E.64 R16, desc[UR4][R2.64+0x70] ;  /* 0x0000700402107980 */ /* 0x000362000c101b00 */
[----:B------:R-:W-:Y:S01]  /*0770*/  ISETP.NE.AND P6, PT, R10, RZ, PT ;  /* 0x000000ff0a00720c */ /* 0x000fe20003fc5270 */
[----:B------:R-:W-:Y:S01]  /*0780*/  BSSY.RECONVERGENT B0, `(.L_x_13031) ;  /* 0x0000022000007945 */ /* 0x000fe20003800200 */
[----:B-1----:R-:W-:-:S04]  /*0790*/  SHF.R.U32.HI R3, RZ, 0x3, R92 ;  /* 0x00000003ff037819 */ /* 0x002fc8000001165c */
        /* <DEDUP_REMOVED lines=32> */
.L_x_13032:
[----:B------:R-:W-:Y:S05]  /*09a0*/  BSYNC.RECONVERGENT B0 ;  /* 0x0000000000007941 */ /* 0x000fea0003800200 */
.L_x_13031:
        /* <DEDUP_REMOVED lines=17> */
.L_x_13034:
[----:B------:R-:W-:Y:S05]  /*0ac0*/  BSYNC.RECONVERGENT B0 ;  /* 0x0000000000007941 */ /* 0x000fea0003800200 */
.L_x_13033:
        /* <DEDUP_REMOVED lines=20> */
.L_x_13036:
[----:B------:R-:W-:Y:S05]  /*0c10*/  BSYNC.RECONVERGENT B0 ;  /* 0x0000000000007941 */ /* 0x000fea0003800200 */
.L_x_13035:
        /* <DEDUP_REMOVED lines=25> */
.L_x_13038:
[----:B------:R-:W-:Y:S05]  /*0db0*/  BSYNC.RECONVERGENT B0 ;  /* 0x0000000000007941 */ /* 0x000fea0003800200 */
.L_x_13037:
[----:B------:R-:W-:Y:S01]  /*0dc0*/  MOV R157, 0x0 ;  /* 0x00000000009d7802 */ /* 0x000fe20000000f00 */
[----:B------:R-:W-:Y:S04]  /*0dd0*/  @!P5 ST.E desc[UR4][R12.64], R5 ;  /* 0x000000050c00d985 */ /* 0x000fe8000c101904 */
[----:B------:R-:W-:Y:S04]  /*0de0*/  @!P4 ST.E desc[UR4][R12.64+0x40], R2 ;  /* 0x000040020c00c985 */ /* 0x000fe8000c101904 */
[----:B------:R1:W-:Y:S02]  /*0df0*/  @!P3 ST.E desc[UR4][R12.64+0x80], R0 ;  /* 0x000080000c00b985 */ /* 0x0003e4000c101904 */
[----:B-12---:R-:W-:Y:S05]  /*0e00*/  @P6 RET.REL.NODEC R156 `(_ZN5flash24flash_fwd_splitkv_kernelI23Flash_fwd_kernel_traitsILi128ELi64ELi64ELi4ELb0ELb0EN7cutlass10bfloat16_tE19Flash_kernel_traitsILi128ELi64ELi64ELi4ES3_EELb0ELb1ELb1ELb0ELb0ELb0ELb0ELb0EEEvNS_16Flash_fwd_paramsE) ;  /* 0xfffffff09c7c6950 */ /* 0x006fea0003c3ffff */
[----:B------:R-:W-:Y:S02]  /*0e10*/  MOV R3, 0x7f800000 ;  /* 0x7f80000000037802 */ /* 0x000fe40000000f00 */
[----:B------:R-:W-:-:S03]  /*0e20*/  MOV R157, 0x0 ;  /* 0x00000000009d7802 */ /* 0x000fc60000000f00 */
[----:B------:R1:W-:Y:S02]  /*0e30*/  ST.E desc[UR4][R12.64+0xc0], R3 ;  /* 0x0000c0030c007985 */ /* 0x0003e4000c101904 */
[----:B-1----:R-:W-:Y:S05]  /*0e40*/  RET.REL.NODEC R156 `(_ZN5flash24flash_fwd_splitkv_kernelI23Flash_fwd_kernel_traitsILi128ELi64ELi64ELi4ELb0ELb0EN7cutlass10bfloat16_tE19Flash_kernel_traitsILi128ELi64ELi64ELi4ES3_EELb0ELb1ELb1ELb0ELb0ELb0ELb0ELb0EEEvNS_16Flash_fwd_paramsE) ;  /* 0xfffffff09c6c7950 */ /* 0x002fea0003c3ffff */
.L_x_13030:
        /* <DEDUP_REMOVED lines=101> */
.L_x_13040:
        /* <DEDUP_REMOVED lines=34> */
[----:B------:R-:W-:Y:S01]  /*16c0*/  @!P3 IMAD R7, R20, R6, R7 ;  /* 0x000000061407b224 */ /* 0x000fe200078e0207 */
        /* <DEDUP_REMOVED lines=11> */
[----:B------:R-:W-:Y:S01]  /*1780*/  @!P3 IMAD R0, R147, R12, RZ ;  /* 0x0000000c9300b224 */ /* 0x000fe200078e02ff */
[----:B------:R-:W-:Y:S01]  /*1790*/  LEA R4, R119, 0xffffffc0, 0x6 ;  /* 0xffffffc077047811 */ /* 0x000fe200078e30ff */
[----:B------:R-:W-:Y:S01]  /*17a0*/  @P4 VIADD R9, R9, 0x1 ;  /* 0x0000000109094836 */ /* 0x000fe20000000000 */
[----:B------:R-:W-:-:S02]  /*17b0*/  @!P3 SHF.R.S32.HI R5, RZ, 0x1f, R12 ;  /* 0x0000001fff05b819 */ /* 0x000fc4000001140c */
[----:B------:R-:W-:Y:S02]  /*17c0*/  MOV R20, R10 ;  /* 0x0000000a00147202 */ /* 0x000fe40000000f00 */
[----:B------:R-:W-:Y:S01]  /*17d0*/  MOV R21, R7 ;  /* 0x0000000700157202 */ /* 0x000fe20000000f00 */
[----:B------:R-:W-:Y:S01]  /*17e0*/  IMAD R6, R145, R4, RZ ;  /* 0x0000000491067224 */ /* 0x000fe200078e02ff */
[----:B------:R-:W-:Y:S01]  /*17f0*/  @!P2 IADD3 R9, PT, PT, -R9, RZ, RZ ;  /* 0x000000ff0909a210 */ /* 0x000fe20007ffe1ff */
[----:B------:R-:W-:Y:S02]  /*1800*/  @!P3 IMAD R0, R5, R146, R0 ;  /* 0x000000920500b224 */ /* 0x000fe400078e0200 */
[----:B------:R-:W-:Y:S01]  /*1810*/  IMAD.WIDE.U32 R20, R144, R4, R20 ;  /* 0x0000000490147225 */ /* 0x000fe200078e0014 */
[----:B------:R-:W-:-:S03]  /*1820*/  @!P1 LOP3.LUT R9, RZ, R15, RZ, 0x33, !PT ;  /* 0x0000000fff099212 */ /* 0x000fc600078e33ff */
[----:B------:R-:W-:Y:S01]  /*1830*/  @!P3 IMAD.WIDE.U32 R24, R146, R12, RZ ;  /* 0x0000000c9218b225 */ /* 0x000fe200078e00ff */
[----:B------:R-:W-:Y:S02]  /*1840*/  IADD3 R21, PT, PT, R21, R6, RZ ;  /* 0x0000000615157210 */ /* 0x000fe40007ffe0ff */
[----:B------:R-:W-:Y:S02]  /*1850*/  @!P3 SHF.R.S32.HI R5, RZ, 0x1f, R11 ;  /* 0x0000001fff05b819 */ /* 0x000fe4000001140b */
[----:B------:R-:W-:Y:S01]  /*1860*/  @!P3 IADD3 R25, PT, PT, R25, R0, RZ ;  /* 0x000000001919b210 */ /* 0x000fe20007ffe0ff */
[----:B------:R-:W-:Y:S01]  /*1870*/  @!P3 IMAD R0, R17, R11, RZ ;  /* 0x0000000b1100b224 */ /* 0x000fe200078e02ff */
[----:B------:R-:W-:Y:S01]  /*1880*/  SHF.R.S32.HI R6, RZ, 0x1f, R9 ;  /* 0x0000001fff067819 */ /* 0x000fe20000011409 */
[----:B------:R-:W-:Y:S02]  /*1890*/  IMAD R7, R19, R9, RZ ;  /* 0x0000000913077224 */ /* 0x000fe400078e02ff */
        /* <DEDUP_REMOVED lines=14> */
.L_x_13041:
[----:B------:R-:W-:Y:S05]  /*1980*/  BSYNC.RECONVERGENT B0 ;  /* 0x0000000000007941 */ /* 0x000fea0003800200 */
.L_x_13039:
        /* <DEDUP_REMOVED lines=9> */
[----:B------:R-:W1:Y:S01]  /*1a20*/  S2R R9, SR_CgaCtaId ;  /* 0x0000000000097919 */ /* 0x000e620000008800 */
[----:B--2---:R-:W-:Y:S02]  /*1a30*/  @P1 IMAD R13, R31, R163, RZ ;  /* 0x000000a31f0d1224 */ /* 0x004fe400078e02ff */
[----:B----4-:R-:W-:-:S04]  /*1a40*/  @!P1 IMAD.WIDE.U32 R18, R16, R157, RZ ;  /* 0x0000009d10129225 */ /* 0x010fc800078e00ff */
[----:B------:R-:W-:Y:S02]  /*1a50*/  @!P1 IMAD R5, R17, R157, RZ ;  /* 0x0000009d11059224 */ /* 0x000fe400078e02ff */
[----:B------:R-:W-:-:S04]  /*1a60*/  @P1 IMAD.WIDE.U32 R16, R30, R163, RZ ;  /* 0x000000a31e101225 */ /* 0x000fc800078e00ff */
[----:B------:R-:W-:Y:S01]  /*1a70*/  @!P1 IMAD.MOV.U32 R7, RZ, RZ, R18 ;  /* 0x000000ffff079224 */ /* 0x000fe200078e0012 */
[----:B------:R-:W-:Y:S01]  /*1a80*/  @P1 MOV R7, R16 ;  /* 0x0000001000071202 */ /* 0x000fe20000000f00 */
[----:B------:R-:W-:Y:S02]  /*1a90*/  @!P1 IMAD.IADD R5, R19, 0x1, R5 ;  /* 0x0000000113059824 */ /* 0x000fe400078e0205 */
[----:B------:R-:W-:Y:S01]  /*1aa0*/  @P1 IMAD.IADD R5, R17, 0x1, R13 ;  /* 0x0000000111051824 */ /* 0x000fe200078e020d */
[----:B------:R-:W-:Y:S01]  /*1ab0*/  IADD3 R18, P2, PT, R164, R7, RZ ;  /* 0x00000007a4127210 */ /* 0x000fe20007f5e0ff */
[----:B---3--:R-:W-:-:S04]  /*1ac0*/  IMAD R27, R25, R158, RZ ;  /* 0x0000009e191b7224 */ /* 0x008fc800078e02ff */
[----:B------:R-:W-:Y:S02]  /*1ad0*/  IMAD.X R19, RZ, RZ, R5, P2 ;  /* 0x000000ffff137224 */ /* 0x000fe400010e0605 */
[----:B------:R-:W-:-:S04]  /*1ae0*/  IMAD.WIDE.U32 R24, R24, R158, R18 ;  /* 0x0000009e18187225 */ /* 0x000fc800078e0012 */
[----:B------:R2:W5:Y:S01]  /*1af0*/  LD.E.64 R18, desc[UR4][R2.64+0x10] ;  /* 0x0000100402127980 */ /* 0x000562000c101b00 */
[----:B------:R-:W-:Y:S01]  /*1b00*/  SHF.R.U32.HI R20, RZ, 0x3, R92 ;  /* 0x00000003ff147819 */ /* 0x000fe2000001165c */
[----:B------:R-:W-:Y:S01]  /*1b10*/  IMAD.IADD R148, R118, 0x1, -R161 ;  /* 0x0000000176947824 */ /* 0x000fe200078e0aa1 */
[----:B------:R-:W-:-:S04]  /*1b20*/  LOP3.LUT R17, R0, 0x1c0, RZ, 0xc0, !PT ;  /* 0x000001c000117812 */ /* 0x000fc800078ec0ff */
[C---:B------:R-:W-:Y:S02]  /*1b30*/  ISETP.GE.AND P5, PT, R20.reuse, R148, PT ;  /* 0x000000941400720c */ /* 0x040fe40003fa6270 */
[----:B------:R-:W-:Y:S01]  /*1b40*/  LOP3.LUT R17, R17, 0x38, R92, 0xf8, !PT ;  /* 0x0000003811117812 */ /* 0x000fe200078ef85c */
[----:B------:R-:W-:Y:S01]  /*1b50*/  VIADD R127, R119, 0xffffffff ;  /* 0xffffffff777f7836 */ /* 0x000fe20000000000 */
[----:B------:R-:W-:Y:S02]  /*1b60*/  MOV R16, 0x400 ;  /* 0x0000040000107802 */ /* 0x000fe40000000f00 */
[----:B------:R-:W-:Y:S01]  /*1b70*/  LOP3.LUT R17, R17, 0x38, R0, 0x78, !PT ;  /* 0x0000003811117812 */ /* 0x000fe200078e7800 */
[C---:B------:R-:W-:Y:S01]  /*1b80*/  VIADD R7, R20.reuse, 0x20 ;  /* 0x0000002014077836 */ /* 0x040fe20000000000 */
[----:B-1----:R-:W-:Y:S01]  /*1b90*/  LEA R9, R9, R16, 0x18 ;  /* 0x0000001009097211 */ /* 0x002fe200078ec0ff */
[----:B------:R-:W-:Y:S01]  /*1ba0*/  VIADD R5, R20, 0x30 ;  /* 0x0000003014057836 */ /* 0x000fe20000000000 */
[----:B------:R-:W-:-:S02]  /*1bb0*/  MOV R21, RZ ;  /* 0x000000ff00157202 */ /* 0x000fc40000000f00 */
[----:B------:R-:W-:Y:S02]  /*1bc0*/  SHF.L.U32 R95, R127, 0x6, RZ ;  /* 0x000000067f5f7819 */ /* 0x000fe400000006ff */
[----:B------:R-:W-:Y:S01]  /*1bd0*/  IADD3 R36, P4, PT, R164, R12, RZ ;  /* 0x0000000ca4247210 */ /* 0x000fe20007f9e0ff */
[----:B------:R-:W-:Y:S01]  /*1be0*/  BSSY.RECONVERGENT B0, `(.L_x_13042) ;  /* 0x0000020000007945 */ /* 0x000fe20003800200 */
[----:B------:R-:W-:Y:S02]  /*1bf0*/  IADD3 R13, PT, PT, R20, 0x10, RZ ;  /* 0x00000010140d7810 */ /* 0x000fe40007ffe0ff */
        /* <DEDUP_REMOVED lines=30> */
.L_x_13043:
[----:B------:R-:W-:Y:S05]  /*1de0*/  BSYNC.RECONVERGENT B0 ;  /* 0x0000000000007941 */ /* 0x000fea0003800200 */
.L_x_13042:
        /* <DEDUP_REMOVED lines=28> */
.L_x_13045:
[----:B------:R-:W-:Y:S05]  /*1fb0*/  BSYNC.RECONVERGENT B0 ;  /* 0x0000000000007941 */ /* 0x000fea0003800200 */
.L_x_13044:
        /* <DEDUP_REMOVED lines=29> */
.L_x_13047:
[----:B------:R-:W-:Y:S05]  /*2190*/  BSYNC.RECONVERGENT B0 ;  /* 0x0000000000007941 */ /* 0x000fea0003800200 */
.L_x_13046:
[----:B------:R-:W-:Y:S01]  /*21a0*/  LEA.HI.X R151, R36, R39, R151, 0x1, P1 ;  /* 0x0000002724977211 */ /* 0x000fe200008f0c97 */
[----:B------:R-:W-:Y:S01]  /*21b0*/  BSSY.RECONVERGENT B0, `(.L_x_13048) ;  /* 0x000001c000007945 */ /* 0x000fe20003800200 */
[----:B------:R-:W-:Y:S02]  /*21c0*/  IADD3 R32, P1, PT, R93, R152, RZ ;  /* 0x000000985d207210 */ /* 0x000fe40007f3e0ff */
[-C--:B------:R-:W-:Y:S02]  /*21d0*/  ISETP.GE.AND P5, PT, R13, R12.reuse, PT ;  /* 0x0000000c0d00720c */ /* 0x080fe40003fa6270 */
[-C--:B------:R-:W-:Y:S01]  /*21e0*/  ISETP.GE.AND P4, PT, R7, R12.reuse, PT ;  /* 0x0000000c0700720c */ /* 0x080fe20003f86270 */
[----:B------:R-:W-:Y:S01]  /*21f0*/  IMAD.X R33, R6, 0x1, R151, P1 ;  /* 0x0000000106217824 */ /* 0x000fe200008e0697 */
[----:B------:R-:W-:Y:S01]  /*2200*/  ISETP.GE.AND P3, PT, R5, R12, PT ;  /* 0x0000000c0500720c */ /* 0x000fe20003f66270 */
[----:B------:R-:W-:-:S12]  /*2210*/  @P2 BRA `(.L_x_13049) ;  /* 0x0000000000542947 */ /* 0x000fd80003800000 */
[----:B-12---:R-:W-:Y:S02]  /*2220*/  IADD3 R17, P1, PT, R28, 0x30, RZ ;  /* 0x000000301c117810 */ /* 0x006fe40007f3e0ff */
        /* <DEDUP_REMOVED lines=20> */
.L_x_13049:
[----:B------:R-:W-:Y:S05]  /*2370*/  BSYNC.RECONVERGENT B0 ;  /* 0x0000000000007941 */ /* 0x000fea0003800200 */
.L_x_13048:
[----:B------:R-:W-:Y:S04]  /*2380*/  BSSY.RECONVERGENT B0, `(.L_x_13050) ;  /* 0x0000011000007945 */ /* 0x000fe80003800200 */
[----:B------:R-:W-:Y:S05]  /*2390*/  @P6 BRA `(.L_x_13051) ;  /* 0x00000000003c6947 */ /* 0x000fea0003800000 */
[-C--:B------:R-:W-:Y:S02]  /*23a0*/  ISETP.GE.AND P2, PT, R164, R162.reuse, PT ;  /* 0x000000a2a400720c */ /* 0x080fe40003f46270 */
[----:B------:R-:W-:-:S11]  /*23b0*/  ISETP.GE.AND P1, PT, R149, R162, PT ;  /* 0x000000a29500720c */ /* 0x000fd60003f26270 */
[----:B-12---:R-:W-:Y:S01]  /*23c0*/  @!P2 IMAD.MOV.U32 R16, RZ, RZ, R152 ;  /* 0x000000ffff10a224 */ /* 0x006fe200078e0098 */
        /* <DEDUP_REMOVED lines=12> */
.L_x_13051:
[----:B------:R-:W-:Y:S05]  /*2490*/  BSYNC.RECONVERGENT B0 ;  /* 0x0000000000007941 */ /* 0x000fea0003800200 */
.L_x_13050:
        /* <DEDUP_REMOVED lines=16> */
.L_x_13053:
[----:B------:R-:W-:Y:S05]  /*25a0*/  BSYNC.RECONVERGENT B0 ;  /* 0x0000000000007941 */ /* 0x000fea0003800200 */
.L_x_13052:
        /* <DEDUP_REMOVED lines=16> */
.L_x_13055:
[----:B------:R-:W-:Y:S05]  /*26b0*/  BSYNC.RECONVERGENT B0 ;  /* 0x0000000000007941 */ /* 0x000fea0003800200 */
.L_x_13054:
        /* <DEDUP_REMOVED lines=16> */
.L_x_13057:
[----:B------:R-:W-:Y:S05]  /*27c0*/  BSYNC.RECONVERGENT B0 ;  /* 0x0000000000007941 */ /* 0x000fea0003800200 */
.L_x_13056:
[----:B-12---:R-:W2:Y:S04]  /*27d0*/  LD.E.64 R16, desc[UR4][R2.64+0x1c0] ;  /* 0x0001c00402107980 */ /* 0x006ea8000c101b00 */
[----:B------:R-:W3:Y:S01]  /*27e0*/  LD.E.64 R28, desc[UR4][R2.64+0x1b8] ;  /* 0x0001b804021c7980 */ /* 0x000ee2000c101b00 */
[----:B----4-:R-:W-:Y:S02]  /*27f0*/  IMAD.MOV.U32 R26, RZ, RZ, R158 ;  /* 0x000000ffff1a7224 */ /* 0x010fe400078e009e */
[----:B------:R-:W-:Y:S01]  /*2800*/  IMAD.MOV.U32 R27, RZ, RZ, RZ ;  /* 0x000000ffff1b7224 */ /* 0x000fe200078e00ff */
[----:B------:R-:W4:Y:S01]  /*2810*/  LD.E R24, desc[UR4][R2.64+0xd8] ;  /* 0x0000d80402187980 */ /* 0x000f22000c101900 */
[----:B------:R-:W-:Y:S01]  /*2820*/  IABS R21, R15 ;  /* 0x0000000f00157213 */ /* 0x000fe20000000000 */
[----:B------:R-:W-:-:S02]  /*2830*/  IMAD R11, R11, R146, RZ ;  /* 0x000000920b0b7224 */ /* 0x000fc400078e02ff */
[----:B------:R-:W0:Y:S02]  /*2840*/  LDGDEPBAR ;  /* 0x00000000000079af */ /* 0x000e240000000000 */
[----:B------:R-:W-:Y:S02]  /*2850*/  IMAD R11, R4, R147, R11 ;  /* 0x00000093040b7224 */ /* 0x000fe400078e020b */
[----:B------:R1:W5:Y:S04]  /*2860*/  LD.E R99, desc[UR4][R2.64+0x184] ;  /* 0x0001840402637980 */ /* 0x000368000c101900 */
[----:B------:R1:W5:Y:S01]  /*2870*/  LD.E R97, desc[UR4][R2.64+0x188] ;  /* 0x0001880402617980 */ /* 0x000362000c101900 */
[----:B--2---:R-:W-:-:S04]  /*2880*/  IMAD.WIDE.U32 R26, R157, R16, R26 ;  /* 0x000000109d1a7225 */ /* 0x004fc800078e001a */
[----:B------:R-:W-:Y:S01]  /*2890*/  IMAD R16, R17, R157, RZ ;  /* 0x0000009d11107224 */ /* 0x000fe200078e02ff */
[----:B---3--:R-:W-:-:S03]  /*28a0*/  LEA R30, P1, R26, R28, 0x2 ;  /* 0x0000001c1a1e7211 */ /* 0x008fc600078210ff */
[----:B------:R-:W-:-:S05]  /*28b0*/  IMAD.IADD R16, R27, 0x1, R16 ;  /* 0x000000011b107824 */ /* 0x000fca00078e0210 */
[----:B------:R-:W-:-:S05]  /*28c0*/  LEA.HI.X R31, R26, R29, R16, 0x2, P1 ;  /* 0x0000001d1a1f7211 */ /* 0x000fca00008f1410 */
[----:B------:R1:W5:Y:S01]  /*28d0*/  LD.E R160, desc[UR4][R30.64] ;  /* 0x000000041ea07980 */ /* 0x000362000c101900 */
[----:B------:R-:W2:Y:S01]  /*28e0*/  I2F.RP R27, R21 ;  /* 0x00000015001b7306 */ /* 0x000ea20000209400 */
[----:B------:R-:W-:Y:S01]  /*28f0*/  IMAD.MOV.U32 R28, RZ, RZ, RZ ;  /* 0x000000ffff1c7224 */ /* 0x000fe200078e00ff */
[----:B------:R-:W-:Y:S01]  /*2900*/  IABS R17, R158 ;  /* 0x0000009e00117213 */ /* 0x000fe20000000000 */
[----:B------:R-:W-:Y:S01]  /*2910*/  IMAD R155, R147, R20, RZ ;  /* 0x00000014939b7224 */ /* 0x000fe200078e02ff */
[----:B------:R-:W-:Y:S01]  /*2920*/  SHF.R.U32.HI R94, RZ, 0x1, R92 ;  /* 0x00000001ff5e7819 */ /* 0x000fe2000001165c */
[----:B------:R-:W-:-:S04]  /*2930*/  DEPBAR.LE SB0, 0x0 ;  /* 0x000080000000791a */ /* 0x000fc80000000000 */
[----:B--2---:R-:W2:Y:S02]  /*2940*/  MUFU.RCP R25, R27 ;  /* 0x0000001b00197308 */ /* 0x004ea40000001000 */
[----:B--2---:R-:W-:-:S06]  /*2950*/  IADD3 R25, PT, PT, R25, 0xffffffe, RZ ;  /* 0x0ffffffe19197810 */ /* 0x004fcc0007ffe0ff */
[----:B------:R-:W2:Y:S02]  /*2960*/  F2I.FTZ.U32.TRUNC.NTZ R29, R25 ;  /* 0x00000019001d7305 */ /* 0x000ea4000021f000 */
[----:B--2---:R-:W-:-:S04]  /*2970*/  IMAD.MOV R16, RZ, RZ, -R29 ;  /* 0x000000ffff107224 */ /* 0x004fc800078e0a1d */
        /* <DEDUP_REMOVED lines=19> */
[----:B------:R-:W-:Y:S01]  /*2ab0*/  IADD3 R14, P2, P1, R16, R14, R164 ;  /* 0x0000000e100e7210 */ /* 0x000fe2000795e0a4 */
[----:B------:R-:W-:Y:S02]  /*2ac0*/  IMAD.IADD R11, R17, 0x1, R11 ;  /* 0x00000001110b7824 */ /* 0x000fe400078e020b */
[----:B------:R-:W-:-:S04]  /*2ad0*/  IMAD.WIDE.U32 R26, R22, R26, RZ ;  /* 0x0000001a161a7225 */ /* 0x000fc800078e00ff */
[----:B------:R-:W-:Y:S01]  /*2ae0*/  IMAD R4, R4, R22, R15 ;  /* 0x0000001604047224 */ /* 0x000fe200078e020f */
[----:B------:R-:W-:Y:S02]  /*2af0*/  IADD3.X R10, PT, PT, R11, R10, RZ, P2, P1 ;  /* 0x0000000a0b0a7210 */ /* 0x000fe400017e24ff */
[----:B------:R-:W-:Y:S02]  /*2b00*/  IADD3 R16, P1, PT, R14, R26, RZ ;  /* 0x0000001a0e107210 */ /* 0x000fe40007f3e0ff */
[----:B------:R-:W-:Y:S01]  /*2b10*/  IADD3 R27, PT, PT, R27, R4, RZ ;  /* 0x000000041b1b7210 */ /* 0x000fe20007ffe0ff */
[----:B----4-:R1:W2:Y:S04]  /*2b20*/  MUFU.RCP R11, R24 ;  /* 0x00000018000b7308 */ /* 0x0102a80000001000 */
[----:B------:R-:W-:-:S02]  /*2b30*/  IMAD.X R17, R10, 0x1, R27, P1 ;  /* 0x000000010a117824 */ /* 0x000fc400008e061b */
[----:B------:R-:W-:Y:S01]  /*2b40*/  IMAD.WIDE.U32 R16, R20, R146, R16 ;  /* 0x0000009214107225 */ /* 0x000fe200078e0010 */
[----:B------:R-:W-:-:S03]  /*2b50*/  SHF.L.U32 R14, R92, 0x6, RZ ;  /* 0x000000065c0e7819 */ /* 0x000fc600000006ff */
[----:B------:R-:W-:Y:S01]  /*2b60*/  IMAD.IADD R155, R17, 0x1, R155 ;  /* 0x00000001119b7824 */ /* 0x000fe200078e029b */
[----:B------:R-:W-:Y:S01]  /*2b70*/  LEA R154, P1, R16, R18, 0x1 ;  /* 0x00000012109a7211 */ /* 0x000fe200078208ff */
[----:B------:R-:W-:-:S03]  /*2b80*/  IMAD.SHL.U32 R4, R92, 0x20, RZ ;  /* 0x000000205c047824 */ /* 0x000fc600078e00ff */
[----:B------:R-:W-:Y:S02]  /*2b90*/  LEA.HI.X R155, R16, R19, R155, 0x1, P1 ;  /* 0x00000013109b7211 */ /* 0x000fe400008f0c9b */
[----:B------:R-:W-:-:S07]  /*2ba0*/  LOP3.LUT R19, R14, 0x1c0, RZ, 0xc0, !PT ;  /* 0x000001c00e137812 */ /* 0x000fce00078ec0ff */
[----:B------:R-:W-:Y:S05]  /*2bb0*/  WARPSYNC.ALL ;  /* 0x0000000000007948 */ /* 0x000fea0003800000 */
[----:B------:R-:W-:Y:S01]  /*2bc0*/  LOP3.LUT R21, R19, 0x8, R94, 0xf8, !PT ;  /* 0x0000000813157812 */ /* 0x000fe200078ef85e */
[----:B------:R-:W-:Y:S01]  /*2bd0*/  BSSY.RECONVERGENT B0, `(.L_x_13058) ;  /* 0x000001b000007945 */ /* 0x000fe20003800200 */
[----:B------:R-:W-:Y:S01]  /*2be0*/  IMAD.SHL.U32 R10, R92, 0x2, RZ ;  /* 0x000000025c0a7824 */ /* 0x000fe200078e00ff */
[C---:B------:R-:W-:Y:S02]  /*2bf0*/  SHF.L.U64.HI R16, R146.reuse, 0x4, R147 ;  /* 0x0000000492107819 */ /* 0x040fe40000010293 */
[----:B------:R-:W-:Y:S01]  /*2c00*/  SHF.L.U32 R15, R146, 0x4, RZ ;  /* 0x00000004920f7819 */ /* 0x000fe200000006ff */
[----:B--2--5:R-:W-:Y:S01]  /*2c10*/  FMUL.FTZ R160, R160, R11 ;  /* 0x0000000ba0a07220 */ /* 0x024fe20000410000 */
[----:B------:R-:W-:-:S04]  /*2c20*/  LOP3.LUT R11, R14, 0x200, RZ, 0xc0, !PT ;  /* 0x000002000e0b7812 */ /* 0x000fc800078ec0ff */
[----:B------:R-:W-:Y:S02]  /*2c30*/  LOP3.LUT R17, R11, 0x7c00, R4, 0xf8, !PT ;  /* 0x00007c000b117812 */ /* 0x000fe400078ef804 */
        /* <DEDUP_REMOVED lines=18> */
.L_x_13059:
[----:B------:R3:W-:Y:S04]  /*2d60*/  STS.128 [R159+0x8000], RZ ;  /* 0x008000ff9f007388 */ /* 0x0007e80000000c00 */
[----:B------:R3:W-:Y:S02]  /*2d70*/  STS.128 [R159+0xa000], RZ ;  /* 0x00a000ff9f007388 */ /* 0x0007e40000000c00 */
.L_x_13060:
[----:B------:R-:W-:Y:S05]  /*2d80*/  BSYNC.RECONVERGENT B0 ;  /* 0x0000000000007941 */ /* 0x000fea0003800200 */
.L_x_13058:
        /* <DEDUP_REMOVED lines=8> */
[C---:B------:R-:W-:Y:S01]  /*2e10*/  LEA R12, P1, R15.reuse, R154, 0x1 ;  /* 0x0000009a0f0c7211 */ /* 0x040fe200078208ff */
        /* <DEDUP_REMOVED lines=18> */
.L_x_13062:
[----:B------:R-:W-:Y:S05]  /*2f40*/  BSYNC.RECONVERGENT B0 ;  /* 0x0000000000007941 */ /* 0x000fea0003800200 */
.L_x_13061:
        /* <DEDUP_REMOVED lines=19> */
.L_x_13064:
[----:B------:R-:W-:Y:S05]  /*3080*/  BSYNC.RECONVERGENT B0 ;  /* 0x0000000000007941 */ /* 0x000fea0003800200 */
.L_x_13063:
        /* <DEDUP_REMOVED lines=18> */
.L_x_13066:
[----:B------:R-:W-:Y:S05]  /*31b0*/  BSYNC.RECONVERGENT B0 ;  /* 0x0000000000007941 */ /* 0x000fea0003800200 */
.L_x_13065:
[----:B------:R-:W-:Y:S01]  /*31c0*/  LDSM.16.M88.4 R80, [R143] ;  /* 0x000000008f50783b */ /* 0x000fe20000000200 */
[----:B------:R-:W-:Y:S01]  /*31d0*/  R2P PR, R92, 0x6 ;  /* 0x000000065c007804 */ /* 0x000fe20000000000 */
[----:B------:R-:W-:Y:S01]  /*31e0*/  IMAD.MOV.U32 R5, RZ, RZ, 0x20 ;  /* 0x00000020ff057424 */ /* 0x000fe200078e00ff */
[----:B------:R-:W-:Y:S01]  /*31f0*/  SHF.R.U32.HI R120, RZ, 0x2, R92 ;  /* 0x00000002ff787819 */ /* 0x000fe2000001165c */
[----:B------:R-:W5:Y:S01]  /*3200*/  LDSM.16.M88.4 R52, [R142+0x4000] ;  /* 0x004000008e34783b */ /* 0x000f620000000200 */
[----:B------:R-:W-:Y:S01]  /*3210*/  IMAD.MOV.U32 R7, RZ, RZ, 0x40 ;  /* 0x00000040ff077424 */ /* 0x000fe200078e00ff */
[----:B------:R-:W-:Y:S01]  /*3220*/  LOP3.LUT R123, R94, 0x1f0, RZ, 0xc0, !PT ;  /* 0x000001f05e7b7812 */ /* 0x000fe200078ec0ff */
[----:B------:R-:W-:Y:S01]  /*3230*/  BSSY.RECONVERGENT B1, `(.L_x_13067) ;  /* 0x0000101000017945 */ /* 0x000fe20003800200 */
[----:B------:R-:W-:Y:S01]  /*3240*/  SEL R5, R5, 0xffffffe0, !P1 ;  /* 0xffffffe005057807 */ /* 0x000fe20004800000 */
[----:B------:R-:W3:Y:S01]  /*3250*/  LDSM.16.M88.4 R44, [R142+0x4800] ;  /* 0x004800008e2c783b */ /* 0x000ee20000000200 */
[----:B------:R-:W-:-:S02]  /*3260*/  SEL R7, R7, 0xffffffc0, !P2 ;  /* 0xffffffc007077807 */ /* 0x000fc40005000000 */
[----:B------:R-:W-:Y:S01]  /*3270*/  LOP3.LUT R120, R120, 0x7, RZ, 0xc0, !PT ;  /* 0x0000000778787812 */ /* 0x000fe200078ec0ff */
[--C-:B------:R-:W-:Y:S01]  /*3280*/  IMAD.IADD R141, R143, 0x1, R5.reuse ;  /* 0x000000018f8d7824 */ /* 0x100fe200078e0205 */
[----:B------:R-:W4:Y:S01]  /*3290*/  LDSM.16.M88.4 R36, [R142+0x5000] ;  /* 0x005000008e24783b */ /* 0x000f220000000200 */
[C---:B------:R-:W-:Y:S01]  /*32a0*/  IMAD.IADD R137, R142.reuse, 0x1, R5 ;  /* 0x000000018e897824 */ /* 0x040fe200078e0205 */
[----:B------:R-:W-:Y:S01]  /*32b0*/  ISETP.GT.U32.AND P1, PT, R127, R150, PT ;  /* 0x000000967f00720c */ /* 0x000fe20003f24070 */
[--C-:B------:R-:W-:Y:S01]  /*32c0*/  IMAD.IADD R140, R143, 0x1, R7.reuse ;  /* 0x000000018f8c7824 */ /* 0x100fe200078e0207 */
[----:B--2---:R-:W2:Y:S01]  /*32d0*/  LDSM.16.M88.4 R20, [R142+0x5800] ;  /* 0x005800008e14783b */ /* 0x004ea20000000200 */
[----:B------:R-:W-:Y:S01]  /*32e0*/  IMAD.IADD R136, R142, 0x1, R7 ;  /* 0x000000018e887824 */ /* 0x000fe200078e0207 */
[----:B------:R-:W-:Y:S01]  /*32f0*/  LOP3.LUT R116, R10, 0x6, RZ, 0xc0, !PT ;  /* 0x000000060a747812 */ /* 0x000fe200078ec0ff */
[----:B------:R-:W-:Y:S01]  /*3300*/  IMAD.IADD R139, R5, 0x1, R140 ;  /* 0x00000001058b7824 */ /* 0x000fe200078e028c */
[----:B------:R-:W-:Y:S01]  /*3310*/  LDSM.16.M88.4 R16, [R141] ;  /* 0x000000008d10783b */ /* 0x000fe20000000200 */
[----:B------:R-:W-:Y:S01]  /*3320*/  IMAD.IADD R0, R123, 0x1, R120 ;  /* 0x000000017b007824 */ /* 0x000fe200078e0278 */
[----:B------:R-:W-:Y:S01]  /*3330*/  IADD3 R135, PT, PT, R5, R136, RZ ;  /* 0x0000008805877210 */ /* 0x000fe20007ffe0ff */
[----:B------:R-:W-:Y:S01]  /*3340*/  IMAD.IADD R101, R95, 0x1, R116 ;  /* 0x000000015f657824 */ /* 0x000fe200078e0274 */
[----:B-1----:R-:W1:Y:S01]  /*3350*/  LDSM.16.M88.4 R12, [R137+0x4000] ;  /* 0x00400000890c783b */ /* 0x002e620000000200 */
[----:B------:R-:W-:-:S03]  /*3360*/  IMAD.IADD R117, R161, 0x1, R0 ;  /* 0x00000001a1757824 */ /* 0x000fc600078e0200 */
[----:B------:R-:W1:Y:S04]  /*3370*/  LDSM.16.M88.4 R28, [R137+0x4800] ;  /* 0x00480000891c783b */ /* 0x000e680000000200 */
[----:B------:R-:W1:Y:S04]  /*3380*/  LDSM.16.M88.4 R64, [R137+0x5000] ;  /* 0x005000008940783b */ /* 0x000e680000000200 */
[----:B------:R-:W-:Y:S04]  /*3390*/  LDSM.16.M88.4 R24, [R140] ;  /* 0x000000008c18783b */ /* 0x000fe80000000200 */
[----:B------:R-:W-:Y:S01]  /*33a0*/  LDSM.16.M88.4 R60, [R136+0x4800] ;  /* 0x00480000883c783b */ /* 0x000fe20000000200 */
[C---:B-----5:R-:W-:Y:S03]  /*33b0*/  HMMA.16816.F32.BF16 R56, R80.reuse, R52, RZ ;  /* 0x000000345038723c */ /* 0x060fe600000418ff */
[----:B------:R-:W-:Y:S04]  /*33c0*/  LDSM.16.M88.4 R84, [R141+0x2000] ;  /* 0x002000008d54783b */ /* 0x000fe80000000200 */
[----:B------:R-:W-:Y:S01]  /*33d0*/  LDSM.16.M88.4 R88, [R137+0x7800] ;  /* 0x007800008958783b */ /* 0x000fe20000000200 */
[C---:B------:R-:W-:Y:S03]  /*33e0*/  HMMA.16816.F32.BF16 R52, R80.reuse, R54, RZ ;  /* 0x000000365034723c */ /* 0x040fe600000418ff */
[----:B------:R-:W-:Y:S04]  /*33f0*/  LDSM.16.M88.4 R76, [R140+0x2000] ;  /* 0x002000008c4c783b */ /* 0x000fe80000000200 */
[----:B------:R-:W-:Y:S01]  /*3400*/  LDSM.16.M88.4 R72, [R136+0x6000] ;  /* 0x006000008848783b */ /* 0x000fe20000000200 */
[C---:B---3--:R-:W-:Y:S03]  /*3410*/  HMMA.16816.F32.BF16 R48, R80.reuse, R44, RZ ;  /* 0x0000002c5030723c */ /* 0x048fe600000418ff */
[----:B------:R-:W-:Y:S04]  /*3420*/  LDSM.16.M88.4 R68, [R136+0x6800] ;  /* 0x006800008844783b */ /* 0x000fe80000000200 */
[----:B------:R-:W0:Y:S01]  /*3430*/  LDGDEPBAR ;  /* 0x00000000000079af */ /* 0x000e220000000000 */
[C---:B----4-:R-:W-:Y:S08]  /*3440*/  HMMA.16816.F32.BF16 R40, R80.reuse, R36, RZ ;  /* 0x000000245028723c */ /* 0x050ff000000418ff */
        /* <DEDUP_REMOVED lines=15> */
[----:B------:R-:W-:Y:S01]  /*3540*/  HMMA.16816.F32.BF16 R80, R16, R22, R80 ;  /* 0x000000161050723c */ /* 0x000fe20000041850 */
[----:B------:R-:W-:Y:S04]  /*3550*/  LDSM.16.M88.4 R20, [R139] ;  /* 0x000000008b14783b */ /* 0x000fe80000000200 */
[----:B------:R-:W2:Y:S03]  /*3560*/  LDSM.16.M88.4 R16, [R135+0x4000] ;  /* 0x004000008710783b */ /* 0x000ea60000000200 */
[C---:B-1----:R-:W-:Y:S08]  /*3570*/  HMMA.16816.F32.BF16 R56, R24.reuse, R12, R56 ;  /* 0x0000000c1838723c */ /* 0x042ff00000041838 */
[C---:B------:R-:W-:Y:S01]  /*3580*/  HMMA.16816.F32.BF16 R52, R24.reuse, R14, R52 ;  /* 0x0000000e1834723c */ /* 0x040fe20000041834 */
[----:B------:R-:W1:Y:S07]  /*3590*/  LDSM.16.M88.4 R12, [R135+0x4800] ;  /* 0x00480000870c783b */ /* 0x000e6e0000000200 */
        /* <DEDUP_REMOVED lines=8> */
[----:B------:R-:W-:Y:S04]  /*3620*/  LDSM.16.M88.4 R24, [R143+0x2000] ;  /* 0x002000008f18783b */ /* 0x000fe80000000200 */
[----:B------:R-:W-:Y:S03]  /*3630*/  LDSM.16.M88.4 R64, [R136+0x7000] ;  /* 0x007000008840783b */ /* 0x000fe60000000200 */
[C---:B--2---:R-:W-:Y:S08]  /*3640*/  HMMA.16816.F32.BF16 R56, R20.reuse, R16, R56 ;  /* 0x000000101438723c */ /* 0x044ff00000041838 */
[C---:B------:R-:W-:Y:S01]  /*3650*/  HMMA.16816.F32.BF16 R52, R20.reuse, R18, R52 ;  /* 0x000000121434723c */ /* 0x040fe20000041834 */
[----:B------:R-:W2:Y:S07]  /*3660*/  LDSM.16.M88.4 R16, [R142+0x6000] ;  /* 0x006000008e10783b */ /* 0x000eae0000000200 */
[C---:B-1----:R-:W-:Y:S08]  /*3670*/  HMMA.16816.F32.BF16 R48, R20.reuse, R12, R48 ;  /* 0x0000000c1430723c */ /* 0x042ff00000041830 */
[C---:B------:R-:W-:Y:S01]  /*3680*/  HMMA.16816.F32.BF16 R44, R20.reuse, R14, R44 ;  /* 0x0000000e142c723c */ /* 0x040fe2000004182c */
[----:B------:R-:W1:Y:S07]  /*3690*/  LDSM.16.M88.4 R12, [R142+0x6800] ;  /* 0x006800008e0c783b */ /* 0x000e6e0000000200 */
[C---:B-----5:R-:W-:Y:S08]  /*36a0*/  HMMA.16816.F32.BF16 R40, R20.reuse, R60, R40 ;  /* 0x0000003c1428723c */ /* 0x060ff00000041828 */
[C---:B------:R-:W-:Y:S01]  /*36b0*/  HMMA.16816.F32.BF16 R36, R20.reuse, R62, R36 ;  /* 0x0000003e1424723c */ /* 0x040fe20000041824 */
[----:B------:R-:W4:Y:S07]  /*36c0*/  LDSM.16.M88.4 R60, [R142+0x7000] ;  /* 0x007000008e3c783b */ /* 0x000f2e0000000200 */
[C---:B---3--:R-:W-:Y:S08]  /*36d0*/  HMMA.16816.F32.BF16 R32, R20.reuse, R28, R32 ;  /* 0x0000001c1420723c */ /* 0x048ff00000041820 */
[----:B------:R-:W-:Y:S01]  /*36e0*/  HMMA.16816.F32.BF16 R80, R20, R30, R80 ;  /* 0x0000001e1450723c */ /* 0x000fe20000041850 */
[----:B------:R-:W3:Y:S04]  /*36f0*/  LDSM.16.M88.4 R28, [R142+0x7800] ;  /* 0x007800008e1c783b */ /* 0x000ee80000000200 */
[----:B------:R-:W5:Y:S03]  /*3700*/  LDSM.16.M88.4 R20, [R137+0x6000] ;  /* 0x006000008914783b */ /* 0x000f660000000200 */
        /* <DEDUP_REMOVED lines=8> */
[----:B------:R-:W4:Y:S07]  /*3790*/  LDSM.16.M88.4 R60, [R136+0x7800] ;  /* 0x00780000883c783b */ /* 0x000f2e0000000200 */
[C---:B---3--:R-:W-:Y:S08]  /*37a0*/  HMMA.16816.F32.BF16 R32, R24.reuse, R28, R32 ;  /* 0x0000001c1820723c */ /* 0x048ff00000041820 */
[----:B------:R-:W-:Y:S01]  /*37b0*/  HMMA.16816.F32.BF16 R80, R24, R30, R80 ;  /* 0x0000001e1850723c */ /* 0x000fe20000041850 */
[----:B------:R-:W-:Y:S04]  /*37c0*/  LDSM.16.M88.4 R28, [R135+0x6000] ;  /* 0x00600000871c783b */ /* 0x000fe80000000200 */
[----:B------:R-:W-:Y:S03]  /*37d0*/  LDSM.16.M88.4 R24, [R135+0x6800] ;  /* 0x006800008718783b */ /* 0x000fe60000000200 */
[C---:B-----5:R-:W-:Y:S08]  /*37e0*/  HMMA.16816.F32.BF16 R56, R84.reuse, R20, R56 ;  /* 0x000000145438723c */ /* 0x060ff00000041838 */
[C---:B------:R-:W-:Y:S01]  /*37f0*/  HMMA.16816.F32.BF16 R52, R84.reuse, R22, R52 ;  /* 0x000000165434723c */ /* 0x040fe20000041834 */
[----:B------:R-:W-:Y:S07]  /*3800*/  LDSM.16.M88.4 R20, [R135+0x7000] ;  /* 0x007000008714783b */ /* 0x000fee0000000200 */
[C---:B--2---:R-:W-:Y:S08]  /*3810*/  HMMA.16816.F32.BF16 R48, R84.reuse, R16, R48 ;  /* 0x000000105430723c */ /* 0x044ff00000041830 */
[C---:B------:R-:W-:Y:S01]  /*3820*/  HMMA.16816.F32.BF16 R44, R84.reuse, R18, R44 ;  /* 0x00000012542c723c */ /* 0x040fe2000004182c */
[----:B------:R-:W-:Y:S07]  /*3830*/  LDSM.16.M88.4 R16, [R135+0x7800] ;  /* 0x007800008710783b */ /* 0x000fee0000000200 */
[C---:B-1----:R-:W-:Y:S08]  /*3840*/  HMMA.16816.F32.BF16 R40, R84.reuse, R12, R40 ;  /* 0x0000000c5428723c */ /* 0x042ff00000041828 */
[----:B------:R-:W-:Y:S01]  /*3850*/  HMMA.16816.F32.BF16 R36, R84, R14, R36 ;  /* 0x0000000e5424723c */ /* 0x000fe20000041824 */
[----:B------:R-:W1:Y:S01]  /*3860*/  LDSM.16.M88.4 R12, [R139+0x2000] ;  /* 0x002000008b0c783b */ /* 0x000e620000000200 */
        /* <DEDUP_REMOVED lines=19> */
[----:B------:R-:W-:-:S02]  /*39a0*/  IADD3 R14, PT, PT, R97, R8, -R118 ;  /* 0x00000008610e7210 */ /* 0x000fc40007ffe876 */
[----:B------:R-:W-:-:S03]  /*39b0*/  IADD3 R12, PT, PT, R8, -R118, -R99 ;  /* 0x80000076080c7210 */ /* 0x000fc60007ffe863 */
[C---:B------:R-:W-:Y:S01]  /*39c0*/  IMAD.IADD R13, R117.reuse, 0x1, R14 ;  /* 0x00000001750d7824 */ /* 0x040fe200078e020e */
[----:B------:R-:W-:-:S04]  /*39d0*/  IADD3 R117, PT, PT, R117, R12, RZ ;  /* 0x0000000c75757210 */ /* 0x000fc80007ffe0ff */
[C-C-:B------:R-:W-:Y:S02]  /*39e0*/  VIADDMNMX R167, R13.reuse, 0x1, R8.reuse, PT ;  /* 0x000000010da77846 */ /* 0x140fe40003800108 */
[----:B------:R-:W-:Y:S01]  /*39f0*/  VIADDMNMX R166, R13, 0x9, R8, PT ;  /* 0x000000090da67846 */ /* 0x000fe20003800108 */
[----:B------:R-:W-:Y:S01]  /*3a00*/  IMAD.IADD R8, R121, 0x1, R0 ;  /* 0x0000000179087824 */ /* 0x000fe200078e0200 */
        /* <DEDUP_REMOVED lines=15> */
.L_x_13070:
        /* <DEDUP_REMOVED lines=60> */
.L_x_13071:
[----:B------:R-:W-:Y:S05]  /*3ec0*/  BSYNC.RECONVERGENT B0 ;  /* 0x0000000000007941 */ /* 0x000fea0003800200 */
.L_x_13069:
        /* <DEDUP_REMOVED lines=55> */
.L_x_13068:
[----:B------:R-:W-:Y:S05]  /*4240*/  BSYNC.RECONVERGENT B1 ;  /* 0x0000000000017941 */ /* 0x000fea0003800200 */
.L_x_13067:
[----:B------:R-:W3:Y:S01]  /*4250*/  LD.E R107, desc[UR4][R2.64+0xdc] ;  /* 0x0000dc04026b7980 */ /* 0x000ee2000c101900 */
[C---:B------:R-:W-:Y:S02]  /*4260*/  IMAD.IADD R29, R101.reuse, 0x1, R118 ;  /* 0x00000001651d7824 */ /* 0x040fe400078e0276 */
[C---:B------:R-:W-:Y:S02]  /*4270*/  VIADD R0, R8.reuse, 0x8 ;  /* 0x0000000808007836 */ /* 0x040fe40000000000 */
[C-C-:B------:R-:W-:Y:S01]  /*4280*/  IMAD.IADD R67, R8.reuse, 0x1, -R29.reuse ;  /* 0x0000000108437824 */ /* 0x140fe200078e0a1d */
[--C-:B------:R-:W-:Y:S01]  /*4290*/  IADD3 R65, PT, PT, R8, -0x1, -R29.reuse ;  /* 0xffffffff08417810 */ /* 0x100fe20007ffe81d */
[--C-:B------:R-:W-:Y:S01]  /*42a0*/  IMAD.IADD R10, R0, 0x1, -R29.reuse ;  /* 0x00000001000a7824 */ /* 0x100fe200078e0a1d */
[C-C-:B------:R-:W-:Y:S01]  /*42b0*/  IADD3 R63, PT, PT, R8.reuse, -0x9, -R29.reuse ;  /* 0xfffffff7083f7810 */ /* 0x140fe20007ffe81d */
[----:B------:R-:W-:Y:S01]  /*42c0*/  VIADD R64, R101, 0x1 ;  /* 0x0000000165407836 */ /* 0x000fe20000000000 */
        /* <DEDUP_REMOVED lines=10> */
[C-C-:B--2---:R-:W-:Y:S02]  /*4370*/  IADD3 R16, PT, PT, R8.reuse, -0x31, -R29.reuse ;  /* 0xffffffcf08107810 */ /* 0x144fe40007ffe81d */
[C-C-:B------:R-:W-:Y:S02]  /*4380*/  IADD3 R14, PT, PT, R8.reuse, -0x38, -R29.reuse ;  /* 0xffffffc8080e7810 */ /* 0x140fe40007ffe81d */
[--C-:B------:R-:W-:Y:S02]  /*4390*/  IADD3 R12, PT, PT, R8, -0x39, -R29.reuse ;  /* 0xffffffc7080c7810 */ /* 0x100fe40007ffe81d */
        /* <DEDUP_REMOVED lines=13> */
[----:B------:R-:W-:Y:S01]  /*4470*/  IADD3 R0, PT, PT, R0, -0x39, -R29 ;  /* 0xffffffc700007810 */ /* 0x000fe20007ffe81d */
[----:B------:R-:W-:Y:S01]  /*4480*/  VIADD R29, R67, 0xfffffff8 ;  /* 0xfffffff8431d7836 */ /* 0x000fe20000000000 */
[----:B------:R-:W-:-:S02]  /*4490*/  IABS R65, R65 ;  /* 0x0000004100417213 */ /* 0x000fc40000000000 */
[----:B------:R-:W-:Y:S02]  /*44a0*/  ISETP.GT.AND P1, PT, R117, R64, PT ;  /* 0x000000407500720c */ /* 0x000fe40003f24270 */
[----:B------:R-:W-:Y:S02]  /*44b0*/  I2FP.F32.S32 R65, R65 ;  /* 0x0000004100417245 */ /* 0x000fe40000201400 */
[----:B------:R-:W-:Y:S02]  /*44c0*/  IABS R29, R29 ;  /* 0x0000001d001d7213 */ /* 0x000fe40000000000 */
[----:B------:R-:W-:Y:S01]  /*44d0*/  IABS R66, R66 ;  /* 0x0000004200427213 */ /* 0x000fe20000000000 */
[----:B------:R-:W-:Y:S01]  /*44e0*/  FFMA.FTZ R57, -R160, R65, R57 ;  /* 0x00000041a0397223 */ /* 0x000fe20000010139 */
[----:B------:R-:W-:Y:S01]  /*44f0*/  ISETP.GE.AND P6, PT, R64, R167, PT ;  /* 0x000000a74000720c */ /* 0x000fe20003fc6270 */
[----:B------:R-:W-:Y:S01]  /*4500*/  IMAD.MOV.U32 R65, RZ, RZ, R29 ;  /* 0x000000ffff417224 */ /* 0x000fe200078e001d */
[----:B------:R-:W-:-:S02]  /*4510*/  ISETP.GT.AND P5, PT, R102, R64, PT ;  /* 0x000000406600720c */ /* 0x000fc40003fa4270 */
[----:B------:R-:W-:Y:S02]  /*4520*/  FSEL R29, R57, -INF , !P1 ;  /* 0xff800000391d7808 */ /* 0x000fe40004800000 */
[----:B------:R-:W-:Y:S01]  /*4530*/  ISETP.GE.AND P2, PT, R64, R166, PT ;  /* 0x000000a64000720c */ /* 0x000fe20003f46270 */
[----:B------:R-:W-:Y:S01]  /*4540*/  VIADD R64, R101, 0x8 ;  /* 0x0000000865407836 */ /* 0x000fe20000000000 */
[----:B------:R-:W-:Y:S02]  /*4550*/  I2FP.F32.S32 R57, R65 ;  /* 0x0000004100397245 */ /* 0x000fe40000201400 */
[----:B------:R-:W-:Y:S02]  /*4560*/  I2FP.F32.S32 R66, R66 ;  /* 0x0000004200427245 */ /* 0x000fe40000201400 */
[----:B------:R-:W-:Y:S01]  /*4570*/  IABS R26, R26 ;  /* 0x0000001a001a7213 */ /* 0x000fe20000000000 */
[C---:B------:R-:W-:Y:S01]  /*4580*/  FFMA.FTZ R52, -R160.reuse, R57, R52 ;  /* 0x00000039a0347223 */ /* 0x040fe20000010134 */
[----:B------:R-:W-:Y:S01]  /*4590*/  IABS R63, R63 ;  /* 0x0000003f003f7213 */ /* 0x000fe20000000000 */
[----:B------:R-:W-:Y:S01]  /*45a0*/  FFMA.FTZ R59, -R160, R66, R59 ;  /* 0x00000042a03b7223 */ /* 0x000fe2000001013b */
[----:B------:R-:W-:Y:S01]  /*45b0*/  ISETP.GT.AND P4, PT, R117, R64, PT ;  /* 0x000000407500720c */ /* 0x000fe20003f84270 */
[----:B------:R-:W-:Y:S01]  /*45c0*/  IMAD.MOV.U32 R65, RZ, RZ, R26 ;  /* 0x000000ffff417224 */ /* 0x000fe200078e001a */
[----:B------:R-:W-:-:S02]  /*45d0*/  IABS R67, R67 ;  /* 0x0000004300437213 */ /* 0x000fc40000000000 */
[----:B------:R-:W-:Y:S02]  /*45e0*/  FSEL R29, R29, -INF , !P6 ;  /* 0xff8000001d1d7808 */ /* 0x000fe40007000000 */
[----:B------:R-:W-:Y:S02]  /*45f0*/  ISETP.GE.AND P3, PT, R64, R167, PT ;  /* 0x000000a74000720c */ /* 0x000fe40003f66270 */
[----:B------:R-:W-:Y:S02]  /*4600*/  ISETP.GT.AND P1, PT, R102, R64, PT ;  /* 0x000000406600720c */ /* 0x000fe40003f24270 */
[----:B------:R-:W-:Y:S01]  /*4610*/  ISETP.GE.AND P6, PT, R64, R166, PT ;  /* 0x000000a64000720c */ /* 0x000fe20003fc6270 */
[----:B------:R-:W-:Y:S01]  /*4620*/  VIADD R64, R101, 0x9 ;  /* 0x0000000965407836 */ /* 0x000fe20000000000 */
[----:B------:R-:W-:Y:S02]  /*4630*/  I2FP.F32.S32 R63, R63 ;  /* 0x0000003f003f7245 */ /* 0x000fe40000201400 */
[----:B------:R-:W-:-:S02]  /*4640*/  FSEL R26, R52, -INF , !P4 ;  /* 0xff800000341a7808 */ /* 0x000fc40006000000 */
[----:B------:R-:W-:Y:S02]  /*4650*/  FSEL R57, R59, -INF , !P5 ;  /* 0xff8000003b397808 */ /* 0x000fe40006800000 */
[----:B------:R-:W-:Y:S02]  /*4660*/  I2FP.F32.S32 R52, R65 ;  /* 0x0000004100347245 */ /* 0x000fe40000201400 */
[----:B------:R-:W-:Y:S02]  /*4670*/  I2FP.F32.S32 R59, R67 ;  /* 0x00000043003b7245 */ /* 0x000fe40000201400 */
[----:B------:R-:W-:Y:S01]  /*4680*/  IABS R31, R31 ;  /* 0x0000001f001f7213 */ /* 0x000fe20000000000 */
[C---:B------:R-:W-:Y:S01]  /*4690*/  FFMA.FTZ R63, -R160.reuse, R63, R53 ;  /* 0x0000003fa03f7223 */ /* 0x040fe20000010135 */
[----:B------:R-:W-:Y:S01]  /*46a0*/  ISETP.GT.AND P5, PT, R117, R64, PT ;  /* 0x000000407500720c */ /* 0x000fe20003fa4270 */
[C---:B------:R-:W-:Y:S01]  /*46b0*/  FFMA.FTZ R52, -R160.reuse, R52, R55 ;  /* 0x00000034a0347223 */ /* 0x040fe20000010137 */
[----:B------:R-:W-:Y:S01]  /*46c0*/  FFMA.FTZ R54, -R160, R59, R54 ;  /* 0x0000003ba0367223 */ /* 0x000fe20000010136 */
[----:B------:R-:W-:Y:S01]  /*46d0*/  IMAD.MOV.U32 R55, RZ, RZ, R31 ;  /* 0x000000ffff377224 */ /* 0x000fe200078e001f */
[----:B------:R-:W-:-:S02]  /*46e0*/  FSEL R57, R57, -INF , !P2 ;  /* 0xff80000039397808 */ /* 0x000fc40005000000 */
[----:B------:R-:W-:Y:S02]  /*46f0*/  ISETP.GE.AND P2, PT, R64, R167, PT ;  /* 0x000000a74000720c */ /* 0x000fe40003f46270 */
[----:B------:R-:W-:Y:S02]  /*4700*/  FSEL R63, R63, -INF , !P5 ;  /* 0xff8000003f3f7808 */ /* 0x000fe40006800000 */
[----:B------:R-:W-:Y:S02]  /*4710*/  IABS R62, R62 ;  /* 0x0000003e003e7213 */ /* 0x000fe40000000000 */
[----:B------:R-:W-:Y:S01]  /*4720*/  FSEL R65, R54, -INF , !P1 ;  /* 0xff80000036417808 */ /* 0x000fe20004800000 */
[----:B------:R-:W-:Y:S01]  /*4730*/  VIADD R54, R101, 0x10 ;  /* 0x0000001065367836 */ /* 0x000fe20000000000 */
[----:B------:R-:W-:Y:S02]  /*4740*/  I2FP.F32.S32 R55, R55 ;  /* 0x0000003700377245 */ /* 0x000fe40000201400 */
[----:B------:R-:W-:-:S02]  /*4750*/  ISETP.GT.AND P4, PT, R102, R64, PT ;  /* 0x000000406600720c */ /* 0x000fc40003f84270 */
[----:B------:R-:W-:Y:S02]  /*4760*/  FSEL R31, R63, -INF , !P2 ;  /* 0xff8000003f1f7808 */ /* 0x000fe40005000000 */
[----:B------:R-:W-:Y:S02]  /*4770*/  IABS R27, R27 ;  /* 0x0000001b001b7213 */ /* 0x000fe40000000000 */
[----:B------:R-:W-:Y:S01]  /*4780*/  I2FP.F32.S32 R63, R62 ;  /* 0x0000003e003f7245 */ /* 0x000fe20000201400 */
[----:B------:R-:W-:Y:S01]  /*4790*/  FFMA.FTZ R50, -R160, R55, R50 ;  /* 0x00000037a0327223 */ /* 0x000fe20000010132 */
[----:B------:R-:W-:Y:S01]  /*47a0*/  FSEL R62, R52, -INF , !P4 ;  /* 0xff800000343e7808 */ /* 0x000fe20006000000 */
[----:B------:R-:W-:Y:S01]  /*47b0*/  VIADD R52, R101, 0x11 ;  /* 0x0000001165347836 */ /* 0x000fe20000000000 */
[----:B------:R-:W-:Y:S02]  /*47c0*/  IABS R15, R15 ;  /* 0x0000000f000f7213 */ /* 0x000fe40000000000 */
[----:B------:R-:W-:Y:S01]  /*47d0*/  I2FP.F32.S32 R27, R27 ;  /* 0x0000001b001b7245 */ /* 0x000fe20000201400 */
[----:B------:R-:W-:Y:S01]  /*47e0*/  FFMA.FTZ R48, -R160, R63, R48 ;  /* 0x0000003fa0307223 */ /* 0x000fe20000010130 */
[----:B------:R-:W-:-:S02]  /*47f0*/  ISETP.GE.AND P1, PT, R64, R166, PT ;  /* 0x000000a64000720c */ /* 0x000fc40003f26270 */
[-C--:B------:R-:W-:Y:S02]  /*4800*/  ISETP.GT.AND P2, PT, R102, R54.reuse, PT ;  /* 0x000000366600720c */ /* 0x080fe40003f44270 */
[----:B------:R-:W-:Y:S02]  /*4810*/  FSEL R53, R65, -INF , !P6 ;  /* 0xff80000041357808 */ /* 0x000fe40007000000 */
[----:B------:R-:W-:Y:S01]  /*4820*/  ISETP.GT.AND P6, PT, R117, R54, PT ;  /* 0x000000367500720c */ /* 0x000fe20003fc4270 */
[----:B------:R-:W-:Y:S01]  /*4830*/  FFMA.FTZ R49, -R160, R27, R49 ;  /* 0x0000001ba0317223 */ /* 0x000fe20000010131 */
[C---:B------:R-:W-:Y:S02]  /*4840*/  ISETP.GE.AND P5, PT, R54.reuse, R167, PT ;  /* 0x000000a73600720c */ /* 0x040fe40003fa6270 */
[----:B------:R-:W-:Y:S01]  /*4850*/  ISETP.GE.AND P4, PT, R54, R166, PT ;  /* 0x000000a63600720c */ /* 0x000fe20003f86270 */
[----:B------:R-:W-:Y:S01]  /*4860*/  IMAD.MOV.U32 R54, RZ, RZ, R15 ;  /* 0x000000ffff367224 */ /* 0x000fe200078e000f */
[----:B------:R-:W-:-:S02]  /*4870*/  FSEL R55, R62, -INF , !P1 ;  /* 0xff8000003e377808 */ /* 0x000fc40004800000 */
[----:B------:R-:W-:Y:S02]  /*4880*/  FSEL R50, R50, -INF , !P2 ;  /* 0xff80000032327808 */ /* 0x000fe40005000000 */
[----:B------:R-:W-:Y:S02]  /*4890*/  IABS R17, R17 ;  /* 0x0000001100117213 */ /* 0x000fe40000000000 */
[----:B------:R-:W-:Y:S02]  /*48a0*/  ISETP.GT.AND P1, PT, R117, R52, PT ;  /* 0x000000347500720c */ /* 0x000fe40003f24270 */
[----:B------:R-:W-:Y:S02]  /*48b0*/  FSEL R48, R48, -INF , !P6 ;  /* 0xff80000030307808 */ /* 0x000fe40007000000 */
[----:B------:R-:W-:Y:S02]  /*48c0*/  IABS R25, R25 ;  /* 0x0000001900197213 */ /* 0x000fe40000000000 */
[----:B------:R-:W-:Y:S01]  /*48d0*/  FSEL R27, R50, -INF , !P4 ;  /* 0xff800000321b7808 */ /* 0x000fe20006000000 */
[----:B------:R-:W-:Y:S01]  /*48e0*/  IMAD.MOV.U32 R50, RZ, RZ, R17 ;  /* 0x000000ffff327224 */ /* 0x000fe200078e0011 */
[----:B------:R-:W-:-:S02]  /*48f0*/  ISETP.GE.AND P6, PT, R52, R167, PT ;  /* 0x000000a73400720c */ /* 0x000fc40003fc6270 */
[----:B------:R-:W-:Y:S02]  /*4900*/  I2FP.F32.S32 R54, R54 ;  /* 0x0000003600367245 */ /* 0x000fe40000201400 */
[----:B------:R-:W-:Y:S02]  /*4910*/  FSEL R49, R49, -INF , !P1 ;  /* 0xff80000031317808 */ /* 0x000fe40004800000 */
[----:B------:R-:W-:Y:S01]  /*4920*/  FSEL R15, R48, -INF , !P5 ;  /* 0xff800000300f7808 */ /* 0x000fe20006800000 */
[----:B------:R-:W-:Y:S01]  /*4930*/  VIADD R48, R101, 0x18 ;  /* 0x0000001865307836 */ /* 0x000fe20000000000 */
[----:B------:R-:W-:Y:S01]  /*4940*/  I2FP.F32.S32 R25, R25 ;  /* 0x0000001900197245 */ /* 0x000fe20000201400 */
[C---:B------:R-:W-:Y:S01]  /*4950*/  FFMA.FTZ R51, -R160.reuse, R54, R51 ;  /* 0x00000036a0337223 */ /* 0x040fe20000010133 */
[----:B------:R-:W-:Y:S02]  /*4960*/  FSEL R17, R49, -INF , !P6 ;  /* 0xff80000031117808 */ /* 0x000fe40007000000 */
[----:B------:R-:W-:Y:S01]  /*4970*/  I2FP.F32.S32 R49, R50 ;  /* 0x0000003200317245 */ /* 0x000fe20000201400 */
[----:B------:R-:W-:Y:S01]  /*4980*/  FFMA.FTZ R44, -R160, R25, R44 ;  /* 0x00000019a02c7223 */ /* 0x000fe2000001012c */
[----:B------:R-:W-:-:S02]  /*4990*/  ISETP.GT.AND P5, PT, R102, R52, PT ;  /* 0x000000346600720c */ /* 0x000fc40003fa4270 */
[----:B------:R-:W-:Y:S02]  /*49a0*/  IABS R19, R19 ;  /* 0x0000001300137213 */ /* 0x000fe40000000000 */
[-C--:B------:R-:W-:Y:S02]  /*49b0*/  ISETP.GT.AND P4, PT, R117, R48.reuse, PT ;  /* 0x000000307500720c */ /* 0x080fe40003f84270 */
[----:B------:R-:W-:Y:S01]  /*49c0*/  IABS R21, R21 ;  /* 0x0000001500157213 */ /* 0x000fe20000000000 */
[----:B------:R-:W-:Y:S01]  /*49d0*/  FFMA.FTZ R46, -R160, R49, R46 ;  /* 0x00000031a02e7223 */ /* 0x000fe2000001012e */
[----:B------:R-:W-:Y:S01]  /*49e0*/  FSEL R51, R51, -INF , !P5 ;  /* 0xff80000033337808 */ /* 0x000fe20006800000 */
[----:B------:R-:W-:Y:S01]  /*49f0*/  IMAD.MOV.U32 R49, RZ, RZ, R19 ;  /* 0x000000ffff317224 */ /* 0x000fe200078e0013 */
[----:B------:R-:W-:Y:S02]  /*4a00*/  ISETP.GE.AND P1, PT, R48, R167, PT ;  /* 0x000000a73000720c */ /* 0x000fe40003f26270 */
[----:B------:R-:W-:-:S02]  /*4a10*/  ISETP.GT.AND P6, PT, R102, R48, PT ;  /* 0x000000306600720c */ /* 0x000fc40003fc4270 */
[-C--:B------:R-:W-:Y:S01]  /*4a20*/  ISETP.GE.AND P5, PT, R48, R166.reuse, PT ;  /* 0x000000a63000720c */ /* 0x080fe20003fa6270 */
[----:B------:R-:W-:Y:S01]  /*4a30*/  VIADD R48, R101, 0x19 ;  /* 0x0000001965307836 */ /* 0x000fe20000000000 */
[----:B------:R-:W-:Y:S02]  /*4a40*/  FSEL R44, R44, -INF , !P4 ;  /* 0xff8000002c2c7808 */ /* 0x000fe40006000000 */
[----:B------:R-:W-:Y:S02]  /*4a50*/  I2FP.F32.S32 R21, R21 ;  /* 0x0000001500157245 */ /* 0x000fe40000201400 */
[----:B------:R-:W-:Y:S02]  /*4a60*/  ISETP.GE.AND P2, PT, R52, R166, PT ;  /* 0x000000a63400720c */ /* 0x000fe40003f46270 */
[----:B------:R-:W-:Y:S01]  /*4a70*/  IABS R23, R23 ;  /* 0x0000001700177213 */ /* 0x000fe20000000000 */
[----:B------:R-:W-:Y:S01]  /*4a80*/  FFMA.FTZ R45, -R160, R21, R45 ;  /* 0x00000015a02d7223 */ /* 0x000fe2000001012d */
[----:B------:R-:W-:-:S02]  /*4a90*/  FSEL R19, R44, -INF , !P1 ;  /* 0xff8000002c137808 */ /* 0x000fc40004800000 */
[----:B------:R-:W-:Y:S02]  /*4aa0*/  FSEL R25, R51, -INF , !P2 ;  /* 0xff80000033197808 */ /* 0x000fe40005000000 */
[----:B------:R-:W-:Y:S02]  /*4ab0*/  I2FP.F32.S32 R44, R49 ;  /* 0x00000031002c7245 */ /* 0x000fe40000201400 */
[----:B------:R-:W-:Y:S02]  /*4ac0*/  ISETP.GT.AND P2, PT, R117, R48, PT ;  /* 0x000000307500720c */ /* 0x000fe40003f44270 */
[----:B------:R-:W-:Y:S01]  /*4ad0*/  FSEL R49, R46, -INF , !P6 ;  /* 0xff8000002e317808 */ /* 0x000fe20007000000 */
[----:B------:R-:W-:Y:S01]  /*4ae0*/  VIADD R46, R101, 0x20 ;  /* 0x00000020652e7836 */ /* 0x000fe20000000000 */
[----:B------:R-:W-:Y:S02]  /*4af0*/  I2FP.F32.S32 R23, R23 ;  /* 0x0000001700177245 */ /* 0x000fe40000201400 */
[----:B------:R-:W-:Y:S01]  /*4b00*/  IABS R13, R13 ;  /* 0x0000000d000d7213 */ /* 0x000fe20000000000 */
[----:B------:R-:W-:Y:S01]  /*4b10*/  FFMA.FTZ R44, -R160, R44, R47 ;  /* 0x0000002ca02c7223 */ /* 0x000fe2000001012f */
[----:B------:R-:W-:Y:S01]  /*4b20*/  ISETP.GE.AND P4, PT, R48, R167, PT ;  /* 0x000000a73000720c */ /* 0x000fe20003f86270 */
[----:B------:R-:W-:Y:S01]  /*4b30*/  FFMA.FTZ R40, -R160, R23, R40 ;  /* 0x00000017a0287223 */ /* 0x000fe20000010128 */
[----:B------:R-:W-:-:S02]  /*4b40*/  FSEL R45, R45, -INF , !P2 ;  /* 0xff8000002d2d7808 */ /* 0x000fc40005000000 */
[----:B------:R-:W-:Y:S02]  /*4b50*/  ISETP.GT.AND P1, PT, R102, R48, PT ;  /* 0x000000306600720c */ /* 0x000fe40003f24270 */
[----:B------:R-:W-:Y:S02]  /*4b60*/  FSEL R21, R49, -INF , !P5 ;  /* 0xff80000031157808 */ /* 0x000fe40006800000 */
[----:B------:R-:W-:Y:S01]  /*4b70*/  IABS R61, R61 ;  /* 0x0000003d003d7213 */ /* 0x000fe20000000000 */
[----:B------:R-:W-:Y:S01]  /*4b80*/  IMAD.MOV.U32 R47, RZ, RZ, R13 ;  /* 0x000000ffff2f7224 */ /* 0x000fe200078e000d */
[----:B------:R-:W-:Y:S02]  /*4b90*/  ISETP.GT.AND P5, PT, R117, R46, PT ;  /* 0x0000002e7500720c */ /* 0x000fe40003fa4270 */
[----:B------:R-:W-:Y:S02]  /*4ba0*/  FSEL R13, R45, -INF , !P4 ;  /* 0xff8000002d0d7808 */ /* 0x000fe40006000000 */
[----:B------:R-:W-:-:S02]  /*4bb0*/  IABS R30, R30 ;  /* 0x0000001e001e7213 */ /* 0x000fc40000000000 */
[----:B------:R-:W-:Y:S02]  /*4bc0*/  ISETP.GE.AND P6, PT, R48, R166, PT ;  /* 0x000000a63000720c */ /* 0x000fe40003fc6270 */
[----:B------:R-:W-:Y:S01]  /*4bd0*/  FSEL R45, R44, -INF , !P1 ;  /* 0xff8000002c2d7808 */ /* 0x000fe20004800000 */
[----:B------:R-:W-:Y:S01]  /*4be0*/  VIADD R44, R101, 0x21 ;  /* 0x00000021652c7836 */ /* 0x000fe20000000000 */
[----:B------:R-:W-:Y:S02]  /*4bf0*/  I2FP.F32.S32 R61, R61 ;  /* 0x0000003d003d7245 */ /* 0x000fe40000201400 */
[----:B------:R-:W-:Y:S02]  /*4c00*/  ISETP.GE.AND P2, PT, R46, R167, PT ;  /* 0x000000a72e00720c */ /* 0x000fe40003f46270 */
[----:B------:R-:W-:Y:S02]  /*4c10*/  IABS R60, R60 ;  /* 0x0000003c003c7213 */ /* 0x000fe40000000000 */
[----:B------:R-:W-:-:S02]  /*4c20*/  FSEL R40, R40, -INF , !P5 ;  /* 0xff80000028287808 */ /* 0x000fc40006800000 */
[----:B------:R-:W-:Y:S01]  /*4c30*/  I2FP.F32.S32 R30, R30 ;  /* 0x0000001e001e7245 */ /* 0x000fe20000201400 */
[----:B------:R-:W-:Y:S01]  /*4c40*/  FFMA.FTZ R41, -R160, R61, R41 ;  /* 0x0000003da0297223 */ /* 0x000fe20000010129 */
[----:B------:R-:W-:Y:S02]  /*4c50*/  I2FP.F32.S32 R47, R47 ;  /* 0x0000002f002f7245 */ /* 0x000fe40000201400 */
[----:B------:R-:W-:Y:S02]  /*4c60*/  FSEL R23, R45, -INF , !P6 ;  /* 0xff8000002d177808 */ /* 0x000fe40007000000 */
[----:B------:R-:W-:Y:S01]  /*4c70*/  FSEL R129, R40, -INF , !P2 ;  /* 0xff80000028817808 */ /* 0x000fe20005000000 */
[----:B------:R-:W-:Y:S01]  /*4c80*/  VIADD R40, R101, 0x28 ;  /* 0x0000002865287836 */ /* 0x000fe20000000000 */
[----:B------:R-:W-:Y:S02]  /*4c90*/  I2FP.F32.S32 R45, R60 ;  /* 0x0000003c002d7245 */ /* 0x000fe40000201400 */
[----:B------:R-:W-:-:S02]  /*4ca0*/  IABS R28, R28 ;  /* 0x0000001c001c7213 */ /* 0x000fc40000000000 */
[----:B------:R-:W-:Y:S02]  /*4cb0*/  ISETP.GT.AND P6, PT, R117, R44, PT ;  /* 0x0000002c7500720c */ /* 0x000fe40003fc4270 */
[----:B------:R-:W-:Y:S01]  /*4cc0*/  IABS R24, R24 ;  /* 0x0000001800187213 */ /* 0x000fe20000000000 */
[C---:B------:R-:W-:Y:S01]  /*4cd0*/  FFMA.FTZ R30, -R160.reuse, R30, R43 ;  /* 0x0000001ea01e7223 */ /* 0x040fe2000001012b */
[C---:B------:R-:W-:Y:S01]  /*4ce0*/  FFMA.FTZ R42, -R160.reuse, R47, R42 ;  /* 0x0000002fa02a7223 */ /* 0x040fe2000001012a */
[----:B------:R-:W-:Y:S01]  /*4cf0*/  I2FP.F32.S32 R43, R28 ;  /* 0x0000001c002b7245 */ /* 0x000fe20000201400 */
[----:B------:R-:W-:Y:S01]  /*4d00*/  FFMA.FTZ R36, -R160, R45, R36 ;  /* 0x0000002da0247223 */ /* 0x000fe20000010124 */
[----:B------:R-:W-:Y:S01]  /*4d10*/  ISETP.GT.AND P4, PT, R102, R46, PT ;  /* 0x0000002e6600720c */ /* 0x000fe20003f84270 */
[----:B------:R-:W-:Y:S01]  /*4d20*/  VIADD R28, R101, 0x29 ;  /* 0x00000029651c7836 */ /* 0x000fe20000000000 */
[----:B------:R-:W-:Y:S02]  /*4d30*/  ISETP.GE.AND P5, PT, R44, R167, PT ;  /* 0x000000a72c00720c */ /* 0x000fe40003fa6270 */
[----:B------:R-:W-:-:S02]  /*4d40*/  FSEL R41, R41, -INF , !P6 ;  /* 0xff80000029297808 */ /* 0x000fc40007000000 */
[----:B------:R-:W-:Y:S02]  /*4d50*/  I2FP.F32.S32 R24, R24 ;  /* 0x0000001800187245 */ /* 0x000fe40000201400 */
[----:B------:R-:W-:Y:S02]  /*4d60*/  ISETP.GT.AND P2, PT, R102, R44, PT ;  /* 0x0000002c6600720c */ /* 0x000fe40003f44270 */
[----:B------:R-:W-:Y:S01]  /*4d70*/  ISETP.GT.AND P6, PT, R117, R40, PT ;  /* 0x000000287500720c */ /* 0x000fe20003fc4270 */
[----:B------:R-:W-:Y:S01]  /*4d80*/  FFMA.FTZ R38, -R160, R43, R38 ;  /* 0x0000002ba0267223 */ /* 0x000fe20000010126 */
[----:B------:R-:W-:Y:S01]  /*4d90*/  FSEL R42, R42, -INF , !P4 ;  /* 0xff8000002a2a7808 */ /* 0x000fe20006000000 */
[----:B------:R-:W-:Y:S01]  /*4da0*/  FFMA.FTZ R24, -R160, R24, R37 ;  /* 0x00000018a0187223 */ /* 0x000fe20000010125 */
[----:B------:R-:W-:Y:S02]  /*4db0*/  FSEL R153, R41, -INF , !P5 ;  /* 0xff80000029997808 */ /* 0x000fe40006800000 */
[----:B------:R-:W-:-:S02]  /*4dc0*/  IABS R22, R22 ;  /* 0x0000001600167213 */ /* 0x000fc40000000000 */
[----:B------:R-:W-:Y:S02]  /*4dd0*/  ISETP.GE.AND P4, PT, R44, R166, PT ;  /* 0x000000a62c00720c */ /* 0x000fe40003f86270 */
[----:B------:R-:W-:Y:S02]  /*4de0*/  ISETP.GT.AND P5, PT, R102, R40, PT ;  /* 0x000000286600720c */ /* 0x000fe40003fa4270 */
[----:B------:R-:W-:Y:S02]  /*4df0*/  FSEL R30, R30, -INF , !P2 ;  /* 0xff8000001e1e7808 */ /* 0x000fe40005000000 */
[----:B------:R-:W-:Y:S02]  /*4e00*/  FSEL R36, R36, -INF , !P6 ;  /* 0xff80000024247808 */ /* 0x000fe40007000000 */
[----:B------:R-:W-:Y:S02]  /*4e10*/  IABS R18, R18 ;  /* 0x0000001200127213 */ /* 0x000fe40000000000 */
[----:B------:R-:W-:-:S02]  /*4e20*/  ISETP.GT.AND P6, PT, R117, R28, PT ;  /* 0x0000001c7500720c */ /* 0x000fc40003fc4270 */
[----:B------:R-:W-:Y:S02]  /*4e30*/  IABS R20, R20 ;  /* 0x0000001400147213 */ /* 0x000fe40000000000 */
[----:B------:R-:W-:Y:S01]  /*4e40*/  I2FP.F32.S32 R41, R22 ;  /* 0x0000001600297245 */ /* 0x000fe20000201400 */
[----:B------:R-:W-:Y:S01]  /*4e50*/  VIADD R22, R101, 0x30 ;  /* 0x0000003065167836 */ /* 0x000fe20000000000 */
[----:B------:R-:W-:Y:S02]  /*4e60*/  ISETP.GE.AND P2, PT, R40, R166, PT ;  /* 0x000000a62800720c */ /* 0x000fe40003f46270 */
[----:B------:R-:W-:Y:S02]  /*4e70*/  FSEL R175, R30, -INF , !P4 ;  /* 0xff8000001eaf7808 */ /* 0x000fe40006000000 */
[----:B------:R-:W-:Y:S02]  /*4e80*/  I2FP.F32.S32 R43, R18 ;  /* 0x00000012002b7245 */ /* 0x000fe40000201400 */
[----:B------:R-:W-:-:S02]  /*4e90*/  FSEL R38, R38, -INF , !P5 ;  /* 0xff80000026267808 */ /* 0x000fc40006800000 */
[----:B------:R-:W-:Y:S02]  /*4ea0*/  IABS R16, R16 ;  /* 0x0000001000107213 */ /* 0x000fe40000000000 */
[----:B------:R-:W-:Y:S02]  /*4eb0*/  ISETP.GE.AND P4, PT, R28, R167, PT ;  /* 0x000000a71c00720c */ /* 0x000fe40003f86270 */
[----:B------:R-:W-:Y:S02]  /*4ec0*/  FSEL R24, R24, -INF , !P6 ;  /* 0xff80000018187808 */ /* 0x000fe40007000000 */
[----:B------:R-:W-:Y:S01]  /*4ed0*/  IABS R8, R8 ;  /* 0x0000000800087213 */ /* 0x000fe20000000000 */
[C---:B------:R-:W-:Y:S01]  /*4ee0*/  FFMA.FTZ R32, -R160.reuse, R41, R32 ;  /* 0x00000029a0207223 */ /* 0x040fe20000010120 */
[----:B------:R-:W-:Y:S01]  /*4ef0*/  I2FP.F32.S32 R20, R20 ;  /* 0x0000001400147245 */ /* 0x000fe20000201400 */
[----:B------:R-:W-:Y:S01]  /*4f00*/  FFMA.FTZ R34, -R160, R43, R34 ;  /* 0x0000002ba0227223 */ /* 0x000fe20000010122 */
[----:B------:R-:W-:Y:S01]  /*4f10*/  FSEL R179, R38, -INF , !P2 ;  /* 0xff80000026b37808 */ /* 0x000fe20005000000 */
[----:B------:R-:W-:Y:S01]  /*4f20*/  VIADD R18, R101, 0x31 ;  /* 0x0000003165127836 */ /* 0x000fe20000000000 */
[----:B------:R-:W-:-:S02]  /*4f30*/  I2FP.F32.S32 R16, R16 ;  /* 0x0000001000107245 */ /* 0x000fc40000201400 */
[----:B------:R-:W-:Y:S02]  /*4f40*/  ISETP.GT.AND P2, PT, R117, R22, PT ;  /* 0x000000167500720c */ /* 0x000fe40003f44270 */
[----:B------:R-:W-:Y:S02]  /*4f50*/  FSEL R171, R24, -INF , !P4 ;  /* 0xff80000018ab7808 */ /* 0x000fe40006000000 */
[----:B------:R-:W-:Y:S02]  /*4f60*/  IABS R14, R14 ;  /* 0x0000000e000e7213 */ /* 0x000fe40000000000 */
[----:B------:R-:W-:Y:S02]  /*4f70*/  IABS R6, R6 ;  /* 0x0000000600067213 */ /* 0x000fe40000000000 */
[----:B------:R-:W-:Y:S02]  /*4f80*/  I2FP.F32.S32 R8, R8 ;  /* 0x0000000800087245 */ /* 0x000fe40000201400 */
[----:B------:R-:W-:Y:S01]  /*4f90*/  ISETP.GT.AND P4, PT, R102, R22, PT ;  /* 0x000000166600720c */ /* 0x000fe20003f84270 */
[----:B------:R-:W-:Y:S01]  /*4fa0*/  FFMA.FTZ R20, -R160, R20, R39 ;  /* 0x00000014a0147223 */ /* 0x000fe20000010127 */
[----:B------:R-:W-:Y:S01]  /*4fb0*/  FSEL R130, R32, -INF , !P2 ;  /* 0xff80000020827808 */ /* 0x000fe20005000000 */
[C---:B------:R-:W-:Y:S01]  /*4fc0*/  FFMA.FTZ R16, -R160.reuse, R16, R33 ;  /* 0x00000010a0107223 */ /* 0x040fe20000010121 */
[----:B------:R-:W-:Y:S01]  /*4fd0*/  I2FP.F32.S32 R37, R14 ;  /* 0x0000000e00257245 */ /* 0x000fe20000201400 */
[----:B------:R-:W-:Y:S01]  /*4fe0*/  FFMA.FTZ R8, -R160, R8, R35 ;  /* 0x00000008a0087223 */ /* 0x000fe20000010123 */
[----:B------:R-:W-:Y:S01]  /*4ff0*/  I2FP.F32.S32 R39, R6 ;  /* 0x0000000600277245 */ /* 0x000fe20000201400 */
[----:B------:R-:W-:Y:S01]  /*5000*/  VIADD R6, R101, 0x38 ;  /* 0x0000003865067836 */ /* 0x000fe20000000000 */
[----:B------:R-:W-:-:S02]  /*5010*/  ISETP.GT.AND P2, PT, R117, R18, PT ;  /* 0x000000127500720c */ /* 0x000fc40003f44270 */
[----:B------:R-:W-:Y:S02]  /*5020*/  FSEL R34, R34, -INF , !P4 ;  /* 0xff80000022227808 */ /* 0x000fe40006000000 */
[----:B------:R-:W-:Y:S02]  /*5030*/  ISETP.GT.AND P4, PT, R102, R18, PT ;  /* 0x000000126600720c */ /* 0x000fe40003f84270 */
[----:B------:R-:W-:Y:S01]  /*5040*/  IABS R10, R10 ;  /* 0x0000000a000a7213 */ /* 0x000fe20000000000 */
[----:B------:R-:W-:Y:S01]  /*5050*/  FFMA.FTZ R37, -R160, R37, R80 ;  /* 0x00000025a0257223 */ /* 0x000fe20000010150 */
[----:B------:R-:W-:Y:S01]  /*5060*/  FSEL R16, R16, -INF , !P2 ;  /* 0xff80000010107808 */ /* 0x000fe20005000000 */
[----:B------:R-:W-:Y:S01]  /*5070*/  FFMA.FTZ R39, -R160, R39, R82 ;  /* 0x00000027a0277223 */ /* 0x000fe20000010152 */
[----:B------:R-:W-:Y:S02]  /*5080*/  I2FP.F32.S32 R33, R10 ;  /* 0x0000000a00217245 */ /* 0x000fe40000201400 */
[----:B------:R-:W-:-:S02]  /*5090*/  ISETP.GT.AND P2, PT, R117, R6, PT ;  /* 0x000000067500720c */ /* 0x000fc40003f44270 */
[----:B------:R-:W-:Y:S02]  /*50a0*/  FSEL R113, R8, -INF , !P4 ;  /* 0xff80000008717808 */ /* 0x000fe40006000000 */
[----:B------:R-:W-:Y:S02]  /*50b0*/  ISETP.GE.AND P1, PT, R46, R166, PT ;  /* 0x000000a62e00720c */ /* 0x000fe40003f26270 */
[----:B------:R-:W-:Y:S01]  /*50c0*/  ISETP.GT.AND P4, PT, R102, R6, PT ;  /* 0x000000066600720c */ /* 0x000fe20003f84270 */
[C---:B------:R-:W-:Y:S01]  /*50d0*/  FFMA.FTZ R56, -R160.reuse, R59, R56 ;  /* 0x0000003ba0387223 */ /* 0x040fe20000010138 */
[----:B------:R-:W-:Y:S01]  /*50e0*/  FSEL R37, R37, -INF , !P2 ;  /* 0xff80000025257808 */ /* 0x000fe20005000000 */
[----:B------:R-:W-:Y:S01]  /*50f0*/  FFMA.FTZ R33, -R160, R33, R58 ;  /* 0x00000021a0217223 */ /* 0x000fe2000001013a */
[----:B------:R-:W-:Y:S02]  /*5100*/  FSEL R173, R42, -INF , !P1 ;  /* 0xff8000002aad7808 */ /* 0x000fe40004800000 */
[----:B------:R-:W-:-:S02]  /*5110*/  ISETP.GT.AND P2, PT, R117, R101, PT ;  /* 0x000000657500720c */ /* 0x000fc40003f44270 */
[----:B------:R-:W-:Y:S02]  /*5120*/  FSEL R39, R39, -INF , !P4 ;  /* 0xff80000027277808 */ /* 0x000fe40006000000 */
[----:B------:R-:W-:Y:S02]  /*5130*/  ISETP.GE.AND P1, PT, R40, R167, PT ;  /* 0x000000a72800720c */ /* 0x000fe40003f26270 */
[----:B------:R-:W-:Y:S02]  /*5140*/  ISETP.GT.AND P4, PT, R102, R101, PT ;  /* 0x000000656600720c */ /* 0x000fe40003f84270 */
[----:B------:R-:W-:Y:S02]  /*5150*/  FSEL R56, R56, -INF , !P2 ;  /* 0xff80000038387808 */ /* 0x000fe40005000000 */
        /* <DEDUP_REMOVED lines=8> */
[-C--:B------:R-:W-:Y:S02]  /*51e0*/  ISETP.GE.AND P5, PT, R28, R166.reuse, PT ;  /* 0x000000a61c00720c */ /* 0x080fe40003fa6270 */
[-C--:B------:R-:W-:Y:S02]  /*51f0*/  ISETP.GE.AND P1, PT, R22, R166.reuse, PT ;  /* 0x000000a61600720c */ /* 0x080fe40003f26270 */
[C---:B------:R-:W-:Y:S02]  /*5200*/  ISETP.GE.AND P4, PT, R6.reuse, R167, PT ;  /* 0x000000a70600720c */ /* 0x040fe40003f86270 */
[----:B------:R-:W-:Y:S02]  /*5210*/  ISETP.GE.AND P2, PT, R6, R166, PT ;  /* 0x000000a60600720c */ /* 0x000fe40003f46270 */
[----:B------:R-:W-:Y:S02]  /*5220*/  FMNMX3.FTZ R10, R8, R57, R53, !PT ;  /* 0x00000039080a7276 */ /* 0x000fe40007810035 */
[----:B------:R-:W-:-:S02]  /*5230*/  FSEL R6, R56, -INF , !P3 ;  /* 0xff80000038067808 */ /* 0x000fc40005800000 */
[----:B------:R-:W-:Y:S02]  /*5240*/  FSEL R177, R20, -INF , !P5 ;  /* 0xff80000014b17808 */ /* 0x000fe40006800000 */
[----:B------:R-:W-:Y:S02]  /*5250*/  FSEL R112, R34, -INF , !P1 ;  /* 0xff80000022707808 */ /* 0x000fe40004800000 */
[----:B------:R-:W-:Y:S02]  /*5260*/  IABS R0, R0 ;  /* 0x0000000000007213 */ /* 0x000fe40000000000 */
[C---:B------:R-:W-:Y:S02]  /*5270*/  ISETP.GE.AND P5, PT, R18.reuse, R167, PT ;  /* 0x000000a71200720c */ /* 0x040fe40003fa6270 */
[----:B------:R-:W-:Y:S02]  /*5280*/  ISETP.GE.AND P1, PT, R18, R166, PT ;  /* 0x000000a61200720c */ /* 0x000fe40003f26270 */
[----:B------:R-:W-:-:S02]  /*5290*/  FMNMX3.FTZ R18, R10, R55, R27, !PT ;  /* 0x000000370a127276 */ /* 0x000fc4000781001b */
[----:B------:R-:W-:Y:S02]  /*52a0*/  IABS R12, R12 ;  /* 0x0000000c000c7213 */ /* 0x000fe40000000000 */
[----:B------:R-:W-:Y:S01]  /*52b0*/  FMNMX3.FTZ R10, R6, R29, R33, !PT ;  /* 0x0000001d060a7276 */ /* 0x000fe20007810021 */
[----:B------:R-:W-:Y:S01]  /*52c0*/  VIADD R14, R101, 0x39 ;  /* 0x00000039650e7836 */ /* 0x000fe20000000000 */
[----:B------:R-:W-:Y:S02]  /*52d0*/  I2FP.F32.S32 R0, R0 ;  /* 0x0000000000007245 */ /* 0x000fe40000201400 */
[----:B------:R-:W-:Y:S02]  /*52e0*/  FMNMX3.FTZ R18, R18, R25, R21, !PT ;  /* 0x0000001912127276 */ /* 0x000fe40007810015 */
[----:B------:R-:W-:Y:S02]  /*52f0*/  I2FP.F32.S32 R12, R12 ;  /* 0x0000000c000c7245 */ /* 0x000fe40000201400 */
[----:B------:R-:W-:Y:S01]  /*5300*/  FMNMX3.FTZ R10, R10, R31, R15, !PT ;  /* 0x0000001f0a0a7276 */ /* 0x000fe2000781000f */
[----:B------:R-:W-:Y:S01]  /*5310*/  FFMA.FTZ R0, -R160, R0, R83 ;  /* 0x00000000a0007223 */ /* 0x000fe20000010153 */
[----:B------:R-:W-:-:S02]  /*5320*/  FSEL R122, R39, -INF , !P2 ;  /* 0xff800000277a7808 */ /* 0x000fc40005000000 */
[----:B------:R-:W-:Y:S02]  /*5330*/  FMNMX3.FTZ R18, R18, R23, R173, !PT ;  /* 0x0000001712127276 */ /* 0x000fe400078100ad */
[----:B------:R-:W-:Y:S01]  /*5340*/  ISETP.GT.AND P2, PT, R102, R14, PT ;  /* 0x0000000e6600720c */ /* 0x000fe20003f44270 */
[----:B------:R-:W-:Y:S01]  /*5350*/  FFMA.FTZ R12, -R160, R12, R81 ;  /* 0x0000000ca00c7223 */ /* 0x000fe20000010151 */
[----:B------:R-:W-:Y:S02]  /*5360*/  FMNMX3.FTZ R10, R10, R17, R19, !PT ;  /* 0x000000110a0a7276 */ /* 0x000fe40007810013 */
[----:B------:R-:W-:Y:S02]  /*5370*/  FSEL R113, R113, -INF , !P1 ;  /* 0xff80000071717808 */ /* 0x000fe40004800000 */
[----:B------:R-:W-:Y:S02]  /*5380*/  ISETP.GT.AND P1, PT, R117, R14, PT ;  /* 0x0000000e7500720c */ /* 0x000fe40003f24270 */
[----:B------:R-:W-:-:S02]  /*5390*/  FMNMX3.FTZ R35, R18, R175, R179, !PT ;  /* 0x000000af12237276 */ /* 0x000fc400078100b3 */
[----:B------:R-:W-:Y:S02]  /*53a0*/  FSEL R114, R0, -INF , !P2 ;  /* 0xff80000000727808 */ /* 0x000fe40005000000 */
[----:B------:R-:W-:Y:S02]  /*53b0*/  ISETP.GE.AND P6, PT, R22, R167, PT ;  /* 0x000000a71600720c */ /* 0x000fe40003fc6270 */
[----:B------:R-:W-:Y:S02]  /*53c0*/  FMNMX3.FTZ R0, R10, R13, R129, !PT ;  /* 0x0000000d0a007276 */ /* 0x000fe40007810081 */
[----:B------:R-:W-:Y:S02]  /*53d0*/  FSEL R12, R12, -INF , !P1 ;  /* 0xff8000000c0c7808 */ /* 0x000fe40004800000 */
[----:B------:R-:W-:Y:S02]  /*53e0*/  ISETP.GE.AND P1, PT, R14, R166, PT ;  /* 0x000000a60e00720c */ /* 0x000fe40003f26270 */
[----:B------:R-:W-:-:S02]  /*53f0*/  FMNMX3.FTZ R35, R35, R177, R112, !PT ;  /* 0x000000b123237276 */ /* 0x000fc40007810070 */
[----:B------:R-:W-:Y:S02]  /*5400*/  FSEL R130, R130, -INF , !P6 ;  /* 0xff80000082827808 */ /* 0x000fe40007000000 */
[----:B------:R-:W-:Y:S02]  /*5410*/  FMNMX3.FTZ R0, R0, R153, R131, !PT ;  /* 0x0000009900007276 */ /* 0x000fe40007810083 */
[----:B------:R-:W-:Y:S02]  /*5420*/  FSEL R114, R114, -INF , !P1 ;  /* 0xff80000072727808 */ /* 0x000fe40004800000 */
[----:B------:R-:W-:Y:S02]  /*5430*/  FMNMX3.FTZ R35, R35, R113, R122, !PT ;  /* 0x0000007123237276 */ /* 0x000fe4000781007a */
[----:B------:R-:W-:Y:S02]  /*5440*/  ISETP.GE.AND P3, PT, R14, R167, PT ;  /* 0x000000a70e00720c */ /* 0x000fe40003f66270 */
        /* <DEDUP_REMOVED lines=14> */
[----:B------:R-:W-:-:S05]  /*5530*/  IMAD R138, R138, 0x2, R9 ;  /* 0x000000028a8a7824 */ /* 0x000fca00078e0209 */
[----:B------:R-:W4:Y:S01]  /*5540*/  LDSM.16.MT88.4 R40, [R138+0xa000] ;  /* 0x00a000008a28783b */ /* 0x000f220000004200 */
[----:B-1----:R-:W-:Y:S02]  /*5550*/  FMNMX.FTZ R0, R37, R0, !PT ;  /* 0x0000000025007209 */ /* 0x002fe40007810000 */
[----:B--2---:R-:W-:-:S03]  /*5560*/  FMNMX.FTZ R100, R35, R100, !PT ;  /* 0x0000006423647209 */ /* 0x004fc60007810000 */
[----:B---3--:R-:W-:Y:S01]  /*5570*/  FMUL.FTZ R170, R107, R0 ;  /* 0x000000006baa7220 */ /* 0x008fe20000410000 */
[----:B------:R-:W-:Y:S01]  /*5580*/  FSETP.NEU.FTZ.AND P1, PT, R0, -INF , PT ;  /* 0xff8000000000780b */ /* 0x000fe20003f3d000 */
[----:B------:R-:W-:Y:S01]  /*5590*/  IMAD.IADD R133, R7, 0x1, R138 ;  /* 0x0000000107857824 */ /* 0x000fe200078e028a */
[----:B------:R-:W-:Y:S01]  /*55a0*/  LDSM.16.MT88.4 R92, [R138+0x8000] ;  /* 0x008000008a5c783b */ /* 0x000fe20000004200 */
[----:B------:R-:W-:Y:S01]  /*55b0*/  FMUL.FTZ R172, R107, R100 ;  /* 0x000000646bac7220 */ /* 0x000fe20000410000 */
[----:B------:R-:W-:Y:S02]  /*55c0*/  FSEL R170, R170, RZ, P1 ;  /* 0x000000ffaaaa7208 */ /* 0x000fe40000800000 */
[----:B------:R-:W-:Y:S01]  /*55d0*/  FSETP.NEU.FTZ.AND P1, PT, R100, -INF , PT ;  /* 0xff8000006400780b */ /* 0x000fe20003f3d000 */
[----:B------:R-:W-:Y:S01]  /*55e0*/  IMAD.IADD R132, R5, 0x1, R133 ;  /* 0x0000000105847824 */ /* 0x000fe200078e0285 */
        /* <DEDUP_REMOVED lines=11> */
[----:B------:R-:W1:Y:S03]  /*56a0*/  LDSM.16.MT88.4 R8, [R138+0xa800] ;  /* 0x00a800008a08783b */ /* 0x000e660000004200 */
[----:B------:R-:W2:Y:S01]  /*56b0*/  MUFU.EX2 R108, R108 ;  /* 0x0000006c006c7308 */ /* 0x000ea20000000800 */
[-CC-:B------:R-:W-:Y:S01]  /*56c0*/  FFMA.FTZ R32, R25, R107.reuse, -R170.reuse ;  /* 0x0000006b19207223 */ /* 0x180fe200000108aa */
[-C--:B------:R-:W-:Y:S01]  /*56d0*/  FFMA.FTZ R28, R23, R107.reuse, -R170 ;  /* 0x0000006b171c7223 */ /* 0x080fe200000108aa */
[-CC-:B------:R-:W-:Y:S01]  /*56e0*/  FFMA.FTZ R35, R15, R107.reuse, -R172.reuse ;  /* 0x0000006b0f237223 */ /* 0x180fe200000108ac */
[----:B------:R-:W-:Y:S01]  /*56f0*/  MUFU.EX2 R106, R106 ;  /* 0x0000006a006a7308 */ /* 0x000fe20000000800 */
[-CC-:B------:R-:W-:Y:S01]  /*5700*/  FFMA.FTZ R34, R17, R107.reuse, -R172.reuse ;  /* 0x0000006b11227223 */ /* 0x180fe200000108ac */
[----:B------:R-:W-:Y:S01]  /*5710*/  FFMA.FTZ R30, R13, R107, -R172 ;  /* 0x0000006b0d1e7223 */ /* 0x000fe200000108ac */
[----:B------:R-:W3:Y:S01]  /*5720*/  LDSM.16.MT88.4 R68, [R132+0x8000] ;  /* 0x008000008444783b */ /* 0x000ee20000004200 */
[----:B------:R-:W5:Y:S01]  /*5730*/  MUFU.EX2 R103, R103 ;  /* 0x0000006700677308 */ /* 0x000f620000000800 */
[----:B------:R-:W-:-:S02]  /*5740*/  IMAD.IADD R134, R5, 0x1, R138 ;  /* 0x0000000105867824 */ /* 0x000fc400078e028a */
[----:B------:R-:W-:Y:S01]  /*5750*/  LDSM.16.MT88.4 R56, [R133+0xa000] ;  /* 0x00a000008538783b */ /* 0x000fe20000004200 */
[----:B------:R-:W-:Y:S04]  /*5760*/  MUFU.EX2 R111, R111 ;  /* 0x0000006f006f7308 */ /* 0x000fe80000000800 */
[----:B------:R-:W4:Y:S04]  /*5770*/  MUFU.EX2 R110, R110 ;  /* 0x0000006e006e7308 */ /* 0x000f280000000800 */
[----:B------:R-:W-:Y:S04]  /*5780*/  MUFU.EX2 R105, R105 ;  /* 0x0000006900697308 */ /* 0x000fe80000000800 */
[----:B------:R-:W1:Y:S01]  /*5790*/  MUFU.EX2 R104, R104 ;  /* 0x0000006800687308 */ /* 0x000e620000000800 */
[----:B--2---:R-:W-:Y:S01]  /*57a0*/  F2FP.BF16.F32.PACK_AB R65, R108, R109 ;  /* 0x0000006d6c41723e */ /* 0x004fe200000010ff */
[-CC-:B------:R-:W-:Y:S01]  /*57b0*/  FFMA.FTZ R33, R27, R107.reuse, -R170.reuse ;  /* 0x0000006b1b217223 */ /* 0x180fe200000108aa */
[----:B-----5:R-:W-:Y:S01]  /*57c0*/  F2FP.BF16.F32.PACK_AB R67, R103, R106 ;  /* 0x0000006a6743723e */ /* 0x020fe200000010ff */
[-C--:B------:R-:W-:Y:S01]  /*57d0*/  FFMA.FTZ R29, R21, R107.reuse, -R170 ;  /* 0x0000006b151d7223 */ /* 0x080fe200000108aa */
[----:B------:R-:W-:Y:S01]  /*57e0*/  FFMA.FTZ R31, R19, R107, -R172 ;  /* 0x0000006b131f7223 */ /* 0x000fe200000108ac */
[----:B----4-:R-:W-:Y:S01]  /*57f0*/  F2FP.BF16.F32.PACK_AB R64, R110, R111 ;  /* 0x0000006f6e40723e */ /* 0x010fe200000010ff */
[----:B------:R-:W-:Y:S01]  /*5800*/  MUFU.EX2 R32, R32 ;  /* 0x0000002000207308 */ /* 0x000fe20000000800 */
[----:B------:R-:W2:Y:S03]  /*5810*/  LDSM.16.MT88.4 R84, [R134+0x8000] ;  /* 0x008000008654783b */ /* 0x000ea60000004200 */
[----:B------:R-:W-:Y:S01]  /*5820*/  MUFU.EX2 R28, R28 ;  /* 0x0000001c001c7308 */ /* 0x000fe20000000800 */
[----:B------:R-:W4:Y:S01]  /*5830*/  LDSM.16.MT88.4 R48, [R134+0xa000] ;  /* 0x00a000008630783b */ /* 0x000f220000004200 */
[----:B-1----:R-:W-:-:S02]  /*5840*/  F2FP.BF16.F32.PACK_AB R66, R104, R105 ;  /* 0x000000696842723e */ /* 0x002fc400000010ff */
[----:B------:R-:W1:Y:S01]  /*5850*/  MUFU.EX2 R33, R33 ;  /* 0x0000002100217308 */ /* 0x000e620000000800 */
[----:B------:R-:W-:Y:S03]  /*5860*/  LDSM.16.MT88.4 R12, [R132+0x8800] ;  /* 0x00880000840c783b */ /* 0x000fe60000004200 */
[----:B------:R-:W5:Y:S01]  /*5870*/  MUFU.EX2 R29, R29 ;  /* 0x0000001d001d7308 */ /* 0x000f620000000800 */
[----:B------:R-:W-:Y:S01]  /*5880*/  LDSM.16.MT88.4 R16, [R133+0x8800] ;  /* 0x008800008510783b */ /* 0x000fe20000004200 */
[C---:B------:R-:W-:Y:S02]  /*5890*/  HMMA.16816.F32.BF16 R36, R64.reuse, R40, RZ ;  /* 0x000000284024723c */ /* 0x040fe400000418ff */
[----:B------:R-:W-:Y:S01]  /*58a0*/  MUFU.EX2 R35, R35 ;  /* 0x0000002300237308 */ /* 0x000fe20000000800 */
[----:B------:R-:W-:Y:S03]  /*58b0*/  LDSM.16.MT88.4 R24, [R138+0x8800] ;  /* 0x008800008a18783b */ /* 0x000fe60000004200 */
[----:B------:R-:W3:Y:S01]  /*58c0*/  MUFU.EX2 R34, R34 ;  /* 0x0000002200227308 */ /* 0x000ee20000000800 */
[----:B------:R-:W-:Y:S01]  /*58d0*/  LDSM.16.MT88.4 R20, [R134+0x8800] ;  /* 0x008800008614783b */ /* 0x000fe20000004200 */
[----:B------:R-:W-:Y:S02]  /*58e0*/  HMMA.16816.F32.BF16 R40, R64, R42, RZ ;  /* 0x0000002a4028723c */ /* 0x000fe400000418ff */
[----:B------:R-:W-:Y:S04]  /*58f0*/  MUFU.EX2 R31, R31 ;  /* 0x0000001f001f7308 */ /* 0x000fe80000000800 */
[----:B------:R-:W2:Y:S01]  /*5900*/  MUFU.EX2 R30, R30 ;  /* 0x0000001e001e7308 */ /* 0x000ea20000000800 */
[----:B-1----:R-:W-:-:S02]  /*5910*/  F2FP.BF16.F32.PACK_AB R5, R32, R33 ;  /* 0x000000212005723e */ /* 0x002fc400000010ff */
[----:B-----5:R-:W-:Y:S02]  /*5920*/  F2FP.BF16.F32.PACK_AB R7, R28, R29 ;  /* 0x0000001d1c07723e */ /* 0x020fe400000010ff */
[----:B---3--:R-:W-:Y:S02]  /*5930*/  F2FP.BF16.F32.PACK_AB R4, R34, R35 ;  /* 0x000000232204723e */ /* 0x008fe400000010ff */
[----:B--2---:R-:W-:-:S07]  /*5940*/  F2FP.BF16.F32.PACK_AB R6, R30, R31 ;  /* 0x0000001f1e06723e */ /* 0x004fce00000010ff */
[C---:B------:R-:W-:Y:S08]  /*5950*/  HMMA.16816.F32.BF16 R36, R4.reuse, R8, R36 ;  /* 0x000000080424723c */ /* 0x040ff00000041824 */
[----:B------:R-:W-:Y:S01]  /*5960*/  HMMA.16816.F32.BF16 R40, R4, R10, R40 ;  /* 0x0000000a0428723c */ /* 0x000fe20000041828 */
[----:B------:R-:W1:Y:S07]  /*5970*/  LDSM.16.MT88.4 R8, [R132+0xa000] ;  /* 0x00a000008408783b */ /* 0x000e6e0000004200 */
[C---:B------:R-:W-:Y:S08]  /*5980*/  HMMA.16816.F32.BF16 R72, R64.reuse, R68, RZ ;  /* 0x000000444048723c */ /* 0x040ff000000418ff */
[C---:B------:R-:W-:Y:S08]  /*5990*/  HMMA.16816.F32.BF16 R68, R64.reuse, R70, RZ ;  /* 0x000000464044723c */ /* 0x040ff000000418ff */
[C---:B------:R-:W-:Y:S08]  /*59a0*/  HMMA.16816.F32.BF16 R96, R64.reuse, R92, RZ ;  /* 0x0000005c4060723c */ /* 0x040ff000000418ff */
        /* <DEDUP_REMOVED lines=9> */
[----:B-1----:R-:W-:Y:S08]  /*5a40*/  HMMA.16816.F32.BF16 R60, R64, R8, RZ ;  /* 0x00000008403c723c */ /* 0x002ff000000418ff */
[C---:B------:R-:W-:Y:S08]  /*5a50*/  HMMA.16816.F32.BF16 R72, R4.reuse, R12, R72 ;  /* 0x0000000c0448723c */ /* 0x040ff00000041848 */
[----:B------:R-:W-:Y:S01]  /*5a60*/  HMMA.16816.F32.BF16 R68, R4, R14, R68 ;  /* 0x0000000e0444723c */ /* 0x000fe20000041844 */
[----:B------:R-:W1:Y:S07]  /*5a70*/  LDSM.16.MT88.4 R12, [R133+0xa800] ;  /* 0x00a80000850c783b */ /* 0x000e6e0000004200 */
[----:B------:R-:W-:Y:S01]  /*5a80*/  HMMA.16816.F32.BF16 R64, R64, R10, RZ ;  /* 0x0000000a4040723c */ /* 0x000fe200000418ff */
        /* <DEDUP_REMOVED lines=11> */
[-CC-:B------:R-:W-:Y:S01]  /*5b40*/  FFMA.FTZ R25, R173, R107.reuse, -R170.reuse ;  /* 0x0000006bad197223 */ /* 0x180fe200000108aa */
[----:B------:R-:W-:-:S06]  /*5b50*/  FFMA.FTZ R24, R175, R107, -R170 ;  /* 0x0000006baf187223 */ /* 0x000fcc00000108aa */
[----:B------:R-:W-:Y:S01]  /*5b60*/  HMMA.16816.F32.BF16 R92, R4, R26, R92 ;  /* 0x0000001a045c723c */ /* 0x000fe2000004185c */
[-CC-:B------:R-:W-:Y:S01]  /*5b70*/  FFMA.FTZ R27, R129, R107.reuse, -R172.reuse ;  /* 0x0000006b811b7223 */ /* 0x180fe200000108ac */
[----:B------:R-:W-:-:S06]  /*5b80*/  FFMA.FTZ R26, R153, R107, -R172 ;  /* 0x0000006b991a7223 */ /* 0x000fcc00000108ac */
[----:B------:R-:W-:Y:S01]  /*5b90*/  HMMA.16816.F32.BF16 R88, R4, R20, R88 ;  /* 0x000000140458723c */ /* 0x000fe20000041858 */
[-CC-:B------:R-:W-:Y:S01]  /*5ba0*/  FFMA.FTZ R21, R179, R107.reuse, -R170.reuse ;  /* 0x0000006bb3157223 */ /* 0x180fe200000108aa */
[----:B------:R-:W-:-:S06]  /*5bb0*/  FFMA.FTZ R20, R177, R107, -R170 ;  /* 0x0000006bb1147223 */ /* 0x000fcc00000108aa */
[C---:B------:R-:W-:Y:S01]  /*5bc0*/  HMMA.16816.F32.BF16 R84, R4.reuse, R22, R84 ;  /* 0x000000160454723c */ /* 0x040fe20000041854 */
[-CC-:B------:R-:W-:Y:S01]  /*5bd0*/  FFMA.FTZ R23, R131, R107.reuse, -R172.reuse ;  /* 0x0000006b83177223 */ /* 0x180fe200000108ac */
        /* <DEDUP_REMOVED lines=8> */
[----:B------:R-:W2:Y:S01]  /*5c60*/  MUFU.EX2 R22, R22 ;  /* 0x0000001600167308 */ /* 0x000ea20000000800 */
[C---:B---3--:R-:W-:Y:S08]  /*5c70*/  HMMA.16816.F32.BF16 R44, R4.reuse, R16, R44 ;  /* 0x00000010042c723c */ /* 0x048ff0000004182c */
[----:B------:R-:W-:Y:S01]  /*5c80*/  HMMA.16816.F32.BF16 R48, R4, R18, R48 ;  /* 0x000000120430723c */ /* 0x000fe20000041830 */
[----:B----4-:R-:W-:Y:S01]  /*5c90*/  F2FP.BF16.F32.PACK_AB R5, R24, R25 ;  /* 0x000000191805723e */ /* 0x010fe200000010ff */
[----:B------:R-:W-:Y:S01]  /*5ca0*/  FFMA.FTZ R176, R114, R107, -R170 ;  /* 0x0000006b72b07223 */ /* 0x000fe200000108aa */
[----:B-----5:R-:W-:-:S02]  /*5cb0*/  F2FP.BF16.F32.PACK_AB R7, R20, R21 ;  /* 0x000000151407723e */ /* 0x020fc400000010ff */
[----:B-1----:R-:W-:Y:S02]  /*5cc0*/  F2FP.BF16.F32.PACK_AB R4, R26, R27 ;  /* 0x0000001b1a04723e */ /* 0x002fe400000010ff */
        /* <DEDUP_REMOVED lines=23> */
[----:B------:R-:W2:Y:S01]  /*5e40*/  LDSM.16.MT88.4 R8, [R132+0xb000] ;  /* 0x00b000008408783b */ /* 0x000ea20000004200 */
[-C--:B------:R-:W-:Y:S01]  /*5e50*/  FFMA.FTZ R114, R128, R107.reuse, -R172 ;  /* 0x0000006b80727223 */ /* 0x080fe200000108ac */
[----:B------:R-:W-:Y:S05]  /*5e60*/  MUFU.EX2 R112, R112 ;  /* 0x0000007000707308 */ /* 0x000fea0000000800 */
[C---:B-1----:R-:W-:Y:S08]  /*5e70*/  HMMA.16816.F32.BF16 R52, R4.reuse, R12, R52 ;  /* 0x0000000c0434723c */ /* 0x042ff00000041834 */
[C---:B------:R-:W-:Y:S01]  /*5e80*/  HMMA.16816.F32.BF16 R56, R4.reuse, R14, R56 ;  /* 0x0000000e0438723c */ /* 0x040fe20000041838 */
[----:B------:R-:W1:Y:S07]  /*5e90*/  LDSM.16.MT88.4 R12, [R138+0x9800] ;  /* 0x009800008a0c783b */ /* 0x000e6e0000004200 */
[C---:B--2---:R-:W-:Y:S08]  /*5ea0*/  HMMA.16816.F32.BF16 R60, R4.reuse, R8, R60 ;  /* 0x00000008043c723c */ /* 0x044ff0000004183c */
[----:B------:R-:W-:Y:S01]  /*5eb0*/  HMMA.16816.F32.BF16 R64, R4, R10, R64 ;  /* 0x0000000a0440723c */ /* 0x000fe20000041840 */
[----:B------:R-:W2:Y:S01]  /*5ec0*/  LDSM.16.MT88.4 R8, [R134+0x9800] ;  /* 0x009800008608783b */ /* 0x000ea20000004200 */
[-C--:B------:R-:W-:Y:S01]  /*5ed0*/  FFMA.FTZ R4, R122, R107.reuse, -R170 ;  /* 0x0000006b7a047223 */ /* 0x080fe200000108aa */
[----:B------:R-:W-:Y:S01]  /*5ee0*/  FFMA.FTZ R122, R130, R107, -R172 ;  /* 0x0000006b827a7223 */ /* 0x000fe200000108ac */
[----:B------:R-:W3:Y:S04]  /*5ef0*/  MUFU.EX2 R113, R113 ;  /* 0x0000007100717308 */ /* 0x000ee80000000800 */
[----:B------:R-:W-:Y:S04]  /*5f00*/  MUFU.EX2 R107, R4 ;  /* 0x00000004006b7308 */ /* 0x000fe80000000800 */
[----:B------:R-:W4:Y:S04]  /*5f10*/  MUFU.EX2 R176, R176 ;  /* 0x000000b000b07308 */ /* 0x000f280000000800 */
[----:B------:R-:W-:Y:S04]  /*5f20*/  MUFU.EX2 R122, R122 ;  /* 0x0000007a007a7308 */ /* 0x000fe80000000800 */
[----:B------:R-:W5:Y:S04]  /*5f30*/  MUFU.EX2 R115, R115 ;  /* 0x0000007300737308 */ /* 0x000f680000000800 */
[----:B------:R-:W-:Y:S04]  /*5f40*/  MUFU.EX2 R114, R114 ;  /* 0x0000007200727308 */ /* 0x000fe80000000800 */
[----:B------:R-:W1:Y:S01]  /*5f50*/  MUFU.EX2 R177, R177 ;  /* 0x000000b100b17308 */ /* 0x000e620000000800 */
[----:B---3--:R-:W-:-:S02]  /*5f60*/  F2FP.BF16.F32.PACK_AB R5, R113, R112 ;  /* 0x000000707105723e */ /* 0x008fc400000010ff */
[----:B----4-:R-:W-:Y:S02]  /*5f70*/  F2FP.BF16.F32.PACK_AB R7, R176, R107 ;  /* 0x0000006bb007723e */ /* 0x010fe400000010ff */
[----:B-----5:R-:W-:Y:S02]  /*5f80*/  F2FP.BF16.F32.PACK_AB R4, R115, R122 ;  /* 0x0000007a7304723e */ /* 0x020fe400000010ff */
        /* <DEDUP_REMOVED lines=35> */
[----:B------:R-:W-:-:S05]  /*61c0*/  FADD.FTZ R13, R23, R26 ;  /* 0x0000001a170d7221 */ /* 0x000fca0000010000 */
[----:B--2---:R-:W-:Y:S01]  /*61d0*/  HMMA.16816.F32.BF16 R60, R4, R8, R60 ;  /* 0x00000008043c723c */ /* 0x004fe2000004183c */
        /* <DEDUP_REMOVED lines=13> */
[----:B---3--:R-:W-:Y:S01]  /*62b0*/  HMMA.16816.F32.BF16 R44, R4, R16, R44 ;  /* 0x00000010042c723c */ /* 0x008fe2000004182c */
[----:B------:R-:W-:-:S07]  /*62c0*/  FADD.FTZ R176, R176, R107 ;  /* 0x0000006bb0b07221 */ /* 0x000fce0000010000 */
        /* <DEDUP_REMOVED lines=73> */
.L_x_13075:
        /* <DEDUP_REMOVED lines=8> */
.L_x_13076:
[----:B------:R-:W-:Y:S05]  /*67e0*/  BSYNC.RECONVERGENT B0 ;  /* 0x0000000000007941 */ /* 0x000fea0003800200 */
.L_x_13074:
        /* <DEDUP_REMOVED lines=52> */
[----:B------:R-:W1:Y:S04]  /*6b30*/  LDSM.16.M88.4 R28, [R142+0x4000] ;  /* 0x004000008e1c783b */ /* 0x000e680000000200 */
[----:B------:R-:W3:Y:S04]  /*6b40*/  LDSM.16.M88.4 R20, [R142+0x4800] ;  /* 0x004800008e14783b */ /* 0x000ee80000000200 */
[----:B------:R-:W-:Y:S04]  /*6b50*/  LDSM.16.M88.4 R104, [R141] ;  /* 0x000000008d68783b */ /* 0x000fe80000000200 */
[----:B------:R-:W4:Y:S04]  /*6b60*/  LDSM.16.M88.4 R16, [R137+0x4000] ;  /* 0x004000008910783b */ /* 0x000f280000000200 */
[----:B------:R-:W5:Y:S04]  /*6b70*/  LDSM.16.M88.4 R12, [R142+0x5000] ;  /* 0x005000008e0c783b */ /* 0x000f680000000200 */
[----:B--2---:R-:W2:Y:S04]  /*6b80*/  LDSM.16.M88.4 R8, [R137+0x4800] ;  /* 0x004800008908783b */ /* 0x004ea80000000200 */
[----:B------:R-:W2:Y:S04]  /*6b90*/  LDSM.16.M88.4 R108, [R142+0x5800] ;  /* 0x005800008e6c783b */ /* 0x000ea80000000200 */
[----:B------:R-:W2:Y:S04]  /*6ba0*/  LDSM.16.M88.4 R112, [R137+0x5000] ;  /* 0x005000008970783b */ /* 0x000ea80000000200 */
[----:B------:R-:W0:Y:S01]  /*6bb0*/  LDGDEPBAR ;  /* 0x00000000000079af */ /* 0x000e220000000000 */
[C---:B-1----:R-:W-:Y:S08]  /*6bc0*/  HMMA.16816.F32.BF16 R32, R4.reuse, R28, RZ ;  /* 0x0000001c0420723c */ /* 0x042ff000000418ff */
[C---:B------:R-:W-:Y:S08]  /*6bd0*/  HMMA.16816.F32.BF16 R28, R4.reuse, R30, RZ ;  /* 0x0000001e041c723c */ /* 0x040ff000000418ff */
[C---:B---3--:R-:W-:Y:S08]  /*6be0*/  HMMA.16816.F32.BF16 R24, R4.reuse, R20, RZ ;  /* 0x000000140418723c */ /* 0x048ff000000418ff */
[----:B------:R-:W-:Y:S08]  /*6bf0*/  HMMA.16816.F32.BF16 R20, R4, R22, RZ ;  /* 0x000000160414723c */ /* 0x000ff000000418ff */
[C---:B----4-:R-:W-:Y:S08]  /*6c00*/  HMMA.16816.F32.BF16 R32, R104.reuse, R16, R32 ;  /* 0x000000106820723c */ /* 0x050ff00000041820 */
[----:B------:R-:W-:Y:S08]  /*6c10*/  HMMA.16816.F32.BF16 R28, R104, R18, R28 ;  /* 0x00000012681c723c */ /* 0x000ff0000004181c */
[----:B-----5:R-:W-:Y:S08]  /*6c20*/  HMMA.16816.F32.BF16 R16, R4, R12, RZ ;  /* 0x0000000c0410723c */ /* 0x020ff000000418ff */
[C---:B--2---:R-:W-:Y:S08]  /*6c30*/  HMMA.16816.F32.BF16 R24, R104.reuse, R8, R24 ;  /* 0x000000086818723c */ /* 0x044ff00000041818 */
[----:B------:R-:W-:Y:S08]  /*6c40*/  HMMA.16816.F32.BF16 R20, R104, R10, R20 ;  /* 0x0000000a6814723c */ /* 0x000ff00000041814 */
[C---:B------:R-:W-:Y:S08]  /*6c50*/  HMMA.16816.F32.BF16 R12, R4.reuse, R14, RZ ;  /* 0x0000000e040c723c */ /* 0x040ff000000418ff */
[C---:B------:R-:W-:Y:S08]  /*6c60*/  HMMA.16816.F32.BF16 R8, R4.reuse, R108, RZ ;  /* 0x0000006c0408723c */ /* 0x040ff000000418ff */
[----:B------:R-:W-:Y:S01]  /*6c70*/  HMMA.16816.F32.BF16 R4, R4, R110, RZ ;  /* 0x0000006e0404723c */ /* 0x000fe200000418ff */
[----:B------:R-:W1:Y:S07]  /*6c80*/  LDSM.16.M88.4 R108, [R137+0x5800] ;  /* 0x00580000896c783b */ /* 0x000e6e0000000200 */
[C---:B------:R-:W-:Y:S08]  /*6c90*/  HMMA.16816.F32.BF16 R16, R104.reuse, R112, R16 ;  /* 0x000000706810723c */ /* 0x040ff00000041810 */
[C---:B------:R-:W-:Y:S01]  /*6ca0*/  HMMA.16816.F32.BF16 R12, R104.reuse, R114, R12 ;  /* 0x00000072680c723c */ /* 0x040fe2000004180c */
[----:B------:R-:W-:Y:S07]  /*6cb0*/  LDSM.16.M88.4 R112, [R136+0x4000] ;  /* 0x004000008870783b */ /* 0x000fee0000000200 */
[C---:B-1----:R-:W-:Y:S08]  /*6cc0*/  HMMA.16816.F32.BF16 R8, R104.reuse, R108, R8 ;  /* 0x0000006c6808723c */ /* 0x042ff00000041808 */
        /* <DEDUP_REMOVED lines=75> */
[----:B-1----:R-:W-:Y:S01]  /*7180*/  HMMA.16816.F32.BF16 R8, R112, R104, R8 ;  /* 0x000000687008723c */ /* 0x002fe20000041808 */
[----:B------:R-:W-:-:S04]  /*7190*/  VIADD R105, R119, 0xffffffff ;  /* 0xffffffff77697836 */ /* 0x000fc80000000000 */
[----:B------:R-:W-:-:S03]  /*71a0*/  IMAD.SHL.U32 R105, R105, 0x40, RZ ;  /* 0x0000004069697824 */ /* 0x000fc600078e00ff */
[C---:B------:R-:W-:Y:S01]  /*71b0*/  HMMA.16816.F32.BF16 R4, R112.reuse, R106, R4 ;  /* 0x0000006a7004723c */ /* 0x040fe20000041804 */
[----:B------:R-:W-:Y:S02]  /*71c0*/  IMAD.IADD R106, R123, 0x1, R120 ;  /* 0x000000017b6a7824 */ /* 0x000fe400078e0278 */
[----:B------:R-:W-:Y:S02]  /*71d0*/  IMAD.IADD R179, R105, 0x1, R116 ;  /* 0x0000000169b37824 */ /* 0x000fe400078e0274 */
[----:B------:R-:W-:Y:S02]  /*71e0*/  IMAD.IADD R106, R121, 0x1, R106 ;  /* 0x00000001796a7824 */ /* 0x000fe400078e026a */
[----:B------:R-:W-:Y:S01]  /*71f0*/  IMAD.IADD R179, R179, 0x1, R118 ;  /* 0x00000001b3b37824 */ /* 0x000fe200078e0276 */
[----:B--2---:R-:W-:Y:S01]  /*7200*/  HMMA.16816.F32.BF16 R16, R112, R108, R16 ;  /* 0x0000006c7010723c */ /* 0x004fe20000041810 */
[C---:B------:R-:W-:Y:S02]  /*7210*/  VIADD R104, R106.reuse, 0x8 ;  /* 0x000000086a687836 */ /* 0x040fe40000000000 */
[----:B------:R-:W-:Y:S01]  /*7220*/  VIADD R108, R101, 0xffffffc0 ;  /* 0xffffffc0656c7836 */ /* 0x000fe20000000000 */
[----:B------:R-:W-:-:S02]  /*7230*/  IADD3 R107, PT, PT, R106, 0x40, -R179 ;  /* 0x000000406a6b7810 */ /* 0x000fc40007ffe8b3 */
[--C-:B------:R-:W-:Y:S02]  /*7240*/  IADD3 R185, PT, PT, R106, 0x3f, -R179.reuse ;  /* 0x0000003f6ab97810 */ /* 0x100fe40007ffe8b3 */
[----:B------:R-:W-:Y:S01]  /*7250*/  IABS R107, R107 ;  /* 0x0000006b006b7213 */ /* 0x000fe20000000000 */
[----:B------:R-:W-:Y:S01]  /*7260*/  HMMA.16816.F32.BF16 R12, R112, R110, R12 ;  /* 0x0000006e700c723c */ /* 0x000fe2000004180c */
[----:B------:R-:W-:Y:S02]  /*7270*/  IADD3 R103, PT, PT, R104, 0x40, -R179 ;  /* 0x0000004068677810 */ /* 0x000fe40007ffe8b3 */
[----:B------:R-:W-:Y:S02]  /*7280*/  IABS R185, R185 ;  /* 0x000000b900b97213 */ /* 0x000fe40000000000 */
[----:B------:R-:W-:Y:S02]  /*7290*/  I2FP.F32.S32 R107, R107 ;  /* 0x0000006b006b7245 */ /* 0x000fe40000201400 */
[----:B------:R-:W-:-:S02]  /*72a0*/  IABS R103, R103 ;  /* 0x0000006700677213 */ /* 0x000fc40000000000 */
[----:B------:R-:W-:Y:S01]  /*72b0*/  I2FP.F32.S32 R185, R185 ;  /* 0x000000b900b97245 */ /* 0x000fe20000201400 */
[----:B------:R-:W-:Y:S01]  /*72c0*/  FFMA.FTZ R107, -R160, R107, R32 ;  /* 0x0000006ba06b7223 */ /* 0x000fe20000010120 */
[----:B------:R-:W-:Y:S02]  /*72d0*/  I2FP.F32.S32 R103, R103 ;  /* 0x0000006700677245 */ /* 0x000fe40000201400 */
[----:B------:R-:W-:Y:S01]  /*72e0*/  IADD3 R32, PT, PT, R104, 0x3f, -R179 ;  /* 0x0000003f68207810 */ /* 0x000fe20007ffe8b3 */
[----:B------:R-:W-:Y:S01]  /*72f0*/  FFMA.FTZ R185, -R160, R185, R33 ;  /* 0x000000b9a0b97223 */ /* 0x000fe20000010121 */
[--C-:B------:R-:W-:Y:S01]  /*7300*/  IADD3 R33, PT, PT, R104, 0x38, -R179.reuse ;  /* 0x0000003868217810 */ /* 0x100fe20007ffe8b3 */
[----:B------:R-:W-:Y:S01]  /*7310*/  FFMA.FTZ R103, -R160, R103, R34 ;  /* 0x00000067a0677223 */ /* 0x000fe20000010122 */
[----:B------:R-:W-:Y:S01]  /*7320*/  IABS R32, R32 ;  /* 0x0000002000207213 */ /* 0x000fe20000000000 */
[----:B------:R-:W-:Y:S01]  /*7330*/  VIADD R34, R101, 0xffffffc1 ;  /* 0xffffffc165227836 */ /* 0x000fe20000000000 */
[----:B------:R-:W-:-:S02]  /*7340*/  IADD3 R195, PT, PT, R106, 0x38, -R179 ;  /* 0x000000386ac37810 */ /* 0x000fc40007ffe8b3 */
[----:B------:R-:W-:Y:S02]  /*7350*/  ISETP.GT.AND P3, PT, R102, R108, PT ;  /* 0x0000006c6600720c */ /* 0x000fe40003f64270 */
[----:B------:R-:W-:Y:S02]  /*7360*/  IABS R33, R33 ;  /* 0x0000002100217213 */ /* 0x000fe40000000000 */
[----:B------:R-:W-:Y:S02]  /*7370*/  I2FP.F32.S32 R32, R32 ;  /* 0x0000002000207245 */ /* 0x000fe40000201400 */
[----:B------:R-:W-:Y:S02]  /*7380*/  IABS R195, R195 ;  /* 0x000000c300c37213 */ /* 0x000fe40000000000 */
[----:B------:R-:W-:Y:S01]  /*7390*/  ISETP.GE.AND P5, PT, R108, R166, PT ;  /* 0x000000a66c00720c */ /* 0x000fe20003fa6270 */
[----:B------:R-:W-:Y:S01]  /*73a0*/  FFMA.FTZ R35, -R160, R32, R35 ;  /* 0x00000020a0237223 */ /* 0x000fe20000010123 */
[----:B------:R-:W-:Y:S01]  /*73b0*/  FSEL R103, R103, -INF , !P3 ;  /* 0xff80000067677808 */ /* 0x000fe20005800000 */
[----:B------:R-:W-:Y:S01]  /*73c0*/  VIADD R32, R101, 0xffffffc8 ;  /* 0xffffffc865207836 */ /* 0x000fe20000000000 */
[----:B------:R-:W-:-:S02]  /*73d0*/  I2FP.F32.S32 R33, R33 ;  /* 0x0000002100217245 */ /* 0x000fc40000201400 */
[----:B------:R-:W-:Y:S02]  /*73e0*/  ISETP.GT.AND P4, PT, R117, R108, PT ;  /* 0x0000006c7500720c */ /* 0x000fe40003f84270 */
[----:B------:R-:W-:Y:S01]  /*73f0*/  I2FP.F32.S32 R195, R195 ;  /* 0x000000c300c37245 */ /* 0x000fe20000201400 */
[----:B------:R-:W-:Y:S01]  /*7400*/  FFMA.FTZ R33, -R160, R33, R30 ;  /* 0x00000021a0217223 */ /* 0x000fe2000001011e */
[----:B------:R-:W-:Y:S02]  /*7410*/  FSEL R103, R103, -INF , !P5 ;  /* 0xff80000067677808 */ /* 0x000fe40006800000 */
[----:B------:R-:W-:Y:S01]  /*7420*/  ISETP.GT.AND P5, PT, R102, R34, PT ;  /* 0x000000226600720c */ /* 0x000fe20003fa4270 */
[----:B------:R-:W-:Y:S01]  /*7430*/  FFMA.FTZ R195, -R160, R195, R28 ;  /* 0x000000c3a0c37223 */ /* 0x000fe2000001011c */
[----:B------:R-:W-:Y:S02]  /*7440*/  ISETP.GE.AND P6, PT, R108, R167, PT ;  /* 0x000000a76c00720c */ /* 0x000fe40003fc6270 */
[----:B------:R-:W-:-:S02]  /*7450*/  FSEL R107, R107, -INF , !P4 ;  /* 0xff8000006b6b7808 */ /* 0x000fc40006000000 */
[----:B------:R-:W-:Y:S02]  /*7460*/  ISETP.GT.AND P4, PT, R117, R34, PT ;  /* 0x000000227500720c */ /* 0x000fe40003f84270 */
[--C-:B------:R-:W-:Y:S02]  /*7470*/  IADD3 R30, PT, PT, R106, 0x37, -R179.reuse ;  /* 0x000000376a1e7810 */ /* 0x100fe40007ffe8b3 */
[----:B------:R-:W-:Y:S02]  /*7480*/  ISETP.GE.AND P3, PT, R34, R166, PT ;  /* 0x000000a62200720c */ /* 0x000fe40003f66270 */
[----:B------:R-:W-:Y:S02]  /*7490*/  FSEL R35, R35, -INF , !P5 ;  /* 0xff80000023237808 */ /* 0x000fe40006800000 */
[----:B------:R-:W-:Y:S02]  /*74a0*/  IADD3 R28, PT, PT, R104, 0x37, -R179 ;  /* 0x00000037681c7810 */ /* 0x000fe40007ffe8b3 */
[----:B------:R-:W-:-:S02]  /*74b0*/  FSEL R107, R107, -INF , !P6 ;  /* 0xff8000006b6b7808 */ /* 0x000fc40007000000 */
[----:B------:R-:W-:Y:S02]  /*74c0*/  ISETP.GE.AND P6, PT, R34, R167, PT ;  /* 0x000000a72200720c */ /* 0x000fe40003fc6270 */
[----:B------:R-:W-:Y:S02]  /*74d0*/  FSEL R185, R185, -INF , !P4 ;  /* 0xff800000b9b97808 */ /* 0x000fe40006000000 */
[----:B------:R-:W-:Y:S02]  /*74e0*/  IABS R30, R30 ;  /* 0x0000001e001e7213 */ /* 0x000fe40000000000 */
[----:B------:R-:W-:Y:S02]  /*74f0*/  FSEL R35, R35, -INF , !P3 ;  /* 0xff80000023237808 */ /* 0x000fe40005800000 */
[----:B------:R-:W-:Y:S02]  /*7500*/  IABS R28, R28 ;  /* 0x0000001c001c7213 */ /* 0x000fe40000000000 */
[----:B------:R-:W-:-:S02]  /*7510*/  IADD3 R171, PT, PT, R106, 0x30, -R179 ;  /* 0x000000306aab7810 */ /* 0x000fc40007ffe8b3 */
[----:B------:R-:W-:Y:S02]  /*7520*/  ISETP.GT.AND P3, PT, R102, R32, PT ;  /* 0x000000206600720c */ /* 0x000fe40003f64270 */
[----:B------:R-:W-:Y:S02]  /*7530*/  FSEL R185, R185, -INF , !P6 ;  /* 0xff800000b9b97808 */ /* 0x000fe40007000000 */
[----:B------:R-:W-:Y:S02]  /*7540*/  I2FP.F32.S32 R30, R30 ;  /* 0x0000001e001e7245 */ /* 0x000fe40000201400 */
[----:B------:R-:W-:Y:S02]  /*7550*/  ISETP.GT.AND P4, PT, R117, R32, PT ;  /* 0x000000207500720c */ /* 0x000fe40003f84270 */
[----:B------:R-:W-:Y:S01]  /*7560*/  ISETP.GE.AND P6, PT, R32, R167, PT ;  /* 0x000000a72000720c */ /* 0x000fe20003fc6270 */
[----:B------:R-:W-:Y:S01]  /*7570*/  FFMA.FTZ R30, -R160, R30, R29 ;  /* 0x0000001ea01e7223 */ /* 0x000fe2000001011d */
[----:B------:R-:W-:Y:S01]  /*7580*/  ISETP.GE.AND P5, PT, R32, R166, PT ;  /* 0x000000a62000720c */ /* 0x000fe20003fa6270 */
[----:B------:R-:W-:Y:S01]  /*7590*/  VIADD R32, R101, 0xffffffc9 ;  /* 0xffffffc965207836 */ /* 0x000fe20000000000 */
[----:B------:R-:W-:-:S02]  /*75a0*/  I2FP.F32.S32 R28, R28 ;  /* 0x0000001c001c7245 */ /* 0x000fc40000201400 */
[----:B------:R-:W-:Y:S02]  /*75b0*/  IABS R171, R171 ;  /* 0x000000ab00ab7213 */ /* 0x000fe40000000000 */
[----:B------:R-:W-:Y:S01]  /*75c0*/  FSEL R33, R33, -INF , !P3 ;  /* 0xff80000021217808 */ /* 0x000fe20005800000 */
[----:B------:R-:W-:Y:S01]  /*75d0*/  FFMA.FTZ R29, -R160, R28, R31 ;  /* 0x0000001ca01d7223 */ /* 0x000fe2000001011f */
[----:B------:R-:W-:Y:S01]  /*75e0*/  IADD3 R111, PT, PT, R104, 0x30, -R179 ;  /* 0x00000030686f7810 */ /* 0x000fe20007ffe8b3 */
[----:B------:R-:W-:Y:S01]  /*75f0*/  VIADD R28, R101, 0xffffffd0 ;  /* 0xffffffd0651c7836 */ /* 0x000fe20000000000 */
[----:B------:R-:W-:Y:S02]  /*7600*/  I2FP.F32.S32 R171, R171 ;  /* 0x000000ab00ab7245 */ /* 0x000fe40000201400 */
[----:B------:R-:W-:Y:S02]  /*7610*/  FSEL R33, R33, -INF , !P5 ;  /* 0xff80000021217808 */ /* 0x000fe40006800000 */
[----:B------:R-:W-:Y:S01]  /*7620*/  IABS R111, R111 ;  /* 0x0000006f006f7213 */ /* 0x000fe20000000000 */
[----:B------:R-:W-:Y:S01]  /*7630*/  FFMA.FTZ R171, -R160, R171, R24 ;  /* 0x000000aba0ab7223 */ /* 0x000fe20000010118 */
[----:B------:R-:W-:-:S02]  /*7640*/  ISETP.GT.AND P5, PT, R102, R32, PT ;  /* 0x000000206600720c */ /* 0x000fc40003fa4270 */
[----:B------:R-:W-:Y:S02]  /*7650*/  FSEL R195, R195, -INF , !P4 ;  /* 0xff800000c3c37808 */ /* 0x000fe40006000000 */
[----:B------:R-:W-:Y:S02]  /*7660*/  ISETP.GT.AND P4, PT, R117, R32, PT ;  /* 0x000000207500720c */ /* 0x000fe40003f84270 */
[----:B------:R-:W-:Y:S02]  /*7670*/  I2FP.F32.S32 R111, R111 ;  /* 0x0000006f006f7245 */ /* 0x000fe40000201400 */
[----:B------:R-:W-:Y:S02]  /*7680*/  ISETP.GE.AND P3, PT, R32, R166, PT ;  /* 0x000000a62000720c */ /* 0x000fe40003f66270 */
[----:B------:R-:W-:Y:S01]  /*7690*/  FSEL R29, R29, -INF , !P5 ;  /* 0xff8000001d1d7808 */ /* 0x000fe20006800000 */
[----:B------:R-:W-:Y:S01]  /*76a0*/  FFMA.FTZ R111, -R160, R111, R26 ;  /* 0x0000006fa06f7223 */ /* 0x000fe2000001011a */
[----:B------:R-:W-:-:S02]  /*76b0*/  IADD3 R24, PT, PT, R104, 0x2f, -R179 ;  /* 0x0000002f68187810 */ /* 0x000fc40007ffe8b3 */
[----:B------:R-:W-:Y:S02]  /*76c0*/  FSEL R195, R195, -INF , !P6 ;  /* 0xff800000c3c37808 */ /* 0x000fe40007000000 */
[----:B------:R-:W-:Y:S02]  /*76d0*/  ISETP.GE.AND P6, PT, R32, R167, PT ;  /* 0x000000a72000720c */ /* 0x000fe40003fc6270 */
[----:B------:R-:W-:Y:S02]  /*76e0*/  FSEL R31, R30, -INF , !P4 ;  /* 0xff8000001e1f7808 */ /* 0x000fe40006000000 */
[----:B------:R-:W-:Y:S02]  /*76f0*/  FSEL R29, R29, -INF , !P3 ;  /* 0xff8000001d1d7808 */ /* 0x000fe40005800000 */
[----:B------:R-:W-:Y:S02]  /*7700*/  IABS R24, R24 ;  /* 0x0000001800187213 */ /* 0x000fe40000000000 */
[----:B------:R-:W-:-:S02]  /*7710*/  IADD3 R191, PT, PT, R106, 0x28, -R179 ;  /* 0x000000286abf7810 */ /* 0x000fc40007ffe8b3 */
[-C--:B------:R-:W-:Y:S02]  /*7720*/  ISETP.GT.AND P3, PT, R102, R28.reuse, PT ;  /* 0x0000001c6600720c */ /* 0x080fe40003f64270 */
[----:B------:R-:W-:Y:S02]  /*7730*/  FSEL R31, R31, -INF , !P6 ;  /* 0xff8000001f1f7808 */ /* 0x000fe40007000000 */
[----:B------:R-:W-:Y:S02]  /*7740*/  IADD3 R131, PT, PT, R106, 0x20, -R179 ;  /* 0x000000206a837810 */ /* 0x000fe40007ffe8b3 */
[----:B------:R-:W-:Y:S02]  /*7750*/  ISETP.GT.AND P4, PT, R117, R28, PT ;  /* 0x0000001c7500720c */ /* 0x000fe40003f84270 */
[C---:B------:R-:W-:Y:S02]  /*7760*/  ISETP.GE.AND P6, PT, R28.reuse, R167, PT ;  /* 0x000000a71c00720c */ /* 0x040fe40003fc6270 */
        /* <DEDUP_REMOVED lines=8> */
[----:B------:R-:W-:Y:S02]  /*77f0*/  IABS R131, R131 ;  /* 0x0000008300837213 */ /* 0x000fe40000000000 */
[----:B------:R-:W-:Y:S02]  /*7800*/  I2FP.F32.S32 R191, R191 ;  /* 0x000000bf00bf7245 */ /* 0x000fe40000201400 */
[----:B------:R-:W-:-:S02]  /*7810*/  FSEL R111, R111, -INF , !P5 ;  /* 0xff8000006f6f7808 */ /* 0x000fc40006800000 */
[----:B------:R-:W-:Y:S01]  /*7820*/  IABS R187, R187 ;  /* 0x000000bb00bb7213 */ /* 0x000fe20000000000 */
[----:B------:R-:W-:Y:S01]  /*7830*/  FFMA.FTZ R191, -R160, R191, R20 ;  /* 0x000000bfa0bf7223 */ /* 0x000fe20000010114 */
[--C-:B------:R-:W-:Y:S02]  /*7840*/  IADD3 R193, PT, PT, R106, 0x27, -R179.reuse ;  /* 0x000000276ac17810 */ /* 0x100fe40007ffe8b3 */
[----:B------:R-:W-:Y:S02]  /*7850*/  ISETP.GT.AND P5, PT, R102, R28, PT ;  /* 0x0000001c6600720c */ /* 0x000fe40003fa4270 */
[----:B------:R-:W-:Y:S02]  /*7860*/  I2FP.F32.S32 R131, R131 ;  /* 0x0000008300837245 */ /* 0x000fe40000201400 */
[----:B------:R-:W-:Y:S02]  /*7870*/  I2FP.F32.S32 R187, R187 ;  /* 0x000000bb00bb7245 */ /* 0x000fe40000201400 */
[----:B------:R-:W-:Y:S01]  /*7880*/  IABS R193, R193 ;  /* 0x000000c100c17213 */ /* 0x000fe20000000000 */
[----:B------:R-:W-:Y:S01]  /*7890*/  FFMA.FTZ R131, -R160, R131, R16 ;  /* 0x00000083a0837223 */ /* 0x000fe20000010110 */
[----:B------:R-:W-:Y:S01]  /*78a0*/  ISETP.GE.AND P3, PT, R28, R166, PT ;  /* 0x000000a61c00720c */ /* 0x000fe20003f66270 */
[----:B------:R-:W-:Y:S01]  /*78b0*/  FFMA.FTZ R187, -R160, R187, R22 ;  /* 0x000000bba0bb7223 */ /* 0x000fe20000010116 */
[----:B------:R-:W-:Y:S01]  /*78c0*/  FSEL R115, R27, -INF , !P5 ;  /* 0xff8000001b737808 */ /* 0x000fe20006800000 */
[----:B------:R-:W-:Y:S01]  /*78d0*/  VIADD R22, R101, 0xffffffd9 ;  /* 0xffffffd965167836 */ /* 0x000fe20000000000 */
[----:B------:R-:W-:-:S02]  /*78e0*/  IADD3 R20, PT, PT, R104, 0x27, -R179 ;  /* 0x0000002768147810 */ /* 0x000fc40007ffe8b3 */
[----:B------:R-:W-:Y:S02]  /*78f0*/  I2FP.F32.S32 R193, R193 ;  /* 0x000000c100c17245 */ /* 0x000fe40000201400 */
[----:B------:R-:W-:Y:S02]  /*7900*/  IADD3 R16, PT, PT, R104, 0x1f, -R179 ;  /* 0x0000001f68107810 */ /* 0x000fe40007ffe8b3 */
[----:B------:R-:W-:Y:S01]  /*7910*/  FSEL R115, R115, -INF , !P3 ;  /* 0xff80000073737808 */ /* 0x000fe20005800000 */
[----:B------:R-:W-:Y:S01]  /*7920*/  FFMA.FTZ R193, -R160, R193, R21 ;  /* 0x000000c1a0c17223 */ /* 0x000fe20000010115 */
[----:B------:R-:W-:Y:S02]  /*7930*/  IABS R20, R20 ;  /* 0x0000001400147213 */ /* 0x000fe40000000000 */
[----:B------:R-:W-:Y:S02]  /*7940*/  ISETP.GT.AND P3, PT, R102, R24, PT ;  /* 0x000000186600720c */ /* 0x000fe40003f64270 */
[----:B------:R-:W-:-:S02]  /*7950*/  IABS R16, R16 ;  /* 0x0000001000107213 */ /* 0x000fc40000000000 */
[----:B------:R-:W-:Y:S02]  /*7960*/  I2FP.F32.S32 R20, R20 ;  /* 0x0000001400147245 */ /* 0x000fe40000201400 */
[----:B------:R-:W-:Y:S02]  /*7970*/  ISETP.GE.AND P5, PT, R24, R166, PT ;  /* 0x000000a61800720c */ /* 0x000fe40003fa6270 */
[----:B------:R-:W-:Y:S01]  /*7980*/  FSEL R187, R187, -INF , !P3 ;  /* 0xff800000bbbb7808 */ /* 0x000fe20005800000 */
[----:B------:R-:W-:Y:S01]  /*7990*/  FFMA.FTZ R23, -R160, R20, R23 ;  /* 0x00000014a0177223 */ /* 0x000fe20000010117 */
[--C-:B------:R-:W-:Y:S01]  /*79a0*/  IADD3 R21, PT, PT, R104, 0x20, -R179.reuse ;  /* 0x0000002068157810 */ /* 0x100fe20007ffe8b3 */
[----:B------:R-:W-:Y:S01]  /*79b0*/  VIADD R20, R101, 0xffffffe0 ;  /* 0xffffffe065147836 */ /* 0x000fe20000000000 */
[----:B------:R-:W-:Y:S02]  /*79c0*/  IADD3 R26, PT, PT, R106, 0x2f, -R179 ;  /* 0x0000002f6a1a7810 */ /* 0x000fe40007ffe8b3 */
[----:B------:R-:W-:-:S02]  /*79d0*/  I2FP.F32.S32 R16, R16 ;  /* 0x0000001000107245 */ /* 0x000fc40000201400 */
[----:B------:R-:W-:Y:S02]  /*79e0*/  FSEL R187, R187, -INF , !P5 ;  /* 0xff800000bbbb7808 */ /* 0x000fe40006800000 */
[----:B------:R-:W-:Y:S01]  /*79f0*/  IABS R21, R21 ;  /* 0x0000001500157213 */ /* 0x000fe20000000000 */
[----:B------:R-:W-:Y:S01]  /*7a00*/  FFMA.FTZ R109, -R160, R16, R19 ;  /* 0x00000010a06d7223 */ /* 0x000fe20000010113 */
[----:B------:R-:W-:Y:S01]  /*7a10*/  IADD3 R172, PT, PT, R106, 0x1f, -R179 ;  /* 0x0000001f6aac7810 */ /* 0x000fe20007ffe8b3 */
[----:B------:R-:W-:Y:S01]  /*7a20*/  VIADD R16, R101, 0xffffffe8 ;  /* 0xffffffe865107836 */ /* 0x000fe20000000000 */
[----:B------:R-:W-:Y:S02]  /*7a30*/  IABS R26, R26 ;  /* 0x0000001a001a7213 */ /* 0x000fe40000000000 */
[----:B------:R-:W-:Y:S02]  /*7a40*/  ISETP.GT.AND P5, PT, R102, R22, PT ;  /* 0x000000166600720c */ /* 0x000fe40003fa4270 */
[----:B------:R-:W-:-:S02]  /*7a50*/  I2FP.F32.S32 R21, R21 ;  /* 0x0000001500157245 */ /* 0x000fc40000201400 */
[----:B------:R-:W-:Y:S02]  /*7a60*/  IABS R172, R172 ;  /* 0x000000ac00ac7213 */ /* 0x000fe40000000000 */
[----:B------:R-:W-:Y:S01]  /*7a70*/  IADD3 R19, PT, PT, R106, 0x18, -R179 ;  /* 0x000000186a137810 */ /* 0x000fe20007ffe8b3 */
[----:B------:R-:W-:Y:S01]  /*7a80*/  FFMA.FTZ R130, -R160, R21, R18 ;  /* 0x00000015a0827223 */ /* 0x000fe20000010112 */
[----:B------:R-:W-:Y:S01]  /*7a90*/  I2FP.F32.S32 R26, R26 ;  /* 0x0000001a001a7245 */ /* 0x000fe20000201400 */
[----:B------:R-:W-:Y:S01]  /*7aa0*/  VIADD R18, R101, 0xffffffe1 ;  /* 0xffffffe165127836 */ /* 0x000fe20000000000 */
[----:B------:R-:W-:Y:S02]  /*7ab0*/  ISETP.GE.AND P3, PT, R22, R166, PT ;  /* 0x000000a61600720c */ /* 0x000fe40003f66270 */
[----:B------:R-:W-:Y:S01]  /*7ac0*/  FSEL R189, R23, -INF , !P5 ;  /* 0xff80000017bd7808 */ /* 0x000fe20006800000 */
[----:B------:R-:W-:Y:S01]  /*7ad0*/  FFMA.FTZ R25, -R160, R26, R25 ;  /* 0x0000001aa0197223 */ /* 0x000fe20000010119 */
[----:B------:R-:W-:-:S02]  /*7ae0*/  I2FP.F32.S32 R172, R172 ;  /* 0x000000ac00ac7245 */ /* 0x000fc40000201400 */
[----:B------:R-:W-:Y:S02]  /*7af0*/  IABS R19, R19 ;  /* 0x0000001300137213 */ /* 0x000fe40000000000 */
[----:B------:R-:W-:Y:S01]  /*7b00*/  FSEL R189, R189, -INF , !P3 ;  /* 0xff800000bdbd7808 */ /* 0x000fe20005800000 */
[----:B------:R-:W-:Y:S01]  /*7b10*/  FFMA.FTZ R172, -R160, R172, R17 ;  /* 0x000000aca0ac7223 */ /* 0x000fe20000010111 */
[----:B------:R-:W-:Y:S02]  /*7b20*/  FSEL R171, R171, -INF , !P4 ;  /* 0xff800000abab7808 */ /* 0x000fe40006000000 */
[----:B------:R-:W-:Y:S02]  /*7b30*/  ISETP.GT.AND P3, PT, R102, R20, PT ;  /* 0x000000146600720c */ /* 0x000fe40003f64270 */
[----:B------:R-:W-:Y:S02]  /*7b40*/  ISETP.GT.AND P4, PT, R117, R28, PT ;  /* 0x0000001c7500720c */ /* 0x000fe40003f84270 */
[----:B------:R-:W-:-:S02]  /*7b50*/  I2FP.F32.S32 R19, R19 ;  /* 0x0000001300137245 */ /* 0x000fc40000201400 */
[----:B------:R-:W-:Y:S02]  /*7b60*/  FSEL R171, R171, -INF , !P6 ;  /* 0xff800000abab7808 */ /* 0x000fe40007000000 */
[----:B------:R-:W-:Y:S01]  /*7b70*/  ISETP.GE.AND P5, PT, R20, R166, PT ;  /* 0x000000a61400720c */ /* 0x000fe20003fa6270 */
[----:B------:R-:W-:Y:S01]  /*7b80*/  FFMA.FTZ R174, -R160, R19, R12 ;  /* 0x00000013a0ae7223 */ /* 0x000fe2000001010c */
[----:B------:R-:W-:Y:S02]  /*7b90*/  FSEL R130, R130, -INF , !P3 ;  /* 0xff80000082827808 */ /* 0x000fe40005800000 */
[----:B------:R-:W-:Y:S02]  /*7ba0*/  IADD3 R17, PT, PT, R104, 0x18, -R179 ;  /* 0x0000001868117810 */ /* 0x000fe40007ffe8b3 */
[----:B------:R-:W-:Y:S02]  /*7bb0*/  ISETP.GE.AND P6, PT, R28, R167, PT ;  /* 0x000000a71c00720c */ /* 0x000fe40003fc6270 */
[----:B------:R-:W-:-:S02]  /*7bc0*/  FSEL R173, R25, -INF , !P4 ;  /* 0xff80000019ad7808 */ /* 0x000fc40006000000 */
[----:B------:R-:W-:Y:S02]  /*7bd0*/  ISETP.GT.AND P4, PT, R117, R24, PT ;  /* 0x000000187500720c */ /* 0x000fe40003f84270 */
[----:B------:R-:W-:Y:S02]  /*7be0*/  FSEL R130, R130, -INF , !P5 ;  /* 0xff80000082827808 */ /* 0x000fe40006800000 */
[----:B------:R-:W-:Y:S02]  /*7bf0*/  IABS R17, R17 ;  /* 0x0000001100117213 */ /* 0x000fe40000000000 */
[--C-:B------:R-:W-:Y:S02]  /*7c00*/  IADD3 R175, PT, PT, R106, 0x17, -R179.reuse ;  /* 0x000000176aaf7810 */ /* 0x100fe40007ffe8b3 */
[----:B------:R-:W-:Y:S02]  /*7c10*/  IADD3 R12, PT, PT, R104, 0x17, -R179 ;  /* 0x00000017680c7810 */ /* 0x000fe40007ffe8b3 */
[----:B------:R-:W-:-:S02]  /*7c20*/  FSEL R173, R173, -INF , !P6 ;  /* 0xff800000adad7808 */ /* 0x000fc40007000000 */
[----:B------:R-:W-:Y:S02]  /*7c30*/  ISETP.GT.AND P5, PT, R102, R18, PT ;  /* 0x000000126600720c */ /* 0x000fe40003fa4270 */
[----:B------:R-:W-:Y:S02]  /*7c40*/  ISETP.GE.AND P6, PT, R24, R167, PT ;  /* 0x000000a71800720c */ /* 0x000fe40003fc6270 */
[----:B------:R-:W-:Y:S02]  /*7c50*/  FSEL R191, R191, -INF , !P4 ;  /* 0xff800000bfbf7808 */ /* 0x000fe40006000000 */
[----:B------:R-:W-:Y:S02]  /*7c60*/  ISETP.GT.AND P4, PT, R117, R22, PT ;  /* 0x000000167500720c */ /* 0x000fe40003f84270 */
[----:B------:R-:W-:Y:S02]  /*7c70*/  I2FP.F32.S32 R17, R17 ;  /* 0x0000001100117245 */ /* 0x000fe40000201400 */
[----:B------:R-:W-:-:S02]  /*7c80*/  IABS R175, R175 ;  /* 0x000000af00af7213 */ /* 0x000fc40000000000 */
[----:B------:R-:W-:Y:S01]  /*7c90*/  IABS R12, R12 ;  /* 0x0000000c000c7213 */ /* 0x000fe20000000000 */
[----:B------:R-:W-:Y:S01]  /*7ca0*/  FFMA.FTZ R112, -R160, R17, R14 ;  /* 0x00000011a0707223 */ /* 0x000fe2000001010e */
[----:B------:R-:W-:Y:S01]  /*7cb0*/  ISETP.GE.AND P3, PT, R18, R166, PT ;  /* 0x000000a61200720c */ /* 0x000fe20003f66270 */
[----:B------:R-:W-:Y:S01]  /*7cc0*/  VIADD R14, R101, 0xffffffe9 ;  /* 0xffffffe9650e7836 */ /* 0x000fe20000000000 */
[----:B------:R-:W-:Y:S02]  /*7cd0*/  FSEL R109, R109, -INF , !P5 ;  /* 0xff8000006d6d7808 */ /* 0x000fe40006800000 */
[----:B------:R-:W-:Y:S01]  /*7ce0*/  FSEL R191, R191, -INF , !P6 ;  /* 0xff800000bfbf7808 */ /* 0x000fe20007000000 */
[----:B------:R-:W-:Y:S01]  /*7cf0*/  BAR.SYNC.DEFER_BLOCKING 0x0 ;  /* 0x0000000000007b1d */ /* 0x000fe20000010000 */
[----:B------:R-:W-:Y:S02]  /*7d00*/  ISETP.GE.AND P6, PT, R22, R167, PT ;  /* 0x000000a71600720c */ /* 0x000fe40003fc6270 */
[----:B------:R-:W-:-:S02]  /*7d10*/  FSEL R193, R193, -INF , !P4 ;  /* 0xff800000c1c17808 */ /* 0x000fc40006000000 */
[----:B------:R-:W-:Y:S02]  /*7d20*/  ISETP.GT.AND P4, PT, R117, R20, PT ;  /* 0x000000147500720c */ /* 0x000fe40003f84270 */
[----:B------:R-:W-:Y:S02]  /*7d30*/  I2FP.F32.S32 R175, R175 ;  /* 0x000000af00af7245 */ /* 0x000fe40000201400 */
[----:B------:R-:W-:Y:S02]  /*7d40*/  I2FP.F32.S32 R12, R12 ;  /* 0x0000000c000c7245 */ /* 0x000fe40000201400 */
[----:B------:R-:W-:Y:S01]  /*7d50*/  FSEL R109, R109, -INF , !P3 ;  /* 0xff8000006d6d7808 */ /* 0x000fe20005800000 */
[----:B------:R-:W-:Y:S01]  /*7d60*/  FFMA.FTZ R175, -R160, R175, R13 ;  /* 0x000000afa0af7223 */ /* 0x000fe2000001010d */
[----:B------:R-:W-:Y:S01]  /*7d70*/  ISETP.GT.AND P3, PT, R102, R16, PT ;  /* 0x000000106600720c */ /* 0x000fe20003f64270 */
[----:B------:R-:W-:Y:S01]  /*7d80*/  FFMA.FTZ R113, -R160, R12, R15 ;  /* 0x0000000ca0717223 */ /* 0x000fe2000001010f */
[----:B------:R-:W-:Y:S01]  /*7d90*/  FSEL R193, R193, -INF , !P6 ;  /* 0xff800000c1c17808 */ /* 0x000fe20007000000 */
[----:B------:R-:W-:Y:S01]  /*7da0*/  VIADD R12, R101, 0xfffffff0 ;  /* 0xfffffff0650c7836 */ /* 0x000fe20000000000 */
[----:B------:R-:W-:-:S02]  /*7db0*/  ISETP.GE.AND P6, PT, R20, R167, PT ;  /* 0x000000a71400720c */ /* 0x000fc40003fc6270 */
[----:B------:R-:W-:Y:S02]  /*7dc0*/  FSEL R131, R131, -INF , !P4 ;  /* 0xff80000083837808 */ /* 0x000fe40006000000 */
[----:B------:R-:W-:Y:S02]  /*7dd0*/  ISETP.GT.AND P4, PT, R117, R18, PT ;  /* 0x000000127500720c */ /* 0x000fe40003f84270 */
[----:B------:R-:W-:Y:S02]  /*7de0*/  ISETP.GE.AND P5, PT, R16, R166, PT ;  /* 0x000000a61000720c */ /* 0x000fe40003fa6270 */
[----:B------:R-:W-:Y:S02]  /*7df0*/  FSEL R112, R112, -INF , !P3 ;  /* 0xff80000070707808 */ /* 0x000fe40005800000 */
[--C-:B------:R-:W-:Y:S02]  /*7e00*/  IADD3 R15, PT, PT, R106, 0x10, -R179.reuse ;  /* 0x000000106a0f7810 */ /* 0x100fe40007ffe8b3 */
[----:B------:R-:W-:-:S02]  /*7e10*/  IADD3 R13, PT, PT, R104, 0x10, -R179 ;  /* 0x00000010680d7810 */ /* 0x000fc40007ffe8b3 */
[----:B------:R-:W-:Y:S02]  /*7e20*/  FSEL R131, R131, -INF , !P6 ;  /* 0xff80000083837808 */ /* 0x000fe40007000000 */
[----:B------:R-:W-:Y:S02]  /*7e30*/  ISETP.GE.AND P6, PT, R18, R167, PT ;  /* 0x000000a71200720c */ /* 0x000fe40003fc6270 */
[----:B------:R-:W-:Y:S02]  /*7e40*/  FSEL R172, R172, -INF , !P4 ;  /* 0xff800000acac7808 */ /* 0x000fe40006000000 */
[----:B------:R-:W-:Y:S02]  /*7e50*/  ISETP.GT.AND P4, PT, R117, R16, PT ;  /* 0x000000107500720c */ /* 0x000fe40003f84270 */
[----:B------:R-:W-:Y:S02]  /*7e60*/  FSEL R112, R112, -INF , !P5 ;  /* 0xff80000070707808 */ /* 0x000fe40006800000 */
[----:B------:R-:W-:-:S02]  /*7e70*/  IABS R15, R15 ;  /* 0x0000000f000f7213 */ /* 0x000fc40000000000 */
[----:B------:R-:W-:Y:S02]  /*7e80*/  IABS R13, R13 ;  /* 0x0000000d000d7213 */ /* 0x000fe40000000000 */
[----:B------:R-:W-:Y:S02]  /*7e90*/  ISETP.GT.AND P5, PT, R102, R14, PT ;  /* 0x0000000e6600720c */ /* 0x000fe40003fa4270 */
[----:B------:R-:W-:Y:S02]  /*7ea0*/  FSEL R172, R172, -INF , !P6 ;  /* 0xff800000acac7808 */ /* 0x000fe40007000000 */
[----:B------:R-:W-:Y:S02]  /*7eb0*/  ISETP.GE.AND P6, PT, R16, R167, PT ;  /* 0x000000a71000720c */ /* 0x000fe40003fc6270 */
[----:B------:R-:W-:Y:S02]  /*7ec0*/  FSEL R174, R174, -INF , !P4 ;  /* 0xff800000aeae7808 */ /* 0x000fe40006000000 */
[----:B------:R-:W-:-:S02]  /*7ed0*/  I2FP.F32.S32 R15, R15 ;  /* 0x0000000f000f7245 */ /* 0x000fc40000201400 */
[----:B------:R-:W-:Y:S02]  /*7ee0*/  I2FP.F32.S32 R13, R13 ;  /* 0x0000000d000d7245 */ /* 0x000fe40000201400 */
[----:B------:R-:W-:Y:S01]  /*7ef0*/  ISETP.GT.AND P4, PT, R117, R14, PT ;  /* 0x0000000e7500720c */ /* 0x000fe20003f84270 */
[----:B------:R-:W-:Y:S01]  /*7f00*/  FFMA.FTZ R15, -R160, R15, R8 ;  /* 0x0000000fa00f7223 */ /* 0x000fe20000010108 */
[----:B------:R-:W-:Y:S01]  /*7f10*/  ISETP.GE.AND P3, PT, R14, R166, PT ;  /* 0x000000a60e00720c */ /* 0x000fe20003f66270 */
[----:B------:R-:W-:Y:S01]  /*7f20*/  FFMA.FTZ R10, -R160, R13, R10 ;  /* 0x0000000da00a7223 */ /* 0x000fe2000001010a */
[----:B------:R-:W-:Y:S01]  /*7f30*/  FSEL R113, R113, -INF , !P5 ;  /* 0xff80000071717808 */ /* 0x000fe20006800000 */
[----:B------:R-:W-:Y:S01]  /*7f40*/  VIADD R8, R101, 0xfffffff1 ;  /* 0xfffffff165087836 */ /* 0x000fe20000000000 */
[----:B------:R-:W-:Y:S02]  /*7f50*/  FSEL R174, R174, -INF , !P6 ;  /* 0xff800000aeae7808 */ /* 0x000fe40007000000 */
[----:B------:R-:W-:-:S02]  /*7f60*/  ISETP.GE.AND P6, PT, R14, R167, PT ;  /* 0x000000a70e00720c */ /* 0x000fc40003fc6270 */
[----:B------:R-:W-:Y:S02]  /*7f70*/  FSEL R175, R175, -INF , !P4 ;  /* 0xff800000afaf7808 */ /* 0x000fe40006000000 */
[----:B------:R-:W-:Y:S02]  /*7f80*/  FSEL R113, R113, -INF , !P3 ;  /* 0xff80000071717808 */ /* 0x000fe40005800000 */
[-C--:B------:R-:W-:Y:S02]  /*7f90*/  ISETP.GT.AND P4, PT, R117, R12.reuse, PT ;  /* 0x0000000c7500720c */ /* 0x080fe40003f84270 */
[----:B------:R-:W-:Y:S02]  /*7fa0*/  ISETP.GT.AND P3, PT, R102, R12, PT ;  /* 0x0000000c6600720c */ /* 0x000fe40003f64270 */
[----:B------:R-:W-:Y:S02]  /*7fb0*/  FSEL R175, R175, -INF , !P6 ;  /* 0xff800000afaf7808 */ /* 0x000fe40007000000 */
[----:B------:R-:W-:-:S02]  /*7fc0*/  ISETP.GE.AND P6, PT, R12, R167, PT ;  /* 0x000000a70c00720c */ /* 0x000fc40003fc6270 */
[----:B------:R-:W-:Y:S02]  /*7fd0*/  ISETP.GE.AND P5, PT, R12, R166, PT ;  /* 0x000000a60c00720c */ /* 0x000fe40003fa6270 */
[----:B------:R-:W-:Y:S02]  /*7fe0*/  FSEL R129, R15, -INF , !P4 ;  /* 0xff8000000f817808 */ /* 0x000fe40006000000 */
[----:B------:R-:W-:Y:S02]  /*7ff0*/  FSEL R128, R10, -INF , !P3 ;  /* 0xff8000000a807808 */ /* 0x000fe40005800000 */
[----:B------:R-:W-:Y:S02]  /*8000*/  FSEL R129, R129, -INF , !P6 ;  /* 0xff80000081817808 */ /* 0x000fe40007000000 */
[----:B------:R-:W-:Y:S02]  /*8010*/  FSEL R128, R128, -INF , !P5 ;  /* 0xff80000080807808 */ /* 0x000fe40006800000 */
[----:B------:R-:W-:-:S02]  /*8020*/  ISETP.GT.AND P4, PT, R117, R8, PT ;  /* 0x000000087500720c */ /* 0x000fc40003f84270 */
[C---:B------:R-:W-:Y:S02]  /*8030*/  ISETP.GE.AND P6, PT, R8.reuse, R167, PT ;  /* 0x000000a70800720c */ /* 0x040fe40003fc6270 */
[----:B------:R-:W-:Y:S02]  /*8040*/  ISETP.GE.AND P3, PT, R8, R166, PT ;  /* 0x000000a60800720c */ /* 0x000fe40003f66270 */
[----:B------:R-:W-:Y:S02]  /*8050*/  ISETP.GT.AND P5, PT, R102, R8, PT ;  /* 0x000000086600720c */ /* 0x000fe40003fa4270 */
[--C-:B------:R-:W-:Y:S02]  /*8060*/  IADD3 R170, PT, PT, R106, 0xf, -R179.reuse ;  /* 0x0000000f6aaa7810 */ /* 0x100fe40007ffe8b3 */
[----:B------:R-:W-:Y:S02]  /*8070*/  IADD3 R8, PT, PT, R104, 0xf, -R179 ;  /* 0x0000000f68087810 */ /* 0x000fe40007ffe8b3 */
[----:B------:R-:W-:-:S02]  /*8080*/  IABS R170, R170 ;  /* 0x000000aa00aa7213 */ /* 0x000fc40000000000 */
[----:B------:R-:W-:Y:S02]  /*8090*/  IABS R8, R8 ;  /* 0x0000000800087213 */ /* 0x000fe40000000000 */
[----:B------:R-:W-:Y:S02]  /*80a0*/  I2FP.F32.S32 R170, R170 ;  /* 0x000000aa00aa7245 */ /* 0x000fe40000201400 */
[----:B------:R-:W-:-:S03]  /*80b0*/  I2FP.F32.S32 R8, R8 ;  /* 0x0000000800087245 */ /* 0x000fc60000201400 */
[----:B------:R-:W-:Y:S01]  /*80c0*/  FFMA.FTZ R170, -R160, R170, R9 ;  /* 0x000000aaa0aa7223 */ /* 0x000fe20000010109 */
[----:B------:R-:W-:Y:S01]  /*80d0*/  IADD3 R9, PT, PT, R106, 0x8, -R179 ;  /* 0x000000086a097810 */ /* 0x000fe20007ffe8b3 */
[----:B------:R-:W-:Y:S01]  /*80e0*/  FFMA.FTZ R11, -R160, R8, R11 ;  /* 0x00000008a00b7223 */ /* 0x000fe2000001010b */
[C---:B------:R-:W-:Y:S01]  /*80f0*/  VIADD R8, R101.reuse, 0xfffffff8 ;  /* 0xfffffff865087836 */ /* 0x040fe20000000000 */
[----:B------:R-:W-:Y:S01]  /*8100*/  IADD3 R106, PT, PT, R106, 0x7, -R179 ;  /* 0x000000076a6a7810 */ /* 0x000fe20007ffe8b3 */
[----:B------:R-:W-:Y:S01]  /*8110*/  VIADD R101, R101, 0xfffffff9 ;  /* 0xfffffff965657836 */ /* 0x000fe20000000000 */
[----:B------:R-:W-:Y:S02]  /*8120*/  FSEL R170, R170, -INF , !P4 ;  /* 0xff800000aaaa7808 */ /* 0x000fe40006000000 */
[----:B------:R-:W-:Y:S02]  /*8130*/  FSEL R153, R11, -INF , !P5 ;  /* 0xff8000000b997808 */ /* 0x000fe40006800000 */
[----:B------:R-:W-:-:S02]  /*8140*/  IABS R9, R9 ;  /* 0x0000000900097213 */ /* 0x000fc40000000000 */
[----:B------:R-:W-:Y:S02]  /*8150*/  FSEL R170, R170, -INF , !P6 ;  /* 0xff800000aaaa7808 */ /* 0x000fe40007000000 */
[----:B------:R-:W-:Y:S02]  /*8160*/  FSEL R153, R153, -INF , !P3 ;  /* 0xff80000099997808 */ /* 0x000fe40005800000 */
[----:B------:R-:W-:Y:S02]  /*8170*/  ISETP.GT.AND P4, PT, R117, R8, PT ;  /* 0x000000087500720c */ /* 0x000fe40003f84270 */
[C---:B------:R-:W-:Y:S02]  /*8180*/  ISETP.GE.AND P6, PT, R8.reuse, R167, PT ;  /* 0x000000a70800720c */ /* 0x040fe40003fc6270 */
[----:B------:R-:W-:Y:S02]  /*8190*/  ISETP.GE.AND P5, PT, R8, R166, PT ;  /* 0x000000a60800720c */ /* 0x000fe40003fa6270 */
[----:B------:R-:W-:-:S02]  /*81a0*/  ISETP.GT.AND P3, PT, R102, R8, PT ;  /* 0x000000086600720c */ /* 0x000fc40003f64270 */
[----:B------:R-:W-:Y:S02]  /*81b0*/  IADD3 R8, PT, PT, R104, 0x8, -R179 ;  /* 0x0000000868087810 */ /* 0x000fe40007ffe8b3 */
[----:B------:R-:W-:Y:S02]  /*81c0*/  I2FP.F32.S32 R9, R9 ;  /* 0x0000000900097245 */ /* 0x000fe40000201400 */
[----:B------:R-:W-:Y:S02]  /*81d0*/  IABS R8, R8 ;  /* 0x0000000800087213 */ /* 0x000fe40000000000 */
[----:B------:R-:W-:Y:S01]  /*81e0*/  IABS R106, R106 ;  /* 0x0000006a006a7213 */ /* 0x000fe20000000000 */
[----:B------:R-:W-:Y:S01]  /*81f0*/  FFMA.FTZ R4, -R160, R9, R4 ;  /* 0x00000009a0047223 */ /* 0x000fe20000010104 */
[----:B------:R-:W-:Y:S02]  /*8200*/  I2FP.F32.S32 R9, R8 ;  /* 0x0000000800097245 */ /* 0x000fe40000201400 */
[----:B------:R-:W-:-:S02]  /*8210*/  I2FP.F32.S32 R106, R106 ;  /* 0x0000006a006a7245 */ /* 0x000fc40000201400 */
[----:B------:R-:W-:Y:S01]  /*8220*/  IADD3 R104, PT, PT, R104, 0x7, -R179 ;  /* 0x0000000768687810 */ /* 0x000fe20007ffe8b3 */
[----:B------:R-:W-:Y:S01]  /*8230*/  FFMA.FTZ R6, -R160, R9, R6 ;  /* 0x00000009a0067223 */ /* 0x000fe20000010106 */
[----:B------:R-:W-:Y:S01]  /*8240*/  FSEL R4, R4, -INF , !P4 ;  /* 0xff80000004047808 */ /* 0x000fe20006000000 */
[----:B------:R-:W-:Y:S01]  /*8250*/  FFMA.FTZ R5, -R160, R106, R5 ;  /* 0x0000006aa0057223 */ /* 0x000fe20000010105 */
[----:B------:R-:W-:Y:S02]  /*8260*/  IABS R104, R104 ;  /* 0x0000006800687213 */ /* 0x000fe40000000000 */
[----:B------:R-:W-:Y:S02]  /*8270*/  FSEL R6, R6, -INF , !P3 ;  /* 0xff80000006067808 */ /* 0x000fe40005800000 */
[----:B------:R-:W-:Y:S02]  /*8280*/  ISETP.GT.AND P3, PT, R117, R101, PT ;  /* 0x000000657500720c */ /* 0x000fe40003f64270 */
[----:B------:R-:W-:-:S02]  /*8290*/  I2FP.F32.S32 R104, R104 ;  /* 0x0000006800687245 */ /* 0x000fc40000201400 */
[----:B------:R-:W-:Y:S02]  /*82a0*/  FSEL R5, R5, -INF , !P3 ;  /* 0xff80000005057808 */ /* 0x000fe40005800000 */
[----:B------:R-:W-:Y:S01]  /*82b0*/  ISETP.GT.U32.AND P3, PT, R127, R150, PT ;  /* 0x000000967f00720c */ /* 0x000fe20003f64070 */
[----:B------:R-:W-:Y:S01]  /*82c0*/  FFMA.FTZ R7, -R160, R104, R7 ;  /* 0x00000068a0077223 */ /* 0x000fe20000010107 */
[----:B------:R-:W-:Y:S02]  /*82d0*/  ISETP.GT.AND P4, PT, R102, R101, PT ;  /* 0x000000656600720c */ /* 0x000fe40003f84270 */
[----:B------:R-:W-:Y:S02]  /*82e0*/  FSEL R181, R4, -INF , !P6 ;  /* 0xff80000004b57808 */ /* 0x000fe40007000000 */
[----:B------:R-:W-:Y:S02]  /*82f0*/  FSEL R179, R6, -INF , !P5 ;  /* 0xff80000006b37808 */ /* 0x000fe40006800000 */
[----:B------:R-:W-:-:S02]  /*8300*/  ISETP.GE.AND P6, PT, R101, R167, PT ;  /* 0x000000a76500720c */ /* 0x000fc40003fc6270 */
        /* <DEDUP_REMOVED lines=8> */
[----:B------:R-:W-:-:S05]  /*8390*/  VIADD R105, R105, 0xffffff80 ;  /* 0xffffff8069697836 */ /* 0x000fca0000000000 */
[----:B------:R-:W-:Y:S02]  /*83a0*/  IABS R8, R105 ;  /* 0x0000006900087213 */ /* 0x000fe40000000000 */
[-C--:B--2---:R-:W-:Y:S02]  /*83b0*/  IABS R4, R6.reuse ;  /* 0x0000000600047213 */ /* 0x084fe40000000000 */
[-C--:B------:R-:W-:Y:S02]  /*83c0*/  IABS R9, R6.reuse ;  /* 0x0000000600097213 */ /* 0x080fe40000000000 */
[----:B------:R-:W1:Y:S01]  /*83d0*/  I2F.RP R7, R4 ;  /* 0x0000000400077306 */ /* 0x000e620000209400 */
[----:B------:R-:W-:Y:S02]  /*83e0*/  LOP3.LUT R105, R105, R6, RZ, 0x3c, !PT ;  /* 0x0000000669697212 */ /* 0x000fe400078e3cff */
[----:B------:R-:W-:-:S05]  /*83f0*/  IADD3 R9, PT, PT, RZ, -R9, RZ ;  /* 0x80000009ff097210 */ /* 0x000fca0007ffe0ff */
[----:B-1----:R-:W1:Y:S02]  /*8400*/  MUFU.RCP R10, R7 ;  /* 0x00000007000a7308 */ /* 0x002e640000001000 */
[----:B-1----:R-:W-:Y:S02]  /*8410*/  VIADD R10, R10, 0xffffffe ;  /* 0x0ffffffe0a0a7836 */ /* 0x002fe40000000000 */
[----:B------:R-:W-:-:S04]  /*8420*/  IMAD.SHL.U32 R7, R127, 0x40, RZ ;  /* 0x000000407f077824 */ /* 0x000fc800078e00ff */
[----:B------:R-:W1:Y:S02]  /*8430*/  F2I.FTZ.U32.TRUNC.NTZ R11, R10 ;  /* 0x0000000a000b7305 */ /* 0x000e64000021f000 */
[----:B-1----:R-:W-:Y:S01]  /*8440*/  IMAD.MOV R5, RZ, RZ, -R11 ;  /* 0x000000ffff057224 */ /* 0x002fe200078e0a0b */
[----:B------:R-:W-:-:S03]  /*8450*/  MOV R10, RZ ;  /* 0x000000ff000a7202 */ /* 0x000fc60000000f00 */
[----:B------:R-:W-:-:S04]  /*8460*/  IMAD R5, R5, R4, RZ ;  /* 0x0000000405057224 */ /* 0x000fc800078e02ff */
[----:B------:R-:W-:Y:S01]  /*8470*/  IMAD.HI.U32 R5, R11, R5, R10 ;  /* 0x000000050b057227 */ /* 0x000fe200078e000a */
[----:B------:R-:W-:Y:S02]  /*8480*/  IABS R10, R7 ;  /* 0x00000007000a7213 */ /* 0x000fe40000000000 */
[----:B------:R-:W-:-:S03]  /*8490*/  LOP3.LUT R7, R7, R6, RZ, 0x3c, !PT ;  /* 0x0000000607077212 */ /* 0x000fc600078e3cff */
        /* <DEDUP_REMOVED lines=44> */
.L_x_13080:
        /* <DEDUP_REMOVED lines=8> */
.L_x_13081:
[----:B------:R-:W-:Y:S05]  /*87e0*/  BSYNC.RECONVERGENT B0 ;  /* 0x0000000000007941 */ /* 0x000fea0003800200 */
.L_x_13079:
[--C-:B------:R-:W-:Y:S01]  /*87f0*/  @!P2 IMAD.MOV.U32 R6, RZ, RZ, R152.reuse ;  /* 0x000000ffff06a224 */ /* 0x100fe200078e0098 */
[C---:B------:R-:W-:Y:S01]  /*8800*/  LEA R8, P0, R144.reuse, R152, 0x5 ;  /* 0x0000009890087211 */ /* 0x040fe200078028ff */
[----:B------:R-:W-:Y:S01]  /*8810*/  @!P2 IMAD.MOV.U32 R7, RZ, RZ, R151 ;  /* 0x000000ffff07a224 */ /* 0x000fe200078e0097 */
[-C--:B------:R-:W-:Y:S01]  /*8820*/  @!P1 MOV R11, R151.reuse ;  /* 0x00000097000b9202 */ /* 0x080fe20000000f00 */
[C---:B------:R-:W-:Y:S01]  /*8830*/  IMAD.SHL.U32 R4, R144.reuse, 0x20, RZ ;  /* 0x0000002090047824 */ /* 0x040fe200078e00ff */
[C-C-:B------:R-:W-:Y:S01]  /*8840*/  LEA.HI.X R9, R144.reuse, R151, R145.reuse, 0x5, P0 ;  /* 0x0000009790097211 */ /* 0x140fe200000f2c91 */
[----:B------:R-:W-:Y:S01]  /*8850*/  @!P1 IMAD.MOV.U32 R10, RZ, RZ, R152 ;  /* 0x000000ffff0a9224 */ /* 0x000fe200078e0098 */
[----:B------:R-:W-:Y:S01]  /*8860*/  @!PT LDS RZ, [RZ] ;  /* 0x00000000fffff984 */ /* 0x000fe20000000800 */
[----:B------:R-:W-:Y:S01]  /*8870*/  @!PT LDS RZ, [RZ] ;  /* 0x00000000fffff984 */ /* 0x000fe20000000800 */
[----:B------:R-:W-:Y:S01]  /*8880*/  @!PT LDS RZ, [RZ] ;  /* 0x00000000fffff984 */ /* 0x000fe20000000800 */
[----:B------:R1:W-:Y:S01]  /*8890*/  @!P2 LDGSTS.E.BYPASS.LTC128B.128 [R159+0x4000], desc[UR4][R6.64] ;  /* 0x04000000069fafae */ /* 0x0003e2000b981a04 */
[----:B------:R-:W-:-:S03]  /*88a0*/  SHF.L.U64.HI R5, R144, 0x5, R145 ;  /* 0x0000000590057819 */ /* 0x000fc60000010291 */
        /* <DEDUP_REMOVED lines=18> */
[----:B------:R-:W-:-:S04]  /*89d0*/  IADD3 R4, P0, PT, R6, R4, RZ ;  /* 0x0000000406047210 */ /* 0x000fc80007f1e0ff */
[----:B------:R-:W-:Y:S01]  /*89e0*/  IADD3.X R5, PT, PT, R7, R5, RZ, P0, !PT ;  /* 0x0000000507057210 */ /* 0x000fe200007fe4ff */
        /* <DEDUP_REMOVED lines=21> */
.L_x_13078:
[----:B------:R-:W-:Y:S05]  /*8b40*/  BSYNC.RECONVERGENT B1 ;  /* 0x0000000000017941 */ /* 0x000fea0003800200 */
.L_x_13077:
[----:B------:R-:W3:Y:S01]  /*8b50*/  LD.E R183, desc[UR4][R2.64+0xdc] ;  /* 0x0000dc0402b77980 */ /* 0x000ee2000c101900 */
[----:B--2---:R-:W-:Y:S02]  /*8b60*/  FMNMX3.FTZ R4, R100, R107, R185, !PT ;  /* 0x0000006b64047276 */ /* 0x004fe400078100b9 */
[----:B------:R-:W-:Y:S01]  /*8b70*/  @P3 IADD3 R119, PT, PT, R119, -0x3, RZ ;  /* 0xfffffffd77773810 */ /* 0x000fe20007ffe0ff */
[----:B------:R-:W-:Y:S01]  /*8b80*/  LDSM.16.MT88.4 R8, [R138+0x8000] ;  /* 0x008000008a08783b */ /* 0x000fe20000004200 */
[----:B------:R-:W-:-:S03]  /*8b90*/  FMNMX3.FTZ R4, R4, R195, R31, !PT ;  /* 0x000000c304047276 */ /* 0x000fc6000781001f */
[----:B------:R-:W-:Y:S01]  /*8ba0*/  LDSM.16.MT88.4 R16, [R134+0x8000] ;  /* 0x008000008610783b */ /* 0x000fe20000004200 */
[----:B------:R-:W-:-:S03]  /*8bb0*/  FMNMX3.FTZ R4, R4, R171, R173, !PT ;  /* 0x000000ab04047276 */ /* 0x000fc600078100ad */
[----:B------:R-:W-:Y:S01]  /*8bc0*/  LDSM.16.MT88.4 R24, [R133+0x8000] ;  /* 0x008000008518783b */ /* 0x000fe20000004200 */
        /* <DEDUP_REMOVED lines=10> */
[----:B------:R-:W1:Y:S01]  /*8c70*/  SHFL.BFLY PT, R6, R5, 0x2, 0x1f ;  /* 0x0c401f0005067f89 */ /* 0x000e6200000e0000 */
[----:B------:R-:W-:-:S04]  /*8c80*/  FMNMX3.FTZ R4, R4, R112, R113, !PT ;  /* 0x0000007004047276 */ /* 0x000fc80007810071 */
        /* <DEDUP_REMOVED lines=8> */
[----:B------:R-:W-:-:S04]  /*8d10*/  FSETP.NEU.FTZ.AND P0, PT, R105, -INF , PT ;  /* 0xff8000006900780b */ /* 0x000fc80003f1d000 */
[----:B------:R-:W-:-:S05]  /*8d20*/  FSEL R5, R105, RZ, P0 ;  /* 0x000000ff69057208 */ /* 0x000fca0000000000 */
[----:B------:R-:W-:Y:S01]  /*8d30*/  FADD.FTZ R4, R100, -R5 ;  /* 0x8000000564047221 */ /* 0x000fe20000010000 */
        /* <DEDUP_REMOVED lines=8> */
[----:B------:R-:W-:Y:S01]  /*8dc0*/  FSEL R5, R104, RZ, P0 ;  /* 0x000000ff68057208 */ /* 0x000fe20000000000 */
[----:B------:R-:W-:Y:S01]  /*8dd0*/  FMUL.FTZ R185, R183, R4 ;  /* 0x00000004b7b97220 */ /* 0x000fe20000410000 */
[-C--:B------:R-:W-:Y:S01]  /*8de0*/  FFMA.FTZ R101, R195, R183.reuse, -R182 ;  /* 0x000000b7c3657223 */ /* 0x080fe200000108b6 */
[-CC-:B------:R-:W-:Y:S01]  /*8df0*/  FFMA.FTZ R107, R103, R183.reuse, -R184.reuse ;  /* 0x000000b7676b7223 */ /* 0x180fe200000108b8 */
[-CC-:B------:R-:W-:Y:S01]  /*8e00*/  FFMA.FTZ R106, R35, R183.reuse, -R184.reuse ;  /* 0x000000b7236a7223 */ /* 0x180fe200000108b8 */
[-C--:B------:R-:W-:Y:S01]  /*8e10*/  FFMA.FTZ R103, R33, R183.reuse, -R184 ;  /* 0x000000b721677223 */ /* 0x080fe200000108b8 */
[----:B------:R-:W-:Y:S01]  /*8e20*/  FADD.FTZ R108, R0, -R5 ;  /* 0x80000005006c7221 */ /* 0x000fe20000010000 */
[----:B------:R-:W1:Y:S01]  /*8e30*/  LDSM.16.MT88.4 R32, [R132+0x8000] ;  /* 0x008000008420783b */ /* 0x000e620000004200 */
[-C--:B------:R-:W-:Y:S01]  /*8e40*/  FFMA.FTZ R100, R31, R183.reuse, -R182 ;  /* 0x000000b71f647223 */ /* 0x080fe200000108b6 */
[-CC-:B------:R-:W-:Y:S01]  /*8e50*/  FFMA.FTZ R0, R29, R183.reuse, -R184.reuse ;  /* 0x000000b71d007223 */ /* 0x180fe200000108b8 */
[----:B------:R-:W-:Y:S01]  /*8e60*/  FMUL.FTZ R108, R183, R108 ;  /* 0x0000006cb76c7220 */ /* 0x000fe20000410000 */
[----:B------:R-:W2:Y:S01]  /*8e70*/  MUFU.EX2 R185, R185 ;  /* 0x000000b900b97308 */ /* 0x000ea20000000800 */
[-C--:B------:R-:W-:Y:S01]  /*8e80*/  FFMA.FTZ R114, R115, R183.reuse, -R184 ;  /* 0x000000b773727223 */ /* 0x080fe200000108b8 */
[-CC-:B------:R-:W-:Y:S01]  /*8e90*/  FFMA.FTZ R126, R173, R183.reuse, -R182.reuse ;  /* 0x000000b7ad7e7223 */ /* 0x180fe200000108b6 */
[-C--:B------:R-:W-:Y:S01]  /*8ea0*/  FFMA.FTZ R122, R191, R183.reuse, -R182 ;  /* 0x000000b7bf7a7223 */ /* 0x080fe200000108b6 */
[----:B------:R-:W-:Y:S01]  /*8eb0*/  MUFU.EX2 R186, R186 ;  /* 0x000000ba00ba7308 */ /* 0x000fe20000000800 */
[-CC-:B------:R-:W-:Y:S01]  /*8ec0*/  FFMA.FTZ R115, R187, R183.reuse, -R184.reuse ;  /* 0x000000b7bb737223 */ /* 0x180fe200000108b8 */
[-C--:B------:R-:W-:Y:S01]  /*8ed0*/  FFMA.FTZ R110, R189, R183.reuse, -R184 ;  /* 0x000000b7bd6e7223 */ /* 0x080fe200000108b8 */
[-C--:B------:R-:W-:Y:S01]  /*8ee0*/  FFMA.FTZ R193, R193, R183.reuse, -R182 ;  /* 0x000000b7c1c17223 */ /* 0x080fe200000108b6 */
[----:B------:R-:W3:Y:S01]  /*8ef0*/  MUFU.EX2 R108, R108 ;  /* 0x0000006c006c7308 */ /* 0x000ee20000000800 */
[-C--:B------:R-:W-:Y:S01]  /*8f00*/  FFMA.FTZ R187, R130, R183.reuse, -R184 ;  /* 0x000000b782bb7223 */ /* 0x080fe200000108b8 */
[-CC-:B------:R-:W-:Y:S01]  /*8f10*/  FFMA.FTZ R129, R129, R183.reuse, -R182.reuse ;  /* 0x000000b781817223 */ /* 0x180fe200000108b6 */
[-CC-:B------:R-:W-:Y:S01]  /*8f20*/  FFMA.FTZ R170, R170, R183.reuse, -R182.reuse ;  /* 0x000000b7aaaa7223 */ /* 0x180fe200000108b6 */
[----:B------:R-:W4:Y:S01]  /*8f30*/  MUFU.EX2 R102, R102 ;  /* 0x0000006600667308 */ /* 0x000f220000000800 */
[--C-:B------:R-:W-:Y:S01]  /*8f40*/  FFMA.FTZ R181, R181, R183, -R182.reuse ;  /* 0x000000b7b5b57223 */ /* 0x100fe200000108b6 */
[-C--:B--2---:R-:W-:Y:S01]  /*8f50*/  FMUL.FTZ R4, R96, R185.reuse ;  /* 0x000000b960047220 */ /* 0x084fe20000410000 */
[-C--:B------:R-:W-:Y:S01]  /*8f60*/  FMUL.FTZ R5, R97, R185.reuse ;  /* 0x000000b961057220 */ /* 0x080fe20000410000 */
[----:B------:R-:W-:Y:S01]  /*8f70*/  MUFU.EX2 R101, R101 ;  /* 0x0000006500657308 */ /* 0x000fe20000000800 */
[-C--:B------:R-:W-:Y:S01]  /*8f80*/  FMUL.FTZ R28, R72, R185.reuse ;  /* 0x000000b9481c7220 */ /* 0x080fe20000410000 */
[-C--:B------:R-:W-:Y:S01]  /*8f90*/  FMUL.FTZ R29, R73, R185.reuse ;  /* 0x000000b9491d7220 */ /* 0x080fe20000410000 */
[-C--:B------:R-:W-:Y:S01]  /*8fa0*/  FMUL.FTZ R68, R68, R185.reuse ;  /* 0x000000b944447220 */ /* 0x080fe20000410000 */
[----:B------:R-:W2:Y:S01]  /*8fb0*/  MUFU.EX2 R100, R100 ;  /* 0x0000006400647308 */ /* 0x000ea20000000800 */
[-C--:B------:R-:W-:Y:S01]  /*8fc0*/  FMUL.FTZ R69, R69, R185.reuse ;  /* 0x000000b945457220 */ /* 0x080fe20000410000 */
[-C--:B---3--:R-:W-:Y:S01]  /*8fd0*/  FMUL.FTZ R6, R98, R108.reuse ;  /* 0x0000006c62067220 */ /* 0x088fe20000410000 */
[-C--:B------:R-:W-:Y:S01]  /*8fe0*/  FMUL.FTZ R7, R99, R108.reuse ;  /* 0x0000006c63077220 */ /* 0x080fe20000410000 */
[----:B------:R-:W-:Y:S01]  /*8ff0*/  MUFU.EX2 R107, R107 ;  /* 0x0000006b006b7308 */ /* 0x000fe20000000800 */
[----:B------:R-:W-:Y:S01]  /*9000*/  FMUL.FTZ R30, R74, R108 ;  /* 0x0000006c4a1e7220 */ /* 0x000fe20000410000 */
[----:B----4-:R-:W-:Y:S01]  /*9010*/  F2FP.BF16.F32.PACK_AB R96, R102, R186 ;  /* 0x000000ba6660723e */ /* 0x010fe200000010ff */
[-C--:B------:R-:W-:Y:S01]  /*9020*/  FMUL.FTZ R31, R75, R108.reuse ;  /* 0x0000006c4b1f7220 */ /* 0x080fe20000410000 */
[----:B------:R-:W3:Y:S01]  /*9030*/  MUFU.EX2 R106, R106 ;  /* 0x0000006a006a7308 */ /* 0x000ee20000000800 */
[-C--:B------:R-:W-:Y:S01]  /*9040*/  FMUL.FTZ R70, R70, R108.reuse ;  /* 0x0000006c46467220 */ /* 0x080fe20000410000 */
[-C--:B------:R-:W-:Y:S01]  /*9050*/  FMUL.FTZ R71, R71, R108.reuse ;  /* 0x0000006c47477220 */ /* 0x080fe20000410000 */
[-C--:B------:R-:W-:Y:S01]  /*9060*/  FMUL.FTZ R36, R36, R185.reuse ;  /* 0x000000b924247220 */ /* 0x080fe20000410000 */
[----:B------:R-:W-:Y:S01]  /*9070*/  MUFU.EX2 R103, R103 ;  /* 0x0000006700677308 */ /* 0x000fe20000000800 */
[----:B------:R-:W-:Y:S01]  /*9080*/  FMUL.FTZ R37, R37, R185 ;  /* 0x000000b925257220 */ /* 0x000fe20000410000 */
[----:B--2---:R-:W-:Y:S01]  /*9090*/  F2FP.BF16.F32.PACK_AB R98, R100, R101 ;  /* 0x000000656462723e */ /* 0x004fe200000010ff */
[-C--:B------:R-:W-:Y:S01]  /*90a0*/  FMUL.FTZ R38, R38, R108.reuse ;  /* 0x0000006c26267220 */ /* 0x080fe20000410000 */
[----:B------:R-:W2:Y:S01]  /*90b0*/  MUFU.EX2 R0, R0 ;  /* 0x0000000000007308 */ /* 0x000ea20000000800 */
[-C--:B------:R-:W-:Y:S01]  /*90c0*/  FMUL.FTZ R39, R39, R108.reuse ;  /* 0x0000006c27277220 */ /* 0x080fe20000410000 */
[-C--:B------:R-:W-:Y:S01]  /*90d0*/  FMUL.FTZ R40, R40, R185.reuse ;  /* 0x000000b928287220 */ /* 0x080fe20000410000 */
[----:B------:R-:W-:Y:S01]  /*90e0*/  FMUL.FTZ R41, R41, R185 ;  /* 0x000000b929297220 */ /* 0x000fe20000410000 */
[-C--:B------:R-:W-:Y:S01]  /*90f0*/  FMUL.FTZ R42, R42, R108.reuse ;  /* 0x0000006c2a2a7220 */ /* 0x080fe20000410000 */
[-C--:B------:R-:W-:Y:S01]  /*9100*/  FMUL.FTZ R43, R43, R108.reuse ;  /* 0x0000006c2b2b7220 */ /* 0x080fe20000410000 */
[----:B---3--:R-:W-:Y:S01]  /*9110*/  F2FP.BF16.F32.PACK_AB R97, R106, R107 ;  /* 0x0000006b6a61723e */ /* 0x008fe200000010ff */
[-C--:B------:R-:W-:Y:S01]  /*9120*/  FMUL.FTZ R44, R44, R185.reuse ;  /* 0x000000b92c2c7220 */ /* 0x080fe20000410000 */
[-C--:B------:R-:W-:Y:S01]  /*9130*/  FMUL.FTZ R45, R45, R185.reuse ;  /* 0x000000b92d2d7220 */ /* 0x080fe20000410000 */
[-C--:B------:R-:W-:Y:S01]  /*9140*/  FMUL.FTZ R46, R46, R108.reuse ;  /* 0x0000006c2e2e7220 */ /* 0x080fe20000410000 */
[-C--:B------:R-:W-:Y:S01]  /*9150*/  FMUL.FTZ R47, R47, R108.reuse ;  /* 0x0000006c2f2f7220 */ /* 0x080fe20000410000 */
[-C--:B------:R-:W-:Y:S01]  /*9160*/  FMUL.FTZ R48, R48, R185.reuse ;  /* 0x000000b930307220 */ /* 0x080fe20000410000 */
[----:B------:R-:W-:Y:S01]  /*9170*/  FMUL.FTZ R49, R49, R185 ;  /* 0x000000b931317220 */ /* 0x000fe20000410000 */
        /* <DEDUP_REMOVED lines=12> */
[----:B------:R-:W-:Y:S01]  /*9240*/  LDSM.16.MT88.4 R72, [R138+0x8800] ;  /* 0x008800008a48783b */ /* 0x000fe20000004200 */
        /* <DEDUP_REMOVED lines=39> */
[----:B------:R-:W-:Y:S01]  /*94c0*/  MUFU.EX2 R187, R187 ;  /* 0x000000bb00bb7308 */ /* 0x000fe20000000800 */
[----:B------:R-:W-:Y:S01]  /*94d0*/  LDSM.16.MT88.4 R92, [R138+0x9800] ;  /* 0x009800008a5c783b */ /* 0x000fe20000004200 */
[-C--:B------:R-:W-:Y:S01]  /*94e0*/  FFMA.FTZ R180, R180, R183.reuse, -R182 ;  /* 0x000000b7b4b47223 */ /* 0x080fe200000108b6 */
[-CC-:B------:R-:W-:Y:S01]  /*94f0*/  FFMA.FTZ R128, R128, R183.reuse, -R184.reuse ;  /* 0x000000b780807223 */ /* 0x180fe200000108b8 */
[-CC-:B------:R-:W-:Y:S01]  /*9500*/  FFMA.FTZ R153, R153, R183.reuse, -R184.reuse ;  /* 0x000000b799997223 */ /* 0x180fe200000108b8 */
[-CC-:B------:R-:W-:Y:S01]  /*9510*/  FFMA.FTZ R179, R179, R183.reuse, -R184.reuse ;  /* 0x000000b7b3b37223 */ /* 0x180fe200000108b8 */
[----:B------:R-:W-:Y:S01]  /*9520*/  FFMA.FTZ R178, R178, R183, -R184 ;  /* 0x000000b7b2b27223 */ /* 0x000fe200000108b8 */
[C---:B-1----:R-:W-:Y:S01]  /*9530*/  HMMA.16816.F32.BF16 R36, R96.reuse, R68, R36 ;  /* 0x000000446024723c */ /* 0x042fe20000041824 */
[----:B------:R-:W-:Y:S01]  /*9540*/  MUFU.EX2 R129, R129 ;  /* 0x0000008100817308 */ /* 0x000fe20000000800 */
[----:B------:R-:W-:Y:S01]  /*9550*/  FFMA.FTZ R177, R177, R185, R186 ;  /* 0x000000b9b1b17223 */ /* 0x000fe200000100ba */
[----:B------:R-:W-:Y:S01]  /*9560*/  FFMA.FTZ R107, R176, R108, R107 ;  /* 0x0000006cb06b7223 */ /* 0x000fe2000001006b */
[----:B------:R-:W-:Y:S01]  /*9570*/  LDSM.16.MT88.4 R84, [R134+0x9800] ;  /* 0x009800008654783b */ /* 0x000fe20000004200 */
[----:B------:R-:W1:Y:S01]  /*9580*/  MUFU.EX2 R170, R170 ;  /* 0x000000aa00aa7308 */ /* 0x000e620000000800 */
[----:B------:R-:W-:Y:S01]  /*9590*/  FADD.FTZ R102, R102, R177 ;  /* 0x000000b166667221 */ /* 0x000fe20000010000 */
[----:B------:R-:W-:Y:S01]  /*95a0*/  FADD.FTZ R106, R106, R107 ;  /* 0x0000006b6a6a7221 */ /* 0x000fe20000010000 */
[----:B------:R-:W-:Y:S01]  /*95b0*/  HMMA.16816.F32.BF16 R40, R96, R70, R40 ;  /* 0x000000466028723c */ /* 0x000fe20000041828 */
[----:B------:R-:W2:Y:S01]  /*95c0*/  LDSM.16.MT88.4 R68, [R134+0xa000] ;  /* 0x00a000008644783b */ /* 0x000ea20000004200 */
[----:B------:R-:W-:Y:S01]  /*95d0*/  MUFU.EX2 R181, R181 ;  /* 0x000000b500b57308 */ /* 0x000fe20000000800 */
[----:B------:R-:W-:Y:S01]  /*95e0*/  FADD.FTZ R101, R101, R102 ;  /* 0x0000006665657221 */ /* 0x000fe20000010000 */
[----:B------:R-:W-:-:S02]  /*95f0*/  FADD.FTZ R107, R103, R106 ;  /* 0x0000006a676b7221 */ /* 0x000fc40000010000 */
[----:B------:R-:W3:Y:S01]  /*9600*/  MUFU.EX2 R180, R180 ;  /* 0x000000b400b47308 */ /* 0x000ee20000000800 */
[----:B------:R-:W-:Y:S01]  /*9610*/  FADD.FTZ R106, R100, R101 ;  /* 0x00000065646a7221 */ /* 0x000fe20000010000 */
[----:B------:R-:W-:Y:S01]  /*9620*/  HMMA.16816.F32.BF16 R20, R96, R24, R20 ;  /* 0x000000186014723c */ /* 0x000fe20000041814 */
[----:B------:R-:W-:Y:S01]  /*9630*/  FADD.FTZ R0, R0, R107 ;  /* 0x0000006b00007221 */ /* 0x000fe20000010000 */
[----:B------:R-:W-:Y:S01]  /*9640*/  MUFU.EX2 R128, R128 ;  /* 0x0000008000807308 */ /* 0x000fe20000000800 */
[----:B-1----:R-:W-:-:S03]  /*9650*/  F2FP.BF16.F32.PACK_AB R100, R170, R129 ;  /* 0x00000081aa64723e */ /* 0x002fc600000010ff */
[----:B------:R-:W1:Y:S02]  /*9660*/  MUFU.EX2 R153, R153 ;  /* 0x0000009900997308 */ /* 0x000e640000000800 */
[----:B------:R-:W-:Y:S01]  /*9670*/  HMMA.16816.F32.BF16 R24, R96, R26, R76 ;  /* 0x0000001a6018723c */ /* 0x000fe2000004184c */
[----:B------:R-:W-:Y:S01]  /*9680*/  LDSM.16.MT88.4 R76, [R138+0x9000] ;  /* 0x009000008a4c783b */ /* 0x000fe20000004200 */
[----:B------:R-:W-:Y:S01]  /*9690*/  MUFU.EX2 R179, R179 ;  /* 0x000000b300b37308 */ /* 0x000fe20000000800 */
[----:B---3--:R-:W-:-:S03]  /*96a0*/  F2FP.BF16.F32.PACK_AB R102, R180, R181 ;  /* 0x000000b5b466723e */ /* 0x008fc600000010ff */
[----:B------:R-:W3:Y:S01]  /*96b0*/  MUFU.EX2 R178, R178 ;  /* 0x000000b200b27308 */ /* 0x000ee20000000800 */
[----:B-1----:R-:W-:Y:S02]  /*96c0*/  F2FP.BF16.F32.PACK_AB R101, R153, R128 ;  /* 0x000000809965723e */ /* 0x002fe400000010ff */
[----:B---3--:R-:W-:Y:S01]  /*96d0*/  F2FP.BF16.F32.PACK_AB R103, R178, R179 ;  /* 0x000000b3b267723e */ /* 0x008fe200000010ff */
[C---:B--2---:R-:W-:Y:S08]  /*96e0*/  HMMA.16816.F32.BF16 R44, R96.reuse, R68, R44 ;  /* 0x00000044602c723c */ /* 0x044ff0000004182c */
[C---:B------:R-:W-:Y:S01]  /*96f0*/  HMMA.16816.F32.BF16 R48, R96.reuse, R70, R48 ;  /* 0x000000466030723c */ /* 0x040fe20000041830 */
[----:B------:R-:W1:Y:S07]  /*9700*/  LDSM.16.MT88.4 R68, [R133+0xa000] ;  /* 0x00a000008544783b */ /* 0x000e6e0000004200 */
[C---:B-1----:R-:W-:Y:S08]  /*9710*/  HMMA.16816.F32.BF16 R52, R96.reuse, R68, R52 ;  /* 0x000000446034723c */ /* 0x042ff00000041834 */
[C---:B------:R-:W-:Y:S01]  /*9720*/  HMMA.16816.F32.BF16 R56, R96.reuse, R70, R56 ;  /* 0x000000466038723c */ /* 0x040fe20000041838 */
[----:B------:R-:W1:Y:S07]  /*9730*/  LDSM.16.MT88.4 R68, [R132+0xa000] ;  /* 0x00a000008444783b */ /* 0x000e6e0000004200 */
[----:B-1----:R-:W-:Y:S01]  /*9740*/  HMMA.16816.F32.BF16 R60, R96, R68, R60 ;  /* 0x00000044603c723c */ /* 0x002fe2000004183c */
[-C--:B------:R-:W-:Y:S01]  /*9750*/  FFMA.FTZ R68, R171, R183.reuse, -R182 ;  /* 0x000000b7ab447223 */ /* 0x080fe200000108b6 */
[----:B------:R-:W-:-:S02]  /*9760*/  FFMA.FTZ R171, R111, R183, -R184 ;  /* 0x000000b76fab7223 */ /* 0x000fc400000108b8 */
[----:B------:R-:W1:Y:S04]  /*9770*/  MUFU.EX2 R111, R193 ;  /* 0x000000c1006f7308 */ /* 0x000e680000000800 */
[----:B------:R-:W2:Y:S01]  /*9780*/  MUFU.EX2 R173, R68 ;  /* 0x0000004400ad7308 */ /* 0x000ea20000000800 */
[----:B------:R-:W-:Y:S01]  /*9790*/  HMMA.16816.F32.BF16 R64, R96, R70, R64 ;  /* 0x000000466040723c */ /* 0x000fe20000041840 */
[----:B------:R-:W-:Y:S02]  /*97a0*/  F2FP.BF16.F32.PACK_AB R71, R110, R115 ;  /* 0x000000736e47723e */ /* 0x000fe400000010ff */
[----:B------:R-:W3:Y:S01]  /*97b0*/  MUFU.EX2 R171, R171 ;  /* 0x000000ab00ab7308 */ /* 0x000ee20000000800 */
[----:B-1----:R-:W-:Y:S02]  /*97c0*/  F2FP.BF16.F32.PACK_AB R70, R111, R122 ;  /* 0x0000007a6f46723e */ /* 0x002fe400000010ff */
[----:B--2---:R-:W-:Y:S01]  /*97d0*/  F2FP.BF16.F32.PACK_AB R68, R126, R173 ;  /* 0x000000ad7e44723e */ /* 0x004fe200000010ff */
[----:B------:R-:W-:Y:S01]  /*97e0*/  FADD.FTZ R173, R173, R106 ;  /* 0x0000006aadad7221 */ /* 0x000fe20000010000 */
[----:B---3--:R-:W-:Y:S01]  /*97f0*/  F2FP.BF16.F32.PACK_AB R69, R114, R171 ;  /* 0x000000ab7245723e */ /* 0x008fe200000010ff */
[----:B------:R-:W-:-:S02]  /*9800*/  FADD.FTZ R171, R171, R0 ;  /* 0x00000000abab7221 */ /* 0x000fc40000010000 */
[----:B------:R-:W-:Y:S01]  /*9810*/  FADD.FTZ R173, R126, R173 ;  /* 0x000000ad7ead7221 */ /* 0x000fe20000010000 */
[-C--:B------:R-:W-:Y:S01]  /*9820*/  MOV R0, R104.reuse ;  /* 0x0000006800007202 */ /* 0x080fe20000000f00 */
[----:B------:R-:W-:Y:S02]  /*9830*/  FADD.FTZ R114, R114, R171 ;  /* 0x000000ab72727221 */ /* 0x000fe40000010000 */
[----:B------:R-:W-:Y:S01]  /*9840*/  FADD.FTZ R122, R122, R173 ;  /* 0x000000ad7a7a7221 */ /* 0x000fe20000010000 */
[----:B------:R-:W-:Y:S01]  /*9850*/  HMMA.16816.F32.BF16 R4, R68, R72, R4 ;  /* 0x000000484404723c */ /* 0x000fe20000041804 */
[----:B------:R-:W-:Y:S01]  /*9860*/  @P3 MOV R0, R104 ;  /* 0x0000006800003202 */ /* 0x000fe20000000f00 */
[----:B------:R-:W-:Y:S01]  /*9870*/  FADD.FTZ R115, R115, R114 ;  /* 0x0000007273737221 */ /* 0x000fe20000010000 */
[----:B------:R-:W-:-:S03]  /*9880*/  FADD.FTZ R111, R111, R122 ;  /* 0x0000007a6f6f7221 */ /* 0x000fc60000010000 */
[----:B------:R-:W-:Y:S02]  /*9890*/  FADD.FTZ R110, R110, R115 ;  /* 0x000000736e6e7221 */ /* 0x000fe40000010000 */
        /* <DEDUP_REMOVED lines=22> */
[----:B------:R-:W1:Y:S01]  /*9a00*/  LDSM.16.MT88.4 R72, [R134+0x9000] ;  /* 0x009000008648783b */ /* 0x000e620000004200 */
[-CC-:B------:R-:W-:Y:S01]  /*9a10*/  FFMA.FTZ R71, R131, R183.reuse, -R182.reuse ;  /* 0x000000b783477223 */ /* 0x180fe200000108b6 */
[-C--:B------:R-:W-:Y:S01]  /*9a20*/  FFMA.FTZ R70, R174, R183.reuse, -R182 ;  /* 0x000000b7ae467223 */ /* 0x080fe200000108b6 */
[-C--:B------:R-:W-:Y:S01]  /*9a30*/  FFMA.FTZ R68, R109, R183.reuse, -R184 ;  /* 0x000000b76d447223 */ /* 0x080fe200000108b8 */
[-C--:B------:R-:W-:Y:S01]  /*9a40*/  FFMA.FTZ R131, R172, R183.reuse, -R182 ;  /* 0x000000b7ac837223 */ /* 0x080fe200000108b6 */
[-CC-:B------:R-:W-:Y:S01]  /*9a50*/  FFMA.FTZ R174, R112, R183.reuse, -R184.reuse ;  /* 0x000000b770ae7223 */ /* 0x180fe200000108b8 */
[-C--:B------:R-:W-:Y:S01]  /*9a60*/  FFMA.FTZ R109, R113, R183.reuse, -R184 ;  /* 0x000000b7716d7223 */ /* 0x080fe200000108b8 */
[----:B------:R-:W-:Y:S01]  /*9a70*/  FFMA.FTZ R69, R175, R183, -R182 ;  /* 0x000000b7af457223 */ /* 0x000fe200000108b6 */
[----:B------:R-:W-:Y:S04]  /*9a80*/  MUFU.EX2 R172, R71 ;  /* 0x0000004700ac7308 */ /* 0x000fe80000000800 */
[----:B------:R-:W-:Y:S04]  /*9a90*/  MUFU.EX2 R131, R131 ;  /* 0x0000008300837308 */ /* 0x000fe80000000800 */
[----:B------:R-:W-:Y:S04]  /*9aa0*/  MUFU.EX2 R175, R70 ;  /* 0x0000004600af7308 */ /* 0x000fe80000000800 */
[----:B------:R-:W2:Y:S04]  /*9ab0*/  MUFU.EX2 R130, R69 ;  /* 0x0000004500827308 */ /* 0x000ea80000000800 */
[----:B------:R3:W4:Y:S04]  /*9ac0*/  MUFU.EX2 R112, R68 ;  /* 0x0000004400707308 */ /* 0x0007280000000800 */
[----:B------:R-:W-:Y:S04]  /*9ad0*/  MUFU.EX2 R174, R174 ;  /* 0x000000ae00ae7308 */ /* 0x000fe80000000800 */
[----:B------:R-:W5:Y:S01]  /*9ae0*/  MUFU.EX2 R109, R109 ;  /* 0x0000006d006d7308 */ /* 0x000f620000000800 */
[----:B--2---:R-:W-:-:S02]  /*9af0*/  F2FP.BF16.F32.PACK_AB R70, R130, R175 ;  /* 0x000000af8246723e */ /* 0x004fc400000010ff */
[----:B---3--:R-:W-:Y:S01]  /*9b00*/  F2FP.BF16.F32.PACK_AB R68, R131, R172 ;  /* 0x000000ac8344723e */ /* 0x008fe200000010ff */
[----:B------:R-:W-:Y:S01]  /*9b10*/  FADD.FTZ R172, R172, R111 ;  /* 0x0000006facac7221 */ /* 0x000fe20000010000 */
[C---:B----4-:R-:W-:Y:S01]  /*9b20*/  F2FP.BF16.F32.PACK_AB R69, R112.reuse, R187 ;  /* 0x000000bb7045723e */ /* 0x050fe200000010ff */
[----:B------:R-:W-:Y:S02]  /*9b30*/  FADD.FTZ R187, R187, R110 ;  /* 0x0000006ebbbb7221 */ /* 0x000fe40000010000 */
[----:B------:R-:W-:Y:S02]  /*9b40*/  FADD.FTZ R172, R131, R172 ;  /* 0x000000ac83ac7221 */ /* 0x000fe40000010000 */
[----:B------:R-:W-:Y:S01]  /*9b50*/  FADD.FTZ R187, R112, R187 ;  /* 0x000000bb70bb7221 */ /* 0x000fe20000010000 */
[----:B-----5:R-:W-:Y:S01]  /*9b60*/  F2FP.BF16.F32.PACK_AB R71, R109, R174 ;  /* 0x000000ae6d47723e */ /* 0x020fe200000010ff */
[----:B------:R-:W-:Y:S02]  /*9b70*/  FADD.FTZ R175, R175, R172 ;  /* 0x000000acafaf7221 */ /* 0x000fe40000010000 */
[----:B------:R-:W-:-:S02]  /*9b80*/  FADD.FTZ R174, R174, R187 ;  /* 0x000000bbaeae7221 */ /* 0x000fc40000010000 */
        /* <DEDUP_REMOVED lines=13> */
[----:B------:R-:W-:-:S06]  /*9c60*/  FADD.FTZ R176, R178, R179 ;  /* 0x000000b3b2b07221 */ /* 0x000fcc0000010000 */
[----:B------:R-:W-:Y:S01]  /*9c70*/  HMMA.16816.F32.BF16 R16, R68, R74, R16 ;  /* 0x0000004a4410723c */ /* 0x000fe20000041810 */
[----:B------:R-:W1:Y:S07]  /*9c80*/  LDSM.16.MT88.4 R72, [R132+0x9000] ;  /* 0x009000008448783b */ /* 0x000e6e0000004200 */
[C---:B------:R-:W-:Y:S01]  /*9c90*/  HMMA.16816.F32.BF16 R96, R100.reuse, R92, R4 ;  /* 0x0000005c6460723c */ /* 0x040fe20000041804 */
[----:B------:R-:W-:Y:S07]  /*9ca0*/  LDSM.16.MT88.4 R4, [R134+0xb800] ;  /* 0x00b800008604783b */ /* 0x000fee0000004200 */
[C---:B------:R-:W-:Y:S01]  /*9cb0*/  HMMA.16816.F32.BF16 R92, R100.reuse, R94, R8 ;  /* 0x0000005e645c723c */ /* 0x040fe20000041808 */
[----:B------:R-:W-:Y:S07]  /*9cc0*/  LDSM.16.MT88.4 R8, [R138+0xb800] ;  /* 0x00b800008a08783b */ /* 0x000fee0000004200 */
[----:B------:R-:W-:Y:S01]  /*9cd0*/  HMMA.16816.F32.BF16 R88, R100, R84, R12 ;  /* 0x000000546458723c */ /* 0x000fe2000004180c */
[----:B------:R-:W-:Y:S07]  /*9ce0*/  LDSM.16.MT88.4 R12, [R133+0xb800] ;  /* 0x00b80000850c783b */ /* 0x000fee0000004200 */
[C---:B--2---:R-:W-:Y:S08]  /*9cf0*/  HMMA.16816.F32.BF16 R20, R68.reuse, R76, R20 ;  /* 0x0000004c4414723c */ /* 0x044ff00000041814 */
[C---:B------:R-:W-:Y:S01]  /*9d00*/  HMMA.16816.F32.BF16 R24, R68.reuse, R78, R24 ;  /* 0x0000004e4418723c */ /* 0x040fe20000041818 */
[----:B------:R-:W2:Y:S07]  /*9d10*/  LDSM.16.MT88.4 R76, [R138+0xb000] ;  /* 0x00b000008a4c783b */ /* 0x000eae0000004200 */
[C---:B-1----:R-:W-:Y:S08]  /*9d20*/  HMMA.16816.F32.BF16 R28, R68.reuse, R72, R28 ;  /* 0x00000048441c723c */ /* 0x042ff0000004181c */
[----:B------:R-:W-:Y:S01]  /*9d30*/  HMMA.16816.F32.BF16 R32, R68, R74, R32 ;  /* 0x0000004a4420723c */ /* 0x000fe20000041820 */
[----:B------:R-:W1:Y:S07]  /*9d40*/  LDSM.16.MT88.4 R72, [R134+0xb000] ;  /* 0x00b000008648783b */ /* 0x000e6e0000004200 */
[----:B------:R-:W-:Y:S08]  /*9d50*/  HMMA.16816.F32.BF16 R84, R100, R86, R16 ;  /* 0x000000566454723c */ /* 0x000ff00000041810 */
[C---:B--2---:R-:W-:Y:S08]  /*9d60*/  HMMA.16816.F32.BF16 R36, R68.reuse, R76, R36 ;  /* 0x0000004c4424723c */ /* 0x044ff00000041824 */
[C---:B------:R-:W-:Y:S01]  /*9d70*/  HMMA.16816.F32.BF16 R40, R68.reuse, R78, R40 ;  /* 0x0000004e4428723c */ /* 0x040fe20000041828 */
[----:B------:R-:W2:Y:S07]  /*9d80*/  LDSM.16.MT88.4 R76, [R133+0xb000] ;  /* 0x00b00000854c783b */ /* 0x000eae0000004200 */
[C---:B-1----:R-:W-:Y:S08]  /*9d90*/  HMMA.16816.F32.BF16 R44, R68.reuse, R72, R44 ;  /* 0x00000048442c723c */ /* 0x042ff0000004182c */
[----:B------:R-:W-:Y:S01]  /*9da0*/  HMMA.16816.F32.BF16 R48, R68, R74, R48 ;  /* 0x0000004a4430723c */ /* 0x000fe20000041830 */
[----:B------:R-:W1:Y:S07]  /*9db0*/  LDSM.16.MT88.4 R72, [R132+0xb000] ;  /* 0x00b000008448783b */ /* 0x000e6e0000004200 */
[C---:B------:R-:W-:Y:S08]  /*9dc0*/  HMMA.16816.F32.BF16 R36, R100.reuse, R8, R36 ;  /* 0x000000086424723c */ /* 0x040ff00000041824 */
[C---:B------:R-:W-:Y:S01]  /*9dd0*/  HMMA.16816.F32.BF16 R40, R100.reuse, R10, R40 ;  /* 0x0000000a6428723c */ /* 0x040fe20000041828 */
[----:B------:R-:W-:Y:S07]  /*9de0*/  LDSM.16.MT88.4 R8, [R132+0xb800] ;  /* 0x00b800008408783b */ /* 0x000fee0000004200 */
        /* <DEDUP_REMOVED lines=8> */
[C---:B------:R-:W-:Y:S08]  /*9e70*/  HMMA.16816.F32.BF16 R52, R100.reuse, R12, R52 ;  /* 0x0000000c6434723c */ /* 0x040ff00000041834 */
[C---:B------:R-:W-:Y:S08]  /*9e80*/  HMMA.16816.F32.BF16 R56, R100.reuse, R14, R56 ;  /* 0x0000000e6438723c */ /* 0x040ff00000041838 */
[C---:B--2---:R-:W-:Y:S08]  /*9e90*/  HMMA.16816.F32.BF16 R80, R100.reuse, R76, R20 ;  /* 0x0000004c6450723c */ /* 0x044ff00000041814 */
[C---:B------:R-:W-:Y:S08]  /*9ea0*/  HMMA.16816.F32.BF16 R76, R100.reuse, R78, R24 ;  /* 0x0000004e644c723c */ /* 0x040ff00000041818 */
[C---:B-1----:R-:W-:Y:S08]  /*9eb0*/  HMMA.16816.F32.BF16 R72, R100.reuse, R68, R28 ;  /* 0x000000446448723c */ /* 0x042ff0000004181c */
[C---:B------:R-:W-:Y:S08]  /*9ec0*/  HMMA.16816.F32.BF16 R68, R100.reuse, R70, R32 ;  /* 0x000000466444723c */ /* 0x040ff00000041820 */
[C---:B------:R-:W-:Y:S08]  /*9ed0*/  HMMA.16816.F32.BF16 R60, R100.reuse, R8, R60 ;  /* 0x00000008643c723c */ /* 0x040ff0000004183c */
[----:B------:R-:W-:Y:S01]  /*9ee0*/  HMMA.16816.F32.BF16 R64, R100, R10, R64 ;  /* 0x0000000a6440723c */ /* 0x000fe20000041840 */
[----:B------:R-:W-:-:S02]  /*9ef0*/  MOV R100, R105 ;  /* 0x0000006900647202 */ /* 0x000fc40000000f00 */
[----:B------:R-:W-:Y:S01]  /*9f00*/  @P3 MOV R100, R105 ;  /* 0x0000006900643202 */ /* 0x000fe20000000f00 */
[----:B------:R-:W-:-:S01]  /*9f10*/  NOP ;  /* 0x0000000000007918 */ /* 0x000fc20000000000 */
[----:B------:R-:W-:-:S15]  /*9f20*/  @P3 BRA `(.L_x_13082) ;  /* 0x0000000000043947 */ /* 0x000fde0003800000 */
.L_x_13073:
[----:B------:R-:W-:-:S07]  /*9f30*/  IADD3 R119, PT, PT, R127, -0x1, RZ ;  /* 0xffffffff7f777810 */ /* 0x000fce0007ffe0ff */
.L_x_13082:
[----:B------:R-:W-:Y:S05]  /*9f40*/  BSYNC B2 ;  /* 0x0000000000027941 */ /* 0x000fea0003800000 */
.L_x_13072:
        /* <DEDUP_REMOVED lines=10> */
[----:B------:R-:W-:Y:S01]  /*9ff0*/  VIMNMX R171, PT, PT, RZ, R117, !PT ;  /* 0x00000075ffab7248 */ /* 0x000fe20007fe0100 */
[----:B------:R-:W-:Y:S01]  /*a000*/  VIADD R172, R5, 0x40 ;  /* 0x0000004005ac7836 */ /* 0x000fe20000000000 */
[----:B------:R-:W-:-:S02]  /*a010*/  VIADDMNMX R170, R117, 0x8, RZ, !PT ;  /* 0x0000000875aa7846 */ /* 0x000fc400078001ff */
[----:B------:R-:W-:Y:S02]  /*a020*/  LOP3.LUT R175, R5, 0x20, R116, 0xfe, !PT ;  /* 0x0000002005af7812 */ /* 0x000fe400078efe74 */
[----:B------:R-:W-:-:S07]  /*a030*/  IADD3 R174, PT, PT, R118, -0x19, -R5 ;  /* 0xffffffe776ae7810 */ /* 0x000fce0007ffe805 */
.L_x_13090:
        /* <DEDUP_REMOVED lines=79> */
.L_x_13085:
[----:B------:R-:W-:Y:S05]  /*a530*/  BSYNC.RECONVERGENT B0 ;  /* 0x0000000000007941 */ /* 0x000fea0003800200 */
.L_x_13084:
        /* <DEDUP_REMOVED lines=88> */
[C---:B------:R-:W-:Y:S08]  /*aac0*/  HMMA.16816.F32.BF16 R20, R104.reuse, R116, R20 ;  /* 0x000000746814723c */ /* 0x040ff00000041814 */
        /* <DEDUP_REMOVED lines=60> */
[----:B------:R-:W2:Y:S01]  /*ae90*/  LDSM.16.M88.4 R116, [R135+0x7800] ;  /* 0x007800008774783b */ /* 0x000ea20000000200 */
[----:B------:R-:W-:Y:S04]  /*aea0*/  DEPBAR.LE SB0, 0x0 ;  /* 0x000080000000791a */ /* 0x000fe80000000000 */
[----:B------:R-:W-:Y:S02]  /*aeb0*/  BAR.SYNC.DEFER_BLOCKING 0x0 ;  /* 0x0000000000007b1d */ /* 0x000fe40000010000 */
[C---:B-1----:R-:W-:Y:S08]  /*aec0*/  HMMA.16816.F32.BF16 R12, R112.reuse, R104, R12 ;  /* 0x00000068700c723c */ /* 0x042ff0000004180c */
[C---:B------:R-:W-:Y:S08]  /*aed0*/  HMMA.16816.F32.BF16 R16, R112.reuse, R106, R16 ;  /* 0x0000006a7010723c */ /* 0x040ff00000041810 */
[C---:B---3--:R-:W-:Y:S08]  /*aee0*/  HMMA.16816.F32.BF16 R20, R112.reuse, R108, R20 ;  /* 0x0000006c7014723c */ /* 0x048ff00000041814 */
[C---:B------:R-:W-:Y:S08]  /*aef0*/  HMMA.16816.F32.BF16 R24, R112.reuse, R110, R24 ;  /* 0x0000006e7018723c */ /* 0x040ff00000041818 */
[C---:B--2---:R-:W-:Y:S08]  /*af00*/  HMMA.16816.F32.BF16 R28, R112.reuse, R116, R28 ;  /* 0x00000074701c723c */ /* 0x044ff0000004181c */
        /* <DEDUP_REMOVED lines=77> */
.L_x_13089:
[----:B------:R-:W-:Y:S05]  /*b3e0*/  BSYNC.RECONVERGENT B0 ;  /* 0x0000000000007941 */ /* 0x000fea0003800200 */
.L_x_13088:
        /* <DEDUP_REMOVED lines=50> */
.L_x_13087:
[----:B------:R-:W-:Y:S05]  /*b710*/  BSYNC.RECONVERGENT B1 ;  /* 0x0000000000017941 */ /* 0x000fea0003800200 */
.L_x_13086:
[----:B------:R-:W3:Y:S01]  /*b720*/  LD.E R103, desc[UR4][R2.64+0xdc] ;  /* 0x0000dc0402677980 */ /* 0x000ee2000c101900 */
[C---:B------:R-:W-:Y:S01]  /*b730*/  VIADD R100, R174.reuse, 0x20 ;  /* 0x00000020ae647836 */ /* 0x040fe20000000000 */
[----:B--2---:R-:W-:Y:S01]  /*b740*/  IABS R104, R174 ;  /* 0x000000ae00687213 */ /* 0x004fe20000000000 */
[C---:B------:R-:W-:Y:S02]  /*b750*/  VIADD R0, R175.reuse, 0xffffffe0 ;  /* 0xffffffe0af007836 */ /* 0x040fe40000000000 */
[C---:B------:R-:W-:Y:S01]  /*b760*/  VIADD R107, R174.reuse, 0x21 ;  /* 0x00000021ae6b7836 */ /* 0x040fe20000000000 */
[----:B------:R-:W-:Y:S01]  /*b770*/  IABS R100, R100 ;  /* 0x0000006400647213 */ /* 0x000fe20000000000 */
[----:B------:R-:W-:Y:S01]  /*b780*/  VIADD R105, R174, 0x19 ;  /* 0x00000019ae697836 */ /* 0x000fe20000000000 */
[----:B------:R-:W-:Y:S01]  /*b790*/  ISETP.GE.AND P5, PT, R0, R166, PT ;  /* 0x000000a60000720c */ /* 0x000fe20003fa6270 */
[----:B------:R-:W-:Y:S01]  /*b7a0*/  VIADD R109, R174, 0xffffffe1 ;  /* 0xffffffe1ae6d7836 */ /* 0x000fe20000000000 */
[C---:B------:R-:W-:Y:S01]  /*b7b0*/  ISETP.GE.AND P0, PT, R0.reuse, R170, PT ;  /* 0x000000aa0000720c */ /* 0x040fe20003f06270 */
[C---:B------:R-:W-:Y:S01]  /*b7c0*/  VIADD R113, R175.reuse, 0xffffffe8 ;  /* 0xffffffe8af717836 */ /* 0x040fe20000000000 */
[C---:B------:R-:W-:Y:S01]  /*b7d0*/  ISETP.GE.AND P6, PT, R0.reuse, R167, PT ;  /* 0x000000a70000720c */ /* 0x040fe20003fc6270 */
[C---:B------:R-:W-:Y:S01]  /*b7e0*/  VIADD R108, R175.reuse, 0xfffffff0 ;  /* 0xfffffff0af6c7836 */ /* 0x040fe20000000000 */
[----:B------:R-:W-:Y:S01]  /*b7f0*/  ISETP.GE.AND P4, PT, R0, R171, PT ;  /* 0x000000ab0000720c */ /* 0x000fe20003f86270 */
[----:B------:R-:W-:Y:S01]  /*b800*/  VIADD R0, R174, 0x18 ;  /* 0x00000018ae007836 */ /* 0x000fe20000000000 */
[----:B------:R-:W-:Y:S01]  /*b810*/  I2FP.F32.S32 R104, R104 ;  /* 0x0000006800687245 */ /* 0x000fe20000201400 */
[C---:B------:R-:W-:Y:S01]  /*b820*/  VIADD R110, R175.reuse, 0xffffffe9 ;  /* 0xffffffe9af6e7836 */ /* 0x040fe20000000000 */
[----:B------:R-:W-:Y:S01]  /*b830*/  I2FP.F32.S32 R100, R100 ;  /* 0x0000006400647245 */ /* 0x000fe20000201400 */
[C---:B------:R-:W-:Y:S01]  /*b840*/  VIADD R114, R175.reuse, 0xffffffe1 ;  /* 0xffffffe1af727836 */ /* 0x040fe20000000000 */
        /* <DEDUP_REMOVED lines=13> */
[----:B------:R-:W-:Y:S01]  /*b920*/  IABS R107, R100 ;  /* 0x00000064006b7213 */ /* 0x000fe20000000000 */
[----:B------:R-:W-:Y:S02]  /*b930*/  VIADD R100, R174, 0x8 ;  /* 0x00000008ae647836 */ /* 0x000fe40000000000 */
[----:B------:R-:W-:Y:S01]  /*b940*/  FFMA.FTZ R11, -R160, R0, R11 ;  /* 0x00000000a00b7223 */ /* 0x000fe2000001010b */
[----:B------:R-:W-:Y:S01]  /*b950*/  I2FP.F32.S32 R0, R104 ;  /* 0x0000006800007245 */ /* 0x000fe20000201400 */
[----:B------:R-:W-:Y:S01]  /*b960*/  VIADD R104, R174, 0xfffffff8 ;  /* 0xfffffff8ae687836 */ /* 0x000fe20000000000 */
[----:B------:R-:W-:Y:S01]  /*b970*/  I2FP.F32.S32 R107, R107 ;  /* 0x0000006b006b7245 */ /* 0x000fe20000201400 */
[C---:B------:R-:W-:Y:S01]  /*b980*/  VIADD R106, R175.reuse, 0xfffffff1 ;  /* 0xfffffff1af6a7836 */ /* 0x040fe20000000000 */
[----:B------:R-:W-:Y:S01]  /*b990*/  IABS R100, R100 ;  /* 0x0000006400647213 */ /* 0x000fe20000000000 */
[CC--:B------:R-:W-:Y:S01]  /*b9a0*/  FFMA.FTZ R15, -R160.reuse, R0.reuse, R15 ;  /* 0x00000000a00f7223 */ /* 0x0c0fe2000001010f */
[----:B------:R-:W-:Y:S01]  /*b9b0*/  FFMA.FTZ R9, -R160, R0, R9 ;  /* 0x00000000a0097223 */ /* 0x000fe20000010109 */
[----:B------:R-:W-:Y:S01]  /*b9c0*/  I2FP.F32.S32 R105, R105 ;  /* 0x0000006900697245 */ /* 0x000fe20000201400 */
[----:B------:R-:W-:Y:S01]  /*b9d0*/  VIADD R0, R174, 0x1 ;  /* 0x00000001ae007836 */ /* 0x000fe20000000000 */
[----:B------:R-:W-:Y:S01]  /*b9e0*/  I2FP.F32.S32 R100, R100 ;  /* 0x0000006400647245 */ /* 0x000fe20000201400 */
[CC--:B------:R-:W-:Y:S01]  /*b9f0*/  FFMA.FTZ R14, -R160.reuse, R107.reuse, R14 ;  /* 0x0000006ba00e7223 */ /* 0x0c0fe2000001010e */
[----:B------:R-:W-:Y:S01]  /*ba00*/  IABS R104, R104 ;  /* 0x0000006800687213 */ /* 0x000fe20000000000 */
[C---:B------:R-:W-:Y:S01]  /*ba10*/  FFMA.FTZ R8, -R160.reuse, R107, R8 ;  /* 0x0000006ba0087223 */ /* 0x040fe20000010108 */
[CC--:B------:R-:W-:Y:S01]  /*ba20*/  FFMA.FTZ R4, -R160.reuse, R105.reuse, R4 ;  /* 0x00000069a0047223 */ /* 0x0c0fe20000010104 */
[C---:B------:R-:W-:Y:S01]  /*ba30*/  FFMA.FTZ R10, -R160.reuse, R105, R10 ;  /* 0x00000069a00a7223 */ /* 0x040fe2000001010a */
[----:B------:R-:W-:Y:S01]  /*ba40*/  IABS R107, R0 ;  /* 0x00000000006b7213 */ /* 0x000fe20000000000 */
[CC--:B------:R-:W-:Y:S01]  /*ba50*/  FFMA.FTZ R13, -R160.reuse, R100.reuse, R13 ;  /* 0x00000064a00d7223 */ /* 0x0c0fe2000001010d */
[----:B------:R-:W-:Y:S01]  /*ba60*/  FFMA.FTZ R19, -R160, R100, R19 ;  /* 0x00000064a0137223 */ /* 0x000fe20000010113 */
[----:B------:R-:W-:Y:S01]  /*ba70*/  VIADD R105, R174, 0x9 ;  /* 0x00000009ae697836 */ /* 0x000fe20000000000 */
[----:B------:R-:W-:Y:S01]  /*ba80*/  I2FP.F32.S32 R107, R107 ;  /* 0x0000006b006b7245 */ /* 0x000fe20000201400 */
[----:B------:R-:W-:Y:S01]  /*ba90*/  IMAD.MOV.U32 R100, RZ, RZ, R104 ;  /* 0x000000ffff647224 */ /* 0x000fe200078e0068 */
[----:B------:R-:W-:Y:S01]  /*baa0*/  FSEL R4, R4, -INF , P4 ;  /* 0xff80000004047808 */ /* 0x000fe20002000000 */
[----:B------:R-:W-:Y:S01]  /*bab0*/  VIADD R0, R174, 0xffffffe0 ;  /* 0xffffffe0ae007836 */ /* 0x000fe20000000000 */
[----:B------:R-:W-:Y:S01]  /*bac0*/  IABS R105, R105 ;  /* 0x0000006900697213 */ /* 0x000fe20000000000 */
[CC--:B------:R-:W-:Y:S01]  /*bad0*/  FFMA.FTZ R22, -R160.reuse, R107.reuse, R22 ;  /* 0x0000006ba0167223 */ /* 0x0c0fe20000010116 */
[----:B------:R-:W-:Y:S01]  /*bae0*/  I2FP.F32.S32 R100, R100 ;  /* 0x0000006400647245 */ /* 0x000fe20000201400 */
[----:B------:R-:W-:Y:S01]  /*baf0*/  FFMA.FTZ R16, -R160, R107, R16 ;  /* 0x0000006ba0107223 */ /* 0x000fe20000010110 */
[----:B------:R-:W-:Y:S01]  /*bb00*/  I2FP.F32.S32 R105, R105 ;  /* 0x0000006900697245 */ /* 0x000fe20000201400 */
[----:B------:R-:W-:Y:S01]  /*bb10*/  VIADD R107, R174, 0xffffffe9 ;  /* 0xffffffe9ae6b7836 */ /* 0x000fe20000000000 */
[----:B------:R-:W-:Y:S01]  /*bb20*/  IABS R109, R109 ;  /* 0x0000006d006d7213 */ /* 0x000fe20000000000 */
[CC--:B------:R-:W-:Y:S01]  /*bb30*/  FFMA.FTZ R21, -R160.reuse, R100.reuse, R21 ;  /* 0x00000064a0157223 */ /* 0x0c0fe20000010115 */
[----:B------:R-:W-:Y:S01]  /*bb40*/  FFMA.FTZ R27, -R160, R100, R27 ;  /* 0x00000064a01b7223 */ /* 0x000fe2000001011b */
[----:B------:R-:W-:Y:S02]  /*bb50*/  VIADD R100, R174, 0xfffffff0 ;  /* 0xfffffff0ae647836 */ /* 0x000fe40000000000 */
[CC--:B------:R-:W-:Y:S01]  /*bb60*/  FFMA.FTZ R12, -R160.reuse, R105.reuse, R12 ;  /* 0x00000069a00c7223 */ /* 0x0c0fe2000001010c */
[----:B------:R-:W-:Y:S01]  /*bb70*/  FFMA.FTZ R18, -R160, R105, R18 ;  /* 0x00000069a0127223 */ /* 0x000fe20000010112 */
[----:B------:R-:W-:Y:S01]  /*bb80*/  IABS R107, R107 ;  /* 0x0000006b006b7213 */ /* 0x000fe20000000000 */
[----:B------:R-:W-:Y:S01]  /*bb90*/  VIADD R105, R174, 0xfffffff9 ;  /* 0xfffffff9ae697836 */ /* 0x000fe20000000000 */
[----:B------:R-:W-:Y:S01]  /*bba0*/  IABS R100, R100 ;  /* 0x0000006400647213 */ /* 0x000fe20000000000 */
[----:B------:R-:W-:Y:S01]  /*bbb0*/  VIADD R104, R175, 0xfffffff8 ;  /* 0xfffffff8af687836 */ /* 0x000fe20000000000 */
[----:B------:R-:W-:Y:S01]  /*bbc0*/  I2FP.F32.S32 R107, R107 ;  /* 0x0000006b006b7245 */ /* 0x000fe20000201400 */
[----:B------:R-:W-:Y:S01]  /*bbd0*/  VIADD R172, R172, 0xffffffc0 ;  /* 0xffffffc0acac7836 */ /* 0x000fe20000000000 */
[----:B------:R-:W-:Y:S02]  /*bbe0*/  IABS R105, R105 ;  /* 0x0000006900697213 */ /* 0x000fe40000000000 */
[----:B------:R-:W-:Y:S01]  /*bbf0*/  I2FP.F32.S32 R100, R100 ;  /* 0x0000006400647245 */ /* 0x000fe20000201400 */
[CC--:B------:R-:W-:Y:S01]  /*bc00*/  FFMA.FTZ R28, -R160.reuse, R107.reuse, R28 ;  /* 0x0000006ba01c7223 */ /* 0x0c0fe2000001011c */
[----:B------:R-:W-:Y:S01]  /*bc10*/  FFMA.FTZ R34, -R160, R107, R34 ;  /* 0x0000006ba0227223 */ /* 0x000fe20000010122 */
[----:B------:R-:W-:Y:S02]  /*bc20*/  ISETP.GE.AND P4, PT, R113, R171, PT ;  /* 0x000000ab7100720c */ /* 0x000fe40003f86270 */
[----:B------:R-:W-:Y:S01]  /*bc30*/  FSEL R107, R6, -INF , P0 ;  /* 0xff800000066b7808 */ /* 0x000fe20000000000 */
[CC--:B------:R-:W-:Y:S01]  /*bc40*/  FFMA.FTZ R31, -R160.reuse, R100.reuse, R31 ;  /* 0x00000064a01f7223 */ /* 0x0c0fe2000001011f */
[----:B------:R-:W-:Y:S01]  /*bc50*/  I2FP.F32.S32 R105, R105 ;  /* 0x0000006900697245 */ /* 0x000fe20000201400 */
[----:B------:R-:W-:Y:S01]  /*bc60*/  FFMA.FTZ R25, -R160, R100, R25 ;  /* 0x00000064a0197223 */ /* 0x000fe20000010119 */
[----:B------:R-:W-:Y:S01]  /*bc70*/  ISETP.GE.AND P0, PT, R108, R171, PT ;  /* 0x000000ab6c00720c */ /* 0x000fe20003f06270 */
[----:B------:R-:W-:Y:S01]  /*bc80*/  VIADD R100, R175, 0xfffffff9 ;  /* 0xfffffff9af647836 */ /* 0x000fe20000000000 */
[----:B------:R-:W-:Y:S01]  /*bc90*/  I2FP.F32.S32 R109, R109 ;  /* 0x0000006d006d7245 */ /* 0x000fe20000201400 */
[-C--:B------:R-:W-:Y:S01]  /*bca0*/  FFMA.FTZ R20, -R160, R105.reuse, R20 ;  /* 0x00000069a0147223 */ /* 0x080fe20000010114 */
[----:B------:R-:W-:Y:S01]  /*bcb0*/  FSEL R111, R8, -INF , P4 ;  /* 0xff800000086f7808 */ /* 0x000fe20002000000 */
[----:B------:R-:W-:Y:S01]  /*bcc0*/  FFMA.FTZ R26, -R160, R105, R26 ;  /* 0x00000069a01a7223 */ /* 0x000fe2000001011a */
[----:B------:R-:W-:Y:S01]  /*bcd0*/  ISETP.GE.AND P4, PT, R110, R171, PT ;  /* 0x000000ab6e00720c */ /* 0x000fe20003f86270 */
[----:B------:R-:W-:Y:S01]  /*bce0*/  VIADD R105, R174, 0xfffffff1 ;  /* 0xfffffff1ae697836 */ /* 0x000fe20000000000 */
[----:B------:R-:W-:Y:S01]  /*bcf0*/  FSEL R12, R12, -INF , P0 ;  /* 0xff8000000c0c7808 */ /* 0x000fe20000000000 */
[----:B------:R-:W-:Y:S01]  /*bd00*/  FFMA.FTZ R32, -R160, R109, R32 ;  /* 0x0000006da0207223 */ /* 0x000fe20000010120 */
[----:B------:R-:W-:Y:S01]  /*bd10*/  ISETP.GE.AND P0, PT, R113, R170, PT ;  /* 0x000000aa7100720c */ /* 0x000fe20003f06270 */
[C---:B------:R-:W-:Y:S01]  /*bd20*/  VIADD R8, R175.reuse, 0x9 ;  /* 0x00000009af087836 */ /* 0x040fe20000000000 */
[----:B------:R-:W-:Y:S01]  /*bd30*/  IABS R0, R0 ;  /* 0x0000000000007213 */ /* 0x000fe20000000000 */
[----:B------:R-:W-:Y:S01]  /*bd40*/  VIADD R6, R175, 0x11 ;  /* 0x00000011af067836 */ /* 0x000fe20000000000 */
[-C--:B------:R-:W-:Y:S02]  /*bd50*/  ISETP.GE.AND P3, PT, R100, R171.reuse, PT ;  /* 0x000000ab6400720c */ /* 0x080fe40003f66270 */
[----:B------:R-:W-:Y:S02]  /*bd60*/  FSEL R109, R9, -INF , P4 ;  /* 0xff800000096d7808 */ /* 0x000fe40002000000 */
[----:B------:R-:W-:Y:S02]  /*bd70*/  ISETP.GE.AND P4, PT, R114, R170, PT ;  /* 0x000000aa7200720c */ /* 0x000fe40003f86270 */
[----:B------:R-:W-:Y:S02]  /*bd80*/  FSEL R10, R10, -INF , P0 ;  /* 0xff8000000a0a7808 */ /* 0x000fe40000000000 */
[----:B------:R-:W-:Y:S02]  /*bd90*/  I2FP.F32.S32 R0, R0 ;  /* 0x0000000000007245 */ /* 0x000fe40000201400 */
[----:B------:R-:W-:Y:S02]  /*bda0*/  ISETP.GE.AND P0, PT, R104, R171, PT ;  /* 0x000000ab6800720c */ /* 0x000fe40003f06270 */
[----:B------:R-:W-:Y:S01]  /*bdb0*/  IABS R105, R105 ;  /* 0x0000006900697213 */ /* 0x000fe20000000000 */
[----:B------:R-:W-:Y:S01]  /*bdc0*/  FFMA.FTZ R33, -R160, R0, R33 ;  /* 0x00000000a0217223 */ /* 0x000fe20000010121 */
[----:B------:R-:W-:Y:S01]  /*bdd0*/  FSEL R127, R17, -INF , P3 ;  /* 0xff800000117f7808 */ /* 0x000fe20001800000 */
[----:B------:R-:W-:Y:S01]  /*bde0*/  VIADD R0, R174, 0xffffffe8 ;  /* 0xffffffe8ae007836 */ /* 0x000fe20000000000 */
[----:B------:R-:W-:Y:S01]  /*bdf0*/  FSEL R17, R7, -INF , P4 ;  /* 0xff80000007117808 */ /* 0x000fe20002000000 */
[----:B------:R-:W-:Y:S01]  /*be00*/  VIADD R7, R175, 0x10 ;  /* 0x00000010af077836 */ /* 0x000fe20000000000 */
[----:B------:R-:W-:Y:S01]  /*be10*/  ISETP.GE.AND P4, PT, R106, R171, PT ;  /* 0x000000ab6a00720c */ /* 0x000fe20003f86270 */
[----:B------:R-:W-:Y:S01]  /*be20*/  VIADD R174, R174, 0x40 ;  /* 0x00000040aeae7836 */ /* 0x000fe20000000000 */
[----:B------:R-:W-:Y:S02]  /*be30*/  FSEL R16, R16, -INF , P0 ;  /* 0xff80000010107808 */ /* 0x000fe40000000000 */
[----:B------:R-:W-:Y:S02]  /*be40*/  I2FP.F32.S32 R105, R105 ;  /* 0x0000006900697245 */ /* 0x000fe40000201400 */
[-C--:B------:R-:W-:Y:S02]  /*be50*/  ISETP.GE.AND P0, PT, R106, R170.reuse, PT ;  /* 0x000000aa6a00720c */ /* 0x080fe40003f06270 */
[----:B------:R-:W-:Y:S01]  /*be60*/  FSEL R125, R13, -INF , P4 ;  /* 0xff8000000d7d7808 */ /* 0x000fe20002000000 */
[-C--:B------:R-:W-:Y:S01]  /*be70*/  FFMA.FTZ R30, -R160, R105.reuse, R30 ;  /* 0x00000069a01e7223 */ /* 0x080fe2000001011e */
[-C--:B------:R-:W-:Y:S01]  /*be80*/  ISETP.GE.AND P4, PT, R110, R170.reuse, PT ;  /* 0x000000aa6e00720c */ /* 0x080fe20003f86270 */
[----:B------:R-:W-:Y:S01]  /*be90*/  FFMA.FTZ R24, -R160, R105, R24 ;  /* 0x00000069a0187223 */ /* 0x000fe20000010118 */
[----:B------:R-:W-:Y:S01]  /*bea0*/  FSEL R193, R15, -INF , P0 ;  /* 0xff8000000fc17808 */ /* 0x000fe20000000000 */
[----:B------:R-:W-:Y:S01]  /*beb0*/  VIADD R105, R175, 0x1 ;  /* 0x00000001af697836 */ /* 0x000fe20000000000 */
[----:B------:R-:W-:Y:S02]  /*bec0*/  ISETP.GE.AND P0, PT, R104, R170, PT ;  /* 0x000000aa6800720c */ /* 0x000fe40003f06270 */
[----:B------:R-:W-:Y:S02]  /*bed0*/  IABS R0, R0 ;  /* 0x0000000000007213 */ /* 0x000fe40000000000 */
[----:B------:R-:W-:Y:S02]  /*bee0*/  FSEL R9, R11, -INF , P4 ;  /* 0xff8000000b097808 */ /* 0x000fe40002000000 */
[----:B------:R-:W-:Y:S02]  /*bef0*/  ISETP.GE.AND P4, PT, R108, R170, PT ;  /* 0x000000aa6c00720c */ /* 0x000fe40003f86270 */
[----:B------:R-:W-:Y:S02]  /*bf00*/  FSEL R18, R18, -INF , P0 ;  /* 0xff80000012127808 */ /* 0x000fe40000000000 */
[----:B------:R-:W-:Y:S02]  /*bf10*/  I2FP.F32.S32 R0, R0 ;  /* 0x0000000000007245 */ /* 0x000fe40000201400 */
[-C--:B------:R-:W-:Y:S02]  /*bf20*/  ISETP.GE.AND P0, PT, R8, R171.reuse, PT ;  /* 0x000000ab0800720c */ /* 0x080fe40003f06270 */
[C---:B------:R-:W-:Y:S01]  /*bf30*/  ISETP.GE.AND P1, PT, R105.reuse, R170, PT ;  /* 0x000000aa6900720c */ /* 0x040fe20003f26270 */
[-C--:B------:R-:W-:Y:S01]  /*bf40*/  FFMA.FTZ R29, -R160, R0.reuse, R29 ;  /* 0x00000000a01d7223 */ /* 0x080fe2000001011d */
[----:B------:R-:W-:Y:S01]  /*bf50*/  FSEL R14, R14, -INF , P4 ;  /* 0xff8000000e0e7808 */ /* 0x000fe20002000000 */
[----:B------:R-:W-:Y:S01]  /*bf60*/  FFMA.FTZ R35, -R160, R0, R35 ;  /* 0x00000000a0237223 */ /* 0x000fe20000010123 */
[----:B------:R-:W-:Y:S01]  /*bf70*/  ISETP.GE.AND P4, PT, R105, R171, PT ;  /* 0x000000ab6900720c */ /* 0x000fe20003f86270 */
[----:B------:R-:W-:Y:S01]  /*bf80*/  VIADD R0, R175, 0x18 ;  /* 0x00000018af007836 */ /* 0x000fe20000000000 */
[----:B------:R-:W-:Y:S01]  /*bf90*/  FSEL R153, R23, -INF , P1 ;  /* 0xff80000017997808 */ /* 0x000fe20000800000 */
[----:B------:R-:W-:Y:S01]  /*bfa0*/  VIADD R23, R175, 0x8 ;  /* 0x00000008af177836 */ /* 0x000fe20000000000 */
[----:B------:R-:W-:Y:S02]  /*bfb0*/  FSEL R25, R25, -INF , P0 ;  /* 0xff80000019197808 */ /* 0x000fe40000000000 */
[----:B------:R-:W-:Y:S02]  /*bfc0*/  ISETP.GE.AND P0, PT, R100, R167, PT ;  /* 0x000000a76400720c */ /* 0x000fe40003f06270 */
[-C--:B------:R-:W-:Y:S02]  /*bfd0*/  ISETP.GE.AND P1, PT, R114, R171.reuse, PT ;  /* 0x000000ab7200720c */ /* 0x080fe40003f26270 */
[----:B------:R-:W-:Y:S02]  /*bfe0*/  FSEL R185, R21, -INF , P4 ;  /* 0xff80000015b97808 */ /* 0x000fe40002000000 */
[-C--:B------:R-:W-:Y:S02]  /*bff0*/  ISETP.GE.AND P3, PT, R175, R171.reuse, PT ;  /* 0x000000abaf00720c */ /* 0x080fe40003f66270 */
[-C--:B------:R-:W-:Y:S02]  /*c000*/  ISETP.GE.AND P4, PT, R100, R170.reuse, PT ;  /* 0x000000aa6400720c */ /* 0x080fe40003f86270 */
[----:B------:R-:W-:Y:S01]  /*c010*/  FSEL R112, R5, -INF , P1 ;  /* 0xff80000005707808 */ /* 0x000fe20000800000 */
[----:B------:R-:W-:Y:S01]  /*c020*/  VIADD R5, R175, 0x19 ;  /* 0x00000019af057836 */ /* 0x000fe20000000000 */
[----:B------:R-:W-:Y:S02]  /*c030*/  FSEL R127, R127, -INF , !P0 ;  /* 0xff8000007f7f7808 */ /* 0x000fe40004000000 */
        /* <DEDUP_REMOVED lines=12> */
[----:B------:R-:W-:Y:S02]  /*c100*/  FSEL R13, R107, -INF , !P5 ;  /* 0xff8000006b0d7808 */ /* 0x000fe40006800000 */
[----:B------:R-:W-:Y:S02]  /*c110*/  FSEL R35, R35, -INF , P0 ;  /* 0xff80000023237808 */ /* 0x000fe40000000000 */
[----:B------:R-:W-:Y:S02]  /*c120*/  FSEL R4, R4, -INF , !P6 ;  /* 0xff80000004047808 */ /* 0x000fe40007000000 */
[-C--:B------:R-:W-:Y:S02]  /*c130*/  ISETP.GE.AND P6, PT, R110, R167.reuse, PT ;  /* 0x000000a76e00720c */ /* 0x080fe40003fc6270 */
[-C--:B------:R-:W-:Y:S02]  /*c140*/  ISETP.GE.AND P5, PT, R106, R167.reuse, PT ;  /* 0x000000a76a00720c */ /* 0x080fe40003fa6270 */
[----:B------:R-:W-:Y:S02]  /*c150*/  ISETP.GE.AND P0, PT, R113, R167, PT ;  /* 0x000000a77100720c */ /* 0x000fe40003f06270 */
[----:B------:R-:W-:Y:S02]  /*c160*/  FSEL R22, R22, -INF , P1 ;  /* 0xff80000016167808 */ /* 0x000fe40000800000 */
[----:B------:R-:W-:Y:S02]  /*c170*/  FSEL R29, R29, -INF , P3 ;  /* 0xff8000001d1d7808 */ /* 0x000fe40001800000 */
[-C--:B------:R-:W-:Y:S02]  /*c180*/  ISETP.GE.AND P1, PT, R23, R170.reuse, PT ;  /* 0x000000aa1700720c */ /* 0x080fe40003f26270 */
[----:B------:R-:W-:Y:S02]  /*c190*/  FSEL R27, R27, -INF , P4 ;  /* 0xff8000001b1b7808 */ /* 0x000fe40002000000 */
[----:B------:R-:W-:Y:S02]  /*c1a0*/  ISETP.GE.AND P4, PT, R7, R170, PT ;  /* 0x000000aa0700720c */ /* 0x000fe40003f86270 */
[----:B------:R-:W-:Y:S02]  /*c1b0*/  ISETP.GE.AND P3, PT, R5, R171, PT ;  /* 0x000000ab0500720c */ /* 0x000fe40003f66270 */
[----:B------:R-:W-:Y:S02]  /*c1c0*/  FSEL R15, R109, -INF , !P6 ;  /* 0xff8000006d0f7808 */ /* 0x000fe40007000000 */
[----:B------:R-:W-:Y:S02]  /*c1d0*/  FSEL R19, R111, -INF , !P0 ;  /* 0xff8000006f137808 */ /* 0x000fe40004000000 */
[----:B------:R-:W-:Y:S02]  /*c1e0*/  FSEL R125, R125, -INF , !P5 ;  /* 0xff8000007d7d7808 */ /* 0x000fe40006800000 */
[CC--:B------:R-:W-:Y:S02]  /*c1f0*/  ISETP.GE.AND P0, PT, R108.reuse, R167.reuse, PT ;  /* 0x000000a76c00720c */ /* 0x0c0fe40003f06270 */
        /* <DEDUP_REMOVED lines=15> */
[----:B------:R-:W-:Y:S02]  /*c2f0*/  FSEL R31, R31, -INF , P3 ;  /* 0xff8000001f1f7808 */ /* 0x000fe40001800000 */
[----:B------:R-:W-:Y:S02]  /*c300*/  FSEL R21, R112, -INF , !P4 ;  /* 0xff80000070157808 */ /* 0x000fe40006000000 */
[----:B------:R-:W-:Y:S02]  /*c310*/  ISETP.GE.AND P1, PT, R0, R170, PT ;  /* 0x000000aa0000720c */ /* 0x000fe40003f26270 */
[-C--:B------:R-:W-:Y:S02]  /*c320*/  ISETP.GE.AND P3, PT, R114, R166.reuse, PT ;  /* 0x000000a67200720c */ /* 0x080fe40003f66270 */
[----:B------:R-:W-:Y:S02]  /*c330*/  FSEL R187, R20, -INF , !P5 ;  /* 0xff80000014bb7808 */ /* 0x000fe40006800000 */
[----:B------:R-:W-:Y:S02]  /*c340*/  FSEL R183, R24, -INF , !P6 ;  /* 0xff80000018b77808 */ /* 0x000fe40007000000 */
[----:B------:R-:W-:Y:S02]  /*c350*/  FSEL R185, R185, -INF , !P0 ;  /* 0xff800000b9b97808 */ /* 0x000fe40004000000 */
[C---:B------:R-:W-:Y:S02]  /*c360*/  ISETP.GE.AND P0, PT, R8.reuse, R167, PT ;  /* 0x000000a70800720c */ /* 0x040fe40003f06270 */
[-C--:B------:R-:W-:Y:S02]  /*c370*/  ISETP.GE.AND P5, PT, R8, R166.reuse, PT ;  /* 0x000000a60800720c */ /* 0x080fe40003fa6270 */
[C---:B------:R-:W-:Y:S01]  /*c380*/  ISETP.GE.AND P6, PT, R175.reuse, R166, PT ;  /* 0x000000a6af00720c */ /* 0x040fe20003fc6270 */
[----:B------:R-:W-:Y:S01]  /*c390*/  VIADD R175, R175, 0xffffffc0 ;  /* 0xffffffc0afaf7836 */ /* 0x000fe20000000000 */
[----:B------:R-:W-:Y:S02]  /*c3a0*/  FMNMX3.FTZ R8, R101, R4, R21, !PT ;  /* 0x0000000465087276 */ /* 0x000fe40007810015 */
[----:B------:R-:W-:Y:S02]  /*c3b0*/  FSEL R34, R34, -INF , P1 ;  /* 0xff80000022227808 */ /* 0x000fe40000800000 */
[----:B------:R-:W-:Y:S02]  /*c3c0*/  FSEL R17, R17, -INF , !P3 ;  /* 0xff80000011117808 */ /* 0x000fe40005800000 */
[-C--:B------:R-:W-:Y:S02]  /*c3d0*/  ISETP.GE.AND P1, PT, R113, R166.reuse, PT ;  /* 0x000000a67100720c */ /* 0x080fe40003f26270 */
[-C--:B------:R-:W-:Y:S02]  /*c3e0*/  ISETP.GE.AND P4, PT, R110, R166.reuse, PT ;  /* 0x000000a66e00720c */ /* 0x080fe40003f86270 */
[----:B------:R-:W-:Y:S02]  /*c3f0*/  FSEL R179, R22, -INF , !P6 ;  /* 0xff80000016b37808 */ /* 0x000fe40007000000 */
[----:B------:R-:W-:Y:S02]  /*c400*/  FSEL R181, R25, -INF , !P0 ;  /* 0xff80000019b57808 */ /* 0x000fe40004000000 */
[----:B------:R-:W-:Y:S02]  /*c410*/  FMNMX3.FTZ R8, R8, R19, R15, !PT ;  /* 0x0000001308087276 */ /* 0x000fe4000781000f */
[C---:B------:R-:W-:Y:S02]  /*c420*/  ISETP.GE.AND P0, PT, R6.reuse, R167, PT ;  /* 0x000000a70600720c */ /* 0x040fe40003f06270 */
[-C--:B------:R-:W-:Y:S02]  /*c430*/  ISETP.GE.AND P6, PT, R6, R166.reuse, PT ;  /* 0x000000a60600720c */ /* 0x080fe40003fc6270 */
[----:B------:R-:W-:Y:S02]  /*c440*/  FMNMX3.FTZ R6, R102, R13, R17, !PT ;  /* 0x0000000d66067276 */ /* 0x000fe40007810011 */
[-C--:B------:R-:W-:Y:S02]  /*c450*/  ISETP.GE.AND P3, PT, R106, R166.reuse, PT ;  /* 0x000000a66a00720c */ /* 0x080fe40003f66270 */
        /* <DEDUP_REMOVED lines=8> */
[----:B------:R-:W-:Y:S02]  /*c4e0*/  FSEL R191, R18, -INF , !P1 ;  /* 0xff80000012bf7808 */ /* 0x000fe40004800000 */
[----:B------:R-:W-:Y:S02]  /*c4f0*/  FSEL R189, R189, -INF , !P4 ;  /* 0xff800000bdbd7808 */ /* 0x000fe40006000000 */
[----:B------:R-:W-:Y:S02]  /*c500*/  FMNMX3.FTZ R8, R6, R195, R193, !PT ;  /* 0x000000c306087276 */ /* 0x000fe400078100c1 */
[-C--:B------:R-:W-:Y:S02]  /*c510*/  ISETP.GE.AND P3, PT, R23, R166.reuse, PT ;  /* 0x000000a61700720c */ /* 0x080fe40003f66270 */
[----:B------:R-:W-:Y:S02]  /*c520*/  ISETP.GE.AND P1, PT, R7, R167, PT ;  /* 0x000000a70700720c */ /* 0x000fe40003f26270 */
[----:B------:R-:W-:Y:S02]  /*c530*/  FMNMX3.FTZ R6, R10, R187, R185, !PT ;  /* 0x000000bb0a067276 */ /* 0x000fe400078100b9 */
[----:B------:R-:W-:Y:S02]  /*c540*/  FMNMX3.FTZ R8, R8, R191, R189, !PT ;  /* 0x000000bf08087276 */ /* 0x000fe400078100bd */
[----:B------:R-:W-:Y:S02]  /*c550*/  FSEL R131, R26, -INF , !P3 ;  /* 0xff8000001a837808 */ /* 0x000fe40005800000 */
[----:B------:R-:W-:Y:S02]  /*c560*/  FSEL R129, R27, -INF , !P5 ;  /* 0xff8000001b817808 */ /* 0x000fe40006800000 */
[----:B------:R-:W-:Y:S02]  /*c570*/  FSEL R123, R28, -INF , !P1 ;  /* 0xff8000001c7b7808 */ /* 0x000fe40004800000 */
[CC--:B------:R-:W-:Y:S02]  /*c580*/  ISETP.GE.AND P3, PT, R0.reuse, R167.reuse, PT ;  /* 0x000000a70000720c */ /* 0x0c0fe40003f66270 */
[-C--:B------:R-:W-:Y:S02]  /*c590*/  ISETP.GE.AND P5, PT, R0, R166.reuse, PT ;  /* 0x000000a60000720c */ /* 0x080fe40003fa6270 */
[----:B------:R-:W-:Y:S02]  /*c5a0*/  FSEL R122, R29, -INF , !P0 ;  /* 0xff8000001d7a7808 */ /* 0x000fe40004000000 */
[----:B------:R-:W-:Y:S02]  /*c5b0*/  ISETP.GE.AND P1, PT, R5, R167, PT ;  /* 0x000000a70500720c */ /* 0x000fe40003f26270 */
        /* <DEDUP_REMOVED lines=8> */
[----:B------:R-:W-:Y:S02]  /*c640*/  FSEL R116, R31, -INF , !P6 ;  /* 0xff8000001f747808 */ /* 0x000fe40007000000 */
[----:B------:R-:W-:Y:S01]  /*c650*/  FMNMX3.FTZ R5, R8, R131, R129, !PT ;  /* 0x0000008308057276 */ /* 0x000fe20007810081 */
[----:B------:R-:W-:Y:S01]  /*c660*/  LDSM.16.MT88.4 R28, [R133+0x8000] ;  /* 0x00800000851c783b */ /* 0x000fe20000004200 */
[----:B------:R-:W-:Y:S02]  /*c670*/  FMNMX3.FTZ R6, R0, R121, R120, !PT ;  /* 0x0000007900067276 */ /* 0x000fe40007810078 */
[----:B------:R-:W-:Y:S02]  /*c680*/  FSEL R104, R35, -INF , !P0 ;  /* 0xff80000023687808 */ /* 0x000fe40004000000 */
[----:B------:R-:W-:Y:S02]  /*c690*/  FSEL R105, R34, -INF , !P5 ;  /* 0xff80000022697808 */ /* 0x000fe40006800000 */
[----:B------:R-:W-:Y:S01]  /*c6a0*/  FMNMX3.FTZ R0, R5, R118, R116, !PT ;  /* 0x0000007605007276 */ /* 0x000fe20007810074 */
[----:B------:R-:W-:Y:S03]  /*c6b0*/  SHFL.BFLY PT, R25, R6, 0x2, 0x1f ;  /* 0x0c401f0006197f89 */ /* 0x000fe600000e0000 */
        /* <DEDUP_REMOVED lines=37> */
[-CC-:B------:R-:W-:Y:S01]  /*c910*/  FFMA.FTZ R178, R187, R103.reuse, -R126.reuse ;  /* 0x00000067bbb27223 */ /* 0x180fe2000001087e */
[-C--:B------:R-:W-:Y:S01]  /*c920*/  FFMA.FTZ R180, R183, R103.reuse, -R126 ;  /* 0x00000067b7b47223 */ /* 0x080fe2000001087e */
[-CC-:B------:R-:W-:Y:S07]  /*c930*/  FFMA.FTZ R184, R153, R103.reuse, -R124.reuse ;  /* 0x0000006799b87223 */ /* 0x180fee000001087c */
[----:B------:R-:W5:Y:S01]  /*c940*/  MUFU.EX2 R107, R107 ;  /* 0x0000006b006b7308 */ /* 0x000f620000000800 */
[-CC-:B------:R-:W-:Y:S01]  /*c950*/  FFMA.FTZ R182, R131, R103.reuse, -R124.reuse ;  /* 0x0000006783b67223 */ /* 0x180fe2000001087c */
[-C--:B------:R-:W-:Y:S01]  /*c960*/  FFMA.FTZ R129, R129, R103.reuse, -R124 ;  /* 0x0000006781817223 */ /* 0x080fe2000001087c */
        /* <DEDUP_REMOVED lines=8> */
[C---:B------:R-:W-:Y:S07]  /*c9f0*/  FMUL.FTZ R5, R102.reuse, R97 ;  /* 0x0000006166057220 */ /* 0x040fee0000410000 */
[----:B------:R-:W-:Y:S01]  /*ca00*/  MUFU.EX2 R106, R106 ;  /* 0x0000006a006a7308 */ /* 0x000fe20000000800 */
[C---:B------:R-:W-:Y:S01]  /*ca10*/  FMUL.FTZ R8, R102.reuse, R92 ;  /* 0x0000005c66087220 */ /* 0x040fe20000410000 */
        /* <DEDUP_REMOVED lines=19> */
[----:B------:R-:W4:Y:S01]  /*cb50*/  LDSM.16.MT88.4 R76, [R138+0xa000] ;  /* 0x00a000008a4c783b */ /* 0x000f220000004200 */
[C---:B------:R-:W-:Y:S01]  /*cb60*/  FMUL.FTZ R34, R101.reuse, R70 ;  /* 0x0000004665227220 */ /* 0x040fe20000410000 */
[----:B------:R-:W-:Y:S01]  /*cb70*/  FMUL.FTZ R35, R101, R71 ;  /* 0x0000004765237220 */ /* 0x000fe20000410000 */
[C---:B------:R-:W-:Y:S01]  /*cb80*/  FMUL.FTZ R36, R102.reuse, R36 ;  /* 0x0000002466247220 */ /* 0x040fe20000410000 */
[C---:B------:R-:W-:Y:S01]  /*cb90*/  FMUL.FTZ R37, R102.reuse, R37 ;  /* 0x0000002566257220 */ /* 0x040fe20000410000 */
[----:B---3--:R-:W-:Y:S01]  /*cba0*/  F2FP.BF16.F32.PACK_AB R111, R117, R114 ;  /* 0x00000072756f723e */ /* 0x008fe200000010ff */
[C---:B------:R-:W-:Y:S01]  /*cbb0*/  FMUL.FTZ R38, R101.reuse, R38 ;  /* 0x0000002665267220 */ /* 0x040fe20000410000 */
[C---:B------:R-:W-:Y:S01]  /*cbc0*/  FMUL.FTZ R39, R101.reuse, R39 ;  /* 0x0000002765277220 */ /* 0x040fe20000410000 */
[----:B------:R-:W3:Y:S01]  /*cbd0*/  LDSM.16.MT88.4 R68, [R134+0xa000] ;  /* 0x00a000008644783b */ /* 0x000ee20000004200 */
        /* <DEDUP_REMOVED lines=37> */
[----:B------:R-:W-:Y:S01]  /*ce30*/  MUFU.EX2 R180, R180 ;  /* 0x000000b400b47308 */ /* 0x000fe20000000800 */
[C---:B------:R-:W-:Y:S03]  /*ce40*/  HMMA.16816.F32.BF16 R20, R108.reuse, R28, R20 ;  /* 0x0000001c6c14723c */ /* 0x040fe60000041814 */
[C---:B------:R-:W-:Y:S01]  /*ce50*/  FMUL.FTZ R28, R102.reuse, R72 ;  /* 0x00000048661c7220 */ /* 0x040fe20000410000 */
[C---:B------:R-:W-:Y:S05]  /*ce60*/  FMUL.FTZ R29, R102.reuse, R73 ;  /* 0x00000049661d7220 */ /* 0x040fea0000410000 */
[----:B------:R-:W-:Y:S01]  /*ce70*/  MUFU.EX2 R184, R184 ;  /* 0x000000b800b87308 */ /* 0x000fe20000000800 */
[C---:B------:R-:W-:Y:S01]  /*ce80*/  FMUL.FTZ R60, R102.reuse, R60 ;  /* 0x0000003c663c7220 */ /* 0x040fe20000410000 */
[C---:B------:R-:W-:Y:S01]  /*ce90*/  FMUL.FTZ R61, R102.reuse, R61 ;  /* 0x0000003d663d7220 */ /* 0x040fe20000410000 */
[C---:B------:R-:W-:Y:S07]  /*cea0*/  HMMA.16816.F32.BF16 R24, R108.reuse, R30, R24 ;  /* 0x0000001e6c18723c */ /* 0x040fee0000041818 */
[----:B------:R-:W-:Y:S01]  /*ceb0*/  MUFU.EX2 R130, R130 ;  /* 0x0000008200827308 */ /* 0x000fe20000000800 */
[C---:B------:R-:W-:Y:S01]  /*cec0*/  FMUL.FTZ R30, R101.reuse, R74 ;  /* 0x0000004a651e7220 */ /* 0x040fe20000410000 */
[C---:B------:R-:W-:Y:S08]  /*ced0*/  FMUL.FTZ R31, R101.reuse, R75 ;  /* 0x0000004b651f7220 */ /* 0x040ff00000410000 */
[----:B------:R-:W-:Y:S01]  /*cee0*/  MUFU.EX2 R182, R182 ;  /* 0x000000b600b67308 */ /* 0x000fe20000000800 */
[----:B------:R-:W1:Y:S01]  /*cef0*/  LDSM.16.MT88.4 R72, [R133+0xa000] ;  /* 0x00a000008548783b */ /* 0x000e620000004200 */
[C---:B------:R-:W-:Y:S01]  /*cf00*/  FMUL.FTZ R62, R101.reuse, R62 ;  /* 0x0000003e653e7220 */ /* 0x040fe20000410000 */
[C---:B------:R-:W-:Y:S07]  /*cf10*/  FMUL.FTZ R63, R101.reuse, R63 ;  /* 0x0000003f653f7220 */ /* 0x040fee0000410000 */
[----:B------:R-:W-:Y:S01]  /*cf20*/  MUFU.EX2 R129, R129 ;  /* 0x0000008100817308 */ /* 0x000fe20000000800 */
[C---:B------:R-:W-:Y:S01]  /*cf30*/  FMUL.FTZ R64, R102.reuse, R64 ;  /* 0x0000004066407220 */ /* 0x040fe20000410000 */
[C---:B-----5:R-:W-:Y:S03]  /*cf40*/  HMMA.16816.F32.BF16 R28, R108.reuse, R84, R28 ;  /* 0x000000546c1c723c */ /* 0x060fe6000004181c */
[----:B------:R-:W-:Y:S01]  /*cf50*/  FMUL.FTZ R65, R102, R65 ;  /* 0x0000004166417220 */ /* 0x000fe20000410000 */
[C---:B------:R-:W-:Y:S01]  /*cf60*/  FMUL.FTZ R66, R101.reuse, R66 ;  /* 0x0000004265427220 */ /* 0x040fe20000410000 */
[----:B------:R-:W-:Y:S01]  /*cf70*/  FMUL.FTZ R67, R101, R67 ;  /* 0x0000004365437220 */ /* 0x000fe20000410000 */
[-C--:B------:R-:W-:Y:S01]  /*cf80*/  FFMA.FTZ R80, R179, R103.reuse, -R124 ;  /* 0x00000067b3507223 */ /* 0x080fe2000001087c */
[----:B------:R-:W-:Y:S01]  /*cf90*/  FFMA.FTZ R176, R101, R176, R106 ;  /* 0x000000b065b07223 */ /* 0x000fe2000001006a */
[C---:B------:R-:W-:Y:S01]  /*cfa0*/  HMMA.16816.F32.BF16 R32, R108.reuse, R86, R32 ;  /* 0x000000566c20723c */ /* 0x040fe20000041820 */
[----:B------:R-:W-:Y:S01]  /*cfb0*/  LDSM.16.MT88.4 R84, [R134+0x9800] ;  /* 0x009800008654783b */ /* 0x000fe20000004200 */
[----:B------:R-:W-:Y:S01]  /*cfc0*/  MUFU.EX2 R179, R181 ;  /* 0x000000b500b37308 */ /* 0x000fe20000000800 */
[-C--:B------:R-:W-:Y:S01]  /*cfd0*/  FFMA.FTZ R81, R123, R103.reuse, -R126 ;  /* 0x000000677b517223 */ /* 0x080fe2000001087e */
[-C--:B------:R-:W-:Y:S01]  /*cfe0*/  FFMA.FTZ R131, R118, R103.reuse, -R124 ;  /* 0x0000006776837223 */ /* 0x080fe2000001087c */
[-CC-:B------:R-:W-:Y:S07]  /*cff0*/  FFMA.FTZ R122, R122, R103.reuse, -R126.reuse ;  /* 0x000000677a7a7223 */ /* 0x180fee000001087e */
[----:B------:R2:W-:Y:S01]  /*d000*/  MUFU.EX2 R153, R80 ;  /* 0x0000005000997308 */ /* 0x0005e20000000800 */
[-C--:B------:R-:W-:Y:S01]  /*d010*/  FFMA.FTZ R123, R121, R103.reuse, -R126 ;  /* 0x00000067797b7223 */ /* 0x080fe2000001087e */
[C---:B----4-:R-:W-:Y:S08]  /*d020*/  HMMA.16816.F32.BF16 R36, R108.reuse, R76, R36 ;  /* 0x0000004c6c24723c */ /* 0x050ff00000041824 */
[----:B------:R-:W-:Y:S01]  /*d030*/  MUFU.EX2 R121, R81 ;  /* 0x0000005100797308 */ /* 0x000fe20000000800 */
[----:B------:R-:W-:Y:S01]  /*d040*/  FFMA.FTZ R118, R116, R103, -R124 ;  /* 0x0000006774767223 */ /* 0x000fe2000001087c */
[----:B------:R-:W-:Y:S01]  /*d050*/  FFMA.FTZ R119, R102, R177, R119 ;  /* 0x000000b166777223 */ /* 0x000fe20000010077 */
[----:B------:R-:W-:Y:S07]  /*d060*/  FADD.FTZ R115, R115, R176 ;  /* 0x000000b073737221 */ /* 0x000fee0000010000 */
[----:B------:R-:W-:Y:S01]  /*d070*/  MUFU.EX2 R116, R122 ;  /* 0x0000007a00747308 */ /* 0x000fe20000000800 */
[----:B------:R-:W-:Y:S01]  /*d080*/  ISETP.GT.AND P0, PT, R173, R150, PT ;  /* 0x00000096ad00720c */ /* 0x000fe20003f04270 */
[C---:B------:R-:W-:Y:S01]  /*d090*/  HMMA.16816.F32.BF16 R40, R108.reuse, R78, R40 ;  /* 0x0000004e6c28723c */ /* 0x040fe20000041828 */
[----:B------:R-:W-:Y:S07]  /*d0a0*/  LDSM.16.MT88.4 R76, [R134+0x8800] ;  /* 0x00880000864c783b */ /* 0x000fee0000004200 */
[----:B------:R-:W-:Y:S01]  /*d0b0*/  MUFU.EX2 R123, R123 ;  /* 0x0000007b007b7308 */ /* 0x000fe20000000800 */
[----:B------:R-:W-:Y:S01]  /*d0c0*/  FADD.FTZ R102, R107, R119 ;  /* 0x000000776b667221 */ /* 0x000fe20000010000 */
[----:B--2---:R-:W-:Y:S01]  /*d0d0*/  FFMA.FTZ R80, R105, R103, -R124 ;  /* 0x0000006769507223 */ /* 0x004fe2000001087c */
[----:B------:R-:W-:Y:S07]  /*d0e0*/  FADD.FTZ R114, R114, R115 ;  /* 0x0000007372727221 */ /* 0x000fee0000010000 */
[----:B------:R-:W-:Y:S01]  /*d0f0*/  MUFU.EX2 R131, R131 ;  /* 0x0000008300837308 */ /* 0x000fe20000000800 */
[----:B------:R-:W-:Y:S01]  /*d100*/  FADD.FTZ R113, R113, R102 ;  /* 0x0000006671717221 */ /* 0x000fe20000010000 */
[C---:B---3--:R-:W-:Y:S08]  /*d110*/  HMMA.16816.F32.BF16 R44, R108.reuse, R68, R44 ;  /* 0x000000446c2c723c */ /* 0x048ff0000004182c */
[----:B------:R-:W2:Y:S01]  /*d120*/  MUFU.EX2 R118, R118 ;  /* 0x0000007600767308 */ /* 0x000ea20000000800 */
[----:B------:R-:W-:Y:S01]  /*d130*/  FADD.FTZ R112, R112, R113 ;  /* 0x0000007170707221 */ /* 0x000fe20000010000 */
[----:B------:R-:W-:Y:S01]  /*d140*/  FADD.FTZ R117, R117, R114 ;  /* 0x0000007275757221 */ /* 0x000fe20000010000 */
[----:B------:R-:W-:Y:S02]  /*d150*/  IMAD.MOV.U32 R102, RZ, RZ, R0 ;  /* 0x000000ffff667224 */ /* 0x000fe400078e0000 */
[----:B------:R-:W-:Y:S01]  /*d160*/  IMAD.MOV.U32 R101, RZ, RZ, R100 ;  /* 0x000000ffff657224 */ /* 0x000fe200078e0064 */
[C---:B------:R-:W-:Y:S01]  /*d170*/  HMMA.16816.F32.BF16 R48, R108.reuse, R70, R48 ;  /* 0x000000466c30723c */ /* 0x040fe20000041830 */
[----:B------:R-:W3:Y:S07]  /*d180*/  LDSM.16.MT88.4 R68, [R132+0xa000] ;  /* 0x00a000008444783b */ /* 0x000eee0000004200 */
[C---:B-1----:R-:W-:Y:S03]  /*d190*/  HMMA.16816.F32.BF16 R52, R108.reuse, R72, R52 ;  /* 0x000000486c34723c */ /* 0x042fe60000041834 */
[----:B--2---:R-:W-:Y:S05]  /*d1a0*/  F2FP.BF16.F32.PACK_AB R105, R118, R131 ;  /* 0x000000837669723e */ /* 0x004fea00000010ff */
[C---:B------:R-:W-:Y:S01]  /*d1b0*/  HMMA.16816.F32.BF16 R56, R108.reuse, R74, R56 ;  /* 0x0000004a6c38723c */ /* 0x040fe20000041838 */
[----:B------:R-:W1:Y:S07]  /*d1c0*/  LDSM.16.MT88.4 R72, [R138+0x8800] ;  /* 0x008800008a48783b */ /* 0x000e6e0000004200 */
[C---:B---3--:R-:W-:Y:S03]  /*d1d0*/  HMMA.16816.F32.BF16 R60, R108.reuse, R68, R60 ;  /* 0x000000446c3c723c */ /* 0x048fe6000004183c */
[----:B------:R-:W-:Y:S01]  /*d1e0*/  F2FP.BF16.F32.PACK_AB R68, R128, R125 ;  /* 0x0000007d8044723e */ /* 0x000fe200000010ff */
[-CC-:B------:R-:W-:Y:S01]  /*d1f0*/  FFMA.FTZ R69, R127, R103.reuse, -R126.reuse ;  /* 0x000000677f457223 */ /* 0x180fe2000001087e */
[-C--:B------:R-:W-:Y:S01]  /*d200*/  FFMA.FTZ R126, R120, R103.reuse, -R126 ;  /* 0x00000067787e7223 */ /* 0x080fe2000001087e */
[----:B------:R-:W-:Y:S01]  /*d210*/  MUFU.EX2 R127, R197 ;  /* 0x000000c5007f7308 */ /* 0x000fe20000000800 */
[----:B------:R-:W-:Y:S01]  /*d220*/  FADD.FTZ R125, R125, R112 ;  /* 0x000000707d7d7221 */ /* 0x000fe20000010000 */
[----:B------:R-:W-:Y:S08]  /*d230*/  HMMA.16816.F32.BF16 R64, R108, R70, R64 ;  /* 0x000000466c40723c */ /* 0x000ff00000041840 */
[----:B------:R-:W2:Y:S01]  /*d240*/  MUFU.EX2 R110, R69 ;  /* 0x00000045006e7308 */ /* 0x000ea20000000800 */
[-CC-:B------:R-:W-:Y:S01]  /*d250*/  FFMA.FTZ R111, R193, R103.reuse, -R124.reuse ;  /* 0x00000067c16f7223 */ /* 0x180fe2000001087c */
[-CC-:B------:R-:W-:Y:S01]  /*d260*/  FFMA.FTZ R109, R191, R103.reuse, -R124.reuse ;  /* 0x00000067bf6d7223 */ /* 0x180fe2000001087c */
[-CC-:B------:R-:W-:Y:S01]  /*d270*/  FFMA.FTZ R108, R189, R103.reuse, -R124.reuse ;  /* 0x00000067bd6c7223 */ /* 0x180fe2000001087c */
[----:B------:R-:W-:Y:S01]  /*d280*/  FFMA.FTZ R124, R104, R103, -R124 ;  /* 0x00000067687c7223 */ /* 0x000fe2000001087c */
[----:B------:R-:W-:Y:S05]  /*d290*/  F2FP.BF16.F32.PACK_AB R104, R116, R121 ;  /* 0x000000797468723e */ /* 0x000fea00000010ff */
[----:B------:R-:W3:Y:S01]  /*d2a0*/  MUFU.EX2 R126, R126 ;  /* 0x0000007e007e7308 */ /* 0x000ee20000000800 */
[----:B------:R-:W-:Y:S09]  /*d2b0*/  FADD.FTZ R128, R128, R125 ;  /* 0x0000007d80807221 */ /* 0x000ff20000010000 */
[----:B------:R-:W4:Y:S10]  /*d2c0*/  MUFU.EX2 R111, R111 ;  /* 0x0000006f006f7308 */ /* 0x000f340000000800 */
[----:B------:R-:W-:Y:S01]  /*d2d0*/  MUFU.EX2 R109, R109 ;  /* 0x0000006d006d7308 */ /* 0x000fe20000000800 */
[----:B--2---:R-:W-:Y:S09]  /*d2e0*/  F2FP.BF16.F32.PACK_AB R70, R110, R127 ;  /* 0x0000007f6e46723e */ /* 0x004ff200000010ff */
[----:B------:R-:W2:Y:S01]  /*d2f0*/  MUFU.EX2 R108, R108 ;  /* 0x0000006c006c7308 */ /* 0x000ea20000000800 */
[----:B---3--:R-:W-:Y:S09]  /*d300*/  F2FP.BF16.F32.PACK_AB R106, R126, R123 ;  /* 0x0000007b7e6a723e */ /* 0x008ff200000010ff */
[----:B------:R-:W-:Y:S01]  /*d310*/  MUFU.EX2 R103, R80 ;  /* 0x0000005000677308 */ /* 0x000fe20000000800 */
[----:B----4-:R-:W-:Y:S09]  /*d320*/  F2FP.BF16.F32.PACK_AB R69, R111, R130 ;  /* 0x000000826f45723e */ /* 0x010ff200000010ff */
[----:B------:R-:W3:Y:S01]  /*d330*/  MUFU.EX2 R124, R124 ;  /* 0x0000007c007c7308 */ /* 0x000ee20000000800 */
[----:B--2---:R-:W-:Y:S07]  /*d340*/  F2FP.BF16.F32.PACK_AB R71, R108, R109 ;  /* 0x0000006d6c47723e */ /* 0x004fee00000010ff */
[C---:B-1----:R-:W-:Y:S05]  /*d350*/  HMMA.16816.F32.BF16 R4, R68.reuse, R72, R4 ;  /* 0x000000484404723c */ /* 0x042fea0000041804 */
[----:B---3--:R-:W-:Y:S03]  /*d360*/  F2FP.BF16.F32.PACK_AB R107, R124, R103 ;  /* 0x000000677c6b723e */ /* 0x008fe600000010ff */
        /* <DEDUP_REMOVED lines=57> */
[C---:B------:R-:W-:Y:S08]  /*d700*/  HMMA.16816.F32.BF16 R84, R104.reuse, R86, R16 ;  /* 0x000000566854723c */ /* 0x040ff00000041810 */
        /* <DEDUP_REMOVED lines=35> */
[----:B------:R-:W-:Y:S07]  /*d940*/  @P0 BRA `(.L_x_13090) ;  /* 0xffffffc400bc0947 */ /* 0x000fee000383ffff */
.L_x_13083:
        /* <DEDUP_REMOVED lines=10> */
.L_x_13106:
        /* <DEDUP_REMOVED lines=194> */
.L_x_13093:
[----:B------:R-:W-:Y:S05]  /*e610*/  BSYNC.RECONVERGENT B0 ;  /* 0x0000000000007941 */ /* 0x000fea0003800200 */
.L_x_13092:
        /* <DEDUP_REMOVED lines=24> */
.L_x_13095:
[----:B------:R-:W-:Y:S05]  /*e7a0*/  BSYNC.RECONVERGENT B0 ;  /* 0x0000000000007941 */ /* 0x000fea0003800200 */
.L_x_13094:
        /* <DEDUP_REMOVED lines=36> */
.L_x_13097:
[----:B------:R-:W-:Y:S05]  /*e9f0*/  BSYNC.RECONVERGENT B0 ;  /* 0x0000000000007941 */ /* 0x000fea0003800200 */
.L_x_13096:
        /* <DEDUP_REMOVED lines=16> */
.L_x_13099:
[----:B------:R-:W-:Y:S05]  /*eb00*/  BSYNC.RECONVERGENT B0 ;  /* 0x0000000000007941 */ /* 0x000fea0003800200 */
.L_x_13098:
        /* <DEDUP_REMOVED lines=16> */
.L_x_13101:
[----:B------:R-:W-:Y:S05]  /*ec10*/  BSYNC.RECONVERGENT B0 ;  /* 0x0000000000007941 */ /* 0x000fea0003800200 */
.L_x_13100:
[----:B------:R-:W-:-:S04]  /*ec20*/  MOV R157, 0x0 ;  /* 0x00000000009d7802 */ /* 0x000fc80000000f00 */
[----:B-12345:R-:W-:Y:S05]  /*ec30*/  @P0 RET.REL.NODEC R156 `(_ZN5flash24flash_fwd_splitkv_kernelI23Flash_fwd_kernel_traitsILi128ELi64ELi64ELi4ELb0ELb0EN7cutlass10bfloat16_tE19Flash_kernel_traitsILi128ELi64ELi64ELi4ES3_EELb0ELb1ELb1ELb0ELb0ELb0ELb0ELb0EEEvNS_16Flash_fwd_paramsE) ;  /* 0xffffff109cf00950 */ /* 0x03efea0003c3ffff */
        /* <DEDUP_REMOVED lines=14> */
[----:B-1----:R-:W-:Y:S05]  /*ed20*/  @P0 RET.REL.NODEC R156 `(_ZN5flash24flash_fwd_splitkv_kernelI23Flash_fwd_kernel_traitsILi128ELi64ELi64ELi4ELb0ELb0EN7cutlass10bfloat16_tE19Flash_kernel_traitsILi128ELi64ELi64ELi4ES3_EELb0ELb1ELb1ELb0ELb0ELb0ELb0ELb0EEEvNS_16Flash_fwd_paramsE) ;  /* 0xffffff109cb40950 */ /* 0x002fea0003c3ffff */
[----:B------:R-:W-:Y:S01]  /*ed30*/  MOV R157, 0x0 ;  /* 0x00000000009d7802 */ /* 0x000fe20000000f00 */
[----:B------:R1:W-:Y:S03]  /*ed40*/  ST.E.128 desc[UR4][R6.64+0x80], R32 ;  /* 0x0000802006007985 */ /* 0x0003e6000c101d04 */
[----:B-1----:R-:W-:Y:S05]  /*ed50*/  RET.REL.NODEC R156 `(_ZN5flash24flash_fwd_splitkv_kernelI23Flash_fwd_kernel_traitsILi128ELi64ELi64ELi4ELb0ELb0EN7cutlass10bfloat16_tE19Flash_kernel_traitsILi128ELi64ELi64ELi4ES3_EELb0ELb1ELb1ELb0ELb0ELb0ELb0ELb0EEEvNS_16Flash_fwd_paramsE) ;  /* 0xffffff109ca87950 */ /* 0x002fea0003c3ffff */
.L_x_13091:
[----:B------:R-:W-:Y:S01]  /*ed60*/  MOV R5, 0x2 ;  /* 0x0000000200057802 */ /* 0x000fe20000000f00 */
[----:B------:R-:W-:Y:S01]  /*ed70*/  IMAD.MOV.U32 R4, RZ, RZ, 0x1f ;  /* 0x0000001fff047424 */ /* 0x000fe200078e00ff */
[----:B------:R-:W-:-:S07]  /*ed80*/  MOV R6, 0xffffffff ;  /* 0xffffffff00067802 */ /* 0x000fce0000000f00 */
[----:B-1---5:R-:W-:Y:S05]  /*ed90*/  WARPSYNC.COLLECTIVE R6, `(.L_x_13102) ;  /* 0x0000000006087348 */ /* 0x022fea0003c00000 */
[----:B------:R2:W3:Y:S02]  /*eda0*/  SHFL.BFLY P0, R11, R177, R5, R4 ;  /* 0x0c000005b10b7389 */ /* 0x0004e40000000004 */
[----:B-123-5:R-:W-:Y:S05]  /*edb0*/  ENDCOLLECTIVE ;  /* 0x000000000000791b */ /* 0x02efea0003800000 */
.L_x_13102:
[----:B------:R-:W-:Y:S02]  /*edc0*/  IMAD.MOV.U32 R8, RZ, RZ, R11 ;  /* 0x000000ffff087224 */ /* 0x000fe400078e000b */
[----:B------:R-:W-:Y:S02]  /*edd0*/  IMAD.MOV.U32 R5, RZ, RZ, 0x1 ;  /* 0x00000001ff057424 */ /* 0x000fe400078e00ff */
[----:B------:R-:W-:-:S05]  /*ede0*/  FADD.FTZ R9, R8, R177 ;  /* 0x000000b108097221 */ /* 0x000fca0000010000 */
[----:B------:R-:W-:-:S07]  /*edf0*/  MOV R177, R9 ;  /* 0x0000000900b17202 */ /* 0x000fce0000000f00 */
[----:B------:R-:W-:Y:S05]  /*ee00*/  WARPSYNC.COLLECTIVE R6, `(.L_x_13103) ;  /* 0x0000000006087348 */ /* 0x000fea0003c00000 */
[----:B------:R1:W2:Y:S02]  /*ee10*/  SHFL.BFLY P0, R11, R177, R5, R4 ;  /* 0x0c000005b10b7389 */ /* 0x0002a40000000004 */
[----:B-12---:R-:W-:Y:S05]  /*ee20*/  ENDCOLLECTIVE ;  /* 0x000000000000791b */ /* 0x006fea0003800000 */
.L_x_13103:
[----:B------:R-:W-:Y:S01]  /*ee30*/  MOV R177, R176 ;  /* 0x000000b000b17202 */ /* 0x000fe20000000f00 */
[----:B------:R-:W-:Y:S01]  /*ee40*/  IMAD.MOV.U32 R5, RZ, RZ, 0x2 ;  /* 0x00000002ff057424 */ /* 0x000fe200078e00ff */
[----:B------:R-:W-:-:S07]  /*ee50*/  MOV R8, R11 ;  /* 0x0000000b00087202 */ /* 0x000fce0000000f00 */
[----:B------:R-:W-:Y:S05]  /*ee60*/  WARPSYNC.COLLECTIVE R6, `(.L_x_13104) ;  /* 0x0000000006087348 */ /* 0x000fea0003c00000 */
[----:B------:R1:W2:Y:S02]  /*ee70*/  SHFL.BFLY P0, R11, R177, R5, R4 ;  /* 0x0c000005b10b7389 */ /* 0x0002a40000000004 */
[----:B-12---:R-:W-:Y:S05]  /*ee80*/  ENDCOLLECTIVE ;  /* 0x000000000000791b */ /* 0x006fea0003800000 */
.L_x_13104:
[----:B------:R-:W-:Y:S01]  /*ee90*/  FADD.FTZ R8, R9, R8 ;  /* 0x0000000809087221 */ /* 0x000fe20000010000 */
[----:B------:R-:W-:Y:S01]  /*eea0*/  FADD.FTZ R10, R11, R176 ;  /* 0x000000b00b0a7221 */ /* 0x000fe20000010000 */
[----:B------:R-:W-:-:S04]  /*eeb0*/  MOV R5, 0x1 ;  /* 0x0000000100057802 */ /* 0x000fc80000000f00 */
[----:B------:R-:W-:-:S07]  /*eec0*/  MOV R177, R10 ;  /* 0x0000000a00b17202 */ /* 0x000fce0000000f00 */
[----:B------:R-:W-:Y:S05]  /*eed0*/  WARPSYNC.COLLECTIVE R6, `(.L_x_13105) ;  /* 0x0000000006087348 */ /* 0x000fea0003c00000 */
[----:B------:R1:W2:Y:S02]  /*eee0*/  SHFL.BFLY P0, R11, R177, R5, R4 ;  /* 0x0c000005b10b7389 */ /* 0x0002a40000000004 */
[----:B-12---:R-:W-:Y:S05]  /*eef0*/  ENDCOLLECTIVE ;  /* 0x000000000000791b */ /* 0x006fea0003800000 */
.L_x_13105:
[----:B------:R-:W-:Y:S05]  /*ef00*/  BRA `(.L_x_13106) ;  /* 0xffffffe800b87947 */ /* 0x000fea000383ffff */
.L_x_13107:
        /* <DEDUP_REMOVED lines=15> */
.L_x_14966:


//--------------------- .text._ZN5flash24flash_fwd_splitkv_kernelI23Flash_fwd_kernel_traitsILi128ELi64ELi64ELi4ELb0ELb0EN7cutlass10bfloat16_tE19Flash_kernel_traitsILi128ELi64ELi64ELi4ES3_EELb0ELb1ELb1ELb0ELb0ELb1ELb0ELb0EEEvNS_16Flash_fwd_paramsE --------------------------
	.section	.text._ZN5flash24flash_fwd_splitkv_kernelI23Flash_fwd_kernel_traitsILi128ELi64ELi64ELi4ELb0ELb0EN7cutlass10bfloat16_tE19Flash_kernel_traitsILi128ELi64ELi64ELi4ES3_EELb0ELb1ELb1ELb0ELb0ELb1ELb0ELb0EEEvNS_16Flash_fwd_paramsE,"ax",@progbits
	.align	128
        .global         _ZN5flash24flash_fwd_splitkv_kernelI23Flash_fwd_kernel_traitsILi128ELi64ELi64ELi4ELb0ELb0EN7cutlass10bfloat16_tE19Flash_kernel_traitsILi128ELi64ELi64ELi4ES3_EELb0ELb1ELb1ELb0ELb0ELb1ELb0ELb0EEEvNS_16Flash_fwd_paramsE
        .type           _ZN5flash24flash_fwd_splitkv_kernelI23Flash_fwd_kernel_traitsILi128ELi64ELi64ELi4ELb0ELb0EN7cutlass10bfloat16_tE19Flash_kernel_traitsILi128ELi64ELi64ELi4ES3_EELb0ELb1ELb1ELb0ELb0ELb1ELb0ELb0EEEvNS_16Flash_fwd_paramsE,@function
        .size           _ZN5flash24flash_fwd_splitkv_kernelI23Flash_fwd_kernel_traitsILi128ELi64ELi64ELi4ELb0ELb0EN7cutlass10bfloat16_tE19Flash_kernel_traitsILi128ELi64ELi64ELi4ES3_EELb0ELb1ELb1ELb0ELb0ELb1ELb0ELb0EEEvNS_16Flash_fwd_paramsE,(.L_x_14967 - _ZN5flash24flash_fwd_splitkv_kernelI23Flash_fwd_kernel_traitsILi128ELi64ELi64ELi4ELb0ELb0EN7cutlass10bfloat16_tE19Flash_kernel_traitsILi128ELi64ELi64ELi4ES3_EELb0ELb1ELb1ELb0ELb0ELb1ELb0ELb0EEEvNS_16Flash_fwd_paramsE)
        .other          _ZN5flash24flash_fwd_splitkv_kernelI23Flash_fwd_kernel_traitsILi128ELi64ELi64ELi4ELb0ELb0EN7cutlass10bfloat16_tE19Flash_kernel_traitsILi128ELi64ELi64ELi4ES3_EELb0ELb1ELb1ELb0ELb0ELb1ELb0ELb0EEEvNS_16Flash_fwd_paramsE,@"STO_CUDA_ENTRY STV_DEFAULT"
_ZN5flash24flash_fwd_splitkv_kernelI23Flash_fwd_kernel_traitsILi128ELi64ELi64ELi4ELb0ELb0EN7cutlass10bfloat16_tE19Flash_kernel_traitsILi128ELi64ELi64ELi4ES3_EELb0ELb1ELb1ELb0ELb0ELb1ELb0ELb0EEEvNS_16Flash_fwd_paramsE:
.text._ZN5flash24flash_fwd_splitkv_kernelI23Flash_fwd_kernel_traitsILi128ELi64ELi64ELi4ELb0ELb0EN7cutlass10bfloat16_tE19Flash_kernel_traitsILi128ELi64ELi64ELi4ES3_EELb0ELb1ELb1ELb0ELb0ELb1ELb0ELb0EEEvNS_16Flash_fwd_paramsE:
[----:B------:R-:W-:Y:S01]  /*0000*/  LDC R1, c[0x0][0x37c] ;  /* 0x0000df00ff017b82 */ /* 0x000fe20000000800 */
[----:B------:R-:W1:Y:S07]  /*0010*/  S2R R29, SR_CTAID.X ;  /* 0x00000000001d7919 */ /* 0x000e6e0000002500 */
[----:B------:R-:W2:Y:S01]  /*0020*/  LDC.64 R2, c[0x0][0x348] ;  /* 0x0000d200ff027b82 */ /* 0x000ea20000000a00 */
[----:B------:R-:W-:Y:S01]  /*0030*/  BSSY.RECONVERGENT B3, `(.L_x_13108) ;  /* 0x0000005000037945 */ /* 0x000fe20003800200 */
[----:B------:R-:W-:Y:S01]  /*0040*/  MOV R156, 0x80 ;  /* 0x00000080009c7802 */ /* 0x000fe20000000f00 */
[----:B------:R-:W3:Y:S01]  /*0050*/  S2R R157, SR_CTAID.Y ;  /* 0x00000000009d7919 */ /* 0x000ee20000002600 */
[----:B------:R-:W4:Y:S05]  /*0060*/  S2R R158, SR_CTAID.Z ;  /* 0x00000000009e7919 */ /* 0x000f2a0000002700 */
[----:B-1234-:R-:W-:Y:S05]  /*0070*/  CALL.REL.NOINC `($_ZN5flash24flash_fwd_splitkv_kernelI23Flash_fwd_kernel_traitsILi128ELi64ELi64ELi4ELb0ELb0EN7cutlass10bfloat16_tE19Flash_kernel_traitsILi128ELi64ELi64ELi4ES3_EELb0ELb1ELb1ELb0ELb0ELb1ELb0ELb0EEEvNS_16Flash_fwd_paramsE$_ZN5flash30compute_attn_1rowblock_splitkvI23Flash_fwd_kernel_traitsILi128ELi64ELi64ELi4ELb0ELb0EN7cutlass10bfloat16_tE19Flash_kernel_traitsILi128ELi64ELi64ELi4ES3_EELb0ELb1ELb1ELb0ELb0ELb1ELb0ELb0ENS_16Flash_fwd_paramsEEEvRKT8_iiiii) ;  /* 0x0000000000087944 */ /* 0x01efea0003c00000 */
[----:B------:R-:W-:Y:S05]  /*0080*/  BSYNC.RECONVERGENT B3 ;  /* 0x0000000000037941 */ /* 0x000fea0003800200 */
.L_x_13108:
[----:B------:R-:W-:Y:S05]  /*0090*/  EXIT ;  /* 0x000000000000794d */ /* 0x000fea0003800000 */
        .type           $_ZN5flash24flash_fwd_splitkv_kernelI23Flash_fwd_kernel_traitsILi128ELi64ELi64ELi4ELb0ELb0EN7cutlass10bfloat16_tE19Flash_kernel_traitsILi128ELi64ELi64ELi4ES3_EELb0ELb1ELb1ELb0ELb0ELb1ELb0ELb0EEEvNS_16Flash_fwd_paramsE$_ZN5flash30compute_attn_1rowblock_splitkvI23Flash_fwd_kernel_traitsILi128ELi64ELi64ELi4ELb0ELb0EN7cutlass10bfloat16_tE19Flash_kernel_traitsILi128ELi64ELi64ELi4ES3_EELb0ELb1ELb1ELb0ELb0ELb1ELb0ELb0ENS_16Flash_fwd_paramsEEEvRKT8_iiiii,@function
        .size           $_ZN5flash24flash_fwd_splitkv_kernelI23Flash_fwd_kernel_traitsILi128ELi64ELi64ELi4ELb0ELb0EN7cutlass10bfloat16_tE19Flash_kernel_traitsILi128ELi64ELi64ELi4ES3_EELb0ELb1ELb1ELb0ELb0ELb1ELb0ELb0EEEvNS_16Flash_fwd_paramsE$_ZN5flash30compute_attn_1rowblock_splitkvI23Flash_fwd_kernel_traitsILi128ELi64ELi64ELi4ELb0ELb0EN7cutlass10bfloat16_tE19Flash_kernel_traitsILi128ELi64ELi64ELi4ES3_EELb0ELb1ELb1ELb0ELb0ELb1ELb0ELb0ENS_16Flash_fwd_paramsEEEvRKT8_iiiii,(.L_x_14967 - $_ZN5flash24flash_fwd_splitkv_kernelI23Flash_fwd_kernel_traitsILi128ELi64ELi64ELi4ELb0ELb0EN7cutlass10bfloat16_tE19Flash_kernel_traitsILi128ELi64ELi64ELi4ES3_EELb0ELb1ELb1ELb0ELb0ELb1ELb0ELb0EEEvNS_16Flash_fwd_paramsE$_ZN5flash30compute_attn_1rowblock_splitkvI23Flash_fwd_kernel_traitsILi128ELi64ELi64ELi4ELb0ELb0EN7cutlass10bfloat16_tE19Flash_kernel_traitsILi128ELi64ELi64ELi4ES3_EELb0ELb1ELb1ELb0ELb0ELb1ELb0ELb0ENS_16Flash_fwd_paramsEEEvRKT8_iiiii)
$_ZN5flash24flash_fwd_splitkv_kernelI23Flash_fwd_kernel_traitsILi128ELi64ELi64ELi4ELb0ELb0EN7cutlass10bfloat16_tE19Flash_kernel_traitsILi128ELi64ELi64ELi4ES3_EELb0ELb1ELb1ELb0ELb0ELb1ELb0ELb0EEEvNS_16Flash_fwd_paramsE$_ZN5flash30compute_attn_1rowblock_splitkvI23Flash_fwd_kernel_traitsILi128ELi64ELi64ELi4ELb0ELb0EN7cutlass10bfloat16_tE19Flash_kernel_traitsILi128ELi64ELi64ELi4ES3_EELb0ELb1ELb1ELb0ELb0ELb1ELb0ELb0ENS_16Flash_fwd_paramsEEEvRKT8_iiiii:
        /* <DEDUP_REMOVED lines=39> */
.L_x_13110:
[----:B------:R-:W-:Y:S05]  /*0310*/  BSYNC.RECONVERGENT B0 ;  /* 0x0000000000007941 */ /* 0x000fea0003800200 */
.L_x_13109:
[----:B------:R-:W-:Y:S04]  /*0320*/  BSSY.RECONVERGENT B0, `(.L_x_13111) ;  /* 0x0000007000007945 */ /* 0x000fe80003800200 */
[----:B------:R-:W-:Y:S05]  /*0330*/  @!P3 BRA `(.L_x_13112) ;  /* 0x000000000014b947 */ /* 0x000fea0003800000 */
[----:B-----5:R-:W4:Y:S02]  /*0340*/  LD.E.U8 R5, desc[UR4][R2.64+0x1b2] ;  /* 0x0001b20402057980 */ /* 0x020f24000c101100 */
[----:B----4-:R-:W-:-:S13]  /*0350*/  ISETP.NE.AND P1, PT, R5, RZ, PT ;  /* 0x000000ff0500720c */ /* 0x010fda0003f25270 */
[----:B------:R-:W4:Y:S02]  /*0360*/  @P1 LD.E R10, desc[UR4][R14.64+0x4] ;  /* 0x000004040e0a1980 */ /* 0x000f24000c101900 */
[----:B----4-:R-:W-:-:S06]  /*0370*/  @P1 IADD3 R5, PT, PT, R10, -R13, RZ ;  /* 0x8000000d0a051210 */ /* 0x010fcc0007ffe0ff */
[----:B------:R4:W5:Y:S02]  /*0380*/  @!P1 LD.E R5, desc[UR4][R14.64] ;  /* 0x000000040e059980 */ /* 0x000964000c101900 */
.L_x_13112:
[----:B------:R-:W-:Y:S05]  /*0390*/  BSYNC.RECONVERGENT B0 ;  /* 0x0000000000007941 */ /* 0x000fea0003800200 */
.L_x_13111:
        /* <DEDUP_REMOVED lines=8> */
.L_x_13114:
[----:B------:R-:W5:Y:S01]  /*0420*/  LD.E.64 R6, desc[UR4][R2.64+0x108] ;  /* 0x0001080402067980 */ /* 0x000f62000c101b00 */
[----:B------:R-:W-:Y:S01]  /*0430*/  BSSY.RECONVERGENT B0, `(.L_x_13116) ;  /* 0x0000006000007945 */ /* 0x000fe20003800200 */
[----:B------:R-:W-:Y:S01]  /*0440*/  IMAD.MOV.U32 R8, RZ, RZ, RZ ;  /* 0x000000ffff087224 */ /* 0x000fe200078e00ff */
[----:B-----5:R-:W-:-:S04]  /*0450*/  ISETP.NE.U32.AND P0, PT, R6, RZ, PT ;  /* 0x000000ff0600720c */ /* 0x020fc80003f05070 */
[----:B------:R-:W-:-:S13]  /*0460*/  ISETP.NE.AND.EX P0, PT, R7, RZ, PT, P0 ;  /* 0x000000ff0700720c */ /* 0x000fda0003f05300 */
[----:B------:R-:W-:Y:S05]  /*0470*/  @!P0 BRA `(.L_x_13117) ;  /* 0x0000000000048947 */ /* 0x000fea0003800000 */
[----:B------:R1:W5:Y:S02]  /*0480*/  LD.E R8, desc[UR4][R2.64+0xbc] ;  /* 0x0000bc0402087980 */ /* 0x000364000c101900 */
.L_x_13117:
[----:B------:R-:W-:Y:S05]  /*0490*/  BSYNC.RECONVERGENT B0 ;  /* 0x0000000000007941 */ /* 0x000fea0003800200 */
.L_x_13116:
[----:B-----5:R-:W-:Y:S02]  /*04a0*/  IADD3 R8, PT, PT, R8, R5, -R12 ;  /* 0x0000000508087210 */ /* 0x020fe40007ffe80c */
.L_x_13115:
[----:B------:R-:W-:Y:S05]  /*04b0*/  BSYNC.RECONVERGENT B1 ;  /* 0x0000000000017941 */ /* 0x000fea0003800200 */
.L_x_13113:
[----:B------:R-:W-:Y:S01]  /*04c0*/  IMAD.SHL.U32 R162, R29, 0x40, RZ ;  /* 0x000000401da27824 */ /* 0x000fe200078e00ff */
[----:B------:R-:W-:Y:S01]  /*04d0*/  MOV R6, R156 ;  /* 0x0000009c00067202 */ /* 0x000fe20000000f00 */
[----:B------:R-:W-:-:S03]  /*04e0*/  IMAD.MOV.U32 R7, RZ, RZ, 0x0 ;  /* 0x00000000ff077424 */ /* 0x000fc600078e00ff */
[----:B------:R-:W-:-:S13]  /*04f0*/  ISETP.GT.AND P0, PT, R119, R162, PT ;  /* 0x000000a27700720c */ /* 0x000fda0003f04270 */
[----:B-1234-:R-:W-:Y:S05]  /*0500*/  @!P0 RET.REL.NODEC R6 `(_ZN5flash24flash_fwd_splitkv_kernelI23Flash_fwd_kernel_traitsILi128ELi64ELi64ELi4ELb0ELb0EN7cutlass10bfloat16_tE19Flash_kernel_traitsILi128ELi64ELi64ELi4ES3_EELb0ELb1ELb1ELb0ELb0ELb1ELb0ELb0EEEvNS_16Flash_fwd_paramsE) ;  /* 0xfffffff806bc8950 */ /* 0x01efea0003c3ffff */
        /* <DEDUP_REMOVED lines=73> */
.L_x_13120:
[----:B------:R-:W-:Y:S05]  /*09a0*/  BSYNC.RECONVERGENT B0 ;  /* 0x0000000000007941 */ /* 0x000fea0003800200 */
.L_x_13119:
        /* <DEDUP_REMOVED lines=17> */
.L_x_13122:
[----:B------:R-:W-:Y:S05]  /*0ac0*/  BSYNC.RECONVERGENT B0 ;  /* 0x0000000000007941 */ /* 0x000fea0003800200 */
.L_x_13121:
        /* <DEDUP_REMOVED lines=20> */
.L_x_13124:
[----:B------:R-:W-:Y:S05]  /*0c10*/  BSYNC.RECONVERGENT B0 ;  /* 0x0000000000007941 */ /* 0x000fea0003800200 */
.L_x_13123:
        /* <DEDUP_REMOVED lines=25> */
.L_x_13126:
[----:B------:R-:W-:Y:S05]  /*0db0*/  BSYNC.RECONVERGENT B0 ;  /* 0x0000000000007941 */ /* 0x000fea0003800200 */
.L_x_13125:
[----:B------:R-:W-:Y:S01]  /*0dc0*/  MOV R157, 0x0 ;  /* 0x00000000009d7802 */ /* 0x000fe20000000f00 */
[----:B------:R-:W-:Y:S04]  /*0dd0*/  @!P5 ST.E desc[UR4][R6.64], R4 ;  /* 0x000000040600d985 */ /* 0x000fe8000c101904 */
[----:B------:R-:W-:Y:S04]  /*0de0*/  @!P4 ST.E desc[UR4][R6.64+0x40], R3 ;  /* 0x000040030600c985 */ /* 0x000fe8000c101904 */
[----:B------:R1:W-:Y:S02]  /*0df0*/  @!P3 ST.E desc[UR4][R6.64+0x80], R2 ;  /* 0x000080020600b985 */ /* 0x0003e4000c101904 */
[----:B-12---:R-:W-:Y:S05]  /*0e00*/  @P6 RET.REL.NODEC R156 `(_ZN5flash24flash_fwd_splitkv_kernelI23Flash_fwd_kernel_traitsILi128ELi64ELi64ELi4ELb0ELb0EN7cutlass10bfloat16_tE19Flash_kernel_traitsILi128ELi64ELi64ELi4ES3_EELb0ELb1ELb1ELb0ELb0ELb1ELb0ELb0EEEvNS_16Flash_fwd_paramsE) ;  /* 0xfffffff09c7c6950 */ /* 0x006fea0003c3ffff */
[----:B------:R-:W-:Y:S02]  /*0e10*/  MOV R3, 0x7f800000 ;  /* 0x7f80000000037802 */ /* 0x000fe40000000f00 */
[----:B------:R-:W-:-:S03]  /*0e20*/  MOV R157, 0x0 ;  /* 0x00000000009d7802 */ /* 0x000fc60000000f00 */
[----:B------:R1:W-:Y:S02]  /*0e30*/  ST.E desc[UR4][R6.64+0xc0], R3 ;  /* 0x0000c00306007985 */ /* 0x0003e4000c101904 */
[----:B-1----:R-:W-:Y:S05]  /*0e40*/  RET.REL.NODEC R156 `(_ZN5flash24flash_fwd_splitkv_kernelI23Flash_fwd_kernel_traitsILi128ELi64ELi64ELi4ELb0ELb0EN7cutlass10bfloat16_tE19Flash_kernel_traitsILi128ELi64ELi64ELi4ES3_EELb0ELb1ELb1ELb0ELb0ELb1ELb0ELb0EEEvNS_16Flash_fwd_paramsE) ;  /* 0xfffffff09c6c7950 */ /* 0x002fea0003c3ffff */
.L_x_13118:
        /* <DEDUP_REMOVED lines=83> */
[----:B---3--:R-:W-:Y:S01]  /*1380*/  SHF.R.S32.HI R7, RZ, 0x1f, R0 ;  /* 0x0000001fff077819 */ /* 0x008fe20000011400 */
        /* <DEDUP_REMOVED lines=13> */
[----:B------:R-:W-:Y:S01]  /*1460*/  MOV R14, R12 ;  /* 0x0000000c000e7202 */ /* 0x000fe20000000f00 */
[----:B------:R-:W-:Y:S01]  /*1470*/  IMAD.MOV.U32 R10, RZ, RZ, R18 ;  /* 0x000000ffff0a7224 */ /* 0x000fe200078e0012 */
[----:B------:R-:W-:Y:S01]  /*1480*/  IADD3 R6, PT, PT, R19, R6, RZ ;  /* 0x0000000613067210 */ /* 0x000fe20007ffe0ff */
[----:B------:R-:W-:Y:S01]  /*1490*/  IMAD.IADD R12, R13, 0x1, R5 ;  /* 0x000000010d0c7824 */ /* 0x000fe200078e0205 */
[----:B------:R-:W-:Y:S05]  /*14a0*/  BRA `(.L_x_13129) ;  /* 0x0000000400347947 */ /* 0x000fea0003800000 */
.L_x_13128:
        /* <DEDUP_REMOVED lines=63> */
[----:B------:R-:W-:Y:S02]  /*18a0*/  SHF.R.S32.HI R6, RZ, 0x1f, R9 ;  /* 0x0000001fff067819 */ /* 0x000fe40000011409 */
[----:B------:R-:W-:Y:S01]  /*18b0*/  @P3 IADD3 R12, PT, PT, R12, R13, RZ ;  /* 0x0000000d0c0c3210 */ /* 0x000fe20007ffe0ff */
        /* <DEDUP_REMOVED lines=12> */
.L_x_13129:
[----:B------:R-:W-:Y:S05]  /*1980*/  BSYNC.RECONVERGENT B0 ;  /* 0x0000000000007941 */ /* 0x000fea0003800200 */
.L_x_13127:
        /* <DEDUP_REMOVED lines=23> */
[----:B------:R-:W-:Y:S01]  /*1b00*/  MOV R16, 0x400 ;  /* 0x0000040000107802 */ /* 0x000fe20000000f00 */
[----:B------:R-:W-:Y:S01]  /*1b10*/  IMAD.IADD R148, R119, 0x1, -R162 ;  /* 0x0000000177947824 */ /* 0x000fe200078e0aa2 */
[--C-:B------:R-:W-:Y:S02]  /*1b20*/  SHF.R.U32.HI R20, RZ, 0x3, R89.reuse ;  /* 0x00000003ff147819 */ /* 0x100fe40000011659 */
[----:B-1----:R-:W-:Y:S02]  /*1b30*/  LEA R9, R9, R16, 0x18 ;  /* 0x0000001009097211 */ /* 0x002fe400078ec0ff */
[----:B------:R-:W-:Y:S02]  /*1b40*/  LOP3.LUT R16, R0, 0x1c0, RZ, 0xc0, !PT ;  /* 0x000001c000107812 */ /* 0x000fe400078ec0ff */
[----:B------:R-:W-:Y:S02]  /*1b50*/  ISETP.GE.AND P5, PT, R20, R148, PT ;  /* 0x000000941400720c */ /* 0x000fe40003fa6270 */
[----:B------:R-:W-:Y:S01]  /*1b60*/  LOP3.LUT R17, R16, 0x38, R89, 0xf8, !PT ;  /* 0x0000003810117812 */ /* 0x000fe200078ef859 */
[----:B------:R-:W-:-:S03]  /*1b70*/  VIADD R127, R121, 0xffffffff ;  /* 0xffffffff797f7836 */ /* 0x000fc60000000000 */
[--C-:B------:R-:W-:Y:S01]  /*1b80*/  LOP3.LUT R17, R17, 0x38, R0.reuse, 0x78, !PT ;  /* 0x0000003811117812 */ /* 0x100fe200078e7800 */
[C---:B------:R-:W-:Y:S01]  /*1b90*/  VIADD R7, R20.reuse, 0x20 ;  /* 0x0000002014077836 */ /* 0x040fe20000000000 */
[----:B------:R-:W-:Y:S01]  /*1ba0*/  MOV R21, RZ ;  /* 0x000000ff00157202 */ /* 0x000fe20000000f00 */
[----:B------:R-:W-:Y:S01]  /*1bb0*/  VIADD R5, R20, 0x30 ;  /* 0x0000003014057836 */ /* 0x000fe20000000000 */
[----:B------:R-:W-:Y:S02]  /*1bc0*/  SHF.L.U32 R87, R127, 0x6, RZ ;  /* 0x000000067f577819 */ /* 0x000fe400000006ff */
        /* <DEDUP_REMOVED lines=33> */
.L_x_13131:
[----:B------:R-:W-:Y:S05]  /*1de0*/  BSYNC.RECONVERGENT B0 ;  /* 0x0000000000007941 */ /* 0x000fea0003800200 */
.L_x_13130:
        /* <DEDUP_REMOVED lines=28> */
.L_x_13133:
[----:B------:R-:W-:Y:S05]  /*1fb0*/  BSYNC.RECONVERGENT B0 ;  /* 0x0000000000007941 */ /* 0x000fea0003800200 */
.L_x_13132:
        /* <DEDUP_REMOVED lines=29> */
.L_x_13135:
[----:B------:R-:W-:Y:S05]  /*2190*/  BSYNC.RECONVERGENT B0 ;  /* 0x0000000000007941 */ /* 0x000fea0003800200 */
.L_x_13134:
        /* <DEDUP_REMOVED lines=29> */
.L_x_13137:
[----:B------:R-:W-:Y:S05]  /*2370*/  BSYNC.RECONVERGENT B0 ;  /* 0x0000000000007941 */ /* 0x000fea0003800200 */
.L_x_13136:
        /* <DEDUP_REMOVED lines=17> */
.L_x_13139:
[----:B------:R-:W-:Y:S05]  /*2490*/  BSYNC.RECONVERGENT B0 ;  /* 0x0000000000007941 */ /* 0x000fea0003800200 */
.L_x_13138:
        /* <DEDUP_REMOVED lines=16> */
.L_x_13141:
[----:B------:R-:W-:Y:S05]  /*25a0*/  BSYNC.RECONVERGENT B0 ;  /* 0x0000000000007941 */ /* 0x000fea0003800200 */
.L_x_13140:
        /* <DEDUP_REMOVED lines=16> */
.L_x_13143:
[----:B------:R-:W-:Y:S05]  /*26b0*/  BSYNC.RECONVERGENT B0 ;  /* 0x0000000000007941 */ /* 0x000fea0003800200 */
.L_x_13142:
        /* <DEDUP_REMOVED lines=16> */
.L_x_13145:
[----:B------:R-:W-:Y:S05]  /*27c0*/  BSYNC.RECONVERGENT B0 ;  /* 0x0000000000007941 */ /* 0x000fea0003800200 */
.L_x_13144:
[----:B-12---:R-:W4:Y:S04]  /*27d0*/  LD.E.64 R16, desc[UR4][R2.64+0x1c0] ;  /* 0x0001c00402107980 */ /* 0x006f28000c101b00 */
[----:B------:R-:W2:Y:S01]  /*27e0*/  LD.E.64 R28, desc[UR4][R2.64+0x1b8] ;  /* 0x0001b804021c7980 */ /* 0x000ea2000c101b00 */
[----:B------:R-:W-:-:S03]  /*27f0*/  IMAD.MOV.U32 R159, RZ, RZ, RZ ;  /* 0x000000ffff9f7224 */ /* 0x000fc600078e00ff */
[----:B------:R-:W3:Y:S01]  /*2800*/  LD.E R24, desc[UR4][R2.64+0xd8] ;  /* 0x0000d80402187980 */ /* 0x000ee2000c101900 */
[----:B------:R-:W-:Y:S01]  /*2810*/  IABS R21, R15 ;  /* 0x0000000f00157213 */ /* 0x000fe20000000000 */
[----:B------:R-:W-:Y:S02]  /*2820*/  IMAD R11, R11, R146, RZ ;  /* 0x000000920b0b7224 */ /* 0x000fe400078e02ff */
[----:B------:R-:W0:Y:S02]  /*2830*/  LDGDEPBAR ;  /* 0x00000000000079af */ /* 0x000e240000000000 */
[----:B------:R-:W-:Y:S02]  /*2840*/  IMAD R11, R4, R147, R11 ;  /* 0x00000093040b7224 */ /* 0x000fe400078e020b */
[----:B------:R1:W5:Y:S04]  /*2850*/  LD.E R88, desc[UR4][R2.64+0x184] ;  /* 0x0001840402587980 */ /* 0x000368000c101900 */
[----:B------:R1:W5:Y:S01]  /*2860*/  LD.E R86, desc[UR4][R2.64+0x188] ;  /* 0x0001880402567980 */ /* 0x000362000c101900 */
[----:B----4-:R-:W-:-:S04]  /*2870*/  IMAD.WIDE.U32 R26, R157, R16, R158 ;  /* 0x000000109d1a7225 */ /* 0x010fc800078e009e */
[----:B------:R-:W-:Y:S01]  /*2880*/  IMAD R16, R17, R157, RZ ;  /* 0x0000009d11107224 */ /* 0x000fe200078e02ff */
[----:B--2---:R-:W-:-:S03]  /*2890*/  LEA R30, P1, R26, R28, 0x2 ;  /* 0x0000001c1a1e7211 */ /* 0x004fc600078210ff */
        /* <DEDUP_REMOVED lines=10> */
[----:B--2---:R-:W-:-:S06]  /*2940*/  VIADD R25, R25, 0xffffffe ;  /* 0x0ffffffe19197836 */ /* 0x004fcc0000000000 */
[----:B------:R-:W2:Y:S02]  /*2950*/  F2I.FTZ.U32.TRUNC.NTZ R29, R25 ;  /* 0x00000019001d7305 */ /* 0x000ea4000021f000 */
[----:B--2---:R-:W-:-:S05]  /*2960*/  IADD3 R16, PT, PT, RZ, -R29, RZ ;  /* 0x8000001dff107210 */ /* 0x004fca0007ffe0ff */
        /* <DEDUP_REMOVED lines=12> */
[----:B------:R-:W-:-:S07]  /*2a30*/  ISETP.GE.AND P1, PT, R16, RZ, PT ;  /* 0x000000ff1000720c */ /* 0x000fce0003f26270 */
[----:B------:R-:W-:Y:S02]  /*2a40*/  @P3 VIADD R26, R26, 0x1 ;  /* 0x000000011a1a3836 */ /* 0x000fe40000000000 */
[----:B------:R-:W-:-:S04]  /*2a50*/  IMAD.WIDE.U32 R16, R4, R146, RZ ;  /* 0x0000009204107225 */ /* 0x000fc800078e00ff */
[----:B------:R-:W-:Y:S02]  /*2a60*/  @!P1 IADD3 R26, PT, PT, -R26, RZ, RZ ;  /* 0x000000ff1a1a9210 */ /* 0x000fe40007ffe1ff */
        /* <DEDUP_REMOVED lines=8> */
[----:B------:R-:W-:Y:S01]  /*2af0*/  IADD3 R14, P1, PT, R14, R26, RZ ;  /* 0x0000001a0e0e7210 */ /* 0x000fe20007f3e0ff */
[----:B------:R-:W-:-:S05]  /*2b00*/  IMAD.IADD R4, R27, 0x1, R4 ;  /* 0x000000011b047824 */ /* 0x000fca00078e0204 */
[----:B------:R-:W-:Y:S01]  /*2b10*/  IADD3.X R15, PT, PT, R11, R4, RZ, P1, !PT ;  /* 0x000000040b0f7210 */ /* 0x000fe20000ffe4ff */
[----:B---3--:R-:W2:Y:S02]  /*2b20*/  MUFU.RCP R24, R24 ;  /* 0x0000001800187308 */ /* 0x008ea40000001000 */
[----:B------:R-:W-:-:S04]  /*2b30*/  IMAD.WIDE.U32 R14, R20, R146, R14 ;  /* 0x00000092140e7225 */ /* 0x000fc800078e000e */
[----:B------:R-:W-:Y:S01]  /*2b40*/  IMAD.IADD R155, R15, 0x1, R155 ;  /* 0x000000010f9b7824 */ /* 0x000fe200078e029b */
[----:B------:R-:W-:Y:S01]  /*2b50*/  LEA R154, P1, R14, R18, 0x1 ;  /* 0x000000120e9a7211 */ /* 0x000fe200078208ff */
[----:B------:R-:W-:-:S03]  /*2b60*/  IMAD.SHL.U32 R12, R89, 0x40, RZ ;  /* 0x00000040590c7824 */ /* 0x000fc600078e00ff */
[----:B------:R-:W-:Y:S02]  /*2b70*/  LEA.HI.X R155, R14, R19, R155, 0x1, P1 ;  /* 0x000000130e9b7211 */ /* 0x000fe400008f0c9b */
[----:B-1----:R-:W-:-:S07]  /*2b80*/  LOP3.LUT R14, R12, 0x1c0, RZ, 0xc0, !PT ;  /* 0x000001c00c0e7812 */ /* 0x002fce00078ec0ff */
[----:B------:R-:W-:Y:S05]  /*2b90*/  WARPSYNC.ALL ;  /* 0x0000000000007948 */ /* 0x000fea0003800000 */
[C---:B------:R-:W-:Y:S02]  /*2ba0*/  SHF.L.U32 R4, R89.reuse, 0x5, RZ ;  /* 0x0000000559047819 */ /* 0x040fe400000006ff */
[----:B------:R-:W-:Y:S01]  /*2bb0*/  LOP3.LUT R11, R12, 0x200, RZ, 0xc0, !PT ;  /* 0x000002000c0b7812 */ /* 0x000fe200078ec0ff */
[----:B------:R-:W-:Y:S01]  /*2bc0*/  BSSY.RECONVERGENT B0, `(.L_x_13146) ;  /* 0x000001b000007945 */ /* 0x000fe20003800200 */
[----:B------:R-:W-:Y:S01]  /*2bd0*/  LOP3.LUT R19, R14, 0x8, R90, 0xf8, !PT ;  /* 0x000000080e137812 */ /* 0x000fe200078ef85a */
[----:B------:R-:W-:Y:S01]  /*2be0*/  IMAD.SHL.U32 R84, R89, 0x2, RZ ;  /* 0x0000000259547824 */ /* 0x000fe200078e00ff */
[----:B------:R-:W-:-:S02]  /*2bf0*/  LOP3.LUT R15, R11, 0x7c00, R4, 0xf8, !PT ;  /* 0x00007c000b0f7812 */ /* 0x000fc400078ef804 */
[C---:B------:R-:W-:Y:S02]  /*2c00*/  SHF.L.U64.HI R17, R146.reuse, 0x4, R147 ;  /* 0x0000000492117819 */ /* 0x040fe40000010293 */
[----:B------:R-:W-:Y:S02]  /*2c10*/  SHF.L.U32 R16, R146, 0x4, RZ ;  /* 0x0000000492107819 */ /* 0x000fe400000006ff */
[----:B------:R-:W-:Y:S01]  /*2c20*/  LOP3.LUT R4, R19, 0x38, R0, 0x78, !PT ;  /* 0x0000003813047812 */ /* 0x000fe200078e7800 */
[----:B--2--5:R-:W-:Y:S01]  /*2c30*/  FMUL.FTZ R159, R159, R24 ;  /* 0x000000189f9f7220 */ /* 0x024fe20000410000 */
        /* <DEDUP_REMOVED lines=17> */
.L_x_13147:
[----:B------:R2:W-:Y:S04]  /*2d50*/  STS.128 [R161+0x8000], RZ ;  /* 0x008000ffa1007388 */ /* 0x0005e80000000c00 */
[----:B------:R2:W-:Y:S02]  /*2d60*/  STS.128 [R161+0xa000], RZ ;  /* 0x00a000ffa1007388 */ /* 0x0005e40000000c00 */
.L_x_13148:
[----:B------:R-:W-:Y:S05]  /*2d70*/  BSYNC.RECONVERGENT B0 ;  /* 0x0000000000007941 */ /* 0x000fea0003800200 */
.L_x_13146:
[----:B------:R-:W-:Y:S01]  /*2d80*/  ISETP.GE.AND P2, PT, R13, R10, PT ;  /* 0x0000000a0d00720c */ /* 0x000fe20003f46270 */
        /* <DEDUP_REMOVED lines=22> */
.L_x_13150:
[----:B------:R-:W-:Y:S05]  /*2ef0*/  BSYNC.RECONVERGENT B0 ;  /* 0x0000000000007941 */ /* 0x000fea0003800200 */
.L_x_13149:
        /* <DEDUP_REMOVED lines=18> */
.L_x_13152:
[----:B------:R-:W-:Y:S05]  /*3020*/  BSYNC.RECONVERGENT B0 ;  /* 0x0000000000007941 */ /* 0x000fea0003800200 */
.L_x_13151:
        /* <DEDUP_REMOVED lines=18> */
.L_x_13154:
[----:B------:R-:W-:Y:S05]  /*3150*/  BSYNC.RECONVERGENT B0 ;  /* 0x0000000000007941 */ /* 0x000fea0003800200 */
.L_x_13153:
[----:B------:R-:W5:Y:S01]  /*3160*/  LD.E R10, desc[UR4][R2.64+0x18c] ;  /* 0x00018c04020a7980 */ /* 0x000f62000c101900 */
        /* <DEDUP_REMOVED lines=13> */
[----:B------:R-:W2:Y:S01]  /*3240*/  LDSM.16.M88.4 R36, [R142+0x4000] ;  /* 0x004000008e24783b */ /* 0x000ea20000000200 */
[----:B------:R-:W-:Y:S02]  /*3250*/  SEL R5, R5, 0xffffffe0, !P1 ;  /* 0xffffffe005057807 */ /* 0x000fe40004800000 */
[----:B------:R-:W-:Y:S01]  /*3260*/  SEL R7, R7, 0xffffffc0, !P2 ;  /* 0xffffffc007077807 */ /* 0x000fe20005000000 */
[----:B------:R-:W4:Y:S01]  /*3270*/  LDSM.16.M88.4 R64, [R142+0x4800] ;  /* 0x004800008e40783b */ /* 0x000f220000000200 */
[----:B------:R-:W-:-:S02]  /*3280*/  IADD3 R141, PT, PT, R143, R5, RZ ;  /* 0x000000058f8d7210 */ /* 0x000fc40007ffe0ff */
[C---:B------:R-:W-:Y:S01]  /*3290*/  IADD3 R137, PT, PT, R142.reuse, R5, RZ ;  /* 0x000000058e897210 */ /* 0x040fe20007ffe0ff */
[----:B------:R-:W1:Y:S01]  /*32a0*/  LDSM.16.M88.4 R56, [R142+0x5000] ;  /* 0x005000008e38783b */ /* 0x000e620000000200 */
[-C--:B------:R-:W-:Y:S02]  /*32b0*/  IADD3 R140, PT, PT, R143, R7.reuse, RZ ;  /* 0x000000078f8c7210 */ /* 0x080fe40007ffe0ff */
[----:B------:R-:W-:Y:S01]  /*32c0*/  IADD3 R136, PT, PT, R142, R7, RZ ;  /* 0x000000078e887210 */ /* 0x000fe20007ffe0ff */
[----:B---3--:R-:W3:Y:S01]  /*32d0*/  LDSM.16.M88.4 R16, [R142+0x5800] ;  /* 0x005800008e10783b */ /* 0x008ee20000000200 */
[C---:B------:R-:W-:Y:S02]  /*32e0*/  IADD3 R139, PT, PT, R5.reuse, R140, RZ ;  /* 0x0000008c058b7210 */ /* 0x040fe40007ffe0ff */
[----:B------:R-:W-:Y:S01]  /*32f0*/  IADD3 R135, PT, PT, R5, R136, RZ ;  /* 0x0000008805877210 */ /* 0x000fe20007ffe0ff */
[----:B------:R-:W-:Y:S01]  /*3300*/  LDSM.16.M88.4 R12, [R141] ;  /* 0x000000008d0c783b */ /* 0x000fe20000000200 */
[----:B------:R-:W-:-:S02]  /*3310*/  SHF.R.U32.HI R123, RZ, 0x2, R89 ;  /* 0x00000002ff7b7819 */ /* 0x000fc40000011659 */
[----:B------:R-:W-:Y:S01]  /*3320*/  LOP3.LUT R120, R90, 0x1f0, RZ, 0xc0, !PT ;  /* 0x000001f05a787812 */ /* 0x000fe200078ec0ff */
[----:B------:R-:W3:Y:S01]  /*3330*/  LDSM.16.M88.4 R40, [R137+0x4000] ;  /* 0x004000008928783b */ /* 0x000ee20000000200 */
[----:B------:R-:W-:Y:S02]  /*3340*/  LOP3.LUT R123, R123, 0x7, RZ, 0xc0, !PT ;  /* 0x000000077b7b7812 */ /* 0x000fe400078ec0ff */
[----:B------:R-:W-:Y:S01]  /*3350*/  ISETP.GT.U32.AND P1, PT, R127, R150, PT ;  /* 0x000000967f00720c */ /* 0x000fe20003f24070 */
[----:B------:R-:W3:Y:S01]  /*3360*/  LDSM.16.M88.4 R44, [R137+0x5000] ;  /* 0x00500000892c783b */ /* 0x000ee20000000200 */
[----:B------:R-:W-:Y:S02]  /*3370*/  IADD3 R86, PT, PT, R86, R8, -R119 ;  /* 0x0000000856567210 */ /* 0x000fe40007ffe877 */
[----:B------:R-:W-:Y:S01]  /*3380*/  IADD3 R88, PT, PT, R8, -R119, -R88 ;  /* 0x8000007708587210 */ /* 0x000fe20007ffe858 */
[----:B------:R-:W3:Y:S01]  /*3390*/  LDSM.16.M88.4 R68, [R137+0x4800] ;  /* 0x004800008944783b */ /* 0x000ee20000000200 */
[----:B------:R-:W-:-:S03]  /*33a0*/  LOP3.LUT R116, R84, 0x6, RZ, 0xc0, !PT ;  /* 0x0000000654747812 */ /* 0x000fc600078ec0ff */
[----:B------:R-:W3:Y:S01]  /*33b0*/  LDSM.16.M88.4 R28, [R137+0x5800] ;  /* 0x00580000891c783b */ /* 0x000ee20000000200 */
[----:B------:R-:W-:-:S03]  /*33c0*/  IADD3 R102, PT, PT, R87, R116, RZ ;  /* 0x0000007457667210 */ /* 0x000fc60007ffe0ff */
[----:B------:R-:W-:Y:S01]  /*33d0*/  LDSM.16.M88.4 R24, [R136+0x4000] ;  /* 0x004000008818783b */ /* 0x000fe20000000200 */
[C---:B--2---:R-:W-:Y:S03]  /*33e0*/  HMMA.16816.F32.BF16 R20, R48.reuse, R36, RZ ;  /* 0x000000243014723c */ /* 0x044fe600000418ff */
[----:B------:R-:W-:Y:S04]  /*33f0*/  LDSM.16.M88.4 R76, [R136+0x5000] ;  /* 0x00500000884c783b */ /* 0x000fe80000000200 */
[----:B------:R-:W-:Y:S01]  /*3400*/  LDSM.16.M88.4 R72, [R143+0x2000] ;  /* 0x002000008f48783b */ /* 0x000fe20000000200 */
[C---:B------:R-:W-:Y:S03]  /*3410*/  HMMA.16816.F32.BF16 R36, R48.reuse, R38, RZ ;  /* 0x000000263024723c */ /* 0x040fe600000418ff */
[----:B------:R-:W-:Y:S05]  /*3420*/  LDSM.16.M88.4 R80, [R137+0x6000] ;  /* 0x006000008950783b */ /* 0x000fea0000000200 */
[C---:B----4-:R-:W-:Y:S08]  /*3430*/  HMMA.16816.F32.BF16 R32, R48.reuse, R64, RZ ;  /* 0x000000403020723c */ /* 0x050ff000000418ff */
[C---:B-1----:R-:W-:Y:S08]  /*3440*/  HMMA.16816.F32.BF16 R60, R48.reuse, R56, RZ ;  /* 0x00000038303c723c */ /* 0x042ff000000418ff */
[C---:B------:R-:W-:Y:S08]  /*3450*/  HMMA.16816.F32.BF16 R64, R48.reuse, R66, RZ ;  /* 0x000000423040723c */ /* 0x040ff000000418ff */
[C---:B------:R-:W-:Y:S08]  /*3460*/  HMMA.16816.F32.BF16 R56, R48.reuse, R58, RZ ;  /* 0x0000003a3038723c */ /* 0x040ff000000418ff */
[C---:B---3--:R-:W-:Y:S08]  /*3470*/  HMMA.16816.F32.BF16 R52, R48.reuse, R16, RZ ;  /* 0x000000103034723c */ /* 0x048ff000000418ff */
        /* <DEDUP_REMOVED lines=62> */
[----:B------:R-:W5:Y:S05]  /*3860*/  LDSM.16.M88.4 R20, [R136+0x7000] ;  /* 0x007000008814783b */ /* 0x000f6a0000000200 */
        /* <DEDUP_REMOVED lines=8> */
[-C--:B------:R-:W-:Y:S01]  /*38f0*/  FMUL.FTZ R36, R38, R10.reuse ;  /* 0x0000000a26247220 */ /* 0x080fe20000410000 */
[----:B------:R-:W-:Y:S01]  /*3900*/  FMUL.FTZ R38, R39, R10 ;  /* 0x0000000a27267220 */ /* 0x000fe20000410000 */
[----:B------:R-:W1:Y:S04]  /*3910*/  MUFU.TANH R92, R92 ;  /* 0x0000005c005c7308 */ /* 0x000e680000002400 */
[C---:B--2---:R-:W-:Y:S04]  /*3920*/  HMMA.16816.F32.BF16 R76, R44.reuse, R12, R76 ;  /* 0x0000000c2c4c723c */ /* 0x044fe8000004184c */
[----:B------:R-:W2:Y:S04]  /*3930*/  MUFU.TANH R24, R24 ;  /* 0x0000001800187308 */ /* 0x000ea80000002400 */
[----:B------:R-:W-:Y:S01]  /*3940*/  HMMA.16816.F32.BF16 R56, R44, R14, R56 ;  /* 0x0000000e2c38723c */ /* 0x000fe20000041838 */
[----:B------:R-:W1:Y:S03]  /*3950*/  LDSM.16.M88.4 R12, [R136+0x7800] ;  /* 0x00780000880c783b */ /* 0x000e660000000200 */
[----:B------:R-:W1:Y:S04]  /*3960*/  MUFU.TANH R36, R36 ;  /* 0x0000002400247308 */ /* 0x000e680000002400 */
[----:B------:R-:W-:Y:S04]  /*3970*/  HMMA.16816.F32.BF16 R48, R72, R26, R48 ;  /* 0x0000001a4830723c */ /* 0x000fe80000041830 */
[----:B------:R-:W1:Y:S04]  /*3980*/  MUFU.TANH R38, R38 ;  /* 0x0000002600267308 */ /* 0x000e680000002400 */
[C---:B---3--:R-:W-:Y:S08]  /*3990*/  HMMA.16816.F32.BF16 R80, R28.reuse, R60, R80 ;  /* 0x0000003c1c50723c */ /* 0x048ff00000041850 */
[C---:B------:R-:W-:Y:S01]  /*39a0*/  HMMA.16816.F32.BF16 R64, R28.reuse, R62, R64 ;  /* 0x0000003e1c40723c */ /* 0x040fe20000041840 */
[----:B------:R-:W3:Y:S07]  /*39b0*/  LDSM.16.M88.4 R60, [R135+0x7000] ;  /* 0x00700000873c783b */ /* 0x000eee0000000200 */
[C---:B-----5:R-:W-:Y:S08]  /*39c0*/  HMMA.16816.F32.BF16 R76, R28.reuse, R20, R76 ;  /* 0x000000141c4c723c */ /* 0x060ff0000004184c */
[----:B------:R-:W-:Y:S01]  /*39d0*/  HMMA.16816.F32.BF16 R56, R28, R22, R56 ;  /* 0x000000161c38723c */ /* 0x000fe20000041838 */
[----:B------:R-:W5:Y:S01]  /*39e0*/  LDSM.16.M88.4 R20, [R135+0x7800] ;  /* 0x007800008714783b */ /* 0x000f620000000200 */
[----:B------:R-:W-:-:S06]  /*39f0*/  DEPBAR.LE SB0, 0x0 ;  /* 0x000080000000791a */ /* 0x000fcc0000000000 */
[C---:B----4-:R-:W-:Y:S08]  /*3a00*/  HMMA.16816.F32.BF16 R52, R44.reuse, R40, R52 ;  /* 0x000000282c34723c */ /* 0x050ff00000041834 */
[----:B------:R-:W-:Y:S08]  /*3a10*/  HMMA.16816.F32.BF16 R48, R44, R42, R48 ;  /* 0x0000002a2c30723c */ /* 0x000ff00000041830 */
[----:B------:R-:W-:Y:S01]  /*3a20*/  HMMA.16816.F32.BF16 R80, R16, R32, R80 ;  /* 0x000000201050723c */ /* 0x000fe20000041850 */
[----:B------:R-:W-:-:S06]  /*3a30*/  FMUL.FTZ R32, R37, R10 ;  /* 0x0000000a25207220 */ /* 0x000fcc0000410000 */
[----:B------:R-:W4:Y:S01]  /*3a40*/  MUFU.TANH R32, R32 ;  /* 0x0000002000207308 */ /* 0x000f220000002400 */
[----:B-1----:R-:W-:Y:S01]  /*3a50*/  HMMA.16816.F32.BF16 R52, R28, R12, R52 ;  /* 0x0000000c1c34723c */ /* 0x002fe20000041834 */
[----:B------:R-:W-:-:S04]  /*3a60*/  IADD3 R13, PT, PT, R120, R123, RZ ;  /* 0x0000007b780d7210 */ /* 0x000fc80007ffe0ff */
[----:B------:R-:W-:-:S03]  /*3a70*/  IADD3 R117, PT, PT, R162, R13, RZ ;  /* 0x0000000da2757210 */ /* 0x000fc60007ffe0ff */
[----:B------:R-:W-:Y:S01]  /*3a80*/  HMMA.16816.F32.BF16 R48, R28, R14, R48 ;  /* 0x0000000e1c30723c */ /* 0x000fe20000041830 */
[----:B------:R-:W-:Y:S02]  /*3a90*/  IADD3 R15, PT, PT, R117, R86, RZ ;  /* 0x00000056750f7210 */ /* 0x000fe40007ffe0ff */
[-C--:B------:R-:W-:Y:S01]  /*3aa0*/  FMUL.FTZ R80, R80, R10.reuse ;  /* 0x0000000a50507220 */ /* 0x080fe20000410000 */
[-C--:B------:R-:W-:Y:S01]  /*3ab0*/  FMUL.FTZ R82, R82, R10.reuse ;  /* 0x0000000a52527220 */ /* 0x080fe20000410000 */
[----:B------:R-:W-:Y:S01]  /*3ac0*/  FMUL.FTZ R40, R83, R10 ;  /* 0x0000000a53287220 */ /* 0x000fe20000410000 */
[C-C-:B------:R-:W-:Y:S02]  /*3ad0*/  VIADDMNMX R167, R15.reuse, 0x1, R8.reuse, PT ;  /* 0x000000010fa77846 */ /* 0x140fe40003800108 */
[----:B---3--:R-:W-:Y:S01]  /*3ae0*/  HMMA.16816.F32.BF16 R56, R16, R62, R56 ;  /* 0x0000003e1038723c */ /* 0x008fe20000041838 */
[----:B------:R-:W1:Y:S01]  /*3af0*/  MUFU.TANH R80, R80 ;  /* 0x0000005000507308 */ /* 0x000e620000002400 */
[----:B------:R-:W-:-:S02]  /*3b00*/  VIADDMNMX R166, R15, 0x9, R8, PT ;  /* 0x000000090fa67846 */ /* 0x000fc40003800108 */
[----:B------:R-:W-:Y:S02]  /*3b10*/  IADD3 R117, PT, PT, R117, R88, RZ ;  /* 0x0000005875757210 */ /* 0x000fe40007ffe0ff */
[----:B------:R-:W-:Y:S02]  /*3b20*/  IADD3 R8, PT, PT, R118, R13, RZ ;  /* 0x0000000d76087210 */ /* 0x000fe40007ffe0ff */
[C---:B-----5:R-:W-:Y:S01]  /*3b30*/  HMMA.16816.F32.BF16 R52, R16.reuse, R20, R52 ;  /* 0x000000141034723c */ /* 0x060fe20000041834 */
[----:B------:R-:W3:Y:S07]  /*3b40*/  MUFU.TANH R82, R82 ;  /* 0x0000005200527308 */ /* 0x000eee0000002400 */
[----:B------:R-:W-:Y:S01]  /*3b50*/  HMMA.16816.F32.BF16 R48, R16, R22, R48 ;  /* 0x000000161030723c */ /* 0x000fe20000041830 */
[----:B------:R-:W1:Y:S02]  /*3b60*/  MUFU.TANH R40, R40 ;  /* 0x0000002800287308 */ /* 0x000e640000002400 */
[-C--:B------:R-:W-:Y:S01]  /*3b70*/  FMUL.FTZ R20, R56, R10.reuse ;  /* 0x0000000a38147220 */ /* 0x080fe20000410000 */
[-C--:B------:R-:W-:Y:S01]  /*3b80*/  FMUL.FTZ R14, R57, R10.reuse ;  /* 0x0000000a390e7220 */ /* 0x080fe20000410000 */
[-C--:B------:R-:W-:Y:S01]  /*3b90*/  FMUL.FTZ R56, R58, R10.reuse ;  /* 0x0000000a3a387220 */ /* 0x080fe20000410000 */
[----:B------:R-:W-:-:S02]  /*3ba0*/  FMUL.FTZ R28, R59, R10 ;  /* 0x0000000a3b1c7220 */ /* 0x000fc40000410000 */
[----:B------:R-:W-:Y:S01]  /*3bb0*/  HMMA.16816.F32.BF16 R64, R16, R34, R64 ;  /* 0x000000221040723c */ /* 0x000fe20000041840 */
[-C--:B------:R-:W-:Y:S01]  /*3bc0*/  FMUL.FTZ R34, R81, R10.reuse ;  /* 0x0000000a51227220 */ /* 0x080fe20000410000 */
[----:B------:R-:W1:Y:S01]  /*3bd0*/  MUFU.TANH R20, R20 ;  /* 0x0000001400147308 */ /* 0x000e620000002400 */
[-C--:B------:R-:W-:Y:S01]  /*3be0*/  FMUL.FTZ R30, R52, R10.reuse ;  /* 0x0000000a341e7220 */ /* 0x080fe20000410000 */
[----:B------:R-:W-:-:S04]  /*3bf0*/  FMUL.FTZ R52, R54, R10 ;  /* 0x0000000a36347220 */ /* 0x000fc80000410000 */
[----:B------:R-:W-:Y:S01]  /*3c00*/  HMMA.16816.F32.BF16 R76, R16, R60, R76 ;  /* 0x0000003c104c723c */ /* 0x000fe2000004184c */
[-C--:B------:R-:W-:Y:S01]  /*3c10*/  FMUL.FTZ R16, R53, R10.reuse ;  /* 0x0000000a35107220 */ /* 0x080fe20000410000 */
[-C--:B------:R-:W-:Y:S01]  /*3c20*/  FMUL.FTZ R18, R55, R10.reuse ;  /* 0x0000000a37127220 */ /* 0x080fe20000410000 */
[-C--:B------:R-:W-:Y:S01]  /*3c30*/  FMUL.FTZ R22, R48, R10.reuse ;  /* 0x0000000a30167220 */ /* 0x080fe20000410000 */
[-C--:B------:R-:W-:Y:S01]  /*3c40*/  FMUL.FTZ R48, R49, R10.reuse ;  /* 0x0000000a31307220 */ /* 0x080fe20000410000 */
[-C--:B------:R-:W-:Y:S01]  /*3c50*/  FMUL.FTZ R50, R50, R10.reuse ;  /* 0x0000000a32327220 */ /* 0x080fe20000410000 */
[----:B------:R-:W1:Y:S05]  /*3c60*/  MUFU.TANH R34, R34 ;  /* 0x0000002200227308 */ /* 0x000e6a0000002400 */
        /* <DEDUP_REMOVED lines=43> */
.L_x_13158:
        /* <DEDUP_REMOVED lines=42> */
[C---:B-1----:R-:W-:Y:S02]  /*41c0*/  IMAD.WIDE R76, R15.reuse, 0x4, R168 ;  /* 0x000000040f4c7825 */ /* 0x042fe400078e02a8 */
        /* <DEDUP_REMOVED lines=17> */
.L_x_13159:
[----:B------:R-:W-:Y:S05]  /*42e0*/  BSYNC.RECONVERGENT B0 ;  /* 0x0000000000007941 */ /* 0x000fea0003800200 */
.L_x_13157:
        /* <DEDUP_REMOVED lines=55> */
.L_x_13156:
[----:B------:R-:W-:Y:S05]  /*4660*/  BSYNC.RECONVERGENT B1 ;  /* 0x0000000000017941 */ /* 0x000fea0003800200 */
.L_x_13155:
[----:B------:R-:W2:Y:S01]  /*4670*/  LD.E R111, desc[UR4][R2.64+0xdc] ;  /* 0x0000dc04026f7980 */ /* 0x000ea2000c101900 */
[----:B------:R-:W-:Y:S02]  /*4680*/  IMAD.IADD R29, R102, 0x1, R119 ;  /* 0x00000001661d7824 */ /* 0x000fe400078e0277 */
[C---:B------:R-:W-:Y:S02]  /*4690*/  VIADD R6, R8.reuse, 0x8 ;  /* 0x0000000808067836 */ /* 0x040fe40000000000 */
[C-C-:B------:R-:W-:Y:S01]  /*46a0*/  IMAD.IADD R65, R8.reuse, 0x1, -R29.reuse ;  /* 0x0000000108417824 */ /* 0x140fe200078e0a1d */
[--C-:B------:R-:W-:Y:S01]  /*46b0*/  IADD3 R63, PT, PT, R8, -0x1, -R29.reuse ;  /* 0xffffffff083f7810 */ /* 0x100fe20007ffe81d */
[--C-:B------:R-:W-:Y:S01]  /*46c0*/  IMAD.IADD R41, R6, 0x1, -R29.reuse ;  /* 0x0000000106297824 */ /* 0x100fe200078e0a1d */
[--C-:B------:R-:W-:Y:S01]  /*46d0*/  IADD3 R35, PT, PT, R8, -0x9, -R29.reuse ;  /* 0xfffffff708237810 */ /* 0x100fe20007ffe81d */
[----:B---3--:R-:W-:Y:S01]  /*46e0*/  VIADD R66, R102, 0x1 ;  /* 0x0000000166427836 */ /* 0x008fe20000000000 */
        /* <DEDUP_REMOVED lines=29> */
[----:B------:R-:W-:Y:S02]  /*48c0*/  IABS R61, R61 ;  /* 0x0000003d003d7213 */ /* 0x000fe40000000000 */
[----:B------:R-:W-:Y:S02]  /*48d0*/  I2FP.F32.S32 R63, R63 ;  /* 0x0000003f003f7245 */ /* 0x000fe40000201400 */
[----:B------:R-:W-:Y:S02]  /*48e0*/  IABS R29, R29 ;  /* 0x0000001d001d7213 */ /* 0x000fe40000000000 */
[-C--:B------:R-:W-:Y:S01]  /*48f0*/  ISETP.GT.AND P1, PT, R117, R66.reuse, PT ;  /* 0x000000427500720c */ /* 0x080fe20003f24270 */
[----:B------:R-:W-:Y:S01]  /*4900*/  FFMA.FTZ R63, -R159, R63, R70 ;  /* 0x0000003f9f3f7223 */ /* 0x000fe20000010146 */
[----:B------:R-:W-:Y:S01]  /*4910*/  I2FP.F32.S32 R61, R61 ;  /* 0x0000003d003d7245 */ /* 0x000fe20000201400 */
[----:B------:R-:W-:Y:S01]  /*4920*/  IMAD.MOV.U32 R67, RZ, RZ, R29 ;  /* 0x000000ffff437224 */ /* 0x000fe200078e001d */
[----:B------:R-:W-:-:S02]  /*4930*/  ISETP.GT.AND P5, PT, R101, R66, PT ;  /* 0x000000426500720c */ /* 0x000fc40003fa4270 */
[----:B------:R-:W-:Y:S01]  /*4940*/  FSEL R29, R63, -INF , !P1 ;  /* 0xff8000003f1d7808 */ /* 0x000fe20004800000 */
[C---:B------:R-:W-:Y:S01]  /*4950*/  FFMA.FTZ R61, -R159.reuse, R61, R92 ;  /* 0x0000003d9f3d7223 */ /* 0x040fe2000001015c */
[----:B------:R-:W-:Y:S02]  /*4960*/  I2FP.F32.S32 R63, R67 ;  /* 0x00000043003f7245 */ /* 0x000fe40000201400 */
[----:B------:R-:W-:Y:S02]  /*4970*/  IABS R65, R65 ;  /* 0x0000004100417213 */ /* 0x000fe40000000000 */
[C---:B------:R-:W-:Y:S01]  /*4980*/  ISETP.GE.AND P6, PT, R66.reuse, R167, PT ;  /* 0x000000a74200720c */ /* 0x040fe20003fc6270 */
[----:B------:R-:W-:Y:S01]  /*4990*/  FFMA.FTZ R63, -R159, R63, R24 ;  /* 0x0000003f9f3f7223 */ /* 0x000fe20000010118 */
[----:B------:R-:W-:Y:S01]  /*49a0*/  ISETP.GE.AND P2, PT, R66, R166, PT ;  /* 0x000000a64200720c */ /* 0x000fe20003f46270 */
[----:B------:R-:W-:Y:S01]  /*49b0*/  VIADD R66, R102, 0x8 ;  /* 0x0000000866427836 */ /* 0x000fe20000000000 */
[----:B------:R-:W-:-:S02]  /*49c0*/  FSEL R61, R61, -INF , !P5 ;  /* 0xff8000003d3d7808 */ /* 0x000fc40006800000 */
[----:B------:R-:W-:Y:S02]  /*49d0*/  I2FP.F32.S32 R24, R65 ;  /* 0x0000004100187245 */ /* 0x000fe40000201400 */
[----:B------:R-:W-:Y:S02]  /*49e0*/  IABS R67, R33 ;  /* 0x0000002100437213 */ /* 0x000fe40000000000 */
[----:B------:R-:W-:Y:S02]  /*49f0*/  IABS R35, R35 ;  /* 0x0000002300237213 */ /* 0x000fe40000000000 */
[----:B------:R-:W-:Y:S01]  /*4a00*/  FSEL R33, R61, -INF , !P2 ;  /* 0xff8000003d217808 */ /* 0x000fe20005000000 */
[----:B------:R-:W-:Y:S01]  /*4a10*/  FFMA.FTZ R61, -R159, R24, R36 ;  /* 0x000000189f3d7223 */ /* 0x000fe20000010124 */
[----:B------:R-:W-:Y:S02]  /*4a20*/  ISETP.GT.AND P1, PT, R101, R66, PT ;  /* 0x000000426500720c */ /* 0x000fe40003f24270 */
[----:B------:R-:W-:-:S02]  /*4a30*/  FSEL R29, R29, -INF , !P6 ;  /* 0xff8000001d1d7808 */ /* 0x000fc40007000000 */
[----:B------:R-:W-:Y:S02]  /*4a40*/  I2FP.F32.S32 R35, R35 ;  /* 0x0000002300237245 */ /* 0x000fe40000201400 */
[----:B------:R-:W-:Y:S02]  /*4a50*/  ISETP.GT.AND P4, PT, R117, R66, PT ;  /* 0x000000427500720c */ /* 0x000fe40003f84270 */
[C---:B------:R-:W-:Y:S02]  /*4a60*/  ISETP.GE.AND P3, PT, R66.reuse, R167, PT ;  /* 0x000000a74200720c */ /* 0x040fe40003f66270 */
[----:B------:R-:W-:Y:S01]  /*4a70*/  ISETP.GE.AND P6, PT, R66, R166, PT ;  /* 0x000000a64200720c */ /* 0x000fe20003fc6270 */
[----:B------:R-:W-:Y:S01]  /*4a80*/  VIADD R66, R102, 0x9 ;  /* 0x0000000966427836 */ /* 0x000fe20000000000 */
[----:B------:R-:W-:Y:S02]  /*4a90*/  I2FP.F32.S32 R67, R67 ;  /* 0x0000004300437245 */ /* 0x000fe40000201400 */
[----:B------:R-:W-:-:S02]  /*4aa0*/  FSEL R61, R61, -INF , !P1 ;  /* 0xff8000003d3d7808 */ /* 0x000fc40004800000 */
[----:B------:R-:W-:Y:S01]  /*4ab0*/  IABS R31, R31 ;  /* 0x0000001f001f7213 */ /* 0x000fe20000000000 */
[C---:B------:R-:W-:Y:S01]  /*4ac0*/  FFMA.FTZ R32, -R159.reuse, R35, R32 ;  /* 0x000000239f207223 */ /* 0x040fe20000010120 */
[----:B------:R-:W-:Y:S01]  /*4ad0*/  IABS R37, R37 ;  /* 0x0000002500257213 */ /* 0x000fe20000000000 */
[----:B------:R-:W-:Y:S01]  /*4ae0*/  FFMA.FTZ R38, -R159, R67, R38 ;  /* 0x000000439f267223 */ /* 0x000fe20000010126 */
[----:B------:R-:W-:Y:S02]  /*4af0*/  FSEL R36, R63, -INF , !P4 ;  /* 0xff8000003f247808 */ /* 0x000fe40006000000 */
[----:B------:R-:W-:Y:S01]  /*4b00*/  FSEL R35, R61, -INF , !P6 ;  /* 0xff8000003d237808 */ /* 0x000fe20007000000 */
[----:B------:R-:W-:Y:S01]  /*4b10*/  IMAD.MOV.U32 R61, RZ, RZ, R31 ;  /* 0x000000ffff3d7224 */ /* 0x000fe200078e001f */
[-C--:B------:R-:W-:Y:S02]  /*4b20*/  ISETP.GT.AND P4, PT, R101, R66.reuse, PT ;  /* 0x000000426500720c */ /* 0x080fe40003f84270 */
[----:B------:R-:W-:-:S02]  /*4b30*/  ISETP.GT.AND P5, PT, R117, R66, PT ;  /* 0x000000427500720c */ /* 0x000fc40003fa4270 */
[C---:B------:R-:W-:Y:S02]  /*4b40*/  ISETP.GE.AND P2, PT, R66.reuse, R167, PT ;  /* 0x000000a74200720c */ /* 0x040fe40003f46270 */
[----:B------:R-:W-:Y:S01]  /*4b50*/  ISETP.GE.AND P1, PT, R66, R166, PT ;  /* 0x000000a64200720c */ /* 0x000fe20003f26270 */
[----:B------:R-:W-:Y:S01]  /*4b60*/  VIADD R66, R102, 0x10 ;  /* 0x0000001066427836 */ /* 0x000fe20000000000 */
[----:B------:R-:W-:Y:S02]  /*4b70*/  I2FP.F32.S32 R37, R37 ;  /* 0x0000002500257245 */ /* 0x000fe40000201400 */
[----:B------:R-:W-:Y:S02]  /*4b80*/  FSEL R38, R38, -INF , !P4 ;  /* 0xff80000026267808 */ /* 0x000fe40006000000 */
[----:B------:R-:W-:Y:S01]  /*4b90*/  IABS R15, R15 ;  /* 0x0000000f000f7213 */ /* 0x000fe20000000000 */
[----:B-1----:R-:W-:Y:S01]  /*4ba0*/  FFMA.FTZ R80, -R159, R37, R80 ;  /* 0x000000259f507223 */ /* 0x002fe20000010150 */
[----:B------:R-:W-:-:S02]  /*4bb0*/  FSEL R32, R32, -INF , !P5 ;  /* 0xff80000020207808 */ /* 0x000fc40006800000 */
[----:B------:R-:W-:Y:S02]  /*4bc0*/  I2FP.F32.S32 R61, R61 ;  /* 0x0000003d003d7245 */ /* 0x000fe40000201400 */
[----:B------:R-:W-:Y:S02]  /*4bd0*/  IABS R27, R27 ;  /* 0x0000001b001b7213 */ /* 0x000fe40000000000 */
[----:B------:R-:W-:Y:S02]  /*4be0*/  ISETP.GT.AND P6, PT, R117, R66, PT ;  /* 0x000000427500720c */ /* 0x000fe40003fc4270 */
[----:B------:R-:W-:Y:S01]  /*4bf0*/  FSEL R37, R38, -INF , !P1 ;  /* 0xff80000026257808 */ /* 0x000fe20004800000 */
[----:B------:R-:W-:Y:S01]  /*4c00*/  IMAD.MOV.U32 R38, RZ, RZ, R15 ;  /* 0x000000ffff267224 */ /* 0x000fe200078e000f */
[----:B------:R-:W-:Y:S01]  /*4c10*/  FSEL R31, R32, -INF , !P2 ;  /* 0xff800000201f7808 */ /* 0x000fe20005000000 */
[----:B------:R-:W-:Y:S01]  /*4c20*/  VIADD R32, R102, 0x11 ;  /* 0x0000001166207836 */ /* 0x000fe20000000000 */
[----:B------:R-:W-:Y:S01]  /*4c30*/  I2FP.F32.S32 R27, R27 ;  /* 0x0000001b001b7245 */ /* 0x000fe20000201400 */
[----:B------:R-:W-:Y:S01]  /*4c40*/  FFMA.FTZ R61, -R159, R61, R82 ;  /* 0x0000003d9f3d7223 */ /* 0x000fe20000010152 */
[----:B------:R-:W-:-:S02]  /*4c50*/  IABS R17, R17 ;  /* 0x0000001100117213 */ /* 0x000fc40000000000 */
[----:B------:R-:W-:Y:S02]  /*4c60*/  ISETP.GE.AND P5, PT, R66, R167, PT ;  /* 0x000000a74200720c */ /* 0x000fe40003fa6270 */
[----:B------:R-:W-:Y:S02]  /*4c70*/  ISETP.GT.AND P2, PT, R101, R66, PT ;  /* 0x000000426500720c */ /* 0x000fe40003f44270 */
[----:B------:R-:W-:Y:S02]  /*4c80*/  FSEL R80, R80, -INF , !P6 ;  /* 0xff80000050507808 */ /* 0x000fe40007000000 */
[----:B------:R-:W-:Y:S01]  /*4c90*/  IABS R25, R25 ;  /* 0x0000001900197213 */ /* 0x000fe20000000000 */
[----:B------:R-:W-:Y:S01]  /*4ca0*/  FFMA.FTZ R34, -R159, R27, R34 ;  /* 0x0000001b9f227223 */ /* 0x000fe20000010122 */
[----:B------:R-:W-:Y:S01]  /*4cb0*/  I2FP.F32.S32 R63, R38 ;  /* 0x00000026003f7245 */ /* 0x000fe20000201400 */
[----:B------:R-:W-:Y:S01]  /*4cc0*/  IMAD.MOV.U32 R38, RZ, RZ, R17 ;  /* 0x000000ffff267224 */ /* 0x000fe200078e0011 */
[----:B------:R-:W-:-:S02]  /*4cd0*/  ISETP.GE.AND P4, PT, R66, R166, PT ;  /* 0x000000a64200720c */ /* 0x000fc40003f86270 */
[-C--:B------:R-:W-:Y:S02]  /*4ce0*/  ISETP.GT.AND P1, PT, R117, R32.reuse, PT ;  /* 0x000000207500720c */ /* 0x080fe40003f24270 */
[----:B------:R-:W-:Y:S02]  /*4cf0*/  FSEL R15, R80, -INF , !P5 ;  /* 0xff800000500f7808 */ /* 0x000fe40006800000 */
[----:B------:R-:W-:Y:S02]  /*4d00*/  FSEL R61, R61, -INF , !P2 ;  /* 0xff8000003d3d7808 */ /* 0x000fe40005000000 */
[C---:B------:R-:W-:Y:S02]  /*4d10*/  ISETP.GE.AND P6, PT, R32.reuse, R167, PT ;  /* 0x000000a72000720c */ /* 0x040fe40003fc6270 */
[----:B------:R-:W-:Y:S02]  /*4d20*/  ISETP.GT.AND P5, PT, R101, R32, PT ;  /* 0x000000206500720c */ /* 0x000fe40003fa4270 */
[----:B------:R-:W-:Y:S01]  /*4d30*/  ISETP.GE.AND P2, PT, R32, R166, PT ;  /* 0x000000a62000720c */ /* 0x000fe20003f46270 */
[----:B------:R-:W-:Y:S01]  /*4d40*/  VIADD R32, R102, 0x18 ;  /* 0x0000001866207836 */ /* 0x000fe20000000000 */
[----:B------:R-:W-:Y:S01]  /*4d50*/  I2FP.F32.S32 R25, R25 ;  /* 0x0000001900197245 */ /* 0x000fe20000201400 */
[----:B------:R-:W-:Y:S01]  /*4d60*/  FFMA.FTZ R40, -R159, R63, R40 ;  /* 0x0000003f9f287223 */ /* 0x000fe20000010128 */
[----:B------:R-:W-:-:S02]  /*4d70*/  FSEL R27, R61, -INF , !P4 ;  /* 0xff8000003d1b7808 */ /* 0x000fc40006000000 */
[----:B------:R-:W-:Y:S02]  /*4d80*/  FSEL R34, R34, -INF , !P1 ;  /* 0xff80000022227808 */ /* 0x000fe40004800000 */
[----:B------:R-:W-:Y:S01]  /*4d90*/  IABS R19, R19 ;  /* 0x0000001300137213 */ /* 0x000fe20000000000 */
[----:B------:R-:W-:Y:S01]  /*4da0*/  FFMA.FTZ R64, -R159, R25, R64 ;  /* 0x000000199f407223 */ /* 0x000fe20000010140 */
[----:B------:R-:W-:Y:S02]  /*4db0*/  I2FP.F32.S32 R61, R38 ;  /* 0x00000026003d7245 */ /* 0x000fe40000201400 */
[----:B------:R-:W-:Y:S02]  /*4dc0*/  ISETP.GT.AND P4, PT, R117, R32, PT ;  /* 0x000000207500720c */ /* 0x000fe40003f84270 */
[----:B------:R-:W-:Y:S01]  /*4dd0*/  FSEL R17, R34, -INF , !P6 ;  /* 0xff80000022117808 */ /* 0x000fe20007000000 */
[----:B------:R-:W-:Y:S01]  /*4de0*/  IMAD.MOV.U32 R34, RZ, RZ, R19 ;  /* 0x000000ffff227224 */ /* 0x000fe200078e0013 */
[----:B------:R-:W-:Y:S01]  /*4df0*/  FSEL R40, R40, -INF , !P5 ;  /* 0xff80000028287808 */ /* 0x000fe20006800000 */
[----:B------:R-:W-:Y:S01]  /*4e00*/  FFMA.FTZ R26, -R159, R61, R26 ;  /* 0x0000003d9f1a7223 */ /* 0x000fe2000001011a */
[----:B------:R-:W-:-:S02]  /*4e10*/  IABS R21, R21 ;  /* 0x0000001500157213 */ /* 0x000fc40000000000 */
[C---:B------:R-:W-:Y:S02]  /*4e20*/  ISETP.GE.AND P1, PT, R32.reuse, R167, PT ;  /* 0x000000a72000720c */ /* 0x040fe40003f26270 */
[----:B------:R-:W-:Y:S02]  /*4e30*/  ISETP.GT.AND P6, PT, R101, R32, PT ;  /* 0x000000206500720c */ /* 0x000fe40003fc4270 */
[----:B------:R-:W-:Y:S01]  /*4e40*/  ISETP.GE.AND P5, PT, R32, R166, PT ;  /* 0x000000a62000720c */ /* 0x000fe20003fa6270 */
[----:B------:R-:W-:Y:S01]  /*4e50*/  VIADD R32, R102, 0x19 ;  /* 0x0000001966207836 */ /* 0x000fe20000000000 */
[----:B------:R-:W-:Y:S02]  /*4e60*/  FSEL R64, R64, -INF , !P4 ;  /* 0xff80000040407808 */ /* 0x000fe40006000000 */
[----:B------:R-:W-:Y:S02]  /*4e70*/  IABS R13, R13 ;  /* 0x0000000d000d7213 */ /* 0x000fe40000000000 */
[----:B------:R-:W-:-:S02]  /*4e80*/  I2FP.F32.S32 R21, R21 ;  /* 0x0000001500157245 */ /* 0x000fc40000201400 */
[----:B------:R-:W-:Y:S02]  /*4e90*/  I2FP.F32.S32 R61, R34 ;  /* 0x00000022003d7245 */ /* 0x000fe40000201400 */
[----:B------:R-:W-:Y:S02]  /*4ea0*/  IABS R23, R23 ;  /* 0x0000001700177213 */ /* 0x000fe40000000000 */
[----:B------:R-:W-:Y:S02]  /*4eb0*/  FSEL R25, R40, -INF , !P2 ;  /* 0xff80000028197808 */ /* 0x000fe40005000000 */
[----:B------:R-:W-:Y:S02]  /*4ec0*/  FSEL R19, R64, -INF , !P1 ;  /* 0xff80000040137808 */ /* 0x000fe40004800000 */
[----:B------:R-:W-:Y:S02]  /*4ed0*/  FSEL R34, R26, -INF , !P6 ;  /* 0xff8000001a227808 */ /* 0x000fe40007000000 */
[----:B------:R-:W-:-:S02]  /*4ee0*/  ISETP.GT.AND P2, PT, R117, R32, PT ;  /* 0x000000207500720c */ /* 0x000fc40003f44270 */
[C---:B------:R-:W-:Y:S02]  /*4ef0*/  ISETP.GE.AND P4, PT, R32.reuse, R167, PT ;  /* 0x000000a72000720c */ /* 0x040fe40003f86270 */
[----:B------:R-:W-:Y:S02]  /*4f00*/  ISETP.GT.AND P1, PT, R101, R32, PT ;  /* 0x000000206500720c */ /* 0x000fe40003f24270 */
[----:B------:R-:W-:Y:S01]  /*4f10*/  ISETP.GE.AND P6, PT, R32, R166, PT ;  /* 0x000000a62000720c */ /* 0x000fe20003fc6270 */
[----:B------:R-:W-:Y:S02]  /*4f20*/  IMAD.MOV.U32 R32, RZ, RZ, R13 ;  /* 0x000000ffff207224 */ /* 0x000fe400078e000d */
[C---:B------:R-:W-:Y:S01]  /*4f30*/  FFMA.FTZ R60, -R159.reuse, R21, R60 ;  /* 0x000000159f3c7223 */ /* 0x040fe2000001013c */
[----:B------:R-:W-:Y:S01]  /*4f40*/  I2FP.F32.S32 R23, R23 ;  /* 0x0000001700177245 */ /* 0x000fe20000201400 */
[----:B------:R-:W-:Y:S02]  /*4f50*/  VIADD R26, R102, 0x20 ;  /* 0x00000020661a7836 */ /* 0x000fe40000000000 */
[----:B------:R-:W-:Y:S01]  /*4f60*/  FFMA.FTZ R12, -R159, R61, R12 ;  /* 0x0000003d9f0c7223 */ /* 0x000fe2000001010c */
[----:B------:R-:W-:-:S02]  /*4f70*/  IABS R59, R59 ;  /* 0x0000003b003b7213 */ /* 0x000fc40000000000 */
[----:B------:R-:W-:Y:S01]  /*4f80*/  I2FP.F32.S32 R61, R32 ;  /* 0x00000020003d7245 */ /* 0x000fe20000201400 */
[----:B------:R-:W-:Y:S01]  /*4f90*/  FFMA.FTZ R62, -R159, R23, R62 ;  /* 0x000000179f3e7223 */ /* 0x000fe2000001013e */
[----:B------:R-:W-:Y:S02]  /*4fa0*/  FSEL R21, R34, -INF , !P5 ;  /* 0xff80000022157808 */ /* 0x000fe40006800000 */
[----:B------:R-:W-:Y:S02]  /*4fb0*/  FSEL R60, R60, -INF , !P2 ;  /* 0xff8000003c3c7808 */ /* 0x000fe40005000000 */
[----:B------:R-:W-:Y:S02]  /*4fc0*/  ISETP.GT.AND P5, PT, R117, R26, PT ;  /* 0x0000001a7500720c */ /* 0x000fe40003fa4270 */
[----:B------:R-:W-:Y:S01]  /*4fd0*/  FSEL R32, R12, -INF , !P1 ;  /* 0xff8000000c207808 */ /* 0x000fe20004800000 */
[----:B------:R-:W-:Y:S01]  /*4fe0*/  VIADD R12, R102, 0x21 ;  /* 0x00000021660c7836 */ /* 0x000fe20000000000 */
[----:B------:R-:W-:-:S02]  /*4ff0*/  IABS R57, R57 ;  /* 0x0000003900397213 */ /* 0x000fc40000000000 */
[----:B------:R-:W-:Y:S01]  /*5000*/  I2FP.F32.S32 R59, R59 ;  /* 0x0000003b003b7245 */ /* 0x000fe20000201400 */
[C---:B------:R-:W-:Y:S01]  /*5010*/  FFMA.FTZ R46, -R159.reuse, R61, R46 ;  /* 0x0000003d9f2e7223 */ /* 0x040fe2000001012e */
[----:B------:R-:W-:Y:S02]  /*5020*/  FSEL R13, R60, -INF , !P4 ;  /* 0xff8000003c0d7808 */ /* 0x000fe40006000000 */
[----:B------:R-:W-:Y:S01]  /*5030*/  ISETP.GE.AND P2, PT, R26, R167, PT ;  /* 0x000000a71a00720c */ /* 0x000fe20003f46270 */
[----:B------:R-:W-:Y:S01]  /*5040*/  FFMA.FTZ R42, -R159, R59, R42 ;  /* 0x0000003b9f2a7223 */ /* 0x000fe2000001012a */
[----:B------:R-:W-:Y:S02]  /*5050*/  ISETP.GT.AND P4, PT, R101, R26, PT ;  /* 0x0000001a6500720c */ /* 0x000fe40003f84270 */
[----:B------:R-:W-:Y:S02]  /*5060*/  FSEL R62, R62, -INF , !P5 ;  /* 0xff8000003e3e7808 */ /* 0x000fe40006800000 */
[----:B------:R-:W-:-:S02]  /*5070*/  I2FP.F32.S32 R57, R57 ;  /* 0x0000003900397245 */ /* 0x000fc40000201400 */
[----:B------:R-:W-:Y:S02]  /*5080*/  FSEL R23, R32, -INF , !P6 ;  /* 0xff80000020177808 */ /* 0x000fe40007000000 */
[----:B------:R-:W-:Y:S02]  /*5090*/  ISETP.GT.AND P6, PT, R117, R12, PT ;  /* 0x0000000c7500720c */ /* 0x000fe40003fc4270 */
[----:B------:R-:W-:Y:S01]  /*50a0*/  IABS R58, R58 ;  /* 0x0000003a003a7213 */ /* 0x000fe20000000000 */
[----:B------:R-:W-:Y:S01]  /*50b0*/  FFMA.FTZ R44, -R159, R57, R44 ;  /* 0x000000399f2c7223 */ /* 0x000fe2000001012c */
[----:B------:R-:W-:Y:S02]  /*50c0*/  FSEL R171, R62, -INF , !P2 ;  /* 0xff8000003eab7808 */ /* 0x000fe40005000000 */
[----:B------:R-:W-:Y:S02]  /*50d0*/  FSEL R46, R46, -INF , !P4 ;  /* 0xff8000002e2e7808 */ /* 0x000fe40006000000 */
[----:B------:R-:W-:-:S02]  /*50e0*/  ISETP.GE.AND P5, PT, R12, R167, PT ;  /* 0x000000a70c00720c */ /* 0x000fc40003fa6270 */
[----:B------:R-:W-:Y:S02]  /*50f0*/  ISETP.GT.AND P2, PT, R101, R12, PT ;  /* 0x0000000c6500720c */ /* 0x000fe40003f44270 */
[-C--:B------:R-:W-:Y:S01]  /*5100*/  ISETP.GE.AND P4, PT, R12, R166.reuse, PT ;  /* 0x000000a60c00720c */ /* 0x080fe20003f86270 */
[----:B------:R-:W-:Y:S01]  /*5110*/  VIADD R12, R102, 0x28 ;  /* 0x00000028660c7836 */ /* 0x000fe20000000000 */
[----:B------:R-:W-:Y:S02]  /*5120*/  ISETP.GE.AND P1, PT, R26, R166, PT ;  /* 0x000000a61a00720c */ /* 0x000fe40003f26270 */
[----:B------:R-:W-:Y:S02]  /*5130*/  I2FP.F32.S32 R61, R58 ;  /* 0x0000003a003d7245 */ /* 0x000fe40000201400 */
[----:B------:R-:W-:Y:S02]  /*5140*/  FSEL R42, R42, -INF , !P6 ;  /* 0xff8000002a2a7808 */ /* 0x000fe40007000000 */
[----:B------:R-:W-:Y:S01]  /*5150*/  IABS R54, R54 ;  /* 0x0000003600367213 */ /* 0x000fe20000000000 */
[----:B------:R-:W-:Y:S01]  /*5160*/  FFMA.FTZ R20, -R159, R61, R20 ;  /* 0x0000003d9f147223 */ /* 0x000fe20000010114 */
[----:B------:R-:W-:-:S02]  /*5170*/  FSEL R179, R46, -INF , !P1 ;  /* 0xff8000002eb37808 */ /* 0x000fc40004800000 */
[----:B------:R-:W-:Y:S02]  /*5180*/  FSEL R153, R42, -INF , !P5 ;  /* 0xff8000002a997808 */ /* 0x000fe40006800000 */
[----:B------:R-:W-:Y:S02]  /*5190*/  FSEL R44, R44, -INF , !P2 ;  /* 0xff8000002c2c7808 */ /* 0x000fe40005000000 */
[----:B------:R-:W-:Y:S02]  /*51a0*/  IABS R55, R55 ;  /* 0x0000003700377213 */ /* 0x000fe40000000000 */
[-C--:B------:R-:W-:Y:S02]  /*51b0*/  ISETP.GT.AND P6, PT, R117, R12.reuse, PT ;  /* 0x0000000c7500720c */ /* 0x080fe40003fc4270 */
[----:B------:R-:W-:Y:S02]  /*51c0*/  ISETP.GE.AND P1, PT, R12, R167, PT ;  /* 0x000000a70c00720c */ /* 0x000fe40003f26270 */
[----:B------:R-:W-:-:S02]  /*51d0*/  ISETP.GT.AND P5, PT, R101, R12, PT ;  /* 0x0000000c6500720c */ /* 0x000fc40003fa4270 */
[----:B------:R-:W-:Y:S01]  /*51e0*/  ISETP.GE.AND P2, PT, R12, R166, PT ;  /* 0x000000a60c00720c */ /* 0x000fe20003f46270 */
[----:B------:R-:W-:Y:S01]  /*51f0*/  VIADD R12, R102, 0x29 ;  /* 0x00000029660c7836 */ /* 0x000fe20000000000 */
[----:B------:R-:W-:Y:S02]  /*5200*/  I2FP.F32.S32 R54, R54 ;  /* 0x0000003600367245 */ /* 0x000fe40000201400 */
[----:B------:R-:W-:Y:S02]  /*5210*/  I2FP.F32.S32 R55, R55 ;  /* 0x0000003700377245 */ /* 0x000fe40000201400 */
[----:B------:R-:W-:Y:S01]  /*5220*/  IABS R51, R51 ;  /* 0x0000003300337213 */ /* 0x000fe20000000000 */
[----:B------:R-:W-:Y:S01]  /*5230*/  FFMA.FTZ R14, -R159, R54, R14 ;  /* 0x000000369f0e7223 */ /* 0x000fe2000001010e */
[----:B------:R-:W-:Y:S02]  /*5240*/  FSEL R20, R20, -INF , !P6 ;  /* 0xff80000014147808 */ /* 0x000fe40007000000 */
[----:B------:R-:W-:-:S02]  /*5250*/  IABS R49, R49 ;  /* 0x0000003100317213 */ /* 0x000fc40000000000 */
[----:B------:R-:W-:Y:S01]  /*5260*/  ISETP.GT.AND P6, PT, R117, R12, PT ;  /* 0x0000000c7500720c */ /* 0x000fe20003fc4270 */
[----:B------:R-:W-:Y:S01]  /*5270*/  FFMA.FTZ R55, -R159, R55, R56 ;  /* 0x000000379f377223 */ /* 0x000fe20000010138 */
[----:B------:R-:W-:Y:S02]  /*5280*/  I2FP.F32.S32 R51, R51 ;  /* 0x0000003300337245 */ /* 0x000fe40000201400 */
[----:B------:R-:W-:Y:S02]  /*5290*/  FSEL R177, R44, -INF , !P4 ;  /* 0xff8000002cb17808 */ /* 0x000fe40006000000 */
[----:B------:R-:W-:Y:S01]  /*52a0*/  FSEL R131, R20, -INF , !P1 ;  /* 0xff80000014837808 */ /* 0x000fe20004800000 */
[----:B------:R-:W-:Y:S01]  /*52b0*/  VIADD R20, R102, 0x30 ;  /* 0x0000003066147836 */ /* 0x000fe20000000000 */
[----:B------:R-:W-:Y:S02]  /*52c0*/  IABS R53, R53 ;  /* 0x0000003500357213 */ /* 0x000fe40000000000 */
[----:B------:R-:W-:-:S02]  /*52d0*/  I2FP.F32.S32 R49, R49 ;  /* 0x0000003100317245 */ /* 0x000fc40000201400 */
[----:B------:R-:W-:Y:S02]  /*52e0*/  ISETP.GE.AND P4, PT, R12, R167, PT ;  /* 0x000000a70c00720c */ /* 0x000fe40003f86270 */
[----:B------:R-:W-:Y:S01]  /*52f0*/  FSEL R14, R14, -INF , !P6 ;  /* 0xff8000000e0e7808 */ /* 0x000fe20007000000 */
[C---:B------:R-:W-:Y:S01]  /*5300*/  FFMA.FTZ R28, -R159.reuse, R51, R28 ;  /* 0x000000339f1c7223 */ /* 0x040fe2000001011c */
[----:B------:R-:W-:Y:S01]  /*5310*/  I2FP.F32.S32 R53, R53 ;  /* 0x0000003500357245 */ /* 0x000fe20000201400 */
[----:B------:R-:W-:Y:S01]  /*5320*/  FFMA.FTZ R49, -R159, R49, R52 ;  /* 0x000000319f317223 */ /* 0x000fe20000010134 */
[----:B------:R-:W-:Y:S02]  /*5330*/  ISETP.GT.AND P1, PT, R101, R12, PT ;  /* 0x0000000c6500720c */ /* 0x000fe40003f24270 */
[----:B------:R-:W-:Y:S02]  /*5340*/  FSEL R55, R55, -INF , !P5 ;  /* 0xff80000037377808 */ /* 0x000fe40006800000 */
[----:B------:R-:W-:-:S02]  /*5350*/  FSEL R129, R14, -INF , !P4 ;  /* 0xff8000000e817808 */ /* 0x000fc40006000000 */
[----:B------:R-:W-:Y:S02]  /*5360*/  ISETP.GT.AND P4, PT, R101, R20, PT ;  /* 0x000000146500720c */ /* 0x000fe40003f84270 */
[----:B------:R-:W-:Y:S02]  /*5370*/  IABS R47, R47 ;  /* 0x0000002f002f7213 */ /* 0x000fe40000000000 */
[----:B------:R-:W-:Y:S01]  /*5380*/  IABS R39, R39 ;  /* 0x0000002700277213 */ /* 0x000fe20000000000 */
[----:B------:R-:W-:Y:S01]  /*5390*/  FFMA.FTZ R30, -R159, R53, R30 ;  /* 0x000000359f1e7223 */ /* 0x000fe2000001011e */
[----:B------:R-:W-:Y:S01]  /*53a0*/  ISETP.GE.AND P5, PT, R12, R166, PT ;  /* 0x000000a60c00720c */ /* 0x000fe20003fa6270 */
[----:B------:R-:W-:Y:S01]  /*53b0*/  VIADD R12, R102, 0x31 ;  /* 0x00000031660c7836 */ /* 0x000fe20000000000 */
[----:B------:R-:W-:Y:S02]  /*53c0*/  FSEL R175, R55, -INF , !P2 ;  /* 0xff80000037af7808 */ /* 0x000fe40005000000 */
[----:B------:R-:W-:-:S02]  /*53d0*/  FSEL R28, R28, -INF , !P1 ;  /* 0xff8000001c1c7808 */ /* 0x000fc40004800000 */
[----:B------:R-:W-:Y:S02]  /*53e0*/  ISETP.GT.AND P2, PT, R117, R20, PT ;  /* 0x000000147500720c */ /* 0x000fe40003f44270 */
[----:B------:R-:W-:Y:S02]  /*53f0*/  ISETP.GE.AND P1, PT, R20, R166, PT ;  /* 0x000000a61400720c */ /* 0x000fe40003f26270 */
[----:B------:R-:W-:Y:S02]  /*5400*/  FSEL R49, R49, -INF , !P4 ;  /* 0xff80000031317808 */ /* 0x000fe40006000000 */
[----:B------:R-:W-:Y:S02]  /*5410*/  I2FP.F32.S32 R47, R47 ;  /* 0x0000002f002f7245 */ /* 0x000fe40000201400 */
[----:B------:R-:W-:Y:S02]  /*5420*/  IABS R45, R45 ;  /* 0x0000002d002d7213 */ /* 0x000fe40000000000 */
[----:B------:R-:W-:-:S02]  /*5430*/  I2FP.F32.S32 R39, R39 ;  /* 0x0000002700277245 */ /* 0x000fc40000201400 */
[----:B------:R-:W-:Y:S01]  /*5440*/  IABS R8, R8 ;  /* 0x0000000800087213 */ /* 0x000fe20000000000 */
[----:B------:R-:W-:Y:S01]  /*5450*/  FFMA.FTZ R16, -R159, R47, R16 ;  /* 0x0000002f9f107223 */ /* 0x000fe20000010110 */
[----:B------:R-:W-:Y:S02]  /*5460*/  FSEL R130, R30, -INF , !P2 ;  /* 0xff8000001e827808 */ /* 0x000fe40005000000 */
[----:B------:R-:W-:Y:S02]  /*5470*/  FSEL R173, R28, -INF , !P5 ;  /* 0xff8000001cad7808 */ /* 0x000fe40006800000 */
[----:B------:R-:W-:Y:S01]  /*5480*/  FSEL R122, R49, -INF , !P1 ;  /* 0xff800000317a7808 */ /* 0x000fe20004800000 */
[----:B------:R-:W-:Y:S01]  /*5490*/  FFMA.FTZ R18, -R159, R39, R18 ;  /* 0x000000279f127223 */ /* 0x000fe20000010112 */
[----:B------:R-:W-:Y:S02]  /*54a0*/  ISETP.GT.AND P2, PT, R117, R12, PT ;  /* 0x0000000c7500720c */ /* 0x000fe40003f44270 */
[----:B------:R-:W-:-:S02]  /*54b0*/  ISETP.GE.AND P5, PT, R12, R167, PT ;  /* 0x000000a70c00720c */ /* 0x000fc40003fa6270 */
[----:B------:R-:W-:Y:S02]  /*54c0*/  ISETP.GT.AND P4, PT, R101, R12, PT ;  /* 0x0000000c6500720c */ /* 0x000fe40003f84270 */
[----:B------:R-:W-:Y:S01]  /*54d0*/  ISETP.GE.AND P1, PT, R12, R166, PT ;  /* 0x000000a60c00720c */ /* 0x000fe20003f26270 */
[----:B------:R-:W-:Y:S01]  /*54e0*/  VIADD R12, R102, 0x38 ;  /* 0x00000038660c7836 */ /* 0x000fe20000000000 */
[----:B------:R-:W-:Y:S02]  /*54f0*/  I2FP.F32.S32 R45, R45 ;  /* 0x0000002d002d7245 */ /* 0x000fe40000201400 */
[----:B------:R-:W-:Y:S02]  /*5500*/  I2FP.F32.S32 R47, R8 ;  /* 0x00000008002f7245 */ /* 0x000fe40000201400 */
[----:B------:R-:W-:Y:S01]  /*5510*/  IABS R41, R41 ;  /* 0x0000002900297213 */ /* 0x000fe20000000000 */
[C---:B------:R-:W-:Y:S01]  /*5520*/  FFMA.FTZ R22, -R159.reuse, R45, R22 ;  /* 0x0000002d9f167223 */ /* 0x040fe20000010116 */
[----:B------:R-:W-:Y:S01]  /*5530*/  FSEL R16, R16, -INF , !P2 ;  /* 0xff80000010107808 */ /* 0x000fe20005000000 */
[----:B------:R-:W-:Y:S01]  /*5540*/  FFMA.FTZ R47, -R159, R47, R50 ;  /* 0x0000002f9f2f7223 */ /* 0x000fe20000010132 */
[----:B------:R-:W-:-:S02]  /*5550*/  I2FP.F32.S32 R41, R41 ;  /* 0x0000002900297245 */ /* 0x000fc40000201400 */
[-C--:B------:R-:W-:Y:S02]  /*5560*/  ISETP.GT.AND P2, PT, R117, R12.reuse, PT ;  /* 0x0000000c7500720c */ /* 0x080fe40003f44270 */
[----:B------:R-:W-:Y:S02]  /*5570*/  FSEL R18, R18, -INF , !P4 ;  /* 0xff80000012127808 */ /* 0x000fe40006000000 */
[----:B------:R-:W-:Y:S01]  /*5580*/  ISETP.GT.AND P4, PT, R101, R12, PT ;  /* 0x0000000c6500720c */ /* 0x000fe20003f84270 */
[C---:B------:R-:W-:Y:S01]  /*5590*/  FFMA.FTZ R0, -R159.reuse, R24, R0 ;  /* 0x000000189f007223 */ /* 0x040fe20000010100 */
[----:B------:R-:W-:Y:S01]  /*55a0*/  FSEL R22, R22, -INF , !P2 ;  /* 0xff80000016167808 */ /* 0x000fe20005000000 */
[----:B------:R-:W-:Y:S01]  /*55b0*/  FFMA.FTZ R41, -R159, R41, R68 ;  /* 0x000000299f297223 */ /* 0x000fe20000010144 */
[----:B------:R-:W-:Y:S02]  /*55c0*/  ISETP.GT.AND P2, PT, R117, R102, PT ;  /* 0x000000667500720c */ /* 0x000fe40003f44270 */
[----:B------:R-:W-:-:S02]  /*55d0*/  FSEL R47, R47, -INF , !P4 ;  /* 0xff8000002f2f7808 */ /* 0x000fc40006000000 */
[----:B------:R-:W-:Y:S02]  /*55e0*/  ISETP.GT.AND P4, PT, R101, R102, PT ;  /* 0x000000666500720c */ /* 0x000fe40003f84270 */
[----:B------:R-:W-:Y:S02]  /*55f0*/  FSEL R0, R0, -INF , !P2 ;  /* 0xff80000000007808 */ /* 0x000fe40005000000 */
[----:B------:R-:W-:Y:S02]  /*5600*/  ISETP.GE.AND P2, PT, R102, R166, PT ;  /* 0x000000a66600720c */ /* 0x000fe40003f46270 */
[----:B------:R-:W-:Y:S02]  /*5610*/  FSEL R8, R41, -INF , !P4 ;  /* 0xff80000029087808 */ /* 0x000fe40006000000 */
[----:B------:R-:W-:Y:S02]  /*5620*/  IABS R6, R6 ;  /* 0x0000000600067213 */ /* 0x000fe40000000000 */
[----:B------:R-:W-:-:S02]  /*5630*/  FSEL R8, R8, -INF , !P2 ;  /* 0xff80000008087808 */ /* 0x000fc40005000000 */
[----:B------:R-:W-:Y:S02]  /*5640*/  FSEL R39, R36, -INF , !P3 ;  /* 0xff80000024277808 */ /* 0x000fe40005800000 */
[-C--:B------:R-:W-:Y:S02]  /*5650*/  ISETP.GE.AND P3, PT, R102, R167.reuse, PT ;  /* 0x000000a76600720c */ /* 0x080fe40003f66270 */
[C---:B------:R-:W-:Y:S02]  /*5660*/  ISETP.GE.AND P4, PT, R12.reuse, R167, PT ;  /* 0x000000a70c00720c */ /* 0x040fe40003f86270 */
[----:B------:R-:W-:Y:S02]  /*5670*/  ISETP.GE.AND P2, PT, R12, R166, PT ;  /* 0x000000a60c00720c */ /* 0x000fe40003f46270 */
[----:B------:R-:W-:Y:S02]  /*5680*/  I2FP.F32.S32 R41, R6 ;  /* 0x0000000600297245 */ /* 0x000fe40000201400 */
[----:B------:R-:W-:-:S02]  /*5690*/  FMNMX3.FTZ R12, R8, R33, R35, !PT ;  /* 0x00000021080c7276 */ /* 0x000fc40007810023 */
[----:B------:R-:W-:Y:S02]  /*56a0*/  FSEL R6, R0, -INF , !P3 ;  /* 0xff80000000067808 */ /* 0x000fe40005800000 */
[----:B------:R-:W-:Y:S02]  /*56b0*/  FMNMX3.FTZ R12, R12, R37, R27, !PT ;  /* 0x000000250c0c7276 */ /* 0x000fe4000781001b */
[----:B------:R-:W-:Y:S02]  /*56c0*/  IABS R43, R43 ;  /* 0x0000002b002b7213 */ /* 0x000fe40000000000 */
[----:B------:R-:W-:Y:S02]  /*56d0*/  FMNMX3.FTZ R0, R6, R29, R39, !PT ;  /* 0x0000001d06007276 */ /* 0x000fe40007810027 */
[----:B------:R-:W-:Y:S01]  /*56e0*/  FMNMX3.FTZ R12, R12, R25, R21, !PT ;  /* 0x000000190c0c7276 */ /* 0x000fe20007810015 */
[----:B------:R-:W-:Y:S01]  /*56f0*/  VIADD R14, R102, 0x39 ;  /* 0x00000039660e7836 */ /* 0x000fe20000000000 */
[----:B------:R-:W-:-:S02]  /*5700*/  I2FP.F32.S32 R43, R43 ;  /* 0x0000002b002b7245 */ /* 0x000fc40000201400 */
[----:B------:R-:W-:Y:S02]  /*5710*/  FMNMX3.FTZ R0, R0, R31, R15, !PT ;  /* 0x0000001f00007276 */ /* 0x000fe4000781000f */
[----:B------:R-:W-:Y:S01]  /*5720*/  FMNMX3.FTZ R12, R12, R23, R179, !PT ;  /* 0x000000170c0c7276 */ /* 0x000fe200078100b3 */
[C---:B------:R-:W-:Y:S01]  /*5730*/  FFMA.FTZ R43, -R159.reuse, R43, R48 ;  /* 0x0000002b9f2b7223 */ /* 0x040fe20000010130 */
[----:B------:R-:W-:Y:S01]  /*5740*/  FMNMX3.FTZ R0, R0, R17, R19, !PT ;  /* 0x0000001100007276 */ /* 0x000fe20007810013 */
[----:B------:R-:W-:Y:S01]  /*5750*/  FFMA.FTZ R10, -R159, R41, R10 ;  /* 0x000000299f0a7223 */ /* 0x000fe2000001010a */
[----:B------:R-:W-:Y:S02]  /*5760*/  FSEL R113, R18, -INF , !P1 ;  /* 0xff80000012717808 */ /* 0x000fe40004800000 */
[----:B------:R-:W-:Y:S02]  /*5770*/  ISETP.GT.AND P1, PT, R117, R14, PT ;  /* 0x0000000e7500720c */ /* 0x000fe40003f24270 */
[----:B------:R-:W-:-:S02]  /*5780*/  FSEL R114, R47, -INF , !P2 ;  /* 0xff8000002f727808 */ /* 0x000fc40005000000 */
[----:B------:R-:W-:Y:S02]  /*5790*/  ISETP.GT.AND P2, PT, R101, R14, PT ;  /* 0x0000000e6500720c */ /* 0x000fe40003f44270 */
[----:B------:R-:W-:Y:S02]  /*57a0*/  FMNMX3.FTZ R41, R12, R177, R175, !PT ;  /* 0x000000b10c297276 */ /* 0x000fe400078100af */
[----:B------:R-:W-:Y:S02]  /*57b0*/  ISETP.GE.AND P6, PT, R20, R167, PT ;  /* 0x000000a71400720c */ /* 0x000fe40003fc6270 */
[----:B------:R-:W-:Y:S02]  /*57c0*/  FMNMX3.FTZ R0, R0, R13, R171, !PT ;  /* 0x0000000d00007276 */ /* 0x000fe400078100ab */
[----:B------:R-:W-:Y:S02]  /*57d0*/  FSEL R43, R43, -INF , !P1 ;  /* 0xff8000002b2b7808 */ /* 0x000fe40004800000 */
[----:B------:R-:W-:-:S02]  /*57e0*/  ISETP.GE.AND P1, PT, R14, R166, PT ;  /* 0x000000a60e00720c */ /* 0x000fc40003f26270 */
[----:B------:R-:W-:Y:S02]  /*57f0*/  FSEL R10, R10, -INF , !P2 ;  /* 0xff8000000a0a7808 */ /* 0x000fe40005000000 */
[----:B------:R-:W-:Y:S02]  /*5800*/  FMNMX3.FTZ R41, R41, R173, R122, !PT ;  /* 0x000000ad29297276 */ /* 0x000fe4000781007a */
        /* <DEDUP_REMOVED lines=20> */
[----:B-1----:R-:W-:Y:S02]  /*5950*/  FMNMX.FTZ R0, R43, R0, !PT ;  /* 0x000000002b007209 */ /* 0x002fe40007810000 */
[----:B---3--:R-:W-:-:S03]  /*5960*/  FMNMX.FTZ R100, R41, R100, !PT ;  /* 0x0000006429647209 */ /* 0x008fc60007810000 */
[C---:B--2---:R-:W-:Y:S01]  /*5970*/  FMUL.FTZ R170, R111.reuse, R0 ;  /* 0x000000006faa7220 */ /* 0x044fe20000410000 */
[----:B------:R-:W-:Y:S01]  /*5980*/  FSETP.NEU.FTZ.AND P1, PT, R0, -INF , PT ;  /* 0xff8000000000780b */ /* 0x000fe20003f3d000 */
[----:B------:R-:W1:Y:S01]  /*5990*/  LDSM.16.MT88.4 R40, [R138+0xa000] ;  /* 0x00a000008a28783b */ /* 0x000e620000004200 */
[----:B------:R-:W-:Y:S02]  /*59a0*/  FMUL.FTZ R172, R111, R100 ;  /* 0x000000646fac7220 */ /* 0x000fe40000410000 */
[----:B------:R-:W-:Y:S01]  /*59b0*/  FSEL R170, R170, RZ, P1 ;  /* 0x000000ffaaaa7208 */ /* 0x000fe20000800000 */
[--C-:B------:R-:W-:Y:S01]  /*59c0*/  IMAD.IADD R133, R7, 0x1, R138.reuse ;  /* 0x0000000107857824 */ /* 0x100fe200078e028a */
        /* <DEDUP_REMOVED lines=13> */
[----:B------:R-:W2:Y:S03]  /*5aa0*/  LDSM.16.MT88.4 R8, [R138+0xa800] ;  /* 0x00a800008a08783b */ /* 0x000ea60000004200 */
[----:B------:R-:W3:Y:S01]  /*5ab0*/  MUFU.EX2 R107, R107 ;  /* 0x0000006b006b7308 */ /* 0x000ee20000000800 */
[-CC-:B------:R-:W-:Y:S01]  /*5ac0*/  FFMA.FTZ R32, R25, R111.reuse, -R170.reuse ;  /* 0x0000006f19207223 */ /* 0x180fe200000108aa */
[-CC-:B------:R-:W-:Y:S01]  /*5ad0*/  FFMA.FTZ R28, R23, R111.reuse, -R170.reuse ;  /* 0x0000006f171c7223 */ /* 0x180fe200000108aa */
[----:B------:R-:W-:Y:S01]  /*5ae0*/  IMAD.IADD R132, R5, 0x1, R133 ;  /* 0x0000000105847824 */ /* 0x000fe200078e0285 */
[----:B------:R-:W-:Y:S01]  /*5af0*/  MUFU.EX2 R106, R106 ;  /* 0x0000006a006a7308 */ /* 0x000fe20000000800 */
[----:B------:R-:W-:Y:S03]  /*5b00*/  LDSM.16.MT88.4 R84, [R134+0x8000] ;  /* 0x008000008654783b */ /* 0x000fe60000004200 */
[----:B------:R-:W4:Y:S01]  /*5b10*/  MUFU.EX2 R103, R103 ;  /* 0x0000006700677308 */ /* 0x000f220000000800 */
[----:B------:R-:W-:Y:S03]  /*5b20*/  LDSM.16.MT88.4 R76, [R133+0x8000] ;  /* 0x00800000854c783b */ /* 0x000fe60000004200 */
[----:B------:R-:W-:Y:S01]  /*5b30*/  MUFU.EX2 R110, R110 ;  /* 0x0000006e006e7308 */ /* 0x000fe20000000800 */
[----:B------:R-:W-:Y:S03]  /*5b40*/  LDSM.16.MT88.4 R48, [R134+0xa000] ;  /* 0x00a000008630783b */ /* 0x000fe60000004200 */
[----:B------:R-:W5:Y:S01]  /*5b50*/  MUFU.EX2 R109, R109 ;  /* 0x0000006d006d7308 */ /* 0x000f620000000800 */
[----:B------:R-:W-:Y:S03]  /*5b60*/  LDSM.16.MT88.4 R56, [R133+0xa000] ;  /* 0x00a000008538783b */ /* 0x000fe60000004200 */
[----:B------:R-:W-:Y:S04]  /*5b70*/  MUFU.EX2 R105, R105 ;  /* 0x0000006900697308 */ /* 0x000fe80000000800 */
[----:B------:R-:W1:Y:S01]  /*5b80*/  MUFU.EX2 R104, R104 ;  /* 0x0000006800687308 */ /* 0x000e620000000800 */
[----:B---3--:R-:W-:Y:S01]  /*5b90*/  F2FP.BF16.F32.PACK_AB R65, R107, R108 ;  /* 0x0000006c6b41723e */ /* 0x008fe200000010ff */
[-CC-:B------:R-:W-:Y:S01]  /*5ba0*/  FFMA.FTZ R33, R27, R111.reuse, -R170.reuse ;  /* 0x0000006f1b217223 */ /* 0x180fe200000108aa */
[----:B----4-:R-:W-:Y:S01]  /*5bb0*/  F2FP.BF16.F32.PACK_AB R67, R103, R106 ;  /* 0x0000006a6743723e */ /* 0x010fe200000010ff */
[-C--:B------:R-:W-:Y:S01]  /*5bc0*/  FFMA.FTZ R29, R21, R111.reuse, -R170 ;  /* 0x0000006f151d7223 */ /* 0x080fe200000108aa */
[-CC-:B------:R-:W-:Y:S01]  /*5bd0*/  FFMA.FTZ R35, R15, R111.reuse, -R172.reuse ;  /* 0x0000006f0f237223 */ /* 0x180fe200000108ac */
[----:B-----5:R-:W-:Y:S01]  /*5be0*/  F2FP.BF16.F32.PACK_AB R64, R109, R110 ;  /* 0x0000006e6d40723e */ /* 0x020fe200000010ff */
[-CC-:B------:R-:W-:Y:S01]  /*5bf0*/  FFMA.FTZ R34, R17, R111.reuse, -R172.reuse ;  /* 0x0000006f11227223 */ /* 0x180fe200000108ac */
[-CC-:B------:R-:W-:Y:S01]  /*5c00*/  FFMA.FTZ R31, R19, R111.reuse, -R172.reuse ;  /* 0x0000006f131f7223 */ /* 0x180fe200000108ac */
[----:B------:R-:W-:Y:S01]  /*5c10*/  FFMA.FTZ R30, R13, R111, -R172 ;  /* 0x0000006f0d1e7223 */ /* 0x000fe200000108ac */
[----:B------:R-:W-:Y:S01]  /*5c20*/  MUFU.EX2 R32, R32 ;  /* 0x0000002000207308 */ /* 0x000fe20000000800 */
[----:B------:R-:W3:Y:S01]  /*5c30*/  LDSM.16.MT88.4 R68, [R132+0x8000] ;  /* 0x008000008444783b */ /* 0x000ee20000004200 */
[----:B-1----:R-:W-:-:S02]  /*5c40*/  F2FP.BF16.F32.PACK_AB R66, R104, R105 ;  /* 0x000000696842723e */ /* 0x002fc400000010ff */
[----:B------:R-:W1:Y:S01]  /*5c50*/  MUFU.EX2 R33, R33 ;  /* 0x0000002100217308 */ /* 0x000e620000000800 */
[----:B------:R-:W-:Y:S03]  /*5c60*/  LDSM.16.MT88.4 R12, [R132+0x8800] ;  /* 0x00880000840c783b */ /* 0x000fe60000004200 */
[----:B------:R-:W-:Y:S01]  /*5c70*/  MUFU.EX2 R29, R29 ;  /* 0x0000001d001d7308 */ /* 0x000fe20000000800 */
[----:B------:R-:W-:Y:S01]  /*5c80*/  LDSM.16.MT88.4 R16, [R133+0x8800] ;  /* 0x008800008510783b */ /* 0x000fe20000004200 */
[C---:B------:R-:W-:Y:S02]  /*5c90*/  HMMA.16816.F32.BF16 R36, R64.reuse, R40, RZ ;  /* 0x000000284024723c */ /* 0x040fe400000418ff */
[----:B------:R-:W4:Y:S01]  /*5ca0*/  MUFU.EX2 R28, R28 ;  /* 0x0000001c001c7308 */ /* 0x000f220000000800 */
[----:B------:R-:W-:Y:S03]  /*5cb0*/  LDSM.16.MT88.4 R24, [R138+0x8800] ;  /* 0x008800008a18783b */ /* 0x000fe60000004200 */
[----:B------:R-:W-:Y:S01]  /*5cc0*/  MUFU.EX2 R35, R35 ;  /* 0x0000002300237308 */ /* 0x000fe20000000800 */
[----:B------:R-:W-:Y:S01]  /*5cd0*/  LDSM.16.MT88.4 R20, [R134+0x8800] ;  /* 0x008800008614783b */ /* 0x000fe20000004200 */
[----:B------:R-:W-:Y:S02]  /*5ce0*/  HMMA.16816.F32.BF16 R40, R64, R42, RZ ;  /* 0x0000002a4028723c */ /* 0x000fe400000418ff */
[----:B------:R-:W5:Y:S04]  /*5cf0*/  MUFU.EX2 R34, R34 ;  /* 0x0000002200227308 */ /* 0x000f680000000800 */
[----:B------:R-:W-:Y:S04]  /*5d00*/  MUFU.EX2 R31, R31 ;  /* 0x0000001f001f7308 */ /* 0x000fe80000000800 */
[----:B------:R-:W2:Y:S01]  /*5d10*/  MUFU.EX2 R30, R30 ;  /* 0x0000001e001e7308 */ /* 0x000ea20000000800 */
[----:B-1----:R-:W-:-:S02]  /*5d20*/  F2FP.BF16.F32.PACK_AB R5, R32, R33 ;  /* 0x000000212005723e */ /* 0x002fc400000010ff */
[----:B----4-:R-:W-:Y:S02]  /*5d30*/  F2FP.BF16.F32.PACK_AB R7, R28, R29 ;  /* 0x0000001d1c07723e */ /* 0x010fe400000010ff */
[----:B-----5:R-:W-:Y:S02]  /*5d40*/  F2FP.BF16.F32.PACK_AB R4, R34, R35 ;  /* 0x000000232204723e */ /* 0x020fe400000010ff */
[----:B--2---:R-:W-:-:S07]  /*5d50*/  F2FP.BF16.F32.PACK_AB R6, R30, R31 ;  /* 0x0000001f1e06723e */ /* 0x004fce00000010ff */
[C---:B------:R-:W-:Y:S08]  /*5d60*/  HMMA.16816.F32.BF16 R36, R4.reuse, R8, R36 ;  /* 0x000000080424723c */ /* 0x040ff00000041824 */
[----:B------:R-:W-:Y:S01]  /*5d70*/  HMMA.16816.F32.BF16 R40, R4, R10, R40 ;  /* 0x0000000a0428723c */ /* 0x000fe20000041828 */
[----:B------:R-:W1:Y:S07]  /*5d80*/  LDSM.16.MT88.4 R8, [R132+0xa000] ;  /* 0x00a000008408783b */ /* 0x000e6e0000004200 */
        /* <DEDUP_REMOVED lines=14> */
[----:B------:R-:W1:Y:S07]  /*5e70*/  LDSM.16.MT88.4 R8, [R132+0xa800] ;  /* 0x00a800008408783b */ /* 0x000e6e0000004200 */
        /* <DEDUP_REMOVED lines=36> */
[----:B-----5:R-:W-:Y:S01]  /*60c0*/  F2FP.BF16.F32.PACK_AB R7, R20, R21 ;  /* 0x000000151407723e */ /* 0x020fe200000010ff */
[--C-:B------:R-:W-:Y:S01]  /*60d0*/  FFMA.FTZ R115, R115, R111, -R172.reuse ;  /* 0x0000006f73737223 */ /* 0x100fe200000108ac */
[----:B-1----:R-:W-:Y:S01]  /*60e0*/  F2FP.BF16.F32.PACK_AB R4, R26, R27 ;  /* 0x0000001b1a04723e */ /* 0x002fe200000010ff */
[----:B------:R-:W-:Y:S01]  /*60f0*/  FFMA.FTZ R177, R126, R111, -R172 ;  /* 0x0000006f7eb17223 */ /* 0x000fe200000108ac */
[----:B--2---:R-:W-:Y:S01]  /*6100*/  F2FP.BF16.F32.PACK_AB R6, R22, R23 ;  /* 0x000000171606723e */ /* 0x004fe200000010ff */
[----:B------:R-:W-:Y:S06]  /*6110*/  LDSM.16.MT88.4 R16, [R133+0x9800] ;  /* 0x009800008510783b */ /* 0x000fec0000004200 */
        /* <DEDUP_REMOVED lines=18> */
[----:B------:R-:W-:Y:S06]  /*6240*/  MUFU.EX2 R176, R176 ;  /* 0x000000b000b07308 */ /* 0x000fec0000000800 */
        /* <DEDUP_REMOVED lines=8> */
[-C--:B------:R-:W-:Y:S01]  /*62d0*/  FFMA.FTZ R114, R128, R111.reuse, -R172 ;  /* 0x0000006f80727223 */ /* 0x080fe200000108ac */
[----:B------:R-:W-:Y:S01]  /*62e0*/  FFMA.FTZ R5, R113, R111, -R170 ;  /* 0x0000006f71057223 */ /* 0x000fe200000108aa */
[----:B------:R-:W2:Y:S01]  /*62f0*/  LDSM.16.MT88.4 R12, [R138+0x9800] ;  /* 0x009800008a0c783b */ /* 0x000ea20000004200 */
[----:B------:R-:W-:Y:S04]  /*6300*/  MUFU.EX2 R113, R6 ;  /* 0x0000000600717308 */ /* 0x000fe80000000800 */
[----:B------:R-:W3:Y:S04]  /*6310*/  MUFU.EX2 R112, R5 ;  /* 0x0000000500707308 */ /* 0x000ee80000000800 */
        /* <DEDUP_REMOVED lines=30> */
[----:B------:R-:W3:Y:S07]  /*6500*/  LDSM.16.MT88.4 R16, [R134+0xb800] ;  /* 0x00b800008610783b */ /* 0x000eee0000004200 */
        /* <DEDUP_REMOVED lines=102> */
.L_x_13163:
        /* <DEDUP_REMOVED lines=8> */
.L_x_13164:
[----:B------:R-:W-:Y:S05]  /*6bf0*/  BSYNC.RECONVERGENT B0 ;  /* 0x0000000000007941 */ /* 0x000fea0003800200 */
.L_x_13162:
        /* <DEDUP_REMOVED lines=59> */
[----:B------:R-:W2:Y:S01]  /*6fb0*/  LD.E R103, desc[UR4][R2.64+0x18c] ;  /* 0x00018c0402677980 */ /* 0x000ea2000c101900 */
[----:B------:R-:W-:-:S03]  /*6fc0*/  IMAD.IADD R179, R120, 0x1, R123 ;  /* 0x0000000178b37824 */ /* 0x000fc600078e027b */
        /* <DEDUP_REMOVED lines=92> */
[----:B------:R-:W-:-:S02]  /*7590*/  IMAD.IADD R179, R118, 0x1, R179 ;  /* 0x0000000176b37824 */ /* 0x000fc400078e02b3 */
[-C--:B------:R-:W-:Y:S01]  /*75a0*/  FMUL.FTZ R22, R22, R103.reuse ;  /* 0x0000006716167220 */ /* 0x080fe20000410000 */
[----:B------:R-:W-:Y:S01]  /*75b0*/  FMUL.FTZ R21, R21, R103 ;  /* 0x0000006715157220 */ /* 0x000fe20000410000 */
[----:B------:R-:W-:-:S04]  /*75c0*/  DEPBAR.LE SB0, 0x0 ;  /* 0x000080000000791a */ /* 0x000fc80000000000 */
[----:B-1----:R-:W-:Y:S01]  /*75d0*/  HMMA.16816.F32.BF16 R8, R112, R104, R8 ;  /* 0x000000687008723c */ /* 0x002fe20000041808 */
[----:B------:R-:W-:Y:S02]  /*75e0*/  VIADD R105, R121, 0xffffffff ;  /* 0xffffffff79697836 */ /* 0x000fe40000000000 */
[----:B------:R-:W-:Y:S02]  /*75f0*/  VIADD R104, R102, 0xffffffc0 ;  /* 0xffffffc066687836 */ /* 0x000fe40000000000 */
[----:B------:R-:W-:-:S03]  /*7600*/  IMAD.SHL.U32 R105, R105, 0x40, RZ ;  /* 0x0000004069697824 */ /* 0x000fc600078e00ff */
[----:B------:R-:W-:Y:S01]  /*7610*/  HMMA.16816.F32.BF16 R4, R112, R106, R4 ;  /* 0x0000006a7004723c */ /* 0x000fe20000041804 */
[----:B------:R-:W-:Y:S01]  /*7620*/  FMUL.FTZ R106, R32, R103 ;  /* 0x00000067206a7220 */ /* 0x000fe20000410000 */
[----:B------:R-:W-:Y:S02]  /*7630*/  ISETP.GT.AND P4, PT, R117, R104, PT ;  /* 0x000000687500720c */ /* 0x000fe40003f84270 */
[C---:B------:R-:W-:Y:S02]  /*7640*/  ISETP.GE.AND P6, PT, R104.reuse, R167, PT ;  /* 0x000000a76800720c */ /* 0x040fe40003fc6270 */
[----:B------:R-:W-:Y:S02]  /*7650*/  ISETP.GE.AND P5, PT, R104, R166, PT ;  /* 0x000000a66800720c */ /* 0x000fe40003fa6270 */
[----:B------:R-:W-:Y:S01]  /*7660*/  ISETP.GT.AND P3, PT, R101, R104, PT ;  /* 0x000000686500720c */ /* 0x000fe20003f64270 */
[----:B------:R-:W-:Y:S01]  /*7670*/  IMAD.IADD R104, R105, 0x1, R116 ;  /* 0x0000000169687824 */ /* 0x000fe200078e0274 */
[----:B------:R-:W1:Y:S03]  /*7680*/  MUFU.TANH R106, R106 ;  /* 0x0000006a006a7308 */ /* 0x000e660000002400 */
[----:B------:R-:W-:-:S02]  /*7690*/  IMAD.IADD R32, R104, 0x1, R119 ;  /* 0x0000000168207824 */ /* 0x000fc400078e0277 */
[----:B------:R-:W-:-:S03]  /*76a0*/  FMUL.FTZ R104, R34, R103 ;  /* 0x0000006722687220 */ /* 0x000fc60000410000 */
[C-C-:B------:R-:W-:Y:S01]  /*76b0*/  IADD3 R107, PT, PT, R179.reuse, 0x40, -R32.reuse ;  /* 0x00000040b36b7810 */ /* 0x140fe20007ffe820 */
[----:B------:R-:W-:Y:S02]  /*76c0*/  VIADD R181, R179, 0x8 ;  /* 0x00000008b3b57836 */ /* 0x000fe40000000000 */
[----:B------:R-:W3:Y:S01]  /*76d0*/  MUFU.TANH R104, R104 ;  /* 0x0000006800687308 */ /* 0x000ee20000002400 */
[----:B------:R-:W-:Y:S02]  /*76e0*/  IABS R107, R107 ;  /* 0x0000006b006b7213 */ /* 0x000fe40000000000 */
[----:B------:R-:W-:Y:S02]  /*76f0*/  IADD3 R34, PT, PT, R181, 0x40, -R32 ;  /* 0x00000040b5227810 */ /* 0x000fe40007ffe820 */
[----:B------:R-:W-:Y:S02]  /*7700*/  I2FP.F32.S32 R107, R107 ;  /* 0x0000006b006b7245 */ /* 0x000fe40000201400 */
[----:B------:R-:W-:-:S03]  /*7710*/  IABS R34, R34 ;  /* 0x0000002200227213 */ /* 0x000fc60000000000 */
[----:B-1----:R-:W-:Y:S01]  /*7720*/  FFMA.FTZ R107, -R159, R107, R106 ;  /* 0x0000006b9f6b7223 */ /* 0x002fe2000001016a */
[----:B------:R-:W-:Y:S01]  /*7730*/  FMUL.FTZ R106, R33, R103 ;  /* 0x00000067216a7220 */ /* 0x000fe20000410000 */
[----:B--2---:R-:W-:Y:S01]  /*7740*/  HMMA.16816.F32.BF16 R16, R112, R108, R16 ;  /* 0x0000006c7010723c */ /* 0x004fe20000041810 */
[----:B------:R-:W-:-:S04]  /*7750*/  I2FP.F32.S32 R109, R34 ;  /* 0x00000022006d7245 */ /* 0x000fc80000201400 */
[----:B------:R-:W1:Y:S01]  /*7760*/  MUFU.TANH R106, R106 ;  /* 0x0000006a006a7308 */ /* 0x000e620000002400 */
[----:B---3--:R-:W-:Y:S01]  /*7770*/  FFMA.FTZ R33, -R159, R109, R104 ;  /* 0x0000006d9f217223 */ /* 0x008fe20000010168 */
[----:B------:R-:W-:Y:S01]  /*7780*/  IADD3 R34, PT, PT, R179, 0x3f, -R32 ;  /* 0x0000003fb3227810 */ /* 0x000fe20007ffe820 */
[----:B------:R-:W-:Y:S01]  /*7790*/  FMUL.FTZ R108, R28, R103 ;  /* 0x000000671c6c7220 */ /* 0x000fe20000410000 */
[----:B------:R-:W-:Y:S01]  /*77a0*/  VIADD R104, R102, 0xffffffc1 ;  /* 0xffffffc166687836 */ /* 0x000fe20000000000 */
[----:B------:R-:W-:Y:S02]  /*77b0*/  FSEL R107, R107, -INF , !P4 ;  /* 0xff8000006b6b7808 */ /* 0x000fe40006000000 */
[----:B------:R-:W-:Y:S01]  /*77c0*/  FSEL R33, R33, -INF , !P3 ;  /* 0xff80000021217808 */ /* 0x000fe20005800000 */
[----:B------:R-:W2:Y:S01]  /*77d0*/  MUFU.TANH R28, R108 ;  /* 0x0000006c001c7308 */ /* 0x000ea20000002400 */
[----:B------:R-:W-:Y:S02]  /*77e0*/  IABS R34, R34 ;  /* 0x0000002200227213 */ /* 0x000fe40000000000 */
[----:B------:R-:W-:-:S02]  /*77f0*/  FSEL R107, R107, -INF , !P6 ;  /* 0xff8000006b6b7808 */ /* 0x000fc40007000000 */
[----:B------:R-:W-:Y:S02]  /*7800*/  FSEL R33, R33, -INF , !P5 ;  /* 0xff80000021217808 */ /* 0x000fe40006800000 */
[----:B------:R-:W-:Y:S02]  /*7810*/  ISETP.GT.AND P4, PT, R117, R104, PT ;  /* 0x000000687500720c */ /* 0x000fe40003f84270 */
[C---:B------:R-:W-:Y:S02]  /*7820*/  ISETP.GE.AND P6, PT, R104.reuse, R167, PT ;  /* 0x000000a76800720c */ /* 0x040fe40003fc6270 */
[----:B------:R-:W-:Y:S02]  /*7830*/  ISETP.GE.AND P3, PT, R104, R166, PT ;  /* 0x000000a66800720c */ /* 0x000fe40003f66270 */
[----:B------:R-:W-:Y:S02]  /*7840*/  ISETP.GT.AND P5, PT, R101, R104, PT ;  /* 0x000000686500720c */ /* 0x000fe40003fa4270 */
[----:B------:R-:W-:-:S02]  /*7850*/  I2FP.F32.S32 R34, R34 ;  /* 0x0000002200227245 */ /* 0x000fc40000201400 */
[----:B------:R-:W-:-:S03]  /*7860*/  IADD3 R104, PT, PT, R179, 0x38, -R32 ;  /* 0x00000038b3687810 */ /* 0x000fc60007ffe820 */
[----:B-1----:R-:W-:Y:S01]  /*7870*/  FFMA.FTZ R106, -R159, R34, R106 ;  /* 0x000000229f6a7223 */ /* 0x002fe2000001016a */
[----:B------:R-:W-:Y:S01]  /*7880*/  IABS R104, R104 ;  /* 0x0000006800687213 */ /* 0x000fe20000000000 */
[----:B------:R-:W-:-:S03]  /*7890*/  FMUL.FTZ R34, R35, R103 ;  /* 0x0000006723227220 */ /* 0x000fc60000410000 */
[----:B------:R-:W-:-:S03]  /*78a0*/  I2FP.F32.S32 R104, R104 ;  /* 0x0000006800687245 */ /* 0x000fc60000201400 */
[----:B------:R-:W1:Y:S02]  /*78b0*/  MUFU.TANH R34, R34 ;  /* 0x0000002200227308 */ /* 0x000e640000002400 */
[----:B--2---:R-:W-:Y:S01]  /*78c0*/  FFMA.FTZ R28, -R159, R104, R28 ;  /* 0x000000689f1c7223 */ /* 0x004fe2000001011c */
[----:B------:R-:W-:Y:S01]  /*78d0*/  FMUL.FTZ R104, R30, R103 ;  /* 0x000000671e687220 */ /* 0x000fe20000410000 */
[----:B------:R-:W-:-:S04]  /*78e0*/  IADD3 R35, PT, PT, R181, 0x3f, -R32 ;  /* 0x0000003fb5237810 */ /* 0x000fc80007ffe820 */
[----:B------:R-:W-:Y:S01]  /*78f0*/  IABS R35, R35 ;  /* 0x0000002300237213 */ /* 0x000fe20000000000 */
[----:B------:R-:W2:Y:S01]  /*7900*/  MUFU.TANH R104, R104 ;  /* 0x0000006800687308 */ /* 0x000ea20000002400 */
[----:B------:R-:W-:Y:S02]  /*7910*/  IADD3 R30, PT, PT, R181, 0x38, -R32 ;  /* 0x00000038b51e7810 */ /* 0x000fe40007ffe820 */
[----:B------:R-:W-:Y:S02]  /*7920*/  I2FP.F32.S32 R35, R35 ;  /* 0x0000002300237245 */ /* 0x000fe40000201400 */
[----:B------:R-:W-:-:S03]  /*7930*/  IABS R30, R30 ;  /* 0x0000001e001e7213 */ /* 0x000fc60000000000 */
[----:B-1----:R-:W-:Y:S01]  /*7940*/  FFMA.FTZ R35, -R159, R35, R34 ;  /* 0x000000239f237223 */ /* 0x002fe20000010122 */
[----:B------:R-:W-:Y:S01]  /*7950*/  VIADD R34, R102, 0xffffffc8 ;  /* 0xffffffc866227836 */ /* 0x000fe20000000000 */
[----:B------:R-:W-:-:S03]  /*7960*/  I2FP.F32.S32 R30, R30 ;  /* 0x0000001e001e7245 */ /* 0x000fc60000201400 */
[----:B------:R-:W-:Y:S02]  /*7970*/  FSEL R35, R35, -INF , !P5 ;  /* 0xff80000023237808 */ /* 0x000fe40006800000 */
[----:B------:R-:W-:Y:S02]  /*7980*/  FSEL R106, R106, -INF , !P4 ;  /* 0xff8000006a6a7808 */ /* 0x000fe40006000000 */
[----:B------:R-:W-:Y:S01]  /*7990*/  ISETP.GT.AND P4, PT, R117, R34, PT ;  /* 0x000000227500720c */ /* 0x000fe20003f84270 */
[----:B--2---:R-:W-:Y:S01]  /*79a0*/  FFMA.FTZ R104, -R159, R30, R104 ;  /* 0x0000001e9f687223 */ /* 0x004fe20000010168 */
[----:B------:R-:W-:Y:S02]  /*79b0*/  FSEL R35, R35, -INF , !P3 ;  /* 0xff80000023237808 */ /* 0x000fe40005800000 */
[----:B------:R-:W-:Y:S02]  /*79c0*/  ISETP.GT.AND P3, PT, R101, R34, PT ;  /* 0x000000226500720c */ /* 0x000fe40003f64270 */
[----:B------:R-:W-:Y:S01]  /*79d0*/  FSEL R197, R106, -INF , !P6 ;  /* 0xff8000006ac57808 */ /* 0x000fe20007000000 */
[----:B------:R-:W-:Y:S01]  /*79e0*/  VIADD R30, R102, 0xffffffc9 ;  /* 0xffffffc9661e7836 */ /* 0x000fe20000000000 */
[----:B------:R-:W-:-:S02]  /*79f0*/  ISETP.GE.AND P6, PT, R34, R167, PT ;  /* 0x000000a72200720c */ /* 0x000fc40003fc6270 */
[----:B------:R-:W-:Y:S01]  /*7a00*/  ISETP.GE.AND P5, PT, R34, R166, PT ;  /* 0x000000a62200720c */ /* 0x000fe20003fa6270 */
[-C--:B------:R-:W-:Y:S01]  /*7a10*/  FMUL.FTZ R34, R29, R103.reuse ;  /* 0x000000671d227220 */ /* 0x080fe20000410000 */
[----:B------:R-:W-:Y:S02]  /*7a20*/  FSEL R185, R28, -INF , !P4 ;  /* 0xff8000001cb97808 */ /* 0x000fe40006000000 */
[----:B------:R-:W-:Y:S01]  /*7a30*/  FSEL R28, R104, -INF , !P3 ;  /* 0xff800000681c7808 */ /* 0x000fe20005800000 */
[----:B------:R-:W-:Y:S01]  /*7a40*/  FMUL.FTZ R104, R31, R103 ;  /* 0x000000671f687220 */ /* 0x000fe20000410000 */
[----:B------:R-:W-:Y:S02]  /*7a50*/  FSEL R185, R185, -INF , !P6 ;  /* 0xff800000b9b97808 */ /* 0x000fe40007000000 */
[----:B------:R-:W-:Y:S01]  /*7a60*/  FSEL R29, R28, -INF , !P5 ;  /* 0xff8000001c1d7808 */ /* 0x000fe20006800000 */
[----:B------:R-:W1:Y:S01]  /*7a70*/  MUFU.TANH R34, R34 ;  /* 0x0000002200227308 */ /* 0x000e620000002400 */
[----:B------:R-:W-:-:S02]  /*7a80*/  ISETP.GT.AND P4, PT, R117, R30, PT ;  /* 0x0000001e7500720c */ /* 0x000fc40003f84270 */
[C---:B------:R-:W-:Y:S02]  /*7a90*/  ISETP.GE.AND P6, PT, R30.reuse, R167, PT ;  /* 0x000000a71e00720c */ /* 0x040fe40003fc6270 */
[----:B------:R-:W-:Y:S02]  /*7aa0*/  ISETP.GE.AND P3, PT, R30, R166, PT ;  /* 0x000000a61e00720c */ /* 0x000fe40003f66270 */
[----:B------:R-:W-:Y:S02]  /*7ab0*/  ISETP.GT.AND P5, PT, R101, R30, PT ;  /* 0x0000001e6500720c */ /* 0x000fe40003fa4270 */
[----:B------:R-:W2:Y:S01]  /*7ac0*/  MUFU.TANH R30, R104 ;  /* 0x00000068001e7308 */ /* 0x000ea20000002400 */
[--C-:B------:R-:W-:Y:S02]  /*7ad0*/  IADD3 R195, PT, PT, R179, 0x37, -R32.reuse ;  /* 0x00000037b3c37810 */ /* 0x100fe40007ffe820 */
[----:B------:R-:W-:Y:S02]  /*7ae0*/  IADD3 R28, PT, PT, R181, 0x37, -R32 ;  /* 0x00000037b51c7810 */ /* 0x000fe40007ffe820 */
[----:B------:R-:W-:-:S02]  /*7af0*/  IABS R195, R195 ;  /* 0x000000c300c37213 */ /* 0x000fc40000000000 */
[----:B------:R-:W-:Y:S02]  /*7b00*/  IABS R28, R28 ;  /* 0x0000001c001c7213 */ /* 0x000fe40000000000 */
[----:B------:R-:W-:Y:S02]  /*7b10*/  I2FP.F32.S32 R195, R195 ;  /* 0x000000c300c37245 */ /* 0x000fe40000201400 */
[----:B------:R-:W-:-:S03]  /*7b20*/  I2FP.F32.S32 R31, R28 ;  /* 0x0000001c001f7245 */ /* 0x000fc60000201400 */
[C---:B-1----:R-:W-:Y:S01]  /*7b30*/  FFMA.FTZ R195, -R159.reuse, R195, R34 ;  /* 0x000000c39fc37223 */ /* 0x042fe20000010122 */
[----:B------:R-:W-:Y:S01]  /*7b40*/  FMUL.FTZ R34, R24, R103 ;  /* 0x0000006718227220 */ /* 0x000fe20000410000 */
[----:B--2---:R-:W-:Y:S01]  /*7b50*/  FFMA.FTZ R31, -R159, R31, R30 ;  /* 0x0000001f9f1f7223 */ /* 0x004fe2000001011e */
[----:B------:R-:W-:Y:S02]  /*7b60*/  VIADD R28, R102, 0xffffffd0 ;  /* 0xffffffd0661c7836 */ /* 0x000fe40000000000 */
[----:B------:R-:W-:Y:S01]  /*7b70*/  FSEL R195, R195, -INF , !P4 ;  /* 0xff800000c3c37808 */ /* 0x000fe20006000000 */
[----:B------:R1:W2:Y:S01]  /*7b80*/  MUFU.TANH R30, R34 ;  /* 0x00000022001e7308 */ /* 0x0002a20000002400 */
[----:B------:R-:W-:Y:S02]  /*7b90*/  FSEL R31, R31, -INF , !P5 ;  /* 0xff8000001f1f7808 */ /* 0x000fe40006800000 */
[----:B------:R-:W-:Y:S02]  /*7ba0*/  FSEL R195, R195, -INF , !P6 ;  /* 0xff800000c3c37808 */ /* 0x000fe40007000000 */
[----:B------:R-:W-:-:S02]  /*7bb0*/  FSEL R31, R31, -INF , !P3 ;  /* 0xff8000001f1f7808 */ /* 0x000fc40005800000 */
[----:B------:R-:W-:Y:S02]  /*7bc0*/  ISETP.GT.AND P4, PT, R117, R28, PT ;  /* 0x0000001c7500720c */ /* 0x000fe40003f84270 */
[C---:B------:R-:W-:Y:S02]  /*7bd0*/  ISETP.GE.AND P6, PT, R28.reuse, R167, PT ;  /* 0x000000a71c00720c */ /* 0x040fe40003fc6270 */
[----:B------:R-:W-:Y:S02]  /*7be0*/  ISETP.GE.AND P5, PT, R28, R166, PT ;  /* 0x000000a61c00720c */ /* 0x000fe40003fa6270 */
[----:B------:R-:W-:Y:S02]  /*7bf0*/  ISETP.GT.AND P3, PT, R101, R28, PT ;  /* 0x0000001c6500720c */ /* 0x000fe40003f64270 */
[C-C-:B------:R-:W-:Y:S02]  /*7c00*/  IADD3 R28, PT, PT, R179.reuse, 0x2f, -R32.reuse ;  /* 0x0000002fb31c7810 */ /* 0x140fe40007ffe820 */
[----:B------:R-:W-:-:S02]  /*7c10*/  IADD3 R24, PT, PT, R179, 0x30, -R32 ;  /* 0x00000030b3187810 */ /* 0x000fc40007ffe820 */
[----:B------:R-:W-:Y:S01]  /*7c20*/  IABS R28, R28 ;  /* 0x0000001c001c7213 */ /* 0x000fe20000000000 */
[-C--:B------:R-:W-:Y:S01]  /*7c30*/  FMUL.FTZ R104, R26, R103.reuse ;  /* 0x000000671a687220 */ /* 0x080fe20000410000 */
[----:B------:R-:W-:Y:S01]  /*7c40*/  IABS R24, R24 ;  /* 0x0000001800187213 */ /* 0x000fe20000000000 */
[----:B-1----:R-:W-:Y:S02]  /*7c50*/  FMUL.FTZ R34, R25, R103 ;  /* 0x0000006719227220 */ /* 0x002fe40000410000 */
[----:B------:R-:W-:Y:S01]  /*7c60*/  IMAD.MOV.U32 R26, RZ, RZ, R28 ;  /* 0x000000ffff1a7224 */ /* 0x000fe200078e001c */
[----:B------:R-:W-:Y:S01]  /*7c70*/  I2FP.F32.S32 R24, R24 ;  /* 0x0000001800187245 */ /* 0x000fe20000201400 */
[----:B------:R-:W1:Y:S04]  /*7c80*/  MUFU.TANH R28, R104 ;  /* 0x00000068001c7308 */ /* 0x000e680000002400 */
[----:B--2---:R-:W-:Y:S01]  /*7c90*/  FFMA.FTZ R25, -R159, R24, R30 ;  /* 0x000000189f197223 */ /* 0x004fe2000001011e */
[----:B------:R-:W-:-:S03]  /*7ca0*/  IADD3 R30, PT, PT, R181, 0x30, -R32 ;  /* 0x00000030b51e7810 */ /* 0x000fc60007ffe820 */
[----:B------:R2:W3:Y:S01]  /*7cb0*/  MUFU.TANH R24, R34 ;  /* 0x0000002200187308 */ /* 0x0004e20000002400 */
[----:B------:R-:W-:Y:S02]  /*7cc0*/  IABS R30, R30 ;  /* 0x0000001e001e7213 */ /* 0x000fe40000000000 */
[----:B------:R-:W-:Y:S02]  /*7cd0*/  I2FP.F32.S32 R26, R26 ;  /* 0x0000001a001a7245 */ /* 0x000fe40000201400 */
[----:B------:R-:W-:Y:S01]  /*7ce0*/  FSEL R25, R25, -INF , !P4 ;  /* 0xff80000019197808 */ /* 0x000fe20006000000 */
[----:B--2---:R-:W-:Y:S01]  /*7cf0*/  FMUL.FTZ R34, R27, R103 ;  /* 0x000000671b227220 */ /* 0x004fe20000410000 */
[----:B------:R-:W-:-:S05]  /*7d00*/  I2FP.F32.S32 R27, R30 ;  /* 0x0000001e001b7245 */ /* 0x000fca0000201400 */
[C---:B-1----:R-:W-:Y:S01]  /*7d10*/  FFMA.FTZ R27, -R159.reuse, R27, R28 ;  /* 0x0000001b9f1b7223 */ /* 0x042fe2000001011c */
[----:B------:R-:W-:Y:S02]  /*7d20*/  VIADD R28, R102, 0xffffffd1 ;  /* 0xffffffd1661c7836 */ /* 0x000fe40000000000 */
[----:B---3--:R-:W-:Y:S01]  /*7d30*/  FFMA.FTZ R24, -R159, R26, R24 ;  /* 0x0000001a9f187223 */ /* 0x008fe20000010118 */
[----:B------:R-:W-:Y:S02]  /*7d40*/  FSEL R131, R25, -INF , !P6 ;  /* 0xff80000019837808 */ /* 0x000fe40007000000 */
[----:B------:R-:W-:Y:S02]  /*7d50*/  ISETP.GT.AND P4, PT, R117, R28, PT ;  /* 0x0000001c7500720c */ /* 0x000fe40003f84270 */
[----:B------:R-:W-:Y:S02]  /*7d60*/  ISETP.GE.AND P6, PT, R28, R167, PT ;  /* 0x000000a71c00720c */ /* 0x000fe40003fc6270 */
[----:B------:R-:W-:Y:S01]  /*7d70*/  FSEL R24, R24, -INF , !P4 ;  /* 0xff80000018187808 */ /* 0x000fe20006000000 */
[----:B------:R-:W-:Y:S01]  /*7d80*/  HMMA.16816.F32.BF16 R12, R112, R110, R12 ;  /* 0x0000006e700c723c */ /* 0x000fe2000004180c */
[----:B------:R-:W1:Y:S02]  /*7d90*/  MUFU.TANH R30, R34 ;  /* 0x00000022001e7308 */ /* 0x000e640000002400 */
[----:B------:R-:W-:Y:S01]  /*7da0*/  FSEL R115, R24, -INF , !P6 ;  /* 0xff80000018737808 */ /* 0x000fe20007000000 */
[----:B------:R-:W-:Y:S01]  /*7db0*/  FMUL.FTZ R24, R20, R103 ;  /* 0x0000006714187220 */ /* 0x000fe20000410000 */
[----:B------:R-:W-:-:S05]  /*7dc0*/  IADD3 R26, PT, PT, R181, 0x2f, -R32 ;  /* 0x0000002fb51a7810 */ /* 0x000fca0007ffe820 */
[----:B------:R-:W2:Y:S01]  /*7dd0*/  MUFU.TANH R24, R24 ;  /* 0x0000001800187308 */ /* 0x000ea20000002400 */
[----:B------:R-:W-:Y:S02]  /*7de0*/  IABS R26, R26 ;  /* 0x0000001a001a7213 */ /* 0x000fe40000000000 */
[----:B------:R-:W-:-:S05]  /*7df0*/  IADD3 R191, PT, PT, R179, 0x28, -R32 ;  /* 0x00000028b3bf7810 */ /* 0x000fca0007ffe820 */
[----:B------:R-:W3:Y:S01]  /*7e00*/  MUFU.TANH R22, R22 ;  /* 0x0000001600167308 */ /* 0x000ee20000002400 */
[----:B------:R-:W-:Y:S02]  /*7e10*/  I2FP.F32.S32 R26, R26 ;  /* 0x0000001a001a7245 */ /* 0x000fe40000201400 */
[----:B------:R-:W-:Y:S02]  /*7e20*/  FSEL R27, R27, -INF , !P3 ;  /* 0xff8000001b1b7808 */ /* 0x000fe40005800000 */
[----:B------:R-:W-:Y:S02]  /*7e30*/  IABS R191, R191 ;  /* 0x000000bf00bf7213 */ /* 0x000fe40000000000 */
[----:B------:R-:W-:Y:S01]  /*7e40*/  IADD3 R20, PT, PT, R181, 0x28, -R32 ;  /* 0x00000028b5147810 */ /* 0x000fe20007ffe820 */
[----:B-1----:R-:W-:Y:S01]  /*7e50*/  FFMA.FTZ R30, -R159, R26, R30 ;  /* 0x0000001a9f1e7223 */ /* 0x002fe2000001011e */
[----:B------:R-:W-:Y:S02]  /*7e60*/  FSEL R113, R27, -INF , !P5 ;  /* 0xff8000001b717808 */ /* 0x000fe40006800000 */
[----:B------:R-:W-:-:S02]  /*7e70*/  IABS R20, R20 ;  /* 0x0000001400147213 */ /* 0x000fc40000000000 */
[----:B------:R-:W-:Y:S02]  /*7e80*/  I2FP.F32.S32 R191, R191 ;  /* 0x000000bf00bf7245 */ /* 0x000fe40000201400 */
[----:B------:R-:W-:Y:S01]  /*7e90*/  ISETP.GT.AND P5, PT, R101, R28, PT ;  /* 0x0000001c6500720c */ /* 0x000fe20003fa4270 */
[----:B------:R-:W-:Y:S01]  /*7ea0*/  VIADD R26, R102, 0xffffffd8 ;  /* 0xffffffd8661a7836 */ /* 0x000fe20000000000 */
[----:B------:R-:W-:Y:S01]  /*7eb0*/  I2FP.F32.S32 R187, R20 ;  /* 0x0000001400bb7245 */ /* 0x000fe20000201400 */
[C---:B--2---:R-:W-:Y:S01]  /*7ec0*/  FFMA.FTZ R191, -R159.reuse, R191, R24 ;  /* 0x000000bf9fbf7223 */ /* 0x044fe20000010118 */
[----:B------:R-:W-:Y:S01]  /*7ed0*/  ISETP.GE.AND P3, PT, R28, R166, PT ;  /* 0x000000a61c00720c */ /* 0x000fe20003f66270 */
[----:B------:R-:W1:Y:S01]  /*7ee0*/  MUFU.TANH R24, R21 ;  /* 0x0000001500187308 */ /* 0x000e620000002400 */
[----:B------:R-:W-:Y:S01]  /*7ef0*/  FSEL R109, R30, -INF , !P5 ;  /* 0xff8000001e6d7808 */ /* 0x000fe20006800000 */
[----:B---3--:R-:W-:Y:S01]  /*7f00*/  FFMA.FTZ R187, -R159, R187, R22 ;  /* 0x000000bb9fbb7223 */ /* 0x008fe20000010116 */
[----:B------:R-:W-:-:S02]  /*7f10*/  ISETP.GT.AND P4, PT, R117, R26, PT ;  /* 0x0000001a7500720c */ /* 0x000fc40003f84270 */
[----:B------:R-:W-:Y:S01]  /*7f20*/  FSEL R109, R109, -INF , !P3 ;  /* 0xff8000006d6d7808 */ /* 0x000fe20005800000 */
[----:B------:R-:W-:Y:S01]  /*7f30*/  FMUL.FTZ R25, R16, R103 ;  /* 0x0000006710197220 */ /* 0x000fe20000410000 */
[----:B------:R-:W-:Y:S02]  /*7f40*/  ISETP.GT.AND P3, PT, R101, R26, PT ;  /* 0x0000001a6500720c */ /* 0x000fe40003f64270 */
[----:B------:R-:W-:Y:S01]  /*7f50*/  IADD3 R20, PT, PT, R179, 0x27, -R32 ;  /* 0x00000027b3147810 */ /* 0x000fe20007ffe820 */
[----:B------:R-:W-:Y:S01]  /*7f60*/  VIADD R22, R102, 0xffffffd9 ;  /* 0xffffffd966167836 */ /* 0x000fe20000000000 */
[C---:B------:R-:W-:Y:S01]  /*7f70*/  ISETP.GE.AND P6, PT, R26.reuse, R167, PT ;  /* 0x000000a71a00720c */ /* 0x040fe20003fc6270 */
[----:B------:R-:W2:Y:S01]  /*7f80*/  MUFU.TANH R16, R25 ;  /* 0x0000001900107308 */ /* 0x000ea20000002400 */
[----:B------:R-:W-:Y:S02]  /*7f90*/  ISETP.GE.AND P5, PT, R26, R166, PT ;  /* 0x000000a61a00720c */ /* 0x000fe40003fa6270 */
[----:B------:R-:W-:-:S02]  /*7fa0*/  FSEL R191, R191, -INF , !P4 ;  /* 0xff800000bfbf7808 */ /* 0x000fc40006000000 */
[----:B------:R-:W-:Y:S02]  /*7fb0*/  FSEL R187, R187, -INF , !P3 ;  /* 0xff800000bbbb7808 */ /* 0x000fe40005800000 */
[----:B------:R-:W-:Y:S02]  /*7fc0*/  IABS R20, R20 ;  /* 0x0000001400147213 */ /* 0x000fe40000000000 */
[----:B------:R-:W-:Y:S02]  /*7fd0*/  FSEL R191, R191, -INF , !P6 ;  /* 0xff800000bfbf7808 */ /* 0x000fe40007000000 */
[----:B------:R-:W-:Y:S02]  /*7fe0*/  FSEL R187, R187, -INF , !P5 ;  /* 0xff800000bbbb7808 */ /* 0x000fe40006800000 */
[----:B------:R-:W-:Y:S02]  /*7ff0*/  ISETP.GT.AND P4, PT, R117, R22, PT ;  /* 0x000000167500720c */ /* 0x000fe40003f84270 */
[----:B------:R-:W-:-:S02]  /*8000*/  ISETP.GE.AND P6, PT, R22, R167, PT ;  /* 0x000000a71600720c */ /* 0x000fc40003fc6270 */
[----:B------:R-:W-:Y:S02]  /*8010*/  ISETP.GE.AND P3, PT, R22, R166, PT ;  /* 0x000000a61600720c */ /* 0x000fe40003f66270 */
[----:B------:R-:W-:Y:S02]  /*8020*/  ISETP.GT.AND P5, PT, R101, R22, PT ;  /* 0x000000166500720c */ /* 0x000fe40003fa4270 */
[----:B------:R-:W-:Y:S02]  /*8030*/  I2FP.F32.S32 R20, R20 ;  /* 0x0000001400147245 */ /* 0x000fe40000201400 */
        /* <DEDUP_REMOVED lines=15> */
[----:B------:R-:W-:Y:S01]  /*8130*/  I2FP.F32.S32 R18, R18 ;  /* 0x0000001200127245 */ /* 0x000fe20000201400 */
[----:B------:R-:W-:-:S03]  /*8140*/  VIADD R20, R102, 0xffffffe0 ;  /* 0xffffffe066147836 */ /* 0x000fc60000000000 */
[----:B------:R-:W-:Y:S02]  /*8150*/  FSEL R23, R23, -INF , !P5 ;  /* 0xff80000017177808 */ /* 0x000fe40006800000 */
[----:B------:R-:W-:Y:S02]  /*8160*/  FSEL R21, R21, -INF , !P4 ;  /* 0xff80000015157808 */ /* 0x000fe40006000000 */
[----:B------:R-:W-:Y:S01]  /*8170*/  FSEL R189, R23, -INF , !P3 ;  /* 0xff80000017bd7808 */ /* 0x000fe20005800000 */
[----:B--2---:R-:W-:Y:S01]  /*8180*/  FFMA.FTZ R22, -R159, R18, R22 ;  /* 0x000000129f167223 */ /* 0x004fe20000010116 */
[-C--:B------:R-:W-:Y:S02]  /*8190*/  ISETP.GT.AND P4, PT, R117, R20.reuse, PT ;  /* 0x000000147500720c */ /* 0x080fe40003f84270 */
[----:B------:R-:W-:Y:S01]  /*81a0*/  ISETP.GT.AND P3, PT, R101, R20, PT ;  /* 0x000000146500720c */ /* 0x000fe20003f64270 */
[----:B------:R-:W-:Y:S01]  /*81b0*/  VIADD R18, R102, 0xffffffe1 ;  /* 0xffffffe166127836 */ /* 0x000fe20000000000 */
[----:B------:R-:W-:-:S02]  /*81c0*/  FSEL R193, R21, -INF , !P6 ;  /* 0xff80000015c17808 */ /* 0x000fc40007000000 */
[C---:B------:R-:W-:Y:S02]  /*81d0*/  ISETP.GE.AND P6, PT, R20.reuse, R167, PT ;  /* 0x000000a71400720c */ /* 0x040fe40003fc6270 */
[----:B------:R-:W-:Y:S02]  /*81e0*/  ISETP.GE.AND P5, PT, R20, R166, PT ;  /* 0x000000a61400720c */ /* 0x000fe40003fa6270 */
[----:B------:R-:W-:Y:S02]  /*81f0*/  FSEL R16, R16, -INF , !P4 ;  /* 0xff80000010107808 */ /* 0x000fe40006000000 */
[----:B------:R-:W-:Y:S01]  /*8200*/  FSEL R128, R22, -INF , !P3 ;  /* 0xff80000016807808 */ /* 0x000fe20005800000 */
[-C--:B------:R-:W-:Y:S01]  /*8210*/  FMUL.FTZ R19, R19, R103.reuse ;  /* 0x0000006713137220 */ /* 0x080fe20000410000 */
[----:B------:R-:W-:Y:S02]  /*8220*/  FSEL R126, R16, -INF , !P6 ;  /* 0xff800000107e7808 */ /* 0x000fe40007000000 */
[----:B------:R-:W-:Y:S01]  /*8230*/  FSEL R128, R128, -INF , !P5 ;  /* 0xff80000080807808 */ /* 0x000fe20006800000 */
[----:B------:R-:W-:Y:S01]  /*8240*/  FMUL.FTZ R17, R17, R103 ;  /* 0x0000006711117220 */ /* 0x000fe20000410000 */
[----:B------:R-:W-:-:S02]  /*8250*/  ISETP.GT.AND P4, PT, R117, R18, PT ;  /* 0x000000127500720c */ /* 0x000fc40003f84270 */
[C---:B------:R-:W-:Y:S02]  /*8260*/  ISETP.GE.AND P6, PT, R18.reuse, R167, PT ;  /* 0x000000a71200720c */ /* 0x040fe40003fc6270 */
[----:B------:R-:W-:Y:S02]  /*8270*/  ISETP.GE.AND P3, PT, R18, R166, PT ;  /* 0x000000a61200720c */ /* 0x000fe40003f66270 */
[----:B------:R-:W-:Y:S02]  /*8280*/  ISETP.GT.AND P5, PT, R101, R18, PT ;  /* 0x000000126500720c */ /* 0x000fe40003fa4270 */
[----:B------:R-:W1:Y:S01]  /*8290*/  MUFU.TANH R18, R19 ;  /* 0x0000001300127308 */ /* 0x000e620000002400 */
[--C-:B------:R-:W-:Y:S02]  /*82a0*/  IADD3 R16, PT, PT, R181, 0x1f, -R32.reuse ;  /* 0x0000001fb5107810 */ /* 0x100fe40007ffe820 */
[----:B------:R-:W-:-:S05]  /*82b0*/  IADD3 R173, PT, PT, R179, 0x1f, -R32 ;  /* 0x0000001fb3ad7810 */ /* 0x000fca0007ffe820 */
[----:B------:R2:W3:Y:S01]  /*82c0*/  MUFU.TANH R20, R17 ;  /* 0x0000001100147308 */ /* 0x0004e20000002400 */
[----:B------:R-:W-:Y:S02]  /*82d0*/  IABS R16, R16 ;  /* 0x0000001000107213 */ /* 0x000fe40000000000 */
[----:B------:R-:W-:Y:S02]  /*82e0*/  IABS R173, R173 ;  /* 0x000000ad00ad7213 */ /* 0x000fe40000000000 */
[----:B------:R-:W-:Y:S02]  /*82f0*/  I2FP.F32.S32 R111, R16 ;  /* 0x00000010006f7245 */ /* 0x000fe40000201400 */
[----:B------:R-:W-:-:S03]  /*8300*/  I2FP.F32.S32 R173, R173 ;  /* 0x000000ad00ad7245 */ /* 0x000fc60000201400 */
[C---:B-1----:R-:W-:Y:S01]  /*8310*/  FFMA.FTZ R111, -R159.reuse, R111, R18 ;  /* 0x0000006f9f6f7223 */ /* 0x042fe20000010112 */
[----:B--2---:R-:W-:Y:S01]  /*8320*/  FMUL.FTZ R17, R12, R103 ;  /* 0x000000670c117220 */ /* 0x004fe20000410000 */
[----:B---3--:R-:W-:-:S03]  /*8330*/  FFMA.FTZ R173, -R159, R173, R20 ;  /* 0x000000ad9fad7223 */ /* 0x008fc60000010114 */
[----:B------:R-:W1:Y:S01]  /*8340*/  MUFU.TANH R18, R17 ;  /* 0x0000001100127308 */ /* 0x000e620000002400 */
[----:B------:R-:W-:Y:S01]  /*8350*/  IADD3 R12, PT, PT, R179, 0x18, -R32 ;  /* 0x00000018b30c7810 */ /* 0x000fe20007ffe820 */
[----:B------:R-:W-:Y:S01]  /*8360*/  VIADD R16, R102, 0xffffffe8 ;  /* 0xffffffe866107836 */ /* 0x000fe20000000000 */
[----:B------:R-:W-:Y:S02]  /*8370*/  FSEL R173, R173, -INF , !P4 ;  /* 0xff800000adad7808 */ /* 0x000fe40006000000 */
[----:B------:R-:W-:Y:S02]  /*8380*/  FSEL R111, R111, -INF , !P5 ;  /* 0xff8000006f6f7808 */ /* 0x000fe40006800000 */
[----:B------:R-:W-:Y:S02]  /*8390*/  IABS R12, R12 ;  /* 0x0000000c000c7213 */ /* 0x000fe40000000000 */
[----:B------:R-:W-:Y:S02]  /*83a0*/  FSEL R173, R173, -INF , !P6 ;  /* 0xff800000adad7808 */ /* 0x000fe40007000000 */
[----:B------:R-:W-:-:S02]  /*83b0*/  FSEL R111, R111, -INF , !P3 ;  /* 0xff8000006f6f7808 */ /* 0x000fc40005800000 */
[----:B------:R-:W-:Y:S02]  /*83c0*/  ISETP.GT.AND P4, PT, R117, R16, PT ;  /* 0x000000107500720c */ /* 0x000fe40003f84270 */
[C---:B------:R-:W-:Y:S02]  /*83d0*/  ISETP.GE.AND P6, PT, R16.reuse, R167, PT ;  /* 0x000000a71000720c */ /* 0x040fe40003fc6270 */
[----:B------:R-:W-:Y:S02]  /*83e0*/  ISETP.GE.AND P5, PT, R16, R166, PT ;  /* 0x000000a61000720c */ /* 0x000fe40003fa6270 */
[----:B------:R-:W-:Y:S02]  /*83f0*/  ISETP.GT.AND P3, PT, R101, R16, PT ;  /* 0x000000106500720c */ /* 0x000fe40003f64270 */
[----:B------:R-:W-:Y:S01]  /*8400*/  I2FP.F32.S32 R12, R12 ;  /* 0x0000000c000c7245 */ /* 0x000fe20000201400 */
[-C--:B------:R-:W-:Y:S01]  /*8410*/  FMUL.FTZ R20, R13, R103.reuse ;  /* 0x000000670d147220 */ /* 0x080fe20000410000 */
[----:B------:R-:W-:Y:S01]  /*8420*/  IADD3 R16, PT, PT, R179, 0x17, -R32 ;  /* 0x00000017b3107810 */ /* 0x000fe20007ffe820 */
[----:B------:R-:W-:-:S02]  /*8430*/  FMUL.FTZ R19, R14, R103 ;  /* 0x000000670e137220 */ /* 0x000fc40000410000 */
[----:B-1----:R-:W-:Y:S01]  /*8440*/  FFMA.FTZ R13, -R159, R12, R18 ;  /* 0x0000000c9f0d7223 */ /* 0x002fe20000010112 */
[----:B------:R-:W-:Y:S01]  /*8450*/  IABS R16, R16 ;  /* 0x0000001000107213 */ /* 0x000fe20000000000 */
[----:B------:R-:W1:Y:S04]  /*8460*/  MUFU.TANH R12, R20 ;  /* 0x00000014000c7308 */ /* 0x000e680000002400 */
[----:B------:R-:W-:Y:S02]  /*8470*/  IMAD.MOV.U32 R14, RZ, RZ, R16 ;  /* 0x000000ffff0e7224 */ /* 0x000fe400078e0010 */
[----:B------:R-:W-:Y:S02]  /*8480*/  FMUL.FTZ R18, R15, R103 ;  /* 0x000000670f127220 */ /* 0x000fe40000410000 */
[----:B------:R-:W2:Y:S01]  /*8490*/  MUFU.TANH R16, R19 ;  /* 0x0000001300107308 */ /* 0x000ea20000002400 */
[----:B------:R-:W-:-:S02]  /*84a0*/  IADD3 R17, PT, PT, R181, 0x18, -R32 ;  /* 0x00000018b5117810 */ /* 0x000fc40007ffe820 */
[----:B------:R-:W-:Y:S02]  /*84b0*/  I2FP.F32.S32 R14, R14 ;  /* 0x0000000e000e7245 */ /* 0x000fe40000201400 */
[----:B------:R-:W-:-:S03]  /*84c0*/  IABS R17, R17 ;  /* 0x0000001100117213 */ /* 0x000fc60000000000 */
[----:B------:R-:W3:Y:S01]  /*84d0*/  MUFU.TANH R18, R18 ;  /* 0x0000001200127308 */ /* 0x000ee20000002400 */
[----:B------:R-:W-:Y:S01]  /*84e0*/  I2FP.F32.S32 R15, R17 ;  /* 0x00000011000f7245 */ /* 0x000fe20000201400 */
[----:B-1----:R-:W-:Y:S01]  /*84f0*/  FFMA.FTZ R12, -R159, R14, R12 ;  /* 0x0000000e9f0c7223 */ /* 0x002fe2000001010c */
[----:B------:R-:W-:-:S04]  /*8500*/  IADD3 R14, PT, PT, R181, 0x17, -R32 ;  /* 0x00000017b50e7810 */ /* 0x000fc80007ffe820 */
[----:B------:R-:W-:Y:S01]  /*8510*/  IABS R14, R14 ;  /* 0x0000000e000e7213 */ /* 0x000fe20000000000 */
[----:B--2---:R-:W-:Y:S01]  /*8520*/  FFMA.FTZ R15, -R159, R15, R16 ;  /* 0x0000000f9f0f7223 */ /* 0x004fe20000010110 */
[----:B------:R-:W-:Y:S02]  /*8530*/  VIADD R16, R102, 0xffffffe9 ;  /* 0xffffffe966107836 */ /* 0x000fe40000000000 */
[----:B------:R-:W-:Y:S01]  /*8540*/  I2FP.F32.S32 R14, R14 ;  /* 0x0000000e000e7245 */ /* 0x000fe20000201400 */
[----:B------:R-:W-:Y:S01]  /*8550*/  FMUL.FTZ R8, R8, R103 ;  /* 0x0000006708087220 */ /* 0x000fe20000410000 */
[----:B------:R-:W-:Y:S02]  /*8560*/  FSEL R13, R13, -INF , !P4 ;  /* 0xff8000000d0d7808 */ /* 0x000fe40006000000 */
[----:B------:R-:W-:Y:S02]  /*8570*/  FSEL R15, R15, -INF , !P3 ;  /* 0xff8000000f0f7808 */ /* 0x000fe40005800000 */
[----:B------:R-:W-:Y:S01]  /*8580*/  ISETP.GT.AND P4, PT, R117, R16, PT ;  /* 0x000000107500720c */ /* 0x000fe20003f84270 */
[----:B---3--:R-:W-:Y:S01]  /*8590*/  FFMA.FTZ R18, -R159, R14, R18 ;  /* 0x0000000e9f127223 */ /* 0x008fe20000010112 */
[----:B------:R-:W-:Y:S01]  /*85a0*/  FSEL R112, R15, -INF , !P5 ;  /* 0xff8000000f707808 */ /* 0x000fe20006800000 */
[----:B------:R-:W1:Y:S01]  /*85b0*/  MUFU.TANH R8, R8 ;  /* 0x0000000800087308 */ /* 0x000e620000002400 */
[----:B------:R-:W-:-:S02]  /*85c0*/  FSEL R175, R13, -INF , !P6 ;  /* 0xff8000000daf7808 */ /* 0x000fc40007000000 */
[----:B------:R-:W-:Y:S02]  /*85d0*/  ISETP.GT.AND P5, PT, R101, R16, PT ;  /* 0x000000106500720c */ /* 0x000fe40003fa4270 */
[----:B------:R-:W-:Y:S02]  /*85e0*/  ISETP.GE.AND P6, PT, R16, R167, PT ;  /* 0x000000a71000720c */ /* 0x000fe40003fc6270 */
[----:B------:R-:W-:Y:S01]  /*85f0*/  FSEL R12, R12, -INF , !P4 ;  /* 0xff8000000c0c7808 */ /* 0x000fe20006000000 */
[----:B------:R-:W-:Y:S01]  /*8600*/  VIADD R14, R102, 0xfffffff0 ;  /* 0xfffffff0660e7836 */ /* 0x000fe20000000000 */
[----:B------:R-:W-:Y:S02]  /*8610*/  ISETP.GE.AND P3, PT, R16, R166, PT ;  /* 0x000000a61000720c */ /* 0x000fe40003f66270 */
[----:B------:R-:W-:Y:S02]  /*8620*/  FSEL R129, R18, -INF , !P5 ;  /* 0xff80000012817808 */ /* 0x000fe40006800000 */
[----:B------:R-:W-:-:S02]  /*8630*/  FSEL R174, R12, -INF , !P6 ;  /* 0xff8000000cae7808 */ /* 0x000fc40007000000 */
[----:B------:R-:W-:Y:S02]  /*8640*/  IADD3 R12, PT, PT, R179, 0x10, -R32 ;  /* 0x00000010b30c7810 */ /* 0x000fe40007ffe820 */
[----:B------:R-:W-:Y:S02]  /*8650*/  FSEL R129, R129, -INF , !P3 ;  /* 0xff80000081817808 */ /* 0x000fe40005800000 */
[----:B------:R-:W-:Y:S02]  /*8660*/  ISETP.GT.AND P4, PT, R117, R14, PT ;  /* 0x0000000e7500720c */ /* 0x000fe40003f84270 */
[C---:B------:R-:W-:Y:S01]  /*8670*/  ISETP.GE.AND P6, PT, R14.reuse, R167, PT ;  /* 0x000000a70e00720c */ /* 0x040fe20003fc6270 */
[----:B------:R-:W-:Y:S01]  /*8680*/  BAR.SYNC.DEFER_BLOCKING 0x0 ;  /* 0x0000000000007b1d */ /* 0x000fe20000010000 */
[----:B------:R-:W-:Y:S02]  /*8690*/  ISETP.GE.AND P5, PT, R14, R166, PT ;  /* 0x000000a60e00720c */ /* 0x000fe40003fa6270 */
[----:B------:R-:W-:Y:S01]  /*86a0*/  ISETP.GT.AND P3, PT, R101, R14, PT ;  /* 0x0000000e6500720c */ /* 0x000fe20003f64270 */
[----:B------:R-:W-:Y:S01]  /*86b0*/  FMUL.FTZ R14, R10, R103 ;  /* 0x000000670a0e7220 */ /* 0x000fe20000410000 */
[----:B------:R-:W-:-:S02]  /*86c0*/  IABS R12, R12 ;  /* 0x0000000c000c7213 */ /* 0x000fc40000000000 */
[----:B------:R-:W-:Y:S02]  /*86d0*/  IADD3 R10, PT, PT, R181, 0x10, -R32 ;  /* 0x00000010b50a7810 */ /* 0x000fe40007ffe820 */
[----:B------:R-:W-:Y:S02]  /*86e0*/  I2FP.F32.S32 R12, R12 ;  /* 0x0000000c000c7245 */ /* 0x000fe40000201400 */
[----:B------:R-:W-:Y:S01]  /*86f0*/  IABS R10, R10 ;  /* 0x0000000a000a7213 */ /* 0x000fe20000000000 */
[----:B------:R-:W2:Y:S02]  /*8700*/  MUFU.TANH R14, R14 ;  /* 0x0000000e000e7308 */ /* 0x000ea40000002400 */
[----:B-1----:R-:W-:Y:S01]  /*8710*/  FFMA.FTZ R12, -R159, R12, R8 ;  /* 0x0000000c9f0c7223 */ /* 0x002fe20000010108 */
[----:B------:R-:W-:Y:S01]  /*8720*/  I2FP.F32.S32 R13, R10 ;  /* 0x0000000a000d7245 */ /* 0x000fe20000201400 */
[-C--:B------:R-:W-:Y:S01]  /*8730*/  FMUL.FTZ R8, R9, R103.reuse ;  /* 0x0000006709087220 */ /* 0x080fe20000410000 */
[----:B------:R-:W-:-:S02]  /*8740*/  FMUL.FTZ R10, R11, R103 ;  /* 0x000000670b0a7220 */ /* 0x000fc40000410000 */
[----:B------:R-:W-:-:S03]  /*8750*/  FSEL R12, R12, -INF , !P4 ;  /* 0xff8000000c0c7808 */ /* 0x000fc60006000000 */
[----:B------:R-:W1:Y:S01]  /*8760*/  MUFU.TANH R8, R8 ;  /* 0x0000000800087308 */ /* 0x000e620000002400 */
[----:B------:R-:W-:Y:S01]  /*8770*/  FSEL R130, R12, -INF , !P6 ;  /* 0xff8000000c827808 */ /* 0x000fe20007000000 */
[----:B------:R-:W-:Y:S01]  /*8780*/  FMUL.FTZ R12, R4, R103 ;  /* 0x00000067040c7220 */ /* 0x000fe20000410000 */
[----:B------:R-:W-:-:S05]  /*8790*/  IADD3 R11, PT, PT, R179, 0xf, -R32 ;  /* 0x0000000fb30b7810 */ /* 0x000fca0007ffe820 */
[----:B------:R-:W3:Y:S01]  /*87a0*/  MUFU.TANH R10, R10 ;  /* 0x0000000a000a7308 */ /* 0x000ee20000002400 */
[----:B------:R-:W-:Y:S01]  /*87b0*/  IADD3 R4, PT, PT, R181, 0xf, -R32 ;  /* 0x0000000fb5047810 */ /* 0x000fe20007ffe820 */
[----:B--2---:R-:W-:Y:S01]  /*87c0*/  FFMA.FTZ R9, -R159, R13, R14 ;  /* 0x0000000d9f097223 */ /* 0x004fe2000001010e */
[----:B------:R-:W-:Y:S02]  /*87d0*/  IABS R11, R11 ;  /* 0x0000000b000b7213 */ /* 0x000fe40000000000 */
[----:B------:R-:W-:Y:S01]  /*87e0*/  IABS R4, R4 ;  /* 0x0000000400047213 */ /* 0x000fe20000000000 */
[----:B------:R-:W-:Y:S01]  /*87f0*/  VIADD R14, R102, 0xfffffff1 ;  /* 0xfffffff1660e7836 */ /* 0x000fe20000000000 */
[----:B------:R-:W-:Y:S02]  /*8800*/  I2FP.F32.S32 R11, R11 ;  /* 0x0000000b000b7245 */ /* 0x000fe40000201400 */
[----:B------:R-:W-:Y:S02]  /*8810*/  I2FP.F32.S32 R13, R4 ;  /* 0x00000004000d7245 */ /* 0x000fe40000201400 */
[----:B------:R-:W-:Y:S01]  /*8820*/  FSEL R9, R9, -INF , !P3 ;  /* 0xff80000009097808 */ /* 0x000fe20005800000 */
[----:B-1----:R-:W-:Y:S01]  /*8830*/  FFMA.FTZ R8, -R159, R11, R8 ;  /* 0x0000000b9f087223 */ /* 0x002fe20000010108 */
[----:B------:R-:W-:Y:S01]  /*8840*/  FMUL.FTZ R6, R6, R103 ;  /* 0x0000006706067220 */ /* 0x000fe20000410000 */
[----:B------:R-:W-:-:S02]  /*8850*/  ISETP.GT.AND P4, PT, R117, R14, PT ;  /* 0x0000000e7500720c */ /* 0x000fc40003f84270 */
[----:B------:R-:W-:Y:S01]  /*8860*/  FSEL R172, R9, -INF , !P5 ;  /* 0xff80000009ac7808 */ /* 0x000fe20006800000 */
[----:B---3--:R-:W-:Y:S01]  /*8870*/  FFMA.FTZ R10, -R159, R13, R10 ;  /* 0x0000000d9f0a7223 */ /* 0x008fe2000001010a */
[----:B------:R-:W-:Y:S01]  /*8880*/  ISETP.GT.AND P5, PT, R101, R14, PT ;  /* 0x0000000e6500720c */ /* 0x000fe20003fa4270 */
[----:B------:R-:W-:Y:S01]  /*8890*/  VIADD R4, R102, 0xfffffff8 ;  /* 0xfffffff866047836 */ /* 0x000fe20000000000 */
[C---:B------:R-:W-:Y:S01]  /*88a0*/  ISETP.GE.AND P6, PT, R14.reuse, R167, PT ;  /* 0x000000a70e00720c */ /* 0x040fe20003fc6270 */
[----:B------:R-:W1:Y:S01]  /*88b0*/  MUFU.TANH R6, R6 ;  /* 0x0000000600067308 */ /* 0x000e620000002400 */
[----:B------:R-:W-:Y:S02]  /*88c0*/  ISETP.GE.AND P3, PT, R14, R166, PT ;  /* 0x000000a60e00720c */ /* 0x000fe40003f66270 */
[----:B------:R-:W-:Y:S02]  /*88d0*/  FSEL R8, R8, -INF , !P4 ;  /* 0xff80000008087808 */ /* 0x000fe40006000000 */
[----:B------:R-:W-:Y:S01]  /*88e0*/  FSEL R153, R10, -INF , !P5 ;  /* 0xff8000000a997808 */ /* 0x000fe20006800000 */
[----:B------:R-:W-:Y:S01]  /*88f0*/  FMUL.FTZ R5, R5, R103 ;  /* 0x0000006705057220 */ /* 0x000fe20000410000 */
[----:B------:R-:W-:-:S02]  /*8900*/  FSEL R171, R8, -INF , !P6 ;  /* 0xff80000008ab7808 */ /* 0x000fc40007000000 */
[----:B------:R-:W-:Y:S02]  /*8910*/  FSEL R153, R153, -INF , !P3 ;  /* 0xff80000099997808 */ /* 0x000fe40005800000 */
[----:B------:R-:W-:Y:S02]  /*8920*/  ISETP.GT.AND P4, PT, R117, R4, PT ;  /* 0x000000047500720c */ /* 0x000fe40003f84270 */
[C---:B------:R-:W-:Y:S02]  /*8930*/  ISETP.GE.AND P6, PT, R4.reuse, R167, PT ;  /* 0x000000a70400720c */ /* 0x040fe40003fc6270 */
[----:B------:R-:W-:Y:S02]  /*8940*/  ISETP.GE.AND P5, PT, R4, R166, PT ;  /* 0x000000a60400720c */ /* 0x000fe40003fa6270 */
[----:B------:R-:W-:Y:S02]  /*8950*/  ISETP.GT.AND P3, PT, R101, R4, PT ;  /* 0x000000046500720c */ /* 0x000fe40003f64270 */
[----:B------:R-:W2:Y:S01]  /*8960*/  MUFU.TANH R4, R5 ;  /* 0x0000000500047308 */ /* 0x000ea20000002400 */
[----:B------:R-:W-:-:S02]  /*8970*/  IADD3 R8, PT, PT, R181, 0x8, -R32 ;  /* 0x00000008b5087810 */ /* 0x000fc40007ffe820 */
[C-C-:B------:R-:W-:Y:S02]  /*8980*/  IADD3 R9, PT, PT, R179.reuse, 0x8, -R32.reuse ;  /* 0x00000008b3097810 */ /* 0x140fe40007ffe820 */
[----:B------:R-:W-:Y:S02]  /*8990*/  IABS R8, R8 ;  /* 0x0000000800087213 */ /* 0x000fe40000000000 */
[----:B------:R-:W-:Y:S01]  /*89a0*/  IADD3 R179, PT, PT, R179, 0x7, -R32 ;  /* 0x00000007b3b37810 */ /* 0x000fe20007ffe820 */
[----:B------:R-:W3:Y:S01]  /*89b0*/  MUFU.TANH R12, R12 ;  /* 0x0000000c000c7308 */ /* 0x000ee20000002400 */
[----:B------:R-:W-:Y:S01]  /*89c0*/  FMUL.FTZ R7, R7, R103 ;  /* 0x0000006707077220 */ /* 0x000fe20000410000 */
[----:B------:R-:W-:Y:S02]  /*89d0*/  I2FP.F32.S32 R8, R8 ;  /* 0x0000000800087245 */ /* 0x000fe40000201400 */
[----:B------:R-:W-:Y:S01]  /*89e0*/  IABS R179, R179 ;  /* 0x000000b300b37213 */ /* 0x000fe20000000000 */
[----:B------:R-:W-:-:S02]  /*89f0*/  VIADD R102, R102, 0xfffffff9 ;  /* 0xfffffff966667836 */ /* 0x000fc40000000000 */
[----:B-1----:R-:W-:Y:S01]  /*8a00*/  FFMA.FTZ R8, -R159, R8, R6 ;  /* 0x000000089f087223 */ /* 0x002fe20000010106 */
[----:B------:R-:W1:Y:S01]  /*8a10*/  MUFU.TANH R10, R7 ;  /* 0x00000007000a7308 */ /* 0x000e620000002400 */
[----:B------:R-:W-:Y:S02]  /*8a20*/  I2FP.F32.S32 R179, R179 ;  /* 0x000000b300b37245 */ /* 0x000fe40000201400 */
[----:B------:R-:W-:Y:S02]  /*8a30*/  IABS R9, R9 ;  /* 0x0000000900097213 */ /* 0x000fe40000000000 */
[----:B------:R-:W-:Y:S01]  /*8a40*/  IADD3 R32, PT, PT, R181, 0x7, -R32 ;  /* 0x00000007b5207810 */ /* 0x000fe20007ffe820 */
[----:B--2---:R-:W-:Y:S01]  /*8a50*/  FFMA.FTZ R4, -R159, R179, R4 ;  /* 0x000000b39f047223 */ /* 0x004fe20000010104 */
[----:B------:R-:W-:Y:S02]  /*8a60*/  FSEL R8, R8, -INF , !P3 ;  /* 0xff80000008087808 */ /* 0x000fe40005800000 */
[----:B------:R-:W-:-:S02]  /*8a70*/  ISETP.GT.AND P3, PT, R117, R102, PT ;  /* 0x000000667500720c */ /* 0x000fc40003f64270 */
[----:B------:R-:W-:Y:S02]  /*8a80*/  I2FP.F32.S32 R9, R9 ;  /* 0x0000000900097245 */ /* 0x000fe40000201400 */
[----:B------:R-:W-:Y:S02]  /*8a90*/  IABS R32, R32 ;  /* 0x0000002000207213 */ /* 0x000fe40000000000 */
[----:B------:R-:W-:Y:S01]  /*8aa0*/  FSEL R4, R4, -INF , !P3 ;  /* 0xff80000004047808 */ /* 0x000fe20005800000 */
[----:B---3--:R-:W-:Y:S01]  /*8ab0*/  FFMA.FTZ R9, -R159, R9, R12 ;  /* 0x000000099f097223 */ /* 0x008fe2000001010c */
[----:B------:R-:W-:Y:S02]  /*8ac0*/  ISETP.GT.U32.AND P3, PT, R127, R150, PT ;  /* 0x000000967f00720c */ /* 0x000fe40003f64070 */
[----:B------:R-:W-:Y:S02]  /*8ad0*/  I2FP.F32.S32 R32, R32 ;  /* 0x0000002000207245 */ /* 0x000fe40000201400 */
[----:B------:R-:W-:-:S02]  /*8ae0*/  FSEL R9, R9, -INF , !P4 ;  /* 0xff80000009097808 */ /* 0x000fc40006000000 */
[----:B------:R-:W-:Y:S01]  /*8af0*/  ISETP.GT.AND P4, PT, R101, R102, PT ;  /* 0x000000666500720c */ /* 0x000fe20003f84270 */
[----:B-1----:R-:W-:Y:S01]  /*8b00*/  FFMA.FTZ R10, -R159, R32, R10 ;  /* 0x000000209f0a7223 */ /* 0x002fe2000001010a */
[----:B------:R-:W-:Y:S02]  /*8b10*/  FSEL R181, R9, -INF , !P6 ;  /* 0xff80000009b57808 */ /* 0x000fe40007000000 */
[----:B------:R-:W-:Y:S01]  /*8b20*/  FSEL R179, R8, -INF , !P5 ;  /* 0xff80000008b37808 */ /* 0x000fe20006800000 */
[----:B------:R-:W-:Y:S01]  /*8b30*/  BSSY.RECONVERGENT B1, `(.L_x_13165) ;  /* 0x0000085000017945 */ /* 0x000fe20003800200 */
        /* <DEDUP_REMOVED lines=70> */
.L_x_13168:
        /* <DEDUP_REMOVED lines=8> */
.L_x_13169:
[----:B------:R-:W-:Y:S05]  /*9020*/  BSYNC.RECONVERGENT B0 ;  /* 0x0000000000007941 */ /* 0x000fea0003800200 */
.L_x_13167:
        /* <DEDUP_REMOVED lines=53> */
.L_x_13166:
[----:B------:R-:W-:Y:S05]  /*9380*/  BSYNC.RECONVERGENT B1 ;  /* 0x0000000000017941 */ /* 0x000fea0003800200 */
.L_x_13165:
        /* <DEDUP_REMOVED lines=43> */
[-C--:B------:R-:W-:Y:S01]  /*9640*/  FFMA.FTZ R106, R35, R183.reuse, -R184 ;  /* 0x000000b7236a7223 */ /* 0x080fe200000108b8 */
[----:B------:R-:W-:Y:S01]  /*9650*/  FADD.FTZ R108, R0, -R5 ;  /* 0x80000005006c7221 */ /* 0x000fe20000010000 */
[----:B------:R-:W1:Y:S01]  /*9660*/  LDSM.16.MT88.4 R32, [R132+0x8000] ;  /* 0x008000008420783b */ /* 0x000e620000004200 */
[-C--:B------:R-:W-:Y:S01]  /*9670*/  FFMA.FTZ R100, R195, R183.reuse, -R182 ;  /* 0x000000b7c3647223 */ /* 0x080fe200000108b6 */
[-CC-:B------:R-:W-:Y:S01]  /*9680*/  FFMA.FTZ R103, R29, R183.reuse, -R184.reuse ;  /* 0x000000b71d677223 */ /* 0x180fe200000108b8 */
[----:B------:R-:W-:Y:S01]  /*9690*/  FMUL.FTZ R108, R183, R108 ;  /* 0x0000006cb76c7220 */ /* 0x000fe20000410000 */
[-CC-:B------:R-:W-:Y:S01]  /*96a0*/  FFMA.FTZ R0, R31, R183.reuse, -R184.reuse ;  /* 0x000000b71f007223 */ /* 0x180fe200000108b8 */
[----:B------:R-:W2:Y:S01]  /*96b0*/  MUFU.EX2 R185, R185 ;  /* 0x000000b900b97308 */ /* 0x000ea20000000800 */
[-C--:B------:R-:W-:Y:S01]  /*96c0*/  FFMA.FTZ R170, R113, R183.reuse, -R184 ;  /* 0x000000b771aa7223 */ /* 0x080fe200000108b8 */
        /* <DEDUP_REMOVED lines=8> */
[-C--:B------:R-:W-:Y:S01]  /*9750*/  FFMA.FTZ R109, R189, R183.reuse, -R184 ;  /* 0x000000b7bd6d7223 */ /* 0x080fe200000108b8 */
[-C--:B------:R-:W-:Y:S01]  /*9760*/  FFMA.FTZ R188, R126, R183.reuse, -R182 ;  /* 0x000000b77ebc7223 */ /* 0x080fe200000108b6 */
[----:B------:R-:W4:Y:S01]  /*9770*/  MUFU.EX2 R102, R102 ;  /* 0x0000006600667308 */ /* 0x000f220000000800 */
[----:B------:R-:W-:Y:S01]  /*9780*/  FFMA.FTZ R187, R128, R183, -R184 ;  /* 0x000000b780bb7223 */ /* 0x000fe200000108b8 */
[-C--:B--2---:R-:W-:Y:S01]  /*9790*/  FMUL.FTZ R4, R96, R185.reuse ;  /* 0x000000b960047220 */ /* 0x084fe20000410000 */
[-C--:B------:R-:W-:Y:S01]  /*97a0*/  FMUL.FTZ R5, R97, R185.reuse ;  /* 0x000000b961057220 */ /* 0x080fe20000410000 */
[----:B------:R-:W-:Y:S01]  /*97b0*/  MUFU.EX2 R101, R101 ;  /* 0x0000006500657308 */ /* 0x000fe20000000800 */
[-C--:B------:R-:W-:Y:S01]  /*97c0*/  FMUL.FTZ R28, R72, R185.reuse ;  /* 0x000000b9481c7220 */ /* 0x080fe20000410000 */
[-C--:B---3--:R-:W-:Y:S01]  /*97d0*/  FMUL.FTZ R6, R98, R108.reuse ;  /* 0x0000006c62067220 */ /* 0x088fe20000410000 */
[-C--:B------:R-:W-:Y:S01]  /*97e0*/  FMUL.FTZ R7, R99, R108.reuse ;  /* 0x0000006c63077220 */ /* 0x080fe20000410000 */
[----:B------:R-:W2:Y:S01]  /*97f0*/  MUFU.EX2 R100, R100 ;  /* 0x0000006400647308 */ /* 0x000ea20000000800 */
[-C--:B------:R-:W-:Y:S01]  /*9800*/  FMUL.FTZ R29, R73, R185.reuse ;  /* 0x000000b9491d7220 */ /* 0x080fe20000410000 */
[-C--:B------:R-:W-:Y:S01]  /*9810*/  FMUL.FTZ R30, R74, R108.reuse ;  /* 0x0000006c4a1e7220 */ /* 0x080fe20000410000 */
[----:B------:R-:W-:Y:S01]  /*9820*/  FMUL.FTZ R31, R75, R108 ;  /* 0x0000006c4b1f7220 */ /* 0x000fe20000410000 */
[----:B------:R-:W-:Y:S01]  /*9830*/  MUFU.EX2 R107, R107 ;  /* 0x0000006b006b7308 */ /* 0x000fe20000000800 */
[-C--:B------:R-:W-:Y:S01]  /*9840*/  FMUL.FTZ R68, R68, R185.reuse ;  /* 0x000000b944447220 */ /* 0x080fe20000410000 */
        /* <DEDUP_REMOVED lines=74> */
[----:B------:R-:W-:Y:S01]  /*9cf0*/  FMUL.FTZ R77, R77, R185 ;  /* 0x000000b94d4d7220 */ /* 0x000fe20000410000 */
[C---:B------:R-:W-:Y:S01]  /*9d00*/  HMMA.16816.F32.BF16 R16, R96.reuse, R18, R84 ;  /* 0x000000126010723c */ /* 0x040fe20000041854 */
[-C--:B------:R-:W-:Y:S01]  /*9d10*/  FMUL.FTZ R78, R78, R108.reuse ;  /* 0x0000006c4e4e7220 */ /* 0x080fe20000410000 */
[-C--:B------:R-:W-:Y:S01]  /*9d20*/  FMUL.FTZ R79, R79, R108.reuse ;  /* 0x0000006c4f4f7220 */ /* 0x080fe20000410000 */
[-CC-:B------:R-:W-:Y:S01]  /*9d30*/  FFMA.FTZ R173, R173, R183.reuse, -R182.reuse ;  /* 0x000000b7adad7223 */ /* 0x180fe200000108b6 */
[-CC-:B------:R-:W-:Y:S01]  /*9d40*/  FFMA.FTZ R175, R175, R183.reuse, -R182.reuse ;  /* 0x000000b7afaf7223 */ /* 0x180fe200000108b6 */
[-C--:B------:R-:W-:Y:S01]  /*9d50*/  FFMA.FTZ R126, R174, R183.reuse, -R182 ;  /* 0x000000b7ae7e7223 */ /* 0x080fe200000108b6 */
[-C--:B------:R-:W-:Y:S01]  /*9d60*/  FFMA.FTZ R128, R112, R183.reuse, -R184 ;  /* 0x000000b770807223 */ /* 0x080fe200000108b8 */
[----:B------:R-:W-:Y:S01]  /*9d70*/  MUFU.EX2 R188, R188 ;  /* 0x000000bc00bc7308 */ /* 0x000fe20000000800 */
[C---:B-1----:R-:W-:Y:S01]  /*9d80*/  HMMA.16816.F32.BF16 R36, R96.reuse, R68, R36 ;  /* 0x000000446024723c */ /* 0x042fe20000041824 */
[----:B------:R-:W-:Y:S01]  /*9d90*/  LDSM.16.MT88.4 R92, [R138+0x9800] ;  /* 0x009800008a5c783b */ /* 0x000fe20000004200 */
[-CC-:B------:R-:W-:Y:S01]  /*9da0*/  FFMA.FTZ R130, R130, R183.reuse, -R182.reuse ;  /* 0x000000b782827223 */ /* 0x180fe200000108b6 */
[----:B------:R-:W-:Y:S01]  /*9db0*/  MUFU.EX2 R173, R173 ;  /* 0x000000ad00ad7308 */ /* 0x000fe20000000800 */
[-CC-:B------:R-:W-:Y:S01]  /*9dc0*/  FFMA.FTZ R171, R171, R183.reuse, -R182.reuse ;  /* 0x000000b7abab7223 */ /* 0x180fe200000108b6 */
[-CC-:B------:R-:W-:Y:S01]  /*9dd0*/  FFMA.FTZ R181, R181, R183.reuse, -R182.reuse ;  /* 0x000000b7b5b57223 */ /* 0x180fe200000108b6 */
[-C--:B------:R-:W-:Y:S01]  /*9de0*/  FFMA.FTZ R180, R180, R183.reuse, -R182 ;  /* 0x000000b7b4b47223 */ /* 0x080fe200000108b6 */
[----:B------:R-:W-:Y:S01]  /*9df0*/  MUFU.EX2 R175, R175 ;  /* 0x000000af00af7308 */ /* 0x000fe20000000800 */
[C---:B------:R-:W-:Y:S01]  /*9e00*/  HMMA.16816.F32.BF16 R40, R96.reuse, R70, R40 ;  /* 0x000000466028723c */ /* 0x040fe20000041828 */
[----:B------:R-:W1:Y:S01]  /*9e10*/  LDSM.16.MT88.4 R68, [R134+0xa000] ;  /* 0x00a000008644783b */ /* 0x000e620000004200 */
[-CC-:B------:R-:W-:Y:S01]  /*9e20*/  FFMA.FTZ R172, R172, R183.reuse, -R184.reuse ;  /* 0x000000b7acac7223 */ /* 0x180fe200000108b8 */
[----:B------:R-:W-:Y:S01]  /*9e30*/  MUFU.EX2 R126, R126 ;  /* 0x0000007e007e7308 */ /* 0x000fe20000000800 */
[-CC-:B------:R-:W-:Y:S01]  /*9e40*/  FFMA.FTZ R153, R153, R183.reuse, -R184.reuse ;  /* 0x000000b799997223 */ /* 0x180fe200000108b8 */
[-CC-:B------:R-:W-:Y:S01]  /*9e50*/  FFMA.FTZ R179, R179, R183.reuse, -R184.reuse ;  /* 0x000000b7b3b37223 */ /* 0x180fe200000108b8 */
[----:B------:R-:W-:Y:S01]  /*9e60*/  FFMA.FTZ R178, R178, R183, -R184 ;  /* 0x000000b7b2b27223 */ /* 0x000fe200000108b8 */
[----:B------:R-:W-:Y:S01]  /*9e70*/  MUFU.EX2 R187, R187 ;  /* 0x000000bb00bb7308 */ /* 0x000fe20000000800 */
[C---:B------:R-:W-:Y:S01]  /*9e80*/  HMMA.16816.F32.BF16 R20, R96.reuse, R24, R20 ;  /* 0x000000186014723c */ /* 0x040fe20000041814 */
[----:B------:R-:W-:Y:S01]  /*9e90*/  FFMA.FTZ R177, R177, R185, R186 ;  /* 0x000000b9b1b17223 */ /* 0x000fe200000100ba */
[----:B------:R-:W-:Y:S01]  /*9ea0*/  FFMA.FTZ R107, R176, R108, R107 ;  /* 0x0000006cb06b7223 */ /* 0x000fe2000001006b */
[----:B------:R-:W-:Y:S01]  /*9eb0*/  MUFU.EX2 R128, R128 ;  /* 0x0000008000807308 */ /* 0x000fe20000000800 */
[----:B------:R-:W-:Y:S01]  /*9ec0*/  LDSM.16.MT88.4 R84, [R134+0x9800] ;  /* 0x009800008654783b */ /* 0x000fe20000004200 */
[----:B------:R-:W-:Y:S01]  /*9ed0*/  FADD.FTZ R102, R102, R177 ;  /* 0x000000b166667221 */ /* 0x000fe20000010000 */
[----:B------:R-:W-:Y:S01]  /*9ee0*/  FADD.FTZ R106, R106, R107 ;  /* 0x0000006b6a6a7221 */ /* 0x000fe20000010000 */
[----:B------:R-:W-:Y:S01]  /*9ef0*/  MUFU.EX2 R130, R130 ;  /* 0x0000008200827308 */ /* 0x000fe20000000800 */
[----:B------:R-:W-:Y:S01]  /*9f00*/  HMMA.16816.F32.BF16 R24, R96, R26, R76 ;  /* 0x0000001a6018723c */ /* 0x000fe2000004184c */
[----:B------:R-:W-:Y:S01]  /*9f10*/  LDSM.16.MT88.4 R76, [R138+0x9000] ;  /* 0x009000008a4c783b */ /* 0x000fe20000004200 */
[----:B------:R-:W-:Y:S01]  /*9f20*/  FADD.FTZ R101, R101, R102 ;  /* 0x0000006665657221 */ /* 0x000fe20000010000 */
[----:B------:R-:W2:Y:S01]  /*9f30*/  MUFU.EX2 R171, R171 ;  /* 0x000000ab00ab7308 */ /* 0x000ea20000000800 */
[----:B------:R-:W-:-:S02]  /*9f40*/  FADD.FTZ R107, R103, R106 ;  /* 0x0000006a676b7221 */ /* 0x000fc40000010000 */
[----:B------:R-:W-:Y:S01]  /*9f50*/  FADD.FTZ R106, R100, R101 ;  /* 0x00000065646a7221 */ /* 0x000fe20000010000 */
[----:B------:R-:W-:Y:S01]  /*9f60*/  MUFU.EX2 R181, R181 ;  /* 0x000000b500b57308 */ /* 0x000fe20000000800 */
[----:B------:R-:W-:Y:S01]  /*9f70*/  FADD.FTZ R107, R0, R107 ;  /* 0x0000006b006b7221 */ /* 0x000fe20000010000 */
[-C--:B------:R-:W-:Y:S02]  /*9f80*/  MOV R0, R104.reuse ;  /* 0x0000006800007202 */ /* 0x080fe40000000f00 */
[----:B------:R-:W3:Y:S01]  /*9f90*/  MUFU.EX2 R180, R180 ;  /* 0x000000b400b47308 */ /* 0x000ee20000000800 */
[----:B------:R-:W-:-:S03]  /*9fa0*/  @P3 MOV R0, R104 ;  /* 0x0000006800003202 */ /* 0x000fc60000000f00 */
[----:B------:R-:W-:Y:S01]  /*9fb0*/  MUFU.EX2 R172, R172 ;  /* 0x000000ac00ac7308 */ /* 0x000fe20000000800 */
[----:B--2---:R-:W-:-:S03]  /*9fc0*/  F2FP.BF16.F32.PACK_AB R100, R171, R130 ;  /* 0x00000082ab64723e */ /* 0x004fc600000010ff */
[----:B------:R-:W2:Y:S04]  /*9fd0*/  MUFU.EX2 R153, R153 ;  /* 0x0000009900997308 */ /* 0x000ea80000000800 */
[----:B------:R-:W-:Y:S01]  /*9fe0*/  MUFU.EX2 R179, R179 ;  /* 0x000000b300b37308 */ /* 0x000fe20000000800 */
[C---:B-1----:R-:W-:Y:S01]  /*9ff0*/  HMMA.16816.F32.BF16 R44, R96.reuse, R68, R44 ;  /* 0x00000044602c723c */ /* 0x042fe2000004182c */
[----:B---3--:R-:W-:Y:S02]  /*a000*/  F2FP.BF16.F32.PACK_AB R102, R180, R181 ;  /* 0x000000b5b466723e */ /* 0x008fe400000010ff */
[----:B------:R-:W1:Y:S05]  /*a010*/  MUFU.EX2 R178, R178 ;  /* 0x000000b200b27308 */ /* 0x000e6a0000000800 */
[----:B------:R-:W-:Y:S01]  /*a020*/  HMMA.16816.F32.BF16 R48, R96, R70, R48 ;  /* 0x000000466030723c */ /* 0x000fe20000041830 */
[----:B------:R-:W3:Y:S01]  /*a030*/  LDSM.16.MT88.4 R68, [R133+0xa000] ;  /* 0x00a000008544783b */ /* 0x000ee20000004200 */
[----:B--2---:R-:W-:-:S02]  /*a040*/  F2FP.BF16.F32.PACK_AB R101, R153, R172 ;  /* 0x000000ac9965723e */ /* 0x004fc400000010ff */
[----:B-1----:R-:W-:-:S04]  /*a050*/  F2FP.BF16.F32.PACK_AB R103, R178, R179 ;  /* 0x000000b3b267723e */ /* 0x002fc800000010ff */
[C---:B---3--:R-:W-:Y:S08]  /*a060*/  HMMA.16816.F32.BF16 R52, R96.reuse, R68, R52 ;  /* 0x000000446034723c */ /* 0x048ff00000041834 */
[C---:B------:R-:W-:Y:S01]  /*a070*/  HMMA.16816.F32.BF16 R56, R96.reuse, R70, R56 ;  /* 0x000000466038723c */ /* 0x040fe20000041838 */
[----:B------:R-:W1:Y:S07]  /*a080*/  LDSM.16.MT88.4 R68, [R132+0xa000] ;  /* 0x00a000008444783b */ /* 0x000e6e0000004200 */
[----:B-1----:R-:W-:Y:S01]  /*a090*/  HMMA.16816.F32.BF16 R60, R96, R68, R60 ;  /* 0x00000044603c723c */ /* 0x002fe2000004183c */
[----:B------:R-:W-:Y:S01]  /*a0a0*/  F2FP.BF16.F32.PACK_AB R68, R122, R131 ;  /* 0x000000837a44723e */ /* 0x000fe200000010ff */
[----:B------:R-:W-:Y:S01]  /*a0b0*/  FADD.FTZ R131, R131, R106 ;  /* 0x0000006a83837221 */ /* 0x000fe20000010000 */
[----:B------:R-:W-:Y:S01]  /*a0c0*/  F2FP.BF16.F32.PACK_AB R69, R113, R170 ;  /* 0x000000aa7145723e */ /* 0x000fe200000010ff */
[----:B------:R-:W-:-:S02]  /*a0d0*/  FADD.FTZ R170, R170, R107 ;  /* 0x0000006baaaa7221 */ /* 0x000fc40000010000 */
[----:B------:R-:W-:Y:S02]  /*a0e0*/  FADD.FTZ R122, R122, R131 ;  /* 0x000000837a7a7221 */ /* 0x000fe40000010000 */
[----:B------:R-:W-:Y:S01]  /*a0f0*/  HMMA.16816.F32.BF16 R64, R96, R70, R64 ;  /* 0x000000466040723c */ /* 0x000fe20000041840 */
[----:B------:R-:W-:Y:S01]  /*a100*/  F2FP.BF16.F32.PACK_AB R70, R110, R115 ;  /* 0x000000736e46723e */ /* 0x000fe200000010ff */
        /* <DEDUP_REMOVED lines=31> */
[----:B------:R-:W-:Y:S01]  /*a300*/  FFMA.FTZ R111, R129, R183, -R184 ;  /* 0x000000b7816f7223 */ /* 0x000fe200000108b8 */
[----:B------:R-:W-:-:S02]  /*a310*/  F2FP.BF16.F32.PACK_AB R70, R126, R175 ;  /* 0x000000af7e46723e */ /* 0x000fc400000010ff */
[----:B------:R2:W3:Y:S04]  /*a320*/  MUFU.EX2 R112, R68 ;  /* 0x0000004400707308 */ /* 0x0004e80000000800 */
[----:B------:R-:W4:Y:S01]  /*a330*/  MUFU.EX2 R111, R111 ;  /* 0x0000006f006f7308 */ /* 0x000f220000000800 */
[----:B--2---:R-:W-:Y:S01]  /*a340*/  F2FP.BF16.F32.PACK_AB R68, R173, R188 ;  /* 0x000000bcad44723e */ /* 0x004fe200000010ff */
[----:B------:R-:W-:Y:S01]  /*a350*/  FADD.FTZ R188, R188, R115 ;  /* 0x00000073bcbc7221 */ /* 0x000fe20000010000 */
[----:B---3--:R-:W-:Y:S01]  /*a360*/  F2FP.BF16.F32.PACK_AB R69, R112, R187 ;  /* 0x000000bb7045723e */ /* 0x008fe200000010ff */
[----:B------:R-:W-:Y:S01]  /*a370*/  FADD.FTZ R187, R187, R114 ;  /* 0x00000072bbbb7221 */ /* 0x000fe20000010000 */
[----:B----4-:R-:W-:Y:S01]  /*a380*/  F2FP.BF16.F32.PACK_AB R71, R111, R128 ;  /* 0x000000806f47723e */ /* 0x010fe200000010ff */
[----:B------:R-:W-:-:S02]  /*a390*/  FADD.FTZ R188, R173, R188 ;  /* 0x000000bcadbc7221 */ /* 0x000fc40000010000 */
[----:B------:R-:W-:Y:S02]  /*a3a0*/  FADD.FTZ R187, R112, R187 ;  /* 0x000000bb70bb7221 */ /* 0x000fe40000010000 */
        /* <DEDUP_REMOVED lines=60> */
.L_x_13161:
[----:B------:R-:W-:-:S07]  /*a770*/  IADD3 R121, PT, PT, R127, -0x1, RZ ;  /* 0xffffffff7f797810 */ /* 0x000fce0007ffe0ff */
.L_x_13170:
[----:B------:R-:W-:Y:S05]  /*a780*/  BSYNC B2 ;  /* 0x0000000000027941 */ /* 0x000fea0003800000 */
.L_x_13160:
[----:B------:R-:W-:-:S13]  /*a790*/  ISETP.GE.AND P0, PT, R121, R150, PT ;  /* 0x000000967900720c */ /* 0x000fda0003f06270 */
[----:B------:R-:W-:Y:S05]  /*a7a0*/  @!P0 BRA `(.L_x_13171) ;  /* 0x0000003c00788947 */ /* 0x000fea0003800000 */
[----:B------:R-:W-:Y:S01]  /*a7b0*/  IADD3 R118, PT, PT, R123, R118, R120 ;  /* 0x000000767b767210 */ /* 0x000fe20007ffe078 */
[C---:B------:R-:W-:Y:S01]  /*a7c0*/  IMAD.SHL.U32 R172, R121.reuse, 0x40, RZ ;  /* 0x0000004079ac7824 */ /* 0x040fe200078e00ff */
        /* <DEDUP_REMOVED lines=8> */
[----:B------:R-:W-:-:S02]  /*a850*/  ISETP.NE.AND.EX P2, PT, R125, RZ, PT, P2 ;  /* 0x000000ff7d00720c */ /* 0x000fc40003f45320 */
[----:B------:R-:W-:Y:S02]  /*a860*/  VIMNMX R171, PT, PT, RZ, R117, !PT ;  /* 0x00000075ffab7248 */ /* 0x000fe40007fe0100 */
[----:B------:R-:W-:-:S09]  /*a870*/  VIADDMNMX R170, R117, 0x8, RZ, !PT ;  /* 0x0000000875aa7846 */ /* 0x000fd200078001ff */
.L_x_13178:
        /* <DEDUP_REMOVED lines=79> */
.L_x_13173:
[----:B------:R-:W-:Y:S05]  /*ad70*/  BSYNC.RECONVERGENT B0 ;  /* 0x0000000000007941 */ /* 0x000fea0003800200 */
.L_x_13172:
        /* <DEDUP_REMOVED lines=91> */
[----:B------:R-:W3:Y:S07]  /*b330*/  LDSM.16.M88.4 R116, [R135+0x4000] ;  /* 0x004000008774783b */ /* 0x000eee0000000200 */
[C---:B-1----:R-:W-:Y:S08]  /*b340*/  HMMA.16816.F32.BF16 R28, R104.reuse, R108, R28 ;  /* 0x0000006c681c723c */ /* 0x042ff0000004181c */
[----:B------:R-:W-:Y:S01]  /*b350*/  HMMA.16816.F32.BF16 R32, R104, R110, R32 ;  /* 0x0000006e6820723c */ /* 0x000fe20000041820 */
[----:B------:R-:W1:Y:S05]  /*b360*/  LDSM.16.M88.4 R104, [R135+0x4800] ;  /* 0x004800008768783b */ /* 0x000e6a0000000200 */
[----:B------:R-:W4:Y:S02]  /*b370*/  LDSM.16.M88.4 R108, [R135+0x5000] ;  /* 0x00500000876c783b */ /* 0x000f240000000200 */
[C---:B---3--:R-:W-:Y:S08]  /*b380*/  HMMA.16816.F32.BF16 R4, R112.reuse, R116, R4 ;  /* 0x000000747004723c */ /* 0x048ff00000041804 */
[C---:B------:R-:W-:Y:S01]  /*b390*/  HMMA.16816.F32.BF16 R8, R112.reuse, R118, R8 ;  /* 0x000000767008723c */ /* 0x040fe20000041808 */
[----:B------:R-:W3:Y:S07]  /*b3a0*/  LDSM.16.M88.4 R116, [R135+0x5800] ;  /* 0x005800008774783b */ /* 0x000eee0000000200 */
[C---:B-1----:R-:W-:Y:S08]  /*b3b0*/  HMMA.16816.F32.BF16 R12, R112.reuse, R104, R12 ;  /* 0x00000068700c723c */ /* 0x042ff0000004180c */
[C---:B------:R-:W-:Y:S01]  /*b3c0*/  HMMA.16816.F32.BF16 R16, R112.reuse, R106, R16 ;  /* 0x0000006a7010723c */ /* 0x040fe20000041810 */
[----:B------:R-:W-:Y:S07]  /*b3d0*/  LDSM.16.M88.4 R104, [R143+0x2000] ;  /* 0x002000008f68783b */ /* 0x000fee0000000200 */
[C---:B----4-:R-:W-:Y:S08]  /*b3e0*/  HMMA.16816.F32.BF16 R20, R112.reuse, R108, R20 ;  /* 0x0000006c7014723c */ /* 0x050ff00000041814 */
[C---:B------:R-:W-:Y:S01]  /*b3f0*/  HMMA.16816.F32.BF16 R24, R112.reuse, R110, R24 ;  /* 0x0000006e7018723c */ /* 0x040fe20000041818 */
[----:B------:R-:W1:Y:S07]  /*b400*/  LDSM.16.M88.4 R108, [R142+0x6000] ;  /* 0x006000008e6c783b */ /* 0x000e6e0000000200 */
[C---:B---3--:R-:W-:Y:S08]  /*b410*/  HMMA.16816.F32.BF16 R28, R112.reuse, R116, R28 ;  /* 0x00000074701c723c */ /* 0x048ff0000004181c */
[----:B------:R-:W-:Y:S01]  /*b420*/  HMMA.16816.F32.BF16 R32, R112, R118, R32 ;  /* 0x000000767020723c */ /* 0x000fe20000041820 */
[----:B------:R-:W3:Y:S05]  /*b430*/  LDSM.16.M88.4 R112, [R142+0x6800] ;  /* 0x006800008e70783b */ /* 0x000eea0000000200 */
[----:B------:R-:W4:Y:S02]  /*b440*/  LDSM.16.M88.4 R116, [R142+0x7000] ;  /* 0x007000008e74783b */ /* 0x000f240000000200 */
[C---:B-1----:R-:W-:Y:S08]  /*b450*/  HMMA.16816.F32.BF16 R4, R104.reuse, R108, R4 ;  /* 0x0000006c6804723c */ /* 0x042ff00000041804 */
[C---:B------:R-:W-:Y:S01]  /*b460*/  HMMA.16816.F32.BF16 R8, R104.reuse, R110, R8 ;  /* 0x0000006e6808723c */ /* 0x040fe20000041808 */
[----:B------:R-:W1:Y:S07]  /*b470*/  LDSM.16.M88.4 R108, [R142+0x7800] ;  /* 0x007800008e6c783b */ /* 0x000e6e0000000200 */
[C---:B---3--:R-:W-:Y:S08]  /*b480*/  HMMA.16816.F32.BF16 R12, R104.reuse, R112, R12 ;  /* 0x00000070680c723c */ /* 0x048ff0000004180c */
[C---:B------:R-:W-:Y:S01]  /*b490*/  HMMA.16816.F32.BF16 R16, R104.reuse, R114, R16 ;  /* 0x000000726810723c */ /* 0x040fe20000041810 */
[----:B------:R-:W-:Y:S07]  /*b4a0*/  LDSM.16.M88.4 R112, [R141+0x2000] ;  /* 0x002000008d70783b */ /* 0x000fee0000000200 */
[C---:B----4-:R-:W-:Y:S08]  /*b4b0*/  HMMA.16816.F32.BF16 R20, R104.reuse, R116, R20 ;  /* 0x000000746814723c */ /* 0x050ff00000041814 */
        /* <DEDUP_REMOVED lines=33> */
[C---:B------:R-:W-:Y:S08]  /*b6d0*/  HMMA.16816.F32.BF16 R8, R112.reuse, R118, R8 ;  /* 0x000000767008723c */ /* 0x040ff00000041808 */
[C---:B-1----:R-:W-:Y:S03]  /*b6e0*/  HMMA.16816.F32.BF16 R12, R112.reuse, R104, R12 ;  /* 0x00000068700c723c */ /* 0x042fe6000004180c */
        /* <DEDUP_REMOVED lines=35> */
[----:B------:R5:W1:Y:S01]  /*b920*/  MUFU.TANH R131, R153 ;  /* 0x0000009900837308 */ /* 0x000a620000002400 */
[C---:B--2---:R-:W-:Y:S09]  /*b930*/  HMMA.16816.F32.BF16 R28, R112.reuse, R104, R28 ;  /* 0x00000068701c723c */ /* 0x044ff2000004181c */
[----:B------:R2:W1:Y:S01]  /*b940*/  MUFU.TANH R129, R103 ;  /* 0x0000006700817308 */ /* 0x0004620000002400 */
        /* <DEDUP_REMOVED lines=9> */
[-C--:B--2---:R-:W-:Y:S01]  /*b9e0*/  FMUL.FTZ R103, R34, R0.reuse ;  /* 0x0000000022677220 */ /* 0x084fe20000410000 */
[----:B------:R-:W-:Y:S06]  /*b9f0*/  FMUL.FTZ R0, R35, R0 ;  /* 0x0000000023007220 */ /* 0x000fec0000410000 */
        /* <DEDUP_REMOVED lines=22> */
[----:B------:R1:W1:Y:S01]  /*bb60*/  MUFU.TANH R104, R0 ;  /* 0x0000000000687308 */ /* 0x0002620000002400 */
[----:B--234-:R-:W-:Y:S05]  /*bb70*/  @!P3 BRA `(.L_x_13175) ;  /* 0x0000000400f4b947 */ /* 0x01cfea0003800000 */
[----:B------:R-:W2:Y:S01]  /*bb80*/  @!P2 LD.E R4, desc[UR4][R2.64+0x38] ;  /* 0x000038040204a980 */ /* 0x000ea2000c101900 */
[----:B------:R-:W-:Y:S01]  /*bb90*/  @!P2 IMAD.MOV.U32 R5, RZ, RZ, RZ ;  /* 0x000000ffff05a224 */ /* 0x000fe200078e00ff */
[----:B------:R-:W-:Y:S01]  /*bba0*/  BSSY.RECONVERGENT B0, `(.L_x_13176) ;  /* 0x0000048000007945 */ /* 0x000fe20003800200 */
[----:B-1----:R-:W-:Y:S03]  /*bbb0*/  IMAD.SHL.U32 R0, R144, 0x20, RZ ;  /* 0x0000002090007824 */ /* 0x002fe600078e00ff */
        /* <DEDUP_REMOVED lines=70> */
.L_x_13177:
[----:B------:R-:W-:Y:S05]  /*c020*/  BSYNC.RECONVERGENT B0 ;  /* 0x0000000000007941 */ /* 0x000fea0003800200 */
.L_x_13176:
        /* <DEDUP_REMOVED lines=50> */
.L_x_13175:
[----:B------:R-:W-:Y:S05]  /*c350*/  BSYNC.RECONVERGENT B1 ;  /* 0x0000000000017941 */ /* 0x000fea0003800200 */
.L_x_13174:
[----:B-1----:R-:W3:Y:S01]  /*c360*/  LD.E R103, desc[UR4][R2.64+0xdc] ;  /* 0x0000dc0402677980 */ /* 0x002ee2000c101900 */
[C---:B------:R-:W-:Y:S01]  /*c370*/  VIADD R5, R174.reuse, 0x21 ;  /* 0x00000021ae057836 */ /* 0x040fe20000000000 */
[----:B--2---:R-:W-:Y:S01]  /*c380*/  IABS R153, R174 ;  /* 0x000000ae00997213 */ /* 0x004fe20000000000 */
[C---:B------:R-:W-:Y:S01]  /*c390*/  VIADD R4, R174.reuse, 0x20 ;  /* 0x00000020ae047836 */ /* 0x040fe20000000000 */
[----:B------:R-:W-:Y:S01]  /*c3a0*/  LDSM.16.MT88.4 R28, [R133+0x8000] ;  /* 0x00800000851c783b */ /* 0x000fe20000004200 */
[C---:B------:R-:W-:Y:S01]  /*c3b0*/  VIADD R0, R175.reuse, 0xffffffe0 ;  /* 0xffffffe0af007836 */ /* 0x040fe20000000000 */
[----:B------:R-:W-:Y:S01]  /*c3c0*/  IABS R5, R5 ;  /* 0x0000000500057213 */ /* 0x000fe20000000000 */
[C---:B------:R-:W-:Y:S01]  /*c3d0*/  VIADD R7, R174.reuse, 0x19 ;  /* 0x00000019ae077836 */ /* 0x040fe20000000000 */
[----:B------:R-:W-:Y:S01]  /*c3e0*/  IABS R4, R4 ;  /* 0x0000000400047213 */ /* 0x000fe20000000000 */
[----:B------:R-:W-:Y:S01]  /*c3f0*/  VIADD R6, R174, 0x10 ;  /* 0x00000010ae067836 */ /* 0x000fe20000000000 */
[----:B------:R-:W-:Y:S01]  /*c400*/  I2FP.F32.S32 R5, R5 ;  /* 0x0000000500057245 */ /* 0x000fe20000201400 */
[C---:B------:R-:W-:Y:S01]  /*c410*/  VIADD R19, R175.reuse, 0xffffffe9 ;  /* 0xffffffe9af137836 */ /* 0x040fe20000000000 */
[----:B------:R-:W-:Y:S01]  /*c420*/  I2FP.F32.S32 R4, R4 ;  /* 0x0000000400047245 */ /* 0x000fe20000201400 */
[----:B------:R-:W-:Y:S01]  /*c430*/  VIADD R22, R175, 0xffffffe1 ;  /* 0xffffffe1af167836 */ /* 0x000fe20000000000 */
[----:B------:R-:W-:Y:S01]  /*c440*/  ISETP.GE.AND P0, PT, R0, R170, PT ;  /* 0x000000aa0000720c */ /* 0x000fe20003f06270 */
[C---:B------:R-:W-:Y:S01]  /*c450*/  FFMA.FTZ R182, -R159.reuse, R5, R182 ;  /* 0x000000059fb67223 */ /* 0x040fe200000101b6 */
[C---:B------:R-:W-:Y:S02]  /*c460*/  VIADD R5, R174.reuse, 0x11 ;  /* 0x00000011ae057836 */ /* 0x040fe40000000000 */
[----:B------:R-:W-:Y:S01]  /*c470*/  FFMA.FTZ R180, -R159, R4, R180 ;  /* 0x000000049fb47223 */ /* 0x000fe200000101b4 */
[----:B------:R-:W-:Y:S01]  /*c480*/  VIADD R4, R174, 0x9 ;  /* 0x00000009ae047836 */ /* 0x000fe20000000000 */
[C---:B------:R-:W-:Y:S01]  /*c490*/  ISETP.GE.AND P5, PT, R0.reuse, R166, PT ;  /* 0x000000a60000720c */ /* 0x040fe20003fa6270 */
[C---:B------:R-:W-:Y:S01]  /*c4a0*/  VIADD R20, R175.reuse, 0xfffffff0 ;  /* 0xfffffff0af147836 */ /* 0x040fe20000000000 */
[----:B------:R-:W-:Y:S01]  /*c4b0*/  IABS R5, R5 ;  /* 0x0000000500057213 */ /* 0x000fe20000000000 */
[C---:B------:R-:W-:Y:S01]  /*c4c0*/  VIADD R18, R175.reuse, 0xfffffff1 ;  /* 0xfffffff1af127836 */ /* 0x040fe20000000000 */
[----:B------:R-:W-:Y:S01]  /*c4d0*/  IABS R4, R4 ;  /* 0x0000000400047213 */ /* 0x000fe20000000000 */
[C---:B------:R-:W-:Y:S01]  /*c4e0*/  VIADD R14, R175.reuse, 0xfffffff8 ;  /* 0xfffffff8af0e7836 */ /* 0x040fe20000000000 */
[----:B------:R-:W-:Y:S01]  /*c4f0*/  I2FP.F32.S32 R5, R5 ;  /* 0x0000000500057245 */ /* 0x000fe20000201400 */
[C---:B------:R-:W-:Y:S01]  /*c500*/  VIADD R16, R175.reuse, 0x1 ;  /* 0x00000001af107836 */ /* 0x040fe20000000000 */
[C---:B------:R-:W-:Y:S01]  /*c510*/  ISETP.GE.AND P4, PT, R0.reuse, R171, PT ;  /* 0x000000ab0000720c */ /* 0x040fe20003f86270 */
[----:B------:R-:W-:Y:S01]  /*c520*/  VIADD R12, R175, 0xfffffff9 ;  /* 0xfffffff9af0c7836 */ /* 0x000fe20000000000 */
[----:B------:R-:W-:Y:S01]  /*c530*/  ISETP.GE.AND P6, PT, R0, R167, PT ;  /* 0x000000a70000720c */ /* 0x000fe20003fc6270 */
        /* <DEDUP_REMOVED lines=22> */
[CC--:B------:R-:W-:Y:S01]  /*c6a0*/  FFMA.FTZ R100, -R159.reuse, R7.reuse, R100 ;  /* 0x000000079f647223 */ /* 0x0c0fe20000010164 */
[C---:B------:R-:W-:Y:S01]  /*c6b0*/  VIADD R0, R174.reuse, 0x8 ;  /* 0x00000008ae007836 */ /* 0x040fe20000000000 */
[----:B------:R-:W-:Y:S01]  /*c6c0*/  IABS R4, R4 ;  /* 0x0000000400047213 */ /* 0x000fe20000000000 */
[C---:B------:R-:W-:Y:S01]  /*c6d0*/  FFMA.FTZ R188, -R159.reuse, R7, R188 ;  /* 0x000000079fbc7223 */ /* 0x040fe200000101bc */
[----:B------:R-:W-:Y:S01]  /*c6e0*/  I2FP.F32.S32 R7, R6 ;  /* 0x0000000600077245 */ /* 0x000fe20000201400 */
[----:B------:R-:W-:Y:S01]  /*c6f0*/  VIADD R6, R174, 0xfffffff8 ;  /* 0xfffffff8ae067836 */ /* 0x000fe20000000000 */
[----:B------:R-:W-:Y:S01]  /*c700*/  I2FP.F32.S32 R4, R4 ;  /* 0x0000000400047245 */ /* 0x000fe20000201400 */
[----:B------:R-:W-:Y:S01]  /*c710*/  VIADD R172, R172, 0xffffffc0 ;  /* 0xffffffc0acac7836 */ /* 0x000fe20000000000 */
[----:B------:R-:W-:Y:S01]  /*c720*/  FSEL R100, R100, -INF , P4 ;  /* 0xff80000064647808 */ /* 0x000fe20002000000 */
[CC--:B------:R-:W-:Y:S01]  /*c730*/  FFMA.FTZ R186, -R159.reuse, R7.reuse, R186 ;  /* 0x000000079fba7223 */ /* 0x0c0fe200000101ba */
[----:B------:R-:W-:Y:S01]  /*c740*/  IABS R0, R0 ;  /* 0x0000000000007213 */ /* 0x000fe20000000000 */
[CC--:B------:R-:W-:Y:S01]  /*c750*/  FFMA.FTZ R118, -R159.reuse, R4.reuse, R118 ;  /* 0x000000049f767223 */ /* 0x0c0fe20000010176 */
[----:B------:R-:W-:Y:S01]  /*c760*/  FFMA.FTZ R218, -R159, R4, R218 ;  /* 0x000000049fda7223 */ /* 0x000fe200000101da */
[----:B------:R-:W-:Y:S02]  /*c770*/  VIADD R4, R175, 0xffffffe8 ;  /* 0xffffffe8af047836 */ /* 0x000fe40000000000 */
[----:B------:R-:W-:Y:S01]  /*c780*/  FFMA.FTZ R198, -R159, R7, R198 ;  /* 0x000000079fc67223 */ /* 0x000fe200000101c6 */
[----:B------:R-:W-:Y:S01]  /*c790*/  IMAD.MOV.U32 R7, RZ, RZ, R0 ;  /* 0x000000ffff077224 */ /* 0x000fe200078e0000 */
[----:B------:R-:W-:Y:S02]  /*c7a0*/  FSEL R13, R182, -INF , P0 ;  /* 0xff800000b60d7808 */ /* 0x000fe40000000000 */
[----:B------:R-:W-:Y:S02]  /*c7b0*/  ISETP.GE.AND P4, PT, R4, R171, PT ;  /* 0x000000ab0400720c */ /* 0x000fe40003f86270 */
[----:B------:R-:W-:Y:S02]  /*c7c0*/  I2FP.F32.S32 R7, R7 ;  /* 0x0000000700077245 */ /* 0x000fe40000201400 */
[----:B------:R-:W-:Y:S02]  /*c7d0*/  FSEL R184, R184, -INF , P4 ;  /* 0xff800000b8b87808 */ /* 0x000fe40002000000 */
[----:B------:R-:W-:Y:S01]  /*c7e0*/  ISETP.GE.AND P4, PT, R19, R171, PT ;  /* 0x000000ab1300720c */ /* 0x000fe20003f86270 */
[C---:B------:R-:W-:Y:S01]  /*c7f0*/  FFMA.FTZ R194, -R159.reuse, R7, R194 ;  /* 0x000000079fc27223 */ /* 0x040fe200000101c2 */
[----:B------:R-:W-:Y:S01]  /*c800*/  IABS R0, R5 ;  /* 0x0000000500007213 */ /* 0x000fe20000000000 */
[----:B------:R-:W-:Y:S01]  /*c810*/  VIADD R5, R174, 0xffffffe0 ;  /* 0xffffffe0ae057836 */ /* 0x000fe20000000000 */
[----:B------:R-:W-:Y:S01]  /*c820*/  FSEL R15, R186, -INF , P4 ;  /* 0xff800000ba0f7808 */ /* 0x000fe20002000000 */
[C---:B------:R-:W-:Y:S01]  /*c830*/  FFMA.FTZ R206, -R159.reuse, R7, R206 ;  /* 0x000000079fce7223 */ /* 0x040fe200000101ce */
[----:B------:R-:W-:Y:S01]  /*c840*/  ISETP.GE.AND P4, PT, R22, R170, PT ;  /* 0x000000aa1600720c */ /* 0x000fe20003f86270 */
[----:B------:R-:W-:Y:S01]  /*c850*/  VIADD R7, R174, 0xfffffff0 ;  /* 0xfffffff0ae077836 */ /* 0x000fe20000000000 */
[-C--:B------:R-:W-:Y:S02]  /*c860*/  ISETP.GE.AND P0, PT, R20, R171.reuse, PT ;  /* 0x000000ab1400720c */ /* 0x080fe40003f06270 */
[----:B------:R-:W-:Y:S02]  /*c870*/  I2FP.F32.S32 R0, R0 ;  /* 0x0000000000007245 */ /* 0x000fe40000201400 */
[----:B------:R-:W-:Y:S02]  /*c880*/  FSEL R17, R180, -INF , P4 ;  /* 0xff800000b4117808 */ /* 0x000fe40002000000 */
[----:B------:R-:W-:Y:S01]  /*c890*/  FSEL R192, R192, -INF , P0 ;  /* 0xff800000c0c07808 */ /* 0x000fe20000000000 */
[C---:B------:R-:W-:Y:S01]  /*c8a0*/  FFMA.FTZ R131, -R159.reuse, R0, R131 ;  /* 0x000000009f837223 */ /* 0x040fe20000010183 */
[----:B------:R-:W-:Y:S01]  /*c8b0*/  IABS R6, R6 ;  /* 0x0000000600067213 */ /* 0x000fe20000000000 */
[C---:B------:R-:W-:Y:S01]  /*c8c0*/  FFMA.FTZ R208, -R159.reuse, R0, R208 ;  /* 0x000000009fd07223 */ /* 0x040fe200000101d0 */
[----:B------:R-:W-:Y:S01]  /*c8d0*/  ISETP.GE.AND P4, PT, R18, R171, PT ;  /* 0x000000ab1200720c */ /* 0x000fe20003f86270 */
[----:B------:R-:W-:Y:S01]  /*c8e0*/  VIADD R0, R174, 0xffffffe1 ;  /* 0xffffffe1ae007836 */ /* 0x000fe20000000000 */
[----:B------:R-:W-:Y:S02]  /*c8f0*/  ISETP.GE.AND P0, PT, R4, R170, PT ;  /* 0x000000aa0400720c */ /* 0x000fe40003f06270 */
[----:B------:R-:W-:Y:S02]  /*c900*/  I2FP.F32.S32 R153, R153 ;  /* 0x0000009900997245 */ /* 0x000fe40000201400 */
[----:B------:R-:W-:Y:S02]  /*c910*/  I2FP.F32.S32 R6, R6 ;  /* 0x0000000600067245 */ /* 0x000fe40000201400 */
[----:B------:R-:W-:Y:S01]  /*c920*/  FSEL R11, R188, -INF , P0 ;  /* 0xff800000bc0b7808 */ /* 0x000fe20000000000 */
[C---:B------:R-:W-:Y:S01]  /*c930*/  FFMA.FTZ R204, -R159.reuse, R153, R204 ;  /* 0x000000999fcc7223 */ /* 0x040fe200000101cc */
[----:B------:R-:W-:Y:S01]  /*c940*/  FSEL R125, R194, -INF , P4 ;  /* 0xff800000c27d7808 */ /* 0x000fe20002000000 */
[CC--:B------:R-:W-:Y:S01]  /*c950*/  FFMA.FTZ R210, -R159.reuse, R6.reuse, R210 ;  /* 0x000000069fd27223 */ /* 0x0c0fe200000101d2 */
[----:B------:R-:W-:Y:S01]  /*c960*/  ISETP.GE.AND P0, PT, R14, R171, PT ;  /* 0x000000ab0e00720c */ /* 0x000fe20003f06270 */
[----:B------:R-:W-:Y:S01]  /*c970*/  FFMA.FTZ R129, -R159, R6, R129 ;  /* 0x000000069f817223 */ /* 0x000fe20000010181 */
[----:B------:R-:W-:Y:S01]  /*c980*/  ISETP.GE.AND P4, PT, R19, R170, PT ;  /* 0x000000aa1300720c */ /* 0x000fe20003f86270 */
[C---:B------:R-:W-:Y:S01]  /*c990*/  FFMA.FTZ R153, -R159.reuse, R153, R220 ;  /* 0x000000999f997223 */ /* 0x040fe200000101dc */
[----:B------:R-:W-:Y:S02]  /*c9a0*/  IABS R5, R5 ;  /* 0x0000000500057213 */ /* 0x000fe40000000000 */
[----:B------:R-:W-:Y:S02]  /*c9b0*/  FSEL R9, R190, -INF , P4 ;  /* 0xff800000be097808 */ /* 0x000fe40002000000 */
[----:B------:R-:W-:Y:S02]  /*c9c0*/  FSEL R197, R200, -INF , P0 ;  /* 0xff800000c8c57808 */ /* 0x000fe40000000000 */
[----:B------:R-:W-:Y:S01]  /*c9d0*/  IABS R6, R0 ;  /* 0x0000000000067213 */ /* 0x000fe20000000000 */
[----:B------:R-:W-:Y:S01]  /*c9e0*/  VIADD R0, R174, 0xffffffe9 ;  /* 0xffffffe9ae007836 */ /* 0x000fe20000000000 */
[----:B------:R-:W-:Y:S02]  /*c9f0*/  I2FP.F32.S32 R5, R5 ;  /* 0x0000000500057245 */ /* 0x000fe40000201400 */
[-C--:B------:R-:W-:Y:S02]  /*ca00*/  ISETP.GE.AND P4, PT, R20, R170.reuse, PT ;  /* 0x000000aa1400720c */ /* 0x080fe40003f86270 */
[-C--:B------:R-:W-:Y:S01]  /*ca10*/  ISETP.GE.AND P1, PT, R16, R170.reuse, PT ;  /* 0x000000aa1000720c */ /* 0x080fe20003f26270 */
[----:B------:R-:W-:Y:S01]  /*ca20*/  FFMA.FTZ R120, -R159, R5, R120 ;  /* 0x000000059f787223 */ /* 0x000fe20000010178 */
[-C--:B------:R-:W-:Y:S01]  /*ca30*/  ISETP.GE.AND P0, PT, R18, R170.reuse, PT ;  /* 0x000000aa1200720c */ /* 0x080fe20003f06270 */
[C---:B------:R-:W-:Y:S01]  /*ca40*/  VIADD R5, R174.reuse, 0xffffffe8 ;  /* 0xffffffe8ae057836 */ /* 0x040fe20000000000 */
[----:B------:R-:W-:Y:S01]  /*ca50*/  IABS R7, R7 ;  /* 0x0000000700077213 */ /* 0x000fe20000000000 */
[----:B------:R-:W-:Y:S01]  /*ca60*/  VIADD R174, R174, 0x40 ;  /* 0x00000040aeae7836 */ /* 0x000fe20000000000 */
[----:B------:R-:W-:Y:S02]  /*ca70*/  FSEL R153, R153, -INF , P1 ;  /* 0xff80000099997808 */ /* 0x000fe40000800000 */
[----:B------:R-:W-:Y:S02]  /*ca80*/  FSEL R193, R198, -INF , P0 ;  /* 0xff800000c6c17808 */ /* 0x000fe40000000000 */
[----:B------:R-:W-:Y:S02]  /*ca90*/  FSEL R195, R196, -INF , P4 ;  /* 0xff800000c4c37808 */ /* 0x000fe40002000000 */
[----:B------:R-:W-:Y:S02]  /*caa0*/  I2FP.F32.S32 R7, R7 ;  /* 0x0000000700077245 */ /* 0x000fe40000201400 */
[----:B------:R-:W-:Y:S02]  /*cab0*/  ISETP.GE.AND P1, PT, R22, R171, PT ;  /* 0x000000ab1600720c */ /* 0x000fe40003f26270 */
[----:B------:R-:W-:Y:S01]  /*cac0*/  ISETP.GE.AND P0, PT, R14, R170, PT ;  /* 0x000000aa0e00720c */ /* 0x000fe20003f06270 */
[C---:B------:R-:W-:Y:S01]  /*cad0*/  FFMA.FTZ R216, -R159.reuse, R7, R216 ;  /* 0x000000079fd87223 */ /* 0x040fe200000101d8 */
[----:B------:R-:W-:Y:S01]  /*cae0*/  ISETP.GE.AND P4, PT, R16, R171, PT ;  /* 0x000000ab1000720c */ /* 0x000fe20003f86270 */
[----:B------:R-:W-:Y:S01]  /*caf0*/  FFMA.FTZ R116, -R159, R7, R116 ;  /* 0x000000079f747223 */ /* 0x000fe20000010174 */
        /* <DEDUP_REMOVED lines=8> */
[----:B------:R-:W-:Y:S01]  /*cb80*/  FFMA.FTZ R214, -R159, R0, R214 ;  /* 0x000000009fd67223 */ /* 0x000fe200000101d6 */
[----:B------:R-:W-:Y:S01]  /*cb90*/  ISETP.GE.AND P1, PT, R175, R170, PT ;  /* 0x000000aaaf00720c */ /* 0x000fe20003f26270 */
[----:B------:R-:W-:Y:S01]  /*cba0*/  FFMA.FTZ R105, -R159, R0, R105 ;  /* 0x000000009f697223 */ /* 0x000fe20000010169 */
[----:B------:R-:W-:Y:S01]  /*cbb0*/  IABS R5, R5 ;  /* 0x0000000500057213 */ /* 0x000fe20000000000 */
[----:B------:R-:W-:Y:S01]  /*cbc0*/  VIADD R0, R175, 0x18 ;  /* 0x00000018af007836 */ /* 0x000fe20000000000 */
[----:B------:R-:W-:Y:S02]  /*cbd0*/  ISETP.GE.AND P3, PT, R12, R171, PT ;  /* 0x000000ab0c00720c */ /* 0x000fe40003f66270 */
[----:B------:R-:W-:Y:S02]  /*cbe0*/  FSEL R181, R216, -INF , P0 ;  /* 0xff800000d8b57808 */ /* 0x000fe40000000000 */
[----:B------:R-:W-:Y:S02]  /*cbf0*/  I2FP.F32.S32 R6, R6 ;  /* 0x0000000600067245 */ /* 0x000fe40000201400 */
[----:B------:R-:W-:Y:S02]  /*cc00*/  FSEL R189, R206, -INF , P4 ;  /* 0xff800000cebd7808 */ /* 0x000fe40002000000 */
[----:B------:R-:W-:Y:S01]  /*cc10*/  FSEL R179, R212, -INF , P1 ;  /* 0xff800000d4b37808 */ /* 0x000fe20000800000 */
[----:B------:R-:W-:Y:S01]  /*cc20*/  FFMA.FTZ R121, -R159, R6, R121 ;  /* 0x000000069f797223 */ /* 0x000fe20000010179 */
[----:B------:R-:W-:Y:S01]  /*cc30*/  I2FP.F32.S32 R5, R5 ;  /* 0x0000000500057245 */ /* 0x000fe20000201400 */
[----:B------:R-:W-:Y:S01]  /*cc40*/  VIADD R6, R175, 0x11 ;  /* 0x00000011af067836 */ /* 0x000fe20000000000 */
[----:B------:R-:W-:Y:S02]  /*cc50*/  ISETP.GE.AND P0, PT, R12, R167, PT ;  /* 0x000000a70c00720c */ /* 0x000fe40003f06270 */
[----:B------:R-:W-:Y:S01]  /*cc60*/  ISETP.GE.AND P4, PT, R7, R171, PT ;  /* 0x000000ab0700720c */ /* 0x000fe20003f86270 */
[CC--:B------:R-:W-:Y:S01]  /*cc70*/  FFMA.FTZ R104, -R159.reuse, R5.reuse, R104 ;  /* 0x000000059f687223 */ /* 0x0c0fe20000010168 */
[-C--:B------:R-:W-:Y:S01]  /*cc80*/  ISETP.GE.AND P1, PT, R10, R170.reuse, PT ;  /* 0x000000aa0a00720c */ /* 0x080fe20003f26270 */
[----:B------:R-:W-:Y:S01]  /*cc90*/  FFMA.FTZ R122, -R159, R5, R122 ;  /* 0x000000059f7a7223 */ /* 0x000fe2000001017a */
[----:B------:R-:W-:Y:S01]  /*cca0*/  FSEL R127, R204, -INF , P3 ;  /* 0xff800000cc7f7808 */ /* 0x000fe20001800000 */
[----:B------:R-:W-:Y:S01]  /*ccb0*/  VIADD R5, R175, 0x19 ;  /* 0x00000019af057836 */ /* 0x000fe20000000000 */
[----:B------:R-:W-:Y:S02]  /*ccc0*/  FSEL R123, R214, -INF , P4 ;  /* 0xff800000d67b7808 */ /* 0x000fe40002000000 */
[----:B------:R-:W-:Y:S02]  /*ccd0*/  FSEL R127, R127, -INF , !P0 ;  /* 0xff8000007f7f7808 */ /* 0x000fe40004000000 */
[----:B------:R-:W-:Y:S02]  /*cce0*/  FSEL R131, R131, -INF , P1 ;  /* 0xff80000083837808 */ /* 0x000fe40000800000 */
[----:B------:R-:W-:Y:S02]  /*ccf0*/  ISETP.GE.AND P4, PT, R8, R170, PT ;  /* 0x000000aa0800720c */ /* 0x000fe40003f86270 */
[----:B------:R-:W-:Y:S02]  /*cd00*/  ISETP.GE.AND P1, PT, R16, R166, PT ;  /* 0x000000a61000720c */ /* 0x000fe40003f26270 */
[-C--:B------:R-:W-:Y:S02]  /*cd10*/  ISETP.GE.AND P3, PT, R175, R171.reuse, PT ;  /* 0x000000abaf00720c */ /* 0x080fe40003f66270 */
[-C--:B------:R-:W-:Y:S02]  /*cd20*/  ISETP.GE.AND P0, PT, R0, R171.reuse, PT ;  /* 0x000000ab0000720c */ /* 0x080fe40003f06270 */
[----:B------:R-:W-:Y:S02]  /*cd30*/  FSEL R129, R129, -INF , P4 ;  /* 0xff80000081817808 */ /* 0x000fe40002000000 */
[----:B------:R-:W-:Y:S02]  /*cd40*/  FSEL R153, R153, -INF , !P1 ;  /* 0xff80000099997808 */ /* 0x000fe40004800000 */
[----:B------:R-:W-:Y:S02]  /*cd50*/  FSEL R187, R208, -INF , P3 ;  /* 0xff800000d0bb7808 */ /* 0x000fe40001800000 */
[----:B------:R-:W-:Y:S02]  /*cd60*/  FSEL R121, R121, -INF , P0 ;  /* 0xff80000079797808 */ /* 0x000fe40000000000 */
        /* <DEDUP_REMOVED lines=8> */
[----:B------:R-:W-:Y:S02]  /*cdf0*/  ISETP.GE.AND P4, PT, R22, R167, PT ;  /* 0x000000a71600720c */ /* 0x000fe40003f86270 */
[----:B------:R-:W-:Y:S02]  /*ce00*/  ISETP.GE.AND P3, PT, R6, R171, PT ;  /* 0x000000ab0600720c */ /* 0x000fe40003f66270 */
[CC--:B------:R-:W-:Y:S02]  /*ce10*/  ISETP.GE.AND P0, PT, R4.reuse, R167.reuse, PT ;  /* 0x000000a70400720c */ /* 0x0c0fe40003f06270 */
[-C--:B------:R-:W-:Y:S02]  /*ce20*/  ISETP.GE.AND P1, PT, R4, R166.reuse, PT ;  /* 0x000000a60400720c */ /* 0x080fe40003f26270 */
[----:B------:R-:W-:Y:S02]  /*ce30*/  FSEL R13, R13, -INF , !P5 ;  /* 0xff8000000d0d7808 */ /* 0x000fe40006800000 */
[----:B------:R-:W-:Y:S02]  /*ce40*/  FSEL R4, R100, -INF , !P6 ;  /* 0xff80000064047808 */ /* 0x000fe40007000000 */
[-C--:B------:R-:W-:Y:S02]  /*ce50*/  ISETP.GE.AND P6, PT, R19, R167.reuse, PT ;  /* 0x000000a71300720c */ /* 0x080fe40003fc6270 */
[----:B------:R-:W-:Y:S02]  /*ce60*/  ISETP.GE.AND P5, PT, R18, R167, PT ;  /* 0x000000a71200720c */ /* 0x000fe40003fa6270 */
[----:B------:R-:W-:Y:S02]  /*ce70*/  FSEL R21, R21, -INF , !P4 ;  /* 0xff80000015157808 */ /* 0x000fe40006000000 */
[----:B------:R-:W-:Y:S02]  /*ce80*/  FSEL R122, R122, -INF , P3 ;  /* 0xff8000007a7a7808 */ /* 0x000fe40001800000 */
[-C--:B------:R-:W-:Y:S02]  /*ce90*/  ISETP.GE.AND P4, PT, R19, R166.reuse, PT ;  /* 0x000000a61300720c */ /* 0x080fe40003f86270 */
[----:B------:R-:W-:Y:S02]  /*cea0*/  ISETP.GE.AND P3, PT, R5, R171, PT ;  /* 0x000000ab0500720c */ /* 0x000fe40003f66270 */
[----:B------:R-:W-:Y:S02]  /*ceb0*/  FSEL R15, R15, -INF , !P6 ;  /* 0xff8000000f0f7808 */ /* 0x000fe40007000000 */
[----:B------:R-:W-:Y:S02]  /*cec0*/  FSEL R19, R184, -INF , !P0 ;  /* 0xff800000b8137808 */ /* 0x000fe40004000000 */
[----:B------:R-:W-:Y:S02]  /*ced0*/  FSEL R125, R125, -INF , !P5 ;  /* 0xff8000007d7d7808 */ /* 0x000fe40006800000 */
[CC--:B------:R-:W-:Y:S02]  /*cee0*/  ISETP.GE.AND P0, PT, R20.reuse, R167.reuse, PT ;  /* 0x000000a71400720c */ /* 0x0c0fe40003f06270 */
[----:B------:R-:W-:Y:S02]  /*cef0*/  ISETP.GE.AND P6, PT, R20, R166, PT ;  /* 0x000000a61400720c */ /* 0x000fe40003fc6270 */
[-C--:B------:R-:W-:Y:S02]  /*cf00*/  ISETP.GE.AND P5, PT, R14, R167.reuse, PT ;  /* 0x000000a70e00720c */ /* 0x080fe40003fa6270 */
[----:B------:R-:W-:Y:S02]  /*cf10*/  FSEL R120, R120, -INF , P3 ;  /* 0xff80000078787808 */ /* 0x000fe40001800000 */
[----:B------:R-:W-:Y:S02]  /*cf20*/  ISETP.GE.AND P3, PT, R6, R170, PT ;  /* 0x000000aa0600720c */ /* 0x000fe40003f66270 */
[----:B------:R-:W-:Y:S02]  /*cf30*/  FSEL R199, R192, -INF , !P0 ;  /* 0xff800000c0c77808 */ /* 0x000fe40004000000 */
[----:B------:R-:W-:Y:S02]  /*cf40*/  FSEL R197, R197, -INF , !P5 ;  /* 0xff800000c5c57808 */ /* 0x000fe40006800000 */
[----:B------:R-:W-:Y:S02]  /*cf50*/  FSEL R195, R195, -INF , !P6 ;  /* 0xff800000c3c37808 */ /* 0x000fe40007000000 */
[-C--:B------:R-:W-:Y:S02]  /*cf60*/  ISETP.GE.AND P0, PT, R16, R167.reuse, PT ;  /* 0x000000a71000720c */ /* 0x080fe40003f06270 */
[-C--:B------:R-:W-:Y:S02]  /*cf70*/  ISETP.GE.AND P5, PT, R175, R167.reuse, PT ;  /* 0x000000a7af00720c */ /* 0x080fe40003fa6270 */
[-C--:B------:R-:W-:Y:S02]  /*cf80*/  ISETP.GE.AND P6, PT, R10, R167.reuse, PT ;  /* 0x000000a70a00720c */ /* 0x080fe40003fc6270 */
[----:B------:R-:W-:Y:S02]  /*cf90*/  FSEL R116, R116, -INF , P3 ;  /* 0xff80000074747808 */ /* 0x000fe40001800000 */
        /* <DEDUP_REMOVED lines=9> */
[----:B------:R-:W-:Y:S02]  /*d030*/  FSEL R17, R17, -INF , !P3 ;  /* 0xff80000011117808 */ /* 0x000fe40005800000 */
        /* <DEDUP_REMOVED lines=11> */
[-C--:B------:R-:W-:Y:S02]  /*d0f0*/  ISETP.GE.AND P4, PT, R12, R166.reuse, PT ;  /* 0x000000a60c00720c */ /* 0x080fe40003f86270 */
[----:B------:R-:W-:Y:S02]  /*d100*/  FMNMX3.FTZ R6, R6, R11, R9, !PT ;  /* 0x0000000b06067276 */ /* 0x000fe40007810009 */
[----:B------:R-:W-:Y:S02]  /*d110*/  FSEL R193, R193, -INF , !P3 ;  /* 0xff800000c1c17808 */ /* 0x000fe40005800000 */
[-C--:B------:R-:W-:Y:S02]  /*d120*/  ISETP.GE.AND P3, PT, R10, R166.reuse, PT ;  /* 0x000000a60a00720c */ /* 0x080fe40003f66270 */
[----:B------:R-:W-:Y:S02]  /*d130*/  FMNMX3.FTZ R10, R8, R197, R127, !PT ;  /* 0x000000c5080a7276 */ /* 0x000fe4000781007f */
[----:B------:R-:W-:Y:S02]  /*d140*/  FMNMX3.FTZ R8, R6, R195, R193, !PT ;  /* 0x000000c306087276 */ /* 0x000fe400078100c1 */
[----:B------:R-:W-:Y:S02]  /*d150*/  FSEL R191, R191, -INF , !P1 ;  /* 0xff800000bfbf7808 */ /* 0x000fe40004800000 */
[----:B------:R-:W-:Y:S02]  /*d160*/  FSEL R189, R189, -INF , !P4 ;  /* 0xff800000bdbd7808 */ /* 0x000fe40006000000 */
        /* <DEDUP_REMOVED lines=8> */
[----:B------:R-:W-:Y:S02]  /*d1f0*/  FMNMX3.FTZ R0, R6, R183, R181, !PT ;  /* 0x000000b706007276 */ /* 0x000fe400078100b5 */
[----:B------:R-:W-:Y:S02]  /*d200*/  ISETP.GE.AND P1, PT, R5, R167, PT ;  /* 0x000000a70500720c */ /* 0x000fe40003f26270 */
[----:B------:R-:W-:Y:S02]  /*d210*/  FSEL R122, R122, -INF , !P0 ;  /* 0xff8000007a7a7808 */ /* 0x000fe40004000000 */
[----:B------:R-:W-:Y:S02]  /*d220*/  FMNMX3.FTZ R8, R8, R179, R153, !PT ;  /* 0x000000b308087276 */ /* 0x000fe40007810099 */
[-C--:B------:R-:W-:Y:S02]  /*d230*/  ISETP.GE.AND P4, PT, R7, R166.reuse, PT ;  /* 0x000000a60700720c */ /* 0x080fe40003f86270 */
[----:B------:R-:W-:Y:S02]  /*d240*/  FSEL R120, R120, -INF , !P1 ;  /* 0xff80000078787808 */ /* 0x000fe40004800000 */
[----:B------:R-:W-:Y:S02]  /*d250*/  FSEL R121, R121, -INF , !P3 ;  /* 0xff80000079797808 */ /* 0x000fe40005800000 */
[----:B------:R-:W-:Y:S02]  /*d260*/  FMNMX3.FTZ R0, R0, R123, R122, !PT ;  /* 0x0000007b00007276 */ /* 0x000fe4000781007a */
        /* <DEDUP_REMOVED lines=306> */
.L_x_13171:
        /* <DEDUP_REMOVED lines=10> */
.L_x_13194:
        /* <DEDUP_REMOVED lines=194> */
.L_x_13181:
[----:B------:R-:W-:Y:S05]  /*f250*/  BSYNC.RECONVERGENT B0 ;  /* 0x0000000000007941 */ /* 0x000fea0003800200 */
.L_x_13180:
        /* <DEDUP_REMOVED lines=24> */
.L_x_13183:
[----:B------:R-:W-:Y:S05]  /*f3e0*/  BSYNC.RECONVERGENT B0 ;  /* 0x0000000000007941 */ /* 0x000fea0003800200 */
.L_x_13182:
        /* <DEDUP_REMOVED lines=36> */
.L_x_13185:
[----:B------:R-:W-:Y:S05]  /*f630*/  BSYNC.RECONVERGENT B0 ;  /* 0x0000000000007941 */ /* 0x000fea0003800200 */
.L_x_13184:
        /* <DEDUP_REMOVED lines=16> */
.L_x_13187:
[----:B------:R-:W-:Y:S05]  /*f740*/  BSYNC.RECONVERGENT B0 ;  /* 0x0000000000007941 */ /* 0x000fea0003800200 */
.L_x_13186:
        /* <DEDUP_REMOVED lines=16> */
.L_x_13189:
[----:B------:R-:W-:Y:S05]  /*f850*/  BSYNC.RECONVERGENT B0 ;  /* 0x0000000000007941 */ /* 0x000fea0003800200 */
.L_x_13188:
[----:B------:R-:W-:-:S04]  /*f860*/  MOV R157, 0x0 ;  /* 0x00000000009d7802 */ /* 0x000fc80000000f00 */
[----:B-12345:R-:W-:Y:S05]  /*f870*/  @P0 RET.REL.NODEC R156 `(_ZN5flash24flash_fwd_splitkv_kernelI23Flash_fwd_kernel_traitsILi128ELi64ELi64ELi4ELb0ELb0EN7cutlass10bfloat16_tE19Flash_kernel_traitsILi128ELi64ELi64ELi4ES3_EELb0ELb1ELb1ELb0ELb0ELb1ELb0ELb0EEEvNS_16Flash_fwd_paramsE) ;  /* 0xffffff049ce00950 */ /* 0x03efea0003c3ffff */
        /* <DEDUP_REMOVED lines=14> */
[----:B-1----:R-:W-:Y:S05]  /*f960*/  @P0 RET.REL.NODEC R156 `(_ZN5flash24flash_fwd_splitkv_kernelI23Flash_fwd_kernel_traitsILi128ELi64ELi64ELi4ELb0ELb0EN7cutlass10bfloat16_tE19Flash_kernel_traitsILi128ELi64ELi64ELi4ES3_EELb0ELb1ELb1ELb0ELb0ELb1ELb0ELb0EEEvNS_16Flash_fwd_paramsE) ;  /* 0xffffff049ca40950 */ /* 0x002fea0003c3ffff */
[----:B------:R-:W-:Y:S01]  /*f970*/  MOV R157, 0x0 ;  /* 0x00000000009d7802 */ /* 0x000fe20000000f00 */
[----:B------:R1:W-:Y:S03]  /*f980*/  ST.E.128 desc[UR4][R6.64+0x80], R32 ;  /* 0x0000802006007985 */ /* 0x0003e6000c101d04 */
[----:B-1----:R-:W-:Y:S05]  /*f990*/  RET.REL.NODEC R156 `(_ZN5flash24flash_fwd_splitkv_kernelI23Flash_fwd_kernel_traitsILi128ELi64ELi64ELi4ELb0ELb0EN7cutlass10bfloat16_tE19Flash_kernel_traitsILi128ELi64ELi64ELi4ES3_EELb0ELb1ELb1ELb0ELb0ELb1ELb0ELb0EEEvNS_16Flash_fwd_paramsE) ;  /* 0xffffff049c987950 */ /* 0x002fea0003c3ffff */
.L_x_13179:
[----:B------:R-:W-:Y:S01]  /*f9a0*/  MOV R5, 0x2 ;  /* 0x0000000200057802 */ /* 0x000fe20000000f00 */
[----:B------:R-:W-:Y:S01]  /*f9b0*/  IMAD.MOV.U32 R4, RZ, RZ, 0x1f ;  /* 0x0000001fff047424 */ /* 0x000fe200078e00ff */
[----:B------:R-:W-:-:S07]  /*f9c0*/  MOV R6, 0xffffffff ;  /* 0xffffffff00067802 */ /* 0x000fce0000000f00 */
[----:B-1---5:R-:W-:Y:S05]  /*f9d0*/  WARPSYNC.COLLECTIVE R6, `(.L_x_13190) ;  /* 0x0000000006087348 */ /* 0x022fea0003c00000 */
[----:B------:R2:W3:Y:S02]  /*f9e0*/  SHFL.BFLY P0, R11, R177, R5, R4 ;  /* 0x0c000005b10b7389 */ /* 0x0004e40000000004 */
[----:B-123-5:R-:W-:Y:S05]  /*f9f0*/  ENDCOLLECTIVE ;  /* 0x000000000000791b */ /* 0x02efea0003800000 */
.L_x_13190:
[----:B------:R-:W-:Y:S02]  /*fa00*/  IMAD.MOV.U32 R8, RZ, RZ, R11 ;  /* 0x000000ffff087224 */ /* 0x000fe400078e000b */
[----:B------:R-:W-:Y:S02]  /*fa10*/  IMAD.MOV.U32 R5, RZ, RZ, 0x1 ;  /* 0x00000001ff057424 */ /* 0x000fe400078e00ff */
[----:B------:R-:W-:-:S05]  /*fa20*/  FADD.FTZ R9, R8, R177 ;  /* 0x000000b108097221 */ /* 0x000fca0000010000 */
[----:B------:R-:W-:-:S07]  /*fa30*/  MOV R177, R9 ;  /* 0x0000000900b17202 */ /* 0x000fce0000000f00 */
[----:B------:R-:W-:Y:S05]  /*fa40*/  WARPSYNC.COLLECTIVE R6, `(.L_x_13191) ;  /* 0x0000000006087348 */ /* 0x000fea0003c00000 */
[----:B------:R1:W2:Y:S02]  /*fa50*/  SHFL.BFLY P0, R11, R177, R5, R4 ;  /* 0x0c000005b10b7389 */ /* 0x0002a40000000004 */
[----:B-12---:R-:W-:Y:S05]  /*fa60*/  ENDCOLLECTIVE ;  /* 0x000000000000791b */ /* 0x006fea0003800000 */
.L_x_13191:
[----:B------:R-:W-:Y:S01]  /*fa70*/  MOV R177, R176 ;  /* 0x000000b000b17202 */ /* 0x000fe20000000f00 */
[----:B------:R-:W-:Y:S01]  /*fa80*/  IMAD.MOV.U32 R5, RZ, RZ, 0x2 ;  /* 0x00000002ff057424 */ /* 0x000fe200078e00ff */
[----:B------:R-:W-:-:S07]  /*fa90*/  MOV R8, R11 ;  /* 0x0000000b00087202 */ /* 0x000fce0000000f00 */
[----:B------:R-:W-:Y:S05]  /*faa0*/  WARPSYNC.COLLECTIVE R6, `(.L_x_13192) ;  /* 0x0000000006087348 */ /* 0x000fea0003c00000 */
[----:B------:R1:W2:Y:S02]  /*fab0*/  SHFL.BFLY P0, R11, R177, R5, R4 ;  /* 0x0c000005b10b7389 */ /* 0x0002a40000000004 */
[----:B-12---:R-:W-:Y:S05]  /*fac0*/  ENDCOLLECTIVE ;  /* 0x000000000000791b */ /* 0x006fea0003800000 */
.L_x_13192:
[----:B------:R-:W-:Y:S01]  /*fad0*/  FADD.FTZ R8, R9, R8 ;  /* 0x0000000809087221 */ /* 0x000fe20000010000 */
[----:B------:R-:W-:Y:S01]  /*fae0*/  FADD.FTZ R10, R11, R176 ;  /* 0x000000b00b0a7221 */ /* 0x000fe20000010000 */
[----:B------:R-:W-:-:S04]  /*faf0*/  MOV R5, 0x1 ;  /* 0x0000000100057802 */ /* 0x000fc80000000f00 */
[----:B------:R-:W-:-:S07]  /*fb00*/  MOV R177, R10 ;  /* 0x0000000a00b17202 */ /* 0x000fce0000000f00 */
[----:B------:R-:W-:Y:S05]  /*fb10*/  WARPSYNC.COLLECTIVE R6, `(.L_x_13193) ;  /* 0x0000000006087348 */ /* 0x000fea0003c00000 */
[----:B------:R1:W2:Y:S02]  /*fb20*/  SHFL.BFLY P0, R11, R177, R5, R4 ;  /* 0x0c000005b10b7389 */ /* 0x0002a40000000004 */
[----:B-12---:R-:W-:Y:S05]  /*fb30*/  ENDCOLLECTIVE ;  /* 0x000000000000791b */ /* 0x006fea0003800000 */
.L_x_13193:
[----:B------:R-:W-:Y:S05]  /*fb40*/  BRA `(.L_x_13194) ;  /* 0xffffffe800b87947 */ /* 0x000fea000383ffff */
.L_x_13195:
        /* <DEDUP_REMOVED lines=11> */
.L_x_14967:


//--------------------- .text._ZN5flash24flash_fwd_splitkv_kernelI23Flash_fwd_kernel_traitsILi128ELi64ELi64ELi4ELb0ELb0EN7cutlass10bfloat16_tE19Flash_kernel_traitsILi128ELi64ELi64ELi4ES3_EELb0ELb1ELb0ELb0ELb1ELb0ELb0ELb1EEEvNS_16Flash_fwd_paramsE --------------------------
	.section	.text._ZN5flash24flash_fwd_splitkv_kernelI23Flash_fwd_kernel_traitsILi128ELi64ELi64ELi4ELb0ELb0EN7cutlass10bfloat16_tE19Flash_kernel_traitsILi128ELi64ELi64ELi4ES3_EELb0ELb1ELb0ELb0ELb1ELb0ELb0ELb1EEEvNS_16Flash_fwd_paramsE,"ax",@progbits
	.align	128
        .global         _ZN5flash24flash_fwd_splitkv_kernelI23Flash_fwd_kernel_traitsILi128ELi64ELi64ELi4ELb0ELb0EN7cutlass10bfloat16_tE19Flash_kernel_traitsILi128ELi64ELi64ELi4ES3_EELb0ELb1ELb0ELb0ELb1ELb0ELb0ELb1EEEvNS_16Flash_fwd_paramsE
        .type           _ZN5flash24flash_fwd_splitkv_kernelI23Flash_fwd_kernel_traitsILi128ELi64ELi64ELi4ELb0ELb0EN7cutlass10bfloat16_tE19Flash_kernel_traitsILi128ELi64ELi64ELi4ES3_EELb0ELb1ELb0ELb0ELb1ELb0ELb0ELb1EEEvNS_16Flash_fwd_paramsE,@function
        .size           _ZN5flash24flash_fwd_splitkv_kernelI23Flash_fwd_kernel_traitsILi128ELi64ELi64ELi4ELb0ELb0EN7cutlass10bfloat16_tE19Flash_kernel_traitsILi128ELi64ELi64ELi4ES3_EELb0ELb1ELb0ELb0ELb1ELb0ELb0ELb1EEEvNS_16Flash_fwd_paramsE,(.L_x_14968 - _ZN5flash24flash_fwd_splitkv_kernelI23Flash_fwd_kernel_traitsILi128ELi64ELi64ELi4ELb0ELb0EN7cutlass10bfloat16_tE19Flash_kernel_traitsILi128ELi64ELi64ELi4ES3_EELb0ELb1ELb0ELb0ELb1ELb0ELb0ELb1EEEvNS_16Flash_fwd_paramsE)
        .other          _ZN5flash24flash_fwd_splitkv_kernelI23Flash_fwd_kernel_traitsILi128ELi64ELi64ELi4ELb0ELb0EN7cutlass10bfloat16_tE19Flash_kernel_traitsILi128ELi64ELi64ELi4ES3_EELb0ELb1ELb0ELb0ELb1ELb0ELb0ELb1EEEvNS_16Flash_fwd_paramsE,@"STO_CUDA_ENTRY STV_DEFAULT"
_ZN5flash24flash_fwd_splitkv_kernelI23Flash_fwd_kernel_traitsILi128ELi64ELi64ELi4ELb0ELb0EN7cutlass10bfloat16_tE19Flash_kernel_traitsILi128ELi64ELi64ELi4ES3_EELb0ELb1ELb0ELb0ELb1ELb0ELb0ELb1EEEvNS_16Flash_fwd_paramsE:
.text._ZN5flash24flash_fwd_splitkv_kernelI23Flash_fwd_kernel_traitsILi128ELi64ELi64ELi4ELb0ELb0EN7cutlass10bfloat16_tE19Flash_kernel_traitsILi128ELi64ELi64ELi4ES3_EELb0ELb1ELb0ELb0ELb1ELb0ELb0ELb1EEEvNS_16Flash_fwd_paramsE:
[----:B------:R-:W-:Y:S01]  /*0000*/  LDC R1, c[0x0][0x37c] ;  /* 0x0000df00ff017b82 */ /* 0x000fe20000000800 */
[----:B------:R-:W1:Y:S07]  /*0010*/  S2R R3, SR_CTAID.X ;  /* 0x0000000000037919 */ /* 0x000e6e0000002500 */
[----:B------:R-:W2:Y:S01]  /*0020*/  LDC.64 R100, c[0x0][0x348] ;  /* 0x0000d200ff647b82 */ /* 0x000ea20000000a00 */
[----:B------:R-:W-:Y:S01]  /*0030*/  BSSY.RECONVERGENT B3, `(.L_x_13196) ;  /* 0x0000005000037945 */ /* 0x000fe20003800200 */
[----:B------:R-:W-:Y:S01]  /*0040*/  MOV R144, 0x80 ;  /* 0x0000008000907802 */ /* 0x000fe20000000f00 */
[----:B------:R-:W3:Y:S01]  /*0050*/  S2R R147, SR_CTAID.Y ;  /* 0x0000000000937919 */ /* 0x000ee20000002600 */
[----:B------:R-:W4:Y:S05]  /*0060*/  S2R R146, SR_CTAID.Z ;  /* 0x0000000000927919 */ /* 0x000f2a0000002700 */
[----:B-1234-:R-:W-:Y:S05]  /*0070*/  CALL.REL.NOINC `($_ZN5flash24flash_fwd_splitkv_kernelI23Flash_fwd_kernel_traitsILi128ELi64ELi64ELi4ELb0ELb0EN7cutlass10bfloat16_tE19Flash_kernel_traitsILi128ELi64ELi64ELi4ES3_EELb0ELb1ELb0ELb0ELb1ELb0ELb0ELb1EEEvNS_16Flash_fwd_paramsE$_ZN5flash30compute_attn_1rowblock_splitkvI23Flash_fwd_kernel_traitsILi128ELi64ELi64ELi4ELb0ELb0EN7cutlass10bfloat16_tE19Flash_kernel_traitsILi128ELi64ELi64ELi4ES3_EELb0ELb1ELb0ELb0ELb1ELb0ELb0ELb1ENS_16Flash_fwd_paramsEEEvRKT8_iiiii) ;  /* 0x0000000000087944 */ /* 0x01efea0003c00000 */
[----:B------:R-:W-:Y:S05]  /*0080*/  BSYNC.RECONVERGENT B3 ;  /* 0x0000000000037941 */ /* 0x000fea0003800200 */
.L_x_13196:
[----:B------:R-:W-:Y:S05]  /*0090*/  EXIT ;  /* 0x000000000000794d */ /* 0x000fea0003800000 */
        .type           $_ZN5flash24flash_fwd_splitkv_kernelI23Flash_fwd_kernel_traitsILi128ELi64ELi64ELi4ELb0ELb0EN7cutlass10bfloat16_tE19Flash_kernel_traitsILi128ELi64ELi64ELi4ES3_EELb0ELb1ELb0ELb0ELb1ELb0ELb0ELb1EEEvNS_16Flash_fwd_paramsE$_ZN5flash30compute_attn_1rowblock_splitkvI23Flash_fwd_kernel_traitsILi128ELi64ELi64ELi4ELb0ELb0EN7cutlass10bfloat16_tE19Flash_kernel_traitsILi128ELi64ELi64ELi4ES3_EELb0ELb1ELb0ELb0ELb1ELb0ELb0ELb1ENS_16Flash_fwd_paramsEEEvRKT8_iiiii,@function
        .size           $_ZN5flash24flash_fwd_splitkv_kernelI23Flash_fwd_kernel_traitsILi128ELi64ELi64ELi4ELb0ELb0EN7cutlass10bfloat16_tE19Flash_kernel_traitsILi128ELi64ELi64ELi4ES3_EELb0ELb1ELb0ELb0ELb1ELb0ELb0ELb1EEEvNS_16Flash_fwd_paramsE$_ZN5flash30compute_attn_1rowblock_splitkvI23Flash_fwd_kernel_traitsILi128ELi64ELi64ELi4ELb0ELb0EN7cutlass10bfloat16_tE19Flash_kernel_traitsILi128ELi64ELi64ELi4ES3_EELb0ELb1ELb0ELb0ELb1ELb0ELb0ELb1ENS_16Flash_fwd_paramsEEEvRKT8_iiiii,(.L_x_14968 - $_ZN5flash24flash_fwd_splitkv_kernelI23Flash_fwd_kernel_traitsILi128ELi64ELi64ELi4ELb0ELb0EN7cutlass10bfloat16_tE19Flash_kernel_traitsILi128ELi64ELi64ELi4ES3_EELb0ELb1ELb0ELb0ELb1ELb0ELb0ELb1EEEvNS_16Flash_fwd_paramsE$_ZN5flash30compute_attn_1rowblock_splitkvI23Flash_fwd_kernel_traitsILi128ELi64ELi64ELi4ELb0ELb0EN7cutlass10bfloat16_tE19Flash_kernel_traitsILi128ELi64ELi64ELi4ES3_EELb0ELb1ELb0ELb0ELb1ELb0ELb0ELb1ENS_16Flash_fwd_paramsEEEvRKT8_iiiii)
$_ZN5flash24flash_fwd_splitkv_kernelI23Flash_fwd_kernel_traitsILi128ELi64ELi64ELi4ELb0ELb0EN7cutlass10bfloat16_tE19Flash_kernel_traitsILi128ELi64ELi64ELi4ES3_EELb0ELb1ELb0ELb0ELb1ELb0ELb0ELb1EEEvNS_16Flash_fwd_paramsE$_ZN5flash30compute_attn_1rowblock_splitkvI23Flash_fwd_kernel_traitsILi128ELi64ELi64ELi4ELb0ELb0EN7cutlass10bfloat16_tE19Flash_kernel_traitsILi128ELi64ELi64ELi4ES3_EELb0ELb1ELb0ELb0ELb1ELb0ELb0ELb1ENS_16Flash_fwd_paramsEEEvRKT8_iiiii:
        /* <DEDUP_REMOVED lines=39> */
.L_x_13198:
[----:B------:R-:W-:Y:S05]  /*0310*/  BSYNC.RECONVERGENT B0 ;  /* 0x0000000000007941 */ /* 0x000fea0003800200 */
.L_x_13197:
[----:B------:R-:W-:Y:S04]  /*0320*/  BSSY.RECONVERGENT B0, `(.L_x_13199) ;  /* 0x0000007000007945 */ /* 0x000fe80003800200 */
[----:B------:R-:W-:Y:S05]  /*0330*/  @!P3 BRA `(.L_x_13200) ;  /* 0x000000000014b947 */ /* 0x000fea0003800000 */
[----:B-----5:R-:W2:Y:S02]  /*0340*/  LD.E.U8 R4, desc[UR4][R100.64+0x1b2] ;  /* 0x0001b20464047980 */ /* 0x020ea4000c101100 */
[----:B--2---:R-:W-:-:S13]  /*0350*/  ISETP.NE.AND P1, PT, R4, RZ, PT ;  /* 0x000000ff0400720c */ /* 0x004fda0003f25270 */
[----:B------:R-:W2:Y:S02]  /*0360*/  @P1 LD.E R7, desc[UR4][R14.64+0x4] ;  /* 0x000004040e071980 */ /* 0x000ea4000c101900 */
[----:B--2---:R-:W-:-:S06]  /*0370*/  @P1 IADD3 R4, PT, PT, R7, -R12, RZ ;  /* 0x8000000c07041210 */ /* 0x004fcc0007ffe0ff */
[----:B------:R2:W5:Y:S02]  /*0380*/  @!P1 LD.E R4, desc[UR4][R14.64] ;  /* 0x000000040e049980 */ /* 0x000564000c101900 */
.L_x_13200:
[----:B------:R-:W-:Y:S05]  /*0390*/  BSYNC.RECONVERGENT B0 ;  /* 0x0000000000007941 */ /* 0x000fea0003800200 */
.L_x_13199:
        /* <DEDUP_REMOVED lines=9> */
.L_x_13202:
[----:B------:R-:W3:Y:S01]  /*0430*/  LD.E.64 R4, desc[UR4][R100.64+0x108] ;  /* 0x0001080464047980 */ /* 0x000ee2000c101b00 */
[----:B------:R-:W-:Y:S01]  /*0440*/  BSSY.RECONVERGENT B0, `(.L_x_13204) ;  /* 0x0000006000007945 */ /* 0x000fe20003800200 */
[----:B------:R-:W-:Y:S01]  /*0450*/  IMAD.MOV.U32 R76, RZ, RZ, RZ ;  /* 0x000000ffff4c7224 */ /* 0x000fe200078e00ff */
[----:B---3--:R-:W-:-:S04]  /*0460*/  ISETP.NE.U32.AND P0, PT, R4, RZ, PT ;  /* 0x000000ff0400720c */ /* 0x008fc80003f05070 */
[----:B------:R-:W-:-:S13]  /*0470*/  ISETP.NE.AND.EX P0, PT, R5, RZ, PT, P0 ;  /* 0x000000ff0500720c */ /* 0x000fda0003f05300 */
[----:B------:R-:W-:Y:S05]  /*0480*/  @!P0 BRA `(.L_x_13205) ;  /* 0x0000000000048947 */ /* 0x000fea0003800000 */
[----:B------:R3:W5:Y:S02]  /*0490*/  LD.E R76, desc[UR4][R100.64+0xbc] ;  /* 0x0000bc04644c7980 */ /* 0x000764000c101900 */
.L_x_13205:
[----:B------:R-:W-:Y:S05]  /*04a0*/  BSYNC.RECONVERGENT B0 ;  /* 0x0000000000007941 */ /* 0x000fea0003800200 */
.L_x_13204:
[----:B-----5:R-:W-:Y:S02]  /*04b0*/  IADD3 R76, PT, PT, R85, R76, RZ ;  /* 0x0000004c554c7210 */ /* 0x020fe40007ffe0ff */
.L_x_13203:
[----:B------:R-:W-:Y:S05]  /*04c0*/  BSYNC.RECONVERGENT B1 ;  /* 0x0000000000017941 */ /* 0x000fea0003800200 */
.L_x_13201:
[----:B------:R-:W-:Y:S01]  /*04d0*/  IMAD.SHL.U32 R148, R3, 0x40, RZ ;  /* 0x0000004003947824 */ /* 0x000fe200078e00ff */
[----:B------:R-:W-:Y:S01]  /*04e0*/  MOV R4, R144 ;  /* 0x0000009000047202 */ /* 0x000fe20000000f00 */
[----:B------:R-:W-:-:S03]  /*04f0*/  IMAD.MOV.U32 R5, RZ, RZ, 0x0 ;  /* 0x00000000ff057424 */ /* 0x000fc600078e00ff */
[----:B------:R-:W-:-:S13]  /*0500*/  ISETP.GT.AND P0, PT, R151, R148, PT ;  /* 0x000000949700720c */ /* 0x000fda0003f04270 */
[----:B-123--:R-:W-:Y:S05]  /*0510*/  @!P0 RET.REL.NODEC R4 `(_ZN5flash24flash_fwd_splitkv_kernelI23Flash_fwd_kernel_traitsILi128ELi64ELi64ELi4ELb0ELb0EN7cutlass10bfloat16_tE19Flash_kernel_traitsILi128ELi64ELi64ELi4ES3_EELb0ELb1ELb0ELb0ELb1ELb0ELb0ELb1EEEvNS_16Flash_fwd_paramsE) ;  /* 0xfffffff804b88950 */ /* 0x00efea0003c3ffff */
        /* <DEDUP_REMOVED lines=39> */
[----:B------:R-:W-:Y:S02]  /*0790*/  @P0 IMAD R2, R13, R150, RZ ;  /* 0x000000960d020224 */ /* 0x000fe400078e02ff */
[----:B----4-:R-:W-:Y:S02]  /*07a0*/  IMAD R0, R3, R0, R148 ;  /* 0x0000000003007224 */ /* 0x010fe400078e0294 */
[-C--:B------:R-:W-:Y:S02]  /*07b0*/  @!P0 IMAD R4, R11, R147.reuse, RZ ;  /* 0x000000930b048224 */ /* 0x080fe400078e02ff */
[----:B------:R-:W-:Y:S01]  /*07c0*/  @!P0 IMAD.WIDE.U32 R10, R10, R147, RZ ;  /* 0x000000930a0a8225 */ /* 0x000fe200078e00ff */
[----:B------:R-:W-:Y:S02]  /*07d0*/  SHF.R.U32.HI R3, RZ, 0x3, R145 ;  /* 0x00000003ff037819 */ /* 0x000fe40000011691 */
[----:B------:R-:W-:Y:S01]  /*07e0*/  @P0 MOV R10, R16 ;  /* 0x00000010000a0202 */ /* 0x000fe20000000f00 */
[----:B------:R-:W-:-:S04]  /*07f0*/  IMAD.WIDE.U32 R18, R148, R12, R18 ;  /* 0x0000000c94127225 */ /* 0x000fc800078e0012 */
[----:B------:R-:W-:Y:S02]  /*0800*/  @!P0 IMAD.IADD R4, R11, 0x1, R4 ;  /* 0x000000010b048824 */ /* 0x000fe400078e0204 */
[----:B------:R-:W-:Y:S01]  /*0810*/  @P0 IMAD.IADD R4, R17, 0x1, R2 ;  /* 0x0000000111040824 */ /* 0x000fe200078e0202 */
[----:B------:R-:W-:Y:S01]  /*0820*/  IADD3 R11, PT, PT, R3, 0x10, RZ ;  /* 0x00000010030b7810 */ /* 0x000fe20007ffe0ff */
[----:B------:R-:W-:Y:S01]  /*0830*/  IMAD.IADD R2, R151, 0x1, -R148 ;  /* 0x0000000197027824 */ /* 0x000fe200078e0a94 */
[----:B------:R-:W-:Y:S01]  /*0840*/  IADD3 R10, P3, PT, R10, R18, RZ ;  /* 0x000000120a0a7210 */ /* 0x000fe20007f7e0ff */
[----:B------:R-:W-:Y:S02]  /*0850*/  VIADD R5, R3, 0x20 ;  /* 0x0000002003057836 */ /* 0x000fe40000000000 */
[----:B------:R-:W-:Y:S01]  /*0860*/  IMAD R17, R13, R148, RZ ;  /* 0x000000940d117224 */ /* 0x000fe200078e02ff */
[-C--:B------:R-:W-:Y:S02]  /*0870*/  ISETP.GE.AND P0, PT, R11, R2.reuse, PT ;  /* 0x000000020b00720c */ /* 0x080fe40003f06270 */
[----:B------:R-:W-:-:S02]  /*0880*/  ISETP.GE.AND P2, PT, R5, R2, PT ;  /* 0x000000020500720c */ /* 0x000fc40003f46270 */
[----:B------:R-:W-:Y:S02]  /*0890*/  IADD3.X R11, PT, PT, R4, R19, R17, P3, !PT ;  /* 0x00000013040b7210 */ /* 0x000fe40001ffe411 */
[C---:B------:R-:W-:Y:S02]  /*08a0*/  IADD3 R5, P1, PT, R0.reuse, R3, RZ ;  /* 0x0000000300057210 */ /* 0x040fe40007f3e0ff */
[----:B------:R-:W-:Y:S02]  /*08b0*/  ISETP.GE.AND P3, PT, R3, R2, PT ;  /* 0x000000020300720c */ /* 0x000fe40003f66270 */
[----:B------:R-:W-:Y:S02]  /*08c0*/  LEA.HI.X.SX32 R0, R0, RZ, 0x1, P1 ;  /* 0x000000ff00007211 */ /* 0x000fe400008f0eff */
[----:B------:R-:W-:Y:S01]  /*08d0*/  LEA R4, P4, R5, R6, 0x2 ;  /* 0x0000000605047211 */ /* 0x000fe200078810ff */
[----:B------:R-:W-:-:S03]  /*08e0*/  VIADD R17, R3, 0x30 ;  /* 0x0000003003117836 */ /* 0x000fc60000000000 */
[----:B------:R-:W-:Y:S01]  /*08f0*/  LEA.HI.X R5, R5, R7, R0, 0x2, P4 ;  /* 0x0000000705057211 */ /* 0x000fe200020f1400 */
[-C--:B------:R-:W-:Y:S01]  /*0900*/  IMAD R0, R9, R146.reuse, RZ ;  /* 0x0000009209007224 */ /* 0x080fe200078e02ff */
[----:B------:R-:W-:Y:S01]  /*0910*/  LOP3.LUT P6, R145, R145, 0x7, RZ, 0xc0, !PT ;  /* 0x0000000791917812 */ /* 0x000fe200078cc0ff */
[----:B------:R-:W-:Y:S01]  /*0920*/  IMAD.WIDE.U32 R146, R8, R146, R10 ;  /* 0x0000009208927225 */ /* 0x000fe200078e000a */
[-C--:B------:R-:W-:Y:S02]  /*0930*/  ISETP.GE.AND P1, PT, R17, R2.reuse, PT ;  /* 0x000000021100720c */ /* 0x080fe40003f26270 */
[----:B------:R-:W-:Y:S02]  /*0940*/  ISETP.GE.OR P6, PT, R3, R2, P6 ;  /* 0x000000020300720c */ /* 0x000fe400037c6670 */
[C---:B------:R-:W-:Y:S02]  /*0950*/  ISETP.NE.OR P5, PT, R145.reuse, RZ, P0 ;  /* 0x000000ff9100720c */ /* 0x040fe400007a5670 */
[----:B------:R-:W-:-:S02]  /*0960*/  ISETP.NE.OR P4, PT, R145, RZ, P2 ;  /* 0x000000ff9100720c */ /* 0x000fc40001785670 */
[----:B------:R-:W-:Y:S01]  /*0970*/  IADD3 R21, PT, PT, R147, R0, RZ ;  /* 0x0000000093157210 */ /* 0x000fe20007ffe0ff */
[----:B-1----:R-:W-:Y:S10]  /*0980*/  @P3 BRA `(.L_x_13208) ;  /* 0x0000000000203947 */ /* 0x002ff40003800000 */
        /* <DEDUP_REMOVED lines=8> */
.L_x_13208:
[----:B------:R-:W-:Y:S05]  /*0a10*/  BSYNC.RECONVERGENT B0 ;  /* 0x0000000000007941 */ /* 0x000fea0003800200 */
.L_x_13207:
        /* <DEDUP_REMOVED lines=18> */
.L_x_13210:
[----:B------:R-:W-:Y:S05]  /*0b40*/  BSYNC.RECONVERGENT B0 ;  /* 0x0000000000007941 */ /* 0x000fea0003800200 */
.L_x_13209:
        /* <DEDUP_REMOVED lines=14> */
.L_x_13212:
[----:B------:R-:W-:Y:S05]  /*0c30*/  BSYNC.RECONVERGENT B0 ;  /* 0x0000000000007941 */ /* 0x000fea0003800200 */
.L_x_13211:
        /* <DEDUP_REMOVED lines=14> */
.L_x_13214:
[----:B------:R-:W-:Y:S05]  /*0d20*/  BSYNC.RECONVERGENT B0 ;  /* 0x0000000000007941 */ /* 0x000fea0003800200 */
.L_x_13213:
[----:B------:R-:W-:Y:S01]  /*0d30*/  MOV R145, 0x0 ;  /* 0x0000000000917802 */ /* 0x000fe20000000f00 */
[----:B------:R-:W-:Y:S04]  /*0d40*/  @!P6 ST.E desc[UR4][R4.64], R11 ;  /* 0x0000000b0400e985 */ /* 0x000fe8000c101904 */
[----:B------:R-:W-:Y:S04]  /*0d50*/  @!P5 ST.E desc[UR4][R4.64+0x40], R9 ;  /* 0x000040090400d985 */ /* 0x000fe8000c101904 */
[----:B------:R1:W-:Y:S02]  /*0d60*/  @!P4 ST.E desc[UR4][R4.64+0x80], R7 ;  /* 0x000080070400c985 */ /* 0x0003e4000c101904 */
[----:B-123-5:R-:W-:Y:S05]  /*0d70*/  @P3 RET.REL.NODEC R144 `(_ZN5flash24flash_fwd_splitkv_kernelI23Flash_fwd_kernel_traitsILi128ELi64ELi64ELi4ELb0ELb0EN7cutlass10bfloat16_tE19Flash_kernel_traitsILi128ELi64ELi64ELi4ES3_EELb0ELb1ELb0ELb0ELb1ELb0ELb0ELb1EEEvNS_16Flash_fwd_paramsE) ;  /* 0xfffffff090a03950 */ /* 0x02efea0003c3ffff */
[----:B------:R-:W-:Y:S02]  /*0d80*/  MOV R3, 0x7f800000 ;  /* 0x7f80000000037802 */ /* 0x000fe40000000f00 */
[----:B------:R-:W-:-:S03]  /*0d90*/  MOV R145, 0x0 ;  /* 0x0000000000917802 */ /* 0x000fc60000000f00 */
[----:B------:R1:W-:Y:S02]  /*0da0*/  ST.E desc[UR4][R4.64+0xc0], R3 ;  /* 0x0000c00304007985 */ /* 0x0003e4000c101904 */
[----:B-1----:R-:W-:Y:S05]  /*0db0*/  RET.REL.NODEC R144 `(_ZN5flash24flash_fwd_splitkv_kernelI23Flash_fwd_kernel_traitsILi128ELi64ELi64ELi4ELb0ELb0EN7cutlass10bfloat16_tE19Flash_kernel_traitsILi128ELi64ELi64ELi4ES3_EELb0ELb1ELb0ELb0ELb1ELb0ELb0ELb1EEEvNS_16Flash_fwd_paramsE) ;  /* 0xfffffff090907950 */ /* 0x002fea0003c3ffff */
.L_x_13206:
        /* <DEDUP_REMOVED lines=103> */
.L_x_13216:
        /* <DEDUP_REMOVED lines=30> */
[----:B------:R-:W-:Y:S01]  /*1610*/  @!P0 IADD3 R7, PT, PT, R7, -R2, RZ ;  /* 0x8000000207078210 */ /* 0x000fe20007ffe0ff */
[----:B------:R-:W-:Y:S02]  /*1620*/  @!P2 IMAD.IADD R21, R21, 0x1, R0 ;  /* 0x000000011515a824 */ /* 0x000fe400078e0200 */
[----:B------:R-:W-:Y:S01]  /*1630*/  @!P2 IMAD R9, R18, R4, R9 ;  /* 0x000000041209a224 */ /* 0x000fe200078e0209 */
[----:B------:R-:W-:Y:S02]  /*1640*/  ISETP.GE.U32.AND P3, PT, R7, R2, PT ;  /* 0x000000020700720c */ /* 0x000fe40003f66070 */
[----:B------:R-:W-:-:S02]  /*1650*/  LOP3.LUT R4, R146, R5, RZ, 0x3c, !PT ;  /* 0x0000000592047212 */ /* 0x000fc400078e3cff */
[----:B------:R-:W-:Y:S01]  /*1660*/  @P2 IADD3 R0, PT, PT, R11, R12, RZ ;  /* 0x0000000c0b002210 */ /* 0x000fe20007ffe0ff */
[----:B------:R-:W-:Y:S01]  /*1670*/  @!P2 IMAD.WIDE.U32 R20, R18, R10, R20 ;  /* 0x0000000a1214a225 */ /* 0x000fe200078e0014 */
[----:B------:R-:W-:Y:S02]  /*1680*/  ISETP.GE.AND P1, PT, R4, RZ, PT ;  /* 0x000000ff0400720c */ /* 0x000fe40003f26270 */
[----:B------:R-:W-:Y:S01]  /*1690*/  @!P0 IADD3 R6, PT, PT, R6, 0x1, RZ ;  /* 0x0000000106068810 */ /* 0x000fe20007ffe0ff */
        /* <DEDUP_REMOVED lines=17> */
[----:B------:R-:W-:Y:S02]  /*17b0*/  @!P2 SHF.R.S32.HI R7, RZ, 0x1f, R10 ;  /* 0x0000001fff07a819 */ /* 0x000fe4000001140a */
[----:B------:R-:W-:Y:S01]  /*17c0*/  @P2 IADD3 R11, PT, PT, R11, R12, RZ ;  /* 0x0000000c0b0b2210 */ /* 0x000fe20007ffe0ff */
[----:B------:R-:W-:Y:S01]  /*17d0*/  @!P2 IMAD.IADD R19, R19, 0x1, R2 ;  /* 0x000000011313a824 */ /* 0x000fe200078e0202 */
[----:B------:R-:W-:Y:S01]  /*17e0*/  MOV R12, R8 ;  /* 0x00000008000c7202 */ /* 0x000fe20000000f00 */
[----:B------:R-:W-:Y:S01]  /*17f0*/  IMAD.IADD R13, R9, 0x1, R4 ;  /* 0x00000001090d7824 */ /* 0x000fe200078e0204 */
[----:B------:R-:W-:Y:S01]  /*1800*/  SHF.R.S32.HI R4, RZ, 0x1f, R6 ;  /* 0x0000001fff047819 */ /* 0x000fe20000011406 */
[----:B------:R-:W-:-:S02]  /*1810*/  @!P2 IMAD R2, R15, R10, RZ ;  /* 0x0000000a0f02a224 */ /* 0x000fc400078e02ff */
[----:B------:R-:W-:Y:S02]  /*1820*/  IMAD R9, R17, R6, RZ ;  /* 0x0000000611097224 */ /* 0x000fe400078e02ff */
[C---:B------:R-:W-:Y:S02]  /*1830*/  @!P2 IMAD R2, R14.reuse, R7, R2 ;  /* 0x000000070e02a224 */ /* 0x040fe400078e0202 */
[----:B------:R-:W-:-:S04]  /*1840*/  @!P2 IMAD.WIDE.U32 R14, R14, R10, R18 ;  /* 0x0000000a0e0ea225 */ /* 0x000fc800078e0012 */
[----:B------:R-:W-:Y:S02]  /*1850*/  @P2 IMAD R7, R103, R11, RZ ;  /* 0x0000000b67072224 */ /* 0x000fe400078e02ff */
[----:B------:R-:W-:-:S04]  /*1860*/  IMAD.WIDE.U32 R18, R16, R6, R12 ;  /* 0x0000000610127225 */ /* 0x000fc800078e000c */
[----:B------:R-:W-:Y:S02]  /*1870*/  IMAD R9, R16, R4, R9 ;  /* 0x0000000410097224 */ /* 0x000fe400078e0209 */
[----:B------:R-:W-:Y:S01]  /*1880*/  @P2 IMAD.WIDE.U32 R10, R102, R11, RZ ;  /* 0x0000000b660a2225 */ /* 0x000fe200078e00ff */
[----:B------:R-:W-:Y:S02]  /*1890*/  @!P2 IADD3 R6, PT, PT, R15, R2, RZ ;  /* 0x000000020f06a210 */ /* 0x000fe40007ffe0ff */
[----:B------:R-:W-:Y:S01]  /*18a0*/  MOV R4, R18 ;  /* 0x0000001200047202 */ /* 0x000fe20000000f00 */
[----:B------:R-:W-:Y:S01]  /*18b0*/  @!P2 IMAD.MOV.U32 R12, RZ, RZ, R14 ;  /* 0x000000ffff0ca224 */ /* 0x000fe200078e000e */
[----:B------:R-:W-:Y:S01]  /*18c0*/  IADD3 R2, PT, PT, R19, R9, RZ ;  /* 0x0000000913027210 */ /* 0x000fe20007ffe0ff */
[----:B------:R-:W-:Y:S01]  /*18d0*/  @P2 IMAD.IADD R6, R11, 0x1, R7 ;  /* 0x000000010b062824 */ /* 0x000fe200078e0207 */
[----:B------:R-:W-:Y:S02]  /*18e0*/  @P2 MOV R12, R10 ;  /* 0x0000000a000c2202 */ /* 0x000fe40000000f00 */
[----:B-1----:R-:W-:-:S02]  /*18f0*/  MOV R13, RZ ;  /* 0x000000ff000d7202 */ /* 0x002fc40000000f00 */
.L_x_13217:
[----:B------:R-:W-:Y:S05]  /*1900*/  BSYNC.RECONVERGENT B0 ;  /* 0x0000000000007941 */ /* 0x000fea0003800200 */
.L_x_13215:
        /* <DEDUP_REMOVED lines=23> */
[----:B------:R-:W-:Y:S02]  /*1a80*/  IMAD.SHL.U32 R77, R145, 0x8, RZ ;  /* 0x00000008914d7824 */ /* 0x000fe400078e00ff */
[----:B------:R-:W-:-:S10]  /*1a90*/  IMAD.MOV.U32 R7, RZ, RZ, RZ ;  /* 0x000000ffff077224 */ /* 0x000fd400078e00ff */
[----:B------:R-:W-:Y:S01]  /*1aa0*/  @!P3 IMAD.IADD R19, R19, 0x1, -R16 ;  /* 0x000000011313b824 */ /* 0x000fe200078e0a10 */
[----:B------:R-:W-:Y:S01]  /*1ab0*/  LOP3.LUT R20, R77, 0x38, RZ, 0xc0, !PT ;  /* 0x000000384d147812 */ /* 0x000fe200078ec0ff */
[----:B------:R1:W5:Y:S03]  /*1ac0*/  @P4 LD.E R7, desc[UR4][R30.64] ;  /* 0x000000041e074980 */ /* 0x000366000c101900 */
[----:B------:R-:W-:Y:S02]  /*1ad0*/  ISETP.GE.U32.AND P5, PT, R19, R16, PT ;  /* 0x000000101300720c */ /* 0x000fe40003fa6070 */
[----:B------:R-:W-:Y:S01]  /*1ae0*/  LOP3.LUT R16, R146, R5, RZ, 0x3c, !PT ;  /* 0x0000000592107212 */ /* 0x000fe200078e3cff */
[----:B------:R-:W-:Y:S01]  /*1af0*/  @!P3 VIADD R17, R17, 0x1 ;  /* 0x000000011111b836 */ /* 0x000fe20000000000 */
[----:B------:R-:W-:Y:S02]  /*1b00*/  IADD3 R18, P1, PT, R20, R12, RZ ;  /* 0x0000000c14127210 */ /* 0x000fe40007f3e0ff */
[----:B------:R-:W-:-:S02]  /*1b10*/  ISETP.GE.AND P2, PT, R16, RZ, PT ;  /* 0x000000ff1000720c */ /* 0x000fc40003f46270 */
[----:B------:R-:W-:Y:S01]  /*1b20*/  ISETP.NE.AND P4, PT, R5, RZ, PT ;  /* 0x000000ff0500720c */ /* 0x000fe20003f85270 */
[----:B------:R-:W-:Y:S01]  /*1b30*/  IMAD R12, R13, R102, RZ ;  /* 0x000000660d0c7224 */ /* 0x000fe200078e02ff */
[----:B------:R-:W-:-:S03]  /*1b40*/  IADD3.X R19, PT, PT, RZ, R6, RZ, P1, !PT ;  /* 0x00000006ff137210 */ /* 0x000fc60000ffe4ff */
[----:B------:R-:W-:Y:S02]  /*1b50*/  @P5 VIADD R17, R17, 0x1 ;  /* 0x0000000111115836 */ /* 0x000fe40000000000 */
        /* <DEDUP_REMOVED lines=18> */
[----:B------:R-:W-:Y:S01]  /*1c80*/  IMAD.SHL.U32 R73, R136, 0x10, RZ ;  /* 0x0000001088497824 */ /* 0x000fe200078e00ff */
[----:B------:R-:W-:Y:S01]  /*1c90*/  LOP3.LUT R80, R72, 0x1c0, RZ, 0xc0, !PT ;  /* 0x000001c048507812 */ /* 0x000fe200078ec0ff */
[----:B------:R-:W-:Y:S01]  /*1ca0*/  IMAD.SHL.U32 R104, R107, 0x40, RZ ;  /* 0x000000406b687824 */ /* 0x000fe200078e00ff */
[----:B------:R-:W-:-:S02]  /*1cb0*/  SHF.L.U64.HI R74, R136, 0x4, R137 ;  /* 0x00000004884a7819 */ /* 0x000fc40000010289 */
[C---:B------:R-:W-:Y:S01]  /*1cc0*/  SHF.L.U64.HI R78, R102.reuse, 0x4, R103 ;  /* 0x00000004664e7819 */ /* 0x040fe20000010267 */
[----:B-1----:R-:W-:Y:S01]  /*1cd0*/  ULEA UR6, UR6, UR7, 0x18 ;  /* 0x0000000706067291 */ /* 0x002fe2000f8ec0ff */
[----:B------:R-:W-:Y:S02]  /*1ce0*/  SHF.L.U32 R75, R102, 0x4, RZ ;  /* 0x00000004664b7819 */ /* 0x000fe400000006ff */
[----:B------:R-:W-:Y:S02]  /*1cf0*/  LOP3.LUT R72, R72, 0x200, RZ, 0xc0, !PT ;  /* 0x0000020048487812 */ /* 0x000fe400078ec0ff */
[----:B------:R-:W-:Y:S01]  /*1d00*/  LOP3.LUT R115, R115, 0x1c, RZ, 0xc0, !PT ;  /* 0x0000001c73737812 */ /* 0x000fe200078ec0ff */
[----:B--2---:R-:W-:Y:S02]  /*1d10*/  @P0 IMAD R16, R125, R150, RZ ;  /* 0x000000967d100224 */ /* 0x004fe400078e02ff */
[-C--:B---3--:R-:W-:Y:S02]  /*1d20*/  @!P0 IMAD R13, R27, R147.reuse, RZ ;  /* 0x000000931b0d8224 */ /* 0x088fe400078e02ff */
        /* <DEDUP_REMOVED lines=56> */
[C---:B------:R-:W-:Y:S01]  /*20b0*/  IMAD R110, R105.reuse, -0x40, R85 ;  /* 0xffffffc0696e7824 */ /* 0x040fe200078e0255 */
[----:B------:R-:W-:Y:S01]  /*20c0*/  SHF.R.S32.HI R117, RZ, 0x1, R117 ;  /* 0x00000001ff757819 */ /* 0x000fe20000011475 */
[----:B------:R-:W-:Y:S01]  /*20d0*/  IMAD R108, R105, -0x40, R76 ;  /* 0xffffffc0696c7824 */ /* 0x000fe200078e024c */
[C---:B------:R-:W-:Y:S01]  /*20e0*/  IADD3 R83, PT, PT, R122.reuse, 0x10, RZ ;  /* 0x000000107a537810 */ /* 0x040fe20007ffe0ff */
[----:B------:R-:W-:Y:S01]  /*20f0*/  IMAD.MOV.U32 R109, RZ, RZ, R105 ;  /* 0x000000ffff6d7224 */ /* 0x000fe200078e0069 */
[C---:B------:R-:W-:Y:S01]  /*2100*/  SHF.L.U32 R111, R117.reuse, 0x5, RZ ;  /* 0x00000005756f7819 */ /* 0x040fe200000006ff */
[C---:B------:R-:W-:Y:S01]  /*2110*/  IMAD.SHL.U32 R113, R117.reuse, 0x10, RZ ;  /* 0x0000001075717824 */ /* 0x040fe200078e00ff */
[----:B------:R-:W-:Y:S01]  /*2120*/  IADD3 R81, PT, PT, R122, 0x30, RZ ;  /* 0x000000307a517810 */ /* 0x000fe20007ffe0ff */
        /* <DEDUP_REMOVED lines=14> */
[-C--:B----4-:R-:W-:Y:S01]  /*2210*/  IMAD R9, R127, R114.reuse, RZ ;  /* 0x000000727f097224 */ /* 0x090fe200078e02ff */
[C---:B------:R-:W-:Y:S01]  /*2220*/  SHF.L.U64.HI R96, R128.reuse, 0x4, R129 ;  /* 0x0000000480607819 */ /* 0x040fe20000010281 */
[----:B------:R-:W-:Y:S01]  /*2230*/  IMAD.IADD R23, R23, 0x1, R8 ;  /* 0x0000000117177824 */ /* 0x000fe200078e0208 */
[----:B------:R-:W-:Y:S01]  /*2240*/  SHF.L.U32 R97, R128, 0x4, RZ ;  /* 0x0000000480617819 */ /* 0x000fe200000006ff */
[----:B------:R-:W-:-:S04]  /*2250*/  IMAD.WIDE.U32 R14, R126, R114, R14 ;  /* 0x000000727e0e7225 */ /* 0x000fc800078e000e */
[-C--:B------:R-:W-:Y:S01]  /*2260*/  IMAD R8, R129, R114.reuse, RZ ;  /* 0x0000007281087224 */ /* 0x080fe200078e02ff */
[----:B------:R-:W-:Y:S01]  /*2270*/  IADD3 R15, PT, PT, R15, R9, RZ ;  /* 0x000000090f0f7210 */ /* 0x000fe20007ffe0ff */
[----:B------:R-:W-:-:S04]  /*2280*/  IMAD.WIDE.U32 R22, R128, R114, R22 ;  /* 0x0000007280167225 */ /* 0x000fc800078e0016 */
[----:B-----5:R-:W-:Y:S01]  /*2290*/  IMAD.IADD R10, R104, 0x1, R7 ;  /* 0x00000001680a7824 */ /* 0x020fe200078e0207 */
[----:B------:R-:W-:Y:S01]  /*22a0*/  IADD3 R23, PT, PT, R23, R8, RZ ;  /* 0x0000000817177210 */ /* 0x000fe20007ffe0ff */
[-C--:B------:R-:W-:Y:S02]  /*22b0*/  IMAD R7, R17, R6.reuse, RZ ;  /* 0x0000000611077224 */ /* 0x080fe400078e02ff */
[----:B------:R-:W-:Y:S02]  /*22c0*/  IMAD R9, R25, R6, RZ ;  /* 0x0000000619097224 */ /* 0x000fe400078e02ff */
[-C--:B------:R-:W-:Y:S02]  /*22d0*/  IMAD R7, R16, R0.reuse, R7 ;  /* 0x0000000010077224 */ /* 0x080fe400078e0207 */
[----:B------:R-:W-:Y:S02]  /*22e0*/  IMAD R8, R122, R117, R115 ;  /* 0x000000757a087224 */ /* 0x000fe400078e0273 */
[----:B------:R-:W-:Y:S01]  /*22f0*/  IMAD R0, R24, R0, R9 ;  /* 0x0000000018007224 */ /* 0x000fe200078e0209 */
[----:B------:R-:W-:Y:S01]  /*2300*/  IADD3 R9, P0, PT, -R85, R122, RZ ;  /* 0x0000007a55097210 */ /* 0x000fe20007f1e1ff */
[----:B------:R-:W-:-:S03]  /*2310*/  IMAD.WIDE.U32 R16, R6, R16, R14 ;  /* 0x0000001006107225 */ /* 0x000fc600078e000e */
[----:B------:R-:W-:Y:S01]  /*2320*/  IADD3.X R11, PT, PT, RZ, ~R11, RZ, P0, !PT ;  /* 0x8000000bff0b7210 */ /* 0x000fe200007fe4ff */
[----:B------:R-:W-:-:S04]  /*2330*/  IMAD.WIDE.U32 R24, R6, R24, R22 ;  /* 0x0000001806187225 */ /* 0x000fc800078e0016 */
[----:B------:R-:W-:Y:S01]  /*2340*/  IMAD R15, R10, R117, RZ ;  /* 0x000000750a0f7224 */ /* 0x000fe200078e02ff */
[----:B------:R-:W-:Y:S01]  /*2350*/  IADD3 R25, PT, PT, R25, R0, RZ ;  /* 0x0000000019197210 */ /* 0x000fe20007ffe0ff */
[----:B------:R-:W-:Y:S02]  /*2360*/  IMAD.IADD R6, R115, 0x1, R8 ;  /* 0x0000000173067824 */ /* 0x000fe400078e0208 */
[----:B------:R-:W-:Y:S01]  /*2370*/  IMAD R87, R11, R126, RZ ;  /* 0x0000007e0b577224 */ /* 0x000fe200078e02ff */
[----:B------:R-:W-:Y:S01]  /*2380*/  SHF.R.S32.HI R91, RZ, 0x1f, R15 ;  /* 0x0000001fff5b7819 */ /* 0x000fe2000001140f */
[----:B------:R-:W-:Y:S01]  /*2390*/  IMAD.MOV.U32 R14, RZ, RZ, R16 ;  /* 0x000000ffff0e7224 */ /* 0x000fe200078e0010 */
[----:B------:R-:W-:Y:S01]  /*23a0*/  IADD3 R22, P1, PT, R15, R8, RZ ;  /* 0x000000080f167210 */ /* 0x000fe20007f3e0ff */
[----:B------:R-:W-:Y:S01]  /*23b0*/  IMAD R87, R127, R9, R87 ;  /* 0x000000097f577224 */ /* 0x000fe200078e0257 */
[----:B------:R-:W-:Y:S01]  /*23c0*/  IADD3 R90, P0, PT, R15, R6, RZ ;  /* 0x000000060f5a7210 */ /* 0x000fe20007f1e0ff */
[----:B------:R-:W-:Y:S01]  /*23d0*/  IMAD.IADD R15, R17, 0x1, R7 ;  /* 0x00000001110f7824 */ /* 0x000fe200078e0207 */
[-C--:B------:R-:W-:Y:S01]  /*23e0*/  LEA.HI.X.SX32 R7, R8, R91.reuse, 0x1, P1 ;  /* 0x0000005b08077211 */ /* 0x080fe200008f0eff */
[----:B------:R-:W-:Y:S01]  /*23f0*/  IMAD R17, R11, R128, RZ ;  /* 0x000000800b117224 */ /* 0x000fe200078e02ff */
[----:B------:R-:W-:Y:S01]  /*2400*/  LEA.HI.X.SX32 R91, R6, R91, 0x1, P0 ;  /* 0x0000005b065b7211 */ /* 0x000fe200000f0eff */
[----:B------:R-:W-:Y:S01]  /*2410*/  IMAD.WIDE.U32 R10, R126, R9, R14 ;  /* 0x000000097e0a7225 */ /* 0x000fe200078e000e */
[----:B------:R-:W-:-:S02]  /*2420*/  SHF.L.U64.HI R0, R22, 0x1, R7 ;  /* 0x0000000116007819 */ /* 0x000fc40000010207 */
[----:B------:R-:W-:Y:S01]  /*2430*/  SHF.L.U64.HI R91, R90, 0x1, R91 ;  /* 0x000000015a5b7819 */ /* 0x000fe2000001025b */
[-C--:B------:R-:W-:Y:S01]  /*2440*/  IMAD R17, R129, R9.reuse, R17 ;  /* 0x0000000981117224 */ /* 0x080fe200078e0211 */
[----:B------:R-:W-:Y:S01]  /*2450*/  LEA R86, P1, R10, R18, 0x1 ;  /* 0x000000120a567211 */ /* 0x000fe200078208ff */
[----:B------:R-:W-:Y:S01]  /*2460*/  IMAD.WIDE.U32 R8, R128, R9, R24 ;  /* 0x0000000980087225 */ /* 0x000fe200078e0018 */
[----:B------:R-:W-:-:S03]  /*2470*/  SHF.L.U32 R22, R22, 0x1, RZ ;  /* 0x0000000116167819 */ /* 0x000fc600000006ff */
        /* <DEDUP_REMOVED lines=15> */
.L_x_13241:
[----:B------:R-:W-:Y:S01]  /*2570*/  VIADD R108, R108, 0x40 ;  /* 0x000000406c6c7836 */ /* 0x000fe20000000000 */
[----:B------:R-:W-:Y:S01]  /*2580*/  UMOV UR6, URZ ;  /* 0x000000ff00067c82 */ /* 0x000fe20008000000 */
[----:B------:R-:W-:Y:S01]  /*2590*/  VIADD R110, R110, 0x40 ;  /* 0x000000406e6e7836 */ /* 0x000fe20000000000 */
[----:B------:R-:W-:Y:S01]  /*25a0*/  BSSY.RECONVERGENT B1, `(.L_x_13219) ;  /* 0x00004bc000017945 */ /* 0x000fe20003800200 */
[----:B------:R-:W-:Y:S01]  /*25b0*/  VIADD R109, R109, 0xffffffff ;  /* 0xffffffff6d6d7836 */ /* 0x000fe20000000000 */
[-C--:B------:R-:W-:Y:S01]  /*25c0*/  ISETP.GE.AND P0, PT, R122, R108.reuse, PT ;  /* 0x0000006c7a00720c */ /* 0x080fe20003f06270 */
[----:B------:R-:W-:Y:S01]  /*25d0*/  IMAD.MOV.U32 R116, RZ, RZ, R114 ;  /* 0x000000ffff747224 */ /* 0x000fe200078e0072 */
[C---:B------:R-:W-:Y:S01]  /*25e0*/  ISETP.GE.AND P6, PT, R83.reuse, R108, PT ;  /* 0x0000006c5300720c */ /* 0x040fe20003fc6270 */
[----:B------:R-:W-:Y:S01]  /*25f0*/  VIADD R114, R114, 0xffffffc0 ;  /* 0xffffffc072727836 */ /* 0x000fe20000000000 */
[-C--:B------:R-:W-:Y:S02]  /*2600*/  ISETP.GE.AND P0, PT, R122, R110.reuse, !P0 ;  /* 0x0000006e7a00720c */ /* 0x080fe40004706270 */
[----:B------:R-:W-:Y:S02]  /*2610*/  ISETP.GE.AND P6, PT, R83, R110, !P6 ;  /* 0x0000006e5300720c */ /* 0x000fe400077c6270 */
[CC--:B------:R-:W-:Y:S02]  /*2620*/  ISETP.GE.AND P5, PT, R82.reuse, R108.reuse, PT ;  /* 0x0000006c5200720c */ /* 0x0c0fe40003fa6270 */
[C---:B------:R-:W-:Y:S02]  /*2630*/  ISETP.GE.AND P4, PT, R81.reuse, R108, PT ;  /* 0x0000006c5100720c */ /* 0x040fe40003f86270 */
[-C--:B------:R-:W-:Y:S02]  /*2640*/  ISETP.GE.AND P5, PT, R82, R110.reuse, !P5 ;  /* 0x0000006e5200720c */ /* 0x080fe40006fa6270 */
[----:B------:R-:W-:Y:S02]  /*2650*/  ISETP.GE.AND P4, PT, R81, R110, !P4 ;  /* 0x0000006e5100720c */ /* 0x000fe40006786270 */
[----:B------:R-:W-:Y:S01]  /*2660*/  ISETP.GT.AND P3, PT, R109, R84, PT ;  /* 0x000000546d00720c */ /* 0x000fe20003f64270 */
[----:B------:R-:W2:Y:S02]  /*2670*/  @P0 LD.E.128 R8, desc[UR4][R86.64] ;  /* 0x0000000456080980 */ /* 0x000ea4000c101d00 */
[C---:B----4-:R-:W-:Y:S04]  /*2680*/  @P6 LEA R26, P1, R126.reuse, R86, 0x5 ;  /* 0x000000567e1a6211 */ /* 0x050fe800078228ff */
[C-C-:B------:R-:W-:Y:S02]  /*2690*/  @P6 LEA.HI.X R27, R126.reuse, R87, R127.reuse, 0x5, P1 ;  /* 0x000000577e1b6211 */ /* 0x140fe400008f2c7f */
[----:B------:R-:W-:Y:S02]  /*26a0*/  @P6 LEA R30, P1, R75, R94, 0x1 ;  /* 0x0000005e4b1e6211 */ /* 0x000fe400078208ff */
[----:B------:R-:W-:Y:S02]  /*26b0*/  @P4 IMAD R0, R127, 0x60, RZ ;  /* 0x000000607f004824 */ /* 0x000fe400078e02ff */
        /* <DEDUP_REMOVED lines=10> */
[----:B-1----:R1:W4:Y:S02]  /*2760*/  @P6 LD.E.128 R8, desc[UR4][R26.64+0x80] ;  /* 0x000080041a086980 */ /* 0x002324000c101d00 */
[----:B-1----:R-:W-:Y:S04]  /*2770*/  @P4 IMAD.WIDE.U32 R26, R126, 0x60, R86 ;  /* 0x000000607e1a4825 */ /* 0x002fe800078e0056 */
        /* <DEDUP_REMOVED lines=26> */
[----:B------:R-:W-:Y:S03]  /*2920*/  @P6 LEA.HI.X R3, R97, R17, R96, 0x1, P1 ;  /* 0x0000001161036211 */ /* 0x000fe600008f0c60 */
[----:B--2---:R1:W-:Y:S04]  /*2930*/  @P0 ST.E.128 desc[UR4][R92.64], R8 ;  /* 0x000000085c000985 */ /* 0x0043e8000c101d04 */
[----:B------:R-:W2:Y:S04]  /*2940*/  @P0 LD.E.128 R4, desc[UR4][R16.64+0x80] ;  /* 0x0000800410040980 */ /* 0x000ea8000c101d00 */
[----:B--2---:R2:W-:Y:S01]  /*2950*/  @P0 ST.E.128 desc[UR4][R92.64+0x80], R4 ;  /* 0x000080045c000985 */ /* 0x0045e2000c101d04 */
[C---:B------:R-:W-:Y:S03]  /*2960*/  @P6 LEA R28, P0, R73.reuse, R92, 0x1 ;  /* 0x0000005c491c6211 */ /* 0x040fe600078008ff */
[----:B------:R-:W3:Y:S01]  /*2970*/  @P6 LD.E.128 R24, desc[UR4][R2.64] ;  /* 0x0000000402186980 */ /* 0x000ee2000c101d00 */
[----:B------:R-:W-:Y:S02]  /*2980*/  @P6 LEA.HI.X R29, R73, R93, R74, 0x1, P0 ;  /* 0x0000005d491d6211 */ /* 0x000fe400000f0c4a */
[C---:B------:R-:W-:Y:S04]  /*2990*/  @P5 LEA R30, P0, R128.reuse, R18, 0x6 ;  /* 0x00000012801e5211 */ /* 0x040fe800078030ff */
[----:B------:R-:W-:Y:S02]  /*29a0*/  @P5 LEA.HI.X R31, R128, R17, R129, 0x6, P0 ;  /* 0x00000011801f5211 */ /* 0x000fe400000f3481 */
[C---:B------:R-:W-:Y:S04]  /*29b0*/  @P5 LEA R32, P0, R136.reuse, R92, 0x6 ;  /* 0x0000005c88205211 */ /* 0x040fe800078030ff */
[----:B------:R-:W-:Y:S01]  /*29c0*/  @P5 LEA.HI.X R33, R136, R93, R137, 0x6, P0 ;  /* 0x0000005d88215211 */ /* 0x000fe200000f3489 */
        /* <DEDUP_REMOVED lines=20> */
.L_x_13220:
        /* <DEDUP_REMOVED lines=103> */
.L_x_13224:
[----:B------:R-:W-:Y:S05]  /*3180*/  BSYNC.RECONVERGENT B0 ;  /* 0x0000000000007941 */ /* 0x000fea0003800200 */
.L_x_13223:
[----:B------:R-:W-:Y:S04]  /*3190*/  BSSY.RECONVERGENT B0, `(.L_x_13225) ;  /* 0x0000060000007945 */ /* 0x000fe80003800200 */
[----:B------:R-:W-:Y:S05]  /*31a0*/  @!P6 BRA `(.L_x_13226) ;  /* 0x000000040078e947 */ /* 0x000fea0003800000 */
[----:B------:R-:W-:Y:S02]  /*31b0*/  ISETP.GE.AND P0, PT, R20, R24, PT ;  /* 0x000000181400720c */ /* 0x000fe40003f06270 */
[----:B------:R-:W-:Y:S02]  /*31c0*/  LEA R46, P1, R97, R18, 0x1 ;  /* 0x00000012612e7211 */ /* 0x000fe400078208ff */
        /* <DEDUP_REMOVED lines=92> */
.L_x_13226:
[----:B------:R-:W-:Y:S05]  /*3790*/  BSYNC.RECONVERGENT B0 ;  /* 0x0000000000007941 */ /* 0x000fea0003800200 */
.L_x_13225:
        /* <DEDUP_REMOVED lines=100> */
.L_x_13228:
[----:B------:R-:W-:Y:S05]  /*3de0*/  BSYNC.RECONVERGENT B0 ;  /* 0x0000000000007941 */ /* 0x000fea0003800200 */
.L_x_13227:
        /* <DEDUP_REMOVED lines=104> */
.L_x_13230:
[----:B------:R-:W-:Y:S05]  /*4470*/  BSYNC.RECONVERGENT B0 ;  /* 0x0000000000007941 */ /* 0x000fea0003800200 */
.L_x_13229:
[----:B------:R-:W5:Y:S02]  /*4480*/  LD.E R3, desc[UR4][R100.64+0xd0] ;  /* 0x0000d00464037980 */ /* 0x000f64000c101900 */
[----:B-----5:R-:W-:Y:S05]  /*4490*/  IMAD.U32 R3, R3, -0x20, RZ ;  /* 0xffffffe003037824 */ /* 0x020fea00078e00ff */
[C---:B------:R-:W-:Y:S02]  /*44a0*/  LEA R22, P1, R3.reuse, R22, 0x1 ;  /* 0x0000001603167211 */ /* 0x040fe400078208ff */
[C---:B------:R-:W-:Y:S02]  /*44b0*/  LEA R58, P0, R3.reuse, R58, 0x1 ;  /* 0x0000003a033a7211 */ /* 0x040fe400078008ff */
[C---:B------:R-:W-:Y:S02]  /*44c0*/  LEA.HI.X.SX32 R23, R3.reuse, R23, 0x1, P1 ;  /* 0x0000001703177211 */ /* 0x040fe400008f0eff */
[----:B------:R-:W-:Y:S01]  /*44d0*/  LEA.HI.X.SX32 R59, R3, R59, 0x1, P0 ;  /* 0x0000003b033b7211 */ /* 0x000fe200000f0eff */
[----:B------:R-:W-:Y:S05]  /*44e0*/  BRA `(.L_x_13221) ;  /* 0x0000002c001c7947 */ /* 0x000fea0003800000 */
.L_x_13222:
        /* <DEDUP_REMOVED lines=9> */
[----:B------:R-:W-:Y:S02]  /*4580*/  ISETP.GE.AND P0, PT, R20, R24, PT ;  /* 0x000000181400720c */ /* 0x000fe40003f06270 */
[----:B------:R-:W-:Y:S02]  /*4590*/  P2R R141, PR, RZ, 0x8 ;  /* 0x00000008ff8d7803 */ /* 0x000fe40000000000 */
        /* <DEDUP_REMOVED lines=40> */
[C---:B------:R-:W-:Y:S01]  /*4820*/  @!P0 LOP3.LUT R55, R66.reuse, 0xffff0000, RZ, 0xc0, !PT ;  /* 0xffff000042378812 */ /* 0x040fe200078ec0ff */
[----:B------:R-:W-:Y:S01]  /*4830*/  @!P0 IMAD.U32 R54, R66, 0x10000, RZ ;  /* 0x0001000042368824 */ /* 0x000fe200078e00ff */
[----:B------:R-:W-:Y:S02]  /*4840*/  @!P0 SHF.L.U32 R56, R67, 0x10, RZ ;  /* 0x0000001043388819 */ /* 0x000fe400000006ff */
        /* <DEDUP_REMOVED lines=20> */
[----:B------:R-:W-:Y:S01]  /*4990*/  @P3 FADD.FTZ R29, -R29, -RZ ;  /* 0x800000ff1d1d3221 */ /* 0x000fe20000010100 */
[----:B------:R-:W-:Y:S01]  /*49a0*/  @P3 FADD.FTZ R27, -R27, -RZ ;  /* 0x800000ff1b1b3221 */ /* 0x000fe20000010100 */
[----:B------:R-:W-:Y:S01]  /*49b0*/  ISETP.NE.AND P3, PT, R141, RZ, PT ;  /* 0x000000ff8d00720c */ /* 0x000fe20003f65270 */
[----:B------:R-:W-:Y:S01]  /*49c0*/  @!P0 FMUL.FTZ R4, R41, R36 ;  /* 0x0000002429048220 */ /* 0x000fe20000410000 */
[----:B------:R-:W-:Y:S01]  /*49d0*/  @!P0 FFMA.FTZ R2, R49, R50, R2 ;  /* 0x0000003231028223 */ /* 0x000fe20000010002 */
[----:B------:R-:W-:Y:S01]  /*49e0*/  @!P0 LOP3.LUT R49, R62, 0xffff0000, RZ, 0xc0, !PT ;  /* 0xffff00003e318812 */ /* 0x000fe200078ec0ff */
[----:B------:R-:W-:Y:S01]  /*49f0*/  @!P0 FMUL.FTZ R5, R38, R31 ;  /* 0x0000001f26058220 */ /* 0x000fe20000410000 */
[----:B------:R-:W-:Y:S02]  /*4a00*/  @!P0 IMAD.U32 R48, R62, 0x10000, RZ ;  /* 0x000100003e308824 */ /* 0x000fe400078e00ff */
[----:B------:R-:W-:Y:S01]  /*4a10*/  @!P0 FMUL.FTZ R6, R33, R30 ;  /* 0x0000001e21068220 */ /* 0x000fe20000410000 */
[----:B------:R-:W-:Y:S01]  /*4a20*/  @!P0 F2FP.BF16.F32.PACK_AB R132, R2, R0 ;  /* 0x000000000284823e */ /* 0x000fe200000010ff */
[----:B------:R-:W-:Y:S01]  /*4a30*/  @!P0 FFMA.FTZ R3, R52, R51, R3 ;  /* 0x0000003334038223 */ /* 0x000fe20000010003 */
[C---:B------:R-:W-:Y:S01]  /*4a40*/  @!P0 LOP3.LUT R51, R63.reuse, 0xffff0000, RZ, 0xc0, !PT ;  /* 0xffff00003f338812 */ /* 0x040fe200078ec0ff */
[----:B------:R-:W-:Y:S01]  /*4a50*/  @!P0 FMUL.FTZ R7, R32, R29 ;  /* 0x0000001d20078220 */ /* 0x000fe20000410000 */
[----:B------:R-:W-:Y:S01]  /*4a60*/  @!P0 MOV R60, R132 ;  /* 0x00000084003c8202 */ /* 0x000fe20000000f00 */
[----:B------:R-:W-:Y:S02]  /*4a70*/  @!P0 IMAD.U32 R50, R63, 0x10000, RZ ;  /* 0x000100003f328824 */ /* 0x000fe400078e00ff */
[----:B------:R-:W-:Y:S01]  /*4a80*/  @!P0 FMUL.FTZ R8, R34, R27 ;  /* 0x0000001b22088220 */ /* 0x000fe20000410000 */
[----:B------:R-:W-:Y:S01]  /*4a90*/  @!P1 SEL R27, R28, R25, P2 ;  /* 0x000000191c1b9207 */ /* 0x000fe20001000000 */
[----:B------:R-:W-:Y:S01]  /*4aa0*/  @!P0 FFMA.FTZ R4, R45, R53, R4 ;  /* 0x000000352d048223 */ /* 0x000fe20000010004 */
[----:B------:R-:W-:Y:S01]  /*4ab0*/  @!P0 FFMA.FTZ R5, R48, R54, R5 ;  /* 0x0000003630058223 */ /* 0x000fe20000010005 */
[----:B------:R-:W-:Y:S01]  /*4ac0*/  @!P0 FFMA.FTZ R6, R49, R55, R6 ;  /* 0x0000003731068223 */ /* 0x000fe20000010006 */
[----:B------:R-:W-:Y:S01]  /*4ad0*/  @!P0 FFMA.FTZ R7, R50, R56, R7 ;  /* 0x0000003832078223 */ /* 0x000fe20000010007 */
[----:B------:R-:W-:Y:S01]  /*4ae0*/  @!P0 FFMA.FTZ R8, R51, R57, R8 ;  /* 0x0000003933088223 */ /* 0x000fe20000010008 */
[----:B------:R-:W-:Y:S01]  /*4af0*/  @!P0 F2FP.BF16.F32.PACK_AB R133, R4, R3 ;  /* 0x000000030485823e */ /* 0x000fe200000010ff */
[----:B------:R-:W-:Y:S01]  /*4b00*/  @!P1 IMAD.WIDE R32, R27, 0x2, R16 ;  /* 0x000000021b209825 */ /* 0x000fe200078e0210 */
[----:B------:R-:W-:Y:S02]  /*4b10*/  @!P0 F2FP.BF16.F32.PACK_AB R134, R6, R5 ;  /* 0x000000050686823e */ /* 0x000fe400000010ff */
        /* <DEDUP_REMOVED lines=77> */
.L_x_13232:
[----:B------:R-:W-:Y:S05]  /*4ff0*/  BSYNC.RECONVERGENT B0 ;  /* 0x0000000000007941 */ /* 0x000fea0003800200 */
.L_x_13231:
        /* <DEDUP_REMOVED lines=174> */
.L_x_13234:
[----:B------:R-:W-:Y:S05]  /*5ae0*/  BSYNC.RECONVERGENT B0 ;  /* 0x0000000000007941 */ /* 0x000fea0003800200 */
.L_x_13233:
        /* <DEDUP_REMOVED lines=174> */
.L_x_13236:
[----:B------:R-:W-:Y:S05]  /*65d0*/  BSYNC.RECONVERGENT B0 ;  /* 0x0000000000007941 */ /* 0x000fea0003800200 */
.L_x_13235:
        /* <DEDUP_REMOVED lines=41> */
[----:B------:R-:W-:Y:S01]  /*6870*/  @!P0 SHF.L.U32 R35, R70, 0x10, RZ ;  /* 0x0000001046238819 */ /* 0x000fe200000006ff */
[----:B------:R-:W-:Y:S01]  /*6880*/  IMAD R69, R137, 0x60, RZ ;  /* 0x0000006089457824 */ /* 0x000fe200078e02ff */
[----:B---3--:R-:W-:Y:S01]  /*6890*/  @!P0 SHF.L.U32 R46, R52, 0x10, RZ ;  /* 0x00000010342e8819 */ /* 0x008fe200000006ff */
        /* <DEDUP_REMOVED lines=13> */
[----:B------:R-:W-:Y:S01]  /*6970*/  @!P0 FFMA.FTZ R0, R45, R46, R0 ;  /* 0x0000002e2d008223 */ /* 0x000fe20000010000 */
[----:B------:R-:W-:Y:S01]  /*6980*/  @!P0 LOP3.LUT R45, R61, 0xffff0000, RZ, 0xc0, !PT ;  /* 0xffff00003d2d8812 */ /* 0x000fe200078ec0ff */
[----:B------:R-:W-:Y:S01]  /*6990*/  @!P0 FMUL.FTZ R3, R36, R41 ;  /* 0x0000002924038220 */ /* 0x000fe20000410000 */
[----:B------:R-:W-:Y:S01]  /*69a0*/  @!P0 SHF.L.U32 R46, R62, 0x10, RZ ;  /* 0x000000103e2e8819 */ /* 0x000fe200000006ff */
[----:B------:R-:W-:Y:S01]  /*69b0*/  @!P0 IMAD.U32 R49, R53, 0x10000, RZ ;  /* 0x0001000035318824 */ /* 0x000fe200078e00ff */
[----:B------:R-:W-:Y:S01]  /*69c0*/  @!P0 LOP3.LUT R53, R54, 0xffff0000, RZ, 0xc0, !PT ;  /* 0xffff000036358812 */ /* 0x000fe200078ec0ff */
[----:B------:R-:W-:Y:S01]  /*69d0*/  @!P0 FMUL.FTZ R4, R37, R42 ;  /* 0x0000002a25048220 */ /* 0x000fe20000410000 */
[----:B------:R-:W-:Y:S01]  /*69e0*/  @P2 FADD.FTZ R33, -R33, -RZ ;  /* 0x800000ff21212221 */ /* 0x000fe20000010100 */
[----:B------:R-:W-:Y:S01]  /*69f0*/  @P2 FADD.FTZ R27, -R27, -RZ ;  /* 0x800000ff1b1b2221 */ /* 0x000fe20000010100 */
[----:B------:R-:W-:Y:S01]  /*6a00*/  @P2 FADD.FTZ R38, -R38, -RZ ;  /* 0x800000ff26262221 */ /* 0x000fe20000010100 */
[----:B------:R-:W-:Y:S01]  /*6a10*/  @!P1 ISETP.GT.AND P2, PT, R26, 0x40, PT ;  /* 0x000000401a00980c */ /* 0x000fe20003f44270 */
[----:B------:R-:W-:Y:S01]  /*6a20*/  @!P0 FMUL.FTZ R5, R32, R35 ;  /* 0x0000002320058220 */ /* 0x000fe20000410000 */
[----:B------:R-:W-:Y:S01]  /*6a30*/  @!P0 FFMA.FTZ R2, R47, R48, R2 ;  /* 0x000000302f028223 */ /* 0x000fe20000010002 */
[----:B------:R-:W-:Y:S01]  /*6a40*/  @!P0 LOP3.LUT R47, R62, 0xffff0000, RZ, 0xc0, !PT ;  /* 0xffff00003e2f8812 */ /* 0x000fe200078ec0ff */
[----:B------:R-:W-:Y:S01]  /*6a50*/  @!P0 FFMA.FTZ R3, R50, R49, R3 ;  /* 0x0000003132038223 */ /* 0x000fe20000010003 */
[----:B------:R-:W-:Y:S01]  /*6a60*/  @!P1 SEL R57, R25, RZ, !P2 ;  /* 0x000000ff19399207 */ /* 0x000fe20005000000 */
[----:B------:R-:W-:Y:S01]  /*6a70*/  @!P0 FFMA.FTZ R4, R45, R51, R4 ;  /* 0x000000332d048223 */ /* 0x000fe20000010004 */
[C---:B------:R-:W-:Y:S01]  /*6a80*/  @!P0 LOP3.LUT R45, R63.reuse, 0xffff0000, RZ, 0xc0, !PT ;  /* 0xffff00003f2d8812 */ /* 0x040fe200078ec0ff */
[----:B------:R-:W-:Y:S01]  /*6a90*/  @!P0 FFMA.FTZ R5, R46, R52, R5 ;  /* 0x000000342e058223 */ /* 0x000fe20000010005 */
[----:B------:R-:W-:Y:S01]  /*6aa0*/  @!P0 SHF.L.U32 R46, R63, 0x10, RZ ;  /* 0x000000103f2e8819 */ /* 0x000fe200000006ff */
[C---:B------:R-:W-:Y:S01]  /*6ab0*/  @!P0 IMAD.U32 R54, R55.reuse, 0x10000, RZ ;  /* 0x0001000037368824 */ /* 0x040fe200078e00ff */
[----:B------:R-:W-:Y:S01]  /*6ac0*/  @!P0 LOP3.LUT R55, R55, 0xffff0000, RZ, 0xc0, !PT ;  /* 0xffff000037378812 */ /* 0x000fe200078ec0ff */
[----:B------:R-:W-:Y:S01]  /*6ad0*/  @!P0 FMUL.FTZ R6, R29, R38 ;  /* 0x000000261d068220 */ /* 0x000fe20000410000 */
[----:B------:R-:W-:Y:S01]  /*6ae0*/  @!P1 SEL R71, R130, RZ, !P2 ;  /* 0x000000ff82479207 */ /* 0x000fe20005000000 */
[----:B------:R-:W-:Y:S01]  /*6af0*/  @!P0 FMUL.FTZ R7, R24, R33 ;  /* 0x0000002118078220 */ /* 0x000fe20000410000 */
[----:B------:R-:W-:Y:S01]  /*6b00*/  @!P1 IADD3 R131, P4, PT, R112, R57, RZ ;  /* 0x0000003970839210 */ /* 0x000fe20007f9e0ff */
[----:B------:R-:W-:Y:S01]  /*6b10*/  @!P0 FMUL.FTZ R8, R34, R27 ;  /* 0x0000001b22088220 */ /* 0x000fe20000410000 */
[----:B------:R-:W-:Y:S01]  /*6b20*/  @!P0 F2FP.BF16.F32.PACK_AB R68, R2, R0 ;  /* 0x000000000244823e */ /* 0x000fe200000010ff */
[----:B------:R-:W-:Y:S01]  /*6b30*/  @!P0 FFMA.FTZ R6, R47, R53, R6 ;  /* 0x000000352f068223 */ /* 0x000fe20000010006 */
[----:B------:R-:W-:Y:S01]  /*6b40*/  @!P1 SEL R25, R28, R25, P2 ;  /* 0x000000191c199207 */ /* 0x000fe20001000000 */
[----:B------:R-:W-:Y:S01]  /*6b50*/  @!P0 FFMA.FTZ R7, R46, R54, R7 ;  /* 0x000000362e078223 */ /* 0x000fe20000010007 */
[----:B------:R-:W-:Y:S01]  /*6b60*/  @!P0 MOV R60, R68 ;  /* 0x00000044003c8202 */ /* 0x000fe20000000f00 */
[----:B------:R-:W-:Y:S04]  /*6b70*/  IMAD.WIDE.U32 R56, R136, 0x60, R92 ;  /* 0x0000006088387825 */ /* 0x000fe800078e005c */
[----:B------:R-:W-:Y:S01]  /*6b80*/  @!P0 FFMA.FTZ R8, R45, R55, R8 ;  /* 0x000000372d088223 */ /* 0x000fe20000010008 */
[----:B------:R-:W-:Y:S01]  /*6b90*/  @!P1 IMAD.X R130, R98, 0x1, R71, P4 ;  /* 0x0000000162829824 */ /* 0x000fe200020e0647 */
[----:B------:R-:W-:Y:S01]  /*6ba0*/  @!P0 F2FP.BF16.F32.PACK_AB R71, R4, R3 ;  /* 0x000000030447823e */ /* 0x000fe200000010ff */
[----:B------:R-:W-:Y:S01]  /*6bb0*/  @!P1 IMAD.WIDE R32, R25, 0x2, R30 ;  /* 0x0000000219209825 */ /* 0x000fe200078e021e */
[----:B------:R-:W-:Y:S02]  /*6bc0*/  IADD3 R57, PT, PT, R57, R69, RZ ;  /* 0x0000004539397210 */ /* 0x000fe40007ffe0ff */
[----:B------:R-:W-:Y:S01]  /*6bd0*/  @!P0 F2FP.BF16.F32.PACK_AB R70, R8, R7 ;  /* 0x000000070846823e */ /* 0x000fe200000010ff */
[----:B------:R-:W-:Y:S01]  /*6be0*/  @!P0 IMAD.MOV.U32 R61, RZ, RZ, R71 ;  /* 0x000000ffff3d8224 */ /* 0x000fe200078e0047 */
[----:B------:R-:W-:Y:S02]  /*6bf0*/  @!P0 F2FP.BF16.F32.PACK_AB R69, R6, R5 ;  /* 0x000000050645823e */ /* 0x000fe400000010ff */
[C---:B------:R-:W-:Y:S01]  /*6c00*/  @!P1 SHF.L.U64.HI R130, R131.reuse, 0x1, R130 ;  /* 0x0000000183829819 */ /* 0x040fe20000010282 */
[----:B------:R-:W-:Y:S01]  /*6c10*/  @!P1 IMAD.SHL.U32 R131, R131, 0x2, RZ ;  /* 0x0000000283839824 */ /* 0x000fe200078e00ff */
[----:B------:R-:W-:Y:S01]  /*6c20*/  @!P0 MOV R62, R69 ;  /* 0x00000045003e8202 */ /* 0x000fe20000000f00 */
[----:B------:R-:W-:Y:S03]  /*6c30*/  @!P0 IMAD.MOV.U32 R63, RZ, RZ, R70 ;  /* 0x000000ffff3f8224 */ /* 0x000fe600078e0046 */
        /* <DEDUP_REMOVED lines=75> */
.L_x_13238:
[----:B------:R-:W-:Y:S05]  /*70f0*/  BSYNC.RECONVERGENT B0 ;  /* 0x0000000000007941 */ /* 0x000fea0003800200 */
.L_x_13237:
[----:B------:R-:W5:Y:S02]  /*7100*/  LD.E R3, desc[UR4][R100.64+0xd0] ;  /* 0x0000d00464037980 */ /* 0x000f64000c101900 */
[----:B-----5:R-:W-:Y:S05]  /*7110*/  IMAD.U32 R3, R3, -0x20, RZ ;  /* 0xffffffe003037824 */ /* 0x020fea00078e00ff */
[C---:B------:R-:W-:Y:S02]  /*7120*/  LEA R90, P1, R3.reuse, R90, 0x1 ;  /* 0x0000005a035a7211 */ /* 0x040fe400078208ff */
[C---:B------:R-:W-:Y:S02]  /*7130*/  LEA R88, P0, R3.reuse, R88, 0x1 ;  /* 0x0000005803587211 */ /* 0x040fe400078008ff */
[C---:B------:R-:W-:Y:S02]  /*7140*/  LEA.HI.X.SX32 R91, R3.reuse, R91, 0x1, P1 ;  /* 0x0000005b035b7211 */ /* 0x040fe400008f0eff */
[----:B------:R-:W-:Y:S09]  /*7150*/  LEA.HI.X.SX32 R89, R3, R89, 0x1, P0 ;  /* 0x0000005903597211 */ /* 0x000ff200000f0eff */
.L_x_13221:
[----:B------:R-:W-:Y:S05]  /*7160*/  BSYNC.RECONVERGENT B1 ;  /* 0x0000000000017941 */ /* 0x000fea0003800200 */
.L_x_13219:
        /* <DEDUP_REMOVED lines=101> */
.L_x_13240:
[----:B------:R-:W-:Y:S05]  /*77c0*/  BSYNC.RECONVERGENT B0 ;  /* 0x0000000000007941 */ /* 0x000fea0003800200 */
.L_x_13239:
[----:B------:R-:W-:Y:S05]  /*77d0*/  @P3 BRA `(.L_x_13241) ;  /* 0xffffffac00643947 */ /* 0x000fea000383ffff */
.L_x_13218:
        /* <DEDUP_REMOVED lines=20> */
[----:B------:R1:W-:Y:S02]  /*7920*/  @!P2 LDGSTS.E.BYPASS.LTC128B.128 [R149+0x2000], desc[UR4][R120.64+0x80] ;  /* 0x020000807895afae */ /* 0x0003e4000b981a04 */
[----:B------:R-:W-:Y:S02]  /*7930*/  @!P1 LEA.HI.X R5, R37, R121, R36, 0x1, P0 ;  /* 0x0000007925059211 */ /* 0x000fe400000f0c24 */
[----:B------:R-:W-:-:S03]  /*7940*/  ISETP.GE.AND P0, PT, R155, R3, PT ;  /* 0x000000039b00720c */ /* 0x000fc60003f06270 */
[----:B------:R1:W-:Y:S04]  /*7950*/  @!P1 LDGSTS.E.BYPASS.LTC128B.128 [R149+0x800], desc[UR4][R4.64] ;  /* 0x0080000004959fae */ /* 0x0003e8000b981a04 */
[----:B------:R1:W-:Y:S01]  /*7960*/  @!P1 LDGSTS.E.BYPASS.LTC128B.128 [R149+0x2800], desc[UR4][R4.64+0x80] ;  /* 0x0280008004959fae */ /* 0x0003e2000b981a04 */
[----:B------:R-:W-:-:S05]  /*7970*/  ISETP.GE.AND P1, PT, R154, R3, PT ;  /* 0x000000039a00720c */ /* 0x000fca0003f26270 */
[----:B------:R-:W-:Y:S08]  /*7980*/  @P0 BRA `(.L_x_13245) ;  /* 0x00000000001c0947 */ /* 0x000ff00003800000 */
[----:B------:R-:W-:-:S04]  /*7990*/  LEA R2, P0, R124, R120, 0x6 ;  /* 0x000000787c027211 */ /* 0x000fc800078030ff */
[----:B------:R-:W-:-:S05]  /*79a0*/  LEA.HI.X R3, R124, R121, R125, 0x6, P0 ;  /* 0x000000797c037211 */ /* 0x000fca00000f347d */
[----:B------:R-:W-:Y:S01]  /*79b0*/  @!PT LDS RZ, [RZ] ;  /* 0x00000000fffff984 */ /* 0x000fe20000000800 */
[----:B------:R-:W-:Y:S01]  /*79c0*/  @!PT LDS RZ, [RZ] ;  /* 0x00000000fffff984 */ /* 0x000fe20000000800 */
[----:B------:R-:W-:Y:S01]  /*79d0*/  @!PT LDS RZ, [RZ] ;  /* 0x00000000fffff984 */ /* 0x000fe20000000800 */
[----:B------:R2:W-:Y:S04]  /*79e0*/  LDGSTS.E.BYPASS.LTC128B.128 [R149+0x1000], desc[UR4][R2.64] ;  /* 0x0100000002957fae */ /* 0x0005e8000b981a04 */
[----:B------:R2:W-:Y:S02]  /*79f0*/  LDGSTS.E.BYPASS.LTC128B.128 [R149+0x3000], desc[UR4][R2.64+0x80] ;  /* 0x0300008002957fae */ /* 0x0005e4000b981a04 */
.L_x_13245:
[----:B------:R-:W-:Y:S05]  /*7a00*/  BSYNC.RECONVERGENT B0 ;  /* 0x0000000000007941 */ /* 0x000fea0003800200 */
.L_x_13244:
        /* <DEDUP_REMOVED lines=10> */
.L_x_13243:
        /* <DEDUP_REMOVED lines=33> */
[----:B------:R1:W5:Y:S02]  /*7cc0*/  LD.E.128 R12, desc[UR4][R38.64] ;  /* 0x00000004260c7980 */ /* 0x000364000c101d00 */
[-C--:B----45:R-:W-:Y:S01]  /*7cd0*/  IADD3 R26, P1, PT, R34, R29.reuse, RZ ;  /* 0x0000001d221a7210 */ /* 0x0b0fe20007f3e0ff */
[----:B------:R-:W-:Y:S01]  /*7ce0*/  BSSY.RECONVERGENT B0, `(.L_x_13250) ;  /* 0x000002c000007945 */ /* 0x000fe20003800200 */
[----:B------:R-:W-:-:S03]  /*7cf0*/  IADD3 R28, P0, PT, R32, R29, RZ ;  /* 0x0000001d201c7210 */ /* 0x000fc60007f1e0ff */
[----:B------:R-:W-:Y:S01]  /*7d00*/  IMAD.X R27, R35, 0x1, R5, P1 ;  /* 0x00000001231b7824 */ /* 0x000fe200008e0605 */
[----:B------:R-:W-:Y:S02]  /*7d10*/  IADD3.X R29, PT, PT, R33, R5, RZ, P0, !PT ;  /* 0x00000005211d7210 */ /* 0x000fe400007fe4ff */
[----:B------:R-:W-:Y:S07]  /*7d20*/  @P2 BRA `(.L_x_13251) ;  /* 0x00000000009c2947 */ /* 0x000fee0003800000 */
[----:B------:R-:W2:Y:S04]  /*7d30*/  LD.E.64 R4, desc[UR4][R28.64] ;  /* 0x000000041c047980 */ /* 0x000ea8000c101b00 */
[----:B------:R-:W3:Y:S01]  /*7d40*/  LD.E.64 R6, desc[UR4][R26.64] ;  /* 0x000000041a067980 */ /* 0x000ee2000c101b00 */
[C---:B------:R-:W-:Y:S01]  /*7d50*/  SHF.L.U32 R2, R13.reuse, 0x10, RZ ;  /* 0x000000100d027819 */ /* 0x040fe200000006ff */
        /* <DEDUP_REMOVED lines=36> */
.L_x_13251:
[----:B------:R-:W-:Y:S05]  /*7fa0*/  BSYNC.RECONVERGENT B0 ;  /* 0x0000000000007941 */ /* 0x000fea0003800200 */
.L_x_13250:
[----:B------:R2:W-:Y:S04]  /*7fb0*/  STS.128 [R149], R12 ;  /* 0x0000000c95007388 */ /* 0x0005e80000000c00 */
        /* <DEDUP_REMOVED lines=43> */
.L_x_13253:
[----:B------:R-:W-:Y:S05]  /*8270*/  BSYNC.RECONVERGENT B0 ;  /* 0x0000000000007941 */ /* 0x000fea0003800200 */
.L_x_13252:
[----:B-----5:R3:W-:Y:S02]  /*8280*/  STS.128 [R149+0x2000], R8 ;  /* 0x0020000895007388 */ /* 0x0207e40000000c00 */
.L_x_13249:
[----:B------:R-:W-:Y:S05]  /*8290*/  BSYNC.RECONVERGENT B1 ;  /* 0x0000000000017941 */ /* 0x000fea0003800200 */
.L_x_13248:
        /* <DEDUP_REMOVED lines=10> */
[----:B------:R-:W-:-:S04]  /*8340*/  IADD3 R5, P0, PT, R31, R18, RZ ;  /* 0x000000121f057210 */ /* 0x000fc80007f1e0ff */
[----:B------:R-:W-:Y:S01]  /*8350*/  LEA.HI.X.SX32 R0, R31, R16, 0x1, P0 ;  /* 0x000000101f007211 */ /* 0x000fe200000f0eff */
[----:B-----5:R-:W-:-:S03]  /*8360*/  IMAD.SHL.U32 R7, R5, 0x2, RZ ;  /* 0x0000000205077824 */ /* 0x020fc600078e00ff */
[----:B------:R-:W-:Y:S02]  /*8370*/  SHF.L.U64.HI R5, R5, 0x1, R0 ;  /* 0x0000000105057819 */ /* 0x000fe40000010200 */
[-C--:B------:R-:W-:Y:S02]  /*8380*/  IADD3 R6, P1, PT, R34, R7.reuse, RZ ;  /* 0x0000000722067210 */ /* 0x080fe40007f3e0ff */
[----:B------:R-:W-:-:S03]  /*8390*/  IADD3 R4, P0, PT, R32, R7, RZ ;  /* 0x0000000720047210 */ /* 0x000fc60007f1e0ff */
[----:B------:R-:W-:Y:S01]  /*83a0*/  IMAD.X R7, R35, 0x1, R5, P1 ;  /* 0x0000000123077824 */ /* 0x000fe200008e0605 */
[----:B------:R-:W-:-:S05]  /*83b0*/  IADD3.X R5, PT, PT, R33, R5, RZ, P0, !PT ;  /* 0x0000000521057210 */ /* 0x000fca00007fe4ff */
[----:B------:R-:W4:Y:S04]  /*83c0*/  LD.E.64 R6, desc[UR4][R6.64] ;  /* 0x0000000406067980 */ /* 0x000f28000c101b00 */
[----:B------:R-:W2:Y:S01]  /*83d0*/  LD.E.64 R4, desc[UR4][R4.64] ;  /* 0x0000000404047980 */ /* 0x000ea2000c101b00 */
[C---:B------:R-:W-:Y:S01]  /*83e0*/  IMAD.U32 R2, R13.reuse, 0x10000, RZ ;  /* 0x000100000d027824 */ /* 0x040fe200078e00ff */
[----:B------:R-:W-:Y:S01]  /*83f0*/  LOP3.LUT R0, R13, 0xffff0000, RZ, 0xc0, !PT ;  /* 0xffff00000d007812 */ /* 0x000fe200078ec0ff */
[----:B------:R-:W-:Y:S01]  /*8400*/  IMAD.U32 R19, R15, 0x10000, RZ ;  /* 0x000100000f137824 */ /* 0x000fe200078e00ff */
[C---:B---3--:R-:W-:Y:S02]  /*8410*/  SHF.L.U32 R8, R12.reuse, 0x10, RZ ;  /* 0x000000100c087819 */ /* 0x048fe400000006ff */
[----:B------:R-:W-:-:S02]  /*8420*/  LOP3.LUT R24, R12, 0xffff0000, RZ, 0xc0, !PT ;  /* 0xffff00000c187812 */ /* 0x000fc400078ec0ff */
[----:B------:R-:W-:Y:S02]  /*8430*/  LOP3.LUT R15, R15, 0xffff0000, RZ, 0xc0, !PT ;  /* 0xffff00000f0f7812 */ /* 0x000fe400078ec0ff */
[C---:B------:R-:W-:Y:S02]  /*8440*/  SHF.L.U32 R22, R14.reuse, 0x10, RZ ;  /* 0x000000100e167819 */ /* 0x040fe400000006ff */
[----:B------:R-:W-:Y:S02]  /*8450*/  LOP3.LUT R25, R14, 0xffff0000, RZ, 0xc0, !PT ;  /* 0xffff00000e197812 */ /* 0x000fe400078ec0ff */
[----:B----4-:R-:W-:Y:S02]  /*8460*/  LOP3.LUT R13, R6, 0xffff0000, RZ, 0xc0, !PT ;  /* 0xffff0000060d7812 */ /* 0x010fe400078ec0ff */
[----:B--2---:R-:W-:Y:S02]  /*8470*/  LOP3.LUT R11, R4, 0xffff0000, RZ, 0xc0, !PT ;  /* 0xffff0000040b7812 */ /* 0x004fe400078ec0ff */
[----:B------:R-:W-:-:S03]  /*8480*/  LOP3.LUT R10, R5, 0xffff0000, RZ, 0xc0, !PT ;  /* 0xffff0000050a7812 */ /* 0x000fc600078ec0ff */
[C---:B------:R-:W-:Y:S01]  /*8490*/  FMUL.FTZ R9, R0.reuse, R11 ;  /* 0x0000000b00097220 */ /* 0x040fe20000410000 */
[-C--:B------:R-:W-:Y:S01]  /*84a0*/  FMUL.FTZ R0, R0, R13.reuse ;  /* 0x0000000d00007220 */ /* 0x080fe20000410000 */
[----:B------:R-:W-:Y:S01]  /*84b0*/  LOP3.LUT R12, R7, 0xffff0000, RZ, 0xc0, !PT ;  /* 0xffff0000070c7812 */ /* 0x000fe200078ec0ff */
[C---:B------:R-:W-:Y:S01]  /*84c0*/  FMUL.FTZ R14, R15.reuse, R10 ;  /* 0x0000000a0f0e7220 */ /* 0x040fe20000410000 */
[C---:B------:R-:W-:Y:S01]  /*84d0*/  FFMA.FTZ R9, R2.reuse, R13, -R9 ;  /* 0x0000000d02097223 */ /* 0x040fe20000010809 */
[----:B------:R-:W-:Y:S01]  /*84e0*/  FFMA.FTZ R0, R2, R11, R0 ;  /* 0x0000000b02007223 */ /* 0x000fe20000010000 */
        /* <DEDUP_REMOVED lines=20> */
.L_x_13257:
[----:B------:R-:W-:Y:S05]  /*8630*/  BSYNC.RECONVERGENT B0 ;  /* 0x0000000000007941 */ /* 0x000fea0003800200 */
.L_x_13256:
        /* <DEDUP_REMOVED lines=17> */
[----:B----4-:R-:W-:Y:S01]  /*8750*/  IMAD.U32 R14, R10, 0x10000, RZ ;  /* 0x000100000a0e7824 */ /* 0x010fe200078e00ff */
[----:B------:R-:W-:Y:S01]  /*8760*/  SHF.L.U32 R2, R9, 0x10, RZ ;  /* 0x0000001009027819 */ /* 0x000fe200000006ff */
        /* <DEDUP_REMOVED lines=33> */
.L_x_13259:
[----:B------:R-:W-:Y:S05]  /*8980*/  BSYNC.RECONVERGENT B0 ;  /* 0x0000000000007941 */ /* 0x000fea0003800200 */
.L_x_13258:
[----:B-----5:R3:W-:Y:S02]  /*8990*/  STS.128 [R149+0x2800], R8 ;  /* 0x0028000895007388 */ /* 0x0207e40000000c00 */
.L_x_13255:
[----:B------:R-:W-:Y:S05]  /*89a0*/  BSYNC.RECONVERGENT B1 ;  /* 0x0000000000017941 */ /* 0x000fea0003800200 */
.L_x_13254:
[----:B------:R-:W-:Y:S01]  /*89b0*/  IADD3 R155, PT, PT, R122, 0x20, RZ ;  /* 0x000000207a9b7810 */ /* 0x000fe20007ffe0ff */
[----:B------:R-:W-:Y:S03]  /*89c0*/  BSSY.RECONVERGENT B1, `(.L_x_13260) ;  /* 0x0000070000017945 */ /* 0x000fe60003800200 */
[----:B------:R-:W-:-:S13]  /*89d0*/  ISETP.GE.AND P0, PT, R155, R17, PT ;  /* 0x000000119b00720c */ /* 0x000fda0003f06270 */
[----:B------:R-:W-:Y:S05]  /*89e0*/  @P0 BRA `(.L_x_13261) ;  /* 0x0000000400b40947 */ /* 0x000fea0003800000 */
[----:B------:R-:W-:Y:S01]  /*89f0*/  LEA R28, P1, R124, R120, 0x6 ;  /* 0x000000787c1c7211 */ /* 0x000fe200078230ff */
[----:B------:R-:W-:Y:S01]  /*8a00*/  IMAD.SHL.U32 R19, R3, 0x20, RZ ;  /* 0x0000002003137824 */ /* 0x000fe200078e00ff */
[----:B------:R-:W-:Y:S02]  /*8a10*/  ISETP.GE.AND P0, PT, R20, R23, PT ;  /* 0x000000171400720c */ /* 0x000fe40003f06270 */
[----:B------:R-:W-:-:S05]  /*8a20*/  LEA.HI.X R29, R124, R121, R125, 0x6, P1 ;  /* 0x000000797c1d7211 */ /* 0x000fca00008f347d */
[----:B--2-4-:R2:W5:Y:S01]  /*8a30*/  LD.E.128 R12, desc[UR4][R28.64] ;  /* 0x000000041c0c7980 */ /* 0x014562000c101d00 */
        /* <DEDUP_REMOVED lines=25> */
[----:B------:R-:W-:Y:S02]  /*8bd0*/  LOP3.LUT R12, R7, 0xffff0000, RZ, 0xc0, !PT ;  /* 0xffff0000070c7812 */ /* 0x000fe400078ec0ff */
[C---:B------:R-:W-:Y:S01]  /*8be0*/  FFMA.FTZ R9, R2.reuse, R13, -R9 ;  /* 0x0000000d02097223 */ /* 0x040fe20000010809 */
[----:B------:R-:W-:Y:S01]  /*8bf0*/  FFMA.FTZ R0, R2, R11, R0 ;  /* 0x0000000b02007223 */ /* 0x000fe20000010000 */
[----:B------:R-:W-:Y:S01]  /*8c00*/  IMAD.U32 R11, R4, 0x10000, RZ ;  /* 0x00010000040b7824 */ /* 0x000fe200078e00ff */
[----:B------:R-:W-:Y:S01]  /*8c10*/  SHF.L.U32 R13, R6, 0x10, RZ ;  /* 0x00000010060d7819 */ /* 0x000fe200000006ff */
[----:B------:R-:W-:Y:S01]  /*8c20*/  FMUL.FTZ R14, R15, R10 ;  /* 0x0000000a0f0e7220 */ /* 0x000fe20000410000 */
[----:B------:R-:W-:Y:S01]  /*8c30*/  IMAD.U32 R5, R5, 0x10000, RZ ;  /* 0x0001000005057824 */ /* 0x000fe200078e00ff */
[----:B------:R-:W-:Y:S01]  /*8c40*/  SHF.L.U32 R7, R7, 0x10, RZ ;  /* 0x0000001007077819 */ /* 0x000fe200000006ff */
[-C--:B------:R-:W-:Y:S01]  /*8c50*/  FMUL.FTZ R2, R15, R12.reuse ;  /* 0x0000000c0f027220 */ /* 0x080fe20000410000 */
[C---:B------:R-:W-:Y:S01]  /*8c60*/  FMUL.FTZ R15, R24.reuse, R11 ;  /* 0x0000000b180f7220 */ /* 0x040fe20000410000 */
[C---:B------:R-:W-:Y:S01]  /*8c70*/  FFMA.FTZ R14, R25.reuse, R12, -R14 ;  /* 0x0000000c190e7223 */ /* 0x040fe2000001080e */
[----:B------:R-:W-:Y:S01]  /*8c80*/  FMUL.FTZ R24, R24, R13 ;  /* 0x0000000d18187220 */ /* 0x000fe20000410000 */
[C---:B------:R-:W-:Y:S01]  /*8c90*/  FMUL.FTZ R27, R26.reuse, R5 ;  /* 0x000000051a1b7220 */ /* 0x040fe20000410000 */
[----:B------:R-:W-:Y:S01]  /*8ca0*/  FFMA.FTZ R25, R25, R10, R2 ;  /* 0x0000000a19197223 */ /* 0x000fe20000010002 */
        /* <DEDUP_REMOVED lines=10> */
.L_x_13263:
[----:B------:R-:W-:Y:S05]  /*8d50*/  BSYNC.RECONVERGENT B0 ;  /* 0x0000000000007941 */ /* 0x000fea0003800200 */
.L_x_13262:
        /* <DEDUP_REMOVED lines=52> */
.L_x_13265:
[----:B------:R-:W-:Y:S05]  /*90a0*/  BSYNC.RECONVERGENT B0 ;  /* 0x0000000000007941 */ /* 0x000fea0003800200 */
.L_x_13264:
[----:B-----5:R3:W-:Y:S02]  /*90b0*/  STS.128 [R149+0x3000], R8 ;  /* 0x0030000895007388 */ /* 0x0207e40000000c00 */
.L_x_13261:
[----:B------:R-:W-:Y:S05]  /*90c0*/  BSYNC.RECONVERGENT B1 ;  /* 0x0000000000017941 */ /* 0x000fea0003800200 */
.L_x_13260:
[----:B------:R-:W-:-:S04]  /*90d0*/  IADD3 R154, PT, PT, R122, 0x30, RZ ;  /* 0x000000307a9a7810 */ /* 0x000fc80007ffe0ff */
[----:B------:R-:W-:-:S13]  /*90e0*/  ISETP.GE.AND P0, PT, R154, R17, PT ;  /* 0x000000119a00720c */ /* 0x000fda0003f06270 */
[----:B------:R-:W-:Y:S05]  /*90f0*/  @P0 BRA `(.L_x_13246) ;  /* 0x0000003000c00947 */ /* 0x000fea0003800000 */
[----:B--2-4-:R-:W-:Y:S01]  /*9100*/  IMAD R26, R125, 0x60, RZ ;  /* 0x000000607d1a7824 */ /* 0x014fe200078e02ff */
[----:B------:R-:W-:Y:S01]  /*9110*/  ISETP.GE.AND P0, PT, R20, R23, PT ;  /* 0x000000171400720c */ /* 0x000fe20003f06270 */
[----:B------:R-:W-:-:S04]  /*9120*/  IMAD.WIDE.U32 R124, R124, 0x60, R120 ;  /* 0x000000607c7c7825 */ /* 0x000fc800078e0078 */
[----:B-----5:R-:W-:Y:S01]  /*9130*/  IMAD R7, R3, 0x30, RZ ;  /* 0x0000003003077824 */ /* 0x020fe200078e02ff */
[----:B------:R-:W-:Y:S02]  /*9140*/  IADD3 R27, PT, PT, R125, R26, RZ ;  /* 0x0000001a7d1b7210 */ /* 0x000fe40007ffe0ff */
[----:B------:R-:W-:-:S05]  /*9150*/  MOV R26, R124 ;  /* 0x0000007c001a7202 */ /* 0x000fca0000000f00 */
[----:B------:R2:W5:Y:S01]  /*9160*/  LD.E.128 R12, desc[UR4][R26.64] ;  /* 0x000000041a0c7980 */ /* 0x000562000c101d00 */
        /* <DEDUP_REMOVED lines=12> */
[C---:B-----5:R-:W-:Y:S01]  /*9230*/  IMAD.U32 R6, R13.reuse, 0x10000, RZ ;  /* 0x000100000d067824 */ /* 0x060fe200078e00ff */
        /* <DEDUP_REMOVED lines=36> */
.L_x_13267:
[----:B------:R-:W-:Y:S05]  /*9480*/  BSYNC.RECONVERGENT B0 ;  /* 0x0000000000007941 */ /* 0x000fea0003800200 */
.L_x_13266:
        /* <DEDUP_REMOVED lines=19> */
[----:B----4-:R-:W-:Y:S01]  /*95c0*/  SHF.L.U32 R14, R9, 0x10, RZ ;  /* 0x00000010090e7819 */ /* 0x010fe200000006ff */
        /* <DEDUP_REMOVED lines=35> */
.L_x_13269:
[----:B------:R-:W-:Y:S05]  /*9800*/  BSYNC.RECONVERGENT B0 ;  /* 0x0000000000007941 */ /* 0x000fea0003800200 */
.L_x_13268:
[----:B-----5:R3:W-:Y:S01]  /*9810*/  STS.128 [R149+0x3800], R8 ;  /* 0x0038000895007388 */ /* 0x0207e20000000c00 */
[----:B------:R-:W-:Y:S05]  /*9820*/  BRA `(.L_x_13246) ;  /* 0x0000002800f47947 */ /* 0x000fea0003800000 */
.L_x_13247:
        /* <DEDUP_REMOVED lines=41> */
[----:B---3--:R-:W-:Y:S01]  /*9ac0*/  IMAD.U32 R43, R13, 0x10000, RZ ;  /* 0x000100000d2b7824 */ /* 0x008fe200078e00ff */
        /* <DEDUP_REMOVED lines=22> */
[C---:B----4-:R-:W-:Y:S01]  /*9c30*/  SHF.L.U32 R6, R8.reuse, 0x10, RZ ;  /* 0x0000001008067819 */ /* 0x050fe200000006ff */
        /* <DEDUP_REMOVED lines=24> */
.L_x_13273:
[----:B------:R-:W-:Y:S05]  /*9dc0*/  BSYNC.RECONVERGENT B0 ;  /* 0x0000000000007941 */ /* 0x000fea0003800200 */
.L_x_13272:
        /* <DEDUP_REMOVED lines=83> */
.L_x_13275:
[----:B------:R-:W-:Y:S05]  /*a300*/  BSYNC.RECONVERGENT B0 ;  /* 0x0000000000007941 */ /* 0x000fea0003800200 */
.L_x_13274:
[----:B-----5:R3:W-:Y:S02]  /*a310*/  STS.128 [R149+0x2000], R16 ;  /* 0x0020001095007388 */ /* 0x0207e40000000c00 */
.L_x_13271:
[----:B------:R-:W-:Y:S05]  /*a320*/  BSYNC.RECONVERGENT B1 ;  /* 0x0000000000017941 */ /* 0x000fea0003800200 */
.L_x_13270:
[----:B------:R-:W-:Y:S01]  /*a330*/  IADD3 R156, PT, PT, R122, 0x10, RZ ;  /* 0x000000107a9c7810 */ /* 0x000fe20007ffe0ff */
[----:B------:R-:W-:Y:S03]  /*a340*/  BSSY.RECONVERGENT B1, `(.L_x_13276) ;  /* 0x00000ac000017945 */ /* 0x000fe60003800200 */
[----:B------:R-:W-:-:S13]  /*a350*/  ISETP.GE.AND P0, PT, R156, R29, PT ;  /* 0x0000001d9c00720c */ /* 0x000fda0003f06270 */
[----:B------:R-:W-:Y:S05]  /*a360*/  @P0 BRA `(.L_x_13277) ;  /* 0x0000000800a40947 */ /* 0x000fea0003800000 */
[C---:B------:R-:W-:Y:S02]  /*a370*/  LEA R46, P1, R37.reuse, R120, 0x1 ;  /* 0x00000078252e7211 */ /* 0x040fe400078208ff */
[----:B------:R-:W-:Y:S02]  /*a380*/  ISETP.GE.AND P0, PT, R20, R23, PT ;  /* 0x000000171400720c */ /* 0x000fe40003f06270 */
[----:B------:R-:W-:-:S05]  /*a390*/  LEA.HI.X R47, R37, R121, R36, 0x1, P1 ;  /* 0x00000079252f7211 */ /* 0x000fca00008f0c24 */
[----:B--2-4-:R2:W5:Y:S01]  /*a3a0*/  LD.E.128 R24, desc[UR4][R46.64] ;  /* 0x000000042e187980 */ /* 0x014562000c101d00 */
        /* <DEDUP_REMOVED lines=79> */
.L_x_13279:
[----:B------:R-:W-:Y:S05]  /*a8a0*/  BSYNC.RECONVERGENT B0 ;  /* 0x0000000000007941 */ /* 0x000fea0003800200 */
.L_x_13278:
        /* <DEDUP_REMOVED lines=21> */
[----:B------:R-:W2:Y:S04]  /*aa00*/  LD.E.128 R12, desc[UR4][R12.64+0x80] ;  /* 0x000080040c0c7980 */ /* 0x000ea8000c101d00 */
[----:B------:R-:W2:Y:S01]  /*aa10*/  LD.E.128 R8, desc[UR4][R8.64+0x80] ;  /* 0x0000800408087980 */ /* 0x000ea2000c101d00 */
[C---:B----45:R-:W-:Y:S01]  /*aa20*/  IMAD.U32 R25, R16.reuse, 0x10000, RZ ;  /* 0x0001000010197824 */ /* 0x070fe200078e00ff */
        /* <DEDUP_REMOVED lines=59> */
.L_x_13281:
[----:B------:R-:W-:Y:S05]  /*ade0*/  BSYNC.RECONVERGENT B0 ;  /* 0x0000000000007941 */ /* 0x000fea0003800200 */
.L_x_13280:
[----:B-----5:R3:W-:Y:S02]  /*adf0*/  STS.128 [R149+0x2800], R16 ;  /* 0x0028001095007388 */ /* 0x0207e40000000c00 */
.L_x_13277:
[----:B------:R-:W-:Y:S05]  /*ae00*/  BSYNC.RECONVERGENT B1 ;  /* 0x0000000000017941 */ /* 0x000fea0003800200 */
.L_x_13276:
        /* <DEDUP_REMOVED lines=8> */
[----:B------:R2:W5:Y:S01]  /*ae90*/  LD.E.128 R24, desc[UR4][R46.64] ;  /* 0x000000042e187980 */ /* 0x000562000c101d00 */
        /* <DEDUP_REMOVED lines=79> */
.L_x_13285:
[----:B------:R-:W-:Y:S05]  /*b390*/  BSYNC.RECONVERGENT B0 ;  /* 0x0000000000007941 */ /* 0x000fea0003800200 */
.L_x_13284:
        /* <DEDUP_REMOVED lines=83> */
.L_x_13287:
[----:B------:R-:W-:Y:S05]  /*b8d0*/  BSYNC.RECONVERGENT B0 ;  /* 0x0000000000007941 */ /* 0x000fea0003800200 */
.L_x_13286:
[----:B-----5:R3:W-:Y:S02]  /*b8e0*/  STS.128 [R149+0x3000], R16 ;  /* 0x0030001095007388 */ /* 0x0207e40000000c00 */
.L_x_13283:
[----:B------:R-:W-:Y:S05]  /*b8f0*/  BSYNC.RECONVERGENT B1 ;  /* 0x0000000000017941 */ /* 0x000fea0003800200 */
.L_x_13282:
        /* <DEDUP_REMOVED lines=25> */
[----:B------:R-:W3:Y:S01]  /*ba90*/  LD.E.128 R4, desc[UR4][R4.64] ;  /* 0x0000000404047980 */ /* 0x000ee2000c101d00 */
[----:B------:R-:W-:-:S03]  /*baa0*/  IADD3.X R9, PT, PT, R35, R9, RZ, P1, !PT ;  /* 0x0000000923097210 */ /* 0x000fc60000ffe4ff */
[----:B------:R-:W4:Y:S04]  /*bab0*/  LD.E.128 R12, desc[UR4][R12.64] ;  /* 0x000000040c0c7980 */ /* 0x000f28000c101d00 */
[----:B------:R-:W2:Y:S01]  /*bac0*/  LD.E.128 R8, desc[UR4][R8.64] ;  /* 0x0000000408087980 */ /* 0x000ea2000c101d00 */
[C---:B------:R-:W-:Y:S01]  /*bad0*/  IMAD.U32 R26, R16.reuse, 0x10000, RZ ;  /* 0x00010000101a7824 */ /* 0x040fe200078e00ff */
        /* <DEDUP_REMOVED lines=59> */
.L_x_13289:
[----:B------:R-:W-:Y:S05]  /*be90*/  BSYNC.RECONVERGENT B0 ;  /* 0x0000000000007941 */ /* 0x000fea0003800200 */
.L_x_13288:
        /* <DEDUP_REMOVED lines=15> */
[----:B---3--:R-:W-:Y:S02]  /*bf90*/  SHF.L.U64.HI R17, R8, 0x1, R9 ;  /* 0x0000000108117819 */ /* 0x008fe40000010209 */
[----:B------:R-:W-:-:S03]  /*bfa0*/  IADD3 R12, P1, PT, R32, R3, RZ ;  /* 0x00000003200c7210 */ /* 0x000fc60007f3e0ff */
[----:B------:R-:W3:Y:S02]  /*bfb0*/  LD.E.128 R8, desc[UR4][R10.64+0x80] ;  /* 0x000080040a087980 */ /* 0x000ee4000c101d00 */
[----:B------:R-:W-:Y:S01]  /*bfc0*/  IMAD.X R13, R33, 0x1, R17, P1 ;  /* 0x00000001210d7824 */ /* 0x000fe200008e0611 */
[----:B------:R-:W-:-:S05]  /*bfd0*/  IADD3 R16, P1, PT, R34, R3, RZ ;  /* 0x0000000322107210 */ /* 0x000fca0007f3e0ff */
[----:B------:R-:W4:Y:S01]  /*bfe0*/  LD.E.128 R12, desc[UR4][R12.64+0x80] ;  /* 0x000080040c0c7980 */ /* 0x000f22000c101d00 */
[----:B------:R-:W-:-:S06]  /*bff0*/  IADD3.X R17, PT, PT, R35, R17, RZ, P1, !PT ;  /* 0x0000001123117210 */ /* 0x000fcc0000ffe4ff */
[----:B------:R-:W2:Y:S01]  /*c000*/  LD.E.128 R16, desc[UR4][R16.64+0x80] ;  /* 0x0000800410107980 */ /* 0x000ea2000c101d00 */
        /* <DEDUP_REMOVED lines=8> */
[C---:B---3--:R-:W-:Y:S01]  /*c090*/  IMAD.U32 R6, R9.reuse, 0x10000, RZ ;  /* 0x0001000009067824 */ /* 0x048fe200078e00ff */
        /* <DEDUP_REMOVED lines=52> */
.L_x_13291:
[----:B------:R-:W-:Y:S05]  /*c3e0*/  BSYNC.RECONVERGENT B0 ;  /* 0x0000000000007941 */ /* 0x000fea0003800200 */
.L_x_13290:
[----:B-----5:R4:W-:Y:S02]  /*c3f0*/  STS.128 [R149+0x3800], R4 ;  /* 0x0038000495007388 */ /* 0x0209e40000000c00 */
.L_x_13246:
[----:B------:R-:W-:Y:S05]  /*c400*/  BSYNC.RECONVERGENT B2 ;  /* 0x0000000000027941 */ /* 0x000fea0003800200 */
.L_x_13242:
[----:B--2---:R-:W-:Y:S01]  /*c410*/  IMAD.IADD R3, R76, 0x1, -R104 ;  /* 0x000000014c037824 */ /* 0x004fe200078e0a68 */
[C---:B------:R-:W-:Y:S01]  /*c420*/  LOP3.LUT R2, R80.reuse, 0x8, R145, 0x78, !PT ;  /* 0x0000000850027812 */ /* 0x040fe200078e7891 */
[----:B------:R-:W2:Y:S01]  /*c430*/  S2UR UR6, SR_CgaCtaId ;  /* 0x00000000000679c3 */ /* 0x000ea20000008800 */
[----:B------:R-:W-:Y:S01]  /*c440*/  IMAD.SHL.U32 R134, R145, 0x40, RZ ;  /* 0x0000004091867824 */ /* 0x000fe200078e00ff */
[----:B------:R-:W-:Y:S02]  /*c450*/  LOP3.LUT R80, R80, 0x8, R79, 0xf8, !PT ;  /* 0x0000000850507812 */ /* 0x000fe400078ef84f */
[-C--:B------:R-:W-:Y:S02]  /*c460*/  ISETP.GE.AND P4, PT, R156, R3.reuse, PT ;  /* 0x000000039c00720c */ /* 0x080fe40003f86270 */
[-C--:B------:R-:W-:Y:S02]  /*c470*/  ISETP.GE.AND P2, PT, R154, R3.reuse, PT ;  /* 0x000000039a00720c */ /* 0x080fe40003f46270 */
[----:B------:R-:W-:-:S02]  /*c480*/  ISETP.GE.AND P3, PT, R155, R3, PT ;  /* 0x000000039b00720c */ /* 0x000fc40003f66270 */
[----:B------:R-:W-:Y:S02]  /*c490*/  ISETP.GE.AND P5, PT, R122, R3, PT ;  /* 0x000000037a00720c */ /* 0x000fe40003fa6270 */
[----:B------:R-:W-:-:S05]  /*c4a0*/  LOP3.LUT R134, R134, 0x400, RZ, 0xc0, !PT ;  /* 0x0000040086867812 */ /* 0x000fca00078ec0ff */
[-C--:B---3--:R-:W-:Y:S02]  /*c4b0*/  @!P4 LEA R8, P1, R73, R140.reuse, 0x1 ;  /* 0x0000008c4908c211 */ /* 0x088fe400078208ff */
[----:B------:R-:W-:Y:S02]  /*c4c0*/  @!P2 IMAD.MOV.U32 R141, RZ, RZ, R139 ;  /* 0x000000ffff8da224 */ /* 0x000fe400078e008b */
[C---:B----4-:R-:W-:Y:S01]  /*c4d0*/  @!P3 LEA R6, P0, R136.reuse, R140, 0x6 ;  /* 0x0000008c8806b211 */ /* 0x050fe200078030ff */
[----:B------:R-:W-:Y:S01]  /*c4e0*/  @!P2 IMAD R0, R137, 0x60, RZ ;  /* 0x000000608900a824 */ /* 0x000fe200078e02ff */
[-C--:B------:R-:W-:Y:S01]  /*c4f0*/  @!P4 LEA.HI.X R9, R73, R139.reuse, R74, 0x1, P1 ;  /* 0x0000008b4909c211 */ /* 0x080fe200008f0c4a */
[--C-:B-1----:R-:W-:Y:S01]  /*c500*/  @!P5 IMAD.MOV.U32 R4, RZ, RZ, R140.reuse ;  /* 0x000000ffff04d224 */ /* 0x102fe200078e008c */
[----:B-----5:R-:W-:Y:S01]  /*c510*/  @!P3 LEA.HI.X R7, R136, R139, R137, 0x6, P0 ;  /* 0x0000008b8807b211 */ /* 0x020fe200000f3489 */
[----:B------:R-:W-:Y:S01]  /*c520*/  @!P5 IMAD.MOV.U32 R5, RZ, RZ, R139 ;  /* 0x000000ffff05d224 */ /* 0x000fe200078e008b */
[-C--:B------:R-:W-:Y:S01]  /*c530*/  ISETP.GE.AND P1, PT, R154, R3.reuse, PT ;  /* 0x000000039a00720c */ /* 0x080fe20003f26270 */
[----:B------:R-:W-:Y:S01]  /*c540*/  @!P2 IMAD.WIDE.U32 R10, R136, 0x60, R140 ;  /* 0x00000060880aa825 */ /* 0x000fe200078e008c */
[----:B------:R-:W-:-:S02]  /*c550*/  ISETP.GE.AND P0, PT, R155, R3, PT ;  /* 0x000000039b00720c */ /* 0x000fc40003f06270 */
[----:B------:R-:W-:Y:S01]  /*c560*/  @!PT LDS RZ, [RZ] ;  /* 0x00000000fffff984 */ /* 0x000fe20000000800 */
[----:B------:R-:W-:Y:S01]  /*c570*/  @!PT LDS RZ, [RZ] ;  /* 0x00000000fffff984 */ /* 0x000fe20000000800 */
[----:B------:R-:W-:Y:S01]  /*c580*/  @!PT LDS RZ, [RZ] ;  /* 0x00000000fffff984 */ /* 0x000fe20000000800 */
[----:B------:R-:W-:Y:S01]  /*c590*/  @!P5 LDGSTS.E.BYPASS.LTC128B.128 [R149+0x4000], desc[UR4][R4.64] ;  /* 0x040000000495dfae */ /* 0x000fe2000b981a04 */
[----:B------:R-:W-:-:S03]  /*c5a0*/  @!P2 IMAD.IADD R11, R0, 0x1, R11 ;  /* 0x00000001000ba824 */ /* 0x000fc600078e020b */
[----:B------:R1:W-:Y:S04]  /*c5b0*/  @!P5 LDGSTS.E.BYPASS.LTC128B.128 [R149+0x6000], desc[UR4][R4.64+0x80] ;  /* 0x060000800495dfae */ /* 0x0003e8000b981a04 */
[----:B------:R-:W-:Y:S01]  /*c5c0*/  @!P4 LDGSTS.E.BYPASS.LTC128B.128 [R149+0x4800], desc[UR4][R8.64] ;  /* 0x048000000895cfae */ /* 0x000fe2000b981a04 */
[----:B------:R-:W-:-:S03]  /*c5d0*/  @!P1 IMAD R0, R103, 0x60, RZ ;  /* 0x0000006067009824 */ /* 0x000fc600078e02ff */
[----:B------:R3:W-:Y:S01]  /*c5e0*/  @!P4 LDGSTS.E.BYPASS.LTC128B.128 [R149+0x6800], desc[UR4][R8.64+0x80] ;  /* 0x068000800895cfae */ /* 0x0007e2000b981a04 */
[----:B------:R-:W-:Y:S02]  /*c5f0*/  ISETP.GE.AND P4, PT, R156, R3, PT ;  /* 0x000000039c00720c */ /* 0x000fe40003f86270 */
[----:B------:R-:W-:Y:S01]  /*c600*/  LOP3.LUT R3, R2, 0x38, R77, 0x78, !PT ;  /* 0x0000003802037812 */ /* 0x000fe200078e784d */
[----:B------:R-:W-:Y:S04]  /*c610*/  @!P3 LDGSTS.E.BYPASS.LTC128B.128 [R149+0x5000], desc[UR4][R6.64] ;  /* 0x050000000695bfae */ /* 0x000fe8000b981a04 */
[----:B------:R-:W-:Y:S01]  /*c620*/  @!P3 LDGSTS.E.BYPASS.LTC128B.128 [R149+0x7000], desc[UR4][R6.64+0x80] ;  /* 0x070000800695bfae */ /* 0x000fe2000b981a04 */
[----:B------:R-:W-:Y:S02]  /*c630*/  IMAD R134, R3, 0x2, R134 ;  /* 0x0000000203867824 */ /* 0x000fe400078e0286 */
[----:B------:R-:W-:Y:S01]  /*c640*/  IMAD.SHL.U32 R3, R145, 0x20, RZ ;  /* 0x0000002091037824 */ /* 0x000fe200078e00ff */
[----:B------:R-:W-:Y:S04]  /*c650*/  @!P2 LDGSTS.E.BYPASS.LTC128B.128 [R149+0x5800], desc[UR4][R10.64] ;  /* 0x058000000a95afae */ /* 0x000fe8000b981a04 */
[----:B------:R-:W-:Y:S01]  /*c660*/  @!P2 LDGSTS.E.BYPASS.LTC128B.128 [R149+0x7800], desc[UR4][R10.64+0x80] ;  /* 0x078000800a95afae */ /* 0x000fe2000b981a04 */
[----:B-1----:R-:W-:-:S03]  /*c670*/  @!P1 IMAD.WIDE.U32 R4, R102, 0x60, R142 ;  /* 0x0000006066049825 */ /* 0x002fc600078e008e */
[----:B------:R-:W0:Y:S01]  /*c680*/  LDGDEPBAR ;  /* 0x00000000000079af */ /* 0x000e220000000000 */
[----:B------:R-:W-:-:S03]  /*c690*/  @!P1 IMAD.IADD R13, R0, 0x1, R5 ;  /* 0x00000001000d9824 */ /* 0x000fc600078e0205 */
[----:B------:R-:W4:Y:S01]  /*c6a0*/  LD.E R2, desc[UR4][R100.64+0x188] ;  /* 0x0001880464027980 */ /* 0x000f22000c101900 */
[----:B------:R-:W-:Y:S01]  /*c6b0*/  LOP3.LUT R5, R80, 0x38, R77, 0x78, !PT ;  /* 0x0000003850057812 */ /* 0x000fe200078e784d */
[----:B------:R-:W-:Y:S01]  /*c6c0*/  UMOV UR7, 0x400 ;  /* 0x0000040000077882 */ /* 0x000fe20000000000 */
[CC--:B---3--:R-:W-:Y:S01]  /*c6d0*/  @!P4 LEA R8, P2, R75.reuse, R142.reuse, 0x1 ;  /* 0x0000008e4b08c211 */ /* 0x0c8fe200078408ff */
[----:B------:R-:W-:Y:S01]  /*c6e0*/  @!P1 IMAD.MOV.U32 R12, RZ, RZ, R4 ;  /* 0x000000ffff0c9224 */ /* 0x000fe200078e0004 */
[----:B------:R-:W3:Y:S02]  /*c6f0*/  LD.E R6, desc[UR4][R100.64+0x184] ;  /* 0x0001840464067980 */ /* 0x000ee4000c101900 */
[----:B------:R-:W-:Y:S02]  /*c700*/  @!P4 LEA.HI.X R9, R75, R143, R78, 0x1, P2 ;  /* 0x0000008f4b09c211 */ /* 0x000fe400010f0c4e */
[----:B------:R-:W-:Y:S02]  /*c710*/  LOP3.LUT R0, R72, 0x7c00, R3, 0xf8, !PT ;  /* 0x00007c0048007812 */ /* 0x000fe400078ef803 */
[----:B------:R-:W-:Y:S01]  /*c720*/  @!P0 LEA R14, P2, R102, R142, 0x6 ;  /* 0x0000008e660e8211 */ /* 0x000fe200078430ff */
[----:B------:R-:W-:-:S04]  /*c730*/  DEPBAR.LE SB0, 0x0 ;  /* 0x000080000000791a */ /* 0x000fc80000000000 */
[----:B------:R-:W-:Y:S01]  /*c740*/  BAR.SYNC.DEFER_BLOCKING 0x0 ;  /* 0x0000000000007b1d */ /* 0x000fe20000010000 */
[----:B--2---:R-:W-:Y:S01]  /*c750*/  ULEA UR6, UR6, UR7, 0x18 ;  /* 0x0000000706067291 */ /* 0x004fe2000f8ec0ff */
[----:B------:R-:W-:Y:S01]  /*c760*/  @!P0 LEA.HI.X R15, R102, R143, R103, 0x6, P2 ;  /* 0x0000008f660f8211 */ /* 0x000fe200010f3467 */
        /* <DEDUP_REMOVED lines=32> */
[----:B------:R-:W2:Y:S04]  /*c970*/  LDSM.16.M88.4 R32, [R134+UR6+0x4800] ;  /* 0x004800068620783b */ /* 0x000ea80008000200 */
[----:B------:R-:W2:Y:S04]  /*c980*/  LDSM.16.M88.4 R24, [R134+UR6+0x5000] ;  /* 0x005000068618783b */ /* 0x000ea80008000200 */
[----:B-1----:R-:W1:Y:S01]  /*c990*/  LDSM.16.M88.4 R8, [R134+UR6+0x5800] ;  /* 0x005800068608783b */ /* 0x002e620008000200 */
[----:B------:R-:W-:Y:S01]  /*c9a0*/  R2P PR, R145, 0x6 ;  /* 0x0000000691007804 */ /* 0x000fe20000000000 */
[----:B------:R-:W-:-:S02]  /*c9b0*/  IMAD.MOV.U32 R3, RZ, RZ, 0x20 ;  /* 0x00000020ff037424 */ /* 0x000fc400078e00ff */
[----:B------:R-:W-:Y:S01]  /*c9c0*/  VIADD R0, R134, UR6 ;  /* 0x0000000686007c36 */ /* 0x000fe20008000000 */
[----:B------:R-:W-:Y:S01]  /*c9d0*/  SHF.R.U32.HI R7, RZ, 0x2, R145 ;  /* 0x00000002ff077819 */ /* 0x000fe20000011691 */
[----:B------:R-:W-:Y:S01]  /*c9e0*/  IMAD.MOV.U32 R4, RZ, RZ, 0x40 ;  /* 0x00000040ff047424 */ /* 0x000fe200078e00ff */
[----:B------:R-:W-:Y:S01]  /*c9f0*/  SEL R3, R3, 0xffffffe0, !P1 ;  /* 0xffffffe003037807 */ /* 0x000fe20004800000 */
[----:B------:R-:W0:Y:S04]  /*ca00*/  LDGDEPBAR ;  /* 0x00000000000079af */ /* 0x000e280000000000 */
[--C-:B------:R-:W-:Y:S02]  /*ca10*/  IMAD.IADD R133, R135, 0x1, R3.reuse ;  /* 0x0000000187857824 */ /* 0x100fe400078e0203 */
[----:B------:R-:W-:-:S03]  /*ca20*/  IMAD.IADD R129, R0, 0x1, R3 ;  /* 0x0000000100817824 */ /* 0x000fc600078e0203 */
[----:B------:R-:W-:Y:S04]  /*ca30*/  LDSM.16.M88.4 R68, [R133] ;  /* 0x000000008544783b */ /* 0x000fe80000000200 */
[----:B------:R-:W1:Y:S01]  /*ca40*/  LDSM.16.M88.4 R56, [R129+0x4000] ;  /* 0x004000008138783b */ /* 0x000e620000000200 */
[----:B------:R-:W-:-:S03]  /*ca50*/  SEL R4, R4, 0xffffffc0, !P2 ;  /* 0xffffffc004047807 */ /* 0x000fc60005000000 */
[----:B------:R-:W1:Y:S02]  /*ca60*/  LDSM.16.M88.4 R16, [R129+0x4800] ;  /* 0x004800008110783b */ /* 0x000e640000000200 */
[--C-:B------:R-:W-:Y:S02]  /*ca70*/  IMAD.IADD R132, R135, 0x1, R4.reuse ;  /* 0x0000000187847824 */ /* 0x100fe400078e0204 */
[----:B------:R-:W-:Y:S01]  /*ca80*/  IMAD.IADD R128, R0, 0x1, R4 ;  /* 0x0000000100807824 */ /* 0x000fe200078e0204 */
[C---:B--2---:R-:W-:Y:S01]  /*ca90*/  HMMA.16816.F32.BF16 R44, R48.reuse, R40, RZ ;  /* 0x00000028302c723c */ /* 0x044fe200000418ff */
[----:B------:R-:W2:Y:S04]  /*caa0*/  LDSM.16.M88.4 R60, [R129+0x5000] ;  /* 0x00500000813c783b */ /* 0x000ea80000000200 */
[----:B------:R-:W2:Y:S03]  /*cab0*/  LDSM.16.M88.4 R52, [R129+0x5800] ;  /* 0x005800008134783b */ /* 0x000ea60000000200 */
[C---:B------:R-:W-:Y:S01]  /*cac0*/  HMMA.16816.F32.BF16 R36, R48.reuse, R32, RZ ;  /* 0x000000203024723c */ /* 0x040fe200000418ff */
[----:B------:R-:W-:Y:S07]  /*cad0*/  LDSM.16.M88.4 R12, [R132] ;  /* 0x00000000840c783b */ /* 0x000fee0000000200 */
[C---:B------:R-:W-:Y:S08]  /*cae0*/  HMMA.16816.F32.BF16 R28, R48.reuse, R24, RZ ;  /* 0x00000018301c723c */ /* 0x040ff000000418ff */
[C---:B-1----:R-:W-:Y:S01]  /*caf0*/  HMMA.16816.F32.BF16 R80, R48.reuse, R8, RZ ;  /* 0x000000083050723c */ /* 0x042fe200000418ff */
[C---:B------:R-:W-:Y:S01]  /*cb00*/  IMAD.IADD R131, R3.reuse, 0x1, R132 ;  /* 0x0000000103837824 */ /* 0x040fe200078e0284 */
[----:B------:R-:W-:Y:S04]  /*cb10*/  LDSM.16.M88.4 R20, [R128+0x4800] ;  /* 0x004800008014783b */ /* 0x000fe80000000200 */
[----:B------:R-:W-:Y:S02]  /*cb20*/  LDSM.16.M88.4 R88, [R133+0x2000] ;  /* 0x002000008558783b */ /* 0x000fe40000000200 */
[C---:B------:R-:W-:Y:S02]  /*cb30*/  HMMA.16816.F32.BF16 R40, R48.reuse, R42, RZ ;  /* 0x0000002a3028723c */ /* 0x040fe400000418ff */
[----:B------:R-:W-:Y:S04]  /*cb40*/  LDSM.16.M88.4 R92, [R129+0x7000] ;  /* 0x00700000815c783b */ /* 0x000fe80000000200 */
[----:B------:R-:W-:Y:S02]  /*cb50*/  LDSM.16.M88.4 R64, [R132+0x2000] ;  /* 0x002000008440783b */ /* 0x000fe40000000200 */
[C---:B------:R-:W-:Y:S02]  /*cb60*/  HMMA.16816.F32.BF16 R32, R48.reuse, R34, RZ ;  /* 0x000000223020723c */ /* 0x040fe400000418ff */
[----:B------:R-:W-:Y:S06]  /*cb70*/  LDSM.16.M88.4 R84, [R129+0x7800] ;  /* 0x007800008154783b */ /* 0x000fec0000000200 */
[C---:B------:R-:W-:Y:S08]  /*cb80*/  HMMA.16816.F32.BF16 R24, R48.reuse, R26, RZ ;  /* 0x0000001a3018723c */ /* 0x040ff000000418ff */
[----:B------:R-:W-:Y:S01]  /*cb90*/  HMMA.16816.F32.BF16 R48, R48, R10, RZ ;  /* 0x0000000a3030723c */ /* 0x000fe200000418ff */
[----:B------:R-:W1:Y:S07]  /*cba0*/  LDSM.16.M88.4 R8, [R128+0x4000] ;  /* 0x004000008008783b */ /* 0x000e6e0000000200 */
[C---:B------:R-:W-:Y:S08]  /*cbb0*/  HMMA.16816.F32.BF16 R44, R68.reuse, R56, R44 ;  /* 0x00000038442c723c */ /* 0x040ff0000004182c */
[C---:B------:R-:W-:Y:S03]  /*cbc0*/  HMMA.16816.F32.BF16 R40, R68.reuse, R58, R40 ;  /* 0x0000003a4428723c */ /* 0x040fe60000041828 */
[----:B------:R-:W-:Y:S01]  /*cbd0*/  IMAD.IADD R127, R3, 0x1, R128 ;  /* 0x00000001037f7824 */ /* 0x000fe200078e0280 */
[----:B------:R-:W-:Y:S04]  /*cbe0*/  LDSM.16.M88.4 R56, [R128+0x5000] ;  /* 0x005000008038783b */ /* 0x000fe80000000200 */
[C---:B------:R-:W-:Y:S08]  /*cbf0*/  HMMA.16816.F32.BF16 R36, R68.reuse, R16, R36 ;  /* 0x000000104424723c */ /* 0x040ff00000041824 */
[C---:B------:R-:W-:Y:S01]  /*cc00*/  HMMA.16816.F32.BF16 R32, R68.reuse, R18, R32 ;  /* 0x000000124420723c */ /* 0x040fe20000041820 */
[----:B------:R-:W1:Y:S07]  /*cc10*/  LDSM.16.M88.4 R16, [R128+0x5800] ;  /* 0x005800008010783b */ /* 0x000e6e0000000200 */
[C---:B--2---:R-:W-:Y:S08]  /*cc20*/  HMMA.16816.F32.BF16 R28, R68.reuse, R60, R28 ;  /* 0x0000003c441c723c */ /* 0x044ff0000004181c */
        /* <DEDUP_REMOVED lines=15> */
[C---:B-1----:R-:W-:Y:S08]  /*cd20*/  HMMA.16816.F32.BF16 R44, R52.reuse, R8, R44 ;  /* 0x00000008342c723c */ /* 0x042ff0000004182c */
[----:B------:R-:W-:Y:S01]  /*cd30*/  HMMA.16816.F32.BF16 R40, R52, R10, R40 ;  /* 0x0000000a3428723c */ /* 0x000fe20000041828 */
[----:B------:R-:W1:Y:S07]  /*cd40*/  LDSM.16.M88.4 R8, [R134+UR6+0x6800] ;  /* 0x006800068608783b */ /* 0x000e6e0008000200 */
[C---:B------:R-:W-:Y:S08]  /*cd50*/  HMMA.16816.F32.BF16 R28, R12.reuse, R56, R28 ;  /* 0x000000380c1c723c */ /* 0x040ff0000004181c */
[----:B------:R-:W-:Y:S01]  /*cd60*/  HMMA.16816.F32.BF16 R24, R12, R58, R24 ;  /* 0x0000003a0c18723c */ /* 0x000fe20000041818 */
[----:B------:R-:W4:Y:S04]  /*cd70*/  LDSM.16.M88.4 R12, [R134+UR6+0x6000] ;  /* 0x00600006860c783b */ /* 0x000f280008000200 */
[----:B------:R-:W3:Y:S03]  /*cd80*/  LDSM.16.M88.4 R56, [R127+0x5800] ;  /* 0x005800007f38783b */ /* 0x000ee60000000200 */
[C---:B------:R-:W-:Y:S08]  /*cd90*/  HMMA.16816.F32.BF16 R36, R52.reuse, R48, R36 ;  /* 0x000000303424723c */ /* 0x040ff00000041824 */
[C---:B------:R-:W-:Y:S01]  /*cda0*/  HMMA.16816.F32.BF16 R32, R52.reuse, R50, R32 ;  /* 0x000000323420723c */ /* 0x040fe20000041820 */
[----:B------:R-:W3:Y:S07]  /*cdb0*/  LDSM.16.M88.4 R48, [R134+UR6+0x7000] ;  /* 0x007000068630783b */ /* 0x000eee0008000200 */
[----:B--2---:R-:W-:Y:S08]  /*cdc0*/  HMMA.16816.F32.BF16 R28, R52, R20, R28 ;  /* 0x00000014341c723c */ /* 0x004ff0000004181c */
[C---:B-1----:R-:W-:Y:S08]  /*cdd0*/  HMMA.16816.F32.BF16 R36, R16.reuse, R8, R36 ;  /* 0x000000081024723c */ /* 0x042ff00000041824 */
[----:B------:R-:W-:Y:S01]  /*cde0*/  HMMA.16816.F32.BF16 R32, R16, R10, R32 ;  /* 0x0000000a1020723c */ /* 0x000fe20000041820 */
[----:B------:R-:W1:Y:S07]  /*cdf0*/  LDSM.16.M88.4 R8, [R129+0x6800] ;  /* 0x006800008108783b */ /* 0x000e6e0000000200 */
[----:B------:R-:W-:Y:S01]  /*ce00*/  HMMA.16816.F32.BF16 R24, R52, R22, R24 ;  /* 0x000000163418723c */ /* 0x000fe20000041818 */
[----:B------:R-:W2:Y:S07]  /*ce10*/  LDSM.16.M88.4 R20, [R134+UR6+0x7800] ;  /* 0x007800068614783b */ /* 0x000eae0008000200 */
[C---:B----4-:R-:W-:Y:S08]  /*ce20*/  HMMA.16816.F32.BF16 R44, R16.reuse, R12, R44 ;  /* 0x0000000c102c723c */ /* 0x050ff0000004182c */
[----:B------:R-:W-:Y:S01]  /*ce30*/  HMMA.16816.F32.BF16 R40, R16, R14, R40 ;  /* 0x0000000e1028723c */ /* 0x000fe20000041828 */
[----:B------:R-:W4:Y:S07]  /*ce40*/  LDSM.16.M88.4 R12, [R129+0x6000] ;  /* 0x00600000810c783b */ /* 0x000f2e0000000200 */
[C---:B---3--:R-:W-:Y:S08]  /*ce50*/  HMMA.16816.F32.BF16 R80, R52.reuse, R56, R80 ;  /* 0x000000383450723c */ /* 0x048ff00000041850 */
[----:B------:R-:W-:Y:S01]  /*ce60*/  HMMA.16816.F32.BF16 R68, R52, R58, R68 ;  /* 0x0000003a3444723c */ /* 0x000fe20000041844 */
[----:B------:R-:W3:Y:S04]  /*ce70*/  LDSM.16.M88.4 R56, [R128+0x6800] ;  /* 0x006800008038783b */ /* 0x000ee80000000200 */
[----:B------:R-:W3:Y:S03]  /*ce80*/  LDSM.16.M88.4 R52, [R128+0x7000] ;  /* 0x007000008034783b */ /* 0x000ee60000000200 */
[----:B------:R-:W-:Y:S08]  /*ce90*/  HMMA.16816.F32.BF16 R28, R16, R48, R28 ;  /* 0x00000030101c723c */ /* 0x000ff0000004181c */
[----:B-1----:R-:W-:Y:S08]  /*cea0*/  HMMA.16816.F32.BF16 R36, R88, R8, R36 ;  /* 0x000000085824723c */ /* 0x002ff00000041824 */
[----:B------:R-:W-:Y:S01]  /*ceb0*/  HMMA.16816.F32.BF16 R24, R16, R50, R24 ;  /* 0x000000321018723c */ /* 0x000fe20000041818 */
[----:B------:R-:W1:Y:S07]  /*cec0*/  LDSM.16.M88.4 R48, [R128+0x7800] ;  /* 0x007800008030783b */ /* 0x000e6e0000000200 */
[----:B------:R-:W-:Y:S01]  /*ced0*/  HMMA.16816.F32.BF16 R32, R88, R10, R32 ;  /* 0x0000000a5820723c */ /* 0x000fe20000041820 */
[----:B------:R-:W-:Y:S07]  /*cee0*/  LDSM.16.M88.4 R8, [R131+0x2000] ;  /* 0x002000008308783b */ /* 0x000fee0000000200 */
[----:B--2---:R-:W-:Y:S08]  /*cef0*/  HMMA.16816.F32.BF16 R68, R16, R22, R68 ;  /* 0x000000161044723c */ /* 0x004ff00000041844 */
[C---:B----4-:R-:W-:Y:S08]  /*cf00*/  HMMA.16816.F32.BF16 R44, R88.reuse, R12, R44 ;  /* 0x0000000c582c723c */ /* 0x050ff0000004182c */
[C---:B------:R-:W-:Y:S01]  /*cf10*/  HMMA.16816.F32.BF16 R40, R88.reuse, R14, R40 ;  /* 0x0000000e5828723c */ /* 0x040fe20000041828 */
[----:B------:R-:W2:Y:S07]  /*cf20*/  LDSM.16.M88.4 R12, [R127+0x7000] ;  /* 0x007000007f0c783b */ /* 0x000eae0000000200 */
[----:B------:R-:W-:Y:S08]  /*cf30*/  HMMA.16816.F32.BF16 R28, R88, R92, R28 ;  /* 0x0000005c581c723c */ /* 0x000ff0000004181c */
[----:B------:R-:W-:Y:S01]  /*cf40*/  HMMA.16816.F32.BF16 R80, R16, R20, R80 ;  /* 0x000000141050723c */ /* 0x000fe20000041850 */
[----:B------:R-:W4:Y:S04]  /*cf50*/  LDSM.16.M88.4 R20, [R127+0x6000] ;  /* 0x006000007f14783b */ /* 0x000f280000000200 */
[----:B------:R-:W4:Y:S03]  /*cf60*/  LDSM.16.M88.4 R16, [R127+0x6800] ;  /* 0x006800007f10783b */ /* 0x000f260000000200 */
[C---:B---3--:R-:W-:Y:S08]  /*cf70*/  HMMA.16816.F32.BF16 R36, R64.reuse, R56, R36 ;  /* 0x000000384024723c */ /* 0x048ff00000041824 */
[----:B------:R-:W-:Y:S01]  /*cf80*/  HMMA.16816.F32.BF16 R56, R64, R58, R32 ;  /* 0x0000003a4038723c */ /* 0x000fe20000041820 */
[----:B------:R-:W3:Y:S02]  /*cf90*/  LDSM.16.M88.4 R32, [R127+0x7800] ;  /* 0x007800007f20783b */ /* 0x000ee40000000200 */
[----:B------:R-:W-:Y:S01]  /*cfa0*/  SHF.R.U32.HI R0, RZ, 0x1, R145 ;  /* 0x00000001ff007819 */ /* 0x000fe20000011691 */
[----:B------:R-:W-:-:S04]  /*cfb0*/  DEPBAR.LE SB0, 0x0 ;  /* 0x000080000000791a */ /* 0x000fc80000000000 */
[C---:B------:R-:W-:Y:S08]  /*cfc0*/  HMMA.16816.F32.BF16 R68, R88.reuse, R86, R68 ;  /* 0x000000565844723c */ /* 0x040ff00000041844 */
[----:B------:R-:W-:Y:S08]  /*cfd0*/  HMMA.16816.F32.BF16 R24, R88, R94, R24 ;  /* 0x0000005e5818723c */ /* 0x000ff00000041818 */
[----:B------:R-:W-:Y:S08]  /*cfe0*/  HMMA.16816.F32.BF16 R28, R64, R52, R28 ;  /* 0x00000034401c723c */ /* 0x000ff0000004181c */
[----:B------:R-:W-:Y:S08]  /*cff0*/  HMMA.16816.F32.BF16 R80, R88, R84, R80 ;  /* 0x000000545850723c */ /* 0x000ff00000041850 */
[C---:B------:R-:W-:Y:S08]  /*d000*/  HMMA.16816.F32.BF16 R40, R64.reuse, R62, R40 ;  /* 0x0000003e4028723c */ /* 0x040ff00000041828 */
[C---:B------:R-:W-:Y:S08]  /*d010*/  HMMA.16816.F32.BF16 R44, R64.reuse, R60, R44 ;  /* 0x0000003c402c723c */ /* 0x040ff0000004182c */
[C---:B-1----:R-:W-:Y:S08]  /*d020*/  HMMA.16816.F32.BF16 R68, R64.reuse, R50, R68 ;  /* 0x000000324044723c */ /* 0x042ff00000041844 */
[----:B------:R-:W-:Y:S03]  /*d030*/  HMMA.16816.F32.BF16 R24, R64, R54, R24 ;  /* 0x000000364018723c */ /* 0x000fe60000041818 */
[----:B------:R-:W-:-:S05]  /*d040*/  LOP3.LUT R0, R0, 0x1f0, RZ, 0xc0, !PT ;  /* 0x000001f000007812 */ /* 0x000fca00078ec0ff */
[----:B--2---:R-:W-:Y:S05]  /*d050*/  HMMA.16816.F32.BF16 R28, R8, R12, R28 ;  /* 0x0000000c081c723c */ /* 0x004fea000004181c */
[----:B------:R-:W-:Y:S01]  /*d060*/  LOP3.LUT R13, R7, 0x7, RZ, 0xc0, !PT ;  /* 0x00000007070d7812 */ /* 0x000fe200078ec0ff */
[----:B------:R-:W-:Y:S02]  /*d070*/  IMAD.SHL.U32 R7, R145, 0x2, RZ ;  /* 0x0000000291077824 */ /* 0x000fe400078e00ff */
[----:B------:R-:W-:Y:S05]  /*d080*/  HMMA.16816.F32.BF16 R80, R64, R48, R80 ;  /* 0x000000304050723c */ /* 0x000fea0000041850 */
[----:B------:R-:W-:-:S02]  /*d090*/  LOP3.LUT R7, R7, 0x6, RZ, 0xc0, !PT ;  /* 0x0000000607077812 */ /* 0x000fc400078ec0ff */
[----:B------:R-:W-:Y:S01]  /*d0a0*/  IADD3 R0, PT, PT, R148, R13, R0 ;  /* 0x0000000d94007210 */ /* 0x000fe20007ffe000 */
[C---:B----4-:R-:W-:Y:S05]  /*d0b0*/  HMMA.16816.F32.BF16 R40, R8.reuse, R22, R40 ;  /* 0x000000160828723c */ /* 0x050fea0000041828 */
[----:B------:R-:W-:Y:S01]  /*d0c0*/  IMAD.IADD R106, R104, 0x1, R7 ;  /* 0x00000001686a7824 */ /* 0x000fe200078e0207 */
[----:B------:R-:W-:Y:S02]  /*d0d0*/  IADD3 R157, PT, PT, R2, R76, -R151 ;  /* 0x0000004c029d7210 */ /* 0x000fe40007ffe897 */
[----:B------:R-:W-:Y:S03]  /*d0e0*/  HMMA.16816.F32.BF16 R56, R8, R18, R56 ;  /* 0x000000120838723c */ /* 0x000fe60000041838 */
[----:B------:R-:W-:Y:S01]  /*d0f0*/  IADD3 R19, PT, PT, R76, -R151, -R6 ;  /* 0x800000974c137210 */ /* 0x000fe20007ffe806 */
[----:B------:R-:W-:-:S04]  /*d100*/  IMAD.IADD R157, R0, 0x1, R157 ;  /* 0x00000001009d7824 */ /* 0x000fc800078e029d */
[----:B------:R-:W-:Y:S01]  /*d110*/  IMAD.IADD R19, R0, 0x1, R19 ;  /* 0x0000000100137824 */ /* 0x000fe200078e0213 */
[----:B------:R-:W-:Y:S03]  /*d120*/  HMMA.16816.F32.BF16 R44, R8, R20, R44 ;  /* 0x00000014082c723c */ /* 0x000fe6000004182c */
[----:B------:R-:W-:-:S05]  /*d130*/  VIADD R18, R106, 0x19 ;  /* 0x000000196a127836 */ /* 0x000fca0000000000 */
[----:B---3--:R-:W-:Y:S03]  /*d140*/  HMMA.16816.F32.BF16 R68, R8, R34, R68 ;  /* 0x000000220844723c */ /* 0x008fe60000041844 */
[----:B------:R-:W-:-:S05]  /*d150*/  VIADD R34, R106, 0x9 ;  /* 0x000000096a227836 */ /* 0x000fca0000000000 */
[----:B------:R-:W-:Y:S03]  /*d160*/  HMMA.16816.F32.BF16 R24, R8, R14, R24 ;  /* 0x0000000e0818723c */ /* 0x000fe60000041818 */
[----:B------:R-:W-:Y:S01]  /*d170*/  ISETP.GT.AND P0, PT, R19, R34, PT ;  /* 0x000000221300720c */ /* 0x000fe20003f04270 */
[----:B------:R-:W-:-:S04]  /*d180*/  VIADD R0, R106, 0x1 ;  /* 0x000000016a007836 */ /* 0x000fc80000000000 */
[C---:B------:R-:W-:Y:S03]  /*d190*/  HMMA.16816.F32.BF16 R36, R8.reuse, R16, R36 ;  /* 0x000000100824723c */ /* 0x040fe60000041824 */
[----:B------:R-:W-:Y:S01]  /*d1a0*/  VIADD R21, R19, 0x8 ;  /* 0x0000000813157836 */ /* 0x000fe20000000000 */
[--C-:B------:R-:W-:Y:S02]  /*d1b0*/  VIADDMNMX R159, R157, 0x1, R76.reuse, PT ;  /* 0x000000019d9f7846 */ /* 0x100fe4000380014c */
[----:B------:R-:W-:Y:S02]  /*d1c0*/  FSEL R7, R41, -INF , !P0 ;  /* 0xff80000029077808 */ /* 0x000fe40004000000 */
[----:B------:R-:W-:Y:S01]  /*d1d0*/  VIADDMNMX R157, R157, 0x9, R76, PT ;  /* 0x000000099d9d7846 */ /* 0x000fe2000380014c */
[----:B------:R-:W-:Y:S03]  /*d1e0*/  HMMA.16816.F32.BF16 R80, R8, R32, R80 ;  /* 0x000000200850723c */ /* 0x000fe60000041850 */
[C---:B------:R-:W-:Y:S01]  /*d1f0*/  VIADD R10, R106.reuse, 0x29 ;  /* 0x000000296a0a7836 */ /* 0x040fe20000000000 */
[C---:B------:R-:W-:Y:S01]  /*d200*/  ISETP.GT.AND P0, PT, R19.reuse, R18, PT ;  /* 0x000000121300720c */ /* 0x040fe20003f04270 */
[C---:B------:R-:W-:Y:S01]  /*d210*/  VIADD R48, R106.reuse, 0x8 ;  /* 0x000000086a307836 */ /* 0x040fe20000000000 */
[C---:B------:R-:W-:Y:S01]  /*d220*/  ISETP.GT.AND P2, PT, R19.reuse, R106, PT ;  /* 0x0000006a1300720c */ /* 0x040fe20003f44270 */
[----:B------:R-:W-:Y:S01]  /*d230*/  VIADD R32, R106, 0x10 ;  /* 0x000000106a207836 */ /* 0x000fe20000000000 */
[----:B------:R-:W-:-:S02]  /*d240*/  ISETP.GT.AND P6, PT, R19, R0, PT ;  /* 0x000000001300720c */ /* 0x000fc40003fc4270 */
[----:B------:R-:W-:Y:S02]  /*d250*/  ISETP.GT.AND P1, PT, R21, R0, PT ;  /* 0x000000001500720c */ /* 0x000fe40003f24270 */
[C---:B------:R-:W-:Y:S02]  /*d260*/  ISETP.GE.AND P4, PT, R0.reuse, R159, PT ;  /* 0x0000009f0000720c */ /* 0x040fe40003f86270 */
[----:B------:R-:W-:Y:S01]  /*d270*/  ISETP.GE.AND P3, PT, R0, R157, PT ;  /* 0x0000009d0000720c */ /* 0x000fe20003f66270 */
[C---:B------:R-:W-:Y:S01]  /*d280*/  VIADD R0, R106.reuse, 0x39 ;  /* 0x000000396a007836 */ /* 0x040fe20000000000 */
[----:B------:R-:W-:Y:S02]  /*d290*/  FSEL R23, R57, -INF , !P0 ;  /* 0xff80000039177808 */ /* 0x000fe40004000000 */
[C---:B------:R-:W-:Y:S01]  /*d2a0*/  ISETP.GT.AND P0, PT, R19.reuse, R10, PT ;  /* 0x0000000a1300720c */ /* 0x040fe20003f04270 */
[C---:B------:R-:W-:Y:S01]  /*d2b0*/  VIADD R20, R106.reuse, 0x18 ;  /* 0x000000186a147836 */ /* 0x040fe20000000000 */
[----:B------:R-:W-:Y:S01]  /*d2c0*/  ISETP.GT.AND P5, PT, R19, R48, PT ;  /* 0x000000301300720c */ /* 0x000fe20003fa4270 */
[----:B------:R-:W-:Y:S01]  /*d2d0*/  VIADD R16, R106, 0x20 ;  /* 0x000000206a107836 */ /* 0x000fe20000000000 */
[----:B------:R-:W-:-:S02]  /*d2e0*/  FSEL R44, R44, -INF , !P2 ;  /* 0xff8000002c2c7808 */ /* 0x000fc40005000000 */
[----:B------:R-:W-:Y:S02]  /*d2f0*/  ISETP.GT.AND P2, PT, R19, R32, PT ;  /* 0x000000201300720c */ /* 0x000fe40003f44270 */
[----:B------:R-:W-:Y:S02]  /*d300*/  FSEL R177, R25, -INF , !P0 ;  /* 0xff80000019b17808 */ /* 0x000fe40004000000 */
[C---:B------:R-:W-:Y:S01]  /*d310*/  ISETP.GT.AND P0, PT, R19.reuse, R0, PT ;  /* 0x000000001300720c */ /* 0x040fe20003f04270 */
[----:B------:R-:W-:Y:S01]  /*d320*/  VIADD R12, R106, 0x28 ;  /* 0x000000286a0c7836 */ /* 0x000fe20000000000 */
[----:B------:R-:W-:Y:S01]  /*d330*/  FSEL R40, R40, -INF , !P5 ;  /* 0xff80000028287808 */ /* 0x000fe20006800000 */
[----:B------:R-:W-:Y:S01]  /*d340*/  VIADD R8, R106, 0x30 ;  /* 0x000000306a087836 */ /* 0x000fe20000000000 */
[----:B------:R-:W-:Y:S02]  /*d350*/  ISETP.GT.AND P5, PT, R19, R20, PT ;  /* 0x000000141300720c */ /* 0x000fe40003fa4270 */
[----:B------:R-:W-:-:S02]  /*d360*/  FSEL R35, R36, -INF , !P2 ;  /* 0xff80000024237808 */ /* 0x000fc40005000000 */
[----:B------:R-:W-:Y:S01]  /*d370*/  ISETP.GT.AND P2, PT, R19, R16, PT ;  /* 0x000000101300720c */ /* 0x000fe20003f44270 */
[C---:B------:R-:W-:Y:S01]  /*d380*/  VIADD R22, R106.reuse, 0x11 ;  /* 0x000000116a167836 */ /* 0x040fe20000000000 */
[----:B------:R-:W-:Y:S02]  /*d390*/  FSEL R69, R69, -INF , !P0 ;  /* 0xff80000045457808 */ /* 0x000fe40004000000 */
[----:B------:R-:W-:Y:S02]  /*d3a0*/  FSEL R45, R45, -INF , !P6 ;  /* 0xff8000002d2d7808 */ /* 0x000fe40007000000 */
[----:B------:R-:W-:Y:S01]  /*d3b0*/  ISETP.GT.AND P0, PT, R21, R34, PT ;  /* 0x000000221500720c */ /* 0x000fe20003f04270 */
[----:B------:R-:W-:Y:S01]  /*d3c0*/  VIADD R2, R106, 0x38 ;  /* 0x000000386a027836 */ /* 0x000fe20000000000 */
[----:B------:R-:W-:Y:S02]  /*d3d0*/  FSEL R56, R56, -INF , !P5 ;  /* 0xff80000038387808 */ /* 0x000fe40006800000 */
[----:B------:R-:W-:-:S02]  /*d3e0*/  ISETP.GT.AND P5, PT, R19, R12, PT ;  /* 0x0000000c1300720c */ /* 0x000fc40003fa4270 */
[----:B------:R-:W-:Y:S02]  /*d3f0*/  FSEL R28, R28, -INF , !P2 ;  /* 0xff8000001c1c7808 */ /* 0x000fe40005000000 */
[----:B------:R-:W-:Y:S01]  /*d400*/  ISETP.GT.AND P2, PT, R19, R8, PT ;  /* 0x000000081300720c */ /* 0x000fe20003f44270 */
[----:B------:R-:W-:Y:S01]  /*d410*/  VIADD R14, R106, 0x21 ;  /* 0x000000216a0e7836 */ /* 0x000fe20000000000 */
[----:B------:R-:W-:Y:S02]  /*d420*/  FSEL R25, R47, -INF , !P1 ;  /* 0xff8000002f197808 */ /* 0x000fe40004800000 */
[----:B------:R-:W-:Y:S02]  /*d430*/  FSEL R45, R45, -INF , !P4 ;  /* 0xff8000002d2d7808 */ /* 0x000fe40006000000 */
[----:B------:R-:W-:Y:S02]  /*d440*/  FSEL R9, R43, -INF , !P0 ;  /* 0xff8000002b097808 */ /* 0x000fe40004000000 */
[----:B------:R-:W-:-:S02]  /*d450*/  ISETP.GT.AND P6, PT, R19, R22, PT ;  /* 0x000000161300720c */ /* 0x000fc40003fc4270 */
[----:B------:R-:W-:Y:S02]  /*d460*/  ISETP.GE.AND P4, PT, R34, R157, PT ;  /* 0x0000009d2200720c */ /* 0x000fe40003f86270 */
[----:B------:R-:W-:Y:S02]  /*d470*/  ISETP.GT.AND P0, PT, R21, R22, PT ;  /* 0x000000161500720c */ /* 0x000fe40003f04270 */
[----:B------:R-:W-:Y:S02]  /*d480*/  FSEL R24, R24, -INF , !P5 ;  /* 0xff80000018187808 */ /* 0x000fe40006800000 */
[----:B------:R-:W-:Y:S02]  /*d490*/  ISETP.GT.AND P5, PT, R19, R2, PT ;  /* 0x000000021300720c */ /* 0x000fe40003fa4270 */
[----:B------:R-:W-:Y:S02]  /*d4a0*/  FSEL R80, R80, -INF , !P2 ;  /* 0xff80000050507808 */ /* 0x000fe40005000000 */
[----:B------:R-:W-:-:S02]  /*d4b0*/  ISETP.GE.AND P1, PT, R34, R159, PT ;  /* 0x0000009f2200720c */ /* 0x000fc40003f26270 */
[----:B------:R-:W-:Y:S02]  /*d4c0*/  ISETP.GT.AND P2, PT, R21, R48, PT ;  /* 0x000000301500720c */ /* 0x000fe40003f44270 */
[----:B------:R-:W-:Y:S01]  /*d4d0*/  FSEL R25, R25, -INF , !P3 ;  /* 0xff80000019197808 */ /* 0x000fe20005800000 */
[----:B------:R-:W-:Y:S01]  /*d4e0*/  VIADD R6, R106, 0x31 ;  /* 0x000000316a067836 */ /* 0x000fe20000000000 */
[----:B------:R-:W-:Y:S02]  /*d4f0*/  FSEL R33, R37, -INF , !P6 ;  /* 0xff80000025217808 */ /* 0x000fe40007000000 */
[----:B------:R-:W-:Y:S02]  /*d500*/  ISETP.GT.AND P3, PT, R21, R32, PT ;  /* 0x000000201500720c */ /* 0x000fe40003f64270 */
[----:B------:R-:W-:Y:S02]  /*d510*/  FSEL R9, R9, -INF , !P4 ;  /* 0xff80000009097808 */ /* 0x000fe40006000000 */
[----:B------:R-:W-:-:S02]  /*d520*/  FSEL R15, R39, -INF , !P0 ;  /* 0xff800000270f7808 */ /* 0x000fc40004000000 */
[----:B------:R-:W-:Y:S02]  /*d530*/  ISETP.GT.AND P6, PT, R19, R14, PT ;  /* 0x0000000e1300720c */ /* 0x000fe40003fc4270 */
[C---:B------:R-:W-:Y:S02]  /*d540*/  ISETP.GT.AND P4, PT, R21.reuse, R20, PT ;  /* 0x000000141500720c */ /* 0x040fe40003f84270 */
[----:B------:R-:W-:Y:S02]  /*d550*/  ISETP.GT.AND P0, PT, R21, R18, PT ;  /* 0x000000121500720c */ /* 0x000fe40003f04270 */
[----:B------:R-:W-:Y:S02]  /*d560*/  FSEL R68, R68, -INF , !P5 ;  /* 0xff80000044447808 */ /* 0x000fe40006800000 */
[----:B------:R-:W-:Y:S02]  /*d570*/  FSEL R37, R7, -INF , !P1 ;  /* 0xff80000007257808 */ /* 0x000fe40004800000 */
[----:B------:R-:W-:-:S02]  /*d580*/  ISETP.GE.AND P5, PT, R48, R157, PT ;  /* 0x0000009d3000720c */ /* 0x000fc40003fa6270 */
[----:B------:R-:W-:Y:S02]  /*d590*/  FSEL R11, R42, -INF , !P2 ;  /* 0xff8000002a0b7808 */ /* 0x000fe40005000000 */
[----:B------:R-:W-:Y:S02]  /*d5a0*/  ISETP.GE.AND P1, PT, R22, R159, PT ;  /* 0x0000009f1600720c */ /* 0x000fe40003f26270 */
[-C--:B------:R-:W-:Y:S02]  /*d5b0*/  ISETP.GE.AND P2, PT, R32, R157.reuse, PT ;  /* 0x0000009d2000720c */ /* 0x080fe40003f46270 */
[----:B------:R-:W-:Y:S02]  /*d5c0*/  FSEL R17, R38, -INF , !P3 ;  /* 0xff80000026117808 */ /* 0x000fe40005800000 */
        /* <DEDUP_REMOVED lines=8> */
[----:B------:R-:W-:Y:S02]  /*d650*/  ISETP.GE.AND P5, PT, R22, R157, PT ;  /* 0x0000009d1600720c */ /* 0x000fe40003fa6270 */
[----:B------:R-:W-:Y:S02]  /*d660*/  FSEL R17, R17, -INF , !P2 ;  /* 0xff80000011117808 */ /* 0x000fe40005000000 */
[C---:B------:R-:W-:Y:S02]  /*d670*/  ISETP.GE.AND P1, PT, R18.reuse, R159, PT ;  /* 0x0000009f1200720c */ /* 0x040fe40003f26270 */
[----:B------:R-:W-:Y:S02]  /*d680*/  ISETP.GE.AND P2, PT, R18, R157, PT ;  /* 0x0000009d1200720c */ /* 0x000fe40003f46270 */
[----:B------:R-:W-:Y:S02]  /*d690*/  FSEL R13, R13, -INF , !P3 ;  /* 0xff8000000d0d7808 */ /* 0x000fe40005800000 */
        /* <DEDUP_REMOVED lines=8> */
[----:B------:R-:W-:Y:S02]  /*d720*/  ISETP.GE.AND P1, PT, R14, R157, PT ;  /* 0x0000009d0e00720c */ /* 0x000fe40003f26270 */
[----:B------:R-:W-:Y:S02]  /*d730*/  FSEL R7, R7, -INF , !P2 ;  /* 0xff80000007077808 */ /* 0x000fe40005000000 */
[----:B------:R-:W-:Y:S02]  /*d740*/  ISETP.GT.AND P2, PT, R21, R12, PT ;  /* 0x0000000c1500720c */ /* 0x000fe40003f44270 */
[----:B------:R-:W-:Y:S02]  /*d750*/  FSEL R175, R175, -INF , !P3 ;  /* 0xff800000afaf7808 */ /* 0x000fe40005800000 */
[----:B------:R-:W-:-:S02]  /*d760*/  FSEL R41, R40, -INF , !P6 ;  /* 0xff80000028297808 */ /* 0x000fc40007000000 */
[----:B------:R-:W-:Y:S02]  /*d770*/  ISETP.GE.AND P3, PT, R10, R157, PT ;  /* 0x0000009d0a00720c */ /* 0x000fe40003f66270 */
[----:B------:R-:W-:Y:S02]  /*d780*/  FSEL R27, R27, -INF , !P0 ;  /* 0xff8000001b1b7808 */ /* 0x000fe40004000000 */
[----:B------:R-:W-:Y:S02]  /*d790*/  ISETP.GE.AND P6, PT, R32, R159, PT ;  /* 0x0000009f2000720c */ /* 0x000fe40003fc6270 */
[----:B------:R-:W-:Y:S02]  /*d7a0*/  FSEL R30, R30, -INF , !P5 ;  /* 0xff8000001e1e7808 */ /* 0x000fe40006800000 */
[----:B------:R-:W-:Y:S02]  /*d7b0*/  FSEL R163, R31, -INF , !P1 ;  /* 0xff8000001fa37808 */ /* 0x000fe40004800000 */
[----:B------:R-:W-:-:S02]  /*d7c0*/  ISETP.GE.AND P5, PT, R12, R157, PT ;  /* 0x0000009d0c00720c */ /* 0x000fc40003fa6270 */
[----:B------:R-:W-:Y:S02]  /*d7d0*/  ISETP.GT.AND P1, PT, R21, R8, PT ;  /* 0x000000081500720c */ /* 0x000fe40003f24270 */
[----:B------:R-:W-:Y:S02]  /*d7e0*/  FSEL R26, R26, -INF , !P2 ;  /* 0xff8000001a1a7808 */ /* 0x000fe40005000000 */
[----:B------:R-:W-:Y:S02]  /*d7f0*/  FSEL R167, R27, -INF , !P3 ;  /* 0xff8000001ba77808 */ /* 0x000fe40005800000 */
[----:B------:R-:W-:Y:S02]  /*d800*/  FSEL R35, R35, -INF , !P6 ;  /* 0xff80000023237808 */ /* 0x000fe40007000000 */
[----:B------:R-:W-:Y:S02]  /*d810*/  ISETP.GT.AND P3, PT, R21, R106, PT ;  /* 0x0000006a1500720c */ /* 0x000fe40003f64270 */
[----:B------:R-:W-:-:S02]  /*d820*/  ISETP.GE.AND P6, PT, R20, R159, PT ;  /* 0x0000009f1400720c */ /* 0x000fc40003fc6270 */
[----:B------:R-:W-:Y:S02]  /*d830*/  FSEL R165, R26, -INF , !P5 ;  /* 0xff8000001aa57808 */ /* 0x000fe40006800000 */
[----:B------:R-:W-:Y:S02]  /*d840*/  FSEL R82, R82, -INF , !P1 ;  /* 0xff80000052527808 */ /* 0x000fe40004800000 */
[----:B------:R-:W-:Y:S02]  /*d850*/  ISETP.GT.AND P0, PT, R21, R6, PT ;  /* 0x000000061500720c */ /* 0x000fe40003f04270 */
[C---:B------:R-:W-:Y:S02]  /*d860*/  ISETP.GE.AND P5, PT, R6.reuse, R159, PT ;  /* 0x0000009f0600720c */ /* 0x040fe40003fa6270 */
[----:B------:R-:W-:Y:S02]  /*d870*/  ISETP.GE.AND P1, PT, R6, R157, PT ;  /* 0x0000009d0600720c */ /* 0x000fe40003f26270 */
[----:B------:R-:W-:-:S02]  /*d880*/  FSEL R6, R46, -INF , !P3 ;  /* 0xff8000002e067808 */ /* 0x000fc40005800000 */
[----:B------:R-:W-:Y:S02]  /*d890*/  FSEL R29, R56, -INF , !P6 ;  /* 0xff800000381d7808 */ /* 0x000fe40007000000 */
[----:B------:R-:W-:Y:S02]  /*d8a0*/  ISETP.GT.AND P3, PT, R21, R0, PT ;  /* 0x000000001500720c */ /* 0x000fe40003f64270 */
[C---:B------:R-:W-:Y:S02]  /*d8b0*/  ISETP.GE.AND P6, PT, R16.reuse, R159, PT ;  /* 0x0000009f1000720c */ /* 0x040fe40003fc6270 */
[----:B------:R-:W-:Y:S02]  /*d8c0*/  ISETP.GE.AND P4, PT, R16, R157, PT ;  /* 0x0000009d1000720c */ /* 0x000fe40003f86270 */
[----:B------:R-:W-:Y:S02]  /*d8d0*/  FSEL R71, R71, -INF , !P3 ;  /* 0xff80000047477808 */ /* 0x000fe40005800000 */
[----:B------:R-:W-:-:S02]  /*d8e0*/  FSEL R171, R28, -INF , !P6 ;  /* 0xff8000001cab7808 */ /* 0x000fc40007000000 */
[----:B------:R-:W-:Y:S02]  /*d8f0*/  FSEL R169, R30, -INF , !P4 ;  /* 0xff8000001ea97808 */ /* 0x000fe40006000000 */
[----:B------:R-:W-:Y:S02]  /*d900*/  ISETP.GT.AND P3, PT, R107, R138, PT ;  /* 0x0000008a6b00720c */ /* 0x000fe40003f64270 */
[-C--:B------:R-:W-:Y:S02]  /*d910*/  ISETP.GE.AND P6, PT, R12, R159.reuse, PT ;  /* 0x0000009f0c00720c */ /* 0x080fe40003fc6270 */
[----:B------:R-:W-:Y:S02]  /*d920*/  ISETP.GE.AND P4, PT, R10, R159, PT ;  /* 0x0000009f0a00720c */ /* 0x000fe40003f86270 */
[----:B------:R-:W-:Y:S02]  /*d930*/  FSEL R173, R24, -INF , !P6 ;  /* 0xff80000018ad7808 */ /* 0x000fe40007000000 */
[----:B------:R-:W-:-:S02]  /*d940*/  FSEL R83, R83, -INF , !P0 ;  /* 0xff80000053537808 */ /* 0x000fc40004000000 */
[----:B------:R-:W-:Y:S02]  /*d950*/  FSEL R177, R177, -INF , !P4 ;  /* 0xff800000b1b17808 */ /* 0x000fe40006000000 */
[C---:B------:R-:W-:Y:S02]  /*d960*/  ISETP.GE.AND P6, PT, R8.reuse, R159, PT ;  /* 0x0000009f0800720c */ /* 0x040fe40003fc6270 */
[----:B------:R-:W-:Y:S02]  /*d970*/  ISETP.GE.AND P2, PT, R8, R157, PT ;  /* 0x0000009d0800720c */ /* 0x000fe40003f46270 */
[----:B------:R-:W-:Y:S02]  /*d980*/  ISETP.GT.AND P0, PT, R21, R2, PT ;  /* 0x000000021500720c */ /* 0x000fe40003f04270 */
[----:B------:R-:W-:Y:S02]  /*d990*/  ISETP.GE.AND P4, PT, R2, R159, PT ;  /* 0x0000009f0200720c */ /* 0x000fe40003f86270 */
[----:B------:R-:W-:-:S02]  /*d9a0*/  FSEL R70, R70, -INF , !P0 ;  /* 0xff80000046467808 */ /* 0x000fc40004000000 */
[----:B------:R-:W-:Y:S02]  /*d9b0*/  FSEL R141, R80, -INF , !P6 ;  /* 0xff800000508d7808 */ /* 0x000fe40007000000 */
[----:B------:R-:W-:Y:S02]  /*d9c0*/  FSEL R120, R82, -INF , !P2 ;  /* 0xff80000052787808 */ /* 0x000fe40005000000 */
[----:B------:R-:W-:Y:S02]  /*d9d0*/  FSEL R117, R83, -INF , !P1 ;  /* 0xff80000053757808 */ /* 0x000fe40004800000 */
[----:B------:R-:W-:Y:S01]  /*d9e0*/  FSEL R122, R68, -INF , !P4 ;  /* 0xff800000447a7808 */ /* 0x000fe20006000000 */
[----:B------:R-:W-:Y:S01]  /*d9f0*/  BSSY.RECONVERGENT B1, `(.L_x_13292) ;  /* 0x0000070000017945 */ /* 0x000fe20003800200 */
[----:B------:R-:W-:Y:S02]  /*da00*/  ISETP.GE.AND P0, PT, R2, R157, PT ;  /* 0x0000009d0200720c */ /* 0x000fe40003f06270 */
[----:B------:R-:W-:-:S02]  /*da10*/  ISETP.GE.AND P6, PT, R0, R159, PT ;  /* 0x0000009f0000720c */ /* 0x000fc40003fc6270 */
[----:B------:R-:W-:Y:S02]  /*da20*/  ISETP.GE.AND P2, PT, R0, R157, PT ;  /* 0x0000009d0000720c */ /* 0x000fe40003f46270 */
[C---:B------:R-:W-:Y:S02]  /*da30*/  ISETP.GE.AND P1, PT, R106.reuse, R159, PT ;  /* 0x0000009f6a00720c */ /* 0x040fe40003f26270 */
[----:B------:R-:W-:Y:S02]  /*da40*/  ISETP.GE.AND P4, PT, R106, R157, PT ;  /* 0x0000009d6a00720c */ /* 0x000fe40003f86270 */
[----:B------:R-:W-:Y:S02]  /*da50*/  FSEL R123, R81, -INF , !P5 ;  /* 0xff800000517b7808 */ /* 0x000fe40006800000 */
[----:B------:R-:W-:Y:S02]  /*da60*/  VIMNMX R160, PT, PT, RZ, R19, !PT ;  /* 0x00000013ffa07248 */ /* 0x000fe40007fe0100 */
[----:B------:R-:W-:-:S02]  /*da70*/  VIMNMX R158, PT, PT, RZ, R21, !PT ;  /* 0x00000015ff9e7248 */ /* 0x000fc40007fe0100 */
        /* <DEDUP_REMOVED lines=20> */
.L_x_13295:
        /* <DEDUP_REMOVED lines=60> */
.L_x_13296:
[----:B------:R-:W-:Y:S05]  /*df80*/  BSYNC.RECONVERGENT B0 ;  /* 0x0000000000007941 */ /* 0x000fea0003800200 */
.L_x_13294:
[C---:B------:R-:W-:Y:S01]  /*df90*/  IMAD.SHL.U32 R2, R136.reuse, 0x20, RZ ;  /* 0x0000002088027824 */ /* 0x040fe200078e00ff */
[C---:B------:R-:W-:Y:S01]  /*dfa0*/  LEA R18, P0, R73.reuse, R140, 0x1 ;  /* 0x0000008c49127211 */ /* 0x040fe200078008ff */
        /* <DEDUP_REMOVED lines=20> */
.L_x_13293:
[----:B------:R-:W-:Y:S05]  /*e0f0*/  BSYNC.RECONVERGENT B1 ;  /* 0x0000000000017941 */ /* 0x000fea0003800200 */
.L_x_13292:
        /* <DEDUP_REMOVED lines=19> */
[----:B-1----:R-:W1:Y:S03]  /*e230*/  SHFL.BFLY PT, R21, R10, 0x2, 0x1f ;  /* 0x0c401f000a157f89 */ /* 0x002e6600000e0000 */
        /* <DEDUP_REMOVED lines=35> */
[-CC-:B------:R-:W-:Y:S01]  /*e470*/  FFMA.FTZ R29, R29, R161.reuse, -R162.reuse ;  /* 0x000000a11d1d7223 */ /* 0x180fe200000108a2 */
[----:B------:R-:W1:Y:S01]  /*e480*/  MUFU.EX2 R114, R114 ;  /* 0x0000007200727308 */ /* 0x000e620000000800 */
[-C--:B------:R-:W-:Y:S01]  /*e490*/  FFMA.FTZ R28, R23, R161.reuse, -R162 ;  /* 0x000000a1171c7223 */ /* 0x080fe200000108a2 */
[-CC-:B------:R-:W-:Y:S01]  /*e4a0*/  FFMA.FTZ R33, R17, R161.reuse, -R164.reuse ;  /* 0x000000a111217223 */ /* 0x180fe200000108a4 */
[-CC-:B------:R-:W-:Y:S01]  /*e4b0*/  FFMA.FTZ R34, R15, R161.reuse, -R164.reuse ;  /* 0x000000a10f227223 */ /* 0x180fe200000108a4 */
[----:B------:R-:W-:Y:S01]  /*e4c0*/  MUFU.EX2 R110, R110 ;  /* 0x0000006e006e7308 */ /* 0x000fe20000000800 */
[-CC-:B------:R-:W-:Y:S01]  /*e4d0*/  FFMA.FTZ R30, R13, R161.reuse, -R164.reuse ;  /* 0x000000a10d1e7223 */ /* 0x180fe200000108a4 */
[-C--:B------:R-:W-:Y:S01]  /*e4e0*/  FFMA.FTZ R3, R7, R161.reuse, -R164 ;  /* 0x000000a107037223 */ /* 0x080fe200000108a4 */
[----:B------:R-:W2:Y:S01]  /*e4f0*/  LDSM.16.MT88.4 R40, [R130+0xa000] ;  /* 0x00a000008228783b */ /* 0x000ea20000004200 */
[----:B------:R-:W3:Y:S01]  /*e500*/  MUFU.EX2 R109, R109 ;  /* 0x0000006d006d7308 */ /* 0x000ee20000000800 */
[-C--:B------:R-:W-:Y:S01]  /*e510*/  FFMA.FTZ R122, R122, R161.reuse, -R162 ;  /* 0x000000a17a7a7223 */ /* 0x080fe200000108a2 */
[-C--:B------:R-:W-:Y:S01]  /*e520*/  FFMA.FTZ R166, R115, R161.reuse, -R164 ;  /* 0x000000a173a67223 */ /* 0x080fe200000108a4 */
[----:B------:R-:W-:Y:S01]  /*e530*/  LDSM.16.MT88.4 R12, [R124+0xa000] ;  /* 0x00a000007c0c783b */ /* 0x000fe20000004200 */
[----:B------:R-:W-:Y:S01]  /*e540*/  MUFU.EX2 R112, R112 ;  /* 0x0000007000707308 */ /* 0x000fe20000000800 */
[--C-:B------:R-:W-:Y:S01]  /*e550*/  FFMA.FTZ R141, R141, R161, -R162.reuse ;  /* 0x000000a18d8d7223 */ /* 0x100fe200000108a2 */
[----:B-1----:R-:W-:Y:S01]  /*e560*/  F2FP.BF16.F32.PACK_AB R64, R114, R113 ;  /* 0x000000717240723e */ /* 0x002fe200000010ff */
[----:B------:R-:W-:Y:S01]  /*e570*/  LDSM.16.MT88.4 R16, [R126+0x8800] ;  /* 0x008800007e10783b */ /* 0x000fe20000004200 */
[----:B------:R-:W1:Y:S01]  /*e580*/  MUFU.EX2 R111, R111 ;  /* 0x0000006f006f7308 */ /* 0x000e620000000800 */
[----:B------:R-:W-:Y:S01]  /*e590*/  FFMA.FTZ R123, R123, R161, -R162 ;  /* 0x000000a17b7b7223 */ /* 0x000fe200000108a2 */
[----:B------:R-:W-:Y:S01]  /*e5a0*/  FADD.FTZ R113, R113, R114 ;  /* 0x0000007271717221 */ /* 0x000fe20000010000 */
[----:B------:R-:W-:Y:S01]  /*e5b0*/  LDSM.16.MT88.4 R24, [R125+0x8800] ;  /* 0x008800007d18783b */ /* 0x000fe20000004200 */
[----:B------:R-:W-:Y:S01]  /*e5c0*/  MUFU.EX2 R108, R108 ;  /* 0x0000006c006c7308 */ /* 0x000fe20000000800 */
[----:B------:R-:W-:-:S02]  /*e5d0*/  ISETP.GT.AND P0, PT, R107, R138, PT ;  /* 0x0000008a6b00720c */ /* 0x000fc40003f04270 */
[----:B---3--:R-:W-:Y:S01]  /*e5e0*/  F2FP.BF16.F32.PACK_AB R66, R109, R110 ;  /* 0x0000006e6d42723e */ /* 0x008fe200000010ff */
[----:B------:R-:W3:Y:S01]  /*e5f0*/  MUFU.EX2 R35, R35 ;  /* 0x0000002300237308 */ /* 0x000ee20000000800 */
[----:B------:R-:W-:Y:S01]  /*e600*/  LDSM.16.MT88.4 R20, [R124+0x8800] ;  /* 0x008800007c14783b */ /* 0x000fe20000004200 */
[----:B------:R-:W-:Y:S02]  /*e610*/  FADD.FTZ R110, R110, R113 ;  /* 0x000000716e6e7221 */ /* 0x000fe40000010000 */
[----:B------:R-:W-:Y:S01]  /*e620*/  MUFU.EX2 R32, R32 ;  /* 0x0000002000207308 */ /* 0x000fe20000000800 */
[----:B-1----:R-:W-:Y:S01]  /*e630*/  F2FP.BF16.F32.PACK_AB R65, R111, R112 ;  /* 0x000000706f41723e */ /* 0x002fe200000010ff */
[----:B------:R-:W-:Y:S02]  /*e640*/  FADD.FTZ R111, R112, R111 ;  /* 0x0000006f706f7221 */ /* 0x000fe40000010000 */
[----:B------:R-:W1:Y:S01]  /*e650*/  MUFU.EX2 R31, R31 ;  /* 0x0000001f001f7308 */ /* 0x000e620000000800 */
[----:B------:R-:W-:-:S03]  /*e660*/  FADD.FTZ R109, R109, R110 ;  /* 0x0000006e6d6d7221 */ /* 0x000fc60000010000 */
[----:B------:R-:W-:Y:S01]  /*e670*/  MUFU.EX2 R29, R29 ;  /* 0x0000001d001d7308 */ /* 0x000fe20000000800 */
[----:B---3--:R-:W-:-:S03]  /*e680*/  F2FP.BF16.F32.PACK_AB R67, R35, R108 ;  /* 0x0000006c2343723e */ /* 0x008fc600000010ff */
[----:B------:R-:W3:Y:S04]  /*e690*/  MUFU.EX2 R28, R28 ;  /* 0x0000001c001c7308 */ /* 0x000ee80000000800 */
[----:B------:R-:W-:Y:S01]  /*e6a0*/  MUFU.EX2 R33, R33 ;  /* 0x0000002100217308 */ /* 0x000fe20000000800 */
[C---:B------:R-:W-:Y:S03]  /*e6b0*/  HMMA.16816.F32.BF16 R96, R64.reuse, R92, RZ ;  /* 0x0000005c4060723c */ /* 0x040fe600000418ff */
[----:B-1----:R-:W-:Y:S01]  /*e6c0*/  F2FP.BF16.F32.PACK_AB R4, R31, R32 ;  /* 0x000000201f04723e */ /* 0x002fe200000010ff */
[----:B------:R-:W-:Y:S01]  /*e6d0*/  FADD.FTZ R32, R32, R109 ;  /* 0x0000006d20207221 */ /* 0x000fe20000010000 */
[----:B------:R-:W1:Y:S04]  /*e6e0*/  MUFU.EX2 R34, R34 ;  /* 0x0000002200227308 */ /* 0x000e680000000800 */
[----:B------:R-:W-:Y:S01]  /*e6f0*/  MUFU.EX2 R30, R30 ;  /* 0x0000001e001e7308 */ /* 0x000fe20000000800 */
[----:B------:R-:W-:Y:S01]  /*e700*/  HMMA.16816.F32.BF16 R92, R64, R94, RZ ;  /* 0x0000005e405c723c */ /* 0x000fe200000418ff */
[----:B---3--:R-:W-:-:S02]  /*e710*/  F2FP.BF16.F32.PACK_AB R6, R28, R29 ;  /* 0x0000001d1c06723e */ /* 0x008fc400000010ff */
[----:B------:R-:W3:Y:S04]  /*e720*/  MUFU.EX2 R3, R3 ;  /* 0x0000000300037308 */ /* 0x000ee80000000800 */
[----:B------:R-:W-:Y:S01]  /*e730*/  MUFU.EX2 R115, R123 ;  /* 0x0000007b00737308 */ /* 0x000fe20000000800 */
[C---:B--2---:R-:W-:Y:S01]  /*e740*/  HMMA.16816.F32.BF16 R36, R64.reuse, R40, RZ ;  /* 0x000000284024723c */ /* 0x044fe200000418ff */
[----:B-1----:R-:W-:Y:S02]  /*e750*/  F2FP.BF16.F32.PACK_AB R5, R34, R33 ;  /* 0x000000212205723e */ /* 0x002fe400000010ff */
[----:B------:R-:W-:Y:S04]  /*e760*/  MUFU.EX2 R122, R122 ;  /* 0x0000007a007a7308 */ /* 0x000fe80000000800 */
[----:B------:R-:W-:Y:S01]  /*e770*/  MUFU.EX2 R166, R166 ;  /* 0x000000a600a67308 */ /* 0x000fe20000000800 */
[----:B------:R-:W-:Y:S01]  /*e780*/  HMMA.16816.F32.BF16 R40, R64, R42, RZ ;  /* 0x0000002a4028723c */ /* 0x000fe200000418ff */
[----:B---3--:R-:W-:-:S07]  /*e790*/  F2FP.BF16.F32.PACK_AB R7, R3, R30 ;  /* 0x0000001e0307723e */ /* 0x008fce00000010ff */
[C---:B------:R-:W-:Y:S08]  /*e7a0*/  HMMA.16816.F32.BF16 R96, R4.reuse, R8, R96 ;  /* 0x000000080460723c */ /* 0x040ff00000041860 */
        /* <DEDUP_REMOVED lines=36> */
[----:B------:R-:W3:Y:S01]  /*e9f0*/  MUFU.EX2 R26, R26 ;  /* 0x0000001a001a7308 */ /* 0x000ee20000000800 */
[-C--:B------:R-:W-:Y:S01]  /*ea00*/  FFMA.FTZ R167, R121, R161.reuse, -R162 ;  /* 0x000000a179a77223 */ /* 0x080fe200000108a2 */
[-CC-:B------:R-:W-:Y:S01]  /*ea10*/  FFMA.FTZ R121, R120, R161.reuse, -R164.reuse ;  /* 0x000000a178797223 */ /* 0x180fe200000108a4 */
[-C--:B------:R-:W-:Y:S01]  /*ea20*/  FFMA.FTZ R120, R117, R161.reuse, -R164 ;  /* 0x000000a175787223 */ /* 0x080fe200000108a4 */
[----:B------:R-:W-:Y:S01]  /*ea30*/  MUFU.EX2 R21, R21 ;  /* 0x0000001500157308 */ /* 0x000fe20000000800 */
[----:B------:R-:W-:Y:S03]  /*ea40*/  HMMA.16816.F32.BF16 R68, R4, R22, R68 ;  /* 0x000000160444723c */ /* 0x000fe60000041844 */
[-CC-:B------:R-:W-:Y:S01]  /*ea50*/  FFMA.FTZ R23, R173, R161.reuse, -R162.reuse ;  /* 0x000000a1ad177223 */ /* 0x180fe200000108a2 */
[-C--:B------:R-:W-:Y:S01]  /*ea60*/  FFMA.FTZ R22, R177, R161.reuse, -R162 ;  /* 0x000000a1b1167223 */ /* 0x080fe200000108a2 */
[----:B------:R-:W-:Y:S01]  /*ea70*/  MUFU.EX2 R20, R20 ;  /* 0x0000001400147308 */ /* 0x000fe20000000800 */
[----:B------:R-:W-:-:S03]  /*ea80*/  FFMA.FTZ R117, R116, R161, -R164 ;  /* 0x000000a174757223 */ /* 0x000fc600000108a4 */
[----:B------:R-:W-:Y:S01]  /*ea90*/  MUFU.EX2 R23, R23 ;  /* 0x0000001700177308 */ /* 0x000fe20000000800 */
[C---:B--2---:R-:W-:Y:S03]  /*eaa0*/  HMMA.16816.F32.BF16 R44, R4.reuse, R16, R44 ;  /* 0x00000010042c723c */ /* 0x044fe6000004182c */
[----:B------:R-:W2:Y:S04]  /*eab0*/  MUFU.EX2 R22, R22 ;  /* 0x0000001600167308 */ /* 0x000ea80000000800 */
[----:B------:R-:W4:Y:S01]  /*eac0*/  MUFU.EX2 R116, R141 ;  /* 0x0000008d00747308 */ /* 0x000f220000000800 */
[C---:B------:R-:W-:Y:S01]  /*ead0*/  HMMA.16816.F32.BF16 R48, R4.reuse, R18, R48 ;  /* 0x000000120430723c */ /* 0x040fe20000041830 */
[----:B------:R-:W5:Y:S02]  /*eae0*/  LDSM.16.MT88.4 R16, [R126+0x9000] ;  /* 0x009000007e10783b */ /* 0x000f640000004200 */
[----:B------:R-:W-:Y:S04]  /*eaf0*/  MUFU.EX2 R167, R167 ;  /* 0x000000a700a77308 */ /* 0x000fe80000000800 */
[----:B------:R-:W-:Y:S01]  /*eb00*/  MUFU.EX2 R121, R121 ;  /* 0x0000007900797308 */ /* 0x000fe20000000800 */
[C---:B------:R-:W-:Y:S03]  /*eb10*/  HMMA.16816.F32.BF16 R52, R4.reuse, R12, R52 ;  /* 0x0000000c0434723c */ /* 0x040fe60000041834 */
[----:B------:R-:W4:Y:S04]  /*eb20*/  MUFU.EX2 R120, R120 ;  /* 0x0000007800787308 */ /* 0x000f280000000800 */
[----:B------:R-:W4:Y:S01]  /*eb30*/  MUFU.EX2 R117, R117 ;  /* 0x0000007500757308 */ /* 0x000f220000000800 */
[----:B------:R-:W-:Y:S03]  /*eb40*/  HMMA.16816.F32.BF16 R56, R4, R14, R56 ;  /* 0x0000000e0438723c */ /* 0x000fe60000041838 */
[----:B---3--:R-:W-:Y:S01]  /*eb50*/  F2FP.BF16.F32.PACK_AB R4, R26, R27 ;  /* 0x0000001b1a04723e */ /* 0x008fe200000010ff */
[----:B------:R-:W3:Y:S01]  /*eb60*/  LDSM.16.MT88.4 R12, [R124+0x9000] ;  /* 0x009000007c0c783b */ /* 0x000ee20000004200 */
[----:B------:R-:W-:-:S02]  /*eb70*/  F2FP.BF16.F32.PACK_AB R5, R24, R25 ;  /* 0x000000191805723e */ /* 0x000fc400000010ff */
[----:B--2---:R-:W-:Y:S02]  /*eb80*/  F2FP.BF16.F32.PACK_AB R6, R22, R23 ;  /* 0x000000171606723e */ /* 0x004fe400000010ff */
[----:B------:R-:W-:-:S07]  /*eb90*/  F2FP.BF16.F32.PACK_AB R7, R20, R21 ;  /* 0x000000151407723e */ /* 0x000fce00000010ff */
[C---:B-1----:R-:W-:Y:S08]  /*eba0*/  HMMA.16816.F32.BF16 R96, R4.reuse, R8, R96 ;  /* 0x000000080460723c */ /* 0x042ff00000041860 */
[C---:B------:R-:W-:Y:S01]  /*ebb0*/  HMMA.16816.F32.BF16 R92, R4.reuse, R10, R92 ;  /* 0x0000000a045c723c */ /* 0x040fe2000004185c */
[----:B------:R-:W1:Y:S07]  /*ebc0*/  LDSM.16.MT88.4 R8, [R125+0x9000] ;  /* 0x009000007d08783b */ /* 0x000e6e0000004200 */
[C---:B-----5:R-:W-:Y:S08]  /*ebd0*/  HMMA.16816.F32.BF16 R88, R4.reuse, R16, R88 ;  /* 0x000000100458723c */ /* 0x060ff00000041858 */
        /* <DEDUP_REMOVED lines=17> */
[C---:B-1----:R-:W-:Y:S08]  /*ecf0*/  HMMA.16816.F32.BF16 R60, R4.reuse, R8, R60 ;  /* 0x00000008043c723c */ /* 0x042ff0000004183c */
[----:B------:R-:W-:Y:S03]  /*ed00*/  HMMA.16816.F32.BF16 R64, R4, R10, R64 ;  /* 0x0000000a0440723c */ /* 0x000fe60000041840 */
[----:B----4-:R-:W-:Y:S01]  /*ed10*/  F2FP.BF16.F32.PACK_AB R4, R115, R116 ;  /* 0x000000747304723e */ /* 0x010fe200000010ff */
[----:B------:R-:W1:Y:S01]  /*ed20*/  LDSM.16.MT88.4 R8, [R126+0x9800] ;  /* 0x009800007e08783b */ /* 0x000e620000004200 */
[----:B------:R-:W-:-:S02]  /*ed30*/  F2FP.BF16.F32.PACK_AB R5, R120, R121 ;  /* 0x000000797805723e */ /* 0x000fc400000010ff */
[----:B------:R-:W-:Y:S02]  /*ed40*/  F2FP.BF16.F32.PACK_AB R6, R167, R122 ;  /* 0x0000007aa706723e */ /* 0x000fe400000010ff */
[----:B------:R-:W-:-:S07]  /*ed50*/  F2FP.BF16.F32.PACK_AB R7, R166, R117 ;  /* 0x00000075a607723e */ /* 0x000fce00000010ff */
        /* <DEDUP_REMOVED lines=13> */
[----:B------:R-:W-:-:S04]  /*ee30*/  FADD.FTZ R16, R108, R111 ;  /* 0x0000006f6c107221 */ /* 0x000fc80000010000 */
[----:B------:R-:W-:Y:S01]  /*ee40*/  FADD.FTZ R16, R35, R16 ;  /* 0x0000001023107221 */ /* 0x000fe20000010000 */
[----:B------:R-:W-:Y:S03]  /*ee50*/  HMMA.16816.F32.BF16 R48, R4, R18, R48 ;  /* 0x000000120430723c */ /* 0x000fe60000041830 */
[----:B------:R-:W-:Y:S01]  /*ee60*/  FADD.FTZ R17, R33, R16 ;  /* 0x0000001021117221 */ /* 0x000fe20000010000 */
[----:B------:R-:W-:-:S03]  /*ee70*/  FADD.FTZ R16, R31, R32 ;  /* 0x000000201f107221 */ /* 0x000fc60000010000 */
[----:B------:R-:W-:Y:S01]  /*ee80*/  FADD.FTZ R17, R34, R17 ;  /* 0x0000001122117221 */ /* 0x000fe20000010000 */
[----:B------:R-:W-:Y:S01]  /*ee90*/  FADD.FTZ R29, R29, R16 ;  /* 0x000000101d1d7221 */ /* 0x000fe20000010000 */
[----:B-1----:R-:W-:Y:S03]  /*eea0*/  HMMA.16816.F32.BF16 R36, R4, R8, R36 ;  /* 0x000000080424723c */ /* 0x002fe60000041824 */
[----:B------:R-:W-:-:S04]  /*eeb0*/  FADD.FTZ R28, R28, R29 ;  /* 0x0000001d1c1c7221 */ /* 0x000fc80000010000 */
[----:B------:R-:W-:Y:S01]  /*eec0*/  FADD.FTZ R27, R27, R28 ;  /* 0x0000001c1b1b7221 */ /* 0x000fe20000010000 */
[----:B------:R-:W-:Y:S01]  /*eed0*/  HMMA.16816.F32.BF16 R40, R4, R10, R40 ;  /* 0x0000000a0428723c */ /* 0x000fe20000041828 */
[----:B------:R-:W1:Y:S02]  /*eee0*/  LDSM.16.MT88.4 R8, [R124+0xb800] ;  /* 0x00b800007c08783b */ /* 0x000e640000004200 */
[----:B------:R-:W-:-:S05]  /*eef0*/  FADD.FTZ R26, R26, R27 ;  /* 0x0000001b1a1a7221 */ /* 0x000fca0000010000 */
[----:B--2---:R-:W-:Y:S03]  /*ef00*/  HMMA.16816.F32.BF16 R52, R4, R12, R52 ;  /* 0x0000000c0434723c */ /* 0x004fe60000041834 */
[----:B------:R-:W-:-:S04]  /*ef10*/  FADD.FTZ R12, R30, R17 ;  /* 0x000000111e0c7221 */ /* 0x000fc80000010000 */
        /* <DEDUP_REMOVED lines=89> */
.L_x_13300:
        /* <DEDUP_REMOVED lines=8> */
.L_x_13301:
[----:B------:R-:W-:Y:S05]  /*f530*/  BSYNC.RECONVERGENT B0 ;  /* 0x0000000000007941 */ /* 0x000fea0003800200 */
.L_x_13299:
[C---:B------:R-:W-:Y:S01]  /*f540*/  IMAD.SHL.U32 R3, R102.reuse, 0x20, RZ ;  /* 0x0000002066037824 */ /* 0x040fe200078e00ff */
[----:B------:R-:W-:Y:S01]  /*f550*/  SHF.L.U64.HI R4, R102, 0x5, R103 ;  /* 0x0000000566047819 */ /* 0x000fe20000010267 */
[----:B------:R-:W-:Y:S01]  /*f560*/  @!PT LDS RZ, [RZ] ;  /* 0x00000000fffff984 */ /* 0x000fe20000000800 */
[----:B------:R-:W-:Y:S01]  /*f570*/  @!PT LDS RZ, [RZ] ;  /* 0x00000000fffff984 */ /* 0x000fe20000000800 */
[----:B------:R-:W-:Y:S01]  /*f580*/  @!PT LDS RZ, [RZ] ;  /* 0x00000000fffff984 */ /* 0x000fe20000000800 */
[----:B------:R-:W-:Y:S01]  /*f590*/  LDGSTS.E.BYPASS.LTC128B.128 [R149+0x8000], desc[UR4][R142.64] ;  /* 0x080000008e957fae */ /* 0x000fe2000b981a04 */
[----:B------:R-:W-:Y:S02]  /*f5a0*/  BSSY.RECONVERGENT B1, `(.L_x_13302) ;  /* 0x00000da000017945 */ /* 0x000fe40003800200 */
        /* <DEDUP_REMOVED lines=8> */
[----:B------:R1:W-:Y:S01]  /*f630*/  LDGSTS.E.BYPASS.LTC128B.128 [R149+0xa800], desc[UR4][R12.64+0x80] ;  /* 0x0a8000800c957fae */ /* 0x0003e2000b981a04 */
[----:B------:R-:W-:-:S03]  /*f640*/  ISETP.GT.AND P1, PT, R107, R138, PT ;  /* 0x0000008a6b00720c */ /* 0x000fc60003f24270 */
[----:B------:R-:W-:Y:S04]  /*f650*/  LDGSTS.E.BYPASS.LTC128B.128 [R149+0x9000], desc[UR4][R6.64] ;  /* 0x0900000006957fae */ /* 0x000fe8000b981a04 */
[----:B------:R2:W-:Y:S04]  /*f660*/  LDGSTS.E.BYPASS.LTC128B.128 [R149+0xb000], desc[UR4][R6.64+0x80] ;  /* 0x0b00008006957fae */ /* 0x0005e8000b981a04 */
[----:B------:R-:W-:Y:S04]  /*f670*/  LDGSTS.E.BYPASS.LTC128B.128 [R149+0x9800], desc[UR4][R20.64] ;  /* 0x0980000014957fae */ /* 0x000fe8000b981a04 */
[----:B------:R3:W-:Y:S04]  /*f680*/  LDGSTS.E.BYPASS.LTC128B.128 [R149+0xb800], desc[UR4][R20.64+0x80] ;  /* 0x0b80008014957fae */ /* 0x0007e8000b981a04 */
[----:B------:R-:W-:Y:S04]  /*f690*/  LDSM.16.M88.4 R16, [R135] ;  /* 0x000000008710783b */ /* 0x000fe80000000200 */
[----:B------:R-:W1:Y:S04]  /*f6a0*/  LDSM.16.M88.4 R8, [R134+UR6+0x4000] ;  /* 0x004000068608783b */ /* 0x000e680008000200 */
[----:B------:R-:W2:Y:S04]  /*f6b0*/  LDSM.16.M88.4 R32, [R134+UR6+0x4800] ;  /* 0x004800068620783b */ /* 0x000ea80008000200 */
[----:B------:R-:W4:Y:S04]  /*f6c0*/  LDSM.16.M88.4 R24, [R134+UR6+0x5000] ;  /* 0x005000068618783b */ /* 0x000f280008000200 */
[----:B------:R-:W3:Y:S04]  /*f6d0*/  LDSM.16.M88.4 R120, [R134+UR6+0x5800] ;  /* 0x005800068678783b */ /* 0x000ee80008000200 */
[----:B------:R-:W-:Y:S04]  /*f6e0*/  LDSM.16.M88.4 R108, [R133] ;  /* 0x00000000856c783b */ /* 0x000fe80000000200 */
[----:B------:R-:W5:Y:S04]  /*f6f0*/  LDSM.16.M88.4 R112, [R129+0x4000] ;  /* 0x004000008170783b */ /* 0x000f680000000200 */
[----:B------:R-:W5:Y:S04]  /*f700*/  LDSM.16.M88.4 R168, [R129+0x4800] ;  /* 0x0048000081a8783b */ /* 0x000f680000000200 */
[----:B------:R-:W0:Y:S01]  /*f710*/  LDGDEPBAR ;  /* 0x00000000000079af */ /* 0x000e220000000000 */
[C---:B-1----:R-:W-:Y:S08]  /*f720*/  HMMA.16816.F32.BF16 R12, R16.reuse, R8, RZ ;  /* 0x00000008100c723c */ /* 0x042ff000000418ff */
[C---:B------:R-:W-:Y:S08]  /*f730*/  HMMA.16816.F32.BF16 R8, R16.reuse, R10, RZ ;  /* 0x0000000a1008723c */ /* 0x040ff000000418ff */
[C---:B--2---:R-:W-:Y:S08]  /*f740*/  HMMA.16816.F32.BF16 R4, R16.reuse, R32, RZ ;  /* 0x000000201004723c */ /* 0x044ff000000418ff */
        /* <DEDUP_REMOVED lines=37> */
[----:B------:R-:W-:Y:S07]  /*f9a0*/  LDSM.16.M88.4 R168, [R134+UR6+0x6800] ;  /* 0x0068000686a8783b */ /* 0x000fee0008000200 */
[C---:B------:R-:W-:Y:S08]  /*f9b0*/  HMMA.16816.F32.BF16 R28, R108.reuse, R120, R28 ;  /* 0x000000786c1c723c */ /* 0x040ff0000004181c */
[C---:B------:R-:W-:Y:S01]  /*f9c0*/  HMMA.16816.F32.BF16 R24, R108.reuse, R122, R24 ;  /* 0x0000007a6c18723c */ /* 0x040fe20000041818 */
[----:B------:R-:W-:Y:S07]  /*f9d0*/  LDSM.16.M88.4 R120, [R134+UR6+0x7000] ;  /* 0x007000068678783b */ /* 0x000fee0008000200 */
[C---:B-1----:R-:W-:Y:S08]  /*f9e0*/  HMMA.16816.F32.BF16 R20, R108.reuse, R112, R20 ;  /* 0x000000706c14723c */ /* 0x042ff00000041814 */
[----:B------:R-:W-:Y:S01]  /*f9f0*/  HMMA.16816.F32.BF16 R16, R108, R114, R16 ;  /* 0x000000726c10723c */ /* 0x000fe20000041810 */
[----:B------:R-:W1:Y:S04]  /*fa00*/  LDSM.16.M88.4 R108, [R135+0x2000] ;  /* 0x00200000876c783b */ /* 0x000e680000000200 */
[----:B------:R-:W2:Y:S03]  /*fa10*/  LDSM.16.M88.4 R112, [R134+UR6+0x6000] ;  /* 0x006000068670783b */ /* 0x000ea60008000200 */
[C---:B-1----:R-:W-:Y:S08]  /*fa20*/  HMMA.16816.F32.BF16 R4, R108.reuse, R168, R4 ;  /* 0x000000a86c04723c */ /* 0x042ff00000041804 */
[C---:B--2---:R-:W-:Y:S08]  /*fa30*/  HMMA.16816.F32.BF16 R12, R108.reuse, R112, R12 ;  /* 0x000000706c0c723c */ /* 0x044ff0000004180c */
[C---:B------:R-:W-:Y:S01]  /*fa40*/  HMMA.16816.F32.BF16 R8, R108.reuse, R114, R8 ;  /* 0x000000726c08723c */ /* 0x040fe20000041808 */
[----:B------:R-:W1:Y:S07]  /*fa50*/  LDSM.16.M88.4 R112, [R134+UR6+0x7800] ;  /* 0x007800068670783b */ /* 0x000e6e0008000200 */
        /* <DEDUP_REMOVED lines=36> */
[C---:B------:R-:W-:Y:S08]  /*fca0*/  HMMA.16816.F32.BF16 R32, R120.reuse, R170, R32 ;  /* 0x000000aa7820723c */ /* 0x040ff00000041820 */
[C---:B-1----:R-:W-:Y:S08]  /*fcb0*/  HMMA.16816.F32.BF16 R12, R120.reuse, R108, R12 ;  /* 0x0000006c780c723c */ /* 0x042ff0000004180c */
[----:B------:R-:W-:Y:S01]  /*fcc0*/  HMMA.16816.F32.BF16 R8, R120, R110, R8 ;  /* 0x0000006e7808723c */ /* 0x000fe20000041808 */
[----:B------:R-:W1:Y:S01]  /*fcd0*/  LDSM.16.M88.4 R108, [R127+0x7800] ;  /* 0x007800007f6c783b */ /* 0x000e620000000200 */
[----:B------:R-:W-:-:S06]  /*fce0*/  DEPBAR.LE SB0, 0x0 ;  /* 0x000080000000791a */ /* 0x000fcc0000000000 */
[C---:B---3--:R-:W-:Y:S08]  /*fcf0*/  HMMA.16816.F32.BF16 R28, R120.reuse, R112, R28 ;  /* 0x00000070781c723c */ /* 0x048ff0000004181c */
[C---:B------:R-:W-:Y:S08]  /*fd00*/  HMMA.16816.F32.BF16 R24, R120.reuse, R114, R24 ;  /* 0x000000727818723c */ /* 0x040ff00000041818 */
[C---:B-1----:R-:W-:Y:S08]  /*fd10*/  HMMA.16816.F32.BF16 R20, R120.reuse, R108, R20 ;  /* 0x0000006c7814723c */ /* 0x042ff00000041814 */
[----:B------:R-:W-:Y:S01]  /*fd20*/  HMMA.16816.F32.BF16 R16, R120, R110, R16 ;  /* 0x0000006e7810723c */ /* 0x000fe20000041810 */
[----:B------:R-:W-:Y:S07]  /*fd30*/  BAR.SYNC.DEFER_BLOCKING 0x0 ;  /* 0x0000000000007b1d */ /* 0x000fee0000010000 */
[----:B------:R-:W-:-:S12]  /*fd40*/  @!P1 BRA `(.L_x_13303) ;  /* 0x00000004007c9947 */ /* 0x000fd80003800000 */
[----:B------:R-:W-:Y:S04]  /*fd50*/  BSSY.RECONVERGENT B0, `(.L_x_13304) ;  /* 0x0000049000007945 */ /* 0x000fe80003800200 */
[----:B------:R-:W-:Y:S05]  /*fd60*/  @!P0 BRA `(.L_x_13305) ;  /* 0x0000000000fc8947 */ /* 0x000fea0003800000 */
[----:B------:R-:W2:Y:S01]  /*fd70*/  LD.E R109, desc[UR4][R100.64+0x170] ;  /* 0x00017004646d7980 */ /* 0x000ea2000c101900 */
[----:B------:R-:W-:Y:S02]  /*fd80*/  VIADD R112, R104, 0xffffff80 ;  /* 0xffffff8068707836 */ /* 0x000fe40000000000 */
[----:B------:R-:W-:Y:S01]  /*fd90*/  IMAD.SHL.U32 R114, R107, 0x40, RZ ;  /* 0x000000406b727824 */ /* 0x000fe200078e00ff */
        /* <DEDUP_REMOVED lines=12> */
[----:B------:R-:W-:Y:S01]  /*fe60*/  IMAD.HI.U32 R108, R111, R108, R110 ;  /* 0x0000006c6f6c7227 */ /* 0x000fe200078e006e */
[----:B------:R-:W-:Y:S02]  /*fe70*/  IABS R111, R112 ;  /* 0x00000070006f7213 */ /* 0x000fe40000000000 */
[----:B------:R-:W-:-:S03]  /*fe80*/  LOP3.LUT R112, R112, R109, RZ, 0x3c, !PT ;  /* 0x0000006d70707212 */ /* 0x000fc600078e3cff */
[----:B------:R-:W-:Y:S01]  /*fe90*/  IMAD.HI.U32 R110, R108, R111, RZ ;  /* 0x0000006f6c6e7227 */ /* 0x000fe200078e00ff */
[----:B------:R-:W-:-:S03]  /*fea0*/  ISETP.GE.AND P0, PT, R112, RZ, PT ;  /* 0x000000ff7000720c */ /* 0x000fc60003f06270 */
[----:B------:R-:W-:-:S04]  /*feb0*/  IMAD.HI.U32 R108, R108, R113, RZ ;  /* 0x000000716c6c7227 */ /* 0x000fc800078e00ff */
[-C--:B------:R-:W-:Y:S01]  /*fec0*/  IMAD R116, R110, R104.reuse, R111 ;  /* 0x000000686e747224 */ /* 0x080fe200078e026f */
[----:B------:R-:W-:Y:S01]  /*fed0*/  LOP3.LUT R111, RZ, R109, RZ, 0x33, !PT ;  /* 0x0000006dff6f7212 */ /* 0x000fe200078e33ff */
[----:B------:R-:W-:Y:S02]  /*fee0*/  IMAD R104, R108, R104, R113 ;  /* 0x000000686c687224 */ /* 0x000fe400078e0271 */
[----:B------:R-:W2:Y:S01]  /*fef0*/  LD.E.64 R112, desc[UR4][R100.64+0x38] ;  /* 0x0000380464707980 */ /* 0x000ea2000c101b00 */
[C---:B------:R-:W-:Y:S02]  /*ff00*/  ISETP.GT.U32.AND P1, PT, R3.reuse, R116, PT ;  /* 0x000000740300720c */ /* 0x040fe40003f24070 */
[----:B------:R-:W-:-:S11]  /*ff10*/  ISETP.GT.U32.AND P2, PT, R3, R104, PT ;  /* 0x000000680300720c */ /* 0x000fd60003f44070 */
[--C-:B------:R-:W-:Y:S01]  /*ff20*/  @!P1 IMAD.IADD R116, R116, 0x1, -R3.reuse ;  /* 0x0000000174749824 */ /* 0x100fe200078e0a03 */
[----:B------:R-:W-:Y:S01]  /*ff30*/  @!P1 IADD3 R110, PT, PT, R110, 0x1, RZ ;  /* 0x000000016e6e9810 */ /* 0x000fe20007ffe0ff */
[----:B------:R-:W-:Y:S01]  /*ff40*/  @!P2 IMAD.IADD R104, R104, 0x1, -R3 ;  /* 0x000000016868a824 */ /* 0x000fe200078e0a03 */
[----:B------:R-:W-:Y:S01]  /*ff50*/  ISETP.GE.AND P1, PT, R114, RZ, PT ;  /* 0x000000ff7200720c */ /* 0x000fe20003f26270 */
[----:B------:R-:W-:Y:S01]  /*ff60*/  @!P2 VIADD R108, R108, 0x1 ;  /* 0x000000016c6ca836 */ /* 0x000fe20000000000 */
[-C--:B------:R-:W-:Y:S01]  /*ff70*/  ISETP.GE.U32.AND P3, PT, R116, R3.reuse, PT ;  /* 0x000000037400720c */ /* 0x080fe20003f66070 */
[----:B------:R-:W3:Y:S01]  /*ff80*/  LD.E.64 R114, desc[UR4][R100.64+0x20] ;  /* 0x0000200464727980 */ /* 0x000ee2000c101b00 */
[----:B------:R-:W-:Y:S02]  /*ff90*/  ISETP.GE.U32.AND P4, PT, R104, R3, PT ;  /* 0x000000036800720c */ /* 0x000fe40003f86070 */
[----:B------:R-:W-:-:S09]  /*ffa0*/  ISETP.NE.AND P2, PT, R109, RZ, PT ;  /* 0x000000ff6d00720c */ /* 0x000fd20003f45270 */
[----:B------:R-:W-:Y:S02]  /*ffb0*/  @P3 IADD3 R110, PT, PT, R110, 0x1, RZ ;  /* 0x000000016e6e3810 */ /* 0x000fe40007ffe0ff */
[----:B------:R-:W-:-:S03]  /*ffc0*/  @P4 VIADD R108, R108, 0x1 ;  /* 0x000000016c6c4836 */ /* 0x000fc60000000000 */
[----:B------:R-:W-:Y:S02]  /*ffd0*/  @!P0 IMAD.MOV R110, RZ, RZ, -R110 ;  /* 0x000000ffff6e8224 */ /* 0x000fe400078e0a6e */
[----:B------:R-:W-:-:S03]  /*ffe0*/  MOV R104, R108 ;  /* 0x0000006c00687202 */ /* 0x000fc60000000f00 */
        /* <DEDUP_REMOVED lines=23> */
.L_x_13305:
        /* <DEDUP_REMOVED lines=8> */
.L_x_13306:
[----:B------:R-:W-:Y:S05]  /*101e0*/  BSYNC.RECONVERGENT B0 ;  /* 0x0000000000007941 */ /* 0x000fea0003800200 */
.L_x_13304:
        /* <DEDUP_REMOVED lines=8> */
[----:B------:R-:W-:Y:S02]  /*10270*/  IADD3 R110, P1, PT, R108, R3, RZ ;  /* 0x000000036c6e7210 */ /* 0x000fe40007f3e0ff */
[----:B------:R-:W-:Y:S01]  /*10280*/  IADD3.X R109, PT, PT, R104, R139, RZ, P0, !PT ;  /* 0x0000008b686d7210 */ /* 0x000fe200007fe4ff */
[----:B------:R1:W-:Y:S01]  /*10290*/  LDGSTS.E.BYPASS.LTC128B.128 [R149+0x6000], desc[UR4][R140.64+0x80] ;  /* 0x060000808c957fae */ /* 0x0003e2000b981a04 */
[----:B------:R-:W-:-:S03]  /*102a0*/  IADD3 R112, P0, PT, R110, R3, RZ ;  /* 0x000000036e707210 */ /* 0x000fc60007f1e0ff */
[----:B------:R-:W-:Y:S01]  /*102b0*/  IMAD.X R111, R109, 0x1, R104, P1 ;  /* 0x000000016d6f7824 */ /* 0x000fe200008e0668 */
[----:B------:R1:W-:Y:S04]  /*102c0*/  LDGSTS.E.BYPASS.LTC128B.128 [R149+0x4800], desc[UR4][R108.64] ;  /* 0x048000006c957fae */ /* 0x0003e8000b981a04 */
[----:B------:R-:W-:Y:S01]  /*102d0*/  IADD3.X R113, PT, PT, R111, R104, RZ, P0, !PT ;  /* 0x000000686f717210 */ /* 0x000fe200007fe4ff */
[----:B------:R1:W-:Y:S04]  /*102e0*/  LDGSTS.E.BYPASS.LTC128B.128 [R149+0x6800], desc[UR4][R108.64+0x80] ;  /* 0x068000806c957fae */ /* 0x0003e8000b981a04 */
[----:B------:R1:W-:Y:S04]  /*102f0*/  LDGSTS.E.BYPASS.LTC128B.128 [R149+0x5000], desc[UR4][R110.64] ;  /* 0x050000006e957fae */ /* 0x0003e8000b981a04 */
[----:B------:R1:W-:Y:S04]  /*10300*/  LDGSTS.E.BYPASS.LTC128B.128 [R149+0x7000], desc[UR4][R110.64+0x80] ;  /* 0x070000806e957fae */ /* 0x0003e8000b981a04 */
[----:B------:R1:W-:Y:S04]  /*10310*/  LDGSTS.E.BYPASS.LTC128B.128 [R149+0x5800], desc[UR4][R112.64] ;  /* 0x0580000070957fae */ /* 0x0003e8000b981a04 */
[----:B------:R1:W-:Y:S04]  /*10320*/  LDGSTS.E.BYPASS.LTC128B.128 [R149+0x7800], desc[UR4][R112.64+0x80] ;  /* 0x0780008070957fae */ /* 0x0003e8000b981a04 */
[----:B------:R-:W0:Y:S02]  /*10330*/  LDGDEPBAR ;  /* 0x00000000000079af */ /* 0x000e240000000000 */
.L_x_13303:
[----:B------:R-:W-:Y:S05]  /*10340*/  BSYNC.RECONVERGENT B1 ;  /* 0x0000000000017941 */ /* 0x000fea0003800200 */
.L_x_13302:
[----:B------:R-:W2:Y:S01]  /*10350*/  LD.E R3, desc[UR4][R100.64+0xdc] ;  /* 0x0000dc0464037980 */ /* 0x000ea2000c101900 */
[C---:B-1----:R-:W-:Y:S02]  /*10360*/  VIADD R108, R106.reuse, 0xffffffc0 ;  /* 0xffffffc06a6c7836 */ /* 0x042fe40000000000 */
[----:B------:R-:W-:-:S03]  /*10370*/  VIADD R104, R106, 0xffffffc1 ;  /* 0xffffffc16a687836 */ /* 0x000fc60000000000 */
[-C--:B------:R-:W-:Y:S02]  /*10380*/  ISETP.GE.AND P2, PT, R108, R160.reuse, PT ;  /* 0x000000a06c00720c */ /* 0x080fe40003f46270 */
[----:B------:R-:W-:Y:S02]  /*10390*/  ISETP.GE.AND P0, PT, R104, R160, PT ;  /* 0x000000a06800720c */ /* 0x000fe40003f06270 */
[----:B------:R-:W-:Y:S01]  /*103a0*/  FSEL R111, R12, -INF , P2 ;  /* 0xff8000000c6f7808 */ /* 0x000fe20001000000 */
[----:B------:R-:W-:Y:S01]  /*103b0*/  VIADD R12, R106, 0xffffffc9 ;  /* 0xffffffc96a0c7836 */ /* 0x000fe20000000000 */
[C---:B------:R-:W-:Y:S02]  /*103c0*/  ISETP.GE.AND P6, PT, R104.reuse, R159, PT ;  /* 0x0000009f6800720c */ /* 0x040fe40003fc6270 */
[CC--:B------:R-:W-:Y:S02]  /*103d0*/  ISETP.GE.AND P3, PT, R104.reuse, R158.reuse, PT ;  /* 0x0000009e6800720c */ /* 0x0c0fe40003f66270 */
[----:B------:R-:W-:Y:S01]  /*103e0*/  ISETP.GE.AND P2, PT, R104, R157, PT ;  /* 0x0000009d6800720c */ /* 0x000fe20003f46270 */
[----:B------:R-:W-:Y:S01]  /*103f0*/  VIADD R104, R106, 0xffffffc8 ;  /* 0xffffffc86a687836 */ /* 0x000fe20000000000 */
[----:B------:R-:W-:-:S02]  /*10400*/  ISETP.GE.AND P1, PT, R108, R158, PT ;  /* 0x0000009e6c00720c */ /* 0x000fc40003f26270 */
[----:B------:R-:W-:Y:S02]  /*10410*/  FSEL R13, R13, -INF , P0 ;  /* 0xff8000000d0d7808 */ /* 0x000fe40000000000 */
[----:B------:R-:W-:Y:S02]  /*10420*/  FSEL R14, R14, -INF , P1 ;  /* 0xff8000000e0e7808 */ /* 0x000fe40000800000 */
[----:B------:R-:W-:Y:S02]  /*10430*/  ISETP.GE.AND P1, PT, R104, R160, PT ;  /* 0x000000a06800720c */ /* 0x000fe40003f26270 */
[----:B------:R-:W-:Y:S02]  /*10440*/  FSEL R15, R15, -INF , P3 ;  /* 0xff8000000f0f7808 */ /* 0x000fe40001800000 */
[----:B------:R-:W-:Y:S02]  /*10450*/  FSEL R113, R13, -INF , !P6 ;  /* 0xff8000000d717808 */ /* 0x000fe40007000000 */
[----:B------:R-:W-:-:S02]  /*10460*/  FSEL R13, R15, -INF , !P2 ;  /* 0xff8000000f0d7808 */ /* 0x000fc40005000000 */
[----:B------:R-:W-:Y:S01]  /*10470*/  FSEL R141, R8, -INF , P1 ;  /* 0xff800000088d7808 */ /* 0x000fe20000800000 */
[----:B------:R-:W-:Y:S01]  /*10480*/  VIADD R8, R106, 0xffffffd1 ;  /* 0xffffffd16a087836 */ /* 0x000fe20000000000 */
[C---:B------:R-:W-:Y:S02]  /*10490*/  ISETP.GE.AND P3, PT, R12.reuse, R160, PT ;  /* 0x000000a00c00720c */ /* 0x040fe40003f66270 */
[C---:B------:R-:W-:Y:S02]  /*104a0*/  ISETP.GE.AND P6, PT, R12.reuse, R159, PT ;  /* 0x0000009f0c00720c */ /* 0x040fe40003fc6270 */
[CC--:B------:R-:W-:Y:S02]  /*104b0*/  ISETP.GE.AND P2, PT, R12.reuse, R158.reuse, PT ;  /* 0x0000009e0c00720c */ /* 0x0c0fe40003f46270 */
[----:B------:R-:W-:Y:S01]  /*104c0*/  ISETP.GE.AND P1, PT, R12, R157, PT ;  /* 0x0000009d0c00720c */ /* 0x000fe20003f26270 */
[----:B------:R-:W-:Y:S01]  /*104d0*/  VIADD R12, R106, 0xffffffd0 ;  /* 0xffffffd06a0c7836 */ /* 0x000fe20000000000 */
[----:B------:R-:W-:-:S02]  /*104e0*/  ISETP.GE.AND P0, PT, R104, R158, PT ;  /* 0x0000009e6800720c */ /* 0x000fc40003f06270 */
[----:B------:R-:W-:Y:S02]  /*104f0*/  FSEL R11, R11, -INF , P2 ;  /* 0xff8000000b0b7808 */ /* 0x000fe40001000000 */
[----:B------:R-:W-:Y:S02]  /*10500*/  FSEL R10, R10, -INF , P0 ;  /* 0xff8000000a0a7808 */ /* 0x000fe40000000000 */
[C---:B------:R-:W-:Y:S02]  /*10510*/  ISETP.GE.AND P5, PT, R108.reuse, R159, PT ;  /* 0x0000009f6c00720c */ /* 0x040fe40003fa6270 */
[----:B------:R-:W-:Y:S02]  /*10520*/  ISETP.GE.AND P4, PT, R108, R157, PT ;  /* 0x0000009d6c00720c */ /* 0x000fe40003f86270 */
[----:B------:R-:W-:Y:S02]  /*10530*/  ISETP.GE.AND P0, PT, R12, R160, PT ;  /* 0x000000a00c00720c */ /* 0x000fe40003f06270 */
[----:B------:R-:W-:-:S02]  /*10540*/  FSEL R9, R9, -INF , P3 ;  /* 0xff80000009097808 */ /* 0x000fc40001800000 */
[----:B------:R-:W-:Y:S02]  /*10550*/  FSEL R15, R11, -INF , !P1 ;  /* 0xff8000000b0f7808 */ /* 0x000fe40004800000 */
[----:B------:R-:W-:Y:S02]  /*10560*/  FSEL R111, R111, -INF , !P5 ;  /* 0xff8000006f6f7808 */ /* 0x000fe40006800000 */
[----:B------:R-:W-:Y:S02]  /*10570*/  FSEL R115, R14, -INF , !P4 ;  /* 0xff8000000e737808 */ /* 0x000fe40006000000 */
[----:B------:R-:W-:Y:S02]  /*10580*/  FSEL R9, R9, -INF , !P6 ;  /* 0xff80000009097808 */ /* 0x000fe40007000000 */
[----:B------:R-:W-:Y:S02]  /*10590*/  ISETP.GE.AND P1, PT, R8, R158, PT ;  /* 0x0000009e0800720c */ /* 0x000fe40003f26270 */
[----:B------:R-:W-:Y:S01]  /*105a0*/  FSEL R177, R4, -INF , P0 ;  /* 0xff80000004b17808 */ /* 0x000fe20000000000 */
[----:B------:R-:W-:Y:S01]  /*105b0*/  VIADD R4, R106, 0xffffffd9 ;  /* 0xffffffd96a047836 */ /* 0x000fe20000000000 */
[----:B------:R-:W-:-:S02]  /*105c0*/  ISETP.GE.AND P5, PT, R104, R159, PT ;  /* 0x0000009f6800720c */ /* 0x000fc40003fa6270 */
[----:B------:R-:W-:Y:S02]  /*105d0*/  ISETP.GE.AND P4, PT, R104, R157, PT ;  /* 0x0000009d6800720c */ /* 0x000fe40003f86270 */
[C---:B------:R-:W-:Y:S02]  /*105e0*/  ISETP.GE.AND P2, PT, R8.reuse, R160, PT ;  /* 0x000000a00800720c */ /* 0x040fe40003f46270 */
[C---:B------:R-:W-:Y:S02]  /*105f0*/  ISETP.GE.AND P6, PT, R8.reuse, R159, PT ;  /* 0x0000009f0800720c */ /* 0x040fe40003fc6270 */
[----:B------:R-:W-:Y:S01]  /*10600*/  ISETP.GE.AND P0, PT, R8, R157, PT ;  /* 0x0000009d0800720c */ /* 0x000fe20003f06270 */
[----:B------:R-:W-:Y:S01]  /*10610*/  VIADD R8, R106, 0xffffffd8 ;  /* 0xffffffd86a087836 */ /* 0x000fe20000000000 */
[----:B------:R-:W-:Y:S02]  /*10620*/  ISETP.GE.AND P3, PT, R12, R158, PT ;  /* 0x0000009e0c00720c */ /* 0x000fe40003f66270 */
[----:B------:R-:W-:-:S02]  /*10630*/  FSEL R7, R7, -INF , P1 ;  /* 0xff80000007077808 */ /* 0x000fc40000800000 */
[----:B------:R-:W-:Y:S02]  /*10640*/  FSEL R141, R141, -INF , !P5 ;  /* 0xff8000008d8d7808 */ /* 0x000fe40006800000 */
[----:B------:R-:W-:Y:S02]  /*10650*/  FSEL R199, R10, -INF , !P4 ;  /* 0xff8000000ac77808 */ /* 0x000fe40006000000 */
[C---:B------:R-:W-:Y:S02]  /*10660*/  ISETP.GE.AND P5, PT, R12.reuse, R159, PT ;  /* 0x0000009f0c00720c */ /* 0x040fe40003fa6270 */
[----:B------:R-:W-:Y:S02]  /*10670*/  ISETP.GE.AND P4, PT, R12, R157, PT ;  /* 0x0000009d0c00720c */ /* 0x000fe40003f86270 */
[----:B------:R-:W-:Y:S02]  /*10680*/  FSEL R6, R6, -INF , P3 ;  /* 0xff80000006067808 */ /* 0x000fe40001800000 */
[----:B------:R-:W-:-:S02]  /*10690*/  FSEL R5, R5, -INF , P2 ;  /* 0xff80000005057808 */ /* 0x000fc40001000000 */
[C---:B------:R-:W-:Y:S02]  /*106a0*/  ISETP.GE.AND P3, PT, R8.reuse, R160, PT ;  /* 0x000000a00800720c */ /* 0x040fe40003f66270 */
[-C--:B------:R-:W-:Y:S02]  /*106b0*/  ISETP.GE.AND P2, PT, R8, R158.reuse, PT ;  /* 0x0000009e0800720c */ /* 0x080fe40003f46270 */
[----:B------:R-:W-:Y:S02]  /*106c0*/  FSEL R173, R7, -INF , !P0 ;  /* 0xff80000007ad7808 */ /* 0x000fe40004000000 */
[----:B------:R-:W-:Y:S02]  /*106d0*/  ISETP.GE.AND P0, PT, R4, R158, PT ;  /* 0x0000009e0400720c */ /* 0x000fe40003f06270 */
[----:B------:R-:W-:Y:S02]  /*106e0*/  FSEL R177, R177, -INF , !P5 ;  /* 0xff800000b1b17808 */ /* 0x000fe40006800000 */
[----:B------:R-:W-:-:S02]  /*106f0*/  FSEL R165, R6, -INF , !P4 ;  /* 0xff80000006a57808 */ /* 0x000fc40006000000 */
[----:B------:R-:W-:Y:S01]  /*10700*/  FSEL R179, R5, -INF , !P6 ;  /* 0xff80000005b37808 */ /* 0x000fe20007000000 */
[----:B------:R-:W-:Y:S01]  /*10710*/  VIADD R5, R106, 0xffffffe0 ;  /* 0xffffffe06a057836 */ /* 0x000fe20000000000 */
[C---:B------:R-:W-:Y:S02]  /*10720*/  ISETP.GE.AND P5, PT, R8.reuse, R159, PT ;  /* 0x0000009f0800720c */ /* 0x040fe40003fa6270 */
[----:B------:R-:W-:Y:S02]  /*10730*/  ISETP.GE.AND P4, PT, R8, R157, PT ;  /* 0x0000009d0800720c */ /* 0x000fe40003f86270 */
[----:B------:R-:W-:Y:S02]  /*10740*/  ISETP.GE.AND P1, PT, R4, R160, PT ;  /* 0x000000a00400720c */ /* 0x000fe40003f26270 */
[----:B------:R-:W-:Y:S02]  /*10750*/  FSEL R32, R32, -INF , P3 ;  /* 0xff80000020207808 */ /* 0x000fe40001800000 */
[----:B------:R-:W-:-:S02]  /*10760*/  FSEL R34, R34, -INF , P2 ;  /* 0xff80000022227808 */ /* 0x000fc40001000000 */
[C---:B------:R-:W-:Y:S02]  /*10770*/  ISETP.GE.AND P6, PT, R4.reuse, R159, PT ;  /* 0x0000009f0400720c */ /* 0x040fe40003fc6270 */
[----:B------:R-:W-:Y:S01]  /*10780*/  ISETP.GE.AND P3, PT, R4, R157, PT ;  /* 0x0000009d0400720c */ /* 0x000fe20003f66270 */
[----:B------:R-:W-:Y:S01]  /*10790*/  VIADD R4, R106, 0xffffffe1 ;  /* 0xffffffe16a047836 */ /* 0x000fe20000000000 */
[----:B------:R-:W-:Y:S02]  /*107a0*/  FSEL R35, R35, -INF , P0 ;  /* 0xff80000023237808 */ /* 0x000fe40000000000 */
[----:B------:R-:W-:Y:S02]  /*107b0*/  FSEL R195, R32, -INF , !P5 ;  /* 0xff80000020c37808 */ /* 0x000fe40006800000 */
[----:B------:R-:W-:Y:S02]  /*107c0*/  FSEL R33, R33, -INF , P1 ;  /* 0xff80000021217808 */ /* 0x000fe40000800000 */
[----:B------:R-:W-:-:S02]  /*107d0*/  FSEL R193, R34, -INF , !P4 ;  /* 0xff80000022c17808 */ /* 0x000fc40006000000 */
        /* <DEDUP_REMOVED lines=8> */
[----:B------:R-:W-:Y:S02]  /*10860*/  FSEL R197, R33, -INF , !P6 ;  /* 0xff80000021c57808 */ /* 0x000fe40007000000 */
[----:B------:R-:W-:Y:S01]  /*10870*/  FSEL R28, R28, -INF , P2 ;  /* 0xff8000001c1c7808 */ /* 0x000fe20001000000 */
[----:B------:R-:W-:Y:S01]  /*10880*/  LDSM.16.MT88.4 R32, [R124+0x8000] ;  /* 0x008000007c20783b */ /* 0x000fe20000004200 */
        /* <DEDUP_REMOVED lines=10> */
[----:B------:R-:W-:Y:S02]  /*10930*/  FSEL R183, R29, -INF , !P6 ;  /* 0xff8000001db77808 */ /* 0x000fe40007000000 */
[----:B------:R-:W-:Y:S02]  /*10940*/  FSEL R169, R31, -INF , !P2 ;  /* 0xff8000001fa97808 */ /* 0x000fe40005000000 */
[----:B------:R-:W-:Y:S02]  /*10950*/  FSEL R24, R24, -INF , P4 ;  /* 0xff80000018187808 */ /* 0x000fe40002000000 */
        /* <DEDUP_REMOVED lines=17> */
[----:B------:R-:W-:Y:S02]  /*10a70*/  FMNMX3.FTZ R6, R2, R111, R113, !PT ;  /* 0x0000006f02067276 */ /* 0x000fe40007810071 */
[----:B------:R-:W-:Y:S02]  /*10a80*/  FSEL R185, R24, -INF , !P5 ;  /* 0xff80000018b97808 */ /* 0x000fe40006800000 */
[C---:B------:R-:W-:Y:S02]  /*10a90*/  ISETP.GE.AND P0, PT, R4.reuse, R158, PT ;  /* 0x0000009e0400720c */ /* 0x040fe40003f06270 */
[C---:B------:R-:W-:Y:S02]  /*10aa0*/  ISETP.GE.AND P1, PT, R4.reuse, R159, PT ;  /* 0x0000009f0400720c */ /* 0x040fe40003f26270 */
[----:B------:R-:W-:Y:S01]  /*10ab0*/  ISETP.GE.AND P2, PT, R4, R157, PT ;  /* 0x0000009d0400720c */ /* 0x000fe20003f46270 */
[C---:B------:R-:W-:Y:S01]  /*10ac0*/  VIADD R4, R106.reuse, 0xfffffff8 ;  /* 0xfffffff86a047836 */ /* 0x040fe20000000000 */
[----:B------:R-:W-:Y:S01]  /*10ad0*/  ISETP.GE.AND P5, PT, R5, R159, PT ;  /* 0x0000009f0500720c */ /* 0x000fe20003fa6270 */
[----:B------:R-:W-:Y:S01]  /*10ae0*/  VIADD R106, R106, 0xfffffff9 ;  /* 0xfffffff96a6a7836 */ /* 0x000fe20000000000 */
[----:B------:R-:W-:-:S02]  /*10af0*/  FSEL R25, R25, -INF , P3 ;  /* 0xff80000019197808 */ /* 0x000fc40001800000 */
[----:B------:R-:W-:Y:S02]  /*10b00*/  FMNMX3.FTZ R6, R6, R141, R9, !PT ;  /* 0x0000008d06067276 */ /* 0x000fe40007810009 */
[----:B------:R-:W-:Y:S02]  /*10b10*/  FSEL R23, R23, -INF , P0 ;  /* 0xff80000017177808 */ /* 0x000fe40000000000 */
[----:B------:R-:W-:Y:S02]  /*10b20*/  FSEL R189, R25, -INF , !P6 ;  /* 0xff80000019bd7808 */ /* 0x000fe40007000000 */
[----:B------:R-:W-:Y:S02]  /*10b30*/  FSEL R123, R20, -INF , !P5 ;  /* 0xff800000147b7808 */ /* 0x000fe40006800000 */
[----:B------:R-:W-:Y:S02]  /*10b40*/  FSEL R108, R21, -INF , !P1 ;  /* 0xff800000156c7808 */ /* 0x000fe40004800000 */
[----:B------:R-:W-:-:S02]  /*10b50*/  ISETP.GE.AND P0, PT, R4, R160, PT ;  /* 0x000000a00400720c */ /* 0x000fc40003f06270 */
[C---:B------:R-:W-:Y:S02]  /*10b60*/  ISETP.GE.AND P5, PT, R4.reuse, R159, PT ;  /* 0x0000009f0400720c */ /* 0x040fe40003fa6270 */
[C---:B------:R-:W-:Y:S02]  /*10b70*/  ISETP.GE.AND P1, PT, R4.reuse, R158, PT ;  /* 0x0000009e0400720c */ /* 0x040fe40003f26270 */
[----:B------:R-:W-:Y:S02]  /*10b80*/  ISETP.GE.AND P6, PT, R4, R157, PT ;  /* 0x0000009d0400720c */ /* 0x000fe40003fc6270 */
[----:B------:R-:W-:Y:S02]  /*10b90*/  FMNMX3.FTZ R4, R6, R177, R179, !PT ;  /* 0x000000b106047276 */ /* 0x000fe400078100b3 */
[----:B------:R-:W-:Y:S02]  /*10ba0*/  FMNMX3.FTZ R6, R0, R115, R13, !PT ;  /* 0x0000007300067276 */ /* 0x000fe4000781000d */
[----:B------:R-:W-:-:S02]  /*10bb0*/  FSEL R16, R16, -INF , P0 ;  /* 0xff80000010107808 */ /* 0x000fc40000000000 */
[----:B------:R-:W-:Y:S02]  /*10bc0*/  FMNMX3.FTZ R6, R6, R199, R15, !PT ;  /* 0x000000c706067276 */ /* 0x000fe4000781000f */
[----:B------:R-:W-:Y:S02]  /*10bd0*/  ISETP.GE.AND P0, PT, R106, R160, PT ;  /* 0x000000a06a00720c */ /* 0x000fe40003f06270 */
[----:B------:R-:W-:Y:S02]  /*10be0*/  FMNMX3.FTZ R6, R6, R165, R173, !PT ;  /* 0x000000a506067276 */ /* 0x000fe400078100ad */
[----:B------:R-:W-:Y:S02]  /*10bf0*/  FMNMX3.FTZ R4, R4, R195, R197, !PT ;  /* 0x000000c304047276 */ /* 0x000fe400078100c5 */
[----:B------:R-:W-:Y:S02]  /*10c00*/  FMNMX3.FTZ R6, R6, R193, R191, !PT ;  /* 0x000000c106067276 */ /* 0x000fe400078100bf */
[----:B------:R-:W-:-:S02]  /*10c10*/  FSEL R18, R18, -INF , P1 ;  /* 0xff80000012127808 */ /* 0x000fc40000800000 */
[----:B------:R-:W-:Y:S02]  /*10c20*/  ISETP.GE.AND P1, PT, R106, R159, PT ;  /* 0x0000009f6a00720c */ /* 0x000fe40003f26270 */
[----:B------:R-:W-:Y:S02]  /*10c30*/  FSEL R17, R17, -INF , P0 ;  /* 0xff80000011117808 */ /* 0x000fe40000000000 */
[----:B------:R-:W-:Y:S02]  /*10c40*/  ISETP.GE.AND P3, PT, R5, R157, PT ;  /* 0x0000009d0500720c */ /* 0x000fe40003f66270 */
[----:B------:R-:W-:Y:S02]  /*10c50*/  FMNMX3.FTZ R4, R4, R175, R183, !PT ;  /* 0x000000af04047276 */ /* 0x000fe400078100b7 */
[----:B------:R-:W-:Y:S02]  /*10c60*/  ISETP.GE.AND P0, PT, R106, R158, PT ;  /* 0x0000009e6a00720c */ /* 0x000fe40003f06270 */
[----:B------:R-:W-:-:S02]  /*10c70*/  FSEL R187, R27, -INF , !P4 ;  /* 0xff8000001bbb7808 */ /* 0x000fc40006000000 */
[----:B------:R-:W-:Y:S01]  /*10c80*/  FMNMX3.FTZ R6, R6, R181, R169, !PT ;  /* 0x000000b506067276 */ /* 0x000fe200078100a9 */
[----:B------:R-:W-:Y:S01]  /*10c90*/  LDSM.16.MT88.4 R24, [R125+0x8000] ;  /* 0x008000007d18783b */ /* 0x000fe20000004200 */
[----:B------:R-:W-:Y:S02]  /*10ca0*/  FSEL R110, R17, -INF , !P1 ;  /* 0xff800000116e7808 */ /* 0x000fe40004800000 */
[----:B------:R-:W-:Y:S02]  /*10cb0*/  FMNMX3.FTZ R4, R4, R185, R189, !PT ;  /* 0x000000b904047276 */ /* 0x000fe400078100bd */
[----:B------:R-:W-:Y:S02]  /*10cc0*/  ISETP.GE.AND P1, PT, R106, R157, PT ;  /* 0x0000009d6a00720c */ /* 0x000fe40003f26270 */
[----:B------:R-:W-:Y:S02]  /*10cd0*/  FSEL R19, R19, -INF , P0 ;  /* 0xff80000013137808 */ /* 0x000fe40000000000 */
[----:B------:R-:W-:-:S02]  /*10ce0*/  FSEL R121, R22, -INF , !P3 ;  /* 0xff80000016797808 */ /* 0x000fc40005800000 */
[----:B------:R-:W-:Y:S02]  /*10cf0*/  FSEL R122, R23, -INF , !P2 ;  /* 0xff800000177a7808 */ /* 0x000fe40005000000 */
[----:B------:R-:W-:Y:S02]  /*10d00*/  FMNMX3.FTZ R5, R6, R171, R187, !PT ;  /* 0x000000ab06057276 */ /* 0x000fe400078100bb */
[----:B------:R-:W-:Y:S02]  /*10d10*/  FSEL R109, R16, -INF , !P5 ;  /* 0xff800000106d7808 */ /* 0x000fe40006800000 */
[----:B------:R-:W-:Y:S02]  /*10d20*/  FMNMX3.FTZ R4, R4, R123, R108, !PT ;  /* 0x0000007b04047276 */ /* 0x000fe4000781006c */
[----:B------:R-:W-:Y:S02]  /*10d30*/  FSEL R117, R18, -INF , !P6 ;  /* 0xff80000012757808 */ /* 0x000fe40007000000 */
[----:B------:R-:W-:-:S02]  /*10d40*/  FSEL R120, R19, -INF , !P1 ;  /* 0xff80000013787808 */ /* 0x000fc40004800000 */
[----:B------:R-:W-:Y:S01]  /*10d50*/  FMNMX3.FTZ R5, R5, R121, R122, !PT ;  /* 0x0000007905057276 */ /* 0x000fe2000781007a */
[----:B------:R-:W-:Y:S01]  /*10d60*/  LDSM.16.MT88.4 R16, [R126+0x8000] ;  /* 0x008000007e10783b */ /* 0x000fe20000004200 */
        /* <DEDUP_REMOVED lines=21> */
[-CC-:B------:R-:W-:Y:S01]  /*10ec0*/  FFMA.FTZ R114, R111, R3.reuse, -R116.reuse ;  /* 0x000000036f727223 */ /* 0x180fe20000010874 */
[C---:B------:R-:W-:Y:S01]  /*10ed0*/  FMUL.FTZ R163, R3.reuse, R2 ;  /* 0x0000000203a37220 */ /* 0x040fe20000410000 */
[----:B------:R-:W-:Y:S01]  /*10ee0*/  FMUL.FTZ R161, R3, R0 ;  /* 0x0000000003a17220 */ /* 0x000fe20000410000 */
        /* <DEDUP_REMOVED lines=8> */
[----:B------:R-:W-:Y:S01]  /*10f70*/  LDSM.16.MT88.4 R8, [R130+0x8000] ;  /* 0x008000008208783b */ /* 0x000fe20000004200 */
[-C--:B------:R-:W-:Y:S01]  /*10f80*/  FFMA.FTZ R168, R173, R3.reuse, -R162 ;  /* 0x00000003ada87223 */ /* 0x080fe200000108a2 */
[-CC-:B------:R-:W-:Y:S01]  /*10f90*/  FFMA.FTZ R172, R179, R3.reuse, -R116.reuse ;  /* 0x00000003b3ac7223 */ /* 0x180fe20000010874 */
[----:B------:R-:W2:Y:S01]  /*10fa0*/  MUFU.EX2 R161, R161 ;  /* 0x000000a100a17308 */ /* 0x000ea20000000800 */
[-C--:B------:R-:W-:Y:S01]  /*10fb0*/  FFMA.FTZ R170, R195, R3.reuse, -R116 ;  /* 0x00000003c3aa7223 */ /* 0x080fe20000010874 */
[-CC-:B------:R-:W-:Y:S01]  /*10fc0*/  FFMA.FTZ R173, R193, R3.reuse, -R162.reuse ;  /* 0x00000003c1ad7223 */ /* 0x180fe200000108a2 */
[-C--:B------:R-:W-:Y:S01]  /*10fd0*/  FFMA.FTZ R164, R191, R3.reuse, -R162 ;  /* 0x00000003bfa47223 */ /* 0x080fe200000108a2 */
[----:B------:R-:W-:Y:S01]  /*10fe0*/  MUFU.EX2 R114, R114 ;  /* 0x0000007200727308 */ /* 0x000fe20000000800 */
[-CC-:B------:R-:W-:Y:S01]  /*10ff0*/  FFMA.FTZ R197, R197, R3.reuse, -R116.reuse ;  /* 0x00000003c5c57223 */ /* 0x180fe20000010874 */
[-CC-:B------:R-:W-:Y:S01]  /*11000*/  FFMA.FTZ R176, R175, R3.reuse, -R116.reuse ;  /* 0x00000003afb07223 */ /* 0x180fe20000010874 */
        /* <DEDUP_REMOVED lines=8> */
[-C--:B------:R-:W-:Y:S01]  /*11090*/  FMUL.FTZ R31, R75, R161.reuse ;  /* 0x000000a14b1f7220 */ /* 0x080fe20000410000 */
[----:B------:R1:W2:Y:S01]  /*110a0*/  MUFU.EX2 R2, R4 ;  /* 0x0000000400027308 */ /* 0x0002a20000000800 */
[----:B------:R-:W4:Y:S01]  /*110b0*/  LDSM.16.MT88.4 R72, [R130+0xa000] ;  /* 0x00a000008248783b */ /* 0x000f220000004200 */
[-C--:B------:R-:W-:Y:S01]  /*110c0*/  FMUL.FTZ R6, R98, R161.reuse ;  /* 0x000000a162067220 */ /* 0x080fe20000410000 */
[----:B------:R-:W-:Y:S01]  /*110d0*/  FMUL.FTZ R7, R99, R161 ;  /* 0x000000a163077220 */ /* 0x000fe20000410000 */
        /* <DEDUP_REMOVED lines=8> */
[----:B------:R-:W-:Y:S01]  /*11160*/  MUFU.EX2 R115, R115 ;  /* 0x0000007300737308 */ /* 0x000fe20000000800 */
[----:B------:R-:W-:Y:S01]  /*11170*/  FMUL.FTZ R38, R38, R161 ;  /* 0x000000a126267220 */ /* 0x000fe20000410000 */
[----:B-1----:R-:W-:Y:S01]  /*11180*/  FMUL.FTZ R4, R96, R163 ;  /* 0x000000a360047220 */ /* 0x002fe20000410000 */
[----:B---3--:R-:W-:Y:S01]  /*11190*/  F2FP.BF16.F32.PACK_AB R96, R111, R114 ;  /* 0x000000726f60723e */ /* 0x008fe200000010ff */
[----:B------:R-:W1:Y:S01]  /*111a0*/  MUFU.EX2 R0, R0 ;  /* 0x0000000000007308 */ /* 0x000e620000000800 */
[----:B--2---:R-:W-:Y:S01]  /*111b0*/  F2FP.BF16.F32.PACK_AB R98, R2, R113 ;  /* 0x000000710262723e */ /* 0x004fe200000010ff */
[----:B------:R-:W-:Y:S01]  /*111c0*/  FMUL.FTZ R39, R39, R161 ;  /* 0x000000a127277220 */ /* 0x000fe20000410000 */
[-C--:B------:R-:W-:Y:S01]  /*111d0*/  FMUL.FTZ R40, R40, R163.reuse ;  /* 0x000000a328287220 */ /* 0x080fe20000410000 */
[----:B------:R-:W-:Y:S01]  /*111e0*/  FMUL.FTZ R41, R41, R163 ;  /* 0x000000a329297220 */ /* 0x000fe20000410000 */
[----:B------:R-:W-:Y:S01]  /*111f0*/  FMUL.FTZ R42, R42, R161 ;  /* 0x000000a12a2a7220 */ /* 0x000fe20000410000 */
[----:B-----5:R-:W-:Y:S01]  /*11200*/  F2FP.BF16.F32.PACK_AB R97, R112, R141 ;  /* 0x0000008d7061723e */ /* 0x020fe200000010ff */
        /* <DEDUP_REMOVED lines=30> */
[C---:B----4-:R-:W-:Y:S03]  /*113f0*/  HMMA.16816.F32.BF16 R36, R96.reuse, R72, R36 ;  /* 0x000000486024723c */ /* 0x050fe60000041824 */
        /* <DEDUP_REMOVED lines=13> */
[-C--:B------:R-:W-:Y:S01]  /*114d0*/  FMUL.FTZ R84, R84, R163.reuse ;  /* 0x000000a354547220 */ /* 0x080fe20000410000 */
[----:B------:R-:W-:Y:S01]  /*114e0*/  FMUL.FTZ R85, R85, R163 ;  /* 0x000000a355557220 */ /* 0x000fe20000410000 */
[C---:B------:R-:W-:Y:S03]  /*114f0*/  HMMA.16816.F32.BF16 R20, R96.reuse, R24, R20 ;  /* 0x000000186014723c */ /* 0x040fe60000041814 */
[-C--:B------:R-:W-:Y:S01]  /*11500*/  FMUL.FTZ R86, R86, R161.reuse ;  /* 0x000000a156567220 */ /* 0x080fe20000410000 */
[----:B------:R-:W-:Y:S01]  /*11510*/  FMUL.FTZ R87, R87, R161 ;  /* 0x000000a157577220 */ /* 0x000fe20000410000 */
[----:B------:R-:W-:Y:S01]  /*11520*/  MUFU.EX2 R172, R172 ;  /* 0x000000ac00ac7308 */ /* 0x000fe20000000800 */
[-C--:B------:R-:W-:Y:S01]  /*11530*/  FMUL.FTZ R64, R64, R163.reuse ;  /* 0x000000a340407220 */ /* 0x080fe20000410000 */
[----:B------:R-:W-:Y:S01]  /*11540*/  FMUL.FTZ R65, R65, R163 ;  /* 0x000000a341417220 */ /* 0x000fe20000410000 */
[-C--:B------:R-:W-:Y:S01]  /*11550*/  FMUL.FTZ R66, R66, R161.reuse ;  /* 0x000000a142427220 */ /* 0x080fe20000410000 */
[----:B------:R-:W-:Y:S01]  /*11560*/  MUFU.EX2 R170, R170 ;  /* 0x000000aa00aa7308 */ /* 0x000fe20000000800 */
[C---:B------:R-:W-:Y:S01]  /*11570*/  HMMA.16816.F32.BF16 R24, R96.reuse, R26, R76 ;  /* 0x0000001a6018723c */ /* 0x040fe2000004184c */
[----:B------:R-:W-:Y:S02]  /*11580*/  LDSM.16.MT88.4 R76, [R130+0x8800] ;  /* 0x00880000824c783b */ /* 0x000fe40000004200 */
[----:B------:R-:W-:Y:S01]  /*11590*/  FMUL.FTZ R67, R67, R161 ;  /* 0x000000a143437220 */ /* 0x000fe20000410000 */
[----:B------:R-:W-:Y:S01]  /*115a0*/  MUFU.EX2 R168, R168 ;  /* 0x000000a800a87308 */ /* 0x000fe20000000800 */
[-C--:B------:R-:W-:Y:S01]  /*115b0*/  FFMA.FTZ R80, R169, R3.reuse, -R162 ;  /* 0x00000003a9507223 */ /* 0x080fe200000108a2 */
[-C--:B------:R-:W-:Y:S01]  /*115c0*/  FFMA.FTZ R174, R189, R3.reuse, -R116 ;  /* 0x00000003bdae7223 */ /* 0x080fe20000010874 */
[-CC-:B------:R-:W-:Y:S01]  /*115d0*/  FFMA.FTZ R180, R181, R3.reuse, -R162.reuse ;  /* 0x00000003b5b47223 */ /* 0x180fe200000108a2 */
[----:B------:R-:W-:Y:S01]  /*115e0*/  MUFU.EX2 R173, R173 ;  /* 0x000000ad00ad7308 */ /* 0x000fe20000000800 */
[C---:B------:R-:W-:Y:S03]  /*115f0*/  HMMA.16816.F32.BF16 R4, R96.reuse, R8, R4 ;  /* 0x000000086004723c */ /* 0x040fe60000041804 */
[-CC-:B------:R-:W-:Y:S01]  /*11600*/  FFMA.FTZ R178, R171, R3.reuse, -R162.reuse ;  /* 0x00000003abb27223 */ /* 0x180fe200000108a2 */
[-C--:B------:R-:W-:Y:S01]  /*11610*/  FFMA.FTZ R169, R187, R3.reuse, -R162 ;  /* 0x00000003bba97223 */ /* 0x080fe200000108a2 */
[----:B------:R-:W3:Y:S01]  /*11620*/  MUFU.EX2 R164, R164 ;  /* 0x000000a400a47308 */ /* 0x000ee20000000800 */
[-CC-:B------:R-:W-:Y:S01]  /*11630*/  FFMA.FTZ R123, R123, R3.reuse, -R116.reuse ;  /* 0x000000037b7b7223 */ /* 0x180fe20000010874 */
[----:B------:R-:W-:Y:S01]  /*11640*/  FFMA.FTZ R109, R109, R3, -R116 ;  /* 0x000000036d6d7223 */ /* 0x000fe20000010874 */
[----:B------:R-:W-:Y:S01]  /*11650*/  FFMA.FTZ R114, R167, R163, R114 ;  /* 0x000000a3a7727223 */ /* 0x000fe20000010072 */
[----:B------:R-:W-:Y:S01]  /*11660*/  MUFU.EX2 R176, R176 ;  /* 0x000000b000b07308 */ /* 0x000fe20000000800 */
[----:B-1----:R-:W-:Y:S03]  /*11670*/  HMMA.16816.F32.BF16 R44, R96, R68, R44 ;  /* 0x00000044602c723c */ /* 0x002fe6000004182c */
[----:B------:R-:W-:Y:S01]  /*11680*/  FFMA.FTZ R141, R166, R161, R141 ;  /* 0x000000a1a68d7223 */ /* 0x000fe2000001008d */
[----:B------:R-:W-:Y:S01]  /*11690*/  FADD.FTZ R114, R111, R114 ;  /* 0x000000726f727221 */ /* 0x000fe20000010000 */
[----:B------:R-:W-:Y:S01]  /*116a0*/  MUFU.EX2 R175, R175 ;  /* 0x000000af00af7308 */ /* 0x000fe20000000800 */
[----:B------:R-:W-:-:S02]  /*116b0*/  @P0 VIADD R105, R105, 0xfffffffd ;  /* 0xfffffffd69690836 */ /* 0x000fc40000000000 */
[----:B------:R-:W-:Y:S01]  /*116c0*/  FADD.FTZ R112, R112, R141 ;  /* 0x0000008d70707221 */ /* 0x000fe20000010000 */
[----:B------:R-:W-:Y:S01]  /*116d0*/  FADD.FTZ R113, R113, R114 ;  /* 0x0000007271717221 */ /* 0x000fe20000010000 */
[----:B------:R-:W-:Y:S01]  /*116e0*/  MUFU.EX2 R183, R183 ;  /* 0x000000b700b77308 */ /* 0x000fe20000000800 */
[C---:B------:R-:W-:Y:S01]  /*116f0*/  HMMA.16816.F32.BF16 R48, R96.reuse, R70, R48 ;  /* 0x000000466030723c */ /* 0x040fe20000041830 */
[----:B------:R-:W1:Y:S02]  /*11700*/  LDSM.16.MT88.4 R68, [R124+0xa000] ;  /* 0x00a000007c44783b */ /* 0x000e640000004200 */
[----:B------:R-:W-:Y:S01]  /*11710*/  FADD.FTZ R115, R115, R112 ;  /* 0x0000007073737221 */ /* 0x000fe20000010000 */
[----:B------:R-:W-:Y:S01]  /*11720*/  MUFU.EX2 R174, R174 ;  /* 0x000000ae00ae7308 */ /* 0x000fe20000000800 */
[----:B------:R-:W-:Y:S02]  /*11730*/  FADD.FTZ R2, R2, R113 ;  /* 0x0000007102027221 */ /* 0x000fe40000010000 */
[----:B------:R-:W-:Y:S01]  /*11740*/  FADD.FTZ R0, R0, R115 ;  /* 0x0000007300007221 */ /* 0x000fe20000010000 */
[----:B------:R-:W-:Y:S01]  /*11750*/  MUFU.EX2 R180, R180 ;  /* 0x000000b400b47308 */ /* 0x000fe20000000800 */
[C---:B--2---:R-:W-:Y:S03]  /*11760*/  HMMA.16816.F32.BF16 R52, R96.reuse, R72, R52 ;  /* 0x000000486034723c */ /* 0x044fe60000041834 */
[----:B------:R-:W-:Y:S04]  /*11770*/  MUFU.EX2 R171, R80 ;  /* 0x0000005000ab7308 */ /* 0x000fe80000000800 */
[----:B------:R-:W-:Y:S01]  /*11780*/  MUFU.EX2 R178, R178 ;  /* 0x000000b200b27308 */ /* 0x000fe20000000800 */
[C---:B------:R-:W-:Y:S01]  /*11790*/  HMMA.16816.F32.BF16 R56, R96.reuse, R74, R56 ;  /* 0x0000004a6038723c */ /* 0x040fe20000041838 */
[----:B------:R-:W2:Y:S02]  /*117a0*/  LDSM.16.MT88.4 R72, [R126+0x8800] ;  /* 0x008800007e48783b */ /* 0x000ea40000004200 */
[----:B------:R-:W-:Y:S04]  /*117b0*/  MUFU.EX2 R169, R169 ;  /* 0x000000a900a97308 */ /* 0x000fe80000000800 */
[----:B------:R-:W-:Y:S01]  /*117c0*/  MUFU.EX2 R123, R123 ;  /* 0x0000007b007b7308 */ /* 0x000fe20000000800 */
[C---:B------:R-:W-:Y:S08]  /*117d0*/  HMMA.16816.F32.BF16 R12, R96.reuse, R16, R12 ;  /* 0x00000010600c723c */ /* 0x040ff0000004180c */
[C---:B------:R-:W-:Y:S01]  /*117e0*/  HMMA.16816.F32.BF16 R8, R96.reuse, R10, R92 ;  /* 0x0000000a6008723c */ /* 0x040fe2000004185c */
[----:B------:R-:W-:Y:S07]  /*117f0*/  LDSM.16.MT88.4 R92, [R130+0x9800] ;  /* 0x00980000825c783b */ /* 0x000fee0000004200 */
[C---:B------:R-:W-:Y:S01]  /*11800*/  HMMA.16816.F32.BF16 R16, R96.reuse, R18, R84 ;  /* 0x000000126010723c */ /* 0x040fe20000041854 */
[----:B------:R-:W-:Y:S07]  /*11810*/  LDSM.16.MT88.4 R84, [R126+0x9800] ;  /* 0x009800007e54783b */ /* 0x000fee0000004200 */
[----:B-1----:R-:W-:Y:S03]  /*11820*/  HMMA.16816.F32.BF16 R60, R96, R68, R60 ;  /* 0x00000044603c723c */ /* 0x002fe6000004183c */
[-C--:B------:R-:W-:Y:S01]  /*11830*/  FFMA.FTZ R68, R177, R3.reuse, -R116 ;  /* 0x00000003b1447223 */ /* 0x080fe20000010874 */
[----:B------:R-:W-:-:S02]  /*11840*/  FFMA.FTZ R177, R165, R3, -R162 ;  /* 0x00000003a5b17223 */ /* 0x000fc400000108a2 */
[----:B------:R-:W1:Y:S04]  /*11850*/  MUFU.EX2 R165, R197 ;  /* 0x000000c500a57308 */ /* 0x000e680000000800 */
[----:B------:R-:W4:Y:S01]  /*11860*/  MUFU.EX2 R179, R68 ;  /* 0x0000004400b37308 */ /* 0x000f220000000800 */
[----:B------:R-:W-:Y:S03]  /*11870*/  HMMA.16816.F32.BF16 R64, R96, R70, R64 ;  /* 0x000000466040723c */ /* 0x000fe60000041840 */
[----:B---3--:R-:W-:Y:S01]  /*11880*/  F2FP.BF16.F32.PACK_AB R71, R164, R173 ;  /* 0x000000ada447723e */ /* 0x008fe200000010ff */
[----:B------:R-:W3:Y:S01]  /*11890*/  MUFU.EX2 R177, R177 ;  /* 0x000000b100b17308 */ /* 0x000ee20000000800 */
[----:B-1----:R-:W-:-:S02]  /*118a0*/  F2FP.BF16.F32.PACK_AB R70, R165, R170 ;  /* 0x000000aaa546723e */ /* 0x002fc400000010ff */
[----:B----4-:R-:W-:Y:S01]  /*118b0*/  F2FP.BF16.F32.PACK_AB R68, R172, R179 ;  /* 0x000000b3ac44723e */ /* 0x010fe200000010ff */
[----:B------:R-:W-:Y:S01]  /*118c0*/  FADD.FTZ R179, R179, R2 ;  /* 0x00000002b3b37221 */ /* 0x000fe20000010000 */
[----:B------:R-:W-:Y:S01]  /*118d0*/  IMAD.MOV.U32 R2, RZ, RZ, R106 ;  /* 0x000000ffff027224 */ /* 0x000fe200078e006a */
[----:B---3--:R-:W-:Y:S01]  /*118e0*/  F2FP.BF16.F32.PACK_AB R69, R168, R177 ;  /* 0x000000b1a845723e */ /* 0x008fe200000010ff */
[----:B------:R-:W-:Y:S01]  /*118f0*/  FADD.FTZ R177, R177, R0 ;  /* 0x00000000b1b17221 */ /* 0x000fe20000010000 */
[----:B------:R-:W-:Y:S01]  /*11900*/  FADD.FTZ R179, R172, R179 ;  /* 0x000000b3acb37221 */ /* 0x000fe20000010000 */
[--C-:B------:R-:W-:Y:S02]  /*11910*/  IMAD.MOV.U32 R0, RZ, RZ, R104.reuse ;  /* 0x000000ffff007224 */ /* 0x100fe400078e0068 */
[----:B------:R-:W-:Y:S01]  /*11920*/  FADD.FTZ R168, R168, R177 ;  /* 0x000000b1a8a87221 */ /* 0x000fe20000010000 */
[----:B------:R-:W-:Y:S01]  /*11930*/  FADD.FTZ R170, R170, R179 ;  /* 0x000000b3aaaa7221 */ /* 0x000fe20000010000 */
[----:B------:R-:W-:Y:S05]  /*11940*/  HMMA.16816.F32.BF16 R4, R68, R76, R4 ;  /* 0x0000004c4404723c */ /* 0x000fea0000041804 */
[----:B------:R-:W-:-:S02]  /*11950*/  @P0 IMAD.MOV.U32 R0, RZ, RZ, R104 ;  /* 0x000000ffff000224 */ /* 0x000fc400078e0068 */
[----:B------:R-:W-:Y:S01]  /*11960*/  FADD.FTZ R173, R173, R168 ;  /* 0x000000a8adad7221 */ /* 0x000fe20000010000 */
[----:B------:R-:W-:Y:S01]  /*11970*/  FADD.FTZ R165, R165, R170 ;  /* 0x000000aaa5a57221 */ /* 0x000fe20000010000 */
[----:B------:R-:W-:Y:S02]  /*11980*/  @P0 IMAD.MOV.U32 R2, RZ, RZ, R106 ;  /* 0x000000ffff020224 */ /* 0x000fe400078e006a */
[----:B------:R-:W-:Y:S01]  /*11990*/  FADD.FTZ R173, R164, R173 ;  /* 0x000000ada4ad7221 */ /* 0x000fe20000010000 */
        /* <DEDUP_REMOVED lines=60> */
[-CC-:B------:R-:W-:Y:S01]  /*11d60*/  FFMA.FTZ R69, R121, R3.reuse, -R162.reuse ;  /* 0x0000000379457223 */ /* 0x180fe200000108a2 */
[-CC-:B------:R-:W-:Y:S01]  /*11d70*/  FFMA.FTZ R121, R122, R3.reuse, -R162.reuse ;  /* 0x000000037a797223 */ /* 0x180fe200000108a2 */
[-CC-:B------:R-:W-:Y:S01]  /*11d80*/  FFMA.FTZ R116, R117, R3.reuse, -R162.reuse ;  /* 0x0000000375747223 */ /* 0x180fe200000108a2 */
[----:B------:R-:W-:Y:S01]  /*11d90*/  FFMA.FTZ R3, R120, R3, -R162 ;  /* 0x0000000378037223 */ /* 0x000fe200000108a2 */
[----:B------:R-:W2:Y:S04]  /*11da0*/  MUFU.EX2 R122, R68 ;  /* 0x00000044007a7308 */ /* 0x000ea80000000800 */
[----:B------:R-:W-:Y:S04]  /*11db0*/  MUFU.EX2 R120, R109 ;  /* 0x0000006d00787308 */ /* 0x000fe80000000800 */
[----:B------:R-:W3:Y:S04]  /*11dc0*/  MUFU.EX2 R117, R70 ;  /* 0x0000004600757308 */ /* 0x000ee80000000800 */
[----:B------:R4:W-:Y:S01]  /*11dd0*/  MUFU.EX2 R162, R69 ;  /* 0x0000004500a27308 */ /* 0x0009e20000000800 */
[----:B--2---:R-:W-:Y:S01]  /*11de0*/  F2FP.BF16.F32.PACK_AB R108, R122, R123 ;  /* 0x0000007b7a6c723e */ /* 0x004fe200000010ff */
[----:B------:R-:W-:-:S02]  /*11df0*/  FADD.FTZ R123, R123, R174 ;  /* 0x000000ae7b7b7221 */ /* 0x000fc40000010000 */
[----:B------:R-:W2:Y:S02]  /*11e00*/  MUFU.EX2 R121, R121 ;  /* 0x0000007900797308 */ /* 0x000ea40000000800 */
[----:B------:R-:W-:Y:S02]  /*11e10*/  FADD.FTZ R123, R122, R123 ;  /* 0x0000007b7a7b7221 */ /* 0x000fe40000010000 */
[----:B------:R-:W-:Y:S01]  /*11e20*/  MUFU.EX2 R116, R116 ;  /* 0x0000007400747308 */ /* 0x000fe20000000800 */
[C---:B---3--:R-:W-:Y:S01]  /*11e30*/  F2FP.BF16.F32.PACK_AB R110, R117.reuse, R120 ;  /* 0x00000078756e723e */ /* 0x048fe200000010ff */
[----:B------:R-:W-:Y:S02]  /*11e40*/  FADD.FTZ R120, R120, R123 ;  /* 0x0000007b78787221 */ /* 0x000fe40000010000 */
[----:B------:R-:W3:Y:S01]  /*11e50*/  MUFU.EX2 R3, R3 ;  /* 0x0000000300037308 */ /* 0x000ee20000000800 */
[----:B----4-:R-:W4:Y:S01]  /*11e60*/  LDSM.16.MT88.4 R68, [R124+0x9800] ;  /* 0x009800007c44783b */ /* 0x010f220000004200 */
[----:B------:R-:W-:Y:S01]  /*11e70*/  FADD.FTZ R167, R117, R120 ;  /* 0x0000007875a77221 */ /* 0x000fe20000010000 */
[----:B--2---:R-:W-:Y:S01]  /*11e80*/  F2FP.BF16.F32.PACK_AB R109, R121, R162 ;  /* 0x000000a2796d723e */ /* 0x004fe200000010ff */
[----:B------:R-:W-:-:S04]  /*11e90*/  FADD.FTZ R162, R162, R169 ;  /* 0x000000a9a2a27221 */ /* 0x000fc80000010000 */
[----:B------:R-:W-:Y:S01]  /*11ea0*/  FADD.FTZ R121, R121, R162 ;  /* 0x000000a279797221 */ /* 0x000fe20000010000 */
[----:B---3--:R-:W-:-:S03]  /*11eb0*/  F2FP.BF16.F32.PACK_AB R111, R3, R116 ;  /* 0x00000074036f723e */ /* 0x008fc600000010ff */
[----:B------:R-:W-:-:S04]  /*11ec0*/  FADD.FTZ R116, R116, R121 ;  /* 0x0000007974747221 */ /* 0x000fc80000010000 */
[----:B------:R-:W-:Y:S01]  /*11ed0*/  FADD.FTZ R166, R3, R116 ;  /* 0x0000007403a67221 */ /* 0x000fe20000010000 */
[C---:B------:R-:W-:Y:S01]  /*11ee0*/  HMMA.16816.F32.BF16 R96, R108.reuse, R92, R4 ;  /* 0x0000005c6c60723c */ /* 0x040fe20000041804 */
[----:B------:R-:W2:Y:S07]  /*11ef0*/  LDSM.16.MT88.4 R4, [R130+0xb800] ;  /* 0x00b800008204783b */ /* 0x000eae0000004200 */
[C---:B------:R-:W-:Y:S01]  /*11f00*/  HMMA.16816.F32.BF16 R92, R108.reuse, R94, R8 ;  /* 0x0000005e6c5c723c */ /* 0x040fe20000041808 */
[----:B------:R-:W-:Y:S07]  /*11f10*/  LDSM.16.MT88.4 R8, [R125+0xb800] ;  /* 0x00b800007d08783b */ /* 0x000fee0000004200 */
[C---:B------:R-:W-:Y:S01]  /*11f20*/  HMMA.16816.F32.BF16 R88, R108.reuse, R84, R12 ;  /* 0x000000546c58723c */ /* 0x040fe2000004180c */
[----:B------:R-:W3:Y:S07]  /*11f30*/  LDSM.16.MT88.4 R12, [R126+0xb800] ;  /* 0x00b800007e0c783b */ /* 0x000eee0000004200 */
[C---:B-1----:R-:W-:Y:S08]  /*11f40*/  HMMA.16816.F32.BF16 R80, R108.reuse, R76, R20 ;  /* 0x0000004c6c50723c */ /* 0x042ff00000041814 */
[C---:B----4-:R-:W-:Y:S08]  /*11f50*/  HMMA.16816.F32.BF16 R72, R108.reuse, R68, R28 ;  /* 0x000000446c48723c */ /* 0x050ff0000004181c */
[C---:B------:R-:W-:Y:S08]  /*11f60*/  HMMA.16816.F32.BF16 R84, R108.reuse, R86, R16 ;  /* 0x000000566c54723c */ /* 0x040ff00000041810 */
[C---:B--2---:R-:W-:Y:S08]  /*11f70*/  HMMA.16816.F32.BF16 R36, R108.reuse, R4, R36 ;  /* 0x000000046c24723c */ /* 0x044ff00000041824 */
[C---:B------:R-:W-:Y:S01]  /*11f80*/  HMMA.16816.F32.BF16 R40, R108.reuse, R6, R40 ;  /* 0x000000066c28723c */ /* 0x040fe20000041828 */
[----:B------:R-:W1:Y:S07]  /*11f90*/  LDSM.16.MT88.4 R4, [R124+0xb800] ;  /* 0x00b800007c04783b */ /* 0x000e6e0000004200 */
[C---:B------:R-:W-:Y:S08]  /*11fa0*/  HMMA.16816.F32.BF16 R76, R108.reuse, R78, R24 ;  /* 0x0000004e6c4c723c */ /* 0x040ff00000041818 */
[C---:B------:R-:W-:Y:S08]  /*11fb0*/  HMMA.16816.F32.BF16 R68, R108.reuse, R70, R32 ;  /* 0x000000466c44723c */ /* 0x040ff00000041820 */
[C---:B---3--:R-:W-:Y:S08]  /*11fc0*/  HMMA.16816.F32.BF16 R44, R108.reuse, R12, R44 ;  /* 0x0000000c6c2c723c */ /* 0x048ff0000004182c */
[C---:B------:R-:W-:Y:S08]  /*11fd0*/  HMMA.16816.F32.BF16 R48, R108.reuse, R14, R48 ;  /* 0x0000000e6c30723c */ /* 0x040ff00000041830 */
[C---:B------:R-:W-:Y:S08]  /*11fe0*/  HMMA.16816.F32.BF16 R52, R108.reuse, R8, R52 ;  /* 0x000000086c34723c */ /* 0x040ff00000041834 */
[C---:B------:R-:W-:Y:S08]  /*11ff0*/  HMMA.16816.F32.BF16 R56, R108.reuse, R10, R56 ;  /* 0x0000000a6c38723c */ /* 0x040ff00000041838 */
[C---:B-1----:R-:W-:Y:S08]  /*12000*/  HMMA.16816.F32.BF16 R60, R108.reuse, R4, R60 ;  /* 0x000000046c3c723c */ /* 0x042ff0000004183c */
[----:B------:R-:W-:Y:S01]  /*12010*/  HMMA.16816.F32.BF16 R64, R108, R6, R64 ;  /* 0x000000066c40723c */ /* 0x000fe20000041840 */
[----:B------:R-:W-:-:S04]  /*12020*/  NOP ;  /* 0x0000000000007918 */ /* 0x000fc80000000000 */
[----:B------:R-:W-:-:S15]  /*12030*/  @P0 BRA `(.L_x_13307) ;  /* 0x0000000000040947 */ /* 0x000fde0003800000 */
.L_x_13298:
[----:B------:R-:W-:-:S07]  /*12040*/  IADD3 R105, PT, PT, R107, -0x1, RZ ;  /* 0xffffffff6b697810 */ /* 0x000fce0007ffe0ff */
.L_x_13307:
[----:B------:R-:W-:Y:S05]  /*12050*/  BSYNC B2 ;  /* 0x0000000000027941 */ /* 0x000fea0003800000 */
.L_x_13297:
[----:B------:R-:W-:-:S13]  /*12060*/  ISETP.GE.AND P0, PT, R105, R138, PT ;  /* 0x0000008a6900720c */ /* 0x000fda0003f06270 */
[----:B------:R-:W-:Y:S05]  /*12070*/  @!P0 BRA `(.L_x_13308) ;  /* 0x00000030001c8947 */ /* 0x000fea0003800000 */
[----:B------:R-:W-:Y:S01]  /*12080*/  IMAD.SHL.U32 R165, R145, 0x2, RZ ;  /* 0x0000000291a57824 */ /* 0x000fe200078e00ff */
[----:B------:R-:W-:Y:S01]  /*12090*/  ISETP.NE.U32.AND P2, PT, R118, RZ, PT ;  /* 0x000000ff7600720c */ /* 0x000fe20003f45070 */
[----:B------:R-:W-:Y:S01]  /*120a0*/  IMAD.SHL.U32 R164, R105, 0x40, RZ ;  /* 0x0000004069a47824 */ /* 0x000fe200078e00ff */
[C---:B------:R-:W-:Y:S01]  /*120b0*/  SHF.L.U64.HI R162, R102.reuse, 0x5, R103 ;  /* 0x0000000566a27819 */ /* 0x040fe20000010267 */
[----:B------:R-:W-:Y:S01]  /*120c0*/  IMAD.SHL.U32 R161, R102, 0x20, RZ ;  /* 0x0000002066a17824 */ /* 0x000fe200078e00ff */
[----:B------:R-:W-:Y:S01]  /*120d0*/  LOP3.LUT R165, R165, 0x6, RZ, 0xc0, !PT ;  /* 0x00000006a5a57812 */ /* 0x000fe200078ec0ff */
[----:B------:R-:W-:Y:S01]  /*120e0*/  IMAD.MOV.U32 R3, RZ, RZ, R2 ;  /* 0x000000ffff037224 */ /* 0x000fe200078e0002 */
[----:B------:R-:W-:Y:S01]  /*120f0*/  ISETP.NE.AND.EX P2, PT, R119, RZ, PT, P2 ;  /* 0x000000ff7700720c */ /* 0x000fe20003f45320 */
[----:B------:R-:W-:Y:S01]  /*12100*/  VIADD R163, R105, 0x1 ;  /* 0x0000000169a37836 */ /* 0x000fe20000000000 */
[----:B------:R-:W-:Y:S02]  /*12110*/  LOP3.LUT R165, R164, 0x20, R165, 0xfe, !PT ;  /* 0x00000020a4a57812 */ /* 0x000fe400078efea5 */
[----:B------:R-:W-:-:S02]  /*12120*/  MOV R102, R0 ;  /* 0x0000000000667202 */ /* 0x000fc40000000f00 */
[----:B------:R-:W-:-:S07]  /*12130*/  IADD3 R164, PT, PT, R164, 0x40, RZ ;  /* 0x00000040a4a47810 */ /* 0x000fce0007ffe0ff */
.L_x_13315:
        /* <DEDUP_REMOVED lines=77> */
.L_x_13310:
[----:B------:R-:W-:Y:S05]  /*12610*/  BSYNC.RECONVERGENT B0 ;  /* 0x0000000000007941 */ /* 0x000fea0003800200 */
.L_x_13309:
[----:B------:R-:W-:Y:S01]  /*12620*/  IADD3 R4, P0, PT, R161, R142, RZ ;  /* 0x0000008ea1047210 */ /* 0x000fe20007f1e0ff */
[----:B------:R-:W-:Y:S01]  /*12630*/  @!PT LDS RZ, [RZ] ;  /* 0x00000000fffff984 */ /* 0x000fe20000000800 */
[----:B------:R-:W-:Y:S01]  /*12640*/  @!PT LDS RZ, [RZ] ;  /* 0x00000000fffff984 */ /* 0x000fe20000000800 */
[----:B------:R-:W-:Y:S01]  /*12650*/  @!PT LDS RZ, [RZ] ;  /* 0x00000000fffff984 */ /* 0x000fe20000000800 */
[----:B------:R-:W-:Y:S01]  /*12660*/  LDGSTS.E.BYPASS.LTC128B.128 [R149+0x8000], desc[UR4][R142.64] ;  /* 0x080000008e957fae */ /* 0x000fe2000b981a04 */
[----:B------:R-:W-:Y:S01]  /*12670*/  VIADD R163, R163, 0xffffffff ;  /* 0xffffffffa3a37836 */ /* 0x000fe20000000000 */
[----:B------:R-:W-:Y:S02]  /*12680*/  BSSY.RECONVERGENT B1, `(.L_x_13311) ;  /* 0x00000da000017945 */ /* 0x000fe40003800200 */
[----:B------:R-:W-:Y:S01]  /*12690*/  IMAD.X R5, R162, 0x1, R143, P0 ;  /* 0x00000001a2057824 */ /* 0x000fe200000e068f */
[----:B------:R-:W-:Y:S01]  /*126a0*/  LDGSTS.E.BYPASS.LTC128B.128 [R149+0xa000], desc[UR4][R142.64+0x80] ;  /* 0x0a0000808e957fae */ /* 0x000fe2000b981a04 */
[-C--:B------:R-:W-:Y:S03]  /*126b0*/  IADD3 R12, P0, PT, R4, R161.reuse, RZ ;  /* 0x000000a1040c7210 */ /* 0x080fe60007f1e0ff */
[----:B------:R-:W-:Y:S02]  /*126c0*/  LDGSTS.E.BYPASS.LTC128B.128 [R149+0x8800], desc[UR4][R4.64] ;  /* 0x0880000004957fae */ /* 0x000fe4000b981a04 */
[--C-:B------:R-:W-:Y:S01]  /*126d0*/  IMAD.X R13, R5, 0x1, R162.reuse, P0 ;  /* 0x00000001050d7824 */ /* 0x100fe200000e06a2 */
[----:B------:R-:W-:Y:S01]  /*126e0*/  IADD3 R20, P0, PT, R12, R161, RZ ;  /* 0x000000a10c147210 */ /* 0x000fe20007f1e0ff */
[----:B------:R1:W-:Y:S04]  /*126f0*/  LDGSTS.E.BYPASS.LTC128B.128 [R149+0xa800], desc[UR4][R4.64+0x80] ;  /* 0x0a80008004957fae */ /* 0x0003e8000b981a04 */
[----:B------:R-:W-:Y:S01]  /*12700*/  LDGSTS.E.BYPASS.LTC128B.128 [R149+0x9000], desc[UR4][R12.64] ;  /* 0x090000000c957fae */ /* 0x000fe2000b981a04 */
[----:B------:R-:W-:Y:S01]  /*12710*/  IMAD.X R21, R13, 0x1, R162, P0 ;  /* 0x000000010d157824 */ /* 0x000fe200000e06a2 */
[----:B------:R-:W-:Y:S02]  /*12720*/  ISETP.GT.AND P0, PT, R163, R138, PT ;  /* 0x0000008aa300720c */ /* 0x000fe40003f04270 */
[----:B------:R2:W-:Y:S04]  /*12730*/  LDGSTS.E.BYPASS.LTC128B.128 [R149+0xb000], desc[UR4][R12.64+0x80] ;  /* 0x0b0000800c957fae */ /* 0x0005e8000b981a04 */
        /* <DEDUP_REMOVED lines=10> */
[----:B------:R-:W-:Y:S04]  /*127e0*/  LDSM.16.M88.4 R116, [R129+0x5000] ;  /* 0x005000008174783b */ /* 0x000fe80000000200 */
[----:B------:R-:W-:Y:S01]  /*127f0*/  LDSM.16.M88.4 R120, [R129+0x5800] ;  /* 0x005800008178783b */ /* 0x000fe20000000200 */
        /* <DEDUP_REMOVED lines=8> */
[----:B------:R-:W1:Y:S07]  /*12880*/  LDSM.16.M88.4 R104, [R129+0x4800] ;  /* 0x004800008168783b */ /* 0x000e6e0000000200 */
[C---:B-----5:R-:W-:Y:S08]  /*12890*/  HMMA.16816.F32.BF16 R4, R108.reuse, R112, R4 ;  /* 0x000000706c04723c */ /* 0x060ff00000041804 */
        /* <DEDUP_REMOVED lines=20> */
[----:B------:R-:W-:Y:S07]  /*129e0*/  LDSM.16.M88.4 R108, [R127+0x5000] ;  /* 0x005000007f6c783b */ /* 0x000fee0000000200 */
[C---:B-1----:R-:W-:Y:S08]  /*129f0*/  HMMA.16816.F32.BF16 R28, R104.reuse, R112, R28 ;  /* 0x00000070681c723c */ /* 0x042ff0000004181c */
[----:B------:R-:W-:Y:S01]  /*12a00*/  HMMA.16816.F32.BF16 R32, R104, R114, R32 ;  /* 0x000000726820723c */ /* 0x000fe20000041820 */
[----:B------:R-:W1:Y:S04]  /*12a10*/  LDSM.16.M88.4 R104, [R127+0x4800] ;  /* 0x004800007f68783b */ /* 0x000e680000000200 */
[----:B------:R-:W3:Y:S03]  /*12a20*/  LDSM.16.M88.4 R112, [R127+0x5800] ;  /* 0x005800007f70783b */ /* 0x000ee60000000200 */
[C---:B--2---:R-:W-:Y:S08]  /*12a30*/  HMMA.16816.F32.BF16 R4, R116.reuse, R120, R4 ;  /* 0x000000787404723c */ /* 0x044ff00000041804 */
[C---:B------:R-:W-:Y:S01]  /*12a40*/  HMMA.16816.F32.BF16 R8, R116.reuse, R122, R8 ;  /* 0x0000007a7408723c */ /* 0x040fe20000041808 */
[----:B------:R-:W-:Y:S07]  /*12a50*/  LDSM.16.M88.4 R120, [R134+UR6+0x6800] ;  /* 0x006800068678783b */ /* 0x000fee0008000200 */
[C---:B-1----:R-:W-:Y:S08]  /*12a60*/  HMMA.16816.F32.BF16 R12, R116.reuse, R104, R12 ;  /* 0x00000068740c723c */ /* 0x042ff0000004180c */
[C---:B------:R-:W-:Y:S01]  /*12a70*/  HMMA.16816.F32.BF16 R16, R116.reuse, R106, R16 ;  /* 0x0000006a7410723c */ /* 0x040fe20000041810 */
[----:B------:R-:W-:Y:S07]  /*12a80*/  LDSM.16.M88.4 R104, [R135+0x2000] ;  /* 0x002000008768783b */ /* 0x000fee0000000200 */
[C---:B------:R-:W-:Y:S08]  /*12a90*/  HMMA.16816.F32.BF16 R20, R116.reuse, R108, R20 ;  /* 0x0000006c7414723c */ /* 0x040ff00000041814 */
[C---:B------:R-:W-:Y:S01]  /*12aa0*/  HMMA.16816.F32.BF16 R24, R116.reuse, R110, R24 ;  /* 0x0000006e7418723c */ /* 0x040fe20000041818 */
[----:B------:R-:W1:Y:S07]  /*12ab0*/  LDSM.16.M88.4 R108, [R134+UR6+0x6000] ;  /* 0x00600006866c783b */ /* 0x000e6e0008000200 */
[C---:B---3--:R-:W-:Y:S08]  /*12ac0*/  HMMA.16816.F32.BF16 R28, R116.reuse, R112, R28 ;  /* 0x00000070741c723c */ /* 0x048ff0000004181c */
        /* <DEDUP_REMOVED lines=128> */
.L_x_13314:
[----:B------:R-:W-:Y:S05]  /*132d0*/  BSYNC.RECONVERGENT B0 ;  /* 0x0000000000007941 */ /* 0x000fea0003800200 */
.L_x_13313:
        /* <DEDUP_REMOVED lines=20> */
.L_x_13312:
[----:B------:R-:W-:Y:S05]  /*13420*/  BSYNC.RECONVERGENT B1 ;  /* 0x0000000000017941 */ /* 0x000fea0003800200 */
.L_x_13311:
[----:B------:R-:W2:Y:S01]  /*13430*/  LD.E R103, desc[UR4][R100.64+0xdc] ;  /* 0x0000dc0464677980 */ /* 0x000ea2000c101900 */
[C---:B-1----:R-:W-:Y:S02]  /*13440*/  VIADD R107, R165.reuse, 0xffffffe1 ;  /* 0xffffffe1a56b7836 */ /* 0x042fe40000000000 */
[C---:B------:R-:W-:Y:S02]  /*13450*/  VIADD R0, R165.reuse, 0xffffffe0 ;  /* 0xffffffe0a5007836 */ /* 0x040fe40000000000 */
[----:B------:R-:W-:Y:S01]  /*13460*/  VIADD R2, R165, 0xffffffe9 ;  /* 0xffffffe9a5027836 */ /* 0x000fe20000000000 */
[-C--:B------:R-:W-:Y:S01]  /*13470*/  ISETP.GE.AND P3, PT, R107, R160.reuse, PT ;  /* 0x000000a06b00720c */ /* 0x080fe20003f66270 */
[C---:B------:R-:W-:Y:S01]  /*13480*/  VIADD R104, R165.reuse, 0xffffffe8 ;  /* 0xffffffe8a5687836 */ /* 0x040fe20000000000 */
        /* <DEDUP_REMOVED lines=9> */
[----:B------:R-:W-:Y:S01]  /*13520*/  VIADD R164, R164, 0xffffffc0 ;  /* 0xffffffc0a4a47836 */ /* 0x000fe20000000000 */
[----:B------:R-:W-:Y:S02]  /*13530*/  FSEL R7, R7, -INF , P0 ;  /* 0xff80000007077808 */ /* 0x000fe40000000000 */
[----:B------:R-:W-:Y:S02]  /*13540*/  ISETP.GE.AND P0, PT, R2, R158, PT ;  /* 0x0000009e0200720c */ /* 0x000fe40003f06270 */
[----:B------:R-:W-:Y:S02]  /*13550*/  ISETP.GE.AND P4, PT, R104, R160, PT ;  /* 0x000000a06800720c */ /* 0x000fe40003f86270 */
[C---:B------:R-:W-:Y:S02]  /*13560*/  ISETP.GE.AND P1, PT, R0.reuse, R158, PT ;  /* 0x0000009e0000720c */ /* 0x040fe40003f26270 */
[----:B------:R-:W-:Y:S02]  /*13570*/  FSEL R108, R9, -INF , P3 ;  /* 0xff800000096c7808 */ /* 0x000fe40001800000 */
[C---:B------:R-:W-:Y:S02]  /*13580*/  ISETP.GE.AND P5, PT, R0.reuse, R157, PT ;  /* 0x0000009d0000720c */ /* 0x040fe40003fa6270 */
[-C--:B------:R-:W-:Y:S01]  /*13590*/  ISETP.GE.AND P6, PT, R0, R159.reuse, PT ;  /* 0x0000009f0000720c */ /* 0x080fe20003fc6270 */
[C---:B------:R-:W-:Y:S01]  /*135a0*/  VIADD R0, R165.reuse, 0xfffffff9 ;  /* 0xfffffff9a5007836 */ /* 0x040fe20000000000 */
[----:B------:R-:W-:Y:S01]  /*135b0*/  FSEL R109, R8, -INF , P4 ;  /* 0xff800000086d7808 */ /* 0x000fe20002000000 */
[----:B------:R-:W-:Y:S01]  /*135c0*/  VIADD R8, R165, 0x9 ;  /* 0x00000009a5087836 */ /* 0x000fe20000000000 */
        /* <DEDUP_REMOVED lines=8> */
[----:B------:R-:W-:Y:S02]  /*13650*/  FSEL R195, R13, -INF , P3 ;  /* 0xff8000000dc37808 */ /* 0x000fe40001800000 */
[-C--:B------:R-:W-:Y:S02]  /*13660*/  ISETP.GE.AND P3, PT, R0, R160.reuse, PT ;  /* 0x000000a00000720c */ /* 0x080fe40003f66270 */
[----:B------:R-:W-:Y:S02]  /*13670*/  ISETP.GE.AND P4, PT, R11, R160, PT ;  /* 0x000000a00b00720c */ /* 0x000fe40003f86270 */
[----:B------:R-:W-:Y:S02]  /*13680*/  FSEL R10, R10, -INF , P1 ;  /* 0xff8000000a0a7808 */ /* 0x000fe40000800000 */
[-C--:B------:R-:W-:Y:S02]  /*13690*/  ISETP.GE.AND P1, PT, R111, R158.reuse, PT ;  /* 0x0000009e6f00720c */ /* 0x080fe40003f26270 */
[----:B------:R-:W-:Y:S02]  /*136a0*/  ISETP.GE.AND P0, PT, R106, R158, PT ;  /* 0x0000009e6a00720c */ /* 0x000fe40003f06270 */
[----:B------:R-:W-:Y:S01]  /*136b0*/  FSEL R141, R16, -INF , P4 ;  /* 0xff800000108d7808 */ /* 0x000fe20002000000 */
[----:B------:R-:W-:Y:S01]  /*136c0*/  VIADD R16, R165, 0x19 ;  /* 0x00000019a5107836 */ /* 0x000fe20000000000 */
[----:B------:R-:W-:Y:S02]  /*136d0*/  FSEL R169, R17, -INF , P3 ;  /* 0xff80000011a97808 */ /* 0x000fe40001800000 */
[-C--:B------:R-:W-:Y:S02]  /*136e0*/  ISETP.GE.AND P4, PT, R165, R160.reuse, PT ;  /* 0x000000a0a500720c */ /* 0x080fe40003f86270 */
[----:B------:R-:W-:Y:S02]  /*136f0*/  ISETP.GE.AND P3, PT, R110, R160, PT ;  /* 0x000000a06e00720c */ /* 0x000fe40003f66270 */
[----:B------:R-:W-:Y:S02]  /*13700*/  FSEL R14, R14, -INF , P1 ;  /* 0xff8000000e0e7808 */ /* 0x000fe40000800000 */
[----:B------:R-:W-:Y:S02]  /*13710*/  FSEL R171, R15, -INF , P0 ;  /* 0xff8000000fab7808 */ /* 0x000fe40000000000 */
[-C--:B------:R-:W-:Y:S02]  /*13720*/  ISETP.GE.AND P0, PT, R0, R158.reuse, PT ;  /* 0x0000009e0000720c */ /* 0x080fe40003f06270 */
[----:B------:R-:W-:Y:S02]  /*13730*/  ISETP.GE.AND P1, PT, R11, R158, PT ;  /* 0x0000009e0b00720c */ /* 0x000fe40003f26270 */
[----:B------:R-:W-:Y:S01]  /*13740*/  FSEL R189, R20, -INF , P4 ;  /* 0xff80000014bd7808 */ /* 0x000fe20002000000 */
        /* <DEDUP_REMOVED lines=30> */
[----:B------:R-:W-:Y:S02]  /*13930*/  FSEL R189, R189, -INF , !P3 ;  /* 0xff800000bdbd7808 */ /* 0x000fe40005800000 */
[----:B------:R-:W-:Y:S02]  /*13940*/  ISETP.GE.AND P1, PT, R5, R158, PT ;  /* 0x0000009e0500720c */ /* 0x000fe40003f26270 */
[-C--:B------:R-:W-:Y:S02]  /*13950*/  ISETP.GE.AND P3, PT, R104, R159.reuse, PT ;  /* 0x0000009f6800720c */ /* 0x080fe40003f66270 */
[----:B------:R-:W-:Y:S02]  /*13960*/  FSEL R32, R32, -INF , P4 ;  /* 0xff80000020207808 */ /* 0x000fe40002000000 */
        /* <DEDUP_REMOVED lines=8> */
[----:B------:R-:W-:Y:S02]  /*139f0*/  ISETP.GE.AND P1, PT, R107, R157, PT ;  /* 0x0000009d6b00720c */ /* 0x000fe40003f26270 */
[----:B------:R-:W-:Y:S02]  /*13a00*/  ISETP.GE.AND P3, PT, R111, R159, PT ;  /* 0x0000009f6f00720c */ /* 0x000fe40003f66270 */
[----:B------:R-:W-:Y:S02]  /*13a10*/  FSEL R21, R105, -INF , !P4 ;  /* 0xff80000069157808 */ /* 0x000fe40006000000 */
[----:B------:R-:W-:Y:S02]  /*13a20*/  FSEL R181, R181, -INF , !P0 ;  /* 0xff800000b5b57808 */ /* 0x000fe40004000000 */
[----:B------:R-:W-:Y:S02]  /*13a30*/  FSEL R4, R4, -INF , !P6 ;  /* 0xff80000004047808 */ /* 0x000fe40007000000 */
[-C--:B------:R-:W-:Y:S02]  /*13a40*/  ISETP.GE.AND P4, PT, R2, R157.reuse, PT ;  /* 0x0000009d0200720c */ /* 0x080fe40003f86270 */
[----:B------:R-:W-:Y:S02]  /*13a50*/  ISETP.GE.AND P0, PT, R104, R157, PT ;  /* 0x0000009d6800720c */ /* 0x000fe40003f06270 */
[-C--:B------:R-:W-:Y:S02]  /*13a60*/  ISETP.GE.AND P6, PT, R2, R159.reuse, PT ;  /* 0x0000009f0200720c */ /* 0x080fe40003fc6270 */
[----:B------:R-:W-:Y:S02]  /*13a70*/  FSEL R17, R7, -INF , !P1 ;  /* 0xff80000007117808 */ /* 0x000fe40004800000 */
[----:B------:R-:W-:Y:S02]  /*13a80*/  FSEL R197, R197, -INF , !P3 ;  /* 0xff800000c5c57808 */ /* 0x000fe40005800000 */
[----:B------:R-:W-:Y:S02]  /*13a90*/  FSEL R195, R195, -INF , !P5 ;  /* 0xff800000c3c37808 */ /* 0x000fe40006800000 */
[C---:B------:R-:W-:Y:S02]  /*13aa0*/  ISETP.GE.AND P3, PT, R11.reuse, R159, PT ;  /* 0x0000009f0b00720c */ /* 0x040fe40003f66270 */
[----:B------:R-:W-:Y:S02]  /*13ab0*/  ISETP.GE.AND P5, PT, R11, R157, PT ;  /* 0x0000009d0b00720c */ /* 0x000fe40003fa6270 */
        /* <DEDUP_REMOVED lines=14> */
[C---:B------:R-:W-:Y:S02]  /*13ba0*/  ISETP.GE.AND P3, PT, R110.reuse, R159, PT ;  /* 0x0000009f6e00720c */ /* 0x040fe40003f66270 */
        /* <DEDUP_REMOVED lines=8> */
[C---:B------:R-:W-:Y:S02]  /*13c30*/  ISETP.GE.AND P6, PT, R12.reuse, R159, PT ;  /* 0x0000009f0c00720c */ /* 0x040fe40003fc6270 */
[----:B------:R-:W-:Y:S02]  /*13c40*/  ISETP.GE.AND P1, PT, R12, R157, PT ;  /* 0x0000009d0c00720c */ /* 0x000fe40003f26270 */
[----:B------:R-:W-:Y:S02]  /*13c50*/  FSEL R179, R23, -INF , !P0 ;  /* 0xff80000017b37808 */ /* 0x000fe40004000000 */
[----:B------:R-:W-:Y:S02]  /*13c60*/  FMNMX3.FTZ R2, R2, R141, R169, !PT ;  /* 0x0000008d02027276 */ /* 0x000fe400078100a9 */
[----:B------:R-:W-:Y:S02]  /*13c70*/  ISETP.GE.AND P5, PT, R8, R157, PT ;  /* 0x0000009d0800720c */ /* 0x000fe40003fa6270 */
[----:B------:R-:W-:Y:S02]  /*13c80*/  FMNMX3.FTZ R0, R0, R191, R173, !PT ;  /* 0x000000bf00007276 */ /* 0x000fe400078100ad */
[----:B------:R-:W-:Y:S02]  /*13c90*/  FSEL R183, R25, -INF , !P3 ;  /* 0xff80000019b77808 */ /* 0x000fe40005800000 */
[-C--:B------:R-:W-:Y:S02]  /*13ca0*/  ISETP.GE.AND P4, PT, R22, R159.reuse, PT ;  /* 0x0000009f1600720c */ /* 0x080fe40003f86270 */
[----:B------:R-:W-:Y:S02]  /*13cb0*/  ISETP.GE.AND P3, PT, R20, R159, PT ;  /* 0x0000009f1400720c */ /* 0x000fe40003f66270 */
        /* <DEDUP_REMOVED lines=9> */
[----:B------:R-:W-:Y:S02]  /*13d50*/  FSEL R119, R30, -INF , !P6 ;  /* 0xff8000001e777808 */ /* 0x000fe40007000000 */
[----:B------:R-:W-:Y:S02]  /*13d60*/  FSEL R118, R31, -INF , !P0 ;  /* 0xff8000001f767808 */ /* 0x000fe40004000000 */
[C---:B------:R-:W-:Y:S01]  /*13d70*/  ISETP.GE.AND P4, PT, R16.reuse, R159, PT ;  /* 0x0000009f1000720c */ /* 0x040fe20003f86270 */
[----:B------:R-:W-:Y:S01]  /*13d80*/  LDSM.16.MT88.4 R28, [R125+0x8000] ;  /* 0x008000007d1c783b */ /* 0x000fe20000004200 */
[----:B------:R-:W-:Y:S02]  /*13d90*/  ISETP.GE.AND P3, PT, R16, R157, PT ;  /* 0x0000009d1000720c */ /* 0x000fe40003f66270 */
[C---:B------:R-:W-:Y:S02]  /*13da0*/  ISETP.GE.AND P1, PT, R5.reuse, R159, PT ;  /* 0x0000009f0500720c */ /* 0x040fe40003f26270 */
[----:B------:R-:W-:Y:S02]  /*13db0*/  ISETP.GE.AND P5, PT, R5, R157, PT ;  /* 0x0000009d0500720c */ /* 0x000fe40003fa6270 */
[----:B------:R-:W-:Y:S02]  /*13dc0*/  FMNMX3.FTZ R2, R2, R185, R183, !PT ;  /* 0x000000b902027276 */ /* 0x000fe400078100b7 */
        /* <DEDUP_REMOVED lines=45> */
[-CC-:B------:R-:W-:Y:S01]  /*140a0*/  FFMA.FTZ R176, R191, R103.reuse, -R120.reuse ;  /* 0x00000067bfb07223 */ /* 0x180fe20000010878 */
[-C--:B------:R-:W-:Y:S07]  /*140b0*/  FFMA.FTZ R173, R173, R103.reuse, -R120 ;  /* 0x00000067adad7223 */ /* 0x080fee0000010878 */
[----:B------:R-:W5:Y:S01]  /*140c0*/  MUFU.EX2 R102, R8 ;  /* 0x0000000800667308 */ /* 0x000f620000000800 */
[-C--:B------:R-:W-:Y:S01]  /*140d0*/  FFMA.FTZ R195, R195, R103.reuse, -R170 ;  /* 0x00000067c3c37223 */ /* 0x080fe200000108aa */
[-CC-:B------:R-:W-:Y:S01]  /*140e0*/  FFMA.FTZ R193, R193, R103.reuse, -R120.reuse ;  /* 0x00000067c1c17223 */ /* 0x180fe20000010878 */
[-CC-:B------:R-:W-:Y:S07]  /*140f0*/  FFMA.FTZ R180, R179, R103.reuse, -R120.reuse ;  /* 0x00000067b3b47223 */ /* 0x180fee0000010878 */
[----:B------:R-:W-:Y:S01]  /*14100*/  MUFU.EX2 R113, R113 ;  /* 0x0000007100717308 */ /* 0x000fe20000000800 */
[--C-:B------:R-:W-:Y:S01]  /*14110*/  FFMA.FTZ R182, R175, R103, -R120.reuse ;  /* 0x00000067afb67223 */ /* 0x100fe20000010878 */
[----:B---3--:R-:W-:Y:S01]  /*14120*/  F2FP.BF16.F32.PACK_AB R108, R116, R107 ;  /* 0x0000006b746c723e */ /* 0x008fe200000010ff */
[-CC-:B------:R-:W-:Y:S07]  /*14130*/  FFMA.FTZ R181, R181, R103.reuse, -R120.reuse ;  /* 0x00000067b5b57223 */ /* 0x180fee0000010878 */
[----:B------:R-:W3:Y:S01]  /*14140*/  MUFU.EX2 R112, R112 ;  /* 0x0000007000707308 */ /* 0x000ee20000000800 */
[----:B------:R-:W-:Y:S01]  /*14150*/  FFMA.FTZ R177, R177, R103, -R120 ;  /* 0x00000067b1b17223 */ /* 0x000fe20000010878 */
[C---:B----4-:R-:W-:Y:S01]  /*14160*/  FMUL.FTZ R6, R3.reuse, R98 ;  /* 0x0000006203067220 */ /* 0x050fe20000410000 */
[C---:B------:R-:W-:Y:S07]  /*14170*/  FMUL.FTZ R7, R3.reuse, R99 ;  /* 0x0000006303077220 */ /* 0x040fee0000410000 */
[----:B------:R-:W-:Y:S01]  /*14180*/  MUFU.EX2 R106, R106 ;  /* 0x0000006a006a7308 */ /* 0x000fe20000000800 */
[C---:B------:R-:W-:Y:S01]  /*14190*/  FMUL.FTZ R10, R3.reuse, R94 ;  /* 0x0000005e030a7220 */ /* 0x040fe20000410000 */
[C---:B-----5:R-:W-:Y:S01]  /*141a0*/  FMUL.FTZ R4, R102.reuse, R96 ;  /* 0x0000006066047220 */ /* 0x060fe20000410000 */
[C---:B------:R-:W-:Y:S07]  /*141b0*/  FMUL.FTZ R5, R102.reuse, R97 ;  /* 0x0000006166057220 */ /* 0x040fee0000410000 */
[----:B------:R-:W4:Y:S01]  /*141c0*/  MUFU.EX2 R115, R115 ;  /* 0x0000007300737308 */ /* 0x000f220000000800 */
        /* <DEDUP_REMOVED lines=9> */
[----:B------:R-:W-:Y:S01]  /*14260*/  FMUL.FTZ R19, R3, R87 ;  /* 0x0000005703137220 */ /* 0x000fe20000410000 */
[C---:B------:R-:W-:Y:S01]  /*14270*/  FMUL.FTZ R24, R102.reuse, R76 ;  /* 0x0000004c66187220 */ /* 0x040fe20000410000 */
[----:B------:R-:W5:Y:S01]  /*14280*/  LDSM.16.MT88.4 R84, [R124+0x8000] ;  /* 0x008000007c54783b */ /* 0x000f620000004200 */
[C---:B------:R-:W-:Y:S01]  /*14290*/  FMUL.FTZ R25, R102.reuse, R77 ;  /* 0x0000004d66197220 */ /* 0x040fe20000410000 */
[----:B----4-:R-:W-:Y:S01]  /*142a0*/  F2FP.BF16.F32.PACK_AB R109, R115, R106 ;  /* 0x0000006a736d723e */ /* 0x010fe200000010ff */
[C---:B------:R-:W-:Y:S01]  /*142b0*/  FMUL.FTZ R26, R3.reuse, R78 ;  /* 0x0000004e031a7220 */ /* 0x040fe20000410000 */
[C---:B------:R-:W-:Y:S01]  /*142c0*/  FMUL.FTZ R27, R3.reuse, R79 ;  /* 0x0000004f031b7220 */ /* 0x040fe20000410000 */
[C---:B------:R-:W-:Y:S01]  /*142d0*/  FMUL.FTZ R32, R102.reuse, R68 ;  /* 0x0000004466207220 */ /* 0x040fe20000410000 */
[C---:B------:R-:W-:Y:S01]  /*142e0*/  FMUL.FTZ R33, R102.reuse, R69 ;  /* 0x0000004566217220 */ /* 0x040fe20000410000 */
[C---:B------:R-:W-:Y:S01]  /*142f0*/  FMUL.FTZ R34, R3.reuse, R70 ;  /* 0x0000004603227220 */ /* 0x040fe20000410000 */
[----:B------:R-:W4:Y:S01]  /*14300*/  LDSM.16.MT88.4 R76, [R130+0xa000] ;  /* 0x00a00000824c783b */ /* 0x000f220000004200 */
[----:B------:R-:W-:Y:S01]  /*14310*/  FMUL.FTZ R35, R3, R71 ;  /* 0x0000004703237220 */ /* 0x000fe20000410000 */
[----:B---3--:R-:W-:Y:S01]  /*14320*/  F2FP.BF16.F32.PACK_AB R111, R117, R114 ;  /* 0x00000072756f723e */ /* 0x008fe200000010ff */
[C---:B------:R-:W-:Y:S01]  /*14330*/  FMUL.FTZ R36, R102.reuse, R36 ;  /* 0x0000002466247220 */ /* 0x040fe20000410000 */
[C---:B------:R-:W-:Y:S01]  /*14340*/  FMUL.FTZ R37, R102.reuse, R37 ;  /* 0x0000002566257220 */ /* 0x040fe20000410000 */
[C---:B------:R-:W-:Y:S01]  /*14350*/  FMUL.FTZ R38, R3.reuse, R38 ;  /* 0x0000002603267220 */ /* 0x040fe20000410000 */
[C---:B------:R-:W-:Y:S01]  /*14360*/  FMUL.FTZ R39, R3.reuse, R39 ;  /* 0x0000002703277220 */ /* 0x040fe20000410000 */
[C---:B------:R-:W-:Y:S01]  /*14370*/  FMUL.FTZ R40, R102.reuse, R40 ;  /* 0x0000002866287220 */ /* 0x040fe20000410000 */
[----:B------:R-:W3:Y:S01]  /*14380*/  LDSM.16.MT88.4 R68, [R126+0xa000] ;  /* 0x00a000007e44783b */ /* 0x000ee20000004200 */
[C---:B-1----:R-:W-:Y:S01]  /*14390*/  HMMA.16816.F32.BF16 R4, R108.reuse, R12, R4 ;  /* 0x0000000c6c04723c */ /* 0x042fe20000041804 */
[----:B------:R-:W-:Y:S04]  /*143a0*/  MUFU.EX2 R179, R181 ;  /* 0x000000b500b37308 */ /* 0x000fe80000000800 */
[C---:B------:R-:W-:Y:S01]  /*143b0*/  FMUL.FTZ R12, R102.reuse, R88 ;  /* 0x00000058660c7220 */ /* 0x040fe20000410000 */
[C---:B------:R-:W-:Y:S01]  /*143c0*/  FMUL.FTZ R13, R102.reuse, R89 ;  /* 0x00000059660d7220 */ /* 0x040fe20000410000 */
[----:B------:R-:W-:Y:S01]  /*143d0*/  LDSM.16.MT88.4 R92, [R130+0x9800] ;  /* 0x00980000825c783b */ /* 0x000fe20000004200 */
        /* <DEDUP_REMOVED lines=30> */
[----:B------:R1:W-:Y:S02]  /*145c0*/  MUFU.EX2 R175, R177 ;  /* 0x000000b100af7308 */ /* 0x0003e40000000800 */
[C---:B------:R-:W-:Y:S01]  /*145d0*/  FMUL.FTZ R28, R102.reuse, R72 ;  /* 0x00000048661c7220 */ /* 0x040fe20000410000 */
[C---:B------:R-:W-:Y:S01]  /*145e0*/  FMUL.FTZ R29, R102.reuse, R73 ;  /* 0x00000049661d7220 */ /* 0x040fe20000410000 */
[C---:B------:R-:W-:Y:S01]  /*145f0*/  FMUL.FTZ R58, R3.reuse, R58 ;  /* 0x0000003a033a7220 */ /* 0x040fe20000410000 */
[C---:B------:R-:W-:Y:S05]  /*14600*/  FMUL.FTZ R59, R3.reuse, R59 ;  /* 0x0000003b033b7220 */ /* 0x040fea0000410000 */
[----:B------:R-:W-:Y:S01]  /*14610*/  MUFU.EX2 R182, R182 ;  /* 0x000000b600b67308 */ /* 0x000fe20000000800 */
        /* <DEDUP_REMOVED lines=8> */
[----:B------:R-:W-:Y:S01]  /*146a0*/  MUFU.EX2 R171, R193 ;  /* 0x000000c100ab7308 */ /* 0x000fe20000000800 */
[C---:B-----5:R-:W-:Y:S09]  /*146b0*/  HMMA.16816.F32.BF16 R28, R108.reuse, R84, R28 ;  /* 0x000000546c1c723c */ /* 0x060ff2000004181c */
[----:B------:R-:W-:Y:S01]  /*146c0*/  MUFU.EX2 R178, R178 ;  /* 0x000000b200b27308 */ /* 0x000fe20000000800 */
[C---:B------:R-:W-:Y:S01]  /*146d0*/  FMUL.FTZ R64, R102.reuse, R64 ;  /* 0x0000004066407220 */ /* 0x040fe20000410000 */
[C---:B------:R-:W-:Y:S01]  /*146e0*/  FMUL.FTZ R65, R102.reuse, R65 ;  /* 0x0000004166417220 */ /* 0x040fe20000410000 */
[C---:B------:R-:W-:Y:S07]  /*146f0*/  FMUL.FTZ R66, R3.reuse, R66 ;  /* 0x0000004203427220 */ /* 0x040fee0000410000 */
[----:B------:R-:W-:Y:S01]  /*14700*/  MUFU.EX2 R176, R176 ;  /* 0x000000b000b07308 */ /* 0x000fe20000000800 */
[C---:B------:R-:W-:Y:S01]  /*14710*/  HMMA.16816.F32.BF16 R32, R108.reuse, R86, R32 ;  /* 0x000000566c20723c */ /* 0x040fe20000041820 */
[----:B------:R-:W-:Y:S08]  /*14720*/  LDSM.16.MT88.4 R84, [R126+0x9800] ;  /* 0x009800007e54783b */ /* 0x000ff00000004200 */
[----:B------:R-:W-:Y:S01]  /*14730*/  MUFU.EX2 R173, R173 ;  /* 0x000000ad00ad7308 */ /* 0x000fe20000000800 */
[C---:B------:R-:W-:Y:S01]  /*14740*/  FMUL.FTZ R67, R3.reuse, R67 ;  /* 0x0000004303437220 */ /* 0x040fe20000410000 */
[----:B------:R-:W-:Y:S01]  /*14750*/  FFMA.FTZ R167, R102, R167, R107 ;  /* 0x000000a766a77223 */ /* 0x000fe2000001006b */
[----:B------:R-:W-:Y:S01]  /*14760*/  FFMA.FTZ R166, R3, R166, R106 ;  /* 0x000000a603a67223 */ /* 0x000fe2000001006a */
[-CC-:B------:R-:W-:Y:S01]  /*14770*/  FFMA.FTZ R81, R168, R103.reuse, -R170.reuse ;  /* 0x00000067a8517223 */ /* 0x180fe200000108aa */
[C---:B----4-:R-:W-:Y:S03]  /*14780*/  HMMA.16816.F32.BF16 R36, R108.reuse, R76, R36 ;  /* 0x0000004c6c24723c */ /* 0x050fe60000041824 */
[-C--:B------:R-:W-:Y:S01]  /*14790*/  FFMA.FTZ R76, R141, R103.reuse, -R170 ;  /* 0x000000678d4c7223 */ /* 0x080fe200000108aa */
[-CC-:B-1----:R-:W-:Y:S01]  /*147a0*/  FFMA.FTZ R177, R119, R103.reuse, -R120.reuse ;  /* 0x0000006777b17223 */ /* 0x182fe20000010878 */
[----:B------:R-:W-:Y:S01]  /*147b0*/  MUFU.EX2 R141, R195 ;  /* 0x000000c3008d7308 */ /* 0x000fe20000000800 */
[-CC-:B------:R-:W-:Y:S01]  /*147c0*/  FFMA.FTZ R119, R105, R103.reuse, -R120.reuse ;  /* 0x0000006769777223 */ /* 0x180fe20000010878 */
[-CC-:B------:R-:W-:Y:S01]  /*147d0*/  FFMA.FTZ R168, R118, R103.reuse, -R120.reuse ;  /* 0x0000006776a87223 */ /* 0x180fe20000010878 */
[C---:B------:R-:W-:Y:S07]  /*147e0*/  HMMA.16816.F32.BF16 R40, R108.reuse, R78, R40 ;  /* 0x0000004e6c28723c */ /* 0x040fee0000041828 */
[----:B------:R1:W-:Y:S01]  /*147f0*/  MUFU.EX2 R169, R76 ;  /* 0x0000004c00a97308 */ /* 0x0003e20000000800 */
[-C--:B------:R-:W-:Y:S01]  /*14800*/  FFMA.FTZ R120, R104, R103.reuse, -R120 ;  /* 0x0000006768787223 */ /* 0x080fe20000010878 */
[-CC-:B------:R-:W-:Y:S08]  /*14810*/  FFMA.FTZ R82, R123, R103.reuse, -R170.reuse ;  /* 0x000000677b527223 */ /* 0x180ff000000108aa */
[----:B------:R-:W-:Y:S01]  /*14820*/  MUFU.EX2 R177, R177 ;  /* 0x000000b100b17308 */ /* 0x000fe20000000800 */
[----:B------:R-:W-:Y:S01]  /*14830*/  FFMA.FTZ R80, R121, R103, -R170 ;  /* 0x0000006779507223 */ /* 0x000fe200000108aa */
[----:B------:R-:W-:Y:S01]  /*14840*/  FADD.FTZ R116, R116, R167 ;  /* 0x000000a774747221 */ /* 0x000fe20000010000 */
[C---:B---3--:R-:W-:Y:S07]  /*14850*/  HMMA.16816.F32.BF16 R44, R108.reuse, R68, R44 ;  /* 0x000000446c2c723c */ /* 0x048fee000004182c */
[----:B------:R-:W-:Y:S01]  /*14860*/  MUFU.EX2 R121, R81 ;  /* 0x0000005100797308 */ /* 0x000fe20000000800 */
[----:B------:R-:W-:Y:S01]  /*14870*/  ISETP.GT.AND P0, PT, R163, R138, PT ;  /* 0x0000008aa300720c */ /* 0x000fe20003f04270 */
[----:B------:R-:W-:Y:S08]  /*14880*/  FADD.FTZ R115, R115, R166 ;  /* 0x000000a673737221 */ /* 0x000ff00000010000 */
[----:B------:R-:W-:Y:S01]  /*14890*/  MUFU.EX2 R118, R80 ;  /* 0x0000005000767308 */ /* 0x000fe20000000800 */
[----:B------:R-:W-:Y:S01]  /*148a0*/  FADD.FTZ R3, R113, R116 ;  /* 0x0000007471037221 */ /* 0x000fe20000010000 */
[----:B-1----:R-:W-:Y:S01]  /*148b0*/  LDSM.16.MT88.4 R76, [R126+0x8800] ;  /* 0x008800007e4c783b */ /* 0x002fe20000004200 */
[C---:B------:R-:W-:Y:S07]  /*148c0*/  HMMA.16816.F32.BF16 R48, R108.reuse, R70, R48 ;  /* 0x000000466c30723c */ /* 0x040fee0000041830 */
[----:B------:R-:W1:Y:S01]  /*148d0*/  MUFU.EX2 R168, R168 ;  /* 0x000000a800a87308 */ /* 0x000e620000000800 */
[----:B------:R-:W-:Y:S01]  /*148e0*/  FADD.FTZ R3, R112, R3 ;  /* 0x0000000370037221 */ /* 0x000fe20000010000 */
[----:B------:R-:W-:Y:S08]  /*148f0*/  IMAD.MOV.U32 R102, RZ, RZ, R0 ;  /* 0x000000ffff667224 */ /* 0x000ff000078e0000 */
[----:B------:R-:W-:Y:S01]  /*14900*/  MUFU.EX2 R119, R119 ;  /* 0x0000007700777308 */ /* 0x000fe20000000800 */
[----:B------:R-:W3:Y:S01]  /*14910*/  LDSM.16.MT88.4 R68, [R124+0xa000] ;  /* 0x00a000007c44783b */ /* 0x000ee20000004200 */
[C---:B--2---:R-:W-:Y:S08]  /*14920*/  HMMA.16816.F32.BF16 R52, R108.reuse, R72, R52 ;  /* 0x000000486c34723c */ /* 0x044ff00000041834 */
[----:B------:R-:W2:Y:S01]  /*14930*/  MUFU.EX2 R120, R120 ;  /* 0x0000007800787308 */ /* 0x000ea20000000800 */
[----:B-1----:R-:W-:Y:S01]  /*14940*/  F2FP.BF16.F32.PACK_AB R105, R168, R177 ;  /* 0x000000b1a869723e */ /* 0x002fe200000010ff */
[C---:B------:R-:W-:Y:S01]  /*14950*/  HMMA.16816.F32.BF16 R56, R108.reuse, R74, R56 ;  /* 0x0000004a6c38723c */ /* 0x040fe20000041838 */
[----:B------:R-:W1:Y:S02]  /*14960*/  LDSM.16.MT88.4 R72, [R130+0x8800] ;  /* 0x008800008248783b */ /* 0x000e640000004200 */
[----:B--2---:R-:W-:Y:S05]  /*14970*/  F2FP.BF16.F32.PACK_AB R107, R120, R119 ;  /* 0x00000077786b723e */ /* 0x004fea00000010ff */
[C---:B---3--:R-:W-:Y:S03]  /*14980*/  HMMA.16816.F32.BF16 R60, R108.reuse, R68, R60 ;  /* 0x000000446c3c723c */ /* 0x048fe6000004183c */
[----:B------:R-:W-:Y:S02]  /*14990*/  F2FP.BF16.F32.PACK_AB R68, R141, R172 ;  /* 0x000000ac8d44723e */ /* 0x000fe400000010ff */
[----:B------:R-:W-:Y:S03]  /*149a0*/  F2FP.BF16.F32.PACK_AB R69, R178, R171 ;  /* 0x000000abb245723e */ /* 0x000fe600000010ff */
[----:B------:R-:W-:Y:S03]  /*149b0*/  HMMA.16816.F32.BF16 R64, R108, R70, R64 ;  /* 0x000000466c40723c */ /* 0x000fe60000041840 */
[----:B------:R-:W-:Y:S01]  /*149c0*/  F2FP.BF16.F32.PACK_AB R70, R174, R169 ;  /* 0x000000a9ae46723e */ /* 0x000fe200000010ff */
[-CC-:B------:R-:W-:Y:S01]  /*149d0*/  FFMA.FTZ R110, R189, R103.reuse, -R170.reuse ;  /* 0x00000067bd6e7223 */ /* 0x180fe200000108aa */
[----:B------:R-:W-:Y:S01]  /*149e0*/  F2FP.BF16.F32.PACK_AB R71, R173, R176 ;  /* 0x000000b0ad47723e */ /* 0x000fe200000010ff */
[-CC-:B------:R-:W-:Y:S01]  /*149f0*/  FFMA.FTZ R111, R187, R103.reuse, -R170.reuse ;  /* 0x00000067bb6f7223 */ /* 0x180fe200000108aa */
[-CC-:B------:R-:W-:Y:S01]  /*14a00*/  FFMA.FTZ R108, R185, R103.reuse, -R170.reuse ;  /* 0x00000067b96c7223 */ /* 0x180fe200000108aa */
[-CC-:B------:R-:W-:Y:S01]  /*14a10*/  FFMA.FTZ R109, R183, R103.reuse, -R170.reuse ;  /* 0x00000067b76d7223 */ /* 0x180fe200000108aa */
[----:B------:R-:W-:Y:S01]  /*14a20*/  FFMA.FTZ R170, R122, R103, -R170 ;  /* 0x000000677aaa7223 */ /* 0x000fe200000108aa */
[----:B------:R-:W-:Y:S02]  /*14a30*/  MUFU.EX2 R110, R110 ;  /* 0x0000006e006e7308 */ /* 0x000fe40000000800 */
[C---:B-1----:R-:W-:Y:S08]  /*14a40*/  HMMA.16816.F32.BF16 R4, R68.reuse, R72, R4 ;  /* 0x000000484404723c */ /* 0x042ff00000041804 */
[----:B------:R-:W-:Y:S10]  /*14a50*/  MUFU.EX2 R111, R111 ;  /* 0x0000006f006f7308 */ /* 0x000ff40000000800 */
[----:B------:R-:W-:Y:S01]  /*14a60*/  MUFU.EX2 R108, R108 ;  /* 0x0000006c006c7308 */ /* 0x000fe20000000800 */
[C---:B------:R-:W-:Y:S01]  /*14a70*/  HMMA.16816.F32.BF16 R8, R68.reuse, R74, R8 ;  /* 0x0000004a4408723c */ /* 0x040fe20000041808 */
[----:B------:R-:W1:Y:S08]  /*14a80*/  LDSM.16.MT88.4 R72, [R125+0x8800] ;  /* 0x008800007d48783b */ /* 0x000e700000004200 */
[----:B------:R-:W-:Y:S10]  /*14a90*/  MUFU.EX2 R109, R109 ;  /* 0x0000006d006d7308 */ /* 0x000ff40000000800 */
[----:B------:R-:W2:Y:S01]  /*14aa0*/  MUFU.EX2 R122, R82 ;  /* 0x00000052007a7308 */ /* 0x000ea20000000800 */
[C---:B------:R-:W-:Y:S09]  /*14ab0*/  HMMA.16816.F32.BF16 R12, R68.reuse, R76, R12 ;  /* 0x0000004c440c723c */ /* 0x040ff2000004180c */
[----:B------:R-:W3:Y:S01]  /*14ac0*/  MUFU.EX2 R123, R170 ;  /* 0x000000aa007b7308 */ /* 0x000ee20000000800 */
[C---:B------:R-:W-:Y:S01]  /*14ad0*/  HMMA.16816.F32.BF16 R16, R68.reuse, R78, R16 ;  /* 0x0000004e4410723c */ /* 0x040fe20000041810 */
[----:B------:R-:W4:Y:S02]  /*14ae0*/  LDSM.16.MT88.4 R76, [R124+0x8800] ;  /* 0x008800007c4c783b */ /* 0x000f240000004200 */
[----:B--2---:R-:W-:Y:S02]  /*14af0*/  F2FP.BF16.F32.PACK_AB R104, R121, R122 ;  /* 0x0000007a7968723e */ /* 0x004fe400000010ff */
[----:B---3--:R-:W-:Y:S03]  /*14b00*/  F2FP.BF16.F32.PACK_AB R106, R123, R118 ;  /* 0x000000767b6a723e */ /* 0x008fe600000010ff */
[C---:B-1----:R-:W-:Y:S08]  /*14b10*/  HMMA.16816.F32.BF16 R20, R68.reuse, R72, R20 ;  /* 0x000000484414723c */ /* 0x042ff00000041814 */
[C---:B------:R-:W-:Y:S01]  /*14b20*/  HMMA.16816.F32.BF16 R24, R68.reuse, R74, R24 ;  /* 0x0000004a4418723c */ /* 0x040fe20000041818 */
[----:B------:R-:W1:Y:S07]  /*14b30*/  LDSM.16.MT88.4 R72, [R130+0xa800] ;  /* 0x00a800008248783b */ /* 0x000e6e0000004200 */
[C---:B----4-:R-:W-:Y:S08]  /*14b40*/  HMMA.16816.F32.BF16 R28, R68.reuse, R76, R28 ;  /* 0x0000004c441c723c */ /* 0x050ff0000004181c */
        /* <DEDUP_REMOVED lines=37> */
[C---:B------:R-:W-:Y:S08]  /*14da0*/  HMMA.16816.F32.BF16 R56, R68.reuse, R74, R56 ;  /* 0x0000004a4438723c */ /* 0x040ff00000041838 */
[C---:B--2---:R-:W-:Y:S08]  /*14db0*/  HMMA.16816.F32.BF16 R60, R68.reuse, R76, R60 ;  /* 0x0000004c443c723c */ /* 0x044ff0000004183c */
        /* <DEDUP_REMOVED lines=8> */
[C---:B------:R-:W-:Y:S01]  /*14e40*/  HMMA.16816.F32.BF16 R84, R104.reuse, R86, R16 ;  /* 0x000000566854723c */ /* 0x040fe20000041810 */
[----:B------:R-:W5:Y:S02]  /*14e50*/  LDSM.16.MT88.4 R12, [R125+0xb800] ;  /* 0x00b800007d0c783b */ /* 0x000f640000004200 */
        /* <DEDUP_REMOVED lines=23> */
[----:B------:R-:W-:Y:S01]  /*14fd0*/  FADD.FTZ R111, R111, R110 ;  /* 0x0000006e6f6f7221 */ /* 0x000fe20000010000 */
[----:B------:R-:W-:Y:S02]  /*14fe0*/  IMAD.MOV.U32 R3, RZ, RZ, R2 ;  /* 0x000000ffff037224 */ /* 0x000fe400078e0002 */
        /* <DEDUP_REMOVED lines=16> */
.L_x_13308:
        /* <DEDUP_REMOVED lines=10> */
.L_x_13330:
        /* <DEDUP_REMOVED lines=24> */
[----:B------:R-:W-:Y:S01]  /*15310*/  FMUL.FTZ R98, R10, R98 ;  /* 0x000000620a627220 */ /* 0x000fe20000410000 */
[----:B------:R-:W-:Y:S01]  /*15320*/  LEA R11, R4, UR7, 0x1 ;  /* 0x00000007040b7c11 */ /* 0x000fe2000f8e08ff */
[----:B------:R-:W-:Y:S01]  /*15330*/  FMUL.FTZ R99, R10, R99 ;  /* 0x000000630a637220 */ /* 0x000fe20000410000 */
[----:B------:R-:W-:Y:S01]  /*15340*/  MOV R5, 0x10 ;  /* 0x0000001000057802 */ /* 0x000fe20000000f00 */
[----:B------:R-:W-:Y:S01]  /*15350*/  FMUL.FTZ R93, R7, R93 ;  /* 0x0000005d075d7220 */ /* 0x000fe20000410000 */
[----:B------:R-:W-:Y:S01]  /*15360*/  SEL R6, R6, 0xffffffe0, !P3 ;  /* 0xffffffe006067807 */ /* 0x000fe20005800000 */
[C---:B------:R-:W-:Y:S01]  /*15370*/  FMUL.FTZ R94, R10.reuse, R94 ;  /* 0x0000005e0a5e7220 */ /* 0x040fe20000410000 */
[C---:B------:R-:W-:Y:S01]  /*15380*/  FMUL.FTZ R95, R10.reuse, R95 ;  /* 0x0000005f0a5f7220 */ /* 0x040fe20000410000 */
[----:B------:R-:W-:Y:S01]  /*15390*/  IADD3 R17, PT, PT, R11, 0x40, RZ ;  /* 0x000000400b117810 */ /* 0x000fe20007ffe0ff */
[C---:B------:R-:W-:Y:S01]  /*153a0*/  FMUL.FTZ R88, R7.reuse, R88 ;  /* 0x0000005807587220 */ /* 0x040fe20000410000 */
[----:B------:R-:W-:Y:S01]  /*153b0*/  FMUL.FTZ R89, R7, R89 ;  /* 0x0000005907597220 */ /* 0x000fe20000410000 */
[C---:B------:R-:W-:Y:S01]  /*153c0*/  FMUL.FTZ R90, R10.reuse, R90 ;  /* 0x0000005a0a5a7220 */ /* 0x040fe20000410000 */
[C---:B------:R-:W-:Y:S01]  /*153d0*/  FMUL.FTZ R91, R10.reuse, R91 ;  /* 0x0000005b0a5b7220 */ /* 0x040fe20000410000 */
[----:B------:R-:W-:Y:S01]  /*153e0*/  SEL R5, R5, 0xfffffff0, !P2 ;  /* 0xfffffff005057807 */ /* 0x000fe20005000000 */
        /* <DEDUP_REMOVED lines=10> */
[C---:B------:R-:W-:Y:S01]  /*15490*/  FMUL.FTZ R76, R7.reuse, R76 ;  /* 0x0000004c074c7220 */ /* 0x040fe20000410000 */
        /* <DEDUP_REMOVED lines=114> */
[----:B--2---:R-:W2:Y:S04]  /*15bc0*/  LD.E.64 R46, desc[UR4][R100.64+0x88] ;  /* 0x00008804642e7980 */ /* 0x004ea8000c101b00 */
[----:B---3--:R-:W3:Y:S04]  /*15bd0*/  LD.E.64 R16, desc[UR4][R100.64+0x90] ;  /* 0x0000900464107980 */ /* 0x008ee8000c101b00 */
[----:B------:R1:W5:Y:S04]  /*15be0*/  LD.E.64 R42, desc[UR4][R100.64+0xa0] ;  /* 0x0000a004642a7980 */ /* 0x000368000c101b00 */
[----:B------:R-:W2:Y:S04]  /*15bf0*/  @!P2 LD.E.64 R48, desc[UR4][R100.64+0x80] ;  /* 0x000080046430a980 */ /* 0x000ea8000c101b00 */
[----:B------:R1:W5:Y:S01]  /*15c00*/  LD.E.64 R44, desc[UR4][R100.64+0x70] ;  /* 0x00007004642c7980 */ /* 0x000362000c101b00 */
[----:B----4-:R-:W-:-:S13]  /*15c10*/  ISETP.NE.AND P6, PT, R4, RZ, PT ;  /* 0x000000ff0400720c */ /* 0x010fda0003fc5270 */
[----:B------:R-:W4:Y:S04]  /*15c20*/  @!P6 LD.E R11, desc[UR4][R100.64+0x60] ;  /* 0x00006004640be980 */ /* 0x000f28000c101900 */
[----:B------:R-:W4:Y:S01]  /*15c30*/  @!P6 LD.E R10, desc[UR4][R100.64+0xb4] ;  /* 0x0000b404640ae980 */ /* 0x000f22000c101900 */
[----:B------:R-:W1:Y:S01]  /*15c40*/  S2R R4, SR_TID.X ;  /* 0x0000000000047919 */ /* 0x000e620000002100 */
[----:B------:R-:W3:Y:S01]  /*15c50*/  @P1 MUFU.LG2 R9, R9 ;  /* 0x0000000900091308 */ /* 0x000ee20000000c00 */
[-C--:B--2---:R-:W-:Y:S02]  /*15c60*/  @!P2 IMAD R6, R49, R147.reuse, RZ ;  /* 0x000000933106a224 */ /* 0x084fe400078e02ff */
[----:B------:R-:W-:Y:S01]  /*15c70*/  @!P2 IMAD.WIDE.U32 R48, R48, R147, RZ ;  /* 0x000000933030a225 */ /* 0x000fe200078e00ff */
[----:B------:R-:W-:-:S03]  /*15c80*/  MOV R15, RZ ;  /* 0x000000ff000f7202 */ /* 0x000fc60000000f00 */
[-C--:B------:R-:W-:Y:S01]  /*15c90*/  @P2 IMAD.WIDE.U32 R18, R46, R150.reuse, RZ ;  /* 0x000000962e122225 */ /* 0x080fe200078e00ff */
[----:B------:R-:W2:Y:S03]  /*15ca0*/  @P0 MUFU.LG2 R8, R8 ;  /* 0x0000000800080308 */ /* 0x000ea60000000c00 */
[C---:B------:R-:W-:Y:S01]  /*15cb0*/  @P2 IMAD R7, R47.reuse, R150, RZ ;  /* 0x000000962f072224 */ /* 0x040fe200078e02ff */
[----:B------:R-:W-:Y:S01]  /*15cc0*/  @P2 MOV R48, R18 ;  /* 0x0000001200302202 */ /* 0x000fe20000000f00 */
[----:B------:R-:W-:Y:S01]  /*15cd0*/  IMAD R12, R47, R148, RZ ;  /* 0x000000942f0c7224 */ /* 0x000fe200078e02ff */
[----:B-1----:R-:W-:-:S04]  /*15ce0*/  SHF.L.U32 R5, R4, 0x3, RZ ;  /* 0x0000000304057819 */ /* 0x002fc800000006ff */
[----:B------:R-:W-:Y:S02]  /*15cf0*/  LOP3.LUT R14, R5, 0x38, RZ, 0xc0, !PT ;  /* 0x00000038050e7812 */ /* 0x000fe400078ec0ff */
[----:B------:R-:W-:Y:S01]  /*15d00*/  @!P2 IADD3 R5, PT, PT, R49, R6, RZ ;  /* 0x000000063105a210 */ /* 0x000fe20007ffe0ff */
[----:B---3--:R-:W-:Y:S02]  /*15d10*/  IMAD R6, R17, R146, RZ ;  /* 0x0000009211067224 */ /* 0x008fe400078e02ff */
[----:B------:R-:W-:-:S04]  /*15d20*/  IMAD.WIDE.U32 R14, R148, R46, R14 ;  /* 0x0000002e940e7225 */ /* 0x000fc800078e000e */
[----:B------:R-:W-:Y:S01]  /*15d30*/  IMAD.WIDE.U32 R16, R16, R146, RZ ;  /* 0x0000009210107225 */ /* 0x000fe200078e00ff */
[----:B------:R-:W-:-:S03]  /*15d40*/  IADD3 R12, PT, PT, R15, R12, RZ ;  /* 0x0000000c0f0c7210 */ /* 0x000fc60007ffe0ff */
[----:B------:R-:W-:Y:S01]  /*15d50*/  @P2 IMAD.IADD R5, R19, 0x1, R7 ;  /* 0x0000000113052824 */ /* 0x000fe200078e0207 */
[----:B------:R-:W-:Y:S02]  /*15d60*/  IADD3 R6, PT, PT, R17, R6, RZ ;  /* 0x0000000611067210 */ /* 0x000fe40007ffe0ff */
[----:B------:R-:W-:-:S04]  /*15d70*/  IADD3 R48, P4, P3, R16, R14, R48 ;  /* 0x0000000e10307210 */ /* 0x000fc80007b9e030 */
[----:B------:R-:W-:Y:S01]  /*15d80*/  IADD3.X R49, PT, PT, R6, R12, R5, P4, P3 ;  /* 0x0000000c06317210 */ /* 0x000fe200027e6405 */
[----:B------:R-:W-:Y:S01]  /*15d90*/  @P1 FMUL.FTZ R12, R9, 0.69314718246459960938 ;  /* 0x3f317218090c1820 */ /* 0x000fe20000410000 */
[----:B------:R-:W-:Y:S01]  /*15da0*/  MOV R6, 0x7f800000 ;  /* 0x7f80000000067802 */ /* 0x000fe20000000f00 */
[----:B--2---:R-:W-:Y:S02]  /*15db0*/  @P0 FMUL.FTZ R9, R8, 0.69314718246459960938 ;  /* 0x3f31721808090820 */ /* 0x004fe40000410000 */
[C---:B-----5:R-:W-:Y:S01]  /*15dc0*/  @P1 FFMA.FTZ R6, R3.reuse, R2, R12 ;  /* 0x0000000203061223 */ /* 0x060fe2000001000c */
[----:B------:R-:W-:Y:S02]  /*15dd0*/  SHF.R.U32.HI R2, RZ, 0x1, R145 ;  /* 0x00000001ff027819 */ /* 0x000fe40000011691 */
[----:B------:R-:W-:Y:S01]  /*15de0*/  MOV R5, 0x7f800000 ;  /* 0x7f80000000057802 */ /* 0x000fe20000000f00 */
[----:B------:R-:W-:Y:S01]  /*15df0*/  @P0 FFMA.FTZ R5, R3, R0, R9 ;  /* 0x0000000003050223 */ /* 0x000fe20000010009 */
[----:B------:R-:W-:-:S02]  /*15e00*/  SHF.R.U32.HI R0, RZ, 0x2, R145 ;  /* 0x00000002ff007819 */ /* 0x000fc40000011691 */
[----:B------:R-:W-:Y:S02]  /*15e10*/  LOP3.LUT R3, R2, 0x30, RZ, 0xc0, !PT ;  /* 0x0000003002037812 */ /* 0x000fe400078ec0ff */
[----:B------:R-:W-:Y:S02]  /*15e20*/  IADD3 R7, PT, PT, -R148, R151, RZ ;  /* 0x0000009794077210 */ /* 0x000fe40007ffe1ff */
[----:B------:R-:W-:Y:S02]  /*15e30*/  SHF.R.U32.HI R4, RZ, 0x3, R4 ;  /* 0x00000003ff047819 */ /* 0x000fe40000011604 */
[----:B------:R-:W-:Y:S02]  /*15e40*/  LOP3.LUT R0, R3, 0x7, R0, 0xf8, !PT ;  /* 0x0000000703007812 */ /* 0x000fe400078ef800 */
[-C--:B------:R-:W-:Y:S02]  /*15e50*/  ISETP.GE.AND P5, PT, R156, R7.reuse, PT ;  /* 0x000000079c00720c */ /* 0x080fe40003fa6270 */
[----:B------:R-:W-:-:S02]  /*15e60*/  ISETP.GE.AND P4, PT, R155, R7, PT ;  /* 0x000000079b00720c */ /* 0x000fc40003f86270 */
[-C--:B------:R-:W-:Y:S02]  /*15e70*/  ISETP.GE.AND P3, PT, R154, R7.reuse, PT ;  /* 0x000000079a00720c */ /* 0x080fe40003f66270 */
[----:B------:R-:W-:Y:S02]  /*15e80*/  ISETP.GE.AND P1, PT, R4, R7, PT ;  /* 0x000000070400720c */ /* 0x000fe40003f26270 */
[----:B------:R-:W-:Y:S01]  /*15e90*/  LOP3.LUT P0, RZ, R145, 0x3, RZ, 0xc0, !PT ;  /* 0x0000000391ff7812 */ /* 0x000fe2000780c0ff */
[----:B----4-:R-:W-:-:S04]  /*15ea0*/  @!P6 IMAD R11, R147, R11, R146 ;  /* 0x0000000b930be224 */ /* 0x010fc800078e0292 */
[----:B------:R-:W-:Y:S01]  /*15eb0*/  @!P6 IMAD R3, R11, R10, RZ ;  /* 0x0000000a0b03e224 */ /* 0x000fe200078e02ff */
[----:B------:R-:W-:Y:S07]  /*15ec0*/  @!P6 BRA `(.L_x_13317) ;  /* 0x000000000014e947 */ /* 0x000fee0003800000 */
[----:B------:R-:W2:Y:S04]  /*15ed0*/  @!P2 LD.E R2, desc[UR4][R100.64+0xb4] ;  /* 0x0000b4046402a980 */ /* 0x000ea8000c101900 */
[----:B------:R-:W3:Y:S01]  /*15ee0*/  LD.E R3, desc[UR4][R100.64+0xd4] ;  /* 0x0000d40464037980 */ /* 0x000ee2000c101900 */
[----:B--2---:R-:W-:Y:S02]  /*15ef0*/  @!P2 IMAD R150, R147, R2, RZ ;  /* 0x000000029396a224 */ /* 0x004fe400078e02ff */
[----:B---3--:R-:W-:-:S05]  /*15f00*/  IMAD R3, R3, R146, RZ ;  /* 0x0000009203037224 */ /* 0x008fca00078e02ff */
[----:B------:R-:W-:Y:S02]  /*15f10*/  IADD3 R3, PT, PT, R3, R150, RZ ;  /* 0x0000009603037210 */ /* 0x000fe40007ffe0ff */
.L_x_13317:
        /* <DEDUP_REMOVED lines=23> */
.L_x_13319:
[----:B------:R-:W-:Y:S05]  /*16090*/  BSYNC.RECONVERGENT B0 ;  /* 0x0000000000007941 */ /* 0x000fea0003800200 */
.L_x_13318:
        /* <DEDUP_REMOVED lines=9> */
.L_x_13321:
[----:B------:R-:W-:Y:S05]  /*16130*/  BSYNC.RECONVERGENT B0 ;  /* 0x0000000000007941 */ /* 0x000fea0003800200 */
.L_x_13320:
        /* <DEDUP_REMOVED lines=14> */
.L_x_13323:
[----:B------:R-:W-:Y:S05]  /*16220*/  BSYNC.RECONVERGENT B0 ;  /* 0x0000000000007941 */ /* 0x000fea0003800200 */
.L_x_13322:
        /* <DEDUP_REMOVED lines=14> */
.L_x_13325:
[----:B------:R-:W-:Y:S05]  /*16310*/  BSYNC.RECONVERGENT B0 ;  /* 0x0000000000007941 */ /* 0x000fea0003800200 */
.L_x_13324:
[----:B------:R-:W-:-:S04]  /*16320*/  MOV R145, 0x0 ;  /* 0x0000000000917802 */ /* 0x000fc80000000f00 */
[----:B-1234-:R-:W-:Y:S05]  /*16330*/  @P3 RET.REL.NODEC R144 `(_ZN5flash24flash_fwd_splitkv_kernelI23Flash_fwd_kernel_traitsILi128ELi64ELi64ELi4ELb0ELb0EN7cutlass10bfloat16_tE19Flash_kernel_traitsILi128ELi64ELi64ELi4ES3_EELb0ELb1ELb0ELb0ELb1ELb0ELb0ELb1EEEvNS_16Flash_fwd_paramsE) ;  /* 0xfffffe9c90303950 */ /* 0x01efea0003c3ffff */
        /* <DEDUP_REMOVED lines=13> */
[----:B-1----:R-:W-:Y:S05]  /*16410*/  RET.REL.NODEC R144 `(_ZN5flash24flash_fwd_splitkv_kernelI23Flash_fwd_kernel_traitsILi128ELi64ELi64ELi4ELb0ELb0EN7cutlass10bfloat16_tE19Flash_kernel_traitsILi128ELi64ELi64ELi4ES3_EELb0ELb1ELb0ELb0ELb1ELb0ELb0ELb1EEEvNS_16Flash_fwd_paramsE) ;  /* 0xfffffe9890f87950 */ /* 0x002fea0003c3ffff */
.L_x_13316:
[----:B------:R-:W-:Y:S01]  /*16420*/  MOV R5, 0x2 ;  /* 0x0000000200057802 */ /* 0x000fe20000000f00 */
[----:B------:R-:W-:Y:S01]  /*16430*/  IMAD.MOV.U32 R4, RZ, RZ, 0x1f ;  /* 0x0000001fff047424 */ /* 0x000fe200078e00ff */
[----:B------:R-:W-:-:S07]  /*16440*/  MOV R6, 0xffffffff ;  /* 0xffffffff00067802 */ /* 0x000fce0000000f00 */
[----:B-1---5:R-:W-:Y:S05]  /*16450*/  WARPSYNC.COLLECTIVE R6, `(.L_x_13326) ;  /* 0x0000000006087348 */ /* 0x022fea0003c00000 */
[----:B------:R2:W3:Y:S02]  /*16460*/  SHFL.BFLY P0, R10, R167, R5, R4 ;  /* 0x0c000005a70a7389 */ /* 0x0004e40000000004 */
[----:B-123-5:R-:W-:Y:S05]  /*16470*/  ENDCOLLECTIVE ;  /* 0x000000000000791b */ /* 0x02efea0003800000 */
.L_x_13326:
[----:B------:R-:W-:Y:S02]  /*16480*/  IMAD.MOV.U32 R8, RZ, RZ, R10 ;  /* 0x000000ffff087224 */ /* 0x000fe400078e000a */
[----:B------:R-:W-:Y:S02]  /*16490*/  IMAD.MOV.U32 R5, RZ, RZ, 0x1 ;  /* 0x00000001ff057424 */ /* 0x000fe400078e00ff */
[----:B------:R-:W-:-:S05]  /*164a0*/  FADD.FTZ R8, R8, R167 ;  /* 0x000000a708087221 */ /* 0x000fca0000010000 */
[----:B------:R-:W-:-:S07]  /*164b0*/  MOV R167, R8 ;  /* 0x0000000800a77202 */ /* 0x000fce0000000f00 */
[----:B------:R-:W-:Y:S05]  /*164c0*/  WARPSYNC.COLLECTIVE R6, `(.L_x_13327) ;  /* 0x0000000006087348 */ /* 0x000fea0003c00000 */
[----:B------:R1:W2:Y:S02]  /*164d0*/  SHFL.BFLY P0, R10, R167, R5, R4 ;  /* 0x0c000005a70a7389 */ /* 0x0002a40000000004 */
[----:B-12---:R-:W-:Y:S05]  /*164e0*/  ENDCOLLECTIVE ;  /* 0x000000000000791b */ /* 0x006fea0003800000 */
.L_x_13327:
[----:B------:R-:W-:Y:S01]  /*164f0*/  MOV R167, R166 ;  /* 0x000000a600a77202 */ /* 0x000fe20000000f00 */
[----:B------:R-:W-:Y:S01]  /*16500*/  IMAD.MOV.U32 R5, RZ, RZ, 0x2 ;  /* 0x00000002ff057424 */ /* 0x000fe200078e00ff */
[----:B------:R-:W-:-:S07]  /*16510*/  MOV R9, R10 ;  /* 0x0000000a00097202 */ /* 0x000fce0000000f00 */
[----:B------:R-:W-:Y:S05]  /*16520*/  WARPSYNC.COLLECTIVE R6, `(.L_x_13328) ;  /* 0x0000000006087348 */ /* 0x000fea0003c00000 */
[----:B------:R1:W2:Y:S02]  /*16530*/  SHFL.BFLY P0, R10, R167, R5, R4 ;  /* 0x0c000005a70a7389 */ /* 0x0002a40000000004 */
[----:B-12---:R-:W-:Y:S05]  /*16540*/  ENDCOLLECTIVE ;  /* 0x000000000000791b */ /* 0x006fea0003800000 */
.L_x_13328:
[----:B------:R-:W-:Y:S01]  /*16550*/  FADD.FTZ R9, R8, R9 ;  /* 0x0000000908097221 */ /* 0x000fe20000010000 */
[----:B------:R-:W-:Y:S01]  /*16560*/  FADD.FTZ R7, R10, R166 ;  /* 0x000000a60a077221 */ /* 0x000fe20000010000 */
[----:B------:R-:W-:-:S04]  /*16570*/  MOV R5, 0x1 ;  /* 0x0000000100057802 */ /* 0x000fc80000000f00 */
[----:B------:R-:W-:-:S07]  /*16580*/  MOV R167, R7 ;  /* 0x0000000700a77202 */ /* 0x000fce0000000f00 */
[----:B------:R-:W-:Y:S05]  /*16590*/  WARPSYNC.COLLECTIVE R6, `(.L_x_13329) ;  /* 0x0000000006087348 */ /* 0x000fea0003c00000 */
[----:B------:R1:W2:Y:S02]  /*165a0*/  SHFL.BFLY P0, R10, R167, R5, R4 ;  /* 0x0c000005a70a7389 */ /* 0x0002a40000000004 */
[----:B-12---:R-:W-:Y:S05]  /*165b0*/  ENDCOLLECTIVE ;  /* 0x000000000000791b */ /* 0x006fea0003800000 */
.L_x_13329:
[----:B------:R-:W-:Y:S05]  /*165c0*/  BRA `(.L_x_13330) ;  /* 0xffffffe800f07947 */ /* 0x000fea000383ffff */
.L_x_13331:
        /* <DEDUP_REMOVED lines=11> */
.L_x_14968:


//--------------------- .text._ZN5flash24flash_fwd_splitkv_kernelI23Flash_fwd_kernel_traitsILi128ELi64ELi64ELi4ELb0ELb0EN7cutlass10bfloat16_tE19Flash_kernel_traitsILi128ELi64ELi64ELi4ES3_EELb0ELb1ELb0ELb0ELb1ELb1ELb0ELb1EEEvNS_16Flash_fwd_paramsE --------------------------
	.section	.text._ZN5flash24flash_fwd_splitkv_kernelI23Flash_fwd_kernel_traitsILi128ELi64ELi64ELi4ELb0ELb0EN7cutlass10bfloat16_tE19Flash_kernel_traitsILi128ELi64ELi64ELi4ES3_EELb0ELb1ELb0ELb0ELb1ELb1ELb0ELb1EEEvNS_16Flash_fwd_paramsE,"ax",@progbits
	.align	128
        .global         _ZN5flash24flash_fwd_splitkv_kernelI23Flash_fwd_kernel_traitsILi128ELi64ELi64ELi4ELb0ELb0EN7cutlass10bfloat16_tE19Flash_kernel_traitsILi128ELi64ELi64ELi4ES3_EELb0ELb1ELb0ELb0ELb1ELb1ELb0ELb1EEEvNS_16Flash_fwd_paramsE
        .type           _ZN5flash24flash_fwd_splitkv_kernelI23Flash_fwd_kernel_traitsILi128ELi64ELi64ELi4ELb0ELb0EN7cutlass10bfloat16_tE19Flash_kernel_traitsILi128ELi64ELi64ELi4ES3_EELb0ELb1ELb0ELb0ELb1ELb1ELb0ELb1EEEvNS_16Flash_fwd_paramsE,@function
        .size           _ZN5flash24flash_fwd_splitkv_kernelI23Flash_fwd_kernel_traitsILi128ELi64ELi64ELi4ELb0ELb0EN7cutlass10bfloat16_tE19Flash_kernel_traitsILi128ELi64ELi64ELi4ES3_EELb0ELb1ELb0ELb0ELb1ELb1ELb0ELb1EEEvNS_16Flash_fwd_paramsE,(.L_x_14969 - _ZN5flash24flash_fwd_splitkv_kernelI23Flash_fwd_kernel_traitsILi128ELi64ELi64ELi4ELb0ELb0EN7cutlass10bfloat16_tE19Flash_kernel_traitsILi128ELi64ELi64ELi4ES3_EELb0ELb1ELb0ELb0ELb1ELb1ELb0ELb1EEEvNS_16Flash_fwd_paramsE)
        .other          _ZN5flash24flash_fwd_splitkv_kernelI23Flash_fwd_kernel_traitsILi128ELi64ELi64ELi4ELb0ELb0EN7cutlass10bfloat16_tE19Flash_kernel_traitsILi128ELi64ELi64ELi4ES3_EELb0ELb1ELb0ELb0ELb1ELb1ELb0ELb1EEEvNS_16Flash_fwd_paramsE,@"STO_CUDA_ENTRY STV_DEFAULT"
_ZN5flash24flash_fwd_splitkv_kernelI23Flash_fwd_kernel_traitsILi128ELi64ELi64ELi4ELb0ELb0EN7cutlass10bfloat16_tE19Flash_kernel_traitsILi128ELi64ELi64ELi4ES3_EELb0ELb1ELb0ELb0ELb1ELb1ELb0ELb1EEEvNS_16Flash_fwd_paramsE:
.text._ZN5flash24flash_fwd_splitkv_kernelI23Flash_fwd_kernel_traitsILi128ELi64ELi64ELi4ELb0ELb0EN7cutlass10bfloat16_tE19Flash_kernel_traitsILi128ELi64ELi64ELi4ES3_EELb0ELb1ELb0ELb0ELb1ELb1ELb0ELb1EEEvNS_16Flash_fwd_paramsE:
[----:B------:R-:W-:Y:S01]  /*0000*/  LDC R1, c[0x0][0x37c] ;  /* 0x0000df00ff017b82 */ /* 0x000fe20000000800 */
[----:B------:R-:W1:Y:S07]  /*0010*/  S2R R3, SR_CTAID.X ;  /* 0x0000000000037919 */ /* 0x000e6e0000002500 */
[----:B------:R-:W2:Y:S01]  /*0020*/  LDC.64 R100, c[0x0][0x348] ;  /* 0x0000d200ff647b82 */ /* 0x000ea20000000a00 */
[----:B------:R-:W-:Y:S01]  /*0030*/  BSSY.RECONVERGENT B3, `(.L_x_13332) ;  /* 0x0000005000037945 */ /* 0x000fe20003800200 */
[----:B------:R-:W-:Y:S01]  /*0040*/  MOV R144, 0x80 ;  /* 0x0000008000907802 */ /* 0x000fe20000000f00 */
[----:B------:R-:W3:Y:S01]  /*0050*/  S2R R147, SR_CTAID.Y ;  /* 0x0000000000937919 */ /* 0x000ee20000002600 */
[----:B------:R-:W4:Y:S05]  /*0060*/  S2R R146, SR_CTAID.Z ;  /* 0x0000000000927919 */ /* 0x000f2a0000002700 */
[----:B-1234-:R-:W-:Y:S05]  /*0070*/  CALL.REL.NOINC `($_ZN5flash24flash_fwd_splitkv_kernelI23Flash_fwd_kernel_traitsILi128ELi64ELi64ELi4ELb0ELb0EN7cutlass10bfloat16_tE19Flash_kernel_traitsILi128ELi64ELi64ELi4ES3_EELb0ELb1ELb0ELb0ELb1ELb1ELb0ELb1EEEvNS_16Flash_fwd_paramsE$_ZN5flash30compute_attn_1rowblock_splitkvI23Flash_fwd_kernel_traitsILi128ELi64ELi64ELi4ELb0ELb0EN7cutlass10bfloat16_tE19Flash_kernel_traitsILi128ELi64ELi64ELi4ES3_EELb0ELb1ELb0ELb0ELb1ELb1ELb0ELb1ENS_16Flash_fwd_paramsEEEvRKT8_iiiii) ;  /* 0x0000000000087944 */ /* 0x01efea0003c00000 */
[----:B------:R-:W-:Y:S05]  /*0080*/  BSYNC.RECONVERGENT B3 ;  /* 0x0000000000037941 */ /* 0x000fea0003800200 */
.L_x_13332:
[----:B------:R-:W-:Y:S05]  /*0090*/  EXIT ;  /* 0x000000000000794d */ /* 0x000fea0003800000 */
        .type           $_ZN5flash24flash_fwd_splitkv_kernelI23Flash_fwd_kernel_traitsILi128ELi64ELi64ELi4ELb0ELb0EN7cutlass10bfloat16_tE19Flash_kernel_traitsILi128ELi64ELi64ELi4ES3_EELb0ELb1ELb0ELb0ELb1ELb1ELb0ELb1EEEvNS_16Flash_fwd_paramsE$_ZN5flash30compute_attn_1rowblock_splitkvI23Flash_fwd_kernel_traitsILi128ELi64ELi64ELi4ELb0ELb0EN7cutlass10bfloat16_tE19Flash_kernel_traitsILi128ELi64ELi64ELi4ES3_EELb0ELb1ELb0ELb0ELb1ELb1ELb0ELb1ENS_16Flash_fwd_paramsEEEvRKT8_iiiii,@function
        .size           $_ZN5flash24flash_fwd_splitkv_kernelI23Flash_fwd_kernel_traitsILi128ELi64ELi64ELi4ELb0ELb0EN7cutlass10bfloat16_tE19Flash_kernel_traitsILi128ELi64ELi64ELi4ES3_EELb0ELb1ELb0ELb0ELb1ELb1ELb0ELb1EEEvNS_16Flash_fwd_paramsE$_ZN5flash30compute_attn_1rowblock_splitkvI23Flash_fwd_kernel_traitsILi128ELi64ELi64ELi4ELb0ELb0EN7cutlass10bfloat16_tE19Flash_kernel_traitsILi128ELi64ELi64ELi4ES3_EELb0ELb1ELb0ELb0ELb1ELb1ELb0ELb1ENS_16Flash_fwd_paramsEEEvRKT8_iiiii,(.L_x_14969 - $_ZN5flash24flash_fwd_splitkv_kernelI23Flash_fwd_kernel_traitsILi128ELi64ELi64ELi4ELb0ELb0EN7cutlass10bfloat16_tE19Flash_kernel_traitsILi128ELi64ELi64ELi4ES3_EELb0ELb1ELb0ELb0ELb1ELb1ELb0ELb1EEEvNS_16Flash_fwd_paramsE$_ZN5flash30compute_attn_1rowblock_splitkvI23Flash_fwd_kernel_traitsILi128ELi64ELi64ELi4ELb0ELb0EN7cutlass10bfloat16_tE19Flash_kernel_traitsILi128ELi64ELi64ELi4ES3_EELb0ELb1ELb0ELb0ELb1ELb1ELb0ELb1ENS_16Flash_fwd_paramsEEEvRKT8_iiiii)
$_ZN5flash24flash_fwd_splitkv_kernelI23Flash_fwd_kernel_traitsILi128ELi64ELi64ELi4ELb0ELb0EN7cutlass10bfloat16_tE19Flash_kernel_traitsILi128ELi64ELi64ELi4ES3_EELb0ELb1ELb0ELb0ELb1ELb1ELb0ELb1EEEvNS_16Flash_fwd_paramsE$_ZN5flash30compute_attn_1rowblock_splitkvI23Flash_fwd_kernel_traitsILi128ELi64ELi64ELi4ELb0ELb0EN7cutlass10bfloat16_tE19Flash_kernel_traitsILi128ELi64ELi64ELi4ES3_EELb0ELb1ELb0ELb0ELb1ELb1ELb0ELb1ENS_16Flash_fwd_paramsEEEvRKT8_iiiii:
        /* <DEDUP_REMOVED lines=39> */
.L_x_13334:
[----:B------:R-:W-:Y:S05]  /*0310*/  BSYNC.RECONVERGENT B0 ;  /* 0x0000000000007941 */ /* 0x000fea0003800200 */
.L_x_13333:
[----:B------:R-:W-:Y:S04]  /*0320*/  BSSY.RECONVERGENT B0, `(.L_x_13335) ;  /* 0x0000007000007945 */ /* 0x000fe80003800200 */
[----:B------:R-:W-:Y:S05]  /*0330*/  @!P3 BRA `(.L_x_13336) ;  /* 0x000000000014b947 */ /* 0x000fea0003800000 */
[----:B-----5:R-:W2:Y:S02]  /*0340*/  LD.E.U8 R4, desc[UR4][R100.64+0x1b2] ;  /* 0x0001b20464047980 */ /* 0x020ea4000c101100 */
[----:B--2---:R-:W-:-:S13]  /*0350*/  ISETP.NE.AND P1, PT, R4, RZ, PT ;  /* 0x000000ff0400720c */ /* 0x004fda0003f25270 */
[----:B------:R-:W2:Y:S02]  /*0360*/  @P1 LD.E R7, desc[UR4][R14.64+0x4] ;  /* 0x000004040e071980 */ /* 0x000ea4000c101900 */
[----:B--2---:R-:W-:-:S06]  /*0370*/  @P1 IADD3 R4, PT, PT, R7, -R12, RZ ;  /* 0x8000000c07041210 */ /* 0x004fcc0007ffe0ff */
[----:B------:R2:W5:Y:S02]  /*0380*/  @!P1 LD.E R4, desc[UR4][R14.64] ;  /* 0x000000040e049980 */ /* 0x000564000c101900 */
.L_x_13336:
[----:B------:R-:W-:Y:S05]  /*0390*/  BSYNC.RECONVERGENT B0 ;  /* 0x0000000000007941 */ /* 0x000fea0003800200 */
.L_x_13335:
        /* <DEDUP_REMOVED lines=9> */
.L_x_13338:
[----:B------:R-:W3:Y:S01]  /*0430*/  LD.E.64 R4, desc[UR4][R100.64+0x108] ;  /* 0x0001080464047980 */ /* 0x000ee2000c101b00 */
[----:B------:R-:W-:Y:S01]  /*0440*/  BSSY.RECONVERGENT B0, `(.L_x_13340) ;  /* 0x0000006000007945 */ /* 0x000fe20003800200 */
[----:B------:R-:W-:Y:S01]  /*0450*/  IMAD.MOV.U32 R76, RZ, RZ, RZ ;  /* 0x000000ffff4c7224 */ /* 0x000fe200078e00ff */
[----:B---3--:R-:W-:-:S04]  /*0460*/  ISETP.NE.U32.AND P0, PT, R4, RZ, PT ;  /* 0x000000ff0400720c */ /* 0x008fc80003f05070 */
[----:B------:R-:W-:-:S13]  /*0470*/  ISETP.NE.AND.EX P0, PT, R5, RZ, PT, P0 ;  /* 0x000000ff0500720c */ /* 0x000fda0003f05300 */
[----:B------:R-:W-:Y:S05]  /*0480*/  @!P0 BRA `(.L_x_13341) ;  /* 0x0000000000048947 */ /* 0x000fea0003800000 */
[----:B------:R3:W5:Y:S02]  /*0490*/  LD.E R76, desc[UR4][R100.64+0xbc] ;  /* 0x0000bc04644c7980 */ /* 0x000764000c101900 */
.L_x_13341:
[----:B------:R-:W-:Y:S05]  /*04a0*/  BSYNC.RECONVERGENT B0 ;  /* 0x0000000000007941 */ /* 0x000fea0003800200 */
.L_x_13340:
[----:B-----5:R-:W-:Y:S02]  /*04b0*/  IADD3 R76, PT, PT, R85, R76, RZ ;  /* 0x0000004c554c7210 */ /* 0x020fe40007ffe0ff */
.L_x_13339:
[----:B------:R-:W-:Y:S05]  /*04c0*/  BSYNC.RECONVERGENT B1 ;  /* 0x0000000000017941 */ /* 0x000fea0003800200 */
.L_x_13337:
[----:B------:R-:W-:Y:S01]  /*04d0*/  IMAD.SHL.U32 R148, R3, 0x40, RZ ;  /* 0x0000004003947824 */ /* 0x000fe200078e00ff */
[----:B------:R-:W-:Y:S01]  /*04e0*/  MOV R4, R144 ;  /* 0x0000009000047202 */ /* 0x000fe20000000f00 */
[----:B------:R-:W-:-:S03]  /*04f0*/  IMAD.MOV.U32 R5, RZ, RZ, 0x0 ;  /* 0x00000000ff057424 */ /* 0x000fc600078e00ff */
[----:B------:R-:W-:-:S13]  /*0500*/  ISETP.GT.AND P0, PT, R151, R148, PT ;  /* 0x000000949700720c */ /* 0x000fda0003f04270 */
[----:B-123--:R-:W-:Y:S05]  /*0510*/  @!P0 RET.REL.NODEC R4 `(_ZN5flash24flash_fwd_splitkv_kernelI23Flash_fwd_kernel_traitsILi128ELi64ELi64ELi4ELb0ELb0EN7cutlass10bfloat16_tE19Flash_kernel_traitsILi128ELi64ELi64ELi4ES3_EELb0ELb1ELb0ELb0ELb1ELb1ELb0ELb1EEEvNS_16Flash_fwd_paramsE) ;  /* 0xfffffff804b88950 */ /* 0x00efea0003c3ffff */
        /* <DEDUP_REMOVED lines=79> */
.L_x_13344:
[----:B------:R-:W-:Y:S05]  /*0a10*/  BSYNC.RECONVERGENT B0 ;  /* 0x0000000000007941 */ /* 0x000fea0003800200 */
.L_x_13343:
        /* <DEDUP_REMOVED lines=18> */
.L_x_13346:
[----:B------:R-:W-:Y:S05]  /*0b40*/  BSYNC.RECONVERGENT B0 ;  /* 0x0000000000007941 */ /* 0x000fea0003800200 */
.L_x_13345:
        /* <DEDUP_REMOVED lines=14> */
.L_x_13348:
[----:B------:R-:W-:Y:S05]  /*0c30*/  BSYNC.RECONVERGENT B0 ;  /* 0x0000000000007941 */ /* 0x000fea0003800200 */
.L_x_13347:
        /* <DEDUP_REMOVED lines=14> */
.L_x_13350:
[----:B------:R-:W-:Y:S05]  /*0d20*/  BSYNC.RECONVERGENT B0 ;  /* 0x0000000000007941 */ /* 0x000fea0003800200 */
.L_x_13349:
[----:B------:R-:W-:Y:S01]  /*0d30*/  MOV R145, 0x0 ;  /* 0x0000000000917802 */ /* 0x000fe20000000f00 */
[----:B------:R-:W-:Y:S04]  /*0d40*/  @!P6 ST.E desc[UR4][R4.64], R11 ;  /* 0x0000000b0400e985 */ /* 0x000fe8000c101904 */
[----:B------:R-:W-:Y:S04]  /*0d50*/  @!P5 ST.E desc[UR4][R4.64+0x40], R9 ;  /* 0x000040090400d985 */ /* 0x000fe8000c101904 */
[----:B------:R1:W-:Y:S02]  /*0d60*/  @!P4 ST.E desc[UR4][R4.64+0x80], R7 ;  /* 0x000080070400c985 */ /* 0x0003e4000c101904 */
[----:B-123-5:R-:W-:Y:S05]  /*0d70*/  @P3 RET.REL.NODEC R144 `(_ZN5flash24flash_fwd_splitkv_kernelI23Flash_fwd_kernel_traitsILi128ELi64ELi64ELi4ELb0ELb0EN7cutlass10bfloat16_tE19Flash_kernel_traitsILi128ELi64ELi64ELi4ES3_EELb0ELb1ELb0ELb0ELb1ELb1ELb0ELb1EEEvNS_16Flash_fwd_paramsE) ;  /* 0xfffffff090a03950 */ /* 0x02efea0003c3ffff */
[----:B------:R-:W-:Y:S02]  /*0d80*/  MOV R3, 0x7f800000 ;  /* 0x7f80000000037802 */ /* 0x000fe40000000f00 */
[----:B------:R-:W-:-:S03]  /*0d90*/  MOV R145, 0x0 ;  /* 0x0000000000917802 */ /* 0x000fc60000000f00 */
[----:B------:R1:W-:Y:S02]  /*0da0*/  ST.E desc[UR4][R4.64+0xc0], R3 ;  /* 0x0000c00304007985 */ /* 0x0003e4000c101904 */
[----:B-1----:R-:W-:Y:S05]  /*0db0*/  RET.REL.NODEC R144 `(_ZN5flash24flash_fwd_splitkv_kernelI23Flash_fwd_kernel_traitsILi128ELi64ELi64ELi4ELb0ELb0EN7cutlass10bfloat16_tE19Flash_kernel_traitsILi128ELi64ELi64ELi4ES3_EELb0ELb1ELb0ELb0ELb1ELb1ELb0ELb1EEEvNS_16Flash_fwd_paramsE) ;  /* 0xfffffff090907950 */ /* 0x002fea0003c3ffff */
.L_x_13342:
        /* <DEDUP_REMOVED lines=103> */
.L_x_13352:
        /* <DEDUP_REMOVED lines=77> */
.L_x_13353:
[----:B------:R-:W-:Y:S05]  /*1900*/  BSYNC.RECONVERGENT B0 ;  /* 0x0000000000007941 */ /* 0x000fea0003800200 */
.L_x_13351:
        /* <DEDUP_REMOVED lines=198> */
.L_x_13377:
        /* <DEDUP_REMOVED lines=90> */
.L_x_13356:
        /* <DEDUP_REMOVED lines=103> */
.L_x_13360:
[----:B------:R-:W-:Y:S05]  /*3180*/  BSYNC.RECONVERGENT B0 ;  /* 0x0000000000007941 */ /* 0x000fea0003800200 */
.L_x_13359:
        /* <DEDUP_REMOVED lines=96> */
.L_x_13362:
[----:B------:R-:W-:Y:S05]  /*3790*/  BSYNC.RECONVERGENT B0 ;  /* 0x0000000000007941 */ /* 0x000fea0003800200 */
.L_x_13361:
        /* <DEDUP_REMOVED lines=100> */
.L_x_13364:
[----:B------:R-:W-:Y:S05]  /*3de0*/  BSYNC.RECONVERGENT B0 ;  /* 0x0000000000007941 */ /* 0x000fea0003800200 */
.L_x_13363:
        /* <DEDUP_REMOVED lines=104> */
.L_x_13366:
[----:B------:R-:W-:Y:S05]  /*4470*/  BSYNC.RECONVERGENT B0 ;  /* 0x0000000000007941 */ /* 0x000fea0003800200 */
.L_x_13365:
[----:B------:R-:W5:Y:S02]  /*4480*/  LD.E R3, desc[UR4][R100.64+0xd0] ;  /* 0x0000d00464037980 */ /* 0x000f64000c101900 */
[----:B-----5:R-:W-:Y:S05]  /*4490*/  IMAD.U32 R3, R3, -0x20, RZ ;  /* 0xffffffe003037824 */ /* 0x020fea00078e00ff */
[C---:B------:R-:W-:Y:S02]  /*44a0*/  LEA R22, P1, R3.reuse, R22, 0x1 ;  /* 0x0000001603167211 */ /* 0x040fe400078208ff */
[C---:B------:R-:W-:Y:S02]  /*44b0*/  LEA R58, P0, R3.reuse, R58, 0x1 ;  /* 0x0000003a033a7211 */ /* 0x040fe400078008ff */
[C---:B------:R-:W-:Y:S02]  /*44c0*/  LEA.HI.X.SX32 R23, R3.reuse, R23, 0x1, P1 ;  /* 0x0000001703177211 */ /* 0x040fe400008f0eff */
[----:B------:R-:W-:Y:S01]  /*44d0*/  LEA.HI.X.SX32 R59, R3, R59, 0x1, P0 ;  /* 0x0000003b033b7211 */ /* 0x000fe200000f0eff */
[----:B------:R-:W-:Y:S05]  /*44e0*/  BRA `(.L_x_13357) ;  /* 0x0000002c001c7947 */ /* 0x000fea0003800000 */
.L_x_13358:
        /* <DEDUP_REMOVED lines=176> */
.L_x_13368:
[----:B------:R-:W-:Y:S05]  /*4ff0*/  BSYNC.RECONVERGENT B0 ;  /* 0x0000000000007941 */ /* 0x000fea0003800200 */
.L_x_13367:
        /* <DEDUP_REMOVED lines=174> */
.L_x_13370:
[----:B------:R-:W-:Y:S05]  /*5ae0*/  BSYNC.RECONVERGENT B0 ;  /* 0x0000000000007941 */ /* 0x000fea0003800200 */
.L_x_13369:
        /* <DEDUP_REMOVED lines=174> */
.L_x_13372:
[----:B------:R-:W-:Y:S05]  /*65d0*/  BSYNC.RECONVERGENT B0 ;  /* 0x0000000000007941 */ /* 0x000fea0003800200 */
.L_x_13371:
        /* <DEDUP_REMOVED lines=177> */
.L_x_13374:
[----:B------:R-:W-:Y:S05]  /*70f0*/  BSYNC.RECONVERGENT B0 ;  /* 0x0000000000007941 */ /* 0x000fea0003800200 */
.L_x_13373:
[----:B------:R-:W5:Y:S02]  /*7100*/  LD.E R3, desc[UR4][R100.64+0xd0] ;  /* 0x0000d00464037980 */ /* 0x000f64000c101900 */
[----:B-----5:R-:W-:Y:S05]  /*7110*/  IMAD.U32 R3, R3, -0x20, RZ ;  /* 0xffffffe003037824 */ /* 0x020fea00078e00ff */
[C---:B------:R-:W-:Y:S02]  /*7120*/  LEA R90, P1, R3.reuse, R90, 0x1 ;  /* 0x0000005a035a7211 */ /* 0x040fe400078208ff */
[C---:B------:R-:W-:Y:S02]  /*7130*/  LEA R88, P0, R3.reuse, R88, 0x1 ;  /* 0x0000005803587211 */ /* 0x040fe400078008ff */
[C---:B------:R-:W-:Y:S02]  /*7140*/  LEA.HI.X.SX32 R91, R3.reuse, R91, 0x1, P1 ;  /* 0x0000005b035b7211 */ /* 0x040fe400008f0eff */
[----:B------:R-:W-:Y:S09]  /*7150*/  LEA.HI.X.SX32 R89, R3, R89, 0x1, P0 ;  /* 0x0000005903597211 */ /* 0x000ff200000f0eff */
.L_x_13357:
[----:B------:R-:W-:Y:S05]  /*7160*/  BSYNC.RECONVERGENT B1 ;  /* 0x0000000000017941 */ /* 0x000fea0003800200 */
.L_x_13355:
        /* <DEDUP_REMOVED lines=101> */
.L_x_13376:
[----:B------:R-:W-:Y:S05]  /*77c0*/  BSYNC.RECONVERGENT B0 ;  /* 0x0000000000007941 */ /* 0x000fea0003800200 */
.L_x_13375:
[----:B------:R-:W-:Y:S05]  /*77d0*/  @P3 BRA `(.L_x_13377) ;  /* 0xffffffac00643947 */ /* 0x000fea000383ffff */
.L_x_13354:
        /* <DEDUP_REMOVED lines=34> */
.L_x_13381:
[----:B------:R-:W-:Y:S05]  /*7a00*/  BSYNC.RECONVERGENT B0 ;  /* 0x0000000000007941 */ /* 0x000fea0003800200 */
.L_x_13380:
        /* <DEDUP_REMOVED lines=10> */
.L_x_13379:
        /* <DEDUP_REMOVED lines=79> */
.L_x_13387:
[----:B------:R-:W-:Y:S05]  /*7fa0*/  BSYNC.RECONVERGENT B0 ;  /* 0x0000000000007941 */ /* 0x000fea0003800200 */
.L_x_13386:
        /* <DEDUP_REMOVED lines=44> */
.L_x_13389:
[----:B------:R-:W-:Y:S05]  /*8270*/  BSYNC.RECONVERGENT B0 ;  /* 0x0000000000007941 */ /* 0x000fea0003800200 */
.L_x_13388:
[----:B-----5:R3:W-:Y:S02]  /*8280*/  STS.128 [R149+0x2000], R8 ;  /* 0x0020000895007388 */ /* 0x0207e40000000c00 */
.L_x_13385:
[----:B------:R-:W-:Y:S05]  /*8290*/  BSYNC.RECONVERGENT B1 ;  /* 0x0000000000017941 */ /* 0x000fea0003800200 */
.L_x_13384:
        /* <DEDUP_REMOVED lines=57> */
.L_x_13393:
[----:B------:R-:W-:Y:S05]  /*8630*/  BSYNC.RECONVERGENT B0 ;  /* 0x0000000000007941 */ /* 0x000fea0003800200 */
.L_x_13392:
        /* <DEDUP_REMOVED lines=52> */
.L_x_13395:
[----:B------:R-:W-:Y:S05]  /*8980*/  BSYNC.RECONVERGENT B0 ;  /* 0x0000000000007941 */ /* 0x000fea0003800200 */
.L_x_13394:
[----:B-----5:R3:W-:Y:S02]  /*8990*/  STS.128 [R149+0x2800], R8 ;  /* 0x0028000895007388 */ /* 0x0207e40000000c00 */
.L_x_13391:
[----:B------:R-:W-:Y:S05]  /*89a0*/  BSYNC.RECONVERGENT B1 ;  /* 0x0000000000017941 */ /* 0x000fea0003800200 */
.L_x_13390:
        /* <DEDUP_REMOVED lines=58> */
.L_x_13399:
[----:B------:R-:W-:Y:S05]  /*8d50*/  BSYNC.RECONVERGENT B0 ;  /* 0x0000000000007941 */ /* 0x000fea0003800200 */
.L_x_13398:
        /* <DEDUP_REMOVED lines=52> */
.L_x_13401:
[----:B------:R-:W-:Y:S05]  /*90a0*/  BSYNC.RECONVERGENT B0 ;  /* 0x0000000000007941 */ /* 0x000fea0003800200 */
.L_x_13400:
[----:B-----5:R3:W-:Y:S02]  /*90b0*/  STS.128 [R149+0x3000], R8 ;  /* 0x0030000895007388 */ /* 0x0207e40000000c00 */
.L_x_13397:
[----:B------:R-:W-:Y:S05]  /*90c0*/  BSYNC.RECONVERGENT B1 ;  /* 0x0000000000017941 */ /* 0x000fea0003800200 */
.L_x_13396:
        /* <DEDUP_REMOVED lines=59> */
.L_x_13403:
[----:B------:R-:W-:Y:S05]  /*9480*/  BSYNC.RECONVERGENT B0 ;  /* 0x0000000000007941 */ /* 0x000fea0003800200 */
.L_x_13402:
        /* <DEDUP_REMOVED lines=55> */
.L_x_13405:
[----:B------:R-:W-:Y:S05]  /*9800*/  BSYNC.RECONVERGENT B0 ;  /* 0x0000000000007941 */ /* 0x000fea0003800200 */
.L_x_13404:
[----:B-----5:R3:W-:Y:S01]  /*9810*/  STS.128 [R149+0x3800], R8 ;  /* 0x0038000895007388 */ /* 0x0207e20000000c00 */
[----:B------:R-:W-:Y:S05]  /*9820*/  BRA `(.L_x_13382) ;  /* 0x0000002800f47947 */ /* 0x000fea0003800000 */
.L_x_13383:
        /* <DEDUP_REMOVED lines=89> */
.L_x_13409:
[----:B------:R-:W-:Y:S05]  /*9dc0*/  BSYNC.RECONVERGENT B0 ;  /* 0x0000000000007941 */ /* 0x000fea0003800200 */
.L_x_13408:
        /* <DEDUP_REMOVED lines=83> */
.L_x_13411:
[----:B------:R-:W-:Y:S05]  /*a300*/  BSYNC.RECONVERGENT B0 ;  /* 0x0000000000007941 */ /* 0x000fea0003800200 */
.L_x_13410:
[----:B-----5:R3:W-:Y:S02]  /*a310*/  STS.128 [R149+0x2000], R16 ;  /* 0x0020001095007388 */ /* 0x0207e40000000c00 */
.L_x_13407:
[----:B------:R-:W-:Y:S05]  /*a320*/  BSYNC.RECONVERGENT B1 ;  /* 0x0000000000017941 */ /* 0x000fea0003800200 */
.L_x_13406:
        /* <DEDUP_REMOVED lines=87> */
.L_x_13415:
[----:B------:R-:W-:Y:S05]  /*a8a0*/  BSYNC.RECONVERGENT B0 ;  /* 0x0000000000007941 */ /* 0x000fea0003800200 */
.L_x_13414:
        /* <DEDUP_REMOVED lines=83> */
.L_x_13417:
[----:B------:R-:W-:Y:S05]  /*ade0*/  BSYNC.RECONVERGENT B0 ;  /* 0x0000000000007941 */ /* 0x000fea0003800200 */
.L_x_13416:
[----:B-----5:R3:W-:Y:S02]  /*adf0*/  STS.128 [R149+0x2800], R16 ;  /* 0x0028001095007388 */ /* 0x0207e40000000c00 */
.L_x_13413:
[----:B------:R-:W-:Y:S05]  /*ae00*/  BSYNC.RECONVERGENT B1 ;  /* 0x0000000000017941 */ /* 0x000fea0003800200 */
.L_x_13412:
        /* <DEDUP_REMOVED lines=88> */
.L_x_13421:
[----:B------:R-:W-:Y:S05]  /*b390*/  BSYNC.RECONVERGENT B0 ;  /* 0x0000000000007941 */ /* 0x000fea0003800200 */
.L_x_13420:
        /* <DEDUP_REMOVED lines=83> */
.L_x_13423:
[----:B------:R-:W-:Y:S05]  /*b8d0*/  BSYNC.RECONVERGENT B0 ;  /* 0x0000000000007941 */ /* 0x000fea0003800200 */
.L_x_13422:
[----:B-----5:R3:W-:Y:S02]  /*b8e0*/  STS.128 [R149+0x3000], R16 ;  /* 0x0030001095007388 */ /* 0x0207e40000000c00 */
.L_x_13419:
[----:B------:R-:W-:Y:S05]  /*b8f0*/  BSYNC.RECONVERGENT B1 ;  /* 0x0000000000017941 */ /* 0x000fea0003800200 */
.L_x_13418:
        /* <DEDUP_REMOVED lines=89> */
.L_x_13425:
[----:B------:R-:W-:Y:S05]  /*be90*/  BSYNC.RECONVERGENT B0 ;  /* 0x0000000000007941 */ /* 0x000fea0003800200 */
.L_x_13424:
        /* <DEDUP_REMOVED lines=84> */
.L_x_13427:
[----:B------:R-:W-:Y:S05]  /*c3e0*/  BSYNC.RECONVERGENT B0 ;  /* 0x0000000000007941 */ /* 0x000fea0003800200 */
.L_x_13426:
[----:B-----5:R4:W-:Y:S02]  /*c3f0*/  STS.128 [R149+0x3800], R4 ;  /* 0x0038000495007388 */ /* 0x0209e40000000c00 */
.L_x_13382:
[----:B------:R-:W-:Y:S05]  /*c400*/  BSYNC.RECONVERGENT B2 ;  /* 0x0000000000027941 */ /* 0x000fea0003800200 */
.L_x_13378:
        /* <DEDUP_REMOVED lines=9> */
[C---:B-1----:R-:W-:Y:S01]  /*c4a0*/  @!P2 IMAD.WIDE.U32 R4, R136.reuse, 0x60, R140 ;  /* 0x000000608804a825 */ /* 0x042fe200078e008c */
[-C--:B------:R-:W-:Y:S02]  /*c4b0*/  @!P4 LEA.HI.X R9, R73, R139.reuse, R74, 0x1, P1 ;  /* 0x0000008b4909c211 */ /* 0x080fe400008f0c4a */
[----:B-----5:R-:W-:Y:S01]  /*c4c0*/  @!P3 LEA.HI.X R7, R136, R139, R137, 0x6, P0 ;  /* 0x0000008b8807b211 */ /* 0x020fe200000f3489 */
[----:B------:R-:W-:Y:S01]  /*c4d0*/  @!P5 IMAD.MOV.U32 R141, RZ, RZ, R139 ;  /* 0x000000ffff8dd224 */ /* 0x000fe200078e008b */
[-C--:B------:R-:W-:Y:S01]  /*c4e0*/  ISETP.GE.AND P1, PT, R156, R3.reuse, PT ;  /* 0x000000039c00720c */ /* 0x080fe20003f26270 */
[----:B------:R-:W-:Y:S01]  /*c4f0*/  @!P2 IMAD.IADD R13, R0, 0x1, R5 ;  /* 0x00000001000da824 */ /* 0x000fe200078e0205 */
[-C--:B------:R-:W-:Y:S01]  /*c500*/  ISETP.GE.AND P0, PT, R154, R3.reuse, PT ;  /* 0x000000039a00720c */ /* 0x080fe20003f06270 */
[----:B------:R-:W-:Y:S01]  /*c510*/  @!P2 IMAD.MOV.U32 R12, RZ, RZ, R4 ;  /* 0x000000ffff0ca224 */ /* 0x000fe200078e0004 */
[----:B------:R-:W-:Y:S01]  /*c520*/  @!PT LDS RZ, [RZ] ;  /* 0x00000000fffff984 */ /* 0x000fe20000000800 */
[----:B------:R-:W-:Y:S01]  /*c530*/  @!PT LDS RZ, [RZ] ;  /* 0x00000000fffff984 */ /* 0x000fe20000000800 */
[----:B------:R-:W-:Y:S01]  /*c540*/  @!PT LDS RZ, [RZ] ;  /* 0x00000000fffff984 */ /* 0x000fe20000000800 */
[----:B------:R-:W-:Y:S04]  /*c550*/  @!P5 LDGSTS.E.BYPASS.LTC128B.128 [R149+0x4000], desc[UR4][R140.64] ;  /* 0x040000008c95dfae */ /* 0x000fe8000b981a04 */
[----:B------:R-:W-:Y:S04]  /*c560*/  @!P5 LDGSTS.E.BYPASS.LTC128B.128 [R149+0x6000], desc[UR4][R140.64+0x80] ;  /* 0x060000808c95dfae */ /* 0x000fe8000b981a04 */
[----:B------:R-:W-:Y:S03]  /*c570*/  @!P4 LDGSTS.E.BYPASS.LTC128B.128 [R149+0x4800], desc[UR4][R8.64] ;  /* 0x048000000895cfae */ /* 0x000fe6000b981a04 */
[----:B------:R-:W-:Y:S01]  /*c580*/  @!P0 IMAD R0, R103, 0x60, RZ ;  /* 0x0000006067008824 */ /* 0x000fe200078e02ff */
[----:B------:R1:W-:Y:S01]  /*c590*/  @!P4 LDGSTS.E.BYPASS.LTC128B.128 [R149+0x6800], desc[UR4][R8.64+0x80] ;  /* 0x068000800895cfae */ /* 0x0003e2000b981a04 */
[----:B------:R-:W-:Y:S01]  /*c5a0*/  ISETP.GE.AND P4, PT, R155, R3, PT ;  /* 0x000000039b00720c */ /* 0x000fe20003f86270 */
[----:B------:R-:W-:-:S02]  /*c5b0*/  @!P0 IMAD.WIDE.U32 R2, R102, 0x60, R142 ;  /* 0x0000006066028825 */ /* 0x000fc400078e008e */
[----:B------:R-:W-:Y:S04]  /*c5c0*/  @!P3 LDGSTS.E.BYPASS.LTC128B.128 [R149+0x5000], desc[UR4][R6.64] ;  /* 0x050000000695bfae */ /* 0x000fe8000b981a04 */
[----:B------:R-:W-:Y:S01]  /*c5d0*/  @!P3 LDGSTS.E.BYPASS.LTC128B.128 [R149+0x7000], desc[UR4][R6.64+0x80] ;  /* 0x070000800695bfae */ /* 0x000fe2000b981a04 */
[----:B------:R-:W-:-:S03]  /*c5e0*/  @!P1 LEA R4, P3, R77, R142, 0x1 ;  /* 0x0000008e4d049211 */ /* 0x000fc600078608ff */
[----:B------:R-:W-:Y:S01]  /*c5f0*/  @!P2 LDGSTS.E.BYPASS.LTC128B.128 [R149+0x5800], desc[UR4][R12.64] ;  /* 0x058000000c95afae */ /* 0x000fe2000b981a04 */
[----:B------:R-:W-:-:S03]  /*c600*/  @!P1 LEA.HI.X R5, R77, R143, R78, 0x1, P3 ;  /* 0x0000008f4d059211 */ /* 0x000fc600018f0c4e */
[----:B------:R-:W-:Y:S01]  /*c610*/  @!P2 LDGSTS.E.BYPASS.LTC128B.128 [R149+0x7800], desc[UR4][R12.64+0x80] ;  /* 0x078000800c95afae */ /* 0x000fe2000b981a04 */
[----:B------:R-:W-:-:S03]  /*c620*/  @!P4 LEA R10, P2, R102, R142, 0x6 ;  /* 0x0000008e660ac211 */ /* 0x000fc600078430ff */
[----:B------:R-:W0:Y:S01]  /*c630*/  LDGDEPBAR ;  /* 0x00000000000079af */ /* 0x000e220000000000 */
[----:B------:R-:W-:Y:S01]  /*c640*/  @!P4 LEA.HI.X R11, R102, R143, R103, 0x6, P2 ;  /* 0x0000008f660bc211 */ /* 0x000fe200010f3467 */
[----:B-1----:R-:W-:Y:S02]  /*c650*/  @!P0 IMAD.IADD R9, R0, 0x1, R3 ;  /* 0x0000000100098824 */ /* 0x002fe400078e0203 */
[----:B------:R-:W-:Y:S01]  /*c660*/  @!P0 IMAD.MOV.U32 R8, RZ, RZ, R2 ;  /* 0x000000ffff088224 */ /* 0x000fe200078e0002 */
[----:B------:R-:W2:Y:S04]  /*c670*/  LD.E R7, desc[UR4][R100.64+0x184] ;  /* 0x0001840464077980 */ /* 0x000ea8000c101900 */
[----:B------:R-:W3:Y:S01]  /*c680*/  LD.E R6, desc[UR4][R100.64+0x188] ;  /* 0x0001880464067980 */ /* 0x000ee2000c101900 */
        /* <DEDUP_REMOVED lines=31> */
[----:B------:R-:W4:Y:S01]  /*c880*/  S2UR UR6, SR_CgaCtaId ;  /* 0x00000000000679c3 */ /* 0x000f220000008800 */
[C---:B------:R-:W-:Y:S01]  /*c890*/  LOP3.LUT R0, R80.reuse, 0x8, R79, 0xf8, !PT ;  /* 0x0000000850007812 */ /* 0x040fe200078ef84f */
[C---:B------:R-:W-:Y:S01]  /*c8a0*/  IMAD.SHL.U32 R3, R145.reuse, 0x20, RZ ;  /* 0x0000002091037824 */ /* 0x040fe200078e00ff */
[----:B------:R-:W-:Y:S01]  /*c8b0*/  LOP3.LUT R80, R80, 0x8, R145, 0x78, !PT ;  /* 0x0000000850507812 */ /* 0x000fe200078e7891 */
[----:B------:R-:W-:Y:S01]  /*c8c0*/  IMAD.SHL.U32 R134, R145, 0x40, RZ ;  /* 0x0000004091867824 */ /* 0x000fe200078e00ff */
[----:B-1----:R-:W-:Y:S01]  /*c8d0*/  LOP3.LUT R5, R0, 0x38, R75, 0x78, !PT ;  /* 0x0000003800057812 */ /* 0x002fe200078e784b */
[----:B------:R-:W-:Y:S01]  /*c8e0*/  UMOV UR7, 0x400 ;  /* 0x0000040000077882 */ /* 0x000fe20000000000 */
[----:B------:R-:W-:Y:S01]  /*c8f0*/  LOP3.LUT R0, R72, 0x7c00, R3, 0xf8, !PT ;  /* 0x00007c0048007812 */ /* 0x000fe200078ef803 */
        /* <DEDUP_REMOVED lines=8> */
[----:B------:R-:W-:Y:S01]  /*c980*/  IMAD.MOV.U32 R3, RZ, RZ, 0x20 ;  /* 0x00000020ff037424 */ /* 0x000fe200078e00ff */
[----:B------:R-:W-:-:S04]  /*c990*/  SEL R4, R4, 0xffffffc0, !P2 ;  /* 0xffffffc004047807 */ /* 0x000fc80005000000 */
[----:B------:R-:W-:Y:S01]  /*c9a0*/  SEL R3, R3, 0xffffffe0, !P1 ;  /* 0xffffffe003037807 */ /* 0x000fe20004800000 */
[----:B----4-:R-:W-:-:S06]  /*c9b0*/  ULEA UR6, UR6, UR7, 0x18 ;  /* 0x0000000706067291 */ /* 0x010fcc000f8ec0ff */
[----:B------:R-:W-:Y:S01]  /*c9c0*/  LEA R135, R135, UR6, 0x1 ;  /* 0x0000000687877c11 */ /* 0x000fe2000f8e08ff */
[----:B------:R-:W-:Y:S02]  /*c9d0*/  VIADD R0, R134, UR6 ;  /* 0x0000000686007c36 */ /* 0x000fe40008000000 */
[----:B------:R-:W-:Y:S02]  /*c9e0*/  LDSM.16.M88.4 R68, [R134+UR6+0x4000] ;  /* 0x004000068644783b */ /* 0x000fe40008000200 */
[C-C-:B------:R-:W-:Y:S02]  /*c9f0*/  IMAD.IADD R133, R135.reuse, 0x1, R3.reuse ;  /* 0x0000000187857824 */ /* 0x140fe400078e0203 */
[----:B------:R-:W1:Y:S01]  /*ca00*/  LDSM.16.M88.4 R96, [R135] ;  /* 0x000000008760783b */ /* 0x000e620000000200 */
[C---:B------:R-:W-:Y:S02]  /*ca10*/  IMAD.IADD R129, R0.reuse, 0x1, R3 ;  /* 0x0000000100817824 */ /* 0x040fe400078e0203 */
[--C-:B------:R-:W-:Y:S01]  /*ca20*/  IMAD.IADD R128, R0, 0x1, R4.reuse ;  /* 0x0000000100807824 */ /* 0x100fe200078e0204 */
[----:B------:R-:W4:Y:S01]  /*ca30*/  LDSM.16.M88.4 R60, [R134+UR6+0x4800] ;  /* 0x00480006863c783b */ /* 0x000f220008000200 */
[----:B------:R-:W-:-:S02]  /*ca40*/  IMAD.IADD R132, R135, 0x1, R4 ;  /* 0x0000000187847824 */ /* 0x000fc400078e0204 */
[C---:B------:R-:W-:Y:S01]  /*ca50*/  IMAD.IADD R127, R3.reuse, 0x1, R128 ;  /* 0x00000001037f7824 */ /* 0x040fe200078e0280 */
[----:B------:R-:W4:Y:S01]  /*ca60*/  LDSM.16.M88.4 R52, [R134+UR6+0x5000] ;  /* 0x005000068634783b */ /* 0x000f220008000200 */
[----:B------:R-:W-:-:S03]  /*ca70*/  IMAD.IADD R131, R3, 0x1, R132 ;  /* 0x0000000103837824 */ /* 0x000fc600078e0284 */
[----:B------:R-:W-:Y:S04]  /*ca80*/  LDSM.16.M88.4 R8, [R133] ;  /* 0x000000008508783b */ /* 0x000fe80000000200 */
[----:B------:R-:W4:Y:S04]  /*ca90*/  LDSM.16.M88.4 R36, [R129+0x4000] ;  /* 0x004000008124783b */ /* 0x000f280000000200 */
[----:B------:R-:W4:Y:S04]  /*caa0*/  LDSM.16.M88.4 R32, [R134+UR6+0x5800] ;  /* 0x005800068620783b */ /* 0x000f280008000200 */
[----:B------:R-:W4:Y:S04]  /*cab0*/  LDSM.16.M88.4 R16, [R129+0x4800] ;  /* 0x004800008110783b */ /* 0x000f280000000200 */
[----:B------:R-:W4:Y:S04]  /*cac0*/  LDSM.16.M88.4 R12, [R129+0x5000] ;  /* 0x00500000810c783b */ /* 0x000f280000000200 */
[----:B------:R-:W-:Y:S04]  /*cad0*/  LDSM.16.M88.4 R92, [R132] ;  /* 0x00000000845c783b */ /* 0x000fe80000000200 */
[----:B------:R-:W4:Y:S01]  /*cae0*/  LDSM.16.M88.4 R120, [R128+0x4000] ;  /* 0x004000008078783b */ /* 0x000f220000000200 */
[C---:B-1----:R-:W-:Y:S03]  /*caf0*/  HMMA.16816.F32.BF16 R20, R96.reuse, R68, RZ ;  /* 0x000000446014723c */ /* 0x042fe600000418ff */
[----:B------:R-:W1:Y:S04]  /*cb00*/  LDSM.16.M88.4 R112, [R129+0x5800] ;  /* 0x005800008170783b */ /* 0x000e680000000200 */
[----:B------:R-:W1:Y:S01]  /*cb10*/  LDSM.16.M88.4 R88, [R128+0x4800] ;  /* 0x004800008058783b */ /* 0x000e620000000200 */
[C---:B------:R-:W-:Y:S03]  /*cb20*/  HMMA.16816.F32.BF16 R68, R96.reuse, R70, RZ ;  /* 0x000000466044723c */ /* 0x040fe600000418ff */
[----:B------:R-:W1:Y:S04]  /*cb30*/  LDSM.16.M88.4 R84, [R128+0x5000] ;  /* 0x005000008054783b */ /* 0x000e680000000200 */
[----:B------:R-:W-:Y:S01]  /*cb40*/  LDSM.16.M88.4 R44, [R131] ;  /* 0x00000000832c783b */ /* 0x000fe20000000200 */
[C---:B----4-:R-:W-:Y:S03]  /*cb50*/  HMMA.16816.F32.BF16 R64, R96.reuse, R60, RZ ;  /* 0x0000003c6040723c */ /* 0x050fe600000418ff */
[----:B------:R-:W4:Y:S04]  /*cb60*/  LDSM.16.M88.4 R108, [R127+0x4000] ;  /* 0x004000007f6c783b */ /* 0x000f280000000200 */
[----:B------:R-:W4:Y:S01]  /*cb70*/  LDSM.16.M88.4 R80, [R128+0x5800] ;  /* 0x005800008050783b */ /* 0x000f220000000200 */
[C---:B------:R-:W-:Y:S03]  /*cb80*/  HMMA.16816.F32.BF16 R56, R96.reuse, R52, RZ ;  /* 0x000000346038723c */ /* 0x040fe600000418ff */
[----:B------:R-:W-:Y:S04]  /*cb90*/  LDSM.16.M88.4 R40, [R127+0x4800] ;  /* 0x004800007f28783b */ /* 0x000fe80000000200 */
[----:B------:R-:W-:Y:S01]  /*cba0*/  LDSM.16.M88.4 R28, [R135+0x2000] ;  /* 0x00200000871c783b */ /* 0x000fe20000000200 */
[C---:B------:R-:W-:Y:S03]  /*cbb0*/  HMMA.16816.F32.BF16 R60, R96.reuse, R62, RZ ;  /* 0x0000003e603c723c */ /* 0x040fe600000418ff */
[----:B------:R-:W-:Y:S05]  /*cbc0*/  LDSM.16.M88.4 R24, [R134+UR6+0x6000] ;  /* 0x006000068618783b */ /* 0x000fea0008000200 */
[----:B------:R-:W-:Y:S08]  /*cbd0*/  HMMA.16816.F32.BF16 R52, R96, R54, RZ ;  /* 0x000000366034723c */ /* 0x000ff000000418ff */
[C---:B------:R-:W-:Y:S08]  /*cbe0*/  HMMA.16816.F32.BF16 R20, R8.reuse, R36, R20 ;  /* 0x000000240814723c */ /* 0x040ff00000041814 */
[----:B------:R-:W-:Y:S01]  /*cbf0*/  HMMA.16816.F32.BF16 R68, R8, R38, R68 ;  /* 0x000000260844723c */ /* 0x000fe20000041844 */
[----:B------:R-:W4:Y:S07]  /*cc00*/  LDSM.16.M88.4 R36, [R127+0x5000] ;  /* 0x005000007f24783b */ /* 0x000f2e0000000200 */
[C---:B------:R-:W-:Y:S08]  /*cc10*/  HMMA.16816.F32.BF16 R48, R96.reuse, R32, RZ ;  /* 0x000000206030723c */ /* 0x040ff000000418ff */
[----:B------:R-:W-:Y:S01]  /*cc20*/  HMMA.16816.F32.BF16 R96, R96, R34, RZ ;  /* 0x000000226060723c */ /* 0x000fe200000418ff */
[----:B------:R-:W3:Y:S07]  /*cc30*/  LDSM.16.M88.4 R32, [R127+0x5800] ;  /* 0x005800007f20783b */ /* 0x000eee0000000200 */
[C---:B------:R-:W-:Y:S08]  /*cc40*/  HMMA.16816.F32.BF16 R64, R8.reuse, R16, R64 ;  /* 0x000000100840723c */ /* 0x040ff00000041840 */
[C---:B------:R-:W-:Y:S01]  /*cc50*/  HMMA.16816.F32.BF16 R60, R8.reuse, R18, R60 ;  /* 0x00000012083c723c */ /* 0x040fe2000004183c */
[----:B------:R-:W-:Y:S07]  /*cc60*/  LDSM.16.M88.4 R16, [R133+0x2000] ;  /* 0x002000008510783b */ /* 0x000fee0000000200 */
[C---:B------:R-:W-:Y:S08]  /*cc70*/  HMMA.16816.F32.BF16 R56, R8.reuse, R12, R56 ;  /* 0x0000000c0838723c */ /* 0x040ff00000041838 */
[----:B------:R-:W-:Y:S01]  /*cc80*/  HMMA.16816.F32.BF16 R52, R8, R14, R52 ;  /* 0x0000000e0834723c */ /* 0x000fe20000041834 */
[----:B------:R-:W-:Y:S07]  /*cc90*/  LDSM.16.M88.4 R12, [R129+0x6000] ;  /* 0x00600000810c783b */ /* 0x000fee0000000200 */
[C---:B------:R-:W-:Y:S08]  /*cca0*/  HMMA.16816.F32.BF16 R20, R92.reuse, R120, R20 ;  /* 0x000000785c14723c */ /* 0x040ff00000041814 */
[----:B------:R-:W-:Y:S08]  /*ccb0*/  HMMA.16816.F32.BF16 R68, R92, R122, R68 ;  /* 0x0000007a5c44723c */ /* 0x000ff00000041844 */
[C---:B-1----:R-:W-:Y:S08]  /*ccc0*/  HMMA.16816.F32.BF16 R48, R8.reuse, R112, R48 ;  /* 0x000000700830723c */ /* 0x042ff00000041830 */
[----:B------:R-:W-:Y:S01]  /*ccd0*/  HMMA.16816.F32.BF16 R96, R8, R114, R96 ;  /* 0x000000720860723c */ /* 0x000fe20000041860 */
[----:B------:R-:W-:Y:S07]  /*cce0*/  LDSM.16.M88.4 R8, [R132+0x2000] ;  /* 0x002000008408783b */ /* 0x000fee0000000200 */
[C---:B------:R-:W-:Y:S08]  /*ccf0*/  HMMA.16816.F32.BF16 R64, R92.reuse, R88, R64 ;  /* 0x000000585c40723c */ /* 0x040ff00000041840 */
[C---:B------:R-:W-:Y:S01]  /*cd00*/  HMMA.16816.F32.BF16 R60, R92.reuse, R90, R60 ;  /* 0x0000005a5c3c723c */ /* 0x040fe2000004183c */
[----:B------:R-:W1:Y:S07]  /*cd10*/  LDSM.16.M88.4 R88, [R134+UR6+0x6800] ;  /* 0x006800068658783b */ /* 0x000e6e0008000200 */
[C---:B------:R-:W-:Y:S08]  /*cd20*/  HMMA.16816.F32.BF16 R56, R92.reuse, R84, R56 ;  /* 0x000000545c38723c */ /* 0x040ff00000041838 */
[----:B------:R-:W-:Y:S08]  /*cd30*/  HMMA.16816.F32.BF16 R52, R92, R86, R52 ;  /* 0x000000565c34723c */ /* 0x000ff00000041834 */
[C---:B----4-:R-:W-:Y:S08]  /*cd40*/  HMMA.16816.F32.BF16 R20, R44.reuse, R108, R20 ;  /* 0x0000006c2c14723c */ /* 0x050ff00000041814 */
[----:B------:R-:W-:Y:S01]  /*cd50*/  HMMA.16816.F32.BF16 R68, R44, R110, R68 ;  /* 0x0000006e2c44723c */ /* 0x000fe20000041844 */
[----:B------:R-:W-:Y:S07]  /*cd60*/  LDSM.16.M88.4 R108, [R134+UR6+0x7800] ;  /* 0x00780006866c783b */ /* 0x000fee0008000200 */
[C---:B------:R-:W-:Y:S08]  /*cd70*/  HMMA.16816.F32.BF16 R48, R92.reuse, R80, R48 ;  /* 0x000000505c30723c */ /* 0x040ff00000041830 */
[----:B------:R-:W-:Y:S01]  /*cd80*/  HMMA.16816.F32.BF16 R96, R92, R82, R96 ;  /* 0x000000525c60723c */ /* 0x000fe20000041860 */
[----:B------:R-:W-:Y:S04]  /*cd90*/  LDSM.16.M88.4 R92, [R129+0x6800] ;  /* 0x00680000815c783b */ /* 0x000fe80000000200 */
[----:B------:R-:W-:Y:S03]  /*cda0*/  LDSM.16.M88.4 R80, [R127+0x6000] ;  /* 0x006000007f50783b */ /* 0x000fe60000000200 */
[C---:B------:R-:W-:Y:S08]  /*cdb0*/  HMMA.16816.F32.BF16 R56, R44.reuse, R36, R56 ;  /* 0x000000242c38723c */ /* 0x040ff00000041838 */
[C---:B------:R-:W-:Y:S01]  /*cdc0*/  HMMA.16816.F32.BF16 R52, R44.reuse, R38, R52 ;  /* 0x000000262c34723c */ /* 0x040fe20000041834 */
[----:B------:R-:W4:Y:S07]  /*cdd0*/  LDSM.16.M88.4 R36, [R134+UR6+0x7000] ;  /* 0x007000068624783b */ /* 0x000f2e0008000200 */
[C---:B------:R-:W-:Y:S08]  /*cde0*/  HMMA.16816.F32.BF16 R64, R44.reuse, R40, R64 ;  /* 0x000000282c40723c */ /* 0x040ff00000041840 */
[----:B------:R-:W-:Y:S01]  /*cdf0*/  HMMA.16816.F32.BF16 R60, R44, R42, R60 ;  /* 0x0000002a2c3c723c */ /* 0x000fe2000004183c */
[----:B------:R-:W-:Y:S07]  /*ce00*/  LDSM.16.M88.4 R40, [R131+0x2000] ;  /* 0x002000008328783b */ /* 0x000fee0000000200 */
[C---:B------:R-:W-:Y:S01]  /*ce10*/  HMMA.16816.F32.BF16 R84, R28.reuse, R24, R20 ;  /* 0x000000181c54723c */ /* 0x040fe20000041814 */
[----:B------:R-:W2:Y:S07]  /*ce20*/  LDSM.16.M88.4 R20, [R128+0x6000] ;  /* 0x006000008014783b */ /* 0x000eae0000000200 */
[----:B------:R-:W-:Y:S01]  /*ce30*/  HMMA.16816.F32.BF16 R68, R28, R26, R68 ;  /* 0x0000001a1c44723c */ /* 0x000fe20000041844 */
[----:B------:R-:W2:Y:S07]  /*ce40*/  LDSM.16.M88.4 R24, [R129+0x7000] ;  /* 0x007000008118783b */ /* 0x000eae0000000200 */
[C---:B---3--:R-:W-:Y:S08]  /*ce50*/  HMMA.16816.F32.BF16 R48, R44.reuse, R32, R48 ;  /* 0x000000202c30723c */ /* 0x048ff00000041830 */
[----:B------:R-:W-:Y:S01]  /*ce60*/  HMMA.16816.F32.BF16 R96, R44, R34, R96 ;  /* 0x000000222c60723c */ /* 0x000fe20000041860 */
[----:B------:R-:W3:Y:S04]  /*ce70*/  LDSM.16.M88.4 R32, [R128+0x6800] ;  /* 0x006800008020783b */ /* 0x000ee80000000200 */
[----:B------:R-:W3:Y:S03]  /*ce80*/  LDSM.16.M88.4 R44, [R129+0x7800] ;  /* 0x00780000812c783b */ /* 0x000ee60000000200 */
[C---:B-1----:R-:W-:Y:S08]  /*ce90*/  HMMA.16816.F32.BF16 R64, R28.reuse, R88, R64 ;  /* 0x000000581c40723c */ /* 0x042ff00000041840 */
[----:B------:R-:W-:Y:S08]  /*cea0*/  HMMA.16816.F32.BF16 R60, R28, R90, R60 ;  /* 0x0000005a1c3c723c */ /* 0x000ff0000004183c */
[C---:B------:R-:W-:Y:S08]  /*ceb0*/  HMMA.16816.F32.BF16 R84, R16.reuse, R12, R84 ;  /* 0x0000000c1054723c */ /* 0x040ff00000041854 */
[----:B------:R-:W-:Y:S01]  /*cec0*/  HMMA.16816.F32.BF16 R68, R16, R14, R68 ;  /* 0x0000000e1044723c */ /* 0x000fe20000041844 */
[----:B------:R-:W1:Y:S07]  /*ced0*/  LDSM.16.M88.4 R12, [R127+0x6800] ;  /* 0x006800007f0c783b */ /* 0x000e6e0000000200 */
[C---:B----4-:R-:W-:Y:S08]  /*cee0*/  HMMA.16816.F32.BF16 R56, R28.reuse, R36, R56 ;  /* 0x000000241c38723c */ /* 0x050ff00000041838 */
[----:B------:R-:W-:Y:S08]  /*cef0*/  HMMA.16816.F32.BF16 R52, R28, R38, R52 ;  /* 0x000000261c34723c */ /* 0x000ff00000041834 */
[C---:B------:R-:W-:Y:S08]  /*cf00*/  HMMA.16816.F32.BF16 R64, R16.reuse, R92, R64 ;  /* 0x0000005c1040723c */ /* 0x040ff00000041840 */
[----:B------:R-:W-:Y:S08]  /*cf10*/  HMMA.16816.F32.BF16 R60, R16, R94, R60 ;  /* 0x0000005e103c723c */ /* 0x000ff0000004183c */
[----:B--2---:R-:W-:Y:S08]  /*cf20*/  HMMA.16816.F32.BF16 R84, R8, R20, R84 ;  /* 0x000000140854723c */ /* 0x004ff00000041854 */
[C---:B------:R-:W-:Y:S08]  /*cf30*/  HMMA.16816.F32.BF16 R48, R28.reuse, R108, R48 ;  /* 0x0000006c1c30723c */ /* 0x040ff00000041830 */
[----:B------:R-:W-:Y:S08]  /*cf40*/  HMMA.16816.F32.BF16 R96, R28, R110, R96 ;  /* 0x0000006e1c60723c */ /* 0x000ff00000041860 */
[----:B------:R-:W-:Y:S01]  /*cf50*/  HMMA.16816.F32.BF16 R68, R8, R22, R68 ;  /* 0x000000160844723c */ /* 0x000fe20000041844 */
[----:B------:R-:W2:Y:S07]  /*cf60*/  LDSM.16.M88.4 R20, [R128+0x7000] ;  /* 0x007000008014783b */ /* 0x000eae0000000200 */
[C---:B------:R-:W-:Y:S08]  /*cf70*/  HMMA.16816.F32.BF16 R56, R16.reuse, R24, R56 ;  /* 0x000000181038723c */ /* 0x040ff00000041838 */
[----:B------:R-:W-:Y:S01]  /*cf80*/  HMMA.16816.F32.BF16 R52, R16, R26, R52 ;  /* 0x0000001a1034723c */ /* 0x000fe20000041834 */
[----:B------:R-:W4:Y:S07]  /*cf90*/  LDSM.16.M88.4 R24, [R128+0x7800] ;  /* 0x007800008018783b */ /* 0x000f2e0000000200 */
[C---:B---3--:R-:W-:Y:S08]  /*cfa0*/  HMMA.16816.F32.BF16 R64, R8.reuse, R32, R64 ;  /* 0x000000200840723c */ /* 0x048ff00000041840 */
[----:B------:R-:W-:Y:S08]  /*cfb0*/  HMMA.16816.F32.BF16 R60, R8, R34, R60 ;  /* 0x00000022083c723c */ /* 0x000ff0000004183c */
[C---:B------:R-:W-:Y:S08]  /*cfc0*/  HMMA.16816.F32.BF16 R48, R16.reuse, R44, R48 ;  /* 0x0000002c1030723c */ /* 0x040ff00000041830 */
[----:B------:R-:W-:Y:S01]  /*cfd0*/  HMMA.16816.F32.BF16 R96, R16, R46, R96 ;  /* 0x0000002e1060723c */ /* 0x000fe20000041860 */
[----:B------:R-:W3:Y:S07]  /*cfe0*/  LDSM.16.M88.4 R16, [R127+0x7000] ;  /* 0x007000007f10783b */ /* 0x000eee0000000200 */
[C---:B-1----:R-:W-:Y:S08]  /*cff0*/  HMMA.16816.F32.BF16 R64, R40.reuse, R12, R64 ;  /* 0x0000000c2840723c */ /* 0x042ff00000041840 */
[----:B------:R-:W-:Y:S01]  /*d000*/  HMMA.16816.F32.BF16 R60, R40, R14, R60 ;  /* 0x0000000e283c723c */ /* 0x000fe2000004183c */
[----:B------:R-:W1:Y:S01]  /*d010*/  LDSM.16.M88.4 R12, [R127+0x7800] ;  /* 0x007800007f0c783b */ /* 0x000e620000000200 */
[----:B------:R-:W-:-:S06]  /*d020*/  DEPBAR.LE SB0, 0x0 ;  /* 0x000080000000791a */ /* 0x000fcc0000000000 */
[----:B--2---:R-:W-:Y:S08]  /*d030*/  HMMA.16816.F32.BF16 R56, R8, R20, R56 ;  /* 0x000000140838723c */ /* 0x004ff00000041838 */
[----:B------:R-:W-:Y:S05]  /*d040*/  HMMA.16816.F32.BF16 R84, R40, R80, R84 ;  /* 0x000000502854723c */ /* 0x000fea0000041854 */
[-C--:B------:R-:W-:Y:S01]  /*d050*/  FMUL.FTZ R61, R61, R2.reuse ;  /* 0x000000023d3d7220 */ /* 0x080fe20000410000 */
[-C--:B------:R-:W-:Y:S01]  /*d060*/  FMUL.FTZ R60, R60, R2.reuse ;  /* 0x000000023c3c7220 */ /* 0x080fe20000410000 */
[-C--:B------:R-:W-:Y:S01]  /*d070*/  FMUL.FTZ R63, R63, R2.reuse ;  /* 0x000000023f3f7220 */ /* 0x080fe20000410000 */
[----:B------:R-:W-:Y:S05]  /*d080*/  HMMA.16816.F32.BF16 R52, R8, R22, R52 ;  /* 0x000000160834723c */ /* 0x000fea0000041834 */
[----:B------:R-:W-:Y:S01]  /*d090*/  SHF.R.U32.HI R23, RZ, 0x2, R145 ;  /* 0x00000002ff177819 */ /* 0x000fe20000011691 */
[----:B------:R-:W-:-:S03]  /*d0a0*/  FMUL.FTZ R22, R64, R2 ;  /* 0x0000000240167220 */ /* 0x000fc60000410000 */
[----:B------:R-:W-:Y:S01]  /*d0b0*/  LOP3.LUT R23, R23, 0x7, RZ, 0xc0, !PT ;  /* 0x0000000717177812 */ /* 0x000fe200078ec0ff */
[----:B------:R-:W-:Y:S02]  /*d0c0*/  HMMA.16816.F32.BF16 R68, R40, R82, R68 ;  /* 0x000000522844723c */ /* 0x000fe40000041844 */
[----:B------:R-:W-:Y:S03]  /*d0d0*/  MUFU.TANH R22, R22 ;  /* 0x0000001600167308 */ /* 0x000fe60000002400 */
[-C--:B------:R-:W-:Y:S01]  /*d0e0*/  FMUL.FTZ R29, R85, R2.reuse ;  /* 0x00000002551d7220 */ /* 0x080fe20000410000 */
[-C--:B------:R-:W-:Y:S01]  /*d0f0*/  FMUL.FTZ R28, R84, R2.reuse ;  /* 0x00000002541c7220 */ /* 0x080fe20000410000 */
[-C--:B------:R-:W-:Y:S01]  /*d100*/  FMUL.FTZ R30, R87, R2.reuse ;  /* 0x00000002571e7220 */ /* 0x080fe20000410000 */
[-C--:B------:R-:W-:Y:S01]  /*d110*/  FMUL.FTZ R0, R86, R2.reuse ;  /* 0x0000000256007220 */ /* 0x080fe20000410000 */
[----:B----4-:R-:W-:Y:S05]  /*d120*/  HMMA.16816.F32.BF16 R48, R8, R24, R48 ;  /* 0x000000180830723c */ /* 0x010fea0000041830 */
[----:B------:R-:W-:Y:S01]  /*d130*/  IMAD.SHL.U32 R24, R145, 0x2, RZ ;  /* 0x0000000291187824 */ /* 0x000fe200078e00ff */
[----:B------:R-:W2:Y:S02]  /*d140*/  MUFU.TANH R29, R29 ;  /* 0x0000001d001d7308 */ /* 0x000ea40000002400 */
[----:B---3--:R-:W-:Y:S05]  /*d150*/  HMMA.16816.F32.BF16 R56, R40, R16, R56 ;  /* 0x000000102838723c */ /* 0x008fea0000041838 */
[----:B------:R-:W-:Y:S01]  /*d160*/  SHF.R.U32.HI R17, RZ, 0x1, R145 ;  /* 0x00000001ff117819 */ /* 0x000fe20000011691 */
[-C--:B------:R-:W-:Y:S01]  /*d170*/  FMUL.FTZ R16, R65, R2.reuse ;  /* 0x0000000241107220 */ /* 0x080fe20000410000 */
[-C--:B------:R-:W-:Y:S01]  /*d180*/  FMUL.FTZ R21, R69, R2.reuse ;  /* 0x0000000245157220 */ /* 0x080fe20000410000 */
[-C--:B------:R-:W-:Y:S01]  /*d190*/  FMUL.FTZ R20, R68, R2.reuse ;  /* 0x0000000244147220 */ /* 0x080fe20000410000 */
[----:B------:R-:W-:Y:S01]  /*d1a0*/  LOP3.LUT R25, R17, 0x1f0, RZ, 0xc0, !PT ;  /* 0x000001f011197812 */ /* 0x000fe200078ec0ff */
[----:B------:R-:W-:Y:S01]  /*d1b0*/  MUFU.TANH R28, R28 ;  /* 0x0000001c001c7308 */ /* 0x000fe20000002400 */
[-C--:B------:R-:W-:Y:S01]  /*d1c0*/  FMUL.FTZ R70, R70, R2.reuse ;  /* 0x0000000246467220 */ /* 0x080fe20000410000 */
[----:B------:R-:W-:Y:S05]  /*d1d0*/  HMMA.16816.F32.BF16 R96, R8, R26, R96 ;  /* 0x0000001a0860723c */ /* 0x000fea0000041860 */
[----:B------:R-:W-:Y:S01]  /*d1e0*/  IADD3 R23, PT, PT, R148, R23, R25 ;  /* 0x0000001794177210 */ /* 0x000fe20007ffe019 */
[----:B------:R-:W-:Y:S01]  /*d1f0*/  FMUL.FTZ R71, R71, R2 ;  /* 0x0000000247477220 */ /* 0x000fe20000410000 */
[----:B------:R-:W3:Y:S01]  /*d200*/  MUFU.TANH R21, R21 ;  /* 0x0000001500157308 */ /* 0x000ee20000002400 */
[----:B------:R-:W-:Y:S05]  /*d210*/  HMMA.16816.F32.BF16 R52, R40, R18, R52 ;  /* 0x000000122834723c */ /* 0x000fea0000041834 */
[----:B------:R-:W-:-:S02]  /*d220*/  LOP3.LUT R19, R24, 0x6, RZ, 0xc0, !PT ;  /* 0x0000000618137812 */ /* 0x000fc400078ec0ff */
[----:B------:R-:W-:Y:S01]  /*d230*/  IADD3 R24, PT, PT, R76, -R151, -R7 ;  /* 0x800000974c187210 */ /* 0x000fe20007ffe807 */
[----:B------:R-:W-:Y:S01]  /*d240*/  FMUL.FTZ R57, R57, R2 ;  /* 0x0000000239397220 */ /* 0x000fe20000410000 */
[----:B------:R-:W-:Y:S01]  /*d250*/  IADD3 R18, PT, PT, R6, R76, -R151 ;  /* 0x0000004c06127210 */ /* 0x000fe20007ffe897 */
[----:B------:R-:W-:Y:S01]  /*d260*/  IMAD.IADD R106, R104, 0x1, R19 ;  /* 0x00000001686a7824 */ /* 0x000fe200078e0213 */
[----:B------:R-:W4:Y:S01]  /*d270*/  MUFU.TANH R20, R20 ;  /* 0x0000001400147308 */ /* 0x000f220000002400 */
[C---:B------:R-:W-:Y:S01]  /*d280*/  IMAD.IADD R7, R23.reuse, 0x1, R24 ;  /* 0x0000000117077824 */ /* 0x040fe200078e0218 */
[C---:B-1----:R-:W-:Y:S03]  /*d290*/  HMMA.16816.F32.BF16 R48, R40.reuse, R12, R48 ;  /* 0x0000000c2830723c */ /* 0x042fe60000041830 */
[----:B------:R-:W-:Y:S02]  /*d2a0*/  IMAD.IADD R23, R23, 0x1, R18 ;  /* 0x0000000117177824 */ /* 0x000fe400078e0212 */
[----:B------:R-:W-:Y:S01]  /*d2b0*/  FMUL.FTZ R8, R56, R2 ;  /* 0x0000000238087220 */ /* 0x000fe20000410000 */
[C---:B------:R-:W-:Y:S01]  /*d2c0*/  VIADD R10, R106.reuse, 0x1 ;  /* 0x000000016a0a7836 */ /* 0x040fe20000000000 */
[C---:B------:R-:W-:Y:S01]  /*d2d0*/  ISETP.GT.AND P6, PT, R7.reuse, R106, PT ;  /* 0x0000006a0700720c */ /* 0x040fe20003fc4270 */
[----:B------:R-:W-:Y:S01]  /*d2e0*/  VIADD R9, R7, 0x8 ;  /* 0x0000000807097836 */ /* 0x000fe20000000000 */
[----:B------:R-:W1:Y:S01]  /*d2f0*/  MUFU.TANH R16, R16 ;  /* 0x0000001000107308 */ /* 0x000e620000002400 */
[--C-:B------:R-:W-:Y:S01]  /*d300*/  VIADDMNMX R159, R23, 0x1, R76.reuse, PT ;  /* 0x00000001179f7846 */ /* 0x100fe2000380014c */
[----:B------:R-:W-:Y:S03]  /*d310*/  HMMA.16816.F32.BF16 R96, R40, R14, R96 ;  /* 0x0000000e2860723c */ /* 0x000fe60000041860 */
[----:B------:R-:W-:Y:S01]  /*d320*/  ISETP.GT.AND P1, PT, R7, R10, PT ;  /* 0x0000000a0700720c */ /* 0x000fe20003f24270 */
[----:B------:R-:W-:Y:S01]  /*d330*/  VIADD R42, R106, 0x9 ;  /* 0x000000096a2a7836 */ /* 0x000fe20000000000 */
[----:B------:R-:W-:Y:S01]  /*d340*/  ISETP.GE.AND P5, PT, R10, R159, PT ;  /* 0x0000009f0a00720c */ /* 0x000fe20003fa6270 */
[C---:B------:R-:W-:Y:S01]  /*d350*/  VIADD R18, R106.reuse, 0x8 ;  /* 0x000000086a127836 */ /* 0x040fe20000000000 */
[----:B--2---:R-:W-:Y:S01]  /*d360*/  FSEL R27, R29, -INF , !P1 ;  /* 0xff8000001d1b7808 */ /* 0x004fe20004800000 */
[----:B------:R-:W2:Y:S01]  /*d370*/  MUFU.TANH R6, R61 ;  /* 0x0000003d00067308 */ /* 0x000ea20000002400 */
[----:B------:R-:W-:Y:S01]  /*d380*/  VIADDMNMX R157, R23, 0x9, R76, PT ;  /* 0x00000009179d7846 */ /* 0x000fe2000380014c */
[----:B------:R-:W-:Y:S01]  /*d390*/  VIADD R38, R106, 0x11 ;  /* 0x000000116a267836 */ /* 0x000fe20000000000 */
[----:B------:R-:W-:Y:S01]  /*d3a0*/  FSEL R27, R27, -INF , !P5 ;  /* 0xff8000001b1b7808 */ /* 0x000fe20006800000 */
[----:B------:R-:W-:Y:S01]  /*d3b0*/  FMUL.FTZ R53, R53, R2 ;  /* 0x0000000235357220 */ /* 0x000fe20000410000 */
[----:B------:R-:W-:Y:S01]  /*d3c0*/  ISETP.GT.AND P0, PT, R9, R10, PT ;  /* 0x0000000a0900720c */ /* 0x000fe20003f04270 */
[----:B------:R-:W-:Y:S01]  /*d3d0*/  FMUL.FTZ R11, R52, R2 ;  /* 0x00000002340b7220 */ /* 0x000fe20000410000 */
[----:B------:R-:W-:Y:S01]  /*d3e0*/  ISETP.GE.AND P3, PT, R10, R157, PT ;  /* 0x0000009d0a00720c */ /* 0x000fe20003f66270 */
[----:B------:R-:W2:Y:S01]  /*d3f0*/  MUFU.TANH R17, R60 ;  /* 0x0000003c00117308 */ /* 0x000ea20000002400 */
[C---:B------:R-:W-:Y:S01]  /*d400*/  ISETP.GT.AND P5, PT, R7.reuse, R42, PT ;  /* 0x0000002a0700720c */ /* 0x040fe20003fa4270 */
[C---:B------:R-:W-:Y:S01]  /*d410*/  VIADD R40, R106.reuse, 0x10 ;  /* 0x000000106a287836 */ /* 0x040fe20000000000 */
[----:B------:R-:W-:Y:S01]  /*d420*/  ISETP.GT.AND P2, PT, R7, R18, PT ;  /* 0x000000120700720c */ /* 0x000fe20003f44270 */
[----:B------:R-:W-:Y:S01]  /*d430*/  VIADD R34, R106, 0x19 ;  /* 0x000000196a227836 */ /* 0x000fe20000000000 */
[----:B---3--:R-:W-:Y:S01]  /*d440*/  FSEL R21, R21, -INF , !P5 ;  /* 0xff80000015157808 */ /* 0x008fe20006800000 */
[----:B------:R-:W-:Y:S01]  /*d450*/  FMUL.FTZ R49, R49, R2 ;  /* 0x0000000231317220 */ /* 0x000fe20000410000 */
[C---:B------:R-:W-:Y:S01]  /*d460*/  ISETP.GT.AND P5, PT, R7.reuse, R38, PT ;  /* 0x000000260700720c */ /* 0x040fe20003fa4270 */
[----:B------:R-:W3:Y:S01]  /*d470*/  MUFU.TANH R10, R57 ;  /* 0x00000039000a7308 */ /* 0x000ee20000002400 */
[----:B----4-:R-:W-:Y:S01]  /*d480*/  FSEL R20, R20, -INF , !P2 ;  /* 0xff80000014147808 */ /* 0x010fe20005000000 */
[----:B------:R-:W-:Y:S01]  /*d490*/  VIADD R36, R106, 0x18 ;  /* 0x000000186a247836 */ /* 0x000fe20000000000 */
[C---:B------:R-:W-:Y:S01]  /*d4a0*/  ISETP.GT.AND P2, PT, R7.reuse, R40, PT ;  /* 0x000000280700720c */ /* 0x040fe20003f44270 */
[----:B------:R-:W-:Y:S01]  /*d4b0*/  FMUL.FTZ R48, R48, R2 ;  /* 0x0000000230307220 */ /* 0x000fe20000410000 */
[----:B-1----:R-:W-:Y:S01]  /*d4c0*/  FSEL R16, R16, -INF , !P5 ;  /* 0xff80000010107808 */ /* 0x002fe20006800000 */
[----:B------:R-:W-:Y:S01]  /*d4d0*/  VIADD R26, R106, 0x21 ;  /* 0x000000216a1a7836 */ /* 0x000fe20000000000 */
[----:B------:R-:W-:Y:S01]  /*d4e0*/  ISETP.GT.AND P5, PT, R7, R34, PT ;  /* 0x000000220700720c */ /* 0x000fe20003fa4270 */
[----:B------:R-:W1:Y:S01]  /*d4f0*/  MUFU.TANH R8, R8 ;  /* 0x0000000800087308 */ /* 0x000e620000002400 */
[----:B------:R-:W-:Y:S01]  /*d500*/  FSEL R22, R22, -INF , !P2 ;  /* 0xff80000016167808 */ /* 0x000fe20005000000 */
[----:B------:R-:W-:Y:S01]  /*d510*/  FMUL.FTZ R97, R97, R2 ;  /* 0x0000000261617220 */ /* 0x000fe20000410000 */
[----:B------:R-:W-:Y:S01]  /*d520*/  FSEL R28, R28, -INF , !P6 ;  /* 0xff8000001c1c7808 */ /* 0x000fe20007000000 */
[----:B------:R-:W-:Y:S01]  /*d530*/  VIADD R32, R106, 0x20 ;  /* 0x000000206a207836 */ /* 0x000fe20000000000 */
[----:B------:R-:W-:Y:S01]  /*d540*/  ISETP.GT.AND P2, PT, R7, R36, PT ;  /* 0x000000240700720c */ /* 0x000fe20003f44270 */
[----:B------:R-:W-:Y:S01]  /*d550*/  FMUL.FTZ R96, R96, R2 ;  /* 0x0000000260607220 */ /* 0x000fe20000410000 */
[----:B------:R-:W-:Y:S01]  /*d560*/  ISETP.GT.AND P4, PT, R9, R18, PT ;  /* 0x000000120900720c */ /* 0x000fe20003f84270 */
[----:B------:R-:W4:Y:S01]  /*d570*/  MUFU.TANH R171, R53 ;  /* 0x0000003500ab7308 */ /* 0x000f220000002400 */
[----:B------:R-:W-:Y:S01]  /*d580*/  ISETP.GE.AND P6, PT, R18, R159, PT ;  /* 0x0000009f1200720c */ /* 0x000fe20003fc6270 */
[----:B------:R-:W-:Y:S01]  /*d590*/  VIADD R24, R106, 0x28 ;  /* 0x000000286a187836 */ /* 0x000fe20000000000 */
[----:B------:R-:W-:Y:S01]  /*d5a0*/  ISETP.GE.AND P1, PT, R18, R157, PT ;  /* 0x0000009d1200720c */ /* 0x000fe20003f26270 */
[----:B------:R-:W-:Y:S01]  /*d5b0*/  VIADD R18, R106, 0x29 ;  /* 0x000000296a127836 */ /* 0x000fe20000000000 */
[----:B--2---:R-:W-:Y:S01]  /*d5c0*/  FSEL R23, R6, -INF , !P5 ;  /* 0xff80000006177808 */ /* 0x004fe20006800000 */
[----:B------:R-:W-:Y:S01]  /*d5d0*/  VIADD R12, R106, 0x31 ;  /* 0x000000316a0c7836 */ /* 0x000fe20000000000 */
[----:B------:R-:W-:Y:S01]  /*d5e0*/  ISETP.GT.AND P5, PT, R7, R26, PT ;  /* 0x0000001a0700720c */ /* 0x000fe20003fa4270 */
[----:B------:R-:W2:Y:S01]  /*d5f0*/  MUFU.TANH R11, R11 ;  /* 0x0000000b000b7308 */ /* 0x000ea20000002400 */
[----:B------:R-:W-:Y:S01]  /*d600*/  FSEL R29, R17, -INF , !P2 ;  /* 0xff800000111d7808 */ /* 0x000fe20005000000 */
[----:B------:R-:W-:Y:S01]  /*d610*/  FMUL.FTZ R13, R66, R2 ;  /* 0x00000002420d7220 */ /* 0x000fe20000410000 */
[----:B------:R-:W-:Y:S01]  /*d620*/  ISETP.GT.AND P2, PT, R7, R32, PT ;  /* 0x000000200700720c */ /* 0x000fe20003f44270 */
[----:B------:R-:W-:Y:S01]  /*d630*/  FMUL.FTZ R15, R67, R2 ;  /* 0x00000002430f7220 */ /* 0x000fe20000410000 */
[----:B---3--:R-:W-:Y:S01]  /*d640*/  FSEL R10, R10, -INF , !P5 ;  /* 0xff8000000a0a7808 */ /* 0x008fe20006800000 */
[----:B------:R-:W-:Y:S01]  /*d650*/  VIADD R14, R106, 0x30 ;  /* 0x000000306a0e7836 */ /* 0x000fe20000000000 */
[C---:B------:R-:W-:Y:S01]  /*d660*/  ISETP.GT.AND P5, PT, R7.reuse, R18, PT ;  /* 0x000000120700720c */ /* 0x040fe20003fa4270 */
[----:B------:R-:W3:Y:S01]  /*d670*/  MUFU.TANH R123, R49 ;  /* 0x00000031007b7308 */ /* 0x000ee20000002400 */
[----:B-1----:R-:W-:Y:S01]  /*d680*/  FSEL R175, R8, -INF , !P2 ;  /* 0xff80000008af7808 */ /* 0x002fe20005000000 */
[C---:B------:R-:W-:Y:S01]  /*d690*/  VIADD R6, R106.reuse, 0x39 ;  /* 0x000000396a067836 */ /* 0x040fe20000000000 */
[----:B------:R-:W-:Y:S01]  /*d6a0*/  ISETP.GT.AND P2, PT, R7, R24, PT ;  /* 0x000000180700720c */ /* 0x000fe20003f44270 */
[----:B------:R-:W-:Y:S01]  /*d6b0*/  VIADD R8, R106, 0x38 ;  /* 0x000000386a087836 */ /* 0x000fe20000000000 */
[----:B----4-:R-:W-:Y:S01]  /*d6c0*/  FSEL R171, R171, -INF , !P5 ;  /* 0xff800000abab7808 */ /* 0x010fe20006800000 */
[----:B------:R-:W-:Y:S01]  /*d6d0*/  FMUL.FTZ R58, R58, R2 ;  /* 0x000000023a3a7220 */ /* 0x000fe20000410000 */
[----:B------:R-:W-:Y:S01]  /*d6e0*/  ISETP.GT.AND P5, PT, R7, R12, PT ;  /* 0x0000000c0700720c */ /* 0x000fe20003fa4270 */
[----:B------:R-:W1:Y:S01]  /*d6f0*/  MUFU.TANH R141, R48 ;  /* 0x00000030008d7308 */ /* 0x000e620000002400 */
[----:B------:R-:W-:Y:S01]  /*d700*/  FSEL R37, R20, -INF , !P6 ;  /* 0xff80000014257808 */ /* 0x000fe20007000000 */
[-C--:B------:R-:W-:Y:S01]  /*d710*/  FMUL.FTZ R20, R62, R2.reuse ;  /* 0x000000023e147220 */ /* 0x080fe20000410000 */
[----:B--2---:R-:W-:Y:S01]  /*d720*/  FSEL R177, R11, -INF , !P2 ;  /* 0xff8000000bb17808 */ /* 0x004fe20005000000 */
[----:B------:R-:W-:Y:S01]  /*d730*/  FMUL.FTZ R59, R59, R2 ;  /* 0x000000023b3b7220 */ /* 0x000fe20000410000 */
[----:B------:R-:W-:Y:S01]  /*d740*/  ISETP.GT.AND P2, PT, R7, R14, PT ;  /* 0x0000000e0700720c */ /* 0x000fe20003f44270 */
[-C--:B------:R-:W-:Y:S01]  /*d750*/  FMUL.FTZ R55, R55, R2.reuse ;  /* 0x0000000237377220 */ /* 0x080fe20000410000 */
[-C--:B------:R-:W-:Y:S01]  /*d760*/  ISETP.GE.AND P6, PT, R40, R159.reuse, PT ;  /* 0x0000009f2800720c */ /* 0x080fe20003fc6270 */
[----:B------:R-:W2:Y:S01]  /*d770*/  MUFU.TANH R121, R97 ;  /* 0x0000006100797308 */ /* 0x000ea20000002400 */
[-C--:B------:R-:W-:Y:S01]  /*d780*/  FMUL.FTZ R50, R50, R2.reuse ;  /* 0x0000000232327220 */ /* 0x080fe20000410000 */
[----:B---3--:R-:W-:Y:S01]  /*d790*/  FSEL R123, R123, -INF , !P5 ;  /* 0xff8000007b7b7808 */ /* 0x008fe20006800000 */
[----:B------:R-:W-:Y:S01]  /*d7a0*/  FMUL.FTZ R99, R99, R2 ;  /* 0x0000000263637220 */ /* 0x000fe20000410000 */
[----:B------:R-:W-:Y:S01]  /*d7b0*/  ISETP.GT.AND P5, PT, R7, R6, PT ;  /* 0x000000060700720c */ /* 0x000fe20003fa4270 */
[-C--:B------:R-:W-:Y:S01]  /*d7c0*/  FMUL.FTZ R98, R98, R2.reuse ;  /* 0x0000000262627220 */ /* 0x080fe20000410000 */
[----:B------:R-:W-:Y:S01]  /*d7d0*/  FSEL R33, R22, -INF , !P6 ;  /* 0xff80000016217808 */ /* 0x000fe20007000000 */
[----:B------:R-:W-:Y:S01]  /*d7e0*/  FMUL.FTZ R22, R54, R2 ;  /* 0x0000000236167220 */ /* 0x000fe20000410000 */
[----:B------:R-:W3:Y:S01]  /*d7f0*/  MUFU.TANH R30, R30 ;  /* 0x0000001e001e7308 */ /* 0x000ee20000002400 */
[----:B------:R-:W-:-:S02]  /*d800*/  ISETP.GE.AND P6, PT, R36, R159, PT ;  /* 0x0000009f2400720c */ /* 0x000fc40003fc6270 */
[----:B-1----:R-:W-:Y:S02]  /*d810*/  FSEL R141, R141, -INF , !P2 ;  /* 0xff8000008d8d7808 */ /* 0x002fe40005000000 */
[----:B------:R-:W-:Y:S02]  /*d820*/  ISETP.GT.AND P2, PT, R7, R8, PT ;  /* 0x000000080700720c */ /* 0x000fe40003f44270 */
[----:B------:R-:W-:Y:S01]  /*d830*/  FSEL R29, R29, -INF , !P6 ;  /* 0xff8000001d1d7808 */ /* 0x000fe20007000000 */
[----:B------:R-:W1:Y:S01]  /*d840*/  MUFU.TANH R122, R96 ;  /* 0x00000060007a7308 */ /* 0x000e620000002400 */
[-C--:B------:R-:W-:Y:S02]  /*d850*/  ISETP.GE.AND P6, PT, R32, R159.reuse, PT ;  /* 0x0000009f2000720c */ /* 0x080fe40003fc6270 */
[----:B--2---:R-:W-:Y:S02]  /*d860*/  FSEL R121, R121, -INF , !P5 ;  /* 0xff80000079797808 */ /* 0x004fe40006800000 */
[----:B------:R-:W-:-:S02]  /*d870*/  ISETP.GE.AND P5, PT, R42, R159, PT ;  /* 0x0000009f2a00720c */ /* 0x000fc40003fa6270 */
[----:B------:R-:W-:Y:S01]  /*d880*/  FSEL R175, R175, -INF , !P6 ;  /* 0xff800000afaf7808 */ /* 0x000fe20007000000 */
[----:B------:R-:W2:Y:S01]  /*d890*/  MUFU.TANH R70, R70 ;  /* 0x0000004600467308 */ /* 0x000ea20000002400 */
[----:B------:R-:W-:Y:S02]  /*d8a0*/  FSEL R35, R21, -INF , !P5 ;  /* 0xff80000015237808 */ /* 0x000fe40006800000 */
[----:B---3--:R-:W-:Y:S02]  /*d8b0*/  FSEL R25, R30, -INF , !P0 ;  /* 0xff8000001e197808 */ /* 0x008fe40004000000 */
[----:B------:R-:W-:Y:S02]  /*d8c0*/  ISETP.GE.AND P5, PT, R38, R159, PT ;  /* 0x0000009f2600720c */ /* 0x000fe40003fa6270 */
[----:B------:R-:W-:Y:S01]  /*d8d0*/  FSEL R25, R25, -INF , !P3 ;  /* 0xff80000019197808 */ /* 0x000fe20005800000 */
[----:B------:R-:W3:Y:S01]  /*d8e0*/  MUFU.TANH R71, R71 ;  /* 0x0000004700477308 */ /* 0x000ee20000002400 */
[----:B------:R-:W-:-:S02]  /*d8f0*/  ISETP.GE.AND P0, PT, R42, R157, PT ;  /* 0x0000009d2a00720c */ /* 0x000fc40003f06270 */
[----:B-1----:R-:W-:Y:S02]  /*d900*/  FSEL R122, R122, -INF , !P2 ;  /* 0xff8000007a7a7808 */ /* 0x002fe40005000000 */
[C---:B------:R-:W-:Y:S02]  /*d910*/  ISETP.GT.AND P2, PT, R9.reuse, R42, PT ;  /* 0x0000002a0900720c */ /* 0x040fe40003f44270 */
[----:B------:R-:W-:Y:S01]  /*d920*/  ISETP.GT.AND P3, PT, R9, R40, PT ;  /* 0x000000280900720c */ /* 0x000fe20003f64270 */
[----:B------:R-:W1:Y:S01]  /*d930*/  MUFU.TANH R13, R13 ;  /* 0x0000000d000d7308 */ /* 0x000e620000002400 */
[----:B------:R-:W-:Y:S02]  /*d940*/  FSEL R31, R16, -INF , !P5 ;  /* 0xff800000101f7808 */ /* 0x000fe40006800000 */
[----:B--2---:R-:W-:Y:S02]  /*d950*/  FSEL R11, R70, -INF , !P4 ;  /* 0xff800000460b7808 */ /* 0x004fe40006000000 */
[----:B------:R-:W-:-:S02]  /*d960*/  ISETP.GE.AND P5, PT, R34, R159, PT ;  /* 0x0000009f2200720c */ /* 0x000fc40003fa6270 */
[----:B------:R-:W-:Y:S01]  /*d970*/  FSEL R11, R11, -INF , !P1 ;  /* 0xff8000000b0b7808 */ /* 0x000fe20004800000 */
[----:B------:R-:W2:Y:S01]  /*d980*/  MUFU.TANH R15, R15 ;  /* 0x0000000f000f7308 */ /* 0x000ea20000002400 */
[----:B------:R-:W-:Y:S02]  /*d990*/  ISETP.GT.AND P1, PT, R9, R38, PT ;  /* 0x000000260900720c */ /* 0x000fe40003f24270 */
[----:B---3--:R-:W-:Y:S02]  /*d9a0*/  FSEL R21, R71, -INF , !P2 ;  /* 0xff80000047157808 */ /* 0x008fe40005000000 */
[----:B------:R-:W-:Y:S02]  /*d9b0*/  ISETP.GE.AND P2, PT, R38, R157, PT ;  /* 0x0000009d2600720c */ /* 0x000fe40003f46270 */
[----:B------:R-:W-:Y:S01]  /*d9c0*/  FSEL R21, R21, -INF , !P0 ;  /* 0xff80000015157808 */ /* 0x000fe20004000000 */
[----:B------:R-:W3:Y:S01]  /*d9d0*/  MUFU.TANH R20, R20 ;  /* 0x0000001400147308 */ /* 0x000ee20000002400 */
[----:B------:R-:W-:-:S02]  /*d9e0*/  ISETP.GT.AND P0, PT, R9, R36, PT ;  /* 0x000000240900720c */ /* 0x000fc40003f04270 */
[----:B-1----:R-:W-:Y:S02]  /*d9f0*/  FSEL R19, R13, -INF , !P3 ;  /* 0xff8000000d137808 */ /* 0x002fe40005800000 */
[----:B------:R-:W-:Y:S02]  /*da00*/  FSEL R23, R23, -INF , !P5 ;  /* 0xff80000017177808 */ /* 0x000fe40006800000 */
[----:B------:R-:W-:Y:S01]  /*da10*/  ISETP.GE.AND P5, PT, R26, R159, PT ;  /* 0x0000009f1a00720c */ /* 0x000fe20003fa6270 */
[----:B------:R-:W1:Y:S01]  /*da20*/  MUFU.TANH R16, R58 ;  /* 0x0000003a00107308 */ /* 0x000e620000002400 */
[----:B------:R-:W-:Y:S02]  /*da30*/  ISETP.GE.AND P4, PT, R40, R157, PT ;  /* 0x0000009d2800720c */ /* 0x000fe40003f86270 */
[----:B--2---:R-:W-:Y:S02]  /*da40*/  FSEL R15, R15, -INF , !P1 ;  /* 0xff8000000f0f7808 */ /* 0x004fe40004800000 */
[----:B------:R-:W-:Y:S01]  /*da50*/  FSEL R173, R10, -INF , !P5 ;  /* 0xff8000000aad7808 */ /* 0x000fe20006800000 */
[----:B------:R-:W-:Y:S01]  /*da60*/  FMUL.FTZ R10, R51, R2 ;  /* 0x00000002330a7220 */ /* 0x000fe20000410000 */
[----:B------:R-:W-:Y:S01]  /*da70*/  FSEL R17, R15, -INF , !P2 ;  /* 0xff8000000f117808 */ /* 0x000fe20005000000 */
[----:B------:R-:W2:Y:S01]  /*da80*/  MUFU.TANH R13, R63 ;  /* 0x0000003f000d7308 */ /* 0x000ea20000002400 */
[----:B------:R-:W-:-:S02]  /*da90*/  ISETP.GT.AND P2, PT, R9, R32, PT ;  /* 0x000000200900720c */ /* 0x000fc40003f44270 */
[----:B---3--:R-:W-:Y:S02]  /*daa0*/  FSEL R15, R20, -INF , !P0 ;  /* 0xff800000140f7808 */ /* 0x008fe40004000000 */
[----:B------:R-:W-:Y:S02]  /*dab0*/  FSEL R19, R19, -INF , !P4 ;  /* 0xff80000013137808 */ /* 0x000fe40006000000 */
[-C--:B------:R-:W-:Y:S01]  /*dac0*/  ISETP.GE.AND P3, PT, R36, R157.reuse, PT ;  /* 0x0000009d2400720c */ /* 0x080fe20003f66270 */
[----:B------:R-:W3:Y:S01]  /*dad0*/  MUFU.TANH R20, R59 ;  /* 0x0000003b00147308 */ /* 0x000ee20000002400 */
[----:B------:R-:W-:Y:S02]  /*dae0*/  ISETP.GT.AND P4, PT, R9, R34, PT ;  /* 0x000000220900720c */ /* 0x000fe40003f84270 */
[----:B-1----:R-:W-:Y:S02]  /*daf0*/  FSEL R169, R16, -INF , !P2 ;  /* 0xff80000010a97808 */ /* 0x002fe40005000000 */
[----:B------:R-:W-:-:S02]  /*db00*/  ISETP.GE.AND P1, PT, R34, R157, PT ;  /* 0x0000009d2200720c */ /* 0x000fc40003f26270 */
[----:B------:R-:W-:Y:S01]  /*db10*/  FSEL R15, R15, -INF , !P3 ;  /* 0xff8000000f0f7808 */ /* 0x000fe20005800000 */
[----:B------:R-:W1:Y:S01]  /*db20*/  MUFU.TANH R22, R22 ;  /* 0x0000001600167308 */ /* 0x000e620000002400 */
[----:B------:R-:W-:Y:S02]  /*db30*/  ISETP.GE.AND P0, PT, R32, R157, PT ;  /* 0x0000009d2000720c */ /* 0x000fe40003f06270 */
[----:B--2---:R-:W-:Y:S02]  /*db40*/  FSEL R13, R13, -INF , !P4 ;  /* 0xff8000000d0d7808 */ /* 0x004fe40006000000 */
[----:B------:R-:W-:Y:S02]  /*db50*/  ISETP.GT.AND P3, PT, R9, R26, PT ;  /* 0x0000001a0900720c */ /* 0x000fe40003f64270 */
[----:B------:R-:W-:Y:S01]  /*db60*/  FSEL R13, R13, -INF , !P1 ;  /* 0xff8000000d0d7808 */ /* 0x000fe20004800000 */
[----:B------:R-:W2:Y:S01]  /*db70*/  MUFU.TANH R16, R55 ;  /* 0x0000003700107308 */ /* 0x000ea20000002400 */
[----:B------:R-:W-:-:S02]  /*db80*/  ISETP.GT.AND P1, PT, R9, R24, PT ;  /* 0x000000180900720c */ /* 0x000fc40003f24270 */
[----:B------:R-:W-:Y:S02]  /*db90*/  FSEL R169, R169, -INF , !P0 ;  /* 0xff800000a9a97808 */ /* 0x000fe40004000000 */
[----:B---3--:R-:W-:Y:S02]  /*dba0*/  FSEL R20, R20, -INF , !P3 ;  /* 0xff80000014147808 */ /* 0x008fe40005800000 */
[----:B------:R-:W-:Y:S01]  /*dbb0*/  ISETP.GT.AND P0, PT, R9, R18, PT ;  /* 0x000000120900720c */ /* 0x000fe20003f04270 */
[----:B------:R-:W3:Y:S01]  /*dbc0*/  MUFU.TANH R10, R10 ;  /* 0x0000000a000a7308 */ /* 0x000ee20000002400 */
[C---:B------:R-:W-:Y:S02]  /*dbd0*/  ISETP.GE.AND P5, PT, R18.reuse, R159, PT ;  /* 0x0000009f1200720c */ /* 0x040fe40003fa6270 */
[-C--:B------:R-:W-:Y:S02]  /*dbe0*/  ISETP.GE.AND P3, PT, R18, R157.reuse, PT ;  /* 0x0000009d1200720c */ /* 0x080fe40003f66270 */
[----:B------:R-:W-:-:S02]  /*dbf0*/  ISETP.GE.AND P2, PT, R24, R157, PT ;  /* 0x0000009d1800720c */ /* 0x000fc40003f46270 */
[----:B-1----:R-:W-:Y:S01]  /*dc00*/  FSEL R22, R22, -INF , !P1 ;  /* 0xff80000016167808 */ /* 0x002fe20004800000 */
[----:B------:R-:W1:Y:S01]  /*dc10*/  MUFU.TANH R18, R50 ;  /* 0x0000003200127308 */ /* 0x000e620000002400 */
[----:B------:R-:W-:Y:S02]  /*dc20*/  ISETP.GE.AND P6, PT, R24, R159, PT ;  /* 0x0000009f1800720c */ /* 0x000fe40003fc6270 */
[----:B------:R-:W-:Y:S02]  /*dc30*/  FSEL R165, R22, -INF , !P2 ;  /* 0xff80000016a57808 */ /* 0x000fe40005000000 */
[----:B------:R-:W-:Y:S02]  /*dc40*/  ISETP.GT.AND P2, PT, R9, R12, PT ;  /* 0x0000000c0900720c */ /* 0x000fe40003f44270 */
[----:B------:R-:W-:Y:S01]  /*dc50*/  ISETP.GE.AND P4, PT, R26, R157, PT ;  /* 0x0000009d1a00720c */ /* 0x000fe20003f86270 */
[----:B------:R-:W-:Y:S01]  /*dc60*/  MUFU.TANH R0, R0 ;  /* 0x0000000000007308 */ /* 0x000fe20000002400 */
[----:B--2---:R-:W-:-:S02]  /*dc70*/  FSEL R16, R16, -INF , !P0 ;  /* 0xff80000010107808 */ /* 0x004fc40004000000 */
[----:B------:R-:W-:Y:S02]  /*dc80*/  FSEL R177, R177, -INF , !P6 ;  /* 0xff800000b1b17808 */ /* 0x000fe40007000000 */
[----:B------:R-:W-:Y:S02]  /*dc90*/  ISETP.GE.AND P0, PT, R12, R157, PT ;  /* 0x0000009d0c00720c */ /* 0x000fe40003f06270 */
[----:B---3--:R-:W-:Y:S01]  /*dca0*/  FSEL R10, R10, -INF , !P2 ;  /* 0xff8000000a0a7808 */ /* 0x008fe20005000000 */
[----:B------:R-:W2:Y:S01]  /*dcb0*/  MUFU.TANH R2, R98 ;  /* 0x0000006200027308 */ /* 0x000ea20000002400 */
[----:B------:R-:W-:Y:S02]  /*dcc0*/  ISETP.GE.AND P6, PT, R14, R159, PT ;  /* 0x0000009f0e00720c */ /* 0x000fe40003fc6270 */
[----:B------:R-:W-:Y:S02]  /*dcd0*/  FSEL R167, R20, -INF , !P4 ;  /* 0xff80000014a77808 */ /* 0x000fe40006000000 */
[----:B------:R-:W-:-:S02]  /*dce0*/  ISETP.GT.AND P4, PT, R9, R14, PT ;  /* 0x0000000e0900720c */ /* 0x000fc40003f84270 */
[----:B------:R-:W-:Y:S01]  /*dcf0*/  FSEL R117, R10, -INF , !P0 ;  /* 0xff8000000a757808 */ /* 0x000fe20004000000 */
[----:B------:R-:W3:Y:S01]  /*dd00*/  MUFU.TANH R99, R99 ;  /* 0x0000006300637308 */ /* 0x000ee20000002400 */
[----:B------:R-:W-:Y:S02]  /*dd10*/  FSEL R141, R141, -INF , !P6 ;  /* 0xff8000008d8d7808 */ /* 0x000fe40007000000 */
[----:B------:R-:W-:Y:S02]  /*dd20*/  ISETP.GT.AND P0, PT, R107, R138, PT ;  /* 0x0000008a6b00720c */ /* 0x000fe40003f04270 */
[----:B------:R-:W-:Y:S02]  /*dd30*/  ISETP.GE.AND P6, PT, R8, R159, PT ;  /* 0x0000009f0800720c */ /* 0x000fe40003fc6270 */
[----:B------:R-:W-:Y:S02]  /*dd40*/  ISETP.GE.AND P1, PT, R14, R157, PT ;  /* 0x0000009d0e00720c */ /* 0x000fe40003f26270 */
[----:B-1----:R-:W-:-:S02]  /*dd50*/  FSEL R18, R18, -INF , !P4 ;  /* 0xff80000012127808 */ /* 0x002fc40006000000 */
[----:B------:R-:W-:Y:S02]  /*dd60*/  FSEL R171, R171, -INF , !P5 ;  /* 0xff800000abab7808 */ /* 0x000fe40006800000 */
[----:B------:R-:W-:Y:S02]  /*dd70*/  FSEL R163, R16, -INF , !P3 ;  /* 0xff80000010a37808 */ /* 0x000fe40005800000 */
[----:B------:R-:W-:Y:S02]  /*dd80*/  FSEL R122, R122, -INF , !P6 ;  /* 0xff8000007a7a7808 */ /* 0x000fe40007000000 */
[----:B------:R-:W-:Y:S02]  /*dd90*/  ISETP.GE.AND P5, PT, R12, R159, PT ;  /* 0x0000009f0c00720c */ /* 0x000fe40003fa6270 */
[----:B------:R-:W-:Y:S02]  /*dda0*/  ISETP.GT.AND P3, PT, R9, R8, PT ;  /* 0x000000080900720c */ /* 0x000fe40003f64270 */
[----:B------:R-:W-:-:S02]  /*ddb0*/  FSEL R120, R18, -INF , !P1 ;  /* 0xff80000012787808 */ /* 0x000fc40004800000 */
[C---:B------:R-:W-:Y:S02]  /*ddc0*/  ISETP.GT.AND P6, PT, R9.reuse, R106, PT ;  /* 0x0000006a0900720c */ /* 0x040fe40003fc4270 */
[----:B------:R-:W-:Y:S02]  /*ddd0*/  ISETP.GT.AND P1, PT, R9, R6, PT ;  /* 0x000000060900720c */ /* 0x000fe40003f24270 */
[----:B------:R-:W-:Y:S02]  /*dde0*/  FSEL R123, R123, -INF , !P5 ;  /* 0xff8000007b7b7808 */ /* 0x000fe40006800000 */
[----:B--2---:R-:W-:Y:S02]  /*ddf0*/  FSEL R2, R2, -INF , !P3 ;  /* 0xff80000002027808 */ /* 0x004fe40005800000 */
[----:B------:R-:W-:Y:S02]  /*de00*/  FSEL R0, R0, -INF , !P6 ;  /* 0xff80000000007808 */ /* 0x000fe40007000000 */
[----:B------:R-:W-:-:S02]  /*de10*/  ISETP.GE.AND P4, PT, R8, R157, PT ;  /* 0x0000009d0800720c */ /* 0x000fc40003f86270 */
[C---:B------:R-:W-:Y:S02]  /*de20*/  ISETP.GE.AND P5, PT, R6.reuse, R159, PT ;  /* 0x0000009f0600720c */ /* 0x040fe40003fa6270 */
[----:B------:R-:W-:Y:S01]  /*de30*/  ISETP.GE.AND P2, PT, R6, R157, PT ;  /* 0x0000009d0600720c */ /* 0x000fe20003f46270 */
[----:B------:R-:W-:Y:S01]  /*de40*/  BAR.SYNC.DEFER_BLOCKING 0x0 ;  /* 0x0000000000007b1d */ /* 0x000fe20000010000 */
[C---:B------:R-:W-:Y:S02]  /*de50*/  ISETP.GE.AND P3, PT, R106.reuse, R159, PT ;  /* 0x0000009f6a00720c */ /* 0x040fe40003f66270 */
[----:B------:R-:W-:Y:S02]  /*de60*/  ISETP.GE.AND P6, PT, R106, R157, PT ;  /* 0x0000009d6a00720c */ /* 0x000fe40003fc6270 */
[----:B---3--:R-:W-:Y:S02]  /*de70*/  FSEL R99, R99, -INF , !P1 ;  /* 0xff80000063637808 */ /* 0x008fe40004800000 */
        /* <DEDUP_REMOVED lines=21> */
.L_x_13431:
        /* <DEDUP_REMOVED lines=60> */
.L_x_13432:
[----:B------:R-:W-:Y:S05]  /*e390*/  BSYNC.RECONVERGENT B0 ;  /* 0x0000000000007941 */ /* 0x000fea0003800200 */
.L_x_13430:
        /* <DEDUP_REMOVED lines=22> */
.L_x_13429:
[----:B------:R-:W-:Y:S05]  /*e500*/  BSYNC.RECONVERGENT B1 ;  /* 0x0000000000017941 */ /* 0x000fea0003800200 */
.L_x_13428:
[----:B------:R-:W2:Y:S01]  /*e510*/  LD.E R161, desc[UR4][R100.64+0xdc] ;  /* 0x0000dc0464a17980 */ /* 0x000ea2000c101900 */
[----:B------:R-:W-:Y:S01]  /*e520*/  FMNMX3.FTZ R10, R28, R27, R37, !PT ;  /* 0x0000001b1c0a7276 */ /* 0x000fe20007810025 */
[----:B------:R-:W-:Y:S01]  /*e530*/  BSSY B2, `(.L_x_13433) ;  /* 0x0000433000027945 */ /* 0x000fe20003800000 */
        /* <DEDUP_REMOVED lines=60> */
[-C--:B------:R-:W-:Y:S01]  /*e900*/  FFMA.FTZ R3, R13, R161.reuse, -R164 ;  /* 0x000000a10d037223 */ /* 0x080fe200000108a4 */
[----:B------:R-:W-:Y:S01]  /*e910*/  LDSM.16.MT88.4 R16, [R126+0x8800] ;  /* 0x008800007e10783b */ /* 0x000fe20000004200 */
[----:B------:R-:W3:Y:S01]  /*e920*/  MUFU.EX2 R109, R109 ;  /* 0x0000006d006d7308 */ /* 0x000ee20000000800 */
[-C--:B------:R-:W-:Y:S01]  /*e930*/  FFMA.FTZ R122, R122, R161.reuse, -R162 ;  /* 0x000000a17a7a7223 */ /* 0x080fe200000108a2 */
[-C--:B------:R-:W-:Y:S01]  /*e940*/  FFMA.FTZ R166, R115, R161.reuse, -R164 ;  /* 0x000000a173a67223 */ /* 0x080fe200000108a4 */
[----:B------:R-:W-:Y:S01]  /*e950*/  LDSM.16.MT88.4 R12, [R124+0xa000] ;  /* 0x00a000007c0c783b */ /* 0x000fe20000004200 */
[----:B------:R-:W-:Y:S01]  /*e960*/  MUFU.EX2 R112, R112 ;  /* 0x0000007000707308 */ /* 0x000fe20000000800 */
[--C-:B------:R-:W-:Y:S01]  /*e970*/  FFMA.FTZ R141, R141, R161, -R162.reuse ;  /* 0x000000a18d8d7223 */ /* 0x100fe200000108a2 */
        /* <DEDUP_REMOVED lines=10> */
[----:B------:R-:W-:-:S03]  /*ea20*/  FADD.FTZ R110, R110, R113 ;  /* 0x000000716e6e7221 */ /* 0x000fc60000010000 */
[----:B------:R-:W-:Y:S01]  /*ea30*/  MUFU.EX2 R32, R32 ;  /* 0x0000002000207308 */ /* 0x000fe20000000800 */
[----:B------:R-:W-:Y:S01]  /*ea40*/  FADD.FTZ R109, R109, R110 ;  /* 0x0000006e6d6d7221 */ /* 0x000fe20000010000 */
[----:B--2---:R-:W-:Y:S01]  /*ea50*/  F2FP.BF16.F32.PACK_AB R65, R111, R112 ;  /* 0x000000706f41723e */ /* 0x004fe200000010ff */
[----:B------:R-:W-:Y:S01]  /*ea60*/  FADD.FTZ R111, R112, R111 ;  /* 0x0000006f706f7221 */ /* 0x000fe20000010000 */
[----:B------:R-:W2:Y:S04]  /*ea70*/  MUFU.EX2 R31, R31 ;  /* 0x0000001f001f7308 */ /* 0x000ea80000000800 */
[----:B------:R-:W-:Y:S01]  /*ea80*/  MUFU.EX2 R29, R29 ;  /* 0x0000001d001d7308 */ /* 0x000fe20000000800 */
[----:B---3--:R-:W-:-:S03]  /*ea90*/  F2FP.BF16.F32.PACK_AB R67, R35, R108 ;  /* 0x0000006c2343723e */ /* 0x008fc600000010ff */
[----:B------:R-:W3:Y:S04]  /*eaa0*/  MUFU.EX2 R28, R28 ;  /* 0x0000001c001c7308 */ /* 0x000ee80000000800 */
[----:B------:R-:W-:Y:S01]  /*eab0*/  MUFU.EX2 R33, R33 ;  /* 0x0000002100217308 */ /* 0x000fe20000000800 */
[C---:B------:R-:W-:Y:S03]  /*eac0*/  HMMA.16816.F32.BF16 R96, R64.reuse, R92, RZ ;  /* 0x0000005c4060723c */ /* 0x040fe600000418ff */
[----:B--2---:R-:W-:Y:S01]  /*ead0*/  F2FP.BF16.F32.PACK_AB R4, R31, R32 ;  /* 0x000000201f04723e */ /* 0x004fe200000010ff */
[----:B------:R-:W-:Y:S01]  /*eae0*/  FADD.FTZ R32, R32, R109 ;  /* 0x0000006d20207221 */ /* 0x000fe20000010000 */
[----:B------:R-:W2:Y:S04]  /*eaf0*/  MUFU.EX2 R34, R34 ;  /* 0x0000002200227308 */ /* 0x000ea80000000800 */
[----:B------:R-:W-:Y:S01]  /*eb00*/  MUFU.EX2 R30, R30 ;  /* 0x0000001e001e7308 */ /* 0x000fe20000000800 */
[----:B------:R-:W-:Y:S01]  /*eb10*/  HMMA.16816.F32.BF16 R92, R64, R94, RZ ;  /* 0x0000005e405c723c */ /* 0x000fe200000418ff */
[----:B---3--:R-:W-:-:S02]  /*eb20*/  F2FP.BF16.F32.PACK_AB R6, R28, R29 ;  /* 0x0000001d1c06723e */ /* 0x008fc400000010ff */
[----:B------:R-:W3:Y:S04]  /*eb30*/  MUFU.EX2 R3, R3 ;  /* 0x0000000300037308 */ /* 0x000ee80000000800 */
[----:B------:R-:W-:Y:S01]  /*eb40*/  MUFU.EX2 R115, R123 ;  /* 0x0000007b00737308 */ /* 0x000fe20000000800 */
[C---:B------:R-:W-:Y:S01]  /*eb50*/  HMMA.16816.F32.BF16 R36, R64.reuse, R40, RZ ;  /* 0x000000284024723c */ /* 0x040fe200000418ff */
[----:B--2---:R-:W-:Y:S02]  /*eb60*/  F2FP.BF16.F32.PACK_AB R5, R34, R33 ;  /* 0x000000212205723e */ /* 0x004fe400000010ff */
[----:B------:R-:W-:Y:S04]  /*eb70*/  MUFU.EX2 R122, R122 ;  /* 0x0000007a007a7308 */ /* 0x000fe80000000800 */
[----:B------:R-:W-:Y:S01]  /*eb80*/  MUFU.EX2 R166, R166 ;  /* 0x000000a600a67308 */ /* 0x000fe20000000800 */
[----:B------:R-:W-:Y:S01]  /*eb90*/  HMMA.16816.F32.BF16 R40, R64, R42, RZ ;  /* 0x0000002a4028723c */ /* 0x000fe200000418ff */
[----:B---3--:R-:W-:-:S07]  /*eba0*/  F2FP.BF16.F32.PACK_AB R7, R3, R30 ;  /* 0x0000001e0307723e */ /* 0x008fce00000010ff */
[C---:B-1----:R-:W-:Y:S08]  /*ebb0*/  HMMA.16816.F32.BF16 R96, R4.reuse, R8, R96 ;  /* 0x000000080460723c */ /* 0x042ff00000041860 */
        /* <DEDUP_REMOVED lines=24> */
[C---:B------:R-:W-:Y:S03]  /*ed40*/  HMMA.16816.F32.BF16 R80, R4.reuse, R24, R80 ;  /* 0x000000180450723c */ /* 0x040fe60000041850 */
[-CC-:B------:R-:W-:Y:S01]  /*ed50*/  FFMA.FTZ R25, R169, R161.reuse, -R164.reuse ;  /* 0x000000a1a9197223 */ /* 0x180fe200000108a4 */
[-C--:B------:R-:W-:Y:S01]  /*ed60*/  FFMA.FTZ R24, R167, R161.reuse, -R164 ;  /* 0x000000a1a7187223 */ /* 0x080fe200000108a4 */
[-C--:B------:R-:W-:Y:S01]  /*ed70*/  FFMA.FTZ R167, R121, R161.reuse, -R162 ;  /* 0x000000a179a77223 */ /* 0x080fe200000108a2 */
[-CC-:B------:R-:W-:Y:S01]  /*ed80*/  FFMA.FTZ R121, R120, R161.reuse, -R164.reuse ;  /* 0x000000a178797223 */ /* 0x180fe200000108a4 */
[-CC-:B------:R-:W-:Y:S01]  /*ed90*/  FFMA.FTZ R120, R117, R161.reuse, -R164.reuse ;  /* 0x000000a175787223 */ /* 0x180fe200000108a4 */
[-C--:B------:R-:W-:Y:S01]  /*eda0*/  FFMA.FTZ R117, R116, R161.reuse, -R164 ;  /* 0x000000a174757223 */ /* 0x080fe200000108a4 */
        /* <DEDUP_REMOVED lines=11> */
[C---:B------:R-:W-:Y:S03]  /*ee60*/  HMMA.16816.F32.BF16 R68, R4.reuse, R22, R68 ;  /* 0x000000160444723c */ /* 0x040fe60000041844 */
[-CC-:B------:R-:W-:Y:S01]  /*ee70*/  FFMA.FTZ R23, R177, R161.reuse, -R162.reuse ;  /* 0x000000a1b1177223 */ /* 0x180fe200000108a2 */
[----:B------:R-:W-:Y:S01]  /*ee80*/  FFMA.FTZ R22, R171, R161, -R162 ;  /* 0x000000a1ab167223 */ /* 0x000fe200000108a2 */
[----:B------:R-:W-:Y:S04]  /*ee90*/  MUFU.EX2 R20, R20 ;  /* 0x0000001400147308 */ /* 0x000fe80000000800 */
        /* <DEDUP_REMOVED lines=162> */
.L_x_13436:
        /* <DEDUP_REMOVED lines=8> */
.L_x_13437:
[----:B------:R-:W-:Y:S05]  /*f940*/  BSYNC.RECONVERGENT B0 ;  /* 0x0000000000007941 */ /* 0x000fea0003800200 */
.L_x_13435:
[C---:B------:R-:W-:Y:S01]  /*f950*/  SHF.L.U32 R3, R102.reuse, 0x5, RZ ;  /* 0x0000000566037819 */ /* 0x040fe200000006ff */
[----:B------:R-:W-:Y:S01]  /*f960*/  @!PT LDS RZ, [RZ] ;  /* 0x00000000fffff984 */ /* 0x000fe20000000800 */
[----:B------:R-:W-:Y:S01]  /*f970*/  @!PT LDS RZ, [RZ] ;  /* 0x00000000fffff984 */ /* 0x000fe20000000800 */
[----:B------:R-:W-:Y:S01]  /*f980*/  @!PT LDS RZ, [RZ] ;  /* 0x00000000fffff984 */ /* 0x000fe20000000800 */
[----:B------:R-:W-:Y:S01]  /*f990*/  LDGSTS.E.BYPASS.LTC128B.128 [R149+0x8000], desc[UR4][R142.64] ;  /* 0x080000008e957fae */ /* 0x000fe2000b981a04 */
[----:B------:R-:W-:Y:S02]  /*f9a0*/  SHF.L.U64.HI R4, R102, 0x5, R103 ;  /* 0x0000000566047819 */ /* 0x000fe40000010267 */
[----:B------:R-:W-:Y:S01]  /*f9b0*/  IADD3 R12, P1, PT, R3, R142, RZ ;  /* 0x0000008e030c7210 */ /* 0x000fe20007f3e0ff */
[----:B------:R-:W-:Y:S03]  /*f9c0*/  LDGSTS.E.BYPASS.LTC128B.128 [R149+0xa000], desc[UR4][R142.64+0x80] ;  /* 0x0a0000808e957fae */ /* 0x000fe6000b981a04 */
[----:B------:R-:W-:Y:S02]  /*f9d0*/  IADD3 R6, P2, PT, R12, R3, RZ ;  /* 0x000000030c067210 */ /* 0x000fe40007f5e0ff */
[----:B------:R-:W-:-:S02]  /*f9e0*/  IADD3.X R13, PT, PT, R4, R143, RZ, P1, !PT ;  /* 0x0000008f040d7210 */ /* 0x000fc40000ffe4ff */
[----:B------:R-:W-:Y:S02]  /*f9f0*/  IADD3 R20, P1, PT, R6, R3, RZ ;  /* 0x0000000306147210 */ /* 0x000fe40007f3e0ff */
[-C--:B------:R-:W-:Y:S01]  /*fa00*/  IADD3.X R7, PT, PT, R13, R4.reuse, RZ, P2, !PT ;  /* 0x000000040d077210 */ /* 0x080fe200017fe4ff */
[----:B------:R-:W-:Y:S03]  /*fa10*/  LDGSTS.E.BYPASS.LTC128B.128 [R149+0x8800], desc[UR4][R12.64] ;  /* 0x088000000c957fae */ /* 0x000fe6000b981a04 */
[----:B------:R-:W-:Y:S01]  /*fa20*/  IADD3.X R21, PT, PT, R7, R4, RZ, P1, !PT ;  /* 0x0000000407157210 */ /* 0x000fe20000ffe4ff */
[----:B------:R1:W-:Y:S04]  /*fa30*/  LDGSTS.E.BYPASS.LTC128B.128 [R149+0xa800], desc[UR4][R12.64+0x80] ;  /* 0x0a8000800c957fae */ /* 0x0003e8000b981a04 */
        /* <DEDUP_REMOVED lines=12> */
[----:B------:R-:W5:Y:S04]  /*fb00*/  LD.E R3, desc[UR4][R100.64+0x18c] ;  /* 0x00018c0464037980 */ /* 0x000f68000c101900 */
        /* <DEDUP_REMOVED lines=89> */
[----:B------:R-:W-:Y:S01]  /*100a0*/  HMMA.16816.F32.BF16 R8, R120, R110, R8 ;  /* 0x0000006e7808723c */ /* 0x000fe20000041808 */
[----:B------:R-:W1:Y:S02]  /*100b0*/  LDSM.16.M88.4 R108, [R127+0x7800] ;  /* 0x007800007f6c783b */ /* 0x000e640000000200 */
[----:B------:R-:W-:Y:S01]  /*100c0*/  ISETP.GT.AND P1, PT, R107, R138, PT ;  /* 0x0000008a6b00720c */ /* 0x000fe20003f24270 */
[----:B------:R-:W-:-:S04]  /*100d0*/  DEPBAR.LE SB0, 0x0 ;  /* 0x000080000000791a */ /* 0x000fc80000000000 */
[C---:B------:R-:W-:Y:S08]  /*100e0*/  HMMA.16816.F32.BF16 R4, R120.reuse, R168, R4 ;  /* 0x000000a87804723c */ /* 0x040ff00000041804 */
[C---:B------:R-:W-:Y:S08]  /*100f0*/  HMMA.16816.F32.BF16 R32, R120.reuse, R170, R32 ;  /* 0x000000aa7820723c */ /* 0x040ff00000041820 */
[C---:B--2---:R-:W-:Y:S08]  /*10100*/  HMMA.16816.F32.BF16 R28, R120.reuse, R112, R28 ;  /* 0x00000070781c723c */ /* 0x044ff0000004181c */
[C---:B------:R-:W-:Y:S08]  /*10110*/  HMMA.16816.F32.BF16 R24, R120.reuse, R114, R24 ;  /* 0x000000727818723c */ /* 0x040ff00000041818 */
[C---:B-1----:R-:W-:Y:S08]  /*10120*/  HMMA.16816.F32.BF16 R20, R120.reuse, R108, R20 ;  /* 0x0000006c7814723c */ /* 0x042ff00000041814 */
[----:B------:R-:W-:Y:S03]  /*10130*/  HMMA.16816.F32.BF16 R16, R120, R110, R16 ;  /* 0x0000006e7810723c */ /* 0x000fe60000041810 */
[-C--:B------:R-:W-:Y:S01]  /*10140*/  FMUL.FTZ R11, R11, R3.reuse ;  /* 0x000000030b0b7220 */ /* 0x080fe20000410000 */
[-C--:B------:R-:W-:Y:S01]  /*10150*/  FMUL.FTZ R7, R7, R3.reuse ;  /* 0x0000000307077220 */ /* 0x080fe20000410000 */
[-C--:B------:R-:W-:Y:S01]  /*10160*/  FMUL.FTZ R109, R14, R3.reuse ;  /* 0x000000030e6d7220 */ /* 0x080fe20000410000 */
[-C--:B------:R-:W-:Y:S01]  /*10170*/  FMUL.FTZ R14, R15, R3.reuse ;  /* 0x000000030f0e7220 */ /* 0x080fe20000410000 */
[-C--:B------:R-:W-:Y:S01]  /*10180*/  FMUL.FTZ R110, R32, R3.reuse ;  /* 0x00000003206e7220 */ /* 0x080fe20000410000 */
[----:B------:R1:W2:Y:S01]  /*10190*/  MUFU.TANH R113, R11 ;  /* 0x0000000b00717308 */ /* 0x0002a20000002400 */
[-C--:B------:R-:W-:Y:S01]  /*101a0*/  FMUL.FTZ R32, R28, R3.reuse ;  /* 0x000000031c207220 */ /* 0x080fe20000410000 */
[-C--:B------:R-:W-:Y:S01]  /*101b0*/  FMUL.FTZ R15, R24, R3.reuse ;  /* 0x00000003180f7220 */ /* 0x080fe20000410000 */
[-C--:B------:R-:W-:Y:S01]  /*101c0*/  FMUL.FTZ R116, R34, R3.reuse ;  /* 0x0000000322747220 */ /* 0x080fe20000410000 */
[-C--:B------:R-:W-:Y:S01]  /*101d0*/  FMUL.FTZ R28, R29, R3.reuse ;  /* 0x000000031d1c7220 */ /* 0x080fe20000410000 */
[-C--:B------:R-:W-:Y:S01]  /*101e0*/  FMUL.FTZ R24, R21, R3.reuse ;  /* 0x0000000315187220 */ /* 0x080fe20000410000 */
[-C--:B------:R-:W-:Y:S01]  /*101f0*/  FMUL.FTZ R12, R12, R3.reuse ;  /* 0x000000030c0c7220 */ /* 0x080fe20000410000 */
[-C--:B------:R-:W-:Y:S01]  /*10200*/  FMUL.FTZ R13, R13, R3.reuse ;  /* 0x000000030d0d7220 */ /* 0x080fe20000410000 */
[----:B------:R3:W4:Y:S01]  /*10210*/  MUFU.TANH R115, R7 ;  /* 0x0000000700737308 */ /* 0x0007220000002400 */
        /* <DEDUP_REMOVED lines=9> */
[-C--:B-1----:R-:W-:Y:S01]  /*102b0*/  FMUL.FTZ R11, R25, R3.reuse ;  /* 0x00000003190b7220 */ /* 0x082fe20000410000 */
[-C--:B------:R-:W-:Y:S01]  /*102c0*/  FMUL.FTZ R29, R31, R3.reuse ;  /* 0x000000031f1d7220 */ /* 0x080fe20000410000 */
[-C--:B------:R-:W-:Y:S01]  /*102d0*/  FMUL.FTZ R25, R26, R3.reuse ;  /* 0x000000031a197220 */ /* 0x080fe20000410000 */
[-C--:B------:R-:W-:Y:S01]  /*102e0*/  FMUL.FTZ R20, R20, R3.reuse ;  /* 0x0000000314147220 */ /* 0x080fe20000410000 */
[-C--:B------:R-:W-:Y:S01]  /*102f0*/  FMUL.FTZ R22, R22, R3.reuse ;  /* 0x0000000316167220 */ /* 0x080fe20000410000 */
[-C--:B------:R-:W-:Y:S01]  /*10300*/  FMUL.FTZ R21, R23, R3.reuse ;  /* 0x0000000317157220 */ /* 0x080fe20000410000 */
[-C--:B------:R-:W-:Y:S01]  /*10310*/  FMUL.FTZ R16, R16, R3.reuse ;  /* 0x0000000310107220 */ /* 0x080fe20000410000 */
[-C--:B------:R-:W-:Y:S01]  /*10320*/  FMUL.FTZ R17, R17, R3.reuse ;  /* 0x0000000311117220 */ /* 0x080fe20000410000 */
[-C--:B---3--:R-:W-:Y:S01]  /*10330*/  FMUL.FTZ R7, R27, R3.reuse ;  /* 0x000000031b077220 */ /* 0x088fe20000410000 */
[-C--:B------:R-:W-:Y:S01]  /*10340*/  FMUL.FTZ R18, R18, R3.reuse ;  /* 0x0000000312127220 */ /* 0x080fe20000410000 */
[----:B------:R-:W-:Y:S01]  /*10350*/  FMUL.FTZ R3, R19, R3 ;  /* 0x0000000313037220 */ /* 0x000fe20000410000 */
[----:B------:R-:W1:Y:S08]  /*10360*/  MUFU.TANH R12, R12 ;  /* 0x0000000c000c7308 */ /* 0x000e700000002400 */
[----:B------:R-:W3:Y:S08]  /*10370*/  MUFU.TANH R13, R13 ;  /* 0x0000000d000d7308 */ /* 0x000ef00000002400 */
[----:B------:R-:W1:Y:S08]  /*10380*/  MUFU.TANH R109, R109 ;  /* 0x0000006d006d7308 */ /* 0x000e700000002400 */
        /* <DEDUP_REMOVED lines=32> */
[----:B-1----:R-:W2:Y:S01]  /*10590*/  LD.E R6, desc[UR4][R100.64+0x170] ;  /* 0x0001700464067980 */ /* 0x002ea2000c101900 */
[----:B------:R-:W-:-:S03]  /*105a0*/  IMAD.SHL.U32 R31, R107, 0x40, RZ ;  /* 0x000000406b1f7824 */ /* 0x000fc600078e00ff */
        /* <DEDUP_REMOVED lines=8> */
[----:B-1----:R-:W-:Y:S01]  /*10630*/  IMAD.MOV R5, RZ, RZ, -R27 ;  /* 0x000000ffff057224 */ /* 0x002fe200078e0a1b */
[----:B------:R-:W-:-:S03]  /*10640*/  MOV R26, RZ ;  /* 0x000000ff001a7202 */ /* 0x000fc60000000f00 */
[----:B------:R-:W-:-:S04]  /*10650*/  IMAD R5, R5, R4, RZ ;  /* 0x0000000405057224 */ /* 0x000fc800078e02ff */
[----:B------:R-:W-:Y:S01]  /*10660*/  IMAD.HI.U32 R5, R27, R5, R26 ;  /* 0x000000051b057227 */ /* 0x000fe200078e001a */
[----:B------:R-:W-:Y:S02]  /*10670*/  IABS R26, R31 ;  /* 0x0000001f001a7213 */ /* 0x000fe40000000000 */
[----:B------:R-:W-:Y:S01]  /*10680*/  LOP3.LUT R31, R31, R6, RZ, 0x3c, !PT ;  /* 0x000000061f1f7212 */ /* 0x000fe200078e3cff */
[----:B------:R-:W-:-:S05]  /*10690*/  VIADD R27, R104, 0xffffff80 ;  /* 0xffffff80681b7836 */ /* 0x000fca0000000000 */
[----:B------:R-:W-:Y:S02]  /*106a0*/  IABS R10, R27 ;  /* 0x0000001b000a7213 */ /* 0x000fe40000000000 */
[----:B------:R-:W-:-:S03]  /*106b0*/  LOP3.LUT R27, R27, R6, RZ, 0x3c, !PT ;  /* 0x000000061b1b7212 */ /* 0x000fc600078e3cff */
[----:B------:R-:W-:Y:S01]  /*106c0*/  IMAD.HI.U32 R23, R5, R10, RZ ;  /* 0x0000000a05177227 */ /* 0x000fe200078e00ff */
[----:B------:R-:W-:-:S03]  /*106d0*/  ISETP.GE.AND P0, PT, R27, RZ, PT ;  /* 0x000000ff1b00720c */ /* 0x000fc60003f06270 */
[----:B------:R-:W-:-:S04]  /*106e0*/  IMAD.HI.U32 R5, R5, R26, RZ ;  /* 0x0000001a05057227 */ /* 0x000fc800078e00ff */
[-C--:B------:R-:W-:Y:S02]  /*106f0*/  IMAD R35, R23, R19.reuse, R10 ;  /* 0x0000001317237224 */ /* 0x080fe400078e020a */
[----:B------:R-:W-:Y:S02]  /*10700*/  IMAD R19, R5, R19, R26 ;  /* 0x0000001305137224 */ /* 0x000fe400078e021a */
[----:B------:R-:W2:Y:S01]  /*10710*/  LD.E.64 R26, desc[UR4][R100.64+0x38] ;  /* 0x00003804641a7980 */ /* 0x000ea2000c101b00 */
[C---:B------:R-:W-:Y:S02]  /*10720*/  ISETP.GT.U32.AND P1, PT, R4.reuse, R35, PT ;  /* 0x000000230400720c */ /* 0x040fe40003f24070 */
[----:B------:R-:W-:-:S11]  /*10730*/  ISETP.GT.U32.AND P2, PT, R4, R19, PT ;  /* 0x000000130400720c */ /* 0x000fd60003f44070 */
[----:B------:R-:W-:Y:S02]  /*10740*/  @!P1 IMAD.IADD R35, R35, 0x1, -R4 ;  /* 0x0000000123239824 */ /* 0x000fe400078e0a04 */
[-C--:B------:R-:W-:Y:S01]  /*10750*/  @!P2 IADD3 R19, PT, PT, R19, -R4.reuse, RZ ;  /* 0x800000041313a210 */ /* 0x080fe20007ffe0ff */
[----:B------:R-:W-:Y:S01]  /*10760*/  @!P1 VIADD R23, R23, 0x1 ;  /* 0x0000000117179836 */ /* 0x000fe20000000000 */
[----:B------:R-:W-:Y:S02]  /*10770*/  ISETP.GE.AND P1, PT, R31, RZ, PT ;  /* 0x000000ff1f00720c */ /* 0x000fe40003f26270 */
[-C--:B------:R-:W-:Y:S02]  /*10780*/  ISETP.GE.U32.AND P3, PT, R35, R4.reuse, PT ;  /* 0x000000042300720c */ /* 0x080fe40003f66070 */
[----:B------:R-:W-:Y:S02]  /*10790*/  ISETP.GE.U32.AND P4, PT, R19, R4, PT ;  /* 0x000000041300720c */ /* 0x000fe40003f86070 */
[----:B------:R-:W-:-:S02]  /*107a0*/  @!P2 IADD3 R5, PT, PT, R5, 0x1, RZ ;  /* 0x000000010505a810 */ /* 0x000fc40007ffe0ff */
[----:B------:R-:W-:Y:S02]  /*107b0*/  ISETP.NE.AND P2, PT, R6, RZ, PT ;  /* 0x000000ff0600720c */ /* 0x000fe40003f45270 */
        /* <DEDUP_REMOVED lines=27> */
.L_x_13441:
        /* <DEDUP_REMOVED lines=8> */
.L_x_13442:
[----:B------:R-:W-:Y:S05]  /*109f0*/  BSYNC.RECONVERGENT B0 ;  /* 0x0000000000007941 */ /* 0x000fea0003800200 */
.L_x_13440:
        /* <DEDUP_REMOVED lines=21> */
.L_x_13439:
[----:B------:R-:W-:Y:S05]  /*10b50*/  BSYNC.RECONVERGENT B1 ;  /* 0x0000000000017941 */ /* 0x000fea0003800200 */
.L_x_13438:
[----:B------:R-:W3:Y:S01]  /*10b60*/  LD.E R108, desc[UR4][R100.64+0xdc] ;  /* 0x0000dc04646c7980 */ /* 0x000ee2000c101900 */
[C---:B-1----:R-:W-:Y:S02]  /*10b70*/  VIADD R5, R106.reuse, 0xffffffc0 ;  /* 0xffffffc06a057836 */ /* 0x042fe40000000000 */
[C---:B------:R-:W-:Y:S02]  /*10b80*/  VIADD R4, R106.reuse, 0xffffffc1 ;  /* 0xffffffc16a047836 */ /* 0x040fe40000000000 */
[C---:B------:R-:W-:Y:S01]  /*10b90*/  VIADD R6, R106.reuse, 0xffffffc8 ;  /* 0xffffffc86a067836 */ /* 0x040fe20000000000 */
[C---:B------:R-:W-:Y:S01]  /*10ba0*/  ISETP.GE.AND P0, PT, R5.reuse, R160, PT ;  /* 0x000000a00500720c */ /* 0x040fe20003f06270 */
[----:B------:R-:W-:Y:S01]  /*10bb0*/  VIADD R19, R106, 0xffffffd1 ;  /* 0xffffffd16a137836 */ /* 0x000fe20000000000 */
[----:B------:R-:W-:Y:S02]  /*10bc0*/  ISETP.GE.AND P3, PT, R5, R158, PT ;  /* 0x0000009e0500720c */ /* 0x000fe40003f66270 */
[----:B------:R-:W-:-:S02]  /*10bd0*/  ISETP.GE.AND P1, PT, R4, R160, PT ;  /* 0x000000a00400720c */ /* 0x000fc40003f26270 */
[----:B------:R-:W-:Y:S02]  /*10be0*/  ISETP.GE.AND P2, PT, R4, R158, PT ;  /* 0x0000009e0400720c */ /* 0x000fe40003f46270 */
[C---:B------:R-:W-:Y:S02]  /*10bf0*/  ISETP.GE.AND P6, PT, R5.reuse, R159, PT ;  /* 0x0000009f0500720c */ /* 0x040fe40003fc6270 */
[----:B------:R-:W-:Y:S02]  /*10c00*/  ISETP.GE.AND P5, PT, R5, R157, PT ;  /* 0x0000009d0500720c */ /* 0x000fe40003fa6270 */
        /* <DEDUP_REMOVED lines=28> */
[----:B------:R-:W-:Y:S02]  /*10dd0*/  ISETP.GE.AND P5, PT, R4, R157, PT ;  /* 0x0000009d0400720c */ /* 0x000fe40003fa6270 */
[----:B------:R-:W-:-:S02]  /*10de0*/  FSEL R4, R113, -INF , P0 ;  /* 0xff80000071047808 */ /* 0x000fc40000000000 */
[----:B------:R-:W-:Y:S01]  /*10df0*/  FSEL R14, R9, -INF , !P4 ;  /* 0xff800000090e7808 */ /* 0x000fe20006000000 */
[----:B------:R-:W-:Y:S01]  /*10e00*/  VIADD R9, R106, 0xffffffd9 ;  /* 0xffffffd96a097836 */ /* 0x000fe20000000000 */
        /* <DEDUP_REMOVED lines=10> */
[----:B------:R-:W-:Y:S02]  /*10eb0*/  FSEL R115, R115, -INF , P3 ;  /* 0xff80000073737808 */ /* 0x000fe40001800000 */
[----:B------:R-:W-:-:S02]  /*10ec0*/  FSEL R198, R112, -INF , !P6 ;  /* 0xff80000070c67808 */ /* 0x000fc40007000000 */
[----:B------:R-:W-:Y:S02]  /*10ed0*/  FSEL R194, R117, -INF , !P5 ;  /* 0xff80000075c27808 */ /* 0x000fe40006800000 */
[C---:B------:R-:W-:Y:S02]  /*10ee0*/  ISETP.GE.AND P0, PT, R19.reuse, R158, PT ;  /* 0x0000009e1300720c */ /* 0x040fe40003f06270 */
[C---:B------:R-:W-:Y:S02]  /*10ef0*/  ISETP.GE.AND P6, PT, R19.reuse, R159, PT ;  /* 0x0000009f1300720c */ /* 0x040fe40003fc6270 */
[----:B------:R-:W-:Y:S01]  /*10f00*/  ISETP.GE.AND P5, PT, R19, R157, PT ;  /* 0x0000009d1300720c */ /* 0x000fe20003fa6270 */
[----:B------:R-:W-:Y:S01]  /*10f10*/  VIADD R19, R106, 0xffffffe0 ;  /* 0xffffffe06a137836 */ /* 0x000fe20000000000 */
        /* <DEDUP_REMOVED lines=9> */
[----:B------:R-:W-:Y:S02]  /*10fb0*/  ISETP.GE.AND P0, PT, R19, R160, PT ;  /* 0x000000a01300720c */ /* 0x000fe40003f06270 */
[----:B------:R-:W-:Y:S02]  /*10fc0*/  FSEL R33, R33, -INF , P4 ;  /* 0xff80000021217808 */ /* 0x000fe40002000000 */
[----:B------:R-:W-:Y:S02]  /*10fd0*/  FSEL R34, R34, -INF , P1 ;  /* 0xff80000022227808 */ /* 0x000fe40000800000 */
[----:B------:R-:W-:Y:S02]  /*10fe0*/  FSEL R196, R110, -INF , !P6 ;  /* 0xff8000006ec47808 */ /* 0x000fe40007000000 */
[----:B------:R-:W-:Y:S02]  /*10ff0*/  FSEL R192, R116, -INF , !P5 ;  /* 0xff80000074c07808 */ /* 0x000fe40006800000 */
[----:B------:R-:W-:-:S02]  /*11000*/  ISETP.GE.AND P6, PT, R19, R159, PT ;  /* 0x0000009f1300720c */ /* 0x000fc40003fc6270 */
[C---:B------:R-:W-:Y:S02]  /*11010*/  ISETP.GE.AND P5, PT, R19.reuse, R158, PT ;  /* 0x0000009e1300720c */ /* 0x040fe40003fa6270 */
[----:B------:R-:W-:Y:S01]  /*11020*/  ISETP.GE.AND P4, PT, R19, R157, PT ;  /* 0x0000009d1300720c */ /* 0x000fe20003f86270 */
[----:B------:R-:W-:Y:S01]  /*11030*/  VIADD R19, R106, 0xffffffe8 ;  /* 0xffffffe86a137836 */ /* 0x000fe20000000000 */
        /* <DEDUP_REMOVED lines=9> */
[----:B------:R-:W-:Y:S02]  /*110d0*/  FSEL R30, R30, -INF , P5 ;  /* 0xff8000001e1e7808 */ /* 0x000fe40002800000 */
[----:B------:R-:W-:-:S02]  /*110e0*/  ISETP.GE.AND P5, PT, R19, R160, PT ;  /* 0x000000a01300720c */ /* 0x000fc40003fa6270 */
[----:B------:R-:W-:Y:S02]  /*110f0*/  FSEL R29, R29, -INF , P2 ;  /* 0xff8000001d1d7808 */ /* 0x000fe40001000000 */
[----:B------:R-:W-:Y:S02]  /*11100*/  FSEL R188, R28, -INF , !P3 ;  /* 0xff8000001cbc7808 */ /* 0x000fe40005800000 */
[----:B------:R-:W-:Y:S02]  /*11110*/  ISETP.GE.AND P3, PT, R9, R160, PT ;  /* 0x000000a00900720c */ /* 0x000fe40003f66270 */
[----:B------:R-:W-:Y:S01]  /*11120*/  FSEL R186, R15, -INF , P5 ;  /* 0xff8000000fba7808 */ /* 0x000fe20002800000 */
[----:B------:R-:W-:Y:S01]  /*11130*/  VIADD R15, R106, 0xfffffff0 ;  /* 0xfffffff06a0f7836 */ /* 0x000fe20000000000 */
[----:B------:R-:W-:Y:S02]  /*11140*/  ISETP.GE.AND P1, PT, R19, R158, PT ;  /* 0x0000009e1300720c */ /* 0x000fe40003f26270 */
[----:B------:R-:W-:-:S02]  /*11150*/  FSEL R178, R29, -INF , !P0 ;  /* 0xff8000001db27808 */ /* 0x000fc40004000000 */
[C---:B------:R-:W-:Y:S02]  /*11160*/  ISETP.GE.AND P2, PT, R9.reuse, R159, PT ;  /* 0x0000009f0900720c */ /* 0x040fe40003f46270 */
[C---:B------:R-:W-:Y:S02]  /*11170*/  ISETP.GE.AND P0, PT, R9.reuse, R158, PT ;  /* 0x0000009e0900720c */ /* 0x040fe40003f06270 */
[----:B------:R-:W-:Y:S01]  /*11180*/  ISETP.GE.AND P5, PT, R9, R157, PT ;  /* 0x0000009d0900720c */ /* 0x000fe20003fa6270 */
[----:B------:R-:W-:Y:S01]  /*11190*/  VIADD R9, R106, 0xfffffff1 ;  /* 0xfffffff16a097836 */ /* 0x000fe20000000000 */
[----:B------:R-:W-:Y:S02]  /*111a0*/  FSEL R11, R11, -INF , P3 ;  /* 0xff8000000b0b7808 */ /* 0x000fe40001800000 */
[----:B------:R-:W-:Y:S02]  /*111b0*/  FSEL R25, R25, -INF , P1 ;  /* 0xff80000019197808 */ /* 0x000fe40000800000 */
[----:B------:R-:W-:-:S02]  /*111c0*/  FSEL R190, R32, -INF , !P6 ;  /* 0xff80000020be7808 */ /* 0x000fc40007000000 */
[C---:B------:R-:W-:Y:S01]  /*111d0*/  ISETP.GE.AND P1, PT, R15.reuse, R160, PT ;  /* 0x000000a00f00720c */ /* 0x040fe20003f26270 */
[----:B------:R-:W-:Y:S01]  /*111e0*/  LDSM.16.MT88.4 R32, [R124+0x8000] ;  /* 0x008000007c20783b */ /* 0x000fe20000004200 */
[----:B------:R-:W-:Y:S02]  /*111f0*/  ISETP.GE.AND P3, PT, R15, R158, PT ;  /* 0x0000009e0f00720c */ /* 0x000fe40003f66270 */
[----:B------:R-:W-:Y:S02]  /*11200*/  ISETP.GE.AND P6, PT, R19, R159, PT ;  /* 0x0000009f1300720c */ /* 0x000fe40003fc6270 */
[----:B------:R-:W-:Y:S02]  /*11210*/  FSEL R184, R11, -INF , !P2 ;  /* 0xff8000000bb87808 */ /* 0x000fe40005000000 */
[----:B------:R-:W-:Y:S02]  /*11220*/  ISETP.GE.AND P2, PT, R9, R160, PT ;  /* 0x000000a00900720c */ /* 0x000fe40003f46270 */
[----:B------:R-:W-:-:S02]  /*11230*/  FSEL R7, R7, -INF , P0 ;  /* 0xff80000007077808 */ /* 0x000fc40000000000 */
[----:B------:R-:W-:Y:S02]  /*11240*/  FSEL R20, R20, -INF , P1 ;  /* 0xff80000014147808 */ /* 0x000fe40000800000 */
[----:B------:R-:W-:Y:S02]  /*11250*/  FSEL R22, R22, -INF , P3 ;  /* 0xff80000016167808 */ /* 0x000fe40001800000 */
        /* <DEDUP_REMOVED lines=8> */
[----:B------:R-:W-:Y:S02]  /*112e0*/  FSEL R164, R20, -INF , !P6 ;  /* 0xff80000014a47808 */ /* 0x000fe40007000000 */
[----:B--2---:R-:W-:Y:S02]  /*112f0*/  FSEL R122, R24, -INF , !P0 ;  /* 0xff800000187a7808 */ /* 0x004fe40004000000 */
        /* <DEDUP_REMOVED lines=12> */
[----:B------:R-:W-:Y:S02]  /*113c0*/  FSEL R16, R16, -INF , P2 ;  /* 0xff80000010107808 */ /* 0x000fe40001000000 */
[----:B------:R-:W-:Y:S02]  /*113d0*/  ISETP.GE.AND P4, PT, R19, R157, PT ;  /* 0x0000009d1300720c */ /* 0x000fe40003f86270 */
[----:B------:R-:W-:Y:S02]  /*113e0*/  ISETP.GE.AND P2, PT, R106, R160, PT ;  /* 0x000000a06a00720c */ /* 0x000fe40003f46270 */
[----:B------:R-:W-:-:S02]  /*113f0*/  FMNMX3.FTZ R11, R11, R196, R170, !PT ;  /* 0x000000c40b0b7276 */ /* 0x000fc400078100aa */
[----:B------:R-:W-:Y:S02]  /*11400*/  FMNMX3.FTZ R9, R9, R192, R168, !PT ;  /* 0x000000c009097276 */ /* 0x000fe400078100a8 */
[----:B------:R-:W-:Y:S02]  /*11410*/  FSEL R18, R18, -INF , P0 ;  /* 0xff80000012127808 */ /* 0x000fe40000000000 */
[----:B------:R-:W-:Y:S02]  /*11420*/  FSEL R176, R25, -INF , !P4 ;  /* 0xff80000019b07808 */ /* 0x000fe40006000000 */
[----:B------:R-:W-:Y:S01]  /*11430*/  ISETP.GE.AND P0, PT, R106, R159, PT ;  /* 0x0000009f6a00720c */ /* 0x000fe20003f06270 */
[----:B------:R-:W-:Y:S01]  /*11440*/  LDSM.16.MT88.4 R24, [R125+0x8000] ;  /* 0x008000007d18783b */ /* 0x000fe20000004200 */
[----:B------:R-:W-:Y:S02]  /*11450*/  FSEL R17, R17, -INF , P2 ;  /* 0xff80000011117808 */ /* 0x000fe40001000000 */
[----:B------:R-:W-:-:S02]  /*11460*/  ISETP.GE.AND P4, PT, R15, R157, PT ;  /* 0x0000009d0f00720c */ /* 0x000fc40003f86270 */
[----:B------:R-:W-:Y:S02]  /*11470*/  FMNMX3.FTZ R11, R11, R190, R188, !PT ;  /* 0x000000be0b0b7276 */ /* 0x000fe400078100bc */
[----:B------:R-:W-:Y:S02]  /*11480*/  ISETP.GE.AND P2, PT, R106, R158, PT ;  /* 0x0000009e6a00720c */ /* 0x000fe40003f46270 */
[----:B------:R-:W-:Y:S02]  /*11490*/  FSEL R180, R7, -INF , !P5 ;  /* 0xff80000007b47808 */ /* 0x000fe40006800000 */
[----:B------:R-:W-:Y:S02]  /*114a0*/  FMNMX3.FTZ R9, R9, R182, R178, !PT ;  /* 0x000000b609097276 */ /* 0x000fe400078100b2 */
        /* <DEDUP_REMOVED lines=22> */
[----:B---3--:R-:W-:Y:S01]  /*11610*/  FMUL.FTZ R111, R108, R104 ;  /* 0x000000686c6f7220 */ /* 0x008fe20000410000 */
[----:B------:R-:W-:Y:S01]  /*11620*/  FSETP.NEU.FTZ.AND P1, PT, R104, -INF , PT ;  /* 0xff8000006800780b */ /* 0x000fe20003f3d000 */
[----:B------:R-:W-:Y:S01]  /*11630*/  LDSM.16.MT88.4 R16, [R126+0x8000] ;  /* 0x008000007e10783b */ /* 0x000fe20000004200 */
[C---:B------:R-:W-:Y:S01]  /*11640*/  FSETP.NEU.FTZ.AND P0, PT, R3.reuse, -INF , PT ;  /* 0xff8000000300780b */ /* 0x040fe20003f1d000 */
        /* <DEDUP_REMOVED lines=24> */
[-CC-:B------:R-:W-:Y:S01]  /*117d0*/  FFMA.FTZ R169, R172, R108.reuse, -R141.reuse ;  /* 0x0000006caca97223 */ /* 0x180fe2000001088d */
[-C--:B------:R-:W-:Y:S01]  /*117e0*/  FFMA.FTZ R163, R168, R108.reuse, -R141 ;  /* 0x0000006ca8a37223 */ /* 0x080fe2000001088d */
[----:B------:R-:W3:Y:S01]  /*117f0*/  MUFU.EX2 R109, R109 ;  /* 0x0000006d006d7308 */ /* 0x000ee20000000800 */
[--C-:B------:R-:W-:Y:S01]  /*11800*/  FFMA.FTZ R198, R198, R108, -R111.reuse ;  /* 0x0000006cc6c67223 */ /* 0x100fe2000001086f */
[-C--:B-1----:R-:W-:Y:S01]  /*11810*/  FMUL.FTZ R28, R72, R162.reuse ;  /* 0x000000a2481c7220 */ /* 0x082fe20000410000 */
[-C--:B------:R-:W-:Y:S01]  /*11820*/  FMUL.FTZ R29, R73, R162.reuse ;  /* 0x000000a2491d7220 */ /* 0x080fe20000410000 */
[----:B------:R-:W-:Y:S01]  /*11830*/  MUFU.EX2 R113, R113 ;  /* 0x0000007100717308 */ /* 0x000fe20000000800 */
[-C--:B------:R-:W-:Y:S01]  /*11840*/  FMUL.FTZ R4, R96, R162.reuse ;  /* 0x000000a260047220 */ /* 0x080fe20000410000 */
[-C--:B--2---:R-:W-:Y:S01]  /*11850*/  FMUL.FTZ R30, R74, R161.reuse ;  /* 0x000000a14a1e7220 */ /* 0x084fe20000410000 */
[-C--:B------:R-:W-:Y:S01]  /*11860*/  FMUL.FTZ R31, R75, R161.reuse ;  /* 0x000000a14b1f7220 */ /* 0x080fe20000410000 */
[----:B------:R-:W1:Y:S01]  /*11870*/  MUFU.EX2 R2, R2 ;  /* 0x0000000200027308 */ /* 0x000e620000000800 */
[----:B------:R-:W2:Y:S01]  /*11880*/  LDSM.16.MT88.4 R72, [R130+0xa000] ;  /* 0x00a000008248783b */ /* 0x000ea20000004200 */
[----:B------:R-:W-:Y:S01]  /*11890*/  FMUL.FTZ R5, R97, R162 ;  /* 0x000000a261057220 */ /* 0x000fe20000410000 */
        /* <DEDUP_REMOVED lines=8> */
[----:B------:R-:W-:Y:S01]  /*11920*/  FMUL.FTZ R71, R71, R161 ;  /* 0x000000a147477220 */ /* 0x000fe20000410000 */
[----:B------:R-:W-:Y:S01]  /*11930*/  MUFU.EX2 R115, R115 ;  /* 0x0000007300737308 */ /* 0x000fe20000000800 */
[-C--:B------:R-:W-:Y:S01]  /*11940*/  FMUL.FTZ R36, R36, R162.reuse ;  /* 0x000000a224247220 */ /* 0x080fe20000410000 */
[----:B-1----:R-:W-:Y:S01]  /*11950*/  F2FP.BF16.F32.PACK_AB R98, R2, R113 ;  /* 0x000000710262723e */ /* 0x002fe200000010ff */
[-C--:B------:R-:W-:Y:S01]  /*11960*/  FMUL.FTZ R37, R37, R162.reuse ;  /* 0x000000a225257220 */ /* 0x080fe20000410000 */
[----:B------:R-:W1:Y:S01]  /*11970*/  MUFU.EX2 R0, R0 ;  /* 0x0000000000007308 */ /* 0x000e620000000800 */
[-C--:B------:R-:W-:Y:S01]  /*11980*/  FMUL.FTZ R38, R38, R161.reuse ;  /* 0x000000a126267220 */ /* 0x080fe20000410000 */
[-C--:B------:R-:W-:Y:S01]  /*11990*/  FMUL.FTZ R39, R39, R161.reuse ;  /* 0x000000a127277220 */ /* 0x080fe20000410000 */
[-C--:B------:R-:W-:Y:S01]  /*119a0*/  FMUL.FTZ R40, R40, R162.reuse ;  /* 0x000000a228287220 */ /* 0x080fe20000410000 */
[-C--:B------:R-:W-:Y:S01]  /*119b0*/  FMUL.FTZ R41, R41, R162.reuse ;  /* 0x000000a229297220 */ /* 0x080fe20000410000 */
[----:B------:R-:W-:Y:S01]  /*119c0*/  FMUL.FTZ R42, R42, R161 ;  /* 0x000000a12a2a7220 */ /* 0x000fe20000410000 */
[----:B---3--:R-:W-:Y:S01]  /*119d0*/  F2FP.BF16.F32.PACK_AB R97, R106, R123 ;  /* 0x0000007b6a61723e */ /* 0x008fe200000010ff */
[-C--:B------:R-:W-:Y:S01]  /*119e0*/  FMUL.FTZ R43, R43, R161.reuse ;  /* 0x000000a12b2b7220 */ /* 0x080fe20000410000 */
[-C--:B------:R-:W-:Y:S01]  /*119f0*/  FMUL.FTZ R44, R44, R162.reuse ;  /* 0x000000a22c2c7220 */ /* 0x080fe20000410000 */
[-C--:B------:R-:W-:Y:S01]  /*11a00*/  FMUL.FTZ R45, R45, R162.reuse ;  /* 0x000000a22d2d7220 */ /* 0x080fe20000410000 */
[-C--:B------:R-:W-:Y:S01]  /*11a10*/  FMUL.FTZ R46, R46, R161.reuse ;  /* 0x000000a12e2e7220 */ /* 0x080fe20000410000 */
[----:B------:R-:W-:Y:S01]  /*11a20*/  FMUL.FTZ R47, R47, R161 ;  /* 0x000000a12f2f7220 */ /* 0x000fe20000410000 */
        /* <DEDUP_REMOVED lines=9> */
[C---:B------:R-:W-:Y:S05]  /*11ac0*/  HMMA.16816.F32.BF16 R28, R96.reuse, R32, R28 ;  /* 0x00000020601c723c */ /* 0x040fea000004181c */
        /* <DEDUP_REMOVED lines=8> */
[----:B------:R-:W1:Y:S02]  /*11b50*/  LDSM.16.MT88.4 R68, [R126+0xa000] ;  /* 0x00a000007e44783b */ /* 0x000e640000004200 */
[-C--:B------:R-:W-:Y:S01]  /*11b60*/  FMUL.FTZ R55, R55, R161.reuse ;  /* 0x000000a137377220 */ /* 0x080fe20000410000 */
[-C--:B------:R-:W-:Y:S01]  /*11b70*/  FMUL.FTZ R56, R56, R162.reuse ;  /* 0x000000a238387220 */ /* 0x080fe20000410000 */
[-C--:B------:R-:W-:Y:S01]  /*11b80*/  FMUL.FTZ R57, R57, R162.reuse ;  /* 0x000000a239397220 */ /* 0x080fe20000410000 */
[-C--:B------:R-:W-:Y:S01]  /*11b90*/  FMUL.FTZ R58, R58, R161.reuse ;  /* 0x000000a13a3a7220 */ /* 0x080fe20000410000 */
[-C--:B------:R-:W-:Y:S01]  /*11ba0*/  FMUL.FTZ R59, R59, R161.reuse ;  /* 0x000000a13b3b7220 */ /* 0x080fe20000410000 */
[-C--:B------:R-:W-:Y:S01]  /*11bb0*/  FMUL.FTZ R12, R88, R162.reuse ;  /* 0x000000a2580c7220 */ /* 0x080fe20000410000 */
[C---:B--2---:R-:W-:Y:S03]  /*11bc0*/  HMMA.16816.F32.BF16 R36, R96.reuse, R72, R36 ;  /* 0x000000486024723c */ /* 0x044fe60000041824 */
        /* <DEDUP_REMOVED lines=8> */
[----:B------:R-:W2:Y:S02]  /*11c50*/  LDSM.16.MT88.4 R72, [R125+0xa000] ;  /* 0x00a000007d48783b */ /* 0x000ea40000004200 */
[-C--:B------:R-:W-:Y:S01]  /*11c60*/  FMUL.FTZ R84, R84, R162.reuse ;  /* 0x000000a254547220 */ /* 0x080fe20000410000 */
[----:B------:R-:W-:Y:S01]  /*11c70*/  FMUL.FTZ R85, R85, R162 ;  /* 0x000000a255557220 */ /* 0x000fe20000410000 */
[-C--:B------:R-:W-:Y:S01]  /*11c80*/  FMUL.FTZ R86, R86, R161.reuse ;  /* 0x000000a156567220 */ /* 0x080fe20000410000 */
[-C--:B------:R-:W-:Y:S01]  /*11c90*/  FMUL.FTZ R87, R87, R161.reuse ;  /* 0x000000a157577220 */ /* 0x080fe20000410000 */
[-C--:B------:R-:W-:Y:S01]  /*11ca0*/  FFMA.FTZ R196, R196, R108.reuse, -R111 ;  /* 0x0000006cc4c47223 */ /* 0x080fe2000001086f */
[-CC-:B------:R-:W-:Y:S01]  /*11cb0*/  FFMA.FTZ R194, R194, R108.reuse, -R141.reuse ;  /* 0x0000006cc2c27223 */ /* 0x180fe2000001088d */
[C---:B------:R-:W-:Y:S03]  /*11cc0*/  HMMA.16816.F32.BF16 R20, R96.reuse, R24, R20 ;  /* 0x000000186014723c */ /* 0x040fe60000041814 */
[--C-:B------:R-:W-:Y:S01]  /*11cd0*/  FFMA.FTZ R192, R192, R108, -R141.reuse ;  /* 0x0000006cc0c07223 */ /* 0x100fe2000001088d */
[----:B------:R-:W-:Y:S01]  /*11ce0*/  MUFU.EX2 R174, R198 ;  /* 0x000000c600ae7308 */ /* 0x000fe20000000800 */
[-C--:B------:R-:W-:Y:S01]  /*11cf0*/  FMUL.FTZ R60, R60, R162.reuse ;  /* 0x000000a23c3c7220 */ /* 0x080fe20000410000 */
[-C--:B------:R-:W-:Y:S01]  /*11d00*/  FMUL.FTZ R61, R61, R162.reuse ;  /* 0x000000a23d3d7220 */ /* 0x080fe20000410000 */
[-C--:B------:R-:W-:Y:S01]  /*11d10*/  FMUL.FTZ R62, R62, R161.reuse ;  /* 0x000000a13e3e7220 */ /* 0x080fe20000410000 */
[----:B------:R-:W3:Y:S01]  /*11d20*/  MUFU.EX2 R171, R171 ;  /* 0x000000ab00ab7308 */ /* 0x000ee20000000800 */
[-C--:B------:R-:W-:Y:S01]  /*11d30*/  FMUL.FTZ R63, R63, R161.reuse ;  /* 0x000000a13f3f7220 */ /* 0x080fe20000410000 */
[C---:B------:R-:W-:Y:S01]  /*11d40*/  HMMA.16816.F32.BF16 R24, R96.reuse, R26, R76 ;  /* 0x0000001a6018723c */ /* 0x040fe2000004184c */
[----:B------:R-:W-:Y:S01]  /*11d50*/  LDSM.16.MT88.4 R76, [R130+0x8800] ;  /* 0x00880000824c783b */ /* 0x000fe20000004200 */
[----:B------:R-:W-:Y:S01]  /*11d60*/  MUFU.EX2 R170, R196 ;  /* 0x000000c400aa7308 */ /* 0x000fe20000000800 */
[-C--:B------:R-:W-:Y:S01]  /*11d70*/  FMUL.FTZ R64, R64, R162.reuse ;  /* 0x000000a240407220 */ /* 0x080fe20000410000 */
[----:B------:R-:W-:Y:S01]  /*11d80*/  FMUL.FTZ R65, R65, R162 ;  /* 0x000000a241417220 */ /* 0x000fe20000410000 */
[-C--:B------:R-:W-:Y:S01]  /*11d90*/  FMUL.FTZ R66, R66, R161.reuse ;  /* 0x000000a142427220 */ /* 0x080fe20000410000 */
[----:B------:R-:W-:Y:S01]  /*11da0*/  MUFU.EX2 R165, R165 ;  /* 0x000000a500a57308 */ /* 0x000fe20000000800 */
[-C--:B------:R-:W-:Y:S01]  /*11db0*/  FMUL.FTZ R67, R67, R161.reuse ;  /* 0x000000a143437220 */ /* 0x080fe20000410000 */
[C---:B------:R-:W-:Y:S03]  /*11dc0*/  HMMA.16816.F32.BF16 R4, R96.reuse, R8, R4 ;  /* 0x000000086004723c */ /* 0x040fe60000041804 */
[-C--:B------:R-:W-:Y:S01]  /*11dd0*/  FFMA.FTZ R179, R176, R108.reuse, -R141 ;  /* 0x0000006cb0b37223 */ /* 0x080fe2000001088d */
[----:B------:R-:W-:Y:S01]  /*11de0*/  MUFU.EX2 R172, R194 ;  /* 0x000000c200ac7308 */ /* 0x000fe20000000800 */
[-CC-:B------:R-:W-:Y:S01]  /*11df0*/  FFMA.FTZ R175, R188, R108.reuse, -R111.reuse ;  /* 0x0000006cbcaf7223 */ /* 0x180fe2000001086f */
[-C--:B------:R-:W-:Y:S01]  /*11e00*/  FFMA.FTZ R173, R184, R108.reuse, -R111 ;  /* 0x0000006cb8ad7223 */ /* 0x080fe2000001086f */
[-CC-:B------:R-:W-:Y:S01]  /*11e10*/  FFMA.FTZ R177, R178, R108.reuse, -R141.reuse ;  /* 0x0000006cb2b17223 */ /* 0x180fe2000001088d */
[----:B------:R-:W4:Y:S01]  /*11e20*/  MUFU.EX2 R169, R169 ;  /* 0x000000a900a97308 */ /* 0x000f220000000800 */
[-C--:B------:R-:W-:Y:S01]  /*11e30*/  FFMA.FTZ R176, R180, R108.reuse, -R141 ;  /* 0x0000006cb4b07223 */ /* 0x080fe2000001088d */
[C---:B-1----:R-:W-:Y:S03]  /*11e40*/  HMMA.16816.F32.BF16 R44, R96.reuse, R68, R44 ;  /* 0x00000044602c723c */ /* 0x042fe6000004182c */
[-CC-:B------:R-:W-:Y:S01]  /*11e50*/  FFMA.FTZ R190, R190, R108.reuse, -R111.reuse ;  /* 0x0000006cbebe7223 */ /* 0x180fe2000001086f */
[----:B------:R-:W-:Y:S01]  /*11e60*/  MUFU.EX2 R168, R192 ;  /* 0x000000c000a87308 */ /* 0x000fe20000000800 */
[-C--:B------:R-:W-:Y:S01]  /*11e70*/  FFMA.FTZ R186, R186, R108.reuse, -R111 ;  /* 0x0000006cbaba7223 */ /* 0x080fe2000001086f */
[-C--:B------:R-:W-:Y:S01]  /*11e80*/  FFMA.FTZ R182, R182, R108.reuse, -R141 ;  /* 0x0000006cb6b67223 */ /* 0x080fe2000001088d */
[----:B------:R-:W-:Y:S01]  /*11e90*/  FFMA.FTZ R181, R164, R108, -R111 ;  /* 0x0000006ca4b57223 */ /* 0x000fe2000001086f */
[----:B------:R-:W1:Y:S01]  /*11ea0*/  MUFU.EX2 R163, R163 ;  /* 0x000000a300a37308 */ /* 0x000e620000000800 */
[----:B------:R-:W-:Y:S01]  /*11eb0*/  FFMA.FTZ R123, R166, R161, R123 ;  /* 0x000000a1a67b7223 */ /* 0x000fe2000001007b */
[----:B------:R-:W-:Y:S01]  /*11ec0*/  HMMA.16816.F32.BF16 R48, R96, R70, R48 ;  /* 0x000000466030723c */ /* 0x000fe20000041830 */
[----:B------:R-:W5:Y:S01]  /*11ed0*/  LDSM.16.MT88.4 R68, [R124+0xa000] ;  /* 0x00a000007c44783b */ /* 0x000f620000004200 */
[----:B------:R-:W-:Y:S01]  /*11ee0*/  MUFU.EX2 R188, R190 ;  /* 0x000000be00bc7308 */ /* 0x000fe20000000800 */
[----:B------:R-:W-:Y:S01]  /*11ef0*/  FADD.FTZ R106, R106, R123 ;  /* 0x0000007b6a6a7221 */ /* 0x000fe20000010000 */
[----:B------:R-:W-:-:S02]  /*11f00*/  @P0 VIADD R105, R105, 0xfffffffd ;  /* 0xfffffffd69690836 */ /* 0x000fc40000000000 */
[----:B------:R-:W1:Y:S01]  /*11f10*/  MUFU.EX2 R175, R175 ;  /* 0x000000af00af7308 */ /* 0x000e620000000800 */
[----:B------:R-:W-:Y:S01]  /*11f20*/  FADD.FTZ R115, R115, R106 ;  /* 0x0000006a73737221 */ /* 0x000fe20000010000 */
[C---:B--2---:R-:W-:Y:S02]  /*11f30*/  HMMA.16816.F32.BF16 R52, R96.reuse, R72, R52 ;  /* 0x000000486034723c */ /* 0x044fe40000041834 */
[----:B------:R-:W-:Y:S01]  /*11f40*/  MUFU.EX2 R184, R186 ;  /* 0x000000ba00b87308 */ /* 0x000fe20000000800 */
[----:B------:R-:W-:Y:S01]  /*11f50*/  FADD.FTZ R115, R0, R115 ;  /* 0x0000007300737221 */ /* 0x000fe20000010000 */
[--C-:B------:R-:W-:Y:S02]  /*11f60*/  IMAD.MOV.U32 R0, RZ, RZ, R3.reuse ;  /* 0x000000ffff007224 */ /* 0x100fe400078e0003 */
[----:B------:R-:W2:Y:S01]  /*11f70*/  MUFU.EX2 R173, R173 ;  /* 0x000000ad00ad7308 */ /* 0x000ea20000000800 */
[----:B------:R-:W-:Y:S01]  /*11f80*/  @P0 IMAD.MOV.U32 R0, RZ, RZ, R3 ;  /* 0x000000ffff000224 */ /* 0x000fe200078e0003 */
[C---:B------:R-:W-:Y:S01]  /*11f90*/  HMMA.16816.F32.BF16 R56, R96.reuse, R74, R56 ;  /* 0x0000004a6038723c */ /* 0x040fe20000041838 */
[----:B------:R-:W2:Y:S01]  /*11fa0*/  LDSM.16.MT88.4 R72, [R126+0x8800] ;  /* 0x008800007e48783b */ /* 0x000ea20000004200 */
[----:B------:R-:W-:Y:S04]  /*11fb0*/  MUFU.EX2 R178, R182 ;  /* 0x000000b600b27308 */ /* 0x000fe80000000800 */
[----:B------:R-:W2:Y:S02]  /*11fc0*/  MUFU.EX2 R177, R177 ;  /* 0x000000b100b17308 */ /* 0x000ea40000000800 */
[C---:B------:R-:W-:Y:S02]  /*11fd0*/  HMMA.16816.F32.BF16 R12, R96.reuse, R16, R12 ;  /* 0x00000010600c723c */ /* 0x040fe4000004180c */
[----:B------:R-:W-:Y:S04]  /*11fe0*/  MUFU.EX2 R179, R179 ;  /* 0x000000b300b37308 */ /* 0x000fe80000000800 */
[----:B------:R-:W2:Y:S02]  /*11ff0*/  MUFU.EX2 R176, R176 ;  /* 0x000000b000b07308 */ /* 0x000ea40000000800 */
[C---:B------:R-:W-:Y:S01]  /*12000*/  HMMA.16816.F32.BF16 R8, R96.reuse, R10, R92 ;  /* 0x0000000a6008723c */ /* 0x040fe2000004185c */
[----:B------:R-:W-:Y:S01]  /*12010*/  LDSM.16.MT88.4 R92, [R130+0x9800] ;  /* 0x00980000825c783b */ /* 0x000fe20000004200 */
[----:B------:R-:W-:Y:S06]  /*12020*/  MUFU.EX2 R181, R181 ;  /* 0x000000b500b57308 */ /* 0x000fec0000000800 */
[C---:B------:R-:W-:Y:S01]  /*12030*/  HMMA.16816.F32.BF16 R16, R96.reuse, R18, R84 ;  /* 0x000000126010723c */ /* 0x040fe20000041854 */
[----:B------:R-:W-:Y:S07]  /*12040*/  LDSM.16.MT88.4 R84, [R126+0x9800] ;  /* 0x009800007e54783b */ /* 0x000fee0000004200 */
[----:B-----5:R-:W-:Y:S03]  /*12050*/  HMMA.16816.F32.BF16 R60, R96, R68, R60 ;  /* 0x00000044603c723c */ /* 0x020fe6000004183c */
[----:B---3--:R-:W-:-:S02]  /*12060*/  F2FP.BF16.F32.PACK_AB R68, R171, R174 ;  /* 0x000000aeab44723e */ /* 0x008fc400000010ff */
[----:B----4-:R-:W-:Y:S01]  /*12070*/  F2FP.BF16.F32.PACK_AB R69, R169, R172 ;  /* 0x000000aca945723e */ /* 0x010fe200000010ff */
[----:B------:R-:W-:Y:S02]  /*12080*/  FADD.FTZ R172, R172, R115 ;  /* 0x00000073acac7221 */ /* 0x000fe40000010000 */
[----:B------:R-:W-:Y:S03]  /*12090*/  HMMA.16816.F32.BF16 R64, R96, R70, R64 ;  /* 0x000000466040723c */ /* 0x000fe60000041840 */
[----:B------:R-:W-:Y:S01]  /*120a0*/  F2FP.BF16.F32.PACK_AB R70, R165, R170 ;  /* 0x000000aaa546723e */ /* 0x000fe200000010ff */
[----:B------:R-:W-:Y:S01]  /*120b0*/  FADD.FTZ R169, R169, R172 ;  /* 0x000000aca9a97221 */ /* 0x000fe20000010000 */
[----:B-1----:R-:W-:-:S03]  /*120c0*/  F2FP.BF16.F32.PACK_AB R71, R163, R168 ;  /* 0x000000a8a347723e */ /* 0x002fc600000010ff */
[----:B------:R-:W-:-:S04]  /*120d0*/  FADD.FTZ R168, R168, R169 ;  /* 0x000000a9a8a87221 */ /* 0x000fc80000010000 */
        /* <DEDUP_REMOVED lines=25> */
[----:B------:R-:W-:-:S02]  /*12270*/  F2FP.BF16.F32.PACK_AB R68, R175, R188 ;  /* 0x000000bcaf44723e */ /* 0x000fc400000010ff */
[----:B------:R-:W-:Y:S02]  /*12280*/  F2FP.BF16.F32.PACK_AB R70, R173, R184 ;  /* 0x000000b8ad46723e */ /* 0x000fe400000010ff */
[----:B------:R-:W-:Y:S01]  /*12290*/  F2FP.BF16.F32.PACK_AB R69, R177, R178 ;  /* 0x000000b2b145723e */ /* 0x000fe200000010ff */
[----:B------:R-:W-:Y:S01]  /*122a0*/  FADD.FTZ R178, R178, R163 ;  /* 0x000000a3b2b27221 */ /* 0x000fe20000010000 */
[----:B------:R-:W-:-:S03]  /*122b0*/  F2FP.BF16.F32.PACK_AB R71, R176, R179 ;  /* 0x000000b3b047723e */ /* 0x000fc600000010ff */
[----:B------:R-:W-:-:S04]  /*122c0*/  FADD.FTZ R178, R177, R178 ;  /* 0x000000b2b1b27221 */ /* 0x000fc80000010000 */
        /* <DEDUP_REMOVED lines=26> */
[-CC-:B------:R-:W-:Y:S01]  /*12470*/  FFMA.FTZ R68, R120, R108.reuse, -R111.reuse ;  /* 0x0000006c78447223 */ /* 0x180fe2000001086f */
[-C--:B------:R-:W-:Y:S01]  /*12480*/  FFMA.FTZ R111, R116, R108.reuse, -R111 ;  /* 0x0000006c746f7223 */ /* 0x080fe2000001086f */
[-CC-:B------:R-:W-:Y:S01]  /*12490*/  FFMA.FTZ R70, R112, R108.reuse, -R141.reuse ;  /* 0x0000006c70467223 */ /* 0x180fe2000001088d */
[-CC-:B------:R-:W-:Y:S01]  /*124a0*/  FFMA.FTZ R116, R121, R108.reuse, -R141.reuse ;  /* 0x0000006c79747223 */ /* 0x180fe2000001088d */
[-CC-:B------:R-:W-:Y:S01]  /*124b0*/  FFMA.FTZ R112, R117, R108.reuse, -R141.reuse ;  /* 0x0000006c75707223 */ /* 0x180fe2000001088d */
[----:B------:R-:W-:Y:S01]  /*124c0*/  FFMA.FTZ R71, R114, R108, -R141 ;  /* 0x0000006c72477223 */ /* 0x000fe2000001088d */
[----:B------:R-:W2:Y:S01]  /*124d0*/  MUFU.EX2 R120, R69 ;  /* 0x0000004500787308 */ /* 0x000ea20000000800 */
[----:B------:R-:W-:-:S03]  /*124e0*/  FFMA.FTZ R122, R167, R162, R110 ;  /* 0x000000a2a77a7223 */ /* 0x000fc6000001006e */
[----:B------:R-:W-:Y:S01]  /*124f0*/  MUFU.EX2 R121, R68 ;  /* 0x0000004400797308 */ /* 0x000fe20000000800 */
[----:B------:R-:W-:-:S03]  /*12500*/  FADD.FTZ R122, R109, R122 ;  /* 0x0000007a6d7a7221 */ /* 0x000fc60000010000 */
[----:B------:R-:W3:Y:S01]  /*12510*/  MUFU.EX2 R114, R111 ;  /* 0x0000006f00727308 */ /* 0x000ee20000000800 */
[----:B------:R-:W-:-:S03]  /*12520*/  FADD.FTZ R113, R113, R122 ;  /* 0x0000007a71717221 */ /* 0x000fc60000010000 */
[----:B------:R-:W-:Y:S01]  /*12530*/  MUFU.EX2 R141, R71 ;  /* 0x00000047008d7308 */ /* 0x000fe20000000800 */
[----:B------:R-:W-:Y:S01]  /*12540*/  FADD.FTZ R113, R2, R113 ;  /* 0x0000007102717221 */ /* 0x000fe20000010000 */
[----:B--2---:R-:W-:Y:S01]  /*12550*/  F2FP.BF16.F32.PACK_AB R108, R120, R181 ;  /* 0x000000b5786c723e */ /* 0x004fe200000010ff */
[--C-:B------:R-:W-:Y:S01]  /*12560*/  IMAD.MOV.U32 R2, RZ, RZ, R104.reuse ;  /* 0x000000ffff027224 */ /* 0x100fe200078e0068 */
[----:B------:R-:W2:Y:S01]  /*12570*/  MUFU.EX2 R116, R116 ;  /* 0x0000007400747308 */ /* 0x000ea20000000800 */
[----:B------:R-:W-:Y:S01]  /*12580*/  FADD.FTZ R174, R174, R113 ;  /* 0x00000071aeae7221 */ /* 0x000fe20000010000 */
[----:B------:R-:W-:Y:S02]  /*12590*/  @P0 IMAD.MOV.U32 R2, RZ, RZ, R104 ;  /* 0x000000ffff020224 */ /* 0x000fe400078e0068 */
[----:B------:R4:W-:Y:S01]  /*125a0*/  MUFU.EX2 R117, R70 ;  /* 0x0000004600757308 */ /* 0x0009e20000000800 */
[----:B------:R-:W-:Y:S01]  /*125b0*/  FADD.FTZ R171, R171, R174 ;  /* 0x000000aeabab7221 */ /* 0x000fe20000010000 */
[----:B---3--:R-:W-:-:S02]  /*125c0*/  F2FP.BF16.F32.PACK_AB R110, R114, R121 ;  /* 0x00000079726e723e */ /* 0x008fc400000010ff */
[----:B------:R-:W3:Y:S01]  /*125d0*/  MUFU.EX2 R112, R112 ;  /* 0x0000007000707308 */ /* 0x000ee20000000800 */
[----:B------:R-:W-:-:S04]  /*125e0*/  FADD.FTZ R170, R170, R171 ;  /* 0x000000abaaaa7221 */ /* 0x000fc80000010000 */
[----:B------:R-:W-:Y:S01]  /*125f0*/  FADD.FTZ R165, R165, R170 ;  /* 0x000000aaa5a57221 */ /* 0x000fe20000010000 */
[----:B--2---:R-:W-:Y:S01]  /*12600*/  F2FP.BF16.F32.PACK_AB R109, R116, R141 ;  /* 0x0000008d746d723e */ /* 0x004fe200000010ff */
[----:B------:R-:W-:Y:S02]  /*12610*/  FADD.FTZ R141, R141, R176 ;  /* 0x000000b08d8d7221 */ /* 0x000fe40000010000 */
[----:B------:R-:W-:Y:S01]  /*12620*/  FADD.FTZ R188, R188, R165 ;  /* 0x000000a5bcbc7221 */ /* 0x000fe20000010000 */
[----:B----4-:R-:W2:Y:S01]  /*12630*/  LDSM.16.MT88.4 R68, [R124+0x9800] ;  /* 0x009800007c44783b */ /* 0x010ea20000004200 */
[----:B------:R-:W-:Y:S02]  /*12640*/  FADD.FTZ R116, R116, R141 ;  /* 0x0000008d74747221 */ /* 0x000fe40000010000 */
[----:B------:R-:W-:Y:S01]  /*12650*/  FADD.FTZ R175, R175, R188 ;  /* 0x000000bcafaf7221 */ /* 0x000fe20000010000 */
[----:B---3--:R-:W-:Y:S01]  /*12660*/  F2FP.BF16.F32.PACK_AB R111, R112, R117 ;  /* 0x00000075706f723e */ /* 0x008fe200000010ff */
[----:B------:R-:W-:-:S02]  /*12670*/  FADD.FTZ R117, R117, R116 ;  /* 0x0000007475757221 */ /* 0x000fc40000010000 */
[----:B------:R-:W-:Y:S02]  /*12680*/  FADD.FTZ R184, R184, R175 ;  /* 0x000000afb8b87221 */ /* 0x000fe40000010000 */
[----:B------:R-:W-:Y:S02]  /*12690*/  FADD.FTZ R166, R112, R117 ;  /* 0x0000007570a67221 */ /* 0x000fe40000010000 */
[----:B------:R-:W-:Y:S01]  /*126a0*/  HMMA.16816.F32.BF16 R96, R108, R92, R4 ;  /* 0x0000005c6c60723c */ /* 0x000fe20000041804 */
[----:B------:R-:W3:Y:S04]  /*126b0*/  LDSM.16.MT88.4 R4, [R130+0xb800] ;  /* 0x00b800008204783b */ /* 0x000ee80000004200 */
[----:B------:R-:W-:-:S04]  /*126c0*/  FADD.FTZ R184, R173, R184 ;  /* 0x000000b8adb87221 */ /* 0x000fc80000010000 */
[----:B------:R-:W-:Y:S01]  /*126d0*/  FADD.FTZ R181, R181, R184 ;  /* 0x000000b8b5b57221 */ /* 0x000fe20000010000 */
[----:B------:R-:W-:Y:S01]  /*126e0*/  HMMA.16816.F32.BF16 R92, R108, R94, R8 ;  /* 0x0000005e6c5c723c */ /* 0x000fe20000041808 */
[----:B------:R-:W-:Y:S02]  /*126f0*/  LDSM.16.MT88.4 R8, [R125+0xb800] ;  /* 0x00b800007d08783b */ /* 0x000fe40000004200 */
[----:B------:R-:W-:-:S04]  /*12700*/  FADD.FTZ R120, R120, R181 ;  /* 0x000000b578787221 */ /* 0x000fc80000010000 */
[----:B------:R-:W-:Y:S01]  /*12710*/  FADD.FTZ R121, R121, R120 ;  /* 0x0000007879797221 */ /* 0x000fe20000010000 */
[----:B------:R-:W-:Y:S01]  /*12720*/  HMMA.16816.F32.BF16 R88, R108, R84, R12 ;  /* 0x000000546c58723c */ /* 0x000fe2000004180c */
[----:B------:R-:W4:Y:S02]  /*12730*/  LDSM.16.MT88.4 R12, [R126+0xb800] ;  /* 0x00b800007e0c783b */ /* 0x000f240000004200 */
[----:B------:R-:W-:-:S05]  /*12740*/  FADD.FTZ R167, R114, R121 ;  /* 0x0000007972a77221 */ /* 0x000fca0000010000 */
        /* <DEDUP_REMOVED lines=16> */
.L_x_13434:
[----:B------:R-:W-:-:S07]  /*12850*/  IADD3 R105, PT, PT, R107, -0x1, RZ ;  /* 0xffffffff6b697810 */ /* 0x000fce0007ffe0ff */
.L_x_13443:
[----:B------:R-:W-:Y:S05]  /*12860*/  BSYNC B2 ;  /* 0x0000000000027941 */ /* 0x000fea0003800000 */
.L_x_13433:
        /* <DEDUP_REMOVED lines=14> */
.L_x_13451:
        /* <DEDUP_REMOVED lines=77> */
.L_x_13446:
[----:B------:R-:W-:Y:S05]  /*12e20*/  BSYNC.RECONVERGENT B0 ;  /* 0x0000000000007941 */ /* 0x000fea0003800200 */
.L_x_13445:
        /* <DEDUP_REMOVED lines=16> */
[----:B------:R-:W-:Y:S05]  /*12f30*/  ISETP.GT.AND P0, PT, R163, R138, PT ;  /* 0x0000008aa300720c */ /* 0x000fea0003f04270 */
[----:B------:R2:W-:Y:S06]  /*12f40*/  LDGSTS.E.BYPASS.LTC128B.128 [R149+0xb000], desc[UR4][R12.64+0x80] ;  /* 0x0b0000800c957fae */ /* 0x0005ec000b981a04 */
[----:B------:R-:W-:Y:S06]  /*12f50*/  LDGSTS.E.BYPASS.LTC128B.128 [R149+0x9800], desc[UR4][R20.64] ;  /* 0x0980000014957fae */ /* 0x000fec000b981a04 */
[----:B------:R3:W-:Y:S06]  /*12f60*/  LDGSTS.E.BYPASS.LTC128B.128 [R149+0xb800], desc[UR4][R20.64+0x80] ;  /* 0x0b80008014957fae */ /* 0x0007ec000b981a04 */
[----:B------:R-:W-:Y:S06]  /*12f70*/  LDSM.16.M88.4 R32, [R135] ;  /* 0x000000008720783b */ /* 0x000fec0000000200 */
[----:B------:R-:W1:Y:S06]  /*12f80*/  LDSM.16.M88.4 R8, [R134+UR6+0x4000] ;  /* 0x004000068608783b */ /* 0x000e6c0008000200 */
[----:B------:R-:W2:Y:S06]  /*12f90*/  LDSM.16.M88.4 R16, [R134+UR6+0x4800] ;  /* 0x004800068610783b */ /* 0x000eac0008000200 */
[----:B------:R-:W3:Y:S06]  /*12fa0*/  LDSM.16.M88.4 R24, [R134+UR6+0x5000] ;  /* 0x005000068618783b */ /* 0x000eec0008000200 */
[----:B------:R-:W0:Y:S06]  /*12fb0*/  LDGDEPBAR ;  /* 0x00000000000079af */ /* 0x000e2c0000000000 */
[----:B------:R-:W4:Y:S06]  /*12fc0*/  LDSM.16.M88.4 R104, [R134+UR6+0x5800] ;  /* 0x005800068668783b */ /* 0x000f2c0008000200 */
[----:B------:R-:W-:Y:S06]  /*12fd0*/  LDSM.16.M88.4 R108, [R133] ;  /* 0x00000000856c783b */ /* 0x000fec0000000200 */
[----:B------:R-:W5:Y:S01]  /*12fe0*/  LDSM.16.M88.4 R112, [R129+0x4000] ;  /* 0x004000008170783b */ /* 0x000f620000000200 */
[C---:B-1----:R-:W-:Y:S05]  /*12ff0*/  HMMA.16816.F32.BF16 R4, R32.reuse, R8, RZ ;  /* 0x000000082004723c */ /* 0x042fea00000418ff */
[----:B------:R-:W-:Y:S06]  /*13000*/  LDSM.16.M88.4 R116, [R129+0x5000] ;  /* 0x005000008174783b */ /* 0x000fec0000000200 */
[----:B------:R-:W-:Y:S01]  /*13010*/  LDSM.16.M88.4 R120, [R129+0x5800] ;  /* 0x005800008178783b */ /* 0x000fe20000000200 */
[C---:B------:R-:W-:Y:S05]  /*13020*/  HMMA.16816.F32.BF16 R8, R32.reuse, R10, RZ ;  /* 0x0000000a2008723c */ /* 0x040fea00000418ff */
[----:B------:R-:W5:Y:S03]  /*13030*/  LD.E R0, desc[UR4][R100.64+0x18c] ;  /* 0x00018c0464007980 */ /* 0x000f66000c101900 */
        /* <DEDUP_REMOVED lines=18> */
[----:B------:R-:W3:Y:S06]  /*13160*/  LDSM.16.M88.4 R108, [R128+0x5000] ;  /* 0x00500000806c783b */ /* 0x000eec0000000200 */
[----:B------:R-:W-:Y:S01]  /*13170*/  LDSM.16.M88.4 R120, [R127+0x4000] ;  /* 0x004000007f78783b */ /* 0x000fe20000000200 */
        /* <DEDUP_REMOVED lines=11> */
[----:B------:R-:W1:Y:S06]  /*13230*/  LDSM.16.M88.4 R104, [R127+0x4800] ;  /* 0x004800007f68783b */ /* 0x000e6c0000000200 */
[----:B------:R-:W3:Y:S01]  /*13240*/  LDSM.16.M88.4 R112, [R127+0x5800] ;  /* 0x005800007f70783b */ /* 0x000ee20000000200 */
[C---:B--2---:R-:W-:Y:S08]  /*13250*/  HMMA.16816.F32.BF16 R4, R116.reuse, R120, R4 ;  /* 0x000000787404723c */ /* 0x044ff00000041804 */
[C---:B------:R-:W-:Y:S08]  /*13260*/  HMMA.16816.F32.BF16 R8, R116.reuse, R122, R8 ;  /* 0x0000007a7408723c */ /* 0x040ff00000041808 */
        /* <DEDUP_REMOVED lines=8> */
[----:B------:R-:W2:Y:S06]  /*132f0*/  LDSM.16.M88.4 R112, [R134+UR6+0x6800] ;  /* 0x006800068670783b */ /* 0x000eac0008000200 */
[----:B------:R-:W3:Y:S01]  /*13300*/  LDSM.16.M88.4 R116, [R134+UR6+0x7000] ;  /* 0x007000068674783b */ /* 0x000ee20008000200 */
[C---:B-1----:R-:W-:Y:S08]  /*13310*/  HMMA.16816.F32.BF16 R4, R104.reuse, R108, R4 ;  /* 0x0000006c6804723c */ /* 0x042ff00000041804 */
[C---:B------:R-:W-:Y:S01]  /*13320*/  HMMA.16816.F32.BF16 R8, R104.reuse, R110, R8 ;  /* 0x0000006e6808723c */ /* 0x040fe20000041808 */
[----:B------:R-:W1:Y:S07]  /*13330*/  LDSM.16.M88.4 R108, [R134+UR6+0x7800] ;  /* 0x00780006866c783b */ /* 0x000e6e0008000200 */
        /* <DEDUP_REMOVED lines=8> */
[----:B------:R-:W1:Y:S06]  /*133c0*/  LDSM.16.M88.4 R104, [R129+0x6800] ;  /* 0x006800008168783b */ /* 0x000e6c0000000200 */
[----:B------:R-:W3:Y:S01]  /*133d0*/  LDSM.16.M88.4 R108, [R129+0x7000] ;  /* 0x00700000816c783b */ /* 0x000ee20000000200 */
        /* <DEDUP_REMOVED lines=11> */
[----:B------:R-:W2:Y:S06]  /*13490*/  LDSM.16.M88.4 R112, [R128+0x6800] ;  /* 0x006800008070783b */ /* 0x000eac0000000200 */
[----:B------:R-:W3:Y:S01]  /*134a0*/  LDSM.16.M88.4 R116, [R128+0x7000] ;  /* 0x007000008074783b */ /* 0x000ee20000000200 */
        /* <DEDUP_REMOVED lines=11> */
[----:B------:R-:W1:Y:S07]  /*13560*/  LDSM.16.M88.4 R104, [R127+0x6800] ;  /* 0x006800007f68783b */ /* 0x000e6e0000000200 */
        /* <DEDUP_REMOVED lines=8> */
[----:B------:R-:W2:Y:S02]  /*135f0*/  MUFU.TANH R2, R2 ;  /* 0x0000000200027308 */ /* 0x000ea40000002400 */
[-C--:B------:R-:W-:Y:S01]  /*13600*/  FMUL.FTZ R9, R9, R0.reuse ;  /* 0x0000000009097220 */ /* 0x080fe20000410000 */
[-C--:B------:R-:W-:Y:S01]  /*13610*/  FMUL.FTZ R10, R10, R0.reuse ;  /* 0x000000000a0a7220 */ /* 0x080fe20000410000 */
[-C--:B------:R-:W-:Y:S01]  /*13620*/  FMUL.FTZ R11, R11, R0.reuse ;  /* 0x000000000b0b7220 */ /* 0x080fe20000410000 */
[-C--:B------:R-:W-:Y:S01]  /*13630*/  FMUL.FTZ R103, R8, R0.reuse ;  /* 0x0000000008677220 */ /* 0x080fe20000410000 */
[C---:B------:R-:W-:Y:S04]  /*13640*/  HMMA.16816.F32.BF16 R16, R112.reuse, R106, R16 ;  /* 0x0000006a7010723c */ /* 0x040fe80000041810 */
[----:B------:R-:W3:Y:S01]  /*13650*/  MUFU.TANH R105, R9 ;  /* 0x0000000900697308 */ /* 0x000ee20000002400 */
[-C--:B------:R-:W-:Y:S01]  /*13660*/  FMUL.FTZ R13, R13, R0.reuse ;  /* 0x000000000d0d7220 */ /* 0x080fe20000410000 */
[-C--:B------:R-:W-:Y:S01]  /*13670*/  FMUL.FTZ R14, R14, R0.reuse ;  /* 0x000000000e0e7220 */ /* 0x080fe20000410000 */
[-C--:B------:R-:W-:Y:S01]  /*13680*/  FMUL.FTZ R15, R15, R0.reuse ;  /* 0x000000000f0f7220 */ /* 0x080fe20000410000 */
[-C--:B------:R-:W-:Y:S06]  /*13690*/  FMUL.FTZ R117, R12, R0.reuse ;  /* 0x000000000c757220 */ /* 0x080fec0000410000 */
[----:B------:R-:W4:Y:S10]  /*136a0*/  MUFU.TANH R111, R10 ;  /* 0x0000000a006f7308 */ /* 0x000f340000002400 */
        /* <DEDUP_REMOVED lines=8> */
[----:B------:R-:W-:Y:S01]  /*13730*/  BAR.SYNC.DEFER_BLOCKING 0x0 ;  /* 0x0000000000007b1d */ /* 0x000fe20000010000 */
        /* <DEDUP_REMOVED lines=13> */
[----:B------:R-:W1:Y:S10]  /*13810*/  MUFU.TANH R12, R117 ;  /* 0x00000075000c7308 */ /* 0x000e740000002400 */
[----:B------:R-:W1:Y:S01]  /*13820*/  MUFU.TANH R13, R13 ;  /* 0x0000000d000d7308 */ /* 0x000e620000002400 */
[C---:B-----5:R-:W-:Y:S03]  /*13830*/  HMMA.16816.F32.BF16 R28, R112.reuse, R8, R28 ;  /* 0x00000008701c723c */ /* 0x060fe6000004181c */
[-C--:B------:R-:W-:Y:S06]  /*13840*/  FMUL.FTZ R9, R25, R0.reuse ;  /* 0x0000000019097220 */ /* 0x080fec0000410000 */
[----:B------:R5:W1:Y:S01]  /*13850*/  MUFU.TANH R8, R21 ;  /* 0x0000001500087308 */ /* 0x000a620000002400 */
[----:B------:R-:W-:Y:S09]  /*13860*/  HMMA.16816.F32.BF16 R32, R112, R10, R32 ;  /* 0x0000000a7020723c */ /* 0x000ff20000041820 */
[----:B------:R-:W1:Y:S01]  /*13870*/  MUFU.TANH R14, R14 ;  /* 0x0000000e000e7308 */ /* 0x000e620000002400 */
[-C--:B---3--:R-:W-:Y:S01]  /*13880*/  FMUL.FTZ R20, R28, R0.reuse ;  /* 0x000000001c147220 */ /* 0x088fe20000410000 */
[-C--:B------:R-:W-:Y:S01]  /*13890*/  FMUL.FTZ R29, R29, R0.reuse ;  /* 0x000000001d1d7220 */ /* 0x080fe20000410000 */
[-C--:B------:R-:W-:Y:S07]  /*138a0*/  FMUL.FTZ R30, R30, R0.reuse ;  /* 0x000000001e1e7220 */ /* 0x080fee0000410000 */
[----:B------:R-:W3:Y:S01]  /*138b0*/  MUFU.TANH R15, R15 ;  /* 0x0000000f000f7308 */ /* 0x000ee20000002400 */
[-C--:B------:R-:W-:Y:S01]  /*138c0*/  FMUL.FTZ R31, R31, R0.reuse ;  /* 0x000000001f1f7220 */ /* 0x080fe20000410000 */
[-C--:B------:R-:W-:Y:S01]  /*138d0*/  FMUL.FTZ R121, R32, R0.reuse ;  /* 0x0000000020797220 */ /* 0x080fe20000410000 */
[-C--:B-----5:R-:W-:Y:S01]  /*138e0*/  FMUL.FTZ R21, R34, R0.reuse ;  /* 0x0000000022157220 */ /* 0x0a0fe20000410000 */
[-C--:B------:R-:W-:Y:S06]  /*138f0*/  FMUL.FTZ R32, R35, R0.reuse ;  /* 0x0000000023207220 */ /* 0x080fec0000410000 */
[----:B------:R-:W1:Y:S01]  /*13900*/  MUFU.TANH R4, R4 ;  /* 0x0000000400047308 */ /* 0x000e620000002400 */
[----:B------:R-:W-:Y:S09]  /*13910*/  FMUL.FTZ R33, R33, R0 ;  /* 0x0000000021217220 */ /* 0x000ff20000410000 */
        /* <DEDUP_REMOVED lines=92> */
.L_x_13450:
[----:B------:R-:W-:Y:S05]  /*13ee0*/  BSYNC.RECONVERGENT B0 ;  /* 0x0000000000007941 */ /* 0x000fea0003800200 */
.L_x_13449:
[----:B------:R-:W-:Y:S01]  /*13ef0*/  IMAD.MOV.U32 R141, RZ, RZ, R139 ;  /* 0x000000ffff8d7224 */ /* 0x000fe200078e008b */
[----:B-1----:R-:W-:Y:S02]  /*13f00*/  IADD3 R22, P0, PT, R11, R140, RZ ;  /* 0x0000008c0b167210 */ /* 0x002fe40007f1e0ff */
        /* <DEDUP_REMOVED lines=18> */
.L_x_13448:
[----:B------:R-:W-:Y:S05]  /*14030*/  BSYNC.RECONVERGENT B1 ;  /* 0x0000000000017941 */ /* 0x000fea0003800200 */
.L_x_13447:
[----:B------:R-:W3:Y:S01]  /*14040*/  LD.E R103, desc[UR4][R100.64+0xdc] ;  /* 0x0000dc0464677980 */ /* 0x000ee2000c101900 */
[C---:B-1----:R-:W-:Y:S01]  /*14050*/  VIADD R31, R165.reuse, 0xffffffe1 ;  /* 0xffffffe1a51f7836 */ /* 0x042fe20000000000 */
[C---:B------:R-:W-:Y:S01]  /*14060*/  ISETP.GE.AND P4, PT, R165.reuse, R160, PT ;  /* 0x000000a0a500720c */ /* 0x040fe20003f86270 */
[C---:B--2---:R-:W-:Y:S01]  /*14070*/  VIADD R25, R165.reuse, 0xffffffe9 ;  /* 0xffffffe9a5197836 */ /* 0x044fe20000000000 */
[C---:B------:R-:W-:Y:S01]  /*14080*/  ISETP.GE.AND P1, PT, R165.reuse, R158, PT ;  /* 0x0000009ea500720c */ /* 0x040fe20003f26270 */
[----:B------:R-:W-:Y:S01]  /*14090*/  VIADD R0, R165, 0xffffffe0 ;  /* 0xffffffe0a5007836 */ /* 0x000fe20000000000 */
[----:B------:R-:W-:Y:S01]  /*140a0*/  FSEL R189, R189, -INF , P4 ;  /* 0xff800000bdbd7808 */ /* 0x000fe20002000000 */
[----:B------:R-:W-:Y:S01]  /*140b0*/  VIADD R26, R165, 0xfffffff0 ;  /* 0xfffffff0a51a7836 */ /* 0x000fe20000000000 */
[----:B------:R-:W-:Y:S01]  /*140c0*/  ISETP.GE.AND P4, PT, R31, R160, PT ;  /* 0x000000a01f00720c */ /* 0x000fe20003f86270 */
        /* <DEDUP_REMOVED lines=13> */
[-C--:B------:R-:W-:Y:S02]  /*141a0*/  ISETP.GE.AND P3, PT, R26, R160.reuse, PT ;  /* 0x000000a01a00720c */ /* 0x080fe40003f66270 */
[----:B------:R-:W-:Y:S02]  /*141b0*/  FSEL R110, R110, -INF , P4 ;  /* 0xff8000006e6e7808 */ /* 0x000fe40002000000 */
[----:B------:R-:W-:Y:S02]  /*141c0*/  ISETP.GE.AND P4, PT, R24, R160, PT ;  /* 0x000000a01800720c */ /* 0x000fe40003f86270 */
        /* <DEDUP_REMOVED lines=16> */
[----:B------:R-:W-:Y:S02]  /*142d0*/  ISETP.GE.AND P0, PT, R0, R160, PT ;  /* 0x000000a00000720c */ /* 0x000fe40003f06270 */
[----:B------:R-:W-:Y:S02]  /*142e0*/  FSEL R171, R15, -INF , P4 ;  /* 0xff8000000fab7808 */ /* 0x000fe40002000000 */
[-C--:B------:R-:W-:Y:S02]  /*142f0*/  ISETP.GE.AND P4, PT, R11, R158.reuse, PT ;  /* 0x0000009e0b00720c */ /* 0x080fe40003f86270 */
[----:B------:R-:W-:Y:S01]  /*14300*/  FSEL R187, R6, -INF , P3 ;  /* 0xff80000006bb7808 */ /* 0x000fe20001800000 */
[C---:B------:R-:W-:Y:S01]  /*14310*/  VIADD R6, R165.reuse, 0x19 ;  /* 0x00000019a5067836 */ /* 0x040fe20000000000 */
[----:B------:R-:W-:Y:S01]  /*14320*/  FSEL R30, R2, -INF , P0 ;  /* 0xff800000021e7808 */ /* 0x000fe20000000000 */
[C---:B------:R-:W-:Y:S01]  /*14330*/  VIADD R2, R165.reuse, 0x11 ;  /* 0x00000011a5027836 */ /* 0x040fe20000000000 */
[C---:B------:R-:W-:Y:S02]  /*14340*/  ISETP.GE.AND P6, PT, R0.reuse, R159, PT ;  /* 0x0000009f0000720c */ /* 0x040fe40003fc6270 */
[----:B------:R-:W-:Y:S01]  /*14350*/  ISETP.GE.AND P5, PT, R0, R157, PT ;  /* 0x0000009d0000720c */ /* 0x000fe20003fa6270 */
[----:B------:R-:W-:Y:S01]  /*14360*/  VIADD R0, R165, 0x18 ;  /* 0x00000018a5007836 */ /* 0x000fe20000000000 */
[----:B------:R-:W-:Y:S02]  /*14370*/  ISETP.GE.AND P3, PT, R23, R158, PT ;  /* 0x0000009e1700720c */ /* 0x000fe40003f66270 */
[-C--:B------:R-:W-:Y:S02]  /*14380*/  ISETP.GE.AND P0, PT, R165, R159.reuse, PT ;  /* 0x0000009fa500720c */ /* 0x080fe40003f06270 */
[----:B------:R-:W-:Y:S02]  /*14390*/  FSEL R16, R16, -INF , P4 ;  /* 0xff80000010107808 */ /* 0x000fe40002000000 */
[-C--:B------:R-:W-:Y:S02]  /*143a0*/  ISETP.GE.AND P4, PT, R12, R160.reuse, PT ;  /* 0x000000a00c00720c */ /* 0x080fe40003f86270 */
[----:B------:R-:W-:Y:S02]  /*143b0*/  FSEL R173, R17, -INF , P3 ;  /* 0xff80000011ad7808 */ /* 0x000fe40001800000 */
[-C--:B------:R-:W-:Y:S02]  /*143c0*/  ISETP.GE.AND P3, PT, R10, R160.reuse, PT ;  /* 0x000000a00a00720c */ /* 0x080fe40003f66270 */
[----:B------:R-:W-:Y:S02]  /*143d0*/  FSEL R189, R189, -INF , !P0 ;  /* 0xff800000bdbd7808 */ /* 0x000fe40004000000 */
[----:B------:R-:W-:Y:S02]  /*143e0*/  ISETP.GE.AND P0, PT, R0, R160, PT ;  /* 0x000000a00000720c */ /* 0x000fe40003f06270 */
[----:B------:R-:W-:Y:S02]  /*143f0*/  FSEL R8, R8, -INF , P4 ;  /* 0xff80000008087808 */ /* 0x000fe40002000000 */
[----:B------:R-:W-:Y:S02]  /*14400*/  ISETP.GE.AND P4, PT, R22, R158, PT ;  /* 0x0000009e1600720c */ /* 0x000fe40003f86270 */
        /* <DEDUP_REMOVED lines=8> */
[----:B------:R-:W-:Y:S02]  /*14490*/  FSEL R20, R20, -INF , P3 ;  /* 0xff80000014147808 */ /* 0x000fe40001800000 */
[----:B------:R-:W-:Y:S02]  /*144a0*/  ISETP.GE.AND P4, PT, R2, R160, PT ;  /* 0x000000a00200720c */ /* 0x000fe40003f86270 */
[-C--:B------:R-:W-:Y:S02]  /*144b0*/  ISETP.GE.AND P3, PT, R12, R158.reuse, PT ;  /* 0x0000009e0c00720c */ /* 0x080fe40003f66270 */
[----:B------:R-:W-:Y:S02]  /*144c0*/  FSEL R104, R32, -INF , P0 ;  /* 0xff80000020687808 */ /* 0x000fe40000000000 */
[----:B------:R-:W-:Y:S02]  /*144d0*/  ISETP.GE.AND P0, PT, R27, R159, PT ;  /* 0x0000009f1b00720c */ /* 0x000fe40003f06270 */
[C---:B------:R-:W-:Y:S01]  /*144e0*/  ISETP.GE.AND P1, PT, R165.reuse, R157, PT ;  /* 0x0000009da500720c */ /* 0x040fe20003f26270 */
[----:B------:R-:W-:Y:S01]  /*144f0*/  VIADD R165, R165, 0xffffffc0 ;  /* 0xffffffc0a5a57836 */ /* 0x000fe20000000000 */
[----:B------:R-:W-:Y:S02]  /*14500*/  FSEL R168, R168, -INF , P4 ;  /* 0xff800000a8a87808 */ /* 0x000fe40002000000 */
[-C--:B------:R-:W-:Y:S02]  /*14510*/  ISETP.GE.AND P4, PT, R10, R158.reuse, PT ;  /* 0x0000009e0a00720c */ /* 0x080fe40003f86270 */
[----:B------:R-:W-:Y:S02]  /*14520*/  FSEL R177, R19, -INF , P3 ;  /* 0xff80000013b17808 */ /* 0x000fe40001800000 */
[----:B------:R-:W-:Y:S02]  /*14530*/  FSEL R19, R29, -INF , !P0 ;  /* 0xff8000001d137808 */ /* 0x000fe40004000000 */
[----:B------:R-:W-:Y:S02]  /*14540*/  FSEL R181, R181, -INF , !P1 ;  /* 0xff800000b5b57808 */ /* 0x000fe40004800000 */
[-C--:B------:R-:W-:Y:S02]  /*14550*/  ISETP.GE.AND P0, PT, R26, R159.reuse, PT ;  /* 0x0000009f1a00720c */ /* 0x080fe40003f06270 */
[-C--:B------:R-:W-:Y:S02]  /*14560*/  ISETP.GE.AND P1, PT, R0, R158.reuse, PT ;  /* 0x0000009e0000720c */ /* 0x080fe40003f26270 */
[----:B------:R-:W-:Y:S02]  /*14570*/  FSEL R13, R109, -INF , !P5 ;  /* 0xff8000006d0d7808 */ /* 0x000fe40006800000 */
[----:B------:R-:W-:Y:S02]  /*14580*/  FSEL R18, R18, -INF , P4 ;  /* 0xff80000012127808 */ /* 0x000fe40002000000 */
[----:B------:R-:W-:Y:S02]  /*14590*/  ISETP.GE.AND P4, PT, R5, R158, PT ;  /* 0x0000009e0500720c */ /* 0x000fe40003f86270 */
[----:B------:R-:W-:Y:S02]  /*145a0*/  ISETP.GE.AND P5, PT, R24, R159, PT ;  /* 0x0000009f1800720c */ /* 0x000fe40003fa6270 */
[----:B------:R-:W-:Y:S02]  /*145b0*/  ISETP.GE.AND P3, PT, R6, R160, PT ;  /* 0x000000a00600720c */ /* 0x000fe40003f66270 */
[----:B------:R-:W-:Y:S02]  /*145c0*/  FSEL R105, R21, -INF , P1 ;  /* 0xff80000015697808 */ /* 0x000fe40000800000 */
[----:B------:R-:W-:Y:S02]  /*145d0*/  FSEL R197, R197, -INF , !P0 ;  /* 0xff800000c5c57808 */ /* 0x000fe40004000000 */
[----:B------:R-:W-:Y:S02]  /*145e0*/  FSEL R4, R30, -INF , !P6 ;  /* 0xff8000001e047808 */ /* 0x000fe40007000000 */
[----:B------:R-:W-:Y:S02]  /*145f0*/  ISETP.GE.AND P1, PT, R27, R157, PT ;  /* 0x0000009d1b00720c */ /* 0x000fe40003f26270 */
[-C--:B------:R-:W-:Y:S02]  /*14600*/  ISETP.GE.AND P0, PT, R11, R159.reuse, PT ;  /* 0x0000009f0b00720c */ /* 0x080fe40003f06270 */
[-C--:B------:R-:W-:Y:S02]  /*14610*/  ISETP.GE.AND P6, PT, R25, R159.reuse, PT ;  /* 0x0000009f1900720c */ /* 0x080fe40003fc6270 */
[----:B------:R-:W-:Y:S02]  /*14620*/  FSEL R119, R119, -INF , P4 ;  /* 0xff80000077777808 */ /* 0x000fe40002000000 */
        /* <DEDUP_REMOVED lines=12> */
[----:B------:R-:W-:Y:S02]  /*146f0*/  FSEL R118, R118, -INF , P3 ;  /* 0xff80000076767808 */ /* 0x000fe40001800000 */
[-C--:B------:R-:W-:Y:S02]  /*14700*/  ISETP.GE.AND P3, PT, R31, R157.reuse, PT ;  /* 0x0000009d1f00720c */ /* 0x080fe40003f66270 */
[-C--:B------:R-:W-:Y:S01]  /*14710*/  ISETP.GE.AND P4, PT, R25, R157.reuse, PT ;  /* 0x0000009d1900720c */ /* 0x080fe20003f86270 */
[----:B------:R-:W-:Y:S01]  /*14720*/  LDSM.16.MT88.4 R28, [R125+0x8000] ;  /* 0x008000007d1c783b */ /* 0x000fe20000004200 */
[----:B------:R-:W-:Y:S02]  /*14730*/  FSEL R169, R169, -INF , !P1 ;  /* 0xff800000a9a97808 */ /* 0x000fe40004800000 */
[----:B------:R-:W-:Y:S02]  /*14740*/  FSEL R187, R187, -INF , !P0 ;  /* 0xff800000bbbb7808 */ /* 0x000fe40004000000 */
[----:B------:R-:W-:Y:S02]  /*14750*/  ISETP.GE.AND P1, PT, R22, R157, PT ;  /* 0x0000009d1600720c */ /* 0x000fe40003f26270 */
[----:B------:R-:W-:Y:S02]  /*14760*/  FSEL R193, R14, -INF , !P6 ;  /* 0xff8000000ec17808 */ /* 0x000fe40007000000 */
[-C--:B------:R-:W-:Y:S02]  /*14770*/  ISETP.GE.AND P0, PT, R10, R159.reuse, PT ;  /* 0x0000009f0a00720c */ /* 0x080fe40003f06270 */
[----:B------:R-:W-:Y:S02]  /*14780*/  ISETP.GE.AND P6, PT, R12, R159, PT ;  /* 0x0000009f0c00720c */ /* 0x000fe40003fc6270 */
[----:B------:R-:W-:Y:S02]  /*14790*/  FSEL R17, R110, -INF , !P3 ;  /* 0xff8000006e117808 */ /* 0x000fe40005800000 */
[----:B------:R-:W-:Y:S02]  /*147a0*/  FSEL R9, R116, -INF , !P4 ;  /* 0xff80000074097808 */ /* 0x000fe40006000000 */
        /* <DEDUP_REMOVED lines=8> */
[----:B------:R-:W-:Y:S02]  /*14830*/  ISETP.GE.AND P3, PT, R24, R157, PT ;  /* 0x0000009d1800720c */ /* 0x000fe40003f66270 */
        /* <DEDUP_REMOVED lines=9> */
[----:B------:R-:W-:Y:S02]  /*148d0*/  FSEL R168, R168, -INF , !P0 ;  /* 0xff800000a8a87808 */ /* 0x000fe40004000000 */
[C---:B------:R-:W-:Y:S02]  /*148e0*/  ISETP.GE.AND P4, PT, R6.reuse, R159, PT ;  /* 0x0000009f0600720c */ /* 0x040fe40003f86270 */
        /* <DEDUP_REMOVED lines=321> */
.L_x_13444:
        /* <DEDUP_REMOVED lines=10> */
.L_x_13466:
        /* <DEDUP_REMOVED lines=217> */
.L_x_13453:
        /* <DEDUP_REMOVED lines=23> */
.L_x_13455:
[----:B------:R-:W-:Y:S05]  /*16ca0*/  BSYNC.RECONVERGENT B0 ;  /* 0x0000000000007941 */ /* 0x000fea0003800200 */
.L_x_13454:
        /* <DEDUP_REMOVED lines=9> */
.L_x_13457:
[----:B------:R-:W-:Y:S05]  /*16d40*/  BSYNC.RECONVERGENT B0 ;  /* 0x0000000000007941 */ /* 0x000fea0003800200 */
.L_x_13456:
        /* <DEDUP_REMOVED lines=14> */
.L_x_13459:
[----:B------:R-:W-:Y:S05]  /*16e30*/  BSYNC.RECONVERGENT B0 ;  /* 0x0000000000007941 */ /* 0x000fea0003800200 */
.L_x_13458:
        /* <DEDUP_REMOVED lines=14> */
.L_x_13461:
[----:B------:R-:W-:Y:S05]  /*16f20*/  BSYNC.RECONVERGENT B0 ;  /* 0x0000000000007941 */ /* 0x000fea0003800200 */
.L_x_13460:
[----:B------:R-:W-:-:S04]  /*16f30*/  MOV R145, 0x0 ;  /* 0x0000000000917802 */ /* 0x000fc80000000f00 */
[----:B-1234-:R-:W-:Y:S05]  /*16f40*/  @P3 RET.REL.NODEC R144 `(_ZN5flash24flash_fwd_splitkv_kernelI23Flash_fwd_kernel_traitsILi128ELi64ELi64ELi4ELb0ELb0EN7cutlass10bfloat16_tE19Flash_kernel_traitsILi128ELi64ELi64ELi4ES3_EELb0ELb1ELb0ELb0ELb1ELb1ELb0ELb1EEEvNS_16Flash_fwd_paramsE) ;  /* 0xfffffe90902c3950 */ /* 0x01efea0003c3ffff */
        /* <DEDUP_REMOVED lines=13> */
[----:B-1----:R-:W-:Y:S05]  /*17020*/  RET.REL.NODEC R144 `(_ZN5flash24flash_fwd_splitkv_kernelI23Flash_fwd_kernel_traitsILi128ELi64ELi64ELi4ELb0ELb0EN7cutlass10bfloat16_tE19Flash_kernel_traitsILi128ELi64ELi64ELi4ES3_EELb0ELb1ELb0ELb0ELb1ELb1ELb0ELb1EEEvNS_16Flash_fwd_paramsE) ;  /* 0xfffffe8c90f47950 */ /* 0x002fea0003c3ffff */
.L_x_13452:
[----:B------:R-:W-:Y:S01]  /*17030*/  MOV R5, 0x2 ;  /* 0x0000000200057802 */ /* 0x000fe20000000f00 */
[----:B------:R-:W-:Y:S01]  /*17040*/  IMAD.MOV.U32 R4, RZ, RZ, 0x1f ;  /* 0x0000001fff047424 */ /* 0x000fe200078e00ff */
[----:B------:R-:W-:-:S07]  /*17050*/  MOV R6, 0xffffffff ;  /* 0xffffffff00067802 */ /* 0x000fce0000000f00 */
[----:B-1---5:R-:W-:Y:S05]  /*17060*/  WARPSYNC.COLLECTIVE R6, `(.L_x_13462) ;  /* 0x0000000006087348 */ /* 0x022fea0003c00000 */
[----:B------:R2:W3:Y:S02]  /*17070*/  SHFL.BFLY P0, R10, R167, R5, R4 ;  /* 0x0c000005a70a7389 */ /* 0x0004e40000000004 */
[----:B-123-5:R-:W-:Y:S05]  /*17080*/  ENDCOLLECTIVE ;  /* 0x000000000000791b */ /* 0x02efea0003800000 */
.L_x_13462:
[----:B------:R-:W-:Y:S02]  /*17090*/  IMAD.MOV.U32 R8, RZ, RZ, R10 ;  /* 0x000000ffff087224 */ /* 0x000fe400078e000a */
[----:B------:R-:W-:Y:S02]  /*170a0*/  IMAD.MOV.U32 R5, RZ, RZ, 0x1 ;  /* 0x00000001ff057424 */ /* 0x000fe400078e00ff */
[----:B------:R-:W-:-:S05]  /*170b0*/  FADD.FTZ R8, R8, R167 ;  /* 0x000000a708087221 */ /* 0x000fca0000010000 */
[----:B------:R-:W-:-:S07]  /*170c0*/  MOV R167, R8 ;  /* 0x0000000800a77202 */ /* 0x000fce0000000f00 */
[----:B------:R-:W-:Y:S05]  /*170d0*/  WARPSYNC.COLLECTIVE R6, `(.L_x_13463) ;  /* 0x0000000006087348 */ /* 0x000fea0003c00000 */
[----:B------:R1:W2:Y:S02]  /*170e0*/  SHFL.BFLY P0, R10, R167, R5, R4 ;  /* 0x0c000005a70a7389 */ /* 0x0002a40000000004 */
[----:B-12---:R-:W-:Y:S05]  /*170f0*/  ENDCOLLECTIVE ;  /* 0x000000000000791b */ /* 0x006fea0003800000 */
.L_x_13463:
[----:B------:R-:W-:Y:S01]  /*17100*/  MOV R167, R166 ;  /* 0x000000a600a77202 */ /* 0x000fe20000000f00 */
[----:B------:R-:W-:Y:S01]  /*17110*/  IMAD.MOV.U32 R5, RZ, RZ, 0x2 ;  /* 0x00000002ff057424 */ /* 0x000fe200078e00ff */
[----:B------:R-:W-:-:S07]  /*17120*/  MOV R9, R10 ;  /* 0x0000000a00097202 */ /* 0x000fce0000000f00 */
[----:B------:R-:W-:Y:S05]  /*17130*/  WARPSYNC.COLLECTIVE R6, `(.L_x_13464) ;  /* 0x0000000006087348 */ /* 0x000fea0003c00000 */
[----:B------:R1:W2:Y:S02]  /*17140*/  SHFL.BFLY P0, R10, R167, R5, R4 ;  /* 0x0c000005a70a7389 */ /* 0x0002a40000000004 */
[----:B-12---:R-:W-:Y:S05]  /*17150*/  ENDCOLLECTIVE ;  /* 0x000000000000791b */ /* 0x006fea0003800000 */
.L_x_13464:
[----:B------:R-:W-:Y:S01]  /*17160*/  FADD.FTZ R9, R8, R9 ;  /* 0x0000000908097221 */ /* 0x000fe20000010000 */
[----:B------:R-:W-:Y:S01]  /*17170*/  FADD.FTZ R7, R10, R166 ;  /* 0x000000a60a077221 */ /* 0x000fe20000010000 */
[----:B------:R-:W-:-:S04]  /*17180*/  MOV R5, 0x1 ;  /* 0x0000000100057802 */ /* 0x000fc80000000f00 */
[----:B------:R-:W-:-:S07]  /*17190*/  MOV R167, R7 ;  /* 0x0000000700a77202 */ /* 0x000fce0000000f00 */
[----:B------:R-:W-:Y:S05]  /*171a0*/  WARPSYNC.COLLECTIVE R6, `(.L_x_13465) ;  /* 0x0000000006087348 */ /* 0x000fea0003c00000 */
[----:B------:R1:W2:Y:S02]  /*171b0*/  SHFL.BFLY P0, R10, R167, R5, R4 ;  /* 0x0c000005a70a7389 */ /* 0x0002a40000000004 */
[----:B-12---:R-:W-:Y:S05]  /*171c0*/  ENDCOLLECTIVE ;  /* 0x000000000000791b */ /* 0x006fea0003800000 */
.L_x_13465:
[----:B------:R-:W-:Y:S05]  /*171d0*/  BRA `(.L_x_13466) ;  /* 0xffffffe800f07947 */ /* 0x000fea000383ffff */
.L_x_13467:
        /* <DEDUP_REMOVED lines=10> */
.L_x_14969:


//--------------------- .text._ZN5flash24flash_fwd_splitkv_kernelI23Flash_fwd_kernel_traitsILi128ELi64ELi64ELi4ELb0ELb0EN7cutlass10bfloat16_tE19Flash_kernel_traitsILi128ELi64ELi64ELi4ES3_EELb0ELb1ELb1ELb0ELb0ELb0ELb0ELb1EEEvNS_16Flash_fwd_paramsE --------------------------
	.section	.text._ZN5flash24flash_fwd_splitkv_kernelI23Flash_fwd_kernel_traitsILi128ELi64ELi64ELi4ELb0ELb0EN7cutlass10bfloat16_tE19Flash_kernel_traitsILi128ELi64ELi64ELi4ES3_EELb0ELb1ELb1ELb0ELb0ELb0ELb0ELb1EEEvNS_16Flash_fwd_paramsE,"ax",@progbits
	.align	128
        .global         _ZN5flash24flash_fwd_splitkv_kernelI23Flash_fwd_kernel_traitsILi128ELi64ELi64ELi4ELb0ELb0EN7cutlass10bfloat16_tE19Flash_kernel_traitsILi128ELi64ELi64ELi4ES3_EELb0ELb1ELb1ELb0ELb0ELb0ELb0ELb1EEEvNS_16Flash_fwd_paramsE
        .type           _ZN5flash24flash_fwd_splitkv_kernelI23Flash_fwd_kernel_traitsILi128ELi64ELi64ELi4ELb0ELb0EN7cutlass10bfloat16_tE19Flash_kernel_traitsILi128ELi64ELi64ELi4ES3_EELb0ELb1ELb1ELb0ELb0ELb0ELb0ELb1EEEvNS_16Flash_fwd_paramsE,@function
        .size           _ZN5flash24flash_fwd_splitkv_kernelI23Flash_fwd_kernel_traitsILi128ELi64ELi64ELi4ELb0ELb0EN7cutlass10bfloat16_tE19Flash_kernel_traitsILi128ELi64ELi64ELi4ES3_EELb0ELb1ELb1ELb0ELb0ELb0ELb0ELb1EEEvNS_16Flash_fwd_paramsE,(.L_x_14970 - _ZN5flash24flash_fwd_splitkv_kernelI23Flash_fwd_kernel_traitsILi128ELi64ELi64ELi4ELb0ELb0EN7cutlass10bfloat16_tE19Flash_kernel_traitsILi128ELi64ELi64ELi4ES3_EELb0ELb1ELb1ELb0ELb0ELb0ELb0ELb1EEEvNS_16Flash_fwd_paramsE)
        .other          _ZN5flash24flash_fwd_splitkv_kernelI23Flash_fwd_kernel_traitsILi128ELi64ELi64ELi4ELb0ELb0EN7cutlass10bfloat16_tE19Flash_kernel_traitsILi128ELi64ELi64ELi4ES3_EELb0ELb1ELb1ELb0ELb0ELb0ELb0ELb1EEEvNS_16Flash_fwd_paramsE,@"STO_CUDA_ENTRY STV_DEFAULT"
_ZN5flash24flash_fwd_splitkv_kernelI23Flash_fwd_kernel_traitsILi128ELi64ELi64ELi4ELb0ELb0EN7cutlass10bfloat16_tE19Flash_kernel_traitsILi128ELi64ELi64ELi4ES3_EELb0ELb1ELb1ELb0ELb0ELb0ELb0ELb1EEEvNS_16Flash_fwd_paramsE:
.text._ZN5flash24flash_fwd_splitkv_kernelI23Flash_fwd_kernel_traitsILi128ELi64ELi64ELi4ELb0ELb0EN7cutlass10bfloat16_tE19Flash_kernel_traitsILi128ELi64ELi64ELi4ES3_EELb0ELb1ELb1ELb0ELb0ELb0ELb0ELb1EEEvNS_16Flash_fwd_paramsE:
[----:B------:R-:W-:Y:S01]  /*0000*/  LDC R1, c[0x0][0x37c] ;  /* 0x0000df00ff017b82 */ /* 0x000fe20000000800 */
[----:B------:R-:W1:Y:S07]  /*0010*/  S2R R3, SR_CTAID.X ;  /* 0x0000000000037919 */ /* 0x000e6e0000002500 */
[----:B------:R-:W2:Y:S01]  /*0020*/  LDC.64 R102, c[0x0][0x348] ;  /* 0x0000d200ff667b82 */ /* 0x000ea20000000a00 */
[----:B------:R-:W-:Y:S01]  /*0030*/  BSSY.RECONVERGENT B4, `(.L_x_13468) ;  /* 0x0000005000047945 */ /* 0x000fe20003800200 */
[----:B------:R-:W-:Y:S01]  /*0040*/  MOV R146, 0x80 ;  /* 0x0000008000927802 */ /* 0x000fe20000000f00 */
[----:B------:R-:W3:Y:S01]  /*0050*/  S2R R149, SR_CTAID.Y ;  /* 0x0000000000957919 */ /* 0x000ee20000002600 */
[----:B------:R-:W4:Y:S05]  /*0060*/  S2R R148, SR_CTAID.Z ;  /* 0x0000000000947919 */ /* 0x000f2a0000002700 */
[----:B-1234-:R-:W-:Y:S05]  /*0070*/  CALL.REL.NOINC `($_ZN5flash24flash_fwd_splitkv_kernelI23Flash_fwd_kernel_traitsILi128ELi64ELi64ELi4ELb0ELb0EN7cutlass10bfloat16_tE19Flash_kernel_traitsILi128ELi64ELi64ELi4ES3_EELb0ELb1ELb1ELb0ELb0ELb0ELb0ELb1EEEvNS_16Flash_fwd_paramsE$_ZN5flash30compute_attn_1rowblock_splitkvI23Flash_fwd_kernel_traitsILi128ELi64ELi64ELi4ELb0ELb0EN7cutlass10bfloat16_tE19Flash_kernel_traitsILi128ELi64ELi64ELi4ES3_EELb0ELb1ELb1ELb0ELb0ELb0ELb0ELb1ENS_16Flash_fwd_paramsEEEvRKT8_iiiii) ;  /* 0x0000000000087944 */ /* 0x01efea0003c00000 */
[----:B------:R-:W-:Y:S05]  /*0080*/  BSYNC.RECONVERGENT B4 ;  /* 0x0000000000047941 */ /* 0x000fea0003800200 */
.L_x_13468:
[----:B------:R-:W-:Y:S05]  /*0090*/  EXIT ;  /* 0x000000000000794d */ /* 0x000fea0003800000 */
        .type           $_ZN5flash24flash_fwd_splitkv_kernelI23Flash_fwd_kernel_traitsILi128ELi64ELi64ELi4ELb0ELb0EN7cutlass10bfloat16_tE19Flash_kernel_traitsILi128ELi64ELi64ELi4ES3_EELb0ELb1ELb1ELb0ELb0ELb0ELb0ELb1EEEvNS_16Flash_fwd_paramsE$_ZN5flash30compute_attn_1rowblock_splitkvI23Flash_fwd_kernel_traitsILi128ELi64ELi64ELi4ELb0ELb0EN7cutlass10bfloat16_tE19Flash_kernel_traitsILi128ELi64ELi64ELi4ES3_EELb0ELb1ELb1ELb0ELb0ELb0ELb0ELb1ENS_16Flash_fwd_paramsEEEvRKT8_iiiii,@function
        .size           $_ZN5flash24flash_fwd_splitkv_kernelI23Flash_fwd_kernel_traitsILi128ELi64ELi64ELi4ELb0ELb0EN7cutlass10bfloat16_tE19Flash_kernel_traitsILi128ELi64ELi64ELi4ES3_EELb0ELb1ELb1ELb0ELb0ELb0ELb0ELb1EEEvNS_16Flash_fwd_paramsE$_ZN5flash30compute_attn_1rowblock_splitkvI23Flash_fwd_kernel_traitsILi128ELi64ELi64ELi4ELb0ELb0EN7cutlass10bfloat16_tE19Flash_kernel_traitsILi128ELi64ELi64ELi4ES3_EELb0ELb1ELb1ELb0ELb0ELb0ELb0ELb1ENS_16Flash_fwd_paramsEEEvRKT8_iiiii,(.L_x_14970 - $_ZN5flash24flash_fwd_splitkv_kernelI23Flash_fwd_kernel_traitsILi128ELi64ELi64ELi4ELb0ELb0EN7cutlass10bfloat16_tE19Flash_kernel_traitsILi128ELi64ELi64ELi4ES3_EELb0ELb1ELb1ELb0ELb0ELb0ELb0ELb1EEEvNS_16Flash_fwd_paramsE$_ZN5flash30compute_attn_1rowblock_splitkvI23Flash_fwd_kernel_traitsILi128ELi64ELi64ELi4ELb0ELb0EN7cutlass10bfloat16_tE19Flash_kernel_traitsILi128ELi64ELi64ELi4ES3_EELb0ELb1ELb1ELb0ELb0ELb0ELb0ELb1ENS_16Flash_fwd_paramsEEEvRKT8_iiiii)
$_ZN5flash24flash_fwd_splitkv_kernelI23Flash_fwd_kernel_traitsILi128ELi64ELi64ELi4ELb0ELb0EN7cutlass10bfloat16_tE19Flash_kernel_traitsILi128ELi64ELi64ELi4ES3_EELb0ELb1ELb1ELb0ELb0ELb0ELb0ELb1EEEvNS_16Flash_fwd_paramsE$_ZN5flash30compute_attn_1rowblock_splitkvI23Flash_fwd_kernel_traitsILi128ELi64ELi64ELi4ELb0ELb0EN7cutlass10bfloat16_tE19Flash_kernel_traitsILi128ELi64ELi64ELi4ES3_EELb0ELb1ELb1ELb0ELb0ELb0ELb0ELb1ENS_16Flash_fwd_paramsEEEvRKT8_iiiii:
        /* <DEDUP_REMOVED lines=39> */
.L_x_13470:
[----:B------:R-:W-:Y:S05]  /*0310*/  BSYNC.RECONVERGENT B0 ;  /* 0x0000000000007941 */ /* 0x000fea0003800200 */
.L_x_13469:
[----:B------:R-:W-:Y:S04]  /*0320*/  BSSY.RECONVERGENT B0, `(.L_x_13471) ;  /* 0x0000007000007945 */ /* 0x000fe80003800200 */
[----:B------:R-:W-:Y:S05]  /*0330*/  @!P3 BRA `(.L_x_13472) ;  /* 0x000000000014b947 */ /* 0x000fea0003800000 */
[----:B-----5:R-:W2:Y:S02]  /*0340*/  LD.E.U8 R4, desc[UR4][R102.64+0x1b2] ;  /* 0x0001b20466047980 */ /* 0x020ea4000c101100 */
[----:B--2---:R-:W-:-:S13]  /*0350*/  ISETP.NE.AND P1, PT, R4, RZ, PT ;  /* 0x000000ff0400720c */ /* 0x004fda0003f25270 */
[----:B------:R-:W2:Y:S02]  /*0360*/  @P1 LD.E R7, desc[UR4][R14.64+0x4] ;  /* 0x000004040e071980 */ /* 0x000ea4000c101900 */
[----:B--2---:R-:W-:-:S06]  /*0370*/  @P1 IADD3 R4, PT, PT, R7, -R12, RZ ;  /* 0x8000000c07041210 */ /* 0x004fcc0007ffe0ff */
[----:B------:R2:W5:Y:S02]  /*0380*/  @!P1 LD.E R4, desc[UR4][R14.64] ;  /* 0x000000040e049980 */ /* 0x000564000c101900 */
.L_x_13472:
[----:B------:R-:W-:Y:S05]  /*0390*/  BSYNC.RECONVERGENT B0 ;  /* 0x0000000000007941 */ /* 0x000fea0003800200 */
.L_x_13471:
        /* <DEDUP_REMOVED lines=9> */
.L_x_13474:
[----:B------:R-:W3:Y:S01]  /*0430*/  LD.E.64 R4, desc[UR4][R102.64+0x108] ;  /* 0x0001080466047980 */ /* 0x000ee2000c101b00 */
[----:B------:R-:W-:Y:S01]  /*0440*/  BSSY.RECONVERGENT B0, `(.L_x_13476) ;  /* 0x0000006000007945 */ /* 0x000fe20003800200 */
[----:B------:R-:W-:Y:S01]  /*0450*/  IMAD.MOV.U32 R56, RZ, RZ, RZ ;  /* 0x000000ffff387224 */ /* 0x000fe200078e00ff */
[----:B---3--:R-:W-:-:S04]  /*0460*/  ISETP.NE.U32.AND P0, PT, R4, RZ, PT ;  /* 0x000000ff0400720c */ /* 0x008fc80003f05070 */
[----:B------:R-:W-:-:S13]  /*0470*/  ISETP.NE.AND.EX P0, PT, R5, RZ, PT, P0 ;  /* 0x000000ff0500720c */ /* 0x000fda0003f05300 */
[----:B------:R-:W-:Y:S05]  /*0480*/  @!P0 BRA `(.L_x_13477) ;  /* 0x0000000000048947 */ /* 0x000fea0003800000 */
[----:B------:R3:W5:Y:S02]  /*0490*/  LD.E R56, desc[UR4][R102.64+0xbc] ;  /* 0x0000bc0466387980 */ /* 0x000764000c101900 */
.L_x_13477:
[----:B------:R-:W-:Y:S05]  /*04a0*/  BSYNC.RECONVERGENT B0 ;  /* 0x0000000000007941 */ /* 0x000fea0003800200 */
.L_x_13476:
[----:B-----5:R-:W-:Y:S02]  /*04b0*/  IADD3 R56, PT, PT, R67, R56, RZ ;  /* 0x0000003843387210 */ /* 0x020fe40007ffe0ff */
.L_x_13475:
[----:B------:R-:W-:Y:S05]  /*04c0*/  BSYNC.RECONVERGENT B1 ;  /* 0x0000000000017941 */ /* 0x000fea0003800200 */
.L_x_13473:
[----:B------:R-:W-:Y:S01]  /*04d0*/  IMAD.SHL.U32 R150, R3, 0x40, RZ ;  /* 0x0000004003967824 */ /* 0x000fe200078e00ff */
[----:B------:R-:W-:Y:S01]  /*04e0*/  MOV R4, R146 ;  /* 0x0000009200047202 */ /* 0x000fe20000000f00 */
[----:B------:R-:W-:-:S03]  /*04f0*/  IMAD.MOV.U32 R5, RZ, RZ, 0x0 ;  /* 0x00000000ff057424 */ /* 0x000fc600078e00ff */
[----:B------:R-:W-:-:S13]  /*0500*/  ISETP.GT.AND P0, PT, R155, R150, PT ;  /* 0x000000969b00720c */ /* 0x000fda0003f04270 */
[----:B-123--:R-:W-:Y:S05]  /*0510*/  @!P0 RET.REL.NODEC R4 `(_ZN5flash24flash_fwd_splitkv_kernelI23Flash_fwd_kernel_traitsILi128ELi64ELi64ELi4ELb0ELb0EN7cutlass10bfloat16_tE19Flash_kernel_traitsILi128ELi64ELi64ELi4ES3_EELb0ELb1ELb1ELb0ELb0ELb0ELb0ELb1EEEvNS_16Flash_fwd_paramsE) ;  /* 0xfffffff804b88950 */ /* 0x00efea0003c3ffff */
        /* <DEDUP_REMOVED lines=74> */
.L_x_13480:
[----:B------:R-:W-:Y:S05]  /*09c0*/  BSYNC.RECONVERGENT B0 ;  /* 0x0000000000007941 */ /* 0x000fea0003800200 */
.L_x_13479:
        /* <DEDUP_REMOVED lines=17> */
.L_x_13482:
[----:B------:R-:W-:Y:S05]  /*0ae0*/  BSYNC.RECONVERGENT B0 ;  /* 0x0000000000007941 */ /* 0x000fea0003800200 */
.L_x_13481:
        /* <DEDUP_REMOVED lines=20> */
.L_x_13484:
[----:B------:R-:W-:Y:S05]  /*0c30*/  BSYNC.RECONVERGENT B0 ;  /* 0x0000000000007941 */ /* 0x000fea0003800200 */
.L_x_13483:
        /* <DEDUP_REMOVED lines=25> */
.L_x_13486:
[----:B------:R-:W-:Y:S05]  /*0dd0*/  BSYNC.RECONVERGENT B0 ;  /* 0x0000000000007941 */ /* 0x000fea0003800200 */
.L_x_13485:
[----:B------:R-:W-:Y:S01]  /*0de0*/  MOV R147, 0x0 ;  /* 0x0000000000937802 */ /* 0x000fe20000000f00 */
[----:B------:R-:W-:Y:S04]  /*0df0*/  @!P5 ST.E desc[UR4][R12.64], R4 ;  /* 0x000000040c00d985 */ /* 0x000fe8000c101904 */
[----:B------:R-:W-:Y:S04]  /*0e00*/  @!P4 ST.E desc[UR4][R12.64+0x40], R3 ;  /* 0x000040030c00c985 */ /* 0x000fe8000c101904 */
[----:B------:R1:W-:Y:S02]  /*0e10*/  @!P3 ST.E desc[UR4][R12.64+0x80], R2 ;  /* 0x000080020c00b985 */ /* 0x0003e4000c101904 */
[----:B-12---:R-:W-:Y:S05]  /*0e20*/  @P6 RET.REL.NODEC R146 `(_ZN5flash24flash_fwd_splitkv_kernelI23Flash_fwd_kernel_traitsILi128ELi64ELi64ELi4ELb0ELb0EN7cutlass10bfloat16_tE19Flash_kernel_traitsILi128ELi64ELi64ELi4ES3_EELb0ELb1ELb1ELb0ELb0ELb0ELb0ELb1EEEvNS_16Flash_fwd_paramsE) ;  /* 0xfffffff092746950 */ /* 0x006fea0003c3ffff */
[----:B------:R-:W-:Y:S02]  /*0e30*/  MOV R3, 0x7f800000 ;  /* 0x7f80000000037802 */ /* 0x000fe40000000f00 */
[----:B------:R-:W-:-:S03]  /*0e40*/  MOV R147, 0x0 ;  /* 0x0000000000937802 */ /* 0x000fc60000000f00 */
[----:B------:R1:W-:Y:S02]  /*0e50*/  ST.E desc[UR4][R12.64+0xc0], R3 ;  /* 0x0000c0030c007985 */ /* 0x0003e4000c101904 */
[----:B-1----:R-:W-:Y:S05]  /*0e60*/  RET.REL.NODEC R146 `(_ZN5flash24flash_fwd_splitkv_kernelI23Flash_fwd_kernel_traitsILi128ELi64ELi64ELi4ELb0ELb0EN7cutlass10bfloat16_tE19Flash_kernel_traitsILi128ELi64ELi64ELi4ES3_EELb0ELb1ELb1ELb0ELb0ELb0ELb0ELb1EEEvNS_16Flash_fwd_paramsE) ;  /* 0xfffffff092647950 */ /* 0x002fea0003c3ffff */
.L_x_13478:
        /* <DEDUP_REMOVED lines=102> */
.L_x_13488:
        /* <DEDUP_REMOVED lines=77> */
.L_x_13489:
[----:B------:R-:W-:Y:S05]  /*19a0*/  BSYNC.RECONVERGENT B0 ;  /* 0x0000000000007941 */ /* 0x000fea0003800200 */
.L_x_13487:
        /* <DEDUP_REMOVED lines=198> */
.L_x_13543:
        /* <DEDUP_REMOVED lines=20> */
.L_x_13492:
[----:B------:R-:W-:Y:S05]  /*2750*/  BSYNC.RECONVERGENT B0 ;  /* 0x0000000000007941 */ /* 0x000fea0003800200 */
.L_x_13491:
        /* <DEDUP_REMOVED lines=12> */
.L_x_13494:
[----:B------:R-:W-:Y:S05]  /*2820*/  BSYNC.RECONVERGENT B0 ;  /* 0x0000000000007941 */ /* 0x000fea0003800200 */
.L_x_13493:
        /* <DEDUP_REMOVED lines=12> */
.L_x_13496:
[----:B------:R-:W-:Y:S05]  /*28f0*/  BSYNC.RECONVERGENT B0 ;  /* 0x0000000000007941 */ /* 0x000fea0003800200 */
.L_x_13495:
        /* <DEDUP_REMOVED lines=15> */
.L_x_13498:
[----:B------:R-:W-:Y:S05]  /*29f0*/  BSYNC.RECONVERGENT B0 ;  /* 0x0000000000007941 */ /* 0x000fea0003800200 */
.L_x_13497:
        /* <DEDUP_REMOVED lines=26> */
.L_x_13502:
[----:B------:R-:W-:Y:S05]  /*2ba0*/  BSYNC.RECONVERGENT B0 ;  /* 0x0000000000007941 */ /* 0x000fea0003800200 */
.L_x_13501:
        /* <DEDUP_REMOVED lines=12> */
.L_x_13504:
[----:B------:R-:W-:Y:S05]  /*2c70*/  BSYNC.RECONVERGENT B0 ;  /* 0x0000000000007941 */ /* 0x000fea0003800200 */
.L_x_13503:
        /* <DEDUP_REMOVED lines=12> */
.L_x_13506:
[----:B------:R-:W-:Y:S05]  /*2d40*/  BSYNC.RECONVERGENT B0 ;  /* 0x0000000000007941 */ /* 0x000fea0003800200 */
.L_x_13505:
        /* <DEDUP_REMOVED lines=17> */
.L_x_13500:
        /* <DEDUP_REMOVED lines=57> */
.L_x_13512:
[----:B------:R-:W-:Y:S05]  /*31f0*/  BSYNC.RECONVERGENT B0 ;  /* 0x0000000000007941 */ /* 0x000fea0003800200 */
.L_x_13511:
        /* <DEDUP_REMOVED lines=47> */
.L_x_13510:
[----:B------:R-:W-:Y:S05]  /*34f0*/  BSYNC.RECONVERGENT B1 ;  /* 0x0000000000017941 */ /* 0x000fea0003800200 */
.L_x_13509:
        /* <DEDUP_REMOVED lines=62> */
.L_x_13516:
[----:B------:R-:W-:Y:S05]  /*38e0*/  BSYNC.RECONVERGENT B0 ;  /* 0x0000000000007941 */ /* 0x000fea0003800200 */
.L_x_13515:
        /* <DEDUP_REMOVED lines=47> */
.L_x_13514:
[----:B------:R-:W-:Y:S05]  /*3be0*/  BSYNC.RECONVERGENT B1 ;  /* 0x0000000000017941 */ /* 0x000fea0003800200 */
.L_x_13513:
        /* <DEDUP_REMOVED lines=60> */
.L_x_13520:
[----:B------:R-:W-:Y:S05]  /*3fb0*/  BSYNC.RECONVERGENT B0 ;  /* 0x0000000000007941 */ /* 0x000fea0003800200 */
.L_x_13519:
        /* <DEDUP_REMOVED lines=47> */
.L_x_13518:
[----:B------:R-:W-:Y:S05]  /*42b0*/  BSYNC.RECONVERGENT B1 ;  /* 0x0000000000017941 */ /* 0x000fea0003800200 */
.L_x_13517:
        /* <DEDUP_REMOVED lines=63> */
.L_x_13524:
[----:B------:R-:W-:Y:S05]  /*46b0*/  BSYNC.RECONVERGENT B0 ;  /* 0x0000000000007941 */ /* 0x000fea0003800200 */
.L_x_13523:
        /* <DEDUP_REMOVED lines=47> */
.L_x_13522:
[----:B------:R-:W-:Y:S05]  /*49b0*/  BSYNC.RECONVERGENT B1 ;  /* 0x0000000000017941 */ /* 0x000fea0003800200 */
.L_x_13521:
[----:B------:R-:W2:Y:S02]  /*49c0*/  LD.E R3, desc[UR4][R102.64+0xd0] ;  /* 0x0000d00466037980 */ /* 0x000ea4000c101900 */
[----:B--2---:R-:W-:Y:S05]  /*49d0*/  IMAD.U32 R3, R3, -0x20, RZ ;  /* 0xffffffe003037824 */ /* 0x004fea00078e00ff */
[C---:B------:R-:W-:Y:S02]  /*49e0*/  LEA R14, P1, R3.reuse, R14, 0x1 ;  /* 0x0000000e030e7211 */ /* 0x040fe400078208ff */
[C---:B------:R-:W-:Y:S02]  /*49f0*/  LEA R50, P0, R3.reuse, R50, 0x1 ;  /* 0x0000003203327211 */ /* 0x040fe400078008ff */
[C---:B------:R-:W-:Y:S02]  /*4a00*/  LEA.HI.X.SX32 R15, R3.reuse, R15, 0x1, P1 ;  /* 0x0000000f030f7211 */ /* 0x040fe400008f0eff */
[----:B------:R-:W-:Y:S01]  /*4a10*/  LEA.HI.X.SX32 R51, R3, R51, 0x1, P0 ;  /* 0x0000003303337211 */ /* 0x000fe200000f0eff */
[----:B------:R-:W-:Y:S05]  /*4a20*/  BRA `(.L_x_13507) ;  /* 0x0000002c00a07947 */ /* 0x000fea0003800000 */
.L_x_13508:
        /* <DEDUP_REMOVED lines=95> */
.L_x_13528:
[----:B------:R-:W-:Y:S05]  /*5020*/  BSYNC.RECONVERGENT B0 ;  /* 0x0000000000007941 */ /* 0x000fea0003800200 */
.L_x_13527:
        /* <DEDUP_REMOVED lines=88> */
.L_x_13526:
[----:B------:R-:W-:Y:S05]  /*55b0*/  BSYNC.RECONVERGENT B1 ;  /* 0x0000000000017941 */ /* 0x000fea0003800200 */
.L_x_13525:
        /* <DEDUP_REMOVED lines=94> */
.L_x_13532:
[----:B------:R-:W-:Y:S05]  /*5ba0*/  BSYNC.RECONVERGENT B0 ;  /* 0x0000000000007941 */ /* 0x000fea0003800200 */
.L_x_13531:
        /* <DEDUP_REMOVED lines=88> */
.L_x_13530:
[----:B------:R-:W-:Y:S05]  /*6130*/  BSYNC.RECONVERGENT B1 ;  /* 0x0000000000017941 */ /* 0x000fea0003800200 */
.L_x_13529:
        /* <DEDUP_REMOVED lines=95> */
.L_x_13536:
[----:B------:R-:W-:Y:S05]  /*6730*/  BSYNC.RECONVERGENT B0 ;  /* 0x0000000000007941 */ /* 0x000fea0003800200 */
.L_x_13535:
        /* <DEDUP_REMOVED lines=86> */
.L_x_13534:
[----:B------:R-:W-:Y:S05]  /*6ca0*/  BSYNC.RECONVERGENT B1 ;  /* 0x0000000000017941 */ /* 0x000fea0003800200 */
.L_x_13533:
        /* <DEDUP_REMOVED lines=98> */
.L_x_13540:
[----:B------:R-:W-:Y:S05]  /*72d0*/  BSYNC.RECONVERGENT B0 ;  /* 0x0000000000007941 */ /* 0x000fea0003800200 */
.L_x_13539:
        /* <DEDUP_REMOVED lines=86> */
.L_x_13538:
[----:B------:R-:W-:Y:S05]  /*7840*/  BSYNC.RECONVERGENT B1 ;  /* 0x0000000000017941 */ /* 0x000fea0003800200 */
.L_x_13537:
[----:B------:R-:W3:Y:S02]  /*7850*/  LD.E R3, desc[UR4][R102.64+0xd0] ;  /* 0x0000d00466037980 */ /* 0x000ee4000c101900 */
[----:B---3--:R-:W-:Y:S05]  /*7860*/  IMAD.U32 R3, R3, -0x20, RZ ;  /* 0xffffffe003037824 */ /* 0x008fea00078e00ff */
[C---:B------:R-:W-:Y:S02]  /*7870*/  LEA R74, P1, R3.reuse, R74, 0x1 ;  /* 0x0000004a034a7211 */ /* 0x040fe400078208ff */
[C---:B------:R-:W-:Y:S02]  /*7880*/  LEA R72, P0, R3.reuse, R72, 0x1 ;  /* 0x0000004803487211 */ /* 0x040fe400078008ff */
[C---:B------:R-:W-:Y:S02]  /*7890*/  LEA.HI.X.SX32 R75, R3.reuse, R75, 0x1, P1 ;  /* 0x0000004b034b7211 */ /* 0x040fe400008f0eff */
[----:B------:R-:W-:Y:S09]  /*78a0*/  LEA.HI.X.SX32 R73, R3, R73, 0x1, P0 ;  /* 0x0000004903497211 */ /* 0x000ff200000f0eff */
.L_x_13507:
[----:B------:R-:W-:Y:S05]  /*78b0*/  BSYNC.RECONVERGENT B2 ;  /* 0x0000000000027941 */ /* 0x000fea0003800200 */
.L_x_13499:
        /* <DEDUP_REMOVED lines=101> */
.L_x_13542:
[----:B------:R-:W-:Y:S05]  /*7f10*/  BSYNC.RECONVERGENT B0 ;  /* 0x0000000000007941 */ /* 0x000fea0003800200 */
.L_x_13541:
[----:B------:R-:W-:Y:S05]  /*7f20*/  @P2 BRA `(.L_x_13543) ;  /* 0xffffffa400b82947 */ /* 0x000fea000383ffff */
.L_x_13490:
        /* <DEDUP_REMOVED lines=34> */
.L_x_13547:
[----:B------:R-:W-:Y:S05]  /*8150*/  BSYNC.RECONVERGENT B0 ;  /* 0x0000000000007941 */ /* 0x000fea0003800200 */
.L_x_13546:
        /* <DEDUP_REMOVED lines=14> */
.L_x_13549:
[----:B------:R-:W-:Y:S05]  /*8240*/  BSYNC.RECONVERGENT B0 ;  /* 0x0000000000007941 */ /* 0x000fea0003800200 */
.L_x_13548:
        /* <DEDUP_REMOVED lines=16> */
.L_x_13551:
[----:B------:R-:W-:Y:S05]  /*8350*/  BSYNC.RECONVERGENT B0 ;  /* 0x0000000000007941 */ /* 0x000fea0003800200 */
.L_x_13550:
        /* <DEDUP_REMOVED lines=16> */
.L_x_13545:
        /* <DEDUP_REMOVED lines=84> */
.L_x_13559:
[----:B------:R-:W-:Y:S05]  /*89a0*/  BSYNC.RECONVERGENT B0 ;  /* 0x0000000000007941 */ /* 0x000fea0003800200 */
.L_x_13558:
[----:B-----5:R-:W-:Y:S01]  /*89b0*/  IMAD.MOV.U32 R6, RZ, RZ, R10 ;  /* 0x000000ffff067224 */ /* 0x020fe200078e000a */
[----:B------:R-:W-:Y:S01]  /*89c0*/  MOV R4, R8 ;  /* 0x0000000800047202 */ /* 0x000fe20000000f00 */
[----:B------:R-:W-:Y:S01]  /*89d0*/  IMAD.MOV.U32 R7, RZ, RZ, R11 ;  /* 0x000000ffff077224 */ /* 0x000fe200078e000b */
[----:B------:R-:W-:Y:S02]  /*89e0*/  MOV R5, R9 ;  /* 0x0000000900057202 */ /* 0x000fe40000000f00 */
.L_x_13557:
[----:B------:R-:W-:Y:S05]  /*89f0*/  BSYNC.RECONVERGENT B1 ;  /* 0x0000000000017941 */ /* 0x000fea0003800200 */
.L_x_13556:
        /* <DEDUP_REMOVED lines=48> */
.L_x_13561:
[----:B------:R-:W-:Y:S05]  /*8d00*/  BSYNC.RECONVERGENT B0 ;  /* 0x0000000000007941 */ /* 0x000fea0003800200 */
.L_x_13560:
[----:B-----5:R3:W-:Y:S02]  /*8d10*/  STS.128 [R153+0x2000], R8 ;  /* 0x0020000899007388 */ /* 0x0207e40000000c00 */
.L_x_13555:
[----:B------:R-:W-:Y:S05]  /*8d20*/  BSYNC.RECONVERGENT B2 ;  /* 0x0000000000027941 */ /* 0x000fea0003800200 */
.L_x_13554:
        /* <DEDUP_REMOVED lines=60> */
.L_x_13567:
[----:B------:R-:W-:Y:S05]  /*90f0*/  BSYNC.RECONVERGENT B0 ;  /* 0x0000000000007941 */ /* 0x000fea0003800200 */
.L_x_13566:
[----:B-----5:R1:W-:Y:S02]  /*9100*/  STS.128 [R153+0x800], R8 ;  /* 0x0008000899007388 */ /* 0x0203e40000000c00 */
.L_x_13565:
[----:B------:R-:W-:Y:S05]  /*9110*/  BSYNC.RECONVERGENT B1 ;  /* 0x0000000000017941 */ /* 0x000fea0003800200 */
.L_x_13564:
        /* <DEDUP_REMOVED lines=53> */
.L_x_13569:
[----:B------:R-:W-:Y:S05]  /*9470*/  BSYNC.RECONVERGENT B0 ;  /* 0x0000000000007941 */ /* 0x000fea0003800200 */
.L_x_13568:
[----:B-----5:R3:W-:Y:S02]  /*9480*/  STS.128 [R153+0x2800], R8 ;  /* 0x0028000899007388 */ /* 0x0207e40000000c00 */
.L_x_13563:
[----:B------:R-:W-:Y:S05]  /*9490*/  BSYNC.RECONVERGENT B2 ;  /* 0x0000000000027941 */ /* 0x000fea0003800200 */
.L_x_13562:
        /* <DEDUP_REMOVED lines=61> */
.L_x_13575:
[----:B------:R-:W-:Y:S05]  /*9870*/  BSYNC.RECONVERGENT B0 ;  /* 0x0000000000007941 */ /* 0x000fea0003800200 */
.L_x_13574:
[----:B-----5:R1:W-:Y:S02]  /*9880*/  STS.128 [R153+0x1000], R8 ;  /* 0x0010000899007388 */ /* 0x0203e40000000c00 */
.L_x_13573:
[----:B------:R-:W-:Y:S05]  /*9890*/  BSYNC.RECONVERGENT B1 ;  /* 0x0000000000017941 */ /* 0x000fea0003800200 */
.L_x_13572:
        /* <DEDUP_REMOVED lines=53> */
.L_x_13577:
[----:B------:R-:W-:Y:S05]  /*9bf0*/  BSYNC.RECONVERGENT B0 ;  /* 0x0000000000007941 */ /* 0x000fea0003800200 */
.L_x_13576:
[----:B-----5:R1:W-:Y:S02]  /*9c00*/  STS.128 [R153+0x3000], R8 ;  /* 0x0030000899007388 */ /* 0x0203e40000000c00 */
.L_x_13571:
[----:B------:R-:W-:Y:S05]  /*9c10*/  BSYNC.RECONVERGENT B2 ;  /* 0x0000000000027941 */ /* 0x000fea0003800200 */
.L_x_13570:
        /* <DEDUP_REMOVED lines=62> */
.L_x_13581:
[----:B------:R-:W-:Y:S05]  /*a000*/  BSYNC.RECONVERGENT B0 ;  /* 0x0000000000007941 */ /* 0x000fea0003800200 */
.L_x_13580:
[----:B-----5:R3:W-:Y:S02]  /*a010*/  STS.128 [R153+0x1800], R8 ;  /* 0x0018000899007388 */ /* 0x0207e40000000c00 */
.L_x_13579:
[----:B------:R-:W-:Y:S05]  /*a020*/  BSYNC.RECONVERGENT B1 ;  /* 0x0000000000017941 */ /* 0x000fea0003800200 */
.L_x_13578:
        /* <DEDUP_REMOVED lines=56> */
.L_x_13583:
[----:B------:R-:W-:Y:S05]  /*a3b0*/  BSYNC.RECONVERGENT B0 ;  /* 0x0000000000007941 */ /* 0x000fea0003800200 */
.L_x_13582:
[----:B-----5:R3:W-:Y:S01]  /*a3c0*/  STS.128 [R153+0x3800], R8 ;  /* 0x0038000899007388 */ /* 0x0207e20000000c00 */
[----:B------:R-:W-:Y:S05]  /*a3d0*/  BRA `(.L_x_13552) ;  /* 0x0000002c00807947 */ /* 0x000fea0003800000 */
.L_x_13553:
        /* <DEDUP_REMOVED lines=96> */
.L_x_13588:
[----:B------:R-:W-:Y:S05]  /*a9e0*/  BSYNC.RECONVERGENT B0 ;  /* 0x0000000000007941 */ /* 0x000fea0003800200 */
.L_x_13587:
[----:B------:R-:W-:Y:S05]  /*a9f0*/  BSYNC.RECONVERGENT B1 ;  /* 0x0000000000017941 */ /* 0x000fea0003800200 */
.L_x_13586:
        /* <DEDUP_REMOVED lines=86> */
.L_x_13590:
[----:B------:R-:W-:Y:S05]  /*af60*/  BSYNC.RECONVERGENT B0 ;  /* 0x0000000000007941 */ /* 0x000fea0003800200 */
.L_x_13589:
[----:B-----5:R4:W-:Y:S02]  /*af70*/  STS.128 [R153+0x2000], R20 ;  /* 0x0020001499007388 */ /* 0x0209e40000000c00 */
.L_x_13585:
[----:B------:R-:W-:Y:S05]  /*af80*/  BSYNC.RECONVERGENT B2 ;  /* 0x0000000000027941 */ /* 0x000fea0003800200 */
.L_x_13584:
        /* <DEDUP_REMOVED lines=91> */
.L_x_13596:
[----:B------:R-:W-:Y:S05]  /*b540*/  BSYNC.RECONVERGENT B0 ;  /* 0x0000000000007941 */ /* 0x000fea0003800200 */
.L_x_13595:
[----:B-----5:R4:W-:Y:S02]  /*b550*/  STS.128 [R153+0x800], R20 ;  /* 0x0008001499007388 */ /* 0x0209e40000000c00 */
.L_x_13594:
[----:B------:R-:W-:Y:S05]  /*b560*/  BSYNC.RECONVERGENT B1 ;  /* 0x0000000000017941 */ /* 0x000fea0003800200 */
.L_x_13593:
        /* <DEDUP_REMOVED lines=85> */
.L_x_13598:
[----:B------:R-:W-:Y:S05]  /*bac0*/  BSYNC.RECONVERGENT B0 ;  /* 0x0000000000007941 */ /* 0x000fea0003800200 */
.L_x_13597:
[----:B-----5:R4:W-:Y:S02]  /*bad0*/  STS.128 [R153+0x2800], R20 ;  /* 0x0028001499007388 */ /* 0x0209e40000000c00 */
.L_x_13592:
[----:B------:R-:W-:Y:S05]  /*bae0*/  BSYNC.RECONVERGENT B2 ;  /* 0x0000000000027941 */ /* 0x000fea0003800200 */
.L_x_13591:
        /* <DEDUP_REMOVED lines=92> */
.L_x_13604:
[----:B------:R-:W-:Y:S05]  /*c0b0*/  BSYNC.RECONVERGENT B0 ;  /* 0x0000000000007941 */ /* 0x000fea0003800200 */
.L_x_13603:
[----:B-----5:R4:W-:Y:S02]  /*c0c0*/  STS.128 [R153+0x1000], R20 ;  /* 0x0010001499007388 */ /* 0x0209e40000000c00 */
.L_x_13602:
[----:B------:R-:W-:Y:S05]  /*c0d0*/  BSYNC.RECONVERGENT B1 ;  /* 0x0000000000017941 */ /* 0x000fea0003800200 */
.L_x_13601:
        /* <DEDUP_REMOVED lines=85> */
.L_x_13606:
[----:B------:R-:W-:Y:S05]  /*c630*/  BSYNC.RECONVERGENT B0 ;  /* 0x0000000000007941 */ /* 0x000fea0003800200 */
.L_x_13605:
[----:B-----5:R4:W-:Y:S02]  /*c640*/  STS.128 [R153+0x3000], R20 ;  /* 0x0030001499007388 */ /* 0x0209e40000000c00 */
.L_x_13600:
[----:B------:R-:W-:Y:S05]  /*c650*/  BSYNC.RECONVERGENT B2 ;  /* 0x0000000000027941 */ /* 0x000fea0003800200 */
.L_x_13599:
        /* <DEDUP_REMOVED lines=94> */
.L_x_13610:
[----:B------:R-:W-:Y:S05]  /*cc40*/  BSYNC.RECONVERGENT B0 ;  /* 0x0000000000007941 */ /* 0x000fea0003800200 */
.L_x_13609:
[----:B-----5:R1:W-:Y:S02]  /*cc50*/  STS.128 [R153+0x1800], R20 ;  /* 0x0018001499007388 */ /* 0x0203e40000000c00 */
.L_x_13608:
[----:B------:R-:W-:Y:S05]  /*cc60*/  BSYNC.RECONVERGENT B1 ;  /* 0x0000000000017941 */ /* 0x000fea0003800200 */
.L_x_13607:
        /* <DEDUP_REMOVED lines=85> */
.L_x_13612:
[----:B------:R-:W-:Y:S05]  /*d1c0*/  BSYNC.RECONVERGENT B0 ;  /* 0x0000000000007941 */ /* 0x000fea0003800200 */
.L_x_13611:
[----:B-----5:R1:W-:Y:S02]  /*d1d0*/  STS.128 [R153+0x3800], R4 ;  /* 0x0038000499007388 */ /* 0x0203e40000000c00 */
.L_x_13552:
[----:B------:R-:W-:Y:S05]  /*d1e0*/  BSYNC.RECONVERGENT B3 ;  /* 0x0000000000037941 */ /* 0x000fea0003800200 */
.L_x_13544:
        /* <DEDUP_REMOVED lines=26> */
.L_x_13614:
[----:B------:R-:W-:Y:S05]  /*d390*/  BSYNC.RECONVERGENT B0 ;  /* 0x0000000000007941 */ /* 0x000fea0003800200 */
.L_x_13613:
        /* <DEDUP_REMOVED lines=14> */
.L_x_13616:
[----:B------:R-:W-:Y:S05]  /*d480*/  BSYNC.RECONVERGENT B0 ;  /* 0x0000000000007941 */ /* 0x000fea0003800200 */
.L_x_13615:
        /* <DEDUP_REMOVED lines=16> */
.L_x_13618:
[----:B------:R-:W-:Y:S05]  /*d590*/  BSYNC.RECONVERGENT B0 ;  /* 0x0000000000007941 */ /* 0x000fea0003800200 */
.L_x_13617:
        /* <DEDUP_REMOVED lines=16> */
.L_x_13620:
[----:B------:R-:W-:Y:S05]  /*d6a0*/  BSYNC.RECONVERGENT B0 ;  /* 0x0000000000007941 */ /* 0x000fea0003800200 */
.L_x_13619:
[----:B------:R-:W3:Y:S04]  /*d6b0*/  LD.E.64 R14, desc[UR4][R102.64+0x1c0] ;  /* 0x0001c004660e7980 */ /* 0x000ee8000c101b00 */
[----:B-----5:R-:W3:Y:S01]  /*d6c0*/  LD.E.64 R10, desc[UR4][R102.64+0x1b8] ;  /* 0x0001b804660a7980 */ /* 0x020ee2000c101b00 */
[----:B--2-4-:R-:W-:Y:S02]  /*d6d0*/  IMAD.MOV.U32 R6, RZ, RZ, R148 ;  /* 0x000000ffff067224 */ /* 0x014fe400078e0094 */
[----:B------:R-:W-:Y:S01]  /*d6e0*/  IMAD.MOV.U32 R7, RZ, RZ, RZ ;  /* 0x000000ffff077224 */ /* 0x000fe200078e00ff */
[----:B-1-3--:R-:W2:Y:S04]  /*d6f0*/  LD.E R8, desc[UR4][R102.64+0xd8] ;  /* 0x0000d80466087980 */ /* 0x00aea8000c101900 */
[----:B------:R-:W0:Y:S01]  /*d700*/  LDGDEPBAR ;  /* 0x00000000000079af */ /* 0x000e220000000000 */
[----:B------:R-:W-:-:S04]  /*d710*/  IMAD.WIDE.U32 R6, R149, R14, R6 ;  /* 0x0000000e95067225 */ /* 0x000fc800078e0006 */
[----:B------:R-:W-:Y:S01]  /*d720*/  IMAD R2, R15, R149, RZ ;  /* 0x000000950f027224 */ /* 0x000fe200078e02ff */
[----:B------:R-:W-:-:S04]  /*d730*/  LEA R10, P0, R6, R10, 0x2 ;  /* 0x0000000a060a7211 */ /* 0x000fc800078010ff */
[----:B------:R-:W-:Y:S01]  /*d740*/  IADD3 R2, PT, PT, R7, R2, RZ ;  /* 0x0000000207027210 */ /* 0x000fe20007ffe0ff */
[----:B--2---:R-:W1:Y:S01]  /*d750*/  MUFU.RCP R161, R8 ;  /* 0x0000000800a17308 */ /* 0x004e620000001000 */
[----:B------:R2:W5:Y:S02]  /*d760*/  LD.E R7, desc[UR4][R102.64+0x184] ;  /* 0x0001840466077980 */ /* 0x000564000c101900 */
[----:B------:R-:W-:Y:S01]  /*d770*/  LEA.HI.X R11, R6, R11, R2, 0x2, P0 ;  /* 0x0000000b060b7211 */ /* 0x000fe200000f1402 */
[----:B------:R-:W-:Y:S01]  /*d780*/  IMAD.SHL.U32 R4, R147, 0x20, RZ ;  /* 0x0000002093047824 */ /* 0x000fe200078e00ff */
[----:B------:R2:W5:Y:S04]  /*d790*/  LD.E R2, desc[UR4][R102.64+0x188] ;  /* 0x0001880466027980 */ /* 0x000568000c101900 */
[----:B------:R-:W1:Y:S01]  /*d7a0*/  LD.E R6, desc[UR4][R10.64] ;  /* 0x000000040a067980 */ /* 0x000e62000c101900 */
[----:B------:R-:W-:-:S04]  /*d7b0*/  DEPBAR.LE SB0, 0x0 ;  /* 0x000080000000791a */ /* 0x000fc80000000000 */
[----:B------:R-:W-:Y:S01]  /*d7c0*/  LOP3.LUT R14, R60, 0x8, R63, 0xf8, !PT ;  /* 0x000000083c0e7812 */ /* 0x000fe200078ef83f */
[----:B------:R-:W-:Y:S01]  /*d7d0*/  BSSY.RECONVERGENT B0, `(.L_x_13621) ;  /* 0x0000017000007945 */ /* 0x000fe20003800200 */
[----:B------:R-:W-:Y:S02]  /*d7e0*/  LOP3.LUT R131, R49, 0x7c00, R4, 0xf8, !PT ;  /* 0x00007c0031837812 */ /* 0x000fe400078ef804 */
[----:B------:R-:W-:Y:S01]  /*d7f0*/  LOP3.LUT R14, R14, 0x38, R57, 0x78, !PT ;  /* 0x000000380e0e7812 */ /* 0x000fe200078e7839 */
[----:B------:R-:W-:Y:S01]  /*d800*/  BAR.SYNC.DEFER_BLOCKING 0x0 ;  /* 0x0000000000007b1d */ /* 0x000fe20000010000 */
[----:B-1----:R-:W-:-:S05]  /*d810*/  FMUL.FTZ R161, R6, R161 ;  /* 0x000000a106a17220 */ /* 0x002fca0000410000 */
[----:B--2---:R-:W-:Y:S05]  /*d820*/  @P5 BRA `(.L_x_13622) ;  /* 0x00000000003c5947 */ /* 0x004fea0003800000 */
        /* <DEDUP_REMOVED lines=15> */
.L_x_13622:
[----:B------:R2:W-:Y:S04]  /*d920*/  STS.128 [R153+0x8000], RZ ;  /* 0x008000ff99007388 */ /* 0x0005e80000000c00 */
[----:B------:R2:W-:Y:S02]  /*d930*/  STS.128 [R153+0xa000], RZ ;  /* 0x00a000ff99007388 */ /* 0x0005e40000000c00 */
.L_x_13623:
[----:B------:R-:W-:Y:S05]  /*d940*/  BSYNC.RECONVERGENT B0 ;  /* 0x0000000000007941 */ /* 0x000fea0003800200 */
.L_x_13621:
[-C--:B------:R-:W-:Y:S01]  /*d950*/  ISETP.GE.AND P1, PT, R159, R3.reuse, PT ;  /* 0x000000039f00720c */ /* 0x080fe20003f26270 */
        /* <DEDUP_REMOVED lines=20> */
.L_x_13625:
[----:B------:R-:W-:Y:S05]  /*daa0*/  BSYNC.RECONVERGENT B0 ;  /* 0x0000000000007941 */ /* 0x000fea0003800200 */
.L_x_13624:
        /* <DEDUP_REMOVED lines=18> */
.L_x_13627:
[----:B------:R-:W-:Y:S05]  /*dbd0*/  BSYNC.RECONVERGENT B0 ;  /* 0x0000000000007941 */ /* 0x000fea0003800200 */
.L_x_13626:
        /* <DEDUP_REMOVED lines=18> */
.L_x_13629:
[----:B------:R-:W-:Y:S05]  /*dd00*/  BSYNC.RECONVERGENT B0 ;  /* 0x0000000000007941 */ /* 0x000fea0003800200 */
.L_x_13628:
[----:B------:R-:W2:Y:S01]  /*dd10*/  S2UR UR6, SR_CgaCtaId ;  /* 0x00000000000679c3 */ /* 0x000ea20000008800 */
[----:B------:R-:W-:Y:S01]  /*dd20*/  IMAD.SHL.U32 R130, R147, 0x40, RZ ;  /* 0x0000004093827824 */ /* 0x000fe200078e00ff */
[----:B------:R-:W-:Y:S01]  /*dd30*/  LOP3.LUT R60, R60, 0x8, R147, 0x78, !PT ;  /* 0x000000083c3c7812 */ /* 0x000fe200078e7893 */
[----:B------:R-:W-:Y:S01]  /*dd40*/  UMOV UR7, 0x400 ;  /* 0x0000040000077882 */ /* 0x000fe20000000000 */
[----:B------:R-:W-:Y:S01]  /*dd50*/  IMAD.IADD R131, R131, 0x1, R14 ;  /* 0x0000000183837824 */ /* 0x000fe200078e020e */
[C---:B------:R-:W-:Y:S01]  /*dd60*/  R2P PR, R147.reuse, 0x6 ;  /* 0x0000000693007804 */ /* 0x040fe20000000000 */
        /* <DEDUP_REMOVED lines=9> */
[----:B------:R-:W-:Y:S01]  /*de00*/  SHF.R.U32.HI R15, RZ, 0x2, R147 ;  /* 0x00000002ff0f7819 */ /* 0x000fe20000011693 */
[----:B------:R-:W-:Y:S01]  /*de10*/  BSSY.RECONVERGENT B1, `(.L_x_13630) ;  /* 0x0000217000017945 */ /* 0x000fe20003800200 */
[----:B------:R-:W-:-:S02]  /*de20*/  LOP3.LUT R110, R110, 0x6, RZ, 0xc0, !PT ;  /* 0x000000066e6e7812 */ /* 0x000fc400078ec0ff */
[----:B------:R-:W-:-:S03]  /*de30*/  LOP3.LUT R15, R15, 0x7, RZ, 0xc0, !PT ;  /* 0x000000070f0f7812 */ /* 0x000fc600078ec0ff */
[----:B------:R-:W-:Y:S01]  /*de40*/  IMAD.IADD R106, R101, 0x1, R110 ;  /* 0x00000001656a7824 */ /* 0x000fe200078e026e */
        /* <DEDUP_REMOVED lines=8> */
[----:B------:R-:W4:Y:S01]  /*ded0*/  LDSM.16.M88.4 R24, [R130+UR6+0x4800] ;  /* 0x004800068218783b */ /* 0x000f220008000200 */
[----:B------:R-:W-:Y:S01]  /*dee0*/  IMAD.IADD R125, R3, 0x1, R6 ;  /* 0x00000001037d7824 */ /* 0x000fe200078e0206 */
[----:B------:R-:W-:Y:S01]  /*def0*/  SHF.R.U32.HI R3, RZ, 0x1, R147 ;  /* 0x00000001ff037819 */ /* 0x000fe20000011693 */
[C---:B------:R-:W-:Y:S01]  /*df00*/  IMAD.IADD R127, R4.reuse, 0x1, R128 ;  /* 0x00000001047f7824 */ /* 0x040fe200078e0280 */
[----:B------:R-:W4:Y:S01]  /*df10*/  LDSM.16.M88.4 R76, [R130+UR6+0x5000] ;  /* 0x00500006824c783b */ /* 0x000f220008000200 */
[----:B------:R-:W-:-:S03]  /*df20*/  IMAD.IADD R124, R4, 0x1, R125 ;  /* 0x00000001047c7824 */ /* 0x000fc600078e027d */
[----:B------:R-:W4:Y:S04]  /*df30*/  LDSM.16.M88.4 R64, [R130+UR6+0x5800] ;  /* 0x005800068240783b */ /* 0x000f280008000200 */
[----:B------:R-:W-:Y:S04]  /*df40*/  LDSM.16.M88.4 R68, [R129] ;  /* 0x000000008144783b */ /* 0x000fe80000000200 */
[----:B------:R-:W4:Y:S04]  /*df50*/  LDSM.16.M88.4 R52, [R126+0x4000] ;  /* 0x004000007e34783b */ /* 0x000f280000000200 */
[----:B------:R-:W4:Y:S04]  /*df60*/  LDSM.16.M88.4 R16, [R126+0x4800] ;  /* 0x004800007e10783b */ /* 0x000f280000000200 */
[----:B------:R-:W4:Y:S04]  /*df70*/  LDSM.16.M88.4 R60, [R126+0x5000] ;  /* 0x005000007e3c783b */ /* 0x000f280000000200 */
[----:B------:R-:W4:Y:S04]  /*df80*/  LDSM.16.M88.4 R44, [R126+0x5800] ;  /* 0x005800007e2c783b */ /* 0x000f280000000200 */
[----:B------:R-:W-:Y:S01]  /*df90*/  LDSM.16.M88.4 R40, [R128] ;  /* 0x000000008028783b */ /* 0x000fe20000000200 */
[C---:B--2---:R-:W-:Y:S03]  /*dfa0*/  HMMA.16816.F32.BF16 R36, R20.reuse, R32, RZ ;  /* 0x000000201424723c */ /* 0x044fe600000418ff */
[----:B-1-3--:R-:W1:Y:S04]  /*dfb0*/  LDSM.16.M88.4 R8, [R125+0x4000] ;  /* 0x004000007d08783b */ /* 0x00ae680000000200 */
        /* <DEDUP_REMOVED lines=10> */
[----:B------:R-:W-:Y:S01]  /*e060*/  HMMA.16816.F32.BF16 R20, R20, R66, RZ ;  /* 0x000000421414723c */ /* 0x000fe200000418ff */
        /* <DEDUP_REMOVED lines=16> */
[----:B------:R-:W1:Y:S07]  /*e170*/  LDSM.16.M88.4 R8, [R127] ;  /* 0x000000007f08783b */ /* 0x000e6e0000000200 */
[C---:B--2---:R-:W-:Y:S08]  /*e180*/  HMMA.16816.F32.BF16 R28, R40.reuse, R52, R28 ;  /* 0x00000034281c723c */ /* 0x044ff0000004181c */
[C---:B------:R-:W-:Y:S01]  /*e190*/  HMMA.16816.F32.BF16 R24, R40.reuse, R54, R24 ;  /* 0x000000362818723c */ /* 0x040fe20000041818 */
[----:B------:R-:W-:Y:S07]  /*e1a0*/  LDSM.16.M88.4 R52, [R130+UR6+0x6000] ;  /* 0x006000068234783b */ /* 0x000fee0008000200 */
[C---:B---3--:R-:W-:Y:S08]  /*e1b0*/  HMMA.16816.F32.BF16 R80, R40.reuse, R16, R80 ;  /* 0x000000102850723c */ /* 0x048ff00000041850 */
[C---:B------:R-:W-:Y:S01]  /*e1c0*/  HMMA.16816.F32.BF16 R76, R40.reuse, R18, R76 ;  /* 0x00000012284c723c */ /* 0x040fe2000004184c */
[----:B------:R-:W2:Y:S07]  /*e1d0*/  LDSM.16.M88.4 R16, [R131+0x2000] ;  /* 0x002000008310783b */ /* 0x000eae0000000200 */
[C---:B----4-:R-:W-:Y:S08]  /*e1e0*/  HMMA.16816.F32.BF16 R72, R40.reuse, R44, R72 ;  /* 0x0000002c2848723c */ /* 0x050ff00000041848 */
        /* <DEDUP_REMOVED lines=27> */
[----:B------:R-:W-:Y:S04]  /*e3a0*/  LDSM.16.M88.4 R16, [R124+0x6800] ;  /* 0x006800007c10783b */ /* 0x000fe80000000200 */
[----:B------:R-:W-:Y:S03]  /*e3b0*/  LDSM.16.M88.4 R20, [R124+0x6000] ;  /* 0x006000007c14783b */ /* 0x000fe60000000200 */
[C---:B------:R-:W-:Y:S08]  /*e3c0*/  HMMA.16816.F32.BF16 R36, R92.reuse, R8, R36 ;  /* 0x000000085c24723c */ /* 0x040ff00000041824 */
[C---:B------:R-:W-:Y:S01]  /*e3d0*/  HMMA.16816.F32.BF16 R32, R92.reuse, R10, R32 ;  /* 0x0000000a5c20723c */ /* 0x040fe20000041820 */
[----:B------:R-:W1:Y:S07]  /*e3e0*/  LDSM.16.M88.4 R8, [R127+0x2000] ;  /* 0x002000007f08783b */ /* 0x000e6e0000000200 */
[C---:B------:R-:W-:Y:S08]  /*e3f0*/  HMMA.16816.F32.BF16 R28, R92.reuse, R96, R28 ;  /* 0x000000605c1c723c */ /* 0x040ff0000004181c */
[C---:B------:R-:W-:Y:S08]  /*e400*/  HMMA.16816.F32.BF16 R24, R92.reuse, R98, R24 ;  /* 0x000000625c18723c */ /* 0x040ff00000041818 */
[----:B------:R-:W-:Y:S08]  /*e410*/  HMMA.16816.F32.BF16 R80, R92, R88, R80 ;  /* 0x000000585c50723c */ /* 0x000ff00000041850 */
[C---:B--2---:R-:W-:Y:S08]  /*e420*/  HMMA.16816.F32.BF16 R28, R64.reuse, R52, R28 ;  /* 0x00000034401c723c */ /* 0x044ff0000004181c */
[----:B------:R-:W-:Y:S08]  /*e430*/  HMMA.16816.F32.BF16 R24, R64, R54, R24 ;  /* 0x000000364018723c */ /* 0x000ff00000041818 */
[C---:B------:R-:W-:Y:S08]  /*e440*/  HMMA.16816.F32.BF16 R76, R92.reuse, R90, R76 ;  /* 0x0000005a5c4c723c */ /* 0x040ff0000004184c */
[----:B------:R-:W-:Y:S03]  /*e450*/  HMMA.16816.F32.BF16 R72, R92, R84, R72 ;  /* 0x000000545c48723c */ /* 0x000fe60000041848 */
[----:B------:R-:W-:-:S05]  /*e460*/  VIADD R84, R106, 0x8 ;  /* 0x000000086a547836 */ /* 0x000fca0000000000 */
[----:B------:R-:W-:Y:S08]  /*e470*/  HMMA.16816.F32.BF16 R68, R92, R86, R68 ;  /* 0x000000565c44723c */ /* 0x000ff00000041844 */
[----:B-1----:R-:W-:Y:S05]  /*e480*/  HMMA.16816.F32.BF16 R28, R8, R16, R28 ;  /* 0x00000010081c723c */ /* 0x002fea000004181c */
[----:B------:R-:W-:-:S05]  /*e490*/  LOP3.LUT R16, R3, 0x1f0, RZ, 0xc0, !PT ;  /* 0x000001f003107812 */ /* 0x000fca00078ec0ff */
[----:B------:R-:W-:Y:S01]  /*e4a0*/  IMAD.IADD R3, R15, 0x1, R16 ;  /* 0x000000010f037824 */ /* 0x000fe200078e0210 */
[--C-:B-----5:R-:W-:Y:S01]  /*e4b0*/  IADD3 R16, PT, PT, R2, R56, -R155.reuse ;  /* 0x0000003802107210 */ /* 0x120fe20007ffe89b */
[----:B------:R-:W-:Y:S05]  /*e4c0*/  HMMA.16816.F32.BF16 R36, R64, R60, R36 ;  /* 0x0000003c4024723c */ /* 0x000fea0000041824 */
[----:B------:R-:W-:-:S03]  /*e4d0*/  IMAD.IADD R2, R106, 0x1, R155 ;  /* 0x000000016a027824 */ /* 0x000fc600078e029b */
[----:B------:R-:W-:Y:S05]  /*e4e0*/  HMMA.16816.F32.BF16 R24, R8, R18, R24 ;  /* 0x000000120818723c */ /* 0x000fea0000041818 */
[----:B------:R-:W-:Y:S01]  /*e4f0*/  IADD3 R18, PT, PT, R56, -R155, -R7 ;  /* 0x8000009b38127210 */ /* 0x000fe20007ffe807 */
[----:B------:R-:W-:-:S04]  /*e500*/  IMAD.IADD R7, R104, 0x1, R3 ;  /* 0x0000000168077824 */ /* 0x000fc800078e0203 */
[C---:B------:R-:W-:Y:S01]  /*e510*/  VIADD R85, R7.reuse, 0x8 ;  /* 0x0000000807557836 */ /* 0x040fe20000000000 */
[C-C-:B------:R-:W-:Y:S01]  /*e520*/  IADD3 R58, PT, PT, R7.reuse, -0x18, -R2.reuse ;  /* 0xffffffe8073a7810 */ /* 0x140fe20007ffe802 */
[C---:B------:R-:W-:Y:S01]  /*e530*/  HMMA.16816.F32.BF16 R60, R64.reuse, R62, R32 ;  /* 0x0000003e403c723c */ /* 0x040fe20000041820 */
[----:B------:R-:W1:Y:S04]  /*e540*/  LDSM.16.M88.4 R32, [R124+0x7000] ;  /* 0x007000007c20783b */ /* 0x000e680000000200 */
[--C-:B------:R-:W-:Y:S01]  /*e550*/  IADD3 R59, PT, PT, R7, -0x11, -R2.reuse ;  /* 0xffffffef073b7810 */ /* 0x100fe20007ffe802 */
[--C-:B------:R-:W-:Y:S01]  /*e560*/  IMAD.IADD R15, R85, 0x1, -R2.reuse ;  /* 0x00000001550f7824 */ /* 0x100fe200078e0a02 */
[----:B------:R-:W-:Y:S02]  /*e570*/  IABS R58, R58 ;  /* 0x0000003a003a7213 */ /* 0x000fe40000000000 */
[----:B------:R-:W-:Y:S01]  /*e580*/  IADD3 R57, PT, PT, R7, -0x19, -R2 ;  /* 0xffffffe707397810 */ /* 0x000fe20007ffe802 */
[----:B------:R-:W-:Y:S03]  /*e590*/  HMMA.16816.F32.BF16 R80, R64, R44, R80 ;  /* 0x0000002c4050723c */ /* 0x000fe60000041850 */
[----:B------:R-:W-:-:S02]  /*e5a0*/  IABS R59, R59 ;  /* 0x0000003b003b7213 */ /* 0x000fc40000000000 */
[----:B------:R-:W-:Y:S02]  /*e5b0*/  IABS R57, R57 ;  /* 0x0000003900397213 */ /* 0x000fe40000000000 */
[C-C-:B------:R-:W-:Y:S02]  /*e5c0*/  IADD3 R50, PT, PT, R7.reuse, -0x31, -R2.reuse ;  /* 0xffffffcf07327810 */ /* 0x140fe40007ffe802 */
[C-C-:B------:R-:W-:Y:S01]  /*e5d0*/  IADD3 R48, PT, PT, R7.reuse, -0x38, -R2.reuse ;  /* 0xffffffc807307810 */ /* 0x140fe20007ffe802 */
[----:B------:R-:W-:Y:S03]  /*e5e0*/  HMMA.16816.F32.BF16 R76, R64, R46, R76 ;  /* 0x0000002e404c723c */ /* 0x000fe6000004184c */
[--C-:B------:R-:W-:Y:S02]  /*e5f0*/  IADD3 R47, PT, PT, R7, -0x39, -R2.reuse ;  /* 0xffffffc7072f7810 */ /* 0x100fe40007ffe802 */
[----:B------:R-:W-:-:S02]  /*e600*/  IADD3 R46, PT, PT, R85, -0x1, -R2 ;  /* 0xffffffff552e7810 */ /* 0x000fc40007ffe802 */
[C-C-:B------:R-:W-:Y:S02]  /*e610*/  IADD3 R55, PT, PT, R7.reuse, -0x20, -R2.reuse ;  /* 0xffffffe007377810 */ /* 0x140fe40007ffe802 */
[C-C-:B------:R-:W-:Y:S01]  /*e620*/  IADD3 R54, PT, PT, R7.reuse, -0x21, -R2.reuse ;  /* 0xffffffdf07367810 */ /* 0x140fe20007ffe802 */
[----:B------:R-:W-:Y:S03]  /*e630*/  HMMA.16816.F32.BF16 R72, R64, R40, R72 ;  /* 0x000000284048723c */ /* 0x000fe60000041848 */
[----:B------:R-:W-:Y:S02]  /*e640*/  IABS R55, R55 ;  /* 0x0000003700377213 */ /* 0x000fe40000000000 */
[----:B------:R-:W-:Y:S02]  /*e650*/  IABS R54, R54 ;  /* 0x0000003600367213 */ /* 0x000fe40000000000 */
[----:B------:R-:W-:-:S02]  /*e660*/  IADD3 R53, PT, PT, R7, -0x28, -R2 ;  /* 0xffffffd807357810 */ /* 0x000fc40007ffe802 */
[C-C-:B------:R-:W-:Y:S01]  /*e670*/  IADD3 R52, PT, PT, R7.reuse, -0x29, -R2.reuse ;  /* 0xffffffd707347810 */ /* 0x140fe20007ffe802 */
[----:B------:R-:W-:Y:S03]  /*e680*/  HMMA.16816.F32.BF16 R68, R64, R42, R68 ;  /* 0x0000002a4044723c */ /* 0x000fe60000041844 */
[----:B------:R-:W-:Y:S01]  /*e690*/  IMAD.IADD R67, R150, 0x1, R3 ;  /* 0x0000000196437824 */ /* 0x000fe200078e0203 */
[C-C-:B------:R-:W-:Y:S01]  /*e6a0*/  IADD3 R65, PT, PT, R7.reuse, -0x9, -R2.reuse ;  /* 0xfffffff707417810 */ /* 0x140fe20007ffe802 */
[C-C-:B------:R-:W-:Y:S01]  /*e6b0*/  IMAD.IADD R66, R7.reuse, 0x1, -R2.reuse ;  /* 0x0000000107427824 */ /* 0x140fe200078e0a02 */
[----:B------:R-:W-:Y:S01]  /*e6c0*/  IADD3 R64, PT, PT, R7, -0x10, -R2 ;  /* 0xfffffff007407810 */ /* 0x000fe20007ffe802 */
[C---:B------:R-:W-:Y:S01]  /*e6d0*/  IMAD.IADD R3, R67.reuse, 0x1, R18 ;  /* 0x0000000143037824 */ /* 0x040fe200078e0212 */
[----:B------:R-:W-:Y:S01]  /*e6e0*/  IABS R65, R65 ;  /* 0x0000004100417213 */ /* 0x000fe20000000000 */
[----:B------:R-:W-:Y:S01]  /*e6f0*/  IMAD.IADD R67, R67, 0x1, R16 ;  /* 0x0000000143437824 */ /* 0x000fe200078e0210 */
[----:B------:R-:W-:Y:S01]  /*e700*/  HMMA.16816.F32.BF16 R60, R8, R22, R60 ;  /* 0x00000016083c723c */ /* 0x000fe2000004183c */
[----:B------:R-:W2:Y:S04]  /*e710*/  LDSM.16.M88.4 R16, [R124+0x7800] ;  /* 0x007800007c10783b */ /* 0x000ea80000000200 */
[----:B------:R-:W-:-:S03]  /*e720*/  IABS R64, R64 ;  /* 0x0000004000407213 */ /* 0x000fc60000000000 */
[----:B------:R-:W-:-:S04]  /*e730*/  DEPBAR.LE SB0, 0x0 ;  /* 0x000080000000791a */ /* 0x000fc80000000000 */
[----:B------:R-:W-:Y:S01]  /*e740*/  VIADDMNMX R163, R67, 0x1, R56, PT ;  /* 0x0000000143a37846 */ /* 0x000fe20003800138 */
[----:B------:R-:W-:Y:S05]  /*e750*/  HMMA.16816.F32.BF16 R36, R8, R20, R36 ;  /* 0x000000140824723c */ /* 0x000fea0000041824 */
[----:B------:R-:W-:Y:S02]  /*e760*/  IADD3 R21, PT, PT, R7, -0x1, -R2 ;  /* 0xffffffff07157810 */ /* 0x000fe40007ffe802 */
[----:B------:R-:W-:Y:S01]  /*e770*/  VIADDMNMX R160, R67, 0x9, R56, PT ;  /* 0x0000000943a07846 */ /* 0x000fe20003800138 */
[----:B------:R-:W-:Y:S01]  /*e780*/  VIADD R56, R106, 0x1 ;  /* 0x000000016a387836 */ /* 0x000fe20000000000 */
[----:B------:R-:W-:-:S02]  /*e790*/  ISETP.GT.AND P2, PT, R3, R84, PT ;  /* 0x000000540300720c */ /* 0x000fc40003f44270 */
[----:B------:R-:W-:Y:S01]  /*e7a0*/  I2FP.F32.S32 R55, R55 ;  /* 0x0000003700377245 */ /* 0x000fe20000201400 */
[C---:B-1----:R-:W-:Y:S03]  /*e7b0*/  HMMA.16816.F32.BF16 R76, R8.reuse, R34, R76 ;  /* 0x00000022084c723c */ /* 0x042fe6000004184c */
[----:B------:R-:W-:Y:S01]  /*e7c0*/  IABS R35, R21 ;  /* 0x0000001500237213 */ /* 0x000fe20000000000 */
[C---:B------:R-:W-:Y:S01]  /*e7d0*/  VIADD R21, R3.reuse, 0x8 ;  /* 0x0000000803157836 */ /* 0x040fe20000000000 */
[----:B------:R-:W-:Y:S02]  /*e7e0*/  ISETP.GT.AND P3, PT, R3, R56, PT ;  /* 0x000000380300720c */ /* 0x000fe40003f64270 */
[C---:B------:R-:W-:Y:S02]  /*e7f0*/  ISETP.GE.AND P0, PT, R56.reuse, R163, PT ;  /* 0x000000a33800720c */ /* 0x040fe40003f06270 */
[----:B------:R-:W-:Y:S01]  /*e800*/  ISETP.GE.AND P6, PT, R56, R160, PT ;  /* 0x000000a03800720c */ /* 0x000fe20003fc6270 */
[----:B------:R-:W-:Y:S03]  /*e810*/  HMMA.16816.F32.BF16 R80, R8, R32, R80 ;  /* 0x000000200850723c */ /* 0x000fe60000041850 */
[----:B------:R-:W-:-:S02]  /*e820*/  ISETP.GT.AND P1, PT, R21, R56, PT ;  /* 0x000000381500720c */ /* 0x000fc40003f24270 */
[----:B------:R-:W-:Y:S02]  /*e830*/  I2FP.F32.S32 R56, R35 ;  /* 0x0000002300387245 */ /* 0x000fe40000201400 */
[----:B------:R-:W-:Y:S02]  /*e840*/  IABS R34, R66 ;  /* 0x0000004200227213 */ /* 0x000fe40000000000 */
[----:B------:R-:W-:Y:S02]  /*e850*/  I2FP.F32.S32 R54, R54 ;  /* 0x0000003600367245 */ /* 0x000fe40000201400 */
[----:B------:R-:W-:Y:S02]  /*e860*/  I2FP.F32.S32 R34, R34 ;  /* 0x0000002200227245 */ /* 0x000fe40000201400 */
[----:B------:R-:W-:Y:S02]  /*e870*/  IABS R53, R53 ;  /* 0x0000003500357213 */ /* 0x000fe40000000000 */
[----:B------:R-:W-:Y:S01]  /*e880*/  IABS R52, R52 ;  /* 0x0000003400347213 */ /* 0x000fe20000000000 */
[----:B------:R-:W-:Y:S01]  /*e890*/  FFMA.FTZ R62, -R161, R34, R62 ;  /* 0x00000022a13e7223 */ /* 0x000fe2000001013e */
[----:B------:R-:W-:Y:S01]  /*e8a0*/  IADD3 R51, PT, PT, R7, -0x30, -R2 ;  /* 0xffffffd007337810 */ /* 0x000fe20007ffe802 */
[C---:B--2---:R-:W-:Y:S03]  /*e8b0*/  HMMA.16816.F32.BF16 R72, R8.reuse, R16, R72 ;  /* 0x000000100848723c */ /* 0x044fe60000041848 */
[C---:B------:R-:W-:Y:S01]  /*e8c0*/  FFMA.FTZ R17, -R161.reuse, R56, R37 ;  /* 0x00000038a1117223 */ /* 0x040fe20000010125 */
[C---:B------:R-:W-:Y:S01]  /*e8d0*/  FFMA.FTZ R16, -R161.reuse, R34, R36 ;  /* 0x00000022a1107223 */ /* 0x040fe20000010124 */
[C---:B------:R-:W-:Y:S01]  /*e8e0*/  VIADD R36, R106.reuse, 0x20 ;  /* 0x000000206a247836 */ /* 0x040fe20000000000 */
[----:B------:R-:W-:Y:S01]  /*e8f0*/  I2FP.F32.S32 R53, R53 ;  /* 0x0000003500357245 */ /* 0x000fe20000201400 */
[----:B------:R-:W-:Y:S01]  /*e900*/  FFMA.FTZ R80, -R161, R55, R80 ;  /* 0x00000037a1507223 */ /* 0x000fe20000010150 */
[----:B------:R-:W-:Y:S01]  /*e910*/  FSEL R17, R17, -INF , !P3 ;  /* 0xff80000011117808 */ /* 0x000fe20005800000 */
[C---:B------:R-:W-:Y:S01]  /*e920*/  FFMA.FTZ R81, -R161.reuse, R54, R81 ;  /* 0x00000036a1517223 */ /* 0x040fe20000010151 */
[----:B------:R-:W-:Y:S03]  /*e930*/  HMMA.16816.F32.BF16 R68, R8, R18, R68 ;  /* 0x000000120844723c */ /* 0x000fe60000041844 */
[----:B------:R-:W-:Y:S01]  /*e940*/  I2FP.F32.S32 R9, R58 ;  /* 0x0000003a00097245 */ /* 0x000fe20000201400 */
[----:B------:R-:W-:Y:S01]  /*e950*/  VIADD R58, R106, 0x29 ;  /* 0x000000296a3a7836 */ /* 0x000fe20000000000 */
[----:B------:R-:W-:Y:S01]  /*e960*/  I2FP.F32.S32 R18, R65 ;  /* 0x0000004100127245 */ /* 0x000fe20000201400 */
[C---:B------:R-:W-:Y:S01]  /*e970*/  FFMA.FTZ R76, -R161.reuse, R53, R76 ;  /* 0x00000035a14c7223 */ /* 0x040fe2000001014c */
[----:B------:R-:W-:Y:S01]  /*e980*/  I2FP.F32.S32 R10, R59 ;  /* 0x0000003b000a7245 */ /* 0x000fe20000201400 */
[C---:B------:R-:W-:Y:S01]  /*e990*/  FFMA.FTZ R24, -R161.reuse, R9, R24 ;  /* 0x00000009a1187223 */ /* 0x040fe20000010118 */
[----:B------:R-:W-:Y:S01]  /*e9a0*/  VIADD R9, R66, 0xfffffff8 ;  /* 0xfffffff842097836 */ /* 0x000fe20000000000 */
[----:B------:R-:W-:Y:S01]  /*e9b0*/  I2FP.F32.S32 R8, R57 ;  /* 0x0000003900087245 */ /* 0x000fe20000201400 */
[C---:B------:R-:W-:Y:S01]  /*e9c0*/  FFMA.FTZ R61, -R161.reuse, R18, R61 ;  /* 0x00000012a13d7223 */ /* 0x040fe2000001013d */
[C---:B------:R-:W-:Y:S01]  /*e9d0*/  FFMA.FTZ R29, -R161.reuse, R10, R29 ;  /* 0x0000000aa11d7223 */ /* 0x040fe2000001011d */
[----:B------:R-:W-:Y:S01]  /*e9e0*/  IABS R18, R50 ;  /* 0x0000003200127213 */ /* 0x000fe20000000000 */
[C---:B------:R-:W-:Y:S01]  /*e9f0*/  VIADD R66, R106.reuse, 0x19 ;  /* 0x000000196a427836 */ /* 0x040fe20000000000 */
[----:B------:R-:W-:Y:S01]  /*ea00*/  IABS R10, R47 ;  /* 0x0000002f000a7213 */ /* 0x000fe20000000000 */
[C---:B------:R-:W-:Y:S01]  /*ea10*/  FFMA.FTZ R25, -R161.reuse, R8, R25 ;  /* 0x00000008a1197223 */ /* 0x040fe20000010119 */
[----:B------:R-:W-:Y:S01]  /*ea20*/  IABS R9, R9 ;  /* 0x0000000900097213 */ /* 0x000fe20000000000 */
[C---:B------:R-:W-:Y:S01]  /*ea30*/  VIADD R56, R106.reuse, 0x30 ;  /* 0x000000306a387836 */ /* 0x040fe20000000000 */
[----:B------:R-:W-:Y:S01]  /*ea40*/  I2FP.F32.S32 R11, R64 ;  /* 0x00000040000b7245 */ /* 0x000fe20000201400 */
[C---:B------:R-:W-:Y:S01]  /*ea50*/  VIADD R64, R106.reuse, 0x21 ;  /* 0x000000216a407836 */ /* 0x040fe20000000000 */
[----:B------:R-:W-:Y:S01]  /*ea60*/  IABS R8, R46 ;  /* 0x0000002e00087213 */ /* 0x000fe20000000000 */
[C---:B------:R-:W-:Y:S01]  /*ea70*/  VIADD R46, R106.reuse, 0x9 ;  /* 0x000000096a2e7836 */ /* 0x040fe20000000000 */
[----:B------:R-:W-:Y:S01]  /*ea80*/  I2FP.F32.S32 R18, R18 ;  /* 0x0000001200127245 */ /* 0x000fe20000201400 */
[C---:B------:R-:W-:Y:S01]  /*ea90*/  FFMA.FTZ R28, -R161.reuse, R11, R28 ;  /* 0x0000000ba11c7223 */ /* 0x040fe2000001011c */
[----:B------:R-:W-:Y:S01]  /*eaa0*/  I2FP.F32.S32 R10, R10 ;  /* 0x0000000a000a7245 */ /* 0x000fe20000201400 */
[C---:B------:R-:W-:Y:S01]  /*eab0*/  VIADD R54, R106.reuse, 0x31 ;  /* 0x000000316a367836 */ /* 0x040fe20000000000 */
[----:B------:R-:W-:Y:S01]  /*eac0*/  I2FP.F32.S32 R9, R9 ;  /* 0x0000000900097245 */ /* 0x000fe20000201400 */
[C---:B------:R-:W-:Y:S01]  /*ead0*/  FFMA.FTZ R73, -R161.reuse, R18, R73 ;  /* 0x00000012a1497223 */ /* 0x040fe20000010149 */
[----:B------:R-:W-:Y:S01]  /*eae0*/  IABS R11, R48 ;  /* 0x00000030000b7213 */ /* 0x000fe20000000000 */
[C---:B------:R-:W-:Y:S01]  /*eaf0*/  FFMA.FTZ R69, -R161.reuse, R10, R69 ;  /* 0x0000000aa1457223 */ /* 0x040fe20000010145 */
[----:B------:R-:W-:Y:S01]  /*eb00*/  I2FP.F32.S32 R8, R8 ;  /* 0x0000000800087245 */ /* 0x000fe20000201400 */
[----:B------:R-:W-:Y:S01]  /*eb10*/  FFMA.FTZ R9, -R161, R9, R60 ;  /* 0x00000009a1097223 */ /* 0x000fe2000001013c */
[----:B------:R-:W-:Y:S01]  /*eb20*/  FSEL R48, R17, -INF , !P0 ;  /* 0xff80000011307808 */ /* 0x000fe20004000000 */
[C---:B------:R-:W-:Y:S01]  /*eb30*/  VIADD R18, R106.reuse, 0x10 ;  /* 0x000000106a127836 */ /* 0x040fe20000000000 */
[----:B------:R-:W-:Y:S01]  /*eb40*/  ISETP.GT.AND P0, PT, R3, R46, PT ;  /* 0x0000002e0300720c */ /* 0x000fe20003f04270 */
[C---:B------:R-:W-:Y:S01]  /*eb50*/  VIADD R10, R106.reuse, 0x11 ;  /* 0x000000116a0a7836 */ /* 0x040fe20000000000 */
[----:B------:R-:W-:Y:S01]  /*eb60*/  I2FP.F32.S32 R11, R11 ;  /* 0x0000000b000b7245 */ /* 0x000fe20000201400 */
[----:B------:R-:W-:Y:S01]  /*eb70*/  FFMA.FTZ R39, -R161, R8, R39 ;  /* 0x00000008a1277223 */ /* 0x000fe20000010127 */
[----:B------:R-:W-:Y:S01]  /*eb80*/  FSEL R17, R9, -INF , !P2 ;  /* 0xff80000009117808 */ /* 0x000fe20005000000 */
[C---:B------:R-:W-:Y:S01]  /*eb90*/  VIADD R8, R106.reuse, 0x18 ;  /* 0x000000186a087836 */ /* 0x040fe20000000000 */
[----:B------:R-:W-:Y:S01]  /*eba0*/  FSEL R61, R61, -INF , !P0 ;  /* 0xff8000003d3d7808 */ /* 0x000fe20004000000 */
[----:B------:R-:W-:Y:S01]  /*ebb0*/  FFMA.FTZ R68, -R161, R11, R68 ;  /* 0x0000000ba1447223 */ /* 0x000fe20000010144 */
[C---:B------:R-:W-:Y:S01]  /*ebc0*/  ISETP.GT.AND P2, PT, R3.reuse, R18, PT ;  /* 0x000000120300720c */ /* 0x040fe20003f44270 */
[C---:B------:R-:W-:Y:S01]  /*ebd0*/  VIADD R60, R106.reuse, 0x28 ;  /* 0x000000286a3c7836 */ /* 0x040fe20000000000 */
[----:B------:R-:W-:Y:S01]  /*ebe0*/  ISETP.GT.AND P0, PT, R3, R10, PT ;  /* 0x0000000a0300720c */ /* 0x000fe20003f04270 */
[----:B------:R-:W-:Y:S01]  /*ebf0*/  VIADD R50, R106, 0x39 ;  /* 0x000000396a327836 */ /* 0x000fe20000000000 */
[----:B------:R-:W-:-:S02]  /*ec00*/  FSEL R11, R28, -INF , !P2 ;  /* 0xff8000001c0b7808 */ /* 0x000fc40005000000 */
[----:B------:R-:W-:Y:S02]  /*ec10*/  FSEL R29, R29, -INF , !P0 ;  /* 0xff8000001d1d7808 */ /* 0x000fe40004000000 */
[C---:B------:R-:W-:Y:S02]  /*ec20*/  ISETP.GT.AND P2, PT, R3.reuse, R8, PT ;  /* 0x000000080300720c */ /* 0x040fe40003f44270 */
[----:B------:R-:W-:Y:S02]  /*ec30*/  ISETP.GT.AND P0, PT, R3, R66, PT ;  /* 0x000000420300720c */ /* 0x000fe40003f04270 */
[----:B------:R-:W-:Y:S02]  /*ec40*/  I2FP.F32.S32 R52, R52 ;  /* 0x0000003400347245 */ /* 0x000fe40000201400 */
[----:B------:R-:W-:Y:S02]  /*ec50*/  FSEL R9, R24, -INF , !P2 ;  /* 0xff80000018097808 */ /* 0x000fe40005000000 */
[----:B------:R-:W-:Y:S01]  /*ec60*/  FSEL R25, R25, -INF , !P0 ;  /* 0xff80000019197808 */ /* 0x000fe20004000000 */
[----:B------:R-:W-:Y:S01]  /*ec70*/  FFMA.FTZ R77, -R161, R52, R77 ;  /* 0x00000034a14d7223 */ /* 0x000fe2000001014d */
[----:B------:R-:W-:Y:S01]  /*ec80*/  IABS R51, R51 ;  /* 0x0000003300337213 */ /* 0x000fe20000000000 */
[----:B------:R-:W-:Y:S01]  /*ec90*/  VIADD R52, R106, 0x38 ;  /* 0x000000386a347836 */ /* 0x000fe20000000000 */
[----:B------:R-:W-:-:S02]  /*eca0*/  ISETP.GT.AND P2, PT, R3, R36, PT ;  /* 0x000000240300720c */ /* 0x000fc40003f44270 */
[----:B------:R-:W-:Y:S02]  /*ecb0*/  ISETP.GT.AND P0, PT, R3, R64, PT ;  /* 0x000000400300720c */ /* 0x000fe40003f04270 */
[----:B------:R-:W-:Y:S02]  /*ecc0*/  IADD3 R45, PT, PT, R85, -0x9, -R2 ;  /* 0xfffffff7552d7810 */ /* 0x000fe40007ffe802 */
[----:B------:R-:W-:Y:S02]  /*ecd0*/  I2FP.F32.S32 R51, R51 ;  /* 0x0000003300337245 */ /* 0x000fe40000201400 */
[----:B------:R-:W-:Y:S02]  /*ece0*/  FSEL R170, R80, -INF , !P2 ;  /* 0xff80000050aa7808 */ /* 0x000fe40005000000 */
[----:B------:R-:W-:Y:S01]  /*ecf0*/  FSEL R182, R81, -INF , !P0 ;  /* 0xff80000051b67808 */ /* 0x000fe20004000000 */
[----:B------:R-:W-:Y:S01]  /*ed00*/  FFMA.FTZ R72, -R161, R51, R72 ;  /* 0x00000033a1487223 */ /* 0x000fe20000010148 */
[----:B------:R-:W-:-:S02]  /*ed10*/  ISETP.GT.AND P2, PT, R3, R60, PT ;  /* 0x0000003c0300720c */ /* 0x000fc40003f44270 */
[----:B------:R-:W-:Y:S02]  /*ed20*/  ISETP.GT.AND P0, PT, R3, R58, PT ;  /* 0x0000003a0300720c */ /* 0x000fe40003f04270 */
[----:B------:R-:W-:Y:S02]  /*ed30*/  IABS R45, R45 ;  /* 0x0000002d002d7213 */ /* 0x000fe40000000000 */
[----:B------:R-:W-:Y:S02]  /*ed40*/  FSEL R180, R76, -INF , !P2 ;  /* 0xff8000004cb47808 */ /* 0x000fe40005000000 */
[----:B------:R-:W-:Y:S02]  /*ed50*/  FSEL R178, R77, -INF , !P0 ;  /* 0xff8000004db27808 */ /* 0x000fe40004000000 */
[C---:B------:R-:W-:Y:S02]  /*ed60*/  ISETP.GT.AND P2, PT, R3.reuse, R56, PT ;  /* 0x000000380300720c */ /* 0x040fe40003f44270 */
[----:B------:R-:W-:-:S02]  /*ed70*/  ISETP.GT.AND P0, PT, R3, R54, PT ;  /* 0x000000360300720c */ /* 0x000fc40003f04270 */
[----:B------:R-:W-:Y:S02]  /*ed80*/  I2FP.F32.S32 R24, R45 ;  /* 0x0000002d00187245 */ /* 0x000fe40000201400 */
[----:B------:R-:W-:Y:S02]  /*ed90*/  IADD3 R44, PT, PT, R85, -0x10, -R2 ;  /* 0xfffffff0552c7810 */ /* 0x000fe40007ffe802 */
[----:B------:R-:W-:Y:S01]  /*eda0*/  FSEL R116, R72, -INF , !P2 ;  /* 0xff80000048747808 */ /* 0x000fe20005000000 */
[----:B------:R-:W-:Y:S01]  /*edb0*/  FFMA.FTZ R24, -R161, R24, R63 ;  /* 0x00000018a1187223 */ /* 0x000fe2000001013f */
[----:B------:R-:W-:Y:S02]  /*edc0*/  FSEL R115, R73, -INF , !P0 ;  /* 0xff80000049737808 */ /* 0x000fe40004000000 */
[C---:B------:R-:W-:Y:S02]  /*edd0*/  ISETP.GT.AND P2, PT, R3.reuse, R52, PT ;  /* 0x000000340300720c */ /* 0x040fe40003f44270 */
[----:B------:R-:W-:-:S02]  /*ede0*/  ISETP.GT.AND P0, PT, R3, R50, PT ;  /* 0x000000320300720c */ /* 0x000fc40003f04270 */
[----:B------:R-:W-:Y:S02]  /*edf0*/  ISETP.GE.AND P4, PT, R84, R163, PT ;  /* 0x000000a35400720c */ /* 0x000fe40003f86270 */
[----:B------:R-:W-:Y:S02]  /*ee00*/  FSEL R39, R39, -INF , !P1 ;  /* 0xff80000027277808 */ /* 0x000fe40004800000 */
[----:B------:R-:W-:Y:S02]  /*ee10*/  ISETP.GT.AND P5, PT, R3, R106, PT ;  /* 0x0000006a0300720c */ /* 0x000fe40003fa4270 */
[----:B------:R-:W-:Y:S02]  /*ee20*/  ISETP.GT.AND P1, PT, R21, R46, PT ;  /* 0x0000002e1500720c */ /* 0x000fe40003f24270 */
[----:B------:R-:W-:Y:S02]  /*ee30*/  IABS R44, R44 ;  /* 0x0000002c002c7213 */ /* 0x000fe40000000000 */
[----:B------:R-:W-:-:S02]  /*ee40*/  IADD3 R42, PT, PT, R85, -0x18, -R2 ;  /* 0xffffffe8552a7810 */ /* 0x000fc40007ffe802 */
[----:B------:R-:W-:Y:S02]  /*ee50*/  ISETP.GT.AND P3, PT, R21, R84, PT ;  /* 0x000000541500720c */ /* 0x000fe40003f64270 */
[----:B------:R-:W-:Y:S02]  /*ee60*/  FSEL R122, R68, -INF , !P2 ;  /* 0xff800000447a7808 */ /* 0x000fe40005000000 */
[----:B------:R-:W-:Y:S02]  /*ee70*/  FSEL R120, R69, -INF , !P0 ;  /* 0xff80000045787808 */ /* 0x000fe40004000000 */
[C---:B------:R-:W-:Y:S02]  /*ee80*/  ISETP.GE.AND P2, PT, R46.reuse, R163, PT ;  /* 0x000000a32e00720c */ /* 0x040fe40003f46270 */
[----:B------:R-:W-:Y:S02]  /*ee90*/  ISETP.GE.AND P0, PT, R46, R160, PT ;  /* 0x000000a02e00720c */ /* 0x000fe40003f06270 */
[----:B------:R-:W-:-:S02]  /*eea0*/  FSEL R46, R17, -INF , !P4 ;  /* 0xff800000112e7808 */ /* 0x000fc40006000000 */
[----:B------:R-:W-:Y:S02]  /*eeb0*/  FSEL R16, R16, -INF , !P5 ;  /* 0xff80000010107808 */ /* 0x000fe40006800000 */
[----:B------:R-:W-:Y:S02]  /*eec0*/  I2FP.F32.S32 R17, R44 ;  /* 0x0000002c00117245 */ /* 0x000fe40000201400 */
[----:B------:R-:W-:Y:S02]  /*eed0*/  FSEL R24, R24, -INF , !P1 ;  /* 0xff80000018187808 */ /* 0x000fe40004800000 */
[----:B------:R-:W-:Y:S01]  /*eee0*/  ISETP.GE.AND P5, PT, R84, R160, PT ;  /* 0x000000a05400720c */ /* 0x000fe20003fa6270 */
[----:B------:R-:W-:Y:S01]  /*eef0*/  FFMA.FTZ R17, -R161, R17, R30 ;  /* 0x00000011a1117223 */ /* 0x000fe2000001011e */
[----:B------:R-:W-:Y:S02]  /*ef00*/  FSEL R62, R62, -INF , !P3 ;  /* 0xff8000003e3e7808 */ /* 0x000fe40005800000 */
[----:B------:R-:W-:-:S02]  /*ef10*/  IABS R42, R42 ;  /* 0x0000002a002a7213 */ /* 0x000fc40000000000 */
[--C-:B------:R-:W-:Y:S02]  /*ef20*/  IADD3 R43, PT, PT, R85, -0x11, -R2.reuse ;  /* 0xffffffef552b7810 */ /* 0x100fe40007ffe802 */
[----:B------:R-:W-:Y:S02]  /*ef30*/  FSEL R34, R39, -INF , !P6 ;  /* 0xff80000027227808 */ /* 0x000fe40007000000 */
[C---:B------:R-:W-:Y:S02]  /*ef40*/  ISETP.GE.AND P6, PT, R18.reuse, R163, PT ;  /* 0x000000a31200720c */ /* 0x040fe40003fc6270 */
[----:B------:R-:W-:Y:S02]  /*ef50*/  IADD3 R40, PT, PT, R85, -0x20, -R2 ;  /* 0xffffffe055287810 */ /* 0x000fe40007ffe802 */
[----:B------:R-:W-:Y:S02]  /*ef60*/  ISETP.GE.AND P4, PT, R18, R160, PT ;  /* 0x000000a01200720c */ /* 0x000fe40003f86270 */
[----:B------:R-:W-:-:S02]  /*ef70*/  ISETP.GT.AND P3, PT, R21, R18, PT ;  /* 0x000000121500720c */ /* 0x000fc40003f64270 */
[----:B------:R-:W-:Y:S02]  /*ef80*/  FSEL R28, R24, -INF , !P0 ;  /* 0xff800000181c7808 */ /* 0x000fe40004000000 */
[----:B------:R-:W-:Y:S02]  /*ef90*/  FSEL R18, R62, -INF , !P5 ;  /* 0xff8000003e127808 */ /* 0x000fe40006800000 */
[----:B------:R-:W-:Y:S02]  /*efa0*/  FSEL R44, R61, -INF , !P2 ;  /* 0xff8000003d2c7808 */ /* 0x000fe40005000000 */
[----:B------:R-:W-:Y:S02]  /*efb0*/  ISETP.GE.AND P0, PT, R8, R163, PT ;  /* 0x000000a30800720c */ /* 0x000fe40003f06270 */
[----:B------:R-:W-:Y:S02]  /*efc0*/  I2FP.F32.S32 R42, R42 ;  /* 0x0000002a002a7245 */ /* 0x000fe40000201400 */
[----:B------:R-:W-:-:S02]  /*efd0*/  IADD3 R22, PT, PT, R85, -0x21, -R2 ;  /* 0xffffffdf55167810 */ /* 0x000fc40007ffe802 */
[----:B------:R-:W-:Y:S01]  /*efe0*/  IABS R43, R43 ;  /* 0x0000002b002b7213 */ /* 0x000fe20000000000 */
[----:B------:R-:W-:Y:S01]  /*eff0*/  FFMA.FTZ R26, -R161, R42, R26 ;  /* 0x0000002aa11a7223 */ /* 0x000fe2000001011a */
[C---:B------:R-:W-:Y:S02]  /*f000*/  ISETP.GE.AND P5, PT, R10.reuse, R163, PT ;  /* 0x000000a30a00720c */ /* 0x040fe40003fa6270 */
[----:B------:R-:W-:Y:S02]  /*f010*/  ISETP.GE.AND P2, PT, R10, R160, PT ;  /* 0x000000a00a00720c */ /* 0x000fe40003f46270 */
[----:B------:R-:W-:Y:S02]  /*f020*/  ISETP.GT.AND P1, PT, R21, R10, PT ;  /* 0x0000000a1500720c */ /* 0x000fe40003f24270 */
[----:B------:R-:W-:Y:S02]  /*f030*/  IADD3 R41, PT, PT, R85, -0x19, -R2 ;  /* 0xffffffe755297810 */ /* 0x000fe40007ffe802 */
[----:B------:R-:W-:-:S02]  /*f040*/  FSEL R10, R11, -INF , !P6 ;  /* 0xff8000000b0a7808 */ /* 0x000fc40007000000 */
[----:B------:R-:W-:Y:S02]  /*f050*/  IABS R11, R40 ;  /* 0x00000028000b7213 */ /* 0x000fe40000000000 */
[----:B------:R-:W-:Y:S02]  /*f060*/  FSEL R40, R9, -INF , !P0 ;  /* 0xff80000009287808 */ /* 0x000fe40004000000 */
[----:B------:R-:W-:Y:S02]  /*f070*/  I2FP.F32.S32 R24, R43 ;  /* 0x0000002b00187245 */ /* 0x000fe40000201400 */
[----:B------:R-:W-:Y:S02]  /*f080*/  FSEL R17, R17, -INF , !P3 ;  /* 0xff80000011117808 */ /* 0x000fe40005800000 */
[----:B------:R-:W-:Y:S01]  /*f090*/  IABS R9, R22 ;  /* 0x0000001600097213 */ /* 0x000fe20000000000 */
[----:B------:R-:W-:Y:S01]  /*f0a0*/  FFMA.FTZ R24, -R161, R24, R31 ;  /* 0x00000018a1187223 */ /* 0x000fe2000001011f */
[----:B------:R-:W-:-:S02]  /*f0b0*/  ISETP.GT.AND P3, PT, R21, R8, PT ;  /* 0x000000081500720c */ /* 0x000fc40003f64270 */
[----:B------:R-:W-:Y:S02]  /*f0c0*/  IABS R41, R41 ;  /* 0x0000002900297213 */ /* 0x000fe40000000000 */
[----:B------:R-:W-:Y:S01]  /*f0d0*/  FSEL R30, R17, -INF , !P4 ;  /* 0xff800000111e7808 */ /* 0x000fe20006000000 */
[----:B------:R-:W-:Y:S01]  /*f0e0*/  IMAD.MOV.U32 R17, RZ, RZ, R9 ;  /* 0x000000ffff117224 */ /* 0x000fe200078e0009 */
[----:B------:R-:W-:Y:S02]  /*f0f0*/  ISETP.GE.AND P6, PT, R8, R160, PT ;  /* 0x000000a00800720c */ /* 0x000fe40003fc6270 */
[----:B------:R-:W-:Y:S02]  /*f100*/  I2FP.F32.S32 R42, R41 ;  /* 0x00000029002a7245 */ /* 0x000fe40000201400 */
[----:B------:R-:W-:Y:S02]  /*f110*/  FSEL R26, R26, -INF , !P3 ;  /* 0xff8000001a1a7808 */ /* 0x000fe40005800000 */
[----:B------:R-:W-:Y:S01]  /*f120*/  FSEL R24, R24, -INF , !P1 ;  /* 0xff80000018187808 */ /* 0x000fe20004800000 */
[----:B------:R-:W-:Y:S01]  /*f130*/  FFMA.FTZ R27, -R161, R42, R27 ;  /* 0x0000002aa11b7223 */ /* 0x000fe2000001011b */
[----:B------:R-:W-:-:S02]  /*f140*/  FSEL R22, R26, -INF , !P6 ;  /* 0xff8000001a167808 */ /* 0x000fc40007000000 */
[----:B------:R-:W-:Y:S02]  /*f150*/  I2FP.F32.S32 R26, R17 ;  /* 0x00000011001a7245 */ /* 0x000fe40000201400 */
[----:B------:R-:W-:Y:S02]  /*f160*/  ISETP.GT.AND P1, PT, R21, R66, PT ;  /* 0x000000421500720c */ /* 0x000fe40003f24270 */
[----:B------:R-:W-:Y:S01]  /*f170*/  ISETP.GE.AND P4, PT, R66, R163, PT ;  /* 0x000000a34200720c */ /* 0x000fe20003f86270 */
[----:B------:R-:W-:Y:S01]  /*f180*/  FFMA.FTZ R26, -R161, R26, R83 ;  /* 0x0000001aa11a7223 */ /* 0x000fe20000010153 */
[----:B------:R-:W-:Y:S02]  /*f190*/  FSEL R27, R27, -INF , !P1 ;  /* 0xff8000001b1b7808 */ /* 0x000fe40004800000 */
[----:B------:R-:W-:Y:S02]  /*f1a0*/  ISETP.GT.AND P1, PT, R21, R64, PT ;  /* 0x000000401500720c */ /* 0x000fe40003f24270 */
[----:B------:R-:W-:-:S02]  /*f1b0*/  IADD3 R33, PT, PT, R85, -0x29, -R2 ;  /* 0xffffffd755217810 */ /* 0x000fc40007ffe802 */
[----:B------:R-:W-:Y:S02]  /*f1c0*/  FSEL R24, R24, -INF , !P2 ;  /* 0xff80000018187808 */ /* 0x000fe40005000000 */
[C---:B------:R-:W-:Y:S02]  /*f1d0*/  ISETP.GE.AND P2, PT, R36.reuse, R163, PT ;  /* 0x000000a32400720c */ /* 0x040fe40003f46270 */
[----:B------:R-:W-:Y:S02]  /*f1e0*/  ISETP.GE.AND P0, PT, R36, R160, PT ;  /* 0x000000a02400720c */ /* 0x000fe40003f06270 */
[----:B------:R-:W-:Y:S02]  /*f1f0*/  ISETP.GT.AND P3, PT, R21, R36, PT ;  /* 0x000000241500720c */ /* 0x000fe40003f64270 */
[----:B------:R-:W-:Y:S02]  /*f200*/  FSEL R36, R25, -INF , !P4 ;  /* 0xff80000019247808 */ /* 0x000fe40006000000 */
[----:B------:R-:W-:-:S02]  /*f210*/  ISETP.GE.AND P4, PT, R64, R160, PT ;  /* 0x000000a04000720c */ /* 0x000fc40003f86270 */
[----:B------:R-:W-:Y:S02]  /*f220*/  FSEL R26, R26, -INF , !P1 ;  /* 0xff8000001a1a7808 */ /* 0x000fe40004800000 */
[----:B------:R-:W-:Y:S02]  /*f230*/  IABS R33, R33 ;  /* 0x0000002100217213 */ /* 0x000fe40000000000 */
[----:B------:R-:W-:Y:S02]  /*f240*/  FSEL R168, R26, -INF , !P4 ;  /* 0xff8000001aa87808 */ /* 0x000fe40006000000 */
[----:B------:R-:W-:Y:S02]  /*f250*/  I2FP.F32.S32 R26, R33 ;  /* 0x00000021001a7245 */ /* 0x000fe40000201400 */
[----:B------:R-:W-:Y:S02]  /*f260*/  ISETP.GE.AND P6, PT, R64, R163, PT ;  /* 0x000000a34000720c */ /* 0x000fe40003fc6270 */
[----:B------:R-:W-:Y:S01]  /*f270*/  I2FP.F32.S32 R11, R11 ;  /* 0x0000000b000b7245 */ /* 0x000fe20000201400 */
[----:B------:R-:W-:Y:S01]  /*f280*/  FFMA.FTZ R26, -R161, R26, R79 ;  /* 0x0000001aa11a7223 */ /* 0x000fe2000001014f */
[----:B------:R-:W-:-:S02]  /*f290*/  ISETP.GT.AND P1, PT, R21, R58, PT ;  /* 0x0000003a1500720c */ /* 0x000fc40003f24270 */
[----:B------:R-:W-:Y:S01]  /*f2a0*/  IADD3 R23, PT, PT, R85, -0x31, -R2 ;  /* 0xffffffcf55177810 */ /* 0x000fe20007ffe802 */
[----:B------:R-:W-:Y:S01]  /*f2b0*/  FFMA.FTZ R11, -R161, R11, R82 ;  /* 0x0000000ba10b7223 */ /* 0x000fe20000010152 */
[----:B------:R-:W-:Y:S02]  /*f2c0*/  FSEL R182, R182, -INF , !P6 ;  /* 0xff800000b6b67808 */ /* 0x000fe40007000000 */
[----:B------:R-:W-:Y:S02]  /*f2d0*/  ISETP.GE.AND P6, PT, R58, R160, PT ;  /* 0x000000a03a00720c */ /* 0x000fe40003fc6270 */
[----:B------:R-:W-:Y:S02]  /*f2e0*/  FSEL R26, R26, -INF , !P1 ;  /* 0xff8000001a1a7808 */ /* 0x000fe40004800000 */
[----:B------:R-:W-:Y:S02]  /*f2f0*/  IABS R23, R23 ;  /* 0x0000001700177213 */ /* 0x000fe40000000000 */
[----:B------:R-:W-:-:S02]  /*f300*/  IADD3 R20, PT, PT, R85, -0x28, -R2 ;  /* 0xffffffd855147810 */ /* 0x000fc40007ffe802 */
[----:B------:R-:W-:Y:S02]  /*f310*/  FSEL R172, R26, -INF , !P6 ;  /* 0xff8000001aac7808 */ /* 0x000fe40007000000 */
[----:B------:R-:W-:Y:S02]  /*f320*/  FSEL R11, R11, -INF , !P3 ;  /* 0xff8000000b0b7808 */ /* 0x000fe40005800000 */
[----:B------:R-:W-:Y:S02]  /*f330*/  I2FP.F32.S32 R26, R23 ;  /* 0x00000017001a7245 */ /* 0x000fe40000201400 */
[----:B------:R-:W-:Y:S02]  /*f340*/  IABS R9, R20 ;  /* 0x0000001400097213 */ /* 0x000fe40000000000 */
[----:B------:R-:W-:Y:S01]  /*f350*/  IADD3 R32, PT, PT, R85, -0x30, -R2 ;  /* 0xffffffd055207810 */ /* 0x000fe20007ffe802 */
[----:B------:R-:W-:Y:S01]  /*f360*/  FFMA.FTZ R26, -R161, R26, R75 ;  /* 0x0000001aa11a7223 */ /* 0x000fe2000001014b */
[----:B------:R-:W-:-:S02]  /*f370*/  FSEL R176, R11, -INF , !P0 ;  /* 0xff8000000bb07808 */ /* 0x000fc40004000000 */
[----:B------:R-:W-:Y:S02]  /*f380*/  ISETP.GE.AND P0, PT, R58, R163, PT ;  /* 0x000000a33a00720c */ /* 0x000fe40003f06270 */
[----:B------:R-:W-:Y:S02]  /*f390*/  I2FP.F32.S32 R9, R9 ;  /* 0x0000000900097245 */ /* 0x000fe40000201400 */
[----:B------:R-:W-:Y:S02]  /*f3a0*/  IABS R32, R32 ;  /* 0x0000002000207213 */ /* 0x000fe40000000000 */
[----:B------:R-:W-:Y:S01]  /*f3b0*/  ISETP.GT.AND P1, PT, R21, R54, PT ;  /* 0x000000361500720c */ /* 0x000fe20003f24270 */
[----:B------:R-:W-:Y:S01]  /*f3c0*/  FFMA.FTZ R9, -R161, R9, R78 ;  /* 0x00000009a1097223 */ /* 0x000fe2000001014e */
[C-C-:B------:R-:W-:Y:S02]  /*f3d0*/  IADD3 R7, PT, PT, R85.reuse, -0x38, -R2.reuse ;  /* 0xffffffc855077810 */ /* 0x140fe40007ffe802 */
[----:B------:R-:W-:-:S02]  /*f3e0*/  IADD3 R2, PT, PT, R85, -0x39, -R2 ;  /* 0xffffffc755027810 */ /* 0x000fc40007ffe802 */
[----:B------:R-:W-:Y:S02]  /*f3f0*/  FSEL R178, R178, -INF , !P0 ;  /* 0xff800000b2b27808 */ /* 0x000fe40004000000 */
[----:B------:R-:W-:Y:S02]  /*f400*/  FSEL R8, R29, -INF , !P5 ;  /* 0xff8000001d087808 */ /* 0x000fe40006800000 */
[----:B------:R-:W-:Y:S02]  /*f410*/  I2FP.F32.S32 R32, R32 ;  /* 0x0000002000207245 */ /* 0x000fe40000201400 */
[----:B------:R-:W-:Y:S02]  /*f420*/  ISETP.GE.AND P0, PT, R54, R160, PT ;  /* 0x000000a03600720c */ /* 0x000fe40003f06270 */
[----:B------:R-:W-:Y:S01]  /*f430*/  FSEL R26, R26, -INF , !P1 ;  /* 0xff8000001a1a7808 */ /* 0x000fe20004800000 */
[----:B------:R-:W-:Y:S01]  /*f440*/  FFMA.FTZ R32, -R161, R32, R74 ;  /* 0x00000020a1207223 */ /* 0x000fe2000001014a */
[----:B------:R-:W-:-:S02]  /*f450*/  ISETP.GE.AND P5, PT, R66, R160, PT ;  /* 0x000000a04200720c */ /* 0x000fc40003fa6270 */
[----:B------:R-:W-:Y:S02]  /*f460*/  ISETP.GT.AND P3, PT, R21, R60, PT ;  /* 0x0000003c1500720c */ /* 0x000fe40003f64270 */
[----:B------:R-:W-:Y:S02]  /*f470*/  IABS R15, R15 ;  /* 0x0000000f000f7213 */ /* 0x000fe40000000000 */
[----:B------:R-:W-:Y:S02]  /*f480*/  IABS R7, R7 ;  /* 0x0000000700077213 */ /* 0x000fe40000000000 */
[----:B------:R-:W-:Y:S02]  /*f490*/  IABS R2, R2 ;  /* 0x0000000200027213 */ /* 0x000fe40000000000 */
[----:B------:R-:W-:Y:S02]  /*f4a0*/  FSEL R119, R26, -INF , !P0 ;  /* 0xff8000001a777808 */ /* 0x000fe40004000000 */
[----:B------:R-:W-:-:S02]  /*f4b0*/  FSEL R20, R27, -INF , !P5 ;  /* 0xff8000001b147808 */ /* 0x000fc40006800000 */
[----:B------:R-:W-:Y:S02]  /*f4c0*/  FSEL R170, R170, -INF , !P2 ;  /* 0xff800000aaaa7808 */ /* 0x000fe40005000000 */
[----:B------:R-:W-:Y:S02]  /*f4d0*/  FSEL R9, R9, -INF , !P3 ;  /* 0xff80000009097808 */ /* 0x000fe40005800000 */
[----:B------:R-:W-:Y:S02]  /*f4e0*/  I2FP.F32.S32 R15, R15 ;  /* 0x0000000f000f7245 */ /* 0x000fe40000201400 */
[----:B------:R-:W-:Y:S02]  /*f4f0*/  I2FP.F32.S32 R7, R7 ;  /* 0x0000000700077245 */ /* 0x000fe40000201400 */
[----:B------:R-:W-:Y:S01]  /*f500*/  ISETP.GT.AND P0, PT, R107, R140, PT ;  /* 0x0000008c6b00720c */ /* 0x000fe20003f04270 */
[C---:B------:R-:W-:Y:S01]  /*f510*/  FFMA.FTZ R15, -R161.reuse, R15, R38 ;  /* 0x0000000fa10f7223 */ /* 0x040fe20000010126 */
[C---:B------:R-:W-:Y:S01]  /*f520*/  ISETP.GE.AND P5, PT, R60.reuse, R163, PT ;  /* 0x000000a33c00720c */ /* 0x040fe20003fa6270 */
[----:B------:R-:W-:Y:S01]  /*f530*/  FFMA.FTZ R7, -R161, R7, R70 ;  /* 0x00000007a1077223 */ /* 0x000fe20000010146 */
[----:B------:R-:W-:-:S02]  /*f540*/  ISETP.GE.AND P2, PT, R60, R160, PT ;  /* 0x000000a03c00720c */ /* 0x000fc40003f46270 */
[----:B------:R-:W-:Y:S02]  /*f550*/  ISETP.GT.AND P3, PT, R21, R56, PT ;  /* 0x000000381500720c */ /* 0x000fe40003f64270 */
[----:B------:R-:W-:Y:S02]  /*f560*/  ISETP.GE.AND P6, PT, R52, R163, PT ;  /* 0x000000a33400720c */ /* 0x000fe40003fc6270 */
[----:B------:R-:W-:Y:S02]  /*f570*/  I2FP.F32.S32 R2, R2 ;  /* 0x0000000200027245 */ /* 0x000fe40000201400 */
[----:B------:R-:W-:Y:S02]  /*f580*/  FSEL R180, R180, -INF , !P5 ;  /* 0xff800000b4b47808 */ /* 0x000fe40006800000 */
[----:B------:R-:W-:Y:S01]  /*f590*/  FSEL R174, R9, -INF , !P2 ;  /* 0xff80000009ae7808 */ /* 0x000fe20005000000 */
[----:B------:R-:W-:Y:S01]  /*f5a0*/  FFMA.FTZ R71, -R161, R2, R71 ;  /* 0x00000002a1477223 */ /* 0x000fe20000010147 */
[----:B------:R-:W-:-:S02]  /*f5b0*/  FSEL R32, R32, -INF , !P3 ;  /* 0xff80000020207808 */ /* 0x000fc40005800000 */
[----:B------:R-:W-:Y:S02]  /*f5c0*/  FSEL R122, R122, -INF , !P6 ;  /* 0xff8000007a7a7808 */ /* 0x000fe40007000000 */
[CC--:B------:R-:W-:Y:S02]  /*f5d0*/  ISETP.GE.AND P4, PT, R56.reuse, R163.reuse, PT ;  /* 0x000000a33800720c */ /* 0x0c0fe40003f86270 */
[----:B------:R-:W-:Y:S02]  /*f5e0*/  ISETP.GE.AND P5, PT, R56, R160, PT ;  /* 0x000000a03800720c */ /* 0x000fe40003fa6270 */
[----:B------:R-:W-:Y:S02]  /*f5f0*/  ISETP.GE.AND P2, PT, R54, R163, PT ;  /* 0x000000a33600720c */ /* 0x000fe40003f46270 */
[C---:B------:R-:W-:Y:S02]  /*f600*/  ISETP.GT.AND P3, PT, R21.reuse, R52, PT ;  /* 0x000000341500720c */ /* 0x040fe40003f64270 */
[C---:B------:R-:W-:Y:S01]  /*f610*/  ISETP.GT.AND P6, PT, R21.reuse, R106, PT ;  /* 0x0000006a1500720c */ /* 0x040fe20003fc4270 */
[----:B------:R-:W-:Y:S01]  /*f620*/  BAR.SYNC.DEFER_BLOCKING 0x0 ;  /* 0x0000000000007b1d */ /* 0x000fe20000010000 */
[----:B------:R-:W-:-:S02]  /*f630*/  ISETP.GT.AND P1, PT, R21, R50, PT ;  /* 0x000000321500720c */ /* 0x000fc40003f24270 */
[----:B------:R-:W-:Y:S02]  /*f640*/  VIMNMX R164, PT, PT, RZ, R3, !PT ;  /* 0x00000003ffa47248 */ /* 0x000fe40007fe0100 */
[----:B------:R-:W-:Y:S02]  /*f650*/  FSEL R116, R116, -INF , !P4 ;  /* 0xff80000074747808 */ /* 0x000fe40006000000 */
[----:B------:R-:W-:Y:S02]  /*f660*/  FSEL R113, R32, -INF , !P5 ;  /* 0xff80000020717808 */ /* 0x000fe40006800000 */
[----:B------:R-:W-:Y:S02]  /*f670*/  FSEL R115, R115, -INF , !P2 ;  /* 0xff80000073737808 */ /* 0x000fe40005000000 */
[----:B------:R-:W-:Y:S02]  /*f680*/  FSEL R7, R7, -INF , !P3 ;  /* 0xff80000007077808 */ /* 0x000fe40005800000 */
[----:B------:R-:W-:-:S02]  /*f690*/  FSEL R3, R15, -INF , !P6 ;  /* 0xff8000000f037808 */ /* 0x000fc40007000000 */
[-C--:B------:R-:W-:Y:S02]  /*f6a0*/  ISETP.GE.AND P4, PT, R52, R160.reuse, PT ;  /* 0x000000a03400720c */ /* 0x080fe40003f86270 */
[CC--:B------:R-:W-:Y:S02]  /*f6b0*/  ISETP.GE.AND P5, PT, R50.reuse, R163.reuse, PT ;  /* 0x000000a33200720c */ /* 0x0c0fe40003fa6270 */
[-C--:B------:R-:W-:Y:S02]  /*f6c0*/  ISETP.GE.AND P2, PT, R50, R160.reuse, PT ;  /* 0x000000a03200720c */ /* 0x080fe40003f46270 */
[C---:B------:R-:W-:Y:S02]  /*f6d0*/  ISETP.GE.AND P3, PT, R106.reuse, R163, PT ;  /* 0x000000a36a00720c */ /* 0x040fe40003f66270 */
[----:B------:R-:W-:Y:S02]  /*f6e0*/  ISETP.GE.AND P6, PT, R106, R160, PT ;  /* 0x000000a06a00720c */ /* 0x000fe40003fc6270 */
[----:B------:R-:W-:-:S02]  /*f6f0*/  FSEL R71, R71, -INF , !P1 ;  /* 0xff80000047477808 */ /* 0x000fc40004800000 */
        /* <DEDUP_REMOVED lines=20> */
.L_x_13633:
[----:B------:R-:W2:Y:S01]  /*f840*/  LD.E R32, desc[UR4][R102.64+0x170] ;  /* 0x0001700466207980 */ /* 0x000ea2000c101900 */
[----:B------:R-:W-:Y:S02]  /*f850*/  IADD3 R15, PT, PT, R101, -0x40, RZ ;  /* 0xffffffc0650f7810 */ /* 0x000fe40007ffe0ff */
[----:B------:R-:W-:Y:S01]  /*f860*/  IABS R26, R101 ;  /* 0x00000065001a7213 */ /* 0x000fe20000000000 */
[----:B------:R-:W3:Y:S01]  /*f870*/  LD.E.64 R42, desc[UR4][R102.64+0x20] ;  /* 0x00002004662a7980 */ /* 0x000ee2000c101b00 */
        /* <DEDUP_REMOVED lines=56> */
.L_x_13634:
[----:B------:R-:W-:Y:S05]  /*fc00*/  BSYNC.RECONVERGENT B0 ;  /* 0x0000000000007941 */ /* 0x000fea0003800200 */
.L_x_13632:
        /* <DEDUP_REMOVED lines=55> */
.L_x_13631:
[----:B------:R-:W-:Y:S05]  /*ff80*/  BSYNC.RECONVERGENT B1 ;  /* 0x0000000000017941 */ /* 0x000fea0003800200 */
.L_x_13630:
        /* <DEDUP_REMOVED lines=11> */
[----:B--2---:R-:W-:Y:S02]  /*10040*/  FMNMX3.FTZ R12, R7, R168, R174, !PT ;  /* 0x000000a8070c7276 */ /* 0x004fe400078100ae */
        /* <DEDUP_REMOVED lines=22> */
[----:B------:R-:W-:Y:S01]  /*101b0*/  LDSM.16.MT88.4 R12, [R132+0x8800] ;  /* 0x00880000840c783b */ /* 0x000fe20000004200 */
        /* <DEDUP_REMOVED lines=21> */
[----:B------:R-:W1:Y:S01]  /*10310*/  MUFU.EX2 R111, R111 ;  /* 0x0000006f006f7308 */ /* 0x000e620000000800 */
[-CC-:B------:R-:W-:Y:S01]  /*10320*/  FFMA.FTZ R32, R40, R166.reuse, -R121.reuse ;  /* 0x000000a628207223 */ /* 0x180fe20000010879 */
[-C--:B------:R-:W-:Y:S01]  /*10330*/  FFMA.FTZ R25, R36, R166.reuse, -R121 ;  /* 0x000000a624197223 */ /* 0x080fe20000010879 */
[-CC-:B------:R-:W-:Y:S01]  /*10340*/  FFMA.FTZ R30, R30, R166.reuse, -R123.reuse ;  /* 0x000000a61e1e7223 */ /* 0x180fe2000001087b */
[----:B------:R-:W-:Y:S01]  /*10350*/  MUFU.EX2 R112, R112 ;  /* 0x0000007000707308 */ /* 0x000fe20000000800 */
[-CC-:B------:R-:W-:Y:S01]  /*10360*/  FFMA.FTZ R24, R22, R166.reuse, -R123.reuse ;  /* 0x000000a616187223 */ /* 0x180fe2000001087b */
[-C--:B------:R-:W-:Y:S01]  /*10370*/  FFMA.FTZ R3, R20, R166.reuse, -R123 ;  /* 0x000000a614037223 */ /* 0x080fe2000001087b */
[----:B------:R-:W2:Y:S01]  /*10380*/  LDSM.16.MT88.4 R40, [R135+0xa000] ;  /* 0x00a000008728783b */ /* 0x000ea20000004200 */
[----:B------:R-:W3:Y:S01]  /*10390*/  MUFU.EX2 R27, R27 ;  /* 0x0000001b001b7308 */ /* 0x000ee20000000800 */
[-CC-:B------:R-:W-:Y:S01]  /*103a0*/  FFMA.FTZ R170, R170, R166.reuse, -R121.reuse ;  /* 0x000000a6aaaa7223 */ /* 0x180fe20000010879 */
[-CC-:B------:R-:W-:Y:S01]  /*103b0*/  FFMA.FTZ R165, R182, R166.reuse, -R121.reuse ;  /* 0x000000a6b6a57223 */ /* 0x180fe20000010879 */
[----:B------:R-:W-:Y:S01]  /*103c0*/  LDSM.16.MT88.4 R48, [R134+0xa000] ;  /* 0x00a000008630783b */ /* 0x000fe20000004200 */
[----:B------:R-:W-:Y:S01]  /*103d0*/  MUFU.EX2 R35, R35 ;  /* 0x0000002300237308 */ /* 0x000fe20000000800 */
[----:B------:R-:W-:Y:S01]  /*103e0*/  FFMA.FTZ R143, R180, R166, -R121 ;  /* 0x000000a6b48f7223 */ /* 0x000fe20000010879 */
[----:B-1----:R-:W-:Y:S01]  /*103f0*/  F2FP.BF16.F32.PACK_AB R64, R111, R114 ;  /* 0x000000726f40723e */ /* 0x002fe200000010ff */
[----:B------:R-:W-:Y:S01]  /*10400*/  LDSM.16.MT88.4 R16, [R135+0x8800] ;  /* 0x008800008710783b */ /* 0x000fe20000004200 */
[----:B------:R-:W1:Y:S01]  /*10410*/  MUFU.EX2 R34, R34 ;  /* 0x0000002200227308 */ /* 0x000e620000000800 */
[-C--:B------:R-:W-:Y:S01]  /*10420*/  FFMA.FTZ R176, R176, R166.reuse, -R123 ;  /* 0x000000a6b0b07223 */ /* 0x080fe2000001087b */
[-C--:B------:R-:W-:Y:S01]  /*10430*/  FFMA.FTZ R116, R116, R166.reuse, -R121 ;  /* 0x000000a674747223 */ /* 0x080fe20000010879 */
[----:B------:R-:W-:Y:S01]  /*10440*/  LDSM.16.MT88.4 R20, [R133+0x8800] ;  /* 0x008800008514783b */ /* 0x000fe20000004200 */
[----:B------:R-:W-:Y:S01]  /*10450*/  MUFU.EX2 R33, R33 ;  /* 0x0000002100217308 */ /* 0x000fe20000000800 */
[----:B------:R-:W-:Y:S01]  /*10460*/  FFMA.FTZ R118, R118, R166, -R123 ;  /* 0x000000a676767223 */ /* 0x000fe2000001087b */
[----:B---3--:R-:W-:Y:S01]  /*10470*/  F2FP.BF16.F32.PACK_AB R66, R27, R112 ;  /* 0x000000701b42723e */ /* 0x008fe200000010ff */
[----:B------:R-:W-:Y:S01]  /*10480*/  FFMA.FTZ R122, R122, R166, -R121 ;  /* 0x000000a67a7a7223 */ /* 0x000fe20000010879 */
[----:B------:R-:W3:Y:S01]  /*10490*/  MUFU.EX2 R26, R26 ;  /* 0x0000001a001a7308 */ /* 0x000ee20000000800 */
[----:B------:R-:W-:Y:S01]  /*104a0*/  FADD.FTZ R111, R114, R111 ;  /* 0x0000006f726f7221 */ /* 0x000fe20000010000 */
[----:B------:R-:W-:-:S02]  /*104b0*/  ISETP.GT.AND P0, PT, R107, R140, PT ;  /* 0x0000008c6b00720c */ /* 0x000fc40003f04270 */
        /* <DEDUP_REMOVED lines=13> */
[C---:B-1----:R-:W-:Y:S01]  /*10590*/  F2FP.BF16.F32.PACK_AB R4, R31.reuse, R28 ;  /* 0x0000001c1f04723e */ /* 0x042fe200000010ff */
[----:B------:R-:W-:Y:S01]  /*105a0*/  FADD.FTZ R28, R28, R27 ;  /* 0x0000001b1c1c7221 */ /* 0x000fe20000010000 */
[----:B------:R-:W1:Y:S03]  /*105b0*/  MUFU.EX2 R29, R29 ;  /* 0x0000001d001d7308 */ /* 0x000e660000000800 */
        /* <DEDUP_REMOVED lines=8> */
[C---:B--2---:R-:W-:Y:S01]  /*10640*/  HMMA.16816.F32.BF16 R36, R64.reuse, R40, RZ ;  /* 0x000000284024723c */ /* 0x044fe200000418ff */
[C---:B-1----:R-:W-:Y:S01]  /*10650*/  F2FP.BF16.F32.PACK_AB R5, R29.reuse, R30 ;  /* 0x0000001e1d05723e */ /* 0x042fe200000010ff */
[----:B------:R-:W-:Y:S01]  /*10660*/  FADD.FTZ R30, R30, R33 ;  /* 0x000000211e1e7221 */ /* 0x000fe20000010000 */
[----:B------:R-:W1:Y:S03]  /*10670*/  MUFU.EX2 R165, R165 ;  /* 0x000000a500a57308 */ /* 0x000e660000000800 */
[----:B------:R-:W-:Y:S01]  /*10680*/  FADD.FTZ R29, R29, R30 ;  /* 0x0000001e1d1d7221 */ /* 0x000fe20000010000 */
[----:B------:R-:W-:Y:S01]  /*10690*/  MUFU.EX2 R143, R143 ;  /* 0x0000008f008f7308 */ /* 0x000fe20000000800 */
[----:B------:R-:W-:Y:S01]  /*106a0*/  HMMA.16816.F32.BF16 R40, R64, R42, RZ ;  /* 0x0000002a4028723c */ /* 0x000fe200000418ff */
[C---:B---3--:R-:W-:Y:S01]  /*106b0*/  F2FP.BF16.F32.PACK_AB R7, R3.reuse, R24 ;  /* 0x000000180307723e */ /* 0x048fe200000010ff */
[----:B------:R-:W-:Y:S01]  /*106c0*/  FADD.FTZ R24, R24, R29 ;  /* 0x0000001d18187221 */ /* 0x000fe20000010000 */
[----:B------:R-:W-:Y:S03]  /*106d0*/  MUFU.EX2 R116, R116 ;  /* 0x0000007400747308 */ /* 0x000fe60000000800 */
[----:B------:R-:W-:Y:S01]  /*106e0*/  FADD.FTZ R3, R3, R24 ;  /* 0x0000001803037221 */ /* 0x000fe20000010000 */
[----:B------:R-:W-:Y:S01]  /*106f0*/  MUFU.EX2 R118, R118 ;  /* 0x0000007600767308 */ /* 0x000fe20000000800 */
[C---:B------:R-:W-:Y:S08]  /*10700*/  HMMA.16816.F32.BF16 R88, R4.reuse, R8, R88 ;  /* 0x000000080458723c */ /* 0x040ff00000041858 */
[----:B------:R-:W-:Y:S01]  /*10710*/  HMMA.16816.F32.BF16 R84, R4, R10, R84 ;  /* 0x0000000a0454723c */ /* 0x000fe20000041854 */
[----:B------:R-:W2:Y:S07]  /*10720*/  LDSM.16.MT88.4 R8, [R135+0xa800] ;  /* 0x00a800008708783b */ /* 0x000eae0000004200 */
[C---:B------:R-:W-:Y:S08]  /*10730*/  HMMA.16816.F32.BF16 R72, R64.reuse, R68, RZ ;  /* 0x000000444048723c */ /* 0x040ff000000418ff */
[C---:B------:R-:W-:Y:S08]  /*10740*/  HMMA.16816.F32.BF16 R68, R64.reuse, R70, RZ ;  /* 0x000000464044723c */ /* 0x040ff000000418ff */
[----:B------:R-:W-:Y:S08]  /*10750*/  HMMA.16816.F32.BF16 R52, R64, R56, RZ ;  /* 0x000000384034723c */ /* 0x000ff000000418ff */
[C---:B------:R-:W-:Y:S08]  /*10760*/  HMMA.16816.F32.BF16 R72, R4.reuse, R12, R72 ;  /* 0x0000000c0448723c */ /* 0x040ff00000041848 */
[C---:B------:R-:W-:Y:S01]  /*10770*/  HMMA.16816.F32.BF16 R68, R4.reuse, R14, R68 ;  /* 0x0000000e0444723c */ /* 0x040fe20000041844 */
[----:B------:R-:W-:Y:S07]  /*10780*/  LDSM.16.MT88.4 R12, [R132+0xa000] ;  /* 0x00a00000840c783b */ /* 0x000fee0000004200 */
[C---:B--2---:R-:W-:Y:S08]  /*10790*/  HMMA.16816.F32.BF16 R36, R4.reuse, R8, R36 ;  /* 0x000000080424723c */ /* 0x044ff00000041824 */
[----:B------:R-:W-:Y:S01]  /*107a0*/  HMMA.16816.F32.BF16 R40, R4, R10, R40 ;  /* 0x0000000a0428723c */ /* 0x000fe20000041828 */
[----:B------:R-:W2:Y:S07]  /*107b0*/  LDSM.16.MT88.4 R8, [R133+0xa800] ;  /* 0x00a800008508783b */ /* 0x000eae0000004200 */
[C---:B------:R-:W-:Y:S08]  /*107c0*/  HMMA.16816.F32.BF16 R56, R64.reuse, R58, RZ ;  /* 0x0000003a4038723c */ /* 0x040ff000000418ff */
[C---:B------:R-:W-:Y:S08]  /*107d0*/  HMMA.16816.F32.BF16 R96, R64.reuse, R92, RZ ;  /* 0x0000005c4060723c */ /* 0x040ff000000418ff */
[C---:B------:R-:W-:Y:S08]  /*107e0*/  HMMA.16816.F32.BF16 R92, R64.reuse, R94, RZ ;  /* 0x0000005e405c723c */ /* 0x040ff000000418ff */
[C---:B------:R-:W-:Y:S08]  /*107f0*/  HMMA.16816.F32.BF16 R80, R64.reuse, R76, RZ ;  /* 0x0000004c4050723c */ /* 0x040ff000000418ff */
[----:B------:R-:W-:Y:S08]  /*10800*/  HMMA.16816.F32.BF16 R44, R64, R48, RZ ;  /* 0x00000030402c723c */ /* 0x000ff000000418ff */
[C---:B--2---:R-:W-:Y:S08]  /*10810*/  HMMA.16816.F32.BF16 R52, R4.reuse, R8, R52 ;  /* 0x000000080434723c */ /* 0x044ff00000041834 */
[----:B------:R-:W-:Y:S01]  /*10820*/  HMMA.16816.F32.BF16 R56, R4, R10, R56 ;  /* 0x0000000a0438723c */ /* 0x000fe20000041838 */
[----:B------:R-:W2:Y:S07]  /*10830*/  LDSM.16.MT88.4 R8, [R132+0xa800] ;  /* 0x00a800008408783b */ /* 0x000eae0000004200 */
        /* <DEDUP_REMOVED lines=8> */
[C---:B--2---:R-:W-:Y:S08]  /*108c0*/  HMMA.16816.F32.BF16 R60, R4.reuse, R8, R60 ;  /* 0x00000008043c723c */ /* 0x044ff0000004183c */
[C---:B------:R-:W-:Y:S01]  /*108d0*/  HMMA.16816.F32.BF16 R64, R4.reuse, R10, R64 ;  /* 0x0000000a0440723c */ /* 0x040fe20000041840 */
[----:B------:R-:W2:Y:S07]  /*108e0*/  LDSM.16.MT88.4 R8, [R135+0x9000] ;  /* 0x009000008708783b */ /* 0x000eae0000004200 */
[----:B------:R-:W-:Y:S03]  /*108f0*/  HMMA.16816.F32.BF16 R80, R4, R20, R80 ;  /* 0x000000140450723c */ /* 0x000fe60000041850 */
[-CC-:B------:R-:W-:Y:S01]  /*10900*/  FFMA.FTZ R21, R174, R166.reuse, -R123.reuse ;  /* 0x000000a6ae157223 */ /* 0x180fe2000001087b */
[-C--:B------:R-:W-:Y:S01]  /*10910*/  FFMA.FTZ R20, R172, R166.reuse, -R123 ;  /* 0x000000a6ac147223 */ /* 0x080fe2000001087b */
[-C--:B------:R-:W-:Y:S01]  /*10920*/  FFMA.FTZ R172, R120, R166.reuse, -R121 ;  /* 0x000000a678ac7223 */ /* 0x080fe20000010879 */
[----:B------:R-:W-:-:S03]  /*10930*/  FFMA.FTZ R120, R113, R166, -R123 ;  /* 0x000000a671787223 */ /* 0x000fc6000001087b */
[----:B------:R-:W-:Y:S01]  /*10940*/  MUFU.EX2 R21, R21 ;  /* 0x0000001500157308 */ /* 0x000fe20000000800 */
[C---:B------:R-:W-:Y:S03]  /*10950*/  HMMA.16816.F32.BF16 R76, R4.reuse, R22, R76 ;  /* 0x00000016044c723c */ /* 0x040fe6000004184c */
[-C--:B------:R-:W-:Y:S01]  /*10960*/  FFMA.FTZ R22, R178, R166.reuse, -R121 ;  /* 0x000000a6b2167223 */ /* 0x080fe20000010879 */
[----:B------:R-:W-:Y:S01]  /*10970*/  FFMA.FTZ R23, R168, R166, -R123 ;  /* 0x000000a6a8177223 */ /* 0x000fe2000001087b */
[----:B------:R-:W4:Y:S04]  /*10980*/  MUFU.EX2 R20, R20 ;  /* 0x0000001400147308 */ /* 0x000f280000000800 */
[----:B------:R-:W5:Y:S01]  /*10990*/  MUFU.EX2 R22, R22 ;  /* 0x0000001600167308 */ /* 0x000f620000000800 */
[C---:B---3--:R-:W-:Y:S03]  /*109a0*/  HMMA.16816.F32.BF16 R44, R4.reuse, R16, R44 ;  /* 0x00000010042c723c */ /* 0x048fe6000004182c */
[----:B------:R-:W-:Y:S04]  /*109b0*/  MUFU.EX2 R168, R176 ;  /* 0x000000b000a87308 */ /* 0x000fe80000000800 */
[----:B------:R-:W3:Y:S01]  /*109c0*/  MUFU.EX2 R23, R23 ;  /* 0x0000001700177308 */ /* 0x000ee20000000800 */
[----:B------:R-:W-:Y:S03]  /*109d0*/  HMMA.16816.F32.BF16 R48, R4, R18, R48 ;  /* 0x000000120430723c */ /* 0x000fe60000041830 */
[----:B-1----:R-:W-:Y:S01]  /*109e0*/  F2FP.BF16.F32.PACK_AB R4, R165, R170 ;  /* 0x000000aaa504723e */ /* 0x002fe200000010ff */
[----:B------:R-:W-:Y:S01]  /*109f0*/  MUFU.EX2 R172, R172 ;  /* 0x000000ac00ac7308 */ /* 0x000fe20000000800 */
[----:B----4-:R-:W-:Y:S01]  /*10a00*/  F2FP.BF16.F32.PACK_AB R7, R20, R21 ;  /* 0x000000151407723e */ /* 0x010fe200000010ff */
[----:B------:R-:W-:Y:S01]  /*10a10*/  LDSM.16.MT88.4 R16, [R135+0x9800] ;  /* 0x009800008710783b */ /* 0x000fe20000004200 */
[----:B-----5:R-:W-:Y:S01]  /*10a20*/  F2FP.BF16.F32.PACK_AB R6, R22, R143 ;  /* 0x0000008f1606723e */ /* 0x020fe200000010ff */
[----:B------:R-:W-:Y:S01]  /*10a30*/  MUFU.EX2 R120, R120 ;  /* 0x0000007800787308 */ /* 0x000fe20000000800 */
[----:B------:R-:W-:-:S04]  /*10a40*/  FADD.FTZ R170, R170, R25 ;  /* 0x00000019aaaa7221 */ /* 0x000fc80000010000 */
[----:B------:R-:W-:Y:S01]  /*10a50*/  FADD.FTZ R170, R165, R170 ;  /* 0x000000aaa5aa7221 */ /* 0x000fe20000010000 */
[----:B---3--:R-:W-:-:S03]  /*10a60*/  F2FP.BF16.F32.PACK_AB R5, R23, R168 ;  /* 0x000000a81705723e */ /* 0x008fc600000010ff */
[----:B------:R-:W-:Y:S01]  /*10a70*/  FADD.FTZ R143, R143, R170 ;  /* 0x000000aa8f8f7221 */ /* 0x000fe20000010000 */
[----:B------:R-:W-:-:S03]  /*10a80*/  SHF.L.U32 R170, R147, 0x3, RZ ;  /* 0x0000000393aa7819 */ /* 0x000fc600000006ff */
[----:B--2---:R-:W-:Y:S03]  /*10a90*/  HMMA.16816.F32.BF16 R96, R4, R8, R96 ;  /* 0x000000080460723c */ /* 0x004fe60000041860 */
[----:B------:R-:W-:Y:S01]  /*10aa0*/  FADD.FTZ R143, R22, R143 ;  /* 0x0000008f168f7221 */ /* 0x000fe20000010000 */
[----:B------:R-:W-:-:S04]  /*10ab0*/  LOP3.LUT R170, R170, 0x38, RZ, 0xc0, !PT ;  /* 0x00000038aaaa7812 */ /* 0x000fc800078ec0ff */
        /* <DEDUP_REMOVED lines=21> */
[----:B------:R-:W-:Y:S03]  /*10c10*/  HMMA.16816.F32.BF16 R64, R4, R10, R64 ;  /* 0x0000000a0440723c */ /* 0x000fe60000041840 */
[-C--:B------:R-:W-:Y:S01]  /*10c20*/  FFMA.FTZ R4, R115, R166.reuse, -R121 ;  /* 0x000000a673047223 */ /* 0x080fe20000010879 */
[-CC-:B------:R-:W-:Y:S01]  /*10c30*/  FFMA.FTZ R115, R117, R166.reuse, -R123.reuse ;  /* 0x000000a675737223 */ /* 0x180fe2000001087b */
[----:B------:R-:W-:Y:S01]  /*10c40*/  FFMA.FTZ R121, R119, R166, -R123 ;  /* 0x000000a677797223 */ /* 0x000fe2000001087b */
[----:B------:R-:W1:Y:S01]  /*10c50*/  LDSM.16.MT88.4 R8, [R133+0x9800] ;  /* 0x009800008508783b */ /* 0x000e620000004200 */
[----:B------:R-:W2:Y:S04]  /*10c60*/  MUFU.EX2 R113, R4 ;  /* 0x0000000400717308 */ /* 0x000ea80000000800 */
[----:B------:R-:W3:Y:S04]  /*10c70*/  MUFU.EX2 R119, R122 ;  /* 0x0000007a00777308 */ /* 0x000ee80000000800 */
[----:B------:R-:W4:Y:S04]  /*10c80*/  MUFU.EX2 R117, R121 ;  /* 0x0000007900757308 */ /* 0x000f280000000800 */
[----:B------:R-:W5:Y:S01]  /*10c90*/  MUFU.EX2 R115, R115 ;  /* 0x0000007300737308 */ /* 0x000f620000000800 */
[----:B--2---:R-:W-:Y:S01]  /*10ca0*/  F2FP.BF16.F32.PACK_AB R4, R113, R116 ;  /* 0x000000747104723e */ /* 0x004fe200000010ff */
[----:B------:R-:W-:Y:S01]  /*10cb0*/  FADD.FTZ R116, R116, R143 ;  /* 0x0000008f74747221 */ /* 0x000fe20000010000 */
[----:B---3--:R-:W-:-:S03]  /*10cc0*/  F2FP.BF16.F32.PACK_AB R6, R172, R119 ;  /* 0x00000077ac06723e */ /* 0x008fc600000010ff */
[----:B------:R-:W-:Y:S01]  /*10cd0*/  FADD.FTZ R116, R113, R116 ;  /* 0x0000007471747221 */ /* 0x000fe20000010000 */
[----:B----4-:R-:W-:-:S03]  /*10ce0*/  F2FP.BF16.F32.PACK_AB R5, R117, R120 ;  /* 0x000000787505723e */ /* 0x010fc600000010ff */
[----:B------:R-:W-:Y:S01]  /*10cf0*/  FADD.FTZ R119, R119, R116 ;  /* 0x0000007477777221 */ /* 0x000fe20000010000 */
[----:B-----5:R-:W-:-:S03]  /*10d00*/  F2FP.BF16.F32.PACK_AB R7, R115, R118 ;  /* 0x000000767307723e */ /* 0x020fc600000010ff */
[----:B------:R-:W-:-:S04]  /*10d10*/  FADD.FTZ R172, R172, R119 ;  /* 0x00000077acac7221 */ /* 0x000fc80000010000 */
        /* <DEDUP_REMOVED lines=99> */
.L_x_13638:
        /* <DEDUP_REMOVED lines=8> */
.L_x_13639:
[----:B------:R-:W-:Y:S05]  /*113d0*/  BSYNC.RECONVERGENT B0 ;  /* 0x0000000000007941 */ /* 0x000fea0003800200 */
.L_x_13637:
[-C--:B------:R-:W-:Y:S01]  /*113e0*/  ISETP.GE.AND P1, PT, R170, R151.reuse, PT ;  /* 0x00000097aa00720c */ /* 0x080fe20003f26270 */
[----:B------:R-:W-:Y:S01]  /*113f0*/  IMAD.SHL.U32 R3, R138, 0x20, RZ ;  /* 0x000000208a037824 */ /* 0x000fe200078e00ff */
[----:B------:R-:W-:Y:S01]  /*11400*/  ISETP.GE.AND P0, PT, R100, R151, PT ;  /* 0x000000976400720c */ /* 0x000fe20003f06270 */
[----:B------:R-:W-:Y:S01]  /*11410*/  IMAD.IADD R110, R101, 0x1, R110 ;  /* 0x00000001656e7824 */ /* 0x000fe200078e026e */
        /* <DEDUP_REMOVED lines=10> */
[----:B------:R-:W-:Y:S01]  /*114c0*/  IMAD.X R9, R4, 0x1, R7, P4 ;  /* 0x0000000104097824 */ /* 0x000fe200020e0607 */
[----:B------:R-:W-:Y:S01]  /*114d0*/  SHF.R.U32.HI R3, RZ, 0x2, R147 ;  /* 0x00000002ff037819 */ /* 0x000fe20000011693 */
[----:B------:R-:W-:Y:S02]  /*114e0*/  @P1 STS.128 [R153+0x8000], RZ ;  /* 0x008000ff99001388 */ /* 0x000fe40000000c00 */
[----:B------:R-:W-:Y:S01]  /*114f0*/  IMAD.X R11, R9, 0x1, R4, P3 ;  /* 0x00000001090b7824 */ /* 0x000fe200018e0604 */
[----:B------:R-:W-:Y:S01]  /*11500*/  LOP3.LUT R3, R3, 0x7, RZ, 0xc0, !PT ;  /* 0x0000000703037812 */ /* 0x000fe200078ec0ff */
        /* <DEDUP_REMOVED lines=38> */
[----:B------:R-:W-:Y:S04]  /*11770*/  LDSM.16.M88.4 R112, [R129] ;  /* 0x000000008170783b */ /* 0x000fe80000000200 */
[----:B------:R-:W4:Y:S04]  /*11780*/  LDSM.16.M88.4 R16, [R126+0x4000] ;  /* 0x004000007e10783b */ /* 0x000f280000000200 */
[----:B------:R-:W5:Y:S04]  /*11790*/  LDSM.16.M88.4 R12, [R130+UR6+0x5000] ;  /* 0x00500006820c783b */ /* 0x000f680008000200 */
[----:B--2---:R-:W2:Y:S04]  /*117a0*/  LDSM.16.M88.4 R8, [R126+0x4800] ;  /* 0x004800007e08783b */ /* 0x004ea80000000200 */
[----:B------:R-:W2:Y:S04]  /*117b0*/  LDSM.16.M88.4 R116, [R130+UR6+0x5800] ;  /* 0x005800068274783b */ /* 0x000ea80008000200 */
        /* <DEDUP_REMOVED lines=94> */
[----:B-1----:R-:W-:Y:S05]  /*11da0*/  HMMA.16816.F32.BF16 R8, R120, R112, R8 ;  /* 0x000000707808723c */ /* 0x002fea0000041808 */
[----:B------:R-:W-:Y:S01]  /*11db0*/  SHF.R.U32.HI R112, RZ, 0x1, R147 ;  /* 0x00000001ff707819 */ /* 0x000fe20000011693 */
[----:B------:R-:W-:-:S03]  /*11dc0*/  VIADD R113, R106, 0xffffffc0 ;  /* 0xffffffc06a717836 */ /* 0x000fc60000000000 */
[----:B------:R-:W-:Y:S02]  /*11dd0*/  LOP3.LUT R112, R112, 0x1f0, RZ, 0xc0, !PT ;  /* 0x000001f070707812 */ /* 0x000fe400078ec0ff */
[----:B------:R-:W-:Y:S01]  /*11de0*/  ISETP.GE.AND P4, PT, R113, R164, PT ;  /* 0x000000a47100720c */ /* 0x000fe20003f86270 */
[C---:B------:R-:W-:Y:S03]  /*11df0*/  HMMA.16816.F32.BF16 R4, R120.reuse, R114, R4 ;  /* 0x000000727804723c */ /* 0x040fe60000041804 */
[----:B------:R-:W-:Y:S01]  /*11e00*/  LOP3.LUT R107, R3, R112, RZ, 0xfc, !PT ;  /* 0x00000070036b7212 */ /* 0x000fe200078efcff */
[----:B------:R-:W-:Y:S01]  /*11e10*/  IMAD.IADD R3, R110, 0x1, R155 ;  /* 0x000000016e037824 */ /* 0x000fe200078e029b */
[----:B------:R-:W-:Y:S01]  /*11e20*/  BAR.SYNC.DEFER_BLOCKING 0x0 ;  /* 0x0000000000007b1d */ /* 0x000fe20000010000 */
[C---:B------:R-:W-:Y:S02]  /*11e30*/  ISETP.GE.AND P5, PT, R113.reuse, R162, PT ;  /* 0x000000a27100720c */ /* 0x040fe40003fa6270 */
[----:B------:R-:W-:Y:S01]  /*11e40*/  IMAD.IADD R176, R104, 0x1, R107 ;  /* 0x0000000168b07824 */ /* 0x000fe200078e026b */
[C---:B------:R-:W-:Y:S01]  /*11e50*/  ISETP.GE.AND P6, PT, R113.reuse, R163, PT ;  /* 0x000000a37100720c */ /* 0x040fe20003fc6270 */
[----:B--2---:R-:W-:Y:S03]  /*11e60*/  HMMA.16816.F32.BF16 R16, R120, R116, R16 ;  /* 0x000000747810723c */ /* 0x004fe60000041810 */
[----:B------:R-:W-:Y:S01]  /*11e70*/  ISETP.GE.AND P3, PT, R113, R160, PT ;  /* 0x000000a07100720c */ /* 0x000fe20003f66270 */
[C---:B------:R-:W-:Y:S01]  /*11e80*/  VIADD R174, R176.reuse, 0x8 ;  /* 0x00000008b0ae7836 */ /* 0x040fe20000000000 */
[----:B------:R-:W-:-:S02]  /*11e90*/  IADD3 R111, PT, PT, R176, 0x40, -R3 ;  /* 0x00000040b06f7810 */ /* 0x000fc40007ffe803 */
[--C-:B------:R-:W-:Y:S02]  /*11ea0*/  IADD3 R110, PT, PT, R176, 0x3f, -R3.reuse ;  /* 0x0000003fb06e7810 */ /* 0x100fe40007ffe803 */
[----:B------:R-:W-:Y:S01]  /*11eb0*/  IADD3 R107, PT, PT, R174, 0x40, -R3 ;  /* 0x00000040ae6b7810 */ /* 0x000fe20007ffe803 */
[----:B------:R-:W-:Y:S03]  /*11ec0*/  HMMA.16816.F32.BF16 R12, R120, R118, R12 ;  /* 0x00000076780c723c */ /* 0x000fe6000004180c */
[----:B------:R-:W-:Y:S02]  /*11ed0*/  IABS R111, R111 ;  /* 0x0000006f006f7213 */ /* 0x000fe40000000000 */
[----:B------:R-:W-:Y:S02]  /*11ee0*/  IABS R107, R107 ;  /* 0x0000006b006b7213 */ /* 0x000fe40000000000 */
[----:B------:R-:W-:-:S02]  /*11ef0*/  I2FP.F32.S32 R111, R111 ;  /* 0x0000006f006f7245 */ /* 0x000fc40000201400 */
[----:B------:R-:W-:Y:S02]  /*11f00*/  I2FP.F32.S32 R107, R107 ;  /* 0x0000006b006b7245 */ /* 0x000fe40000201400 */
[----:B------:R-:W-:Y:S01]  /*11f10*/  IADD3 R112, PT, PT, R174, 0x3f, -R3 ;  /* 0x0000003fae707810 */ /* 0x000fe20007ffe803 */
[C---:B------:R-:W-:Y:S01]  /*11f20*/  FFMA.FTZ R111, -R161.reuse, R111, R32 ;  /* 0x0000006fa16f7223 */ /* 0x040fe20000010120 */
[----:B------:R-:W-:Y:S01]  /*11f30*/  IABS R110, R110 ;  /* 0x0000006e006e7213 */ /* 0x000fe20000000000 */
[----:B------:R-:W-:Y:S01]  /*11f40*/  FFMA.FTZ R32, -R161, R107, R34 ;  /* 0x0000006ba1207223 */ /* 0x000fe20000010122 */
[----:B------:R-:W-:Y:S01]  /*11f50*/  IABS R112, R112 ;  /* 0x0000007000707213 */ /* 0x000fe20000000000 */
[----:B------:R-:W-:Y:S01]  /*11f60*/  VIADD R107, R106, 0xffffffc1 ;  /* 0xffffffc16a6b7836 */ /* 0x000fe20000000000 */
[----:B------:R-:W-:Y:S02]  /*11f70*/  I2FP.F32.S32 R110, R110 ;  /* 0x0000006e006e7245 */ /* 0x000fe40000201400 */
[----:B------:R-:W-:-:S02]  /*11f80*/  I2FP.F32.S32 R112, R112 ;  /* 0x0000007000707245 */ /* 0x000fc40000201400 */
[----:B------:R-:W-:Y:S01]  /*11f90*/  FSEL R34, R111, -INF , P4 ;  /* 0xff8000006f227808 */ /* 0x000fe20002000000 */
[C---:B------:R-:W-:Y:S01]  /*11fa0*/  FFMA.FTZ R110, -R161.reuse, R110, R33 ;  /* 0x0000006ea16e7223 */ /* 0x040fe20000010121 */
[----:B------:R-:W-:Y:S01]  /*11fb0*/  FSEL R32, R32, -INF , P5 ;  /* 0xff80000020207808 */ /* 0x000fe20002800000 */
[----:B------:R-:W-:Y:S01]  /*11fc0*/  FFMA.FTZ R33, -R161, R112, R35 ;  /* 0x00000070a1217223 */ /* 0x000fe20000010123 */
[----:B------:R-:W-:Y:S01]  /*11fd0*/  FSEL R34, R34, -INF , !P6 ;  /* 0xff80000022227808 */ /* 0x000fe20007000000 */
[----:B------:R-:W-:Y:S01]  /*11fe0*/  VIADD R111, R106, 0xffffffc8 ;  /* 0xffffffc86a6f7836 */ /* 0x000fe20000000000 */
[----:B------:R-:W-:Y:S02]  /*11ff0*/  FSEL R32, R32, -INF , !P3 ;  /* 0xff80000020207808 */ /* 0x000fe40005800000 */
[C---:B------:R-:W-:Y:S02]  /*12000*/  ISETP.GE.AND P4, PT, R107.reuse, R164, PT ;  /* 0x000000a46b00720c */ /* 0x040fe40003f86270 */
[----:B------:R-:W-:-:S02]  /*12010*/  ISETP.GE.AND P6, PT, R107, R163, PT ;  /* 0x000000a36b00720c */ /* 0x000fc40003fc6270 */
[C---:B------:R-:W-:Y:S02]  /*12020*/  ISETP.GE.AND P5, PT, R107.reuse, R160, PT ;  /* 0x000000a06b00720c */ /* 0x040fe40003fa6270 */
[----:B------:R-:W-:Y:S02]  /*12030*/  ISETP.GE.AND P3, PT, R107, R162, PT ;  /* 0x000000a26b00720c */ /* 0x000fe40003f66270 */
[--C-:B------:R-:W-:Y:S02]  /*12040*/  IADD3 R112, PT, PT, R176, 0x38, -R3.reuse ;  /* 0x00000038b0707810 */ /* 0x100fe40007ffe803 */
[----:B------:R-:W-:Y:S02]  /*12050*/  IADD3 R107, PT, PT, R174, 0x38, -R3 ;  /* 0x00000038ae6b7810 */ /* 0x000fe40007ffe803 */
[----:B------:R-:W-:Y:S02]  /*12060*/  IABS R112, R112 ;  /* 0x0000007000707213 */ /* 0x000fe40000000000 */
[----:B------:R-:W-:-:S02]  /*12070*/  IABS R107, R107 ;  /* 0x0000006b006b7213 */ /* 0x000fc40000000000 */
[----:B------:R-:W-:Y:S02]  /*12080*/  I2FP.F32.S32 R112, R112 ;  /* 0x0000007000707245 */ /* 0x000fe40000201400 */
[----:B------:R-:W-:Y:S02]  /*12090*/  FSEL R35, R110, -INF , P4 ;  /* 0xff8000006e237808 */ /* 0x000fe40002000000 */
[----:B------:R-:W-:Y:S01]  /*120a0*/  I2FP.F32.S32 R107, R107 ;  /* 0x0000006b006b7245 */ /* 0x000fe20000201400 */
[C---:B------:R-:W-:Y:S01]  /*120b0*/  FFMA.FTZ R112, -R161.reuse, R112, R28 ;  /* 0x00000070a1707223 */ /* 0x040fe2000001011c */
[C-C-:B------:R-:W-:Y:S02]  /*120c0*/  IADD3 R110, PT, PT, R176.reuse, 0x37, -R3.reuse ;  /* 0x00000037b06e7810 */ /* 0x140fe40007ffe803 */
[----:B------:R-:W-:Y:S01]  /*120d0*/  IADD3 R117, PT, PT, R176, 0x30, -R3 ;  /* 0x00000030b0757810 */ /* 0x000fe20007ffe803 */
[----:B------:R-:W-:Y:S01]  /*120e0*/  FFMA.FTZ R28, -R161, R107, R30 ;  /* 0x0000006ba11c7223 */ /* 0x000fe2000001011e */
[----:B------:R-:W-:Y:S01]  /*120f0*/  IABS R110, R110 ;  /* 0x0000006e006e7213 */ /* 0x000fe20000000000 */
[----:B------:R-:W-:Y:S01]  /*12100*/  VIADD R107, R106, 0xffffffc9 ;  /* 0xffffffc96a6b7836 */ /* 0x000fe20000000000 */
[----:B------:R-:W-:-:S02]  /*12110*/  FSEL R33, R33, -INF , P3 ;  /* 0xff80000021217808 */ /* 0x000fc40001800000 */
[----:B------:R-:W-:Y:S02]  /*12120*/  IADD3 R30, PT, PT, R174, 0x37, -R3 ;  /* 0x00000037ae1e7810 */ /* 0x000fe40007ffe803 */
[----:B------:R-:W-:Y:S02]  /*12130*/  I2FP.F32.S32 R110, R110 ;  /* 0x0000006e006e7245 */ /* 0x000fe40000201400 */
[----:B------:R-:W-:Y:S02]  /*12140*/  IABS R117, R117 ;  /* 0x0000007500757213 */ /* 0x000fe40000000000 */
[----:B------:R-:W-:Y:S01]  /*12150*/  FSEL R33, R33, -INF , !P5 ;  /* 0xff80000021217808 */ /* 0x000fe20006800000 */
[----:B------:R-:W-:Y:S01]  /*12160*/  FFMA.FTZ R110, -R161, R110, R29 ;  /* 0x0000006ea16e7223 */ /* 0x000fe2000001011d */
[----:B------:R-:W-:Y:S02]  /*12170*/  IABS R30, R30 ;  /* 0x0000001e001e7213 */ /* 0x000fe40000000000 */
[----:B------:R-:W-:-:S02]  /*12180*/  ISETP.GE.AND P5, PT, R111, R162, PT ;  /* 0x000000a26f00720c */ /* 0x000fc40003fa6270 */
[----:B------:R-:W-:Y:S02]  /*12190*/  I2FP.F32.S32 R117, R117 ;  /* 0x0000007500757245 */ /* 0x000fe40000201400 */
[----:B------:R-:W-:Y:S02]  /*121a0*/  I2FP.F32.S32 R30, R30 ;  /* 0x0000001e001e7245 */ /* 0x000fe40000201400 */
[----:B------:R-:W-:Y:S01]  /*121b0*/  ISETP.GE.AND P3, PT, R111, R160, PT ;  /* 0x000000a06f00720c */ /* 0x000fe20003f66270 */
[C---:B------:R-:W-:Y:S01]  /*121c0*/  FFMA.FTZ R117, -R161.reuse, R117, R24 ;  /* 0x00000075a1757223 */ /* 0x040fe20000010118 */
[----:B------:R-:W-:Y:S01]  /*121d0*/  FSEL R28, R28, -INF , P5 ;  /* 0xff8000001c1c7808 */ /* 0x000fe20002800000 */
[----:B------:R-:W-:Y:S01]  /*121e0*/  FFMA.FTZ R30, -R161, R30, R31 ;  /* 0x0000001ea11e7223 */ /* 0x000fe2000001011f */
[----:B------:R-:W-:Y:S01]  /*121f0*/  IADD3 R29, PT, PT, R174, 0x30, -R3 ;  /* 0x00000030ae1d7810 */ /* 0x000fe20007ffe803 */
[----:B------:R-:W-:Y:S01]  /*12200*/  VIADD R31, R106, 0xffffffd0 ;  /* 0xffffffd06a1f7836 */ /* 0x000fe20000000000 */
[----:B------:R-:W-:-:S02]  /*12210*/  FSEL R28, R28, -INF , !P3 ;  /* 0xff8000001c1c7808 */ /* 0x000fc40005800000 */
[----:B------:R-:W-:Y:S02]  /*12220*/  IABS R29, R29 ;  /* 0x0000001d001d7213 */ /* 0x000fe40000000000 */
[--C-:B------:R-:W-:Y:S02]  /*12230*/  IADD3 R24, PT, PT, R176, 0x2f, -R3.reuse ;  /* 0x0000002fb0187810 */ /* 0x100fe40007ffe803 */
[C---:B------:R-:W-:Y:S02]  /*12240*/  ISETP.GE.AND P3, PT, R107.reuse, R162, PT ;  /* 0x000000a26b00720c */ /* 0x040fe40003f66270 */
[----:B------:R-:W-:Y:S02]  /*12250*/  I2FP.F32.S32 R29, R29 ;  /* 0x0000001d001d7245 */ /* 0x000fe40000201400 */
[----:B------:R-:W-:Y:S02]  /*12260*/  IABS R24, R24 ;  /* 0x0000001800187213 */ /* 0x000fe40000000000 */
[----:B------:R-:W-:Y:S01]  /*12270*/  ISETP.GE.AND P5, PT, R107, R160, PT ;  /* 0x000000a06b00720c */ /* 0x000fe20003fa6270 */
[----:B------:R-:W-:Y:S01]  /*12280*/  FFMA.FTZ R26, -R161, R29, R26 ;  /* 0x0000001da11a7223 */ /* 0x000fe2000001011a */
[----:B------:R-:W-:Y:S01]  /*12290*/  FSEL R30, R30, -INF , P3 ;  /* 0xff8000001e1e7808 */ /* 0x000fe20001800000 */
[----:B------:R-:W-:Y:S01]  /*122a0*/  VIADD R29, R106, 0xffffffd1 ;  /* 0xffffffd16a1d7836 */ /* 0x000fe20000000000 */
[----:B------:R-:W-:-:S02]  /*122b0*/  IADD3 R120, PT, PT, R174, 0x2f, -R3 ;  /* 0x0000002fae787810 */ /* 0x000fc40007ffe803 */
[----:B------:R-:W-:Y:S02]  /*122c0*/  I2FP.F32.S32 R24, R24 ;  /* 0x0000001800187245 */ /* 0x000fe40000201400 */
[----:B------:R-:W-:Y:S02]  /*122d0*/  FSEL R30, R30, -INF , !P5 ;  /* 0xff8000001e1e7808 */ /* 0x000fe40006800000 */
[----:B------:R-:W-:Y:S01]  /*122e0*/  IABS R120, R120 ;  /* 0x0000007800787213 */ /* 0x000fe20000000000 */
[----:B------:R-:W-:Y:S01]  /*122f0*/  FFMA.FTZ R121, -R161, R24, R25 ;  /* 0x00000018a1797223 */ /* 0x000fe20000010119 */
[C---:B------:R-:W-:Y:S02]  /*12300*/  ISETP.GE.AND P5, PT, R31.reuse, R162, PT ;  /* 0x000000a21f00720c */ /* 0x040fe40003fa6270 */
[----:B------:R-:W-:Y:S02]  /*12310*/  I2FP.F32.S32 R120, R120 ;  /* 0x0000007800787245 */ /* 0x000fe40000201400 */
[----:B------:R-:W-:-:S02]  /*12320*/  ISETP.GE.AND P3, PT, R31, R160, PT ;  /* 0x000000a01f00720c */ /* 0x000fc40003f66270 */
[----:B------:R-:W-:Y:S01]  /*12330*/  FSEL R116, R26, -INF , P5 ;  /* 0xff8000001a747808 */ /* 0x000fe20002800000 */
[----:B------:R-:W-:Y:S01]  /*12340*/  FFMA.FTZ R120, -R161, R120, R27 ;  /* 0x00000078a1787223 */ /* 0x000fe2000001011b */
[--C-:B------:R-:W-:Y:S01]  /*12350*/  IADD3 R25, PT, PT, R174, 0x28, -R3.reuse ;  /* 0x00000028ae197810 */ /* 0x100fe20007ffe803 */
[----:B------:R-:W-:Y:S01]  /*12360*/  VIADD R27, R106, 0xffffffd8 ;  /* 0xffffffd86a1b7836 */ /* 0x000fe20000000000 */
[----:B------:R-:W-:Y:S02]  /*12370*/  FSEL R116, R116, -INF , !P3 ;  /* 0xff80000074747808 */ /* 0x000fe40005800000 */
[----:B------:R-:W-:Y:S02]  /*12380*/  IABS R25, R25 ;  /* 0x0000001900197213 */ /* 0x000fe40000000000 */
[----:B------:R-:W-:Y:S02]  /*12390*/  IADD3 R122, PT, PT, R176, 0x27, -R3 ;  /* 0x00000027b07a7810 */ /* 0x000fe40007ffe803 */
[----:B------:R-:W-:-:S02]  /*123a0*/  ISETP.GE.AND P3, PT, R29, R162, PT ;  /* 0x000000a21d00720c */ /* 0x000fc40003f66270 */
[----:B------:R-:W-:Y:S02]  /*123b0*/  I2FP.F32.S32 R25, R25 ;  /* 0x0000001900197245 */ /* 0x000fe40000201400 */
[----:B------:R-:W-:Y:S02]  /*123c0*/  IABS R122, R122 ;  /* 0x0000007a007a7213 */ /* 0x000fe40000000000 */
[--C-:B------:R-:W-:Y:S01]  /*123d0*/  IADD3 R179, PT, PT, R176, 0x20, -R3.reuse ;  /* 0x00000020b0b37810 */ /* 0x100fe20007ffe803 */
[----:B------:R-:W-:Y:S01]  /*123e0*/  FFMA.FTZ R22, -R161, R25, R22 ;  /* 0x00000019a1167223 */ /* 0x000fe20000010116 */
[----:B------:R-:W-:Y:S01]  /*123f0*/  ISETP.GE.AND P5, PT, R29, R160, PT ;  /* 0x000000a01d00720c */ /* 0x000fe20003fa6270 */
[----:B------:R-:W-:Y:S01]  /*12400*/  VIADD R25, R106, 0xffffffd9 ;  /* 0xffffffd96a197836 */ /* 0x000fe20000000000 */
[----:B------:R-:W-:Y:S02]  /*12410*/  FSEL R120, R120, -INF , P3 ;  /* 0xff80000078787808 */ /* 0x000fe40001800000 */
[----:B------:R-:W-:-:S02]  /*12420*/  IADD3 R182, PT, PT, R174, 0x27, -R3 ;  /* 0x00000027aeb67810 */ /* 0x000fc40007ffe803 */
[----:B------:R-:W-:Y:S02]  /*12430*/  I2FP.F32.S32 R122, R122 ;  /* 0x0000007a007a7245 */ /* 0x000fe40000201400 */
[----:B------:R-:W-:Y:S02]  /*12440*/  IABS R179, R179 ;  /* 0x000000b300b37213 */ /* 0x000fe40000000000 */
[----:B------:R-:W-:Y:S01]  /*12450*/  FSEL R120, R120, -INF , !P5 ;  /* 0xff80000078787808 */ /* 0x000fe20006800000 */
[----:B------:R-:W-:Y:S01]  /*12460*/  FFMA.FTZ R122, -R161, R122, R21 ;  /* 0x0000007aa17a7223 */ /* 0x000fe20000010115 */
[----:B------:R-:W-:Y:S02]  /*12470*/  IABS R182, R182 ;  /* 0x000000b600b67213 */ /* 0x000fe40000000000 */
[----:B------:R-:W-:Y:S02]  /*12480*/  ISETP.GE.AND P5, PT, R27, R162, PT ;  /* 0x000000a21b00720c */ /* 0x000fe40003fa6270 */
[----:B------:R-:W-:-:S02]  /*12490*/  I2FP.F32.S32 R179, R179 ;  /* 0x000000b300b37245 */ /* 0x000fc40000201400 */
[----:B------:R-:W-:Y:S02]  /*124a0*/  ISETP.GE.AND P4, PT, R111, R164, PT ;  /* 0x000000a46f00720c */ /* 0x000fe40003f86270 */
[----:B------:R-:W-:Y:S01]  /*124b0*/  I2FP.F32.S32 R182, R182 ;  /* 0x000000b600b67245 */ /* 0x000fe20000201400 */
[----:B------:R-:W-:Y:S01]  /*124c0*/  FFMA.FTZ R179, -R161, R179, R16 ;  /* 0x000000b3a1b37223 */ /* 0x000fe20000010110 */
[----:B------:R-:W-:Y:S02]  /*124d0*/  ISETP.GE.AND P3, PT, R27, R160, PT ;  /* 0x000000a01b00720c */ /* 0x000fe40003f66270 */
[----:B------:R-:W-:Y:S01]  /*124e0*/  FSEL R180, R22, -INF , P5 ;  /* 0xff80000016b47808 */ /* 0x000fe20002800000 */
[----:B------:R-:W-:Y:S01]  /*124f0*/  FFMA.FTZ R182, -R161, R182, R23 ;  /* 0x000000b6a1b67223 */ /* 0x000fe20000010117 */
[----:B------:R-:W-:Y:S01]  /*12500*/  IADD3 R21, PT, PT, R174, 0x20, -R3 ;  /* 0x00000020ae157810 */ /* 0x000fe20007ffe803 */
[----:B------:R-:W-:Y:S01]  /*12510*/  VIADD R23, R106, 0xffffffe0 ;  /* 0xffffffe06a177836 */ /* 0x000fe20000000000 */
[----:B------:R-:W-:-:S02]  /*12520*/  FSEL R35, R35, -INF , !P6 ;  /* 0xff80000023237808 */ /* 0x000fc40007000000 */
[----:B------:R-:W-:Y:S02]  /*12530*/  ISETP.GE.AND P6, PT, R111, R163, PT ;  /* 0x000000a36f00720c */ /* 0x000fe40003fc6270 */
[----:B------:R-:W-:Y:S02]  /*12540*/  FSEL R112, R112, -INF , P4 ;  /* 0xff80000070707808 */ /* 0x000fe40002000000 */
[----:B------:R-:W-:Y:S02]  /*12550*/  ISETP.GE.AND P4, PT, R107, R164, PT ;  /* 0x000000a46b00720c */ /* 0x000fe40003f86270 */
[----:B------:R-:W-:Y:S02]  /*12560*/  FSEL R180, R180, -INF , !P3 ;  /* 0xff800000b4b47808 */ /* 0x000fe40005800000 */
[----:B------:R-:W-:Y:S02]  /*12570*/  IABS R21, R21 ;  /* 0x0000001500157213 */ /* 0x000fe40000000000 */
[----:B------:R-:W-:-:S02]  /*12580*/  IADD3 R16, PT, PT, R176, 0x1f, -R3 ;  /* 0x0000001fb0107810 */ /* 0x000fc40007ffe803 */
[----:B------:R-:W-:Y:S02]  /*12590*/  IADD3 R24, PT, PT, R176, 0x28, -R3 ;  /* 0x00000028b0187810 */ /* 0x000fe40007ffe803 */
[----:B------:R-:W-:Y:S02]  /*125a0*/  ISETP.GE.AND P3, PT, R25, R162, PT ;  /* 0x000000a21900720c */ /* 0x000fe40003f66270 */
[----:B------:R-:W-:Y:S02]  /*125b0*/  FSEL R112, R112, -INF , !P6 ;  /* 0xff80000070707808 */ /* 0x000fe40007000000 */
[----:B------:R-:W-:Y:S01]  /*125c0*/  ISETP.GE.AND P6, PT, R107, R163, PT ;  /* 0x000000a36b00720c */ /* 0x000fe20003fc6270 */
[----:B------:R-:W-:Y:S01]  /*125d0*/  VIADD R107, R105, 0xfffffffe ;  /* 0xfffffffe696b7836 */ /* 0x000fe20000000000 */
[----:B------:R-:W-:Y:S02]  /*125e0*/  FSEL R110, R110, -INF , P4 ;  /* 0xff8000006e6e7808 */ /* 0x000fe40002000000 */
[----:B------:R-:W-:-:S02]  /*125f0*/  I2FP.F32.S32 R21, R21 ;  /* 0x0000001500157245 */ /* 0x000fc40000201400 */
[----:B------:R-:W-:Y:S02]  /*12600*/  IABS R16, R16 ;  /* 0x0000001000107213 */ /* 0x000fe40000000000 */
[----:B------:R-:W-:Y:S01]  /*12610*/  ISETP.GE.AND P4, PT, R31, R164, PT ;  /* 0x000000a41f00720c */ /* 0x000fe20003f86270 */
[----:B------:R-:W-:Y:S01]  /*12620*/  FFMA.FTZ R18, -R161, R21, R18 ;  /* 0x00000015a1127223 */ /* 0x000fe20000010112 */
[----:B------:R-:W-:Y:S01]  /*12630*/  IABS R24, R24 ;  /* 0x0000001800187213 */ /* 0x000fe20000000000 */
[----:B------:R-:W-:Y:S01]  /*12640*/  VIADD R21, R106, 0xffffffe1 ;  /* 0xffffffe16a157836 */ /* 0x000fe20000000000 */
[----:B------:R-:W-:Y:S02]  /*12650*/  ISETP.GE.AND P5, PT, R25, R160, PT ;  /* 0x000000a01900720c */ /* 0x000fe40003fa6270 */
[----:B------:R-:W-:Y:S02]  /*12660*/  FSEL R182, R182, -INF , P3 ;  /* 0xff800000b6b67808 */ /* 0x000fe40001800000 */
[----:B------:R-:W-:-:S02]  /*12670*/  IADD3 R114, PT, PT, R174, 0x1f, -R3 ;  /* 0x0000001fae727810 */ /* 0x000fc40007ffe803 */
[----:B------:R-:W-:Y:S02]  /*12680*/  FSEL R110, R110, -INF , !P6 ;  /* 0xff8000006e6e7808 */ /* 0x000fe40007000000 */
[----:B------:R-:W-:Y:S02]  /*12690*/  I2FP.F32.S32 R16, R16 ;  /* 0x0000001000107245 */ /* 0x000fe40000201400 */
[----:B------:R-:W-:Y:S02]  /*126a0*/  ISETP.GE.AND P6, PT, R31, R163, PT ;  /* 0x000000a31f00720c */ /* 0x000fe40003fc6270 */
[----:B------:R-:W-:Y:S01]  /*126b0*/  FSEL R117, R117, -INF , P4 ;  /* 0xff80000075757808 */ /* 0x000fe20002000000 */
[----:B------:R-:W-:Y:S01]  /*126c0*/  FFMA.FTZ R181, -R161, R16, R17 ;  /* 0x00000010a1b57223 */ /* 0x000fe20000010111 */
[----:B------:R-:W-:Y:S02]  /*126d0*/  I2FP.F32.S32 R24, R24 ;  /* 0x0000001800187245 */ /* 0x000fe40000201400 */
[----:B------:R-:W-:-:S02]  /*126e0*/  FSEL R182, R182, -INF , !P5 ;  /* 0xff800000b6b67808 */ /* 0x000fc40006800000 */
[----:B------:R-:W-:Y:S01]  /*126f0*/  IABS R114, R114 ;  /* 0x0000007200727213 */ /* 0x000fe20000000000 */
[----:B------:R-:W-:Y:S01]  /*12700*/  FFMA.FTZ R20, -R161, R24, R20 ;  /* 0x00000018a1147223 */ /* 0x000fe20000010114 */
[----:B------:R-:W-:Y:S02]  /*12710*/  IADD3 R183, PT, PT, R176, 0x18, -R3 ;  /* 0x00000018b0b77810 */ /* 0x000fe40007ffe803 */
[----:B------:R-:W-:Y:S02]  /*12720*/  ISETP.GE.AND P4, PT, R29, R164, PT ;  /* 0x000000a41d00720c */ /* 0x000fe40003f86270 */
[----:B------:R-:W-:Y:S02]  /*12730*/  ISETP.GE.AND P5, PT, R23, R162, PT ;  /* 0x000000a21700720c */ /* 0x000fe40003fa6270 */
[----:B------:R-:W-:Y:S02]  /*12740*/  FSEL R117, R117, -INF , !P6 ;  /* 0xff80000075757808 */ /* 0x000fe40007000000 */
[----:B------:R-:W-:-:S02]  /*12750*/  I2FP.F32.S32 R114, R114 ;  /* 0x0000007200727245 */ /* 0x000fc40000201400 */
[----:B------:R-:W-:Y:S02]  /*12760*/  IABS R183, R183 ;  /* 0x000000b700b77213 */ /* 0x000fe40000000000 */
[----:B------:R-:W-:Y:S01]  /*12770*/  ISETP.GE.AND P6, PT, R29, R163, PT ;  /* 0x000000a31d00720c */ /* 0x000fe20003fc6270 */
[----:B------:R-:W-:Y:S01]  /*12780*/  FFMA.FTZ R114, -R161, R114, R19 ;  /* 0x00000072a1727223 */ /* 0x000fe20000010113 */
[----:B------:R-:W-:Y:S01]  /*12790*/  FSEL R121, R121, -INF , P4 ;  /* 0xff80000079797808 */ /* 0x000fe20002000000 */
[----:B------:R-:W-:Y:S01]  /*127a0*/  VIADD R19, R106, 0xffffffe8 ;  /* 0xffffffe86a137836 */ /* 0x000fe20000000000 */
[----:B------:R-:W-:Y:S02]  /*127b0*/  ISETP.GE.AND P3, PT, R23, R160, PT ;  /* 0x000000a01700720c */ /* 0x000fe40003f66270 */
[----:B------:R-:W-:Y:S02]  /*127c0*/  FSEL R165, R18, -INF , P5 ;  /* 0xff80000012a57808 */ /* 0x000fe40002800000 */
[----:B------:R-:W-:-:S02]  /*127d0*/  IADD3 R17, PT, PT, R174, 0x18, -R3 ;  /* 0x00000018ae117810 */ /* 0x000fc40007ffe803 */
[----:B------:R-:W-:Y:S02]  /*127e0*/  ISETP.GE.AND P4, PT, R27, R164, PT ;  /* 0x000000a41b00720c */ /* 0x000fe40003f86270 */
[----:B------:R-:W-:Y:S02]  /*127f0*/  I2FP.F32.S32 R183, R183 ;  /* 0x000000b700b77245 */ /* 0x000fe40000201400 */
[----:B------:R-:W-:Y:S02]  /*12800*/  FSEL R121, R121, -INF , !P6 ;  /* 0xff80000079797808 */ /* 0x000fe40007000000 */
[----:B------:R-:W-:Y:S01]  /*12810*/  FSEL R165, R165, -INF , !P3 ;  /* 0xff800000a5a57808 */ /* 0x000fe20005800000 */
[----:B------:R-:W-:Y:S01]  /*12820*/  FFMA.FTZ R183, -R161, R183, R12 ;  /* 0x000000b7a1b77223 */ /* 0x000fe2000001010c */
[----:B------:R-:W-:Y:S02]  /*12830*/  IABS R17, R17 ;  /* 0x0000001100117213 */ /* 0x000fe40000000000 */
[----:B------:R-:W-:-:S02]  /*12840*/  ISETP.GE.AND P6, PT, R27, R163, PT ;  /* 0x000000a31b00720c */ /* 0x000fc40003fc6270 */
[----:B------:R-:W-:Y:S02]  /*12850*/  FSEL R123, R20, -INF , P4 ;  /* 0xff800000147b7808 */ /* 0x000fe40002000000 */
[----:B------:R-:W-:Y:S02]  /*12860*/  ISETP.GE.AND P3, PT, R21, R162, PT ;  /* 0x000000a21500720c */ /* 0x000fe40003f66270 */
[----:B------:R-:W-:Y:S02]  /*12870*/  ISETP.GE.AND P4, PT, R25, R164, PT ;  /* 0x000000a41900720c */ /* 0x000fe40003f86270 */
[----:B------:R-:W-:Y:S02]  /*12880*/  I2FP.F32.S32 R17, R17 ;  /* 0x0000001100117245 */ /* 0x000fe40000201400 */
[----:B------:R-:W-:Y:S02]  /*12890*/  FSEL R123, R123, -INF , !P6 ;  /* 0xff8000007b7b7808 */ /* 0x000fe40007000000 */
[----:B------:R-:W-:Y:S01]  /*128a0*/  ISETP.GE.AND P5, PT, R21, R160, PT ;  /* 0x000000a01500720c */ /* 0x000fe20003fa6270 */
[----:B------:R-:W-:Y:S01]  /*128b0*/  FFMA.FTZ R14, -R161, R17, R14 ;  /* 0x00000011a10e7223 */ /* 0x000fe2000001010e */
[----:B------:R-:W-:Y:S01]  /*128c0*/  FSEL R114, R114, -INF , P3 ;  /* 0xff80000072727808 */ /* 0x000fe20001800000 */
[----:B------:R-:W-:Y:S01]  /*128d0*/  VIADD R17, R106, 0xffffffe9 ;  /* 0xffffffe96a117836 */ /* 0x000fe20000000000 */
[----:B------:R-:W-:-:S02]  /*128e0*/  IADD3 R12, PT, PT, R174, 0x17, -R3 ;  /* 0x00000017ae0c7810 */ /* 0x000fc40007ffe803 */
[----:B------:R-:W-:Y:S02]  /*128f0*/  ISETP.GE.AND P6, PT, R25, R163, PT ;  /* 0x000000a31900720c */ /* 0x000fe40003fc6270 */
[----:B------:R-:W-:Y:S02]  /*12900*/  FSEL R122, R122, -INF , P4 ;  /* 0xff8000007a7a7808 */ /* 0x000fe40002000000 */
[----:B------:R-:W-:Y:S02]  /*12910*/  ISETP.GE.AND P4, PT, R23, R164, PT ;  /* 0x000000a41700720c */ /* 0x000fe40003f86270 */
[----:B------:R-:W-:Y:S02]  /*12920*/  IADD3 R184, PT, PT, R176, 0x17, -R3 ;  /* 0x00000017b0b87810 */ /* 0x000fe40007ffe803 */
[----:B------:R-:W-:Y:S02]  /*12930*/  FSEL R114, R114, -INF , !P5 ;  /* 0xff80000072727808 */ /* 0x000fe40006800000 */
[----:B------:R-:W-:-:S02]  /*12940*/  IABS R12, R12 ;  /* 0x0000000c000c7213 */ /* 0x000fc40000000000 */
[--C-:B------:R-:W-:Y:S02]  /*12950*/  IADD3 R185, PT, PT, R176, 0x10, -R3.reuse ;  /* 0x00000010b0b97810 */ /* 0x100fe40007ffe803 */
[----:B------:R-:W-:Y:S02]  /*12960*/  IADD3 R143, PT, PT, R174, 0x10, -R3 ;  /* 0x00000010ae8f7810 */ /* 0x000fe40007ffe803 */
[----:B------:R-:W-:Y:S02]  /*12970*/  FSEL R122, R122, -INF , !P6 ;  /* 0xff8000007a7a7808 */ /* 0x000fe40007000000 */
[----:B------:R-:W-:Y:S02]  /*12980*/  ISETP.GE.AND P5, PT, R19, R162, PT ;  /* 0x000000a21300720c */ /* 0x000fe40003fa6270 */
[----:B------:R-:W-:Y:S02]  /*12990*/  ISETP.GE.AND P6, PT, R23, R163, PT ;  /* 0x000000a31700720c */ /* 0x000fe40003fc6270 */
[----:B------:R-:W-:-:S02]  /*129a0*/  FSEL R179, R179, -INF , P4 ;  /* 0xff800000b3b37808 */ /* 0x000fc40002000000 */
[----:B------:R-:W-:Y:S02]  /*129b0*/  ISETP.GE.AND P4, PT, R21, R164, PT ;  /* 0x000000a41500720c */ /* 0x000fe40003f86270 */
[----:B------:R-:W-:Y:S02]  /*129c0*/  IABS R184, R184 ;  /* 0x000000b800b87213 */ /* 0x000fe40000000000 */
[----:B------:R-:W-:Y:S02]  /*129d0*/  I2FP.F32.S32 R12, R12 ;  /* 0x0000000c000c7245 */ /* 0x000fe40000201400 */
[----:B------:R-:W-:Y:S02]  /*129e0*/  IABS R185, R185 ;  /* 0x000000b900b97213 */ /* 0x000fe40000000000 */
[----:B------:R-:W-:Y:S01]  /*129f0*/  IABS R143, R143 ;  /* 0x0000008f008f7213 */ /* 0x000fe20000000000 */
[----:B------:R-:W-:Y:S01]  /*12a00*/  FFMA.FTZ R15, -R161, R12, R15 ;  /* 0x0000000ca10f7223 */ /* 0x000fe2000001010f */
[----:B------:R-:W-:-:S02]  /*12a10*/  ISETP.GE.AND P3, PT, R19, R160, PT ;  /* 0x000000a01300720c */ /* 0x000fc40003f66270 */
[----:B------:R-:W-:Y:S02]  /*12a20*/  FSEL R118, R14, -INF , P5 ;  /* 0xff8000000e767808 */ /* 0x000fe40002800000 */
[----:B------:R-:W-:Y:S02]  /*12a30*/  FSEL R179, R179, -INF , !P6 ;  /* 0xff800000b3b37808 */ /* 0x000fe40007000000 */
[----:B------:R-:W-:Y:S02]  /*12a40*/  ISETP.GE.AND P6, PT, R21, R163, PT ;  /* 0x000000a31500720c */ /* 0x000fe40003fc6270 */
[----:B------:R-:W-:Y:S02]  /*12a50*/  FSEL R181, R181, -INF , P4 ;  /* 0xff800000b5b57808 */ /* 0x000fe40002000000 */
[----:B------:R-:W-:Y:S02]  /*12a60*/  I2FP.F32.S32 R184, R184 ;  /* 0x000000b800b87245 */ /* 0x000fe40000201400 */
[----:B------:R-:W-:-:S02]  /*12a70*/  ISETP.GE.AND P4, PT, R19, R164, PT ;  /* 0x000000a41300720c */ /* 0x000fc40003f86270 */
[----:B------:R-:W-:Y:S01]  /*12a80*/  I2FP.F32.S32 R185, R185 ;  /* 0x000000b900b97245 */ /* 0x000fe20000201400 */
[C---:B------:R-:W-:Y:S01]  /*12a90*/  FFMA.FTZ R184, -R161.reuse, R184, R13 ;  /* 0x000000b8a1b87223 */ /* 0x040fe2000001010d */
[----:B------:R-:W-:Y:S01]  /*12aa0*/  I2FP.F32.S32 R143, R143 ;  /* 0x0000008f008f7245 */ /* 0x000fe20000201400 */
[----:B------:R-:W-:Y:S01]  /*12ab0*/  VIADD R13, R106, 0xfffffff0 ;  /* 0xfffffff06a0d7836 */ /* 0x000fe20000000000 */
[----:B------:R-:W-:Y:S01]  /*12ac0*/  FSEL R118, R118, -INF , !P3 ;  /* 0xff80000076767808 */ /* 0x000fe20005800000 */
[----:B------:R-:W-:Y:S01]  /*12ad0*/  FFMA.FTZ R185, -R161, R185, R8 ;  /* 0x000000b9a1b97223 */ /* 0x000fe20000010108 */
[----:B------:R-:W-:Y:S01]  /*12ae0*/  ISETP.GE.AND P3, PT, R17, R162, PT ;  /* 0x000000a21100720c */ /* 0x000fe20003f66270 */
[----:B------:R-:W-:Y:S01]  /*12af0*/  FFMA.FTZ R143, -R161, R143, R10 ;  /* 0x0000008fa18f7223 */ /* 0x000fe2000001010a */
[----:B------:R-:W-:Y:S02]  /*12b00*/  FSEL R181, R181, -INF , !P6 ;  /* 0xff800000b5b57808 */ /* 0x000fe40007000000 */
[----:B------:R-:W-:-:S02]  /*12b10*/  ISETP.GE.AND P6, PT, R19, R163, PT ;  /* 0x000000a31300720c */ /* 0x000fc40003fc6270 */
[----:B------:R-:W-:Y:S02]  /*12b20*/  FSEL R183, R183, -INF , P4 ;  /* 0xff800000b7b77808 */ /* 0x000fe40002000000 */
[C---:B------:R-:W-:Y:S02]  /*12b30*/  ISETP.GE.AND P4, PT, R17.reuse, R164, PT ;  /* 0x000000a41100720c */ /* 0x040fe40003f86270 */
[----:B------:R-:W-:Y:S02]  /*12b40*/  ISETP.GE.AND P5, PT, R17, R160, PT ;  /* 0x000000a01100720c */ /* 0x000fe40003fa6270 */
[----:B------:R-:W-:Y:S02]  /*12b50*/  FSEL R119, R15, -INF , P3 ;  /* 0xff8000000f777808 */ /* 0x000fe40001800000 */
[--C-:B------:R-:W-:Y:S02]  /*12b60*/  IADD3 R10, PT, PT, R176, 0xf, -R3.reuse ;  /* 0x0000000fb00a7810 */ /* 0x100fe40007ffe803 */
[----:B------:R-:W-:-:S02]  /*12b70*/  IADD3 R8, PT, PT, R174, 0xf, -R3 ;  /* 0x0000000fae087810 */ /* 0x000fc40007ffe803 */
[----:B------:R-:W-:Y:S02]  /*12b80*/  FSEL R183, R183, -INF , !P6 ;  /* 0xff800000b7b77808 */ /* 0x000fe40007000000 */
[----:B------:R-:W-:Y:S02]  /*12b90*/  ISETP.GE.AND P6, PT, R17, R163, PT ;  /* 0x000000a31100720c */ /* 0x000fe40003fc6270 */
[----:B------:R-:W-:Y:S02]  /*12ba0*/  FSEL R184, R184, -INF , P4 ;  /* 0xff800000b8b87808 */ /* 0x000fe40002000000 */
[----:B------:R-:W-:Y:S02]  /*12bb0*/  FSEL R119, R119, -INF , !P5 ;  /* 0xff80000077777808 */ /* 0x000fe40006800000 */
[----:B------:R-:W-:Y:S02]  /*12bc0*/  IABS R10, R10 ;  /* 0x0000000a000a7213 */ /* 0x000fe40000000000 */
[----:B------:R-:W-:-:S02]  /*12bd0*/  IABS R8, R8 ;  /* 0x0000000800087213 */ /* 0x000fc40000000000 */
[C---:B------:R-:W-:Y:S02]  /*12be0*/  ISETP.GE.AND P5, PT, R13.reuse, R162, PT ;  /* 0x000000a20d00720c */ /* 0x040fe40003fa6270 */
        /* <DEDUP_REMOVED lines=8> */
[----:B------:R-:W-:Y:S01]  /*12c70*/  FFMA.FTZ R10, -R161, R10, R9 ;  /* 0x0000000aa10a7223 */ /* 0x000fe20000010109 */
[----:B------:R-:W-:Y:S01]  /*12c80*/  FSEL R185, R185, -INF , P4 ;  /* 0xff800000b9b97808 */ /* 0x000fe20002000000 */
[----:B------:R-:W-:Y:S01]  /*12c90*/  FFMA.FTZ R8, -R161, R8, R11 ;  /* 0x00000008a1087223 */ /* 0x000fe2000001010b */
        /* <DEDUP_REMOVED lines=9> */
[----:B------:R-:W-:-:S02]  /*12d30*/  IADD3 R8, PT, PT, R176, 0x8, -R3 ;  /* 0x00000008b0087810 */ /* 0x000fc40007ffe803 */
[----:B------:R-:W-:Y:S02]  /*12d40*/  FSEL R186, R186, -INF , !P6 ;  /* 0xff800000baba7808 */ /* 0x000fe40007000000 */
[----:B------:R-:W-:Y:S02]  /*12d50*/  FSEL R166, R166, -INF , !P5 ;  /* 0xff800000a6a67808 */ /* 0x000fe40006800000 */
[C---:B------:R-:W-:Y:S02]  /*12d60*/  ISETP.GE.AND P4, PT, R9.reuse, R164, PT ;  /* 0x000000a40900720c */ /* 0x040fe40003f86270 */
[C---:B------:R-:W-:Y:S02]  /*12d70*/  ISETP.GE.AND P6, PT, R9.reuse, R163, PT ;  /* 0x000000a30900720c */ /* 0x040fe40003fc6270 */
[----:B------:R-:W-:Y:S02]  /*12d80*/  IABS R8, R8 ;  /* 0x0000000800087213 */ /* 0x000fe40000000000 */
[----:B------:R-:W-:-:S02]  /*12d90*/  ISETP.GE.AND P3, PT, R9, R160, PT ;  /* 0x000000a00900720c */ /* 0x000fc40003f66270 */
[----:B------:R-:W-:Y:S02]  /*12da0*/  ISETP.GE.AND P5, PT, R9, R162, PT ;  /* 0x000000a20900720c */ /* 0x000fe40003fa6270 */
[--C-:B------:R-:W-:Y:S02]  /*12db0*/  IADD3 R176, PT, PT, R176, 0x7, -R3.reuse ;  /* 0x00000007b0b07810 */ /* 0x100fe40007ffe803 */
[C-C-:B------:R-:W-:Y:S02]  /*12dc0*/  IADD3 R9, PT, PT, R174.reuse, 0x8, -R3.reuse ;  /* 0x00000008ae097810 */ /* 0x140fe40007ffe803 */
[----:B------:R-:W-:Y:S02]  /*12dd0*/  IADD3 R3, PT, PT, R174, 0x7, -R3 ;  /* 0x00000007ae037810 */ /* 0x000fe40007ffe803 */
[----:B------:R-:W-:Y:S02]  /*12de0*/  I2FP.F32.S32 R8, R8 ;  /* 0x0000000800087245 */ /* 0x000fe40000201400 */
[----:B------:R-:W-:-:S02]  /*12df0*/  IABS R176, R176 ;  /* 0x000000b000b07213 */ /* 0x000fc40000000000 */
[----:B------:R-:W-:Y:S01]  /*12e00*/  IABS R3, R3 ;  /* 0x0000000300037213 */ /* 0x000fe20000000000 */
[C---:B------:R-:W-:Y:S01]  /*12e10*/  FFMA.FTZ R4, -R161.reuse, R8, R4 ;  /* 0x00000008a1047223 */ /* 0x040fe20000010104 */
[----:B------:R-:W-:Y:S02]  /*12e20*/  IABS R9, R9 ;  /* 0x0000000900097213 */ /* 0x000fe40000000000 */
[----:B------:R-:W-:Y:S02]  /*12e30*/  I2FP.F32.S32 R176, R176 ;  /* 0x000000b000b07245 */ /* 0x000fe40000201400 */
[----:B------:R-:W-:Y:S01]  /*12e40*/  I2FP.F32.S32 R8, R3 ;  /* 0x0000000300087245 */ /* 0x000fe20000201400 */
[----:B------:R-:W-:Y:S01]  /*12e50*/  VIADD R3, R106, 0xfffffff9 ;  /* 0xfffffff96a037836 */ /* 0x000fe20000000000 */
[----:B------:R-:W-:Y:S01]  /*12e60*/  I2FP.F32.S32 R9, R9 ;  /* 0x0000000900097245 */ /* 0x000fe20000201400 */
[C---:B------:R-:W-:Y:S01]  /*12e70*/  FFMA.FTZ R5, -R161.reuse, R176, R5 ;  /* 0x000000b0a1057223 */ /* 0x040fe20000010105 */
[----:B------:R-:W-:Y:S01]  /*12e80*/  FSEL R4, R4, -INF , P4 ;  /* 0xff80000004047808 */ /* 0x000fe20002000000 */
[----:B------:R-:W-:Y:S01]  /*12e90*/  FFMA.FTZ R7, -R161, R8, R7 ;  /* 0x00000008a1077223 */ /* 0x000fe20000010107 */
[----:B------:R-:W-:Y:S01]  /*12ea0*/  ISETP.GE.AND P4, PT, R3, R164, PT ;  /* 0x000000a40300720c */ /* 0x000fe20003f86270 */
[----:B------:R-:W-:Y:S01]  /*12eb0*/  FFMA.FTZ R6, -R161, R9, R6 ;  /* 0x00000009a1067223 */ /* 0x000fe20000010106 */
[----:B------:R-:W-:-:S02]  /*12ec0*/  FSEL R188, R4, -INF , !P6 ;  /* 0xff80000004bc7808 */ /* 0x000fc40007000000 */
[----:B------:R-:W-:Y:S02]  /*12ed0*/  FSEL R5, R5, -INF , P4 ;  /* 0xff80000005057808 */ /* 0x000fe40002000000 */
[----:B------:R-:W-:Y:S02]  /*12ee0*/  ISETP.GT.AND P4, PT, R107, R140, PT ;  /* 0x0000008c6b00720c */ /* 0x000fe40003f84270 */
[----:B------:R-:W-:Y:S02]  /*12ef0*/  FSEL R6, R6, -INF , P5 ;  /* 0xff80000006067808 */ /* 0x000fe40002800000 */
[C---:B------:R-:W-:Y:S02]  /*12f00*/  ISETP.GE.AND P6, PT, R3.reuse, R163, PT ;  /* 0x000000a30300720c */ /* 0x040fe40003fc6270 */
[----:B------:R-:W-:Y:S02]  /*12f10*/  FSEL R176, R6, -INF , !P3 ;  /* 0xff80000006b07808 */ /* 0x000fe40005800000 */
        /* <DEDUP_REMOVED lines=9> */
[----:B------:R-:W-:Y:S01]  /*12fb0*/  MOV R8, RZ ;  /* 0x000000ff00087202 */ /* 0x000fe20000000f00 */
[----:B------:R-:W-:-:S05]  /*12fc0*/  VIADD R12, R101, 0xffffff80 ;  /* 0xffffff80650c7836 */ /* 0x000fca0000000000 */
[----:B------:R-:W-:Y:S02]  /*12fd0*/  IABS R7, R12 ;  /* 0x0000000c00077213 */ /* 0x000fe40000000000 */
[-C--:B--2---:R-:W-:Y:S02]  /*12fe0*/  IABS R3, R5.reuse ;  /* 0x0000000500037213 */ /* 0x084fe40000000000 */
[----:B------:R-:W-:Y:S02]  /*12ff0*/  LOP3.LUT R12, R12, R5, RZ, 0x3c, !PT ;  /* 0x000000050c0c7212 */ /* 0x000fe400078e3cff */
[----:B------:R-:W1:Y:S08]  /*13000*/  I2F.RP R6, R3 ;  /* 0x0000000300067306 */ /* 0x000e700000209400 */
[----:B-1----:R-:W1:Y:S02]  /*13010*/  MUFU.RCP R9, R6 ;  /* 0x0000000600097308 */ /* 0x002e640000001000 */
[----:B-1----:R-:W-:-:S02]  /*13020*/  VIADD R9, R9, 0xffffffe ;  /* 0x0ffffffe09097836 */ /* 0x002fc40000000000 */
[----:B------:R-:W-:-:S04]  /*13030*/  IMAD.SHL.U32 R6, R107, 0x40, RZ ;  /* 0x000000406b067824 */ /* 0x000fc800078e00ff */
[----:B------:R-:W1:Y:S02]  /*13040*/  F2I.FTZ.U32.TRUNC.NTZ R9, R9 ;  /* 0x0000000900097305 */ /* 0x000e64000021f000 */
[----:B-1----:R-:W-:-:S04]  /*13050*/  IMAD.MOV R4, RZ, RZ, -R9 ;  /* 0x000000ffff047224 */ /* 0x002fc800078e0a09 */
        /* <DEDUP_REMOVED lines=50> */
.L_x_13643:
        /* <DEDUP_REMOVED lines=8> */
.L_x_13644:
[----:B------:R-:W-:Y:S05]  /*13400*/  BSYNC.RECONVERGENT B0 ;  /* 0x0000000000007941 */ /* 0x000fea0003800200 */
.L_x_13642:
        /* <DEDUP_REMOVED lines=10> */
[----:B------:R1:W-:Y:S02]  /*134b0*/  @!P1 LDGSTS.E.BYPASS.LTC128B.128 [R153+0x4000], desc[UR4][R4.64] ;  /* 0x0400000004999fae */ /* 0x0003e4000b981a04 */
[----:B------:R-:W-:Y:S02]  /*134c0*/  IADD3 R6, P2, PT, R3, R10, RZ ;  /* 0x0000000a03067210 */ /* 0x000fe40007f5e0ff */
        /* <DEDUP_REMOVED lines=15> */
[----:B-1----:R-:W-:-:S03]  /*135c0*/  SHF.L.U64.HI R4, R136, 0x5, R137 ;  /* 0x0000000588047819 */ /* 0x002fc60000010289 */
[----:B------:R2:W-:Y:S02]  /*135d0*/  @P0 STS.128 [R153+0x6800], RZ ;  /* 0x006800ff99000388 */ /* 0x0005e40000000c00 */
[----:B------:R-:W-:Y:S01]  /*135e0*/  IMAD.X R7, R4, 0x1, R11, P2 ;  /* 0x0000000104077824 */ /* 0x000fe200010e060b */
[----:B---3--:R-:W-:-:S04]  /*135f0*/  IADD3 R8, P2, PT, R6, R3, RZ ;  /* 0x0000000306087210 */ /* 0x008fc80007f5e0ff */
[----:B------:R-:W-:Y:S01]  /*13600*/  @!PT LDS RZ, [RZ] ;  /* 0x00000000fffff984 */ /* 0x000fe20000000800 */
[----:B------:R-:W-:Y:S01]  /*13610*/  @!PT LDS RZ, [RZ] ;  /* 0x00000000fffff984 */ /* 0x000fe20000000800 */
[----:B------:R-:W-:Y:S01]  /*13620*/  @!PT LDS RZ, [RZ] ;  /* 0x00000000fffff984 */ /* 0x000fe20000000800 */
[----:B------:R2:W-:Y:S01]  /*13630*/  @!P1 LDGSTS.E.BYPASS.LTC128B.128 [R153+0x5000], desc[UR4][R6.64] ;  /* 0x0500000006999fae */ /* 0x0005e2000b981a04 */
[----:B------:R-:W-:-:S03]  /*13640*/  IADD3.X R9, PT, PT, R7, R4, RZ, P2, !PT ;  /* 0x0000000407097210 */ /* 0x000fc600017fe4ff */
        /* <DEDUP_REMOVED lines=17> */
.L_x_13641:
[----:B------:R-:W-:Y:S05]  /*13760*/  BSYNC.RECONVERGENT B1 ;  /* 0x0000000000017941 */ /* 0x000fea0003800200 */
.L_x_13640:
[----:B------:R-:W3:Y:S01]  /*13770*/  LD.E R178, desc[UR4][R102.64+0xdc] ;  /* 0x0000dc0466b27980 */ /* 0x000ee2000c101900 */
[----:B------:R-:W-:Y:S02]  /*13780*/  FMNMX3.FTZ R3, R2, R34, R35, !PT ;  /* 0x0000002202037276 */ /* 0x000fe40007810023 */
[----:B--2---:R-:W-:Y:S01]  /*13790*/  FMNMX3.FTZ R7, R0, R32, R33, !PT ;  /* 0x0000002000077276 */ /* 0x004fe20007810021 */
        /* <DEDUP_REMOVED lines=26> */
[----:B------:R-:W-:-:S04]  /*13940*/  FSETP.NEU.FTZ.AND P0, PT, R101, -INF , PT ;  /* 0xff8000006500780b */ /* 0x000fc80003f1d000 */
[----:B------:R-:W-:-:S05]  /*13950*/  FSEL R5, R101, RZ, P0 ;  /* 0x000000ff65057208 */ /* 0x000fca0000000000 */
[----:B------:R-:W-:Y:S01]  /*13960*/  FADD.FTZ R5, R2, -R5 ;  /* 0x8000000502057221 */ /* 0x000fe20000010000 */
[C---:B---3--:R-:W-:Y:S01]  /*13970*/  FMUL.FTZ R189, R178.reuse, R101 ;  /* 0x00000065b2bd7220 */ /* 0x048fe20000410000 */
[C---:B------:R-:W-:Y:S02]  /*13980*/  FMUL.FTZ R173, R178.reuse, R3 ;  /* 0x00000003b2ad7220 */ /* 0x040fe40000410000 */
[----:B------:R-:W-:Y:S02]  /*13990*/  FMUL.FTZ R177, R178, R5 ;  /* 0x00000005b2b17220 */ /* 0x000fe40000410000 */
[----:B------:R-:W-:Y:S02]  /*139a0*/  FSEL R189, R189, RZ, P0 ;  /* 0x000000ffbdbd7208 */ /* 0x000fe40000000000 */
[----:B------:R-:W-:Y:S02]  /*139b0*/  FSETP.NEU.FTZ.AND P0, PT, R3, -INF , PT ;  /* 0xff8000000300780b */ /* 0x000fe40003f1d000 */
[----:B------:R-:W1:Y:S01]  /*139c0*/  MUFU.EX2 R177, R177 ;  /* 0x000000b100b17308 */ /* 0x000e620000000800 */
[-CC-:B------:R-:W-:Y:S01]  /*139d0*/  FFMA.FTZ R2, R110, R178.reuse, -R189.reuse ;  /* 0x000000b26e027223 */ /* 0x180fe200000108bd */
[----:B------:R-:W-:Y:S01]  /*139e0*/  FSEL R173, R173, RZ, P0 ;  /* 0x000000ffadad7208 */ /* 0x000fe20000000000 */
[-CC-:B------:R-:W-:Y:S01]  /*139f0*/  FFMA.FTZ R175, R34, R178.reuse, -R189.reuse ;  /* 0x000000b222af7223 */ /* 0x180fe200000108bd */
[-CC-:B------:R-:W-:Y:S01]  /*13a00*/  FFMA.FTZ R106, R35, R178.reuse, -R189.reuse ;  /* 0x000000b2236a7223 */ /* 0x180fe200000108bd */
[----:B------:R-:W-:Y:S01]  /*13a10*/  FSEL R7, R3, RZ, P0 ;  /* 0x000000ff03077208 */ /* 0x000fe20000000000 */
[-C--:B------:R-:W-:Y:S01]  /*13a20*/  FFMA.FTZ R111, R112, R178.reuse, -R189 ;  /* 0x000000b2706f7223 */ /* 0x080fe200000108bd */
[-CC-:B------:R-:W-:Y:S01]  /*13a30*/  FFMA.FTZ R115, R32, R178.reuse, -R173.reuse ;  /* 0x000000b220737223 */ /* 0x180fe200000108ad */
[-CC-:B------:R-:W-:Y:S01]  /*13a40*/  FFMA.FTZ R110, R33, R178.reuse, -R173.reuse ;  /* 0x000000b2216e7223 */ /* 0x180fe200000108ad */
[-C--:B------:R-:W-:Y:S01]  /*13a50*/  FFMA.FTZ R113, R28, R178.reuse, -R173 ;  /* 0x000000b21c717223 */ /* 0x080fe200000108ad */
[----:B------:R-:W2:Y:S01]  /*13a60*/  LDSM.16.MT88.4 R32, [R132+0x8000] ;  /* 0x008000008420783b */ /* 0x000ea20000004200 */
[----:B------:R-:W-:Y:S01]  /*13a70*/  FADD.FTZ R7, R0, -R7 ;  /* 0x8000000700077221 */ /* 0x000fe20000010000 */
[----:B------:R-:W-:Y:S01]  /*13a80*/  FFMA.FTZ R0, R30, R178, -R173 ;  /* 0x000000b21e007223 */ /* 0x000fe200000108ad */
[----:B------:R-:W-:Y:S01]  /*13a90*/  MUFU.EX2 R175, R175 ;  /* 0x000000af00af7308 */ /* 0x000fe20000000800 */
[----:B-1----:R-:W-:Y:S01]  /*13aa0*/  FMUL.FTZ R4, R96, R177 ;  /* 0x000000b160047220 */ /* 0x002fe20000410000 */
[----:B------:R-:W-:Y:S01]  /*13ab0*/  FMUL.FTZ R112, R178, R7 ;  /* 0x00000007b2707220 */ /* 0x000fe20000410000 */
[-C--:B------:R-:W-:Y:S01]  /*13ac0*/  FMUL.FTZ R5, R97, R177.reuse ;  /* 0x000000b161057220 */ /* 0x080fe20000410000 */
[----:B------:R-:W1:Y:S01]  /*13ad0*/  MUFU.EX2 R106, R106 ;  /* 0x0000006a006a7308 */ /* 0x000e620000000800 */
[-C--:B------:R-:W-:Y:S01]  /*13ae0*/  FMUL.FTZ R28, R72, R177.reuse ;  /* 0x000000b1481c7220 */ /* 0x080fe20000410000 */
[-C--:B------:R-:W-:Y:S01]  /*13af0*/  FMUL.FTZ R29, R73, R177.reuse ;  /* 0x000000b1491d7220 */ /* 0x080fe20000410000 */
[-C--:B------:R-:W-:Y:S01]  /*13b00*/  FMUL.FTZ R68, R68, R177.reuse ;  /* 0x000000b144447220 */ /* 0x080fe20000410000 */
[----:B------:R-:W3:Y:S01]  /*13b10*/  MUFU.EX2 R112, R112 ;  /* 0x0000007000707308 */ /* 0x000ee20000000800 */
        /* <DEDUP_REMOVED lines=8> */
[----:B------:R-:W-:Y:S01]  /*13ba0*/  FMUL.FTZ R45, R45, R177 ;  /* 0x000000b12d2d7220 */ /* 0x000fe20000410000 */
        /* <DEDUP_REMOVED lines=32> */
[----:B------:R-:W-:Y:S01]  /*13db0*/  LDSM.16.MT88.4 R72, [R135+0x8800] ;  /* 0x008800008748783b */ /* 0x000fe20000004200 */
[-C--:B------:R-:W-:Y:S01]  /*13dc0*/  FMUL.FTZ R60, R60, R177.reuse ;  /* 0x000000b13c3c7220 */ /* 0x080fe20000410000 */
[-C--:B------:R-:W-:Y:S01]  /*13dd0*/  FMUL.FTZ R61, R61, R177.reuse ;  /* 0x000000b13d3d7220 */ /* 0x080fe20000410000 */
[C---:B--2---:R-:W-:Y:S05]  /*13de0*/  HMMA.16816.F32.BF16 R28, R96.reuse, R32, R28 ;  /* 0x00000020601c723c */ /* 0x044fea000004181c */
[-C--:B------:R-:W-:Y:S01]  /*13df0*/  FMUL.FTZ R62, R62, R112.reuse ;  /* 0x000000703e3e7220 */ /* 0x080fe20000410000 */
[----:B------:R-:W-:Y:S01]  /*13e00*/  FMUL.FTZ R63, R63, R112 ;  /* 0x000000703f3f7220 */ /* 0x000fe20000410000 */
[-C--:B------:R-:W-:Y:S01]  /*13e10*/  FFMA.FTZ R174, R117, R178.reuse, -R189 ;  /* 0x000000b275ae7223 */ /* 0x080fe200000108bd */
[----:B------:R-:W-:Y:S01]  /*13e20*/  FFMA.FTZ R167, R116, R178, -R173 ;  /* 0x000000b274a77223 */ /* 0x000fe200000108ad */
[-C--:B------:R-:W-:Y:S01]  /*13e30*/  FMUL.FTZ R92, R92, R177.reuse ;  /* 0x000000b15c5c7220 */ /* 0x080fe20000410000 */
[-C--:B------:R-:W-:Y:S01]  /*13e40*/  FMUL.FTZ R93, R93, R177.reuse ;  /* 0x000000b15d5d7220 */ /* 0x080fe20000410000 */
[-C--:B------:R-:W-:Y:S01]  /*13e50*/  FMUL.FTZ R94, R94, R112.reuse ;  /* 0x000000705e5e7220 */ /* 0x080fe20000410000 */
[C---:B------:R-:W-:Y:S01]  /*13e60*/  HMMA.16816.F32.BF16 R32, R96.reuse, R34, R68 ;  /* 0x000000226020723c */ /* 0x040fe20000041844 */
[----:B------:R-:W1:Y:S02]  /*13e70*/  LDSM.16.MT88.4 R68, [R135+0xa000] ;  /* 0x00a000008744783b */ /* 0x000e640000004200 */
[----:B------:R-:W-:Y:S01]  /*13e80*/  FMUL.FTZ R95, R95, R112 ;  /* 0x000000705f5f7220 */ /* 0x000fe20000410000 */
[-C--:B------:R-:W-:Y:S01]  /*13e90*/  FFMA.FTZ R117, R122, R178.reuse, -R189 ;  /* 0x000000b27a757223 */ /* 0x080fe200000108bd */
[-CC-:B------:R-:W-:Y:S01]  /*13ea0*/  FFMA.FTZ R120, R120, R178.reuse, -R173.reuse ;  /* 0x000000b278787223 */ /* 0x180fe200000108ad */
[----:B------:R-:W-:Y:S01]  /*13eb0*/  FFMA.FTZ R116, R182, R178, -R173 ;  /* 0x000000b2b6747223 */ /* 0x000fe200000108ad */
[----:B------:R-:W-:Y:S01]  /*13ec0*/  MUFU.EX2 R174, R174 ;  /* 0x000000ae00ae7308 */ /* 0x000fe20000000800 */
[-C--:B------:R-:W-:Y:S01]  /*13ed0*/  FMUL.FTZ R64, R64, R177.reuse ;  /* 0x000000b140407220 */ /* 0x080fe20000410000 */
[C---:B------:R-:W-:Y:S03]  /*13ee0*/  HMMA.16816.F32.BF16 R4, R96.reuse, R8, R4 ;  /* 0x000000086004723c */ /* 0x040fe60000041804 */
[-C--:B------:R-:W-:Y:S01]  /*13ef0*/  FMUL.FTZ R65, R65, R177.reuse ;  /* 0x000000b141417220 */ /* 0x080fe20000410000 */
[----:B------:R-:W-:Y:S01]  /*13f00*/  MUFU.EX2 R117, R117 ;  /* 0x0000007500757308 */ /* 0x000fe20000000800 */
[-C--:B------:R-:W-:Y:S01]  /*13f10*/  FMUL.FTZ R66, R66, R112.reuse ;  /* 0x0000007042427220 */ /* 0x080fe20000410000 */
[-C--:B------:R-:W-:Y:S01]  /*13f20*/  FMUL.FTZ R67, R67, R112.reuse ;  /* 0x0000007043437220 */ /* 0x080fe20000410000 */
[-C--:B------:R-:W-:Y:S01]  /*13f30*/  FMUL.FTZ R12, R88, R177.reuse ;  /* 0x000000b1580c7220 */ /* 0x080fe20000410000 */
        /* <DEDUP_REMOVED lines=12> */
[C---:B------:R-:W-:Y:S03]  /*14000*/  HMMA.16816.F32.BF16 R12, R96.reuse, R16, R12 ;  /* 0x00000010600c723c */ /* 0x040fe6000004180c */
[-C--:B------:R-:W-:Y:S01]  /*14010*/  FMUL.FTZ R21, R81, R177.reuse ;  /* 0x000000b151157220 */ /* 0x080fe20000410000 */
[-C--:B------:R-:W-:Y:S01]  /*14020*/  FMUL.FTZ R22, R82, R112.reuse ;  /* 0x0000007052167220 */ /* 0x080fe20000410000 */
[-C--:B------:R-:W-:Y:S01]  /*14030*/  FMUL.FTZ R23, R83, R112.reuse ;  /* 0x0000007053177220 */ /* 0x080fe20000410000 */
[-C--:B------:R-:W-:Y:S01]  /*14040*/  FMUL.FTZ R76, R76, R177.reuse ;  /* 0x000000b14c4c7220 */ /* 0x080fe20000410000 */
[-C--:B------:R-:W-:Y:S01]  /*14050*/  FMUL.FTZ R77, R77, R177.reuse ;  /* 0x000000b14d4d7220 */ /* 0x080fe20000410000 */
[-C--:B------:R-:W-:Y:S01]  /*14060*/  FMUL.FTZ R78, R78, R112.reuse ;  /* 0x000000704e4e7220 */ /* 0x080fe20000410000 */
[----:B------:R-:W-:Y:S01]  /*14070*/  FMUL.FTZ R79, R79, R112 ;  /* 0x000000704f4f7220 */ /* 0x000fe20000410000 */
[C---:B------:R-:W-:Y:S03]  /*14080*/  HMMA.16816.F32.BF16 R16, R96.reuse, R18, R84 ;  /* 0x000000126010723c */ /* 0x040fe60000041854 */
[-CC-:B------:R-:W-:Y:S01]  /*14090*/  FFMA.FTZ R182, R179, R178.reuse, -R189.reuse ;  /* 0x000000b2b3b67223 */ /* 0x180fe200000108bd */
[-CC-:B------:R-:W-:Y:S01]  /*140a0*/  FFMA.FTZ R179, R181, R178.reuse, -R189.reuse ;  /* 0x000000b2b5b37223 */ /* 0x180fe200000108bd */
[-C--:B------:R-:W-:Y:S01]  /*140b0*/  FFMA.FTZ R84, R184, R178.reuse, -R189 ;  /* 0x000000b2b8547223 */ /* 0x080fe200000108bd */
[-CC-:B------:R-:W-:Y:S01]  /*140c0*/  FFMA.FTZ R85, R118, R178.reuse, -R173.reuse ;  /* 0x000000b276557223 */ /* 0x180fe200000108ad */
[-CC-:B------:R-:W-:Y:S01]  /*140d0*/  FFMA.FTZ R184, R165, R178.reuse, -R173.reuse ;  /* 0x000000b2a5b87223 */ /* 0x180fe200000108ad */
[-CC-:B------:R-:W-:Y:S01]  /*140e0*/  FFMA.FTZ R181, R114, R178.reuse, -R173.reuse ;  /* 0x000000b272b57223 */ /* 0x180fe200000108ad */
[-CC-:B------:R-:W-:Y:S01]  /*140f0*/  FFMA.FTZ R118, R119, R178.reuse, -R173.reuse ;  /* 0x000000b277767223 */ /* 0x180fe200000108ad */
[C---:B-1----:R-:W-:Y:S01]  /*14100*/  HMMA.16816.F32.BF16 R36, R96.reuse, R68, R36 ;  /* 0x000000446024723c */ /* 0x042fe20000041824 */
[----:B------:R-:W-:Y:S01]  /*14110*/  MUFU.EX2 R182, R182 ;  /* 0x000000b600b67308 */ /* 0x000fe20000000800 */
[----:B------:R-:W-:Y:S01]  /*14120*/  LDSM.16.MT88.4 R92, [R135+0x9800] ;  /* 0x00980000875c783b */ /* 0x000fe20000004200 */
[-CC-:B------:R-:W-:Y:S01]  /*14130*/  FFMA.FTZ R143, R143, R178.reuse, -R173.reuse ;  /* 0x000000b28f8f7223 */ /* 0x180fe200000108ad */
[-CC-:B------:R-:W-:Y:S01]  /*14140*/  FFMA.FTZ R166, R166, R178.reuse, -R173.reuse ;  /* 0x000000b2a6a67223 */ /* 0x180fe200000108ad */
[----:B------:R-:W-:Y:S01]  /*14150*/  MUFU.EX2 R179, R179 ;  /* 0x000000b300b37308 */ /* 0x000fe20000000800 */
[-CC-:B------:R-:W-:Y:S01]  /*14160*/  FFMA.FTZ R176, R176, R178.reuse, -R173.reuse ;  /* 0x000000b2b0b07223 */ /* 0x180fe200000108ad */
[-C--:B------:R-:W-:Y:S01]  /*14170*/  FFMA.FTZ R169, R169, R178.reuse, -R173 ;  /* 0x000000b2a9a97223 */ /* 0x080fe200000108ad */
[C---:B------:R-:W-:Y:S01]  /*14180*/  HMMA.16816.F32.BF16 R40, R96.reuse, R70, R40 ;  /* 0x000000466028723c */ /* 0x040fe20000041828 */
[----:B------:R-:W1:Y:S01]  /*14190*/  LDSM.16.MT88.4 R68, [R134+0xa000] ;  /* 0x00a000008644783b */ /* 0x000e620000004200 */
[----:B------:R-:W-:Y:S01]  /*141a0*/  MUFU.EX2 R165, R84 ;  /* 0x0000005400a57308 */ /* 0x000fe20000000800 */
[-CC-:B------:R-:W-:Y:S01]  /*141b0*/  FFMA.FTZ R83, R185, R178.reuse, -R189.reuse ;  /* 0x000000b2b9537223 */ /* 0x180fe200000108bd */
[-CC-:B------:R-:W-:Y:S01]  /*141c0*/  FFMA.FTZ R82, R186, R178.reuse, -R189.reuse ;  /* 0x000000b2ba527223 */ /* 0x180fe200000108bd */
[-CC-:B------:R-:W-:Y:S01]  /*141d0*/  FFMA.FTZ R81, R188, R178.reuse, -R189.reuse ;  /* 0x000000b2bc517223 */ /* 0x180fe200000108bd */
[----:B------:R-:W-:Y:S01]  /*141e0*/  MUFU.EX2 R184, R184 ;  /* 0x000000b800b87308 */ /* 0x000fe20000000800 */
[----:B------:R-:W-:Y:S01]  /*141f0*/  FFMA.FTZ R80, R187, R178, -R189 ;  /* 0x000000b2bb507223 */ /* 0x000fe200000108bd */
[----:B------:R-:W-:Y:S03]  /*14200*/  HMMA.16816.F32.BF16 R20, R96, R24, R20 ;  /* 0x000000186014723c */ /* 0x000fe60000041814 */
[----:B------:R-:W-:Y:S01]  /*14210*/  FFMA.FTZ R175, R172, R177, R175 ;  /* 0x000000b1acaf7223 */ /* 0x000fe200000100af */
[----:B------:R-:W-:Y:S01]  /*14220*/  MUFU.EX2 R181, R181 ;  /* 0x000000b500b57308 */ /* 0x000fe20000000800 */
[----:B------:R-:W-:-:S02]  /*14230*/  FFMA.FTZ R115, R168, R112, R115 ;  /* 0x00000070a8737223 */ /* 0x000fc40000010073 */
[----:B------:R-:W-:Y:S01]  /*14240*/  FADD.FTZ R106, R106, R175 ;  /* 0x000000af6a6a7221 */ /* 0x000fe20000010000 */
[----:B------:R2:W-:Y:S01]  /*14250*/  MUFU.EX2 R119, R85 ;  /* 0x0000005500777308 */ /* 0x0005e20000000800 */
[----:B------:R-:W-:Y:S01]  /*14260*/  FADD.FTZ R110, R110, R115 ;  /* 0x000000736e6e7221 */ /* 0x000fe20000010000 */
[C---:B------:R-:W-:Y:S01]  /*14270*/  HMMA.16816.F32.BF16 R24, R96.reuse, R26, R76 ;  /* 0x0000001a6018723c */ /* 0x040fe2000004184c */
[----:B------:R-:W-:Y:S01]  /*14280*/  LDSM.16.MT88.4 R76, [R135+0x9000] ;  /* 0x00900000874c783b */ /* 0x000fe20000004200 */
[----:B------:R-:W-:Y:S01]  /*14290*/  MUFU.EX2 R118, R118 ;  /* 0x0000007600767308 */ /* 0x000fe20000000800 */
[----:B------:R-:W-:Y:S01]  /*142a0*/  FADD.FTZ R113, R113, R110 ;  /* 0x0000006e71717221 */ /* 0x000fe20000010000 */
[----:B------:R-:W-:Y:S02]  /*142b0*/  FADD.FTZ R111, R111, R106 ;  /* 0x0000006a6f6f7221 */ /* 0x000fe40000010000 */
[----:B------:R-:W-:Y:S01]  /*142c0*/  MUFU.EX2 R177, R83 ;  /* 0x0000005300b17308 */ /* 0x000fe20000000800 */
[----:B------:R-:W-:Y:S01]  /*142d0*/  FADD.FTZ R0, R0, R113 ;  /* 0x0000007100007221 */ /* 0x000fe20000010000 */
[----:B------:R-:W-:Y:S01]  /*142e0*/  FADD.FTZ R111, R2, R111 ;  /* 0x0000006f026f7221 */ /* 0x000fe20000010000 */
[-C--:B------:R-:W-:Y:S01]  /*142f0*/  MOV R2, R101.reuse ;  /* 0x0000006500027202 */ /* 0x080fe20000000f00 */
[----:B------:R-:W3:Y:S01]  /*14300*/  MUFU.EX2 R172, R82 ;  /* 0x0000005200ac7308 */ /* 0x000ee20000000800 */
[----:B------:R-:W-:Y:S01]  /*14310*/  @P4 MOV R2, R101 ;  /* 0x0000006500024202 */ /* 0x000fe20000000f00 */
[----:B--2---:R-:W-:Y:S02]  /*14320*/  LDSM.16.MT88.4 R84, [R134+0x9800] ;  /* 0x009800008654783b */ /* 0x004fe40000004200 */
[----:B------:R-:W-:Y:S04]  /*14330*/  MUFU.EX2 R168, R81 ;  /* 0x0000005100a87308 */ /* 0x000fe80000000800 */
[----:B------:R-:W-:Y:S04]  /*14340*/  MUFU.EX2 R143, R143 ;  /* 0x0000008f008f7308 */ /* 0x000fe80000000800 */
[----:B------:R-:W2:Y:S01]  /*14350*/  MUFU.EX2 R166, R166 ;  /* 0x000000a600a67308 */ /* 0x000ea20000000800 */
[----:B---3--:R-:W-:Y:S01]  /*14360*/  F2FP.BF16.F32.PACK_AB R112, R172, R177 ;  /* 0x000000b1ac70723e */ /* 0x008fe200000010ff */
[C---:B-1----:R-:W-:Y:S02]  /*14370*/  HMMA.16816.F32.BF16 R44, R96.reuse, R68, R44 ;  /* 0x00000044602c723c */ /* 0x042fe4000004182c */
[----:B------:R-:W-:Y:S04]  /*14380*/  MUFU.EX2 R176, R176 ;  /* 0x000000b000b07308 */ /* 0x000fe80000000800 */
[----:B------:R-:W1:Y:S02]  /*14390*/  MUFU.EX2 R169, R169 ;  /* 0x000000a900a97308 */ /* 0x000e640000000800 */
[----:B------:R-:W-:Y:S01]  /*143a0*/  HMMA.16816.F32.BF16 R48, R96, R70, R48 ;  /* 0x000000466030723c */ /* 0x000fe20000041830 */
[----:B------:R-:W3:Y:S02]  /*143b0*/  LDSM.16.MT88.4 R68, [R133+0xa000] ;  /* 0x00a000008544783b */ /* 0x000ee40000004200 */
[----:B--2---:R-:W-:-:S02]  /*143c0*/  F2FP.BF16.F32.PACK_AB R113, R166, R143 ;  /* 0x0000008fa671723e */ /* 0x004fc400000010ff */
[----:B-1----:R-:W-:-:S03]  /*143d0*/  F2FP.BF16.F32.PACK_AB R115, R169, R176 ;  /* 0x000000b0a973723e */ /* 0x002fc600000010ff */
[C---:B---3--:R-:W-:Y:S08]  /*143e0*/  HMMA.16816.F32.BF16 R52, R96.reuse, R68, R52 ;  /* 0x000000446034723c */ /* 0x048ff00000041834 */
[C---:B------:R-:W-:Y:S01]  /*143f0*/  HMMA.16816.F32.BF16 R56, R96.reuse, R70, R56 ;  /* 0x000000466038723c */ /* 0x040fe20000041838 */
[----:B------:R-:W1:Y:S07]  /*14400*/  LDSM.16.MT88.4 R68, [R132+0xa000] ;  /* 0x00a000008444783b */ /* 0x000e6e0000004200 */
[C---:B-1----:R-:W-:Y:S03]  /*14410*/  HMMA.16816.F32.BF16 R60, R96.reuse, R68, R60 ;  /* 0x00000044603c723c */ /* 0x042fe6000004183c */
[-C--:B------:R-:W-:Y:S01]  /*14420*/  FFMA.FTZ R69, R121, R178.reuse, -R189 ;  /* 0x000000b279457223 */ /* 0x080fe200000108bd */
[-C--:B------:R-:W-:Y:S01]  /*14430*/  FFMA.FTZ R121, R180, R178.reuse, -R173 ;  /* 0x000000b2b4797223 */ /* 0x080fe200000108ad */
[-CC-:B------:R-:W-:Y:S01]  /*14440*/  FFMA.FTZ R68, R123, R178.reuse, -R189.reuse ;  /* 0x000000b27b447223 */ /* 0x180fe200000108bd */
[----:B------:R-:W-:Y:S01]  /*14450*/  FFMA.FTZ R180, R183, R178, -R189 ;  /* 0x000000b2b7b47223 */ /* 0x000fe200000108bd */
[----:B------:R1:W2:Y:S01]  /*14460*/  MUFU.EX2 R123, R69 ;  /* 0x00000045007b7308 */ /* 0x0002a20000000800 */
[----:B------:R-:W-:Y:S03]  /*14470*/  HMMA.16816.F32.BF16 R64, R96, R70, R64 ;  /* 0x000000466040723c */ /* 0x000fe60000041840 */
[----:B------:R2:W3:Y:S04]  /*14480*/  MUFU.EX2 R122, R68 ;  /* 0x00000044007a7308 */ /* 0x0004e80000000800 */
[----:B------:R-:W4:Y:S04]  /*14490*/  MUFU.EX2 R121, R121 ;  /* 0x0000007900797308 */ /* 0x000f280000000800 */
[----:B------:R-:W-:Y:S01]  /*144a0*/  MUFU.EX2 R180, R180 ;  /* 0x000000b400b47308 */ /* 0x000fe20000000800 */
[----:B-1----:R-:W-:Y:S01]  /*144b0*/  F2FP.BF16.F32.PACK_AB R69, R120, R167 ;  /* 0x000000a77845723e */ /* 0x002fe200000010ff */
[----:B------:R-:W-:-:S02]  /*144c0*/  FADD.FTZ R167, R167, R0 ;  /* 0x00000000a7a77221 */ /* 0x000fc40000010000 */
[----:B------:R-:W1:Y:S01]  /*144d0*/  MUFU.EX2 R173, R80 ;  /* 0x0000005000ad7308 */ /* 0x000e620000000800 */
[----:B------:R-:W-:Y:S02]  /*144e0*/  MOV R0, R3 ;  /* 0x0000000300007202 */ /* 0x000fe40000000f00 */
[----:B--2---:R-:W-:Y:S01]  /*144f0*/  F2FP.BF16.F32.PACK_AB R68, R123, R174 ;  /* 0x000000ae7b44723e */ /* 0x004fe200000010ff */
[----:B------:R-:W-:Y:S01]  /*14500*/  FADD.FTZ R174, R174, R111 ;  /* 0x0000006faeae7221 */ /* 0x000fe20000010000 */
[----:B---3--:R-:W-:Y:S01]  /*14510*/  F2FP.BF16.F32.PACK_AB R70, R117, R122 ;  /* 0x0000007a7546723e */ /* 0x008fe200000010ff */
[----:B------:R-:W-:Y:S01]  /*14520*/  FADD.FTZ R120, R120, R167 ;  /* 0x000000a778787221 */ /* 0x000fe20000010000 */
[----:B----4-:R-:W-:Y:S01]  /*14530*/  F2FP.BF16.F32.PACK_AB R71, R116, R121 ;  /* 0x000000797447723e */ /* 0x010fe200000010ff */
[----:B------:R-:W-:Y:S01]  /*14540*/  FADD.FTZ R123, R123, R174 ;  /* 0x000000ae7b7b7221 */ /* 0x000fe20000010000 */
[----:B------:R-:W-:Y:S01]  /*14550*/  @P4 MOV R0, R3 ;  /* 0x0000000300004202 */ /* 0x000fe20000000f00 */
[----:B------:R-:W-:-:S02]  /*14560*/  FADD.FTZ R121, R121, R120 ;  /* 0x0000007879797221 */ /* 0x000fc40000010000 */
[----:B------:R-:W-:Y:S02]  /*14570*/  FADD.FTZ R122, R122, R123 ;  /* 0x0000007b7a7a7221 */ /* 0x000fe40000010000 */
[C---:B------:R-:W-:Y:S05]  /*14580*/  HMMA.16816.F32.BF16 R4, R68.reuse, R72, R4 ;  /* 0x000000484404723c */ /* 0x040fea0000041804 */
[----:B-1----:R-:W-:Y:S01]  /*14590*/  F2FP.BF16.F32.PACK_AB R114, R173, R168 ;  /* 0x000000a8ad72723e */ /* 0x002fe200000010ff */
[----:B------:R-:W-:Y:S01]  /*145a0*/  FADD.FTZ R117, R117, R122 ;  /* 0x0000007a75757221 */ /* 0x000fe20000010000 */
[----:B------:R-:W-:Y:S01]  /*145b0*/  FADD.FTZ R121, R116, R121 ;  /* 0x0000007974797221 */ /* 0x000fe20000010000 */
        /* <DEDUP_REMOVED lines=33> */
[----:B------:R-:W-:Y:S03]  /*147d0*/  HMMA.16816.F32.BF16 R4, R68, R76, R4 ;  /* 0x0000004c4404723c */ /* 0x000fe60000041804 */
[----:B------:R-:W-:Y:S01]  /*147e0*/  FADD.FTZ R180, R165, R180 ;  /* 0x000000b4a5b47221 */ /* 0x000fe20000010000 */
[----:B------:R-:W-:-:S03]  /*147f0*/  FADD.FTZ R118, R118, R119 ;  /* 0x0000007776767221 */ /* 0x000fc60000010000 */
[----:B------:R-:W-:Y:S01]  /*14800*/  FADD.FTZ R177, R177, R180 ;  /* 0x000000b4b1b17221 */ /* 0x000fe20000010000 */
[----:B------:R-:W-:Y:S01]  /*14810*/  FADD.FTZ R143, R143, R118 ;  /* 0x000000768f8f7221 */ /* 0x000fe20000010000 */
[----:B------:R-:W-:Y:S01]  /*14820*/  HMMA.16816.F32.BF16 R8, R68, R78, R8 ;  /* 0x0000004e4408723c */ /* 0x000fe20000041808 */
[----:B------:R-:W2:Y:S02]  /*14830*/  LDSM.16.MT88.4 R76, [R133+0x9000] ;  /* 0x00900000854c783b */ /* 0x000ea40000004200 */
[----:B------:R-:W-:Y:S01]  /*14840*/  FADD.FTZ R177, R172, R177 ;  /* 0x000000b1acb17221 */ /* 0x000fe20000010000 */
[----:B------:R-:W-:-:S03]  /*14850*/  FADD.FTZ R143, R166, R143 ;  /* 0x0000008fa68f7221 */ /* 0x000fc60000010000 */
[----:B------:R-:W-:Y:S01]  /*14860*/  FADD.FTZ R168, R168, R177 ;  /* 0x000000b1a8a87221 */ /* 0x000fe20000010000 */
[----:B------:R-:W-:-:S03]  /*14870*/  FADD.FTZ R176, R176, R143 ;  /* 0x0000008fb0b07221 */ /* 0x000fc60000010000 */
[----:B------:R-:W-:Y:S01]  /*14880*/  FADD.FTZ R172, R173, R168 ;  /* 0x000000a8adac7221 */ /* 0x000fe20000010000 */
[----:B------:R-:W-:Y:S01]  /*14890*/  FADD.FTZ R168, R169, R176 ;  /* 0x000000b0a9a87221 */ /* 0x000fe20000010000 */
[----:B------:R-:W-:Y:S01]  /*148a0*/  HMMA.16816.F32.BF16 R96, R112, R92, R4 ;  /* 0x0000005c7060723c */ /* 0x000fe20000041804 */
[----:B------:R-:W-:Y:S07]  /*148b0*/  LDSM.16.MT88.4 R4, [R134+0xb800] ;  /* 0x00b800008604783b */ /* 0x000fee0000004200 */
[C---:B-1----:R-:W-:Y:S08]  /*148c0*/  HMMA.16816.F32.BF16 R12, R68.reuse, R72, R12 ;  /* 0x00000048440c723c */ /* 0x042ff0000004180c */
[----:B------:R-:W-:Y:S01]  /*148d0*/  HMMA.16816.F32.BF16 R16, R68, R74, R16 ;  /* 0x0000004a4410723c */ /* 0x000fe20000041810 */
[----:B------:R-:W1:Y:S07]  /*148e0*/  LDSM.16.MT88.4 R72, [R132+0x9000] ;  /* 0x009000008448783b */ /* 0x000e6e0000004200 */
[----:B------:R-:W-:Y:S01]  /*148f0*/  HMMA.16816.F32.BF16 R92, R112, R94, R8 ;  /* 0x0000005e705c723c */ /* 0x000fe20000041808 */
[----:B------:R-:W-:Y:S07]  /*14900*/  LDSM.16.MT88.4 R8, [R135+0xb800] ;  /* 0x00b800008708783b */ /* 0x000fee0000004200 */
[C---:B--2---:R-:W-:Y:S08]  /*14910*/  HMMA.16816.F32.BF16 R20, R68.reuse, R76, R20 ;  /* 0x0000004c4414723c */ /* 0x044ff00000041814 */
[----:B------:R-:W-:Y:S01]  /*14920*/  HMMA.16816.F32.BF16 R24, R68, R78, R24 ;  /* 0x0000004e4418723c */ /* 0x000fe20000041818 */
[----:B------:R-:W2:Y:S07]  /*14930*/  LDSM.16.MT88.4 R76, [R135+0xb000] ;  /* 0x00b00000874c783b */ /* 0x000eae0000004200 */
        /* <DEDUP_REMOVED lines=8> */
[----:B------:R-:W2:Y:S11]  /*149c0*/  LDSM.16.MT88.4 R76, [R133+0xb000] ;  /* 0x00b00000854c783b */ /* 0x000eb60000004200 */
[C---:B------:R-:W-:Y:S08]  /*149d0*/  HMMA.16816.F32.BF16 R36, R112.reuse, R8, R36 ;  /* 0x000000087024723c */ /* 0x040ff00000041824 */
        /* <DEDUP_REMOVED lines=10> */
[----:B------:R-:W-:Y:S08]  /*14a80*/  HMMA.16816.F32.BF16 R52, R112, R12, R52 ;  /* 0x0000000c7034723c */ /* 0x000ff00000041834 */
[C---:B-1----:R-:W-:Y:S08]  /*14a90*/  HMMA.16816.F32.BF16 R60, R68.reuse, R72, R60 ;  /* 0x00000048443c723c */ /* 0x042ff0000004183c */
[----:B------:R-:W-:Y:S01]  /*14aa0*/  HMMA.16816.F32.BF16 R64, R68, R74, R64 ;  /* 0x0000004a4440723c */ /* 0x000fe20000041840 */
[----:B------:R-:W1:Y:S07]  /*14ab0*/  LDSM.16.MT88.4 R68, [R132+0x9800] ;  /* 0x009800008444783b */ /* 0x000e6e0000004200 */
[C---:B--2---:R-:W-:Y:S08]  /*14ac0*/  HMMA.16816.F32.BF16 R80, R112.reuse, R76, R20 ;  /* 0x0000004c7050723c */ /* 0x044ff00000041814 */
[C---:B------:R-:W-:Y:S08]  /*14ad0*/  HMMA.16816.F32.BF16 R76, R112.reuse, R78, R24 ;  /* 0x0000004e704c723c */ /* 0x040ff00000041818 */
[C---:B------:R-:W-:Y:S08]  /*14ae0*/  HMMA.16816.F32.BF16 R56, R112.reuse, R14, R56 ;  /* 0x0000000e7038723c */ /* 0x040ff00000041838 */
[C---:B------:R-:W-:Y:S08]  /*14af0*/  HMMA.16816.F32.BF16 R60, R112.reuse, R8, R60 ;  /* 0x00000008703c723c */ /* 0x040ff0000004183c */
[C---:B------:R-:W-:Y:S08]  /*14b00*/  HMMA.16816.F32.BF16 R64, R112.reuse, R10, R64 ;  /* 0x0000000a7040723c */ /* 0x040ff00000041840 */
[C---:B-1----:R-:W-:Y:S08]  /*14b10*/  HMMA.16816.F32.BF16 R72, R112.reuse, R68, R28 ;  /* 0x000000447048723c */ /* 0x042ff0000004181c */
[----:B------:R-:W-:Y:S01]  /*14b20*/  HMMA.16816.F32.BF16 R68, R112, R70, R32 ;  /* 0x000000467044723c */ /* 0x000fe20000041820 */
[----:B------:R-:W-:-:S04]  /*14b30*/  NOP ;  /* 0x0000000000007918 */ /* 0x000fc80000000000 */
[----:B------:R-:W-:-:S15]  /*14b40*/  @P4 BRA `(.L_x_13645) ;  /* 0x0000000000044947 */ /* 0x000fde0003800000 */
.L_x_13636:
[----:B------:R-:W-:-:S07]  /*14b50*/  IADD3 R105, PT, PT, R107, -0x1, RZ ;  /* 0xffffffff6b697810 */ /* 0x000fce0007ffe0ff */
.L_x_13645:
[----:B------:R-:W-:Y:S05]  /*14b60*/  BSYNC B2 ;  /* 0x0000000000027941 */ /* 0x000fea0003800000 */
.L_x_13635:
[----:B------:R-:W-:-:S13]  /*14b70*/  ISETP.GE.AND P0, PT, R105, R140, PT ;  /* 0x0000008c6900720c */ /* 0x000fda0003f06270 */
[----:B------:R-:W-:Y:S05]  /*14b80*/  @!P0 BRA `(.L_x_13646) ;  /* 0x0000003800888947 */ /* 0x000fea0003800000 */
[--C-:B------:R-:W-:Y:S01]  /*14b90*/  SHF.R.U32.HI R5, RZ, 0x2, R147.reuse ;  /* 0x00000002ff057819 */ /* 0x100fe20000011693 */
[----:B------:R-:W-:Y:S01]  /*14ba0*/  IMAD.SHL.U32 R4, R147, 0x2, RZ ;  /* 0x0000000293047824 */ /* 0x000fe200078e00ff */
[----:B------:R-:W-:Y:S01]  /*14bb0*/  SHF.R.U32.HI R3, RZ, 0x1, R147 ;  /* 0x00000001ff037819 */ /* 0x000fe20000011693 */
[----:B------:R-:W-:Y:S01]  /*14bc0*/  IMAD.MOV.U32 R101, RZ, RZ, R0 ;  /* 0x000000ffff657224 */ /* 0x000fe200078e0000 */
[----:B------:R-:W-:Y:S01]  /*14bd0*/  LOP3.LUT R5, R5, 0x7, RZ, 0xc0, !PT ;  /* 0x0000000705057812 */ /* 0x000fe200078ec0ff */
[----:B------:R-:W-:Y:S01]  /*14be0*/  VIADD R165, R105, 0x1 ;  /* 0x0000000169a57836 */ /* 0x000fe20000000000 */
[----:B------:R-:W-:Y:S02]  /*14bf0*/  LOP3.LUT R3, R3, 0x1f0, RZ, 0xc0, !PT ;  /* 0x000001f003037812 */ /* 0x000fe400078ec0ff */
[----:B------:R-:W-:Y:S02]  /*14c00*/  LOP3.LUT R4, R4, 0x6, RZ, 0xc0, !PT ;  /* 0x0000000604047812 */ /* 0x000fe400078ec0ff */
[----:B------:R-:W-:Y:S01]  /*14c10*/  IADD3 R3, PT, PT, R5, R104, R3 ;  /* 0x0000006805037210 */ /* 0x000fe20007ffe003 */
[----:B------:R-:W-:Y:S01]  /*14c20*/  IMAD.SHL.U32 R5, R105, 0x40, RZ ;  /* 0x0000004069057824 */ /* 0x000fe200078e00ff */
[----:B------:R-:W-:-:S02]  /*14c30*/  ISETP.NE.U32.AND P2, PT, R108, RZ, PT ;  /* 0x000000ff6c00720c */ /* 0x000fc40003f45070 */
[----:B------:R-:W-:Y:S01]  /*14c40*/  IADD3 R0, PT, PT, -R4, R3, -R155 ;  /* 0x0000000304007210 */ /* 0x000fe20007ffe99b */
[----:B------:R-:W-:Y:S01]  /*14c50*/  IMAD.MOV.U32 R3, RZ, RZ, R2 ;  /* 0x000000ffff037224 */ /* 0x000fe200078e0002 */
[----:B------:R-:W-:Y:S01]  /*14c60*/  ISETP.NE.AND.EX P2, PT, R109, RZ, PT, P2 ;  /* 0x000000ff6d00720c */ /* 0x000fe20003f45320 */
[C---:B------:R-:W-:Y:S01]  /*14c70*/  VIADD R166, R5.reuse, 0x40 ;  /* 0x0000004005a67836 */ /* 0x040fe20000000000 */
[----:B------:R-:W-:Y:S02]  /*14c80*/  LOP3.LUT R169, R5, 0x20, R4, 0xfe, !PT ;  /* 0x0000002005a97812 */ /* 0x000fe400078efe04 */
[----:B------:R-:W-:-:S09]  /*14c90*/  IADD3 R167, PT, PT, R0, -0x19, -R5 ;  /* 0xffffffe700a77810 */ /* 0x000fd20007ffe805 */
.L_x_13653:
        /* <DEDUP_REMOVED lines=79> */
.L_x_13648:
[----:B------:R-:W-:Y:S05]  /*15190*/  BSYNC.RECONVERGENT B0 ;  /* 0x0000000000007941 */ /* 0x000fea0003800200 */
.L_x_13647:
        /* <DEDUP_REMOVED lines=56> */
[----:B------:R-:W5:Y:S01]  /*15520*/  LDSM.16.M88.4 R120, [R130+UR6+0x5800] ;  /* 0x005800068278783b */ /* 0x000f620008000200 */
[C---:B--2---:R-:W-:Y:S08]  /*15530*/  HMMA.16816.F32.BF16 R4, R104.reuse, R108, RZ ;  /* 0x0000006c6804723c */ /* 0x044ff000000418ff */
[C---:B------:R-:W-:Y:S01]  /*15540*/  HMMA.16816.F32.BF16 R8, R104.reuse, R110, RZ ;  /* 0x0000006e6808723c */ /* 0x040fe200000418ff */
[----:B------:R-:W-:Y:S07]  /*15550*/  LDSM.16.M88.4 R108, [R129] ;  /* 0x00000000816c783b */ /* 0x000fee0000000200 */
[C---:B---3--:R-:W-:Y:S08]  /*15560*/  HMMA.16816.F32.BF16 R12, R104.reuse, R112, RZ ;  /* 0x00000070680c723c */ /* 0x048ff000000418ff */
[C---:B------:R-:W-:Y:S01]  /*15570*/  HMMA.16816.F32.BF16 R16, R104.reuse, R114, RZ ;  /* 0x000000726810723c */ /* 0x040fe200000418ff */
[----:B------:R-:W2:Y:S07]  /*15580*/  LDSM.16.M88.4 R112, [R126+0x4000] ;  /* 0x004000007e70783b */ /* 0x000eae0000000200 */
[C---:B----4-:R-:W-:Y:S08]  /*15590*/  HMMA.16816.F32.BF16 R20, R104.reuse, R116, RZ ;  /* 0x000000746814723c */ /* 0x050ff000000418ff */
[C---:B------:R-:W-:Y:S08]  /*155a0*/  HMMA.16816.F32.BF16 R24, R104.reuse, R118, RZ ;  /* 0x000000766818723c */ /* 0x040ff000000418ff */
[C---:B-----5:R-:W-:Y:S08]  /*155b0*/  HMMA.16816.F32.BF16 R28, R104.reuse, R120, RZ ;  /* 0x00000078681c723c */ /* 0x060ff000000418ff */
[----:B------:R-:W-:Y:S01]  /*155c0*/  HMMA.16816.F32.BF16 R32, R104, R122, RZ ;  /* 0x0000007a6820723c */ /* 0x000fe200000418ff */
[----:B------:R-:W3:Y:S07]  /*155d0*/  LDSM.16.M88.4 R104, [R126+0x4800] ;  /* 0x004800007e68783b */ /* 0x000eee0000000200 */
[C---:B--2---:R-:W-:Y:S08]  /*155e0*/  HMMA.16816.F32.BF16 R4, R108.reuse, R112, R4 ;  /* 0x000000706c04723c */ /* 0x044ff00000041804 */
[C---:B------:R-:W-:Y:S01]  /*155f0*/  HMMA.16816.F32.BF16 R8, R108.reuse, R114, R8 ;  /* 0x000000726c08723c */ /* 0x040fe20000041808 */
[----:B------:R-:W2:Y:S07]  /*15600*/  LDSM.16.M88.4 R112, [R126+0x5000] ;  /* 0x005000007e70783b */ /* 0x000eae0000000200 */
[C---:B---3--:R-:W-:Y:S08]  /*15610*/  HMMA.16816.F32.BF16 R12, R108.reuse, R104, R12 ;  /* 0x000000686c0c723c */ /* 0x048ff0000004180c */
[C---:B------:R-:W-:Y:S01]  /*15620*/  HMMA.16816.F32.BF16 R16, R108.reuse, R106, R16 ;  /* 0x0000006a6c10723c */ /* 0x040fe20000041810 */
[----:B------:R-:W3:Y:S07]  /*15630*/  LDSM.16.M88.4 R104, [R126+0x5800] ;  /* 0x005800007e68783b */ /* 0x000eee0000000200 */
[C---:B--2---:R-:W-:Y:S08]  /*15640*/  HMMA.16816.F32.BF16 R20, R108.reuse, R112, R20 ;  /* 0x000000706c14723c */ /* 0x044ff00000041814 */
[C---:B------:R-:W-:Y:S01]  /*15650*/  HMMA.16816.F32.BF16 R24, R108.reuse, R114, R24 ;  /* 0x000000726c18723c */ /* 0x040fe20000041818 */
[----:B------:R-:W-:Y:S07]  /*15660*/  LDSM.16.M88.4 R112, [R128] ;  /* 0x000000008070783b */ /* 0x000fee0000000200 */
[C---:B---3--:R-:W-:Y:S08]  /*15670*/  HMMA.16816.F32.BF16 R28, R108.reuse, R104, R28 ;  /* 0x000000686c1c723c */ /* 0x048ff0000004181c */
[----:B------:R-:W-:Y:S01]  /*15680*/  HMMA.16816.F32.BF16 R32, R108, R106, R32 ;  /* 0x0000006a6c20723c */ /* 0x000fe20000041820 */
[----:B------:R-:W2:Y:S04]  /*15690*/  LDSM.16.M88.4 R104, [R125+0x4000] ;  /* 0x004000007d68783b */ /* 0x000ea80000000200 */
[----:B------:R-:W3:Y:S03]  /*156a0*/  LDSM.16.M88.4 R108, [R125+0x4800] ;  /* 0x004800007d6c783b */ /* 0x000ee60000000200 */
        /* <DEDUP_REMOVED lines=21> */
[----:B------:R-:W-:Y:S07]  /*15800*/  LDSM.16.M88.4 R108, [R131+0x2000] ;  /* 0x00200000836c783b */ /* 0x000fee0000000200 */
[C---:B---3--:R-:W-:Y:S08]  /*15810*/  HMMA.16816.F32.BF16 R28, R104.reuse, R112, R28 ;  /* 0x00000070681c723c */ /* 0x048ff0000004181c */
[----:B------:R-:W-:Y:S01]  /*15820*/  HMMA.16816.F32.BF16 R32, R104, R114, R32 ;  /* 0x000000726820723c */ /* 0x000fe20000041820 */
[----:B------:R-:W2:Y:S04]  /*15830*/  LDSM.16.M88.4 R104, [R130+UR6+0x6000] ;  /* 0x006000068268783b */ /* 0x000ea80008000200 */
[----:B------:R-:W3:Y:S03]  /*15840*/  LDSM.16.M88.4 R112, [R130+UR6+0x6800] ;  /* 0x006800068270783b */ /* 0x000ee60008000200 */
[C---:B--2---:R-:W-:Y:S08]  /*15850*/  HMMA.16816.F32.BF16 R4, R108.reuse, R104, R4 ;  /* 0x000000686c04723c */ /* 0x044ff00000041804 */
[C---:B------:R-:W-:Y:S01]  /*15860*/  HMMA.16816.F32.BF16 R8, R108.reuse, R106, R8 ;  /* 0x0000006a6c08723c */ /* 0x040fe20000041808 */
[----:B------:R-:W2:Y:S07]  /*15870*/  LDSM.16.M88.4 R104, [R130+UR6+0x7000] ;  /* 0x007000068268783b */ /* 0x000eae0008000200 */
[C---:B---3--:R-:W-:Y:S08]  /*15880*/  HMMA.16816.F32.BF16 R12, R108.reuse, R112, R12 ;  /* 0x000000706c0c723c */ /* 0x048ff0000004180c */
[C---:B------:R-:W-:Y:S01]  /*15890*/  HMMA.16816.F32.BF16 R16, R108.reuse, R114, R16 ;  /* 0x000000726c10723c */ /* 0x040fe20000041810 */
[----:B------:R-:W3:Y:S07]  /*158a0*/  LDSM.16.M88.4 R112, [R130+UR6+0x7800] ;  /* 0x007800068270783b */ /* 0x000eee0008000200 */
[C---:B--2---:R-:W-:Y:S08]  /*158b0*/  HMMA.16816.F32.BF16 R20, R108.reuse, R104, R20 ;  /* 0x000000686c14723c */ /* 0x044ff00000041814 */
[C---:B------:R-:W-:Y:S01]  /*158c0*/  HMMA.16816.F32.BF16 R24, R108.reuse, R106, R24 ;  /* 0x0000006a6c18723c */ /* 0x040fe20000041818 */
[----:B------:R-:W-:Y:S07]  /*158d0*/  LDSM.16.M88.4 R104, [R129+0x2000] ;  /* 0x002000008168783b */ /* 0x000fee0000000200 */
        /* <DEDUP_REMOVED lines=35> */
[----:B------:R-:W3:Y:S01]  /*15b10*/  LDSM.16.M88.4 R112, [R124+0x7800] ;  /* 0x007800007c70783b */ /* 0x000ee20000000200 */
[----:B------:R-:W-:Y:S04]  /*15b20*/  DEPBAR.LE SB0, 0x0 ;  /* 0x000080000000791a */ /* 0x000fe80000000000 */
[----:B------:R-:W-:Y:S02]  /*15b30*/  BAR.SYNC.DEFER_BLOCKING 0x0 ;  /* 0x0000000000007b1d */ /* 0x000fe40000010000 */
[C---:B--2---:R-:W-:Y:S08]  /*15b40*/  HMMA.16816.F32.BF16 R20, R104.reuse, R108, R20 ;  /* 0x0000006c6814723c */ /* 0x044ff00000041814 */
[C---:B------:R-:W-:Y:S08]  /*15b50*/  HMMA.16816.F32.BF16 R24, R104.reuse, R110, R24 ;  /* 0x0000006e6818723c */ /* 0x040ff00000041818 */
[C---:B---3--:R-:W-:Y:S08]  /*15b60*/  HMMA.16816.F32.BF16 R28, R104.reuse, R112, R28 ;  /* 0x00000070681c723c */ /* 0x048ff0000004181c */
        /* <DEDUP_REMOVED lines=76> */
.L_x_13652:
[----:B------:R-:W-:Y:S05]  /*16030*/  BSYNC.RECONVERGENT B0 ;  /* 0x0000000000007941 */ /* 0x000fea0003800200 */
.L_x_13651:
        /* <DEDUP_REMOVED lines=51> */
.L_x_13650:
[----:B------:R-:W-:Y:S05]  /*16370*/  BSYNC.RECONVERGENT B1 ;  /* 0x0000000000017941 */ /* 0x000fea0003800200 */
.L_x_13649:
[----:B------:R-:W-:Y:S01]  /*16380*/  IABS R0, R167 ;  /* 0x000000a700007213 */ /* 0x000fe20000000000 */
[C---:B------:R-:W-:Y:S02]  /*16390*/  VIADD R2, R167.reuse, 0x18 ;  /* 0x00000018a7027836 */ /* 0x040fe40000000000 */
[C---:B--2---:R-:W-:Y:S01]  /*163a0*/  VIADD R104, R167.reuse, 0x20 ;  /* 0x00000020a7687836 */ /* 0x044fe20000000000 */
[----:B------:R-:W-:Y:S01]  /*163b0*/  I2FP.F32.S32 R0, R0 ;  /* 0x0000000000007245 */ /* 0x000fe20000201400 */
[----:B------:R-:W-:Y:S01]  /*163c0*/  VIADD R106, R167, 0x21 ;  /* 0x00000021a76a7836 */ /* 0x000fe20000000000 */
        /* <DEDUP_REMOVED lines=12> */
[----:B------:R-:W-:Y:S01]  /*16490*/  FFMA.FTZ R11, -R161, R2, R11 ;  /* 0x00000002a10b7223 */ /* 0x000fe2000001010b */
[----:B------:R-:W-:Y:S01]  /*164a0*/  VIADD R2, R167, 0xfffffff8 ;  /* 0xfffffff8a7027836 */ /* 0x000fe20000000000 */
[----:B------:R-:W-:Y:S01]  /*164b0*/  I2FP.F32.S32 R0, R0 ;  /* 0x0000000000007245 */ /* 0x000fe20000201400 */
[----:B------:R-:W-:Y:S01]  /*164c0*/  FFMA.FTZ R7, -R161, R104, R7 ;  /* 0x00000068a1077223 */ /* 0x000fe20000010107 */
[----:B------:R-:W-:Y:S01]  /*164d0*/  IABS R106, R106 ;  /* 0x0000006a006a7213 */ /* 0x000fe20000000000 */
[----:B------:R-:W-:Y:S01]  /*164e0*/  VIADD R117, R169, 0xffffffe1 ;  /* 0xffffffe1a9757836 */ /* 0x000fe20000000000 */
[----:B------:R-:W-:Y:S01]  /*164f0*/  IABS R2, R2 ;  /* 0x0000000200027213 */ /* 0x000fe20000000000 */
[CC--:B------:R-:W-:Y:S01]  /*16500*/  FFMA.FTZ R15, -R161.reuse, R0.reuse, R15 ;  /* 0x00000000a10f7223 */ /* 0x0c0fe2000001010f */
[----:B------:R-:W-:Y:S01]  /*16510*/  FFMA.FTZ R9, -R161, R0, R9 ;  /* 0x00000000a1097223 */ /* 0x000fe20000010109 */
        /* <DEDUP_REMOVED lines=13> */
[----:B------:R-:W-:Y:S01]  /*165f0*/  FSEL R17, R17, -INF , P1 ;  /* 0xff80000011117808 */ /* 0x000fe20000800000 */
[CC--:B------:R-:W-:Y:S01]  /*16600*/  FFMA.FTZ R13, -R161.reuse, R0.reuse, R13 ;  /* 0x00000000a10d7223 */ /* 0x0c0fe2000001010d */
[----:B------:R-:W-:Y:S01]  /*16610*/  FFMA.FTZ R19, -R161, R0, R19 ;  /* 0x00000000a1137223 */ /* 0x000fe20000010113 */
[----:B------:R-:W-:Y:S01]  /*16620*/  I2FP.F32.S32 R0, R2 ;  /* 0x0000000200007245 */ /* 0x000fe20000201400 */
[----:B------:R-:W-:Y:S01]  /*16630*/  VIADD R2, R167, 0xfffffff0 ;  /* 0xfffffff0a7027836 */ /* 0x000fe20000000000 */
[----:B------:R-:W-:Y:S01]  /*16640*/  I2FP.F32.S32 R113, R113 ;  /* 0x0000007100717245 */ /* 0x000fe20000201400 */
[C---:B------:R-:W-:Y:S01]  /*16650*/  FFMA.FTZ R6, -R161.reuse, R106, R6 ;  /* 0x0000006aa1067223 */ /* 0x040fe20000010106 */
[----:B------:R-:W-:Y:S01]  /*16660*/  I2FP.F32.S32 R115, R115 ;  /* 0x0000007300737245 */ /* 0x000fe20000201400 */
[CC--:B------:R-:W-:Y:S01]  /*16670*/  FFMA.FTZ R21, -R161.reuse, R0.reuse, R21 ;  /* 0x00000000a1157223 */ /* 0x0c0fe20000010115 */
[----:B------:R-:W-:Y:S01]  /*16680*/  FFMA.FTZ R27, -R161, R0, R27 ;  /* 0x00000000a11b7223 */ /* 0x000fe2000001011b */
[----:B------:R-:W-:Y:S01]  /*16690*/  IABS R2, R2 ;  /* 0x0000000200027213 */ /* 0x000fe20000000000 */
[----:B------:R-:W-:Y:S01]  /*166a0*/  VIADD R0, R167, 0xffffffe8 ;  /* 0xffffffe8a7007836 */ /* 0x000fe20000000000 */
[----:B------:R-:W-:Y:S01]  /*166b0*/  ISETP.GE.AND P1, PT, R117, R164, PT ;  /* 0x000000a47500720c */ /* 0x000fe20003f26270 */
[CC--:B------:R-:W-:Y:S01]  /*166c0*/  FFMA.FTZ R14, -R161.reuse, R113.reuse, R14 ;  /* 0x00000071a10e7223 */ /* 0x0c0fe2000001010e */
[----:B------:R-:W-:Y:S01]  /*166d0*/  I2FP.F32.S32 R2, R2 ;  /* 0x0000000200027245 */ /* 0x000fe20000201400 */
[C---:B------:R-:W-:Y:S01]  /*166e0*/  FFMA.FTZ R8, -R161.reuse, R113, R8 ;  /* 0x00000071a1087223 */ /* 0x040fe20000010108 */
[----:B------:R-:W-:Y:S01]  /*166f0*/  IABS R0, R0 ;  /* 0x0000000000007213 */ /* 0x000fe20000000000 */
[CC--:B------:R-:W-:Y:S01]  /*16700*/  FFMA.FTZ R10, -R161.reuse, R115.reuse, R10 ;  /* 0x00000073a10a7223 */ /* 0x0c0fe2000001010a */
[----:B------:R-:W-:Y:S01]  /*16710*/  IABS R104, R104 ;  /* 0x0000006800687213 */ /* 0x000fe20000000000 */
[C---:B------:R-:W-:Y:S01]  /*16720*/  FFMA.FTZ R31, -R161.reuse, R2, R31 ;  /* 0x00000002a11f7223 */ /* 0x040fe2000001011f */
[----:B------:R-:W-:Y:S01]  /*16730*/  I2FP.F32.S32 R0, R0 ;  /* 0x0000000000007245 */ /* 0x000fe20000201400 */
[----:B------:R-:W-:Y:S01]  /*16740*/  FFMA.FTZ R25, -R161, R2, R25 ;  /* 0x00000002a1197223 */ /* 0x000fe20000010119 */
[----:B------:R-:W-:Y:S01]  /*16750*/  VIADD R2, R167, 0xffffffe9 ;  /* 0xffffffe9a7027836 */ /* 0x000fe20000000000 */
[----:B------:R-:W-:Y:S01]  /*16760*/  ISETP.GE.AND P0, PT, R105, R162, PT ;  /* 0x000000a26900720c */ /* 0x000fe20003f06270 */
[C---:B------:R-:W-:Y:S01]  /*16770*/  FFMA.FTZ R4, -R161.reuse, R115, R4 ;  /* 0x00000073a1047223 */ /* 0x040fe20000010104 */
[CC--:B------:R-:W-:Y:S01]  /*16780*/  FFMA.FTZ R29, -R161.reuse, R0.reuse, R29 ;  /* 0x00000000a11d7223 */ /* 0x0c0fe2000001011d */
[----:B------:R-:W-:Y:S01]  /*16790*/  FFMA.FTZ R35, -R161, R0, R35 ;  /* 0x00000000a1237223 */ /* 0x000fe20000010123 */
[----:B------:R-:W-:Y:S01]  /*167a0*/  IABS R0, R2 ;  /* 0x0000000200007213 */ /* 0x000fe20000000000 */
[----:B------:R-:W-:Y:S01]  /*167b0*/  VIADD R115, R167, 0x1 ;  /* 0x00000001a7737836 */ /* 0x000fe20000000000 */
[----:B------:R-:W-:Y:S01]  /*167c0*/  FSEL R5, R5, -INF , P1 ;  /* 0xff80000005057808 */ /* 0x000fe20000800000 */
[----:B------:R-:W-:Y:S01]  /*167d0*/  VIADD R113, R167, 0xfffffff9 ;  /* 0xfffffff9a7717836 */ /* 0x000fe20000000000 */
[----:B------:R-:W-:Y:S01]  /*167e0*/  I2FP.F32.S32 R104, R104 ;  /* 0x0000006800687245 */ /* 0x000fe20000201400 */
[----:B------:R-:W-:Y:S01]  /*167f0*/  VIADD R109, R169, 0x1 ;  /* 0x00000001a96d7836 */ /* 0x000fe20000000000 */
[----:B------:R-:W-:Y:S01]  /*16800*/  ISETP.GE.AND P1, PT, R117, R162, PT ;  /* 0x000000a27500720c */ /* 0x000fe20003f26270 */
[----:B------:R-:W-:Y:S01]  /*16810*/  VIADD R119, R169, 0x8 ;  /* 0x00000008a9777836 */ /* 0x000fe20000000000 */
[----:B------:R-:W-:Y:S01]  /*16820*/  FSEL R2, R6, -INF , P0 ;  /* 0xff80000006027808 */ /* 0x000fe20000000000 */
[----:B------:R-:W-:Y:S01]  /*16830*/  IMAD.MOV.U32 R6, RZ, RZ, R0 ;  /* 0x000000ffff067224 */ /* 0x000fe200078e0000 */
[----:B------:R-:W-:Y:S01]  /*16840*/  ISETP.GE.AND P3, PT, R105, R164, PT ;  /* 0x000000a46900720c */ /* 0x000fe20003f66270 */
[-C--:B------:R-:W-:Y:S01]  /*16850*/  FFMA.FTZ R12, -R161, R104.reuse, R12 ;  /* 0x00000068a10c7223 */ /* 0x080fe2000001010c */
[----:B------:R-:W-:Y:S01]  /*16860*/  ISETP.GE.AND P6, PT, R105, R163, PT ;  /* 0x000000a36900720c */ /* 0x000fe20003fc6270 */
[----:B------:R-:W-:Y:S01]  /*16870*/  FFMA.FTZ R18, -R161, R104, R18 ;  /* 0x00000068a1127223 */ /* 0x000fe20000010112 */
[----:B------:R-:W-:Y:S01]  /*16880*/  ISETP.GE.AND P4, PT, R105, R160, PT ;  /* 0x000000a06900720c */ /* 0x000fe20003f86270 */
[----:B------:R-:W-:Y:S01]  /*16890*/  VIADD R105, R169, 0xffffffe8 ;  /* 0xffffffe8a9697836 */ /* 0x000fe20000000000 */
[----:B------:R-:W-:Y:S01]  /*168a0*/  FSEL R0, R7, -INF , P1 ;  /* 0xff80000007007808 */ /* 0x000fe20000800000 */
[----:B------:R-:W-:Y:S01]  /*168b0*/  VIADD R104, R167, 0xffffffe0 ;  /* 0xffffffe0a7687836 */ /* 0x000fe20000000000 */
[-C--:B------:R-:W-:Y:S01]  /*168c0*/  ISETP.GE.AND P0, PT, R143, R164.reuse, PT ;  /* 0x000000a48f00720c */ /* 0x080fe20003f06270 */
[----:B------:R-:W-:Y:S01]  /*168d0*/  VIADD R7, R169, 0x18 ;  /* 0x00000018a9077836 */ /* 0x000fe20000000000 */
[----:B------:R-:W-:Y:S01]  /*168e0*/  ISETP.GE.AND P1, PT, R123, R164, PT ;  /* 0x000000a47b00720c */ /* 0x000fe20003f26270 */
[----:B------:R-:W-:Y:S01]  /*168f0*/  VIADD R166, R166, 0xffffffc0 ;  /* 0xffffffc0a6a67836 */ /* 0x000fe20000000000 */
[----:B------:R-:W-:Y:S02]  /*16900*/  IABS R115, R115 ;  /* 0x0000007300737213 */ /* 0x000fe40000000000 */
[----:B------:R-:W-:Y:S02]  /*16910*/  IABS R113, R113 ;  /* 0x0000007100717213 */ /* 0x000fe40000000000 */
[----:B------:R-:W-:Y:S02]  /*16920*/  FSEL R12, R12, -INF , P0 ;  /* 0xff8000000c0c7808 */ /* 0x000fe40000000000 */
[----:B------:R-:W-:Y:S02]  /*16930*/  FSEL R189, R13, -INF , P1 ;  /* 0xff8000000dbd7808 */ /* 0x000fe40000800000 */
[----:B------:R-:W-:Y:S02]  /*16940*/  I2FP.F32.S32 R115, R115 ;  /* 0x0000007300737245 */ /* 0x000fe40000201400 */
[----:B------:R-:W-:Y:S02]  /*16950*/  I2FP.F32.S32 R113, R113 ;  /* 0x0000007100717245 */ /* 0x000fe40000201400 */
[-C--:B------:R-:W-:Y:S01]  /*16960*/  ISETP.GE.AND P0, PT, R105, R162.reuse, PT ;  /* 0x000000a26900720c */ /* 0x080fe20003f06270 */
[----:B------:R-:W-:Y:S01]  /*16970*/  FFMA.FTZ R16, -R161, R115, R16 ;  /* 0x00000073a1107223 */ /* 0x000fe20000010110 */
[----:B------:R-:W-:Y:S01]  /*16980*/  ISETP.GE.AND P1, PT, R111, R162, PT ;  /* 0x000000a26f00720c */ /* 0x000fe20003f26270 */
[CC--:B------:R-:W-:Y:S01]  /*16990*/  FFMA.FTZ R20, -R161.reuse, R113.reuse, R20 ;  /* 0x00000071a1147223 */ /* 0x0c0fe20000010114 */
[----:B------:R-:W-:Y:S01]  /*169a0*/  FSEL R10, R10, -INF , P0 ;  /* 0xff8000000a0a7808 */ /* 0x000fe20000000000 */
[----:B------:R-:W-:Y:S01]  /*169b0*/  FFMA.FTZ R26, -R161, R113, R26 ;  /* 0x00000071a11a7223 */ /* 0x000fe2000001011a */
[----:B------:R-:W-:Y:S01]  /*169c0*/  FSEL R11, R11, -INF , P1 ;  /* 0xff8000000b0b7808 */ /* 0x000fe20000800000 */
[----:B------:R-:W-:Y:S01]  /*169d0*/  VIADD R113, R167, 0xfffffff1 ;  /* 0xfffffff1a7717836 */ /* 0x000fe20000000000 */
[----:B------:R-:W-:Y:S01]  /*169e0*/  ISETP.GE.AND P0, PT, R121, R164, PT ;  /* 0x000000a47900720c */ /* 0x000fe20003f06270 */
[----:B------:R-:W-:Y:S01]  /*169f0*/  FFMA.FTZ R22, -R161, R115, R22 ;  /* 0x00000073a1167223 */ /* 0x000fe20000010116 */
[-C--:B------:R-:W-:Y:S01]  /*16a00*/  ISETP.GE.AND P1, PT, R143, R162.reuse, PT ;  /* 0x000000a28f00720c */ /* 0x080fe20003f26270 */
[----:B------:R-:W-:Y:S01]  /*16a10*/  VIADD R115, R167, 0xffffffe1 ;  /* 0xffffffe1a7737836 */ /* 0x000fe20000000000 */
[-C--:B------:R-:W-:Y:S01]  /*16a20*/  ISETP.GE.AND P5, PT, R109, R162.reuse, PT ;  /* 0x000000a26d00720c */ /* 0x080fe20003fa6270 */
[----:B------:R-:W-:Y:S01]  /*16a30*/  VIADD R167, R167, 0x40 ;  /* 0x00000040a7a77836 */ /* 0x000fe20000000000 */
[----:B------:R-:W-:Y:S02]  /*16a40*/  FSEL R14, R14, -INF , P1 ;  /* 0xff8000000e0e7808 */ /* 0x000fe40000800000 */
[----:B------:R-:W-:Y:S02]  /*16a50*/  FSEL R16, R16, -INF , P0 ;  /* 0xff80000010107808 */ /* 0x000fe40000000000 */
[----:B------:R-:W-:Y:S02]  /*16a60*/  ISETP.GE.AND P0, PT, R123, R162, PT ;  /* 0x000000a27b00720c */ /* 0x000fe40003f06270 */
[-C--:B------:R-:W-:Y:S02]  /*16a70*/  ISETP.GE.AND P1, PT, R109, R164.reuse, PT ;  /* 0x000000a46d00720c */ /* 0x080fe40003f26270 */
[----:B------:R-:W-:Y:S02]  /*16a80*/  IABS R113, R113 ;  /* 0x0000007100717213 */ /* 0x000fe40000000000 */
[----:B------:R-:W-:Y:S02]  /*16a90*/  FSEL R23, R23, -INF , P5 ;  /* 0xff80000017177808 */ /* 0x000fe40002800000 */
[----:B------:R-:W-:Y:S02]  /*16aa0*/  FSEL R4, R4, -INF , P3 ;  /* 0xff80000004047808 */ /* 0x000fe40001800000 */
[-C--:B------:R-:W-:Y:S02]  /*16ab0*/  ISETP.GE.AND P5, PT, R105, R164.reuse, PT ;  /* 0x000000a46900720c */ /* 0x080fe40003fa6270 */
[----:B------:R-:W-:Y:S02]  /*16ac0*/  FSEL R183, R15, -INF , P0 ;  /* 0xff8000000fb77808 */ /* 0x000fe40000000000 */
[----:B------:R-:W-:Y:S02]  /*16ad0*/  FSEL R182, R21, -INF , P1 ;  /* 0xff80000015b67808 */ /* 0x000fe40000800000 */
[-C--:B------:R-:W-:Y:S02]  /*16ae0*/  ISETP.GE.AND P3, PT, R111, R164.reuse, PT ;  /* 0x000000a46f00720c */ /* 0x080fe40003f66270 */
[----:B------:R-:W-:Y:S02]  /*16af0*/  I2FP.F32.S32 R113, R113 ;  /* 0x0000007100717245 */ /* 0x000fe40000201400 */
[----:B------:R-:W-:Y:S02]  /*16b00*/  ISETP.GE.AND P0, PT, R169, R164, PT ;  /* 0x000000a4a900720c */ /* 0x000fe40003f06270 */
[----:B------:R-:W-:Y:S01]  /*16b10*/  ISETP.GE.AND P1, PT, R121, R162, PT ;  /* 0x000000a27900720c */ /* 0x000fe20003f26270 */
[C---:B------:R-:W-:Y:S01]  /*16b20*/  FFMA.FTZ R24, -R161.reuse, R113, R24 ;  /* 0x00000071a1187223 */ /* 0x040fe20000010118 */
[----:B------:R-:W-:Y:S01]  /*16b30*/  IABS R115, R115 ;  /* 0x0000007300737213 */ /* 0x000fe20000000000 */
[----:B------:R-:W-:Y:S01]  /*16b40*/  FFMA.FTZ R30, -R161, R113, R30 ;  /* 0x00000071a11e7223 */ /* 0x000fe2000001011e */
[----:B------:R-:W-:Y:S01]  /*16b50*/  FSEL R8, R8, -INF , P5 ;  /* 0xff80000008087808 */ /* 0x000fe20002800000 */
[----:B------:R-:W-:Y:S01]  /*16b60*/  VIADD R113, R169, 0x11 ;  /* 0x00000011a9717836 */ /* 0x000fe20000000000 */
[----:B------:R-:W-:Y:S02]  /*16b70*/  FSEL R9, R9, -INF , P3 ;  /* 0xff80000009097808 */ /* 0x000fe40001800000 */
[----:B------:R-:W-:Y:S02]  /*16b80*/  FSEL R20, R20, -INF , P0 ;  /* 0xff80000014147808 */ /* 0x000fe40000000000 */
[C---:B------:R-:W-:Y:S02]  /*16b90*/  ISETP.GE.AND P5, PT, R117.reuse, R163, PT ;  /* 0x000000a37500720c */ /* 0x040fe40003fa6270 */
[----:B------:R-:W-:Y:S02]  /*16ba0*/  FSEL R18, R18, -INF , P1 ;  /* 0xff80000012127808 */ /* 0x000fe40000800000 */
[----:B------:R-:W-:Y:S01]  /*16bb0*/  ISETP.GE.AND P3, PT, R117, R160, PT ;  /* 0x000000a07500720c */ /* 0x000fe20003f66270 */
[----:B------:R-:W-:Y:S01]  /*16bc0*/  VIADD R117, R169, 0x9 ;  /* 0x00000009a9757836 */ /* 0x000fe20000000000 */
[----:B------:R-:W-:Y:S02]  /*16bd0*/  I2FP.F32.S32 R115, R115 ;  /* 0x0000007300737245 */ /* 0x000fe40000201400 */
[----:B------:R-:W-:Y:S02]  /*16be0*/  ISETP.GE.AND P0, PT, R107, R162, PT ;  /* 0x000000a26b00720c */ /* 0x000fe40003f06270 */
[----:B------:R-:W-:Y:S01]  /*16bf0*/  ISETP.GE.AND P1, PT, R119, R164, PT ;  /* 0x000000a47700720c */ /* 0x000fe20003f26270 */
[----:B------:R-:W-:Y:S01]  /*16c00*/  FFMA.FTZ R32, -R161, R115, R32 ;  /* 0x00000073a1207223 */ /* 0x000fe20000010120 */
[----:B------:R-:W-:Y:S01]  /*16c10*/  I2FP.F32.S32 R6, R6 ;  /* 0x0000000600067245 */ /* 0x000fe20000201400 */
[----:B------:R-:W-:Y:S01]  /*16c20*/  VIADD R115, R169, 0x10 ;  /* 0x00000010a9737836 */ /* 0x000fe20000000000 */
[----:B------:R-:W-:Y:S02]  /*16c30*/  FSEL R24, R24, -INF , P1 ;  /* 0xff80000018187808 */ /* 0x000fe40000800000 */
[----:B------:R-:W-:Y:S01]  /*16c40*/  FSEL R181, R19, -INF , P0 ;  /* 0xff80000013b57808 */ /* 0x000fe20000000000 */
[----:B------:R-:W-:Y:S01]  /*16c50*/  FFMA.FTZ R28, -R161, R6, R28 ;  /* 0x00000006a11c7223 */ /* 0x000fe2000001011c */
[----:B------:R-:W-:Y:S01]  /*16c60*/  ISETP.GE.AND P0, PT, R117, R164, PT ;  /* 0x000000a47500720c */ /* 0x000fe20003f06270 */
[----:B------:R-:W-:Y:S01]  /*16c70*/  FFMA.FTZ R34, -R161, R6, R34 ;  /* 0x00000006a1227223 */ /* 0x000fe20000010122 */
[----:B------:R-:W-:Y:S02]  /*16c80*/  ISETP.GE.AND P1, PT, R169, R162, PT ;  /* 0x000000a2a900720c */ /* 0x000fe40003f26270 */
[----:B------:R-:W-:Y:S01]  /*16c90*/  FSEL R180, R25, -INF , P0 ;  /* 0xff80000019b47808 */ /* 0x000fe20000000000 */
[----:B------:R-:W-:Y:S01]  /*16ca0*/  VIADD R25, R169, 0x19 ;  /* 0x00000019a9197836 */ /* 0x000fe20000000000 */
[----:B------:R-:W-:Y:S02]  /*16cb0*/  FSEL R22, R22, -INF , P1 ;  /* 0xff80000016167808 */ /* 0x000fe40000800000 */
[-C--:B------:R-:W-:Y:S02]  /*16cc0*/  ISETP.GE.AND P0, PT, R115, R164.reuse, PT ;  /* 0x000000a47300720c */ /* 0x080fe40003f06270 */
[----:B------:R-:W-:Y:S02]  /*16cd0*/  ISETP.GE.AND P1, PT, R113, R164, PT ;  /* 0x000000a47100720c */ /* 0x000fe40003f26270 */
[----:B------:R-:W-:Y:S02]  /*16ce0*/  IABS R104, R104 ;  /* 0x0000006800687213 */ /* 0x000fe40000000000 */
[----:B------:R-:W-:Y:S02]  /*16cf0*/  FSEL R28, R28, -INF , P0 ;  /* 0xff8000001c1c7808 */ /* 0x000fe40000000000 */
[----:B------:R-:W-:Y:S02]  /*16d00*/  FSEL R29, R29, -INF , P1 ;  /* 0xff8000001d1d7808 */ /* 0x000fe40000800000 */
[----:B------:R-:W-:Y:S02]  /*16d10*/  I2FP.F32.S32 R104, R104 ;  /* 0x0000006800687245 */ /* 0x000fe40000201400 */
[-C--:B------:R-:W-:Y:S02]  /*16d20*/  ISETP.GE.AND P0, PT, R107, R163.reuse, PT ;  /* 0x000000a36b00720c */ /* 0x080fe40003f06270 */
[----:B------:R-:W-:Y:S01]  /*16d30*/  ISETP.GE.AND P1, PT, R119, R162, PT ;  /* 0x000000a27700720c */ /* 0x000fe20003f26270 */
[----:B------:R-:W-:Y:S01]  /*16d40*/  FFMA.FTZ R33, -R161, R104, R33 ;  /* 0x00000068a1217223 */ /* 0x000fe20000010121 */
[----:B------:R-:W-:Y:S02]  /*16d50*/  FSEL R187, R17, -INF , !P0 ;  /* 0xff80000011bb7808 */ /* 0x000fe40004000000 */
        /* <DEDUP_REMOVED lines=14> */
[----:B------:R-:W-:Y:S02]  /*16e40*/  ISETP.GE.AND P1, PT, R7, R162, PT ;  /* 0x000000a20700720c */ /* 0x000fe40003f26270 */
[----:B------:R-:W-:Y:S02]  /*16e50*/  FSEL R35, R35, -INF , P0 ;  /* 0xff80000023237808 */ /* 0x000fe40000000000 */
[----:B------:R-:W-:Y:S02]  /*16e60*/  FSEL R34, R34, -INF , P1 ;  /* 0xff80000022227808 */ /* 0x000fe40000800000 */
[CC--:B------:R-:W-:Y:S02]  /*16e70*/  ISETP.GE.AND P0, PT, R105.reuse, R163.reuse, PT ;  /* 0x000000a36900720c */ /* 0x0c0fe40003f06270 */
[----:B------:R-:W-:Y:S02]  /*16e80*/  ISETP.GE.AND P1, PT, R105, R160, PT ;  /* 0x000000a06900720c */ /* 0x000fe40003f26270 */
[----:B------:R-:W2:Y:S01]  /*16e90*/  LD.E R105, desc[UR4][R102.64+0xdc] ;  /* 0x0000dc0466697980 */ /* 0x000ea2000c101900 */
[----:B------:R-:W-:Y:S02]  /*16ea0*/  FSEL R6, R4, -INF , !P6 ;  /* 0xff80000004067808 */ /* 0x000fe40007000000 */
[----:B------:R-:W-:Y:S02]  /*16eb0*/  FSEL R21, R5, -INF , !P5 ;  /* 0xff80000005157808 */ /* 0x000fe40006800000 */
[-C--:B------:R-:W-:Y:S02]  /*16ec0*/  ISETP.GE.AND P6, PT, R111, R163.reuse, PT ;  /* 0x000000a36f00720c */ /* 0x080fe40003fc6270 */
[----:B------:R-:W-:Y:S02]  /*16ed0*/  FSEL R4, R2, -INF , !P4 ;  /* 0xff80000002047808 */ /* 0x000fe40006000000 */
[-C--:B------:R-:W-:Y:S02]  /*16ee0*/  ISETP.GE.AND P4, PT, R123, R163.reuse, PT ;  /* 0x000000a37b00720c */ /* 0x080fe40003f86270 */
[----:B------:R-:W-:Y:S02]  /*16ef0*/  FSEL R15, R8, -INF , !P0 ;  /* 0xff800000080f7808 */ /* 0x000fe40004000000 */
[----:B------:R-:W-:Y:S02]  /*16f00*/  FSEL R13, R9, -INF , !P6 ;  /* 0xff800000090d7808 */ /* 0x000fe40007000000 */
[----:B------:R-:W-:Y:S02]  /*16f10*/  FMNMX3.FTZ R2, R3, R6, R21, !PT ;  /* 0x0000000603027276 */ /* 0x000fe40007810015 */
[-C--:B------:R-:W-:Y:S02]  /*16f20*/  ISETP.GE.AND P0, PT, R143, R163.reuse, PT ;  /* 0x000000a38f00720c */ /* 0x080fe40003f06270 */
[----:B------:R-:W-:Y:S02]  /*16f30*/  FSEL R19, R0, -INF , !P3 ;  /* 0xff80000000137808 */ /* 0x000fe40005800000 */
[-C--:B------:R-:W-:Y:S02]  /*16f40*/  ISETP.GE.AND P5, PT, R111, R160.reuse, PT ;  /* 0x000000a06f00720c */ /* 0x080fe40003fa6270 */
[----:B------:R-:W-:Y:S02]  /*16f50*/  FSEL R189, R189, -INF , !P4 ;  /* 0xff800000bdbd7808 */ /* 0x000fe40006000000 */
[----:B------:R-:W-:Y:S02]  /*16f60*/  ISETP.GE.AND P6, PT, R143, R160, PT ;  /* 0x000000a08f00720c */ /* 0x000fe40003fc6270 */
[----:B------:R-:W-:Y:S02]  /*16f70*/  ISETP.GE.AND P4, PT, R121, R163, PT ;  /* 0x000000a37900720c */ /* 0x000fe40003f86270 */
[----:B------:R-:W-:Y:S02]  /*16f80*/  FSEL R191, R12, -INF , !P0 ;  /* 0xff8000000cbf7808 */ /* 0x000fe40004000000 */
        /* <DEDUP_REMOVED lines=16> */
[----:B------:R-:W-:Y:S02]  /*17090*/  ISETP.GE.AND P0, PT, R117, R163, PT ;  /* 0x000000a37500720c */ /* 0x000fe40003f06270 */
[----:B------:R-:W-:Y:S02]  /*170a0*/  FSEL R179, R20, -INF , !P4 ;  /* 0xff80000014b37808 */ /* 0x000fe40006000000 */
[----:B------:R-:W-:Y:S02]  /*170b0*/  FSEL R173, R24, -INF , !P6 ;  /* 0xff80000018ad7808 */ /* 0x000fe40007000000 */
[----:B------:R-:W-:Y:S02]  /*170c0*/  FMNMX3.FTZ R5, R2, R177, R187, !PT ;  /* 0x000000b102057276 */ /* 0x000fe400078100bb */
[----:B------:R-:W-:Y:S02]  /*170d0*/  FSEL R175, R18, -INF , !P1 ;  /* 0xff80000012af7808 */ /* 0x000fe40004800000 */
[CC--:B------:R-:W-:Y:S01]  /*170e0*/  ISETP.GE.AND P6, PT, R169.reuse, R160.reuse, PT ;  /* 0x000000a0a900720c */ /* 0x0c0fe20003fc6270 */
[----:B------:R-:W-:Y:S01]  /*170f0*/  VIADD R169, R169, 0xffffffc0 ;  /* 0xffffffc0a9a97836 */ /* 0x000fe20000000000 */
[----:B------:R-:W-:Y:S02]  /*17100*/  FMNMX3.FTZ R2, R0, R185, R183, !PT ;  /* 0x000000b900027276 */ /* 0x000fe400078100b7 */
[----:B------:R-:W-:Y:S02]  /*17110*/  FSEL R181, R181, -INF , !P5 ;  /* 0xff800000b5b57808 */ /* 0x000fe40006800000 */
[-C--:B------:R-:W-:Y:S02]  /*17120*/  ISETP.GE.AND P1, PT, R115, R163.reuse, PT ;  /* 0x000000a37300720c */ /* 0x080fe40003f26270 */
[-C--:B------:R-:W-:Y:S02]  /*17130*/  ISETP.GE.AND P3, PT, R119, R160.reuse, PT ;  /* 0x000000a07700720c */ /* 0x080fe40003f66270 */
[----:B------:R-:W-:Y:S02]  /*17140*/  FSEL R180, R180, -INF , !P0 ;  /* 0xff800000b4b47808 */ /* 0x000fe40004000000 */
[----:B------:R-:W-:Y:S02]  /*17150*/  ISETP.GE.AND P0, PT, R113, R163, PT ;  /* 0x000000a37100720c */ /* 0x000fe40003f06270 */
[----:B------:R-:W-:Y:S02]  /*17160*/  FMNMX3.FTZ R0, R5, R179, R182, !PT ;  /* 0x000000b305007276 */ /* 0x000fe400078100b6 */
[----:B------:R-:W-:Y:S02]  /*17170*/  FSEL R143, R22, -INF , !P6 ;  /* 0xff800000168f7808 */ /* 0x000fe40007000000 */
[-C--:B------:R-:W-:Y:S02]  /*17180*/  ISETP.GE.AND P4, PT, R117, R160.reuse, PT ;  /* 0x000000a07500720c */ /* 0x080fe40003f86270 */
        /* <DEDUP_REMOVED lines=23> */
[----:B------:R-:W1:Y:S01]  /*17300*/  SHFL.BFLY PT, R25, R8, 0x2, 0x1f ;  /* 0x0c401f0008197f89 */ /* 0x000e6200000e0000 */
[----:B------:R-:W-:Y:S04]  /*17310*/  FMNMX3.FTZ R9, R9, R117, R120, !PT ;  /* 0x0000007509097276 */ /* 0x000fe80007810078 */
[----:B------:R-:W-:Y:S05]  /*17320*/  FMNMX3.FTZ R7, R9, R106, R104, !PT ;  /* 0x0000006a09077276 */ /* 0x000fea0007810068 */
[----:B------:R-:W3:Y:S01]  /*17330*/  SHFL.BFLY PT, R0, R7, 0x2, 0x1f ;  /* 0x0c401f0007007f89 */ /* 0x000ee200000e0000 */
[----:B-1----:R-:W-:Y:S07]  /*17340*/  FMNMX.FTZ R23, R8, R25, !PT ;  /* 0x0000001908177209 */ /* 0x002fee0007810000 */
[----:B------:R-:W1:Y:S01]  /*17350*/  SHFL.BFLY PT, R2, R23, 0x1, 0x1f ;  /* 0x0c201f0017027f89 */ /* 0x000e6200000e0000 */
[----:B---3--:R-:W-:Y:S07]  /*17360*/  FMNMX.FTZ R5, R7, R0, !PT ;  /* 0x0000000007057209 */ /* 0x008fee0007810000 */
[----:B------:R-:W3:Y:S01]  /*17370*/  SHFL.BFLY PT, R0, R5, 0x1, 0x1f ;  /* 0x0c201f0005007f89 */ /* 0x000ee200000e0000 */
[----:B-1----:R-:W-:Y:S04]  /*17380*/  FMNMX.FTZ R2, R23, R2, !PT ;  /* 0x0000000217027209 */ /* 0x002fe80007810000 */
[----:B------:R-:W-:Y:S02]  /*17390*/  FSETP.NEU.FTZ.AND P1, PT, R2, -INF , PT ;  /* 0xff8000000200780b */ /* 0x000fe40003f3d000 */
[----:B---3--:R-:W-:Y:S04]  /*173a0*/  FMNMX.FTZ R0, R5, R0, !PT ;  /* 0x0000000005007209 */ /* 0x008fe80007810000 */
[----:B------:R-:W-:Y:S01]  /*173b0*/  FSETP.NEU.FTZ.AND P0, PT, R0, -INF , PT ;  /* 0xff8000000000780b */ /* 0x000fe20003f1d000 */
[C---:B--2---:R-:W-:Y:S01]  /*173c0*/  FMUL.FTZ R192, R105.reuse, R2 ;  /* 0x0000000269c07220 */ /* 0x044fe20000410000 */
[----:B------:R-:W-:Y:S04]  /*173d0*/  FMUL.FTZ R186, R105, R0 ;  /* 0x0000000069ba7220 */ /* 0x000fe80000410000 */
[----:B------:R-:W-:Y:S02]  /*173e0*/  FSEL R192, R192, RZ, P1 ;  /* 0x000000ffc0c07208 */ /* 0x000fe40000800000 */
[----:B------:R-:W-:Y:S03]  /*173f0*/  FSEL R186, R186, RZ, P0 ;  /* 0x000000ffbaba7208 */ /* 0x000fe60000000000 */
[-CC-:B------:R-:W-:Y:S01]  /*17400*/  FFMA.FTZ R114, R15, R105.reuse, -R192.reuse ;  /* 0x000000690f727223 */ /* 0x180fe200000108c0 */
[-C--:B------:R-:W-:Y:S01]  /*17410*/  FFMA.FTZ R107, R13, R105.reuse, -R192 ;  /* 0x000000690d6b7223 */ /* 0x080fe200000108c0 */
[-C--:B------:R-:W-:Y:S01]  /*17420*/  FFMA.FTZ R118, R4, R105.reuse, -R186 ;  /* 0x0000006904767223 */ /* 0x080fe200000108ba */
[----:B------:R-:W1:Y:S01]  /*17430*/  LDSM.16.MT88.4 R12, [R135+0x8000] ;  /* 0x00800000870c783b */ /* 0x000e620000004200 */
[----:B------:R-:W-:Y:S01]  /*17440*/  FSEL R4, R0, RZ, P0 ;  /* 0x000000ff00047208 */ /* 0x000fe20000000000 */
[-CC-:B------:R-:W-:Y:S01]  /*17450*/  FFMA.FTZ R190, R6, R105.reuse, -R192.reuse ;  /* 0x0000006906be7223 */ /* 0x180fe200000108c0 */
[----:B------:R-:W-:Y:S01]  /*17460*/  FSEL R6, R2, RZ, P1 ;  /* 0x000000ff02067208 */ /* 0x000fe20000800000 */
[-C--:B------:R-:W-:Y:S01]  /*17470*/  FFMA.FTZ R116, R21, R105.reuse, -R192 ;  /* 0x0000006915747223 */ /* 0x080fe200000108c0 */
[-CC-:B------:R-:W-:Y:S01]  /*17480*/  FFMA.FTZ R113, R19, R105.reuse, -R186.reuse ;  /* 0x0000006913717223 */ /* 0x180fe200000108ba */
[----:B------:R-:W-:Y:S01]  /*17490*/  FADD.FTZ R4, -R4, R101 ;  /* 0x0000006504047221 */ /* 0x000fe20000010100 */
[-CC-:B------:R-:W-:Y:S01]  /*174a0*/  FFMA.FTZ R115, R17, R105.reuse, -R186.reuse ;  /* 0x0000006911737223 */ /* 0x180fe200000108ba */
[----:B------:R-:W-:Y:S01]  /*174b0*/  FADD.FTZ R6, -R6, R3 ;  /* 0x0000000306067221 */ /* 0x000fe20000010100 */
[-C--:B------:R-:W-:Y:S01]  /*174c0*/  FFMA.FTZ R112, R11, R105.reuse, -R186 ;  /* 0x000000690b707223 */ /* 0x080fe200000108ba */
[C---:B------:R-:W-:Y:S01]  /*174d0*/  FMUL.FTZ R3, R105.reuse, R4 ;  /* 0x0000000469037220 */ /* 0x040fe20000410000 */
[----:B------:R-:W2:Y:S01]  /*174e0*/  LDSM.16.MT88.4 R20, [R134+0x8000] ;  /* 0x008000008614783b */ /* 0x000ea20000004200 */
[----:B------:R-:W-:Y:S01]  /*174f0*/  FMUL.FTZ R9, R105, R6 ;  /* 0x0000000669097220 */ /* 0x000fe20000410000 */
[----:B------:R-:W-:Y:S01]  /*17500*/  MUFU.EX2 R116, R116 ;  /* 0x0000007400747308 */ /* 0x000fe20000000800 */
[-C--:B------:R-:W-:Y:S01]  /*17510*/  FFMA.FTZ R188, R191, R105.reuse, -R192 ;  /* 0x00000069bfbc7223 */ /* 0x080fe200000108c0 */
[-C--:B------:R-:W-:Y:S01]  /*17520*/  FFMA.FTZ R184, R185, R105.reuse, -R186 ;  /* 0x00000069b9b87223 */ /* 0x080fe200000108ba */
[-C--:B------:R-:W-:Y:S07]  /*17530*/  FFMA.FTZ R189, R189, R105.reuse, -R192 ;  /* 0x00000069bdbd7223 */ /* 0x080fee00000108c0 */
[----:B------:R-:W-:Y:S01]  /*17540*/  MUFU.EX2 R114, R114 ;  /* 0x0000007200727308 */ /* 0x000fe20000000800 */
[-C--:B------:R-:W-:Y:S01]  /*17550*/  FFMA.FTZ R183, R183, R105.reuse, -R186 ;  /* 0x00000069b7b77223 */ /* 0x080fe200000108ba */
        /* <DEDUP_REMOVED lines=9> */
[----:B------:R-:W-:Y:S07]  /*175f0*/  FFMA.FTZ R174, R174, R105, -R192 ;  /* 0x00000069aeae7223 */ /* 0x000fee00000108c0 */
[----:B------:R-:W5:Y:S01]  /*17600*/  MUFU.EX2 R190, R190 ;  /* 0x000000be00be7308 */ /* 0x000f620000000800 */
[----:B------:R-:W-:Y:S09]  /*17610*/  ISETP.GT.AND P0, PT, R165, R140, PT ;  /* 0x0000008ca500720c */ /* 0x000ff20003f04270 */
[----:B------:R-:W1:Y:S01]  /*17620*/  MUFU.EX2 R107, R107 ;  /* 0x0000006b006b7308 */ /* 0x000e620000000800 */
[C---:B---3--:R-:W-:Y:S01]  /*17630*/  FMUL.FTZ R4, R101.reuse, R96 ;  /* 0x0000006065047220 */ /* 0x048fe20000410000 */
[C---:B------:R-:W-:Y:S08]  /*17640*/  FMUL.FTZ R5, R101.reuse, R97 ;  /* 0x0000006165057220 */ /* 0x040ff00000410000 */
[----:B------:R-:W-:Y:S01]  /*17650*/  MUFU.EX2 R118, R118 ;  /* 0x0000007600767308 */ /* 0x000fe20000000800 */
[----:B------:R-:W-:Y:S01]  /*17660*/  FMUL.FTZ R8, R101, R92 ;  /* 0x0000005c65087220 */ /* 0x000fe20000410000 */
[C---:B----4-:R-:W-:Y:S01]  /*17670*/  FMUL.FTZ R6, R3.reuse, R98 ;  /* 0x0000006203067220 */ /* 0x050fe20000410000 */
[----:B------:R-:W-:Y:S07]  /*17680*/  FMUL.FTZ R7, R3, R99 ;  /* 0x0000006303077220 */ /* 0x000fee0000410000 */
[----:B------:R-:W3:Y:S01]  /*17690*/  MUFU.EX2 R113, R113 ;  /* 0x0000007100717308 */ /* 0x000ee20000000800 */
[----:B------:R-:W-:Y:S01]  /*176a0*/  FMUL.FTZ R9, R101, R93 ;  /* 0x0000005d65097220 */ /* 0x000fe20000410000 */
[----:B-----5:R-:W-:Y:S01]  /*176b0*/  F2FP.BF16.F32.PACK_AB R108, R116, R190 ;  /* 0x000000be746c723e */ /* 0x020fe200000010ff */
[C---:B------:R-:W-:Y:S07]  /*176c0*/  FMUL.FTZ R10, R3.reuse, R94 ;  /* 0x0000005e030a7220 */ /* 0x040fee0000410000 */
[----:B------:R-:W-:Y:S01]  /*176d0*/  MUFU.EX2 R115, R115 ;  /* 0x0000007300737308 */ /* 0x000fe20000000800 */
[----:B------:R-:W-:Y:S01]  /*176e0*/  FMUL.FTZ R11, R3, R95 ;  /* 0x0000005f030b7220 */ /* 0x000fe20000410000 */
[----:B-1----:R-:W-:Y:S01]  /*176f0*/  F2FP.BF16.F32.PACK_AB R110, R107, R114 ;  /* 0x000000726b6e723e */ /* 0x002fe200000010ff */
[C---:B------:R-:W-:Y:S07]  /*17700*/  FMUL.FTZ R24, R101.reuse, R76 ;  /* 0x0000004c65187220 */ /* 0x040fee0000410000 */
[----:B------:R-:W1:Y:S01]  /*17710*/  MUFU.EX2 R112, R112 ;  /* 0x0000007000707308 */ /* 0x000e620000000800 */
[----:B------:R-:W-:Y:S01]  /*17720*/  FMUL.FTZ R25, R101, R77 ;  /* 0x0000004d65197220 */ /* 0x000fe20000410000 */
[C---:B------:R-:W-:Y:S01]  /*17730*/  FMUL.FTZ R26, R3.reuse, R78 ;  /* 0x0000004e031a7220 */ /* 0x040fe20000410000 */
[----:B------:R-:W-:Y:S01]  /*17740*/  FMUL.FTZ R27, R3, R79 ;  /* 0x0000004f031b7220 */ /* 0x000fe20000410000 */
[----:B------:R-:W-:Y:S01]  /*17750*/  FMUL.FTZ R16, R101, R84 ;  /* 0x0000005465107220 */ /* 0x000fe20000410000 */
[----:B------:R-:W4:Y:S01]  /*17760*/  LDSM.16.MT88.4 R76, [R132+0x8000] ;  /* 0x00800000844c783b */ /* 0x000f220000004200 */
[----:B---3--:R-:W-:Y:S01]  /*17770*/  F2FP.BF16.F32.PACK_AB R109, R113, R118 ;  /* 0x00000076716d723e */ /* 0x008fe200000010ff */
[----:B------:R-:W-:Y:S01]  /*17780*/  FMUL.FTZ R17, R101, R85 ;  /* 0x0000005565117220 */ /* 0x000fe20000410000 */
        /* <DEDUP_REMOVED lines=23> */
[C---:B------:R-:W-:Y:S01]  /*17900*/  FMUL.FTZ R15, R3.reuse, R91 ;  /* 0x0000005b030f7220 */ /* 0x040fe20000410000 */
[C---:B------:R-:W-:Y:S01]  /*17910*/  FMUL.FTZ R42, R3.reuse, R42 ;  /* 0x0000002a032a7220 */ /* 0x040fe20000410000 */
[----:B------:R-:W-:Y:S01]  /*17920*/  FMUL.FTZ R43, R3, R43 ;  /* 0x0000002b032b7220 */ /* 0x000fe20000410000 */
[C---:B------:R-:W-:Y:S01]  /*17930*/  FMUL.FTZ R44, R101.reuse, R44 ;  /* 0x0000002c652c7220 */ /* 0x040fe20000410000 */
[----:B------:R-:W-:Y:S01]  /*17940*/  FMUL.FTZ R45, R101, R45 ;  /* 0x0000002d652d7220 */ /* 0x000fe20000410000 */
[C---:B------:R-:W-:Y:S01]  /*17950*/  FMUL.FTZ R46, R3.reuse, R46 ;  /* 0x0000002e032e7220 */ /* 0x040fe20000410000 */
[----:B------:R-:W-:Y:S01]  /*17960*/  FMUL.FTZ R47, R3, R47 ;  /* 0x0000002f032f7220 */ /* 0x000fe20000410000 */
[C---:B--2---:R-:W-:Y:S01]  /*17970*/  HMMA.16816.F32.BF16 R12, R108.reuse, R20, R12 ;  /* 0x000000146c0c723c */ /* 0x044fe2000004180c */
[----:B------:R-:W-:Y:S02]  /*17980*/  MUFU.EX2 R182, R182 ;  /* 0x000000b600b67308 */ /* 0x000fe40000000800 */
[C---:B------:R-:W-:Y:S01]  /*17990*/  FMUL.FTZ R48, R101.reuse, R48 ;  /* 0x0000003065307220 */ /* 0x040fe20000410000 */
[----:B------:R-:W-:Y:S01]  /*179a0*/  FMUL.FTZ R49, R101, R49 ;  /* 0x0000003165317220 */ /* 0x000fe20000410000 */
        /* <DEDUP_REMOVED lines=19> */
[----:B------:R-:W-:Y:S06]  /*17ae0*/  FMUL.FTZ R59, R3, R59 ;  /* 0x0000003b033b7220 */ /* 0x000fec0000410000 */
[----:B------:R-:W-:Y:S01]  /*17af0*/  MUFU.EX2 R180, R180 ;  /* 0x000000b400b47308 */ /* 0x000fe20000000800 */
[----:B------:R-:W-:Y:S01]  /*17b00*/  FFMA.FTZ R190, R101, R172, R190 ;  /* 0x000000ac65be7223 */ /* 0x000fe200000100be */
[C---:B------:R-:W-:Y:S08]  /*17b10*/  HMMA.16816.F32.BF16 R24, R108.reuse, R30, R24 ;  /* 0x0000001e6c18723c */ /* 0x040ff00000041818 */
[----:B------:R-:W-:Y:S01]  /*17b20*/  MUFU.EX2 R143, R143 ;  /* 0x0000008f008f7308 */ /* 0x000fe20000000800 */
[C---:B------:R-:W-:Y:S01]  /*17b30*/  FMUL.FTZ R30, R3.reuse, R74 ;  /* 0x0000004a031e7220 */ /* 0x040fe20000410000 */
[----:B------:R-:W-:Y:S01]  /*17b40*/  FMUL.FTZ R31, R3, R75 ;  /* 0x0000004b031f7220 */ /* 0x000fe20000410000 */
[C---:B------:R-:W-:Y:S01]  /*17b50*/  FMUL.FTZ R60, R101.reuse, R60 ;  /* 0x0000003c653c7220 */ /* 0x040fe20000410000 */
[----:B------:R-:W-:Y:S06]  /*17b60*/  LDSM.16.MT88.4 R72, [R135+0x8800] ;  /* 0x008800008748783b */ /* 0x000fec0000004200 */
[----:B------:R-:W-:Y:S01]  /*17b70*/  MUFU.EX2 R178, R178 ;  /* 0x000000b200b27308 */ /* 0x000fe20000000800 */
[----:B------:R-:W-:Y:S01]  /*17b80*/  FMUL.FTZ R61, R101, R61 ;  /* 0x0000003d653d7220 */ /* 0x000fe20000410000 */
[C---:B------:R-:W-:Y:S01]  /*17b90*/  FMUL.FTZ R62, R3.reuse, R62 ;  /* 0x0000003e033e7220 */ /* 0x040fe20000410000 */
[----:B------:R-:W-:Y:S01]  /*17ba0*/  FMUL.FTZ R63, R3, R63 ;  /* 0x0000003f033f7220 */ /* 0x000fe20000410000 */
[C---:B----4-:R-:W-:Y:S03]  /*17bb0*/  HMMA.16816.F32.BF16 R28, R108.reuse, R76, R28 ;  /* 0x0000004c6c1c723c */ /* 0x050fe6000004181c */
[C---:B------:R-:W-:Y:S01]  /*17bc0*/  FMUL.FTZ R64, R101.reuse, R64 ;  /* 0x0000004065407220 */ /* 0x040fe20000410000 */
[----:B------:R-:W-:Y:S01]  /*17bd0*/  FMUL.FTZ R65, R101, R65 ;  /* 0x0000004165417220 */ /* 0x000fe20000410000 */
[C---:B------:R-:W-:Y:S01]  /*17be0*/  FMUL.FTZ R66, R3.reuse, R66 ;  /* 0x0000004203427220 */ /* 0x040fe20000410000 */
[----:B------:R-:W-:Y:S01]  /*17bf0*/  FMUL.FTZ R67, R3, R67 ;  /* 0x0000004303437220 */ /* 0x000fe20000410000 */
[-C--:B------:R-:W-:Y:S01]  /*17c00*/  FFMA.FTZ R80, R119, R105.reuse, -R192 ;  /* 0x0000006977507223 */ /* 0x080fe200000108c0 */
[C---:B------:R-:W-:Y:S01]  /*17c10*/  HMMA.16816.F32.BF16 R32, R108.reuse, R78, R32 ;  /* 0x0000004e6c20723c */ /* 0x040fe20000041820 */
[----:B------:R-:W-:Y:S02]  /*17c20*/  LDSM.16.MT88.4 R76, [R134+0x9000] ;  /* 0x00900000864c783b */ /* 0x000fe40000004200 */
[-CC-:B------:R-:W-:Y:S01]  /*17c30*/  FFMA.FTZ R119, R117, R105.reuse, -R186.reuse ;  /* 0x0000006975777223 */ /* 0x180fe200000108ba */
[-CC-:B------:R-:W-:Y:S01]  /*17c40*/  FFMA.FTZ R82, R120, R105.reuse, -R186.reuse ;  /* 0x0000006978527223 */ /* 0x180fe200000108ba */
[-C--:B------:R-:W-:Y:S01]  /*17c50*/  FFMA.FTZ R81, R106, R105.reuse, -R186 ;  /* 0x000000696a517223 */ /* 0x080fe200000108ba */
[----:B------:R-:W-:Y:S01]  /*17c60*/  MUFU.EX2 R120, R174 ;  /* 0x000000ae00787308 */ /* 0x000fe20000000800 */
[----:B------:R-:W-:Y:S01]  /*17c70*/  FFMA.FTZ R118, R3, R168, R118 ;  /* 0x000000a803767223 */ /* 0x000fe20000010076 */
[C---:B-1----:R-:W-:Y:S08]  /*17c80*/  HMMA.16816.F32.BF16 R36, R108.reuse, R68, R36 ;  /* 0x000000446c24723c */ /* 0x042ff00000041824 */
        /* <DEDUP_REMOVED lines=17> */
[-CC-:B------:R-:W-:Y:S01]  /*17da0*/  FFMA.FTZ R111, R177, R105.reuse, -R192.reuse ;  /* 0x00000069b16f7223 */ /* 0x180fe200000108c0 */
[-C--:B------:R-:W-:Y:S01]  /*17db0*/  FFMA.FTZ R110, R187, R105.reuse, -R192 ;  /* 0x00000069bb6e7223 */ /* 0x080fe200000108c0 */
[-CC-:B------:R-:W-:Y:S01]  /*17dc0*/  FFMA.FTZ R109, R175, R105.reuse, -R186.reuse ;  /* 0x00000069af6d7223 */ /* 0x180fe200000108ba */
[-C--:B------:R-:W-:Y:S01]  /*17dd0*/  FFMA.FTZ R108, R181, R105.reuse, -R186 ;  /* 0x00000069b56c7223 */ /* 0x080fe200000108ba */
[----:B------:R-:W1:Y:S01]  /*17de0*/  MUFU.EX2 R177, R189 ;  /* 0x000000bd00b17308 */ /* 0x000e620000000800 */
[----:B------:R-:W-:Y:S09]  /*17df0*/  FFMA.FTZ R192, R122, R105, -R192 ;  /* 0x000000697ac07223 */ /* 0x000ff200000108c0 */
[----:B------:R-:W-:Y:S10]  /*17e00*/  MUFU.EX2 R111, R111 ;  /* 0x0000006f006f7308 */ /* 0x000ff40000000800 */
[----:B------:R-:W2:Y:S10]  /*17e10*/  MUFU.EX2 R110, R110 ;  /* 0x0000006e006e7308 */ /* 0x000eb40000000800 */
[----:B------:R-:W3:Y:S01]  /*17e20*/  MUFU.EX2 R175, R183 ;  /* 0x000000b700af7308 */ /* 0x000ee20000000800 */
[----:B-1----:R-:W-:Y:S09]  /*17e30*/  F2FP.BF16.F32.PACK_AB R68, R177, R188 ;  /* 0x000000bcb144723e */ /* 0x002ff200000010ff */
[----:B------:R-:W-:Y:S10]  /*17e40*/  MUFU.EX2 R109, R109 ;  /* 0x0000006d006d7308 */ /* 0x000ff40000000800 */
[----:B------:R-:W1:Y:S01]  /*17e50*/  MUFU.EX2 R108, R108 ;  /* 0x0000006c006c7308 */ /* 0x000e620000000800 */
[----:B--2---:R-:W-:Y:S09]  /*17e60*/  F2FP.BF16.F32.PACK_AB R70, R110, R111 ;  /* 0x0000006f6e46723e */ /* 0x004ff200000010ff */
[----:B------:R-:W2:Y:S01]  /*17e70*/  MUFU.EX2 R192, R192 ;  /* 0x000000c000c07308 */ /* 0x000ea20000000800 */
[----:B---3--:R-:W-:Y:S02]  /*17e80*/  F2FP.BF16.F32.PACK_AB R69, R175, R184 ;  /* 0x000000b8af45723e */ /* 0x008fe400000010ff */
[----:B-1----:R-:W-:Y:S02]  /*17e90*/  F2FP.BF16.F32.PACK_AB R71, R108, R109 ;  /* 0x0000006d6c47723e */ /* 0x002fe400000010ff */
[----:B--2---:R-:W-:Y:S05]  /*17ea0*/  F2FP.BF16.F32.PACK_AB R106, R192, R117 ;  /* 0x00000075c06a723e */ /* 0x004fea00000010ff */
        /* <DEDUP_REMOVED lines=25> */
[--C-:B------:R-:W-:Y:S01]  /*18040*/  FFMA.FTZ R123, R176, R105, -R186.reuse ;  /* 0x00000069b07b7223 */ /* 0x100fe200000108ba */
[----:B------:R-:W-:Y:S01]  /*18050*/  F2FP.BF16.F32.PACK_AB R70, R180, R173 ;  /* 0x000000adb446723e */ /* 0x000fe200000010ff */
[----:B------:R-:W-:Y:S01]  /*18060*/  FFMA.FTZ R186, R104, R105, -R186 ;  /* 0x0000006968ba7223 */ /* 0x000fe200000108ba */
[----:B------:R2:W-:Y:S01]  /*18070*/  MUFU.EX2 R176, R68 ;  /* 0x0000004400b07308 */ /* 0x0005e20000000800 */
[----:B------:R-:W-:Y:S02]  /*18080*/  F2FP.BF16.F32.PACK_AB R69, R178, R143 ;  /* 0x0000008fb245723e */ /* 0x000fe400000010ff */
[----:B------:R-:W-:Y:S07]  /*18090*/  F2FP.BF16.F32.PACK_AB R104, R120, R3 ;  /* 0x000000037868723e */ /* 0x000fee00000010ff */
[----:B------:R-:W3:Y:S10]  /*180a0*/  MUFU.EX2 R123, R123 ;  /* 0x0000007b007b7308 */ /* 0x000ef40000000800 */
[----:B------:R-:W4:Y:S01]  /*180b0*/  MUFU.EX2 R186, R186 ;  /* 0x000000ba00ba7308 */ /* 0x000f220000000800 */
[----:B--2---:R-:W-:Y:S02]  /*180c0*/  F2FP.BF16.F32.PACK_AB R68, R182, R179 ;  /* 0x000000b3b644723e */ /* 0x004fe400000010ff */
[----:B---3--:R-:W-:Y:S07]  /*180d0*/  F2FP.BF16.F32.PACK_AB R71, R123, R176 ;  /* 0x000000b07b47723e */ /* 0x008fee00000010ff */
[C---:B-1----:R-:W-:Y:S08]  /*180e0*/  HMMA.16816.F32.BF16 R4, R68.reuse, R72, R4 ;  /* 0x000000484404723c */ /* 0x042ff00000041804 */
        /* <DEDUP_REMOVED lines=17> */
[C---:B-1----:R-:W-:Y:S03]  /*18200*/  HMMA.16816.F32.BF16 R52, R68.reuse, R72, R52 ;  /* 0x000000484434723c */ /* 0x042fe60000041834 */
[----:B------:R-:W-:Y:S02]  /*18210*/  FADD.FTZ R73, R116, R190 ;  /* 0x000000be74497221 */ /* 0x000fe40000010000 */
[----:B------:R-:W1:Y:S02]  /*18220*/  MUFU.EX2 R116, R82 ;  /* 0x0000005200747308 */ /* 0x000e640000000800 */
[----:B------:R-:W-:Y:S01]  /*18230*/  FADD.FTZ R114, R114, R73 ;  /* 0x0000004972727221 */ /* 0x000fe20000010000 */
[C---:B------:R-:W-:Y:S01]  /*18240*/  HMMA.16816.F32.BF16 R56, R68.reuse, R74, R56 ;  /* 0x0000004a4438723c */ /* 0x040fe20000041838 */
[----:B------:R-:W3:Y:S02]  /*18250*/  LDSM.16.MT88.4 R72, [R133+0x9800] ;  /* 0x009800008548783b */ /* 0x000ee40000004200 */
[----:B------:R-:W-:Y:S01]  /*18260*/  FADD.FTZ R113, R107, R114 ;  /* 0x000000726b717221 */ /* 0x000fe20000010000 */
[----:B----4-:R-:W-:Y:S04]  /*18270*/  F2FP.BF16.F32.PACK_AB R107, R186, R101 ;  /* 0x00000065ba6b723e */ /* 0x010fe800000010ff */
[C---:B--2---:R-:W-:Y:S03]  /*18280*/  HMMA.16816.F32.BF16 R60, R68.reuse, R76, R60 ;  /* 0x0000004c443c723c */ /* 0x044fe6000004183c */
[----:B-1----:R-:W-:Y:S05]  /*18290*/  F2FP.BF16.F32.PACK_AB R105, R116, R119 ;  /* 0x000000777469723e */ /* 0x002fea00000010ff */
[----:B------:R-:W-:Y:S01]  /*182a0*/  HMMA.16816.F32.BF16 R64, R68, R78, R64 ;  /* 0x0000004e4440723c */ /* 0x000fe20000041840 */
[----:B------:R-:W1:Y:S07]  /*182b0*/  LDSM.16.MT88.4 R68, [R132+0x9800] ;  /* 0x009800008444783b */ /* 0x000e6e0000004200 */
[C---:B------:R-:W-:Y:S01]  /*182c0*/  HMMA.16816.F32.BF16 R96, R104.reuse, R92, R4 ;  /* 0x0000005c6860723c */ /* 0x040fe20000041804 */
[----:B------:R-:W2:Y:S07]  /*182d0*/  LDSM.16.MT88.4 R4, [R135+0xb800] ;  /* 0x00b800008704783b */ /* 0x000eae0000004200 */
[C---:B------:R-:W-:Y:S01]  /*182e0*/  HMMA.16816.F32.BF16 R92, R104.reuse, R94, R8 ;  /* 0x0000005e685c723c */ /* 0x040fe20000041808 */
[----:B------:R-:W4:Y:S07]  /*182f0*/  LDSM.16.MT88.4 R8, [R134+0xb800] ;  /* 0x00b800008608783b */ /* 0x000f2e0000004200 */
[C---:B------:R-:W-:Y:S01]  /*18300*/  HMMA.16816.F32.BF16 R88, R104.reuse, R84, R12 ;  /* 0x000000546858723c */ /* 0x040fe2000004180c */
[----:B------:R-:W5:Y:S07]  /*18310*/  LDSM.16.MT88.4 R12, [R133+0xb800] ;  /* 0x00b80000850c783b */ /* 0x000f6e0000004200 */
        /* <DEDUP_REMOVED lines=8> */
[C---:B------:R-:W-:Y:S08]  /*183a0*/  HMMA.16816.F32.BF16 R68, R104.reuse, R70, R32 ;  /* 0x000000466844723c */ /* 0x040ff00000041820 */
[C---:B--2---:R-:W-:Y:S08]  /*183b0*/  HMMA.16816.F32.BF16 R36, R104.reuse, R4, R36 ;  /* 0x000000046824723c */ /* 0x044ff00000041824 */
        /* <DEDUP_REMOVED lines=25> */
[----:B------:R-:W-:Y:S02]  /*18550*/  IMAD.MOV.U32 R3, RZ, RZ, R2 ;  /* 0x000000ffff037224 */ /* 0x000fe400078e0002 */
[----:B------:R-:W-:Y:S01]  /*18560*/  FADD.FTZ R117, R117, R120 ;  /* 0x0000007875757221 */ /* 0x000fe20000010000 */
[----:B------:R-:W-:Y:S01]  /*18570*/  FADD.FTZ R168, R186, R101 ;  /* 0x00000065baa87221 */ /* 0x000fe20000010000 */
[----:B------:R-:W-:Y:S02]  /*18580*/  IMAD.MOV.U32 R101, RZ, RZ, R0 ;  /* 0x000000ffff657224 */ /* 0x000fe400078e0000 */
[----:B------:R-:W-:Y:S01]  /*18590*/  FADD.FTZ R172, R192, R117 ;  /* 0x00000075c0ac7221 */ /* 0x000fe20000010000 */
[----:B------:R-:W-:Y:S09]  /*185a0*/  @P0 BRA `(.L_x_13653) ;  /* 0xffffffc400bc0947 */ /* 0x000ff2000383ffff */
.L_x_13646:
        /* <DEDUP_REMOVED lines=10> */
.L_x_13669:
        /* <DEDUP_REMOVED lines=193> */
.L_x_13656:
[----:B------:R-:W-:Y:S05]  /*19260*/  BSYNC.RECONVERGENT B0 ;  /* 0x0000000000007941 */ /* 0x000fea0003800200 */
.L_x_13655:
        /* <DEDUP_REMOVED lines=25> */
.L_x_13658:
[----:B------:R-:W-:Y:S05]  /*19400*/  BSYNC.RECONVERGENT B0 ;  /* 0x0000000000007941 */ /* 0x000fea0003800200 */
.L_x_13657:
        /* <DEDUP_REMOVED lines=33> */
.L_x_13660:
[----:B------:R-:W-:Y:S05]  /*19620*/  BSYNC.RECONVERGENT B0 ;  /* 0x0000000000007941 */ /* 0x000fea0003800200 */
.L_x_13659:
        /* <DEDUP_REMOVED lines=16> */
.L_x_13662:
[----:B------:R-:W-:Y:S05]  /*19730*/  BSYNC.RECONVERGENT B0 ;  /* 0x0000000000007941 */ /* 0x000fea0003800200 */
.L_x_13661:
        /* <DEDUP_REMOVED lines=16> */
.L_x_13664:
[----:B------:R-:W-:Y:S05]  /*19840*/  BSYNC.RECONVERGENT B0 ;  /* 0x0000000000007941 */ /* 0x000fea0003800200 */
.L_x_13663:
[----:B------:R-:W-:-:S04]  /*19850*/  MOV R147, 0x0 ;  /* 0x0000000000937802 */ /* 0x000fc80000000f00 */
[----:B-12345:R-:W-:Y:S05]  /*19860*/  @P1 RET.REL.NODEC R146 `(_ZN5flash24flash_fwd_splitkv_kernelI23Flash_fwd_kernel_traitsILi128ELi64ELi64ELi4ELb0ELb0EN7cutlass10bfloat16_tE19Flash_kernel_traitsILi128ELi64ELi64ELi4ES3_EELb0ELb1ELb1ELb0ELb0ELb0ELb0ELb1EEEvNS_16Flash_fwd_paramsE) ;  /* 0xfffffe6492e41950 */ /* 0x03efea0003c3ffff */
        /* <DEDUP_REMOVED lines=14> */
[----:B-1----:R-:W-:Y:S05]  /*19950*/  @P0 RET.REL.NODEC R146 `(_ZN5flash24flash_fwd_splitkv_kernelI23Flash_fwd_kernel_traitsILi128ELi64ELi64ELi4ELb0ELb0EN7cutlass10bfloat16_tE19Flash_kernel_traitsILi128ELi64ELi64ELi4ES3_EELb0ELb1ELb1ELb0ELb0ELb0ELb0ELb1EEEvNS_16Flash_fwd_paramsE) ;  /* 0xfffffe6492a80950 */ /* 0x002fea0003c3ffff */
[----:B------:R-:W-:Y:S01]  /*19960*/  MOV R147, 0x0 ;  /* 0x0000000000937802 */ /* 0x000fe20000000f00 */
[----:B------:R1:W-:Y:S03]  /*19970*/  ST.E.128 desc[UR4][R2.64+0x80], R32 ;  /* 0x0000802002007985 */ /* 0x0003e6000c101d04 */
[----:B-1----:R-:W-:Y:S05]  /*19980*/  RET.REL.NODEC R146 `(_ZN5flash24flash_fwd_splitkv_kernelI23Flash_fwd_kernel_traitsILi128ELi64ELi64ELi4ELb0ELb0EN7cutlass10bfloat16_tE19Flash_kernel_traitsILi128ELi64ELi64ELi4ES3_EELb0ELb1ELb1ELb0ELb0ELb0ELb0ELb1EEEvNS_16Flash_fwd_paramsE) ;  /* 0xfffffe64929c7950 */ /* 0x002fea0003c3ffff */
.L_x_13654:
[----:B------:R-:W-:Y:S01]  /*19990*/  MOV R5, 0x2 ;  /* 0x0000000200057802 */ /* 0x000fe20000000f00 */
[----:B------:R-:W-:Y:S01]  /*199a0*/  IMAD.MOV.U32 R4, RZ, RZ, 0x1f ;  /* 0x0000001fff047424 */ /* 0x000fe200078e00ff */
[----:B------:R-:W-:-:S07]  /*199b0*/  MOV R6, 0xffffffff ;  /* 0xffffffff00067802 */ /* 0x000fce0000000f00 */
[----:B-1---5:R-:W-:Y:S05]  /*199c0*/  WARPSYNC.COLLECTIVE R6, `(.L_x_13665) ;  /* 0x0000000006087348 */ /* 0x022fea0003c00000 */
[----:B------:R2:W3:Y:S02]  /*199d0*/  SHFL.BFLY P0, R10, R172, R5, R4 ;  /* 0x0c000005ac0a7389 */ /* 0x0004e40000000004 */
[----:B-123-5:R-:W-:Y:S05]  /*199e0*/  ENDCOLLECTIVE ;  /* 0x000000000000791b */ /* 0x02efea0003800000 */
.L_x_13665:
[----:B------:R-:W-:Y:S02]  /*199f0*/  IMAD.MOV.U32 R7, RZ, RZ, R10 ;  /* 0x000000ffff077224 */ /* 0x000fe400078e000a */
[----:B------:R-:W-:Y:S02]  /*19a00*/  IMAD.MOV.U32 R5, RZ, RZ, 0x1 ;  /* 0x00000001ff057424 */ /* 0x000fe400078e00ff */
[----:B------:R-:W-:-:S05]  /*19a10*/  FADD.FTZ R8, R7, R172 ;  /* 0x000000ac07087221 */ /* 0x000fca0000010000 */
[----:B------:R-:W-:-:S07]  /*19a20*/  MOV R172, R8 ;  /* 0x0000000800ac7202 */ /* 0x000fce0000000f00 */
[----:B------:R-:W-:Y:S05]  /*19a30*/  WARPSYNC.COLLECTIVE R6, `(.L_x_13666) ;  /* 0x0000000006087348 */ /* 0x000fea0003c00000 */
[----:B------:R1:W2:Y:S02]  /*19a40*/  SHFL.BFLY P0, R10, R172, R5, R4 ;  /* 0x0c000005ac0a7389 */ /* 0x0002a40000000004 */
[----:B-12---:R-:W-:Y:S05]  /*19a50*/  ENDCOLLECTIVE ;  /* 0x000000000000791b */ /* 0x006fea0003800000 */
.L_x_13666:
[----:B------:R-:W-:Y:S01]  /*19a60*/  MOV R172, R168 ;  /* 0x000000a800ac7202 */ /* 0x000fe20000000f00 */
[----:B------:R-:W-:Y:S01]  /*19a70*/  IMAD.MOV.U32 R5, RZ, RZ, 0x2 ;  /* 0x00000002ff057424 */ /* 0x000fe200078e00ff */
[----:B------:R-:W-:-:S07]  /*19a80*/  MOV R9, R10 ;  /* 0x0000000a00097202 */ /* 0x000fce0000000f00 */
[----:B------:R-:W-:Y:S05]  /*19a90*/  WARPSYNC.COLLECTIVE R6, `(.L_x_13667) ;  /* 0x0000000006087348 */ /* 0x000fea0003c00000 */
[----:B------:R1:W2:Y:S02]  /*19aa0*/  SHFL.BFLY P0, R10, R172, R5, R4 ;  /* 0x0c000005ac0a7389 */ /* 0x0002a40000000004 */
[----:B-12---:R-:W-:Y:S05]  /*19ab0*/  ENDCOLLECTIVE ;  /* 0x000000000000791b */ /* 0x006fea0003800000 */
.L_x_13667:
[----:B------:R-:W-:Y:S01]  /*19ac0*/  FADD.FTZ R9, R8, R9 ;  /* 0x0000000908097221 */ /* 0x000fe20000010000 */
[----:B------:R-:W-:Y:S01]  /*19ad0*/  FADD.FTZ R7, R10, R168 ;  /* 0x000000a80a077221 */ /* 0x000fe20000010000 */
[----:B------:R-:W-:-:S04]  /*19ae0*/  MOV R5, 0x1 ;  /* 0x0000000100057802 */ /* 0x000fc80000000f00 */
[----:B------:R-:W-:-:S07]  /*19af0*/  MOV R172, R7 ;  /* 0x0000000700ac7202 */ /* 0x000fce0000000f00 */
[----:B------:R-:W-:Y:S05]  /*19b00*/  WARPSYNC.COLLECTIVE R6, `(.L_x_13668) ;  /* 0x0000000006087348 */ /* 0x000fea0003c00000 */
[----:B------:R1:W2:Y:S02]  /*19b10*/  SHFL.BFLY P0, R10, R172, R5, R4 ;  /* 0x0c000005ac0a7389 */ /* 0x0002a40000000004 */
[----:B-12---:R-:W-:Y:S05]  /*19b20*/  ENDCOLLECTIVE ;  /* 0x000000000000791b */ /* 0x006fea0003800000 */
.L_x_13668:
[----:B------:R-:W-:Y:S05]  /*19b30*/  BRA `(.L_x_13669) ;  /* 0xffffffe800c47947 */ /* 0x000fea000383ffff */
.L_x_13670:
        /* <DEDUP_REMOVED lines=12> */
.L_x_14970:


//--------------------- .text._ZN5flash24flash_fwd_splitkv_kernelI23Flash_fwd_kernel_traitsILi128ELi64ELi64ELi4ELb0ELb0EN7cutlass10bfloat16_tE19Flash_kernel_traitsILi128ELi64ELi64ELi4ES3_EELb0ELb1ELb1ELb0ELb0ELb1ELb0ELb1EEEvNS_16Flash_fwd_paramsE --------------------------
	.section	.text._ZN5flash24flash_fwd_splitkv_kernelI23Flash_fwd_kernel_traitsILi128ELi64ELi64ELi4ELb0ELb0EN7cutlass10bfloat16_tE19Flash_kernel_traitsILi128ELi64ELi64ELi4ES3_EELb0ELb1ELb1ELb0ELb0ELb1ELb0ELb1EEEvNS_16Flash_fwd_paramsE,"ax",@progbits
	.align	128
        .global         _ZN5flash24flash_fwd_splitkv_kernelI23Flash_fwd_kernel_traitsILi128ELi64ELi64ELi4ELb0ELb0EN7cutlass10bfloat16_tE19Flash_kernel_traitsILi128ELi64ELi64ELi4ES3_EELb0ELb1ELb1ELb0ELb0ELb1ELb0ELb1EEEvNS_16Flash_fwd_paramsE
        .type           _ZN5flash24flash_fwd_splitkv_kernelI23Flash_fwd_kernel_traitsILi128ELi64ELi64ELi4ELb0ELb0EN7cutlass10bfloat16_tE19Flash_kernel_traitsILi128ELi64ELi64ELi4ES3_EELb0ELb1ELb1ELb0ELb0ELb1ELb0ELb1EEEvNS_16Flash_fwd_paramsE,@function
        .size           _ZN5flash24flash_fwd_splitkv_kernelI23Flash_fwd_kernel_traitsILi128ELi64ELi64ELi4ELb0ELb0EN7cutlass10bfloat16_tE19Flash_kernel_traitsILi128ELi64ELi64ELi4ES3_EELb0ELb1ELb1ELb0ELb0ELb1ELb0ELb1EEEvNS_16Flash_fwd_paramsE,(.L_x_14971 - _ZN5flash24flash_fwd_splitkv_kernelI23Flash_fwd_kernel_traitsILi128ELi64ELi64ELi4ELb0ELb0EN7cutlass10bfloat16_tE19Flash_kernel_traitsILi128ELi64ELi64ELi4ES3_EELb0ELb1ELb1ELb0ELb0ELb1ELb0ELb1EEEvNS_16Flash_fwd_paramsE)
        .other          _ZN5flash24flash_fwd_splitkv_kernelI23Flash_fwd_kernel_traitsILi128ELi64ELi64ELi4ELb0ELb0EN7cutlass10bfloat16_tE19Flash_kernel_traitsILi128ELi64ELi64ELi4ES3_EELb0ELb1ELb1ELb0ELb0ELb1ELb0ELb1EEEvNS_16Flash_fwd_paramsE,@"STO_CUDA_ENTRY STV_DEFAULT"
_ZN5flash24flash_fwd_splitkv_kernelI23Flash_fwd_kernel_traitsILi128ELi64ELi64ELi4ELb0ELb0EN7cutlass10bfloat16_tE19Flash_kernel_traitsILi128ELi64ELi64ELi4ES3_EELb0ELb1ELb1ELb0ELb0ELb1ELb0ELb1EEEvNS_16Flash_fwd_paramsE:
.text._ZN5flash24flash_fwd_splitkv_kernelI23Flash_fwd_kernel_traitsILi128ELi64ELi64ELi4ELb0ELb0EN7cutlass10bfloat16_tE19Flash_kernel_traitsILi128ELi64ELi64ELi4ES3_EELb0ELb1ELb1ELb0ELb0ELb1ELb0ELb1EEEvNS_16Flash_fwd_paramsE:
[----:B------:R-:W-:Y:S01]  /*0000*/  LDC R1, c[0x0][0x37c] ;  /* 0x0000df00ff017b82 */ /* 0x000fe20000000800 */
[----:B------:R-:W1:Y:S07]  /*0010*/  S2R R3, SR_CTAID.X ;  /* 0x0000000000037919 */ /* 0x000e6e0000002500 */
[----:B------:R-:W2:Y:S01]  /*0020*/  LDC.64 R102, c[0x0][0x348] ;  /* 0x0000d200ff667b82 */ /* 0x000ea20000000a00 */
[----:B------:R-:W-:Y:S01]  /*0030*/  BSSY.RECONVERGENT B4, `(.L_x_13671) ;  /* 0x0000005000047945 */ /* 0x000fe20003800200 */
[----:B------:R-:W-:Y:S01]  /*0040*/  MOV R146, 0x80 ;  /* 0x0000008000927802 */ /* 0x000fe20000000f00 */
[----:B------:R-:W3:Y:S01]  /*0050*/  S2R R149, SR_CTAID.Y ;  /* 0x0000000000957919 */ /* 0x000ee20000002600 */
[----:B------:R-:W4:Y:S05]  /*0060*/  S2R R148, SR_CTAID.Z ;  /* 0x0000000000947919 */ /* 0x000f2a0000002700 */
[----:B-1234-:R-:W-:Y:S05]  /*0070*/  CALL.REL.NOINC `($_ZN5flash24flash_fwd_splitkv_kernelI23Flash_fwd_kernel_traitsILi128ELi64ELi64ELi4ELb0ELb0EN7cutlass10bfloat16_tE19Flash_kernel_traitsILi128ELi64ELi64ELi4ES3_EELb0ELb1ELb1ELb0ELb0ELb1ELb0ELb1EEEvNS_16Flash_fwd_paramsE$_ZN5flash30compute_attn_1rowblock_splitkvI23Flash_fwd_kernel_traitsILi128ELi64ELi64ELi4ELb0ELb0EN7cutlass10bfloat16_tE19Flash_kernel_traitsILi128ELi64ELi64ELi4ES3_EELb0ELb1ELb1ELb0ELb0ELb1ELb0ELb1ENS_16Flash_fwd_paramsEEEvRKT8_iiiii) ;  /* 0x0000000000087944 */ /* 0x01efea0003c00000 */
[----:B------:R-:W-:Y:S05]  /*0080*/  BSYNC.RECONVERGENT B4 ;  /* 0x0000000000047941 */ /* 0x000fea0003800200 */
.L_x_13671:
[----:B------:R-:W-:Y:S05]  /*0090*/  EXIT ;  /* 0x000000000000794d */ /* 0x000fea0003800000 */
        .type           $_ZN5flash24flash_fwd_splitkv_kernelI23Flash_fwd_kernel_traitsILi128ELi64ELi64ELi4ELb0ELb0EN7cutlass10bfloat16_tE19Flash_kernel_traitsILi128ELi64ELi64ELi4ES3_EELb0ELb1ELb1ELb0ELb0ELb1ELb0ELb1EEEvNS_16Flash_fwd_paramsE$_ZN5flash30compute_attn_1rowblock_splitkvI23Flash_fwd_kernel_traitsILi128ELi64ELi64ELi4ELb0ELb0EN7cutlass10bfloat16_tE19Flash_kernel_traitsILi128ELi64ELi64ELi4ES3_EELb0ELb1ELb1ELb0ELb0ELb1ELb0ELb1ENS_16Flash_fwd_paramsEEEvRKT8_iiiii,@function
        .size           $_ZN5flash24flash_fwd_splitkv_kernelI23Flash_fwd_kernel_traitsILi128ELi64ELi64ELi4ELb0ELb0EN7cutlass10bfloat16_tE19Flash_kernel_traitsILi128ELi64ELi64ELi4ES3_EELb0ELb1ELb1ELb0ELb0ELb1ELb0ELb1EEEvNS_16Flash_fwd_paramsE$_ZN5flash30compute_attn_1rowblock_splitkvI23Flash_fwd_kernel_traitsILi128ELi64ELi64ELi4ELb0ELb0EN7cutlass10bfloat16_tE19Flash_kernel_traitsILi128ELi64ELi64ELi4ES3_EELb0ELb1ELb1ELb0ELb0ELb1ELb0ELb1ENS_16Flash_fwd_paramsEEEvRKT8_iiiii,(.L_x_14971 - $_ZN5flash24flash_fwd_splitkv_kernelI23Flash_fwd_kernel_traitsILi128ELi64ELi64ELi4ELb0ELb0EN7cutlass10bfloat16_tE19Flash_kernel_traitsILi128ELi64ELi64ELi4ES3_EELb0ELb1ELb1ELb0ELb0ELb1ELb0ELb1EEEvNS_16Flash_fwd_paramsE$_ZN5flash30compute_attn_1rowblock_splitkvI23Flash_fwd_kernel_traitsILi128ELi64ELi64ELi4ELb0ELb0EN7cutlass10bfloat16_tE19Flash_kernel_traitsILi128ELi64ELi64ELi4ES3_EELb0ELb1ELb1ELb0ELb0ELb1ELb0ELb1ENS_16Flash_fwd_paramsEEEvRKT8_iiiii)
$_ZN5flash24flash_fwd_splitkv_kernelI23Flash_fwd_kernel_traitsILi128ELi64ELi64ELi4ELb0ELb0EN7cutlass10bfloat16_tE19Flash_kernel_traitsILi128ELi64ELi64ELi4ES3_EELb0ELb1ELb1ELb0ELb0ELb1ELb0ELb1EEEvNS_16Flash_fwd_paramsE$_ZN5flash30compute_attn_1rowblock_splitkvI23Flash_fwd_kernel_traitsILi128ELi64ELi64ELi4ELb0ELb0EN7cutlass10bfloat16_tE19Flash_kernel_traitsILi128ELi64ELi64ELi4ES3_EELb0ELb1ELb1ELb0ELb0ELb1ELb0ELb1ENS_16Flash_fwd_paramsEEEvRKT8_iiiii:
        /* <DEDUP_REMOVED lines=39> */
.L_x_13673:
[----:B------:R-:W-:Y:S05]  /*0310*/  BSYNC.RECONVERGENT B0 ;  /* 0x0000000000007941 */ /* 0x000fea0003800200 */
.L_x_13672:
[----:B------:R-:W-:Y:S04]  /*0320*/  BSSY.RECONVERGENT B0, `(.L_x_13674) ;  /* 0x0000007000007945 */ /* 0x000fe80003800200 */
[----:B------:R-:W-:Y:S05]  /*0330*/  @!P3 BRA `(.L_x_13675) ;  /* 0x000000000014b947 */ /* 0x000fea0003800000 */
[----:B-----5:R-:W2:Y:S02]  /*0340*/  LD.E.U8 R4, desc[UR4][R102.64+0x1b2] ;  /* 0x0001b20466047980 */ /* 0x020ea4000c101100 */
[----:B--2---:R-:W-:-:S13]  /*0350*/  ISETP.NE.AND P1, PT, R4, RZ, PT ;  /* 0x000000ff0400720c */ /* 0x004fda0003f25270 */
[----:B------:R-:W2:Y:S02]  /*0360*/  @P1 LD.E R7, desc[UR4][R14.64+0x4] ;  /* 0x000004040e071980 */ /* 0x000ea4000c101900 */
[----:B--2---:R-:W-:-:S06]  /*0370*/  @P1 IADD3 R4, PT, PT, R7, -R12, RZ ;  /* 0x8000000c07041210 */ /* 0x004fcc0007ffe0ff */
[----:B------:R2:W5:Y:S02]  /*0380*/  @!P1 LD.E R4, desc[UR4][R14.64] ;  /* 0x000000040e049980 */ /* 0x000564000c101900 */
.L_x_13675:
[----:B------:R-:W-:Y:S05]  /*0390*/  BSYNC.RECONVERGENT B0 ;  /* 0x0000000000007941 */ /* 0x000fea0003800200 */
.L_x_13674:
        /* <DEDUP_REMOVED lines=9> */
.L_x_13677:
[----:B------:R-:W3:Y:S01]  /*0430*/  LD.E.64 R4, desc[UR4][R102.64+0x108] ;  /* 0x0001080466047980 */ /* 0x000ee2000c101b00 */
[----:B------:R-:W-:Y:S01]  /*0440*/  BSSY.RECONVERGENT B0, `(.L_x_13679) ;  /* 0x0000006000007945 */ /* 0x000fe20003800200 */
[----:B------:R-:W-:Y:S01]  /*0450*/  IMAD.MOV.U32 R56, RZ, RZ, RZ ;  /* 0x000000ffff387224 */ /* 0x000fe200078e00ff */
[----:B---3--:R-:W-:-:S04]  /*0460*/  ISETP.NE.U32.AND P0, PT, R4, RZ, PT ;  /* 0x000000ff0400720c */ /* 0x008fc80003f05070 */
[----:B------:R-:W-:-:S13]  /*0470*/  ISETP.NE.AND.EX P0, PT, R5, RZ, PT, P0 ;  /* 0x000000ff0500720c */ /* 0x000fda0003f05300 */
[----:B------:R-:W-:Y:S05]  /*0480*/  @!P0 BRA `(.L_x_13680) ;  /* 0x0000000000048947 */ /* 0x000fea0003800000 */
[----:B------:R3:W5:Y:S02]  /*0490*/  LD.E R56, desc[UR4][R102.64+0xbc] ;  /* 0x0000bc0466387980 */ /* 0x000764000c101900 */
.L_x_13680:
[----:B------:R-:W-:Y:S05]  /*04a0*/  BSYNC.RECONVERGENT B0 ;  /* 0x0000000000007941 */ /* 0x000fea0003800200 */
.L_x_13679:
[----:B-----5:R-:W-:Y:S02]  /*04b0*/  IADD3 R56, PT, PT, R67, R56, RZ ;  /* 0x0000003843387210 */ /* 0x020fe40007ffe0ff */
.L_x_13678:
[----:B------:R-:W-:Y:S05]  /*04c0*/  BSYNC.RECONVERGENT B1 ;  /* 0x0000000000017941 */ /* 0x000fea0003800200 */
.L_x_13676:
[----:B------:R-:W-:Y:S01]  /*04d0*/  IMAD.SHL.U32 R150, R3, 0x40, RZ ;  /* 0x0000004003967824 */ /* 0x000fe200078e00ff */
[----:B------:R-:W-:Y:S01]  /*04e0*/  MOV R4, R146 ;  /* 0x0000009200047202 */ /* 0x000fe20000000f00 */
[----:B------:R-:W-:-:S03]  /*04f0*/  IMAD.MOV.U32 R5, RZ, RZ, 0x0 ;  /* 0x00000000ff057424 */ /* 0x000fc600078e00ff */
[----:B------:R-:W-:-:S13]  /*0500*/  ISETP.GT.AND P0, PT, R155, R150, PT ;  /* 0x000000969b00720c */ /* 0x000fda0003f04270 */
[----:B-123--:R-:W-:Y:S05]  /*0510*/  @!P0 RET.REL.NODEC R4 `(_ZN5flash24flash_fwd_splitkv_kernelI23Flash_fwd_kernel_traitsILi128ELi64ELi64ELi4ELb0ELb0EN7cutlass10bfloat16_tE19Flash_kernel_traitsILi128ELi64ELi64ELi4ES3_EELb0ELb1ELb1ELb0ELb0ELb1ELb0ELb1EEEvNS_16Flash_fwd_paramsE) ;  /* 0xfffffff804b88950 */ /* 0x00efea0003c3ffff */
        /* <DEDUP_REMOVED lines=74> */
.L_x_13683:
[----:B------:R-:W-:Y:S05]  /*09c0*/  BSYNC.RECONVERGENT B0 ;  /* 0x0000000000007941 */ /* 0x000fea0003800200 */
.L_x_13682:
        /* <DEDUP_REMOVED lines=17> */
.L_x_13685:
[----:B------:R-:W-:Y:S05]  /*0ae0*/  BSYNC.RECONVERGENT B0 ;  /* 0x0000000000007941 */ /* 0x000fea0003800200 */
.L_x_13684:
        /* <DEDUP_REMOVED lines=20> */
.L_x_13687:
[----:B------:R-:W-:Y:S05]  /*0c30*/  BSYNC.RECONVERGENT B0 ;  /* 0x0000000000007941 */ /* 0x000fea0003800200 */
.L_x_13686:
        /* <DEDUP_REMOVED lines=25> */
.L_x_13689:
[----:B------:R-:W-:Y:S05]  /*0dd0*/  BSYNC.RECONVERGENT B0 ;  /* 0x0000000000007941 */ /* 0x000fea0003800200 */
.L_x_13688:
[----:B------:R-:W-:Y:S01]  /*0de0*/  MOV R147, 0x0 ;  /* 0x0000000000937802 */ /* 0x000fe20000000f00 */
[----:B------:R-:W-:Y:S04]  /*0df0*/  @!P5 ST.E desc[UR4][R12.64], R4 ;  /* 0x000000040c00d985 */ /* 0x000fe8000c101904 */
[----:B------:R-:W-:Y:S04]  /*0e00*/  @!P4 ST.E desc[UR4][R12.64+0x40], R3 ;  /* 0x000040030c00c985 */ /* 0x000fe8000c101904 */
[----:B------:R1:W-:Y:S02]  /*0e10*/  @!P3 ST.E desc[UR4][R12.64+0x80], R2 ;  /* 0x000080020c00b985 */ /* 0x0003e4000c101904 */
[----:B-12---:R-:W-:Y:S05]  /*0e20*/  @P6 RET.REL.NODEC R146 `(_ZN5flash24flash_fwd_splitkv_kernelI23Flash_fwd_kernel_traitsILi128ELi64ELi64ELi4ELb0ELb0EN7cutlass10bfloat16_tE19Flash_kernel_traitsILi128ELi64ELi64ELi4ES3_EELb0ELb1ELb1ELb0ELb0ELb1ELb0ELb1EEEvNS_16Flash_fwd_paramsE) ;  /* 0xfffffff092746950 */ /* 0x006fea0003c3ffff */
[----:B------:R-:W-:Y:S02]  /*0e30*/  MOV R3, 0x7f800000 ;  /* 0x7f80000000037802 */ /* 0x000fe40000000f00 */
[----:B------:R-:W-:-:S03]  /*0e40*/  MOV R147, 0x0 ;  /* 0x0000000000937802 */ /* 0x000fc60000000f00 */
[----:B------:R1:W-:Y:S02]  /*0e50*/  ST.E desc[UR4][R12.64+0xc0], R3 ;  /* 0x0000c0030c007985 */ /* 0x0003e4000c101904 */
[----:B-1----:R-:W-:Y:S05]  /*0e60*/  RET.REL.NODEC R146 `(_ZN5flash24flash_fwd_splitkv_kernelI23Flash_fwd_kernel_traitsILi128ELi64ELi64ELi4ELb0ELb0EN7cutlass10bfloat16_tE19Flash_kernel_traitsILi128ELi64ELi64ELi4ES3_EELb0ELb1ELb1ELb0ELb0ELb1ELb0ELb1EEEvNS_16Flash_fwd_paramsE) ;  /* 0xfffffff092647950 */ /* 0x002fea0003c3ffff */
.L_x_13681:
        /* <DEDUP_REMOVED lines=102> */
.L_x_13691:
        /* <DEDUP_REMOVED lines=77> */
.L_x_13692:
[----:B------:R-:W-:Y:S05]  /*19a0*/  BSYNC.RECONVERGENT B0 ;  /* 0x0000000000007941 */ /* 0x000fea0003800200 */
.L_x_13690:
        /* <DEDUP_REMOVED lines=198> */
.L_x_13746:
        /* <DEDUP_REMOVED lines=20> */
.L_x_13695:
[----:B------:R-:W-:Y:S05]  /*2750*/  BSYNC.RECONVERGENT B0 ;  /* 0x0000000000007941 */ /* 0x000fea0003800200 */
.L_x_13694:
        /* <DEDUP_REMOVED lines=12> */
.L_x_13697:
[----:B------:R-:W-:Y:S05]  /*2820*/  BSYNC.RECONVERGENT B0 ;  /* 0x0000000000007941 */ /* 0x000fea0003800200 */
.L_x_13696:
        /* <DEDUP_REMOVED lines=12> */
.L_x_13699:
[----:B------:R-:W-:Y:S05]  /*28f0*/  BSYNC.RECONVERGENT B0 ;  /* 0x0000000000007941 */ /* 0x000fea0003800200 */
.L_x_13698:
        /* <DEDUP_REMOVED lines=15> */
.L_x_13701:
[----:B------:R-:W-:Y:S05]  /*29f0*/  BSYNC.RECONVERGENT B0 ;  /* 0x0000000000007941 */ /* 0x000fea0003800200 */
.L_x_13700:
        /* <DEDUP_REMOVED lines=26> */
.L_x_13705:
[----:B------:R-:W-:Y:S05]  /*2ba0*/  BSYNC.RECONVERGENT B0 ;  /* 0x0000000000007941 */ /* 0x000fea0003800200 */
.L_x_13704:
        /* <DEDUP_REMOVED lines=12> */
.L_x_13707:
[----:B------:R-:W-:Y:S05]  /*2c70*/  BSYNC.RECONVERGENT B0 ;  /* 0x0000000000007941 */ /* 0x000fea0003800200 */
.L_x_13706:
        /* <DEDUP_REMOVED lines=12> */
.L_x_13709:
[----:B------:R-:W-:Y:S05]  /*2d40*/  BSYNC.RECONVERGENT B0 ;  /* 0x0000000000007941 */ /* 0x000fea0003800200 */
.L_x_13708:
        /* <DEDUP_REMOVED lines=17> */
.L_x_13703:
        /* <DEDUP_REMOVED lines=57> */
.L_x_13715:
[----:B------:R-:W-:Y:S05]  /*31f0*/  BSYNC.RECONVERGENT B0 ;  /* 0x0000000000007941 */ /* 0x000fea0003800200 */
.L_x_13714:
        /* <DEDUP_REMOVED lines=47> */
.L_x_13713:
[----:B------:R-:W-:Y:S05]  /*34f0*/  BSYNC.RECONVERGENT B1 ;  /* 0x0000000000017941 */ /* 0x000fea0003800200 */
.L_x_13712:
        /* <DEDUP_REMOVED lines=62> */
.L_x_13719:
[----:B------:R-:W-:Y:S05]  /*38e0*/  BSYNC.RECONVERGENT B0 ;  /* 0x0000000000007941 */ /* 0x000fea0003800200 */
.L_x_13718:
        /* <DEDUP_REMOVED lines=47> */
.L_x_13717:
[----:B------:R-:W-:Y:S05]  /*3be0*/  BSYNC.RECONVERGENT B1 ;  /* 0x0000000000017941 */ /* 0x000fea0003800200 */
.L_x_13716:
        /* <DEDUP_REMOVED lines=60> */
.L_x_13723:
[----:B------:R-:W-:Y:S05]  /*3fb0*/  BSYNC.RECONVERGENT B0 ;  /* 0x0000000000007941 */ /* 0x000fea0003800200 */
.L_x_13722:
        /* <DEDUP_REMOVED lines=47> */
.L_x_13721:
[----:B------:R-:W-:Y:S05]  /*42b0*/  BSYNC.RECONVERGENT B1 ;  /* 0x0000000000017941 */ /* 0x000fea0003800200 */
.L_x_13720:
        /* <DEDUP_REMOVED lines=63> */
.L_x_13727:
[----:B------:R-:W-:Y:S05]  /*46b0*/  BSYNC.RECONVERGENT B0 ;  /* 0x0000000000007941 */ /* 0x000fea0003800200 */
.L_x_13726:
        /* <DEDUP_REMOVED lines=47> */
.L_x_13725:
[----:B------:R-:W-:Y:S05]  /*49b0*/  BSYNC.RECONVERGENT B1 ;  /* 0x0000000000017941 */ /* 0x000fea0003800200 */
.L_x_13724:
[----:B------:R-:W2:Y:S02]  /*49c0*/  LD.E R3, desc[UR4][R102.64+0xd0] ;  /* 0x0000d00466037980 */ /* 0x000ea4000c101900 */
[----:B--2---:R-:W-:Y:S05]  /*49d0*/  IMAD.U32 R3, R3, -0x20, RZ ;  /* 0xffffffe003037824 */ /* 0x004fea00078e00ff */
[C---:B------:R-:W-:Y:S02]  /*49e0*/  LEA R14, P1, R3.reuse, R14, 0x1 ;  /* 0x0000000e030e7211 */ /* 0x040fe400078208ff */
[C---:B------:R-:W-:Y:S02]  /*49f0*/  LEA R50, P0, R3.reuse, R50, 0x1 ;  /* 0x0000003203327211 */ /* 0x040fe400078008ff */
[C---:B------:R-:W-:Y:S02]  /*4a00*/  LEA.HI.X.SX32 R15, R3.reuse, R15, 0x1, P1 ;  /* 0x0000000f030f7211 */ /* 0x040fe400008f0eff */
[----:B------:R-:W-:Y:S01]  /*4a10*/  LEA.HI.X.SX32 R51, R3, R51, 0x1, P0 ;  /* 0x0000003303337211 */ /* 0x000fe200000f0eff */
[----:B------:R-:W-:Y:S05]  /*4a20*/  BRA `(.L_x_13710) ;  /* 0x0000002c00a07947 */ /* 0x000fea0003800000 */
.L_x_13711:
        /* <DEDUP_REMOVED lines=95> */
.L_x_13731:
[----:B------:R-:W-:Y:S05]  /*5020*/  BSYNC.RECONVERGENT B0 ;  /* 0x0000000000007941 */ /* 0x000fea0003800200 */
.L_x_13730:
        /* <DEDUP_REMOVED lines=88> */
.L_x_13729:
[----:B------:R-:W-:Y:S05]  /*55b0*/  BSYNC.RECONVERGENT B1 ;  /* 0x0000000000017941 */ /* 0x000fea0003800200 */
.L_x_13728:
        /* <DEDUP_REMOVED lines=94> */
.L_x_13735:
[----:B------:R-:W-:Y:S05]  /*5ba0*/  BSYNC.RECONVERGENT B0 ;  /* 0x0000000000007941 */ /* 0x000fea0003800200 */
.L_x_13734:
        /* <DEDUP_REMOVED lines=88> */
.L_x_13733:
[----:B------:R-:W-:Y:S05]  /*6130*/  BSYNC.RECONVERGENT B1 ;  /* 0x0000000000017941 */ /* 0x000fea0003800200 */
.L_x_13732:
        /* <DEDUP_REMOVED lines=95> */
.L_x_13739:
[----:B------:R-:W-:Y:S05]  /*6730*/  BSYNC.RECONVERGENT B0 ;  /* 0x0000000000007941 */ /* 0x000fea0003800200 */
.L_x_13738:
        /* <DEDUP_REMOVED lines=86> */
.L_x_13737:
[----:B------:R-:W-:Y:S05]  /*6ca0*/  BSYNC.RECONVERGENT B1 ;  /* 0x0000000000017941 */ /* 0x000fea0003800200 */
.L_x_13736:
        /* <DEDUP_REMOVED lines=98> */
.L_x_13743:
[----:B------:R-:W-:Y:S05]  /*72d0*/  BSYNC.RECONVERGENT B0 ;  /* 0x0000000000007941 */ /* 0x000fea0003800200 */
.L_x_13742:
        /* <DEDUP_REMOVED lines=86> */
.L_x_13741:
[----:B------:R-:W-:Y:S05]  /*7840*/  BSYNC.RECONVERGENT B1 ;  /* 0x0000000000017941 */ /* 0x000fea0003800200 */
.L_x_13740:
[----:B------:R-:W3:Y:S02]  /*7850*/  LD.E R3, desc[UR4][R102.64+0xd0] ;  /* 0x0000d00466037980 */ /* 0x000ee4000c101900 */
[----:B---3--:R-:W-:Y:S05]  /*7860*/  IMAD.U32 R3, R3, -0x20, RZ ;  /* 0xffffffe003037824 */ /* 0x008fea00078e00ff */
[C---:B------:R-:W-:Y:S02]  /*7870*/  LEA R74, P1, R3.reuse, R74, 0x1 ;  /* 0x0000004a034a7211 */ /* 0x040fe400078208ff */
[C---:B------:R-:W-:Y:S02]  /*7880*/  LEA R72, P0, R3.reuse, R72, 0x1 ;  /* 0x0000004803487211 */ /* 0x040fe400078008ff */
[C---:B------:R-:W-:Y:S02]  /*7890*/  LEA.HI.X.SX32 R75, R3.reuse, R75, 0x1, P1 ;  /* 0x0000004b034b7211 */ /* 0x040fe400008f0eff */
[----:B------:R-:W-:Y:S09]  /*78a0*/  LEA.HI.X.SX32 R73, R3, R73, 0x1, P0 ;  /* 0x0000004903497211 */ /* 0x000ff200000f0eff */
.L_x_13710:
[----:B------:R-:W-:Y:S05]  /*78b0*/  BSYNC.RECONVERGENT B2 ;  /* 0x0000000000027941 */ /* 0x000fea0003800200 */
.L_x_13702:
        /* <DEDUP_REMOVED lines=101> */
.L_x_13745:
[----:B------:R-:W-:Y:S05]  /*7f10*/  BSYNC.RECONVERGENT B0 ;  /* 0x0000000000007941 */ /* 0x000fea0003800200 */
.L_x_13744:
[----:B------:R-:W-:Y:S05]  /*7f20*/  @P2 BRA `(.L_x_13746) ;  /* 0xffffffa400b82947 */ /* 0x000fea000383ffff */
.L_x_13693:
        /* <DEDUP_REMOVED lines=34> */
.L_x_13750:
[----:B------:R-:W-:Y:S05]  /*8150*/  BSYNC.RECONVERGENT B0 ;  /* 0x0000000000007941 */ /* 0x000fea0003800200 */
.L_x_13749:
        /* <DEDUP_REMOVED lines=14> */
.L_x_13752:
[----:B------:R-:W-:Y:S05]  /*8240*/  BSYNC.RECONVERGENT B0 ;  /* 0x0000000000007941 */ /* 0x000fea0003800200 */
.L_x_13751:
        /* <DEDUP_REMOVED lines=16> */
.L_x_13754:
[----:B------:R-:W-:Y:S05]  /*8350*/  BSYNC.RECONVERGENT B0 ;  /* 0x0000000000007941 */ /* 0x000fea0003800200 */
.L_x_13753:
        /* <DEDUP_REMOVED lines=16> */
.L_x_13748:
        /* <DEDUP_REMOVED lines=84> */
.L_x_13762:
[----:B------:R-:W-:Y:S05]  /*89a0*/  BSYNC.RECONVERGENT B0 ;  /* 0x0000000000007941 */ /* 0x000fea0003800200 */
.L_x_13761:
[----:B-----5:R-:W-:Y:S01]  /*89b0*/  IMAD.MOV.U32 R6, RZ, RZ, R10 ;  /* 0x000000ffff067224 */ /* 0x020fe200078e000a */
[----:B------:R-:W-:Y:S01]  /*89c0*/  MOV R4, R8 ;  /* 0x0000000800047202 */ /* 0x000fe20000000f00 */
[----:B------:R-:W-:Y:S01]  /*89d0*/  IMAD.MOV.U32 R7, RZ, RZ, R11 ;  /* 0x000000ffff077224 */ /* 0x000fe200078e000b */
[----:B------:R-:W-:Y:S02]  /*89e0*/  MOV R5, R9 ;  /* 0x0000000900057202 */ /* 0x000fe40000000f00 */
.L_x_13760:
[----:B------:R-:W-:Y:S05]  /*89f0*/  BSYNC.RECONVERGENT B1 ;  /* 0x0000000000017941 */ /* 0x000fea0003800200 */
.L_x_13759:
        /* <DEDUP_REMOVED lines=48> */
.L_x_13764:
[----:B------:R-:W-:Y:S05]  /*8d00*/  BSYNC.RECONVERGENT B0 ;  /* 0x0000000000007941 */ /* 0x000fea0003800200 */
.L_x_13763:
[----:B-----5:R3:W-:Y:S02]  /*8d10*/  STS.128 [R153+0x2000], R8 ;  /* 0x0020000899007388 */ /* 0x0207e40000000c00 */
.L_x_13758:
[----:B------:R-:W-:Y:S05]  /*8d20*/  BSYNC.RECONVERGENT B2 ;  /* 0x0000000000027941 */ /* 0x000fea0003800200 */
.L_x_13757:
        /* <DEDUP_REMOVED lines=60> */
.L_x_13770:
[----:B------:R-:W-:Y:S05]  /*90f0*/  BSYNC.RECONVERGENT B0 ;  /* 0x0000000000007941 */ /* 0x000fea0003800200 */
.L_x_13769:
[----:B-----5:R1:W-:Y:S02]  /*9100*/  STS.128 [R153+0x800], R8 ;  /* 0x0008000899007388 */ /* 0x0203e40000000c00 */
.L_x_13768:
[----:B------:R-:W-:Y:S05]  /*9110*/  BSYNC.RECONVERGENT B1 ;  /* 0x0000000000017941 */ /* 0x000fea0003800200 */
.L_x_13767:
        /* <DEDUP_REMOVED lines=53> */
.L_x_13772:
[----:B------:R-:W-:Y:S05]  /*9470*/  BSYNC.RECONVERGENT B0 ;  /* 0x0000000000007941 */ /* 0x000fea0003800200 */
.L_x_13771:
[----:B-----5:R3:W-:Y:S02]  /*9480*/  STS.128 [R153+0x2800], R8 ;  /* 0x0028000899007388 */ /* 0x0207e40000000c00 */
.L_x_13766:
[----:B------:R-:W-:Y:S05]  /*9490*/  BSYNC.RECONVERGENT B2 ;  /* 0x0000000000027941 */ /* 0x000fea0003800200 */
.L_x_13765:
        /* <DEDUP_REMOVED lines=61> */
.L_x_13778:
[----:B------:R-:W-:Y:S05]  /*9870*/  BSYNC.RECONVERGENT B0 ;  /* 0x0000000000007941 */ /* 0x000fea0003800200 */
.L_x_13777:
[----:B-----5:R1:W-:Y:S02]  /*9880*/  STS.128 [R153+0x1000], R8 ;  /* 0x0010000899007388 */ /* 0x0203e40000000c00 */
.L_x_13776:
[----:B------:R-:W-:Y:S05]  /*9890*/  BSYNC.RECONVERGENT B1 ;  /* 0x0000000000017941 */ /* 0x000fea0003800200 */
.L_x_13775:
        /* <DEDUP_REMOVED lines=53> */
.L_x_13780:
[----:B------:R-:W-:Y:S05]  /*9bf0*/  BSYNC.RECONVERGENT B0 ;  /* 0x0000000000007941 */ /* 0x000fea0003800200 */
.L_x_13779:
[----:B-----5:R1:W-:Y:S02]  /*9c00*/  STS.128 [R153+0x3000], R8 ;  /* 0x0030000899007388 */ /* 0x0203e40000000c00 */
.L_x_13774:
[----:B------:R-:W-:Y:S05]  /*9c10*/  BSYNC.RECONVERGENT B2 ;  /* 0x0000000000027941 */ /* 0x000fea0003800200 */
.L_x_13773:
        /* <DEDUP_REMOVED lines=62> */
.L_x_13784:
[----:B------:R-:W-:Y:S05]  /*a000*/  BSYNC.RECONVERGENT B0 ;  /* 0x0000000000007941 */ /* 0x000fea0003800200 */
.L_x_13783:
[----:B-----5:R3:W-:Y:S02]  /*a010*/  STS.128 [R153+0x1800], R8 ;  /* 0x0018000899007388 */ /* 0x0207e40000000c00 */
.L_x_13782:
[----:B------:R-:W-:Y:S05]  /*a020*/  BSYNC.RECONVERGENT B1 ;  /* 0x0000000000017941 */ /* 0x000fea0003800200 */
.L_x_13781:
        /* <DEDUP_REMOVED lines=56> */
.L_x_13786:
[----:B------:R-:W-:Y:S05]  /*a3b0*/  BSYNC.RECONVERGENT B0 ;  /* 0x0000000000007941 */ /* 0x000fea0003800200 */
.L_x_13785:
[----:B-----5:R3:W-:Y:S01]  /*a3c0*/  STS.128 [R153+0x3800], R8 ;  /* 0x0038000899007388 */ /* 0x0207e20000000c00 */
[----:B------:R-:W-:Y:S05]  /*a3d0*/  BRA `(.L_x_13755) ;  /* 0x0000002c00807947 */ /* 0x000fea0003800000 */
.L_x_13756:
        /* <DEDUP_REMOVED lines=96> */
.L_x_13791:
[----:B------:R-:W-:Y:S05]  /*a9e0*/  BSYNC.RECONVERGENT B0 ;  /* 0x0000000000007941 */ /* 0x000fea0003800200 */
.L_x_13790:
[----:B------:R-:W-:Y:S05]  /*a9f0*/  BSYNC.RECONVERGENT B1 ;  /* 0x0000000000017941 */ /* 0x000fea0003800200 */
.L_x_13789:
        /* <DEDUP_REMOVED lines=86> */
.L_x_13793:
[----:B------:R-:W-:Y:S05]  /*af60*/  BSYNC.RECONVERGENT B0 ;  /* 0x0000000000007941 */ /* 0x000fea0003800200 */
.L_x_13792:
[----:B-----5:R4:W-:Y:S02]  /*af70*/  STS.128 [R153+0x2000], R20 ;  /* 0x0020001499007388 */ /* 0x0209e40000000c00 */
.L_x_13788:
[----:B------:R-:W-:Y:S05]  /*af80*/  BSYNC.RECONVERGENT B2 ;  /* 0x0000000000027941 */ /* 0x000fea0003800200 */
.L_x_13787:
        /* <DEDUP_REMOVED lines=91> */
.L_x_13799:
[----:B------:R-:W-:Y:S05]  /*b540*/  BSYNC.RECONVERGENT B0 ;  /* 0x0000000000007941 */ /* 0x000fea0003800200 */
.L_x_13798:
[----:B-----5:R4:W-:Y:S02]  /*b550*/  STS.128 [R153+0x800], R20 ;  /* 0x0008001499007388 */ /* 0x0209e40000000c00 */
.L_x_13797:
[----:B------:R-:W-:Y:S05]  /*b560*/  BSYNC.RECONVERGENT B1 ;  /* 0x0000000000017941 */ /* 0x000fea0003800200 */
.L_x_13796:
        /* <DEDUP_REMOVED lines=85> */
.L_x_13801:
[----:B------:R-:W-:Y:S05]  /*bac0*/  BSYNC.RECONVERGENT B0 ;  /* 0x0000000000007941 */ /* 0x000fea0003800200 */
.L_x_13800:
[----:B-----5:R4:W-:Y:S02]  /*bad0*/  STS.128 [R153+0x2800], R20 ;  /* 0x0028001499007388 */ /* 0x0209e40000000c00 */
.L_x_13795:
[----:B------:R-:W-:Y:S05]  /*bae0*/  BSYNC.RECONVERGENT B2 ;  /* 0x0000000000027941 */ /* 0x000fea0003800200 */
.L_x_13794:
        /* <DEDUP_REMOVED lines=92> */
.L_x_13807:
[----:B------:R-:W-:Y:S05]  /*c0b0*/  BSYNC.RECONVERGENT B0 ;  /* 0x0000000000007941 */ /* 0x000fea0003800200 */
.L_x_13806:
[----:B-----5:R4:W-:Y:S02]  /*c0c0*/  STS.128 [R153+0x1000], R20 ;  /* 0x0010001499007388 */ /* 0x0209e40000000c00 */
.L_x_13805:
[----:B------:R-:W-:Y:S05]  /*c0d0*/  BSYNC.RECONVERGENT B1 ;  /* 0x0000000000017941 */ /* 0x000fea0003800200 */
.L_x_13804:
        /* <DEDUP_REMOVED lines=85> */
.L_x_13809:
[----:B------:R-:W-:Y:S05]  /*c630*/  BSYNC.RECONVERGENT B0 ;  /* 0x0000000000007941 */ /* 0x000fea0003800200 */
.L_x_13808:
[----:B-----5:R4:W-:Y:S02]  /*c640*/  STS.128 [R153+0x3000], R20 ;  /* 0x0030001499007388 */ /* 0x0209e40000000c00 */
.L_x_13803:
[----:B------:R-:W-:Y:S05]  /*c650*/  BSYNC.RECONVERGENT B2 ;  /* 0x0000000000027941 */ /* 0x000fea0003800200 */
.L_x_13802:
        /* <DEDUP_REMOVED lines=94> */
.L_x_13813:
[----:B------:R-:W-:Y:S05]  /*cc40*/  BSYNC.RECONVERGENT B0 ;  /* 0x0000000000007941 */ /* 0x000fea0003800200 */
.L_x_13812:
[----:B-----5:R1:W-:Y:S02]  /*cc50*/  STS.128 [R153+0x1800], R20 ;  /* 0x0018001499007388 */ /* 0x0203e40000000c00 */
.L_x_13811:
[----:B------:R-:W-:Y:S05]  /*cc60*/  BSYNC.RECONVERGENT B1 ;  /* 0x0000000000017941 */ /* 0x000fea0003800200 */
.L_x_13810:
        /* <DEDUP_REMOVED lines=85> */
.L_x_13815:
[----:B------:R-:W-:Y:S05]  /*d1c0*/  BSYNC.RECONVERGENT B0 ;  /* 0x0000000000007941 */ /* 0x000fea0003800200 */
.L_x_13814:
[----:B-----5:R1:W-:Y:S02]  /*d1d0*/  STS.128 [R153+0x3800], R4 ;  /* 0x0038000499007388 */ /* 0x0203e40000000c00 */
.L_x_13755:
[----:B------:R-:W-:Y:S05]  /*d1e0*/  BSYNC.RECONVERGENT B3 ;  /* 0x0000000000037941 */ /* 0x000fea0003800200 */
.L_x_13747:
        /* <DEDUP_REMOVED lines=26> */
.L_x_13817:
[----:B------:R-:W-:Y:S05]  /*d390*/  BSYNC.RECONVERGENT B0 ;  /* 0x0000000000007941 */ /* 0x000fea0003800200 */
.L_x_13816:
        /* <DEDUP_REMOVED lines=14> */
.L_x_13819:
[----:B------:R-:W-:Y:S05]  /*d480*/  BSYNC.RECONVERGENT B0 ;  /* 0x0000000000007941 */ /* 0x000fea0003800200 */
.L_x_13818:
        /* <DEDUP_REMOVED lines=16> */
.L_x_13821:
[----:B------:R-:W-:Y:S05]  /*d590*/  BSYNC.RECONVERGENT B0 ;  /* 0x0000000000007941 */ /* 0x000fea0003800200 */
.L_x_13820:
        /* <DEDUP_REMOVED lines=16> */
.L_x_13823:
[----:B------:R-:W-:Y:S05]  /*d6a0*/  BSYNC.RECONVERGENT B0 ;  /* 0x0000000000007941 */ /* 0x000fea0003800200 */
.L_x_13822:
[----:B------:R-:W2:Y:S04]  /*d6b0*/  LD.E.64 R14, desc[UR4][R102.64+0x1c0] ;  /* 0x0001c004660e7980 */ /* 0x000ea8000c101b00 */
[----:B-----5:R-:W2:Y:S01]  /*d6c0*/  LD.E.64 R10, desc[UR4][R102.64+0x1b8] ;  /* 0x0001b804660a7980 */ /* 0x020ea2000c101b00 */
[----:B-1-3--:R-:W-:Y:S02]  /*d6d0*/  IMAD.MOV.U32 R8, RZ, RZ, R148 ;  /* 0x000000ffff087224 */ /* 0x00afe400078e0094 */
[----:B------:R-:W-:Y:S01]  /*d6e0*/  IMAD.MOV.U32 R9, RZ, RZ, RZ ;  /* 0x000000ffff097224 */ /* 0x000fe200078e00ff */
[----:B--2-4-:R-:W2:Y:S04]  /*d6f0*/  LD.E R6, desc[UR4][R102.64+0xd8] ;  /* 0x0000d80466067980 */ /* 0x014ea8000c101900 */
[----:B------:R-:W0:Y:S01]  /*d700*/  LDGDEPBAR ;  /* 0x00000000000079af */ /* 0x000e220000000000 */
[----:B------:R-:W-:-:S04]  /*d710*/  IMAD.WIDE.U32 R8, R149, R14, R8 ;  /* 0x0000000e95087225 */ /* 0x000fc800078e0008 */
[----:B------:R-:W-:Y:S01]  /*d720*/  IMAD R2, R15, R149, RZ ;  /* 0x000000950f027224 */ /* 0x000fe200078e02ff */
[----:B------:R-:W-:Y:S01]  /*d730*/  LEA R10, P0, R8, R10, 0x2 ;  /* 0x0000000a080a7211 */ /* 0x000fe200078010ff */
[----:B------:R1:W5:Y:S03]  /*d740*/  LD.E R15, desc[UR4][R102.64+0x184] ;  /* 0x00018404660f7980 */ /* 0x000366000c101900 */
[----:B------:R-:W-:-:S04]  /*d750*/  IADD3 R2, PT, PT, R9, R2, RZ ;  /* 0x0000000209027210 */ /* 0x000fc80007ffe0ff */
[----:B------:R-:W-:Y:S01]  /*d760*/  LEA.HI.X R11, R8, R11, R2, 0x2, P0 ;  /* 0x0000000b080b7211 */ /* 0x000fe200000f1402 */
[----:B--2---:R-:W2:Y:S01]  /*d770*/  MUFU.RCP R160, R6 ;  /* 0x0000000600a07308 */ /* 0x004ea20000001000 */
[----:B------:R1:W5:Y:S04]  /*d780*/  LD.E R2, desc[UR4][R102.64+0x188] ;  /* 0x0001880466027980 */ /* 0x000368000c101900 */
[----:B------:R-:W2:Y:S01]  /*d790*/  LD.E R7, desc[UR4][R10.64] ;  /* 0x000000040a077980 */ /* 0x000ea2000c101900 */
[----:B------:R-:W-:Y:S01]  /*d7a0*/  IMAD.SHL.U32 R4, R147, 0x20, RZ ;  /* 0x0000002093047824 */ /* 0x000fe200078e00ff */
[----:B------:R-:W-:-:S04]  /*d7b0*/  DEPBAR.LE SB0, 0x0 ;  /* 0x000080000000791a */ /* 0x000fc80000000000 */
[----:B------:R-:W-:Y:S01]  /*d7c0*/  LOP3.LUT R14, R60, 0x8, R63, 0xf8, !PT ;  /* 0x000000083c0e7812 */ /* 0x000fe200078ef83f */
[----:B------:R-:W-:Y:S01]  /*d7d0*/  BSSY.RECONVERGENT B0, `(.L_x_13824) ;  /* 0x0000017000007945 */ /* 0x000fe20003800200 */
[----:B------:R-:W-:Y:S02]  /*d7e0*/  LOP3.LUT R131, R49, 0x7c00, R4, 0xf8, !PT ;  /* 0x00007c0031837812 */ /* 0x000fe400078ef804 */
[----:B------:R-:W-:Y:S01]  /*d7f0*/  LOP3.LUT R14, R14, 0x38, R57, 0x78, !PT ;  /* 0x000000380e0e7812 */ /* 0x000fe200078e7839 */
        /* <DEDUP_REMOVED lines=18> */
.L_x_13825:
[----:B------:R2:W-:Y:S04]  /*d920*/  STS.128 [R153+0x8000], RZ ;  /* 0x008000ff99007388 */ /* 0x0005e80000000c00 */
[----:B------:R2:W-:Y:S02]  /*d930*/  STS.128 [R153+0xa000], RZ ;  /* 0x00a000ff99007388 */ /* 0x0005e40000000c00 */
.L_x_13826:
[----:B------:R-:W-:Y:S05]  /*d940*/  BSYNC.RECONVERGENT B0 ;  /* 0x0000000000007941 */ /* 0x000fea0003800200 */
.L_x_13824:
        /* <DEDUP_REMOVED lines=21> */
.L_x_13828:
[----:B------:R-:W-:Y:S05]  /*daa0*/  BSYNC.RECONVERGENT B0 ;  /* 0x0000000000007941 */ /* 0x000fea0003800200 */
.L_x_13827:
        /* <DEDUP_REMOVED lines=18> */
.L_x_13830:
[----:B------:R-:W-:Y:S05]  /*dbd0*/  BSYNC.RECONVERGENT B0 ;  /* 0x0000000000007941 */ /* 0x000fea0003800200 */
.L_x_13829:
        /* <DEDUP_REMOVED lines=18> */
.L_x_13832:
[----:B------:R-:W-:Y:S05]  /*dd00*/  BSYNC.RECONVERGENT B0 ;  /* 0x0000000000007941 */ /* 0x000fea0003800200 */
.L_x_13831:
[----:B------:R-:W2:Y:S01]  /*dd10*/  S2UR UR6, SR_CgaCtaId ;  /* 0x00000000000679c3 */ /* 0x000ea20000008800 */
[----:B---3--:R-:W3:Y:S01]  /*dd20*/  LD.E R7, desc[UR4][R102.64+0x18c] ;  /* 0x00018c0466077980 */ /* 0x008ee2000c101900 */
        /* <DEDUP_REMOVED lines=14> */
[----:B------:R-:W-:Y:S01]  /*de10*/  LOP3.LUT R110, R110, 0x6, RZ, 0xc0, !PT ;  /* 0x000000066e6e7812 */ /* 0x000fe200078ec0ff */
[----:B------:R-:W-:Y:S01]  /*de20*/  BSSY.RECONVERGENT B1, `(.L_x_13833) ;  /* 0x0000258000017945 */ /* 0x000fe20003800200 */
[----:B-----5:R-:W-:-:S03]  /*de30*/  IADD3 R2, PT, PT, R2, R56, -R155 ;  /* 0x0000003802027210 */ /* 0x020fc60007ffe89b */
        /* <DEDUP_REMOVED lines=14> */
[----:B------:R-:W-:Y:S01]  /*df20*/  IMAD.IADD R124, R4, 0x1, R125 ;  /* 0x00000001047c7824 */ /* 0x000fe200078e027d */
[----:B------:R-:W-:-:S02]  /*df30*/  LOP3.LUT R3, R3, 0x1f0, RZ, 0xc0, !PT ;  /* 0x000001f003037812 */ /* 0x000fc400078ec0ff */
        /* <DEDUP_REMOVED lines=8> */
[----:B-1----:R-:W1:Y:S04]  /*dfc0*/  LDSM.16.M88.4 R8, [R125+0x4000] ;  /* 0x004000007d08783b */ /* 0x002e680000000200 */
        /* <DEDUP_REMOVED lines=31> */
[C---:B----4-:R-:W-:Y:S08]  /*e1c0*/  HMMA.16816.F32.BF16 R80, R40.reuse, R16, R80 ;  /* 0x000000102850723c */ /* 0x050ff00000041850 */
[C---:B------:R-:W-:Y:S01]  /*e1d0*/  HMMA.16816.F32.BF16 R76, R40.reuse, R18, R76 ;  /* 0x00000012284c723c */ /* 0x040fe2000004184c */
[----:B------:R-:W2:Y:S07]  /*e1e0*/  LDSM.16.M88.4 R16, [R131+0x2000] ;  /* 0x002000008310783b */ /* 0x000eae0000000200 */
[C---:B------:R-:W-:Y:S08]  /*e1f0*/  HMMA.16816.F32.BF16 R72, R40.reuse, R44, R72 ;  /* 0x0000002c2848723c */ /* 0x040ff00000041848 */
[----:B------:R-:W-:Y:S01]  /*e200*/  HMMA.16816.F32.BF16 R68, R40, R46, R68 ;  /* 0x0000002e2844723c */ /* 0x000fe20000041844 */
[----:B------:R-:W4:Y:S04]  /*e210*/  LDSM.16.M88.4 R44, [R130+UR6+0x6800] ;  /* 0x00680006822c783b */ /* 0x000f280008000200 */
[----:B------:R-:W3:Y:S03]  /*e220*/  LDSM.16.M88.4 R40, [R130+UR6+0x7000] ;  /* 0x007000068228783b */ /* 0x000ee60008000200 */
        /* <DEDUP_REMOVED lines=16> */
[C---:B----4-:R-:W-:Y:S08]  /*e330*/  HMMA.16816.F32.BF16 R28, R16.reuse, R44, R28 ;  /* 0x0000002c101c723c */ /* 0x050ff0000004181c */
[C---:B------:R-:W-:Y:S01]  /*e340*/  HMMA.16816.F32.BF16 R24, R16.reuse, R46, R24 ;  /* 0x0000002e1018723c */ /* 0x040fe20000041818 */
[----:B------:R-:W-:Y:S07]  /*e350*/  LDSM.16.M88.4 R44, [R125+0x7000] ;  /* 0x007000007d2c783b */ /* 0x000fee0000000200 */
[C---:B---3--:R-:W-:Y:S08]  /*e360*/  HMMA.16816.F32.BF16 R80, R16.reuse, R40, R80 ;  /* 0x000000281050723c */ /* 0x048ff00000041850 */
[C---:B-1----:R-:W-:Y:S08]  /*e370*/  HMMA.16816.F32.BF16 R72, R16.reuse, R20, R72 ;  /* 0x000000141048723c */ /* 0x042ff00000041848 */
[----:B------:R-:W-:Y:S01]  /*e380*/  HMMA.16816.F32.BF16 R68, R16, R22, R68 ;  /* 0x000000161044723c */ /* 0x000fe20000041844 */
[----:B------:R-:W-:Y:S07]  /*e390*/  LDSM.16.M88.4 R20, [R124+0x6000] ;  /* 0x006000007c14783b */ /* 0x000fee0000000200 */
[C---:B------:R-:W-:Y:S08]  /*e3a0*/  HMMA.16816.F32.BF16 R36, R92.reuse, R8, R36 ;  /* 0x000000085c24723c */ /* 0x040ff00000041824 */
[----:B------:R-:W-:Y:S01]  /*e3b0*/  HMMA.16816.F32.BF16 R32, R92, R10, R32 ;  /* 0x0000000a5c20723c */ /* 0x000fe20000041820 */
[----:B------:R-:W1:Y:S07]  /*e3c0*/  LDSM.16.M88.4 R8, [R127+0x2000] ;  /* 0x002000007f08783b */ /* 0x000e6e0000000200 */
[----:B------:R-:W-:Y:S01]  /*e3d0*/  HMMA.16816.F32.BF16 R76, R16, R42, R76 ;  /* 0x0000002a104c723c */ /* 0x000fe2000004184c */
[----:B------:R-:W3:Y:S04]  /*e3e0*/  LDSM.16.M88.4 R16, [R124+0x6800] ;  /* 0x006800007c10783b */ /* 0x000ee80000000200 */
[----:B------:R-:W4:Y:S03]  /*e3f0*/  LDSM.16.M88.4 R40, [R125+0x7800] ;  /* 0x007800007d28783b */ /* 0x000f260000000200 */
[C---:B------:R-:W-:Y:S08]  /*e400*/  HMMA.16816.F32.BF16 R28, R92.reuse, R96, R28 ;  /* 0x000000605c1c723c */ /* 0x040ff0000004181c */
[----:B------:R-:W-:Y:S08]  /*e410*/  HMMA.16816.F32.BF16 R24, R92, R98, R24 ;  /* 0x000000625c18723c */ /* 0x000ff00000041818 */
[C---:B------:R-:W-:Y:S08]  /*e420*/  HMMA.16816.F32.BF16 R36, R64.reuse, R60, R36 ;  /* 0x0000003c4024723c */ /* 0x040ff00000041824 */
[----:B--2---:R-:W-:Y:S08]  /*e430*/  HMMA.16816.F32.BF16 R28, R64, R52, R28 ;  /* 0x00000034401c723c */ /* 0x004ff0000004181c */
[----:B------:R-:W-:Y:S08]  /*e440*/  HMMA.16816.F32.BF16 R72, R92, R84, R72 ;  /* 0x000000545c48723c */ /* 0x000ff00000041848 */
[----:B------:R-:W-:Y:S08]  /*e450*/  HMMA.16816.F32.BF16 R24, R64, R54, R24 ;  /* 0x000000364018723c */ /* 0x000ff00000041818 */
[----:B-1----:R-:W-:Y:S05]  /*e460*/  HMMA.16816.F32.BF16 R36, R8, R20, R36 ;  /* 0x000000140824723c */ /* 0x002fea0000041824 */
[----:B------:R-:W-:-:S04]  /*e470*/  SHF.R.U32.HI R20, RZ, 0x2, R147 ;  /* 0x00000002ff147819 */ /* 0x000fc80000011693 */
[----:B------:R-:W-:Y:S01]  /*e480*/  LOP3.LUT R20, R20, 0x7, RZ, 0xc0, !PT ;  /* 0x0000000714147812 */ /* 0x000fe200078ec0ff */
[----:B---3--:R-:W-:Y:S03]  /*e490*/  HMMA.16816.F32.BF16 R28, R8, R16, R28 ;  /* 0x00000010081c723c */ /* 0x008fe6000004181c */
[----:B------:R-:W-:Y:S01]  /*e4a0*/  IADD3 R16, PT, PT, R56, -R155, -R15 ;  /* 0x8000009b38107210 */ /* 0x000fe20007ffe80f */
[----:B------:R-:W-:Y:S02]  /*e4b0*/  IMAD.IADD R3, R20, 0x1, R3 ;  /* 0x0000000114037824 */ /* 0x000fe400078e0203 */
[----:B------:R-:W-:Y:S02]  /*e4c0*/  IMAD.IADD R20, R106, 0x1, R155 ;  /* 0x000000016a147824 */ /* 0x000fe400078e029b */
[--C-:B------:R-:W-:Y:S01]  /*e4d0*/  IMAD.IADD R161, R150, 0x1, R3.reuse ;  /* 0x0000000196a17824 */ /* 0x100fe200078e0203 */
[----:B----4-:R-:W-:Y:S05]  /*e4e0*/  HMMA.16816.F32.BF16 R72, R64, R40, R72 ;  /* 0x000000284048723c */ /* 0x010fea0000041848 */
[----:B------:R-:W-:-:S02]  /*e4f0*/  IMAD.IADD R3, R104, 0x1, R3 ;  /* 0x0000000168037824 */ /* 0x000fc400078e0203 */
[----:B------:R-:W-:Y:S02]  /*e500*/  IMAD.IADD R41, R161, 0x1, R16 ;  /* 0x00000001a1297824 */ /* 0x000fe400078e0210 */
[-C--:B------:R-:W-:Y:S01]  /*e510*/  FMUL.FTZ R36, R36, R7.reuse ;  /* 0x0000000724247220 */ /* 0x080fe20000410000 */
[C---:B------:R-:W-:Y:S01]  /*e520*/  VIADD R85, R3.reuse, 0x8 ;  /* 0x0000000803557836 */ /* 0x040fe20000000000 */
[----:B------:R-:W-:Y:S01]  /*e530*/  IADD3 R58, PT, PT, R3, -0x10, -R20 ;  /* 0xfffffff0033a7810 */ /* 0x000fe20007ffe814 */
[----:B------:R-:W-:Y:S01]  /*e540*/  IMAD.IADD R161, R161, 0x1, R2 ;  /* 0x00000001a1a17824 */ /* 0x000fe200078e0202 */
[----:B------:R-:W-:Y:S01]  /*e550*/  HMMA.16816.F32.BF16 R24, R8, R18, R24 ;  /* 0x000000120818723c */ /* 0x000fe20000041818 */
[----:B------:R-:W1:Y:S04]  /*e560*/  LDSM.16.M88.4 R16, [R124+0x7800] ;  /* 0x007800007c10783b */ /* 0x000e680000000200 */
[C-C-:B------:R-:W-:Y:S01]  /*e570*/  IADD3 R21, PT, PT, R3.reuse, -0x11, -R20.reuse ;  /* 0xffffffef03157810 */ /* 0x140fe20007ffe814 */
[C-C-:B------:R-:W-:Y:S01]  /*e580*/  IMAD.IADD R48, R3.reuse, 0x1, -R20.reuse ;  /* 0x0000000103307824 */ /* 0x140fe200078e0a14 */
[--C-:B------:R-:W-:Y:S01]  /*e590*/  IADD3 R15, PT, PT, R3, -0x18, -R20.reuse ;  /* 0xffffffe8030f7810 */ /* 0x100fe20007ffe814 */
[-C--:B------:R-:W-:Y:S01]  /*e5a0*/  FMUL.FTZ R57, R39, R7.reuse ;  /* 0x0000000727397220 */ /* 0x080fe20000410000 */
[--C-:B------:R-:W-:Y:S01]  /*e5b0*/  IADD3 R40, PT, PT, R3, -0x29, -R20.reuse ;  /* 0xffffffd703287810 */ /* 0x100fe20007ffe814 */
[C-C-:B------:R-:W-:Y:S01]  /*e5c0*/  IMAD.IADD R2, R85.reuse, 0x1, -R20.reuse ;  /* 0x0000000155027824 */ /* 0x140fe200078e0a14 */
[----:B------:R-:W-:Y:S05]  /*e5d0*/  HMMA.16816.F32.BF16 R68, R92, R86, R68 ;  /* 0x000000565c44723c */ /* 0x000fea0000041844 */
[--C-:B------:R-:W-:Y:S01]  /*e5e0*/  IADD3 R55, PT, PT, R85, -0x1, -R20.reuse ;  /* 0xffffffff55377810 */ /* 0x100fe20007ffe814 */
[-C--:B------:R-:W-:Y:S01]  /*e5f0*/  FMUL.FTZ R84, R29, R7.reuse ;  /* 0x000000071d547220 */ /* 0x080fe20000410000 */
[C-C-:B------:R-:W-:Y:S01]  /*e600*/  IADD3 R54, PT, PT, R85.reuse, -0x9, -R20.reuse ;  /* 0xfffffff755367810 */ /* 0x140fe20007ffe814 */
[----:B------:R-:W-:Y:S01]  /*e610*/  MUFU.TANH R57, R57 ;  /* 0x0000003900397308 */ /* 0x000fe20000002400 */
[--C-:B------:R-:W-:Y:S01]  /*e620*/  IADD3 R53, PT, PT, R85, -0x10, -R20.reuse ;  /* 0xfffffff055357810 */ /* 0x100fe20007ffe814 */
[-C--:B------:R-:W-:Y:S01]  /*e630*/  FMUL.FTZ R31, R31, R7.reuse ;  /* 0x000000071f1f7220 */ /* 0x080fe20000410000 */
[C-C-:B------:R-:W-:Y:S01]  /*e640*/  IADD3 R52, PT, PT, R85.reuse, -0x11, -R20.reuse ;  /* 0xffffffef55347810 */ /* 0x140fe20007ffe814 */
[----:B------:R-:W-:Y:S01]  /*e650*/  HMMA.16816.F32.BF16 R60, R64, R62, R32 ;  /* 0x0000003e403c723c */ /* 0x000fe20000041820 */
[----:B------:R-:W2:Y:S04]  /*e660*/  LDSM.16.M88.4 R32, [R124+0x7000] ;  /* 0x007000007c20783b */ /* 0x000ea80000000200 */
[--C-:B------:R-:W-:Y:S01]  /*e670*/  IADD3 R51, PT, PT, R85, -0x18, -R20.reuse ;  /* 0xffffffe855337810 */ /* 0x100fe20007ffe814 */
[-C--:B------:R-:W-:Y:S01]  /*e680*/  FMUL.FTZ R25, R25, R7.reuse ;  /* 0x0000000719197220 */ /* 0x080fe20000410000 */
[--C-:B------:R-:W-:Y:S01]  /*e690*/  IADD3 R50, PT, PT, R85, -0x19, -R20.reuse ;  /* 0xffffffe755327810 */ /* 0x100fe20007ffe814 */
[----:B------:R-:W-:Y:S01]  /*e6a0*/  FMUL.FTZ R27, R27, R7 ;  /* 0x000000071b1b7220 */ /* 0x000fe20000410000 */
[----:B------:R-:W-:Y:S01]  /*e6b0*/  IADD3 R39, PT, PT, R85, -0x20, -R20 ;  /* 0xffffffe055277810 */ /* 0x000fe20007ffe814 */
[----:B------:R-:W-:Y:S01]  /*e6c0*/  MUFU.TANH R31, R31 ;  /* 0x0000001f001f7308 */ /* 0x000fe20000002400 */
[C---:B------:R-:W-:Y:S05]  /*e6d0*/  HMMA.16816.F32.BF16 R80, R92.reuse, R88, R80 ;  /* 0x000000585c50723c */ /* 0x040fea0000041850 */
[----:B------:R-:W-:Y:S01]  /*e6e0*/  IABS R15, R15 ;  /* 0x0000000f000f7213 */ /* 0x000fe20000000000 */
[----:B------:R-:W-:Y:S01]  /*e6f0*/  VIADD R29, R41, 0x8 ;  /* 0x00000008291d7836 */ /* 0x000fe20000000000 */
[C-C-:B------:R-:W-:Y:S01]  /*e700*/  VIADDMNMX R163, R161.reuse, 0x1, R56.reuse, PT ;  /* 0x00000001a1a37846 */ /* 0x140fe20003800138 */
[----:B------:R-:W-:Y:S01]  /*e710*/  FMUL.FTZ R38, R38, R7 ;  /* 0x0000000726267220 */ /* 0x000fe20000410000 */
[----:B------:R-:W-:Y:S01]  /*e720*/  VIADDMNMX R161, R161, 0x9, R56, PT ;  /* 0x00000009a1a17846 */ /* 0x000fe20003800138 */
[----:B------:R-:W-:Y:S01]  /*e730*/  VIADD R56, R106, 0x1 ;  /* 0x000000016a387836 */ /* 0x000fe20000000000 */
[----:B------:R-:W3:Y:S01]  /*e740*/  MUFU.TANH R25, R25 ;  /* 0x0000001900197308 */ /* 0x000ee20000002400 */
[----:B------:R-:W-:Y:S03]  /*e750*/  HMMA.16816.F32.BF16 R76, R92, R90, R76 ;  /* 0x0000005a5c4c723c */ /* 0x000fe6000004184c */
[----:B------:R-:W-:Y:S01]  /*e760*/  IABS R21, R21 ;  /* 0x0000001500157213 */ /* 0x000fe20000000000 */
[----:B------:R-:W-:-:S04]  /*e770*/  DEPBAR.LE SB0, 0x0 ;  /* 0x000080000000791a */ /* 0x000fc80000000000 */
[----:B------:R-:W-:Y:S01]  /*e780*/  IABS R54, R54 ;  /* 0x0000003600367213 */ /* 0x000fe20000000000 */
[----:B------:R-:W-:Y:S01]  /*e790*/  MUFU.TANH R27, R27 ;  /* 0x0000001b001b7308 */ /* 0x000fe20000002400 */
[----:B------:R-:W-:Y:S05]  /*e7a0*/  HMMA.16816.F32.BF16 R68, R64, R42, R68 ;  /* 0x0000002a4044723c */ /* 0x000fea0000041844 */
[C-C-:B------:R-:W-:Y:S02]  /*e7b0*/  IADD3 R43, PT, PT, R3.reuse, -0x21, -R20.reuse ;  /* 0xffffffdf032b7810 */ /* 0x140fe40007ffe814 */
[----:B------:R-:W-:Y:S02]  /*e7c0*/  IADD3 R42, PT, PT, R3, -0x28, -R20 ;  /* 0xffffffd8032a7810 */ /* 0x000fe40007ffe814 */
[----:B------:R-:W-:-:S02]  /*e7d0*/  IABS R43, R43 ;  /* 0x0000002b002b7213 */ /* 0x000fc40000000000 */
[----:B------:R-:W-:Y:S01]  /*e7e0*/  ISETP.GT.AND P3, PT, R41, R56, PT ;  /* 0x000000382900720c */ /* 0x000fe20003f64270 */
[C---:B------:R-:W-:Y:S03]  /*e7f0*/  HMMA.16816.F32.BF16 R80, R64.reuse, R44, R80 ;  /* 0x0000002c4050723c */ /* 0x040fe60000041850 */
[C-C-:B------:R-:W-:Y:S02]  /*e800*/  IADD3 R45, PT, PT, R3.reuse, -0x19, -R20.reuse ;  /* 0xffffffe7032d7810 */ /* 0x140fe40007ffe814 */
[--C-:B------:R-:W-:Y:S02]  /*e810*/  IADD3 R44, PT, PT, R3, -0x20, -R20.reuse ;  /* 0xffffffe0032c7810 */ /* 0x100fe40007ffe814 */
[----:B------:R-:W-:Y:S02]  /*e820*/  IABS R45, R45 ;  /* 0x0000002d002d7213 */ /* 0x000fe40000000000 */
[----:B------:R-:W-:Y:S01]  /*e830*/  I2FP.F32.S32 R43, R43 ;  /* 0x0000002b002b7245 */ /* 0x000fe20000201400 */
[----:B------:R-:W-:Y:S03]  /*e840*/  HMMA.16816.F32.BF16 R76, R64, R46, R76 ;  /* 0x0000002e404c723c */ /* 0x000fe6000004184c */
[----:B------:R-:W-:Y:S01]  /*e850*/  FMUL.FTZ R67, R37, R7 ;  /* 0x0000000725437220 */ /* 0x000fe20000410000 */
[C-C-:B------:R-:W-:Y:S01]  /*e860*/  IADD3 R66, PT, PT, R3.reuse, -0x1, -R20.reuse ;  /* 0xffffffff03427810 */ /* 0x140fe20007ffe814 */
[----:B------:R4:W-:Y:S01]  /*e870*/  MUFU.TANH R65, R36 ;  /* 0x0000002400417308 */ /* 0x0009e20000002400 */
[----:B------:R-:W-:-:S02]  /*e880*/  IADD3 R64, PT, PT, R3, -0x9, -R20 ;  /* 0xfffffff703407810 */ /* 0x000fc40007ffe814 */
[C-C-:B------:R-:W-:Y:S01]  /*e890*/  IADD3 R47, PT, PT, R3.reuse, -0x31, -R20.reuse ;  /* 0xffffffcf032f7810 */ /* 0x140fe20007ffe814 */
[----:B------:R-:W-:Y:S05]  /*e8a0*/  HMMA.16816.F32.BF16 R60, R8, R22, R60 ;  /* 0x00000016083c723c */ /* 0x000fea000004183c */
[C-C-:B------:R-:W-:Y:S02]  /*e8b0*/  IADD3 R23, PT, PT, R3.reuse, -0x30, -R20.reuse ;  /* 0xffffffd003177810 */ /* 0x140fe40007ffe814 */
[C-C-:B------:R-:W-:Y:S01]  /*e8c0*/  IADD3 R46, PT, PT, R3.reuse, -0x38, -R20.reuse ;  /* 0xffffffc8032e7810 */ /* 0x140fe20007ffe814 */
[----:B------:R-:W3:Y:S01]  /*e8d0*/  MUFU.TANH R67, R67 ;  /* 0x0000004300437308 */ /* 0x000ee20000002400 */
[----:B------:R-:W-:-:S02]  /*e8e0*/  IADD3 R37, PT, PT, R3, -0x39, -R20 ;  /* 0xffffffc703257810 */ /* 0x000fc40007ffe814 */
[C-C-:B------:R-:W-:Y:S01]  /*e8f0*/  IADD3 R3, PT, PT, R85.reuse, -0x28, -R20.reuse ;  /* 0xffffffd855037810 */ /* 0x140fe20007ffe814 */
[C---:B-1----:R-:W-:Y:S03]  /*e900*/  HMMA.16816.F32.BF16 R68, R8.reuse, R18, R68 ;  /* 0x000000120844723c */ /* 0x042fe60000041844 */
[C-C-:B------:R-:W-:Y:S02]  /*e910*/  IADD3 R22, PT, PT, R85.reuse, -0x38, -R20.reuse ;  /* 0xffffffc855167810 */ /* 0x140fe40007ffe814 */
[----:B------:R-:W-:Y:S02]  /*e920*/  IABS R46, R46 ;  /* 0x0000002e002e7213 */ /* 0x000fe40000000000 */
[C-C-:B----4-:R-:W-:Y:S02]  /*e930*/  IADD3 R36, PT, PT, R85.reuse, -0x21, -R20.reuse ;  /* 0xffffffdf55247810 */ /* 0x150fe40007ffe814 */
[----:B------:R-:W-:Y:S01]  /*e940*/  I2FP.F32.S32 R120, R46 ;  /* 0x0000002e00787245 */ /* 0x000fe20000201400 */
[----:B--2---:R-:W-:Y:S03]  /*e950*/  HMMA.16816.F32.BF16 R80, R8, R32, R80 ;  /* 0x000000200850723c */ /* 0x004fe60000041850 */
[----:B------:R-:W-:Y:S01]  /*e960*/  IADD3 R33, PT, PT, R85, -0x29, -R20 ;  /* 0xffffffd755217810 */ /* 0x000fe20007ffe814 */
[----:B------:R-:W-:-:S02]  /*e970*/  VIADD R46, R106, 0x19 ;  /* 0x000000196a2e7836 */ /* 0x000fc40000000000 */
[-C--:B------:R-:W-:Y:S01]  /*e980*/  FMUL.FTZ R59, R61, R7.reuse ;  /* 0x000000073d3b7220 */ /* 0x080fe20000410000 */
[-C--:B------:R-:W-:Y:S01]  /*e990*/  FMUL.FTZ R61, R28, R7.reuse ;  /* 0x000000071c3d7220 */ /* 0x080fe20000410000 */
[--C-:B------:R-:W-:Y:S01]  /*e9a0*/  IADD3 R32, PT, PT, R85, -0x30, -R20.reuse ;  /* 0xffffffd055207810 */ /* 0x100fe20007ffe814 */
[-C--:B------:R-:W-:Y:S01]  /*e9b0*/  FMUL.FTZ R63, R63, R7.reuse ;  /* 0x000000073f3f7220 */ /* 0x080fe20000410000 */
[C-C-:B------:R-:W-:Y:S01]  /*e9c0*/  IADD3 R28, PT, PT, R85.reuse, -0x31, -R20.reuse ;  /* 0xffffffcf551c7810 */ /* 0x140fe20007ffe814 */
[C---:B------:R-:W-:Y:S03]  /*e9d0*/  HMMA.16816.F32.BF16 R72, R8.reuse, R16, R72 ;  /* 0x000000100848723c */ /* 0x040fe60000041848 */
[----:B------:R-:W-:Y:S01]  /*e9e0*/  IADD3 R20, PT, PT, R85, -0x39, -R20 ;  /* 0xffffffc755147810 */ /* 0x000fe20007ffe814 */
[-C--:B------:R-:W-:Y:S01]  /*e9f0*/  FMUL.FTZ R85, R24, R7.reuse ;  /* 0x0000000718557220 */ /* 0x080fe20000410000 */
[-C--:B------:R-:W-:Y:S01]  /*ea00*/  FMUL.FTZ R62, R62, R7.reuse ;  /* 0x000000073e3e7220 */ /* 0x080fe20000410000 */
[----:B------:R-:W-:Y:S01]  /*ea10*/  MUFU.TANH R63, R63 ;  /* 0x0000003f003f7308 */ /* 0x000fe20000002400 */
[----:B------:R-:W-:Y:S01]  /*ea20*/  IABS R66, R66 ;  /* 0x0000004200427213 */ /* 0x000fe20000000000 */
[----:B------:R-:W-:Y:S01]  /*ea30*/  FMUL.FTZ R60, R60, R7 ;  /* 0x000000073c3c7220 */ /* 0x000fe20000410000 */
[----:B------:R-:W-:Y:S01]  /*ea40*/  IABS R23, R23 ;  /* 0x0000001700177213 */ /* 0x000fe20000000000 */
[----:B------:R-:W-:Y:S03]  /*ea50*/  HMMA.16816.F32.BF16 R76, R8, R34, R76 ;  /* 0x00000022084c723c */ /* 0x000fe6000004184c */
[----:B------:R-:W-:Y:S01]  /*ea60*/  FMUL.FTZ R11, R68, R7 ;  /* 0x00000007440b7220 */ /* 0x000fe20000410000 */
[----:B------:R-:W-:Y:S01]  /*ea70*/  I2FP.F32.S32 R10, R15 ;  /* 0x0000000f000a7245 */ /* 0x000fe20000201400 */
[----:B------:R-:W-:Y:S01]  /*ea80*/  FMUL.FTZ R81, R81, R7 ;  /* 0x0000000751517220 */ /* 0x000fe20000410000 */
[----:B------:R-:W1:Y:S01]  /*ea90*/  MUFU.TANH R85, R85 ;  /* 0x0000005500557308 */ /* 0x000e620000002400 */
[----:B------:R-:W-:Y:S01]  /*eaa0*/  I2FP.F32.S32 R8, R45 ;  /* 0x0000002d00087245 */ /* 0x000fe20000201400 */
[-C--:B------:R-:W-:Y:S01]  /*eab0*/  FMUL.FTZ R80, R80, R7.reuse ;  /* 0x0000000750507220 */ /* 0x080fe20000410000 */
[----:B------:R-:W-:Y:S01]  /*eac0*/  I2FP.F32.S32 R24, R66 ;  /* 0x0000004200187245 */ /* 0x000fe20000201400 */
[-C--:B------:R-:W-:Y:S01]  /*ead0*/  FMUL.FTZ R69, R69, R7.reuse ;  /* 0x0000000745457220 */ /* 0x080fe20000410000 */
[----:B------:R-:W-:Y:S01]  /*eae0*/  IABS R34, R48 ;  /* 0x0000003000227213 */ /* 0x000fe20000000000 */
[----:B---3--:R-:W-:Y:S01]  /*eaf0*/  FFMA.FTZ R25, -R160, R8, R25 ;  /* 0x00000008a0197223 */ /* 0x008fe20000010119 */
[----:B------:R-:W-:Y:S01]  /*eb00*/  FMUL.FTZ R72, R72, R7 ;  /* 0x0000000748487220 */ /* 0x000fe20000410000 */
[----:B------:R-:W2:Y:S01]  /*eb10*/  MUFU.TANH R11, R11 ;  /* 0x0000000b000b7308 */ /* 0x000ea20000002400 */
[----:B------:R-:W-:Y:S01]  /*eb20*/  I2FP.F32.S32 R8, R23 ;  /* 0x0000001700087245 */ /* 0x000fe20000201400 */
[----:B------:R-:W-:Y:S01]  /*eb30*/  FFMA.FTZ R67, -R160, R24, R67 ;  /* 0x00000018a0437223 */ /* 0x000fe20000010143 */
[----:B------:R-:W-:Y:S01]  /*eb40*/  IABS R64, R64 ;  /* 0x0000004000407213 */ /* 0x000fe20000000000 */
[----:B------:R-:W-:Y:S01]  /*eb50*/  VIADD R24, R106, 0x8 ;  /* 0x000000086a187836 */ /* 0x000fe20000000000 */
[----:B------:R-:W-:Y:S01]  /*eb60*/  I2FP.F32.S32 R17, R34 ;  /* 0x0000002200117245 */ /* 0x000fe20000201400 */
[----:B------:R-:W-:Y:S01]  /*eb70*/  FMUL.FTZ R73, R73, R7 ;  /* 0x0000000749497220 */ /* 0x000fe20000410000 */
[----:B------:R-:W-:Y:S01]  /*eb80*/  I2FP.F32.S32 R9, R21 ;  /* 0x0000001500097245 */ /* 0x000fe20000201400 */
[----:B------:R-:W3:Y:S01]  /*eb90*/  MUFU.TANH R81, R81 ;  /* 0x0000005100517308 */ /* 0x000ee20000002400 */
[----:B------:R-:W-:Y:S01]  /*eba0*/  I2FP.F32.S32 R54, R54 ;  /* 0x0000003600367245 */ /* 0x000fe20000201400 */
[----:B-1----:R-:W-:Y:S01]  /*ebb0*/  FFMA.FTZ R15, -R160, R10, R85 ;  /* 0x0000000aa00f7223 */ /* 0x002fe20000010155 */
[----:B------:R-:W-:Y:S01]  /*ebc0*/  IABS R10, R55 ;  /* 0x00000037000a7213 */ /* 0x000fe20000000000 */
[----:B------:R-:W-:Y:S01]  /*ebd0*/  FMUL.FTZ R76, R76, R7 ;  /* 0x000000074c4c7220 */ /* 0x000fe20000410000 */
[----:B------:R-:W-:Y:S01]  /*ebe0*/  ISETP.GT.AND P1, PT, R29, R56, PT ;  /* 0x000000381d00720c */ /* 0x000fe20003f24270 */
[C---:B------:R-:W-:Y:S01]  /*ebf0*/  FFMA.FTZ R16, -R160.reuse, R17, R65 ;  /* 0x00000011a0107223 */ /* 0x040fe20000010141 */
[----:B------:R-:W-:Y:S01]  /*ec00*/  I2FP.F32.S32 R10, R10 ;  /* 0x0000000a000a7245 */ /* 0x000fe20000201400 */
[----:B------:R-:W1:Y:S01]  /*ec10*/  MUFU.TANH R113, R72 ;  /* 0x0000004800717308 */ /* 0x000e620000002400 */
[----:B------:R-:W-:Y:S01]  /*ec20*/  I2FP.F32.S32 R64, R64 ;  /* 0x0000004000407245 */ /* 0x000fe20000201400 */
[C---:B--2---:R-:W-:Y:S01]  /*ec30*/  FFMA.FTZ R120, -R160.reuse, R120, R11 ;  /* 0x00000078a0787223 */ /* 0x044fe2000001010b */
[----:B------:R-:W-:Y:S01]  /*ec40*/  IABS R52, R52 ;  /* 0x0000003400347213 */ /* 0x000fe20000000000 */
[----:B------:R-:W-:Y:S01]  /*ec50*/  FFMA.FTZ R57, -R160, R10, R57 ;  /* 0x0000000aa0397223 */ /* 0x000fe20000010139 */
[----:B------:R-:W-:Y:S01]  /*ec60*/  ISETP.GE.AND P0, PT, R56, R163, PT ;  /* 0x000000a33800720c */ /* 0x000fe20003f06270 */
[----:B------:R-:W-:Y:S01]  /*ec70*/  FMUL.FTZ R77, R77, R7 ;  /* 0x000000074d4d7220 */ /* 0x000fe20000410000 */
[----:B------:R-:W-:Y:S01]  /*ec80*/  FSEL R67, R67, -INF , !P3 ;  /* 0xff80000043437808 */ /* 0x000fe20005800000 */
[----:B------:R-:W2:Y:S01]  /*ec90*/  MUFU.TANH R35, R84 ;  /* 0x0000005400237308 */ /* 0x000ea20000002400 */
[----:B------:R-:W-:Y:S01]  /*eca0*/  IABS R58, R58 ;  /* 0x0000003a003a7213 */ /* 0x000fe20000000000 */
[----:B---3--:R-:W-:Y:S01]  /*ecb0*/  FFMA.FTZ R81, -R160, R43, R81 ;  /* 0x0000002ba0517223 */ /* 0x008fe20000010151 */
[----:B------:R-:W-:Y:S01]  /*ecc0*/  ISETP.GE.AND P6, PT, R56, R161, PT ;  /* 0x000000a13800720c */ /* 0x000fe20003fc6270 */
[----:B------:R-:W-:Y:S01]  /*ecd0*/  FFMA.FTZ R54, -R160, R54, R63 ;  /* 0x00000036a0367223 */ /* 0x000fe2000001013f */
[----:B------:R-:W-:Y:S01]  /*ece0*/  I2FP.F32.S32 R52, R52 ;  /* 0x0000003400347245 */ /* 0x000fe20000201400 */
[----:B------:R-:W-:Y:S01]  /*ecf0*/  VIADD R56, R106, 0x11 ;  /* 0x000000116a387836 */ /* 0x000fe20000000000 */
[----:B------:R-:W-:Y:S01]  /*ed00*/  ISETP.GT.AND P5, PT, R41, R106, PT ;  /* 0x0000006a2900720c */ /* 0x000fe20003fa4270 */
[----:B------:R-:W3:Y:S01]  /*ed10*/  MUFU.TANH R59, R59 ;  /* 0x0000003b003b7308 */ /* 0x000ee20000002400 */
[----:B------:R-:W-:Y:S01]  /*ed20*/  IABS R37, R37 ;  /* 0x0000002500257213 */ /* 0x000fe20000000000 */
[----:B-1----:R-:W-:Y:S01]  /*ed30*/  FFMA.FTZ R113, -R160, R8, R113 ;  /* 0x00000008a0717223 */ /* 0x002fe20000010171 */
[----:B------:R-:W-:Y:S01]  /*ed40*/  VIADD R8, R48, 0xfffffff8 ;  /* 0xfffffff830087836 */ /* 0x000fe20000000000 */
[----:B------:R-:W-:Y:S01]  /*ed50*/  FSEL R67, R67, -INF , !P0 ;  /* 0xff80000043437808 */ /* 0x000fe20004000000 */
[----:B------:R-:W-:Y:S01]  /*ed60*/  FFMA.FTZ R31, -R160, R52, R31 ;  /* 0x00000034a01f7223 */ /* 0x000fe2000001011f */
[----:B------:R-:W-:Y:S01]  /*ed70*/  IABS R50, R50 ;  /* 0x0000003200327213 */ /* 0x000fe20000000000 */
[----:B------:R-:W-:Y:S01]  /*ed80*/  VIADD R48, R106, 0x18 ;  /* 0x000000186a307836 */ /* 0x000fe20000000000 */
[----:B------:R-:W1:Y:S01]  /*ed90*/  MUFU.TANH R11, R62 ;  /* 0x0000003e000b7308 */ /* 0x000e620000002400 */
[----:B------:R-:W-:Y:S01]  /*eda0*/  IABS R8, R8 ;  /* 0x0000000800087213 */ /* 0x000fe20000000000 */
[----:B--2---:R-:W-:Y:S01]  /*edb0*/  FFMA.FTZ R9, -R160, R9, R35 ;  /* 0x00000009a0097223 */ /* 0x004fe20000010123 */
[----:B------:R-:W-:Y:S01]  /*edc0*/  FSEL R35, R57, -INF , !P1 ;  /* 0xff80000039237808 */ /* 0x000fe20004800000 */
[-C--:B------:R-:W-:Y:S01]  /*edd0*/  FMUL.FTZ R78, R78, R7.reuse ;  /* 0x000000074e4e7220 */ /* 0x080fe20000410000 */
[----:B------:R-:W-:Y:S01]  /*ede0*/  ISETP.GT.AND P3, PT, R29, R24, PT ;  /* 0x000000181d00720c */ /* 0x000fe20003f64270 */
[----:B------:R-:W-:Y:S01]  /*edf0*/  FMUL.FTZ R21, R26, R7 ;  /* 0x000000071a157220 */ /* 0x000fe20000410000 */
[----:B------:R-:W-:Y:S01]  /*ee00*/  I2FP.F32.S32 R58, R58 ;  /* 0x0000003a003a7245 */ /* 0x000fe20000201400 */
[----:B------:R-:W2:Y:S01]  /*ee10*/  MUFU.TANH R61, R61 ;  /* 0x0000003d003d7308 */ /* 0x000ea20000002400 */
[----:B------:R-:W-:Y:S01]  /*ee20*/  I2FP.F32.S32 R8, R8 ;  /* 0x0000000800087245 */ /* 0x000fe20000201400 */
[----:B---3--:R-:W-:Y:S01]  /*ee30*/  FFMA.FTZ R59, -R160, R64, R59 ;  /* 0x00000040a03b7223 */ /* 0x008fe2000001013b */
[----:B------:R-:W-:Y:S01]  /*ee40*/  FSEL R16, R16, -INF , !P5 ;  /* 0xff80000010107808 */ /* 0x000fe20006800000 */
[----:B------:R-:W-:Y:S01]  /*ee50*/  VIADD R34, R106, 0x29 ;  /* 0x000000296a227836 */ /* 0x000fe20000000000 */
[----:B------:R-:W-:Y:S01]  /*ee60*/  I2FP.F32.S32 R18, R37 ;  /* 0x0000002500127245 */ /* 0x000fe20000201400 */
[----:B------:R-:W-:Y:S01]  /*ee70*/  FMUL.FTZ R45, R82, R7 ;  /* 0x00000007522d7220 */ /* 0x000fe20000410000 */
[----:B------:R-:W-:Y:S01]  /*ee80*/  I2FP.F32.S32 R50, R50 ;  /* 0x0000003200327245 */ /* 0x000fe20000201400 */
[----:B------:R3:W4:Y:S01]  /*ee90*/  MUFU.TANH R43, R60 ;  /* 0x0000003c002b7308 */ /* 0x0007220000002400 */
[----:B------:R-:W-:Y:S01]  /*eea0*/  ISETP.GE.AND P5, PT, R24, R161, PT ;  /* 0x000000a11800720c */ /* 0x000fe20003fa6270 */
[C---:B-1----:R-:W-:Y:S01]  /*eeb0*/  FFMA.FTZ R11, -R160.reuse, R17, R11 ;  /* 0x00000011a00b7223 */ /* 0x042fe2000001010b */
[----:B------:R-:W-:Y:S01]  /*eec0*/  ISETP.GT.AND P2, PT, R41, R24, PT ;  /* 0x000000182900720c */ /* 0x000fe20003f44270 */
[----:B------:R-:W-:Y:S01]  /*eed0*/  FFMA.FTZ R27, -R160, R50, R27 ;  /* 0x00000032a01b7223 */ /* 0x000fe2000001011b */
[----:B------:R-:W-:Y:S01]  /*eee0*/  IABS R44, R44 ;  /* 0x0000002c002c7213 */ /* 0x000fe20000000000 */
[-C--:B------:R-:W-:Y:S01]  /*eef0*/  FMUL.FTZ R17, R30, R7.reuse ;  /* 0x000000071e117220 */ /* 0x080fe20000410000 */
[----:B------:R-:W-:Y:S01]  /*ef00*/  FSEL R11, R11, -INF , !P3 ;  /* 0xff8000000b0b7808 */ /* 0x000fe20005800000 */
[----:B------:R-:W1:Y:S01]  /*ef10*/  MUFU.TANH R65, R80 ;  /* 0x0000005000417308 */ /* 0x000e620000002400 */
[----:B------:R-:W-:Y:S01]  /*ef20*/  IABS R42, R42 ;  /* 0x0000002a002a7213 */ /* 0x000fe20000000000 */
[----:B--2---:R-:W-:Y:S01]  /*ef30*/  FFMA.FTZ R61, -R160, R58, R61 ;  /* 0x0000003aa03d7223 */ /* 0x004fe2000001013d */
[----:B------:R-:W-:Y:S01]  /*ef40*/  VIADD R58, R106, 0x10 ;  /* 0x000000106a3a7836 */ /* 0x000fe20000000000 */
[----:B------:R-:W-:Y:S01]  /*ef50*/  FSEL R11, R11, -INF , !P5 ;  /* 0xff8000000b0b7808 */ /* 0x000fe20006800000 */
[----:B------:R-:W-:Y:S01]  /*ef60*/  FMUL.FTZ R83, R83, R7 ;  /* 0x0000000753537220 */ /* 0x000fe20000410000 */
[----:B------:R-:W-:Y:S01]  /*ef70*/  ISETP.GE.AND P5, PT, R56, R163, PT ;  /* 0x000000a33800720c */ /* 0x000fe20003fa6270 */
[C---:B------:R-:W-:Y:S01]  /*ef80*/  VIADD R10, R106.reuse, 0x38 ;  /* 0x000000386a0a7836 */ /* 0x040fe20000000000 */
[----:B------:R-:W2:Y:S01]  /*ef90*/  MUFU.TANH R165, R76 ;  /* 0x0000004c00a57308 */ /* 0x000ea20000002400 */
[----:B------:R-:W-:Y:S01]  /*efa0*/  I2FP.F32.S32 R44, R44 ;  /* 0x0000002c002c7245 */ /* 0x000fe20000201400 */
[----:B---3--:R-:W-:-:S02]  /*efb0*/  VIADD R60, R106, 0x9 ;  /* 0x000000096a3c7836 */ /* 0x008fc40000000000 */
[----:B----4-:R-:W-:Y:S01]  /*efc0*/  FFMA.FTZ R43, -R160, R8, R43 ;  /* 0x00000008a02b7223 */ /* 0x010fe2000001012b */
[----:B------:R-:W-:Y:S01]  /*efd0*/  IABS R40, R40 ;  /* 0x0000002800287213 */ /* 0x000fe20000000000 */
[----:B------:R-:W-:Y:S01]  /*efe0*/  VIADD R8, R106, 0x39 ;  /* 0x000000396a087836 */ /* 0x000fe20000000000 */
[----:B------:R-:W-:Y:S01]  /*eff0*/  I2FP.F32.S32 R42, R42 ;  /* 0x0000002a002a7245 */ /* 0x000fe20000201400 */
[-C--:B------:R-:W-:Y:S01]  /*f000*/  FMUL.FTZ R79, R79, R7.reuse ;  /* 0x000000074f4f7220 */ /* 0x080fe20000410000 */
[-C--:B------:R-:W-:Y:S01]  /*f010*/  ISETP.GT.AND P1, PT, R29, R60.reuse, PT ;  /* 0x0000003c1d00720c */ /* 0x080fe20003f24270 */
[----:B------:R-:W-:Y:S01]  /*f020*/  MUFU.TANH R175, R77 ;  /* 0x0000004d00af7308 */ /* 0x000fe20000002400 */
[----:B------:R-:W-:Y:S01]  /*f030*/  ISETP.GT.AND P0, PT, R41, R60, PT ;  /* 0x0000003c2900720c */ /* 0x000fe20003f04270 */
[----:B-1----:R-:W-:Y:S01]  /*f040*/  FFMA.FTZ R65, -R160, R44, R65 ;  /* 0x0000002ca0417223 */ /* 0x002fe20000010141 */
[----:B------:R-:W-:Y:S01]  /*f050*/  FSEL R19, R54, -INF , !P1 ;  /* 0xff80000036137808 */ /* 0x000fe20004800000 */
[----:B------:R-:W-:Y:S01]  /*f060*/  VIADD R44, R106, 0x20 ;  /* 0x000000206a2c7836 */ /* 0x000fe20000000000 */
[----:B------:R-:W-:Y:S01]  /*f070*/  FSEL R37, R59, -INF , !P0 ;  /* 0xff8000003b257808 */ /* 0x000fe20004000000 */
[-C--:B------:R-:W-:Y:S01]  /*f080*/  FMUL.FTZ R75, R75, R7.reuse ;  /* 0x000000074b4b7220 */ /* 0x080fe20000410000 */
[-C--:B------:R-:W-:Y:S01]  /*f090*/  ISETP.GT.AND P1, PT, R29, R56.reuse, PT ;  /* 0x000000381d00720c */ /* 0x080fe20003f24270 */
[----:B------:R-:W1:Y:S01]  /*f0a0*/  MUFU.TANH R119, R69 ;  /* 0x0000004500777308 */ /* 0x000e620000002400 */
[----:B------:R-:W-:Y:S01]  /*f0b0*/  ISETP.GT.AND P0, PT, R41, R56, PT ;  /* 0x000000382900720c */ /* 0x000fe20003f04270 */
[----:B--2---:R-:W-:Y:S01]  /*f0c0*/  FFMA.FTZ R165, -R160, R42, R165 ;  /* 0x0000002aa0a57223 */ /* 0x004fe200000101a5 */
[----:B------:R-:W-:Y:S01]  /*f0d0*/  FSEL R31, R31, -INF , !P1 ;  /* 0xff8000001f1f7808 */ /* 0x000fe20004800000 */
[----:B------:R-:W-:Y:S01]  /*f0e0*/  VIADD R42, R106, 0x21 ;  /* 0x000000216a2a7836 */ /* 0x000fe20000000000 */
[----:B------:R-:W-:Y:S01]  /*f0f0*/  FSEL R9, R9, -INF , !P0 ;  /* 0xff80000009097808 */ /* 0x000fe20004000000 */
[-C--:B------:R-:W-:Y:S01]  /*f100*/  FMUL.FTZ R71, R71, R7.reuse ;  /* 0x0000000747477220 */ /* 0x080fe20000410000 */
[----:B------:R-:W-:Y:S01]  /*f110*/  ISETP.GT.AND P1, PT, R29, R46, PT ;  /* 0x0000002e1d00720c */ /* 0x000fe20003f24270 */
[----:B------:R-:W2:Y:S01]  /*f120*/  MUFU.TANH R73, R73 ;  /* 0x0000004900497308 */ /* 0x000ea20000002400 */
[----:B------:R-:W-:Y:S01]  /*f130*/  FSEL R43, R43, -INF , !P2 ;  /* 0xff8000002b2b7808 */ /* 0x000fe20005000000 */
[----:B------:R-:W-:Y:S01]  /*f140*/  FMUL.FTZ R70, R70, R7 ;  /* 0x0000000746467220 */ /* 0x000fe20000410000 */
[----:B------:R-:W-:-:S02]  /*f150*/  ISETP.GT.AND P2, PT, R41, R58, PT ;  /* 0x0000003a2900720c */ /* 0x000fc40003f44270 */
[----:B------:R-:W-:Y:S02]  /*f160*/  FSEL R9, R9, -INF , !P5 ;  /* 0xff80000009097808 */ /* 0x000fe40006800000 */
[----:B------:R-:W-:Y:S01]  /*f170*/  FSEL R27, R27, -INF , !P1 ;  /* 0xff8000001b1b7808 */ /* 0x000fe20004800000 */
[----:B------:R-:W-:Y:S01]  /*f180*/  MUFU.TANH R17, R17 ;  /* 0x0000001100117308 */ /* 0x000fe20000002400 */
[----:B------:R-:W-:Y:S01]  /*f190*/  ISETP.GE.AND P5, PT, R46, R161, PT ;  /* 0x000000a12e00720c */ /* 0x000fe20003fa6270 */
[----:B-1----:R-:W-:Y:S01]  /*f1a0*/  FFMA.FTZ R119, -R160, R18, R119 ;  /* 0x00000012a0777223 */ /* 0x002fe20000010177 */
[----:B------:R-:W-:Y:S01]  /*f1b0*/  I2FP.F32.S32 R40, R40 ;  /* 0x0000002800287245 */ /* 0x000fe20000201400 */
[----:B------:R-:W-:Y:S01]  /*f1c0*/  VIADD R18, R106, 0x31 ;  /* 0x000000316a127836 */ /* 0x000fe20000000000 */
[----:B------:R-:W-:Y:S02]  /*f1d0*/  FSEL R61, R61, -INF , !P2 ;  /* 0xff8000003d3d7808 */ /* 0x000fe40005000000 */
[C---:B------:R-:W-:Y:S01]  /*f1e0*/  ISETP.GT.AND P2, PT, R41.reuse, R48, PT ;  /* 0x000000302900720c */ /* 0x040fe20003f44270 */
[----:B------:R-:W-:Y:S01]  /*f1f0*/  FFMA.FTZ R175, -R160, R40, R175 ;  /* 0x00000028a0af7223 */ /* 0x000fe200000101af */
[----:B------:R-:W-:Y:S01]  /*f200*/  ISETP.GT.AND P0, PT, R41, R46, PT ;  /* 0x0000002e2900720c */ /* 0x000fe20003f04270 */
[----:B------:R-:W-:Y:S01]  /*f210*/  VIADD R40, R106, 0x28 ;  /* 0x000000286a287836 */ /* 0x000fe20000000000 */
[----:B------:R-:W-:Y:S01]  /*f220*/  IABS R26, R3 ;  /* 0x00000003001a7213 */ /* 0x000fe20000000000 */
[----:B------:R-:W-:Y:S01]  /*f230*/  MUFU.TANH R21, R21 ;  /* 0x0000001500157308 */ /* 0x000fe20000002400 */
[----:B------:R-:W-:-:S02]  /*f240*/  FSEL R3, R27, -INF , !P5 ;  /* 0xff8000001b037808 */ /* 0x000fc40006800000 */
[----:B------:R-:W-:Y:S02]  /*f250*/  FSEL R15, R15, -INF , !P2 ;  /* 0xff8000000f0f7808 */ /* 0x000fe40005000000 */
[----:B------:R-:W-:Y:S02]  /*f260*/  ISETP.GT.AND P2, PT, R41, R44, PT ;  /* 0x0000002c2900720c */ /* 0x000fe40003f44270 */
[----:B------:R-:W-:Y:S01]  /*f270*/  FSEL R25, R25, -INF , !P0 ;  /* 0xff80000019197808 */ /* 0x000fe20004000000 */
[----:B------:R-:W1:Y:S01]  /*f280*/  MUFU.TANH R27, R78 ;  /* 0x0000004e001b7308 */ /* 0x000e620000002400 */
[----:B------:R-:W-:Y:S02]  /*f290*/  IABS R47, R47 ;  /* 0x0000002f002f7213 */ /* 0x000fe40000000000 */
[----:B------:R-:W-:Y:S02]  /*f2a0*/  ISETP.GT.AND P0, PT, R41, R42, PT ;  /* 0x0000002a2900720c */ /* 0x000fe40003f04270 */
[----:B------:R-:W-:Y:S01]  /*f2b0*/  ISETP.GE.AND P4, PT, R24, R163, PT ;  /* 0x000000a31800720c */ /* 0x000fe20003f86270 */
[----:B------:R-:W-:Y:S01]  /*f2c0*/  VIADD R24, R106, 0x30 ;  /* 0x000000306a187836 */ /* 0x000fe20000000000 */
[----:B------:R-:W-:Y:S01]  /*f2d0*/  FSEL R143, R65, -INF , !P2 ;  /* 0xff800000418f7808 */ /* 0x000fe20005000000 */
[----:B------:R-:W3:Y:S01]  /*f2e0*/  MUFU.TANH R45, R45 ;  /* 0x0000002d002d7308 */ /* 0x000ee20000002400 */
[----:B------:R-:W-:-:S02]  /*f2f0*/  I2FP.F32.S32 R121, R47 ;  /* 0x0000002f00797245 */ /* 0x000fc40000201400 */
[----:B------:R-:W-:Y:S02]  /*f300*/  ISETP.GT.AND P2, PT, R41, R40, PT ;  /* 0x000000282900720c */ /* 0x000fe40003f44270 */
[----:B------:R-:W-:Y:S01]  /*f310*/  FSEL R177, R81, -INF , !P0 ;  /* 0xff80000051b17808 */ /* 0x000fe20004000000 */
[----:B--2---:R-:W-:Y:S01]  /*f320*/  FFMA.FTZ R121, -R160, R121, R73 ;  /* 0x00000079a0797223 */ /* 0x004fe20000010149 */
[----:B------:R-:W-:Y:S01]  /*f330*/  ISETP.GT.AND P0, PT, R41, R34, PT ;  /* 0x000000222900720c */ /* 0x000fe20003f04270 */
[----:B------:R-:W2:Y:S01]  /*f340*/  MUFU.TANH R83, R83 ;  /* 0x0000005300537308 */ /* 0x000ea20000002400 */
[----:B------:R-:W-:Y:S02]  /*f350*/  FSEL R165, R165, -INF , !P2 ;  /* 0xff800000a5a57808 */ /* 0x000fe40005000000 */
[----:B------:R-:W-:Y:S02]  /*f360*/  ISETP.GT.AND P2, PT, R41, R24, PT ;  /* 0x000000182900720c */ /* 0x000fe40003f44270 */
[----:B------:R-:W-:-:S02]  /*f370*/  FSEL R175, R175, -INF , !P0 ;  /* 0xff800000afaf7808 */ /* 0x000fc40004000000 */
[----:B------:R-:W-:Y:S01]  /*f380*/  ISETP.GT.AND P0, PT, R41, R18, PT ;  /* 0x000000122900720c */ /* 0x000fe20003f04270 */
[----:B------:R-:W4:Y:S01]  /*f390*/  MUFU.TANH R79, R79 ;  /* 0x0000004f004f7308 */ /* 0x000f220000002400 */
[----:B------:R-:W-:Y:S02]  /*f3a0*/  I2FP.F32.S32 R26, R26 ;  /* 0x0000001a001a7245 */ /* 0x000fe40000201400 */
[----:B------:R-:W-:Y:S02]  /*f3b0*/  IABS R53, R53 ;  /* 0x0000003500357213 */ /* 0x000fe40000000000 */
[----:B------:R-:W-:Y:S01]  /*f3c0*/  FSEL R113, R113, -INF , !P2 ;  /* 0xff80000071717808 */ /* 0x000fe20005000000 */
[----:B-1----:R-:W-:Y:S01]  /*f3d0*/  FFMA.FTZ R26, -R160, R26, R27 ;  /* 0x0000001aa01a7223 */ /* 0x002fe2000001011b */
[----:B------:R-:W-:Y:S01]  /*f3e0*/  ISETP.GT.AND P2, PT, R41, R10, PT ;  /* 0x0000000a2900720c */ /* 0x000fe20003f44270 */
[----:B------:R-:W-:Y:S01]  /*f3f0*/  FMUL.FTZ R27, R74, R7 ;  /* 0x000000074a1b7220 */ /* 0x000fe20000410000 */
[----:B------:R-:W-:Y:S01]  /*f400*/  FSEL R121, R121, -INF , !P0 ;  /* 0xff80000079797808 */ /* 0x000fe20004000000 */
[----:B------:R-:W-:Y:S01]  /*f410*/  MUFU.TANH R75, R75 ;  /* 0x0000004b004b7308 */ /* 0x000fe20000002400 */
[----:B------:R-:W-:-:S02]  /*f420*/  ISETP.GT.AND P0, PT, R41, R8, PT ;  /* 0x000000082900720c */ /* 0x000fc40003f04270 */
[----:B------:R-:W-:Y:S02]  /*f430*/  I2FP.F32.S32 R53, R53 ;  /* 0x0000003500357245 */ /* 0x000fe40000201400 */
[----:B------:R-:W-:Y:S02]  /*f440*/  IABS R51, R51 ;  /* 0x0000003300337213 */ /* 0x000fe40000000000 */
[----:B------:R-:W-:Y:S01]  /*f450*/  FSEL R120, R120, -INF , !P2 ;  /* 0xff80000078787808 */ /* 0x000fe20005000000 */
[----:B------:R-:W-:Y:S01]  /*f460*/  FFMA.FTZ R53, -R160, R53, R17 ;  /* 0x00000035a0357223 */ /* 0x000fe20000010111 */
[C---:B------:R-:W-:Y:S01]  /*f470*/  ISETP.GE.AND P2, PT, R60.reuse, R163, PT ;  /* 0x000000a33c00720c */ /* 0x040fe20003f46270 */
[----:B------:R-:W1:Y:S01]  /*f480*/  MUFU.TANH R27, R27 ;  /* 0x0000001b001b7308 */ /* 0x000e620000002400 */
[----:B------:R-:W-:Y:S02]  /*f490*/  FSEL R119, R119, -INF , !P0 ;  /* 0xff80000077777808 */ /* 0x000fe40004000000 */
[----:B------:R-:W-:-:S02]  /*f4a0*/  ISETP.GE.AND P0, PT, R60, R161, PT ;  /* 0x000000a13c00720c */ /* 0x000fc40003f06270 */
[----:B------:R-:W-:Y:S02]  /*f4b0*/  I2FP.F32.S32 R51, R51 ;  /* 0x0000003300337245 */ /* 0x000fe40000201400 */
[----:B------:R-:W-:Y:S01]  /*f4c0*/  ISETP.GT.AND P3, PT, R29, R58, PT ;  /* 0x0000003a1d00720c */ /* 0x000fe20003f64270 */
[----:B------:R-:W-:Y:S01]  /*f4d0*/  MUFU.TANH R71, R71 ;  /* 0x0000004700477308 */ /* 0x000fe20000002400 */
[----:B------:R-:W-:Y:S01]  /*f4e0*/  IABS R39, R39 ;  /* 0x0000002700277213 */ /* 0x000fe20000000000 */
[----:B------:R-:W-:Y:S01]  /*f4f0*/  FFMA.FTZ R51, -R160, R51, R21 ;  /* 0x00000033a0337223 */ /* 0x000fe20000010115 */
[----:B------:R-:W-:Y:S02]  /*f500*/  IABS R36, R36 ;  /* 0x0000002400247213 */ /* 0x000fe40000000000 */
[----:B------:R-:W-:Y:S02]  /*f510*/  FSEL R37, R37, -INF , !P2 ;  /* 0xff80000025257808 */ /* 0x000fe40005000000 */
[----:B------:R-:W-:-:S02]  /*f520*/  ISETP.GE.AND P2, PT, R56, R161, PT ;  /* 0x000000a13800720c */ /* 0x000fc40003f46270 */
[----:B------:R-:W-:Y:S02]  /*f530*/  FSEL R19, R19, -INF , !P0 ;  /* 0xff80000013137808 */ /* 0x000fe40004000000 */
[----:B------:R-:W-:Y:S02]  /*f540*/  FSEL R35, R35, -INF , !P6 ;  /* 0xff80000023237808 */ /* 0x000fe40007000000 */
[----:B------:R-:W-:Y:S02]  /*f550*/  ISETP.GE.AND P0, PT, R48, R163, PT ;  /* 0x000000a33000720c */ /* 0x000fe40003f06270 */
[----:B------:R-:W-:Y:S02]  /*f560*/  FSEL R23, R53, -INF , !P3 ;  /* 0xff80000035177808 */ /* 0x000fe40005800000 */
[----:B------:R-:W-:Y:S02]  /*f570*/  I2FP.F32.S32 R39, R39 ;  /* 0x0000002700277245 */ /* 0x000fe40000201400 */
[----:B------:R-:W-:-:S02]  /*f580*/  I2FP.F32.S32 R36, R36 ;  /* 0x0000002400247245 */ /* 0x000fc40000201400 */
[----:B------:R-:W-:Y:S01]  /*f590*/  ISETP.GE.AND P6, PT, R58, R163, PT ;  /* 0x000000a33a00720c */ /* 0x000fe20003fc6270 */
[C---:B---3--:R-:W-:Y:S01]  /*f5a0*/  FFMA.FTZ R39, -R160.reuse, R39, R45 ;  /* 0x00000027a0277223 */ /* 0x048fe2000001012d */
[----:B------:R-:W-:Y:S01]  /*f5b0*/  ISETP.GT.AND P3, PT, R29, R48, PT ;  /* 0x000000301d00720c */ /* 0x000fe20003f64270 */
[----:B--2---:R-:W-:Y:S01]  /*f5c0*/  FFMA.FTZ R36, -R160, R36, R83 ;  /* 0x00000024a0247223 */ /* 0x004fe20000010153 */
[----:B------:R-:W-:Y:S02]  /*f5d0*/  IABS R33, R33 ;  /* 0x0000002100217213 */ /* 0x000fe40000000000 */
[----:B------:R-:W-:Y:S02]  /*f5e0*/  FSEL R21, R31, -INF , !P2 ;  /* 0xff8000001f157808 */ /* 0x000fe40005000000 */
[----:B------:R-:W-:Y:S02]  /*f5f0*/  FSEL R31, R15, -INF , !P0 ;  /* 0xff8000000f1f7808 */ /* 0x000fe40004000000 */
[----:B------:R-:W-:-:S02]  /*f600*/  FSEL R17, R61, -INF , !P6 ;  /* 0xff8000003d117808 */ /* 0x000fc40007000000 */
[----:B------:R-:W-:Y:S02]  /*f610*/  FSEL R15, R51, -INF , !P3 ;  /* 0xff800000330f7808 */ /* 0x000fe40005800000 */
[----:B------:R-:W-:Y:S02]  /*f620*/  I2FP.F32.S32 R33, R33 ;  /* 0x0000002100217245 */ /* 0x000fe40000201400 */
[----:B------:R-:W-:Y:S02]  /*f630*/  ISETP.GE.AND P6, PT, R48, R161, PT ;  /* 0x000000a13000720c */ /* 0x000fe40003fc6270 */
[C---:B------:R-:W-:Y:S01]  /*f640*/  ISETP.GT.AND P3, PT, R29.reuse, R44, PT ;  /* 0x0000002c1d00720c */ /* 0x040fe20003f64270 */
[----:B----4-:R-:W-:Y:S01]  /*f650*/  FFMA.FTZ R33, -R160, R33, R79 ;  /* 0x00000021a0217223 */ /* 0x010fe2000001014f */
[----:B------:R-:W-:Y:S02]  /*f660*/  ISETP.GT.AND P1, PT, R29, R42, PT ;  /* 0x0000002a1d00720c */ /* 0x000fe40003f24270 */
[----:B------:R-:W-:-:S02]  /*f670*/  IABS R32, R32 ;  /* 0x0000002000207213 */ /* 0x000fc40000000000 */
[----:B------:R-:W-:Y:S02]  /*f680*/  FSEL R15, R15, -INF , !P6 ;  /* 0xff8000000f0f7808 */ /* 0x000fe40007000000 */
[----:B------:R-:W-:Y:S02]  /*f690*/  FSEL R39, R39, -INF , !P3 ;  /* 0xff80000027277808 */ /* 0x000fe40005800000 */
[----:B------:R-:W-:Y:S02]  /*f6a0*/  FSEL R36, R36, -INF , !P1 ;  /* 0xff80000024247808 */ /* 0x000fe40004800000 */
[----:B------:R-:W-:Y:S02]  /*f6b0*/  I2FP.F32.S32 R32, R32 ;  /* 0x0000002000207245 */ /* 0x000fe40000201400 */
[----:B------:R-:W-:Y:S02]  /*f6c0*/  ISETP.GE.AND P6, PT, R42, R163, PT ;  /* 0x000000a32a00720c */ /* 0x000fe40003fc6270 */
[C---:B------:R-:W-:Y:S01]  /*f6d0*/  ISETP.GT.AND P3, PT, R29.reuse, R40, PT ;  /* 0x000000281d00720c */ /* 0x040fe20003f64270 */
[----:B-1----:R-:W-:Y:S01]  /*f6e0*/  FFMA.FTZ R27, -R160, R32, R27 ;  /* 0x00000020a01b7223 */ /* 0x002fe2000001011b */
[----:B------:R-:W-:-:S02]  /*f6f0*/  ISETP.GT.AND P1, PT, R29, R34, PT ;  /* 0x000000221d00720c */ /* 0x000fc40003f24270 */
[----:B------:R-:W-:Y:S02]  /*f700*/  FSEL R177, R177, -INF , !P6 ;  /* 0xff800000b1b17808 */ /* 0x000fe40007000000 */
[----:B------:R-:W-:Y:S02]  /*f710*/  FSEL R26, R26, -INF , !P3 ;  /* 0xff8000001a1a7808 */ /* 0x000fe40005800000 */
[----:B------:R-:W-:Y:S02]  /*f720*/  FSEL R33, R33, -INF , !P1 ;  /* 0xff80000021217808 */ /* 0x000fe40004800000 */
[----:B------:R-:W-:Y:S02]  /*f730*/  IABS R28, R28 ;  /* 0x0000001c001c7213 */ /* 0x000fe40000000000 */
[----:B------:R-:W-:Y:S02]  /*f740*/  ISETP.GE.AND P6, PT, R34, R161, PT ;  /* 0x000000a12200720c */ /* 0x000fe40003fc6270 */
[----:B------:R-:W-:-:S02]  /*f750*/  ISETP.GT.AND P3, PT, R29, R24, PT ;  /* 0x000000181d00720c */ /* 0x000fc40003f64270 */
[----:B------:R-:W-:Y:S02]  /*f760*/  ISETP.GE.AND P0, PT, R44, R161, PT ;  /* 0x000000a12c00720c */ /* 0x000fe40003f06270 */
[----:B------:R-:W-:Y:S02]  /*f770*/  I2FP.F32.S32 R28, R28 ;  /* 0x0000001c001c7245 */ /* 0x000fe40000201400 */
[----:B------:R-:W-:Y:S02]  /*f780*/  FSEL R167, R33, -INF , !P6 ;  /* 0xff80000021a77808 */ /* 0x000fe40007000000 */
[----:B------:R-:W-:Y:S01]  /*f790*/  FSEL R118, R27, -INF , !P3 ;  /* 0xff8000001b767808 */ /* 0x000fe20005800000 */
[----:B------:R-:W1:Y:S01]  /*f7a0*/  MUFU.TANH R33, R38 ;  /* 0x0000002600217308 */ /* 0x000e620000002400 */
[----:B------:R-:W-:Y:S01]  /*f7b0*/  FSEL R173, R39, -INF , !P0 ;  /* 0xff80000027ad7808 */ /* 0x000fe20004000000 */
[----:B------:R-:W-:Y:S01]  /*f7c0*/  FFMA.FTZ R28, -R160, R28, R75 ;  /* 0x0000001ca01c7223 */ /* 0x000fe2000001014b */
[----:B------:R-:W-:-:S02]  /*f7d0*/  FSEL R43, R43, -INF , !P4 ;  /* 0xff8000002b2b7808 */ /* 0x000fc40006000000 */
[----:B------:R-:W-:Y:S02]  /*f7e0*/  ISETP.GE.AND P0, PT, R34, R163, PT ;  /* 0x000000a32200720c */ /* 0x000fe40003f06270 */
[-C--:B------:R-:W-:Y:S01]  /*f7f0*/  ISETP.GE.AND P4, PT, R58, R161.reuse, PT ;  /* 0x000000a13a00720c */ /* 0x080fe20003f86270 */
[----:B------:R-:W2:Y:S01]  /*f800*/  MUFU.TANH R27, R70 ;  /* 0x00000046001b7308 */ /* 0x000ea20000002400 */
[----:B------:R-:W-:Y:S02]  /*f810*/  ISETP.GT.AND P1, PT, R29, R18, PT ;  /* 0x000000121d00720c */ /* 0x000fe40003f24270 */
[----:B------:R-:W-:Y:S02]  /*f820*/  FSEL R175, R175, -INF , !P0 ;  /* 0xff800000afaf7808 */ /* 0x000fe40004000000 */
[----:B------:R-:W-:Y:S02]  /*f830*/  FSEL R23, R23, -INF , !P4 ;  /* 0xff80000017177808 */ /* 0x000fe40006000000 */
[----:B------:R-:W-:-:S02]  /*f840*/  ISETP.GE.AND P0, PT, R18, R161, PT ;  /* 0x000000a11200720c */ /* 0x000fc40003f06270 */
[----:B------:R-:W-:Y:S02]  /*f850*/  FSEL R28, R28, -INF , !P1 ;  /* 0xff8000001c1c7808 */ /* 0x000fe40004800000 */
[-C--:B------:R-:W-:Y:S02]  /*f860*/  ISETP.GE.AND P4, PT, R46, R163.reuse, PT ;  /* 0x000000a32e00720c */ /* 0x080fe40003f86270 */
[----:B------:R-:W-:Y:S02]  /*f870*/  ISETP.GE.AND P2, PT, R44, R163, PT ;  /* 0x000000a32c00720c */ /* 0x000fe40003f46270 */
[----:B------:R-:W-:Y:S02]  /*f880*/  IABS R2, R2 ;  /* 0x0000000200027213 */ /* 0x000fe40000000000 */
[----:B------:R-:W-:Y:S02]  /*f890*/  IABS R22, R22 ;  /* 0x0000001600167213 */ /* 0x000fe40000000000 */
[----:B------:R-:W-:-:S02]  /*f8a0*/  IABS R20, R20 ;  /* 0x0000001400147213 */ /* 0x000fc40000000000 */
[----:B------:R-:W-:Y:S02]  /*f8b0*/  FSEL R117, R28, -INF , !P0 ;  /* 0xff8000001c757808 */ /* 0x000fe40004000000 */
[----:B------:R-:W-:Y:S02]  /*f8c0*/  FSEL R25, R25, -INF , !P4 ;  /* 0xff80000019197808 */ /* 0x000fe40006000000 */
[----:B------:R-:W-:Y:S02]  /*f8d0*/  FSEL R143, R143, -INF , !P2 ;  /* 0xff8000008f8f7808 */ /* 0x000fe40005000000 */
[----:B------:R-:W-:Y:S02]  /*f8e0*/  I2FP.F32.S32 R2, R2 ;  /* 0x0000000200027245 */ /* 0x000fe40000201400 */
[----:B------:R-:W-:Y:S02]  /*f8f0*/  I2FP.F32.S32 R22, R22 ;  /* 0x0000001600167245 */ /* 0x000fe40000201400 */
[----:B------:R-:W-:Y:S01]  /*f900*/  ISETP.GT.AND P0, PT, R107, R140, PT ;  /* 0x0000008c6b00720c */ /* 0x000fe20003f04270 */
[----:B-1----:R-:W-:Y:S01]  /*f910*/  FFMA.FTZ R2, -R160, R2, R33 ;  /* 0x00000002a0027223 */ /* 0x002fe20000010121 */
[----:B------:R-:W-:Y:S01]  /*f920*/  ISETP.GE.AND P4, PT, R42, R161, PT ;  /* 0x000000a12a00720c */ /* 0x000fe20003f86270 */
[----:B--2---:R-:W-:Y:S01]  /*f930*/  FFMA.FTZ R22, -R160, R22, R27 ;  /* 0x00000016a0167223 */ /* 0x004fe2000001011b */
[----:B------:R-:W-:-:S02]  /*f940*/  ISETP.GE.AND P5, PT, R40, R163, PT ;  /* 0x000000a32800720c */ /* 0x000fc40003fa6270 */
[----:B------:R-:W-:Y:S02]  /*f950*/  ISETP.GE.AND P2, PT, R40, R161, PT ;  /* 0x000000a12800720c */ /* 0x000fe40003f46270 */
[----:B------:R-:W-:Y:S02]  /*f960*/  ISETP.GE.AND P6, PT, R10, R163, PT ;  /* 0x000000a30a00720c */ /* 0x000fe40003fc6270 */
[----:B------:R-:W-:Y:S02]  /*f970*/  I2FP.F32.S32 R20, R20 ;  /* 0x0000001400147245 */ /* 0x000fe40000201400 */
[----:B------:R-:W-:Y:S02]  /*f980*/  FSEL R171, R36, -INF , !P4 ;  /* 0xff80000024ab7808 */ /* 0x000fe40006000000 */
[----:B------:R-:W-:Y:S01]  /*f990*/  FSEL R165, R165, -INF , !P5 ;  /* 0xff800000a5a57808 */ /* 0x000fe20006800000 */
[----:B------:R-:W-:Y:S01]  /*f9a0*/  FFMA.FTZ R71, -R160, R20, R71 ;  /* 0x00000014a0477223 */ /* 0x000fe20000010147 */
[----:B------:R-:W-:-:S02]  /*f9b0*/  FSEL R169, R26, -INF , !P2 ;  /* 0xff8000001aa97808 */ /* 0x000fc40005000000 */
[----:B------:R-:W-:Y:S02]  /*f9c0*/  FSEL R120, R120, -INF , !P6 ;  /* 0xff80000078787808 */ /* 0x000fe40007000000 */
[C---:B------:R-:W-:Y:S02]  /*f9d0*/  ISETP.GE.AND P4, PT, R24.reuse, R163, PT ;  /* 0x000000a31800720c */ /* 0x040fe40003f86270 */
[----:B------:R-:W-:Y:S02]  /*f9e0*/  ISETP.GE.AND P5, PT, R24, R161, PT ;  /* 0x000000a11800720c */ /* 0x000fe40003fa6270 */
[----:B------:R-:W-:Y:S02]  /*f9f0*/  ISETP.GE.AND P2, PT, R18, R163, PT ;  /* 0x000000a31200720c */ /* 0x000fe40003f46270 */
[C---:B------:R-:W-:Y:S02]  /*fa00*/  ISETP.GT.AND P3, PT, R29.reuse, R10, PT ;  /* 0x0000000a1d00720c */ /* 0x040fe40003f64270 */
[----:B------:R-:W-:-:S02]  /*fa10*/  ISETP.GT.AND P6, PT, R29, R106, PT ;  /* 0x0000006a1d00720c */ /* 0x000fc40003fc4270 */
        /* <DEDUP_REMOVED lines=8> */
[----:B------:R-:W-:Y:S01]  /*faa0*/  ISETP.GE.AND P2, PT, R8, R161, PT ;  /* 0x000000a10800720c */ /* 0x000fe20003f46270 */
[----:B------:R-:W-:Y:S01]  /*fab0*/  BAR.SYNC.DEFER_BLOCKING 0x0 ;  /* 0x0000000000007b1d */ /* 0x000fe20000010000 */
        /* <DEDUP_REMOVED lines=8> */
[----:B------:R-:W-:-:S02]  /*fb40*/  FSEL R16, R16, -INF , !P3 ;  /* 0xff80000010107808 */ /* 0x000fc40005800000 */
        /* <DEDUP_REMOVED lines=15> */
.L_x_13836:
        /* <DEDUP_REMOVED lines=60> */
.L_x_13837:
[----:B------:R-:W-:Y:S05]  /*10000*/  BSYNC.RECONVERGENT B0 ;  /* 0x0000000000007941 */ /* 0x000fea0003800200 */
.L_x_13835:
        /* <DEDUP_REMOVED lines=57> */
.L_x_13834:
[----:B------:R-:W-:Y:S05]  /*103a0*/  BSYNC.RECONVERGENT B1 ;  /* 0x0000000000017941 */ /* 0x000fea0003800200 */
.L_x_13833:
        /* <DEDUP_REMOVED lines=19> */
[----:B--2---:R-:W1:Y:S03]  /*104e0*/  SHFL.BFLY PT, R13, R10, 0x2, 0x1f ;  /* 0x0c401f000a0d7f89 */ /* 0x004e6600000e0000 */
        /* <DEDUP_REMOVED lines=45> */
[-CC-:B------:R-:W-:Y:S01]  /*107c0*/  FFMA.FTZ R170, R143, R123.reuse, -R122.reuse ;  /* 0x0000007b8faa7223 */ /* 0x180fe2000001087a */
[-C--:B------:R-:W-:Y:S01]  /*107d0*/  FFMA.FTZ R143, R165, R123.reuse, -R122 ;  /* 0x0000007ba58f7223 */ /* 0x080fe2000001087a */
[----:B------:R-:W4:Y:S01]  /*107e0*/  LDSM.16.MT88.4 R12, [R132+0x8800] ;  /* 0x00880000840c783b */ /* 0x000f220000004200 */
[----:B------:R-:W-:Y:S01]  /*107f0*/  MUFU.EX2 R35, R7 ;  /* 0x0000000700237308 */ /* 0x000fe20000000800 */
[-C--:B------:R-:W-:Y:S01]  /*10800*/  FFMA.FTZ R168, R173, R123.reuse, -R166 ;  /* 0x0000007bada87223 */ /* 0x080fe200000108a6 */
[----:B-1----:R-:W-:Y:S01]  /*10810*/  F2FP.BF16.F32.PACK_AB R64, R111, R114 ;  /* 0x000000726f40723e */ /* 0x002fe200000010ff */
[----:B------:R-:W-:Y:S01]  /*10820*/  LDSM.16.MT88.4 R16, [R135+0x8800] ;  /* 0x008800008710783b */ /* 0x000fe20000004200 */
[----:B------:R-:W1:Y:S01]  /*10830*/  MUFU.EX2 R34, R34 ;  /* 0x0000002200227308 */ /* 0x000e620000000800 */
[-CC-:B------:R-:W-:Y:S01]  /*10840*/  FFMA.FTZ R177, R177, R123.reuse, -R122.reuse ;  /* 0x0000007bb1b17223 */ /* 0x180fe2000001087a */
[-C--:B------:R-:W-:Y:S01]  /*10850*/  FFMA.FTZ R174, R119, R123.reuse, -R122 ;  /* 0x0000007b77ae7223 */ /* 0x080fe2000001087a */
[----:B------:R-:W-:Y:S01]  /*10860*/  LDSM.16.MT88.4 R20, [R133+0x8800] ;  /* 0x008800008514783b */ /* 0x000fe20000004200 */
[----:B------:R-:W-:Y:S01]  /*10870*/  MUFU.EX2 R33, R33 ;  /* 0x0000002100217308 */ /* 0x000fe20000000800 */
[----:B------:R-:W-:Y:S01]  /*10880*/  FFMA.FTZ R172, R115, R123, -R166 ;  /* 0x0000007b73ac7223 */ /* 0x000fe200000108a6 */
[----:B---3--:R-:W-:Y:S01]  /*10890*/  F2FP.BF16.F32.PACK_AB R66, R27, R112 ;  /* 0x000000701b42723e */ /* 0x008fe200000010ff */
[----:B------:R-:W-:Y:S01]  /*108a0*/  FADD.FTZ R111, R114, R111 ;  /* 0x0000006f726f7221 */ /* 0x000fe20000010000 */
[----:B------:R-:W3:Y:S01]  /*108b0*/  MUFU.EX2 R26, R26 ;  /* 0x0000001a001a7308 */ /* 0x000ee20000000800 */
[----:B------:R-:W-:-:S02]  /*108c0*/  ISETP.GT.AND P0, PT, R107, R140, PT ;  /* 0x0000008c6b00720c */ /* 0x000fc40003f04270 */
[----:B------:R-:W-:Y:S01]  /*108d0*/  FADD.FTZ R112, R112, R111 ;  /* 0x0000006f70707221 */ /* 0x000fe20000010000 */
[----:B------:R-:W-:Y:S01]  /*108e0*/  MUFU.EX2 R28, R28 ;  /* 0x0000001c001c7308 */ /* 0x000fe20000000800 */
[----:B-1----:R-:W-:Y:S01]  /*108f0*/  F2FP.BF16.F32.PACK_AB R65, R34, R35 ;  /* 0x000000232241723e */ /* 0x002fe200000010ff */
[----:B------:R-:W-:Y:S02]  /*10900*/  FADD.FTZ R34, R35, R34 ;  /* 0x0000002223227221 */ /* 0x000fe40000010000 */
        /* <DEDUP_REMOVED lines=32> */
[C---:B------:R-:W-:Y:S03]  /*10b10*/  HMMA.16816.F32.BF16 R88, R4.reuse, R8, R88 ;  /* 0x000000080458723c */ /* 0x040fe60000041858 */
[----:B------:R-:W-:Y:S05]  /*10b20*/  MUFU.EX2 R172, R172 ;  /* 0x000000ac00ac7308 */ /* 0x000fea0000000800 */
[----:B------:R-:W-:Y:S01]  /*10b30*/  HMMA.16816.F32.BF16 R84, R4, R10, R84 ;  /* 0x0000000a0454723c */ /* 0x000fe20000041854 */
[----:B------:R-:W2:Y:S07]  /*10b40*/  LDSM.16.MT88.4 R8, [R135+0xa800] ;  /* 0x00a800008708783b */ /* 0x000eae0000004200 */
[C---:B------:R-:W-:Y:S08]  /*10b50*/  HMMA.16816.F32.BF16 R72, R64.reuse, R68, RZ ;  /* 0x000000444048723c */ /* 0x040ff000000418ff */
[C---:B------:R-:W-:Y:S08]  /*10b60*/  HMMA.16816.F32.BF16 R68, R64.reuse, R70, RZ ;  /* 0x000000464044723c */ /* 0x040ff000000418ff */
[----:B------:R-:W-:Y:S08]  /*10b70*/  HMMA.16816.F32.BF16 R52, R64, R56, RZ ;  /* 0x000000384034723c */ /* 0x000ff000000418ff */
[C---:B----4-:R-:W-:Y:S08]  /*10b80*/  HMMA.16816.F32.BF16 R72, R4.reuse, R12, R72 ;  /* 0x0000000c0448723c */ /* 0x050ff00000041848 */
        /* <DEDUP_REMOVED lines=29> */
[-C--:B------:R-:W-:Y:S01]  /*10d60*/  FFMA.FTZ R22, R175, R123.reuse, -R122 ;  /* 0x0000007baf167223 */ /* 0x080fe2000001087a */
[----:B------:R-:W-:Y:S01]  /*10d70*/  FFMA.FTZ R23, R171, R123, -R166 ;  /* 0x0000007bab177223 */ /* 0x000fe200000108a6 */
[----:B------:R-:W4:Y:S04]  /*10d80*/  MUFU.EX2 R20, R20 ;  /* 0x0000001400147308 */ /* 0x000f280000000800 */
[----:B------:R-:W5:Y:S01]  /*10d90*/  MUFU.EX2 R22, R22 ;  /* 0x0000001600167308 */ /* 0x000f620000000800 */
[C---:B---3--:R-:W-:Y:S03]  /*10da0*/  HMMA.16816.F32.BF16 R44, R4.reuse, R16, R44 ;  /* 0x00000010042c723c */ /* 0x048fe6000004182c */
[----:B------:R-:W3:Y:S05]  /*10db0*/  MUFU.EX2 R23, R23 ;  /* 0x0000001700177308 */ /* 0x000eea0000000800 */
[----:B------:R-:W-:Y:S03]  /*10dc0*/  HMMA.16816.F32.BF16 R48, R4, R18, R48 ;  /* 0x000000120430723c */ /* 0x000fe60000041830 */
[----:B-1----:R-:W-:Y:S01]  /*10dd0*/  F2FP.BF16.F32.PACK_AB R4, R165, R170 ;  /* 0x000000aaa504723e */ /* 0x002fe200000010ff */
[----:B------:R-:W-:Y:S01]  /*10de0*/  LDSM.16.MT88.4 R16, [R135+0x9800] ;  /* 0x009800008710783b */ /* 0x000fe20000004200 */
[----:B----4-:R-:W-:Y:S01]  /*10df0*/  F2FP.BF16.F32.PACK_AB R7, R20, R21 ;  /* 0x000000151407723e */ /* 0x010fe200000010ff */
[----:B------:R-:W-:Y:S01]  /*10e00*/  FADD.FTZ R170, R170, R25 ;  /* 0x00000019aaaa7221 */ /* 0x000fe20000010000 */
[----:B-----5:R-:W-:-:S02]  /*10e10*/  F2FP.BF16.F32.PACK_AB R6, R22, R143 ;  /* 0x0000008f1606723e */ /* 0x020fc400000010ff */
[----:B---3--:R-:W-:Y:S01]  /*10e20*/  F2FP.BF16.F32.PACK_AB R5, R23, R168 ;  /* 0x000000a81705723e */ /* 0x008fe200000010ff */
[----:B------:R-:W-:-:S04]  /*10e30*/  FADD.FTZ R170, R165, R170 ;  /* 0x000000aaa5aa7221 */ /* 0x000fc80000010000 */
[----:B------:R-:W-:Y:S01]  /*10e40*/  FADD.FTZ R143, R143, R170 ;  /* 0x000000aa8f8f7221 */ /* 0x000fe20000010000 */
[----:B------:R-:W-:Y:S01]  /*10e50*/  SHF.L.U32 R170, R147, 0x3, RZ ;  /* 0x0000000393aa7819 */ /* 0x000fe200000006ff */
        /* <DEDUP_REMOVED lines=27> */
[-C--:B------:R-:W-:Y:S01]  /*11010*/  FFMA.FTZ R7, R118, R123.reuse, -R166 ;  /* 0x0000007b76077223 */ /* 0x080fe200000108a6 */
[-C--:B------:R-:W-:Y:S01]  /*11020*/  FFMA.FTZ R4, R120, R123.reuse, -R122 ;  /* 0x0000007b78047223 */ /* 0x080fe2000001087a */
[-CC-:B------:R-:W-:Y:S01]  /*11030*/  FFMA.FTZ R121, R117, R123.reuse, -R166.reuse ;  /* 0x0000007b75797223 */ /* 0x180fe200000108a6 */
[----:B------:R-:W-:Y:S01]  /*11040*/  FFMA.FTZ R118, R116, R123, -R166 ;  /* 0x0000007b74767223 */ /* 0x000fe200000108a6 */
[----:B------:R-:W-:Y:S01]  /*11050*/  MUFU.EX2 R120, R5 ;  /* 0x0000000500787308 */ /* 0x000fe20000000800 */
[----:B------:R-:W1:Y:S03]  /*11060*/  LDSM.16.MT88.4 R8, [R133+0x9800] ;  /* 0x009800008508783b */ /* 0x000e660000004200 */
[----:B------:R-:W2:Y:S04]  /*11070*/  MUFU.EX2 R113, R113 ;  /* 0x0000007100717308 */ /* 0x000ea80000000800 */
[----:B------:R2:W3:Y:S04]  /*11080*/  MUFU.EX2 R119, R4 ;  /* 0x0000000400777308 */ /* 0x0004e80000000800 */
[----:B------:R-:W-:Y:S04]  /*11090*/  MUFU.EX2 R117, R7 ;  /* 0x0000000700757308 */ /* 0x000fe80000000800 */
        /* <DEDUP_REMOVED lines=109> */
.L_x_13841:
        /* <DEDUP_REMOVED lines=8> */
.L_x_13842:
[----:B------:R-:W-:Y:S05]  /*117f0*/  BSYNC.RECONVERGENT B0 ;  /* 0x0000000000007941 */ /* 0x000fea0003800200 */
.L_x_13840:
[-C--:B------:R-:W-:Y:S01]  /*11800*/  ISETP.GE.AND P1, PT, R170, R151.reuse, PT ;  /* 0x00000097aa00720c */ /* 0x080fe20003f26270 */
[----:B------:R-:W-:Y:S01]  /*11810*/  IMAD.SHL.U32 R3, R138, 0x20, RZ ;  /* 0x000000208a037824 */ /* 0x000fe200078e00ff */
        /* <DEDUP_REMOVED lines=57> */
[----:B------:R-:W2:Y:S01]  /*11bb0*/  LD.E R3, desc[UR4][R102.64+0x18c] ;  /* 0x00018c0466037980 */ /* 0x000ea2000c101900 */
[----:B------:R-:W-:Y:S01]  /*11bc0*/  SHF.R.U32.HI R107, RZ, 0x1, R147 ;  /* 0x00000001ff6b7819 */ /* 0x000fe20000011693 */
[----:B------:R-:W-:-:S02]  /*11bd0*/  VIADD R111, R106, 0xffffffc0 ;  /* 0xffffffc06a6f7836 */ /* 0x000fc40000000000 */
[----:B------:R-:W-:Y:S01]  /*11be0*/  IMAD.IADD R110, R101, 0x1, R110 ;  /* 0x00000001656e7824 */ /* 0x000fe200078e026e */
        /* <DEDUP_REMOVED lines=72> */
[C---:B-1----:R-:W-:Y:S08]  /*12070*/  HMMA.16816.F32.BF16 R32, R116.reuse, R112, R32 ;  /* 0x000000707420723c */ /* 0x042ff00000041820 */
[C---:B------:R-:W-:Y:S01]  /*12080*/  HMMA.16816.F32.BF16 R28, R116.reuse, R114, R28 ;  /* 0x00000072741c723c */ /* 0x040fe2000004181c */
        /* <DEDUP_REMOVED lines=8> */
[----:B------:R-:W-:Y:S01]  /*12110*/  HMMA.16816.F32.BF16 R4, R116, R114, R4 ;  /* 0x000000727404723c */ /* 0x000fe20000041804 */
[----:B------:R-:W-:Y:S04]  /*12120*/  LDSM.16.M88.4 R116, [R127+0x2000] ;  /* 0x002000007f74783b */ /* 0x000fe80000000200 */
[----:B------:R-:W1:Y:S03]  /*12130*/  LDSM.16.M88.4 R112, [R124+0x6000] ;  /* 0x006000007c70783b */ /* 0x000e660000000200 */
        /* <DEDUP_REMOVED lines=8> */
[----:B------:R-:W1:Y:S02]  /*121c0*/  LDSM.16.M88.4 R112, [R124+0x7800] ;  /* 0x007800007c70783b */ /* 0x000e640000000200 */
[----:B------:R-:W-:-:S02]  /*121d0*/  LOP3.LUT R107, R107, 0x1f0, RZ, 0xc0, !PT ;  /* 0x000001f06b6b7812 */ /* 0x000fc400078ec0ff */
[C---:B------:R-:W-:Y:S02]  /*121e0*/  ISETP.GE.AND P4, PT, R111.reuse, R164, PT ;  /* 0x000000a46f00720c */ /* 0x040fe40003f86270 */
[C---:B------:R-:W-:Y:S02]  /*121f0*/  ISETP.GE.AND P6, PT, R111.reuse, R163, PT ;  /* 0x000000a36f00720c */ /* 0x040fe40003fc6270 */
[C---:B------:R-:W-:Y:S02]  /*12200*/  ISETP.GE.AND P3, PT, R111.reuse, R161, PT ;  /* 0x000000a16f00720c */ /* 0x040fe40003f66270 */
[----:B------:R-:W-:Y:S01]  /*12210*/  ISETP.GE.AND P5, PT, R111, R162, PT ;  /* 0x000000a26f00720c */ /* 0x000fe20003fa6270 */
[-C--:B------:R-:W-:Y:S01]  /*12220*/  FMUL.FTZ R31, R31, R3.reuse ;  /* 0x000000031f1f7220 */ /* 0x080fe20000410000 */
[----:B------:R-:W-:Y:S01]  /*12230*/  FMUL.FTZ R19, R19, R3 ;  /* 0x0000000313137220 */ /* 0x000fe20000410000 */
[----:B------:R-:W-:-:S04]  /*12240*/  DEPBAR.LE SB0, 0x0 ;  /* 0x000080000000791a */ /* 0x000fc80000000000 */
[----:B-1----:R-:W-:Y:S05]  /*12250*/  HMMA.16816.F32.BF16 R8, R116, R112, R8 ;  /* 0x000000707408723c */ /* 0x002fea0000041808 */
[----:B------:R-:W-:-:S04]  /*12260*/  SHF.R.U32.HI R112, RZ, 0x2, R147 ;  /* 0x00000002ff707819 */ /* 0x000fc80000011693 */
[----:B------:R-:W-:-:S04]  /*12270*/  LOP3.LUT R112, R112, 0x7, RZ, 0xc0, !PT ;  /* 0x0000000770707812 */ /* 0x000fc800078ec0ff */
[----:B------:R-:W-:Y:S01]  /*12280*/  LOP3.LUT R111, R112, R107, RZ, 0xfc, !PT ;  /* 0x0000006b706f7212 */ /* 0x000fe200078efcff */
[----:B------:R-:W-:Y:S02]  /*12290*/  IMAD.IADD R107, R110, 0x1, R155 ;  /* 0x000000016e6b7824 */ /* 0x000fe400078e029b */
[-C--:B------:R-:W-:Y:S02]  /*122a0*/  FMUL.FTZ R110, R34, R3.reuse ;  /* 0x00000003226e7220 */ /* 0x080fe40000410000 */
[----:B------:R-:W-:Y:S02]  /*122b0*/  IMAD.IADD R166, R104, 0x1, R111 ;  /* 0x0000000168a67824 */ /* 0x000fe400078e026f */
[----:B------:R-:W1:Y:S02]  /*122c0*/  MUFU.TANH R111, R110 ;  /* 0x0000006e006f7308 */ /* 0x000e640000002400 */
[----:B------:R-:W-:Y:S02]  /*122d0*/  VIADD R176, R166, 0x8 ;  /* 0x00000008a6b07836 */ /* 0x000fe40000000000 */
[----:B------:R-:W-:-:S03]  /*122e0*/  FMUL.FTZ R113, R32, R3 ;  /* 0x0000000320717220 */ /* 0x000fc60000410000 */
[----:B------:R-:W-:-:S04]  /*122f0*/  IADD3 R32, PT, PT, R176, 0x40, -R107 ;  /* 0x00000040b0207810 */ /* 0x000fc80007ffe86b */
[----:B------:R-:W-:Y:S01]  /*12300*/  IABS R32, R32 ;  /* 0x0000002000207213 */ /* 0x000fe20000000000 */
[----:B------:R-:W-:-:S03]  /*12310*/  FMUL.FTZ R112, R33, R3 ;  /* 0x0000000321707220 */ /* 0x000fc60000410000 */
[----:B------:R-:W-:-:S05]  /*12320*/  I2FP.F32.S32 R32, R32 ;  /* 0x0000002000207245 */ /* 0x000fca0000201400 */
[----:B-1----:R-:W-:Y:S02]  /*12330*/  FFMA.FTZ R32, -R160, R32, R111 ;  /* 0x00000020a0207223 */ /* 0x002fe4000001016f */
[----:B------:R1:W2:Y:S01]  /*12340*/  MUFU.TANH R111, R112 ;  /* 0x00000070006f7308 */ /* 0x0002a20000002400 */
[----:B------:R-:W-:-:S04]  /*12350*/  IADD3 R33, PT, PT, R166, 0x3f, -R107 ;  /* 0x0000003fa6217810 */ /* 0x000fc80007ffe86b */
[----:B------:R-:W-:-:S03]  /*12360*/  IABS R33, R33 ;  /* 0x0000002100217213 */ /* 0x000fc60000000000 */
[----:B------:R-:W3:Y:S01]  /*12370*/  MUFU.TANH R113, R113 ;  /* 0x0000007100717308 */ /* 0x000ee20000002400 */
[----:B------:R-:W-:Y:S02]  /*12380*/  I2FP.F32.S32 R33, R33 ;  /* 0x0000002100217245 */ /* 0x000fe40000201400 */
[----:B------:R-:W-:Y:S01]  /*12390*/  IADD3 R34, PT, PT, R166, 0x40, -R107 ;  /* 0x00000040a6227810 */ /* 0x000fe20007ffe86b */
[----:B-1----:R-:W-:Y:S02]  /*123a0*/  FMUL.FTZ R112, R28, R3 ;  /* 0x000000031c707220 */ /* 0x002fe40000410000 */
[----:B--2---:R-:W-:Y:S01]  /*123b0*/  FFMA.FTZ R33, -R160, R33, R111 ;  /* 0x00000021a0217223 */ /* 0x004fe2000001016f */
[----:B------:R-:W-:Y:S01]  /*123c0*/  IABS R34, R34 ;  /* 0x0000002200227213 */ /* 0x000fe20000000000 */
[----:B------:R-:W1:Y:S01]  /*123d0*/  MUFU.TANH R111, R112 ;  /* 0x00000070006f7308 */ /* 0x000e620000002400 */
[----:B------:R-:W-:Y:S02]  /*123e0*/  IADD3 R28, PT, PT, R166, 0x38, -R107 ;  /* 0x00000038a61c7810 */ /* 0x000fe40007ffe86b */
[----:B------:R-:W-:-:S02]  /*123f0*/  I2FP.F32.S32 R34, R34 ;  /* 0x0000002200227245 */ /* 0x000fc40000201400 */
[----:B------:R-:W-:-:S03]  /*12400*/  IABS R28, R28 ;  /* 0x0000001c001c7213 */ /* 0x000fc60000000000 */
[----:B---3--:R-:W-:Y:S01]  /*12410*/  FFMA.FTZ R34, -R160, R34, R113 ;  /* 0x00000022a0227223 */ /* 0x008fe20000010171 */
[-C--:B------:R-:W-:Y:S01]  /*12420*/  FMUL.FTZ R113, R35, R3.reuse ;  /* 0x0000000323717220 */ /* 0x080fe20000410000 */
[----:B------:R-:W-:Y:S01]  /*12430*/  I2FP.F32.S32 R28, R28 ;  /* 0x0000001c001c7245 */ /* 0x000fe20000201400 */
[----:B------:R-:W-:Y:S01]  /*12440*/  VIADD R110, R106, 0xffffffc1 ;  /* 0xffffffc16a6e7836 */ /* 0x000fe20000000000 */
[----:B------:R-:W-:Y:S02]  /*12450*/  FSEL R32, R32, -INF , P5 ;  /* 0xff80000020207808 */ /* 0x000fe40002800000 */
[----:B------:R-:W-:Y:S01]  /*12460*/  FSEL R34, R34, -INF , P4 ;  /* 0xff80000022227808 */ /* 0x000fe20002000000 */
[----:B------:R-:W2:Y:S01]  /*12470*/  MUFU.TANH R113, R113 ;  /* 0x0000007100717308 */ /* 0x000ea20000002400 */
[----:B------:R-:W-:Y:S01]  /*12480*/  FSEL R32, R32, -INF , !P3 ;  /* 0xff80000020207808 */ /* 0x000fe20005800000 */
[----:B-1----:R-:W-:Y:S01]  /*12490*/  FFMA.FTZ R28, -R160, R28, R111 ;  /* 0x0000001ca01c7223 */ /* 0x002fe2000001016f */
[----:B------:R-:W-:Y:S01]  /*124a0*/  FSEL R34, R34, -INF , !P6 ;  /* 0xff80000022227808 */ /* 0x000fe20007000000 */
[----:B------:R-:W-:Y:S01]  /*124b0*/  FMUL.FTZ R111, R30, R3 ;  /* 0x000000031e6f7220 */ /* 0x000fe20000410000 */
[----:B------:R-:W-:-:S02]  /*124c0*/  ISETP.GE.AND P4, PT, R110, R164, PT ;  /* 0x000000a46e00720c */ /* 0x000fc40003f86270 */
[C---:B------:R-:W-:Y:S02]  /*124d0*/  ISETP.GE.AND P6, PT, R110.reuse, R163, PT ;  /* 0x000000a36e00720c */ /* 0x040fe40003fc6270 */
[C---:B------:R-:W-:Y:S02]  /*124e0*/  ISETP.GE.AND P5, PT, R110.reuse, R161, PT ;  /* 0x000000a16e00720c */ /* 0x040fe40003fa6270 */
[----:B------:R-:W-:Y:S02]  /*124f0*/  ISETP.GE.AND P3, PT, R110, R162, PT ;  /* 0x000000a26e00720c */ /* 0x000fe40003f66270 */
[----:B------:R-:W-:Y:S01]  /*12500*/  IADD3 R110, PT, PT, R176, 0x3f, -R107 ;  /* 0x0000003fb06e7810 */ /* 0x000fe20007ffe86b */
[----:B------:R-:W1:Y:S03]  /*12510*/  MUFU.TANH R111, R111 ;  /* 0x0000006f006f7308 */ /* 0x000e660000002400 */
[----:B------:R-:W-:-:S02]  /*12520*/  IABS R110, R110 ;  /* 0x0000006e006e7213 */ /* 0x000fc40000000000 */
[----:B------:R-:W-:Y:S02]  /*12530*/  IADD3 R35, PT, PT, R176, 0x38, -R107 ;  /* 0x00000038b0237810 */ /* 0x000fe40007ffe86b */
[----:B------:R-:W-:Y:S02]  /*12540*/  I2FP.F32.S32 R30, R110 ;  /* 0x0000006e001e7245 */ /* 0x000fe40000201400 */
[----:B------:R-:W-:-:S03]  /*12550*/  IABS R35, R35 ;  /* 0x0000002300237213 */ /* 0x000fc60000000000 */
[----:B--2---:R-:W-:Y:S01]  /*12560*/  FFMA.FTZ R30, -R160, R30, R113 ;  /* 0x0000001ea01e7223 */ /* 0x004fe20000010171 */
[----:B------:R-:W-:Y:S01]  /*12570*/  VIADD R110, R106, 0xffffffc8 ;  /* 0xffffffc86a6e7836 */ /* 0x000fe20000000000 */
[----:B------:R-:W-:-:S03]  /*12580*/  I2FP.F32.S32 R35, R35 ;  /* 0x0000002300237245 */ /* 0x000fc60000201400 */
[----:B------:R-:W-:Y:S02]  /*12590*/  FSEL R30, R30, -INF , P3 ;  /* 0xff8000001e1e7808 */ /* 0x000fe40001800000 */
[----:B------:R-:W-:Y:S01]  /*125a0*/  FSEL R33, R33, -INF , P4 ;  /* 0xff80000021217808 */ /* 0x000fe20002000000 */
[----:B-1----:R-:W-:Y:S01]  /*125b0*/  FFMA.FTZ R111, -R160, R35, R111 ;  /* 0x00000023a06f7223 */ /* 0x002fe2000001016f */
[----:B------:R-:W-:Y:S02]  /*125c0*/  ISETP.GE.AND P4, PT, R110, R164, PT ;  /* 0x000000a46e00720c */ /* 0x000fe40003f86270 */
[----:B------:R-:W-:Y:S02]  /*125d0*/  FSEL R30, R30, -INF , !P5 ;  /* 0xff8000001e1e7808 */ /* 0x000fe40006800000 */
[----:B------:R-:W-:Y:S02]  /*125e0*/  ISETP.GE.AND P5, PT, R110, R162, PT ;  /* 0x000000a26e00720c */ /* 0x000fe40003fa6270 */
[----:B------:R-:W-:-:S02]  /*125f0*/  FSEL R33, R33, -INF , !P6 ;  /* 0xff80000021217808 */ /* 0x000fc40007000000 */
[C---:B------:R-:W-:Y:S02]  /*12600*/  ISETP.GE.AND P6, PT, R110.reuse, R163, PT ;  /* 0x000000a36e00720c */ /* 0x040fe40003fc6270 */
[----:B------:R-:W-:Y:S01]  /*12610*/  ISETP.GE.AND P3, PT, R110, R161, PT ;  /* 0x000000a16e00720c */ /* 0x000fe20003f66270 */
[----:B------:R-:W-:Y:S01]  /*12620*/  VIADD R35, R106, 0xffffffc9 ;  /* 0xffffffc96a237836 */ /* 0x000fe20000000000 */
[----:B------:R-:W-:Y:S02]  /*12630*/  FSEL R110, R28, -INF , P4 ;  /* 0xff8000001c6e7808 */ /* 0x000fe40002000000 */
[----:B------:R-:W-:Y:S01]  /*12640*/  FSEL R28, R111, -INF , P5 ;  /* 0xff8000006f1c7808 */ /* 0x000fe20002800000 */
[----:B------:R-:W-:Y:S01]  /*12650*/  FMUL.FTZ R111, R29, R3 ;  /* 0x000000031d6f7220 */ /* 0x000fe20000410000 */
[----:B------:R-:W-:Y:S02]  /*12660*/  FSEL R110, R110, -INF , !P6 ;  /* 0xff8000006e6e7808 */ /* 0x000fe40007000000 */
[----:B------:R-:W-:-:S02]  /*12670*/  FSEL R28, R28, -INF , !P3 ;  /* 0xff8000001c1c7808 */ /* 0x000fc40005800000 */
[C---:B------:R-:W-:Y:S02]  /*12680*/  ISETP.GE.AND P4, PT, R35.reuse, R164, PT ;  /* 0x000000a42300720c */ /* 0x040fe40003f86270 */
[C---:B------:R-:W-:Y:S02]  /*12690*/  ISETP.GE.AND P6, PT, R35.reuse, R163, PT ;  /* 0x000000a32300720c */ /* 0x040fe40003fc6270 */
[C---:B------:R-:W-:Y:S02]  /*126a0*/  ISETP.GE.AND P5, PT, R35.reuse, R161, PT ;  /* 0x000000a12300720c */ /* 0x040fe40003fa6270 */
[----:B------:R-:W-:Y:S02]  /*126b0*/  ISETP.GE.AND P3, PT, R35, R162, PT ;  /* 0x000000a22300720c */ /* 0x000fe40003f66270 */
[----:B------:R-:W1:Y:S01]  /*126c0*/  MUFU.TANH R35, R111 ;  /* 0x0000006f00237308 */ /* 0x000e620000002400 */
[----:B------:R-:W-:-:S04]  /*126d0*/  IADD3 R112, PT, PT, R166, 0x37, -R107 ;  /* 0x00000037a6707810 */ /* 0x000fc80007ffe86b */
[----:B------:R-:W-:-:S03]  /*126e0*/  IABS R112, R112 ;  /* 0x0000007000707213 */ /* 0x000fc60000000000 */
[----:B------:R-:W2:Y:S01]  /*126f0*/  MUFU.TANH R31, R31 ;  /* 0x0000001f001f7308 */ /* 0x000ea20000002400 */
[----:B------:R-:W-:Y:S02]  /*12700*/  I2FP.F32.S32 R112, R112 ;  /* 0x0000007000707245 */ /* 0x000fe40000201400 */
[----:B------:R-:W-:-:S03]  /*12710*/  IADD3 R29, PT, PT, R176, 0x37, -R107 ;  /* 0x00000037b01d7810 */ /* 0x000fc60007ffe86b */
[----:B-1----:R-:W-:Y:S01]  /*12720*/  FFMA.FTZ R112, -R160, R112, R35 ;  /* 0x00000070a0707223 */ /* 0x002fe20000010123 */
[----:B------:R-:W-:Y:S01]  /*12730*/  FMUL.FTZ R35, R24, R3 ;  /* 0x0000000318237220 */ /* 0x000fe20000410000 */
[----:B------:R-:W-:Y:S01]  /*12740*/  IABS R29, R29 ;  /* 0x0000001d001d7213 */ /* 0x000fe20000000000 */
[----:B------:R-:W-:Y:S04]  /*12750*/  HMMA.16816.F32.BF16 R4, R116, R114, R4 ;  /* 0x000000727404723c */ /* 0x000fe80000041804 */
[----:B------:R-:W1:Y:S01]  /*12760*/  MUFU.TANH R35, R35 ;  /* 0x0000002300237308 */ /* 0x000e620000002400 */
[----:B------:R-:W-:Y:S02]  /*12770*/  I2FP.F32.S32 R114, R29 ;  /* 0x0000001d00727245 */ /* 0x000fe40000201400 */
[----:B------:R-:W-:-:S03]  /*12780*/  IADD3 R29, PT, PT, R166, 0x30, -R107 ;  /* 0x00000030a61d7810 */ /* 0x000fc60007ffe86b */
[----:B--2---:R-:W-:Y:S01]  /*12790*/  FFMA.FTZ R24, -R160, R114, R31 ;  /* 0x00000072a0187223 */ /* 0x004fe2000001011f */
[----:B------:R-:W-:Y:S01]  /*127a0*/  IABS R29, R29 ;  /* 0x0000001d001d7213 */ /* 0x000fe20000000000 */
[----:B------:R-:W-:Y:S01]  /*127b0*/  FMUL.FTZ R111, R25, R3 ;  /* 0x00000003196f7220 */ /* 0x000fe20000410000 */
[----:B------:R-:W-:Y:S01]  /*127c0*/  VIADD R31, R106, 0xffffffd0 ;  /* 0xffffffd06a1f7836 */ /* 0x000fe20000000000 */
[----:B------:R-:W-:Y:S02]  /*127d0*/  FSEL R112, R112, -INF , P4 ;  /* 0xff80000070707808 */ /* 0x000fe40002000000 */
[----:B------:R-:W-:Y:S01]  /*127e0*/  FSEL R24, R24, -INF , P3 ;  /* 0xff80000018187808 */ /* 0x000fe20001800000 */
[----:B------:R-:W2:Y:S01]  /*127f0*/  MUFU.TANH R25, R111 ;  /* 0x0000006f00197308 */ /* 0x000ea20000002400 */
[----:B------:R-:W-:Y:S02]  /*12800*/  I2FP.F32.S32 R29, R29 ;  /* 0x0000001d001d7245 */ /* 0x000fe40000201400 */
[----:B------:R-:W-:-:S02]  /*12810*/  FSEL R112, R112, -INF , !P6 ;  /* 0xff80000070707808 */ /* 0x000fc40007000000 */
[----:B------:R-:W-:Y:S02]  /*12820*/  FSEL R24, R24, -INF , !P5 ;  /* 0xff80000018187808 */ /* 0x000fe40006800000 */
[C---:B------:R-:W-:Y:S02]  /*12830*/  ISETP.GE.AND P4, PT, R31.reuse, R164, PT ;  /* 0x000000a41f00720c */ /* 0x040fe40003f86270 */
[C---:B------:R-:W-:Y:S02]  /*12840*/  ISETP.GE.AND P6, PT, R31.reuse, R163, PT ;  /* 0x000000a31f00720c */ /* 0x040fe40003fc6270 */
[C---:B------:R-:W-:Y:S02]  /*12850*/  ISETP.GE.AND P3, PT, R31.reuse, R161, PT ;  /* 0x000000a11f00720c */ /* 0x040fe40003f66270 */
[----:B------:R-:W-:Y:S01]  /*12860*/  ISETP.GE.AND P5, PT, R31, R162, PT ;  /* 0x000000a21f00720c */ /* 0x000fe20003fa6270 */
[----:B-1----:R-:W-:Y:S01]  /*12870*/  FFMA.FTZ R31, -R160, R29, R35 ;  /* 0x0000001da01f7223 */ /* 0x002fe20000010123 */
[----:B------:R-:W-:Y:S01]  /*12880*/  IADD3 R29, PT, PT, R166, 0x2f, -R107 ;  /* 0x0000002fa61d7810 */ /* 0x000fe20007ffe86b */
[----:B------:R-:W-:-:S03]  /*12890*/  FMUL.FTZ R35, R26, R3 ;  /* 0x000000031a237220 */ /* 0x000fc60000410000 */
[----:B------:R-:W-:-:S04]  /*128a0*/  IABS R29, R29 ;  /* 0x0000001d001d7213 */ /* 0x000fc80000000000 */
[----:B------:R-:W-:Y:S01]  /*128b0*/  I2FP.F32.S32 R29, R29 ;  /* 0x0000001d001d7245 */ /* 0x000fe20000201400 */
[----:B------:R-:W1:Y:S01]  /*128c0*/  MUFU.TANH R35, R35 ;  /* 0x0000002300237308 */ /* 0x000e620000002400 */
[----:B------:R-:W-:-:S03]  /*128d0*/  IADD3 R26, PT, PT, R176, 0x30, -R107 ;  /* 0x00000030b01a7810 */ /* 0x000fc60007ffe86b */
[----:B--2---:R-:W-:Y:S01]  /*128e0*/  FFMA.FTZ R25, -R160, R29, R25 ;  /* 0x0000001da0197223 */ /* 0x004fe20000010119 */
[----:B------:R-:W-:Y:S01]  /*128f0*/  FMUL.FTZ R29, R27, R3 ;  /* 0x000000031b1d7220 */ /* 0x000fe20000410000 */
[----:B------:R-:W-:-:S05]  /*12900*/  IABS R26, R26 ;  /* 0x0000001a001a7213 */ /* 0x000fca0000000000 */
[----:B------:R-:W2:Y:S01]  /*12910*/  MUFU.TANH R29, R29 ;  /* 0x0000001d001d7308 */ /* 0x000ea20000002400 */
[----:B------:R-:W-:Y:S02]  /*12920*/  I2FP.F32.S32 R26, R26 ;  /* 0x0000001a001a7245 */ /* 0x000fe40000201400 */
[----:B------:R-:W-:-:S04]  /*12930*/  IADD3 R27, PT, PT, R176, 0x2f, -R107 ;  /* 0x0000002fb01b7810 */ /* 0x000fc80007ffe86b */
[----:B------:R-:W-:Y:S01]  /*12940*/  IABS R27, R27 ;  /* 0x0000001b001b7213 */ /* 0x000fe20000000000 */
[----:B-1----:R-:W-:Y:S01]  /*12950*/  FFMA.FTZ R35, -R160, R26, R35 ;  /* 0x0000001aa0237223 */ /* 0x002fe20000010123 */
[----:B------:R-:W-:Y:S02]  /*12960*/  VIADD R26, R106, 0xffffffd1 ;  /* 0xffffffd16a1a7836 */ /* 0x000fe40000000000 */
[----:B------:R-:W-:Y:S02]  /*12970*/  I2FP.F32.S32 R27, R27 ;  /* 0x0000001b001b7245 */ /* 0x000fe40000201400 */
[----:B------:R-:W-:Y:S02]  /*12980*/  FSEL R35, R35, -INF , P5 ;  /* 0xff80000023237808 */ /* 0x000fe40002800000 */
[----:B------:R-:W-:Y:S02]  /*12990*/  FSEL R31, R31, -INF , P4 ;  /* 0xff8000001f1f7808 */ /* 0x000fe40002000000 */
[----:B------:R-:W-:Y:S01]  /*129a0*/  FSEL R120, R35, -INF , !P3 ;  /* 0xff80000023787808 */ /* 0x000fe20005800000 */
[----:B--2---:R-:W-:Y:S01]  /*129b0*/  FFMA.FTZ R27, -R160, R27, R29 ;  /* 0x0000001ba01b7223 */ /* 0x004fe2000001011d */
[----:B------:R-:W-:-:S02]  /*129c0*/  ISETP.GE.AND P4, PT, R26, R164, PT ;  /* 0x000000a41a00720c */ /* 0x000fc40003f86270 */
[C---:B------:R-:W-:Y:S02]  /*129d0*/  ISETP.GE.AND P3, PT, R26.reuse, R162, PT ;  /* 0x000000a21a00720c */ /* 0x040fe40003f66270 */
[----:B------:R-:W-:Y:S02]  /*129e0*/  FSEL R119, R31, -INF , !P6 ;  /* 0xff8000001f777808 */ /* 0x000fe40007000000 */
[C---:B------:R-:W-:Y:S02]  /*129f0*/  ISETP.GE.AND P6, PT, R26.reuse, R163, PT ;  /* 0x000000a31a00720c */ /* 0x040fe40003fc6270 */
[----:B------:R-:W-:Y:S01]  /*12a00*/  ISETP.GE.AND P5, PT, R26, R161, PT ;  /* 0x000000a11a00720c */ /* 0x000fe20003fa6270 */
[----:B------:R-:W-:Y:S01]  /*12a10*/  VIADD R26, R106, 0xffffffd8 ;  /* 0xffffffd86a1a7836 */ /* 0x000fe20000000000 */
[----:B------:R-:W-:Y:S02]  /*12a20*/  FSEL R25, R25, -INF , P4 ;  /* 0xff80000019197808 */ /* 0x000fe40002000000 */
[----:B------:R-:W-:Y:S01]  /*12a30*/  FSEL R116, R27, -INF , P3 ;  /* 0xff8000001b747808 */ /* 0x000fe20001800000 */
[----:B------:R-:W-:Y:S01]  /*12a40*/  FMUL.FTZ R27, R20, R3 ;  /* 0x00000003141b7220 */ /* 0x000fe20000410000 */
[----:B------:R-:W-:-:S02]  /*12a50*/  FSEL R117, R25, -INF , !P6 ;  /* 0xff80000019757808 */ /* 0x000fc40007000000 */
[----:B------:R-:W-:Y:S01]  /*12a60*/  FSEL R116, R116, -INF , !P5 ;  /* 0xff80000074747808 */ /* 0x000fe20006800000 */
[----:B------:R-:W1:Y:S01]  /*12a70*/  MUFU.TANH R121, R27 ;  /* 0x0000001b00797308 */ /* 0x000e620000002400 */
[C---:B------:R-:W-:Y:S02]  /*12a80*/  ISETP.GE.AND P4, PT, R26.reuse, R164, PT ;  /* 0x000000a41a00720c */ /* 0x040fe40003f86270 */
[C---:B------:R-:W-:Y:S02]  /*12a90*/  ISETP.GE.AND P6, PT, R26.reuse, R163, PT ;  /* 0x000000a31a00720c */ /* 0x040fe40003fc6270 */
[C---:B------:R-:W-:Y:S02]  /*12aa0*/  ISETP.GE.AND P3, PT, R26.reuse, R161, PT ;  /* 0x000000a11a00720c */ /* 0x040fe40003f66270 */
[----:B------:R-:W-:Y:S01]  /*12ab0*/  ISETP.GE.AND P5, PT, R26, R162, PT ;  /* 0x000000a21a00720c */ /* 0x000fe20003fa6270 */
[----:B------:R-:W-:Y:S01]  /*12ac0*/  FMUL.FTZ R26, R22, R3 ;  /* 0x00000003161a7220 */ /* 0x000fe20000410000 */
[----:B------:R-:W-:-:S03]  /*12ad0*/  IADD3 R22, PT, PT, R166, 0x28, -R107 ;  /* 0x00000028a6167810 */ /* 0x000fc60007ffe86b */
[----:B------:R-:W2:Y:S01]  /*12ae0*/  MUFU.TANH R25, R26 ;  /* 0x0000001a00197308 */ /* 0x000ea20000002400 */
[----:B------:R-:W-:Y:S02]  /*12af0*/  IABS R22, R22 ;  /* 0x0000001600167213 */ /* 0x000fe40000000000 */
[----:B------:R-:W-:Y:S02]  /*12b00*/  IADD3 R20, PT, PT, R176, 0x28, -R107 ;  /* 0x00000028b0147810 */ /* 0x000fe40007ffe86b */
[----:B------:R-:W-:Y:S02]  /*12b10*/  I2FP.F32.S32 R22, R22 ;  /* 0x0000001600167245 */ /* 0x000fe40000201400 */
[----:B------:R-:W-:-:S03]  /*12b20*/  IABS R20, R20 ;  /* 0x0000001400147213 */ /* 0x000fc60000000000 */
[----:B-1----:R-:W-:Y:S01]  /*12b30*/  FFMA.FTZ R121, -R160, R22, R121 ;  /* 0x00000016a0797223 */ /* 0x002fe20000010179 */
[----:B------:R-:W-:Y:S01]  /*12b40*/  I2FP.F32.S32 R20, R20 ;  /* 0x0000001400147245 */ /* 0x000fe20000201400 */
[----:B------:R-:W-:-:S04]  /*12b50*/  FMUL.FTZ R22, R21, R3 ;  /* 0x0000000315167220 */ /* 0x000fc80000410000 */
[----:B--2---:R-:W-:Y:S02]  /*12b60*/  FFMA.FTZ R180, -R160, R20, R25 ;  /* 0x00000014a0b47223 */ /* 0x004fe40000010119 */
[----:B------:R-:W1:Y:S01]  /*12b70*/  MUFU.TANH R25, R22 ;  /* 0x0000001600197308 */ /* 0x000e620000002400 */
[----:B------:R-:W-:Y:S01]  /*12b80*/  IADD3 R20, PT, PT, R166, 0x27, -R107 ;  /* 0x00000027a6147810 */ /* 0x000fe20007ffe86b */
[----:B------:R-:W-:Y:S01]  /*12b90*/  VIADD R21, R106, 0xffffffd9 ;  /* 0xffffffd96a157836 */ /* 0x000fe20000000000 */
[----:B------:R-:W-:Y:S02]  /*12ba0*/  FSEL R121, R121, -INF , P4 ;  /* 0xff80000079797808 */ /* 0x000fe40002000000 */
[----:B------:R-:W-:Y:S02]  /*12bb0*/  FSEL R180, R180, -INF , P5 ;  /* 0xff800000b4b47808 */ /* 0x000fe40002800000 */
[----:B------:R-:W-:Y:S02]  /*12bc0*/  IABS R20, R20 ;  /* 0x0000001400147213 */ /* 0x000fe40000000000 */
[----:B------:R-:W-:-:S02]  /*12bd0*/  FSEL R121, R121, -INF , !P6 ;  /* 0xff80000079797808 */ /* 0x000fc40007000000 */
[----:B------:R-:W-:Y:S02]  /*12be0*/  FSEL R180, R180, -INF , !P3 ;  /* 0xff800000b4b47808 */ /* 0x000fe40005800000 */
[C---:B------:R-:W-:Y:S02]  /*12bf0*/  ISETP.GE.AND P4, PT, R21.reuse, R164, PT ;  /* 0x000000a41500720c */ /* 0x040fe40003f86270 */
[C---:B------:R-:W-:Y:S02]  /*12c00*/  ISETP.GE.AND P6, PT, R21.reuse, R163, PT ;  /* 0x000000a31500720c */ /* 0x040fe40003fc6270 */
[C---:B------:R-:W-:Y:S02]  /*12c10*/  ISETP.GE.AND P5, PT, R21.reuse, R161, PT ;  /* 0x000000a11500720c */ /* 0x040fe40003fa6270 */
[----:B------:R-:W-:Y:S01]  /*12c20*/  ISETP.GE.AND P3, PT, R21, R162, PT ;  /* 0x000000a21500720c */ /* 0x000fe20003f66270 */
[----:B------:R-:W-:Y:S01]  /*12c30*/  FMUL.FTZ R21, R16, R3 ;  /* 0x0000000310157220 */ /* 0x000fe20000410000 */
[----:B------:R-:W-:-:S05]  /*12c40*/  I2FP.F32.S32 R20, R20 ;  /* 0x0000001400147245 */ /* 0x000fca0000201400 */
[----:B-1----:R-:W-:Y:S01]  /*12c50*/  FFMA.FTZ R20, -R160, R20, R25 ;  /* 0x00000014a0147223 */ /* 0x002fe20000010119 */
[-C--:B------:R-:W-:Y:S01]  /*12c60*/  FMUL.FTZ R25, R23, R3.reuse ;  /* 0x0000000317197220 */ /* 0x080fe20000410000 */
[----:B------:R-:W1:Y:S01]  /*12c70*/  MUFU.TANH R21, R21 ;  /* 0x0000001500157308 */ /* 0x000e620000002400 */
[--C-:B------:R-:W-:Y:S01]  /*12c80*/  IADD3 R16, PT, PT, R166, 0x20, -R107.reuse ;  /* 0x00000020a6107810 */ /* 0x100fe20007ffe86b */
[----:B------:R-:W-:Y:S01]  /*12c90*/  FMUL.FTZ R23, R18, R3 ;  /* 0x0000000312177220 */ /* 0x000fe20000410000 */
[----:B------:R-:W-:-:S05]  /*12ca0*/  IADD3 R22, PT, PT, R176, 0x27, -R107 ;  /* 0x00000027b0167810 */ /* 0x000fca0007ffe86b */
[----:B------:R-:W2:Y:S01]  /*12cb0*/  MUFU.TANH R25, R25 ;  /* 0x0000001900197308 */ /* 0x000ea20000002400 */
[----:B------:R-:W-:Y:S02]  /*12cc0*/  IABS R16, R16 ;  /* 0x0000001000107213 */ /* 0x000fe40000000000 */
[----:B------:R-:W-:Y:S02]  /*12cd0*/  IABS R22, R22 ;  /* 0x0000001600167213 */ /* 0x000fe40000000000 */
[----:B------:R-:W-:-:S03]  /*12ce0*/  I2FP.F32.S32 R16, R16 ;  /* 0x0000001000107245 */ /* 0x000fc60000201400 */
[----:B------:R-:W3:Y:S01]  /*12cf0*/  MUFU.TANH R23, R23 ;  /* 0x0000001700177308 */ /* 0x000ee20000002400 */
[----:B------:R-:W-:Y:S01]  /*12d00*/  I2FP.F32.S32 R22, R22 ;  /* 0x0000001600167245 */ /* 0x000fe20000201400 */
[----:B-1----:R-:W-:Y:S01]  /*12d10*/  FFMA.FTZ R16, -R160, R16, R21 ;  /* 0x00000010a0107223 */ /* 0x002fe20000010115 */
[----:B------:R-:W-:-:S04]  /*12d20*/  IADD3 R21, PT, PT, R176, 0x20, -R107 ;  /* 0x00000020b0157810 */ /* 0x000fc80007ffe86b */
[----:B------:R-:W-:Y:S01]  /*12d30*/  IABS R21, R21 ;  /* 0x0000001500157213 */ /* 0x000fe20000000000 */
[----:B--2---:R-:W-:-:S03]  /*12d40*/  FFMA.FTZ R22, -R160, R22, R25 ;  /* 0x00000016a0167223 */ /* 0x004fc60000010119 */
[----:B------:R-:W-:Y:S01]  /*12d50*/  I2FP.F32.S32 R21, R21 ;  /* 0x0000001500157245 */ /* 0x000fe20000201400 */
[----:B------:R-:W-:Y:S01]  /*12d60*/  VIADD R18, R106, 0xffffffe0 ;  /* 0xffffffe06a127836 */ /* 0x000fe20000000000 */
[----:B------:R-:W-:Y:S02]  /*12d70*/  FSEL R20, R20, -INF , P4 ;  /* 0xff80000014147808 */ /* 0x000fe40002000000 */
[----:B------:R-:W-:Y:S02]  /*12d80*/  FSEL R22, R22, -INF , P3 ;  /* 0xff80000016167808 */ /* 0x000fe40001800000 */
[----:B------:R-:W-:Y:S01]  /*12d90*/  ISETP.GE.AND P4, PT, R18, R164, PT ;  /* 0x000000a41200720c */ /* 0x000fe20003f86270 */
[----:B---3--:R-:W-:Y:S01]  /*12da0*/  FFMA.FTZ R21, -R160, R21, R23 ;  /* 0x00000015a0157223 */ /* 0x008fe20000010117 */
[----:B------:R-:W-:Y:S02]  /*12db0*/  FSEL R182, R22, -INF , !P5 ;  /* 0xff80000016b67808 */ /* 0x000fe40006800000 */
[----:B------:R-:W-:Y:S01]  /*12dc0*/  FSEL R122, R20, -INF , !P6 ;  /* 0xff800000147a7808 */ /* 0x000fe20007000000 */
[----:B------:R-:W-:Y:S01]  /*12dd0*/  FMUL.FTZ R20, R17, R3 ;  /* 0x0000000311147220 */ /* 0x000fe20000410000 */
[----:B------:R-:W-:-:S02]  /*12de0*/  ISETP.GE.AND P5, PT, R18, R162, PT ;  /* 0x000000a21200720c */ /* 0x000fc40003fa6270 */
[C---:B------:R-:W-:Y:S02]  /*12df0*/  ISETP.GE.AND P6, PT, R18.reuse, R163, PT ;  /* 0x000000a31200720c */ /* 0x040fe40003fc6270 */
[----:B------:R-:W-:Y:S01]  /*12e00*/  ISETP.GE.AND P3, PT, R18, R161, PT ;  /* 0x000000a11200720c */ /* 0x000fe20003f66270 */
[----:B------:R-:W-:Y:S01]  /*12e10*/  VIADD R18, R106, 0xffffffe1 ;  /* 0xffffffe16a127836 */ /* 0x000fe20000000000 */
[----:B------:R-:W-:Y:S01]  /*12e20*/  FSEL R16, R16, -INF , P4 ;  /* 0xff80000010107808 */ /* 0x000fe20002000000 */
[----:B------:R-:W1:Y:S01]  /*12e30*/  MUFU.TANH R181, R20 ;  /* 0x0000001400b57308 */ /* 0x000e620000002400 */
[----:B------:R-:W-:Y:S02]  /*12e40*/  FSEL R143, R21, -INF , P5 ;  /* 0xff800000158f7808 */ /* 0x000fe40002800000 */
[----:B------:R-:W-:Y:S02]  /*12e50*/  FSEL R179, R16, -INF , !P6 ;  /* 0xff80000010b37808 */ /* 0x000fe40007000000 */
[----:B------:R-:W-:-:S02]  /*12e60*/  FSEL R143, R143, -INF , !P3 ;  /* 0xff8000008f8f7808 */ /* 0x000fc40005800000 */
[C---:B------:R-:W-:Y:S01]  /*12e70*/  ISETP.GE.AND P4, PT, R18.reuse, R164, PT ;  /* 0x000000a41200720c */ /* 0x040fe20003f86270 */
[----:B------:R-:W2:Y:S01]  /*12e80*/  MUFU.TANH R17, R19 ;  /* 0x0000001300117308 */ /* 0x000ea20000002400 */
[C---:B------:R-:W-:Y:S02]  /*12e90*/  ISETP.GE.AND P6, PT, R18.reuse, R163, PT ;  /* 0x000000a31200720c */ /* 0x040fe40003fc6270 */
[C---:B------:R-:W-:Y:S02]  /*12ea0*/  ISETP.GE.AND P5, PT, R18.reuse, R161, PT ;  /* 0x000000a11200720c */ /* 0x040fe40003fa6270 */
[----:B------:R-:W-:Y:S02]  /*12eb0*/  ISETP.GE.AND P3, PT, R18, R162, PT ;  /* 0x000000a21200720c */ /* 0x000fe40003f66270 */
[--C-:B------:R-:W-:Y:S02]  /*12ec0*/  IADD3 R18, PT, PT, R166, 0x1f, -R107.reuse ;  /* 0x0000001fa6127810 */ /* 0x100fe40007ffe86b */
[----:B------:R-:W-:-:S02]  /*12ed0*/  IADD3 R16, PT, PT, R176, 0x1f, -R107 ;  /* 0x0000001fb0107810 */ /* 0x000fc40007ffe86b */
[----:B------:R-:W-:Y:S02]  /*12ee0*/  IABS R18, R18 ;  /* 0x0000001200127213 */ /* 0x000fe40000000000 */
[----:B------:R-:W-:Y:S02]  /*12ef0*/  IABS R16, R16 ;  /* 0x0000001000107213 */ /* 0x000fe40000000000 */
[----:B------:R-:W-:Y:S02]  /*12f00*/  I2FP.F32.S32 R18, R18 ;  /* 0x0000001200127245 */ /* 0x000fe40000201400 */
[----:B------:R-:W-:-:S03]  /*12f10*/  I2FP.F32.S32 R16, R16 ;  /* 0x0000001000107245 */ /* 0x000fc60000201400 */
[----:B-1----:R-:W-:Y:S01]  /*12f20*/  FFMA.FTZ R181, -R160, R18, R181 ;  /* 0x00000012a0b57223 */ /* 0x002fe200000101b5 */
[----:B------:R-:W-:Y:S01]  /*12f30*/  FMUL.FTZ R18, R12, R3 ;  /* 0x000000030c127220 */ /* 0x000fe20000410000 */
[----:B--2---:R-:W-:-:S03]  /*12f40*/  FFMA.FTZ R114, -R160, R16, R17 ;  /* 0x00000010a0727223 */ /* 0x004fc60000010111 */
[----:B------:R1:W2:Y:S01]  /*12f50*/  MUFU.TANH R17, R18 ;  /* 0x0000001200117308 */ /* 0x0002a20000002400 */
[----:B------:R-:W-:-:S04]  /*12f60*/  IADD3 R12, PT, PT, R166, 0x18, -R107 ;  /* 0x00000018a60c7810 */ /* 0x000fc80007ffe86b */
[----:B------:R-:W-:-:S04]  /*12f70*/  IABS R12, R12 ;  /* 0x0000000c000c7213 */ /* 0x000fc80000000000 */
[----:B------:R-:W-:Y:S01]  /*12f80*/  I2FP.F32.S32 R12, R12 ;  /* 0x0000000c000c7245 */ /* 0x000fe20000201400 */
[-C--:B------:R-:W-:Y:S01]  /*12f90*/  FMUL.FTZ R14, R14, R3.reuse ;  /* 0x000000030e0e7220 */ /* 0x080fe20000410000 */
[----:B-1----:R-:W-:-:S03]  /*12fa0*/  FMUL.FTZ R18, R13, R3 ;  /* 0x000000030d127220 */ /* 0x002fc60000410000 */
[----:B--2---:R-:W-:Y:S02]  /*12fb0*/  FFMA.FTZ R13, -R160, R12, R17 ;  /* 0x0000000ca00d7223 */ /* 0x004fe40000010111 */
[----:B------:R-:W1:Y:S01]  /*12fc0*/  MUFU.TANH R17, R18 ;  /* 0x0000001200117308 */ /* 0x000e620000002400 */
[----:B------:R-:W-:Y:S01]  /*12fd0*/  VIADD R16, R106, 0xffffffe8 ;  /* 0xffffffe86a107836 */ /* 0x000fe20000000000 */
[----:B------:R-:W-:Y:S02]  /*12fe0*/  FSEL R181, R181, -INF , P4 ;  /* 0xff800000b5b57808 */ /* 0x000fe40002000000 */
[----:B------:R-:W-:Y:S02]  /*12ff0*/  FSEL R114, R114, -INF , P3 ;  /* 0xff80000072727808 */ /* 0x000fe40001800000 */
[----:B------:R-:W-:Y:S02]  /*13000*/  IADD3 R12, PT, PT, R166, 0x17, -R107 ;  /* 0x00000017a60c7810 */ /* 0x000fe40007ffe86b */
[----:B------:R-:W2:Y:S01]  /*13010*/  MUFU.TANH R19, R14 ;  /* 0x0000000e00137308 */ /* 0x000ea20000002400 */
[----:B------:R-:W-:Y:S01]  /*13020*/  FSEL R181, R181, -INF , !P6 ;  /* 0xff800000b5b57808 */ /* 0x000fe20007000000 */
[----:B------:R-:W-:Y:S01]  /*13030*/  FMUL.FTZ R15, R15, R3 ;  /* 0x000000030f0f7220 */ /* 0x000fe20000410000 */
[----:B------:R-:W-:-:S02]  /*13040*/  FSEL R114, R114, -INF , !P5 ;  /* 0xff80000072727808 */ /* 0x000fc40006800000 */
[C---:B------:R-:W-:Y:S02]  /*13050*/  ISETP.GE.AND P4, PT, R16.reuse, R164, PT ;  /* 0x000000a41000720c */ /* 0x040fe40003f86270 */
[C---:B------:R-:W-:Y:S02]  /*13060*/  ISETP.GE.AND P6, PT, R16.reuse, R163, PT ;  /* 0x000000a31000720c */ /* 0x040fe40003fc6270 */
[C---:B------:R-:W-:Y:S02]  /*13070*/  ISETP.GE.AND P3, PT, R16.reuse, R161, PT ;  /* 0x000000a11000720c */ /* 0x040fe40003f66270 */
[----:B------:R-:W-:Y:S02]  /*13080*/  ISETP.GE.AND P5, PT, R16, R162, PT ;  /* 0x000000a21000720c */ /* 0x000fe40003fa6270 */
[----:B------:R-:W-:Y:S02]  /*13090*/  IABS R12, R12 ;  /* 0x0000000c000c7213 */ /* 0x000fe40000000000 */
[----:B------:R-:W-:Y:S01]  /*130a0*/  IADD3 R16, PT, PT, R176, 0x18, -R107 ;  /* 0x00000018b0107810 */ /* 0x000fe20007ffe86b */
[----:B------:R-:W3:Y:S01]  /*130b0*/  MUFU.TANH R15, R15 ;  /* 0x0000000f000f7308 */ /* 0x000ee20000002400 */
[----:B------:R-:W-:-:S02]  /*130c0*/  I2FP.F32.S32 R12, R12 ;  /* 0x0000000c000c7245 */ /* 0x000fc40000201400 */
[----:B------:R-:W-:-:S03]  /*130d0*/  IABS R16, R16 ;  /* 0x0000001000107213 */ /* 0x000fc60000000000 */
[----:B-1----:R-:W-:Y:S01]  /*130e0*/  FFMA.FTZ R12, -R160, R12, R17 ;  /* 0x0000000ca00c7223 */ /* 0x002fe20000010111 */
[----:B------:R-:W-:Y:S02]  /*130f0*/  I2FP.F32.S32 R16, R16 ;  /* 0x0000001000107245 */ /* 0x000fe40000201400 */
[----:B------:R-:W-:-:S03]  /*13100*/  IADD3 R17, PT, PT, R176, 0x17, -R107 ;  /* 0x00000017b0117810 */ /* 0x000fc60007ffe86b */
[----:B--2---:R-:W-:Y:S01]  /*13110*/  FFMA.FTZ R16, -R160, R16, R19 ;  /* 0x00000010a0107223 */ /* 0x004fe20000010113 */
[----:B------:R-:W-:Y:S02]  /*13120*/  IABS R17, R17 ;  /* 0x0000001100117213 */ /* 0x000fe40000000000 */
[----:B------:R-:W-:Y:S01]  /*13130*/  FSEL R184, R13, -INF , P4 ;  /* 0xff8000000db87808 */ /* 0x000fe20002000000 */
[----:B------:R-:W-:Y:S01]  /*13140*/  VIADD R14, R106, 0xffffffe9 ;  /* 0xffffffe96a0e7836 */ /* 0x000fe20000000000 */
[----:B------:R-:W-:Y:S02]  /*13150*/  I2FP.F32.S32 R13, R17 ;  /* 0x00000011000d7245 */ /* 0x000fe40000201400 */
[----:B------:R-:W-:-:S03]  /*13160*/  FSEL R16, R16, -INF , P5 ;  /* 0xff80000010107808 */ /* 0x000fc60002800000 */
[----:B---3--:R-:W-:Y:S01]  /*13170*/  FFMA.FTZ R15, -R160, R13, R15 ;  /* 0x0000000da00f7223 */ /* 0x008fe2000001010f */
[----:B------:R-:W-:Y:S02]  /*13180*/  FSEL R118, R16, -INF , !P3 ;  /* 0xff80000010767808 */ /* 0x000fe40005800000 */
[C---:B------:R-:W-:Y:S02]  /*13190*/  ISETP.GE.AND P3, PT, R14.reuse, R162, PT ;  /* 0x000000a20e00720c */ /* 0x040fe40003f66270 */
[----:B------:R-:W-:Y:S02]  /*131a0*/  ISETP.GE.AND P4, PT, R14, R164, PT ;  /* 0x000000a40e00720c */ /* 0x000fe40003f86270 */
[----:B------:R-:W-:Y:S01]  /*131b0*/  FSEL R123, R15, -INF , P3 ;  /* 0xff8000000f7b7808 */ /* 0x000fe20001800000 */
[----:B------:R-:W-:Y:S01]  /*131c0*/  FMUL.FTZ R15, R8, R3 ;  /* 0x00000003080f7220 */ /* 0x000fe20000410000 */
[----:B------:R-:W-:Y:S01]  /*131d0*/  FSEL R184, R184, -INF , !P6 ;  /* 0xff800000b8b87808 */ /* 0x000fe20007000000 */
[----:B------:R-:W-:Y:S01]  /*131e0*/  VIADD R13, R106, 0xfffffff0 ;  /* 0xfffffff06a0d7836 */ /* 0x000fe20000000000 */
[----:B------:R-:W-:-:S02]  /*131f0*/  ISETP.GE.AND P6, PT, R14, R163, PT ;  /* 0x000000a30e00720c */ /* 0x000fc40003fc6270 */
[----:B------:R-:W-:Y:S02]  /*13200*/  ISETP.GE.AND P5, PT, R14, R161, PT ;  /* 0x000000a10e00720c */ /* 0x000fe40003fa6270 */
[----:B------:R-:W-:Y:S01]  /*13210*/  FSEL R12, R12, -INF , P4 ;  /* 0xff8000000c0c7808 */ /* 0x000fe20002000000 */
[----:B------:R-:W-:Y:S01]  /*13220*/  FMUL.FTZ R10, R10, R3 ;  /* 0x000000030a0a7220 */ /* 0x000fe20000410000 */
[----:B------:R-:W-:Y:S01]  /*13230*/  FSEL R123, R123, -INF , !P5 ;  /* 0xff8000007b7b7808 */ /* 0x000fe20006800000 */
[----:B------:R-:W1:Y:S01]  /*13240*/  MUFU.TANH R15, R15 ;  /* 0x0000000f000f7308 */ /* 0x000e620000002400 */
[----:B------:R-:W-:Y:S02]  /*13250*/  FSEL R183, R12, -INF , !P6 ;  /* 0xff8000000cb77808 */ /* 0x000fe40007000000 */
[C---:B------:R-:W-:Y:S02]  /*13260*/  ISETP.GE.AND P4, PT, R13.reuse, R164, PT ;  /* 0x000000a40d00720c */ /* 0x040fe40003f86270 */
[----:B------:R-:W-:-:S02]  /*13270*/  ISETP.GE.AND P6, PT, R13, R163, PT ;  /* 0x000000a30d00720c */ /* 0x000fc40003fc6270 */
[C---:B------:R-:W-:Y:S02]  /*13280*/  ISETP.GE.AND P3, PT, R13.reuse, R161, PT ;  /* 0x000000a10d00720c */ /* 0x040fe40003f66270 */
[----:B------:R-:W-:Y:S02]  /*13290*/  ISETP.GE.AND P5, PT, R13, R162, PT ;  /* 0x000000a20d00720c */ /* 0x000fe40003fa6270 */
[----:B------:R-:W2:Y:S01]  /*132a0*/  MUFU.TANH R13, R10 ;  /* 0x0000000a000d7308 */ /* 0x000ea20000002400 */
[--C-:B------:R-:W-:Y:S02]  /*132b0*/  IADD3 R12, PT, PT, R166, 0x10, -R107.reuse ;  /* 0x00000010a60c7810 */ /* 0x100fe40007ffe86b */
[----:B------:R-:W-:Y:S01]  /*132c0*/  IADD3 R8, PT, PT, R176, 0x10, -R107 ;  /* 0x00000010b0087810 */ /* 0x000fe20007ffe86b */
[-C--:B------:R-:W-:Y:S01]  /*132d0*/  FMUL.FTZ R9, R9, R3.reuse ;  /* 0x0000000309097220 */ /* 0x080fe20000410000 */
[----:B------:R-:W-:Y:S01]  /*132e0*/  IABS R12, R12 ;  /* 0x0000000c000c7213 */ /* 0x000fe20000000000 */
[----:B------:R-:W-:Y:S01]  /*132f0*/  FMUL.FTZ R11, R11, R3 ;  /* 0x000000030b0b7220 */ /* 0x000fe20000410000 */
[----:B------:R-:W-:-:S02]  /*13300*/  IABS R8, R8 ;  /* 0x0000000800087213 */ /* 0x000fc40000000000 */
[----:B------:R-:W-:Y:S01]  /*13310*/  I2FP.F32.S32 R12, R12 ;  /* 0x0000000c000c7245 */ /* 0x000fe20000201400 */
[----:B------:R-:W3:Y:S01]  /*13320*/  MUFU.TANH R9, R9 ;  /* 0x0000000900097308 */ /* 0x000ee20000002400 */
[----:B------:R-:W-:-:S03]  /*13330*/  I2FP.F32.S32 R8, R8 ;  /* 0x0000000800087245 */ /* 0x000fc60000201400 */
[----:B-1----:R-:W-:-:S04]  /*13340*/  FFMA.FTZ R12, -R160, R12, R15 ;  /* 0x0000000ca00c7223 */ /* 0x002fc8000001010f */
[----:B------:R-:W1:Y:S01]  /*13350*/  MUFU.TANH R11, R11 ;  /* 0x0000000b000b7308 */ /* 0x000e620000002400 */
[----:B--2---:R-:W-:Y:S01]  /*13360*/  FFMA.FTZ R8, -R160, R8, R13 ;  /* 0x00000008a0087223 */ /* 0x004fe2000001010d */
[--C-:B------:R-:W-:Y:S02]  /*13370*/  IADD3 R14, PT, PT, R166, 0xf, -R107.reuse ;  /* 0x0000000fa60e7810 */ /* 0x100fe40007ffe86b */
[----:B------:R-:W-:Y:S02]  /*13380*/  IADD3 R13, PT, PT, R176, 0xf, -R107 ;  /* 0x0000000fb00d7810 */ /* 0x000fe40007ffe86b */
[----:B------:R-:W-:Y:S02]  /*13390*/  FSEL R12, R12, -INF , P4 ;  /* 0xff8000000c0c7808 */ /* 0x000fe40002000000 */
[----:B------:R-:W-:Y:S02]  /*133a0*/  IABS R14, R14 ;  /* 0x0000000e000e7213 */ /* 0x000fe40000000000 */
[----:B------:R-:W-:-:S02]  /*133b0*/  IABS R13, R13 ;  /* 0x0000000d000d7213 */ /* 0x000fc40000000000 */
[----:B------:R-:W-:Y:S01]  /*133c0*/  FSEL R186, R12, -INF , !P6 ;  /* 0xff8000000cba7808 */ /* 0x000fe20007000000 */
[----:B------:R-:W-:Y:S01]  /*133d0*/  VIADD R10, R106, 0xfffffff1 ;  /* 0xfffffff16a0a7836 */ /* 0x000fe20000000000 */
[----:B------:R-:W-:Y:S02]  /*133e0*/  I2FP.F32.S32 R14, R14 ;  /* 0x0000000e000e7245 */ /* 0x000fe40000201400 */
[----:B------:R-:W-:Y:S02]  /*133f0*/  I2FP.F32.S32 R12, R13 ;  /* 0x0000000d000c7245 */ /* 0x000fe40000201400 */
[----:B------:R-:W-:Y:S01]  /*13400*/  FSEL R8, R8, -INF , P5 ;  /* 0xff80000008087808 */ /* 0x000fe20002800000 */
[----:B---3--:R-:W-:Y:S01]  /*13410*/  FFMA.FTZ R9, -R160, R14, R9 ;  /* 0x0000000ea0097223 */ /* 0x008fe20000010109 */
[----:B------:R-:W-:Y:S01]  /*13420*/  ISETP.GE.AND P4, PT, R10, R164, PT ;  /* 0x000000a40a00720c */ /* 0x000fe20003f86270 */
[----:B-1----:R-:W-:Y:S01]  /*13430*/  FFMA.FTZ R11, -R160, R12, R11 ;  /* 0x0000000ca00b7223 */ /* 0x002fe2000001010b */
[----:B------:R-:W-:-:S02]  /*13440*/  FSEL R165, R8, -INF , !P3 ;  /* 0xff80000008a57808 */ /* 0x000fc40005800000 */
[C---:B------:R-:W-:Y:S02]  /*13450*/  ISETP.GE.AND P3, PT, R10.reuse, R162, PT ;  /* 0x000000a20a00720c */ /* 0x040fe40003f66270 */
[----:B------:R-:W-:Y:S02]  /*13460*/  ISETP.GE.AND P5, PT, R10, R161, PT ;  /* 0x000000a10a00720c */ /* 0x000fe40003fa6270 */
[----:B------:R-:W-:Y:S02]  /*13470*/  FSEL R9, R9, -INF , P4 ;  /* 0xff80000009097808 */ /* 0x000fe40002000000 */
[----:B------:R-:W-:Y:S01]  /*13480*/  FSEL R11, R11, -INF , P3 ;  /* 0xff8000000b0b7808 */ /* 0x000fe20001800000 */
[----:B------:R-:W-:Y:S01]  /*13490*/  FMUL.FTZ R4, R4, R3 ;  /* 0x0000000304047220 */ /* 0x000fe20000410000 */
[----:B------:R-:W-:Y:S01]  /*134a0*/  BAR.SYNC.DEFER_BLOCKING 0x0 ;  /* 0x0000000000007b1d */ /* 0x000fe20000010000 */
[----:B------:R-:W-:Y:S02]  /*134b0*/  ISETP.GE.AND P6, PT, R10, R163, PT ;  /* 0x000000a30a00720c */ /* 0x000fe40003fc6270 */
[----:B------:R-:W-:Y:S01]  /*134c0*/  FSEL R168, R11, -INF , !P5 ;  /* 0xff8000000ba87808 */ /* 0x000fe20006800000 */
[----:B------:R-:W-:Y:S01]  /*134d0*/  FMUL.FTZ R11, R5, R3 ;  /* 0x00000003050b7220 */ /* 0x000fe20000410000 */
[----:B------:R-:W-:-:S02]  /*134e0*/  FSEL R185, R9, -INF , !P6 ;  /* 0xff80000009b97808 */ /* 0x000fc40007000000 */
[----:B------:R1:W2:Y:S01]  /*134f0*/  MUFU.TANH R9, R4 ;  /* 0x0000000400097308 */ /* 0x0002a20000002400 */
[-C--:B------:R-:W-:Y:S01]  /*13500*/  FMUL.FTZ R6, R6, R3.reuse ;  /* 0x0000000306067220 */ /* 0x080fe20000410000 */
[----:B------:R-:W-:Y:S01]  /*13510*/  IADD3 R5, PT, PT, R166, 0x8, -R107 ;  /* 0x00000008a6057810 */ /* 0x000fe20007ffe86b */
[----:B------:R-:W-:-:S05]  /*13520*/  FMUL.FTZ R7, R7, R3 ;  /* 0x0000000307077220 */ /* 0x000fca0000410000 */
[----:B------:R-:W3:Y:S01]  /*13530*/  MUFU.TANH R11, R11 ;  /* 0x0000000b000b7308 */ /* 0x000ee20000002400 */
[----:B------:R-:W-:Y:S02]  /*13540*/  IABS R5, R5 ;  /* 0x0000000500057213 */ /* 0x000fe40000000000 */
[----:B------:R-:W-:-:S05]  /*13550*/  IADD3 R166, PT, PT, R166, 0x7, -R107 ;  /* 0x00000007a6a67810 */ /* 0x000fca0007ffe86b */
[----:B------:R4:W5:Y:S01]  /*13560*/  MUFU.TANH R3, R6 ;  /* 0x0000000600037308 */ /* 0x0009620000002400 */
[----:B------:R-:W-:Y:S01]  /*13570*/  I2FP.F32.S32 R5, R5 ;  /* 0x0000000500057245 */ /* 0x000fe20000201400 */
[----:B------:R-:W-:Y:S01]  /*13580*/  VIADD R8, R106, 0xfffffff8 ;  /* 0xfffffff86a087836 */ /* 0x000fe20000000000 */
[C-C-:B-1----:R-:W-:Y:S02]  /*13590*/  IADD3 R4, PT, PT, R176.reuse, 0x8, -R107.reuse ;  /* 0x00000008b0047810 */ /* 0x142fe40007ffe86b */
[----:B------:R-:W-:Y:S02]  /*135a0*/  IABS R166, R166 ;  /* 0x000000a600a67213 */ /* 0x000fe40000000000 */
[----:B------:R-:W-:Y:S01]  /*135b0*/  IADD3 R107, PT, PT, R176, 0x7, -R107 ;  /* 0x00000007b06b7810 */ /* 0x000fe20007ffe86b */
[----:B------:R-:W1:Y:S01]  /*135c0*/  MUFU.TANH R7, R7 ;  /* 0x0000000700077308 */ /* 0x000e620000002400 */
[----:B------:R-:W-:Y:S01]  /*135d0*/  IABS R4, R4 ;  /* 0x0000000400047213 */ /* 0x000fe20000000000 */
[----:B--2---:R-:W-:Y:S01]  /*135e0*/  FFMA.FTZ R5, -R160, R5, R9 ;  /* 0x00000005a0057223 */ /* 0x004fe20000010109 */
[----:B------:R-:W-:Y:S01]  /*135f0*/  I2FP.F32.S32 R166, R166 ;  /* 0x000000a600a67245 */ /* 0x000fe20000201400 */
[----:B------:R-:W-:Y:S01]  /*13600*/  VIADD R106, R106, 0xfffffff9 ;  /* 0xfffffff96a6a7836 */ /* 0x000fe20000000000 */
[----:B------:R-:W-:-:S02]  /*13610*/  ISETP.GE.AND P4, PT, R8, R164, PT ;  /* 0x000000a40800720c */ /* 0x000fc40003f86270 */
[----:B------:R-:W-:Y:S02]  /*13620*/  IABS R107, R107 ;  /* 0x0000006b006b7213 */ /* 0x000fe40000000000 */
[----:B------:R-:W-:Y:S01]  /*13630*/  I2FP.F32.S32 R4, R4 ;  /* 0x0000000400047245 */ /* 0x000fe20000201400 */
[----:B---3--:R-:W-:Y:S01]  /*13640*/  FFMA.FTZ R11, -R160, R166, R11 ;  /* 0x000000a6a00b7223 */ /* 0x008fe2000001010b */
[----:B----4-:R-:W-:Y:S01]  /*13650*/  I2FP.F32.S32 R6, R107 ;  /* 0x0000006b00067245 */ /* 0x010fe20000201400 */
[----:B------:R-:W-:Y:S01]  /*13660*/  VIADD R107, R105, 0xfffffffe ;  /* 0xfffffffe696b7836 */ /* 0x000fe20000000000 */
[----:B------:R-:W-:Y:S02]  /*13670*/  FSEL R5, R5, -INF , P4 ;  /* 0xff80000005057808 */ /* 0x000fe40002000000 */
[----:B------:R-:W-:Y:S01]  /*13680*/  ISETP.GE.AND P4, PT, R106, R164, PT ;  /* 0x000000a46a00720c */ /* 0x000fe20003f86270 */
[----:B-----5:R-:W-:Y:S01]  /*13690*/  FFMA.FTZ R3, -R160, R4, R3 ;  /* 0x00000004a0037223 */ /* 0x020fe20000010103 */
[----:B------:R-:W-:-:S02]  /*136a0*/  ISETP.GE.AND P5, PT, R8, R162, PT ;  /* 0x000000a20800720c */ /* 0x000fc40003fa6270 */
[----:B------:R-:W-:Y:S02]  /*136b0*/  FSEL R11, R11, -INF , P4 ;  /* 0xff8000000b0b7808 */ /* 0x000fe40002000000 */
[----:B------:R-:W-:Y:S02]  /*136c0*/  ISETP.GT.AND P4, PT, R107, R140, PT ;  /* 0x0000008c6b00720c */ /* 0x000fe40003f84270 */
[----:B------:R-:W-:Y:S02]  /*136d0*/  ISETP.GE.AND P3, PT, R8, R161, PT ;  /* 0x000000a10800720c */ /* 0x000fe40003f66270 */
[----:B------:R-:W-:Y:S01]  /*136e0*/  FSEL R3, R3, -INF , P5 ;  /* 0xff80000003037808 */ /* 0x000fe20002800000 */
[----:B-1----:R-:W-:Y:S01]  /*136f0*/  FFMA.FTZ R6, -R160, R6, R7 ;  /* 0x00000006a0067223 */ /* 0x002fe20000010107 */
[----:B------:R-:W-:Y:S02]  /*13700*/  ISETP.GE.AND P6, PT, R8, R163, PT ;  /* 0x000000a30800720c */ /* 0x000fe40003fc6270 */
[----:B------:R-:W-:-:S02]  /*13710*/  FSEL R176, R3, -INF , !P3 ;  /* 0xff80000003b07808 */ /* 0x000fc40005800000 */
[C---:B------:R-:W-:Y:S02]  /*13720*/  ISETP.GE.AND P3, PT, R106.reuse, R162, PT ;  /* 0x000000a26a00720c */ /* 0x040fe40003f66270 */
[----:B------:R-:W-:Y:S01]  /*13730*/  FSEL R188, R5, -INF , !P6 ;  /* 0xff80000005bc7808 */ /* 0x000fe20007000000 */
[----:B------:R-:W-:Y:S01]  /*13740*/  BSSY.RECONVERGENT B1, `(.L_x_13843) ;  /* 0x0000085000017945 */ /* 0x000fe20003800200 */
[C---:B------:R-:W-:Y:S02]  /*13750*/  ISETP.GE.AND P6, PT, R106.reuse, R163, PT ;  /* 0x000000a36a00720c */ /* 0x040fe40003fc6270 */
[----:B------:R-:W-:Y:S02]  /*13760*/  ISETP.GE.AND P5, PT, R106, R161, PT ;  /* 0x000000a16a00720c */ /* 0x000fe40003fa6270 */
[----:B------:R-:W-:Y:S02]  /*13770*/  FSEL R6, R6, -INF , P3 ;  /* 0xff80000006067808 */ /* 0x000fe40001800000 */
[----:B------:R-:W-:-:S02]  /*13780*/  FSEL R187, R11, -INF , !P6 ;  /* 0xff8000000bbb7808 */ /* 0x000fc40007000000 */
        /* <DEDUP_REMOVED lines=66> */
.L_x_13846:
        /* <DEDUP_REMOVED lines=8> */
.L_x_13847:
[----:B------:R-:W-:Y:S05]  /*13c30*/  BSYNC.RECONVERGENT B0 ;  /* 0x0000000000007941 */ /* 0x000fea0003800200 */
.L_x_13845:
        /* <DEDUP_REMOVED lines=53> */
.L_x_13844:
[----:B------:R-:W-:Y:S05]  /*13f90*/  BSYNC.RECONVERGENT B1 ;  /* 0x0000000000017941 */ /* 0x000fea0003800200 */
.L_x_13843:
        /* <DEDUP_REMOVED lines=40> */
[----:B------:R-:W-:Y:S01]  /*14220*/  FSEL R7, R3, RZ, P0 ;  /* 0x000000ff03077208 */ /* 0x000fe20000000000 */
[-CC-:B------:R-:W-:Y:S01]  /*14230*/  FFMA.FTZ R2, R112, R178.reuse, -R189.reuse ;  /* 0x000000b270027223 */ /* 0x180fe200000108bd */
[-C--:B------:R-:W-:Y:S01]  /*14240*/  FFMA.FTZ R111, R110, R178.reuse, -R189 ;  /* 0x000000b26e6f7223 */ /* 0x080fe200000108bd */
[-CC-:B------:R-:W-:Y:S01]  /*14250*/  FFMA.FTZ R115, R32, R178.reuse, -R173.reuse ;  /* 0x000000b220737223 */ /* 0x180fe200000108ad */
[-C--:B------:R-:W-:Y:S01]  /*14260*/  FFMA.FTZ R110, R30, R178.reuse, -R173 ;  /* 0x000000b21e6e7223 */ /* 0x080fe200000108ad */
[----:B------:R-:W2:Y:S01]  /*14270*/  LDSM.16.MT88.4 R32, [R132+0x8000] ;  /* 0x008000008420783b */ /* 0x000ea20000004200 */
[----:B------:R-:W-:Y:S01]  /*14280*/  FADD.FTZ R7, R0, -R7 ;  /* 0x8000000700077221 */ /* 0x000fe20000010000 */
[-CC-:B------:R-:W-:Y:S01]  /*14290*/  FFMA.FTZ R113, R28, R178.reuse, -R173.reuse ;  /* 0x000000b21c717223 */ /* 0x180fe200000108ad */
[--C-:B------:R-:W-:Y:S01]  /*142a0*/  FFMA.FTZ R0, R24, R178, -R173.reuse ;  /* 0x000000b218007223 */ /* 0x100fe200000108ad */
[----:B------:R-:W-:Y:S01]  /*142b0*/  MUFU.EX2 R175, R175 ;  /* 0x000000af00af7308 */ /* 0x000fe20000000800 */
[----:B------:R-:W-:Y:S01]  /*142c0*/  FMUL.FTZ R112, R178, R7 ;  /* 0x00000007b2707220 */ /* 0x000fe20000410000 */
[-C--:B-1----:R-:W-:Y:S01]  /*142d0*/  FMUL.FTZ R4, R96, R177.reuse ;  /* 0x000000b160047220 */ /* 0x082fe20000410000 */
        /* <DEDUP_REMOVED lines=54> */
[-C--:B------:R-:W-:Y:S01]  /*14640*/  FFMA.FTZ R166, R119, R178.reuse, -R189 ;  /* 0x000000b277a67223 */ /* 0x080fe200000108bd */
[--C-:B------:R-:W-:Y:S01]  /*14650*/  FFMA.FTZ R120, R116, R178, -R173.reuse ;  /* 0x000000b274787223 */ /* 0x100fe200000108ad */
[-C--:B------:R-:W-:Y:S01]  /*14660*/  FMUL.FTZ R92, R92, R177.reuse ;  /* 0x000000b15c5c7220 */ /* 0x080fe20000410000 */
[-C--:B------:R-:W-:Y:S01]  /*14670*/  FMUL.FTZ R93, R93, R177.reuse ;  /* 0x000000b15d5d7220 */ /* 0x080fe20000410000 */
[C---:B------:R-:W-:Y:S01]  /*14680*/  HMMA.16816.F32.BF16 R32, R96.reuse, R34, R68 ;  /* 0x000000226020723c */ /* 0x040fe20000041844 */
[----:B------:R-:W1:Y:S02]  /*14690*/  LDSM.16.MT88.4 R68, [R135+0xa000] ;  /* 0x00a000008744783b */ /* 0x000e640000004200 */
[-C--:B------:R-:W-:Y:S01]  /*146a0*/  FMUL.FTZ R94, R94, R112.reuse ;  /* 0x000000705e5e7220 */ /* 0x080fe20000410000 */
[----:B------:R-:W-:Y:S01]  /*146b0*/  FMUL.FTZ R95, R95, R112 ;  /* 0x000000705f5f7220 */ /* 0x000fe20000410000 */
        /* <DEDUP_REMOVED lines=21> */
[----:B------:R-:W2:Y:S01]  /*14810*/  LDSM.16.MT88.4 R24, [R133+0x8000] ;  /* 0x008000008518783b */ /* 0x000ea20000004200 */
        /* <DEDUP_REMOVED lines=8> */
[C---:B------:R-:W-:Y:S03]  /*148a0*/  HMMA.16816.F32.BF16 R16, R96.reuse, R18, R84 ;  /* 0x000000126010723c */ /* 0x040fe60000041854 */
[----:B------:R-:W-:Y:S01]  /*148b0*/  FMUL.FTZ R79, R79, R112 ;  /* 0x000000704f4f7220 */ /* 0x000fe20000410000 */
[-CC-:B------:R-:W-:Y:S01]  /*148c0*/  FFMA.FTZ R182, R179, R178.reuse, -R189.reuse ;  /* 0x000000b2b3b67223 */ /* 0x180fe200000108bd */
[-CC-:B------:R-:W-:Y:S01]  /*148d0*/  FFMA.FTZ R179, R181, R178.reuse, -R189.reuse ;  /* 0x000000b2b5b37223 */ /* 0x180fe200000108bd */
[-C--:B------:R-:W-:Y:S01]  /*148e0*/  FFMA.FTZ R180, R184, R178.reuse, -R189 ;  /* 0x000000b2b8b47223 */ /* 0x080fe200000108bd */
[-CC-:B------:R-:W-:Y:S01]  /*148f0*/  FFMA.FTZ R84, R118, R178.reuse, -R173.reuse ;  /* 0x000000b276547223 */ /* 0x180fe200000108ad */
[-CC-:B------:R-:W-:Y:S01]  /*14900*/  FFMA.FTZ R184, R143, R178.reuse, -R173.reuse ;  /* 0x000000b28fb87223 */ /* 0x180fe200000108ad */
[-CC-:B------:R-:W-:Y:S01]  /*14910*/  FFMA.FTZ R181, R114, R178.reuse, -R173.reuse ;  /* 0x000000b272b57223 */ /* 0x180fe200000108ad */
[C---:B-1----:R-:W-:Y:S03]  /*14920*/  HMMA.16816.F32.BF16 R36, R96.reuse, R68, R36 ;  /* 0x000000446024723c */ /* 0x042fe60000041824 */
[-C--:B------:R-:W-:Y:S01]  /*14930*/  FFMA.FTZ R118, R123, R178.reuse, -R173 ;  /* 0x000000b27b767223 */ /* 0x080fe200000108ad */
[-C--:B------:R-:W-:Y:S01]  /*14940*/  FFMA.FTZ R183, R183, R178.reuse, -R189 ;  /* 0x000000b2b7b77223 */ /* 0x080fe200000108bd */
[----:B------:R-:W-:Y:S01]  /*14950*/  MUFU.EX2 R182, R182 ;  /* 0x000000b600b67308 */ /* 0x000fe20000000800 */
[----:B------:R-:W-:Y:S01]  /*14960*/  LDSM.16.MT88.4 R92, [R135+0x9800] ;  /* 0x00980000875c783b */ /* 0x000fe20000004200 */
[-CC-:B------:R-:W-:Y:S01]  /*14970*/  FFMA.FTZ R165, R165, R178.reuse, -R173.reuse ;  /* 0x000000b2a5a57223 */ /* 0x180fe200000108ad */
[-CC-:B------:R-:W-:Y:S01]  /*14980*/  FFMA.FTZ R168, R168, R178.reuse, -R173.reuse ;  /* 0x000000b2a8a87223 */ /* 0x180fe200000108ad */
[----:B------:R-:W-:Y:S01]  /*14990*/  MUFU.EX2 R179, R179 ;  /* 0x000000b300b37308 */ /* 0x000fe20000000800 */
[----:B------:R-:W-:Y:S01]  /*149a0*/  HMMA.16816.F32.BF16 R40, R96, R70, R40 ;  /* 0x000000466028723c */ /* 0x000fe20000041828 */
[----:B------:R-:W1:Y:S02]  /*149b0*/  LDSM.16.MT88.4 R68, [R134+0xa000] ;  /* 0x00a000008644783b */ /* 0x000e640000004200 */
[-CC-:B------:R-:W-:Y:S01]  /*149c0*/  FFMA.FTZ R176, R176, R178.reuse, -R173.reuse ;  /* 0x000000b2b0b07223 */ /* 0x180fe200000108ad */
[----:B------:R-:W-:Y:S01]  /*149d0*/  MUFU.EX2 R180, R180 ;  /* 0x000000b400b47308 */ /* 0x000fe20000000800 */
[-C--:B------:R-:W-:Y:S01]  /*149e0*/  FFMA.FTZ R169, R169, R178.reuse, -R173 ;  /* 0x000000b2a9a97223 */ /* 0x080fe200000108ad */
[-CC-:B------:R-:W-:Y:S01]  /*149f0*/  FFMA.FTZ R83, R186, R178.reuse, -R189.reuse ;  /* 0x000000b2ba537223 */ /* 0x180fe200000108bd */
[-CC-:B------:R-:W-:Y:S01]  /*14a00*/  FFMA.FTZ R82, R185, R178.reuse, -R189.reuse ;  /* 0x000000b2b9527223 */ /* 0x180fe200000108bd */
[----:B------:R-:W-:Y:S01]  /*14a10*/  MUFU.EX2 R143, R183 ;  /* 0x000000b7008f7308 */ /* 0x000fe20000000800 */
[-CC-:B------:R-:W-:Y:S01]  /*14a20*/  FFMA.FTZ R81, R188, R178.reuse, -R189.reuse ;  /* 0x000000b2bc517223 */ /* 0x180fe200000108bd */
[----:B------:R-:W-:Y:S01]  /*14a30*/  FFMA.FTZ R80, R187, R178, -R189 ;  /* 0x000000b2bb507223 */ /* 0x000fe200000108bd */
[----:B------:R-:W-:Y:S01]  /*14a40*/  FFMA.FTZ R175, R174, R177, R175 ;  /* 0x000000b1aeaf7223 */ /* 0x000fe200000100af */
[----:B------:R-:W-:Y:S01]  /*14a50*/  MUFU.EX2 R184, R184 ;  /* 0x000000b800b87308 */ /* 0x000fe20000000800 */
[----:B------:R-:W-:-:S02]  /*14a60*/  FFMA.FTZ R115, R172, R112, R115 ;  /* 0x00000070ac737223 */ /* 0x000fc40000010073 */
[----:B------:R-:W-:Y:S01]  /*14a70*/  FADD.FTZ R106, R106, R175 ;  /* 0x000000af6a6a7221 */ /* 0x000fe20000010000 */
[C---:B--2---:R-:W-:Y:S01]  /*14a80*/  HMMA.16816.F32.BF16 R20, R96.reuse, R24, R20 ;  /* 0x000000186014723c */ /* 0x044fe20000041814 */
[----:B------:R-:W-:Y:S02]  /*14a90*/  MUFU.EX2 R181, R181 ;  /* 0x000000b500b57308 */ /* 0x000fe40000000800 */
[----:B------:R-:W-:Y:S01]  /*14aa0*/  FADD.FTZ R110, R110, R115 ;  /* 0x000000736e6e7221 */ /* 0x000fe20000010000 */
[----:B------:R-:W-:Y:S01]  /*14ab0*/  FADD.FTZ R111, R111, R106 ;  /* 0x0000006a6f6f7221 */ /* 0x000fe20000010000 */
[----:B------:R2:W-:Y:S02]  /*14ac0*/  MUFU.EX2 R123, R84 ;  /* 0x00000054007b7308 */ /* 0x0005e40000000800 */
[----:B------:R-:W-:Y:S01]  /*14ad0*/  FADD.FTZ R113, R113, R110 ;  /* 0x0000006e71717221 */ /* 0x000fe20000010000 */
[----:B------:R-:W-:Y:S01]  /*14ae0*/  FADD.FTZ R111, R2, R111 ;  /* 0x0000006f026f7221 */ /* 0x000fe20000010000 */
[----:B------:R-:W-:Y:S01]  /*14af0*/  HMMA.16816.F32.BF16 R24, R96, R26, R76 ;  /* 0x0000001a6018723c */ /* 0x000fe2000004184c */
[----:B------:R-:W-:Y:S01]  /*14b00*/  LDSM.16.MT88.4 R76, [R135+0x9000] ;  /* 0x00900000874c783b */ /* 0x000fe20000004200 */
[----:B------:R-:W-:Y:S01]  /*14b10*/  MUFU.EX2 R118, R118 ;  /* 0x0000007600767308 */ /* 0x000fe20000000800 */
[----:B------:R-:W-:Y:S01]  /*14b20*/  FADD.FTZ R0, R0, R113 ;  /* 0x0000007100007221 */ /* 0x000fe20000010000 */
[----:B------:R-:W-:-:S02]  /*14b30*/  MOV R2, R101 ;  /* 0x0000006500027202 */ /* 0x000fc40000000f00 */
[----:B------:R-:W-:Y:S01]  /*14b40*/  MUFU.EX2 R174, R83 ;  /* 0x0000005300ae7308 */ /* 0x000fe20000000800 */
[----:B------:R-:W-:-:S03]  /*14b50*/  @P4 MOV R2, R101 ;  /* 0x0000006500024202 */ /* 0x000fc60000000f00 */
[----:B------:R-:W3:Y:S01]  /*14b60*/  MUFU.EX2 R173, R82 ;  /* 0x0000005200ad7308 */ /* 0x000ee20000000800 */
[----:B--2---:R-:W-:Y:S03]  /*14b70*/  LDSM.16.MT88.4 R84, [R134+0x9800] ;  /* 0x009800008654783b */ /* 0x004fe60000004200 */
[----:B------:R-:W-:Y:S01]  /*14b80*/  MUFU.EX2 R172, R81 ;  /* 0x0000005100ac7308 */ /* 0x000fe20000000800 */
[C---:B-1----:R-:W-:Y:S03]  /*14b90*/  HMMA.16816.F32.BF16 R44, R96.reuse, R68, R44 ;  /* 0x00000044602c723c */ /* 0x042fe6000004182c */
[----:B------:R-:W1:Y:S04]  /*14ba0*/  MUFU.EX2 R177, R80 ;  /* 0x0000005000b17308 */ /* 0x000e680000000800 */
[----:B------:R-:W-:Y:S01]  /*14bb0*/  MUFU.EX2 R165, R165 ;  /* 0x000000a500a57308 */ /* 0x000fe20000000800 */
[----:B---3--:R-:W-:Y:S01]  /*14bc0*/  F2FP.BF16.F32.PACK_AB R112, R173, R174 ;  /* 0x000000aead70723e */ /* 0x008fe200000010ff */
[----:B------:R-:W-:Y:S01]  /*14bd0*/  HMMA.16816.F32.BF16 R48, R96, R70, R48 ;  /* 0x000000466030723c */ /* 0x000fe20000041830 */
[----:B------:R-:W2:Y:S01]  /*14be0*/  LDSM.16.MT88.4 R68, [R133+0xa000] ;  /* 0x00a000008544783b */ /* 0x000ea20000004200 */
[----:B------:R-:W3:Y:S04]  /*14bf0*/  MUFU.EX2 R168, R168 ;  /* 0x000000a800a87308 */ /* 0x000ee80000000800 */
[----:B------:R-:W-:Y:S01]  /*14c00*/  MUFU.EX2 R176, R176 ;  /* 0x000000b000b07308 */ /* 0x000fe20000000800 */
[----:B-1----:R-:W-:-:S03]  /*14c10*/  F2FP.BF16.F32.PACK_AB R114, R177, R172 ;  /* 0x000000acb172723e */ /* 0x002fc600000010ff */
[----:B------:R-:W1:Y:S01]  /*14c20*/  MUFU.EX2 R169, R169 ;  /* 0x000000a900a97308 */ /* 0x000e620000000800 */
[----:B---3--:R-:W-:Y:S02]  /*14c30*/  F2FP.BF16.F32.PACK_AB R113, R168, R165 ;  /* 0x000000a5a871723e */ /* 0x008fe400000010ff */
[----:B-1----:R-:W-:Y:S01]  /*14c40*/  F2FP.BF16.F32.PACK_AB R115, R169, R176 ;  /* 0x000000b0a973723e */ /* 0x002fe200000010ff */
[C---:B--2---:R-:W-:Y:S08]  /*14c50*/  HMMA.16816.F32.BF16 R52, R96.reuse, R68, R52 ;  /* 0x000000446034723c */ /* 0x044ff00000041834 */
[C---:B------:R-:W-:Y:S01]  /*14c60*/  HMMA.16816.F32.BF16 R56, R96.reuse, R70, R56 ;  /* 0x000000466038723c */ /* 0x040fe20000041838 */
[----:B------:R-:W1:Y:S07]  /*14c70*/  LDSM.16.MT88.4 R68, [R132+0xa000] ;  /* 0x00a000008444783b */ /* 0x000e6e0000004200 */
[----:B-1----:R-:W-:Y:S03]  /*14c80*/  HMMA.16816.F32.BF16 R60, R96, R68, R60 ;  /* 0x00000044603c723c */ /* 0x002fe6000004183c */
[-CC-:B------:R-:W-:Y:S01]  /*14c90*/  FFMA.FTZ R69, R117, R178.reuse, -R189.reuse ;  /* 0x000000b275457223 */ /* 0x180fe200000108bd */
[-CC-:B------:R-:W-:Y:S01]  /*14ca0*/  FFMA.FTZ R117, R122, R178.reuse, -R189.reuse ;  /* 0x000000b27a757223 */ /* 0x180fe200000108bd */
[----:B------:R-:W-:-:S02]  /*14cb0*/  FFMA.FTZ R68, R121, R178, -R189 ;  /* 0x000000b279447223 */ /* 0x000fc400000108bd */
[----:B------:R1:W2:Y:S01]  /*14cc0*/  MUFU.EX2 R121, R69 ;  /* 0x0000004500797308 */ /* 0x0002a20000000800 */
[----:B------:R-:W-:Y:S03]  /*14cd0*/  HMMA.16816.F32.BF16 R64, R96, R70, R64 ;  /* 0x000000466040723c */ /* 0x000fe60000041840 */
[----:B------:R2:W-:Y:S01]  /*14ce0*/  MUFU.EX2 R122, R68 ;  /* 0x00000044007a7308 */ /* 0x0005e20000000800 */
[----:B------:R-:W-:-:S03]  /*14cf0*/  F2FP.BF16.F32.PACK_AB R71, R116, R119 ;  /* 0x000000777447723e */ /* 0x000fc600000010ff */
[----:B------:R-:W3:Y:S01]  /*14d00*/  MUFU.EX2 R117, R117 ;  /* 0x0000007500757308 */ /* 0x000ee20000000800 */
[----:B-1----:R-:W-:Y:S01]  /*14d10*/  F2FP.BF16.F32.PACK_AB R69, R120, R167 ;  /* 0x000000a77845723e */ /* 0x002fe200000010ff */
[----:B------:R-:W-:Y:S01]  /*14d20*/  FADD.FTZ R167, R167, R0 ;  /* 0x00000000a7a77221 */ /* 0x000fe20000010000 */
[-C--:B------:R-:W-:Y:S02]  /*14d30*/  MOV R0, R3.reuse ;  /* 0x0000000300007202 */ /* 0x080fe40000000f00 */
[----:B--2---:R-:W-:Y:S01]  /*14d40*/  F2FP.BF16.F32.PACK_AB R68, R121, R166 ;  /* 0x000000a67944723e */ /* 0x004fe200000010ff */
[----:B------:R-:W-:Y:S01]  /*14d50*/  FADD.FTZ R166, R166, R111 ;  /* 0x0000006fa6a67221 */ /* 0x000fe20000010000 */
[----:B------:R-:W-:Y:S01]  /*14d60*/  FADD.FTZ R120, R120, R167 ;  /* 0x000000a778787221 */ /* 0x000fe20000010000 */
[----:B------:R-:W-:Y:S02]  /*14d70*/  @P4 MOV R0, R3 ;  /* 0x0000000300004202 */ /* 0x000fe40000000f00 */
[----:B---3--:R-:W-:Y:S01]  /*14d80*/  F2FP.BF16.F32.PACK_AB R70, R117, R122 ;  /* 0x0000007a7546723e */ /* 0x008fe200000010ff */
[----:B------:R-:W-:Y:S01]  /*14d90*/  FADD.FTZ R121, R121, R166 ;  /* 0x000000a679797221 */ /* 0x000fe20000010000 */
[----:B------:R-:W-:-:S03]  /*14da0*/  FADD.FTZ R119, R119, R120 ;  /* 0x0000007877777221 */ /* 0x000fc60000010000 */
[----:B------:R-:W-:Y:S01]  /*14db0*/  FADD.FTZ R122, R122, R121 ;  /* 0x000000797a7a7221 */ /* 0x000fe20000010000 */
[----:B------:R-:W-:Y:S01]  /*14dc0*/  FADD.FTZ R119, R116, R119 ;  /* 0x0000007774777221 */ /* 0x000fe20000010000 */
        /* <DEDUP_REMOVED lines=91> */
.L_x_13839:
[----:B------:R-:W-:-:S07]  /*15380*/  IADD3 R105, PT, PT, R107, -0x1, RZ ;  /* 0xffffffff6b697810 */ /* 0x000fce0007ffe0ff */
.L_x_13848:
[----:B------:R-:W-:Y:S05]  /*15390*/  BSYNC B2 ;  /* 0x0000000000027941 */ /* 0x000fea0003800000 */
.L_x_13838:
[----:B------:R-:W-:-:S13]  /*153a0*/  ISETP.GE.AND P0, PT, R105, R140, PT ;  /* 0x0000008c6900720c */ /* 0x000fda0003f06270 */
[----:B------:R-:W-:Y:S05]  /*153b0*/  @!P0 BRA `(.L_x_13849) ;  /* 0x0000003c00848947 */ /* 0x000fea0003800000 */
[--C-:B------:R-:W-:Y:S01]  /*153c0*/  SHF.R.U32.HI R4, RZ, 0x2, R147.reuse ;  /* 0x00000002ff047819 */ /* 0x100fe20000011693 */
[----:B------:R-:W-:Y:S01]  /*153d0*/  IMAD.SHL.U32 R168, R147, 0x2, RZ ;  /* 0x0000000293a87824 */ /* 0x000fe200078e00ff */
[----:B------:R-:W-:Y:S01]  /*153e0*/  SHF.R.U32.HI R3, RZ, 0x1, R147 ;  /* 0x00000001ff037819 */ /* 0x000fe20000011693 */
[----:B------:R-:W-:Y:S01]  /*153f0*/  IMAD.MOV.U32 R101, RZ, RZ, R0 ;  /* 0x000000ffff657224 */ /* 0x000fe200078e0000 */
[----:B------:R-:W-:Y:S01]  /*15400*/  LOP3.LUT R4, R4, 0x7, RZ, 0xc0, !PT ;  /* 0x0000000704047812 */ /* 0x000fe200078ec0ff */
[----:B------:R-:W-:Y:S01]  /*15410*/  IMAD.SHL.U32 R5, R105, 0x40, RZ ;  /* 0x0000004069057824 */ /* 0x000fe200078e00ff */
[----:B------:R-:W-:Y:S01]  /*15420*/  LOP3.LUT R3, R3, 0x1f0, RZ, 0xc0, !PT ;  /* 0x000001f003037812 */ /* 0x000fe200078ec0ff */
[----:B------:R-:W-:Y:S01]  /*15430*/  VIADD R165, R105, 0x1 ;  /* 0x0000000169a57836 */ /* 0x000fe20000000000 */
[----:B------:R-:W-:Y:S01]  /*15440*/  LOP3.LUT R168, R168, 0x6, RZ, 0xc0, !PT ;  /* 0x00000006a8a87812 */ /* 0x000fe200078ec0ff */
[----:B------:R-:W-:Y:S01]  /*15450*/  VIADD R166, R5, 0x40 ;  /* 0x0000004005a67836 */ /* 0x000fe20000000000 */
[----:B------:R-:W-:-:S02]  /*15460*/  IADD3 R3, PT, PT, R4, R104, R3 ;  /* 0x0000006804037210 */ /* 0x000fc40007ffe003 */
[----:B------:R-:W-:Y:S02]  /*15470*/  ISETP.NE.U32.AND P2, PT, R108, RZ, PT ;  /* 0x000000ff6c00720c */ /* 0x000fe40003f45070 */
[----:B------:R-:W-:Y:S01]  /*15480*/  IADD3 R0, PT, PT, -R168, R3, -R155 ;  /* 0x00000003a8007210 */ /* 0x000fe20007ffe99b */
[----:B------:R-:W-:Y:S01]  /*15490*/  IMAD.MOV.U32 R3, RZ, RZ, R2 ;  /* 0x000000ffff037224 */ /* 0x000fe200078e0002 */
[----:B------:R-:W-:Y:S02]  /*154a0*/  ISETP.NE.AND.EX P2, PT, R109, RZ, PT, P2 ;  /* 0x000000ff6d00720c */ /* 0x000fe40003f45320 */
[----:B------:R-:W-:Y:S02]  /*154b0*/  LOP3.LUT R168, R5, 0x20, R168, 0xfe, !PT ;  /* 0x0000002005a87812 */ /* 0x000fe400078efea8 */
[----:B------:R-:W-:-:S09]  /*154c0*/  IADD3 R167, PT, PT, R0, -0x19, -R5 ;  /* 0xffffffe700a77810 */ /* 0x000fd20007ffe805 */
.L_x_13856:
        /* <DEDUP_REMOVED lines=79> */
.L_x_13851:
[----:B------:R-:W-:Y:S05]  /*159c0*/  BSYNC.RECONVERGENT B0 ;  /* 0x0000000000007941 */ /* 0x000fea0003800200 */
.L_x_13850:
        /* <DEDUP_REMOVED lines=57> */
[----:B------:R-:W0:Y:S01]  /*15d60*/  LDGDEPBAR ;  /* 0x00000000000079af */ /* 0x000e220000000000 */
[C---:B---3--:R-:W-:Y:S08]  /*15d70*/  HMMA.16816.F32.BF16 R4, R104.reuse, R108, RZ ;  /* 0x0000006c6804723c */ /* 0x048ff000000418ff */
[C---:B------:R-:W-:Y:S01]  /*15d80*/  HMMA.16816.F32.BF16 R8, R104.reuse, R110, RZ ;  /* 0x0000006e6808723c */ /* 0x040fe200000418ff */
[----:B------:R-:W-:Y:S07]  /*15d90*/  LDSM.16.M88.4 R108, [R129] ;  /* 0x00000000816c783b */ /* 0x000fee0000000200 */
[C---:B----4-:R-:W-:Y:S08]  /*15da0*/  HMMA.16816.F32.BF16 R12, R104.reuse, R112, RZ ;  /* 0x00000070680c723c */ /* 0x050ff000000418ff */
[C---:B------:R-:W-:Y:S01]  /*15db0*/  HMMA.16816.F32.BF16 R16, R104.reuse, R114, RZ ;  /* 0x000000726810723c */ /* 0x040fe200000418ff */
[----:B------:R-:W3:Y:S07]  /*15dc0*/  LDSM.16.M88.4 R112, [R126+0x4000] ;  /* 0x004000007e70783b */ /* 0x000eee0000000200 */
[C---:B-----5:R-:W-:Y:S08]  /*15dd0*/  HMMA.16816.F32.BF16 R20, R104.reuse, R116, RZ ;  /* 0x000000746814723c */ /* 0x060ff000000418ff */
[C---:B------:R-:W-:Y:S08]  /*15de0*/  HMMA.16816.F32.BF16 R24, R104.reuse, R118, RZ ;  /* 0x000000766818723c */ /* 0x040ff000000418ff */
[C---:B-1----:R-:W-:Y:S08]  /*15df0*/  HMMA.16816.F32.BF16 R28, R104.reuse, R120, RZ ;  /* 0x00000078681c723c */ /* 0x042ff000000418ff */
[----:B------:R-:W-:Y:S01]  /*15e00*/  HMMA.16816.F32.BF16 R32, R104, R122, RZ ;  /* 0x0000007a6820723c */ /* 0x000fe200000418ff */
[----:B------:R-:W1:Y:S07]  /*15e10*/  LDSM.16.M88.4 R104, [R126+0x4800] ;  /* 0x004800007e68783b */ /* 0x000e6e0000000200 */
[C---:B---3--:R-:W-:Y:S08]  /*15e20*/  HMMA.16816.F32.BF16 R4, R108.reuse, R112, R4 ;  /* 0x000000706c04723c */ /* 0x048ff00000041804 */
[C---:B------:R-:W-:Y:S01]  /*15e30*/  HMMA.16816.F32.BF16 R8, R108.reuse, R114, R8 ;  /* 0x000000726c08723c */ /* 0x040fe20000041808 */
        /* <DEDUP_REMOVED lines=8> */
[----:B------:R-:W-:Y:S01]  /*15ec0*/  HMMA.16816.F32.BF16 R32, R108, R106, R32 ;  /* 0x0000006a6c20723c */ /* 0x000fe20000041820 */
[----:B------:R-:W1:Y:S05]  /*15ed0*/  LDSM.16.M88.4 R104, [R125+0x4000] ;  /* 0x004000007d68783b */ /* 0x000e6a0000000200 */
[----:B------:R-:W3:Y:S02]  /*15ee0*/  LDSM.16.M88.4 R108, [R125+0x4800] ;  /* 0x004800007d6c783b */ /* 0x000ee40000000200 */
[C---:B-1----:R-:W-:Y:S08]  /*15ef0*/  HMMA.16816.F32.BF16 R4, R112.reuse, R104, R4 ;  /* 0x000000687004723c */ /* 0x042ff00000041804 */
[C---:B------:R-:W-:Y:S01]  /*15f00*/  HMMA.16816.F32.BF16 R8, R112.reuse, R106, R8 ;  /* 0x0000006a7008723c */ /* 0x040fe20000041808 */
[----:B------:R-:W1:Y:S07]  /*15f10*/  LDSM.16.M88.4 R104, [R125+0x5000] ;  /* 0x005000007d68783b */ /* 0x000e6e0000000200 */
[C---:B---3--:R-:W-:Y:S08]  /*15f20*/  HMMA.16816.F32.BF16 R12, R112.reuse, R108, R12 ;  /* 0x0000006c700c723c */ /* 0x048ff0000004180c */
[C---:B------:R-:W-:Y:S01]  /*15f30*/  HMMA.16816.F32.BF16 R16, R112.reuse, R110, R16 ;  /* 0x0000006e7010723c */ /* 0x040fe20000041810 */
[----:B------:R-:W3:Y:S07]  /*15f40*/  LDSM.16.M88.4 R108, [R125+0x5800] ;  /* 0x005800007d6c783b */ /* 0x000eee0000000200 */
[C---:B-1----:R-:W-:Y:S08]  /*15f50*/  HMMA.16816.F32.BF16 R20, R112.reuse, R104, R20 ;  /* 0x000000687014723c */ /* 0x042ff00000041814 */
[C---:B------:R-:W-:Y:S01]  /*15f60*/  HMMA.16816.F32.BF16 R24, R112.reuse, R106, R24 ;  /* 0x0000006a7018723c */ /* 0x040fe20000041818 */
[----:B------:R-:W-:Y:S07]  /*15f70*/  LDSM.16.M88.4 R104, [R127] ;  /* 0x000000007f68783b */ /* 0x000fee0000000200 */
[C---:B---3--:R-:W-:Y:S08]  /*15f80*/  HMMA.16816.F32.BF16 R28, R112.reuse, R108, R28 ;  /* 0x0000006c701c723c */ /* 0x048ff0000004181c */
        /* <DEDUP_REMOVED lines=11> */
[----:B------:R-:W-:Y:S07]  /*16040*/  LDSM.16.M88.4 R108, [R131+0x2000] ;  /* 0x00200000836c783b */ /* 0x000fee0000000200 */
[C---:B---3--:R-:W-:Y:S08]  /*16050*/  HMMA.16816.F32.BF16 R28, R104.reuse, R112, R28 ;  /* 0x00000070681c723c */ /* 0x048ff0000004181c */
[----:B------:R-:W-:Y:S01]  /*16060*/  HMMA.16816.F32.BF16 R32, R104, R114, R32 ;  /* 0x000000726820723c */ /* 0x000fe20000041820 */
[----:B------:R-:W1:Y:S05]  /*16070*/  LDSM.16.M88.4 R104, [R130+UR6+0x6000] ;  /* 0x006000068268783b */ /* 0x000e6a0008000200 */
[----:B------:R-:W3:Y:S02]  /*16080*/  LDSM.16.M88.4 R112, [R130+UR6+0x6800] ;  /* 0x006800068270783b */ /* 0x000ee40008000200 */
[C---:B-1----:R-:W-:Y:S08]  /*16090*/  HMMA.16816.F32.BF16 R4, R108.reuse, R104, R4 ;  /* 0x000000686c04723c */ /* 0x042ff00000041804 */
[C---:B------:R-:W-:Y:S01]  /*160a0*/  HMMA.16816.F32.BF16 R8, R108.reuse, R106, R8 ;  /* 0x0000006a6c08723c */ /* 0x040fe20000041808 */
[----:B------:R-:W1:Y:S07]  /*160b0*/  LDSM.16.M88.4 R104, [R130+UR6+0x7000] ;  /* 0x007000068268783b */ /* 0x000e6e0008000200 */
[C---:B---3--:R-:W-:Y:S08]  /*160c0*/  HMMA.16816.F32.BF16 R12, R108.reuse, R112, R12 ;  /* 0x000000706c0c723c */ /* 0x048ff0000004180c */
[C---:B------:R-:W-:Y:S01]  /*160d0*/  HMMA.16816.F32.BF16 R16, R108.reuse, R114, R16 ;  /* 0x000000726c10723c */ /* 0x040fe20000041810 */
[----:B------:R-:W3:Y:S07]  /*160e0*/  LDSM.16.M88.4 R112, [R130+UR6+0x7800] ;  /* 0x007800068270783b */ /* 0x000eee0008000200 */
[C---:B-1----:R-:W-:Y:S08]  /*160f0*/  HMMA.16816.F32.BF16 R20, R108.reuse, R104, R20 ;  /* 0x000000686c14723c */ /* 0x042ff00000041814 */
[C---:B------:R-:W-:Y:S01]  /*16100*/  HMMA.16816.F32.BF16 R24, R108.reuse, R106, R24 ;  /* 0x0000006a6c18723c */ /* 0x040fe20000041818 */
[----:B------:R-:W-:Y:S07]  /*16110*/  LDSM.16.M88.4 R104, [R129+0x2000] ;  /* 0x002000008168783b */ /* 0x000fee0000000200 */
        /* <DEDUP_REMOVED lines=104> */
[----:B------:R-:W1:Y:S10]  /*167a0*/  MUFU.TANH R221, R221 ;  /* 0x000000dd00dd7308 */ /* 0x000e740000002400 */
[----:B------:R1:W1:Y:S01]  /*167b0*/  MUFU.TANH R104, R0 ;  /* 0x0000000000687308 */ /* 0x0002620000002400 */
[----:B--234-:R-:W-:Y:S05]  /*167c0*/  @!P3 BRA `(.L_x_13853) ;  /* 0x0000000400f4b947 */ /* 0x01cfea0003800000 */
[----:B-1----:R-:W2:Y:S01]  /*167d0*/  @!P2 LD.E R0, desc[UR4][R102.64+0x38] ;  /* 0x000038046600a980 */ /* 0x002ea2000c101900 */
        /* <DEDUP_REMOVED lines=72> */
.L_x_13855:
[----:B------:R-:W-:Y:S05]  /*16c60*/  BSYNC.RECONVERGENT B0 ;  /* 0x0000000000007941 */ /* 0x000fea0003800200 */
.L_x_13854:
        /* <DEDUP_REMOVED lines=51> */
.L_x_13853:
[----:B------:R-:W-:Y:S05]  /*16fa0*/  BSYNC.RECONVERGENT B1 ;  /* 0x0000000000017941 */ /* 0x000fea0003800200 */
.L_x_13852:
[----:B------:R-:W3:Y:S01]  /*16fb0*/  LD.E R105, desc[UR4][R102.64+0xdc] ;  /* 0x0000dc0466697980 */ /* 0x000ee2000c101900 */
[C---:B------:R-:W-:Y:S01]  /*16fc0*/  VIADD R14, R167.reuse, 0x19 ;  /* 0x00000019a70e7836 */ /* 0x040fe20000000000 */
[----:B-1----:R-:W-:Y:S01]  /*16fd0*/  IABS R0, R167 ;  /* 0x000000a700007213 */ /* 0x002fe20000000000 */
[----:B------:R-:W-:Y:S01]  /*16fe0*/  VIADD R2, R168, 0xffffffe0 ;  /* 0xffffffe0a8027836 */ /* 0x000fe20000000000 */
[----:B------:R-:W-:Y:S01]  /*16ff0*/  LDSM.16.MT88.4 R28, [R133+0x8000] ;  /* 0x00800000851c783b */ /* 0x000fe20000004200 */
[C---:B------:R-:W-:Y:S01]  /*17000*/  VIADD R12, R167.reuse, 0x18 ;  /* 0x00000018a70c7836 */ /* 0x040fe20000000000 */
[----:B------:R-:W-:Y:S01]  /*17010*/  I2FP.F32.S32 R0, R0 ;  /* 0x0000000000007245 */ /* 0x000fe20000201400 */
[C---:B------:R-:W-:Y:S01]  /*17020*/  VIADD R10, R167.reuse, 0x11 ;  /* 0x00000011a70a7836 */ /* 0x040fe20000000000 */
[----:B------:R-:W-:Y:S01]  /*17030*/  IABS R14, R14 ;  /* 0x0000000e000e7213 */ /* 0x000fe20000000000 */
[C---:B--2---:R-:W-:Y:S01]  /*17040*/  VIADD R8, R167.reuse, 0x10 ;  /* 0x00000010a7087836 */ /* 0x044fe20000000000 */
[C---:B------:R-:W-:Y:S01]  /*17050*/  ISETP.GE.AND P0, PT, R2.reuse, R162, PT ;  /* 0x000000a20200720c */ /* 0x040fe20003f06270 */
[C---:B------:R-:W-:Y:S01]  /*17060*/  VIADD R7, R167.reuse, 0x21 ;  /* 0x00000021a7077836 */ /* 0x040fe20000000000 */
[----:B------:R-:W-:Y:S01]  /*17070*/  ISETP.GE.AND P4, PT, R2, R161, PT ;  /* 0x000000a10200720c */ /* 0x000fe20003f86270 */
[C---:B------:R-:W-:Y:S01]  /*17080*/  FFMA.FTZ R197, -R160.reuse, R0, R197 ;  /* 0x00000000a0c57223 */ /* 0x040fe200000101c5 */
[----:B------:R-:W-:Y:S01]  /*17090*/  I2FP.F32.S32 R14, R14 ;  /* 0x0000000e000e7245 */ /* 0x000fe20000201400 */
[----:B------:R-:W-:Y:S01]  /*170a0*/  FFMA.FTZ R209, -R160, R0, R209 ;  /* 0x00000000a0d17223 */ /* 0x000fe200000101d1 */
[----:B------:R-:W-:Y:S01]  /*170b0*/  ISETP.GE.AND P3, PT, R2, R164, PT ;  /* 0x000000a40200720c */ /* 0x000fe20003f66270 */
[----:B------:R-:W-:Y:S01]  /*170c0*/  VIADD R0, R168, 0xfffffff9 ;  /* 0xfffffff9a8007836 */ /* 0x000fe20000000000 */
[----:B------:R-:W-:Y:S01]  /*170d0*/  ISETP.GE.AND P6, PT, R2, R163, PT ;  /* 0x000000a30200720c */ /* 0x000fe20003fc6270 */
[----:B------:R-:W-:Y:S01]  /*170e0*/  VIADD R2, R168, 0x1 ;  /* 0x00000001a8027836 */ /* 0x000fe20000000000 */
[----:B------:R-:W-:Y:S01]  /*170f0*/  IABS R12, R12 ;  /* 0x0000000c000c7213 */ /* 0x000fe20000000000 */
[----:B------:R-:W-:Y:S01]  /*17100*/  FFMA.FTZ R169, -R160, R14, R169 ;  /* 0x0000000ea0a97223 */ /* 0x000fe200000101a9 */
[----:B------:R-:W-:Y:S01]  /*17110*/  IABS R10, R10 ;  /* 0x0000000a000a7213 */ /* 0x000fe20000000000 */
[C---:B------:R-:W-:Y:S01]  /*17120*/  VIADD R4, R168.reuse, 0xffffffe9 ;  /* 0xffffffe9a8047836 */ /* 0x040fe20000000000 */
[----:B------:R-:W-:Y:S01]  /*17130*/  IABS R8, R8 ;  /* 0x0000000800087213 */ /* 0x000fe20000000000 */
[C---:B------:R-:W-:Y:S01]  /*17140*/  VIADD R5, R168.reuse, 0xffffffe1 ;  /* 0xffffffe1a8057836 */ /* 0x040fe20000000000 */
[----:B------:R-:W-:Y:S01]  /*17150*/  IABS R7, R7 ;  /* 0x0000000700077213 */ /* 0x000fe20000000000 */
[C---:B------:R-:W-:Y:S01]  /*17160*/  VIADD R6, R168.reuse, 0xffffffe8 ;  /* 0xffffffe8a8067836 */ /* 0x040fe20000000000 */
[----:B------:R-:W-:Y:S01]  /*17170*/  I2FP.F32.S32 R12, R12 ;  /* 0x0000000c000c7245 */ /* 0x000fe20000201400 */
[----:B------:R-:W-:Y:S01]  /*17180*/  VIADD R16, R167, 0x20 ;  /* 0x00000020a7107836 */ /* 0x000fe20000000000 */
[----:B------:R-:W-:Y:S01]  /*17190*/  I2FP.F32.S32 R10, R10 ;  /* 0x0000000a000a7245 */ /* 0x000fe20000201400 */
[----:B------:R-:W-:Y:S01]  /*171a0*/  VIADD R22, R168, 0xfffffff0 ;  /* 0xfffffff0a8167836 */ /* 0x000fe20000000000 */
[----:B------:R-:W-:Y:S01]  /*171b0*/  I2FP.F32.S32 R8, R8 ;  /* 0x0000000800087245 */ /* 0x000fe20000201400 */
[----:B------:R-:W-:Y:S01]  /*171c0*/  FFMA.FTZ R173, -R160, R12, R173 ;  /* 0x0000000ca0ad7223 */ /* 0x000fe200000101ad */
[----:B------:R-:W-:Y:S01]  /*171d0*/  ISETP.GE.AND P5, PT, R2, R162, PT ;  /* 0x000000a20200720c */ /* 0x000fe20003fa6270 */
[----:B------:R-:W-:Y:S01]  /*171e0*/  FFMA.FTZ R179, -R160, R10, R179 ;  /* 0x0000000aa0b37223 */ /* 0x000fe200000101b3 */
[----:B------:R-:W-:Y:S01]  /*171f0*/  ISETP.GE.AND P1, PT, R0, R164, PT ;  /* 0x000000a40000720c */ /* 0x000fe20003f26270 */
[C---:B------:R-:W-:Y:S01]  /*17200*/  FFMA.FTZ R181, -R160.reuse, R8, R181 ;  /* 0x00000008a0b57223 */ /* 0x040fe200000101b5 */
[----:B------:R-:W-:Y:S01]  /*17210*/  I2FP.F32.S32 R7, R7 ;  /* 0x0000000700077245 */ /* 0x000fe20000201400 */
[C---:B------:R-:W-:Y:S01]  /*17220*/  FFMA.FTZ R185, -R160.reuse, R12, R185 ;  /* 0x0000000ca0b97223 */ /* 0x040fe200000101b9 */
[----:B------:R-:W-:Y:S01]  /*17230*/  FSEL R169, R169, -INF , P3 ;  /* 0xff800000a9a97808 */ /* 0x000fe20001800000 */
[C---:B------:R-:W-:Y:S01]  /*17240*/  FFMA.FTZ R191, -R160.reuse, R10, R191 ;  /* 0x0000000aa0bf7223 */ /* 0x040fe200000101bf */
[----:B------:R-:W-:Y:S01]  /*17250*/  FSEL R197, R197, -INF , P1 ;  /* 0xff800000c5c57808 */ /* 0x000fe20000800000 */
[----:B------:R-:W-:Y:S01]  /*17260*/  FFMA.FTZ R175, -R160, R7, R175 ;  /* 0x00000007a0af7223 */ /* 0x000fe200000101af */
[----:B------:R-:W-:Y:S01]  /*17270*/  FSEL R180, R209, -INF , P5 ;  /* 0xff800000d1b47808 */ /* 0x000fe20002800000 */
[C---:B------:R-:W-:Y:S01]  /*17280*/  VIADD R7, R167.reuse, 0x9 ;  /* 0x00000009a7077836 */ /* 0x040fe20000000000 */
[-C--:B------:R-:W-:Y:S01]  /*17290*/  ISETP.GE.AND P3, PT, R4, R164.reuse, PT ;  /* 0x000000a40400720c */ /* 0x080fe20003f66270 */
[----:B------:R-:W-:Y:S01]  /*172a0*/  VIADD R12, R167, 0x1 ;  /* 0x00000001a70c7836 */ /* 0x000fe20000000000 */
[-C--:B------:R-:W-:Y:S01]  /*172b0*/  ISETP.GE.AND P1, PT, R5, R164.reuse, PT ;  /* 0x000000a40500720c */ /* 0x080fe20003f26270 */
[----:B------:R-:W-:Y:S01]  /*172c0*/  VIADD R10, R167, 0xfffffff9 ;  /* 0xfffffff9a70a7836 */ /* 0x000fe20000000000 */
[----:B------:R-:W-:Y:S01]  /*172d0*/  ISETP.GE.AND P5, PT, R6, R164, PT ;  /* 0x000000a40600720c */ /* 0x000fe20003fa6270 */
[C---:B------:R-:W-:Y:S01]  /*172e0*/  FFMA.FTZ R193, -R160.reuse, R8, R193 ;  /* 0x00000008a0c17223 */ /* 0x040fe200000101c1 */
[----:B------:R-:W-:Y:S01]  /*172f0*/  FSEL R21, R173, -INF , P1 ;  /* 0xff800000ad157808 */ /* 0x000fe20000800000 */
[----:B------:R-:W-:Y:S01]  /*17300*/  VIADD R8, R167, 0xfffffff8 ;  /* 0xfffffff8a7087836 */ /* 0x000fe20000000000 */
[----:B------:R-:W-:Y:S01]  /*17310*/  FSEL R15, R179, -INF , P5 ;  /* 0xff800000b30f7808 */ /* 0x000fe20002800000 */
[----:B------:R-:W-:Y:S01]  /*17320*/  FFMA.FTZ R183, -R160, R14, R183 ;  /* 0x0000000ea0b77223 */ /* 0x000fe200000101b7 */
[----:B------:R-:W-:Y:S01]  /*17330*/  FSEL R13, R181, -INF , P3 ;  /* 0xff800000b50d7808 */ /* 0x000fe20001800000 */
[----:B------:R-:W-:Y:S01]  /*17340*/  VIADD R14, R168, 0xfffffff8 ;  /* 0xfffffff8a80e7836 */ /* 0x000fe20000000000 */
[----:B------:R-:W-:Y:S01]  /*17350*/  ISETP.GE.AND P5, PT, R5, R163, PT ;  /* 0x000000a30500720c */ /* 0x000fe20003fa6270 */
[----:B------:R-:W-:Y:S01]  /*17360*/  VIADD R9, R167, 0xffffffe0 ;  /* 0xffffffe0a7097836 */ /* 0x000fe20000000000 */
[C---:B------:R-:W-:Y:S01]  /*17370*/  ISETP.GE.AND P1, PT, R5.reuse, R162, PT ;  /* 0x000000a20500720c */ /* 0x040fe20003f26270 */
[----:B------:R-:W-:Y:S01]  /*17380*/  VIADD R166, R166, 0xffffffc0 ;  /* 0xffffffc0a6a67836 */ /* 0x000fe20000000000 */
[----:B------:R-:W-:Y:S01]  /*17390*/  ISETP.GE.AND P3, PT, R5, R161, PT ;  /* 0x000000a10500720c */ /* 0x000fe20003f66270 */
[----:B------:R-:W-:Y:S01]  /*173a0*/  VIADD R5, R167, 0x8 ;  /* 0x00000008a7057836 */ /* 0x000fe20000000000 */
[----:B------:R-:W-:Y:S02]  /*173b0*/  IABS R7, R7 ;  /* 0x0000000700077213 */ /* 0x000fe40000000000 */
[----:B------:R-:W-:Y:S02]  /*173c0*/  IABS R16, R16 ;  /* 0x0000001000107213 */ /* 0x000fe40000000000 */
[----:B------:R-:W-:Y:S02]  /*173d0*/  I2FP.F32.S32 R7, R7 ;  /* 0x0000000700077245 */ /* 0x000fe40000201400 */
[----:B------:R-:W-:Y:S02]  /*173e0*/  IABS R5, R5 ;  /* 0x0000000500057213 */ /* 0x000fe40000000000 */
[----:B------:R-:W-:Y:S01]  /*173f0*/  I2FP.F32.S32 R16, R16 ;  /* 0x0000001000107245 */ /* 0x000fe20000201400 */
[CC--:B------:R-:W-:Y:S01]  /*17400*/  FFMA.FTZ R187, -R160.reuse, R7.reuse, R187 ;  /* 0x00000007a0bb7223 */ /* 0x0c0fe200000101bb */
[----:B------:R-:W-:Y:S01]  /*17410*/  FSEL R20, R175, -INF , P0 ;  /* 0xff800000af147808 */ /* 0x000fe20000000000 */
[C---:B------:R-:W-:Y:S01]  /*17420*/  FFMA.FTZ R199, -R160.reuse, R7, R199 ;  /* 0x00000007a0c77223 */ /* 0x040fe200000101c7 */
[----:B------:R-:W-:Y:S01]  /*17430*/  I2FP.F32.S32 R5, R5 ;  /* 0x0000000500057245 */ /* 0x000fe20000201400 */
[----:B------:R-:W-:Y:S01]  /*17440*/  FFMA.FTZ R177, -R160, R16, R177 ;  /* 0x00000010a0b17223 */ /* 0x000fe200000101b1 */
[----:B------:R-:W-:Y:S01]  /*17450*/  ISETP.GE.AND P0, PT, R22, R164, PT ;  /* 0x000000a41600720c */ /* 0x000fe20003f06270 */
[----:B------:R-:W-:Y:S01]  /*17460*/  VIADD R16, R168, 0xfffffff1 ;  /* 0xfffffff1a8107836 */ /* 0x000fe20000000000 */
[----:B------:R-:W-:Y:S01]  /*17470*/  IABS R12, R12 ;  /* 0x0000000c000c7213 */ /* 0x000fe20000000000 */
[CC--:B------:R-:W-:Y:S01]  /*17480*/  FFMA.FTZ R189, -R160.reuse, R5.reuse, R189 ;  /* 0x00000005a0bd7223 */ /* 0x0c0fe200000101bd */
[----:B------:R-:W-:Y:S01]  /*17490*/  IABS R10, R10 ;  /* 0x0000000a000a7213 */ /* 0x000fe20000000000 */
[C---:B------:R-:W-:Y:S01]  /*174a0*/  FFMA.FTZ R201, -R160.reuse, R5, R201 ;  /* 0x00000005a0c97223 */ /* 0x040fe200000101c9 */
[----:B------:R-:W-:Y:S01]  /*174b0*/  I2FP.F32.S32 R12, R12 ;  /* 0x0000000c000c7245 */ /* 0x000fe20000201400 */
[----:B------:R-:W-:Y:S01]  /*174c0*/  VIADD R5, R167, 0xffffffe8 ;  /* 0xffffffe8a7057836 */ /* 0x000fe20000000000 */
[----:B------:R-:W-:Y:S01]  /*174d0*/  FSEL R18, R187, -INF , P0 ;  /* 0xff800000bb127808 */ /* 0x000fe20000000000 */
[----:B------:R-:W-:Y:S01]  /*174e0*/  VIADD R7, R167, 0xfffffff0 ;  /* 0xfffffff0a7077836 */ /* 0x000fe20000000000 */
[----:B------:R-:W-:Y:S01]  /*174f0*/  I2FP.F32.S32 R10, R10 ;  /* 0x0000000a000a7245 */ /* 0x000fe20000201400 */
[----:B------:R-:W-:Y:S01]  /*17500*/  FFMA.FTZ R195, -R160, R12, R195 ;  /* 0x0000000ca0c37223 */ /* 0x000fe200000101c3 */
[----:B------:R-:W-:Y:S01]  /*17510*/  ISETP.GE.AND P0, PT, R6, R162, PT ;  /* 0x000000a20600720c */ /* 0x000fe20003f06270 */
[C---:B------:R-:W-:Y:S01]  /*17520*/  FFMA.FTZ R207, -R160.reuse, R12, R207 ;  /* 0x0000000ca0cf7223 */ /* 0x040fe200000101cf */
[----:B------:R-:W-:Y:S01]  /*17530*/  FSEL R19, R177, -INF , P1 ;  /* 0xff800000b1137808 */ /* 0x000fe20000800000 */
[----:B------:R-:W-:Y:S01]  /*17540*/  FFMA.FTZ R203, -R160, R10, R203 ;  /* 0x0000000aa0cb7223 */ /* 0x000fe200000101cb */
[----:B------:R-:W-:Y:S01]  /*17550*/  ISETP.GE.AND P1, PT, R16, R164, PT ;  /* 0x000000a41000720c */ /* 0x000fe20003f26270 */
[----:B------:R-:W-:Y:S01]  /*17560*/  FFMA.FTZ R215, -R160, R10, R215 ;  /* 0x0000000aa0d77223 */ /* 0x000fe200000101d7 */
[----:B------:R-:W-:Y:S01]  /*17570*/  IABS R8, R8 ;  /* 0x0000000800087213 */ /* 0x000fe20000000000 */
[----:B------:R-:W-:Y:S01]  /*17580*/  VIADD R10, R167, 0xffffffe1 ;  /* 0xffffffe1a70a7836 */ /* 0x000fe20000000000 */
[----:B------:R-:W-:Y:S01]  /*17590*/  FSEL R17, R183, -INF , P0 ;  /* 0xff800000b7117808 */ /* 0x000fe20000000000 */
[----:B------:R-:W-:Y:S01]  /*175a0*/  VIADD R12, R168, 0x8 ;  /* 0x00000008a80c7836 */ /* 0x000fe20000000000 */
[----:B------:R-:W-:Y:S02]  /*175b0*/  ISETP.GE.AND P0, PT, R14, R164, PT ;  /* 0x000000a40e00720c */ /* 0x000fe40003f06270 */
[----:B------:R-:W-:Y:S02]  /*175c0*/  IABS R5, R5 ;  /* 0x0000000500057213 */ /* 0x000fe40000000000 */
[----:B------:R-:W-:Y:S02]  /*175d0*/  FSEL R187, R189, -INF , P1 ;  /* 0xff800000bdbb7808 */ /* 0x000fe40000800000 */
[----:B------:R-:W-:Y:S02]  /*175e0*/  I2FP.F32.S32 R8, R8 ;  /* 0x0000000800087245 */ /* 0x000fe40000201400 */
[----:B------:R-:W-:Y:S02]  /*175f0*/  ISETP.GE.AND P1, PT, R4, R162, PT ;  /* 0x000000a20400720c */ /* 0x000fe40003f26270 */
[----:B------:R-:W-:Y:S01]  /*17600*/  FSEL R175, R195, -INF , P0 ;  /* 0xff800000c3af7808 */ /* 0x000fe20000000000 */
[CC--:B------:R-:W-:Y:S01]  /*17610*/  FFMA.FTZ R205, -R160.reuse, R8.reuse, R205 ;  /* 0x00000008a0cd7223 */ /* 0x0c0fe200000101cd */
[----:B------:R-:W-:Y:S01]  /*17620*/  I2FP.F32.S32 R5, R5 ;  /* 0x0000000500057245 */ /* 0x000fe20000201400 */
[----:B------:R-:W-:Y:S01]  /*17630*/  FFMA.FTZ R217, -R160, R8, R217 ;  /* 0x00000008a0d97223 */ /* 0x000fe200000101d9 */
[----:B------:R-:W-:Y:S01]  /*17640*/  ISETP.GE.AND P0, PT, R16, R162, PT ;  /* 0x000000a21000720c */ /* 0x000fe20003f06270 */
[----:B------:R-:W-:Y:S01]  /*17650*/  VIADD R8, R167, 0xfffffff1 ;  /* 0xfffffff1a7087836 */ /* 0x000fe20000000000 */
[----:B------:R-:W-:Y:S01]  /*17660*/  IABS R10, R10 ;  /* 0x0000000a000a7213 */ /* 0x000fe20000000000 */
[CC--:B------:R-:W-:Y:S01]  /*17670*/  FFMA.FTZ R223, -R160.reuse, R5.reuse, R223 ;  /* 0x00000005a0df7223 */ /* 0x0c0fe200000101df */
[----:B------:R-:W-:Y:S01]  /*17680*/  FSEL R11, R185, -INF , P1 ;  /* 0xff800000b90b7808 */ /* 0x000fe20000800000 */
[----:B------:R-:W-:Y:S01]  /*17690*/  FFMA.FTZ R104, -R160, R5, R104 ;  /* 0x00000005a0687223 */ /* 0x000fe20000010168 */
[----:B------:R-:W-:Y:S01]  /*176a0*/  ISETP.GE.AND P1, PT, R22, R162, PT ;  /* 0x000000a21600720c */ /* 0x000fe20003f26270 */
[C---:B------:R-:W-:Y:S01]  /*176b0*/  VIADD R5, R167.reuse, 0xffffffe9 ;  /* 0xffffffe9a7057836 */ /* 0x040fe20000000000 */
[----:B------:R-:W-:Y:S01]  /*176c0*/  I2FP.F32.S32 R10, R10 ;  /* 0x0000000a000a7245 */ /* 0x000fe20000201400 */
[----:B------:R-:W-:Y:S01]  /*176d0*/  VIADD R167, R167, 0x40 ;  /* 0x00000040a7a77836 */ /* 0x000fe20000000000 */
[----:B------:R-:W-:Y:S02]  /*176e0*/  FSEL R181, R193, -INF , P0 ;  /* 0xff800000c1b57808 */ /* 0x000fe40000000000 */
[----:B------:R-:W-:Y:S01]  /*176f0*/  ISETP.GE.AND P0, PT, R168, R164, PT ;  /* 0x000000a4a800720c */ /* 0x000fe20003f06270 */
[----:B------:R-:W-:Y:S01]  /*17700*/  FFMA.FTZ R119, -R160, R10, R119 ;  /* 0x0000000aa0777223 */ /* 0x000fe20000010177 */
[----:B------:R-:W-:Y:S01]  /*17710*/  IABS R9, R9 ;  /* 0x0000000900097213 */ /* 0x000fe20000000000 */
[----:B------:R-:W-:Y:S01]  /*17720*/  VIADD R10, R168, 0x9 ;  /* 0x00000009a80a7836 */ /* 0x000fe20000000000 */
[----:B------:R-:W-:Y:S02]  /*17730*/  IABS R7, R7 ;  /* 0x0000000700077213 */ /* 0x000fe40000000000 */
[----:B------:R-:W-:Y:S02]  /*17740*/  FSEL R183, R191, -INF , P1 ;  /* 0xff800000bfb77808 */ /* 0x000fe40000800000 */
[----:B------:R-:W-:Y:S02]  /*17750*/  ISETP.GE.AND P1, PT, R2, R164, PT ;  /* 0x000000a40200720c */ /* 0x000fe40003f26270 */
[----:B------:R-:W-:Y:S02]  /*17760*/  IABS R8, R8 ;  /* 0x0000000800087213 */ /* 0x000fe40000000000 */
[----:B------:R-:W-:Y:S02]  /*17770*/  I2FP.F32.S32 R9, R9 ;  /* 0x0000000900097245 */ /* 0x000fe40000201400 */
[----:B------:R-:W-:Y:S02]  /*17780*/  FSEL R177, R203, -INF , P0 ;  /* 0xff800000cbb17808 */ /* 0x000fe40000000000 */
        /* <DEDUP_REMOVED lines=11> */
[----:B------:R-:W-:Y:S01]  /*17840*/  FSEL R179, R201, -INF , P0 ;  /* 0xff800000c9b37808 */ /* 0x000fe20000000000 */
[CC--:B------:R-:W-:Y:S01]  /*17850*/  FFMA.FTZ R211, -R160.reuse, R8.reuse, R211 ;  /* 0x00000008a0d37223 */ /* 0x0c0fe200000101d3 */
[----:B------:R-:W-:Y:S01]  /*17860*/  I2FP.F32.S32 R5, R5 ;  /* 0x0000000500057245 */ /* 0x000fe20000201400 */
[----:B------:R-:W-:Y:S01]  /*17870*/  FFMA.FTZ R117, -R160, R8, R117 ;  /* 0x00000008a0757223 */ /* 0x000fe20000010175 */
[-C--:B------:R-:W-:Y:S01]  /*17880*/  ISETP.GE.AND P0, PT, R10, R164.reuse, PT ;  /* 0x000000a40a00720c */ /* 0x080fe20003f06270 */
[----:B------:R-:W-:Y:S01]  /*17890*/  VIADD R8, R168, 0x11 ;  /* 0x00000011a8087836 */ /* 0x000fe20000000000 */
[----:B------:R-:W-:Y:S01]  /*178a0*/  FSEL R173, R199, -INF , P1 ;  /* 0xff800000c7ad7808 */ /* 0x000fe20000800000 */
[-C--:B------:R-:W-:Y:S01]  /*178b0*/  FFMA.FTZ R219, -R160, R5.reuse, R219 ;  /* 0x00000005a0db7223 */ /* 0x080fe200000101db */
[-C--:B------:R-:W-:Y:S01]  /*178c0*/  ISETP.GE.AND P1, PT, R12, R164.reuse, PT ;  /* 0x000000a40c00720c */ /* 0x080fe20003f26270 */
[----:B------:R-:W-:Y:S01]  /*178d0*/  FFMA.FTZ R221, -R160, R5, R221 ;  /* 0x00000005a0dd7223 */ /* 0x000fe200000101dd */
[----:B------:R-:W-:Y:S01]  /*178e0*/  FSEL R182, R213, -INF , P0 ;  /* 0xff800000d5b67808 */ /* 0x000fe20000000000 */
[C---:B------:R-:W-:Y:S01]  /*178f0*/  VIADD R5, R168.reuse, 0x18 ;  /* 0x00000018a8057836 */ /* 0x040fe20000000000 */
[----:B------:R-:W-:Y:S02]  /*17900*/  ISETP.GE.AND P0, PT, R9, R164, PT ;  /* 0x000000a40900720c */ /* 0x000fe40003f06270 */
[----:B------:R-:W-:Y:S02]  /*17910*/  FSEL R211, R211, -INF , P1 ;  /* 0xff800000d3d37808 */ /* 0x000fe40000800000 */
        /* <DEDUP_REMOVED lines=19> */
[----:B------:R-:W-:Y:S02]  /*17a50*/  FSEL R180, R180, -INF , !P1 ;  /* 0xff800000b4b47808 */ /* 0x000fe40004800000 */
[-C--:B------:R-:W-:Y:S02]  /*17a60*/  ISETP.GE.AND P1, PT, R8, R162.reuse, PT ;  /* 0x000000a20800720c */ /* 0x080fe40003f26270 */
[----:B------:R-:W-:Y:S02]  /*17a70*/  FSEL R104, R104, -INF , P0 ;  /* 0xff80000068687808 */ /* 0x000fe40000000000 */
[-C--:B------:R-:W-:Y:S02]  /*17a80*/  ISETP.GE.AND P0, PT, R6, R163.reuse, PT ;  /* 0x000000a30600720c */ /* 0x080fe40003f06270 */
[----:B------:R-:W-:Y:S02]  /*17a90*/  FSEL R120, R120, -INF , P1 ;  /* 0xff80000078787808 */ /* 0x000fe40000800000 */
[----:B------:R-:W-:Y:S02]  /*17aa0*/  ISETP.GE.AND P1, PT, R5, R162, PT ;  /* 0x000000a20500720c */ /* 0x000fe40003f26270 */
[----:B------:R-:W-:Y:S02]  /*17ab0*/  FSEL R15, R15, -INF , !P0 ;  /* 0xff8000000f0f7808 */ /* 0x000fe40004000000 */
[----:B------:R-:W-:Y:S02]  /*17ac0*/  ISETP.GE.AND P0, PT, R22, R163, PT ;  /* 0x000000a31600720c */ /* 0x000fe40003f06270 */
[----:B------:R-:W-:Y:S02]  /*17ad0*/  FSEL R106, R221, -INF , P1 ;  /* 0xff800000dd6a7808 */ /* 0x000fe40000800000 */
[----:B------:R-:W-:Y:S02]  /*17ae0*/  ISETP.GE.AND P1, PT, R6, R161, PT ;  /* 0x000000a10600720c */ /* 0x000fe40003f26270 */
[----:B------:R-:W-:Y:S02]  /*17af0*/  FSEL R21, R21, -INF , !P5 ;  /* 0xff80000015157808 */ /* 0x000fe40006800000 */
[----:B------:R-:W-:Y:S02]  /*17b00*/  FSEL R6, R169, -INF , !P6 ;  /* 0xff800000a9067808 */ /* 0x000fe40007000000 */
[----:B------:R-:W-:Y:S02]  /*17b10*/  FSEL R189, R18, -INF , !P0 ;  /* 0xff80000012bd7808 */ /* 0x000fe40004000000 */
[C---:B------:R-:W-:Y:S02]  /*17b20*/  ISETP.GE.AND P6, PT, R4.reuse, R163, PT ;  /* 0x000000a30400720c */ /* 0x040fe40003fc6270 */
[----:B------:R-:W-:Y:S02]  /*17b30*/  ISETP.GE.AND P5, PT, R4, R161, PT ;  /* 0x000000a10400720c */ /* 0x000fe40003fa6270 */
[-C--:B------:R-:W-:Y:S02]  /*17b40*/  ISETP.GE.AND P0, PT, R2, R163.reuse, PT ;  /* 0x000000a30200720c */ /* 0x080fe40003f06270 */
[----:B------:R-:W-:Y:S02]  /*17b50*/  FSEL R4, R20, -INF , !P4 ;  /* 0xff80000014047808 */ /* 0x000fe40006000000 */
        /* <DEDUP_REMOVED lines=13> */
[-C--:B------:R-:W-:Y:S02]  /*17c30*/  ISETP.GE.AND P5, PT, R0, R161.reuse, PT ;  /* 0x000000a10000720c */ /* 0x080fe40003fa6270 */
[----:B------:R-:W-:Y:S02]  /*17c40*/  ISETP.GE.AND P3, PT, R16, R161, PT ;  /* 0x000000a11000720c */ /* 0x000fe40003f66270 */
[----:B------:R-:W-:Y:S02]  /*17c50*/  FMNMX3.FTZ R0, R101, R4, R19, !PT ;  /* 0x0000000465007276 */ /* 0x000fe40007810013 */
        /* <DEDUP_REMOVED lines=12> */
[----:B------:R-:W-:Y:S02]  /*17d20*/  FSEL R176, R176, -INF , !P0 ;  /* 0xff800000b0b07808 */ /* 0x000fe40004000000 */
[C---:B------:R-:W-:Y:S02]  /*17d30*/  ISETP.GE.AND P1, PT, R7.reuse, R163, PT ;  /* 0x000000a30700720c */ /* 0x040fe40003f26270 */
[----:B------:R-:W-:Y:S02]  /*17d40*/  ISETP.GE.AND P0, PT, R7, R161, PT ;  /* 0x000000a10700720c */ /* 0x000fe40003f06270 */
[----:B------:R-:W-:Y:S02]  /*17d50*/  FSEL R177, R177, -INF , !P4 ;  /* 0xff800000b1b17808 */ /* 0x000fe40006000000 */
[----:B------:R-:W-:Y:S02]  /*17d60*/  FMNMX3.FTZ R7, R2, R175, R185, !PT ;  /* 0x000000af02077276 */ /* 0x000fe400078100b9 */
[----:B------:R-:W-:Y:S02]  /*17d70*/  FSEL R169, R211, -INF , !P6 ;  /* 0xff800000d3a97808 */ /* 0x000fe40007000000 */
[----:B------:R-:W-:Y:S02]  /*17d80*/  FMNMX3.FTZ R2, R0, R183, R181, !PT ;  /* 0x000000b700027276 */ /* 0x000fe400078100b5 */
[----:B------:R-:W-:Y:S02]  /*17d90*/  FSEL R179, R179, -INF , !P5 ;  /* 0xff800000b3b37808 */ /* 0x000fe40006800000 */
[CC--:B------:R-:W-:Y:S01]  /*17da0*/  ISETP.GE.AND P6, PT, R168.reuse, R161.reuse, PT ;  /* 0x000000a1a800720c */ /* 0x0c0fe20003fc6270 */
[----:B------:R-:W-:Y:S01]  /*17db0*/  VIADD R168, R168, 0xffffffc0 ;  /* 0xffffffc0a8a87836 */ /* 0x000fe20000000000 */
[-C--:B------:R-:W-:Y:S02]  /*17dc0*/  ISETP.GE.AND P3, PT, R12, R161.reuse, PT ;  /* 0x000000a10c00720c */ /* 0x080fe40003f66270 */
[----:B------:R-:W-:Y:S02]  /*17dd0*/  ISETP.GE.AND P5, PT, R9, R161, PT ;  /* 0x000000a10900720c */ /* 0x000fe40003fa6270 */
[----:B------:R-:W-:Y:S02]  /*17de0*/  FMNMX3.FTZ R0, R7, R177, R184, !PT ;  /* 0x000000b107007276 */ /* 0x000fe400078100b8 */
[----:B------:R-:W-:Y:S02]  /*17df0*/  ISETP.GE.AND P4, PT, R10, R161, PT ;  /* 0x000000a10a00720c */ /* 0x000fe40003f86270 */
        /* <DEDUP_REMOVED lines=50> */
[----:B------:R-:W-:Y:S01]  /*18120*/  MUFU.EX2 R116, R116 ;  /* 0x0000007400747308 */ /* 0x000fe20000000800 */
[----:B------:R-:W-:Y:S01]  /*18130*/  FMUL.FTZ R9, R105, R6 ;  /* 0x0000000669097220 */ /* 0x000fe20000410000 */
[-C--:B------:R-:W-:Y:S01]  /*18140*/  FFMA.FTZ R190, R189, R105.reuse, -R194 ;  /* 0x00000069bdbe7223 */ /* 0x080fe200000108c2 */
[-C--:B------:R-:W-:Y:S07]  /*18150*/  FFMA.FTZ R186, R183, R105.reuse, -R188 ;  /* 0x00000069b7ba7223 */ /* 0x080fee00000108bc */
[----:B------:R-:W3:Y:S01]  /*18160*/  MUFU.EX2 R3, R3 ;  /* 0x0000000300037308 */ /* 0x000ee20000000800 */
[-C--:B------:R-:W-:Y:S01]  /*18170*/  FFMA.FTZ R187, R187, R105.reuse, -R194 ;  /* 0x00000069bbbb7223 */ /* 0x080fe200000108c2 */
[-C--:B------:R-:W-:Y:S01]  /*18180*/  FFMA.FTZ R181, R181, R105.reuse, -R188 ;  /* 0x00000069b5b57223 */ /* 0x080fe200000108bc */
[-CC-:B------:R-:W-:Y:S07]  /*18190*/  FFMA.FTZ R177, R177, R105.reuse, -R194.reuse ;  /* 0x00000069b1b17223 */ /* 0x180fee00000108c2 */
[----:B------:R-:W4:Y:S01]  /*181a0*/  MUFU.EX2 R101, R9 ;  /* 0x0000000900657308 */ /* 0x000f220000000800 */
[-CC-:B------:R-:W-:Y:S01]  /*181b0*/  FFMA.FTZ R184, R184, R105.reuse, -R194.reuse ;  /* 0x00000069b8b87223 */ /* 0x180fe200000108c2 */
[-CC-:B------:R-:W-:Y:S01]  /*181c0*/  FFMA.FTZ R169, R169, R105.reuse, -R194.reuse ;  /* 0x00000069a9a97223 */ /* 0x180fe200000108c2 */
[-C--:B------:R-:W-:Y:S07]  /*181d0*/  FFMA.FTZ R182, R182, R105.reuse, -R194 ;  /* 0x00000069b6b67223 */ /* 0x080fee00000108c2 */
[----:B------:R-:W5:Y:S01]  /*181e0*/  MUFU.EX2 R192, R192 ;  /* 0x000000c000c07308 */ /* 0x000f620000000800 */
[-CC-:B------:R-:W-:Y:S01]  /*181f0*/  FFMA.FTZ R143, R143, R105.reuse, -R188.reuse ;  /* 0x000000698f8f7223 */ /* 0x180fe200000108bc */
[-C--:B------:R-:W-:Y:S01]  /*18200*/  FFMA.FTZ R180, R180, R105.reuse, -R188 ;  /* 0x00000069b4b47223 */ /* 0x080fe200000108bc */
[-CC-:B------:R-:W-:Y:S07]  /*18210*/  FFMA.FTZ R121, R121, R105.reuse, -R194.reuse ;  /* 0x0000006979797223 */ /* 0x180fee00000108c2 */
[----:B------:R-:W1:Y:S01]  /*18220*/  MUFU.EX2 R107, R107 ;  /* 0x0000006b006b7308 */ /* 0x000e620000000800 */
[----:B------:R-:W-:Y:S01]  /*18230*/  FFMA.FTZ R176, R176, R105, -R194 ;  /* 0x00000069b0b07223 */ /* 0x000fe200000108c2 */
[C---:B---3--:R-:W-:Y:S01]  /*18240*/  FMUL.FTZ R6, R3.reuse, R98 ;  /* 0x0000006203067220 */ /* 0x048fe20000410000 */
[C---:B------:R-:W-:Y:S07]  /*18250*/  FMUL.FTZ R7, R3.reuse, R99 ;  /* 0x0000006303077220 */ /* 0x040fee0000410000 */
[----:B------:R-:W-:Y:S01]  /*18260*/  MUFU.EX2 R118, R118 ;  /* 0x0000007600767308 */ /* 0x000fe20000000800 */
[----:B------:R-:W-:Y:S01]  /*18270*/  FMUL.FTZ R10, R3, R94 ;  /* 0x0000005e030a7220 */ /* 0x000fe20000410000 */
[C---:B----4-:R-:W-:Y:S01]  /*18280*/  FMUL.FTZ R4, R101.reuse, R96 ;  /* 0x0000006065047220 */ /* 0x050fe20000410000 */
[C---:B------:R-:W-:Y:S07]  /*18290*/  FMUL.FTZ R5, R101.reuse, R97 ;  /* 0x0000006165057220 */ /* 0x040fee0000410000 */
[----:B------:R-:W3:Y:S01]  /*182a0*/  MUFU.EX2 R113, R113 ;  /* 0x0000007100717308 */ /* 0x000ee20000000800 */
[C---:B------:R-:W-:Y:S01]  /*182b0*/  FMUL.FTZ R8, R101.reuse, R92 ;  /* 0x0000005c65087220 */ /* 0x040fe20000410000 */
[----:B-----5:R-:W-:Y:S01]  /*182c0*/  F2FP.BF16.F32.PACK_AB R108, R116, R192 ;  /* 0x000000c0746c723e */ /* 0x020fe200000010ff */
[----:B------:R-:W-:Y:S07]  /*182d0*/  FMUL.FTZ R9, R101, R93 ;  /* 0x0000005d65097220 */ /* 0x000fee0000410000 */
        /* <DEDUP_REMOVED lines=93> */
[----:B------:R-:W-:Y:S01]  /*188b0*/  FADD.FTZ R118, R113, R118 ;  /* 0x0000007671767221 */ /* 0x000fe20000010000 */
[----:B------:R-:W-:Y:S08]  /*188c0*/  ISETP.GT.AND P0, PT, R165, R140, PT ;  /* 0x0000008ca500720c */ /* 0x000ff00003f04270 */
        /* <DEDUP_REMOVED lines=144> */
.L_x_13849:
        /* <DEDUP_REMOVED lines=10> */
.L_x_13872:
        /* <DEDUP_REMOVED lines=193> */
.L_x_13859:
[----:B------:R-:W-:Y:S05]  /*19e80*/  BSYNC.RECONVERGENT B0 ;  /* 0x0000000000007941 */ /* 0x000fea0003800200 */
.L_x_13858:
        /* <DEDUP_REMOVED lines=25> */
.L_x_13861:
[----:B------:R-:W-:Y:S05]  /*1a020*/  BSYNC.RECONVERGENT B0 ;  /* 0x0000000000007941 */ /* 0x000fea0003800200 */
.L_x_13860:
        /* <DEDUP_REMOVED lines=33> */
.L_x_13863:
[----:B------:R-:W-:Y:S05]  /*1a240*/  BSYNC.RECONVERGENT B0 ;  /* 0x0000000000007941 */ /* 0x000fea0003800200 */
.L_x_13862:
        /* <DEDUP_REMOVED lines=16> */
.L_x_13865:
[----:B------:R-:W-:Y:S05]  /*1a350*/  BSYNC.RECONVERGENT B0 ;  /* 0x0000000000007941 */ /* 0x000fea0003800200 */
.L_x_13864:
        /* <DEDUP_REMOVED lines=16> */
.L_x_13867:
[----:B------:R-:W-:Y:S05]  /*1a460*/  BSYNC.RECONVERGENT B0 ;  /* 0x0000000000007941 */ /* 0x000fea0003800200 */
.L_x_13866:
[----:B------:R-:W-:-:S04]  /*1a470*/  MOV R147, 0x0 ;  /* 0x0000000000937802 */ /* 0x000fc80000000f00 */
[----:B-12345:R-:W-:Y:S05]  /*1a480*/  @P1 RET.REL.NODEC R146 `(_ZN5flash24flash_fwd_splitkv_kernelI23Flash_fwd_kernel_traitsILi128ELi64ELi64ELi4ELb0ELb0EN7cutlass10bfloat16_tE19Flash_kernel_traitsILi128ELi64ELi64ELi4ES3_EELb0ELb1ELb1ELb0ELb0ELb1ELb0ELb1EEEvNS_16Flash_fwd_paramsE) ;  /* 0xfffffe5892dc1950 */ /* 0x03efea0003c3ffff */
        /* <DEDUP_REMOVED lines=14> */
[----:B-1----:R-:W-:Y:S05]  /*1a570*/  @P0 RET.REL.NODEC R146 `(_ZN5flash24flash_fwd_splitkv_kernelI23Flash_fwd_kernel_traitsILi128ELi64ELi64ELi4ELb0ELb0EN7cutlass10bfloat16_tE19Flash_kernel_traitsILi128ELi64ELi64ELi4ES3_EELb0ELb1ELb1ELb0ELb0ELb1ELb0ELb1EEEvNS_16Flash_fwd_paramsE) ;  /* 0xfffffe5892a00950 */ /* 0x002fea0003c3ffff */
[----:B------:R-:W-:Y:S01]  /*1a580*/  MOV R147, 0x0 ;  /* 0x0000000000937802 */ /* 0x000fe20000000f00 */
[----:B------:R1:W-:Y:S03]  /*1a590*/  ST.E.128 desc[UR4][R2.64+0x80], R32 ;  /* 0x0000802002007985 */ /* 0x0003e6000c101d04 */
[----:B-1----:R-:W-:Y:S05]  /*1a5a0*/  RET.REL.NODEC R146 `(_ZN5flash24flash_fwd_splitkv_kernelI23Flash_fwd_kernel_traitsILi128ELi64ELi64ELi4ELb0ELb0EN7cutlass10bfloat16_tE19Flash_kernel_traitsILi128ELi64ELi64ELi4ES3_EELb0ELb1ELb1ELb0ELb0ELb1ELb0ELb1EEEvNS_16Flash_fwd_paramsE) ;  /* 0xfffffe5892947950 */ /* 0x002fea0003c3ffff */
.L_x_13857:
[----:B------:R-:W-:Y:S01]  /*1a5b0*/  MOV R5, 0x2 ;  /* 0x0000000200057802 */ /* 0x000fe20000000f00 */
[----:B------:R-:W-:Y:S01]  /*1a5c0*/  IMAD.MOV.U32 R4, RZ, RZ, 0x1f ;  /* 0x0000001fff047424 */ /* 0x000fe200078e00ff */
[----:B------:R-:W-:-:S07]  /*1a5d0*/  MOV R6, 0xffffffff ;  /* 0xffffffff00067802 */ /* 0x000fce0000000f00 */
[----:B-1---5:R-:W-:Y:S05]  /*1a5e0*/  WARPSYNC.COLLECTIVE R6, `(.L_x_13868) ;  /* 0x0000000006087348 */ /* 0x022fea0003c00000 */
[----:B------:R2:W3:Y:S02]  /*1a5f0*/  SHFL.BFLY P0, R10, R174, R5, R4 ;  /* 0x0c000005ae0a7389 */ /* 0x0004e40000000004 */
[----:B-123-5:R-:W-:Y:S05]  /*1a600*/  ENDCOLLECTIVE ;  /* 0x000000000000791b */ /* 0x02efea0003800000 */
.L_x_13868:
[----:B------:R-:W-:Y:S02]  /*1a610*/  IMAD.MOV.U32 R7, RZ, RZ, R10 ;  /* 0x000000ffff077224 */ /* 0x000fe400078e000a */
[----:B------:R-:W-:Y:S02]  /*1a620*/  IMAD.MOV.U32 R5, RZ, RZ, 0x1 ;  /* 0x00000001ff057424 */ /* 0x000fe400078e00ff */
[----:B------:R-:W-:-:S05]  /*1a630*/  FADD.FTZ R8, R7, R174 ;  /* 0x000000ae07087221 */ /* 0x000fca0000010000 */
[----:B------:R-:W-:-:S07]  /*1a640*/  MOV R174, R8 ;  /* 0x0000000800ae7202 */ /* 0x000fce0000000f00 */
[----:B------:R-:W-:Y:S05]  /*1a650*/  WARPSYNC.COLLECTIVE R6, `(.L_x_13869) ;  /* 0x0000000006087348 */ /* 0x000fea0003c00000 */
[----:B------:R1:W2:Y:S02]  /*1a660*/  SHFL.BFLY P0, R10, R174, R5, R4 ;  /* 0x0c000005ae0a7389 */ /* 0x0002a40000000004 */
[----:B-12---:R-:W-:Y:S05]  /*1a670*/  ENDCOLLECTIVE ;  /* 0x000000000000791b */ /* 0x006fea0003800000 */
.L_x_13869:
[----:B------:R-:W-:Y:S01]  /*1a680*/  MOV R174, R172 ;  /* 0x000000ac00ae7202 */ /* 0x000fe20000000f00 */
[----:B------:R-:W-:Y:S01]  /*1a690*/  IMAD.MOV.U32 R5, RZ, RZ, 0x2 ;  /* 0x00000002ff057424 */ /* 0x000fe200078e00ff */
[----:B------:R-:W-:-:S07]  /*1a6a0*/  MOV R9, R10 ;  /* 0x0000000a00097202 */ /* 0x000fce0000000f00 */
[----:B------:R-:W-:Y:S05]  /*1a6b0*/  WARPSYNC.COLLECTIVE R6, `(.L_x_13870) ;  /* 0x0000000006087348 */ /* 0x000fea0003c00000 */
[----:B------:R1:W2:Y:S02]  /*1a6c0*/  SHFL.BFLY P0, R10, R174, R5, R4 ;  /* 0x0c000005ae0a7389 */ /* 0x0002a40000000004 */
[----:B-12---:R-:W-:Y:S05]  /*1a6d0*/  ENDCOLLECTIVE ;  /* 0x000000000000791b */ /* 0x006fea0003800000 */
.L_x_13870:
[----:B------:R-:W-:Y:S01]  /*1a6e0*/  FADD.FTZ R9, R8, R9 ;  /* 0x0000000908097221 */ /* 0x000fe20000010000 */
[----:B------:R-:W-:Y:S01]  /*1a6f0*/  FADD.FTZ R7, R10, R172 ;  /* 0x000000ac0a077221 */ /* 0x000fe20000010000 */
[----:B------:R-:W-:-:S04]  /*1a700*/  MOV R5, 0x1 ;  /* 0x0000000100057802 */ /* 0x000fc80000000f00 */
[----:B------:R-:W-:-:S07]  /*1a710*/  MOV R174, R7 ;  /* 0x0000000700ae7202 */ /* 0x000fce0000000f00 */
[----:B------:R-:W-:Y:S05]  /*1a720*/  WARPSYNC.COLLECTIVE R6, `(.L_x_13871) ;  /* 0x0000000006087348 */ /* 0x000fea0003c00000 */
[----:B------:R1:W2:Y:S02]  /*1a730*/  SHFL.BFLY P0, R10, R174, R5, R4 ;  /* 0x0c000005ae0a7389 */ /* 0x0002a40000000004 */
[----:B-12---:R-:W-:Y:S05]  /*1a740*/  ENDCOLLECTIVE ;  /* 0x000000000000791b */ /* 0x006fea0003800000 */
.L_x_13871:
[----:B------:R-:W-:Y:S05]  /*1a750*/  BRA `(.L_x_13872) ;  /* 0xffffffe800c47947 */ /* 0x000fea000383ffff */
.L_x_13873:
        /* <DEDUP_REMOVED lines=10> */
.L_x_14971:


//--------------------- .text._ZN5flash24flash_fwd_splitkv_kernelI23Flash_fwd_kernel_traitsILi128ELi64ELi64ELi4ELb0ELb0EN7cutlass10bfloat16_tE19Flash_kernel_traitsILi128ELi64ELi64ELi4ES3_EELb0ELb1ELb0ELb0ELb1ELb0ELb1ELb0EEEvNS_16Flash_fwd_paramsE --------------------------
	.section	.text._ZN5flash24flash_fwd_splitkv_kernelI23Flash_fwd_kernel_traitsILi128ELi64ELi64ELi4ELb0ELb0EN7cutlass10bfloat16_tE19Flash_kernel_traitsILi128ELi64ELi64ELi4ES3_EELb0ELb1ELb0ELb0ELb1ELb0ELb1ELb0EEEvNS_16Flash_fwd_paramsE,"ax",@progbits
	.align	128
        .global         _ZN5flash24flash_fwd_splitkv_kernelI23Flash_fwd_kernel_traitsILi128ELi64ELi64ELi4ELb0ELb0EN7cutlass10bfloat16_tE19Flash_kernel_traitsILi128ELi64ELi64ELi4ES3_EELb0ELb1ELb0ELb0ELb1ELb0ELb1ELb0EEEvNS_16Flash_fwd_paramsE
        .type           _ZN5flash24flash_fwd_splitkv_kernelI23Flash_fwd_kernel_traitsILi128ELi64ELi64ELi4ELb0ELb0EN7cutlass10bfloat16_tE19Flash_kernel_traitsILi128ELi64ELi64ELi4ES3_EELb0ELb1ELb0ELb0ELb1ELb0ELb1ELb0EEEvNS_16Flash_fwd_paramsE,@function
        .size           _ZN5flash24flash_fwd_splitkv_kernelI23Flash_fwd_kernel_traitsILi128ELi64ELi64ELi4ELb0ELb0EN7cutlass10bfloat16_tE19Flash_kernel_traitsILi128ELi64ELi64ELi4ES3_EELb0ELb1ELb0ELb0ELb1ELb0ELb1ELb0EEEvNS_16Flash_fwd_paramsE,(.L_x_14972 - _ZN5flash24flash_fwd_splitkv_kernelI23Flash_fwd_kernel_traitsILi128ELi64ELi64ELi4ELb0ELb0EN7cutlass10bfloat16_tE19Flash_kernel_traitsILi128ELi64ELi64ELi4ES3_EELb0ELb1ELb0ELb0ELb1ELb0ELb1ELb0EEEvNS_16Flash_fwd_paramsE)
        .other          _ZN5flash24flash_fwd_splitkv_kernelI23Flash_fwd_kernel_traitsILi128ELi64ELi64ELi4ELb0ELb0EN7cutlass10bfloat16_tE19Flash_kernel_traitsILi128ELi64ELi64ELi4ES3_EELb0ELb1ELb0ELb0ELb1ELb0ELb1ELb0EEEvNS_16Flash_fwd_paramsE,@"STO_CUDA_ENTRY STV_DEFAULT"
_ZN5flash24flash_fwd_splitkv_kernelI23Flash_fwd_kernel_traitsILi128ELi64ELi64ELi4ELb0ELb0EN7cutlass10bfloat16_tE19Flash_kernel_traitsILi128ELi64ELi64ELi4ES3_EELb0ELb1ELb0ELb0ELb1ELb0ELb1ELb0EEEvNS_16Flash_fwd_paramsE:
.text._ZN5flash24flash_fwd_splitkv_kernelI23Flash_fwd_kernel_traitsILi128ELi64ELi64ELi4ELb0ELb0EN7cutlass10bfloat16_tE19Flash_kernel_traitsILi128ELi64ELi64ELi4ES3_EELb0ELb1ELb0ELb0ELb1ELb0ELb1ELb0EEEvNS_16Flash_fwd_paramsE:
        /* <DEDUP_REMOVED lines=29> */
[----:B-1----:R-:W-:Y:S05]  /*01d0*/  CALL.REL.NOINC `($_ZN5flash24flash_fwd_splitkv_kernelI23Flash_fwd_kernel_traitsILi128ELi64ELi64ELi4ELb0ELb0EN7cutlass10bfloat16_tE19Flash_kernel_traitsILi128ELi64ELi64ELi4ES3_EELb0ELb1ELb0ELb0ELb1ELb0ELb1ELb0EEEvNS_16Flash_fwd_paramsE$_ZN5flash30compute_attn_1rowblock_splitkvI23Flash_fwd_kernel_traitsILi128ELi64ELi64ELi4ELb0ELb0EN7cutlass10bfloat16_tE19Flash_kernel_traitsILi128ELi64ELi64ELi4ES3_EELb0ELb1ELb0ELb0ELb1ELb0ELb1ELb0ENS_16Flash_fwd_paramsEEEvRKT8_iiiii) ;  /* 0x0000000000087944 */ /* 0x002fea0003c00000 */
[----:B------:R-:W-:Y:S05]  /*01e0*/  BSYNC.RECONVERGENT B3 ;  /* 0x0000000000037941 */ /* 0x000fea0003800200 */
.L_x_13874:
[----:B------:R-:W-:Y:S05]  /*01f0*/  EXIT ;  /* 0x000000000000794d */ /* 0x000fea0003800000 */
        .type           $_ZN5flash24flash_fwd_splitkv_kernelI23Flash_fwd_kernel_traitsILi128ELi64ELi64ELi4ELb0ELb0EN7cutlass10bfloat16_tE19Flash_kernel_traitsILi128ELi64ELi64ELi4ES3_EELb0ELb1ELb0ELb0ELb1ELb0ELb1ELb0EEEvNS_16Flash_fwd_paramsE$_ZN5flash30compute_attn_1rowblock_splitkvI23Flash_fwd_kernel_traitsILi128ELi64ELi64ELi4ELb0ELb0EN7cutlass10bfloat16_tE19Flash_kernel_traitsILi128ELi64ELi64ELi4ES3_EELb0ELb1ELb0ELb0ELb1ELb0ELb1ELb0ENS_16Flash_fwd_paramsEEEvRKT8_iiiii,@function
        .size           $_ZN5flash24flash_fwd_splitkv_kernelI23Flash_fwd_kernel_traitsILi128ELi64ELi64ELi4ELb0ELb0EN7cutlass10bfloat16_tE19Flash_kernel_traitsILi128ELi64ELi64ELi4ES3_EELb0ELb1ELb0ELb0ELb1ELb0ELb1ELb0EEEvNS_16Flash_fwd_paramsE$_ZN5flash30compute_attn_1rowblock_splitkvI23Flash_fwd_kernel_traitsILi128ELi64ELi64ELi4ELb0ELb0EN7cutlass10bfloat16_tE19Flash_kernel_traitsILi128ELi64ELi64ELi4ES3_EELb0ELb1ELb0ELb0ELb1ELb0ELb1ELb0ENS_16Flash_fwd_paramsEEEvRKT8_iiiii,(.L_x_14972 - $_ZN5flash24flash_fwd_splitkv_kernelI23Flash_fwd_kernel_traitsILi128ELi64ELi64ELi4ELb0ELb0EN7cutlass10bfloat16_tE19Flash_kernel_traitsILi128ELi64ELi64ELi4ES3_EELb0ELb1ELb0ELb0ELb1ELb0ELb1ELb0EEEvNS_16Flash_fwd_paramsE$_ZN5flash30compute_attn_1rowblock_splitkvI23Flash_fwd_kernel_traitsILi128ELi64ELi64ELi4ELb0ELb0EN7cutlass10bfloat16_tE19Flash_kernel_traitsILi128ELi64ELi64ELi4ES3_EELb0ELb1ELb0ELb0ELb1ELb0ELb1ELb0ENS_16Flash_fwd_paramsEEEvRKT8_iiiii)
$_ZN5flash24flash_fwd_splitkv_kernelI23Flash_fwd_kernel_traitsILi128ELi64ELi64ELi4ELb0ELb0EN7cutlass10bfloat16_tE19Flash_kernel_traitsILi128ELi64ELi64ELi4ES3_EELb0ELb1ELb0ELb0ELb1ELb0ELb1ELb0EEEvNS_16Flash_fwd_paramsE$_ZN5flash30compute_attn_1rowblock_splitkvI23Flash_fwd_kernel_traitsILi128ELi64ELi64ELi4ELb0ELb0EN7cutlass10bfloat16_tE19Flash_kernel_traitsILi128ELi64ELi64ELi4ES3_EELb0ELb1ELb0ELb0ELb1ELb0ELb1ELb0ENS_16Flash_fwd_paramsEEEvRKT8_iiiii:
        /* <DEDUP_REMOVED lines=39> */
.L_x_13876:
[----:B------:R-:W-:Y:S05]  /*0470*/  BSYNC.RECONVERGENT B0 ;  /* 0x0000000000007941 */ /* 0x000fea0003800200 */
.L_x_13875:
[----:B------:R-:W-:Y:S04]  /*0480*/  BSSY.RECONVERGENT B0, `(.L_x_13877) ;  /* 0x0000007000007945 */ /* 0x000fe80003800200 */
[----:B------:R-:W-:Y:S05]  /*0490*/  @!P3 BRA `(.L_x_13878) ;  /* 0x000000000014b947 */ /* 0x000fea0003800000 */
[----:B-----5:R-:W4:Y:S02]  /*04a0*/  LD.E.U8 R7, desc[UR4][R2.64+0x1b2] ;  /* 0x0001b20402077980 */ /* 0x020f24000c101100 */
[----:B----4-:R-:W-:-:S13]  /*04b0*/  ISETP.NE.AND P1, PT, R7, RZ, PT ;  /* 0x000000ff0700720c */ /* 0x010fda0003f25270 */
[----:B------:R-:W4:Y:S02]  /*04c0*/  @P1 LD.E R8, desc[UR4][R12.64+0x4] ;  /* 0x000004040c081980 */ /* 0x000f24000c101900 */
[----:B----4-:R-:W-:-:S06]  /*04d0*/  @P1 IADD3 R7, PT, PT, R8, -R15, RZ ;  /* 0x8000000f08071210 */ /* 0x010fcc0007ffe0ff */
[----:B------:R4:W5:Y:S02]  /*04e0*/  @!P1 LD.E R7, desc[UR4][R12.64] ;  /* 0x000000040c079980 */ /* 0x000964000c101900 */
.L_x_13878:
[----:B------:R-:W-:Y:S05]  /*04f0*/  BSYNC.RECONVERGENT B0 ;  /* 0x0000000000007941 */ /* 0x000fea0003800200 */
.L_x_13877:
[----:B------:R-:W-:Y:S01]  /*0500*/  BSSY.RECONVERGENT B1, `(.L_x_13879) ;  /* 0x0000011000017945 */ /* 0x000fe20003800200 */
[----:B-----5:R-:W-:-:S03]  /*0510*/  @P4 IADD3 R95, PT, PT, R6, -R5, RZ ;  /* 0x80000005065f4210 */ /* 0x020fc60007ffe0ff */
[----:B------:R-:W-:Y:S05]  /*0520*/  @!P0 BRA `(.L_x_13880) ;  /* 0x0000000000148947 */ /* 0x000fea0003800000 */
[----:B------:R-:W-:-:S05]  /*0530*/  IADD3 R6, P0, PT, R10, R4, RZ ;  /* 0x000000040a067210 */ /* 0x000fca0007f1e0ff */
[----:B------:R-:W-:-:S06]  /*0540*/  IMAD.X R7, R11, 0x1, R0, P0 ;  /* 0x000000010b077824 */ /* 0x000fcc00000e0600 */
[----:B------:R-:W5:Y:S02]  /*0550*/  LD.E R7, desc[UR4][R6.64] ;  /* 0x0000000406077980 */ /* 0x000f64000c101900 */
[----:B-----5:R-:W-:Y:S01]  /*0560*/  IADD3 R90, PT, PT, R7, -R14, RZ ;  /* 0x8000000e075a7210 */ /* 0x020fe20007ffe0ff */
[----:B------:R-:W-:Y:S05]  /*0570*/  BRA `(.L_x_13881) ;  /* 0x0000000000247947 */ /* 0x000fea0003800000 */
.L_x_13880:
[----:B------:R-:W5:Y:S01]  /*0580*/  LD.E.64 R10, desc[UR4][R2.64+0x108] ;  /* 0x00010804020a7980 */ /* 0x000f62000c101b00 */
[----:B------:R-:W-:Y:S01]  /*0590*/  BSSY.RECONVERGENT B0, `(.L_x_13882) ;  /* 0x0000006000007945 */ /* 0x000fe20003800200 */
[----:B------:R-:W-:Y:S01]  /*05a0*/  IMAD.MOV.U32 R90, RZ, RZ, RZ ;  /* 0x000000ffff5a7224 */ /* 0x000fe200078e00ff */
[----:B-----5:R-:W-:-:S04]  /*05b0*/  ISETP.NE.U32.AND P0, PT, R10, RZ, PT ;  /* 0x000000ff0a00720c */ /* 0x020fc80003f05070 */
[----:B------:R-:W-:-:S13]  /*05c0*/  ISETP.NE.AND.EX P0, PT, R11, RZ, PT, P0 ;  /* 0x000000ff0b00720c */ /* 0x000fda0003f05300 */
[----:B------:R-:W-:Y:S05]  /*05d0*/  @!P0 BRA `(.L_x_13883) ;  /* 0x0000000000048947 */ /* 0x000fea0003800000 */
[----:B------:R1:W5:Y:S02]  /*05e0*/  LD.E R90, desc[UR4][R2.64+0xbc] ;  /* 0x0000bc04025a7980 */ /* 0x000364000c101900 */
.L_x_13883:
[----:B------:R-:W-:Y:S05]  /*05f0*/  BSYNC.RECONVERGENT B0 ;  /* 0x0000000000007941 */ /* 0x000fea0003800200 */
.L_x_13882:
[----:B-----5:R-:W-:Y:S02]  /*0600*/  IADD3 R90, PT, PT, R90, R7, -R14 ;  /* 0x000000075a5a7210 */ /* 0x020fe40007ffe80e */
.L_x_13881:
[----:B------:R-:W-:Y:S05]  /*0610*/  BSYNC.RECONVERGENT B1 ;  /* 0x0000000000017941 */ /* 0x000fea0003800200 */
.L_x_13879:
[----:B------:R-:W-:Y:S01]  /*0620*/  IMAD.SHL.U32 R158, R27, 0x40, RZ ;  /* 0x000000401b9e7824 */ /* 0x000fe200078e00ff */
[----:B------:R-:W-:Y:S01]  /*0630*/  MOV R6, R156 ;  /* 0x0000009c00067202 */ /* 0x000fe20000000f00 */
[----:B------:R-:W-:-:S03]  /*0640*/  IMAD.MOV.U32 R7, RZ, RZ, 0x0 ;  /* 0x00000000ff077424 */ /* 0x000fc600078e00ff */
[----:B------:R-:W-:-:S13]  /*0650*/  ISETP.GT.AND P0, PT, R95, R158, PT ;  /* 0x0000009e5f00720c */ /* 0x000fda0003f04270 */
[----:B-1234-:R-:W-:Y:S05]  /*0660*/  @!P0 RET.REL.NODEC R6 `(_ZN5flash24flash_fwd_splitkv_kernelI23Flash_fwd_kernel_traitsILi128ELi64ELi64ELi4ELb0ELb0EN7cutlass10bfloat16_tE19Flash_kernel_traitsILi128ELi64ELi64ELi4ES3_EELb0ELb1ELb0ELb0ELb1ELb0ELb1ELb0EEEvNS_16Flash_fwd_paramsE) ;  /* 0xfffffff806648950 */ /* 0x01efea0003c3ffff */
        /* <DEDUP_REMOVED lines=8> */
[----:B------:R-:W1:Y:S01]  /*06f0*/  F2I.FTZ.U32.TRUNC.NTZ R19, R18 ;  /* 0x0000001200137305 */ /* 0x000e62000021f000 */
[----:B------:R-:W-:Y:S02]  /*0700*/  IMAD.MOV R6, RZ, RZ, -R6 ;  /* 0x000000ffff067224 */ /* 0x000fe400078e0a06 */
        /* <DEDUP_REMOVED lines=16> */
[----:B------:R-:W-:-:S04]  /*0810*/  IADD3 R13, PT, PT, R6, R158, -R95 ;  /* 0x0000009e060d7210 */ /* 0x000fc80007ffe85f */
[----:B----4-:R-:W-:Y:S02]  /*0820*/  IADD3 R10, PT, PT, R13, 0x40, R10 ;  /* 0x000000400d0a7810 */ /* 0x010fe40007ffe00a */
[----:B------:R-:W-:-:S04]  /*0830*/  SHF.R.S32.HI R13, RZ, 0x1f, R6 ;  /* 0x0000001fff0d7819 */ /* 0x000fc80000011406 */
[----:B------:R-:W-:Y:S01]  /*0840*/  LEA.HI R13, R13, R6, RZ, 0x6 ;  /* 0x000000060d0d7211 */ /* 0x000fe200078f30ff */
[----:B------:R-:W-:Y:S02]  /*0850*/  @!P1 IMAD.IADD R7, R7, 0x1, -R8 ;  /* 0x0000000107079824 */ /* 0x000fe400078e0a08 */
[----:B------:R-:W-:Y:S01]  /*0860*/  @!P1 VIADD R11, R11, 0x1 ;  /* 0x000000010b0b9836 */ /* 0x000fe20000000000 */
[----:B------:R-:W-:Y:S02]  /*0870*/  ISETP.NE.AND P1, PT, R9, RZ, PT ;  /* 0x000000ff0900720c */ /* 0x000fe40003f25270 */
[----:B------:R-:W-:Y:S01]  /*0880*/  ISETP.GE.U32.AND P2, PT, R7, R8, PT ;  /* 0x000000080700720c */ /* 0x000fe20003f46070 */
[----:B---3--:R-:W-:Y:S01]  /*0890*/  IMAD.IADD R7, R12, 0x1, R95 ;  /* 0x000000010c077824 */ /* 0x008fe200078e025f */
[----:B------:R-:W-:-:S04]  /*08a0*/  SHF.R.S32.HI R13, RZ, 0x6, R13 ;  /* 0x00000006ff0d7819 */ /* 0x000fc8000001140d */
[----:B------:R-:W-:-:S04]  /*08b0*/  IADD3 R7, PT, PT, -R7, R158, R90 ;  /* 0x0000009e07077210 */ /* 0x000fc80007ffe15a */
[----:B------:R-:W-:-:S03]  /*08c0*/  SHF.R.S32.HI R8, RZ, 0x1f, R7 ;  /* 0x0000001fff087819 */ /* 0x000fc60000011407 */
        /* <DEDUP_REMOVED lines=27> */
[----:B------:R-:W-:Y:S02]  /*0a80*/  SHF.R.U32.HI R4, RZ, 0x4, R157 ;  /* 0x00000004ff047819 */ /* 0x000fe4000001169d */
[----:B------:R-:W-:Y:S01]  /*0a90*/  LOP3.LUT P3, R157, R157, 0xf, RZ, 0xc0, !PT ;  /* 0x0000000f9d9d7812 */ /* 0x000fe2000786c0ff */
[C---:B----4-:R-:W-:Y:S01]  /*0aa0*/  IMAD R3, R5.reuse, R0, RZ ;  /* 0x0000000005037224 */ /* 0x050fe200078e02ff */
[C---:B------:R-:W-:Y:S01]  /*0ab0*/  IADD3 R7, P0, PT, R5.reuse, R4, RZ ;  /* 0x0000000405077210 */ /* 0x040fe20007f1e0ff */
[C---:B------:R-:W-:Y:S02]  /*0ac0*/  VIADD R2, R4.reuse, 0x10 ;  /* 0x0000001004027836 */ /* 0x040fe40000000000 */
        /* <DEDUP_REMOVED lines=62> */
[----:B-1----:R-:W-:Y:S05]  /*0eb0*/  @P0 RET.REL.NODEC R156 `(_ZN5flash24flash_fwd_splitkv_kernelI23Flash_fwd_kernel_traitsILi128ELi64ELi64ELi4ELb0ELb0EN7cutlass10bfloat16_tE19Flash_kernel_traitsILi128ELi64ELi64ELi4ES3_EELb0ELb1ELb0ELb0ELb1ELb0ELb1ELb0EEEvNS_16Flash_fwd_paramsE) ;  /* 0xfffffff09c500950 */ /* 0x002fea0003c3ffff */
[----:B------:R-:W-:Y:S02]  /*0ec0*/  MOV R3, 0xff800000 ;  /* 0xff80000000037802 */ /* 0x000fe40000000f00 */
[----:B------:R-:W-:-:S03]  /*0ed0*/  MOV R157, 0x0 ;  /* 0x00000000009d7802 */ /* 0x000fc60000000f00 */
[----:B------:R1:W-:Y:S02]  /*0ee0*/  ST.E desc[UR4][R8.64+0xe0], R3 ;  /* 0x0000e00308007985 */ /* 0x0003e4000c101904 */
[----:B-1----:R-:W-:Y:S05]  /*0ef0*/  RET.REL.NODEC R156 `(_ZN5flash24flash_fwd_splitkv_kernelI23Flash_fwd_kernel_traitsILi128ELi64ELi64ELi4ELb0ELb0EN7cutlass10bfloat16_tE19Flash_kernel_traitsILi128ELi64ELi64ELi4ES3_EELb0ELb1ELb0ELb0ELb1ELb0ELb1ELb0EEEvNS_16Flash_fwd_paramsE) ;  /* 0xfffffff09c407950 */ /* 0x002fea0003c3ffff */
.L_x_13884:
        /* <DEDUP_REMOVED lines=101> */
.L_x_13886:
        /* <DEDUP_REMOVED lines=28> */
[----:B------:R-:W-:-:S03]  /*1710*/  @P4 IADD3 R6, PT, PT, R14, R15, RZ ;  /* 0x0000000f0e064210 */ /* 0x000fc60007ffe0ff */
[----:B------:R-:W-:Y:S01]  /*1720*/  @!P4 IMAD.IADD R23, R23, 0x1, R0 ;  /* 0x000000011717c824 */ /* 0x000fe200078e0200 */
[----:B-----5:R-:W-:Y:S01]  /*1730*/  @!P4 SHF.R.S32.HI R0, RZ, 0x1f, R11 ;  /* 0x0000001fff00c819 */ /* 0x020fe2000001140b */
[----:B----4-:R-:W-:-:S04]  /*1740*/  @!P4 IMAD R9, R21, R11, RZ ;  /* 0x0000000b1509c224 */ /* 0x010fc800078e02ff */
[----:B------:R-:W-:Y:S02]  /*1750*/  @!P3 IMAD.IADD R7, R7, 0x1, -R4 ;  /* 0x000000010707b824 */ /* 0x000fe400078e0a04 */
[C---:B------:R-:W-:Y:S02]  /*1760*/  @!P4 IMAD R9, R20.reuse, R0, R9 ;  /* 0x000000001409c224 */ /* 0x040fe400078e0209 */
[----:B------:R-:W-:Y:S01]  /*1770*/  @!P4 IMAD.WIDE.U32 R22, R20, R11, R22 ;  /* 0x0000000b1416c225 */ /* 0x000fe200078e0016 */
[----:B------:R-:W-:-:S03]  /*1780*/  ISETP.GE.U32.AND P5, PT, R7, R4, PT ;  /* 0x000000040700720c */ /* 0x000fc60003fa6070 */
[-C--:B------:R-:W-:Y:S02]  /*1790*/  @P4 IMAD R0, R147, R6.reuse, RZ ;  /* 0x0000000693004224 */ /* 0x080fe400078e02ff */
[----:B------:R-:W-:Y:S01]  /*17a0*/  @P4 IMAD.WIDE.U32 R20, R146, R6, RZ ;  /* 0x0000000692144225 */ /* 0x000fe200078e00ff */
[----:B------:R-:W-:Y:S02]  /*17b0*/  LOP3.LUT R6, R159, R12, RZ, 0x3c, !PT ;  /* 0x0000000c9f067212 */ /* 0x000fe400078e3cff */
[----:B------:R-:W-:Y:S02]  /*17c0*/  ISETP.NE.AND P1, PT, R12, RZ, PT ;  /* 0x000000ff0c00720c */ /* 0x000fe40003f25270 */
[----:B------:R-:W-:Y:S02]  /*17d0*/  ISETP.GE.AND P2, PT, R6, RZ, PT ;  /* 0x000000ff0600720c */ /* 0x000fe40003f46270 */
[----:B------:R-:W-:Y:S02]  /*17e0*/  @!P4 MOV R8, R22 ;  /* 0x000000160008c202 */ /* 0x000fe40000000f00 */
[----:B------:R-:W-:-:S02]  /*17f0*/  LEA R4, R107, 0xffffffc0, 0x6 ;  /* 0xffffffc06b047811 */ /* 0x000fc400078e30ff */
[----:B------:R-:W-:Y:S02]  /*1800*/  @!P3 IADD3 R10, PT, PT, R10, 0x1, RZ ;  /* 0x000000010a0ab810 */ /* 0x000fe40007ffe0ff */
[----:B------:R-:W-:Y:S01]  /*1810*/  @!P4 IADD3 R9, PT, PT, R23, R9, RZ ;  /* 0x000000091709c210 */ /* 0x000fe20007ffe0ff */
[----:B------:R-:W-:Y:S01]  /*1820*/  @P4 IMAD.IADD R9, R21, 0x1, R0 ;  /* 0x0000000115094824 */ /* 0x000fe200078e0200 */
[----:B------:R-:W-:Y:S01]  /*1830*/  @P4 MOV R8, R20 ;  /* 0x0000001400084202 */ /* 0x000fe20000000f00 */
[----:B------:R-:W-:Y:S01]  /*1840*/  @!P4 IMAD R0, R105, R14, RZ ;  /* 0x0000000e6900c224 */ /* 0x000fe200078e02ff */
[----:B------:R-:W-:Y:S01]  /*1850*/  @!P4 SHF.R.S32.HI R7, RZ, 0x1f, R14 ;  /* 0x0000001fff07c819 */ /* 0x000fe2000001140e */
[-C--:B------:R-:W-:Y:S01]  /*1860*/  IMAD R6, R147, R4.reuse, RZ ;  /* 0x0000000493067224 */ /* 0x080fe200078e02ff */
[----:B------:R-:W-:Y:S01]  /*1870*/  SHF.R.S32.HI R13, RZ, 0x1f, R4 ;  /* 0x0000001fff0d7819 */ /* 0x000fe20000011404 */
[----:B------:R-:W-:Y:S02]  /*1880*/  @P5 VIADD R10, R10, 0x1 ;  /* 0x000000010a0a5836 */ /* 0x000fe40000000000 */
[----:B------:R-:W-:-:S04]  /*1890*/  IMAD.WIDE.U32 R20, R146, R4, R8 ;  /* 0x0000000492147225 */ /* 0x000fc800078e0008 */
[----:B------:R-:W-:Y:S02]  /*18a0*/  @!P4 IMAD R0, R7, R104, R0 ;  /* 0x000000680700c224 */ /* 0x000fe400078e0200 */
[----:B------:R-:W-:Y:S01]  /*18b0*/  @!P4 IMAD.WIDE.U32 R8, R104, R14, RZ ;  /* 0x0000000e6808c225 */ /* 0x000fe200078e00ff */
[----:B------:R-:W-:-:S03]  /*18c0*/  @!P2 IADD3 R10, PT, PT, -R10, RZ, RZ ;  /* 0x000000ff0a0aa210 */ /* 0x000fc60007ffe1ff */
[----:B------:R-:W-:Y:S01]  /*18d0*/  IMAD R6, R13, R146, R6 ;  /* 0x000000920d067224 */ /* 0x000fe200078e0206 */
[----:B------:R-:W-:Y:S02]  /*18e0*/  @!P1 LOP3.LUT R10, RZ, R12, RZ, 0x33, !PT ;  /* 0x0000000cff0a9212 */ /* 0x000fe400078e33ff */
[----:B------:R-:W-:Y:S01]  /*18f0*/  @!P4 IADD3 R23, PT, PT, R9, R0, RZ ;  /* 0x000000000917c210 */ /* 0x000fe20007ffe0ff */
[----:B------:R-:W-:Y:S01]  /*1900*/  @!P4 IMAD R0, R17, R11, RZ ;  /* 0x0000000b1100c224 */ /* 0x000fe200078e02ff */
[----:B------:R-:W-:Y:S01]  /*1910*/  @!P4 SHF.R.S32.HI R7, RZ, 0x1f, R11 ;  /* 0x0000001fff07c819 */ /* 0x000fe2000001140b */
[----:B------:R-:W-:Y:S01]  /*1920*/  @P4 IMAD.IADD R14, R14, 0x1, R15 ;  /* 0x000000010e0e4824 */ /* 0x000fe200078e020f */
[----:B------:R-:W-:Y:S02]  /*1930*/  @!P4 MOV R22, R8 ;  /* 0x000000080016c202 */ /* 0x000fe40000000f00 */
[----:B------:R-:W-:Y:S01]  /*1940*/  IADD3 R21, PT, PT, R21, R6, RZ ;  /* 0x0000000615157210 */ /* 0x000fe20007ffe0ff */
        /* <DEDUP_REMOVED lines=14> */
.L_x_13887:
[----:B------:R-:W-:Y:S05]  /*1a30*/  BSYNC.RECONVERGENT B0 ;  /* 0x0000000000007941 */ /* 0x000fea0003800200 */
.L_x_13885:
        /* <DEDUP_REMOVED lines=23> */
[----:B------:R-:W-:-:S05]  /*1bb0*/  @!P2 IMAD.IADD R26, R26, 0x1, -R11 ;  /* 0x000000011a1aa824 */ /* 0x000fca00078e0a0b */
[----:B------:R-:W-:Y:S02]  /*1bc0*/  ISETP.GE.U32.AND P3, PT, R26, R11, PT ;  /* 0x0000000b1a00720c */ /* 0x000fe40003f66070 */
[----:B------:R-:W-:Y:S02]  /*1bd0*/  ISETP.GE.AND P1, PT, R7, RZ, PT ;  /* 0x000000ff0700720c */ /* 0x000fe40003f26270 */
[----:B------:R-:W-:Y:S02]  /*1be0*/  @!P2 IADD3 R20, PT, PT, R20, 0x1, RZ ;  /* 0x000000011414a810 */ /* 0x000fe40007ffe0ff */
[----:B------:R-:W-:-:S07]  /*1bf0*/  ISETP.NE.AND P2, PT, R12, RZ, PT ;  /* 0x000000ff0c00720c */ /* 0x000fce0003f45270 */
[----:B------:R-:W-:-:S04]  /*1c00*/  @P3 VIADD R20, R20, 0x1 ;  /* 0x0000000114143836 */ /* 0x000fc80000000000 */
[----:B------:R-:W-:Y:S02]  /*1c10*/  IMAD.MOV.U32 R7, RZ, RZ, R20 ;  /* 0x000000ffff077224 */ /* 0x000fe400078e0014 */
[----:B-----5:R-:W-:Y:S02]  /*1c20*/  IMAD R9, R13, R104, RZ ;  /* 0x000000680d097224 */ /* 0x020fe400078e02ff */
[----:B------:R-:W-:Y:S02]  /*1c30*/  IMAD.SHL.U32 R149, R157, 0x8, RZ ;  /* 0x000000089d957824 */ /* 0x000fe400078e00ff */
[----:B------:R-:W-:Y:S01]  /*1c40*/  @!P1 IMAD.MOV R7, RZ, RZ, -R7 ;  /* 0x000000ffff079224 */ /* 0x000fe200078e0a07 */
[----:B------:R-:W-:Y:S01]  /*1c50*/  @!P2 LOP3.LUT R7, RZ, R12, RZ, 0x33, !PT ;  /* 0x0000000cff07a212 */ /* 0x000fe200078e33ff */
[C---:B------:R-:W-:Y:S02]  /*1c60*/  IMAD R9, R4.reuse, R105, R9 ;  /* 0x0000006904097224 */ /* 0x040fe400078e0209 */
[----:B------:R-:W-:Y:S01]  /*1c70*/  IMAD.WIDE.U32 R20, R4, R104, RZ ;  /* 0x0000006804147225 */ /* 0x000fe200078e00ff */
[----:B------:R-:W-:-:S02]  /*1c80*/  LOP3.LUT R4, R149, 0x38, RZ, 0xc0, !PT ;  /* 0x0000003895047812 */ /* 0x000fc400078ec0ff */
        /* <DEDUP_REMOVED lines=8> */
[----:B------:R-:W-:Y:S01]  /*1d10*/  IMAD.IADD R11, R35, 0x1, R11 ;  /* 0x00000001230b7824 */ /* 0x000fe200078e020b */
[----:B------:R-:W-:Y:S02]  /*1d20*/  IADD3 R32, P3, PT, R4, R8, RZ ;  /* 0x0000000804207210 */ /* 0x000fe40007f7e0ff */
[----:B------:R-:W-:Y:S01]  /*1d30*/  SHF.R.U32.HI R20, RZ, 0x3, R157 ;  /* 0x00000003ff147819 */ /* 0x000fe2000001169d */
[----:B------:R-:W-:Y:S02]  /*1d40*/  IMAD.X R29, R6, 0x1, R11, P1 ;  /* 0x00000001061d7824 */ /* 0x000fe400008e060b */
[----:B------:R-:W-:Y:S01]  /*1d50*/  IMAD.X R33, RZ, RZ, R0, P3 ;  /* 0x000000ffff217224 */ /* 0x000fe200018e0600 */
[----:B------:R-:W-:Y:S01]  /*1d60*/  IADD3 R12, PT, PT, R20, 0x10, RZ ;  /* 0x00000010140c7810 */ /* 0x000fe20007ffe0ff */
[----:B------:R-:W-:-:S02]  /*1d70*/  IMAD.IADD R145, R95, 0x1, -R158 ;  /* 0x000000015f917824 */ /* 0x000fc400078e0a9e */
[----:B------:R-:W-:Y:S02]  /*1d80*/  IMAD R151, R147, R20, RZ ;  /* 0x0000001493977224 */ /* 0x000fe400078e02ff */
[----:B------:R-:W-:Y:S01]  /*1d90*/  IMAD.WIDE.U32 R32, R20, R146, R32 ;  /* 0x0000009214207225 */ /* 0x000fe200078e0020 */
[----:B------:R-:W-:-:S03]  /*1da0*/  ISETP.GE.AND P3, PT, R12, R145, PT ;  /* 0x000000910c00720c */ /* 0x000fc60003f66270 */
[----:B------:R-:W-:Y:S02]  /*1db0*/  VIADD R10, R20, 0x20 ;  /* 0x00000020140a7836 */ /* 0x000fe40000000000 */
[----:B------:R-:W-:Y:S02]  /*1dc0*/  IMAD.IADD R151, R33, 0x1, R151 ;  /* 0x0000000121977824 */ /* 0x000fe400078e0297 */
[----:B------:R-:W-:Y:S01]  /*1dd0*/  IMAD.MOV.U32 R21, RZ, RZ, RZ ;  /* 0x000000ffff157224 */ /* 0x000fe200078e00ff */
[-C--:B------:R-:W-:Y:S01]  /*1de0*/  ISETP.GE.AND P4, PT, R10, R145.reuse, PT ;  /* 0x000000910a00720c */ /* 0x080fe20003f86270 */
[----:B------:R-:W1:Y:S01]  /*1df0*/  S2UR UR6, SR_CgaCtaId ;  /* 0x00000000000679c3 */ /* 0x000e620000008800 */
[----:B------:R-:W-:Y:S01]  /*1e00*/  ISETP.GE.AND P5, PT, R20, R145, PT ;  /* 0x000000911400720c */ /* 0x000fe20003fa6270 */
[----:B------:R-:W-:-:S04]  /*1e10*/  IMAD.WIDE.U32 R26, R27, 0x40, R20 ;  /* 0x000000401b1a7825 */ /* 0x000fc800078e0014 */
[----:B------:R-:W-:Y:S02]  /*1e20*/  IMAD R155, R105, R20, RZ ;  /* 0x00000014699b7224 */ /* 0x000fe400078e02ff */
[----:B------:R-:W-:Y:S01]  /*1e30*/  IMAD.WIDE.U32 R28, R20, R104, R28 ;  /* 0x00000068141c7225 */ /* 0x000fe200078e001c */
[----:B------:R-:W-:-:S03]  /*1e40*/  IADD3 R127, PT, PT, R107, -0x1, RZ ;  /* 0xffffffff6b7f7810 */ /* 0x000fc60007ffe0ff */
[----:B------:R-:W-:Y:S01]  /*1e50*/  IMAD.IADD R155, R29, 0x1, R155 ;  /* 0x000000011d9b7824 */ /* 0x000fe200078e029b */
[----:B------:R-:W-:Y:S01]  /*1e60*/  UMOV UR7, 0x400 ;  /* 0x0000040000077882 */ /* 0x000fe20000000000 */
[----:B------:R-:W-:Y:S01]  /*1e70*/  IMAD.SHL.U32 R103, R127, 0x40, RZ ;  /* 0x000000407f677824 */ /* 0x000fe200078e00ff */
[----:B-1----:R-:W-:-:S06]  /*1e80*/  ULEA UR6, UR6, UR7, 0x18 ;  /* 0x0000000706067291 */ /* 0x002fcc000f8ec0ff */
[----:B------:R-:W-:Y:S01]  /*1e90*/  IMAD.U32 R144, RZ, RZ, UR6 ;  /* 0x00000006ff907e24 */ /* 0x000fe2000f8e00ff */
[----:B------:R-:W-:Y:S01]  /*1ea0*/  SHF.L.U64.HI R88, R146, 0x4, R147 ;  /* 0x0000000492587819 */ /* 0x000fe20000010293 */
[----:B--2---:R-:W-:-:S04]  /*1eb0*/  @P6 IMAD.WIDE.U32 R8, R16, R5, RZ ;  /* 0x0000000510086225 */ /* 0x004fc800078e00ff */
[-C--:B---3--:R-:W-:Y:S02]  /*1ec0*/  @!P6 IMAD R6, R25, R161.reuse, RZ ;  /* 0x000000a11906e224 */ /* 0x088fe400078e02ff */
[----:B------:R-:W-:-:S04]  /*1ed0*/  @!P6 IMAD.WIDE.U32 R24, R24, R161, RZ ;  /* 0x000000a11818e225 */ /* 0x000fc800078e00ff */
[----:B------:R-:W-:Y:S02]  /*1ee0*/  @!P6 IMAD.MOV.U32 R7, RZ, RZ, R24 ;  /* 0x000000ffff07e224 */ /* 0x000fe400078e0018 */
[----:B------:R-:W-:Y:S02]  /*1ef0*/  @P6 IMAD.MOV.U32 R7, RZ, RZ, R8 ;  /* 0x000000ffff076224 */ /* 0x000fe400078e0008 */
[----:B------:R-:W-:Y:S01]  /*1f00*/  VIADD R8, R20, 0x30 ;  /* 0x0000003014087836 */ /* 0x000fe20000000000 */
[----:B------:R-:W-:Y:S01]  /*1f10*/  LEA R152, P1, R32, R14, 0x1 ;  /* 0x0000000e20987211 */ /* 0x000fe200078208ff */
[----:B------:R-:W-:Y:S01]  /*1f20*/  @P6 IMAD R0, R17, R5, RZ ;  /* 0x0000000511006224 */ /* 0x000fe200078e02ff */
[----:B------:R-:W-:Y:S02]  /*1f30*/  @!P6 IADD3 R6, PT, PT, R25, R6, RZ ;  /* 0x000000061906e210 */ /* 0x000fe40007ffe0ff */
[----:B------:R-:W-:Y:S02]  /*1f40*/  ISETP.GE.AND P2, PT, R8, R145, PT ;  /* 0x000000910800720c */ /* 0x000fe40003f46270 */
[----:B------:R-:W-:Y:S01]  /*1f50*/  LEA.HI.X R151, R32, R15, R151, 0x1, P1 ;  /* 0x0000000f20977211 */ /* 0x000fe200008f0c97 */
[----:B------:R-:W-:Y:S01]  /*1f60*/  @P6 IMAD.IADD R6, R9, 0x1, R0 ;  /* 0x0000000109066824 */ /* 0x000fe200078e0200 */
[----:B------:R-:W-:Y:S01]  /*1f70*/  IADD3 R32, P1, PT, R4, R7, RZ ;  /* 0x0000000704207210 */ /* 0x000fe20007f3e0ff */
[----:B----4-:R-:W-:Y:S01]  /*1f80*/  IMAD R25, R23, R159, RZ ;  /* 0x0000009f17197224 */ /* 0x010fe200078e02ff */
[----:B------:R-:W-:-:S02]  /*1f90*/  SHF.R.S32.HI R0, RZ, 0x1f, R159 ;  /* 0x0000001fff007819 */ /* 0x000fc4000001149f */
[C---:B------:R-:W-:Y:S01]  /*1fa0*/  LOP3.LUT R14, R149.reuse, 0x1c0, RZ, 0xc0, !PT ;  /* 0x000001c0950e7812 */ /* 0x040fe200078ec0ff */
[----:B------:R-:W-:Y:S01]  /*1fb0*/  IMAD.X R33, RZ, RZ, R6, P1 ;  /* 0x000000ffff217224 */ /* 0x000fe200008e0606 */
[----:B------:R-:W-:Y:S01]  /*1fc0*/  @!P3 IADD3 R15, P1, PT, R26, 0x10, RZ ;  /* 0x000000101a0fb810 */ /* 0x000fe20007f3e0ff */
[----:B------:R-:W-:Y:S01]  /*1fd0*/  IMAD R25, R22, R0, R25 ;  /* 0x0000000016197224 */ /* 0x000fe200078e0219 */
[----:B------:R-:W-:Y:S02]  /*1fe0*/  LOP3.LUT R5, R149, 0x1e00, RZ, 0xc0, !PT ;  /* 0x00001e0095057812 */ /* 0x000fe400078ec0ff */
[----:B------:R-:W-:Y:S01]  /*1ff0*/  LOP3.LUT R9, R14, 0x38, R157, 0xf8, !PT ;  /* 0x000000380e097812 */ /* 0x000fe200078ef89d */
[----:B------:R-:W-:Y:S01]  /*2000*/  IMAD.WIDE.U32 R22, R159, R22, R32 ;  /* 0x000000169f167225 */ /* 0x000fe200078e0020 */
[----:B------:R-:W-:Y:S02]  /*2010*/  @!P3 IADD3.X R11, PT, PT, RZ, R27, RZ, P1, !PT ;  /* 0x0000001bff0bb210 */ /* 0x000fe40000ffe4ff */
[----:B------:R-:W-:Y:S01]  /*2020*/  LOP3.LUT R9, R5, R9, R4, 0xf6, !PT ;  /* 0x0000000905097212 */ /* 0x000fe200078ef604 */
[----:B------:R-:W-:Y:S01]  /*2030*/  @!P5 IMAD R5, R27, R16, RZ ;  /* 0x000000101b05d224 */ /* 0x000fe200078e02ff */
[----:B------:R-:W-:-:S02]  /*2040*/  @!P4 IADD3 R13, P6, PT, R26, 0x20, RZ ;  /* 0x000000201a0dc810 */ /* 0x000fc40007fde0ff */
[----:B------:R-:W-:Y:S01]  /*2050*/  @!P2 IADD3 R6, P1, PT, R26, 0x30, RZ ;  /* 0x000000301a06a810 */ /* 0x000fe20007f3e0ff */
[----:B------:R-:W-:Y:S02]  /*2060*/  IMAD.IADD R23, R23, 0x1, R25 ;  /* 0x0000000117177824 */ /* 0x000fe400078e0219 */
[--C-:B------:R-:W-:Y:S02]  /*2070*/  @!P4 IMAD.X R21, RZ, RZ, R27.reuse, P6 ;  /* 0x000000ffff15c224 */ /* 0x100fe400030e061b */
[----:B------:R-:W-:Y:S01]  /*2080*/  @!P2 IMAD.X R7, RZ, RZ, R27, P1 ;  /* 0x000000ffff07a224 */ /* 0x000fe200008e061b */
[----:B------:R-:W-:Y:S01]  /*2090*/  LEA R154, P1, R28, R30, 0x1 ;  /* 0x0000001e1c9a7211 */ /* 0x000fe200078208ff */
[C---:B------:R-:W-:Y:S02]  /*20a0*/  @!P5 IMAD R5, R26.reuse, R17, R5 ;  /* 0x000000111a05d224 */ /* 0x040fe400078e0205 */
[----:B------:R-:W-:Y:S01]  /*20b0*/  @!P5 IMAD.WIDE.U32 R26, R26, R16, R22 ;  /* 0x000000101a1ad225 */ /* 0x000fe200078e0016 */
[----:B------:R-:W-:-:S03]  /*20c0*/  LEA.HI.X R155, R28, R31, R155, 0x1, P1 ;  /* 0x0000001f1c9b7211 */ /* 0x000fc600008f0c9b */
[----:B------:R-:W-:Y:S02]  /*20d0*/  @!P3 IMAD R11, R11, R16, RZ ;  /* 0x000000100b0bb224 */ /* 0x000fe400078e02ff */
[----:B------:R-:W-:Y:S02]  /*20e0*/  @!P3 IMAD.MOV.U32 R24, RZ, RZ, R22 ;  /* 0x000000ffff18b224 */ /* 0x000fe400078e0016 */
[----:B------:R-:W-:Y:S01]  /*20f0*/  @!P3 IMAD.MOV.U32 R25, RZ, RZ, R23 ;  /* 0x000000ffff19b224 */ /* 0x000fe200078e0017 */
[----:B------:R-:W-:Y:S01]  /*2100*/  @!P5 LEA R14, P1, R26, R18, 0x1 ;  /* 0x000000121a0ed211 */ /* 0x000fe200078208ff */
[----:B------:R-:W-:Y:S02]  /*2110*/  @!P5 IMAD.IADD R5, R27, 0x1, R5 ;  /* 0x000000011b05d824 */ /* 0x000fe400078e0205 */
[-C--:B------:R-:W-:Y:S02]  /*2120*/  @!P3 IMAD R11, R17, R15.reuse, R11 ;  /* 0x0000000f110bb224 */ /* 0x080fe400078e020b */
[----:B------:R-:W-:Y:S01]  /*2130*/  @!P3 IMAD.WIDE.U32 R24, R16, R15, R24 ;  /* 0x0000000f1018b225 */ /* 0x000fe200078e0018 */
[----:B------:R-:W-:-:S03]  /*2140*/  @!P5 LEA.HI.X R15, R26, R19, R5, 0x1, P1 ;  /* 0x000000131a0fd211 */ /* 0x000fc600008f0c05 */
[----:B------:R-:W-:Y:S02]  /*2150*/  @!P4 IMAD R0, R21, R16, RZ ;  /* 0x000000101500c224 */ /* 0x000fe400078e02ff */
[----:B------:R-:W-:Y:S02]  /*2160*/  @!P4 IMAD.MOV.U32 R28, RZ, RZ, R22 ;  /* 0x000000ffff1cc224 */ /* 0x000fe400078e0016 */
[----:B------:R-:W-:Y:S01]  /*2170*/  @!P4 IMAD.MOV.U32 R29, RZ, RZ, R23 ;  /* 0x000000ffff1dc224 */ /* 0x000fe200078e0017 */
[----:B------:R-:W-:Y:S01]  /*2180*/  @!P3 LEA R26, P1, R24, R18, 0x1 ;  /* 0x00000012181ab211 */ /* 0x000fe200078208ff */
[----:B------:R-:W-:Y:S02]  /*2190*/  @!P3 IMAD.IADD R11, R25, 0x1, R11 ;  /* 0x00000001190bb824 */ /* 0x000fe400078e020b */
[-C--:B------:R-:W-:Y:S02]  /*21a0*/  @!P4 IMAD R0, R17, R13.reuse, R0 ;  /* 0x0000000d1100c224 */ /* 0x080fe400078e0200 */
[----:B------:R-:W-:Y:S01]  /*21b0*/  @!P4 IMAD.WIDE.U32 R28, R16, R13, R28 ;  /* 0x0000000d101cc225 */ /* 0x000fe200078e001c */
[----:B------:R-:W-:-:S02]  /*21c0*/  IADD3 R5, PT, PT, -R103, R90, RZ ;  /* 0x0000005a67057210 */ /* 0x000fc40007ffe1ff */
[----:B------:R-:W-:Y:S02]  /*21d0*/  @!P3 LEA.HI.X R27, R24, R19, R11, 0x1, P1 ;  /* 0x00000013181bb211 */ /* 0x000fe400008f0c0b */
[----:B------:R-:W-:Y:S01]  /*21e0*/  @!P4 IADD3 R11, PT, PT, R29, R0, RZ ;  /* 0x000000001d0bc210 */ /* 0x000fe20007ffe0ff */
[----:B------:R-:W-:Y:S01]  /*21f0*/  IMAD R0, R9, 0x2, R144 ;  /* 0x0000000209007824 */ /* 0x000fe200078e0290 */
[----:B------:R-:W-:Y:S02]  /*2200*/  ISETP.GE.AND P6, PT, R20, R5, PT ;  /* 0x000000051400720c */ /* 0x000fe40003fc6270 */
[C---:B------:R-:W-:Y:S01]  /*2210*/  @!P4 LEA R20, P1, R28.reuse, R18, 0x1 ;  /* 0x000000121c14c211 */ /* 0x040fe200078208ff */
[----:B------:R-:W-:Y:S01]  /*2220*/  @!P2 IMAD R7, R7, R16, RZ ;  /* 0x000000100707a224 */ /* 0x000fe200078e02ff */
[----:B------:R-:W-:Y:S01]  /*2230*/  @!PT LDS RZ, [RZ] ;  /* 0x00000000fffff984 */ /* 0x000fe20000000800 */
[----:B------:R-:W-:Y:S01]  /*2240*/  @!PT LDS RZ, [RZ] ;  /* 0x00000000fffff984 */ /* 0x000fe20000000800 */
[----:B------:R-:W-:Y:S01]  /*2250*/  @!PT LDS RZ, [RZ] ;  /* 0x00000000fffff984 */ /* 0x000fe20000000800 */
[----:B------:R-:W-:Y:S02]  /*2260*/  @!P5 LDGSTS.E.BYPASS.LTC128B.128 [R0], desc[UR4][R14.64] ;  /* 0x000000000e00dfae */ /* 0x000fe4000b981a04 */
[----:B------:R-:W-:-:S02]  /*2270*/  @!P4 LEA.HI.X R21, R28, R19, R11, 0x1, P1 ;  /* 0x000000131c15c211 */ /* 0x000fc400008f0c0b */
[----:B------:R1:W-:Y:S01]  /*2280*/  @!P5 LDGSTS.E.BYPASS.LTC128B.128 [R0+0x2000], desc[UR4][R14.64+0x80] ;  /* 0x020000800e00dfae */ /* 0x0003e2000b981a04 */
[-C--:B------:R-:W-:Y:S01]  /*2290*/  ISETP.GE.AND P5, PT, R12, R5.reuse, PT ;  /* 0x000000050c00720c */ /* 0x080fe20003fa6270 */
[-C--:B------:R-:W-:Y:S02]  /*22a0*/  @!P2 IMAD R7, R17, R6.reuse, R7 ;  /* 0x000000061107a224 */ /* 0x080fe400078e0207 */
[----:B------:R-:W-:Y:S01]  /*22b0*/  @!P2 IMAD.WIDE.U32 R22, R16, R6, R22 ;  /* 0x000000061016a225 */ /* 0x000fe200078e0016 */
[----:B------:R-:W-:Y:S04]  /*22c0*/  @!P3 LDGSTS.E.BYPASS.LTC128B.128 [R0+0x800], desc[UR4][R26.64] ;  /* 0x008000001a00bfae */ /* 0x000fe8000b981a04 */
[----:B------:R-:W-:Y:S01]  /*22d0*/  @!P3 LDGSTS.E.BYPASS.LTC128B.128 [R0+0x2800], desc[UR4][R26.64+0x80] ;  /* 0x028000801a00bfae */ /* 0x000fe2000b981a04 */
[----:B------:R-:W-:Y:S01]  /*22e0*/  ISETP.GE.AND P3, PT, R8, R5, PT ;  /* 0x000000050800720c */ /* 0x000fe20003f66270 */
[----:B------:R-:W-:-:S02]  /*22f0*/  @!P2 IMAD.IADD R7, R23, 0x1, R7 ;  /* 0x000000011707a824 */ /* 0x000fc400078e0207 */
[----:B------:R-:W-:Y:S01]  /*2300*/  @!P4 LDGSTS.E.BYPASS.LTC128B.128 [R0+0x1000], desc[UR4][R20.64] ;  /* 0x010000001400cfae */ /* 0x000fe2000b981a04 */
[----:B------:R-:W-:-:S03]  /*2310*/  @!P2 LEA R16, P1, R22, R18, 0x1 ;  /* 0x000000121610a211 */ /* 0x000fc600078208ff */
[----:B------:R2:W-:Y:S01]  /*2320*/  @!P4 LDGSTS.E.BYPASS.LTC128B.128 [R0+0x3000], desc[UR4][R20.64+0x80] ;  /* 0x030000801400cfae */ /* 0x0005e2000b981a04 */
[----:B------:R-:W-:Y:S01]  /*2330*/  ISETP.GE.AND P4, PT, R10, R5, PT ;  /* 0x000000050a00720c */ /* 0x000fe20003f86270 */
[----:B------:R-:W-:Y:S01]  /*2340*/  IMAD.SHL.U32 R6, R146, 0x10, RZ ;  /* 0x0000001092067824 */ /* 0x000fe200078e00ff */
[----:B------:R-:W-:-:S03]  /*2350*/  @!P2 LEA.HI.X R17, R22, R19, R7, 0x1, P1 ;  /* 0x000000131611a211 */ /* 0x000fc600008f0c07 */
[----:B------:R-:W-:Y:S02]  /*2360*/  @!P3 IMAD.MOV.U32 R153, RZ, RZ, R151 ;  /* 0x000000ffff99b224 */ /* 0x000fe400078e0097 */
[----:B------:R-:W-:Y:S01]  /*2370*/  @!P2 LDGSTS.E.BYPASS.LTC128B.128 [R0+0x1800], desc[UR4][R16.64] ;  /* 0x018000001000afae */ /* 0x000fe2000b981a04 */
[----:B-1----:R-:W-:-:S03]  /*2380*/  @!P5 LEA R14, P1, R6, R152, 0x1 ;  /* 0x00000098060ed211 */ /* 0x002fc600078208ff */
[----:B------:R-:W-:Y:S01]  /*2390*/  @!P2 LDGSTS.E.BYPASS.LTC128B.128 [R0+0x3800], desc[UR4][R16.64+0x80] ;  /* 0x038000801000afae */ /* 0x000fe2000b981a04 */
[----:B------:R-:W-:Y:S01]  /*23a0*/  ISETP.GE.AND P2, PT, R12, R5, PT ;  /* 0x000000050c00720c */ /* 0x000fe20003f46270 */
[----:B------:R-:W-:Y:S01]  /*23b0*/  @!P6 IMAD.MOV.U32 R12, RZ, RZ, R152 ;  /* 0x000000ffff0ce224 */ /* 0x000fe200078e0098 */
[-C--:B------:R-:W-:Y:S02]  /*23c0*/  @!P5 LEA.HI.X R15, R6, R151.reuse, R88, 0x1, P1 ;  /* 0x00000097060fd211 */ /* 0x080fe400008f0c58 */
[C---:B------:R-:W-:Y:S02]  /*23d0*/  @!P4 LEA R18, P1, R146.reuse, R152, 0x6 ;  /* 0x000000989212c211 */ /* 0x040fe400078230ff */
[-C--:B------:R-:W-:Y:S01]  /*23e0*/  @!P6 MOV R13, R151.reuse ;  /* 0x00000097000de202 */ /* 0x080fe20000000f00 */
[----:B------:R-:W-:Y:S01]  /*23f0*/  @!P3 IMAD R7, R147, 0x60, RZ ;  /* 0x000000609307b824 */ /* 0x000fe200078e02ff */
[----:B------:R-:W-:-:S03]  /*2400*/  @!P4 LEA.HI.X R19, R146, R151, R147, 0x6, P1 ;  /* 0x000000979213c211 */ /* 0x000fc600008f3493 */
[----:B------:R-:W-:Y:S01]  /*2410*/  @!P6 LDGSTS.E.BYPASS.LTC128B.128 [R0+0x4000], desc[UR4][R12.64] ;  /* 0x040000000c00efae */ /* 0x000fe2000b981a04 */
[----:B--2---:R-:W-:-:S03]  /*2420*/  @!P3 IMAD.WIDE.U32 R20, R146, 0x60, R152 ;  /* 0x000000609214b825 */ /* 0x004fc600078e0098 */
[----:B------:R1:W-:Y:S01]  /*2430*/  @!P6 LDGSTS.E.BYPASS.LTC128B.128 [R0+0x6000], desc[UR4][R12.64+0x80] ;  /* 0x060000800c00efae */ /* 0x0003e2000b981a04 */
[----:B------:R-:W-:-:S03]  /*2440*/  @!P3 IMAD.IADD R21, R21, 0x1, R7 ;  /* 0x000000011515b824 */ /* 0x000fc600078e0207 */
[----:B------:R2:W-:Y:S04]  /*2450*/  @!P5 LDGSTS.E.BYPASS.LTC128B.128 [R0+0x4800], desc[UR4][R14.64] ;  /* 0x048000000e00dfae */ /* 0x0005e8000b981a04 */
[----:B------:R2:W-:Y:S04]  /*2460*/  @!P5 LDGSTS.E.BYPASS.LTC128B.128 [R0+0x6800], desc[UR4][R14.64+0x80] ;  /* 0x068000800e00dfae */ /* 0x0005e8000b981a04 */
[----:B------:R2:W-:Y:S04]  /*2470*/  @!P4 LDGSTS.E.BYPASS.LTC128B.128 [R0+0x5000], desc[UR4][R18.64] ;  /* 0x050000001200cfae */ /* 0x0005e8000b981a04 */
[----:B------:R2:W-:Y:S04]  /*2480*/  @!P4 LDGSTS.E.BYPASS.LTC128B.128 [R0+0x7000], desc[UR4][R18.64+0x80] ;  /* 0x070000801200cfae */ /* 0x0005e8000b981a04 */
[----:B------:R2:W-:Y:S04]  /*2490*/  @!P3 LDGSTS.E.BYPASS.LTC128B.128 [R0+0x5800], desc[UR4][R20.64] ;  /* 0x058000001400bfae */ /* 0x0005e8000b981a04 */
[----:B------:R2:W-:Y:S04]  /*24a0*/  @!P3 LDGSTS.E.BYPASS.LTC128B.128 [R0+0x7800], desc[UR4][R20.64+0x80] ;  /* 0x078000801400bfae */ /* 0x0005e8000b981a04 */
[----:B------:R2:W5:Y:S04]  /*24b0*/  LD.E R93, desc[UR4][R2.64+0x184] ;  /* 0x00018404025d7980 */ /* 0x000568000c101900 */
[----:B------:R2:W5:Y:S04]  /*24c0*/  LD.E R91, desc[UR4][R2.64+0x188] ;  /* 0x00018804025b7980 */ /* 0x000568000c101900 */
[----:B------:R-:W0:Y:S01]  /*24d0*/  LDGDEPBAR ;  /* 0x00000000000079af */ /* 0x000e220000000000 */
[----:B------:R-:W-:Y:S01]  /*24e0*/  ISETP.GE.AND P5, PT, R10, R5, PT ;  /* 0x000000050a00720c */ /* 0x000fe20003fa6270 */
[C---:B------:R-:W-:Y:S01]  /*24f0*/  IMAD.SHL.U32 R89, R157.reuse, 0x40, RZ ;  /* 0x000000409d597824 */ /* 0x040fe200078e00ff */
[----:B------:R-:W-:-:S02]  /*2500*/  LOP3.LUT R10, R157, 0x8, RZ, 0xc0, !PT ;  /* 0x000000089d0a7812 */ /* 0x000fc400078ec0ff */
[----:B------:R-:W-:Y:S02]  /*2510*/  SHF.R.U32.HI R148, RZ, 0x4, R157 ;  /* 0x00000004ff947819 */ /* 0x000fe4000001169d */
[----:B------:R-:W-:Y:S02]  /*2520*/  ISETP.GE.AND P1, PT, R8, R5, PT ;  /* 0x000000050800720c */ /* 0x000fe40003f26270 */
[----:B-1----:R-:W-:Y:S02]  /*2530*/  LOP3.LUT R13, R10, 0x1c0, R89, 0x78, !PT ;  /* 0x000001c00a0d7812 */ /* 0x002fe400078e7859 */
[----:B------:R-:W-:Y:S01]  /*2540*/  SHF.L.U32 R5, R148, 0xa, RZ ;  /* 0x0000000a94057819 */ /* 0x000fe200000006ff */
[----:B------:R-:W-:Y:S01]  /*2550*/  IMAD.SHL.U32 R7, R104, 0x10, RZ ;  /* 0x0000001068077824 */ /* 0x000fe200078e00ff */
[----:B------:R-:W-:-:S07]  /*2560*/  DEPBAR.LE SB0, 0x0 ;  /* 0x000080000000791a */ /* 0x000fce0000000000 */
[----:B------:R-:W-:Y:S05]  /*2570*/  WARPSYNC.ALL ;  /* 0x0000000000007948 */ /* 0x000fea0003800000 */
[----:B------:R-:W-:Y:S01]  /*2580*/  BAR.SYNC.DEFER_BLOCKING 0x0 ;  /* 0x0000000000007b1d */ /* 0x000fe20000010000 */
[----:B------:R-:W-:Y:S02]  /*2590*/  LOP3.LUT R10, R13, R4, RZ, 0x3c, !PT ;  /* 0x000000040d0a7212 */ /* 0x000fe400078e3cff */
[----:B------:R-:W-:Y:S02]  /*25a0*/  LOP3.LUT R5, R5, 0x400, RZ, 0xc0, !PT ;  /* 0x0000040005057812 */ /* 0x000fe400078ec0ff */
[----:B------:R-:W-:-:S02]  /*25b0*/  SHF.R.U32.HI R92, RZ, 0x1, R157 ;  /* 0x00000001ff5c7819 */ /* 0x000fc4000001169d */
[----:B------:R-:W-:Y:S01]  /*25c0*/  LOP3.LUT R11, R89, 0x1c0, RZ, 0xc0, !PT ;  /* 0x000001c0590b7812 */ /* 0x000fe200078ec0ff */
[----:B------:R-:W-:Y:S01]  /*25d0*/  IMAD R5, R10, 0x2, R5 ;  /* 0x000000020a057824 */ /* 0x000fe200078e0205 */
[C---:B------:R-:W-:Y:S01]  /*25e0*/  SHF.L.U64.HI R8, R104.reuse, 0x4, R105 ;  /* 0x0000000468087819 */ /* 0x040fe20000010269 */
[----:B--2---:R-:W-:Y:S01]  /*25f0*/  @!P1 IMAD.WIDE.U32 R14, R104, 0x60, R154 ;  /* 0x00000060680e9825 */ /* 0x004fe200078e009a */
[----:B------:R-:W-:Y:S02]  /*2600*/  @!P2 LEA R12, P3, R7, R154, 0x1 ;  /* 0x0000009a070ca211 */ /* 0x000fe400078608ff */
[----:B------:R-:W-:Y:S01]  /*2610*/  LOP3.LUT R11, R11, 0x8, R92, 0xf8, !PT ;  /* 0x000000080b0b7812 */ /* 0x000fe200078ef85c */
[----:B------:R-:W-:Y:S01]  /*2620*/  IMAD.SHL.U32 R10, R157, 0x20, RZ ;  /* 0x000000209d0a7824 */ /* 0x000fe200078e00ff */
[----:B------:R-:W-:Y:S01]  /*2630*/  LOP3.LUT R89, R89, 0x200, RZ, 0xc0, !PT ;  /* 0x0000020059597812 */ /* 0x000fe200078ec0ff */
[----:B------:R-:W-:Y:S01]  /*2640*/  @!P1 IMAD R9, R105, 0x60, RZ ;  /* 0x0000006069099824 */ /* 0x000fe200078e02ff */
[----:B------:R-:W-:Y:S01]  /*2650*/  @!P2 LEA.HI.X R13, R7, R155, R8, 0x1, P3 ;  /* 0x0000009b070da211 */ /* 0x000fe200018f0c08 */
[----:B------:R-:W-:Y:S01]  /*2660*/  @!P1 IMAD.MOV.U32 R8, RZ, RZ, R14 ;  /* 0x000000ffff089224 */ /* 0x000fe200078e000e */
[----:B------:R-:W-:-:S02]  /*2670*/  LOP3.LUT R4, R11, R4, RZ, 0x3c, !PT ;  /* 0x000000040b047212 */ /* 0x000fc400078e3cff */
[C---:B------:R-:W-:Y:S02]  /*2680*/  @!P5 LEA R14, P3, R104.reuse, R154, 0x6 ;  /* 0x0000009a680ed211 */ /* 0x040fe400078630ff */
[----:B------:R-:W-:Y:S01]  /*2690*/  LOP3.LUT R143, R89, 0x7c00, R10, 0xf8, !PT ;  /* 0x00007c00598f7812 */ /* 0x000fe200078ef80a */
[----:B------:R-:W-:Y:S01]  /*26a0*/  @!P1 IMAD.IADD R9, R15, 0x1, R9 ;  /* 0x000000010f099824 */ /* 0x000fe200078e0209 */
[----:B------:R-:W-:Y:S01]  /*26b0*/  @!PT LDS RZ, [RZ] ;  /* 0x00000000fffff984 */ /* 0x000fe20000000800 */
[----:B------:R-:W-:Y:S01]  /*26c0*/  @!PT LDS RZ, [RZ] ;  /* 0x00000000fffff984 */ /* 0x000fe20000000800 */
[----:B------:R-:W-:Y:S01]  /*26d0*/  @!PT LDS RZ, [RZ] ;  /* 0x00000000fffff984 */ /* 0x000fe20000000800 */
[----:B------:R-:W-:Y:S01]  /*26e0*/  @!P6 LDGSTS.E.BYPASS.LTC128B.128 [R0+0x8000], desc[UR4][R154.64] ;  /* 0x080000009a00efae */ /* 0x000fe2000b981a04 */
[----:B------:R-:W-:Y:S02]  /*26f0*/  @!P5 LEA.HI.X R15, R104, R155, R105, 0x6, P3 ;  /* 0x0000009b680fd211 */ /* 0x000fe400018f3469 */
[----:B------:R-:W-:Y:S01]  /*2700*/  IADD3 R143, PT, PT, R4, R143, RZ ;  /* 0x0000008f048f7210 */ /* 0x000fe20007ffe0ff */
        /* <DEDUP_REMOVED lines=27> */
[----:B------:R-:W3:Y:S01]  /*28c0*/  LDSM.16.M88.4 R48, [R142+0x4000] ;  /* 0x004000008e30783b */ /* 0x000ee20000000200 */
[----:B------:R-:W-:Y:S01]  /*28d0*/  R2P PR, R157, 0x6 ;  /* 0x000000069d007804 */ /* 0x000fe20000000000 */
[----:B------:R-:W-:-:S02]  /*28e0*/  IMAD.MOV.U32 R5, RZ, RZ, 0x20 ;  /* 0x00000020ff057424 */ /* 0x000fc400078e00ff */
[----:B------:R-:W4:Y:S03]  /*28f0*/  LDSM.16.M88.4 R40, [R142+0x4800] ;  /* 0x004800008e28783b */ /* 0x000f260000000200 */
[----:B------:R-:W-:Y:S01]  /*2900*/  SEL R5, R5, 0xffffffe0, !P1 ;  /* 0xffffffe005057807 */ /* 0x000fe20004800000 */
[----:B------:R-:W4:Y:S03]  /*2910*/  LDSM.16.M88.4 R32, [R142+0x5000] ;  /* 0x005000008e20783b */ /* 0x000f260000000200 */
[----:B------:R-:W-:Y:S01]  /*2920*/  IADD3 R137, PT, PT, R142, R5, RZ ;  /* 0x000000058e897210 */ /* 0x000fe20007ffe0ff */
[----:B------:R-:W-:Y:S01]  /*2930*/  IMAD.IADD R141, R143, 0x1, R5 ;  /* 0x000000018f8d7824 */ /* 0x000fe200078e0205 */
[----:B-1----:R-:W1:Y:S04]  /*2940*/  LDSM.16.M88.4 R12, [R142+0x5800] ;  /* 0x005800008e0c783b */ /* 0x002e680000000200 */
[----:B------:R-:W-:Y:S04]  /*2950*/  LDSM.16.M88.4 R60, [R141] ;  /* 0x000000008d3c783b */ /* 0x000fe80000000200 */
[----:B------:R-:W1:Y:S01]  /*2960*/  LDSM.16.M88.4 R20, [R137+0x4000] ;  /* 0x004000008914783b */ /* 0x000e620000000200 */
[----:B------:R-:W-:-:S03]  /*2970*/  IMAD.MOV.U32 R7, RZ, RZ, 0x40 ;  /* 0x00000040ff077424 */ /* 0x000fc600078e00ff */
[----:B------:R-:W1:Y:S02]  /*2980*/  LDSM.16.M88.4 R24, [R137+0x4800] ;  /* 0x004800008918783b */ /* 0x000e640000000200 */
[----:B------:R-:W-:Y:S02]  /*2990*/  SEL R7, R7, 0xffffffc0, !P2 ;  /* 0xffffffc007077807 */ /* 0x000fe40005000000 */
[----:B------:R-:W1:Y:S03]  /*29a0*/  LDSM.16.M88.4 R72, [R137+0x5000] ;  /* 0x005000008948783b */ /* 0x000e660000000200 */
[--C-:B------:R-:W-:Y:S01]  /*29b0*/  IMAD.IADD R140, R143, 0x1, R7.reuse ;  /* 0x000000018f8c7824 */ /* 0x100fe200078e0207 */
[----:B------:R-:W1:Y:S01]  /*29c0*/  LDSM.16.M88.4 R68, [R137+0x5800] ;  /* 0x005800008944783b */ /* 0x000e620000000200 */
[----:B------:R-:W-:-:S03]  /*29d0*/  IMAD.IADD R136, R142, 0x1, R7 ;  /* 0x000000018e887824 */ /* 0x000fc600078e0207 */
[----:B--2---:R-:W-:Y:S01]  /*29e0*/  LDSM.16.M88.4 R8, [R140] ;  /* 0x000000008c08783b */ /* 0x004fe20000000200 */
[C---:B---3--:R-:W-:Y:S03]  /*29f0*/  HMMA.16816.F32.BF16 R52, R76.reuse, R48, RZ ;  /* 0x000000304c34723c */ /* 0x048fe600000418ff */
[----:B------:R-:W2:Y:S04]  /*2a00*/  LDSM.16.M88.4 R16, [R136+0x4000] ;  /* 0x004000008810783b */ /* 0x000ea80000000200 */
[----:B------:R-:W-:Y:S01]  /*2a10*/  LDSM.16.M88.4 R56, [R136+0x5000] ;  /* 0x005000008838783b */ /* 0x000fe20000000200 */
[C---:B------:R-:W-:Y:S03]  /*2a20*/  HMMA.16816.F32.BF16 R48, R76.reuse, R50, RZ ;  /* 0x000000324c30723c */ /* 0x040fe600000418ff */
[----:B------:R-:W-:Y:S04]  /*2a30*/  LDSM.16.M88.4 R80, [R141+0x2000] ;  /* 0x002000008d50783b */ /* 0x000fe80000000200 */
[----:B------:R-:W-:Y:S01]  /*2a40*/  LDSM.16.M88.4 R84, [R137+0x7800] ;  /* 0x007800008954783b */ /* 0x000fe20000000200 */
[C---:B----4-:R-:W-:Y:S03]  /*2a50*/  HMMA.16816.F32.BF16 R44, R76.reuse, R40, RZ ;  /* 0x000000284c2c723c */ /* 0x050fe600000418ff */
[----:B------:R-:W0:Y:S05]  /*2a60*/  LDGDEPBAR ;  /* 0x00000000000079af */ /* 0x000e2a0000000000 */
        /* <DEDUP_REMOVED lines=8> */
[----:B------:R-:W3:Y:S01]  /*2af0*/  LDSM.16.M88.4 R20, [R136+0x5800] ;  /* 0x005800008814783b */ /* 0x000ee20000000200 */
[C---:B------:R-:W-:Y:S01]  /*2b00*/  IMAD.IADD R139, R5.reuse, 0x1, R140 ;  /* 0x00000001058b7824 */ /* 0x040fe200078e028c */
[----:B------:R-:W-:-:S04]  /*2b10*/  IADD3 R135, PT, PT, R5, R136, RZ ;  /* 0x0000008805877210 */ /* 0x000fc80007ffe0ff */
[----:B------:R-:W-:Y:S01]  /*2b20*/  LDSM.16.M88.4 R64, [R139] ;  /* 0x000000008b40783b */ /* 0x000fe20000000200 */
        /* <DEDUP_REMOVED lines=24> */
[C---:B------:R-:W-:Y:S01]  /*2cb0*/  HMMA.16816.F32.BF16 R40, R64.reuse, R18, R40 ;  /* 0x000000124028723c */ /* 0x040fe20000041828 */
[----:B------:R-:W-:Y:S07]  /*2cc0*/  LDSM.16.M88.4 R16, [R137+0x6000] ;  /* 0x006000008910783b */ /* 0x000fee0000000200 */
[C---:B------:R-:W-:Y:S08]  /*2cd0*/  HMMA.16816.F32.BF16 R52, R64.reuse, R24, R52 ;  /* 0x000000184034723c */ /* 0x040ff00000041834 */
        /* <DEDUP_REMOVED lines=29> */
[C---:B------:R-:W-:Y:S08]  /*2eb0*/  HMMA.16816.F32.BF16 R76, R80.reuse, R86, R76 ;  /* 0x00000056504c723c */ /* 0x040ff0000004184c */
[C---:B------:R-:W-:Y:S08]  /*2ec0*/  HMMA.16816.F32.BF16 R52, R80.reuse, R16, R52 ;  /* 0x000000105034723c */ /* 0x040ff00000041834 */
[----:B------:R-:W-:Y:S01]  /*2ed0*/  HMMA.16816.F32.BF16 R48, R80, R18, R48 ;  /* 0x000000125030723c */ /* 0x000fe20000041830 */
[----:B------:R-:W3:Y:S01]  /*2ee0*/  LDSM.16.M88.4 R16, [R135+0x6800] ;  /* 0x006800008710783b */ /* 0x000ee20000000200 */
[----:B------:R-:W-:Y:S01]  /*2ef0*/  ISETP.GT.AND P1, PT, R127, R150, PT ;  /* 0x000000967f00720c */ /* 0x000fe20003f24270 */
[----:B------:R-:W-:-:S05]  /*2f00*/  DEPBAR.LE SB0, 0x0 ;  /* 0x000080000000791a */ /* 0x000fca0000000000 */
[C---:B----4-:R-:W-:Y:S08]  /*2f10*/  HMMA.16816.F32.BF16 R36, R72.reuse, R60, R36 ;  /* 0x0000003c4824723c */ /* 0x050ff00000041824 */
        /* <DEDUP_REMOVED lines=11> */
[----:B------:R-:W-:Y:S02]  /*2fd0*/  LOP3.LUT R9, R9, 0x1f0, R92, 0xf8, !PT ;  /* 0x000001f009097812 */ /* 0x000fe400078ef85c */
[----:B-----5:R-:W-:Y:S02]  /*2fe0*/  IADD3 R162, PT, PT, R90, -R95, -R93 ;  /* 0x8000005f5aa27210 */ /* 0x020fe40007ffe85d */
[----:B------:R-:W-:Y:S01]  /*2ff0*/  IADD3 R8, PT, PT, R91, R90, -R95 ;  /* 0x0000005a5b087210 */ /* 0x000fe20007ffe85f */
[----:B------:R-:W-:Y:S01]  /*3000*/  IMAD.IADD R9, R158, 0x1, R9 ;  /* 0x000000019e097824 */ /* 0x000fe200078e0209 */
[C---:B------:R-:W-:Y:S03]  /*3010*/  HMMA.16816.F32.BF16 R76, R24.reuse, R10, R76 ;  /* 0x0000000a184c723c */ /* 0x040fe6000004184c */
[C---:B------:R-:W-:Y:S02]  /*3020*/  IMAD.IADD R162, R9.reuse, 0x1, R162 ;  /* 0x0000000109a27824 */ /* 0x040fe400078e02a2 */
[----:B------:R-:W-:Y:S01]  /*3030*/  IMAD.IADD R11, R9, 0x1, R8 ;  /* 0x00000001090b7824 */ /* 0x000fe200078e0208 */
[----:B------:R-:W-:Y:S02]  /*3040*/  BSSY.RECONVERGENT B1, `(.L_x_13888) ;  /* 0x000006b000017945 */ /* 0x000fe40003800200 */
[----:B------:R-:W-:Y:S01]  /*3050*/  HMMA.16816.F32.BF16 R52, R24, R20, R52 ;  /* 0x000000141834723c */ /* 0x000fe20000041834 */
[----:B------:R-:W-:-:S02]  /*3060*/  VIMNMX R164, PT, PT, RZ, R162, !PT ;  /* 0x000000a2ffa47248 */ /* 0x000fc40007fe0100 */
[C-C-:B------:R-:W-:Y:S02]  /*3070*/  VIADDMNMX R163, R11.reuse, 0x1, R90.reuse, PT ;  /* 0x000000010ba37846 */ /* 0x140fe4000380015a */
[----:B------:R-:W-:-:S03]  /*3080*/  VIADDMNMX R160, R11, 0x9, R90, PT ;  /* 0x000000090ba07846 */ /* 0x000fc6000380015a */
[----:B------:R-:W-:Y:S01]  /*3090*/  HMMA.16816.F32.BF16 R48, R24, R22, R48 ;  /* 0x000000161830723c */ /* 0x000fe20000041830 */
[----:B------:R-:W-:-:S07]  /*30a0*/  VIADDMNMX R162, R162, 0x8, RZ, !PT ;  /* 0x00000008a2a27846 */ /* 0x000fce00078001ff */
        /* <DEDUP_REMOVED lines=18> */
.L_x_13891:
        /* <DEDUP_REMOVED lines=60> */
.L_x_13892:
[----:B------:R-:W-:Y:S05]  /*3590*/  BSYNC.RECONVERGENT B0 ;  /* 0x0000000000007941 */ /* 0x000fea0003800200 */
.L_x_13890:
        /* <DEDUP_REMOVED lines=21> */
.L_x_13889:
[----:B------:R-:W-:Y:S05]  /*36f0*/  BSYNC.RECONVERGENT B1 ;  /* 0x0000000000017941 */ /* 0x000fea0003800200 */
.L_x_13888:
[----:B------:R-:W2:Y:S01]  /*3700*/  LD.E R114, desc[UR4][R2.64+0xdc] ;  /* 0x0000dc0402727980 */ /* 0x000ea2000c101900 */
[----:B------:R-:W-:Y:S01]  /*3710*/  IMAD.SHL.U32 R106, R157, 0x2, RZ ;  /* 0x000000029d6a7824 */ /* 0x000fe200078e00ff */
[----:B------:R-:W-:Y:S04]  /*3720*/  BSSY B2, `(.L_x_13893) ;  /* 0x0000482000027945 */ /* 0x000fe80003800000 */
[----:B------:R-:W-:-:S04]  /*3730*/  LOP3.LUT R106, R106, 0x6, RZ, 0xc0, !PT ;  /* 0x000000066a6a7812 */ /* 0x000fc800078ec0ff */
[----:B-1----:R-:W-:-:S04]  /*3740*/  LOP3.LUT R13, R103, R106, RZ, 0xfc, !PT ;  /* 0x0000006a670d7212 */ /* 0x002fc800078efcff */
[CC--:B------:R-:W-:Y:S01]  /*3750*/  ISETP.GE.AND P3, PT, R13.reuse, R164.reuse, PT ;  /* 0x000000a40d00720c */ /* 0x0c0fe20003f66270 */
[C---:B------:R-:W-:Y:S01]  /*3760*/  VIADD R67, R13.reuse, 0x1 ;  /* 0x000000010d437836 */ /* 0x040fe20000000000 */
[CC--:B------:R-:W-:Y:S01]  /*3770*/  ISETP.GE.AND P6, PT, R13.reuse, R163.reuse, PT ;  /* 0x000000a30d00720c */ /* 0x0c0fe20003fc6270 */
[C---:B------:R-:W-:Y:S01]  /*3780*/  VIADD R11, R13.reuse, 0x9 ;  /* 0x000000090d0b7836 */ /* 0x040fe20000000000 */
[----:B------:R-:W-:Y:S01]  /*3790*/  FSEL R52, R52, -INF , P3 ;  /* 0xff80000034347808 */ /* 0x000fe20001800000 */
[----:B------:R-:W-:Y:S01]  /*37a0*/  VIADD R65, R13, 0x8 ;  /* 0x000000080d417836 */ /* 0x000fe20000000000 */
[-C--:B------:R-:W-:Y:S01]  /*37b0*/  ISETP.GE.AND P2, PT, R67, R164.reuse, PT ;  /* 0x000000a44300720c */ /* 0x080fe20003f46270 */
        /* <DEDUP_REMOVED lines=8> */
[----:B------:R-:W-:Y:S01]  /*3840*/  VIADD R25, R13, 0x21 ;  /* 0x000000210d197836 */ /* 0x000fe20000000000 */
[----:B------:R-:W-:Y:S01]  /*3850*/  ISETP.GE.AND P5, PT, R11, R163, PT ;  /* 0x000000a30b00720c */ /* 0x000fe20003fa6270 */
[----:B------:R-:W-:Y:S01]  /*3860*/  VIADD R27, R13, 0x20 ;  /* 0x000000200d1b7836 */ /* 0x000fe20000000000 */
[----:B------:R-:W-:Y:S01]  /*3870*/  FSEL R26, R49, -INF , P2 ;  /* 0xff800000311a7808 */ /* 0x000fe20001000000 */
[----:B------:R-:W-:Y:S01]  /*3880*/  VIADD R21, R13, 0x29 ;  /* 0x000000290d157836 */ /* 0x000fe20000000000 */
[-C--:B------:R-:W-:Y:S01]  /*3890*/  ISETP.GE.AND P3, PT, R65, R164.reuse, PT ;  /* 0x000000a44100720c */ /* 0x080fe20003f66270 */
[----:B------:R-:W-:Y:S01]  /*38a0*/  VIADD R23, R13, 0x28 ;  /* 0x000000280d177836 */ /* 0x000fe20000000000 */
[----:B------:R-:W-:Y:S01]  /*38b0*/  ISETP.GE.AND P2, PT, R61, R164, PT ;  /* 0x000000a43d00720c */ /* 0x000fe20003f46270 */
[C---:B------:R-:W-:Y:S01]  /*38c0*/  VIADD R19, R13.reuse, 0x30 ;  /* 0x000000300d137836 */ /* 0x040fe20000000000 */
[----:B------:R-:W-:Y:S01]  /*38d0*/  FSEL R26, R26, -INF , !P5 ;  /* 0xff8000001a1a7808 */ /* 0x000fe20006800000 */
[C---:B------:R-:W-:Y:S01]  /*38e0*/  VIADD R17, R13.reuse, 0x31 ;  /* 0x000000310d117836 */ /* 0x040fe20000000000 */
[----:B------:R-:W-:Y:S01]  /*38f0*/  FSEL R52, R52, -INF , !P6 ;  /* 0xff80000034347808 */ /* 0x000fe20007000000 */
[----:B------:R-:W-:Y:S01]  /*3900*/  VIADD R15, R13, 0x38 ;  /* 0x000000380d0f7836 */ /* 0x000fe20000000000 */
[----:B------:R-:W-:-:S02]  /*3910*/  FSEL R48, R48, -INF , P3 ;  /* 0xff80000030307808 */ /* 0x000fc40001800000 */
[-C--:B------:R-:W-:Y:S02]  /*3920*/  ISETP.GE.AND P5, PT, R61, R163.reuse, PT ;  /* 0x000000a33d00720c */ /* 0x080fe40003fa6270 */
[----:B------:R-:W-:Y:S02]  /*3930*/  FSEL R10, R45, -INF , P2 ;  /* 0xff8000002d0a7808 */ /* 0x000fe40001000000 */
[----:B------:R-:W-:Y:S02]  /*3940*/  ISETP.GE.AND P6, PT, R65, R163, PT ;  /* 0x000000a34100720c */ /* 0x000fe40003fc6270 */
[-C--:B------:R-:W-:Y:S02]  /*3950*/  ISETP.GE.AND P3, PT, R63, R164.reuse, PT ;  /* 0x000000a43f00720c */ /* 0x080fe40003f66270 */
[----:B------:R-:W-:Y:S02]  /*3960*/  ISETP.GE.AND P2, PT, R57, R164, PT ;  /* 0x000000a43900720c */ /* 0x000fe40003f46270 */
[----:B------:R-:W-:-:S02]  /*3970*/  FSEL R10, R10, -INF , !P5 ;  /* 0xff8000000a0a7808 */ /* 0x000fc40006800000 */
[----:B------:R-:W-:Y:S02]  /*3980*/  FSEL R48, R48, -INF , !P6 ;  /* 0xff80000030307808 */ /* 0x000fe40007000000 */
[----:B------:R-:W-:Y:S02]  /*3990*/  FSEL R24, R44, -INF , P3 ;  /* 0xff8000002c187808 */ /* 0x000fe40001800000 */
[-C--:B------:R-:W-:Y:S02]  /*39a0*/  ISETP.GE.AND P5, PT, R57, R163.reuse, PT ;  /* 0x000000a33900720c */ /* 0x080fe40003fa6270 */
[----:B------:R-:W-:Y:S02]  /*39b0*/  FSEL R6, R41, -INF , P2 ;  /* 0xff80000029067808 */ /* 0x000fe40001000000 */
[----:B------:R-:W-:Y:S02]  /*39c0*/  ISETP.GE.AND P6, PT, R63, R163, PT ;  /* 0x000000a33f00720c */ /* 0x000fe40003fc6270 */
[----:B------:R-:W-:-:S02]  /*39d0*/  ISETP.GE.AND P3, PT, R59, R164, PT ;  /* 0x000000a43b00720c */ /* 0x000fc40003f66270 */
[C---:B------:R-:W-:Y:S02]  /*39e0*/  ISETP.GE.AND P2, PT, R25.reuse, R164, PT ;  /* 0x000000a41900720c */ /* 0x040fe40003f46270 */
[----:B------:R-:W-:Y:S02]  /*39f0*/  FSEL R6, R6, -INF , !P5 ;  /* 0xff80000006067808 */ /* 0x000fe40006800000 */
[----:B------:R-:W-:Y:S02]  /*3a00*/  FSEL R24, R24, -INF , !P6 ;  /* 0xff80000018187808 */ /* 0x000fe40007000000 */
[----:B------:R-:W-:Y:S02]  /*3a10*/  FSEL R8, R40, -INF , P3 ;  /* 0xff80000028087808 */ /* 0x000fe40001800000 */
[----:B------:R-:W-:Y:S02]  /*3a20*/  ISETP.GE.AND P5, PT, R25, R163, PT ;  /* 0x000000a31900720c */ /* 0x000fe40003fa6270 */
[----:B------:R-:W-:-:S02]  /*3a30*/  FSEL R37, R37, -INF , P2 ;  /* 0xff80000025257808 */ /* 0x000fc40001000000 */
[----:B------:R-:W-:Y:S02]  /*3a40*/  ISETP.GE.AND P6, PT, R59, R163, PT ;  /* 0x000000a33b00720c */ /* 0x000fe40003fc6270 */
[-C--:B------:R-:W-:Y:S02]  /*3a50*/  ISETP.GE.AND P3, PT, R27, R164.reuse, PT ;  /* 0x000000a41b00720c */ /* 0x080fe40003f66270 */
[----:B------:R-:W-:Y:S02]  /*3a60*/  ISETP.GE.AND P2, PT, R21, R164, PT ;  /* 0x000000a41500720c */ /* 0x000fe40003f46270 */
[C---:B------:R-:W-:Y:S02]  /*3a70*/  ISETP.GE.AND P1, PT, R13.reuse, R162, PT ;  /* 0x000000a20d00720c */ /* 0x040fe40003f26270 */
[C---:B------:R-:W-:Y:S01]  /*3a80*/  ISETP.GE.AND P4, PT, R13.reuse, R160, PT ;  /* 0x000000a00d00720c */ /* 0x040fe20003f86270 */
[----:B------:R-:W-:Y:S01]  /*3a90*/  VIADD R13, R13, 0x39 ;  /* 0x000000390d0d7836 */ /* 0x000fe20000000000 */
[----:B------:R-:W-:-:S02]  /*3aa0*/  FSEL R128, R37, -INF , !P5 ;  /* 0xff80000025807808 */ /* 0x000fc40006800000 */
[----:B------:R-:W-:Y:S02]  /*3ab0*/  FSEL R8, R8, -INF , !P6 ;  /* 0xff80000008087808 */ /* 0x000fe40007000000 */
[----:B------:R-:W-:Y:S02]  /*3ac0*/  FSEL R36, R36, -INF , P3 ;  /* 0xff80000024247808 */ /* 0x000fe40001800000 */
[-C--:B------:R-:W-:Y:S02]  /*3ad0*/  ISETP.GE.AND P5, PT, R21, R163.reuse, PT ;  /* 0x000000a31500720c */ /* 0x080fe40003fa6270 */
[----:B------:R-:W-:Y:S02]  /*3ae0*/  FSEL R33, R33, -INF , P2 ;  /* 0xff80000021217808 */ /* 0x000fe40001000000 */
[----:B------:R-:W-:Y:S02]  /*3af0*/  ISETP.GE.AND P6, PT, R27, R163, PT ;  /* 0x000000a31b00720c */ /* 0x000fe40003fc6270 */
[----:B------:R-:W-:-:S02]  /*3b00*/  ISETP.GE.AND P3, PT, R23, R164, PT ;  /* 0x000000a41700720c */ /* 0x000fc40003f66270 */
[----:B------:R-:W-:Y:S02]  /*3b10*/  FSEL R120, R33, -INF , !P5 ;  /* 0xff80000021787808 */ /* 0x000fe40006800000 */
[----:B------:R-:W-:Y:S02]  /*3b20*/  FSEL R122, R36, -INF , !P6 ;  /* 0xff800000247a7808 */ /* 0x000fe40007000000 */
[----:B------:R-:W-:Y:S02]  /*3b30*/  FSEL R32, R32, -INF , P3 ;  /* 0xff80000020207808 */ /* 0x000fe40001800000 */
[-C--:B------:R-:W-:Y:S02]  /*3b40*/  ISETP.GE.AND P5, PT, R13, R164.reuse, PT ;  /* 0x000000a40d00720c */ /* 0x080fe40003fa6270 */
[----:B------:R-:W-:Y:S02]  /*3b50*/  ISETP.GE.AND P6, PT, R23, R163, PT ;  /* 0x000000a31700720c */ /* 0x000fe40003fc6270 */
[----:B------:R-:W-:-:S02]  /*3b60*/  ISETP.GE.AND P3, PT, R19, R164, PT ;  /* 0x000000a41300720c */ /* 0x000fc40003f66270 */
[----:B------:R-:W-:Y:S02]  /*3b70*/  ISETP.GE.AND P2, PT, R17, R164, PT ;  /* 0x000000a41100720c */ /* 0x000fe40003f46270 */
[----:B------:R-:W-:Y:S02]  /*3b80*/  FSEL R77, R77, -INF , P5 ;  /* 0xff8000004d4d7808 */ /* 0x000fe40002800000 */
[----:B------:R-:W-:Y:S02]  /*3b90*/  FSEL R126, R32, -INF , !P6 ;  /* 0xff800000207e7808 */ /* 0x000fe40007000000 */
[----:B------:R-:W-:Y:S02]  /*3ba0*/  FSEL R28, R28, -INF , P3 ;  /* 0xff8000001c1c7808 */ /* 0x000fe40001800000 */
[----:B------:R-:W-:Y:S02]  /*3bb0*/  FSEL R29, R29, -INF , P2 ;  /* 0xff8000001d1d7808 */ /* 0x000fe40001000000 */
[----:B------:R-:W-:-:S02]  /*3bc0*/  ISETP.GE.AND P5, PT, R17, R163, PT ;  /* 0x000000a31100720c */ /* 0x000fc40003fa6270 */
[----:B------:R-:W-:Y:S02]  /*3bd0*/  ISETP.GE.AND P6, PT, R15, R164, PT ;  /* 0x000000a40f00720c */ /* 0x000fe40003fc6270 */
[----:B------:R-:W-:Y:S02]  /*3be0*/  ISETP.GE.AND P3, PT, R67, R162, PT ;  /* 0x000000a24300720c */ /* 0x000fe40003f66270 */
[----:B------:R-:W-:Y:S02]  /*3bf0*/  FSEL R117, R29, -INF , !P5 ;  /* 0xff8000001d757808 */ /* 0x000fe40006800000 */
[----:B------:R-:W-:Y:S02]  /*3c00*/  FSEL R76, R76, -INF , P6 ;  /* 0xff8000004c4c7808 */ /* 0x000fe40003000000 */
[----:B------:R-:W-:Y:S02]  /*3c10*/  ISETP.GE.AND P5, PT, R15, R163, PT ;  /* 0x000000a30f00720c */ /* 0x000fe40003fa6270 */
[----:B------:R-:W-:-:S02]  /*3c20*/  FSEL R55, R55, -INF , P3 ;  /* 0xff80000037377808 */ /* 0x000fc40001800000 */
[-C--:B------:R-:W-:Y:S02]  /*3c30*/  ISETP.GE.AND P3, PT, R11, R162.reuse, PT ;  /* 0x000000a20b00720c */ /* 0x080fe40003f66270 */
[----:B------:R-:W-:Y:S02]  /*3c40*/  FSEL R116, R76, -INF , !P5 ;  /* 0xff8000004c747808 */ /* 0x000fe40006800000 */
[-C--:B------:R-:W-:Y:S02]  /*3c50*/  ISETP.GE.AND P5, PT, R63, R162.reuse, PT ;  /* 0x000000a23f00720c */ /* 0x080fe40003fa6270 */
[----:B------:R-:W-:Y:S02]  /*3c60*/  FSEL R22, R51, -INF , P3 ;  /* 0xff80000033167808 */ /* 0x000fe40001800000 */
[----:B------:R-:W-:Y:S02]  /*3c70*/  ISETP.GE.AND P6, PT, R19, R163, PT ;  /* 0x000000a31300720c */ /* 0x000fe40003fc6270 */
[----:B------:R-:W-:-:S02]  /*3c80*/  ISETP.GE.AND P3, PT, R59, R162, PT ;  /* 0x000000a23b00720c */ /* 0x000fc40003f66270 */
[----:B------:R-:W-:Y:S02]  /*3c90*/  FSEL R54, R54, -INF , P1 ;  /* 0xff80000036367808 */ /* 0x000fe40000800000 */
[----:B------:R-:W-:Y:S02]  /*3ca0*/  FSEL R18, R46, -INF , P5 ;  /* 0xff8000002e127808 */ /* 0x000fe40002800000 */
[----:B------:R-:W-:Y:S02]  /*3cb0*/  FSEL R119, R28, -INF , !P6 ;  /* 0xff8000001c777808 */ /* 0x000fe40007000000 */
[----:B------:R-:W-:Y:S02]  /*3cc0*/  ISETP.GE.AND P5, PT, R59, R160, PT ;  /* 0x000000a03b00720c */ /* 0x000fe40003fa6270 */
[----:B------:R-:W-:Y:S02]  /*3cd0*/  FSEL R14, R42, -INF , P3 ;  /* 0xff8000002a0e7808 */ /* 0x000fe40001800000 */
[----:B------:R-:W-:-:S02]  /*3ce0*/  FSEL R28, R54, -INF , !P4 ;  /* 0xff800000361c7808 */ /* 0x000fc40006000000 */
[----:B------:R-:W-:Y:S02]  /*3cf0*/  ISETP.GE.AND P4, PT, R13, R163, PT ;  /* 0x000000a30d00720c */ /* 0x000fe40003f86270 */
[----:B------:R-:W-:Y:S02]  /*3d00*/  ISETP.GE.AND P2, PT, R67, R160, PT ;  /* 0x000000a04300720c */ /* 0x000fe40003f46270 */
[----:B------:R-:W-:Y:S02]  /*3d10*/  FSEL R14, R14, -INF , !P5 ;  /* 0xff8000000e0e7808 */ /* 0x000fe40006800000 */
[C---:B------:R-:W-:Y:S02]  /*3d20*/  ISETP.GE.AND P3, PT, R25.reuse, R162, PT ;  /* 0x000000a21900720c */ /* 0x040fe40003f66270 */
[----:B------:R-:W-:Y:S02]  /*3d30*/  ISETP.GE.AND P5, PT, R25, R160, PT ;  /* 0x000000a01900720c */ /* 0x000fe40003fa6270 */
[----:B------:R-:W-:-:S02]  /*3d40*/  FSEL R121, R77, -INF , !P4 ;  /* 0xff8000004d797808 */ /* 0x000fc40006000000 */
[----:B------:R-:W-:Y:S02]  /*3d50*/  FMNMX3.FTZ R25, R52, R9, R48, !PT ;  /* 0x0000000934197276 */ /* 0x000fe40007810030 */
[----:B------:R-:W-:Y:S02]  /*3d60*/  ISETP.GE.AND P4, PT, R11, R160, PT ;  /* 0x000000a00b00720c */ /* 0x000fe40003f86270 */
[----:B------:R-:W-:Y:S02]  /*3d70*/  FSEL R11, R55, -INF , !P2 ;  /* 0xff800000370b7808 */ /* 0x000fe40005000000 */
[----:B------:R-:W-:Y:S02]  /*3d80*/  ISETP.GE.AND P2, PT, R61, R162, PT ;  /* 0x000000a23d00720c */ /* 0x000fe40003f46270 */
[----:B------:R-:W-:Y:S02]  /*3d90*/  FMNMX3.FTZ R25, R25, R26, R24, !PT ;  /* 0x0000001a19197276 */ /* 0x000fe40007810018 */
[----:B------:R-:W-:-:S02]  /*3da0*/  FSEL R16, R47, -INF , P2 ;  /* 0xff8000002f107808 */ /* 0x000fc40001000000 */
[----:B------:R-:W-:Y:S02]  /*3db0*/  ISETP.GE.AND P2, PT, R57, R162, PT ;  /* 0x000000a23900720c */ /* 0x000fe40003f46270 */
[----:B------:R-:W-:Y:S02]  /*3dc0*/  FMNMX3.FTZ R25, R25, R10, R8, !PT ;  /* 0x0000000a19197276 */ /* 0x000fe40007810008 */
[----:B------:R-:W-:Y:S02]  /*3dd0*/  ISETP.GE.AND P1, PT, R65, R162, PT ;  /* 0x000000a24100720c */ /* 0x000fe40003f26270 */
[----:B------:R-:W-:Y:S02]  /*3de0*/  FSEL R22, R22, -INF , !P4 ;  /* 0xff80000016167808 */ /* 0x000fe40006000000 */
[----:B------:R-:W-:Y:S02]  /*3df0*/  ISETP.GE.AND P4, PT, R57, R160, PT ;  /* 0x000000a03900720c */ /* 0x000fe40003f86270 */
[----:B------:R-:W-:-:S02]  /*3e00*/  FSEL R12, R43, -INF , P2 ;  /* 0xff8000002b0c7808 */ /* 0x000fc40001000000 */
[----:B------:R-:W-:Y:S02]  /*3e10*/  FMNMX3.FTZ R25, R25, R6, R122, !PT ;  /* 0x0000000619197276 */ /* 0x000fe4000781007a */
[----:B------:R-:W-:Y:S02]  /*3e20*/  ISETP.GE.AND P2, PT, R23, R162, PT ;  /* 0x000000a21700720c */ /* 0x000fe40003f46270 */
[----:B------:R-:W-:Y:S02]  /*3e30*/  FSEL R20, R50, -INF , P1 ;  /* 0xff80000032147808 */ /* 0x000fe40000800000 */
[-C--:B------:R-:W-:Y:S02]  /*3e40*/  ISETP.GE.AND P6, PT, R65, R160.reuse, PT ;  /* 0x000000a04100720c */ /* 0x080fe40003fc6270 */
[----:B------:R-:W-:Y:S02]  /*3e50*/  ISETP.GE.AND P1, PT, R63, R160, PT ;  /* 0x000000a03f00720c */ /* 0x000fe40003f26270 */
[----:B------:R-:W-:-:S02]  /*3e60*/  FSEL R12, R12, -INF , !P4 ;  /* 0xff8000000c0c7808 */ /* 0x000fc40006000000 */
[----:B------:R-:W-:Y:S02]  /*3e70*/  FMNMX3.FTZ R25, R25, R128, R126, !PT ;  /* 0x0000008019197276 */ /* 0x000fe4000781007e */
[----:B------:R-:W-:Y:S02]  /*3e80*/  ISETP.GE.AND P4, PT, R23, R160, PT ;  /* 0x000000a01700720c */ /* 0x000fe40003f86270 */
[----:B------:R-:W-:Y:S02]  /*3e90*/  FSEL R34, R34, -INF , P2 ;  /* 0xff80000022227808 */ /* 0x000fe40001000000 */
[----:B------:R-:W-:Y:S02]  /*3ea0*/  FSEL R20, R20, -INF , !P6 ;  /* 0xff80000014147808 */ /* 0x000fe40007000000 */
[----:B------:R-:W-:Y:S02]  /*3eb0*/  FSEL R18, R18, -INF , !P1 ;  /* 0xff80000012127808 */ /* 0x000fe40004800000 */
[----:B------:R-:W-:-:S02]  /*3ec0*/  ISETP.GE.AND P1, PT, R27, R162, PT ;  /* 0x000000a21b00720c */ /* 0x000fc40003f26270 */
[----:B------:R-:W-:Y:S02]  /*3ed0*/  FMNMX3.FTZ R25, R25, R120, R119, !PT ;  /* 0x0000007819197276 */ /* 0x000fe40007810077 */
[----:B------:R-:W-:Y:S02]  /*3ee0*/  FSEL R39, R39, -INF , P3 ;  /* 0xff80000027277808 */ /* 0x000fe40001800000 */
[----:B------:R-:W-:Y:S02]  /*3ef0*/  FSEL R130, R34, -INF , !P4 ;  /* 0xff80000022827808 */ /* 0x000fe40006000000 */
[----:B------:R-:W-:Y:S02]  /*3f00*/  ISETP.GE.AND P6, PT, R61, R160, PT ;  /* 0x000000a03d00720c */ /* 0x000fe40003fc6270 */
[C---:B------:R-:W-:Y:S02]  /*3f10*/  ISETP.GE.AND P2, PT, R17.reuse, R162, PT ;  /* 0x000000a21100720c */ /* 0x040fe40003f46270 */
[----:B------:R-:W-:-:S02]  /*3f20*/  ISETP.GE.AND P4, PT, R17, R160, PT ;  /* 0x000000a01100720c */ /* 0x000fc40003f86270 */
[----:B------:R-:W-:Y:S02]  /*3f30*/  FMNMX3.FTZ R17, R28, R11, R20, !PT ;  /* 0x0000000b1c117276 */ /* 0x000fe40007810014 */
[----:B------:R-:W-:Y:S02]  /*3f40*/  FSEL R38, R38, -INF , P1 ;  /* 0xff80000026267808 */ /* 0x000fe40000800000 */
[----:B------:R-:W-:Y:S02]  /*3f50*/  FMNMX3.FTZ R32, R25, R117, R116, !PT ;  /* 0x0000007519207276 */ /* 0x000fe40007810074 */
[-C--:B------:R-:W-:Y:S02]  /*3f60*/  ISETP.GE.AND P1, PT, R21, R162.reuse, PT ;  /* 0x000000a21500720c */ /* 0x080fe40003f26270 */
[----:B------:R-:W-:Y:S02]  /*3f70*/  ISETP.GE.AND P3, PT, R19, R162, PT ;  /* 0x000000a21300720c */ /* 0x000fe40003f66270 */
[----:B------:R-:W-:-:S02]  /*3f80*/  FSEL R168, R39, -INF , !P5 ;  /* 0xff80000027a87808 */ /* 0x000fc40006800000 */
[----:B------:R-:W-:Y:S02]  /*3f90*/  FSEL R16, R16, -INF , !P6 ;  /* 0xff80000010107808 */ /* 0x000fe40007000000 */
[-C--:B------:R-:W-:Y:S02]  /*3fa0*/  ISETP.GE.AND P5, PT, R19, R160.reuse, PT ;  /* 0x000000a01300720c */ /* 0x080fe40003fa6270 */
[----:B------:R-:W-:Y:S02]  /*3fb0*/  ISETP.GE.AND P6, PT, R27, R160, PT ;  /* 0x000000a01b00720c */ /* 0x000fe40003fc6270 */
[----:B------:R-:W-:Y:S02]  /*3fc0*/  FMNMX3.FTZ R19, R17, R22, R18, !PT ;  /* 0x0000001611137276 */ /* 0x000fe40007810012 */
[----:B------:R-:W-:Y:S02]  /*3fd0*/  FMNMX.FTZ R17, R121, R32, !PT ;  /* 0x0000002079117209 */ /* 0x000fe40007810000 */
[----:B------:R-:W-:-:S02]  /*3fe0*/  FSEL R35, R35, -INF , P1 ;  /* 0xff80000023237808 */ /* 0x000fc40000800000 */
[----:B------:R-:W-:Y:S02]  /*3ff0*/  FSEL R131, R30, -INF , P3 ;  /* 0xff8000001e837808 */ /* 0x000fe40001800000 */
[C---:B------:R-:W-:Y:S01]  /*4000*/  ISETP.GE.AND P1, PT, R15.reuse, R162, PT ;  /* 0x000000a20f00720c */ /* 0x040fe20003f26270 */
[----:B------:R-:W1:Y:S01]  /*4010*/  SHFL.BFLY PT, R30, R17, 0x2, 0x1f ;  /* 0x0c401f00111e7f89 */ /* 0x000e6200000e0000 */
[----:B------:R-:W-:Y:S02]  /*4020*/  ISETP.GE.AND P3, PT, R15, R160, PT ;  /* 0x000000a00f00720c */ /* 0x000fe40003f66270 */
[----:B------:R-:W-:Y:S02]  /*4030*/  FSEL R172, R38, -INF , !P6 ;  /* 0xff80000026ac7808 */ /* 0x000fe40007000000 */
[----:B------:R-:W-:Y:S02]  /*4040*/  FMNMX3.FTZ R15, R19, R16, R14, !PT ;  /* 0x00000010130f7276 */ /* 0x000fe4000781000e */
[----:B------:R-:W-:-:S02]  /*4050*/  ISETP.GE.AND P6, PT, R21, R160, PT ;  /* 0x000000a01500720c */ /* 0x000fc40003fc6270 */
[----:B------:R-:W-:Y:S02]  /*4060*/  FMNMX3.FTZ R15, R15, R12, R172, !PT ;  /* 0x0000000c0f0f7276 */ /* 0x000fe400078100ac */
[----:B------:R-:W-:Y:S02]  /*4070*/  FSEL R31, R31, -INF , P2 ;  /* 0xff8000001f1f7808 */ /* 0x000fe40001000000 */
[----:B------:R-:W-:Y:S02]  /*4080*/  FSEL R170, R35, -INF , !P6 ;  /* 0xff80000023aa7808 */ /* 0x000fe40007000000 */
[----:B------:R-:W-:Y:S02]  /*4090*/  ISETP.GE.AND P2, PT, R13, R162, PT ;  /* 0x000000a20d00720c */ /* 0x000fe40003f46270 */
[----:B------:R-:W-:Y:S02]  /*40a0*/  FSEL R78, R78, -INF , P1 ;  /* 0xff8000004e4e7808 */ /* 0x000fe40000800000 */
[----:B------:R-:W-:-:S02]  /*40b0*/  FSEL R131, R131, -INF , !P5 ;  /* 0xff80000083837808 */ /* 0x000fc40006800000 */
[----:B------:R-:W-:Y:S02]  /*40c0*/  FMNMX3.FTZ R15, R15, R168, R130, !PT ;  /* 0x000000a80f0f7276 */ /* 0x000fe40007810082 */
[----:B------:R-:W-:Y:S02]  /*40d0*/  ISETP.GE.AND P6, PT, R13, R160, PT ;  /* 0x000000a00d00720c */ /* 0x000fe40003fc6270 */
[----:B------:R-:W-:Y:S02]  /*40e0*/  FSEL R79, R79, -INF , P2 ;  /* 0xff8000004f4f7808 */ /* 0x000fe40001000000 */
[----:B------:R-:W-:Y:S02]  /*40f0*/  FSEL R118, R31, -INF , !P4 ;  /* 0xff8000001f767808 */ /* 0x000fe40006000000 */
[----:B------:R-:W-:Y:S02]  /*4100*/  FSEL R129, R78, -INF , !P3 ;  /* 0xff8000004e817808 */ /* 0x000fe40005800000 */
[----:B------:R-:W-:-:S02]  /*4110*/  FMNMX3.FTZ R15, R15, R170, R131, !PT ;  /* 0x000000aa0f0f7276 */ /* 0x000fc40007810083 */
        /* <DEDUP_REMOVED lines=13> */
[----:B------:R-:W-:Y:S02]  /*41f0*/  IMAD.IADD R9, R89, 0x1, R4 ;  /* 0x0000000159097824 */ /* 0x000fe400078e0204 */
[-CC-:B------:R-:W-:Y:S01]  /*4200*/  FFMA.FTZ R115, R52, R114.reuse, -R165.reuse ;  /* 0x0000007234737223 */ /* 0x180fe200000108a5 */
[-CC-:B------:R-:W-:Y:S01]  /*4210*/  FFMA.FTZ R111, R48, R114.reuse, -R165.reuse ;  /* 0x00000072306f7223 */ /* 0x180fe200000108a5 */
[-CC-:B------:R-:W-:Y:S01]  /*4220*/  FFMA.FTZ R108, R26, R114.reuse, -R165.reuse ;  /* 0x000000721a6c7223 */ /* 0x180fe200000108a5 */
[----:B------:R-:W-:Y:S01]  /*4230*/  IMAD R138, R9, 0x2, R144 ;  /* 0x00000002098a7824 */ /* 0x000fe200078e0290 */
[----:B------:R-:W-:Y:S01]  /*4240*/  MUFU.EX2 R112, R112 ;  /* 0x0000007000707308 */ /* 0x000fe20000000800 */
[-CC-:B------:R-:W-:Y:S01]  /*4250*/  FFMA.FTZ R32, R10, R114.reuse, -R165.reuse ;  /* 0x000000720a207223 */ /* 0x180fe200000108a5 */
[-CC-:B------:R-:W-:Y:S01]  /*4260*/  FFMA.FTZ R29, R8, R114.reuse, -R165.reuse ;  /* 0x00000072081d7223 */ /* 0x180fe200000108a5 */
[----:B------:R-:W-:Y:S01]  /*4270*/  FFMA.FTZ R33, R24, R114, -R165 ;  /* 0x0000007218217223 */ /* 0x000fe200000108a5 */
[----:B------:R-:W2:Y:S01]  /*4280*/  LDSM.16.MT88.4 R92, [R138+0x8000] ;  /* 0x008000008a5c783b */ /* 0x000ea20000004200 */
[----:B------:R-:W3:Y:S01]  /*4290*/  MUFU.EX2 R115, R115 ;  /* 0x0000007300737308 */ /* 0x000ee20000000800 */
[----:B------:R-:W-:-:S02]  /*42a0*/  IMAD.IADD R133, R7, 0x1, R138 ;  /* 0x0000000107857824 */ /* 0x000fc400078e028a */
[-CC-:B------:R-:W-:Y:S01]  /*42b0*/  FFMA.FTZ R171, R122, R114.reuse, -R165.reuse ;  /* 0x000000727aab7223 */ /* 0x180fe200000108a5 */
[----:B------:R-:W4:Y:S01]  /*42c0*/  LDSM.16.MT88.4 R40, [R138+0xa000] ;  /* 0x00a000008a28783b */ /* 0x000f220000004200 */
[----:B------:R-:W-:Y:S01]  /*42d0*/  MUFU.EX2 R111, R111 ;  /* 0x0000006f006f7308 */ /* 0x000fe20000000800 */
[----:B------:R-:W-:Y:S02]  /*42e0*/  IMAD.IADD R134, R5, 0x1, R138 ;  /* 0x0000000105867824 */ /* 0x000fe400078e028a */
[----:B------:R-:W-:Y:S01]  /*42f0*/  FFMA.FTZ R122, R128, R114, -R165 ;  /* 0x00000072807a7223 */ /* 0x000fe200000108a5 */
[----:B-1----:R-:W-:Y:S01]  /*4300*/  FMNMX.FTZ R100, R13, R100, !PT ;  /* 0x000000640d647209 */ /* 0x002fe20007810000 */
[----:B------:R-:W1:Y:S01]  /*4310*/  MUFU.EX2 R108, R108 ;  /* 0x0000006c006c7308 */ /* 0x000e620000000800 */
[----:B------:R-:W-:Y:S01]  /*4320*/  IMAD.IADD R132, R5, 0x1, R133 ;  /* 0x0000000105847824 */ /* 0x000fe200078e0285 */
[----:B------:R-:W-:Y:S01]  /*4330*/  LDSM.16.MT88.4 R84, [R134+0x8000] ;  /* 0x008000008654783b */ /* 0x000fe20000004200 */
[----:B------:R-:W-:Y:S01]  /*4340*/  FSETP.NEU.FTZ.AND P1, PT, R100, -INF , PT ;  /* 0xff8000006400780b */ /* 0x000fe20003f3d000 */
[----:B------:R-:W-:Y:S01]  /*4350*/  FMUL.FTZ R153, R114, R100 ;  /* 0x0000006472997220 */ /* 0x000fe20000410000 */
[----:B------:R-:W-:Y:S01]  /*4360*/  MUFU.EX2 R33, R33 ;  /* 0x0000002100217308 */ /* 0x000fe20000000800 */
[----:B---3--:R-:W-:Y:S01]  /*4370*/  F2FP.BF16.F32.PACK_AB R64, R112, R115 ;  /* 0x000000737040723e */ /* 0x008fe200000010ff */
[----:B------:R-:W-:Y:S01]  /*4380*/  LDSM.16.MT88.4 R76, [R133+0x8000] ;  /* 0x00800000854c783b */ /* 0x000fe20000004200 */
[----:B------:R-:W-:Y:S01]  /*4390*/  FFMA.FTZ R175, R121, R114, -R165 ;  /* 0x0000007279af7223 */ /* 0x000fe200000108a5 */
[----:B------:R-:W-:Y:S01]  /*43a0*/  FSEL R153, R153, RZ, P1 ;  /* 0x000000ff99997208 */ /* 0x000fe20000800000 */
[----:B------:R-:W3:Y:S01]  /*43b0*/  MUFU.EX2 R32, R32 ;  /* 0x0000002000207308 */ /* 0x000ee20000000800 */
[----:B------:R-:W-:Y:S01]  /*43c0*/  LDSM.16.MT88.4 R68, [R132+0x8000] ;  /* 0x008000008444783b */ /* 0x000fe20000004200 */
[----:B------:R-:W-:Y:S01]  /*43d0*/  FADD.FTZ R112, R115, R112 ;  /* 0x0000007073707221 */ /* 0x000fe20000010000 */
[----:B------:R-:W-:Y:S01]  /*43e0*/  ISETP.GT.AND P1, PT, R127, R150, PT ;  /* 0x000000967f00720c */ /* 0x000fe20003f24270 */
[-CC-:B------:R-:W-:Y:S01]  /*43f0*/  FFMA.FTZ R113, R28, R114.reuse, -R153.reuse ;  /* 0x000000721c717223 */ /* 0x180fe20000010899 */
[-CC-:B------:R-:W-:Y:S01]  /*4400*/  FFMA.FTZ R110, R11, R114.reuse, -R153.reuse ;  /* 0x000000720b6e7223 */ /* 0x180fe20000010899 */
[-CC-:B------:R-:W-:Y:S01]  /*4410*/  FFMA.FTZ R109, R20, R114.reuse, -R153.reuse ;  /* 0x00000072146d7223 */ /* 0x180fe20000010899 */
[-C--:B------:R-:W-:Y:S01]  /*4420*/  FFMA.FTZ R102, R22, R114.reuse, -R153 ;  /* 0x0000007216667223 */ /* 0x080fe20000010899 */
[----:B------:R-:W5:Y:S01]  /*4430*/  LDSM.16.MT88.4 R8, [R138+0x8800] ;  /* 0x008800008a08783b */ /* 0x000f620000004200 */
[----:B-1----:R-:W-:Y:S01]  /*4440*/  F2FP.BF16.F32.PACK_AB R66, R108, R111 ;  /* 0x0000006f6c42723e */ /* 0x002fe200000010ff */
[----:B------:R-:W-:Y:S01]  /*4450*/  MUFU.EX2 R113, R113 ;  /* 0x0000007100717308 */ /* 0x000fe20000000800 */
[-C--:B------:R-:W-:Y:S01]  /*4460*/  FFMA.FTZ R28, R6, R114.reuse, -R165 ;  /* 0x00000072061c7223 */ /* 0x080fe200000108a5 */
[-CC-:B------:R-:W-:Y:S01]  /*4470*/  FFMA.FTZ R34, R18, R114.reuse, -R153.reuse ;  /* 0x0000007212227223 */ /* 0x180fe20000010899 */
[-CC-:B------:R-:W-:Y:S01]  /*4480*/  FFMA.FTZ R35, R16, R114.reuse, -R153.reuse ;  /* 0x0000007210237223 */ /* 0x180fe20000010899 */
[----:B------:R-:W1:Y:S01]  /*4490*/  MUFU.EX2 R110, R110 ;  /* 0x0000006e006e7308 */ /* 0x000e620000000800 */
[-CC-:B------:R-:W-:Y:S01]  /*44a0*/  FFMA.FTZ R31, R14, R114.reuse, -R153.reuse ;  /* 0x000000720e1f7223 */ /* 0x180fe20000010899 */
[-CC-:B------:R-:W-:Y:S01]  /*44b0*/  FFMA.FTZ R30, R12, R114.reuse, -R153.reuse ;  /* 0x000000720c1e7223 */ /* 0x180fe20000010899 */
[----:B---3--:R-:W-:Y:S01]  /*44c0*/  F2FP.BF16.F32.PACK_AB R4, R32, R33 ;  /* 0x000000212004723e */ /* 0x008fe200000010ff */
[----:B------:R-:W-:Y:S01]  /*44d0*/  MUFU.EX2 R109, R109 ;  /* 0x0000006d006d7308 */ /* 0x000fe20000000800 */
[----:B------:R-:W-:Y:S01]  /*44e0*/  LDSM.16.MT88.4 R48, [R134+0xa000] ;  /* 0x00a000008630783b */ /* 0x000fe20000004200 */
[-CC-:B------:R-:W-:Y:S01]  /*44f0*/  FFMA.FTZ R169, R172, R114.reuse, -R153.reuse ;  /* 0x00000072aca97223 */ /* 0x180fe20000010899 */
[-CC-:B------:R-:W-:Y:S01]  /*4500*/  FFMA.FTZ R173, R123, R114.reuse, -R153.reuse ;  /* 0x000000727bad7223 */ /* 0x180fe20000010899 */
[----:B------:R-:W3:Y:S01]  /*4510*/  MUFU.EX2 R102, R102 ;  /* 0x0000006600667308 */ /* 0x000ee20000000800 */
[----:B------:R-:W-:Y:S01]  /*4520*/  LDSM.16.MT88.4 R56, [R133+0xa000] ;  /* 0x00a000008538783b */ /* 0x000fe20000004200 */
[----:B------:R-:W-:Y:S01]  /*4530*/  FFMA.FTZ R129, R129, R114, -R153 ;  /* 0x0000007281817223 */ /* 0x000fe20000010899 */
[----:B------:R-:W-:Y:S01]  /*4540*/  FADD.FTZ R111, R111, R112 ;  /* 0x000000706f6f7221 */ /* 0x000fe20000010000 */
[----:B------:R-:W-:Y:S01]  /*4550*/  MUFU.EX2 R29, R29 ;  /* 0x0000001d001d7308 */ /* 0x000fe20000000800 */
[----:B------:R-:W-:Y:S01]  /*4560*/  LDSM.16.MT88.4 R12, [R132+0xa000] ;  /* 0x00a00000840c783b */ /* 0x000fe20000004200 */
[----:B-1----:R-:W-:Y:S01]  /*4570*/  F2FP.BF16.F32.PACK_AB R65, R110, R113 ;  /* 0x000000716e41723e */ /* 0x002fe200000010ff */
[----:B------:R-:W-:Y:S01]  /*4580*/  FADD.FTZ R110, R113, R110 ;  /* 0x0000006e716e7221 */ /* 0x000fe20000010000 */
[----:B------:R-:W1:Y:S01]  /*4590*/  MUFU.EX2 R28, R28 ;  /* 0x0000001c001c7308 */ /* 0x000e620000000800 */
[----:B------:R-:W-:Y:S01]  /*45a0*/  LDSM.16.MT88.4 R16, [R134+0x8800] ;  /* 0x008800008610783b */ /* 0x000fe20000004200 */
[----:B------:R-:W-:-:S02]  /*45b0*/  FADD.FTZ R108, R108, R111 ;  /* 0x0000006f6c6c7221 */ /* 0x000fc40000010000 */
[----:B------:R-:W-:Y:S01]  /*45c0*/  MUFU.EX2 R34, R34 ;  /* 0x0000002200227308 */ /* 0x000fe20000000800 */
[----:B------:R-:W-:Y:S01]  /*45d0*/  LDSM.16.MT88.4 R24, [R133+0x8800] ;  /* 0x008800008518783b */ /* 0x000fe20000004200 */
[----:B---3--:R-:W-:Y:S01]  /*45e0*/  F2FP.BF16.F32.PACK_AB R67, R102, R109 ;  /* 0x0000006d6643723e */ /* 0x008fe200000010ff */
[----:B------:R-:W-:Y:S01]  /*45f0*/  FADD.FTZ R33, R33, R108 ;  /* 0x0000006c21217221 */ /* 0x000fe20000010000 */
[----:B------:R-:W3:Y:S01]  /*4600*/  MUFU.EX2 R35, R35 ;  /* 0x0000002300237308 */ /* 0x000ee20000000800 */
[----:B------:R-:W-:Y:S02]  /*4610*/  LDSM.16.MT88.4 R20, [R132+0x8800] ;  /* 0x008800008414783b */ /* 0x000fe40000004200 */
        /* <DEDUP_REMOVED lines=9> */
[----:B---3--:R-:W-:-:S02]  /*46b0*/  F2FP.BF16.F32.PACK_AB R5, R35, R34 ;  /* 0x000000222305723e */ /* 0x008fc400000010ff */
[----:B------:R-:W2:Y:S04]  /*46c0*/  MUFU.EX2 R122, R122 ;  /* 0x0000007a007a7308 */ /* 0x000ea80000000800 */
[----:B------:R-:W-:Y:S01]  /*46d0*/  MUFU.EX2 R169, R169 ;  /* 0x000000a900a97308 */ /* 0x000fe20000000800 */
[----:B----4-:R-:W-:Y:S01]  /*46e0*/  HMMA.16816.F32.BF16 R36, R64, R40, RZ ;  /* 0x000000284024723c */ /* 0x010fe200000418ff */
[----:B-1----:R-:W-:Y:S02]  /*46f0*/  F2FP.BF16.F32.PACK_AB R7, R30, R31 ;  /* 0x0000001f1e07723e */ /* 0x002fe400000010ff */
[----:B------:R-:W-:Y:S04]  /*4700*/  MUFU.EX2 R175, R175 ;  /* 0x000000af00af7308 */ /* 0x000fe80000000800 */
[----:B------:R-:W-:Y:S01]  /*4710*/  MUFU.EX2 R173, R173 ;  /* 0x000000ad00ad7308 */ /* 0x000fe20000000800 */
[C---:B-----5:R-:W-:Y:S08]  /*4720*/  HMMA.16816.F32.BF16 R96, R4.reuse, R8, R96 ;  /* 0x000000080460723c */ /* 0x060ff00000041860 */
        /* <DEDUP_REMOVED lines=25> */
[C---:B------:R-:W-:Y:S01]  /*48c0*/  HMMA.16816.F32.BF16 R76, R4.reuse, R26, R76 ;  /* 0x0000001a044c723c */ /* 0x040fe2000004184c */
[-CC-:B------:R-:W-:Y:S01]  /*48d0*/  FFMA.FTZ R26, R120, R114.reuse, -R165.reuse ;  /* 0x00000072781a7223 */ /* 0x180fe200000108a5 */
[-C--:B------:R-:W-:Y:S01]  /*48e0*/  FFMA.FTZ R27, R126, R114.reuse, -R165 ;  /* 0x000000727e1b7223 */ /* 0x080fe200000108a5 */
[-C--:B------:R-:W-:Y:S01]  /*48f0*/  FFMA.FTZ R120, R168, R114.reuse, -R153 ;  /* 0x00000072a8787223 */ /* 0x080fe20000010899 */
[-CC-:B------:R-:W-:Y:S01]  /*4900*/  FFMA.FTZ R126, R119, R114.reuse, -R165.reuse ;  /* 0x00000072777e7223 */ /* 0x180fe200000108a5 */
[-C--:B------:R-:W-:Y:S01]  /*4910*/  FFMA.FTZ R119, R117, R114.reuse, -R165 ;  /* 0x0000007275777223 */ /* 0x080fe200000108a5 */
[-CC-:B------:R-:W-:Y:S01]  /*4920*/  FFMA.FTZ R117, R131, R114.reuse, -R153.reuse ;  /* 0x0000007283757223 */ /* 0x180fe20000010899 */
        /* <DEDUP_REMOVED lines=10> */
[----:B------:R-:W-:Y:S02]  /*49d0*/  LDSM.16.MT88.4 R20, [R133+0x9800] ;  /* 0x009800008514783b */ /* 0x000fe40000004200 */
[----:B------:R-:W-:Y:S04]  /*49e0*/  MUFU.EX2 R126, R126 ;  /* 0x0000007e007e7308 */ /* 0x000fe80000000800 */
[----:B------:R-:W1:Y:S01]  /*49f0*/  MUFU.EX2 R119, R119 ;  /* 0x0000007700777308 */ /* 0x000e620000000800 */
[C---:B---3--:R-:W-:Y:S03]  /*4a00*/  HMMA.16816.F32.BF16 R44, R4.reuse, R16, R44 ;  /* 0x00000010042c723c */ /* 0x048fe6000004182c */
[----:B------:R-:W-:Y:S05]  /*4a10*/  MUFU.EX2 R117, R117 ;  /* 0x0000007500757308 */ /* 0x000fea0000000800 */
[C---:B------:R-:W-:Y:S01]  /*4a20*/  HMMA.16816.F32.BF16 R48, R4.reuse, R18, R48 ;  /* 0x000000120430723c */ /* 0x040fe20000041830 */
[----:B------:R-:W3:Y:S07]  /*4a30*/  LDSM.16.MT88.4 R16, [R134+0x9000] ;  /* 0x009000008610783b */ /* 0x000eee0000004200 */
[C---:B------:R-:W-:Y:S08]  /*4a40*/  HMMA.16816.F32.BF16 R52, R4.reuse, R12, R52 ;  /* 0x0000000c0434723c */ /* 0x040ff00000041834 */
[----:B------:R-:W-:Y:S01]  /*4a50*/  HMMA.16816.F32.BF16 R56, R4, R14, R56 ;  /* 0x0000000e0438723c */ /* 0x000fe20000041838 */
[----:B--2---:R-:W-:Y:S01]  /*4a60*/  F2FP.BF16.F32.PACK_AB R4, R122, R171 ;  /* 0x000000ab7a04723e */ /* 0x004fe200000010ff */
[----:B------:R-:W2:Y:S01]  /*4a70*/  LDSM.16.MT88.4 R12, [R132+0x9000] ;  /* 0x00900000840c783b */ /* 0x000ea20000004200 */
[----:B----4-:R-:W-:Y:S01]  /*4a80*/  F2FP.BF16.F32.PACK_AB R6, R26, R27 ;  /* 0x0000001b1a06723e */ /* 0x010fe200000010ff */
[----:B------:R-:W-:Y:S01]  /*4a90*/  FADD.FTZ R171, R171, R28 ;  /* 0x0000001cabab7221 */ /* 0x000fe20000010000 */
[----:B-----5:R-:W-:-:S02]  /*4aa0*/  F2FP.BF16.F32.PACK_AB R5, R120, R169 ;  /* 0x000000a97805723e */ /* 0x020fc400000010ff */
[----:B-1----:R-:W-:Y:S01]  /*4ab0*/  F2FP.BF16.F32.PACK_AB R7, R24, R25 ;  /* 0x000000191807723e */ /* 0x002fe200000010ff */
[----:B------:R-:W-:-:S06]  /*4ac0*/  FADD.FTZ R122, R122, R171 ;  /* 0x000000ab7a7a7221 */ /* 0x000fcc0000010000 */
        /* <DEDUP_REMOVED lines=13> */
[-C--:B------:R-:W-:Y:S01]  /*4ba0*/  FFMA.FTZ R16, R116, R114.reuse, -R165 ;  /* 0x0000007274107223 */ /* 0x080fe200000108a5 */
[----:B------:R-:W-:-:S02]  /*4bb0*/  FFMA.FTZ R116, R118, R114, -R153 ;  /* 0x0000007276747223 */ /* 0x000fc40000010899 */
[----:B------:R-:W-:Y:S04]  /*4bc0*/  MUFU.EX2 R114, R129 ;  /* 0x0000008100727308 */ /* 0x000fe80000000800 */
[----:B------:R3:W4:Y:S01]  /*4bd0*/  MUFU.EX2 R118, R16 ;  /* 0x0000001000767308 */ /* 0x0007220000000800 */
[C---:B------:R-:W-:Y:S03]  /*4be0*/  HMMA.16816.F32.BF16 R48, R4.reuse, R18, R48 ;  /* 0x000000120430723c */ /* 0x040fe60000041830 */
[----:B------:R-:W5:Y:S05]  /*4bf0*/  MUFU.EX2 R116, R116 ;  /* 0x0000007400747308 */ /* 0x000f6a0000000800 */
[C---:B--2---:R-:W-:Y:S01]  /*4c00*/  HMMA.16816.F32.BF16 R52, R4.reuse, R12, R52 ;  /* 0x0000000c0434723c */ /* 0x044fe20000041834 */
[----:B---3--:R-:W-:Y:S07]  /*4c10*/  LDSM.16.MT88.4 R16, [R134+0xb800] ;  /* 0x00b800008610783b */ /* 0x008fee0000004200 */
[C---:B------:R-:W-:Y:S01]  /*4c20*/  HMMA.16816.F32.BF16 R56, R4.reuse, R14, R56 ;  /* 0x0000000e0438723c */ /* 0x040fe20000041838 */
[----:B------:R-:W-:Y:S07]  /*4c30*/  LDSM.16.MT88.4 R12, [R138+0x9800] ;  /* 0x009800008a0c783b */ /* 0x000fee0000004200 */
[C---:B-1----:R-:W-:Y:S08]  /*4c40*/  HMMA.16816.F32.BF16 R36, R4.reuse, R8, R36 ;  /* 0x000000080424723c */ /* 0x042ff00000041824 */
[C---:B------:R-:W-:Y:S01]  /*4c50*/  HMMA.16816.F32.BF16 R40, R4.reuse, R10, R40 ;  /* 0x0000000a0428723c */ /* 0x040fe20000041828 */
[----:B------:R-:W1:Y:S07]  /*4c60*/  LDSM.16.MT88.4 R8, [R132+0xb000] ;  /* 0x00b000008408783b */ /* 0x000e6e0000004200 */
[C---:B-1----:R-:W-:Y:S08]  /*4c70*/  HMMA.16816.F32.BF16 R60, R4.reuse, R8, R60 ;  /* 0x00000008043c723c */ /* 0x042ff0000004183c */
[----:B------:R-:W-:Y:S01]  /*4c80*/  HMMA.16816.F32.BF16 R64, R4, R10, R64 ;  /* 0x0000000a0440723c */ /* 0x000fe20000041840 */
[----:B------:R-:W1:Y:S01]  /*4c90*/  LDSM.16.MT88.4 R8, [R134+0x9800] ;  /* 0x009800008608783b */ /* 0x000e620000004200 */
[----:B------:R-:W-:-:S02]  /*4ca0*/  F2FP.BF16.F32.PACK_AB R4, R119, R126 ;  /* 0x0000007e7704723e */ /* 0x000fc400000010ff */
[----:B----4-:R-:W-:Y:S02]  /*4cb0*/  F2FP.BF16.F32.PACK_AB R6, R175, R118 ;  /* 0x00000076af06723e */ /* 0x010fe400000010ff */
[----:B-----5:R-:W-:Y:S02]  /*4cc0*/  F2FP.BF16.F32.PACK_AB R5, R116, R117 ;  /* 0x000000757405723e */ /* 0x020fe400000010ff */
[----:B------:R-:W-:-:S07]  /*4cd0*/  F2FP.BF16.F32.PACK_AB R7, R173, R114 ;  /* 0x00000072ad07723e */ /* 0x000fce00000010ff */
[C---:B------:R-:W-:Y:S08]  /*4ce0*/  HMMA.16816.F32.BF16 R96, R4.reuse, R12, R96 ;  /* 0x0000000c0460723c */ /* 0x040ff00000041860 */
        /* <DEDUP_REMOVED lines=21> */
[----:B------:R-:W-:Y:S01]  /*4e40*/  HMMA.16816.F32.BF16 R68, R4, R14, R68 ;  /* 0x0000000e0444723c */ /* 0x000fe20000041844 */
[----:B------:R-:W2:Y:S01]  /*4e50*/  LDSM.16.MT88.4 R12, [R133+0xb800] ;  /* 0x00b80000850c783b */ /* 0x000ea20000004200 */
[----:B------:R-:W-:-:S04]  /*4e60*/  FADD.FTZ R114, R114, R117 ;  /* 0x0000007572727221 */ /* 0x000fc80000010000 */
[----:B------:R-:W-:Y:S02]  /*4e70*/  FADD.FTZ R173, R173, R114 ;  /* 0x00000072adad7221 */ /* 0x000fe40000010000 */
        /* <DEDUP_REMOVED lines=82> */
.L_x_13896:
        /* <DEDUP_REMOVED lines=8> */
.L_x_13897:
[----:B------:R-:W-:Y:S05]  /*5420*/  BSYNC.RECONVERGENT B0 ;  /* 0x0000000000007941 */ /* 0x000fea0003800200 */
.L_x_13895:
        /* <DEDUP_REMOVED lines=18> */
[----:B------:R-:W-:Y:S04]  /*5550*/  LDGSTS.E.BYPASS.LTC128B.128 [R0+0xb000], desc[UR4][R16.64+0x80] ;  /* 0x0b00008010007fae */ /* 0x000fe8000b981a04 */
[----:B------:R-:W-:Y:S04]  /*5560*/  LDGSTS.E.BYPASS.LTC128B.128 [R0+0x9800], desc[UR4][R18.64] ;  /* 0x0980000012007fae */ /* 0x000fe8000b981a04 */
[----:B------:R2:W-:Y:S04]  /*5570*/  LDGSTS.E.BYPASS.LTC128B.128 [R0+0xb800], desc[UR4][R18.64+0x80] ;  /* 0x0b80008012007fae */ /* 0x0005e8000b981a04 */
[----:B------:R-:W-:Y:S04]  /*5580*/  LDSM.16.M88.4 R12, [R143] ;  /* 0x000000008f0c783b */ /* 0x000fe80000000200 */
[----:B------:R-:W1:Y:S04]  /*5590*/  LDSM.16.M88.4 R4, [R142+0x4000] ;  /* 0x004000008e04783b */ /* 0x000e680000000200 */
[----:B------:R-:W3:Y:S04]  /*55a0*/  LDSM.16.M88.4 R28, [R142+0x4800] ;  /* 0x004800008e1c783b */ /* 0x000ee80000000200 */
[----:B------:R-:W4:Y:S04]  /*55b0*/  LDSM.16.M88.4 R20, [R142+0x5000] ;  /* 0x005000008e14783b */ /* 0x000f280000000200 */
[----:B------:R-:W2:Y:S04]  /*55c0*/  LDSM.16.M88.4 R116, [R142+0x5800] ;  /* 0x005800008e74783b */ /* 0x000ea80000000200 */
        /* <DEDUP_REMOVED lines=112> */
[----:B------:R-:W1:Y:S02]  /*5cd0*/  I2F.RP R114, R102 ;  /* 0x0000006600727306 */ /* 0x000e640000209400 */
[----:B------:R-:W-:-:S06]  /*5ce0*/  ISETP.GE.AND P0, PT, R113, RZ, PT ;  /* 0x000000ff7100720c */ /* 0x000fcc0003f06270 */
        /* <DEDUP_REMOVED lines=8> */
[----:B------:R-:W-:-:S04]  /*5d70*/  IABS R110, R108 ;  /* 0x0000006c006e7213 */ /* 0x000fc80000000000 */
[----:B------:R-:W-:Y:S01]  /*5d80*/  IADD3 R110, PT, PT, RZ, -R110, RZ ;  /* 0x8000006eff6e7210 */ /* 0x000fe20007ffe0ff */
[----:B------:R-:W-:-:S04]  /*5d90*/  IMAD.HI.U32 R111, R112, R103, RZ ;  /* 0x00000067706f7227 */ /* 0x000fc800078e00ff */
[----:B------:R-:W-:-:S04]  /*5da0*/  IMAD.HI.U32 R112, R112, R109, RZ ;  /* 0x0000006d70707227 */ /* 0x000fc800078e00ff */
[-C--:B------:R-:W-:Y:S02]  /*5db0*/  IMAD R109, R112, R110.reuse, R109 ;  /* 0x0000006e706d7224 */ /* 0x080fe400078e026d */
[----:B------:R-:W-:-:S03]  /*5dc0*/  IMAD R103, R111, R110, R103 ;  /* 0x0000006e6f677224 */ /* 0x000fc600078e0267 */
[C---:B------:R-:W-:Y:S02]  /*5dd0*/  ISETP.GT.U32.AND P2, PT, R102.reuse, R109, PT ;  /* 0x0000006d6600720c */ /* 0x040fe40003f44070 */
[----:B------:R-:W-:-:S11]  /*5de0*/  ISETP.GT.U32.AND P1, PT, R102, R103, PT ;  /* 0x000000676600720c */ /* 0x000fd60003f24070 */
[--C-:B------:R-:W-:Y:S02]  /*5df0*/  @!P2 IMAD.IADD R109, R109, 0x1, -R102.reuse ;  /* 0x000000016d6da824 */ /* 0x100fe400078e0a66 */
[----:B------:R-:W-:Y:S01]  /*5e00*/  @!P1 IMAD.IADD R103, R103, 0x1, -R102 ;  /* 0x0000000167679824 */ /* 0x000fe200078e0a66 */
[----:B------:R-:W-:Y:S01]  /*5e10*/  @!P1 IADD3 R111, PT, PT, R111, 0x1, RZ ;  /* 0x000000016f6f9810 */ /* 0x000fe20007ffe0ff */
[----:B------:R-:W-:Y:S01]  /*5e20*/  @!P2 VIADD R112, R112, 0x1 ;  /* 0x000000017070a836 */ /* 0x000fe20000000000 */
[-C--:B------:R-:W-:Y:S02]  /*5e30*/  ISETP.GE.U32.AND P4, PT, R109, R102.reuse, PT ;  /* 0x000000666d00720c */ /* 0x080fe40003f86070 */
[----:B------:R-:W-:Y:S02]  /*5e40*/  ISETP.GE.U32.AND P3, PT, R103, R102, PT ;  /* 0x000000666700720c */ /* 0x000fe40003f66070 */
[----:B------:R-:W-:Y:S02]  /*5e50*/  ISETP.GE.AND P1, PT, R115, RZ, PT ;  /* 0x000000ff7300720c */ /* 0x000fe40003f26270 */
[----:B------:R-:W-:Y:S01]  /*5e60*/  ISETP.NE.AND P2, PT, R108, RZ, PT ;  /* 0x000000ff6c00720c */ /* 0x000fe20003f45270 */
[----:B------:R-:W2:Y:S01]  /*5e70*/  LD.E.64 R114, desc[UR4][R2.64+0x20] ;  /* 0x0000200402727980 */ /* 0x000ea2000c101b00 */
[----:B------:R-:W-:-:S05]  /*5e80*/  LOP3.LUT R109, RZ, R108, RZ, 0x33, !PT ;  /* 0x0000006cff6d7212 */ /* 0x000fca00078e33ff */
[----:B------:R-:W-:Y:S02]  /*5e90*/  @P4 VIADD R112, R112, 0x1 ;  /* 0x0000000170704836 */ /* 0x000fe40000000000 */
[----:B------:R-:W-:-:S03]  /*5ea0*/  @P3 IADD3 R111, PT, PT, R111, 0x1, RZ ;  /* 0x000000016f6f3810 */ /* 0x000fc60007ffe0ff */
[----:B------:R-:W-:Y:S02]  /*5eb0*/  MOV R102, R112 ;  /* 0x0000007000667202 */ /* 0x000fe40000000f00 */
[----:B------:R-:W-:Y:S01]  /*5ec0*/  @!P0 IMAD.MOV R111, RZ, RZ, -R111 ;  /* 0x000000ffff6f8224 */ /* 0x000fe200078e0a6f */
[----:B------:R-:W3:Y:S01]  /*5ed0*/  LD.E.64 R112, desc[UR4][R2.64+0x38] ;  /* 0x0000380402707980 */ /* 0x000ee2000c101b00 */
        /* <DEDUP_REMOVED lines=12> */
[----:B------:R-:W-:-:S05]  /*5fa0*/  IMAD R108, R112, R109, R108 ;  /* 0x0000006d706c7224 */ /* 0x000fca00078e026c */
        /* <DEDUP_REMOVED lines=10> */
.L_x_13901:
        /* <DEDUP_REMOVED lines=8> */
.L_x_13902:
[----:B------:R-:W-:Y:S05]  /*60d0*/  BSYNC.RECONVERGENT B0 ;  /* 0x0000000000007941 */ /* 0x000fea0003800200 */
.L_x_13900:
        /* <DEDUP_REMOVED lines=21> */
.L_x_13899:
[----:B------:R-:W-:Y:S05]  /*6230*/  BSYNC.RECONVERGENT B1 ;  /* 0x0000000000017941 */ /* 0x000fea0003800200 */
.L_x_13898:
[----:B------:R-:W2:Y:S01]  /*6240*/  LD.E R103, desc[UR4][R2.64+0xdc] ;  /* 0x0000dc0402677980 */ /* 0x000ea2000c101900 */
[----:B-1----:R-:W-:-:S04]  /*6250*/  IMAD R0, R107, 0x40, R106 ;  /* 0x000000406b007824 */ /* 0x002fc800078e026a */
[C---:B------:R-:W-:Y:S02]  /*6260*/  VIADD R111, R0.reuse, 0xffffff80 ;  /* 0xffffff80006f7836 */ /* 0x040fe40000000000 */
[C---:B------:R-:W-:Y:S02]  /*6270*/  VIADD R109, R0.reuse, 0xffffff81 ;  /* 0xffffff81006d7836 */ /* 0x040fe40000000000 */
[----:B------:R-:W-:Y:S01]  /*6280*/  VIADD R113, R0, 0xffffff89 ;  /* 0xffffff8900717836 */ /* 0x000fe20000000000 */
[C---:B------:R-:W-:Y:S02]  /*6290*/  ISETP.GE.AND P2, PT, R111.reuse, R164, PT ;  /* 0x000000a46f00720c */ /* 0x040fe40003f46270 */
[----:B------:R-:W-:Y:S02]  /*62a0*/  ISETP.GE.AND P1, PT, R111, R162, PT ;  /* 0x000000a26f00720c */ /* 0x000fe40003f26270 */
[----:B------:R-:W-:Y:S02]  /*62b0*/  FSEL R8, R8, -INF , P2 ;  /* 0xff80000008087808 */ /* 0x000fe40001000000 */
[----:B------:R-:W-:-:S02]  /*62c0*/  ISETP.GE.AND P0, PT, R109, R164, PT ;  /* 0x000000a46d00720c */ /* 0x000fc40003f06270 */
[CC--:B------:R-:W-:Y:S02]  /*62d0*/  ISETP.GE.AND P6, PT, R109.reuse, R163.reuse, PT ;  /* 0x000000a36d00720c */ /* 0x0c0fe40003fc6270 */
[C---:B------:R-:W-:Y:S02]  /*62e0*/  ISETP.GE.AND P3, PT, R109.reuse, R162, PT ;  /* 0x000000a26d00720c */ /* 0x040fe40003f66270 */
[-C--:B------:R-:W-:Y:S01]  /*62f0*/  ISETP.GE.AND P2, PT, R109, R160.reuse, PT ;  /* 0x000000a06d00720c */ /* 0x080fe20003f46270 */
[----:B------:R-:W-:Y:S01]  /*6300*/  VIADD R109, R0, 0xffffff88 ;  /* 0xffffff88006d7836 */ /* 0x000fe20000000000 */
[C---:B------:R-:W-:Y:S02]  /*6310*/  ISETP.GE.AND P5, PT, R111.reuse, R163, PT ;  /* 0x000000a36f00720c */ /* 0x040fe40003fa6270 */
[----:B------:R-:W-:Y:S02]  /*6320*/  ISETP.GE.AND P4, PT, R111, R160, PT ;  /* 0x000000a06f00720c */ /* 0x000fe40003f86270 */
[----:B------:R-:W-:-:S02]  /*6330*/  FSEL R10, R10, -INF , P1 ;  /* 0xff8000000a0a7808 */ /* 0x000fc40000800000 */
[----:B------:R-:W-:Y:S02]  /*6340*/  FSEL R111, R8, -INF , !P5 ;  /* 0xff800000086f7808 */ /* 0x000fe40006800000 */
[----:B------:R-:W-:Y:S02]  /*6350*/  ISETP.GE.AND P1, PT, R109, R164, PT ;  /* 0x000000a46d00720c */ /* 0x000fe40003f26270 */
[----:B------:R-:W-:Y:S02]  /*6360*/  FSEL R8, R9, -INF , P0 ;  /* 0xff80000009087808 */ /* 0x000fe40000000000 */
[----:B------:R-:W-:Y:S02]  /*6370*/  FSEL R11, R11, -INF , P3 ;  /* 0xff8000000b0b7808 */ /* 0x000fe40001800000 */
[----:B------:R-:W-:Y:S02]  /*6380*/  FSEL R197, R10, -INF , !P4 ;  /* 0xff8000000ac57808 */ /* 0x000fe40006000000 */
[----:B------:R-:W-:-:S02]  /*6390*/  ISETP.GE.AND P5, PT, R109, R163, PT ;  /* 0x000000a36d00720c */ /* 0x000fc40003fa6270 */
[C---:B------:R-:W-:Y:S02]  /*63a0*/  ISETP.GE.AND P0, PT, R109.reuse, R162, PT ;  /* 0x000000a26d00720c */ /* 0x040fe40003f06270 */
[----:B------:R-:W-:Y:S02]  /*63b0*/  ISETP.GE.AND P4, PT, R109, R160, PT ;  /* 0x000000a06d00720c */ /* 0x000fe40003f86270 */
[----:B------:R-:W-:Y:S02]  /*63c0*/  FSEL R8, R8, -INF , !P6 ;  /* 0xff80000008087808 */ /* 0x000fe40007000000 */
[----:B------:R-:W-:Y:S02]  /*63d0*/  ISETP.GE.AND P3, PT, R113, R164, PT ;  /* 0x000000a47100720c */ /* 0x000fe40003f66270 */
[----:B------:R-:W-:Y:S01]  /*63e0*/  FSEL R109, R11, -INF , !P2 ;  /* 0xff8000000b6d7808 */ /* 0x000fe20005000000 */
[----:B------:R-:W-:Y:S01]  /*63f0*/  VIADD R11, R0, 0xffffff91 ;  /* 0xffffff91000b7836 */ /* 0x000fe20000000000 */
[----:B------:R-:W-:-:S02]  /*6400*/  FSEL R4, R4, -INF , P1 ;  /* 0xff80000004047808 */ /* 0x000fc40000800000 */
[C---:B------:R-:W-:Y:S02]  /*6410*/  ISETP.GE.AND P6, PT, R113.reuse, R163, PT ;  /* 0x000000a37100720c */ /* 0x040fe40003fc6270 */
[C---:B------:R-:W-:Y:S02]  /*6420*/  ISETP.GE.AND P2, PT, R113.reuse, R162, PT ;  /* 0x000000a27100720c */ /* 0x040fe40003f46270 */
[----:B------:R-:W-:Y:S01]  /*6430*/  ISETP.GE.AND P1, PT, R113, R160, PT ;  /* 0x000000a07100720c */ /* 0x000fe20003f26270 */
[----:B------:R-:W-:Y:S01]  /*6440*/  VIADD R113, R0, 0xffffff90 ;  /* 0xffffff9000717836 */ /* 0x000fe20000000000 */
[----:B------:R-:W-:Y:S02]  /*6450*/  FSEL R9, R4, -INF , !P5 ;  /* 0xff80000004097808 */ /* 0x000fe40006800000 */
[----:B------:R-:W-:Y:S02]  /*6460*/  FSEL R5, R5, -INF , P3 ;  /* 0xff80000005057808 */ /* 0x000fe40001800000 */
[----:B------:R-:W-:-:S02]  /*6470*/  FSEL R4, R7, -INF , P2 ;  /* 0xff80000007047808 */ /* 0x000fc40001000000 */
[----:B------:R-:W-:Y:S02]  /*6480*/  FSEL R6, R6, -INF , P0 ;  /* 0xff80000006067808 */ /* 0x000fe40000000000 */
[----:B------:R-:W-:Y:S02]  /*6490*/  ISETP.GE.AND P0, PT, R113, R164, PT ;  /* 0x000000a47100720c */ /* 0x000fe40003f06270 */
[----:B------:R-:W-:Y:S02]  /*64a0*/  FSEL R7, R5, -INF , !P6 ;  /* 0xff80000005077808 */ /* 0x000fe40007000000 */
[----:B------:R-:W-:Y:S02]  /*64b0*/  FSEL R5, R4, -INF , !P1 ;  /* 0xff80000004057808 */ /* 0x000fe40004800000 */
[----:B------:R-:W-:Y:S02]  /*64c0*/  FSEL R199, R6, -INF , !P4 ;  /* 0xff80000006c77808 */ /* 0x000fe40006000000 */
[----:B------:R-:W-:-:S02]  /*64d0*/  ISETP.GE.AND P1, PT, R11, R162, PT ;  /* 0x000000a20b00720c */ /* 0x000fc40003f26270 */
[CC--:B------:R-:W-:Y:S02]  /*64e0*/  ISETP.GE.AND P5, PT, R113.reuse, R163.reuse, PT ;  /* 0x000000a37100720c */ /* 0x0c0fe40003fa6270 */
[C---:B------:R-:W-:Y:S02]  /*64f0*/  ISETP.GE.AND P3, PT, R113.reuse, R162, PT ;  /* 0x000000a27100720c */ /* 0x040fe40003f66270 */
[----:B------:R-:W-:Y:S01]  /*6500*/  ISETP.GE.AND P4, PT, R113, R160, PT ;  /* 0x000000a07100720c */ /* 0x000fe20003f86270 */
[----:B------:R-:W-:Y:S01]  /*6510*/  VIADD R113, R0, 0xffffff98 ;  /* 0xffffff9800717836 */ /* 0x000fe20000000000 */
[----:B------:R-:W-:Y:S02]  /*6520*/  FSEL R32, R32, -INF , P0 ;  /* 0xff80000020207808 */ /* 0x000fe40000000000 */
[C---:B------:R-:W-:Y:S02]  /*6530*/  ISETP.GE.AND P2, PT, R11.reuse, R164, PT ;  /* 0x000000a40b00720c */ /* 0x040fe40003f46270 */
[----:B------:R-:W-:-:S02]  /*6540*/  ISETP.GE.AND P6, PT, R11, R163, PT ;  /* 0x000000a30b00720c */ /* 0x000fc40003fc6270 */
[----:B------:R-:W-:Y:S01]  /*6550*/  ISETP.GE.AND P0, PT, R11, R160, PT ;  /* 0x000000a00b00720c */ /* 0x000fe20003f06270 */
[----:B------:R-:W-:Y:S01]  /*6560*/  VIADD R11, R0, 0xffffff99 ;  /* 0xffffff99000b7836 */ /* 0x000fe20000000000 */
[----:B------:R-:W-:Y:S02]  /*6570*/  FSEL R35, R35, -INF , P1 ;  /* 0xff80000023237808 */ /* 0x000fe40000800000 */
[----:B------:R-:W-:Y:S02]  /*6580*/  FSEL R34, R34, -INF , P3 ;  /* 0xff80000022227808 */ /* 0x000fe40001800000 */
[----:B------:R-:W-:Y:S02]  /*6590*/  FSEL R33, R33, -INF , P2 ;  /* 0xff80000021217808 */ /* 0x000fe40001000000 */
[C---:B------:R-:W-:Y:S02]  /*65a0*/  ISETP.GE.AND P3, PT, R113.reuse, R164, PT ;  /* 0x000000a47100720c */ /* 0x040fe40003f66270 */
[----:B------:R-:W-:-:S02]  /*65b0*/  ISETP.GE.AND P2, PT, R113, R162, PT ;  /* 0x000000a27100720c */ /* 0x000fc40003f46270 */
[----:B------:R-:W-:Y:S02]  /*65c0*/  ISETP.GE.AND P1, PT, R11, R164, PT ;  /* 0x000000a40b00720c */ /* 0x000fe40003f26270 */
[----:B------:R-:W-:Y:S02]  /*65d0*/  FSEL R129, R35, -INF , !P0 ;  /* 0xff80000023817808 */ /* 0x000fe40004000000 */
[----:B------:R-:W-:Y:S02]  /*65e0*/  ISETP.GE.AND P0, PT, R11, R162, PT ;  /* 0x000000a20b00720c */ /* 0x000fe40003f06270 */
[----:B------:R-:W-:Y:S01]  /*65f0*/  FSEL R169, R33, -INF , !P6 ;  /* 0xff80000021a97808 */ /* 0x000fe20007000000 */
[----:B------:R-:W-:Y:S01]  /*6600*/  VIADD R33, R0, 0xffffffa0 ;  /* 0xffffffa000217836 */ /* 0x000fe20000000000 */
[----:B------:R-:W-:Y:S02]  /*6610*/  FSEL R191, R34, -INF , !P4 ;  /* 0xff80000022bf7808 */ /* 0x000fe40006000000 */
[----:B------:R-:W-:-:S02]  /*6620*/  FSEL R28, R28, -INF , P3 ;  /* 0xff8000001c1c7808 */ /* 0x000fc40001800000 */
[-C--:B------:R-:W-:Y:S02]  /*6630*/  ISETP.GE.AND P4, PT, R113, R160.reuse, PT ;  /* 0x000000a07100720c */ /* 0x080fe40003f86270 */
[C---:B------:R-:W-:Y:S02]  /*6640*/  ISETP.GE.AND P6, PT, R11.reuse, R163, PT ;  /* 0x000000a30b00720c */ /* 0x040fe40003fc6270 */
[----:B------:R-:W-:Y:S01]  /*6650*/  ISETP.GE.AND P3, PT, R11, R160, PT ;  /* 0x000000a00b00720c */ /* 0x000fe20003f66270 */
[----:B------:R-:W-:Y:S01]  /*6660*/  VIADD R11, R0, 0xffffffa1 ;  /* 0xffffffa1000b7836 */ /* 0x000fe20000000000 */
[----:B------:R-:W-:Y:S02]  /*6670*/  FSEL R30, R30, -INF , P2 ;  /* 0xff8000001e1e7808 */ /* 0x000fe40001000000 */
[----:B------:R-:W-:Y:S02]  /*6680*/  FSEL R29, R29, -INF , P1 ;  /* 0xff8000001d1d7808 */ /* 0x000fe40000800000 */
[----:B------:R-:W-:-:S02]  /*6690*/  FSEL R31, R31, -INF , P0 ;  /* 0xff8000001f1f7808 */ /* 0x000fc40000000000 */
[----:B------:R-:W-:Y:S02]  /*66a0*/  ISETP.GE.AND P2, PT, R33, R164, PT ;  /* 0x000000a42100720c */ /* 0x000fe40003f46270 */
[----:B------:R-:W-:Y:S02]  /*66b0*/  FSEL R153, R30, -INF , !P4 ;  /* 0xff8000001e997808 */ /* 0x000fe40006000000 */
[----:B------:R-:W-:Y:S01]  /*66c0*/  FSEL R195, R29, -INF , !P6 ;  /* 0xff8000001dc37808 */ /* 0x000fe20007000000 */
[----:B------:R-:W-:Y:S01]  /*66d0*/  VIADD R29, R0, 0xffffffa8 ;  /* 0xffffffa8001d7836 */ /* 0x000fe20000000000 */
[----:B------:R-:W-:Y:S02]  /*66e0*/  ISETP.GE.AND P4, PT, R33, R162, PT ;  /* 0x000000a22100720c */ /* 0x000fe40003f86270 */
[----:B------:R-:W-:Y:S02]  /*66f0*/  FSEL R189, R31, -INF , !P3 ;  /* 0xff8000001fbd7808 */ /* 0x000fe40005800000 */
[----:B------:R-:W-:-:S02]  /*6700*/  ISETP.GE.AND P0, PT, R11, R164, PT ;  /* 0x000000a40b00720c */ /* 0x000fc40003f06270 */
[C---:B------:R-:W-:Y:S02]  /*6710*/  ISETP.GE.AND P3, PT, R11.reuse, R162, PT ;  /* 0x000000a20b00720c */ /* 0x040fe40003f66270 */
[----:B------:R-:W-:Y:S02]  /*6720*/  FSEL R24, R24, -INF , P2 ;  /* 0xff80000018187808 */ /* 0x000fe40001000000 */
[C---:B------:R-:W-:Y:S02]  /*6730*/  ISETP.GE.AND P6, PT, R11.reuse, R163, PT ;  /* 0x000000a30b00720c */ /* 0x040fe40003fc6270 */
[----:B------:R-:W-:Y:S01]  /*6740*/  ISETP.GE.AND P2, PT, R11, R160, PT ;  /* 0x000000a00b00720c */ /* 0x000fe20003f46270 */
[----:B------:R-:W-:Y:S01]  /*6750*/  VIADD R11, R0, 0xffffffa9 ;  /* 0xffffffa9000b7836 */ /* 0x000fe20000000000 */
[----:B------:R-:W-:Y:S02]  /*6760*/  FSEL R26, R26, -INF , P4 ;  /* 0xff8000001a1a7808 */ /* 0x000fe40002000000 */
[----:B------:R-:W-:-:S02]  /*6770*/  FSEL R165, R32, -INF , !P5 ;  /* 0xff80000020a57808 */ /* 0x000fc40006800000 */
[----:B------:R-:W-:Y:S02]  /*6780*/  ISETP.GE.AND P4, PT, R29, R164, PT ;  /* 0x000000a41d00720c */ /* 0x000fe40003f86270 */
[----:B------:R-:W-:Y:S02]  /*6790*/  FSEL R25, R25, -INF , P0 ;  /* 0xff80000019197808 */ /* 0x000fe40000000000 */
[----:B------:R-:W-:Y:S02]  /*67a0*/  FSEL R27, R27, -INF , P3 ;  /* 0xff8000001b1b7808 */ /* 0x000fe40001800000 */
[----:B------:R-:W-:Y:S02]  /*67b0*/  ISETP.GE.AND P5, PT, R113, R163, PT ;  /* 0x000000a37100720c */ /* 0x000fe40003fa6270 */
[----:B------:R-:W-:Y:S02]  /*67c0*/  ISETP.GE.AND P1, PT, R33, R160, PT ;  /* 0x000000a02100720c */ /* 0x000fe40003f26270 */
[----:B------:R-:W-:-:S02]  /*67d0*/  ISETP.GE.AND P0, PT, R29, R162, PT ;  /* 0x000000a21d00720c */ /* 0x000fc40003f06270 */
[----:B------:R-:W-:Y:S01]  /*67e0*/  FSEL R181, R25, -INF , !P6 ;  /* 0xff80000019b57808 */ /* 0x000fe20007000000 */
[----:B------:R-:W-:Y:S01]  /*67f0*/  VIADD R25, R0, 0xffffffb0 ;  /* 0xffffffb000197836 */ /* 0x000fe20000000000 */
[----:B------:R-:W-:Y:S02]  /*6800*/  FSEL R131, R27, -INF , !P2 ;  /* 0xff8000001b837808 */ /* 0x000fe40005000000 */
[----:B------:R-:W-:Y:S02]  /*6810*/  FSEL R20, R20, -INF , P4 ;  /* 0xff80000014147808 */ /* 0x000fe40002000000 */
[----:B------:R-:W-:Y:S02]  /*6820*/  FSEL R193, R28, -INF , !P5 ;  /* 0xff8000001cc17808 */ /* 0x000fe40006800000 */
[----:B------:R-:W-:Y:S02]  /*6830*/  FSEL R179, R26, -INF , !P1 ;  /* 0xff8000001ab37808 */ /* 0x000fe40004800000 */
[----:B------:R-:W-:-:S02]  /*6840*/  ISETP.GE.AND P3, PT, R11, R164, PT ;  /* 0x000000a40b00720c */ /* 0x000fc40003f66270 */
[CC--:B------:R-:W-:Y:S02]  /*6850*/  ISETP.GE.AND P6, PT, R11.reuse, R163.reuse, PT ;  /* 0x000000a30b00720c */ /* 0x0c0fe40003fc6270 */
[C---:B------:R-:W-:Y:S02]  /*6860*/  ISETP.GE.AND P2, PT, R11.reuse, R162, PT ;  /* 0x000000a20b00720c */ /* 0x040fe40003f46270 */
[-C--:B------:R-:W-:Y:S01]  /*6870*/  ISETP.GE.AND P4, PT, R11, R160.reuse, PT ;  /* 0x000000a00b00720c */ /* 0x080fe20003f86270 */
[----:B------:R-:W-:Y:S01]  /*6880*/  VIADD R11, R0, 0xffffffb1 ;  /* 0xffffffb1000b7836 */ /* 0x000fe20000000000 */
[----:B------:R-:W-:Y:S02]  /*6890*/  ISETP.GE.AND P5, PT, R33, R163, PT ;  /* 0x000000a32100720c */ /* 0x000fe40003fa6270 */
[----:B------:R-:W-:Y:S01]  /*68a0*/  ISETP.GE.AND P1, PT, R29, R160, PT ;  /* 0x000000a01d00720c */ /* 0x000fe20003f26270 */
[----:B------:R-:W-:Y:S01]  /*68b0*/  LDSM.16.MT88.4 R32, [R132+0x8000] ;  /* 0x008000008420783b */ /* 0x000fe20000004200 */
[----:B------:R-:W-:-:S02]  /*68c0*/  FSEL R22, R22, -INF , P0 ;  /* 0xff80000016167808 */ /* 0x000fc40000000000 */
[----:B------:R-:W-:Y:S02]  /*68d0*/  FSEL R177, R24, -INF , !P5 ;  /* 0xff80000018b17808 */ /* 0x000fe40006800000 */
[----:B------:R-:W-:Y:S02]  /*68e0*/  FSEL R171, R22, -INF , !P1 ;  /* 0xff80000016ab7808 */ /* 0x000fe40004800000 */
[----:B------:R-:W-:Y:S02]  /*68f0*/  FSEL R23, R23, -INF , P2 ;  /* 0xff80000017177808 */ /* 0x000fe40001000000 */
[----:B------:R-:W-:Y:S02]  /*6900*/  ISETP.GE.AND P5, PT, R29, R163, PT ;  /* 0x000000a31d00720c */ /* 0x000fe40003fa6270 */
[C---:B------:R-:W-:Y:S02]  /*6910*/  ISETP.GE.AND P0, PT, R25.reuse, R164, PT ;  /* 0x000000a41900720c */ /* 0x040fe40003f06270 */
[----:B------:R-:W-:-:S02]  /*6920*/  ISETP.GE.AND P1, PT, R25, R162, PT ;  /* 0x000000a21900720c */ /* 0x000fc40003f26270 */
[----:B------:R-:W-:Y:S02]  /*6930*/  ISETP.GE.AND P2, PT, R11, R164, PT ;  /* 0x000000a40b00720c */ /* 0x000fe40003f46270 */
[----:B------:R-:W-:Y:S02]  /*6940*/  FSEL R183, R20, -INF , !P5 ;  /* 0xff80000014b77808 */ /* 0x000fe40006800000 */
[----:B------:R-:W-:Y:S02]  /*6950*/  FSEL R21, R21, -INF , P3 ;  /* 0xff80000015157808 */ /* 0x000fe40001800000 */
[----:B------:R-:W-:Y:S02]  /*6960*/  FSEL R16, R16, -INF , P0 ;  /* 0xff80000010107808 */ /* 0x000fe40000000000 */
[----:B------:R-:W-:Y:S02]  /*6970*/  FSEL R18, R18, -INF , P1 ;  /* 0xff80000012127808 */ /* 0x000fe40000800000 */
[----:B------:R-:W-:-:S02]  /*6980*/  FSEL R17, R17, -INF , P2 ;  /* 0xff80000011117808 */ /* 0x000fc40001000000 */
[CC--:B------:R-:W-:Y:S02]  /*6990*/  ISETP.GE.AND P5, PT, R25.reuse, R163.reuse, PT ;  /* 0x000000a31900720c */ /* 0x0c0fe40003fa6270 */
[----:B------:R-:W-:Y:S01]  /*69a0*/  ISETP.GE.AND P3, PT, R25, R160, PT ;  /* 0x000000a01900720c */ /* 0x000fe20003f66270 */
[C---:B------:R-:W-:Y:S01]  /*69b0*/  VIADD R25, R0.reuse, 0xffffffb8 ;  /* 0xffffffb800197836 */ /* 0x040fe20000000000 */
        /* <DEDUP_REMOVED lines=12> */
[----:B------:R-:W-:Y:S02]  /*6a80*/  ISETP.GE.AND P1, PT, R25, R162, PT ;  /* 0x000000a21900720c */ /* 0x000fe40003f26270 */
        /* <DEDUP_REMOVED lines=8> */
[----:B------:R-:W-:Y:S02]  /*6b10*/  ISETP.GE.AND P0, PT, R11, R162, PT ;  /* 0x000000a20b00720c */ /* 0x000fe40003f06270 */
[----:B------:R-:W-:-:S02]  /*6b20*/  FSEL R185, R23, -INF , !P4 ;  /* 0xff80000017b97808 */ /* 0x000fc40006000000 */
[----:B------:R-:W-:Y:S02]  /*6b30*/  FMNMX3.FTZ R4, R4, R179, R131, !PT ;  /* 0x000000b304047276 */ /* 0x000fe40007810083 */
[----:B------:R-:W-:Y:S02]  /*6b40*/  FSEL R187, R21, -INF , !P6 ;  /* 0xff80000015bb7808 */ /* 0x000fe40007000000 */
        /* <DEDUP_REMOVED lines=8> */
[----:B------:R-:W-:Y:S02]  /*6bd0*/  FSEL R123, R16, -INF , !P5 ;  /* 0xff800000107b7808 */ /* 0x000fe40006800000 */
[----:B------:R-:W-:Y:S01]  /*6be0*/  ISETP.GE.AND P5, PT, R25, R163, PT ;  /* 0x000000a31900720c */ /* 0x000fe20003fa6270 */
[----:B------:R-:W-:Y:S01]  /*6bf0*/  LDSM.16.MT88.4 R16, [R134+0x8000] ;  /* 0x008000008610783b */ /* 0x000fe20000004200 */
[----:B------:R-:W-:-:S02]  /*6c00*/  FMNMX3.FTZ R0, R0, R183, R187, !PT ;  /* 0x000000b700007276 */ /* 0x000fc400078100bb */
[----:B------:R-:W-:Y:S01]  /*6c10*/  FSEL R117, R14, -INF , !P6 ;  /* 0xff8000000e757808 */ /* 0x000fe20007000000 */
[----:B------:R-:W-:Y:S01]  /*6c20*/  LDSM.16.MT88.4 R24, [R133+0x8000] ;  /* 0x008000008518783b */ /* 0x000fe20000004200 */
[----:B------:R-:W-:Y:S02]  /*6c30*/  FSEL R120, R15, -INF , !P1 ;  /* 0xff8000000f787808 */ /* 0x000fe40004800000 */
[----:B------:R-:W-:Y:S02]  /*6c40*/  FMNMX3.FTZ R4, R4, R119, R122, !PT ;  /* 0x0000007704047276 */ /* 0x000fe4000781007a */
[----:B------:R-:W-:Y:S02]  /*6c50*/  FSEL R115, R12, -INF , !P5 ;  /* 0xff8000000c737808 */ /* 0x000fe40006800000 */
[----:B------:R-:W-:Y:S02]  /*6c60*/  FMNMX3.FTZ R0, R0, R123, R121, !PT ;  /* 0x0000007b00007276 */ /* 0x000fe40007810079 */
[----:B------:R-:W-:-:S02]  /*6c70*/  FMNMX3.FTZ R6, R4, R117, R120, !PT ;  /* 0x0000007504067276 */ /* 0x000fc40007810078 */
        /* <DEDUP_REMOVED lines=21> */
[-C--:B------:R-:W-:Y:S01]  /*6dd0*/  FFMA.FTZ R116, R111, R103.reuse, -R118 ;  /* 0x000000676f747223 */ /* 0x080fe20000010876 */
[----:B------:R-:W-:Y:S01]  /*6de0*/  FMUL.FTZ R4, R103, R4 ;  /* 0x0000000467047220 */ /* 0x000fe20000410000 */
[-C--:B------:R-:W-:Y:S01]  /*6df0*/  FFMA.FTZ R114, R109, R103.reuse, -R126 ;  /* 0x000000676d727223 */ /* 0x080fe2000001087e */
[-CC-:B------:R-:W-:Y:S01]  /*6e00*/  FFMA.FTZ R111, R8, R103.reuse, -R118.reuse ;  /* 0x00000067086f7223 */ /* 0x180fe20000010876 */
[-CC-:B------:R-:W-:Y:S01]  /*6e10*/  FFMA.FTZ R113, R9, R103.reuse, -R118.reuse ;  /* 0x0000006709717223 */ /* 0x180fe20000010876 */
[----:B------:R-:W1:Y:S01]  /*6e20*/  MUFU.EX2 R128, R4 ;  /* 0x0000000400807308 */ /* 0x000e620000000800 */
[-C--:B------:R-:W-:Y:S01]  /*6e30*/  FFMA.FTZ R110, R7, R103.reuse, -R118 ;  /* 0x00000067076e7223 */ /* 0x080fe20000010876 */
[-CC-:B------:R-:W-:Y:S01]  /*6e40*/  FFMA.FTZ R100, R197, R103.reuse, -R126.reuse ;  /* 0x00000067c5647223 */ /* 0x180fe2000001087e */
[-CC-:B------:R-:W-:Y:S01]  /*6e50*/  FFMA.FTZ R112, R199, R103.reuse, -R126.reuse ;  /* 0x00000067c7707223 */ /* 0x180fe2000001087e */
[----:B------:R-:W2:Y:S01]  /*6e60*/  MUFU.EX2 R101, R101 ;  /* 0x0000006500657308 */ /* 0x000ea20000000800 */
[-C--:B------:R-:W-:Y:S01]  /*6e70*/  FFMA.FTZ R109, R5, R103.reuse, -R126 ;  /* 0x00000067056d7223 */ /* 0x080fe2000001087e */
[----:B------:R-:W-:Y:S01]  /*6e80*/  LDSM.16.MT88.4 R8, [R138+0x8000] ;  /* 0x008000008a08783b */ /* 0x000fe20000004200 */
[-CC-:B------:R-:W-:Y:S01]  /*6e90*/  FFMA.FTZ R172, R165, R103.reuse, -R118.reuse ;  /* 0x00000067a5ac7223 */ /* 0x180fe20000010876 */
[----:B------:R-:W-:Y:S01]  /*6ea0*/  MUFU.EX2 R116, R116 ;  /* 0x0000007400747308 */ /* 0x000fe20000000800 */
[-CC-:B------:R-:W-:Y:S01]  /*6eb0*/  FFMA.FTZ R169, R169, R103.reuse, -R118.reuse ;  /* 0x00000067a9a97223 */ /* 0x180fe20000010876 */
        /* <DEDUP_REMOVED lines=30> */
[----:B------:R-:W-:Y:S01]  /*70a0*/  FMUL.FTZ R41, R41, R128 ;  /* 0x0000008029297220 */ /* 0x000fe20000410000 */
        /* <DEDUP_REMOVED lines=35> */
[----:B------:R-:W-:Y:S01]  /*72e0*/  FMUL.FTZ R15, R91, R101 ;  /* 0x000000655b0f7220 */ /* 0x000fe20000410000 */
[--C-:B------:R-:W-:Y:S01]  /*72f0*/  FFMA.FTZ R80, R129, R103, -R126.reuse ;  /* 0x0000006781507223 */ /* 0x100fe2000001087e */
[-C--:B------:R-:W-:Y:S01]  /*7300*/  FMUL.FTZ R92, R92, R128.reuse ;  /* 0x000000805c5c7220 */ /* 0x080fe20000410000 */
[-C--:B------:R-:W-:Y:S01]  /*7310*/  FMUL.FTZ R93, R93, R128.reuse ;  /* 0x000000805d5d7220 */ /* 0x080fe20000410000 */
[-C--:B------:R-:W-:Y:S01]  /*7320*/  FMUL.FTZ R94, R94, R101.reuse ;  /* 0x000000655e5e7220 */ /* 0x080fe20000410000 */
[C---:B------:R-:W-:Y:S01]  /*7330*/  HMMA.16816.F32.BF16 R40, R96.reuse, R74, R40 ;  /* 0x0000004a6028723c */ /* 0x040fe20000041828 */
[----:B------:R-:W2:Y:S01]  /*7340*/  LDSM.16.MT88.4 R72, [R133+0xa000] ;  /* 0x00a000008548783b */ /* 0x000ea20000004200 */
[-C--:B------:R-:W-:Y:S01]  /*7350*/  FMUL.FTZ R95, R95, R101.reuse ;  /* 0x000000655f5f7220 */ /* 0x080fe20000410000 */
[-C--:B------:R-:W-:Y:S01]  /*7360*/  FMUL.FTZ R84, R84, R128.reuse ;  /* 0x0000008054547220 */ /* 0x080fe20000410000 */
[-C--:B------:R-:W-:Y:S01]  /*7370*/  FMUL.FTZ R85, R85, R128.reuse ;  /* 0x0000008055557220 */ /* 0x080fe20000410000 */
[-C--:B------:R-:W-:Y:S01]  /*7380*/  FMUL.FTZ R86, R86, R101.reuse ;  /* 0x0000006556567220 */ /* 0x080fe20000410000 */
[----:B------:R-:W-:Y:S01]  /*7390*/  FMUL.FTZ R87, R87, R101 ;  /* 0x0000006557577220 */ /* 0x000fe20000410000 */
[-CC-:B------:R-:W-:Y:S01]  /*73a0*/  FFMA.FTZ R168, R153, R103.reuse, -R126.reuse ;  /* 0x0000006799a87223 */ /* 0x180fe2000001087e */
[C---:B------:R-:W-:Y:S01]  /*73b0*/  HMMA.16816.F32.BF16 R20, R96.reuse, R24, R20 ;  /* 0x000000186014723c */ /* 0x040fe20000041814 */
[----:B------:R-:W-:Y:S01]  /*73c0*/  FFMA.FTZ R129, R189, R103, -R126 ;  /* 0x00000067bd817223 */ /* 0x000fe2000001087e */
[----:B------:R-:W-:Y:S01]  /*73d0*/  MUFU.EX2 R172, R172 ;  /* 0x000000ac00ac7308 */ /* 0x000fe20000000800 */
[-C--:B------:R-:W-:Y:S01]  /*73e0*/  FMUL.FTZ R60, R60, R128.reuse ;  /* 0x000000803c3c7220 */ /* 0x080fe20000410000 */
[-C--:B------:R-:W-:Y:S01]  /*73f0*/  FMUL.FTZ R61, R61, R128.reuse ;  /* 0x000000803d3d7220 */ /* 0x080fe20000410000 */
[-C--:B------:R-:W-:Y:S01]  /*7400*/  FMUL.FTZ R62, R62, R101.reuse ;  /* 0x000000653e3e7220 */ /* 0x080fe20000410000 */
[----:B------:R-:W-:Y:S01]  /*7410*/  MUFU.EX2 R169, R169 ;  /* 0x000000a900a97308 */ /* 0x000fe20000000800 */
[-C--:B------:R-:W-:Y:S01]  /*7420*/  FMUL.FTZ R63, R63, R101.reuse ;  /* 0x000000653f3f7220 */ /* 0x080fe20000410000 */
[C---:B------:R-:W-:Y:S01]  /*7430*/  HMMA.16816.F32.BF16 R24, R96.reuse, R26, R76 ;  /* 0x0000001a6018723c */ /* 0x040fe2000004184c */
[----:B------:R-:W-:Y:S01]  /*7440*/  LDSM.16.MT88.4 R76, [R138+0x8800] ;  /* 0x008800008a4c783b */ /* 0x000fe20000004200 */
        /* <DEDUP_REMOVED lines=8> */
[----:B------:R-:W-:Y:S01]  /*74d0*/  MUFU.EX2 R170, R170 ;  /* 0x000000aa00aa7308 */ /* 0x000fe20000000800 */
[-C--:B------:R-:W-:Y:S01]  /*74e0*/  FFMA.FTZ R174, R187, R103.reuse, -R118 ;  /* 0x00000067bbae7223 */ /* 0x080fe20000010876 */
[-CC-:B------:R-:W-:Y:S01]  /*74f0*/  FFMA.FTZ R180, R179, R103.reuse, -R126.reuse ;  /* 0x00000067b3b47223 */ /* 0x180fe2000001087e */
[-C--:B------:R-:W-:Y:S01]  /*7500*/  FFMA.FTZ R178, R171, R103.reuse, -R126 ;  /* 0x00000067abb27223 */ /* 0x080fe2000001087e */
[----:B------:R3:W-:Y:S01]  /*7510*/  MUFU.EX2 R153, R80 ;  /* 0x0000005000997308 */ /* 0x0007e20000000800 */
[-CC-:B------:R-:W-:Y:S01]  /*7520*/  FFMA.FTZ R182, R123, R103.reuse, -R118.reuse ;  /* 0x000000677bb67223 */ /* 0x180fe20000010876 */
[C---:B-1----:R-:W-:Y:S01]  /*7530*/  HMMA.16816.F32.BF16 R44, R96.reuse, R68, R44 ;  /* 0x00000044602c723c */ /* 0x042fe2000004182c */
[-CC-:B------:R-:W-:Y:S01]  /*7540*/  FFMA.FTZ R121, R121, R103.reuse, -R118.reuse ;  /* 0x0000006779797223 */ /* 0x180fe20000010876 */
[----:B------:R-:W-:Y:S01]  /*7550*/  MUFU.EX2 R168, R168 ;  /* 0x000000a800a87308 */ /* 0x000fe20000000800 */
[----:B------:R-:W-:Y:S01]  /*7560*/  FFMA.FTZ R115, R115, R103, -R118 ;  /* 0x0000006773737223 */ /* 0x000fe20000010876 */
[----:B------:R-:W-:Y:S01]  /*7570*/  FFMA.FTZ R173, R173, R101, R100 ;  /* 0x00000065adad7223 */ /* 0x000fe20000010064 */
[----:B------:R-:W-:Y:S01]  /*7580*/  FFMA.FTZ R116, R175, R128, R116 ;  /* 0x00000080af747223 */ /* 0x000fe20000010074 */
[----:B------:R-:W-:Y:S01]  /*7590*/  MUFU.EX2 R129, R129 ;  /* 0x0000008100817308 */ /* 0x000fe20000000800 */
[----:B------:R-:W-:Y:S01]  /*75a0*/  @P0 VIADD R107, R107, 0xfffffffd ;  /* 0xfffffffd6b6b0836 */ /* 0x000fe20000000000 */
[C---:B------:R-:W-:Y:S01]  /*75b0*/  HMMA.16816.F32.BF16 R48, R96.reuse, R70, R48 ;  /* 0x000000466030723c */ /* 0x040fe20000041830 */
[----:B------:R-:W1:Y:S01]  /*75c0*/  LDSM.16.MT88.4 R68, [R132+0xa000] ;  /* 0x00a000008444783b */ /* 0x000e620000004200 */
[----:B------:R-:W-:Y:S01]  /*75d0*/  MUFU.EX2 R176, R176 ;  /* 0x000000b000b07308 */ /* 0x000fe20000000800 */
[----:B------:R-:W-:Y:S01]  /*75e0*/  FADD.FTZ R116, R111, R116 ;  /* 0x000000746f747221 */ /* 0x000fe20000010000 */
[-CC-:B---3--:R-:W-:Y:S01]  /*75f0*/  FFMA.FTZ R80, R131, R103.reuse, -R126.reuse ;  /* 0x0000006783507223 */ /* 0x188fe2000001087e */
[----:B------:R-:W-:Y:S01]  /*7600*/  FFMA.FTZ R131, R185, R103, -R126 ;  /* 0x00000067b9837223 */ /* 0x000fe2000001087e */
[----:B------:R-:W-:Y:S01]  /*7610*/  MUFU.EX2 R174, R174 ;  /* 0x000000ae00ae7308 */ /* 0x000fe20000000800 */
[----:B------:R-:W-:Y:S01]  /*7620*/  FADD.FTZ R173, R114, R173 ;  /* 0x000000ad72ad7221 */ /* 0x000fe20000010000 */
[----:B--2---:R-:W-:Y:S01]  /*7630*/  HMMA.16816.F32.BF16 R52, R96, R72, R52 ;  /* 0x000000486034723c */ /* 0x004fe20000041834 */
[----:B------:R-:W-:Y:S01]  /*7640*/  FADD.FTZ R113, R113, R116 ;  /* 0x0000007471717221 */ /* 0x000fe20000010000 */
[----:B------:R-:W-:Y:S01]  /*7650*/  MUFU.EX2 R180, R180 ;  /* 0x000000b400b47308 */ /* 0x000fe20000000800 */
[----:B------:R-:W-:-:S02]  /*7660*/  FADD.FTZ R112, R112, R173 ;  /* 0x000000ad70707221 */ /* 0x000fc40000010000 */
[----:B------:R-:W-:Y:S01]  /*7670*/  FADD.FTZ R113, R110, R113 ;  /* 0x000000716e717221 */ /* 0x000fe20000010000 */
[----:B------:R-:W-:Y:S01]  /*7680*/  MUFU.EX2 R171, R80 ;  /* 0x0000005000ab7308 */ /* 0x000fe20000000800 */
[----:B------:R-:W-:Y:S01]  /*7690*/  FADD.FTZ R109, R109, R112 ;  /* 0x000000706d6d7221 */ /* 0x000fe20000010000 */
[C---:B------:R-:W-:Y:S01]  /*76a0*/  HMMA.16816.F32.BF16 R56, R96.reuse, R74, R56 ;  /* 0x0000004a6038723c */ /* 0x040fe20000041838 */
[----:B------:R-:W2:Y:S01]  /*76b0*/  LDSM.16.MT88.4 R72, [R134+0x8800] ;  /* 0x008800008648783b */ /* 0x000ea20000004200 */
[----:B------:R-:W-:Y:S04]  /*76c0*/  MUFU.EX2 R178, R178 ;  /* 0x000000b200b27308 */ /* 0x000fe80000000800 */
[----:B------:R-:W-:Y:S02]  /*76d0*/  MUFU.EX2 R131, R131 ;  /* 0x0000008300837308 */ /* 0x000fe40000000800 */
[C---:B------:R-:W-:Y:S02]  /*76e0*/  HMMA.16816.F32.BF16 R12, R96.reuse, R16, R12 ;  /* 0x00000010600c723c */ /* 0x040fe4000004180c */
[----:B------:R-:W-:Y:S04]  /*76f0*/  MUFU.EX2 R182, R182 ;  /* 0x000000b600b67308 */ /* 0x000fe80000000800 */
[----:B------:R-:W3:Y:S02]  /*7700*/  MUFU.EX2 R121, R121 ;  /* 0x0000007900797308 */ /* 0x000ee40000000800 */
[C---:B------:R-:W-:Y:S01]  /*7710*/  HMMA.16816.F32.BF16 R8, R96.reuse, R10, R92 ;  /* 0x0000000a6008723c */ /* 0x040fe2000004185c */
[----:B------:R-:W-:Y:S01]  /*7720*/  LDSM.16.MT88.4 R92, [R138+0x9800] ;  /* 0x009800008a5c783b */ /* 0x000fe20000004200 */
[----:B------:R-:W-:Y:S06]  /*7730*/  MUFU.EX2 R115, R115 ;  /* 0x0000007300737308 */ /* 0x000fec0000000800 */
[----:B------:R-:W-:Y:S01]  /*7740*/  HMMA.16816.F32.BF16 R16, R96, R18, R84 ;  /* 0x000000126010723c */ /* 0x000fe20000041854 */
[----:B------:R-:W-:Y:S01]  /*7750*/  LDSM.16.MT88.4 R84, [R134+0x9800] ;  /* 0x009800008654783b */ /* 0x000fe20000004200 */
[----:B---3--:R-:W-:-:S06]  /*7760*/  F2FP.BF16.F32.PACK_AB R100, R121, R182 ;  /* 0x000000b67964723e */ /* 0x008fcc00000010ff */
[C---:B-1----:R-:W-:Y:S01]  /*7770*/  HMMA.16816.F32.BF16 R60, R96.reuse, R68, R60 ;  /* 0x00000044603c723c */ /* 0x042fe2000004183c */
[----:B------:R-:W-:Y:S01]  /*7780*/  F2FP.BF16.F32.PACK_AB R68, R169, R172 ;  /* 0x000000aca944723e */ /* 0x000fe200000010ff */
[----:B------:R-:W-:Y:S01]  /*7790*/  FADD.FTZ R172, R172, R113 ;  /* 0x00000071acac7221 */ /* 0x000fe20000010000 */
[----:B------:R-:W-:Y:S01]  /*77a0*/  F2FP.BF16.F32.PACK_AB R69, R153, R170 ;  /* 0x000000aa9945723e */ /* 0x000fe200000010ff */
[----:B------:R-:W-:Y:S02]  /*77b0*/  FADD.FTZ R170, R170, R109 ;  /* 0x0000006daaaa7221 */ /* 0x000fe40000010000 */
[----:B------:R-:W-:Y:S02]  /*77c0*/  FADD.FTZ R172, R169, R172 ;  /* 0x000000aca9ac7221 */ /* 0x000fe40000010000 */
[----:B------:R-:W-:Y:S01]  /*77d0*/  HMMA.16816.F32.BF16 R64, R96, R70, R64 ;  /* 0x000000466040723c */ /* 0x000fe20000041840 */
        /* <DEDUP_REMOVED lines=31> */
[-CC-:B------:R-:W-:Y:S01]  /*79d0*/  FFMA.FTZ R68, R177, R103.reuse, -R118.reuse ;  /* 0x00000067b1447223 */ /* 0x180fe20000010876 */
[-CC-:B------:R-:W-:Y:S01]  /*79e0*/  FFMA.FTZ R177, R183, R103.reuse, -R118.reuse ;  /* 0x00000067b7b17223 */ /* 0x180fe20000010876 */
[----:B------:R-:W-:Y:S01]  /*79f0*/  F2FP.BF16.F32.PACK_AB R69, R171, R180 ;  /* 0x000000b4ab45723e */ /* 0x000fe200000010ff */
[----:B------:R-:W-:Y:S01]  /*7a00*/  FFMA.FTZ R118, R102, R103, -R118 ;  /* 0x0000006766767223 */ /* 0x000fe20000010876 */
[----:B------:R-:W3:Y:S01]  /*7a10*/  MUFU.EX2 R181, R68 ;  /* 0x0000004400b57308 */ /* 0x000ee20000000800 */
[----:B------:R-:W-:Y:S01]  /*7a20*/  F2FP.BF16.F32.PACK_AB R71, R131, R178 ;  /* 0x000000b28347723e */ /* 0x000fe200000010ff */
[----:B------:R-:W-:-:S02]  /*7a30*/  FADD.FTZ R180, R180, R129 ;  /* 0x00000081b4b47221 */ /* 0x000fc40000010000 */
[----:B------:R-:W4:Y:S02]  /*7a40*/  MUFU.EX2 R177, R177 ;  /* 0x000000b100b17308 */ /* 0x000f240000000800 */
[----:B------:R-:W-:Y:S02]  /*7a50*/  FADD.FTZ R171, R171, R180 ;  /* 0x000000b4abab7221 */ /* 0x000fe40000010000 */
[----:B------:R-:W5:Y:S02]  /*7a60*/  MUFU.EX2 R118, R118 ;  /* 0x0000007600767308 */ /* 0x000f640000000800 */
[----:B------:R-:W-:Y:S01]  /*7a70*/  FADD.FTZ R178, R178, R171 ;  /* 0x000000abb2b27221 */ /* 0x000fe20000010000 */
[----:B---3--:R-:W-:Y:S01]  /*7a80*/  F2FP.BF16.F32.PACK_AB R68, R176, R181 ;  /* 0x000000b5b044723e */ /* 0x008fe200000010ff */
[----:B------:R-:W-:Y:S02]  /*7a90*/  FADD.FTZ R181, R181, R130 ;  /* 0x00000082b5b57221 */ /* 0x000fe40000010000 */
[----:B------:R-:W-:Y:S01]  /*7aa0*/  FADD.FTZ R131, R131, R178 ;  /* 0x000000b283837221 */ /* 0x000fe20000010000 */
[----:B----4-:R-:W-:Y:S01]  /*7ab0*/  F2FP.BF16.F32.PACK_AB R70, R174, R177 ;  /* 0x000000b1ae46723e */ /* 0x010fe200000010ff */
[----:B------:R-:W-:Y:S01]  /*7ac0*/  FADD.FTZ R176, R176, R181 ;  /* 0x000000b5b0b07221 */ /* 0x000fe20000010000 */
[----:B-----5:R-:W-:-:S03]  /*7ad0*/  F2FP.BF16.F32.PACK_AB R102, R118, R115 ;  /* 0x000000737666723e */ /* 0x020fc600000010ff */
        /* <DEDUP_REMOVED lines=8> */
[----:B--2---:R-:W-:Y:S02]  /*7b60*/  HMMA.16816.F32.BF16 R12, R68, R72, R12 ;  /* 0x00000048440c723c */ /* 0x004fe4000004180c */
        /* <DEDUP_REMOVED lines=21> */
[-CC-:B------:R-:W-:Y:S01]  /*7cc0*/  FFMA.FTZ R69, R117, R103.reuse, -R126.reuse ;  /* 0x0000006775457223 */ /* 0x180fe2000001087e */
[-CC-:B------:R-:W-:Y:S01]  /*7cd0*/  FFMA.FTZ R119, R122, R103.reuse, -R126.reuse ;  /* 0x000000677a777223 */ /* 0x180fe2000001087e */
[----:B------:R-:W-:Y:S01]  /*7ce0*/  FFMA.FTZ R117, R120, R103, -R126 ;  /* 0x0000006778757223 */ /* 0x000fe2000001087e */
[----:B------:R-:W-:Y:S04]  /*7cf0*/  MUFU.EX2 R122, R68 ;  /* 0x00000044007a7308 */ /* 0x000fe80000000800 */
[----:B------:R-:W2:Y:S04]  /*7d00*/  MUFU.EX2 R119, R119 ;  /* 0x0000007700777308 */ /* 0x000ea80000000800 */
[----:B------:R3:W-:Y:S04]  /*7d10*/  MUFU.EX2 R120, R69 ;  /* 0x0000004500787308 */ /* 0x0007e80000000800 */
[----:B------:R-:W4:Y:S01]  /*7d20*/  MUFU.EX2 R117, R117 ;  /* 0x0000007500757308 */ /* 0x000f220000000800 */
[C---:B--2---:R-:W-:Y:S01]  /*7d30*/  F2FP.BF16.F32.PACK_AB R101, R119.reuse, R122 ;  /* 0x0000007a7765723e */ /* 0x044fe200000010ff */
[----:B------:R-:W-:Y:S01]  /*7d40*/  FADD.FTZ R122, R122, R131 ;  /* 0x000000837a7a7221 */ /* 0x000fe20000010000 */
[----:B---3--:R-:W2:Y:S03]  /*7d50*/  LDSM.16.MT88.4 R68, [R132+0x9800] ;  /* 0x009800008444783b */ /* 0x008ea60000004200 */
[----:B------:R-:W-:Y:S01]  /*7d60*/  FADD.FTZ R119, R119, R122 ;  /* 0x0000007a77777221 */ /* 0x000fe20000010000 */
[----:B----4-:R-:W-:-:S03]  /*7d70*/  F2FP.BF16.F32.PACK_AB R103, R117, R120 ;  /* 0x000000787567723e */ /* 0x010fc600000010ff */
[----:B------:R-:W-:-:S04]  /*7d80*/  FADD.FTZ R120, R120, R119 ;  /* 0x0000007778787221 */ /* 0x000fc80000010000 */
[----:B------:R-:W-:Y:S01]  /*7d90*/  FADD.FTZ R173, R117, R120 ;  /* 0x0000007875ad7221 */ /* 0x000fe20000010000 */
        /* <DEDUP_REMOVED lines=20> */
[----:B------:R-:W-:-:S02]  /*7ee0*/  IMAD.MOV.U32 R100, RZ, RZ, R0 ;  /* 0x000000ffff647224 */ /* 0x000fc400078e0000 */
[----:B------:R-:W-:Y:S02]  /*7ef0*/  IMAD.MOV.U32 R101, RZ, RZ, R108 ;  /* 0x000000ffff657224 */ /* 0x000fe400078e006c */
[----:B------:R-:W-:Y:S02]  /*7f00*/  @P0 IMAD.MOV.U32 R100, RZ, RZ, R0 ;  /* 0x000000ffff640224 */ /* 0x000fe400078e0000 */
[----:B------:R-:W-:Y:S01]  /*7f10*/  @P0 IMAD.MOV.U32 R101, RZ, RZ, R108 ;  /* 0x000000ffff650224 */ /* 0x000fe200078e006c */
[----:B------:R-:W-:-:S12]  /*7f20*/  @P0 BRA `(.L_x_13903) ;  /* 0x0000000000040947 */ /* 0x000fd80003800000 */
.L_x_13894:
[----:B------:R-:W-:-:S05]  /*7f30*/  IADD3 R107, PT, PT, R127, -0x1, RZ ;  /* 0xffffffff7f6b7810 */ /* 0x000fca0007ffe0ff */
.L_x_13903:
[----:B------:R-:W-:Y:S05]  /*7f40*/  BSYNC B2 ;  /* 0x0000000000027941 */ /* 0x000fea0003800000 */
.L_x_13893:
        /* <DEDUP_REMOVED lines=8> */
[----:B------:R-:W-:Y:S01]  /*7fd0*/  VIADD R169, R107, 0x1 ;  /* 0x000000016ba97836 */ /* 0x000fe20000000000 */
[----:B------:R-:W-:Y:S02]  /*7fe0*/  MOV R0, R101 ;  /* 0x0000006500007202 */ /* 0x000fe40000000f00 */
[C---:B------:R-:W-:Y:S02]  /*7ff0*/  LOP3.LUT R171, R5.reuse, 0x20, R106, 0xfe, !PT ;  /* 0x0000002005ab7812 */ /* 0x040fe400078efe6a */
[----:B------:R-:W-:-:S07]  /*8000*/  IADD3 R170, PT, PT, R5, 0x40, RZ ;  /* 0x0000004005aa7810 */ /* 0x000fce0007ffe0ff */
.L_x_13911:
        /* <DEDUP_REMOVED lines=78> */
.L_x_13906:
[----:B------:R-:W-:Y:S05]  /*84f0*/  BSYNC.RECONVERGENT B0 ;  /* 0x0000000000007941 */ /* 0x000fea0003800200 */
.L_x_13905:
[----:B------:R-:W1:Y:S01]  /*8500*/  S2UR UR6, SR_CgaCtaId ;  /* 0x00000000000679c3 */ /* 0x000e620000008800 */
[C---:B------:R-:W-:Y:S01]  /*8510*/  IMAD.SHL.U32 R149, R157.reuse, 0x8, RZ ;  /* 0x000000089d957824 */ /* 0x040fe200078e00ff */
[----:B------:R-:W-:Y:S01]  /*8520*/  LOP3.LUT R101, R157, 0x38, RZ, 0xc0, !PT ;  /* 0x000000389d657812 */ /* 0x000fe200078ec0ff */
[----:B------:R-:W-:Y:S01]  /*8530*/  UMOV UR7, 0x400 ;  /* 0x0000040000077882 */ /* 0x000fe20000000000 */
[----:B------:R-:W-:Y:S01]  /*8540*/  IADD3 R178, P0, PT, R165, R154, RZ ;  /* 0x0000009aa5b27210 */ /* 0x000fe20007f1e0ff */
[----:B------:R-:W-:Y:S01]  /*8550*/  VIADD R169, R169, 0xffffffff ;  /* 0xffffffffa9a97836 */ /* 0x000fe20000000000 */
[C---:B------:R-:W-:Y:S01]  /*8560*/  LOP3.LUT R103, R149.reuse, 0x1c0, RZ, 0xc0, !PT ;  /* 0x000001c095677812 */ /* 0x040fe200078ec0ff */
[----:B------:R-:W-:Y:S01]  /*8570*/  BSSY.RECONVERGENT B1, `(.L_x_13907) ;  /* 0x00000e5000017945 */ /* 0x000fe20003800200 */
[C---:B------:R-:W-:Y:S01]  /*8580*/  LOP3.LUT R100, R149.reuse, 0x38, RZ, 0xc0, !PT ;  /* 0x0000003895647812 */ /* 0x040fe200078ec0ff */
[----:B------:R-:W-:Y:S01]  /*8590*/  IMAD.X R179, R168, 0x1, R155, P0 ;  /* 0x00000001a8b37824 */ /* 0x000fe200000e069b */
[----:B------:R-:W-:Y:S02]  /*85a0*/  IADD3 R176, P0, PT, R178, R165, RZ ;  /* 0x000000a5b2b07210 */ /* 0x000fe40007f1e0ff */
[----:B------:R-:W-:Y:S02]  /*85b0*/  LOP3.LUT R100, R100, R103, R101, 0x1e, !PT ;  /* 0x0000006764647212 */ /* 0x000fe400078e1e65 */
[----:B------:R-:W-:Y:S01]  /*85c0*/  LOP3.LUT R103, R149, 0x1e00, RZ, 0xc0, !PT ;  /* 0x00001e0095677812 */ /* 0x000fe200078ec0ff */
[--C-:B------:R-:W-:Y:S01]  /*85d0*/  IMAD.X R177, R179, 0x1, R168.reuse, P0 ;  /* 0x00000001b3b17824 */ /* 0x100fe200000e06a8 */
[----:B------:R-:W-:Y:S02]  /*85e0*/  IADD3 R180, P0, PT, R176, R165, RZ ;  /* 0x000000a5b0b47210 */ /* 0x000fe40007f1e0ff */
[----:B------:R-:W-:Y:S03]  /*85f0*/  LOP3.LUT R103, R100, R103, RZ, 0xfc, !PT ;  /* 0x0000006764677212 */ /* 0x000fe600078efcff */
[----:B------:R-:W-:Y:S01]  /*8600*/  IMAD.X R181, R177, 0x1, R168, P0 ;  /* 0x00000001b1b57824 */ /* 0x000fe200000e06a8 */
[----:B------:R-:W-:Y:S01]  /*8610*/  ISETP.GT.AND P0, PT, R169, R150, PT ;  /* 0x00000096a900720c */ /* 0x000fe20003f04270 */
[----:B-1----:R-:W-:Y:S06]  /*8620*/  ULEA UR6, UR6, UR7, 0x18 ;  /* 0x0000000706067291 */ /* 0x002fec000f8ec0ff */
        /* <DEDUP_REMOVED lines=196> */
.L_x_13910:
[----:B------:R-:W-:Y:S05]  /*9270*/  BSYNC.RECONVERGENT B0 ;  /* 0x0000000000007941 */ /* 0x000fea0003800200 */
.L_x_13909:
        /* <DEDUP_REMOVED lines=20> */
.L_x_13908:
[----:B------:R-:W-:Y:S05]  /*93c0*/  BSYNC.RECONVERGENT B1 ;  /* 0x0000000000017941 */ /* 0x000fea0003800200 */
.L_x_13907:
[----:B------:R-:W2:Y:S01]  /*93d0*/  LD.E R103, desc[UR4][R2.64+0xdc] ;  /* 0x0000dc0402677980 */ /* 0x000ea2000c101900 */
[C---:B-1----:R-:W-:Y:S02]  /*93e0*/  VIADD R101, R171.reuse, 0xffffffe0 ;  /* 0xffffffe0ab657836 */ /* 0x042fe40000000000 */
[C---:B------:R-:W-:Y:S02]  /*93f0*/  VIADD R115, R171.reuse, 0xffffffe1 ;  /* 0xffffffe1ab737836 */ /* 0x040fe40000000000 */
[----:B------:R-:W-:Y:S01]  /*9400*/  VIADD R107, R171, 0xffffffe8 ;  /* 0xffffffe8ab6b7836 */ /* 0x000fe20000000000 */
[-C--:B------:R-:W-:Y:S01]  /*9410*/  ISETP.GE.AND P6, PT, R101, R163.reuse, PT ;  /* 0x000000a36500720c */ /* 0x080fe20003fc6270 */
[----:B------:R-:W-:Y:S01]  /*9420*/  VIADD R113, R171, 0xfffffff1 ;  /* 0xfffffff1ab717836 */ /* 0x000fe20000000000 */
[----:B------:R-:W-:Y:S01]  /*9430*/  ISETP.GE.AND P5, PT, R101, R160, PT ;  /* 0x000000a06500720c */ /* 0x000fe20003fa6270 */
[----:B------:R-:W-:Y:S01]  /*9440*/  VIADD R121, R171, 0xfffffff0 ;  /* 0xfffffff0ab797836 */ /* 0x000fe20000000000 */
[----:B------:R-:W-:Y:S01]  /*9450*/  ISETP.GE.AND P4, PT, R101, R164, PT ;  /* 0x000000a46500720c */ /* 0x000fe20003f86270 */
[----:B------:R-:W-:Y:S01]  /*9460*/  VIADD R119, R171, 0x1 ;  /* 0x00000001ab777836 */ /* 0x000fe20000000000 */
[----:B------:R-:W-:Y:S01]  /*9470*/  ISETP.GE.AND P1, PT, R101, R162, PT ;  /* 0x000000a26500720c */ /* 0x000fe20003f26270 */
        /* <DEDUP_REMOVED lines=11> */
[----:B------:R-:W-:Y:S01]  /*9530*/  ISETP.GE.AND P0, PT, R115, R162, PT ;  /* 0x000000a27300720c */ /* 0x000fe20003f06270 */
[----:B------:R-:W-:Y:S01]  /*9540*/  VIADD R123, R171, 0x10 ;  /* 0x00000010ab7b7836 */ /* 0x000fe20000000000 */
[----:B------:R-:W-:Y:S01]  /*9550*/  FSEL R104, R8, -INF , P4 ;  /* 0xff80000008687808 */ /* 0x000fe20002000000 */
[----:B------:R-:W-:Y:S01]  /*9560*/  VIADD R170, R170, 0xffffffc0 ;  /* 0xffffffc0aaaa7836 */ /* 0x000fe20000000000 */
[----:B------:R-:W-:Y:S02]  /*9570*/  FSEL R8, R9, -INF , P3 ;  /* 0xff80000009087808 */ /* 0x000fe40001800000 */
[----:B------:R-:W-:Y:S02]  /*9580*/  FSEL R7, R7, -INF , P0 ;  /* 0xff80000007077808 */ /* 0x000fe40000000000 */
[----:B------:R-:W-:Y:S02]  /*9590*/  ISETP.GE.AND P3, PT, R113, R164, PT ;  /* 0x000000a47100720c */ /* 0x000fe40003f66270 */
[----:B------:R-:W-:Y:S02]  /*95a0*/  ISETP.GE.AND P0, PT, R101, R162, PT ;  /* 0x000000a26500720c */ /* 0x000fe40003f06270 */
[----:B------:R-:W-:Y:S02]  /*95b0*/  FSEL R125, R13, -INF , P3 ;  /* 0xff8000000d7d7808 */ /* 0x000fe40001800000 */
[----:B------:R-:W-:Y:S02]  /*95c0*/  FSEL R6, R6, -INF , P1 ;  /* 0xff80000006067808 */ /* 0x000fe40000800000 */
[----:B------:R-:W-:Y:S01]  /*95d0*/  FSEL R9, R11, -INF , P0 ;  /* 0xff8000000b097808 */ /* 0x000fe20000000000 */
[----:B------:R-:W-:Y:S01]  /*95e0*/  VIADD R11, R171, 0xfffffff8 ;  /* 0xfffffff8ab0b7836 */ /* 0x000fe20000000000 */
[----:B------:R-:W-:Y:S02]  /*95f0*/  ISETP.GE.AND P3, PT, R5, R164, PT ;  /* 0x000000a40500720c */ /* 0x000fe40003f66270 */
[----:B------:R-:W-:Y:S02]  /*9600*/  ISETP.GE.AND P1, PT, R107, R162, PT ;  /* 0x000000a26b00720c */ /* 0x000fe40003f26270 */
[----:B------:R-:W-:Y:S02]  /*9610*/  ISETP.GE.AND P4, PT, R121, R164, PT ;  /* 0x000000a47900720c */ /* 0x000fe40003f86270 */
[----:B------:R-:W-:Y:S02]  /*9620*/  ISETP.GE.AND P0, PT, R113, R162, PT ;  /* 0x000000a27100720c */ /* 0x000fe40003f06270 */
[----:B------:R-:W-:Y:S02]  /*9630*/  FSEL R193, R17, -INF , P3 ;  /* 0xff80000011c17808 */ /* 0x000fe40001800000 */
[----:B------:R-:W-:Y:S02]  /*9640*/  FSEL R12, R12, -INF , P4 ;  /* 0xff8000000c0c7808 */ /* 0x000fe40002000000 */
[----:B------:R-:W-:Y:S02]  /*9650*/  FSEL R10, R10, -INF , P1 ;  /* 0xff8000000a0a7808 */ /* 0x000fe40000800000 */
[----:B------:R-:W-:Y:S02]  /*9660*/  ISETP.GE.AND P3, PT, R119, R164, PT ;  /* 0x000000a47700720c */ /* 0x000fe40003f66270 */
[----:B------:R-:W-:Y:S02]  /*9670*/  ISETP.GE.AND P1, PT, R121, R162, PT ;  /* 0x000000a27900720c */ /* 0x000fe40003f26270 */
[----:B------:R-:W-:Y:S02]  /*9680*/  ISETP.GE.AND P4, PT, R11, R164, PT ;  /* 0x000000a40b00720c */ /* 0x000fe40003f86270 */
[----:B------:R-:W-:Y:S02]  /*9690*/  FSEL R131, R15, -INF , P0 ;  /* 0xff8000000f837808 */ /* 0x000fe40000000000 */
[----:B------:R-:W-:Y:S02]  /*96a0*/  ISETP.GE.AND P0, PT, R5, R162, PT ;  /* 0x000000a20500720c */ /* 0x000fe40003f06270 */
[----:B------:R-:W-:Y:S02]  /*96b0*/  FSEL R187, R21, -INF , P3 ;  /* 0xff80000015bb7808 */ /* 0x000fe40001800000 */
        /* <DEDUP_REMOVED lines=49> */
[----:B------:R-:W-:Y:S02]  /*99d0*/  ISETP.GE.AND P5, PT, R113, R163, PT ;  /* 0x000000a37100720c */ /* 0x000fe40003fa6270 */
[----:B------:R-:W-:Y:S02]  /*99e0*/  FSEL R181, R22, -INF , !P0 ;  /* 0xff80000016b57808 */ /* 0x000fe40004000000 */
[-C--:B------:R-:W-:Y:S02]  /*99f0*/  ISETP.GE.AND P0, PT, R107, R160.reuse, PT ;  /* 0x000000a06b00720c */ /* 0x080fe40003f06270 */
[----:B------:R-:W-:Y:S02]  /*9a00*/  FSEL R15, R8, -INF , !P6 ;  /* 0xff800000080f7808 */ /* 0x000fe40007000000 */
[----:B------:R-:W-:Y:S02]  /*9a10*/  FSEL R197, R12, -INF , !P3 ;  /* 0xff8000000cc57808 */ /* 0x000fe40005800000 */
[----:B------:R-:W-:Y:S02]  /*9a20*/  FMNMX3.FTZ R6, R0, R23, R21, !PT ;  /* 0x0000001700067276 */ /* 0x000fe40007810015 */
[----:B------:R-:W-:Y:S02]  /*9a30*/  FSEL R17, R7, -INF , !P1 ;  /* 0xff80000007117808 */ /* 0x000fe40004800000 */
[----:B------:R-:W-:Y:S02]  /*9a40*/  ISETP.GE.AND P3, PT, R11, R163, PT ;  /* 0x000000a30b00720c */ /* 0x000fe40003f66270 */
[-C--:B------:R-:W-:Y:S02]  /*9a50*/  ISETP.GE.AND P4, PT, R101, R160.reuse, PT ;  /* 0x000000a06500720c */ /* 0x080fe40003f86270 */
[----:B------:R-:W-:Y:S02]  /*9a60*/  FSEL R125, R125, -INF , !P5 ;  /* 0xff8000007d7d7808 */ /* 0x000fe40006800000 */
[-C--:B------:R-:W-:Y:S02]  /*9a70*/  ISETP.GE.AND P5, PT, R11, R160.reuse, PT ;  /* 0x000000a00b00720c */ /* 0x080fe40003fa6270 */
[----:B------:R-:W-:Y:S02]  /*9a80*/  FSEL R11, R10, -INF , !P0 ;  /* 0xff8000000a0b7808 */ /* 0x000fe40004000000 */
[----:B------:R-:W-:Y:S02]  /*9a90*/  FMNMX3.FTZ R6, R6, R19, R15, !PT ;  /* 0x0000001306067276 */ /* 0x000fe4000781000f */
[----:B------:R-:W-:Y:S02]  /*9aa0*/  ISETP.GE.AND P0, PT, R5, R163, PT ;  /* 0x000000a30500720c */ /* 0x000fe40003f06270 */
[----:B------:R-:W-:Y:S02]  /*9ab0*/  FMNMX3.FTZ R4, R102, R13, R17, !PT ;  /* 0x0000000d66047276 */ /* 0x000fe40007810011 */
[-C--:B------:R-:W-:Y:S02]  /*9ac0*/  ISETP.GE.AND P6, PT, R121, R160.reuse, PT ;  /* 0x000000a07900720c */ /* 0x080fe40003fc6270 */
[----:B------:R-:W-:Y:S02]  /*9ad0*/  FSEL R195, R16, -INF , !P3 ;  /* 0xff80000010c37808 */ /* 0x000fe40005800000 */
[-C--:B------:R-:W-:Y:S02]  /*9ae0*/  ISETP.GE.AND P1, PT, R113, R160.reuse, PT ;  /* 0x000000a07100720c */ /* 0x080fe40003f26270 */
        /* <DEDUP_REMOVED lines=13> */
[-C--:B------:R-:W-:Y:S02]  /*9bc0*/  ISETP.GE.AND P0, PT, R119, R160.reuse, PT ;  /* 0x000000a07700720c */ /* 0x080fe40003f06270 */
[----:B------:R-:W-:Y:S02]  /*9bd0*/  FSEL R129, R129, -INF , !P4 ;  /* 0xff80000081817808 */ /* 0x000fe40006000000 */
[----:B------:R-:W-:Y:S02]  /*9be0*/  FMNMX3.FTZ R6, R4, R127, R131, !PT ;  /* 0x0000007f04067276 */ /* 0x000fe40007810083 */
[-C--:B------:R-:W-:Y:S02]  /*9bf0*/  ISETP.GE.AND P4, PT, R123, R163.reuse, PT ;  /* 0x000000a37b00720c */ /* 0x080fe40003f86270 */
[-C--:B------:R-:W-:Y:S02]  /*9c00*/  ISETP.GE.AND P1, PT, R109, R160.reuse, PT ;  /* 0x000000a06d00720c */ /* 0x080fe40003f26270 */
[----:B------:R-:W-:Y:S02]  /*9c10*/  FSEL R183, R183, -INF , !P3 ;  /* 0xff800000b7b77808 */ /* 0x000fe40005800000 */
[----:B------:R-:W-:Y:S02]  /*9c20*/  FSEL R185, R24, -INF , !P6 ;  /* 0xff80000018b97808 */ /* 0x000fe40007000000 */
[----:B------:R-:W-:Y:S02]  /*9c30*/  ISETP.GE.AND P3, PT, R117, R163, PT ;  /* 0x000000a37500720c */ /* 0x000fe40003f66270 */
[----:B------:R-:W-:Y:S02]  /*9c40*/  FMNMX3.FTZ R4, R8, R189, R187, !PT ;  /* 0x000000bd08047276 */ /* 0x000fe400078100bb */
[-C--:B------:R-:W-:Y:S02]  /*9c50*/  ISETP.GE.AND P5, PT, R105, R160.reuse, PT ;  /* 0x000000a06900720c */ /* 0x080fe40003fa6270 */
        /* <DEDUP_REMOVED lines=323> */
.L_x_13904:
        /* <DEDUP_REMOVED lines=10> */
.L_x_13919:
[----:B------:R-:W2:Y:S01]  /*b130*/  MUFU.RCP R8, R5 ;  /* 0x0000000500087308 */ /* 0x000ea20000001000 */
[----:B----4-:R-:W-:Y:S01]  /*b140*/  FADD.FTZ R4, R9, R10 ;  /* 0x0000000a09047221 */ /* 0x010fe20000010000 */
[C---:B------:R-:W-:Y:S01]  /*b150*/  SHF.L.U32 R7, R157.reuse, 0x1, RZ ;  /* 0x000000019d077819 */ /* 0x040fe200000006ff */
[----:B------:R-:W-:Y:S01]  /*b160*/  BAR.SYNC.DEFER_BLOCKING 0x0 ;  /* 0x0000000000007b1d */ /* 0x000fe20000010000 */
[----:B------:R-:W-:Y:S02]  /*b170*/  SHF.L.U32 R6, R157, 0x4, RZ ;  /* 0x000000049d067819 */ /* 0x000fe400000006ff */
[----:B------:R-:W-:Y:S02]  /*b180*/  FSETP.NE.FTZ.AND P1, PT, R5, RZ, PT ;  /* 0x000000ff0500720b */ /* 0x000fe40003f35000 */
[----:B---3--:R-:W-:Y:S01]  /*b190*/  SHF.L.U32 R9, R157, 0x5, RZ ;  /* 0x000000059d097819 */ /* 0x008fe200000006ff */
[----:B------:R-:W3:Y:S01]  /*b1a0*/  MUFU.RCP R11, R4 ;  /* 0x00000004000b7308 */ /* 0x000ee20000001000 */
[----:B------:R-:W-:-:S02]  /*b1b0*/  LOP3.LUT R12, R7, 0x6, RZ, 0xc0, !PT ;  /* 0x00000006070c7812 */ /* 0x000fc400078ec0ff */
        /* <DEDUP_REMOVED lines=117> */
[----:B------:R-:W4:Y:S04]  /*b910*/  LD.E.64 R16, desc[UR4][R2.64+0xb0] ;  /* 0x0000b00402107980 */ /* 0x000f28000c101b00 */
[----:B------:R-:W4:Y:S04]  /*b920*/  LD.E R14, desc[UR4][R2.64+0x60] ;  /* 0x00006004020e7980 */ /* 0x000f28000c101900 */
[----:B--2---:R-:W2:Y:S04]  /*b930*/  LD.E R71, desc[UR4][R2.64+0xcc] ;  /* 0x0000cc0402477980 */ /* 0x004ea8000c101900 */
[----:B------:R-:W2:Y:S01]  /*b940*/  LD.E.64 R68, desc[UR4][R2.64+0x78] ;  /* 0x0000780402447980 */ /* 0x000ea2000c101b00 */
[----:B------:R-:W1:Y:S03]  /*b950*/  @P1 MUFU.LG2 R5, R5 ;  /* 0x0000000500051308 */ /* 0x000e660000000c00 */
[----:B------:R1:W5:Y:S01]  /*b960*/  LD.E.64 R72, desc[UR4][R2.64+0xa8] ;  /* 0x0000a80402487980 */ /* 0x000362000c101b00 */
[----:B---3--:R-:W-:Y:S01]  /*b970*/  LOP3.LUT R12, R149, 0x1f80, RZ, 0xc0, !PT ;  /* 0x00001f80950c7812 */ /* 0x008fe200078ec0ff */
[----:B------:R-:W-:Y:S01]  /*b980*/  BSSY.RECONVERGENT B0, `(.L_x_13913) ;  /* 0x0000042000007945 */ /* 0x000fe20003800200 */
[----:B------:R-:W-:-:S02]  /*b990*/  SHF.L.U32 R7, R157, 0x2, RZ ;  /* 0x000000029d077819 */ /* 0x000fc400000006ff */
[----:B----4-:R-:W3:Y:S01]  /*b9a0*/  @P0 MUFU.LG2 R61, R4 ;  /* 0x00000004003d0308 */ /* 0x010ee20000000c00 */
[----:B------:R-:W-:Y:S02]  /*b9b0*/  SHF.R.U32.HI R70, RZ, 0x1, R157 ;  /* 0x00000001ff467819 */ /* 0x000fe4000001169d */
[----:B------:R-:W-:Y:S02]  /*b9c0*/  LOP3.LUT R60, R12, 0x3c, R7, 0xf8, !PT ;  /* 0x0000003c0c3c7812 */ /* 0x000fe400078ef807 */
[----:B------:R-:W-:Y:S02]  /*b9d0*/  LOP3.LUT R7, R7, 0x1f8, RZ, 0xc0, !PT ;  /* 0x000001f807077812 */ /* 0x000fe400078ec0ff */
[----:B------:R-:W-:Y:S02]  /*b9e0*/  LOP3.LUT R6, R6, 0x10, RZ, 0xc0, !PT ;  /* 0x0000001006067812 */ /* 0x000fe400078ec0ff */
[----:B------:R-:W-:Y:S01]  /*b9f0*/  LOP3.LUT R7, R7, 0x38, R70, 0x78, !PT ;  /* 0x0000003807077812 */ /* 0x000fe200078e7846 */
[----:B-1----:R-:W-:Y:S01]  /*ba00*/  @P1 FMUL.FTZ R63, R5, 0.69314718246459960938 ;  /* 0x3f317218053f1820 */ /* 0x002fe20000410000 */
[----:B------:R-:W-:-:S02]  /*ba10*/  IADD3 R8, PT, PT, R148, 0x10, RZ ;  /* 0x0000001094087810 */ /* 0x000fc40007ffe0ff */
[----:B------:R-:W-:Y:S02]  /*ba20*/  LEA R7, R7, R6, 0x2 ;  /* 0x0000000607077211 */ /* 0x000fe400078e10ff */
[----:B------:R-:W-:Y:S02]  /*ba30*/  ISETP.GE.AND P4, PT, R8, R145, PT ;  /* 0x000000910800720c */ /* 0x000fe40003f86270 */
[C---:B------:R-:W-:Y:S01]  /*ba40*/  IADD3 R10, PT, PT, R148.reuse, 0x8, RZ ;  /* 0x00000008940a7810 */ /* 0x040fe20007ffe0ff */
        /* <DEDUP_REMOVED lines=53> */
.L_x_13914:
[----:B------:R-:W-:Y:S05]  /*bda0*/  BSYNC.RECONVERGENT B0 ;  /* 0x0000000000007941 */ /* 0x000fea0003800200 */
.L_x_13913:
        /* <DEDUP_REMOVED lines=19> */
[----:B--23--:R-:W-:Y:S05]  /*bee0*/  @P1 RET.REL.NODEC R156 `(_ZN5flash24flash_fwd_splitkv_kernelI23Flash_fwd_kernel_traitsILi128ELi64ELi64ELi4ELb0ELb0EN7cutlass10bfloat16_tE19Flash_kernel_traitsILi128ELi64ELi64ELi4ES3_EELb0ELb1ELb0ELb0ELb1ELb0ELb1ELb0EEEvNS_16Flash_fwd_paramsE) ;  /* 0xffffff409c441950 */ /* 0x00cfea0003c3ffff */
[----:B------:R-:W-:Y:S01]  /*bef0*/  MOV R157, 0x0 ;  /* 0x00000000009d7802 */ /* 0x000fe20000000f00 */
[----:B------:R-:W-:Y:S04]  /*bf00*/  ST.E.128 desc[UR4][R68.64+0x7000], R64 ;  /* 0x0070004044007985 */ /* 0x000fe8000c101d04 */
[----:B------:R1:W-:Y:S02]  /*bf10*/  ST.E.128 desc[UR4][R68.64+0x7100], R60 ;  /* 0x0071003c44007985 */ /* 0x0003e4000c101d04 */
[----:B-1----:R-:W-:Y:S05]  /*bf20*/  RET.REL.NODEC R156 `(_ZN5flash24flash_fwd_splitkv_kernelI23Flash_fwd_kernel_traitsILi128ELi64ELi64ELi4ELb0ELb0EN7cutlass10bfloat16_tE19Flash_kernel_traitsILi128ELi64ELi64ELi4ES3_EELb0ELb1ELb0ELb0ELb1ELb0ELb1ELb0EEEvNS_16Flash_fwd_paramsE) ;  /* 0xffffff409c347950 */ /* 0x002fea0003c3ffff */
.L_x_13912:
[----:B------:R-:W-:Y:S01]  /*bf30*/  MOV R7, 0x2 ;  /* 0x0000000200077802 */ /* 0x000fe20000000f00 */
[----:B------:R-:W-:Y:S01]  /*bf40*/  IMAD.MOV.U32 R4, RZ, RZ, 0x1f ;  /* 0x0000001fff047424 */ /* 0x000fe200078e00ff */
[----:B------:R-:W-:-:S07]  /*bf50*/  MOV R6, 0xffffffff ;  /* 0xffffffff00067802 */ /* 0x000fce0000000f00 */
[----:B-1---5:R-:W-:Y:S05]  /*bf60*/  WARPSYNC.COLLECTIVE R6, `(.L_x_13915) ;  /* 0x0000000006087348 */ /* 0x022fea0003c00000 */
[----:B------:R2:W3:Y:S02]  /*bf70*/  SHFL.BFLY P0, R10, R175, R7, R4 ;  /* 0x0c000007af0a7389 */ /* 0x0004e40000000004 */
[----:B-123-5:R-:W-:Y:S05]  /*bf80*/  ENDCOLLECTIVE ;  /* 0x000000000000791b */ /* 0x02efea0003800000 */
.L_x_13915:
[----:B------:R-:W-:Y:S02]  /*bf90*/  IMAD.MOV.U32 R8, RZ, RZ, R10 ;  /* 0x000000ffff087224 */ /* 0x000fe400078e000a */
[----:B------:R-:W-:Y:S02]  /*bfa0*/  IMAD.MOV.U32 R7, RZ, RZ, 0x1 ;  /* 0x00000001ff077424 */ /* 0x000fe400078e00ff */
[----:B------:R-:W-:-:S05]  /*bfb0*/  FADD.FTZ R8, R8, R175 ;  /* 0x000000af08087221 */ /* 0x000fca0000010000 */
[----:B------:R-:W-:-:S07]  /*bfc0*/  MOV R175, R8 ;  /* 0x0000000800af7202 */ /* 0x000fce0000000f00 */
[----:B------:R-:W-:Y:S05]  /*bfd0*/  WARPSYNC.COLLECTIVE R6, `(.L_x_13916) ;  /* 0x0000000006087348 */ /* 0x000fea0003c00000 */
[----:B------:R1:W2:Y:S02]  /*bfe0*/  SHFL.BFLY P0, R10, R175, R7, R4 ;  /* 0x0c000007af0a7389 */ /* 0x0002a40000000004 */
[----:B-12---:R-:W-:Y:S05]  /*bff0*/  ENDCOLLECTIVE ;  /* 0x000000000000791b */ /* 0x006fea0003800000 */
.L_x_13916:
[----:B------:R-:W-:Y:S01]  /*c000*/  MOV R175, R173 ;  /* 0x000000ad00af7202 */ /* 0x000fe20000000f00 */
[----:B------:R-:W-:Y:S01]  /*c010*/  IMAD.MOV.U32 R7, RZ, RZ, 0x2 ;  /* 0x00000002ff077424 */ /* 0x000fe200078e00ff */
[----:B------:R-:W-:-:S07]  /*c020*/  MOV R5, R10 ;  /* 0x0000000a00057202 */ /* 0x000fce0000000f00 */
[----:B------:R-:W-:Y:S05]  /*c030*/  WARPSYNC.COLLECTIVE R6, `(.L_x_13917) ;  /* 0x0000000006087348 */ /* 0x000fea0003c00000 */
[----:B------:R1:W2:Y:S02]  /*c040*/  SHFL.BFLY P0, R10, R175, R7, R4 ;  /* 0x0c000007af0a7389 */ /* 0x0002a40000000004 */
[----:B-12---:R-:W-:Y:S05]  /*c050*/  ENDCOLLECTIVE ;  /* 0x000000000000791b */ /* 0x006fea0003800000 */
.L_x_13917:
[----:B------:R-:W-:Y:S01]  /*c060*/  FADD.FTZ R5, R8, R5 ;  /* 0x0000000508057221 */ /* 0x000fe20000010000 */
[----:B------:R-:W-:Y:S01]  /*c070*/  FADD.FTZ R9, R10, R173 ;  /* 0x000000ad0a097221 */ /* 0x000fe20000010000 */
[----:B------:R-:W-:-:S04]  /*c080*/  MOV R7, 0x1 ;  /* 0x0000000100077802 */ /* 0x000fc80000000f00 */
[----:B------:R-:W-:-:S07]  /*c090*/  MOV R175, R9 ;  /* 0x0000000900af7202 */ /* 0x000fce0000000f00 */
[----:B------:R-:W-:Y:S05]  /*c0a0*/  WARPSYNC.COLLECTIVE R6, `(.L_x_13918) ;  /* 0x0000000006087348 */ /* 0x000fea0003c00000 */
[----:B------:R1:W2:Y:S02]  /*c0b0*/  SHFL.BFLY P0, R10, R175, R7, R4 ;  /* 0x0c000007af0a7389 */ /* 0x0002a40000000004 */
[----:B-12---:R-:W-:Y:S05]  /*c0c0*/  ENDCOLLECTIVE ;  /* 0x000000000000791b */ /* 0x006fea0003800000 */
.L_x_13918:
[----:B------:R-:W-:Y:S05]  /*c0d0*/  BRA `(.L_x_13919) ;  /* 0xfffffff000147947 */ /* 0x000fea000383ffff */
.L_x_13920:
        /* <DEDUP_REMOVED lines=10> */
.L_x_14972:


//--------------------- .text._ZN5flash24flash_fwd_splitkv_kernelI23Flash_fwd_kernel_traitsILi128ELi64ELi64ELi4ELb0ELb0EN7cutlass10bfloat16_tE19Flash_kernel_traitsILi128ELi64ELi64ELi4ES3_EELb0ELb1ELb0ELb0ELb1ELb1ELb1ELb0EEEvNS_16Flash_fwd_paramsE --------------------------
	.section	.text._ZN5flash24flash_fwd_splitkv_kernelI23Flash_fwd_kernel_traitsILi128ELi64ELi64ELi4ELb0ELb0EN7cutlass10bfloat16_tE19Flash_kernel_traitsILi128ELi64ELi64ELi4ES3_EELb0ELb1ELb0ELb0ELb1ELb1ELb1ELb0EEEvNS_16Flash_fwd_paramsE,"ax",@progbits
	.align	128
        .global         _ZN5flash24flash_fwd_splitkv_kernelI23Flash_fwd_kernel_traitsILi128ELi64ELi64ELi4ELb0ELb0EN7cutlass10bfloat16_tE19Flash_kernel_traitsILi128ELi64ELi64ELi4ES3_EELb0ELb1ELb0ELb0ELb1ELb1ELb1ELb0EEEvNS_16Flash_fwd_paramsE
        .type           _ZN5flash24flash_fwd_splitkv_kernelI23Flash_fwd_kernel_traitsILi128ELi64ELi64ELi4ELb0ELb0EN7cutlass10bfloat16_tE19Flash_kernel_traitsILi128ELi64ELi64ELi4ES3_EELb0ELb1ELb0ELb0ELb1ELb1ELb1ELb0EEEvNS_16Flash_fwd_paramsE,@function
        .size           _ZN5flash24flash_fwd_splitkv_kernelI23Flash_fwd_kernel_traitsILi128ELi64ELi64ELi4ELb0ELb0EN7cutlass10bfloat16_tE19Flash_kernel_traitsILi128ELi64ELi64ELi4ES3_EELb0ELb1ELb0ELb0ELb1ELb1ELb1ELb0EEEvNS_16Flash_fwd_paramsE,(.L_x_14973 - _ZN5flash24flash_fwd_splitkv_kernelI23Flash_fwd_kernel_traitsILi128ELi64ELi64ELi4ELb0ELb0EN7cutlass10bfloat16_tE19Flash_kernel_traitsILi128ELi64ELi64ELi4ES3_EELb0ELb1ELb0ELb0ELb1ELb1ELb1ELb0EEEvNS_16Flash_fwd_paramsE)
        .other          _ZN5flash24flash_fwd_splitkv_kernelI23Flash_fwd_kernel_traitsILi128ELi64ELi64ELi4ELb0ELb0EN7cutlass10bfloat16_tE19Flash_kernel_traitsILi128ELi64ELi64ELi4ES3_EELb0ELb1ELb0ELb0ELb1ELb1ELb1ELb0EEEvNS_16Flash_fwd_paramsE,@"STO_CUDA_ENTRY STV_DEFAULT"
_ZN5flash24flash_fwd_splitkv_kernelI23Flash_fwd_kernel_traitsILi128ELi64ELi64ELi4ELb0ELb0EN7cutlass10bfloat16_tE19Flash_kernel_traitsILi128ELi64ELi64ELi4ES3_EELb0ELb1ELb0ELb0ELb1ELb1ELb1ELb0EEEvNS_16Flash_fwd_paramsE:
.text._ZN5flash24flash_fwd_splitkv_kernelI23Flash_fwd_kernel_traitsILi128ELi64ELi64ELi4ELb0ELb0EN7cutlass10bfloat16_tE19Flash_kernel_traitsILi128ELi64ELi64ELi4ES3_EELb0ELb1ELb0ELb0ELb1ELb1ELb1ELb0EEEvNS_16Flash_fwd_paramsE:
        /* <DEDUP_REMOVED lines=29> */
[----:B-1----:R-:W-:Y:S05]  /*01d0*/  CALL.REL.NOINC `($_ZN5flash24flash_fwd_splitkv_kernelI23Flash_fwd_kernel_traitsILi128ELi64ELi64ELi4ELb0ELb0EN7cutlass10bfloat16_tE19Flash_kernel_traitsILi128ELi64ELi64ELi4ES3_EELb0ELb1ELb0ELb0ELb1ELb1ELb1ELb0EEEvNS_16Flash_fwd_paramsE$_ZN5flash30compute_attn_1rowblock_splitkvI23Flash_fwd_kernel_traitsILi128ELi64ELi64ELi4ELb0ELb0EN7cutlass10bfloat16_tE19Flash_kernel_traitsILi128ELi64ELi64ELi4ES3_EELb0ELb1ELb0ELb0ELb1ELb1ELb1ELb0ENS_16Flash_fwd_paramsEEEvRKT8_iiiii) ;  /* 0x0000000000087944 */ /* 0x002fea0003c00000 */
[----:B------:R-:W-:Y:S05]  /*01e0*/  BSYNC.RECONVERGENT B3 ;  /* 0x0000000000037941 */ /* 0x000fea0003800200 */
.L_x_13921:
[----:B------:R-:W-:Y:S05]  /*01f0*/  EXIT ;  /* 0x000000000000794d */ /* 0x000fea0003800000 */
        .type           $_ZN5flash24flash_fwd_splitkv_kernelI23Flash_fwd_kernel_traitsILi128ELi64ELi64ELi4ELb0ELb0EN7cutlass10bfloat16_tE19Flash_kernel_traitsILi128ELi64ELi64ELi4ES3_EELb0ELb1ELb0ELb0ELb1ELb1ELb1ELb0EEEvNS_16Flash_fwd_paramsE$_ZN5flash30compute_attn_1rowblock_splitkvI23Flash_fwd_kernel_traitsILi128ELi64ELi64ELi4ELb0ELb0EN7cutlass10bfloat16_tE19Flash_kernel_traitsILi128ELi64ELi64ELi4ES3_EELb0ELb1ELb0ELb0ELb1ELb1ELb1ELb0ENS_16Flash_fwd_paramsEEEvRKT8_iiiii,@function
        .size           $_ZN5flash24flash_fwd_splitkv_kernelI23Flash_fwd_kernel_traitsILi128ELi64ELi64ELi4ELb0ELb0EN7cutlass10bfloat16_tE19Flash_kernel_traitsILi128ELi64ELi64ELi4ES3_EELb0ELb1ELb0ELb0ELb1ELb1ELb1ELb0EEEvNS_16Flash_fwd_paramsE$_ZN5flash30compute_attn_1rowblock_splitkvI23Flash_fwd_kernel_traitsILi128ELi64ELi64ELi4ELb0ELb0EN7cutlass10bfloat16_tE19Flash_kernel_traitsILi128ELi64ELi64ELi4ES3_EELb0ELb1ELb0ELb0ELb1ELb1ELb1ELb0ENS_16Flash_fwd_paramsEEEvRKT8_iiiii,(.L_x_14973 - $_ZN5flash24flash_fwd_splitkv_kernelI23Flash_fwd_kernel_traitsILi128ELi64ELi64ELi4ELb0ELb0EN7cutlass10bfloat16_tE19Flash_kernel_traitsILi128ELi64ELi64ELi4ES3_EELb0ELb1ELb0ELb0ELb1ELb1ELb1ELb0EEEvNS_16Flash_fwd_paramsE$_ZN5flash30compute_attn_1rowblock_splitkvI23Flash_fwd_kernel_traitsILi128ELi64ELi64ELi4ELb0ELb0EN7cutlass10bfloat16_tE19Flash_kernel_traitsILi128ELi64ELi64ELi4ES3_EELb0ELb1ELb0ELb0ELb1ELb1ELb1ELb0ENS_16Flash_fwd_paramsEEEvRKT8_iiiii)
$_ZN5flash24flash_fwd_splitkv_kernelI23Flash_fwd_kernel_traitsILi128ELi64ELi64ELi4ELb0ELb0EN7cutlass10bfloat16_tE19Flash_kernel_traitsILi128ELi64ELi64ELi4ES3_EELb0ELb1ELb0ELb0ELb1ELb1ELb1ELb0EEEvNS_16Flash_fwd_paramsE$_ZN5flash30compute_attn_1rowblock_splitkvI23Flash_fwd_kernel_traitsILi128ELi64ELi64ELi4ELb0ELb0EN7cutlass10bfloat16_tE19Flash_kernel_traitsILi128ELi64ELi64ELi4ES3_EELb0ELb1ELb0ELb0ELb1ELb1ELb1ELb0ENS_16Flash_fwd_paramsEEEvRKT8_iiiii:
        /* <DEDUP_REMOVED lines=39> */
.L_x_13923:
[----:B------:R-:W-:Y:S05]  /*0470*/  BSYNC.RECONVERGENT B0 ;  /* 0x0000000000007941 */ /* 0x000fea0003800200 */
.L_x_13922:
[----:B------:R-:W-:Y:S04]  /*0480*/  BSSY.RECONVERGENT B0, `(.L_x_13924) ;  /* 0x0000007000007945 */ /* 0x000fe80003800200 */
[----:B------:R-:W-:Y:S05]  /*0490*/  @!P3 BRA `(.L_x_13925) ;  /* 0x000000000014b947 */ /* 0x000fea0003800000 */
[----:B-----5:R-:W4:Y:S02]  /*04a0*/  LD.E.U8 R7, desc[UR4][R2.64+0x1b2] ;  /* 0x0001b20402077980 */ /* 0x020f24000c101100 */
[----:B----4-:R-:W-:-:S13]  /*04b0*/  ISETP.NE.AND P1, PT, R7, RZ, PT ;  /* 0x000000ff0700720c */ /* 0x010fda0003f25270 */
[----:B------:R-:W4:Y:S02]  /*04c0*/  @P1 LD.E R8, desc[UR4][R12.64+0x4] ;  /* 0x000004040c081980 */ /* 0x000f24000c101900 */
[----:B----4-:R-:W-:-:S06]  /*04d0*/  @P1 IADD3 R7, PT, PT, R8, -R15, RZ ;  /* 0x8000000f08071210 */ /* 0x010fcc0007ffe0ff */
[----:B------:R4:W5:Y:S02]  /*04e0*/  @!P1 LD.E R7, desc[UR4][R12.64] ;  /* 0x000000040c079980 */ /* 0x000964000c101900 */
.L_x_13925:
[----:B------:R-:W-:Y:S05]  /*04f0*/  BSYNC.RECONVERGENT B0 ;  /* 0x0000000000007941 */ /* 0x000fea0003800200 */
.L_x_13924:
        /* <DEDUP_REMOVED lines=8> */
.L_x_13927:
[----:B------:R-:W5:Y:S01]  /*0580*/  LD.E.64 R10, desc[UR4][R2.64+0x108] ;  /* 0x00010804020a7980 */ /* 0x000f62000c101b00 */
[----:B------:R-:W-:Y:S01]  /*0590*/  BSSY.RECONVERGENT B0, `(.L_x_13929) ;  /* 0x0000006000007945 */ /* 0x000fe20003800200 */
[----:B------:R-:W-:Y:S01]  /*05a0*/  IMAD.MOV.U32 R82, RZ, RZ, RZ ;  /* 0x000000ffff527224 */ /* 0x000fe200078e00ff */
[----:B-----5:R-:W-:-:S04]  /*05b0*/  ISETP.NE.U32.AND P0, PT, R10, RZ, PT ;  /* 0x000000ff0a00720c */ /* 0x020fc80003f05070 */
[----:B------:R-:W-:-:S13]  /*05c0*/  ISETP.NE.AND.EX P0, PT, R11, RZ, PT, P0 ;  /* 0x000000ff0b00720c */ /* 0x000fda0003f05300 */
[----:B------:R-:W-:Y:S05]  /*05d0*/  @!P0 BRA `(.L_x_13930) ;  /* 0x0000000000048947 */ /* 0x000fea0003800000 */
[----:B------:R1:W5:Y:S02]  /*05e0*/  LD.E R82, desc[UR4][R2.64+0xbc] ;  /* 0x0000bc0402527980 */ /* 0x000364000c101900 */
.L_x_13930:
[----:B------:R-:W-:Y:S05]  /*05f0*/  BSYNC.RECONVERGENT B0 ;  /* 0x0000000000007941 */ /* 0x000fea0003800200 */
.L_x_13929:
[----:B-----5:R-:W-:Y:S02]  /*0600*/  IADD3 R82, PT, PT, R82, R7, -R14 ;  /* 0x0000000752527210 */ /* 0x020fe40007ffe80e */
.L_x_13928:
[----:B------:R-:W-:Y:S05]  /*0610*/  BSYNC.RECONVERGENT B1 ;  /* 0x0000000000017941 */ /* 0x000fea0003800200 */
.L_x_13926:
[----:B------:R-:W-:Y:S01]  /*0620*/  IMAD.SHL.U32 R158, R27, 0x40, RZ ;  /* 0x000000401b9e7824 */ /* 0x000fe200078e00ff */
[----:B------:R-:W-:Y:S01]  /*0630*/  MOV R6, R156 ;  /* 0x0000009c00067202 */ /* 0x000fe20000000f00 */
[----:B------:R-:W-:-:S03]  /*0640*/  IMAD.MOV.U32 R7, RZ, RZ, 0x0 ;  /* 0x00000000ff077424 */ /* 0x000fc600078e00ff */
[----:B------:R-:W-:-:S13]  /*0650*/  ISETP.GT.AND P0, PT, R89, R158, PT ;  /* 0x0000009e5900720c */ /* 0x000fda0003f04270 */
[----:B-1234-:R-:W-:Y:S05]  /*0660*/  @!P0 RET.REL.NODEC R6 `(_ZN5flash24flash_fwd_splitkv_kernelI23Flash_fwd_kernel_traitsILi128ELi64ELi64ELi4ELb0ELb0EN7cutlass10bfloat16_tE19Flash_kernel_traitsILi128ELi64ELi64ELi4ES3_EELb0ELb1ELb0ELb0ELb1ELb1ELb1ELb0EEEvNS_16Flash_fwd_paramsE) ;  /* 0xfffffff806648950 */ /* 0x01efea0003c3ffff */
        /* <DEDUP_REMOVED lines=132> */
[----:B-1----:R-:W-:Y:S05]  /*0eb0*/  @P0 RET.REL.NODEC R156 `(_ZN5flash24flash_fwd_splitkv_kernelI23Flash_fwd_kernel_traitsILi128ELi64ELi64ELi4ELb0ELb0EN7cutlass10bfloat16_tE19Flash_kernel_traitsILi128ELi64ELi64ELi4ES3_EELb0ELb1ELb0ELb0ELb1ELb1ELb1ELb0EEEvNS_16Flash_fwd_paramsE) ;  /* 0xfffffff09c500950 */ /* 0x002fea0003c3ffff */
[----:B------:R-:W-:Y:S02]  /*0ec0*/  MOV R3, 0xff800000 ;  /* 0xff80000000037802 */ /* 0x000fe40000000f00 */
[----:B------:R-:W-:-:S03]  /*0ed0*/  MOV R157, 0x0 ;  /* 0x00000000009d7802 */ /* 0x000fc60000000f00 */
[----:B------:R1:W-:Y:S02]  /*0ee0*/  ST.E desc[UR4][R8.64+0xe0], R3 ;  /* 0x0000e00308007985 */ /* 0x0003e4000c101904 */
[----:B-1----:R-:W-:Y:S05]  /*0ef0*/  RET.REL.NODEC R156 `(_ZN5flash24flash_fwd_splitkv_kernelI23Flash_fwd_kernel_traitsILi128ELi64ELi64ELi4ELb0ELb0EN7cutlass10bfloat16_tE19Flash_kernel_traitsILi128ELi64ELi64ELi4ES3_EELb0ELb1ELb0ELb0ELb1ELb1ELb1ELb0EEEvNS_16Flash_fwd_paramsE) ;  /* 0xfffffff09c407950 */ /* 0x002fea0003c3ffff */
.L_x_13931:
        /* <DEDUP_REMOVED lines=101> */
.L_x_13933:
        /* <DEDUP_REMOVED lines=78> */
.L_x_13934:
[----:B------:R-:W-:Y:S05]  /*1a30*/  BSYNC.RECONVERGENT B0 ;  /* 0x0000000000007941 */ /* 0x000fea0003800200 */
.L_x_13932:
        /* <DEDUP_REMOVED lines=29> */
[----:B------:R-:W-:Y:S01]  /*1c10*/  IMAD.MOV.U32 R7, RZ, RZ, R20 ;  /* 0x000000ffff077224 */ /* 0x000fe200078e0014 */
[----:B------:R-:W-:Y:S01]  /*1c20*/  SHF.L.U32 R149, R157, 0x3, RZ ;  /* 0x000000039d957819 */ /* 0x000fe200000006ff */
[----:B-----5:R-:W-:Y:S02]  /*1c30*/  IMAD R9, R13, R104, RZ ;  /* 0x000000680d097224 */ /* 0x020fe400078e02ff */
[----:B------:R-:W-:Y:S01]  /*1c40*/  @!P1 IMAD.MOV R7, RZ, RZ, -R7 ;  /* 0x000000ffff079224 */ /* 0x000fe200078e0a07 */
[----:B------:R-:W-:Y:S01]  /*1c50*/  @!P2 LOP3.LUT R7, RZ, R12, RZ, 0x33, !PT ;  /* 0x0000000cff07a212 */ /* 0x000fe200078e33ff */
[C---:B------:R-:W-:Y:S02]  /*1c60*/  IMAD R9, R4.reuse, R105, R9 ;  /* 0x0000006904097224 */ /* 0x040fe400078e0209 */
[----:B------:R-:W-:Y:S01]  /*1c70*/  IMAD.WIDE.U32 R20, R4, R104, RZ ;  /* 0x0000006804147225 */ /* 0x000fe200078e00ff */
[----:B------:R-:W-:Y:S02]  /*1c80*/  LOP3.LUT R4, R149, 0x38, RZ, 0xc0, !PT ;  /* 0x0000003895047812 */ /* 0x000fe400078ec0ff */
[----:B------:R-:W-:Y:S01]  /*1c90*/  SHF.R.S32.HI R12, RZ, 0x1f, R7 ;  /* 0x0000001fff0c7819 */ /* 0x000fe20000011407 */
[----:B------:R-:W-:Y:S01]  /*1ca0*/  IMAD R11, R29, R7, RZ ;  /* 0x000000071d0b7224 */ /* 0x000fe200078e02ff */
[----:B------:R-:W-:Y:S01]  /*1cb0*/  IADD3 R10, P2, P1, R20, R10, R4 ;  /* 0x0000000a140a7210 */ /* 0x000fe2000795e004 */
[----:B------:R-:W-:-:S02]  /*1cc0*/  IMAD.IADD R9, R21, 0x1, R9 ;  /* 0x0000000115097824 */ /* 0x000fc400078e0209 */
[----:B------:R-:W-:Y:S01]  /*1cd0*/  IMAD.WIDE.U32 R34, R28, R7, RZ ;  /* 0x000000071c227225 */ /* 0x000fe200078e00ff */
[----:B------:R-:W-:-:S03]  /*1ce0*/  IADD3 R32, P3, PT, R4, R8, RZ ;  /* 0x0000000804207210 */ /* 0x000fc60007f7e0ff */
[----:B------:R-:W-:Y:S01]  /*1cf0*/  IMAD R11, R12, R28, R11 ;  /* 0x0000001c0c0b7224 */ /* 0x000fe200078e020b */
[----:B------:R-:W-:Y:S02]  /*1d00*/  IADD3.X R6, PT, PT, R9, R6, RZ, P2, P1 ;  /* 0x0000000609067210 */ /* 0x000fe400017e24ff */
[----:B------:R-:W-:Y:S01]  /*1d10*/  IADD3 R28, P1, PT, R10, R34, RZ ;  /* 0x000000220a1c7210 */ /* 0x000fe20007f3e0ff */
[----:B------:R-:W-:Y:S01]  /*1d20*/  IMAD.IADD R11, R35, 0x1, R11 ;  /* 0x00000001230b7824 */ /* 0x000fe200078e020b */
[----:B------:R-:W-:Y:S02]  /*1d30*/  SHF.R.U32.HI R20, RZ, 0x3, R157 ;  /* 0x00000003ff147819 */ /* 0x000fe4000001169d */
[----:B------:R-:W-:Y:S01]  /*1d40*/  IADD3.X R33, PT, PT, RZ, R0, RZ, P3, !PT ;  /* 0x00000000ff217210 */ /* 0x000fe20001ffe4ff */
[----:B------:R-:W-:Y:S01]  /*1d50*/  IMAD.X R29, R6, 0x1, R11, P1 ;  /* 0x00000001061d7824 */ /* 0x000fe200008e060b */
[----:B------:R-:W-:Y:S01]  /*1d60*/  IADD3 R145, PT, PT, -R158, R89, RZ ;  /* 0x000000599e917210 */ /* 0x000fe20007ffe1ff */
[----:B------:R-:W-:Y:S01]  /*1d70*/  IMAD R151, R147, R20, RZ ;  /* 0x0000001493977224 */ /* 0x000fe200078e02ff */
[C---:B------:R-:W-:Y:S01]  /*1d80*/  IADD3 R12, PT, PT, R20.reuse, 0x10, RZ ;  /* 0x00000010140c7810 */ /* 0x040fe20007ffe0ff */
[----:B------:R-:W-:-:S03]  /*1d90*/  IMAD.WIDE.U32 R32, R20, R146, R32 ;  /* 0x0000009214207225 */ /* 0x000fc600078e0020 */
[----:B------:R-:W-:Y:S01]  /*1da0*/  ISETP.GE.AND P4, PT, R12, R145, PT ;  /* 0x000000910c00720c */ /* 0x000fe20003f86270 */
[C---:B------:R-:W-:Y:S01]  /*1db0*/  VIADD R10, R20.reuse, 0x20 ;  /* 0x00000020140a7836 */ /* 0x040fe20000000000 */
[----:B------:R-:W-:Y:S02]  /*1dc0*/  IADD3 R151, PT, PT, R33, R151, RZ ;  /* 0x0000009721977210 */ /* 0x000fe40007ffe0ff */
[----:B------:R-:W-:Y:S01]  /*1dd0*/  MOV R21, RZ ;  /* 0x000000ff00157202 */ /* 0x000fe20000000f00 */
[----:B------:R-:W1:Y:S01]  /*1de0*/  S2UR UR6, SR_CgaCtaId ;  /* 0x00000000000679c3 */ /* 0x000e620000008800 */
[-C--:B------:R-:W-:Y:S02]  /*1df0*/  ISETP.GE.AND P5, PT, R20, R145.reuse, PT ;  /* 0x000000911400720c */ /* 0x080fe40003fa6270 */
[----:B------:R-:W-:Y:S01]  /*1e00*/  ISETP.GE.AND P2, PT, R10, R145, PT ;  /* 0x000000910a00720c */ /* 0x000fe20003f46270 */
[----:B------:R-:W-:-:S04]  /*1e10*/  IMAD.WIDE.U32 R26, R27, 0x40, R20 ;  /* 0x000000401b1a7825 */ /* 0x000fc800078e0014 */
[----:B------:R-:W-:Y:S02]  /*1e20*/  IMAD R155, R105, R20, RZ ;  /* 0x00000014699b7224 */ /* 0x000fe400078e02ff */
[----:B------:R-:W-:Y:S01]  /*1e30*/  IMAD.WIDE.U32 R28, R20, R104, R28 ;  /* 0x00000068141c7225 */ /* 0x000fe200078e001c */
[----:B------:R-:W-:-:S04]  /*1e40*/  UMOV UR7, 0x400 ;  /* 0x0000040000077882 */ /* 0x000fc80000000000 */
[----:B------:R-:W-:Y:S01]  /*1e50*/  IADD3 R155, PT, PT, R29, R155, RZ ;  /* 0x0000009b1d9b7210 */ /* 0x000fe20007ffe0ff */
[----:B------:R-:W-:-:S04]  /*1e60*/  VIADD R127, R107, 0xffffffff ;  /* 0xffffffff6b7f7836 */ /* 0x000fc80000000000 */
[----:B------:R-:W-:Y:S01]  /*1e70*/  IMAD.SHL.U32 R103, R127, 0x40, RZ ;  /* 0x000000407f677824 */ /* 0x000fe200078e00ff */
[----:B-1----:R-:W-:-:S06]  /*1e80*/  ULEA UR6, UR6, UR7, 0x18 ;  /* 0x0000000706067291 */ /* 0x002fcc000f8ec0ff */
[----:B------:R-:W-:Y:S02]  /*1e90*/  MOV R144, UR6 ;  /* 0x0000000600907c02 */ /* 0x000fe40008000f00 */
[----:B------:R-:W-:Y:S01]  /*1ea0*/  SHF.L.U64.HI R80, R146, 0x4, R147 ;  /* 0x0000000492507819 */ /* 0x000fe20000010293 */
[----:B--2---:R-:W-:Y:S01]  /*1eb0*/  @P6 IMAD.WIDE.U32 R8, R16, R5, RZ ;  /* 0x0000000510086225 */ /* 0x004fe200078e00ff */
[----:B---3--:R-:W-:-:S03]  /*1ec0*/  LEA R152, P1, R32, R14, 0x1 ;  /* 0x0000000e20987211 */ /* 0x008fc600078208ff */
[-C--:B----4-:R-:W-:Y:S02]  /*1ed0*/  @!P6 IMAD R6, R25, R161.reuse, RZ ;  /* 0x000000a11906e224 */ /* 0x090fe400078e02ff */
[----:B------:R-:W-:-:S04]  /*1ee0*/  @!P6 IMAD.WIDE.U32 R24, R24, R161, RZ ;  /* 0x000000a11818e225 */ /* 0x000fc800078e00ff */
[----:B------:R-:W-:Y:S02]  /*1ef0*/  @!P6 IMAD.MOV.U32 R7, RZ, RZ, R24 ;  /* 0x000000ffff07e224 */ /* 0x000fe400078e0018 */
[----:B------:R-:W-:Y:S02]  /*1f00*/  @P6 IMAD.MOV.U32 R7, RZ, RZ, R8 ;  /* 0x000000ffff076224 */ /* 0x000fe400078e0008 */
[----:B------:R-:W-:Y:S02]  /*1f10*/  VIADD R8, R20, 0x30 ;  /* 0x0000003014087836 */ /* 0x000fe40000000000 */
[----:B------:R-:W-:Y:S01]  /*1f20*/  @P6 IMAD R0, R17, R5, RZ ;  /* 0x0000000511006224 */ /* 0x000fe200078e02ff */
[----:B------:R-:W-:Y:S01]  /*1f30*/  LEA.HI.X R151, R32, R15, R151, 0x1, P1 ;  /* 0x0000000f20977211 */ /* 0x000fe200008f0c97 */
[----:B------:R-:W-:Y:S01]  /*1f40*/  @!P6 IMAD.IADD R6, R25, 0x1, R6 ;  /* 0x000000011906e824 */ /* 0x000fe200078e0206 */
[----:B------:R-:W-:Y:S01]  /*1f50*/  ISETP.GE.AND P3, PT, R8, R145, PT ;  /* 0x000000910800720c */ /* 0x000fe20003f66270 */
[----:B------:R-:W-:Y:S01]  /*1f60*/  @P6 IMAD.IADD R6, R9, 0x1, R0 ;  /* 0x0000000109066824 */ /* 0x000fe200078e0200 */
[----:B------:R-:W-:Y:S01]  /*1f70*/  IADD3 R32, P1, PT, R4, R7, RZ ;  /* 0x0000000704207210 */ /* 0x000fe20007f3e0ff */
[----:B------:R-:W-:Y:S01]  /*1f80*/  IMAD R25, R23, R159, RZ ;  /* 0x0000009f17197224 */ /* 0x000fe200078e02ff */
        /* <DEDUP_REMOVED lines=8> */
[C---:B------:R-:W-:Y:S02]  /*2010*/  @!P2 IADD3 R13, P6, PT, R26.reuse, 0x20, RZ ;  /* 0x000000201a0da810 */ /* 0x040fe40007fde0ff */
[----:B------:R-:W-:Y:S01]  /*2020*/  LOP3.LUT R9, R5, R9, R4, 0xf6, !PT ;  /* 0x0000000905097212 */ /* 0x000fe200078ef604 */
[----:B------:R-:W-:Y:S01]  /*2030*/  @!P4 IMAD.X R11, RZ, RZ, R27, P1 ;  /* 0x000000ffff0bc224 */ /* 0x000fe200008e061b */
[----:B------:R-:W-:Y:S01]  /*2040*/  @!P3 IADD3 R6, P1, PT, R26, 0x30, RZ ;  /* 0x000000301a06b810 */ /* 0x000fe20007f3e0ff */
[----:B------:R-:W-:-:S02]  /*2050*/  @!P5 IMAD R5, R27, R16, RZ ;  /* 0x000000101b05d224 */ /* 0x000fc400078e02ff */
[----:B------:R-:W-:Y:S01]  /*2060*/  IMAD.IADD R23, R23, 0x1, R25 ;  /* 0x0000000117177824 */ /* 0x000fe200078e0219 */
[----:B------:R-:W-:Y:S01]  /*2070*/  @!P2 IADD3.X R21, PT, PT, RZ, R27, RZ, P6, !PT ;  /* 0x0000001bff15a210 */ /* 0x000fe200037fe4ff */
[----:B------:R-:W-:Y:S01]  /*2080*/  @!P3 IMAD.X R7, RZ, RZ, R27, P1 ;  /* 0x000000ffff07b224 */ /* 0x000fe200008e061b */
[----:B------:R-:W-:Y:S01]  /*2090*/  LEA R154, P1, R28, R30, 0x1 ;  /* 0x0000001e1c9a7211 */ /* 0x000fe200078208ff */
[C---:B------:R-:W-:Y:S01]  /*20a0*/  @!P5 IMAD R5, R26.reuse, R17, R5 ;  /* 0x000000111a05d224 */ /* 0x040fe200078e0205 */
[----:B------:R-:W-:Y:S01]  /*20b0*/  @!P4 MOV R24, R22 ;  /* 0x000000160018c202 */ /* 0x000fe20000000f00 */
[----:B------:R-:W-:Y:S01]  /*20c0*/  @!P5 IMAD.WIDE.U32 R26, R26, R16, R22 ;  /* 0x000000101a1ad225 */ /* 0x000fe200078e0016 */
[----:B------:R-:W-:-:S03]  /*20d0*/  LEA.HI.X R155, R28, R31, R155, 0x1, P1 ;  /* 0x0000001f1c9b7211 */ /* 0x000fc600008f0c9b */
[----:B------:R-:W-:Y:S02]  /*20e0*/  @!P4 IMAD R11, R11, R16, RZ ;  /* 0x000000100b0bc224 */ /* 0x000fe400078e02ff */
[----:B------:R-:W-:Y:S01]  /*20f0*/  @!P4 IMAD.MOV.U32 R25, RZ, RZ, R23 ;  /* 0x000000ffff19c224 */ /* 0x000fe200078e0017 */
[----:B------:R-:W-:Y:S01]  /*2100*/  @!P5 IADD3 R5, PT, PT, R27, R5, RZ ;  /* 0x000000051b05d210 */ /* 0x000fe20007ffe0ff */
[-C--:B------:R-:W-:Y:S01]  /*2110*/  @!P4 IMAD R11, R17, R15.reuse, R11 ;  /* 0x0000000f110bc224 */ /* 0x080fe200078e020b */
[----:B------:R-:W-:Y:S01]  /*2120*/  @!P5 LEA R14, P1, R26, R18, 0x1 ;  /* 0x000000121a0ed211 */ /* 0x000fe200078208ff */
[----:B------:R-:W-:Y:S01]  /*2130*/  @!P4 IMAD.WIDE.U32 R24, R16, R15, R24 ;  /* 0x0000000f1018c225 */ /* 0x000fe200078e0018 */
[----:B------:R-:W-:-:S03]  /*2140*/  @!P2 MOV R28, R22 ;  /* 0x00000016001ca202 */ /* 0x000fc60000000f00 */
[----:B------:R-:W-:Y:S02]  /*2150*/  @!P2 IMAD R0, R21, R16, RZ ;  /* 0x000000101500a224 */ /* 0x000fe400078e02ff */
[----:B------:R-:W-:Y:S01]  /*2160*/  @!P2 IMAD.MOV.U32 R29, RZ, RZ, R23 ;  /* 0x000000ffff1da224 */ /* 0x000fe200078e0017 */
[----:B------:R-:W-:Y:S01]  /*2170*/  @!P5 LEA.HI.X R15, R26, R19, R5, 0x1, P1 ;  /* 0x000000131a0fd211 */ /* 0x000fe200008f0c05 */
[----:B------:R-:W-:Y:S01]  /*2180*/  @!P4 IMAD.IADD R11, R25, 0x1, R11 ;  /* 0x00000001190bc824 */ /* 0x000fe200078e020b */
[----:B------:R-:W-:Y:S01]  /*2190*/  @!P4 LEA R26, P1, R24, R18, 0x1 ;  /* 0x00000012181ac211 */ /* 0x000fe200078208ff */
[-C--:B------:R-:W-:Y:S01]  /*21a0*/  @!P2 IMAD R0, R17, R13.reuse, R0 ;  /* 0x0000000d1100a224 */ /* 0x080fe200078e0200 */
[----:B------:R-:W-:Y:S01]  /*21b0*/  IADD3 R5, PT, PT, -R103, R82, RZ ;  /* 0x0000005267057210 */ /* 0x000fe20007ffe1ff */
[----:B------:R-:W-:Y:S01]  /*21c0*/  @!P2 IMAD.WIDE.U32 R28, R16, R13, R28 ;  /* 0x0000000d101ca225 */ /* 0x000fe200078e001c */
[----:B------:R-:W-:Y:S02]  /*21d0*/  @!P4 LEA.HI.X R27, R24, R19, R11, 0x1, P1 ;  /* 0x00000013181bc211 */ /* 0x000fe400008f0c0b */
[----:B------:R-:W-:Y:S01]  /*21e0*/  ISETP.GE.AND P6, PT, R20, R5, PT ;  /* 0x000000051400720c */ /* 0x000fe20003fc6270 */
[----:B------:R-:W-:Y:S01]  /*21f0*/  @!P2 IMAD.IADD R11, R29, 0x1, R0 ;  /* 0x000000011d0ba824 */ /* 0x000fe200078e0200 */
[----:B------:R-:W-:-:S02]  /*2200*/  LEA R0, R9, R144, 0x1 ;  /* 0x0000009009007211 */ /* 0x000fc400078e08ff */
[C---:B------:R-:W-:Y:S01]  /*2210*/  @!P2 LEA R20, P1, R28.reuse, R18, 0x1 ;  /* 0x000000121c14a211 */ /* 0x040fe200078208ff */
[----:B------:R-:W-:Y:S02]  /*2220*/  @!P3 IMAD R7, R7, R16, RZ ;  /* 0x000000100707b224 */ /* 0x000fe400078e02ff */
[----:B------:R-:W-:Y:S01]  /*2230*/  @!PT LDS RZ, [RZ] ;  /* 0x00000000fffff984 */ /* 0x000fe20000000800 */
[----:B------:R-:W-:Y:S01]  /*2240*/  @!PT LDS RZ, [RZ] ;  /* 0x00000000fffff984 */ /* 0x000fe20000000800 */
[----:B------:R-:W-:Y:S01]  /*2250*/  @!PT LDS RZ, [RZ] ;  /* 0x00000000fffff984 */ /* 0x000fe20000000800 */
[----:B------:R-:W-:Y:S01]  /*2260*/  @!P5 LDGSTS.E.BYPASS.LTC128B.128 [R0], desc[UR4][R14.64] ;  /* 0x000000000e00dfae */ /* 0x000fe2000b981a04 */
[----:B------:R-:W-:Y:S01]  /*2270*/  @!P2 LEA.HI.X R21, R28, R19, R11, 0x1, P1 ;  /* 0x000000131c15a211 */ /* 0x000fe200008f0c0b */
[-C--:B------:R-:W-:Y:S02]  /*2280*/  @!P3 IMAD R7, R17, R6.reuse, R7 ;  /* 0x000000061107b224 */ /* 0x080fe400078e0207 */
[----:B------:R1:W-:Y:S01]  /*2290*/  @!P5 LDGSTS.E.BYPASS.LTC128B.128 [R0+0x2000], desc[UR4][R14.64+0x80] ;  /* 0x020000800e00dfae */ /* 0x0003e2000b981a04 */
[-C--:B------:R-:W-:Y:S01]  /*22a0*/  ISETP.GE.AND P5, PT, R12, R5.reuse, PT ;  /* 0x000000050c00720c */ /* 0x080fe20003fa6270 */
[----:B------:R-:W-:Y:S01]  /*22b0*/  @!P3 IMAD.WIDE.U32 R22, R16, R6, R22 ;  /* 0x000000061016b225 */ /* 0x000fe200078e0016 */
[----:B------:R-:W-:Y:S01]  /*22c0*/  ISETP.GE.AND P1, PT, R8, R5, PT ;  /* 0x000000050800720c */ /* 0x000fe20003f26270 */
[----:B------:R-:W-:Y:S04]  /*22d0*/  @!P4 LDGSTS.E.BYPASS.LTC128B.128 [R0+0x800], desc[UR4][R26.64] ;  /* 0x008000001a00cfae */ /* 0x000fe8000b981a04 */
[----:B------:R-:W-:Y:S01]  /*22e0*/  @!P4 LDGSTS.E.BYPASS.LTC128B.128 [R0+0x2800], desc[UR4][R26.64+0x80] ;  /* 0x028000801a00cfae */ /* 0x000fe2000b981a04 */
[----:B------:R-:W-:-:S03]  /*22f0*/  @!P3 IMAD.IADD R7, R23, 0x1, R7 ;  /* 0x000000011707b824 */ /* 0x000fc600078e0207 */
[----:B------:R-:W-:Y:S01]  /*2300*/  @!P2 LDGSTS.E.BYPASS.LTC128B.128 [R0+0x1000], desc[UR4][R20.64] ;  /* 0x010000001400afae */ /* 0x000fe2000b981a04 */
[----:B------:R-:W-:-:S03]  /*2310*/  @!P3 LEA R16, P4, R22, R18, 0x1 ;  /* 0x000000121610b211 */ /* 0x000fc600078808ff */
[----:B------:R2:W-:Y:S01]  /*2320*/  @!P2 LDGSTS.E.BYPASS.LTC128B.128 [R0+0x3000], desc[UR4][R20.64+0x80] ;  /* 0x030000801400afae */ /* 0x0005e2000b981a04 */
[----:B------:R-:W-:Y:S02]  /*2330*/  ISETP.GE.AND P2, PT, R10, R5, PT ;  /* 0x000000050a00720c */ /* 0x000fe40003f46270 */
[----:B------:R-:W-:Y:S02]  /*2340*/  SHF.L.U32 R6, R146, 0x4, RZ ;  /* 0x0000000492067819 */ /* 0x000fe400000006ff */
[----:B------:R-:W-:Y:S01]  /*2350*/  @!P3 LEA.HI.X R17, R22, R19, R7, 0x1, P4 ;  /* 0x000000131611b211 */ /* 0x000fe200020f0c07 */
[----:B------:R-:W-:Y:S01]  /*2360*/  @!P1 IMAD.MOV.U32 R153, RZ, RZ, R151 ;  /* 0x000000ffff999224 */ /* 0x000fe200078e0097 */
[----:B------:R-:W-:-:S03]  /*2370*/  @!P6 MOV R9, R151 ;  /* 0x000000970009e202 */ /* 0x000fc60000000f00 */
[----:B------:R3:W-:Y:S01]  /*2380*/  @!P3 LDGSTS.E.BYPASS.LTC128B.128 [R0+0x1800], desc[UR4][R16.64] ;  /* 0x018000001000bfae */ /* 0x0007e2000b981a04 */
[----:B-1----:R-:W-:-:S03]  /*2390*/  @!P5 LEA R14, P4, R6, R152, 0x1 ;  /* 0x00000098060ed211 */ /* 0x002fc600078808ff */
[----:B------:R3:W-:Y:S01]  /*23a0*/  @!P3 LDGSTS.E.BYPASS.LTC128B.128 [R0+0x3800], desc[UR4][R16.64+0x80] ;  /* 0x038000801000bfae */ /* 0x0007e2000b981a04 */
[----:B------:R-:W-:Y:S01]  /*23b0*/  ISETP.GE.AND P3, PT, R8, R5, PT ;  /* 0x000000050800720c */ /* 0x000fe20003f66270 */
[----:B------:R-:W-:Y:S01]  /*23c0*/  @!P6 IMAD.MOV.U32 R8, RZ, RZ, R152 ;  /* 0x000000ffff08e224 */ /* 0x000fe200078e0098 */
[-C--:B------:R-:W-:Y:S01]  /*23d0*/  @!P5 LEA.HI.X R15, R6, R151.reuse, R80, 0x1, P4 ;  /* 0x00000097060fd211 */ /* 0x080fe200020f0c50 */
[----:B------:R-:W-:Y:S01]  /*23e0*/  @!P1 IMAD R7, R147, 0x60, RZ ;  /* 0x0000006093079824 */ /* 0x000fe200078e02ff */
[C---:B------:R-:W-:Y:S02]  /*23f0*/  @!P2 LEA R18, P4, R146.reuse, R152, 0x6 ;  /* 0x000000989212a211 */ /* 0x040fe400078830ff */
[----:B------:R3:W-:Y:S02]  /*2400*/  @!P6 LDGSTS.E.BYPASS.LTC128B.128 [R0+0x4000], desc[UR4][R8.64] ;  /* 0x040000000800efae */ /* 0x0007e4000b981a04 */
[C---:B------:R-:W-:Y:S02]  /*2410*/  @!P2 LEA.HI.X R19, R146.reuse, R151, R147, 0x6, P4 ;  /* 0x000000979213a211 */ /* 0x040fe400020f3493 */
[----:B------:R3:W-:Y:S01]  /*2420*/  @!P6 LDGSTS.E.BYPASS.LTC128B.128 [R0+0x6000], desc[UR4][R8.64+0x80] ;  /* 0x060000800800efae */ /* 0x0007e2000b981a04 */
[----:B--2---:R-:W-:-:S03]  /*2430*/  @!P1 IMAD.WIDE.U32 R20, R146, 0x60, R152 ;  /* 0x0000006092149825 */ /* 0x004fc600078e0098 */
[----:B------:R3:W-:Y:S02]  /*2440*/  @!P5 LDGSTS.E.BYPASS.LTC128B.128 [R0+0x4800], desc[UR4][R14.64] ;  /* 0x048000000e00dfae */ /* 0x0007e4000b981a04 */
[----:B------:R-:W-:Y:S02]  /*2450*/  @!P1 IADD3 R21, PT, PT, R21, R7, RZ ;  /* 0x0000000715159210 */ /* 0x000fe40007ffe0ff */
        /* <DEDUP_REMOVED lines=14> */
[----:B---3--:R-:W-:-:S04]  /*2540*/  SHF.L.U64.HI R8, R104, 0x4, R105 ;  /* 0x0000000468087819 */ /* 0x008fc80000010269 */
[-C--:B------:R-:W-:Y:S02]  /*2550*/  @!P5 LEA R10, P2, R5, R154.reuse, 0x1 ;  /* 0x0000009a050ad211 */ /* 0x080fe400078408ff */
[C---:B------:R-:W-:Y:S01]  /*2560*/  @!P4 LEA R14, P1, R104.reuse, R154, 0x6 ;  /* 0x0000009a680ec211 */ /* 0x040fe200078230ff */
        /* <DEDUP_REMOVED lines=34> */
[C---:B------:R-:W-:Y:S01]  /*2790*/  IMAD.SHL.U32 R81, R157.reuse, 0x40, RZ ;  /* 0x000000409d517824 */ /* 0x040fe200078e00ff */
[----:B-1----:R-:W-:-:S02]  /*27a0*/  LOP3.LUT R10, R157, 0x8, RZ, 0xc0, !PT ;  /* 0x000000089d0a7812 */ /* 0x002fc400078ec0ff */
[--C-:B------:R-:W-:Y:S01]  /*27b0*/  SHF.R.U32.HI R148, RZ, 0x4, R157.reuse ;  /* 0x00000004ff947819 */ /* 0x100fe2000001169d */
[----:B------:R-:W0:Y:S01]  /*27c0*/  LDGDEPBAR ;  /* 0x00000000000079af */ /* 0x000e220000000000 */
[----:B------:R-:W-:Y:S02]  /*27d0*/  SHF.R.U32.HI R84, RZ, 0x1, R157 ;  /* 0x00000001ff547819 */ /* 0x000fe4000001169d */
[----:B------:R-:W-:Y:S01]  /*27e0*/  LOP3.LUT R9, R81, 0x1c0, RZ, 0xc0, !PT ;  /* 0x000001c051097812 */ /* 0x000fe200078ec0ff */
[----:B------:R-:W-:Y:S01]  /*27f0*/  IMAD.SHL.U32 R7, R148, 0x400, RZ ;  /* 0x0000040094077824 */ /* 0x000fe200078e00ff */
[----:B------:R-:W-:Y:S02]  /*2800*/  LOP3.LUT R5, R10, 0x1c0, R81, 0x78, !PT ;  /* 0x000001c00a057812 */ /* 0x000fe400078e7851 */
[----:B------:R-:W-:Y:S02]  /*2810*/  SHF.L.U32 R8, R157, 0x5, RZ ;  /* 0x000000059d087819 */ /* 0x000fe400000006ff */
[----:B------:R-:W-:-:S02]  /*2820*/  LOP3.LUT R81, R81, 0x200, RZ, 0xc0, !PT ;  /* 0x0000020051517812 */ /* 0x000fc400078ec0ff */
[----:B------:R-:W-:Y:S02]  /*2830*/  LOP3.LUT R9, R9, 0x8, R84, 0xf8, !PT ;  /* 0x0000000809097812 */ /* 0x000fe400078ef854 */
[----:B------:R-:W-:Y:S02]  /*2840*/  LOP3.LUT R143, R81, 0x7c00, R8, 0xf8, !PT ;  /* 0x00007c00518f7812 */ /* 0x000fe400078ef808 */
[-C--:B------:R-:W-:Y:S02]  /*2850*/  LOP3.LUT R5, R5, R4.reuse, RZ, 0x3c, !PT ;  /* 0x0000000405057212 */ /* 0x080fe400078e3cff */
[----:B------:R-:W-:Y:S02]  /*2860*/  LOP3.LUT R8, R7, 0x400, RZ, 0xc0, !PT ;  /* 0x0000040007087812 */ /* 0x000fe400078ec0ff */
[----:B------:R-:W-:-:S03]  /*2870*/  LOP3.LUT R4, R9, R4, RZ, 0x3c, !PT ;  /* 0x0000000409047212 */ /* 0x000fc600078e3cff */
[----:B------:R-:W-:Y:S01]  /*2880*/  IMAD R5, R5, 0x2, R8 ;  /* 0x0000000205057824 */ /* 0x000fe200078e0208 */
[----:B------:R-:W-:-:S03]  /*2890*/  IADD3 R143, PT, PT, R4, R143, RZ ;  /* 0x0000008f048f7210 */ /* 0x000fc60007ffe0ff */
[----:B------:R-:W-:Y:S01]  /*28a0*/  IMAD.IADD R142, R144, 0x1, R5 ;  /* 0x00000001908e7824 */ /* 0x000fe200078e0205 */
[----:B------:R-:W-:-:S04]  /*28b0*/  LEA R143, R143, R144, 0x1 ;  /* 0x000000908f8f7211 */ /* 0x000fc800078e08ff */
[----:B------:R-:W-:Y:S04]  /*28c0*/  LDSM.16.M88.4 R32, [R142+0x4000] ;  /* 0x004000008e20783b */ /* 0x000fe80000000200 */
[----:B------:R-:W1:Y:S01]  /*28d0*/  LDSM.16.M88.4 R44, [R143] ;  /* 0x000000008f2c783b */ /* 0x000e620000000200 */
[----:B------:R-:W-:Y:S02]  /*28e0*/  R2P PR, R157, 0x6 ;  /* 0x000000069d007804 */ /* 0x000fe40000000000 */
[----:B------:R-:W-:Y:S01]  /*28f0*/  MOV R5, 0x20 ;  /* 0x0000002000057802 */ /* 0x000fe20000000f00 */
        /* <DEDUP_REMOVED lines=11> */
[----:B------:R-:W-:-:S03]  /*29b0*/  IMAD.MOV.U32 R7, RZ, RZ, 0x40 ;  /* 0x00000040ff077424 */ /* 0x000fc600078e00ff */
[----:B------:R-:W-:Y:S01]  /*29c0*/  LDSM.16.M88.4 R68, [R143+0x2000] ;  /* 0x002000008f44783b */ /* 0x000fe20000000200 */
[C---:B-1----:R-:W-:Y:S03]  /*29d0*/  HMMA.16816.F32.BF16 R16, R44.reuse, R32, RZ ;  /* 0x000000202c10723c */ /* 0x042fe600000418ff */
[----:B------:R-:W-:Y:S05]  /*29e0*/  LDSM.16.M88.4 R76, [R137+0x6000] ;  /* 0x00600000894c783b */ /* 0x000fea0000000200 */
[----:B------:R-:W-:Y:S01]  /*29f0*/  HMMA.16816.F32.BF16 R32, R44, R34, RZ ;  /* 0x000000222c20723c */ /* 0x000fe200000418ff */
[----:B------:R-:W-:-:S04]  /*2a00*/  SEL R7, R7, 0xffffffc0, !P2 ;  /* 0xffffffc007077807 */ /* 0x000fc80005000000 */
[----:B------:R-:W-:Y:S01]  /*2a10*/  IADD3 R140, PT, PT, R143, R7, RZ ;  /* 0x000000078f8c7210 */ /* 0x000fe20007ffe0ff */
[----:B------:R-:W-:Y:S02]  /*2a20*/  IMAD.IADD R136, R142, 0x1, R7 ;  /* 0x000000018e887824 */ /* 0x000fe400078e0207 */
[C---:B----4-:R-:W-:Y:S03]  /*2a30*/  HMMA.16816.F32.BF16 R28, R44.reuse, R60, RZ ;  /* 0x0000003c2c1c723c */ /* 0x050fe600000418ff */
[----:B------:R-:W-:Y:S05]  /*2a40*/  LDSM.16.M88.4 R20, [R136+0x4000] ;  /* 0x004000008814783b */ /* 0x000fea0000000200 */
[C---:B------:R-:W-:Y:S08]  /*2a50*/  HMMA.16816.F32.BF16 R56, R44.reuse, R52, RZ ;  /* 0x000000342c38723c */ /* 0x040ff000000418ff */
[----:B--2---:R-:W-:Y:S08]  /*2a60*/  HMMA.16816.F32.BF16 R48, R44, R12, RZ ;  /* 0x0000000c2c30723c */ /* 0x004ff000000418ff */
        /* <DEDUP_REMOVED lines=53> */
[----:B------:R-:W-:Y:S11]  /*2dc0*/  LDSM.16.M88.4 R20, [R142+0x7800] ;  /* 0x007800008e14783b */ /* 0x000ff60000000200 */
[C---:B--2---:R-:W-:Y:S08]  /*2dd0*/  HMMA.16816.F32.BF16 R16, R12.reuse, R8, R16 ;  /* 0x000000080c10723c */ /* 0x044ff00000041810 */
[----:B------:R-:W-:Y:S01]  /*2de0*/  HMMA.16816.F32.BF16 R32, R12, R10, R32 ;  /* 0x0000000a0c20723c */ /* 0x000fe20000041820 */
[----:B------:R-:W1:Y:S07]  /*2df0*/  LDSM.16.M88.4 R8, [R137+0x7000] ;  /* 0x007000008908783b */ /* 0x000e6e0000000200 */
[C---:B------:R-:W-:Y:S08]  /*2e00*/  HMMA.16816.F32.BF16 R28, R68.reuse, R72, R28 ;  /* 0x00000048441c723c */ /* 0x040ff0000004181c */
[----:B------:R-:W-:Y:S01]  /*2e10*/  HMMA.16816.F32.BF16 R60, R68, R74, R60 ;  /* 0x0000004a443c723c */ /* 0x000fe2000004183c */
[----:B------:R-:W-:-:S07]  /*2e20*/  FMUL.FTZ R16, R16, R83 ;  /* 0x0000005310107220 */ /* 0x000fce0000410000 */
[C---:B------:R-:W-:Y:S01]  /*2e30*/  HMMA.16816.F32.BF16 R72, R68.reuse, R64, R56 ;  /* 0x000000404448723c */ /* 0x040fe20000041838 */
[----:B------:R2:W3:Y:S01]  /*2e40*/  MUFU.TANH R64, R16 ;  /* 0x0000001000407308 */ /* 0x0004e20000002400 */
[-C--:B------:R-:W-:Y:S01]  /*2e50*/  FMUL.FTZ R65, R17, R83.reuse ;  /* 0x0000005311417220 */ /* 0x080fe20000410000 */
[----:B------:R-:W4:Y:S05]  /*2e60*/  LDSM.16.M88.4 R56, [R136+0x6800] ;  /* 0x006800008838783b */ /* 0x000f2a0000000200 */
[----:B------:R-:W-:Y:S01]  /*2e70*/  HMMA.16816.F32.BF16 R52, R68, R66, R52 ;  /* 0x000000424434723c */ /* 0x000fe20000041834 */
[-C--:B------:R-:W-:Y:S01]  /*2e80*/  FMUL.FTZ R66, R18, R83.reuse ;  /* 0x0000005312427220 */ /* 0x080fe20000410000 */
[----:B------:R-:W-:-:S06]  /*2e90*/  FMUL.FTZ R67, R19, R83 ;  /* 0x0000005313437220 */ /* 0x000fcc0000410000 */
[C---:B------:R-:W-:Y:S01]  /*2ea0*/  HMMA.16816.F32.BF16 R76, R40.reuse, R36, R28 ;  /* 0x00000024284c723c */ /* 0x040fe2000004181c */
[----:B------:R-:W-:Y:S04]  /*2eb0*/  LDSM.16.M88.4 R28, [R135+0x6800] ;  /* 0x00680000871c783b */ /* 0x000fe80000000200 */
[----:B--2---:R-:W2:Y:S03]  /*2ec0*/  LDSM.16.M88.4 R16, [R136+0x7000] ;  /* 0x007000008810783b */ /* 0x004ea60000000200 */
[C---:B------:R-:W-:Y:S01]  /*2ed0*/  HMMA.16816.F32.BF16 R60, R40.reuse, R38, R60 ;  /* 0x00000026283c723c */ /* 0x040fe2000004183c */
[----:B------:R-:W3:Y:S07]  /*2ee0*/  LDSM.16.M88.4 R36, [R137+0x7800] ;  /* 0x007800008924783b */ /* 0x000eee0000000200 */
[C---:B-1----:R-:W-:Y:S08]  /*2ef0*/  HMMA.16816.F32.BF16 R72, R40.reuse, R8, R72 ;  /* 0x000000082848723c */ /* 0x042ff00000041848 */
[----:B------:R-:W-:Y:S01]  /*2f00*/  HMMA.16816.F32.BF16 R52, R40, R10, R52 ;  /* 0x0000000a2834723c */ /* 0x000fe20000041834 */
[----:B------:R-:W1:Y:S07]  /*2f10*/  LDSM.16.M88.4 R8, [R136+0x7800] ;  /* 0x007800008808783b */ /* 0x000e6e0000000200 */
[C---:B------:R-:W-:Y:S08]  /*2f20*/  HMMA.16816.F32.BF16 R48, R68.reuse, R20, R48 ;  /* 0x000000144430723c */ /* 0x040ff00000041830 */
[----:B------:R-:W-:Y:S08]  /*2f30*/  HMMA.16816.F32.BF16 R44, R68, R22, R44 ;  /* 0x00000016442c723c */ /* 0x000ff0000004182c */
[C---:B----4-:R-:W-:Y:S08]  /*2f40*/  HMMA.16816.F32.BF16 R76, R24.reuse, R56, R76 ;  /* 0x00000038184c723c */ /* 0x050ff0000004184c */
[C---:B------:R-:W-:Y:S01]  /*2f50*/  HMMA.16816.F32.BF16 R60, R24.reuse, R58, R60 ;  /* 0x0000003a183c723c */ /* 0x040fe2000004183c */
[----:B------:R-:W4:Y:S07]  /*2f60*/  LDSM.16.M88.4 R56, [R135+0x7000] ;  /* 0x007000008738783b */ /* 0x000f2e0000000200 */
[C---:B--2---:R-:W-:Y:S08]  /*2f70*/  HMMA.16816.F32.BF16 R72, R24.reuse, R16, R72 ;  /* 0x000000101848723c */ /* 0x044ff00000041848 */
[----:B------:R-:W-:Y:S01]  /*2f80*/  HMMA.16816.F32.BF16 R52, R24, R18, R52 ;  /* 0x000000121834723c */ /* 0x000fe20000041834 */
[----:B------:R-:W2:Y:S01]  /*2f90*/  LDSM.16.M88.4 R16, [R135+0x7800] ;  /* 0x007800008710783b */ /* 0x000ea20000000200 */
[-C--:B------:R-:W-:Y:S01]  /*2fa0*/  FMUL.FTZ R20, R32, R83.reuse ;  /* 0x0000005320147220 */ /* 0x080fe20000410000 */
[----:B------:R-:W-:Y:S01]  /*2fb0*/  FMUL.FTZ R21, R34, R83 ;  /* 0x0000005322157220 */ /* 0x000fe20000410000 */
[----:B------:R-:W-:Y:S01]  /*2fc0*/  ISETP.GT.AND P1, PT, R127, R150, PT ;  /* 0x000000967f00720c */ /* 0x000fe20003f24270 */
[----:B------:R-:W1:Y:S01]  /*2fd0*/  MUFU.TANH R65, R65 ;  /* 0x0000004100417308 */ /* 0x000e620000002400 */
[----:B-----5:R-:W-:Y:S01]  /*2fe0*/  IADD3 R85, PT, PT, R85, R82, -R89 ;  /* 0x0000005255557210 */ /* 0x020fe20007ffe859 */
[----:B------:R-:W-:-:S04]  /*2ff0*/  DEPBAR.LE SB0, 0x0 ;  /* 0x000080000000791a */ /* 0x000fc80000000000 */
[C---:B---3--:R-:W-:Y:S08]  /*3000*/  HMMA.16816.F32.BF16 R48, R40.reuse, R36, R48 ;  /* 0x000000242830723c */ /* 0x048ff00000041830 */
[----:B------:R-:W-:-:S12]  /*3010*/  HMMA.16816.F32.BF16 R44, R40, R38, R44 ;  /* 0x00000026282c723c */ /* 0x000fd8000004182c */
[C---:B-1----:R-:W-:Y:S08]  /*3020*/  HMMA.16816.F32.BF16 R48, R24.reuse, R8, R48 ;  /* 0x000000081830723c */ /* 0x042ff00000041830 */
[----:B------:R-:W-:Y:S08]  /*3030*/  HMMA.16816.F32.BF16 R44, R24, R10, R44 ;  /* 0x0000000a182c723c */ /* 0x000ff0000004182c */
[C---:B------:R-:W-:Y:S08]  /*3040*/  HMMA.16816.F32.BF16 R76, R12.reuse, R28, R76 ;  /* 0x0000001c0c4c723c */ /* 0x040ff0000004184c */
[C---:B------:R-:W-:Y:S08]  /*3050*/  HMMA.16816.F32.BF16 R60, R12.reuse, R30, R60 ;  /* 0x0000001e0c3c723c */ /* 0x040ff0000004183c */
[C---:B----4-:R-:W-:Y:S08]  /*3060*/  HMMA.16816.F32.BF16 R72, R12.reuse, R56, R72 ;  /* 0x000000380c48723c */ /* 0x050ff00000041848 */
[C---:B------:R-:W-:Y:S08]  /*3070*/  HMMA.16816.F32.BF16 R52, R12.reuse, R58, R52 ;  /* 0x0000003a0c34723c */ /* 0x040ff00000041834 */
[C---:B--2---:R-:W-:Y:S08]  /*3080*/  HMMA.16816.F32.BF16 R48, R12.reuse, R16, R48 ;  /* 0x000000100c30723c */ /* 0x044ff00000041830 */
[----:B------:R-:W-:Y:S01]  /*3090*/  HMMA.16816.F32.BF16 R44, R12, R18, R44 ;  /* 0x000000120c2c723c */ /* 0x000fe2000004182c */
[----:B------:R-:W-:Y:S01]  /*30a0*/  SHF.R.U32.HI R19, RZ, 0x2, R157 ;  /* 0x00000002ff137819 */ /* 0x000fe2000001169d */
[----:B------:R-:W-:-:S03]  /*30b0*/  FMUL.FTZ R28, R33, R83 ;  /* 0x00000053211c7220 */ /* 0x000fc60000410000 */
[----:B------:R-:W-:Y:S01]  /*30c0*/  LOP3.LUT R19, R19, 0x7, RZ, 0xc0, !PT ;  /* 0x0000000713137812 */ /* 0x000fe200078ec0ff */
        /* <DEDUP_REMOVED lines=22> */
[----:B------:R-:W-:Y:S01]  /*3230*/  LOP3.LUT R25, R19, 0x1f0, R84, 0xf8, !PT ;  /* 0x000001f013197812 */ /* 0x000fe200078ef854 */
[-C--:B------:R-:W-:Y:S01]  /*3240*/  FMUL.FTZ R45, R45, R83.reuse ;  /* 0x000000532d2d7220 */ /* 0x080fe20000410000 */
[-C--:B------:R-:W-:Y:S01]  /*3250*/  FMUL.FTZ R46, R46, R83.reuse ;  /* 0x000000532e2e7220 */ /* 0x080fe20000410000 */
[----:B------:R-:W-:Y:S01]  /*3260*/  FMUL.FTZ R47, R47, R83 ;  /* 0x000000532f2f7220 */ /* 0x000fe20000410000 */
[----:B------:R-:W-:Y:S01]  /*3270*/  IADD3 R12, PT, PT, R158, R25, RZ ;  /* 0x000000199e0c7210 */ /* 0x000fe20007ffe0ff */
[----:B------:R-:W1:Y:S01]  /*3280*/  MUFU.TANH R66, R66 ;  /* 0x0000004200427308 */ /* 0x000e620000002400 */
[----:B------:R-:W-:-:S07]  /*3290*/  IADD3 R87, PT, PT, R82, -R89, -R87 ;  /* 0x8000005952577210 */ /* 0x000fce0007ffe857 */
[----:B------:R-:W2:Y:S01]  /*32a0*/  MUFU.TANH R67, R67 ;  /* 0x0000004300437308 */ /* 0x000ea20000002400 */
[----:B------:R-:W-:-:S07]  /*32b0*/  IMAD.IADD R85, R12, 0x1, R85 ;  /* 0x000000010c557824 */ /* 0x000fce00078e0255 */
        /* <DEDUP_REMOVED lines=27> */
[----:B------:R1:W1:Y:S01]  /*3470*/  MUFU.TANH R25, R47 ;  /* 0x0000002f00197308 */ /* 0x0002620000002400 */
        /* <DEDUP_REMOVED lines=21> */
.L_x_13938:
        /* <DEDUP_REMOVED lines=60> */
.L_x_13939:
[----:B------:R-:W-:Y:S05]  /*3990*/  BSYNC.RECONVERGENT B0 ;  /* 0x0000000000007941 */ /* 0x000fea0003800200 */
.L_x_13937:
        /* <DEDUP_REMOVED lines=21> */
.L_x_13936:
[----:B------:R-:W-:Y:S05]  /*3af0*/  BSYNC.RECONVERGENT B1 ;  /* 0x0000000000017941 */ /* 0x000fea0003800200 */
.L_x_13935:
[----:B------:R-:W3:Y:S01]  /*3b00*/  LD.E R114, desc[UR4][R2.64+0xdc] ;  /* 0x0000dc0402727980 */ /* 0x000ee2000c101900 */
[----:B------:R-:W-:Y:S01]  /*3b10*/  IMAD.SHL.U32 R106, R157, 0x2, RZ ;  /* 0x000000029d6a7824 */ /* 0x000fe200078e00ff */
[----:B------:R-:W-:Y:S04]  /*3b20*/  BSSY B2, `(.L_x_13940) ;  /* 0x00004c3000027945 */ /* 0x000fe80003800000 */
[----:B------:R-:W-:-:S04]  /*3b30*/  LOP3.LUT R106, R106, 0x6, RZ, 0xc0, !PT ;  /* 0x000000066a6a7812 */ /* 0x000fc800078ec0ff */
[----:B--2---:R-:W-:-:S04]  /*3b40*/  LOP3.LUT R39, R103, R106, RZ, 0xfc, !PT ;  /* 0x0000006a67277212 */ /* 0x004fc800078efcff */
        /* <DEDUP_REMOVED lines=13> */
[C---:B------:R-:W-:Y:S01]  /*3c20*/  VIADD R55, R39.reuse, 0x19 ;  /* 0x0000001927377836 */ /* 0x040fe20000000000 */
[----:B------:R-:W-:Y:S01]  /*3c30*/  FSEL R20, R20, -INF , P4 ;  /* 0xff80000014147808 */ /* 0x000fe20002000000 */
[----:B------:R-:W-:Y:S01]  /*3c40*/  VIADD R53, R39, 0x20 ;  /* 0x0000002027357836 */ /* 0x000fe20000000000 */
[-C--:B------:R-:W-:Y:S01]  /*3c50*/  ISETP.GE.AND P4, PT, R61, R164.reuse, PT ;  /* 0x000000a43d00720c */ /* 0x080fe20003f86270 */
[C---:B------:R-:W-:Y:S01]  /*3c60*/  VIADD R51, R39.reuse, 0x21 ;  /* 0x0000002127337836 */ /* 0x040fe20000000000 */
[----:B------:R-:W-:Y:S01]  /*3c70*/  FSEL R40, R40, -INF , !P5 ;  /* 0xff80000028287808 */ /* 0x000fe20006800000 */
[----:B------:R-:W-:Y:S01]  /*3c80*/  VIADD R49, R39, 0x28 ;  /* 0x0000002827317836 */ /* 0x000fe20000000000 */
[-C--:B------:R-:W-:Y:S01]  /*3c90*/  ISETP.GE.AND P6, PT, R71, R163.reuse, PT ;  /* 0x000000a34700720c */ /* 0x080fe20003fc6270 */
[----:B-1----:R-:W-:Y:S01]  /*3ca0*/  VIADD R47, R39, 0x29 ;  /* 0x00000029272f7836 */ /* 0x002fe20000000000 */
[----:B------:R-:W-:Y:S01]  /*3cb0*/  ISETP.GE.AND P5, PT, R69, R163, PT ;  /* 0x000000a34500720c */ /* 0x000fe20003fa6270 */
[C---:B------:R-:W-:Y:S01]  /*3cc0*/  VIADD R45, R39.reuse, 0x30 ;  /* 0x00000030272d7836 */ /* 0x040fe20000000000 */
[----:B------:R-:W-:Y:S01]  /*3cd0*/  FSEL R28, R28, -INF , P3 ;  /* 0xff8000001c1c7808 */ /* 0x000fe20001800000 */
[----:B------:R-:W-:Y:S01]  /*3ce0*/  VIADD R43, R39, 0x31 ;  /* 0x00000031272b7836 */ /* 0x000fe20000000000 */
[----:B------:R-:W-:Y:S01]  /*3cf0*/  ISETP.GE.AND P3, PT, R59, R164, PT ;  /* 0x000000a43b00720c */ /* 0x000fe20003f66270 */
[----:B------:R-:W-:Y:S01]  /*3d00*/  VIADD R41, R39, 0x38 ;  /* 0x0000003827297836 */ /* 0x000fe20000000000 */
[----:B------:R-:W-:-:S02]  /*3d10*/  FSEL R32, R32, -INF , P4 ;  /* 0xff80000020207808 */ /* 0x000fc40002000000 */
[----:B------:R-:W-:Y:S02]  /*3d20*/  ISETP.GE.AND P4, PT, R57, R164, PT ;  /* 0x000000a43900720c */ /* 0x000fe40003f86270 */
[----:B------:R-:W-:Y:S02]  /*3d30*/  FSEL R27, R27, -INF , !P6 ;  /* 0xff8000001b1b7808 */ /* 0x000fe40007000000 */
[----:B------:R-:W-:Y:S02]  /*3d40*/  FSEL R42, R20, -INF , !P5 ;  /* 0xff800000142a7808 */ /* 0x000fe40006800000 */
[-C--:B------:R-:W-:Y:S02]  /*3d50*/  ISETP.GE.AND P6, PT, R63, R163.reuse, PT ;  /* 0x000000a33f00720c */ /* 0x080fe40003fc6270 */
[----:B------:R-:W-:Y:S02]  /*3d60*/  ISETP.GE.AND P5, PT, R61, R163, PT ;  /* 0x000000a33d00720c */ /* 0x000fe40003fa6270 */
[----:B------:R-:W-:-:S02]  /*3d70*/  FSEL R26, R31, -INF , P3 ;  /* 0xff8000001f1a7808 */ /* 0x000fc40001800000 */
[-C--:B------:R-:W-:Y:S02]  /*3d80*/  ISETP.GE.AND P3, PT, R55, R164.reuse, PT ;  /* 0x000000a43700720c */ /* 0x080fe40003f66270 */
[----:B------:R-:W-:Y:S02]  /*3d90*/  FSEL R18, R34, -INF , P4 ;  /* 0xff80000022127808 */ /* 0x000fe40002000000 */
[----:B------:R-:W-:Y:S02]  /*3da0*/  ISETP.GE.AND P4, PT, R53, R164, PT ;  /* 0x000000a43500720c */ /* 0x000fe40003f86270 */
[----:B------:R-:W-:Y:S02]  /*3db0*/  FSEL R38, R28, -INF , !P6 ;  /* 0xff8000001c267808 */ /* 0x000fe40007000000 */
[----:B------:R-:W-:Y:S02]  /*3dc0*/  FSEL R32, R32, -INF , !P5 ;  /* 0xff80000020207808 */ /* 0x000fe40006800000 */
[----:B------:R-:W-:-:S02]  /*3dd0*/  ISETP.GE.AND P6, PT, R59, R163, PT ;  /* 0x000000a33b00720c */ /* 0x000fc40003fc6270 */
[----:B------:R-:W-:Y:S02]  /*3de0*/  ISETP.GE.AND P5, PT, R57, R163, PT ;  /* 0x000000a33900720c */ /* 0x000fe40003fa6270 */
[----:B------:R-:W-:Y:S02]  /*3df0*/  FSEL R12, R35, -INF , P3 ;  /* 0xff800000230c7808 */ /* 0x000fe40001800000 */
[-C--:B------:R-:W-:Y:S02]  /*3e00*/  ISETP.GE.AND P3, PT, R51, R164.reuse, PT ;  /* 0x000000a43300720c */ /* 0x080fe40003f66270 */
[----:B------:R-:W-:Y:S02]  /*3e10*/  FSEL R9, R9, -INF , P4 ;  /* 0xff80000009097808 */ /* 0x000fe40002000000 */
[----:B------:R-:W-:Y:S02]  /*3e20*/  ISETP.GE.AND P4, PT, R49, R164, PT ;  /* 0x000000a43100720c */ /* 0x000fe40003f86270 */
[----:B------:R-:W-:-:S02]  /*3e30*/  FSEL R26, R26, -INF , !P6 ;  /* 0xff8000001a1a7808 */ /* 0x000fc40007000000 */
[----:B------:R-:W-:Y:S02]  /*3e40*/  FSEL R18, R18, -INF , !P5 ;  /* 0xff80000012127808 */ /* 0x000fe40006800000 */
[-C--:B------:R-:W-:Y:S02]  /*3e50*/  ISETP.GE.AND P6, PT, R55, R163.reuse, PT ;  /* 0x000000a33700720c */ /* 0x080fe40003fc6270 */
[----:B------:R-:W-:Y:S02]  /*3e60*/  ISETP.GE.AND P5, PT, R53, R163, PT ;  /* 0x000000a33500720c */ /* 0x000fe40003fa6270 */
[----:B------:R-:W-:Y:S02]  /*3e70*/  FSEL R37, R37, -INF , P3 ;  /* 0xff80000025257808 */ /* 0x000fe40001800000 */
[----:B------:R-:W-:Y:S02]  /*3e80*/  ISETP.GE.AND P3, PT, R47, R164, PT ;  /* 0x000000a42f00720c */ /* 0x000fe40003f66270 */
        /* <DEDUP_REMOVED lines=9> */
[----:B------:R-:W-:Y:S02]  /*3f20*/  FSEL R176, R37, -INF , !P6 ;  /* 0xff80000025b07808 */ /* 0x000fe40007000000 */
[----:B------:R-:W-:Y:S02]  /*3f30*/  FSEL R130, R16, -INF , !P5 ;  /* 0xff80000010827808 */ /* 0x000fe40006800000 */
[----:B------:R-:W-:Y:S02]  /*3f40*/  ISETP.GE.AND P6, PT, R47, R163, PT ;  /* 0x000000a32f00720c */ /* 0x000fe40003fc6270 */
[----:B------:R-:W-:-:S02]  /*3f50*/  ISETP.GE.AND P5, PT, R43, R164, PT ;  /* 0x000000a42b00720c */ /* 0x000fc40003fa6270 */
[----:B------:R-:W-:Y:S02]  /*3f60*/  FSEL R126, R24, -INF , !P3 ;  /* 0xff800000187e7808 */ /* 0x000fe40005800000 */
[C---:B------:R-:W-:Y:S02]  /*3f70*/  ISETP.GE.AND P2, PT, R39.reuse, R162, PT ;  /* 0x000000a22700720c */ /* 0x040fe40003f46270 */
[C---:B------:R-:W-:Y:S01]  /*3f80*/  ISETP.GE.AND P1, PT, R39.reuse, R160, PT ;  /* 0x000000a02700720c */ /* 0x040fe20003f26270 */
[----:B------:R-:W-:Y:S01]  /*3f90*/  VIADD R39, R39, 0x39 ;  /* 0x0000003927277836 */ /* 0x000fe20000000000 */
[----:B------:R-:W-:Y:S02]  /*3fa0*/  ISETP.GE.AND P3, PT, R71, R162, PT ;  /* 0x000000a24700720c */ /* 0x000fe40003f66270 */
[----:B------:R-:W-:Y:S02]  /*3fb0*/  FSEL R174, R17, -INF , !P6 ;  /* 0xff80000011ae7808 */ /* 0x000fe40007000000 */
[----:B------:R-:W-:-:S02]  /*3fc0*/  FSEL R14, R14, -INF , P5 ;  /* 0xff8000000e0e7808 */ /* 0x000fc40002800000 */
[----:B------:R-:W-:Y:S02]  /*3fd0*/  ISETP.GE.AND P6, PT, R41, R164, PT ;  /* 0x000000a42900720c */ /* 0x000fe40003fc6270 */
[----:B------:R-:W-:Y:S02]  /*3fe0*/  ISETP.GE.AND P5, PT, R71, R160, PT ;  /* 0x000000a04700720c */ /* 0x000fe40003fa6270 */
[----:B------:R-:W-:Y:S02]  /*3ff0*/  FSEL R17, R67, -INF , P3 ;  /* 0xff80000043117808 */ /* 0x000fe40001800000 */
[----:B------:R-:W-:Y:S02]  /*4000*/  ISETP.GE.AND P3, PT, R61, R162, PT ;  /* 0x000000a23d00720c */ /* 0x000fe40003f66270 */
[----:B------:R-:W-:Y:S02]  /*4010*/  ISETP.GE.AND P4, PT, R39, R164, PT ;  /* 0x000000a42700720c */ /* 0x000fe40003f86270 */
[----:B------:R-:W-:-:S02]  /*4020*/  FSEL R44, R44, -INF , P6 ;  /* 0xff8000002c2c7808 */ /* 0x000fc40003000000 */
[----:B------:R-:W-:Y:S02]  /*4030*/  FSEL R17, R17, -INF , !P5 ;  /* 0xff80000011117808 */ /* 0x000fe40006800000 */
[----:B------:R-:W-:Y:S02]  /*4040*/  ISETP.GE.AND P6, PT, R43, R163, PT ;  /* 0x000000a32b00720c */ /* 0x000fe40003fc6270 */
[----:B------:R-:W-:Y:S02]  /*4050*/  ISETP.GE.AND P5, PT, R61, R160, PT ;  /* 0x000000a03d00720c */ /* 0x000fe40003fa6270 */
[----:B------:R-:W-:Y:S02]  /*4060*/  FSEL R16, R30, -INF , P3 ;  /* 0xff8000001e107808 */ /* 0x000fe40001800000 */
        /* <DEDUP_REMOVED lines=8> */
[----:B------:R-:W-:Y:S02]  /*40f0*/  FSEL R28, R28, -INF , !P1 ;  /* 0xff8000001c1c7808 */ /* 0x000fe40004800000 */
[----:B------:R-:W-:Y:S02]  /*4100*/  ISETP.GE.AND P5, PT, R55, R160, PT ;  /* 0x000000a03700720c */ /* 0x000fe40003fa6270 */
[----:B------:R-:W-:Y:S02]  /*4110*/  FSEL R8, R8, -INF , P3 ;  /* 0xff80000008087808 */ /* 0x000fe40001800000 */
[----:B------:R-:W-:Y:S02]  /*4120*/  FSEL R120, R44, -INF , !P4 ;  /* 0xff8000002c787808 */ /* 0x000fe40006000000 */
[-C--:B------:R-:W-:Y:S02]  /*4130*/  ISETP.GE.AND P1, PT, R63, R162.reuse, PT ;  /* 0x000000a23f00720c */ /* 0x080fe40003f26270 */
[----:B------:R-:W-:-:S02]  /*4140*/  ISETP.GE.AND P3, PT, R49, R162, PT ;  /* 0x000000a23100720c */ /* 0x000fc40003f66270 */
[-C--:B------:R-:W-:Y:S02]  /*4150*/  ISETP.GE.AND P4, PT, R69, R160.reuse, PT ;  /* 0x000000a04500720c */ /* 0x080fe40003f86270 */
[----:B------:R-:W-:Y:S02]  /*4160*/  FSEL R21, R21, -INF , P2 ;  /* 0xff80000015157808 */ /* 0x000fe40001000000 */
[----:B------:R-:W-:Y:S02]  /*4170*/  FSEL R118, R48, -INF , !P6 ;  /* 0xff80000030767808 */ /* 0x000fe40007000000 */
[----:B------:R-:W-:Y:S02]  /*4180*/  FSEL R30, R8, -INF , !P5 ;  /* 0xff800000081e7808 */ /* 0x000fe40006800000 */
[----:B------:R-:W-:Y:S02]  /*4190*/  ISETP.GE.AND P6, PT, R63, R160, PT ;  /* 0x000000a03f00720c */ /* 0x000fe40003fc6270 */
[----:B------:R-:W-:-:S02]  /*41a0*/  ISETP.GE.AND P2, PT, R59, R162, PT ;  /* 0x000000a23b00720c */ /* 0x000fc40003f46270 */
[----:B------:R-:W-:Y:S02]  /*41b0*/  FSEL R20, R29, -INF , P1 ;  /* 0xff8000001d147808 */ /* 0x000fe40000800000 */
[----:B------:R-:W-:Y:S02]  /*41c0*/  FMNMX3.FTZ R9, R40, R27, R42, !PT ;  /* 0x0000001b28097276 */ /* 0x000fe4000781002a */
[----:B------:R-:W-:Y:S02]  /*41d0*/  ISETP.GE.AND P5, PT, R49, R160, PT ;  /* 0x000000a03100720c */ /* 0x000fe40003fa6270 */
[----:B------:R-:W-:Y:S02]  /*41e0*/  FSEL R11, R11, -INF , P3 ;  /* 0xff8000000b0b7808 */ /* 0x000fe40001800000 */
[----:B------:R-:W-:Y:S02]  /*41f0*/  FSEL R24, R21, -INF , !P4 ;  /* 0xff80000015187808 */ /* 0x000fe40006000000 */
[----:B------:R-:W-:-:S02]  /*4200*/  ISETP.GE.AND P1, PT, R57, R162, PT ;  /* 0x000000a23900720c */ /* 0x000fc40003f26270 */
[----:B------:R-:W-:Y:S02]  /*4210*/  ISETP.GE.AND P4, PT, R59, R160, PT ;  /* 0x000000a03b00720c */ /* 0x000fe40003f86270 */
[----:B------:R-:W-:Y:S02]  /*4220*/  FSEL R20, R20, -INF , !P6 ;  /* 0xff80000014147808 */ /* 0x000fe40007000000 */
[----:B------:R-:W-:Y:S02]  /*4230*/  FSEL R14, R33, -INF , P2 ;  /* 0xff800000210e7808 */ /* 0x000fe40001000000 */
[----:B------:R-:W-:Y:S02]  /*4240*/  FMNMX3.FTZ R9, R9, R38, R32, !PT ;  /* 0x0000002609097276 */ /* 0x000fe40007810020 */
[----:B------:R-:W-:Y:S02]  /*4250*/  FSEL R128, R11, -INF , !P5 ;  /* 0xff8000000b807808 */ /* 0x000fe40006800000 */
[----:B------:R-:W-:-:S02]  /*4260*/  ISETP.GE.AND P6, PT, R57, R160, PT ;  /* 0x000000a03900720c */ /* 0x000fc40003fc6270 */
[-C--:B------:R-:W-:Y:S02]  /*4270*/  ISETP.GE.AND P2, PT, R53, R162.reuse, PT ;  /* 0x000000a23500720c */ /* 0x080fe40003f46270 */
[----:B------:R-:W-:Y:S02]  /*4280*/  FSEL R6, R22, -INF , P1 ;  /* 0xff80000016067808 */ /* 0x000fe40000800000 */
[----:B------:R-:W-:Y:S02]  /*4290*/  FMNMX3.FTZ R11, R28, R17, R24, !PT ;  /* 0x000000111c0b7276 */ /* 0x000fe40007810018 */
[----:B------:R-:W-:Y:S02]  /*42a0*/  FSEL R14, R14, -INF , !P4 ;  /* 0xff8000000e0e7808 */ /* 0x000fe40006000000 */
[----:B------:R-:W-:Y:S02]  /*42b0*/  ISETP.GE.AND P1, PT, R51, R162, PT ;  /* 0x000000a23300720c */ /* 0x000fe40003f26270 */
[----:B------:R-:W-:-:S02]  /*42c0*/  FMNMX3.FTZ R9, R9, R26, R18, !PT ;  /* 0x0000001a09097276 */ /* 0x000fc40007810012 */
[----:B------:R-:W-:Y:S02]  /*42d0*/  ISETP.GE.AND P4, PT, R53, R160, PT ;  /* 0x000000a03500720c */ /* 0x000fe40003f86270 */
[----:B------:R-:W-:Y:S02]  /*42e0*/  FSEL R6, R6, -INF , !P6 ;  /* 0xff80000006067808 */ /* 0x000fe40007000000 */
[----:B------:R-:W-:Y:S02]  /*42f0*/  FSEL R36, R36, -INF , P2 ;  /* 0xff80000024247808 */ /* 0x000fe40001000000 */
[----:B------:R-:W-:Y:S02]  /*4300*/  FMNMX3.FTZ R11, R11, R20, R16, !PT ;  /* 0x000000140b0b7276 */ /* 0x000fe40007810010 */
[----:B------:R-:W-:Y:S02]  /*4310*/  ISETP.GE.AND P6, PT, R51, R160, PT ;  /* 0x000000a03300720c */ /* 0x000fe40003fc6270 */
[----:B------:R-:W-:-:S02]  /*4320*/  ISETP.GE.AND P2, PT, R47, R162, PT ;  /* 0x000000a22f00720c */ /* 0x000fc40003f46270 */
[----:B------:R-:W-:Y:S02]  /*4330*/  FSEL R23, R23, -INF , P1 ;  /* 0xff80000017177808 */ /* 0x000fe40000800000 */
[----:B------:R-:W-:Y:S02]  /*4340*/  FMNMX3.FTZ R9, R9, R12, R178, !PT ;  /* 0x0000000c09097276 */ /* 0x000fe400078100b2 */
[----:B------:R-:W-:Y:S02]  /*4350*/  FSEL R172, R36, -INF , !P4 ;  /* 0xff80000024ac7808 */ /* 0x000fe40006000000 */
[----:B------:R-:W-:Y:S02]  /*4360*/  ISETP.GE.AND P1, PT, R45, R162, PT ;  /* 0x000000a22d00720c */ /* 0x000fe40003f26270 */
[----:B------:R-:W-:Y:S02]  /*4370*/  FMNMX3.FTZ R11, R11, R14, R6, !PT ;  /* 0x0000000e0b0b7276 */ /* 0x000fe40007810006 */
[----:B------:R-:W-:-:S02]  /*4380*/  ISETP.GE.AND P4, PT, R47, R160, PT ;  /* 0x000000a02f00720c */ /* 0x000fc40003f86270 */
[----:B------:R-:W-:Y:S02]  /*4390*/  FSEL R170, R23, -INF , !P6 ;  /* 0xff80000017aa7808 */ /* 0x000fe40007000000 */
[----:B------:R-:W-:Y:S02]  /*43a0*/  FMNMX3.FTZ R9, R9, R176, R130, !PT ;  /* 0x000000b009097276 */ /* 0x000fe40007810082 */
[----:B------:R-:W-:Y:S02]  /*43b0*/  FSEL R10, R10, -INF , P2 ;  /* 0xff8000000a0a7808 */ /* 0x000fe40001000000 */
[----:B------:R-:W-:Y:S02]  /*43c0*/  ISETP.GE.AND P6, PT, R45, R160, PT ;  /* 0x000000a02d00720c */ /* 0x000fe40003fc6270 */
[-C--:B------:R-:W-:Y:S02]  /*43d0*/  ISETP.GE.AND P3, PT, R43, R162.reuse, PT ;  /* 0x000000a22b00720c */ /* 0x080fe40003f66270 */
[----:B------:R-:W-:-:S02]  /*43e0*/  ISETP.GE.AND P2, PT, R41, R162, PT ;  /* 0x000000a22900720c */ /* 0x000fc40003f46270 */
[----:B------:R-:W-:Y:S02]  /*43f0*/  FSEL R13, R13, -INF , P1 ;  /* 0xff8000000d0d7808 */ /* 0x000fe40000800000 */
[----:B------:R-:W-:Y:S02]  /*4400*/  FMNMX3.FTZ R11, R11, R30, R172, !PT ;  /* 0x0000001e0b0b7276 */ /* 0x000fe400078100ac */
[----:B------:R-:W-:Y:S02]  /*4410*/  FMNMX3.FTZ R9, R9, R174, R126, !PT ;  /* 0x000000ae09097276 */ /* 0x000fe4000781007e */
[----:B------:R-:W-:Y:S02]  /*4420*/  FSEL R168, R10, -INF , !P4 ;  /* 0xff8000000aa87808 */ /* 0x000fe40006000000 */
[-C--:B------:R-:W-:Y:S02]  /*4430*/  ISETP.GE.AND P5, PT, R43, R160.reuse, PT ;  /* 0x000000a02b00720c */ /* 0x080fe40003fa6270 */
[----:B------:R-:W-:-:S02]  /*4440*/  ISETP.GE.AND P4, PT, R41, R160, PT ;  /* 0x000000a02900720c */ /* 0x000fc40003f86270 */
[----:B------:R-:W-:Y:S02]  /*4450*/  ISETP.GE.AND P1, PT, R39, R162, PT ;  /* 0x000000a22700720c */ /* 0x000fe40003f26270 */
[----:B------:R-:W-:Y:S02]  /*4460*/  FSEL R15, R15, -INF , P3 ;  /* 0xff8000000f0f7808 */ /* 0x000fe40001800000 */
[----:B------:R-:W-:Y:S02]  /*4470*/  FSEL R19, R19, -INF , P2 ;  /* 0xff80000013137808 */ /* 0x000fe40001000000 */
[----:B------:R-:W-:Y:S02]  /*4480*/  FSEL R121, R13, -INF , !P6 ;  /* 0xff8000000d797808 */ /* 0x000fe40007000000 */
[----:B------:R-:W-:Y:S02]  /*4490*/  FMNMX3.FTZ R11, R11, R170, R128, !PT ;  /* 0x000000aa0b0b7276 */ /* 0x000fe40007810080 */
[----:B------:R-:W-:-:S02]  /*44a0*/  FMNMX3.FTZ R9, R9, R122, R120, !PT ;  /* 0x0000007a09097276 */ /* 0x000fc40007810078 */
[----:B------:R-:W-:Y:S02]  /*44b0*/  ISETP.GE.AND P3, PT, R39, R160, PT ;  /* 0x000000a02700720c */ /* 0x000fe40003f66270 */
[----:B------:R-:W-:Y:S02]  /*44c0*/  FSEL R25, R25, -INF , P1 ;  /* 0xff80000019197808 */ /* 0x000fe40000800000 */
        /* <DEDUP_REMOVED lines=8> */
[----:B------:R-:W2:Y:S01]  /*4550*/  SHFL.BFLY PT, R11, R10, 0x2, 0x1f ;  /* 0x0c401f000a0b7f89 */ /* 0x000ea200000e0000 */
[----:B-1----:R-:W-:Y:S01]  /*4560*/  FMNMX.FTZ R8, R8, R9, !PT ;  /* 0x0000000908087209 */ /* 0x002fe20007810000 */
[----:B------:R-:W-:-:S04]  /*4570*/  IMAD.IADD R9, R81, 0x1, R4 ;  /* 0x0000000151097824 */ /* 0x000fc800078e0204 */
[----:B------:R-:W1:Y:S01]  /*4580*/  SHFL.BFLY PT, R101, R8, 0x1, 0x1f ;  /* 0x0c201f0008657f89 */ /* 0x000e6200000e0000 */
[----:B------:R-:W-:Y:S01]  /*4590*/  IMAD R138, R9, 0x2, R144 ;  /* 0x00000002098a7824 */ /* 0x000fe200078e0290 */
[----:B--2---:R-:W-:-:S03]  /*45a0*/  FMNMX.FTZ R11, R10, R11, !PT ;  /* 0x0000000b0a0b7209 */ /* 0x004fc60007810000 */
[--C-:B------:R-:W-:Y:S01]  /*45b0*/  IMAD.IADD R133, R7, 0x1, R138.reuse ;  /* 0x0000000107857824 */ /* 0x100fe200078e028a */
[----:B------:R-:W-:Y:S01]  /*45c0*/  LDSM.16.MT88.4 R92, [R138+0x8000] ;  /* 0x008000008a5c783b */ /* 0x000fe20000004200 */
[C---:B------:R-:W-:Y:S02]  /*45d0*/  IMAD.IADD R134, R5.reuse, 0x1, R138 ;  /* 0x0000000105867824 */ /* 0x040fe400078e028a */
[----:B------:R-:W-:Y:S01]  /*45e0*/  IMAD.IADD R132, R5, 0x1, R133 ;  /* 0x0000000105847824 */ /* 0x000fe200078e0285 */
[----:B------:R-:W2:Y:S04]  /*45f0*/  SHFL.BFLY PT, R100, R11, 0x1, 0x1f ;  /* 0x0c201f000b647f89 */ /* 0x000ea800000e0000 */
[----:B------:R-:W-:Y:S04]  /*4600*/  LDSM.16.MT88.4 R84, [R134+0x8000] ;  /* 0x008000008654783b */ /* 0x000fe80000004200 */
[----:B------:R-:W-:Y:S04]  /*4610*/  LDSM.16.MT88.4 R76, [R133+0x8000] ;  /* 0x00800000854c783b */ /* 0x000fe80000004200 */
[----:B------:R-:W-:Y:S01]  /*4620*/  LDSM.16.MT88.4 R68, [R132+0x8000] ;  /* 0x008000008444783b */ /* 0x000fe20000004200 */
[----:B-1----:R-:W-:-:S03]  /*4630*/  FMNMX.FTZ R101, R8, R101, !PT ;  /* 0x0000006508657209 */ /* 0x002fc60007810000 */
[----:B------:R-:W-:Y:S01]  /*4640*/  LDSM.16.MT88.4 R48, [R134+0xa000] ;  /* 0x00a000008630783b */ /* 0x000fe20000004200 */
[----:B------:R-:W-:Y:S01]  /*4650*/  FSETP.NEU.FTZ.AND P1, PT, R101, -INF , PT ;  /* 0xff8000006500780b */ /* 0x000fe20003f3d000 */
[----:B---3--:R-:W-:Y:S02]  /*4660*/  FMUL.FTZ R129, R114, R101 ;  /* 0x0000006572817220 */ /* 0x008fe40000410000 */
[----:B------:R-:W-:Y:S01]  /*4670*/  LDSM.16.MT88.4 R56, [R133+0xa000] ;  /* 0x00a000008538783b */ /* 0x000fe20000004200 */
[----:B--2---:R-:W-:Y:S02]  /*4680*/  FMNMX.FTZ R100, R11, R100, !PT ;  /* 0x000000640b647209 */ /* 0x004fe40007810000 */
[----:B------:R-:W-:Y:S01]  /*4690*/  FSEL R129, R129, RZ, P1 ;  /* 0x000000ff81817208 */ /* 0x000fe20000800000 */
[----:B------:R-:W-:Y:S01]  /*46a0*/  LDSM.16.MT88.4 R8, [R138+0x8800] ;  /* 0x008800008a08783b */ /* 0x000fe20000004200 */
[----:B------:R-:W-:Y:S01]  /*46b0*/  FSETP.NEU.FTZ.AND P1, PT, R100, -INF , PT ;  /* 0xff8000006400780b */ /* 0x000fe20003f3d000 */
[----:B------:R-:W-:-:S02]  /*46c0*/  FMUL.FTZ R123, R114, R100 ;  /* 0x00000064727b7220 */ /* 0x000fc40000410000 */
        /* <DEDUP_REMOVED lines=11> */
[-C--:B------:R-:W-:Y:S01]  /*4780*/  FFMA.FTZ R102, R20, R114.reuse, -R123 ;  /* 0x0000007214667223 */ /* 0x080fe2000001087b */
[----:B------:R-:W1:Y:S01]  /*4790*/  MUFU.EX2 R112, R112 ;  /* 0x0000007000707308 */ /* 0x000e620000000800 */
[-CC-:B------:R-:W-:Y:S01]  /*47a0*/  FFMA.FTZ R29, R18, R114.reuse, -R129.reuse ;  /* 0x00000072121d7223 */ /* 0x180fe20000010881 */
[-C--:B------:R-:W-:Y:S01]  /*47b0*/  FFMA.FTZ R28, R12, R114.reuse, -R129 ;  /* 0x000000720c1c7223 */ /* 0x080fe20000010881 */
[-CC-:B------:R-:W-:Y:S01]  /*47c0*/  FFMA.FTZ R34, R16, R114.reuse, -R123.reuse ;  /* 0x0000007210227223 */ /* 0x180fe2000001087b */
[----:B------:R-:W-:Y:S01]  /*47d0*/  MUFU.EX2 R111, R111 ;  /* 0x0000006f006f7308 */ /* 0x000fe20000000800 */
[-CC-:B------:R-:W-:Y:S01]  /*47e0*/  FFMA.FTZ R35, R14, R114.reuse, -R123.reuse ;  /* 0x000000720e237223 */ /* 0x180fe2000001087b */
[-CC-:B------:R-:W-:Y:S01]  /*47f0*/  FFMA.FTZ R31, R6, R114.reuse, -R123.reuse ;  /* 0x00000072061f7223 */ /* 0x180fe2000001087b */
[-C--:B------:R-:W-:Y:S01]  /*4800*/  FFMA.FTZ R30, R30, R114.reuse, -R123 ;  /* 0x000000721e1e7223 */ /* 0x080fe2000001087b */
[----:B------:R-:W2:Y:S01]  /*4810*/  MUFU.EX2 R108, R108 ;  /* 0x0000006c006c7308 */ /* 0x000ea20000000800 */
[----:B------:R-:W3:Y:S01]  /*4820*/  LDSM.16.MT88.4 R40, [R138+0xa000] ;  /* 0x00a000008a28783b */ /* 0x000ee20000004200 */
[-C--:B------:R-:W-:Y:S01]  /*4830*/  FFMA.FTZ R153, R178, R114.reuse, -R129 ;  /* 0x00000072b2997223 */ /* 0x080fe20000010881 */
[-C--:B------:R-:W-:Y:S01]  /*4840*/  FFMA.FTZ R131, R172, R114.reuse, -R123 ;  /* 0x00000072ac837223 */ /* 0x080fe2000001087b */
[----:B------:R-:W-:Y:S01]  /*4850*/  MUFU.EX2 R113, R113 ;  /* 0x0000007100717308 */ /* 0x000fe20000000800 */
[----:B------:R-:W-:Y:S01]  /*4860*/  LDSM.16.MT88.4 R12, [R132+0xa000] ;  /* 0x00a00000840c783b */ /* 0x000fe20000004200 */
[----:B-1----:R-:W-:Y:S01]  /*4870*/  F2FP.BF16.F32.PACK_AB R64, R112, R115 ;  /* 0x000000737040723e */ /* 0x002fe200000010ff */
[-C--:B------:R-:W-:Y:S01]  /*4880*/  FFMA.FTZ R176, R176, R114.reuse, -R129 ;  /* 0x00000072b0b07223 */ /* 0x080fe20000010881 */
[----:B------:R-:W1:Y:S01]  /*4890*/  MUFU.EX2 R110, R110 ;  /* 0x0000006e006e7308 */ /* 0x000e620000000800 */
[----:B------:R-:W-:Y:S01]  /*48a0*/  LDSM.16.MT88.4 R16, [R134+0x8800] ;  /* 0x008800008610783b */ /* 0x000fe20000004200 */
[-C--:B------:R-:W-:Y:S01]  /*48b0*/  FFMA.FTZ R170, R170, R114.reuse, -R123 ;  /* 0x00000072aaaa7223 */ /* 0x080fe2000001087b */
[-C--:B------:R-:W-:Y:S01]  /*48c0*/  FFMA.FTZ R175, R118, R114.reuse, -R129 ;  /* 0x0000007276af7223 */ /* 0x080fe20000010881 */
[----:B------:R-:W-:Y:S01]  /*48d0*/  MUFU.EX2 R109, R109 ;  /* 0x0000006d006d7308 */ /* 0x000fe20000000800 */
[----:B------:R-:W-:Y:S01]  /*48e0*/  LDSM.16.MT88.4 R24, [R133+0x8800] ;  /* 0x008800008518783b */ /* 0x000fe20000004200 */
[----:B--2---:R-:W-:Y:S01]  /*48f0*/  F2FP.BF16.F32.PACK_AB R66, R108, R111 ;  /* 0x0000006f6c42723e */ /* 0x004fe200000010ff */
[-CC-:B------:R-:W-:Y:S01]  /*4900*/  FFMA.FTZ R116, R116, R114.reuse, -R123.reuse ;  /* 0x0000007274747223 */ /* 0x180fe2000001087b */
[----:B------:R-:W2:Y:S01]  /*4910*/  MUFU.EX2 R102, R102 ;  /* 0x0000006600667308 */ /* 0x000ea20000000800 */
[----:B------:R-:W-:Y:S01]  /*4920*/  LDSM.16.MT88.4 R20, [R132+0x8800] ;  /* 0x008800008414783b */ /* 0x000fe20000004200 */
[-C--:B------:R-:W-:Y:S01]  /*4930*/  FFMA.FTZ R173, R117, R114.reuse, -R123 ;  /* 0x0000007275ad7223 */ /* 0x080fe2000001087b */
[-CC-:B------:R-:W-:Y:S01]  /*4940*/  FFMA.FTZ R126, R126, R114.reuse, -R129.reuse ;  /* 0x000000727e7e7223 */ /* 0x180fe20000010881 */
[----:B------:R-:W-:Y:S01]  /*4950*/  MUFU.EX2 R33, R33 ;  /* 0x0000002100217308 */ /* 0x000fe20000000800 */
[-C--:B------:R-:W-:Y:S01]  /*4960*/  FFMA.FTZ R122, R122, R114.reuse, -R129 ;  /* 0x000000727a7a7223 */ /* 0x080fe20000010881 */
[----:B-1----:R-:W-:Y:S01]  /*4970*/  F2FP.BF16.F32.PACK_AB R65, R110, R113 ;  /* 0x000000716e41723e */ /* 0x002fe200000010ff */
[----:B------:R-:W-:Y:S01]  /*4980*/  FFMA.FTZ R121, R121, R114, -R123 ;  /* 0x0000007279797223 */ /* 0x000fe2000001087b */
[----:B------:R-:W1:Y:S01]  /*4990*/  MUFU.EX2 R32, R32 ;  /* 0x0000002000207308 */ /* 0x000e620000000800 */
[----:B------:R-:W-:Y:S01]  /*49a0*/  FADD.FTZ R112, R115, R112 ;  /* 0x0000007073707221 */ /* 0x000fe20000010000 */
[----:B------:R-:W-:Y:S01]  /*49b0*/  FADD.FTZ R110, R113, R110 ;  /* 0x0000006e716e7221 */ /* 0x000fe20000010000 */
[----:B------:R-:W-:Y:S01]  /*49c0*/  ISETP.GT.AND P1, PT, R127, R150, PT ;  /* 0x000000967f00720c */ /* 0x000fe20003f24270 */
[----:B------:R-:W-:Y:S01]  /*49d0*/  MUFU.EX2 R29, R29 ;  /* 0x0000001d001d7308 */ /* 0x000fe20000000800 */
[----:B------:R-:W-:Y:S01]  /*49e0*/  FADD.FTZ R111, R111, R112 ;  /* 0x000000706f6f7221 */ /* 0x000fe20000010000 */
[----:B--2---:R-:W-:-:S02]  /*49f0*/  F2FP.BF16.F32.PACK_AB R67, R102, R109 ;  /* 0x0000006d6643723e */ /* 0x004fc400000010ff */
[----:B------:R-:W2:Y:S01]  /*4a00*/  MUFU.EX2 R28, R28 ;  /* 0x0000001c001c7308 */ /* 0x000ea20000000800 */
[----:B------:R-:W-:-:S03]  /*4a10*/  FADD.FTZ R108, R108, R111 ;  /* 0x0000006f6c6c7221 */ /* 0x000fc60000010000 */
[----:B------:R-:W-:Y:S01]  /*4a20*/  MUFU.EX2 R34, R34 ;  /* 0x0000002200227308 */ /* 0x000fe20000000800 */
[C---:B------:R-:W-:Y:S01]  /*4a30*/  HMMA.16816.F32.BF16 R96, R64.reuse, R92, RZ ;  /* 0x0000005c4060723c */ /* 0x040fe200000418ff */
[C---:B-1----:R-:W-:Y:S01]  /*4a40*/  F2FP.BF16.F32.PACK_AB R4, R32.reuse, R33 ;  /* 0x000000212004723e */ /* 0x042fe200000010ff */
[----:B------:R-:W-:Y:S01]  /*4a50*/  FADD.FTZ R33, R33, R108 ;  /* 0x0000006c21217221 */ /* 0x000fe20000010000 */
[----:B------:R-:W1:Y:S03]  /*4a60*/  MUFU.EX2 R35, R35 ;  /* 0x0000002300237308 */ /* 0x000e660000000800 */
[----:B------:R-:W-:Y:S01]  /*4a70*/  FADD.FTZ R32, R32, R33 ;  /* 0x0000002120207221 */ /* 0x000fe20000010000 */
[----:B------:R-:W-:Y:S01]  /*4a80*/  MUFU.EX2 R31, R31 ;  /* 0x0000001f001f7308 */ /* 0x000fe20000000800 */
[C---:B------:R-:W-:Y:S01]  /*4a90*/  HMMA.16816.F32.BF16 R92, R64.reuse, R94, RZ ;  /* 0x0000005e405c723c */ /* 0x040fe200000418ff */
[C---:B--2---:R-:W-:Y:S01]  /*4aa0*/  F2FP.BF16.F32.PACK_AB R6, R28.reuse, R29 ;  /* 0x0000001d1c06723e */ /* 0x044fe200000010ff */
[----:B------:R-:W-:Y:S01]  /*4ab0*/  FADD.FTZ R29, R29, R32 ;  /* 0x000000201d1d7221 */ /* 0x000fe20000010000 */
[----:B------:R-:W2:Y:S03]  /*4ac0*/  MUFU.EX2 R30, R30 ;  /* 0x0000001e001e7308 */ /* 0x000ea60000000800 */
[----:B------:R-:W-:Y:S01]  /*4ad0*/  FADD.FTZ R28, R28, R29 ;  /* 0x0000001d1c1c7221 */ /* 0x000fe20000010000 */
[----:B------:R-:W-:Y:S01]  /*4ae0*/  MUFU.EX2 R153, R153 ;  /* 0x0000009900997308 */ /* 0x000fe20000000800 */
[----:B---3--:R-:W-:Y:S01]  /*4af0*/  HMMA.16816.F32.BF16 R36, R64, R40, RZ ;  /* 0x000000284024723c */ /* 0x008fe200000418ff */
[----:B-1----:R-:W-:-:S02]  /*4b00*/  F2FP.BF16.F32.PACK_AB R5, R35, R34 ;  /* 0x000000222305723e */ /* 0x002fc400000010ff */
[----:B------:R-:W-:Y:S04]  /*4b10*/  MUFU.EX2 R131, R131 ;  /* 0x0000008300837308 */ /* 0x000fe80000000800 */
[----:B------:R-:W-:Y:S01]  /*4b20*/  MUFU.EX2 R175, R175 ;  /* 0x000000af00af7308 */ /* 0x000fe20000000800 */
[----:B------:R-:W-:Y:S01]  /*4b30*/  HMMA.16816.F32.BF16 R40, R64, R42, RZ ;  /* 0x0000002a4028723c */ /* 0x000fe200000418ff */
[----:B--2---:R-:W-:Y:S02]  /*4b40*/  F2FP.BF16.F32.PACK_AB R7, R30, R31 ;  /* 0x0000001f1e07723e */ /* 0x004fe400000010ff */
[----:B------:R-:W-:Y:S04]  /*4b50*/  MUFU.EX2 R117, R121 ;  /* 0x0000007900757308 */ /* 0x000fe80000000800 */
[----:B------:R-:W-:Y:S01]  /*4b60*/  MUFU.EX2 R116, R116 ;  /* 0x0000007400747308 */ /* 0x000fe20000000800 */
[C---:B------:R-:W-:Y:S03]  /*4b70*/  HMMA.16816.F32.BF16 R96, R4.reuse, R8, R96 ;  /* 0x000000080460723c */ /* 0x040fe60000041860 */
[----:B------:R-:W-:Y:S05]  /*4b80*/  MUFU.EX2 R173, R173 ;  /* 0x000000ad00ad7308 */ /* 0x000fea0000000800 */
        /* <DEDUP_REMOVED lines=24> */
[C---:B------:R-:W-:Y:S01]  /*4d10*/  HMMA.16816.F32.BF16 R80, R4.reuse, R24, R80 ;  /* 0x000000180450723c */ /* 0x040fe20000041850 */
[-CC-:B------:R-:W-:Y:S01]  /*4d20*/  FFMA.FTZ R25, R128, R114.reuse, -R123.reuse ;  /* 0x0000007280197223 */ /* 0x180fe2000001087b */
[-C--:B------:R-:W-:Y:S01]  /*4d30*/  FFMA.FTZ R24, R168, R114.reuse, -R123 ;  /* 0x00000072a8187223 */ /* 0x080fe2000001087b */
[----:B------:R-:W-:Y:S04]  /*4d40*/  MUFU.EX2 R128, R170 ;  /* 0x000000aa00807308 */ /* 0x000fe80000000800 */
[----:B------:R-:W-:Y:S01]  /*4d50*/  MUFU.EX2 R25, R25 ;  /* 0x0000001900197308 */ /* 0x000fe20000000800 */
[C---:B------:R-:W-:Y:S01]  /*4d60*/  HMMA.16816.F32.BF16 R76, R4.reuse, R26, R76 ;  /* 0x0000001a044c723c */ /* 0x040fe2000004184c */
[-CC-:B------:R-:W-:Y:S01]  /*4d70*/  FFMA.FTZ R27, R130, R114.reuse, -R129.reuse ;  /* 0x00000072821b7223 */ /* 0x180fe20000010881 */
[----:B------:R-:W-:Y:S01]  /*4d80*/  FFMA.FTZ R26, R174, R114, -R129 ;  /* 0x00000072ae1a7223 */ /* 0x000fe20000010881 */
[----:B------:R-:W3:Y:S04]  /*4d90*/  MUFU.EX2 R130, R176 ;  /* 0x000000b000827308 */ /* 0x000ee80000000800 */
[----:B------:R-:W-:Y:S01]  /*4da0*/  MUFU.EX2 R27, R27 ;  /* 0x0000001b001b7308 */ /* 0x000fe20000000800 */
[C---:B------:R-:W-:Y:S03]  /*4db0*/  HMMA.16816.F32.BF16 R72, R4.reuse, R20, R72 ;  /* 0x000000140448723c */ /* 0x040fe60000041848 */
[----:B------:R-:W4:Y:S04]  /*4dc0*/  MUFU.EX2 R26, R26 ;  /* 0x0000001a001a7308 */ /* 0x000f280000000800 */
[----:B------:R-:W5:Y:S01]  /*4dd0*/  MUFU.EX2 R24, R24 ;  /* 0x0000001800187308 */ /* 0x000f620000000800 */
[C---:B------:R-:W-:Y:S01]  /*4de0*/  HMMA.16816.F32.BF16 R68, R4.reuse, R22, R68 ;  /* 0x000000160444723c */ /* 0x040fe20000041844 */
[----:B------:R-:W-:Y:S07]  /*4df0*/  LDSM.16.MT88.4 R20, [R133+0x9800] ;  /* 0x009800008514783b */ /* 0x000fee0000004200 */
[C---:B--2---:R-:W-:Y:S08]  /*4e00*/  HMMA.16816.F32.BF16 R44, R4.reuse, R16, R44 ;  /* 0x00000010042c723c */ /* 0x044ff0000004182c */
[C---:B------:R-:W-:Y:S01]  /*4e10*/  HMMA.16816.F32.BF16 R48, R4.reuse, R18, R48 ;  /* 0x000000120430723c */ /* 0x040fe20000041830 */
[----:B------:R-:W2:Y:S07]  /*4e20*/  LDSM.16.MT88.4 R16, [R134+0x9000] ;  /* 0x009000008610783b */ /* 0x000eae0000004200 */
[C---:B------:R-:W-:Y:S08]  /*4e30*/  HMMA.16816.F32.BF16 R52, R4.reuse, R12, R52 ;  /* 0x0000000c0434723c */ /* 0x040ff00000041834 */
[----:B------:R-:W-:Y:S01]  /*4e40*/  HMMA.16816.F32.BF16 R56, R4, R14, R56 ;  /* 0x0000000e0438723c */ /* 0x000fe20000041838 */
[----:B---3--:R-:W-:Y:S01]  /*4e50*/  F2FP.BF16.F32.PACK_AB R4, R130, R153 ;  /* 0x000000998204723e */ /* 0x008fe200000010ff */
[----:B------:R-:W3:Y:S01]  /*4e60*/  LDSM.16.MT88.4 R12, [R132+0x9000] ;  /* 0x00900000840c783b */ /* 0x000ee20000004200 */
[----:B----4-:R-:W-:Y:S01]  /*4e70*/  F2FP.BF16.F32.PACK_AB R6, R26, R27 ;  /* 0x0000001b1a06723e */ /* 0x010fe200000010ff */
[----:B------:R-:W-:Y:S01]  /*4e80*/  FADD.FTZ R153, R153, R28 ;  /* 0x0000001c99997221 */ /* 0x000fe20000010000 */
[----:B------:R-:W-:-:S02]  /*4e90*/  F2FP.BF16.F32.PACK_AB R5, R128, R131 ;  /* 0x000000838005723e */ /* 0x000fc400000010ff */
[----:B-----5:R-:W-:Y:S01]  /*4ea0*/  F2FP.BF16.F32.PACK_AB R7, R24, R25 ;  /* 0x000000191807723e */ /* 0x020fe200000010ff */
[----:B------:R-:W-:-:S06]  /*4eb0*/  FADD.FTZ R130, R130, R153 ;  /* 0x0000009982827221 */ /* 0x000fcc0000010000 */
        /* <DEDUP_REMOVED lines=12> */
[C---:B--2---:R-:W-:Y:S01]  /*4f80*/  HMMA.16816.F32.BF16 R44, R4.reuse, R16, R44 ;  /* 0x00000010042c723c */ /* 0x044fe2000004182c */
[-C--:B------:R-:W-:Y:S01]  /*4f90*/  FFMA.FTZ R16, R120, R114.reuse, -R129 ;  /* 0x0000007278107223 */ /* 0x080fe20000010881 */
[----:B------:R-:W-:Y:S01]  /*4fa0*/  FFMA.FTZ R17, R119, R114, -R123 ;  /* 0x0000007277117223 */ /* 0x000fe2000001087b */
[----:B------:R-:W-:Y:S04]  /*4fb0*/  MUFU.EX2 R120, R126 ;  /* 0x0000007e00787308 */ /* 0x000fe80000000800 */
[----:B------:R-:W2:Y:S01]  /*4fc0*/  MUFU.EX2 R119, R122 ;  /* 0x0000007a00777308 */ /* 0x000ea20000000800 */
[C---:B------:R-:W-:Y:S03]  /*4fd0*/  HMMA.16816.F32.BF16 R48, R4.reuse, R18, R48 ;  /* 0x000000120430723c */ /* 0x040fe60000041830 */
[----:B------:R-:W4:Y:S04]  /*4fe0*/  MUFU.EX2 R118, R16 ;  /* 0x0000001000767308 */ /* 0x000f280000000800 */
[----:B------:R5:W4:Y:S01]  /*4ff0*/  MUFU.EX2 R114, R17 ;  /* 0x0000001100727308 */ /* 0x000b220000000800 */
[C---:B---3--:R-:W-:Y:S08]  /*5000*/  HMMA.16816.F32.BF16 R52, R4.reuse, R12, R52 ;  /* 0x0000000c0434723c */ /* 0x048ff00000041834 */
[C---:B------:R-:W-:Y:S01]  /*5010*/  HMMA.16816.F32.BF16 R56, R4.reuse, R14, R56 ;  /* 0x0000000e0438723c */ /* 0x040fe20000041838 */
[----:B------:R-:W-:Y:S04]  /*5020*/  LDSM.16.MT88.4 R12, [R138+0x9800] ;  /* 0x009800008a0c783b */ /* 0x000fe80000004200 */
[----:B-----5:R-:W-:Y:S03]  /*5030*/  LDSM.16.MT88.4 R16, [R134+0xb800] ;  /* 0x00b800008610783b */ /* 0x020fe60000004200 */
[C---:B-1----:R-:W-:Y:S08]  /*5040*/  HMMA.16816.F32.BF16 R36, R4.reuse, R8, R36 ;  /* 0x000000080424723c */ /* 0x042ff00000041824 */
[C---:B------:R-:W-:Y:S01]  /*5050*/  HMMA.16816.F32.BF16 R40, R4.reuse, R10, R40 ;  /* 0x0000000a0428723c */ /* 0x040fe20000041828 */
[----:B------:R-:W1:Y:S07]  /*5060*/  LDSM.16.MT88.4 R8, [R132+0xb000] ;  /* 0x00b000008408783b */ /* 0x000e6e0000004200 */
[C---:B-1----:R-:W-:Y:S08]  /*5070*/  HMMA.16816.F32.BF16 R60, R4.reuse, R8, R60 ;  /* 0x00000008043c723c */ /* 0x042ff0000004183c */
[----:B------:R-:W-:Y:S01]  /*5080*/  HMMA.16816.F32.BF16 R64, R4, R10, R64 ;  /* 0x0000000a0440723c */ /* 0x000fe20000041840 */
[----:B------:R-:W1:Y:S01]  /*5090*/  LDSM.16.MT88.4 R8, [R134+0x9800] ;  /* 0x009800008608783b */ /* 0x000e620000004200 */
[----:B--2---:R-:W-:-:S02]  /*50a0*/  F2FP.BF16.F32.PACK_AB R4, R119, R120 ;  /* 0x000000787704723e */ /* 0x004fc400000010ff */
[----:B----4-:R-:W-:Y:S02]  /*50b0*/  F2FP.BF16.F32.PACK_AB R6, R175, R118 ;  /* 0x00000076af06723e */ /* 0x010fe400000010ff */
[----:B------:R-:W-:Y:S02]  /*50c0*/  F2FP.BF16.F32.PACK_AB R5, R116, R117 ;  /* 0x000000757405723e */ /* 0x000fe400000010ff */
        /* <DEDUP_REMOVED lines=109> */
.L_x_13943:
        /* <DEDUP_REMOVED lines=8> */
.L_x_13944:
[----:B------:R-:W-:Y:S05]  /*5820*/  BSYNC.RECONVERGENT B0 ;  /* 0x0000000000007941 */ /* 0x000fea0003800200 */
.L_x_13942:
        /* <DEDUP_REMOVED lines=119> */
[----:B------:R-:W-:Y:S01]  /*5fa0*/  ISETP.GT.AND P1, PT, R127, R150, PT ;  /* 0x000000967f00720c */ /* 0x000fe20003f24270 */
[----:B------:R-:W-:-:S05]  /*5fb0*/  DEPBAR.LE SB0, 0x0 ;  /* 0x000080000000791a */ /* 0x000fca0000000000 */
[C---:B------:R-:W-:Y:S08]  /*5fc0*/  HMMA.16816.F32.BF16 R32, R112.reuse, R108, R32 ;  /* 0x0000006c7020723c */ /* 0x040ff00000041820 */
[C---:B------:R-:W-:Y:S08]  /*5fd0*/  HMMA.16816.F32.BF16 R28, R112.reuse, R110, R28 ;  /* 0x0000006e701c723c */ /* 0x040ff0000004181c */
        /* <DEDUP_REMOVED lines=36> */
[----:B------:R-:W-:Y:S01]  /*6220*/  FMUL.FTZ R14, R14, R102 ;  /* 0x000000660e0e7220 */ /* 0x000fe20000410000 */
[----:B------:R-:W1:Y:S08]  /*6230*/  MUFU.TANH R8, R8 ;  /* 0x0000000800087308 */ /* 0x000e700000002400 */
[----:B------:R-:W3:Y:S08]  /*6240*/  MUFU.TANH R9, R9 ;  /* 0x0000000900097308 */ /* 0x000ef00000002400 */
[----:B------:R-:W4:Y:S08]  /*6250*/  MUFU.TANH R108, R108 ;  /* 0x0000006c006c7308 */ /* 0x000f300000002400 */
        /* <DEDUP_REMOVED lines=34> */
[----:B------:R-:W-:Y:S01]  /*6480*/  IMAD.SHL.U32 R115, R127, 0x40, RZ ;  /* 0x000000407f737824 */ /* 0x000fe200078e00ff */
[----:B------:R-:W-:Y:S02]  /*6490*/  IADD3 R113, PT, PT, R103, -0x80, RZ ;  /* 0xffffff8067717810 */ /* 0x000fe40007ffe0ff */
[----:B--2---:R-:W-:-:S04]  /*64a0*/  IABS R5, R12 ;  /* 0x0000000c00057213 */ /* 0x004fc80000000000 */
[----:B------:R-:W1:Y:S08]  /*64b0*/  I2F.RP R112, R5 ;  /* 0x0000000500707306 */ /* 0x000e700000209400 */
[----:B-1----:R-:W1:Y:S02]  /*64c0*/  MUFU.RCP R102, R112 ;  /* 0x0000007000667308 */ /* 0x002e640000001000 */
[----:B-1----:R-:W-:-:S06]  /*64d0*/  VIADD R102, R102, 0xffffffe ;  /* 0x0ffffffe66667836 */ /* 0x002fcc0000000000 */
[----:B------:R-:W1:Y:S02]  /*64e0*/  F2I.FTZ.U32.TRUNC.NTZ R15, R102 ;  /* 0x00000066000f7305 */ /* 0x000e64000021f000 */
[----:B-1----:R-:W-:Y:S01]  /*64f0*/  IMAD.MOV R14, RZ, RZ, -R15 ;  /* 0x000000ffff0e7224 */ /* 0x002fe200078e0a0f */
[----:B------:R-:W-:Y:S02]  /*6500*/  IABS R102, R115 ;  /* 0x0000007300667213 */ /* 0x000fe40000000000 */
[----:B------:R-:W-:Y:S01]  /*6510*/  LOP3.LUT R115, R115, R12, RZ, 0x3c, !PT ;  /* 0x0000000c73737212 */ /* 0x000fe200078e3cff */
[----:B------:R-:W-:Y:S02]  /*6520*/  IMAD R117, R14, R5, RZ ;  /* 0x000000050e757224 */ /* 0x000fe400078e02ff */
[----:B------:R-:W-:-:S04]  /*6530*/  IMAD.MOV.U32 R14, RZ, RZ, RZ ;  /* 0x000000ffff0e7224 */ /* 0x000fc800078e00ff */
[----:B------:R-:W-:Y:S01]  /*6540*/  IMAD.HI.U32 R117, R15, R117, R14 ;  /* 0x000000750f757227 */ /* 0x000fe200078e000e */
[----:B------:R-:W-:Y:S02]  /*6550*/  IABS R15, R12 ;  /* 0x0000000c000f7213 */ /* 0x000fe40000000000 */
[----:B------:R-:W-:Y:S02]  /*6560*/  IABS R14, R113 ;  /* 0x00000071000e7213 */ /* 0x000fe40000000000 */
[----:B------:R-:W-:Y:S01]  /*6570*/  IADD3 R15, PT, PT, RZ, -R15, RZ ;  /* 0x8000000fff0f7210 */ /* 0x000fe20007ffe0ff */
[----:B------:R-:W-:Y:S01]  /*6580*/  IMAD.HI.U32 R112, R117, R102, RZ ;  /* 0x0000006675707227 */ /* 0x000fe200078e00ff */
[----:B------:R-:W-:-:S03]  /*6590*/  LOP3.LUT R113, R113, R12, RZ, 0x3c, !PT ;  /* 0x0000000c71717212 */ /* 0x000fc600078e3cff */
[----:B------:R-:W-:Y:S01]  /*65a0*/  IMAD.HI.U32 R103, R117, R14, RZ ;  /* 0x0000000e75677227 */ /* 0x000fe200078e00ff */
[----:B------:R-:W-:-:S03]  /*65b0*/  ISETP.GE.AND P0, PT, R113, RZ, PT ;  /* 0x000000ff7100720c */ /* 0x000fc60003f06270 */
[-C--:B------:R-:W-:Y:S02]  /*65c0*/  IMAD R102, R112, R15.reuse, R102 ;  /* 0x0000000f70667224 */ /* 0x080fe400078e0266 */
[----:B------:R-:W-:Y:S01]  /*65d0*/  IMAD R14, R103, R15, R14 ;  /* 0x0000000f670e7224 */ /* 0x000fe200078e020e */
[----:B------:R-:W-:Y:S02]  /*65e0*/  LOP3.LUT R15, RZ, R12, RZ, 0x33, !PT ;  /* 0x0000000cff0f7212 */ /* 0x000fe400078e33ff */
        /* <DEDUP_REMOVED lines=10> */
[----:B------:R-:W2:Y:S06]  /*6690*/  LD.E.64 R114, desc[UR4][R2.64+0x20] ;  /* 0x0000200402727980 */ /* 0x000eac000c101b00 */
[----:B------:R-:W-:-:S02]  /*66a0*/  @P4 VIADD R112, R112, 0x1 ;  /* 0x0000000170704836 */ /* 0x000fc40000000000 */
        /* <DEDUP_REMOVED lines=27> */
.L_x_13948:
        /* <DEDUP_REMOVED lines=8> */
.L_x_13949:
[----:B------:R-:W-:Y:S05]  /*68e0*/  BSYNC.RECONVERGENT B0 ;  /* 0x0000000000007941 */ /* 0x000fea0003800200 */
.L_x_13947:
        /* <DEDUP_REMOVED lines=21> */
.L_x_13946:
[----:B------:R-:W-:Y:S05]  /*6a40*/  BSYNC.RECONVERGENT B1 ;  /* 0x0000000000017941 */ /* 0x000fea0003800200 */
.L_x_13945:
[----:B------:R-:W3:Y:S01]  /*6a50*/  LD.E R116, desc[UR4][R2.64+0xdc] ;  /* 0x0000dc0402747980 */ /* 0x000ee2000c101900 */
[----:B--2---:R-:W-:-:S04]  /*6a60*/  IMAD R0, R107, 0x40, R106 ;  /* 0x000000406b007824 */ /* 0x004fc800078e026a */
[C---:B------:R-:W-:Y:S02]  /*6a70*/  VIADD R15, R0.reuse, 0xffffff80 ;  /* 0xffffff80000f7836 */ /* 0x040fe40000000000 */
[C---:B-1----:R-:W-:Y:S02]  /*6a80*/  VIADD R5, R0.reuse, 0xffffff81 ;  /* 0xffffff8100057836 */ /* 0x042fe40000000000 */
[----:B------:R-:W-:Y:S01]  /*6a90*/  VIADD R103, R0, 0xffffff88 ;  /* 0xffffff8800677836 */ /* 0x000fe20000000000 */
[C---:B------:R-:W-:Y:S02]  /*6aa0*/  ISETP.GE.AND P0, PT, R15.reuse, R164, PT ;  /* 0x000000a40f00720c */ /* 0x040fe40003f06270 */
[-C--:B------:R-:W-:Y:S02]  /*6ab0*/  ISETP.GE.AND P3, PT, R15, R162.reuse, PT ;  /* 0x000000a20f00720c */ /* 0x080fe40003f66270 */
[C---:B------:R-:W-:Y:S02]  /*6ac0*/  ISETP.GE.AND P2, PT, R5.reuse, R162, PT ;  /* 0x000000a20500720c */ /* 0x040fe40003f46270 */
[----:B------:R-:W-:-:S02]  /*6ad0*/  ISETP.GE.AND P1, PT, R5, R164, PT ;  /* 0x000000a40500720c */ /* 0x000fc40003f26270 */
[----:B------:R-:W-:Y:S02]  /*6ae0*/  FSEL R8, R8, -INF , P0 ;  /* 0xff80000008087808 */ /* 0x000fe40000000000 */
[CC--:B------:R-:W-:Y:S02]  /*6af0*/  ISETP.GE.AND P6, PT, R15.reuse, R163.reuse, PT ;  /* 0x000000a30f00720c */ /* 0x0c0fe40003fc6270 */
[-C--:B------:R-:W-:Y:S01]  /*6b00*/  ISETP.GE.AND P5, PT, R15, R160.reuse, PT ;  /* 0x000000a00f00720c */ /* 0x080fe20003fa6270 */
[----:B------:R-:W-:Y:S01]  /*6b10*/  VIADD R15, R0, 0xffffff89 ;  /* 0xffffff89000f7836 */ /* 0x000fe20000000000 */
[C---:B------:R-:W-:Y:S02]  /*6b20*/  ISETP.GE.AND P4, PT, R5.reuse, R163, PT ;  /* 0x000000a30500720c */ /* 0x040fe40003f86270 */
[----:B------:R-:W-:Y:S02]  /*6b30*/  ISETP.GE.AND P0, PT, R5, R160, PT ;  /* 0x000000a00500720c */ /* 0x000fe40003f06270 */
[----:B------:R-:W-:-:S02]  /*6b40*/  FSEL R5, R108, -INF , P3 ;  /* 0xff8000006c057808 */ /* 0x000fc40001800000 */
[-C--:B------:R-:W-:Y:S02]  /*6b50*/  ISETP.GE.AND P3, PT, R103, R164.reuse, PT ;  /* 0x000000a46700720c */ /* 0x080fe40003f66270 */
[----:B------:R-:W-:Y:S02]  /*6b60*/  FSEL R12, R10, -INF , P2 ;  /* 0xff8000000a0c7808 */ /* 0x000fe40001000000 */
[----:B------:R-:W-:Y:S02]  /*6b70*/  FSEL R9, R9, -INF , P1 ;  /* 0xff80000009097808 */ /* 0x000fe40000800000 */
[----:B------:R-:W-:Y:S02]  /*6b80*/  FSEL R8, R8, -INF , !P6 ;  /* 0xff80000008087808 */ /* 0x000fe40007000000 */
[----:B------:R-:W-:Y:S02]  /*6b90*/  ISETP.GE.AND P6, PT, R103, R163, PT ;  /* 0x000000a36700720c */ /* 0x000fe40003fc6270 */
[----:B------:R-:W-:-:S02]  /*6ba0*/  ISETP.GE.AND P2, PT, R15, R164, PT ;  /* 0x000000a40f00720c */ /* 0x000fc40003f46270 */
[----:B------:R-:W-:Y:S02]  /*6bb0*/  FSEL R12, R12, -INF , !P0 ;  /* 0xff8000000c0c7808 */ /* 0x000fe40004000000 */
[----:B------:R-:W-:Y:S02]  /*6bc0*/  FSEL R4, R4, -INF , P3 ;  /* 0xff80000004047808 */ /* 0x000fe40001800000 */
[----:B------:R-:W-:Y:S01]  /*6bd0*/  FSEL R10, R9, -INF , !P4 ;  /* 0xff800000090a7808 */ /* 0x000fe20006000000 */
[C---:B------:R-:W-:Y:S01]  /*6be0*/  VIADD R9, R0.reuse, 0xffffff91 ;  /* 0xffffff9100097836 */ /* 0x040fe20000000000 */
[C---:B------:R-:W-:Y:S02]  /*6bf0*/  ISETP.GE.AND P0, PT, R15.reuse, R162, PT ;  /* 0x000000a20f00720c */ /* 0x040fe40003f06270 */
[C---:B------:R-:W-:Y:S02]  /*6c00*/  ISETP.GE.AND P4, PT, R15.reuse, R163, PT ;  /* 0x000000a30f00720c */ /* 0x040fe40003f86270 */
[----:B------:R-:W-:Y:S01]  /*6c10*/  ISETP.GE.AND P3, PT, R15, R160, PT ;  /* 0x000000a00f00720c */ /* 0x000fe20003f66270 */
[----:B------:R-:W-:Y:S01]  /*6c20*/  VIADD R15, R0, 0xffffff90 ;  /* 0xffffff90000f7836 */ /* 0x000fe20000000000 */
[----:B------:R-:W-:-:S02]  /*6c30*/  ISETP.GE.AND P1, PT, R103, R162, PT ;  /* 0x000000a26700720c */ /* 0x000fc40003f26270 */
[----:B------:R-:W-:Y:S02]  /*6c40*/  FSEL R14, R4, -INF , !P6 ;  /* 0xff800000040e7808 */ /* 0x000fe40007000000 */
[----:B------:R-:W-:Y:S02]  /*6c50*/  FSEL R11, R11, -INF , P2 ;  /* 0xff8000000b0b7808 */ /* 0x000fe40001000000 */
[----:B------:R-:W-:Y:S02]  /*6c60*/  FSEL R4, R110, -INF , P0 ;  /* 0xff8000006e047808 */ /* 0x000fe40000000000 */
[----:B------:R-:W-:Y:S02]  /*6c70*/  FSEL R5, R5, -INF , !P5 ;  /* 0xff80000005057808 */ /* 0x000fe40006800000 */
[----:B------:R-:W-:Y:S02]  /*6c80*/  ISETP.GE.AND P5, PT, R103, R160, PT ;  /* 0x000000a06700720c */ /* 0x000fe40003fa6270 */
[----:B------:R-:W-:-:S02]  /*6c90*/  FSEL R6, R6, -INF , P1 ;  /* 0xff80000006067808 */ /* 0x000fc40000800000 */
[C---:B------:R-:W-:Y:S02]  /*6ca0*/  ISETP.GE.AND P1, PT, R15.reuse, R164, PT ;  /* 0x000000a40f00720c */ /* 0x040fe40003f26270 */
[----:B------:R-:W-:Y:S02]  /*6cb0*/  ISETP.GE.AND P2, PT, R15, R162, PT ;  /* 0x000000a20f00720c */ /* 0x000fe40003f46270 */
[----:B------:R-:W-:Y:S01]  /*6cc0*/  FSEL R110, R11, -INF , !P4 ;  /* 0xff8000000b6e7808 */ /* 0x000fe20006000000 */
[----:B------:R-:W-:Y:S01]  /*6cd0*/  VIADD R11, R0, 0xffffff98 ;  /* 0xffffff98000b7836 */ /* 0x000fe20000000000 */
[----:B------:R-:W-:Y:S02]  /*6ce0*/  FSEL R4, R4, -INF , !P3 ;  /* 0xff80000004047808 */ /* 0x000fe40005800000 */
[C---:B------:R-:W-:Y:S02]  /*6cf0*/  ISETP.GE.AND P0, PT, R9.reuse, R164, PT ;  /* 0x000000a40900720c */ /* 0x040fe40003f06270 */
[----:B------:R-:W-:-:S02]  /*6d00*/  ISETP.GE.AND P3, PT, R9, R162, PT ;  /* 0x000000a20900720c */ /* 0x000fc40003f66270 */
[----:B------:R-:W-:Y:S02]  /*6d10*/  FSEL R6, R6, -INF , !P5 ;  /* 0xff80000006067808 */ /* 0x000fe40006800000 */
[CC--:B------:R-:W-:Y:S02]  /*6d20*/  ISETP.GE.AND P6, PT, R15.reuse, R163.reuse, PT ;  /* 0x000000a30f00720c */ /* 0x0c0fe40003fc6270 */
        /* <DEDUP_REMOVED lines=62> */
[-C--:B------:R-:W-:Y:S02]  /*7110*/  ISETP.GE.AND P1, PT, R11, R164.reuse, PT ;  /* 0x000000a40b00720c */ /* 0x080fe40003f26270 */
[----:B------:R-:W-:Y:S02]  /*7120*/  FSEL R182, R20, -INF , !P2 ;  /* 0xff80000014b67808 */ /* 0x000fe40005000000 */
[----:B------:R-:W-:Y:S02]  /*7130*/  ISETP.GE.AND P2, PT, R9, R164, PT ;  /* 0x000000a40900720c */ /* 0x000fe40003f46270 */
[----:B------:R-:W-:Y:S02]  /*7140*/  FSEL R184, R24, -INF , !P6 ;  /* 0xff80000018b87808 */ /* 0x000fe40007000000 */
[----:B------:R-:W-:-:S02]  /*7150*/  FSEL R176, R22, -INF , !P4 ;  /* 0xff80000016b07808 */ /* 0x000fc40006000000 */
[----:B------:R-:W-:Y:S02]  /*7160*/  FMNMX3.FTZ R15, R101, R8, R10, !PT ;  /* 0x00000008650f7276 */ /* 0x000fe4000781000a */
[C---:B------:R-:W-:Y:S02]  /*7170*/  ISETP.GE.AND P6, PT, R11.reuse, R163, PT ;  /* 0x000000a30b00720c */ /* 0x040fe40003fc6270 */
        /* <DEDUP_REMOVED lines=8> */
[----:B------:R-:W-:Y:S02]  /*7200*/  FMNMX3.FTZ R15, R15, R14, R110, !PT ;  /* 0x0000000e0f0f7276 */ /* 0x000fe4000781006e */
[----:B------:R-:W-:Y:S02]  /*7210*/  FSEL R128, R16, -INF , !P6 ;  /* 0xff80000010807808 */ /* 0x000fe40007000000 */
[----:B------:R-:W-:-:S02]  /*7220*/  FSEL R126, R21, -INF , !P0 ;  /* 0xff800000157e7808 */ /* 0x000fc40004000000 */
[----:B------:R-:W-:Y:S02]  /*7230*/  FSEL R17, R17, -INF , P1 ;  /* 0xff80000011117808 */ /* 0x000fe40000800000 */
[C---:B------:R-:W-:Y:S02]  /*7240*/  ISETP.GE.AND P2, PT, R11.reuse, R164, PT ;  /* 0x000000a40b00720c */ /* 0x040fe40003f46270 */
[C---:B------:R-:W-:Y:S02]  /*7250*/  ISETP.GE.AND P6, PT, R11.reuse, R163, PT ;  /* 0x000000a30b00720c */ /* 0x040fe40003fc6270 */
[C---:B------:R-:W-:Y:S02]  /*7260*/  ISETP.GE.AND P0, PT, R11.reuse, R162, PT ;  /* 0x000000a20b00720c */ /* 0x040fe40003f06270 */
[----:B------:R-:W-:Y:S02]  /*7270*/  ISETP.GE.AND P1, PT, R11, R160, PT ;  /* 0x000000a00b00720c */ /* 0x000fe40003f26270 */
[----:B------:R-:W-:-:S02]  /*7280*/  FMNMX3.FTZ R11, R15, R196, R172, !PT ;  /* 0x000000c40f0b7276 */ /* 0x000fc400078100ac */
[----:B------:R-:W-:Y:S02]  /*7290*/  FMNMX3.FTZ R15, R100, R5, R12, !PT ;  /* 0x00000005640f7276 */ /* 0x000fe4000781000c */
[----:B------:R-:W-:Y:S02]  /*72a0*/  FSEL R23, R23, -INF , P3 ;  /* 0xff80000017177808 */ /* 0x000fe40001800000 */
[----:B------:R-:W-:Y:S01]  /*72b0*/  ISETP.GE.AND P3, PT, R9, R160, PT ;  /* 0x000000a00900720c */ /* 0x000fe20003f66270 */
[----:B------:R-:W-:Y:S01]  /*72c0*/  VIADD R9, R0, 0xffffffb9 ;  /* 0xffffffb900097836 */ /* 0x000fe20000000000 */
[----:B------:R-:W-:Y:S02]  /*72d0*/  FMNMX3.FTZ R11, R11, R194, R192, !PT ;  /* 0x000000c20b0b7276 */ /* 0x000fe400078100c0 */
[----:B------:R-:W-:Y:S02]  /*72e0*/  FMNMX3.FTZ R15, R15, R6, R4, !PT ;  /* 0x000000060f0f7276 */ /* 0x000fe40007810004 */
[----:B------:R-:W-:-:S02]  /*72f0*/  FSEL R18, R18, -INF , P2 ;  /* 0xff80000012127808 */ /* 0x000fc40001000000 */
[----:B------:R-:W-:Y:S02]  /*7300*/  ISETP.GE.AND P2, PT, R9, R164, PT ;  /* 0x000000a40900720c */ /* 0x000fe40003f46270 */
[----:B------:R-:W-:Y:S02]  /*7310*/  FMNMX3.FTZ R11, R11, R188, R186, !PT ;  /* 0x000000bc0b0b7276 */ /* 0x000fe400078100ba */
[----:B------:R-:W-:Y:S02]  /*7320*/  FMNMX3.FTZ R15, R15, R130, R170, !PT ;  /* 0x000000820f0f7276 */ /* 0x000fe400078100aa */
[----:B------:R-:W-:Y:S02]  /*7330*/  FSEL R27, R27, -INF , P0 ;  /* 0xff8000001b1b7808 */ /* 0x000fe40000000000 */
[----:B------:R-:W-:Y:S02]  /*7340*/  ISETP.GE.AND P0, PT, R9, R163, PT ;  /* 0x000000a30900720c */ /* 0x000fe40003f06270 */
[----:B------:R-:W-:-:S02]  /*7350*/  FSEL R19, R19, -INF , P2 ;  /* 0xff80000013137808 */ /* 0x000fc40001000000 */
[----:B------:R-:W-:Y:S02]  /*7360*/  FMNMX3.FTZ R11, R11, R184, R182, !PT ;  /* 0x000000b80b0b7276 */ /* 0x000fe400078100b6 */
[----:B------:R-:W-:Y:S02]  /*7370*/  FMNMX3.FTZ R15, R15, R190, R168, !PT ;  /* 0x000000be0f0f7276 */ /* 0x000fe400078100a8 */
[----:B------:R-:W-:Y:S02]  /*7380*/  FSEL R174, R7, -INF , !P5 ;  /* 0xff80000007ae7808 */ /* 0x000fe40006800000 */
[----:B------:R-:W-:Y:S02]  /*7390*/  FSEL R122, R18, -INF , !P6 ;  /* 0xff800000127a7808 */ /* 0x000fe40007000000 */
[----:B------:R-:W-:Y:S02]  /*73a0*/  ISETP.GE.AND P2, PT, R9, R162, PT ;  /* 0x000000a20900720c */ /* 0x000fe40003f46270 */
[----:B------:R-:W-:-:S02]  /*73b0*/  FSEL R120, R19, -INF , !P0 ;  /* 0xff80000013787808 */ /* 0x000fc40004000000 */
[----:B------:R-:W-:Y:S02]  /*73c0*/  FMNMX3.FTZ R11, R11, R128, R126, !PT ;  /* 0x000000800b0b7276 */ /* 0x000fe4000781007e */
[----:B------:R-:W-:Y:S02]  /*73d0*/  FMNMX3.FTZ R7, R15, R180, R178, !PT ;  /* 0x000000b40f077276 */ /* 0x000fe400078100b2 */
[----:B------:R-:W-:Y:S02]  /*73e0*/  ISETP.GE.AND P0, PT, R9, R160, PT ;  /* 0x000000a00900720c */ /* 0x000fe40003f06270 */
[----:B------:R-:W-:Y:S02]  /*73f0*/  FMNMX3.FTZ R0, R11, R122, R120, !PT ;  /* 0x0000007a0b007276 */ /* 0x000fe40007810078 */
[----:B------:R-:W-:Y:S02]  /*7400*/  FSEL R13, R13, -INF , P2 ;  /* 0xff8000000d0d7808 */ /* 0x000fe40001000000 */
[----:B------:R-:W-:Y:S01]  /*7410*/  FSEL R118, R23, -INF , !P4 ;  /* 0xff80000017767808 */ /* 0x000fe20006000000 */
[----:B------:R-:W1:Y:S01]  /*7420*/  SHFL.BFLY PT, R9, R0, 0x2, 0x1f ;  /* 0x0c401f0000097f89 */ /* 0x000e6200000e0000 */
[----:B------:R-:W-:-:S02]  /*7430*/  FSEL R119, R17, -INF , !P3 ;  /* 0xff80000011777808 */ /* 0x000fc40005800000 */
[----:B------:R-:W-:Y:S02]  /*7440*/  FMNMX3.FTZ R7, R7, R176, R174, !PT ;  /* 0x000000b007077276 */ /* 0x000fe400078100ae */
[----:B------:R-:W-:Y:S02]  /*7450*/  FSEL R117, R27, -INF , !P1 ;  /* 0xff8000001b757808 */ /* 0x000fe40004800000 */
[----:B------:R-:W-:Y:S01]  /*7460*/  FSEL R115, R13, -INF , !P0 ;  /* 0xff8000000d737808 */ /* 0x000fe20004000000 */
[----:B------:R-:W-:Y:S01]  /*7470*/  LDSM.16.MT88.4 R24, [R133+0x8000] ;  /* 0x008000008518783b */ /* 0x000fe20000004200 */
        /* <DEDUP_REMOVED lines=9> */
[----:B---3--:R-:W-:-:S05]  /*7510*/  FMUL.FTZ R103, R116, R108 ;  /* 0x0000006c74677220 */ /* 0x008fca0000410000 */
[----:B------:R-:W-:-:S05]  /*7520*/  FSEL R103, R103, RZ, P1 ;  /* 0x000000ff67677208 */ /* 0x000fca0000800000 */
[-CC-:B------:R-:W-:Y:S01]  /*7530*/  FFMA.FTZ R102, R8, R116.reuse, -R103.reuse ;  /* 0x0000007408667223 */ /* 0x180fe20000010867 */
[----:B------:R-:W-:Y:S01]  /*7540*/  FSEL R8, R108, RZ, P1 ;  /* 0x000000ff6c087208 */ /* 0x000fe20000800000 */
[-CC-:B------:R-:W-:Y:S01]  /*7550*/  FFMA.FTZ R111, R10, R116.reuse, -R103.reuse ;  /* 0x000000740a6f7223 */ /* 0x180fe20000010867 */
[----:B--2---:R-:W-:Y:S01]  /*7560*/  FMNMX.FTZ R0, R16, R7, !PT ;  /* 0x0000000710007209 */ /* 0x004fe20007810000 */
        /* <DEDUP_REMOVED lines=8> */
[----:B------:R-:W-:Y:S01]  /*75f0*/  LDSM.16.MT88.4 R8, [R138+0x8000] ;  /* 0x008000008a08783b */ /* 0x000fe20000004200 */
[----:B------:R-:W-:Y:S01]  /*7600*/  FSEL R101, R101, RZ, P0 ;  /* 0x000000ff65657208 */ /* 0x000fe20000000000 */
[----:B------:R-:W-:Y:S01]  /*7610*/  MUFU.EX2 R111, R111 ;  /* 0x0000006f006f7308 */ /* 0x000fe20000000800 */
[-C--:B------:R-:W-:Y:S01]  /*7620*/  FFMA.FTZ R165, R172, R116.reuse, -R103 ;  /* 0x00000074aca57223 */ /* 0x080fe20000010867 */
[----:B------:R-:W-:Y:S01]  /*7630*/  FADD.FTZ R7, R100, -R7 ;  /* 0x8000000764077221 */ /* 0x000fe20000010000 */
[----:B------:R-:W-:Y:S01]  /*7640*/  LDSM.16.MT88.4 R16, [R134+0x8000] ;  /* 0x008000008610783b */ /* 0x000fe20000004200 */
[----:B------:R-:W1:Y:S01]  /*7650*/  MUFU.EX2 R123, R123 ;  /* 0x0000007b007b7308 */ /* 0x000e620000000800 */
[-CC-:B------:R-:W-:Y:S01]  /*7660*/  FFMA.FTZ R100, R5, R116.reuse, -R101.reuse ;  /* 0x0000007405647223 */ /* 0x180fe20000010865 */
[----:B------:R-:W-:Y:S01]  /*7670*/  FMUL.FTZ R121, R116, R7 ;  /* 0x0000000774797220 */ /* 0x000fe20000410000 */
        /* <DEDUP_REMOVED lines=8> */
[-CC-:B------:R-:W-:Y:S01]  /*7700*/  FFMA.FTZ R196, R196, R116.reuse, -R103.reuse ;  /* 0x00000074c4c47223 */ /* 0x180fe20000010867 */
[-C--:B------:R-:W-:Y:S01]  /*7710*/  FFMA.FTZ R192, R192, R116.reuse, -R103 ;  /* 0x00000074c0c07223 */ /* 0x080fe20000010867 */
[--C-:B------:R-:W-:Y:S01]  /*7720*/  FFMA.FTZ R190, R190, R116, -R101.reuse ;  /* 0x00000074bebe7223 */ /* 0x100fe20000010865 */
[-C--:B-1----:R-:W-:Y:S01]  /*7730*/  FMUL.FTZ R28, R72, R123.reuse ;  /* 0x0000007b481c7220 */ /* 0x082fe20000410000 */
        /* <DEDUP_REMOVED lines=9> */
[-C--:B--2---:R-:W-:Y:S01]  /*77d0*/  FMUL.FTZ R30, R74, R121.reuse ;  /* 0x000000794a1e7220 */ /* 0x084fe20000410000 */
[-C--:B------:R-:W-:Y:S01]  /*77e0*/  FMUL.FTZ R31, R75, R121.reuse ;  /* 0x000000794b1f7220 */ /* 0x080fe20000410000 */
[----:B------:R-:W2:Y:S01]  /*77f0*/  MUFU.EX2 R114, R114 ;  /* 0x0000007200727308 */ /* 0x000ea20000000800 */
[----:B------:R-:W3:Y:S01]  /*7800*/  LDSM.16.MT88.4 R72, [R138+0xa000] ;  /* 0x00a000008a48783b */ /* 0x000ee20000004200 */
[-C--:B------:R-:W-:Y:S01]  /*7810*/  FMUL.FTZ R6, R98, R121.reuse ;  /* 0x0000007962067220 */ /* 0x080fe20000410000 */
[----:B------:R-:W-:Y:S01]  /*7820*/  FMUL.FTZ R7, R99, R121 ;  /* 0x0000007963077220 */ /* 0x000fe20000410000 */
        /* <DEDUP_REMOVED lines=56> */
[-C--:B------:R-:W-:Y:S01]  /*7bb0*/  FFMA.FTZ R80, R130, R116.reuse, -R101 ;  /* 0x0000007482507223 */ /* 0x080fe20000010865 */
        /* <DEDUP_REMOVED lines=9> */
[----:B------:R-:W-:Y:S01]  /*7c50*/  LDSM.16.MT88.4 R76, [R138+0x8800] ;  /* 0x008800008a4c783b */ /* 0x000fe20000004200 */
[----:B------:R-:W-:Y:S01]  /*7c60*/  MUFU.EX2 R153, R153 ;  /* 0x0000009900997308 */ /* 0x000fe20000000800 */
[----:B------:R-:W-:Y:S01]  /*7c70*/  FMUL.FTZ R65, R65, R123 ;  /* 0x0000007b41417220 */ /* 0x000fe20000410000 */
[-C--:B------:R-:W-:Y:S01]  /*7c80*/  FMUL.FTZ R66, R66, R121.reuse ;  /* 0x0000007942427220 */ /* 0x080fe20000410000 */
[-C--:B------:R-:W-:Y:S01]  /*7c90*/  FMUL.FTZ R67, R67, R121.reuse ;  /* 0x0000007943437220 */ /* 0x080fe20000410000 */
[----:B------:R-:W-:Y:S01]  /*7ca0*/  MUFU.EX2 R130, R192 ;  /* 0x000000c000827308 */ /* 0x000fe20000000800 */
[-CC-:B------:R-:W-:Y:S01]  /*7cb0*/  FFMA.FTZ R171, R186, R116.reuse, -R103.reuse ;  /* 0x00000074baab7223 */ /* 0x180fe20000010867 */
[C---:B------:R-:W-:Y:S01]  /*7cc0*/  HMMA.16816.F32.BF16 R4, R96.reuse, R8, R4 ;  /* 0x000000086004723c */ /* 0x040fe20000041804 */
[-C--:B------:R-:W-:Y:S01]  /*7cd0*/  FFMA.FTZ R169, R182, R116.reuse, -R103 ;  /* 0x00000074b6a97223 */ /* 0x080fe20000010867 */
[----:B------:R-:W-:Y:S01]  /*7ce0*/  MUFU.EX2 R170, R80 ;  /* 0x0000005000aa7308 */ /* 0x000fe20000000800 */
[-CC-:B------:R-:W-:Y:S01]  /*7cf0*/  FFMA.FTZ R179, R180, R116.reuse, -R101.reuse ;  /* 0x00000074b4b37223 */ /* 0x180fe20000010865 */
[-CC-:B------:R-:W-:Y:S01]  /*7d00*/  FFMA.FTZ R177, R176, R116.reuse, -R101.reuse ;  /* 0x00000074b0b17223 */ /* 0x180fe20000010865 */
[-C--:B------:R-:W-:Y:S01]  /*7d10*/  FFMA.FTZ R174, R174, R116.reuse, -R101 ;  /* 0x00000074aeae7223 */ /* 0x080fe20000010865 */
[----:B------:R-:W4:Y:S01]  /*7d20*/  MUFU.EX2 R131, R131 ;  /* 0x0000008300837308 */ /* 0x000f220000000800 */
[-CC-:B------:R-:W-:Y:S01]  /*7d30*/  FFMA.FTZ R188, R188, R116.reuse, -R103.reuse ;  /* 0x00000074bcbc7223 */ /* 0x180fe20000010867 */
[C---:B-1----:R-:W-:Y:S01]  /*7d40*/  HMMA.16816.F32.BF16 R44, R96.reuse, R68, R44 ;  /* 0x00000044602c723c */ /* 0x042fe2000004182c */
[-C--:B------:R-:W-:Y:S01]  /*7d50*/  FFMA.FTZ R184, R184, R116.reuse, -R103 ;  /* 0x00000074b8b87223 */ /* 0x080fe20000010867 */
[----:B------:R-:W-:Y:S01]  /*7d60*/  MUFU.EX2 R168, R190 ;  /* 0x000000be00a87308 */ /* 0x000fe20000000800 */
[-C--:B------:R-:W-:Y:S01]  /*7d70*/  FFMA.FTZ R178, R178, R116.reuse, -R101 ;  /* 0x00000074b2b27223 */ /* 0x080fe20000010865 */
[-CC-:B------:R-:W-:Y:S01]  /*7d80*/  FFMA.FTZ R183, R128, R116.reuse, -R103.reuse ;  /* 0x0000007480b77223 */ /* 0x180fe20000010867 */
[-C--:B------:R-:W-:Y:S01]  /*7d90*/  FFMA.FTZ R181, R120, R116.reuse, -R103 ;  /* 0x0000007478b57223 */ /* 0x080fe20000010867 */
[----:B------:R-:W1:Y:S01]  /*7da0*/  MUFU.EX2 R129, R129 ;  /* 0x0000008100817308 */ /* 0x000e620000000800 */
[-CC-:B------:R-:W-:Y:S01]  /*7db0*/  FFMA.FTZ R118, R118, R116.reuse, -R101.reuse ;  /* 0x0000007476767223 */ /* 0x180fe20000010865 */
[C---:B------:R-:W-:Y:S01]  /*7dc0*/  HMMA.16816.F32.BF16 R48, R96.reuse, R70, R48 ;  /* 0x000000466030723c */ /* 0x040fe20000041830 */
[----:B------:R-:W5:Y:S01]  /*7dd0*/  LDSM.16.MT88.4 R68, [R132+0xa000] ;  /* 0x00a000008444783b */ /* 0x000f620000004200 */
[----:B------:R-:W-:Y:S01]  /*7de0*/  MUFU.EX2 R186, R188 ;  /* 0x000000bc00ba7308 */ /* 0x000fe20000000800 */
[-C--:B------:R-:W-:Y:S01]  /*7df0*/  FFMA.FTZ R115, R115, R116.reuse, -R101 ;  /* 0x0000007473737223 */ /* 0x080fe20000010865 */
[-C--:B------:R-:W-:Y:S01]  /*7e00*/  FFMA.FTZ R126, R126, R116.reuse, -R103 ;  /* 0x000000747e7e7223 */ /* 0x080fe20000010867 */
[----:B------:R-:W-:Y:S01]  /*7e10*/  FFMA.FTZ R119, R119, R116, -R101 ;  /* 0x0000007477777223 */ /* 0x000fe20000010865 */
[----:B------:R-:W1:Y:S01]  /*7e20*/  MUFU.EX2 R171, R171 ;  /* 0x000000ab00ab7308 */ /* 0x000e620000000800 */
[----:B------:R-:W-:Y:S01]  /*7e30*/  FFMA.FTZ R121, R173, R121, R100 ;  /* 0x00000079ad797223 */ /* 0x000fe20000010064 */
[----:B--2---:R-:W-:Y:S01]  /*7e40*/  HMMA.16816.F32.BF16 R52, R96, R72, R52 ;  /* 0x000000486034723c */ /* 0x004fe20000041834 */
[----:B------:R-:W-:Y:S01]  /*7e50*/  ISETP.GT.AND P0, PT, R127, R150, PT ;  /* 0x000000967f00720c */ /* 0x000fe20003f04270 */
[----:B------:R-:W-:Y:S01]  /*7e60*/  MUFU.EX2 R182, R184 ;  /* 0x000000b800b67308 */ /* 0x000fe20000000800 */
[----:B------:R-:W-:-:S03]  /*7e70*/  FADD.FTZ R121, R114, R121 ;  /* 0x0000007972797221 */ /* 0x000fc60000010000 */
[----:B------:R-:W2:Y:S01]  /*7e80*/  MUFU.EX2 R169, R169 ;  /* 0x000000a900a97308 */ /* 0x000ea20000000800 */
[----:B------:R-:W-:Y:S01]  /*7e90*/  FADD.FTZ R112, R112, R121 ;  /* 0x0000007970707221 */ /* 0x000fe20000010000 */
[----:B------:R-:W-:Y:S01]  /*7ea0*/  HMMA.16816.F32.BF16 R56, R96, R74, R56 ;  /* 0x0000004a6038723c */ /* 0x000fe20000041838 */
[----:B------:R-:W2:Y:S01]  /*7eb0*/  LDSM.16.MT88.4 R72, [R134+0x8800] ;  /* 0x008800008648783b */ /* 0x000ea20000004200 */
[----:B------:R-:W-:Y:S01]  /*7ec0*/  MUFU.EX2 R179, R179 ;  /* 0x000000b300b37308 */ /* 0x000fe20000000800 */
[----:B------:R-:W-:-:S03]  /*7ed0*/  FADD.FTZ R109, R109, R112 ;  /* 0x000000706d6d7221 */ /* 0x000fc60000010000 */
[----:B------:R-:W2:Y:S01]  /*7ee0*/  MUFU.EX2 R176, R178 ;  /* 0x000000b200b07308 */ /* 0x000ea20000000800 */
[----:B------:R-:W-:Y:S01]  /*7ef0*/  @P0 VIADD R107, R107, 0xfffffffd ;  /* 0xfffffffd6b6b0836 */ /* 0x000fe20000000000 */
[C---:B------:R-:W-:Y:S02]  /*7f00*/  HMMA.16816.F32.BF16 R12, R96.reuse, R16, R12 ;  /* 0x00000010600c723c */ /* 0x040fe4000004180c */
[----:B------:R-:W-:Y:S04]  /*7f10*/  MUFU.EX2 R177, R177 ;  /* 0x000000b100b17308 */ /* 0x000fe80000000800 */
[----:B------:R-:W2:Y:S02]  /*7f20*/  MUFU.EX2 R174, R174 ;  /* 0x000000ae00ae7308 */ /* 0x000ea40000000800 */
[C---:B------:R-:W-:Y:S01]  /*7f30*/  HMMA.16816.F32.BF16 R8, R96.reuse, R10, R92 ;  /* 0x0000000a6008723c */ /* 0x040fe2000004185c */
[----:B------:R-:W-:Y:S01]  /*7f40*/  LDSM.16.MT88.4 R92, [R138+0x9800] ;  /* 0x009800008a5c783b */ /* 0x000fe20000004200 */
[----:B------:R-:W-:Y:S04]  /*7f50*/  MUFU.EX2 R183, R183 ;  /* 0x000000b700b77308 */ /* 0x000fe80000000800 */
[----:B------:R-:W-:Y:S02]  /*7f60*/  MUFU.EX2 R181, R181 ;  /* 0x000000b500b57308 */ /* 0x000fe40000000800 */
[C---:B------:R-:W-:Y:S01]  /*7f70*/  HMMA.16816.F32.BF16 R16, R96.reuse, R18, R84 ;  /* 0x000000126010723c */ /* 0x040fe20000041854 */
[----:B------:R-:W-:Y:S01]  /*7f80*/  LDSM.16.MT88.4 R84, [R134+0x9800] ;  /* 0x009800008654783b */ /* 0x000fe20000004200 */
[----:B------:R-:W-:Y:S04]  /*7f90*/  MUFU.EX2 R118, R118 ;  /* 0x0000007600767308 */ /* 0x000fe80000000800 */
[----:B------:R-:W-:Y:S02]  /*7fa0*/  MUFU.EX2 R115, R115 ;  /* 0x0000007300737308 */ /* 0x000fe40000000800 */
[----:B-----5:R-:W-:Y:S01]  /*7fb0*/  HMMA.16816.F32.BF16 R60, R96, R68, R60 ;  /* 0x00000044603c723c */ /* 0x020fe2000004183c */
[----:B---3--:R-:W-:-:S02]  /*7fc0*/  F2FP.BF16.F32.PACK_AB R68, R165, R172 ;  /* 0x000000aca544723e */ /* 0x008fc400000010ff */
[----:B----4-:R-:W-:Y:S01]  /*7fd0*/  F2FP.BF16.F32.PACK_AB R69, R131, R170 ;  /* 0x000000aa8345723e */ /* 0x010fe200000010ff */
[----:B------:R-:W-:-:S04]  /*7fe0*/  FADD.FTZ R170, R170, R109 ;  /* 0x0000006daaaa7221 */ /* 0x000fc80000010000 */
[----:B------:R-:W-:Y:S01]  /*7ff0*/  HMMA.16816.F32.BF16 R64, R96, R70, R64 ;  /* 0x000000466040723c */ /* 0x000fe20000041840 */
[----:B------:R-:W-:Y:S01]  /*8000*/  F2FP.BF16.F32.PACK_AB R70, R130, R153 ;  /* 0x000000998246723e */ /* 0x000fe200000010ff */
[----:B------:R-:W-:Y:S01]  /*8010*/  FADD.FTZ R131, R131, R170 ;  /* 0x000000aa83837221 */ /* 0x000fe20000010000 */
[----:B-1----:R-:W-:-:S03]  /*8020*/  F2FP.BF16.F32.PACK_AB R71, R129, R168 ;  /* 0x000000a88147723e */ /* 0x002fc600000010ff */
[----:B------:R-:W-:-:S04]  /*8030*/  FADD.FTZ R168, R168, R131 ;  /* 0x00000083a8a87221 */ /* 0x000fc80000010000 */
        /* <DEDUP_REMOVED lines=57> */
[----:B------:R-:W-:Y:S01]  /*83d0*/  FFMA.FTZ R69, R117, R116, -R101 ;  /* 0x0000007475457223 */ /* 0x000fe20000010865 */
[----:B------:R2:W3:Y:S04]  /*83e0*/  MUFU.EX2 R122, R126 ;  /* 0x0000007e007a7308 */ /* 0x0004e80000000800 */
[----:B------:R-:W4:Y:S04]  /*83f0*/  MUFU.EX2 R120, R68 ;  /* 0x0000004400787308 */ /* 0x000f280000000800 */
[----:B------:R-:W5:Y:S04]  /*8400*/  MUFU.EX2 R117, R119 ;  /* 0x0000007700757308 */ /* 0x000f680000000800 */
[----:B------:R-:W1:Y:S01]  /*8410*/  MUFU.EX2 R116, R69 ;  /* 0x0000004500747308 */ /* 0x000e620000000800 */
[----:B--2---:R-:W-:Y:S01]  /*8420*/  FFMA.FTZ R126, R175, R123, R102 ;  /* 0x0000007baf7e7223 */ /* 0x004fe20000010066 */
[----:B---3--:R-:W-:-:S02]  /*8430*/  F2FP.BF16.F32.PACK_AB R100, R122, R183 ;  /* 0x000000b77a64723e */ /* 0x008fc400000010ff */
[----:B----4-:R-:W-:Y:S01]  /*8440*/  F2FP.BF16.F32.PACK_AB R102, R181, R120 ;  /* 0x00000078b566723e */ /* 0x010fe200000010ff */
[----:B------:R-:W-:Y:S01]  /*8450*/  FADD.FTZ R126, R111, R126 ;  /* 0x0000007e6f7e7221 */ /* 0x000fe20000010000 */
[----:B-----5:R-:W-:-:S03]  /*8460*/  F2FP.BF16.F32.PACK_AB R101, R117, R118 ;  /* 0x000000767565723e */ /* 0x020fc600000010ff */
[----:B------:R-:W-:Y:S01]  /*8470*/  FADD.FTZ R113, R113, R126 ;  /* 0x0000007e71717221 */ /* 0x000fe20000010000 */
[----:B------:R-:W-:Y:S01]  /*8480*/  FADD.FTZ R118, R118, R177 ;  /* 0x000000b176767221 */ /* 0x000fe20000010000 */
[----:B-1----:R-:W-:Y:S02]  /*8490*/  F2FP.BF16.F32.PACK_AB R103, R115, R116 ;  /* 0x000000747367723e */ /* 0x002fe400000010ff */
[----:B------:R-:W-:Y:S01]  /*84a0*/  FADD.FTZ R113, R110, R113 ;  /* 0x000000716e717221 */ /* 0x000fe20000010000 */
[----:B------:R-:W1:Y:S01]  /*84b0*/  LDSM.16.MT88.4 R68, [R132+0x9800] ;  /* 0x009800008444783b */ /* 0x000e620000004200 */
[----:B------:R-:W-:Y:S02]  /*84c0*/  FADD.FTZ R117, R117, R118 ;  /* 0x0000007675757221 */ /* 0x000fe40000010000 */
[----:B------:R-:W-:Y:S01]  /*84d0*/  FADD.FTZ R172, R172, R113 ;  /* 0x00000071acac7221 */ /* 0x000fe20000010000 */
[----:B------:R-:W-:Y:S01]  /*84e0*/  HMMA.16816.F32.BF16 R96, R100, R92, R4 ;  /* 0x0000005c6460723c */ /* 0x000fe20000041804 */
[----:B------:R-:W2:Y:S02]  /*84f0*/  LDSM.16.MT88.4 R4, [R138+0xb800] ;  /* 0x00b800008a04783b */ /* 0x000ea40000004200 */
[----:B------:R-:W-:Y:S01]  /*8500*/  FADD.FTZ R172, R165, R172 ;  /* 0x000000aca5ac7221 */ /* 0x000fe20000010000 */
[----:B------:R-:W-:-:S03]  /*8510*/  FADD.FTZ R116, R116, R117 ;  /* 0x0000007574747221 */ /* 0x000fc60000010000 */
[----:B------:R-:W-:Y:S01]  /*8520*/  FADD.FTZ R153, R153, R172 ;  /* 0x000000ac99997221 */ /* 0x000fe20000010000 */
[----:B------:R-:W-:Y:S01]  /*8530*/  FADD.FTZ R173, R115, R116 ;  /* 0x0000007473ad7221 */ /* 0x000fe20000010000 */
[----:B------:R-:W-:Y:S01]  /*8540*/  HMMA.16816.F32.BF16 R92, R100, R94, R8 ;  /* 0x0000005e645c723c */ /* 0x000fe20000041808 */
[----:B------:R-:W-:Y:S01]  /*8550*/  LDSM.16.MT88.4 R8, [R133+0xb800] ;  /* 0x00b800008508783b */ /* 0x000fe20000004200 */
[----:B------:R-:W-:-:S04]  /*8560*/  FADD.FTZ R153, R130, R153 ;  /* 0x0000009982997221 */ /* 0x000fc80000010000 */
[----:B------:R-:W-:Y:S02]  /*8570*/  FADD.FTZ R186, R186, R153 ;  /* 0x00000099baba7221 */ /* 0x000fe40000010000 */
[----:B------:R-:W-:Y:S01]  /*8580*/  HMMA.16816.F32.BF16 R88, R100, R84, R12 ;  /* 0x000000546458723c */ /* 0x000fe2000004180c */
[----:B------:R-:W3:Y:S01]  /*8590*/  LDSM.16.MT88.4 R12, [R134+0xb800] ;  /* 0x00b80000860c783b */ /* 0x000ee20000004200 */
[----:B------:R-:W-:-:S04]  /*85a0*/  FADD.FTZ R171, R171, R186 ;  /* 0x000000baabab7221 */ /* 0x000fc80000010000 */
[----:B------:R-:W-:Y:S02]  /*85b0*/  FADD.FTZ R182, R182, R171 ;  /* 0x000000abb6b67221 */ /* 0x000fe40000010000 */
[----:B------:R-:W-:Y:S02]  /*85c0*/  HMMA.16816.F32.BF16 R80, R100, R76, R20 ;  /* 0x0000004c6450723c */ /* 0x000fe40000041814 */
[----:B------:R-:W-:-:S04]  /*85d0*/  FADD.FTZ R182, R169, R182 ;  /* 0x000000b6a9b67221 */ /* 0x000fc80000010000 */
[----:B------:R-:W-:Y:S02]  /*85e0*/  FADD.FTZ R183, R183, R182 ;  /* 0x000000b6b7b77221 */ /* 0x000fe40000010000 */
[----:B------:R-:W-:Y:S02]  /*85f0*/  HMMA.16816.F32.BF16 R84, R100, R86, R16 ;  /* 0x000000566454723c */ /* 0x000fe40000041810 */
[----:B------:R-:W-:-:S04]  /*8600*/  FADD.FTZ R183, R122, R183 ;  /* 0x000000b77ab77221 */ /* 0x000fc80000010000 */
[----:B------:R-:W-:Y:S02]  /*8610*/  FADD.FTZ R120, R120, R183 ;  /* 0x000000b778787221 */ /* 0x000fe40000010000 */
[----:B-1----:R-:W-:Y:S02]  /*8620*/  HMMA.16816.F32.BF16 R72, R100, R68, R28 ;  /* 0x000000446448723c */ /* 0x002fe4000004181c */
[----:B------:R-:W-:-:S06]  /*8630*/  FADD.FTZ R175, R181, R120 ;  /* 0x00000078b5af7221 */ /* 0x000fcc0000010000 */
        /* <DEDUP_REMOVED lines=16> */
.L_x_13941:
[----:B------:R-:W-:-:S05]  /*8740*/  IADD3 R107, PT, PT, R127, -0x1, RZ ;  /* 0xffffffff7f6b7810 */ /* 0x000fca0007ffe0ff */
.L_x_13950:
[----:B------:R-:W-:Y:S05]  /*8750*/  BSYNC B2 ;  /* 0x0000000000027941 */ /* 0x000fea0003800000 */
.L_x_13940:
        /* <DEDUP_REMOVED lines=12> */
.L_x_13958:
        /* <DEDUP_REMOVED lines=78> */
.L_x_13953:
[----:B------:R-:W-:Y:S05]  /*8d00*/  BSYNC.RECONVERGENT B0 ;  /* 0x0000000000007941 */ /* 0x000fea0003800200 */
.L_x_13952:
        /* <DEDUP_REMOVED lines=13> */
[----:B------:R-:W-:Y:S02]  /*8de0*/  IADD3 R169, PT, PT, R169, -0x1, RZ ;  /* 0xffffffffa9a97810 */ /* 0x000fe40007ffe0ff */
[-C--:B------:R-:W-:Y:S01]  /*8df0*/  IADD3.X R177, PT, PT, R179, R168.reuse, RZ, P0, !PT ;  /* 0x000000a8b3b17210 */ /* 0x080fe200007fe4ff */
[----:B-1----:R-:W-:Y:S01]  /*8e00*/  ULEA UR6, UR6, UR7, 0x18 ;  /* 0x0000000706067291 */ /* 0x002fe2000f8ec0ff */
[----:B------:R-:W-:Y:S04]  /*8e10*/  IADD3 R180, P0, PT, R176, R165, RZ ;  /* 0x000000a5b0b47210 */ /* 0x000fe80007f1e0ff */
[----:B------:R-:W-:Y:S02]  /*8e20*/  IADD3.X R181, PT, PT, R177, R168, RZ, P0, !PT ;  /* 0x000000a8b1b57210 */ /* 0x000fe400007fe4ff */
[----:B------:R-:W-:Y:S02]  /*8e30*/  MOV R144, UR6 ;  /* 0x0000000600907c02 */ /* 0x000fe40008000f00 */
[----:B------:R-:W-:Y:S02]  /*8e40*/  ISETP.GT.AND P0, PT, R169, R150, PT ;  /* 0x00000096a900720c */ /* 0x000fe40003f04270 */
[----:B------:R-:W-:Y:S05]  /*8e50*/  LEA R101, R103, R144, 0x1 ;  /* 0x0000009067657211 */ /* 0x000fea00078e08ff */
        /* <DEDUP_REMOVED lines=31> */
[----:B------:R-:W1:Y:S06]  /*9050*/  LDSM.16.M88.4 R104, [R137+0x4800] ;  /* 0x004800008968783b */ /* 0x000e6c0000000200 */
[----:B------:R-:W-:Y:S01]  /*9060*/  LDSM.16.M88.4 R120, [R135+0x4000] ;  /* 0x004000008778783b */ /* 0x000fe20000000200 */
        /* <DEDUP_REMOVED lines=35> */
[----:B------:R-:W3:Y:S06]  /*92a0*/  LDSM.16.M88.4 R112, [R142+0x7000] ;  /* 0x007000008e70783b */ /* 0x000eec0000000200 */
[----:B------:R-:W-:Y:S01]  /*92b0*/  LDSM.16.M88.4 R116, [R141+0x2000] ;  /* 0x002000008d74783b */ /* 0x000fe20000000200 */
        /* <DEDUP_REMOVED lines=36> */
[----:B------:R-:W1:Y:S06]  /*9500*/  LDSM.16.M88.4 R104, [R135+0x6800] ;  /* 0x006800008768783b */ /* 0x000e6c0000000200 */
[----:B------:R-:W3:Y:S01]  /*9510*/  LDSM.16.M88.4 R108, [R135+0x7000] ;  /* 0x00700000876c783b */ /* 0x000ee20000000200 */
        /* <DEDUP_REMOVED lines=150> */
.L_x_13957:
[----:B------:R-:W-:Y:S05]  /*9e80*/  BSYNC.RECONVERGENT B0 ;  /* 0x0000000000007941 */ /* 0x000fea0003800200 */
.L_x_13956:
        /* <DEDUP_REMOVED lines=20> */
.L_x_13955:
[----:B------:R-:W-:Y:S05]  /*9fd0*/  BSYNC.RECONVERGENT B1 ;  /* 0x0000000000017941 */ /* 0x000fea0003800200 */
.L_x_13954:
[----:B------:R-:W3:Y:S01]  /*9fe0*/  LD.E R103, desc[UR4][R2.64+0xdc] ;  /* 0x0000dc0402677980 */ /* 0x000ee2000c101900 */
[C---:B------:R-:W-:Y:S01]  /*9ff0*/  ISETP.GE.AND P4, PT, R171.reuse, R164, PT ;  /* 0x000000a4ab00720c */ /* 0x040fe20003f86270 */
[C---:B--2---:R-:W-:Y:S01]  /*a000*/  VIADD R101, R171.reuse, 0xffffffe1 ;  /* 0xffffffe1ab657836 */ /* 0x044fe20000000000 */
[C---:B------:R-:W-:Y:S01]  /*a010*/  ISETP.GE.AND P1, PT, R171.reuse, R162, PT ;  /* 0x000000a2ab00720c */ /* 0x040fe20003f26270 */
[----:B------:R-:W-:Y:S01]  /*a020*/  VIADD R13, R171, 0xffffffe9 ;  /* 0xffffffe9ab0d7836 */ /* 0x000fe20000000000 */
[----:B-1----:R-:W-:Y:S01]  /*a030*/  FSEL R14, R203, -INF , P4 ;  /* 0xff800000cb0e7808 */ /* 0x002fe20002000000 */
[----:B------:R-:W-:Y:S01]  /*a040*/  VIADD R5, R171, 0xffffffe0 ;  /* 0xffffffe0ab057836 */ /* 0x000fe20000000000 */
[-C--:B------:R-:W-:Y:S01]  /*a050*/  ISETP.GE.AND P4, PT, R101, R164.reuse, PT ;  /* 0x000000a46500720c */ /* 0x080fe20003f86270 */
        /* <DEDUP_REMOVED lines=21> */
[----:B------:R-:W-:Y:S01]  /*a1b0*/  FSEL R182, R182, -INF , P3 ;  /* 0xff800000b6b67808 */ /* 0x000fe20001800000 */
[----:B------:R-:W-:Y:S01]  /*a1c0*/  VIADD R170, R170, 0xffffffc0 ;  /* 0xffffffc0aaaa7836 */ /* 0x000fe20000000000 */
        /* <DEDUP_REMOVED lines=23> */
[----:B------:R-:W-:Y:S02]  /*a340*/  ISETP.GE.AND P0, PT, R5, R164, PT ;  /* 0x000000a40500720c */ /* 0x000fe40003f06270 */
[----:B------:R-:W-:Y:S02]  /*a350*/  FSEL R183, R193, -INF , P3 ;  /* 0xff800000c1b77808 */ /* 0x000fe40001800000 */
[CC--:B------:R-:W-:Y:S02]  /*a360*/  ISETP.GE.AND P6, PT, R5.reuse, R163.reuse, PT ;  /* 0x000000a30500720c */ /* 0x0c0fe40003fc6270 */
[----:B------:R-:W-:Y:S01]  /*a370*/  ISETP.GE.AND P5, PT, R5, R160, PT ;  /* 0x000000a00500720c */ /* 0x000fe20003fa6270 */
[----:B------:R-:W-:Y:S01]  /*a380*/  VIADD R5, R171, 0x18 ;  /* 0x00000018ab057836 */ /* 0x000fe20000000000 */
[----:B------:R-:W-:Y:S02]  /*a390*/  FSEL R23, R172, -INF , P0 ;  /* 0xff800000ac177808 */ /* 0x000fe40000000000 */
[-C--:B------:R-:W-:Y:S02]  /*a3a0*/  ISETP.GE.AND P3, PT, R25, R164.reuse, PT ;  /* 0x000000a41900720c */ /* 0x080fe40003f66270 */
[----:B------:R-:W-:Y:S02]  /*a3b0*/  FSEL R179, R191, -INF , P4 ;  /* 0xff800000bfb37808 */ /* 0x000fe40002000000 */
[-C--:B------:R-:W-:Y:S02]  /*a3c0*/  ISETP.GE.AND P0, PT, R171, R163.reuse, PT ;  /* 0x000000a3ab00720c */ /* 0x080fe40003f06270 */
[----:B------:R-:W-:Y:S02]  /*a3d0*/  ISETP.GE.AND P4, PT, R7, R164, PT ;  /* 0x000000a40700720c */ /* 0x000fe40003f86270 */
[----:B------:R-:W-:Y:S02]  /*a3e0*/  FSEL R123, R196, -INF , P3 ;  /* 0xff800000c47b7808 */ /* 0x000fe40001800000 */
[----:B------:R-:W-:Y:S02]  /*a3f0*/  ISETP.GE.AND P3, PT, R29, R162, PT ;  /* 0x000000a21d00720c */ /* 0x000fe40003f66270 */
[----:B------:R-:W-:Y:S02]  /*a400*/  FSEL R189, R14, -INF , !P0 ;  /* 0xff8000000ebd7808 */ /* 0x000fe40004000000 */
[----:B------:R-:W-:Y:S02]  /*a410*/  FSEL R124, R202, -INF , P4 ;  /* 0xff800000ca7c7808 */ /* 0x000fe40002000000 */
[----:B------:R-:W-:Y:S02]  /*a420*/  ISETP.GE.AND P1, PT, R15, R164, PT ;  /* 0x000000a40f00720c */ /* 0x000fe40003f26270 */
[----:B------:R-:W-:Y:S02]  /*a430*/  ISETP.GE.AND P4, PT, R27, R162, PT ;  /* 0x000000a21b00720c */ /* 0x000fe40003f86270 */
[-C--:B------:R-:W-:Y:S02]  /*a440*/  ISETP.GE.AND P0, PT, R5, R164.reuse, PT ;  /* 0x000000a40500720c */ /* 0x080fe40003f06270 */
[----:B------:R-:W-:Y:S02]  /*a450*/  FSEL R177, R195, -INF , P3 ;  /* 0xff800000c3b17808 */ /* 0x000fe40001800000 */
[----:B------:R-:W-:Y:S02]  /*a460*/  ISETP.GE.AND P3, PT, R33, R164, PT ;  /* 0x000000a42100720c */ /* 0x000fe40003f66270 */
[----:B------:R-:W-:Y:S02]  /*a470*/  FSEL R19, R178, -INF , P1 ;  /* 0xff800000b2137808 */ /* 0x000fe40000800000 */
[----:B------:R-:W-:Y:S02]  /*a480*/  FSEL R121, R200, -INF , P0 ;  /* 0xff800000c8797808 */ /* 0x000fe40000000000 */
[----:B------:R-:W-:Y:S02]  /*a490*/  FSEL R153, R194, -INF , P4 ;  /* 0xff800000c2997808 */ /* 0x000fe40002000000 */
[C---:B------:R-:W-:Y:S01]  /*a4a0*/  ISETP.GE.AND P1, PT, R171.reuse, R160, PT ;  /* 0x000000a0ab00720c */ /* 0x040fe20003f26270 */
[----:B------:R-:W-:Y:S01]  /*a4b0*/  VIADD R171, R171, 0xffffffc0 ;  /* 0xffffffc0abab7836 */ /* 0x000fe20000000000 */
[-C--:B------:R-:W-:Y:S02]  /*a4c0*/  ISETP.GE.AND P0, PT, R33, R162.reuse, PT ;  /* 0x000000a22100720c */ /* 0x080fe40003f06270 */
[-C--:B------:R-:W-:Y:S02]  /*a4d0*/  ISETP.GE.AND P4, PT, R25, R162.reuse, PT ;  /* 0x000000a21900720c */ /* 0x080fe40003f86270 */
[----:B------:R-:W-:Y:S02]  /*a4e0*/  FSEL R120, R201, -INF , P3 ;  /* 0xff800000c9787808 */ /* 0x000fe40001800000 */
[----:B------:R-:W-:Y:S02]  /*a4f0*/  FSEL R181, R12, -INF , !P1 ;  /* 0xff8000000cb57808 */ /* 0x000fe40004800000 */
[----:B------:R-:W-:Y:S02]  /*a500*/  FSEL R118, R197, -INF , P4 ;  /* 0xff800000c5767808 */ /* 0x000fe40002000000 */
[----:B------:R-:W-:Y:S02]  /*a510*/  FSEL R104, R100, -INF , P0 ;  /* 0xff80000064687808 */ /* 0x000fe40000000000 */
[-C--:B------:R-:W-:Y:S02]  /*a520*/  ISETP.GE.AND P3, PT, R7, R162.reuse, PT ;  /* 0x000000a20700720c */ /* 0x080fe40003f66270 */
[-C--:B------:R-:W-:Y:S02]  /*a530*/  ISETP.GE.AND P4, PT, R101, R163.reuse, PT ;  /* 0x000000a36500720c */ /* 0x080fe40003f86270 */
[-C--:B------:R-:W-:Y:S02]  /*a540*/  ISETP.GE.AND P0, PT, R15, R163.reuse, PT ;  /* 0x000000a30f00720c */ /* 0x080fe40003f06270 */
[----:B------:R-:W-:Y:S02]  /*a550*/  ISETP.GE.AND P1, PT, R5, R162, PT ;  /* 0x000000a20500720c */ /* 0x000fe40003f26270 */
[----:B------:R-:W-:Y:S02]  /*a560*/  FSEL R23, R23, -INF , !P6 ;  /* 0xff80000017177808 */ /* 0x000fe40007000000 */
[-C--:B------:R-:W-:Y:S02]  /*a570*/  ISETP.GE.AND P6, PT, R13, R163.reuse, PT ;  /* 0x000000a30d00720c */ /* 0x080fe40003fc6270 */
[----:B------:R-:W-:Y:S02]  /*a580*/  FSEL R106, R198, -INF , P3 ;  /* 0xff800000c66a7808 */ /* 0x000fe40001800000 */
[----:B------:R-:W-:Y:S02]  /*a590*/  FSEL R21, R21, -INF , !P4 ;  /* 0xff80000015157808 */ /* 0x000fe40006000000 */
[----:B------:R-:W-:Y:S02]  /*a5a0*/  FSEL R19, R19, -INF , !P0 ;  /* 0xff80000013137808 */ /* 0x000fe40004000000 */
[-C--:B------:R-:W-:Y:S02]  /*a5b0*/  ISETP.GE.AND P3, PT, R101, R160.reuse, PT ;  /* 0x000000a06500720c */ /* 0x080fe40003f66270 */
[----:B------:R-:W-:Y:S02]  /*a5c0*/  FSEL R105, R199, -INF , P1 ;  /* 0xff800000c7697808 */ /* 0x000fe40000800000 */
[-C--:B------:R-:W-:Y:S02]  /*a5d0*/  ISETP.GE.AND P1, PT, R15, R160.reuse, PT ;  /* 0x000000a00f00720c */ /* 0x080fe40003f26270 */
[-C--:B------:R-:W-:Y:S02]  /*a5e0*/  ISETP.GE.AND P4, PT, R13, R160.reuse, PT ;  /* 0x000000a00d00720c */ /* 0x080fe40003f86270 */
[CC--:B------:R-:W-:Y:S02]  /*a5f0*/  ISETP.GE.AND P0, PT, R17.reuse, R163.reuse, PT ;  /* 0x000000a31100720c */ /* 0x0c0fe40003f06270 */
[----:B------:R-:W-:Y:S02]  /*a600*/  FSEL R15, R10, -INF , !P6 ;  /* 0xff8000000a0f7808 */ /* 0x000fe40007000000 */
[----:B------:R-:W-:Y:S02]  /*a610*/  FSEL R13, R176, -INF , !P5 ;  /* 0xff800000b00d7808 */ /* 0x000fe40006800000 */
[-C--:B------:R-:W-:Y:S02]  /*a620*/  ISETP.GE.AND P6, PT, R17, R160.reuse, PT ;  /* 0x000000a01100720c */ /* 0x080fe40003fc6270 */
[----:B------:R-:W-:Y:S02]  /*a630*/  ISETP.GE.AND P5, PT, R11, R163, PT ;  /* 0x000000a30b00720c */ /* 0x000fe40003fa6270 */
[----:B------:R-:W-:Y:S02]  /*a640*/  FSEL R17, R6, -INF , !P3 ;  /* 0xff80000006117808 */ /* 0x000fe40005800000 */
[----:B------:R-:W-:Y:S02]  /*a650*/  FMNMX3.FTZ R6, R0, R23, R21, !PT ;  /* 0x0000001700067276 */ /* 0x000fe40007810015 */
[----:B------:R-:W-:Y:S02]  /*a660*/  FSEL R197, R182, -INF , !P0 ;  /* 0xff800000b6c57808 */ /* 0x000fe40004000000 */
[----:B------:R-:W-:Y:S02]  /*a670*/  ISETP.GE.AND P0, PT, R9, R163, PT ;  /* 0x000000a30900720c */ /* 0x000fe40003f06270 */
[-C--:B------:R-:W-:Y:S02]  /*a680*/  ISETP.GE.AND P3, PT, R11, R160.reuse, PT ;  /* 0x000000a00b00720c */ /* 0x080fe40003f66270 */
[----:B------:R-:W-:Y:S02]  /*a690*/  FSEL R125, R125, -INF , !P5 ;  /* 0xff8000007d7d7808 */ /* 0x000fe40006800000 */
[----:B------:R-:W-:Y:S02]  /*a6a0*/  FSEL R11, R180, -INF , !P1 ;  /* 0xff800000b40b7808 */ /* 0x000fe40004800000 */
[-C--:B------:R-:W-:Y:S02]  /*a6b0*/  ISETP.GE.AND P5, PT, R9, R160.reuse, PT ;  /* 0x000000a00900720c */ /* 0x080fe40003fa6270 */
[----:B------:R-:W-:Y:S02]  /*a6c0*/  FMNMX3.FTZ R6, R6, R19, R15, !PT ;  /* 0x0000001306067276 */ /* 0x000fe4000781000f */
[----:B------:R-:W-:Y:S02]  /*a6d0*/  ISETP.GE.AND P1, PT, R35, R163, PT ;  /* 0x000000a32300720c */ /* 0x000fe40003f26270 */
        /* <DEDUP_REMOVED lines=9> */
[----:B------:R-:W-:Y:S02]  /*a770*/  FMNMX3.FTZ R4, R4, R11, R9, !PT ;  /* 0x0000000b04047276 */ /* 0x000fe40007810009 */
[----:B------:R-:W-:Y:S02]  /*a780*/  FSEL R187, R187, -INF , !P0 ;  /* 0xff800000bbbb7808 */ /* 0x000fe40004000000 */
[-C--:B------:R-:W-:Y:S02]  /*a790*/  ISETP.GE.AND P0, PT, R27, R163.reuse, PT ;  /* 0x000000a31b00720c */ /* 0x080fe40003f06270 */
[----:B------:R-:W-:Y:S02]  /*a7a0*/  ISETP.GE.AND P6, PT, R29, R163, PT ;  /* 0x000000a31d00720c */ /* 0x000fe40003fc6270 */
[----:B------:R-:W-:Y:S02]  /*a7b0*/  FMNMX3.FTZ R8, R6, R195, R193, !PT ;  /* 0x000000c306087276 */ /* 0x000fe400078100c1 */
[-C--:B------:R-:W-:Y:S02]  /*a7c0*/  ISETP.GE.AND P1, PT, R31, R160.reuse, PT ;  /* 0x000000a01f00720c */ /* 0x080fe40003f26270 */
[----:B------:R-:W-:Y:S02]  /*a7d0*/  FSEL R191, R188, -INF , !P5 ;  /* 0xff800000bcbf7808 */ /* 0x000fe40006800000 */
[----:B------:R-:W-:Y:S02]  /*a7e0*/  FSEL R129, R129, -INF , !P4 ;  /* 0xff80000081817808 */ /* 0x000fe40006000000 */
[----:B------:R-:W-:Y:S02]  /*a7f0*/  FMNMX3.FTZ R6, R4, R127, R131, !PT ;  /* 0x0000007f04067276 */ /* 0x000fe40007810083 */
[-C--:B------:R-:W-:Y:S02]  /*a800*/  ISETP.GE.AND P3, PT, R29, R160.reuse, PT ;  /* 0x000000a01d00720c */ /* 0x080fe40003f66270 */
[-C--:B------:R-:W-:Y:S01]  /*a810*/  ISETP.GE.AND P4, PT, R25, R163.reuse, PT ;  /* 0x000000a31900720c */ /* 0x080fe20003f86270 */
[----:B------:R-:W-:Y:S01]  /*a820*/  LDSM.16.MT88.4 R28, [R133+0x8000] ;  /* 0x00800000851c783b */ /* 0x000fe20000004200 */
        /* <DEDUP_REMOVED lines=14> */
[----:B------:R-:W-:Y:S02]  /*a910*/  FMNMX3.FTZ R6, R6, R181, R179, !PT ;  /* 0x000000b506067276 */ /* 0x000fe400078100b3 */
[-C--:B------:R-:W-:Y:S02]  /*a920*/  ISETP.GE.AND P1, PT, R7, R160.reuse, PT ;  /* 0x000000a00700720c */ /* 0x080fe40003f26270 */
[----:B------:R-:W-:Y:S02]  /*a930*/  FSEL R153, R153, -INF , !P5 ;  /* 0xff80000099997808 */ /* 0x000fe40006800000 */
        /* <DEDUP_REMOVED lines=310> */
.L_x_13951:
        /* <DEDUP_REMOVED lines=10> */
.L_x_13966:
        /* <DEDUP_REMOVED lines=199> */
.L_x_13961:
[----:B------:R-:W-:Y:S05]  /*c9b0*/  BSYNC.RECONVERGENT B0 ;  /* 0x0000000000007941 */ /* 0x000fea0003800200 */
.L_x_13960:
        /* <DEDUP_REMOVED lines=19> */
[----:B--23--:R-:W-:Y:S05]  /*caf0*/  @P1 RET.REL.NODEC R156 `(_ZN5flash24flash_fwd_splitkv_kernelI23Flash_fwd_kernel_traitsILi128ELi64ELi64ELi4ELb0ELb0EN7cutlass10bfloat16_tE19Flash_kernel_traitsILi128ELi64ELi64ELi4ES3_EELb0ELb1ELb0ELb0ELb1ELb1ELb1ELb0EEEvNS_16Flash_fwd_paramsE) ;  /* 0xffffff349c401950 */ /* 0x00cfea0003c3ffff */
[----:B------:R-:W-:Y:S01]  /*cb00*/  MOV R157, 0x0 ;  /* 0x00000000009d7802 */ /* 0x000fe20000000f00 */
[----:B------:R-:W-:Y:S04]  /*cb10*/  ST.E.128 desc[UR4][R68.64+0x7000], R64 ;  /* 0x0070004044007985 */ /* 0x000fe8000c101d04 */
[----:B------:R1:W-:Y:S02]  /*cb20*/  ST.E.128 desc[UR4][R68.64+0x7100], R60 ;  /* 0x0071003c44007985 */ /* 0x0003e4000c101d04 */
[----:B-1----:R-:W-:Y:S05]  /*cb30*/  RET.REL.NODEC R156 `(_ZN5flash24flash_fwd_splitkv_kernelI23Flash_fwd_kernel_traitsILi128ELi64ELi64ELi4ELb0ELb0EN7cutlass10bfloat16_tE19Flash_kernel_traitsILi128ELi64ELi64ELi4ES3_EELb0ELb1ELb0ELb0ELb1ELb1ELb1ELb0EEEvNS_16Flash_fwd_paramsE) ;  /* 0xffffff349c307950 */ /* 0x002fea0003c3ffff */
.L_x_13959:
[----:B------:R-:W-:Y:S01]  /*cb40*/  MOV R7, 0x2 ;  /* 0x0000000200077802 */ /* 0x000fe20000000f00 */
[----:B------:R-:W-:Y:S01]  /*cb50*/  IMAD.MOV.U32 R4, RZ, RZ, 0x1f ;  /* 0x0000001fff047424 */ /* 0x000fe200078e00ff */
[----:B------:R-:W-:-:S07]  /*cb60*/  MOV R6, 0xffffffff ;  /* 0xffffffff00067802 */ /* 0x000fce0000000f00 */
[----:B-1---5:R-:W-:Y:S05]  /*cb70*/  WARPSYNC.COLLECTIVE R6, `(.L_x_13962) ;  /* 0x0000000006087348 */ /* 0x022fea0003c00000 */
[----:B------:R2:W3:Y:S02]  /*cb80*/  SHFL.BFLY P0, R10, R175, R7, R4 ;  /* 0x0c000007af0a7389 */ /* 0x0004e40000000004 */
[----:B-123-5:R-:W-:Y:S05]  /*cb90*/  ENDCOLLECTIVE ;  /* 0x000000000000791b */ /* 0x02efea0003800000 */
.L_x_13962:
[----:B------:R-:W-:Y:S02]  /*cba0*/  IMAD.MOV.U32 R8, RZ, RZ, R10 ;  /* 0x000000ffff087224 */ /* 0x000fe400078e000a */
[----:B------:R-:W-:Y:S02]  /*cbb0*/  IMAD.MOV.U32 R7, RZ, RZ, 0x1 ;  /* 0x00000001ff077424 */ /* 0x000fe400078e00ff */
[----:B------:R-:W-:-:S05]  /*cbc0*/  FADD.FTZ R8, R8, R175 ;  /* 0x000000af08087221 */ /* 0x000fca0000010000 */
[----:B------:R-:W-:-:S07]  /*cbd0*/  MOV R175, R8 ;  /* 0x0000000800af7202 */ /* 0x000fce0000000f00 */
[----:B------:R-:W-:Y:S05]  /*cbe0*/  WARPSYNC.COLLECTIVE R6, `(.L_x_13963) ;  /* 0x0000000006087348 */ /* 0x000fea0003c00000 */
[----:B------:R1:W2:Y:S02]  /*cbf0*/  SHFL.BFLY P0, R10, R175, R7, R4 ;  /* 0x0c000007af0a7389 */ /* 0x0002a40000000004 */
[----:B-12---:R-:W-:Y:S05]  /*cc00*/  ENDCOLLECTIVE ;  /* 0x000000000000791b */ /* 0x006fea0003800000 */
.L_x_13963:
[----:B------:R-:W-:Y:S01]  /*cc10*/  MOV R175, R173 ;  /* 0x000000ad00af7202 */ /* 0x000fe20000000f00 */
[----:B------:R-:W-:Y:S01]  /*cc20*/  IMAD.MOV.U32 R7, RZ, RZ, 0x2 ;  /* 0x00000002ff077424 */ /* 0x000fe200078e00ff */
[----:B------:R-:W-:-:S07]  /*cc30*/  MOV R5, R10 ;  /* 0x0000000a00057202 */ /* 0x000fce0000000f00 */
[----:B------:R-:W-:Y:S05]  /*cc40*/  WARPSYNC.COLLECTIVE R6, `(.L_x_13964) ;  /* 0x0000000006087348 */ /* 0x000fea0003c00000 */
[----:B------:R1:W2:Y:S02]  /*cc50*/  SHFL.BFLY P0, R10, R175, R7, R4 ;  /* 0x0c000007af0a7389 */ /* 0x0002a40000000004 */
[----:B-12---:R-:W-:Y:S05]  /*cc60*/  ENDCOLLECTIVE ;  /* 0x000000000000791b */ /* 0x006fea0003800000 */
.L_x_13964:
[----:B------:R-:W-:Y:S01]  /*cc70*/  FADD.FTZ R5, R8, R5 ;  /* 0x0000000508057221 */ /* 0x000fe20000010000 */
[----:B------:R-:W-:Y:S01]  /*cc80*/  FADD.FTZ R9, R10, R173 ;  /* 0x000000ad0a097221 */ /* 0x000fe20000010000 */
[----:B------:R-:W-:-:S04]  /*cc90*/  MOV R7, 0x1 ;  /* 0x0000000100077802 */ /* 0x000fc80000000f00 */
[----:B------:R-:W-:-:S07]  /*cca0*/  MOV R175, R9 ;  /* 0x0000000900af7202 */ /* 0x000fce0000000f00 */
[----:B------:R-:W-:Y:S05]  /*ccb0*/  WARPSYNC.COLLECTIVE R6, `(.L_x_13965) ;  /* 0x0000000006087348 */ /* 0x000fea0003c00000 */
[----:B------:R1:W2:Y:S02]  /*ccc0*/  SHFL.BFLY P0, R10, R175, R7, R4 ;  /* 0x0c000007af0a7389 */ /* 0x0002a40000000004 */
[----:B-12---:R-:W-:Y:S05]  /*ccd0*/  ENDCOLLECTIVE ;  /* 0x000000000000791b */ /* 0x006fea0003800000 */
.L_x_13965:
[----:B------:R-:W-:Y:S05]  /*cce0*/  BRA `(.L_x_13966) ;  /* 0xfffffff000147947 */ /* 0x000fea000383ffff */
.L_x_13967:
        /* <DEDUP_REMOVED lines=9> */
.L_x_14973:


//--------------------- .text._ZN5flash24flash_fwd_splitkv_kernelI23Flash_fwd_kernel_traitsILi128ELi64ELi64ELi4ELb0ELb0EN7cutlass10bfloat16_tE19Flash_kernel_traitsILi128ELi64ELi64ELi4ES3_EELb0ELb1ELb1ELb0ELb0ELb0ELb1ELb0EEEvNS_16Flash_fwd_paramsE --------------------------
	.section	.text._ZN5flash24flash_fwd_splitkv_kernelI23Flash_fwd_kernel_traitsILi128ELi64ELi64ELi4ELb0ELb0EN7cutlass10bfloat16_tE19Flash_kernel_traitsILi128ELi64ELi64ELi4ES3_EELb0ELb1ELb1ELb0ELb0ELb0ELb1ELb0EEEvNS_16Flash_fwd_paramsE,"ax",@progbits
	.align	128
        .global         _ZN5flash24flash_fwd_splitkv_kernelI23Flash_fwd_kernel_traitsILi128ELi64ELi64ELi4ELb0ELb0EN7cutlass10bfloat16_tE19Flash_kernel_traitsILi128ELi64ELi64ELi4ES3_EELb0ELb1ELb1ELb0ELb0ELb0ELb1ELb0EEEvNS_16Flash_fwd_paramsE
        .type           _ZN5flash24flash_fwd_splitkv_kernelI23Flash_fwd_kernel_traitsILi128ELi64ELi64ELi4ELb0ELb0EN7cutlass10bfloat16_tE19Flash_kernel_traitsILi128ELi64ELi64ELi4ES3_EELb0ELb1ELb1ELb0ELb0ELb0ELb1ELb0EEEvNS_16Flash_fwd_paramsE,@function
        .size           _ZN5flash24flash_fwd_splitkv_kernelI23Flash_fwd_kernel_traitsILi128ELi64ELi64ELi4ELb0ELb0EN7cutlass10bfloat16_tE19Flash_kernel_traitsILi128ELi64ELi64ELi4ES3_EELb0ELb1ELb1ELb0ELb0ELb0ELb1ELb0EEEvNS_16Flash_fwd_paramsE,(.L_x_14974 - _ZN5flash24flash_fwd_splitkv_kernelI23Flash_fwd_kernel_traitsILi128ELi64ELi64ELi4ELb0ELb0EN7cutlass10bfloat16_tE19Flash_kernel_traitsILi128ELi64ELi64ELi4ES3_EELb0ELb1ELb1ELb0ELb0ELb0ELb1ELb0EEEvNS_16Flash_fwd_paramsE)
        .other          _ZN5flash24flash_fwd_splitkv_kernelI23Flash_fwd_kernel_traitsILi128ELi64ELi64ELi4ELb0ELb0EN7cutlass10bfloat16_tE19Flash_kernel_traitsILi128ELi64ELi64ELi4ES3_EELb0ELb1ELb1ELb0ELb0ELb0ELb1ELb0EEEvNS_16Flash_fwd_paramsE,@"STO_CUDA_ENTRY STV_DEFAULT"
_ZN5flash24flash_fwd_splitkv_kernelI23Flash_fwd_kernel_traitsILi128ELi64ELi64ELi4ELb0ELb0EN7cutlass10bfloat16_tE19Flash_kernel_traitsILi128ELi64ELi64ELi4ES3_EELb0ELb1ELb1ELb0ELb0ELb0ELb1ELb0EEEvNS_16Flash_fwd_paramsE:
.text._ZN5flash24flash_fwd_splitkv_kernelI23Flash_fwd_kernel_traitsILi128ELi64ELi64ELi4ELb0ELb0EN7cutlass10bfloat16_tE19Flash_kernel_traitsILi128ELi64ELi64ELi4ES3_EELb0ELb1ELb1ELb0ELb0ELb0ELb1ELb0EEEvNS_16Flash_fwd_paramsE:
        /* <DEDUP_REMOVED lines=29> */
[----:B------:R-:W-:Y:S05]  /*01d0*/  CALL.REL.NOINC `($_ZN5flash24flash_fwd_splitkv_kernelI23Flash_fwd_kernel_traitsILi128ELi64ELi64ELi4ELb0ELb0EN7cutlass10bfloat16_tE19Flash_kernel_traitsILi128ELi64ELi64ELi4ES3_EELb0ELb1ELb1ELb0ELb0ELb0ELb1ELb0EEEvNS_16Flash_fwd_paramsE$_ZN5flash30compute_attn_1rowblock_splitkvI23Flash_fwd_kernel_traitsILi128ELi64ELi64ELi4ELb0ELb0EN7cutlass10bfloat16_tE19Flash_kernel_traitsILi128ELi64ELi64ELi4ES3_EELb0ELb1ELb1ELb0ELb0ELb0ELb1ELb0ENS_16Flash_fwd_paramsEEEvRKT8_iiiii) ;  /* 0x0000000000087944 */ /* 0x000fea0003c00000 */
[----:B------:R-:W-:Y:S05]  /*01e0*/  BSYNC.RECONVERGENT B3 ;  /* 0x0000000000037941 */ /* 0x000fea0003800200 */
.L_x_13968:
[----:B------:R-:W-:Y:S05]  /*01f0*/  EXIT ;  /* 0x000000000000794d */ /* 0x000fea0003800000 */
        .type           $_ZN5flash24flash_fwd_splitkv_kernelI23Flash_fwd_kernel_traitsILi128ELi64ELi64ELi4ELb0ELb0EN7cutlass10bfloat16_tE19Flash_kernel_traitsILi128ELi64ELi64ELi4ES3_EELb0ELb1ELb1ELb0ELb0ELb0ELb1ELb0EEEvNS_16Flash_fwd_paramsE$_ZN5flash30compute_attn_1rowblock_splitkvI23Flash_fwd_kernel_traitsILi128ELi64ELi64ELi4ELb0ELb0EN7cutlass10bfloat16_tE19Flash_kernel_traitsILi128ELi64ELi64ELi4ES3_EELb0ELb1ELb1ELb0ELb0ELb0ELb1ELb0ENS_16Flash_fwd_paramsEEEvRKT8_iiiii,@function
        .size           $_ZN5flash24flash_fwd_splitkv_kernelI23Flash_fwd_kernel_traitsILi128ELi64ELi64ELi4ELb0ELb0EN7cutlass10bfloat16_tE19Flash_kernel_traitsILi128ELi64ELi64ELi4ES3_EELb0ELb1ELb1ELb0ELb0ELb0ELb1ELb0EEEvNS_16Flash_fwd_paramsE$_ZN5flash30compute_attn_1rowblock_splitkvI23Flash_fwd_kernel_traitsILi128ELi64ELi64ELi4ELb0ELb0EN7cutlass10bfloat16_tE19Flash_kernel_traitsILi128ELi64ELi64ELi4ES3_EELb0ELb1ELb1ELb0ELb0ELb0ELb1ELb0ENS_16Flash_fwd_paramsEEEvRKT8_iiiii,(.L_x_14974 - $_ZN5flash24flash_fwd_splitkv_kernelI23Flash_fwd_kernel_traitsILi128ELi64ELi64ELi4ELb0ELb0EN7cutlass10bfloat16_tE19Flash_kernel_traitsILi128ELi64ELi64ELi4ES3_EELb0ELb1ELb1ELb0ELb0ELb0ELb1ELb0EEEvNS_16Flash_fwd_paramsE$_ZN5flash30compute_attn_1rowblock_splitkvI23Flash_fwd_kernel_traitsILi128ELi64ELi64ELi4ELb0ELb0EN7cutlass10bfloat16_tE19Flash_kernel_traitsILi128ELi64ELi64ELi4ES3_EELb0ELb1ELb1ELb0ELb0ELb0ELb1ELb0ENS_16Flash_fwd_paramsEEEvRKT8_iiiii)
$_ZN5flash24flash_fwd_splitkv_kernelI23Flash_fwd_kernel_traitsILi128ELi64ELi64ELi4ELb0ELb0EN7cutlass10bfloat16_tE19Flash_kernel_traitsILi128ELi64ELi64ELi4ES3_EELb0ELb1ELb1ELb0ELb0ELb0ELb1ELb0EEEvNS_16Flash_fwd_paramsE$_ZN5flash30compute_attn_1rowblock_splitkvI23Flash_fwd_kernel_traitsILi128ELi64ELi64ELi4ELb0ELb0EN7cutlass10bfloat16_tE19Flash_kernel_traitsILi128ELi64ELi64ELi4ES3_EELb0ELb1ELb1ELb0ELb0ELb0ELb1ELb0ENS_16Flash_fwd_paramsEEEvRKT8_iiiii:
        /* <DEDUP_REMOVED lines=39> */
.L_x_13970:
[----:B------:R-:W-:Y:S05]  /*0470*/  BSYNC.RECONVERGENT B0 ;  /* 0x0000000000007941 */ /* 0x000fea0003800200 */
.L_x_13969:
[----:B------:R-:W-:Y:S04]  /*0480*/  BSSY.RECONVERGENT B0, `(.L_x_13971) ;  /* 0x0000007000007945 */ /* 0x000fe80003800200 */
[----:B------:R-:W-:Y:S05]  /*0490*/  @!P3 BRA `(.L_x_13972) ;  /* 0x000000000014b947 */ /* 0x000fea0003800000 */
[----:B------:R-:W4:Y:S02]  /*04a0*/  LD.E.U8 R7, desc[UR4][R2.64+0x1b2] ;  /* 0x0001b20402077980 */ /* 0x000f24000c101100 */
[----:B----4-:R-:W-:-:S13]  /*04b0*/  ISETP.NE.AND P1, PT, R7, RZ, PT ;  /* 0x000000ff0700720c */ /* 0x010fda0003f25270 */
[----:B------:R-:W4:Y:S02]  /*04c0*/  @P1 LD.E R7, desc[UR4][R18.64+0x4] ;  /* 0x0000040412071980 */ /* 0x000f24000c101900 */
[----:B----45:R-:W-:-:S06]  /*04d0*/  @P1 IADD3 R8, PT, PT, R7, -R16, RZ ;  /* 0x8000001007081210 */ /* 0x030fcc0007ffe0ff */
[----:B------:R4:W5:Y:S02]  /*04e0*/  @!P1 LD.E R8, desc[UR4][R18.64] ;  /* 0x0000000412089980 */ /* 0x000964000c101900 */
.L_x_13972:
[----:B------:R-:W-:Y:S05]  /*04f0*/  BSYNC.RECONVERGENT B0 ;  /* 0x0000000000007941 */ /* 0x000fea0003800200 */
.L_x_13971:
        /* <DEDUP_REMOVED lines=8> */
.L_x_13974:
[----:B------:R-:W5:Y:S01]  /*0580*/  LD.E.64 R6, desc[UR4][R2.64+0x108] ;  /* 0x0001080402067980 */ /* 0x000f62000c101b00 */
[----:B------:R-:W-:Y:S01]  /*0590*/  BSSY.RECONVERGENT B0, `(.L_x_13976) ;  /* 0x0000006000007945 */ /* 0x000fe20003800200 */
[----:B-----5:R-:W-:Y:S01]  /*05a0*/  ISETP.NE.U32.AND P0, PT, R6, RZ, PT ;  /* 0x000000ff0600720c */ /* 0x020fe20003f05070 */
[----:B------:R-:W-:-:S03]  /*05b0*/  IMAD.MOV.U32 R6, RZ, RZ, RZ ;  /* 0x000000ffff067224 */ /* 0x000fc600078e00ff */
[----:B------:R-:W-:-:S13]  /*05c0*/  ISETP.NE.AND.EX P0, PT, R7, RZ, PT, P0 ;  /* 0x000000ff0700720c */ /* 0x000fda0003f05300 */
[----:B------:R-:W-:Y:S05]  /*05d0*/  @!P0 BRA `(.L_x_13977) ;  /* 0x0000000000048947 */ /* 0x000fea0003800000 */
[----:B------:R1:W5:Y:S02]  /*05e0*/  LD.E R6, desc[UR4][R2.64+0xbc] ;  /* 0x0000bc0402067980 */ /* 0x000364000c101900 */
.L_x_13977:
[----:B------:R-:W-:Y:S05]  /*05f0*/  BSYNC.RECONVERGENT B0 ;  /* 0x0000000000007941 */ /* 0x000fea0003800200 */
.L_x_13976:
[----:B-----5:R-:W-:Y:S02]  /*0600*/  IADD3 R8, PT, PT, R6, R8, -R15 ;  /* 0x0000000806087210 */ /* 0x020fe40007ffe80f */
.L_x_13975:
[----:B------:R-:W-:Y:S05]  /*0610*/  BSYNC.RECONVERGENT B1 ;  /* 0x0000000000017941 */ /* 0x000fea0003800200 */
.L_x_13973:
[----:B------:R-:W-:Y:S01]  /*0620*/  IMAD.SHL.U32 R160, R33, 0x40, RZ ;  /* 0x0000004021a07824 */ /* 0x000fe200078e00ff */
[----:B------:R-:W-:-:S04]  /*0630*/  MOV R155, 0x0 ;  /* 0x00000000009b7802 */ /* 0x000fc80000000f00 */
[----:B------:R-:W-:-:S13]  /*0640*/  ISETP.GT.AND P0, PT, R119, R160, PT ;  /* 0x000000a07700720c */ /* 0x000fda0003f04270 */
[----:B-1234-:R-:W-:Y:S05]  /*0650*/  @!P0 RET.REL.NODEC R154 `(_ZN5flash24flash_fwd_splitkv_kernelI23Flash_fwd_kernel_traitsILi128ELi64ELi64ELi4ELb0ELb0EN7cutlass10bfloat16_tE19Flash_kernel_traitsILi128ELi64ELi64ELi4ES3_EELb0ELb1ELb1ELb0ELb0ELb0ELb1ELb0EEEvNS_16Flash_fwd_paramsE) ;  /* 0xfffffff89a688950 */ /* 0x01efea0003c3ffff */
        /* <DEDUP_REMOVED lines=13> */
[----:B--2---:R-:W-:Y:S01]  /*0730*/  VIADD R7, R7, 0x3f ;  /* 0x0000003f07077836 */ /* 0x004fe20000000000 */
[----:B---3--:R-:W-:-:S04]  /*0740*/  IADD3 R10, PT, PT, R117, -R119, -R10 ;  /* 0x80000077750a7210 */ /* 0x008fc80007ffe80a */
        /* <DEDUP_REMOVED lines=13> */
[----:B------:R-:W-:Y:S02]  /*0820*/  IADD3 R9, PT, PT, R7, R160, -R119 ;  /* 0x000000a007097210 */ /* 0x000fe40007ffe877 */
[----:B------:R-:W-:Y:S02]  /*0830*/  SHF.R.S32.HI R14, RZ, 0x1f, R7 ;  /* 0x0000001fff0e7819 */ /* 0x000fe40000011407 */
[----:B----4-:R-:W-:Y:S02]  /*0840*/  IADD3 R6, PT, PT, R9, 0x40, R6 ;  /* 0x0000004009067810 */ /* 0x010fe40007ffe006 */
[----:B------:R-:W-:Y:S02]  /*0850*/  SHF.R.S32.HI R9, RZ, 0x1f, R10 ;  /* 0x0000001fff097819 */ /* 0x000fe4000001140a */
[----:B------:R-:W-:-:S02]  /*0860*/  LEA.HI R14, R14, R7, RZ, 0x6 ;  /* 0x000000070e0e7211 */ /* 0x000fc400078f30ff */
[----:B------:R-:W-:Y:S01]  /*0870*/  LEA.HI R9, R9, R10, RZ, 0x6 ;  /* 0x0000000a09097211 */ /* 0x000fe200078f30ff */
[----:B------:R-:W-:Y:S01]  /*0880*/  @!P1 IMAD.IADD R18, R18, 0x1, -R11 ;  /* 0x0000000112129824 */ /* 0x000fe200078e0a0b */
[----:B------:R-:W-:Y:S01]  /*0890*/  SHF.R.S32.HI R14, RZ, 0x6, R14 ;  /* 0x00000006ff0e7819 */ /* 0x000fe2000001140e */
[----:B------:R-:W-:Y:S01]  /*08a0*/  @!P1 VIADD R12, R12, 0x1 ;  /* 0x000000010c0c9836 */ /* 0x000fe20000000000 */
[----:B------:R-:W-:Y:S02]  /*08b0*/  ISETP.NE.AND P1, PT, R5, RZ, PT ;  /* 0x000000ff0500720c */ /* 0x000fe40003f25270 */
[----:B------:R-:W-:-:S13]  /*08c0*/  ISETP.GE.U32.AND P2, PT, R18, R11, PT ;  /* 0x0000000b1200720c */ /* 0x000fda0003f46070 */
[----:B------:R-:W-:-:S04]  /*08d0*/  @P2 VIADD R12, R12, 0x1 ;  /* 0x000000010c0c2836 */ /* 0x000fc80000000000 */
[----:B------:R-:W-:Y:S01]  /*08e0*/  @!P0 IMAD.MOV R12, RZ, RZ, -R12 ;  /* 0x000000ffff0c8224 */ /* 0x000fe200078e0a0c */
[----:B------:R-:W-:Y:S02]  /*08f0*/  @!P1 LOP3.LUT R12, RZ, R5, RZ, 0x33, !PT ;  /* 0x00000005ff0c9212 */ /* 0x000fe400078e33ff */
[----:B------:R-:W-:-:S03]  /*0900*/  SHF.R.S32.HI R5, RZ, 0x1f, R6 ;  /* 0x0000001fff057819 */ /* 0x000fc60000011406 */
[----:B------:R-:W-:Y:S01]  /*0910*/  IMAD R149, R12, UR8, RZ ;  /* 0x000000080c957c24 */ /* 0x000fe2000f8e02ff */
[----:B------:R-:W-:Y:S02]  /*0920*/  LEA.HI R5, R5, R6, RZ, 0x6 ;  /* 0x0000000605057211 */ /* 0x000fe400078f30ff */
[----:B------:R-:W-:Y:S02]  /*0930*/  SHF.R.S32.HI R6, RZ, 0x6, R9 ;  /* 0x00000006ff067819 */ /* 0x000fe40000011409 */
        /* <DEDUP_REMOVED lines=41> */
.L_x_13980:
[----:B------:R-:W-:Y:S05]  /*0bd0*/  BSYNC.RECONVERGENT B0 ;  /* 0x0000000000007941 */ /* 0x000fea0003800200 */
.L_x_13979:
        /* <DEDUP_REMOVED lines=12> */
.L_x_13982:
[----:B------:R-:W-:Y:S05]  /*0ca0*/  BSYNC.RECONVERGENT B0 ;  /* 0x0000000000007941 */ /* 0x000fea0003800200 */
.L_x_13981:
        /* <DEDUP_REMOVED lines=12> */
.L_x_13984:
[----:B------:R-:W-:Y:S05]  /*0d70*/  BSYNC.RECONVERGENT B0 ;  /* 0x0000000000007941 */ /* 0x000fea0003800200 */
.L_x_13983:
        /* <DEDUP_REMOVED lines=12> */
.L_x_13986:
[----:B------:R-:W-:Y:S05]  /*0e40*/  BSYNC.RECONVERGENT B0 ;  /* 0x0000000000007941 */ /* 0x000fea0003800200 */
.L_x_13985:
        /* <DEDUP_REMOVED lines=11> */
.L_x_13988:
[----:B------:R-:W-:Y:S05]  /*0f00*/  BSYNC.RECONVERGENT B0 ;  /* 0x0000000000007941 */ /* 0x000fea0003800200 */
.L_x_13987:
        /* <DEDUP_REMOVED lines=11> */
.L_x_13990:
[----:B------:R-:W-:Y:S05]  /*0fc0*/  BSYNC.RECONVERGENT B0 ;  /* 0x0000000000007941 */ /* 0x000fea0003800200 */
.L_x_13989:
        /* <DEDUP_REMOVED lines=12> */
.L_x_13992:
[----:B------:R-:W-:Y:S05]  /*1090*/  BSYNC.RECONVERGENT B0 ;  /* 0x0000000000007941 */ /* 0x000fea0003800200 */
.L_x_13991:
        /* <DEDUP_REMOVED lines=15> */
.L_x_13994:
[----:B------:R-:W-:Y:S05]  /*1190*/  BSYNC.RECONVERGENT B0 ;  /* 0x0000000000007941 */ /* 0x000fea0003800200 */
.L_x_13993:
        /* <DEDUP_REMOVED lines=20> */
[----:B--234-:R-:W-:Y:S05]  /*12e0*/  @P6 RET.REL.NODEC R154 `(_ZN5flash24flash_fwd_splitkv_kernelI23Flash_fwd_kernel_traitsILi128ELi64ELi64ELi4ELb0ELb0EN7cutlass10bfloat16_tE19Flash_kernel_traitsILi128ELi64ELi64ELi4ES3_EELb0ELb1ELb1ELb0ELb0ELb0ELb1ELb0EEEvNS_16Flash_fwd_paramsE) ;  /* 0xffffffec9a446950 */ /* 0x01cfea0003c3ffff */
[----:B------:R-:W-:Y:S02]  /*12f0*/  MOV R3, 0xff800000 ;  /* 0xff80000000037802 */ /* 0x000fe40000000f00 */
[----:B------:R-:W-:-:S03]  /*1300*/  MOV R155, 0x0 ;  /* 0x00000000009b7802 */ /* 0x000fc60000000f00 */
[----:B------:R1:W-:Y:S02]  /*1310*/  ST.E desc[UR4][R10.64+0xe0], R3 ;  /* 0x0000e0030a007985 */ /* 0x0003e4000c101904 */
[----:B-1----:R-:W-:Y:S05]  /*1320*/  RET.REL.NODEC R154 `(_ZN5flash24flash_fwd_splitkv_kernelI23Flash_fwd_kernel_traitsILi128ELi64ELi64ELi4ELb0ELb0EN7cutlass10bfloat16_tE19Flash_kernel_traitsILi128ELi64ELi64ELi4ES3_EELb0ELb1ELb1ELb0ELb0ELb0ELb1ELb0EEEvNS_16Flash_fwd_paramsE) ;  /* 0xffffffec9a347950 */ /* 0x002fea0003c3ffff */
.L_x_13978:
        /* <DEDUP_REMOVED lines=100> */
.L_x_13996:
        /* <DEDUP_REMOVED lines=29> */
[----:B---3-5:R-:W-:Y:S02]  /*1b40*/  @!P4 IMAD R9, R23, R14, RZ ;  /* 0x0000000e1709c224 */ /* 0x028fe400078e02ff */
        /* <DEDUP_REMOVED lines=33> */
[----:B----4-:R-:W-:Y:S01]  /*1d60*/  @!P4 IMAD R0, R19, R14, RZ ;  /* 0x0000000e1300c224 */ /* 0x010fe200078e02ff */
[----:B------:R-:W-:Y:S01]  /*1d70*/  MOV R16, R22 ;  /* 0x0000001600107202 */ /* 0x000fe20000000f00 */
[----:B------:R-:W-:Y:S01]  /*1d80*/  IMAD.IADD R17, R23, 0x1, R6 ;  /* 0x0000000117117824 */ /* 0x000fe200078e0206 */
[----:B------:R-:W-:Y:S01]  /*1d90*/  SHF.R.S32.HI R6, RZ, 0x1f, R12 ;  /* 0x0000001fff067819 */ /* 0x000fe2000001140c */
[----:B------:R-:W-:-:S02]  /*1da0*/  IMAD R9, R21, R12, RZ ;  /* 0x0000000c15097224 */ /* 0x000fc400078e02ff */
[C---:B------:R-:W-:Y:S02]  /*1db0*/  @!P4 IMAD R0, R18.reuse, R5, R0 ;  /* 0x000000051200c224 */ /* 0x040fe400078e0200 */
[----:B------:R-:W-:-:S04]  /*1dc0*/  @!P4 IMAD.WIDE.U32 R18, R18, R14, R24 ;  /* 0x0000000e1212c225 */ /* 0x000fc800078e0018 */
[-C--:B------:R-:W-:Y:S02]  /*1dd0*/  @P4 IMAD R5, R147, R15.reuse, RZ ;  /* 0x0000000f93054224 */ /* 0x080fe400078e02ff */
[----:B------:R-:W-:Y:S01]  /*1de0*/  @P4 IMAD.WIDE.U32 R14, R146, R15, RZ ;  /* 0x0000000f920e4225 */ /* 0x000fe200078e00ff */
[----:B------:R-:W-:-:S03]  /*1df0*/  @!P4 IADD3 R10, PT, PT, R19, R0, RZ ;  /* 0x00000000130ac210 */ /* 0x000fc60007ffe0ff */
[----:B------:R-:W-:-:S04]  /*1e00*/  IMAD.WIDE.U32 R22, R20, R12, R16 ;  /* 0x0000000c14167225 */ /* 0x000fc800078e0010 */
[----:B------:R-:W-:Y:S01]  /*1e10*/  IMAD R6, R20, R6, R9 ;  /* 0x0000000614067224 */ /* 0x000fe200078e0209 */
[----:B------:R-:W-:Y:S02]  /*1e20*/  @P4 IADD3 R10, PT, PT, R15, R5, RZ ;  /* 0x000000050f0a4210 */ /* 0x000fe40007ffe0ff */
[----:B------:R-:W-:Y:S01]  /*1e30*/  @P4 MOV R18, R14 ;  /* 0x0000000e00124202 */ /* 0x000fe20000000f00 */
[----:B------:R-:W-:Y:S02]  /*1e40*/  IMAD.IADD R6, R23, 0x1, R6 ;  /* 0x0000000117067824 */ /* 0x000fe400078e0206 */
.L_x_13997:
[----:B------:R-:W-:Y:S05]  /*1e50*/  BSYNC.RECONVERGENT B0 ;  /* 0x0000000000007941 */ /* 0x000fea0003800200 */
.L_x_13995:
        /* <DEDUP_REMOVED lines=15> */
[----:B--2---:R-:W-:-:S04]  /*1f50*/  @P2 IMAD.WIDE.U32 R16, R34, R13, RZ ;  /* 0x0000000d22102225 */ /* 0x004fc800078e00ff */
[----:B------:R-:W-:Y:S01]  /*1f60*/  @P2 IMAD R13, R35, R13, RZ ;  /* 0x0000000d230d2224 */ /* 0x000fe200078e02ff */
[----:B------:R-:W-:Y:S01]  /*1f70*/  @P2 MOV R12, R16 ;  /* 0x00000010000c2202 */ /* 0x000fe20000000f00 */
[----:B------:R-:W-:Y:S02]  /*1f80*/  IMAD.IADD R148, R119, 0x1, -R160 ;  /* 0x0000000177947824 */ /* 0x000fe400078e0aa0 */
[----:B------:R-:W-:Y:S01]  /*1f90*/  @P2 IMAD.IADD R5, R17, 0x1, R13 ;  /* 0x0000000111052824 */ /* 0x000fe200078e020d */
        /* <DEDUP_REMOVED lines=17> */
[----:B------:R-:W-:Y:S01]  /*20b0*/  VIADD R12, R24, 0x30 ;  /* 0x00000030180c7836 */ /* 0x000fe20000000000 */
        /* <DEDUP_REMOVED lines=33> */
.L_x_13999:
[----:B------:R-:W-:Y:S05]  /*22d0*/  BSYNC.RECONVERGENT B0 ;  /* 0x0000000000007941 */ /* 0x000fea0003800200 */
.L_x_13998:
        /* <DEDUP_REMOVED lines=28> */
.L_x_14001:
[----:B------:R-:W-:Y:S05]  /*24a0*/  BSYNC.RECONVERGENT B0 ;  /* 0x0000000000007941 */ /* 0x000fea0003800200 */
.L_x_14000:
        /* <DEDUP_REMOVED lines=29> */
.L_x_14003:
[----:B------:R-:W-:Y:S05]  /*2680*/  BSYNC.RECONVERGENT B0 ;  /* 0x0000000000007941 */ /* 0x000fea0003800200 */
.L_x_14002:
        /* <DEDUP_REMOVED lines=29> */
.L_x_14005:
[----:B------:R-:W-:Y:S05]  /*2860*/  BSYNC.RECONVERGENT B0 ;  /* 0x0000000000007941 */ /* 0x000fea0003800200 */
.L_x_14004:
        /* <DEDUP_REMOVED lines=16> */
.L_x_14007:
[----:B------:R-:W-:Y:S05]  /*2970*/  BSYNC.RECONVERGENT B0 ;  /* 0x0000000000007941 */ /* 0x000fea0003800200 */
.L_x_14006:
        /* <DEDUP_REMOVED lines=14> */
.L_x_14009:
[----:B------:R-:W-:Y:S05]  /*2a60*/  BSYNC.RECONVERGENT B0 ;  /* 0x0000000000007941 */ /* 0x000fea0003800200 */
.L_x_14008:
        /* <DEDUP_REMOVED lines=16> */
.L_x_14011:
[----:B------:R-:W-:Y:S05]  /*2b70*/  BSYNC.RECONVERGENT B0 ;  /* 0x0000000000007941 */ /* 0x000fea0003800200 */
.L_x_14010:
        /* <DEDUP_REMOVED lines=16> */
.L_x_14013:
[----:B------:R-:W-:Y:S05]  /*2c80*/  BSYNC.RECONVERGENT B0 ;  /* 0x0000000000007941 */ /* 0x000fea0003800200 */
.L_x_14012:
[----:B---3--:R-:W4:Y:S04]  /*2c90*/  LD.E.64 R30, desc[UR4][R2.64+0x1c0] ;  /* 0x0001c004021e7980 */ /* 0x008f28000c101b00 */
[----:B-1----:R-:W3:Y:S04]  /*2ca0*/  LD.E.64 R22, desc[UR4][R2.64+0x1b8] ;  /* 0x0001b80402167980 */ /* 0x002ee8000c101b00 */
[----:B------:R-:W2:Y:S01]  /*2cb0*/  LD.E R13, desc[UR4][R2.64+0xd8] ;  /* 0x0000d804020d7980 */ /* 0x000ea2000c101900 */
[----:B------:R-:W-:Y:S02]  /*2cc0*/  IABS R19, R11 ;  /* 0x0000000b00137213 */ /* 0x000fe40000000000 */
[----:B------:R-:W-:Y:S01]  /*2cd0*/  IABS R17, R162 ;  /* 0x000000a200117213 */ /* 0x000fe20000000000 */
[----:B------:R-:W-:Y:S01]  /*2ce0*/  IMAD R7, R7, R146, RZ ;  /* 0x0000009207077224 */ /* 0x000fe200078e02ff */
[----:B------:R-:W0:Y:S03]  /*2cf0*/  LDGDEPBAR ;  /* 0x00000000000079af */ /* 0x000e260000000000 */
[----:B------:R-:W-:Y:S01]  /*2d00*/  IMAD R7, R4, R147, R7 ;  /* 0x0000009304077224 */ /* 0x000fe200078e0207 */
[----:B------:R1:W5:Y:S04]  /*2d10*/  LD.E R94, desc[UR4][R2.64+0x184] ;  /* 0x00018404025e7980 */ /* 0x000368000c101900 */
[----:B------:R1:W5:Y:S01]  /*2d20*/  LD.E R92, desc[UR4][R2.64+0x188] ;  /* 0x00018804025c7980 */ /* 0x000362000c101900 */
[----:B----4-:R-:W-:-:S04]  /*2d30*/  IMAD.WIDE.U32 R28, R161, R30, R162 ;  /* 0x0000001ea11c7225 */ /* 0x010fc800078e00a2 */
[----:B------:R-:W-:Y:S01]  /*2d40*/  IMAD R15, R31, R161, RZ ;  /* 0x000000a11f0f7224 */ /* 0x000fe200078e02ff */
[----:B---3--:R-:W-:-:S03]  /*2d50*/  LEA R30, P1, R28, R22, 0x2 ;  /* 0x000000161c1e7211 */ /* 0x008fc600078210ff */
[----:B------:R-:W-:-:S05]  /*2d60*/  IMAD.IADD R15, R29, 0x1, R15 ;  /* 0x000000011d0f7824 */ /* 0x000fca00078e020f */
[----:B------:R-:W-:-:S05]  /*2d70*/  LEA.HI.X R31, R28, R23, R15, 0x2, P1 ;  /* 0x000000171c1f7211 */ /* 0x000fca00008f140f */
[----:B------:R1:W5:Y:S01]  /*2d80*/  LD.E R155, desc[UR4][R30.64] ;  /* 0x000000041e9b7980 */ /* 0x000362000c101900 */
[----:B------:R-:W3:Y:S01]  /*2d90*/  I2F.RP R23, R19 ;  /* 0x0000001300177306 */ /* 0x000ee20000209400 */
[----:B------:R-:W-:Y:S01]  /*2da0*/  SHF.R.U32.HI R97, RZ, 0x1, R96 ;  /* 0x00000001ff617819 */ /* 0x000fe20000011660 */
[----:B------:R-:W-:-:S06]  /*2db0*/  DEPBAR.LE SB0, 0x0 ;  /* 0x000080000000791a */ /* 0x000fcc0000000000 */
[----:B---3--:R-:W3:Y:S02]  /*2dc0*/  MUFU.RCP R28, R23 ;  /* 0x00000017001c7308 */ /* 0x008ee40000001000 */
[----:B---3--:R-:W-:-:S06]  /*2dd0*/  VIADD R28, R28, 0xffffffe ;  /* 0x0ffffffe1c1c7836 */ /* 0x008fcc0000000000 */
[----:B------:R-:W3:Y:S02]  /*2de0*/  F2I.FTZ.U32.TRUNC.NTZ R29, R28 ;  /* 0x0000001c001d7305 */ /* 0x000ee4000021f000 */
        /* <DEDUP_REMOVED lines=15> */
[----:B------:R-:W-:-:S08]  /*2ee0*/  IMAD.WIDE.U32 R28, R4, R146, RZ ;  /* 0x00000092041c7225 */ /* 0x000fd000078e00ff */
[----:B------:R-:W-:-:S04]  /*2ef0*/  @P3 VIADD R22, R22, 0x1 ;  /* 0x0000000116163836 */ /* 0x000fc80000000000 */
[----:B------:R-:W-:Y:S01]  /*2f00*/  @!P1 IMAD.MOV R22, RZ, RZ, -R22 ;  /* 0x000000ffff169224 */ /* 0x000fe200078e0a16 */
[----:B------:R-:W-:-:S04]  /*2f10*/  @!P2 LOP3.LUT R22, RZ, R11, RZ, 0x33, !PT ;  /* 0x0000000bff16a212 */ /* 0x000fc800078e33ff */
[----:B------:R-:W-:Y:S01]  /*2f20*/  SHF.R.S32.HI R4, RZ, 0x1f, R22 ;  /* 0x0000001fff047819 */ /* 0x000fe20000011416 */
[-C--:B------:R-:W-:Y:S01]  /*2f30*/  IMAD R11, R27, R22.reuse, RZ ;  /* 0x000000161b0b7224 */ /* 0x080fe200078e02ff */
[----:B------:R-:W-:Y:S01]  /*2f40*/  IADD3 R7, PT, PT, R29, R7, RZ ;  /* 0x000000071d077210 */ /* 0x000fe20007ffe0ff */
[----:B------:R-:W-:Y:S01]  /*2f50*/  IMAD.WIDE.U32 R22, R26, R22, RZ ;  /* 0x000000161a167225 */ /* 0x000fe200078e00ff */
[----:B------:R-:W-:-:S03]  /*2f60*/  IADD3 R18, P2, P1, R28, R18, R158 ;  /* 0x000000121c127210 */ /* 0x000fc6000795e09e */
[----:B------:R-:W-:Y:S01]  /*2f70*/  IMAD R4, R4, R26, R11 ;  /* 0x0000001a04047224 */ /* 0x000fe200078e020b */
[----:B------:R-:W-:Y:S02]  /*2f80*/  IADD3.X R7, PT, PT, R7, R10, RZ, P2, P1 ;  /* 0x0000000a07077210 */ /* 0x000fe400017e24ff */
[----:B------:R-:W-:Y:S01]  /*2f90*/  IADD3 R10, P1, PT, R18, R22, RZ ;  /* 0x00000016120a7210 */ /* 0x000fe20007f3e0ff */
[----:B------:R-:W-:-:S04]  /*2fa0*/  IMAD.IADD R4, R23, 0x1, R4 ;  /* 0x0000000117047824 */ /* 0x000fc800078e0204 */
[----:B------:R-:W-:Y:S02]  /*2fb0*/  IMAD.X R11, R7, 0x1, R4, P1 ;  /* 0x00000001070b7824 */ /* 0x000fe400008e0604 */
[----:B--2---:R1:W2:Y:S01]  /*2fc0*/  MUFU.RCP R4, R13 ;  /* 0x0000000d00047308 */ /* 0x0042a20000001000 */
[----:B------:R-:W-:-:S04]  /*2fd0*/  IMAD.WIDE.U32 R10, R24, R146, R10 ;  /* 0x00000092180a7225 */ /* 0x000fc800078e000a */
[----:B------:R-:W-:-:S05]  /*2fe0*/  IMAD R24, R147, R24, RZ ;  /* 0x0000001893187224 */ /* 0x000fca00078e02ff */
[----:B------:R-:W-:Y:S01]  /*2ff0*/  IADD3 R153, PT, PT, R11, R24, RZ ;  /* 0x000000180b997210 */ /* 0x000fe20007ffe0ff */
[----:B------:R-:W-:Y:S01]  /*3000*/  IMAD.SHL.U32 R11, R96, 0x40, RZ ;  /* 0x00000040600b7824 */ /* 0x000fe200078e00ff */
[----:B------:R-:W-:-:S04]  /*3010*/  LEA R152, P1, R10, R20, 0x1 ;  /* 0x000000140a987211 */ /* 0x000fc800078208ff */
[----:B------:R-:W-:-:S09]  /*3020*/  LOP3.LUT R17, R11, 0x1c0, RZ, 0xc0, !PT ;  /* 0x000001c00b117812 */ /* 0x000fd200078ec0ff */
[----:B------:R-:W-:Y:S05]  /*3030*/  WARPSYNC.ALL ;  /* 0x0000000000007948 */ /* 0x000fea0003800000 */
[----:B------:R-:W-:Y:S01]  /*3040*/  LOP3.LUT R11, R11, 0x200, RZ, 0xc0, !PT ;  /* 0x000002000b0b7812 */ /* 0x000fe200078ec0ff */
[----:B------:R-:W-:Y:S01]  /*3050*/  BSSY.RECONVERGENT B0, `(.L_x_14014) ;  /* 0x000001e000007945 */ /* 0x000fe20003800200 */
[----:B------:R-:W-:Y:S01]  /*3060*/  LOP3.LUT R19, R17, 0x8, R97, 0xf8, !PT ;  /* 0x0000000811137812 */ /* 0x000fe200078ef861 */
[----:B------:R-:W-:Y:S01]  /*3070*/  IMAD.SHL.U32 R7, R146, 0x10, RZ ;  /* 0x0000001092077824 */ /* 0x000fe200078e00ff */
[----:B------:R-:W-:Y:S02]  /*3080*/  LEA.HI.X R153, R10, R21, R153, 0x1, P1 ;  /* 0x000000150a997211 */ /* 0x000fe400008f0c99 */
[----:B------:R-:W-:-:S02]  /*3090*/  SHF.R.U32.HI R15, RZ, 0x4, R96 ;  /* 0x00000004ff0f7819 */ /* 0x000fc40000011660 */
[----:B------:R-:W-:Y:S02]  /*30a0*/  SHF.L.U32 R10, R96, 0x1, RZ ;  /* 0x00000001600a7819 */ /* 0x000fe400000006ff */
[----:B------:R-:W-:Y:S01]  /*30b0*/  SHF.L.U64.HI R18, R146, 0x4, R147 ;  /* 0x0000000492127819 */ /* 0x000fe20000010293 */
[----:B--2--5:R-:W-:Y:S01]  /*30c0*/  FMUL.FTZ R155, R155, R4 ;  /* 0x000000049b9b7220 */ /* 0x024fe20000410000 */
[----:B------:R-:W-:-:S05]  /*30d0*/  IMAD.SHL.U32 R4, R96, 0x20, RZ ;  /* 0x0000002060047824 */ /* 0x000fca00078e00ff */
[----:B-1----:R-:W-:Y:S02]  /*30e0*/  LOP3.LUT R13, R11, 0x7c00, R4, 0xf8, !PT ;  /* 0x00007c000b0d7812 */ /* 0x002fe400078ef804 */
        /* <DEDUP_REMOVED lines=18> */
.L_x_14015:
[----:B------:R2:W-:Y:S04]  /*3210*/  STS.128 [R159+0x8000], RZ ;  /* 0x008000ff9f007388 */ /* 0x0005e80000000c00 */
[----:B------:R2:W-:Y:S02]  /*3220*/  STS.128 [R159+0xa000], RZ ;  /* 0x00a000ff9f007388 */ /* 0x0005e40000000c00 */
.L_x_14016:
[----:B------:R-:W-:Y:S05]  /*3230*/  BSYNC.RECONVERGENT B0 ;  /* 0x0000000000007941 */ /* 0x000fea0003800200 */
.L_x_14014:
        /* <DEDUP_REMOVED lines=28> */
.L_x_14018:
[----:B------:R-:W-:Y:S05]  /*3400*/  BSYNC.RECONVERGENT B0 ;  /* 0x0000000000007941 */ /* 0x000fea0003800200 */
.L_x_14017:
        /* <DEDUP_REMOVED lines=19> */
.L_x_14020:
[----:B------:R-:W-:Y:S05]  /*3540*/  BSYNC.RECONVERGENT B0 ;  /* 0x0000000000007941 */ /* 0x000fea0003800200 */
.L_x_14019:
        /* <DEDUP_REMOVED lines=18> */
.L_x_14022:
[----:B------:R-:W-:Y:S05]  /*3670*/  BSYNC.RECONVERGENT B0 ;  /* 0x0000000000007941 */ /* 0x000fea0003800200 */
.L_x_14021:
        /* <DEDUP_REMOVED lines=8> */
[----:B------:R-:W2:Y:S01]  /*3700*/  LDSM.16.M88.4 R36, [R142+0x4800] ;  /* 0x004800008e24783b */ /* 0x000ea20000000200 */
[----:B------:R-:W-:Y:S02]  /*3710*/  SEL R5, R5, 0xffffffe0, !P1 ;  /* 0xffffffe005057807 */ /* 0x000fe40004800000 */
[----:B------:R-:W-:Y:S01]  /*3720*/  SEL R7, R7, 0xffffffc0, !P2 ;  /* 0xffffffc007077807 */ /* 0x000fe20005000000 */
[----:B------:R-:W3:Y:S01]  /*3730*/  LDSM.16.M88.4 R28, [R142+0x5000] ;  /* 0x005000008e1c783b */ /* 0x000ee20000000200 */
[----:B------:R-:W-:Y:S01]  /*3740*/  LOP3.LUT R120, R120, 0x7, RZ, 0xc0, !PT ;  /* 0x0000000778787812 */ /* 0x000fe200078ec0ff */
[C-C-:B------:R-:W-:Y:S01]  /*3750*/  IMAD.IADD R141, R143.reuse, 0x1, R5.reuse ;  /* 0x000000018f8d7824 */ /* 0x140fe200078e0205 */
[----:B------:R-:W-:Y:S01]  /*3760*/  ISETP.GT.AND P1, PT, R104, R149, PT ;  /* 0x000000956800720c */ /* 0x000fe20003f24270 */
[----:B-1----:R-:W1:Y:S01]  /*3770*/  LDSM.16.M88.4 R20, [R142+0x5800] ;  /* 0x005800008e14783b */ /* 0x002e620000000200 */
[----:B------:R-:W-:Y:S01]  /*3780*/  IMAD.IADD R137, R142, 0x1, R5 ;  /* 0x000000018e897824 */ /* 0x000fe200078e0205 */
[----:B------:R-:W-:Y:S01]  /*3790*/  IADD3 R163, PT, PT, R92, R8, -R119 ;  /* 0x000000085ca37210 */ /* 0x000fe20007ffe877 */
[--C-:B------:R-:W-:Y:S01]  /*37a0*/  IMAD.IADD R140, R143, 0x1, R7.reuse ;  /* 0x000000018f8c7824 */ /* 0x100fe200078e0207 */
[----:B------:R-:W-:Y:S01]  /*37b0*/  LDSM.16.M88.4 R64, [R141] ;  /* 0x000000008d40783b */ /* 0x000fe20000000200 */
[----:B------:R-:W-:Y:S01]  /*37c0*/  IMAD.IADD R136, R142, 0x1, R7 ;  /* 0x000000018e887824 */ /* 0x000fe200078e0207 */
[----:B------:R-:W-:Y:S01]  /*37d0*/  LOP3.LUT R116, R10, 0x6, RZ, 0xc0, !PT ;  /* 0x000000060a747812 */ /* 0x000fe200078ec0ff */
[C---:B------:R-:W-:Y:S01]  /*37e0*/  IMAD.IADD R139, R5.reuse, 0x1, R140 ;  /* 0x00000001058b7824 */ /* 0x040fe200078e028c */
[----:B------:R-:W1:Y:S01]  /*37f0*/  LDSM.16.M88.4 R24, [R137+0x4000] ;  /* 0x004000008918783b */ /* 0x000e620000000200 */
[----:B------:R-:W-:-:S02]  /*3800*/  IMAD.IADD R135, R5, 0x1, R136 ;  /* 0x0000000105877824 */ /* 0x000fc400078e0288 */
[----:B------:R-:W-:Y:S01]  /*3810*/  IMAD.IADD R0, R121, 0x1, R120 ;  /* 0x0000000179007824 */ /* 0x000fe200078e0278 */
[----:B------:R-:W1:Y:S01]  /*3820*/  LDSM.16.M88.4 R16, [R137+0x4800] ;  /* 0x004800008910783b */ /* 0x000e620000000200 */
[----:B------:R-:W-:Y:S02]  /*3830*/  IMAD.IADD R102, R95, 0x1, R116 ;  /* 0x000000015f667824 */ /* 0x000fe400078e0274 */
[----:B------:R-:W-:Y:S01]  /*3840*/  IMAD.IADD R166, R160, 0x1, R0 ;  /* 0x00000001a0a67824 */ /* 0x000fe200078e0200 */
[----:B----4-:R-:W4:Y:S03]  /*3850*/  LDSM.16.M88.4 R12, [R137+0x5000] ;  /* 0x00500000890c783b */ /* 0x010f260000000200 */
[----:B------:R-:W-:Y:S01]  /*3860*/  IMAD.IADD R163, R166, 0x1, R163 ;  /* 0x00000001a6a37824 */ /* 0x000fe200078e02a3 */
[----:B------:R-:W4:Y:S04]  /*3870*/  LDSM.16.M88.4 R68, [R137+0x5800] ;  /* 0x005800008944783b */ /* 0x000f280000000200 */
[----:B------:R-:W-:Y:S01]  /*3880*/  LDSM.16.M88.4 R60, [R136+0x4000] ;  /* 0x00400000883c783b */ /* 0x000fe20000000200 */
[----:B------:R-:W-:-:S02]  /*3890*/  VIADDMNMX R167, R163, 0x1, R8, PT ;  /* 0x00000001a3a77846 */ /* 0x000fc40003800108 */
[----:B------:R-:W-:Y:S01]  /*38a0*/  VIADDMNMX R163, R163, 0x9, R8, PT ;  /* 0x00000009a3a37846 */ /* 0x000fe20003800108 */
[C---:B-----5:R-:W-:Y:S01]  /*38b0*/  HMMA.16816.F32.BF16 R48, R72.reuse, R44, RZ ;  /* 0x0000002c4830723c */ /* 0x060fe200000418ff */
[----:B------:R-:W-:Y:S04]  /*38c0*/  LDSM.16.M88.4 R56, [R136+0x4800] ;  /* 0x004800008838783b */ /* 0x000fe80000000200 */
[----:B------:R-:W-:Y:S03]  /*38d0*/  LDSM.16.M88.4 R52, [R136+0x5000] ;  /* 0x005000008834783b */ /* 0x000fe60000000200 */
[C---:B--2---:R-:W-:Y:S01]  /*38e0*/  HMMA.16816.F32.BF16 R40, R72.reuse, R36, RZ ;  /* 0x000000244828723c */ /* 0x044fe200000418ff */
[----:B------:R-:W-:Y:S04]  /*38f0*/  LDSM.16.M88.4 R84, [R139] ;  /* 0x000000008b54783b */ /* 0x000fe80000000200 */
[----:B------:R-:W-:Y:S03]  /*3900*/  LDSM.16.M88.4 R88, [R135+0x5000] ;  /* 0x005000008758783b */ /* 0x000fe60000000200 */
[C---:B---3--:R-:W-:Y:S01]  /*3910*/  HMMA.16816.F32.BF16 R32, R72.reuse, R28, RZ ;  /* 0x0000001c4820723c */ /* 0x048fe200000418ff */
[----:B------:R-:W-:Y:S04]  /*3920*/  LDSM.16.M88.4 R80, [R135+0x5800] ;  /* 0x005800008750783b */ /* 0x000fe80000000200 */
[----:B------:R-:W0:Y:S03]  /*3930*/  LDGDEPBAR ;  /* 0x00000000000079af */ /* 0x000e260000000000 */
[C---:B------:R-:W-:Y:S08]  /*3940*/  HMMA.16816.F32.BF16 R44, R72.reuse, R46, RZ ;  /* 0x0000002e482c723c */ /* 0x040ff000000418ff */
        /* <DEDUP_REMOVED lines=17> */
[----:B------:R-:W5:Y:S03]  /*3a60*/  LDSM.16.M88.4 R64, [R142+0x6000] ;  /* 0x006000008e40783b */ /* 0x000f660000000200 */
[C---:B-1----:R-:W-:Y:S08]  /*3a70*/  HMMA.16816.F32.BF16 R48, R20.reuse, R60, R48 ;  /* 0x0000003c1430723c */ /* 0x042ff00000041830 */
[C---:B------:R-:W-:Y:S01]  /*3a80*/  HMMA.16816.F32.BF16 R44, R20.reuse, R62, R44 ;  /* 0x0000003e142c723c */ /* 0x040fe2000004182c */
[----:B------:R-:W1:Y:S07]  /*3a90*/  LDSM.16.M88.4 R60, [R142+0x6800] ;  /* 0x006800008e3c783b */ /* 0x000e6e0000000200 */
[C---:B------:R-:W-:Y:S08]  /*3aa0*/  HMMA.16816.F32.BF16 R40, R20.reuse, R56, R40 ;  /* 0x000000381428723c */ /* 0x040ff00000041828 */
[C---:B------:R-:W-:Y:S01]  /*3ab0*/  HMMA.16816.F32.BF16 R36, R20.reuse, R58, R36 ;  /* 0x0000003a1424723c */ /* 0x040fe20000041824 */
[----:B------:R-:W1:Y:S07]  /*3ac0*/  LDSM.16.M88.4 R56, [R142+0x7000] ;  /* 0x007000008e38783b */ /* 0x000e6e0000000200 */
[C---:B------:R-:W-:Y:S08]  /*3ad0*/  HMMA.16816.F32.BF16 R32, R20.reuse, R52, R32 ;  /* 0x000000341420723c */ /* 0x040ff00000041820 */
[C---:B--2---:R-:W-:Y:S08]  /*3ae0*/  HMMA.16816.F32.BF16 R76, R20.reuse, R24, R76 ;  /* 0x00000018144c723c */ /* 0x044ff0000004184c */
[C---:B------:R-:W-:Y:S01]  /*3af0*/  HMMA.16816.F32.BF16 R72, R20.reuse, R26, R72 ;  /* 0x0000001a1448723c */ /* 0x040fe20000041848 */
[----:B------:R-:W-:Y:S07]  /*3b00*/  LDSM.16.M88.4 R24, [R141+0x2000] ;  /* 0x002000008d18783b */ /* 0x000fee0000000200 */
[----:B------:R-:W-:Y:S01]  /*3b10*/  HMMA.16816.F32.BF16 R28, R20, R54, R28 ;  /* 0x00000036141c723c */ /* 0x000fe2000004181c */
[----:B------:R-:W2:Y:S04]  /*3b20*/  LDSM.16.M88.4 R52, [R142+0x7800] ;  /* 0x007800008e34783b */ /* 0x000ea80000000200 */
[----:B------:R-:W2:Y:S03]  /*3b30*/  LDSM.16.M88.4 R20, [R137+0x6000] ;  /* 0x006000008914783b */ /* 0x000ea60000000200 */
[C---:B---3--:R-:W-:Y:S08]  /*3b40*/  HMMA.16816.F32.BF16 R48, R84.reuse, R16, R48 ;  /* 0x000000105430723c */ /* 0x048ff00000041830 */
[C---:B------:R-:W-:Y:S01]  /*3b50*/  HMMA.16816.F32.BF16 R44, R84.reuse, R18, R44 ;  /* 0x00000012542c723c */ /* 0x040fe2000004182c */
[----:B------:R-:W3:Y:S07]  /*3b60*/  LDSM.16.M88.4 R16, [R137+0x6800] ;  /* 0x006800008910783b */ /* 0x000eee0000000200 */
[C---:B----4-:R-:W-:Y:S08]  /*3b70*/  HMMA.16816.F32.BF16 R40, R84.reuse, R12, R40 ;  /* 0x0000000c5428723c */ /* 0x050ff00000041828 */
[C---:B------:R-:W-:Y:S01]  /*3b80*/  HMMA.16816.F32.BF16 R36, R84.reuse, R14, R36 ;  /* 0x0000000e5424723c */ /* 0x040fe20000041824 */
[----:B------:R-:W4:Y:S07]  /*3b90*/  LDSM.16.M88.4 R12, [R137+0x7000] ;  /* 0x00700000890c783b */ /* 0x000f2e0000000200 */
[C---:B------:R-:W-:Y:S08]  /*3ba0*/  HMMA.16816.F32.BF16 R32, R84.reuse, R88, R32 ;  /* 0x000000585420723c */ /* 0x040ff00000041820 */
[C---:B------:R-:W-:Y:S08]  /*3bb0*/  HMMA.16816.F32.BF16 R76, R84.reuse, R80, R76 ;  /* 0x00000050544c723c */ /* 0x040ff0000004184c */
[----:B------:R-:W-:Y:S08]  /*3bc0*/  HMMA.16816.F32.BF16 R72, R84, R82, R72 ;  /* 0x000000525448723c */ /* 0x000ff00000041848 */
[C---:B-----5:R-:W-:Y:S08]  /*3bd0*/  HMMA.16816.F32.BF16 R48, R68.reuse, R64, R48 ;  /* 0x000000404430723c */ /* 0x060ff00000041830 */
[C---:B------:R-:W-:Y:S01]  /*3be0*/  HMMA.16816.F32.BF16 R44, R68.reuse, R66, R44 ;  /* 0x00000042442c723c */ /* 0x040fe2000004182c */
[----:B------:R-:W-:Y:S07]  /*3bf0*/  LDSM.16.M88.4 R64, [R140+0x2000] ;  /* 0x002000008c40783b */ /* 0x000fee0000000200 */
[C---:B-1----:R-:W-:Y:S08]  /*3c00*/  HMMA.16816.F32.BF16 R40, R68.reuse, R60, R40 ;  /* 0x0000003c4428723c */ /* 0x042ff00000041828 */
[C---:B------:R-:W-:Y:S01]  /*3c10*/  HMMA.16816.F32.BF16 R36, R68.reuse, R62, R36 ;  /* 0x0000003e4424723c */ /* 0x040fe20000041824 */
[----:B------:R-:W1:Y:S07]  /*3c20*/  LDSM.16.M88.4 R60, [R137+0x7800] ;  /* 0x00780000893c783b */ /* 0x000e6e0000000200 */
[----:B------:R-:W-:Y:S01]  /*3c30*/  HMMA.16816.F32.BF16 R80, R68, R56, R32 ;  /* 0x000000384450723c */ /* 0x000fe20000041820 */
[----:B------:R-:W5:Y:S07]  /*3c40*/  LDSM.16.M88.4 R32, [R136+0x6000] ;  /* 0x006000008820783b */ /* 0x000f6e0000000200 */
[----:B------:R-:W-:Y:S08]  /*3c50*/  HMMA.16816.F32.BF16 R28, R84, R90, R28 ;  /* 0x0000005a541c723c */ /* 0x000ff0000004181c */
[C---:B--2---:R-:W-:Y:S08]  /*3c60*/  HMMA.16816.F32.BF16 R76, R68.reuse, R52, R76 ;  /* 0x00000034444c723c */ /* 0x044ff0000004184c */
[C---:B------:R-:W-:Y:S08]  /*3c70*/  HMMA.16816.F32.BF16 R72, R68.reuse, R54, R72 ;  /* 0x000000364448723c */ /* 0x040ff00000041848 */
[----:B------:R-:W-:Y:S01]  /*3c80*/  HMMA.16816.F32.BF16 R28, R68, R58, R28 ;  /* 0x0000003a441c723c */ /* 0x000fe2000004181c */
        /* <DEDUP_REMOVED lines=9> */
[----:B------:R-:W-:Y:S04]  /*3d20*/  LDSM.16.M88.4 R12, [R139+0x2000] ;  /* 0x002000008b0c783b */ /* 0x000fe80000000200 */
[----:B------:R-:W4:Y:S03]  /*3d30*/  LDSM.16.M88.4 R28, [R135+0x6000] ;  /* 0x00600000871c783b */ /* 0x000f260000000200 */
[C---:B-1----:R-:W-:Y:S08]  /*3d40*/  HMMA.16816.F32.BF16 R76, R24.reuse, R60, R76 ;  /* 0x0000003c184c723c */ /* 0x042ff0000004184c */
[----:B------:R-:W-:Y:S01]  /*3d50*/  HMMA.16816.F32.BF16 R72, R24, R62, R72 ;  /* 0x0000003e1848723c */ /* 0x000fe20000041848 */
[----:B------:R-:W1:Y:S04]  /*3d60*/  LDSM.16.M88.4 R24, [R135+0x6800] ;  /* 0x006800008718783b */ /* 0x000e680000000200 */
[----:B------:R-:W1:Y:S03]  /*3d70*/  LDSM.16.M88.4 R60, [R135+0x7000] ;  /* 0x00700000873c783b */ /* 0x000e660000000200 */
[C---:B-----5:R-:W-:Y:S08]  /*3d80*/  HMMA.16816.F32.BF16 R48, R64.reuse, R32, R48 ;  /* 0x000000204030723c */ /* 0x060ff00000041830 */
[----:B------:R-:W-:Y:S01]  /*3d90*/  HMMA.16816.F32.BF16 R44, R64, R34, R44 ;  /* 0x00000022402c723c */ /* 0x000fe2000004182c */
[----:B------:R-:W5:Y:S01]  /*3da0*/  LDSM.16.M88.4 R32, [R135+0x7800] ;  /* 0x007800008720783b */ /* 0x000f620000000200 */
[----:B------:R-:W-:-:S06]  /*3db0*/  DEPBAR.LE SB0, 0x0 ;  /* 0x000080000000791a */ /* 0x000fcc0000000000 */
[C---:B--2---:R-:W-:Y:S08]  /*3dc0*/  HMMA.16816.F32.BF16 R40, R64.reuse, R20, R40 ;  /* 0x000000144028723c */ /* 0x044ff00000041828 */
[C---:B------:R-:W-:Y:S08]  /*3dd0*/  HMMA.16816.F32.BF16 R36, R64.reuse, R22, R36 ;  /* 0x000000164024723c */ /* 0x040ff00000041824 */
[C---:B---3--:R-:W-:Y:S08]  /*3de0*/  HMMA.16816.F32.BF16 R80, R64.reuse, R16, R80 ;  /* 0x000000104050723c */ /* 0x048ff00000041850 */
[C---:B------:R-:W-:Y:S08]  /*3df0*/  HMMA.16816.F32.BF16 R52, R64.reuse, R18, R52 ;  /* 0x000000124034723c */ /* 0x040ff00000041834 */
[C---:B------:R-:W-:Y:S08]  /*3e00*/  HMMA.16816.F32.BF16 R76, R64.reuse, R56, R76 ;  /* 0x00000038404c723c */ /* 0x040ff0000004184c */
[----:B------:R-:W-:Y:S08]  /*3e10*/  HMMA.16816.F32.BF16 R72, R64, R58, R72 ;  /* 0x0000003a4048723c */ /* 0x000ff00000041848 */
[C---:B----4-:R-:W-:Y:S08]  /*3e20*/  HMMA.16816.F32.BF16 R48, R12.reuse, R28, R48 ;  /* 0x0000001c0c30723c */ /* 0x050ff00000041830 */
[C---:B------:R-:W-:Y:S08]  /*3e30*/  HMMA.16816.F32.BF16 R44, R12.reuse, R30, R44 ;  /* 0x0000001e0c2c723c */ /* 0x040ff0000004182c */
[C---:B-1----:R-:W-:Y:S08]  /*3e40*/  HMMA.16816.F32.BF16 R40, R12.reuse, R24, R40 ;  /* 0x000000180c28723c */ /* 0x042ff00000041828 */
[C---:B------:R-:W-:Y:S08]  /*3e50*/  HMMA.16816.F32.BF16 R36, R12.reuse, R26, R36 ;  /* 0x0000001a0c24723c */ /* 0x040ff00000041824 */
[C---:B------:R-:W-:Y:S08]  /*3e60*/  HMMA.16816.F32.BF16 R80, R12.reuse, R60, R80 ;  /* 0x0000003c0c50723c */ /* 0x040ff00000041850 */
[C---:B------:R-:W-:Y:S08]  /*3e70*/  HMMA.16816.F32.BF16 R52, R12.reuse, R62, R52 ;  /* 0x0000003e0c34723c */ /* 0x040ff00000041834 */
[C---:B-----5:R-:W-:Y:S08]  /*3e80*/  HMMA.16816.F32.BF16 R76, R12.reuse, R32, R76 ;  /* 0x000000200c4c723c */ /* 0x060ff0000004184c */
[----:B------:R-:W-:Y:S01]  /*3e90*/  HMMA.16816.F32.BF16 R72, R12, R34, R72 ;  /* 0x000000220c48723c */ /* 0x000fe20000041848 */
[----:B------:R-:W-:Y:S01]  /*3ea0*/  IADD3 R13, PT, PT, R8, -R119, -R94 ;  /* 0x80000077080d7210 */ /* 0x000fe20007ffe85e */
[----:B------:R-:W-:-:S04]  /*3eb0*/  IMAD.IADD R8, R117, 0x1, R0 ;  /* 0x0000000175087824 */ /* 0x000fc800078e0200 */
[----:B------:R-:W-:-:S05]  /*3ec0*/  IMAD.IADD R166, R166, 0x1, R13 ;  /* 0x00000001a6a67824 */ /* 0x000fca00078e020d */
[----:B------:R-:W-:Y:S02]  /*3ed0*/  VIMNMX R168, PT, PT, RZ, R166, !PT ;  /* 0x000000a6ffa87248 */ /* 0x000fe40007fe0100 */
[----:B------:R-:W-:Y:S01]  /*3ee0*/  VIADDMNMX R166, R166, 0x8, RZ, !PT ;  /* 0x00000008a6a67846 */ /* 0x000fe200078001ff */
        /* <DEDUP_REMOVED lines=15> */
.L_x_14026:
        /* <DEDUP_REMOVED lines=60> */
.L_x_14027:
[----:B------:R-:W-:Y:S05]  /*43a0*/  BSYNC.RECONVERGENT B0 ;  /* 0x0000000000007941 */ /* 0x000fea0003800200 */
.L_x_14025:
        /* <DEDUP_REMOVED lines=53> */
.L_x_14024:
[----:B------:R-:W-:Y:S05]  /*4700*/  BSYNC.RECONVERGENT B1 ;  /* 0x0000000000017941 */ /* 0x000fea0003800200 */
.L_x_14023:
[----:B------:R-:W2:Y:S01]  /*4710*/  LD.E R105, desc[UR4][R2.64+0xdc] ;  /* 0x0000dc0402697980 */ /* 0x000ea2000c101900 */
[----:B------:R-:W-:Y:S02]  /*4720*/  IMAD.IADD R59, R102, 0x1, R119 ;  /* 0x00000001663b7824 */ /* 0x000fe400078e0277 */
[----:B------:R-:W-:Y:S02]  /*4730*/  VIADD R0, R8, 0x8 ;  /* 0x0000000808007836 */ /* 0x000fe40000000000 */
[----:B------:R-:W-:Y:S01]  /*4740*/  VIADD R35, R102, 0x1 ;  /* 0x0000000166237836 */ /* 0x000fe20000000000 */
[C-C-:B------:R-:W-:Y:S01]  /*4750*/  IADD3 R60, PT, PT, R8.reuse, -0x1, -R59.reuse ;  /* 0xffffffff083c7810 */ /* 0x140fe20007ffe83b */
[--C-:B------:R-:W-:Y:S01]  /*4760*/  IMAD.IADD R57, R8, 0x1, -R59.reuse ;  /* 0x0000000108397824 */ /* 0x100fe200078e0a3b */
[C-C-:B------:R-:W-:Y:S01]  /*4770*/  IADD3 R23, PT, PT, R0.reuse, -0x1, -R59.reuse ;  /* 0xffffffff00177810 */ /* 0x140fe20007ffe83b */
[----:B-1----:R-:W-:Y:S01]  /*4780*/  IMAD.IADD R12, R0, 0x1, -R59 ;  /* 0x00000001000c7824 */ /* 0x002fe200078e0a3b */
[----:B------:R-:W-:Y:S01]  /*4790*/  IABS R60, R60 ;  /* 0x0000003c003c7213 */ /* 0x000fe20000000000 */
[----:B------:R-:W-:Y:S01]  /*47a0*/  VIADD R58, R57, 0xfffffff8 ;  /* 0xfffffff8393a7836 */ /* 0x000fe20000000000 */
[----:B------:R-:W-:-:S02]  /*47b0*/  ISETP.GE.AND P5, PT, R35, R168, PT ;  /* 0x000000a82300720c */ /* 0x000fc40003fa6270 */
[----:B------:R-:W-:Y:S02]  /*47c0*/  I2FP.F32.S32 R60, R60 ;  /* 0x0000003c003c7245 */ /* 0x000fe40000201400 */
[C---:B------:R-:W-:Y:S02]  /*47d0*/  ISETP.GE.AND P3, PT, R35.reuse, R167, PT ;  /* 0x000000a72300720c */ /* 0x040fe40003f66270 */
[----:B------:R-:W-:Y:S01]  /*47e0*/  ISETP.GE.AND P1, PT, R35, R166, PT ;  /* 0x000000a62300720c */ /* 0x000fe20003f26270 */
[----:B------:R-:W-:Y:S01]  /*47f0*/  FFMA.FTZ R49, -R155, R60, R49 ;  /* 0x0000003c9b317223 */ /* 0x000fe20000010131 */
[----:B------:R-:W-:Y:S01]  /*4800*/  ISETP.GE.AND P2, PT, R35, R163, PT ;  /* 0x000000a32300720c */ /* 0x000fe20003f46270 */
[----:B------:R-:W-:Y:S01]  /*4810*/  VIADD R35, R102, 0x8 ;  /* 0x0000000866237836 */ /* 0x000fe20000000000 */
[----:B------:R-:W-:Y:S02]  /*4820*/  IABS R23, R23 ;  /* 0x0000001700177213 */ /* 0x000fe40000000000 */
[----:B------:R-:W-:-:S02]  /*4830*/  FSEL R49, R49, -INF , P5 ;  /* 0xff80000031317808 */ /* 0x000fc40002800000 */
[--C-:B------:R-:W-:Y:S02]  /*4840*/  IADD3 R22, PT, PT, R0, -0x9, -R59.reuse ;  /* 0xfffffff700167810 */ /* 0x100fe40007ffe83b */
[----:B------:R-:W-:Y:S02]  /*4850*/  IABS R58, R58 ;  /* 0x0000003a003a7213 */ /* 0x000fe40000000000 */
[----:B------:R-:W-:Y:S02]  /*4860*/  I2FP.F32.S32 R60, R23 ;  /* 0x00000017003c7245 */ /* 0x000fe40000201400 */
[----:B------:R-:W-:Y:S02]  /*4870*/  IABS R57, R57 ;  /* 0x0000003900397213 */ /* 0x000fe40000000000 */
[C---:B------:R-:W-:Y:S01]  /*4880*/  IADD3 R24, PT, PT, R8.reuse, -0x9, -R59 ;  /* 0xfffffff708187810 */ /* 0x040fe20007ffe83b */
[----:B------:R-:W-:Y:S01]  /*4890*/  FFMA.FTZ R51, -R155, R60, R51 ;  /* 0x0000003c9b337223 */ /* 0x000fe20000010133 */
        /* <DEDUP_REMOVED lines=12> */
[----:B------:R-:W-:-:S02]  /*4960*/  FSEL R23, R49, -INF , !P3 ;  /* 0xff80000031177808 */ /* 0x000fc40005800000 */
        /* <DEDUP_REMOVED lines=11> */
[----:B------:R-:W-:-:S02]  /*4a20*/  ISETP.GE.AND P4, PT, R35, R168, PT ;  /* 0x000000a82300720c */ /* 0x000fc40003f86270 */
[C---:B------:R-:W-:Y:S02]  /*4a30*/  ISETP.GE.AND P6, PT, R35.reuse, R167, PT ;  /* 0x000000a72300720c */ /* 0x040fe40003fc6270 */
[C---:B------:R-:W-:Y:S02]  /*4a40*/  ISETP.GE.AND P5, PT, R35.reuse, R166, PT ;  /* 0x000000a62300720c */ /* 0x040fe40003fa6270 */
[----:B------:R-:W-:Y:S02]  /*4a50*/  ISETP.GE.AND P3, PT, R35, R163, PT ;  /* 0x000000a32300720c */ /* 0x000fe40003f66270 */
[----:B------:R-:W-:Y:S02]  /*4a60*/  IADD3 R0, PT, PT, R0, -0x39, -R59 ;  /* 0xffffffc700007810 */ /* 0x000fe40007ffe83b */
[----:B------:R-:W-:Y:S02]  /*4a70*/  IABS R35, R22 ;  /* 0x0000001600237213 */ /* 0x000fe40000000000 */
[----:B------:R-:W-:-:S02]  /*4a80*/  I2FP.F32.S32 R59, R58 ;  /* 0x0000003a003b7245 */ /* 0x000fc40000201400 */
[----:B------:R-:W-:Y:S02]  /*4a90*/  I2FP.F32.S32 R22, R57 ;  /* 0x0000003900167245 */ /* 0x000fe40000201400 */
[----:B------:R-:W-:Y:S01]  /*4aa0*/  IABS R24, R24 ;  /* 0x0000001800187213 */ /* 0x000fe20000000000 */
[----:B------:R-:W-:Y:S02]  /*4ab0*/  IMAD.MOV.U32 R49, RZ, RZ, R35 ;  /* 0x000000ffff317224 */ /* 0x000fe400078e0023 */
[C---:B------:R-:W-:Y:S01]  /*4ac0*/  FFMA.FTZ R59, -R155.reuse, R59, R44 ;  /* 0x0000003b9b3b7223 */ /* 0x040fe2000001012c */
[----:B------:R-:W-:Y:S01]  /*4ad0*/  FFMA.FTZ R46, -R155, R22, R46 ;  /* 0x000000169b2e7223 */ /* 0x000fe2000001012e */
[----:B------:R-:W-:Y:S01]  /*4ae0*/  I2FP.F32.S32 R58, R24 ;  /* 0x00000018003a7245 */ /* 0x000fe20000201400 */
[----:B------:R-:W-:Y:S01]  /*4af0*/  VIADD R44, R102, 0x9 ;  /* 0x00000009662c7836 */ /* 0x000fe20000000000 */
[----:B------:R-:W-:Y:S02]  /*4b00*/  FSEL R51, R51, -INF , P1 ;  /* 0xff80000033337808 */ /* 0x000fe40000800000 */
[----:B------:R-:W-:Y:S01]  /*4b10*/  IABS R56, R56 ;  /* 0x0000003800387213 */ /* 0x000fe20000000000 */
[----:B------:R-:W-:Y:S01]  /*4b20*/  FFMA.FTZ R58, -R155, R58, R45 ;  /* 0x0000003a9b3a7223 */ /* 0x000fe2000001012d */
[----:B------:R-:W-:-:S02]  /*4b30*/  I2FP.F32.S32 R60, R49 ;  /* 0x00000031003c7245 */ /* 0x000fc40000201400 */
[----:B------:R-:W-:Y:S02]  /*4b40*/  FSEL R35, R51, -INF , !P2 ;  /* 0xff80000033237808 */ /* 0x000fe40005000000 */
[----:B------:R-:W-:Y:S02]  /*4b50*/  FSEL R24, R59, -INF , P4 ;  /* 0xff8000003b187808 */ /* 0x000fe40002000000 */
[----:B------:R-:W-:Y:S02]  /*4b60*/  FSEL R46, R46, -INF , P5 ;  /* 0xff8000002e2e7808 */ /* 0x000fe40002800000 */
[C---:B------:R-:W-:Y:S02]  /*4b70*/  ISETP.GE.AND P1, PT, R44.reuse, R168, PT ;  /* 0x000000a82c00720c */ /* 0x040fe40003f26270 */
[C---:B------:R-:W-:Y:S02]  /*4b80*/  ISETP.GE.AND P2, PT, R44.reuse, R167, PT ;  /* 0x000000a72c00720c */ /* 0x040fe40003f46270 */
[----:B------:R-:W-:-:S02]  /*4b90*/  ISETP.GE.AND P4, PT, R44, R166, PT ;  /* 0x000000a62c00720c */ /* 0x000fc40003f86270 */
[----:B------:R-:W-:Y:S01]  /*4ba0*/  ISETP.GE.AND P5, PT, R44, R163, PT ;  /* 0x000000a32c00720c */ /* 0x000fe20003fa6270 */
[----:B------:R-:W-:Y:S01]  /*4bb0*/  VIADD R44, R102, 0x10 ;  /* 0x00000010662c7836 */ /* 0x000fe20000000000 */
[----:B------:R-:W-:Y:S02]  /*4bc0*/  IABS R21, R21 ;  /* 0x0000001500157213 */ /* 0x000fe40000000000 */
[----:B------:R-:W-:Y:S01]  /*4bd0*/  I2FP.F32.S32 R56, R56 ;  /* 0x0000003800387245 */ /* 0x000fe20000201400 */
[C---:B------:R-:W-:Y:S01]  /*4be0*/  FFMA.FTZ R47, -R155.reuse, R60, R47 ;  /* 0x0000003c9b2f7223 */ /* 0x040fe2000001012f */
[----:B------:R-:W-:Y:S02]  /*4bf0*/  FSEL R58, R58, -INF , P1 ;  /* 0xff8000003a3a7808 */ /* 0x000fe40000800000 */
[----:B------:R-:W-:Y:S01]  /*4c00*/  I2FP.F32.S32 R49, R21 ;  /* 0x0000001500317245 */ /* 0x000fe20000201400 */
[----:B------:R-:W-:Y:S01]  /*4c10*/  FFMA.FTZ R40, -R155, R56, R40 ;  /* 0x000000389b287223 */ /* 0x000fe20000010128 */
[----:B------:R-:W-:-:S02]  /*4c20*/  FSEL R45, R46, -INF , !P3 ;  /* 0xff8000002e2d7808 */ /* 0x000fc40005800000 */
[----:B------:R-:W-:Y:S01]  /*4c30*/  ISETP.GE.AND P3, PT, R44, R168, PT ;  /* 0x000000a82c00720c */ /* 0x000fe20003f66270 */
[----:B------:R-:W-:Y:S01]  /*4c40*/  FFMA.FTZ R42, -R155, R49, R42 ;  /* 0x000000319b2a7223 */ /* 0x000fe2000001012a */
[----:B------:R-:W-:Y:S02]  /*4c50*/  FSEL R21, R58, -INF , !P2 ;  /* 0xff8000003a157808 */ /* 0x000fe40005000000 */
[----:B------:R-:W-:Y:S02]  /*4c60*/  FSEL R47, R47, -INF , P4 ;  /* 0xff8000002f2f7808 */ /* 0x000fe40002000000 */
[C---:B------:R-:W-:Y:S02]  /*4c70*/  ISETP.GE.AND P1, PT, R44.reuse, R167, PT ;  /* 0x000000a72c00720c */ /* 0x040fe40003f26270 */
[C---:B------:R-:W-:Y:S02]  /*4c80*/  ISETP.GE.AND P2, PT, R44.reuse, R166, PT ;  /* 0x000000a62c00720c */ /* 0x040fe40003f46270 */
[----:B------:R-:W-:Y:S01]  /*4c90*/  ISETP.GE.AND P4, PT, R44, R163, PT ;  /* 0x000000a32c00720c */ /* 0x000fe20003f86270 */
[----:B------:R-:W-:Y:S01]  /*4ca0*/  VIADD R44, R102, 0x11 ;  /* 0x00000011662c7836 */ /* 0x000fe20000000000 */
[----:B------:R-:W-:-:S02]  /*4cb0*/  IABS R19, R19 ;  /* 0x0000001300137213 */ /* 0x000fc40000000000 */
[----:B------:R-:W-:Y:S02]  /*4cc0*/  IABS R46, R31 ;  /* 0x0000001f002e7213 */ /* 0x000fe40000000000 */
[----:B------:R-:W-:Y:S02]  /*4cd0*/  FSEL R40, R40, -INF , P3 ;  /* 0xff80000028287808 */ /* 0x000fe40001800000 */
[----:B------:R-:W-:Y:S02]  /*4ce0*/  I2FP.F32.S32 R56, R19 ;  /* 0x0000001300387245 */ /* 0x000fe40000201400 */
[----:B------:R-:W-:Y:S02]  /*4cf0*/  FSEL R31, R47, -INF , !P5 ;  /* 0xff8000002f1f7808 */ /* 0x000fe40006800000 */
[----:B------:R-:W-:Y:S02]  /*4d00*/  I2FP.F32.S32 R46, R46 ;  /* 0x0000002e002e7245 */ /* 0x000fe40000201400 */
[----:B------:R-:W-:-:S02]  /*4d10*/  FSEL R19, R40, -INF , !P1 ;  /* 0xff80000028137808 */ /* 0x000fc40004800000 */
[----:B------:R-:W-:Y:S02]  /*4d20*/  FSEL R42, R42, -INF , P2 ;  /* 0xff8000002a2a7808 */ /* 0x000fe40001000000 */
[C---:B------:R-:W-:Y:S02]  /*4d30*/  ISETP.GE.AND P5, PT, R44.reuse, R168, PT ;  /* 0x000000a82c00720c */ /* 0x040fe40003fa6270 */
[C---:B------:R-:W-:Y:S02]  /*4d40*/  ISETP.GE.AND P3, PT, R44.reuse, R167, PT ;  /* 0x000000a72c00720c */ /* 0x040fe40003f66270 */
[C---:B------:R-:W-:Y:S02]  /*4d50*/  ISETP.GE.AND P1, PT, R44.reuse, R166, PT ;  /* 0x000000a62c00720c */ /* 0x040fe40003f26270 */
[----:B------:R-:W-:Y:S02]  /*4d60*/  ISETP.GE.AND P2, PT, R44, R163, PT ;  /* 0x000000a32c00720c */ /* 0x000fe40003f46270 */
[----:B------:R-:W-:Y:S01]  /*4d70*/  IABS R44, R33 ;  /* 0x00000021002c7213 */ /* 0x000fe20000000000 */
[C---:B------:R-:W-:Y:S01]  /*4d80*/  FFMA.FTZ R41, -R155.reuse, R46, R41 ;  /* 0x0000002e9b297223 */ /* 0x040fe20000010129 */
[----:B------:R-:W-:Y:S01]  /*4d90*/  IABS R17, R17 ;  /* 0x0000001100117213 */ /* 0x000fe20000000000 */
[----:B------:R-:W-:Y:S01]  /*4da0*/  VIADD R40, R102, 0x18 ;  /* 0x0000001866287836 */ /* 0x000fe20000000000 */
[----:B------:R-:W-:Y:S01]  /*4db0*/  I2FP.F32.S32 R44, R44 ;  /* 0x0000002c002c7245 */ /* 0x000fe20000201400 */
[----:B------:R-:W-:Y:S01]  /*4dc0*/  FFMA.FTZ R43, -R155, R56, R43 ;  /* 0x000000389b2b7223 */ /* 0x000fe2000001012b */
[----:B------:R-:W-:-:S02]  /*4dd0*/  FSEL R41, R41, -INF , P5 ;  /* 0xff80000029297808 */ /* 0x000fc40002800000 */
[----:B------:R-:W-:Y:S01]  /*4de0*/  I2FP.F32.S32 R47, R17 ;  /* 0x00000011002f7245 */ /* 0x000fe20000201400 */
[C---:B------:R-:W-:Y:S01]  /*4df0*/  FFMA.FTZ R36, -R155.reuse, R44, R36 ;  /* 0x0000002c9b247223 */ /* 0x040fe20000010124 */
[----:B------:R-:W-:Y:S02]  /*4e00*/  FSEL R33, R42, -INF , !P4 ;  /* 0xff8000002a217808 */ /* 0x000fe40006000000 */
[C---:B------:R-:W-:Y:S01]  /*4e10*/  ISETP.GE.AND P4, PT, R40.reuse, R168, PT ;  /* 0x000000a82800720c */ /* 0x040fe20003f86270 */
[----:B------:R-:W-:Y:S01]  /*4e20*/  FFMA.FTZ R38, -R155, R47, R38 ;  /* 0x0000002f9b267223 */ /* 0x000fe20000010126 */
[----:B------:R-:W-:Y:S02]  /*4e30*/  FSEL R17, R41, -INF , !P3 ;  /* 0xff80000029117808 */ /* 0x000fe40005800000 */
[----:B------:R-:W-:Y:S02]  /*4e40*/  FSEL R43, R43, -INF , P1 ;  /* 0xff8000002b2b7808 */ /* 0x000fe40000800000 */
[----:B------:R-:W-:-:S02]  /*4e50*/  ISETP.GE.AND P5, PT, R40, R167, PT ;  /* 0x000000a72800720c */ /* 0x000fc40003fa6270 */
[C---:B------:R-:W-:Y:S02]  /*4e60*/  ISETP.GE.AND P3, PT, R40.reuse, R166, PT ;  /* 0x000000a62800720c */ /* 0x040fe40003f66270 */
[----:B------:R-:W-:Y:S01]  /*4e70*/  ISETP.GE.AND P1, PT, R40, R163, PT ;  /* 0x000000a32800720c */ /* 0x000fe20003f26270 */
[----:B------:R-:W-:Y:S01]  /*4e80*/  VIADD R40, R102, 0x19 ;  /* 0x0000001966287836 */ /* 0x000fe20000000000 */
[----:B------:R-:W-:Y:S02]  /*4e90*/  IABS R15, R15 ;  /* 0x0000000f000f7213 */ /* 0x000fe40000000000 */
[----:B------:R-:W-:Y:S02]  /*4ea0*/  FSEL R42, R36, -INF , P4 ;  /* 0xff800000242a7808 */ /* 0x000fe40002000000 */
[----:B------:R-:W-:Y:S02]  /*4eb0*/  IABS R41, R25 ;  /* 0x0000001900297213 */ /* 0x000fe40000000000 */
[----:B------:R-:W-:-:S02]  /*4ec0*/  I2FP.F32.S32 R44, R15 ;  /* 0x0000000f002c7245 */ /* 0x000fc40000201400 */
[----:B------:R-:W-:Y:S02]  /*4ed0*/  FSEL R25, R43, -INF , !P2 ;  /* 0xff8000002b197808 */ /* 0x000fe40005000000 */
[----:B------:R-:W-:Y:S02]  /*4ee0*/  FSEL R15, R42, -INF , !P5 ;  /* 0xff8000002a0f7808 */ /* 0x000fe40006800000 */
[----:B------:R-:W-:Y:S02]  /*4ef0*/  FSEL R38, R38, -INF , P3 ;  /* 0xff80000026267808 */ /* 0x000fe40001800000 */
[C---:B------:R-:W-:Y:S02]  /*4f00*/  ISETP.GE.AND P2, PT, R40.reuse, R168, PT ;  /* 0x000000a82800720c */ /* 0x040fe40003f46270 */
[----:B------:R-:W-:Y:S02]  /*4f10*/  ISETP.GE.AND P4, PT, R40, R167, PT ;  /* 0x000000a72800720c */ /* 0x000fe40003f86270 */
[----:B------:R-:W-:-:S02]  /*4f20*/  I2FP.F32.S32 R36, R41 ;  /* 0x0000002900247245 */ /* 0x000fc40000201400 */
        /* <DEDUP_REMOVED lines=8> */
[----:B------:R-:W-:-:S02]  /*4fb0*/  I2FP.F32.S32 R41, R13 ;  /* 0x0000000d00297245 */ /* 0x000fc40000201400 */
[----:B------:R-:W-:Y:S01]  /*4fc0*/  FSEL R27, R38, -INF , !P1 ;  /* 0xff800000261b7808 */ /* 0x000fe20004800000 */
[----:B------:R-:W-:Y:S01]  /*4fd0*/  FFMA.FTZ R40, -R155, R40, R80 ;  /* 0x000000289b287223 */ /* 0x000fe20000010150 */
[----:B------:R-:W-:Y:S02]  /*4fe0*/  FSEL R36, R36, -INF , P2 ;  /* 0xff80000024247808 */ /* 0x000fe40001000000 */
[----:B------:R-:W-:Y:S01]  /*4ff0*/  ISETP.GE.AND P1, PT, R37, R168, PT ;  /* 0x000000a82500720c */ /* 0x000fe20003f26270 */
[----:B------:R-:W-:Y:S01]  /*5000*/  FFMA.FTZ R41, -R155, R41, R82 ;  /* 0x000000299b297223 */ /* 0x000fe20000010152 */
[----:B------:R-:W-:Y:S01]  /*5010*/  FSEL R13, R36, -INF , !P4 ;  /* 0xff800000240d7808 */ /* 0x000fe20006000000 */
[----:B------:R-:W-:Y:S01]  /*5020*/  VIADD R36, R102, 0x21 ;  /* 0x0000002166247836 */ /* 0x000fe20000000000 */
[C---:B------:R-:W-:Y:S02]  /*5030*/  ISETP.GE.AND P2, PT, R37.reuse, R167, PT ;  /* 0x000000a72500720c */ /* 0x040fe40003f46270 */
[----:B------:R-:W-:-:S02]  /*5040*/  ISETP.GE.AND P4, PT, R37, R166, PT ;  /* 0x000000a62500720c */ /* 0x000fc40003f86270 */
[----:B------:R-:W-:Y:S02]  /*5050*/  FSEL R39, R39, -INF , P5 ;  /* 0xff80000027277808 */ /* 0x000fe40002800000 */
[----:B------:R-:W-:Y:S02]  /*5060*/  IABS R34, R34 ;  /* 0x0000002200227213 */ /* 0x000fe40000000000 */
[----:B------:R-:W-:Y:S02]  /*5070*/  FSEL R40, R40, -INF , P1 ;  /* 0xff80000028287808 */ /* 0x000fe40000800000 */
[----:B------:R-:W-:Y:S02]  /*5080*/  IABS R32, R32 ;  /* 0x0000002000207213 */ /* 0x000fe40000000000 */
[----:B------:R-:W-:Y:S02]  /*5090*/  ISETP.GE.AND P5, PT, R37, R163, PT ;  /* 0x000000a32500720c */ /* 0x000fe40003fa6270 */
[----:B------:R-:W-:-:S02]  /*50a0*/  IABS R37, R29 ;  /* 0x0000001d00257213 */ /* 0x000fc40000000000 */
[----:B------:R-:W-:Y:S02]  /*50b0*/  FSEL R29, R39, -INF , !P3 ;  /* 0xff800000271d7808 */ /* 0x000fe40005800000 */
[----:B------:R-:W-:Y:S02]  /*50c0*/  I2FP.F32.S32 R34, R34 ;  /* 0x0000002200227245 */ /* 0x000fe40000201400 */
[----:B------:R-:W-:Y:S02]  /*50d0*/  FSEL R127, R40, -INF , !P2 ;  /* 0xff800000287f7808 */ /* 0x000fe40005000000 */
[----:B------:R-:W-:Y:S02]  /*50e0*/  FSEL R41, R41, -INF , P4 ;  /* 0xff80000029297808 */ /* 0x000fe40002000000 */
[C---:B------:R-:W-:Y:S02]  /*50f0*/  ISETP.GE.AND P3, PT, R36.reuse, R168, PT ;  /* 0x000000a82400720c */ /* 0x040fe40003f66270 */
[----:B------:R-:W-:-:S02]  /*5100*/  ISETP.GE.AND P1, PT, R36, R167, PT ;  /* 0x000000a72400720c */ /* 0x000fc40003f26270 */
[C---:B------:R-:W-:Y:S02]  /*5110*/  ISETP.GE.AND P2, PT, R36.reuse, R166, PT ;  /* 0x000000a62400720c */ /* 0x040fe40003f46270 */
[----:B------:R-:W-:Y:S01]  /*5120*/  ISETP.GE.AND P4, PT, R36, R163, PT ;  /* 0x000000a32400720c */ /* 0x000fe20003f86270 */
[----:B------:R-:W-:Y:S01]  /*5130*/  VIADD R36, R102, 0x28 ;  /* 0x0000002866247836 */ /* 0x000fe20000000000 */
[----:B------:R-:W-:Y:S01]  /*5140*/  I2FP.F32.S32 R32, R32 ;  /* 0x0000002000207245 */ /* 0x000fe20000201400 */
[----:B------:R-:W-:Y:S01]  /*5150*/  FFMA.FTZ R34, -R155, R34, R81 ;  /* 0x000000229b227223 */ /* 0x000fe20000010151 */
[----:B------:R-:W-:Y:S02]  /*5160*/  IABS R30, R30 ;  /* 0x0000001e001e7213 */ /* 0x000fe40000000000 */
[----:B------:R-:W-:Y:S01]  /*5170*/  FSEL R169, R41, -INF , !P5 ;  /* 0xff80000029a97808 */ /* 0x000fe20006800000 */
[----:B------:R-:W-:Y:S01]  /*5180*/  FFMA.FTZ R32, -R155, R32, R52 ;  /* 0x000000209b207223 */ /* 0x000fe20000010134 */
[----:B------:R-:W-:-:S02]  /*5190*/  IABS R26, R26 ;  /* 0x0000001a001a7213 */ /* 0x000fc40000000000 */
[----:B------:R-:W-:Y:S02]  /*51a0*/  ISETP.GE.AND P5, PT, R36, R168, PT ;  /* 0x000000a82400720c */ /* 0x000fe40003fa6270 */
[----:B------:R-:W-:Y:S02]  /*51b0*/  I2FP.F32.S32 R38, R37 ;  /* 0x0000002500267245 */ /* 0x000fe40000201400 */
[----:B------:R-:W-:Y:S01]  /*51c0*/  I2FP.F32.S32 R37, R30 ;  /* 0x0000001e00257245 */ /* 0x000fe20000201400 */
[----:B------:R-:W-:Y:S01]  /*51d0*/  VIADD R30, R102, 0x29 ;  /* 0x00000029661e7836 */ /* 0x000fe20000000000 */
[----:B------:R-:W-:Y:S02]  /*51e0*/  FSEL R34, R34, -INF , P3 ;  /* 0xff80000022227808 */ /* 0x000fe40001800000 */
[----:B------:R-:W-:Y:S02]  /*51f0*/  I2FP.F32.S32 R26, R26 ;  /* 0x0000001a001a7245 */ /* 0x000fe40000201400 */
[----:B------:R-:W-:-:S02]  /*5200*/  ISETP.GE.AND P3, PT, R36, R167, PT ;  /* 0x000000a72400720c */ /* 0x000fc40003f66270 */
[----:B------:R-:W-:Y:S02]  /*5210*/  FSEL R32, R32, -INF , P5 ;  /* 0xff80000020207808 */ /* 0x000fe40002800000 */
[----:B------:R-:W-:Y:S01]  /*5220*/  IABS R10, R10 ;  /* 0x0000000a000a7213 */ /* 0x000fe20000000000 */
[C---:B------:R-:W-:Y:S01]  /*5230*/  FFMA.FTZ R37, -R155.reuse, R37, R54 ;  /* 0x000000259b257223 */ /* 0x040fe20000010136 */
[----:B------:R-:W-:Y:S01]  /*5240*/  FSEL R129, R34, -INF , !P1 ;  /* 0xff80000022817808 */ /* 0x000fe20004800000 */
[C---:B------:R-:W-:Y:S01]  /*5250*/  FFMA.FTZ R55, -R155.reuse, R26, R55 ;  /* 0x0000001a9b377223 */ /* 0x040fe20000010137 */
[----:B------:R-:W-:Y:S01]  /*5260*/  ISETP.GE.AND P1, PT, R36, R166, PT ;  /* 0x000000a62400720c */ /* 0x000fe20003f26270 */
[----:B------:R-:W-:Y:S01]  /*5270*/  VIADD R26, R102, 0x30 ;  /* 0x00000030661a7836 */ /* 0x000fe20000000000 */
[----:B------:R-:W-:Y:S02]  /*5280*/  FSEL R131, R32, -INF , !P3 ;  /* 0xff80000020837808 */ /* 0x000fe40005800000 */
[----:B------:R-:W-:Y:S01]  /*5290*/  I2FP.F32.S32 R39, R10 ;  /* 0x0000000a00277245 */ /* 0x000fe20000201400 */
[----:B------:R-:W-:Y:S01]  /*52a0*/  FFMA.FTZ R38, -R155, R38, R83 ;  /* 0x000000269b267223 */ /* 0x000fe20000010153 */
[----:B------:R-:W-:-:S02]  /*52b0*/  ISETP.GE.AND P3, PT, R30, R166, PT ;  /* 0x000000a61e00720c */ /* 0x000fc40003f66270 */
[----:B------:R-:W-:Y:S01]  /*52c0*/  FSEL R37, R37, -INF , P1 ;  /* 0xff80000025257808 */ /* 0x000fe20000800000 */
[----:B------:R-:W-:Y:S01]  /*52d0*/  FFMA.FTZ R39, -R155, R39, R78 ;  /* 0x000000279b277223 */ /* 0x000fe2000001014e */
[----:B------:R-:W-:Y:S02]  /*52e0*/  IABS R20, R20 ;  /* 0x0000001400147213 */ /* 0x000fe40000000000 */
[----:B------:R-:W-:Y:S02]  /*52f0*/  ISETP.GE.AND P1, PT, R30, R163, PT ;  /* 0x000000a31e00720c */ /* 0x000fe40003f26270 */
[----:B------:R-:W-:Y:S02]  /*5300*/  IABS R18, R18 ;  /* 0x0000001200127213 */ /* 0x000fe40000000000 */
[----:B------:R-:W-:Y:S02]  /*5310*/  FSEL R55, R55, -INF , P3 ;  /* 0xff80000037377808 */ /* 0x000fe40001800000 */
[----:B------:R-:W-:-:S02]  /*5320*/  IABS R8, R8 ;  /* 0x0000000800087213 */ /* 0x000fc40000000000 */
[----:B------:R-:W-:Y:S02]  /*5330*/  IABS R6, R6 ;  /* 0x0000000600067213 */ /* 0x000fe40000000000 */
[----:B------:R-:W-:Y:S02]  /*5340*/  ISETP.GE.AND P3, PT, R26, R166, PT ;  /* 0x000000a61a00720c */ /* 0x000fe40003f66270 */
[----:B------:R-:W-:Y:S02]  /*5350*/  FSEL R38, R38, -INF , P2 ;  /* 0xff80000026267808 */ /* 0x000fe40001000000 */
[----:B------:R-:W-:Y:S02]  /*5360*/  ISETP.GE.AND P2, PT, R36, R163, PT ;  /* 0x000000a32400720c */ /* 0x000fe40003f46270 */
[----:B------:R-:W-:Y:S02]  /*5370*/  I2FP.F32.S32 R20, R20 ;  /* 0x0000001400147245 */ /* 0x000fe40000201400 */
[----:B------:R-:W-:-:S02]  /*5380*/  I2FP.F32.S32 R18, R18 ;  /* 0x0000001200127245 */ /* 0x000fc40000201400 */
[----:B------:R-:W-:Y:S02]  /*5390*/  FSEL R171, R55, -INF , !P1 ;  /* 0xff80000037ab7808 */ /* 0x000fe40004800000 */
[----:B------:R-:W-:Y:S02]  /*53a0*/  IABS R12, R12 ;  /* 0x0000000c000c7213 */ /* 0x000fe40000000000 */
[----:B------:R-:W-:Y:S02]  /*53b0*/  I2FP.F32.S32 R8, R8 ;  /* 0x0000000800087245 */ /* 0x000fe40000201400 */
[----:B------:R-:W-:Y:S01]  /*53c0*/  I2FP.F32.S32 R41, R6 ;  /* 0x0000000600297245 */ /* 0x000fe20000201400 */
[----:B------:R-:W-:Y:S01]  /*53d0*/  VIADD R6, R102, 0x31 ;  /* 0x0000003166067836 */ /* 0x000fe20000000000 */
[----:B------:R-:W-:Y:S02]  /*53e0*/  ISETP.GE.AND P1, PT, R26, R163, PT ;  /* 0x000000a31a00720c */ /* 0x000fe40003f26270 */
[----:B------:R-:W-:-:S02]  /*53f0*/  IABS R16, R16 ;  /* 0x0000001000107213 */ /* 0x000fc40000000000 */
[----:B------:R-:W-:Y:S01]  /*5400*/  FSEL R39, R39, -INF , P3 ;  /* 0xff80000027277808 */ /* 0x000fe20001800000 */
[----:B------:R-:W-:Y:S01]  /*5410*/  FFMA.FTZ R20, -R155, R20, R76 ;  /* 0x000000149b147223 */ /* 0x000fe2000001014c */
[----:B------:R-:W-:Y:S01]  /*5420*/  FSEL R175, R37, -INF , !P2 ;  /* 0xff80000025af7808 */ /* 0x000fe20005000000 */
[C---:B------:R-:W-:Y:S01]  /*5430*/  FFMA.FTZ R18, -R155.reuse, R18, R77 ;  /* 0x000000129b127223 */ /* 0x040fe2000001014d */
[----:B------:R-:W-:Y:S01]  /*5440*/  I2FP.F32.S32 R37, R12 ;  /* 0x0000000c00257245 */ /* 0x000fe20000201400 */
[----:B------:R-:W-:Y:S01]  /*5450*/  FFMA.FTZ R8, -R155, R8, R79 ;  /* 0x000000089b087223 */ /* 0x000fe2000001014f */
[----:B------:R-:W-:Y:S01]  /*5460*/  ISETP.GE.AND P2, PT, R26, R168, PT ;  /* 0x000000a81a00720c */ /* 0x000fe20003f46270 */
[----:B------:R-:W-:Y:S01]  /*5470*/  VIADD R10, R102, 0x38 ;  /* 0x00000038660a7836 */ /* 0x000fe20000000000 */
[----:B------:R-:W-:Y:S02]  /*5480*/  I2FP.F32.S32 R16, R16 ;  /* 0x0000001000107245 */ /* 0x000fe40000201400 */
[----:B------:R-:W-:-:S02]  /*5490*/  FSEL R114, R39, -INF , !P1 ;  /* 0xff80000027727808 */ /* 0x000fc40004800000 */
[C---:B------:R-:W-:Y:S02]  /*54a0*/  ISETP.GE.AND P3, PT, R6.reuse, R168, PT ;  /* 0x000000a80600720c */ /* 0x040fe40003f66270 */
[----:B------:R-:W-:Y:S01]  /*54b0*/  ISETP.GE.AND P1, PT, R6, R166, PT ;  /* 0x000000a60600720c */ /* 0x000fe20003f26270 */
[C---:B------:R-:W-:Y:S01]  /*54c0*/  FFMA.FTZ R37, -R155.reuse, R37, R50 ;  /* 0x000000259b257223 */ /* 0x040fe20000010132 */
[----:B------:R-:W-:Y:S01]  /*54d0*/  FSEL R20, R20, -INF , P2 ;  /* 0xff80000014147808 */ /* 0x000fe20001000000 */
[C---:B------:R-:W-:Y:S01]  /*54e0*/  FFMA.FTZ R16, -R155.reuse, R16, R72 ;  /* 0x000000109b107223 */ /* 0x040fe20000010148 */
[----:B------:R-:W-:Y:S01]  /*54f0*/  FFMA.FTZ R41, -R155, R41, R74 ;  /* 0x000000299b297223 */ /* 0x000fe2000001014a */
[----:B------:R-:W-:Y:S02]  /*5500*/  ISETP.GE.AND P2, PT, R102, R166, PT ;  /* 0x000000a66600720c */ /* 0x000fe40003f46270 */
[----:B------:R-:W-:Y:S02]  /*5510*/  FSEL R18, R18, -INF , P3 ;  /* 0xff80000012127808 */ /* 0x000fe40001800000 */
[----:B------:R-:W-:-:S02]  /*5520*/  FSEL R115, R8, -INF , P1 ;  /* 0xff80000008737808 */ /* 0x000fc40000800000 */
[C---:B------:R-:W-:Y:S02]  /*5530*/  ISETP.GE.AND P3, PT, R10.reuse, R168, PT ;  /* 0x000000a80a00720c */ /* 0x040fe40003f66270 */
[----:B------:R-:W-:Y:S02]  /*5540*/  ISETP.GE.AND P1, PT, R10, R166, PT ;  /* 0x000000a60a00720c */ /* 0x000fe40003f26270 */
[----:B------:R-:W-:Y:S02]  /*5550*/  IABS R12, R14 ;  /* 0x0000000e000c7213 */ /* 0x000fe40000000000 */
[----:B------:R-:W-:Y:S02]  /*5560*/  FSEL R8, R37, -INF , P2 ;  /* 0xff80000025087808 */ /* 0x000fe40001000000 */
[----:B------:R-:W-:Y:S02]  /*5570*/  FSEL R16, R16, -INF , P3 ;  /* 0xff80000010107808 */ /* 0x000fe40001800000 */
[----:B------:R-:W-:-:S02]  /*5580*/  FSEL R41, R41, -INF , P1 ;  /* 0xff80000029297808 */ /* 0x000fc40000800000 */
[----:B------:R-:W-:Y:S02]  /*5590*/  ISETP.GE.AND P2, PT, R102, R163, PT ;  /* 0x000000a36600720c */ /* 0x000fe40003f46270 */
[C---:B------:R-:W-:Y:S02]  /*55a0*/  ISETP.GE.AND P3, PT, R6.reuse, R167, PT ;  /* 0x000000a70600720c */ /* 0x040fe40003f66270 */
[----:B------:R-:W-:Y:S02]  /*55b0*/  ISETP.GE.AND P1, PT, R6, R163, PT ;  /* 0x000000a30600720c */ /* 0x000fe40003f26270 */
[----:B------:R-:W-:Y:S02]  /*55c0*/  I2FP.F32.S32 R12, R12 ;  /* 0x0000000c000c7245 */ /* 0x000fe40000201400 */
[----:B------:R-:W-:Y:S01]  /*55d0*/  IABS R6, R0 ;  /* 0x0000000000067213 */ /* 0x000fe20000000000 */
[----:B------:R-:W-:Y:S01]  /*55e0*/  VIADD R0, R102, 0x39 ;  /* 0x0000003966007836 */ /* 0x000fe20000000000 */
[----:B------:R-:W-:Y:S01]  /*55f0*/  FSEL R8, R8, -INF , !P2 ;  /* 0xff80000008087808 */ /* 0x000fe20005000000 */
[C---:B------:R-:W-:Y:S01]  /*5600*/  FFMA.FTZ R12, -R155.reuse, R12, R73 ;  /* 0x0000000c9b0c7223 */ /* 0x040fe20000010149 */
[----:B------:R-:W-:Y:S01]  /*5610*/  FFMA.FTZ R48, -R155, R22, R48 ;  /* 0x000000169b307223 */ /* 0x000fe20000010130 */
[----:B------:R-:W-:-:S02]  /*5620*/  FSEL R37, R24, -INF , !P6 ;  /* 0xff80000018257808 */ /* 0x000fc40007000000 */
[-C--:B------:R-:W-:Y:S02]  /*5630*/  ISETP.GE.AND P2, PT, R0, R168.reuse, PT ;  /* 0x000000a80000720c */ /* 0x080fe40003f46270 */
[----:B------:R-:W-:Y:S02]  /*5640*/  FMNMX3.FTZ R14, R8, R35, R45, !PT ;  /* 0x00000023080e7276 */ /* 0x000fe4000781002d */
[----:B------:R-:W-:Y:S02]  /*5650*/  ISETP.GE.AND P6, PT, R102, R168, PT ;  /* 0x000000a86600720c */ /* 0x000fe40003fc6270 */
[----:B------:R-:W-:Y:S02]  /*5660*/  I2FP.F32.S32 R6, R6 ;  /* 0x0000000600067245 */ /* 0x000fe40000201400 */
[----:B------:R-:W-:Y:S02]  /*5670*/  FSEL R126, R12, -INF , P2 ;  /* 0xff8000000c7e7808 */ /* 0x000fe40001000000 */
[----:B------:R-:W-:-:S02]  /*5680*/  FMNMX3.FTZ R14, R14, R31, R33, !PT ;  /* 0x0000001f0e0e7276 */ /* 0x000fc40007810021 */
[----:B------:R-:W-:Y:S02]  /*5690*/  ISETP.GE.AND P2, PT, R102, R167, PT ;  /* 0x000000a76600720c */ /* 0x000fe40003f46270 */
[----:B------:R-:W-:Y:S01]  /*56a0*/  FSEL R48, R48, -INF , P6 ;  /* 0xff80000030307808 */ /* 0x000fe20003000000 */
[----:B------:R-:W-:Y:S01]  /*56b0*/  FFMA.FTZ R75, -R155, R6, R75 ;  /* 0x000000069b4b7223 */ /* 0x000fe2000001014b */
[----:B------:R-:W-:Y:S02]  /*56c0*/  FMNMX3.FTZ R14, R14, R25, R27, !PT ;  /* 0x000000190e0e7276 */ /* 0x000fe4000781001b */
[----:B------:R-:W-:Y:S02]  /*56d0*/  FSEL R6, R48, -INF , !P2 ;  /* 0xff80000030067808 */ /* 0x000fe40005000000 */
[----:B------:R-:W-:Y:S02]  /*56e0*/  IABS R28, R28 ;  /* 0x0000001c001c7213 */ /* 0x000fe40000000000 */
[----:B------:R-:W-:-:S02]  /*56f0*/  FMNMX3.FTZ R12, R14, R29, R169, !PT ;  /* 0x0000001d0e0c7276 */ /* 0x000fc400078100a9 */
[----:B------:R-:W-:Y:S02]  /*5700*/  FMNMX3.FTZ R14, R6, R23, R37, !PT ;  /* 0x00000017060e7276 */ /* 0x000fe40007810025 */
[----:B------:R-:W-:Y:S02]  /*5710*/  I2FP.F32.S32 R28, R28 ;  /* 0x0000001c001c7245 */ /* 0x000fe40000201400 */
[----:B------:R-:W-:Y:S02]  /*5720*/  FSEL R115, R115, -INF , !P1 ;  /* 0xff80000073737808 */ /* 0x000fe40004800000 */
[----:B------:R-:W-:Y:S02]  /*5730*/  ISETP.GE.AND P1, PT, R0, R166, PT ;  /* 0x000000a60000720c */ /* 0x000fe40003f26270 */
[----:B------:R-:W-:Y:S01]  /*5740*/  FMNMX3.FTZ R14, R14, R21, R19, !PT ;  /* 0x000000150e0e7276 */ /* 0x000fe20007810013 */
[----:B------:R-:W-:Y:S01]  /*5750*/  FFMA.FTZ R28, -R155, R28, R53 ;  /* 0x0000001c9b1c7223 */ /* 0x000fe20000010135 */
[----:B------:R-:W-:-:S02]  /*5760*/  FSEL R173, R38, -INF , !P4 ;  /* 0xff80000026ad7808 */ /* 0x000fc40006000000 */
[----:B------:R-:W-:Y:S02]  /*5770*/  ISETP.GE.AND P2, PT, R0, R163, PT ;  /* 0x000000a30000720c */ /* 0x000fe40003f46270 */
[----:B------:R-:W-:Y:S02]  /*5780*/  FSEL R111, R75, -INF , P1 ;  /* 0xff8000004b6f7808 */ /* 0x000fe40000800000 */
[----:B------:R-:W-:Y:S02]  /*5790*/  ISETP.GE.AND P4, PT, R30, R168, PT ;  /* 0x000000a81e00720c */ /* 0x000fe40003f86270 */
[----:B------:R-:W-:Y:S02]  /*57a0*/  FMNMX3.FTZ R14, R14, R17, R15, !PT ;  /* 0x000000110e0e7276 */ /* 0x000fe4000781000f */
[----:B------:R-:W-:Y:S02]  /*57b0*/  FSEL R111, R111, -INF , !P2 ;  /* 0xff8000006f6f7808 */ /* 0x000fe40005000000 */
[----:B------:R-:W-:-:S02]  /*57c0*/  FSEL R177, R28, -INF , P4 ;  /* 0xff8000001cb17808 */ /* 0x000fc40002000000 */
[----:B------:R-:W-:Y:S02]  /*57d0*/  ISETP.GE.AND P6, PT, R10, R163, PT ;  /* 0x000000a30a00720c */ /* 0x000fe40003fc6270 */
[----:B------:R-:W-:Y:S02]  /*57e0*/  FMNMX3.FTZ R12, R12, R173, R175, !PT ;  /* 0x000000ad0c0c7276 */ /* 0x000fe400078100af */
[-C--:B------:R-:W-:Y:S02]  /*57f0*/  ISETP.GE.AND P2, PT, R0, R167.reuse, PT ;  /* 0x000000a70000720c */ /* 0x080fe40003f46270 */
[-C--:B------:R-:W-:Y:S02]  /*5800*/  ISETP.GE.AND P5, PT, R30, R167.reuse, PT ;  /* 0x000000a71e00720c */ /* 0x080fe40003fa6270 */
[----:B------:R-:W-:Y:S02]  /*5810*/  ISETP.GE.AND P4, PT, R26, R167, PT ;  /* 0x000000a71a00720c */ /* 0x000fe40003f86270 */
[----:B------:R-:W-:-:S02]  /*5820*/  FMNMX3.FTZ R0, R14, R13, R127, !PT ;  /* 0x0000000d0e007276 */ /* 0x000fc4000781007f */
[----:B------:R-:W-:Y:S02]  /*5830*/  FSEL R113, R41, -INF , !P6 ;  /* 0xff80000029717808 */ /* 0x000fe40007000000 */
[----:B------:R-:W-:Y:S02]  /*5840*/  FMNMX3.FTZ R12, R12, R171, R114, !PT ;  /* 0x000000ab0c0c7276 */ /* 0x000fe40007810072 */
[----:B------:R-:W-:Y:S02]  /*5850*/  ISETP.GE.AND P1, PT, R10, R167, PT ;  /* 0x000000a70a00720c */ /* 0x000fe40003f26270 */
[----:B------:R-:W-:Y:S02]  /*5860*/  FSEL R177, R177, -INF , !P5 ;  /* 0xff800000b1b17808 */ /* 0x000fe40006800000 */
[----:B------:R-:W-:Y:S02]  /*5870*/  FSEL R130, R20, -INF , !P4 ;  /* 0xff80000014827808 */ /* 0x000fe40006000000 */
[----:B------:R-:W-:-:S02]  /*5880*/  FMNMX3.FTZ R0, R0, R129, R131, !PT ;  /* 0x0000008100007276 */ /* 0x000fc40007810083 */
        /* <DEDUP_REMOVED lines=37> */
[----:B------:R-:W2:Y:S03]  /*5ae0*/  LDSM.16.MT88.4 R8, [R138+0xa800] ;  /* 0x00a800008a08783b */ /* 0x000ea60000004200 */
[----:B------:R-:W3:Y:S01]  /*5af0*/  MUFU.EX2 R107, R107 ;  /* 0x0000006b006b7308 */ /* 0x000ee20000000800 */
[----:B------:R-:W-:-:S02]  /*5b00*/  IMAD.IADD R132, R5, 0x1, R133 ;  /* 0x0000000105847824 */ /* 0x000fc400078e0285 */
[-CC-:B------:R-:W-:Y:S01]  /*5b10*/  FFMA.FTZ R32, R25, R105.reuse, -R124.reuse ;  /* 0x0000006919207223 */ /* 0x180fe2000001087c */
[-CC-:B------:R-:W-:Y:S01]  /*5b20*/  FFMA.FTZ R24, R27, R105.reuse, -R124.reuse ;  /* 0x000000691b187223 */ /* 0x180fe2000001087c */
[----:B------:R-:W-:Y:S01]  /*5b30*/  MUFU.EX2 R106, R106 ;  /* 0x0000006a006a7308 */ /* 0x000fe20000000800 */
[-C--:B------:R-:W-:Y:S01]  /*5b40*/  FFMA.FTZ R33, R33, R105.reuse, -R124 ;  /* 0x0000006921217223 */ /* 0x080fe2000001087c */
[----:B------:R-:W4:Y:S02]  /*5b50*/  LDSM.16.MT88.4 R68, [R132+0x8000] ;  /* 0x008000008444783b */ /* 0x000f240000004200 */
[----:B------:R-:W5:Y:S01]  /*5b60*/  MUFU.EX2 R101, R101 ;  /* 0x0000006500657308 */ /* 0x000f620000000800 */
[-CC-:B------:R-:W-:Y:S01]  /*5b70*/  FFMA.FTZ R35, R19, R105.reuse, -R170.reuse ;  /* 0x0000006913237223 */ /* 0x180fe200000108aa */
[-CC-:B------:R-:W-:Y:S01]  /*5b80*/  FFMA.FTZ R34, R17, R105.reuse, -R170.reuse ;  /* 0x0000006911227223 */ /* 0x180fe200000108aa */
[-C--:B------:R-:W-:Y:S01]  /*5b90*/  FFMA.FTZ R26, R15, R105.reuse, -R170 ;  /* 0x000000690f1a7223 */ /* 0x080fe200000108aa */
[----:B------:R-:W-:Y:S01]  /*5ba0*/  MUFU.EX2 R112, R112 ;  /* 0x0000007000707308 */ /* 0x000fe20000000800 */
[----:B------:R-:W-:Y:S03]  /*5bb0*/  LDSM.16.MT88.4 R84, [R134+0x8000] ;  /* 0x008000008654783b */ /* 0x000fe60000004200 */
[----:B------:R-:W1:Y:S01]  /*5bc0*/  MUFU.EX2 R109, R109 ;  /* 0x0000006d006d7308 */ /* 0x000e620000000800 */
[----:B------:R-:W-:Y:S03]  /*5bd0*/  LDSM.16.MT88.4 R76, [R133+0x8000] ;  /* 0x00800000854c783b */ /* 0x000fe60000004200 */
[----:B------:R-:W-:Y:S01]  /*5be0*/  MUFU.EX2 R108, R108 ;  /* 0x0000006c006c7308 */ /* 0x000fe20000000800 */
[----:B------:R-:W-:Y:S03]  /*5bf0*/  LDSM.16.MT88.4 R48, [R134+0xa000] ;  /* 0x00a000008630783b */ /* 0x000fe60000004200 */
[----:B------:R-:W2:Y:S01]  /*5c00*/  MUFU.EX2 R103, R103 ;  /* 0x0000006700677308 */ /* 0x000ea20000000800 */
[----:B---3--:R-:W-:Y:S01]  /*5c10*/  F2FP.BF16.F32.PACK_AB R65, R107, R110 ;  /* 0x0000006e6b41723e */ /* 0x008fe200000010ff */
[-C--:B------:R-:W-:Y:S01]  /*5c20*/  FFMA.FTZ R25, R29, R105.reuse, -R124 ;  /* 0x000000691d197223 */ /* 0x080fe2000001087c */
[----:B-----5:R-:W-:Y:S01]  /*5c30*/  F2FP.BF16.F32.PACK_AB R67, R101, R106 ;  /* 0x0000006a6543723e */ /* 0x020fe200000010ff */
[----:B------:R-:W-:Y:S01]  /*5c40*/  FFMA.FTZ R27, R13, R105, -R170 ;  /* 0x000000690d1b7223 */ /* 0x000fe200000108aa */
[----:B------:R-:W-:Y:S01]  /*5c50*/  MUFU.EX2 R33, R33 ;  /* 0x0000002100217308 */ /* 0x000fe20000000800 */
[----:B-1----:R-:W-:Y:S01]  /*5c60*/  F2FP.BF16.F32.PACK_AB R64, R109, R112 ;  /* 0x000000706d40723e */ /* 0x002fe200000010ff */
[----:B------:R-:W1:Y:S02]  /*5c70*/  LDSM.16.MT88.4 R12, [R132+0x8800] ;  /* 0x00880000840c783b */ /* 0x000e640000004200 */
[----:B------:R-:W3:Y:S02]  /*5c80*/  MUFU.EX2 R32, R32 ;  /* 0x0000002000207308 */ /* 0x000ee40000000800 */
[----:B------:R-:W5:Y:S01]  /*5c90*/  LDSM.16.MT88.4 R56, [R133+0xa000] ;  /* 0x00a000008538783b */ /* 0x000f620000004200 */
[----:B--2---:R-:W-:Y:S01]  /*5ca0*/  F2FP.BF16.F32.PACK_AB R66, R103, R108 ;  /* 0x0000006c6742723e */ /* 0x004fe200000010ff */
[----:B------:R-:W-:Y:S02]  /*5cb0*/  MUFU.EX2 R24, R24 ;  /* 0x0000001800187308 */ /* 0x000fe40000000800 */
[----:B------:R-:W-:Y:S02]  /*5cc0*/  LDSM.16.MT88.4 R16, [R133+0x8800] ;  /* 0x008800008510783b */ /* 0x000fe40000004200 */
[----:B------:R-:W2:Y:S02]  /*5cd0*/  MUFU.EX2 R25, R25 ;  /* 0x0000001900197308 */ /* 0x000ea40000000800 */
[----:B------:R-:W-:Y:S01]  /*5ce0*/  LDSM.16.MT88.4 R28, [R138+0x8800] ;  /* 0x008800008a1c783b */ /* 0x000fe20000004200 */
[C---:B------:R-:W-:Y:S01]  /*5cf0*/  HMMA.16816.F32.BF16 R36, R64.reuse, R40, RZ ;  /* 0x000000284024723c */ /* 0x040fe200000418ff */
[----:B------:R-:W-:Y:S02]  /*5d00*/  MUFU.EX2 R35, R35 ;  /* 0x0000002300237308 */ /* 0x000fe40000000800 */
[----:B------:R-:W-:Y:S02]  /*5d10*/  LDSM.16.MT88.4 R20, [R134+0x8800] ;  /* 0x008800008614783b */ /* 0x000fe40000004200 */
[----:B------:R-:W4:Y:S03]  /*5d20*/  MUFU.EX2 R34, R34 ;  /* 0x0000002200227308 */ /* 0x000f260000000800 */
[----:B------:R-:W-:Y:S01]  /*5d30*/  HMMA.16816.F32.BF16 R40, R64, R42, RZ ;  /* 0x0000002a4028723c */ /* 0x000fe200000418ff */
[----:B------:R-:W-:Y:S04]  /*5d40*/  MUFU.EX2 R26, R26 ;  /* 0x0000001a001a7308 */ /* 0x000fe80000000800 */
[----:B------:R-:W1:Y:S01]  /*5d50*/  MUFU.EX2 R27, R27 ;  /* 0x0000001b001b7308 */ /* 0x000e620000000800 */
[----:B---3--:R-:W-:-:S02]  /*5d60*/  F2FP.BF16.F32.PACK_AB R5, R32, R33 ;  /* 0x000000212005723e */ /* 0x008fc400000010ff */
[----:B--2---:R-:W-:Y:S02]  /*5d70*/  F2FP.BF16.F32.PACK_AB R7, R25, R24 ;  /* 0x000000181907723e */ /* 0x004fe400000010ff */
[----:B----4-:R-:W-:Y:S02]  /*5d80*/  F2FP.BF16.F32.PACK_AB R4, R34, R35 ;  /* 0x000000232204723e */ /* 0x010fe400000010ff */
[----:B-1----:R-:W-:-:S07]  /*5d90*/  F2FP.BF16.F32.PACK_AB R6, R27, R26 ;  /* 0x0000001a1b06723e */ /* 0x002fce00000010ff */
[C---:B------:R-:W-:Y:S08]  /*5da0*/  HMMA.16816.F32.BF16 R36, R4.reuse, R8, R36 ;  /* 0x000000080424723c */ /* 0x040ff00000041824 */
[----:B------:R-:W-:Y:S01]  /*5db0*/  HMMA.16816.F32.BF16 R40, R4, R10, R40 ;  /* 0x0000000a0428723c */ /* 0x000fe20000041828 */
[----:B------:R-:W1:Y:S07]  /*5dc0*/  LDSM.16.MT88.4 R8, [R132+0xa000] ;  /* 0x00a000008408783b */ /* 0x000e6e0000004200 */
[C---:B------:R-:W-:Y:S08]  /*5dd0*/  HMMA.16816.F32.BF16 R72, R64.reuse, R68, RZ ;  /* 0x000000444048723c */ /* 0x040ff000000418ff */
[----:B------:R-:W-:-:S12]  /*5de0*/  HMMA.16816.F32.BF16 R68, R64, R70, RZ ;  /* 0x000000464044723c */ /* 0x000fd800000418ff */
[C---:B------:R-:W-:Y:S08]  /*5df0*/  HMMA.16816.F32.BF16 R72, R4.reuse, R12, R72 ;  /* 0x0000000c0448723c */ /* 0x040ff00000041848 */
[----:B------:R-:W-:Y:S01]  /*5e00*/  HMMA.16816.F32.BF16 R68, R4, R14, R68 ;  /* 0x0000000e0444723c */ /* 0x000fe20000041844 */
[----:B------:R-:W2:Y:S07]  /*5e10*/  LDSM.16.MT88.4 R12, [R133+0xa800] ;  /* 0x00a80000850c783b */ /* 0x000eae0000004200 */
        /* <DEDUP_REMOVED lines=41> */
[----:B------:R-:W1:Y:S01]  /*60b0*/  MUFU.EX2 R22, R22 ;  /* 0x0000001600167308 */ /* 0x000e620000000800 */
[C---:B---3--:R-:W-:Y:S08]  /*60c0*/  HMMA.16816.F32.BF16 R44, R4.reuse, R16, R44 ;  /* 0x00000010042c723c */ /* 0x048ff0000004182c */
[----:B------:R-:W-:Y:S01]  /*60d0*/  HMMA.16816.F32.BF16 R48, R4, R18, R48 ;  /* 0x000000120430723c */ /* 0x000fe20000041830 */
[----:B----4-:R-:W-:Y:S01]  /*60e0*/  F2FP.BF16.F32.PACK_AB R5, R28, R29 ;  /* 0x0000001d1c05723e */ /* 0x010fe200000010ff */
[----:B------:R-:W-:Y:S01]  /*60f0*/  FFMA.FTZ R174, R111, R105, -R124 ;  /* 0x000000696fae7223 */ /* 0x000fe2000001087c */
[----:B-----5:R-:W-:-:S02]  /*6100*/  F2FP.BF16.F32.PACK_AB R7, R20, R21 ;  /* 0x000000151407723e */ /* 0x020fc400000010ff */
[----:B--2---:R-:W-:Y:S02]  /*6110*/  F2FP.BF16.F32.PACK_AB R4, R30, R31 ;  /* 0x0000001f1e04723e */ /* 0x004fe400000010ff */
[----:B-1----:R-:W-:Y:S01]  /*6120*/  F2FP.BF16.F32.PACK_AB R6, R22, R23 ;  /* 0x000000171606723e */ /* 0x002fe200000010ff */
[-CC-:B------:R-:W-:Y:S01]  /*6130*/  FFMA.FTZ R173, R126, R105.reuse, -R170.reuse ;  /* 0x000000697ead7223 */ /* 0x180fe200000108aa */
[-CC-:B------:R-:W-:Y:S01]  /*6140*/  FFMA.FTZ R130, R130, R105.reuse, -R170.reuse ;  /* 0x0000006982827223 */ /* 0x180fe200000108aa */
[----:B------:R-:W-:Y:S04]  /*6150*/  LDSM.16.MT88.4 R16, [R133+0x9800] ;  /* 0x009800008510783b */ /* 0x000fe80000004200 */
        /* <DEDUP_REMOVED lines=25> */
[-CC-:B------:R-:W-:Y:S01]  /*62f0*/  FFMA.FTZ R5, R114, R105.reuse, -R124.reuse ;  /* 0x0000006972057223 */ /* 0x180fe2000001087c */
        /* <DEDUP_REMOVED lines=27> */
[----:B------:R-:W-:-:S06]  /*64b0*/  FADD.FTZ R107, R110, R107 ;  /* 0x0000006b6e6b7221 */ /* 0x000fcc0000010000 */
[----:B--2---:R-:W-:Y:S01]  /*64c0*/  HMMA.16816.F32.BF16 R36, R4, R8, R36 ;  /* 0x000000080424723c */ /* 0x004fe20000041824 */
[----:B------:R-:W-:-:S07]  /*64d0*/  FADD.FTZ R109, R112, R109 ;  /* 0x0000006d706d7221 */ /* 0x000fce0000010000 */
        /* <DEDUP_REMOVED lines=35> */
[----:B------:R-:W-:Y:S01]  /*6710*/  HMMA.16816.F32.BF16 R64, R4, R10, R64 ;  /* 0x0000000a0440723c */ /* 0x000fe20000041840 */
[----:B------:R-:W-:Y:S01]  /*6720*/  FADD.FTZ R174, R174, R105 ;  /* 0x00000069aeae7221 */ /* 0x000fe20000010000 */
[----:B------:R-:W-:Y:S01]  /*6730*/  FADD.FTZ R173, R173, R124 ;  /* 0x0000007cadad7221 */ /* 0x000fe20000010000 */
[----:B------:R-:W-:-:S02]  /*6740*/  NOP ;  /* 0x0000000000007918 */ /* 0x000fc40000000000 */
        /* <DEDUP_REMOVED lines=8> */
[----:B------:R-:W-:Y:S01]  /*67d0*/  VIADD R4, R118, 0xffffffff ;  /* 0xffffffff76047836 */ /* 0x000fe20000000000 */
[----:B------:R-:W-:-:S03]  /*67e0*/  SHF.L.U32 R5, R5, 0x6, RZ ;  /* 0x0000000605057819 */ /* 0x000fc600000006ff */
        /* <DEDUP_REMOVED lines=60> */
.L_x_14031:
        /* <DEDUP_REMOVED lines=8> */
.L_x_14032:
[----:B------:R-:W-:Y:S05]  /*6c30*/  BSYNC.RECONVERGENT B0 ;  /* 0x0000000000007941 */ /* 0x000fea0003800200 */
.L_x_14030:
[-C--:B------:R-:W-:Y:S01]  /*6c40*/  ISETP.GE.AND P2, PT, R158, R157.reuse, PT ;  /* 0x0000009d9e00720c */ /* 0x080fe20003f46270 */
[----:B------:R-:W-:Y:S01]  /*6c50*/  IMAD.SHL.U32 R4, R146, 0x20, RZ ;  /* 0x0000002092047824 */ /* 0x000fe200078e00ff */
[----:B------:R-:W-:Y:S01]  /*6c60*/  ISETP.GE.AND P1, PT, R156, R157, PT ;  /* 0x0000009d9c00720c */ /* 0x000fe20003f26270 */
[----:B------:R-:W-:Y:S01]  /*6c70*/  VIADD R101, R118, 0xffffffff ;  /* 0xffffffff76657836 */ /* 0x000fe20000000000 */
[C---:B------:R-:W-:Y:S01]  /*6c80*/  LEA R6, P3, R146.reuse, R152, 0x5 ;  /* 0x0000009892067211 */ /* 0x040fe200078628ff */
[----:B------:R-:W-:Y:S01]  /*6c90*/  BSSY.RECONVERGENT B1, `(.L_x_14033) ;  /* 0x000022d000017945 */ /* 0x000fe20003800200 */
[C-C-:B------:R-:W-:Y:S01]  /*6ca0*/  SHF.L.U64.HI R5, R146.reuse, 0x5, R147.reuse ;  /* 0x0000000592057819 */ /* 0x140fe20000010293 */
[----:B------:R-:W-:Y:S01]  /*6cb0*/  IMAD.SHL.U32 R101, R101, 0x40, RZ ;  /* 0x0000004065657824 */ /* 0x000fe200078e00ff */
        /* <DEDUP_REMOVED lines=148> */
[----:B------:R-:W-:-:S07]  /*7600*/  IMAD.IADD R106, R121, 0x1, R120 ;  /* 0x00000001796a7824 */ /* 0x000fce00078e0278 */
[C---:B------:R-:W-:Y:S01]  /*7610*/  HMMA.16816.F32.BF16 R8, R112.reuse, R104, R8 ;  /* 0x000000687008723c */ /* 0x040fe20000041808 */
[----:B------:R-:W-:Y:S02]  /*7620*/  IMAD.IADD R104, R101, 0x1, R116 ;  /* 0x0000000165687824 */ /* 0x000fe400078e0274 */
[----:B------:R-:W-:Y:S02]  /*7630*/  IMAD.IADD R105, R117, 0x1, R106 ;  /* 0x0000000175697824 */ /* 0x000fe400078e026a */
[----:B------:R-:W-:Y:S02]  /*7640*/  IMAD.IADD R104, R104, 0x1, R119 ;  /* 0x0000000168687824 */ /* 0x000fe400078e0277 */
[C---:B------:R-:W-:Y:S01]  /*7650*/  VIADD R103, R105.reuse, 0x8 ;  /* 0x0000000869677836 */ /* 0x040fe20000000000 */
[----:B--2---:R-:W-:Y:S01]  /*7660*/  HMMA.16816.F32.BF16 R16, R112, R108, R16 ;  /* 0x0000006c7010723c */ /* 0x004fe20000041810 */
[----:B------:R-:W-:Y:S01]  /*7670*/  VIADD R106, R102, 0xffffffc0 ;  /* 0xffffffc0666a7836 */ /* 0x000fe20000000000 */
[----:B------:R-:W-:-:S02]  /*7680*/  IADD3 R109, PT, PT, R105, 0x40, -R104 ;  /* 0x00000040696d7810 */ /* 0x000fc40007ffe868 */
[----:B------:R-:W-:Y:S02]  /*7690*/  IADD3 R107, PT, PT, R103, 0x40, -R104 ;  /* 0x00000040676b7810 */ /* 0x000fe40007ffe868 */
[----:B------:R-:W-:Y:S02]  /*76a0*/  IABS R109, R109 ;  /* 0x0000006d006d7213 */ /* 0x000fe40000000000 */
[----:B------:R-:W-:Y:S01]  /*76b0*/  IABS R107, R107 ;  /* 0x0000006b006b7213 */ /* 0x000fe20000000000 */
[----:B------:R-:W-:Y:S01]  /*76c0*/  HMMA.16816.F32.BF16 R12, R112, R110, R12 ;  /* 0x0000006e700c723c */ /* 0x000fe2000004180c */
[----:B------:R-:W-:Y:S02]  /*76d0*/  I2FP.F32.S32 R109, R109 ;  /* 0x0000006d006d7245 */ /* 0x000fe40000201400 */
[----:B------:R-:W-:Y:S02]  /*76e0*/  I2FP.F32.S32 R107, R107 ;  /* 0x0000006b006b7245 */ /* 0x000fe40000201400 */
[C---:B------:R-:W-:Y:S01]  /*76f0*/  ISETP.GE.AND P3, PT, R106.reuse, R168, PT ;  /* 0x000000a86a00720c */ /* 0x040fe20003f66270 */
[C---:B------:R-:W-:Y:S01]  /*7700*/  FFMA.FTZ R109, -R155.reuse, R109, R32 ;  /* 0x0000006d9b6d7223 */ /* 0x040fe20000010120 */
[----:B------:R-:W-:Y:S01]  /*7710*/  ISETP.GE.AND P5, PT, R106, R166, PT ;  /* 0x000000a66a00720c */ /* 0x000fe20003fa6270 */
[----:B------:R-:W-:Y:S01]  /*7720*/  FFMA.FTZ R32, -R155, R107, R34 ;  /* 0x0000006b9b207223 */ /* 0x000fe20000010122 */
[----:B------:R-:W-:Y:S01]  /*7730*/  IADD3 R108, PT, PT, R105, 0x3f, -R104 ;  /* 0x0000003f696c7810 */ /* 0x000fe20007ffe868 */
[----:B------:R-:W-:Y:S01]  /*7740*/  VIADD R107, R102, 0xffffffc1 ;  /* 0xffffffc1666b7836 */ /* 0x000fe20000000000 */
[----:B------:R-:W-:-:S02]  /*7750*/  ISETP.GE.AND P6, PT, R106, R167, PT ;  /* 0x000000a76a00720c */ /* 0x000fc40003fc6270 */
[----:B------:R-:W-:Y:S02]  /*7760*/  ISETP.GE.AND P4, PT, R106, R163, PT ;  /* 0x000000a36a00720c */ /* 0x000fe40003f86270 */
[----:B------:R-:W-:Y:S02]  /*7770*/  IABS R108, R108 ;  /* 0x0000006c006c7213 */ /* 0x000fe40000000000 */
[----:B------:R-:W-:Y:S02]  /*7780*/  IADD3 R106, PT, PT, R103, 0x3f, -R104 ;  /* 0x0000003f676a7810 */ /* 0x000fe40007ffe868 */
[----:B------:R-:W-:Y:S02]  /*7790*/  FSEL R34, R109, -INF , P3 ;  /* 0xff8000006d227808 */ /* 0x000fe40001800000 */
[----:B------:R-:W-:Y:S02]  /*77a0*/  FSEL R32, R32, -INF , P5 ;  /* 0xff80000020207808 */ /* 0x000fe40002800000 */
[----:B------:R-:W-:-:S02]  /*77b0*/  IABS R106, R106 ;  /* 0x0000006a006a7213 */ /* 0x000fc40000000000 */
[----:B------:R-:W-:Y:S02]  /*77c0*/  FSEL R34, R34, -INF , !P6 ;  /* 0xff80000022227808 */ /* 0x000fe40007000000 */
[----:B------:R-:W-:Y:S02]  /*77d0*/  I2FP.F32.S32 R108, R108 ;  /* 0x0000006c006c7245 */ /* 0x000fe40000201400 */
[----:B------:R-:W-:Y:S02]  /*77e0*/  FSEL R32, R32, -INF , !P4 ;  /* 0xff80000020207808 */ /* 0x000fe40006000000 */
[----:B------:R-:W-:Y:S01]  /*77f0*/  ISETP.GE.AND P3, PT, R107, R168, PT ;  /* 0x000000a86b00720c */ /* 0x000fe20003f66270 */
[----:B------:R-:W-:Y:S01]  /*7800*/  FFMA.FTZ R108, -R155, R108, R33 ;  /* 0x0000006c9b6c7223 */ /* 0x000fe20000010121 */
[C---:B------:R-:W-:Y:S02]  /*7810*/  ISETP.GE.AND P6, PT, R107.reuse, R167, PT ;  /* 0x000000a76b00720c */ /* 0x040fe40003fc6270 */
[----:B------:R-:W-:-:S02]  /*7820*/  ISETP.GE.AND P5, PT, R107, R163, PT ;  /* 0x000000a36b00720c */ /* 0x000fc40003fa6270 */
[----:B------:R-:W-:Y:S02]  /*7830*/  ISETP.GE.AND P4, PT, R107, R166, PT ;  /* 0x000000a66b00720c */ /* 0x000fe40003f86270 */
[--C-:B------:R-:W-:Y:S02]  /*7840*/  IADD3 R194, PT, PT, R105, 0x38, -R104.reuse ;  /* 0x0000003869c27810 */ /* 0x100fe40007ffe868 */
[----:B------:R-:W-:Y:S02]  /*7850*/  IADD3 R107, PT, PT, R103, 0x38, -R104 ;  /* 0x00000038676b7810 */ /* 0x000fe40007ffe868 */
[----:B------:R-:W-:Y:S02]  /*7860*/  I2FP.F32.S32 R106, R106 ;  /* 0x0000006a006a7245 */ /* 0x000fe40000201400 */
[----:B------:R-:W-:Y:S02]  /*7870*/  IABS R194, R194 ;  /* 0x000000c200c27213 */ /* 0x000fe40000000000 */
[----:B------:R-:W-:Y:S01]  /*7880*/  IABS R107, R107 ;  /* 0x0000006b006b7213 */ /* 0x000fe20000000000 */
[----:B------:R-:W-:Y:S01]  /*7890*/  FFMA.FTZ R33, -R155, R106, R35 ;  /* 0x0000006a9b217223 */ /* 0x000fe20000010123 */
[----:B------:R-:W-:Y:S01]  /*78a0*/  I2FP.F32.S32 R194, R194 ;  /* 0x000000c200c27245 */ /* 0x000fe20000201400 */
[----:B------:R-:W-:Y:S01]  /*78b0*/  VIADD R106, R102, 0xffffffc8 ;  /* 0xffffffc8666a7836 */ /* 0x000fe20000000000 */
[----:B------:R-:W-:-:S02]  /*78c0*/  FSEL R35, R108, -INF , P3 ;  /* 0xff8000006c237808 */ /* 0x000fc40001800000 */
[----:B------:R-:W-:Y:S01]  /*78d0*/  I2FP.F32.S32 R107, R107 ;  /* 0x0000006b006b7245 */ /* 0x000fe20000201400 */
[----:B------:R-:W-:Y:S01]  /*78e0*/  FFMA.FTZ R194, -R155, R194, R28 ;  /* 0x000000c29bc27223 */ /* 0x000fe2000001011c */
[----:B------:R-:W-:Y:S02]  /*78f0*/  IADD3 R108, PT, PT, R105, 0x37, -R104 ;  /* 0x00000037696c7810 */ /* 0x000fe40007ffe868 */
[----:B------:R-:W-:Y:S01]  /*7900*/  FSEL R33, R33, -INF , P4 ;  /* 0xff80000021217808 */ /* 0x000fe20002000000 */
[----:B------:R-:W-:Y:S01]  /*7910*/  FFMA.FTZ R28, -R155, R107, R30 ;  /* 0x0000006b9b1c7223 */ /* 0x000fe2000001011e */
[----:B------:R-:W-:Y:S02]  /*7920*/  IABS R108, R108 ;  /* 0x0000006c006c7213 */ /* 0x000fe40000000000 */
[----:B------:R-:W-:Y:S02]  /*7930*/  IADD3 R30, PT, PT, R103, 0x37, -R104 ;  /* 0x00000037671e7810 */ /* 0x000fe40007ffe868 */
[----:B------:R-:W-:-:S02]  /*7940*/  I2FP.F32.S32 R108, R108 ;  /* 0x0000006c006c7245 */ /* 0x000fc40000201400 */
[----:B------:R-:W-:Y:S02]  /*7950*/  FSEL R33, R33, -INF , !P5 ;  /* 0xff80000021217808 */ /* 0x000fe40006800000 */
[----:B------:R-:W-:Y:S01]  /*7960*/  IABS R30, R30 ;  /* 0x0000001e001e7213 */ /* 0x000fe20000000000 */
[----:B------:R-:W-:Y:S01]  /*7970*/  FFMA.FTZ R108, -R155, R108, R29 ;  /* 0x0000006c9b6c7223 */ /* 0x000fe2000001011d */
[----:B------:R-:W-:Y:S02]  /*7980*/  IADD3 R124, PT, PT, R105, 0x30, -R104 ;  /* 0x00000030697c7810 */ /* 0x000fe40007ffe868 */
[C---:B------:R-:W-:Y:S02]  /*7990*/  ISETP.GE.AND P5, PT, R106.reuse, R166, PT ;  /* 0x000000a66a00720c */ /* 0x040fe40003fa6270 */
[----:B------:R-:W-:Y:S02]  /*79a0*/  FSEL R35, R35, -INF , !P6 ;  /* 0xff80000023237808 */ /* 0x000fe40007000000 */
[----:B------:R-:W-:-:S02]  /*79b0*/  ISETP.GE.AND P3, PT, R106, R168, PT ;  /* 0x000000a86a00720c */ /* 0x000fc40003f66270 */
[C---:B------:R-:W-:Y:S02]  /*79c0*/  ISETP.GE.AND P6, PT, R106.reuse, R167, PT ;  /* 0x000000a76a00720c */ /* 0x040fe40003fc6270 */
[----:B------:R-:W-:Y:S01]  /*79d0*/  ISETP.GE.AND P4, PT, R106, R163, PT ;  /* 0x000000a36a00720c */ /* 0x000fe20003f86270 */
[----:B------:R-:W-:Y:S01]  /*79e0*/  VIADD R106, R102, 0xffffffc9 ;  /* 0xffffffc9666a7836 */ /* 0x000fe20000000000 */
[----:B------:R-:W-:Y:S02]  /*79f0*/  I2FP.F32.S32 R30, R30 ;  /* 0x0000001e001e7245 */ /* 0x000fe40000201400 */
[----:B------:R-:W-:Y:S02]  /*7a00*/  IABS R124, R124 ;  /* 0x0000007c007c7213 */ /* 0x000fe40000000000 */
[----:B------:R-:W-:Y:S01]  /*7a10*/  FSEL R28, R28, -INF , P5 ;  /* 0xff8000001c1c7808 */ /* 0x000fe20002800000 */
[----:B------:R-:W-:Y:S01]  /*7a20*/  FFMA.FTZ R30, -R155, R30, R31 ;  /* 0x0000001e9b1e7223 */ /* 0x000fe2000001011f */
[--C-:B------:R-:W-:Y:S01]  /*7a30*/  IADD3 R29, PT, PT, R103, 0x30, -R104.reuse ;  /* 0x00000030671d7810 */ /* 0x100fe20007ffe868 */
[----:B------:R-:W-:Y:S01]  /*7a40*/  VIADD R31, R102, 0xffffffd0 ;  /* 0xffffffd0661f7836 */ /* 0x000fe20000000000 */
[----:B------:R-:W-:-:S02]  /*7a50*/  IADD3 R170, PT, PT, R105, 0x2f, -R104 ;  /* 0x0000002f69aa7810 */ /* 0x000fc40007ffe868 */
[----:B------:R-:W-:Y:S02]  /*7a60*/  I2FP.F32.S32 R124, R124 ;  /* 0x0000007c007c7245 */ /* 0x000fe40000201400 */
[----:B------:R-:W-:Y:S02]  /*7a70*/  FSEL R28, R28, -INF , !P4 ;  /* 0xff8000001c1c7808 */ /* 0x000fe40006000000 */
[----:B------:R-:W-:Y:S01]  /*7a80*/  IABS R29, R29 ;  /* 0x0000001d001d7213 */ /* 0x000fe20000000000 */
[----:B------:R-:W-:Y:S01]  /*7a90*/  FFMA.FTZ R124, -R155, R124, R24 ;  /* 0x0000007c9b7c7223 */ /* 0x000fe20000010118 */
[----:B------:R-:W-:Y:S02]  /*7aa0*/  ISETP.GE.AND P4, PT, R106, R166, PT ;  /* 0x000000a66a00720c */ /* 0x000fe40003f86270 */
[----:B------:R-:W-:Y:S02]  /*7ab0*/  IABS R170, R170 ;  /* 0x000000aa00aa7213 */ /* 0x000fe40000000000 */
[----:B------:R-:W-:-:S02]  /*7ac0*/  I2FP.F32.S32 R29, R29 ;  /* 0x0000001d001d7245 */ /* 0x000fc40000201400 */
[----:B------:R-:W-:Y:S02]  /*7ad0*/  ISETP.GE.AND P5, PT, R106, R163, PT ;  /* 0x000000a36a00720c */ /* 0x000fe40003fa6270 */
[----:B------:R-:W-:Y:S01]  /*7ae0*/  FSEL R30, R30, -INF , P4 ;  /* 0xff8000001e1e7808 */ /* 0x000fe20002000000 */
[----:B------:R-:W-:Y:S01]  /*7af0*/  FFMA.FTZ R110, -R155, R29, R26 ;  /* 0x0000001d9b6e7223 */ /* 0x000fe2000001011a */
[--C-:B------:R-:W-:Y:S01]  /*7b00*/  IADD3 R24, PT, PT, R103, 0x2f, -R104.reuse ;  /* 0x0000002f67187810 */ /* 0x100fe20007ffe868 */
[----:B------:R-:W-:Y:S01]  /*7b10*/  VIADD R26, R102, 0xffffffd1 ;  /* 0xffffffd1661a7836 */ /* 0x000fe20000000000 */
[----:B------:R-:W-:Y:S02]  /*7b20*/  I2FP.F32.S32 R170, R170 ;  /* 0x000000aa00aa7245 */ /* 0x000fe40000201400 */
[----:B------:R-:W-:Y:S02]  /*7b30*/  FSEL R30, R30, -INF , !P5 ;  /* 0xff8000001e1e7808 */ /* 0x000fe40006800000 */
[----:B------:R-:W-:Y:S01]  /*7b40*/  IABS R24, R24 ;  /* 0x0000001800187213 */ /* 0x000fe20000000000 */
[----:B------:R-:W-:Y:S01]  /*7b50*/  FFMA.FTZ R170, -R155, R170, R25 ;  /* 0x000000aa9baa7223 */ /* 0x000fe20000010119 */
[----:B------:R-:W-:-:S02]  /*7b60*/  IADD3 R190, PT, PT, R105, 0x28, -R104 ;  /* 0x0000002869be7810 */ /* 0x000fc40007ffe868 */
[----:B------:R-:W-:Y:S02]  /*7b70*/  ISETP.GE.AND P5, PT, R31, R166, PT ;  /* 0x000000a61f00720c */ /* 0x000fe40003fa6270 */
[----:B------:R-:W-:Y:S02]  /*7b80*/  FSEL R194, R194, -INF , P3 ;  /* 0xff800000c2c27808 */ /* 0x000fe40001800000 */
[----:B------:R-:W-:Y:S02]  /*7b90*/  ISETP.GE.AND P3, PT, R106, R168, PT ;  /* 0x000000a86a00720c */ /* 0x000fe40003f66270 */
[----:B------:R-:W-:Y:S02]  /*7ba0*/  IADD3 R25, PT, PT, R103, 0x28, -R104 ;  /* 0x0000002867197810 */ /* 0x000fe40007ffe868 */
[----:B------:R-:W-:Y:S02]  /*7bb0*/  I2FP.F32.S32 R24, R24 ;  /* 0x0000001800187245 */ /* 0x000fe40000201400 */
[----:B------:R-:W-:-:S02]  /*7bc0*/  IABS R190, R190 ;  /* 0x000000be00be7213 */ /* 0x000fc40000000000 */
[----:B------:R-:W-:Y:S01]  /*7bd0*/  ISETP.GE.AND P4, PT, R31, R163, PT ;  /* 0x000000a31f00720c */ /* 0x000fe20003f86270 */
[----:B------:R-:W-:Y:S01]  /*7be0*/  FFMA.FTZ R27, -R155, R24, R27 ;  /* 0x000000189b1b7223 */ /* 0x000fe2000001011b */
[----:B------:R-:W-:Y:S01]  /*7bf0*/  FSEL R110, R110, -INF , P5 ;  /* 0xff8000006e6e7808 */ /* 0x000fe20002800000 */
[----:B------:R-:W-:Y:S01]  /*7c00*/  VIADD R24, R102, 0xffffffd8 ;  /* 0xffffffd866187836 */ /* 0x000fe20000000000 */
[----:B------:R-:W-:Y:S02]  /*7c10*/  FSEL R194, R194, -INF , !P6 ;  /* 0xff800000c2c27808 */ /* 0x000fe40007000000 */
[----:B------:R-:W-:Y:S02]  /*7c20*/  ISETP.GE.AND P6, PT, R106, R167, PT ;  /* 0x000000a76a00720c */ /* 0x000fe40003fc6270 */
[----:B------:R-:W-:Y:S02]  /*7c30*/  FSEL R108, R108, -INF , P3 ;  /* 0xff8000006c6c7808 */ /* 0x000fe40001800000 */
[----:B------:R-:W-:-:S02]  /*7c40*/  IABS R25, R25 ;  /* 0x0000001900197213 */ /* 0x000fc40000000000 */
[----:B------:R-:W-:Y:S02]  /*7c50*/  ISETP.GE.AND P3, PT, R31, R168, PT ;  /* 0x000000a81f00720c */ /* 0x000fe40003f66270 */
[----:B------:R-:W-:Y:S02]  /*7c60*/  I2FP.F32.S32 R190, R190 ;  /* 0x000000be00be7245 */ /* 0x000fe40000201400 */
[----:B------:R-:W-:Y:S02]  /*7c70*/  FSEL R110, R110, -INF , !P4 ;  /* 0xff8000006e6e7808 */ /* 0x000fe40006000000 */
[----:B------:R-:W-:Y:S01]  /*7c80*/  ISETP.GE.AND P4, PT, R26, R166, PT ;  /* 0x000000a61a00720c */ /* 0x000fe20003f86270 */
[----:B------:R-:W-:Y:S01]  /*7c90*/  FFMA.FTZ R190, -R155, R190, R20 ;  /* 0x000000be9bbe7223 */ /* 0x000fe20000010114 */
[----:B------:R-:W-:Y:S02]  /*7ca0*/  FSEL R108, R108, -INF , !P6 ;  /* 0xff8000006c6c7808 */ /* 0x000fe40007000000 */
[----:B------:R-:W-:-:S02]  /*7cb0*/  I2FP.F32.S32 R25, R25 ;  /* 0x0000001900197245 */ /* 0x000fc40000201400 */
[----:B------:R-:W-:Y:S02]  /*7cc0*/  ISETP.GE.AND P6, PT, R31, R167, PT ;  /* 0x000000a71f00720c */ /* 0x000fe40003fc6270 */
[----:B------:R-:W-:Y:S01]  /*7cd0*/  FSEL R124, R124, -INF , P3 ;  /* 0xff8000007c7c7808 */ /* 0x000fe20001800000 */
[----:B------:R-:W-:Y:S01]  /*7ce0*/  FFMA.FTZ R186, -R155, R25, R22 ;  /* 0x000000199bba7223 */ /* 0x000fe20000010116 */
[C---:B------:R-:W-:Y:S02]  /*7cf0*/  ISETP.GE.AND P3, PT, R26.reuse, R168, PT ;  /* 0x000000a81a00720c */ /* 0x040fe40003f66270 */
[----:B------:R-:W-:Y:S02]  /*7d00*/  ISETP.GE.AND P5, PT, R26, R163, PT ;  /* 0x000000a31a00720c */ /* 0x000fe40003fa6270 */
[----:B------:R-:W-:Y:S02]  /*7d10*/  FSEL R114, R27, -INF , P4 ;  /* 0xff8000001b727808 */ /* 0x000fe40002000000 */
[----:B------:R-:W-:-:S02]  /*7d20*/  IADD3 R20, PT, PT, R103, 0x27, -R104 ;  /* 0x0000002767147810 */ /* 0x000fc40007ffe868 */
[----:B------:R-:W-:Y:S02]  /*7d30*/  FSEL R124, R124, -INF , !P6 ;  /* 0xff8000007c7c7808 */ /* 0x000fe40007000000 */
[----:B------:R-:W-:Y:S02]  /*7d40*/  ISETP.GE.AND P6, PT, R26, R167, PT ;  /* 0x000000a71a00720c */ /* 0x000fe40003fc6270 */
[----:B------:R-:W-:Y:S02]  /*7d50*/  FSEL R170, R170, -INF , P3 ;  /* 0xff800000aaaa7808 */ /* 0x000fe40001800000 */
[----:B------:R-:W-:Y:S02]  /*7d60*/  IADD3 R22, PT, PT, R105, 0x27, -R104 ;  /* 0x0000002769167810 */ /* 0x000fe40007ffe868 */
[----:B------:R-:W-:Y:S02]  /*7d70*/  FSEL R114, R114, -INF , !P5 ;  /* 0xff80000072727808 */ /* 0x000fe40006800000 */
[----:B------:R-:W-:-:S02]  /*7d80*/  IABS R20, R20 ;  /* 0x0000001400147213 */ /* 0x000fc40000000000 */
[--C-:B------:R-:W-:Y:S02]  /*7d90*/  IADD3 R130, PT, PT, R105, 0x20, -R104.reuse ;  /* 0x0000002069827810 */ /* 0x100fe40007ffe868 */
[----:B------:R-:W-:Y:S02]  /*7da0*/  ISETP.GE.AND P5, PT, R24, R166, PT ;  /* 0x000000a61800720c */ /* 0x000fe40003fa6270 */
[----:B------:R-:W-:Y:S02]  /*7db0*/  FSEL R170, R170, -INF , !P6 ;  /* 0xff800000aaaa7808 */ /* 0x000fe40007000000 */
[----:B------:R-:W-:Y:S02]  /*7dc0*/  IABS R22, R22 ;  /* 0x0000001600167213 */ /* 0x000fe40000000000 */
[----:B------:R-:W-:Y:S02]  /*7dd0*/  IADD3 R129, PT, PT, R103, 0x20, -R104 ;  /* 0x0000002067817810 */ /* 0x000fe40007ffe868 */
        /* <DEDUP_REMOVED lines=8> */
[----:B------:R-:W-:Y:S01]  /*7e60*/  I2FP.F32.S32 R22, R22 ;  /* 0x0000001600167245 */ /* 0x000fe20000201400 */
[----:B------:R-:W-:Y:S01]  /*7e70*/  VIADD R20, R102, 0xffffffe0 ;  /* 0xffffffe066147836 */ /* 0x000fe20000000000 */
[----:B------:R-:W-:-:S02]  /*7e80*/  IABS R129, R129 ;  /* 0x0000008100817213 */ /* 0x000fc40000000000 */
[----:B------:R-:W-:Y:S01]  /*7e90*/  I2FP.F32.S32 R130, R130 ;  /* 0x0000008200827245 */ /* 0x000fe20000201400 */
[C---:B------:R-:W-:Y:S01]  /*7ea0*/  FFMA.FTZ R21, -R155.reuse, R22, R21 ;  /* 0x000000169b157223 */ /* 0x040fe20000010115 */
[----:B------:R-:W-:Y:S02]  /*7eb0*/  FSEL R186, R186, -INF , !P4 ;  /* 0xff800000baba7808 */ /* 0x000fe40006000000 */
[----:B------:R-:W-:Y:S01]  /*7ec0*/  ISETP.GE.AND P4, PT, R24, R166, PT ;  /* 0x000000a61800720c */ /* 0x000fe20003f86270 */
[C---:B------:R-:W-:Y:S01]  /*7ed0*/  FFMA.FTZ R130, -R155.reuse, R130, R16 ;  /* 0x000000829b827223 */ /* 0x040fe20000010110 */
[----:B------:R-:W-:Y:S02]  /*7ee0*/  I2FP.F32.S32 R129, R129 ;  /* 0x0000008100817245 */ /* 0x000fe40000201400 */
[----:B------:R-:W-:Y:S02]  /*7ef0*/  FSEL R190, R190, -INF , P3 ;  /* 0xff800000bebe7808 */ /* 0x000fe40001800000 */
[C---:B------:R-:W-:Y:S01]  /*7f00*/  ISETP.GE.AND P3, PT, R24.reuse, R168, PT ;  /* 0x000000a81800720c */ /* 0x040fe20003f66270 */
[----:B------:R-:W-:Y:S01]  /*7f10*/  FFMA.FTZ R129, -R155, R129, R18 ;  /* 0x000000819b817223 */ /* 0x000fe20000010112 */
[----:B------:R-:W-:-:S02]  /*7f20*/  ISETP.GE.AND P5, PT, R24, R163, PT ;  /* 0x000000a31800720c */ /* 0x000fc40003fa6270 */
[----:B------:R-:W-:Y:S02]  /*7f30*/  FSEL R188, R23, -INF , P4 ;  /* 0xff80000017bc7808 */ /* 0x000fe40002000000 */
[--C-:B------:R-:W-:Y:S02]  /*7f40*/  IADD3 R16, PT, PT, R103, 0x1f, -R104.reuse ;  /* 0x0000001f67107810 */ /* 0x100fe40007ffe868 */
[----:B------:R-:W-:Y:S02]  /*7f50*/  FSEL R190, R190, -INF , !P6 ;  /* 0xff800000bebe7808 */ /* 0x000fe40007000000 */
[----:B------:R-:W-:Y:S02]  /*7f60*/  ISETP.GE.AND P6, PT, R24, R167, PT ;  /* 0x000000a71800720c */ /* 0x000fe40003fc6270 */
[----:B------:R-:W-:Y:S02]  /*7f70*/  FSEL R192, R21, -INF , P3 ;  /* 0xff80000015c07808 */ /* 0x000fe40001800000 */
[----:B------:R-:W-:-:S02]  /*7f80*/  IADD3 R18, PT, PT, R105, 0x1f, -R104 ;  /* 0x0000001f69127810 */ /* 0x000fc40007ffe868 */
[----:B------:R-:W-:Y:S02]  /*7f90*/  FSEL R188, R188, -INF , !P5 ;  /* 0xff800000bcbc7808 */ /* 0x000fe40006800000 */
[----:B------:R-:W-:Y:S02]  /*7fa0*/  IABS R16, R16 ;  /* 0x0000001000107213 */ /* 0x000fe40000000000 */
[----:B------:R-:W-:Y:S02]  /*7fb0*/  IADD3 R175, PT, PT, R105, 0x18, -R104 ;  /* 0x0000001869af7810 */ /* 0x000fe40007ffe868 */
[----:B------:R-:W-:Y:S02]  /*7fc0*/  ISETP.GE.AND P5, PT, R20, R166, PT ;  /* 0x000000a61400720c */ /* 0x000fe40003fa6270 */
[----:B------:R-:W-:Y:S02]  /*7fd0*/  FSEL R192, R192, -INF , !P6 ;  /* 0xff800000c0c07808 */ /* 0x000fe40007000000 */
[----:B------:R-:W-:-:S02]  /*7fe0*/  IABS R18, R18 ;  /* 0x0000001200127213 */ /* 0x000fc40000000000 */
[----:B------:R-:W-:Y:S02]  /*7ff0*/  IADD3 R113, PT, PT, R103, 0x18, -R104 ;  /* 0x0000001867717810 */ /* 0x000fe40007ffe868 */
[C---:B------:R-:W-:Y:S02]  /*8000*/  ISETP.GE.AND P3, PT, R20.reuse, R168, PT ;  /* 0x000000a81400720c */ /* 0x040fe40003f66270 */
[C---:B------:R-:W-:Y:S02]  /*8010*/  ISETP.GE.AND P6, PT, R20.reuse, R167, PT ;  /* 0x000000a71400720c */ /* 0x040fe40003fc6270 */
[----:B------:R-:W-:Y:S01]  /*8020*/  ISETP.GE.AND P4, PT, R20, R163, PT ;  /* 0x000000a31400720c */ /* 0x000fe20003f86270 */
[----:B------:R-:W-:Y:S01]  /*8030*/  VIADD R20, R102, 0xffffffe1 ;  /* 0xffffffe166147836 */ /* 0x000fe20000000000 */
[----:B------:R-:W-:Y:S02]  /*8040*/  I2FP.F32.S32 R16, R16 ;  /* 0x0000001000107245 */ /* 0x000fe40000201400 */
[----:B------:R-:W-:-:S02]  /*8050*/  IABS R175, R175 ;  /* 0x000000af00af7213 */ /* 0x000fc40000000000 */
[----:B------:R-:W-:Y:S01]  /*8060*/  FSEL R129, R129, -INF , P5 ;  /* 0xff80000081817808 */ /* 0x000fe20002800000 */
[C---:B------:R-:W-:Y:S01]  /*8070*/  FFMA.FTZ R19, -R155.reuse, R16, R19 ;  /* 0x000000109b137223 */ /* 0x040fe20000010113 */
[----:B------:R-:W-:Y:S01]  /*8080*/  I2FP.F32.S32 R18, R18 ;  /* 0x0000001200127245 */ /* 0x000fe20000201400 */
[----:B------:R-:W-:Y:S01]  /*8090*/  VIADD R16, R102, 0xffffffe8 ;  /* 0xffffffe866107836 */ /* 0x000fe20000000000 */
[----:B------:R-:W-:Y:S02]  /*80a0*/  IABS R113, R113 ;  /* 0x0000007100717213 */ /* 0x000fe40000000000 */
[----:B------:R-:W-:Y:S01]  /*80b0*/  I2FP.F32.S32 R175, R175 ;  /* 0x000000af00af7245 */ /* 0x000fe20000201400 */
[----:B------:R-:W-:Y:S01]  /*80c0*/  FFMA.FTZ R17, -R155, R18, R17 ;  /* 0x000000129b117223 */ /* 0x000fe20000010111 */
[----:B------:R-:W-:Y:S01]  /*80d0*/  FSEL R129, R129, -INF , !P4 ;  /* 0xff80000081817808 */ /* 0x000fe20006000000 */
[----:B------:R-:W-:Y:S01]  /*80e0*/  BAR.SYNC.DEFER_BLOCKING 0x0 ;  /* 0x0000000000007b1d */ /* 0x000fe20000010000 */
[----:B------:R-:W-:Y:S01]  /*80f0*/  ISETP.GE.AND P4, PT, R20, R166, PT ;  /* 0x000000a61400720c */ /* 0x000fe20003f86270 */
[----:B------:R-:W-:Y:S01]  /*8100*/  FFMA.FTZ R175, -R155, R175, R12 ;  /* 0x000000af9baf7223 */ /* 0x000fe2000001010c */
[----:B------:R-:W-:-:S02]  /*8110*/  I2FP.F32.S32 R113, R113 ;  /* 0x0000007100717245 */ /* 0x000fc40000201400 */
[----:B------:R-:W-:Y:S02]  /*8120*/  FSEL R130, R130, -INF , P3 ;  /* 0xff80000082827808 */ /* 0x000fe40001800000 */
[C---:B------:R-:W-:Y:S01]  /*8130*/  ISETP.GE.AND P3, PT, R20.reuse, R168, PT ;  /* 0x000000a81400720c */ /* 0x040fe20003f66270 */
[----:B------:R-:W-:Y:S01]  /*8140*/  FFMA.FTZ R113, -R155, R113, R14 ;  /* 0x000000719b717223 */ /* 0x000fe2000001010e */
[----:B------:R-:W-:Y:S02]  /*8150*/  ISETP.GE.AND P5, PT, R20, R163, PT ;  /* 0x000000a31400720c */ /* 0x000fe40003fa6270 */
[----:B------:R-:W-:Y:S02]  /*8160*/  FSEL R112, R19, -INF , P4 ;  /* 0xff80000013707808 */ /* 0x000fe40002000000 */
[----:B------:R-:W-:Y:S02]  /*8170*/  IADD3 R12, PT, PT, R103, 0x17, -R104 ;  /* 0x00000017670c7810 */ /* 0x000fe40007ffe868 */
[----:B------:R-:W-:-:S02]  /*8180*/  FSEL R130, R130, -INF , !P6 ;  /* 0xff80000082827808 */ /* 0x000fc40007000000 */
[----:B------:R-:W-:Y:S02]  /*8190*/  ISETP.GE.AND P6, PT, R20, R167, PT ;  /* 0x000000a71400720c */ /* 0x000fe40003fc6270 */
[----:B------:R-:W-:Y:S02]  /*81a0*/  FSEL R171, R17, -INF , P3 ;  /* 0xff80000011ab7808 */ /* 0x000fe40001800000 */
[C-C-:B------:R-:W-:Y:S02]  /*81b0*/  IADD3 R14, PT, PT, R105.reuse, 0x17, -R104.reuse ;  /* 0x00000017690e7810 */ /* 0x140fe40007ffe868 */
[----:B------:R-:W-:Y:S02]  /*81c0*/  FSEL R112, R112, -INF , !P5 ;  /* 0xff80000070707808 */ /* 0x000fe40006800000 */
[----:B------:R-:W-:Y:S02]  /*81d0*/  IABS R12, R12 ;  /* 0x0000000c000c7213 */ /* 0x000fe40000000000 */
[----:B------:R-:W-:-:S02]  /*81e0*/  IADD3 R128, PT, PT, R105, 0x10, -R104 ;  /* 0x0000001069807810 */ /* 0x000fc40007ffe868 */
[C---:B------:R-:W-:Y:S02]  /*81f0*/  ISETP.GE.AND P5, PT, R16.reuse, R166, PT ;  /* 0x000000a61000720c */ /* 0x040fe40003fa6270 */
[----:B------:R-:W-:Y:S02]  /*8200*/  FSEL R171, R171, -INF , !P6 ;  /* 0xff800000abab7808 */ /* 0x000fe40007000000 */
[----:B------:R-:W-:Y:S02]  /*8210*/  IABS R14, R14 ;  /* 0x0000000e000e7213 */ /* 0x000fe40000000000 */
[C---:B------:R-:W-:Y:S02]  /*8220*/  ISETP.GE.AND P3, PT, R16.reuse, R168, PT ;  /* 0x000000a81000720c */ /* 0x040fe40003f66270 */
[C---:B------:R-:W-:Y:S02]  /*8230*/  ISETP.GE.AND P6, PT, R16.reuse, R167, PT ;  /* 0x000000a71000720c */ /* 0x040fe40003fc6270 */
[----:B------:R-:W-:Y:S01]  /*8240*/  ISETP.GE.AND P4, PT, R16, R163, PT ;  /* 0x000000a31000720c */ /* 0x000fe20003f86270 */
[----:B------:R-:W-:Y:S01]  /*8250*/  VIADD R16, R102, 0xffffffe9 ;  /* 0xffffffe966107836 */ /* 0x000fe20000000000 */
[----:B------:R-:W-:-:S02]  /*8260*/  I2FP.F32.S32 R12, R12 ;  /* 0x0000000c000c7245 */ /* 0x000fc40000201400 */
[----:B------:R-:W-:Y:S02]  /*8270*/  IABS R128, R128 ;  /* 0x0000008000807213 */ /* 0x000fe40000000000 */
[----:B------:R-:W-:Y:S01]  /*8280*/  IADD3 R127, PT, PT, R103, 0x10, -R104 ;  /* 0x00000010677f7810 */ /* 0x000fe20007ffe868 */
[----:B------:R-:W-:Y:S01]  /*8290*/  FFMA.FTZ R15, -R155, R12, R15 ;  /* 0x0000000c9b0f7223 */ /* 0x000fe2000001010f */
[----:B------:R-:W-:Y:S01]  /*82a0*/  FSEL R113, R113, -INF , P5 ;  /* 0xff80000071717808 */ /* 0x000fe20002800000 */
[----:B------:R-:W-:Y:S01]  /*82b0*/  VIADD R12, R102, 0xfffffff0 ;  /* 0xfffffff0660c7836 */ /* 0x000fe20000000000 */
[----:B------:R-:W-:Y:S02]  /*82c0*/  I2FP.F32.S32 R14, R14 ;  /* 0x0000000e000e7245 */ /* 0x000fe40000201400 */
[----:B------:R-:W-:Y:S02]  /*82d0*/  IABS R127, R127 ;  /* 0x0000007f007f7213 */ /* 0x000fe40000000000 */
[----:B------:R-:W-:Y:S01]  /*82e0*/  I2FP.F32.S32 R128, R128 ;  /* 0x0000008000807245 */ /* 0x000fe20000201400 */
[----:B------:R-:W-:Y:S01]  /*82f0*/  FFMA.FTZ R13, -R155, R14, R13 ;  /* 0x0000000e9b0d7223 */ /* 0x000fe2000001010d */
[----:B------:R-:W-:-:S02]  /*8300*/  FSEL R113, R113, -INF , !P4 ;  /* 0xff80000071717808 */ /* 0x000fc40006000000 */
[C---:B------:R-:W-:Y:S01]  /*8310*/  ISETP.GE.AND P4, PT, R16.reuse, R166, PT ;  /* 0x000000a61000720c */ /* 0x040fe20003f86270 */
[----:B------:R-:W-:Y:S01]  /*8320*/  FFMA.FTZ R128, -R155, R128, R8 ;  /* 0x000000809b807223 */ /* 0x000fe20000010108 */
[----:B------:R-:W-:Y:S02]  /*8330*/  FSEL R175, R175, -INF , P3 ;  /* 0xff800000afaf7808 */ /* 0x000fe40001800000 */
[----:B------:R-:W-:Y:S02]  /*8340*/  I2FP.F32.S32 R127, R127 ;  /* 0x0000007f007f7245 */ /* 0x000fe40000201400 */
[C---:B------:R-:W-:Y:S02]  /*8350*/  ISETP.GE.AND P3, PT, R16.reuse, R168, PT ;  /* 0x000000a81000720c */ /* 0x040fe40003f66270 */
[----:B------:R-:W-:Y:S01]  /*8360*/  ISETP.GE.AND P5, PT, R16, R163, PT ;  /* 0x000000a31000720c */ /* 0x000fe20003fa6270 */
[----:B------:R-:W-:Y:S01]  /*8370*/  FFMA.FTZ R127, -R155, R127, R10 ;  /* 0x0000007f9b7f7223 */ /* 0x000fe2000001010a */
[----:B------:R-:W-:-:S02]  /*8380*/  FSEL R126, R15, -INF , P4 ;  /* 0xff8000000f7e7808 */ /* 0x000fc40002000000 */
[--C-:B------:R-:W-:Y:S02]  /*8390*/  IADD3 R8, PT, PT, R103, 0xf, -R104.reuse ;  /* 0x0000000f67087810 */ /* 0x100fe40007ffe868 */
[----:B------:R-:W-:Y:S02]  /*83a0*/  FSEL R175, R175, -INF , !P6 ;  /* 0xff800000afaf7808 */ /* 0x000fe40007000000 */
[----:B------:R-:W-:Y:S02]  /*83b0*/  ISETP.GE.AND P6, PT, R16, R167, PT ;  /* 0x000000a71000720c */ /* 0x000fe40003fc6270 */
[----:B------:R-:W-:Y:S02]  /*83c0*/  FSEL R176, R13, -INF , P3 ;  /* 0xff8000000db07808 */ /* 0x000fe40001800000 */
[----:B------:R-:W-:Y:S02]  /*83d0*/  FSEL R126, R126, -INF , !P5 ;  /* 0xff8000007e7e7808 */ /* 0x000fe40006800000 */
[----:B------:R-:W-:-:S02]  /*83e0*/  IADD3 R10, PT, PT, R105, 0xf, -R104 ;  /* 0x0000000f690a7810 */ /* 0x000fc40007ffe868 */
[----:B------:R-:W-:Y:S02]  /*83f0*/  IABS R8, R8 ;  /* 0x0000000800087213 */ /* 0x000fe40000000000 */
[----:B------:R-:W-:Y:S02]  /*8400*/  ISETP.GE.AND P5, PT, R12, R166, PT ;  /* 0x000000a60c00720c */ /* 0x000fe40003fa6270 */
[----:B------:R-:W-:Y:S02]  /*8410*/  FSEL R176, R176, -INF , !P6 ;  /* 0xff800000b0b07808 */ /* 0x000fe40007000000 */
[C---:B------:R-:W-:Y:S02]  /*8420*/  ISETP.GE.AND P3, PT, R12.reuse, R168, PT ;  /* 0x000000a80c00720c */ /* 0x040fe40003f66270 */
[C---:B------:R-:W-:Y:S02]  /*8430*/  ISETP.GE.AND P6, PT, R12.reuse, R167, PT ;  /* 0x000000a70c00720c */ /* 0x040fe40003fc6270 */
[----:B------:R-:W-:Y:S01]  /*8440*/  ISETP.GE.AND P4, PT, R12, R163, PT ;  /* 0x000000a30c00720c */ /* 0x000fe20003f86270 */
[----:B------:R-:W-:Y:S01]  /*8450*/  VIADD R12, R102, 0xfffffff1 ;  /* 0xfffffff1660c7836 */ /* 0x000fe20000000000 */
[----:B------:R-:W-:-:S02]  /*8460*/  IABS R10, R10 ;  /* 0x0000000a000a7213 */ /* 0x000fc40000000000 */
[----:B------:R-:W-:Y:S02]  /*8470*/  I2FP.F32.S32 R8, R8 ;  /* 0x0000000800087245 */ /* 0x000fe40000201400 */
[----:B------:R-:W-:Y:S02]  /*8480*/  FSEL R127, R127, -INF , P5 ;  /* 0xff8000007f7f7808 */ /* 0x000fe40002800000 */
[----:B------:R-:W-:Y:S01]  /*8490*/  I2FP.F32.S32 R10, R10 ;  /* 0x0000000a000a7245 */ /* 0x000fe20000201400 */
[----:B------:R-:W-:Y:S01]  /*84a0*/  FFMA.FTZ R8, -R155, R8, R11 ;  /* 0x000000089b087223 */ /* 0x000fe2000001010b */
[----:B------:R-:W-:Y:S02]  /*84b0*/  FSEL R127, R127, -INF , !P4 ;  /* 0xff8000007f7f7808 */ /* 0x000fe40006000000 */
[----:B------:R-:W-:Y:S01]  /*84c0*/  ISETP.GE.AND P4, PT, R12, R166, PT ;  /* 0x000000a60c00720c */ /* 0x000fe20003f86270 */
[----:B------:R-:W-:Y:S01]  /*84d0*/  FFMA.FTZ R10, -R155, R10, R9 ;  /* 0x0000000a9b0a7223 */ /* 0x000fe20000010109 */
[----:B------:R-:W-:Y:S01]  /*84e0*/  FSEL R128, R128, -INF , P3 ;  /* 0xff80000080807808 */ /* 0x000fe20001800000 */
[----:B------:R-:W-:Y:S01]  /*84f0*/  VIADD R9, R102, 0xfffffff8 ;  /* 0xfffffff866097836 */ /* 0x000fe20000000000 */
[----:B------:R-:W-:Y:S01]  /*8500*/  ISETP.GE.AND P3, PT, R12, R168, PT ;  /* 0x000000a80c00720c */ /* 0x000fe20003f66270 */
[----:B------:R-:W-:Y:S01]  /*8510*/  VIADD R102, R102, 0xfffffff9 ;  /* 0xfffffff966667836 */ /* 0x000fe20000000000 */
[----:B------:R-:W-:-:S02]  /*8520*/  FSEL R172, R8, -INF , P4 ;  /* 0xff80000008ac7808 */ /* 0x000fc40002000000 */
[----:B------:R-:W-:Y:S02]  /*8530*/  IADD3 R8, PT, PT, R105, 0x8, -R104 ;  /* 0x0000000869087810 */ /* 0x000fe40007ffe868 */
[----:B------:R-:W-:Y:S02]  /*8540*/  FSEL R128, R128, -INF , !P6 ;  /* 0xff80000080807808 */ /* 0x000fe40007000000 */
[C---:B------:R-:W-:Y:S02]  /*8550*/  ISETP.GE.AND P6, PT, R12.reuse, R167, PT ;  /* 0x000000a70c00720c */ /* 0x040fe40003fc6270 */
[----:B------:R-:W-:Y:S02]  /*8560*/  ISETP.GE.AND P5, PT, R12, R163, PT ;  /* 0x000000a30c00720c */ /* 0x000fe40003fa6270 */
[----:B------:R-:W-:Y:S02]  /*8570*/  FSEL R169, R10, -INF , P3 ;  /* 0xff8000000aa97808 */ /* 0x000fe40001800000 */
[----:B------:R-:W-:-:S02]  /*8580*/  IABS R8, R8 ;  /* 0x0000000800087213 */ /* 0x000fc40000000000 */
[----:B------:R-:W-:Y:S02]  /*8590*/  IADD3 R105, PT, PT, R105, 0x7, -R104 ;  /* 0x0000000769697810 */ /* 0x000fe40007ffe868 */
[----:B------:R-:W-:Y:S02]  /*85a0*/  FSEL R169, R169, -INF , !P6 ;  /* 0xff800000a9a97808 */ /* 0x000fe40007000000 */
[----:B------:R-:W-:Y:S02]  /*85b0*/  FSEL R172, R172, -INF , !P5 ;  /* 0xff800000acac7808 */ /* 0x000fe40006800000 */
[C---:B------:R-:W-:Y:S02]  /*85c0*/  ISETP.GE.AND P3, PT, R9.reuse, R168, PT ;  /* 0x000000a80900720c */ /* 0x040fe40003f66270 */
[C---:B------:R-:W-:Y:S02]  /*85d0*/  ISETP.GE.AND P6, PT, R9.reuse, R167, PT ;  /* 0x000000a70900720c */ /* 0x040fe40003fc6270 */
[----:B------:R-:W-:-:S02]  /*85e0*/  ISETP.GE.AND P4, PT, R9, R163, PT ;  /* 0x000000a30900720c */ /* 0x000fc40003f86270 */
[----:B------:R-:W-:Y:S02]  /*85f0*/  ISETP.GE.AND P5, PT, R9, R166, PT ;  /* 0x000000a60900720c */ /* 0x000fe40003fa6270 */
[----:B------:R-:W-:Y:S02]  /*8600*/  I2FP.F32.S32 R8, R8 ;  /* 0x0000000800087245 */ /* 0x000fe40000201400 */
[----:B------:R-:W-:Y:S02]  /*8610*/  IADD3 R9, PT, PT, R103, 0x8, -R104 ;  /* 0x0000000867097810 */ /* 0x000fe40007ffe868 */
[----:B------:R-:W-:Y:S01]  /*8620*/  IABS R105, R105 ;  /* 0x0000006900697213 */ /* 0x000fe20000000000 */
[----:B------:R-:W-:Y:S01]  /*8630*/  FFMA.FTZ R4, -R155, R8, R4 ;  /* 0x000000089b047223 */ /* 0x000fe20000010104 */
[----:B------:R-:W-:Y:S02]  /*8640*/  IABS R9, R9 ;  /* 0x0000000900097213 */ /* 0x000fe40000000000 */
[----:B------:R-:W-:-:S02]  /*8650*/  I2FP.F32.S32 R8, R105 ;  /* 0x0000006900087245 */ /* 0x000fc40000201400 */
[----:B------:R-:W-:Y:S02]  /*8660*/  I2FP.F32.S32 R9, R9 ;  /* 0x0000000900097245 */ /* 0x000fe40000201400 */
[----:B------:R-:W-:Y:S01]  /*8670*/  IADD3 R103, PT, PT, R103, 0x7, -R104 ;  /* 0x0000000767677810 */ /* 0x000fe20007ffe868 */
[C---:B------:R-:W-:Y:S01]  /*8680*/  FFMA.FTZ R5, -R155.reuse, R8, R5 ;  /* 0x000000089b057223 */ /* 0x040fe20000010105 */
[----:B------:R-:W-:Y:S01]  /*8690*/  FSEL R4, R4, -INF , P3 ;  /* 0xff80000004047808 */ /* 0x000fe20001800000 */
[----:B------:R-:W-:Y:S01]  /*86a0*/  VIADD R104, R118, 0xfffffffe ;  /* 0xfffffffe76687836 */ /* 0x000fe20000000000 */
[----:B------:R-:W-:Y:S01]  /*86b0*/  ISETP.GE.AND P3, PT, R102, R168, PT ;  /* 0x000000a86600720c */ /* 0x000fe20003f66270 */
[----:B------:R-:W-:Y:S01]  /*86c0*/  FFMA.FTZ R6, -R155, R9, R6 ;  /* 0x000000099b067223 */ /* 0x000fe20000010106 */
[----:B------:R-:W-:Y:S02]  /*86d0*/  IABS R103, R103 ;  /* 0x0000006700677213 */ /* 0x000fe40000000000 */
[----:B------:R-:W-:-:S02]  /*86e0*/  FSEL R5, R5, -INF , P3 ;  /* 0xff80000005057808 */ /* 0x000fc40001800000 */
        /* <DEDUP_REMOVED lines=17> */
[----:B------:R-:W-:Y:S01]  /*8800*/  VIADD R101, R101, 0xffffff80 ;  /* 0xffffff8065657836 */ /* 0x000fe20000000000 */
[----:B--2---:R-:W-:-:S04]  /*8810*/  IABS R4, R6 ;  /* 0x0000000600047213 */ /* 0x004fc80000000000 */
[----:B------:R-:W1:Y:S08]  /*8820*/  I2F.RP R7, R4 ;  /* 0x0000000400077306 */ /* 0x000e700000209400 */
[----:B-1----:R-:W1:Y:S02]  /*8830*/  MUFU.RCP R10, R7 ;  /* 0x00000007000a7308 */ /* 0x002e640000001000 */
[----:B-1----:R-:W-:-:S02]  /*8840*/  VIADD R10, R10, 0xffffffe ;  /* 0x0ffffffe0a0a7836 */ /* 0x002fc40000000000 */
[----:B------:R-:W-:-:S04]  /*8850*/  IMAD.SHL.U32 R7, R104, 0x40, RZ ;  /* 0x0000004068077824 */ /* 0x000fc800078e00ff */
[----:B------:R-:W1:Y:S02]  /*8860*/  F2I.FTZ.U32.TRUNC.NTZ R9, R10 ;  /* 0x0000000a00097305 */ /* 0x000e64000021f000 */
[----:B-1----:R-:W-:Y:S01]  /*8870*/  IMAD.MOV R5, RZ, RZ, -R9 ;  /* 0x000000ffff057224 */ /* 0x002fe200078e0a09 */
[----:B------:R-:W-:Y:S02]  /*8880*/  IABS R10, R7 ;  /* 0x00000007000a7213 */ /* 0x000fe40000000000 */
[----:B------:R-:W-:Y:S01]  /*8890*/  LOP3.LUT R7, R7, R6, RZ, 0x3c, !PT ;  /* 0x0000000607077212 */ /* 0x000fe200078e3cff */
[----:B------:R-:W-:-:S04]  /*88a0*/  IMAD R5, R5, R4, RZ ;  /* 0x0000000405057224 */ /* 0x000fc800078e02ff */
[----:B------:R-:W-:Y:S01]  /*88b0*/  IMAD.HI.U32 R5, R9, R5, R8 ;  /* 0x0000000509057227 */ /* 0x000fe200078e0008 */
[----:B------:R-:W-:Y:S02]  /*88c0*/  IABS R8, R101 ;  /* 0x0000006500087213 */ /* 0x000fe40000000000 */
[-C--:B------:R-:W-:Y:S02]  /*88d0*/  IABS R9, R6.reuse ;  /* 0x0000000600097213 */ /* 0x080fe40000000000 */
[----:B------:R-:W-:Y:S01]  /*88e0*/  LOP3.LUT R101, R101, R6, RZ, 0x3c, !PT ;  /* 0x0000000665657212 */ /* 0x000fe200078e3cff */
[----:B------:R-:W-:Y:S01]  /*88f0*/  IMAD.HI.U32 R11, R5, R8, RZ ;  /* 0x00000008050b7227 */ /* 0x000fe200078e00ff */
[----:B------:R-:W-:-:S03]  /*8900*/  IADD3 R9, PT, PT, RZ, -R9, RZ ;  /* 0x80000009ff097210 */ /* 0x000fc60007ffe0ff */
        /* <DEDUP_REMOVED lines=43> */
.L_x_14036:
        /* <DEDUP_REMOVED lines=8> */
.L_x_14037:
[----:B------:R-:W-:Y:S05]  /*8c40*/  BSYNC.RECONVERGENT B0 ;  /* 0x0000000000007941 */ /* 0x000fea0003800200 */
.L_x_14035:
[C---:B------:R-:W-:Y:S01]  /*8c50*/  LEA R8, P0, R144.reuse, R150, 0x5 ;  /* 0x0000009690087211 */ /* 0x040fe200078028ff */
[C---:B------:R-:W-:Y:S01]  /*8c60*/  IMAD.SHL.U32 R4, R144.reuse, 0x20, RZ ;  /* 0x0000002090047824 */ /* 0x040fe200078e00ff */
[C-C-:B------:R-:W-:Y:S01]  /*8c70*/  SHF.L.U64.HI R5, R144.reuse, 0x5, R145.reuse ;  /* 0x0000000590057819 */ /* 0x140fe20000010291 */
[----:B------:R-:W-:Y:S01]  /*8c80*/  @!PT LDS RZ, [RZ] ;  /* 0x00000000fffff984 */ /* 0x000fe20000000800 */
[----:B------:R-:W-:Y:S01]  /*8c90*/  @!PT LDS RZ, [RZ] ;  /* 0x00000000fffff984 */ /* 0x000fe20000000800 */
[----:B------:R-:W-:Y:S01]  /*8ca0*/  @!PT LDS RZ, [RZ] ;  /* 0x00000000fffff984 */ /* 0x000fe20000000800 */
[----:B------:R1:W-:Y:S01]  /*8cb0*/  @!P2 LDGSTS.E.BYPASS.LTC128B.128 [R159+0x4000], desc[UR4][R150.64] ;  /* 0x04000000969fafae */ /* 0x0003e2000b981a04 */
[----:B------:R-:W-:Y:S02]  /*8cc0*/  LEA.HI.X R9, R144, R151, R145, 0x5, P0 ;  /* 0x0000009790097211 */ /* 0x000fe400000f2c91 */
[----:B------:R-:W-:Y:S01]  /*8cd0*/  IADD3 R6, P0, PT, R4, R8, RZ ;  /* 0x0000000804067210 */ /* 0x000fe20007f1e0ff */
[----:B------:R1:W-:Y:S04]  /*8ce0*/  @P2 STS.128 [R159+0x4000], RZ ;  /* 0x004000ff9f002388 */ /* 0x0003e80000000c00 */
[----:B------:R-:W-:Y:S01]  /*8cf0*/  IMAD.X R7, R5, 0x1, R9, P0 ;  /* 0x0000000105077824 */ /* 0x000fe200000e0609 */
[----:B------:R-:W-:Y:S01]  /*8d00*/  @!PT LDS RZ, [RZ] ;  /* 0x00000000fffff984 */ /* 0x000fe20000000800 */
[----:B------:R-:W-:Y:S01]  /*8d10*/  @!PT LDS RZ, [RZ] ;  /* 0x00000000fffff984 */ /* 0x000fe20000000800 */
[----:B------:R-:W-:Y:S01]  /*8d20*/  @!PT LDS RZ, [RZ] ;  /* 0x00000000fffff984 */ /* 0x000fe20000000800 */
[----:B------:R1:W-:Y:S01]  /*8d30*/  @!P1 LDGSTS.E.BYPASS.LTC128B.128 [R159+0x6000], desc[UR4][R150.64+0x80] ;  /* 0x06000080969f9fae */ /* 0x0003e2000b981a04 */
[----:B------:R-:W-:-:S03]  /*8d40*/  IADD3 R4, P0, PT, R6, R4, RZ ;  /* 0x0000000406047210 */ /* 0x000fc60007f1e0ff */
        /* <DEDUP_REMOVED lines=33> */
.L_x_14034:
[----:B------:R-:W-:Y:S05]  /*8f60*/  BSYNC.RECONVERGENT B1 ;  /* 0x0000000000017941 */ /* 0x000fea0003800200 */
.L_x_14033:
        /* <DEDUP_REMOVED lines=21> */
[----:B------:R-:W3:Y:S01]  /*90c0*/  SHFL.BFLY PT, R4, R9, 0x2, 0x1f ;  /* 0x0c401f0009047f89 */ /* 0x000ee200000e0000 */
[----:B-1----:R-:W-:-:S02]  /*90d0*/  FMNMX.FTZ R7, R6, R7, !PT ;  /* 0x0000000706077209 */ /* 0x002fc40007810000 */
[----:B---3--:R-:W-:-:S03]  /*90e0*/  FMNMX.FTZ R4, R9, R4, !PT ;  /* 0x0000000409047209 */ /* 0x008fc60007810000 */
[----:B------:R-:W1:Y:S04]  /*90f0*/  SHFL.BFLY PT, R106, R7, 0x1, 0x1f ;  /* 0x0c201f00076a7f89 */ /* 0x000e6800000e0000 */
[----:B------:R-:W3:Y:S04]  /*9100*/  SHFL.BFLY PT, R105, R4, 0x1, 0x1f ;  /* 0x0c201f0004697f89 */ /* 0x000ee800000e0000 */
[----:B------:R-:W-:Y:S01]  /*9110*/  LDSM.16.MT88.4 R8, [R138+0x8000] ;  /* 0x008000008a08783b */ /* 0x000fe20000004200 */
[----:B-1----:R-:W-:Y:S02]  /*9120*/  FMNMX.FTZ R106, R7, R106, !PT ;  /* 0x0000006a076a7209 */ /* 0x002fe40007810000 */
[----:B---3--:R-:W-:-:S02]  /*9130*/  FMNMX.FTZ R105, R4, R105, !PT ;  /* 0x0000006904697209 */ /* 0x008fc40007810000 */
[----:B------:R-:W-:-:S04]  /*9140*/  FSETP.NEU.FTZ.AND P0, PT, R106, -INF , PT ;  /* 0xff8000006a00780b */ /* 0x000fc80003f1d000 */
[----:B------:R-:W-:-:S05]  /*9150*/  FSEL R5, R106, RZ, P0 ;  /* 0x000000ff6a057208 */ /* 0x000fca0000000000 */
[----:B------:R-:W-:Y:S01]  /*9160*/  FADD.FTZ R5, R100, -R5 ;  /* 0x8000000564057221 */ /* 0x000fe20000010000 */
[C---:B--2---:R-:W-:Y:S01]  /*9170*/  FMUL.FTZ R181, R182.reuse, R106 ;  /* 0x0000006ab6b57220 */ /* 0x044fe20000410000 */
        /* <DEDUP_REMOVED lines=67> */
[----:B------:R-:W-:Y:S01]  /*95b0*/  LDSM.16.MT88.4 R72, [R138+0x8800] ;  /* 0x008800008a48783b */ /* 0x000fe20000004200 */
[-C--:B------:R-:W-:Y:S01]  /*95c0*/  FMUL.FTZ R60, R60, R185.reuse ;  /* 0x000000b93c3c7220 */ /* 0x080fe20000410000 */
[-C--:B------:R-:W-:Y:S01]  /*95d0*/  FMUL.FTZ R61, R61, R185.reuse ;  /* 0x000000b93d3d7220 */ /* 0x080fe20000410000 */
[-C--:B------:R-:W-:Y:S01]  /*95e0*/  FMUL.FTZ R62, R62, R108.reuse ;  /* 0x0000006c3e3e7220 */ /* 0x080fe20000410000 */
[C---:B--2---:R-:W-:Y:S01]  /*95f0*/  HMMA.16816.F32.BF16 R28, R96.reuse, R32, R28 ;  /* 0x00000020601c723c */ /* 0x044fe2000004181c */
[----:B------:R-:W-:Y:S01]  /*9600*/  FMUL.FTZ R63, R63, R108 ;  /* 0x0000006c3f3f7220 */ /* 0x000fe20000410000 */
[----:B------:R-:W-:Y:S01]  /*9610*/  FFMA.FTZ R131, R110, R182, -R183 ;  /* 0x000000b66e837223 */ /* 0x000fe200000108b7 */
[-C--:B------:R-:W-:Y:S01]  /*9620*/  FMUL.FTZ R92, R92, R185.reuse ;  /* 0x000000b95c5c7220 */ /* 0x080fe20000410000 */
[-C--:B------:R-:W-:Y:S01]  /*9630*/  FMUL.FTZ R93, R93, R185.reuse ;  /* 0x000000b95d5d7220 */ /* 0x080fe20000410000 */
[-C--:B------:R-:W-:Y:S01]  /*9640*/  FMUL.FTZ R94, R94, R108.reuse ;  /* 0x0000006c5e5e7220 */ /* 0x080fe20000410000 */
[----:B------:R-:W-:Y:S01]  /*9650*/  FMUL.FTZ R95, R95, R108 ;  /* 0x0000006c5f5f7220 */ /* 0x000fe20000410000 */
[-CC-:B------:R-:W-:Y:S01]  /*9660*/  FFMA.FTZ R125, R170, R182.reuse, -R181.reuse ;  /* 0x000000b6aa7d7223 */ /* 0x180fe200000108b5 */
[C---:B------:R-:W-:Y:S01]  /*9670*/  HMMA.16816.F32.BF16 R32, R96.reuse, R34, R68 ;  /* 0x000000226020723c */ /* 0x040fe20000041844 */
[----:B------:R-:W1:Y:S01]  /*9680*/  LDSM.16.MT88.4 R68, [R138+0xa000] ;  /* 0x00a000008a44783b */ /* 0x000e620000004200 */
[-C--:B------:R-:W-:Y:S01]  /*9690*/  FFMA.FTZ R111, R192, R182.reuse, -R181 ;  /* 0x000000b6c06f7223 */ /* 0x080fe200000108b5 */
[-CC-:B------:R-:W-:Y:S01]  /*96a0*/  FFMA.FTZ R114, R114, R182.reuse, -R183.reuse ;  /* 0x000000b672727223 */ /* 0x180fe200000108b7 */
[-CC-:B------:R-:W-:Y:S01]  /*96b0*/  FFMA.FTZ R115, R186, R182.reuse, -R183.reuse ;  /* 0x000000b6ba737223 */ /* 0x180fe200000108b7 */
[--C-:B------:R-:W-:Y:S01]  /*96c0*/  FFMA.FTZ R110, R188, R182, -R183.reuse ;  /* 0x000000b6bc6e7223 */ /* 0x100fe200000108b7 */
[----:B------:R-:W-:Y:S01]  /*96d0*/  MUFU.EX2 R125, R125 ;  /* 0x0000007d007d7308 */ /* 0x000fe20000000800 */
        /* <DEDUP_REMOVED lines=29> */
[-C--:B------:R-:W-:Y:S01]  /*98b0*/  FFMA.FTZ R186, R129, R182.reuse, -R183 ;  /* 0x000000b681ba7223 */ /* 0x080fe200000108b7 */
[----:B------:R-:W-:Y:S01]  /*98c0*/  LDSM.16.MT88.4 R92, [R138+0x9800] ;  /* 0x009800008a5c783b */ /* 0x000fe20000004200 */
[-CC-:B------:R-:W-:Y:S01]  /*98d0*/  FFMA.FTZ R128, R128, R182.reuse, -R181.reuse ;  /* 0x000000b680807223 */ /* 0x180fe200000108b5 */
[-CC-:B------:R-:W-:Y:S01]  /*98e0*/  FFMA.FTZ R169, R169, R182.reuse, -R181.reuse ;  /* 0x000000b6a9a97223 */ /* 0x180fe200000108b5 */
[-CC-:B------:R-:W-:Y:S01]  /*98f0*/  FFMA.FTZ R180, R180, R182.reuse, -R181.reuse ;  /* 0x000000b6b4b47223 */ /* 0x180fe200000108b5 */
[-C--:B------:R-:W-:Y:S01]  /*9900*/  FFMA.FTZ R179, R179, R182.reuse, -R181 ;  /* 0x000000b6b3b37223 */ /* 0x080fe200000108b5 */
[----:B------:R-:W-:Y:S01]  /*9910*/  MUFU.EX2 R186, R186 ;  /* 0x000000ba00ba7308 */ /* 0x000fe20000000800 */
[C---:B-1----:R-:W-:Y:S01]  /*9920*/  HMMA.16816.F32.BF16 R36, R96.reuse, R68, R36 ;  /* 0x000000446024723c */ /* 0x042fe20000041824 */
[-CC-:B------:R-:W-:Y:S01]  /*9930*/  FFMA.FTZ R127, R127, R182.reuse, -R183.reuse ;  /* 0x000000b67f7f7223 */ /* 0x180fe200000108b7 */
[-CC-:B------:R-:W-:Y:S01]  /*9940*/  FFMA.FTZ R172, R172, R182.reuse, -R183.reuse ;  /* 0x000000b6acac7223 */ /* 0x180fe200000108b7 */
[-CC-:B------:R-:W-:Y:S01]  /*9950*/  FFMA.FTZ R178, R178, R182.reuse, -R183.reuse ;  /* 0x000000b6b2b27223 */ /* 0x180fe200000108b7 */
[----:B------:R-:W-:Y:S01]  /*9960*/  FFMA.FTZ R177, R177, R182, -R183 ;  /* 0x000000b6b1b17223 */ /* 0x000fe200000108b7 */
[----:B------:R-:W-:Y:S01]  /*9970*/  MUFU.EX2 R128, R128 ;  /* 0x0000008000807308 */ /* 0x000fe20000000800 */
[----:B------:R-:W-:Y:S01]  /*9980*/  FFMA.FTZ R173, R173, R185, R184 ;  /* 0x000000b9adad7223 */ /* 0x000fe200000100b8 */
[----:B------:R-:W-:Y:S01]  /*9990*/  FFMA.FTZ R108, R174, R108, R109 ;  /* 0x0000006cae6c7223 */ /* 0x000fe2000001006d */
[C---:B------:R-:W-:Y:S01]  /*99a0*/  HMMA.16816.F32.BF16 R40, R96.reuse, R70, R40 ;  /* 0x000000466028723c */ /* 0x040fe20000041828 */
[----:B------:R-:W1:Y:S01]  /*99b0*/  LDSM.16.MT88.4 R68, [R134+0xa000] ;  /* 0x00a000008644783b */ /* 0x000e620000004200 */
[----:B------:R-:W2:Y:S01]  /*99c0*/  MUFU.EX2 R169, R169 ;  /* 0x000000a900a97308 */ /* 0x000ea20000000800 */
[----:B------:R-:W-:Y:S01]  /*99d0*/  FADD.FTZ R102, R102, R173 ;  /* 0x000000ad66667221 */ /* 0x000fe20000010000 */
[----:B------:R-:W-:Y:S01]  /*99e0*/  FADD.FTZ R108, R107, R108 ;  /* 0x0000006c6b6c7221 */ /* 0x000fe20000010000 */
[----:B------:R-:W-:Y:S01]  /*99f0*/  LDSM.16.MT88.4 R84, [R134+0x9800] ;  /* 0x009800008654783b */ /* 0x000fe20000004200 */
[----:B------:R-:W-:Y:S01]  /*9a00*/  MUFU.EX2 R180, R180 ;  /* 0x000000b400b47308 */ /* 0x000fe20000000800 */
[----:B------:R-:W-:Y:S01]  /*9a10*/  FADD.FTZ R109, R101, R102 ;  /* 0x00000066656d7221 */ /* 0x000fe20000010000 */
[----:B------:R-:W-:Y:S01]  /*9a20*/  HMMA.16816.F32.BF16 R20, R96, R24, R20 ;  /* 0x000000186014723c */ /* 0x000fe20000041814 */
[----:B------:R-:W-:Y:S01]  /*9a30*/  FADD.FTZ R107, R103, R108 ;  /* 0x0000006c676b7221 */ /* 0x000fe20000010000 */
[----:B------:R-:W3:Y:S01]  /*9a40*/  MUFU.EX2 R179, R179 ;  /* 0x000000b300b37308 */ /* 0x000ee20000000800 */
[----:B------:R-:W-:-:S02]  /*9a50*/  FADD.FTZ R109, R100, R109 ;  /* 0x0000006d646d7221 */ /* 0x000fc40000010000 */
[----:B------:R-:W-:Y:S01]  /*9a60*/  FADD.FTZ R0, R0, R107 ;  /* 0x0000006b00007221 */ /* 0x000fe20000010000 */
[----:B------:R-:W-:Y:S02]  /*9a70*/  MUFU.EX2 R127, R127 ;  /* 0x0000007f007f7308 */ /* 0x000fe40000000800 */
[----:B------:R-:W-:Y:S01]  /*9a80*/  HMMA.16816.F32.BF16 R24, R96, R26, R76 ;  /* 0x0000001a6018723c */ /* 0x000fe2000004184c */
[----:B------:R-:W-:Y:S01]  /*9a90*/  LDSM.16.MT88.4 R76, [R138+0x9000] ;  /* 0x009000008a4c783b */ /* 0x000fe20000004200 */
[----:B------:R-:W4:Y:S01]  /*9aa0*/  MUFU.EX2 R172, R172 ;  /* 0x000000ac00ac7308 */ /* 0x000f220000000800 */
[----:B--2---:R-:W-:-:S03]  /*9ab0*/  F2FP.BF16.F32.PACK_AB R100, R169, R128 ;  /* 0x00000080a964723e */ /* 0x004fc600000010ff */
[----:B------:R-:W-:Y:S01]  /*9ac0*/  MUFU.EX2 R178, R178 ;  /* 0x000000b200b27308 */ /* 0x000fe20000000800 */
[----:B---3--:R-:W-:-:S03]  /*9ad0*/  F2FP.BF16.F32.PACK_AB R102, R179, R180 ;  /* 0x000000b4b366723e */ /* 0x008fc600000010ff */
[----:B------:R-:W2:Y:S01]  /*9ae0*/  MUFU.EX2 R177, R177 ;  /* 0x000000b100b17308 */ /* 0x000ea20000000800 */
[----:B----4-:R-:W-:Y:S02]  /*9af0*/  F2FP.BF16.F32.PACK_AB R101, R172, R127 ;  /* 0x0000007fac65723e */ /* 0x010fe400000010ff */
[----:B--2---:R-:W-:Y:S01]  /*9b00*/  F2FP.BF16.F32.PACK_AB R103, R177, R178 ;  /* 0x000000b2b167723e */ /* 0x004fe200000010ff */
[C---:B-1----:R-:W-:Y:S08]  /*9b10*/  HMMA.16816.F32.BF16 R44, R96.reuse, R68, R44 ;  /* 0x00000044602c723c */ /* 0x042ff0000004182c */
[C---:B------:R-:W-:Y:S01]  /*9b20*/  HMMA.16816.F32.BF16 R48, R96.reuse, R70, R48 ;  /* 0x000000466030723c */ /* 0x040fe20000041830 */
[----:B------:R-:W1:Y:S07]  /*9b30*/  LDSM.16.MT88.4 R68, [R133+0xa000] ;  /* 0x00a000008544783b */ /* 0x000e6e0000004200 */
[C---:B-1----:R-:W-:Y:S08]  /*9b40*/  HMMA.16816.F32.BF16 R52, R96.reuse, R68, R52 ;  /* 0x000000446034723c */ /* 0x042ff00000041834 */
[C---:B------:R-:W-:Y:S01]  /*9b50*/  HMMA.16816.F32.BF16 R56, R96.reuse, R70, R56 ;  /* 0x000000466038723c */ /* 0x040fe20000041838 */
[----:B------:R-:W1:Y:S07]  /*9b60*/  LDSM.16.MT88.4 R68, [R132+0xa000] ;  /* 0x00a000008444783b */ /* 0x000e6e0000004200 */
[----:B-1----:R-:W-:Y:S01]  /*9b70*/  HMMA.16816.F32.BF16 R60, R96, R68, R60 ;  /* 0x00000044603c723c */ /* 0x002fe2000004183c */
[-CC-:B------:R-:W-:Y:S01]  /*9b80*/  FFMA.FTZ R68, R124, R182.reuse, -R181.reuse ;  /* 0x000000b67c447223 */ /* 0x180fe200000108b5 */
[----:B------:R-:W-:Y:S01]  /*9b90*/  FFMA.FTZ R124, R190, R182, -R181 ;  /* 0x000000b6be7c7223 */ /* 0x000fe200000108b5 */
[----:B------:R-:W-:Y:S01]  /*9ba0*/  F2FP.BF16.F32.PACK_AB R69, R114, R131 ;  /* 0x000000837245723e */ /* 0x000fe200000010ff */
[----:B------:R-:W-:Y:S01]  /*9bb0*/  FADD.FTZ R131, R131, R0 ;  /* 0x0000000083837221 */ /* 0x000fe20000010000 */
[----:B------:R-:W1:Y:S01]  /*9bc0*/  MUFU.EX2 R170, R68 ;  /* 0x0000004400aa7308 */ /* 0x000e620000000800 */
[----:B------:R-:W-:-:S02]  /*9bd0*/  MOV R0, R105 ;  /* 0x0000006900007202 */ /* 0x000fc40000000f00 */
[----:B------:R-:W-:Y:S01]  /*9be0*/  HMMA.16816.F32.BF16 R64, R96, R70, R64 ;  /* 0x000000466040723c */ /* 0x000fe20000041840 */
[----:B------:R-:W2:Y:S01]  /*9bf0*/  MUFU.EX2 R124, R124 ;  /* 0x0000007c007c7308 */ /* 0x000ea20000000800 */
[----:B------:R-:W-:Y:S01]  /*9c00*/  F2FP.BF16.F32.PACK_AB R71, R110, R115 ;  /* 0x000000736e47723e */ /* 0x000fe200000010ff */
[----:B------:R-:W-:Y:S01]  /*9c10*/  FADD.FTZ R114, R114, R131 ;  /* 0x0000008372727221 */ /* 0x000fe20000010000 */
[----:B------:R-:W-:-:S03]  /*9c20*/  @P3 MOV R0, R105 ;  /* 0x0000006900003202 */ /* 0x000fc60000000f00 */
[----:B------:R-:W-:Y:S01]  /*9c30*/  FADD.FTZ R115, R115, R114 ;  /* 0x0000007273737221 */ /* 0x000fe20000010000 */
[----:B-1----:R-:W-:Y:S01]  /*9c40*/  F2FP.BF16.F32.PACK_AB R68, R125, R170 ;  /* 0x000000aa7d44723e */ /* 0x002fe200000010ff */
[----:B------:R-:W-:Y:S02]  /*9c50*/  FADD.FTZ R170, R170, R109 ;  /* 0x0000006daaaa7221 */ /* 0x000fe40000010000 */
[----:B------:R-:W-:Y:S01]  /*9c60*/  FADD.FTZ R115, R110, R115 ;  /* 0x000000736e737221 */ /* 0x000fe20000010000 */
[----:B--2---:R-:W-:Y:S01]  /*9c70*/  F2FP.BF16.F32.PACK_AB R70, R111, R124 ;  /* 0x0000007c6f46723e */ /* 0x004fe200000010ff */
[----:B------:R-:W-:-:S04]  /*9c80*/  FADD.FTZ R125, R125, R170 ;  /* 0x000000aa7d7d7221 */ /* 0x000fc80000010000 */
[----:B------:R-:W-:Y:S02]  /*9c90*/  FADD.FTZ R124, R124, R125 ;  /* 0x0000007d7c7c7221 */ /* 0x000fe40000010000 */
[----:B------:R-:W-:Y:S02]  /*9ca0*/  HMMA.16816.F32.BF16 R4, R68, R72, R4 ;  /* 0x000000484404723c */ /* 0x000fe40000041804 */
[----:B------:R-:W-:-:S06]  /*9cb0*/  FADD.FTZ R124, R111, R124 ;  /* 0x0000007c6f7c7221 */ /* 0x000fcc0000010000 */
        /* <DEDUP_REMOVED lines=105> */
.L_x_14029:
[----:B------:R-:W-:-:S07]  /*a350*/  IADD3 R118, PT, PT, R104, -0x1, RZ ;  /* 0xffffffff68767810 */ /* 0x000fce0007ffe0ff */
.L_x_14038:
[----:B------:R-:W-:Y:S05]  /*a360*/  BSYNC B2 ;  /* 0x0000000000027941 */ /* 0x000fea0003800000 */
.L_x_14028:
        /* <DEDUP_REMOVED lines=13> */
.L_x_14046:
        /* <DEDUP_REMOVED lines=79> */
.L_x_14041:
[----:B------:R-:W-:Y:S05]  /*a930*/  BSYNC.RECONVERGENT B0 ;  /* 0x0000000000007941 */ /* 0x000fea0003800200 */
.L_x_14040:
        /* <DEDUP_REMOVED lines=234> */
.L_x_14045:
[----:B------:R-:W-:Y:S05]  /*b7e0*/  BSYNC.RECONVERGENT B0 ;  /* 0x0000000000007941 */ /* 0x000fea0003800200 */
.L_x_14044:
        /* <DEDUP_REMOVED lines=48> */
.L_x_14043:
[----:B------:R-:W-:Y:S05]  /*baf0*/  BSYNC.RECONVERGENT B1 ;  /* 0x0000000000017941 */ /* 0x000fea0003800200 */
.L_x_14042:
[----:B------:R-:W2:Y:S01]  /*bb00*/  LD.E R103, desc[UR4][R2.64+0xdc] ;  /* 0x0000dc0402677980 */ /* 0x000ea2000c101900 */
[C---:B------:R-:W-:Y:S01]  /*bb10*/  VIADD R100, R171.reuse, 0x20 ;  /* 0x00000020ab647836 */ /* 0x040fe20000000000 */
[----:B-1----:R-:W-:Y:S01]  /*bb20*/  IABS R104, R171 ;  /* 0x000000ab00687213 */ /* 0x002fe20000000000 */
[----:B------:R-:W-:Y:S02]  /*bb30*/  VIADD R0, R172, 0xffffffe0 ;  /* 0xffffffe0ac007836 */ /* 0x000fe40000000000 */
[C---:B------:R-:W-:Y:S01]  /*bb40*/  VIADD R106, R171.reuse, 0x10 ;  /* 0x00000010ab6a7836 */ /* 0x040fe20000000000 */
[----:B------:R-:W-:Y:S01]  /*bb50*/  IABS R100, R100 ;  /* 0x0000006400647213 */ /* 0x000fe20000000000 */
[C---:B------:R-:W-:Y:S01]  /*bb60*/  VIADD R105, R171.reuse, 0x19 ;  /* 0x00000019ab697836 */ /* 0x040fe20000000000 */
[C---:B------:R-:W-:Y:S01]  /*bb70*/  ISETP.GE.AND P5, PT, R0.reuse, R163, PT ;  /* 0x000000a30000720c */ /* 0x040fe20003fa6270 */
[C---:B------:R-:W-:Y:S01]  /*bb80*/  VIADD R107, R171.reuse, 0x21 ;  /* 0x00000021ab6b7836 */ /* 0x040fe20000000000 */
[----:B------:R-:W-:Y:S01]  /*bb90*/  ISETP.GE.AND P0, PT, R0, R166, PT ;  /* 0x000000a60000720c */ /* 0x000fe20003f06270 */
[----:B------:R-:W-:Y:S01]  /*bba0*/  VIADD R113, R172, 0xffffffe8 ;  /* 0xffffffe8ac717836 */ /* 0x000fe20000000000 */
[----:B------:R-:W-:Y:S01]  /*bbb0*/  ISETP.GE.AND P6, PT, R0, R167, PT ;  /* 0x000000a70000720c */ /* 0x000fe20003fc6270 */
[----:B------:R-:W-:Y:S01]  /*bbc0*/  VIADD R108, R172, 0xfffffff0 ;  /* 0xfffffff0ac6c7836 */ /* 0x000fe20000000000 */
[----:B------:R-:W-:Y:S01]  /*bbd0*/  ISETP.GE.AND P4, PT, R0, R168, PT ;  /* 0x000000a80000720c */ /* 0x000fe20003f86270 */
[----:B------:R-:W-:Y:S01]  /*bbe0*/  VIADD R0, R171, 0x18 ;  /* 0x00000018ab007836 */ /* 0x000fe20000000000 */
[----:B------:R-:W-:Y:S01]  /*bbf0*/  I2FP.F32.S32 R100, R100 ;  /* 0x0000006400647245 */ /* 0x000fe20000201400 */
[C---:B------:R-:W-:Y:S01]  /*bc00*/  VIADD R110, R172.reuse, 0xffffffe9 ;  /* 0xffffffe9ac6e7836 */ /* 0x040fe20000000000 */
[----:B------:R-:W-:Y:S01]  /*bc10*/  I2FP.F32.S32 R104, R104 ;  /* 0x0000006800687245 */ /* 0x000fe20000201400 */
[C---:B------:R-:W-:Y:S01]  /*bc20*/  VIADD R114, R172.reuse, 0xffffffe1 ;  /* 0xffffffe1ac727836 */ /* 0x040fe20000000000 */
[----:B------:R-:W-:Y:S01]  /*bc30*/  IABS R0, R0 ;  /* 0x0000000000007213 */ /* 0x000fe20000000000 */
[----:B------:R-:W-:Y:S01]  /*bc40*/  FFMA.FTZ R7, -R155, R100, R7 ;  /* 0x000000649b077223 */ /* 0x000fe20000010107 */
[----:B------:R-:W-:Y:S02]  /*bc50*/  VIADD R100, R171, 0x11 ;  /* 0x00000011ab647836 */ /* 0x000fe40000000000 */
[CC--:B------:R-:W-:Y:S01]  /*bc60*/  FFMA.FTZ R23, -R155.reuse, R104.reuse, R23 ;  /* 0x000000689b177223 */ /* 0x0c0fe20000010117 */
[----:B------:R-:W-:Y:S01]  /*bc70*/  FFMA.FTZ R17, -R155, R104, R17 ;  /* 0x000000689b117223 */ /* 0x000fe20000010111 */
[----:B------:R-:W-:Y:S01]  /*bc80*/  I2FP.F32.S32 R0, R0 ;  /* 0x0000000000007245 */ /* 0x000fe20000201400 */
[----:B------:R-:W-:Y:S01]  /*bc90*/  VIADD R169, R169, 0xffffffc0 ;  /* 0xffffffc0a9a97836 */ /* 0x000fe20000000000 */
[----:B------:R-:W-:Y:S01]  /*bca0*/  IABS R104, R100 ;  /* 0x0000006400687213 */ /* 0x000fe20000000000 */
[----:B------:R-:W-:Y:S01]  /*bcb0*/  VIADD R100, R171, 0x8 ;  /* 0x00000008ab647836 */ /* 0x000fe20000000000 */
[----:B------:R-:W-:Y:S01]  /*bcc0*/  IABS R106, R106 ;  /* 0x0000006a006a7213 */ /* 0x000fe20000000000 */
[CC--:B------:R-:W-:Y:S01]  /*bcd0*/  FFMA.FTZ R5, -R155.reuse, R0.reuse, R5 ;  /* 0x000000009b057223 */ /* 0x0c0fe20000010105 */
[----:B------:R-:W-:Y:S01]  /*bce0*/  FFMA.FTZ R11, -R155, R0, R11 ;  /* 0x000000009b0b7223 */ /* 0x000fe2000001010b */
[----:B------:R-:W-:Y:S02]  /*bcf0*/  IABS R105, R105 ;  /* 0x0000006900697213 */ /* 0x000fe40000000000 */
[----:B------:R-:W-:Y:S01]  /*bd00*/  I2FP.F32.S32 R0, R106 ;  /* 0x0000006a00007245 */ /* 0x000fe20000201400 */
[----:B------:R-:W-:Y:S01]  /*bd10*/  VIADD R106, R171, 0xfffffff8 ;  /* 0xfffffff8ab6a7836 */ /* 0x000fe20000000000 */
[----:B------:R-:W-:Y:S02]  /*bd20*/  IABS R100, R100 ;  /* 0x0000006400647213 */ /* 0x000fe40000000000 */
[----:B------:R-:W-:Y:S01]  /*bd30*/  I2FP.F32.S32 R105, R105 ;  /* 0x0000006900697245 */ /* 0x000fe20000201400 */
[C---:B------:R-:W-:Y:S01]  /*bd40*/  FFMA.FTZ R15, -R155.reuse, R0, R15 ;  /* 0x000000009b0f7223 */ /* 0x040fe2000001010f */
[----:B------:R-:W-:Y:S01]  /*bd50*/  I2FP.F32.S32 R100, R100 ;  /* 0x0000006400647245 */ /* 0x000fe20000201400 */
[C---:B------:R-:W-:Y:S01]  /*bd60*/  FFMA.FTZ R9, -R155.reuse, R0, R9 ;  /* 0x000000009b097223 */ /* 0x040fe20000010109 */
[----:B------:R-:W-:Y:S01]  /*bd70*/  IABS R106, R106 ;  /* 0x0000006a006a7213 */ /* 0x000fe20000000000 */
[CC--:B------:R-:W-:Y:S01]  /*bd80*/  FFMA.FTZ R4, -R155.reuse, R105.reuse, R4 ;  /* 0x000000699b047223 */ /* 0x0c0fe20000010104 */
[----:B------:R-:W-:Y:S01]  /*bd90*/  I2FP.F32.S32 R104, R104 ;  /* 0x0000006800687245 */ /* 0x000fe20000201400 */
[C---:B------:R-:W-:Y:S01]  /*bda0*/  FFMA.FTZ R10, -R155.reuse, R105, R10 ;  /* 0x000000699b0a7223 */ /* 0x040fe2000001010a */
[----:B------:R-:W-:Y:S01]  /*bdb0*/  IABS R107, R107 ;  /* 0x0000006b006b7213 */ /* 0x000fe20000000000 */
[CC--:B------:R-:W-:Y:S01]  /*bdc0*/  FFMA.FTZ R13, -R155.reuse, R100.reuse, R13 ;  /* 0x000000649b0d7223 */ /* 0x0c0fe2000001010d */
[----:B------:R-:W-:Y:S01]  /*bdd0*/  FFMA.FTZ R19, -R155, R100, R19 ;  /* 0x000000649b137223 */ /* 0x000fe20000010113 */
[C---:B------:R-:W-:Y:S01]  /*bde0*/  VIADD R105, R171.reuse, 0x9 ;  /* 0x00000009ab697836 */ /* 0x040fe20000000000 */
[----:B------:R-:W-:Y:S01]  /*bdf0*/  I2FP.F32.S32 R107, R107 ;  /* 0x0000006b006b7245 */ /* 0x000fe20000201400 */
[----:B------:R-:W-:Y:S02]  /*be00*/  VIADD R0, R171, 0x1 ;  /* 0x00000001ab007836 */ /* 0x000fe40000000000 */
[CC--:B------:R-:W-:Y:S01]  /*be10*/  FFMA.FTZ R14, -R155.reuse, R104.reuse, R14 ;  /* 0x000000689b0e7223 */ /* 0x0c0fe2000001010e */
[----:B------:R-:W-:Y:S02]  /*be20*/  IMAD.MOV.U32 R100, RZ, RZ, R106 ;  /* 0x000000ffff647224 */ /* 0x000fe400078e006a */
        /* <DEDUP_REMOVED lines=10> */
[CC--:B------:R-:W-:Y:S01]  /*bed0*/  FFMA.FTZ R21, -R155.reuse, R100.reuse, R21 ;  /* 0x000000649b157223 */ /* 0x0c0fe20000010115 */
[----:B------:R-:W-:Y:S01]  /*bee0*/  FFMA.FTZ R27, -R155, R100, R27 ;  /* 0x000000649b1b7223 */ /* 0x000fe2000001011b */
[----:B------:R-:W-:Y:S02]  /*bef0*/  VIADD R100, R171, 0xfffffff0 ;  /* 0xfffffff0ab647836 */ /* 0x000fe40000000000 */
[CC--:B------:R-:W-:Y:S01]  /*bf00*/  FFMA.FTZ R12, -R155.reuse, R105.reuse, R12 ;  /* 0x000000699b0c7223 */ /* 0x0c0fe2000001010c */
[CC--:B------:R-:W-:Y:S01]  /*bf10*/  FFMA.FTZ R22, -R155.reuse, R104.reuse, R22 ;  /* 0x000000689b167223 */ /* 0x0c0fe20000010116 */
[C---:B------:R-:W-:Y:S01]  /*bf20*/  FFMA.FTZ R18, -R155.reuse, R105, R18 ;  /* 0x000000699b127223 */ /* 0x040fe20000010112 */
[----:B------:R-:W-:Y:S01]  /*bf30*/  FFMA.FTZ R16, -R155, R104, R16 ;  /* 0x000000689b107223 */ /* 0x000fe20000010110 */
[----:B------:R-:W-:Y:S01]  /*bf40*/  IABS R107, R107 ;  /* 0x0000006b006b7213 */ /* 0x000fe20000000000 */
[C---:B------:R-:W-:Y:S01]  /*bf50*/  VIADD R105, R171.reuse, 0xfffffff9 ;  /* 0xfffffff9ab697836 */ /* 0x040fe20000000000 */
[----:B------:R-:W-:Y:S01]  /*bf60*/  IABS R100, R100 ;  /* 0x0000006400647213 */ /* 0x000fe20000000000 */
[----:B------:R-:W-:Y:S01]  /*bf70*/  VIADD R104, R171, 0xfffffff1 ;  /* 0xfffffff1ab687836 */ /* 0x000fe20000000000 */
[----:B------:R-:W-:Y:S02]  /*bf80*/  I2FP.F32.S32 R107, R107 ;  /* 0x0000006b006b7245 */ /* 0x000fe40000201400 */
[----:B------:R-:W-:Y:S02]  /*bf90*/  IABS R105, R105 ;  /* 0x0000006900697213 */ /* 0x000fe40000000000 */
[----:B------:R-:W-:Y:S01]  /*bfa0*/  IABS R104, R104 ;  /* 0x0000006800687213 */ /* 0x000fe20000000000 */
[CC--:B------:R-:W-:Y:S01]  /*bfb0*/  FFMA.FTZ R28, -R155.reuse, R107.reuse, R28 ;  /* 0x0000006b9b1c7223 */ /* 0x0c0fe2000001011c */
[----:B------:R-:W-:Y:S01]  /*bfc0*/  I2FP.F32.S32 R100, R100 ;  /* 0x0000006400647245 */ /* 0x000fe20000201400 */
[----:B------:R-:W-:Y:S01]  /*bfd0*/  FFMA.FTZ R34, -R155, R107, R34 ;  /* 0x0000006b9b227223 */ /* 0x000fe20000010122 */
[----:B------:R-:W-:Y:S02]  /*bfe0*/  FSEL R4, R4, -INF , P4 ;  /* 0xff80000004047808 */ /* 0x000fe40002000000 */
[----:B------:R-:W-:Y:S01]  /*bff0*/  ISETP.GE.AND P4, PT, R113, R168, PT ;  /* 0x000000a87100720c */ /* 0x000fe20003f86270 */
[CC--:B------:R-:W-:Y:S01]  /*c000*/  FFMA.FTZ R31, -R155.reuse, R100.reuse, R31 ;  /* 0x000000649b1f7223 */ /* 0x0c0fe2000001011f */
[----:B------:R-:W-:Y:S01]  /*c010*/  FSEL R107, R6, -INF , P0 ;  /* 0xff800000066b7808 */ /* 0x000fe20000000000 */
[C---:B------:R-:W-:Y:S01]  /*c020*/  FFMA.FTZ R25, -R155.reuse, R100, R25 ;  /* 0x000000649b197223 */ /* 0x040fe20000010119 */
[----:B------:R-:W-:Y:S01]  /*c030*/  I2FP.F32.S32 R105, R105 ;  /* 0x0000006900697245 */ /* 0x000fe20000201400 */
[C---:B------:R-:W-:Y:S01]  /*c040*/  VIADD R100, R172.reuse, 0xfffffff9 ;  /* 0xfffffff9ac647836 */ /* 0x040fe20000000000 */
[----:B------:R-:W-:Y:S01]  /*c050*/  I2FP.F32.S32 R104, R104 ;  /* 0x0000006800687245 */ /* 0x000fe20000201400 */
[----:B------:R-:W-:Y:S01]  /*c060*/  VIADD R6, R172, 0x11 ;  /* 0x00000011ac067836 */ /* 0x000fe20000000000 */
[----:B------:R-:W-:Y:S01]  /*c070*/  ISETP.GE.AND P0, PT, R108, R168, PT ;  /* 0x000000a86c00720c */ /* 0x000fe20003f06270 */
[CC--:B------:R-:W-:Y:S01]  /*c080*/  FFMA.FTZ R20, -R155.reuse, R105.reuse, R20 ;  /* 0x000000699b147223 */ /* 0x0c0fe20000010114 */
[----:B------:R-:W-:Y:S01]  /*c090*/  FSEL R111, R8, -INF , P4 ;  /* 0xff800000086f7808 */ /* 0x000fe20002000000 */
[C---:B------:R-:W-:Y:S01]  /*c0a0*/  FFMA.FTZ R30, -R155.reuse, R104, R30 ;  /* 0x000000689b1e7223 */ /* 0x040fe2000001011e */
[----:B------:R-:W-:Y:S01]  /*c0b0*/  ISETP.GE.AND P4, PT, R110, R168, PT ;  /* 0x000000a86e00720c */ /* 0x000fe20003f86270 */
[C---:B------:R-:W-:Y:S01]  /*c0c0*/  FFMA.FTZ R26, -R155.reuse, R105, R26 ;  /* 0x000000699b1a7223 */ /* 0x040fe2000001011a */
[----:B------:R-:W-:Y:S01]  /*c0d0*/  FSEL R12, R12, -INF , P0 ;  /* 0xff8000000c0c7808 */ /* 0x000fe20000000000 */
[----:B------:R-:W-:Y:S01]  /*c0e0*/  FFMA.FTZ R24, -R155, R104, R24 ;  /* 0x000000689b187223 */ /* 0x000fe20000010118 */
[C---:B------:R-:W-:Y:S01]  /*c0f0*/  VIADD R104, R172.reuse, 0xfffffff8 ;  /* 0xfffffff8ac687836 */ /* 0x040fe20000000000 */
[----:B------:R-:W-:Y:S01]  /*c100*/  ISETP.GE.AND P0, PT, R113, R166, PT ;  /* 0x000000a67100720c */ /* 0x000fe20003f06270 */
[----:B------:R-:W-:Y:S01]  /*c110*/  VIADD R105, R171, 0xffffffe1 ;  /* 0xffffffe1ab697836 */ /* 0x000fe20000000000 */
[----:B------:R-:W-:Y:S01]  /*c120*/  IABS R0, R0 ;  /* 0x0000000000007213 */ /* 0x000fe20000000000 */
[----:B------:R-:W-:Y:S01]  /*c130*/  VIADD R8, R172, 0x9 ;  /* 0x00000009ac087836 */ /* 0x000fe20000000000 */
[----:B------:R-:W-:Y:S02]  /*c140*/  ISETP.GE.AND P3, PT, R100, R168, PT ;  /* 0x000000a86400720c */ /* 0x000fe40003f66270 */
        /* <DEDUP_REMOVED lines=17> */
[----:B------:R-:W-:Y:S01]  /*c260*/  FFMA.FTZ R32, -R155, R105, R32 ;  /* 0x000000699b207223 */ /* 0x000fe20000010120 */
[-C--:B------:R-:W-:Y:S01]  /*c270*/  ISETP.GE.AND P4, PT, R110, R166.reuse, PT ;  /* 0x000000a66e00720c */ /* 0x080fe20003f86270 */
[----:B------:R-:W-:Y:S01]  /*c280*/  VIADD R105, R172, 0x1 ;  /* 0x00000001ac697836 */ /* 0x000fe20000000000 */
[----:B------:R-:W-:Y:S02]  /*c290*/  FSEL R129, R15, -INF , P0 ;  /* 0xff8000000f817808 */ /* 0x000fe40000000000 */
[----:B------:R-:W-:Y:S02]  /*c2a0*/  ISETP.GE.AND P0, PT, R104, R166, PT ;  /* 0x000000a66800720c */ /* 0x000fe40003f06270 */
[----:B------:R-:W-:Y:S02]  /*c2b0*/  IABS R0, R0 ;  /* 0x0000000000007213 */ /* 0x000fe40000000000 */
[----:B------:R-:W-:Y:S02]  /*c2c0*/  FSEL R9, R11, -INF , P4 ;  /* 0xff8000000b097808 */ /* 0x000fe40002000000 */
[----:B------:R-:W-:Y:S02]  /*c2d0*/  ISETP.GE.AND P4, PT, R108, R166, PT ;  /* 0x000000a66c00720c */ /* 0x000fe40003f86270 */
[----:B------:R-:W-:Y:S02]  /*c2e0*/  FSEL R18, R18, -INF , P0 ;  /* 0xff80000012127808 */ /* 0x000fe40000000000 */
[----:B------:R-:W-:Y:S02]  /*c2f0*/  I2FP.F32.S32 R0, R0 ;  /* 0x0000000000007245 */ /* 0x000fe40000201400 */
[----:B------:R-:W-:Y:S02]  /*c300*/  ISETP.GE.AND P0, PT, R8, R168, PT ;  /* 0x000000a80800720c */ /* 0x000fe40003f06270 */
[----:B------:R-:W-:Y:S01]  /*c310*/  ISETP.GE.AND P1, PT, R105, R166, PT ;  /* 0x000000a66900720c */ /* 0x000fe20003f26270 */
[CC--:B------:R-:W-:Y:S01]  /*c320*/  FFMA.FTZ R29, -R155.reuse, R0.reuse, R29 ;  /* 0x000000009b1d7223 */ /* 0x0c0fe2000001011d */
[----:B------:R-:W-:Y:S01]  /*c330*/  FSEL R14, R14, -INF , P4 ;  /* 0xff8000000e0e7808 */ /* 0x000fe20002000000 */
[----:B------:R-:W-:Y:S01]  /*c340*/  FFMA.FTZ R35, -R155, R0, R35 ;  /* 0x000000009b237223 */ /* 0x000fe20000010123 */
[-C--:B------:R-:W-:Y:S01]  /*c350*/  ISETP.GE.AND P4, PT, R105, R168.reuse, PT ;  /* 0x000000a86900720c */ /* 0x080fe20003f86270 */
[C---:B------:R-:W-:Y:S01]  /*c360*/  VIADD R0, R172.reuse, 0x18 ;  /* 0x00000018ac007836 */ /* 0x040fe20000000000 */
[----:B------:R-:W-:Y:S01]  /*c370*/  FSEL R179, R23, -INF , P1 ;  /* 0xff80000017b37808 */ /* 0x000fe20000800000 */
[----:B------:R-:W-:Y:S01]  /*c380*/  VIADD R23, R172, 0x8 ;  /* 0x00000008ac177836 */ /* 0x000fe20000000000 */
[----:B------:R-:W-:Y:S02]  /*c390*/  FSEL R25, R25, -INF , P0 ;  /* 0xff80000019197808 */ /* 0x000fe40000000000 */
[-C--:B------:R-:W-:Y:S02]  /*c3a0*/  ISETP.GE.AND P0, PT, R100, R167.reuse, PT ;  /* 0x000000a76400720c */ /* 0x080fe40003f06270 */
[-C--:B------:R-:W-:Y:S02]  /*c3b0*/  ISETP.GE.AND P1, PT, R114, R168.reuse, PT ;  /* 0x000000a87200720c */ /* 0x080fe40003f26270 */
[----:B------:R-:W-:Y:S02]  /*c3c0*/  FSEL R187, R21, -INF , P4 ;  /* 0xff80000015bb7808 */ /* 0x000fe40002000000 */
[----:B------:R-:W-:Y:S02]  /*c3d0*/  ISETP.GE.AND P3, PT, R172, R168, PT ;  /* 0x000000a8ac00720c */ /* 0x000fe40003f66270 */
[----:B------:R-:W-:Y:S02]  /*c3e0*/  ISETP.GE.AND P4, PT, R100, R166, PT ;  /* 0x000000a66400720c */ /* 0x000fe40003f86270 */
[----:B------:R-:W-:Y:S01]  /*c3f0*/  FSEL R112, R5, -INF , P1 ;  /* 0xff80000005707808 */ /* 0x000fe20000800000 */
[----:B------:R-:W-:Y:S01]  /*c400*/  VIADD R5, R172, 0x19 ;  /* 0x00000019ac057836 */ /* 0x000fe20000000000 */
[----:B------:R-:W-:Y:S02]  /*c410*/  FSEL R127, R127, -INF , !P0 ;  /* 0xff8000007f7f7808 */ /* 0x000fe40004000000 */
        /* <DEDUP_REMOVED lines=17> */
[-C--:B------:R-:W-:Y:S02]  /*c530*/  ISETP.GE.AND P0, PT, R113, R167.reuse, PT ;  /* 0x000000a77100720c */ /* 0x080fe40003f06270 */
        /* <DEDUP_REMOVED lines=25> */
[----:B------:R-:W-:Y:S02]  /*c6d0*/  FSEL R31, R31, -INF , P3 ;  /* 0xff8000001f1f7808 */ /* 0x000fe40001800000 */
[----:B------:R-:W-:Y:S02]  /*c6e0*/  FSEL R21, R112, -INF , !P4 ;  /* 0xff80000070157808 */ /* 0x000fe40006000000 */
[----:B------:R-:W-:Y:S02]  /*c6f0*/  ISETP.GE.AND P1, PT, R0, R166, PT ;  /* 0x000000a60000720c */ /* 0x000fe40003f26270 */
[----:B------:R-:W-:Y:S02]  /*c700*/  ISETP.GE.AND P3, PT, R114, R163, PT ;  /* 0x000000a37200720c */ /* 0x000fe40003f66270 */
[----:B------:R-:W-:Y:S02]  /*c710*/  FSEL R189, R20, -INF , !P5 ;  /* 0xff80000014bd7808 */ /* 0x000fe40006800000 */
[----:B------:R-:W-:Y:S02]  /*c720*/  FSEL R185, R24, -INF , !P6 ;  /* 0xff80000018b97808 */ /* 0x000fe40007000000 */
[----:B------:R-:W-:Y:S02]  /*c730*/  FSEL R187, R187, -INF , !P0 ;  /* 0xff800000bbbb7808 */ /* 0x000fe40004000000 */
[C---:B------:R-:W-:Y:S02]  /*c740*/  ISETP.GE.AND P0, PT, R8.reuse, R167, PT ;  /* 0x000000a70800720c */ /* 0x040fe40003f06270 */
[-C--:B------:R-:W-:Y:S02]  /*c750*/  ISETP.GE.AND P5, PT, R8, R163.reuse, PT ;  /* 0x000000a30800720c */ /* 0x080fe40003fa6270 */
[CC--:B------:R-:W-:Y:S01]  /*c760*/  ISETP.GE.AND P6, PT, R172.reuse, R163.reuse, PT ;  /* 0x000000a3ac00720c */ /* 0x0c0fe20003fc6270 */
[----:B------:R-:W-:Y:S01]  /*c770*/  VIADD R172, R172, 0xffffffc0 ;  /* 0xffffffc0acac7836 */ /* 0x000fe20000000000 */
[----:B------:R-:W-:Y:S02]  /*c780*/  FMNMX3.FTZ R8, R101, R4, R21, !PT ;  /* 0x0000000465087276 */ /* 0x000fe40007810015 */
[----:B------:R-:W-:Y:S02]  /*c790*/  FSEL R34, R34, -INF , P1 ;  /* 0xff80000022227808 */ /* 0x000fe40000800000 */
[----:B------:R-:W-:Y:S02]  /*c7a0*/  FSEL R17, R17, -INF , !P3 ;  /* 0xff80000011117808 */ /* 0x000fe40005800000 */
[-C--:B------:R-:W-:Y:S02]  /*c7b0*/  ISETP.GE.AND P1, PT, R113, R163.reuse, PT ;  /* 0x000000a37100720c */ /* 0x080fe40003f26270 */
[----:B------:R-:W-:Y:S02]  /*c7c0*/  ISETP.GE.AND P4, PT, R110, R163, PT ;  /* 0x000000a36e00720c */ /* 0x000fe40003f86270 */
[----:B------:R-:W-:Y:S02]  /*c7d0*/  FSEL R181, R22, -INF , !P6 ;  /* 0xff80000016b57808 */ /* 0x000fe40007000000 */
[----:B------:R-:W-:Y:S02]  /*c7e0*/  FSEL R183, R25, -INF , !P0 ;  /* 0xff80000019b77808 */ /* 0x000fe40004000000 */
[----:B------:R-:W-:Y:S02]  /*c7f0*/  FMNMX3.FTZ R8, R8, R19, R15, !PT ;  /* 0x0000001308087276 */ /* 0x000fe4000781000f */
[C---:B------:R-:W-:Y:S02]  /*c800*/  ISETP.GE.AND P0, PT, R6.reuse, R167, PT ;  /* 0x000000a70600720c */ /* 0x040fe40003f06270 */
[----:B------:R-:W-:Y:S02]  /*c810*/  ISETP.GE.AND P6, PT, R6, R163, PT ;  /* 0x000000a30600720c */ /* 0x000fe40003fc6270 */
[----:B------:R-:W-:Y:S02]  /*c820*/  FMNMX3.FTZ R6, R102, R13, R17, !PT ;  /* 0x0000000d66067276 */ /* 0x000fe40007810011 */
[----:B------:R-:W-:Y:S02]  /*c830*/  ISETP.GE.AND P3, PT, R106, R163, PT ;  /* 0x000000a36a00720c */ /* 0x000fe40003f66270 */
[----:B------:R-:W-:Y:S02]  /*c840*/  FSEL R11, R10, -INF , !P1 ;  /* 0xff8000000a0b7808 */ /* 0x000fe40004800000 */
[----:B------:R-:W-:Y:S02]  /*c850*/  FSEL R9, R9, -INF , !P4 ;  /* 0xff80000009097808 */ /* 0x000fe40006000000 */
[----:B------:R-:W-:Y:S02]  /*c860*/  FMNMX3.FTZ R8, R8, R197, R195, !PT ;  /* 0x000000c508087276 */ /* 0x000fe400078100c3 */
[----:B------:R-:W-:Y:S02]  /*c870*/  ISETP.GE.AND P4, PT, R100, R163, PT ;  /* 0x000000a36400720c */ /* 0x000fe40003f86270 */
        /* <DEDUP_REMOVED lines=12> */
[----:B------:R-:W-:Y:S02]  /*c940*/  FMNMX3.FTZ R0, R8, R191, R131, !PT ;  /* 0x000000bf08007276 */ /* 0x000fe40007810083 */
        /* <DEDUP_REMOVED lines=8> */
[----:B------:R-:W-:Y:S02]  /*c9d0*/  FSEL R119, R30, -INF , !P4 ;  /* 0xff8000001e777808 */ /* 0x000fe40006000000 */
[----:B------:R-:W-:Y:S02]  /*c9e0*/  FSEL R118, R31, -INF , !P6 ;  /* 0xff8000001f767808 */ /* 0x000fe40007000000 */
[----:B------:R-:W-:Y:S01]  /*c9f0*/  FMNMX3.FTZ R5, R6, R185, R183, !PT ;  /* 0x000000b906057276 */ /* 0x000fe200078100b7 */
[----:B------:R-:W-:Y:S01]  /*ca00*/  LDSM.16.MT88.4 R28, [R133+0x8000] ;  /* 0x00800000851c783b */ /* 0x000fe20000004200 */
        /* <DEDUP_REMOVED lines=39> */
[-CC-:B------:R-:W-:Y:S01]  /*cc80*/  FFMA.FTZ R130, R127, R103.reuse, -R126.reuse ;  /* 0x000000677f827223 */ /* 0x180fe2000001087e */
[----:B------:R-:W-:Y:S07]  /*cc90*/  FMUL.FTZ R8, R103, R4 ;  /* 0x0000000467087220 */ /* 0x000fee0000410000 */
[----:B------:R-:W3:Y:S01]  /*cca0*/  MUFU.EX2 R101, R9 ;  /* 0x0000000900657308 */ /* 0x000ee20000000800 */
[-C--:B------:R-:W-:Y:S01]  /*ccb0*/  FFMA.FTZ R128, R197, R103.reuse, -R126 ;  /* 0x00000067c5807223 */ /* 0x080fe2000001087e */
[-CC-:B------:R-:W-:Y:S01]  /*ccc0*/  FFMA.FTZ R178, R129, R103.reuse, -R120.reuse ;  /* 0x0000006781b27223 */ /* 0x180fe20000010878 */
[-CC-:B------:R-:W-:Y:S07]  /*ccd0*/  FFMA.FTZ R176, R191, R103.reuse, -R120.reuse ;  /* 0x00000067bfb07223 */ /* 0x180fee0000010878 */
[----:B------:R-:W4:Y:S01]  /*cce0*/  MUFU.EX2 R102, R8 ;  /* 0x0000000800667308 */ /* 0x000f220000000800 */
[-C--:B------:R-:W-:Y:S01]  /*ccf0*/  FFMA.FTZ R131, R131, R103.reuse, -R120 ;  /* 0x0000006783837223 */ /* 0x080fe20000010878 */
[-C--:B------:R-:W-:Y:S01]  /*cd00*/  FFMA.FTZ R195, R195, R103.reuse, -R126 ;  /* 0x00000067c3c37223 */ /* 0x080fe2000001087e */
[-CC-:B------:R-:W-:Y:S07]  /*cd10*/  FFMA.FTZ R193, R193, R103.reuse, -R120.reuse ;  /* 0x00000067c1c17223 */ /* 0x180fee0000010878 */
        /* <DEDUP_REMOVED lines=89> */
[C---:B------:R-:W-:Y:S01]  /*d2b0*/  FMUL.FTZ R31, R101.reuse, R75 ;  /* 0x0000004b651f7220 */ /* 0x040fe20000410000 */
[C---:B------:R-:W-:Y:S01]  /*d2c0*/  FMUL.FTZ R62, R101.reuse, R62 ;  /* 0x0000003e653e7220 */ /* 0x040fe20000410000 */
[----:B------:R-:W1:Y:S01]  /*d2d0*/  LDSM.16.MT88.4 R72, [R133+0xa000] ;  /* 0x00a000008548783b */ /* 0x000e620000004200 */
[C---:B------:R-:W-:Y:S05]  /*d2e0*/  FMUL.FTZ R63, R101.reuse, R63 ;  /* 0x0000003f653f7220 */ /* 0x040fea0000410000 */
[----:B------:R-:W-:Y:S01]  /*d2f0*/  MUFU.EX2 R178, R178 ;  /* 0x000000b200b27308 */ /* 0x000fe20000000800 */
[C---:B------:R-:W-:Y:S01]  /*d300*/  FMUL.FTZ R64, R102.reuse, R64 ;  /* 0x0000004066407220 */ /* 0x040fe20000410000 */
[C---:B------:R-:W-:Y:S01]  /*d310*/  FMUL.FTZ R65, R102.reuse, R65 ;  /* 0x0000004166417220 */ /* 0x040fe20000410000 */
[C---:B-----5:R-:W-:Y:S07]  /*d320*/  HMMA.16816.F32.BF16 R28, R108.reuse, R84, R28 ;  /* 0x000000546c1c723c */ /* 0x060fee000004181c */
[----:B------:R-:W-:Y:S01]  /*d330*/  MUFU.EX2 R176, R176 ;  /* 0x000000b000b07308 */ /* 0x000fe20000000800 */
[C---:B------:R-:W-:Y:S01]  /*d340*/  FMUL.FTZ R66, R101.reuse, R66 ;  /* 0x0000004265427220 */ /* 0x040fe20000410000 */
[C---:B------:R-:W-:Y:S08]  /*d350*/  FMUL.FTZ R67, R101.reuse, R67 ;  /* 0x0000004365437220 */ /* 0x040ff00000410000 */
[----:B------:R-:W-:Y:S01]  /*d360*/  MUFU.EX2 R131, R131 ;  /* 0x0000008300837308 */ /* 0x000fe20000000800 */
[----:B------:R-:W-:Y:S01]  /*d370*/  FFMA.FTZ R173, R102, R173, R107 ;  /* 0x000000ad66ad7223 */ /* 0x000fe2000001006b */
[----:B------:R-:W-:Y:S01]  /*d380*/  FFMA.FTZ R174, R101, R174, R106 ;  /* 0x000000ae65ae7223 */ /* 0x000fe2000001006a */
[C---:B------:R-:W-:Y:S01]  /*d390*/  HMMA.16816.F32.BF16 R32, R108.reuse, R86, R32 ;  /* 0x000000566c20723c */ /* 0x040fe20000041820 */
[----:B------:R-:W-:Y:S02]  /*d3a0*/  LDSM.16.MT88.4 R84, [R134+0x9800] ;  /* 0x009800008654783b */ /* 0x000fe40000004200 */
[-CC-:B------:R-:W-:Y:S01]  /*d3b0*/  FFMA.FTZ R82, R123, R103.reuse, -R126.reuse ;  /* 0x000000677b527223 */ /* 0x180fe2000001087e */
[-C--:B------:R-:W-:Y:S01]  /*d3c0*/  FFMA.FTZ R81, R124, R103.reuse, -R126 ;  /* 0x000000677c517223 */ /* 0x080fe2000001087e */
[-CC-:B------:R-:W-:Y:S01]  /*d3d0*/  FFMA.FTZ R124, R119, R103.reuse, -R120.reuse ;  /* 0x00000067777c7223 */ /* 0x180fe20000010878 */
[-C--:B------:R-:W-:Y:S01]  /*d3e0*/  FFMA.FTZ R123, R118, R103.reuse, -R120 ;  /* 0x00000067767b7223 */ /* 0x080fe20000010878 */
[-CC-:B------:R-:W-:Y:S01]  /*d3f0*/  FFMA.FTZ R80, R121, R103.reuse, -R126.reuse ;  /* 0x0000006779507223 */ /* 0x180fe2000001087e */
[C---:B----4-:R-:W-:Y:S01]  /*d400*/  HMMA.16816.F32.BF16 R36, R108.reuse, R76, R36 ;  /* 0x0000004c6c24723c */ /* 0x050fe20000041824 */
[----:B------:R-:W-:Y:S02]  /*d410*/  MUFU.EX2 R121, R81 ;  /* 0x0000005100797308 */ /* 0x000fe40000000800 */
[----:B------:R-:W-:Y:S01]  /*d420*/  FFMA.FTZ R76, R125, R103, -R126 ;  /* 0x000000677d4c7223 */ /* 0x000fe2000001087e */
[----:B------:R-:W-:Y:S07]  /*d430*/  FADD.FTZ R116, R116, R173 ;  /* 0x000000ad74747221 */ /* 0x000fee0000010000 */
[----:B------:R-:W2:Y:S01]  /*d440*/  MUFU.EX2 R125, R195 ;  /* 0x000000c3007d7308 */ /* 0x000ea20000000800 */
[----:B------:R-:W-:Y:S01]  /*d450*/  ISETP.GT.AND P0, PT, R170, R149, PT ;  /* 0x00000095aa00720c */ /* 0x000fe20003f04270 */
[----:B------:R-:W-:Y:S01]  /*d460*/  FADD.FTZ R115, R115, R174 ;  /* 0x000000ae73737221 */ /* 0x000fe20000010000 */
[C---:B------:R-:W-:Y:S07]  /*d470*/  HMMA.16816.F32.BF16 R40, R108.reuse, R78, R40 ;  /* 0x0000004e6c28723c */ /* 0x040fee0000041828 */
[----:B------:R4:W5:Y:S01]  /*d480*/  MUFU.EX2 R127, R76 ;  /* 0x0000004c007f7308 */ /* 0x0009620000000800 */
[----:B------:R-:W-:Y:S09]  /*d490*/  IMAD.MOV.U32 R102, RZ, RZ, R0 ;  /* 0x000000ffff667224 */ /* 0x000ff200078e0000 */
[----:B------:R-:W-:Y:S01]  /*d4a0*/  MUFU.EX2 R118, R80 ;  /* 0x0000005000767308 */ /* 0x000fe20000000800 */
[----:B------:R-:W-:Y:S01]  /*d4b0*/  IMAD.MOV.U32 R101, RZ, RZ, R100 ;  /* 0x000000ffff657224 */ /* 0x000fe200078e0064 */
[C---:B---3--:R-:W-:Y:S08]  /*d4c0*/  HMMA.16816.F32.BF16 R44, R108.reuse, R68, R44 ;  /* 0x000000446c2c723c */ /* 0x048ff0000004182c */
[----:B------:R-:W-:Y:S10]  /*d4d0*/  MUFU.EX2 R124, R124 ;  /* 0x0000007c007c7308 */ /* 0x000ff40000000800 */
[----:B------:R-:W-:Y:S01]  /*d4e0*/  MUFU.EX2 R123, R123 ;  /* 0x0000007b007b7308 */ /* 0x000fe20000000800 */
[----:B----4-:R-:W-:Y:S01]  /*d4f0*/  LDSM.16.MT88.4 R76, [R134+0x8800] ;  /* 0x00880000864c783b */ /* 0x010fe20000004200 */
[C---:B------:R-:W-:Y:S07]  /*d500*/  HMMA.16816.F32.BF16 R48, R108.reuse, R70, R48 ;  /* 0x000000466c30723c */ /* 0x040fee0000041830 */
[----:B------:R-:W3:Y:S01]  /*d510*/  LDSM.16.MT88.4 R68, [R132+0xa000] ;  /* 0x00a000008444783b */ /* 0x000ee20000004200 */
[C---:B-1----:R-:W-:Y:S08]  /*d520*/  HMMA.16816.F32.BF16 R52, R108.reuse, R72, R52 ;  /* 0x000000486c34723c */ /* 0x042ff00000041834 */
[C---:B------:R-:W-:Y:S01]  /*d530*/  HMMA.16816.F32.BF16 R56, R108.reuse, R74, R56 ;  /* 0x0000004a6c38723c */ /* 0x040fe20000041838 */
[----:B------:R-:W1:Y:S07]  /*d540*/  LDSM.16.MT88.4 R72, [R138+0x8800] ;  /* 0x008800008a48783b */ /* 0x000e6e0000004200 */
[C---:B---3--:R-:W-:Y:S03]  /*d550*/  HMMA.16816.F32.BF16 R60, R108.reuse, R68, R60 ;  /* 0x000000446c3c723c */ /* 0x048fe6000004183c */
[----:B--2---:R-:W-:Y:S02]  /*d560*/  F2FP.BF16.F32.PACK_AB R68, R125, R128 ;  /* 0x000000807d44723e */ /* 0x004fe400000010ff */
[----:B------:R-:W-:Y:S03]  /*d570*/  F2FP.BF16.F32.PACK_AB R69, R178, R129 ;  /* 0x00000081b245723e */ /* 0x000fe600000010ff */
[----:B------:R-:W-:Y:S03]  /*d580*/  HMMA.16816.F32.BF16 R64, R108, R70, R64 ;  /* 0x000000466c40723c */ /* 0x000fe60000041840 */
[----:B-----5:R-:W-:Y:S01]  /*d590*/  F2FP.BF16.F32.PACK_AB R70, R130, R127 ;  /* 0x0000007f8246723e */ /* 0x020fe200000010ff */
        /* <DEDUP_REMOVED lines=13> */
[----:B------:R-:W-:Y:S01]  /*d670*/  MUFU.EX2 R122, R82 ;  /* 0x00000052007a7308 */ /* 0x000fe20000000800 */
[C---:B------:R-:W-:Y:S09]  /*d680*/  HMMA.16816.F32.BF16 R12, R68.reuse, R76, R12 ;  /* 0x0000004c440c723c */ /* 0x040ff2000004180c */
[----:B------:R-:W2:Y:S01]  /*d690*/  MUFU.EX2 R119, R126 ;  /* 0x0000007e00777308 */ /* 0x000ea20000000800 */
[C---:B------:R-:W-:Y:S01]  /*d6a0*/  HMMA.16816.F32.BF16 R16, R68.reuse, R78, R16 ;  /* 0x0000004e4410723c */ /* 0x040fe20000041810 */
[----:B------:R-:W3:Y:S02]  /*d6b0*/  LDSM.16.MT88.4 R76, [R132+0x8800] ;  /* 0x00880000844c783b */ /* 0x000ee40000004200 */
[----:B--2---:R-:W-:Y:S05]  /*d6c0*/  F2FP.BF16.F32.PACK_AB R106, R119, R118 ;  /* 0x00000076776a723e */ /* 0x004fea00000010ff */
        /* <DEDUP_REMOVED lines=41> */
[-CC-:B------:R-:W-:Y:S01]  /*d960*/  FFMA.FTZ R72, R105, R103.reuse, -R120.reuse ;  /* 0x0000006769487223 */ /* 0x180fe20000010878 */
[----:B------:R-:W-:Y:S01]  /*d970*/  FFMA.FTZ R120, R104, R103, -R120 ;  /* 0x0000006768787223 */ /* 0x000fe20000010878 */
[----:B------:R-:W-:Y:S02]  /*d980*/  F2FP.BF16.F32.PACK_AB R104, R121, R122 ;  /* 0x0000007a7968723e */ /* 0x000fe400000010ff */
[----:B------:R-:W-:Y:S01]  /*d990*/  F2FP.BF16.F32.PACK_AB R105, R123, R124 ;  /* 0x0000007c7b69723e */ /* 0x000fe200000010ff */
[C---:B------:R-:W-:Y:S01]  /*d9a0*/  HMMA.16816.F32.BF16 R56, R68.reuse, R74, R56 ;  /* 0x0000004a4438723c */ /* 0x040fe20000041838 */
[----:B------:R-:W-:Y:S10]  /*d9b0*/  MUFU.EX2 R103, R72 ;  /* 0x0000004800677308 */ /* 0x000ff40000000800 */
[----:B------:R-:W1:Y:S01]  /*d9c0*/  MUFU.EX2 R120, R120 ;  /* 0x0000007800787308 */ /* 0x000e620000000800 */
[C---:B--2---:R-:W-:Y:S08]  /*d9d0*/  HMMA.16816.F32.BF16 R60, R68.reuse, R76, R60 ;  /* 0x0000004c443c723c */ /* 0x044ff0000004183c */
[----:B------:R-:W-:Y:S01]  /*d9e0*/  HMMA.16816.F32.BF16 R64, R68, R78, R64 ;  /* 0x0000004e4440723c */ /* 0x000fe20000041840 */
[----:B------:R-:W2:Y:S02]  /*d9f0*/  LDSM.16.MT88.4 R76, [R133+0x9800] ;  /* 0x00980000854c783b */ /* 0x000ea40000004200 */
[----:B-1----:R-:W-:Y:S06]  /*da00*/  F2FP.BF16.F32.PACK_AB R107, R120, R103 ;  /* 0x00000067786b723e */ /* 0x002fec00000010ff */
[----:B------:R-:W1:Y:S01]  /*da10*/  LDSM.16.MT88.4 R68, [R132+0x9800] ;  /* 0x009800008444783b */ /* 0x000e620000004200 */
[C---:B------:R-:W-:Y:S07]  /*da20*/  HMMA.16816.F32.BF16 R96, R104.reuse, R92, R4 ;  /* 0x0000005c6860723c */ /* 0x040fee0000041804 */
[----:B------:R-:W3:Y:S01]  /*da30*/  LDSM.16.MT88.4 R4, [R138+0xb800] ;  /* 0x00b800008a04783b */ /* 0x000ee20000004200 */
[C---:B------:R-:W-:Y:S07]  /*da40*/  HMMA.16816.F32.BF16 R92, R104.reuse, R94, R8 ;  /* 0x0000005e685c723c */ /* 0x040fee0000041808 */
[----:B------:R-:W4:Y:S01]  /*da50*/  LDSM.16.MT88.4 R8, [R134+0xb800] ;  /* 0x00b800008608783b */ /* 0x000f220000004200 */
[C---:B------:R-:W-:Y:S07]  /*da60*/  HMMA.16816.F32.BF16 R88, R104.reuse, R84, R12 ;  /* 0x000000546858723c */ /* 0x040fee000004180c */
[----:B------:R-:W5:Y:S01]  /*da70*/  LDSM.16.MT88.4 R12, [R133+0xb800] ;  /* 0x00b80000850c783b */ /* 0x000f620000004200 */
[C---:B------:R-:W-:Y:S03]  /*da80*/  HMMA.16816.F32.BF16 R84, R104.reuse, R86, R16 ;  /* 0x000000566854723c */ /* 0x040fe60000041810 */
[----:B------:R-:W-:Y:S01]  /*da90*/  FADD.FTZ R17, R113, R116 ;  /* 0x0000007471117221 */ /* 0x000fe20000010000 */
[----:B------:R-:W-:Y:S03]  /*daa0*/  FADD.FTZ R16, R114, R115 ;  /* 0x0000007372107221 */ /* 0x000fe60000010000 */
[----:B------:R-:W-:Y:S01]  /*dab0*/  FADD.FTZ R17, R112, R17 ;  /* 0x0000001170117221 */ /* 0x000fe20000010000 */
[C---:B--2---:R-:W-:Y:S03]  /*dac0*/  HMMA.16816.F32.BF16 R80, R104.reuse, R76, R20 ;  /* 0x0000004c6850723c */ /* 0x044fe60000041814 */
[----:B------:R-:W-:Y:S05]  /*dad0*/  FADD.FTZ R16, R117, R16 ;  /* 0x0000001075107221 */ /* 0x000fea0000010000 */
[C---:B------:R-:W-:Y:S08]  /*dae0*/  HMMA.16816.F32.BF16 R76, R104.reuse, R78, R24 ;  /* 0x0000004e684c723c */ /* 0x040ff00000041818 */
[C---:B-1----:R-:W-:Y:S08]  /*daf0*/  HMMA.16816.F32.BF16 R72, R104.reuse, R68, R28 ;  /* 0x000000446848723c */ /* 0x042ff0000004181c */
        /* <DEDUP_REMOVED lines=35> */
.L_x_14039:
        /* <DEDUP_REMOVED lines=10> */
.L_x_14068:
        /* <DEDUP_REMOVED lines=131> */
[----:B------:R-:W3:Y:S01]  /*e600*/  LD.E R15, desc[UR4][R2.64+0x60] ;  /* 0x00006004020f7980 */ /* 0x000ee2000c101900 */
[----:B-1----:R-:W1:Y:S03]  /*e610*/  @P1 MUFU.LG2 R8, R6 ;  /* 0x0000000600081308 */ /* 0x002e660000000c00 */
[----:B------:R3:W5:Y:S01]  /*e620*/  LD.E R68, desc[UR4][R2.64+0xcc] ;  /* 0x0000cc0402447980 */ /* 0x000762000c101900 */
[----:B------:R-:W-:-:S02]  /*e630*/  SHF.L.U32 R69, R101, 0x2, RZ ;  /* 0x0000000265457819 */ /* 0x000fc400000006ff */
[----:B------:R-:W-:Y:S01]  /*e640*/  MOV R70, 0xff800000 ;  /* 0xff80000000467802 */ /* 0x000fe20000000f00 */
[----:B------:R3:W5:Y:S01]  /*e650*/  LD.E.64 R78, desc[UR4][R2.64+0x78] ;  /* 0x00007804024e7980 */ /* 0x000762000c101b00 */
[----:B------:R-:W1:Y:S01]  /*e660*/  @P0 MUFU.LG2 R4, R4 ;  /* 0x0000000400040308 */ /* 0x000e620000000c00 */
[----:B------:R-:W-:Y:S02]  /*e670*/  MOV R71, 0xff800000 ;  /* 0xff80000000477802 */ /* 0x000fe40000000f00 */
[----:B------:R3:W5:Y:S01]  /*e680*/  LD.E.64 R76, desc[UR4][R2.64+0xa8] ;  /* 0x0000a804024c7980 */ /* 0x000762000c101b00 */
[----:B--2---:R-:W-:Y:S02]  /*e690*/  LOP3.LUT R9, R69, 0x1f8, RZ, 0xc0, !PT ;  /* 0x000001f845097812 */ /* 0x004fe400078ec0ff */
[----:B------:R-:W-:Y:S01]  /*e6a0*/  SHF.R.U32.HI R73, RZ, 0x2, R101 ;  /* 0x00000002ff497819 */ /* 0x000fe20000011665 */
[----:B-1----:R-:W-:Y:S01]  /*e6b0*/  @P1 FMUL.FTZ R8, R8, 0.69314718246459960938 ;  /* 0x3f31721808081820 */ /* 0x002fe20000410000 */
[----:B------:R-:W-:-:S03]  /*e6c0*/  LOP3.LUT R6, R7, 0x10, RZ, 0xc0, !PT ;  /* 0x0000001007067812 */ /* 0x000fc600078ec0ff */
[----:B-----5:R-:W-:Y:S01]  /*e6d0*/  @P1 FFMA.FTZ R70, R5, R100, R8 ;  /* 0x0000006405461223 */ /* 0x020fe20000010008 */
[----:B------:R-:W-:Y:S01]  /*e6e0*/  SHF.R.U32.HI R8, RZ, 0x1, R101 ;  /* 0x00000001ff087819 */ /* 0x000fe20000011665 */
[----:B------:R-:W-:-:S03]  /*e6f0*/  @P0 FMUL.FTZ R4, R4, 0.69314718246459960938 ;  /* 0x3f31721804040820 */ /* 0x000fc60000410000 */
        /* <DEDUP_REMOVED lines=37> */
.L_x_14049:
[----:B------:R-:W-:Y:S05]  /*e950*/  BSYNC.RECONVERGENT B0 ;  /* 0x0000000000007941 */ /* 0x000fea0003800200 */
.L_x_14048:
[----:B--2---:R-:W2:Y:S01]  /*e960*/  S2R R71, SR_TID.X ;  /* 0x0000000000477919 */ /* 0x004ea20000002100 */
[----:B------:R-:W-:Y:S02]  /*e970*/  IMAD.SHL.U32 R101, R101, 0x8, RZ ;  /* 0x0000000865657824 */ /* 0x000fe400078e00ff */
[----:B------:R-:W-:Y:S01]  /*e980*/  IMAD R68, R160, R68, RZ ;  /* 0x00000044a0447224 */ /* 0x000fe200078e02ff */
[----:B------:R4:W5:Y:S01]  /*e990*/  LD.E R2, desc[UR4][R2.64+0xc0] ;  /* 0x0000c00402027980 */ /* 0x000962000c101900 */
[----:B------:R-:W-:Y:S01]  /*e9a0*/  BSSY.RECONVERGENT B0, `(.L_x_14050) ;  /* 0x000001c000007945 */ /* 0x000fe20003800200 */
[----:B-1-3--:R-:W-:Y:S02]  /*e9b0*/  LOP3.LUT R0, R101, 0x1f80, RZ, 0xc0, !PT ;  /* 0x00001f8065007812 */ /* 0x00afe400078ec0ff */
[----:B--2---:R-:W-:-:S04]  /*e9c0*/  SHF.R.U32.HI R71, RZ, 0x4, R71 ;  /* 0x00000004ff477819 */ /* 0x004fc80000011647 */
[CC--:B------:R-:W-:Y:S01]  /*e9d0*/  ISETP.GE.AND P3, PT, R71.reuse, R148.reuse, PT ;  /* 0x000000944700720c */ /* 0x0c0fe20003f66270 */
[C---:B------:R-:W-:Y:S02]  /*e9e0*/  VIADD R73, R71.reuse, 0x8 ;  /* 0x0000000847497836 */ /* 0x040fe40000000000 */
[C---:B------:R-:W-:Y:S02]  /*e9f0*/  VIADD R75, R71.reuse, 0x18 ;  /* 0x00000018474b7836 */ /* 0x040fe40000000000 */
[----:B----4-:R-:W-:Y:S01]  /*ea00*/  VIADD R3, R71, 0x28 ;  /* 0x0000002847037836 */ /* 0x010fe20000000000 */
        /* <DEDUP_REMOVED lines=21> */
.L_x_14051:
[----:B------:R-:W-:Y:S05]  /*eb60*/  BSYNC.RECONVERGENT B0 ;  /* 0x0000000000007941 */ /* 0x000fea0003800200 */
.L_x_14050:
        /* <DEDUP_REMOVED lines=12> */
.L_x_14053:
[----:B------:R-:W-:Y:S05]  /*ec30*/  BSYNC.RECONVERGENT B0 ;  /* 0x0000000000007941 */ /* 0x000fea0003800200 */
.L_x_14052:
        /* <DEDUP_REMOVED lines=11> */
.L_x_14055:
[----:B------:R-:W-:Y:S05]  /*ecf0*/  BSYNC.RECONVERGENT B0 ;  /* 0x0000000000007941 */ /* 0x000fea0003800200 */
.L_x_14054:
        /* <DEDUP_REMOVED lines=11> */
.L_x_14057:
[----:B------:R-:W-:Y:S05]  /*edb0*/  BSYNC.RECONVERGENT B0 ;  /* 0x0000000000007941 */ /* 0x000fea0003800200 */
.L_x_14056:
        /* <DEDUP_REMOVED lines=10> */
.L_x_14059:
[----:B------:R-:W-:Y:S05]  /*ee60*/  BSYNC.RECONVERGENT B0 ;  /* 0x0000000000007941 */ /* 0x000fea0003800200 */
.L_x_14058:
        /* <DEDUP_REMOVED lines=10> */
.L_x_14061:
[----:B------:R-:W-:Y:S05]  /*ef10*/  BSYNC.RECONVERGENT B0 ;  /* 0x0000000000007941 */ /* 0x000fea0003800200 */
.L_x_14060:
        /* <DEDUP_REMOVED lines=10> */
.L_x_14063:
[----:B------:R-:W-:Y:S05]  /*efc0*/  BSYNC.RECONVERGENT B0 ;  /* 0x0000000000007941 */ /* 0x000fea0003800200 */
.L_x_14062:
[----:B------:R-:W-:-:S04]  /*efd0*/  MOV R155, 0x0 ;  /* 0x00000000009b7802 */ /* 0x000fc80000000f00 */
[----:B-12345:R-:W-:Y:S05]  /*efe0*/  @P3 RET.REL.NODEC R154 `(_ZN5flash24flash_fwd_splitkv_kernelI23Flash_fwd_kernel_traitsILi128ELi64ELi64ELi4ELb0ELb0EN7cutlass10bfloat16_tE19Flash_kernel_traitsILi128ELi64ELi64ELi4ES3_EELb0ELb1ELb1ELb0ELb0ELb0ELb1ELb0EEEvNS_16Flash_fwd_paramsE) ;  /* 0xffffff109a043950 */ /* 0x03efea0003c3ffff */
[-C--:B------:R-:W-:Y:S01]  /*eff0*/  ISETP.GE.AND P2, PT, R69, R2.reuse, PT ;  /* 0x000000024500720c */ /* 0x080fe20003f46270 */
[----:B------:R-:W-:Y:S01]  /*f000*/  IMAD.MOV.U32 R155, RZ, RZ, 0x0 ;  /* 0x00000000ff9b7424 */ /* 0x000fe200078e00ff */
[----:B------:R-:W-:-:S11]  /*f010*/  ISETP.GE.AND P0, PT, R73, R2, PT ;  /* 0x000000024900720c */ /* 0x000fd60003f06270 */
[----:B------:R-:W-:-:S04]  /*f020*/  @!P2 LEA R8, P1, R75, R78, 0x2 ;  /* 0x0000004e4b08a211 */ /* 0x000fc800078210ff */
[----:B------:R-:W-:-:S05]  /*f030*/  @!P2 LEA.HI.X R9, R75, R79, R68, 0x2, P1 ;  /* 0x0000004f4b09a211 */ /* 0x000fca00008f1444 */
[----:B------:R1:W-:Y:S02]  /*f040*/  @!P2 ST.E.128 desc[UR4][R8.64+0x7000], R36 ;  /* 0x007000240800a985 */ /* 0x0003e4000c101d04 */
[----:B-1----:R-:W-:Y:S05]  /*f050*/  @P0 RET.REL.NODEC R154 `(_ZN5flash24flash_fwd_splitkv_kernelI23Flash_fwd_kernel_traitsILi128ELi64ELi64ELi4ELb0ELb0EN7cutlass10bfloat16_tE19Flash_kernel_traitsILi128ELi64ELi64ELi4ES3_EELb0ELb1ELb1ELb0ELb0ELb0ELb1ELb0EEEvNS_16Flash_fwd_paramsE) ;  /* 0xffffff0c9ae80950 */ /* 0x002fea0003c3ffff */
[----:B------:R-:W-:Y:S01]  /*f060*/  LEA R2, P0, R75, R78, 0x2 ;  /* 0x0000004e4b027211 */ /* 0x000fe200078010ff */
[----:B------:R-:W-:-:S03]  /*f070*/  IMAD.MOV.U32 R155, RZ, RZ, 0x0 ;  /* 0x00000000ff9b7424 */ /* 0x000fc600078e00ff */
[----:B------:R-:W-:-:S05]  /*f080*/  LEA.HI.X R3, R75, R79, R68, 0x2, P0 ;  /* 0x0000004f4b037211 */ /* 0x000fca00000f1444 */
[----:B------:R1:W-:Y:S02]  /*f090*/  ST.E.128 desc[UR4][R2.64+0x7100], R4 ;  /* 0x0071000402007985 */ /* 0x0003e4000c101d04 */
[----:B-1----:R-:W-:Y:S05]  /*f0a0*/  RET.REL.NODEC R154 `(_ZN5flash24flash_fwd_splitkv_kernelI23Flash_fwd_kernel_traitsILi128ELi64ELi64ELi4ELb0ELb0EN7cutlass10bfloat16_tE19Flash_kernel_traitsILi128ELi64ELi64ELi4ES3_EELb0ELb1ELb1ELb0ELb0ELb0ELb1ELb0EEEvNS_16Flash_fwd_paramsE) ;  /* 0xffffff0c9ad47950 */ /* 0x002fea0003c3ffff */
.L_x_14047:
[----:B------:R-:W-:Y:S01]  /*f0b0*/  MOV R7, 0x2 ;  /* 0x0000000200077802 */ /* 0x000fe20000000f00 */
[----:B------:R-:W-:Y:S01]  /*f0c0*/  IMAD.MOV.U32 R4, RZ, RZ, 0x1f ;  /* 0x0000001fff047424 */ /* 0x000fe200078e00ff */
[----:B------:R-:W-:-:S07]  /*f0d0*/  MOV R8, 0xffffffff ;  /* 0xffffffff00087802 */ /* 0x000fce0000000f00 */
[----:B-1---5:R-:W-:Y:S05]  /*f0e0*/  WARPSYNC.COLLECTIVE R8, `(.L_x_14064) ;  /* 0x0000000008087348 */ /* 0x022fea0003c00000 */
[----:B------:R2:W3:Y:S02]  /*f0f0*/  SHFL.BFLY P0, R10, R173, R7, R4 ;  /* 0x0c000007ad0a7389 */ /* 0x0004e40000000004 */
[----:B-123-5:R-:W-:Y:S05]  /*f100*/  ENDCOLLECTIVE ;  /* 0x000000000000791b */ /* 0x02efea0003800000 */
.L_x_14064:
[----:B------:R-:W-:Y:S02]  /*f110*/  IMAD.MOV.U32 R6, RZ, RZ, R10 ;  /* 0x000000ffff067224 */ /* 0x000fe400078e000a */
[----:B------:R-:W-:Y:S02]  /*f120*/  IMAD.MOV.U32 R7, RZ, RZ, 0x1 ;  /* 0x00000001ff077424 */ /* 0x000fe400078e00ff */
[----:B------:R-:W-:-:S05]  /*f130*/  FADD.FTZ R11, R6, R173 ;  /* 0x000000ad060b7221 */ /* 0x000fca0000010000 */
[----:B------:R-:W-:-:S07]  /*f140*/  MOV R173, R11 ;  /* 0x0000000b00ad7202 */ /* 0x000fce0000000f00 */
[----:B------:R-:W-:Y:S05]  /*f150*/  WARPSYNC.COLLECTIVE R8, `(.L_x_14065) ;  /* 0x0000000008087348 */ /* 0x000fea0003c00000 */
[----:B------:R1:W2:Y:S02]  /*f160*/  SHFL.BFLY P0, R10, R173, R7, R4 ;  /* 0x0c000007ad0a7389 */ /* 0x0002a40000000004 */
[----:B-12---:R-:W-:Y:S05]  /*f170*/  ENDCOLLECTIVE ;  /* 0x000000000000791b */ /* 0x006fea0003800000 */
.L_x_14065:
[----:B------:R-:W-:Y:S01]  /*f180*/  MOV R173, R174 ;  /* 0x000000ae00ad7202 */ /* 0x000fe20000000f00 */
[----:B------:R-:W-:Y:S01]  /*f190*/  IMAD.MOV.U32 R7, RZ, RZ, 0x2 ;  /* 0x00000002ff077424 */ /* 0x000fe200078e00ff */
[----:B------:R-:W-:-:S07]  /*f1a0*/  MOV R6, R10 ;  /* 0x0000000a00067202 */ /* 0x000fce0000000f00 */
[----:B------:R-:W-:Y:S05]  /*f1b0*/  WARPSYNC.COLLECTIVE R8, `(.L_x_14066) ;  /* 0x0000000008087348 */ /* 0x000fea0003c00000 */
[----:B------:R1:W2:Y:S02]  /*f1c0*/  SHFL.BFLY P0, R10, R173, R7, R4 ;  /* 0x0c000007ad0a7389 */ /* 0x0002a40000000004 */
[----:B-12---:R-:W-:Y:S05]  /*f1d0*/  ENDCOLLECTIVE ;  /* 0x000000000000791b */ /* 0x006fea0003800000 */
.L_x_14066:
[----:B------:R-:W-:Y:S01]  /*f1e0*/  FADD.FTZ R6, R11, R6 ;  /* 0x000000060b067221 */ /* 0x000fe20000010000 */
[----:B------:R-:W-:Y:S01]  /*f1f0*/  FADD.FTZ R9, R10, R174 ;  /* 0x000000ae0a097221 */ /* 0x000fe20000010000 */
[----:B------:R-:W-:-:S04]  /*f200*/  MOV R7, 0x1 ;  /* 0x0000000100077802 */ /* 0x000fc80000000f00 */
[----:B------:R-:W-:-:S07]  /*f210*/  MOV R173, R9 ;  /* 0x0000000900ad7202 */ /* 0x000fce0000000f00 */
[----:B------:R-:W-:Y:S05]  /*f220*/  WARPSYNC.COLLECTIVE R8, `(.L_x_14067) ;  /* 0x0000000008087348 */ /* 0x000fea0003c00000 */
[----:B------:R1:W2:Y:S02]  /*f230*/  SHFL.BFLY P0, R10, R173, R7, R4 ;  /* 0x0c000007ad0a7389 */ /* 0x0002a40000000004 */
[----:B-12---:R-:W-:Y:S05]  /*f240*/  ENDCOLLECTIVE ;  /* 0x000000000000791b */ /* 0x006fea0003800000 */
.L_x_14067:
[----:B------:R-:W-:Y:S05]  /*f250*/  BRA `(.L_x_14068) ;  /* 0xffffffe800dc7947 */ /* 0x000fea000383ffff */
.L_x_14069:
        /* <DEDUP_REMOVED lines=10> */
.L_x_14974:


//--------------------- .text._ZN5flash24flash_fwd_splitkv_kernelI23Flash_fwd_kernel_traitsILi128ELi64ELi64ELi4ELb0ELb0EN7cutlass10bfloat16_tE19Flash_kernel_traitsILi128ELi64ELi64ELi4ES3_EELb0ELb1ELb1ELb0ELb0ELb1ELb1ELb0EEEvNS_16Flash_fwd_paramsE --------------------------
	.section	.text._ZN5flash24flash_fwd_splitkv_kernelI23Flash_fwd_kernel_traitsILi128ELi64ELi64ELi4ELb0ELb0EN7cutlass10bfloat16_tE19Flash_kernel_traitsILi128ELi64ELi64ELi4ES3_EELb0ELb1ELb1ELb0ELb0ELb1ELb1ELb0EEEvNS_16Flash_fwd_paramsE,"ax",@progbits
	.align	128
        .global         _ZN5flash24flash_fwd_splitkv_kernelI23Flash_fwd_kernel_traitsILi128ELi64ELi64ELi4ELb0ELb0EN7cutlass10bfloat16_tE19Flash_kernel_traitsILi128ELi64ELi64ELi4ES3_EELb0ELb1ELb1ELb0ELb0ELb1ELb1ELb0EEEvNS_16Flash_fwd_paramsE
        .type           _ZN5flash24flash_fwd_splitkv_kernelI23Flash_fwd_kernel_traitsILi128ELi64ELi64ELi4ELb0ELb0EN7cutlass10bfloat16_tE19Flash_kernel_traitsILi128ELi64ELi64ELi4ES3_EELb0ELb1ELb1ELb0ELb0ELb1ELb1ELb0EEEvNS_16Flash_fwd_paramsE,@function
        .size           _ZN5flash24flash_fwd_splitkv_kernelI23Flash_fwd_kernel_traitsILi128ELi64ELi64ELi4ELb0ELb0EN7cutlass10bfloat16_tE19Flash_kernel_traitsILi128ELi64ELi64ELi4ES3_EELb0ELb1ELb1ELb0ELb0ELb1ELb1ELb0EEEvNS_16Flash_fwd_paramsE,(.L_x_14975 - _ZN5flash24flash_fwd_splitkv_kernelI23Flash_fwd_kernel_traitsILi128ELi64ELi64ELi4ELb0ELb0EN7cutlass10bfloat16_tE19Flash_kernel_traitsILi128ELi64ELi64ELi4ES3_EELb0ELb1ELb1ELb0ELb0ELb1ELb1ELb0EEEvNS_16Flash_fwd_paramsE)
        .other          _ZN5flash24flash_fwd_splitkv_kernelI23Flash_fwd_kernel_traitsILi128ELi64ELi64ELi4ELb0ELb0EN7cutlass10bfloat16_tE19Flash_kernel_traitsILi128ELi64ELi64ELi4ES3_EELb0ELb1ELb1ELb0ELb0ELb1ELb1ELb0EEEvNS_16Flash_fwd_paramsE,@"STO_CUDA_ENTRY STV_DEFAULT"
_ZN5flash24flash_fwd_splitkv_kernelI23Flash_fwd_kernel_traitsILi128ELi64ELi64ELi4ELb0ELb0EN7cutlass10bfloat16_tE19Flash_kernel_traitsILi128ELi64ELi64ELi4ES3_EELb0ELb1ELb1ELb0ELb0ELb1ELb1ELb0EEEvNS_16Flash_fwd_paramsE:
.text._ZN5flash24flash_fwd_splitkv_kernelI23Flash_fwd_kernel_traitsILi128ELi64ELi64ELi4ELb0ELb0EN7cutlass10bfloat16_tE19Flash_kernel_traitsILi128ELi64ELi64ELi4ES3_EELb0ELb1ELb1ELb0ELb0ELb1ELb1ELb0EEEvNS_16Flash_fwd_paramsE:
        /* <DEDUP_REMOVED lines=29> */
[----:B------:R-:W-:Y:S05]  /*01d0*/  CALL.REL.NOINC `($_ZN5flash24flash_fwd_splitkv_kernelI23Flash_fwd_kernel_traitsILi128ELi64ELi64ELi4ELb0ELb0EN7cutlass10bfloat16_tE19Flash_kernel_traitsILi128ELi64ELi64ELi4ES3_EELb0ELb1ELb1ELb0ELb0ELb1ELb1ELb0EEEvNS_16Flash_fwd_paramsE$_ZN5flash30compute_attn_1rowblock_splitkvI23Flash_fwd_kernel_traitsILi128ELi64ELi64ELi4ELb0ELb0EN7cutlass10bfloat16_tE19Flash_kernel_traitsILi128ELi64ELi64ELi4ES3_EELb0ELb1ELb1ELb0ELb0ELb1ELb1ELb0ENS_16Flash_fwd_paramsEEEvRKT8_iiiii) ;  /* 0x0000000000087944 */ /* 0x000fea0003c00000 */
[----:B------:R-:W-:Y:S05]  /*01e0*/  BSYNC.RECONVERGENT B3 ;  /* 0x0000000000037941 */ /* 0x000fea0003800200 */
.L_x_14070:
[----:B------:R-:W-:Y:S05]  /*01f0*/  EXIT ;  /* 0x000000000000794d */ /* 0x000fea0003800000 */
        .type           $_ZN5flash24flash_fwd_splitkv_kernelI23Flash_fwd_kernel_traitsILi128ELi64ELi64ELi4ELb0ELb0EN7cutlass10bfloat16_tE19Flash_kernel_traitsILi128ELi64ELi64ELi4ES3_EELb0ELb1ELb1ELb0ELb0ELb1ELb1ELb0EEEvNS_16Flash_fwd_paramsE$_ZN5flash30compute_attn_1rowblock_splitkvI23Flash_fwd_kernel_traitsILi128ELi64ELi64ELi4ELb0ELb0EN7cutlass10bfloat16_tE19Flash_kernel_traitsILi128ELi64ELi64ELi4ES3_EELb0ELb1ELb1ELb0ELb0ELb1ELb1ELb0ENS_16Flash_fwd_paramsEEEvRKT8_iiiii,@function
        .size           $_ZN5flash24flash_fwd_splitkv_kernelI23Flash_fwd_kernel_traitsILi128ELi64ELi64ELi4ELb0ELb0EN7cutlass10bfloat16_tE19Flash_kernel_traitsILi128ELi64ELi64ELi4ES3_EELb0ELb1ELb1ELb0ELb0ELb1ELb1ELb0EEEvNS_16Flash_fwd_paramsE$_ZN5flash30compute_attn_1rowblock_splitkvI23Flash_fwd_kernel_traitsILi128ELi64ELi64ELi4ELb0ELb0EN7cutlass10bfloat16_tE19Flash_kernel_traitsILi128ELi64ELi64ELi4ES3_EELb0ELb1ELb1ELb0ELb0ELb1ELb1ELb0ENS_16Flash_fwd_paramsEEEvRKT8_iiiii,(.L_x_14975 - $_ZN5flash24flash_fwd_splitkv_kernelI23Flash_fwd_kernel_traitsILi128ELi64ELi64ELi4ELb0ELb0EN7cutlass10bfloat16_tE19Flash_kernel_traitsILi128ELi64ELi64ELi4ES3_EELb0ELb1ELb1ELb0ELb0ELb1ELb1ELb0EEEvNS_16Flash_fwd_paramsE$_ZN5flash30compute_attn_1rowblock_splitkvI23Flash_fwd_kernel_traitsILi128ELi64ELi64ELi4ELb0ELb0EN7cutlass10bfloat16_tE19Flash_kernel_traitsILi128ELi64ELi64ELi4ES3_EELb0ELb1ELb1ELb0ELb0ELb1ELb1ELb0ENS_16Flash_fwd_paramsEEEvRKT8_iiiii)
$_ZN5flash24flash_fwd_splitkv_kernelI23Flash_fwd_kernel_traitsILi128ELi64ELi64ELi4ELb0ELb0EN7cutlass10bfloat16_tE19Flash_kernel_traitsILi128ELi64ELi64ELi4ES3_EELb0ELb1ELb1ELb0ELb0ELb1ELb1ELb0EEEvNS_16Flash_fwd_paramsE$_ZN5flash30compute_attn_1rowblock_splitkvI23Flash_fwd_kernel_traitsILi128ELi64ELi64ELi4ELb0ELb0EN7cutlass10bfloat16_tE19Flash_kernel_traitsILi128ELi64ELi64ELi4ES3_EELb0ELb1ELb1ELb0ELb0ELb1ELb1ELb0ENS_16Flash_fwd_paramsEEEvRKT8_iiiii:
        /* <DEDUP_REMOVED lines=14> */
[----:B------:R-:W-:-:S05]  /*02e0*/  @P1 IADD3 R18, P0, PT, R6, R4, RZ ;  /* 0x0000000406121210 */ /* 0x000fca0007f1e0ff */
[----:B------:R-:W-:Y:S01]  /*02f0*/  @P1 IMAD.X R19, R7, 0x1, R0, P0 ;  /* 0x0000000107131824 */ /* 0x000fe200000e0600 */
[----:B------:R-:W5:Y:S04]  /*0300*/  @!P4 LD.E R119, desc[UR4][R2.64+0xb4] ;  /* 0x0000b4040277c980 */ /* 0x000f68000c101900 */
[----:B------:R-:W5:Y:S01]  /*0310*/  @!P3 LD.E R7, desc[UR4][R2.64+0xb8] ;  /* 0x0000b8040207b980 */ /* 0x000f62000c101900 */
[----:B------:R-:W-:Y:S01]  /*0320*/  ISETP.NE.AND.EX P2, PT, R17, RZ, PT, P2 ;  /* 0x000000ff1100720c */ /* 0x000fe20003f45320 */
[----:B------:R-:W-:Y:S02]  /*0330*/  IMAD.MOV.U32 R15, RZ, RZ, -0x1 ;  /* 0xffffffffff0f7424 */ /* 0x000fe400078e00ff */
[----:B------:R-:W-:Y:S01]  /*0340*/  IMAD.WIDE.U32 R16, R161, 0x4, R16 ;  /* 0x00000004a1107825 */ /* 0x000fe200078e0010 */
[----:B------:R-:W1:Y:S03]  /*0350*/  S2R R120, SR_TID.X ;  /* 0x0000000000787919 */ /* 0x000e660000002100 */
[----:B------:R-:W-:Y:S01]  /*0360*/  IMAD.MOV.U32 R14, RZ, RZ, RZ ;  /* 0x000000ffff0e7224 */ /* 0x000fe200078e00ff */
[----:B------:R-:W-:Y:S01]  /*0370*/  ISETP.NE.U32.AND P0, PT, R10, RZ, PT ;  /* 0x000000ff0a00720c */ /* 0x000fe20003f05070 */
[----:B------:R-:W-:Y:S01]  /*0380*/  BSSY.RECONVERGENT B0, `(.L_x_14071) ;  /* 0x000000f000007945 */ /* 0x000fe20003800200 */
[----:B------:R-:W5:Y:S04]  /*0390*/  @P4 LD.E R6, desc[UR4][R16.64+0x4] ;  /* 0x0000040410064980 */ /* 0x000f68000c101900 */
[----:B------:R2:W5:Y:S01]  /*03a0*/  @P2 LD.E R15, desc[UR4][R16.64] ;  /* 0x00000004100f2980 */ /* 0x000562000c101900 */
[----:B------:R-:W-:-:S03]  /*03b0*/  ISETP.NE.U32.AND P2, PT, R8, RZ, PT ;  /* 0x000000ff0800720c */ /* 0x000fc60003f45070 */
[----:B------:R3:W5:Y:S01]  /*03c0*/  @P1 LD.E R14, desc[UR4][R18.64] ;  /* 0x00000004120e1980 */ /* 0x000762000c101900 */
[----:B------:R-:W-:Y:S02]  /*03d0*/  ISETP.NE.AND.EX P2, PT, R9, RZ, PT, P2 ;  /* 0x000000ff0900720c */ /* 0x000fe40003f45320 */
[----:B------:R-:W-:Y:S02]  /*03e0*/  IADD3 R12, P1, PT, R8, R4, RZ ;  /* 0x00000004080c7210 */ /* 0x000fe40007f3e0ff */
[----:B------:R-:W-:-:S03]  /*03f0*/  ISETP.NE.AND.EX P0, PT, R11, RZ, PT, P0 ;  /* 0x000000ff0b00720c */ /* 0x000fc60003f05300 */
[----:B------:R-:W-:Y:S02]  /*0400*/  IMAD.X R13, R9, 0x1, R0, P1 ;  /* 0x00000001090d7824 */ /* 0x000fe400008e0600 */
[----:B--2---:R-:W-:-:S04]  /*0410*/  IMAD.MOV.U32 R17, RZ, RZ, -0x1 ;  /* 0xffffffffff117424 */ /* 0x004fc800078e00ff */
[----:B-1----:R-:W-:Y:S05]  /*0420*/  @!P2 BRA `(.L_x_14072) ;  /* 0x000000000010a947 */ /* 0x002fea0003800000 */
[----:B------:R-:W2:Y:S02]  /*0430*/  LD.E.U8 R8, desc[UR4][R2.64+0x1b2] ;  /* 0x0001b20402087980 */ /* 0x000ea4000c101100 */
[----:B--2---:R-:W-:-:S13]  /*0440*/  ISETP.NE.AND P1, PT, R8, RZ, PT ;  /* 0x000000ff0800720c */ /* 0x004fda0003f25270 */
[----:B------:R-:W-:Y:S05]  /*0450*/  @!P1 BRA `(.L_x_14072) ;  /* 0x0000000000049947 */ /* 0x000fea0003800000 */
[----:B------:R1:W5:Y:S02]  /*0460*/  LD.E R17, desc[UR4][R12.64] ;  /* 0x000000040c117980 */ /* 0x000364000c101900 */
.L_x_14072:
[----:B------:R-:W-:Y:S05]  /*0470*/  BSYNC.RECONVERGENT B0 ;  /* 0x0000000000007941 */ /* 0x000fea0003800200 */
.L_x_14071:
[----:B------:R-:W-:Y:S04]  /*0480*/  BSSY.RECONVERGENT B0, `(.L_x_14073) ;  /* 0x0000007000007945 */ /* 0x000fe80003800200 */
[----:B------:R-:W-:Y:S05]  /*0490*/  @!P3 BRA `(.L_x_14074) ;  /* 0x000000000014b947 */ /* 0x000fea0003800000 */
[----:B-----5:R-:W2:Y:S02]  /*04a0*/  LD.E.U8 R7, desc[UR4][R2.64+0x1b2] ;  /* 0x0001b20402077980 */ /* 0x020ea4000c101100 */
[----:B--2---:R-:W-:-:S13]  /*04b0*/  ISETP.NE.AND P1, PT, R7, RZ, PT ;  /* 0x000000ff0700720c */ /* 0x004fda0003f25270 */
[----:B------:R-:W2:Y:S02]  /*04c0*/  @P1 LD.E R8, desc[UR4][R12.64+0x4] ;  /* 0x000004040c081980 */ /* 0x000ea4000c101900 */
[----:B--2---:R-:W-:-:S06]  /*04d0*/  @P1 IADD3 R7, PT, PT, R8, -R17, RZ ;  /* 0x8000001108071210 */ /* 0x004fcc0007ffe0ff */
[----:B------:R2:W5:Y:S02]  /*04e0*/  @!P1 LD.E R7, desc[UR4][R12.64] ;  /* 0x000000040c079980 */ /* 0x000564000c101900 */
.L_x_14074:
[----:B------:R-:W-:Y:S05]  /*04f0*/  BSYNC.RECONVERGENT B0 ;  /* 0x0000000000007941 */ /* 0x000fea0003800200 */
.L_x_14073:
[----:B------:R-:W-:Y:S01]  /*0500*/  BSSY.RECONVERGENT B1, `(.L_x_14075) ;  /* 0x0000011000017945 */ /* 0x000fe20003800200 */
[----:B-----5:R-:W-:-:S03]  /*0510*/  @P4 IADD3 R119, PT, PT, R6, -R15, RZ ;  /* 0x8000000f06774210 */ /* 0x020fc60007ffe0ff */
[----:B------:R-:W-:Y:S05]  /*0520*/  @!P0 BRA `(.L_x_14076) ;  /* 0x0000000000148947 */ /* 0x000fea0003800000 */
[----:B------:R-:W-:-:S05]  /*0530*/  IADD3 R6, P0, PT, R10, R4, RZ ;  /* 0x000000040a067210 */ /* 0x000fca0007f1e0ff */
[----:B------:R-:W-:-:S06]  /*0540*/  IMAD.X R7, R11, 0x1, R0, P0 ;  /* 0x000000010b077824 */ /* 0x000fcc00000e0600 */
[----:B------:R-:W4:Y:S02]  /*0550*/  LD.E R7, desc[UR4][R6.64] ;  /* 0x0000000406077980 */ /* 0x000f24000c101900 */
[----:B----4-:R-:W-:Y:S01]  /*0560*/  IADD3 R8, PT, PT, R7, -R14, RZ ;  /* 0x8000000e07087210 */ /* 0x010fe20007ffe0ff */
[----:B------:R-:W-:Y:S05]  /*0570*/  BRA `(.L_x_14077) ;  /* 0x0000000000247947 */ /* 0x000fea0003800000 */
.L_x_14076:
[----:B------:R-:W4:Y:S01]  /*0580*/  LD.E.64 R8, desc[UR4][R2.64+0x108] ;  /* 0x0001080402087980 */ /* 0x000f22000c101b00 */
[----:B------:R-:W-:Y:S01]  /*0590*/  BSSY.RECONVERGENT B0, `(.L_x_14078) ;  /* 0x0000006000007945 */ /* 0x000fe20003800200 */
[----:B----4-:R-:W-:Y:S01]  /*05a0*/  ISETP.NE.U32.AND P0, PT, R8, RZ, PT ;  /* 0x000000ff0800720c */ /* 0x010fe20003f05070 */
[----:B------:R-:W-:-:S03]  /*05b0*/  IMAD.MOV.U32 R8, RZ, RZ, RZ ;  /* 0x000000ffff087224 */ /* 0x000fc600078e00ff */
[----:B------:R-:W-:-:S13]  /*05c0*/  ISETP.NE.AND.EX P0, PT, R9, RZ, PT, P0 ;  /* 0x000000ff0900720c */ /* 0x000fda0003f05300 */
[----:B------:R-:W-:Y:S05]  /*05d0*/  @!P0 BRA `(.L_x_14079) ;  /* 0x0000000000048947 */ /* 0x000fea0003800000 */
[----:B------:R4:W5:Y:S02]  /*05e0*/  LD.E R8, desc[UR4][R2.64+0xbc] ;  /* 0x0000bc0402087980 */ /* 0x000964000c101900 */
.L_x_14079:
[----:B------:R-:W-:Y:S05]  /*05f0*/  BSYNC.RECONVERGENT B0 ;  /* 0x0000000000007941 */ /* 0x000fea0003800200 */
.L_x_14078:
[----:B-----5:R-:W-:Y:S02]  /*0600*/  IADD3 R8, PT, PT, R8, R7, -R14 ;  /* 0x0000000708087210 */ /* 0x020fe40007ffe80e */
.L_x_14077:
[----:B------:R-:W-:Y:S05]  /*0610*/  BSYNC.RECONVERGENT B1 ;  /* 0x0000000000017941 */ /* 0x000fea0003800200 */
.L_x_14075:
[----:B------:R-:W-:Y:S01]  /*0620*/  IMAD.SHL.U32 R160, R31, 0x40, RZ ;  /* 0x000000401fa07824 */ /* 0x000fe200078e00ff */
[----:B------:R-:W-:-:S04]  /*0630*/  MOV R155, 0x0 ;  /* 0x00000000009b7802 */ /* 0x000fc80000000f00 */
[----:B------:R-:W-:-:S13]  /*0640*/  ISETP.GT.AND P0, PT, R119, R160, PT ;  /* 0x000000a07700720c */ /* 0x000fda0003f04270 */
[----:B-1234-:R-:W-:Y:S05]  /*0650*/  @!P0 RET.REL.NODEC R154 `(_ZN5flash24flash_fwd_splitkv_kernelI23Flash_fwd_kernel_traitsILi128ELi64ELi64ELi4ELb0ELb0EN7cutlass10bfloat16_tE19Flash_kernel_traitsILi128ELi64ELi64ELi4ES3_EELb0ELb1ELb1ELb0ELb0ELb1ELb1ELb0EEEvNS_16Flash_fwd_paramsE) ;  /* 0xfffffff89a688950 */ /* 0x01efea0003c3ffff */
        /* <DEDUP_REMOVED lines=87> */
.L_x_14082:
[----:B------:R-:W-:Y:S05]  /*0bd0*/  BSYNC.RECONVERGENT B0 ;  /* 0x0000000000007941 */ /* 0x000fea0003800200 */
.L_x_14081:
        /* <DEDUP_REMOVED lines=12> */
.L_x_14084:
[----:B------:R-:W-:Y:S05]  /*0ca0*/  BSYNC.RECONVERGENT B0 ;  /* 0x0000000000007941 */ /* 0x000fea0003800200 */
.L_x_14083:
        /* <DEDUP_REMOVED lines=12> */
.L_x_14086:
[----:B------:R-:W-:Y:S05]  /*0d70*/  BSYNC.RECONVERGENT B0 ;  /* 0x0000000000007941 */ /* 0x000fea0003800200 */
.L_x_14085:
        /* <DEDUP_REMOVED lines=12> */
.L_x_14088:
[----:B------:R-:W-:Y:S05]  /*0e40*/  BSYNC.RECONVERGENT B0 ;  /* 0x0000000000007941 */ /* 0x000fea0003800200 */
.L_x_14087:
        /* <DEDUP_REMOVED lines=11> */
.L_x_14090:
[----:B------:R-:W-:Y:S05]  /*0f00*/  BSYNC.RECONVERGENT B0 ;  /* 0x0000000000007941 */ /* 0x000fea0003800200 */
.L_x_14089:
        /* <DEDUP_REMOVED lines=11> */
.L_x_14092:
[----:B------:R-:W-:Y:S05]  /*0fc0*/  BSYNC.RECONVERGENT B0 ;  /* 0x0000000000007941 */ /* 0x000fea0003800200 */
.L_x_14091:
        /* <DEDUP_REMOVED lines=12> */
.L_x_14094:
[----:B------:R-:W-:Y:S05]  /*1090*/  BSYNC.RECONVERGENT B0 ;  /* 0x0000000000007941 */ /* 0x000fea0003800200 */
.L_x_14093:
        /* <DEDUP_REMOVED lines=15> */
.L_x_14096:
[----:B------:R-:W-:Y:S05]  /*1190*/  BSYNC.RECONVERGENT B0 ;  /* 0x0000000000007941 */ /* 0x000fea0003800200 */
.L_x_14095:
        /* <DEDUP_REMOVED lines=20> */
[----:B--234-:R-:W-:Y:S05]  /*12e0*/  @P6 RET.REL.NODEC R154 `(_ZN5flash24flash_fwd_splitkv_kernelI23Flash_fwd_kernel_traitsILi128ELi64ELi64ELi4ELb0ELb0EN7cutlass10bfloat16_tE19Flash_kernel_traitsILi128ELi64ELi64ELi4ES3_EELb0ELb1ELb1ELb0ELb0ELb1ELb1ELb0EEEvNS_16Flash_fwd_paramsE) ;  /* 0xffffffec9a446950 */ /* 0x01cfea0003c3ffff */
[----:B------:R-:W-:Y:S02]  /*12f0*/  MOV R3, 0xff800000 ;  /* 0xff80000000037802 */ /* 0x000fe40000000f00 */
[----:B------:R-:W-:-:S03]  /*1300*/  MOV R155, 0x0 ;  /* 0x00000000009b7802 */ /* 0x000fc60000000f00 */
[----:B------:R1:W-:Y:S02]  /*1310*/  ST.E desc[UR4][R10.64+0xe0], R3 ;  /* 0x0000e0030a007985 */ /* 0x0003e4000c101904 */
[----:B-1----:R-:W-:Y:S05]  /*1320*/  RET.REL.NODEC R154 `(_ZN5flash24flash_fwd_splitkv_kernelI23Flash_fwd_kernel_traitsILi128ELi64ELi64ELi4ELb0ELb0EN7cutlass10bfloat16_tE19Flash_kernel_traitsILi128ELi64ELi64ELi4ES3_EELb0ELb1ELb1ELb0ELb0ELb1ELb1ELb0EEEvNS_16Flash_fwd_paramsE) ;  /* 0xffffffec9a347950 */ /* 0x002fea0003c3ffff */
.L_x_14080:
        /* <DEDUP_REMOVED lines=62> */
[----:B-----5:R-:W-:-:S04]  /*1710*/  IMAD R12, R5, R9, RZ ;  /* 0x00000009050c7224 */ /* 0x020fc800078e02ff */
        /* <DEDUP_REMOVED lines=38> */
.L_x_14098:
        /* <DEDUP_REMOVED lines=63> */
[----:B------:R-:W-:Y:S01]  /*1d70*/  IMAD.IADD R23, R23, 0x1, R6 ;  /* 0x0000000117177824 */ /* 0x000fe200078e0206 */
[----:B------:R-:W-:Y:S01]  /*1d80*/  SHF.R.S32.HI R6, RZ, 0x1f, R11 ;  /* 0x0000001fff067819 */ /* 0x000fe2000001140b */
[----:B------:R-:W-:-:S02]  /*1d90*/  @!P4 IMAD R0, R19, R12, RZ ;  /* 0x0000000c1300c224 */ /* 0x000fc400078e02ff */
        /* <DEDUP_REMOVED lines=11> */
[----:B------:R-:W-:Y:S02]  /*1e50*/  @P4 MOV R16, R18 ;  /* 0x0000001200104202 */ /* 0x000fe40000000f00 */
.L_x_14099:
[----:B------:R-:W-:Y:S05]  /*1e60*/  BSYNC.RECONVERGENT B0 ;  /* 0x0000000000007941 */ /* 0x000fea0003800200 */
.L_x_14097:
        /* <DEDUP_REMOVED lines=8> */
[----:B------:R-:W-:Y:S01]  /*1ef0*/  IMAD.SHL.U32 R0, R120, 0x8, RZ ;  /* 0x0000000878007824 */ /* 0x000fe200078e00ff */
[----:B------:R-:W-:Y:S01]  /*1f00*/  MOV R14, 0x400 ;  /* 0x00000400000e7802 */ /* 0x000fe20000000f00 */
[----:B--2---:R-:W-:-:S02]  /*1f10*/  @P2 IMAD R12, R33, R15, RZ ;  /* 0x0000000f210c2224 */ /* 0x004fc400078e02ff */
[----:B----4-:R-:W-:-:S04]  /*1f20*/  @!P2 IMAD.WIDE.U32 R22, R18, R161, RZ ;  /* 0x000000a11216a225 */ /* 0x010fc800078e00ff */
[----:B------:R-:W-:Y:S02]  /*1f30*/  @!P2 IMAD R5, R19, R161, RZ ;  /* 0x000000a11305a224 */ /* 0x000fe400078e02ff */
[----:B------:R-:W-:-:S04]  /*1f40*/  @P2 IMAD.WIDE.U32 R18, R32, R15, RZ ;  /* 0x0000000f20122225 */ /* 0x000fc800078e00ff */
[----:B------:R-:W-:Y:S01]  /*1f50*/  @!P2 IMAD.MOV.U32 R10, RZ, RZ, R22 ;  /* 0x000000ffff0aa224 */ /* 0x000fe200078e0016 */
[----:B------:R-:W-:Y:S01]  /*1f60*/  @P2 MOV R10, R18 ;  /* 0x00000012000a2202 */ /* 0x000fe20000000f00 */
[----:B------:R-:W-:Y:S02]  /*1f70*/  @!P2 IMAD.IADD R5, R23, 0x1, R5 ;  /* 0x000000011705a824 */ /* 0x000fe400078e0205 */
[----:B------:R-:W-:Y:S02]  /*1f80*/  @P2 IMAD.IADD R5, R19, 0x1, R12 ;  /* 0x0000000113052824 */ /* 0x000fe400078e020c */
[----:B------:R2:W5:Y:S01]  /*1f90*/  LD.E.64 R18, desc[UR4][R2.64+0x10] ;  /* 0x0000100402127980 */ /* 0x000562000c101b00 */
[----:B------:R-:W-:Y:S02]  /*1fa0*/  LOP3.LUT R158, R0, 0x38, RZ, 0xc0, !PT ;  /* 0x00000038009e7812 */ /* 0x000fe400078ec0ff */
[----:B-1----:R-:W-:Y:S02]  /*1fb0*/  LEA R9, R9, R14, 0x18 ;  /* 0x0000000e09097211 */ /* 0x002fe400078ec0ff */
[----:B------:R-:W-:Y:S01]  /*1fc0*/  IADD3 R14, P1, PT, R158, R10, RZ ;  /* 0x0000000a9e0e7210 */ /* 0x000fe20007f3e0ff */
[----:B------:R-:W-:Y:S01]  /*1fd0*/  IMAD.IADD R148, R119, 0x1, -R160 ;  /* 0x0000000177947824 */ /* 0x000fe200078e0aa0 */
[----:B------:R-:W-:-:S03]  /*1fe0*/  SHF.R.U32.HI R22, RZ, 0x3, R120 ;  /* 0x00000003ff167819 */ /* 0x000fc60000011678 */
[----:B------:R-:W-:Y:S01]  /*1ff0*/  IMAD.X R15, RZ, RZ, R5, P1 ;  /* 0x000000ffff0f7224 */ /* 0x000fe200008e0605 */
[----:B------:R-:W-:Y:S02]  /*2000*/  LOP3.LUT R5, R0, 0x1c0, RZ, 0xc0, !PT ;  /* 0x000001c000057812 */ /* 0x000fe400078ec0ff */
[----:B------:R-:W-:Y:S02]  /*2010*/  ISETP.GE.AND P5, PT, R22, R148, PT ;  /* 0x000000941600720c */ /* 0x000fe40003fa6270 */
[----:B------:R-:W-:Y:S01]  /*2020*/  LOP3.LUT R5, R5, 0x38, R120, 0xf8, !PT ;  /* 0x0000003805057812 */ /* 0x000fe200078ef878 */
[----:B---3--:R-:W-:Y:S01]  /*2030*/  IMAD R29, R27, R162, RZ ;  /* 0x000000a21b1d7224 */ /* 0x008fe200078e02ff */
[----:B------:R-:W-:Y:S01]  /*2040*/  SHF.R.S32.HI R163, RZ, 0x1f, R162 ;  /* 0x0000001fffa37819 */ /* 0x000fe200000114a2 */
[----:B------:R-:W-:Y:S01]  /*2050*/  VIADD R112, R118, 0xffffffff ;  /* 0xffffffff76707836 */ /* 0x000fe20000000000 */
[----:B------:R-:W-:Y:S01]  /*2060*/  LOP3.LUT R5, R5, 0x38, R0, 0x78, !PT ;  /* 0x0000003805057812 */ /* 0x000fe200078e7800 */
[----:B------:R-:W-:Y:S01]  /*2070*/  VIADD R12, R22, 0x20 ;  /* 0x00000020160c7836 */ /* 0x000fe20000000000 */
[----:B------:R-:W-:Y:S01]  /*2080*/  MOV R23, RZ ;  /* 0x000000ff00177202 */ /* 0x000fe20000000f00 */
[----:B------:R-:W-:Y:S01]  /*2090*/  IMAD R29, R26, R163, R29 ;  /* 0x000000a31a1d7224 */ /* 0x000fe200078e021d */
[----:B------:R-:W-:Y:S01]  /*20a0*/  SHF.L.U32 R115, R112, 0x6, RZ ;  /* 0x0000000670737819 */ /* 0x000fe200000006ff */
[----:B------:R-:W-:Y:S01]  /*20b0*/  IMAD.WIDE.U32 R26, R162, R26, R14 ;  /* 0x0000001aa21a7225 */ /* 0x000fe200078e000e */
[----:B------:R-:W-:Y:S01]  /*20c0*/  IADD3 R36, P4, PT, R158, R20, RZ ;  /* 0x000000149e247210 */ /* 0x000fe20007f9e0ff */
[----:B------:R-:W-:Y:S01]  /*20d0*/  BSSY.RECONVERGENT B0, `(.L_x_14100) ;  /* 0x0000021000007945 */ /* 0x000fe20003800200 */
[C---:B------:R-:W-:Y:S01]  /*20e0*/  IADD3 R14, PT, PT, R22.reuse, 0x10, RZ ;  /* 0x00000010160e7810 */ /* 0x040fe20007ffe0ff */
[----:B------:R-:W-:Y:S01]  /*20f0*/  VIADD R10, R22, 0x30 ;  /* 0x00000030160a7836 */ /* 0x000fe20000000000 */
        /* <DEDUP_REMOVED lines=30> */
.L_x_14101:
[----:B------:R-:W-:Y:S05]  /*22e0*/  BSYNC.RECONVERGENT B0 ;  /* 0x0000000000007941 */ /* 0x000fea0003800200 */
.L_x_14100:
        /* <DEDUP_REMOVED lines=28> */
.L_x_14103:
[----:B------:R-:W-:Y:S05]  /*24b0*/  BSYNC.RECONVERGENT B0 ;  /* 0x0000000000007941 */ /* 0x000fea0003800200 */
.L_x_14102:
        /* <DEDUP_REMOVED lines=29> */
.L_x_14105:
[----:B------:R-:W-:Y:S05]  /*2690*/  BSYNC.RECONVERGENT B0 ;  /* 0x0000000000007941 */ /* 0x000fea0003800200 */
.L_x_14104:
        /* <DEDUP_REMOVED lines=29> */
.L_x_14107:
[----:B------:R-:W-:Y:S05]  /*2870*/  BSYNC.RECONVERGENT B0 ;  /* 0x0000000000007941 */ /* 0x000fea0003800200 */
.L_x_14106:
        /* <DEDUP_REMOVED lines=16> */
.L_x_14109:
[----:B------:R-:W-:Y:S05]  /*2980*/  BSYNC.RECONVERGENT B0 ;  /* 0x0000000000007941 */ /* 0x000fea0003800200 */
.L_x_14108:
        /* <DEDUP_REMOVED lines=14> */
.L_x_14111:
[----:B------:R-:W-:Y:S05]  /*2a70*/  BSYNC.RECONVERGENT B0 ;  /* 0x0000000000007941 */ /* 0x000fea0003800200 */
.L_x_14110:
        /* <DEDUP_REMOVED lines=16> */
.L_x_14113:
[----:B------:R-:W-:Y:S05]  /*2b80*/  BSYNC.RECONVERGENT B0 ;  /* 0x0000000000007941 */ /* 0x000fea0003800200 */
.L_x_14112:
        /* <DEDUP_REMOVED lines=16> */
.L_x_14115:
[----:B------:R-:W-:Y:S05]  /*2c90*/  BSYNC.RECONVERGENT B0 ;  /* 0x0000000000007941 */ /* 0x000fea0003800200 */
.L_x_14114:
[----:B---3--:R-:W4:Y:S04]  /*2ca0*/  LD.E.64 R28, desc[UR4][R2.64+0x1c0] ;  /* 0x0001c004021c7980 */ /* 0x008f28000c101b00 */
[----:B-1----:R-:W3:Y:S04]  /*2cb0*/  LD.E.64 R20, desc[UR4][R2.64+0x1b8] ;  /* 0x0001b80402147980 */ /* 0x002ee8000c101b00 */
[----:B------:R-:W2:Y:S01]  /*2cc0*/  LD.E R15, desc[UR4][R2.64+0xd8] ;  /* 0x0000d804020f7980 */ /* 0x000ea2000c101900 */
[----:B------:R-:W-:-:S03]  /*2cd0*/  IMAD R7, R7, R146, RZ ;  /* 0x0000009207077224 */ /* 0x000fc600078e02ff */
[----:B------:R-:W0:Y:S01]  /*2ce0*/  LDGDEPBAR ;  /* 0x00000000000079af */ /* 0x000e220000000000 */
[----:B------:R-:W-:-:S03]  /*2cf0*/  IMAD R7, R4, R147, R7 ;  /* 0x0000009304077224 */ /* 0x000fc600078e0207 */
        /* <DEDUP_REMOVED lines=35> */
[----:B------:R-:W-:Y:S01]  /*2f30*/  IMAD R13, R25, R23, RZ ;  /* 0x00000017190d7224 */ /* 0x000fe200078e02ff */
[----:B------:R-:W-:Y:S02]  /*2f40*/  IADD3 R20, PT, PT, R27, R7, RZ ;  /* 0x000000071b147210 */ /* 0x000fe40007ffe0ff */
[----:B------:R-:W-:Y:S01]  /*2f50*/  IADD3 R16, P2, P1, R26, R16, R158 ;  /* 0x000000101a107210 */ /* 0x000fe2000795e09e */
[----:B------:R-:W-:-:S04]  /*2f60*/  IMAD.WIDE.U32 R26, R24, R23, RZ ;  /* 0x00000017181a7225 */ /* 0x000fc800078e00ff */
[----:B------:R-:W-:Y:S01]  /*2f70*/  IMAD R4, R4, R24, R13 ;  /* 0x0000001804047224 */ /* 0x000fe200078e020d */
[----:B------:R-:W-:Y:S02]  /*2f80*/  IADD3.X R11, PT, PT, R20, R11, RZ, P2, P1 ;  /* 0x0000000b140b7210 */ /* 0x000fe400017e24ff */
[----:B------:R-:W-:Y:S01]  /*2f90*/  IADD3 R16, P1, PT, R16, R26, RZ ;  /* 0x0000001a10107210 */ /* 0x000fe20007f3e0ff */
[----:B------:R-:W-:-:S04]  /*2fa0*/  IMAD.IADD R4, R27, 0x1, R4 ;  /* 0x000000011b047824 */ /* 0x000fc800078e0204 */
[----:B------:R-:W-:Y:S02]  /*2fb0*/  IMAD.X R17, R11, 0x1, R4, P1 ;  /* 0x000000010b117824 */ /* 0x000fe400008e0604 */
[----:B--2---:R1:W2:Y:S01]  /*2fc0*/  MUFU.RCP R4, R15 ;  /* 0x0000000f00047308 */ /* 0x0042a20000001000 */
[----:B------:R-:W-:-:S04]  /*2fd0*/  IMAD.WIDE.U32 R16, R22, R146, R16 ;  /* 0x0000009216107225 */ /* 0x000fc800078e0010 */
[----:B------:R-:W-:Y:S02]  /*2fe0*/  IMAD R22, R147, R22, RZ ;  /* 0x0000001693167224 */ /* 0x000fe400078e02ff */
[----:B------:R-:W-:Y:S01]  /*2ff0*/  IMAD.SHL.U32 R11, R120, 0x40, RZ ;  /* 0x00000040780b7824 */ /* 0x000fe200078e00ff */
[----:B------:R-:W-:Y:S02]  /*3000*/  LEA R152, P1, R16, R18, 0x1 ;  /* 0x0000001210987211 */ /* 0x000fe400078208ff */
[----:B------:R-:W-:Y:S02]  /*3010*/  IADD3 R153, PT, PT, R17, R22, RZ ;  /* 0x0000001611997210 */ /* 0x000fe40007ffe0ff */
[----:B------:R-:W-:-:S09]  /*3020*/  SHF.R.U32.HI R121, RZ, 0x1, R120 ;  /* 0x00000001ff797819 */ /* 0x000fd20000011678 */
[----:B------:R-:W-:Y:S05]  /*3030*/  WARPSYNC.ALL ;  /* 0x0000000000007948 */ /* 0x000fea0003800000 */
[C---:B-1----:R-:W-:Y:S02]  /*3040*/  LOP3.LUT R15, R11.reuse, 0x1c0, RZ, 0xc0, !PT ;  /* 0x000001c00b0f7812 */ /* 0x042fe400078ec0ff */
[----:B------:R-:W-:Y:S02]  /*3050*/  LEA.HI.X R153, R16, R19, R153, 0x1, P1 ;  /* 0x0000001310997211 */ /* 0x000fe400008f0c99 */
[----:B------:R-:W-:Y:S01]  /*3060*/  LOP3.LUT R11, R11, 0x200, RZ, 0xc0, !PT ;  /* 0x000002000b0b7812 */ /* 0x000fe200078ec0ff */
[----:B------:R-:W-:Y:S01]  /*3070*/  BSSY.RECONVERGENT B0, `(.L_x_14116) ;  /* 0x000001d000007945 */ /* 0x000fe20003800200 */
[----:B------:R-:W-:Y:S01]  /*3080*/  LOP3.LUT R19, R15, 0x8, R121, 0xf8, !PT ;  /* 0x000000080f137812 */ /* 0x000fe200078ef879 */
[----:B------:R-:W-:Y:S01]  /*3090*/  IMAD.SHL.U32 R16, R146, 0x10, RZ ;  /* 0x0000001092107824 */ /* 0x000fe200078e00ff */
[----:B------:R-:W-:-:S02]  /*30a0*/  SHF.R.U32.HI R7, RZ, 0x4, R120 ;  /* 0x00000004ff077819 */ /* 0x000fc40000011678 */
[----:B------:R-:W-:Y:S02]  /*30b0*/  SHF.L.U32 R114, R120, 0x1, RZ ;  /* 0x0000000178727819 */ /* 0x000fe400000006ff */
[----:B------:R-:W-:Y:S01]  /*30c0*/  SHF.L.U64.HI R17, R146, 0x4, R147 ;  /* 0x0000000492117819 */ /* 0x000fe20000010293 */
[----:B--2--5:R-:W-:Y:S01]  /*30d0*/  FMUL.FTZ R155, R155, R4 ;  /* 0x000000049b9b7220 */ /* 0x024fe20000410000 */
[----:B------:R-:W-:-:S05]  /*30e0*/  IMAD.SHL.U32 R4, R120, 0x20, RZ ;  /* 0x0000002078047824 */ /* 0x000fca00078e00ff */
        /* <DEDUP_REMOVED lines=19> */
.L_x_14117:
[----:B------:R2:W-:Y:S04]  /*3220*/  STS.128 [R159+0x8000], RZ ;  /* 0x008000ff9f007388 */ /* 0x0005e80000000c00 */
[----:B------:R2:W-:Y:S02]  /*3230*/  STS.128 [R159+0xa000], RZ ;  /* 0x00a000ff9f007388 */ /* 0x0005e40000000c00 */
.L_x_14118:
[----:B------:R-:W-:Y:S05]  /*3240*/  BSYNC.RECONVERGENT B0 ;  /* 0x0000000000007941 */ /* 0x000fea0003800200 */
.L_x_14116:
        /* <DEDUP_REMOVED lines=23> */
.L_x_14120:
[----:B------:R-:W-:Y:S05]  /*33c0*/  BSYNC.RECONVERGENT B0 ;  /* 0x0000000000007941 */ /* 0x000fea0003800200 */
.L_x_14119:
        /* <DEDUP_REMOVED lines=18> */
.L_x_14122:
[----:B------:R-:W-:Y:S05]  /*34f0*/  BSYNC.RECONVERGENT B0 ;  /* 0x0000000000007941 */ /* 0x000fea0003800200 */
.L_x_14121:
        /* <DEDUP_REMOVED lines=18> */
.L_x_14124:
[----:B------:R-:W-:Y:S05]  /*3620*/  BSYNC.RECONVERGENT B0 ;  /* 0x0000000000007941 */ /* 0x000fea0003800200 */
.L_x_14123:
[----:B------:R-:W5:Y:S01]  /*3630*/  LD.E R10, desc[UR4][R2.64+0x18c] ;  /* 0x00018c04020a7980 */ /* 0x000f62000c101900 */
[----:B------:R-:W-:Y:S01]  /*3640*/  LOP3.LUT R15, R15, 0x8, R120, 0x78, !PT ;  /* 0x000000080f0f7812 */ /* 0x000fe200078e7878 */
[----:B------:R-:W-:Y:S01]  /*3650*/  BSSY.RECONVERGENT B1, `(.L_x_14125) ;  /* 0x000014f000017945 */ /* 0x000fe20003800200 */
[----:B------:R-:W-:Y:S01]  /*3660*/  SHF.L.U32 R7, R7, 0xa, RZ ;  /* 0x0000000a07077819 */ /* 0x000fe200000006ff */
[----:B------:R-:W0:Y:S01]  /*3670*/  LDGDEPBAR ;  /* 0x00000000000079af */ /* 0x000e220000000000 */
[----:B------:R-:W-:Y:S02]  /*3680*/  LOP3.LUT R15, R15, 0x38, R0, 0x78, !PT ;  /* 0x000000380f0f7812 */ /* 0x000fe400078e7800 */
[----:B------:R-:W-:Y:S01]  /*3690*/  LOP3.LUT R142, R7, 0x400, RZ, 0xc0, !PT ;  /* 0x00000400078e7812 */ /* 0x000fe200078ec0ff */
[----:B------:R-:W-:Y:S01]  /*36a0*/  IMAD.MOV.U32 R7, RZ, RZ, 0x40 ;  /* 0x00000040ff077424 */ /* 0x000fe200078e00ff */
[----:B------:R-:W-:Y:S02]  /*36b0*/  IADD3 R0, PT, PT, R4, R13, RZ ;  /* 0x0000000d04007210 */ /* 0x000fe40007ffe0ff */
[----:B------:R-:W-:-:S02]  /*36c0*/  LEA R142, R15, R142, 0x1 ;  /* 0x0000008e0f8e7211 */ /* 0x000fc400078e08ff */
[----:B------:R-:W-:Y:S02]  /*36d0*/  LEA R143, R0, R9, 0x1 ;  /* 0x00000009008f7211 */ /* 0x000fe400078e08ff */
[----:B------:R-:W-:Y:S02]  /*36e0*/  IADD3 R142, PT, PT, R9, R142, RZ ;  /* 0x0000008e098e7210 */ /* 0x000fe40007ffe0ff */
[----:B------:R-:W-:Y:S01]  /*36f0*/  R2P PR, R120, 0x6 ;  /* 0x0000000678007804 */ /* 0x000fe20000000000 */
[----:B------:R-:W-:Y:S01]  /*3700*/  LDSM.16.M88.4 R72, [R143] ;  /* 0x000000008f48783b */ /* 0x000fe20000000200 */
[----:B------:R-:W-:Y:S02]  /*3710*/  MOV R5, 0x20 ;  /* 0x0000002000057802 */ /* 0x000fe40000000f00 */
[----:B------:R-:W-:Y:S01]  /*3720*/  SHF.R.U32.HI R120, RZ, 0x2, R120 ;  /* 0x00000002ff787819 */ /* 0x000fe20000011678 */
[----:B------:R-:W2:Y:S01]  /*3730*/  LDSM.16.M88.4 R32, [R142+0x4000] ;  /* 0x004000008e20783b */ /* 0x000ea20000000200 */
[----:B------:R-:W-:-:S02]  /*3740*/  SEL R5, R5, 0xffffffe0, !P1 ;  /* 0xffffffe005057807 */ /* 0x000fc40004800000 */
[----:B------:R-:W-:Y:S01]  /*3750*/  SEL R7, R7, 0xffffffc0, !P2 ;  /* 0xffffffc007077807 */ /* 0x000fe20005000000 */
[----:B------:R-:W4:Y:S01]  /*3760*/  LDSM.16.M88.4 R56, [R142+0x4800] ;  /* 0x004800008e38783b */ /* 0x000f220000000200 */
[CC--:B------:R-:W-:Y:S02]  /*3770*/  IADD3 R141, PT, PT, R143.reuse, R5.reuse, RZ ;  /* 0x000000058f8d7210 */ /* 0x0c0fe40007ffe0ff */
[C---:B------:R-:W-:Y:S01]  /*3780*/  IADD3 R137, PT, PT, R142.reuse, R5, RZ ;  /* 0x000000058e897210 */ /* 0x040fe20007ffe0ff */
[----:B------:R-:W-:Y:S01]  /*3790*/  LDSM.16.M88.4 R80, [R142+0x5000] ;  /* 0x005000008e50783b */ /* 0x000fe20000000200 */
[-C--:B------:R-:W-:Y:S02]  /*37a0*/  IADD3 R140, PT, PT, R143, R7.reuse, RZ ;  /* 0x000000078f8c7210 */ /* 0x080fe40007ffe0ff */
[----:B------:R-:W-:Y:S01]  /*37b0*/  IADD3 R136, PT, PT, R142, R7, RZ ;  /* 0x000000078e887210 */ /* 0x000fe20007ffe0ff */
[----:B------:R-:W-:Y:S01]  /*37c0*/  LDSM.16.M88.4 R96, [R141] ;  /* 0x000000008d60783b */ /* 0x000fe20000000200 */
[----:B------:R-:W-:-:S02]  /*37d0*/  IADD3 R139, PT, PT, R5, R140, RZ ;  /* 0x0000008c058b7210 */ /* 0x000fc40007ffe0ff */
[----:B------:R-:W-:Y:S01]  /*37e0*/  IADD3 R135, PT, PT, R5, R136, RZ ;  /* 0x0000008805877210 */ /* 0x000fe20007ffe0ff */
[----:B------:R-:W1:Y:S01]  /*37f0*/  LDSM.16.M88.4 R12, [R137+0x4000] ;  /* 0x00400000890c783b */ /* 0x000e620000000200 */
[----:B------:R-:W-:Y:S02]  /*3800*/  LOP3.LUT R121, R121, 0x1f0, RZ, 0xc0, !PT ;  /* 0x000001f079797812 */ /* 0x000fe400078ec0ff */
[----:B------:R-:W-:Y:S01]  /*3810*/  LOP3.LUT R120, R120, 0x7, RZ, 0xc0, !PT ;  /* 0x0000000778787812 */ /* 0x000fe200078ec0ff */
[----:B------:R-:W-:Y:S01]  /*3820*/  LDSM.16.M88.4 R68, [R140] ;  /* 0x000000008c44783b */ /* 0x000fe20000000200 */
[----:B------:R-:W-:Y:S02]  /*3830*/  ISETP.GT.AND P1, PT, R112, R149, PT ;  /* 0x000000957000720c */ /* 0x000fe40003f24270 */
[----:B------:R-:W-:Y:S01]  /*3840*/  IADD3 R163, PT, PT, R116, R8, -R119 ;  /* 0x0000000874a37210 */ /* 0x000fe20007ffe877 */
[----:B------:R-:W1:Y:S01]  /*3850*/  LDSM.16.M88.4 R24, [R136+0x4000] ;  /* 0x004000008818783b */ /* 0x000e620000000200 */
[----:B------:R-:W-:-:S03]  /*3860*/  LOP3.LUT R116, R114, 0x6, RZ, 0xc0, !PT ;  /* 0x0000000672747812 */ /* 0x000fc600078ec0ff */
[----:B------:R-:W1:Y:S04]  /*3870*/  LDSM.16.M88.4 R108, [R137+0x4800] ;  /* 0x00480000896c783b */ /* 0x000e680000000200 */
[----:B------:R-:W-:Y:S04]  /*3880*/  LDSM.16.M88.4 R52, [R139] ;  /* 0x000000008b34783b */ /* 0x000fe80000000200 */
[----:B---3--:R-:W3:Y:S01]  /*3890*/  LDSM.16.M88.4 R16, [R135+0x4000] ;  /* 0x004000008710783b */ /* 0x008ee20000000200 */
[C---:B--2---:R-:W-:Y:S03]  /*38a0*/  HMMA.16816.F32.BF16 R20, R72.reuse, R32, RZ ;  /* 0x000000204814723c */ /* 0x044fe600000418ff */
[----:B------:R-:W-:Y:S04]  /*38b0*/  LDSM.16.M88.4 R104, [R136+0x4800] ;  /* 0x004800008868783b */ /* 0x000fe80000000200 */
[----:B------:R-:W-:Y:S01]  /*38c0*/  LDSM.16.M88.4 R40, [R143+0x2000] ;  /* 0x002000008f28783b */ /* 0x000fe20000000200 */
        /* <DEDUP_REMOVED lines=10> */
[----:B------:R-:W1:Y:S04]  /*3970*/  LDSM.16.M88.4 R12, [R142+0x5800] ;  /* 0x005800008e0c783b */ /* 0x000e680000000200 */
[----:B------:R-:W-:Y:S01]  /*3980*/  LDSM.16.M88.4 R36, [R142+0x6800] ;  /* 0x006800008e24783b */ /* 0x000fe20000000200 */
[----:B------:R-:W-:Y:S03]  /*3990*/  HMMA.16816.F32.BF16 R56, R72, R58, RZ ;  /* 0x0000003a4838723c */ /* 0x000fe600000418ff */
[----:B------:R-:W-:Y:S05]  /*39a0*/  LDSM.16.M88.4 R64, [R136+0x5000] ;  /* 0x005000008840783b */ /* 0x000fea0000000200 */
[C---:B------:R-:W-:Y:S08]  /*39b0*/  HMMA.16816.F32.BF16 R20, R68.reuse, R24, R20 ;  /* 0x000000184414723c */ /* 0x040ff00000041814 */
[----:B------:R-:W-:Y:S01]  /*39c0*/  HMMA.16816.F32.BF16 R32, R68, R26, R32 ;  /* 0x0000001a4420723c */ /* 0x000fe20000041820 */
[----:B------:R-:W2:Y:S07]  /*39d0*/  LDSM.16.M88.4 R24, [R137+0x6000] ;  /* 0x006000008918783b */ /* 0x000eae0000000200 */
[----:B------:R-:W-:Y:S08]  /*39e0*/  HMMA.16816.F32.BF16 R44, R96, R108, R44 ;  /* 0x0000006c602c723c */ /* 0x000ff0000004182c */
[----:B---3--:R-:W-:Y:S08]  /*39f0*/  HMMA.16816.F32.BF16 R20, R52, R16, R20 ;  /* 0x000000103414723c */ /* 0x008ff00000041814 */
[----:B------:R-:W-:Y:S08]  /*3a00*/  HMMA.16816.F32.BF16 R84, R72, R80, RZ ;  /* 0x000000504854723c */ /* 0x000ff000000418ff */
[----:B------:R-:W-:Y:S01]  /*3a10*/  HMMA.16816.F32.BF16 R32, R52, R18, R32 ;  /* 0x000000123420723c */ /* 0x000fe20000041820 */
[----:B------:R-:W-:Y:S07]  /*3a20*/  LDSM.16.M88.4 R16, [R140+0x2000] ;  /* 0x002000008c10783b */ /* 0x000fee0000000200 */
[C---:B------:R-:W-:Y:S08]  /*3a30*/  HMMA.16816.F32.BF16 R80, R72.reuse, R82, RZ ;  /* 0x000000524850723c */ /* 0x040ff000000418ff */
[C---:B-1----:R-:W-:Y:S08]  /*3a40*/  HMMA.16816.F32.BF16 R76, R72.reuse, R12, RZ ;  /* 0x0000000c484c723c */ /* 0x042ff000000418ff */
[----:B------:R-:W-:Y:S01]  /*3a50*/  HMMA.16816.F32.BF16 R72, R72, R14, RZ ;  /* 0x0000000e4848723c */ /* 0x000fe200000418ff */
[----:B------:R-:W1:Y:S07]  /*3a60*/  LDSM.16.M88.4 R12, [R136+0x6000] ;  /* 0x00600000880c783b */ /* 0x000e6e0000000200 */
[----:B------:R-:W-:Y:S01]  /*3a70*/  HMMA.16816.F32.BF16 R56, R96, R110, R56 ;  /* 0x0000006e6038723c */ /* 0x000fe20000041838 */
[----:B------:R-:W3:Y:S07]  /*3a80*/  LDSM.16.M88.4 R108, [R137+0x6800] ;  /* 0x00680000896c783b */ /* 0x000eee0000000200 */
[----:B------:R-:W-:Y:S08]  /*3a90*/  HMMA.16816.F32.BF16 R44, R68, R104, R44 ;  /* 0x00000068442c723c */ /* 0x000ff0000004182c */
[C---:B------:R-:W-:Y:S08]  /*3aa0*/  HMMA.16816.F32.BF16 R20, R40.reuse, R100, R20 ;  /* 0x000000642814723c */ /* 0x040ff00000041814 */
[----:B------:R-:W-:Y:S08]  /*3ab0*/  HMMA.16816.F32.BF16 R32, R40, R102, R32 ;  /* 0x000000662820723c */ /* 0x000ff00000041820 */
[C---:B------:R-:W-:Y:S08]  /*3ac0*/  HMMA.16816.F32.BF16 R76, R96.reuse, R88, R76 ;  /* 0x00000058604c723c */ /* 0x040ff0000004184c */
[----:B------:R-:W-:Y:S01]  /*3ad0*/  HMMA.16816.F32.BF16 R72, R96, R90, R72 ;  /* 0x0000005a6048723c */ /* 0x000fe20000041848 */
[----:B------:R-:W-:Y:S07]  /*3ae0*/  LDSM.16.M88.4 R88, [R135+0x5800] ;  /* 0x005800008758783b */ /* 0x000fee0000000200 */
[----:B------:R-:W-:Y:S08]  /*3af0*/  HMMA.16816.F32.BF16 R56, R68, R106, R56 ;  /* 0x0000006a4438723c */ /* 0x000ff00000041838 */
[C---:B------:R-:W-:Y:S08]  /*3b00*/  HMMA.16816.F32.BF16 R84, R96.reuse, R92, R84 ;  /* 0x0000005c6054723c */ /* 0x040ff00000041854 */
[----:B------:R-:W-:Y:S01]  /*3b10*/  HMMA.16816.F32.BF16 R80, R96, R94, R80 ;  /* 0x0000005e6050723c */ /* 0x000fe20000041850 */
[----:B------:R-:W4:Y:S04]  /*3b20*/  LDSM.16.M88.4 R92, [R135+0x5000] ;  /* 0x00500000875c783b */ /* 0x000f280000000200 */
[----:B------:R-:W-:Y:S03]  /*3b30*/  LDSM.16.M88.4 R96, [R139+0x2000] ;  /* 0x002000008b60783b */ /* 0x000fe60000000200 */
[----:B------:R-:W-:Y:S08]  /*3b40*/  HMMA.16816.F32.BF16 R44, R52, R48, R44 ;  /* 0x00000030342c723c */ /* 0x000ff0000004182c */
[C---:B--2---:R-:W-:Y:S01]  /*3b50*/  HMMA.16816.F32.BF16 R100, R28.reuse, R24, R20 ;  /* 0x000000181c64723c */ /* 0x044fe20000041814 */
[----:B------:R-:W2:Y:S07]  /*3b60*/  LDSM.16.M88.4 R20, [R135+0x6000] ;  /* 0x006000008714783b */ /* 0x000eae0000000200 */
[----:B------:R-:W-:Y:S01]  /*3b70*/  HMMA.16816.F32.BF16 R32, R28, R26, R32 ;  /* 0x0000001a1c20723c */ /* 0x000fe20000041820 */
[----:B------:R-:W-:Y:S07]  /*3b80*/  LDSM.16.M88.4 R24, [R142+0x7000] ;  /* 0x007000008e18783b */ /* 0x000fee0000000200 */
[C---:B------:R-:W-:Y:S08]  /*3b90*/  HMMA.16816.F32.BF16 R76, R68.reuse, R60, R76 ;  /* 0x0000003c444c723c */ /* 0x040ff0000004184c */
[----:B------:R-:W-:Y:S01]  /*3ba0*/  HMMA.16816.F32.BF16 R72, R68, R62, R72 ;  /* 0x0000003e4448723c */ /* 0x000fe20000041848 */
[----:B------:R-:W5:Y:S07]  /*3bb0*/  LDSM.16.M88.4 R60, [R136+0x6800] ;  /* 0x00680000883c783b */ /* 0x000f6e0000000200 */
[----:B------:R-:W-:Y:S01]  /*3bc0*/  HMMA.16816.F32.BF16 R56, R52, R50, R56 ;  /* 0x000000323438723c */ /* 0x000fe20000041838 */
[----:B------:R-:W-:Y:S07]  /*3bd0*/  LDSM.16.M88.4 R48, [R135+0x7000] ;  /* 0x007000008730783b */ /* 0x000fee0000000200 */
[----:B------:R-:W-:Y:S08]  /*3be0*/  HMMA.16816.F32.BF16 R44, R40, R36, R44 ;  /* 0x00000024282c723c */ /* 0x000ff0000004182c */
[C---:B------:R-:W-:Y:S08]  /*3bf0*/  HMMA.16816.F32.BF16 R84, R68.reuse, R64, R84 ;  /* 0x000000404454723c */ /* 0x040ff00000041854 */
[----:B------:R-:W-:Y:S01]  /*3c00*/  HMMA.16816.F32.BF16 R80, R68, R66, R80 ;  /* 0x000000424450723c */ /* 0x000fe20000041850 */
[----:B------:R-:W5:Y:S07]  /*3c10*/  LDSM.16.M88.4 R64, [R142+0x7800] ;  /* 0x007800008e40783b */ /* 0x000f6e0000000200 */
[----:B-1----:R-:W-:Y:S08]  /*3c20*/  HMMA.16816.F32.BF16 R32, R16, R14, R32 ;  /* 0x0000000e1020723c */ /* 0x002ff00000041820 */
[----:B------:R-:W-:Y:S01]  /*3c30*/  HMMA.16816.F32.BF16 R56, R40, R38, R56 ;  /* 0x000000262838723c */ /* 0x000fe20000041838 */
[----:B------:R-:W1:Y:S07]  /*3c40*/  LDSM.16.M88.4 R36, [R135+0x6800] ;  /* 0x006800008724783b */ /* 0x000e6e0000000200 */
[----:B---3--:R-:W-:Y:S08]  /*3c50*/  HMMA.16816.F32.BF16 R44, R28, R108, R44 ;  /* 0x0000006c1c2c723c */ /* 0x008ff0000004182c */
[C---:B----4-:R-:W-:Y:S08]  /*3c60*/  HMMA.16816.F32.BF16 R84, R52.reuse, R92, R84 ;  /* 0x0000005c3454723c */ /* 0x050ff00000041854 */
[----:B------:R-:W-:Y:S08]  /*3c70*/  HMMA.16816.F32.BF16 R80, R52, R94, R80 ;  /* 0x0000005e3450723c */ /* 0x000ff00000041850 */
[----:B--2---:R-:W-:Y:S08]  /*3c80*/  HMMA.16816.F32.BF16 R32, R96, R22, R32 ;  /* 0x000000166020723c */ /* 0x004ff00000041820 */
[----:B------:R-:W-:Y:S01]  /*3c90*/  HMMA.16816.F32.BF16 R100, R16, R12, R100 ;  /* 0x0000000c1064723c */ /* 0x000fe20000041864 */
[----:B------:R-:W2:Y:S07]  /*3ca0*/  LDSM.16.M88.4 R12, [R137+0x7000] ;  /* 0x00700000890c783b */ /* 0x000eae0000000200 */
[----:B------:R-:W-:Y:S03]  /*3cb0*/  HMMA.16816.F32.BF16 R76, R52, R88, R76 ;  /* 0x00000058344c723c */ /* 0x000fe6000004184c */
[-C--:B-----5:R-:W-:Y:S01]  /*3cc0*/  FMUL.FTZ R32, R32, R10.reuse ;  /* 0x0000000a20207220 */ /* 0x0a0fe20000410000 */
[----:B------:R-:W-:-:S04]  /*3cd0*/  FMUL.FTZ R33, R33, R10 ;  /* 0x0000000a21217220 */ /* 0x000fc80000410000 */
[----:B------:R-:W-:Y:S08]  /*3ce0*/  HMMA.16816.F32.BF16 R72, R52, R90, R72 ;  /* 0x0000005a3448723c */ /* 0x000ff00000041848 */
[----:B------:R-:W-:Y:S08]  /*3cf0*/  HMMA.16816.F32.BF16 R44, R16, R60, R44 ;  /* 0x0000003c102c723c */ /* 0x000ff0000004182c */
[----:B------:R-:W-:Y:S08]  /*3d00*/  HMMA.16816.F32.BF16 R56, R28, R110, R56 ;  /* 0x0000006e1c38723c */ /* 0x000ff00000041838 */
[C---:B------:R-:W-:Y:S08]  /*3d10*/  HMMA.16816.F32.BF16 R84, R40.reuse, R24, R84 ;  /* 0x000000182854723c */ /* 0x040ff00000041854 */
[C---:B------:R-:W-:Y:S01]  /*3d20*/  HMMA.16816.F32.BF16 R80, R40.reuse, R26, R80 ;  /* 0x0000001a2850723c */ /* 0x040fe20000041850 */
[----:B------:R-:W3:Y:S07]  /*3d30*/  LDSM.16.M88.4 R24, [R137+0x7800] ;  /* 0x007800008918783b */ /* 0x000eee0000000200 */
[----:B------:R-:W-:Y:S01]  /*3d40*/  HMMA.16816.F32.BF16 R76, R40, R64, R76 ;  /* 0x00000040284c723c */ /* 0x000fe2000004184c */
[----:B------:R-:W4:Y:S07]  /*3d50*/  MUFU.TANH R64, R32 ;  /* 0x0000002000407308 */ /* 0x000f2e0000002400 */
[----:B-1----:R-:W-:Y:S01]  /*3d60*/  HMMA.16816.F32.BF16 R44, R96, R36, R44 ;  /* 0x00000024602c723c */ /* 0x002fe2000004182c */
[----:B------:R1:W1:Y:S07]  /*3d70*/  MUFU.TANH R36, R33 ;  /* 0x0000002100247308 */ /* 0x00026e0000002400 */
[----:B------:R-:W-:Y:S01]  /*3d80*/  HMMA.16816.F32.BF16 R56, R16, R62, R56 ;  /* 0x0000003e1038723c */ /* 0x000fe20000041838 */
[----:B------:R-:W-:-:S06]  /*3d90*/  FMUL.FTZ R62, R34, R10 ;  /* 0x0000000a223e7220 */ /* 0x000fcc0000410000 */
[----:B------:R-:W3:Y:S01]  /*3da0*/  MUFU.TANH R62, R62 ;  /* 0x0000003e003e7308 */ /* 0x000ee20000002400 */
[----:B------:R-:W-:Y:S01]  /*3db0*/  HMMA.16816.F32.BF16 R72, R40, R66, R72 ;  /* 0x000000422848723c */ /* 0x000fe20000041848 */
[-C--:B------:R-:W-:Y:S02]  /*3dc0*/  FMUL.FTZ R40, R35, R10.reuse ;  /* 0x0000000a23287220 */ /* 0x080fe40000410000 */
[----:B-1----:R-:W1:Y:S01]  /*3dd0*/  LDSM.16.M88.4 R32, [R136+0x7800] ;  /* 0x007800008820783b */ /* 0x002e620000000200 */
[----:B------:R-:W-:-:S03]  /*3de0*/  FMUL.FTZ R42, R46, R10 ;  /* 0x0000000a2e2a7220 */ /* 0x000fc60000410000 */
[----:B------:R-:W1:Y:S01]  /*3df0*/  MUFU.TANH R40, R40 ;  /* 0x0000002800287308 */ /* 0x000e620000002400 */
[----:B------:R-:W-:Y:S01]  /*3e00*/  HMMA.16816.F32.BF16 R100, R96, R20, R100 ;  /* 0x000000146064723c */ /* 0x000fe20000041864 */
[----:B------:R-:W5:Y:S06]  /*3e10*/  LDSM.16.M88.4 R20, [R136+0x7000] ;  /* 0x007000008814783b */ /* 0x000f6c0000000200 */
[----:B------:R-:W1:Y:S01]  /*3e20*/  MUFU.TANH R42, R42 ;  /* 0x0000002a002a7308 */ /* 0x000e620000002400 */
[C---:B--2---:R-:W-:Y:S08]  /*3e30*/  HMMA.16816.F32.BF16 R84, R28.reuse, R12, R84 ;  /* 0x0000000c1c54723c */ /* 0x044ff00000041854 */
[----:B------:R-:W-:Y:S01]  /*3e40*/  HMMA.16816.F32.BF16 R80, R28, R14, R80 ;  /* 0x0000000e1c50723c */ /* 0x000fe20000041850 */
[----:B------:R-:W2:Y:S01]  /*3e50*/  LDSM.16.M88.4 R12, [R135+0x7800] ;  /* 0x00780000870c783b */ /* 0x000ea20000000200 */
[----:B------:R-:W-:-:S04]  /*3e60*/  DEPBAR.LE SB0, 0x0 ;  /* 0x000080000000791a */ /* 0x000fc80000000000 */
[-C--:B------:R-:W-:Y:S01]  /*3e70*/  FMUL.FTZ R0, R100, R10.reuse ;  /* 0x0000000a64007220 */ /* 0x080fe20000410000 */
[-C--:B------:R-:W-:Y:S01]  /*3e80*/  FMUL.FTZ R54, R101, R10.reuse ;  /* 0x0000000a65367220 */ /* 0x080fe20000410000 */
[C---:B---3--:R-:W-:Y:S01]  /*3e90*/  HMMA.16816.F32.BF16 R72, R28.reuse, R26, R72 ;  /* 0x0000001a1c48723c */ /* 0x048fe20000041848 */
[-C--:B------:R-:W-:Y:S01]  /*3ea0*/  FMUL.FTZ R52, R102, R10.reuse ;  /* 0x0000000a66347220 */ /* 0x080fe20000410000 */
[----:B------:R-:W-:Y:S01]  /*3eb0*/  FMUL.FTZ R60, R103, R10 ;  /* 0x0000000a673c7220 */ /* 0x000fe20000410000 */
[----:B------:R-:W-:Y:S01]  /*3ec0*/  IADD3 R102, PT, PT, R115, R116, RZ ;  /* 0x0000007473667210 */ /* 0x000fe20007ffe0ff */
[----:B------:R-:W3:Y:S04]  /*3ed0*/  MUFU.TANH R0, R0 ;  /* 0x0000000000007308 */ /* 0x000ee80000002400 */
[----:B------:R-:W-:Y:S01]  /*3ee0*/  HMMA.16816.F32.BF16 R76, R28, R24, R76 ;  /* 0x000000181c4c723c */ /* 0x000fe2000004184c */
[----:B------:R-:W-:-:S03]  /*3ef0*/  FMUL.FTZ R24, R47, R10 ;  /* 0x0000000a2f187220 */ /* 0x000fc60000410000 */
[----:B------:R-:W2:Y:S04]  /*3f00*/  MUFU.TANH R54, R54 ;  /* 0x0000003600367308 */ /* 0x000ea80000002400 */
[----:B------:R-:W-:Y:S01]  /*3f10*/  HMMA.16816.F32.BF16 R56, R96, R38, R56 ;  /* 0x000000266038723c */ /* 0x000fe20000041838 */
[----:B------:R-:W-:-:S03]  /*3f20*/  FMUL.FTZ R38, R45, R10 ;  /* 0x0000000a2d267220 */ /* 0x000fc60000410000 */
[----:B------:R-:W2:Y:S04]  /*3f30*/  MUFU.TANH R52, R52 ;  /* 0x0000003400347308 */ /* 0x000ea80000002400 */
[C---:B-1----:R-:W-:Y:S04]  /*3f40*/  HMMA.16816.F32.BF16 R72, R16.reuse, R34, R72 ;  /* 0x000000221048723c */ /* 0x042fe80000041848 */
[----:B------:R-:W1:Y:S04]  /*3f50*/  MUFU.TANH R60, R60 ;  /* 0x0000003c003c7308 */ /* 0x000e680000002400 */
[----:B-----5:R-:W-:Y:S01]  /*3f60*/  HMMA.16816.F32.BF16 R84, R16, R20, R84 ;  /* 0x000000141054723c */ /* 0x020fe20000041854 */
[----:B------:R-:W-:-:S02]  /*3f70*/  FMUL.FTZ R20, R44, R10 ;  /* 0x0000000a2c147220 */ /* 0x000fc40000410000 */
[-C--:B------:R-:W-:Y:S01]  /*3f80*/  FMUL.FTZ R44, R56, R10.reuse ;  /* 0x0000000a382c7220 */ /* 0x080fe20000410000 */
[-C--:B------:R-:W-:Y:S01]  /*3f90*/  FMUL.FTZ R46, R58, R10.reuse ;  /* 0x0000000a3a2e7220 */ /* 0x080fe20000410000 */
[-C--:B------:R-:W-:Y:S01]  /*3fa0*/  FMUL.FTZ R26, R59, R10.reuse ;  /* 0x0000000a3b1a7220 */ /* 0x080fe20000410000 */
[----:B------:R-:W-:Y:S01]  /*3fb0*/  FMUL.FTZ R57, R57, R10 ;  /* 0x0000000a39397220 */ /* 0x000fe20000410000 */
[----:B------:R-:W-:Y:S01]  /*3fc0*/  IMAD.IADD R59, R121, 0x1, R120 ;  /* 0x00000001793b7824 */ /* 0x000fe200078e0278 */
[----:B------:R-:W-:Y:S01]  /*3fd0*/  HMMA.16816.F32.BF16 R80, R16, R22, R80 ;  /* 0x000000161050723c */ /* 0x000fe20000041850 */
[----:B------:R-:W1:Y:S03]  /*3fe0*/  MUFU.TANH R20, R20 ;  /* 0x0000001400147308 */ /* 0x000e660000002400 */
[-C--:B------:R-:W-:Y:S02]  /*3ff0*/  IADD3 R166, PT, PT, R160, R59.reuse, RZ ;  /* 0x0000003ba0a67210 */ /* 0x080fe40007ffe0ff */
[----:B------:R-:W-:-:S02]  /*4000*/  IADD3 R59, PT, PT, R117, R59, RZ ;  /* 0x0000003b753b7210 */ /* 0x000fc40007ffe0ff */
[----:B------:R-:W-:Y:S01]  /*4010*/  HMMA.16816.F32.BF16 R76, R16, R32, R76 ;  /* 0x00000020104c723c */ /* 0x000fe2000004184c */
[----:B------:R-:W1:Y:S01]  /*4020*/  MUFU.TANH R38, R38 ;  /* 0x0000002600267308 */ /* 0x000e620000002400 */
[----:B------:R-:W-:-:S04]  /*4030*/  IADD3 R163, PT, PT, R166, R163, RZ ;  /* 0x000000a3a6a37210 */ /* 0x000fc80007ffe0ff */
[C-C-:B------:R-:W-:Y:S02]  /*4040*/  VIADDMNMX R167, R163.reuse, 0x1, R8.reuse, PT ;  /* 0x00000001a3a77846 */ /* 0x140fe40003800108 */
[----:B--2---:R-:W-:Y:S01]  /*4050*/  HMMA.16816.F32.BF16 R72, R96, R14, R72 ;  /* 0x0000000e6048723c */ /* 0x004fe20000041848 */
[----:B------:R-:W2:Y:S01]  /*4060*/  MUFU.TANH R24, R24 ;  /* 0x0000001800187308 */ /* 0x000ea20000002400 */
[----:B------:R-:W-:-:S06]  /*4070*/  VIADDMNMX R163, R163, 0x9, R8, PT ;  /* 0x00000009a3a37846 */ /* 0x000fcc0003800108 */
[C---:B------:R-:W-:Y:S01]  /*4080*/  HMMA.16816.F32.BF16 R84, R96.reuse, R48, R84 ;  /* 0x000000306054723c */ /* 0x040fe20000041854 */
[----:B------:R-:W1:Y:S07]  /*4090*/  MUFU.TANH R44, R44 ;  /* 0x0000002c002c7308 */ /* 0x000e6e0000002400 */
[----:B------:R-:W-:Y:S01]  /*40a0*/  HMMA.16816.F32.BF16 R80, R96, R50, R80 ;  /* 0x000000326050723c */ /* 0x000fe20000041850 */
[----:B------:R1:W1:Y:S02]  /*40b0*/  MUFU.TANH R22, R57 ;  /* 0x0000003900167308 */ /* 0x0002640000002400 */
[-C--:B------:R-:W-:Y:S01]  /*40c0*/  FMUL.FTZ R70, R72, R10.reuse ;  /* 0x0000000a48467220 */ /* 0x080fe20000410000 */
[-C--:B------:R-:W-:Y:S01]  /*40d0*/  FMUL.FTZ R72, R73, R10.reuse ;  /* 0x0000000a49487220 */ /* 0x080fe20000410000 */
[-C--:B------:R-:W-:Y:S01]  /*40e0*/  FMUL.FTZ R74, R74, R10.reuse ;  /* 0x0000000a4a4a7220 */ /* 0x080fe20000410000 */
[----:B------:R-:W-:-:S02]  /*40f0*/  FMUL.FTZ R75, R75, R10 ;  /* 0x0000000a4b4b7220 */ /* 0x000fc40000410000 */
[----:B------:R-:W-:Y:S01]  /*4100*/  HMMA.16816.F32.BF16 R76, R96, R12, R76 ;  /* 0x0000000c604c723c */ /* 0x000fe2000004184c */
[----:B------:R-:W1:Y:S01]  /*4110*/  MUFU.TANH R46, R46 ;  /* 0x0000002e002e7308 */ /* 0x000e620000002400 */
[----:B------:R-:W-:Y:S01]  /*4120*/  IADD3 R13, PT, PT, R8, -R119, -R124 ;  /* 0x80000077080d7210 */ /* 0x000fe20007ffe87c */
[-C--:B------:R-:W-:Y:S01]  /*4130*/  FMUL.FTZ R28, R84, R10.reuse ;  /* 0x0000000a541c7220 */ /* 0x080fe20000410000 */
[-C--:B------:R-:W-:Y:S01]  /*4140*/  FMUL.FTZ R30, R85, R10.reuse ;  /* 0x0000000a551e7220 */ /* 0x080fe20000410000 */
[-C--:B------:R-:W-:Y:S01]  /*4150*/  FMUL.FTZ R32, R86, R10.reuse ;  /* 0x0000000a56207220 */ /* 0x080fe20000410000 */
[-C--:B------:R-:W-:Y:S01]  /*4160*/  FMUL.FTZ R16, R87, R10.reuse ;  /* 0x0000000a57107220 */ /* 0x080fe20000410000 */
[----:B------:R-:W-:Y:S02]  /*4170*/  IADD3 R166, PT, PT, R166, R13, RZ ;  /* 0x0000000da6a67210 */ /* 0x000fe40007ffe0ff */
[----:B------:R-:W1:Y:S02]  /*4180*/  MUFU.TANH R26, R26 ;  /* 0x0000001a001a7308 */ /* 0x000e640000002400 */
[-C--:B------:R-:W-:Y:S01]  /*4190*/  FMUL.FTZ R34, R80, R10.reuse ;  /* 0x0000000a50227220 */ /* 0x080fe20000410000 */
[-C--:B------:R-:W-:Y:S01]  /*41a0*/  FMUL.FTZ R18, R81, R10.reuse ;  /* 0x0000000a51127220 */ /* 0x080fe20000410000 */
[-C--:B------:R-:W-:Y:S01]  /*41b0*/  FMUL.FTZ R50, R82, R10.reuse ;  /* 0x0000000a52327220 */ /* 0x080fe20000410000 */
[----:B------:R-:W-:Y:S01]  /*41c0*/  FMUL.FTZ R48, R83, R10 ;  /* 0x0000000a53307220 */ /* 0x000fe20000410000 */
[----:B------:R-:W-:-:S02]  /*41d0*/  VIMNMX R168, PT, PT, RZ, R166, !PT ;  /* 0x000000a6ffa87248 */ /* 0x000fc40007fe0100 */
[----:B------:R-:W1:Y:S01]  /*41e0*/  MUFU.TANH R28, R28 ;  /* 0x0000001c001c7308 */ /* 0x000e620000002400 */
[----:B------:R-:W-:Y:S01]  /*41f0*/  VIADDMNMX R166, R166, 0x8, RZ, !PT ;  /* 0x00000008a6a67846 */ /* 0x000fe200078001ff */
[-C--:B------:R-:W-:Y:S01]  /*4200*/  FMUL.FTZ R56, R76, R10.reuse ;  /* 0x0000000a4c387220 */ /* 0x080fe20000410000 */
[-C--:B------:R-:W-:Y:S01]  /*4210*/  FMUL.FTZ R58, R77, R10.reuse ;  /* 0x0000000a4d3a7220 */ /* 0x080fe20000410000 */
[-C--:B------:R-:W-:Y:S01]  /*4220*/  FMUL.FTZ R66, R78, R10.reuse ;  /* 0x0000000a4e427220 */ /* 0x080fe20000410000 */
[----:B------:R-:W-:-:S03]  /*4230*/  FMUL.FTZ R68, R79, R10 ;  /* 0x0000000a4f447220 */ /* 0x000fc60000410000 */
        /* <DEDUP_REMOVED lines=30> */
.L_x_14128:
        /* <DEDUP_REMOVED lines=10> */
[-C--:B------:R-:W-:Y:S02]  /*44c0*/  LOP3.LUT R115, R115, R78.reuse, RZ, 0x3c, !PT ;  /* 0x0000004e73737212 */ /* 0x080fe400078e3cff */
[----:B------:R-:W-:Y:S02]  /*44d0*/  ISETP.GE.AND P1, PT, R15, RZ, PT ;  /* 0x000000ff0f00720c */ /* 0x000fe40003f26270 */
[----:B------:R-:W-:Y:S02]  /*44e0*/  ISETP.GE.AND P3, PT, R115, RZ, PT ;  /* 0x000000ff7300720c */ /* 0x000fe40003f66270 */
[----:B------:R-:W-:Y:S01]  /*44f0*/  LOP3.LUT R15, RZ, R78, RZ, 0x33, !PT ;  /* 0x0000004eff0f7212 */ /* 0x000fe200078e33ff */
        /* <DEDUP_REMOVED lines=46> */
.L_x_14129:
[----:B------:R-:W-:Y:S05]  /*47e0*/  BSYNC.RECONVERGENT B0 ;  /* 0x0000000000007941 */ /* 0x000fea0003800200 */
.L_x_14127:
        /* <DEDUP_REMOVED lines=35> */
[----:B---3--:R-:W-:-:S02]  /*4a20*/  @!P1 IMAD.MOV.U32 R12, RZ, RZ, R14 ;  /* 0x000000ffff0c9224 */ /* 0x008fc400078e000e */
        /* <DEDUP_REMOVED lines=17> */
.L_x_14126:
[----:B------:R-:W-:Y:S05]  /*4b40*/  BSYNC.RECONVERGENT B1 ;  /* 0x0000000000017941 */ /* 0x000fea0003800200 */
.L_x_14125:
[----:B------:R-:W3:Y:S01]  /*4b50*/  LD.E R114, desc[UR4][R2.64+0xdc] ;  /* 0x0000dc0402727980 */ /* 0x000ee2000c101900 */
[C---:B--2---:R-:W-:Y:S02]  /*4b60*/  IMAD.IADD R78, R102.reuse, 0x1, R119 ;  /* 0x00000001664e7824 */ /* 0x044fe400078e0277 */
[C---:B------:R-:W-:Y:S02]  /*4b70*/  VIADD R13, R59.reuse, 0x8 ;  /* 0x000000083b0d7836 */ /* 0x040fe40000000000 */
[----:B-1----:R-:W-:Y:S01]  /*4b80*/  VIADD R57, R102, 0x1 ;  /* 0x0000000166397836 */ /* 0x002fe20000000000 */
[--C-:B------:R-:W-:Y:S01]  /*4b90*/  IADD3 R65, PT, PT, R59, -0x1, -R78.reuse ;  /* 0xffffffff3b417810 */ /* 0x100fe20007ffe84e */
[C-C-:B------:R-:W-:Y:S01]  /*4ba0*/  IMAD.IADD R21, R13.reuse, 0x1, -R78.reuse ;  /* 0x000000010d157824 */ /* 0x140fe200078e0a4e */
[--C-:B------:R-:W-:Y:S02]  /*4bb0*/  IADD3 R61, PT, PT, R13, -0x1, -R78.reuse ;  /* 0xffffffff0d3d7810 */ /* 0x100fe40007ffe84e */
        /* <DEDUP_REMOVED lines=12> */
[C-C-:B------:R-:W-:Y:S01]  /*4c80*/  IADD3 R23, PT, PT, R59.reuse, -0x39, -R78.reuse ;  /* 0xffffffc73b177810 */ /* 0x140fe20007ffe84e */
[----:B------:R-:W-:Y:S01]  /*4c90*/  IMAD.IADD R59, R59, 0x1, -R78 ;  /* 0x000000013b3b7824 */ /* 0x000fe200078e0a4e */
[----:B------:R-:W-:-:S02]  /*4ca0*/  IABS R61, R61 ;  /* 0x0000003d003d7213 */ /* 0x000fc40000000000 */
[----:B------:R-:W-:Y:S01]  /*4cb0*/  IABS R65, R65 ;  /* 0x0000004100417213 */ /* 0x000fe20000000000 */
[----:B------:R-:W-:Y:S01]  /*4cc0*/  VIADD R63, R59, 0xfffffff8 ;  /* 0xfffffff83b3f7836 */ /* 0x000fe20000000000 */
[----:B------:R-:W-:Y:S02]  /*4cd0*/  I2FP.F32.S32 R61, R61 ;  /* 0x0000003d003d7245 */ /* 0x000fe40000201400 */
[----:B------:R-:W-:Y:S02]  /*4ce0*/  I2FP.F32.S32 R65, R65 ;  /* 0x0000004100417245 */ /* 0x000fe40000201400 */
[----:B------:R-:W-:Y:S01]  /*4cf0*/  IABS R59, R59 ;  /* 0x0000003b003b7213 */ /* 0x000fe20000000000 */
[----:B------:R-:W-:Y:S01]  /*4d00*/  FFMA.FTZ R60, -R155, R61, R60 ;  /* 0x0000003d9b3c7223 */ /* 0x000fe2000001013c */
[----:B------:R-:W-:Y:S01]  /*4d10*/  IADD3 R31, PT, PT, R13, -0x9, -R78 ;  /* 0xfffffff70d1f7810 */ /* 0x000fe20007ffe84e */
[----:B------:R-:W-:Y:S01]  /*4d20*/  FFMA.FTZ R54, -R155, R65, R54 ;  /* 0x000000419b367223 */ /* 0x000fe20000010136 */
[----:B------:R-:W-:Y:S01]  /*4d30*/  ISETP.GE.AND P5, PT, R57, R168, PT ;  /* 0x000000a83900720c */ /* 0x000fe20003fa6270 */
[----:B------:R-:W-:Y:S01]  /*4d40*/  IMAD.MOV.U32 R61, RZ, RZ, R59 ;  /* 0x000000ffff3d7224 */ /* 0x000fe200078e003b */
[----:B------:R-:W-:-:S02]  /*4d50*/  IABS R63, R63 ;  /* 0x0000003f003f7213 */ /* 0x000fc40000000000 */
[C---:B------:R-:W-:Y:S02]  /*4d60*/  ISETP.GE.AND P3, PT, R57.reuse, R167, PT ;  /* 0x000000a73900720c */ /* 0x040fe40003f66270 */
[C---:B------:R-:W-:Y:S02]  /*4d70*/  ISETP.GE.AND P1, PT, R57.reuse, R166, PT ;  /* 0x000000a63900720c */ /* 0x040fe40003f26270 */
[----:B------:R-:W-:Y:S01]  /*4d80*/  ISETP.GE.AND P2, PT, R57, R163, PT ;  /* 0x000000a33900720c */ /* 0x000fe20003f46270 */
[----:B------:R-:W-:Y:S01]  /*4d90*/  VIADD R57, R102, 0x8 ;  /* 0x0000000866397836 */ /* 0x000fe20000000000 */
[----:B------:R-:W-:Y:S02]  /*4da0*/  IABS R59, R31 ;  /* 0x0000001f003b7213 */ /* 0x000fe40000000000 */
[----:B------:R-:W-:Y:S02]  /*4db0*/  FSEL R54, R54, -INF , P5 ;  /* 0xff80000036367808 */ /* 0x000fe40002800000 */
[----:B------:R-:W-:-:S02]  /*4dc0*/  I2FP.F32.S32 R63, R63 ;  /* 0x0000003f003f7245 */ /* 0x000fc40000201400 */
[----:B------:R-:W-:Y:S02]  /*4dd0*/  I2FP.F32.S32 R31, R61 ;  /* 0x0000003d001f7245 */ /* 0x000fe40000201400 */
[----:B------:R-:W-:Y:S01]  /*4de0*/  IABS R33, R33 ;  /* 0x0000002100217213 */ /* 0x000fe20000000000 */
[C---:B------:R-:W-:Y:S01]  /*4df0*/  FFMA.FTZ R63, -R155.reuse, R63, R64 ;  /* 0x0000003f9b3f7223 */ /* 0x040fe20000010140 */
[----:B------:R-:W-:Y:S01]  /*4e00*/  FSEL R54, R54, -INF , !P3 ;  /* 0xff80000036367808 */ /* 0x000fe20005800000 */
[----:B------:R-:W-:Y:S01]  /*4e10*/  FFMA.FTZ R62, -R155, R31, R62 ;  /* 0x0000001f9b3e7223 */ /* 0x000fe2000001013e */
[C---:B------:R-:W-:Y:S02]  /*4e20*/  ISETP.GE.AND P4, PT, R57.reuse, R168, PT ;  /* 0x000000a83900720c */ /* 0x040fe40003f86270 */
[C---:B------:R-:W-:Y:S02]  /*4e30*/  ISETP.GE.AND P6, PT, R57.reuse, R167, PT ;  /* 0x000000a73900720c */ /* 0x040fe40003fc6270 */
[----:B------:R-:W-:-:S02]  /*4e40*/  ISETP.GE.AND P5, PT, R57, R166, PT ;  /* 0x000000a63900720c */ /* 0x000fc40003fa6270 */
[----:B------:R-:W-:Y:S01]  /*4e50*/  ISETP.GE.AND P3, PT, R57, R163, PT ;  /* 0x000000a33900720c */ /* 0x000fe20003f66270 */
[----:B------:R-:W-:Y:S01]  /*4e60*/  VIADD R57, R102, 0x9 ;  /* 0x0000000966397836 */ /* 0x000fe20000000000 */
[----:B------:R-:W-:Y:S02]  /*4e70*/  I2FP.F32.S32 R61, R33 ;  /* 0x00000021003d7245 */ /* 0x000fe40000201400 */
[----:B------:R-:W-:Y:S02]  /*4e80*/  FSEL R60, R60, -INF , P1 ;  /* 0xff8000003c3c7808 */ /* 0x000fe40000800000 */
[----:B------:R-:W-:Y:S02]  /*4e90*/  IABS R55, R55 ;  /* 0x0000003700377213 */ /* 0x000fe40000000000 */
[----:B------:R-:W-:Y:S01]  /*4ea0*/  IADD3 R14, PT, PT, R13, -0x10, -R78 ;  /* 0xfffffff00d0e7810 */ /* 0x000fe20007ffe84e */
[----:B------:R-:W-:Y:S01]  /*4eb0*/  FFMA.FTZ R36, -R155, R61, R36 ;  /* 0x0000003d9b247223 */ /* 0x000fe20000010124 */
[----:B------:R-:W-:-:S02]  /*4ec0*/  FSEL R60, R60, -INF , !P2 ;  /* 0xff8000003c3c7808 */ /* 0x000fc40005000000 */
[----:B------:R-:W-:Y:S02]  /*4ed0*/  I2FP.F32.S32 R59, R59 ;  /* 0x0000003b003b7245 */ /* 0x000fe40000201400 */
[----:B------:R-:W-:Y:S02]  /*4ee0*/  FSEL R33, R63, -INF , P4 ;  /* 0xff8000003f217808 */ /* 0x000fe40002000000 */
[----:B------:R-:W-:Y:S02]  /*4ef0*/  FSEL R62, R62, -INF , P5 ;  /* 0xff8000003e3e7808 */ /* 0x000fe40002800000 */
[C---:B------:R-:W-:Y:S02]  /*4f00*/  ISETP.GE.AND P1, PT, R57.reuse, R168, PT ;  /* 0x000000a83900720c */ /* 0x040fe40003f26270 */
[C---:B------:R-:W-:Y:S02]  /*4f10*/  ISETP.GE.AND P2, PT, R57.reuse, R167, PT ;  /* 0x000000a73900720c */ /* 0x040fe40003f46270 */
[----:B------:R-:W-:-:S02]  /*4f20*/  ISETP.GE.AND P4, PT, R57, R166, PT ;  /* 0x000000a63900720c */ /* 0x000fc40003f86270 */
[----:B------:R-:W-:Y:S01]  /*4f30*/  ISETP.GE.AND P5, PT, R57, R163, PT ;  /* 0x000000a33900720c */ /* 0x000fe20003fa6270 */
[----:B------:R-:W-:Y:S01]  /*4f40*/  VIADD R57, R102, 0x10 ;  /* 0x0000001066397836 */ /* 0x000fe20000000000 */
[----:B------:R-:W-:Y:S02]  /*4f50*/  I2FP.F32.S32 R55, R55 ;  /* 0x0000003700377245 */ /* 0x000fe40000201400 */
[----:B------:R-:W-:Y:S01]  /*4f60*/  IABS R14, R14 ;  /* 0x0000000e000e7213 */ /* 0x000fe20000000000 */
[----:B------:R-:W-:Y:S01]  /*4f70*/  FFMA.FTZ R59, -R155, R59, R40 ;  /* 0x0000003b9b3b7223 */ /* 0x000fe20000010128 */
[----:B------:R-:W-:Y:S01]  /*4f80*/  IADD3 R12, PT, PT, R13, -0x11, -R78 ;  /* 0xffffffef0d0c7810 */ /* 0x000fe20007ffe84e */
[----:B------:R-:W-:Y:S01]  /*4f90*/  FFMA.FTZ R20, -R155, R55, R20 ;  /* 0x000000379b147223 */ /* 0x000fe20000010114 */
[----:B------:R-:W-:Y:S02]  /*4fa0*/  FSEL R36, R36, -INF , P1 ;  /* 0xff80000024247808 */ /* 0x000fe40000800000 */
[----:B------:R-:W-:-:S02]  /*4fb0*/  FSEL R40, R62, -INF , !P3 ;  /* 0xff8000003e287808 */ /* 0x000fc40005800000 */
[----:B------:R-:W-:Y:S02]  /*4fc0*/  I2FP.F32.S32 R61, R14 ;  /* 0x0000000e003d7245 */ /* 0x000fe40000201400 */
[----:B------:R-:W-:Y:S02]  /*4fd0*/  IABS R53, R53 ;  /* 0x0000003500357213 */ /* 0x000fe40000000000 */
[----:B------:R-:W-:Y:S02]  /*4fe0*/  ISETP.GE.AND P3, PT, R57, R168, PT ;  /* 0x000000a83900720c */ /* 0x000fe40003f66270 */
[----:B------:R-:W-:Y:S02]  /*4ff0*/  IABS R12, R12 ;  /* 0x0000000c000c7213 */ /* 0x000fe40000000000 */
[----:B------:R-:W-:Y:S01]  /*5000*/  FSEL R14, R36, -INF , !P2 ;  /* 0xff800000240e7808 */ /* 0x000fe20005000000 */
[----:B------:R-:W-:Y:S01]  /*5010*/  FFMA.FTZ R42, -R155, R61, R42 ;  /* 0x0000003d9b2a7223 */ /* 0x000fe2000001012a */
[----:B------:R-:W-:Y:S01]  /*5020*/  FSEL R36, R59, -INF , P4 ;  /* 0xff8000003b247808 */ /* 0x000fe20002000000 */
[----:B------:R-:W-:Y:S01]  /*5030*/  VIADD R55, R102, 0x11 ;  /* 0x0000001166377836 */ /* 0x000fe20000000000 */
[----:B------:R-:W-:-:S02]  /*5040*/  I2FP.F32.S32 R53, R53 ;  /* 0x0000003500357245 */ /* 0x000fc40000201400 */
[----:B------:R-:W-:Y:S02]  /*5050*/  IADD3 R10, PT, PT, R13, -0x18, -R78 ;  /* 0xffffffe80d0a7810 */ /* 0x000fe40007ffe84e */
[C---:B------:R-:W-:Y:S02]  /*5060*/  ISETP.GE.AND P1, PT, R57.reuse, R167, PT ;  /* 0x000000a73900720c */ /* 0x040fe40003f26270 */
[C---:B------:R-:W-:Y:S02]  /*5070*/  ISETP.GE.AND P2, PT, R57.reuse, R166, PT ;  /* 0x000000a63900720c */ /* 0x040fe40003f46270 */
[----:B------:R-:W-:Y:S02]  /*5080*/  ISETP.GE.AND P4, PT, R57, R163, PT ;  /* 0x000000a33900720c */ /* 0x000fe40003f86270 */
[----:B------:R-:W-:Y:S02]  /*5090*/  FSEL R20, R20, -INF , P3 ;  /* 0xff80000014147808 */ /* 0x000fe40001800000 */
[----:B------:R-:W-:-:S02]  /*50a0*/  IABS R51, R51 ;  /* 0x0000003300337213 */ /* 0x000fc40000000000 */
[----:B------:R-:W-:Y:S01]  /*50b0*/  I2FP.F32.S32 R57, R12 ;  /* 0x0000000c00397245 */ /* 0x000fe20000201400 */
[C---:B------:R-:W-:Y:S01]  /*50c0*/  FFMA.FTZ R53, -R155.reuse, R53, R38 ;  /* 0x000000359b357223 */ /* 0x040fe20000010126 */
[----:B------:R-:W-:Y:S02]  /*50d0*/  FSEL R36, R36, -INF , !P5 ;  /* 0xff80000024247808 */ /* 0x000fe40006800000 */
[----:B------:R-:W-:Y:S01]  /*50e0*/  FSEL R12, R20, -INF , !P1 ;  /* 0xff800000140c7808 */ /* 0x000fe20004800000 */
[----:B------:R-:W-:Y:S01]  /*50f0*/  VIADD R20, R102, 0x18 ;  /* 0x0000001866147836 */ /* 0x000fe20000000000 */
[----:B------:R-:W-:Y:S02]  /*5100*/  IABS R10, R10 ;  /* 0x0000000a000a7213 */ /* 0x000fe40000000000 */
[----:B------:R-:W-:Y:S01]  /*5110*/  I2FP.F32.S32 R51, R51 ;  /* 0x0000003300337245 */ /* 0x000fe20000201400 */
[----:B------:R-:W-:Y:S01]  /*5120*/  FFMA.FTZ R24, -R155, R57, R24 ;  /* 0x000000399b187223 */ /* 0x000fe20000010118 */
[----:B------:R-:W-:-:S02]  /*5130*/  IADD3 R8, PT, PT, R13, -0x19, -R78 ;  /* 0xffffffe70d087810 */ /* 0x000fc40007ffe84e */
[C---:B------:R-:W-:Y:S02]  /*5140*/  ISETP.GE.AND P5, PT, R55.reuse, R168, PT ;  /* 0x000000a83700720c */ /* 0x040fe40003fa6270 */
[----:B------:R-:W-:Y:S02]  /*5150*/  FSEL R42, R42, -INF , P2 ;  /* 0xff8000002a2a7808 */ /* 0x000fe40001000000 */
[----:B------:R-:W-:Y:S02]  /*5160*/  IABS R49, R49 ;  /* 0x0000003100317213 */ /* 0x000fe40000000000 */
[C---:B------:R-:W-:Y:S02]  /*5170*/  ISETP.GE.AND P3, PT, R55.reuse, R167, PT ;  /* 0x000000a73700720c */ /* 0x040fe40003f66270 */
[C---:B------:R-:W-:Y:S02]  /*5180*/  ISETP.GE.AND P1, PT, R55.reuse, R166, PT ;  /* 0x000000a63700720c */ /* 0x040fe40003f26270 */
[----:B------:R-:W-:Y:S01]  /*5190*/  ISETP.GE.AND P2, PT, R55, R163, PT ;  /* 0x000000a33700720c */ /* 0x000fe20003f46270 */
[----:B------:R-:W-:Y:S01]  /*51a0*/  FFMA.FTZ R44, -R155, R51, R44 ;  /* 0x000000339b2c7223 */ /* 0x000fe2000001012c */
[----:B------:R-:W-:-:S02]  /*51b0*/  I2FP.F32.S32 R55, R10 ;  /* 0x0000000a00377245 */ /* 0x000fc40000201400 */
[----:B------:R-:W-:Y:S02]  /*51c0*/  FSEL R38, R42, -INF , !P4 ;  /* 0xff8000002a267808 */ /* 0x000fe40006000000 */
[----:B------:R-:W-:Y:S02]  /*51d0*/  FSEL R53, R53, -INF , P5 ;  /* 0xff80000035357808 */ /* 0x000fe40002800000 */
[----:B------:R-:W-:Y:S01]  /*51e0*/  IABS R8, R8 ;  /* 0x0000000800087213 */ /* 0x000fe20000000000 */
[----:B------:R-:W-:Y:S01]  /*51f0*/  VIADD R42, R102, 0x19 ;  /* 0x00000019662a7836 */ /* 0x000fe20000000000 */
[----:B------:R-:W-:Y:S02]  /*5200*/  ISETP.GE.AND P4, PT, R20, R168, PT ;  /* 0x000000a81400720c */ /* 0x000fe40003f86270 */
[----:B------:R-:W-:Y:S02]  /*5210*/  I2FP.F32.S32 R49, R49 ;  /* 0x0000003100317245 */ /* 0x000fe40000201400 */
[----:B------:R-:W-:-:S02]  /*5220*/  IADD3 R6, PT, PT, R13, -0x20, -R78 ;  /* 0xffffffe00d067810 */ /* 0x000fc40007ffe84e */
[----:B------:R-:W-:Y:S01]  /*5230*/  FSEL R24, R24, -INF , P1 ;  /* 0xff80000018187808 */ /* 0x000fe20000800000 */
[----:B------:R-:W-:Y:S01]  /*5240*/  FFMA.FTZ R46, -R155, R55, R46 ;  /* 0x000000379b2e7223 */ /* 0x000fe2000001012e */
[----:B------:R-:W-:Y:S02]  /*5250*/  FSEL R10, R53, -INF , !P3 ;  /* 0xff800000350a7808 */ /* 0x000fe40005800000 */
[----:B------:R-:W-:Y:S02]  /*5260*/  I2FP.F32.S32 R51, R8 ;  /* 0x0000000800337245 */ /* 0x000fe40000201400 */
[----:B------:R-:W-:Y:S01]  /*5270*/  IABS R47, R47 ;  /* 0x0000002f002f7213 */ /* 0x000fe20000000000 */
[----:B------:R-:W-:Y:S01]  /*5280*/  FFMA.FTZ R49, -R155, R49, R22 ;  /* 0x000000319b317223 */ /* 0x000fe20000010116 */
[C---:B------:R-:W-:Y:S02]  /*5290*/  ISETP.GE.AND P5, PT, R20.reuse, R167, PT ;  /* 0x000000a71400720c */ /* 0x040fe40003fa6270 */
[----:B------:R-:W-:-:S02]  /*52a0*/  ISETP.GE.AND P3, PT, R20, R166, PT ;  /* 0x000000a61400720c */ /* 0x000fc40003f66270 */
[----:B------:R-:W-:Y:S02]  /*52b0*/  ISETP.GE.AND P1, PT, R20, R163, PT ;  /* 0x000000a31400720c */ /* 0x000fe40003f26270 */
[----:B------:R-:W-:Y:S02]  /*52c0*/  FSEL R44, R44, -INF , P4 ;  /* 0xff8000002c2c7808 */ /* 0x000fe40002000000 */
[----:B------:R-:W-:Y:S02]  /*52d0*/  FSEL R20, R24, -INF , !P2 ;  /* 0xff80000018147808 */ /* 0x000fe40005000000 */
[----:B------:R-:W-:Y:S02]  /*52e0*/  IABS R6, R6 ;  /* 0x0000000600067213 */ /* 0x000fe40000000000 */
[----:B------:R-:W-:Y:S01]  /*52f0*/  ISETP.GE.AND P2, PT, R42, R168, PT ;  /* 0x000000a82a00720c */ /* 0x000fe20003f46270 */
[----:B------:R-:W-:Y:S01]  /*5300*/  FFMA.FTZ R26, -R155, R51, R26 ;  /* 0x000000339b1a7223 */ /* 0x000fe2000001011a */
[----:B------:R-:W-:Y:S01]  /*5310*/  I2FP.F32.S32 R47, R47 ;  /* 0x0000002f002f7245 */ /* 0x000fe20000201400 */
[----:B------:R-:W-:Y:S01]  /*5320*/  VIADD R24, R102, 0x20 ;  /* 0x0000002066187836 */ /* 0x000fe20000000000 */
[----:B------:R-:W-:-:S02]  /*5330*/  IADD3 R43, PT, PT, R13, -0x21, -R78 ;  /* 0xffffffdf0d2b7810 */ /* 0x000fc40007ffe84e */
[----:B------:R-:W-:Y:S02]  /*5340*/  FSEL R8, R44, -INF , !P5 ;  /* 0xff8000002c087808 */ /* 0x000fe40006800000 */
[----:B------:R-:W-:Y:S02]  /*5350*/  FSEL R46, R46, -INF , P3 ;  /* 0xff8000002e2e7808 */ /* 0x000fe40001800000 */
[----:B------:R-:W-:Y:S02]  /*5360*/  IABS R45, R45 ;  /* 0x0000002d002d7213 */ /* 0x000fe40000000000 */
[C---:B------:R-:W-:Y:S02]  /*5370*/  ISETP.GE.AND P5, PT, R42.reuse, R166, PT ;  /* 0x000000a62a00720c */ /* 0x040fe40003fa6270 */
[----:B------:R-:W-:Y:S02]  /*5380*/  I2FP.F32.S32 R51, R6 ;  /* 0x0000000600337245 */ /* 0x000fe40000201400 */
[----:B------:R-:W-:-:S02]  /*5390*/  ISETP.GE.AND P4, PT, R42, R167, PT ;  /* 0x000000a72a00720c */ /* 0x000fc40003f86270 */
[----:B------:R-:W-:Y:S01]  /*53a0*/  FSEL R49, R49, -INF , P2 ;  /* 0xff80000031317808 */ /* 0x000fe20001000000 */
[C---:B------:R-:W-:Y:S01]  /*53b0*/  FFMA.FTZ R28, -R155.reuse, R47, R28 ;  /* 0x0000002f9b1c7223 */ /* 0x040fe2000001011c */
[----:B------:R-:W-:Y:S01]  /*53c0*/  ISETP.GE.AND P3, PT, R42, R163, PT ;  /* 0x000000a32a00720c */ /* 0x000fe20003f66270 */
[----:B------:R-:W-:Y:S01]  /*53d0*/  VIADD R42, R102, 0x21 ;  /* 0x00000021662a7836 */ /* 0x000fe20000000000 */
[----:B------:R-:W-:Y:S02]  /*53e0*/  FSEL R22, R46, -INF , !P1 ;  /* 0xff8000002e167808 */ /* 0x000fe40004800000 */
[----:B------:R-:W-:Y:S02]  /*53f0*/  IABS R43, R43 ;  /* 0x0000002b002b7213 */ /* 0x000fe40000000000 */
[----:B------:R-:W-:Y:S01]  /*5400*/  I2FP.F32.S32 R45, R45 ;  /* 0x0000002d002d7245 */ /* 0x000fe20000201400 */
[----:B------:R-:W-:Y:S01]  /*5410*/  FFMA.FTZ R32, -R155, R51, R32 ;  /* 0x000000339b207223 */ /* 0x000fe20000010120 */
[----:B------:R-:W-:-:S02]  /*5420*/  ISETP.GE.AND P1, PT, R24, R168, PT ;  /* 0x000000a81800720c */ /* 0x000fc40003f26270 */
[----:B------:R-:W-:Y:S02]  /*5430*/  FSEL R26, R26, -INF , P5 ;  /* 0xff8000001a1a7808 */ /* 0x000fe40002800000 */
[----:B------:R-:W-:Y:S02]  /*5440*/  FSEL R6, R49, -INF , !P4 ;  /* 0xff80000031067808 */ /* 0x000fe40006000000 */
[----:B------:R-:W-:Y:S02]  /*5450*/  IABS R41, R41 ;  /* 0x0000002900297213 */ /* 0x000fe40000000000 */
[C---:B------:R-:W-:Y:S01]  /*5460*/  ISETP.GE.AND P4, PT, R24.reuse, R166, PT ;  /* 0x000000a61800720c */ /* 0x040fe20003f86270 */
[----:B------:R-:W-:Y:S01]  /*5470*/  FFMA.FTZ R30, -R155, R45, R30 ;  /* 0x0000002d9b1e7223 */ /* 0x000fe2000001011e */
[C---:B------:R-:W-:Y:S02]  /*5480*/  ISETP.GE.AND P2, PT, R24.reuse, R167, PT ;  /* 0x000000a71800720c */ /* 0x040fe40003f46270 */
[----:B------:R-:W-:-:S02]  /*5490*/  ISETP.GE.AND P5, PT, R24, R163, PT ;  /* 0x000000a31800720c */ /* 0x000fc40003fa6270 */
[----:B------:R-:W-:Y:S02]  /*54a0*/  I2FP.F32.S32 R43, R43 ;  /* 0x0000002b002b7245 */ /* 0x000fe40000201400 */
[----:B------:R-:W-:Y:S02]  /*54b0*/  FSEL R24, R26, -INF , !P3 ;  /* 0xff8000001a187808 */ /* 0x000fe40005800000 */
[----:B------:R-:W-:Y:S01]  /*54c0*/  FSEL R28, R28, -INF , P1 ;  /* 0xff8000001c1c7808 */ /* 0x000fe20000800000 */
[----:B------:R-:W-:Y:S01]  /*54d0*/  VIADD R26, R102, 0x28 ;  /* 0x00000028661a7836 */ /* 0x000fe20000000000 */
[----:B------:R-:W-:Y:S02]  /*54e0*/  IADD3 R39, PT, PT, R13, -0x28, -R78 ;  /* 0xffffffd80d277810 */ /* 0x000fe40007ffe84e */
[----:B------:R-:W-:Y:S02]  /*54f0*/  ISETP.GE.AND P3, PT, R42, R168, PT ;  /* 0x000000a82a00720c */ /* 0x000fe40003f66270 */
[----:B------:R-:W-:-:S02]  /*5500*/  I2FP.F32.S32 R41, R41 ;  /* 0x0000002900297245 */ /* 0x000fc40000201400 */
[----:B------:R-:W-:Y:S02]  /*5510*/  IADD3 R35, PT, PT, R13, -0x29, -R78 ;  /* 0xffffffd70d237810 */ /* 0x000fe40007ffe84e */
[----:B------:R-:W-:Y:S01]  /*5520*/  FSEL R32, R32, -INF , P4 ;  /* 0xff80000020207808 */ /* 0x000fe20002000000 */
[C---:B------:R-:W-:Y:S01]  /*5530*/  FFMA.FTZ R16, -R155.reuse, R43, R16 ;  /* 0x0000002b9b107223 */ /* 0x040fe20000010110 */
[----:B------:R-:W-:Y:S01]  /*5540*/  FSEL R176, R28, -INF , !P2 ;  /* 0xff8000001cb07808 */ /* 0x000fe20005000000 */
[----:B------:R-:W-:Y:S01]  /*5550*/  FFMA.FTZ R34, -R155, R41, R34 ;  /* 0x000000299b227223 */ /* 0x000fe20000010122 */
[C---:B------:R-:W-:Y:S02]  /*5560*/  ISETP.GE.AND P1, PT, R42.reuse, R167, PT ;  /* 0x000000a72a00720c */ /* 0x040fe40003f26270 */
[----:B------:R-:W-:Y:S02]  /*5570*/  ISETP.GE.AND P2, PT, R42, R166, PT ;  /* 0x000000a62a00720c */ /* 0x000fe40003f46270 */
[----:B------:R-:W-:-:S02]  /*5580*/  IABS R39, R39 ;  /* 0x0000002700277213 */ /* 0x000fc40000000000 */
[----:B------:R-:W-:Y:S02]  /*5590*/  FSEL R30, R30, -INF , P3 ;  /* 0xff8000001e1e7808 */ /* 0x000fe40001800000 */
[----:B------:R-:W-:Y:S02]  /*55a0*/  FSEL R184, R32, -INF , !P5 ;  /* 0xff80000020b87808 */ /* 0x000fe40006800000 */
[----:B------:R-:W-:Y:S02]  /*55b0*/  IABS R35, R35 ;  /* 0x0000002300237213 */ /* 0x000fe40000000000 */
[----:B------:R-:W-:Y:S02]  /*55c0*/  ISETP.GE.AND P5, PT, R26, R168, PT ;  /* 0x000000a81a00720c */ /* 0x000fe40003fa6270 */
[----:B------:R-:W-:Y:S02]  /*55d0*/  IADD3 R19, PT, PT, R13, -0x30, -R78 ;  /* 0xffffffd00d137810 */ /* 0x000fe40007ffe84e */
[----:B------:R-:W-:-:S02]  /*55e0*/  I2FP.F32.S32 R39, R39 ;  /* 0x0000002700277245 */ /* 0x000fc40000201400 */
[----:B------:R-:W-:Y:S02]  /*55f0*/  FSEL R174, R30, -INF , !P1 ;  /* 0xff8000001eae7808 */ /* 0x000fe40004800000 */
[----:B------:R-:W-:Y:S02]  /*5600*/  FSEL R16, R16, -INF , P2 ;  /* 0xff80000010107808 */ /* 0x000fe40001000000 */
[C---:B------:R-:W-:Y:S02]  /*5610*/  ISETP.GE.AND P3, PT, R26.reuse, R167, PT ;  /* 0x000000a71a00720c */ /* 0x040fe40003f66270 */
[C---:B------:R-:W-:Y:S02]  /*5620*/  ISETP.GE.AND P1, PT, R26.reuse, R166, PT ;  /* 0x000000a61a00720c */ /* 0x040fe40003f26270 */
[----:B------:R-:W-:Y:S01]  /*5630*/  ISETP.GE.AND P2, PT, R26, R163, PT ;  /* 0x000000a31a00720c */ /* 0x000fe20003f46270 */
[----:B------:R-:W-:Y:S01]  /*5640*/  VIADD R26, R102, 0x29 ;  /* 0x00000029661a7836 */ /* 0x000fe20000000000 */
[----:B------:R-:W-:-:S02]  /*5650*/  IABS R37, R37 ;  /* 0x0000002500257213 */ /* 0x000fc40000000000 */
[----:B------:R-:W-:Y:S02]  /*5660*/  I2FP.F32.S32 R35, R35 ;  /* 0x0000002300237245 */ /* 0x000fe40000201400 */
[----:B------:R-:W-:Y:S02]  /*5670*/  FSEL R34, R34, -INF , P5 ;  /* 0xff80000022227808 */ /* 0x000fe40002800000 */
[----:B------:R-:W-:Y:S02]  /*5680*/  ISETP.GE.AND P4, PT, R42, R163, PT ;  /* 0x000000a32a00720c */ /* 0x000fe40003f86270 */
[----:B------:R-:W-:Y:S01]  /*5690*/  IABS R19, R19 ;  /* 0x0000001300137213 */ /* 0x000fe20000000000 */
[C---:B------:R-:W-:Y:S01]  /*56a0*/  FFMA.FTZ R39, -R155.reuse, R39, R50 ;  /* 0x000000279b277223 */ /* 0x040fe20000010132 */
[----:B------:R-:W-:Y:S01]  /*56b0*/  I2FP.F32.S32 R37, R37 ;  /* 0x0000002500257245 */ /* 0x000fe20000201400 */
[----:B------:R-:W-:Y:S01]  /*56c0*/  FFMA.FTZ R35, -R155, R35, R48 ;  /* 0x000000239b237223 */ /* 0x000fe20000010130 */
[----:B------:R-:W-:-:S02]  /*56d0*/  FSEL R172, R34, -INF , !P3 ;  /* 0xff80000022ac7808 */ /* 0x000fc40005800000 */
[----:B------:R-:W-:Y:S01]  /*56e0*/  FSEL R182, R16, -INF , !P4 ;  /* 0xff80000010b67808 */ /* 0x000fe20006000000 */
[----:B------:R-:W-:Y:S01]  /*56f0*/  VIADD R16, R102, 0x30 ;  /* 0x0000003066107836 */ /* 0x000fe20000000000 */
[C---:B------:R-:W-:Y:S02]  /*5700*/  ISETP.GE.AND P3, PT, R26.reuse, R166, PT ;  /* 0x000000a61a00720c */ /* 0x040fe40003f66270 */
[----:B------:R-:W-:Y:S02]  /*5710*/  I2FP.F32.S32 R19, R19 ;  /* 0x0000001300137245 */ /* 0x000fe40000201400 */
[----:B------:R-:W-:Y:S01]  /*5720*/  IADD3 R17, PT, PT, R13, -0x31, -R78 ;  /* 0xffffffcf0d117810 */ /* 0x000fe20007ffe84e */
[----:B------:R-:W-:Y:S01]  /*5730*/  FFMA.FTZ R18, -R155, R37, R18 ;  /* 0x000000259b127223 */ /* 0x000fe20000010112 */
[----:B------:R-:W-:Y:S01]  /*5740*/  FSEL R39, R39, -INF , P1 ;  /* 0xff80000027277808 */ /* 0x000fe20000800000 */
[----:B------:R-:W-:Y:S01]  /*5750*/  FFMA.FTZ R19, -R155, R19, R66 ;  /* 0x000000139b137223 */ /* 0x000fe20000010142 */
[----:B------:R-:W-:-:S02]  /*5760*/  ISETP.GE.AND P4, PT, R26, R168, PT ;  /* 0x000000a81a00720c */ /* 0x000fc40003f86270 */
[----:B------:R-:W-:Y:S02]  /*5770*/  ISETP.GE.AND P1, PT, R26, R163, PT ;  /* 0x000000a31a00720c */ /* 0x000fe40003f26270 */
[----:B------:R-:W-:Y:S02]  /*5780*/  FSEL R35, R35, -INF , P3 ;  /* 0xff80000023237808 */ /* 0x000fe40001800000 */
[----:B------:R-:W-:Y:S02]  /*5790*/  IABS R17, R17 ;  /* 0x0000001100117213 */ /* 0x000fe40000000000 */
[----:B------:R-:W-:Y:S02]  /*57a0*/  IADD3 R15, PT, PT, R13, -0x38, -R78 ;  /* 0xffffffc80d0f7810 */ /* 0x000fe40007ffe84e */
[----:B------:R-:W-:Y:S02]  /*57b0*/  IABS R29, R29 ;  /* 0x0000001d001d7213 */ /* 0x000fe40000000000 */
        /* <DEDUP_REMOVED lines=8> */
[----:B------:R-:W-:-:S02]  /*5840*/  I2FP.F32.S32 R17, R17 ;  /* 0x0000001100117245 */ /* 0x000fc40000201400 */
[----:B------:R-:W-:Y:S02]  /*5850*/  I2FP.F32.S32 R29, R29 ;  /* 0x0000001d001d7245 */ /* 0x000fe40000201400 */
[----:B------:R-:W-:Y:S02]  /*5860*/  IABS R15, R15 ;  /* 0x0000000f000f7213 */ /* 0x000fe40000000000 */
[----:B------:R-:W-:Y:S02]  /*5870*/  FSEL R19, R19, -INF , P3 ;  /* 0xff80000013137808 */ /* 0x000fe40001800000 */
[----:B------:R-:W-:Y:S01]  /*5880*/  IABS R21, R21 ;  /* 0x0000001500157213 */ /* 0x000fe20000000000 */
[C---:B------:R-:W-:Y:S01]  /*5890*/  FFMA.FTZ R68, -R155.reuse, R17, R68 ;  /* 0x000000119b447223 */ /* 0x040fe20000010144 */
[----:B------:R-:W-:Y:S01]  /*58a0*/  IABS R27, R27 ;  /* 0x0000001b001b7213 */ /* 0x000fe20000000000 */
[----:B------:R-:W-:Y:S01]  /*58b0*/  FFMA.FTZ R29, -R155, R29, R56 ;  /* 0x0000001d9b1d7223 */ /* 0x000fe20000010138 */
[----:B------:R-:W-:Y:S01]  /*58c0*/  I2FP.F32.S32 R15, R15 ;  /* 0x0000000f000f7245 */ /* 0x000fe20000201400 */
[----:B------:R-:W-:Y:S01]  /*58d0*/  VIADD R17, R102, 0x38 ;  /* 0x0000003866117836 */ /* 0x000fe20000000000 */
[----:B------:R-:W-:-:S02]  /*58e0*/  FSEL R130, R19, -INF , !P1 ;  /* 0xff80000013827808 */ /* 0x000fc40004800000 */
[----:B------:R-:W-:Y:S02]  /*58f0*/  I2FP.F32.S32 R21, R21 ;  /* 0x0000001500157245 */ /* 0x000fe40000201400 */
[----:B------:R-:W-:Y:S01]  /*5900*/  ISETP.GE.AND P1, PT, R16, R166, PT ;  /* 0x000000a61000720c */ /* 0x000fe20003f26270 */
[C---:B------:R-:W-:Y:S01]  /*5910*/  FFMA.FTZ R15, -R155.reuse, R15, R74 ;  /* 0x0000000f9b0f7223 */ /* 0x040fe2000001014a */
[----:B------:R-:W-:Y:S01]  /*5920*/  I2FP.F32.S32 R27, R27 ;  /* 0x0000001b001b7245 */ /* 0x000fe20000201400 */
[----:B------:R-:W-:Y:S01]  /*5930*/  FFMA.FTZ R21, -R155, R21, R52 ;  /* 0x000000159b157223 */ /* 0x000fe20000010134 */
[----:B------:R-:W-:Y:S02]  /*5940*/  IABS R25, R25 ;  /* 0x0000001900197213 */ /* 0x000fe40000000000 */
[----:B------:R-:W-:Y:S02]  /*5950*/  FSEL R68, R68, -INF , P1 ;  /* 0xff80000044447808 */ /* 0x000fe40000800000 */
[----:B------:R-:W-:-:S02]  /*5960*/  FSEL R29, R29, -INF , P2 ;  /* 0xff8000001d1d7808 */ /* 0x000fc40001000000 */
[-C--:B------:R-:W-:Y:S02]  /*5970*/  ISETP.GE.AND P1, PT, R17, R166.reuse, PT ;  /* 0x000000a61100720c */ /* 0x080fe40003f26270 */
[----:B------:R-:W-:Y:S01]  /*5980*/  ISETP.GE.AND P2, PT, R102, R166, PT ;  /* 0x000000a66600720c */ /* 0x000fe20003f46270 */
[----:B------:R-:W-:Y:S01]  /*5990*/  FFMA.FTZ R27, -R155, R27, R58 ;  /* 0x0000001b9b1b7223 */ /* 0x000fe2000001013a */
[----:B------:R-:W-:Y:S02]  /*59a0*/  I2FP.F32.S32 R25, R25 ;  /* 0x0000001900197245 */ /* 0x000fe40000201400 */
[----:B------:R-:W-:Y:S02]  /*59b0*/  ISETP.GE.AND P3, PT, R16, R168, PT ;  /* 0x000000a81000720c */ /* 0x000fe40003f66270 */
[----:B------:R-:W-:Y:S02]  /*59c0*/  FSEL R126, R15, -INF , P1 ;  /* 0xff8000000f7e7808 */ /* 0x000fe40000800000 */
[----:B------:R-:W-:-:S02]  /*59d0*/  IABS R18, R23 ;  /* 0x0000001700127213 */ /* 0x000fc40000000000 */
[----:B------:R-:W-:Y:S02]  /*59e0*/  FSEL R15, R21, -INF , P2 ;  /* 0xff800000150f7808 */ /* 0x000fe40001000000 */
[C---:B------:R-:W-:Y:S01]  /*59f0*/  ISETP.GE.AND P2, PT, R102.reuse, R163, PT ;  /* 0x000000a36600720c */ /* 0x040fe20003f46270 */
[----:B------:R-:W-:Y:S01]  /*5a00*/  FFMA.FTZ R25, -R155, R25, R70 ;  /* 0x000000199b197223 */ /* 0x000fe20000010146 */
[----:B------:R-:W-:Y:S01]  /*5a10*/  FSEL R27, R27, -INF , P3 ;  /* 0xff8000001b1b7808 */ /* 0x000fe20001800000 */
[----:B------:R-:W-:Y:S01]  /*5a20*/  FFMA.FTZ R31, -R155, R31, R0 ;  /* 0x0000001f9b1f7223 */ /* 0x000fe20000010100 */
[----:B------:R-:W-:Y:S01]  /*5a30*/  ISETP.GE.AND P3, PT, R17, R168, PT ;  /* 0x000000a81100720c */ /* 0x000fe20003f66270 */
[----:B------:R-:W-:Y:S01]  /*5a40*/  VIADD R0, R102, 0x39 ;  /* 0x0000003966007836 */ /* 0x000fe20000000000 */
[----:B------:R-:W-:Y:S02]  /*5a50*/  I2FP.F32.S32 R18, R18 ;  /* 0x0000001200127245 */ /* 0x000fe40000201400 */
[----:B------:R-:W-:-:S02]  /*5a60*/  IADD3 R13, PT, PT, R13, -0x39, -R78 ;  /* 0xffffffc70d0d7810 */ /* 0x000fc40007ffe84e */
[----:B------:R-:W-:Y:S01]  /*5a70*/  FSEL R15, R15, -INF , !P2 ;  /* 0xff8000000f0f7808 */ /* 0x000fe20005000000 */
[----:B------:R-:W-:Y:S01]  /*5a80*/  FFMA.FTZ R18, -R155, R18, R72 ;  /* 0x000000129b127223 */ /* 0x000fe20000010148 */
[----:B------:R-:W-:Y:S02]  /*5a90*/  FSEL R25, R25, -INF , P3 ;  /* 0xff80000019197808 */ /* 0x000fe40001800000 */
[C---:B------:R-:W-:Y:S02]  /*5aa0*/  ISETP.GE.AND P3, PT, R16.reuse, R167, PT ;  /* 0x000000a71000720c */ /* 0x040fe40003f66270 */
[----:B------:R-:W-:Y:S02]  /*5ab0*/  ISETP.GE.AND P1, PT, R16, R163, PT ;  /* 0x000000a31000720c */ /* 0x000fe40003f26270 */
[----:B------:R-:W-:Y:S02]  /*5ac0*/  IABS R13, R13 ;  /* 0x0000000d000d7213 */ /* 0x000fe40000000000 */
[----:B------:R-:W-:-:S02]  /*5ad0*/  FMNMX3.FTZ R19, R15, R60, R40, !PT ;  /* 0x0000003c0f137276 */ /* 0x000fc40007810028 */
[----:B------:R-:W-:Y:S02]  /*5ae0*/  FSEL R16, R33, -INF , !P6 ;  /* 0xff80000021107808 */ /* 0x000fe40007000000 */
[-C--:B------:R-:W-:Y:S02]  /*5af0*/  ISETP.GE.AND P2, PT, R0, R168.reuse, PT ;  /* 0x000000a80000720c */ /* 0x080fe40003f46270 */
[----:B------:R-:W-:Y:S02]  /*5b00*/  ISETP.GE.AND P6, PT, R102, R168, PT ;  /* 0x000000a86600720c */ /* 0x000fe40003fc6270 */
[----:B------:R-:W-:Y:S02]  /*5b10*/  I2FP.F32.S32 R13, R13 ;  /* 0x0000000d000d7245 */ /* 0x000fe40000201400 */
[----:B------:R-:W-:Y:S02]  /*5b20*/  FMNMX3.FTZ R19, R19, R36, R38, !PT ;  /* 0x0000002413137276 */ /* 0x000fe40007810026 */
[----:B------:R-:W-:-:S02]  /*5b30*/  FSEL R111, R18, -INF , P2 ;  /* 0xff800000126f7808 */ /* 0x000fc40001000000 */
[----:B------:R-:W-:Y:S02]  /*5b40*/  ISETP.GE.AND P2, PT, R102, R167, PT ;  /* 0x000000a76600720c */ /* 0x000fe40003f46270 */
[----:B------:R-:W-:Y:S01]  /*5b50*/  FSEL R31, R31, -INF , P6 ;  /* 0xff8000001f1f7808 */ /* 0x000fe20003000000 */
[----:B------:R-:W-:Y:S01]  /*5b60*/  FFMA.FTZ R76, -R155, R13, R76 ;  /* 0x0000000d9b4c7223 */ /* 0x000fe2000001014c */
[----:B------:R-:W-:Y:S02]  /*5b70*/  FMNMX3.FTZ R19, R19, R20, R22, !PT ;  /* 0x0000001413137276 */ /* 0x000fe40007810016 */
[----:B------:R-:W-:Y:S02]  /*5b80*/  FSEL R13, R31, -INF , !P2 ;  /* 0xff8000001f0d7808 */ /* 0x000fe40005000000 */
[----:B------:R-:W-:Y:S02]  /*5b90*/  FMNMX3.FTZ R19, R19, R24, R184, !PT ;  /* 0x0000001813137276 */ /* 0x000fe400078100b8 */
[----:B------:R-:W-:-:S02]  /*5ba0*/  FMNMX3.FTZ R21, R13, R54, R16, !PT ;  /* 0x000000360d157276 */ /* 0x000fc40007810010 */
[----:B------:R-:W-:Y:S02]  /*5bb0*/  FSEL R128, R68, -INF , !P1 ;  /* 0xff80000044807808 */ /* 0x000fe40004800000 */
[-C--:B------:R-:W-:Y:S02]  /*5bc0*/  ISETP.GE.AND P6, PT, R17, R163.reuse, PT ;  /* 0x000000a31100720c */ /* 0x080fe40003fc6270 */
[C---:B------:R-:W-:Y:S02]  /*5bd0*/  ISETP.GE.AND P1, PT, R0.reuse, R166, PT ;  /* 0x000000a60000720c */ /* 0x040fe40003f26270 */
[----:B------:R-:W-:Y:S02]  /*5be0*/  FMNMX3.FTZ R19, R19, R182, R180, !PT ;  /* 0x000000b613137276 */ /* 0x000fe400078100b4 */
[----:B------:R-:W-:Y:S02]  /*5bf0*/  FMNMX3.FTZ R21, R21, R14, R12, !PT ;  /* 0x0000000e15157276 */ /* 0x000fe4000781000c */
[----:B------:R-:W-:-:S02]  /*5c00*/  ISETP.GE.AND P2, PT, R0, R163, PT ;  /* 0x000000a30000720c */ /* 0x000fc40003f46270 */
[----:B------:R-:W-:Y:S02]  /*5c10*/  FSEL R124, R76, -INF , P1 ;  /* 0xff8000004c7c7808 */ /* 0x000fe40000800000 */
[----:B------:R-:W-:Y:S02]  /*5c20*/  FSEL R126, R126, -INF , !P6 ;  /* 0xff8000007e7e7808 */ /* 0x000fe40007000000 */
[----:B------:R-:W-:Y:S02]  /*5c30*/  FMNMX3.FTZ R19, R19, R178, R130, !PT ;  /* 0x000000b213137276 */ /* 0x000fe40007810082 */
[----:B------:R-:W-:Y:S02]  /*5c40*/  ISETP.GE.AND P1, PT, R17, R167, PT ;  /* 0x000000a71100720c */ /* 0x000fe40003f26270 */
[----:B------:R-:W-:Y:S02]  /*5c50*/  FMNMX3.FTZ R17, R21, R10, R8, !PT ;  /* 0x0000000a15117276 */ /* 0x000fe40007810008 */
[----:B------:R-:W-:-:S02]  /*5c60*/  FSEL R124, R124, -INF , !P2 ;  /* 0xff8000007c7c7808 */ /* 0x000fc40005000000 */
[----:B------:R-:W-:Y:S02]  /*5c70*/  FMNMX3.FTZ R19, R19, R128, R126, !PT ;  /* 0x0000008013137276 */ /* 0x000fe4000781007e */
[----:B------:R-:W-:Y:S02]  /*5c80*/  ISETP.GE.AND P5, PT, R26, R167, PT ;  /* 0x000000a71a00720c */ /* 0x000fe40003fa6270 */
[----:B------:R-:W-:Y:S02]  /*5c90*/  FMNMX3.FTZ R17, R17, R6, R176, !PT ;  /* 0x0000000611117276 */ /* 0x000fe400078100b0 */
[----:B------:R-:W-:Y:S02]  /*5ca0*/  FMNMX.FTZ R18, R124, R19, !PT ;  /* 0x000000137c127209 */ /* 0x000fe40007810000 */
[----:B------:R-:W-:Y:S02]  /*5cb0*/  ISETP.GE.AND P2, PT, R0, R167, PT ;  /* 0x000000a70000720c */ /* 0x000fe40003f46270 */
[----:B------:R-:W-:-:S02]  /*5cc0*/  FSEL R170, R170, -INF , !P5 ;  /* 0xff800000aaaa7808 */ /* 0x000fc40006800000 */
[----:B------:R-:W-:Y:S02]  /*5cd0*/  FSEL R125, R29, -INF , !P4 ;  /* 0xff8000001d7d7808 */ /* 0x000fe40006000000 */
[----:B------:R-:W-:Y:S01]  /*5ce0*/  FMNMX3.FTZ R0, R17, R174, R172, !PT ;  /* 0x000000ae11007276 */ /* 0x000fe200078100ac */
[----:B------:R-:W1:Y:S01]  /*5cf0*/  SHFL.BFLY PT, R19, R18, 0x2, 0x1f ;  /* 0x0c401f0012137f89 */ /* 0x000e6200000e0000 */
[----:B------:R-:W-:Y:S02]  /*5d00*/  FSEL R115, R27, -INF , !P3 ;  /* 0xff8000001b737808 */ /* 0x000fe40005800000 */
[----:B------:R-:W-:Y:S02]  /*5d10*/  FSEL R113, R25, -INF , !P1 ;  /* 0xff80000019717808 */ /* 0x000fe40004800000 */
[----:B------:R-:W-:Y:S02]  /*5d20*/  FMNMX3.FTZ R0, R0, R170, R125, !PT ;  /* 0x000000aa00007276 */ /* 0x000fe4000781007d */
        /* <DEDUP_REMOVED lines=8> */
[----:B-1----:R-:W-:Y:S01]  /*5db0*/  FMNMX.FTZ R0, R19, R0, !PT ;  /* 0x0000000013007209 */ /* 0x002fe20007810000 */
[----:B------:R-:W-:-:S03]  /*5dc0*/  IMAD.IADD R138, R11, 0x1, R4 ;  /* 0x000000010b8a7824 */ /* 0x000fc600078e0204 */
[----:B------:R-:W-:Y:S01]  /*5dd0*/  FSETP.NEU.FTZ.AND P1, PT, R0, -INF , PT ;  /* 0xff8000000000780b */ /* 0x000fe20003f3d000 */
[----:B---3--:R-:W-:Y:S01]  /*5de0*/  FMUL.FTZ R109, R114, R0 ;  /* 0x00000000726d7220 */ /* 0x008fe20000410000 */
[----:B------:R-:W-:-:S04]  /*5df0*/  IMAD R138, R138, 0x2, R9 ;  /* 0x000000028a8a7824 */ /* 0x000fc800078e0209 */
[----:B------:R-:W-:Y:S02]  /*5e00*/  FSEL R109, R109, RZ, P1 ;  /* 0x000000ff6d6d7208 */ /* 0x000fe40000800000 */
[----:B--2---:R-:W-:-:S03]  /*5e10*/  FMNMX.FTZ R100, R17, R100, !PT ;  /* 0x0000006411647209 */ /* 0x004fc60007810000 */
[--C-:B------:R-:W-:Y:S01]  /*5e20*/  FFMA.FTZ R104, R40, R114, -R109.reuse ;  /* 0x0000007228687223 */ /* 0x100fe2000001086d */
[----:B------:R-:W-:Y:S01]  /*5e30*/  IMAD.IADD R133, R7, 0x1, R138 ;  /* 0x0000000107857824 */ /* 0x000fe200078e028a */
[----:B------:R-:W1:Y:S01]  /*5e40*/  LDSM.16.MT88.4 R40, [R138+0xa000] ;  /* 0x00a000008a28783b */ /* 0x000e620000004200 */
[----:B------:R-:W-:Y:S01]  /*5e50*/  FSETP.NEU.FTZ.AND P1, PT, R100, -INF , PT ;  /* 0xff8000006400780b */ /* 0x000fe20003f3d000 */
[----:B------:R-:W-:Y:S01]  /*5e60*/  FMUL.FTZ R127, R114, R100 ;  /* 0x00000064727f7220 */ /* 0x000fe20000410000 */
[-CC-:B------:R-:W-:Y:S01]  /*5e70*/  FFMA.FTZ R108, R15, R114.reuse, -R109.reuse ;  /* 0x000000720f6c7223 */ /* 0x180fe2000001086d */
[-CC-:B------:R-:W-:Y:S01]  /*5e80*/  FFMA.FTZ R105, R60, R114.reuse, -R109.reuse ;  /* 0x000000723c697223 */ /* 0x180fe2000001086d */
[----:B------:R-:W-:Y:S01]  /*5e90*/  FFMA.FTZ R101, R36, R114, -R109 ;  /* 0x0000007224657223 */ /* 0x000fe2000001086d */
[----:B------:R-:W-:Y:S01]  /*5ea0*/  MUFU.EX2 R104, R104 ;  /* 0x0000006800687308 */ /* 0x000fe20000000800 */
[----:B------:R-:W-:Y:S01]  /*5eb0*/  FSEL R127, R127, RZ, P1 ;  /* 0x000000ff7f7f7208 */ /* 0x000fe20000800000 */
[----:B------:R-:W-:-:S02]  /*5ec0*/  IMAD.IADD R132, R5, 0x1, R133 ;  /* 0x0000000105847824 */ /* 0x000fc400078e0285 */
        /* <DEDUP_REMOVED lines=11> */
[----:B------:R-:W3:Y:S03]  /*5f80*/  MUFU.EX2 R105, R105 ;  /* 0x0000006900697308 */ /* 0x000ee60000000800 */
[----:B------:R-:W4:Y:S01]  /*5f90*/  LDSM.16.MT88.4 R8, [R138+0xa800] ;  /* 0x00a800008a08783b */ /* 0x000f220000004200 */
[----:B------:R-:W5:Y:S01]  /*5fa0*/  MUFU.EX2 R101, R101 ;  /* 0x0000006500657308 */ /* 0x000f620000000800 */
[-CC-:B------:R-:W-:Y:S01]  /*5fb0*/  FFMA.FTZ R35, R12, R114.reuse, -R127.reuse ;  /* 0x000000720c237223 */ /* 0x180fe2000001087f */
[-C--:B------:R-:W-:Y:S01]  /*5fc0*/  FFMA.FTZ R27, R6, R114.reuse, -R127 ;  /* 0x00000072061b7223 */ /* 0x080fe2000001087f */
[----:B------:R-:W-:Y:S01]  /*5fd0*/  FFMA.FTZ R22, R22, R114, -R109 ;  /* 0x0000007216167223 */ /* 0x000fe2000001086d */
[----:B------:R-:W-:Y:S01]  /*5fe0*/  MUFU.EX2 R110, R110 ;  /* 0x0000006e006e7308 */ /* 0x000fe20000000800 */
[----:B------:R-:W4:Y:S03]  /*5ff0*/  LDSM.16.MT88.4 R12, [R132+0x8800] ;  /* 0x00880000840c783b */ /* 0x000f260000004200 */
[----:B------:R-:W1:Y:S01]  /*6000*/  MUFU.EX2 R107, R107 ;  /* 0x0000006b006b7308 */ /* 0x000e620000000800 */
[----:B------:R-:W-:Y:S01]  /*6010*/  IMAD.IADD R134, R5, 0x1, R138 ;  /* 0x0000000105867824 */ /* 0x000fe200078e028a */
[----:B------:R-:W4:Y:S02]  /*6020*/  LDSM.16.MT88.4 R76, [R133+0x8000] ;  /* 0x00800000854c783b */ /* 0x000f240000004200 */
[----:B------:R-:W-:Y:S02]  /*6030*/  MUFU.EX2 R106, R106 ;  /* 0x0000006a006a7308 */ /* 0x000fe40000000800 */
[----:B------:R-:W4:Y:S02]  /*6040*/  LDSM.16.MT88.4 R92, [R138+0x8000] ;  /* 0x008000008a5c783b */ /* 0x000f240000004200 */
[----:B------:R-:W2:Y:S01]  /*6050*/  MUFU.EX2 R103, R103 ;  /* 0x0000006700677308 */ /* 0x000ea20000000800 */
[----:B---3--:R-:W-:Y:S01]  /*6060*/  F2FP.BF16.F32.PACK_AB R65, R105, R108 ;  /* 0x0000006c6941723e */ /* 0x008fe200000010ff */
[----:B------:R-:W3:Y:S01]  /*6070*/  LDSM.16.MT88.4 R84, [R134+0x8000] ;  /* 0x008000008654783b */ /* 0x000ee20000004200 */
[----:B-----5:R-:W-:-:S02]  /*6080*/  F2FP.BF16.F32.PACK_AB R67, R101, R104 ;  /* 0x000000686543723e */ /* 0x020fc400000010ff */
[----:B-1----:R-:W-:Y:S01]  /*6090*/  F2FP.BF16.F32.PACK_AB R64, R107, R110 ;  /* 0x0000006e6b40723e */ /* 0x002fe200000010ff */
[----:B------:R-:W-:Y:S01]  /*60a0*/  MUFU.EX2 R33, R33 ;  /* 0x0000002100217308 */ /* 0x000fe20000000800 */
[----:B------:R-:W1:Y:S03]  /*60b0*/  LDSM.16.MT88.4 R48, [R134+0xa000] ;  /* 0x00a000008630783b */ /* 0x000e660000004200 */
[----:B------:R-:W5:Y:S01]  /*60c0*/  MUFU.EX2 R32, R32 ;  /* 0x0000002000207308 */ /* 0x000f620000000800 */
[----:B------:R-:W1:Y:S01]  /*60d0*/  LDSM.16.MT88.4 R56, [R133+0xa000] ;  /* 0x00a000008538783b */ /* 0x000e620000004200 */
[----:B--2---:R-:W-:Y:S02]  /*60e0*/  F2FP.BF16.F32.PACK_AB R66, R103, R106 ;  /* 0x0000006a6742723e */ /* 0x004fe400000010ff */
[----:B------:R-:W-:Y:S01]  /*60f0*/  MUFU.EX2 R24, R22 ;  /* 0x0000001600187308 */ /* 0x000fe20000000800 */
[----:B------:R-:W-:Y:S03]  /*6100*/  LDSM.16.MT88.4 R16, [R133+0x8800] ;  /* 0x008800008510783b */ /* 0x000fe60000004200 */
[----:B------:R-:W2:Y:S01]  /*6110*/  MUFU.EX2 R25, R25 ;  /* 0x0000001900197308 */ /* 0x000ea20000000800 */
[----:B------:R-:W-:Y:S01]  /*6120*/  LDSM.16.MT88.4 R28, [R138+0x8800] ;  /* 0x008800008a1c783b */ /* 0x000fe20000004200 */
[C---:B------:R-:W-:Y:S02]  /*6130*/  HMMA.16816.F32.BF16 R36, R64.reuse, R40, RZ ;  /* 0x000000284024723c */ /* 0x040fe400000418ff */
[----:B------:R-:W-:Y:S04]  /*6140*/  MUFU.EX2 R35, R35 ;  /* 0x0000002300237308 */ /* 0x000fe80000000800 */
[----:B------:R-:W4:Y:S02]  /*6150*/  MUFU.EX2 R34, R34 ;  /* 0x0000002200227308 */ /* 0x000f240000000800 */
[C---:B------:R-:W-:Y:S02]  /*6160*/  HMMA.16816.F32.BF16 R40, R64.reuse, R42, RZ ;  /* 0x0000002a4028723c */ /* 0x040fe400000418ff */
[----:B------:R-:W-:Y:S04]  /*6170*/  MUFU.EX2 R26, R26 ;  /* 0x0000001a001a7308 */ /* 0x000fe80000000800 */
[----:B------:R-:W3:Y:S01]  /*6180*/  MUFU.EX2 R27, R27 ;  /* 0x0000001b001b7308 */ /* 0x000ee20000000800 */
[----:B-----5:R-:W-:Y:S01]  /*6190*/  F2FP.BF16.F32.PACK_AB R5, R32, R33 ;  /* 0x000000212005723e */ /* 0x020fe200000010ff */
[----:B------:R-:W-:Y:S01]  /*61a0*/  HMMA.16816.F32.BF16 R72, R64, R68, RZ ;  /* 0x000000444048723c */ /* 0x000fe200000418ff */
[----:B--2---:R-:W-:Y:S01]  /*61b0*/  F2FP.BF16.F32.PACK_AB R7, R25, R24 ;  /* 0x000000181907723e */ /* 0x004fe200000010ff */
[----:B------:R-:W-:Y:S01]  /*61c0*/  LDSM.16.MT88.4 R20, [R134+0x8800] ;  /* 0x008800008614783b */ /* 0x000fe20000004200 */
[----:B----4-:R-:W-:-:S02]  /*61d0*/  F2FP.BF16.F32.PACK_AB R4, R34, R35 ;  /* 0x000000232204723e */ /* 0x010fc400000010ff */
[----:B---3--:R-:W-:-:S07]  /*61e0*/  F2FP.BF16.F32.PACK_AB R6, R27, R26 ;  /* 0x0000001a1b06723e */ /* 0x008fce00000010ff */
[C---:B------:R-:W-:Y:S08]  /*61f0*/  HMMA.16816.F32.BF16 R36, R4.reuse, R8, R36 ;  /* 0x000000080424723c */ /* 0x040ff00000041824 */
[----:B------:R-:W-:Y:S01]  /*6200*/  HMMA.16816.F32.BF16 R40, R4, R10, R40 ;  /* 0x0000000a0428723c */ /* 0x000fe20000041828 */
[----:B------:R-:W2:Y:S07]  /*6210*/  LDSM.16.MT88.4 R8, [R132+0xa000] ;  /* 0x00a000008408783b */ /* 0x000eae0000004200 */
[----:B------:R-:W-:Y:S08]  /*6220*/  HMMA.16816.F32.BF16 R68, R64, R70, RZ ;  /* 0x000000464044723c */ /* 0x000ff000000418ff */
[----:B------:R-:W-:-:S12]  /*6230*/  HMMA.16816.F32.BF16 R72, R4, R12, R72 ;  /* 0x0000000c0448723c */ /* 0x000fd80000041848 */
[----:B------:R-:W-:Y:S01]  /*6240*/  HMMA.16816.F32.BF16 R68, R4, R14, R68 ;  /* 0x0000000e0444723c */ /* 0x000fe20000041844 */
[----:B------:R-:W3:Y:S07]  /*6250*/  LDSM.16.MT88.4 R12, [R133+0xa800] ;  /* 0x00a80000850c783b */ /* 0x000eee0000004200 */
        /* <DEDUP_REMOVED lines=10> */
[C---:B--2---:R-:W-:Y:S08]  /*6300*/  HMMA.16816.F32.BF16 R60, R64.reuse, R8, RZ ;  /* 0x00000008403c723c */ /* 0x044ff000000418ff */
[----:B------:R-:W-:Y:S01]  /*6310*/  HMMA.16816.F32.BF16 R64, R64, R10, RZ ;  /* 0x0000000a4040723c */ /* 0x000fe200000418ff */
[----:B------:R-:W1:Y:S07]  /*6320*/  LDSM.16.MT88.4 R8, [R132+0xa800] ;  /* 0x00a800008408783b */ /* 0x000e6e0000004200 */
[C---:B------:R-:W-:Y:S08]  /*6330*/  HMMA.16816.F32.BF16 R80, R4.reuse, R16, R80 ;  /* 0x000000100450723c */ /* 0x040ff00000041850 */
[C---:B------:R-:W-:Y:S01]  /*6340*/  HMMA.16816.F32.BF16 R76, R4.reuse, R18, R76 ;  /* 0x00000012044c723c */ /* 0x040fe2000004184c */
[----:B------:R-:W2:Y:S07]  /*6350*/  LDSM.16.MT88.4 R16, [R134+0xa800] ;  /* 0x00a800008610783b */ /* 0x000eae0000004200 */
[C---:B---3--:R-:W-:Y:S08]  /*6360*/  HMMA.16816.F32.BF16 R52, R4.reuse, R12, R52 ;  /* 0x0000000c0434723c */ /* 0x048ff00000041834 */
[C---:B------:R-:W-:Y:S01]  /*6370*/  HMMA.16816.F32.BF16 R56, R4.reuse, R14, R56 ;  /* 0x0000000e0438723c */ /* 0x040fe20000041838 */
[----:B------:R-:W3:Y:S07]  /*6380*/  LDSM.16.MT88.4 R12, [R138+0x9000] ;  /* 0x009000008a0c783b */ /* 0x000eee0000004200 */
        /* <DEDUP_REMOVED lines=11> */
[-C--:B------:R-:W-:Y:S01]  /*6440*/  FFMA.FTZ R22, R170, R114.reuse, -R127 ;  /* 0x00000072aa167223 */ /* 0x080fe2000001087f */
[----:B------:R-:W-:Y:S05]  /*6450*/  MUFU.EX2 R29, R29 ;  /* 0x0000001d001d7308 */ /* 0x000fea0000000800 */
        /* <DEDUP_REMOVED lines=10> */
[C---:B--2---:R-:W-:Y:S08]  /*6500*/  HMMA.16816.F32.BF16 R44, R4.reuse, R16, R44 ;  /* 0x00000010042c723c */ /* 0x044ff0000004182c */
[----:B------:R-:W-:Y:S01]  /*6510*/  HMMA.16816.F32.BF16 R48, R4, R18, R48 ;  /* 0x000000120430723c */ /* 0x000fe20000041830 */
[----:B-1----:R-:W-:Y:S01]  /*6520*/  F2FP.BF16.F32.PACK_AB R5, R28, R29 ;  /* 0x0000001d1c05723e */ /* 0x002fe200000010ff */
[----:B------:R-:W-:Y:S01]  /*6530*/  FFMA.FTZ R174, R124, R114, -R109 ;  /* 0x000000727cae7223 */ /* 0x000fe2000001086d */
[----:B-----5:R-:W-:-:S02]  /*6540*/  F2FP.BF16.F32.PACK_AB R7, R20, R21 ;  /* 0x000000151407723e */ /* 0x020fc400000010ff */
[----:B---3--:R-:W-:Y:S02]  /*6550*/  F2FP.BF16.F32.PACK_AB R4, R30, R31 ;  /* 0x0000001f1e04723e */ /* 0x008fe400000010ff */
[----:B------:R-:W-:Y:S01]  /*6560*/  F2FP.BF16.F32.PACK_AB R6, R22, R23 ;  /* 0x000000171606723e */ /* 0x000fe200000010ff */
[-C--:B------:R-:W-:Y:S01]  /*6570*/  FFMA.FTZ R173, R111, R114.reuse, -R127 ;  /* 0x000000726fad7223 */ /* 0x080fe2000001087f */
[-CC-:B------:R-:W-:Y:S01]  /*6580*/  FFMA.FTZ R130, R130, R114.reuse, -R109.reuse ;  /* 0x0000007282827223 */ /* 0x180fe2000001086d */
[-C--:B------:R-:W-:Y:S01]  /*6590*/  FFMA.FTZ R128, R128, R114.reuse, -R109 ;  /* 0x0000007280807223 */ /* 0x080fe2000001086d */
[----:B------:R-:W-:Y:S03]  /*65a0*/  LDSM.16.MT88.4 R16, [R133+0x9800] ;  /* 0x009800008510783b */ /* 0x000fe60000004200 */
[C---:B------:R-:W-:Y:S08]  /*65b0*/  HMMA.16816.F32.BF16 R96, R4.reuse, R12, R96 ;  /* 0x0000000c0460723c */ /* 0x040ff00000041860 */
        /* <DEDUP_REMOVED lines=17> */
[-CC-:B------:R-:W-:Y:S01]  /*66d0*/  FFMA.FTZ R124, R125, R114.reuse, -R127.reuse ;  /* 0x000000727d7c7223 */ /* 0x180fe2000001087f */
[-CC-:B------:R-:W-:Y:S01]  /*66e0*/  FFMA.FTZ R125, R115, R114.reuse, -R127.reuse ;  /* 0x00000072737d7223 */ /* 0x180fe2000001087f */
[-C--:B------:R-:W-:Y:S01]  /*66f0*/  FFMA.FTZ R115, R113, R114.reuse, -R127 ;  /* 0x0000007271737223 */ /* 0x080fe2000001087f */
[----:B------:R-:W-:Y:S03]  /*6700*/  MUFU.EX2 R174, R174 ;  /* 0x000000ae00ae7308 */ /* 0x000fe60000000800 */
[C---:B-1----:R-:W-:Y:S08]  /*6710*/  HMMA.16816.F32.BF16 R52, R4.reuse, R12, R52 ;  /* 0x0000000c0434723c */ /* 0x042ff00000041834 */
[C---:B------:R-:W-:Y:S01]  /*6720*/  HMMA.16816.F32.BF16 R56, R4.reuse, R14, R56 ;  /* 0x0000000e0438723c */ /* 0x040fe20000041838 */
[----:B------:R-:W1:Y:S01]  /*6730*/  LDSM.16.MT88.4 R12, [R138+0x9800] ;  /* 0x009800008a0c783b */ /* 0x000e620000004200 */
[----:B------:R-:W-:Y:S06]  /*6740*/  MUFU.EX2 R124, R124 ;  /* 0x0000007c007c7308 */ /* 0x000fec0000000800 */
[C---:B--2---:R-:W-:Y:S01]  /*6750*/  HMMA.16816.F32.BF16 R60, R4.reuse, R8, R60 ;  /* 0x00000008043c723c */ /* 0x044fe2000004183c */
[----:B------:R-:W-:Y:S07]  /*6760*/  MUFU.EX2 R113, R125 ;  /* 0x0000007d00717308 */ /* 0x000fee0000000800 */
[----:B------:R-:W-:Y:S01]  /*6770*/  HMMA.16816.F32.BF16 R64, R4, R10, R64 ;  /* 0x0000000a0440723c */ /* 0x000fe20000041840 */
[----:B------:R-:W-:Y:S01]  /*6780*/  FFMA.FTZ R4, R126, R114, -R109 ;  /* 0x000000727e047223 */ /* 0x000fe2000001086d */
[----:B------:R-:W2:Y:S01]  /*6790*/  LDSM.16.MT88.4 R8, [R134+0x9800] ;  /* 0x009800008608783b */ /* 0x000ea20000004200 */
[----:B------:R-:W-:Y:S04]  /*67a0*/  MUFU.EX2 R126, R130 ;  /* 0x00000082007e7308 */ /* 0x000fe80000000800 */
[----:B------:R-:W3:Y:S04]  /*67b0*/  MUFU.EX2 R109, R128 ;  /* 0x00000080006d7308 */ /* 0x000ee80000000800 */
[----:B------:R-:W4:Y:S04]  /*67c0*/  MUFU.EX2 R111, R4 ;  /* 0x00000004006f7308 */ /* 0x000f280000000800 */
[----:B------:R-:W-:Y:S04]  /*67d0*/  MUFU.EX2 R114, R115 ;  /* 0x0000007300727308 */ /* 0x000fe80000000800 */
[----:B------:R-:W5:Y:S01]  /*67e0*/  MUFU.EX2 R173, R173 ;  /* 0x000000ad00ad7308 */ /* 0x000f620000000800 */
[----:B---3--:R-:W-:-:S02]  /*67f0*/  F2FP.BF16.F32.PACK_AB R5, R109, R126 ;  /* 0x0000007e6d05723e */ /* 0x008fc400000010ff */
[----:B----4-:R-:W-:Y:S02]  /*6800*/  F2FP.BF16.F32.PACK_AB R7, R174, R111 ;  /* 0x0000006fae07723e */ /* 0x010fe400000010ff */
        /* <DEDUP_REMOVED lines=126> */
.L_x_14133:
        /* <DEDUP_REMOVED lines=8> */
.L_x_14134:
[----:B------:R-:W-:Y:S05]  /*7070*/  BSYNC.RECONVERGENT B0 ;  /* 0x0000000000007941 */ /* 0x000fea0003800200 */
.L_x_14132:
        /* <DEDUP_REMOVED lines=58> */
[----:B------:R-:W5:Y:S01]  /*7420*/  LD.E R101, desc[UR4][R2.64+0x18c] ;  /* 0x00018c0402657980 */ /* 0x000f62000c101900 */
[----:B------:R-:W-:-:S03]  /*7430*/  VIADD R103, R118, 0xffffffff ;  /* 0xffffffff76677836 */ /* 0x000fc60000000000 */
        /* <DEDUP_REMOVED lines=93> */
[----:B------:R-:W-:Y:S01]  /*7a10*/  IMAD.SHL.U32 R103, R103, 0x40, RZ ;  /* 0x0000004067677824 */ /* 0x000fe200078e00ff */
[----:B------:R-:W-:-:S05]  /*7a20*/  DEPBAR.LE SB0, 0x0 ;  /* 0x000080000000791a */ /* 0x000fca0000000000 */
[----:B-1----:R-:W-:Y:S01]  /*7a30*/  HMMA.16816.F32.BF16 R8, R112, R104, R8 ;  /* 0x000000687008723c */ /* 0x002fe20000041808 */
[----:B------:R-:W-:-:S05]  /*7a40*/  VIADD R104, R102, 0xffffffc0 ;  /* 0xffffffc066687836 */ /* 0x000fca0000000000 */
[C---:B------:R-:W-:Y:S02]  /*7a50*/  ISETP.GE.AND P3, PT, R104.reuse, R168, PT ;  /* 0x000000a86800720c */ /* 0x040fe40003f66270 */
[----:B------:R-:W-:Y:S01]  /*7a60*/  HMMA.16816.F32.BF16 R4, R112, R106, R4 ;  /* 0x0000006a7004723c */ /* 0x000fe20000041804 */
[C---:B------:R-:W-:Y:S01]  /*7a70*/  ISETP.GE.AND P6, PT, R104.reuse, R167, PT ;  /* 0x000000a76800720c */ /* 0x040fe20003fc6270 */
[----:B------:R-:W-:Y:S01]  /*7a80*/  IMAD.IADD R106, R121, 0x1, R120 ;  /* 0x00000001796a7824 */ /* 0x000fe200078e0278 */
[C---:B------:R-:W-:Y:S02]  /*7a90*/  ISETP.GE.AND P4, PT, R104.reuse, R163, PT ;  /* 0x000000a36800720c */ /* 0x040fe40003f86270 */
[----:B------:R-:W-:-:S03]  /*7aa0*/  ISETP.GE.AND P5, PT, R104, R166, PT ;  /* 0x000000a66800720c */ /* 0x000fc60003fa6270 */
[----:B--2---:R-:W-:Y:S01]  /*7ab0*/  HMMA.16816.F32.BF16 R16, R112, R108, R16 ;  /* 0x0000006c7010723c */ /* 0x004fe20000041810 */
[-C--:B------:R-:W-:Y:S01]  /*7ac0*/  FMUL.FTZ R108, R32, R101.reuse ;  /* 0x00000065206c7220 */ /* 0x080fe20000410000 */
[----:B------:R-:W-:Y:S02]  /*7ad0*/  IMAD.IADD R104, R103, 0x1, R116 ;  /* 0x0000000167687824 */ /* 0x000fe400078e0274 */
[----:B------:R-:W-:Y:S02]  /*7ae0*/  IMAD.IADD R105, R117, 0x1, R106 ;  /* 0x0000000175697824 */ /* 0x000fe400078e026a */
[----:B------:R-:W-:Y:S01]  /*7af0*/  IMAD.IADD R104, R104, 0x1, R119 ;  /* 0x0000000168687824 */ /* 0x000fe200078e0277 */
[----:B------:R-:W1:Y:S01]  /*7b00*/  MUFU.TANH R108, R108 ;  /* 0x0000006c006c7308 */ /* 0x000e620000002400 */
[----:B------:R-:W-:-:S03]  /*7b10*/  FMUL.FTZ R106, R34, R101 ;  /* 0x00000065226a7220 */ /* 0x000fc60000410000 */
[C---:B------:R-:W-:Y:S01]  /*7b20*/  IADD3 R34, PT, PT, R105.reuse, 0x40, -R104 ;  /* 0x0000004069227810 */ /* 0x040fe20007ffe868 */
[----:B------:R-:W-:-:S03]  /*7b30*/  VIADD R107, R105, 0x8 ;  /* 0x00000008696b7836 */ /* 0x000fc60000000000 */
[----:B------:R-:W-:Y:S01]  /*7b40*/  IABS R34, R34 ;  /* 0x0000002200227213 */ /* 0x000fe20000000000 */
[----:B------:R-:W2:Y:S03]  /*7b50*/  MUFU.TANH R106, R106 ;  /* 0x0000006a006a7308 */ /* 0x000ea60000002400 */
[----:B------:R-:W-:Y:S02]  /*7b60*/  I2FP.F32.S32 R34, R34 ;  /* 0x0000002200227245 */ /* 0x000fe40000201400 */
[----:B------:R-:W-:-:S03]  /*7b70*/  IADD3 R32, PT, PT, R107, 0x40, -R104 ;  /* 0x000000406b207810 */ /* 0x000fc60007ffe868 */
[----:B-1----:R-:W-:Y:S01]  /*7b80*/  FFMA.FTZ R34, -R155, R34, R108 ;  /* 0x000000229b227223 */ /* 0x002fe2000001016c */
[----:B------:R-:W-:Y:S01]  /*7b90*/  FMUL.FTZ R108, R33, R101 ;  /* 0x00000065216c7220 */ /* 0x000fe20000410000 */
[----:B------:R-:W-:-:S04]  /*7ba0*/  IABS R32, R32 ;  /* 0x0000002000207213 */ /* 0x000fc80000000000 */
[----:B------:R-:W-:Y:S01]  /*7bb0*/  I2FP.F32.S32 R109, R32 ;  /* 0x00000020006d7245 */ /* 0x000fe20000201400 */
[----:B------:R-:W1:Y:S01]  /*7bc0*/  MUFU.TANH R108, R108 ;  /* 0x0000006c006c7308 */ /* 0x000e620000002400 */
[----:B------:R-:W-:-:S03]  /*7bd0*/  IADD3 R33, PT, PT, R105, 0x3f, -R104 ;  /* 0x0000003f69217810 */ /* 0x000fc60007ffe868 */
[----:B--2---:R-:W-:Y:S01]  /*7be0*/  FFMA.FTZ R32, -R155, R109, R106 ;  /* 0x0000006d9b207223 */ /* 0x004fe2000001016a */
[----:B------:R-:W-:Y:S01]  /*7bf0*/  FMUL.FTZ R109, R28, R101 ;  /* 0x000000651c6d7220 */ /* 0x000fe20000410000 */
[----:B------:R-:W-:Y:S01]  /*7c00*/  HMMA.16816.F32.BF16 R12, R112, R110, R12 ;  /* 0x0000006e700c723c */ /* 0x000fe2000004180c */
[----:B------:R-:W-:Y:S01]  /*7c10*/  IABS R33, R33 ;  /* 0x0000002100217213 */ /* 0x000fe20000000000 */
[----:B------:R-:W-:Y:S01]  /*7c20*/  VIADD R106, R102, 0xffffffc1 ;  /* 0xffffffc1666a7836 */ /* 0x000fe20000000000 */
[----:B------:R-:W-:Y:S01]  /*7c30*/  FSEL R34, R34, -INF , P3 ;  /* 0xff80000022227808 */ /* 0x000fe20001800000 */
[----:B------:R-:W-:Y:S01]  /*7c40*/  FMUL.FTZ R110, R35, R101 ;  /* 0x00000065236e7220 */ /* 0x000fe20000410000 */
[----:B------:R-:W-:Y:S01]  /*7c50*/  FSEL R32, R32, -INF , P5 ;  /* 0xff80000020207808 */ /* 0x000fe20002800000 */
[----:B------:R-:W2:Y:S01]  /*7c60*/  MUFU.TANH R28, R109 ;  /* 0x0000006d001c7308 */ /* 0x000ea20000002400 */
[----:B------:R-:W-:Y:S02]  /*7c70*/  I2FP.F32.S32 R33, R33 ;  /* 0x0000002100217245 */ /* 0x000fe40000201400 */
[----:B------:R-:W-:-:S02]  /*7c80*/  FSEL R34, R34, -INF , !P6 ;  /* 0xff80000022227808 */ /* 0x000fc40007000000 */
[----:B------:R-:W-:Y:S02]  /*7c90*/  FSEL R32, R32, -INF , !P4 ;  /* 0xff80000020207808 */ /* 0x000fe40006000000 */
[C---:B------:R-:W-:Y:S01]  /*7ca0*/  ISETP.GE.AND P3, PT, R106.reuse, R168, PT ;  /* 0x000000a86a00720c */ /* 0x040fe20003f66270 */
[----:B------:R-:W3:Y:S01]  /*7cb0*/  MUFU.TANH R110, R110 ;  /* 0x0000006e006e7308 */ /* 0x000ee20000002400 */
[C---:B------:R-:W-:Y:S02]  /*7cc0*/  ISETP.GE.AND P6, PT, R106.reuse, R167, PT ;  /* 0x000000a76a00720c */ /* 0x040fe40003fc6270 */
[C---:B------:R-:W-:Y:S02]  /*7cd0*/  ISETP.GE.AND P5, PT, R106.reuse, R163, PT ;  /* 0x000000a36a00720c */ /* 0x040fe40003fa6270 */
[----:B------:R-:W-:Y:S02]  /*7ce0*/  ISETP.GE.AND P4, PT, R106, R166, PT ;  /* 0x000000a66a00720c */ /* 0x000fe40003f86270 */
[----:B------:R-:W-:Y:S01]  /*7cf0*/  IADD3 R106, PT, PT, R105, 0x38, -R104 ;  /* 0x00000038696a7810 */ /* 0x000fe20007ffe868 */
[----:B-1----:R-:W-:Y:S01]  /*7d00*/  FFMA.FTZ R33, -R155, R33, R108 ;  /* 0x000000219b217223 */ /* 0x002fe2000001016c */
[----:B------:R-:W-:Y:S01]  /*7d10*/  FMUL.FTZ R108, R30, R101 ;  /* 0x000000651e6c7220 */ /* 0x000fe20000410000 */
[----:B------:R-:W-:-:S02]  /*7d20*/  IADD3 R35, PT, PT, R107, 0x3f, -R104 ;  /* 0x0000003f6b237810 */ /* 0x000fc40007ffe868 */
[----:B------:R-:W-:Y:S02]  /*7d30*/  IABS R106, R106 ;  /* 0x0000006a006a7213 */ /* 0x000fe40000000000 */
[----:B------:R-:W-:Y:S01]  /*7d40*/  IABS R35, R35 ;  /* 0x0000002300237213 */ /* 0x000fe20000000000 */
[----:B------:R-:W1:Y:S01]  /*7d50*/  MUFU.TANH R108, R108 ;  /* 0x0000006c006c7308 */ /* 0x000e620000002400 */
[----:B------:R-:W-:Y:S02]  /*7d60*/  I2FP.F32.S32 R106, R106 ;  /* 0x0000006a006a7245 */ /* 0x000fe40000201400 */
[----:B------:R-:W-:-:S03]  /*7d70*/  I2FP.F32.S32 R30, R35 ;  /* 0x00000023001e7245 */ /* 0x000fc60000201400 */
[----:B--2---:R-:W-:Y:S01]  /*7d80*/  FFMA.FTZ R28, -R155, R106, R28 ;  /* 0x0000006a9b1c7223 */ /* 0x004fe2000001011c */
[----:B------:R-:W-:Y:S01]  /*7d90*/  IADD3 R106, PT, PT, R107, 0x38, -R104 ;  /* 0x000000386b6a7810 */ /* 0x000fe20007ffe868 */
[----:B---3--:R-:W-:Y:S01]  /*7da0*/  FFMA.FTZ R30, -R155, R30, R110 ;  /* 0x0000001e9b1e7223 */ /* 0x008fe2000001016e */
[-C--:B------:R-:W-:Y:S02]  /*7db0*/  FMUL.FTZ R111, R31, R101.reuse ;  /* 0x000000651f6f7220 */ /* 0x080fe40000410000 */
[----:B------:R-:W-:Y:S01]  /*7dc0*/  IABS R106, R106 ;  /* 0x0000006a006a7213 */ /* 0x000fe20000000000 */
[----:B------:R-:W-:Y:S01]  /*7dd0*/  VIADD R35, R102, 0xffffffc8 ;  /* 0xffffffc866237836 */ /* 0x000fe20000000000 */
[----:B------:R-:W-:Y:S01]  /*7de0*/  FSEL R30, R30, -INF , P4 ;  /* 0xff8000001e1e7808 */ /* 0x000fe20002000000 */
[----:B------:R-:W2:Y:S01]  /*7df0*/  MUFU.TANH R110, R111 ;  /* 0x0000006f006e7308 */ /* 0x000ea20000002400 */
[----:B------:R-:W-:Y:S01]  /*7e00*/  I2FP.F32.S32 R106, R106 ;  /* 0x0000006a006a7245 */ /* 0x000fe20000201400 */
[----:B------:R-:W-:Y:S01]  /*7e10*/  FMUL.FTZ R109, R29, R101 ;  /* 0x000000651d6d7220 */ /* 0x000fe20000410000 */
[----:B------:R-:W-:-:S02]  /*7e20*/  FSEL R33, R33, -INF , P3 ;  /* 0xff80000021217808 */ /* 0x000fc40001800000 */
[----:B------:R-:W-:Y:S01]  /*7e30*/  ISETP.GE.AND P3, PT, R35, R168, PT ;  /* 0x000000a82300720c */ /* 0x000fe20003f66270 */
[----:B-1----:R-:W-:Y:S01]  /*7e40*/  FFMA.FTZ R106, -R155, R106, R108 ;  /* 0x0000006a9b6a7223 */ /* 0x002fe2000001016c */
[----:B------:R-:W-:Y:S02]  /*7e50*/  FSEL R30, R30, -INF , !P5 ;  /* 0xff8000001e1e7808 */ /* 0x000fe40006800000 */
[----:B------:R-:W-:Y:S02]  /*7e60*/  ISETP.GE.AND P5, PT, R35, R166, PT ;  /* 0x000000a62300720c */ /* 0x000fe40003fa6270 */
[----:B------:R-:W-:Y:S02]  /*7e70*/  IADD3 R29, PT, PT, R107, 0x37, -R104 ;  /* 0x000000376b1d7810 */ /* 0x000fe40007ffe868 */
        /* <DEDUP_REMOVED lines=9> */
[----:B------:R-:W-:Y:S02]  /*7f10*/  I2FP.F32.S32 R29, R29 ;  /* 0x0000001d001d7245 */ /* 0x000fe40000201400 */
[C---:B------:R-:W-:Y:S02]  /*7f20*/  ISETP.GE.AND P3, PT, R35.reuse, R168, PT ;  /* 0x000000a82300720c */ /* 0x040fe40003f66270 */
[C---:B------:R-:W-:Y:S02]  /*7f30*/  ISETP.GE.AND P6, PT, R35.reuse, R167, PT ;  /* 0x000000a72300720c */ /* 0x040fe40003fc6270 */
[C---:B------:R-:W-:Y:S02]  /*7f40*/  ISETP.GE.AND P5, PT, R35.reuse, R163, PT ;  /* 0x000000a32300720c */ /* 0x040fe40003fa6270 */
[----:B------:R-:W-:Y:S01]  /*7f50*/  ISETP.GE.AND P4, PT, R35, R166, PT ;  /* 0x000000a62300720c */ /* 0x000fe20003f86270 */
[----:B------:R-:W-:Y:S01]  /*7f60*/  FMUL.FTZ R35, R24, R101 ;  /* 0x0000006518237220 */ /* 0x000fe20000410000 */
[----:B--2---:R-:W-:Y:S01]  /*7f70*/  FFMA.FTZ R24, -R155, R29, R110 ;  /* 0x0000001d9b187223 */ /* 0x004fe2000001016e */
[----:B------:R-:W1:Y:S01]  /*7f80*/  MUFU.TANH R108, R109 ;  /* 0x0000006d006c7308 */ /* 0x000e620000002400 */
[----:B------:R-:W-:Y:S01]  /*7f90*/  FMUL.FTZ R112, R25, R101 ;  /* 0x0000006519707220 */ /* 0x000fe20000410000 */
[----:B------:R-:W-:-:S06]  /*7fa0*/  IADD3 R29, PT, PT, R105, 0x30, -R104 ;  /* 0x00000030691d7810 */ /* 0x000fcc0007ffe868 */
[----:B------:R-:W2:Y:S01]  /*7fb0*/  MUFU.TANH R110, R35 ;  /* 0x00000023006e7308 */ /* 0x000ea20000002400 */
[----:B------:R-:W-:Y:S02]  /*7fc0*/  IADD3 R31, PT, PT, R105, 0x37, -R104 ;  /* 0x00000037691f7810 */ /* 0x000fe40007ffe868 */
[----:B------:R-:W-:Y:S02]  /*7fd0*/  IABS R29, R29 ;  /* 0x0000001d001d7213 */ /* 0x000fe40000000000 */
[----:B------:R-:W-:-:S03]  /*7fe0*/  IABS R31, R31 ;  /* 0x0000001f001f7213 */ /* 0x000fc60000000000 */
[----:B------:R-:W3:Y:S01]  /*7ff0*/  MUFU.TANH R112, R112 ;  /* 0x0000007000707308 */ /* 0x000ee20000002400 */
[----:B------:R-:W-:Y:S02]  /*8000*/  I2FP.F32.S32 R29, R29 ;  /* 0x0000001d001d7245 */ /* 0x000fe40000201400 */
[----:B------:R-:W-:Y:S02]  /*8010*/  I2FP.F32.S32 R31, R31 ;  /* 0x0000001f001f7245 */ /* 0x000fe40000201400 */
[----:B------:R-:W-:-:S03]  /*8020*/  IADD3 R25, PT, PT, R105, 0x2f, -R104 ;  /* 0x0000002f69197810 */ /* 0x000fc60007ffe868 */
[C---:B-1----:R-:W-:Y:S01]  /*8030*/  FFMA.FTZ R108, -R155.reuse, R31, R108 ;  /* 0x0000001f9b6c7223 */ /* 0x042fe2000001016c */
[----:B------:R-:W-:Y:S01]  /*8040*/  IABS R25, R25 ;  /* 0x0000001900197213 */ /* 0x000fe20000000000 */
[C---:B--2---:R-:W-:Y:S01]  /*8050*/  FFMA.FTZ R29, -R155.reuse, R29, R110 ;  /* 0x0000001d9b1d7223 */ /* 0x044fe2000001016e */
[----:B------:R-:W-:Y:S02]  /*8060*/  FMUL.FTZ R110, R26, R101 ;  /* 0x000000651a6e7220 */ /* 0x000fe40000410000 */
[----:B------:R-:W-:Y:S01]  /*8070*/  I2FP.F32.S32 R25, R25 ;  /* 0x0000001900197245 */ /* 0x000fe20000201400 */
[----:B------:R-:W-:Y:S01]  /*8080*/  VIADD R31, R102, 0xffffffd0 ;  /* 0xffffffd0661f7836 */ /* 0x000fe20000000000 */
[----:B------:R-:W-:Y:S02]  /*8090*/  FSEL R108, R108, -INF , P3 ;  /* 0xff8000006c6c7808 */ /* 0x000fe40001800000 */
[----:B------:R-:W-:Y:S01]  /*80a0*/  FSEL R24, R24, -INF , P4 ;  /* 0xff80000018187808 */ /* 0x000fe20002000000 */
[----:B------:R-:W1:Y:S01]  /*80b0*/  MUFU.TANH R110, R110 ;  /* 0x0000006e006e7308 */ /* 0x000e620000002400 */
[----:B---3--:R-:W-:Y:S01]  /*80c0*/  FFMA.FTZ R25, -R155, R25, R112 ;  /* 0x000000199b197223 */ /* 0x008fe20000010170 */
[----:B------:R-:W-:Y:S01]  /*80d0*/  FSEL R108, R108, -INF , !P6 ;  /* 0xff8000006c6c7808 */ /* 0x000fe20007000000 */
[----:B------:R-:W-:Y:S01]  /*80e0*/  FMUL.FTZ R112, R27, R101 ;  /* 0x000000651b707220 */ /* 0x000fe20000410000 */
[----:B------:R-:W-:-:S02]  /*80f0*/  FSEL R24, R24, -INF , !P5 ;  /* 0xff80000018187808 */ /* 0x000fc40006800000 */
[C---:B------:R-:W-:Y:S02]  /*8100*/  ISETP.GE.AND P3, PT, R31.reuse, R168, PT ;  /* 0x000000a81f00720c */ /* 0x040fe40003f66270 */
[C---:B------:R-:W-:Y:S02]  /*8110*/  ISETP.GE.AND P6, PT, R31.reuse, R167, PT ;  /* 0x000000a71f00720c */ /* 0x040fe40003fc6270 */
[C---:B------:R-:W-:Y:S02]  /*8120*/  ISETP.GE.AND P4, PT, R31.reuse, R163, PT ;  /* 0x000000a31f00720c */ /* 0x040fe40003f86270 */
[----:B------:R-:W-:Y:S02]  /*8130*/  ISETP.GE.AND P5, PT, R31, R166, PT ;  /* 0x000000a61f00720c */ /* 0x000fe40003fa6270 */
[----:B------:R-:W-:Y:S01]  /*8140*/  IADD3 R31, PT, PT, R107, 0x30, -R104 ;  /* 0x000000306b1f7810 */ /* 0x000fe20007ffe868 */
[----:B------:R-:W2:Y:S03]  /*8150*/  MUFU.TANH R112, R112 ;  /* 0x0000007000707308 */ /* 0x000ea60000002400 */
[----:B------:R-:W-:-:S02]  /*8160*/  IABS R31, R31 ;  /* 0x0000001f001f7213 */ /* 0x000fc40000000000 */
[----:B------:R-:W-:Y:S02]  /*8170*/  IADD3 R26, PT, PT, R107, 0x2f, -R104 ;  /* 0x0000002f6b1a7810 */ /* 0x000fe40007ffe868 */
[----:B------:R-:W-:Y:S01]  /*8180*/  I2FP.F32.S32 R31, R31 ;  /* 0x0000001f001f7245 */ /* 0x000fe20000201400 */
[----:B------:R-:W-:Y:S01]  /*8190*/  VIADD R27, R102, 0xffffffd1 ;  /* 0xffffffd1661b7836 */ /* 0x000fe20000000000 */
[----:B------:R-:W-:-:S03]  /*81a0*/  IABS R26, R26 ;  /* 0x0000001a001a7213 */ /* 0x000fc60000000000 */
[----:B-1----:R-:W-:Y:S01]  /*81b0*/  FFMA.FTZ R31, -R155, R31, R110 ;  /* 0x0000001f9b1f7223 */ /* 0x002fe2000001016e */
[----:B------:R-:W-:Y:S02]  /*81c0*/  FSEL R29, R29, -INF , P3 ;  /* 0xff8000001d1d7808 */ /* 0x000fe40001800000 */
[----:B------:R-:W-:Y:S02]  /*81d0*/  ISETP.GE.AND P3, PT, R27, R168, PT ;  /* 0x000000a81b00720c */ /* 0x000fe40003f66270 */
[----:B------:R-:W-:Y:S02]  /*81e0*/  I2FP.F32.S32 R26, R26 ;  /* 0x0000001a001a7245 */ /* 0x000fe40000201400 */
[----:B------:R-:W-:Y:S02]  /*81f0*/  FSEL R31, R31, -INF , P5 ;  /* 0xff8000001f1f7808 */ /* 0x000fe40002800000 */
[----:B------:R-:W-:Y:S02]  /*8200*/  FSEL R130, R29, -INF , !P6 ;  /* 0xff8000001d827808 */ /* 0x000fe40007000000 */
[----:B------:R-:W-:-:S02]  /*8210*/  ISETP.GE.AND P6, PT, R27, R167, PT ;  /* 0x000000a71b00720c */ /* 0x000fc40003fc6270 */
[----:B------:R-:W-:Y:S01]  /*8220*/  FSEL R25, R25, -INF , P3 ;  /* 0xff80000019197808 */ /* 0x000fe20001800000 */
[----:B--2---:R-:W-:Y:S01]  /*8230*/  FFMA.FTZ R112, -R155, R26, R112 ;  /* 0x0000001a9b707223 */ /* 0x004fe20000010170 */
[----:B------:R-:W-:Y:S02]  /*8240*/  FSEL R110, R31, -INF , !P4 ;  /* 0xff8000001f6e7808 */ /* 0x000fe40006000000 */
[----:B------:R-:W-:Y:S02]  /*8250*/  ISETP.GE.AND P4, PT, R27, R166, PT ;  /* 0x000000a61b00720c */ /* 0x000fe40003f86270 */
[----:B------:R-:W-:Y:S01]  /*8260*/  FSEL R124, R25, -INF , !P6 ;  /* 0xff800000197c7808 */ /* 0x000fe20007000000 */
[----:B------:R-:W-:Y:S01]  /*8270*/  FMUL.FTZ R25, R20, R101 ;  /* 0x0000006514197220 */ /* 0x000fe20000410000 */
[----:B------:R-:W-:Y:S01]  /*8280*/  ISETP.GE.AND P5, PT, R27, R163, PT ;  /* 0x000000a31b00720c */ /* 0x000fe20003fa6270 */
[----:B------:R-:W-:Y:S01]  /*8290*/  VIADD R26, R102, 0xffffffd8 ;  /* 0xffffffd8661a7836 */ /* 0x000fe20000000000 */
[----:B------:R-:W-:Y:S01]  /*82a0*/  FSEL R114, R112, -INF , P4 ;  /* 0xff80000070727808 */ /* 0x000fe20002000000 */
[----:B------:R-:W1:Y:S03]  /*82b0*/  MUFU.TANH R192, R25 ;  /* 0x0000001900c07308 */ /* 0x000e660000002400 */
[----:B------:R-:W-:-:S02]  /*82c0*/  FSEL R114, R114, -INF , !P5 ;  /* 0xff80000072727808 */ /* 0x000fc40006800000 */
[C---:B------:R-:W-:Y:S02]  /*82d0*/  ISETP.GE.AND P3, PT, R26.reuse, R168, PT ;  /* 0x000000a81a00720c */ /* 0x040fe40003f66270 */
[C---:B------:R-:W-:Y:S02]  /*82e0*/  ISETP.GE.AND P6, PT, R26.reuse, R167, PT ;  /* 0x000000a71a00720c */ /* 0x040fe40003fc6270 */
[C---:B------:R-:W-:Y:S02]  /*82f0*/  ISETP.GE.AND P4, PT, R26.reuse, R163, PT ;  /* 0x000000a31a00720c */ /* 0x040fe40003f86270 */
[----:B------:R-:W-:Y:S01]  /*8300*/  ISETP.GE.AND P5, PT, R26, R166, PT ;  /* 0x000000a61a00720c */ /* 0x000fe20003fa6270 */
[----:B------:R-:W-:Y:S01]  /*8310*/  FMUL.FTZ R26, R22, R101 ;  /* 0x00000065161a7220 */ /* 0x000fe20000410000 */
[----:B------:R-:W-:-:S04]  /*8320*/  IADD3 R22, PT, PT, R105, 0x28, -R104 ;  /* 0x0000002869167810 */ /* 0x000fc80007ffe868 */
[----:B------:R-:W-:Y:S01]  /*8330*/  IABS R22, R22 ;  /* 0x0000001600167213 */ /* 0x000fe20000000000 */
[----:B------:R-:W2:Y:S03]  /*8340*/  MUFU.TANH R188, R26 ;  /* 0x0000001a00bc7308 */ /* 0x000ea60000002400 */
[----:B------:R-:W-:Y:S02]  /*8350*/  I2FP.F32.S32 R22, R22 ;  /* 0x0000001600167245 */ /* 0x000fe40000201400 */
[----:B------:R-:W-:-:S03]  /*8360*/  IADD3 R20, PT, PT, R107, 0x28, -R104 ;  /* 0x000000286b147810 */ /* 0x000fc60007ffe868 */
[----:B-1----:R-:W-:Y:S01]  /*8370*/  FFMA.FTZ R192, -R155, R22, R192 ;  /* 0x000000169bc07223 */ /* 0x002fe200000101c0 */
[----:B------:R-:W-:Y:S01]  /*8380*/  FMUL.FTZ R22, R21, R101 ;  /* 0x0000006515167220 */ /* 0x000fe20000410000 */
[----:B------:R-:W-:-:S05]  /*8390*/  IABS R20, R20 ;  /* 0x0000001400147213 */ /* 0x000fca0000000000 */
        /* <DEDUP_REMOVED lines=39> */
[----:B------:R-:W-:Y:S02]  /*8610*/  FSEL R194, R21, -INF , !P6 ;  /* 0xff80000015c27808 */ /* 0x000fe40007000000 */
[C---:B------:R-:W-:Y:S02]  /*8620*/  ISETP.GE.AND P5, PT, R20.reuse, R166, PT ;  /* 0x000000a61400720c */ /* 0x040fe40003fa6270 */
[C---:B------:R-:W-:Y:S02]  /*8630*/  ISETP.GE.AND P6, PT, R20.reuse, R167, PT ;  /* 0x000000a71400720c */ /* 0x040fe40003fc6270 */
[----:B------:R-:W-:Y:S01]  /*8640*/  ISETP.GE.AND P4, PT, R20, R163, PT ;  /* 0x000000a31400720c */ /* 0x000fe20003f86270 */
[-C--:B------:R-:W-:Y:S01]  /*8650*/  FMUL.FTZ R20, R17, R101.reuse ;  /* 0x0000006511147220 */ /* 0x080fe20000410000 */
[----:B------:R-:W-:Y:S01]  /*8660*/  VIADD R18, R102, 0xffffffe1 ;  /* 0xffffffe166127836 */ /* 0x000fe20000000000 */
[----:B------:R-:W-:Y:S02]  /*8670*/  FSEL R16, R16, -INF , P3 ;  /* 0xff80000010107808 */ /* 0x000fe40001800000 */
        /* <DEDUP_REMOVED lines=9> */
[----:B------:R-:W2:Y:S01]  /*8710*/  MUFU.TANH R18, R19 ;  /* 0x0000001300127308 */ /* 0x000ea20000002400 */
[----:B------:R-:W-:-:S02]  /*8720*/  IADD3 R17, PT, PT, R105, 0x1f, -R104 ;  /* 0x0000001f69117810 */ /* 0x000fc40007ffe868 */
[----:B------:R-:W-:Y:S02]  /*8730*/  IADD3 R16, PT, PT, R107, 0x1f, -R104 ;  /* 0x0000001f6b107810 */ /* 0x000fe40007ffe868 */
[----:B------:R-:W-:Y:S02]  /*8740*/  IABS R17, R17 ;  /* 0x0000001100117213 */ /* 0x000fe40000000000 */
[----:B------:R-:W-:Y:S02]  /*8750*/  IABS R16, R16 ;  /* 0x0000001000107213 */ /* 0x000fe40000000000 */
[----:B------:R-:W-:Y:S02]  /*8760*/  I2FP.F32.S32 R17, R17 ;  /* 0x0000001100117245 */ /* 0x000fe40000201400 */
[----:B------:R-:W-:-:S03]  /*8770*/  I2FP.F32.S32 R111, R16 ;  /* 0x00000010006f7245 */ /* 0x000fc60000201400 */
[C---:B-1----:R-:W-:Y:S01]  /*8780*/  FFMA.FTZ R176, -R155.reuse, R17, R176 ;  /* 0x000000119bb07223 */ /* 0x042fe200000101b0 */
[----:B------:R-:W-:Y:S01]  /*8790*/  FMUL.FTZ R17, R12, R101 ;  /* 0x000000650c117220 */ /* 0x000fe20000410000 */
[----:B--2---:R-:W-:-:S03]  /*87a0*/  FFMA.FTZ R111, -R155, R111, R18 ;  /* 0x0000006f9b6f7223 */ /* 0x004fc60000010112 */
[----:B------:R-:W1:Y:S01]  /*87b0*/  MUFU.TANH R18, R17 ;  /* 0x0000001100127308 */ /* 0x000e620000002400 */
[----:B------:R-:W-:Y:S01]  /*87c0*/  IADD3 R12, PT, PT, R105, 0x18, -R104 ;  /* 0x00000018690c7810 */ /* 0x000fe20007ffe868 */
[----:B------:R-:W-:Y:S01]  /*87d0*/  VIADD R16, R102, 0xffffffe8 ;  /* 0xffffffe866107836 */ /* 0x000fe20000000000 */
[----:B------:R-:W-:Y:S02]  /*87e0*/  FSEL R176, R176, -INF , P3 ;  /* 0xff800000b0b07808 */ /* 0x000fe40001800000 */
[----:B------:R-:W-:Y:S02]  /*87f0*/  IABS R12, R12 ;  /* 0x0000000c000c7213 */ /* 0x000fe40000000000 */
[----:B------:R-:W-:Y:S02]  /*8800*/  FSEL R111, R111, -INF , P4 ;  /* 0xff8000006f6f7808 */ /* 0x000fe40002000000 */
[----:B------:R-:W-:Y:S02]  /*8810*/  I2FP.F32.S32 R12, R12 ;  /* 0x0000000c000c7245 */ /* 0x000fe40000201400 */
[----:B------:R-:W-:-:S02]  /*8820*/  FSEL R176, R176, -INF , !P6 ;  /* 0xff800000b0b07808 */ /* 0x000fc40007000000 */
[----:B------:R-:W-:Y:S02]  /*8830*/  FSEL R111, R111, -INF , !P5 ;  /* 0xff8000006f6f7808 */ /* 0x000fe40006800000 */
[C---:B------:R-:W-:Y:S02]  /*8840*/  ISETP.GE.AND P3, PT, R16.reuse, R168, PT ;  /* 0x000000a81000720c */ /* 0x040fe40003f66270 */
[C---:B------:R-:W-:Y:S02]  /*8850*/  ISETP.GE.AND P6, PT, R16.reuse, R167, PT ;  /* 0x000000a71000720c */ /* 0x040fe40003fc6270 */
[C---:B------:R-:W-:Y:S02]  /*8860*/  ISETP.GE.AND P4, PT, R16.reuse, R163, PT ;  /* 0x000000a31000720c */ /* 0x040fe40003f86270 */
[----:B------:R-:W-:Y:S01]  /*8870*/  ISETP.GE.AND P5, PT, R16, R166, PT ;  /* 0x000000a61000720c */ /* 0x000fe20003fa6270 */
[-C--:B------:R-:W-:Y:S01]  /*8880*/  FMUL.FTZ R16, R13, R101.reuse ;  /* 0x000000650d107220 */ /* 0x080fe20000410000 */
[----:B-1----:R-:W-:Y:S01]  /*8890*/  FFMA.FTZ R17, -R155, R12, R18 ;  /* 0x0000000c9b117223 */ /* 0x002fe20000010112 */
[----:B------:R-:W-:Y:S01]  /*88a0*/  IADD3 R13, PT, PT, R105, 0x17, -R104 ;  /* 0x00000017690d7810 */ /* 0x000fe20007ffe868 */
[----:B------:R-:W-:Y:S01]  /*88b0*/  FMUL.FTZ R18, R14, R101 ;  /* 0x000000650e127220 */ /* 0x000fe20000410000 */
[----:B------:R1:W2:Y:S02]  /*88c0*/  MUFU.TANH R12, R16 ;  /* 0x00000010000c7308 */ /* 0x0002a40000002400 */
[----:B------:R-:W-:-:S06]  /*88d0*/  IABS R13, R13 ;  /* 0x0000000d000d7213 */ /* 0x000fcc0000000000 */
[----:B------:R-:W3:Y:S01]  /*88e0*/  MUFU.TANH R18, R18 ;  /* 0x0000001200127308 */ /* 0x000ee20000002400 */
[----:B------:R-:W-:Y:S01]  /*88f0*/  IMAD.MOV.U32 R14, RZ, RZ, R13 ;  /* 0x000000ffff0e7224 */ /* 0x000fe200078e000d */
[----:B------:R-:W-:Y:S01]  /*8900*/  IADD3 R13, PT, PT, R107, 0x18, -R104 ;  /* 0x000000186b0d7810 */ /* 0x000fe20007ffe868 */
[----:B-1----:R-:W-:-:S03]  /*8910*/  FMUL.FTZ R16, R15, R101 ;  /* 0x000000650f107220 */ /* 0x002fc60000410000 */
[----:B------:R-:W-:Y:S02]  /*8920*/  I2FP.F32.S32 R14, R14 ;  /* 0x0000000e000e7245 */ /* 0x000fe40000201400 */
[----:B------:R-:W-:Y:S01]  /*8930*/  IABS R13, R13 ;  /* 0x0000000d000d7213 */ /* 0x000fe20000000000 */
[----:B------:R-:W1:Y:S02]  /*8940*/  MUFU.TANH R16, R16 ;  /* 0x0000001000107308 */ /* 0x000e640000002400 */
[----:B--2---:R-:W-:Y:S01]  /*8950*/  FFMA.FTZ R12, -R155, R14, R12 ;  /* 0x0000000e9b0c7223 */ /* 0x004fe2000001010c */
[----:B------:R-:W-:Y:S02]  /*8960*/  I2FP.F32.S32 R15, R13 ;  /* 0x0000000d000f7245 */ /* 0x000fe40000201400 */
[----:B------:R-:W-:-:S03]  /*8970*/  IADD3 R14, PT, PT, R107, 0x17, -R104 ;  /* 0x000000176b0e7810 */ /* 0x000fc60007ffe868 */
[----:B---3--:R-:W-:Y:S01]  /*8980*/  FFMA.FTZ R15, -R155, R15, R18 ;  /* 0x0000000f9b0f7223 */ /* 0x008fe20000010112 */
[----:B------:R-:W-:Y:S01]  /*8990*/  IABS R14, R14 ;  /* 0x0000000e000e7213 */ /* 0x000fe20000000000 */
[----:B------:R-:W-:-:S03]  /*89a0*/  VIADD R13, R102, 0xffffffe9 ;  /* 0xffffffe9660d7836 */ /* 0x000fc60000000000 */
[----:B------:R-:W-:Y:S02]  /*89b0*/  I2FP.F32.S32 R14, R14 ;  /* 0x0000000e000e7245 */ /* 0x000fe40000201400 */
[----:B------:R-:W-:Y:S02]  /*89c0*/  FSEL R15, R15, -INF , P5 ;  /* 0xff8000000f0f7808 */ /* 0x000fe40002800000 */
[----:B------:R-:W-:Y:S02]  /*89d0*/  FSEL R17, R17, -INF , P3 ;  /* 0xff80000011117808 */ /* 0x000fe40001800000 */
[----:B------:R-:W-:Y:S01]  /*89e0*/  ISETP.GE.AND P3, PT, R13, R168, PT ;  /* 0x000000a80d00720c */ /* 0x000fe20003f66270 */
[----:B-1----:R-:W-:Y:S01]  /*89f0*/  FFMA.FTZ R14, -R155, R14, R16 ;  /* 0x0000000e9b0e7223 */ /* 0x002fe20000010110 */
[----:B------:R-:W-:Y:S02]  /*8a00*/  FSEL R125, R15, -INF , !P4 ;  /* 0xff8000000f7d7808 */ /* 0x000fe40006000000 */
[----:B------:R-:W-:-:S02]  /*8a10*/  ISETP.GE.AND P4, PT, R13, R166, PT ;  /* 0x000000a60d00720c */ /* 0x000fc40003f86270 */
[----:B------:R-:W-:Y:S02]  /*8a20*/  FSEL R178, R17, -INF , !P6 ;  /* 0xff80000011b27808 */ /* 0x000fe40007000000 */
[----:B------:R-:W-:Y:S02]  /*8a30*/  FSEL R12, R12, -INF , P3 ;  /* 0xff8000000c0c7808 */ /* 0x000fe40001800000 */
[C---:B------:R-:W-:Y:S02]  /*8a40*/  ISETP.GE.AND P6, PT, R13.reuse, R167, PT ;  /* 0x000000a70d00720c */ /* 0x040fe40003fc6270 */
[----:B------:R-:W-:Y:S01]  /*8a50*/  FSEL R126, R14, -INF , P4 ;  /* 0xff8000000e7e7808 */ /* 0x000fe20002000000 */
[----:B------:R-:W-:Y:S01]  /*8a60*/  FMUL.FTZ R14, R8, R101 ;  /* 0x00000065080e7220 */ /* 0x000fe20000410000 */
[----:B------:R-:W-:Y:S01]  /*8a70*/  ISETP.GE.AND P5, PT, R13, R163, PT ;  /* 0x000000a30d00720c */ /* 0x000fe20003fa6270 */
[----:B------:R-:W-:Y:S01]  /*8a80*/  VIADD R13, R102, 0xfffffff0 ;  /* 0xfffffff0660d7836 */ /* 0x000fe20000000000 */
[----:B------:R-:W-:-:S02]  /*8a90*/  FSEL R171, R12, -INF , !P6 ;  /* 0xff8000000cab7808 */ /* 0x000fc40007000000 */
[----:B------:R1:W2:Y:S01]  /*8aa0*/  MUFU.TANH R12, R14 ;  /* 0x0000000e000c7308 */ /* 0x0002a20000002400 */
[----:B------:R-:W-:Y:S02]  /*8ab0*/  FSEL R126, R126, -INF , !P5 ;  /* 0xff8000007e7e7808 */ /* 0x000fe40006800000 */
[C---:B------:R-:W-:Y:S02]  /*8ac0*/  ISETP.GE.AND P3, PT, R13.reuse, R168, PT ;  /* 0x000000a80d00720c */ /* 0x040fe40003f66270 */
[C---:B------:R-:W-:Y:S02]  /*8ad0*/  ISETP.GE.AND P6, PT, R13.reuse, R167, PT ;  /* 0x000000a70d00720c */ /* 0x040fe40003fc6270 */
[C---:B------:R-:W-:Y:S02]  /*8ae0*/  ISETP.GE.AND P4, PT, R13.reuse, R163, PT ;  /* 0x000000a30d00720c */ /* 0x040fe40003f86270 */
[----:B------:R-:W-:Y:S01]  /*8af0*/  ISETP.GE.AND P5, PT, R13, R166, PT ;  /* 0x000000a60d00720c */ /* 0x000fe20003fa6270 */
[----:B------:R-:W-:Y:S01]  /*8b00*/  FMUL.FTZ R10, R10, R101 ;  /* 0x000000650a0a7220 */ /* 0x000fe20000410000 */
[----:B------:R-:W-:-:S02]  /*8b10*/  IADD3 R13, PT, PT, R105, 0x10, -R104 ;  /* 0x00000010690d7810 */ /* 0x000fc40007ffe868 */
[----:B------:R-:W-:Y:S02]  /*8b20*/  IADD3 R8, PT, PT, R107, 0x10, -R104 ;  /* 0x000000106b087810 */ /* 0x000fe40007ffe868 */
[----:B------:R-:W-:Y:S01]  /*8b30*/  IABS R13, R13 ;  /* 0x0000000d000d7213 */ /* 0x000fe20000000000 */
[----:B------:R-:W3:Y:S01]  /*8b40*/  MUFU.TANH R10, R10 ;  /* 0x0000000a000a7308 */ /* 0x000ee20000002400 */
[----:B------:R-:W-:Y:S02]  /*8b50*/  IABS R8, R8 ;  /* 0x0000000800087213 */ /* 0x000fe40000000000 */
[----:B------:R-:W-:Y:S01]  /*8b60*/  I2FP.F32.S32 R13, R13 ;  /* 0x0000000d000d7245 */ /* 0x000fe20000201400 */
[----:B-1----:R-:W-:-:S04]  /*8b70*/  FMUL.FTZ R14, R11, R101 ;  /* 0x000000650b0e7220 */ /* 0x002fc80000410000 */
[----:B--2---:R-:W-:Y:S01]  /*8b80*/  FFMA.FTZ R12, -R155, R13, R12 ;  /* 0x0000000d9b0c7223 */ /* 0x004fe2000001010c */
[----:B------:R-:W-:Y:S01]  /*8b90*/  I2FP.F32.S32 R13, R8 ;  /* 0x00000008000d7245 */ /* 0x000fe20000201400 */
[----:B------:R-:W-:Y:S01]  /*8ba0*/  FMUL.FTZ R8, R9, R101 ;  /* 0x0000006509087220 */ /* 0x000fe20000410000 */
[----:B------:R-:W1:Y:S01]  /*8bb0*/  MUFU.TANH R14, R14 ;  /* 0x0000000e000e7308 */ /* 0x000e620000002400 */
[----:B------:R-:W-:-:S07]  /*8bc0*/  IADD3 R11, PT, PT, R107, 0xf, -R104 ;  /* 0x0000000f6b0b7810 */ /* 0x000fce0007ffe868 */
[----:B------:R-:W2:Y:S01]  /*8bd0*/  MUFU.TANH R8, R8 ;  /* 0x0000000800087308 */ /* 0x000ea20000002400 */
[----:B---3--:R-:W-:Y:S01]  /*8be0*/  FFMA.FTZ R9, -R155, R13, R10 ;  /* 0x0000000d9b097223 */ /* 0x008fe2000001010a */
[----:B------:R-:W-:Y:S02]  /*8bf0*/  IADD3 R13, PT, PT, R105, 0xf, -R104 ;  /* 0x0000000f690d7810 */ /* 0x000fe40007ffe868 */
[----:B------:R-:W-:Y:S02]  /*8c00*/  IABS R11, R11 ;  /* 0x0000000b000b7213 */ /* 0x000fe40000000000 */
[----:B------:R-:W-:Y:S01]  /*8c10*/  IABS R13, R13 ;  /* 0x0000000d000d7213 */ /* 0x000fe20000000000 */
[----:B------:R-:W-:Y:S01]  /*8c20*/  VIADD R10, R102, 0xfffffff1 ;  /* 0xfffffff1660a7836 */ /* 0x000fe20000000000 */
[----:B------:R-:W-:Y:S02]  /*8c30*/  I2FP.F32.S32 R11, R11 ;  /* 0x0000000b000b7245 */ /* 0x000fe40000201400 */
[----:B------:R-:W-:-:S02]  /*8c40*/  I2FP.F32.S32 R13, R13 ;  /* 0x0000000d000d7245 */ /* 0x000fc40000201400 */
[----:B------:R-:W-:Y:S01]  /*8c50*/  FSEL R9, R9, -INF , P5 ;  /* 0xff80000009097808 */ /* 0x000fe20002800000 */
[----:B-1----:R-:W-:Y:S01]  /*8c60*/  FFMA.FTZ R11, -R155, R11, R14 ;  /* 0x0000000b9b0b7223 */ /* 0x002fe2000001010e */
[----:B------:R-:W-:Y:S02]  /*8c70*/  FSEL R12, R12, -INF , P3 ;  /* 0xff8000000c0c7808 */ /* 0x000fe40001800000 */
[----:B------:R-:W-:Y:S01]  /*8c80*/  FSEL R131, R9, -INF , !P4 ;  /* 0xff80000009837808 */ /* 0x000fe20006000000 */
[----:B--2---:R-:W-:Y:S01]  /*8c90*/  FFMA.FTZ R13, -R155, R13, R8 ;  /* 0x0000000d9b0d7223 */ /* 0x004fe20000010108 */
[C---:B------:R-:W-:Y:S02]  /*8ca0*/  ISETP.GE.AND P3, PT, R10.reuse, R168, PT ;  /* 0x000000a80a00720c */ /* 0x040fe40003f66270 */
[----:B------:R-:W-:Y:S01]  /*8cb0*/  ISETP.GE.AND P4, PT, R10, R166, PT ;  /* 0x000000a60a00720c */ /* 0x000fe20003f86270 */
[----:B------:R-:W-:Y:S01]  /*8cc0*/  VIADD R8, R102, 0xfffffff8 ;  /* 0xfffffff866087836 */ /* 0x000fe20000000000 */
[----:B------:R-:W-:Y:S01]  /*8cd0*/  FSEL R169, R12, -INF , !P6 ;  /* 0xff8000000ca97808 */ /* 0x000fe20007000000 */
[----:B------:R-:W-:Y:S01]  /*8ce0*/  FMUL.FTZ R4, R4, R101 ;  /* 0x0000006504047220 */ /* 0x000fe20000410000 */
[----:B------:R-:W-:-:S02]  /*8cf0*/  ISETP.GE.AND P6, PT, R10, R167, PT ;  /* 0x000000a70a00720c */ /* 0x000fc40003fc6270 */
[----:B------:R-:W-:Y:S02]  /*8d00*/  ISETP.GE.AND P5, PT, R10, R163, PT ;  /* 0x000000a30a00720c */ /* 0x000fe40003fa6270 */
[----:B------:R-:W-:Y:S02]  /*8d10*/  FSEL R13, R13, -INF , P3 ;  /* 0xff8000000d0d7808 */ /* 0x000fe40001800000 */
[----:B------:R-:W-:Y:S02]  /*8d20*/  FSEL R11, R11, -INF , P4 ;  /* 0xff8000000b0b7808 */ /* 0x000fe40002000000 */
[----:B------:R-:W-:Y:S02]  /*8d30*/  FSEL R172, R13, -INF , !P6 ;  /* 0xff8000000dac7808 */ /* 0x000fe40007000000 */
[----:B------:R-:W-:Y:S02]  /*8d40*/  FSEL R170, R11, -INF , !P5 ;  /* 0xff8000000baa7808 */ /* 0x000fe40006800000 */
[----:B------:R-:W-:-:S02]  /*8d50*/  ISETP.GE.AND P3, PT, R8, R168, PT ;  /* 0x000000a80800720c */ /* 0x000fc40003f66270 */
[C---:B------:R-:W-:Y:S02]  /*8d60*/  ISETP.GE.AND P6, PT, R8.reuse, R167, PT ;  /* 0x000000a70800720c */ /* 0x040fe40003fc6270 */
[C---:B------:R-:W-:Y:S02]  /*8d70*/  ISETP.GE.AND P4, PT, R8.reuse, R163, PT ;  /* 0x000000a30800720c */ /* 0x040fe40003f86270 */
[----:B------:R-:W-:Y:S01]  /*8d80*/  ISETP.GE.AND P5, PT, R8, R166, PT ;  /* 0x000000a60800720c */ /* 0x000fe20003fa6270 */
[-C--:B------:R-:W-:Y:S01]  /*8d90*/  FMUL.FTZ R8, R5, R101.reuse ;  /* 0x0000006505087220 */ /* 0x080fe20000410000 */
[----:B------:R-:W1:Y:S01]  /*8da0*/  MUFU.TANH R4, R4 ;  /* 0x0000000400047308 */ /* 0x000e620000002400 */
[----:B------:R-:W-:Y:S01]  /*8db0*/  FMUL.FTZ R6, R6, R101 ;  /* 0x0000006506067220 */ /* 0x000fe20000410000 */
[----:B------:R-:W-:-:S06]  /*8dc0*/  IADD3 R5, PT, PT, R105, 0x8, -R104 ;  /* 0x0000000869057810 */ /* 0x000fcc0007ffe868 */
[----:B------:R-:W2:Y:S01]  /*8dd0*/  MUFU.TANH R8, R8 ;  /* 0x0000000800087308 */ /* 0x000ea20000002400 */
[----:B------:R-:W-:Y:S02]  /*8de0*/  IABS R5, R5 ;  /* 0x0000000500057213 */ /* 0x000fe40000000000 */
[----:B------:R-:W-:-:S05]  /*8df0*/  IADD3 R105, PT, PT, R105, 0x7, -R104 ;  /* 0x0000000769697810 */ /* 0x000fca0007ffe868 */
[----:B------:R-:W3:Y:S01]  /*8e00*/  MUFU.TANH R6, R6 ;  /* 0x0000000600067308 */ /* 0x000ee20000002400 */
[----:B------:R-:W-:Y:S01]  /*8e10*/  FMUL.FTZ R7, R7, R101 ;  /* 0x0000006507077220 */ /* 0x000fe20000410000 */
[----:B------:R-:W-:Y:S02]  /*8e20*/  I2FP.F32.S32 R5, R5 ;  /* 0x0000000500057245 */ /* 0x000fe40000201400 */
[----:B------:R-:W-:Y:S02]  /*8e30*/  IADD3 R9, PT, PT, R107, 0x8, -R104 ;  /* 0x000000086b097810 */ /* 0x000fe40007ffe868 */
[----:B------:R-:W-:Y:S01]  /*8e40*/  IABS R105, R105 ;  /* 0x0000006900697213 */ /* 0x000fe20000000000 */
[----:B-1----:R-:W-:Y:S01]  /*8e50*/  FFMA.FTZ R4, -R155, R5, R4 ;  /* 0x000000059b047223 */ /* 0x002fe20000010104 */
[----:B------:R-:W1:Y:S01]  /*8e60*/  MUFU.TANH R10, R7 ;  /* 0x00000007000a7308 */ /* 0x000e620000002400 */
[----:B------:R-:W-:Y:S01]  /*8e70*/  IABS R9, R9 ;  /* 0x0000000900097213 */ /* 0x000fe20000000000 */
[----:B------:R-:W-:Y:S01]  /*8e80*/  VIADD R102, R102, 0xfffffff9 ;  /* 0xfffffff966667836 */ /* 0x000fe20000000000 */
[----:B------:R-:W-:-:S02]  /*8e90*/  I2FP.F32.S32 R105, R105 ;  /* 0x0000006900697245 */ /* 0x000fc40000201400 */
[----:B------:R-:W-:Y:S02]  /*8ea0*/  I2FP.F32.S32 R9, R9 ;  /* 0x0000000900097245 */ /* 0x000fe40000201400 */
[----:B------:R-:W-:Y:S01]  /*8eb0*/  IADD3 R104, PT, PT, R107, 0x7, -R104 ;  /* 0x000000076b687810 */ /* 0x000fe20007ffe868 */
[C---:B--2---:R-:W-:Y:S01]  /*8ec0*/  FFMA.FTZ R8, -R155.reuse, R105, R8 ;  /* 0x000000699b087223 */ /* 0x044fe20000010108 */
[----:B------:R-:W-:Y:S01]  /*8ed0*/  FSEL R4, R4, -INF , P3 ;  /* 0xff80000004047808 */ /* 0x000fe20001800000 */
[----:B------:R-:W-:Y:S01]  /*8ee0*/  VIADD R112, R118, 0xfffffffe ;  /* 0xfffffffe76707836 */ /* 0x000fe20000000000 */
[----:B------:R-:W-:Y:S01]  /*8ef0*/  BAR.SYNC.DEFER_BLOCKING 0x0 ;  /* 0x0000000000007b1d */ /* 0x000fe20000010000 */
[----:B------:R-:W-:Y:S01]  /*8f00*/  ISETP.GE.AND P3, PT, R102, R168, PT ;  /* 0x000000a86600720c */ /* 0x000fe20003f66270 */
[----:B---3--:R-:W-:Y:S01]  /*8f10*/  FFMA.FTZ R6, -R155, R9, R6 ;  /* 0x000000099b067223 */ /* 0x008fe20000010106 */
[----:B------:R-:W-:Y:S02]  /*8f20*/  IABS R104, R104 ;  /* 0x0000006800687213 */ /* 0x000fe40000000000 */
[----:B------:R-:W-:-:S02]  /*8f30*/  FSEL R8, R8, -INF , P3 ;  /* 0xff80000008087808 */ /* 0x000fc40001800000 */
[----:B------:R-:W-:Y:S02]  /*8f40*/  ISETP.GT.AND P3, PT, R112, R149, PT ;  /* 0x000000957000720c */ /* 0x000fe40003f64270 */
[----:B------:R-:W-:Y:S02]  /*8f50*/  I2FP.F32.S32 R5, R104 ;  /* 0x0000006800057245 */ /* 0x000fe40000201400 */
[----:B------:R-:W-:-:S03]  /*8f60*/  FSEL R6, R6, -INF , P5 ;  /* 0xff80000006067808 */ /* 0x000fc60002800000 */
[----:B-1----:R-:W-:Y:S01]  /*8f70*/  FFMA.FTZ R5, -R155, R5, R10 ;  /* 0x000000059b057223 */ /* 0x002fe2000001010a */
[----:B------:R-:W-:Y:S02]  /*8f80*/  FSEL R180, R6, -INF , !P4 ;  /* 0xff80000006b47808 */ /* 0x000fe40006000000 */
[----:B------:R-:W-:Y:S02]  /*8f90*/  ISETP.GE.AND P4, PT, R102, R166, PT ;  /* 0x000000a66600720c */ /* 0x000fe40003f86270 */
        /* <DEDUP_REMOVED lines=72> */
.L_x_14138:
        /* <DEDUP_REMOVED lines=8> */
.L_x_14139:
[----:B------:R-:W-:Y:S05]  /*94a0*/  BSYNC.RECONVERGENT B0 ;  /* 0x0000000000007941 */ /* 0x000fea0003800200 */
.L_x_14137:
        /* <DEDUP_REMOVED lines=49> */
.L_x_14136:
[----:B------:R-:W-:Y:S05]  /*97c0*/  BSYNC.RECONVERGENT B1 ;  /* 0x0000000000017941 */ /* 0x000fea0003800200 */
.L_x_14135:
        /* <DEDUP_REMOVED lines=48> */
[----:B------:R-:W-:Y:S01]  /*9ad0*/  FFMA.FTZ R0, R24, R184, -R181 ;  /* 0x000000b818007223 */ /* 0x000fe200000108b5 */
        /* <DEDUP_REMOVED lines=49> */
[----:B------:R-:W-:Y:S01]  /*9df0*/  FMUL.FTZ R59, R59, R108 ;  /* 0x0000006c3b3b7220 */ /* 0x000fe20000410000 */
[----:B------:R-:W-:Y:S01]  /*9e00*/  LDSM.16.MT88.4 R72, [R138+0x8800] ;  /* 0x008800008a48783b */ /* 0x000fe20000004200 */
[-C--:B------:R-:W-:Y:S01]  /*9e10*/  FFMA.FTZ R129, R130, R184.reuse, -R179 ;  /* 0x000000b882817223 */ /* 0x080fe200000108b3 */
[----:B------:R-:W-:Y:S01]  /*9e20*/  FFMA.FTZ R113, R114, R184, -R181 ;  /* 0x000000b872717223 */ /* 0x000fe200000108b5 */
[C---:B--2---:R-:W-:Y:S01]  /*9e30*/  HMMA.16816.F32.BF16 R28, R96.reuse, R32, R28 ;  /* 0x00000020601c723c */ /* 0x044fe2000004181c */
[-C--:B------:R-:W-:Y:S01]  /*9e40*/  FMUL.FTZ R92, R92, R183.reuse ;  /* 0x000000b75c5c7220 */ /* 0x080fe20000410000 */
[-C--:B------:R-:W-:Y:S01]  /*9e50*/  FMUL.FTZ R93, R93, R183.reuse ;  /* 0x000000b75d5d7220 */ /* 0x080fe20000410000 */
[-C--:B------:R-:W-:Y:S01]  /*9e60*/  FMUL.FTZ R94, R94, R108.reuse ;  /* 0x0000006c5e5e7220 */ /* 0x080fe20000410000 */
[----:B------:R-:W-:Y:S01]  /*9e70*/  FMUL.FTZ R95, R95, R108 ;  /* 0x0000006c5f5f7220 */ /* 0x000fe20000410000 */
[-CC-:B------:R-:W-:Y:S01]  /*9e80*/  FFMA.FTZ R124, R124, R184.reuse, -R179.reuse ;  /* 0x000000b87c7c7223 */ /* 0x180fe200000108b3 */
[-C--:B------:R-:W-:Y:S01]  /*9e90*/  FFMA.FTZ R115, R192, R184.reuse, -R179 ;  /* 0x000000b8c0737223 */ /* 0x080fe200000108b3 */
[-CC-:B------:R-:W-:Y:S01]  /*9ea0*/  FFMA.FTZ R130, R110, R184.reuse, -R181.reuse ;  /* 0x000000b86e827223 */ /* 0x180fe200000108b5 */
[C---:B------:R-:W-:Y:S01]  /*9eb0*/  HMMA.16816.F32.BF16 R32, R96.reuse, R34, R68 ;  /* 0x000000226020723c */ /* 0x040fe20000041844 */
[----:B------:R-:W1:Y:S01]  /*9ec0*/  LDSM.16.MT88.4 R68, [R138+0xa000] ;  /* 0x00a000008a44783b */ /* 0x000e620000004200 */
[-CC-:B------:R-:W-:Y:S01]  /*9ed0*/  FFMA.FTZ R114, R188, R184.reuse, -R181.reuse ;  /* 0x000000b8bc727223 */ /* 0x180fe200000108b5 */
[-C--:B------:R-:W-:Y:S01]  /*9ee0*/  FFMA.FTZ R109, R190, R184.reuse, -R181 ;  /* 0x000000b8be6d7223 */ /* 0x080fe200000108b5 */
        /* <DEDUP_REMOVED lines=27> */
[----:B------:R-:W2:Y:S01]  /*a0a0*/  LDSM.16.MT88.4 R24, [R133+0x8000] ;  /* 0x008000008518783b */ /* 0x000ea20000004200 */
[-C--:B------:R-:W-:Y:S01]  /*a0b0*/  FMUL.FTZ R20, R80, R183.reuse ;  /* 0x000000b750147220 */ /* 0x080fe20000410000 */
[----:B------:R-:W-:Y:S01]  /*a0c0*/  MUFU.EX2 R109, R109 ;  /* 0x0000006d006d7308 */ /* 0x000fe20000000800 */
        /* <DEDUP_REMOVED lines=12> */
[C---:B-1----:R-:W-:Y:S01]  /*a190*/  HMMA.16816.F32.BF16 R36, R96.reuse, R68, R36 ;  /* 0x000000446024723c */ /* 0x042fe20000041824 */
[-C--:B------:R-:W-:Y:S01]  /*a1a0*/  FFMA.FTZ R128, R128, R184.reuse, -R181 ;  /* 0x000000b880807223 */ /* 0x080fe200000108b5 */
[----:B------:R-:W-:Y:S01]  /*a1b0*/  MUFU.EX2 R185, R185 ;  /* 0x000000b900b97308 */ /* 0x000fe20000000800 */
[----:B------:R-:W-:Y:S01]  /*a1c0*/  LDSM.16.MT88.4 R92, [R138+0x9800] ;  /* 0x009800008a5c783b */ /* 0x000fe20000004200 */
[-CC-:B------:R-:W-:Y:S01]  /*a1d0*/  FFMA.FTZ R169, R169, R184.reuse, -R179.reuse ;  /* 0x000000b8a9a97223 */ /* 0x180fe200000108b3 */
[-CC-:B------:R-:W-:Y:S01]  /*a1e0*/  FFMA.FTZ R172, R172, R184.reuse, -R179.reuse ;  /* 0x000000b8acac7223 */ /* 0x180fe200000108b3 */
[----:B------:R-:W-:Y:S01]  /*a1f0*/  MUFU.EX2 R176, R176 ;  /* 0x000000b000b07308 */ /* 0x000fe20000000800 */
[-CC-:B------:R-:W-:Y:S01]  /*a200*/  FFMA.FTZ R182, R182, R184.reuse, -R179.reuse ;  /* 0x000000b8b6b67223 */ /* 0x180fe200000108b3 */
[C---:B------:R-:W-:Y:S01]  /*a210*/  HMMA.16816.F32.BF16 R40, R96.reuse, R70, R40 ;  /* 0x000000466028723c */ /* 0x040fe20000041828 */
[----:B------:R-:W1:Y:S01]  /*a220*/  LDSM.16.MT88.4 R68, [R134+0xa000] ;  /* 0x00a000008644783b */ /* 0x000e620000004200 */
        /* <DEDUP_REMOVED lines=9> */
[----:B------:R-:W-:Y:S01]  /*a2c0*/  FFMA.FTZ R107, R174, R108, R107 ;  /* 0x0000006cae6b7223 */ /* 0x000fe2000001006b */
[----:B------:R-:W-:Y:S01]  /*a2d0*/  LDSM.16.MT88.4 R84, [R134+0x9800] ;  /* 0x009800008654783b */ /* 0x000fe20000004200 */
[----:B------:R-:W-:Y:S01]  /*a2e0*/  FADD.FTZ R102, R102, R173 ;  /* 0x000000ad66667221 */ /* 0x000fe20000010000 */
[----:B------:R-:W-:Y:S01]  /*a2f0*/  MUFU.EX2 R169, R169 ;  /* 0x000000a900a97308 */ /* 0x000fe20000000800 */
[----:B------:R-:W-:Y:S01]  /*a300*/  FADD.FTZ R106, R106, R107 ;  /* 0x0000006b6a6a7221 */ /* 0x000fe20000010000 */
[----:B--2---:R-:W-:Y:S02]  /*a310*/  HMMA.16816.F32.BF16 R20, R96, R24, R20 ;  /* 0x000000186014723c */ /* 0x004fe40000041814 */
[----:B------:R-:W2:Y:S01]  /*a320*/  MUFU.EX2 R172, R172 ;  /* 0x000000ac00ac7308 */ /* 0x000ea20000000800 */
[----:B------:R-:W-:Y:S01]  /*a330*/  FADD.FTZ R101, R101, R102 ;  /* 0x0000006665657221 */ /* 0x000fe20000010000 */
[----:B------:R-:W-:-:S02]  /*a340*/  FADD.FTZ R107, R103, R106 ;  /* 0x0000006a676b7221 */ /* 0x000fc40000010000 */
[----:B------:R-:W-:Y:S01]  /*a350*/  MUFU.EX2 R182, R182 ;  /* 0x000000b600b67308 */ /* 0x000fe20000000800 */
[----:B------:R-:W-:Y:S01]  /*a360*/  FADD.FTZ R106, R100, R101 ;  /* 0x00000065646a7221 */ /* 0x000fe20000010000 */
[----:B------:R-:W-:Y:S01]  /*a370*/  FADD.FTZ R107, R0, R107 ;  /* 0x0000006b006b7221 */ /* 0x000fe20000010000 */
[----:B------:R-:W-:Y:S01]  /*a380*/  HMMA.16816.F32.BF16 R24, R96, R26, R76 ;  /* 0x0000001a6018723c */ /* 0x000fe2000004184c */
[----:B------:R-:W-:Y:S01]  /*a390*/  LDSM.16.MT88.4 R76, [R138+0x9000] ;  /* 0x009000008a4c783b */ /* 0x000fe20000004200 */
[----:B------:R-:W3:Y:S01]  /*a3a0*/  MUFU.EX2 R177, R177 ;  /* 0x000000b100b17308 */ /* 0x000ee20000000800 */
[-C--:B------:R-:W-:Y:S02]  /*a3b0*/  MOV R0, R104.reuse ;  /* 0x0000006800007202 */ /* 0x080fe40000000f00 */
[----:B------:R-:W-:Y:S01]  /*a3c0*/  @P3 MOV R0, R104 ;  /* 0x0000006800003202 */ /* 0x000fe20000000f00 */
        /* <DEDUP_REMOVED lines=53> */
[-CC-:B------:R-:W-:Y:S01]  /*a720*/  FFMA.FTZ R111, R126, R184.reuse, -R181.reuse ;  /* 0x000000b87e6f7223 */ /* 0x180fe200000108b5 */
[----:B------:R-:W-:Y:S01]  /*a730*/  FFMA.FTZ R68, R125, R184, -R181 ;  /* 0x000000b87d447223 */ /* 0x000fe200000108b5 */
[----:B------:R-:W-:Y:S01]  /*a740*/  F2FP.BF16.F32.PACK_AB R70, R127, R178 ;  /* 0x000000b27f46723e */ /* 0x000fe200000010ff */
[----:B------:R-:W2:Y:S04]  /*a750*/  MUFU.EX2 R125, R69 ;  /* 0x00000045007d7308 */ /* 0x000ea80000000800 */
[----:B------:R3:W-:Y:S04]  /*a760*/  MUFU.EX2 R126, R68 ;  /* 0x00000044007e7308 */ /* 0x0007e80000000800 */
[----:B------:R-:W4:Y:S01]  /*a770*/  MUFU.EX2 R111, R111 ;  /* 0x0000006f006f7308 */ /* 0x000f220000000800 */
[----:B--2---:R-:W-:Y:S01]  /*a780*/  F2FP.BF16.F32.PACK_AB R69, R125, R128 ;  /* 0x000000807d45723e */ /* 0x004fe200000010ff */
[----:B------:R-:W-:Y:S01]  /*a790*/  FADD.FTZ R128, R128, R109 ;  /* 0x0000006d80807221 */ /* 0x000fe20000010000 */
[----:B---3--:R-:W-:Y:S01]  /*a7a0*/  F2FP.BF16.F32.PACK_AB R68, R176, R185 ;  /* 0x000000b9b044723e */ /* 0x008fe200000010ff */
[----:B------:R-:W-:-:S02]  /*a7b0*/  FADD.FTZ R185, R185, R110 ;  /* 0x0000006eb9b97221 */ /* 0x000fc40000010000 */
[----:B------:R-:W-:Y:S01]  /*a7c0*/  FADD.FTZ R125, R125, R128 ;  /* 0x000000807d7d7221 */ /* 0x000fe20000010000 */
[C---:B----4-:R-:W-:Y:S01]  /*a7d0*/  F2FP.BF16.F32.PACK_AB R71, R111.reuse, R126 ;  /* 0x0000007e6f47723e */ /* 0x050fe200000010ff */
        /* <DEDUP_REMOVED lines=61> */
.L_x_14131:
[----:B------:R-:W-:-:S07]  /*abb0*/  IADD3 R118, PT, PT, R112, -0x1, RZ ;  /* 0xffffffff70767810 */ /* 0x000fce0007ffe0ff */
.L_x_14140:
[----:B------:R-:W-:Y:S05]  /*abc0*/  BSYNC B2 ;  /* 0x0000000000027941 */ /* 0x000fea0003800000 */
.L_x_14130:
        /* <DEDUP_REMOVED lines=13> */
.L_x_14148:
        /* <DEDUP_REMOVED lines=79> */
.L_x_14143:
[----:B------:R-:W-:Y:S05]  /*b190*/  BSYNC.RECONVERGENT B0 ;  /* 0x0000000000007941 */ /* 0x000fea0003800200 */
.L_x_14142:
        /* <DEDUP_REMOVED lines=98> */
[C---:B------:R-:W-:Y:S08]  /*b7c0*/  HMMA.16816.F32.BF16 R8, R116.reuse, R122, R8 ;  /* 0x0000007a7408723c */ /* 0x040ff00000041808 */
        /* <DEDUP_REMOVED lines=199> */
.L_x_14147:
[----:B------:R-:W-:Y:S05]  /*c440*/  BSYNC.RECONVERGENT B0 ;  /* 0x0000000000007941 */ /* 0x000fea0003800200 */
.L_x_14146:
        /* <DEDUP_REMOVED lines=48> */
.L_x_14145:
[----:B------:R-:W-:Y:S05]  /*c750*/  BSYNC.RECONVERGENT B1 ;  /* 0x0000000000017941 */ /* 0x000fea0003800200 */
.L_x_14144:
[----:B-1----:R-:W3:Y:S01]  /*c760*/  LD.E R103, desc[UR4][R2.64+0xdc] ;  /* 0x0000dc0402677980 */ /* 0x002ee2000c101900 */
[C---:B------:R-:W-:Y:S01]  /*c770*/  VIADD R5, R171.reuse, 0x21 ;  /* 0x00000021ab057836 */ /* 0x040fe20000000000 */
[----:B------:R-:W-:Y:S01]  /*c780*/  IABS R0, R171 ;  /* 0x000000ab00007213 */ /* 0x000fe20000000000 */
[C---:B------:R-:W-:Y:S01]  /*c790*/  VIADD R4, R171.reuse, 0x20 ;  /* 0x00000020ab047836 */ /* 0x040fe20000000000 */
[----:B------:R-:W-:Y:S01]  /*c7a0*/  LDSM.16.MT88.4 R28, [R133+0x8000] ;  /* 0x00800000851c783b */ /* 0x000fe20000004200 */
[----:B--2---:R-:W-:Y:S01]  /*c7b0*/  VIADD R7, R171, 0x19 ;  /* 0x00000019ab077836 */ /* 0x004fe20000000000 */
        /* <DEDUP_REMOVED lines=11> */
[----:B------:R-:W-:Y:S01]  /*c870*/  FFMA.FTZ R178, -R155, R4, R178 ;  /* 0x000000049bb27223 */ /* 0x000fe200000101b2 */
[----:B------:R-:W-:Y:S02]  /*c880*/  VIADD R4, R171, 0x9 ;  /* 0x00000009ab047836 */ /* 0x000fe40000000000 */
        /* <DEDUP_REMOVED lines=14> */
[----:B------:R-:W-:Y:S01]  /*c970*/  VIADD R4, R171, 0x1 ;  /* 0x00000001ab047836 */ /* 0x000fe20000000000 */
[----:B------:R-:W-:Y:S01]  /*c980*/  ISETP.GE.AND P0, PT, R6, R166, PT ;  /* 0x000000a60600720c */ /* 0x000fe20003f06270 */
[----:B------:R-:W-:Y:S01]  /*c990*/  VIADD R12, R172, 0xfffffff9 ;  /* 0xfffffff9ac0c7836 */ /* 0x000fe20000000000 */
[C---:B------:R-:W-:Y:S01]  /*c9a0*/  ISETP.GE.AND P5, PT, R6.reuse, R163, PT ;  /* 0x000000a30600720c */ /* 0x040fe20003fa6270 */
[CC--:B------:R-:W-:Y:S01]  /*c9b0*/  FFMA.FTZ R190, -R155.reuse, R5.reuse, R190 ;  /* 0x000000059bbe7223 */ /* 0x0c0fe200000101be */
[----:B------:R-:W-:Y:S01]  /*c9c0*/  IABS R4, R4 ;  /* 0x0000000400047213 */ /* 0x000fe20000000000 */
[----:B------:R-:W-:Y:S01]  /*c9d0*/  FFMA.FTZ R200, -R155, R5, R200 ;  /* 0x000000059bc87223 */ /* 0x000fe200000101c8 */
[----:B------:R-:W-:Y:S01]  /*c9e0*/  ISETP.GE.AND P4, PT, R6, R168, PT ;  /* 0x000000a80600720c */ /* 0x000fe20003f86270 */
[C---:B------:R-:W-:Y:S01]  /*c9f0*/  VIADD R5, R171.reuse, 0xfffffff9 ;  /* 0xfffffff9ab057836 */ /* 0x040fe20000000000 */
[----:B------:R-:W-:Y:S01]  /*ca00*/  I2FP.F32.S32 R4, R4 ;  /* 0x0000000400047245 */ /* 0x000fe20000201400 */
[----:B------:R-:W-:Y:S01]  /*ca10*/  VIADD R8, R172, 0x9 ;  /* 0x00000009ac087836 */ /* 0x000fe20000000000 */
[----:B------:R-:W-:Y:S01]  /*ca20*/  ISETP.GE.AND P6, PT, R6, R167, PT ;  /* 0x000000a70600720c */ /* 0x000fe20003fc6270 */
[----:B------:R-:W-:Y:S01]  /*ca30*/  VIADD R6, R171, 0x10 ;  /* 0x00000010ab067836 */ /* 0x000fe20000000000 */
[----:B------:R-:W-:Y:S01]  /*ca40*/  I2FP.F32.S32 R0, R0 ;  /* 0x0000000000007245 */ /* 0x000fe20000201400 */
[CC--:B------:R-:W-:Y:S01]  /*ca50*/  FFMA.FTZ R198, -R155.reuse, R4.reuse, R198 ;  /* 0x000000049bc67223 */ /* 0x0c0fe200000101c6 */
[----:B------:R-:W-:Y:S01]  /*ca60*/  FFMA.FTZ R210, -R155, R4, R210 ;  /* 0x000000049bd27223 */ /* 0x000fe200000101d2 */
[----:B------:R-:W-:Y:S01]  /*ca70*/  VIADD R4, R171, 0xfffffff1 ;  /* 0xfffffff1ab047836 */ /* 0x000fe20000000000 */
[----:B------:R-:W-:Y:S01]  /*ca80*/  I2FP.F32.S32 R7, R7 ;  /* 0x0000000700077245 */ /* 0x000fe20000201400 */
[CC--:B------:R-:W-:Y:S01]  /*ca90*/  FFMA.FTZ R176, -R155.reuse, R0.reuse, R176 ;  /* 0x000000009bb07223 */ /* 0x0c0fe200000101b0 */
[----:B------:R-:W-:Y:S01]  /*caa0*/  FFMA.FTZ R188, -R155, R0, R188 ;  /* 0x000000009bbc7223 */ /* 0x000fe200000101bc */
        /* <DEDUP_REMOVED lines=13> */
[C---:B------:R-:W-:Y:S01]  /*cb80*/  FFMA.FTZ R216, -R155.reuse, R4, R216 ;  /* 0x000000049bd87223 */ /* 0x040fe200000101d8 */
[----:B------:R-:W-:Y:S02]  /*cb90*/  VIADD R4, R172, 0xffffffe8 ;  /* 0xffffffe8ac047836 */ /* 0x000fe40000000000 */
[----:B------:R-:W-:Y:S01]  /*cba0*/  FFMA.FTZ R196, -R155, R7, R196 ;  /* 0x000000079bc47223 */ /* 0x000fe200000101c4 */
[----:B------:R-:W-:Y:S01]  /*cbb0*/  IMAD.MOV.U32 R7, RZ, RZ, R0 ;  /* 0x000000ffff077224 */ /* 0x000fe200078e0000 */
[----:B------:R-:W-:Y:S01]  /*cbc0*/  FSEL R13, R180, -INF , P0 ;  /* 0xff800000b40d7808 */ /* 0x000fe20000000000 */
[----:B------:R-:W-:Y:S01]  /*cbd0*/  VIADD R169, R169, 0xffffffc0 ;  /* 0xffffffc0a9a97836 */ /* 0x000fe20000000000 */
[-C--:B------:R-:W-:Y:S02]  /*cbe0*/  ISETP.GE.AND P4, PT, R4, R168.reuse, PT ;  /* 0x000000a80400720c */ /* 0x080fe40003f86270 */
[----:B------:R-:W-:Y:S02]  /*cbf0*/  I2FP.F32.S32 R7, R7 ;  /* 0x0000000700077245 */ /* 0x000fe40000201400 */
[----:B------:R-:W-:Y:S02]  /*cc00*/  FSEL R182, R182, -INF , P4 ;  /* 0xff800000b6b67808 */ /* 0x000fe40002000000 */
[----:B------:R-:W-:Y:S01]  /*cc10*/  ISETP.GE.AND P4, PT, R19, R168, PT ;  /* 0x000000a81300720c */ /* 0x000fe20003f86270 */
[----:B------:R-:W-:Y:S01]  /*cc20*/  FFMA.FTZ R192, -R155, R7, R192 ;  /* 0x000000079bc07223 */ /* 0x000fe200000101c0 */
[----:B------:R-:W-:Y:S01]  /*cc30*/  IABS R0, R5 ;  /* 0x0000000500007213 */ /* 0x000fe20000000000 */
[----:B------:R-:W-:Y:S01]  /*cc40*/  VIADD R5, R171, 0xffffffe0 ;  /* 0xffffffe0ab057836 */ /* 0x000fe20000000000 */
[----:B------:R-:W-:Y:S01]  /*cc50*/  FSEL R15, R184, -INF , P4 ;  /* 0xff800000b80f7808 */ /* 0x000fe20002000000 */
[----:B------:R-:W-:Y:S01]  /*cc60*/  FFMA.FTZ R204, -R155, R7, R204 ;  /* 0x000000079bcc7223 */ /* 0x000fe200000101cc */
[----:B------:R-:W-:Y:S01]  /*cc70*/  ISETP.GE.AND P4, PT, R22, R166, PT ;  /* 0x000000a61600720c */ /* 0x000fe20003f86270 */
[----:B------:R-:W-:Y:S01]  /*cc80*/  VIADD R7, R171, 0xfffffff0 ;  /* 0xfffffff0ab077836 */ /* 0x000fe20000000000 */
[----:B------:R-:W-:Y:S02]  /*cc90*/  ISETP.GE.AND P0, PT, R20, R168, PT ;  /* 0x000000a81400720c */ /* 0x000fe40003f06270 */
[----:B------:R-:W-:Y:S02]  /*cca0*/  I2FP.F32.S32 R0, R0 ;  /* 0x0000000000007245 */ /* 0x000fe40000201400 */
[----:B------:R-:W-:Y:S02]  /*ccb0*/  FSEL R17, R178, -INF , P4 ;  /* 0xff800000b2117808 */ /* 0x000fe40002000000 */
[----:B------:R-:W-:Y:S01]  /*ccc0*/  FSEL R190, R190, -INF , P0 ;  /* 0xff800000bebe7808 */ /* 0x000fe20000000000 */
[C---:B------:R-:W-:Y:S01]  /*ccd0*/  FFMA.FTZ R177, -R155.reuse, R0, R177 ;  /* 0x000000009bb17223 */ /* 0x040fe200000101b1 */
[----:B------:R-:W-:Y:S01]  /*cce0*/  IABS R6, R6 ;  /* 0x0000000600067213 */ /* 0x000fe20000000000 */
        /* <DEDUP_REMOVED lines=8> */
[----:B------:R-:W-:Y:S01]  /*cd70*/  ISETP.GE.AND P0, PT, R14, R168, PT ;  /* 0x000000a80e00720c */ /* 0x000fe20003f06270 */
[----:B------:R-:W-:Y:S01]  /*cd80*/  FFMA.FTZ R175, -R155, R6, R175 ;  /* 0x000000069baf7223 */ /* 0x000fe200000101af */
[----:B------:R-:W-:Y:S02]  /*cd90*/  ISETP.GE.AND P4, PT, R19, R166, PT ;  /* 0x000000a61300720c */ /* 0x000fe40003f86270 */
        /* <DEDUP_REMOVED lines=9> */
[----:B------:R-:W-:Y:S01]  /*ce30*/  ISETP.GE.AND P0, PT, R18, R166, PT ;  /* 0x000000a61200720c */ /* 0x000fe20003f06270 */
        /* <DEDUP_REMOVED lines=9> */
[CC--:B------:R-:W-:Y:S01]  /*ced0*/  FFMA.FTZ R214, -R155.reuse, R7.reuse, R214 ;  /* 0x000000079bd67223 */ /* 0x0c0fe200000101d6 */
[----:B------:R-:W-:Y:S01]  /*cee0*/  ISETP.GE.AND P4, PT, R16, R168, PT ;  /* 0x000000a81000720c */ /* 0x000fe20003f86270 */
[C---:B------:R-:W-:Y:S01]  /*cef0*/  FFMA.FTZ R118, -R155.reuse, R7, R118 ;  /* 0x000000079b767223 */ /* 0x040fe20000010176 */
        /* <DEDUP_REMOVED lines=9> */
[C---:B------:R-:W-:Y:S01]  /*cf90*/  ISETP.GE.AND P1, PT, R172.reuse, R166, PT ;  /* 0x000000a6ac00720c */ /* 0x040fe20003f26270 */
[C---:B------:R-:W-:Y:S01]  /*cfa0*/  FFMA.FTZ R105, -R155.reuse, R0, R105 ;  /* 0x000000009b697223 */ /* 0x040fe20000010169 */
[----:B------:R-:W-:Y:S01]  /*cfb0*/  IABS R5, R5 ;  /* 0x0000000500057213 */ /* 0x000fe20000000000 */
[----:B------:R-:W-:Y:S01]  /*cfc0*/  VIADD R0, R172, 0x18 ;  /* 0x00000018ac007836 */ /* 0x000fe20000000000 */
[----:B------:R-:W-:Y:S02]  /*cfd0*/  ISETP.GE.AND P3, PT, R12, R168, PT ;  /* 0x000000a80c00720c */ /* 0x000fe40003f66270 */
[----:B------:R-:W-:Y:S02]  /*cfe0*/  FSEL R183, R214, -INF , P0 ;  /* 0xff800000d6b77808 */ /* 0x000fe40000000000 */
[----:B------:R-:W-:Y:S02]  /*cff0*/  I2FP.F32.S32 R6, R6 ;  /* 0x0000000600067245 */ /* 0x000fe40000201400 */
[----:B------:R-:W-:Y:S02]  /*d000*/  FSEL R131, R204, -INF , P4 ;  /* 0xff800000cc837808 */ /* 0x000fe40002000000 */
[----:B------:R-:W-:Y:S01]  /*d010*/  FSEL R181, R210, -INF , P1 ;  /* 0xff800000d2b57808 */ /* 0x000fe20000800000 */
[C---:B------:R-:W-:Y:S01]  /*d020*/  FFMA.FTZ R121, -R155.reuse, R6, R121 ;  /* 0x000000069b797223 */ /* 0x040fe20000010179 */
[----:B------:R-:W-:Y:S01]  /*d030*/  I2FP.F32.S32 R5, R5 ;  /* 0x0000000500057245 */ /* 0x000fe20000201400 */
[----:B------:R-:W-:Y:S01]  /*d040*/  VIADD R6, R172, 0x11 ;  /* 0x00000011ac067836 */ /* 0x000fe20000000000 */
[----:B------:R-:W-:Y:S02]  /*d050*/  ISETP.GE.AND P0, PT, R12, R167, PT ;  /* 0x000000a70c00720c */ /* 0x000fe40003f06270 */
[----:B------:R-:W-:Y:S01]  /*d060*/  FSEL R127, R202, -INF , P3 ;  /* 0xff800000ca7f7808 */ /* 0x000fe20001800000 */
[-C--:B------:R-:W-:Y:S01]  /*d070*/  FFMA.FTZ R104, -R155, R5.reuse, R104 ;  /* 0x000000059b687223 */ /* 0x080fe20000010168 */
[----:B------:R-:W-:Y:S01]  /*d080*/  ISETP.GE.AND P4, PT, R7, R168, PT ;  /* 0x000000a80700720c */ /* 0x000fe20003f86270 */
[----:B------:R-:W-:Y:S01]  /*d090*/  FFMA.FTZ R124, -R155, R5, R124 ;  /* 0x000000059b7c7223 */ /* 0x000fe2000001017c */
[-C--:B------:R-:W-:Y:S01]  /*d0a0*/  ISETP.GE.AND P1, PT, R10, R166.reuse, PT ;  /* 0x000000a60a00720c */ /* 0x080fe20003f26270 */
[----:B------:R-:W-:Y:S01]  /*d0b0*/  VIADD R5, R172, 0x19 ;  /* 0x00000019ac057836 */ /* 0x000fe20000000000 */
[----:B------:R-:W-:Y:S02]  /*d0c0*/  FSEL R127, R127, -INF , !P0 ;  /* 0xff8000007f7f7808 */ /* 0x000fe40004000000 */
[----:B------:R-:W-:Y:S02]  /*d0d0*/  FSEL R123, R212, -INF , P4 ;  /* 0xff800000d47b7808 */ /* 0x000fe40002000000 */
[----:B------:R-:W-:Y:S02]  /*d0e0*/  FSEL R177, R177, -INF , P1 ;  /* 0xff800000b1b17808 */ /* 0x000fe40000800000 */
[----:B------:R-:W-:Y:S02]  /*d0f0*/  ISETP.GE.AND P4, PT, R8, R166, PT ;  /* 0x000000a60800720c */ /* 0x000fe40003f86270 */
[----:B------:R-:W-:Y:S02]  /*d100*/  ISETP.GE.AND P1, PT, R16, R163, PT ;  /* 0x000000a31000720c */ /* 0x000fe40003f26270 */
[-C--:B------:R-:W-:Y:S02]  /*d110*/  ISETP.GE.AND P3, PT, R172, R168.reuse, PT ;  /* 0x000000a8ac00720c */ /* 0x080fe40003f66270 */
[----:B------:R-:W-:Y:S02]  /*d120*/  ISETP.GE.AND P0, PT, R0, R168, PT ;  /* 0x000000a80000720c */ /* 0x000fe40003f06270 */
[----:B------:R-:W-:Y:S02]  /*d130*/  FSEL R175, R175, -INF , P4 ;  /* 0xff800000afaf7808 */ /* 0x000fe40002000000 */
        /* <DEDUP_REMOVED lines=12> */
[-C--:B------:R-:W-:Y:S02]  /*d200*/  ISETP.GE.AND P3, PT, R6, R168.reuse, PT ;  /* 0x000000a80600720c */ /* 0x080fe40003f66270 */
[C---:B------:R-:W-:Y:S02]  /*d210*/  ISETP.GE.AND P0, PT, R4.reuse, R167, PT ;  /* 0x000000a70400720c */ /* 0x040fe40003f06270 */
[----:B------:R-:W-:Y:S02]  /*d220*/  ISETP.GE.AND P1, PT, R4, R163, PT ;  /* 0x000000a30400720c */ /* 0x000fe40003f26270 */
[----:B------:R-:W-:Y:S02]  /*d230*/  FSEL R13, R13, -INF , !P5 ;  /* 0xff8000000d0d7808 */ /* 0x000fe40006800000 */
[----:B------:R-:W-:Y:S02]  /*d240*/  FSEL R4, R100, -INF , !P6 ;  /* 0xff80000064047808 */ /* 0x000fe40007000000 */
[-C--:B------:R-:W-:Y:S02]  /*d250*/  ISETP.GE.AND P6, PT, R19, R167.reuse, PT ;  /* 0x000000a71300720c */ /* 0x080fe40003fc6270 */
[----:B------:R-:W-:Y:S02]  /*d260*/  ISETP.GE.AND P5, PT, R18, R167, PT ;  /* 0x000000a71200720c */ /* 0x000fe40003fa6270 */
[----:B------:R-:W-:Y:S02]  /*d270*/  FSEL R21, R21, -INF , !P4 ;  /* 0xff80000015157808 */ /* 0x000fe40006000000 */
        /* <DEDUP_REMOVED lines=16> */
[----:B------:R-:W-:Y:S02]  /*d380*/  ISETP.GE.AND P6, PT, R10, R167, PT ;  /* 0x000000a70a00720c */ /* 0x000fe40003fc6270 */
[----:B------:R-:W-:Y:S02]  /*d390*/  FSEL R118, R118, -INF , P3 ;  /* 0xff80000076767808 */ /* 0x000fe40001800000 */
[----:B------:R-:W-:Y:S02]  /*d3a0*/  ISETP.GE.AND P3, PT, R22, R163, PT ;  /* 0x000000a31600720c */ /* 0x000fe40003f66270 */
        /* <DEDUP_REMOVED lines=19> */
[-C--:B------:R-:W-:Y:S02]  /*d4e0*/  ISETP.GE.AND P1, PT, R14, R163.reuse, PT ;  /* 0x000000a30e00720c */ /* 0x080fe40003f26270 */
[----:B------:R-:W-:Y:S02]  /*d4f0*/  ISETP.GE.AND P4, PT, R12, R163, PT ;  /* 0x000000a30c00720c */ /* 0x000fe40003f86270 */
[----:B------:R-:W-:Y:S02]  /*d500*/  FMNMX3.FTZ R6, R6, R11, R9, !PT ;  /* 0x0000000b06067276 */ /* 0x000fe40007810009 */
        /* <DEDUP_REMOVED lines=8> */
[C---:B------:R-:W-:Y:S02]  /*d590*/  ISETP.GE.AND P3, PT, R0.reuse, R167, PT ;  /* 0x000000a70000720c */ /* 0x040fe40003f66270 */
[----:B------:R-:W-:Y:S02]  /*d5a0*/  ISETP.GE.AND P5, PT, R0, R163, PT ;  /* 0x000000a30000720c */ /* 0x000fe40003fa6270 */
[----:B------:R-:W-:Y:S02]  /*d5b0*/  FMNMX3.FTZ R0, R8, R191, R131, !PT ;  /* 0x000000bf08007276 */ /* 0x000fe40007810083 */
[C---:B------:R-:W-:Y:S02]  /*d5c0*/  ISETP.GE.AND P1, PT, R7.reuse, R167, PT ;  /* 0x000000a70700720c */ /* 0x040fe40003f26270 */
[----:B------:R-:W-:Y:S02]  /*d5d0*/  FMNMX3.FTZ R6, R10, R189, R187, !PT ;  /* 0x000000bd0a067276 */ /* 0x000fe400078100bb */
[----:B------:R-:W-:Y:S02]  /*d5e0*/  FMNMX3.FTZ R0, R0, R181, R179, !PT ;  /* 0x000000b500007276 */ /* 0x000fe400078100b3 */
[----:B------:R-:W-:Y:S02]  /*d5f0*/  ISETP.GE.AND P4, PT, R7, R163, PT ;  /* 0x000000a30700720c */ /* 0x000fe40003f86270 */
        /* <DEDUP_REMOVED lines=313> */
.L_x_14141:
        /* <DEDUP_REMOVED lines=10> */
.L_x_14170:
        /* <DEDUP_REMOVED lines=184> */
.L_x_14151:
[----:B------:R-:W-:Y:S05]  /*f5b0*/  BSYNC.RECONVERGENT B0 ;  /* 0x0000000000007941 */ /* 0x000fea0003800200 */
.L_x_14150:
        /* <DEDUP_REMOVED lines=32> */
.L_x_14153:
[----:B------:R-:W-:Y:S05]  /*f7c0*/  BSYNC.RECONVERGENT B0 ;  /* 0x0000000000007941 */ /* 0x000fea0003800200 */
.L_x_14152:
        /* <DEDUP_REMOVED lines=12> */
.L_x_14155:
[----:B------:R-:W-:Y:S05]  /*f890*/  BSYNC.RECONVERGENT B0 ;  /* 0x0000000000007941 */ /* 0x000fea0003800200 */
.L_x_14154:
        /* <DEDUP_REMOVED lines=11> */
.L_x_14157:
[----:B------:R-:W-:Y:S05]  /*f950*/  BSYNC.RECONVERGENT B0 ;  /* 0x0000000000007941 */ /* 0x000fea0003800200 */
.L_x_14156:
        /* <DEDUP_REMOVED lines=11> */
.L_x_14159:
[----:B------:R-:W-:Y:S05]  /*fa10*/  BSYNC.RECONVERGENT B0 ;  /* 0x0000000000007941 */ /* 0x000fea0003800200 */
.L_x_14158:
        /* <DEDUP_REMOVED lines=10> */
.L_x_14161:
[----:B------:R-:W-:Y:S05]  /*fac0*/  BSYNC.RECONVERGENT B0 ;  /* 0x0000000000007941 */ /* 0x000fea0003800200 */
.L_x_14160:
        /* <DEDUP_REMOVED lines=10> */
.L_x_14163:
[----:B------:R-:W-:Y:S05]  /*fb70*/  BSYNC.RECONVERGENT B0 ;  /* 0x0000000000007941 */ /* 0x000fea0003800200 */
.L_x_14162:
        /* <DEDUP_REMOVED lines=10> */
.L_x_14165:
[----:B------:R-:W-:Y:S05]  /*fc20*/  BSYNC.RECONVERGENT B0 ;  /* 0x0000000000007941 */ /* 0x000fea0003800200 */
.L_x_14164:
[----:B------:R-:W-:-:S04]  /*fc30*/  MOV R155, 0x0 ;  /* 0x00000000009b7802 */ /* 0x000fc80000000f00 */
[----:B-12345:R-:W-:Y:S05]  /*fc40*/  @P3 RET.REL.NODEC R154 `(_ZN5flash24flash_fwd_splitkv_kernelI23Flash_fwd_kernel_traitsILi128ELi64ELi64ELi4ELb0ELb0EN7cutlass10bfloat16_tE19Flash_kernel_traitsILi128ELi64ELi64ELi4ES3_EELb0ELb1ELb1ELb0ELb0ELb1ELb1ELb0EEEvNS_16Flash_fwd_paramsE) ;  /* 0xffffff009aec3950 */ /* 0x03efea0003c3ffff */
[-C--:B------:R-:W-:Y:S01]  /*fc50*/  ISETP.GE.AND P2, PT, R69, R2.reuse, PT ;  /* 0x000000024500720c */ /* 0x080fe20003f46270 */
[----:B------:R-:W-:Y:S01]  /*fc60*/  IMAD.MOV.U32 R155, RZ, RZ, 0x0 ;  /* 0x00000000ff9b7424 */ /* 0x000fe200078e00ff */
[----:B------:R-:W-:-:S11]  /*fc70*/  ISETP.GE.AND P0, PT, R73, R2, PT ;  /* 0x000000024900720c */ /* 0x000fd60003f06270 */
[----:B------:R-:W-:-:S04]  /*fc80*/  @!P2 LEA R8, P1, R75, R78, 0x2 ;  /* 0x0000004e4b08a211 */ /* 0x000fc800078210ff */
[----:B------:R-:W-:-:S05]  /*fc90*/  @!P2 LEA.HI.X R9, R75, R79, R68, 0x2, P1 ;  /* 0x0000004f4b09a211 */ /* 0x000fca00008f1444 */
[----:B------:R1:W-:Y:S02]  /*fca0*/  @!P2 ST.E.128 desc[UR4][R8.64+0x7000], R36 ;  /* 0x007000240800a985 */ /* 0x0003e4000c101d04 */
[----:B-1----:R-:W-:Y:S05]  /*fcb0*/  @P0 RET.REL.NODEC R154 `(_ZN5flash24flash_fwd_splitkv_kernelI23Flash_fwd_kernel_traitsILi128ELi64ELi64ELi4ELb0ELb0EN7cutlass10bfloat16_tE19Flash_kernel_traitsILi128ELi64ELi64ELi4ES3_EELb0ELb1ELb1ELb0ELb0ELb1ELb1ELb0EEEvNS_16Flash_fwd_paramsE) ;  /* 0xffffff009ad00950 */ /* 0x002fea0003c3ffff */
[----:B------:R-:W-:Y:S01]  /*fcc0*/  LEA R2, P0, R75, R78, 0x2 ;  /* 0x0000004e4b027211 */ /* 0x000fe200078010ff */
[----:B------:R-:W-:-:S03]  /*fcd0*/  IMAD.MOV.U32 R155, RZ, RZ, 0x0 ;  /* 0x00000000ff9b7424 */ /* 0x000fc600078e00ff */
[----:B------:R-:W-:-:S05]  /*fce0*/  LEA.HI.X R3, R75, R79, R68, 0x2, P0 ;  /* 0x0000004f4b037211 */ /* 0x000fca00000f1444 */
[----:B------:R1:W-:Y:S02]  /*fcf0*/  ST.E.128 desc[UR4][R2.64+0x7100], R4 ;  /* 0x0071000402007985 */ /* 0x0003e4000c101d04 */
[----:B-1----:R-:W-:Y:S05]  /*fd00*/  RET.REL.NODEC R154 `(_ZN5flash24flash_fwd_splitkv_kernelI23Flash_fwd_kernel_traitsILi128ELi64ELi64ELi4ELb0ELb0EN7cutlass10bfloat16_tE19Flash_kernel_traitsILi128ELi64ELi64ELi4ES3_EELb0ELb1ELb1ELb0ELb0ELb1ELb1ELb0EEEvNS_16Flash_fwd_paramsE) ;  /* 0xffffff009abc7950 */ /* 0x002fea0003c3ffff */
.L_x_14149:
[----:B------:R-:W-:Y:S01]  /*fd10*/  MOV R7, 0x2 ;  /* 0x0000000200077802 */ /* 0x000fe20000000f00 */
[----:B------:R-:W-:Y:S01]  /*fd20*/  IMAD.MOV.U32 R4, RZ, RZ, 0x1f ;  /* 0x0000001fff047424 */ /* 0x000fe200078e00ff */
[----:B------:R-:W-:-:S07]  /*fd30*/  MOV R8, 0xffffffff ;  /* 0xffffffff00087802 */ /* 0x000fce0000000f00 */
[----:B-1---5:R-:W-:Y:S05]  /*fd40*/  WARPSYNC.COLLECTIVE R8, `(.L_x_14166) ;  /* 0x0000000008087348 */ /* 0x022fea0003c00000 */
[----:B------:R2:W3:Y:S02]  /*fd50*/  SHFL.BFLY P0, R10, R173, R7, R4 ;  /* 0x0c000007ad0a7389 */ /* 0x0004e40000000004 */
[----:B-123-5:R-:W-:Y:S05]  /*fd60*/  ENDCOLLECTIVE ;  /* 0x000000000000791b */ /* 0x02efea0003800000 */
.L_x_14166:
[----:B------:R-:W-:Y:S02]  /*fd70*/  IMAD.MOV.U32 R6, RZ, RZ, R10 ;  /* 0x000000ffff067224 */ /* 0x000fe400078e000a */
[----:B------:R-:W-:Y:S02]  /*fd80*/  IMAD.MOV.U32 R7, RZ, RZ, 0x1 ;  /* 0x00000001ff077424 */ /* 0x000fe400078e00ff */
[----:B------:R-:W-:-:S05]  /*fd90*/  FADD.FTZ R11, R6, R173 ;  /* 0x000000ad060b7221 */ /* 0x000fca0000010000 */
[----:B------:R-:W-:-:S07]  /*fda0*/  MOV R173, R11 ;  /* 0x0000000b00ad7202 */ /* 0x000fce0000000f00 */
[----:B------:R-:W-:Y:S05]  /*fdb0*/  WARPSYNC.COLLECTIVE R8, `(.L_x_14167) ;  /* 0x0000000008087348 */ /* 0x000fea0003c00000 */
[----:B------:R1:W2:Y:S02]  /*fdc0*/  SHFL.BFLY P0, R10, R173, R7, R4 ;  /* 0x0c000007ad0a7389 */ /* 0x0002a40000000004 */
[----:B-12---:R-:W-:Y:S05]  /*fdd0*/  ENDCOLLECTIVE ;  /* 0x000000000000791b */ /* 0x006fea0003800000 */
.L_x_14167:
[----:B------:R-:W-:Y:S01]  /*fde0*/  MOV R173, R174 ;  /* 0x000000ae00ad7202 */ /* 0x000fe20000000f00 */
[----:B------:R-:W-:Y:S01]  /*fdf0*/  IMAD.MOV.U32 R7, RZ, RZ, 0x2 ;  /* 0x00000002ff077424 */ /* 0x000fe200078e00ff */
[----:B------:R-:W-:-:S07]  /*fe00*/  MOV R6, R10 ;  /* 0x0000000a00067202 */ /* 0x000fce0000000f00 */
[----:B------:R-:W-:Y:S05]  /*fe10*/  WARPSYNC.COLLECTIVE R8, `(.L_x_14168) ;  /* 0x0000000008087348 */ /* 0x000fea0003c00000 */
[----:B------:R1:W2:Y:S02]  /*fe20*/  SHFL.BFLY P0, R10, R173, R7, R4 ;  /* 0x0c000007ad0a7389 */ /* 0x0002a40000000004 */
[----:B-12---:R-:W-:Y:S05]  /*fe30*/  ENDCOLLECTIVE ;  /* 0x000000000000791b */ /* 0x006fea0003800000 */
.L_x_14168:
[----:B------:R-:W-:Y:S01]  /*fe40*/  FADD.FTZ R6, R11, R6 ;  /* 0x000000060b067221 */ /* 0x000fe20000010000 */
[----:B------:R-:W-:Y:S01]  /*fe50*/  FADD.FTZ R9, R10, R174 ;  /* 0x000000ae0a097221 */ /* 0x000fe20000010000 */
[----:B------:R-:W-:-:S04]  /*fe60*/  MOV R7, 0x1 ;  /* 0x0000000100077802 */ /* 0x000fc80000000f00 */
[----:B------:R-:W-:-:S07]  /*fe70*/  MOV R173, R9 ;  /* 0x0000000900ad7202 */ /* 0x000fce0000000f00 */
[----:B------:R-:W-:Y:S05]  /*fe80*/  WARPSYNC.COLLECTIVE R8, `(.L_x_14169) ;  /* 0x0000000008087348 */ /* 0x000fea0003c00000 */
[----:B------:R1:W2:Y:S02]  /*fe90*/  SHFL.BFLY P0, R10, R173, R7, R4 ;  /* 0x0c000007ad0a7389 */ /* 0x0002a40000000004 */
[----:B-12---:R-:W-:Y:S05]  /*fea0*/  ENDCOLLECTIVE ;  /* 0x000000000000791b */ /* 0x006fea0003800000 */
.L_x_14169:
[----:B------:R-:W-:Y:S05]  /*feb0*/  BRA `(.L_x_14170) ;  /* 0xffffffe800dc7947 */ /* 0x000fea000383ffff */
.L_x_14171:
        /* <DEDUP_REMOVED lines=12> */
.L_x_14975:


//--------------------- .text._ZN5flash24flash_fwd_splitkv_kernelI23Flash_fwd_kernel_traitsILi128ELi64ELi64ELi4ELb0ELb0EN7cutlass10bfloat16_tE19Flash_kernel_traitsILi128ELi64ELi64ELi4ES3_EELb0ELb1ELb0ELb0ELb1ELb0ELb1ELb1EEEvNS_16Flash_fwd_paramsE --------------------------
	.section	.text._ZN5flash24flash_fwd_splitkv_kernelI23Flash_fwd_kernel_traitsILi128ELi64ELi64ELi4ELb0ELb0EN7cutlass10bfloat16_tE19Flash_kernel_traitsILi128ELi64ELi64ELi4ES3_EELb0ELb1ELb0ELb0ELb1ELb0ELb1ELb1EEEvNS_16Flash_fwd_paramsE,"ax",@progbits
	.align	128
        .global         _ZN5flash24flash_fwd_splitkv_kernelI23Flash_fwd_kernel_traitsILi128ELi64ELi64ELi4ELb0ELb0EN7cutlass10bfloat16_tE19Flash_kernel_traitsILi128ELi64ELi64ELi4ES3_EELb0ELb1ELb0ELb0ELb1ELb0ELb1ELb1EEEvNS_16Flash_fwd_paramsE
        .type           _ZN5flash24flash_fwd_splitkv_kernelI23Flash_fwd_kernel_traitsILi128ELi64ELi64ELi4ELb0ELb0EN7cutlass10bfloat16_tE19Flash_kernel_traitsILi128ELi64ELi64ELi4ES3_EELb0ELb1ELb0ELb0ELb1ELb0ELb1ELb1EEEvNS_16Flash_fwd_paramsE,@function
        .size           _ZN5flash24flash_fwd_splitkv_kernelI23Flash_fwd_kernel_traitsILi128ELi64ELi64ELi4ELb0ELb0EN7cutlass10bfloat16_tE19Flash_kernel_traitsILi128ELi64ELi64ELi4ES3_EELb0ELb1ELb0ELb0ELb1ELb0ELb1ELb1EEEvNS_16Flash_fwd_paramsE,(.L_x_14976 - _ZN5flash24flash_fwd_splitkv_kernelI23Flash_fwd_kernel_traitsILi128ELi64ELi64ELi4ELb0ELb0EN7cutlass10bfloat16_tE19Flash_kernel_traitsILi128ELi64ELi64ELi4ES3_EELb0ELb1ELb0ELb0ELb1ELb0ELb1ELb1EEEvNS_16Flash_fwd_paramsE)
        .other          _ZN5flash24flash_fwd_splitkv_kernelI23Flash_fwd_kernel_traitsILi128ELi64ELi64ELi4ELb0ELb0EN7cutlass10bfloat16_tE19Flash_kernel_traitsILi128ELi64ELi64ELi4ES3_EELb0ELb1ELb0ELb0ELb1ELb0ELb1ELb1EEEvNS_16Flash_fwd_paramsE,@"STO_CUDA_ENTRY STV_DEFAULT"
_ZN5flash24flash_fwd_splitkv_kernelI23Flash_fwd_kernel_traitsILi128ELi64ELi64ELi4ELb0ELb0EN7cutlass10bfloat16_tE19Flash_kernel_traitsILi128ELi64ELi64ELi4ES3_EELb0ELb1ELb0ELb0ELb1ELb0ELb1ELb1EEEvNS_16Flash_fwd_paramsE:
.text._ZN5flash24flash_fwd_splitkv_kernelI23Flash_fwd_kernel_traitsILi128ELi64ELi64ELi4ELb0ELb0EN7cutlass10bfloat16_tE19Flash_kernel_traitsILi128ELi64ELi64ELi4ES3_EELb0ELb1ELb0ELb0ELb1ELb0ELb1ELb1EEEvNS_16Flash_fwd_paramsE:
        /* <DEDUP_REMOVED lines=29> */
[----:B------:R-:W-:Y:S05]  /*01d0*/  CALL.REL.NOINC `($_ZN5flash24flash_fwd_splitkv_kernelI23Flash_fwd_kernel_traitsILi128ELi64ELi64ELi4ELb0ELb0EN7cutlass10bfloat16_tE19Flash_kernel_traitsILi128ELi64ELi64ELi4ES3_EELb0ELb1ELb0ELb0ELb1ELb0ELb1ELb1EEEvNS_16Flash_fwd_paramsE$_ZN5flash30compute_attn_1rowblock_splitkvI23Flash_fwd_kernel_traitsILi128ELi64ELi64ELi4ELb0ELb0EN7cutlass10bfloat16_tE19Flash_kernel_traitsILi128ELi64ELi64ELi4ES3_EELb0ELb1ELb0ELb0ELb1ELb0ELb1ELb1ENS_16Flash_fwd_paramsEEEvRKT8_iiiii) ;  /* 0x0000000000087944 */ /* 0x000fea0003c00000 */
[----:B------:R-:W-:Y:S05]  /*01e0*/  BSYNC.RECONVERGENT B3 ;  /* 0x0000000000037941 */ /* 0x000fea0003800200 */
.L_x_14172:
[----:B------:R-:W-:Y:S05]  /*01f0*/  EXIT ;  /* 0x000000000000794d */ /* 0x000fea0003800000 */
        .type           $_ZN5flash24flash_fwd_splitkv_kernelI23Flash_fwd_kernel_traitsILi128ELi64ELi64ELi4ELb0ELb0EN7cutlass10bfloat16_tE19Flash_kernel_traitsILi128ELi64ELi64ELi4ES3_EELb0ELb1ELb0ELb0ELb1ELb0ELb1ELb1EEEvNS_16Flash_fwd_paramsE$_ZN5flash30compute_attn_1rowblock_splitkvI23Flash_fwd_kernel_traitsILi128ELi64ELi64ELi4ELb0ELb0EN7cutlass10bfloat16_tE19Flash_kernel_traitsILi128ELi64ELi64ELi4ES3_EELb0ELb1ELb0ELb0ELb1ELb0ELb1ELb1ENS_16Flash_fwd_paramsEEEvRKT8_iiiii,@function
        .size           $_ZN5flash24flash_fwd_splitkv_kernelI23Flash_fwd_kernel_traitsILi128ELi64ELi64ELi4ELb0ELb0EN7cutlass10bfloat16_tE19Flash_kernel_traitsILi128ELi64ELi64ELi4ES3_EELb0ELb1ELb0ELb0ELb1ELb0ELb1ELb1EEEvNS_16Flash_fwd_paramsE$_ZN5flash30compute_attn_1rowblock_splitkvI23Flash_fwd_kernel_traitsILi128ELi64ELi64ELi4ELb0ELb0EN7cutlass10bfloat16_tE19Flash_kernel_traitsILi128ELi64ELi64ELi4ES3_EELb0ELb1ELb0ELb0ELb1ELb0ELb1ELb1ENS_16Flash_fwd_paramsEEEvRKT8_iiiii,(.L_x_14976 - $_ZN5flash24flash_fwd_splitkv_kernelI23Flash_fwd_kernel_traitsILi128ELi64ELi64ELi4ELb0ELb0EN7cutlass10bfloat16_tE19Flash_kernel_traitsILi128ELi64ELi64ELi4ES3_EELb0ELb1ELb0ELb0ELb1ELb0ELb1ELb1EEEvNS_16Flash_fwd_paramsE$_ZN5flash30compute_attn_1rowblock_splitkvI23Flash_fwd_kernel_traitsILi128ELi64ELi64ELi4ELb0ELb0EN7cutlass10bfloat16_tE19Flash_kernel_traitsILi128ELi64ELi64ELi4ES3_EELb0ELb1ELb0ELb0ELb1ELb0ELb1ELb1ENS_16Flash_fwd_paramsEEEvRKT8_iiiii)
$_ZN5flash24flash_fwd_splitkv_kernelI23Flash_fwd_kernel_traitsILi128ELi64ELi64ELi4ELb0ELb0EN7cutlass10bfloat16_tE19Flash_kernel_traitsILi128ELi64ELi64ELi4ES3_EELb0ELb1ELb0ELb0ELb1ELb0ELb1ELb1EEEvNS_16Flash_fwd_paramsE$_ZN5flash30compute_attn_1rowblock_splitkvI23Flash_fwd_kernel_traitsILi128ELi64ELi64ELi4ELb0ELb0EN7cutlass10bfloat16_tE19Flash_kernel_traitsILi128ELi64ELi64ELi4ES3_EELb0ELb1ELb0ELb0ELb1ELb0ELb1ELb1ENS_16Flash_fwd_paramsEEEvRKT8_iiiii:
        /* <DEDUP_REMOVED lines=17> */
[----:B------:R-:W1:Y:S01]  /*0310*/  S2R R149, SR_TID.X ;  /* 0x0000000000957919 */ /* 0x000e620000002100 */
[----:B------:R-:W-:Y:S01]  /*0320*/  ISETP.NE.AND.EX P1, PT, R15, RZ, PT, P1 ;  /* 0x000000ff0f00720c */ /* 0x000fe20003f25310 */
[----:B------:R-:W-:Y:S01]  /*0330*/  IMAD.WIDE.U32 R14, R153, 0x4, R14 ;  /* 0x00000004990e7825 */ /* 0x000fe200078e000e */
[----:B------:R-:W5:Y:S03]  /*0340*/  @!P5 LD.E R151, desc[UR4][R100.64+0xb4] ;  /* 0x0000b4046497d980 */ /* 0x000f66000c101900 */
[----:B------:R-:W-:Y:S01]  /*0350*/  IMAD.X R33, R13, 0x1, R2, P0 ;  /* 0x000000010d217824 */ /* 0x000fe200000e0602 */
        /* <DEDUP_REMOVED lines=17> */
.L_x_14174:
[----:B------:R-:W-:Y:S05]  /*0470*/  BSYNC.RECONVERGENT B0 ;  /* 0x0000000000007941 */ /* 0x000fea0003800200 */
.L_x_14173:
[----:B------:R-:W-:Y:S04]  /*0480*/  BSSY.RECONVERGENT B0, `(.L_x_14175) ;  /* 0x0000007000007945 */ /* 0x000fe80003800200 */
[----:B------:R-:W-:Y:S05]  /*0490*/  @!P3 BRA `(.L_x_14176) ;  /* 0x000000000014b947 */ /* 0x000fea0003800000 */
[----:B------:R-:W2:Y:S02]  /*04a0*/  LD.E.U8 R6, desc[UR4][R100.64+0x1b2] ;  /* 0x0001b20464067980 */ /* 0x000ea4000c101100 */
[----:B--2---:R-:W-:-:S13]  /*04b0*/  ISETP.NE.AND P1, PT, R6, RZ, PT ;  /* 0x000000ff0600720c */ /* 0x004fda0003f25270 */
[----:B------:R-:W2:Y:S02]  /*04c0*/  @P1 LD.E R6, desc[UR4][R16.64+0x4] ;  /* 0x0000040410061980 */ /* 0x000ea4000c101900 */
[----:B--2--5:R-:W-:-:S06]  /*04d0*/  @P1 IADD3 R83, PT, PT, R6, -R15, RZ ;  /* 0x8000000f06531210 */ /* 0x024fcc0007ffe0ff */
[----:B------:R2:W5:Y:S02]  /*04e0*/  @!P1 LD.E R83, desc[UR4][R16.64] ;  /* 0x0000000410539980 */ /* 0x000564000c101900 */
.L_x_14176:
[----:B------:R-:W-:Y:S05]  /*04f0*/  BSYNC.RECONVERGENT B0 ;  /* 0x0000000000007941 */ /* 0x000fea0003800200 */
.L_x_14175:
        /* <DEDUP_REMOVED lines=9> */
.L_x_14178:
[----:B------:R-:W3:Y:S01]  /*0590*/  LD.E.64 R6, desc[UR4][R100.64+0x108] ;  /* 0x0001080464067980 */ /* 0x000ee2000c101b00 */
[----:B------:R-:W-:Y:S01]  /*05a0*/  BSSY.RECONVERGENT B0, `(.L_x_14180) ;  /* 0x0000006000007945 */ /* 0x000fe20003800200 */
[----:B------:R-:W-:Y:S01]  /*05b0*/  IMAD.MOV.U32 R76, RZ, RZ, RZ ;  /* 0x000000ffff4c7224 */ /* 0x000fe200078e00ff */
[----:B---3--:R-:W-:-:S04]  /*05c0*/  ISETP.NE.U32.AND P0, PT, R6, RZ, PT ;  /* 0x000000ff0600720c */ /* 0x008fc80003f05070 */
[----:B------:R-:W-:-:S13]  /*05d0*/  ISETP.NE.AND.EX P0, PT, R7, RZ, PT, P0 ;  /* 0x000000ff0700720c */ /* 0x000fda0003f05300 */
[----:B------:R-:W-:Y:S05]  /*05e0*/  @!P0 BRA `(.L_x_14181) ;  /* 0x0000000000048947 */ /* 0x000fea0003800000 */
[----:B------:R3:W5:Y:S02]  /*05f0*/  LD.E R76, desc[UR4][R100.64+0xbc] ;  /* 0x0000bc04644c7980 */ /* 0x000764000c101900 */
.L_x_14181:
[----:B------:R-:W-:Y:S05]  /*0600*/  BSYNC.RECONVERGENT B0 ;  /* 0x0000000000007941 */ /* 0x000fea0003800200 */
.L_x_14180:
[----:B-----5:R-:W-:Y:S02]  /*0610*/  IADD3 R76, PT, PT, R83, R76, RZ ;  /* 0x0000004c534c7210 */ /* 0x020fe40007ffe0ff */
.L_x_14179:
[----:B------:R-:W-:Y:S05]  /*0620*/  BSYNC.RECONVERGENT B1 ;  /* 0x0000000000017941 */ /* 0x000fea0003800200 */
.L_x_14177:
[----:B------:R-:W-:Y:S01]  /*0630*/  IMAD.SHL.U32 R150, R3, 0x40, RZ ;  /* 0x0000004003967824 */ /* 0x000fe200078e00ff */
[----:B------:R-:W-:Y:S01]  /*0640*/  MOV R6, R148 ;  /* 0x0000009400067202 */ /* 0x000fe20000000f00 */
[----:B------:R-:W-:-:S03]  /*0650*/  IMAD.MOV.U32 R7, RZ, RZ, 0x0 ;  /* 0x00000000ff077424 */ /* 0x000fc600078e00ff */
[----:B------:R-:W-:-:S13]  /*0660*/  ISETP.GT.AND P0, PT, R151, R150, PT ;  /* 0x000000969700720c */ /* 0x000fda0003f04270 */
[----:B-123--:R-:W-:Y:S05]  /*0670*/  @!P0 RET.REL.NODEC R6 `(_ZN5flash24flash_fwd_splitkv_kernelI23Flash_fwd_kernel_traitsILi128ELi64ELi64ELi4ELb0ELb0EN7cutlass10bfloat16_tE19Flash_kernel_traitsILi128ELi64ELi64ELi4ES3_EELb0ELb1ELb0ELb0ELb1ELb0ELb1ELb1EEEvNS_16Flash_fwd_paramsE) ;  /* 0xfffffff806608950 */ /* 0x00efea0003c3ffff */
        /* <DEDUP_REMOVED lines=70> */
[----:B------:R-:W-:Y:S01]  /*0ae0*/  VIADD R10, R2, 0x8 ;  /* 0x00000008020a7836 */ /* 0x000fe20000000000 */
[----:B------:R-:W-:Y:S02]  /*0af0*/  LEA.HI.X.SX32 R3, R3, RZ, 0x1, P0 ;  /* 0x000000ff03037211 */ /* 0x000fe400000f0eff */
        /* <DEDUP_REMOVED lines=10> */
[----:B------:R-:W-:Y:S01]  /*0ba0*/  ISETP.GE.AND P4, PT, R4, R151, PT ;  /* 0x000000970400720c */ /* 0x000fe20003f86270 */
[----:B------:R-:W-:Y:S01]  /*0bb0*/  VIADD R4, R2, 0x30 ;  /* 0x0000003002047836 */ /* 0x000fe20000000000 */
[----:B------:R-:W-:Y:S02]  /*0bc0*/  LEA.HI.X R11, R11, R9, R0, 0x2, P2 ;  /* 0x000000090b0b7211 */ /* 0x000fe400010f1400 */
[----:B------:R-:W-:Y:S02]  /*0bd0*/  P2R R0, PR, RZ, 0x8 ;  /* 0x00000008ff007803 */ /* 0x000fe40000000000 */
[----:B------:R-:W-:Y:S01]  /*0be0*/  ISETP.GE.AND P3, PT, R8, R151, PT ;  /* 0x000000970800720c */ /* 0x000fe20003f66270 */
[----:B------:R-:W-:Y:S01]  /*0bf0*/  @!P1 ST.E.128 desc[UR4][R10.64], RZ ;  /* 0x000000ff0a009985 */ /* 0x000fe2000c101d04 */
[----:B------:R-:W-:Y:S01]  /*0c00*/  VIADD R8, R2, 0x28 ;  /* 0x0000002802087836 */ /* 0x000fe20000000000 */
[----:B------:R-:W-:-:S02]  /*0c10*/  ISETP.NE.OR P6, PT, R149, RZ, P0 ;  /* 0x000000ff9500720c */ /* 0x000fc400007c5670 */
[----:B------:R-:W-:Y:S01]  /*0c20*/  @!P1 ST.E.128 desc[UR4][R10.64+0x100], RZ ;  /* 0x000100ff0a009985 */ /* 0x000fe2000c101d04 */
[-C--:B------:R-:W-:Y:S01]  /*0c30*/  ISETP.GE.AND P1, PT, R4, R151.reuse, PT ;  /* 0x000000970400720c */ /* 0x080fe20003f26270 */
[----:B------:R-:W-:Y:S01]  /*0c40*/  VIADD R4, R2, 0x38 ;  /* 0x0000003802047836 */ /* 0x000fe20000000000 */
[-C--:B------:R-:W-:Y:S01]  /*0c50*/  ISETP.GE.AND P2, PT, R8, R151.reuse, PT ;  /* 0x000000970800720c */ /* 0x080fe20003f46270 */
[----:B------:R-:W-:Y:S04]  /*0c60*/  @!P0 ST.E.128 desc[UR4][R10.64+0x1000], RZ ;  /* 0x001000ff0a008985 */ /* 0x000fe8000c101d04 */
[----:B------:R-:W-:Y:S01]  /*0c70*/  @!P0 ST.E.128 desc[UR4][R10.64+0x1100], RZ ;  /* 0x001100ff0a008985 */ /* 0x000fe2000c101d04 */
[----:B------:R-:W-:Y:S02]  /*0c80*/  ISETP.GE.AND P0, PT, R4, R151, PT ;  /* 0x000000970400720c */ /* 0x000fe40003f06270 */
        /* <DEDUP_REMOVED lines=29> */
[----:B------:R-:W-:Y:S04]  /*0e60*/  @!P3 ST.E desc[UR4][R6.64+0x80], R9 ;  /* 0x000080090600b985 */ /* 0x000fe8000c101904 */
[----:B------:R-:W-:Y:S02]  /*0e70*/  @!P2 ST.E desc[UR4][R6.64+0xa0], R5 ;  /* 0x0000a0050600a985 */ /* 0x000fe4000c101904 */
[----:B-1----:R-:W-:-:S05]  /*0e80*/  @!P6 IMAD.MOV.U32 R11, RZ, RZ, -0x800000 ;  /* 0xff800000ff0be424 */ /* 0x002fca00078e00ff */
[----:B------:R-:W-:Y:S01]  /*0e90*/  @!P6 ST.E desc[UR4][R6.64], R11 ;  /* 0x0000000b0600e985 */ /* 0x000fe2000c101904 */
[----:B--2---:R-:W-:-:S05]  /*0ea0*/  @!P1 IMAD.MOV.U32 R3, RZ, RZ, -0x800000 ;  /* 0xff800000ff039424 */ /* 0x004fca00078e00ff */
[----:B------:R1:W-:Y:S02]  /*0eb0*/  @!P1 ST.E desc[UR4][R6.64+0xc0], R3 ;  /* 0x0000c00306009985 */ /* 0x0003e4000c101904 */
[----:B-1----:R-:W-:Y:S05]  /*0ec0*/  @P0 RET.REL.NODEC R148 `(_ZN5flash24flash_fwd_splitkv_kernelI23Flash_fwd_kernel_traitsILi128ELi64ELi64ELi4ELb0ELb0EN7cutlass10bfloat16_tE19Flash_kernel_traitsILi128ELi64ELi64ELi4ES3_EELb0ELb1ELb0ELb0ELb1ELb0ELb1ELb1EEEvNS_16Flash_fwd_paramsE) ;  /* 0xfffffff0944c0950 */ /* 0x002fea0003c3ffff */
[----:B------:R-:W-:Y:S02]  /*0ed0*/  MOV R3, 0xff800000 ;  /* 0xff80000000037802 */ /* 0x000fe40000000f00 */
[----:B------:R-:W-:-:S03]  /*0ee0*/  MOV R149, 0x0 ;  /* 0x0000000000957802 */ /* 0x000fc60000000f00 */
[----:B------:R1:W-:Y:S02]  /*0ef0*/  ST.E desc[UR4][R6.64+0xe0], R3 ;  /* 0x0000e00306007985 */ /* 0x0003e4000c101904 */
[----:B-1----:R-:W-:Y:S05]  /*0f00*/  RET.REL.NODEC R148 `(_ZN5flash24flash_fwd_splitkv_kernelI23Flash_fwd_kernel_traitsILi128ELi64ELi64ELi4ELb0ELb0EN7cutlass10bfloat16_tE19Flash_kernel_traitsILi128ELi64ELi64ELi4ES3_EELb0ELb1ELb0ELb0ELb1ELb0ELb1ELb1EEEvNS_16Flash_fwd_paramsE) ;  /* 0xfffffff0943c7950 */ /* 0x002fea0003c3ffff */
.L_x_14182:
        /* <DEDUP_REMOVED lines=102> */
.L_x_14184:
        /* <DEDUP_REMOVED lines=43> */
[----:B------:R-:W-:Y:S01]  /*1820*/  @!P3 IMAD.MOV.U32 R10, RZ, RZ, R22 ;  /* 0x000000ffff0ab224 */ /* 0x000fe200078e0016 */
[----:B------:R-:W-:Y:S01]  /*1830*/  @P3 IADD3 R11, PT, PT, R21, R2, RZ ;  /* 0x00000002150b3210 */ /* 0x000fe20007ffe0ff */
[----:B------:R-:W-:Y:S01]  /*1840*/  @!P2 VIADD R6, R6, 0x1 ;  /* 0x000000010606a836 */ /* 0x000fe20000000000 */
[----:B------:R-:W-:Y:S01]  /*1850*/  @P3 MOV R10, R20 ;  /* 0x00000014000a3202 */ /* 0x000fe20000000f00 */
[----:B------:R-:W-:Y:S01]  /*1860*/  @!P3 IMAD R2, R105, R12, RZ ;  /* 0x0000000c6902b224 */ /* 0x000fe200078e02ff */
[----:B------:R-:W-:Y:S01]  /*1870*/  @!P3 SHF.R.S32.HI R9, RZ, 0x1f, R12 ;  /* 0x0000001fff09b819 */ /* 0x000fe2000001140c */
[-C--:B------:R-:W-:Y:S01]  /*1880*/  IMAD R4, R141, R13.reuse, RZ ;  /* 0x0000000d8d047224 */ /* 0x080fe200078e02ff */
[----:B------:R-:W-:Y:S01]  /*1890*/  SHF.R.S32.HI R7, RZ, 0x1f, R13 ;  /* 0x0000001fff077819 */ /* 0x000fe2000001140d */
[----:B------:R-:W-:Y:S01]  /*18a0*/  IMAD.WIDE.U32 R20, R140, R13, R10 ;  /* 0x0000000d8c147225 */ /* 0x000fe200078e000a */
[----:B------:R-:W-:-:S03]  /*18b0*/  @P5 IADD3 R6, PT, PT, R6, 0x1, RZ ;  /* 0x0000000106065810 */ /* 0x000fc60007ffe0ff */
[----:B------:R-:W-:Y:S02]  /*18c0*/  @!P3 IMAD R2, R9, R104, R2 ;  /* 0x000000680902b224 */ /* 0x000fe400078e0202 */
[----:B------:R-:W-:Y:S01]  /*18d0*/  @!P3 IMAD.WIDE.U32 R10, R104, R12, RZ ;  /* 0x0000000c680ab225 */ /* 0x000fe200078e00ff */
[----:B------:R-:W-:-:S03]  /*18e0*/  @P3 IADD3 R12, PT, PT, R12, R15, RZ ;  /* 0x0000000f0c0c3210 */ /* 0x000fc60007ffe0ff */
[----:B------:R-:W-:Y:S02]  /*18f0*/  IMAD R4, R7, R140, R4 ;  /* 0x0000008c07047224 */ /* 0x000fe400078e0204 */
[----:B------:R-:W-:Y:S01]  /*1900*/  @!P1 IMAD.MOV R6, RZ, RZ, -R6 ;  /* 0x000000ffff069224 */ /* 0x000fe200078e0a06 */
[----:B------:R-:W-:Y:S02]  /*1910*/  @!P0 LOP3.LUT R6, RZ, R5, RZ, 0x33, !PT ;  /* 0x00000005ff068212 */ /* 0x000fe400078e33ff */
[----:B------:R-:W-:Y:S01]  /*1920*/  @!P3 IADD3 R15, PT, PT, R11, R2, RZ ;  /* 0x000000020b0fb210 */ /* 0x000fe20007ffe0ff */
[----:B------:R-:W-:Y:S01]  /*1930*/  @!P3 IMAD R2, R17, R8, RZ ;  /* 0x000000081102b224 */ /* 0x000fe200078e02ff */
[----:B------:R-:W-:Y:S01]  /*1940*/  @!P3 SHF.R.S32.HI R9, RZ, 0x1f, R8 ;  /* 0x0000001fff09b819 */ /* 0x000fe20000011408 */
[----:B------:R-:W-:Y:S01]  /*1950*/  @!P3 IMAD.MOV.U32 R14, RZ, RZ, R10 ;  /* 0x000000ffff0eb224 */ /* 0x000fe200078e000a */
[----:B------:R-:W-:Y:S01]  /*1960*/  IADD3 R21, PT, PT, R21, R4, RZ ;  /* 0x0000000415157210 */ /* 0x000fe20007ffe0ff */
[----:B------:R-:W-:Y:S01]  /*1970*/  IMAD R11, R19, R6, RZ ;  /* 0x00000006130b7224 */ /* 0x000fe200078e02ff */
[----:B------:R-:W-:Y:S01]  /*1980*/  SHF.R.S32.HI R4, RZ, 0x1f, R6 ;  /* 0x0000001fff047819 */ /* 0x000fe20000011406 */
[----:B------:R-:W-:-:S02]  /*1990*/  @!P3 IMAD R2, R16, R9, R2 ;  /* 0x000000091002b224 */ /* 0x000fc400078e0202 */
        /* <DEDUP_REMOVED lines=10> */
.L_x_14185:
[----:B------:R-:W-:Y:S05]  /*1a40*/  BSYNC.RECONVERGENT B0 ;  /* 0x0000000000007941 */ /* 0x000fea0003800200 */
.L_x_14183:
        /* <DEDUP_REMOVED lines=35> */
[----:B-----5:R-:W-:-:S04]  /*1c80*/  IMAD R16, R7, R104, RZ ;  /* 0x0000006807107224 */ /* 0x020fc800078e02ff */
[----:B------:R-:W-:Y:S02]  /*1c90*/  @P3 VIADD R17, R17, 0x1 ;  /* 0x0000000111113836 */ /* 0x000fe40000000000 */
[C---:B------:R-:W-:Y:S02]  /*1ca0*/  IMAD R16, R13.reuse, R105, R16 ;  /* 0x000000690d107224 */ /* 0x040fe400078e0210 */
[----:B------:R-:W-:-:S04]  /*1cb0*/  IMAD.WIDE.U32 R28, R13, R104, R28 ;  /* 0x000000680d1c7225 */ /* 0x000fc800078e001c */
        /* <DEDUP_REMOVED lines=16> */
[----:B------:R-:W-:Y:S02]  /*1dc0*/  LOP3.LUT R106, R106, 0x38, R81, 0x78, !PT ;  /* 0x000000386a6a7812 */ /* 0x000fe400078e7851 */
[----:B------:R-:W-:Y:S02]  /*1dd0*/  SHF.R.U32.HI R77, RZ, 0x1, R149 ;  /* 0x00000001ff4d7819 */ /* 0x000fe40000011695 */
[----:B------:R-:W-:Y:S02]  /*1de0*/  LOP3.LUT R116, R73, 0x1c0, RZ, 0xc0, !PT ;  /* 0x000001c049747812 */ /* 0x000fe400078ec0ff */
[----:B------:R-:W-:Y:S01]  /*1df0*/  LOP3.LUT R106, R106, 0x1e00, R81, 0xf8, !PT ;  /* 0x00001e006a6a7812 */ /* 0x000fe200078ef851 */
[----:B------:R-:W-:Y:S01]  /*1e00*/  VIADD R109, R107, 0xffffffff ;  /* 0xffffffff6b6d7836 */ /* 0x000fe20000000000 */
[----:B-1----:R-:W-:Y:S01]  /*1e10*/  ULEA UR6, UR6, UR7, 0x18 ;  /* 0x0000000706067291 */ /* 0x002fe2000f8ec0ff */
[----:B------:R-:W-:-:S02]  /*1e20*/  SHF.L.U32 R114, R149, 0x2, RZ ;  /* 0x0000000295727819 */ /* 0x000fc400000006ff */
[----:B------:R-:W-:-:S03]  /*1e30*/  LOP3.LUT R72, R116, 0x8, R77, 0xf8, !PT ;  /* 0x0000000874487812 */ /* 0x000fc600078ef84d */
[----:B------:R-:W-:Y:S01]  /*1e40*/  LEA R106, R106, UR6, 0x1 ;  /* 0x000000066a6a7c11 */ /* 0x000fe2000f8e08ff */
[C---:B------:R-:W-:Y:S01]  /*1e50*/  IMAD.SHL.U32 R74, R140.reuse, 0x10, RZ ;  /* 0x000000108c4a7824 */ /* 0x040fe200078e00ff */
[----:B------:R-:W-:Y:S01]  /*1e60*/  SHF.R.U32.HI R80, RZ, 0x4, R149 ;  /* 0x00000004ff507819 */ /* 0x000fe20000011695 */
[----:B------:R-:W-:Y:S01]  /*1e70*/  IMAD.SHL.U32 R103, R109, 0x40, RZ ;  /* 0x000000406d677824 */ /* 0x000fe200078e00ff */
[----:B------:R-:W-:Y:S02]  /*1e80*/  SHF.L.U64.HI R75, R140, 0x4, R141 ;  /* 0x000000048c4b7819 */ /* 0x000fe4000001028d */
[C---:B------:R-:W-:Y:S02]  /*1e90*/  SHF.L.U64.HI R79, R104.reuse, 0x4, R105 ;  /* 0x00000004684f7819 */ /* 0x040fe40000010269 */
[----:B------:R-:W-:Y:S02]  /*1ea0*/  SHF.L.U32 R78, R104, 0x4, RZ ;  /* 0x00000004684e7819 */ /* 0x000fe400000006ff */
[----:B------:R-:W-:-:S02]  /*1eb0*/  LOP3.LUT R73, R73, 0x200, RZ, 0xc0, !PT ;  /* 0x0000020049497812 */ /* 0x000fc400078ec0ff */
[----:B------:R-:W-:Y:S02]  /*1ec0*/  LOP3.LUT R114, R114, 0x1c, RZ, 0xc0, !PT ;  /* 0x0000001c72727812 */ /* 0x000fe400078ec0ff */
[----:B------:R-:W-:Y:S01]  /*1ed0*/  LOP3.LUT R72, R72, 0x38, R81, 0x78, !PT ;  /* 0x0000003848487812 */ /* 0x000fe200078e7851 */
        /* <DEDUP_REMOVED lines=54> */
[----:B------:R-:W-:Y:S01]  /*2240*/  IMAD.MOV.U32 R112, RZ, RZ, R103 ;  /* 0x000000ffff707224 */ /* 0x000fe200078e0067 */
[----:B------:R-:W-:Y:S01]  /*2250*/  IADD3 R12, PT, PT, R103, R12, RZ ;  /* 0x0000000c670c7210 */ /* 0x000fe20007ffe0ff */
[C---:B------:R-:W-:Y:S01]  /*2260*/  VIADD R117, R126.reuse, 0x10 ;  /* 0x000000107e757836 */ /* 0x040fe20000000000 */
[----:B------:R-:W-:Y:S01]  /*2270*/  SHF.R.S32.HI R121, RZ, 0x1, R121 ;  /* 0x00000001ff797819 */ /* 0x000fe20000011479 */
[C---:B------:R-:W-:Y:S01]  /*2280*/  VIADD R113, R126.reuse, 0x30 ;  /* 0x000000307e717836 */ /* 0x040fe20000000000 */
[----:B------:R-:W-:Y:S01]  /*2290*/  IADD3 R115, PT, PT, R126, 0x20, RZ ;  /* 0x000000207e737810 */ /* 0x000fe20007ffe0ff */
[----:B------:R-:W-:Y:S01]  /*22a0*/  IMAD R108, R107, -0x40, R83 ;  /* 0xffffffc06b6c7824 */ /* 0x000fe200078e0253 */
[C---:B------:R-:W-:Y:S01]  /*22b0*/  SHF.L.U32 R110, R121.reuse, 0x5, RZ ;  /* 0x00000005796e7819 */ /* 0x040fe200000006ff */
[C---:B------:R-:W-:Y:S01]  /*22c0*/  IMAD.SHL.U32 R119, R121.reuse, 0x10, RZ ;  /* 0x0000001079777824 */ /* 0x040fe200078e00ff */
[----:B------:R-:W-:Y:S01]  /*22d0*/  MOV R99, R107 ;  /* 0x0000006b00637202 */ /* 0x000fe20000000f00 */
[----:B------:R-:W-:Y:S01]  /*22e0*/  IMAD R111, R121, 0x30, RZ ;  /* 0x00000030796f7824 */ /* 0x000fe200078e02ff */
[----:B------:R-:W-:Y:S01]  /*22f0*/  MOV R90, R144 ;  /* 0x00000090005a7202 */ /* 0x000fe20000000f00 */
[----:B------:R-:W-:Y:S01]  /*2300*/  IMAD R102, R107, -0x40, R76 ;  /* 0xffffffc06b667824 */ /* 0x000fe200078e024c */
[----:B------:R-:W-:Y:S01]  /*2310*/  MOV R92, R146 ;  /* 0x00000092005c7202 */ /* 0x000fe20000000f00 */
[----:B------:R-:W-:Y:S01]  /*2320*/  IMAD.MOV.U32 R91, RZ, RZ, R143 ;  /* 0x000000ffff5b7224 */ /* 0x000fe200078e008f */
[----:B------:R-:W-:-:S02]  /*2330*/  MOV R93, R147 ;  /* 0x00000093005d7202 */ /* 0x000fc40000000f00 */
[----:B------:R-:W-:Y:S02]  /*2340*/  SHF.R.S32.HI R98, RZ, 0x1f, R119 ;  /* 0x0000001fff627819 */ /* 0x000fe40000011477 */
        /* <DEDUP_REMOVED lines=9> */
[C---:B-----5:R-:W-:Y:S01]  /*23e0*/  SHF.L.U64.HI R94, R130.reuse, 0x4, R131 ;  /* 0x00000004825e7819 */ /* 0x060fe20000010283 */
        /* <DEDUP_REMOVED lines=9> */
[----:B------:R-:W-:Y:S01]  /*2480*/  IMAD R9, R17, R6, RZ ;  /* 0x0000000611097224 */ /* 0x000fe200078e02ff */
[----:B------:R-:W-:Y:S01]  /*2490*/  SHF.R.S32.HI R17, RZ, 0x1f, R83 ;  /* 0x0000001fff117819 */ /* 0x000fe20000011453 */
[----:B------:R-:W-:Y:S02]  /*24a0*/  IMAD.IADD R23, R23, 0x1, R7 ;  /* 0x0000000117177824 */ /* 0x000fe400078e0207 */
[-C--:B------:R-:W-:Y:S02]  /*24b0*/  IMAD R7, R18, R0.reuse, R13 ;  /* 0x0000000012077224 */ /* 0x080fe400078e020d */
[----:B------:R-:W-:Y:S01]  /*24c0*/  IMAD R0, R16, R0, R9 ;  /* 0x0000000010007224 */ /* 0x000fe200078e0209 */
[----:B------:R-:W-:Y:S01]  /*24d0*/  IADD3 R9, P0, PT, -R83, R126, RZ ;  /* 0x0000007e53097210 */ /* 0x000fe20007f1e1ff */
[----:B------:R-:W-:-:S04]  /*24e0*/  IMAD.WIDE.U32 R24, R6, R18, R24 ;  /* 0x0000001206187225 */ /* 0x000fc800078e0018 */
[----:B------:R-:W-:-:S04]  /*24f0*/  IMAD.WIDE.U32 R18, R6, R16, R22 ;  /* 0x0000001006127225 */ /* 0x000fc800078e0016 */
[-C--:B------:R-:W-:Y:S01]  /*2500*/  IMAD R13, R12, R121.reuse, RZ ;  /* 0x000000790c0d7224 */ /* 0x080fe200078e02ff */
[----:B------:R-:W-:Y:S01]  /*2510*/  IADD3 R19, PT, PT, R19, R0, RZ ;  /* 0x0000000013137210 */ /* 0x000fe20007ffe0ff */
[----:B------:R-:W-:Y:S02]  /*2520*/  IMAD R6, R126, R121, R114 ;  /* 0x000000797e067224 */ /* 0x000fe400078e0272 */
[----:B------:R-:W-:Y:S01]  /*2530*/  IMAD.X R17, RZ, RZ, ~R17, P0 ;  /* 0x000000ffff117224 */ /* 0x000fe200000e0e11 */
[----:B------:R-:W-:Y:S01]  /*2540*/  SHF.R.S32.HI R89, RZ, 0x1f, R13 ;  /* 0x0000001fff597819 */ /* 0x000fe2000001140d */
[----:B------:R-:W-:Y:S01]  /*2550*/  IMAD.IADD R25, R25, 0x1, R7 ;  /* 0x0000000119197824 */ /* 0x000fe200078e0207 */
[----:B------:R-:W-:Y:S01]  /*2560*/  IADD3 R22, P0, PT, R13, R6, RZ ;  /* 0x000000060d167210 */ /* 0x000fe20007f1e0ff */
[C---:B------:R-:W-:Y:S01]  /*2570*/  IMAD R85, R17.reuse, R128, RZ ;  /* 0x0000008011557224 */ /* 0x040fe200078e02ff */
[----:B------:R-:W-:Y:S01]  /*2580*/  IADD3 R0, PT, PT, R114, R6, RZ ;  /* 0x0000000672007210 */ /* 0x000fe20007ffe0ff */
        /* <DEDUP_REMOVED lines=9> */
[----:B------:R-:W-:Y:S02]  /*2620*/  IADD3 R85, PT, PT, R13, R85, RZ ;  /* 0x000000550d557210 */ /* 0x000fe40007ffe0ff */
[----:B------:R-:W-:Y:S01]  /*2630*/  LEA R84, P1, R12, R14, 0x1 ;  /* 0x0000000e0c547211 */ /* 0x000fe200078208ff */
[----:B------:R-:W-:Y:S01]  /*2640*/  IMAD.SHL.U32 R22, R22, 0x2, RZ ;  /* 0x0000000216167824 */ /* 0x000fe200078e00ff */
[----:B------:R-:W-:Y:S01]  /*2650*/  LEA R18, P0, R8, R10, 0x1 ;  /* 0x0000000a08127211 */ /* 0x000fe200078008ff */
[----:B------:R-:W-:Y:S01]  /*2660*/  IMAD.IADD R17, R9, 0x1, R17 ;  /* 0x0000000109117824 */ /* 0x000fe200078e0211 */
[----:B------:R-:W-:-:S02]  /*2670*/  SHF.L.U64.HI R89, R88, 0x1, R89 ;  /* 0x0000000158597819 */ /* 0x000fc40000010259 */
[----:B------:R-:W-:Y:S02]  /*2680*/  SHF.L.U32 R88, R88, 0x1, RZ ;  /* 0x0000000158587819 */ /* 0x000fe400000006ff */
[----:B------:R-:W-:Y:S02]  /*2690*/  LEA.HI.X R85, R12, R15, R85, 0x1, P1 ;  /* 0x0000000f0c557211 */ /* 0x000fe400008f0c55 */
[----:B------:R-:W-:Y:S02]  /*26a0*/  LEA.HI.X R17, R8, R11, R17, 0x1, P0 ;  /* 0x0000000b08117211 */ /* 0x000fe400000f0c11 */
[C---:B------:R-:W-:Y:S02]  /*26b0*/  IADD3 R58, P1, PT, R4.reuse, R22, RZ ;  /* 0x00000016043a7210 */ /* 0x040fe40007f3e0ff */
[----:B------:R-:W-:Y:S02]  /*26c0*/  IADD3 R86, P3, PT, R4, R88, RZ ;  /* 0x0000005804567210 */ /* 0x000fe40007f7e0ff */
[C---:B------:R-:W-:Y:S01]  /*26d0*/  IADD3 R22, P0, PT, R2.reuse, R22, RZ ;  /* 0x0000001602167210 */ /* 0x040fe20007f1e0ff */
[----:B------:R-:W-:Y:S01]  /*26e0*/  IMAD.X R59, R5, 0x1, R0, P1 ;  /* 0x00000001053b7824 */ /* 0x000fe200008e0600 */
[----:B------:R-:W-:-:S02]  /*26f0*/  IADD3 R88, P2, PT, R2, R88, RZ ;  /* 0x0000005802587210 */ /* 0x000fc40007f5e0ff */
[-C--:B------:R-:W-:Y:S01]  /*2700*/  IADD3.X R87, PT, PT, R5, R89.reuse, RZ, P3, !PT ;  /* 0x0000005905577210 */ /* 0x080fe20001ffe4ff */
[C---:B------:R-:W-:Y:S01]  /*2710*/  IMAD.X R23, R3.reuse, 0x1, R0, P0 ;  /* 0x0000000103177824 */ /* 0x040fe200000e0600 */
[----:B------:R-:W-:Y:S02]  /*2720*/  IADD3.X R89, PT, PT, R3, R89, RZ, P2, !PT ;  /* 0x0000005903597210 */ /* 0x000fe400017fe4ff */
[----:B------:R-:W-:-:S07]  /*2730*/  LOP3.LUT R19, R20, 0x40, RZ, 0xfc, !PT ;  /* 0x0000004014137812 */ /* 0x000fce00078efcff */
.L_x_14209:
        /* <DEDUP_REMOVED lines=11> */
[-C--:B------:R-:W-:Y:S02]  /*27f0*/  ISETP.GE.AND P5, PT, R115, R102.reuse, PT ;  /* 0x000000667300720c */ /* 0x080fe40003fa6270 */
[----:B------:R-:W-:Y:S02]  /*2800*/  ISETP.GE.AND P4, PT, R113, R102, PT ;  /* 0x000000667100720c */ /* 0x000fe40003f86270 */
[-C--:B------:R-:W-:Y:S02]  /*2810*/  ISETP.GE.AND P5, PT, R115, R108.reuse, !P5 ;  /* 0x0000006c7300720c */ /* 0x080fe40006fa6270 */
[----:B------:R-:W-:Y:S02]  /*2820*/  ISETP.GE.AND P4, PT, R113, R108, !P4 ;  /* 0x0000006c7100720c */ /* 0x000fe40006786270 */
[----:B------:R-:W-:Y:S01]  /*2830*/  ISETP.GT.AND P3, PT, R99, R82, PT ;  /* 0x000000526300720c */ /* 0x000fe20003f64270 */
[----:B------:R-:W2:Y:S02]  /*2840*/  @P0 LD.E.128 R8, desc[UR4][R84.64] ;  /* 0x0000000454080980 */ /* 0x000ea4000c101d00 */
[C---:B----4-:R-:W-:Y:S04]  /*2850*/  @P6 LEA R26, P1, R128.reuse, R84, 0x5 ;  /* 0x00000054801a6211 */ /* 0x050fe800078228ff */
[----:B------:R-:W-:Y:S02]  /*2860*/  @P6 LEA.HI.X R27, R128, R85, R129, 0x5, P1 ;  /* 0x00000055801b6211 */ /* 0x000fe400008f2c81 */
[C---:B------:R-:W-:Y:S02]  /*2870*/  @P6 LEA R30, P1, R78.reuse, R92, 0x1 ;  /* 0x0000005c4e1e6211 */ /* 0x040fe400078208ff */
        /* <DEDUP_REMOVED lines=70> */
.L_x_14188:
        /* <DEDUP_REMOVED lines=103> */
.L_x_14192:
[----:B------:R-:W-:Y:S05]  /*3350*/  BSYNC.RECONVERGENT B0 ;  /* 0x0000000000007941 */ /* 0x000fea0003800200 */
.L_x_14191:
        /* <DEDUP_REMOVED lines=96> */
.L_x_14194:
[----:B------:R-:W-:Y:S05]  /*3960*/  BSYNC.RECONVERGENT B0 ;  /* 0x0000000000007941 */ /* 0x000fea0003800200 */
.L_x_14193:
        /* <DEDUP_REMOVED lines=100> */
.L_x_14196:
[----:B------:R-:W-:Y:S05]  /*3fb0*/  BSYNC.RECONVERGENT B0 ;  /* 0x0000000000007941 */ /* 0x000fea0003800200 */
.L_x_14195:
        /* <DEDUP_REMOVED lines=104> */
.L_x_14198:
[----:B------:R-:W-:Y:S05]  /*4640*/  BSYNC.RECONVERGENT B0 ;  /* 0x0000000000007941 */ /* 0x000fea0003800200 */
.L_x_14197:
[----:B------:R-:W5:Y:S02]  /*4650*/  LD.E R3, desc[UR4][R100.64+0xd0] ;  /* 0x0000d00464037980 */ /* 0x000f64000c101900 */
[----:B-----5:R-:W-:Y:S05]  /*4660*/  IMAD.U32 R3, R3, -0x20, RZ ;  /* 0xffffffe003037824 */ /* 0x020fea00078e00ff */
[C---:B------:R-:W-:Y:S02]  /*4670*/  LEA R22, P1, R3.reuse, R22, 0x1 ;  /* 0x0000001603167211 */ /* 0x040fe400078208ff */
[C---:B------:R-:W-:Y:S02]  /*4680*/  LEA R58, P0, R3.reuse, R58, 0x1 ;  /* 0x0000003a033a7211 */ /* 0x040fe400078008ff */
[C---:B------:R-:W-:Y:S02]  /*4690*/  LEA.HI.X.SX32 R23, R3.reuse, R23, 0x1, P1 ;  /* 0x0000001703177211 */ /* 0x040fe400008f0eff */
[----:B------:R-:W-:Y:S01]  /*46a0*/  LEA.HI.X.SX32 R59, R3, R59, 0x1, P0 ;  /* 0x0000003b033b7211 */ /* 0x000fe200000f0eff */
[----:B------:R-:W-:Y:S05]  /*46b0*/  BRA `(.L_x_14189) ;  /* 0x0000002c001c7947 */ /* 0x000fea0003800000 */
.L_x_14190:
        /* <DEDUP_REMOVED lines=176> */
.L_x_14200:
[----:B------:R-:W-:Y:S05]  /*51c0*/  BSYNC.RECONVERGENT B0 ;  /* 0x0000000000007941 */ /* 0x000fea0003800200 */
.L_x_14199:
        /* <DEDUP_REMOVED lines=88> */
[----:B------:R-:W-:Y:S01]  /*5750*/  @!P1 SEL R27, R28, R25, P2 ;  /* 0x000000191c1b9207 */ /* 0x000fe20001000000 */
[----:B------:R-:W-:Y:S01]  /*5760*/  @!P0 FFMA.FTZ R7, R50, R52, R7 ;  /* 0x0000003432078223 */ /* 0x000fe20000010007 */
[----:B------:R-:W-:Y:S01]  /*5770*/  @!P0 FFMA.FTZ R8, R51, R53, R8 ;  /* 0x0000003533088223 */ /* 0x000fe20000010008 */
[----:B------:R-:W-:Y:S01]  /*5780*/  @!P0 IMAD.MOV.U32 R61, RZ, RZ, R136 ;  /* 0x000000ffff3d8224 */ /* 0x000fe200078e0088 */
[----:B------:R-:W-:Y:S01]  /*5790*/  @!P0 F2FP.BF16.F32.PACK_AB R137, R6, R5 ;  /* 0x000000050689823e */ /* 0x000fe200000010ff */
[----:B------:R-:W-:Y:S03]  /*57a0*/  @!P1 IMAD.WIDE R32, R27, 0x2, R40 ;  /* 0x000000021b209825 */ /* 0x000fe600078e0228 */
[----:B------:R-:W-:Y:S01]  /*57b0*/  @!P0 F2FP.BF16.F32.PACK_AB R138, R8, R7 ;  /* 0x00000007088a823e */ /* 0x000fe200000010ff */
[----:B------:R-:W-:Y:S01]  /*57c0*/  @!P1 IMAD.SHL.U32 R145, R135, 0x2, RZ ;  /* 0x0000000287919824 */ /* 0x000fe200078e00ff */
[----:B------:R-:W-:Y:S01]  /*57d0*/  LEA.HI.X R135, R74, R91, R75, 0x1, P6 ;  /* 0x0000005b4a877211 */ /* 0x000fe200030f0c4b */
        /* <DEDUP_REMOVED lines=77> */
.L_x_14202:
[----:B------:R-:W-:Y:S05]  /*5cb0*/  BSYNC.RECONVERGENT B0 ;  /* 0x0000000000007941 */ /* 0x000fea0003800200 */
.L_x_14201:
[----:B------:R-:W-:Y:S04]  /*5cc0*/  BSSY.RECONVERGENT B0, `(.L_x_14203) ;  /* 0x00000ae000007945 */ /* 0x000fe80003800200 */
[----:B------:R-:W-:Y:S05]  /*5cd0*/  @!P5 BRA `(.L_x_14204) ;  /* 0x0000000800b0d947 */ /* 0x000fea0003800000 */
[----:B------:R-:W-:Y:S02]  /*5ce0*/  ISETP.GE.AND P0, PT, R20, R24, PT ;  /* 0x000000181400720c */ /* 0x000fe40003f06270 */
[C---:B------:R-:W-:Y:S04]  /*5cf0*/  LEA R40, P2, R130.reuse, R18, 0x6 ;  /* 0x0000001282287211 */ /* 0x040fe800078430ff */
[----:B------:R-:W-:Y:S05]  /*5d00*/  LEA.HI.X R41, R130, R17, R131, 0x6, P2 ;  /* 0x0000001182297211 */ /* 0x000fea00010f3483 */
[----:B-1----:R-:W3:Y:S02]  /*5d10*/  LD.E.128 R60, desc[UR4][R40.64] ;  /* 0x00000004283c7980 */ /* 0x002ee4000c101d00 */
[----:B------:R-:W-:Y:S04]  /*5d20*/  @!P0 ISETP.GT.AND P1, PT, R26, RZ, PT ;  /* 0x000000ff1a00820c */ /* 0x000fe80003f24270 */
[----:B--2---:R-:W-:Y:S02]  /*5d30*/  @!P0 SEL R135, R25, RZ, !P1 ;  /* 0x000000ff19878207 */ /* 0x004fe40004800000 */
        /* <DEDUP_REMOVED lines=166> */
.L_x_14204:
[----:B------:R-:W-:Y:S05]  /*67a0*/  BSYNC.RECONVERGENT B0 ;  /* 0x0000000000007941 */ /* 0x000fea0003800200 */
.L_x_14203:
        /* <DEDUP_REMOVED lines=177> */
.L_x_14206:
[----:B------:R-:W-:Y:S05]  /*72c0*/  BSYNC.RECONVERGENT B0 ;  /* 0x0000000000007941 */ /* 0x000fea0003800200 */
.L_x_14205:
[----:B------:R-:W5:Y:S02]  /*72d0*/  LD.E R3, desc[UR4][R100.64+0xd0] ;  /* 0x0000d00464037980 */ /* 0x000f64000c101900 */
[----:B-----5:R-:W-:Y:S05]  /*72e0*/  IMAD.U32 R3, R3, -0x20, RZ ;  /* 0xffffffe003037824 */ /* 0x020fea00078e00ff */
[C---:B------:R-:W-:Y:S02]  /*72f0*/  LEA R88, P1, R3.reuse, R88, 0x1 ;  /* 0x0000005803587211 */ /* 0x040fe400078208ff */
[C---:B------:R-:W-:Y:S02]  /*7300*/  LEA R86, P0, R3.reuse, R86, 0x1 ;  /* 0x0000005603567211 */ /* 0x040fe400078008ff */
[C---:B------:R-:W-:Y:S02]  /*7310*/  LEA.HI.X.SX32 R89, R3.reuse, R89, 0x1, P1 ;  /* 0x0000005903597211 */ /* 0x040fe400008f0eff */
[----:B------:R-:W-:Y:S09]  /*7320*/  LEA.HI.X.SX32 R87, R3, R87, 0x1, P0 ;  /* 0x0000005703577211 */ /* 0x000ff200000f0eff */
.L_x_14189:
[----:B------:R-:W-:Y:S05]  /*7330*/  BSYNC.RECONVERGENT B1 ;  /* 0x0000000000017941 */ /* 0x000fea0003800200 */
.L_x_14187:
        /* <DEDUP_REMOVED lines=101> */
.L_x_14208:
[----:B------:R-:W-:Y:S05]  /*7990*/  BSYNC.RECONVERGENT B0 ;  /* 0x0000000000007941 */ /* 0x000fea0003800200 */
.L_x_14207:
[----:B------:R-:W-:Y:S05]  /*79a0*/  @P3 BRA `(.L_x_14209) ;  /* 0xffffffac00643947 */ /* 0x000fea000383ffff */
.L_x_14186:
        /* <DEDUP_REMOVED lines=34> */
.L_x_14213:
[----:B------:R-:W-:Y:S05]  /*7bd0*/  BSYNC.RECONVERGENT B0 ;  /* 0x0000000000007941 */ /* 0x000fea0003800200 */
.L_x_14212:
        /* <DEDUP_REMOVED lines=10> */
.L_x_14211:
        /* <DEDUP_REMOVED lines=79> */
.L_x_14219:
[----:B------:R-:W-:Y:S05]  /*8170*/  BSYNC.RECONVERGENT B0 ;  /* 0x0000000000007941 */ /* 0x000fea0003800200 */
.L_x_14218:
        /* <DEDUP_REMOVED lines=44> */
.L_x_14221:
[----:B------:R-:W-:Y:S05]  /*8440*/  BSYNC.RECONVERGENT B0 ;  /* 0x0000000000007941 */ /* 0x000fea0003800200 */
.L_x_14220:
[----:B-----5:R3:W-:Y:S02]  /*8450*/  STS.128 [R106+0x2000], R8 ;  /* 0x002000086a007388 */ /* 0x0207e40000000c00 */
.L_x_14217:
[----:B------:R-:W-:Y:S05]  /*8460*/  BSYNC.RECONVERGENT B1 ;  /* 0x0000000000017941 */ /* 0x000fea0003800200 */
.L_x_14216:
        /* <DEDUP_REMOVED lines=10> */
[----:B------:R-:W-:-:S04]  /*8510*/  IADD3 R5, P0, PT, R33, R18, RZ ;  /* 0x0000001221057210 */ /* 0x000fc80007f1e0ff */
[----:B------:R-:W-:Y:S01]  /*8520*/  LEA.HI.X.SX32 R2, R33, R16, 0x1, P0 ;  /* 0x0000001021027211 */ /* 0x000fe200000f0eff */
[----:B------:R-:W-:-:S03]  /*8530*/  IMAD.SHL.U32 R7, R5, 0x2, RZ ;  /* 0x0000000205077824 */ /* 0x000fc600078e00ff */
[----:B------:R-:W-:Y:S02]  /*8540*/  SHF.L.U64.HI R5, R5, 0x1, R2 ;  /* 0x0000000105057819 */ /* 0x000fe40000010202 */
[-C--:B-----5:R-:W-:Y:S02]  /*8550*/  IADD3 R6, P1, PT, R36, R7.reuse, RZ ;  /* 0x0000000724067210 */ /* 0x0a0fe40007f3e0ff */
[----:B------:R-:W-:Y:S02]  /*8560*/  IADD3 R4, P0, PT, R34, R7, RZ ;  /* 0x0000000722047210 */ /* 0x000fe40007f1e0ff */
[----:B------:R-:W-:-:S03]  /*8570*/  IADD3.X R7, PT, PT, R37, R5, RZ, P1, !PT ;  /* 0x0000000525077210 */ /* 0x000fc60000ffe4ff */
[----:B------:R-:W-:-:S03]  /*8580*/  IMAD.X R5, R35, 0x1, R5, P0 ;  /* 0x0000000123057824 */ /* 0x000fc600000e0605 */
[----:B------:R-:W2:Y:S04]  /*8590*/  LD.E.64 R6, desc[UR4][R6.64] ;  /* 0x0000000406067980 */ /* 0x000ea8000c101b00 */
[----:B------:R-:W2:Y:S01]  /*85a0*/  LD.E.64 R4, desc[UR4][R4.64] ;  /* 0x0000000404047980 */ /* 0x000ea2000c101b00 */
[C---:B---3--:R-:W-:Y:S02]  /*85b0*/  SHF.L.U32 R8, R13.reuse, 0x10, RZ ;  /* 0x000000100d087819 */ /* 0x048fe400000006ff */
[----:B------:R-:W-:Y:S02]  /*85c0*/  LOP3.LUT R2, R13, 0xffff0000, RZ, 0xc0, !PT ;  /* 0xffff00000d027812 */ /* 0x000fe400078ec0ff */
[C---:B----4-:R-:W-:Y:S02]  /*85d0*/  SHF.L.U32 R25, R15.reuse, 0x10, RZ ;  /* 0x000000100f197819 */ /* 0x050fe400000006ff */
[----:B------:R-:W-:Y:S01]  /*85e0*/  LOP3.LUT R19, R15, 0xffff0000, RZ, 0xc0, !PT ;  /* 0xffff00000f137812 */ /* 0x000fe200078ec0ff */
[C---:B------:R-:W-:Y:S01]  /*85f0*/  IMAD.U32 R9, R12.reuse, 0x10000, RZ ;  /* 0x000100000c097824 */ /* 0x040fe200078e00ff */
[----:B------:R-:W-:Y:S01]  /*8600*/  LOP3.LUT R24, R12, 0xffff0000, RZ, 0xc0, !PT ;  /* 0xffff00000c187812 */ /* 0x000fe200078ec0ff */
[C---:B------:R-:W-:Y:S01]  /*8610*/  IMAD.U32 R22, R14.reuse, 0x10000, RZ ;  /* 0x000100000e167824 */ /* 0x040fe200078e00ff */
[----:B------:R-:W-:-:S02]  /*8620*/  LOP3.LUT R26, R14, 0xffff0000, RZ, 0xc0, !PT ;  /* 0xffff00000e1a7812 */ /* 0x000fc400078ec0ff */
[----:B--2---:R-:W-:Y:S02]  /*8630*/  LOP3.LUT R15, R6, 0xffff0000, RZ, 0xc0, !PT ;  /* 0xffff0000060f7812 */ /* 0x004fe400078ec0ff */
[----:B------:R-:W-:Y:S02]  /*8640*/  LOP3.LUT R13, R4, 0xffff0000, RZ, 0xc0, !PT ;  /* 0xffff0000040d7812 */ /* 0x000fe400078ec0ff */
        /* <DEDUP_REMOVED lines=28> */
.L_x_14225:
[----:B------:R-:W-:Y:S05]  /*8810*/  BSYNC.RECONVERGENT B0 ;  /* 0x0000000000007941 */ /* 0x000fea0003800200 */
.L_x_14224:
        /* <DEDUP_REMOVED lines=18> */
[----:B-1----:R-:W-:Y:S01]  /*8940*/  SHF.L.U32 R12, R9, 0x10, RZ ;  /* 0x00000010090c7819 */ /* 0x002fe200000006ff */
[C---:B------:R-:W-:Y:S01]  /*8950*/  IMAD.U32 R9, R8.reuse, 0x10000, RZ ;  /* 0x0001000008097824 */ /* 0x040fe200078e00ff */
[----:B----4-:R-:W-:Y:S02]  /*8960*/  LOP3.LUT R24, R8, 0xffff0000, RZ, 0xc0, !PT ;  /* 0xffff000008187812 */ /* 0x010fe400078ec0ff */
        /* <DEDUP_REMOVED lines=31> */
.L_x_14227:
[----:B------:R-:W-:Y:S05]  /*8b60*/  BSYNC.RECONVERGENT B0 ;  /* 0x0000000000007941 */ /* 0x000fea0003800200 */
.L_x_14226:
[----:B-----5:R3:W-:Y:S02]  /*8b70*/  STS.128 [R106+0x2800], R8 ;  /* 0x002800086a007388 */ /* 0x0207e40000000c00 */
.L_x_14223:
[----:B------:R-:W-:Y:S05]  /*8b80*/  BSYNC.RECONVERGENT B1 ;  /* 0x0000000000017941 */ /* 0x000fea0003800200 */
.L_x_14222:
        /* <DEDUP_REMOVED lines=8> */
[----:B------:R1:W5:Y:S01]  /*8c10*/  LD.E.128 R12, desc[UR4][R28.64] ;  /* 0x000000041c0c7980 */ /* 0x000362000c101d00 */
        /* <DEDUP_REMOVED lines=50> */
.L_x_14231:
[----:B------:R-:W-:Y:S05]  /*8f40*/  BSYNC.RECONVERGENT B0 ;  /* 0x0000000000007941 */ /* 0x000fea0003800200 */
.L_x_14230:
        /* <DEDUP_REMOVED lines=15> */
[----:B------:R-:W3:Y:S01]  /*9040*/  LD.E.64 R6, desc[UR4][R6.64+0x40] ;  /* 0x0000400406067980 */ /* 0x000ee2000c101b00 */
[C---:B-----5:R-:W-:Y:S01]  /*9050*/  LOP3.LUT R2, R9.reuse, 0xffff0000, RZ, 0xc0, !PT ;  /* 0xffff000009027812 */ /* 0x060fe200078ec0ff */
[----:B------:R-:W-:Y:S01]  /*9060*/  IMAD.U32 R22, R10, 0x10000, RZ ;  /* 0x000100000a167824 */ /* 0x000fe200078e00ff */
[----:B--2---:R-:W-:Y:S01]  /*9070*/  SHF.L.U32 R12, R9, 0x10, RZ ;  /* 0x00000010090c7819 */ /* 0x004fe200000006ff */
[C---:B------:R-:W-:Y:S01]  /*9080*/  IMAD.U32 R9, R8.reuse, 0x10000, RZ ;  /* 0x0001000008097824 */ /* 0x040fe200078e00ff */
[----:B----4-:R-:W-:Y:S02]  /*9090*/  LOP3.LUT R24, R8, 0xffff0000, RZ, 0xc0, !PT ;  /* 0xffff000008187812 */ /* 0x010fe400078ec0ff */
[----:B------:R-:W-:-:S02]  /*90a0*/  SHF.L.U32 R25, R11, 0x10, RZ ;  /* 0x000000100b197819 */ /* 0x000fc400000006ff */
        /* <DEDUP_REMOVED lines=30> */
.L_x_14233:
[----:B------:R-:W-:Y:S05]  /*9290*/  BSYNC.RECONVERGENT B0 ;  /* 0x0000000000007941 */ /* 0x000fea0003800200 */
.L_x_14232:
[----:B-----5:R3:W-:Y:S02]  /*92a0*/  STS.128 [R106+0x3000], R8 ;  /* 0x003000086a007388 */ /* 0x0207e40000000c00 */
.L_x_14229:
[----:B------:R-:W-:Y:S05]  /*92b0*/  BSYNC.RECONVERGENT B1 ;  /* 0x0000000000017941 */ /* 0x000fea0003800200 */
.L_x_14228:
[----:B----4-:R-:W-:-:S04]  /*92c0*/  IADD3 R24, PT, PT, R126, 0x30, RZ ;  /* 0x000000307e187810 */ /* 0x010fc80007ffe0ff */
[----:B------:R-:W-:-:S13]  /*92d0*/  ISETP.GE.AND P0, PT, R24, R17, PT ;  /* 0x000000111800720c */ /* 0x000fda0003f06270 */
[----:B------:R-:W-:Y:S05]  /*92e0*/  @P0 BRA `(.L_x_14214) ;  /* 0x0000003000b80947 */ /* 0x000fea0003800000 */
[----:B-12---:R-:W-:Y:S01]  /*92f0*/  IMAD R28, R133, 0x60, RZ ;  /* 0x00000060851c7824 */ /* 0x006fe200078e02ff */
[----:B------:R-:W-:Y:S01]  /*9300*/  ISETP.GE.AND P0, PT, R20, R23, PT ;  /* 0x000000171400720c */ /* 0x000fe20003f06270 */
[----:B------:R-:W-:-:S04]  /*9310*/  IMAD.WIDE.U32 R132, R132, 0x60, R124 ;  /* 0x0000006084847825 */ /* 0x000fc800078e007c */
[----:B------:R-:W-:Y:S01]  /*9320*/  IMAD R7, R3, 0x30, RZ ;  /* 0x0000003003077824 */ /* 0x000fe200078e02ff */
        /* <DEDUP_REMOVED lines=9> */
[-C--:B-----5:R-:W-:Y:S02]  /*93c0*/  IADD3 R4, P1, PT, R36, R5.reuse, RZ ;  /* 0x0000000524047210 */ /* 0x0a0fe40007f3e0ff */
[----:B------:R-:W-:-:S03]  /*93d0*/  IADD3 R2, P0, PT, R34, R5, RZ ;  /* 0x0000000522027210 */ /* 0x000fc60007f1e0ff */
[----:B------:R-:W-:Y:S01]  /*93e0*/  IMAD.X R5, R37, 0x1, R3, P1 ;  /* 0x0000000125057824 */ /* 0x000fe200008e0603 */
[----:B------:R-:W-:-:S05]  /*93f0*/  IADD3.X R3, PT, PT, R35, R3, RZ, P0, !PT ;  /* 0x0000000323037210 */ /* 0x000fca00007fe4ff */
[----:B------:R-:W2:Y:S04]  /*9400*/  LD.E.64 R4, desc[UR4][R4.64] ;  /* 0x0000000404047980 */ /* 0x000ea8000c101b00 */
[----:B------:R-:W4:Y:S01]  /*9410*/  LD.E.64 R2, desc[UR4][R2.64] ;  /* 0x0000000402027980 */ /* 0x000f22000c101b00 */
[C---:B---3--:R-:W-:Y:S01]  /*9420*/  IMAD.U32 R8, R13.reuse, 0x10000, RZ ;  /* 0x000100000d087824 */ /* 0x048fe200078e00ff */
[----:B------:R-:W-:Y:S01]  /*9430*/  LOP3.LUT R6, R13, 0xffff0000, RZ, 0xc0, !PT ;  /* 0xffff00000d067812 */ /* 0x000fe200078ec0ff */
[C---:B------:R-:W-:Y:S01]  /*9440*/  IMAD.U32 R19, R15.reuse, 0x10000, RZ ;  /* 0x000100000f137824 */ /* 0x040fe200078e00ff */
[----:B------:R-:W-:Y:S02]  /*9450*/  LOP3.LUT R17, R15, 0xffff0000, RZ, 0xc0, !PT ;  /* 0xffff00000f117812 */ /* 0x000fe400078ec0ff */
[----:B------:R-:W-:-:S02]  /*9460*/  SHF.L.U32 R9, R12, 0x10, RZ ;  /* 0x000000100c097819 */ /* 0x000fc400000006ff */
[----:B------:R-:W-:Y:S02]  /*9470*/  LOP3.LUT R25, R12, 0xffff0000, RZ, 0xc0, !PT ;  /* 0xffff00000c197812 */ /* 0x000fe400078ec0ff */
[C---:B------:R-:W-:Y:S02]  /*9480*/  SHF.L.U32 R22, R14.reuse, 0x10, RZ ;  /* 0x000000100e167819 */ /* 0x040fe400000006ff */
[----:B------:R-:W-:Y:S02]  /*9490*/  LOP3.LUT R26, R14, 0xffff0000, RZ, 0xc0, !PT ;  /* 0xffff00000e1a7812 */ /* 0x000fe400078ec0ff */
[----:B--2---:R-:W-:Y:S02]  /*94a0*/  LOP3.LUT R15, R4, 0xffff0000, RZ, 0xc0, !PT ;  /* 0xffff0000040f7812 */ /* 0x004fe400078ec0ff */
[----:B----4-:R-:W-:Y:S02]  /*94b0*/  LOP3.LUT R13, R2, 0xffff0000, RZ, 0xc0, !PT ;  /* 0xffff0000020d7812 */ /* 0x010fe400078ec0ff */
        /* <DEDUP_REMOVED lines=27> */
.L_x_14235:
[----:B------:R-:W-:Y:S05]  /*9670*/  BSYNC.RECONVERGENT B0 ;  /* 0x0000000000007941 */ /* 0x000fea0003800200 */
.L_x_14234:
        /* <DEDUP_REMOVED lines=16> */
[C---:B--2--5:R-:W-:Y:S01]  /*9780*/  IMAD.U32 R12, R8.reuse, 0x10000, RZ ;  /* 0x00010000080c7824 */ /* 0x064fe200078e00ff */
        /* <DEDUP_REMOVED lines=36> */
.L_x_14237:
[----:B------:R-:W-:Y:S05]  /*99d0*/  BSYNC.RECONVERGENT B0 ;  /* 0x0000000000007941 */ /* 0x000fea0003800200 */
.L_x_14236:
[----:B-----5:R3:W-:Y:S01]  /*99e0*/  STS.128 [R106+0x3800], R8 ;  /* 0x003800086a007388 */ /* 0x0207e20000000c00 */
[----:B------:R-:W-:Y:S05]  /*99f0*/  BRA `(.L_x_14214) ;  /* 0x0000002800f47947 */ /* 0x000fea0003800000 */
.L_x_14215:
        /* <DEDUP_REMOVED lines=89> */
.L_x_14241:
[----:B------:R-:W-:Y:S05]  /*9f90*/  BSYNC.RECONVERGENT B0 ;  /* 0x0000000000007941 */ /* 0x000fea0003800200 */
.L_x_14240:
        /* <DEDUP_REMOVED lines=82> */
.L_x_14243:
[----:B------:R-:W-:Y:S05]  /*a4c0*/  BSYNC.RECONVERGENT B0 ;  /* 0x0000000000007941 */ /* 0x000fea0003800200 */
.L_x_14242:
[----:B-----5:R3:W-:Y:S02]  /*a4d0*/  STS.128 [R106+0x2000], R16 ;  /* 0x002000106a007388 */ /* 0x0207e40000000c00 */
.L_x_14239:
[----:B------:R-:W-:Y:S05]  /*a4e0*/  BSYNC.RECONVERGENT B1 ;  /* 0x0000000000017941 */ /* 0x000fea0003800200 */
.L_x_14238:
        /* <DEDUP_REMOVED lines=87> */
.L_x_14247:
[----:B------:R-:W-:Y:S05]  /*aa60*/  BSYNC.RECONVERGENT B0 ;  /* 0x0000000000007941 */ /* 0x000fea0003800200 */
.L_x_14246:
        /* <DEDUP_REMOVED lines=84> */
.L_x_14249:
[----:B------:R-:W-:Y:S05]  /*afb0*/  BSYNC.RECONVERGENT B0 ;  /* 0x0000000000007941 */ /* 0x000fea0003800200 */
.L_x_14248:
[----:B-----5:R3:W-:Y:S02]  /*afc0*/  STS.128 [R106+0x2800], R16 ;  /* 0x002800106a007388 */ /* 0x0207e40000000c00 */
.L_x_14245:
[----:B------:R-:W-:Y:S05]  /*afd0*/  BSYNC.RECONVERGENT B1 ;  /* 0x0000000000017941 */ /* 0x000fea0003800200 */
.L_x_14244:
        /* <DEDUP_REMOVED lines=88> */
.L_x_14253:
[----:B------:R-:W-:Y:S05]  /*b560*/  BSYNC.RECONVERGENT B0 ;  /* 0x0000000000007941 */ /* 0x000fea0003800200 */
.L_x_14252:
        /* <DEDUP_REMOVED lines=83> */
.L_x_14255:
[----:B------:R-:W-:Y:S05]  /*baa0*/  BSYNC.RECONVERGENT B0 ;  /* 0x0000000000007941 */ /* 0x000fea0003800200 */
.L_x_14254:
[----:B-----5:R3:W-:Y:S02]  /*bab0*/  STS.128 [R106+0x3000], R16 ;  /* 0x003000106a007388 */ /* 0x0207e40000000c00 */
.L_x_14251:
[----:B------:R-:W-:Y:S05]  /*bac0*/  BSYNC.RECONVERGENT B1 ;  /* 0x0000000000017941 */ /* 0x000fea0003800200 */
.L_x_14250:
        /* <DEDUP_REMOVED lines=90> */
.L_x_14257:
[----:B------:R-:W-:Y:S05]  /*c070*/  BSYNC.RECONVERGENT B0 ;  /* 0x0000000000007941 */ /* 0x000fea0003800200 */
.L_x_14256:
        /* <DEDUP_REMOVED lines=83> */
.L_x_14259:
[----:B------:R-:W-:Y:S05]  /*c5b0*/  BSYNC.RECONVERGENT B0 ;  /* 0x0000000000007941 */ /* 0x000fea0003800200 */
.L_x_14258:
[----:B-----5:R4:W-:Y:S02]  /*c5c0*/  STS.128 [R106+0x3800], R4 ;  /* 0x003800046a007388 */ /* 0x0209e40000000c00 */
.L_x_14214:
[----:B------:R-:W-:Y:S05]  /*c5d0*/  BSYNC.RECONVERGENT B2 ;  /* 0x0000000000027941 */ /* 0x000fea0003800200 */
.L_x_14210:
[----:B--2---:R-:W-:Y:S01]  /*c5e0*/  IMAD.IADD R3, R76, 0x1, -R103 ;  /* 0x000000014c037824 */ /* 0x004fe200078e0a67 */
[----:B------:R-:W2:Y:S01]  /*c5f0*/  S2UR UR6, SR_CgaCtaId ;  /* 0x00000000000679c3 */ /* 0x000ea20000008800 */
[----:B------:R-:W-:Y:S01]  /*c600*/  IMAD.SHL.U32 R80, R80, 0x400, RZ ;  /* 0x0000040050507824 */ /* 0x000fe200078e00ff */
[----:B------:R-:W-:Y:S02]  /*c610*/  LOP3.LUT R116, R116, 0x8, R149, 0x78, !PT ;  /* 0x0000000874747812 */ /* 0x000fe400078e7895 */
[-C--:B------:R-:W-:Y:S02]  /*c620*/  ISETP.GE.AND P5, PT, R0, R3.reuse, PT ;  /* 0x000000030000720c */ /* 0x080fe40003fa6270 */
[-C--:B------:R-:W-:Y:S02]  /*c630*/  ISETP.GE.AND P3, PT, R24, R3.reuse, PT ;  /* 0x000000031800720c */ /* 0x080fe40003f66270 */
[-C--:B------:R-:W-:Y:S02]  /*c640*/  ISETP.GE.AND P4, PT, R32, R3.reuse, PT ;  /* 0x000000032000720c */ /* 0x080fe40003f86270 */
[----:B------:R-:W-:-:S02]  /*c650*/  ISETP.GE.AND P6, PT, R126, R3, PT ;  /* 0x000000037e00720c */ /* 0x000fc40003fc6270 */
[-C--:B------:R-:W-:Y:S02]  /*c660*/  ISETP.GE.AND P1, PT, R24, R3.reuse, PT ;  /* 0x000000031800720c */ /* 0x080fe40003f26270 */
[----:B------:R-:W-:Y:S02]  /*c670*/  ISETP.GE.AND P2, PT, R0, R3, PT ;  /* 0x000000030000720c */ /* 0x000fe40003f46270 */
[----:B------:R-:W-:Y:S02]  /*c680*/  LOP3.LUT R116, R116, 0x38, R81, 0x78, !PT ;  /* 0x0000003874747812 */ /* 0x000fe400078e7851 */
[CC--:B-1--4-:R-:W-:Y:S01]  /*c690*/  @!P5 LEA R4, P0, R74.reuse, R144.reuse, 0x1 ;  /* 0x000000904a04d211 */ /* 0x0d2fe200078008ff */
[----:B------:R-:W-:Y:S02]  /*c6a0*/  @!P3 IMAD.MOV.U32 R145, RZ, RZ, R143 ;  /* 0x000000ffff91b224 */ /* 0x000fe400078e008f */
[----:B------:R-:W-:Y:S01]  /*c6b0*/  @!P3 IMAD R0, R141, 0x60, RZ ;  /* 0x000000608d00b824 */ /* 0x000fe200078e02ff */
[----:B------:R-:W-:Y:S01]  /*c6c0*/  @!P5 LEA.HI.X R5, R74, R143, R75, 0x1, P0 ;  /* 0x0000008f4a05d211 */ /* 0x000fe200000f0c4b */
[C---:B------:R-:W-:Y:S01]  /*c6d0*/  @!P3 IMAD.WIDE.U32 R6, R140.reuse, 0x60, R144 ;  /* 0x000000608c06b825 */ /* 0x040fe200078e0090 */
[----:B---3--:R-:W-:-:S03]  /*c6e0*/  @!P4 LEA R8, P0, R140, R144, 0x6 ;  /* 0x000000908c08c211 */ /* 0x008fc600078030ff */
[----:B------:R-:W-:Y:S01]  /*c6f0*/  @!P6 IMAD.MOV.U32 R145, RZ, RZ, R143 ;  /* 0x000000ffff91e224 */ /* 0x000fe200078e008f */
[----:B------:R-:W-:Y:S01]  /*c700*/  @!P4 LEA.HI.X R9, R140, R143, R141, 0x6, P0 ;  /* 0x0000008f8c09c211 */ /* 0x000fe200000f348d */
[----:B------:R-:W-:Y:S01]  /*c710*/  @!P3 IMAD.IADD R11, R0, 0x1, R7 ;  /* 0x00000001000bb824 */ /* 0x000fe200078e0207 */
[----:B------:R-:W-:Y:S01]  /*c720*/  ISETP.GE.AND P0, PT, R32, R3, PT ;  /* 0x000000032000720c */ /* 0x000fe20003f06270 */
[----:B------:R-:W-:Y:S01]  /*c730*/  @!P3 IMAD.MOV.U32 R10, RZ, RZ, R6 ;  /* 0x000000ffff0ab224 */ /* 0x000fe200078e0006 */
[----:B------:R-:W-:Y:S01]  /*c740*/  @!PT LDS RZ, [RZ] ;  /* 0x00000000fffff984 */ /* 0x000fe20000000800 */
[----:B------:R-:W-:Y:S01]  /*c750*/  @!PT LDS RZ, [RZ] ;  /* 0x00000000fffff984 */ /* 0x000fe20000000800 */
[----:B------:R-:W-:Y:S01]  /*c760*/  @!PT LDS RZ, [RZ] ;  /* 0x00000000fffff984 */ /* 0x000fe20000000800 */
[----:B------:R-:W-:Y:S01]  /*c770*/  @!P6 LDGSTS.E.BYPASS.LTC128B.128 [R106+0x4000], desc[UR4][R144.64] ;  /* 0x04000000906aefae */ /* 0x000fe2000b981a04 */
[----:B------:R-:W-:-:S03]  /*c780*/  @!P1 IMAD.WIDE.U32 R2, R104, 0x60, R146 ;  /* 0x0000006068029825 */ /* 0x000fc600078e0092 */
[----:B------:R-:W-:Y:S01]  /*c790*/  @!P6 LDGSTS.E.BYPASS.LTC128B.128 [R106+0x6000], desc[UR4][R144.64+0x80] ;  /* 0x06000080906aefae */ /* 0x000fe2000b981a04 */
[----:B------:R-:W-:Y:S02]  /*c7a0*/  @!P1 IMAD R0, R105, 0x60, RZ ;  /* 0x0000006069009824 */ /* 0x000fe400078e02ff */
[----:B------:R-:W-:Y:S01]  /*c7b0*/  @!P1 IMAD.MOV.U32 R6, RZ, RZ, R2 ;  /* 0x000000ffff069224 */ /* 0x000fe200078e0002 */
[----:B------:R-:W-:Y:S01]  /*c7c0*/  @!P5 LDGSTS.E.BYPASS.LTC128B.128 [R106+0x4800], desc[UR4][R4.64] ;  /* 0x04800000046adfae */ /* 0x000fe2000b981a04 */
[----:B------:R-:W-:-:S03]  /*c7d0*/  @!P1 IMAD.IADD R7, R0, 0x1, R3 ;  /* 0x0000000100079824 */ /* 0x000fc600078e0203 */
[----:B------:R1:W-:Y:S04]  /*c7e0*/  @!P5 LDGSTS.E.BYPASS.LTC128B.128 [R106+0x6800], desc[UR4][R4.64+0x80] ;  /* 0x06800080046adfae */ /* 0x0003e8000b981a04 */
[----:B------:R-:W-:Y:S04]  /*c7f0*/  @!P4 LDGSTS.E.BYPASS.LTC128B.128 [R106+0x5000], desc[UR4][R8.64] ;  /* 0x05000000086acfae */ /* 0x000fe8000b981a04 */
[----:B------:R3:W-:Y:S04]  /*c800*/  @!P4 LDGSTS.E.BYPASS.LTC128B.128 [R106+0x7000], desc[UR4][R8.64+0x80] ;  /* 0x07000080086acfae */ /* 0x0007e8000b981a04 */
[----:B------:R-:W-:Y:S04]  /*c810*/  @!P3 LDGSTS.E.BYPASS.LTC128B.128 [R106+0x5800], desc[UR4][R10.64] ;  /* 0x058000000a6abfae */ /* 0x000fe8000b981a04 */
[----:B------:R4:W-:Y:S04]  /*c820*/  @!P3 LDGSTS.E.BYPASS.LTC128B.128 [R106+0x7800], desc[UR4][R10.64+0x80] ;  /* 0x078000800a6abfae */ /* 0x0009e8000b981a04 */
[----:B------:R-:W2:Y:S04]  /*c830*/  LD.E R3, desc[UR4][R100.64+0x184] ;  /* 0x0001840464037980 */ /* 0x000ea8000c101900 */
[----:B------:R-:W2:Y:S01]  /*c840*/  LD.E R2, desc[UR4][R100.64+0x188] ;  /* 0x0001880464027980 */ /* 0x000ea2000c101900 */
[----:B-1----:R-:W-:-:S03]  /*c850*/  LOP3.LUT R5, R80, 0x400, RZ, 0xc0, !PT ;  /* 0x0000040050057812 */ /* 0x002fc600078ec0ff */
[----:B------:R-:W0:Y:S01]  /*c860*/  LDGDEPBAR ;  /* 0x00000000000079af */ /* 0x000e220000000000 */
[----:B------:R-:W-:Y:S01]  /*c870*/  @!P2 LEA R4, P3, R78, R146, 0x1 ;  /* 0x000000924e04a211 */ /* 0x000fe200078608ff */
[----:B------:R-:W-:-:S03]  /*c880*/  IMAD R0, R116, 0x2, R5 ;  /* 0x0000000274007824 */ /* 0x000fc600078e0205 */
[----:B------:R-:W-:Y:S01]  /*c890*/  @!P2 LEA.HI.X R5, R78, R147, R79, 0x1, P3 ;  /* 0x000000934e05a211 */ /* 0x000fe200018f0c4f */
[----:B---3--:R-:W-:Y:S01]  /*c8a0*/  IMAD.SHL.U32 R8, R149, 0x20, RZ ;  /* 0x0000002095087824 */ /* 0x008fe200078e00ff */
[----:B------:R-:W-:-:S04]  /*c8b0*/  DEPBAR.LE SB0, 0x0 ;  /* 0x000080000000791a */ /* 0x000fc80000000000 */
[----:B------:R-:W-:Y:S01]  /*c8c0*/  BAR.SYNC.DEFER_BLOCKING 0x0 ;  /* 0x0000000000007b1d */ /* 0x000fe20000010000 */
[----:B------:R-:W-:Y:S02]  /*c8d0*/  LOP3.LUT R139, R73, 0x7c00, R8, 0xf8, !PT ;  /* 0x00007c00498b7812 */ /* 0x000fe400078ef808 */
[----:B----4-:R-:W-:-:S03]  /*c8e0*/  @!P0 LEA R10, P3, R104, R146, 0x6 ;  /* 0x00000092680a8211 */ /* 0x010fc600078630ff */
[----:B------:R-:W-:Y:S01]  /*c8f0*/  UMOV UR7, 0x400 ;  /* 0x0000040000077882 */ /* 0x000fe20000000000 */
[----:B------:R-:W-:Y:S01]  /*c900*/  @!P0 LEA.HI.X R11, R104, R147, R105, 0x6, P3 ;  /* 0x00000093680b8211 */ /* 0x000fe200018f3469 */
[----:B--2---:R-:W-:Y:S01]  /*c910*/  ULEA UR6, UR6, UR7, 0x18 ;  /* 0x0000000706067291 */ /* 0x004fe2000f8ec0ff */
        /* <DEDUP_REMOVED lines=31> */
[----:B------:R-:W3:Y:S01]  /*cb10*/  LDSM.16.M88.4 R48, [R0+UR6+0x4000] ;  /* 0x004000060030783b */ /* 0x000ee20008000200 */
[----:B------:R-:W-:Y:S01]  /*cb20*/  R2P PR, R149, 0x6 ;  /* 0x0000000695007804 */ /* 0x000fe20000000000 */
[----:B-1----:R-:W-:-:S02]  /*cb30*/  IMAD.MOV.U32 R5, RZ, RZ, 0x20 ;  /* 0x00000020ff057424 */ /* 0x002fc400078e00ff */
[----:B------:R-:W-:Y:S01]  /*cb40*/  VIADD R138, R0, UR6 ;  /* 0x00000006008a7c36 */ /* 0x000fe20008000000 */
[----:B------:R-:W1:Y:S02]  /*cb50*/  LDSM.16.M88.4 R40, [R0+UR6+0x4800] ;  /* 0x004800060028783b */ /* 0x000e640008000200 */
[----:B------:R-:W-:Y:S02]  /*cb60*/  SEL R5, R5, 0xffffffe0, !P1 ;  /* 0xffffffe005057807 */ /* 0x000fe40004800000 */
[----:B-----5:R-:W4:Y:S03]  /*cb70*/  LDSM.16.M88.4 R32, [R0+UR6+0x5000] ;  /* 0x005000060020783b */ /* 0x020f260008000200 */
[--C-:B------:R-:W-:Y:S01]  /*cb80*/  IMAD.IADD R137, R139, 0x1, R5.reuse ;  /* 0x000000018b897824 */ /* 0x100fe200078e0205 */
[----:B------:R-:W4:Y:S01]  /*cb90*/  LDSM.16.M88.4 R12, [R0+UR6+0x5800] ;  /* 0x00580006000c783b */ /* 0x000f220008000200 */
[----:B------:R-:W-:-:S03]  /*cba0*/  IMAD.IADD R133, R138, 0x1, R5 ;  /* 0x000000018a857824 */ /* 0x000fc600078e0205 */
[----:B------:R-:W-:Y:S04]  /*cbb0*/  LDSM.16.M88.4 R68, [R137] ;  /* 0x000000008944783b */ /* 0x000fe80000000200 */
[----:B------:R-:W4:Y:S01]  /*cbc0*/  LDSM.16.M88.4 R56, [R133+0x4000] ;  /* 0x004000008538783b */ /* 0x000f220000000200 */
[----:B--2---:R-:W-:-:S03]  /*cbd0*/  IMAD.MOV.U32 R7, RZ, RZ, 0x40 ;  /* 0x00000040ff077424 */ /* 0x004fc600078e00ff */
[----:B------:R-:W2:Y:S02]  /*cbe0*/  LDSM.16.M88.4 R24, [R133+0x4800] ;  /* 0x004800008518783b */ /* 0x000ea40000000200 */
[----:B------:R-:W-:Y:S02]  /*cbf0*/  SEL R7, R7, 0xffffffc0, !P2 ;  /* 0xffffffc007077807 */ /* 0x000fe40005000000 */
[----:B------:R-:W2:Y:S03]  /*cc00*/  LDSM.16.M88.4 R84, [R133+0x5000] ;  /* 0x005000008554783b */ /* 0x000ea60000000200 */
[--C-:B------:R-:W-:Y:S01]  /*cc10*/  IMAD.IADD R136, R139, 0x1, R7.reuse ;  /* 0x000000018b887824 */ /* 0x100fe200078e0207 */
[----:B------:R-:W2:Y:S01]  /*cc20*/  LDSM.16.M88.4 R80, [R133+0x5800] ;  /* 0x005800008550783b */ /* 0x000ea20000000200 */
[----:B------:R-:W-:-:S03]  /*cc30*/  IMAD.IADD R132, R138, 0x1, R7 ;  /* 0x000000018a847824 */ /* 0x000fc600078e0207 */
[----:B------:R-:W-:Y:S01]  /*cc40*/  LDSM.16.M88.4 R8, [R136] ;  /* 0x000000008808783b */ /* 0x000fe20000000200 */
[C---:B---3--:R-:W-:Y:S03]  /*cc50*/  HMMA.16816.F32.BF16 R52, R20.reuse, R48, RZ ;  /* 0x000000301434723c */ /* 0x048fe600000418ff */
[----:B------:R-:W3:Y:S04]  /*cc60*/  LDSM.16.M88.4 R16, [R132+0x4000] ;  /* 0x004000008410783b */ /* 0x000ee80000000200 */
[----:B------:R-:W-:Y:S01]  /*cc70*/  LDSM.16.M88.4 R60, [R132+0x5000] ;  /* 0x00500000843c783b */ /* 0x000fe20000000200 */
[C---:B------:R-:W-:Y:S03]  /*cc80*/  HMMA.16816.F32.BF16 R48, R20.reuse, R50, RZ ;  /* 0x000000321430723c */ /* 0x040fe600000418ff */
[----:B------:R-:W-:Y:S04]  /*cc90*/  LDSM.16.M88.4 R88, [R137+0x2000] ;  /* 0x002000008958783b */ /* 0x000fe80000000200 */
[----:B------:R-:W-:Y:S01]  /*cca0*/  LDSM.16.M88.4 R92, [R133+0x7800] ;  /* 0x00780000855c783b */ /* 0x000fe20000000200 */
[C---:B-1----:R-:W-:Y:S03]  /*ccb0*/  HMMA.16816.F32.BF16 R44, R20.reuse, R40, RZ ;  /* 0x00000028142c723c */ /* 0x042fe600000418ff */
[----:B------:R-:W0:Y:S05]  /*ccc0*/  LDGDEPBAR ;  /* 0x00000000000079af */ /* 0x000e2a0000000000 */
[C---:B----4-:R-:W-:Y:S08]  /*ccd0*/  HMMA.16816.F32.BF16 R36, R20.reuse, R32, RZ ;  /* 0x000000201424723c */ /* 0x050ff000000418ff */
[C---:B------:R-:W-:Y:S08]  /*cce0*/  HMMA.16816.F32.BF16 R40, R20.reuse, R42, RZ ;  /* 0x0000002a1428723c */ /* 0x040ff000000418ff */
[C---:B------:R-:W-:Y:S08]  /*ccf0*/  HMMA.16816.F32.BF16 R32, R20.reuse, R34, RZ ;  /* 0x000000221420723c */ /* 0x040ff000000418ff */
[C---:B------:R-:W-:Y:S08]  /*cd00*/  HMMA.16816.F32.BF16 R28, R20.reuse, R12, RZ ;  /* 0x0000000c141c723c */ /* 0x040ff000000418ff */
[----:B------:R-:W-:Y:S01]  /*cd10*/  HMMA.16816.F32.BF16 R20, R20, R14, RZ ;  /* 0x0000000e1414723c */ /* 0x000fe200000418ff */
[----:B------:R-:W1:Y:S07]  /*cd20*/  LDSM.16.M88.4 R12, [R132+0x4800] ;  /* 0x00480000840c783b */ /* 0x000e6e0000000200 */
[C---:B------:R-:W-:Y:S08]  /*cd30*/  HMMA.16816.F32.BF16 R52, R68.reuse, R56, R52 ;  /* 0x000000384434723c */ /* 0x040ff00000041834 */
[----:B------:R-:W-:Y:S01]  /*cd40*/  HMMA.16816.F32.BF16 R48, R68, R58, R48 ;  /* 0x0000003a4430723c */ /* 0x000fe20000041830 */
[----:B------:R-:W4:Y:S02]  /*cd50*/  LDSM.16.M88.4 R56, [R132+0x5800] ;  /* 0x005800008438783b */ /* 0x000f240000000200 */
[----:B------:R-:W-:-:S02]  /*cd60*/  IMAD.IADD R135, R5, 0x1, R136 ;  /* 0x0000000105877824 */ /* 0x000fc400078e0288 */
[----:B------:R-:W-:-:S03]  /*cd70*/  IMAD.IADD R131, R5, 0x1, R132 ;  /* 0x0000000105837824 */ /* 0x000fc600078e0284 */
[----:B------:R-:W-:Y:S01]  /*cd80*/  LDSM.16.M88.4 R64, [R135] ;  /* 0x000000008740783b */ /* 0x000fe20000000200 */
[C---:B--2---:R-:W-:Y:S08]  /*cd90*/  HMMA.16816.F32.BF16 R44, R68.reuse, R24, R44 ;  /* 0x00000018442c723c */ /* 0x044ff0000004182c */
[C---:B------:R-:W-:Y:S01]  /*cda0*/  HMMA.16816.F32.BF16 R40, R68.reuse, R26, R40 ;  /* 0x0000001a4428723c */ /* 0x040fe20000041828 */
[----:B------:R-:W2:Y:S07]  /*cdb0*/  LDSM.16.M88.4 R24, [R131+0x4000] ;  /* 0x004000008318783b */ /* 0x000eae0000000200 */
        /* <DEDUP_REMOVED lines=15> */
[----:B------:R-:W-:Y:S07]  /*ceb0*/  LDSM.16.M88.4 R60, [R0+UR6+0x6000] ;  /* 0x00600006003c783b */ /* 0x000fee0008000200 */
[C---:B----4-:R-:W-:Y:S08]  /*cec0*/  HMMA.16816.F32.BF16 R28, R8.reuse, R56, R28 ;  /* 0x00000038081c723c */ /* 0x050ff0000004181c */
[----:B------:R-:W-:Y:S01]  /*ced0*/  HMMA.16816.F32.BF16 R20, R8, R58, R20 ;  /* 0x0000003a0814723c */ /* 0x000fe20000041814 */
[----:B------:R-:W4:Y:S04]  /*cee0*/  LDSM.16.M88.4 R8, [R0+UR6+0x6800] ;  /* 0x006800060008783b */ /* 0x000f280008000200 */
[----:B------:R-:W4:Y:S03]  /*cef0*/  LDSM.16.M88.4 R56, [R0+UR6+0x7000] ;  /* 0x007000060038783b */ /* 0x000f260008000200 */
[C---:B--2---:R-:W-:Y:S08]  /*cf00*/  HMMA.16816.F32.BF16 R52, R64.reuse, R24, R52 ;  /* 0x000000184034723c */ /* 0x044ff00000041834 */
[C---:B------:R-:W-:Y:S01]  /*cf10*/  HMMA.16816.F32.BF16 R48, R64.reuse, R26, R48 ;  /* 0x0000001a4030723c */ /* 0x040fe20000041830 */
[----:B------:R-:W2:Y:S07]  /*cf20*/  LDSM.16.M88.4 R24, [R0+UR6+0x7800] ;  /* 0x007800060018783b */ /* 0x000eae0008000200 */
[C---:B---3--:R-:W-:Y:S08]  /*cf30*/  HMMA.16816.F32.BF16 R44, R64.reuse, R16, R44 ;  /* 0x00000010402c723c */ /* 0x048ff0000004182c */
        /* <DEDUP_REMOVED lines=21> */
[----:B------:R-:W2:Y:S03]  /*d090*/  LDSM.16.M88.4 R20, [R131+0x6000] ;  /* 0x006000008314783b */ /* 0x000ea60000000200 */
[C---:B---3--:R-:W-:Y:S08]  /*d0a0*/  HMMA.16816.F32.BF16 R52, R88.reuse, R16, R52 ;  /* 0x000000105834723c */ /* 0x048ff00000041834 */
[C---:B------:R-:W-:Y:S01]  /*d0b0*/  HMMA.16816.F32.BF16 R48, R88.reuse, R18, R48 ;  /* 0x000000125830723c */ /* 0x040fe20000041830 */
[----:B------:R-:W3:Y:S07]  /*d0c0*/  LDSM.16.M88.4 R16, [R131+0x6800] ;  /* 0x006800008310783b */ /* 0x000eee0000000200 */
[C---:B-1----:R-:W-:Y:S08]  /*d0d0*/  HMMA.16816.F32.BF16 R44, R88.reuse, R12, R44 ;  /* 0x0000000c582c723c */ /* 0x042ff0000004182c */
[C---:B------:R-:W-:Y:S01]  /*d0e0*/  HMMA.16816.F32.BF16 R40, R88.reuse, R14, R40 ;  /* 0x0000000e5828723c */ /* 0x040fe20000041828 */
[----:B------:R-:W1:Y:S07]  /*d0f0*/  LDSM.16.M88.4 R12, [R131+0x7000] ;  /* 0x00700000830c783b */ /* 0x000e6e0000000200 */
[C---:B----4-:R-:W-:Y:S08]  /*d100*/  HMMA.16816.F32.BF16 R36, R88.reuse, R8, R36 ;  /* 0x000000085824723c */ /* 0x050ff00000041824 */
[----:B------:R-:W-:Y:S01]  /*d110*/  HMMA.16816.F32.BF16 R32, R88, R10, R32 ;  /* 0x0000000a5820723c */ /* 0x000fe20000041820 */
[----:B------:R-:W4:Y:S02]  /*d120*/  LDSM.16.M88.4 R8, [R131+0x7800] ;  /* 0x007800008308783b */ /* 0x000f240000000200 */
[----:B------:R-:W-:Y:S01]  /*d130*/  SHF.R.U32.HI R0, RZ, 0x2, R149 ;  /* 0x00000002ff007819 */ /* 0x000fe20000011695 */
[----:B------:R-:W-:-:S04]  /*d140*/  DEPBAR.LE SB0, 0x0 ;  /* 0x000080000000791a */ /* 0x000fc80000000000 */
[C---:B------:R-:W-:Y:S08]  /*d150*/  HMMA.16816.F32.BF16 R28, R88.reuse, R92, R28 ;  /* 0x0000005c581c723c */ /* 0x040ff0000004181c */
[----:B------:R-:W-:Y:S03]  /*d160*/  HMMA.16816.F32.BF16 R84, R88, R94, R84 ;  /* 0x0000005e5854723c */ /* 0x000fe60000041854 */
[----:B------:R-:W-:-:S05]  /*d170*/  LOP3.LUT R0, R0, 0x7, RZ, 0xc0, !PT ;  /* 0x0000000700007812 */ /* 0x000fca00078ec0ff */
[C---:B------:R-:W-:Y:S08]  /*d180*/  HMMA.16816.F32.BF16 R52, R80.reuse, R68, R52 ;  /* 0x000000445034723c */ /* 0x040ff00000041834 */
[C---:B------:R-:W-:Y:S08]  /*d190*/  HMMA.16816.F32.BF16 R48, R80.reuse, R70, R48 ;  /* 0x000000465030723c */ /* 0x040ff00000041830 */
[C---:B------:R-:W-:Y:S08]  /*d1a0*/  HMMA.16816.F32.BF16 R44, R80.reuse, R64, R44 ;  /* 0x00000040502c723c */ /* 0x040ff0000004182c */
[C---:B------:R-:W-:Y:S08]  /*d1b0*/  HMMA.16816.F32.BF16 R40, R80.reuse, R66, R40 ;  /* 0x000000425028723c */ /* 0x040ff00000041828 */
[C---:B------:R-:W-:Y:S08]  /*d1c0*/  HMMA.16816.F32.BF16 R36, R80.reuse, R60, R36 ;  /* 0x0000003c5024723c */ /* 0x040ff00000041824 */
[C---:B------:R-:W-:Y:S08]  /*d1d0*/  HMMA.16816.F32.BF16 R32, R80.reuse, R62, R32 ;  /* 0x0000003e5020723c */ /* 0x040ff00000041820 */
[C---:B------:R-:W-:Y:S08]  /*d1e0*/  HMMA.16816.F32.BF16 R28, R80.reuse, R56, R28 ;  /* 0x00000038501c723c */ /* 0x040ff0000004181c */
[----:B------:R-:W-:Y:S03]  /*d1f0*/  HMMA.16816.F32.BF16 R84, R80, R58, R84 ;  /* 0x0000003a5054723c */ /* 0x000fe60000041854 */
[----:B------:R-:W-:-:S02]  /*d200*/  LOP3.LUT R77, R0, 0x1f0, R77, 0xf8, !PT ;  /* 0x000001f0004d7812 */ /* 0x000fc400078ef84d */
[----:B------:R-:W-:Y:S02]  /*d210*/  ISETP.GT.AND P0, PT, R109, R142, PT ;  /* 0x0000008e6d00720c */ /* 0x000fe40003f04270 */
[----:B------:R-:W-:Y:S01]  /*d220*/  IADD3 R0, PT, PT, R76, -R151, -R3 ;  /* 0x800000974c007210 */ /* 0x000fe20007ffe803 */
[----:B------:R-:W-:Y:S01]  /*d230*/  IMAD.IADD R77, R150, 0x1, R77 ;  /* 0x00000001964d7824 */ /* 0x000fe200078e024d */
[----:B------:R-:W-:-:S03]  /*d240*/  IADD3 R2, PT, PT, R2, R76, -R151 ;  /* 0x0000004c02027210 */ /* 0x000fc60007ffe897 */
[C---:B------:R-:W-:Y:S02]  /*d250*/  IMAD.IADD R157, R77.reuse, 0x1, R0 ;  /* 0x000000014d9d7824 */ /* 0x040fe400078e0200 */
[----:B------:R-:W-:Y:S01]  /*d260*/  IMAD.IADD R3, R77, 0x1, R2 ;  /* 0x000000014d037824 */ /* 0x000fe200078e0202 */
[C---:B--2---:R-:W-:Y:S01]  /*d270*/  HMMA.16816.F32.BF16 R52, R24.reuse, R20, R52 ;  /* 0x000000141834723c */ /* 0x044fe20000041834 */
[----:B------:R-:W-:Y:S04]  /*d280*/  BSSY.RECONVERGENT B1, `(.L_x_14260) ;  /* 0x000006d000017945 */ /* 0x000fe80003800200 */
[----:B------:R-:W-:Y:S02]  /*d290*/  VIMNMX R159, PT, PT, RZ, R157, !PT ;  /* 0x0000009dff9f7248 */ /* 0x000fe40007fe0100 */
[C-C-:B------:R-:W-:Y:S01]  /*d2a0*/  VIADDMNMX R158, R3.reuse, 0x1, R76.reuse, PT ;  /* 0x00000001039e7846 */ /* 0x140fe2000380014c */
[----:B------:R-:W-:Y:S03]  /*d2b0*/  HMMA.16816.F32.BF16 R48, R24, R22, R48 ;  /* 0x000000161830723c */ /* 0x000fe60000041830 */
[----:B------:R-:W-:-:S02]  /*d2c0*/  VIADDMNMX R156, R3, 0x9, R76, PT ;  /* 0x00000009039c7846 */ /* 0x000fc4000380014c */
[----:B------:R-:W-:-:S03]  /*d2d0*/  VIADDMNMX R157, R157, 0x8, RZ, !PT ;  /* 0x000000089d9d7846 */ /* 0x000fc600078001ff */
[C---:B---3--:R-:W-:Y:S08]  /*d2e0*/  HMMA.16816.F32.BF16 R44, R24.reuse, R16, R44 ;  /* 0x00000010182c723c */ /* 0x048ff0000004182c */
[C---:B------:R-:W-:Y:S08]  /*d2f0*/  HMMA.16816.F32.BF16 R40, R24.reuse, R18, R40 ;  /* 0x000000121828723c */ /* 0x040ff00000041828 */
[C---:B-1----:R-:W-:Y:S08]  /*d300*/  HMMA.16816.F32.BF16 R36, R24.reuse, R12, R36 ;  /* 0x0000000c1824723c */ /* 0x042ff00000041824 */
        /* <DEDUP_REMOVED lines=18> */
.L_x_14263:
        /* <DEDUP_REMOVED lines=60> */
.L_x_14264:
[----:B------:R-:W-:Y:S05]  /*d7f0*/  BSYNC.RECONVERGENT B0 ;  /* 0x0000000000007941 */ /* 0x000fea0003800200 */
.L_x_14262:
        /* <DEDUP_REMOVED lines=21> */
.L_x_14261:
[----:B------:R-:W-:Y:S05]  /*d950*/  BSYNC.RECONVERGENT B1 ;  /* 0x0000000000017941 */ /* 0x000fea0003800200 */
.L_x_14260:
[----:B------:R-:W2:Y:S01]  /*d960*/  LD.E R118, desc[UR4][R100.64+0xdc] ;  /* 0x0000dc0464767980 */ /* 0x000ea2000c101900 */
[----:B------:R-:W-:Y:S01]  /*d970*/  IMAD.SHL.U32 R0, R149, 0x2, RZ ;  /* 0x0000000295007824 */ /* 0x000fe200078e00ff */
[----:B------:R-:W-:Y:S01]  /*d980*/  BSSY B2, `(.L_x_14265) ;  /* 0x0000485000027945 */ /* 0x000fe20003800000 */
[----:B------:R-:W-:-:S03]  /*d990*/  IMAD.IADD R134, R73, 0x1, R72 ;  /* 0x0000000149867824 */ /* 0x000fc600078e0248 */
[----:B------:R-:W-:Y:S02]  /*d9a0*/  LOP3.LUT R0, R0, 0x6, RZ, 0xc0, !PT ;  /* 0x0000000600007812 */ /* 0x000fe400078ec0ff */
[----:B------:R-:W-:-:S03]  /*d9b0*/  LEA R134, R134, UR6, 0x1 ;  /* 0x0000000686867c11 */ /* 0x000fc6000f8e08ff */
[----:B------:R-:W-:Y:S02]  /*d9c0*/  IMAD R25, R109, 0x40, R0 ;  /* 0x000000406d197824 */ /* 0x000fe400078e0200 */
[--C-:B------:R-:W-:Y:S01]  /*d9d0*/  IMAD.IADD R129, R7, 0x1, R134.reuse ;  /* 0x0000000107817824 */ /* 0x100fe200078e0286 */
[----:B------:R-:W-:Y:S01]  /*d9e0*/  LDSM.16.MT88.4 R92, [R134+0x8000] ;  /* 0x00800000865c783b */ /* 0x000fe20000004200 */
[C---:B-1----:R-:W-:Y:S01]  /*d9f0*/  VIADD R2, R25.reuse, 0x1 ;  /* 0x0000000119027836 */ /* 0x042fe20000000000 */
        /* <DEDUP_REMOVED lines=9> */
[C---:B------:R-:W-:Y:S01]  /*da90*/  VIADD R10, R25.reuse, 0x18 ;  /* 0x00000018190a7836 */ /* 0x040fe20000000000 */
[-C--:B------:R-:W-:Y:S01]  /*daa0*/  ISETP.GE.AND P1, PT, R24, R159.reuse, PT ;  /* 0x0000009f1800720c */ /* 0x080fe20003f26270 */
[C---:B------:R-:W-:Y:S01]  /*dab0*/  VIADD R8, R25.reuse, 0x19 ;  /* 0x0000001919087836 */ /* 0x040fe20000000000 */
[----:B------:R-:W-:Y:S01]  /*dac0*/  FSEL R22, R22, -INF , !P4 ;  /* 0xff80000016167808 */ /* 0x000fe20006000000 */
[----:B------:R-:W-:Y:S01]  /*dad0*/  VIADD R6, R25, 0x20 ;  /* 0x0000002019067836 */ /* 0x000fe20000000000 */
        /* <DEDUP_REMOVED lines=11> */
[----:B------:R-:W-:Y:S01]  /*db90*/  IMAD.IADD R130, R5, 0x1, R134 ;  /* 0x0000000105827824 */ /* 0x000fe200078e0286 */
[----:B------:R-:W-:Y:S01]  /*dba0*/  ISETP.GE.AND P1, PT, R19, R159, PT ;  /* 0x0000009f1300720c */ /* 0x000fe20003f26270 */
[----:B------:R-:W-:Y:S01]  /*dbb0*/  IMAD.IADD R128, R5, 0x1, R129 ;  /* 0x0000000105807824 */ /* 0x000fe200078e0281 */
[----:B------:R-:W-:Y:S01]  /*dbc0*/  FSEL R16, R44, -INF , P4 ;  /* 0xff8000002c107808 */ /* 0x000fe20002000000 */
[----:B------:R-:W-:Y:S01]  /*dbd0*/  LDSM.16.MT88.4 R76, [R129+0x8000] ;  /* 0x00800000814c783b */ /* 0x000fe20000004200 */
[----:B------:R-:W-:-:S02]  /*dbe0*/  ISETP.GE.AND P4, PT, R19, R158, PT ;  /* 0x0000009e1300720c */ /* 0x000fc40003f86270 */
[----:B------:R-:W-:Y:S01]  /*dbf0*/  FSEL R14, R45, -INF , P1 ;  /* 0xff8000002d0e7808 */ /* 0x000fe20000800000 */
[----:B------:R-:W-:Y:S01]  /*dc00*/  LDSM.16.MT88.4 R68, [R128+0x8000] ;  /* 0x008000008044783b */ /* 0x000fe20000004200 */
[-C--:B------:R-:W-:Y:S02]  /*dc10*/  ISETP.GE.AND P1, PT, R10, R159.reuse, PT ;  /* 0x0000009f0a00720c */ /* 0x080fe40003f26270 */
[----:B------:R-:W-:Y:S01]  /*dc20*/  FSEL R14, R14, -INF , !P4 ;  /* 0xff8000000e0e7808 */ /* 0x000fe20006000000 */
[----:B------:R-:W-:Y:S01]  /*dc30*/  LDSM.16.MT88.4 R56, [R129+0xa000] ;  /* 0x00a000008138783b */ /* 0x000fe20000004200 */
[----:B------:R-:W-:Y:S02]  /*dc40*/  ISETP.GE.AND P4, PT, R8, R159, PT ;  /* 0x0000009f0800720c */ /* 0x000fe40003f86270 */
[----:B------:R-:W-:Y:S02]  /*dc50*/  FSEL R9, R52, -INF , P5 ;  /* 0xff80000034097808 */ /* 0x000fe40002800000 */
[----:B------:R-:W-:-:S02]  /*dc60*/  ISETP.GE.AND P3, PT, R2, R157, PT ;  /* 0x0000009d0200720c */ /* 0x000fc40003f66270 */
[----:B------:R-:W-:Y:S01]  /*dc70*/  ISETP.GE.AND P2, PT, R2, R156, PT ;  /* 0x0000009c0200720c */ /* 0x000fe20003f46270 */
[----:B------:R-:W-:Y:S01]  /*dc80*/  VIADD R2, R25, 0x21 ;  /* 0x0000002119027836 */ /* 0x000fe20000000000 */
[----:B------:R-:W-:Y:S02]  /*dc90*/  FSEL R12, R40, -INF , P1 ;  /* 0xff800000280c7808 */ /* 0x000fe40000800000 */
[-C--:B------:R-:W-:Y:S02]  /*dca0*/  ISETP.GE.AND P1, PT, R8, R158.reuse, PT ;  /* 0x0000009e0800720c */ /* 0x080fe40003f26270 */
[----:B------:R-:W-:Y:S02]  /*dcb0*/  FSEL R4, R41, -INF , P4 ;  /* 0xff80000029047808 */ /* 0x000fe40002000000 */
[----:B------:R-:W-:Y:S02]  /*dcc0*/  FSEL R9, R9, -INF , !P6 ;  /* 0xff80000009097808 */ /* 0x000fe40007000000 */
[----:B------:R-:W-:-:S02]  /*dcd0*/  ISETP.GE.AND P6, PT, R24, R158, PT ;  /* 0x0000009e1800720c */ /* 0x000fc40003fc6270 */
[-C--:B------:R-:W-:Y:S02]  /*dce0*/  ISETP.GE.AND P4, PT, R6, R159.reuse, PT ;  /* 0x0000009f0600720c */ /* 0x080fe40003f86270 */
[----:B------:R-:W-:Y:S02]  /*dcf0*/  FSEL R4, R4, -INF , !P1 ;  /* 0xff80000004047808 */ /* 0x000fe40004800000 */
[----:B------:R-:W-:Y:S02]  /*dd00*/  ISETP.GE.AND P1, PT, R2, R159, PT ;  /* 0x0000009f0200720c */ /* 0x000fe40003f26270 */
        /* <DEDUP_REMOVED lines=10> */
[----:B------:R-:W-:Y:S02]  /*ddb0*/  FSEL R12, R12, -INF , !P6 ;  /* 0xff8000000c0c7808 */ /* 0x000fe40007000000 */
[-C--:B------:R-:W-:Y:S02]  /*ddc0*/  ISETP.GE.AND P6, PT, R6, R158.reuse, PT ;  /* 0x0000009e0600720c */ /* 0x080fe40003fc6270 */
[----:B------:R-:W-:Y:S02]  /*ddd0*/  FSEL R32, R32, -INF , P1 ;  /* 0xff80000020207808 */ /* 0x000fe40000800000 */
[----:B------:R-:W-:Y:S02]  /*dde0*/  ISETP.GE.AND P1, PT, R13, R158, PT ;  /* 0x0000009e0d00720c */ /* 0x000fe40003f26270 */
[----:B------:R-:W-:-:S02]  /*ddf0*/  FSEL R33, R33, -INF , P4 ;  /* 0xff80000021217808 */ /* 0x000fc40002000000 */
[----:B------:R-:W-:Y:S02]  /*de00*/  FSEL R170, R36, -INF , !P6 ;  /* 0xff80000024aa7808 */ /* 0x000fe40007000000 */
[----:B------:R-:W-:Y:S02]  /*de10*/  ISETP.GE.AND P6, PT, R3, R158, PT ;  /* 0x0000009e0300720c */ /* 0x000fe40003fc6270 */
[----:B------:R-:W-:Y:S02]  /*de20*/  FSEL R160, R33, -INF , !P1 ;  /* 0xff80000021a07808 */ /* 0x000fe40004800000 */
[-C--:B------:R-:W-:Y:S02]  /*de30*/  ISETP.GE.AND P4, PT, R15, R159.reuse, PT ;  /* 0x0000009f0f00720c */ /* 0x080fe40003f86270 */
[----:B------:R-:W-:Y:S02]  /*de40*/  ISETP.GE.AND P1, PT, R17, R159, PT ;  /* 0x0000009f1100720c */ /* 0x000fe40003f26270 */
[----:B------:R-:W-:-:S02]  /*de50*/  ISETP.GE.AND P0, PT, R25, R157, PT ;  /* 0x0000009d1900720c */ /* 0x000fc40003f06270 */
[C---:B------:R-:W-:Y:S01]  /*de60*/  ISETP.GE.AND P5, PT, R25.reuse, R156, PT ;  /* 0x0000009c1900720c */ /* 0x040fe20003fa6270 */
[----:B------:R-:W-:Y:S01]  /*de70*/  VIADD R25, R25, 0x39 ;  /* 0x0000003919197836 */ /* 0x000fe20000000000 */
[----:B------:R-:W-:Y:S02]  /*de80*/  FSEL R166, R32, -INF , !P6 ;  /* 0xff80000020a67808 */ /* 0x000fe40007000000 */
[-C--:B------:R-:W-:Y:S02]  /*de90*/  ISETP.GE.AND P6, PT, R15, R158.reuse, PT ;  /* 0x0000009e0f00720c */ /* 0x080fe40003fc6270 */
[----:B------:R-:W-:Y:S02]  /*dea0*/  FSEL R28, R28, -INF , P4 ;  /* 0xff8000001c1c7808 */ /* 0x000fe40002000000 */
        /* <DEDUP_REMOVED lines=9> */
[----:B------:R-:W-:Y:S02]  /*df40*/  FSEL R85, R85, -INF , P6 ;  /* 0xff80000055557808 */ /* 0x000fe40003000000 */
[----:B------:R-:W-:Y:S02]  /*df50*/  FSEL R28, R54, -INF , P0 ;  /* 0xff800000361c7808 */ /* 0x000fe40000000000 */
[----:B------:R-:W-:Y:S02]  /*df60*/  ISETP.GE.AND P6, PT, R24, R156, PT ;  /* 0x0000009c1800720c */ /* 0x000fe40003fc6270 */
[----:B------:R-:W-:Y:S02]  /*df70*/  FSEL R120, R84, -INF , !P4 ;  /* 0xff80000054787808 */ /* 0x000fe40006000000 */
[----:B------:R-:W-:-:S02]  /*df80*/  ISETP.GE.AND P0, PT, R23, R157, PT ;  /* 0x0000009d1700720c */ /* 0x000fc40003f06270 */
[----:B------:R-:W-:Y:S02]  /*df90*/  FSEL R26, R50, -INF , P1 ;  /* 0xff800000321a7808 */ /* 0x000fe40000800000 */
[----:B------:R-:W-:Y:S02]  /*dfa0*/  ISETP.GE.AND P4, PT, R25, R158, PT ;  /* 0x0000009e1900720c */ /* 0x000fe40003f86270 */
[----:B------:R-:W-:Y:S02]  /*dfb0*/  FSEL R55, R55, -INF , P3 ;  /* 0xff80000037377808 */ /* 0x000fe40001800000 */
[----:B------:R-:W-:Y:S02]  /*dfc0*/  ISETP.GE.AND P3, PT, R11, R157, PT ;  /* 0x0000009d0b00720c */ /* 0x000fe40003f66270 */
[----:B------:R-:W-:Y:S02]  /*dfd0*/  FSEL R28, R28, -INF , !P5 ;  /* 0xff8000001c1c7808 */ /* 0x000fe40006800000 */
[----:B------:R-:W-:-:S02]  /*dfe0*/  ISETP.GE.AND P5, PT, R23, R156, PT ;  /* 0x0000009c1700720c */ /* 0x000fc40003fa6270 */
[----:B------:R-:W-:Y:S02]  /*dff0*/  FSEL R24, R51, -INF , P0 ;  /* 0xff80000033187808 */ /* 0x000fe40000000000 */
[----:B------:R-:W-:Y:S01]  /*e000*/  FSEL R26, R26, -INF , !P6 ;  /* 0xff8000001a1a7808 */ /* 0x000fe20007000000 */
[----:B------:R-:W-:Y:S01]  /*e010*/  LDSM.16.MT88.4 R48, [R130+0xa000] ;  /* 0x00a000008230783b */ /* 0x000fe20000004200 */
[----:B------:R-:W-:Y:S02]  /*e020*/  FSEL R145, R85, -INF , !P4 ;  /* 0xff80000055917808 */ /* 0x000fe40006000000 */
[C---:B------:R-:W-:Y:S02]  /*e030*/  ISETP.GE.AND P0, PT, R10.reuse, R157, PT ;  /* 0x0000009d0a00720c */ /* 0x040fe40003f06270 */
[-C--:B------:R-:W-:Y:S02]  /*e040*/  ISETP.GE.AND P6, PT, R10, R156.reuse, PT ;  /* 0x0000009c0a00720c */ /* 0x080fe40003fc6270 */
[----:B------:R-:W-:-:S02]  /*e050*/  ISETP.GE.AND P4, PT, R11, R156, PT ;  /* 0x0000009c0b00720c */ /* 0x000fc40003f86270 */
[-C--:B------:R-:W-:Y:S02]  /*e060*/  ISETP.GE.AND P1, PT, R19, R157.reuse, PT ;  /* 0x0000009d1300720c */ /* 0x080fe40003f26270 */
[----:B------:R-:W-:Y:S02]  /*e070*/  FSEL R10, R46, -INF , P3 ;  /* 0xff8000002e0a7808 */ /* 0x000fe40001800000 */
[----:B------:R-:W-:Y:S02]  /*e080*/  FSEL R24, R24, -INF , !P5 ;  /* 0xff80000018187808 */ /* 0x000fe40006800000 */
[----:B------:R-:W-:Y:S02]  /*e090*/  FSEL R11, R55, -INF , !P2 ;  /* 0xff800000370b7808 */ /* 0x000fe40005000000 */
[C---:B------:R-:W-:Y:S02]  /*e0a0*/  ISETP.GE.AND P3, PT, R8.reuse, R157, PT ;  /* 0x0000009d0800720c */ /* 0x040fe40003f66270 */
[----:B------:R-:W-:-:S02]  /*e0b0*/  ISETP.GE.AND P5, PT, R8, R156, PT ;  /* 0x0000009c0800720c */ /* 0x000fc40003fa6270 */
[-C--:B------:R-:W-:Y:S02]  /*e0c0*/  ISETP.GE.AND P2, PT, R19, R156.reuse, PT ;  /* 0x0000009c1300720c */ /* 0x080fe40003f46270 */
[----:B------:R-:W-:Y:S02]  /*e0d0*/  FSEL R8, R47, -INF , P1 ;  /* 0xff8000002f087808 */ /* 0x000fe40000800000 */
[----:B------:R-:W-:Y:S02]  /*e0e0*/  FSEL R10, R10, -INF , !P4 ;  /* 0xff8000000a0a7808 */ /* 0x000fe40006000000 */
[C---:B------:R-:W-:Y:S02]  /*e0f0*/  ISETP.GE.AND P1, PT, R6.reuse, R157, PT ;  /* 0x0000009d0600720c */ /* 0x040fe40003f26270 */
[----:B------:R-:W-:Y:S02]  /*e100*/  ISETP.GE.AND P4, PT, R6, R156, PT ;  /* 0x0000009c0600720c */ /* 0x000fe40003f86270 */
[----:B------:R-:W-:-:S02]  /*e110*/  FSEL R6, R42, -INF , P0 ;  /* 0xff8000002a067808 */ /* 0x000fc40000000000 */
[----:B------:R-:W-:Y:S02]  /*e120*/  FSEL R8, R8, -INF , !P2 ;  /* 0xff80000008087808 */ /* 0x000fe40005000000 */
[CC--:B------:R-:W-:Y:S02]  /*e130*/  ISETP.GE.AND P2, PT, R2.reuse, R157.reuse, PT ;  /* 0x0000009d0200720c */ /* 0x0c0fe40003f46270 */
[----:B------:R-:W-:Y:S02]  /*e140*/  ISETP.GE.AND P0, PT, R2, R156, PT ;  /* 0x0000009c0200720c */ /* 0x000fe40003f06270 */
[----:B------:R-:W-:Y:S02]  /*e150*/  FSEL R2, R43, -INF , P3 ;  /* 0xff8000002b027808 */ /* 0x000fe40001800000 */
[----:B------:R-:W-:Y:S01]  /*e160*/  FSEL R6, R6, -INF , !P6 ;  /* 0xff80000006067808 */ /* 0x000fe20007000000 */
[----:B------:R-:W-:Y:S01]  /*e170*/  LDSM.16.MT88.4 R40, [R134+0xa000] ;  /* 0x00a000008628783b */ /* 0x000fe20000004200 */
[----:B------:R-:W-:-:S02]  /*e180*/  ISETP.GE.AND P3, PT, R3, R157, PT ;  /* 0x0000009d0300720c */ /* 0x000fc40003f66270 */
[----:B------:R-:W-:Y:S02]  /*e190*/  ISETP.GE.AND P6, PT, R3, R156, PT ;  /* 0x0000009c0300720c */ /* 0x000fe40003fc6270 */
[----:B------:R-:W-:Y:S02]  /*e1a0*/  FMNMX3.FTZ R3, R9, R22, R20, !PT ;  /* 0x0000001609037276 */ /* 0x000fe40007810014 */
[----:B------:R-:W-:Y:S02]  /*e1b0*/  FSEL R38, R38, -INF , P1 ;  /* 0xff80000026267808 */ /* 0x000fe40000800000 */
[----:B------:R-:W-:Y:S02]  /*e1c0*/  FMNMX3.FTZ R3, R3, R18, R16, !PT ;  /* 0x0000001203037276 */ /* 0x000fe40007810010 */
[----:B------:R-:W-:Y:S02]  /*e1d0*/  FSEL R2, R2, -INF , !P5 ;  /* 0xff80000002027808 */ /* 0x000fe40006800000 */
[----:B------:R-:W-:-:S02]  /*e1e0*/  FMNMX3.FTZ R3, R3, R14, R12, !PT ;  /* 0x0000000e03037276 */ /* 0x000fc4000781000c */
[C---:B------:R-:W-:Y:S02]  /*e1f0*/  ISETP.GE.AND P1, PT, R13.reuse, R157, PT ;  /* 0x0000009d0d00720c */ /* 0x040fe40003f26270 */
[----:B------:R-:W-:Y:S02]  /*e200*/  ISETP.GE.AND P5, PT, R13, R156, PT ;  /* 0x0000009c0d00720c */ /* 0x000fe40003fa6270 */
[----:B------:R-:W-:Y:S02]  /*e210*/  FMNMX3.FTZ R13, R28, R11, R26, !PT ;  /* 0x0000000b1c0d7276 */ /* 0x000fe4000781001a */
[----:B------:R-:W-:Y:S02]  /*e220*/  FMNMX3.FTZ R3, R3, R4, R170, !PT ;  /* 0x0000000403037276 */ /* 0x000fe400078100aa */
[----:B------:R-:W-:Y:S02]  /*e230*/  FSEL R39, R39, -INF , P2 ;  /* 0xff80000027277808 */ /* 0x000fe40001000000 */
[----:B------:R-:W-:-:S02]  /*e240*/  FMNMX3.FTZ R13, R13, R24, R10, !PT ;  /* 0x000000180d0d7276 */ /* 0x000fc4000781000a */
[----:B------:R-:W-:Y:S02]  /*e250*/  ISETP.GE.AND P2, PT, R15, R157, PT ;  /* 0x0000009d0f00720c */ /* 0x000fe40003f46270 */
[----:B------:R-:W-:Y:S02]  /*e260*/  FMNMX3.FTZ R3, R3, R162, R166, !PT ;  /* 0x000000a203037276 */ /* 0x000fe400078100a6 */
[----:B------:R-:W-:Y:S02]  /*e270*/  FSEL R172, R38, -INF , !P4 ;  /* 0xff80000026ac7808 */ /* 0x000fe40006000000 */
[----:B------:R-:W-:Y:S02]  /*e280*/  FSEL R34, R34, -INF , P3 ;  /* 0xff80000022227808 */ /* 0x000fe40001800000 */
[----:B------:R-:W-:Y:S02]  /*e290*/  FMNMX3.FTZ R13, R13, R8, R6, !PT ;  /* 0x000000080d0d7276 */ /* 0x000fe40007810006 */
[----:B------:R-:W-:-:S02]  /*e2a0*/  ISETP.GE.AND P4, PT, R15, R156, PT ;  /* 0x0000009c0f00720c */ /* 0x000fc40003f86270 */
[----:B------:R-:W-:Y:S02]  /*e2b0*/  FSEL R30, R30, -INF , P2 ;  /* 0xff8000001e1e7808 */ /* 0x000fe40001000000 */
[----:B------:R-:W-:Y:S02]  /*e2c0*/  FSEL R168, R39, -INF , !P0 ;  /* 0xff80000027a87808 */ /* 0x000fe40004000000 */
[----:B------:R-:W-:Y:S02]  /*e2d0*/  FMNMX3.FTZ R3, R3, R160, R127, !PT ;  /* 0x000000a003037276 */ /* 0x000fe4000781007f */
[-C--:B------:R-:W-:Y:S02]  /*e2e0*/  ISETP.GE.AND P0, PT, R17, R157.reuse, PT ;  /* 0x0000009d1100720c */ /* 0x080fe40003f06270 */
[----:B------:R-:W-:Y:S02]  /*e2f0*/  FSEL R35, R35, -INF , P1 ;  /* 0xff80000023237808 */ /* 0x000fe40000800000 */
[----:B------:R-:W-:-:S02]  /*e300*/  ISETP.GE.AND P1, PT, R21, R157, PT ;  /* 0x0000009d1500720c */ /* 0x000fc40003f26270 */
[----:B------:R-:W-:Y:S02]  /*e310*/  FSEL R164, R34, -INF , !P6 ;  /* 0xff80000022a47808 */ /* 0x000fe40007000000 */
[----:B------:R-:W-:Y:S02]  /*e320*/  FMNMX3.FTZ R13, R13, R2, R172, !PT ;  /* 0x000000020d0d7276 */ /* 0x000fe400078100ac */
[----:B------:R-:W-:Y:S02]  /*e330*/  FSEL R165, R30, -INF , !P4 ;  /* 0xff8000001ea57808 */ /* 0x000fe40006000000 */
[----:B------:R-:W-:Y:S02]  /*e340*/  FMNMX3.FTZ R30, R3, R125, R120, !PT ;  /* 0x0000007d031e7276 */ /* 0x000fe40007810078 */
[----:B------:R-:W-:Y:S02]  /*e350*/  FSEL R31, R31, -INF , P0 ;  /* 0xff8000001f1f7808 */ /* 0x000fe40000000000 */
[----:B------:R-:W-:-:S02]  /*e360*/  ISETP.GE.AND P3, PT, R17, R156, PT ;  /* 0x0000009c1100720c */ /* 0x000fc40003f66270 */
[----:B------:R-:W-:Y:S02]  /*e370*/  ISETP.GE.AND P2, PT, R21, R156, PT ;  /* 0x0000009c1500720c */ /* 0x000fe40003f46270 */
[----:B------:R-:W-:Y:S02]  /*e380*/  ISETP.GE.AND P0, PT, R25, R157, PT ;  /* 0x0000009d1900720c */ /* 0x000fe40003f06270 */
[----:B------:R-:W-:Y:S02]  /*e390*/  FSEL R86, R86, -INF , P1 ;  /* 0xff80000056567808 */ /* 0x000fe40000800000 */
[----:B------:R-:W-:Y:S02]  /*e3a0*/  FSEL R126, R35, -INF , !P5 ;  /* 0xff800000237e7808 */ /* 0x000fe40006800000 */
[----:B------:R-:W-:Y:S02]  /*e3b0*/  FMNMX3.FTZ R13, R13, R168, R164, !PT ;  /* 0x000000a80d0d7276 */ /* 0x000fe400078100a4 */
[----:B------:R-:W-:-:S02]  /*e3c0*/  FMNMX.FTZ R17, R145, R30, !PT ;  /* 0x0000001e91117209 */ /* 0x000fc40007810000 */
[----:B------:R-:W-:Y:S02]  /*e3d0*/  ISETP.GE.AND P1, PT, R25, R156, PT ;  /* 0x0000009c1900720c */ /* 0x000fe40003f26270 */
[----:B------:R-:W-:Y:S01]  /*e3e0*/  FSEL R87, R87, -INF , P0 ;  /* 0xff80000057577808 */ /* 0x000fe20000000000 */
[----:B------:R-:W1:Y:S01]  /*e3f0*/  SHFL.BFLY PT, R32, R17, 0x2, 0x1f ;  /* 0x0c401f0011207f89 */ /* 0x000e6200000e0000 */
[----:B------:R-:W-:Y:S02]  /*e400*/  FSEL R124, R31, -INF , !P3 ;  /* 0xff8000001f7c7808 */ /* 0x000fe40005800000 */
[----:B------:R-:W-:Y:S02]  /*e410*/  FSEL R163, R86, -INF , !P2 ;  /* 0xff80000056a37808 */ /* 0x000fe40005000000 */
[----:B------:R-:W-:Y:S02]  /*e420*/  FMNMX3.FTZ R13, R13, R126, R165, !PT ;  /* 0x0000007e0d0d7276 */ /* 0x000fe400078100a5 */
[----:B------:R-:W-:-:S02]  /*e430*/  FSEL R161, R87, -INF , !P1 ;  /* 0xff80000057a17808 */ /* 0x000fc40004800000 */
[----:B------:R-:W-:Y:S01]  /*e440*/  FMNMX3.FTZ R30, R13, R124, R163, !PT ;  /* 0x0000007c0d1e7276 */ /* 0x000fe200078100a3 */
[----:B------:R-:W-:Y:S03]  /*e450*/  LDSM.16.MT88.4 R84, [R130+0x8000] ;  /* 0x008000008254783b */ /* 0x000fe60000004200 */
[----:B------:R-:W-:-:S05]  /*e460*/  FMNMX.FTZ R15, R161, R30, !PT ;  /* 0x0000001ea10f7209 */ /* 0x000fca0007810000 */
        /* <DEDUP_REMOVED lines=10> */
[-CC-:B------:R-:W-:Y:S01]  /*e510*/  FFMA.FTZ R34, R16, R118.reuse, -R167.reuse ;  /* 0x0000007610227223 */ /* 0x180fe200000108a7 */
[-CC-:B------:R-:W-:Y:S01]  /*e520*/  FFMA.FTZ R121, R9, R118.reuse, -R167.reuse ;  /* 0x0000007609797223 */ /* 0x180fe200000108a7 */
[----:B---3--:R-:W-:Y:S01]  /*e530*/  FMNMX.FTZ R3, R30, R3, !PT ;  /* 0x000000031e037209 */ /* 0x008fe20007810000 */
[----:B------:R-:W1:Y:S01]  /*e540*/  LDSM.16.MT88.4 R16, [R128+0xa000] ;  /* 0x00a000008010783b */ /* 0x000e620000004200 */
[-CC-:B------:R-:W-:Y:S01]  /*e550*/  FFMA.FTZ R116, R22, R118.reuse, -R167.reuse ;  /* 0x0000007616747223 */ /* 0x180fe200000108a7 */
[-CC-:B------:R-:W-:Y:S01]  /*e560*/  FFMA.FTZ R117, R20, R118.reuse, -R167.reuse ;  /* 0x0000007614757223 */ /* 0x180fe200000108a7 */
[----:B------:R-:W-:Y:S01]  /*e570*/  FSETP.NEU.FTZ.AND P0, PT, R3, -INF , PT ;  /* 0xff8000000300780b */ /* 0x000fe20003f1d000 */
[----:B------:R-:W-:Y:S01]  /*e580*/  FMUL.FTZ R169, R118, R3 ;  /* 0x0000000376a97220 */ /* 0x000fe20000410000 */
[----:B------:R-:W-:Y:S01]  /*e590*/  MUFU.EX2 R121, R121 ;  /* 0x0000007900797308 */ /* 0x000fe20000000800 */
[-CC-:B------:R-:W-:Y:S01]  /*e5a0*/  FFMA.FTZ R113, R14, R118.reuse, -R167.reuse ;  /* 0x000000760e717223 */ /* 0x180fe200000108a7 */
[-CC-:B------:R-:W-:Y:S01]  /*e5b0*/  FFMA.FTZ R35, R12, R118.reuse, -R167.reuse ;  /* 0x000000760c237223 */ /* 0x180fe200000108a7 */
[----:B------:R-:W-:Y:S01]  /*e5c0*/  FFMA.FTZ R32, R4, R118, -R167 ;  /* 0x0000007604207223 */ /* 0x000fe200000108a7 */
[----:B------:R-:W-:Y:S01]  /*e5d0*/  FSEL R169, R169, RZ, P0 ;  /* 0x000000ffa9a97208 */ /* 0x000fe20000000000 */
[----:B------:R-:W2:Y:S01]  /*e5e0*/  MUFU.EX2 R116, R116 ;  /* 0x0000007400747308 */ /* 0x000ea20000000800 */
[----:B------:R-:W3:Y:S01]  /*e5f0*/  LDSM.16.MT88.4 R12, [R129+0x8800] ;  /* 0x00880000810c783b */ /* 0x000ee20000004200 */
[----:B------:R-:W-:-:S02]  /*e600*/  ISETP.GT.AND P0, PT, R109, R142, PT ;  /* 0x0000008e6d00720c */ /* 0x000fc40003f04270 */
        /* <DEDUP_REMOVED lines=10> */
[----:B--2---:R-:W-:Y:S01]  /*e6b0*/  F2FP.BF16.F32.PACK_AB R64, R116, R121 ;  /* 0x000000797440723e */ /* 0x004fe200000010ff */
[----:B------:R-:W2:Y:S01]  /*e6c0*/  LDSM.16.MT88.4 R8, [R128+0x8800] ;  /* 0x008800008008783b */ /* 0x000ea20000004200 */
[----:B------:R-:W-:Y:S01]  /*e6d0*/  MUFU.EX2 R119, R119 ;  /* 0x0000007700777308 */ /* 0x000fe20000000800 */
[----:B------:R-:W-:Y:S01]  /*e6e0*/  FFMA.FTZ R163, R163, R118, -R169 ;  /* 0x00000076a3a37223 */ /* 0x000fe200000108a9 */
[----:B------:R-:W-:Y:S01]  /*e6f0*/  FADD.FTZ R116, R121, R116 ;  /* 0x0000007479747221 */ /* 0x000fe20000010000 */
[----:B------:R-:W5:Y:S01]  /*e700*/  LDSM.16.MT88.4 R28, [R134+0x8800] ;  /* 0x00880000861c783b */ /* 0x000f620000004200 */
[----:B------:R-:W1:Y:S03]  /*e710*/  MUFU.EX2 R114, R114 ;  /* 0x0000007200727308 */ /* 0x000e660000000800 */
[----:B------:R-:W-:Y:S01]  /*e720*/  LDSM.16.MT88.4 R24, [R130+0x8800] ;  /* 0x008800008218783b */ /* 0x000fe20000004200 */
[----:B------:R-:W-:Y:S01]  /*e730*/  MUFU.EX2 R115, R115 ;  /* 0x0000007300737308 */ /* 0x000fe20000000800 */
[----:B----4-:R-:W-:-:S02]  /*e740*/  F2FP.BF16.F32.PACK_AB R66, R112, R117 ;  /* 0x000000757042723e */ /* 0x010fc400000010ff */
[----:B------:R-:W-:Y:S01]  /*e750*/  LDSM.16.MT88.4 R20, [R134+0xa800] ;  /* 0x00a800008614783b */ /* 0x000fe20000004200 */
[----:B------:R-:W4:Y:S04]  /*e760*/  MUFU.EX2 R110, R110 ;  /* 0x0000006e006e7308 */ /* 0x000f280000000800 */
[----:B------:R-:W-:Y:S01]  /*e770*/  MUFU.EX2 R34, R34 ;  /* 0x0000002200227308 */ /* 0x000fe20000000800 */
[----:B-1----:R-:W-:Y:S01]  /*e780*/  F2FP.BF16.F32.PACK_AB R65, R114, R119 ;  /* 0x000000777241723e */ /* 0x002fe200000010ff */
[----:B------:R-:W-:Y:S02]  /*e790*/  FADD.FTZ R114, R119, R114 ;  /* 0x0000007277727221 */ /* 0x000fe40000010000 */
[----:B------:R-:W1:Y:S04]  /*e7a0*/  MUFU.EX2 R113, R113 ;  /* 0x0000007100717308 */ /* 0x000e680000000800 */
[----:B------:R-:W-:Y:S01]  /*e7b0*/  MUFU.EX2 R35, R35 ;  /* 0x0000002300237308 */ /* 0x000fe20000000800 */
[----:B----4-:R-:W-:Y:S01]  /*e7c0*/  F2FP.BF16.F32.PACK_AB R67, R110, R115 ;  /* 0x000000736e43723e */ /* 0x010fe200000010ff */
[----:B------:R-:W-:-:S02]  /*e7d0*/  FADD.FTZ R115, R115, R114 ;  /* 0x0000007273737221 */ /* 0x000fc40000010000 */
[----:B------:R-:W4:Y:S02]  /*e7e0*/  MUFU.EX2 R32, R32 ;  /* 0x0000002000207308 */ /* 0x000f240000000800 */
[----:B------:R-:W-:Y:S02]  /*e7f0*/  FADD.FTZ R110, R110, R115 ;  /* 0x000000736e6e7221 */ /* 0x000fe40000010000 */
[----:B------:R-:W-:Y:S01]  /*e800*/  MUFU.EX2 R111, R111 ;  /* 0x0000006f006f7308 */ /* 0x000fe20000000800 */
[C---:B------:R-:W-:Y:S03]  /*e810*/  HMMA.16816.F32.BF16 R80, R64.reuse, R76, RZ ;  /* 0x0000004c4050723c */ /* 0x040fe600000418ff */
[----:B-1----:R-:W-:Y:S01]  /*e820*/  F2FP.BF16.F32.PACK_AB R4, R113, R34 ;  /* 0x000000227104723e */ /* 0x002fe200000010ff */
[----:B------:R-:W1:Y:S04]  /*e830*/  MUFU.EX2 R108, R108 ;  /* 0x0000006c006c7308 */ /* 0x000e680000000800 */
[----:B------:R-:W-:Y:S01]  /*e840*/  MUFU.EX2 R33, R33 ;  /* 0x0000002100217308 */ /* 0x000fe20000000800 */
[----:B------:R-:W-:Y:S01]  /*e850*/  HMMA.16816.F32.BF16 R76, R64, R78, RZ ;  /* 0x0000004e404c723c */ /* 0x000fe200000418ff */
[----:B----4-:R-:W-:-:S02]  /*e860*/  F2FP.BF16.F32.PACK_AB R6, R32, R35 ;  /* 0x000000232006723e */ /* 0x010fc400000010ff */
[----:B------:R-:W4:Y:S05]  /*e870*/  MUFU.EX2 R2, R2 ;  /* 0x0000000200027308 */ /* 0x000f2a0000000800 */
[----:B------:R-:W-:Y:S01]  /*e880*/  HMMA.16816.F32.BF16 R96, R64, R92, RZ ;  /* 0x0000005c4060723c */ /* 0x000fe200000418ff */
[----:B-1----:R-:W-:Y:S01]  /*e890*/  F2FP.BF16.F32.PACK_AB R5, R108, R111 ;  /* 0x0000006f6c05723e */ /* 0x002fe200000010ff */
[----:B------:R-:W-:-:S04]  /*e8a0*/  FADD.FTZ R111, R111, R110 ;  /* 0x0000006e6f6f7221 */ /* 0x000fc80000010000 */
[----:B------:R-:W-:Y:S02]  /*e8b0*/  FADD.FTZ R108, R108, R111 ;  /* 0x0000006f6c6c7221 */ /* 0x000fe40000010000 */
[----:B------:R-:W-:Y:S01]  /*e8c0*/  HMMA.16816.F32.BF16 R88, R64, R84, RZ ;  /* 0x000000544058723c */ /* 0x000fe200000418ff */
[----:B----4-:R-:W-:Y:S01]  /*e8d0*/  F2FP.BF16.F32.PACK_AB R7, R2, R33 ;  /* 0x000000210207723e */ /* 0x010fe200000010ff */
[----:B------:R-:W-:-:S04]  /*e8e0*/  FADD.FTZ R33, R33, R108 ;  /* 0x0000006c21217221 */ /* 0x000fc80000010000 */
[----:B------:R-:W-:Y:S02]  /*e8f0*/  FADD.FTZ R2, R2, R33 ;  /* 0x0000002102027221 */ /* 0x000fe40000010000 */
        /* <DEDUP_REMOVED lines=12> */
[----:B------:R-:W1:Y:S07]  /*e9c0*/  LDSM.16.MT88.4 R16, [R130+0xa800] ;  /* 0x00a800008210783b */ /* 0x000e6e0000004200 */
[C---:B---3--:R-:W-:Y:S08]  /*e9d0*/  HMMA.16816.F32.BF16 R80, R4.reuse, R12, R80 ;  /* 0x0000000c0450723c */ /* 0x048ff00000041850 */
[C---:B------:R-:W-:Y:S01]  /*e9e0*/  HMMA.16816.F32.BF16 R76, R4.reuse, R14, R76 ;  /* 0x0000000e044c723c */ /* 0x040fe2000004184c */
[----:B------:R-:W3:Y:S07]  /*e9f0*/  LDSM.16.MT88.4 R12, [R129+0xa800] ;  /* 0x00a80000810c783b */ /* 0x000eee0000004200 */
[C---:B--2---:R-:W-:Y:S08]  /*ea00*/  HMMA.16816.F32.BF16 R72, R4.reuse, R8, R72 ;  /* 0x000000080448723c */ /* 0x044ff00000041848 */
[C---:B------:R-:W-:Y:S01]  /*ea10*/  HMMA.16816.F32.BF16 R68, R4.reuse, R10, R68 ;  /* 0x0000000a0444723c */ /* 0x040fe20000041844 */
[----:B------:R-:W2:Y:S07]  /*ea20*/  LDSM.16.MT88.4 R8, [R128+0xa800] ;  /* 0x00a800008008783b */ /* 0x000eae0000004200 */
[----:B-----5:R-:W-:Y:S03]  /*ea30*/  HMMA.16816.F32.BF16 R96, R4, R28, R96 ;  /* 0x0000001c0460723c */ /* 0x020fe60000041860 */
[-C--:B------:R-:W-:Y:S01]  /*ea40*/  FFMA.FTZ R29, R160, R118.reuse, -R167 ;  /* 0x00000076a01d7223 */ /* 0x080fe200000108a7 */
        /* <DEDUP_REMOVED lines=9> */
[----:B------:R-:W-:Y:S01]  /*eae0*/  MUFU.EX2 R31, R31 ;  /* 0x0000001f001f7308 */ /* 0x000fe20000000800 */
[----:B------:R-:W-:Y:S03]  /*eaf0*/  HMMA.16816.F32.BF16 R88, R4, R24, R88 ;  /* 0x000000180458723c */ /* 0x000fe60000041858 */
[-CC-:B------:R-:W-:Y:S01]  /*eb00*/  FFMA.FTZ R25, R162, R118.reuse, -R167.reuse ;  /* 0x00000076a2197223 */ /* 0x180fe200000108a7 */
[-CC-:B------:R-:W-:Y:S01]  /*eb10*/  FFMA.FTZ R24, R166, R118.reuse, -R167.reuse ;  /* 0x00000076a6187223 */ /* 0x180fe200000108a7 */
[----:B------:R-:W-:Y:S01]  /*eb20*/  MUFU.EX2 R30, R30 ;  /* 0x0000001e001e7308 */ /* 0x000fe20000000800 */
[----:B------:R-:W-:-:S03]  /*eb30*/  FFMA.FTZ R166, R145, R118, -R167 ;  /* 0x0000007691a67223 */ /* 0x000fc600000108a7 */
[----:B------:R-:W-:Y:S01]  /*eb40*/  MUFU.EX2 R25, R25 ;  /* 0x0000001900197308 */ /* 0x000fe20000000800 */
[C---:B------:R-:W-:Y:S03]  /*eb50*/  HMMA.16816.F32.BF16 R84, R4.reuse, R26, R84 ;  /* 0x0000001a0454723c */ /* 0x040fe60000041854 */
[-C--:B------:R-:W-:Y:S01]  /*eb60*/  FFMA.FTZ R26, R170, R118.reuse, -R167 ;  /* 0x00000076aa1a7223 */ /* 0x080fe200000108a7 */
[-C--:B------:R-:W-:Y:S01]  /*eb70*/  FFMA.FTZ R27, R126, R118.reuse, -R169 ;  /* 0x000000767e1b7223 */ /* 0x080fe200000108a9 */
[----:B------:R-:W-:Y:S04]  /*eb80*/  MUFU.EX2 R24, R24 ;  /* 0x0000001800187308 */ /* 0x000fe80000000800 */
[----:B------:R-:W4:Y:S01]  /*eb90*/  MUFU.EX2 R26, R26 ;  /* 0x0000001a001a7308 */ /* 0x000f220000000800 */
[C---:B---3--:R-:W-:Y:S03]  /*eba0*/  HMMA.16816.F32.BF16 R52, R4.reuse, R12, R52 ;  /* 0x0000000c0434723c */ /* 0x048fe60000041834 */
[----:B------:R-:W3:Y:S04]  /*ebb0*/  MUFU.EX2 R27, R27 ;  /* 0x0000001b001b7308 */ /* 0x000ee80000000800 */
[----:B------:R-:W-:Y:S01]  /*ebc0*/  MUFU.EX2 R166, R166 ;  /* 0x000000a600a67308 */ /* 0x000fe20000000800 */
[C---:B------:R-:W-:Y:S01]  /*ebd0*/  HMMA.16816.F32.BF16 R56, R4.reuse, R14, R56 ;  /* 0x0000000e0438723c */ /* 0x040fe20000041838 */
[----:B------:R-:W5:Y:S07]  /*ebe0*/  LDSM.16.MT88.4 R12, [R130+0x9000] ;  /* 0x00900000820c783b */ /* 0x000f6e0000004200 */
[C---:B------:R-:W-:Y:S03]  /*ebf0*/  HMMA.16816.F32.BF16 R36, R4.reuse, R20, R36 ;  /* 0x000000140424723c */ /* 0x040fe60000041824 */
[-CC-:B------:R-:W-:Y:S01]  /*ec00*/  FFMA.FTZ R21, R127, R118.reuse, -R167.reuse ;  /* 0x000000767f157223 */ /* 0x180fe200000108a7 */
[-CC-:B------:R-:W-:Y:S01]  /*ec10*/  FFMA.FTZ R20, R125, R118.reuse, -R167.reuse ;  /* 0x000000767d147223 */ /* 0x180fe200000108a7 */
[-C--:B------:R-:W-:Y:S01]  /*ec20*/  FFMA.FTZ R127, R120, R118.reuse, -R167 ;  /* 0x00000076787f7223 */ /* 0x080fe200000108a7 */
[-CC-:B------:R-:W-:Y:S01]  /*ec30*/  FFMA.FTZ R125, R165, R118.reuse, -R169.reuse ;  /* 0x00000076a57d7223 */ /* 0x180fe200000108a9 */
[-CC-:B------:R-:W-:Y:S01]  /*ec40*/  FFMA.FTZ R120, R124, R118.reuse, -R169.reuse ;  /* 0x000000767c787223 */ /* 0x180fe200000108a9 */
[----:B------:R-:W-:Y:S01]  /*ec50*/  FFMA.FTZ R165, R161, R118, -R169 ;  /* 0x00000076a1a57223 */ /* 0x000fe200000108a9 */
[----:B------:R-:W-:Y:S01]  /*ec60*/  MUFU.EX2 R145, R21 ;  /* 0x0000001500917308 */ /* 0x000fe20000000800 */
[C---:B------:R-:W-:Y:S03]  /*ec70*/  HMMA.16816.F32.BF16 R40, R4.reuse, R22, R40 ;  /* 0x000000160428723c */ /* 0x040fe60000041828 */
[----:B------:R1:W5:Y:S04]  /*ec80*/  MUFU.EX2 R124, R20 ;  /* 0x00000014007c7308 */ /* 0x0003680000000800 */
[----:B------:R-:W5:Y:S01]  /*ec90*/  MUFU.EX2 R127, R127 ;  /* 0x0000007f007f7308 */ /* 0x000f620000000800 */
[C---:B--2---:R-:W-:Y:S03]  /*eca0*/  HMMA.16816.F32.BF16 R60, R4.reuse, R8, R60 ;  /* 0x00000008043c723c */ /* 0x044fe6000004183c */
[----:B------:R-:W-:Y:S04]  /*ecb0*/  MUFU.EX2 R125, R125 ;  /* 0x0000007d007d7308 */ /* 0x000fe80000000800 */
[----:B------:R-:W2:Y:S01]  /*ecc0*/  MUFU.EX2 R120, R120 ;  /* 0x0000007800787308 */ /* 0x000ea20000000800 */
[----:B------:R-:W-:Y:S01]  /*ecd0*/  HMMA.16816.F32.BF16 R64, R4, R10, R64 ;  /* 0x0000000a0440723c */ /* 0x000fe20000041840 */
[----:B------:R-:W2:Y:S02]  /*ece0*/  LDSM.16.MT88.4 R8, [R129+0x9000] ;  /* 0x009000008108783b */ /* 0x000ea40000004200 */
[----:B----4-:R-:W-:Y:S01]  /*ecf0*/  F2FP.BF16.F32.PACK_AB R4, R25, R26 ;  /* 0x0000001a1904723e */ /* 0x010fe200000010ff */
[----:B------:R-:W-:Y:S01]  /*ed00*/  MUFU.EX2 R118, R163 ;  /* 0x000000a300767308 */ /* 0x000fe20000000800 */
[----:B------:R-:W-:Y:S01]  /*ed10*/  F2FP.BF16.F32.PACK_AB R6, R29, R24 ;  /* 0x000000181d06723e */ /* 0x000fe200000010ff */
[----:B-1----:R-:W-:Y:S01]  /*ed20*/  LDSM.16.MT88.4 R20, [R130+0x9800] ;  /* 0x009800008214783b */ /* 0x002fe20000004200 */
[----:B------:R-:W-:Y:S01]  /*ed30*/  F2FP.BF16.F32.PACK_AB R5, R30, R31 ;  /* 0x0000001f1e05723e */ /* 0x000fe200000010ff */
[----:B------:R-:W1:Y:S01]  /*ed40*/  MUFU.EX2 R165, R165 ;  /* 0x000000a500a57308 */ /* 0x000e620000000800 */
[----:B---3--:R-:W-:-:S07]  /*ed50*/  F2FP.BF16.F32.PACK_AB R7, R27, R28 ;  /* 0x0000001c1b07723e */ /* 0x008fce00000010ff */
        /* <DEDUP_REMOVED lines=24> */
[----:B------:R-:W-:-:S02]  /*eee0*/  F2FP.BF16.F32.PACK_AB R4, R124, R145 ;  /* 0x000000917c04723e */ /* 0x000fc400000010ff */
[----:B------:R-:W-:Y:S02]  /*eef0*/  F2FP.BF16.F32.PACK_AB R6, R166, R127 ;  /* 0x0000007fa606723e */ /* 0x000fe400000010ff */
[----:B------:R-:W-:Y:S02]  /*ef00*/  F2FP.BF16.F32.PACK_AB R5, R120, R125 ;  /* 0x0000007d7805723e */ /* 0x000fe400000010ff */
[----:B-1----:R-:W-:-:S07]  /*ef10*/  F2FP.BF16.F32.PACK_AB R7, R165, R118 ;  /* 0x00000076a507723e */ /* 0x002fce00000010ff */
[C---:B--2---:R-:W-:Y:S08]  /*ef20*/  HMMA.16816.F32.BF16 R96, R4.reuse, R8, R96 ;  /* 0x000000080460723c */ /* 0x044ff00000041860 */
        /* <DEDUP_REMOVED lines=26> */
[----:B------:R-:W-:Y:S03]  /*f0d0*/  HMMA.16816.F32.BF16 R56, R4, R14, R56 ;  /* 0x0000000e0438723c */ /* 0x000fe60000041838 */
        /* <DEDUP_REMOVED lines=84> */
.L_x_14268:
        /* <DEDUP_REMOVED lines=8> */
.L_x_14269:
[----:B------:R-:W-:Y:S05]  /*f6a0*/  BSYNC.RECONVERGENT B0 ;  /* 0x0000000000007941 */ /* 0x000fea0003800200 */
.L_x_14267:
        /* <DEDUP_REMOVED lines=15> */
[----:B------:R-:W-:Y:S01]  /*f7a0*/  LDGSTS.E.BYPASS.LTC128B.128 [R106+0xa800], desc[UR4][R10.64+0x80] ;  /* 0x0a8000800a6a7fae */ /* 0x000fe2000b981a04 */
[----:B------:R-:W-:-:S03]  /*f7b0*/  ISETP.GT.AND P1, PT, R121, R142, PT ;  /* 0x0000008e7900720c */ /* 0x000fc60003f24270 */
        /* <DEDUP_REMOVED lines=94> */
[C---:B------:R-:W-:Y:S08]  /*fda0*/  HMMA.16816.F32.BF16 R16, R108.reuse, R116, R16 ;  /* 0x000000746c10723c */ /* 0x040ff00000041810 */
[C---:B------:R-:W-:Y:S01]  /*fdb0*/  HMMA.16816.F32.BF16 R12, R108.reuse, R118, R12 ;  /* 0x000000766c0c723c */ /* 0x040fe2000004180c */
[----:B------:R-:W3:Y:S07]  /*fdc0*/  LDSM.16.M88.4 R116, [R131+0x6800] ;  /* 0x006800008374783b */ /* 0x000eee0000000200 */
[C---:B--2---:R-:W-:Y:S08]  /*fdd0*/  HMMA.16816.F32.BF16 R8, R108.reuse, R112, R8 ;  /* 0x000000706c08723c */ /* 0x044ff00000041808 */
[----:B------:R-:W-:Y:S01]  /*fde0*/  HMMA.16816.F32.BF16 R4, R108, R114, R4 ;  /* 0x000000726c04723c */ /* 0x000fe20000041804 */
[----:B------:R-:W2:Y:S04]  /*fdf0*/  LDSM.16.M88.4 R112, [R131+0x7000] ;  /* 0x007000008370783b */ /* 0x000ea80000000200 */
[----:B------:R-:W4:Y:S03]  /*fe00*/  LDSM.16.M88.4 R108, [R131+0x7800] ;  /* 0x00780000836c783b */ /* 0x000f260000000200 */
[----:B------:R-:W-:-:S04]  /*fe10*/  DEPBAR.LE SB0, 0x0 ;  /* 0x000080000000791a */ /* 0x000fc80000000000 */
[C---:B-1----:R-:W-:Y:S08]  /*fe20*/  HMMA.16816.F32.BF16 R32, R160.reuse, R124, R32 ;  /* 0x0000007ca020723c */ /* 0x042ff00000041820 */
[C---:B------:R-:W-:Y:S08]  /*fe30*/  HMMA.16816.F32.BF16 R28, R160.reuse, R126, R28 ;  /* 0x0000007ea01c723c */ /* 0x040ff0000004181c */
[C---:B---3--:R-:W-:Y:S08]  /*fe40*/  HMMA.16816.F32.BF16 R24, R160.reuse, R116, R24 ;  /* 0x00000074a018723c */ /* 0x048ff00000041818 */
[C---:B------:R-:W-:Y:S08]  /*fe50*/  HMMA.16816.F32.BF16 R20, R160.reuse, R118, R20 ;  /* 0x00000076a014723c */ /* 0x040ff00000041814 */
[C---:B--2---:R-:W-:Y:S08]  /*fe60*/  HMMA.16816.F32.BF16 R16, R160.reuse, R112, R16 ;  /* 0x00000070a010723c */ /* 0x044ff00000041810 */
[C---:B------:R-:W-:Y:S08]  /*fe70*/  HMMA.16816.F32.BF16 R12, R160.reuse, R114, R12 ;  /* 0x00000072a00c723c */ /* 0x040ff0000004180c */
[C---:B----4-:R-:W-:Y:S08]  /*fe80*/  HMMA.16816.F32.BF16 R8, R160.reuse, R108, R8 ;  /* 0x0000006ca008723c */ /* 0x050ff00000041808 */
[----:B------:R-:W-:Y:S01]  /*fe90*/  HMMA.16816.F32.BF16 R4, R160, R110, R4 ;  /* 0x0000006ea004723c */ /* 0x000fe20000041804 */
[----:B------:R-:W-:Y:S07]  /*fea0*/  BAR.SYNC.DEFER_BLOCKING 0x0 ;  /* 0x0000000000007b1d */ /* 0x000fee0000010000 */
[----:B------:R-:W-:-:S12]  /*feb0*/  @!P1 BRA `(.L_x_14271) ;  /* 0x0000000400789947 */ /* 0x000fd80003800000 */
        /* <DEDUP_REMOVED lines=64> */
.L_x_14273:
        /* <DEDUP_REMOVED lines=8> */
.L_x_14274:
[----:B------:R-:W-:Y:S05]  /*10340*/  BSYNC.RECONVERGENT B0 ;  /* 0x0000000000007941 */ /* 0x000fea0003800200 */
.L_x_14272:
        /* <DEDUP_REMOVED lines=11> */
[----:B------:R-:W-:Y:S02]  /*10400*/  IADD3 R112, P0, PT, R108, R103, RZ ;  /* 0x000000676c707210 */ /* 0x000fe40007f1e0ff */
[-C--:B------:R-:W-:Y:S01]  /*10410*/  IADD3.X R109, PT, PT, R111, R2.reuse, RZ, P1, !PT ;  /* 0x000000026f6d7210 */ /* 0x080fe20000ffe4ff */
[----:B------:R1:W-:Y:S03]  /*10420*/  LDGSTS.E.BYPASS.LTC128B.128 [R106+0x4800], desc[UR4][R110.64] ;  /* 0x048000006e6a7fae */ /* 0x0003e6000b981a04 */
[----:B------:R-:W-:Y:S01]  /*10430*/  IADD3.X R113, PT, PT, R109, R2, RZ, P0, !PT ;  /* 0x000000026d717210 */ /* 0x000fe200007fe4ff */
[----:B------:R1:W-:Y:S04]  /*10440*/  LDGSTS.E.BYPASS.LTC128B.128 [R106+0x6800], desc[UR4][R110.64+0x80] ;  /* 0x068000806e6a7fae */ /* 0x0003e8000b981a04 */
[----:B------:R1:W-:Y:S04]  /*10450*/  LDGSTS.E.BYPASS.LTC128B.128 [R106+0x5000], desc[UR4][R108.64] ;  /* 0x050000006c6a7fae */ /* 0x0003e8000b981a04 */
[----:B------:R1:W-:Y:S04]  /*10460*/  LDGSTS.E.BYPASS.LTC128B.128 [R106+0x7000], desc[UR4][R108.64+0x80] ;  /* 0x070000806c6a7fae */ /* 0x0003e8000b981a04 */
[----:B------:R1:W-:Y:S04]  /*10470*/  LDGSTS.E.BYPASS.LTC128B.128 [R106+0x5800], desc[UR4][R112.64] ;  /* 0x05800000706a7fae */ /* 0x0003e8000b981a04 */
[----:B------:R1:W-:Y:S04]  /*10480*/  LDGSTS.E.BYPASS.LTC128B.128 [R106+0x7800], desc[UR4][R112.64+0x80] ;  /* 0x07800080706a7fae */ /* 0x0003e8000b981a04 */
[----:B------:R-:W0:Y:S02]  /*10490*/  LDGDEPBAR ;  /* 0x00000000000079af */ /* 0x000e240000000000 */
.L_x_14271:
[----:B------:R-:W-:Y:S05]  /*104a0*/  BSYNC.RECONVERGENT B1 ;  /* 0x0000000000017941 */ /* 0x000fea0003800200 */
.L_x_14270:
[----:B------:R-:W2:Y:S01]  /*104b0*/  LD.E R103, desc[UR4][R100.64+0xdc] ;  /* 0x0000dc0464677980 */ /* 0x000ea2000c101900 */
[----:B------:R-:W-:-:S04]  /*104c0*/  IMAD R0, R107, 0x40, R0 ;  /* 0x000000406b007824 */ /* 0x000fc800078e0200 */
[C---:B------:R-:W-:Y:S02]  /*104d0*/  VIADD R2, R0.reuse, 0xffffff80 ;  /* 0xffffff8000027836 */ /* 0x040fe40000000000 */
[----:B-1----:R-:W-:-:S03]  /*104e0*/  VIADD R106, R0, 0xffffff81 ;  /* 0xffffff81006a7836 */ /* 0x002fc60000000000 */
        /* <DEDUP_REMOVED lines=9> */
[----:B------:R-:W-:Y:S01]  /*10580*/  FSEL R185, R32, -INF , !P6 ;  /* 0xff80000020b97808 */ /* 0x000fe20007000000 */
[----:B------:R-:W-:Y:S01]  /*10590*/  VIADD R32, R0, 0xffffff89 ;  /* 0xffffff8900207836 */ /* 0x000fe20000000000 */
[-C--:B------:R-:W-:Y:S02]  /*105a0*/  ISETP.GE.AND P1, PT, R2, R157.reuse, PT ;  /* 0x0000009d0200720c */ /* 0x080fe40003f26270 */
[----:B------:R-:W-:Y:S02]  /*105b0*/  ISETP.GE.AND P0, PT, R106, R157, PT ;  /* 0x0000009d6a00720c */ /* 0x000fe40003f06270 */
[----:B------:R-:W-:-:S02]  /*105c0*/  FSEL R33, R33, -INF , P2 ;  /* 0xff80000021217808 */ /* 0x000fc40001000000 */
[C---:B------:R-:W-:Y:S02]  /*105d0*/  ISETP.GE.AND P3, PT, R2.reuse, R159, PT ;  /* 0x0000009f0200720c */ /* 0x040fe40003f66270 */
[C---:B------:R-:W-:Y:S02]  /*105e0*/  ISETP.GE.AND P6, PT, R2.reuse, R158, PT ;  /* 0x0000009e0200720c */ /* 0x040fe40003fc6270 */
[-C--:B------:R-:W-:Y:S01]  /*105f0*/  ISETP.GE.AND P2, PT, R2, R156.reuse, PT ;  /* 0x0000009c0200720c */ /* 0x080fe20003f46270 */
[----:B------:R-:W-:Y:S01]  /*10600*/  VIADD R2, R0, 0xffffff90 ;  /* 0xffffff9000027836 */ /* 0x000fe20000000000 */
[----:B------:R-:W-:Y:S02]  /*10610*/  FSEL R30, R30, -INF , P1 ;  /* 0xff8000001e1e7808 */ /* 0x000fe40000800000 */
[----:B------:R-:W-:Y:S02]  /*10620*/  FSEL R35, R35, -INF , P0 ;  /* 0xff80000023237808 */ /* 0x000fe40000000000 */
[----:B------:R-:W-:-:S02]  /*10630*/  ISETP.GE.AND P4, PT, R106, R156, PT ;  /* 0x0000009c6a00720c */ /* 0x000fc40003f86270 */
[-C--:B------:R-:W-:Y:S02]  /*10640*/  ISETP.GE.AND P0, PT, R32, R159.reuse, PT ;  /* 0x0000009f2000720c */ /* 0x080fe40003f06270 */
[----:B------:R-:W-:Y:S02]  /*10650*/  FSEL R189, R28, -INF , P3 ;  /* 0xff8000001cbd7808 */ /* 0x000fe40001800000 */
[----:B------:R-:W-:Y:S02]  /*10660*/  ISETP.GE.AND P1, PT, R2, R159, PT ;  /* 0x0000009f0200720c */ /* 0x000fe40003f26270 */
[----:B------:R-:W-:Y:S01]  /*10670*/  FSEL R179, R30, -INF , !P2 ;  /* 0xff8000001eb37808 */ /* 0x000fe20005000000 */
[----:B------:R-:W-:Y:S01]  /*10680*/  VIADD R30, R0, 0xffffff91 ;  /* 0xffffff91001e7836 */ /* 0x000fe20000000000 */
[----:B------:R-:W-:Y:S02]  /*10690*/  ISETP.GE.AND P2, PT, R2, R157, PT ;  /* 0x0000009d0200720c */ /* 0x000fe40003f46270 */
[----:B------:R-:W-:-:S02]  /*106a0*/  FSEL R28, R35, -INF , !P4 ;  /* 0xff800000231c7808 */ /* 0x000fc40006000000 */
[----:B------:R-:W-:Y:S02]  /*106b0*/  FSEL R189, R189, -INF , !P6 ;  /* 0xff800000bdbd7808 */ /* 0x000fe40007000000 */
[----:B------:R-:W-:Y:S02]  /*106c0*/  FSEL R29, R29, -INF , P0 ;  /* 0xff8000001d1d7808 */ /* 0x000fe40000000000 */
[-C--:B------:R-:W-:Y:S02]  /*106d0*/  ISETP.GE.AND P5, PT, R106, R158.reuse, PT ;  /* 0x0000009e6a00720c */ /* 0x080fe40003fa6270 */
[----:B------:R-:W-:Y:S02]  /*106e0*/  ISETP.GE.AND P4, PT, R32, R157, PT ;  /* 0x0000009d2000720c */ /* 0x000fe40003f86270 */
[C---:B------:R-:W-:Y:S02]  /*106f0*/  ISETP.GE.AND P6, PT, R2.reuse, R158, PT ;  /* 0x0000009e0200720c */ /* 0x040fe40003fc6270 */
[----:B------:R-:W-:Y:S01]  /*10700*/  ISETP.GE.AND P0, PT, R2, R156, PT ;  /* 0x0000009c0200720c */ /* 0x000fe20003f06270 */
[----:B------:R-:W-:Y:S01]  /*10710*/  VIADD R2, R0, 0xffffff98 ;  /* 0xffffff9800027836 */ /* 0x000fe20000000000 */
[----:B------:R-:W-:-:S02]  /*10720*/  FSEL R24, R24, -INF , P1 ;  /* 0xff80000018187808 */ /* 0x000fc40000800000 */
[----:B------:R-:W-:Y:S02]  /*10730*/  FSEL R26, R26, -INF , P2 ;  /* 0xff8000001a1a7808 */ /* 0x000fe40001000000 */
[----:B------:R-:W-:Y:S02]  /*10740*/  FSEL R187, R33, -INF , !P5 ;  /* 0xff80000021bb7808 */ /* 0x000fe40006800000 */
[----:B------:R-:W-:Y:S02]  /*10750*/  FSEL R31, R31, -INF , P4 ;  /* 0xff8000001f1f7808 */ /* 0x000fe40002000000 */
[----:B------:R-:W-:Y:S02]  /*10760*/  ISETP.GE.AND P5, PT, R32, R158, PT ;  /* 0x0000009e2000720c */ /* 0x000fe40003fa6270 */
[----:B------:R-:W-:Y:S02]  /*10770*/  ISETP.GE.AND P4, PT, R30, R159, PT ;  /* 0x0000009f1e00720c */ /* 0x000fe40003f86270 */
[----:B------:R-:W-:Y:S01]  /*10780*/  FSEL R175, R24, -INF , !P6 ;  /* 0xff80000018af7808 */ /* 0x000fe20007000000 */
[----:B------:R-:W-:Y:S01]  /*10790*/  VIADD R24, R0, 0xffffff99 ;  /* 0xffffff9900187836 */ /* 0x000fe20000000000 */
[----:B------:R-:W-:-:S02]  /*107a0*/  ISETP.GE.AND P1, PT, R30, R157, PT ;  /* 0x0000009d1e00720c */ /* 0x000fc40003f26270 */
[----:B------:R-:W-:Y:S02]  /*107b0*/  ISETP.GE.AND P2, PT, R2, R159, PT ;  /* 0x0000009f0200720c */ /* 0x000fe40003f46270 */
[----:B------:R-:W-:Y:S02]  /*107c0*/  FSEL R111, R26, -INF , !P0 ;  /* 0xff8000001a6f7808 */ /* 0x000fe40004000000 */
[----:B------:R-:W-:Y:S02]  /*107d0*/  ISETP.GE.AND P3, PT, R32, R156, PT ;  /* 0x0000009c2000720c */ /* 0x000fe40003f66270 */
[----:B------:R-:W-:Y:S02]  /*107e0*/  ISETP.GE.AND P0, PT, R2, R157, PT ;  /* 0x0000009d0200720c */ /* 0x000fe40003f06270 */
        /* <DEDUP_REMOVED lines=8> */
[----:B------:R-:W-:-:S02]  /*10870*/  FSEL R183, R31, -INF , !P3 ;  /* 0xff8000001fb77808 */ /* 0x000fc40005800000 */
[----:B------:R-:W-:Y:S02]  /*10880*/  ISETP.GE.AND P1, PT, R24, R159, PT ;  /* 0x0000009f1800720c */ /* 0x000fe40003f26270 */
[----:B------:R-:W-:Y:S02]  /*10890*/  FSEL R22, R22, -INF , P0 ;  /* 0xff80000016167808 */ /* 0x000fe40000000000 */
[----:B------:R-:W-:Y:S02]  /*108a0*/  ISETP.GE.AND P3, PT, R30, R156, PT ;  /* 0x0000009c1e00720c */ /* 0x000fe40003f66270 */
[----:B------:R-:W-:Y:S02]  /*108b0*/  FSEL R177, R25, -INF , !P5 ;  /* 0xff80000019b17808 */ /* 0x000fe40006800000 */
[----:B------:R-:W-:Y:S01]  /*108c0*/  FSEL R119, R20, -INF , !P6 ;  /* 0xff80000014777808 */ /* 0x000fe20007000000 */
[----:B------:R-:W-:Y:S01]  /*108d0*/  VIADD R20, R0, 0xffffffa1 ;  /* 0xffffffa100147836 */ /* 0x000fe20000000000 */
[----:B------:R-:W-:-:S02]  /*108e0*/  ISETP.GE.AND P5, PT, R24, R158, PT ;  /* 0x0000009e1800720c */ /* 0x000fc40003fa6270 */
[----:B------:R-:W-:Y:S02]  /*108f0*/  FSEL R117, R22, -INF , !P4 ;  /* 0xff80000016757808 */ /* 0x000fe40006000000 */
[----:B------:R-:W-:Y:S02]  /*10900*/  FSEL R21, R21, -INF , P1 ;  /* 0xff80000015157808 */ /* 0x000fe40000800000 */
[----:B------:R-:W-:Y:S02]  /*10910*/  FSEL R127, R27, -INF , !P3 ;  /* 0xff8000001b7f7808 */ /* 0x000fe40005800000 */
[C---:B------:R-:W-:Y:S02]  /*10920*/  ISETP.GE.AND P0, PT, R2.reuse, R159, PT ;  /* 0x0000009f0200720c */ /* 0x040fe40003f06270 */
[-C--:B------:R-:W-:Y:S02]  /*10930*/  ISETP.GE.AND P4, PT, R2, R157.reuse, PT ;  /* 0x0000009d0200720c */ /* 0x080fe40003f86270 */
        /* <DEDUP_REMOVED lines=9> */
[----:B------:R-:W-:Y:S02]  /*109d0*/  FSEL R23, R23, -INF , P3 ;  /* 0xff80000017177808 */ /* 0x000fe40001800000 */
[----:B------:R-:W-:Y:S02]  /*109e0*/  ISETP.GE.AND P0, PT, R20, R157, PT ;  /* 0x0000009d1400720c */ /* 0x000fe40003f06270 */
[----:B------:R-:W-:Y:S01]  /*109f0*/  FSEL R161, R16, -INF , !P6 ;  /* 0xff80000010a17808 */ /* 0x000fe20007000000 */
[----:B------:R-:W-:Y:S01]  /*10a00*/  VIADD R16, R0, 0xffffffb0 ;  /* 0xffffffb000107836 */ /* 0x000fe20000000000 */
        /* <DEDUP_REMOVED lines=8> */
[----:B------:R-:W-:-:S02]  /*10a90*/  ISETP.GE.AND P3, PT, R20, R158, PT ;  /* 0x0000009e1400720c */ /* 0x000fc40003f66270 */
        /* <DEDUP_REMOVED lines=8> */
[----:B------:R-:W-:Y:S01]  /*10b20*/  ISETP.GE.AND P4, PT, R2, R156, PT ;  /* 0x0000009c0200720c */ /* 0x000fe20003f86270 */
[----:B------:R-:W-:Y:S01]  /*10b30*/  VIADD R2, R0, 0xffffffb1 ;  /* 0xffffffb100027836 */ /* 0x000fe20000000000 */
[----:B------:R-:W-:Y:S02]  /*10b40*/  FSEL R14, R14, -INF , P1 ;  /* 0xff8000000e0e7808 */ /* 0x000fe40000800000 */
[----:B------:R-:W-:Y:S02]  /*10b50*/  FSEL R13, R13, -INF , P0 ;  /* 0xff8000000d0d7808 */ /* 0x000fe40000000000 */
[----:B------:R-:W-:-:S02]  /*10b60*/  FSEL R15, R15, -INF , P2 ;  /* 0xff8000000f0f7808 */ /* 0x000fc40001000000 */
        /* <DEDUP_REMOVED lines=14> */
[----:B------:R-:W-:Y:S02]  /*10c50*/  FSEL R22, R8, -INF , !P6 ;  /* 0xff80000008167808 */ /* 0x000fe40007000000 */
[----:B------:R-:W-:Y:S02]  /*10c60*/  ISETP.GE.AND P6, PT, R2, R159, PT ;  /* 0x0000009f0200720c */ /* 0x000fe40003fc6270 */
[----:B------:R-:W-:Y:S02]  /*10c70*/  FSEL R35, R9, -INF , !P1 ;  /* 0xff80000009237808 */ /* 0x000fe40004800000 */
[----:B------:R-:W-:Y:S02]  /*10c80*/  FSEL R4, R4, -INF , P6 ;  /* 0xff80000004047808 */ /* 0x000fe40003000000 */
        /* <DEDUP_REMOVED lines=12> */
[----:B------:R-:W-:Y:S02]  /*10d50*/  FMNMX3.FTZ R4, R8, R119, R173, !PT ;  /* 0x0000007708047276 */ /* 0x000fe400078100ad */
[----:B------:R-:W-:-:S02]  /*10d60*/  FSEL R6, R6, -INF , P6 ;  /* 0xff80000006067808 */ /* 0x000fc40003000000 */
[----:B------:R-:W-:Y:S02]  /*10d70*/  FSEL R125, R13, -INF , !P3 ;  /* 0xff8000000d7d7808 */ /* 0x000fe40005800000 */
[----:B------:R-:W-:Y:S02]  /*10d80*/  ISETP.GE.AND P6, PT, R0, R158, PT ;  /* 0x0000009e0000720c */ /* 0x000fe40003fc6270 */
[----:B------:R-:W-:Y:S02]  /*10d90*/  FSEL R106, R5, -INF , P0 ;  /* 0xff800000056a7808 */ /* 0x000fe40000000000 */
[----:B------:R-:W-:Y:S02]  /*10da0*/  ISETP.GE.AND P3, PT, R16, R156, PT ;  /* 0x0000009c1000720c */ /* 0x000fe40003f66270 */
[----:B------:R-:W-:Y:S02]  /*10db0*/  ISETP.GE.AND P0, PT, R0, R157, PT ;  /* 0x0000009d0000720c */ /* 0x000fe40003f06270 */
[----:B------:R-:W-:-:S02]  /*10dc0*/  FSEL R167, R14, -INF , !P5 ;  /* 0xff8000000ea77808 */ /* 0x000fc40006800000 */
[----:B------:R-:W-:Y:S02]  /*10dd0*/  FSEL R163, R15, -INF , !P4 ;  /* 0xff8000000fa37808 */ /* 0x000fe40006000000 */
[----:B------:R-:W-:Y:S01]  /*10de0*/  FMNMX3.FTZ R2, R2, R113, R115, !PT ;  /* 0x0000007102027276 */ /* 0x000fe20007810073 */
[----:B------:R-:W-:Y:S01]  /*10df0*/  LDSM.16.MT88.4 R12, [R134+0x8000] ;  /* 0x00800000860c783b */ /* 0x000fe20000004200 */
[----:B------:R-:W-:Y:S02]  /*10e00*/  FMNMX3.FTZ R4, R4, R161, R169, !PT ;  /* 0x000000a104047276 */ /* 0x000fe400078100a9 */
[----:B------:R-:W-:Y:S02]  /*10e10*/  FSEL R106, R106, -INF , !P6 ;  /* 0xff8000006a6a7808 */ /* 0x000fe40007000000 */
        /* <DEDUP_REMOVED lines=17> */
[----:B------:R-:W3:Y:S04]  /*10f30*/  SHFL.BFLY PT, R2, R7, 0x1, 0x1f ;  /* 0x0c201f0007027f89 */ /* 0x000ee800000e0000 */
[----:B------:R-:W4:Y:S01]  /*10f40*/  LDSM.16.MT88.4 R8, [R130+0x8000] ;  /* 0x008000008208783b */ /* 0x000f220000004200 */
        /* <DEDUP_REMOVED lines=14> */
[-CC-:B------:R-:W-:Y:S01]  /*11030*/  FFMA.FTZ R31, R185, R103.reuse, -R108.reuse ;  /* 0x00000067b91f7223 */ /* 0x180fe2000001086c */
[-CC-:B------:R-:W-:Y:S01]  /*11040*/  FFMA.FTZ R27, R187, R103.reuse, -R108.reuse ;  /* 0x00000067bb1b7223 */ /* 0x180fe2000001086c */
[-C--:B------:R-:W-:Y:S01]  /*11050*/  FFMA.FTZ R25, R189, R103.reuse, -R108 ;  /* 0x00000067bd197223 */ /* 0x080fe2000001086c */
[-CC-:B------:R-:W-:Y:S01]  /*11060*/  FFMA.FTZ R29, R28, R103.reuse, -R20.reuse ;  /* 0x000000671c1d7223 */ /* 0x180fe20000010814 */
[----:B------:R-:W-:Y:S01]  /*11070*/  FMUL.FTZ R30, R103, R4 ;  /* 0x00000004671e7220 */ /* 0x000fe20000410000 */
[-CC-:B------:R-:W-:Y:S01]  /*11080*/  FFMA.FTZ R26, R179, R103.reuse, -R20.reuse ;  /* 0x00000067b31a7223 */ /* 0x180fe20000010814 */
[-CC-:B------:R-:W-:Y:S01]  /*11090*/  FFMA.FTZ R3, R183, R103.reuse, -R20.reuse ;  /* 0x00000067b7037223 */ /* 0x180fe20000010814 */
[-C--:B------:R-:W-:Y:S01]  /*110a0*/  FFMA.FTZ R181, R181, R103.reuse, -R20 ;  /* 0x00000067b5b57223 */ /* 0x080fe20000010814 */
[----:B------:R-:W-:Y:S01]  /*110b0*/  FMUL.FTZ R6, R103, R6 ;  /* 0x0000000667067220 */ /* 0x000fe20000410000 */
[----:B------:R-:W-:Y:S01]  /*110c0*/  MUFU.EX2 R31, R31 ;  /* 0x0000001f001f7308 */ /* 0x000fe20000000800 */
[-CC-:B------:R-:W-:Y:S01]  /*110d0*/  FFMA.FTZ R102, R175, R103.reuse, -R108.reuse ;  /* 0x00000067af667223 */ /* 0x180fe2000001086c */
[-C--:B------:R-:W-:Y:S01]  /*110e0*/  FFMA.FTZ R114, R119, R103.reuse, -R108 ;  /* 0x0000006777727223 */ /* 0x080fe2000001086c */
[-CC-:B------:R-:W-:Y:S01]  /*110f0*/  FFMA.FTZ R112, R127, R103.reuse, -R20.reuse ;  /* 0x000000677f707223 */ /* 0x180fe20000010814 */
[----:B------:R-:W1:Y:S01]  /*11100*/  MUFU.EX2 R27, R27 ;  /* 0x0000001b001b7308 */ /* 0x000e620000000800 */
[-CC-:B------:R-:W-:Y:S01]  /*11110*/  FFMA.FTZ R117, R117, R103.reuse, -R20.reuse ;  /* 0x0000006775757223 */ /* 0x180fe20000010814 */
[-C--:B------:R-:W-:Y:S01]  /*11120*/  FFMA.FTZ R110, R171, R103.reuse, -R20 ;  /* 0x00000067ab6e7223 */ /* 0x080fe20000010814 */
[-CC-:B------:R-:W-:Y:S01]  /*11130*/  FFMA.FTZ R177, R177, R103.reuse, -R108.reuse ;  /* 0x00000067b1b17223 */ /* 0x180fe2000001086c */
[----:B------:R-:W-:Y:S01]  /*11140*/  MUFU.EX2 R25, R25 ;  /* 0x0000001900197308 */ /* 0x000fe20000000800 */
[-C--:B------:R-:W-:Y:S01]  /*11150*/  FFMA.FTZ R173, R173, R103.reuse, -R108 ;  /* 0x00000067adad7223 */ /* 0x080fe2000001086c */
[-CC-:B------:R-:W-:Y:S01]  /*11160*/  FFMA.FTZ R16, R111, R103.reuse, -R20.reuse ;  /* 0x000000676f107223 */ /* 0x180fe20000010814 */
[-C--:B------:R-:W-:Y:S01]  /*11170*/  FFMA.FTZ R120, R115, R103.reuse, -R20 ;  /* 0x0000006773787223 */ /* 0x080fe20000010814 */
[----:B------:R-:W-:Y:S01]  /*11180*/  MUFU.EX2 R24, R24 ;  /* 0x0000001800187308 */ /* 0x000fe20000000800 */
[-CC-:B------:R-:W-:Y:S01]  /*11190*/  FFMA.FTZ R116, R161, R103.reuse, -R108.reuse ;  /* 0x00000067a1747223 */ /* 0x180fe2000001086c */
[-C--:B------:R-:W-:Y:S01]  /*111a0*/  FFMA.FTZ R118, R145, R103.reuse, -R108 ;  /* 0x0000006791767223 */ /* 0x080fe2000001086c */
[-CC-:B------:R-:W-:Y:S01]  /*111b0*/  FFMA.FTZ R124, R167, R103.reuse, -R20.reuse ;  /* 0x00000067a77c7223 */ /* 0x180fe20000010814 */
[----:B------:R-:W-:Y:S01]  /*111c0*/  MUFU.EX2 R28, R181 ;  /* 0x000000b5001c7308 */ /* 0x000fe20000000800 */
[----:B------:R-:W-:Y:S01]  /*111d0*/  FFMA.FTZ R115, R163, R103, -R20 ;  /* 0x00000067a3737223 */ /* 0x000fe20000010814 */
[----:B-1----:R-:W-:Y:S01]  /*111e0*/  F2FP.BF16.F32.PACK_AB R4, R27, R31 ;  /* 0x0000001f1b04723e */ /* 0x002fe200000010ff */
[-C--:B------:R-:W-:Y:S01]  /*111f0*/  FFMA.FTZ R169, R169, R103.reuse, -R108 ;  /* 0x00000067a9a97223 */ /* 0x080fe2000001086c */
[----:B------:R-:W1:Y:S01]  /*11200*/  MUFU.EX2 R29, R29 ;  /* 0x0000001d001d7308 */ /* 0x000e620000000800 */
[-CC-:B------:R-:W-:Y:S01]  /*11210*/  FFMA.FTZ R160, R33, R103.reuse, -R20.reuse ;  /* 0x0000006721a07223 */ /* 0x180fe20000010814 */
[-CC-:B------:R-:W-:Y:S01]  /*11220*/  FFMA.FTZ R126, R109, R103.reuse, -R20.reuse ;  /* 0x000000676d7e7223 */ /* 0x180fe20000010814 */
[-C--:B------:R-:W-:Y:S01]  /*11230*/  FFMA.FTZ R33, R21, R103.reuse, -R20 ;  /* 0x0000006715217223 */ /* 0x080fe20000010814 */
[----:B------:R2:W3:Y:S01]  /*11240*/  MUFU.EX2 R32, R6 ;  /* 0x0000000600207308 */ /* 0x0004e20000000800 */
[----:B------:R-:W-:Y:S01]  /*11250*/  FFMA.FTZ R22, R22, R103, -R108 ;  /* 0x0000006716167223 */ /* 0x000fe2000001086c */
[----:B------:R-:W-:-:S02]  /*11260*/  @P0 VIADD R107, R107, 0xfffffffd ;  /* 0xfffffffd6b6b0836 */ /* 0x000fc40000000000 */
[----:B------:R-:W5:Y:S04]  /*11270*/  MUFU.EX2 R30, R30 ;  /* 0x0000001e001e7308 */ /* 0x000f680000000800 */
[----:B------:R-:W-:Y:S01]  /*11280*/  MUFU.EX2 R26, R26 ;  /* 0x0000001a001a7308 */ /* 0x000fe20000000800 */
[----:B-1----:R-:W-:-:S03]  /*11290*/  F2FP.BF16.F32.PACK_AB R5, R29, R28 ;  /* 0x0000001c1d05723e */ /* 0x002fc600000010ff */
[----:B------:R-:W1:Y:S01]  /*112a0*/  MUFU.EX2 R3, R3 ;  /* 0x0000000300037308 */ /* 0x000e620000000800 */
[----:B--2---:R-:W-:Y:S01]  /*112b0*/  F2FP.BF16.F32.PACK_AB R6, R24, R25 ;  /* 0x000000191806723e */ /* 0x004fe200000010ff */
[-C--:B---3--:R-:W-:Y:S01]  /*112c0*/  FMUL.FTZ R88, R88, R32.reuse ;  /* 0x0000002058587220 */ /* 0x088fe20000410000 */
[-C--:B------:R-:W-:Y:S01]  /*112d0*/  FMUL.FTZ R89, R89, R32.reuse ;  /* 0x0000002059597220 */ /* 0x080fe20000410000 */
[----:B------:R-:W-:Y:S01]  /*112e0*/  FMUL.FTZ R84, R84, R32 ;  /* 0x0000002054547220 */ /* 0x000fe20000410000 */
[-C--:B-----5:R-:W-:Y:S01]  /*112f0*/  FMUL.FTZ R90, R90, R30.reuse ;  /* 0x0000001e5a5a7220 */ /* 0x0a0fe20000410000 */
[----:B------:R-:W-:Y:S01]  /*11300*/  FMUL.FTZ R91, R91, R30 ;  /* 0x0000001e5b5b7220 */ /* 0x000fe20000410000 */
        /* <DEDUP_REMOVED lines=13> */
[C---:B----4-:R-:W-:Y:S05]  /*113e0*/  HMMA.16816.F32.BF16 R88, R4.reuse, R8, R88 ;  /* 0x000000080458723c */ /* 0x050fea0000041858 */
        /* <DEDUP_REMOVED lines=8> */
[----:B------:R-:W1:Y:S02]  /*11470*/  LDSM.16.MT88.4 R8, [R128+0x8000] ;  /* 0x008000008008783b */ /* 0x000e640000004200 */
        /* <DEDUP_REMOVED lines=15> */
[----:B------:R-:W2:Y:S02]  /*11570*/  LDSM.16.MT88.4 R12, [R129+0x8000] ;  /* 0x00800000810c783b */ /* 0x000ea40000004200 */
        /* <DEDUP_REMOVED lines=23> */
[C---:B-1----:R-:W-:Y:S03]  /*116f0*/  HMMA.16816.F32.BF16 R72, R4.reuse, R8, R72 ;  /* 0x000000080448723c */ /* 0x042fe60000041848 */
[-C--:B------:R-:W-:Y:S01]  /*11700*/  FMUL.FTZ R56, R56, R32.reuse ;  /* 0x0000002038387220 */ /* 0x080fe20000410000 */
[----:B------:R-:W-:Y:S01]  /*11710*/  FMUL.FTZ R57, R57, R32 ;  /* 0x0000002039397220 */ /* 0x000fe20000410000 */
[-C--:B------:R-:W-:Y:S01]  /*11720*/  FMUL.FTZ R58, R58, R30.reuse ;  /* 0x0000001e3a3a7220 */ /* 0x080fe20000410000 */
[----:B------:R-:W-:Y:S01]  /*11730*/  FMUL.FTZ R59, R59, R30 ;  /* 0x0000001e3b3b7220 */ /* 0x000fe20000410000 */
[----:B------:R-:W-:Y:S01]  /*11740*/  MUFU.EX2 R102, R102 ;  /* 0x0000006600667308 */ /* 0x000fe20000000800 */
[----:B------:R-:W-:Y:S01]  /*11750*/  FFMA.FTZ R32, R166, R32, R31 ;  /* 0x00000020a6207223 */ /* 0x000fe2000001001f */
[----:B------:R-:W-:Y:S01]  /*11760*/  FFMA.FTZ R28, R165, R30, R28 ;  /* 0x0000001ea51c7223 */ /* 0x000fe2000001001c */
[----:B------:R-:W-:Y:S01]  /*11770*/  HMMA.16816.F32.BF16 R68, R4, R10, R68 ;  /* 0x0000000a0444723c */ /* 0x000fe20000041844 */
[----:B------:R-:W1:Y:S01]  /*11780*/  LDSM.16.MT88.4 R8, [R130+0xa000] ;  /* 0x00a000008208783b */ /* 0x000e620000004200 */
[----:B------:R-:W3:Y:S01]  /*11790*/  MUFU.EX2 R119, R177 ;  /* 0x000000b100777308 */ /* 0x000ee20000000800 */
[----:B------:R-:W-:Y:S01]  /*117a0*/  FADD.FTZ R32, R27, R32 ;  /* 0x000000201b207221 */ /* 0x000fe20000010000 */
[----:B------:R-:W-:-:S02]  /*117b0*/  FADD.FTZ R29, R29, R28 ;  /* 0x0000001c1d1d7221 */ /* 0x000fc40000010000 */
[----:B------:R-:W-:Y:S01]  /*117c0*/  MUFU.EX2 R114, R114 ;  /* 0x0000007200727308 */ /* 0x000fe20000000800 */
[----:B------:R-:W-:Y:S01]  /*117d0*/  FADD.FTZ R25, R25, R32 ;  /* 0x0000002019197221 */ /* 0x000fe20000010000 */
[C---:B--2---:R-:W-:Y:S03]  /*117e0*/  HMMA.16816.F32.BF16 R80, R4.reuse, R12, R80 ;  /* 0x0000000c0450723c */ /* 0x044fe60000041850 */
[----:B------:R-:W-:Y:S01]  /*117f0*/  FADD.FTZ R26, R26, R29 ;  /* 0x0000001d1a1a7221 */ /* 0x000fe20000010000 */
[----:B------:R-:W2:Y:S01]  /*11800*/  MUFU.EX2 R111, R173 ;  /* 0x000000ad006f7308 */ /* 0x000ea20000000800 */
[----:B------:R-:W-:Y:S02]  /*11810*/  FADD.FTZ R25, R24, R25 ;  /* 0x0000001918197221 */ /* 0x000fe40000010000 */
[----:B------:R-:W-:Y:S01]  /*11820*/  FADD.FTZ R26, R3, R26 ;  /* 0x0000001a031a7221 */ /* 0x000fe20000010000 */
[----:B------:R4:W-:Y:S01]  /*11830*/  MUFU.EX2 R127, R16 ;  /* 0x00000010007f7308 */ /* 0x0009e20000000800 */
[--C-:B------:R-:W-:Y:S01]  /*11840*/  IMAD.MOV.U32 R3, RZ, RZ, R0.reuse ;  /* 0x000000ffff037224 */ /* 0x100fe200078e0000 */
[----:B------:R-:W-:Y:S01]  /*11850*/  HMMA.16816.F32.BF16 R76, R4, R14, R76 ;  /* 0x0000000e044c723c */ /* 0x000fe2000004184c */
[----:B------:R-:W5:Y:S01]  /*11860*/  LDSM.16.MT88.4 R12, [R134+0xa000] ;  /* 0x00a00000860c783b */ /* 0x000f620000004200 */
[----:B------:R-:W2:Y:S01]  /*11870*/  MUFU.EX2 R112, R112 ;  /* 0x0000007000707308 */ /* 0x000ea20000000800 */
[----:B------:R-:W-:-:S03]  /*11880*/  @P0 IMAD.MOV.U32 R3, RZ, RZ, R0 ;  /* 0x000000ffff030224 */ /* 0x000fc600078e0000 */
[----:B------:R-:W-:Y:S04]  /*11890*/  MUFU.EX2 R117, R117 ;  /* 0x0000007500757308 */ /* 0x000fe80000000800 */
[----:B------:R-:W2:Y:S01]  /*118a0*/  MUFU.EX2 R110, R110 ;  /* 0x0000006e006e7308 */ /* 0x000ea20000000800 */
[----:B----4-:R-:W-:Y:S03]  /*118b0*/  LDSM.16.MT88.4 R16, [R129+0x8800] ;  /* 0x008800008110783b */ /* 0x010fe60000004200 */
[----:B------:R-:W-:Y:S04]  /*118c0*/  MUFU.EX2 R116, R116 ;  /* 0x0000007400747308 */ /* 0x000fe80000000800 */
[----:B------:R-:W4:Y:S04]  /*118d0*/  MUFU.EX2 R145, R169 ;  /* 0x000000a900917308 */ /* 0x000f280000000800 */
[----:B------:R-:W-:Y:S01]  /*118e0*/  MUFU.EX2 R118, R118 ;  /* 0x0000007600767308 */ /* 0x000fe20000000800 */
[C---:B-1----:R-:W-:Y:S03]  /*118f0*/  HMMA.16816.F32.BF16 R44, R4.reuse, R8, R44 ;  /* 0x00000008042c723c */ /* 0x042fe6000004182c */
[----:B------:R-:W-:Y:S04]  /*11900*/  MUFU.EX2 R120, R120 ;  /* 0x0000007800787308 */ /* 0x000fe80000000800 */
[----:B------:R-:W-:Y:S01]  /*11910*/  MUFU.EX2 R124, R124 ;  /* 0x0000007c007c7308 */ /* 0x000fe20000000800 */
[C---:B------:R-:W-:Y:S01]  /*11920*/  HMMA.16816.F32.BF16 R48, R4.reuse, R10, R48 ;  /* 0x0000000a0430723c */ /* 0x040fe20000041830 */
[----:B------:R-:W1:Y:S02]  /*11930*/  LDSM.16.MT88.4 R8, [R128+0xa000] ;  /* 0x00a000008008783b */ /* 0x000e640000004200 */
[----:B------:R-:W-:Y:S04]  /*11940*/  MUFU.EX2 R115, R115 ;  /* 0x0000007300737308 */ /* 0x000fe80000000800 */
[----:B------:R-:W-:Y:S01]  /*11950*/  MUFU.EX2 R109, R22 ;  /* 0x00000016006d7308 */ /* 0x000fe20000000800 */
[C---:B-----5:R-:W-:Y:S03]  /*11960*/  HMMA.16816.F32.BF16 R36, R4.reuse, R12, R36 ;  /* 0x0000000c0424723c */ /* 0x060fe60000041824 */
[----:B------:R-:W-:Y:S04]  /*11970*/  MUFU.EX2 R126, R126 ;  /* 0x0000007e007e7308 */ /* 0x000fe80000000800 */
[----:B------:R-:W-:Y:S01]  /*11980*/  MUFU.EX2 R33, R33 ;  /* 0x0000002100217308 */ /* 0x000fe20000000800 */
[C---:B------:R-:W-:Y:S01]  /*11990*/  HMMA.16816.F32.BF16 R40, R4.reuse, R14, R40 ;  /* 0x0000000e0428723c */ /* 0x040fe20000041828 */
[----:B------:R-:W5:Y:S07]  /*119a0*/  LDSM.16.MT88.4 R12, [R129+0xa000] ;  /* 0x00a00000810c783b */ /* 0x000f6e0000004200 */
[C---:B-1----:R-:W-:Y:S08]  /*119b0*/  HMMA.16816.F32.BF16 R60, R4.reuse, R8, R60 ;  /* 0x00000008043c723c */ /* 0x042ff0000004183c */
[C---:B------:R-:W-:Y:S01]  /*119c0*/  HMMA.16816.F32.BF16 R64, R4.reuse, R10, R64 ;  /* 0x0000000a0440723c */ /* 0x040fe20000041840 */
[----:B------:R-:W1:Y:S07]  /*119d0*/  LDSM.16.MT88.4 R8, [R130+0x8800] ;  /* 0x008800008208783b */ /* 0x000e6e0000004200 */
[C---:B-----5:R-:W-:Y:S08]  /*119e0*/  HMMA.16816.F32.BF16 R52, R4.reuse, R12, R52 ;  /* 0x0000000c0434723c */ /* 0x060ff00000041834 */
[----:B------:R-:W-:Y:S01]  /*119f0*/  HMMA.16816.F32.BF16 R56, R4, R14, R56 ;  /* 0x0000000e0438723c */ /* 0x000fe20000041838 */
[----:B------:R-:W5:Y:S02]  /*11a00*/  LDSM.16.MT88.4 R12, [R134+0x8800] ;  /* 0x00880000860c783b */ /* 0x000f640000004200 */
[----:B---3--:R-:W-:Y:S01]  /*11a10*/  F2FP.BF16.F32.PACK_AB R4, R119, R102 ;  /* 0x000000667704723e */ /* 0x008fe200000010ff */
[----:B------:R-:W-:Y:S01]  /*11a20*/  FADD.FTZ R102, R102, R25 ;  /* 0x0000001966667221 */ /* 0x000fe20000010000 */
[----:B--2---:R-:W-:-:S02]  /*11a30*/  F2FP.BF16.F32.PACK_AB R6, R111, R114 ;  /* 0x000000726f06723e */ /* 0x004fc400000010ff */
[----:B------:R-:W-:Y:S01]  /*11a40*/  F2FP.BF16.F32.PACK_AB R5, R112, R127 ;  /* 0x0000007f7005723e */ /* 0x000fe200000010ff */
[----:B------:R-:W-:Y:S01]  /*11a50*/  FADD.FTZ R127, R127, R26 ;  /* 0x0000001a7f7f7221 */ /* 0x000fe20000010000 */
[----:B------:R-:W-:Y:S01]  /*11a60*/  F2FP.BF16.F32.PACK_AB R7, R110, R117 ;  /* 0x000000756e07723e */ /* 0x000fe200000010ff */
[----:B------:R-:W-:Y:S01]  /*11a70*/  FADD.FTZ R119, R119, R102 ;  /* 0x0000006677777221 */ /* 0x000fe20000010000 */
[--C-:B------:R-:W-:Y:S02]  /*11a80*/  IMAD.MOV.U32 R102, RZ, RZ, R2.reuse ;  /* 0x000000ffff667224 */ /* 0x100fe400078e0002 */
[----:B------:R-:W-:Y:S01]  /*11a90*/  FADD.FTZ R112, R112, R127 ;  /* 0x0000007f70707221 */ /* 0x000fe20000010000 */
[----:B------:R-:W-:Y:S02]  /*11aa0*/  @P0 IMAD.MOV.U32 R102, RZ, RZ, R2 ;  /* 0x000000ffff660224 */ /* 0x000fe400078e0002 */
[----:B------:R-:W-:Y:S01]  /*11ab0*/  FADD.FTZ R114, R114, R119 ;  /* 0x0000007772727221 */ /* 0x000fe20000010000 */
[----:B------:R-:W-:Y:S03]  /*11ac0*/  HMMA.16816.F32.BF16 R80, R4, R16, R80 ;  /* 0x000000100450723c */ /* 0x000fe60000041850 */
[----:B------:R-:W-:Y:S01]  /*11ad0*/  FADD.FTZ R117, R117, R112 ;  /* 0x0000007075757221 */ /* 0x000fe20000010000 */
[----:B------:R-:W-:-:S03]  /*11ae0*/  FADD.FTZ R111, R111, R114 ;  /* 0x000000726f6f7221 */ /* 0x000fc60000010000 */
[----:B------:R-:W-:Y:S01]  /*11af0*/  FADD.FTZ R110, R110, R117 ;  /* 0x000000756e6e7221 */ /* 0x000fe20000010000 */
        /* <DEDUP_REMOVED lines=10> */
[----:B------:R-:W-:Y:S07]  /*11ba0*/  LDSM.16.MT88.4 R16, [R129+0x9000] ;  /* 0x009000008110783b */ /* 0x000fee0000004200 */
        /* <DEDUP_REMOVED lines=12> */
[----:B------:R-:W-:Y:S01]  /*11c70*/  FFMA.FTZ R125, R113, R103, -R20 ;  /* 0x00000067717d7223 */ /* 0x000fe20000010814 */
[----:B------:R-:W2:Y:S01]  /*11c80*/  LDSM.16.MT88.4 R12, [R134+0x9000] ;  /* 0x00900000860c783b */ /* 0x000ea20000004200 */
[----:B----4-:R-:W-:Y:S01]  /*11c90*/  F2FP.BF16.F32.PACK_AB R4, R145, R116 ;  /* 0x000000749104723e */ /* 0x010fe200000010ff */
[----:B------:R-:W3:Y:S01]  /*11ca0*/  MUFU.EX2 R113, R7 ;  /* 0x0000000700717308 */ /* 0x000ee20000000800 */
[----:B------:R-:W-:-:S03]  /*11cb0*/  FADD.FTZ R116, R116, R111 ;  /* 0x0000006f74747221 */ /* 0x000fc60000010000 */
[----:B------:R-:W4:Y:S01]  /*11cc0*/  MUFU.EX2 R125, R125 ;  /* 0x0000007d007d7308 */ /* 0x000f220000000800 */
[----:B------:R-:W-:Y:S01]  /*11cd0*/  FADD.FTZ R145, R145, R116 ;  /* 0x0000007491917221 */ /* 0x000fe20000010000 */
[----:B---3--:R-:W-:-:S03]  /*11ce0*/  F2FP.BF16.F32.PACK_AB R6, R113, R118 ;  /* 0x000000767106723e */ /* 0x008fc600000010ff */
[----:B------:R-:W-:Y:S01]  /*11cf0*/  FADD.FTZ R118, R118, R145 ;  /* 0x0000009176767221 */ /* 0x000fe20000010000 */
[----:B------:R-:W-:Y:S02]  /*11d00*/  F2FP.BF16.F32.PACK_AB R7, R115, R124 ;  /* 0x0000007c7307723e */ /* 0x000fe400000010ff */
[----:B----4-:R-:W-:Y:S01]  /*11d10*/  F2FP.BF16.F32.PACK_AB R5, R120, R125 ;  /* 0x0000007d7805723e */ /* 0x010fe200000010ff */
[----:B------:R-:W-:Y:S01]  /*11d20*/  FADD.FTZ R125, R125, R110 ;  /* 0x0000006e7d7d7221 */ /* 0x000fe20000010000 */
[----:B------:R-:W-:-:S03]  /*11d30*/  FADD.FTZ R118, R113, R118 ;  /* 0x0000007671767221 */ /* 0x000fc60000010000 */
[----:B------:R-:W-:Y:S02]  /*11d40*/  FADD.FTZ R125, R120, R125 ;  /* 0x0000007d787d7221 */ /* 0x000fe40000010000 */
[----:B-1----:R-:W-:Y:S03]  /*11d50*/  HMMA.16816.F32.BF16 R88, R4, R8, R88 ;  /* 0x000000080458723c */ /* 0x002fe60000041858 */
[----:B------:R-:W-:-:S04]  /*11d60*/  FADD.FTZ R124, R124, R125 ;  /* 0x0000007d7c7c7221 */ /* 0x000fc80000010000 */
        /* <DEDUP_REMOVED lines=19> */
[----:B------:R-:W-:Y:S01]  /*11ea0*/  FFMA.FTZ R34, R23, R103, -R20 ;  /* 0x0000006717227223 */ /* 0x000fe20000010814 */
[----:B------:R-:W3:Y:S01]  /*11eb0*/  MUFU.EX2 R108, R17 ;  /* 0x00000011006c7308 */ /* 0x000ee20000000800 */
[----:B------:R-:W4:Y:S01]  /*11ec0*/  LDSM.16.MT88.4 R20, [R130+0x9800] ;  /* 0x009800008214783b */ /* 0x000f220000004200 */
[C---:B------:R-:W-:Y:S02]  /*11ed0*/  HMMA.16816.F32.BF16 R48, R4.reuse, R18, R48 ;  /* 0x000000120430723c */ /* 0x040fe40000041830 */
[----:B------:R5:W-:Y:S04]  /*11ee0*/  MUFU.EX2 R106, R16 ;  /* 0x00000010006a7308 */ /* 0x000be80000000800 */
[----:B------:R-:W3:Y:S02]  /*11ef0*/  MUFU.EX2 R35, R35 ;  /* 0x0000002300237308 */ /* 0x000ee40000000800 */
[C---:B-1----:R-:W-:Y:S02]  /*11f00*/  HMMA.16816.F32.BF16 R52, R4.reuse, R8, R52 ;  /* 0x000000080434723c */ /* 0x042fe40000041834 */
[----:B------:R-:W1:Y:S04]  /*11f10*/  MUFU.EX2 R103, R160 ;  /* 0x000000a000677308 */ /* 0x000e680000000800 */
[----:B------:R-:W1:Y:S01]  /*11f20*/  MUFU.EX2 R34, R34 ;  /* 0x0000002200227308 */ /* 0x000e620000000800 */
[----:B-----5:R-:W5:Y:S01]  /*11f30*/  LDSM.16.MT88.4 R16, [R129+0x9800] ;  /* 0x009800008110783b */ /* 0x020f620000004200 */
[C---:B------:R-:W-:Y:S03]  /*11f40*/  HMMA.16816.F32.BF16 R56, R4.reuse, R10, R56 ;  /* 0x0000000a0438723c */ /* 0x040fe60000041838 */
[----:B------:R-:W5:Y:S05]  /*11f50*/  LDSM.16.MT88.4 R8, [R134+0x9800] ;  /* 0x009800008608783b */ /* 0x000f6a0000004200 */
[C---:B--2---:R-:W-:Y:S08]  /*11f60*/  HMMA.16816.F32.BF16 R60, R4.reuse, R12, R60 ;  /* 0x0000000c043c723c */ /* 0x044ff0000004183c */
[----:B------:R-:W-:Y:S03]  /*11f70*/  HMMA.16816.F32.BF16 R64, R4, R14, R64 ;  /* 0x0000000e0440723c */ /* 0x000fe60000041840 */
[----:B---3--:R-:W-:Y:S01]  /*11f80*/  F2FP.BF16.F32.PACK_AB R4, R108, R109 ;  /* 0x0000006d6c04723e */ /* 0x008fe200000010ff */
[----:B------:R-:W2:Y:S01]  /*11f90*/  LDSM.16.MT88.4 R12, [R128+0x9800] ;  /* 0x00980000800c783b */ /* 0x000ea20000004200 */
[----:B------:R-:W-:Y:S01]  /*11fa0*/  F2FP.BF16.F32.PACK_AB R6, R35, R106 ;  /* 0x0000006a2306723e */ /* 0x000fe200000010ff */
[----:B------:R-:W-:Y:S01]  /*11fb0*/  FADD.FTZ R109, R109, R118 ;  /* 0x000000766d6d7221 */ /* 0x000fe20000010000 */
[----:B-1----:R-:W-:Y:S01]  /*11fc0*/  F2FP.BF16.F32.PACK_AB R5, R103, R126 ;  /* 0x0000007e6705723e */ /* 0x002fe200000010ff */
[----:B------:R-:W-:Y:S01]  /*11fd0*/  FADD.FTZ R126, R126, R115 ;  /* 0x000000737e7e7221 */ /* 0x000fe20000010000 */
[----:B------:R-:W-:Y:S01]  /*11fe0*/  F2FP.BF16.F32.PACK_AB R7, R33, R34 ;  /* 0x000000222107723e */ /* 0x000fe200000010ff */
[----:B------:R-:W-:-:S02]  /*11ff0*/  FADD.FTZ R109, R108, R109 ;  /* 0x0000006d6c6d7221 */ /* 0x000fc40000010000 */
[----:B------:R-:W-:Y:S02]  /*12000*/  FADD.FTZ R103, R103, R126 ;  /* 0x0000007e67677221 */ /* 0x000fe40000010000 */
[----:B------:R-:W-:Y:S01]  /*12010*/  FADD.FTZ R106, R106, R109 ;  /* 0x0000006d6a6a7221 */ /* 0x000fe20000010000 */
[----:B------:R-:W-:Y:S02]  /*12020*/  IMAD.MOV.U32 R109, RZ, RZ, R121 ;  /* 0x000000ffff6d7224 */ /* 0x000fe400078e0079 */
[----:B------:R-:W-:Y:S01]  /*12030*/  FADD.FTZ R34, R34, R103 ;  /* 0x0000006722227221 */ /* 0x000fe20000010000 */
[----:B----4-:R-:W-:Y:S03]  /*12040*/  HMMA.16816.F32.BF16 R88, R4, R20, R88 ;  /* 0x000000140458723c */ /* 0x010fe60000041858 */
[----:B------:R-:W-:Y:S01]  /*12050*/  FADD.FTZ R166, R35, R106 ;  /* 0x0000006a23a67221 */ /* 0x000fe20000010000 */
[----:B------:R-:W-:-:S04]  /*12060*/  FADD.FTZ R165, R33, R34 ;  /* 0x0000002221a57221 */ /* 0x000fc80000010000 */
[C---:B-----5:R-:W-:Y:S08]  /*12070*/  HMMA.16816.F32.BF16 R80, R4.reuse, R16, R80 ;  /* 0x000000100450723c */ /* 0x060ff00000041850 */
[C---:B------:R-:W-:Y:S08]  /*12080*/  HMMA.16816.F32.BF16 R96, R4.reuse, R8, R96 ;  /* 0x000000080460723c */ /* 0x040ff00000041860 */
[C---:B------:R-:W-:Y:S01]  /*12090*/  HMMA.16816.F32.BF16 R92, R4.reuse, R10, R92 ;  /* 0x0000000a045c723c */ /* 0x040fe2000004185c */
[----:B------:R-:W1:Y:S07]  /*120a0*/  LDSM.16.MT88.4 R8, [R134+0xb800] ;  /* 0x00b800008608783b */ /* 0x000e6e0000004200 */
        /* <DEDUP_REMOVED lines=16> */
[----:B------:R-:W-:-:S15]  /*121b0*/  @P0 BRA `(.L_x_14275) ;  /* 0x0000000000040947 */ /* 0x000fde0003800000 */
.L_x_14266:
[----:B------:R-:W-:-:S05]  /*121c0*/  IADD3 R107, PT, PT, R109, -0x1, RZ ;  /* 0xffffffff6d6b7810 */ /* 0x000fca0007ffe0ff */
.L_x_14275:
[----:B------:R-:W-:Y:S05]  /*121d0*/  BSYNC B2 ;  /* 0x0000000000027941 */ /* 0x000fea0003800000 */
.L_x_14265:
        /* <DEDUP_REMOVED lines=14> */
.L_x_14283:
        /* <DEDUP_REMOVED lines=77> */
.L_x_14278:
[----:B------:R-:W-:Y:S05]  /*12790*/  BSYNC.RECONVERGENT B0 ;  /* 0x0000000000007941 */ /* 0x000fea0003800200 */
.L_x_14277:
        /* <DEDUP_REMOVED lines=212> */
.L_x_14282:
[----:B------:R-:W-:Y:S05]  /*134e0*/  BSYNC.RECONVERGENT B0 ;  /* 0x0000000000007941 */ /* 0x000fea0003800200 */
.L_x_14281:
        /* <DEDUP_REMOVED lines=20> */
.L_x_14280:
[----:B------:R-:W-:Y:S05]  /*13630*/  BSYNC.RECONVERGENT B1 ;  /* 0x0000000000017941 */ /* 0x000fea0003800200 */
.L_x_14279:
        /* <DEDUP_REMOVED lines=16> */
[----:B------:R-:W-:Y:S02]  /*13740*/  FSEL R5, R7, -INF , P0 ;  /* 0xff80000007057808 */ /* 0x000fe40000000000 */
[----:B------:R-:W-:Y:S02]  /*13750*/  ISETP.GE.AND P0, PT, R102, R157, PT ;  /* 0x0000009d6600720c */ /* 0x000fe40003f06270 */
[----:B------:R-:W-:Y:S02]  /*13760*/  ISETP.GE.AND P4, PT, R104, R159, PT ;  /* 0x0000009f6800720c */ /* 0x000fe40003f86270 */
[----:B------:R-:W-:Y:S02]  /*13770*/  FSEL R7, R9, -INF , P3 ;  /* 0xff80000009077808 */ /* 0x000fe40001800000 */
[----:B------:R-:W-:Y:S01]  /*13780*/  FSEL R109, R8, -INF , P4 ;  /* 0xff800000086d7808 */ /* 0x000fe20002000000 */
[C---:B------:R-:W-:Y:S01]  /*13790*/  VIADD R8, R164.reuse, 0x9 ;  /* 0x00000009a4087836 */ /* 0x040fe20000000000 */
[C---:B------:R-:W-:Y:S02]  /*137a0*/  ISETP.GE.AND P6, PT, R3.reuse, R158, PT ;  /* 0x0000009e0300720c */ /* 0x040fe40003fc6270 */
[----:B------:R-:W-:Y:S02]  /*137b0*/  ISETP.GE.AND P5, PT, R3, R156, PT ;  /* 0x0000009c0300720c */ /* 0x000fe40003fa6270 */
[----:B------:R-:W-:Y:S01]  /*137c0*/  FSEL R9, R11, -INF , P0 ;  /* 0xff8000000b097808 */ /* 0x000fe20000000000 */
[C---:B------:R-:W-:Y:S01]  /*137d0*/  VIADD R11, R164.reuse, 0xfffffff8 ;  /* 0xfffffff8a40b7836 */ /* 0x040fe20000000000 */
[----:B------:R-:W-:Y:S01]  /*137e0*/  ISETP.GE.AND P1, PT, R3, R157, PT ;  /* 0x0000009d0300720c */ /* 0x000fe20003f26270 */
[----:B------:R-:W-:Y:S01]  /*137f0*/  VIADD R3, R164, 0xfffffff9 ;  /* 0xfffffff9a4037836 */ /* 0x000fe20000000000 */
[-C--:B------:R-:W-:Y:S02]  /*13800*/  ISETP.GE.AND P3, PT, R107, R159.reuse, PT ;  /* 0x0000009f6b00720c */ /* 0x080fe40003f66270 */
[-C--:B------:R-:W-:Y:S02]  /*13810*/  ISETP.GE.AND P4, PT, R111, R159.reuse, PT ;  /* 0x0000009f6f00720c */ /* 0x080fe40003f86270 */
[----:B------:R-:W-:Y:S02]  /*13820*/  FSEL R127, R13, -INF , P3 ;  /* 0xff8000000d7f7808 */ /* 0x000fe40001800000 */
[----:B------:R-:W-:Y:S01]  /*13830*/  FSEL R193, R12, -INF , P4 ;  /* 0xff8000000cc17808 */ /* 0x000fe20002000000 */
[----:B------:R-:W-:Y:S01]  /*13840*/  VIADD R12, R164, 0x8 ;  /* 0x00000008a40c7836 */ /* 0x000fe20000000000 */
[-C--:B------:R-:W-:Y:S02]  /*13850*/  ISETP.GE.AND P4, PT, R11, R159.reuse, PT ;  /* 0x0000009f0b00720c */ /* 0x080fe40003f86270 */
[-C--:B------:R-:W-:Y:S02]  /*13860*/  ISETP.GE.AND P3, PT, R3, R159.reuse, PT ;  /* 0x0000009f0300720c */ /* 0x080fe40003f66270 */
[----:B------:R-:W-:Y:S01]  /*13870*/  FSEL R191, R16, -INF , P4 ;  /* 0xff80000010bf7808 */ /* 0x000fe20002000000 */
[C---:B------:R-:W-:Y:S01]  /*13880*/  VIADD R16, R164.reuse, 0x19 ;  /* 0x00000019a4107836 */ /* 0x040fe20000000000 */
[----:B------:R-:W-:Y:S02]  /*13890*/  FSEL R145, R17, -INF , P3 ;  /* 0xff80000011917808 */ /* 0x000fe40001800000 */
        /* <DEDUP_REMOVED lines=23> */
[----:B------:R-:W-:Y:S02]  /*13a10*/  ISETP.GE.AND P0, PT, R110, R157, PT ;  /* 0x0000009d6e00720c */ /* 0x000fe40003f06270 */
[-C--:B------:R-:W-:Y:S02]  /*13a20*/  ISETP.GE.AND P3, PT, R164, R158.reuse, PT ;  /* 0x0000009ea400720c */ /* 0x080fe40003f66270 */
[----:B------:R-:W-:Y:S01]  /*13a30*/  FSEL R177, R22, -INF , P1 ;  /* 0xff80000016b17808 */ /* 0x000fe20000800000 */
[----:B------:R-:W-:Y:S01]  /*13a40*/  VIADD R22, R164, 0x10 ;  /* 0x00000010a4167836 */ /* 0x000fe20000000000 */
[----:B------:R-:W-:Y:S02]  /*13a50*/  ISETP.GE.AND P4, PT, R12, R159, PT ;  /* 0x0000009f0c00720c */ /* 0x000fe40003f86270 */
[----:B------:R-:W-:Y:S02]  /*13a60*/  FSEL R23, R23, -INF , P0 ;  /* 0xff80000017177808 */ /* 0x000fe40000000000 */
[----:B------:R-:W-:Y:S02]  /*13a70*/  FSEL R185, R185, -INF , !P3 ;  /* 0xff800000b9b97808 */ /* 0x000fe40005800000 */
[----:B------:R-:W-:Y:S02]  /*13a80*/  ISETP.GE.AND P0, PT, R8, R157, PT ;  /* 0x0000009d0800720c */ /* 0x000fe40003f06270 */
[-C--:B------:R-:W-:Y:S02]  /*13a90*/  ISETP.GE.AND P3, PT, R104, R158.reuse, PT ;  /* 0x0000009e6800720c */ /* 0x080fe40003f66270 */
[----:B------:R-:W-:Y:S02]  /*13aa0*/  FSEL R24, R24, -INF , P4 ;  /* 0xff80000018187808 */ /* 0x000fe40002000000 */
[----:B------:R-:W-:Y:S02]  /*13ab0*/  ISETP.GE.AND P4, PT, R22, R159, PT ;  /* 0x0000009f1600720c */ /* 0x000fe40003f86270 */
[----:B------:R-:W-:Y:S02]  /*13ac0*/  FSEL R19, R106, -INF , !P6 ;  /* 0xff8000006a137808 */ /* 0x000fe40007000000 */
[----:B------:R-:W-:Y:S02]  /*13ad0*/  FSEL R15, R109, -INF , !P3 ;  /* 0xff8000006d0f7808 */ /* 0x000fe40005800000 */
[----:B------:R-:W-:Y:S02]  /*13ae0*/  FSEL R27, R27, -INF , P0 ;  /* 0xff8000001b1b7808 */ /* 0x000fe40000000000 */
[-C--:B------:R-:W-:Y:S02]  /*13af0*/  ISETP.GE.AND P6, PT, R102, R158.reuse, PT ;  /* 0x0000009e6600720c */ /* 0x080fe40003fc6270 */
[-C--:B------:R-:W-:Y:S02]  /*13b00*/  ISETP.GE.AND P1, PT, R12, R157.reuse, PT ;  /* 0x0000009d0c00720c */ /* 0x080fe40003f26270 */
[----:B------:R-:W-:Y:S02]  /*13b10*/  ISETP.GE.AND P0, PT, R20, R157, PT ;  /* 0x0000009d1400720c */ /* 0x000fe40003f06270 */
[-C--:B------:R-:W-:Y:S02]  /*13b20*/  ISETP.GE.AND P3, PT, R111, R158.reuse, PT ;  /* 0x0000009e6f00720c */ /* 0x080fe40003f66270 */
[----:B------:R-:W-:Y:S02]  /*13b30*/  FSEL R28, R28, -INF , P4 ;  /* 0xff8000001c1c7808 */ /* 0x000fe40002000000 */
[----:B------:R-:W-:Y:S02]  /*13b40*/  FSEL R13, R7, -INF , !P6 ;  /* 0xff800000070d7808 */ /* 0x000fe40007000000 */
[----:B------:R-:W-:Y:S02]  /*13b50*/  ISETP.GE.AND P4, PT, R4, R159, PT ;  /* 0x0000009f0400720c */ /* 0x000fe40003f86270 */
[----:B------:R-:W-:Y:S02]  /*13b60*/  FSEL R31, R31, -INF , P0 ;  /* 0xff8000001f1f7808 */ /* 0x000fe40000000000 */
[----:B------:R-:W-:Y:S02]  /*13b70*/  FSEL R26, R26, -INF , P1 ;  /* 0xff8000001a1a7808 */ /* 0x000fe40000800000 */
[----:B------:R-:W-:Y:S02]  /*13b80*/  FSEL R7, R6, -INF , !P5 ;  /* 0xff80000006077808 */ /* 0x000fe40006800000 */
[----:B------:R-:W-:Y:S02]  /*13b90*/  FSEL R193, R193, -INF , !P3 ;  /* 0xff800000c1c17808 */ /* 0x000fe40005800000 */
[-C--:B------:R-:W-:Y:S02]  /*13ba0*/  ISETP.GE.AND P1, PT, R22, R157.reuse, PT ;  /* 0x0000009d1600720c */ /* 0x080fe40003f26270 */
[-C--:B------:R-:W-:Y:S02]  /*13bb0*/  ISETP.GE.AND P0, PT, R16, R157.reuse, PT ;  /* 0x0000009d1000720c */ /* 0x080fe40003f06270 */
[-C--:B------:R-:W-:Y:S02]  /*13bc0*/  ISETP.GE.AND P5, PT, R107, R158.reuse, PT ;  /* 0x0000009e6b00720c */ /* 0x080fe40003fa6270 */
[-C--:B------:R-:W-:Y:S02]  /*13bd0*/  ISETP.GE.AND P3, PT, R11, R158.reuse, PT ;  /* 0x0000009e0b00720c */ /* 0x080fe40003f66270 */
[----:B------:R-:W-:Y:S02]  /*13be0*/  FSEL R32, R32, -INF , P4 ;  /* 0xff80000020207808 */ /* 0x000fe40002000000 */
[----:B------:R-:W-:Y:S02]  /*13bf0*/  ISETP.GE.AND P4, PT, R108, R158, PT ;  /* 0x0000009e6c00720c */ /* 0x000fe40003f86270 */
[----:B------:R-:W-:Y:S02]  /*13c00*/  FSEL R30, R30, -INF , P1 ;  /* 0xff8000001e1e7808 */ /* 0x000fe40000800000 */
[----:B------:R-:W-:Y:S02]  /*13c10*/  FSEL R35, R35, -INF , P0 ;  /* 0xff80000023237808 */ /* 0x000fe40000000000 */
[----:B------:R-:W-:Y:S02]  /*13c20*/  FSEL R191, R191, -INF , !P3 ;  /* 0xff800000bfbf7808 */ /* 0x000fe40005800000 */
[----:B------:R-:W-:Y:S02]  /*13c30*/  FSEL R127, R127, -INF , !P5 ;  /* 0xff8000007f7f7808 */ /* 0x000fe40006800000 */
[----:B------:R-:W-:Y:S02]  /*13c40*/  ISETP.GE.AND P1, PT, R4, R157, PT ;  /* 0x0000009d0400720c */ /* 0x000fe40003f26270 */
[----:B------:R-:W-:Y:S02]  /*13c50*/  ISETP.GE.AND P5, PT, R11, R156, PT ;  /* 0x0000009c0b00720c */ /* 0x000fe40003fa6270 */
[----:B------:R-:W-:Y:S02]  /*13c60*/  ISETP.GE.AND P3, PT, R110, R158, PT ;  /* 0x0000009e6e00720c */ /* 0x000fe40003f66270 */
[C---:B------:R-:W-:Y:S01]  /*13c70*/  ISETP.GE.AND P0, PT, R164.reuse, R156, PT ;  /* 0x0000009ca400720c */ /* 0x040fe20003f06270 */
[----:B------:R-:W-:Y:S01]  /*13c80*/  VIADD R164, R164, 0xffffffc0 ;  /* 0xffffffc0a4a47836 */ /* 0x000fe20000000000 */
[----:B------:R-:W-:Y:S02]  /*13c90*/  FSEL R17, R105, -INF , !P4 ;  /* 0xff80000069117808 */ /* 0x000fe40006000000 */
[----:B------:R-:W-:Y:S02]  /*13ca0*/  FSEL R34, R34, -INF , P1 ;  /* 0xff80000022227808 */ /* 0x000fe40000800000 */
[----:B------:R-:W-:Y:S02]  /*13cb0*/  FSEL R187, R18, -INF , !P5 ;  /* 0xff80000012bb7808 */ /* 0x000fe40006800000 */
[----:B------:R-:W-:Y:S02]  /*13cc0*/  FSEL R183, R21, -INF , !P3 ;  /* 0xff80000015b77808 */ /* 0x000fe40005800000 */
[----:B------:R-:W-:Y:S02]  /*13cd0*/  FSEL R177, R177, -INF , !P0 ;  /* 0xff800000b1b17808 */ /* 0x000fe40004000000 */
[----:B------:R-:W-:Y:S02]  /*13ce0*/  ISETP.GE.AND P3, PT, R8, R158, PT ;  /* 0x0000009e0800720c */ /* 0x000fe40003f66270 */
[-C--:B------:R-:W-:Y:S02]  /*13cf0*/  ISETP.GE.AND P1, PT, R108, R156.reuse, PT ;  /* 0x0000009c6c00720c */ /* 0x080fe40003f26270 */
[-C--:B------:R-:W-:Y:S02]  /*13d00*/  ISETP.GE.AND P0, PT, R104, R156.reuse, PT ;  /* 0x0000009c6800720c */ /* 0x080fe40003f06270 */
[-C--:B------:R-:W-:Y:S02]  /*13d10*/  ISETP.GE.AND P5, PT, R8, R156.reuse, PT ;  /* 0x0000009c0800720c */ /* 0x080fe40003fa6270 */
        /* <DEDUP_REMOVED lines=20> */
[----:B------:R-:W-:Y:S02]  /*13e60*/  ISETP.GE.AND P4, PT, R22, R158, PT ;  /* 0x0000009e1600720c */ /* 0x000fe40003f86270 */
        /* <DEDUP_REMOVED lines=8> */
[C---:B------:R-:W-:Y:S02]  /*13ef0*/  ISETP.GE.AND P1, PT, R4.reuse, R158, PT ;  /* 0x0000009e0400720c */ /* 0x040fe40003f26270 */
[----:B------:R-:W-:Y:S02]  /*13f00*/  ISETP.GE.AND P5, PT, R4, R156, PT ;  /* 0x0000009c0400720c */ /* 0x000fe40003fa6270 */
[----:B------:R-:W-:Y:S02]  /*13f10*/  FSEL R125, R28, -INF , !P4 ;  /* 0xff8000001c7d7808 */ /* 0x000fe40006000000 */
[----:B------:R-:W-:Y:S02]  /*13f20*/  FSEL R175, R23, -INF , !P0 ;  /* 0xff80000017af7808 */ /* 0x000fe40004000000 */
[----:B------:R-:W-:Y:S02]  /*13f30*/  FMNMX3.FTZ R4, R8, R187, R169, !PT ;  /* 0x000000bb08047276 */ /* 0x000fe400078100a9 */
[----:B------:R-:W-:Y:S02]  /*13f40*/  FSEL R123, R29, -INF , !P3 ;  /* 0xff8000001d7b7808 */ /* 0x000fe40005800000 */
        /* <DEDUP_REMOVED lines=27> */
[----:B------:R-:W-:Y:S01]  /*14100*/  FSETP.NEU.FTZ.AND P0, PT, R3, -INF , PT ;  /* 0xff8000000300780b */ /* 0x000fe20003f1d000 */
[----:B------:R-:W-:Y:S01]  /*14110*/  LDSM.16.MT88.4 R20, [R130+0x8000] ;  /* 0x008000008214783b */ /* 0x000fe20000004200 */
[----:B------:R-:W-:Y:S01]  /*14120*/  FSETP.NEU.FTZ.AND P1, PT, R102, -INF , PT ;  /* 0xff8000006600780b */ /* 0x000fe20003f3d000 */
[----:B------:R-:W-:Y:S01]  /*14130*/  FMUL.FTZ R124, R103, R102 ;  /* 0x00000066677c7220 */ /* 0x000fe20000410000 */
[----:B------:R-:W-:Y:S04]  /*14140*/  FSEL R120, R120, RZ, P0 ;  /* 0x000000ff78787208 */ /* 0x000fe80000000000 */
[----:B------:R-:W-:Y:S01]  /*14150*/  FSEL R124, R124, RZ, P1 ;  /* 0x000000ff7c7c7208 */ /* 0x000fe20000800000 */
[-CC-:B------:R-:W-:Y:S01]  /*14160*/  FFMA.FTZ R117, R7, R103.reuse, -R120.reuse ;  /* 0x0000006707757223 */ /* 0x180fe20000010878 */
[-CC-:B------:R-:W-:Y:S01]  /*14170*/  FFMA.FTZ R115, R5, R103.reuse, -R120.reuse ;  /* 0x0000006705737223 */ /* 0x180fe20000010878 */
[----:B------:R-:W-:Y:S01]  /*14180*/  FSEL R7, R102, RZ, P1 ;  /* 0x000000ff66077208 */ /* 0x000fe20000800000 */
[-C--:B------:R-:W-:Y:S01]  /*14190*/  FFMA.FTZ R114, R11, R103.reuse, -R120 ;  /* 0x000000670b727223 */ /* 0x080fe20000010878 */
[-CC-:B------:R-:W-:Y:S01]  /*141a0*/  FFMA.FTZ R113, R15, R103.reuse, -R124.reuse ;  /* 0x000000670f717223 */ /* 0x180fe2000001087c */
[-C--:B------:R-:W-:Y:S01]  /*141b0*/  FFMA.FTZ R112, R13, R103.reuse, -R124 ;  /* 0x000000670d707223 */ /* 0x080fe2000001087c */
[----:B------:R-:W-:Y:S01]  /*141c0*/  FSEL R5, R3, RZ, P0 ;  /* 0x000000ff03057208 */ /* 0x000fe20000000000 */
[----:B------:R-:W1:Y:S01]  /*141d0*/  LDSM.16.MT88.4 R12, [R134+0x8000] ;  /* 0x00800000860c783b */ /* 0x000e620000004200 */
[----:B------:R-:W-:Y:S01]  /*141e0*/  FADD.FTZ R0, -R7, R0 ;  /* 0x0000000007007221 */ /* 0x000fe20000010100 */
[-CC-:B------:R-:W-:Y:S01]  /*141f0*/  FFMA.FTZ R119, R19, R103.reuse, -R124.reuse ;  /* 0x0000006713777223 */ /* 0x180fe2000001087c */
[-C--:B------:R-:W-:Y:S01]  /*14200*/  FFMA.FTZ R116, R17, R103.reuse, -R124 ;  /* 0x0000006711747223 */ /* 0x080fe2000001087c */
[----:B------:R-:W-:Y:S01]  /*14210*/  FADD.FTZ R2, -R5, R2 ;  /* 0x0000000205027221 */ /* 0x000fe20000010100 */
[-CC-:B------:R-:W-:Y:S01]  /*14220*/  FFMA.FTZ R121, R9, R103.reuse, -R120.reuse ;  /* 0x0000006709797223 */ /* 0x180fe20000010878 */
[C---:B------:R-:W-:Y:S01]  /*14230*/  FMUL.FTZ R9, R103.reuse, R0 ;  /* 0x0000000067097220 */ /* 0x040fe20000410000 */
[----:B------:R-:W-:Y:S01]  /*14240*/  MUFU.EX2 R113, R113 ;  /* 0x0000007100717308 */ /* 0x000fe20000000800 */
[----:B------:R-:W-:Y:S01]  /*14250*/  FMUL.FTZ R8, R103, R2 ;  /* 0x0000000267087220 */ /* 0x000fe20000410000 */
[-C--:B------:R-:W-:Y:S01]  /*14260*/  FFMA.FTZ R176, R171, R103.reuse, -R120 ;  /* 0x00000067abb07223 */ /* 0x080fe20000010878 */
[-CC-:B------:R-:W-:Y:S07]  /*14270*/  FFMA.FTZ R126, R127, R103.reuse, -R124.reuse ;  /* 0x000000677f7e7223 */ /* 0x180fee000001087c */
[----:B------:R-:W2:Y:S01]  /*14280*/  MUFU.EX2 R2, R9 ;  /* 0x0000000900027308 */ /* 0x000ea20000000800 */
[-CC-:B------:R-:W-:Y:S01]  /*14290*/  FFMA.FTZ R168, R145, R103.reuse, -R124.reuse ;  /* 0x0000006791a87223 */ /* 0x180fe2000001087c */
[-CC-:B------:R-:W-:Y:S01]  /*142a0*/  FFMA.FTZ R193, R193, R103.reuse, -R124.reuse ;  /* 0x00000067c1c17223 */ /* 0x180fe2000001087c */
[-C--:B------:R-:W-:Y:S07]  /*142b0*/  FFMA.FTZ R191, R191, R103.reuse, -R124 ;  /* 0x00000067bfbf7223 */ /* 0x080fee000001087c */
[----:B------:R-:W3:Y:S01]  /*142c0*/  MUFU.EX2 R0, R8 ;  /* 0x0000000800007308 */ /* 0x000ee20000000800 */
[-CC-:B------:R-:W-:Y:S01]  /*142d0*/  FFMA.FTZ R174, R177, R103.reuse, -R120.reuse ;  /* 0x00000067b1ae7223 */ /* 0x180fe20000010878 */
[-CC-:B------:R-:W-:Y:S01]  /*142e0*/  FFMA.FTZ R175, R175, R103.reuse, -R120.reuse ;  /* 0x00000067afaf7223 */ /* 0x180fe20000010878 */
[-CC-:B------:R-:W-:Y:S07]  /*142f0*/  FFMA.FTZ R178, R106, R103.reuse, -R120.reuse ;  /* 0x000000676ab27223 */ /* 0x180fee0000010878 */
[----:B------:R-:W-:Y:S01]  /*14300*/  MUFU.EX2 R119, R119 ;  /* 0x0000007700777308 */ /* 0x000fe20000000800 */
[-CC-:B------:R-:W-:Y:S01]  /*14310*/  FFMA.FTZ R177, R105, R103.reuse, -R120.reuse ;  /* 0x0000006769b17223 */ /* 0x180fe20000010878 */
[-CC-:B------:R-:W-:Y:S01]  /*14320*/  FFMA.FTZ R170, R167, R103.reuse, -R120.reuse ;  /* 0x00000067a7aa7223 */ /* 0x180fe20000010878 */
[-CC-:B------:R-:W-:Y:S07]  /*14330*/  FFMA.FTZ R172, R169, R103.reuse, -R120.reuse ;  /* 0x00000067a9ac7223 */ /* 0x180fee0000010878 */
[----:B------:R-:W4:Y:S01]  /*14340*/  MUFU.EX2 R116, R116 ;  /* 0x0000007400747308 */ /* 0x000f220000000800 */
[--C-:B------:R-:W-:Y:S01]  /*14350*/  FFMA.FTZ R189, R189, R103, -R120.reuse ;  /* 0x00000067bdbd7223 */ /* 0x100fe20000010878 */
[C---:B--2---:R-:W-:Y:S01]  /*14360*/  FMUL.FTZ R4, R2.reuse, R96 ;  /* 0x0000006002047220 */ /* 0x044fe20000410000 */
[C---:B------:R-:W-:Y:S07]  /*14370*/  FMUL.FTZ R5, R2.reuse, R97 ;  /* 0x0000006102057220 */ /* 0x040fee0000410000 */
[----:B------:R-:W2:Y:S01]  /*14380*/  MUFU.EX2 R112, R112 ;  /* 0x0000007000707308 */ /* 0x000ea20000000800 */
[----:B------:R-:W-:Y:S01]  /*14390*/  FMUL.FTZ R9, R2, R93 ;  /* 0x0000005d02097220 */ /* 0x000fe20000410000 */
[C---:B---3--:R-:W-:Y:S01]  /*143a0*/  FMUL.FTZ R6, R0.reuse, R98 ;  /* 0x0000006200067220 */ /* 0x048fe20000410000 */
[----:B------:R-:W-:Y:S07]  /*143b0*/  FMUL.FTZ R7, R0, R99 ;  /* 0x0000006300077220 */ /* 0x000fee0000410000 */
[----:B------:R-:W-:Y:S01]  /*143c0*/  MUFU.EX2 R117, R117 ;  /* 0x0000007500757308 */ /* 0x000fe20000000800 */
[----:B------:R-:W-:Y:S01]  /*143d0*/  FMUL.FTZ R8, R2, R92 ;  /* 0x0000005c02087220 */ /* 0x000fe20000410000 */
[C---:B------:R-:W-:Y:S01]  /*143e0*/  FMUL.FTZ R10, R0.reuse, R94 ;  /* 0x0000005e000a7220 */ /* 0x040fe20000410000 */
[----:B------:R-:W-:Y:S07]  /*143f0*/  FMUL.FTZ R11, R0, R95 ;  /* 0x0000005f000b7220 */ /* 0x000fee0000410000 */
[----:B------:R-:W3:Y:S01]  /*14400*/  MUFU.EX2 R115, R115 ;  /* 0x0000007300737308 */ /* 0x000ee20000000800 */
[----:B------:R-:W-:Y:S01]  /*14410*/  FMUL.FTZ R16, R2, R84 ;  /* 0x0000005402107220 */ /* 0x000fe20000410000 */
[----:B----4-:R-:W-:Y:S01]  /*14420*/  F2FP.BF16.F32.PACK_AB R108, R116, R119 ;  /* 0x00000077746c723e */ /* 0x010fe200000010ff */
[----:B------:R-:W-:Y:S07]  /*14430*/  FMUL.FTZ R17, R2, R85 ;  /* 0x0000005502117220 */ /* 0x000fee0000410000 */
[----:B------:R-:W-:Y:S01]  /*14440*/  MUFU.EX2 R114, R114 ;  /* 0x0000007200727308 */ /* 0x000fe20000000800 */
[----:B------:R-:W-:Y:S01]  /*14450*/  FMUL.FTZ R18, R0, R86 ;  /* 0x0000005600127220 */ /* 0x000fe20000410000 */
[----:B--2---:R-:W-:Y:S01]  /*14460*/  F2FP.BF16.F32.PACK_AB R110, R112, R113 ;  /* 0x00000071706e723e */ /* 0x004fe200000010ff */
[----:B------:R-:W-:Y:S07]  /*14470*/  FMUL.FTZ R19, R0, R87 ;  /* 0x0000005700137220 */ /* 0x000fee0000410000 */
[----:B------:R-:W2:Y:S01]  /*14480*/  MUFU.EX2 R121, R121 ;  /* 0x0000007900797308 */ /* 0x000ea20000000800 */
        /* <DEDUP_REMOVED lines=12> */
[----:B------:R-:W-:Y:S01]  /*14550*/  FMUL.FTZ R37, R2, R37 ;  /* 0x0000002502257220 */ /* 0x000fe20000410000 */
[----:B--2---:R-:W-:Y:S01]  /*14560*/  F2FP.BF16.F32.PACK_AB R111, R121, R114 ;  /* 0x00000072796f723e */ /* 0x004fe200000010ff */
        /* <DEDUP_REMOVED lines=17> */
[----:B------:R-:W1:Y:S01]  /*14680*/  LDSM.16.MT88.4 R88, [R128+0x8000] ;  /* 0x008000008058783b */ /* 0x000e620000004200 */
        /* <DEDUP_REMOVED lines=12> */
[----:B------:R-:W2:Y:S01]  /*14750*/  MUFU.EX2 R126, R126 ;  /* 0x0000007e007e7308 */ /* 0x000ea20000000800 */
        /* <DEDUP_REMOVED lines=25> */
[C---:B-1----:R-:W-:Y:S01]  /*148f0*/  HMMA.16816.F32.BF16 R28, R108.reuse, R88, R28 ;  /* 0x000000586c1c723c */ /* 0x042fe2000004181c */
[----:B------:R-:W-:Y:S02]  /*14900*/  MUFU.EX2 R167, R189 ;  /* 0x000000bd00a77308 */ /* 0x000fe40000000800 */
[----:B------:R-:W-:Y:S01]  /*14910*/  FMUL.FTZ R57, R2, R57 ;  /* 0x0000003902397220 */ /* 0x000fe20000410000 */
[C---:B------:R-:W-:Y:S01]  /*14920*/  FMUL.FTZ R58, R0.reuse, R58 ;  /* 0x0000003a003a7220 */ /* 0x040fe20000410000 */
[----:B------:R-:W-:Y:S06]  /*14930*/  FMUL.FTZ R59, R0, R59 ;  /* 0x0000003b003b7220 */ /* 0x000fec0000410000 */
[----:B------:R-:W1:Y:S01]  /*14940*/  MUFU.EX2 R170, R170 ;  /* 0x000000aa00aa7308 */ /* 0x000e620000000800 */
[----:B------:R-:W-:Y:S01]  /*14950*/  FFMA.FTZ R187, R187, R103, -R120 ;  /* 0x00000067bbbb7223 */ /* 0x000fe20000010878 */
[C---:B------:R-:W-:Y:S08]  /*14960*/  HMMA.16816.F32.BF16 R32, R108.reuse, R90, R32 ;  /* 0x0000005a6c20723c */ /* 0x040ff00000041820 */
[----:B------:R-:W-:Y:S01]  /*14970*/  MUFU.EX2 R172, R172 ;  /* 0x000000ac00ac7308 */ /* 0x000fe20000000800 */
[----:B------:R-:W-:Y:S01]  /*14980*/  FFMA.FTZ R119, R2, R166, R119 ;  /* 0x000000a602777223 */ /* 0x000fe20000010077 */
[----:B------:R-:W-:Y:S01]  /*14990*/  ISETP.GT.AND P0, PT, R163, R142, PT ;  /* 0x0000008ea300720c */ /* 0x000fe20003f04270 */
[----:B------:R-:W-:Y:S07]  /*149a0*/  FFMA.FTZ R117, R0, R165, R117 ;  /* 0x000000a500757223 */ /* 0x000fee0000010075 */
[----:B------:R-:W5:Y:S01]  /*149b0*/  MUFU.EX2 R169, R187 ;  /* 0x000000bb00a97308 */ /* 0x000f620000000800 */
[----:B------:R-:W-:Y:S01]  /*149c0*/  FADD.FTZ R116, R116, R119 ;  /* 0x0000007774747221 */ /* 0x000fe20000010000 */
[C---:B---3--:R-:W-:Y:S08]  /*149d0*/  HMMA.16816.F32.BF16 R36, R108.reuse, R80, R36 ;  /* 0x000000506c24723c */ /* 0x048ff00000041824 */
[----:B------:R-:W-:Y:S01]  /*149e0*/  MUFU.EX2 R178, R178 ;  /* 0x000000b200b27308 */ /* 0x000fe20000000800 */
[----:B------:R-:W-:Y:S01]  /*149f0*/  FADD.FTZ R117, R115, R117 ;  /* 0x0000007573757221 */ /* 0x000fe20000010000 */
[----:B------:R-:W-:Y:S01]  /*14a00*/  FADD.FTZ R113, R113, R116 ;  /* 0x0000007471717221 */ /* 0x000fe20000010000 */
[----:B------:R-:W-:Y:S07]  /*14a10*/  IMAD.MOV.U32 R2, RZ, RZ, R3 ;  /* 0x000000ffff027224 */ /* 0x000fee00078e0003 */
[----:B------:R-:W-:Y:S01]  /*14a20*/  MUFU.EX2 R177, R177 ;  /* 0x000000b100b17308 */ /* 0x000fe20000000800 */
[----:B------:R-:W-:Y:S01]  /*14a30*/  FADD.FTZ R0, R114, R117 ;  /* 0x0000007572007221 */ /* 0x000fe20000010000 */
[C---:B------:R-:W-:Y:S01]  /*14a40*/  HMMA.16816.F32.BF16 R40, R108.reuse, R82, R40 ;  /* 0x000000526c28723c */ /* 0x040fe20000041828 */
[----:B------:R-:W-:Y:S02]  /*14a50*/  LDSM.16.MT88.4 R80, [R130+0x8800] ;  /* 0x008800008250783b */ /* 0x000fe40000004200 */
[----:B------:R-:W-:Y:S01]  /*14a60*/  FADD.FTZ R112, R112, R113 ;  /* 0x0000007170707221 */ /* 0x000fe20000010000 */
[----:B------:R-:W-:Y:S04]  /*14a70*/  FADD.FTZ R0, R121, R0 ;  /* 0x0000000079007221 */ /* 0x000fe80000010000 */
[C---:B----4-:R-:W-:Y:S08]  /*14a80*/  HMMA.16816.F32.BF16 R44, R108.reuse, R72, R44 ;  /* 0x000000486c2c723c */ /* 0x050ff0000004182c */
[C---:B------:R-:W-:Y:S01]  /*14a90*/  HMMA.16816.F32.BF16 R48, R108.reuse, R74, R48 ;  /* 0x0000004a6c30723c */ /* 0x040fe20000041830 */
[----:B------:R-:W3:Y:S07]  /*14aa0*/  LDSM.16.MT88.4 R72, [R134+0x8800] ;  /* 0x008800008648783b */ /* 0x000eee0000004200 */
[C---:B------:R-:W-:Y:S03]  /*14ab0*/  HMMA.16816.F32.BF16 R52, R108.reuse, R68, R52 ;  /* 0x000000446c34723c */ /* 0x040fe60000041834 */
[----:B--2---:R-:W-:Y:S01]  /*14ac0*/  F2FP.BF16.F32.PACK_AB R68, R126, R127 ;  /* 0x0000007f7e44723e */ /* 0x004fe200000010ff */
[----:B------:R-:W-:Y:S01]  /*14ad0*/  FADD.FTZ R127, R127, R112 ;  /* 0x000000707f7f7221 */ /* 0x000fe20000010000 */
[----:B-1----:R-:W-:Y:S01]  /*14ae0*/  F2FP.BF16.F32.PACK_AB R69, R170, R167 ;  /* 0x000000a7aa45723e */ /* 0x002fe200000010ff */
[----:B------:R-:W-:Y:S02]  /*14af0*/  FADD.FTZ R167, R167, R0 ;  /* 0x00000000a7a77221 */ /* 0x000fe40000010000 */
[C---:B------:R-:W-:Y:S03]  /*14b00*/  HMMA.16816.F32.BF16 R56, R108.reuse, R70, R56 ;  /* 0x000000466c38723c */ /* 0x040fe60000041838 */
[----:B------:R-:W-:Y:S01]  /*14b10*/  F2FP.BF16.F32.PACK_AB R70, R168, R145 ;  /* 0x00000091a846723e */ /* 0x000fe200000010ff */
[----:B------:R-:W-:Y:S01]  /*14b20*/  FADD.FTZ R126, R126, R127 ;  /* 0x0000007f7e7e7221 */ /* 0x000fe20000010000 */
[----:B-----5:R-:W-:Y:S01]  /*14b30*/  F2FP.BF16.F32.PACK_AB R71, R172, R169 ;  /* 0x000000a9ac47723e */ /* 0x020fe200000010ff */
[----:B------:R-:W-:Y:S02]  /*14b40*/  FADD.FTZ R170, R170, R167 ;  /* 0x000000a7aaaa7221 */ /* 0x000fe40000010000 */
[C---:B------:R-:W-:Y:S08]  /*14b50*/  HMMA.16816.F32.BF16 R60, R108.reuse, R76, R60 ;  /* 0x0000004c6c3c723c */ /* 0x040ff0000004183c */
[----:B------:R-:W-:Y:S01]  /*14b60*/  HMMA.16816.F32.BF16 R64, R108, R78, R64 ;  /* 0x0000004e6c40723c */ /* 0x000fe20000041840 */
[----:B------:R-:W1:Y:S02]  /*14b70*/  LDSM.16.MT88.4 R76, [R128+0x8800] ;  /* 0x00880000804c783b */ /* 0x000e640000004200 */
[-CC-:B------:R-:W-:Y:S01]  /*14b80*/  FFMA.FTZ R108, R185, R103.reuse, -R124.reuse ;  /* 0x00000067b96c7223 */ /* 0x180fe2000001087c */
[-CC-:B------:R-:W-:Y:S01]  /*14b90*/  FFMA.FTZ R109, R183, R103.reuse, -R124.reuse ;  /* 0x00000067b76d7223 */ /* 0x180fe2000001087c */
[-CC-:B------:R-:W-:Y:S01]  /*14ba0*/  FFMA.FTZ R110, R181, R103.reuse, -R124.reuse ;  /* 0x00000067b56e7223 */ /* 0x180fe2000001087c */
[-C--:B------:R-:W-:Y:S02]  /*14bb0*/  FFMA.FTZ R111, R179, R103.reuse, -R124 ;  /* 0x00000067b36f7223 */ /* 0x080fe4000001087c */
[C---:B---3--:R-:W-:Y:S01]  /*14bc0*/  HMMA.16816.F32.BF16 R4, R68.reuse, R72, R4 ;  /* 0x000000484404723c */ /* 0x048fe20000041804 */
[----:B------:R-:W-:Y:S10]  /*14bd0*/  MUFU.EX2 R108, R108 ;  /* 0x0000006c006c7308 */ /* 0x000ff40000000800 */
[----:B------:R-:W2:Y:S01]  /*14be0*/  MUFU.EX2 R109, R109 ;  /* 0x0000006d006d7308 */ /* 0x000ea20000000800 */
[C---:B------:R-:W-:Y:S01]  /*14bf0*/  HMMA.16816.F32.BF16 R8, R68.reuse, R74, R8 ;  /* 0x0000004a4408723c */ /* 0x040fe20000041808 */
[----:B------:R-:W3:Y:S08]  /*14c00*/  LDSM.16.MT88.4 R72, [R134+0xa800] ;  /* 0x00a800008648783b */ /* 0x000ef00000004200 */
[----:B------:R-:W-:Y:S10]  /*14c10*/  MUFU.EX2 R110, R110 ;  /* 0x0000006e006e7308 */ /* 0x000ff40000000800 */
[----:B------:R-:W4:Y:S01]  /*14c20*/  MUFU.EX2 R111, R111 ;  /* 0x0000006f006f7308 */ /* 0x000f220000000800 */
[C---:B------:R-:W-:Y:S08]  /*14c30*/  HMMA.16816.F32.BF16 R12, R68.reuse, R80, R12 ;  /* 0x00000050440c723c */ /* 0x040ff0000004180c */
[C---:B------:R-:W-:Y:S01]  /*14c40*/  HMMA.16816.F32.BF16 R16, R68.reuse, R82, R16 ;  /* 0x000000524410723c */ /* 0x040fe20000041810 */
[----:B------:R-:W5:Y:S07]  /*14c50*/  LDSM.16.MT88.4 R80, [R130+0xa800] ;  /* 0x00a800008250783b */ /* 0x000f6e0000004200 */
[C---:B------:R-:W-:Y:S08]  /*14c60*/  HMMA.16816.F32.BF16 R20, R68.reuse, R84, R20 ;  /* 0x000000544414723c */ /* 0x040ff00000041814 */
[C---:B------:R-:W-:Y:S01]  /*14c70*/  HMMA.16816.F32.BF16 R24, R68.reuse, R86, R24 ;  /* 0x000000564418723c */ /* 0x040fe20000041818 */
[----:B------:R-:W2:Y:S07]  /*14c80*/  LDSM.16.MT88.4 R84, [R129+0xa800] ;  /* 0x00a800008154783b */ /* 0x000eae0000004200 */
[C---:B-1----:R-:W-:Y:S08]  /*14c90*/  HMMA.16816.F32.BF16 R28, R68.reuse, R76, R28 ;  /* 0x0000004c441c723c */ /* 0x042ff0000004181c */
[C---:B------:R-:W-:Y:S01]  /*14ca0*/  HMMA.16816.F32.BF16 R32, R68.reuse, R78, R32 ;  /* 0x0000004e4420723c */ /* 0x040fe20000041820 */
[----:B------:R-:W-:Y:S07]  /*14cb0*/  LDSM.16.MT88.4 R76, [R134+0x9000] ;  /* 0x00900000864c783b */ /* 0x000fee0000004200 */
[C---:B---3--:R-:W-:Y:S08]  /*14cc0*/  HMMA.16816.F32.BF16 R36, R68.reuse, R72, R36 ;  /* 0x000000484424723c */ /* 0x048ff00000041824 */
[C---:B------:R-:W-:Y:S01]  /*14cd0*/  HMMA.16816.F32.BF16 R40, R68.reuse, R74, R40 ;  /* 0x0000004a4428723c */ /* 0x040fe20000041828 */
[----:B------:R-:W1:Y:S07]  /*14ce0*/  LDSM.16.MT88.4 R72, [R128+0xa800] ;  /* 0x00a800008048783b */ /* 0x000e6e0000004200 */
[C---:B-----5:R-:W-:Y:S08]  /*14cf0*/  HMMA.16816.F32.BF16 R44, R68.reuse, R80, R44 ;  /* 0x00000050442c723c */ /* 0x060ff0000004182c */
[C---:B------:R-:W-:Y:S01]  /*14d00*/  HMMA.16816.F32.BF16 R48, R68.reuse, R82, R48 ;  /* 0x000000524430723c */ /* 0x040fe20000041830 */
[----:B------:R-:W3:Y:S07]  /*14d10*/  LDSM.16.MT88.4 R80, [R130+0x9000] ;  /* 0x009000008250783b */ /* 0x000eee0000004200 */
[C---:B--2---:R-:W-:Y:S03]  /*14d20*/  HMMA.16816.F32.BF16 R52, R68.reuse, R84, R52 ;  /* 0x000000544434723c */ /* 0x044fe60000041834 */
[-CC-:B------:R-:W-:Y:S02]  /*14d30*/  FFMA.FTZ R84, R173, R103.reuse, -R120.reuse ;  /* 0x00000067ad547223 */ /* 0x180fe40000010878 */
[----:B------:R2:W5:Y:S03]  /*14d40*/  MUFU.EX2 R173, R175 ;  /* 0x000000af00ad7308 */ /* 0x0005660000000800 */
[C---:B------:R-:W-:Y:S07]  /*14d50*/  HMMA.16816.F32.BF16 R56, R68.reuse, R86, R56 ;  /* 0x000000564438723c */ /* 0x040fee0000041838 */
[----:B------:R4:W3:Y:S01]  /*14d60*/  MUFU.EX2 R171, R84 ;  /* 0x0000005400ab7308 */ /* 0x0008e20000000800 */
[C---:B-1----:R-:W-:Y:S03]  /*14d70*/  HMMA.16816.F32.BF16 R60, R68.reuse, R72, R60 ;  /* 0x00000048443c723c */ /* 0x042fe6000004183c */
[-CC-:B--2---:R-:W-:Y:S01]  /*14d80*/  FFMA.FTZ R175, R107, R103.reuse, -R120.reuse ;  /* 0x000000676baf7223 */ /* 0x184fe20000010878 */
[----:B------:R-:W-:Y:S01]  /*14d90*/  FFMA.FTZ R120, R104, R103, -R120 ;  /* 0x0000006768787223 */ /* 0x000fe20000010878 */
[----:B----4-:R-:W-:Y:S03]  /*14da0*/  LDSM.16.MT88.4 R84, [R128+0x9000] ;  /* 0x009000008054783b */ /* 0x010fe60000004200 */
[----:B------:R-:W-:Y:S01]  /*14db0*/  HMMA.16816.F32.BF16 R64, R68, R74, R64 ;  /* 0x0000004a4440723c */ /* 0x000fe20000041840 */
[----:B------:R-:W1:Y:S02]  /*14dc0*/  MUFU.EX2 R175, R175 ;  /* 0x000000af00af7308 */ /* 0x000e640000000800 */
[----:B------:R-:W-:Y:S02]  /*14dd0*/  F2FP.BF16.F32.PACK_AB R68, R109, R108 ;  /* 0x0000006c6d44723e */ /* 0x000fe400000010ff */
[----:B------:R-:W-:Y:S01]  /*14de0*/  F2FP.BF16.F32.PACK_AB R70, R111, R110 ;  /* 0x0000006e6f46723e */ /* 0x000fe200000010ff */
[----:B------:R-:W2:Y:S01]  /*14df0*/  LDSM.16.MT88.4 R72, [R129+0x9000] ;  /* 0x009000008148783b */ /* 0x000ea20000004200 */
[----:B-----5:R-:W-:Y:S04]  /*14e00*/  F2FP.BF16.F32.PACK_AB R69, R173, R174 ;  /* 0x000000aead45723e */ /* 0x020fe800000010ff */
[----:B------:R-:W4:Y:S01]  /*14e10*/  MUFU.EX2 R120, R120 ;  /* 0x0000007800787308 */ /* 0x000f220000000800 */
[----:B---3--:R-:W-:Y:S02]  /*14e20*/  F2FP.BF16.F32.PACK_AB R71, R176, R171 ;  /* 0x000000abb047723e */ /* 0x008fe400000010ff */
[----:B-1----:R-:W-:Y:S05]  /*14e30*/  F2FP.BF16.F32.PACK_AB R105, R178, R175 ;  /* 0x000000afb269723e */ /* 0x002fea00000010ff */
[C---:B------:R-:W-:Y:S03]  /*14e40*/  HMMA.16816.F32.BF16 R4, R68.reuse, R76, R4 ;  /* 0x0000004c4404723c */ /* 0x040fe60000041804 */
[----:B----4-:R-:W-:Y:S05]  /*14e50*/  F2FP.BF16.F32.PACK_AB R107, R120, R177 ;  /* 0x000000b1786b723e */ /* 0x010fea00000010ff */
        /* <DEDUP_REMOVED lines=11> */
[C---:B-1----:R-:W-:Y:S03]  /*14f10*/  HMMA.16816.F32.BF16 R36, R68.reuse, R76, R36 ;  /* 0x0000004c4424723c */ /* 0x042fe60000041824 */
[-CC-:B------:R-:W-:Y:S01]  /*14f20*/  FFMA.FTZ R77, R123, R103.reuse, -R124.reuse ;  /* 0x000000677b4d7223 */ /* 0x180fe2000001087c */
[-CC-:B------:R-:W-:Y:S03]  /*14f30*/  FFMA.FTZ R76, R122, R103.reuse, -R124.reuse ;  /* 0x000000677a4c7223 */ /* 0x180fe6000001087c */
[----:B------:R-:W-:Y:S01]  /*14f40*/  MUFU.EX2 R122, R77 ;  /* 0x0000004d007a7308 */ /* 0x000fe20000000800 */
[C---:B------:R-:W-:Y:S03]  /*14f50*/  HMMA.16816.F32.BF16 R40, R68.reuse, R78, R40 ;  /* 0x0000004e4428723c */ /* 0x040fe60000041828 */
[-CC-:B------:R-:W-:Y:S01]  /*14f60*/  FFMA.FTZ R78, R125, R103.reuse, -R124.reuse ;  /* 0x000000677d4e7223 */ /* 0x180fe2000001087c */
[----:B------:R-:W-:Y:S05]  /*14f70*/  FFMA.FTZ R124, R118, R103, -R124 ;  /* 0x00000067767c7223 */ /* 0x000fea000001087c */
[----:B------:R-:W-:Y:S01]  /*14f80*/  MUFU.EX2 R118, R76 ;  /* 0x0000004c00767308 */ /* 0x000fe20000000800 */
[C---:B---3--:R-:W-:Y:S09]  /*14f90*/  HMMA.16816.F32.BF16 R44, R68.reuse, R80, R44 ;  /* 0x00000050442c723c */ /* 0x048ff2000004182c */
[----:B------:R1:W3:Y:S10]  /*14fa0*/  MUFU.EX2 R123, R78 ;  /* 0x0000004e007b7308 */ /* 0x0002f40000000800 */
[----:B------:R-:W5:Y:S01]  /*14fb0*/  MUFU.EX2 R125, R124 ;  /* 0x0000007c007d7308 */ /* 0x000f620000000800 */
[C---:B------:R-:W-:Y:S08]  /*14fc0*/  HMMA.16816.F32.BF16 R48, R68.reuse, R82, R48 ;  /* 0x000000524430723c */ /* 0x040ff00000041830 */
[C---:B--2---:R-:W-:Y:S01]  /*14fd0*/  HMMA.16816.F32.BF16 R52, R68.reuse, R72, R52 ;  /* 0x000000484434723c */ /* 0x044fe20000041834 */
[----:B-1----:R-:W-:Y:S02]  /*14fe0*/  LDSM.16.MT88.4 R76, [R129+0x9800] ;  /* 0x00980000814c783b */ /* 0x002fe40000004200 */
[----:B---3--:R-:W-:Y:S02]  /*14ff0*/  F2FP.BF16.F32.PACK_AB R104, R122, R123 ;  /* 0x0000007b7a68723e */ /* 0x008fe400000010ff */
[----:B-----5:R-:W-:Y:S03]  /*15000*/  F2FP.BF16.F32.PACK_AB R106, R125, R118 ;  /* 0x000000767d6a723e */ /* 0x020fe600000010ff */
        /* <DEDUP_REMOVED lines=47> */
.L_x_14276:
        /* <DEDUP_REMOVED lines=10> */
.L_x_14291:
        /* <DEDUP_REMOVED lines=151> */
[----:B------:R-:W-:Y:S01]  /*15d10*/  LOP3.LUT R68, R68, 0x30, RZ, 0xc0, !PT ;  /* 0x0000003044447812 */ /* 0x000fe200078ec0ff */
[----:B------:R-:W-:Y:S01]  /*15d20*/  @P0 FFMA.FTZ R74, R0, R3, R65 ;  /* 0x00000003004a0223 */ /* 0x000fe20000010041 */
[----:B------:R-:W-:-:S04]  /*15d30*/  SHF.R.U32.HI R72, RZ, 0x4, R72 ;  /* 0x00000004ff487819 */ /* 0x000fc80000011648 */
[C---:B------:R-:W-:Y:S02]  /*15d40*/  IADD3 R10, PT, PT, R72.reuse, 0x8, RZ ;  /* 0x00000008480a7810 */ /* 0x040fe40007ffe0ff */
[C---:B------:R-:W-:Y:S02]  /*15d50*/  IADD3 R8, PT, PT, R72.reuse, 0x10, RZ ;  /* 0x0000001048087810 */ /* 0x040fe40007ffe0ff */
[C---:B------:R-:W-:Y:S02]  /*15d60*/  IADD3 R6, PT, PT, R72.reuse, 0x18, RZ ;  /* 0x0000001848067810 */ /* 0x040fe40007ffe0ff */
[C---:B------:R-:W-:Y:S02]  /*15d70*/  IADD3 R62, PT, PT, R72.reuse, 0x20, RZ ;  /* 0x00000020483e7810 */ /* 0x040fe40007ffe0ff */
[----:B------:R-:W-:Y:S02]  /*15d80*/  IADD3 R60, PT, PT, R72, 0x28, RZ ;  /* 0x00000028483c7810 */ /* 0x000fe40007ffe0ff */
[----:B------:R-:W-:-:S02]  /*15d90*/  ISETP.GE.AND P5, PT, R10, R73, PT ;  /* 0x000000490a00720c */ /* 0x000fc40003fa6270 */
[-C--:B------:R-:W-:Y:S02]  /*15da0*/  ISETP.GE.AND P4, PT, R8, R73.reuse, PT ;  /* 0x000000490800720c */ /* 0x080fe40003f86270 */
[-C--:B------:R-:W-:Y:S01]  /*15db0*/  ISETP.GE.AND P3, PT, R6, R73.reuse, PT ;  /* 0x000000490600720c */ /* 0x080fe20003f66270 */
[----:B------:R1:W3:Y:S01]  /*15dc0*/  LDS.128 R56, [R75+UR6] ;  /* 0x000000064b387984 */ /* 0x0002e20008000c00 */
[-C--:B------:R-:W-:Y:S02]  /*15dd0*/  ISETP.GE.AND P2, PT, R62, R73.reuse, PT ;  /* 0x000000493e00720c */ /* 0x080fe40003f46270 */
[-C--:B------:R-:W-:Y:S01]  /*15de0*/  ISETP.GE.AND P0, PT, R60, R73.reuse, PT ;  /* 0x000000493c00720c */ /* 0x080fe20003f06270 */
[----:B------:R1:W4:Y:S01]  /*15df0*/  LDS.128 R52, [R75+UR6+0x800] ;  /* 0x000800064b347984 */ /* 0x0003220008000c00 */
[C---:B------:R-:W-:Y:S02]  /*15e00*/  ISETP.GE.AND P6, PT, R72.reuse, R73, PT ;  /* 0x000000494800720c */ /* 0x040fe40003fc6270 */
[----:B------:R-:W-:Y:S01]  /*15e10*/  IADD3 R0, PT, PT, R72, 0x30, RZ ;  /* 0x0000003048007810 */ /* 0x000fe20007ffe0ff */
        /* <DEDUP_REMOVED lines=23> */
[----:B------:R-:W-:-:S04]  /*15f90*/  SHF.R.U32.HI R149, RZ, 0x2, R149 ;  /* 0x00000002ff957819 */ /* 0x000fc80000011695 */
        /* <DEDUP_REMOVED lines=12> */
.L_x_14286:
[----:B------:R-:W-:Y:S05]  /*16060*/  BSYNC.RECONVERGENT B0 ;  /* 0x0000000000007941 */ /* 0x000fea0003800200 */
.L_x_14285:
        /* <DEDUP_REMOVED lines=18> */
[----:B--23--:R-:W-:Y:S05]  /*16190*/  @P6 RET.REL.NODEC R148 `(_ZN5flash24flash_fwd_splitkv_kernelI23Flash_fwd_kernel_traitsILi128ELi64ELi64ELi4ELb0ELb0EN7cutlass10bfloat16_tE19Flash_kernel_traitsILi128ELi64ELi64ELi4ES3_EELb0ELb1ELb0ELb0ELb1ELb0ELb1ELb1EEEvNS_16Flash_fwd_paramsE) ;  /* 0xfffffe9c94986950 */ /* 0x00cfea0003c3ffff */
[----:B------:R-:W-:Y:S01]  /*161a0*/  MOV R149, 0x0 ;  /* 0x0000000000957802 */ /* 0x000fe20000000f00 */
[----:B------:R-:W-:Y:S04]  /*161b0*/  ST.E.128 desc[UR4][R76.64+0x7000], R64 ;  /* 0x007000404c007985 */ /* 0x000fe8000c101d04 */
[----:B------:R1:W-:Y:S02]  /*161c0*/  ST.E.128 desc[UR4][R76.64+0x7100], R60 ;  /* 0x0071003c4c007985 */ /* 0x0003e4000c101d04 */
[----:B-1----:R-:W-:Y:S05]  /*161d0*/  RET.REL.NODEC R148 `(_ZN5flash24flash_fwd_splitkv_kernelI23Flash_fwd_kernel_traitsILi128ELi64ELi64ELi4ELb0ELb0EN7cutlass10bfloat16_tE19Flash_kernel_traitsILi128ELi64ELi64ELi4ES3_EELb0ELb1ELb0ELb0ELb1ELb0ELb1ELb1EEEvNS_16Flash_fwd_paramsE) ;  /* 0xfffffe9c94887950 */ /* 0x002fea0003c3ffff */
.L_x_14284:
[----:B------:R-:W-:Y:S01]  /*161e0*/  MOV R5, 0x2 ;  /* 0x0000000200057802 */ /* 0x000fe20000000f00 */
[----:B------:R-:W-:Y:S01]  /*161f0*/  IMAD.MOV.U32 R6, RZ, RZ, -0x1 ;  /* 0xffffffffff067424 */ /* 0x000fe200078e00ff */
[----:B------:R-:W-:-:S07]  /*16200*/  MOV R2, 0x1f ;  /* 0x0000001f00027802 */ /* 0x000fce0000000f00 */
[----:B-1---5:R-:W-:Y:S05]  /*16210*/  WARPSYNC.COLLECTIVE R6, `(.L_x_14287) ;  /* 0x0000000006087348 */ /* 0x022fea0003c00000 */
[----:B------:R2:W3:Y:S02]  /*16220*/  SHFL.BFLY P0, R8, R166, R5, R2 ;  /* 0x0c000005a6087389 */ /* 0x0004e40000000002 */
[----:B-123-5:R-:W-:Y:S05]  /*16230*/  ENDCOLLECTIVE ;  /* 0x000000000000791b */ /* 0x02efea0003800000 */
.L_x_14287:
[----:B------:R-:W-:Y:S02]  /*16240*/  MOV R9, R8 ;  /* 0x0000000800097202 */ /* 0x000fe40000000f00 */
[----:B------:R-:W-:-:S03]  /*16250*/  MOV R5, 0x1 ;  /* 0x0000000100057802 */ /* 0x000fc60000000f00 */
[----:B------:R-:W-:-:S04]  /*16260*/  FADD.FTZ R9, R9, R166 ;  /* 0x000000a609097221 */ /* 0x000fc80000010000 */
[----:B------:R-:W-:-:S07]  /*16270*/  IMAD.MOV.U32 R166, RZ, RZ, R9 ;  /* 0x000000ffffa67224 */ /* 0x000fce00078e0009 */
[----:B------:R-:W-:Y:S05]  /*16280*/  WARPSYNC.COLLECTIVE R6, `(.L_x_14288) ;  /* 0x0000000006087348 */ /* 0x000fea0003c00000 */
[----:B------:R1:W2:Y:S02]  /*16290*/  SHFL.BFLY P0, R8, R166, R5, R2 ;  /* 0x0c000005a6087389 */ /* 0x0002a40000000002 */
[----:B-12---:R-:W-:Y:S05]  /*162a0*/  ENDCOLLECTIVE ;  /* 0x000000000000791b */ /* 0x006fea0003800000 */
.L_x_14288:
[----:B------:R-:W-:Y:S01]  /*162b0*/  MOV R166, R165 ;  /* 0x000000a500a67202 */ /* 0x000fe20000000f00 */
[----:B------:R-:W-:Y:S01]  /*162c0*/  IMAD.MOV.U32 R4, RZ, RZ, R8 ;  /* 0x000000ffff047224 */ /* 0x000fe200078e0008 */
[----:B------:R-:W-:-:S03]  /*162d0*/  MOV R5, 0x2 ;  /* 0x0000000200057802 */ /* 0x000fc60000000f00 */
[----:B------:R-:W-:-:S07]  /*162e0*/  FADD.FTZ R4, R9, R4 ;  /* 0x0000000409047221 */ /* 0x000fce0000010000 */
[----:B------:R-:W-:Y:S05]  /*162f0*/  WARPSYNC.COLLECTIVE R6, `(.L_x_14289) ;  /* 0x0000000006087348 */ /* 0x000fea0003c00000 */
[----:B------:R1:W2:Y:S02]  /*16300*/  SHFL.BFLY P0, R8, R166, R5, R2 ;  /* 0x0c000005a6087389 */ /* 0x0002a40000000002 */
[----:B-12---:R-:W-:Y:S05]  /*16310*/  ENDCOLLECTIVE ;  /* 0x000000000000791b */ /* 0x006fea0003800000 */
.L_x_14289:
[----:B------:R-:W-:Y:S01]  /*16320*/  FADD.FTZ R7, R8, R165 ;  /* 0x000000a508077221 */ /* 0x000fe20000010000 */
[----:B------:R-:W-:-:S03]  /*16330*/  MOV R5, 0x1 ;  /* 0x0000000100057802 */ /* 0x000fc60000000f00 */
[----:B------:R-:W-:-:S07]  /*16340*/  IMAD.MOV.U32 R166, RZ, RZ, R7 ;  /* 0x000000ffffa67224 */ /* 0x000fce00078e0007 */
[----:B------:R-:W-:Y:S05]  /*16350*/  WARPSYNC.COLLECTIVE R6, `(.L_x_14290) ;  /* 0x0000000006087348 */ /* 0x000fea0003c00000 */
[----:B------:R1:W2:Y:S02]  /*16360*/  SHFL.BFLY P0, R8, R166, R5, R2 ;  /* 0x0c000005a6087389 */ /* 0x0002a40000000002 */
[----:B-12---:R-:W-:Y:S05]  /*16370*/  ENDCOLLECTIVE ;  /* 0x000000000000791b */ /* 0x006fea0003800000 */
.L_x_14290:
[----:B------:R-:W-:Y:S01]  /*16380*/  MOV R10, R8 ;  /* 0x00000008000a7202 */ /* 0x000fe20000000f00 */
[----:B------:R-:W-:Y:S06]  /*16390*/  BRA `(.L_x_14291) ;  /* 0xfffffff000007947 */ /* 0x000fec000383ffff */
.L_x_14292:
        /* <DEDUP_REMOVED lines=14> */
.L_x_14976:


//--------------------- .text._ZN5flash24flash_fwd_splitkv_kernelI23Flash_fwd_kernel_traitsILi128ELi64ELi64ELi4ELb0ELb0EN7cutlass10bfloat16_tE19Flash_kernel_traitsILi128ELi64ELi64ELi4ES3_EELb0ELb1ELb0ELb0ELb1ELb1ELb1ELb1EEEvNS_16Flash_fwd_paramsE --------------------------
	.section	.text._ZN5flash24flash_fwd_splitkv_kernelI23Flash_fwd_kernel_traitsILi128ELi64ELi64ELi4ELb0ELb0EN7cutlass10bfloat16_tE19Flash_kernel_traitsILi128ELi64ELi64ELi4ES3_EELb0ELb1ELb0ELb0ELb1ELb1ELb1ELb1EEEvNS_16Flash_fwd_paramsE,"ax",@progbits
	.align	128
        .global         _ZN5flash24flash_fwd_splitkv_kernelI23Flash_fwd_kernel_traitsILi128ELi64ELi64ELi4ELb0ELb0EN7cutlass10bfloat16_tE19Flash_kernel_traitsILi128ELi64ELi64ELi4ES3_EELb0ELb1ELb0ELb0ELb1ELb1ELb1ELb1EEEvNS_16Flash_fwd_paramsE
        .type           _ZN5flash24flash_fwd_splitkv_kernelI23Flash_fwd_kernel_traitsILi128ELi64ELi64ELi4ELb0ELb0EN7cutlass10bfloat16_tE19Flash_kernel_traitsILi128ELi64ELi64ELi4ES3_EELb0ELb1ELb0ELb0ELb1ELb1ELb1ELb1EEEvNS_16Flash_fwd_paramsE,@function
        .size           _ZN5flash24flash_fwd_splitkv_kernelI23Flash_fwd_kernel_traitsILi128ELi64ELi64ELi4ELb0ELb0EN7cutlass10bfloat16_tE19Flash_kernel_traitsILi128ELi64ELi64ELi4ES3_EELb0ELb1ELb0ELb0ELb1ELb1ELb1ELb1EEEvNS_16Flash_fwd_paramsE,(.L_x_14977 - _ZN5flash24flash_fwd_splitkv_kernelI23Flash_fwd_kernel_traitsILi128ELi64ELi64ELi4ELb0ELb0EN7cutlass10bfloat16_tE19Flash_kernel_traitsILi128ELi64ELi64ELi4ES3_EELb0ELb1ELb0ELb0ELb1ELb1ELb1ELb1EEEvNS_16Flash_fwd_paramsE)
        .other          _ZN5flash24flash_fwd_splitkv_kernelI23Flash_fwd_kernel_traitsILi128ELi64ELi64ELi4ELb0ELb0EN7cutlass10bfloat16_tE19Flash_kernel_traitsILi128ELi64ELi64ELi4ES3_EELb0ELb1ELb0ELb0ELb1ELb1ELb1ELb1EEEvNS_16Flash_fwd_paramsE,@"STO_CUDA_ENTRY STV_DEFAULT"
_ZN5flash24flash_fwd_splitkv_kernelI23Flash_fwd_kernel_traitsILi128ELi64ELi64ELi4ELb0ELb0EN7cutlass10bfloat16_tE19Flash_kernel_traitsILi128ELi64ELi64ELi4ES3_EELb0ELb1ELb0ELb0ELb1ELb1ELb1ELb1EEEvNS_16Flash_fwd_paramsE:
.text._ZN5flash24flash_fwd_splitkv_kernelI23Flash_fwd_kernel_traitsILi128ELi64ELi64ELi4ELb0ELb0EN7cutlass10bfloat16_tE19Flash_kernel_traitsILi128ELi64ELi64ELi4ES3_EELb0ELb1ELb0ELb0ELb1ELb1ELb1ELb1EEEvNS_16Flash_fwd_paramsE:
        /* <DEDUP_REMOVED lines=29> */
[----:B------:R-:W-:Y:S05]  /*01d0*/  CALL.REL.NOINC `($_ZN5flash24flash_fwd_splitkv_kernelI23Flash_fwd_kernel_traitsILi128ELi64ELi64ELi4ELb0ELb0EN7cutlass10bfloat16_tE19Flash_kernel_traitsILi128ELi64ELi64ELi4ES3_EELb0ELb1ELb0ELb0ELb1ELb1ELb1ELb1EEEvNS_16Flash_fwd_paramsE$_ZN5flash30compute_attn_1rowblock_splitkvI23Flash_fwd_kernel_traitsILi128ELi64ELi64ELi4ELb0ELb0EN7cutlass10bfloat16_tE19Flash_kernel_traitsILi128ELi64ELi64ELi4ES3_EELb0ELb1ELb0ELb0ELb1ELb1ELb1ELb1ENS_16Flash_fwd_paramsEEEvRKT8_iiiii) ;  /* 0x0000000000087944 */ /* 0x000fea0003c00000 */
[----:B------:R-:W-:Y:S05]  /*01e0*/  BSYNC.RECONVERGENT B3 ;  /* 0x0000000000037941 */ /* 0x000fea0003800200 */
.L_x_14293:
[----:B------:R-:W-:Y:S05]  /*01f0*/  EXIT ;  /* 0x000000000000794d */ /* 0x000fea0003800000 */
        .type           $_ZN5flash24flash_fwd_splitkv_kernelI23Flash_fwd_kernel_traitsILi128ELi64ELi64ELi4ELb0ELb0EN7cutlass10bfloat16_tE19Flash_kernel_traitsILi128ELi64ELi64ELi4ES3_EELb0ELb1ELb0ELb0ELb1ELb1ELb1ELb1EEEvNS_16Flash_fwd_paramsE$_ZN5flash30compute_attn_1rowblock_splitkvI23Flash_fwd_kernel_traitsILi128ELi64ELi64ELi4ELb0ELb0EN7cutlass10bfloat16_tE19Flash_kernel_traitsILi128ELi64ELi64ELi4ES3_EELb0ELb1ELb0ELb0ELb1ELb1ELb1ELb1ENS_16Flash_fwd_paramsEEEvRKT8_iiiii,@function
        .size           $_ZN5flash24flash_fwd_splitkv_kernelI23Flash_fwd_kernel_traitsILi128ELi64ELi64ELi4ELb0ELb0EN7cutlass10bfloat16_tE19Flash_kernel_traitsILi128ELi64ELi64ELi4ES3_EELb0ELb1ELb0ELb0ELb1ELb1ELb1ELb1EEEvNS_16Flash_fwd_paramsE$_ZN5flash30compute_attn_1rowblock_splitkvI23Flash_fwd_kernel_traitsILi128ELi64ELi64ELi4ELb0ELb0EN7cutlass10bfloat16_tE19Flash_kernel_traitsILi128ELi64ELi64ELi4ES3_EELb0ELb1ELb0ELb0ELb1ELb1ELb1ELb1ENS_16Flash_fwd_paramsEEEvRKT8_iiiii,(.L_x_14977 - $_ZN5flash24flash_fwd_splitkv_kernelI23Flash_fwd_kernel_traitsILi128ELi64ELi64ELi4ELb0ELb0EN7cutlass10bfloat16_tE19Flash_kernel_traitsILi128ELi64ELi64ELi4ES3_EELb0ELb1ELb0ELb0ELb1ELb1ELb1ELb1EEEvNS_16Flash_fwd_paramsE$_ZN5flash30compute_attn_1rowblock_splitkvI23Flash_fwd_kernel_traitsILi128ELi64ELi64ELi4ELb0ELb0EN7cutlass10bfloat16_tE19Flash_kernel_traitsILi128ELi64ELi64ELi4ES3_EELb0ELb1ELb0ELb0ELb1ELb1ELb1ELb1ENS_16Flash_fwd_paramsEEEvRKT8_iiiii)
$_ZN5flash24flash_fwd_splitkv_kernelI23Flash_fwd_kernel_traitsILi128ELi64ELi64ELi4ELb0ELb0EN7cutlass10bfloat16_tE19Flash_kernel_traitsILi128ELi64ELi64ELi4ES3_EELb0ELb1ELb0ELb0ELb1ELb1ELb1ELb1EEEvNS_16Flash_fwd_paramsE$_ZN5flash30compute_attn_1rowblock_splitkvI23Flash_fwd_kernel_traitsILi128ELi64ELi64ELi4ELb0ELb0EN7cutlass10bfloat16_tE19Flash_kernel_traitsILi128ELi64ELi64ELi4ES3_EELb0ELb1ELb0ELb0ELb1ELb1ELb1ELb1ENS_16Flash_fwd_paramsEEEvRKT8_iiiii:
        /* <DEDUP_REMOVED lines=39> */
.L_x_14295:
[----:B------:R-:W-:Y:S05]  /*0470*/  BSYNC.RECONVERGENT B0 ;  /* 0x0000000000007941 */ /* 0x000fea0003800200 */
.L_x_14294:
[----:B------:R-:W-:Y:S04]  /*0480*/  BSSY.RECONVERGENT B0, `(.L_x_14296) ;  /* 0x0000007000007945 */ /* 0x000fe80003800200 */
[----:B------:R-:W-:Y:S05]  /*0490*/  @!P3 BRA `(.L_x_14297) ;  /* 0x000000000014b947 */ /* 0x000fea0003800000 */
[----:B------:R-:W2:Y:S02]  /*04a0*/  LD.E.U8 R6, desc[UR4][R100.64+0x1b2] ;  /* 0x0001b20464067980 */ /* 0x000ea4000c101100 */
[----:B--2---:R-:W-:-:S13]  /*04b0*/  ISETP.NE.AND P1, PT, R6, RZ, PT ;  /* 0x000000ff0600720c */ /* 0x004fda0003f25270 */
[----:B------:R-:W2:Y:S02]  /*04c0*/  @P1 LD.E R6, desc[UR4][R16.64+0x4] ;  /* 0x0000040410061980 */ /* 0x000ea4000c101900 */
[----:B--2--5:R-:W-:-:S06]  /*04d0*/  @P1 IADD3 R83, PT, PT, R6, -R15, RZ ;  /* 0x8000000f06531210 */ /* 0x024fcc0007ffe0ff */
[----:B------:R2:W5:Y:S02]  /*04e0*/  @!P1 LD.E R83, desc[UR4][R16.64] ;  /* 0x0000000410539980 */ /* 0x000564000c101900 */
.L_x_14297:
[----:B------:R-:W-:Y:S05]  /*04f0*/  BSYNC.RECONVERGENT B0 ;  /* 0x0000000000007941 */ /* 0x000fea0003800200 */
.L_x_14296:
        /* <DEDUP_REMOVED lines=9> */
.L_x_14299:
[----:B------:R-:W3:Y:S01]  /*0590*/  LD.E.64 R6, desc[UR4][R100.64+0x108] ;  /* 0x0001080464067980 */ /* 0x000ee2000c101b00 */
[----:B------:R-:W-:Y:S01]  /*05a0*/  BSSY.RECONVERGENT B0, `(.L_x_14301) ;  /* 0x0000006000007945 */ /* 0x000fe20003800200 */
[----:B------:R-:W-:Y:S01]  /*05b0*/  IMAD.MOV.U32 R76, RZ, RZ, RZ ;  /* 0x000000ffff4c7224 */ /* 0x000fe200078e00ff */
[----:B---3--:R-:W-:-:S04]  /*05c0*/  ISETP.NE.U32.AND P0, PT, R6, RZ, PT ;  /* 0x000000ff0600720c */ /* 0x008fc80003f05070 */
[----:B------:R-:W-:-:S13]  /*05d0*/  ISETP.NE.AND.EX P0, PT, R7, RZ, PT, P0 ;  /* 0x000000ff0700720c */ /* 0x000fda0003f05300 */
[----:B------:R-:W-:Y:S05]  /*05e0*/  @!P0 BRA `(.L_x_14302) ;  /* 0x0000000000048947 */ /* 0x000fea0003800000 */
[----:B------:R3:W5:Y:S02]  /*05f0*/  LD.E R76, desc[UR4][R100.64+0xbc] ;  /* 0x0000bc04644c7980 */ /* 0x000764000c101900 */
.L_x_14302:
[----:B------:R-:W-:Y:S05]  /*0600*/  BSYNC.RECONVERGENT B0 ;  /* 0x0000000000007941 */ /* 0x000fea0003800200 */
.L_x_14301:
[----:B-----5:R-:W-:Y:S02]  /*0610*/  IADD3 R76, PT, PT, R83, R76, RZ ;  /* 0x0000004c534c7210 */ /* 0x020fe40007ffe0ff */
.L_x_14300:
[----:B------:R-:W-:Y:S05]  /*0620*/  BSYNC.RECONVERGENT B1 ;  /* 0x0000000000017941 */ /* 0x000fea0003800200 */
.L_x_14298:
[----:B------:R-:W-:Y:S01]  /*0630*/  IMAD.SHL.U32 R150, R3, 0x40, RZ ;  /* 0x0000004003967824 */ /* 0x000fe200078e00ff */
[----:B------:R-:W-:Y:S01]  /*0640*/  MOV R6, R148 ;  /* 0x0000009400067202 */ /* 0x000fe20000000f00 */
[----:B------:R-:W-:-:S03]  /*0650*/  IMAD.MOV.U32 R7, RZ, RZ, 0x0 ;  /* 0x00000000ff077424 */ /* 0x000fc600078e00ff */
[----:B------:R-:W-:-:S13]  /*0660*/  ISETP.GT.AND P0, PT, R151, R150, PT ;  /* 0x000000969700720c */ /* 0x000fda0003f04270 */
[----:B-123--:R-:W-:Y:S05]  /*0670*/  @!P0 RET.REL.NODEC R6 `(_ZN5flash24flash_fwd_splitkv_kernelI23Flash_fwd_kernel_traitsILi128ELi64ELi64ELi4ELb0ELb0EN7cutlass10bfloat16_tE19Flash_kernel_traitsILi128ELi64ELi64ELi4ES3_EELb0ELb1ELb0ELb0ELb1ELb1ELb1ELb1EEEvNS_16Flash_fwd_paramsE) ;  /* 0xfffffff806608950 */ /* 0x00efea0003c3ffff */
        /* <DEDUP_REMOVED lines=132> */
[----:B-1----:R-:W-:Y:S05]  /*0ec0*/  @P0 RET.REL.NODEC R148 `(_ZN5flash24flash_fwd_splitkv_kernelI23Flash_fwd_kernel_traitsILi128ELi64ELi64ELi4ELb0ELb0EN7cutlass10bfloat16_tE19Flash_kernel_traitsILi128ELi64ELi64ELi4ES3_EELb0ELb1ELb0ELb0ELb1ELb1ELb1ELb1EEEvNS_16Flash_fwd_paramsE) ;  /* 0xfffffff0944c0950 */ /* 0x002fea0003c3ffff */
[----:B------:R-:W-:Y:S02]  /*0ed0*/  MOV R3, 0xff800000 ;  /* 0xff80000000037802 */ /* 0x000fe40000000f00 */
[----:B------:R-:W-:-:S03]  /*0ee0*/  MOV R149, 0x0 ;  /* 0x0000000000957802 */ /* 0x000fc60000000f00 */
[----:B------:R1:W-:Y:S02]  /*0ef0*/  ST.E desc[UR4][R6.64+0xe0], R3 ;  /* 0x0000e00306007985 */ /* 0x0003e4000c101904 */
[----:B-1----:R-:W-:Y:S05]  /*0f00*/  RET.REL.NODEC R148 `(_ZN5flash24flash_fwd_splitkv_kernelI23Flash_fwd_kernel_traitsILi128ELi64ELi64ELi4ELb0ELb0EN7cutlass10bfloat16_tE19Flash_kernel_traitsILi128ELi64ELi64ELi4ES3_EELb0ELb1ELb0ELb0ELb1ELb1ELb1ELb1EEEvNS_16Flash_fwd_paramsE) ;  /* 0xfffffff0943c7950 */ /* 0x002fea0003c3ffff */
.L_x_14303:
        /* <DEDUP_REMOVED lines=102> */
.L_x_14305:
        /* <DEDUP_REMOVED lines=77> */
.L_x_14306:
[----:B------:R-:W-:Y:S05]  /*1a40*/  BSYNC.RECONVERGENT B0 ;  /* 0x0000000000007941 */ /* 0x000fea0003800200 */
.L_x_14304:
        /* <DEDUP_REMOVED lines=207> */
.L_x_14330:
        /* <DEDUP_REMOVED lines=90> */
.L_x_14309:
        /* <DEDUP_REMOVED lines=103> */
.L_x_14313:
[----:B------:R-:W-:Y:S05]  /*3350*/  BSYNC.RECONVERGENT B0 ;  /* 0x0000000000007941 */ /* 0x000fea0003800200 */
.L_x_14312:
        /* <DEDUP_REMOVED lines=96> */
.L_x_14315:
[----:B------:R-:W-:Y:S05]  /*3960*/  BSYNC.RECONVERGENT B0 ;  /* 0x0000000000007941 */ /* 0x000fea0003800200 */
.L_x_14314:
        /* <DEDUP_REMOVED lines=100> */
.L_x_14317:
[----:B------:R-:W-:Y:S05]  /*3fb0*/  BSYNC.RECONVERGENT B0 ;  /* 0x0000000000007941 */ /* 0x000fea0003800200 */
.L_x_14316:
        /* <DEDUP_REMOVED lines=104> */
.L_x_14319:
[----:B------:R-:W-:Y:S05]  /*4640*/  BSYNC.RECONVERGENT B0 ;  /* 0x0000000000007941 */ /* 0x000fea0003800200 */
.L_x_14318:
[----:B------:R-:W5:Y:S02]  /*4650*/  LD.E R3, desc[UR4][R100.64+0xd0] ;  /* 0x0000d00464037980 */ /* 0x000f64000c101900 */
[----:B-----5:R-:W-:Y:S05]  /*4660*/  IMAD.U32 R3, R3, -0x20, RZ ;  /* 0xffffffe003037824 */ /* 0x020fea00078e00ff */
[C---:B------:R-:W-:Y:S02]  /*4670*/  LEA R22, P1, R3.reuse, R22, 0x1 ;  /* 0x0000001603167211 */ /* 0x040fe400078208ff */
[C---:B------:R-:W-:Y:S02]  /*4680*/  LEA R58, P0, R3.reuse, R58, 0x1 ;  /* 0x0000003a033a7211 */ /* 0x040fe400078008ff */
[C---:B------:R-:W-:Y:S02]  /*4690*/  LEA.HI.X.SX32 R23, R3.reuse, R23, 0x1, P1 ;  /* 0x0000001703177211 */ /* 0x040fe400008f0eff */
[----:B------:R-:W-:Y:S01]  /*46a0*/  LEA.HI.X.SX32 R59, R3, R59, 0x1, P0 ;  /* 0x0000003b033b7211 */ /* 0x000fe200000f0eff */
[----:B------:R-:W-:Y:S05]  /*46b0*/  BRA `(.L_x_14310) ;  /* 0x0000002c001c7947 */ /* 0x000fea0003800000 */
.L_x_14311:
        /* <DEDUP_REMOVED lines=176> */
.L_x_14321:
[----:B------:R-:W-:Y:S05]  /*51c0*/  BSYNC.RECONVERGENT B0 ;  /* 0x0000000000007941 */ /* 0x000fea0003800200 */
.L_x_14320:
        /* <DEDUP_REMOVED lines=174> */
.L_x_14323:
[----:B------:R-:W-:Y:S05]  /*5cb0*/  BSYNC.RECONVERGENT B0 ;  /* 0x0000000000007941 */ /* 0x000fea0003800200 */
.L_x_14322:
        /* <DEDUP_REMOVED lines=174> */
.L_x_14325:
[----:B------:R-:W-:Y:S05]  /*67a0*/  BSYNC.RECONVERGENT B0 ;  /* 0x0000000000007941 */ /* 0x000fea0003800200 */
.L_x_14324:
        /* <DEDUP_REMOVED lines=177> */
.L_x_14327:
[----:B------:R-:W-:Y:S05]  /*72c0*/  BSYNC.RECONVERGENT B0 ;  /* 0x0000000000007941 */ /* 0x000fea0003800200 */
.L_x_14326:
[----:B------:R-:W5:Y:S02]  /*72d0*/  LD.E R3, desc[UR4][R100.64+0xd0] ;  /* 0x0000d00464037980 */ /* 0x000f64000c101900 */
[----:B-----5:R-:W-:Y:S05]  /*72e0*/  IMAD.U32 R3, R3, -0x20, RZ ;  /* 0xffffffe003037824 */ /* 0x020fea00078e00ff */
[C---:B------:R-:W-:Y:S02]  /*72f0*/  LEA R88, P1, R3.reuse, R88, 0x1 ;  /* 0x0000005803587211 */ /* 0x040fe400078208ff */
[C---:B------:R-:W-:Y:S02]  /*7300*/  LEA R86, P0, R3.reuse, R86, 0x1 ;  /* 0x0000005603567211 */ /* 0x040fe400078008ff */
[C---:B------:R-:W-:Y:S02]  /*7310*/  LEA.HI.X.SX32 R89, R3.reuse, R89, 0x1, P1 ;  /* 0x0000005903597211 */ /* 0x040fe400008f0eff */
[----:B------:R-:W-:Y:S09]  /*7320*/  LEA.HI.X.SX32 R87, R3, R87, 0x1, P0 ;  /* 0x0000005703577211 */ /* 0x000ff200000f0eff */
.L_x_14310:
[----:B------:R-:W-:Y:S05]  /*7330*/  BSYNC.RECONVERGENT B1 ;  /* 0x0000000000017941 */ /* 0x000fea0003800200 */
.L_x_14308:
        /* <DEDUP_REMOVED lines=101> */
.L_x_14329:
[----:B------:R-:W-:Y:S05]  /*7990*/  BSYNC.RECONVERGENT B0 ;  /* 0x0000000000007941 */ /* 0x000fea0003800200 */
.L_x_14328:
[----:B------:R-:W-:Y:S05]  /*79a0*/  @P3 BRA `(.L_x_14330) ;  /* 0xffffffac00643947 */ /* 0x000fea000383ffff */
.L_x_14307:
        /* <DEDUP_REMOVED lines=34> */
.L_x_14334:
[----:B------:R-:W-:Y:S05]  /*7bd0*/  BSYNC.RECONVERGENT B0 ;  /* 0x0000000000007941 */ /* 0x000fea0003800200 */
.L_x_14333:
        /* <DEDUP_REMOVED lines=10> */
.L_x_14332:
        /* <DEDUP_REMOVED lines=79> */
.L_x_14340:
[----:B------:R-:W-:Y:S05]  /*8170*/  BSYNC.RECONVERGENT B0 ;  /* 0x0000000000007941 */ /* 0x000fea0003800200 */
.L_x_14339:
        /* <DEDUP_REMOVED lines=44> */
.L_x_14342:
[----:B------:R-:W-:Y:S05]  /*8440*/  BSYNC.RECONVERGENT B0 ;  /* 0x0000000000007941 */ /* 0x000fea0003800200 */
.L_x_14341:
[----:B-----5:R3:W-:Y:S02]  /*8450*/  STS.128 [R106+0x2000], R8 ;  /* 0x002000086a007388 */ /* 0x0207e40000000c00 */
.L_x_14338:
[----:B------:R-:W-:Y:S05]  /*8460*/  BSYNC.RECONVERGENT B1 ;  /* 0x0000000000017941 */ /* 0x000fea0003800200 */
.L_x_14337:
        /* <DEDUP_REMOVED lines=58> */
.L_x_14346:
[----:B------:R-:W-:Y:S05]  /*8810*/  BSYNC.RECONVERGENT B0 ;  /* 0x0000000000007941 */ /* 0x000fea0003800200 */
.L_x_14345:
        /* <DEDUP_REMOVED lines=52> */
.L_x_14348:
[----:B------:R-:W-:Y:S05]  /*8b60*/  BSYNC.RECONVERGENT B0 ;  /* 0x0000000000007941 */ /* 0x000fea0003800200 */
.L_x_14347:
[----:B-----5:R3:W-:Y:S02]  /*8b70*/  STS.128 [R106+0x2800], R8 ;  /* 0x002800086a007388 */ /* 0x0207e40000000c00 */
.L_x_14344:
[----:B------:R-:W-:Y:S05]  /*8b80*/  BSYNC.RECONVERGENT B1 ;  /* 0x0000000000017941 */ /* 0x000fea0003800200 */
.L_x_14343:
        /* <DEDUP_REMOVED lines=59> */
.L_x_14352:
[----:B------:R-:W-:Y:S05]  /*8f40*/  BSYNC.RECONVERGENT B0 ;  /* 0x0000000000007941 */ /* 0x000fea0003800200 */
.L_x_14351:
        /* <DEDUP_REMOVED lines=52> */
.L_x_14354:
[----:B------:R-:W-:Y:S05]  /*9290*/  BSYNC.RECONVERGENT B0 ;  /* 0x0000000000007941 */ /* 0x000fea0003800200 */
.L_x_14353:
[----:B-----5:R3:W-:Y:S02]  /*92a0*/  STS.128 [R106+0x3000], R8 ;  /* 0x003000086a007388 */ /* 0x0207e40000000c00 */
.L_x_14350:
[----:B------:R-:W-:Y:S05]  /*92b0*/  BSYNC.RECONVERGENT B1 ;  /* 0x0000000000017941 */ /* 0x000fea0003800200 */
.L_x_14349:
        /* <DEDUP_REMOVED lines=59> */
.L_x_14356:
[----:B------:R-:W-:Y:S05]  /*9670*/  BSYNC.RECONVERGENT B0 ;  /* 0x0000000000007941 */ /* 0x000fea0003800200 */
.L_x_14355:
        /* <DEDUP_REMOVED lines=53> */
.L_x_14358:
[----:B------:R-:W-:Y:S05]  /*99d0*/  BSYNC.RECONVERGENT B0 ;  /* 0x0000000000007941 */ /* 0x000fea0003800200 */
.L_x_14357:
[----:B-----5:R3:W-:Y:S01]  /*99e0*/  STS.128 [R106+0x3800], R8 ;  /* 0x003800086a007388 */ /* 0x0207e20000000c00 */
[----:B------:R-:W-:Y:S05]  /*99f0*/  BRA `(.L_x_14335) ;  /* 0x0000002800f47947 */ /* 0x000fea0003800000 */
.L_x_14336:
        /* <DEDUP_REMOVED lines=89> */
.L_x_14362:
[----:B------:R-:W-:Y:S05]  /*9f90*/  BSYNC.RECONVERGENT B0 ;  /* 0x0000000000007941 */ /* 0x000fea0003800200 */
.L_x_14361:
        /* <DEDUP_REMOVED lines=82> */
.L_x_14364:
[----:B------:R-:W-:Y:S05]  /*a4c0*/  BSYNC.RECONVERGENT B0 ;  /* 0x0000000000007941 */ /* 0x000fea0003800200 */
.L_x_14363:
[----:B-----5:R3:W-:Y:S02]  /*a4d0*/  STS.128 [R106+0x2000], R16 ;  /* 0x002000106a007388 */ /* 0x0207e40000000c00 */
.L_x_14360:
[----:B------:R-:W-:Y:S05]  /*a4e0*/  BSYNC.RECONVERGENT B1 ;  /* 0x0000000000017941 */ /* 0x000fea0003800200 */
.L_x_14359:
        /* <DEDUP_REMOVED lines=87> */
.L_x_14368:
[----:B------:R-:W-:Y:S05]  /*aa60*/  BSYNC.RECONVERGENT B0 ;  /* 0x0000000000007941 */ /* 0x000fea0003800200 */
.L_x_14367:
        /* <DEDUP_REMOVED lines=84> */
.L_x_14370:
[----:B------:R-:W-:Y:S05]  /*afb0*/  BSYNC.RECONVERGENT B0 ;  /* 0x0000000000007941 */ /* 0x000fea0003800200 */
.L_x_14369:
[----:B-----5:R3:W-:Y:S02]  /*afc0*/  STS.128 [R106+0x2800], R16 ;  /* 0x002800106a007388 */ /* 0x0207e40000000c00 */
.L_x_14366:
[----:B------:R-:W-:Y:S05]  /*afd0*/  BSYNC.RECONVERGENT B1 ;  /* 0x0000000000017941 */ /* 0x000fea0003800200 */
.L_x_14365:
        /* <DEDUP_REMOVED lines=88> */
.L_x_14374:
[----:B------:R-:W-:Y:S05]  /*b560*/  BSYNC.RECONVERGENT B0 ;  /* 0x0000000000007941 */ /* 0x000fea0003800200 */
.L_x_14373:
        /* <DEDUP_REMOVED lines=83> */
.L_x_14376:
[----:B------:R-:W-:Y:S05]  /*baa0*/  BSYNC.RECONVERGENT B0 ;  /* 0x0000000000007941 */ /* 0x000fea0003800200 */
.L_x_14375:
[----:B-----5:R3:W-:Y:S02]  /*bab0*/  STS.128 [R106+0x3000], R16 ;  /* 0x003000106a007388 */ /* 0x0207e40000000c00 */
.L_x_14372:
[----:B------:R-:W-:Y:S05]  /*bac0*/  BSYNC.RECONVERGENT B1 ;  /* 0x0000000000017941 */ /* 0x000fea0003800200 */
.L_x_14371:
        /* <DEDUP_REMOVED lines=90> */
.L_x_14378:
[----:B------:R-:W-:Y:S05]  /*c070*/  BSYNC.RECONVERGENT B0 ;  /* 0x0000000000007941 */ /* 0x000fea0003800200 */
.L_x_14377:
        /* <DEDUP_REMOVED lines=83> */
.L_x_14380:
[----:B------:R-:W-:Y:S05]  /*c5b0*/  BSYNC.RECONVERGENT B0 ;  /* 0x0000000000007941 */ /* 0x000fea0003800200 */
.L_x_14379:
[----:B-----5:R4:W-:Y:S02]  /*c5c0*/  STS.128 [R106+0x3800], R4 ;  /* 0x003800046a007388 */ /* 0x0209e40000000c00 */
.L_x_14335:
[----:B------:R-:W-:Y:S05]  /*c5d0*/  BSYNC.RECONVERGENT B2 ;  /* 0x0000000000027941 */ /* 0x000fea0003800200 */
.L_x_14331:
[----:B--2---:R-:W-:-:S04]  /*c5e0*/  IADD3 R3, PT, PT, -R103, R76, RZ ;  /* 0x0000004c67037210 */ /* 0x004fc80007ffe1ff */
        /* <DEDUP_REMOVED lines=12> */
[----:B------:R-:W-:Y:S01]  /*c6b0*/  @!P4 LEA.HI.X R9, R140, R143, R141, 0x6, P0 ;  /* 0x0000008f8c09c211 */ /* 0x000fe200000f348d */
[----:B------:R-:W-:Y:S01]  /*c6c0*/  @!P6 IMAD.MOV.U32 R145, RZ, RZ, R143 ;  /* 0x000000ffff91e224 */ /* 0x000fe200078e008f */
[----:B------:R-:W-:Y:S01]  /*c6d0*/  @!P3 IADD3 R7, PT, PT, R2, R7, RZ ;  /* 0x000000070207b210 */ /* 0x000fe20007ffe0ff */
[----:B------:R-:W-:Y:S02]  /*c6e0*/  @!P1 IMAD R0, R105, 0x60, RZ ;  /* 0x0000006069009824 */ /* 0x000fe400078e02ff */
[----:B------:R-:W-:Y:S01]  /*c6f0*/  @!P1 IMAD.WIDE.U32 R12, R104, 0x60, R146 ;  /* 0x00000060680c9825 */ /* 0x000fe200078e0092 */
[----:B------:R-:W-:Y:S01]  /*c700*/  @!PT LDS RZ, [RZ] ;  /* 0x00000000fffff984 */ /* 0x000fe20000000800 */
[----:B------:R-:W-:Y:S01]  /*c710*/  @!PT LDS RZ, [RZ] ;  /* 0x00000000fffff984 */ /* 0x000fe20000000800 */
[----:B------:R-:W-:Y:S01]  /*c720*/  @!PT LDS RZ, [RZ] ;  /* 0x00000000fffff984 */ /* 0x000fe20000000800 */
[----:B------:R-:W-:Y:S04]  /*c730*/  @!P6 LDGSTS.E.BYPASS.LTC128B.128 [R106+0x4000], desc[UR4][R144.64] ;  /* 0x04000000906aefae */ /* 0x000fe8000b981a04 */
[----:B------:R-:W-:Y:S01]  /*c740*/  @!P6 LDGSTS.E.BYPASS.LTC128B.128 [R106+0x6000], desc[UR4][R144.64+0x80] ;  /* 0x06000080906aefae */ /* 0x000fe2000b981a04 */
[----:B------:R-:W-:-:S03]  /*c750*/  @!P1 IADD3 R13, PT, PT, R0, R13, RZ ;  /* 0x0000000d000d9210 */ /* 0x000fc60007ffe0ff */
[----:B------:R-:W-:Y:S04]  /*c760*/  @!P5 LDGSTS.E.BYPASS.LTC128B.128 [R106+0x4800], desc[UR4][R4.64] ;  /* 0x04800000046adfae */ /* 0x000fe8000b981a04 */
[----:B------:R-:W-:Y:S04]  /*c770*/  @!P5 LDGSTS.E.BYPASS.LTC128B.128 [R106+0x6800], desc[UR4][R4.64+0x80] ;  /* 0x06800080046adfae */ /* 0x000fe8000b981a04 */
[----:B------:R-:W-:Y:S04]  /*c780*/  @!P4 LDGSTS.E.BYPASS.LTC128B.128 [R106+0x5000], desc[UR4][R8.64] ;  /* 0x05000000086acfae */ /* 0x000fe8000b981a04 */
[----:B------:R-:W-:Y:S01]  /*c790*/  @!P4 LDGSTS.E.BYPASS.LTC128B.128 [R106+0x7000], desc[UR4][R8.64+0x80] ;  /* 0x07000080086acfae */ /* 0x000fe2000b981a04 */
[----:B------:R-:W-:-:S03]  /*c7a0*/  ISETP.GE.AND P4, PT, R32, R3, PT ;  /* 0x000000032000720c */ /* 0x000fc60003f86270 */
[----:B------:R-:W-:Y:S04]  /*c7b0*/  @!P3 LDGSTS.E.BYPASS.LTC128B.128 [R106+0x5800], desc[UR4][R6.64] ;  /* 0x05800000066abfae */ /* 0x000fe8000b981a04 */
[----:B------:R1:W-:Y:S01]  /*c7c0*/  @!P3 LDGSTS.E.BYPASS.LTC128B.128 [R106+0x7800], desc[UR4][R6.64+0x80] ;  /* 0x07800080066abfae */ /* 0x0003e2000b981a04 */
[----:B------:R-:W-:-:S03]  /*c7d0*/  @!P2 LEA R10, P3, R80, R146, 0x1 ;  /* 0x00000092500aa211 */ /* 0x000fc600078608ff */
[----:B------:R-:W0:Y:S01]  /*c7e0*/  LDGDEPBAR ;  /* 0x00000000000079af */ /* 0x000e220000000000 */
[-C--:B------:R-:W-:Y:S02]  /*c7f0*/  @!P2 LEA.HI.X R11, R80, R147.reuse, R81, 0x1, P3 ;  /* 0x00000093500ba211 */ /* 0x080fe400018f0c51 */
[C---:B------:R-:W-:Y:S01]  /*c800*/  @!P4 LEA R14, P0, R104.reuse, R146, 0x6 ;  /* 0x00000092680ec211 */ /* 0x040fe200078030ff */
[----:B------:R-:W2:Y:S03]  /*c810*/  LD.E R3, desc[UR4][R100.64+0x188] ;  /* 0x0001880464037980 */ /* 0x000ea6000c101900 */
[----:B------:R-:W-:Y:S01]  /*c820*/  @!P4 LEA.HI.X R15, R104, R147, R105, 0x6, P0 ;  /* 0x00000093680fc211 */ /* 0x000fe200000f3469 */
        /* <DEDUP_REMOVED lines=33> */
[----:B------:R-:W-:Y:S01]  /*ca40*/  IMAD.SHL.U32 R0, R149, 0x20, RZ ;  /* 0x0000002095007824 */ /* 0x000fe200078e00ff */
[----:B------:R-:W-:Y:S01]  /*ca50*/  UMOV UR7, 0x400 ;  /* 0x0000040000077882 */ /* 0x000fe20000000000 */
[----:B------:R-:W-:-:S02]  /*ca60*/  LOP3.LUT R116, R116, 0x8, R149, 0x78, !PT ;  /* 0x0000000874747812 */ /* 0x000fc400078e7895 */
[----:B------:R-:W-:Y:S01]  /*ca70*/  SHF.L.U32 R78, R78, 0xa, RZ ;  /* 0x0000000a4e4e7819 */ /* 0x000fe200000006ff */
[----:B-1----:R-:W-:Y:S01]  /*ca80*/  IMAD.MOV.U32 R7, RZ, RZ, 0x40 ;  /* 0x00000040ff077424 */ /* 0x002fe200078e00ff */
[----:B------:R-:W-:Y:S01]  /*ca90*/  LOP3.LUT R139, R73, 0x7c00, R0, 0xf8, !PT ;  /* 0x00007c00498b7812 */ /* 0x000fe200078ef800 */
[----:B------:R-:W0:Y:S01]  /*caa0*/  LDGDEPBAR ;  /* 0x00000000000079af */ /* 0x000e220000000000 */
[----:B------:R-:W-:Y:S02]  /*cab0*/  LOP3.LUT R0, R116, 0x38, R79, 0x78, !PT ;  /* 0x0000003874007812 */ /* 0x000fe400078e784f */
[----:B------:R-:W-:Y:S01]  /*cac0*/  LOP3.LUT R5, R78, 0x400, RZ, 0xc0, !PT ;  /* 0x000004004e057812 */ /* 0x000fe200078ec0ff */
[----:B------:R-:W-:-:S03]  /*cad0*/  IMAD.IADD R139, R72, 0x1, R139 ;  /* 0x00000001488b7824 */ /* 0x000fc600078e028b */
[----:B------:R-:W-:Y:S01]  /*cae0*/  LEA R0, R0, R5, 0x1 ;  /* 0x0000000500007211 */ /* 0x000fe200078e08ff */
[----:B----4-:R-:W-:-:S06]  /*caf0*/  ULEA UR6, UR6, UR7, 0x18 ;  /* 0x0000000706067291 */ /* 0x010fcc000f8ec0ff */
[----:B------:R-:W-:-:S03]  /*cb00*/  LEA R139, R139, UR6, 0x1 ;  /* 0x000000068b8b7c11 */ /* 0x000fc6000f8e08ff */
[----:B-----5:R-:W-:Y:S04]  /*cb10*/  LDSM.16.M88.4 R32, [R0+UR6+0x4000] ;  /* 0x004000060020783b */ /* 0x020fe80008000200 */
[----:B------:R-:W1:Y:S01]  /*cb20*/  LDSM.16.M88.4 R44, [R139] ;  /* 0x000000008b2c783b */ /* 0x000e620000000200 */
[----:B------:R-:W-:Y:S01]  /*cb30*/  R2P PR, R149, 0x6 ;  /* 0x0000000695007804 */ /* 0x000fe20000000000 */
[----:B------:R-:W-:Y:S01]  /*cb40*/  IMAD.MOV.U32 R5, RZ, RZ, 0x20 ;  /* 0x00000020ff057424 */ /* 0x000fe200078e00ff */
[----:B------:R-:W-:Y:S01]  /*cb50*/  IADD3 R138, PT, PT, R0, UR6, RZ ;  /* 0x00000006008a7c10 */ /* 0x000fe2000fffe0ff */
[----:B------:R-:W4:Y:S03]  /*cb60*/  LDSM.16.M88.4 R60, [R0+UR6+0x4800] ;  /* 0x00480006003c783b */ /* 0x000f260008000200 */
[----:B------:R-:W-:Y:S01]  /*cb70*/  SEL R5, R5, 0xffffffe0, !P1 ;  /* 0xffffffe005057807 */ /* 0x000fe20004800000 */
[----:B------:R-:W4:Y:S03]  /*cb80*/  LDSM.16.M88.4 R52, [R0+UR6+0x5000] ;  /* 0x005000060034783b */ /* 0x000f260008000200 */
[C---:B------:R-:W-:Y:S01]  /*cb90*/  IADD3 R133, PT, PT, R138.reuse, R5, RZ ;  /* 0x000000058a857210 */ /* 0x040fe20007ffe0ff */
[----:B------:R-:W-:Y:S01]  /*cba0*/  IMAD.IADD R137, R139, 0x1, R5 ;  /* 0x000000018b897824 */ /* 0x000fe200078e0205 */
[----:B------:R-:W4:Y:S04]  /*cbb0*/  LDSM.16.M88.4 R12, [R0+UR6+0x5800] ;  /* 0x00580006000c783b */ /* 0x000f280008000200 */
[----:B------:R-:W-:Y:S04]  /*cbc0*/  LDSM.16.M88.4 R8, [R137] ;  /* 0x000000008908783b */ /* 0x000fe80000000200 */
[----:B------:R-:W4:Y:S04]  /*cbd0*/  LDSM.16.M88.4 R36, [R133+0x4000] ;  /* 0x004000008524783b */ /* 0x000f280000000200 */
[----:B------:R-:W4:Y:S04]  /*cbe0*/  LDSM.16.M88.4 R40, [R133+0x5000] ;  /* 0x005000008528783b */ /* 0x000f280000000200 */
[----:B------:R-:W4:Y:S04]  /*cbf0*/  LDSM.16.M88.4 R64, [R133+0x4800] ;  /* 0x004800008540783b */ /* 0x000f280000000200 */
[----:B------:R-:W4:Y:S04]  /*cc00*/  LDSM.16.M88.4 R24, [R133+0x5800] ;  /* 0x005800008518783b */ /* 0x000f280000000200 */
[----:B------:R-:W-:Y:S01]  /*cc10*/  LDSM.16.M88.4 R68, [R139+0x2000] ;  /* 0x002000008b44783b */ /* 0x000fe20000000200 */
[C---:B-1----:R-:W-:Y:S03]  /*cc20*/  HMMA.16816.F32.BF16 R16, R44.reuse, R32, RZ ;  /* 0x000000202c10723c */ /* 0x042fe600000418ff */
[----:B------:R-:W-:Y:S01]  /*cc30*/  SEL R7, R7, 0xffffffc0, !P2 ;  /* 0xffffffc007077807 */ /* 0x000fe20005000000 */
[----:B------:R-:W-:Y:S04]  /*cc40*/  LDSM.16.M88.4 R84, [R133+0x6000] ;  /* 0x006000008554783b */ /* 0x000fe80000000200 */
[----:B------:R-:W-:Y:S01]  /*cc50*/  HMMA.16816.F32.BF16 R32, R44, R34, RZ ;  /* 0x000000222c20723c */ /* 0x000fe200000418ff */
[----:B------:R-:W-:Y:S01]  /*cc60*/  IADD3 R136, PT, PT, R139, R7, RZ ;  /* 0x000000078b887210 */ /* 0x000fe20007ffe0ff */
[----:B------:R-:W-:-:S05]  /*cc70*/  IMAD.IADD R132, R138, 0x1, R7 ;  /* 0x000000018a847824 */ /* 0x000fca00078e0207 */
[----:B------:R-:W-:Y:S01]  /*cc80*/  LDSM.16.M88.4 R20, [R132+0x4000] ;  /* 0x004000008414783b */ /* 0x000fe20000000200 */
[C---:B----4-:R-:W-:Y:S08]  /*cc90*/  HMMA.16816.F32.BF16 R28, R44.reuse, R60, RZ ;  /* 0x0000003c2c1c723c */ /* 0x050ff000000418ff */
[C---:B------:R-:W-:Y:S08]  /*cca0*/  HMMA.16816.F32.BF16 R56, R44.reuse, R52, RZ ;  /* 0x000000342c38723c */ /* 0x040ff000000418ff */
[----:B------:R-:W-:Y:S08]  /*ccb0*/  HMMA.16816.F32.BF16 R48, R44, R12, RZ ;  /* 0x0000000c2c30723c */ /* 0x000ff000000418ff */
[C---:B------:R-:W-:Y:S08]  /*ccc0*/  HMMA.16816.F32.BF16 R16, R8.reuse, R36, R16 ;  /* 0x000000240810723c */ /* 0x040ff00000041810 */
[----:B------:R-:W-:Y:S01]  /*ccd0*/  HMMA.16816.F32.BF16 R32, R8, R38, R32 ;  /* 0x000000260820723c */ /* 0x000fe20000041820 */
[----:B------:R-:W-:Y:S02]  /*cce0*/  LDSM.16.M88.4 R36, [R132+0x4800] ;  /* 0x004800008424783b */ /* 0x000fe40000000200 */
[----:B------:R-:W-:-:S02]  /*ccf0*/  IADD3 R135, PT, PT, R5, R136, RZ ;  /* 0x0000008805877210 */ /* 0x000fc40007ffe0ff */
[----:B------:R-:W-:Y:S01]  /*cd00*/  IADD3 R131, PT, PT, R5, R132, RZ ;  /* 0x0000008405837210 */ /* 0x000fe20007ffe0ff */
[----:B------:R-:W-:Y:S02]  /*cd10*/  LDSM.16.M88.4 R80, [R132+0x5000] ;  /* 0x005000008450783b */ /* 0x000fe40000000200 */
[C---:B------:R-:W-:Y:S08]  /*cd20*/  HMMA.16816.F32.BF16 R60, R44.reuse, R62, RZ ;  /* 0x0000003e2c3c723c */ /* 0x040ff000000418ff */
[C---:B------:R-:W-:Y:S08]  /*cd30*/  HMMA.16816.F32.BF16 R52, R44.reuse, R54, RZ ;  /* 0x000000362c34723c */ /* 0x040ff000000418ff */
[----:B------:R-:W-:Y:S01]  /*cd40*/  HMMA.16816.F32.BF16 R44, R44, R14, RZ ;  /* 0x0000000e2c2c723c */ /* 0x000fe200000418ff */
[----:B------:R-:W1:Y:S07]  /*cd50*/  LDSM.16.M88.4 R12, [R136] ;  /* 0x00000000880c783b */ /* 0x000e6e0000000200 */
        /* <DEDUP_REMOVED lines=9> */
[----:B------:R-:W3:Y:S03]  /*cdf0*/  LDSM.16.M88.4 R24, [R131+0x4000] ;  /* 0x004000008318783b */ /* 0x000ee60000000200 */
[C---:B-1----:R-:W-:Y:S08]  /*ce00*/  HMMA.16816.F32.BF16 R16, R12.reuse, R20, R16 ;  /* 0x000000140c10723c */ /* 0x042ff00000041810 */
[C---:B------:R-:W-:Y:S01]  /*ce10*/  HMMA.16816.F32.BF16 R32, R12.reuse, R22, R32 ;  /* 0x000000160c20723c */ /* 0x040fe20000041820 */
[----:B------:R-:W1:Y:S07]  /*ce20*/  LDSM.16.M88.4 R20, [R131+0x4800] ;  /* 0x004800008314783b */ /* 0x000e6e0000000200 */
[C---:B------:R-:W-:Y:S08]  /*ce30*/  HMMA.16816.F32.BF16 R28, R12.reuse, R36, R28 ;  /* 0x000000240c1c723c */ /* 0x040ff0000004181c */
[C---:B------:R-:W-:Y:S01]  /*ce40*/  HMMA.16816.F32.BF16 R60, R12.reuse, R38, R60 ;  /* 0x000000260c3c723c */ /* 0x040fe2000004183c */
[----:B------:R-:W1:Y:S07]  /*ce50*/  LDSM.16.M88.4 R36, [R0+UR6+0x6000] ;  /* 0x006000060024783b */ /* 0x000e6e0008000200 */
[C---:B------:R-:W-:Y:S08]  /*ce60*/  HMMA.16816.F32.BF16 R56, R12.reuse, R80, R56 ;  /* 0x000000500c38723c */ /* 0x040ff00000041838 */
[C---:B------:R-:W-:Y:S01]  /*ce70*/  HMMA.16816.F32.BF16 R52, R12.reuse, R82, R52 ;  /* 0x000000520c34723c */ /* 0x040fe20000041834 */
[----:B------:R-:W-:Y:S07]  /*ce80*/  LDSM.16.M88.4 R80, [R0+UR6+0x6800] ;  /* 0x006800060050783b */ /* 0x000fee0008000200 */
[C---:B----4-:R-:W-:Y:S08]  /*ce90*/  HMMA.16816.F32.BF16 R48, R12.reuse, R40, R48 ;  /* 0x000000280c30723c */ /* 0x050ff00000041830 */
[----:B------:R-:W-:Y:S01]  /*cea0*/  HMMA.16816.F32.BF16 R44, R12, R42, R44 ;  /* 0x0000002a0c2c723c */ /* 0x000fe2000004182c */
[----:B------:R-:W4:Y:S04]  /*ceb0*/  LDSM.16.M88.4 R12, [R131+0x5800] ;  /* 0x00580000830c783b */ /* 0x000f280000000200 */
[----:B------:R-:W2:Y:S03]  /*cec0*/  LDSM.16.M88.4 R40, [R137+0x2000] ;  /* 0x002000008928783b */ /* 0x000ea60000000200 */
        /* <DEDUP_REMOVED lines=17> */
[----:B------:R-:W-:-:S12]  /*cfe0*/  HMMA.16816.F32.BF16 R32, R40, R86, R32 ;  /* 0x000000562820723c */ /* 0x000fd80000041820 */
[C---:B-1----:R-:W-:Y:S08]  /*cff0*/  HMMA.16816.F32.BF16 R16, R24.reuse, R20, R16 ;  /* 0x000000141810723c */ /* 0x042ff00000041810 */
[----:B------:R-:W-:Y:S01]  /*d000*/  HMMA.16816.F32.BF16 R32, R24, R22, R32 ;  /* 0x000000161820723c */ /* 0x000fe20000041820 */
[----:B------:R-:W-:Y:S07]  /*d010*/  LDSM.16.M88.4 R20, [R0+UR6+0x7800] ;  /* 0x007800060014783b */ /* 0x000fee0008000200 */
[----:B------:R-:W-:Y:S08]  /*d020*/  HMMA.16816.F32.BF16 R28, R68, R80, R28 ;  /* 0x00000050441c723c */ /* 0x000ff0000004181c */
[C---:B---3--:R-:W-:Y:S08]  /*d030*/  HMMA.16816.F32.BF16 R16, R12.reuse, R8, R16 ;  /* 0x000000080c10723c */ /* 0x048ff00000041810 */
[----:B------:R-:W-:Y:S01]  /*d040*/  HMMA.16816.F32.BF16 R32, R12, R10, R32 ;  /* 0x0000000a0c20723c */ /* 0x000fe20000041820 */
[----:B------:R-:W1:Y:S07]  /*d050*/  LDSM.16.M88.4 R8, [R133+0x7000] ;  /* 0x007000008508783b */ /* 0x000e6e0000000200 */
[----:B------:R-:W-:Y:S05]  /*d060*/  HMMA.16816.F32.BF16 R60, R68, R82, R60 ;  /* 0x00000052443c723c */ /* 0x000fea000004183c */
[----:B------:R-:W-:-:S03]  /*d070*/  FMUL.FTZ R6, R16, R2 ;  /* 0x0000000210067220 */ /* 0x000fc60000410000 */
[C---:B------:R-:W-:Y:S03]  /*d080*/  HMMA.16816.F32.BF16 R80, R68.reuse, R64, R56 ;  /* 0x000000404450723c */ /* 0x040fe60000041838 */
[-C--:B------:R-:W-:Y:S01]  /*d090*/  FMUL.FTZ R64, R17, R2.reuse ;  /* 0x0000000211407220 */ /* 0x080fe20000410000 */
[-C--:B------:R-:W-:Y:S01]  /*d0a0*/  FMUL.FTZ R65, R18, R2.reuse ;  /* 0x0000000212417220 */ /* 0x080fe20000410000 */
[----:B------:R-:W2:Y:S03]  /*d0b0*/  LDSM.16.M88.4 R56, [R132+0x6800] ;  /* 0x006800008438783b */ /* 0x000ea60000000200 */
[----:B------:R-:W-:Y:S03]  /*d0c0*/  HMMA.16816.F32.BF16 R52, R68, R66, R52 ;  /* 0x000000424434723c */ /* 0x000fe60000041834 */
[----:B------:R-:W-:-:S02]  /*d0d0*/  FMUL.FTZ R66, R19, R2 ;  /* 0x0000000213427220 */ /* 0x000fc40000410000 */
[----:B------:R-:W3:Y:S03]  /*d0e0*/  LDSM.16.M88.4 R16, [R132+0x7000] ;  /* 0x007000008410783b */ /* 0x000ee60000000200 */
        /* <DEDUP_REMOVED lines=14> */
[----:B------:R-:W3:Y:S02]  /*d1d0*/  LDSM.16.M88.4 R16, [R131+0x7800] ;  /* 0x007800008310783b */ /* 0x000ee40000000200 */
[----:B------:R-:W-:Y:S01]  /*d1e0*/  SHF.R.U32.HI R0, RZ, 0x2, R149 ;  /* 0x00000002ff007819 */ /* 0x000fe20000011695 */
[-C--:B------:R-:W-:Y:S01]  /*d1f0*/  FMUL.FTZ R20, R32, R2.reuse ;  /* 0x0000000220147220 */ /* 0x080fe20000410000 */
[----:B------:R-:W-:Y:S01]  /*d200*/  FMUL.FTZ R21, R34, R2 ;  /* 0x0000000222157220 */ /* 0x000fe20000410000 */
[----:B------:R-:W-:Y:S01]  /*d210*/  ISETP.GT.AND P0, PT, R109, R142, PT ;  /* 0x0000008e6d00720c */ /* 0x000fe20003f04270 */
[----:B------:R-:W1:Y:S01]  /*d220*/  MUFU.TANH R6, R6 ;  /* 0x0000000600067308 */ /* 0x000e620000002400 */
[----:B----4-:R-:W-:Y:S05]  /*d230*/  HMMA.16816.F32.BF16 R48, R40, R36, R48 ;  /* 0x000000242830723c */ /* 0x010fea0000041830 */
[----:B------:R-:W-:-:S03]  /*d240*/  IADD3 R4, PT, PT, R76, -R151, -R4 ;  /* 0x800000974c047210 */ /* 0x000fc60007ffe804 */
[----:B------:R-:W-:-:S04]  /*d250*/  DEPBAR.LE SB0, 0x0 ;  /* 0x000080000000791a */ /* 0x000fc80000000000 */
[----:B------:R-:W-:Y:S08]  /*d260*/  HMMA.16816.F32.BF16 R44, R40, R38, R44 ;  /* 0x00000026282c723c */ /* 0x000ff0000004182c */
[----:B-1----:R-:W-:-:S12]  /*d270*/  HMMA.16816.F32.BF16 R48, R24, R8, R48 ;  /* 0x000000081830723c */ /* 0x002fd80000041830 */
[----:B------:R-:W-:Y:S08]  /*d280*/  HMMA.16816.F32.BF16 R44, R24, R10, R44 ;  /* 0x0000000a182c723c */ /* 0x000ff0000004182c */
[C---:B------:R-:W-:Y:S08]  /*d290*/  HMMA.16816.F32.BF16 R84, R12.reuse, R28, R84 ;  /* 0x0000001c0c54723c */ /* 0x040ff00000041854 */
[C---:B------:R-:W-:Y:S08]  /*d2a0*/  HMMA.16816.F32.BF16 R60, R12.reuse, R30, R60 ;  /* 0x0000001e0c3c723c */ /* 0x040ff0000004183c */
[C---:B--2---:R-:W-:Y:S08]  /*d2b0*/  HMMA.16816.F32.BF16 R80, R12.reuse, R56, R80 ;  /* 0x000000380c50723c */ /* 0x044ff00000041850 */
[C---:B------:R-:W-:Y:S08]  /*d2c0*/  HMMA.16816.F32.BF16 R52, R12.reuse, R58, R52 ;  /* 0x0000003a0c34723c */ /* 0x040ff00000041834 */
[C---:B---3--:R-:W-:Y:S08]  /*d2d0*/  HMMA.16816.F32.BF16 R48, R12.reuse, R16, R48 ;  /* 0x000000100c30723c */ /* 0x048ff00000041830 */
[----:B------:R-:W-:Y:S03]  /*d2e0*/  HMMA.16816.F32.BF16 R44, R12, R18, R44 ;  /* 0x000000120c2c723c */ /* 0x000fe6000004182c */
        /* <DEDUP_REMOVED lines=27> */
[----:B------:R-:W-:Y:S01]  /*d4a0*/  LOP3.LUT R77, R0, 0x1f0, R77, 0xf8, !PT ;  /* 0x000001f0004d7812 */ /* 0x000fe200078ef84d */
[----:B------:R-:W1:Y:S01]  /*d4b0*/  MUFU.TANH R64, R64 ;  /* 0x0000004000407308 */ /* 0x000e620000002400 */
[----:B------:R-:W-:-:S03]  /*d4c0*/  IADD3 R0, PT, PT, R3, R76, -R151 ;  /* 0x0000004c03007210 */ /* 0x000fc60007ffe897 */
[----:B------:R-:W-:-:S04]  /*d4d0*/  IMAD.IADD R77, R150, 0x1, R77 ;  /* 0x00000001964d7824 */ /* 0x000fc800078e024d */
[----:B------:R-:W2:Y:S01]  /*d4e0*/  MUFU.TANH R65, R65 ;  /* 0x0000004100417308 */ /* 0x000ea20000002400 */
[----:B------:R-:W-:-:S07]  /*d4f0*/  IADD3 R157, PT, PT, R77, R4, RZ ;  /* 0x000000044d9d7210 */ /* 0x000fce0007ffe0ff */
        /* <DEDUP_REMOVED lines=29> */
[----:B------:R-:W-:Y:S01]  /*d6d0*/  IADD3 R19, PT, PT, R77, R0, RZ ;  /* 0x000000004d137210 */ /* 0x000fe20007ffe0ff */
[----:B------:R-:W-:Y:S01]  /*d6e0*/  BSSY.RECONVERGENT B1, `(.L_x_14381) ;  /* 0x0000066000017945 */ /* 0x000fe20003800200 */
[----:B------:R-:W-:-:S02]  /*d6f0*/  VIMNMX R159, PT, PT, RZ, R157, !PT ;  /* 0x0000009dff9f7248 */ /* 0x000fc40007fe0100 */
[C-C-:B------:R-:W-:Y:S02]  /*d700*/  VIADDMNMX R158, R19.reuse, 0x1, R76.reuse, PT ;  /* 0x00000001139e7846 */ /* 0x140fe4000380014c */
        /* <DEDUP_REMOVED lines=17> */
.L_x_14384:
        /* <DEDUP_REMOVED lines=49> */
[----:B-1----:R-:W-:-:S04]  /*db30*/  IMAD.WIDE.U32 R46, R42, R2, RZ ;  /* 0x000000022a2e7225 */ /* 0x002fc800078e00ff */
        /* <DEDUP_REMOVED lines=10> */
.L_x_14385:
[----:B------:R-:W-:Y:S05]  /*dbe0*/  BSYNC.RECONVERGENT B0 ;  /* 0x0000000000007941 */ /* 0x000fea0003800200 */
.L_x_14383:
        /* <DEDUP_REMOVED lines=21> */
.L_x_14382:
[----:B------:R-:W-:Y:S05]  /*dd40*/  BSYNC.RECONVERGENT B1 ;  /* 0x0000000000017941 */ /* 0x000fea0003800200 */
.L_x_14381:
[----:B------:R-:W3:Y:S01]  /*dd50*/  LD.E R118, desc[UR4][R100.64+0xdc] ;  /* 0x0000dc0464767980 */ /* 0x000ee2000c101900 */
        /* <DEDUP_REMOVED lines=8> */
[C---:B------:R-:W-:Y:S01]  /*dde0*/  VIADD R2, R48.reuse, 0x1 ;  /* 0x0000000130027836 */ /* 0x040fe20000000000 */
[CC--:B------:R-:W-:Y:S01]  /*ddf0*/  ISETP.GE.AND P5, PT, R48.reuse, R159.reuse, PT ;  /* 0x0000009f3000720c */ /* 0x0c0fe20003fa6270 */
[C---:B-1----:R-:W-:Y:S01]  /*de00*/  VIADD R47, R48.reuse, 0x8 ;  /* 0x00000008302f7836 */ /* 0x042fe20000000000 */
[CC--:B------:R-:W-:Y:S01]  /*de10*/  ISETP.GE.AND P6, PT, R48.reuse, R158.reuse, PT ;  /* 0x0000009e3000720c */ /* 0x0c0fe20003fc6270 */
[----:B------:R-:W-:Y:S01]  /*de20*/  VIADD R46, R48, 0x9 ;  /* 0x00000009302e7836 */ /* 0x000fe20000000000 */
[-C--:B------:R-:W-:Y:S01]  /*de30*/  ISETP.GE.AND P1, PT, R2, R159.reuse, PT ;  /* 0x0000009f0200720c */ /* 0x080fe20003f26270 */
[----:B--2---:R-:W-:Y:S01]  /*de40*/  VIADD R45, R48, 0x10 ;  /* 0x00000010302d7836 */ /* 0x004fe20000000000 */
[-C--:B------:R-:W-:Y:S01]  /*de50*/  ISETP.GE.AND P4, PT, R2, R158.reuse, PT ;  /* 0x0000009e0200720c */ /* 0x080fe20003f86270 */
[----:B------:R-:W-:Y:S01]  /*de60*/  VIADD R44, R48, 0x11 ;  /* 0x00000011302c7836 */ /* 0x000fe20000000000 */
[----:B------:R-:W-:Y:S01]  /*de70*/  FSEL R38, R64, -INF , P1 ;  /* 0xff80000040267808 */ /* 0x000fe20000800000 */
[C---:B------:R-:W-:Y:S01]  /*de80*/  VIADD R43, R48.reuse, 0x18 ;  /* 0x00000018302b7836 */ /* 0x040fe20000000000 */
        /* <DEDUP_REMOVED lines=8> */
[----:B------:R-:W-:Y:S01]  /*df10*/  FSEL R20, R20, -INF , P1 ;  /* 0xff80000014147808 */ /* 0x000fe20000800000 */
[C---:B------:R-:W-:Y:S01]  /*df20*/  IMAD.IADD R130, R5.reuse, 0x1, R134 ;  /* 0x0000000105827824 */ /* 0x040fe200078e0286 */
[----:B------:R-:W-:Y:S01]  /*df30*/  ISETP.GE.AND P1, PT, R46, R158, PT ;  /* 0x0000009e2e00720c */ /* 0x000fe20003f26270 */
[----:B------:R-:W-:Y:S01]  /*df40*/  IMAD.IADD R128, R5, 0x1, R129 ;  /* 0x0000000105807824 */ /* 0x000fe200078e0281 */
[----:B------:R-:W-:Y:S01]  /*df50*/  FSEL R26, R28, -INF , P4 ;  /* 0xff8000001c1a7808 */ /* 0x000fe20002000000 */
[----:B------:R-:W-:Y:S01]  /*df60*/  LDSM.16.MT88.4 R76, [R129+0x8000] ;  /* 0x00800000814c783b */ /* 0x000fe20000004200 */
[----:B------:R-:W-:-:S02]  /*df70*/  FSEL R19, R19, -INF , !P6 ;  /* 0xff80000013137808 */ /* 0x000fc40007000000 */
[----:B------:R-:W-:Y:S01]  /*df80*/  ISETP.GE.AND P6, PT, R47, R158, PT ;  /* 0x0000009e2f00720c */ /* 0x000fe20003fc6270 */
[----:B------:R-:W-:Y:S01]  /*df90*/  LDSM.16.MT88.4 R84, [R130+0x8000] ;  /* 0x008000008254783b */ /* 0x000fe20000004200 */
[-C--:B------:R-:W-:Y:S02]  /*dfa0*/  ISETP.GE.AND P4, PT, R45, R159.reuse, PT ;  /* 0x0000009f2d00720c */ /* 0x080fe40003f86270 */
[----:B------:R-:W-:Y:S01]  /*dfb0*/  FSEL R26, R26, -INF , !P1 ;  /* 0xff8000001a1a7808 */ /* 0x000fe20004800000 */
[----:B------:R-:W-:Y:S01]  /*dfc0*/  LDSM.16.MT88.4 R68, [R128+0x8000] ;  /* 0x008000008044783b */ /* 0x000fe20000004200 */
[----:B------:R-:W-:Y:S02]  /*dfd0*/  ISETP.GE.AND P1, PT, R44, R159, PT ;  /* 0x0000009f2c00720c */ /* 0x000fe40003f26270 */
[----:B------:R-:W-:Y:S01]  /*dfe0*/  FSEL R28, R20, -INF , !P6 ;  /* 0xff800000141c7808 */ /* 0x000fe20007000000 */
[----:B------:R-:W-:Y:S01]  /*dff0*/  LDSM.16.MT88.4 R56, [R129+0xa000] ;  /* 0x00a000008138783b */ /* 0x000fe20000004200 */
[----:B------:R-:W-:-:S02]  /*e000*/  FSEL R20, R32, -INF , P4 ;  /* 0xff80000020147808 */ /* 0x000fc40002000000 */
[----:B------:R-:W-:Y:S02]  /*e010*/  ISETP.GE.AND P4, PT, R44, R158, PT ;  /* 0x0000009e2c00720c */ /* 0x000fe40003f86270 */
[----:B------:R-:W-:Y:S01]  /*e020*/  FSEL R18, R31, -INF , P1 ;  /* 0xff8000001f127808 */ /* 0x000fe20000800000 */
[----:B------:R-:W-:Y:S01]  /*e030*/  VIADD R31, R48, 0x30 ;  /* 0x00000030301f7836 */ /* 0x000fe20000000000 */
[-C--:B------:R-:W-:Y:S02]  /*e040*/  ISETP.GE.AND P1, PT, R43, R159.reuse, PT ;  /* 0x0000009f2b00720c */ /* 0x080fe40003f26270 */
[----:B------:R-:W-:Y:S02]  /*e050*/  FSEL R18, R18, -INF , !P4 ;  /* 0xff80000012127808 */ /* 0x000fe40006000000 */
[----:B------:R-:W-:Y:S02]  /*e060*/  ISETP.GE.AND P4, PT, R6, R159, PT ;  /* 0x0000009f0600720c */ /* 0x000fe40003f86270 */
[----:B------:R-:W-:-:S02]  /*e070*/  ISETP.GE.AND P3, PT, R2, R157, PT ;  /* 0x0000009d0200720c */ /* 0x000fc40003f66270 */
[----:B------:R-:W-:Y:S01]  /*e080*/  ISETP.GE.AND P2, PT, R2, R156, PT ;  /* 0x0000009c0200720c */ /* 0x000fe20003f46270 */
[----:B------:R-:W-:Y:S01]  /*e090*/  VIADD R2, R48, 0x21 ;  /* 0x0000002130027836 */ /* 0x000fe20000000000 */
[----:B------:R-:W-:Y:S01]  /*e0a0*/  FSEL R14, R34, -INF , P1 ;  /* 0xff800000220e7808 */ /* 0x000fe20000800000 */
[----:B------:R-:W-:Y:S01]  /*e0b0*/  VIADD R34, R48, 0x31 ;  /* 0x0000003130227836 */ /* 0x000fe20000000000 */
[----:B------:R-:W-:Y:S02]  /*e0c0*/  ISETP.GE.AND P1, PT, R6, R158, PT ;  /* 0x0000009e0600720c */ /* 0x000fe40003f26270 */
[----:B------:R-:W-:Y:S01]  /*e0d0*/  FSEL R10, R35, -INF , P4 ;  /* 0xff800000230a7808 */ /* 0x000fe20002000000 */
[----:B------:R-:W-:Y:S01]  /*e0e0*/  VIADD R35, R48, 0x38 ;  /* 0x0000003830237836 */ /* 0x000fe20000000000 */
[----:B------:R-:W-:Y:S02]  /*e0f0*/  ISETP.GE.AND P4, PT, R4, R159, PT ;  /* 0x0000009f0400720c */ /* 0x000fe40003f86270 */
[----:B------:R-:W-:-:S02]  /*e100*/  FSEL R10, R10, -INF , !P1 ;  /* 0xff8000000a0a7808 */ /* 0x000fc40004800000 */
[C---:B------:R-:W-:Y:S02]  /*e110*/  ISETP.GE.AND P1, PT, R2.reuse, R159, PT ;  /* 0x0000009f0200720c */ /* 0x040fe40003f26270 */
        /* <DEDUP_REMOVED lines=18> */
[----:B------:R-:W-:Y:S02]  /*e240*/  ISETP.GE.AND P1, PT, R34, R159, PT ;  /* 0x0000009f2200720c */ /* 0x000fe40003f26270 */
[----:B------:R-:W-:Y:S01]  /*e250*/  FSEL R165, R25, -INF , P4 ;  /* 0xff80000019a57808 */ /* 0x000fe20002000000 */
[----:B------:R-:W-:Y:S01]  /*e260*/  VIADD R25, R48, 0x39 ;  /* 0x0000003930197836 */ /* 0x000fe20000000000 */
[----:B------:R-:W-:Y:S02]  /*e270*/  FSEL R168, R16, -INF , !P6 ;  /* 0xff80000010a87808 */ /* 0x000fe40007000000 */
[----:B------:R-:W-:Y:S02]  /*e280*/  ISETP.GE.AND P4, PT, R34, R158, PT ;  /* 0x0000009e2200720c */ /* 0x000fe40003f86270 */
[----:B------:R-:W-:-:S02]  /*e290*/  FSEL R12, R12, -INF , P1 ;  /* 0xff8000000c0c7808 */ /* 0x000fc40000800000 */
[-C--:B------:R-:W-:Y:S02]  /*e2a0*/  ISETP.GE.AND P6, PT, R31, R158.reuse, PT ;  /* 0x0000009e1f00720c */ /* 0x080fe40003fc6270 */
[----:B------:R-:W-:Y:S02]  /*e2b0*/  ISETP.GE.AND P1, PT, R35, R159, PT ;  /* 0x0000009f2300720c */ /* 0x000fe40003f26270 */
[----:B------:R-:W-:Y:S02]  /*e2c0*/  ISETP.GE.AND P0, PT, R48, R157, PT ;  /* 0x0000009d3000720c */ /* 0x000fe40003f06270 */
[----:B------:R-:W-:Y:S02]  /*e2d0*/  FSEL R124, R12, -INF , !P4 ;  /* 0xff8000000c7c7808 */ /* 0x000fe40006000000 */
[----:B------:R-:W-:Y:S02]  /*e2e0*/  FSEL R165, R165, -INF , !P6 ;  /* 0xff800000a5a57808 */ /* 0x000fe40007000000 */
[----:B------:R-:W-:-:S02]  /*e2f0*/  ISETP.GE.AND P4, PT, R35, R158, PT ;  /* 0x0000009e2300720c */ /* 0x000fc40003f86270 */
[----:B------:R-:W-:Y:S02]  /*e300*/  FSEL R39, R39, -INF , P1 ;  /* 0xff80000027277808 */ /* 0x000fe40000800000 */
[----:B------:R-:W-:Y:S02]  /*e310*/  ISETP.GE.AND P5, PT, R48, R156, PT ;  /* 0x0000009c3000720c */ /* 0x000fe40003fa6270 */
[----:B------:R-:W-:Y:S01]  /*e320*/  ISETP.GE.AND P6, PT, R25, R159, PT ;  /* 0x0000009f1900720c */ /* 0x000fe20003fc6270 */
[----:B------:R-:W-:Y:S01]  /*e330*/  LDSM.16.MT88.4 R48, [R130+0xa000] ;  /* 0x00a000008230783b */ /* 0x000fe20000004200 */
        /* <DEDUP_REMOVED lines=16> */
[----:B------:R-:W-:Y:S02]  /*e440*/  FSEL R16, R16, -INF , !P5 ;  /* 0xff80000010107808 */ /* 0x000fe40006800000 */
[----:B------:R-:W-:Y:S02]  /*e450*/  FSEL R9, R9, -INF , !P2 ;  /* 0xff80000009097808 */ /* 0x000fe40005000000 */
[C---:B------:R-:W-:Y:S02]  /*e460*/  ISETP.GE.AND P3, PT, R6.reuse, R157, PT ;  /* 0x0000009d0600720c */ /* 0x040fe40003f66270 */
[-C--:B------:R-:W-:Y:S02]  /*e470*/  ISETP.GE.AND P5, PT, R6, R156.reuse, PT ;  /* 0x0000009c0600720c */ /* 0x080fe40003fa6270 */
        /* <DEDUP_REMOVED lines=9> */
[-C--:B------:R-:W-:Y:S02]  /*e510*/  ISETP.GE.AND P0, PT, R2, R156.reuse, PT ;  /* 0x0000009c0200720c */ /* 0x080fe40003f06270 */
[----:B------:R-:W-:Y:S02]  /*e520*/  FSEL R2, R8, -INF , P3 ;  /* 0xff80000008027808 */ /* 0x000fe40001800000 */
[----:B------:R-:W-:Y:S02]  /*e530*/  ISETP.GE.AND P3, PT, R41, R157, PT ;  /* 0x0000009d2900720c */ /* 0x000fe40003f66270 */
[----:B------:R-:W-:-:S02]  /*e540*/  ISETP.GE.AND P6, PT, R47, R156, PT ;  /* 0x0000009c2f00720c */ /* 0x000fc40003fc6270 */
[----:B------:R-:W-:Y:S02]  /*e550*/  FSEL R160, R11, -INF , P3 ;  /* 0xff8000000ba07808 */ /* 0x000fe40001800000 */
[----:B------:R-:W-:Y:S02]  /*e560*/  FMNMX3.FTZ R11, R19, R38, R28, !PT ;  /* 0x00000026130b7276 */ /* 0x000fe4000781001c */
[----:B------:R-:W-:Y:S02]  /*e570*/  FSEL R24, R21, -INF , !P6 ;  /* 0xff80000015187808 */ /* 0x000fe40007000000 */
[----:B------:R-:W-:Y:S02]  /*e580*/  FMNMX3.FTZ R11, R11, R26, R20, !PT ;  /* 0x0000001a0b0b7276 */ /* 0x000fe40007810014 */
[----:B------:R-:W-:Y:S02]  /*e590*/  ISETP.GE.AND P6, PT, R43, R156, PT ;  /* 0x0000009c2b00720c */ /* 0x000fe40003fc6270 */
[----:B------:R-:W-:-:S02]  /*e5a0*/  FMNMX3.FTZ R21, R32, R9, R24, !PT ;  /* 0x0000000920157276 */ /* 0x000fc40007810018 */
[----:B------:R-:W-:Y:S02]  /*e5b0*/  FMNMX3.FTZ R11, R11, R18, R14, !PT ;  /* 0x000000120b0b7276 */ /* 0x000fe4000781000e */
[----:B------:R-:W-:Y:S02]  /*e5c0*/  FSEL R4, R4, -INF , !P6 ;  /* 0xff80000004047808 */ /* 0x000fe40007000000 */
[----:B------:R-:W-:Y:S02]  /*e5d0*/  FSEL R36, R36, -INF , P1 ;  /* 0xff80000024247808 */ /* 0x000fe40000800000 */
[----:B------:R-:W-:Y:S02]  /*e5e0*/  FMNMX3.FTZ R21, R21, R16, R12, !PT ;  /* 0x0000001015157276 */ /* 0x000fe4000781000c */
[----:B------:R-:W-:Y:S02]  /*e5f0*/  FSEL R23, R23, -INF , P2 ;  /* 0xff80000017177808 */ /* 0x000fe40001000000 */
[----:B------:R-:W-:-:S02]  /*e600*/  ISETP.GE.AND P1, PT, R42, R157, PT ;  /* 0x0000009d2a00720c */ /* 0x000fc40003f26270 */
[----:B------:R-:W-:Y:S02]  /*e610*/  FMNMX3.FTZ R11, R11, R10, R172, !PT ;  /* 0x0000000a0b0b7276 */ /* 0x000fe400078100ac */
[----:B------:R-:W-:Y:S02]  /*e620*/  ISETP.GE.AND P6, PT, R41, R156, PT ;  /* 0x0000009c2900720c */ /* 0x000fe40003fc6270 */
[----:B------:R-:W-:Y:S02]  /*e630*/  FSEL R2, R2, -INF , !P5 ;  /* 0xff80000002027808 */ /* 0x000fe40006800000 */
[----:B------:R-:W-:Y:S02]  /*e640*/  FSEL R164, R36, -INF , !P4 ;  /* 0xff80000024a47808 */ /* 0x000fe40006000000 */
[----:B------:R-:W-:Y:S02]  /*e650*/  ISETP.GE.AND P2, PT, R31, R157, PT ;  /* 0x0000009d1f00720c */ /* 0x000fe40003f46270 */
[----:B------:R-:W-:-:S02]  /*e660*/  FMNMX3.FTZ R21, R21, R6, R4, !PT ;  /* 0x0000000615157276 */ /* 0x000fc40007810004 */
[----:B------:R-:W-:Y:S02]  /*e670*/  FSEL R162, R23, -INF , !P0 ;  /* 0xff80000017a27808 */ /* 0x000fe40004000000 */
[-C--:B------:R-:W-:Y:S02]  /*e680*/  ISETP.GE.AND P0, PT, R34, R157.reuse, PT ;  /* 0x0000009d2200720c */ /* 0x080fe40003f06270 */
[----:B------:R-:W-:Y:S02]  /*e690*/  FSEL R17, R17, -INF , P1 ;  /* 0xff80000011117808 */ /* 0x000fe40000800000 */
[----:B------:R-:W-:Y:S02]  /*e6a0*/  FMNMX3.FTZ R11, R11, R170, R168, !PT ;  /* 0x000000aa0b0b7276 */ /* 0x000fe400078100a8 */
[-C--:B------:R-:W-:Y:S02]  /*e6b0*/  ISETP.GE.AND P5, PT, R42, R156.reuse, PT ;  /* 0x0000009c2a00720c */ /* 0x080fe40003fa6270 */
[----:B------:R-:W-:Y:S01]  /*e6c0*/  ISETP.GE.AND P4, PT, R31, R156, PT ;  /* 0x0000009c1f00720c */ /* 0x000fe20003f86270 */
[----:B------:R-:W-:Y:S01]  /*e6d0*/  LDSM.16.MT88.4 R40, [R134+0xa000] ;  /* 0x00a000008628783b */ /* 0x000fe20000004200 */
[----:B------:R-:W-:-:S02]  /*e6e0*/  ISETP.GE.AND P1, PT, R35, R157, PT ;  /* 0x0000009d2300720c */ /* 0x000fc40003f26270 */
[----:B------:R-:W-:Y:S02]  /*e6f0*/  FSEL R13, R13, -INF , P2 ;  /* 0xff8000000d0d7808 */ /* 0x000fe40001000000 */
[----:B------:R-:W-:Y:S02]  /*e700*/  FSEL R160, R160, -INF , !P6 ;  /* 0xff800000a0a07808 */ /* 0x000fe40007000000 */
[----:B------:R-:W-:Y:S02]  /*e710*/  FMNMX3.FTZ R21, R21, R2, R164, !PT ;  /* 0x0000000215157276 */ /* 0x000fe400078100a4 */
[----:B------:R-:W-:Y:S02]  /*e720*/  FSEL R15, R15, -INF , P0 ;  /* 0xff8000000f0f7808 */ /* 0x000fe40000000000 */
[----:B------:R-:W-:Y:S02]  /*e730*/  FMNMX3.FTZ R11, R11, R166, R165, !PT ;  /* 0x000000a60b0b7276 */ /* 0x000fe400078100a5 */
[----:B------:R-:W-:-:S02]  /*e740*/  ISETP.GE.AND P3, PT, R34, R156, PT ;  /* 0x0000009c2200720c */ /* 0x000fc40003f66270 */
[----:B------:R-:W-:Y:S02]  /*e750*/  ISETP.GE.AND P2, PT, R35, R156, PT ;  /* 0x0000009c2300720c */ /* 0x000fe40003f46270 */
[----:B------:R-:W-:Y:S02]  /*e760*/  ISETP.GE.AND P0, PT, R25, R157, PT ;  /* 0x0000009d1900720c */ /* 0x000fe40003f06270 */
[----:B------:R-:W-:Y:S02]  /*e770*/  FSEL R27, R27, -INF , P1 ;  /* 0xff8000001b1b7808 */ /* 0x000fe40000800000 */
[----:B------:R-:W-:Y:S02]  /*e780*/  FSEL R126, R17, -INF , !P5 ;  /* 0xff800000117e7808 */ /* 0x000fe40006800000 */
[----:B------:R-:W-:Y:S02]  /*e790*/  FSEL R145, R13, -INF , !P4 ;  /* 0xff8000000d917808 */ /* 0x000fe40006000000 */
[----:B------:R-:W-:-:S02]  /*e7a0*/  FMNMX3.FTZ R21, R21, R162, R160, !PT ;  /* 0x000000a215157276 */ /* 0x000fc400078100a0 */
[----:B------:R-:W-:Y:S02]  /*e7b0*/  FMNMX3.FTZ R8, R11, R124, R163, !PT ;  /* 0x0000007c0b087276 */ /* 0x000fe400078100a3 */
[----:B------:R-:W-:Y:S02]  /*e7c0*/  ISETP.GE.AND P1, PT, R25, R156, PT ;  /* 0x0000009c1900720c */ /* 0x000fe40003f26270 */
[----:B------:R-:W-:Y:S02]  /*e7d0*/  FSEL R3, R3, -INF , P0 ;  /* 0xff80000003037808 */ /* 0x000fe40000000000 */
        /* <DEDUP_REMOVED lines=34> */
[-C--:B------:R-:W-:Y:S01]  /*ea00*/  FFMA.FTZ R111, R12, R118.reuse, -R169 ;  /* 0x000000760c6f7223 */ /* 0x080fe200000108a9 */
[-CC-:B------:R-:W-:Y:S01]  /*ea10*/  FFMA.FTZ R34, R20, R118.reuse, -R167.reuse ;  /* 0x0000007614227223 */ /* 0x180fe200000108a7 */
[----:B------:R-:W3:Y:S01]  /*ea20*/  LDSM.16.MT88.4 R12, [R129+0x8800] ;  /* 0x00880000810c783b */ /* 0x000ee20000004200 */
[----:B------:R-:W-:Y:S01]  /*ea30*/  MUFU.EX2 R117, R117 ;  /* 0x0000007500757308 */ /* 0x000fe20000000800 */
[-C--:B------:R-:W-:Y:S01]  /*ea40*/  FFMA.FTZ R32, R10, R118.reuse, -R167 ;  /* 0x000000760a207223 */ /* 0x080fe200000108a7 */
[-CC-:B------:R-:W-:Y:S01]  /*ea50*/  FFMA.FTZ R108, R6, R118.reuse, -R169.reuse ;  /* 0x00000076066c7223 */ /* 0x180fe200000108a9 */
[-CC-:B------:R-:W-:Y:S01]  /*ea60*/  FFMA.FTZ R33, R4, R118.reuse, -R169.reuse ;  /* 0x0000007604217223 */ /* 0x180fe200000108a9 */
[----:B------:R-:W4:Y:S01]  /*ea70*/  MUFU.EX2 R112, R112 ;  /* 0x0000007000707308 */ /* 0x000f220000000800 */
[-C--:B------:R-:W-:Y:S01]  /*ea80*/  FFMA.FTZ R2, R2, R118.reuse, -R169 ;  /* 0x0000007602027223 */ /* 0x080fe200000108a9 */
[----:B------:R-:W5:Y:S01]  /*ea90*/  LDSM.16.MT88.4 R8, [R128+0x8800] ;  /* 0x008800008008783b */ /* 0x000f620000004200 */
[-C--:B------:R-:W-:Y:S01]  /*eaa0*/  FFMA.FTZ R124, R124, R118.reuse, -R167 ;  /* 0x000000767c7c7223 */ /* 0x080fe200000108a7 */
[----:B------:R-:W-:Y:S01]  /*eab0*/  MUFU.EX2 R119, R119 ;  /* 0x0000007700777308 */ /* 0x000fe20000000800 */
[-C--:B------:R-:W-:Y:S01]  /*eac0*/  FFMA.FTZ R120, R120, R118.reuse, -R169 ;  /* 0x0000007678787223 */ /* 0x080fe200000108a9 */
[----:B--2---:R-:W-:Y:S01]  /*ead0*/  F2FP.BF16.F32.PACK_AB R64, R116, R121 ;  /* 0x000000797440723e */ /* 0x004fe200000010ff */
[----:B------:R-:W2:Y:S01]  /*eae0*/  LDSM.16.MT88.4 R28, [R134+0x8800] ;  /* 0x00880000861c783b */ /* 0x000ea20000004200 */
[----:B------:R-:W1:Y:S01]  /*eaf0*/  MUFU.EX2 R114, R114 ;  /* 0x0000007200727308 */ /* 0x000e620000000800 */
[----:B------:R-:W-:Y:S01]  /*eb00*/  FFMA.FTZ R163, R163, R118, -R167 ;  /* 0x00000076a3a37223 */ /* 0x000fe200000108a7 */
[----:B------:R-:W-:Y:S01]  /*eb10*/  FADD.FTZ R116, R121, R116 ;  /* 0x0000007479747221 */ /* 0x000fe20000010000 */
[----:B------:R-:W-:Y:S01]  /*eb20*/  LDSM.16.MT88.4 R24, [R130+0x8800] ;  /* 0x008800008218783b */ /* 0x000fe20000004200 */
[----:B------:R-:W-:Y:S01]  /*eb30*/  MUFU.EX2 R115, R115 ;  /* 0x0000007300737308 */ /* 0x000fe20000000800 */
[----:B------:R-:W-:-:S02]  /*eb40*/  ISETP.GT.AND P0, PT, R109, R142, PT ;  /* 0x0000008e6d00720c */ /* 0x000fc40003f04270 */
[----:B----4-:R-:W-:Y:S01]  /*eb50*/  F2FP.BF16.F32.PACK_AB R66, R112, R117 ;  /* 0x000000757042723e */ /* 0x010fe200000010ff */
[----:B------:R-:W4:Y:S01]  /*eb60*/  MUFU.EX2 R110, R110 ;  /* 0x0000006e006e7308 */ /* 0x000f220000000800 */
[----:B------:R-:W-:Y:S03]  /*eb70*/  LDSM.16.MT88.4 R20, [R134+0xa800] ;  /* 0x00a800008614783b */ /* 0x000fe60000004200 */
        /* <DEDUP_REMOVED lines=16> */
[----:B------:R-:W4:Y:S04]  /*ec80*/  MUFU.EX2 R2, R2 ;  /* 0x0000000200027308 */ /* 0x000f280000000800 */
[----:B------:R-:W-:Y:S01]  /*ec90*/  MUFU.EX2 R124, R124 ;  /* 0x0000007c007c7308 */ /* 0x000fe20000000800 */
[----:B------:R-:W-:Y:S01]  /*eca0*/  HMMA.16816.F32.BF16 R96, R64, R92, RZ ;  /* 0x0000005c4060723c */ /* 0x000fe200000418ff */
[C---:B-1----:R-:W-:Y:S01]  /*ecb0*/  F2FP.BF16.F32.PACK_AB R5, R108.reuse, R111 ;  /* 0x0000006f6c05723e */ /* 0x042fe200000010ff */
[----:B------:R-:W-:Y:S01]  /*ecc0*/  FADD.FTZ R111, R111, R110 ;  /* 0x0000006e6f6f7221 */ /* 0x000fe20000010000 */
[----:B------:R-:W-:Y:S03]  /*ecd0*/  MUFU.EX2 R120, R120 ;  /* 0x0000007800787308 */ /* 0x000fe60000000800 */
[----:B------:R-:W-:-:S02]  /*ece0*/  FADD.FTZ R108, R108, R111 ;  /* 0x0000006f6c6c7221 */ /* 0x000fc40000010000 */
        /* <DEDUP_REMOVED lines=20> */
[C---:B-----5:R-:W-:Y:S08]  /*ee30*/  HMMA.16816.F32.BF16 R72, R4.reuse, R8, R72 ;  /* 0x000000080448723c */ /* 0x060ff00000041848 */
[C---:B------:R-:W-:Y:S01]  /*ee40*/  HMMA.16816.F32.BF16 R68, R4.reuse, R10, R68 ;  /* 0x0000000a0444723c */ /* 0x040fe20000041844 */
[----:B------:R-:W4:Y:S07]  /*ee50*/  LDSM.16.MT88.4 R8, [R128+0xa800] ;  /* 0x00a800008008783b */ /* 0x000f2e0000004200 */
[----:B--2---:R-:W-:Y:S03]  /*ee60*/  HMMA.16816.F32.BF16 R96, R4, R28, R96 ;  /* 0x0000001c0460723c */ /* 0x004fe60000041860 */
[-C--:B------:R-:W-:Y:S01]  /*ee70*/  FFMA.FTZ R29, R166, R118.reuse, -R167 ;  /* 0x00000076a61d7223 */ /* 0x080fe200000108a7 */
        /* <DEDUP_REMOVED lines=19> */
[-CC-:B------:R-:W-:Y:S01]  /*efb0*/  FFMA.FTZ R27, R126, R118.reuse, -R169.reuse ;  /* 0x000000767e1b7223 */ /* 0x180fe200000108a9 */
[----:B------:R-:W-:Y:S01]  /*efc0*/  MUFU.EX2 R24, R24 ;  /* 0x0000001800187308 */ /* 0x000fe20000000800 */
[----:B------:R-:W-:-:S03]  /*efd0*/  FFMA.FTZ R126, R127, R118, -R169 ;  /* 0x000000767f7e7223 */ /* 0x000fc600000108a9 */
[----:B------:R-:W2:Y:S01]  /*efe0*/  MUFU.EX2 R26, R26 ;  /* 0x0000001a001a7308 */ /* 0x000ea20000000800 */
[C---:B---3--:R-:W-:Y:S03]  /*eff0*/  HMMA.16816.F32.BF16 R52, R4.reuse, R12, R52 ;  /* 0x0000000c0434723c */ /* 0x048fe60000041834 */
[----:B------:R-:W3:Y:S04]  /*f000*/  MUFU.EX2 R27, R27 ;  /* 0x0000001b001b7308 */ /* 0x000ee80000000800 */
[----:B------:R-:W-:Y:S01]  /*f010*/  MUFU.EX2 R127, R163 ;  /* 0x000000a3007f7308 */ /* 0x000fe20000000800 */
[C---:B------:R-:W-:Y:S01]  /*f020*/  HMMA.16816.F32.BF16 R56, R4.reuse, R14, R56 ;  /* 0x0000000e0438723c */ /* 0x040fe20000041838 */
[----:B------:R-:W5:Y:S07]  /*f030*/  LDSM.16.MT88.4 R12, [R130+0x9000] ;  /* 0x00900000820c783b */ /* 0x000f6e0000004200 */
[----:B------:R-:W-:Y:S03]  /*f040*/  HMMA.16816.F32.BF16 R36, R4, R20, R36 ;  /* 0x000000140424723c */ /* 0x000fe60000041824 */
[-C--:B------:R-:W-:Y:S01]  /*f050*/  FFMA.FTZ R20, R165, R118.reuse, -R167 ;  /* 0x00000076a5147223 */ /* 0x080fe200000108a7 */
[-CC-:B------:R-:W-:Y:S01]  /*f060*/  FFMA.FTZ R165, R125, R118.reuse, -R169.reuse ;  /* 0x000000767da57223 */ /* 0x180fe200000108a9 */
[----:B------:R-:W-:-:S02]  /*f070*/  FFMA.FTZ R21, R145, R118, -R169 ;  /* 0x0000007691157223 */ /* 0x000fc400000108a9 */
[----:B------:R-:W5:Y:S01]  /*f080*/  MUFU.EX2 R145, R20 ;  /* 0x0000001400917308 */ /* 0x000f620000000800 */
[C---:B------:R-:W-:Y:S03]  /*f090*/  HMMA.16816.F32.BF16 R40, R4.reuse, R22, R40 ;  /* 0x000000160428723c */ /* 0x040fe60000041828 */
[----:B------:R1:W5:Y:S04]  /*f0a0*/  MUFU.EX2 R125, R21 ;  /* 0x00000015007d7308 */ /* 0x0003680000000800 */
[----:B------:R-:W-:Y:S01]  /*f0b0*/  MUFU.EX2 R118, R126 ;  /* 0x0000007e00767308 */ /* 0x000fe20000000800 */
[C---:B----4-:R-:W-:Y:S03]  /*f0c0*/  HMMA.16816.F32.BF16 R60, R4.reuse, R8, R60 ;  /* 0x00000008043c723c */ /* 0x050fe6000004183c */
[----:B------:R-:W4:Y:S01]  /*f0d0*/  MUFU.EX2 R165, R165 ;  /* 0x000000a500a57308 */ /* 0x000f220000000800 */
[----:B-1----:R-:W-:Y:S04]  /*f0e0*/  LDSM.16.MT88.4 R20, [R130+0x9800] ;  /* 0x009800008214783b */ /* 0x002fe80000004200 */
[----:B------:R-:W-:Y:S03]  /*f0f0*/  HMMA.16816.F32.BF16 R64, R4, R10, R64 ;  /* 0x0000000a0440723c */ /* 0x000fe60000041840 */
[----:B--2---:R-:W-:Y:S01]  /*f100*/  F2FP.BF16.F32.PACK_AB R4, R25, R26 ;  /* 0x0000001a1904723e */ /* 0x004fe200000010ff */
[----:B------:R-:W1:Y:S01]  /*f110*/  LDSM.16.MT88.4 R8, [R129+0x9000] ;  /* 0x009000008108783b */ /* 0x000e620000004200 */
[----:B------:R-:W-:-:S02]  /*f120*/  F2FP.BF16.F32.PACK_AB R6, R29, R24 ;  /* 0x000000181d06723e */ /* 0x000fc400000010ff */
[----:B------:R-:W-:Y:S02]  /*f130*/  F2FP.BF16.F32.PACK_AB R5, R30, R31 ;  /* 0x0000001f1e05723e */ /* 0x000fe400000010ff */
[----:B---3--:R-:W-:-:S07]  /*f140*/  F2FP.BF16.F32.PACK_AB R7, R27, R28 ;  /* 0x0000001c1b07723e */ /* 0x008fce00000010ff */
        /* <DEDUP_REMOVED lines=24> */
[----:B------:R-:W-:-:S02]  /*f2d0*/  F2FP.BF16.F32.PACK_AB R4, R124, R145 ;  /* 0x000000917c04723e */ /* 0x000fc400000010ff */
[----:B------:R-:W-:Y:S02]  /*f2e0*/  F2FP.BF16.F32.PACK_AB R6, R166, R127 ;  /* 0x0000007fa606723e */ /* 0x000fe400000010ff */
[----:B------:R-:W-:Y:S02]  /*f2f0*/  F2FP.BF16.F32.PACK_AB R5, R120, R125 ;  /* 0x0000007d7805723e */ /* 0x000fe400000010ff */
[----:B----4-:R-:W-:-:S07]  /*f300*/  F2FP.BF16.F32.PACK_AB R7, R165, R118 ;  /* 0x00000076a507723e */ /* 0x010fce00000010ff */
        /* <DEDUP_REMOVED lines=112> */
.L_x_14389:
        /* <DEDUP_REMOVED lines=8> */
.L_x_14390:
[----:B------:R-:W-:Y:S05]  /*fa90*/  BSYNC.RECONVERGENT B0 ;  /* 0x0000000000007941 */ /* 0x000fea0003800200 */
.L_x_14388:
        /* <DEDUP_REMOVED lines=28> */
[----:B------:R-:W5:Y:S04]  /*fc60*/  LD.E R2, desc[UR4][R100.64+0x18c] ;  /* 0x00018c0464027980 */ /* 0x000f68000c101900 */
        /* <DEDUP_REMOVED lines=61> */
[----:B------:R-:W4:Y:S07]  /*10040*/  LDSM.16.M88.4 R108, [R133+0x7800] ;  /* 0x00780000856c783b */ /* 0x000f2e0000000200 */
        /* <DEDUP_REMOVED lines=18> */
[----:B------:R-:W2:Y:S07]  /*10170*/  LDSM.16.M88.4 R108, [R132+0x7800] ;  /* 0x00780000846c783b */ /* 0x000eae0000000200 */
[C---:B-1----:R-:W-:Y:S08]  /*10180*/  HMMA.16816.F32.BF16 R16, R112.reuse, R116, R16 ;  /* 0x000000747010723c */ /* 0x042ff00000041810 */
[----:B------:R-:W-:Y:S01]  /*10190*/  HMMA.16816.F32.BF16 R12, R112, R118, R12 ;  /* 0x00000076700c723c */ /* 0x000fe2000004180c */
[----:B------:R-:W1:Y:S07]  /*101a0*/  LDSM.16.M88.4 R116, [R131+0x6800] ;  /* 0x006800008374783b */ /* 0x000e6e0000000200 */
[----:B------:R-:W-:Y:S08]  /*101b0*/  HMMA.16816.F32.BF16 R32, R160, R124, R32 ;  /* 0x0000007ca020723c */ /* 0x000ff00000041820 */
[C---:B--2---:R-:W-:Y:S11]  /*101c0*/  HMMA.16816.F32.BF16 R8, R112.reuse, R108, R8 ;  /* 0x0000006c7008723c */ /* 0x044ff60000041808 */
[-C--:B------:R-:W-:Y:S01]  /*101d0*/  FMUL.FTZ R108, R32, R2.reuse ;  /* 0x00000002206c7220 */ /* 0x080fe20000410000 */
[-C--:B------:R-:W-:Y:S01]  /*101e0*/  FMUL.FTZ R109, R33, R2.reuse ;  /* 0x00000002216d7220 */ /* 0x080fe20000410000 */
[----:B------:R-:W-:Y:S03]  /*101f0*/  HMMA.16816.F32.BF16 R4, R112, R110, R4 ;  /* 0x0000006e7004723c */ /* 0x000fe60000041804 */
[-C--:B------:R-:W-:Y:S01]  /*10200*/  FMUL.FTZ R110, R34, R2.reuse ;  /* 0x00000002226e7220 */ /* 0x080fe20000410000 */
[----:B------:R-:W-:-:S02]  /*10210*/  FMUL.FTZ R111, R35, R2 ;  /* 0x00000002236f7220 */ /* 0x000fc40000410000 */
[----:B------:R-:W2:Y:S02]  /*10220*/  LDSM.16.M88.4 R32, [R131+0x7000] ;  /* 0x007000008320783b */ /* 0x000ea40000000200 */
[C---:B-1----:R-:W-:Y:S08]  /*10230*/  HMMA.16816.F32.BF16 R24, R160.reuse, R116, R24 ;  /* 0x00000074a018723c */ /* 0x042ff00000041818 */
[----:B------:R-:W-:Y:S11]  /*10240*/  HMMA.16816.F32.BF16 R28, R160, R126, R28 ;  /* 0x0000007ea01c723c */ /* 0x000ff6000004181c */
[-C--:B------:R-:W-:Y:S01]  /*10250*/  FMUL.FTZ R24, R24, R2.reuse ;  /* 0x0000000218187220 */ /* 0x080fe20000410000 */
[----:B------:R-:W-:-:S03]  /*10260*/  FMUL.FTZ R114, R26, R2 ;  /* 0x000000021a727220 */ /* 0x000fc60000410000 */
[----:B------:R1:W3:Y:S04]  /*10270*/  MUFU.TANH R113, R24 ;  /* 0x0000001800717308 */ /* 0x0002e80000002400 */
[-C--:B------:R-:W-:Y:S01]  /*10280*/  FMUL.FTZ R112, R31, R2.reuse ;  /* 0x000000021f707220 */ /* 0x080fe20000410000 */
[-C--:B------:R-:W-:Y:S01]  /*10290*/  FMUL.FTZ R31, R25, R2.reuse ;  /* 0x00000002191f7220 */ /* 0x080fe20000410000 */
[C---:B--2---:R-:W-:Y:S03]  /*102a0*/  HMMA.16816.F32.BF16 R16, R160.reuse, R32, R16 ;  /* 0x00000020a010723c */ /* 0x044fe60000041810 */
[-C--:B------:R-:W-:Y:S02]  /*102b0*/  FMUL.FTZ R32, R27, R2.reuse ;  /* 0x000000021b207220 */ /* 0x080fe40000410000 */
[----:B-1----:R-:W1:Y:S03]  /*102c0*/  LDSM.16.M88.4 R24, [R131+0x7800] ;  /* 0x007800008318783b */ /* 0x002e660000000200 */
[C---:B------:R-:W-:Y:S08]  /*102d0*/  HMMA.16816.F32.BF16 R20, R160.reuse, R118, R20 ;  /* 0x00000076a014723c */ /* 0x040ff00000041814 */
[----:B------:R-:W-:Y:S03]  /*102e0*/  HMMA.16816.F32.BF16 R12, R160, R34, R12 ;  /* 0x00000022a00c723c */ /* 0x000fe6000004180c */
[-C--:B------:R-:W-:Y:S01]  /*102f0*/  FMUL.FTZ R28, R28, R2.reuse ;  /* 0x000000021c1c7220 */ /* 0x080fe20000410000 */
[-C--:B------:R-:W-:Y:S01]  /*10300*/  FMUL.FTZ R29, R29, R2.reuse ;  /* 0x000000021d1d7220 */ /* 0x080fe20000410000 */
[-C--:B------:R-:W-:Y:S01]  /*10310*/  FMUL.FTZ R34, R18, R2.reuse ;  /* 0x0000000212227220 */ /* 0x080fe20000410000 */
[-C--:B------:R-:W-:Y:S01]  /*10320*/  FMUL.FTZ R30, R30, R2.reuse ;  /* 0x000000021e1e7220 */ /* 0x080fe20000410000 */
[----:B------:R-:W-:Y:S01]  /*10330*/  FMUL.FTZ R18, R19, R2 ;  /* 0x0000000213127220 */ /* 0x000fe20000410000 */
[----:B------:R-:W-:Y:S01]  /*10340*/  ISETP.GT.AND P1, PT, R121, R142, PT ;  /* 0x0000008e7900720c */ /* 0x000fe20003f24270 */
[----:B------:R-:W2:Y:S01]  /*10350*/  MUFU.TANH R108, R108 ;  /* 0x0000006c006c7308 */ /* 0x000ea20000002400 */
[----:B------:R-:W-:-:S04]  /*10360*/  DEPBAR.LE SB0, 0x0 ;  /* 0x000080000000791a */ /* 0x000fc80000000000 */
[-C--:B------:R-:W-:Y:S01]  /*10370*/  FMUL.FTZ R35, R22, R2.reuse ;  /* 0x0000000216237220 */ /* 0x080fe20000410000 */
[-C--:B------:R-:W-:Y:S01]  /*10380*/  FMUL.FTZ R22, R16, R2.reuse ;  /* 0x0000000210167220 */ /* 0x080fe20000410000 */
[-C--:B------:R-:W-:Y:S01]  /*10390*/  FMUL.FTZ R16, R17, R2.reuse ;  /* 0x0000000211107220 */ /* 0x080fe20000410000 */
[C---:B-1----:R-:W-:Y:S08]  /*103a0*/  HMMA.16816.F32.BF16 R8, R160.reuse, R24, R8 ;  /* 0x00000018a008723c */ /* 0x042ff00000041808 */
[----:B------:R-:W-:Y:S03]  /*103b0*/  HMMA.16816.F32.BF16 R4, R160, R26, R4 ;  /* 0x0000001aa004723c */ /* 0x000fe60000041804 */
        /* <DEDUP_REMOVED lines=10> */
[----:B------:R-:W-:-:S05]  /*10460*/  FMUL.FTZ R11, R11, R2 ;  /* 0x000000020b0b7220 */ /* 0x000fca0000410000 */
[-C--:B------:R-:W-:Y:S01]  /*10470*/  FMUL.FTZ R4, R4, R2.reuse ;  /* 0x0000000204047220 */ /* 0x080fe20000410000 */
[-C--:B------:R-:W-:Y:S01]  /*10480*/  FMUL.FTZ R5, R5, R2.reuse ;  /* 0x0000000205057220 */ /* 0x080fe20000410000 */
[-C--:B------:R-:W-:Y:S01]  /*10490*/  FMUL.FTZ R6, R6, R2.reuse ;  /* 0x0000000206067220 */ /* 0x080fe20000410000 */
[----:B------:R-:W-:Y:S01]  /*104a0*/  FMUL.FTZ R2, R7, R2 ;  /* 0x0000000207027220 */ /* 0x000fe20000410000 */
[----:B------:R-:W1:Y:S08]  /*104b0*/  MUFU.TANH R109, R109 ;  /* 0x0000006d006d7308 */ /* 0x000e700000002400 */
        /* <DEDUP_REMOVED lines=22> */
[----:B------:R1:W1:Y:S08]  /*10620*/  MUFU.TANH R15, R9 ;  /* 0x00000009000f7308 */ /* 0x0002700000002400 */
[----:B------:R-:W1:Y:S08]  /*10630*/  MUFU.TANH R10, R10 ;  /* 0x0000000a000a7308 */ /* 0x000e700000002400 */
[----:B------:R1:W1:Y:S08]  /*10640*/  MUFU.TANH R27, R11 ;  /* 0x0000000b001b7308 */ /* 0x0002700000002400 */
        /* <DEDUP_REMOVED lines=11> */
[----:B------:R-:W-:Y:S01]  /*10700*/  IADD3 R120, PT, PT, R103, -0x80, RZ ;  /* 0xffffff8067787810 */ /* 0x000fe20007ffe0ff */
[----:B------:R-:W-:Y:S01]  /*10710*/  IMAD.SHL.U32 R124, R121, 0x40, RZ ;  /* 0x00000040797c7824 */ /* 0x000fe200078e00ff */
[----:B--2---:R-:W-:-:S04]  /*10720*/  IABS R4, R5 ;  /* 0x0000000500047213 */ /* 0x004fc80000000000 */
[----:B------:R-:W1:Y:S08]  /*10730*/  I2F.RP R9, R4 ;  /* 0x0000000400097306 */ /* 0x000e700000209400 */
[----:B-1----:R-:W1:Y:S02]  /*10740*/  MUFU.RCP R119, R9 ;  /* 0x0000000900777308 */ /* 0x002e640000001000 */
[----:B-1----:R-:W-:Y:S01]  /*10750*/  VIADD R119, R119, 0xffffffe ;  /* 0x0ffffffe77777836 */ /* 0x002fe20000000000 */
[----:B------:R-:W-:-:S02]  /*10760*/  IABS R9, R124 ;  /* 0x0000007c00097213 */ /* 0x000fc40000000000 */
[----:B------:R-:W-:-:S03]  /*10770*/  LOP3.LUT R124, R124, R5, RZ, 0x3c, !PT ;  /* 0x000000057c7c7212 */ /* 0x000fc600078e3cff */
[----:B------:R-:W1:Y:S01]  /*10780*/  F2I.FTZ.U32.TRUNC.NTZ R119, R119 ;  /* 0x0000007700777305 */ /* 0x000e62000021f000 */
[----:B------:R-:W-:Y:S02]  /*10790*/  ISETP.GE.AND P2, PT, R124, RZ, PT ;  /* 0x000000ff7c00720c */ /* 0x000fe40003f46270 */
[----:B------:R-:W2:Y:S01]  /*107a0*/  LD.E.64 R124, desc[UR4][R100.64+0x38] ;  /* 0x00003804647c7980 */ /* 0x000ea2000c101b00 */
[----:B-1----:R-:W-:-:S04]  /*107b0*/  IMAD.MOV R7, RZ, RZ, -R119 ;  /* 0x000000ffff077224 */ /* 0x002fc800078e0a77 */
[----:B------:R-:W-:Y:S01]  /*107c0*/  IMAD R126, R7, R4, RZ ;  /* 0x00000004077e7224 */ /* 0x000fe200078e02ff */
[----:B------:R-:W-:Y:S02]  /*107d0*/  IABS R7, R120 ;  /* 0x0000007800077213 */ /* 0x000fe40000000000 */
[-C--:B------:R-:W-:Y:S01]  /*107e0*/  LOP3.LUT R120, R120, R5.reuse, RZ, 0x3c, !PT ;  /* 0x0000000578787212 */ /* 0x080fe200078e3cff */
[----:B------:R-:W-:Y:S01]  /*107f0*/  IMAD.HI.U32 R126, R119, R126, R118 ;  /* 0x0000007e777e7227 */ /* 0x000fe200078e0076 */
[----:B------:R-:W-:Y:S02]  /*10800*/  IABS R118, R5 ;  /* 0x0000000500767213 */ /* 0x000fe40000000000 */
[----:B------:R-:W-:Y:S02]  /*10810*/  ISETP.GE.AND P0, PT, R120, RZ, PT ;  /* 0x000000ff7800720c */ /* 0x000fe40003f06270 */
[----:B------:R-:W-:Y:S01]  /*10820*/  IADD3 R118, PT, PT, RZ, -R118, RZ ;  /* 0x80000076ff767210 */ /* 0x000fe20007ffe0ff */
[----:B------:R-:W-:-:S04]  /*10830*/  IMAD.HI.U32 R11, R126, R7, RZ ;  /* 0x000000077e0b7227 */ /* 0x000fc800078e00ff */
[----:B------:R-:W-:Y:S02]  /*10840*/  IMAD.HI.U32 R17, R126, R9, RZ ;  /* 0x000000097e117227 */ /* 0x000fe400078e00ff */
[----:B------:R-:W3:Y:S02]  /*10850*/  LD.E.64 R126, desc[UR4][R100.64+0x20] ;  /* 0x00002004647e7980 */ /* 0x000ee4000c101b00 */
        /* <DEDUP_REMOVED lines=38> */
.L_x_14394:
        /* <DEDUP_REMOVED lines=8> */
.L_x_14395:
[----:B------:R-:W-:Y:S05]  /*10b40*/  BSYNC.RECONVERGENT B0 ;  /* 0x0000000000007941 */ /* 0x000fea0003800200 */
.L_x_14393:
        /* <DEDUP_REMOVED lines=21> */
.L_x_14392:
[----:B------:R-:W-:Y:S05]  /*10ca0*/  BSYNC.RECONVERGENT B1 ;  /* 0x0000000000017941 */ /* 0x000fea0003800200 */
.L_x_14391:
[----:B------:R-:W3:Y:S01]  /*10cb0*/  LD.E R21, desc[UR4][R100.64+0xdc] ;  /* 0x0000dc0464157980 */ /* 0x000ee2000c101900 */
[----:B------:R-:W-:-:S04]  /*10cc0*/  IMAD R0, R107, 0x40, R0 ;  /* 0x000000406b007824 */ /* 0x000fc800078e0200 */
[C---:B-1----:R-:W-:Y:S02]  /*10cd0*/  VIADD R4, R0.reuse, 0xffffff80 ;  /* 0xffffff8000047836 */ /* 0x042fe40000000000 */
[C---:B------:R-:W-:Y:S02]  /*10ce0*/  VIADD R5, R0.reuse, 0xffffff81 ;  /* 0xffffff8100057836 */ /* 0x040fe40000000000 */
[----:B------:R-:W-:Y:S01]  /*10cf0*/  VIADD R9, R0, 0xffffff90 ;  /* 0xffffff9000097836 */ /* 0x000fe20000000000 */
[----:B------:R-:W-:Y:S01]  /*10d00*/  ISETP.GE.AND P2, PT, R4, R159, PT ;  /* 0x0000009f0400720c */ /* 0x000fe20003f46270 */
[----:B------:R-:W-:Y:S01]  /*10d10*/  VIADD R19, R0, 0xffffff91 ;  /* 0xffffff9100137836 */ /* 0x000fe20000000000 */
[----:B------:R-:W-:Y:S01]  /*10d20*/  ISETP.GE.AND P1, PT, R4, R157, PT ;  /* 0x0000009d0400720c */ /* 0x000fe20003f26270 */
[----:B------:R-:W-:Y:S01]  /*10d30*/  VIADD R17, R0, 0xffffff98 ;  /* 0xffffff9800117836 */ /* 0x000fe20000000000 */
[C---:B------:R-:W-:Y:S02]  /*10d40*/  ISETP.GE.AND P4, PT, R4.reuse, R158, PT ;  /* 0x0000009e0400720c */ /* 0x040fe40003f86270 */
[----:B------:R-:W-:Y:S01]  /*10d50*/  ISETP.GE.AND P0, PT, R4, R156, PT ;  /* 0x0000009c0400720c */ /* 0x000fe20003f06270 */
[----:B------:R-:W-:Y:S01]  /*10d60*/  VIADD R4, R0, 0xffffff88 ;  /* 0xffffff8800047836 */ /* 0x000fe20000000000 */
[----:B------:R-:W-:-:S02]  /*10d70*/  ISETP.GE.AND P3, PT, R5, R159, PT ;  /* 0x0000009f0500720c */ /* 0x000fc40003f66270 */
[----:B------:R-:W-:Y:S02]  /*10d80*/  FSEL R11, R108, -INF , P2 ;  /* 0xff8000006c0b7808 */ /* 0x000fe40001000000 */
[----:B------:R-:W-:Y:S02]  /*10d90*/  FSEL R7, R110, -INF , P1 ;  /* 0xff8000006e077808 */ /* 0x000fe40000800000 */
[----:B------:R-:W-:Y:S02]  /*10da0*/  ISETP.GE.AND P2, PT, R5, R157, PT ;  /* 0x0000009d0500720c */ /* 0x000fe40003f46270 */
[----:B------:R-:W-:Y:S02]  /*10db0*/  FSEL R11, R11, -INF , !P4 ;  /* 0xff8000000b0b7808 */ /* 0x000fe40006000000 */
[----:B------:R-:W-:Y:S02]  /*10dc0*/  FSEL R7, R7, -INF , !P0 ;  /* 0xff80000007077808 */ /* 0x000fe40004000000 */
[----:B------:R-:W-:-:S02]  /*10dd0*/  FSEL R25, R109, -INF , P3 ;  /* 0xff8000006d197808 */ /* 0x000fc40001800000 */
[C---:B------:R-:W-:Y:S02]  /*10de0*/  ISETP.GE.AND P6, PT, R5.reuse, R158, PT ;  /* 0x0000009e0500720c */ /* 0x040fe40003fc6270 */
[----:B------:R-:W-:Y:S01]  /*10df0*/  ISETP.GE.AND P5, PT, R5, R156, PT ;  /* 0x0000009c0500720c */ /* 0x000fe20003fa6270 */
[----:B------:R-:W-:Y:S01]  /*10e00*/  VIADD R5, R0, 0xffffff89 ;  /* 0xffffff8900057836 */ /* 0x000fe20000000000 */
[C---:B------:R-:W-:Y:S02]  /*10e10*/  ISETP.GE.AND P1, PT, R4.reuse, R159, PT ;  /* 0x0000009f0400720c */ /* 0x040fe40003f26270 */
[C---:B------:R-:W-:Y:S02]  /*10e20*/  ISETP.GE.AND P4, PT, R4.reuse, R158, PT ;  /* 0x0000009e0400720c */ /* 0x040fe40003f86270 */
[C---:B------:R-:W-:Y:S02]  /*10e30*/  ISETP.GE.AND P0, PT, R4.reuse, R157, PT ;  /* 0x0000009d0400720c */ /* 0x040fe40003f06270 */
[----:B------:R-:W-:-:S02]  /*10e40*/  ISETP.GE.AND P3, PT, R4, R156, PT ;  /* 0x0000009c0400720c */ /* 0x000fc40003f66270 */
[----:B------:R-:W-:Y:S02]  /*10e50*/  FSEL R4, R111, -INF , P2 ;  /* 0xff8000006f047808 */ /* 0x000fe40001000000 */
[----:B------:R-:W-:Y:S02]  /*10e60*/  FSEL R25, R25, -INF , !P6 ;  /* 0xff80000019197808 */ /* 0x000fe40007000000 */
[----:B------:R-:W-:Y:S02]  /*10e70*/  FSEL R28, R28, -INF , P1 ;  /* 0xff8000001c1c7808 */ /* 0x000fe40000800000 */
[----:B------:R-:W-:Y:S02]  /*10e80*/  FSEL R4, R4, -INF , !P5 ;  /* 0xff80000004047808 */ /* 0x000fe40006800000 */
[C---:B------:R-:W-:Y:S02]  /*10e90*/  ISETP.GE.AND P2, PT, R5.reuse, R159, PT ;  /* 0x0000009f0500720c */ /* 0x040fe40003f46270 */
[----:B------:R-:W-:-:S02]  /*10ea0*/  ISETP.GE.AND P6, PT, R5, R158, PT ;  /* 0x0000009e0500720c */ /* 0x000fc40003fc6270 */
        /* <DEDUP_REMOVED lines=11> */
[----:B------:R-:W-:Y:S02]  /*10f60*/  FSEL R9, R112, -INF , P1 ;  /* 0xff80000070097808 */ /* 0x000fe40000800000 */
[----:B------:R-:W-:-:S02]  /*10f70*/  FSEL R113, R113, -INF , P0 ;  /* 0xff80000071717808 */ /* 0x000fc40000000000 */
[C---:B------:R-:W-:Y:S02]  /*10f80*/  ISETP.GE.AND P1, PT, R19.reuse, R159, PT ;  /* 0x0000009f1300720c */ /* 0x040fe40003f26270 */
[----:B------:R-:W-:Y:S02]  /*10f90*/  ISETP.GE.AND P0, PT, R19, R157, PT ;  /* 0x0000009d1300720c */ /* 0x000fe40003f06270 */
[----:B------:R-:W-:Y:S02]  /*10fa0*/  FSEL R114, R114, -INF , P3 ;  /* 0xff80000072727808 */ /* 0x000fe40001800000 */
[----:B------:R-:W-:Y:S02]  /*10fb0*/  FSEL R29, R29, -INF , !P6 ;  /* 0xff8000001d1d7808 */ /* 0x000fe40007000000 */
[----:B------:R-:W-:Y:S02]  /*10fc0*/  FSEL R9, R9, -INF , !P5 ;  /* 0xff80000009097808 */ /* 0x000fe40006800000 */
[----:B------:R-:W-:-:S02]  /*10fd0*/  ISETP.GE.AND P6, PT, R19, R158, PT ;  /* 0x0000009e1300720c */ /* 0x000fc40003fc6270 */
[----:B------:R-:W-:Y:S01]  /*10fe0*/  ISETP.GE.AND P5, PT, R19, R156, PT ;  /* 0x0000009c1300720c */ /* 0x000fe20003fa6270 */
[----:B------:R-:W-:Y:S01]  /*10ff0*/  VIADD R19, R0, 0xffffff99 ;  /* 0xffffff9900137836 */ /* 0x000fe20000000000 */
[----:B------:R-:W-:Y:S02]  /*11000*/  FSEL R179, R113, -INF , !P4 ;  /* 0xff80000071b37808 */ /* 0x000fe40006000000 */
[----:B------:R-:W-:Y:S02]  /*11010*/  ISETP.GE.AND P4, PT, R17, R159, PT ;  /* 0x0000009f1100720c */ /* 0x000fe40003f86270 */
[----:B------:R-:W-:Y:S02]  /*11020*/  FSEL R31, R31, -INF , P1 ;  /* 0xff8000001f1f7808 */ /* 0x000fe40000800000 */
[----:B------:R-:W-:Y:S02]  /*11030*/  FSEL R32, R32, -INF , P0 ;  /* 0xff80000020207808 */ /* 0x000fe40000000000 */
[----:B--2---:R-:W-:-:S02]  /*11040*/  FSEL R127, R114, -INF , !P2 ;  /* 0xff800000727f7808 */ /* 0x004fc40005000000 */
[C---:B------:R-:W-:Y:S02]  /*11050*/  ISETP.GE.AND P3, PT, R17.reuse, R158, PT ;  /* 0x0000009e1100720c */ /* 0x040fe40003f66270 */
[C---:B------:R-:W-:Y:S02]  /*11060*/  ISETP.GE.AND P2, PT, R17.reuse, R157, PT ;  /* 0x0000009d1100720c */ /* 0x040fe40003f46270 */
[----:B------:R-:W-:Y:S01]  /*11070*/  ISETP.GE.AND P1, PT, R17, R156, PT ;  /* 0x0000009c1100720c */ /* 0x000fe20003f26270 */
[----:B------:R-:W-:Y:S01]  /*11080*/  VIADD R17, R0, 0xffffffa0 ;  /* 0xffffffa000117836 */ /* 0x000fe20000000000 */
[----:B------:R-:W-:Y:S02]  /*11090*/  FSEL R177, R31, -INF , !P6 ;  /* 0xff8000001fb17808 */ /* 0x000fe40007000000 */
[----:B------:R-:W-:Y:S02]  /*110a0*/  FSEL R33, R33, -INF , P4 ;  /* 0xff80000021217808 */ /* 0x000fe40002000000 */
[----:B------:R-:W-:-:S02]  /*110b0*/  FSEL R117, R32, -INF , !P5 ;  /* 0xff80000020757808 */ /* 0x000fc40006800000 */
[C---:B------:R-:W-:Y:S02]  /*110c0*/  ISETP.GE.AND P0, PT, R19.reuse, R159, PT ;  /* 0x0000009f1300720c */ /* 0x040fe40003f06270 */
[C---:B------:R-:W-:Y:S02]  /*110d0*/  ISETP.GE.AND P6, PT, R19.reuse, R158, PT ;  /* 0x0000009e1300720c */ /* 0x040fe40003fc6270 */
[C---:B------:R-:W-:Y:S02]  /*110e0*/  ISETP.GE.AND P5, PT, R19.reuse, R157, PT ;  /* 0x0000009d1300720c */ /* 0x040fe40003fa6270 */
[----:B------:R-:W-:Y:S02]  /*110f0*/  ISETP.GE.AND P4, PT, R19, R156, PT ;  /* 0x0000009c1300720c */ /* 0x000fe40003f86270 */
[----:B------:R-:W-:Y:S02]  /*11100*/  FSEL R19, R35, -INF , P2 ;  /* 0xff80000023137808 */ /* 0x000fe40001000000 */
[----:B------:R-:W-:-:S02]  /*11110*/  ISETP.GE.AND P2, PT, R17, R159, PT ;  /* 0x0000009f1100720c */ /* 0x000fc40003f46270 */
[----:B------:R-:W-:Y:S02]  /*11120*/  FSEL R19, R19, -INF , !P1 ;  /* 0xff80000013137808 */ /* 0x000fe40004800000 */
[----:B------:R-:W-:Y:S02]  /*11130*/  FSEL R125, R33, -INF , !P3 ;  /* 0xff800000217d7808 */ /* 0x000fe40005800000 */
[C---:B------:R-:W-:Y:S02]  /*11140*/  ISETP.GE.AND P1, PT, R17.reuse, R157, PT ;  /* 0x0000009d1100720c */ /* 0x040fe40003f26270 */
[----:B------:R-:W-:Y:S01]  /*11150*/  FSEL R119, R20, -INF , P0 ;  /* 0xff80000014777808 */ /* 0x000fe20000000000 */
[----:B------:R-:W-:Y:S01]  /*11160*/  VIADD R20, R0, 0xffffffa8 ;  /* 0xffffffa800147836 */ /* 0x000fe20000000000 */
[----:B------:R-:W-:Y:S02]  /*11170*/  ISETP.GE.AND P3, PT, R17, R158, PT ;  /* 0x0000009e1100720c */ /* 0x000fe40003f66270 */
[----:B------:R-:W-:-:S02]  /*11180*/  FSEL R22, R22, -INF , P2 ;  /* 0xff80000016167808 */ /* 0x000fc40001000000 */
[----:B------:R-:W-:Y:S02]  /*11190*/  ISETP.GE.AND P0, PT, R17, R156, PT ;  /* 0x0000009c1100720c */ /* 0x000fe40003f06270 */
[----:B------:R-:W-:Y:S02]  /*111a0*/  FSEL R17, R23, -INF , P5 ;  /* 0xff80000017117808 */ /* 0x000fe40002800000 */
[-C--:B------:R-:W-:Y:S02]  /*111b0*/  ISETP.GE.AND P5, PT, R28, R159.reuse, PT ;  /* 0x0000009f1c00720c */ /* 0x080fe40003fa6270 */
[----:B------:R-:W-:Y:S02]  /*111c0*/  FSEL R34, R34, -INF , P1 ;  /* 0xff80000022227808 */ /* 0x000fe40000800000 */
[----:B------:R-:W-:Y:S02]  /*111d0*/  FSEL R175, R22, -INF , !P3 ;  /* 0xff80000016af7808 */ /* 0x000fe40005800000 */
[----:B------:R-:W-:-:S02]  /*111e0*/  ISETP.GE.AND P3, PT, R20, R159, PT ;  /* 0x0000009f1400720c */ /* 0x000fc40003f66270 */
[----:B------:R-:W-:Y:S02]  /*111f0*/  FSEL R167, R34, -INF , !P0 ;  /* 0xff80000022a77808 */ /* 0x000fe40004000000 */
[----:B------:R-:W-:Y:S01]  /*11200*/  FSEL R173, R16, -INF , P5 ;  /* 0xff80000010ad7808 */ /* 0x000fe20002800000 */
[----:B------:R-:W-:Y:S01]  /*11210*/  VIADD R16, R0, 0xffffffa9 ;  /* 0xffffffa900107836 */ /* 0x000fe20000000000 */
[-C--:B------:R-:W-:Y:S02]  /*11220*/  ISETP.GE.AND P2, PT, R28, R157.reuse, PT ;  /* 0x0000009d1c00720c */ /* 0x080fe40003f46270 */
[C---:B------:R-:W-:Y:S02]  /*11230*/  ISETP.GE.AND P1, PT, R20.reuse, R158, PT ;  /* 0x0000009e1400720c */ /* 0x040fe40003f26270 */
[C---:B------:R-:W-:Y:S02]  /*11240*/  ISETP.GE.AND P0, PT, R20.reuse, R157, PT ;  /* 0x0000009d1400720c */ /* 0x040fe40003f06270 */
[----:B------:R-:W-:Y:S01]  /*11250*/  ISETP.GE.AND P5, PT, R20, R156, PT ;  /* 0x0000009c1400720c */ /* 0x000fe20003fa6270 */
[----:B------:R-:W-:Y:S01]  /*11260*/  VIADD R20, R0, 0xffffffb0 ;  /* 0xffffffb000147836 */ /* 0x000fe20000000000 */
[----:B------:R-:W-:-:S02]  /*11270*/  FSEL R24, R24, -INF , P3 ;  /* 0xff80000018187808 */ /* 0x000fc40001800000 */
[----:B------:R-:W-:Y:S02]  /*11280*/  FSEL R119, R119, -INF , !P6 ;  /* 0xff80000077777808 */ /* 0x000fe40007000000 */
[----:B------:R-:W-:Y:S02]  /*11290*/  FSEL R17, R17, -INF , !P4 ;  /* 0xff80000011117808 */ /* 0x000fe40006000000 */
[C---:B------:R-:W-:Y:S02]  /*112a0*/  ISETP.GE.AND P6, PT, R28.reuse, R158, PT ;  /* 0x0000009e1c00720c */ /* 0x040fe40003fc6270 */
[----:B------:R-:W-:Y:S02]  /*112b0*/  ISETP.GE.AND P4, PT, R28, R156, PT ;  /* 0x0000009c1c00720c */ /* 0x000fe40003f86270 */
[----:B------:R-:W-:Y:S02]  /*112c0*/  FSEL R18, R18, -INF , P2 ;  /* 0xff80000012127808 */ /* 0x000fe40001000000 */
[----:B------:R-:W-:-:S02]  /*112d0*/  FSEL R171, R24, -INF , !P1 ;  /* 0xff80000018ab7808 */ /* 0x000fc40004800000 */
[-C--:B------:R-:W-:Y:S02]  /*112e0*/  ISETP.GE.AND P2, PT, R16, R159.reuse, PT ;  /* 0x0000009f1000720c */ /* 0x080fe40003f46270 */
[----:B------:R-:W-:Y:S02]  /*112f0*/  ISETP.GE.AND P1, PT, R20, R159, PT ;  /* 0x0000009f1400720c */ /* 0x000fe40003f26270 */
[----:B------:R-:W-:Y:S02]  /*11300*/  FSEL R173, R173, -INF , !P6 ;  /* 0xff800000adad7808 */ /* 0x000fe40007000000 */
[----:B------:R-:W-:Y:S02]  /*11310*/  FSEL R163, R18, -INF , !P4 ;  /* 0xff80000012a37808 */ /* 0x000fe40006000000 */
[C---:B------:R-:W-:Y:S02]  /*11320*/  ISETP.GE.AND P6, PT, R16.reuse, R158, PT ;  /* 0x0000009e1000720c */ /* 0x040fe40003fc6270 */
        /* <DEDUP_REMOVED lines=8> */
[----:B------:R-:W-:Y:S01]  /*113b0*/  FSEL R115, R8, -INF , !P0 ;  /* 0xff80000008737808 */ /* 0x000fe20004000000 */
[----:B------:R-:W-:Y:S01]  /*113c0*/  VIADD R8, R0, 0xffffffb8 ;  /* 0xffffffb800087836 */ /* 0x000fe20000000000 */
[----:B------:R-:W-:Y:S01]  /*113d0*/  ISETP.GE.AND P1, PT, R16, R159, PT ;  /* 0x0000009f1000720c */ /* 0x000fe20003f26270 */
[----:B------:R-:W-:Y:S01]  /*113e0*/  VIADD R0, R0, 0xffffffb9 ;  /* 0xffffffb900007836 */ /* 0x000fe20000000000 */
[----:B------:R-:W-:Y:S02]  /*113f0*/  FMNMX3.FTZ R12, R102, R11, R25, !PT ;  /* 0x0000000b660c7276 */ /* 0x000fe40007810019 */
[----:B------:R-:W-:Y:S02]  /*11400*/  ISETP.GE.AND P0, PT, R16, R157, PT ;  /* 0x0000009d1000720c */ /* 0x000fe40003f06270 */
[----:B------:R-:W-:Y:S02]  /*11410*/  FSEL R15, R15, -INF , P1 ;  /* 0xff8000000f0f7808 */ /* 0x000fe40000800000 */
[----:B------:R-:W-:-:S02]  /*11420*/  FMNMX3.FTZ R12, R12, R181, R29, !PT ;  /* 0x000000b50c0c7276 */ /* 0x000fc4000781001d */
[-C--:B------:R-:W-:Y:S02]  /*11430*/  ISETP.GE.AND P6, PT, R16, R158.reuse, PT ;  /* 0x0000009e1000720c */ /* 0x080fe40003fc6270 */
[----:B------:R-:W-:Y:S02]  /*11440*/  ISETP.GE.AND P1, PT, R8, R159, PT ;  /* 0x0000009f0800720c */ /* 0x000fe40003f26270 */
[----:B------:R-:W-:Y:S02]  /*11450*/  FSEL R27, R27, -INF , P0 ;  /* 0xff8000001b1b7808 */ /* 0x000fe40000000000 */
[----:B------:R-:W-:Y:S02]  /*11460*/  FMNMX3.FTZ R12, R12, R179, R177, !PT ;  /* 0x000000b30c0c7276 */ /* 0x000fe400078100b1 */
[----:B------:R-:W-:Y:S02]  /*11470*/  ISETP.GE.AND P0, PT, R8, R158, PT ;  /* 0x0000009e0800720c */ /* 0x000fe40003f06270 */
[----:B------:R-:W-:-:S02]  /*11480*/  FSEL R111, R116, -INF , P1 ;  /* 0xff800000746f7808 */ /* 0x000fc40000800000 */
[----:B------:R-:W-:Y:S02]  /*11490*/  FSEL R113, R15, -INF , !P6 ;  /* 0xff8000000f717808 */ /* 0x000fe40007000000 */
[C---:B------:R-:W-:Y:S02]  /*114a0*/  ISETP.GE.AND P6, PT, R8.reuse, R157, PT ;  /* 0x0000009d0800720c */ /* 0x040fe40003fc6270 */
[----:B------:R-:W-:Y:S02]  /*114b0*/  ISETP.GE.AND P1, PT, R8, R156, PT ;  /* 0x0000009c0800720c */ /* 0x000fe40003f26270 */
[----:B------:R-:W-:Y:S02]  /*114c0*/  FMNMX3.FTZ R8, R3, R7, R4, !PT ;  /* 0x0000000703087276 */ /* 0x000fe40007810004 */
[----:B------:R-:W-:Y:S02]  /*114d0*/  FMNMX3.FTZ R12, R12, R125, R119, !PT ;  /* 0x0000007d0c0c7276 */ /* 0x000fe40007810077 */
[----:B------:R-:W-:-:S02]  /*114e0*/  FSEL R111, R111, -INF , !P0 ;  /* 0xff8000006f6f7808 */ /* 0x000fc40004000000 */
        /* <DEDUP_REMOVED lines=8> */
[-C--:B------:R-:W-:Y:S02]  /*11570*/  ISETP.GE.AND P2, PT, R20, R157.reuse, PT ;  /* 0x0000009d1400720c */ /* 0x080fe40003f46270 */
[----:B------:R-:W-:Y:S02]  /*11580*/  FSEL R109, R26, -INF , !P6 ;  /* 0xff8000001a6d7808 */ /* 0x000fe40007000000 */
[----:B------:R-:W-:Y:S02]  /*11590*/  FSEL R14, R14, -INF , P3 ;  /* 0xff8000000e0e7808 */ /* 0x000fe40001800000 */
[----:B------:R-:W-:-:S02]  /*115a0*/  ISETP.GE.AND P0, PT, R0, R157, PT ;  /* 0x0000009d0000720c */ /* 0x000fc40003f06270 */
[-C--:B------:R-:W-:Y:S02]  /*115b0*/  ISETP.GE.AND P6, PT, R0, R156.reuse, PT ;  /* 0x0000009c0000720c */ /* 0x080fe40003fc6270 */
[----:B------:R-:W-:Y:S02]  /*115c0*/  FMNMX3.FTZ R8, R8, R19, R17, !PT ;  /* 0x0000001308087276 */ /* 0x000fe40007810011 */
[----:B------:R-:W-:Y:S02]  /*115d0*/  FMNMX3.FTZ R0, R12, R115, R113, !PT ;  /* 0x000000730c007276 */ /* 0x000fe40007810071 */
[----:B------:R-:W-:Y:S02]  /*115e0*/  FSEL R10, R10, -INF , P2 ;  /* 0xff8000000a0a7808 */ /* 0x000fe40001000000 */
[-C--:B------:R-:W-:Y:S02]  /*115f0*/  ISETP.GE.AND P3, PT, R20, R156.reuse, PT ;  /* 0x0000009c1400720c */ /* 0x080fe40003f66270 */
[----:B------:R-:W-:-:S02]  /*11600*/  ISETP.GE.AND P2, PT, R16, R156, PT ;  /* 0x0000009c1000720c */ /* 0x000fc40003f46270 */
[----:B------:R-:W-:Y:S02]  /*11610*/  FSEL R161, R13, -INF , !P5 ;  /* 0xff8000000da17808 */ /* 0x000fe40006800000 */
[----:B------:R-:W-:Y:S02]  /*11620*/  FSEL R145, R14, -INF , !P4 ;  /* 0xff8000000e917808 */ /* 0x000fe40006000000 */
[----:B------:R-:W-:Y:S02]  /*11630*/  FMNMX3.FTZ R8, R8, R167, R163, !PT ;  /* 0x000000a708087276 */ /* 0x000fe400078100a3 */
[----:B------:R-:W-:Y:S02]  /*11640*/  FMNMX3.FTZ R0, R0, R111, R109, !PT ;  /* 0x0000006f00007276 */ /* 0x000fe4000781006d */
[----:B------:R-:W-:Y:S02]  /*11650*/  FSEL R2, R2, -INF , P0 ;  /* 0xff80000002027808 */ /* 0x000fe40000000000 */
[----:B------:R-:W-:Y:S01]  /*11660*/  FSEL R103, R10, -INF , !P3 ;  /* 0xff8000000a677808 */ /* 0x000fe20005800000 */
[----:B------:R-:W1:Y:S01]  /*11670*/  SHFL.BFLY PT, R15, R0, 0x2, 0x1f ;  /* 0x0c401f00000f7f89 */ /* 0x000e6200000e0000 */
[----:B------:R-:W-:-:S02]  /*11680*/  FSEL R35, R27, -INF , !P2 ;  /* 0xff8000001b237808 */ /* 0x000fc40005000000 */
[----:B------:R-:W-:Y:S02]  /*11690*/  FMNMX3.FTZ R8, R8, R161, R145, !PT ;  /* 0x000000a108087276 */ /* 0x000fe40007810091 */
[----:B------:R-:W-:Y:S02]  /*116a0*/  FSEL R33, R6, -INF , !P1 ;  /* 0xff80000006217808 */ /* 0x000fe40004800000 */
[----:B------:R-:W-:Y:S02]  /*116b0*/  FSEL R23, R2, -INF , !P6 ;  /* 0xff80000002177808 */ /* 0x000fe40007000000 */
        /* <DEDUP_REMOVED lines=16> */
[-CC-:B------:R-:W-:Y:S01]  /*117c0*/  FFMA.FTZ R25, R181, R21.reuse, -R22.reuse ;  /* 0x00000015b5197223 */ /* 0x180fe20000010816 */
[----:B------:R-:W-:Y:S01]  /*117d0*/  FADD.FTZ R8, R102, -R11 ;  /* 0x8000000b66087221 */ /* 0x000fe20000010000 */
[C---:B------:R-:W-:Y:S01]  /*117e0*/  FSETP.NEU.FTZ.AND P0, PT, R0.reuse, -INF , PT ;  /* 0xff8000000000780b */ /* 0x040fe20003f1d000 */
[C---:B------:R-:W-:Y:S01]  /*117f0*/  FMUL.FTZ R20, R21.reuse, R0 ;  /* 0x0000000015147220 */ /* 0x040fe20000410000 */
[----:B------:R-:W-:Y:S01]  /*11800*/  LDSM.16.MT88.4 R12, [R134+0x8000] ;  /* 0x00800000860c783b */ /* 0x000fe20000004200 */
[----:B------:R-:W-:Y:S01]  /*11810*/  FMUL.FTZ R32, R21, R8 ;  /* 0x0000000815207220 */ /* 0x000fe20000410000 */
[----:B------:R-:W-:Y:S01]  /*11820*/  FSEL R6, R0, RZ, P0 ;  /* 0x000000ff00067208 */ /* 0x000fe20000000000 */
[----:B------:R-:W-:Y:S01]  /*11830*/  MUFU.EX2 R31, R31 ;  /* 0x0000001f001f7308 */ /* 0x000fe20000000800 */
[----:B------:R-:W-:Y:S01]  /*11840*/  FSEL R20, R20, RZ, P0 ;  /* 0x000000ff14147208 */ /* 0x000fe20000000000 */
[-CC-:B------:R-:W-:Y:S01]  /*11850*/  FFMA.FTZ R34, R179, R21.reuse, -R22.reuse ;  /* 0x00000015b3227223 */ /* 0x180fe20000010816 */
[-C--:B------:R-:W-:Y:S01]  /*11860*/  FFMA.FTZ R106, R119, R21.reuse, -R22 ;  /* 0x00000015776a7223 */ /* 0x080fe20000010816 */
[----:B------:R-:W-:Y:S01]  /*11870*/  FADD.FTZ R6, R3, -R6 ;  /* 0x8000000603067221 */ /* 0x000fe20000010000 */
[----:B------:R-:W1:Y:S01]  /*11880*/  MUFU.EX2 R27, R27 ;  /* 0x0000001b001b7308 */ /* 0x000e620000000800 */
[-CC-:B------:R-:W-:Y:S01]  /*11890*/  FFMA.FTZ R3, R9, R21.reuse, -R20.reuse ;  /* 0x0000001509037223 */ /* 0x180fe20000010814 */
[-CC-:B------:R-:W-:Y:S01]  /*118a0*/  FFMA.FTZ R28, R7, R21.reuse, -R20.reuse ;  /* 0x00000015071c7223 */ /* 0x180fe20000010814 */
[----:B------:R-:W2:Y:S01]  /*118b0*/  LDSM.16.MT88.4 R8, [R130+0x8000] ;  /* 0x008000008208783b */ /* 0x000ea20000004200 */
[-CC-:B------:R-:W-:Y:S01]  /*118c0*/  FFMA.FTZ R29, R4, R21.reuse, -R20.reuse ;  /* 0x00000015041d7223 */ /* 0x180fe20000010814 */
[----:B------:R-:W-:Y:S01]  /*118d0*/  FMUL.FTZ R30, R21, R6 ;  /* 0x00000006151e7220 */ /* 0x000fe20000410000 */
[-CC-:B------:R-:W-:Y:S01]  /*118e0*/  FFMA.FTZ R26, R5, R21.reuse, -R20.reuse ;  /* 0x00000015051a7223 */ /* 0x180fe20000010814 */
[----:B------:R-:W-:Y:S01]  /*118f0*/  MUFU.EX2 R25, R25 ;  /* 0x0000001900197308 */ /* 0x000fe20000000800 */
[-CC-:B------:R-:W-:Y:S01]  /*11900*/  FFMA.FTZ R108, R117, R21.reuse, -R20.reuse ;  /* 0x00000015756c7223 */ /* 0x180fe20000010814 */
[-CC-:B------:R-:W-:Y:S01]  /*11910*/  FFMA.FTZ R127, R127, R21.reuse, -R20.reuse ;  /* 0x000000157f7f7223 */ /* 0x180fe20000010814 */
[-CC-:B------:R-:W-:Y:S01]  /*11920*/  FFMA.FTZ R117, R19, R21.reuse, -R20.reuse ;  /* 0x0000001513757223 */ /* 0x180fe20000010814 */
[----:B------:R-:W3:Y:S01]  /*11930*/  MUFU.EX2 R24, R24 ;  /* 0x0000001800187308 */ /* 0x000ee20000000800 */
[-C--:B------:R-:W-:Y:S01]  /*11940*/  FFMA.FTZ R102, R17, R21.reuse, -R20 ;  /* 0x0000001511667223 */ /* 0x080fe20000010814 */
[--C-:B------:R-:W-:Y:S01]  /*11950*/  FFMA.FTZ R177, R177, R21, -R22.reuse ;  /* 0x00000015b1b17223 */ /* 0x100fe20000010816 */
[----:B-1----:R-:W-:Y:S01]  /*11960*/  F2FP.BF16.F32.PACK_AB R4, R27, R31 ;  /* 0x0000001f1b04723e */ /* 0x002fe200000010ff */
[----:B------:R-:W-:Y:S01]  /*11970*/  MUFU.EX2 R28, R28 ;  /* 0x0000001c001c7308 */ /* 0x000fe20000000800 */
[----:B------:R-:W-:Y:S01]  /*11980*/  LDSM.16.MT88.4 R16, [R129+0x8800] ;  /* 0x008800008110783b */ /* 0x000fe20000004200 */
[-CC-:B------:R-:W-:Y:S01]  /*11990*/  FFMA.FTZ R110, R175, R21.reuse, -R22.reuse ;  /* 0x00000015af6e7223 */ /* 0x180fe20000010816 */
[-C--:B------:R-:W-:Y:S01]  /*119a0*/  FFMA.FTZ R112, R169, R21.reuse, -R22 ;  /* 0x00000015a9707223 */ /* 0x080fe20000010816 */
[----:B------:R-:W1:Y:S01]  /*119b0*/  MUFU.EX2 R29, R29 ;  /* 0x0000001d001d7308 */ /* 0x000e620000000800 */
[-CC-:B------:R-:W-:Y:S01]  /*119c0*/  FFMA.FTZ R116, R163, R21.reuse, -R20.reuse ;  /* 0x00000015a3747223 */ /* 0x180fe20000010814 */
[-C--:B------:R-:W-:Y:S01]  /*119d0*/  FFMA.FTZ R114, R145, R21.reuse, -R20 ;  /* 0x0000001591727223 */ /* 0x080fe20000010814 */
[-C--:B------:R-:W-:Y:S01]  /*119e0*/  FFMA.FTZ R173, R173, R21.reuse, -R22 ;  /* 0x00000015adad7223 */ /* 0x080fe20000010816 */
[----:B------:R-:W4:Y:S01]  /*119f0*/  MUFU.EX2 R32, R32 ;  /* 0x0000002000207308 */ /* 0x000f220000000800 */
[--C-:B------:R-:W-:Y:S01]  /*11a00*/  FFMA.FTZ R167, R167, R21, -R20.reuse ;  /* 0x00000015a7a77223 */ /* 0x100fe20000010814 */
[----:B---3--:R-:W-:Y:S01]  /*11a10*/  F2FP.BF16.F32.PACK_AB R6, R24, R25 ;  /* 0x000000191806723e */ /* 0x008fe200000010ff */
[-CC-:B------:R-:W-:Y:S01]  /*11a20*/  FFMA.FTZ R161, R161, R21.reuse, -R20.reuse ;  /* 0x00000015a1a17223 */ /* 0x180fe20000010814 */
[----:B------:R-:W3:Y:S01]  /*11a30*/  MUFU.EX2 R30, R30 ;  /* 0x0000001e001e7308 */ /* 0x000ee20000000800 */
[-CC-:B------:R-:W-:Y:S01]  /*11a40*/  FFMA.FTZ R124, R103, R21.reuse, -R20.reuse ;  /* 0x00000015677c7223 */ /* 0x180fe20000010814 */
[-C--:B------:R-:W-:Y:S01]  /*11a50*/  FFMA.FTZ R118, R33, R21.reuse, -R20 ;  /* 0x0000001521767223 */ /* 0x080fe20000010814 */
[-CC-:B------:R-:W-:Y:S01]  /*11a60*/  FFMA.FTZ R126, R115, R21.reuse, -R22.reuse ;  /* 0x00000015737e7223 */ /* 0x180fe20000010816 */
[----:B------:R-:W-:Y:S01]  /*11a70*/  MUFU.EX2 R26, R26 ;  /* 0x0000001a001a7308 */ /* 0x000fe20000000800 */
[-C--:B------:R-:W-:Y:S01]  /*11a80*/  FFMA.FTZ R120, R111, R21.reuse, -R22 ;  /* 0x000000156f787223 */ /* 0x080fe20000010816 */
[----:B-1----:R-:W-:Y:S01]  /*11a90*/  F2FP.BF16.F32.PACK_AB R5, R29, R28 ;  /* 0x0000001c1d05723e */ /* 0x002fe200000010ff */
[-CC-:B------:R-:W-:Y:S01]  /*11aa0*/  FFMA.FTZ R103, R35, R21.reuse, -R20.reuse ;  /* 0x0000001523677223 */ /* 0x180fe20000010814 */
[----:B------:R-:W1:Y:S01]  /*11ab0*/  MUFU.EX2 R3, R3 ;  /* 0x0000000300037308 */ /* 0x000e620000000800 */
[-C--:B------:R-:W-:Y:S01]  /*11ac0*/  FFMA.FTZ R33, R23, R21.reuse, -R20 ;  /* 0x0000001517217223 */ /* 0x080fe20000010814 */
[-C--:B----4-:R-:W-:Y:S01]  /*11ad0*/  FMUL.FTZ R88, R88, R32.reuse ;  /* 0x0000002058587220 */ /* 0x090fe20000410000 */
[-C--:B------:R-:W-:Y:S01]  /*11ae0*/  FMUL.FTZ R89, R89, R32.reuse ;  /* 0x0000002059597220 */ /* 0x080fe20000410000 */
[-C--:B------:R-:W-:Y:S01]  /*11af0*/  FMUL.FTZ R84, R84, R32.reuse ;  /* 0x0000002054547220 */ /* 0x080fe20000410000 */
[----:B------:R-:W-:Y:S01]  /*11b00*/  FMUL.FTZ R85, R85, R32 ;  /* 0x0000002055557220 */ /* 0x000fe20000410000 */
[-C--:B---3--:R-:W-:Y:S01]  /*11b10*/  FMUL.FTZ R90, R90, R30.reuse ;  /* 0x0000001e5a5a7220 */ /* 0x088fe20000410000 */
[-C--:B------:R-:W-:Y:S01]  /*11b20*/  FMUL.FTZ R91, R91, R30.reuse ;  /* 0x0000001e5b5b7220 */ /* 0x080fe20000410000 */
        /* <DEDUP_REMOVED lines=13> */
[C---:B--2---:R-:W-:Y:S05]  /*11c00*/  HMMA.16816.F32.BF16 R88, R4.reuse, R8, R88 ;  /* 0x000000080458723c */ /* 0x044fea0000041858 */
        /* <DEDUP_REMOVED lines=15> */
[C---:B------:R-:W-:Y:S03]  /*11d00*/  HMMA.16816.F32.BF16 R96, R4.reuse, R12, R96 ;  /* 0x0000000c0460723c */ /* 0x040fe60000041860 */
        /* <DEDUP_REMOVED lines=32> */
[C---:B-1----:R-:W-:Y:S03]  /*11f10*/  HMMA.16816.F32.BF16 R72, R4.reuse, R8, R72 ;  /* 0x000000080448723c */ /* 0x042fe60000041848 */
[----:B------:R-:W-:Y:S01]  /*11f20*/  FMUL.FTZ R57, R57, R32 ;  /* 0x0000002039397220 */ /* 0x000fe20000410000 */
[-C--:B------:R-:W-:Y:S01]  /*11f30*/  FMUL.FTZ R58, R58, R30.reuse ;  /* 0x0000001e3a3a7220 */ /* 0x080fe20000410000 */
[----:B------:R-:W-:Y:S01]  /*11f40*/  FMUL.FTZ R59, R59, R30 ;  /* 0x0000001e3b3b7220 */ /* 0x000fe20000410000 */
[----:B------:R-:W-:Y:S01]  /*11f50*/  MUFU.EX2 R34, R34 ;  /* 0x0000002200227308 */ /* 0x000fe20000000800 */
[----:B------:R-:W-:Y:S01]  /*11f60*/  FFMA.FTZ R113, R113, R21, -R22 ;  /* 0x0000001571717223 */ /* 0x000fe20000010816 */
[----:B------:R-:W-:Y:S01]  /*11f70*/  FFMA.FTZ R32, R166, R32, R31 ;  /* 0x00000020a6207223 */ /* 0x000fe2000001001f */
[----:B------:R-:W-:Y:S01]  /*11f80*/  FFMA.FTZ R28, R165, R30, R28 ;  /* 0x0000001ea51c7223 */ /* 0x000fe2000001001c */
[C---:B------:R-:W-:Y:S01]  /*11f90*/  HMMA.16816.F32.BF16 R68, R4.reuse, R10, R68 ;  /* 0x0000000a0444723c */ /* 0x040fe20000041844 */
[----:B------:R-:W1:Y:S01]  /*11fa0*/  LDSM.16.MT88.4 R8, [R130+0xa000] ;  /* 0x00a000008208783b */ /* 0x000e620000004200 */
[----:B------:R-:W-:Y:S01]  /*11fb0*/  MUFU.EX2 R106, R106 ;  /* 0x0000006a006a7308 */ /* 0x000fe20000000800 */
[----:B------:R-:W-:Y:S01]  /*11fc0*/  FADD.FTZ R32, R27, R32 ;  /* 0x000000201b207221 */ /* 0x000fe20000010000 */
[----:B------:R-:W-:Y:S01]  /*11fd0*/  FADD.FTZ R29, R29, R28 ;  /* 0x0000001c1d1d7221 */ /* 0x000fe20000010000 */
[----:B------:R-:W-:Y:S01]  /*11fe0*/  ISETP.GT.AND P0, PT, R121, R142, PT ;  /* 0x0000008e7900720c */ /* 0x000fe20003f04270 */
[----:B------:R-:W-:Y:S01]  /*11ff0*/  MUFU.EX2 R127, R127 ;  /* 0x0000007f007f7308 */ /* 0x000fe20000000800 */
[----:B------:R-:W-:Y:S01]  /*12000*/  FADD.FTZ R25, R25, R32 ;  /* 0x0000002019197221 */ /* 0x000fe20000010000 */
[----:B--2---:R-:W-:Y:S03]  /*12010*/  HMMA.16816.F32.BF16 R80, R4, R12, R80 ;  /* 0x0000000c0450723c */ /* 0x004fe60000041850 */
[----:B------:R-:W-:Y:S01]  /*12020*/  FADD.FTZ R26, R26, R29 ;  /* 0x0000001d1a1a7221 */ /* 0x000fe20000010000 */
[----:B------:R-:W-:Y:S01]  /*12030*/  MUFU.EX2 R108, R108 ;  /* 0x0000006c006c7308 */ /* 0x000fe20000000800 */
[----:B------:R-:W-:-:S02]  /*12040*/  FADD.FTZ R25, R24, R25 ;  /* 0x0000001918197221 */ /* 0x000fc40000010000 */
[----:B------:R-:W-:Y:S01]  /*12050*/  FADD.FTZ R26, R3, R26 ;  /* 0x0000001a031a7221 */ /* 0x000fe20000010000 */
[----:B------:R-:W-:Y:S01]  /*12060*/  MUFU.EX2 R117, R117 ;  /* 0x0000007500757308 */ /* 0x000fe20000000800 */
[--C-:B------:R-:W-:Y:S01]  /*12070*/  IMAD.MOV.U32 R3, RZ, RZ, R0.reuse ;  /* 0x000000ffff037224 */ /* 0x100fe200078e0000 */
[C---:B------:R-:W-:Y:S01]  /*12080*/  HMMA.16816.F32.BF16 R76, R4.reuse, R14, R76 ;  /* 0x0000000e044c723c */ /* 0x040fe2000004184c */
[----:B------:R-:W2:Y:S01]  /*12090*/  LDSM.16.MT88.4 R12, [R134+0xa000] ;  /* 0x00a00000860c783b */ /* 0x000ea20000004200 */
[----:B------:R-:W3:Y:S01]  /*120a0*/  MUFU.EX2 R102, R102 ;  /* 0x0000006600667308 */ /* 0x000ee20000000800 */
[----:B------:R-:W-:Y:S02]  /*120b0*/  @P0 IMAD.MOV.U32 R3, RZ, RZ, R0 ;  /* 0x000000ffff030224 */ /* 0x000fe400078e0000 */
[----:B------:R-:W-:Y:S01]  /*120c0*/  @P0 VIADD R107, R107, 0xfffffffd ;  /* 0xfffffffd6b6b0836 */ /* 0x000fe20000000000 */
[----:B------:R-:W-:Y:S04]  /*120d0*/  MUFU.EX2 R110, R110 ;  /* 0x0000006e006e7308 */ /* 0x000fe80000000800 */
[----:B------:R-:W-:Y:S04]  /*120e0*/  MUFU.EX2 R112, R112 ;  /* 0x0000007000707308 */ /* 0x000fe80000000800 */
[----:B------:R-:W-:Y:S04]  /*120f0*/  MUFU.EX2 R163, R167 ;  /* 0x000000a700a37308 */ /* 0x000fe80000000800 */
[----:B------:R-:W-:Y:S04]  /*12100*/  MUFU.EX2 R116, R116 ;  /* 0x0000007400747308 */ /* 0x000fe80000000800 */
        /* <DEDUP_REMOVED lines=8> */
[C---:B--2---:R-:W-:Y:S03]  /*12190*/  HMMA.16816.F32.BF16 R36, R4.reuse, R12, R36 ;  /* 0x0000000c0424723c */ /* 0x044fe60000041824 */
[----:B------:R-:W-:Y:S04]  /*121a0*/  MUFU.EX2 R103, R103 ;  /* 0x0000006700677308 */ /* 0x000fe80000000800 */
[----:B------:R-:W-:Y:S01]  /*121b0*/  MUFU.EX2 R118, R118 ;  /* 0x0000007600767308 */ /* 0x000fe20000000800 */
[C---:B------:R-:W-:Y:S01]  /*121c0*/  HMMA.16816.F32.BF16 R40, R4.reuse, R14, R40 ;  /* 0x0000000e0428723c */ /* 0x040fe20000041828 */
[----:B------:R-:W2:Y:S02]  /*121d0*/  LDSM.16.MT88.4 R12, [R129+0xa000] ;  /* 0x00a00000810c783b */ /* 0x000ea40000004200 */
[----:B------:R-:W-:Y:S05]  /*121e0*/  MUFU.EX2 R33, R33 ;  /* 0x0000002100217308 */ /* 0x000fea0000000800 */
[C---:B-1----:R-:W-:Y:S08]  /*121f0*/  HMMA.16816.F32.BF16 R60, R4.reuse, R8, R60 ;  /* 0x00000008043c723c */ /* 0x042ff0000004183c */
[C---:B------:R-:W-:Y:S01]  /*12200*/  HMMA.16816.F32.BF16 R64, R4.reuse, R10, R64 ;  /* 0x0000000a0440723c */ /* 0x040fe20000041840 */
[----:B------:R-:W1:Y:S07]  /*12210*/  LDSM.16.MT88.4 R8, [R130+0x8800] ;  /* 0x008800008208783b */ /* 0x000e6e0000004200 */
[C---:B--2---:R-:W-:Y:S08]  /*12220*/  HMMA.16816.F32.BF16 R52, R4.reuse, R12, R52 ;  /* 0x0000000c0434723c */ /* 0x044ff00000041834 */
[----:B------:R-:W-:Y:S01]  /*12230*/  HMMA.16816.F32.BF16 R56, R4, R14, R56 ;  /* 0x0000000e0438723c */ /* 0x000fe20000041838 */
[----:B------:R-:W2:Y:S02]  /*12240*/  LDSM.16.MT88.4 R12, [R134+0x8800] ;  /* 0x00880000860c783b */ /* 0x000ea40000004200 */
[----:B------:R-:W-:Y:S01]  /*12250*/  FFMA.FTZ R5, R125, R21, -R22 ;  /* 0x000000157d057223 */ /* 0x000fe20000010816 */
[----:B---3--:R-:W-:Y:S01]  /*12260*/  F2FP.BF16.F32.PACK_AB R7, R102, R117 ;  /* 0x000000756607723e */ /* 0x008fe200000010ff */
[----:B------:R-:W3:Y:S04]  /*12270*/  MUFU.EX2 R125, R177 ;  /* 0x000000b1007d7308 */ /* 0x000ee80000000800 */
[----:B------:R-:W4:Y:S01]  /*12280*/  MUFU.EX2 R119, R5 ;  /* 0x0000000500777308 */ /* 0x000f220000000800 */
[----:B---3--:R-:W-:Y:S01]  /*12290*/  F2FP.BF16.F32.PACK_AB R4, R125, R34 ;  /* 0x000000227d04723e */ /* 0x008fe200000010ff */
[----:B------:R-:W-:Y:S01]  /*122a0*/  FADD.FTZ R34, R34, R25 ;  /* 0x0000001922227221 */ /* 0x000fe20000010000 */
[----:B----4-:R-:W-:-:S03]  /*122b0*/  F2FP.BF16.F32.PACK_AB R6, R106, R119 ;  /* 0x000000776a06723e */ /* 0x010fc600000010ff */
[----:B------:R-:W-:Y:S01]  /*122c0*/  FADD.FTZ R34, R125, R34 ;  /* 0x000000227d227221 */ /* 0x000fe20000010000 */
[C---:B------:R-:W-:Y:S01]  /*122d0*/  F2FP.BF16.F32.PACK_AB R5, R108.reuse, R127 ;  /* 0x0000007f6c05723e */ /* 0x040fe200000010ff */
[----:B------:R-:W-:Y:S02]  /*122e0*/  FADD.FTZ R127, R127, R26 ;  /* 0x0000001a7f7f7221 */ /* 0x000fe40000010000 */
[----:B------:R-:W-:Y:S02]  /*122f0*/  FADD.FTZ R119, R119, R34 ;  /* 0x0000002277777221 */ /* 0x000fe40000010000 */
[----:B------:R-:W-:Y:S02]  /*12300*/  FADD.FTZ R108, R108, R127 ;  /* 0x0000007f6c6c7221 */ /* 0x000fe40000010000 */
[----:B-1----:R-:W-:Y:S03]  /*12310*/  HMMA.16816.F32.BF16 R88, R4, R8, R88 ;  /* 0x000000080458723c */ /* 0x002fe60000041858 */
[----:B------:R-:W-:Y:S01]  /*12320*/  FADD.FTZ R119, R106, R119 ;  /* 0x000000776a777221 */ /* 0x000fe20000010000 */
        /* <DEDUP_REMOVED lines=19> */
[C---:B-1----:R-:W-:Y:S08]  /*12460*/  HMMA.16816.F32.BF16 R60, R4.reuse, R8, R60 ;  /* 0x00000008043c723c */ /* 0x042ff0000004183c */
[C---:B------:R-:W-:Y:S01]  /*12470*/  HMMA.16816.F32.BF16 R64, R4.reuse, R10, R64 ;  /* 0x0000000a0440723c */ /* 0x040fe20000041840 */
[----:B------:R-:W1:Y:S07]  /*12480*/  LDSM.16.MT88.4 R8, [R130+0x9000] ;  /* 0x009000008208783b */ /* 0x000e6e0000004200 */
[C---:B--2---:R-:W-:Y:S08]  /*12490*/  HMMA.16816.F32.BF16 R52, R4.reuse, R12, R52 ;  /* 0x0000000c0434723c */ /* 0x044ff00000041834 */
[----:B------:R-:W-:Y:S03]  /*124a0*/  HMMA.16816.F32.BF16 R56, R4, R14, R56 ;  /* 0x0000000e0438723c */ /* 0x000fe60000041838 */
[--C-:B------:R-:W-:Y:S01]  /*124b0*/  FFMA.FTZ R5, R171, R21, -R22.reuse ;  /* 0x00000015ab057223 */ /* 0x100fe20000010816 */
[----:B------:R-:W2:Y:S01]  /*124c0*/  LDSM.16.MT88.4 R12, [R134+0x9000] ;  /* 0x00900000860c783b */ /* 0x000ea20000004200 */
[----:B------:R-:W3:Y:S01]  /*124d0*/  MUFU.EX2 R171, R173 ;  /* 0x000000ad00ab7308 */ /* 0x000ee20000000800 */
[----:B------:R-:W-:Y:S01]  /*124e0*/  F2FP.BF16.F32.PACK_AB R7, R114, R145 ;  /* 0x000000917207723e */ /* 0x000fe200000010ff */
[----:B------:R-:W-:-:S02]  /*124f0*/  FFMA.FTZ R22, R109, R21, -R22 ;  /* 0x000000156d167223 */ /* 0x000fc40000010816 */
[----:B------:R-:W4:Y:S04]  /*12500*/  MUFU.EX2 R169, R5 ;  /* 0x0000000500a97308 */ /* 0x000f280000000800 */
[----:B------:R-:W5:Y:S04]  /*12510*/  MUFU.EX2 R109, R113 ;  /* 0x00000071006d7308 */ /* 0x000f680000000800 */
[----:B------:R1:W5:Y:S01]  /*12520*/  MUFU.EX2 R35, R22 ;  /* 0x0000001600237308 */ /* 0x0003620000000800 */
[----:B---3--:R-:W-:Y:S01]  /*12530*/  F2FP.BF16.F32.PACK_AB R4, R171, R110 ;  /* 0x0000006eab04723e */ /* 0x008fe200000010ff */
[----:B------:R-:W-:Y:S01]  /*12540*/  FADD.FTZ R110, R110, R119 ;  /* 0x000000776e6e7221 */ /* 0x000fe20000010000 */
[----:B----4-:R-:W-:-:S03]  /*12550*/  F2FP.BF16.F32.PACK_AB R6, R112, R169 ;  /* 0x000000a97006723e */ /* 0x010fc600000010ff */
[----:B------:R-:W-:Y:S01]  /*12560*/  FADD.FTZ R110, R171, R110 ;  /* 0x0000006eab6e7221 */ /* 0x000fe20000010000 */
[C---:B------:R-:W-:Y:S01]  /*12570*/  F2FP.BF16.F32.PACK_AB R5, R116.reuse, R163 ;  /* 0x000000a37405723e */ /* 0x040fe200000010ff */
[----:B------:R-:W-:Y:S01]  /*12580*/  FADD.FTZ R163, R163, R102 ;  /* 0x00000066a3a37221 */ /* 0x000fe20000010000 */
[----:B------:R-:W-:Y:S02]  /*12590*/  IMAD.MOV.U32 R102, RZ, RZ, R2 ;  /* 0x000000ffff667224 */ /* 0x000fe400078e0002 */
[----:B------:R-:W-:Y:S01]  /*125a0*/  FADD.FTZ R169, R169, R110 ;  /* 0x0000006ea9a97221 */ /* 0x000fe20000010000 */
[----:B------:R-:W-:Y:S02]  /*125b0*/  @P0 IMAD.MOV.U32 R102, RZ, RZ, R2 ;  /* 0x000000ffff660224 */ /* 0x000fe400078e0002 */
[----:B------:R-:W-:Y:S01]  /*125c0*/  FADD.FTZ R116, R116, R163 ;  /* 0x000000a374747221 */ /* 0x000fe20000010000 */
[----:B-1----:R-:W-:Y:S01]  /*125d0*/  LDSM.16.MT88.4 R20, [R130+0x9800] ;  /* 0x009800008214783b */ /* 0x002fe20000004200 */
[----:B------:R-:W-:Y:S03]  /*125e0*/  HMMA.16816.F32.BF16 R88, R4, R8, R88 ;  /* 0x000000080458723c */ /* 0x000fe60000041858 */
        /* <DEDUP_REMOVED lines=24> */
[----:B------:R-:W-:Y:S03]  /*12770*/  HMMA.16816.F32.BF16 R64, R4, R14, R64 ;  /* 0x0000000e0440723c */ /* 0x000fe60000041840 */
[----:B-----5:R-:W-:Y:S01]  /*12780*/  F2FP.BF16.F32.PACK_AB R4, R109, R126 ;  /* 0x0000007e6d04723e */ /* 0x020fe200000010ff */
[----:B------:R-:W2:Y:S01]  /*12790*/  LDSM.16.MT88.4 R12, [R128+0x9800] ;  /* 0x00980000800c783b */ /* 0x000ea20000004200 */
[----:B------:R-:W-:Y:S01]  /*127a0*/  F2FP.BF16.F32.PACK_AB R6, R35, R120 ;  /* 0x000000782306723e */ /* 0x000fe200000010ff */
[----:B------:R-:W-:Y:S01]  /*127b0*/  FADD.FTZ R126, R126, R169 ;  /* 0x000000a97e7e7221 */ /* 0x000fe20000010000 */
[----:B------:R-:W-:Y:S01]  /*127c0*/  F2FP.BF16.F32.PACK_AB R5, R103, R124 ;  /* 0x0000007c6705723e */ /* 0x000fe200000010ff */
[----:B------:R-:W-:Y:S01]  /*127d0*/  FADD.FTZ R124, R124, R145 ;  /* 0x000000917c7c7221 */ /* 0x000fe20000010000 */
[----:B------:R-:W-:Y:S01]  /*127e0*/  F2FP.BF16.F32.PACK_AB R7, R33, R118 ;  /* 0x000000762107723e */ /* 0x000fe200000010ff */
[----:B------:R-:W-:-:S02]  /*127f0*/  FADD.FTZ R109, R109, R126 ;  /* 0x0000007e6d6d7221 */ /* 0x000fc40000010000 */
[----:B------:R-:W-:Y:S02]  /*12800*/  FADD.FTZ R103, R103, R124 ;  /* 0x0000007c67677221 */ /* 0x000fe40000010000 */
[----:B------:R-:W-:Y:S01]  /*12810*/  FADD.FTZ R120, R120, R109 ;  /* 0x0000006d78787221 */ /* 0x000fe20000010000 */
[----:B------:R-:W-:Y:S01]  /*12820*/  IMAD.MOV.U32 R109, RZ, RZ, R121 ;  /* 0x000000ffff6d7224 */ /* 0x000fe200078e0079 */
[----:B---3--:R-:W-:Y:S03]  /*12830*/  HMMA.16816.F32.BF16 R80, R4, R16, R80 ;  /* 0x000000100450723c */ /* 0x008fe60000041850 */
[----:B------:R-:W-:Y:S01]  /*12840*/  FADD.FTZ R118, R118, R103 ;  /* 0x0000006776767221 */ /* 0x000fe20000010000 */
[----:B------:R-:W-:-:S03]  /*12850*/  FADD.FTZ R166, R35, R120 ;  /* 0x0000007823a67221 */ /* 0x000fc60000010000 */
        /* <DEDUP_REMOVED lines=10> */
[C---:B------:R-:W-:Y:S08]  /*12900*/  HMMA.16816.F32.BF16 R84, R4.reuse, R22, R84 ;  /* 0x000000160454723c */ /* 0x040ff00000041854 */
[C---:B---3--:R-:W-:Y:S08]  /*12910*/  HMMA.16816.F32.BF16 R44, R4.reuse, R16, R44 ;  /* 0x00000010042c723c */ /* 0x048ff0000004182c */
[C---:B-1----:R-:W-:Y:S08]  /*12920*/  HMMA.16816.F32.BF16 R36, R4.reuse, R8, R36 ;  /* 0x000000080424723c */ /* 0x042ff00000041824 */
[C---:B------:R-:W-:Y:S01]  /*12930*/  HMMA.16816.F32.BF16 R40, R4.reuse, R10, R40 ;  /* 0x0000000a0428723c */ /* 0x040fe20000041828 */
[----:B------:R-:W1:Y:S07]  /*12940*/  LDSM.16.MT88.4 R8, [R128+0xb800] ;  /* 0x00b800008008783b */ /* 0x000e6e0000004200 */
[C---:B------:R-:W-:Y:S08]  /*12950*/  HMMA.16816.F32.BF16 R48, R4.reuse, R18, R48 ;  /* 0x000000120430723c */ /* 0x040ff00000041830 */
[C---:B--2---:R-:W-:Y:S08]  /*12960*/  HMMA.16816.F32.BF16 R52, R4.reuse, R12, R52 ;  /* 0x0000000c0434723c */ /* 0x044ff00000041834 */
[C---:B------:R-:W-:Y:S08]  /*12970*/  HMMA.16816.F32.BF16 R56, R4.reuse, R14, R56 ;  /* 0x0000000e0438723c */ /* 0x040ff00000041838 */
[C---:B-1----:R-:W-:Y:S08]  /*12980*/  HMMA.16816.F32.BF16 R60, R4.reuse, R8, R60 ;  /* 0x00000008043c723c */ /* 0x042ff0000004183c */
[----:B------:R-:W-:Y:S01]  /*12990*/  HMMA.16816.F32.BF16 R64, R4, R10, R64 ;  /* 0x0000000a0440723c */ /* 0x000fe20000041840 */
[----:B------:R-:W-:-:S04]  /*129a0*/  NOP ;  /* 0x0000000000007918 */ /* 0x000fc80000000000 */
[----:B------:R-:W-:-:S15]  /*129b0*/  @P0 BRA `(.L_x_14396) ;  /* 0x0000000000040947 */ /* 0x000fde0003800000 */
.L_x_14387:
[----:B------:R-:W-:-:S05]  /*129c0*/  IADD3 R107, PT, PT, R109, -0x1, RZ ;  /* 0xffffffff6d6b7810 */ /* 0x000fca0007ffe0ff */
.L_x_14396:
[----:B------:R-:W-:Y:S05]  /*129d0*/  BSYNC B2 ;  /* 0x0000000000027941 */ /* 0x000fea0003800000 */
.L_x_14386:
        /* <DEDUP_REMOVED lines=14> */
.L_x_14404:
        /* <DEDUP_REMOVED lines=77> */
.L_x_14399:
[----:B------:R-:W-:Y:S05]  /*12f90*/  BSYNC.RECONVERGENT B0 ;  /* 0x0000000000007941 */ /* 0x000fea0003800200 */
.L_x_14398:
        /* <DEDUP_REMOVED lines=26> */
[----:B------:R-:W-:Y:S06]  /*13140*/  LDGSTS.E.BYPASS.LTC128B.128 [R3+0xb000], desc[UR4][R12.64+0x80] ;  /* 0x0b0000800c037fae */ /* 0x000fec000b981a04 */
        /* <DEDUP_REMOVED lines=14> */
[----:B------:R-:W1:Y:S03]  /*13230*/  LDSM.16.M88.4 R124, [R133+0x5800] ;  /* 0x00580000857c783b */ /* 0x000e660000000200 */
[C---:B--2---:R-:W-:Y:S03]  /*13240*/  HMMA.16816.F32.BF16 R12, R32.reuse, R16, RZ ;  /* 0x00000010200c723c */ /* 0x044fe600000418ff */
[----:B------:R-:W2:Y:S05]  /*13250*/  LD.E R102, desc[UR4][R100.64+0x18c] ;  /* 0x00018c0464667980 */ /* 0x000eaa000c101900 */
        /* <DEDUP_REMOVED lines=17> */
[----:B------:R-:W4:Y:S07]  /*13370*/  LDSM.16.M88.4 R108, [R132+0x5000] ;  /* 0x00500000846c783b */ /* 0x000f2e0000000200 */
        /* <DEDUP_REMOVED lines=8> */
[----:B------:R-:W1:Y:S07]  /*13400*/  LDSM.16.M88.4 R108, [R135] ;  /* 0x00000000876c783b */ /* 0x000e6e0000000200 */
[C---:B------:R-:W-:Y:S08]  /*13410*/  HMMA.16816.F32.BF16 R28, R104.reuse, R120, R28 ;  /* 0x00000078681c723c */ /* 0x040ff0000004181c */
[----:B------:R-:W-:Y:S01]  /*13420*/  HMMA.16816.F32.BF16 R32, R104, R122, R32 ;  /* 0x0000007a6820723c */ /* 0x000fe20000041820 */
[----:B------:R-:W3:Y:S06]  /*13430*/  LDSM.16.M88.4 R104, [R131+0x5000] ;  /* 0x005000008368783b */ /* 0x000eec0000000200 */
[----:B------:R-:W4:Y:S01]  /*13440*/  LDSM.16.M88.4 R120, [R131+0x5800] ;  /* 0x005800008378783b */ /* 0x000f220000000200 */
[C---:B-1----:R-:W-:Y:S08]  /*13450*/  HMMA.16816.F32.BF16 R4, R108.reuse, R112, R4 ;  /* 0x000000706c04723c */ /* 0x042ff00000041804 */
[C---:B------:R-:W-:Y:S01]  /*13460*/  HMMA.16816.F32.BF16 R8, R108.reuse, R114, R8 ;  /* 0x000000726c08723c */ /* 0x040fe20000041808 */
[----:B------:R-:W-:Y:S07]  /*13470*/  LDSM.16.M88.4 R112, [R138+0x6000] ;  /* 0x006000008a70783b */ /* 0x000fee0000000200 */
[C---:B------:R-:W-:Y:S08]  /*13480*/  HMMA.16816.F32.BF16 R12, R108.reuse, R116, R12 ;  /* 0x000000746c0c723c */ /* 0x040ff0000004180c */
[C---:B------:R-:W-:Y:S01]  /*13490*/  HMMA.16816.F32.BF16 R16, R108.reuse, R118, R16 ;  /* 0x000000766c10723c */ /* 0x040fe20000041810 */
[----:B------:R-:W-:Y:S07]  /*134a0*/  LDSM.16.M88.4 R116, [R138+0x6800] ;  /* 0x006800008a74783b */ /* 0x000fee0000000200 */
[C---:B---3--:R-:W-:Y:S08]  /*134b0*/  HMMA.16816.F32.BF16 R20, R108.reuse, R104, R20 ;  /* 0x000000686c14723c */ /* 0x048ff00000041814 */
[C---:B------:R-:W-:Y:S01]  /*134c0*/  HMMA.16816.F32.BF16 R24, R108.reuse, R106, R24 ;  /* 0x0000006a6c18723c */ /* 0x040fe20000041818 */
[----:B------:R-:W1:Y:S07]  /*134d0*/  LDSM.16.M88.4 R104, [R139+0x2000] ;  /* 0x002000008b68783b */ /* 0x000e6e0000000200 */
[C---:B----4-:R-:W-:Y:S08]  /*134e0*/  HMMA.16816.F32.BF16 R28, R108.reuse, R120, R28 ;  /* 0x000000786c1c723c */ /* 0x050ff0000004181c */
        /* <DEDUP_REMOVED lines=27> */
[----:B------:R-:W1:Y:S06]  /*136a0*/  LDSM.16.M88.4 R108, [R132+0x7000] ;  /* 0x00700000846c783b */ /* 0x000e6c0000000200 */
[----:B------:R-:W-:Y:S01]  /*136b0*/  LDSM.16.M88.4 R112, [R135+0x2000] ;  /* 0x002000008770783b */ /* 0x000fe20000000200 */
[C---:B----4-:R-:W-:Y:S08]  /*136c0*/  HMMA.16816.F32.BF16 R4, R116.reuse, R120, R4 ;  /* 0x000000787404723c */ /* 0x050ff00000041804 */
[C---:B------:R-:W-:Y:S01]  /*136d0*/  HMMA.16816.F32.BF16 R8, R116.reuse, R122, R8 ;  /* 0x0000007a7408723c */ /* 0x040fe20000041808 */
[----:B------:R-:W-:Y:S07]  /*136e0*/  LDSM.16.M88.4 R120, [R131+0x6000] ;  /* 0x006000008378783b */ /* 0x000fee0000000200 */
[C---:B---3--:R-:W-:Y:S08]  /*136f0*/  HMMA.16816.F32.BF16 R12, R116.reuse, R104, R12 ;  /* 0x00000068740c723c */ /* 0x048ff0000004180c */
[C---:B------:R-:W-:Y:S01]  /*13700*/  HMMA.16816.F32.BF16 R16, R116.reuse, R106, R16 ;  /* 0x0000006a7410723c */ /* 0x040fe20000041810 */
[----:B------:R-:W3:Y:S07]  /*13710*/  LDSM.16.M88.4 R104, [R132+0x7800] ;  /* 0x007800008468783b */ /* 0x000eee0000000200 */
[C---:B-1----:R-:W-:Y:S08]  /*13720*/  HMMA.16816.F32.BF16 R20, R116.reuse, R108, R20 ;  /* 0x0000006c7414723c */ /* 0x042ff00000041814 */
[C---:B------:R-:W-:Y:S08]  /*13730*/  HMMA.16816.F32.BF16 R24, R116.reuse, R110, R24 ;  /* 0x0000006e7418723c */ /* 0x040ff00000041818 */
        /* <DEDUP_REMOVED lines=8> */
[-C--:B------:R-:W-:Y:S02]  /*137c0*/  FMUL.FTZ R111, R7, R102.reuse ;  /* 0x00000066076f7220 */ /* 0x080fe40000410000 */
[----:B------:R-:W2:Y:S01]  /*137d0*/  LDSM.16.M88.4 R4, [R131+0x7000] ;  /* 0x007000008304783b */ /* 0x000ea20000000200 */
[----:B------:R-:W3:Y:S02]  /*137e0*/  MUFU.TANH R108, R108 ;  /* 0x0000006c006c7308 */ /* 0x000ee40000002400 */
[-C--:B------:R-:W-:Y:S01]  /*137f0*/  FMUL.FTZ R9, R9, R102.reuse ;  /* 0x0000006609097220 */ /* 0x080fe20000410000 */
[-C--:B------:R-:W-:Y:S01]  /*13800*/  FMUL.FTZ R10, R10, R102.reuse ;  /* 0x000000660a0a7220 */ /* 0x080fe20000410000 */
[-C--:B------:R-:W-:Y:S01]  /*13810*/  FMUL.FTZ R11, R11, R102.reuse ;  /* 0x000000660b0b7220 */ /* 0x080fe20000410000 */
[-C--:B------:R-:W-:Y:S05]  /*13820*/  FMUL.FTZ R103, R8, R102.reuse ;  /* 0x0000006608677220 */ /* 0x080fea0000410000 */
[----:B------:R-:W4:Y:S01]  /*13830*/  MUFU.TANH R116, R10 ;  /* 0x0000000a00747308 */ /* 0x000f220000002400 */
[C---:B-1----:R-:W-:Y:S09]  /*13840*/  HMMA.16816.F32.BF16 R12, R112.reuse, R104, R12 ;  /* 0x00000068700c723c */ /* 0x042ff2000004180c */
[----:B------:R-:W1:Y:S01]  /*13850*/  MUFU.TANH R105, R9 ;  /* 0x0000000900697308 */ /* 0x000e620000002400 */
[C---:B------:R-:W-:Y:S09]  /*13860*/  HMMA.16816.F32.BF16 R16, R112.reuse, R106, R16 ;  /* 0x0000006a7010723c */ /* 0x040ff20000041810 */
[----:B------:R5:W1:Y:S01]  /*13870*/  MUFU.TANH R117, R11 ;  /* 0x0000000b00757308 */ /* 0x000a620000002400 */
[-C--:B------:R-:W-:Y:S01]  /*13880*/  FMUL.FTZ R118, R12, R102.reuse ;  /* 0x000000660c767220 */ /* 0x080fe20000410000 */
[-C--:B------:R-:W-:Y:S01]  /*13890*/  FMUL.FTZ R13, R13, R102.reuse ;  /* 0x000000660d0d7220 */ /* 0x080fe20000410000 */
[-C--:B------:R-:W-:Y:S01]  /*138a0*/  FMUL.FTZ R14, R14, R102.reuse ;  /* 0x000000660e0e7220 */ /* 0x080fe20000410000 */
[-C--:B------:R-:W-:Y:S06]  /*138b0*/  FMUL.FTZ R15, R15, R102.reuse ;  /* 0x000000660f0f7220 */ /* 0x080fec0000410000 */
[----:B------:R-:W1:Y:S01]  /*138c0*/  MUFU.TANH R12, R118 ;  /* 0x00000076000c7308 */ /* 0x000e620000002400 */
[C---:B--2---:R-:W-:Y:S09]  /*138d0*/  HMMA.16816.F32.BF16 R20, R112.reuse, R4, R20 ;  /* 0x000000047014723c */ /* 0x044ff20000041814 */
[----:B------:R-:W2:Y:S01]  /*138e0*/  MUFU.TANH R109, R109 ;  /* 0x0000006d006d7308 */ /* 0x000ea20000002400 */
        /* <DEDUP_REMOVED lines=18> */
[----:B------:R1:W1:Y:S10]  /*13a10*/  MUFU.TANH R104, R103 ;  /* 0x0000006700687308 */ /* 0x0002740000002400 */
[----:B------:R-:W1:Y:S01]  /*13a20*/  MUFU.TANH R13, R13 ;  /* 0x0000000d000d7308 */ /* 0x000e620000002400 */
[C---:B-----5:R-:W-:Y:S03]  /*13a30*/  HMMA.16816.F32.BF16 R28, R112.reuse, R8, R28 ;  /* 0x00000008701c723c */ /* 0x060fe6000004181c */
[-C--:B------:R-:W-:Y:S06]  /*13a40*/  FMUL.FTZ R9, R25, R102.reuse ;  /* 0x0000006619097220 */ /* 0x080fec0000410000 */
[----:B------:R-:W1:Y:S01]  /*13a50*/  MUFU.TANH R14, R14 ;  /* 0x0000000e000e7308 */ /* 0x000e620000002400 */
        /* <DEDUP_REMOVED lines=15> */
[----:B------:R1:W1:Y:S10]  /*13b50*/  MUFU.TANH R177, R22 ;  /* 0x0000001600b17308 */ /* 0x0002740000002400 */
        /* <DEDUP_REMOVED lines=88> */
.L_x_14403:
[----:B------:R-:W-:Y:S05]  /*140e0*/  BSYNC.RECONVERGENT B0 ;  /* 0x0000000000007941 */ /* 0x000fea0003800200 */
.L_x_14402:
        /* <DEDUP_REMOVED lines=20> */
.L_x_14401:
[----:B------:R-:W-:Y:S05]  /*14230*/  BSYNC.RECONVERGENT B1 ;  /* 0x0000000000017941 */ /* 0x000fea0003800200 */
.L_x_14400:
[----:B-1----:R-:W3:Y:S01]  /*14240*/  LD.E R103, desc[UR4][R100.64+0xdc] ;  /* 0x0000dc0464677980 */ /* 0x002ee2000c101900 */
[C---:B------:R-:W-:Y:S01]  /*14250*/  VIADD R33, R164.reuse, 0xffffffe1 ;  /* 0xffffffe1a4217836 */ /* 0x040fe20000000000 */
[C---:B------:R-:W-:Y:S01]  /*14260*/  ISETP.GE.AND P4, PT, R164.reuse, R159, PT ;  /* 0x0000009fa400720c */ /* 0x040fe20003f86270 */
[C---:B------:R-:W-:Y:S01]  /*14270*/  VIADD R26, R164.reuse, 0xffffffe9 ;  /* 0xffffffe9a41a7836 */ /* 0x040fe20000000000 */
[C---:B------:R-:W-:Y:S01]  /*14280*/  ISETP.GE.AND P1, PT, R164.reuse, R157, PT ;  /* 0x0000009da400720c */ /* 0x040fe20003f26270 */
[C---:B--2---:R-:W-:Y:S01]  /*14290*/  VIADD R3, R164.reuse, 0xffffffe0 ;  /* 0xffffffe0a4037836 */ /* 0x044fe20000000000 */
[----:B------:R-:W-:Y:S01]  /*142a0*/  FSEL R185, R185, -INF , P4 ;  /* 0xff800000b9b97808 */ /* 0x000fe20002000000 */
[C---:B------:R-:W-:Y:S01]  /*142b0*/  VIADD R25, R164.reuse, 0xfffffff1 ;  /* 0xfffffff1a4197836 */ /* 0x040fe20000000000 */
        /* <DEDUP_REMOVED lines=41> */
[----:B------:R-:W-:Y:S01]  /*14550*/  FSEL R181, R8, -INF , P4 ;  /* 0xff80000008b57808 */ /* 0x000fe20002000000 */
[----:B------:R-:W-:Y:S01]  /*14560*/  VIADD R8, R164, 0x19 ;  /* 0x00000019a4087836 */ /* 0x000fe20000000000 */
[----:B------:R-:W-:Y:S02]  /*14570*/  ISETP.GE.AND P4, PT, R22, R157, PT ;  /* 0x0000009d1600720c */ /* 0x000fe40003f86270 */
[C---:B------:R-:W-:Y:S02]  /*14580*/  ISETP.GE.AND P6, PT, R3.reuse, R158, PT ;  /* 0x0000009e0300720c */ /* 0x040fe40003fc6270 */
[----:B------:R-:W-:Y:S01]  /*14590*/  ISETP.GE.AND P5, PT, R3, R156, PT ;  /* 0x0000009c0300720c */ /* 0x000fe20003fa6270 */
[----:B------:R-:W-:Y:S01]  /*145a0*/  VIADD R3, R164, 0x18 ;  /* 0x00000018a4037836 */ /* 0x000fe20000000000 */
[----:B------:R-:W-:Y:S02]  /*145b0*/  FSEL R108, R108, -INF , P0 ;  /* 0xff8000006c6c7808 */ /* 0x000fe40000000000 */
[-C--:B------:R-:W-:Y:S02]  /*145c0*/  ISETP.GE.AND P0, PT, R164, R158.reuse, PT ;  /* 0x0000009ea400720c */ /* 0x080fe40003f06270 */
        /* <DEDUP_REMOVED lines=17> */
[----:B------:R-:W-:Y:S02]  /*146e0*/  FSEL R31, R104, -INF , P1 ;  /* 0xff800000681f7808 */ /* 0x000fe40000800000 */
[----:B------:R-:W-:Y:S02]  /*146f0*/  ISETP.GE.AND P4, PT, R6, R157, PT ;  /* 0x0000009d0600720c */ /* 0x000fe40003f86270 */
[----:B------:R-:W-:Y:S02]  /*14700*/  FSEL R104, R32, -INF , P0 ;  /* 0xff80000020687808 */ /* 0x000fe40000000000 */
[----:B------:R-:W-:Y:S02]  /*14710*/  ISETP.GE.AND P0, PT, R29, R158, PT ;  /* 0x0000009e1d00720c */ /* 0x000fe40003f06270 */
[C---:B------:R-:W-:Y:S01]  /*14720*/  ISETP.GE.AND P1, PT, R164.reuse, R156, PT ;  /* 0x0000009ca400720c */ /* 0x040fe20003f26270 */
[----:B------:R-:W-:Y:S01]  /*14730*/  VIADD R164, R164, 0xffffffc0 ;  /* 0xffffffc0a4a47836 */ /* 0x000fe20000000000 */
[----:B------:R-:W-:Y:S02]  /*14740*/  FSEL R173, R19, -INF , P3 ;  /* 0xff80000013ad7808 */ /* 0x000fe40001800000 */
[----:B------:R-:W-:Y:S02]  /*14750*/  FSEL R10, R10, -INF , P4 ;  /* 0xff8000000a0a7808 */ /* 0x000fe40002000000 */
[----:B------:R-:W-:Y:S02]  /*14760*/  FSEL R19, R108, -INF , !P6 ;  /* 0xff8000006c137808 */ /* 0x000fe40007000000 */
[-C--:B------:R-:W-:Y:S02]  /*14770*/  ISETP.GE.AND P4, PT, R33, R158.reuse, PT ;  /* 0x0000009e2100720c */ /* 0x080fe40003f86270 */
[-C--:B------:R-:W-:Y:S02]  /*14780*/  ISETP.GE.AND P6, PT, R26, R158.reuse, PT ;  /* 0x0000009e1a00720c */ /* 0x080fe40003fc6270 */
[----:B------:R-:W-:Y:S02]  /*14790*/  FSEL R15, R31, -INF , !P0 ;  /* 0xff8000001f0f7808 */ /* 0x000fe40004000000 */
[----:B------:R-:W-:Y:S02]  /*147a0*/  ISETP.GE.AND P3, PT, R8, R159, PT ;  /* 0x0000009f0800720c */ /* 0x000fe40003f66270 */
[----:B------:R-:W-:Y:S02]  /*147b0*/  FSEL R177, R177, -INF , !P1 ;  /* 0xff800000b1b17808 */ /* 0x000fe40004800000 */
[----:B------:R-:W-:Y:S02]  /*147c0*/  ISETP.GE.AND P0, PT, R28, R158, PT ;  /* 0x0000009e1c00720c */ /* 0x000fe40003f06270 */
[-C--:B------:R-:W-:Y:S02]  /*147d0*/  ISETP.GE.AND P1, PT, R3, R157.reuse, PT ;  /* 0x0000009d0300720c */ /* 0x080fe40003f26270 */
[----:B------:R-:W-:Y:S02]  /*147e0*/  FSEL R13, R30, -INF , !P6 ;  /* 0xff8000001e0d7808 */ /* 0x000fe40007000000 */
[----:B------:R-:W-:Y:S02]  /*147f0*/  FSEL R17, R109, -INF , !P4 ;  /* 0xff8000006d117808 */ /* 0x000fe40006000000 */
[-C--:B------:R-:W-:Y:S02]  /*14800*/  ISETP.GE.AND P6, PT, R28, R156.reuse, PT ;  /* 0x0000009c1c00720c */ /* 0x080fe40003fc6270 */
[-C--:B------:R-:W-:Y:S02]  /*14810*/  ISETP.GE.AND P4, PT, R26, R156.reuse, PT ;  /* 0x0000009c1a00720c */ /* 0x080fe40003f86270 */
[----:B------:R-:W-:Y:S02]  /*14820*/  FSEL R118, R118, -INF , P3 ;  /* 0xff80000076767808 */ /* 0x000fe40001800000 */
[----:B------:R-:W-:Y:S02]  /*14830*/  FSEL R105, R27, -INF , P1 ;  /* 0xff8000001b697808 */ /* 0x000fe40000800000 */
[----:B------:R-:W-:Y:S02]  /*14840*/  ISETP.GE.AND P3, PT, R4, R157, PT ;  /* 0x0000009d0400720c */ /* 0x000fe40003f66270 */
[----:B------:R-:W-:Y:S02]  /*14850*/  FSEL R193, R193, -INF , !P0 ;  /* 0xff800000c1c17808 */ /* 0x000fe40004000000 */
[----:B------:R-:W-:Y:S02]  /*14860*/  ISETP.GE.AND P1, PT, R29, R156, PT ;  /* 0x0000009c1d00720c */ /* 0x000fe40003f26270 */
[----:B------:R-:W-:Y:S01]  /*14870*/  ISETP.GE.AND P0, PT, R24, R158, PT ;  /* 0x0000009e1800720c */ /* 0x000fe20003f06270 */
[----:B------:R-:W-:Y:S01]  /*14880*/  LDSM.16.MT88.4 R28, [R129+0x8000] ;  /* 0x00800000811c783b */ /* 0x000fe20000004200 */
[----:B------:R-:W-:Y:S02]  /*14890*/  FSEL R189, R14, -INF , !P6 ;  /* 0xff8000000ebd7808 */ /* 0x000fe40007000000 */
[----:B------:R-:W-:Y:S02]  /*148a0*/  FSEL R9, R117, -INF , !P4 ;  /* 0xff80000075097808 */ /* 0x000fe40006000000 */
[----:B------:R-:W-:Y:S02]  /*148b0*/  ISETP.GE.AND P4, PT, R23, R156, PT ;  /* 0x0000009c1700720c */ /* 0x000fe40003f86270 */
[----:B------:R-:W-:Y:S02]  /*148c0*/  FSEL R106, R11, -INF , P3 ;  /* 0xff8000000b6a7808 */ /* 0x000fe40001800000 */
[-C--:B------:R-:W-:Y:S02]  /*148d0*/  ISETP.GE.AND P6, PT, R21, R158.reuse, PT ;  /* 0x0000009e1500720c */ /* 0x080fe40003fc6270 */
[----:B------:R-:W-:Y:S02]  /*148e0*/  FSEL R11, R116, -INF , !P1 ;  /* 0xff800000740b7808 */ /* 0x000fe40004800000 */
[----:B------:R-:W-:Y:S02]  /*148f0*/  FSEL R191, R191, -INF , !P0 ;  /* 0xff800000bfbf7808 */ /* 0x000fe40004000000 */
[-C--:B------:R-:W-:Y:S02]  /*14900*/  ISETP.GE.AND P0, PT, R22, R158.reuse, PT ;  /* 0x0000009e1600720c */ /* 0x080fe40003f06270 */
[----:B------:R-:W-:Y:S02]  /*14910*/  ISETP.GE.AND P1, PT, R23, R158, PT ;  /* 0x0000009e1700720c */ /* 0x000fe40003f26270 */
[----:B------:R-:W-:Y:S02]  /*14920*/  FSEL R169, R169, -INF , !P4 ;  /* 0xff800000a9a97808 */ /* 0x000fe40006000000 */
[----:B------:R-:W-:Y:S02]  /*14930*/  FSEL R181, R181, -INF , !P6 ;  /* 0xff800000b5b57808 */ /* 0x000fe40007000000 */
[----:B------:R-:W-:Y:S02]  /*14940*/  ISETP.GE.AND P3, PT, R33, R156, PT ;  /* 0x0000009c2100720c */ /* 0x000fe40003f66270 */
[----:B------:R-:W-:Y:S02]  /*14950*/  ISETP.GE.AND P4, PT, R6, R158, PT ;  /* 0x0000009e0600720c */ /* 0x000fe40003f86270 */
[----:B------:R-:W-:Y:S02]  /*14960*/  FSEL R7, R110, -INF , !P5 ;  /* 0xff8000006e077808 */ /* 0x000fe40006800000 */
[----:B------:R-:W-:Y:S02]  /*14970*/  ISETP.GE.AND P6, PT, R6, R156, PT ;  /* 0x0000009c0600720c */ /* 0x000fe40003fc6270 */
[----:B------:R-:W-:Y:S02]  /*14980*/  ISETP.GE.AND P5, PT, R25, R158, PT ;  /* 0x0000009e1900720c */ /* 0x000fe40003fa6270 */
[----:B------:R-:W-:Y:S02]  /*14990*/  FSEL R145, R145, -INF , !P1 ;  /* 0xff80000091917808 */ /* 0x000fe40004800000 */
[----:B------:R-:W-:Y:S02]  /*149a0*/  FSEL R183, R183, -INF , !P0 ;  /* 0xff800000b7b77808 */ /* 0x000fe40004000000 */
[----:B------:R-:W-:Y:S02]  /*149b0*/  FMNMX3.FTZ R6, R0, R19, R17, !PT ;  /* 0x0000001300067276 */ /* 0x000fe40007810011 */
[----:B------:R-:W-:Y:S02]  /*149c0*/  ISETP.GE.AND P1, PT, R22, R156, PT ;  /* 0x0000009c1600720c */ /* 0x000fe40003f26270 */
[-C--:B------:R-:W-:Y:S02]  /*149d0*/  ISETP.GE.AND P0, PT, R12, R158.reuse, PT ;  /* 0x0000009e0c00720c */ /* 0x080fe40003f06270 */
[----:B------:R-:W-:Y:S02]  /*149e0*/  FSEL R5, R111, -INF , !P3 ;  /* 0xff8000006f057808 */ /* 0x000fe40005800000 */
[----:B------:R-:W-:Y:S02]  /*149f0*/  FMNMX3.FTZ R6, R6, R15, R13, !PT ;  /* 0x0000000f06067276 */ /* 0x000fe4000781000d */
[----:B------:R-:W-:Y:S02]  /*14a00*/  FSEL R127, R127, -INF , !P5 ;  /* 0xff8000007f7f7808 */ /* 0x000fe40006800000 */
[----:B------:R-:W-:Y:S02]  /*14a10*/  FSEL R179, R179, -INF , !P0 ;  /* 0xff800000b3b37808 */ /* 0x000fe40004000000 */
[----:B------:R-:W-:Y:S02]  /*14a20*/  FSEL R175, R175, -INF , !P1 ;  /* 0xff800000afaf7808 */ /* 0x000fe40004800000 */
[C---:B------:R-:W-:Y:S02]  /*14a30*/  ISETP.GE.AND P0, PT, R4.reuse, R158, PT ;  /* 0x0000009e0400720c */ /* 0x040fe40003f06270 */
[-C--:B------:R-:W-:Y:S02]  /*14a40*/  ISETP.GE.AND P1, PT, R4, R156.reuse, PT ;  /* 0x0000009c0400720c */ /* 0x080fe40003f26270 */
[-C--:B------:R-:W-:Y:S02]  /*14a50*/  ISETP.GE.AND P3, PT, R25, R156.reuse, PT ;  /* 0x0000009c1900720c */ /* 0x080fe40003f66270 */
[----:B------:R-:W-:Y:S02]  /*14a60*/  FMNMX3.FTZ R4, R2, R7, R5, !PT ;  /* 0x0000000702047276 */ /* 0x000fe40007810005 */
[----:B------:R-:W-:Y:S02]  /*14a70*/  FMNMX3.FTZ R6, R6, R193, R127, !PT ;  /* 0x000000c106067276 */ /* 0x000fe4000781007f */
[-C--:B------:R-:W-:Y:S02]  /*14a80*/  ISETP.GE.AND P5, PT, R24, R156.reuse, PT ;  /* 0x0000009c1800720c */ /* 0x080fe40003fa6270 */
[----:B------:R-:W-:Y:S02]  /*14a90*/  FMNMX3.FTZ R4, R4, R11, R9, !PT ;  /* 0x0000000b04047276 */ /* 0x000fe40007810009 */
[----:B------:R-:W-:Y:S02]  /*14aa0*/  FSEL R167, R167, -INF , !P3 ;  /* 0xff800000a7a77808 */ /* 0x000fe40005800000 */
[----:B------:R-:W-:Y:S02]  /*14ab0*/  FMNMX3.FTZ R6, R6, R191, R145, !PT ;  /* 0x000000bf06067276 */ /* 0x000fe40007810091 */
[----:B------:R-:W-:Y:S02]  /*14ac0*/  FSEL R187, R16, -INF , !P5 ;  /* 0xff80000010bb7808 */ /* 0x000fe40006800000 */
[-C--:B------:R-:W-:Y:S02]  /*14ad0*/  ISETP.GE.AND P3, PT, R21, R156.reuse, PT ;  /* 0x0000009c1500720c */ /* 0x080fe40003f66270 */
[----:B------:R-:W-:Y:S02]  /*14ae0*/  FMNMX3.FTZ R4, R4, R189, R167, !PT ;  /* 0x000000bd04047276 */ /* 0x000fe400078100a7 */
[----:B------:R-:W-:Y:S02]  /*14af0*/  FMNMX3.FTZ R6, R6, R185, R183, !PT ;  /* 0x000000b906067276 */ /* 0x000fe400078100b7 */
[----:B------:R-:W-:Y:S02]  /*14b00*/  ISETP.GE.AND P5, PT, R12, R156, PT ;  /* 0x0000009c0c00720c */ /* 0x000fe40003fa6270 */
[----:B------:R-:W-:Y:S02]  /*14b10*/  FSEL R125, R20, -INF , !P4 ;  /* 0xff800000147d7808 */ /* 0x000fe40006000000 */
[----:B------:R-:W-:Y:S02]  /*14b20*/  FSEL R173, R173, -INF , !P3 ;  /* 0xff800000adad7808 */ /* 0x000fe40005800000 */
[----:B------:R-:W-:Y:S02]  /*14b30*/  FMNMX3.FTZ R4, R4, R187, R169, !PT ;  /* 0x000000bb04047276 */ /* 0x000fe400078100a9 */
[----:B------:R-:W-:Y:S02]  /*14b40*/  FSEL R123, R123, -INF , !P0 ;  /* 0xff8000007b7b7808 */ /* 0x000fe40004000000 */
[-C--:B------:R-:W-:Y:S02]  /*14b50*/  ISETP.GE.AND P4, PT, R8, R158.reuse, PT ;  /* 0x0000009e0800720c */ /* 0x080fe40003f86270 */
[C---:B------:R-:W-:Y:S02]  /*14b60*/  ISETP.GE.AND P3, PT, R3.reuse, R158, PT ;  /* 0x0000009e0300720c */ /* 0x040fe40003f66270 */
[----:B------:R-:W-:Y:S02]  /*14b70*/  FMNMX3.FTZ R6, R6, R181, R179, !PT ;  /* 0x000000b506067276 */ /* 0x000fe400078100b3 */
[----:B------:R-:W-:Y:S02]  /*14b80*/  FSEL R171, R18, -INF , !P5 ;  /* 0xff80000012ab7808 */ /* 0x000fe40006800000 */
[----:B------:R-:W-:Y:S02]  /*14b90*/  FMNMX3.FTZ R4, R4, R177, R175, !PT ;  /* 0x000000b104047276 */ /* 0x000fe400078100af */
        /* <DEDUP_REMOVED lines=310> */
.L_x_14397:
        /* <DEDUP_REMOVED lines=10> */
.L_x_14412:
        /* <DEDUP_REMOVED lines=204> */
.L_x_14407:
[----:B------:R-:W-:Y:S05]  /*16c60*/  BSYNC.RECONVERGENT B0 ;  /* 0x0000000000007941 */ /* 0x000fea0003800200 */
.L_x_14406:
        /* <DEDUP_REMOVED lines=18> */
[----:B--23--:R-:W-:Y:S05]  /*16d90*/  @P6 RET.REL.NODEC R148 `(_ZN5flash24flash_fwd_splitkv_kernelI23Flash_fwd_kernel_traitsILi128ELi64ELi64ELi4ELb0ELb0EN7cutlass10bfloat16_tE19Flash_kernel_traitsILi128ELi64ELi64ELi4ES3_EELb0ELb1ELb0ELb0ELb1ELb1ELb1ELb1EEEvNS_16Flash_fwd_paramsE) ;  /* 0xfffffe9094986950 */ /* 0x00cfea0003c3ffff */
[----:B------:R-:W-:Y:S01]  /*16da0*/  MOV R149, 0x0 ;  /* 0x0000000000957802 */ /* 0x000fe20000000f00 */
[----:B------:R-:W-:Y:S04]  /*16db0*/  ST.E.128 desc[UR4][R76.64+0x7000], R64 ;  /* 0x007000404c007985 */ /* 0x000fe8000c101d04 */
[----:B------:R1:W-:Y:S02]  /*16dc0*/  ST.E.128 desc[UR4][R76.64+0x7100], R60 ;  /* 0x0071003c4c007985 */ /* 0x0003e4000c101d04 */
[----:B-1----:R-:W-:Y:S05]  /*16dd0*/  RET.REL.NODEC R148 `(_ZN5flash24flash_fwd_splitkv_kernelI23Flash_fwd_kernel_traitsILi128ELi64ELi64ELi4ELb0ELb0EN7cutlass10bfloat16_tE19Flash_kernel_traitsILi128ELi64ELi64ELi4ES3_EELb0ELb1ELb0ELb0ELb1ELb1ELb1ELb1EEEvNS_16Flash_fwd_paramsE) ;  /* 0xfffffe9094887950 */ /* 0x002fea0003c3ffff */
.L_x_14405:
[----:B------:R-:W-:Y:S01]  /*16de0*/  MOV R5, 0x2 ;  /* 0x0000000200057802 */ /* 0x000fe20000000f00 */
[----:B------:R-:W-:Y:S01]  /*16df0*/  IMAD.MOV.U32 R6, RZ, RZ, -0x1 ;  /* 0xffffffffff067424 */ /* 0x000fe200078e00ff */
[----:B------:R-:W-:-:S07]  /*16e00*/  MOV R2, 0x1f ;  /* 0x0000001f00027802 */ /* 0x000fce0000000f00 */
[----:B-1---5:R-:W-:Y:S05]  /*16e10*/  WARPSYNC.COLLECTIVE R6, `(.L_x_14408) ;  /* 0x0000000006087348 */ /* 0x022fea0003c00000 */
[----:B------:R2:W3:Y:S02]  /*16e20*/  SHFL.BFLY P0, R8, R166, R5, R2 ;  /* 0x0c000005a6087389 */ /* 0x0004e40000000002 */
[----:B-123-5:R-:W-:Y:S05]  /*16e30*/  ENDCOLLECTIVE ;  /* 0x000000000000791b */ /* 0x02efea0003800000 */
.L_x_14408:
[----:B------:R-:W-:Y:S02]  /*16e40*/  MOV R9, R8 ;  /* 0x0000000800097202 */ /* 0x000fe40000000f00 */
[----:B------:R-:W-:-:S03]  /*16e50*/  MOV R5, 0x1 ;  /* 0x0000000100057802 */ /* 0x000fc60000000f00 */
[----:B------:R-:W-:-:S04]  /*16e60*/  FADD.FTZ R9, R9, R166 ;  /* 0x000000a609097221 */ /* 0x000fc80000010000 */
[----:B------:R-:W-:-:S07]  /*16e70*/  IMAD.MOV.U32 R166, RZ, RZ, R9 ;  /* 0x000000ffffa67224 */ /* 0x000fce00078e0009 */
[----:B------:R-:W-:Y:S05]  /*16e80*/  WARPSYNC.COLLECTIVE R6, `(.L_x_14409) ;  /* 0x0000000006087348 */ /* 0x000fea0003c00000 */
[----:B------:R1:W2:Y:S02]  /*16e90*/  SHFL.BFLY P0, R8, R166, R5, R2 ;  /* 0x0c000005a6087389 */ /* 0x0002a40000000002 */
[----:B-12---:R-:W-:Y:S05]  /*16ea0*/  ENDCOLLECTIVE ;  /* 0x000000000000791b */ /* 0x006fea0003800000 */
.L_x_14409:
[----:B------:R-:W-:Y:S01]  /*16eb0*/  MOV R166, R165 ;  /* 0x000000a500a67202 */ /* 0x000fe20000000f00 */
[----:B------:R-:W-:Y:S01]  /*16ec0*/  IMAD.MOV.U32 R4, RZ, RZ, R8 ;  /* 0x000000ffff047224 */ /* 0x000fe200078e0008 */
[----:B------:R-:W-:-:S03]  /*16ed0*/  MOV R5, 0x2 ;  /* 0x0000000200057802 */ /* 0x000fc60000000f00 */
[----:B------:R-:W-:-:S07]  /*16ee0*/  FADD.FTZ R4, R9, R4 ;  /* 0x0000000409047221 */ /* 0x000fce0000010000 */
[----:B------:R-:W-:Y:S05]  /*16ef0*/  WARPSYNC.COLLECTIVE R6, `(.L_x_14410) ;  /* 0x0000000006087348 */ /* 0x000fea0003c00000 */
[----:B------:R1:W2:Y:S02]  /*16f00*/  SHFL.BFLY P0, R8, R166, R5, R2 ;  /* 0x0c000005a6087389 */ /* 0x0002a40000000002 */
[----:B-12---:R-:W-:Y:S05]  /*16f10*/  ENDCOLLECTIVE ;  /* 0x000000000000791b */ /* 0x006fea0003800000 */
.L_x_14410:
[----:B------:R-:W-:Y:S01]  /*16f20*/  FADD.FTZ R7, R8, R165 ;  /* 0x000000a508077221 */ /* 0x000fe20000010000 */
[----:B------:R-:W-:-:S03]  /*16f30*/  MOV R5, 0x1 ;  /* 0x0000000100057802 */ /* 0x000fc60000000f00 */
[----:B------:R-:W-:-:S07]  /*16f40*/  IMAD.MOV.U32 R166, RZ, RZ, R7 ;  /* 0x000000ffffa67224 */ /* 0x000fce00078e0007 */
[----:B------:R-:W-:Y:S05]  /*16f50*/  WARPSYNC.COLLECTIVE R6, `(.L_x_14411) ;  /* 0x0000000006087348 */ /* 0x000fea0003c00000 */
[----:B------:R1:W2:Y:S02]  /*16f60*/  SHFL.BFLY P0, R8, R166, R5, R2 ;  /* 0x0c000005a6087389 */ /* 0x0002a40000000002 */
[----:B-12---:R-:W-:Y:S05]  /*16f70*/  ENDCOLLECTIVE ;  /* 0x000000000000791b */ /* 0x006fea0003800000 */
.L_x_14411:
[----:B------:R-:W-:Y:S01]  /*16f80*/  MOV R10, R8 ;  /* 0x00000008000a7202 */ /* 0x000fe20000000f00 */
[----:B------:R-:W-:Y:S06]  /*16f90*/  BRA `(.L_x_14412) ;  /* 0xfffffff000007947 */ /* 0x000fec000383ffff */
.L_x_14413:
        /* <DEDUP_REMOVED lines=14> */
.L_x_14977:


//--------------------- .text._ZN5flash24flash_fwd_splitkv_kernelI23Flash_fwd_kernel_traitsILi128ELi64ELi64ELi4ELb0ELb0EN7cutlass10bfloat16_tE19Flash_kernel_traitsILi128ELi64ELi64ELi4ES3_EELb0ELb1ELb1ELb0ELb0ELb0ELb1ELb1EEEvNS_16Flash_fwd_paramsE --------------------------
	.section	.text._ZN5flash24flash_fwd_splitkv_kernelI23Flash_fwd_kernel_traitsILi128ELi64ELi64ELi4ELb0ELb0EN7cutlass10bfloat16_tE19Flash_kernel_traitsILi128ELi64ELi64ELi4ES3_EELb0ELb1ELb1ELb0ELb0ELb0ELb1ELb1EEEvNS_16Flash_fwd_paramsE,"ax",@progbits
	.align	128
        .global         _ZN5flash24flash_fwd_splitkv_kernelI23Flash_fwd_kernel_traitsILi128ELi64ELi64ELi4ELb0ELb0EN7cutlass10bfloat16_tE19Flash_kernel_traitsILi128ELi64ELi64ELi4ES3_EELb0ELb1ELb1ELb0ELb0ELb0ELb1ELb1EEEvNS_16Flash_fwd_paramsE
        .type           _ZN5flash24flash_fwd_splitkv_kernelI23Flash_fwd_kernel_traitsILi128ELi64ELi64ELi4ELb0ELb0EN7cutlass10bfloat16_tE19Flash_kernel_traitsILi128ELi64ELi64ELi4ES3_EELb0ELb1ELb1ELb0ELb0ELb0ELb1ELb1EEEvNS_16Flash_fwd_paramsE,@function
        .size           _ZN5flash24flash_fwd_splitkv_kernelI23Flash_fwd_kernel_traitsILi128ELi64ELi64ELi4ELb0ELb0EN7cutlass10bfloat16_tE19Flash_kernel_traitsILi128ELi64ELi64ELi4ES3_EELb0ELb1ELb1ELb0ELb0ELb0ELb1ELb1EEEvNS_16Flash_fwd_paramsE,(.L_x_14978 - _ZN5flash24flash_fwd_splitkv_kernelI23Flash_fwd_kernel_traitsILi128ELi64ELi64ELi4ELb0ELb0EN7cutlass10bfloat16_tE19Flash_kernel_traitsILi128ELi64ELi64ELi4ES3_EELb0ELb1ELb1ELb0ELb0ELb0ELb1ELb1EEEvNS_16Flash_fwd_paramsE)
        .other          _ZN5flash24flash_fwd_splitkv_kernelI23Flash_fwd_kernel_traitsILi128ELi64ELi64ELi4ELb0ELb0EN7cutlass10bfloat16_tE19Flash_kernel_traitsILi128ELi64ELi64ELi4ES3_EELb0ELb1ELb1ELb0ELb0ELb0ELb1ELb1EEEvNS_16Flash_fwd_paramsE,@"STO_CUDA_ENTRY STV_DEFAULT"
_ZN5flash24flash_fwd_splitkv_kernelI23Flash_fwd_kernel_traitsILi128ELi64ELi64ELi4ELb0ELb0EN7cutlass10bfloat16_tE19Flash_kernel_traitsILi128ELi64ELi64ELi4ES3_EELb0ELb1ELb1ELb0ELb0ELb0ELb1ELb1EEEvNS_16Flash_fwd_paramsE:
.text._ZN5flash24flash_fwd_splitkv_kernelI23Flash_fwd_kernel_traitsILi128ELi64ELi64ELi4ELb0ELb0EN7cutlass10bfloat16_tE19Flash_kernel_traitsILi128ELi64ELi64ELi4ES3_EELb0ELb1ELb1ELb0ELb0ELb0ELb1ELb1EEEvNS_16Flash_fwd_paramsE:
        /* <DEDUP_REMOVED lines=8> */
[----:B------:R-:W4:Y:S01]  /*0080*/  LDC.64 R102, c[0x0][0x348] ;  /* 0x0000d200ff667b82 */ /* 0x000f220000000a00 */
        /* <DEDUP_REMOVED lines=8> */
[----:B--2---:R-:W-:Y:S02]  /*0110*/  IMAD.HI.U32 R159, R5, UR4, RZ ;  /* 0x00000004059f7c27 */ /* 0x004fe4000f8e00ff */
[----:B------:R-:W2:Y:S02]  /*0120*/  LDC R5, c[0x0][0x374] ;  /* 0x0000dd00ff057b82 */ /* 0x000ea40000000800 */
        /* <DEDUP_REMOVED lines=10> */
[----:B------:R-:W-:Y:S05]  /*01d0*/  CALL.REL.NOINC `($_ZN5flash24flash_fwd_splitkv_kernelI23Flash_fwd_kernel_traitsILi128ELi64ELi64ELi4ELb0ELb0EN7cutlass10bfloat16_tE19Flash_kernel_traitsILi128ELi64ELi64ELi4ES3_EELb0ELb1ELb1ELb0ELb0ELb0ELb1ELb1EEEvNS_16Flash_fwd_paramsE$_ZN5flash30compute_attn_1rowblock_splitkvI23Flash_fwd_kernel_traitsILi128ELi64ELi64ELi4ELb0ELb0EN7cutlass10bfloat16_tE19Flash_kernel_traitsILi128ELi64ELi64ELi4ES3_EELb0ELb1ELb1ELb0ELb0ELb0ELb1ELb1ENS_16Flash_fwd_paramsEEEvRKT8_iiiii) ;  /* 0x0000000000087944 */ /* 0x000fea0003c00000 */
[----:B------:R-:W-:Y:S05]  /*01e0*/  BSYNC.RECONVERGENT B4 ;  /* 0x0000000000047941 */ /* 0x000fea0003800200 */
.L_x_14414:
[----:B------:R-:W-:Y:S05]  /*01f0*/  EXIT ;  /* 0x000000000000794d */ /* 0x000fea0003800000 */
        .type           $_ZN5flash24flash_fwd_splitkv_kernelI23Flash_fwd_kernel_traitsILi128ELi64ELi64ELi4ELb0ELb0EN7cutlass10bfloat16_tE19Flash_kernel_traitsILi128ELi64ELi64ELi4ES3_EELb0ELb1ELb1ELb0ELb0ELb0ELb1ELb1EEEvNS_16Flash_fwd_paramsE$_ZN5flash30compute_attn_1rowblock_splitkvI23Flash_fwd_kernel_traitsILi128ELi64ELi64ELi4ELb0ELb0EN7cutlass10bfloat16_tE19Flash_kernel_traitsILi128ELi64ELi64ELi4ES3_EELb0ELb1ELb1ELb0ELb0ELb0ELb1ELb1ENS_16Flash_fwd_paramsEEEvRKT8_iiiii,@function
        .size           $_ZN5flash24flash_fwd_splitkv_kernelI23Flash_fwd_kernel_traitsILi128ELi64ELi64ELi4ELb0ELb0EN7cutlass10bfloat16_tE19Flash_kernel_traitsILi128ELi64ELi64ELi4ES3_EELb0ELb1ELb1ELb0ELb0ELb0ELb1ELb1EEEvNS_16Flash_fwd_paramsE$_ZN5flash30compute_attn_1rowblock_splitkvI23Flash_fwd_kernel_traitsILi128ELi64ELi64ELi4ELb0ELb0EN7cutlass10bfloat16_tE19Flash_kernel_traitsILi128ELi64ELi64ELi4ES3_EELb0ELb1ELb1ELb0ELb0ELb0ELb1ELb1ENS_16Flash_fwd_paramsEEEvRKT8_iiiii,(.L_x_14978 - $_ZN5flash24flash_fwd_splitkv_kernelI23Flash_fwd_kernel_traitsILi128ELi64ELi64ELi4ELb0ELb0EN7cutlass10bfloat16_tE19Flash_kernel_traitsILi128ELi64ELi64ELi4ES3_EELb0ELb1ELb1ELb0ELb0ELb0ELb1ELb1EEEvNS_16Flash_fwd_paramsE$_ZN5flash30compute_attn_1rowblock_splitkvI23Flash_fwd_kernel_traitsILi128ELi64ELi64ELi4ELb0ELb0EN7cutlass10bfloat16_tE19Flash_kernel_traitsILi128ELi64ELi64ELi4ES3_EELb0ELb1ELb1ELb0ELb0ELb0ELb1ELb1ENS_16Flash_fwd_paramsEEEvRKT8_iiiii)
$_ZN5flash24flash_fwd_splitkv_kernelI23Flash_fwd_kernel_traitsILi128ELi64ELi64ELi4ELb0ELb0EN7cutlass10bfloat16_tE19Flash_kernel_traitsILi128ELi64ELi64ELi4ES3_EELb0ELb1ELb1ELb0ELb0ELb0ELb1ELb1EEEvNS_16Flash_fwd_paramsE$_ZN5flash30compute_attn_1rowblock_splitkvI23Flash_fwd_kernel_traitsILi128ELi64ELi64ELi4ELb0ELb0EN7cutlass10bfloat16_tE19Flash_kernel_traitsILi128ELi64ELi64ELi4ES3_EELb0ELb1ELb1ELb0ELb0ELb0ELb1ELb1ENS_16Flash_fwd_paramsEEEvRKT8_iiiii:
        /* <DEDUP_REMOVED lines=39> */
.L_x_14416:
[----:B------:R-:W-:Y:S05]  /*0470*/  BSYNC.RECONVERGENT B0 ;  /* 0x0000000000007941 */ /* 0x000fea0003800200 */
.L_x_14415:
[----:B------:R-:W-:Y:S04]  /*0480*/  BSSY.RECONVERGENT B0, `(.L_x_14417) ;  /* 0x0000007000007945 */ /* 0x000fe80003800200 */
[----:B------:R-:W-:Y:S05]  /*0490*/  @!P3 BRA `(.L_x_14418) ;  /* 0x000000000014b947 */ /* 0x000fea0003800000 */
[----:B------:R-:W2:Y:S02]  /*04a0*/  LD.E.U8 R6, desc[UR4][R102.64+0x1b2] ;  /* 0x0001b20466067980 */ /* 0x000ea4000c101100 */
[----:B--2---:R-:W-:-:S13]  /*04b0*/  ISETP.NE.AND P1, PT, R6, RZ, PT ;  /* 0x000000ff0600720c */ /* 0x004fda0003f25270 */
[----:B------:R-:W2:Y:S02]  /*04c0*/  @P1 LD.E R6, desc[UR4][R12.64+0x4] ;  /* 0x000004040c061980 */ /* 0x000ea4000c101900 */
[----:B--2--5:R-:W-:-:S06]  /*04d0*/  @P1 IADD3 R65, PT, PT, R6, -R15, RZ ;  /* 0x8000000f06411210 */ /* 0x024fcc0007ffe0ff */
[----:B------:R2:W5:Y:S02]  /*04e0*/  @!P1 LD.E R65, desc[UR4][R12.64] ;  /* 0x000000040c419980 */ /* 0x000564000c101900 */
.L_x_14418:
[----:B------:R-:W-:Y:S05]  /*04f0*/  BSYNC.RECONVERGENT B0 ;  /* 0x0000000000007941 */ /* 0x000fea0003800200 */
.L_x_14417:
[----:B------:R-:W-:Y:S01]  /*0500*/  BSSY.RECONVERGENT B1, `(.L_x_14419) ;  /* 0x0000012000017945 */ /* 0x000fe20003800200 */
[----:B-----5:R-:W-:Y:S02]  /*0510*/  @P5 IADD3 R157, PT, PT, R7, -R0, RZ ;  /* 0x80000000079d5210 */ /* 0x020fe40007ffe0ff */
[----:B------:R-:W-:Y:S01]  /*0520*/  IADD3 R65, PT, PT, R65, -R10, RZ ;  /* 0x8000000a41417210 */ /* 0x000fe20007ffe0ff */
[----:B------:R-:W-:Y:S06]  /*0530*/  @!P0 BRA `(.L_x_14420) ;  /* 0x0000000000148947 */ /* 0x000fec0003800000 */
[----:B------:R-:W-:-:S05]  /*0540*/  IADD3 R6, P0, PT, R8, R4, RZ ;  /* 0x0000000408067210 */ /* 0x000fca0007f1e0ff */
[----:B------:R-:W-:-:S06]  /*0550*/  IMAD.X R7, R9, 0x1, R2, P0 ;  /* 0x0000000109077824 */ /* 0x000fcc00000e0602 */
[----:B------:R-:W3:Y:S02]  /*0560*/  LD.E R7, desc[UR4][R6.64] ;  /* 0x0000000406077980 */ /* 0x000ee4000c101900 */
[----:B---3--:R-:W-:Y:S01]  /*0570*/  IADD3 R58, PT, PT, R7, -R10, RZ ;  /* 0x8000000a073a7210 */ /* 0x008fe20007ffe0ff */
[----:B------:R-:W-:Y:S05]  /*0580*/  BRA `(.L_x_14421) ;  /* 0x0000000000247947 */ /* 0x000fea0003800000 */
.L_x_14420:
[----:B------:R-:W3:Y:S01]  /*0590*/  LD.E.64 R6, desc[UR4][R102.64+0x108] ;  /* 0x0001080466067980 */ /* 0x000ee2000c101b00 */
[----:B------:R-:W-:Y:S01]  /*05a0*/  BSSY.RECONVERGENT B0, `(.L_x_14422) ;  /* 0x0000006000007945 */ /* 0x000fe20003800200 */
[----:B------:R-:W-:Y:S01]  /*05b0*/  IMAD.MOV.U32 R58, RZ, RZ, RZ ;  /* 0x000000ffff3a7224 */ /* 0x000fe200078e00ff */
[----:B---3--:R-:W-:-:S04]  /*05c0*/  ISETP.NE.U32.AND P0, PT, R6, RZ, PT ;  /* 0x000000ff0600720c */ /* 0x008fc80003f05070 */
[----:B------:R-:W-:-:S13]  /*05d0*/  ISETP.NE.AND.EX P0, PT, R7, RZ, PT, P0 ;  /* 0x000000ff0700720c */ /* 0x000fda0003f05300 */
[----:B------:R-:W-:Y:S05]  /*05e0*/  @!P0 BRA `(.L_x_14423) ;  /* 0x0000000000048947 */ /* 0x000fea0003800000 */
[----:B------:R3:W5:Y:S02]  /*05f0*/  LD.E R58, desc[UR4][R102.64+0xbc] ;  /* 0x0000bc04663a7980 */ /* 0x000764000c101900 */
.L_x_14423:
[----:B------:R-:W-:Y:S05]  /*0600*/  BSYNC.RECONVERGENT B0 ;  /* 0x0000000000007941 */ /* 0x000fea0003800200 */
.L_x_14422:
[----:B-----5:R-:W-:Y:S02]  /*0610*/  IADD3 R58, PT, PT, R65, R58, RZ ;  /* 0x0000003a413a7210 */ /* 0x020fe40007ffe0ff */
.L_x_14421:
[----:B------:R-:W-:Y:S05]  /*0620*/  BSYNC.RECONVERGENT B1 ;  /* 0x0000000000017941 */ /* 0x000fea0003800200 */
.L_x_14419:
[----:B------:R-:W-:Y:S01]  /*0630*/  IMAD.SHL.U32 R156, R3, 0x40, RZ ;  /* 0x00000040039c7824 */ /* 0x000fe200078e00ff */
[----:B------:R-:W-:-:S04]  /*0640*/  MOV R155, 0x0 ;  /* 0x00000000009b7802 */ /* 0x000fc80000000f00 */
[----:B------:R-:W-:-:S13]  /*0650*/  ISETP.GT.AND P0, PT, R157, R156, PT ;  /* 0x0000009c9d00720c */ /* 0x000fda0003f04270 */
[----:B-123--:R-:W-:Y:S05]  /*0660*/  @!P0 RET.REL.NODEC R154 `(_ZN5flash24flash_fwd_splitkv_kernelI23Flash_fwd_kernel_traitsILi128ELi64ELi64ELi4ELb0ELb0EN7cutlass10bfloat16_tE19Flash_kernel_traitsILi128ELi64ELi64ELi4ES3_EELb0ELb1ELb1ELb0ELb0ELb0ELb1ELb1EEEvNS_16Flash_fwd_paramsE) ;  /* 0xfffffff89a648950 */ /* 0x00efea0003c3ffff */
[----:B------:R-:W2:Y:S04]  /*0670*/  LD.E R9, desc[UR4][R102.64+0xb8] ;  /* 0x0000b80466097980 */ /* 0x000ea8000c101900 */
[----:B------:R-:W3:Y:S04]  /*0680*/  LD.E R7, desc[UR4][R102.64+0x184] ;  /* 0x0001840466077980 */ /* 0x000ee8000c101900 */
[----:B------:R-:W4:Y:S01]  /*0690*/  LD.E R6, desc[UR4][R102.64+0x188] ;  /* 0x0001880466067980 */ /* 0x000f22000c101900 */
[----:B------:R-:W-:Y:S01]  /*06a0*/  IABS R11, R5 ;  /* 0x00000005000b7213 */ /* 0x000fe20000000000 */
[----:B------:R-:W-:-:S03]  /*06b0*/  IMAD.IADD R104, R156, 0x1, R58 ;  /* 0x000000019c687824 */ /* 0x000fc600078e023a */
        /* <DEDUP_REMOVED lines=10> */
[----:B--2---:R-:W-:Y:S01]  /*0760*/  VIADD R9, R9, 0x3f ;  /* 0x0000003f09097836 */ /* 0x004fe20000000000 */
[----:B---3--:R-:W-:-:S04]  /*0770*/  IADD3 R7, PT, PT, R104, -R157, -R7 ;  /* 0x8000009d68077210 */ /* 0x008fc80007ffe807 */
[----:B------:R-:W-:-:S04]  /*0780*/  SHF.R.S32.HI R14, RZ, 0x1f, R9 ;  /* 0x0000001fff0e7819 */ /* 0x000fc80000011409 */
[----:B------:R-:W-:-:S04]  /*0790*/  LEA.HI R14, R14, R9, RZ, 0x6 ;  /* 0x000000090e0e7211 */ /* 0x000fc800078f30ff */
[----:B------:R-:W-:-:S05]  /*07a0*/  LEA.HI.SX32 R14, R14, R5, 0x1a ;  /* 0x000000050e0e7211 */ /* 0x000fca00078fd2ff */
[----:B------:R-:W-:-:S05]  /*07b0*/  VIADD R14, R14, 0xffffffff ;  /* 0xffffffff0e0e7836 */ /* 0x000fca0000000000 */
[----:B------:R-:W-:Y:S02]  /*07c0*/  IABS R9, R14 ;  /* 0x0000000e00097213 */ /* 0x000fe40000000000 */
[----:B------:R-:W-:-:S03]  /*07d0*/  LOP3.LUT R14, R14, R5, RZ, 0x3c, !PT ;  /* 0x000000050e0e7212 */ /* 0x000fc600078e3cff */
[----:B------:R-:W-:Y:S01]  /*07e0*/  IMAD.HI.U32 R12, R12, R9, RZ ;  /* 0x000000090c0c7227 */ /* 0x000fe200078e00ff */
[----:B------:R-:W-:Y:S02]  /*07f0*/  ISETP.GE.AND P0, PT, R14, RZ, PT ;  /* 0x000000ff0e00720c */ /* 0x000fe40003f06270 */
[----:B------:R-:W-:Y:S01]  /*0800*/  SHF.R.S32.HI R14, RZ, 0x1f, R7 ;  /* 0x0000001fff0e7819 */ /* 0x000fe20000011407 */
[----:B------:R-:W-:-:S03]  /*0810*/  IMAD R8, R12, R8, R9 ;  /* 0x000000080c087224 */ /* 0x000fc600078e0209 */
[----:B------:R-:W-:Y:S02]  /*0820*/  LEA.HI R14, R14, R7, RZ, 0x6 ;  /* 0x000000070e0e7211 */ /* 0x000fe400078f30ff */
[----:B------:R-:W-:Y:S02]  /*0830*/  ISETP.GT.U32.AND P1, PT, R11, R8, PT ;  /* 0x000000080b00720c */ /* 0x000fe40003f24070 */
[----:B------:R-:W-:-:S11]  /*0840*/  SHF.R.S32.HI R14, RZ, 0x6, R14 ;  /* 0x00000006ff0e7819 */ /* 0x000fd6000001140e */
[----:B------:R-:W-:Y:S02]  /*0850*/  @!P1 IMAD.IADD R8, R8, 0x1, -R11 ;  /* 0x0000000108089824 */ /* 0x000fe400078e0a0b */
[----:B------:R-:W-:Y:S01]  /*0860*/  @!P1 VIADD R12, R12, 0x1 ;  /* 0x000000010c0c9836 */ /* 0x000fe20000000000 */
[----:B------:R-:W-:Y:S02]  /*0870*/  ISETP.NE.AND P1, PT, R5, RZ, PT ;  /* 0x000000ff0500720c */ /* 0x000fe40003f25270 */
[----:B------:R-:W-:Y:S01]  /*0880*/  ISETP.GE.U32.AND P2, PT, R8, R11, PT ;  /* 0x0000000b0800720c */ /* 0x000fe20003f46070 */
[----:B------:R-:W-:-:S05]  /*0890*/  VIADD R8, R58, 0x3f ;  /* 0x0000003f3a087836 */ /* 0x000fca0000000000 */
[----:B------:R-:W-:-:S04]  /*08a0*/  IADD3 R9, PT, PT, R8, R156, -R157 ;  /* 0x0000009c08097210 */ /* 0x000fc80007ffe89d */
[----:B----4-:R-:W-:Y:S02]  /*08b0*/  IADD3 R6, PT, PT, R9, 0x40, R6 ;  /* 0x0000004009067810 */ /* 0x010fe40007ffe006 */
[----:B------:R-:W-:Y:S01]  /*08c0*/  SHF.R.S32.HI R9, RZ, 0x1f, R8 ;  /* 0x0000001fff097819 */ /* 0x000fe20000011408 */
[----:B------:R-:W-:-:S03]  /*08d0*/  @P2 VIADD R12, R12, 0x1 ;  /* 0x000000010c0c2836 */ /* 0x000fc60000000000 */
[----:B------:R-:W-:Y:S01]  /*08e0*/  LEA.HI R9, R9, R8, RZ, 0x6 ;  /* 0x0000000809097211 */ /* 0x000fe200078f30ff */
        /* <DEDUP_REMOVED lines=47> */
.L_x_14426:
[----:B------:R-:W-:Y:S05]  /*0be0*/  BSYNC.RECONVERGENT B0 ;  /* 0x0000000000007941 */ /* 0x000fea0003800200 */
.L_x_14425:
        /* <DEDUP_REMOVED lines=12> */
.L_x_14428:
[----:B------:R-:W-:Y:S05]  /*0cb0*/  BSYNC.RECONVERGENT B0 ;  /* 0x0000000000007941 */ /* 0x000fea0003800200 */
.L_x_14427:
        /* <DEDUP_REMOVED lines=12> */
.L_x_14430:
[----:B------:R-:W-:Y:S05]  /*0d80*/  BSYNC.RECONVERGENT B0 ;  /* 0x0000000000007941 */ /* 0x000fea0003800200 */
.L_x_14429:
        /* <DEDUP_REMOVED lines=12> */
.L_x_14432:
[----:B------:R-:W-:Y:S05]  /*0e50*/  BSYNC.RECONVERGENT B0 ;  /* 0x0000000000007941 */ /* 0x000fea0003800200 */
.L_x_14431:
        /* <DEDUP_REMOVED lines=11> */
.L_x_14434:
[----:B------:R-:W-:Y:S05]  /*0f10*/  BSYNC.RECONVERGENT B0 ;  /* 0x0000000000007941 */ /* 0x000fea0003800200 */
.L_x_14433:
        /* <DEDUP_REMOVED lines=11> */
.L_x_14436:
[----:B------:R-:W-:Y:S05]  /*0fd0*/  BSYNC.RECONVERGENT B0 ;  /* 0x0000000000007941 */ /* 0x000fea0003800200 */
.L_x_14435:
        /* <DEDUP_REMOVED lines=12> */
.L_x_14438:
[----:B------:R-:W-:Y:S05]  /*10a0*/  BSYNC.RECONVERGENT B0 ;  /* 0x0000000000007941 */ /* 0x000fea0003800200 */
.L_x_14437:
        /* <DEDUP_REMOVED lines=15> */
.L_x_14440:
[----:B------:R-:W-:Y:S05]  /*11a0*/  BSYNC.RECONVERGENT B0 ;  /* 0x0000000000007941 */ /* 0x000fea0003800200 */
.L_x_14439:
        /* <DEDUP_REMOVED lines=20> */
[----:B--234-:R-:W-:Y:S05]  /*12f0*/  @P6 RET.REL.NODEC R154 `(_ZN5flash24flash_fwd_splitkv_kernelI23Flash_fwd_kernel_traitsILi128ELi64ELi64ELi4ELb0ELb0EN7cutlass10bfloat16_tE19Flash_kernel_traitsILi128ELi64ELi64ELi4ES3_EELb0ELb1ELb1ELb0ELb0ELb0ELb1ELb1EEEvNS_16Flash_fwd_paramsE) ;  /* 0xffffffec9a406950 */ /* 0x01cfea0003c3ffff */
[----:B------:R-:W-:Y:S02]  /*1300*/  MOV R5, 0xff800000 ;  /* 0xff80000000057802 */ /* 0x000fe40000000f00 */
[----:B------:R-:W-:-:S03]  /*1310*/  MOV R155, 0x0 ;  /* 0x00000000009b7802 */ /* 0x000fc60000000f00 */
[----:B------:R1:W-:Y:S02]  /*1320*/  ST.E desc[UR4][R2.64+0xe0], R5 ;  /* 0x0000e00502007985 */ /* 0x0003e4000c101904 */
[----:B-1----:R-:W-:Y:S05]  /*1330*/  RET.REL.NODEC R154 `(_ZN5flash24flash_fwd_splitkv_kernelI23Flash_fwd_kernel_traitsILi128ELi64ELi64ELi4ELb0ELb0EN7cutlass10bfloat16_tE19Flash_kernel_traitsILi128ELi64ELi64ELi4ES3_EELb0ELb1ELb1ELb0ELb0ELb0ELb1ELb1EEEvNS_16Flash_fwd_paramsE) ;  /* 0xffffffec9a307950 */ /* 0x002fea0003c3ffff */
.L_x_14424:
        /* <DEDUP_REMOVED lines=102> */
.L_x_14442:
        /* <DEDUP_REMOVED lines=29> */
[----:B------:R-:W-:Y:S02]  /*1b70*/  @!P2 IMAD.IADD R7, R7, 0x1, -R4 ;  /* 0x000000010707a824 */ /* 0x000fe400078e0a04 */
[----:B------:R-:W-:Y:S01]  /*1b80*/  @!P3 IMAD.IADD R21, R21, 0x1, R2 ;  /* 0x000000011515b824 */ /* 0x000fe200078e0202 */
[----:B-----5:R-:W-:Y:S01]  /*1b90*/  @!P3 SHF.R.S32.HI R2, RZ, 0x1f, R8 ;  /* 0x0000001fff02b819 */ /* 0x020fe20000011408 */
[----:B----4-:R-:W-:Y:S01]  /*1ba0*/  @!P3 IMAD R13, R13, R8, RZ ;  /* 0x000000080d0db224 */ /* 0x010fe200078e02ff */
[----:B------:R-:W-:Y:S02]  /*1bb0*/  ISETP.GE.U32.AND P5, PT, R7, R4, PT ;  /* 0x000000040700720c */ /* 0x000fe40003fa6070 */
[----:B------:R-:W-:Y:S01]  /*1bc0*/  LOP3.LUT R4, R158, R5, RZ, 0x3c, !PT ;  /* 0x000000059e047212 */ /* 0x000fe200078e3cff */
[----:B------:R-:W-:Y:S01]  /*1bd0*/  @!P3 IMAD.WIDE.U32 R22, R12, R8, R20 ;  /* 0x000000080c16b225 */ /* 0x000fe200078e0014 */
[----:B------:R-:W-:Y:S02]  /*1be0*/  ISETP.NE.AND P0, PT, R5, RZ, PT ;  /* 0x000000ff0500720c */ /* 0x000fe40003f05270 */
[----:B------:R-:W-:Y:S01]  /*1bf0*/  ISETP.GE.AND P1, PT, R4, RZ, PT ;  /* 0x000000ff0400720c */ /* 0x000fe20003f26270 */
[----:B------:R-:W-:-:S02]  /*1c00*/  @!P3 IMAD R13, R12, R2, R13 ;  /* 0x000000020c0db224 */ /* 0x000fc400078e020d */
[-C--:B------:R-:W-:Y:S01]  /*1c10*/  @P3 IMAD.WIDE.U32 R20, R144, R9.reuse, RZ ;  /* 0x0000000990143225 */ /* 0x080fe200078e00ff */
[----:B------:R-:W-:Y:S02]  /*1c20*/  LEA R11, R101, 0xffffffc0, 0x6 ;  /* 0xffffffc0650b7811 */ /* 0x000fe400078e30ff */
[----:B------:R-:W-:Y:S01]  /*1c30*/  @!P2 IADD3 R6, PT, PT, R6, 0x1, RZ ;  /* 0x000000010606a810 */ /* 0x000fe20007ffe0ff */
[----:B------:R-:W-:Y:S01]  /*1c40*/  @P3 IMAD R2, R145, R9, RZ ;  /* 0x0000000991023224 */ /* 0x000fe200078e02ff */
[----:B------:R-:W-:Y:S02]  /*1c50*/  @!P3 MOV R12, R22 ;  /* 0x00000016000cb202 */ /* 0x000fe40000000f00 */
[----:B------:R-:W-:Y:S01]  /*1c60*/  @!P3 IADD3 R13, PT, PT, R23, R13, RZ ;  /* 0x0000000d170db210 */ /* 0x000fe20007ffe0ff */
[----:B------:R-:W-:Y:S01]  /*1c70*/  @P3 IMAD.IADD R13, R21, 0x1, R2 ;  /* 0x00000001150d3824 */ /* 0x000fe200078e0202 */
[----:B------:R-:W-:Y:S01]  /*1c80*/  @P3 MOV R12, R20 ;  /* 0x00000014000c3202 */ /* 0x000fe20000000f00 */
[----:B------:R-:W-:Y:S01]  /*1c90*/  IMAD R4, R145, R11, RZ ;  /* 0x0000000b91047224 */ /* 0x000fe200078e02ff */
[----:B------:R-:W-:Y:S01]  /*1ca0*/  SHF.R.S32.HI R7, RZ, 0x1f, R11 ;  /* 0x0000001fff077819 */ /* 0x000fe2000001140b */
[----:B------:R-:W-:Y:S01]  /*1cb0*/  @!P3 IMAD R2, R147, R10, RZ ;  /* 0x0000000a9302b224 */ /* 0x000fe200078e02ff */
[----:B------:R-:W-:Y:S01]  /*1cc0*/  @!P3 SHF.R.S32.HI R9, RZ, 0x1f, R10 ;  /* 0x0000001fff09b819 */ /* 0x000fe2000001140a */
[----:B------:R-:W-:-:S02]  /*1cd0*/  @P5 VIADD R6, R6, 0x1 ;  /* 0x0000000106065836 */ /* 0x000fc40000000000 */
[----:B------:R-:W-:-:S04]  /*1ce0*/  IMAD.WIDE.U32 R20, R144, R11, R12 ;  /* 0x0000000b90147225 */ /* 0x000fc800078e000c */
[----:B------:R-:W-:Y:S02]  /*1cf0*/  IMAD R4, R7, R144, R4 ;  /* 0x0000009007047224 */ /* 0x000fe400078e0204 */
[----:B------:R-:W-:Y:S02]  /*1d00*/  @!P3 IMAD R2, R9, R146, R2 ;  /* 0x000000920902b224 */ /* 0x000fe400078e0202 */
[----:B------:R-:W-:Y:S01]  /*1d10*/  @!P3 IMAD.WIDE.U32 R12, R146, R10, RZ ;  /* 0x0000000a920cb225 */ /* 0x000fe200078e00ff */
[----:B------:R-:W-:Y:S02]  /*1d20*/  @!P1 IADD3 R6, PT, PT, -R6, RZ, RZ ;  /* 0x000000ff06069210 */ /* 0x000fe40007ffe1ff */
[----:B------:R-:W-:Y:S01]  /*1d30*/  @!P0 LOP3.LUT R6, RZ, R5, RZ, 0x33, !PT ;  /* 0x00000005ff068212 */ /* 0x000fe200078e33ff */
[----:B------:R-:W-:Y:S01]  /*1d40*/  @P3 IMAD.IADD R10, R10, 0x1, R15 ;  /* 0x000000010a0a3824 */ /* 0x000fe200078e020f */
[----:B------:R-:W-:Y:S02]  /*1d50*/  IADD3 R21, PT, PT, R21, R4, RZ ;  /* 0x0000000415157210 */ /* 0x000fe40007ffe0ff */
[----:B------:R-:W-:Y:S01]  /*1d60*/  @!P3 IADD3 R15, PT, PT, R13, R2, RZ ;  /* 0x000000020d0fb210 */ /* 0x000fe20007ffe0ff */
[----:B------:R-:W-:Y:S01]  /*1d70*/  @!P3 IMAD R2, R17, R8, RZ ;  /* 0x000000081102b224 */ /* 0x000fe200078e02ff */
[----:B------:R-:W-:-:S02]  /*1d80*/  @!P3 SHF.R.S32.HI R9, RZ, 0x1f, R8 ;  /* 0x0000001fff09b819 */ /* 0x000fc40000011408 */
[----:B------:R-:W-:Y:S01]  /*1d90*/  @!P3 MOV R14, R12 ;  /* 0x0000000c000eb202 */ /* 0x000fe20000000f00 */
[----:B------:R-:W-:Y:S01]  /*1da0*/  IMAD R13, R19, R6, RZ ;  /* 0x00000006130d7224 */ /* 0x000fe200078e02ff */
[----:B------:R-:W-:Y:S01]  /*1db0*/  SHF.R.S32.HI R4, RZ, 0x1f, R6 ;  /* 0x0000001fff047819 */ /* 0x000fe20000011406 */
        /* <DEDUP_REMOVED lines=12> */
.L_x_14443:
[----:B------:R-:W-:Y:S05]  /*1e80*/  BSYNC.RECONVERGENT B0 ;  /* 0x0000000000007941 */ /* 0x000fea0003800200 */
.L_x_14441:
        /* <DEDUP_REMOVED lines=31> */
[----:B------:R-:W-:Y:S02]  /*2080*/  LOP3.LUT R6, R158, R5, RZ, 0x3c, !PT ;  /* 0x000000059e067212 */ /* 0x000fe400078e3cff */
[----:B------:R-:W-:Y:S01]  /*2090*/  IADD3.X R29, PT, PT, RZ, R13, RZ, P1, !PT ;  /* 0x0000000dff1d7210 */ /* 0x000fe20000ffe4ff */
[----:B------:R-:W-:Y:S01]  /*20a0*/  @!P2 VIADD R20, R20, 0x1 ;  /* 0x000000011414a836 */ /* 0x000fe20000000000 */
[----:B------:R-:W-:Y:S01]  /*20b0*/  ISETP.GE.AND P1, PT, R6, RZ, PT ;  /* 0x000000ff0600720c */ /* 0x000fe20003f26270 */
[-C--:B-----5:R-:W-:Y:S01]  /*20c0*/  IMAD R18, R7, R146.reuse, RZ ;  /* 0x0000009207127224 */ /* 0x0a0fe200078e02ff */
[----:B------:R-:W-:Y:S01]  /*20d0*/  ISETP.NE.AND P2, PT, R5, RZ, PT ;  /* 0x000000ff0500720c */ /* 0x000fe20003f45270 */
[----:B------:R-:W-:-:S04]  /*20e0*/  IMAD.WIDE.U32 R28, R11, R146, R28 ;  /* 0x000000920b1c7225 */ /* 0x000fc800078e001c */
[----:B------:R-:W-:Y:S02]  /*20f0*/  @P3 VIADD R20, R20, 0x1 ;  /* 0x0000000114143836 */ /* 0x000fe40000000000 */
[----:B------:R-:W-:Y:S02]  /*2100*/  IMAD R18, R11, R147, R18 ;  /* 0x000000930b127224 */ /* 0x000fe400078e0212 */
[----:B------:R-:W-:-:S03]  /*2110*/  IMAD.MOV.U32 R6, RZ, RZ, R20 ;  /* 0x000000ffff067224 */ /* 0x000fc600078e0014 */
[----:B------:R-:W-:Y:S01]  /*2120*/  IADD3 R21, PT, PT, R29, R18, RZ ;  /* 0x000000121d157210 */ /* 0x000fe20007ffe0ff */
[----:B------:R-:W-:Y:S01]  /*2130*/  @!P1 IMAD.MOV R6, RZ, RZ, -R6 ;  /* 0x000000ffff069224 */ /* 0x000fe200078e0a06 */
[----:B------:R-:W-:Y:S02]  /*2140*/  @!P2 LOP3.LUT R6, RZ, R5, RZ, 0x33, !PT ;  /* 0x00000005ff06a212 */ /* 0x000fe400078e33ff */
[----:B------:R-:W-:Y:S02]  /*2150*/  SHF.R.S32.HI R111, RZ, 0x1f, R158 ;  /* 0x0000001fff6f7819 */ /* 0x000fe4000001149e */
[----:B------:R-:W-:Y:S02]  /*2160*/  MOV R20, R28 ;  /* 0x0000001c00147202 */ /* 0x000fe40000000f00 */
[----:B------:R-:W-:Y:S02]  /*2170*/  SHF.R.U32.HI R114, RZ, 0x3, R57 ;  /* 0x00000003ff727819 */ /* 0x000fe40000011639 */
[----:B------:R-:W-:Y:S01]  /*2180*/  MOV R115, RZ ;  /* 0x000000ff00737202 */ /* 0x000fe20000000f00 */
[----:B------:R-:W-:Y:S01]  /*2190*/  IMAD.WIDE.U32 R20, R6, R24, R20 ;  /* 0x0000001806147225 */ /* 0x000fe200078e0014 */
[----:B------:R-:W1:Y:S03]  /*21a0*/  S2UR UR6, SR_CgaCtaId ;  /* 0x00000000000679c3 */ /* 0x000e660000008800 */
[-C--:B------:R-:W-:Y:S01]  /*21b0*/  IMAD R153, R147, R114.reuse, RZ ;  /* 0x0000007293997224 */ /* 0x080fe200078e02ff */
[----:B------:R-:W-:Y:S01]  /*21c0*/  UMOV UR7, 0x400 ;  /* 0x0000040000077882 */ /* 0x000fe20000000000 */
[----:B------:R-:W-:-:S02]  /*21d0*/  IMAD R149, R145, R114, RZ ;  /* 0x0000007291957224 */ /* 0x000fc400078e02ff */
[C---:B------:R-:W-:Y:S01]  /*21e0*/  IMAD.SHL.U32 R56, R57.reuse, 0x40, RZ ;  /* 0x0000004039387824 */ /* 0x040fe200078e00ff */
[----:B------:R-:W-:Y:S01]  /*21f0*/  SHF.L.U32 R95, R57, 0x2, RZ ;  /* 0x00000002395f7819 */ /* 0x000fe200000006ff */
[----:B------:R-:W-:Y:S01]  /*2200*/  VIADD R105, R101, 0xffffffff ;  /* 0xffffffff65697836 */ /* 0x000fe20000000000 */
[--C-:B------:R-:W-:Y:S01]  /*2210*/  SHF.R.U32.HI R99, RZ, 0x1, R57.reuse ;  /* 0x00000001ff637819 */ /* 0x100fe20000011639 */
[----:B------:R-:W-:Y:S01]  /*2220*/  IMAD.SHL.U32 R63, R144, 0x10, RZ ;  /* 0x00000010903f7824 */ /* 0x000fe200078e00ff */
[----:B------:R-:W-:Y:S01]  /*2230*/  LOP3.LUT R64, R56, 0x1c0, RZ, 0xc0, !PT ;  /* 0x000001c038407812 */ /* 0x000fe200078ec0ff */
[----:B------:R-:W-:Y:S01]  /*2240*/  IMAD.SHL.U32 R49, R105, 0x40, RZ ;  /* 0x0000004069317824 */ /* 0x000fe200078e00ff */
[----:B------:R-:W-:Y:S01]  /*2250*/  SHF.R.U32.HI R59, RZ, 0x4, R57 ;  /* 0x00000004ff3b7819 */ /* 0x000fe20000011639 */
[----:B-1----:R-:W-:Y:S01]  /*2260*/  ULEA UR6, UR6, UR7, 0x18 ;  /* 0x0000000706067291 */ /* 0x002fe2000f8ec0ff */
[----:B------:R-:W-:Y:S02]  /*2270*/  SHF.L.U64.HI R66, R144, 0x4, R145 ;  /* 0x0000000490427819 */ /* 0x000fe40000010291 */
[----:B------:R-:W-:-:S02]  /*2280*/  SHF.L.U64.HI R62, R146, 0x4, R147 ;  /* 0x00000004923e7819 */ /* 0x000fc40000010293 */
[----:B------:R-:W-:Y:S02]  /*2290*/  SHF.L.U32 R61, R146, 0x4, RZ ;  /* 0x00000004923d7819 */ /* 0x000fe400000006ff */
[----:B------:R-:W-:Y:S02]  /*22a0*/  LOP3.LUT R56, R56, 0x200, RZ, 0xc0, !PT ;  /* 0x0000020038387812 */ /* 0x000fe400078ec0ff */
        /* <DEDUP_REMOVED lines=14> */
[----:B------:R-:W-:Y:S01]  /*2390*/  IMAD R5, R22, R111, R5 ;  /* 0x0000006f16057224 */ /* 0x000fe200078e0205 */
[----:B------:R-:W-:Y:S01]  /*23a0*/  IADD3 R4, P1, PT, R12, R4, RZ ;  /* 0x000000040c047210 */ /* 0x000fe20007f3e0ff */
[----:B------:R-:W-:Y:S02]  /*23b0*/  IMAD R7, R25, R6, RZ ;  /* 0x0000000619077224 */ /* 0x000fe400078e02ff */
[----:B------:R-:W-:-:S04]  /*23c0*/  IMAD.WIDE.U32 R22, R158, R22, R18 ;  /* 0x000000169e167225 */ /* 0x000fc800078e0012 */
[----:B------:R-:W-:-:S04]  /*23d0*/  IMAD.WIDE.U32 R18, R3, 0x40, R114 ;  /* 0x0000004003127825 */ /* 0x000fc800078e0072 */
[----:B------:R-:W-:Y:S02]  /*23e0*/  IMAD R24, R0, R24, R7 ;  /* 0x0000001800187224 */ /* 0x000fe400078e0207 */
[----:B------:R-:W-:Y:S01]  /*23f0*/  IMAD.IADD R23, R23, 0x1, R5 ;  /* 0x0000000117177824 */ /* 0x000fe200078e0205 */
[----:B------:R-:W-:Y:S01]  /*2400*/  IADD3.X R5, PT, PT, RZ, R2, RZ, P1, !PT ;  /* 0x00000002ff057210 */ /* 0x000fe20000ffe4ff */
[----:B------:R-:W-:Y:S02]  /*2410*/  IMAD R3, R19, R120, RZ ;  /* 0x0000007813037224 */ /* 0x000fe400078e02ff */
[----:B------:R-:W-:Y:S02]  /*2420*/  IMAD.IADD R25, R21, 0x1, R24 ;  /* 0x0000000115197824 */ /* 0x000fe400078e0218 */
[----:B------:R-:W-:Y:S02]  /*2430*/  IMAD.MOV.U32 R24, RZ, RZ, R20 ;  /* 0x000000ffff187224 */ /* 0x000fe400078e0014 */
[----:B------:R-:W-:Y:S01]  /*2440*/  IMAD.WIDE.U32 R20, R114, R144, R4 ;  /* 0x0000009072147225 */ /* 0x000fe200078e0004 */
[----:B------:R-:W-:-:S03]  /*2450*/  SHF.R.S32.HI R2, RZ, 0x1f, R65 ;  /* 0x0000001fff027819 */ /* 0x000fc60000011441 */
[C---:B------:R-:W-:Y:S02]  /*2460*/  IMAD R3, R18.reuse, R121, R3 ;  /* 0x0000007912037224 */ /* 0x040fe400078e0203 */
[----:B------:R-:W-:-:S05]  /*2470*/  IMAD.WIDE.U32 R4, R18, R120, R22 ;  /* 0x0000007812047225 */ /* 0x000fca00078e0016 */
[----:B------:R-:W-:Y:S02]  /*2480*/  IADD3 R3, PT, PT, R5, R3, RZ ;  /* 0x0000000305037210 */ /* 0x000fe40007ffe0ff */
[----:B------:R-:W-:Y:S01]  /*2490*/  LEA.HI R5, R2, R65, RZ, 0x6 ;  /* 0x0000004102057211 */ /* 0x000fe200078f30ff */
[----:B------:R-:W-:-:S03]  /*24a0*/  IMAD.WIDE.U32 R18, R114, R146, R24 ;  /* 0x0000009272127225 */ /* 0x000fc600078e0018 */
[----:B------:R-:W-:Y:S01]  /*24b0*/  SHF.R.S32.HI R5, RZ, 0x6, R5 ;  /* 0x00000006ff057819 */ /* 0x000fe20000011405 */
[----:B------:R-:W-:Y:S01]  /*24c0*/  IMAD.IADD R153, R19, 0x1, R153 ;  /* 0x0000000113997824 */ /* 0x000fe200078e0299 */
        /* <DEDUP_REMOVED lines=9> */
[----:B------:R-:W-:-:S03]  /*2560*/  IMAD.IADD R149, R21, 0x1, R149 ;  /* 0x0000000115957824 */ /* 0x000fc600078e0295 */
[----:B------:R-:W-:Y:S02]  /*2570*/  LOP3.LUT R106, R3, 0x1e00, R60, 0xf8, !PT ;  /* 0x00001e00036a7812 */ /* 0x000fe400078ef83c */
        /* <DEDUP_REMOVED lines=54> */
[----:B------:R-:W-:Y:S01]  /*28e0*/  IMAD R7, R20, R0, R11 ;  /* 0x0000000014077224 */ /* 0x000fe200078e020b */
[----:B------:R-:W-:Y:S01]  /*28f0*/  IADD3 R11, P0, PT, -R65, R114, RZ ;  /* 0x00000072410b7210 */ /* 0x000fe20007f1e1ff */
[----:B------:R-:W-:-:S04]  /*2900*/  IMAD.WIDE.U32 R22, R6, R20, R26 ;  /* 0x0000001406167225 */ /* 0x000fc800078e001a */
[----:B------:R-:W-:Y:S01]  /*2910*/  IMAD R0, R14, R0, R9 ;  /* 0x000000000e007224 */ /* 0x000fe200078e0209 */
[----:B------:R-:W-:Y:S01]  /*2920*/  SHF.R.S32.HI R9, RZ, 0x1f, R65 ;  /* 0x0000001fff097819 */ /* 0x000fe20000011441 */
        /* <DEDUP_REMOVED lines=8> */
[----:B------:R-:W-:Y:S01]  /*29b0*/  IMAD R67, R9, R116, RZ ;  /* 0x0000007409437224 */ /* 0x000fe200078e02ff */
[----:B------:R-:W-:Y:S01]  /*29c0*/  IADD3 R0, PT, PT, R95, R6, RZ ;  /* 0x000000065f007210 */ /* 0x000fe20007ffe0ff */
[----:B------:R-:W-:Y:S01]  /*29d0*/  IMAD R9, R9, R118, RZ ;  /* 0x0000007609097224 */ /* 0x000fe200078e02ff */
[----:B------:R-:W-:Y:S01]  /*29e0*/  LEA.HI.X.SX32 R7, R6, R75, 0x1, P0 ;  /* 0x0000004b06077211 */ /* 0x000fe200000f0eff */
[-C--:B------:R-:W-:Y:S01]  /*29f0*/  IMAD R67, R117, R11.reuse, R67 ;  /* 0x0000000b75437224 */ /* 0x080fe200078e0243 */
[----:B------:R-:W-:Y:S01]  /*2a00*/  IADD3 R74, P0, PT, R15, R0, RZ ;  /* 0x000000000f4a7210 */ /* 0x000fe20007f1e0ff */
[----:B------:R-:W-:-:S03]  /*2a10*/  IMAD.WIDE.U32 R22, R116, R11, R22 ;  /* 0x0000000b74167225 */ /* 0x000fc600078e0016 */
[----:B------:R-:W-:Y:S01]  /*2a20*/  LEA.HI.X.SX32 R75, R0, R75, 0x1, P0 ;  /* 0x0000004b004b7211 */ /* 0x000fe200000f0eff */
[-C--:B------:R-:W-:Y:S01]  /*2a30*/  IMAD R9, R119, R11.reuse, R9 ;  /* 0x0000000b77097224 */ /* 0x080fe200078e0209 */
        /* <DEDUP_REMOVED lines=18> */
[----:B------:R-:W-:-:S09]  /*2b60*/  IADD3.X R75, PT, PT, R3, R75, RZ, P2, !PT ;  /* 0x0000004b034b7210 */ /* 0x000fd200017fe4ff */
.L_x_14497:
        /* <DEDUP_REMOVED lines=20> */
.L_x_14446:
[----:B------:R-:W-:Y:S05]  /*2cb0*/  BSYNC.RECONVERGENT B0 ;  /* 0x0000000000007941 */ /* 0x000fea0003800200 */
.L_x_14445:
        /* <DEDUP_REMOVED lines=12> */
.L_x_14448:
[----:B------:R-:W-:Y:S05]  /*2d80*/  BSYNC.RECONVERGENT B0 ;  /* 0x0000000000007941 */ /* 0x000fea0003800200 */
.L_x_14447:
        /* <DEDUP_REMOVED lines=12> */
.L_x_14450:
[----:B------:R-:W-:Y:S05]  /*2e50*/  BSYNC.RECONVERGENT B0 ;  /* 0x0000000000007941 */ /* 0x000fea0003800200 */
.L_x_14449:
        /* <DEDUP_REMOVED lines=15> */
.L_x_14452:
[----:B------:R-:W-:Y:S05]  /*2f50*/  BSYNC.RECONVERGENT B0 ;  /* 0x0000000000007941 */ /* 0x000fea0003800200 */
.L_x_14451:
        /* <DEDUP_REMOVED lines=26> */
.L_x_14456:
[----:B------:R-:W-:Y:S05]  /*3100*/  BSYNC.RECONVERGENT B0 ;  /* 0x0000000000007941 */ /* 0x000fea0003800200 */
.L_x_14455:
        /* <DEDUP_REMOVED lines=12> */
.L_x_14458:
[----:B------:R-:W-:Y:S05]  /*31d0*/  BSYNC.RECONVERGENT B0 ;  /* 0x0000000000007941 */ /* 0x000fea0003800200 */
.L_x_14457:
        /* <DEDUP_REMOVED lines=12> */
.L_x_14460:
[----:B------:R-:W-:Y:S05]  /*32a0*/  BSYNC.RECONVERGENT B0 ;  /* 0x0000000000007941 */ /* 0x000fea0003800200 */
.L_x_14459:
        /* <DEDUP_REMOVED lines=17> */
.L_x_14454:
        /* <DEDUP_REMOVED lines=57> */
.L_x_14466:
[----:B------:R-:W-:Y:S05]  /*3750*/  BSYNC.RECONVERGENT B0 ;  /* 0x0000000000007941 */ /* 0x000fea0003800200 */
.L_x_14465:
        /* <DEDUP_REMOVED lines=47> */
.L_x_14464:
[----:B------:R-:W-:Y:S05]  /*3a50*/  BSYNC.RECONVERGENT B1 ;  /* 0x0000000000017941 */ /* 0x000fea0003800200 */
.L_x_14463:
        /* <DEDUP_REMOVED lines=62> */
.L_x_14470:
[----:B------:R-:W-:Y:S05]  /*3e40*/  BSYNC.RECONVERGENT B0 ;  /* 0x0000000000007941 */ /* 0x000fea0003800200 */
.L_x_14469:
        /* <DEDUP_REMOVED lines=47> */
.L_x_14468:
[----:B------:R-:W-:Y:S05]  /*4140*/  BSYNC.RECONVERGENT B1 ;  /* 0x0000000000017941 */ /* 0x000fea0003800200 */
.L_x_14467:
        /* <DEDUP_REMOVED lines=60> */
.L_x_14474:
[----:B------:R-:W-:Y:S05]  /*4510*/  BSYNC.RECONVERGENT B0 ;  /* 0x0000000000007941 */ /* 0x000fea0003800200 */
.L_x_14473:
        /* <DEDUP_REMOVED lines=47> */
.L_x_14472:
[----:B------:R-:W-:Y:S05]  /*4810*/  BSYNC.RECONVERGENT B1 ;  /* 0x0000000000017941 */ /* 0x000fea0003800200 */
.L_x_14471:
        /* <DEDUP_REMOVED lines=63> */
.L_x_14478:
[----:B------:R-:W-:Y:S05]  /*4c10*/  BSYNC.RECONVERGENT B0 ;  /* 0x0000000000007941 */ /* 0x000fea0003800200 */
.L_x_14477:
        /* <DEDUP_REMOVED lines=47> */
.L_x_14476:
[----:B------:R-:W-:Y:S05]  /*4f10*/  BSYNC.RECONVERGENT B1 ;  /* 0x0000000000017941 */ /* 0x000fea0003800200 */
.L_x_14475:
[----:B------:R-:W2:Y:S02]  /*4f20*/  LD.E R3, desc[UR4][R102.64+0xd0] ;  /* 0x0000d00466037980 */ /* 0x000ea4000c101900 */
[----:B--2---:R-:W-:Y:S05]  /*4f30*/  IMAD.U32 R3, R3, -0x20, RZ ;  /* 0xffffffe003037824 */ /* 0x004fea00078e00ff */
[C---:B------:R-:W-:Y:S02]  /*4f40*/  LEA R14, P1, R3.reuse, R14, 0x1 ;  /* 0x0000000e030e7211 */ /* 0x040fe400078208ff */
[C---:B------:R-:W-:Y:S02]  /*4f50*/  LEA R50, P0, R3.reuse, R50, 0x1 ;  /* 0x0000003203327211 */ /* 0x040fe400078008ff */
[C---:B------:R-:W-:Y:S02]  /*4f60*/  LEA.HI.X.SX32 R15, R3.reuse, R15, 0x1, P1 ;  /* 0x0000000f030f7211 */ /* 0x040fe400008f0eff */
[----:B------:R-:W-:Y:S01]  /*4f70*/  LEA.HI.X.SX32 R51, R3, R51, 0x1, P0 ;  /* 0x0000003303337211 */ /* 0x000fe200000f0eff */
[----:B------:R-:W-:Y:S05]  /*4f80*/  BRA `(.L_x_14461) ;  /* 0x0000002c00a47947 */ /* 0x000fea0003800000 */
.L_x_14462:
        /* <DEDUP_REMOVED lines=95> */
.L_x_14482:
[----:B------:R-:W-:Y:S05]  /*5580*/  BSYNC.RECONVERGENT B0 ;  /* 0x0000000000007941 */ /* 0x000fea0003800200 */
.L_x_14481:
        /* <DEDUP_REMOVED lines=88> */
.L_x_14480:
[----:B------:R-:W-:Y:S05]  /*5b10*/  BSYNC.RECONVERGENT B1 ;  /* 0x0000000000017941 */ /* 0x000fea0003800200 */
.L_x_14479:
        /* <DEDUP_REMOVED lines=94> */
.L_x_14486:
[----:B------:R-:W-:Y:S05]  /*6100*/  BSYNC.RECONVERGENT B0 ;  /* 0x0000000000007941 */ /* 0x000fea0003800200 */
.L_x_14485:
        /* <DEDUP_REMOVED lines=88> */
.L_x_14484:
[----:B------:R-:W-:Y:S05]  /*6690*/  BSYNC.RECONVERGENT B1 ;  /* 0x0000000000017941 */ /* 0x000fea0003800200 */
.L_x_14483:
        /* <DEDUP_REMOVED lines=95> */
.L_x_14490:
[----:B------:R-:W-:Y:S05]  /*6c90*/  BSYNC.RECONVERGENT B0 ;  /* 0x0000000000007941 */ /* 0x000fea0003800200 */
.L_x_14489:
        /* <DEDUP_REMOVED lines=86> */
.L_x_14488:
[----:B------:R-:W-:Y:S05]  /*7200*/  BSYNC.RECONVERGENT B1 ;  /* 0x0000000000017941 */ /* 0x000fea0003800200 */
.L_x_14487:
        /* <DEDUP_REMOVED lines=98> */
.L_x_14494:
[----:B------:R-:W-:Y:S05]  /*7830*/  BSYNC.RECONVERGENT B0 ;  /* 0x0000000000007941 */ /* 0x000fea0003800200 */
.L_x_14493:
        /* <DEDUP_REMOVED lines=86> */
.L_x_14492:
[----:B------:R-:W-:Y:S05]  /*7da0*/  BSYNC.RECONVERGENT B1 ;  /* 0x0000000000017941 */ /* 0x000fea0003800200 */
.L_x_14491:
[----:B------:R-:W3:Y:S01]  /*7db0*/  LD.E R3, desc[UR4][R102.64+0xd0] ;  /* 0x0000d00466037980 */ /* 0x000ee2000c101900 */
[----:B-----5:R-:W-:Y:S02]  /*7dc0*/  IMAD.MOV.U32 R73, RZ, RZ, R69 ;  /* 0x000000ffff497224 */ /* 0x020fe400078e0045 */
[----:B---3--:R-:W-:Y:S05]  /*7dd0*/  IMAD.U32 R3, R3, -0x20, RZ ;  /* 0xffffffe003037824 */ /* 0x008fea00078e00ff */
[C---:B------:R-:W-:Y:S02]  /*7de0*/  LEA R74, P1, R3.reuse, R74, 0x1 ;  /* 0x0000004a034a7211 */ /* 0x040fe400078208ff */
[C---:B------:R-:W-:Y:S02]  /*7df0*/  LEA R72, P0, R3.reuse, R72, 0x1 ;  /* 0x0000004803487211 */ /* 0x040fe400078008ff */
[C---:B------:R-:W-:Y:S02]  /*7e00*/  LEA.HI.X.SX32 R75, R3.reuse, R75, 0x1, P1 ;  /* 0x0000004b034b7211 */ /* 0x040fe400008f0eff */
[----:B------:R-:W-:Y:S09]  /*7e10*/  LEA.HI.X.SX32 R69, R3, R73, 0x1, P0 ;  /* 0x0000004903457211 */ /* 0x000ff200000f0eff */
.L_x_14461:
[----:B------:R-:W-:Y:S05]  /*7e20*/  BSYNC.RECONVERGENT B2 ;  /* 0x0000000000027941 */ /* 0x000fea0003800200 */
.L_x_14453:
        /* <DEDUP_REMOVED lines=101> */
.L_x_14496:
[----:B------:R-:W-:Y:S05]  /*8480*/  BSYNC.RECONVERGENT B0 ;  /* 0x0000000000007941 */ /* 0x000fea0003800200 */
.L_x_14495:
[----:B------:R-:W-:Y:S05]  /*8490*/  @P2 BRA `(.L_x_14497) ;  /* 0xffffffa400b42947 */ /* 0x000fea000383ffff */
.L_x_14444:
        /* <DEDUP_REMOVED lines=34> */
.L_x_14501:
[----:B------:R-:W-:Y:S05]  /*86c0*/  BSYNC.RECONVERGENT B0 ;  /* 0x0000000000007941 */ /* 0x000fea0003800200 */
.L_x_14500:
        /* <DEDUP_REMOVED lines=14> */
.L_x_14503:
[----:B------:R-:W-:Y:S05]  /*87b0*/  BSYNC.RECONVERGENT B0 ;  /* 0x0000000000007941 */ /* 0x000fea0003800200 */
.L_x_14502:
        /* <DEDUP_REMOVED lines=16> */
.L_x_14505:
[----:B------:R-:W-:Y:S05]  /*88c0*/  BSYNC.RECONVERGENT B0 ;  /* 0x0000000000007941 */ /* 0x000fea0003800200 */
.L_x_14504:
        /* <DEDUP_REMOVED lines=16> */
.L_x_14499:
        /* <DEDUP_REMOVED lines=84> */
.L_x_14513:
[----:B------:R-:W-:Y:S05]  /*8f10*/  BSYNC.RECONVERGENT B0 ;  /* 0x0000000000007941 */ /* 0x000fea0003800200 */
.L_x_14512:
[----:B-----5:R-:W-:Y:S01]  /*8f20*/  IMAD.MOV.U32 R6, RZ, RZ, R10 ;  /* 0x000000ffff067224 */ /* 0x020fe200078e000a */
[----:B------:R-:W-:Y:S01]  /*8f30*/  MOV R4, R8 ;  /* 0x0000000800047202 */ /* 0x000fe20000000f00 */
[----:B------:R-:W-:Y:S01]  /*8f40*/  IMAD.MOV.U32 R7, RZ, RZ, R11 ;  /* 0x000000ffff077224 */ /* 0x000fe200078e000b */
[----:B------:R-:W-:Y:S02]  /*8f50*/  MOV R5, R9 ;  /* 0x0000000900057202 */ /* 0x000fe40000000f00 */
.L_x_14511:
[----:B------:R-:W-:Y:S05]  /*8f60*/  BSYNC.RECONVERGENT B1 ;  /* 0x0000000000017941 */ /* 0x000fea0003800200 */
.L_x_14510:
        /* <DEDUP_REMOVED lines=48> */
.L_x_14515:
[----:B------:R-:W-:Y:S05]  /*9270*/  BSYNC.RECONVERGENT B0 ;  /* 0x0000000000007941 */ /* 0x000fea0003800200 */
.L_x_14514:
[----:B-----5:R3:W-:Y:S02]  /*9280*/  STS.128 [R106+0x2000], R8 ;  /* 0x002000086a007388 */ /* 0x0207e40000000c00 */
.L_x_14509:
[----:B------:R-:W-:Y:S05]  /*9290*/  BSYNC.RECONVERGENT B2 ;  /* 0x0000000000027941 */ /* 0x000fea0003800200 */
.L_x_14508:
        /* <DEDUP_REMOVED lines=60> */
.L_x_14521:
[----:B------:R-:W-:Y:S05]  /*9660*/  BSYNC.RECONVERGENT B0 ;  /* 0x0000000000007941 */ /* 0x000fea0003800200 */
.L_x_14520:
[----:B-----5:R1:W-:Y:S02]  /*9670*/  STS.128 [R106+0x800], R8 ;  /* 0x000800086a007388 */ /* 0x0203e40000000c00 */
.L_x_14519:
[----:B------:R-:W-:Y:S05]  /*9680*/  BSYNC.RECONVERGENT B1 ;  /* 0x0000000000017941 */ /* 0x000fea0003800200 */
.L_x_14518:
        /* <DEDUP_REMOVED lines=53> */
.L_x_14523:
[----:B------:R-:W-:Y:S05]  /*99e0*/  BSYNC.RECONVERGENT B0 ;  /* 0x0000000000007941 */ /* 0x000fea0003800200 */
.L_x_14522:
[----:B-----5:R3:W-:Y:S02]  /*99f0*/  STS.128 [R106+0x2800], R8 ;  /* 0x002800086a007388 */ /* 0x0207e40000000c00 */
.L_x_14517:
[----:B------:R-:W-:Y:S05]  /*9a00*/  BSYNC.RECONVERGENT B2 ;  /* 0x0000000000027941 */ /* 0x000fea0003800200 */
.L_x_14516:
        /* <DEDUP_REMOVED lines=61> */
.L_x_14529:
[----:B------:R-:W-:Y:S05]  /*9de0*/  BSYNC.RECONVERGENT B0 ;  /* 0x0000000000007941 */ /* 0x000fea0003800200 */
.L_x_14528:
[----:B-----5:R1:W-:Y:S02]  /*9df0*/  STS.128 [R106+0x1000], R8 ;  /* 0x001000086a007388 */ /* 0x0203e40000000c00 */
.L_x_14527:
[----:B------:R-:W-:Y:S05]  /*9e00*/  BSYNC.RECONVERGENT B1 ;  /* 0x0000000000017941 */ /* 0x000fea0003800200 */
.L_x_14526:
        /* <DEDUP_REMOVED lines=53> */
.L_x_14531:
[----:B------:R-:W-:Y:S05]  /*a160*/  BSYNC.RECONVERGENT B0 ;  /* 0x0000000000007941 */ /* 0x000fea0003800200 */
.L_x_14530:
[----:B-----5:R1:W-:Y:S02]  /*a170*/  STS.128 [R106+0x3000], R8 ;  /* 0x003000086a007388 */ /* 0x0203e40000000c00 */
.L_x_14525:
[----:B------:R-:W-:Y:S05]  /*a180*/  BSYNC.RECONVERGENT B2 ;  /* 0x0000000000027941 */ /* 0x000fea0003800200 */
.L_x_14524:
        /* <DEDUP_REMOVED lines=62> */
.L_x_14535:
[----:B------:R-:W-:Y:S05]  /*a570*/  BSYNC.RECONVERGENT B0 ;  /* 0x0000000000007941 */ /* 0x000fea0003800200 */
.L_x_14534:
[----:B-----5:R3:W-:Y:S02]  /*a580*/  STS.128 [R106+0x1800], R8 ;  /* 0x001800086a007388 */ /* 0x0207e40000000c00 */
.L_x_14533:
[----:B------:R-:W-:Y:S05]  /*a590*/  BSYNC.RECONVERGENT B1 ;  /* 0x0000000000017941 */ /* 0x000fea0003800200 */
.L_x_14532:
        /* <DEDUP_REMOVED lines=54> */
.L_x_14537:
[----:B------:R-:W-:Y:S05]  /*a900*/  BSYNC.RECONVERGENT B0 ;  /* 0x0000000000007941 */ /* 0x000fea0003800200 */
.L_x_14536:
[----:B-----5:R1:W-:Y:S01]  /*a910*/  STS.128 [R106+0x3800], R8 ;  /* 0x003800086a007388 */ /* 0x0203e20000000c00 */
[----:B------:R-:W-:Y:S05]  /*a920*/  BRA `(.L_x_14506) ;  /* 0x0000002c00787947 */ /* 0x000fea0003800000 */
.L_x_14507:
        /* <DEDUP_REMOVED lines=95> */
.L_x_14542:
[----:B------:R-:W-:Y:S05]  /*af20*/  BSYNC.RECONVERGENT B0 ;  /* 0x0000000000007941 */ /* 0x000fea0003800200 */
.L_x_14541:
[----:B------:R-:W-:Y:S05]  /*af30*/  BSYNC.RECONVERGENT B1 ;  /* 0x0000000000017941 */ /* 0x000fea0003800200 */
.L_x_14540:
        /* <DEDUP_REMOVED lines=86> */
.L_x_14544:
[----:B------:R-:W-:Y:S05]  /*b4a0*/  BSYNC.RECONVERGENT B0 ;  /* 0x0000000000007941 */ /* 0x000fea0003800200 */
.L_x_14543:
[----:B-----5:R4:W-:Y:S02]  /*b4b0*/  STS.128 [R106+0x2000], R20 ;  /* 0x002000146a007388 */ /* 0x0209e40000000c00 */
.L_x_14539:
[----:B------:R-:W-:Y:S05]  /*b4c0*/  BSYNC.RECONVERGENT B2 ;  /* 0x0000000000027941 */ /* 0x000fea0003800200 */
.L_x_14538:
        /* <DEDUP_REMOVED lines=92> */
.L_x_14550:
[----:B------:R-:W-:Y:S05]  /*ba90*/  BSYNC.RECONVERGENT B0 ;  /* 0x0000000000007941 */ /* 0x000fea0003800200 */
.L_x_14549:
[----:B-----5:R4:W-:Y:S02]  /*baa0*/  STS.128 [R106+0x800], R20 ;  /* 0x000800146a007388 */ /* 0x0209e40000000c00 */
.L_x_14548:
[----:B------:R-:W-:Y:S05]  /*bab0*/  BSYNC.RECONVERGENT B1 ;  /* 0x0000000000017941 */ /* 0x000fea0003800200 */
.L_x_14547:
        /* <DEDUP_REMOVED lines=84> */
.L_x_14552:
[----:B------:R-:W-:Y:S05]  /*c000*/  BSYNC.RECONVERGENT B0 ;  /* 0x0000000000007941 */ /* 0x000fea0003800200 */
.L_x_14551:
[----:B-----5:R4:W-:Y:S02]  /*c010*/  STS.128 [R106+0x2800], R20 ;  /* 0x002800146a007388 */ /* 0x0209e40000000c00 */
.L_x_14546:
[----:B------:R-:W-:Y:S05]  /*c020*/  BSYNC.RECONVERGENT B2 ;  /* 0x0000000000027941 */ /* 0x000fea0003800200 */
.L_x_14545:
        /* <DEDUP_REMOVED lines=92> */
.L_x_14558:
[----:B------:R-:W-:Y:S05]  /*c5f0*/  BSYNC.RECONVERGENT B0 ;  /* 0x0000000000007941 */ /* 0x000fea0003800200 */
.L_x_14557:
[----:B-----5:R1:W-:Y:S02]  /*c600*/  STS.128 [R106+0x1000], R20 ;  /* 0x001000146a007388 */ /* 0x0203e40000000c00 */
.L_x_14556:
[----:B------:R-:W-:Y:S05]  /*c610*/  BSYNC.RECONVERGENT B1 ;  /* 0x0000000000017941 */ /* 0x000fea0003800200 */
.L_x_14555:
        /* <DEDUP_REMOVED lines=85> */
.L_x_14560:
[----:B------:R-:W-:Y:S05]  /*cb70*/  BSYNC.RECONVERGENT B0 ;  /* 0x0000000000007941 */ /* 0x000fea0003800200 */
.L_x_14559:
[----:B-----5:R4:W-:Y:S02]  /*cb80*/  STS.128 [R106+0x3000], R20 ;  /* 0x003000146a007388 */ /* 0x0209e40000000c00 */
.L_x_14554:
[----:B------:R-:W-:Y:S05]  /*cb90*/  BSYNC.RECONVERGENT B2 ;  /* 0x0000000000027941 */ /* 0x000fea0003800200 */
.L_x_14553:
        /* <DEDUP_REMOVED lines=93> */
.L_x_14564:
[----:B------:R-:W-:Y:S05]  /*d170*/  BSYNC.RECONVERGENT B0 ;  /* 0x0000000000007941 */ /* 0x000fea0003800200 */
.L_x_14563:
[----:B-----5:R4:W-:Y:S02]  /*d180*/  STS.128 [R106+0x1800], R20 ;  /* 0x001800146a007388 */ /* 0x0209e40000000c00 */
.L_x_14562:
[----:B------:R-:W-:Y:S05]  /*d190*/  BSYNC.RECONVERGENT B1 ;  /* 0x0000000000017941 */ /* 0x000fea0003800200 */
.L_x_14561:
        /* <DEDUP_REMOVED lines=85> */
.L_x_14566:
[----:B------:R-:W-:Y:S05]  /*d6f0*/  BSYNC.RECONVERGENT B0 ;  /* 0x0000000000007941 */ /* 0x000fea0003800200 */
.L_x_14565:
[----:B-----5:R1:W-:Y:S02]  /*d700*/  STS.128 [R106+0x3800], R4 ;  /* 0x003800046a007388 */ /* 0x0203e40000000c00 */
.L_x_14506:
[----:B------:R-:W-:Y:S05]  /*d710*/  BSYNC.RECONVERGENT B3 ;  /* 0x0000000000037941 */ /* 0x000fea0003800200 */
.L_x_14498:
[----:B--2---:R-:W-:Y:S01]  /*d720*/  IMAD.IADD R3, R58, 0x1, -R49 ;  /* 0x000000013a037824 */ /* 0x004fe200078e0a31 */
        /* <DEDUP_REMOVED lines=25> */
.L_x_14568:
[----:B------:R-:W-:Y:S05]  /*d8c0*/  BSYNC.RECONVERGENT B0 ;  /* 0x0000000000007941 */ /* 0x000fea0003800200 */
.L_x_14567:
        /* <DEDUP_REMOVED lines=14> */
.L_x_14570:
[----:B------:R-:W-:Y:S05]  /*d9b0*/  BSYNC.RECONVERGENT B0 ;  /* 0x0000000000007941 */ /* 0x000fea0003800200 */
.L_x_14569:
        /* <DEDUP_REMOVED lines=16> */
.L_x_14572:
[----:B------:R-:W-:Y:S05]  /*dac0*/  BSYNC.RECONVERGENT B0 ;  /* 0x0000000000007941 */ /* 0x000fea0003800200 */
.L_x_14571:
        /* <DEDUP_REMOVED lines=16> */
.L_x_14574:
[----:B------:R-:W-:Y:S05]  /*dbd0*/  BSYNC.RECONVERGENT B0 ;  /* 0x0000000000007941 */ /* 0x000fea0003800200 */
.L_x_14573:
[----:B--2---:R-:W2:Y:S04]  /*dbe0*/  LD.E.64 R6, desc[UR4][R102.64+0x1c0] ;  /* 0x0001c00466067980 */ /* 0x004ea8000c101b00 */
[----:B-1-3--:R-:W3:Y:S01]  /*dbf0*/  LD.E.64 R8, desc[UR4][R102.64+0x1b8] ;  /* 0x0001b80466087980 */ /* 0x00aee2000c101b00 */
[----:B------:R-:W-:-:S03]  /*dc00*/  IMAD.MOV.U32 R110, RZ, RZ, R158 ;  /* 0x000000ffff6e7224 */ /* 0x000fc600078e009e */
[----:B------:R-:W4:Y:S04]  /*dc10*/  LD.E R4, desc[UR4][R102.64+0xd8] ;  /* 0x0000d80466047980 */ /* 0x000f28000c101900 */
[----:B------:R-:W0:Y:S04]  /*dc20*/  LDGDEPBAR ;  /* 0x00000000000079af */ /* 0x000e280000000000 */
[----:B------:R1:W5:Y:S04]  /*dc30*/  LD.E R15, desc[UR4][R102.64+0x184] ;  /* 0x00018404660f7980 */ /* 0x000368000c101900 */
[----:B------:R1:W5:Y:S01]  /*dc40*/  LD.E R14, desc[UR4][R102.64+0x188] ;  /* 0x00018804660e7980 */ /* 0x000362000c101900 */
[----:B--2---:R-:W-:-:S04]  /*dc50*/  IMAD.WIDE.U32 R10, R159, R6, R110 ;  /* 0x000000069f0a7225 */ /* 0x004fc800078e006e */
[----:B------:R-:W-:Y:S01]  /*dc60*/  IMAD R6, R7, R159, RZ ;  /* 0x0000009f07067224 */ /* 0x000fe200078e02ff */
[----:B---3--:R-:W-:-:S03]  /*dc70*/  LEA R16, P0, R10, R8, 0x2 ;  /* 0x000000080a107211 */ /* 0x008fc600078010ff */
[----:B------:R-:W-:-:S05]  /*dc80*/  IMAD.IADD R6, R11, 0x1, R6 ;  /* 0x000000010b067824 */ /* 0x000fca00078e0206 */
[----:B-----5:R-:W-:-:S05]  /*dc90*/  LEA.HI.X R17, R10, R9, R6, 0x2, P0 ;  /* 0x000000090a117211 */ /* 0x020fca00000f1406 */
[----:B------:R-:W2:Y:S01]  /*dca0*/  LD.E R11, desc[UR4][R16.64] ;  /* 0x00000004100b7980 */ /* 0x000ea2000c101900 */
[----:B----4-:R-:W2:Y:S01]  /*dcb0*/  MUFU.RCP R162, R4 ;  /* 0x0000000400a27308 */ /* 0x010ea20000001000 */
[----:B------:R-:W-:-:S04]  /*dcc0*/  DEPBAR.LE SB0, 0x0 ;  /* 0x000080000000791a */ /* 0x000fc80000000000 */
[----:B------:R-:W-:Y:S01]  /*dcd0*/  LOP3.LUT R7, R64, 0x8, R99, 0xf8, !PT ;  /* 0x0000000840077812 */ /* 0x000fe200078ef863 */
[----:B------:R-:W-:Y:S01]  /*dce0*/  BSSY.RECONVERGENT B0, `(.L_x_14575) ;  /* 0x0000019000007945 */ /* 0x000fe20003800200 */
[C---:B------:R-:W-:Y:S01]  /*dcf0*/  SHF.L.U32 R9, R57.reuse, 0x5, RZ ;  /* 0x0000000539097819 */ /* 0x040fe200000006ff */
[----:B------:R-:W-:Y:S01]  /*dd00*/  IMAD.SHL.U32 R48, R57, 0x2, RZ ;  /* 0x0000000239307824 */ /* 0x000fe200078e00ff */
        /* <DEDUP_REMOVED lines=20> */
.L_x_14576:
[----:B------:R1:W-:Y:S04]  /*de50*/  STS.128 [R106+0x8000], RZ ;  /* 0x008000ff6a007388 */ /* 0x0003e80000000c00 */
[----:B------:R1:W-:Y:S02]  /*de60*/  STS.128 [R106+0xa000], RZ ;  /* 0x00a000ff6a007388 */ /* 0x0003e40000000c00 */
.L_x_14577:
[----:B------:R-:W-:Y:S05]  /*de70*/  BSYNC.RECONVERGENT B0 ;  /* 0x0000000000007941 */ /* 0x000fea0003800200 */
.L_x_14575:
[-C--:B------:R-:W-:Y:S01]  /*de80*/  ISETP.GE.AND P1, PT, R0, R3.reuse, PT ;  /* 0x000000030000720c */ /* 0x080fe20003f26270 */
[----:B------:R-:W-:Y:S01]  /*de90*/  BSSY.RECONVERGENT B0, `(.L_x_14578) ;  /* 0x0000014000007945 */ /* 0x000fe20003800200 */
[C---:B--2---:R-:W-:Y:S02]  /*dea0*/  LEA R8, P0, R61.reuse, R152, 0x1 ;  /* 0x000000983d087211 */ /* 0x044fe400078008ff */
        /* <DEDUP_REMOVED lines=18> */
.L_x_14579:
[----:B------:R-:W-:Y:S05]  /*dfd0*/  BSYNC.RECONVERGENT B0 ;  /* 0x0000000000007941 */ /* 0x000fea0003800200 */
.L_x_14578:
        /* <DEDUP_REMOVED lines=18> */
.L_x_14581:
[----:B------:R-:W-:Y:S05]  /*e100*/  BSYNC.RECONVERGENT B0 ;  /* 0x0000000000007941 */ /* 0x000fea0003800200 */
.L_x_14580:
        /* <DEDUP_REMOVED lines=18> */
.L_x_14583:
[----:B------:R-:W-:Y:S05]  /*e230*/  BSYNC.RECONVERGENT B0 ;  /* 0x0000000000007941 */ /* 0x000fea0003800200 */
.L_x_14582:
[----:B------:R-:W5:Y:S01]  /*e240*/  S2UR UR6, SR_CgaCtaId ;  /* 0x00000000000679c3 */ /* 0x000f620000008800 */
        /* <DEDUP_REMOVED lines=15> */
[----:B------:R-:W-:Y:S02]  /*e340*/  SHF.R.U32.HI R3, RZ, 0x2, R57 ;  /* 0x00000002ff037819 */ /* 0x000fe40000011639 */
[----:B------:R-:W-:Y:S02]  /*e350*/  LOP3.LUT R124, R124, 0x1f0, RZ, 0xc0, !PT ;  /* 0x000001f07c7c7812 */ /* 0x000fe400078ec0ff */
[----:B------:R-:W-:Y:S02]  /*e360*/  LOP3.LUT R3, R3, 0x7, RZ, 0xc0, !PT ;  /* 0x0000000703037812 */ /* 0x000fe400078ec0ff */
[----:B------:R-:W-:Y:S01]  /*e370*/  ISETP.GT.AND P0, PT, R105, R148, PT ;  /* 0x000000946900720c */ /* 0x000fe20003f04270 */
[----:B-----5:R-:W-:Y:S01]  /*e380*/  ULEA UR6, UR6, UR7, 0x18 ;  /* 0x0000000706067291 */ /* 0x020fe2000f8ec0ff */
[----:B------:R-:W-:Y:S02]  /*e390*/  IADD3 R163, PT, PT, R14, R58, -R157 ;  /* 0x0000003a0ea37210 */ /* 0x000fe40007ffe89d */
[----:B------:R-:W-:-:S02]  /*e3a0*/  IADD3 R15, PT, PT, R58, -R157, -R15 ;  /* 0x8000009d3a0f7210 */ /* 0x000fc40007ffe80f */
[----:B------:R-:W-:Y:S01]  /*e3b0*/  LOP3.LUT R110, R48, 0x6, RZ, 0xc0, !PT ;  /* 0x00000006306e7812 */ /* 0x000fe200078ec0ff */
[----:B------:R-:W-:Y:S01]  /*e3c0*/  VIADD R138, R0, UR6 ;  /* 0x00000006008a7c36 */ /* 0x000fe20008000000 */
[----:B------:R-:W-:Y:S02]  /*e3d0*/  LEA R139, R139, UR6, 0x1 ;  /* 0x000000068b8b7c11 */ /* 0x000fe4000f8e08ff */
[----:B------:R-:W-:Y:S01]  /*e3e0*/  LDSM.16.M88.4 R44, [R0+UR6+0x4000] ;  /* 0x00400006002c783b */ /* 0x000fe20008000200 */
[C-C-:B------:R-:W-:Y:S02]  /*e3f0*/  IMAD.IADD R134, R138.reuse, 0x1, R4.reuse ;  /* 0x000000018a867824 */ /* 0x140fe400078e0204 */
[C---:B------:R-:W-:Y:S01]  /*e400*/  IMAD.IADD R137, R139.reuse, 0x1, R4 ;  /* 0x000000018b897824 */ /* 0x040fe200078e0204 */
[----:B------:R-:W5:Y:S01]  /*e410*/  LDSM.16.M88.4 R60, [R139] ;  /* 0x000000008b3c783b */ /* 0x000f620000000200 */
[--C-:B------:R-:W-:Y:S02]  /*e420*/  IMAD.IADD R136, R139, 0x1, R6.reuse ;  /* 0x000000018b887824 */ /* 0x100fe400078e0206 */
[----:B------:R-:W-:Y:S01]  /*e430*/  IMAD.IADD R133, R138, 0x1, R6 ;  /* 0x000000018a857824 */ /* 0x000fe200078e0206 */
[----:B------:R-:W2:Y:S01]  /*e440*/  LDSM.16.M88.4 R36, [R0+UR6+0x4800] ;  /* 0x004800060024783b */ /* 0x000ea20008000200 */
[----:B------:R-:W-:-:S02]  /*e450*/  IMAD.IADD R135, R4, 0x1, R136 ;  /* 0x0000000104877824 */ /* 0x000fc400078e0288 */
[----:B------:R-:W-:Y:S01]  /*e460*/  IMAD.IADD R132, R4, 0x1, R133 ;  /* 0x0000000104847824 */ /* 0x000fe200078e0285 */
[----:B------:R-:W4:Y:S01]  /*e470*/  LDSM.16.M88.4 R28, [R0+UR6+0x5000] ;  /* 0x00500006001c783b */ /* 0x000f220008000200 */
[----:B------:R-:W-:-:S03]  /*e480*/  IMAD.IADD R126, R49, 0x1, R110 ;  /* 0x00000001317e7824 */ /* 0x000fc600078e026e */
[----:B-1-3--:R-:W1:Y:S04]  /*e490*/  LDSM.16.M88.4 R8, [R0+UR6+0x5800] ;  /* 0x005800060008783b */ /* 0x00ae680008000200 */
[----:B------:R-:W-:Y:S04]  /*e4a0*/  LDSM.16.M88.4 R76, [R137] ;  /* 0x00000000894c783b */ /* 0x000fe80000000200 */
[----:B------:R-:W3:Y:S04]  /*e4b0*/  LDSM.16.M88.4 R16, [R134+0x4000] ;  /* 0x004000008610783b */ /* 0x000ee80000000200 */
[----:B------:R-:W3:Y:S04]  /*e4c0*/  LDSM.16.M88.4 R64, [R134+0x4800] ;  /* 0x004800008640783b */ /* 0x000ee80000000200 */
[----:B------:R-:W3:Y:S04]  /*e4d0*/  LDSM.16.M88.4 R20, [R134+0x5000] ;  /* 0x005000008614783b */ /* 0x000ee80000000200 */
[----:B------:R-:W3:Y:S04]  /*e4e0*/  LDSM.16.M88.4 R80, [R134+0x5800] ;  /* 0x005800008650783b */ /* 0x000ee80000000200 */
[----:B------:R-:W-:Y:S01]  /*e4f0*/  LDSM.16.M88.4 R72, [R133+0x4000] ;  /* 0x004000008548783b */ /* 0x000fe20000000200 */
[C---:B-----5:R-:W-:Y:S03]  /*e500*/  HMMA.16816.F32.BF16 R52, R60.reuse, R44, RZ ;  /* 0x0000002c3c34723c */ /* 0x060fe600000418ff */
[----:B------:R-:W-:Y:S04]  /*e510*/  LDSM.16.M88.4 R88, [R133+0x5000] ;  /* 0x005000008558783b */ /* 0x000fe80000000200 */
[----:B------:R-:W-:Y:S01]  /*e520*/  LDSM.16.M88.4 R68, [R133+0x5800] ;  /* 0x005800008544783b */ /* 0x000fe20000000200 */
[C---:B------:R-:W-:Y:S03]  /*e530*/  HMMA.16816.F32.BF16 R44, R60.reuse, R46, RZ ;  /* 0x0000002e3c2c723c */ /* 0x040fe600000418ff */
[----:B------:R-:W-:Y:S05]  /*e540*/  LDSM.16.M88.4 R84, [R132+0x4800] ;  /* 0x004800008454783b */ /* 0x000fea0000000200 */
[C---:B--2---:R-:W-:Y:S08]  /*e550*/  HMMA.16816.F32.BF16 R40, R60.reuse, R36, RZ ;  /* 0x000000243c28723c */ /* 0x044ff000000418ff */
[C---:B----4-:R-:W-:Y:S08]  /*e560*/  HMMA.16816.F32.BF16 R32, R60.reuse, R28, RZ ;  /* 0x0000001c3c20723c */ /* 0x050ff000000418ff */
[C---:B------:R-:W-:Y:S08]  /*e570*/  HMMA.16816.F32.BF16 R36, R60.reuse, R38, RZ ;  /* 0x000000263c24723c */ /* 0x040ff000000418ff */
[C---:B------:R-:W-:Y:S08]  /*e580*/  HMMA.16816.F32.BF16 R28, R60.reuse, R30, RZ ;  /* 0x0000001e3c1c723c */ /* 0x040ff000000418ff */
[C---:B-1----:R-:W-:Y:S08]  /*e590*/  HMMA.16816.F32.BF16 R24, R60.reuse, R8, RZ ;  /* 0x000000083c18723c */ /* 0x042ff000000418ff */
[----:B------:R-:W-:Y:S01]  /*e5a0*/  HMMA.16816.F32.BF16 R60, R60, R10, RZ ;  /* 0x0000000a3c3c723c */ /* 0x000fe200000418ff */
[----:B------:R-:W1:Y:S07]  /*e5b0*/  LDSM.16.M88.4 R8, [R136] ;  /* 0x000000008808783b */ /* 0x000e6e0000000200 */
        /* <DEDUP_REMOVED lines=21> */
[----:B------:R-:W-:Y:S07]  /*e710*/  LDSM.16.M88.4 R88, [R134+0x7800] ;  /* 0x007800008658783b */ /* 0x000fee0000000200 */
[C---:B------:R-:W-:Y:S08]  /*e720*/  HMMA.16816.F32.BF16 R24, R8.reuse, R68, R24 ;  /* 0x000000440818723c */ /* 0x040ff00000041818 */
[----:B------:R-:W-:Y:S01]  /*e730*/  HMMA.16816.F32.BF16 R60, R8, R70, R60 ;  /* 0x00000046083c723c */ /* 0x000fe2000004183c */
[----:B------:R-:W5:Y:S04]  /*e740*/  LDSM.16.M88.4 R8, [R0+UR6+0x6800] ;  /* 0x006800060008783b */ /* 0x000f680008000200 */
[----:B------:R-:W5:Y:S03]  /*e750*/  LDSM.16.M88.4 R68, [R0+UR6+0x7000] ;  /* 0x007000060044783b */ /* 0x000f660008000200 */
[C---:B---3--:R-:W-:Y:S08]  /*e760*/  HMMA.16816.F32.BF16 R52, R20.reuse, R64, R52 ;  /* 0x000000401434723c */ /* 0x048ff00000041834 */
[C---:B------:R-:W-:Y:S01]  /*e770*/  HMMA.16816.F32.BF16 R44, R20.reuse, R66, R44 ;  /* 0x00000042142c723c */ /* 0x040fe2000004182c */
[----:B------:R-:W3:Y:S07]  /*e780*/  LDSM.16.M88.4 R64, [R0+UR6+0x7800] ;  /* 0x007800060040783b */ /* 0x000eee0008000200 */
        /* <DEDUP_REMOVED lines=8> */
[----:B------:R-:W1:Y:S04]  /*e810*/  LDSM.16.M88.4 R20, [R134+0x6000] ;  /* 0x006000008614783b */ /* 0x000e680000000200 */
[----:B------:R-:W-:Y:S03]  /*e820*/  LDSM.16.M88.4 R72, [R133+0x6000] ;  /* 0x006000008548783b */ /* 0x000fe60000000200 */
[C---:B--2---:R-:W-:Y:S08]  /*e830*/  HMMA.16816.F32.BF16 R52, R80.reuse, R16, R52 ;  /* 0x000000105034723c */ /* 0x044ff00000041834 */
        /* <DEDUP_REMOVED lines=8> */
[----:B---3--:R-:W-:Y:S08]  /*e8c0*/  HMMA.16816.F32.BF16 R24, R80, R64, R24 ;  /* 0x000000405018723c */ /* 0x008ff00000041818 */
[C---:B-1----:R-:W-:Y:S08]  /*e8d0*/  HMMA.16816.F32.BF16 R52, R84.reuse, R20, R52 ;  /* 0x000000145434723c */ /* 0x042ff00000041834 */
[----:B------:R-:W-:Y:S01]  /*e8e0*/  HMMA.16816.F32.BF16 R44, R84, R22, R44 ;  /* 0x00000016542c723c */ /* 0x000fe2000004182c */
[----:B------:R-:W-:Y:S07]  /*e8f0*/  LDSM.16.M88.4 R20, [R132+0x6000] ;  /* 0x006000008414783b */ /* 0x000fee0000000200 */
[----:B------:R-:W-:Y:S01]  /*e900*/  HMMA.16816.F32.BF16 R80, R80, R66, R60 ;  /* 0x000000425050723c */ /* 0x000fe2000004183c */
[----:B------:R-:W1:Y:S04]  /*e910*/  LDSM.16.M88.4 R64, [R133+0x7000] ;  /* 0x007000008540783b */ /* 0x000e680000000200 */
[----:B------:R-:W3:Y:S03]  /*e920*/  LDSM.16.M88.4 R60, [R133+0x7800] ;  /* 0x00780000853c783b */ /* 0x000ee60000000200 */
[C---:B--2---:R-:W-:Y:S08]  /*e930*/  HMMA.16816.F32.BF16 R40, R84.reuse, R16, R40 ;  /* 0x000000105428723c */ /* 0x044ff00000041828 */
[C---:B------:R-:W-:Y:S01]  /*e940*/  HMMA.16816.F32.BF16 R36, R84.reuse, R18, R36 ;  /* 0x000000125424723c */ /* 0x040fe20000041824 */
[----:B------:R-:W-:Y:S07]  /*e950*/  LDSM.16.M88.4 R16, [R132+0x6800] ;  /* 0x006800008410783b */ /* 0x000fee0000000200 */
[C---:B----4-:R-:W-:Y:S08]  /*e960*/  HMMA.16816.F32.BF16 R32, R84.reuse, R8, R32 ;  /* 0x000000085420723c */ /* 0x050ff00000041820 */
[----:B------:R-:W-:Y:S01]  /*e970*/  HMMA.16816.F32.BF16 R28, R84, R10, R28 ;  /* 0x0000000a541c723c */ /* 0x000fe2000004181c */
[----:B------:R-:W2:Y:S07]  /*e980*/  LDSM.16.M88.4 R8, [R135+0x2000] ;  /* 0x002000008708783b */ /* 0x000eae0000000200 */
[C---:B------:R-:W-:Y:S08]  /*e990*/  HMMA.16816.F32.BF16 R52, R76.reuse, R72, R52 ;  /* 0x000000484c34723c */ /* 0x040ff00000041834 */
[----:B------:R-:W-:Y:S08]  /*e9a0*/  HMMA.16816.F32.BF16 R44, R76, R74, R44 ;  /* 0x0000004a4c2c723c */ /* 0x000ff0000004182c */
[C---:B------:R-:W-:Y:S08]  /*e9b0*/  HMMA.16816.F32.BF16 R24, R84.reuse, R88, R24 ;  /* 0x000000585418723c */ /* 0x040ff00000041818 */
[----:B------:R-:W-:Y:S01]  /*e9c0*/  HMMA.16816.F32.BF16 R80, R84, R90, R80 ;  /* 0x0000005a5450723c */ /* 0x000fe20000041850 */
[----:B------:R-:W4:Y:S07]  /*e9d0*/  LDSM.16.M88.4 R84, [R132+0x7000] ;  /* 0x007000008454783b */ /* 0x000f2e0000000200 */
[----:B-----5:R-:W-:Y:S01]  /*e9e0*/  HMMA.16816.F32.BF16 R72, R76, R68, R40 ;  /* 0x000000444c48723c */ /* 0x020fe20000041828 */
[----:B------:R-:W5:Y:S01]  /*e9f0*/  LDSM.16.M88.4 R40, [R132+0x7800] ;  /* 0x007800008428783b */ /* 0x000f620000000200 */
[----:B------:R-:W-:-:S06]  /*ea00*/  DEPBAR.LE SB0, 0x0 ;  /* 0x000080000000791a */ /* 0x000fcc0000000000 */
[C---:B------:R-:W-:Y:S08]  /*ea10*/  HMMA.16816.F32.BF16 R36, R76.reuse, R70, R36 ;  /* 0x000000464c24723c */ /* 0x040ff00000041824 */
[C---:B-1----:R-:W-:Y:S08]  /*ea20*/  HMMA.16816.F32.BF16 R32, R76.reuse, R64, R32 ;  /* 0x000000404c20723c */ /* 0x042ff00000041820 */
[C---:B------:R-:W-:Y:S08]  /*ea30*/  HMMA.16816.F32.BF16 R28, R76.reuse, R66, R28 ;  /* 0x000000424c1c723c */ /* 0x040ff0000004181c */
[C---:B---3--:R-:W-:Y:S08]  /*ea40*/  HMMA.16816.F32.BF16 R24, R76.reuse, R60, R24 ;  /* 0x0000003c4c18723c */ /* 0x048ff00000041818 */
[----:B------:R-:W-:Y:S08]  /*ea50*/  HMMA.16816.F32.BF16 R80, R76, R62, R80 ;  /* 0x0000003e4c50723c */ /* 0x000ff00000041850 */
[----:B--2---:R-:W-:Y:S05]  /*ea60*/  HMMA.16816.F32.BF16 R72, R8, R16, R72 ;  /* 0x000000100848723c */ /* 0x004fea0000041848 */
[----:B------:R-:W-:-:S04]  /*ea70*/  IMAD.IADD R17, R124, 0x1, R3 ;  /* 0x000000017c117824 */ /* 0x000fc800078e0203 */
[--C-:B------:R-:W-:Y:S02]  /*ea80*/  IMAD.IADD R164, R156, 0x1, R17.reuse ;  /* 0x000000019ca47824 */ /* 0x100fe400078e0211 */
[----:B------:R-:W-:Y:S01]  /*ea90*/  IMAD.IADD R0, R104, 0x1, R17 ;  /* 0x0000000168007824 */ /* 0x000fe200078e0211 */
[----:B------:R-:W-:Y:S03]  /*eaa0*/  HMMA.16816.F32.BF16 R52, R8, R20, R52 ;  /* 0x000000140834723c */ /* 0x000fe60000041834 */
[C---:B------:R-:W-:Y:S02]  /*eab0*/  IMAD.IADD R163, R164.reuse, 0x1, R163 ;  /* 0x00000001a4a37824 */ /* 0x040fe400078e02a3 */
[----:B------:R-:W-:-:S03]  /*eac0*/  IMAD.IADD R164, R164, 0x1, R15 ;  /* 0x00000001a4a47824 */ /* 0x000fc600078e020f */
[C-C-:B------:R-:W-:Y:S01]  /*ead0*/  VIADDMNMX R165, R163.reuse, 0x1, R58.reuse, PT ;  /* 0x00000001a3a57846 */ /* 0x140fe2000380013a */
[C---:B------:R-:W-:Y:S03]  /*eae0*/  HMMA.16816.F32.BF16 R44, R8.reuse, R22, R44 ;  /* 0x00000016082c723c */ /* 0x040fe6000004182c */
[----:B------:R-:W-:Y:S02]  /*eaf0*/  VIMNMX R166, PT, PT, RZ, R164, !PT ;  /* 0x000000a4ffa67248 */ /* 0x000fe40007fe0100 */
[----:B------:R-:W-:Y:S02]  /*eb00*/  VIADDMNMX R163, R163, 0x9, R58, PT ;  /* 0x00000009a3a37846 */ /* 0x000fe4000380013a */
[----:B------:R-:W-:Y:S01]  /*eb10*/  VIADDMNMX R164, R164, 0x8, RZ, !PT ;  /* 0x00000008a4a47846 */ /* 0x000fe200078001ff */
[C---:B------:R-:W-:Y:S08]  /*eb20*/  HMMA.16816.F32.BF16 R36, R8.reuse, R18, R36 ;  /* 0x000000120824723c */ /* 0x040ff00000041824 */
[C---:B----4-:R-:W-:Y:S08]  /*eb30*/  HMMA.16816.F32.BF16 R32, R8.reuse, R84, R32 ;  /* 0x000000540820723c */ /* 0x050ff00000041820 */
        /* <DEDUP_REMOVED lines=18> */
.L_x_14587:
        /* <DEDUP_REMOVED lines=60> */
.L_x_14588:
[----:B------:R-:W-:Y:S05]  /*f020*/  BSYNC.RECONVERGENT B0 ;  /* 0x0000000000007941 */ /* 0x000fea0003800200 */
.L_x_14586:
        /* <DEDUP_REMOVED lines=8> */
[----:B------:R-:W-:Y:S02]  /*f0b0*/  IADD3 R14, P2, PT, R12, R5, RZ ;  /* 0x000000050c0e7210 */ /* 0x000fe40007f5e0ff */
[----:B------:R-:W-:Y:S02]  /*f0c0*/  IADD3.X R13, PT, PT, R8, R11, RZ, P3, !PT ;  /* 0x0000000b080d7210 */ /* 0x000fe40001ffe4ff */
[----:B------:R-:W-:Y:S01]  /*f0d0*/  @!PT LDS RZ, [RZ] ;  /* 0x00000000fffff984 */ /* 0x000fe20000000800 */
[----:B------:R-:W-:Y:S01]  /*f0e0*/  @!PT LDS RZ, [RZ] ;  /* 0x00000000fffff984 */ /* 0x000fe20000000800 */
[----:B------:R-:W-:Y:S01]  /*f0f0*/  @!PT LDS RZ, [RZ] ;  /* 0x00000000fffff984 */ /* 0x000fe20000000800 */
[----:B------:R1:W-:Y:S02]  /*f100*/  @!P1 LDGSTS.E.BYPASS.LTC128B.128 [R106+0x4000], desc[UR4][R150.64] ;  /* 0x04000000966a9fae */ /* 0x0003e4000b981a04 */
[----:B------:R-:W-:Y:S01]  /*f110*/  @!P0 MOV R9, R13 ;  /* 0x0000000d00098202 */ /* 0x000fe20000000f00 */
[----:B------:R-:W-:Y:S01]  /*f120*/  IMAD.X R15, R13, 0x1, R8, P2 ;  /* 0x000000010d0f7824 */ /* 0x000fe200010e0608 */
[----:B------:R2:W-:Y:S01]  /*f130*/  @P1 STS.128 [R106+0x4000], RZ ;  /* 0x004000ff6a001388 */ /* 0x0005e20000000c00 */
[----:B------:R-:W-:-:S02]  /*f140*/  @!P0 IMAD.MOV.U32 R8, RZ, RZ, R12 ;  /* 0x000000ffff088224 */ /* 0x000fc400078e000c */
        /* <DEDUP_REMOVED lines=37> */
.L_x_14585:
[----:B------:R-:W-:Y:S05]  /*f3a0*/  BSYNC.RECONVERGENT B1 ;  /* 0x0000000000017941 */ /* 0x000fea0003800200 */
.L_x_14584:
[----:B------:R-:W3:Y:S01]  /*f3b0*/  LD.E R117, desc[UR4][R102.64+0xdc] ;  /* 0x0000dc0466757980 */ /* 0x000ee2000c101900 */
[----:B------:R-:W-:Y:S02]  /*f3c0*/  IMAD.IADD R63, R126, 0x1, R157 ;  /* 0x000000017e3f7824 */ /* 0x000fe400078e029d */
[C---:B--2---:R-:W-:Y:S02]  /*f3d0*/  VIADD R8, R0.reuse, 0x8 ;  /* 0x0000000800087836 */ /* 0x044fe40000000000 */
[C-C-:B------:R-:W-:Y:S01]  /*f3e0*/  IMAD.IADD R13, R0.reuse, 0x1, -R63.reuse ;  /* 0x00000001000d7824 */ /* 0x140fe200078e0a3f */
[--C-:B------:R-:W-:Y:S01]  /*f3f0*/  IADD3 R61, PT, PT, R0, -0x1, -R63.reuse ;  /* 0xffffffff003d7810 */ /* 0x100fe20007ffe83f */
[----:B------:R-:W-:Y:S01]  /*f400*/  VIADD R59, R126, 0x1 ;  /* 0x000000017e3b7836 */ /* 0x000fe20000000000 */
[C-C-:B------:R-:W-:Y:S01]  /*f410*/  IADD3 R49, PT, PT, R8.reuse, -0x1, -R63.reuse ;  /* 0xffffffff08317810 */ /* 0x140fe20007ffe83f */
[----:B------:R-:W-:Y:S01]  /*f420*/  VIADD R60, R13, 0xfffffff8 ;  /* 0xfffffff80d3c7836 */ /* 0x000fe20000000000 */
[----:B------:R-:W-:Y:S01]  /*f430*/  IABS R61, R61 ;  /* 0x0000003d003d7213 */ /* 0x000fe20000000000 */
[----:B------:R-:W-:Y:S01]  /*f440*/  IMAD.IADD R14, R8, 0x1, -R63 ;  /* 0x00000001080e7824 */ /* 0x000fe200078e0a3f */
[----:B------:R-:W-:-:S02]  /*f450*/  IABS R49, R49 ;  /* 0x0000003100317213 */ /* 0x000fc40000000000 */
[----:B------:R-:W-:Y:S02]  /*f460*/  I2FP.F32.S32 R61, R61 ;  /* 0x0000003d003d7245 */ /* 0x000fe40000201400 */
[----:B------:R-:W-:Y:S02]  /*f470*/  IABS R60, R60 ;  /* 0x0000003c003c7213 */ /* 0x000fe40000000000 */
[C---:B------:R-:W-:Y:S01]  /*f480*/  ISETP.GE.AND P5, PT, R59.reuse, R166, PT ;  /* 0x000000a63b00720c */ /* 0x040fe20003fa6270 */
[----:B------:R-:W-:Y:S01]  /*f490*/  FFMA.FTZ R61, -R162, R61, R53 ;  /* 0x0000003da23d7223 */ /* 0x000fe20000010135 */
[C---:B------:R-:W-:Y:S01]  /*f4a0*/  ISETP.GE.AND P0, PT, R59.reuse, R165, PT ;  /* 0x000000a53b00720c */ /* 0x040fe20003f06270 */
[----:B------:R-:W-:Y:S01]  /*f4b0*/  IMAD.MOV.U32 R53, RZ, RZ, R60 ;  /* 0x000000ffff357224 */ /* 0x000fe200078e003c */
[C---:B------:R-:W-:Y:S02]  /*f4c0*/  ISETP.GE.AND P1, PT, R59.reuse, R164, PT ;  /* 0x000000a43b00720c */ /* 0x040fe40003f26270 */
[----:B------:R-:W-:Y:S01]  /*f4d0*/  ISETP.GE.AND P3, PT, R59, R163, PT ;  /* 0x000000a33b00720c */ /* 0x000fe20003f66270 */
[----:B------:R-:W-:Y:S01]  /*f4e0*/  VIADD R59, R126, 0x8 ;  /* 0x000000087e3b7836 */ /* 0x000fe20000000000 */
[----:B------:R-:W-:-:S02]  /*f4f0*/  I2FP.F32.S32 R60, R49 ;  /* 0x00000031003c7245 */ /* 0x000fc40000201400 */
[----:B------:R-:W-:Y:S02]  /*f500*/  IADD3 R43, PT, PT, R0, -0x9, -R63 ;  /* 0xfffffff7002b7810 */ /* 0x000fe40007ffe83f */
[----:B------:R-:W-:Y:S01]  /*f510*/  FSEL R49, R61, -INF , P5 ;  /* 0xff8000003d317808 */ /* 0x000fe20002800000 */
[----:B------:R-:W-:Y:S01]  /*f520*/  FFMA.FTZ R55, -R162, R60, R55 ;  /* 0x0000003ca2377223 */ /* 0x000fe20000010137 */
[C---:B------:R-:W-:Y:S02]  /*f530*/  ISETP.GE.AND P4, PT, R59.reuse, R166, PT ;  /* 0x000000a63b00720c */ /* 0x040fe40003f86270 */
[C---:B------:R-:W-:Y:S02]  /*f540*/  ISETP.GE.AND P6, PT, R59.reuse, R165, PT ;  /* 0x000000a53b00720c */ /* 0x040fe40003fc6270 */
[C---:B------:R-:W-:Y:S02]  /*f550*/  ISETP.GE.AND P2, PT, R59.reuse, R164, PT ;  /* 0x000000a43b00720c */ /* 0x040fe40003f46270 */
[----:B------:R-:W-:-:S02]  /*f560*/  ISETP.GE.AND P5, PT, R59, R163, PT ;  /* 0x000000a33b00720c */ /* 0x000fc40003fa6270 */
[----:B------:R-:W-:Y:S02]  /*f570*/  IABS R43, R43 ;  /* 0x0000002b002b7213 */ /* 0x000fe40000000000 */
[----:B------:R-:W-:Y:S02]  /*f580*/  IABS R59, R13 ;  /* 0x0000000d003b7213 */ /* 0x000fe40000000000 */
[----:B------:R-:W-:Y:S02]  /*f590*/  FSEL R13, R49, -INF , !P0 ;  /* 0xff800000310d7808 */ /* 0x000fe40004000000 */
[----:B------:R-:W-:Y:S01]  /*f5a0*/  FSEL R60, R55, -INF , P1 ;  /* 0xff800000373c7808 */ /* 0x000fe20000800000 */
[----:B------:R-:W-:Y:S01]  /*f5b0*/  IMAD.MOV.U32 R55, RZ, RZ, R43 ;  /* 0x000000ffff377224 */ /* 0x000fe200078e002b */
[----:B------:R-:W-:Y:S02]  /*f5c0*/  IADD3 R20, PT, PT, R8, -0x9, -R63 ;  /* 0xfffffff708147810 */ /* 0x000fe40007ffe83f */
[----:B------:R-:W-:-:S02]  /*f5d0*/  I2FP.F32.S32 R53, R53 ;  /* 0x0000003500357245 */ /* 0x000fc40000201400 */
[----:B------:R-:W-:Y:S02]  /*f5e0*/  I2FP.F32.S32 R49, R59 ;  /* 0x0000003b00317245 */ /* 0x000fe40000201400 */
[----:B------:R-:W-:Y:S01]  /*f5f0*/  IABS R20, R20 ;  /* 0x0000001400147213 */ /* 0x000fe20000000000 */
[C---:B------:R-:W-:Y:S01]  /*f600*/  FFMA.FTZ R53, -R162.reuse, R53, R44 ;  /* 0x00000035a2357223 */ /* 0x040fe2000001012c */
[----:B------:R-:W-:Y:S01]  /*f610*/  I2FP.F32.S32 R55, R55 ;  /* 0x0000003700377245 */ /* 0x000fe20000201400 */
[----:B------:R-:W-:Y:S01]  /*f620*/  FFMA.FTZ R46, -R162, R49, R46 ;  /* 0x00000031a22e7223 */ /* 0x000fe2000001012e */
[----:B------:R-:W-:Y:S01]  /*f630*/  VIADD R44, R126, 0x9 ;  /* 0x000000097e2c7836 */ /* 0x000fe20000000000 */
[----:B------:R-:W-:Y:S02]  /*f640*/  FSEL R43, R60, -INF , !P3 ;  /* 0xff8000003c2b7808 */ /* 0x000fe40005800000 */
[--C-:B------:R-:W-:Y:S02]  /*f650*/  IADD3 R58, PT, PT, R0, -0x10, -R63.reuse ;  /* 0xfffffff0003a7810 */ /* 0x100fe40007ffe83f */
[----:B------:R-:W-:-:S02]  /*f660*/  IADD3 R11, PT, PT, R8, -0x10, -R63 ;  /* 0xfffffff0080b7810 */ /* 0x000fc40007ffe83f */
[----:B------:R-:W-:Y:S01]  /*f670*/  I2FP.F32.S32 R60, R20 ;  /* 0x00000014003c7245 */ /* 0x000fe20000201400 */
[----:B------:R-:W-:Y:S01]  /*f680*/  FFMA.FTZ R45, -R162, R55, R45 ;  /* 0x00000037a22d7223 */ /* 0x000fe2000001012d */
[----:B------:R-:W-:Y:S02]  /*f690*/  FSEL R46, R46, -INF , P2 ;  /* 0xff8000002e2e7808 */ /* 0x000fe40001000000 */
[----:B------:R-:W-:Y:S01]  /*f6a0*/  ISETP.GE.AND P0, PT, R44, R166, PT ;  /* 0x000000a62c00720c */ /* 0x000fe20003f06270 */
[----:B------:R-:W-:Y:S01]  /*f6b0*/  FFMA.FTZ R60, -R162, R60, R47 ;  /* 0x0000003ca23c7223 */ /* 0x000fe2000001012f */
[----:B------:R-:W-:Y:S02]  /*f6c0*/  IABS R58, R58 ;  /* 0x0000003a003a7213 */ /* 0x000fe40000000000 */
[----:B------:R-:W-:Y:S02]  /*f6d0*/  IABS R11, R11 ;  /* 0x0000000b000b7213 */ /* 0x000fe40000000000 */
[----:B------:R-:W-:-:S02]  /*f6e0*/  FSEL R47, R46, -INF , !P5 ;  /* 0xff8000002e2f7808 */ /* 0x000fc40006800000 */
[----:B------:R-:W-:Y:S02]  /*f6f0*/  FSEL R20, R53, -INF , P4 ;  /* 0xff80000035147808 */ /* 0x000fe40002000000 */
[----:B------:R-:W-:Y:S02]  /*f700*/  FSEL R46, R45, -INF , P0 ;  /* 0xff8000002d2e7808 */ /* 0x000fe40000000000 */
[C---:B------:R-:W-:Y:S02]  /*f710*/  ISETP.GE.AND P1, PT, R44.reuse, R165, PT ;  /* 0x000000a52c00720c */ /* 0x040fe40003f26270 */
[C---:B------:R-:W-:Y:S02]  /*f720*/  ISETP.GE.AND P3, PT, R44.reuse, R164, PT ;  /* 0x000000a42c00720c */ /* 0x040fe40003f66270 */
[----:B------:R-:W-:Y:S01]  /*f730*/  ISETP.GE.AND P4, PT, R44, R163, PT ;  /* 0x000000a32c00720c */ /* 0x000fe20003f86270 */
[----:B------:R-:W-:Y:S01]  /*f740*/  VIADD R44, R126, 0x10 ;  /* 0x000000107e2c7836 */ /* 0x000fe20000000000 */
[----:B------:R-:W-:-:S02]  /*f750*/  I2FP.F32.S32 R45, R58 ;  /* 0x0000003a002d7245 */ /* 0x000fc40000201400 */
[----:B------:R-:W-:Y:S02]  /*f760*/  I2FP.F32.S32 R53, R11 ;  /* 0x0000000b00357245 */ /* 0x000fe40000201400 */
[--C-:B------:R-:W-:Y:S02]  /*f770*/  IADD3 R57, PT, PT, R0, -0x11, -R63.reuse ;  /* 0xffffffef00397810 */ /* 0x100fe40007ffe83f */
[----:B------:R-:W-:Y:S01]  /*f780*/  IADD3 R9, PT, PT, R8, -0x11, -R63 ;  /* 0xffffffef08097810 */ /* 0x000fe20007ffe83f */
[C---:B------:R-:W-:Y:S01]  /*f790*/  FFMA.FTZ R72, -R162.reuse, R45, R72 ;  /* 0x0000002da2487223 */ /* 0x040fe20000010148 */
[----:B------:R-:W-:Y:S01]  /*f7a0*/  FFMA.FTZ R53, -R162, R53, R74 ;  /* 0x00000035a2357223 */ /* 0x000fe2000001014a */
[----:B------:R-:W-:Y:S02]  /*f7b0*/  IABS R57, R57 ;  /* 0x0000003900397213 */ /* 0x000fe40000000000 */
[C---:B------:R-:W-:Y:S02]  /*f7c0*/  ISETP.GE.AND P2, PT, R44.reuse, R166, PT ;  /* 0x000000a62c00720c */ /* 0x040fe40003f46270 */
[----:B------:R-:W-:-:S02]  /*f7d0*/  ISETP.GE.AND P0, PT, R44, R164, PT ;  /* 0x000000a42c00720c */ /* 0x000fc40003f06270 */
[----:B------:R-:W-:Y:S02]  /*f7e0*/  IADD3 R41, PT, PT, R0, -0x18, -R63 ;  /* 0xffffffe800297810 */ /* 0x000fe40007ffe83f */
[----:B------:R-:W-:Y:S02]  /*f7f0*/  IABS R9, R9 ;  /* 0x0000000900097213 */ /* 0x000fe40000000000 */
        /* <DEDUP_REMOVED lines=8> */
[----:B------:R-:W-:Y:S02]  /*f880*/  I2FP.F32.S32 R46, R9 ;  /* 0x00000009002e7245 */ /* 0x000fe40000201400 */
[----:B------:R-:W-:Y:S01]  /*f890*/  IABS R53, R41 ;  /* 0x0000002900357213 */ /* 0x000fe20000000000 */
[----:B------:R-:W-:Y:S01]  /*f8a0*/  FFMA.FTZ R57, -R162, R57, R73 ;  /* 0x00000039a2397223 */ /* 0x000fe20000010149 */
[----:B------:R-:W-:-:S02]  /*f8b0*/  IADD3 R19, PT, PT, R8, -0x18, -R63 ;  /* 0xffffffe808137810 */ /* 0x000fc40007ffe83f */
[----:B------:R-:W-:Y:S02]  /*f8c0*/  FSEL R45, R45, -INF , !P4 ;  /* 0xff8000002d2d7808 */ /* 0x000fe40006000000 */
[----:B------:R-:W-:Y:S01]  /*f8d0*/  FSEL R9, R72, -INF , !P5 ;  /* 0xff80000048097808 */ /* 0x000fe20006800000 */
[----:B------:R-:W-:Y:S01]  /*f8e0*/  FFMA.FTZ R46, -R162, R46, R75 ;  /* 0x0000002ea22e7223 */ /* 0x000fe2000001014b */
[C---:B------:R-:W-:Y:S02]  /*f8f0*/  ISETP.GE.AND P3, PT, R44.reuse, R166, PT ;  /* 0x000000a62c00720c */ /* 0x040fe40003f66270 */
[C---:B------:R-:W-:Y:S02]  /*f900*/  ISETP.GE.AND P4, PT, R44.reuse, R165, PT ;  /* 0x000000a52c00720c */ /* 0x040fe40003f86270 */
[C---:B------:R-:W-:Y:S02]  /*f910*/  ISETP.GE.AND P2, PT, R44.reuse, R164, PT ;  /* 0x000000a42c00720c */ /* 0x040fe40003f46270 */
[----:B------:R-:W-:Y:S01]  /*f920*/  ISETP.GE.AND P5, PT, R44, R163, PT ;  /* 0x000000a32c00720c */ /* 0x000fe20003fa6270 */
[----:B------:R-:W-:Y:S01]  /*f930*/  VIADD R44, R126, 0x18 ;  /* 0x000000187e2c7836 */ /* 0x000fe20000000000 */
[----:B------:R-:W-:-:S02]  /*f940*/  I2FP.F32.S32 R53, R53 ;  /* 0x0000003500357245 */ /* 0x000fc40000201400 */
[----:B------:R-:W-:Y:S02]  /*f950*/  IABS R19, R19 ;  /* 0x0000001300137213 */ /* 0x000fe40000000000 */
[--C-:B------:R-:W-:Y:S01]  /*f960*/  IADD3 R23, PT, PT, R0, -0x19, -R63.reuse ;  /* 0xffffffe700177810 */ /* 0x100fe20007ffe83f */
[----:B------:R-:W-:Y:S01]  /*f970*/  FFMA.FTZ R36, -R162, R53, R36 ;  /* 0x00000035a2247223 */ /* 0x000fe20000010124 */
[----:B------:R-:W-:Y:S02]  /*f980*/  FSEL R57, R57, -INF , P3 ;  /* 0xff80000039397808 */ /* 0x000fe40001800000 */
[----:B------:R-:W-:Y:S02]  /*f990*/  IADD3 R17, PT, PT, R8, -0x19, -R63 ;  /* 0xffffffe708117810 */ /* 0x000fe40007ffe83f */
[----:B------:R-:W-:Y:S02]  /*f9a0*/  FSEL R41, R55, -INF , !P1 ;  /* 0xff80000037297808 */ /* 0x000fe40004800000 */
[----:B------:R-:W-:-:S02]  /*f9b0*/  ISETP.GE.AND P0, PT, R44, R166, PT ;  /* 0x000000a62c00720c */ /* 0x000fc40003f06270 */
[----:B------:R-:W-:Y:S02]  /*f9c0*/  I2FP.F32.S32 R55, R19 ;  /* 0x0000001300377245 */ /* 0x000fe40000201400 */
[----:B------:R-:W-:Y:S02]  /*f9d0*/  FSEL R53, R46, -INF , P2 ;  /* 0xff8000002e357808 */ /* 0x000fe40001000000 */
[----:B------:R-:W-:Y:S02]  /*f9e0*/  IABS R46, R23 ;  /* 0x00000017002e7213 */ /* 0x000fe40000000000 */
[----:B------:R-:W-:Y:S02]  /*f9f0*/  FSEL R19, R57, -INF , !P4 ;  /* 0xff80000039137808 */ /* 0x000fe40006000000 */
[C---:B------:R-:W-:Y:S02]  /*fa00*/  ISETP.GE.AND P1, PT, R44.reuse, R165, PT ;  /* 0x000000a52c00720c */ /* 0x040fe40003f26270 */
[----:B------:R-:W-:-:S02]  /*fa10*/  ISETP.GE.AND P3, PT, R44, R164, PT ;  /* 0x000000a42c00720c */ /* 0x000fc40003f66270 */
[----:B------:R-:W-:Y:S01]  /*fa20*/  ISETP.GE.AND P4, PT, R44, R163, PT ;  /* 0x000000a32c00720c */ /* 0x000fe20003f86270 */
[----:B------:R-:W-:Y:S01]  /*fa30*/  VIADD R44, R126, 0x19 ;  /* 0x000000197e2c7836 */ /* 0x000fe20000000000 */
[----:B------:R-:W-:Y:S01]  /*fa40*/  IABS R17, R17 ;  /* 0x0000001100117213 */ /* 0x000fe20000000000 */
[----:B------:R-:W-:Y:S01]  /*fa50*/  FFMA.FTZ R38, -R162, R55, R38 ;  /* 0x00000037a2267223 */ /* 0x000fe20000010126 */
[----:B------:R-:W-:Y:S02]  /*fa60*/  FSEL R36, R36, -INF , P0 ;  /* 0xff80000024247808 */ /* 0x000fe40000000000 */
[----:B------:R-:W-:Y:S02]  /*fa70*/  I2FP.F32.S32 R46, R46 ;  /* 0x0000002e002e7245 */ /* 0x000fe40000201400 */
[----:B------:R-:W-:Y:S02]  /*fa80*/  I2FP.F32.S32 R58, R17 ;  /* 0x00000011003a7245 */ /* 0x000fe40000201400 */
[----:B------:R-:W-:-:S02]  /*fa90*/  IADD3 R15, PT, PT, R0, -0x20, -R63 ;  /* 0xffffffe0000f7810 */ /* 0x000fc40007ffe83f */
[----:B------:R-:W-:Y:S02]  /*faa0*/  FSEL R23, R53, -INF , !P5 ;  /* 0xff80000035177808 */ /* 0x000fe40006800000 */
[----:B------:R-:W-:Y:S01]  /*fab0*/  FSEL R17, R36, -INF , !P1 ;  /* 0xff80000024117808 */ /* 0x000fe20004800000 */
[----:B------:R-:W-:Y:S01]  /*fac0*/  FFMA.FTZ R37, -R162, R46, R37 ;  /* 0x0000002ea2257223 */ /* 0x000fe20000010125 */
[C---:B------:R-:W-:Y:S02]  /*fad0*/  ISETP.GE.AND P2, PT, R44.reuse, R166, PT ;  /* 0x000000a62c00720c */ /* 0x040fe40003f46270 */
[C---:B------:R-:W-:Y:S02]  /*fae0*/  ISETP.GE.AND P5, PT, R44.reuse, R165, PT ;  /* 0x000000a52c00720c */ /* 0x040fe40003fa6270 */
[C---:B------:R-:W-:Y:S02]  /*faf0*/  ISETP.GE.AND P0, PT, R44.reuse, R164, PT ;  /* 0x000000a42c00720c */ /* 0x040fe40003f06270 */
[----:B------:R-:W-:-:S02]  /*fb00*/  ISETP.GE.AND P1, PT, R44, R163, PT ;  /* 0x000000a32c00720c */ /* 0x000fc40003f26270 */
[----:B------:R-:W-:Y:S02]  /*fb10*/  FSEL R44, R38, -INF , P3 ;  /* 0xff800000262c7808 */ /* 0x000fe40001800000 */
[--C-:B------:R-:W-:Y:S02]  /*fb20*/  IADD3 R5, PT, PT, R8, -0x20, -R63.reuse ;  /* 0xffffffe008057810 */ /* 0x100fe40007ffe83f */
[----:B------:R-:W-:Y:S02]  /*fb30*/  IABS R38, R15 ;  /* 0x0000000f00267213 */ /* 0x000fe40000000000 */
[----:B------:R-:W-:Y:S02]  /*fb40*/  IADD3 R51, PT, PT, R0, -0x21, -R63 ;  /* 0xffffffdf00337810 */ /* 0x000fe40007ffe83f */
[----:B------:R-:W-:Y:S01]  /*fb50*/  FSEL R15, R44, -INF , !P4 ;  /* 0xff8000002c0f7808 */ /* 0x000fe20006000000 */
[----:B------:R-:W-:Y:S01]  /*fb60*/  VIADD R36, R126, 0x20 ;  /* 0x000000207e247836 */ /* 0x000fe20000000000 */
[----:B------:R-:W-:-:S02]  /*fb70*/  IABS R5, R5 ;  /* 0x0000000500057213 */ /* 0x000fc40000000000 */
[----:B------:R-:W-:Y:S02]  /*fb80*/  FSEL R44, R37, -INF , P2 ;  /* 0xff800000252c7808 */ /* 0x000fe40001000000 */
[----:B------:R-:W-:Y:S02]  /*fb90*/  I2FP.F32.S32 R37, R38 ;  /* 0x0000002600257245 */ /* 0x000fe40000201400 */
[----:B------:R-:W-:Y:S02]  /*fba0*/  IABS R51, R51 ;  /* 0x0000003300337213 */ /* 0x000fe40000000000 */
[----:B------:R-:W-:Y:S01]  /*fbb0*/  I2FP.F32.S32 R53, R5 ;  /* 0x0000000500357245 */ /* 0x000fe20000201400 */
[----:B------:R-:W-:Y:S01]  /*fbc0*/  FFMA.FTZ R39, -R162, R58, R39 ;  /* 0x0000003aa2277223 */ /* 0x000fe20000010127 */
        /* <DEDUP_REMOVED lines=8> */
[----:B------:R-:W-:Y:S01]  /*fc50*/  IADD3 R21, PT, PT, R8, -0x21, -R63 ;  /* 0xffffffdf08157810 */ /* 0x000fe20007ffe83f */
[C---:B------:R-:W-:Y:S01]  /*fc60*/  FFMA.FTZ R34, -R162.reuse, R53, R34 ;  /* 0x00000035a2227223 */ /* 0x040fe20000010122 */
[----:B------:R-:W-:Y:S01]  /*fc70*/  FSEL R39, R39, -INF , P0 ;  /* 0xff80000027277808 */ /* 0x000fe20000000000 */
[----:B------:R-:W-:Y:S01]  /*fc80*/  FFMA.FTZ R33, -R162, R51, R33 ;  /* 0x00000033a2217223 */ /* 0x000fe20000010121 */
[----:B------:R-:W-:-:S02]  /*fc90*/  FSEL R32, R32, -INF , P3 ;  /* 0xff80000020207808 */ /* 0x000fc40001800000 */
[----:B------:R-:W-:Y:S02]  /*fca0*/  ISETP.GE.AND P0, PT, R36, R166, PT ;  /* 0x000000a62400720c */ /* 0x000fe40003f06270 */
[----:B------:R-:W-:Y:S02]  /*fcb0*/  IABS R37, R21 ;  /* 0x0000001500257213 */ /* 0x000fe40000000000 */
[C-C-:B------:R-:W-:Y:S02]  /*fcc0*/  IADD3 R42, PT, PT, R0.reuse, -0x29, -R63.reuse ;  /* 0xffffffd7002a7810 */ /* 0x140fe40007ffe83f */
[----:B------:R-:W-:Y:S02]  /*fcd0*/  IADD3 R50, PT, PT, R0, -0x28, -R63 ;  /* 0xffffffd800327810 */ /* 0x000fe40007ffe83f */
[----:B------:R-:W-:Y:S02]  /*fce0*/  FSEL R21, R39, -INF , !P1 ;  /* 0xff80000027157808 */ /* 0x000fe40004800000 */
[----:B------:R-:W-:Y:S01]  /*fcf0*/  FSEL R127, R32, -INF , !P4 ;  /* 0xff800000207f7808 */ /* 0x000fe20006000000 */
[----:B------:R-:W-:Y:S01]  /*fd00*/  VIADD R32, R126, 0x28 ;  /* 0x000000287e207836 */ /* 0x000fe20000000000 */
[----:B------:R-:W-:-:S02]  /*fd10*/  ISETP.GE.AND P1, PT, R36, R165, PT ;  /* 0x000000a52400720c */ /* 0x000fc40003f26270 */
[----:B------:R-:W-:Y:S02]  /*fd20*/  I2FP.F32.S32 R38, R37 ;  /* 0x0000002500267245 */ /* 0x000fe40000201400 */
[----:B------:R-:W-:Y:S02]  /*fd30*/  FSEL R34, R34, -INF , P2 ;  /* 0xff80000022227808 */ /* 0x000fe40001000000 */
[----:B------:R-:W-:Y:S02]  /*fd40*/  FSEL R125, R33, -INF , P0 ;  /* 0xff800000217d7808 */ /* 0x000fe40000000000 */
[----:B------:R-:W-:Y:S02]  /*fd50*/  IABS R42, R42 ;  /* 0x0000002a002a7213 */ /* 0x000fe40000000000 */
[----:B------:R-:W-:Y:S02]  /*fd60*/  IADD3 R48, PT, PT, R8, -0x28, -R63 ;  /* 0xffffffd808307810 */ /* 0x000fe40007ffe83f */
[----:B------:R-:W-:-:S02]  /*fd70*/  IABS R50, R50 ;  /* 0x0000003200327213 */ /* 0x000fc40000000000 */
[----:B------:R-:W-:Y:S01]  /*fd80*/  IADD3 R22, PT, PT, R8, -0x29, -R63 ;  /* 0xffffffd708167810 */ /* 0x000fe20007ffe83f */
[----:B------:R-:W-:Y:S01]  /*fd90*/  FFMA.FTZ R35, -R162, R38, R35 ;  /* 0x00000026a2237223 */ /* 0x000fe20000010123 */
[----:B------:R-:W-:Y:S02]  /*fda0*/  FSEL R129, R34, -INF , !P5 ;  /* 0xff80000022817808 */ /* 0x000fe40006800000 */
[----:B------:R-:W-:Y:S02]  /*fdb0*/  FSEL R125, R125, -INF , !P1 ;  /* 0xff8000007d7d7808 */ /* 0x000fe40004800000 */
[C---:B------:R-:W-:Y:S02]  /*fdc0*/  ISETP.GE.AND P2, PT, R32.reuse, R166, PT ;  /* 0x000000a62000720c */ /* 0x040fe40003f46270 */
[C---:B------:R-:W-:Y:S02]  /*fdd0*/  ISETP.GE.AND P5, PT, R32.reuse, R165, PT ;  /* 0x000000a52000720c */ /* 0x040fe40003fa6270 */
[----:B------:R-:W-:-:S02]  /*fde0*/  ISETP.GE.AND P0, PT, R32, R164, PT ;  /* 0x000000a42000720c */ /* 0x000fc40003f06270 */
[----:B------:R-:W-:Y:S01]  /*fdf0*/  ISETP.GE.AND P1, PT, R32, R163, PT ;  /* 0x000000a32000720c */ /* 0x000fe20003f26270 */
[----:B------:R-:W-:Y:S01]  /*fe00*/  VIADD R32, R126, 0x29 ;  /* 0x000000297e207836 */ /* 0x000fe20000000000 */
[----:B------:R-:W-:Y:S02]  /*fe10*/  I2FP.F32.S32 R42, R42 ;  /* 0x0000002a002a7245 */ /* 0x000fe40000201400 */
[----:B------:R-:W-:Y:S02]  /*fe20*/  ISETP.GE.AND P3, PT, R36, R164, PT ;  /* 0x000000a42400720c */ /* 0x000fe40003f66270 */
[----:B------:R-:W-:Y:S02]  /*fe30*/  IABS R48, R48 ;  /* 0x0000003000307213 */ /* 0x000fe40000000000 */
[----:B------:R-:W-:Y:S02]  /*fe40*/  I2FP.F32.S32 R33, R50 ;  /* 0x0000003200217245 */ /* 0x000fe40000201400 */
[----:B------:R-:W-:-:S02]  /*fe50*/  IABS R22, R22 ;  /* 0x0000001600167213 */ /* 0x000fc40000000000 */
[----:B------:R-:W-:Y:S01]  /*fe60*/  IADD3 R16, PT, PT, R8, -0x30, -R63 ;  /* 0xffffffd008107810 */ /* 0x000fe20007ffe83f */
[C---:B------:R-:W-:Y:S01]  /*fe70*/  FFMA.FTZ R29, -R162.reuse, R42, R29 ;  /* 0x0000002aa21d7223 */ /* 0x040fe2000001011d */
[----:B------:R-:W-:Y:S01]  /*fe80*/  I2FP.F32.S32 R37, R48 ;  /* 0x0000003000257245 */ /* 0x000fe20000201400 */
[----:B------:R-:W-:Y:S01]  /*fe90*/  FFMA.FTZ R28, -R162, R33, R28 ;  /* 0x00000021a21c7223 */ /* 0x000fe2000001011c */
[----:B------:R-:W-:Y:S02]  /*fea0*/  FSEL R35, R35, -INF , P3 ;  /* 0xff80000023237808 */ /* 0x000fe40001800000 */
[----:B------:R-:W-:Y:S02]  /*feb0*/  IADD3 R40, PT, PT, R0, -0x30, -R63 ;  /* 0xffffffd000287810 */ /* 0x000fe40007ffe83f */
[----:B------:R-:W-:Y:S02]  /*fec0*/  ISETP.GE.AND P3, PT, R32, R166, PT ;  /* 0x000000a62000720c */ /* 0x000fe40003f66270 */
[----:B------:R-:W-:-:S02]  /*fed0*/  I2FP.F32.S32 R22, R22 ;  /* 0x0000001600167245 */ /* 0x000fc40000201400 */
[----:B------:R-:W-:Y:S01]  /*fee0*/  IABS R16, R16 ;  /* 0x0000001000107213 */ /* 0x000fe20000000000 */
[C---:B------:R-:W-:Y:S01]  /*fef0*/  FFMA.FTZ R30, -R162.reuse, R37, R30 ;  /* 0x00000025a21e7223 */ /* 0x040fe2000001011e */
[----:B------:R-:W-:Y:S01]  /*ff00*/  IABS R40, R40 ;  /* 0x0000002800287213 */ /* 0x000fe20000000000 */
[----:B------:R-:W-:Y:S01]  /*ff10*/  FFMA.FTZ R22, -R162, R22, R31 ;  /* 0x00000016a2167223 */ /* 0x000fe2000001011f */
[----:B------:R-:W-:Y:S02]  /*ff20*/  FSEL R131, R29, -INF , P3 ;  /* 0xff8000001d837808 */ /* 0x000fe40001800000 */
[----:B------:R-:W-:Y:S02]  /*ff30*/  IADD3 R18, PT, PT, R0, -0x31, -R63 ;  /* 0xffffffcf00127810 */ /* 0x000fe40007ffe83f */
[----:B------:R-:W-:Y:S01]  /*ff40*/  FSEL R151, R28, -INF , P2 ;  /* 0xff8000001c977808 */ /* 0x000fe20001000000 */
[----:B------:R-:W-:Y:S01]  /*ff50*/  VIADD R28, R126, 0x30 ;  /* 0x000000307e1c7836 */ /* 0x000fe20000000000 */
[----:B------:R-:W-:-:S02]  /*ff60*/  I2FP.F32.S32 R29, R16 ;  /* 0x00000010001d7245 */ /* 0x000fc40000201400 */
[----:B------:R-:W-:Y:S02]  /*ff70*/  IADD3 R12, PT, PT, R8, -0x31, -R63 ;  /* 0xffffffcf080c7810 */ /* 0x000fe40007ffe83f */
[----:B------:R-:W-:Y:S02]  /*ff80*/  ISETP.GE.AND P2, PT, R32, R164, PT ;  /* 0x000000a42000720c */ /* 0x000fe40003f46270 */
[----:B------:R-:W-:Y:S01]  /*ff90*/  I2FP.F32.S32 R33, R40 ;  /* 0x0000002800217245 */ /* 0x000fe20000201400 */
[----:B------:R-:W-:Y:S01]  /*ffa0*/  FFMA.FTZ R26, -R162, R29, R26 ;  /* 0x0000001da21a7223 */ /* 0x000fe2000001011a */
[----:B------:R-:W-:Y:S02]  /*ffb0*/  FSEL R30, R30, -INF , P0 ;  /* 0xff8000001e1e7808 */ /* 0x000fe40000000000 */
[----:B------:R-:W-:Y:S02]  /*ffc0*/  IABS R18, R18 ;  /* 0x0000001200127213 */ /* 0x000fe40000000000 */
[----:B------:R-:W-:-:S02]  /*ffd0*/  ISETP.GE.AND P0, PT, R32, R163, PT ;  /* 0x000000a32000720c */ /* 0x000fc40003f06270 */
[----:B------:R-:W-:Y:S02]  /*ffe0*/  FSEL R22, R22, -INF , P2 ;  /* 0xff80000016167808 */ /* 0x000fe40001000000 */
[----:B------:R-:W-:Y:S02]  /*fff0*/  IABS R12, R12 ;  /* 0x0000000c000c7213 */ /* 0x000fe40000000000 */
[----:B------:R-:W-:Y:S01]  /*10000*/  ISETP.GE.AND P2, PT, R28, R164, PT ;  /* 0x000000a41c00720c */ /* 0x000fe20003f46270 */
[----:B------:R-:W-:Y:S01]  /*10010*/  FFMA.FTZ R24, -R162, R33, R24 ;  /* 0x00000021a2187223 */ /* 0x000fe20000010118 */
[----:B------:R-:W-:Y:S01]  /*10020*/  IADD3 R10, PT, PT, R8, -0x38, -R63 ;  /* 0xffffffc8080a7810 */ /* 0x000fe20007ffe83f */
[----:B------:R-:W-:Y:S01]  /*10030*/  VIADD R16, R126, 0x31 ;  /* 0x000000317e107836 */ /* 0x000fe20000000000 */
[----:B------:R-:W-:Y:S02]  /*10040*/  FSEL R171, R30, -INF , !P1 ;  /* 0xff8000001eab7808 */ /* 0x000fe40004800000 */
[----:B------:R-:W-:-:S02]  /*10050*/  I2FP.F32.S32 R18, R18 ;  /* 0x0000001200127245 */ /* 0x000fc40000201400 */
[----:B------:R-:W-:Y:S02]  /*10060*/  ISETP.GE.AND P1, PT, R28, R166, PT ;  /* 0x000000a61c00720c */ /* 0x000fe40003f26270 */
[----:B------:R-:W-:Y:S02]  /*10070*/  FSEL R169, R22, -INF , !P0 ;  /* 0xff80000016a97808 */ /* 0x000fe40004000000 */
[----:B------:R-:W-:Y:S02]  /*10080*/  I2FP.F32.S32 R12, R12 ;  /* 0x0000000c000c7245 */ /* 0x000fe40000201400 */
[----:B------:R-:W-:Y:S02]  /*10090*/  ISETP.GE.AND P0, PT, R28, R163, PT ;  /* 0x000000a31c00720c */ /* 0x000fe40003f06270 */
[----:B------:R-:W-:Y:S01]  /*100a0*/  FSEL R26, R26, -INF , P2 ;  /* 0xff8000001a1a7808 */ /* 0x000fe20001000000 */
[C---:B------:R-:W-:Y:S01]  /*100b0*/  FFMA.FTZ R18, -R162.reuse, R18, R25 ;  /* 0x00000012a2127223 */ /* 0x040fe20000010119 */
[----:B------:R-:W-:Y:S01]  /*100c0*/  IABS R10, R10 ;  /* 0x0000000a000a7213 */ /* 0x000fe20000000000 */
[----:B------:R-:W-:Y:S01]  /*100d0*/  FFMA.FTZ R12, -R162, R12, R27 ;  /* 0x0000000ca20c7223 */ /* 0x000fe2000001011b */
[----:B------:R-:W-:-:S02]  /*100e0*/  IADD3 R8, PT, PT, R8, -0x39, -R63 ;  /* 0xffffffc708087810 */ /* 0x000fc40007ffe83f */
[----:B------:R-:W-:Y:S02]  /*100f0*/  FSEL R24, R24, -INF , P1 ;  /* 0xff80000018187808 */ /* 0x000fe40000800000 */
[----:B------:R-:W-:Y:S02]  /*10100*/  ISETP.GE.AND P1, PT, R16, R166, PT ;  /* 0x000000a61000720c */ /* 0x000fe40003f26270 */
[----:B------:R-:W-:Y:S02]  /*10110*/  IABS R14, R14 ;  /* 0x0000000e000e7213 */ /* 0x000fe40000000000 */
[----:B------:R-:W-:Y:S02]  /*10120*/  FSEL R120, R26, -INF , !P0 ;  /* 0xff8000001a787808 */ /* 0x000fe40004000000 */
[----:B------:R-:W-:Y:S02]  /*10130*/  ISETP.GE.AND P0, PT, R16, R164, PT ;  /* 0x000000a41000720c */ /* 0x000fe40003f06270 */
[----:B------:R-:W-:-:S02]  /*10140*/  I2FP.F32.S32 R27, R10 ;  /* 0x0000000a001b7245 */ /* 0x000fc40000201400 */
[----:B------:R-:W-:Y:S01]  /*10150*/  IABS R10, R8 ;  /* 0x00000008000a7213 */ /* 0x000fe20000000000 */
[----:B------:R-:W-:Y:S01]  /*10160*/  VIADD R8, R126, 0x38 ;  /* 0x000000387e087836 */ /* 0x000fe20000000000 */
[----:B------:R-:W-:Y:S02]  /*10170*/  I2FP.F32.S32 R25, R14 ;  /* 0x0000000e00197245 */ /* 0x000fe40000201400 */
[----:B------:R-:W-:Y:S02]  /*10180*/  FSEL R123, R18, -INF , P1 ;  /* 0xff800000127b7808 */ /* 0x000fe40000800000 */
[----:B------:R-:W-:Y:S02]  /*10190*/  ISETP.GE.AND P1, PT, R16, R163, PT ;  /* 0x000000a31000720c */ /* 0x000fe40003f26270 */
[----:B------:R-:W-:Y:S01]  /*101a0*/  FSEL R12, R12, -INF , P0 ;  /* 0xff8000000c0c7808 */ /* 0x000fe20000000000 */
[C---:B------:R-:W-:Y:S01]  /*101b0*/  FFMA.FTZ R27, -R162.reuse, R27, R82 ;  /* 0x0000001ba21b7223 */ /* 0x040fe20000010152 */
[----:B------:R-:W-:Y:S01]  /*101c0*/  FFMA.FTZ R25, -R162, R25, R54 ;  /* 0x00000019a2197223 */ /* 0x000fe20000010136 */
[----:B------:R-:W-:-:S02]  /*101d0*/  ISETP.GE.AND P0, PT, R8, R164, PT ;  /* 0x000000a40800720c */ /* 0x000fc40003f06270 */
[----:B------:R-:W-:Y:S02]  /*101e0*/  FSEL R122, R12, -INF , !P1 ;  /* 0xff8000000c7a7808 */ /* 0x000fe40004800000 */
[C---:B------:R-:W-:Y:S02]  /*101f0*/  ISETP.GE.AND P1, PT, R126.reuse, R164, PT ;  /* 0x000000a47e00720c */ /* 0x040fe40003f26270 */
[----:B------:R-:W-:Y:S02]  /*10200*/  I2FP.F32.S32 R10, R10 ;  /* 0x0000000a000a7245 */ /* 0x000fe40000201400 */
[----:B------:R-:W-:Y:S01]  /*10210*/  FSEL R121, R27, -INF , P0 ;  /* 0xff8000001b797808 */ /* 0x000fe20000000000 */
[C---:B------:R-:W-:Y:S01]  /*10220*/  VIADD R12, R126.reuse, 0x39 ;  /* 0x000000397e0c7836 */ /* 0x040fe20000000000 */
[----:B------:R-:W-:Y:S02]  /*10230*/  ISETP.GE.AND P0, PT, R126, R163, PT ;  /* 0x000000a37e00720c */ /* 0x000fe40003f06270 */
[----:B------:R-:W-:Y:S01]  /*10240*/  FSEL R25, R25, -INF , P1 ;  /* 0xff80000019197808 */ /* 0x000fe20000800000 */
[----:B------:R-:W-:Y:S01]  /*10250*/  FFMA.FTZ R83, -R162, R10, R83 ;  /* 0x0000000aa2537223 */ /* 0x000fe20000010153 */
[----:B------:R-:W-:-:S02]  /*10260*/  IADD3 R2, PT, PT, R0, -0x38, -R63 ;  /* 0xffffffc800027810 */ /* 0x000fc40007ffe83f */
[----:B------:R-:W-:Y:S02]  /*10270*/  FSEL R10, R25, -INF , !P0 ;  /* 0xff800000190a7808 */ /* 0x000fe40004000000 */
[----:B------:R-:W-:Y:S01]  /*10280*/  FSEL R25, R20, -INF , !P6 ;  /* 0xff80000014197808 */ /* 0x000fe20007000000 */
[----:B------:R-:W-:Y:S01]  /*10290*/  FFMA.FTZ R52, -R162, R49, R52 ;  /* 0x00000031a2347223 */ /* 0x000fe20000010134 */
[----:B------:R-:W-:Y:S02]  /*102a0*/  ISETP.GE.AND P6, PT, R8, R163, PT ;  /* 0x000000a30800720c */ /* 0x000fe40003fc6270 */
[----:B------:R-:W-:Y:S02]  /*102b0*/  ISETP.GE.AND P0, PT, R12, R164, PT ;  /* 0x000000a40c00720c */ /* 0x000fe40003f06270 */
[----:B------:R-:W-:Y:S02]  /*102c0*/  ISETP.GE.AND P1, PT, R126, R166, PT ;  /* 0x000000a67e00720c */ /* 0x000fe40003f26270 */
[----:B------:R-:W-:-:S02]  /*102d0*/  FMNMX3.FTZ R14, R10, R43, R47, !PT ;  /* 0x0000002b0a0e7276 */ /* 0x000fc4000781002f */
[----:B------:R-:W-:Y:S02]  /*102e0*/  FSEL R121, R121, -INF , !P6 ;  /* 0xff80000079797808 */ /* 0x000fe40007000000 */
[----:B------:R-:W-:Y:S02]  /*102f0*/  FSEL R83, R83, -INF , P0 ;  /* 0xff80000053537808 */ /* 0x000fe40000000000 */
[C---:B------:R-:W-:Y:S02]  /*10300*/  ISETP.GE.AND P6, PT, R8.reuse, R166, PT ;  /* 0x000000a60800720c */ /* 0x040fe40003fc6270 */
[----:B------:R-:W-:Y:S02]  /*10310*/  ISETP.GE.AND P0, PT, R8, R165, PT ;  /* 0x000000a50800720c */ /* 0x000fe40003f06270 */
[----:B------:R-:W-:Y:S02]  /*10320*/  FMNMX3.FTZ R14, R14, R45, R41, !PT ;  /* 0x0000002d0e0e7276 */ /* 0x000fe40007810029 */
[----:B------:R-:W-:-:S02]  /*10330*/  FSEL R8, R52, -INF , P1 ;  /* 0xff80000034087808 */ /* 0x000fc40000800000 */
[----:B------:R-:W-:Y:S02]  /*10340*/  ISETP.GE.AND P1, PT, R126, R165, PT ;  /* 0x000000a57e00720c */ /* 0x000fe40003f26270 */
[----:B------:R-:W-:Y:S02]  /*10350*/  IABS R2, R2 ;  /* 0x0000000200027213 */ /* 0x000fe40000000000 */
[----:B------:R-:W-:Y:S02]  /*10360*/  FMNMX3.FTZ R14, R14, R23, R15, !PT ;  /* 0x000000170e0e7276 */ /* 0x000fe4000781000f */
[----:B------:R-:W-:Y:S02]  /*10370*/  IADD3 R0, PT, PT, R0, -0x39, -R63 ;  /* 0xffffffc700007810 */ /* 0x000fe40007ffe83f */
[----:B------:R-:W-:Y:S02]  /*10380*/  ISETP.GE.AND P4, PT, R36, R163, PT ;  /* 0x000000a32400720c */ /* 0x000fe40003f86270 */
[----:B------:R-:W-:-:S02]  /*10390*/  FSEL R8, R8, -INF , !P1 ;  /* 0xff80000008087808 */ /* 0x000fc40004800000 */
[----:B------:R-:W-:Y:S02]  /*103a0*/  I2FP.F32.S32 R27, R2 ;  /* 0x00000002001b7245 */ /* 0x000fe40000201400 */
[----:B------:R-:W-:Y:S02]  /*103b0*/  FMNMX3.FTZ R2, R14, R21, R129, !PT ;  /* 0x000000150e027276 */ /* 0x000fe40007810081 */
[----:B------:R-:W-:Y:S02]  /*103c0*/  FSEL R167, R35, -INF , !P4 ;  /* 0xff80000023a77808 */ /* 0x000fe40006000000 */
[----:B------:R-:W-:Y:S02]  /*103d0*/  IABS R0, R0 ;  /* 0x0000000000007213 */ /* 0x000fe40000000000 */
[----:B------:R-:W-:Y:S02]  /*103e0*/  FMNMX3.FTZ R14, R8, R13, R25, !PT ;  /* 0x0000000d080e7276 */ /* 0x000fe40007810019 */
[----:B------:R-:W-:-:S02]  /*103f0*/  ISETP.GE.AND P2, PT, R16, R165, PT ;  /* 0x000000a51000720c */ /* 0x000fc40003f46270 */
[----:B------:R-:W-:Y:S01]  /*10400*/  FMNMX3.FTZ R16, R2, R167, R171, !PT ;  /* 0x000000a702107276 */ /* 0x000fe200078100ab */
[----:B------:R-:W-:Y:S01]  /*10410*/  IMAD.MOV.U32 R2, RZ, RZ, R0 ;  /* 0x000000ffff027224 */ /* 0x000fe200078e0000 */
[----:B------:R-:W-:Y:S02]  /*10420*/  FMNMX3.FTZ R14, R14, R11, R9, !PT ;  /* 0x0000000b0e0e7276 */ /* 0x000fe40007810009 */
[----:B------:R-:W-:Y:S02]  /*10430*/  ISETP.GE.AND P1, PT, R12, R163, PT ;  /* 0x000000a30c00720c */ /* 0x000fe40003f26270 */
[----:B------:R-:W-:Y:S01]  /*10440*/  FMNMX3.FTZ R14, R14, R19, R17, !PT ;  /* 0x000000130e0e7276 */ /* 0x000fe20007810011 */
[----:B------:R-:W-:Y:S01]  /*10450*/  FFMA.FTZ R80, -R162, R27, R80 ;  /* 0x0000001ba2507223 */ /* 0x000fe20000010150 */
[----:B------:R-:W-:Y:S02]  /*10460*/  I2FP.F32.S32 R2, R2 ;  /* 0x0000000200027245 */ /* 0x000fe40000201400 */
[----:B------:R-:W-:-:S02]  /*10470*/  FSEL R119, R83, -INF , !P1 ;  /* 0xff80000053777808 */ /* 0x000fc40004800000 */
[----:B------:R-:W-:Y:S02]  /*10480*/  FSEL R151, R151, -INF , !P5 ;  /* 0xff80000097977808 */ /* 0x000fe40006800000 */
[C---:B------:R-:W-:Y:S02]  /*10490*/  ISETP.GE.AND P1, PT, R12.reuse, R166, PT ;  /* 0x000000a60c00720c */ /* 0x040fe40003f26270 */
[-C--:B------:R-:W-:Y:S02]  /*104a0*/  ISETP.GE.AND P5, PT, R12, R165.reuse, PT ;  /* 0x000000a50c00720c */ /* 0x080fe40003fa6270 */
[-C--:B------:R-:W-:Y:S02]  /*104b0*/  ISETP.GE.AND P4, PT, R32, R165.reuse, PT ;  /* 0x000000a52000720c */ /* 0x080fe40003f86270 */
[----:B------:R-:W-:Y:S02]  /*104c0*/  ISETP.GE.AND P3, PT, R28, R165, PT ;  /* 0x000000a51c00720c */ /* 0x000fe40003f66270 */
[----:B------:R-:W-:Y:S01]  /*104d0*/  FMNMX3.FTZ R12, R14, R5, R127, !PT ;  /* 0x000000050e0c7276 */ /* 0x000fe2000781007f */
[----:B------:R-:W-:Y:S01]  /*104e0*/  FFMA.FTZ R2, -R162, R2, R81 ;  /* 0x00000002a2027223 */ /* 0x000fe20000010151 */
[----:B------:R-:W-:-:S02]  /*104f0*/  FMNMX3.FTZ R0, R16, R169, R120, !PT ;  /* 0x000000a910007276 */ /* 0x000fc40007810078 */
[----:B------:R-:W-:Y:S02]  /*10500*/  FSEL R80, R80, -INF , P6 ;  /* 0xff80000050507808 */ /* 0x000fe40003000000 */
[----:B------:R-:W-:Y:S02]  /*10510*/  FSEL R131, R131, -INF , !P4 ;  /* 0xff80000083837808 */ /* 0x000fe40006000000 */
[----:B------:R-:W-:Y:S02]  /*10520*/  FSEL R170, R24, -INF , !P3 ;  /* 0xff80000018aa7808 */ /* 0x000fe40005800000 */
[----:B------:R-:W-:Y:S02]  /*10530*/  FMNMX3.FTZ R12, R12, R125, R151, !PT ;  /* 0x0000007d0c0c7276 */ /* 0x000fe40007810097 */
[----:B------:R-:W-:Y:S02]  /*10540*/  FMNMX3.FTZ R0, R0, R122, R121, !PT ;  /* 0x0000007a00007276 */ /* 0x000fe40007810079 */
        /* <DEDUP_REMOVED lines=21> */
[----:B---3--:R-:W-:Y:S02]  /*106a0*/  FMUL.FTZ R128, R117, R0 ;  /* 0x0000000075807220 */ /* 0x008fe40000410000 */
[----:B------:R-:W3:Y:S01]  /*106b0*/  LDSM.16.MT88.4 R48, [R142+0xa000] ;  /* 0x00a000008e30783b */ /* 0x000ee20000004200 */
[----:B--2---:R-:W-:Y:S02]  /*106c0*/  FMNMX.FTZ R2, R27, R2, !PT ;  /* 0x000000021b027209 */ /* 0x004fe40007810000 */
[----:B------:R-:W-:Y:S02]  /*106d0*/  FSEL R128, R128, RZ, P0 ;  /* 0x000000ff80807208 */ /* 0x000fe40000000000 */
[----:B------:R-:W-:Y:S01]  /*106e0*/  FSETP.NEU.FTZ.AND P0, PT, R2, -INF , PT ;  /* 0xff8000000200780b */ /* 0x000fe20003f1d000 */
[----:B------:R-:W-:-:S05]  /*106f0*/  FMUL.FTZ R172, R117, R2 ;  /* 0x0000000275ac7220 */ /* 0x000fca0000410000 */
        /* <DEDUP_REMOVED lines=10> */
[----:B------:R-:W-:-:S02]  /*107a0*/  FFMA.FTZ R114, R9, R117, -R172 ;  /* 0x0000007509727223 */ /* 0x000fc400000108ac */
[----:B------:R-:W2:Y:S01]  /*107b0*/  LDSM.16.MT88.4 R8, [R142+0x8800] ;  /* 0x008800008e08783b */ /* 0x000ea20000004200 */
[----:B------:R-:W4:Y:S04]  /*107c0*/  MUFU.EX2 R115, R115 ;  /* 0x0000007300737308 */ /* 0x000f280000000800 */
[----:B------:R-:W-:Y:S04]  /*107d0*/  MUFU.EX2 R111, R111 ;  /* 0x0000006f006f7308 */ /* 0x000fe80000000800 */
[----:B------:R-:W5:Y:S04]  /*107e0*/  MUFU.EX2 R32, R32 ;  /* 0x0000002000207308 */ /* 0x000f680000000800 */
[----:B------:R-:W-:Y:S04]  /*107f0*/  MUFU.EX2 R116, R116 ;  /* 0x0000007400747308 */ /* 0x000fe80000000800 */
[----:B------:R-:W1:Y:S04]  /*10800*/  MUFU.EX2 R113, R113 ;  /* 0x0000007100717308 */ /* 0x000e680000000800 */
[----:B------:R-:W-:Y:S04]  /*10810*/  MUFU.EX2 R112, R112 ;  /* 0x0000007000707308 */ /* 0x000fe80000000800 */
[----:B------:R-:W3:Y:S01]  /*10820*/  MUFU.EX2 R35, R35 ;  /* 0x0000002300237308 */ /* 0x000ee20000000800 */
[--C-:B------:R-:W-:Y:S01]  /*10830*/  FFMA.FTZ R33, R15, R117, -R128.reuse ;  /* 0x000000750f217223 */ /* 0x100fe20000010880 */
[----:B----4-:R-:W-:Y:S01]  /*10840*/  F2FP.BF16.F32.PACK_AB R65, R115, R118 ;  /* 0x000000767341723e */ /* 0x010fe200000010ff */
[----:B------:R-:W4:Y:S01]  /*10850*/  LDSM.16.MT88.4 R12, [R143+0x8800] ;  /* 0x008800008f0c783b */ /* 0x000f220000004200 */
[----:B-----5:R-:W-:Y:S01]  /*10860*/  F2FP.BF16.F32.PACK_AB R67, R32, R111 ;  /* 0x0000006f2043723e */ /* 0x020fe200000010ff */
[-CC-:B------:R-:W-:Y:S01]  /*10870*/  FFMA.FTZ R31, R41, R117.reuse, -R128.reuse ;  /* 0x00000075291f7223 */ /* 0x180fe20000010880 */
[----:B-1----:R-:W-:Y:S01]  /*10880*/  F2FP.BF16.F32.PACK_AB R64, R113, R116 ;  /* 0x000000747140723e */ /* 0x002fe200000010ff */
[-CC-:B------:R-:W-:Y:S01]  /*10890*/  FFMA.FTZ R34, R23, R117.reuse, -R128.reuse ;  /* 0x0000007517227223 */ /* 0x180fe20000010880 */
[-C--:B------:R-:W-:Y:S01]  /*108a0*/  FFMA.FTZ R28, R21, R117.reuse, -R128 ;  /* 0x00000075151c7223 */ /* 0x080fe20000010880 */
[-CC-:B------:R-:W-:Y:S01]  /*108b0*/  FFMA.FTZ R107, R19, R117.reuse, -R172.reuse ;  /* 0x00000075136b7223 */ /* 0x180fe200000108ac */
[-CC-:B------:R-:W-:Y:S01]  /*108c0*/  FFMA.FTZ R30, R17, R117.reuse, -R172.reuse ;  /* 0x00000075111e7223 */ /* 0x180fe200000108ac */
[----:B------:R-:W-:Y:S01]  /*108d0*/  FFMA.FTZ R29, R5, R117, -R172 ;  /* 0x00000075051d7223 */ /* 0x000fe200000108ac */
[----:B---3--:R-:W-:Y:S01]  /*108e0*/  F2FP.BF16.F32.PACK_AB R66, R35, R112 ;  /* 0x000000702342723e */ /* 0x008fe200000010ff */
[----:B------:R-:W-:Y:S01]  /*108f0*/  MUFU.EX2 R31, R31 ;  /* 0x0000001f001f7308 */ /* 0x000fe20000000800 */
[----:B------:R-:W-:Y:S01]  /*10900*/  IMAD.IADD R141, R6, 0x1, R143 ;  /* 0x00000001068d7824 */ /* 0x000fe200078e028f */
[----:B------:R-:W1:Y:S02]  /*10910*/  LDSM.16.MT88.4 R40, [R143+0xa000] ;  /* 0x00a000008f28783b */ /* 0x000e640000004200 */
[----:B------:R-:W3:Y:S02]  /*10920*/  MUFU.EX2 R34, R34 ;  /* 0x0000002200227308 */ /* 0x000ee40000000800 */
[C---:B------:R-:W-:Y:S02]  /*10930*/  HMMA.16816.F32.BF16 R88, R64.reuse, R84, RZ ;  /* 0x000000544058723c */ /* 0x040fe400000418ff */
[----:B------:R-:W-:Y:S04]  /*10940*/  MUFU.EX2 R33, R33 ;  /* 0x0000002100217308 */ /* 0x000fe80000000800 */
[----:B------:R-:W5:Y:S04]  /*10950*/  MUFU.EX2 R28, R28 ;  /* 0x0000001c001c7308 */ /* 0x000f680000000800 */
[----:B------:R-:W-:Y:S01]  /*10960*/  MUFU.EX2 R114, R114 ;  /* 0x0000007200727308 */ /* 0x000fe20000000800 */
[C---:B------:R-:W-:Y:S03]  /*10970*/  HMMA.16816.F32.BF16 R84, R64.reuse, R86, RZ ;  /* 0x000000564054723c */ /* 0x040fe600000418ff */
[----:B------:R-:W2:Y:S04]  /*10980*/  MUFU.EX2 R107, R107 ;  /* 0x0000006b006b7308 */ /* 0x000ea80000000800 */
[----:B------:R-:W-:Y:S04]  /*10990*/  MUFU.EX2 R30, R30 ;  /* 0x0000001e001e7308 */ /* 0x000fe80000000800 */
[----:B------:R-:W4:Y:S01]  /*109a0*/  MUFU.EX2 R29, R29 ;  /* 0x0000001d001d7308 */ /* 0x000f220000000800 */
[----:B------:R-:W-:Y:S01]  /*109b0*/  HMMA.16816.F32.BF16 R96, R64, R92, RZ ;  /* 0x0000005c4060723c */ /* 0x000fe200000418ff */
[----:B------:R-:W-:Y:S01]  /*109c0*/  IMAD.IADD R140, R4, 0x1, R141 ;  /* 0x00000001048c7824 */ /* 0x000fe200078e028d */
[----:B---3--:R-:W-:Y:S01]  /*109d0*/  F2FP.BF16.F32.PACK_AB R5, R34, R31 ;  /* 0x0000001f2205723e */ /* 0x008fe200000010ff */
[----:B------:R-:W-:Y:S01]  /*109e0*/  LDSM.16.MT88.4 R76, [R141+0x8000] ;  /* 0x008000008d4c783b */ /* 0x000fe20000004200 */
[----:B-----5:R-:W-:-:S02]  /*109f0*/  F2FP.BF16.F32.PACK_AB R7, R28, R33 ;  /* 0x000000211c07723e */ /* 0x020fc400000010ff */
[----:B--2---:R-:W-:Y:S01]  /*10a00*/  F2FP.BF16.F32.PACK_AB R4, R107, R114 ;  /* 0x000000726b04723e */ /* 0x004fe200000010ff */
[----:B------:R-:W-:Y:S01]  /*10a10*/  LDSM.16.MT88.4 R68, [R140+0x8000] ;  /* 0x008000008c44783b */ /* 0x000fe20000004200 */
[----:B------:R-:W-:Y:S03]  /*10a20*/  HMMA.16816.F32.BF16 R92, R64, R94, RZ ;  /* 0x0000005e405c723c */ /* 0x000fe600000418ff */
[----:B------:R-:W-:Y:S01]  /*10a30*/  LDSM.16.MT88.4 R56, [R141+0xa000] ;  /* 0x00a000008d38783b */ /* 0x000fe20000004200 */
[----:B----4-:R-:W-:-:S03]  /*10a40*/  F2FP.BF16.F32.PACK_AB R6, R29, R30 ;  /* 0x0000001e1d06723e */ /* 0x010fc600000010ff */
[----:B------:R-:W-:Y:S01]  /*10a50*/  LDSM.16.MT88.4 R16, [R140+0xa000] ;  /* 0x00a000008c10783b */ /* 0x000fe20000004200 */
[----:B------:R-:W-:Y:S03]  /*10a60*/  HMMA.16816.F32.BF16 R44, R64, R48, RZ ;  /* 0x00000030402c723c */ /* 0x000fe600000418ff */
[----:B------:R-:W-:Y:S04]  /*10a70*/  LDSM.16.MT88.4 R24, [R141+0x8800] ;  /* 0x008800008d18783b */ /* 0x000fe80000004200 */
[----:B------:R-:W-:Y:S01]  /*10a80*/  LDSM.16.MT88.4 R20, [R140+0x8800] ;  /* 0x008800008c14783b */ /* 0x000fe20000004200 */
[C---:B------:R-:W-:Y:S08]  /*10a90*/  HMMA.16816.F32.BF16 R88, R4.reuse, R8, R88 ;  /* 0x000000080458723c */ /* 0x040ff00000041858 */
[C---:B------:R-:W-:Y:S01]  /*10aa0*/  HMMA.16816.F32.BF16 R84, R4.reuse, R10, R84 ;  /* 0x0000000a0454723c */ /* 0x040fe20000041854 */
[----:B------:R-:W2:Y:S07]  /*10ab0*/  LDSM.16.MT88.4 R8, [R142+0xa800] ;  /* 0x00a800008e08783b */ /* 0x000eae0000004200 */
[C---:B------:R-:W-:Y:S08]  /*10ac0*/  HMMA.16816.F32.BF16 R96, R4.reuse, R12, R96 ;  /* 0x0000000c0460723c */ /* 0x040ff00000041860 */
[----:B------:R-:W-:Y:S01]  /*10ad0*/  HMMA.16816.F32.BF16 R92, R4, R14, R92 ;  /* 0x0000000e045c723c */ /* 0x000fe2000004185c */
[----:B------:R-:W3:Y:S07]  /*10ae0*/  LDSM.16.MT88.4 R12, [R143+0xa800] ;  /* 0x00a800008f0c783b */ /* 0x000eee0000004200 */
[C---:B------:R-:W-:Y:S08]  /*10af0*/  HMMA.16816.F32.BF16 R48, R64.reuse, R50, RZ ;  /* 0x000000324030723c */ /* 0x040ff000000418ff */
[C---:B-1----:R-:W-:Y:S08]  /*10b00*/  HMMA.16816.F32.BF16 R36, R64.reuse, R40, RZ ;  /* 0x000000284024723c */ /* 0x042ff000000418ff */
[----:B------:R-:W-:Y:S08]  /*10b10*/  HMMA.16816.F32.BF16 R40, R64, R42, RZ ;  /* 0x0000002a4028723c */ /* 0x000ff000000418ff */
[C---:B--2---:R-:W-:Y:S08]  /*10b20*/  HMMA.16816.F32.BF16 R44, R4.reuse, R8, R44 ;  /* 0x00000008042c723c */ /* 0x044ff0000004182c */
[C---:B------:R-:W-:Y:S01]  /*10b30*/  HMMA.16816.F32.BF16 R48, R4.reuse, R10, R48 ;  /* 0x0000000a0430723c */ /* 0x040fe20000041830 */
[----:B------:R-:W1:Y:S07]  /*10b40*/  LDSM.16.MT88.4 R8, [R140+0xa800] ;  /* 0x00a800008c08783b */ /* 0x000e6e0000004200 */
        /* <DEDUP_REMOVED lines=13> */
[-CC-:B------:R-:W-:Y:S01]  /*10c20*/  FFMA.FTZ R176, R130, R117.reuse, -R172.reuse ;  /* 0x0000007582b07223 */ /* 0x180fe200000108ac */
[-C--:B------:R-:W-:Y:S01]  /*10c30*/  FFMA.FTZ R170, R170, R117.reuse, -R172 ;  /* 0x00000075aaaa7223 */ /* 0x080fe200000108ac */
[----:B------:R-:W-:Y:S07]  /*10c40*/  LDSM.16.MT88.4 R16, [R143+0x9800] ;  /* 0x009800008f10783b */ /* 0x000fee0000004200 */
[C---:B-1----:R-:W-:Y:S08]  /*10c50*/  HMMA.16816.F32.BF16 R60, R4.reuse, R8, R60 ;  /* 0x00000008043c723c */ /* 0x042ff0000004183c */
[C---:B------:R-:W-:Y:S01]  /*10c60*/  HMMA.16816.F32.BF16 R64, R4.reuse, R10, R64 ;  /* 0x0000000a0440723c */ /* 0x040fe20000041840 */
[----:B------:R-:W1:Y:S07]  /*10c70*/  LDSM.16.MT88.4 R8, [R142+0x9000] ;  /* 0x009000008e08783b */ /* 0x000e6e0000004200 */
[C---:B--2---:R-:W-:Y:S08]  /*10c80*/  HMMA.16816.F32.BF16 R52, R4.reuse, R12, R52 ;  /* 0x0000000c0434723c */ /* 0x044ff00000041834 */
[C---:B------:R-:W-:Y:S01]  /*10c90*/  HMMA.16816.F32.BF16 R56, R4.reuse, R14, R56 ;  /* 0x0000000e0438723c */ /* 0x040fe20000041838 */
[----:B------:R-:W2:Y:S07]  /*10ca0*/  LDSM.16.MT88.4 R12, [R143+0x9000] ;  /* 0x009000008f0c783b */ /* 0x000eae0000004200 */
[----:B------:R-:W-:Y:S03]  /*10cb0*/  HMMA.16816.F32.BF16 R80, R4, R24, R80 ;  /* 0x000000180450723c */ /* 0x000fe60000041850 */
[-C--:B------:R-:W-:Y:S01]  /*10cc0*/  FFMA.FTZ R24, R167, R117.reuse, -R128 ;  /* 0x00000075a7187223 */ /* 0x080fe20000010880 */
[----:B------:R-:W-:-:S04]  /*10cd0*/  FFMA.FTZ R25, R125, R117, -R172 ;  /* 0x000000757d197223 */ /* 0x000fc800000108ac */
        /* <DEDUP_REMOVED lines=48> */
[----:B------:R-:W-:Y:S01]  /*10fe0*/  FFMA.FTZ R121, R168, R117, -R172 ;  /* 0x00000075a8797223 */ /* 0x000fe200000108ac */
[----:B------:R-:W2:Y:S01]  /*10ff0*/  LDSM.16.MT88.4 R12, [R142+0x9800] ;  /* 0x009800008e0c783b */ /* 0x000ea20000004200 */
        /* <DEDUP_REMOVED lines=25> */
[----:B------:R-:W1:Y:S02]  /*11190*/  LDSM.16.MT88.4 R8, [R140+0xb800] ;  /* 0x00b800008c08783b */ /* 0x000e640000004200 */
[----:B------:R-:W-:Y:S01]  /*111a0*/  FADD.FTZ R31, R31, R32 ;  /* 0x000000201f1f7221 */ /* 0x000fe20000010000 */
[----:B------:R-:W-:-:S04]  /*111b0*/  FADD.FTZ R114, R114, R35 ;  /* 0x0000002372727221 */ /* 0x000fc80000010000 */
[----:B------:R-:W-:Y:S03]  /*111c0*/  HMMA.16816.F32.BF16 R96, R4, R16, R96 ;  /* 0x000000100460723c */ /* 0x000fe60000041860 */
[----:B------:R-:W-:Y:S01]  /*111d0*/  FADD.FTZ R34, R34, R31 ;  /* 0x0000001f22227221 */ /* 0x000fe20000010000 */
[----:B------:R-:W-:-:S04]  /*111e0*/  FADD.FTZ R107, R107, R114 ;  /* 0x000000726b6b7221 */ /* 0x000fc80000010000 */
[C---:B------:R-:W-:Y:S01]  /*111f0*/  HMMA.16816.F32.BF16 R92, R4.reuse, R18, R92 ;  /* 0x00000012045c723c */ /* 0x040fe2000004185c */
[----:B------:R-:W3:Y:S07]  /*11200*/  LDSM.16.MT88.4 R16, [R140+0x9800] ;  /* 0x009800008c10783b */ /* 0x000eee0000004200 */
[C---:B--2---:R-:W-:Y:S08]  /*11210*/  HMMA.16816.F32.BF16 R36, R4.reuse, R12, R36 ;  /* 0x0000000c0424723c */ /* 0x044ff00000041824 */
[----:B------:R-:W-:Y:S01]  /*11220*/  HMMA.16816.F32.BF16 R40, R4, R14, R40 ;  /* 0x0000000e0428723c */ /* 0x000fe20000041828 */
[----:B------:R-:W2:Y:S02]  /*11230*/  LDSM.16.MT88.4 R12, [R141+0xb800] ;  /* 0x00b800008d0c783b */ /* 0x000ea40000004200 */
[----:B------:R-:W-:Y:S01]  /*11240*/  FADD.FTZ R33, R33, R34 ;  /* 0x0000002221217221 */ /* 0x000fe20000010000 */
[----:B------:R-:W-:Y:S01]  /*11250*/  FADD.FTZ R30, R30, R107 ;  /* 0x0000006b1e1e7221 */ /* 0x000fe20000010000 */
[----:B------:R-:W4:Y:S02]  /*11260*/  S2R R168, SR_TID.X ;  /* 0x0000000000a87919 */ /* 0x000f240000002100 */
        /* <DEDUP_REMOVED lines=17> */
[----:B------:R-:W-:Y:S02]  /*11380*/  BSSY B2, `(.L_x_14589) ;  /* 0x00003d3000027945 */ /* 0x000fe40003800000 */
[----:B------:R-:W-:Y:S01]  /*11390*/  FADD.FTZ R117, R117, R120 ;  /* 0x0000007875757221 */ /* 0x000fe20000010000 */
[----:B------:R-:W-:Y:S01]  /*113a0*/  FADD.FTZ R121, R121, R122 ;  /* 0x0000007a79797221 */ /* 0x000fe20000010000 */
[----:B----4-:R-:W-:-:S03]  /*113b0*/  IMAD.SHL.U32 R167, R168, 0x8, RZ ;  /* 0x00000008a8a77824 */ /* 0x010fc600078e00ff */
[----:B------:R-:W-:Y:S03]  /*113c0*/  HMMA.16816.F32.BF16 R68, R4, R18, R68 ;  /* 0x000000120444723c */ /* 0x000fe60000041844 */
[----:B------:R-:W-:Y:S01]  /*113d0*/  FADD.FTZ R174, R174, R117 ;  /* 0x00000075aeae7221 */ /* 0x000fe20000010000 */
[----:B------:R-:W-:-:S04]  /*113e0*/  FADD.FTZ R176, R176, R121 ;  /* 0x00000079b0b07221 */ /* 0x000fc80000010000 */
[C---:B--2---:R-:W-:Y:S08]  /*113f0*/  HMMA.16816.F32.BF16 R52, R4.reuse, R12, R52 ;  /* 0x0000000c0434723c */ /* 0x044ff00000041834 */
[C---:B------:R-:W-:Y:S08]  /*11400*/  HMMA.16816.F32.BF16 R56, R4.reuse, R14, R56 ;  /* 0x0000000e0438723c */ /* 0x040ff00000041838 */
        /* <DEDUP_REMOVED lines=30> */
[-C--:B------:R-:W-:Y:S01]  /*115f0*/  LOP3.LUT R4, R4, R13.reuse, RZ, 0x3c, !PT ;  /* 0x0000000d04047212 */ /* 0x080fe200078e3cff */
[----:B------:R-:W-:Y:S02]  /*11600*/  IMAD.HI.U32 R12, R15, R12, R14 ;  /* 0x0000000c0f0c7227 */ /* 0x000fe400078e000e */
        /* <DEDUP_REMOVED lines=43> */
.L_x_14592:
        /* <DEDUP_REMOVED lines=8> */
.L_x_14593:
[----:B------:R-:W-:Y:S05]  /*11940*/  BSYNC.RECONVERGENT B0 ;  /* 0x0000000000007941 */ /* 0x000fea0003800200 */
.L_x_14591:
[-C--:B------:R-:W-:Y:S01]  /*11950*/  ISETP.GE.AND P1, PT, R6, R155.reuse, PT ;  /* 0x0000009b0600720c */ /* 0x080fe20003f26270 */
[----:B------:R-:W-:Y:S01]  /*11960*/  IMAD.SHL.U32 R4, R146, 0x20, RZ ;  /* 0x0000002092047824 */ /* 0x000fe200078e00ff */
[----:B------:R-:W-:Y:S01]  /*11970*/  ISETP.GE.AND P0, PT, R100, R155, PT ;  /* 0x0000009b6400720c */ /* 0x000fe20003f06270 */
[----:B------:R-:W-:Y:S01]  /*11980*/  VIADD R107, R101, 0xffffffff ;  /* 0xffffffff656b7836 */ /* 0x000fe20000000000 */
[----:B------:R-:W-:Y:S01]  /*11990*/  LEA R6, P3, R146, R152, 0x5 ;  /* 0x0000009892067211 */ /* 0x000fe200078628ff */
[----:B------:R-:W-:Y:S01]  /*119a0*/  IMAD.IADD R111, R124, 0x1, R3 ;  /* 0x000000017c6f7824 */ /* 0x000fe200078e0203 */
[C-C-:B------:R-:W-:Y:S01]  /*119b0*/  SHF.L.U64.HI R5, R146.reuse, 0x5, R147.reuse ;  /* 0x0000000592057819 */ /* 0x140fe20000010293 */
[----:B------:R-:W-:Y:S01]  /*119c0*/  IMAD.SHL.U32 R107, R107, 0x40, RZ ;  /* 0x000000406b6b7824 */ /* 0x000fe200078e00ff */
[----:B------:R-:W-:Y:S01]  /*119d0*/  LEA.HI.X R7, R146, R153, R147, 0x5, P3 ;  /* 0x0000009992077211 */ /* 0x000fe200018f2c93 */
[----:B------:R-:W-:Y:S01]  /*119e0*/  IMAD.IADD R111, R104, 0x1, R111 ;  /* 0x00000001686f7824 */ /* 0x000fe200078e026f */
[----:B------:R-:W-:Y:S01]  /*119f0*/  IADD3 R8, P4, PT, R4, R6, RZ ;  /* 0x0000000604087210 */ /* 0x000fe20007f9e0ff */
[----:B------:R-:W-:Y:S02]  /*11a00*/  BSSY.RECONVERGENT B1, `(.L_x_14594) ;  /* 0x000022b000017945 */ /* 0x000fe40003800200 */
[----:B------:R-:W-:Y:S01]  /*11a10*/  @!PT LDS RZ, [RZ] ;  /* 0x00000000fffff984 */ /* 0x000fe20000000800 */
[----:B------:R-:W-:Y:S01]  /*11a20*/  @!PT LDS RZ, [RZ] ;  /* 0x00000000fffff984 */ /* 0x000fe20000000800 */
[----:B------:R-:W-:Y:S01]  /*11a30*/  @!PT LDS RZ, [RZ] ;  /* 0x00000000fffff984 */ /* 0x000fe20000000800 */
[----:B------:R-:W-:Y:S01]  /*11a40*/  @!P1 LDGSTS.E.BYPASS.LTC128B.128 [R106+0x8000], desc[UR4][R152.64] ;  /* 0x08000000986a9fae */ /* 0x000fe2000b981a04 */
[----:B------:R-:W-:Y:S01]  /*11a50*/  IADD3 R10, P3, PT, R8, R4, RZ ;  /* 0x00000004080a7210 */ /* 0x000fe20007f7e0ff */
[----:B------:R-:W-:-:S02]  /*11a60*/  IMAD.X R9, R5, 0x1, R7, P4 ;  /* 0x0000000105097824 */ /* 0x000fc400020e0607 */
[----:B------:R-:W-:Y:S01]  /*11a70*/  @P1 STS.128 [R106+0x8000], RZ ;  /* 0x008000ff6a001388 */ /* 0x000fe20000000c00 */
[----:B------:R-:W-:Y:S02]  /*11a80*/  VIADD R105, R111, 0x8 ;  /* 0x000000086f697836 */ /* 0x000fe40000000000 */
        /* <DEDUP_REMOVED lines=139> */
[----:B------:R-:W-:-:S04]  /*12340*/  IMAD.IADD R116, R107, 0x1, R110 ;  /* 0x000000016b747824 */ /* 0x000fc800078e026e */
[----:B------:R-:W-:Y:S01]  /*12350*/  IMAD.IADD R116, R116, 0x1, R157 ;  /* 0x0000000174747824 */ /* 0x000fe200078e029d */
[C---:B------:R-:W-:Y:S04]  /*12360*/  HMMA.16816.F32.BF16 R12, R120.reuse, R118, R12 ;  /* 0x00000076780c723c */ /* 0x040fe8000004180c */
[--C-:B------:R-:W-:Y:S02]  /*12370*/  IADD3 R190, PT, PT, R105, 0x2f, -R116.reuse ;  /* 0x0000002f69be7810 */ /* 0x100fe40007ffe874 */
[C-C-:B------:R-:W-:Y:S02]  /*12380*/  IADD3 R180, PT, PT, R111.reuse, 0x2f, -R116.reuse ;  /* 0x0000002f6fb47810 */ /* 0x140fe40007ffe874 */
[----:B------:R-:W-:Y:S01]  /*12390*/  IABS R190, R190 ;  /* 0x000000be00be7213 */ /* 0x000fe20000000000 */
[----:B--2---:R-:W-:Y:S03]  /*123a0*/  HMMA.16816.F32.BF16 R4, R120, R114, R4 ;  /* 0x000000727804723c */ /* 0x004fe60000041804 */
[----:B------:R-:W-:-:S02]  /*123b0*/  IADD3 R115, PT, PT, R111, 0x40, -R116 ;  /* 0x000000406f737810 */ /* 0x000fc40007ffe874 */
[--C-:B------:R-:W-:Y:S02]  /*123c0*/  IADD3 R114, PT, PT, R111, 0x3f, -R116.reuse ;  /* 0x0000003f6f727810 */ /* 0x100fe40007ffe874 */
[----:B------:R-:W-:Y:S02]  /*123d0*/  IABS R115, R115 ;  /* 0x0000007300737213 */ /* 0x000fe40000000000 */
[----:B------:R-:W-:Y:S01]  /*123e0*/  IABS R114, R114 ;  /* 0x0000007200727213 */ /* 0x000fe20000000000 */
[----:B------:R-:W-:Y:S03]  /*123f0*/  HMMA.16816.F32.BF16 R8, R120, R112, R8 ;  /* 0x000000707808723c */ /* 0x000fe60000041808 */
[----:B------:R-:W-:Y:S01]  /*12400*/  IADD3 R113, PT, PT, R105, 0x40, -R116 ;  /* 0x0000004069717810 */ /* 0x000fe20007ffe874 */
[----:B------:R-:W-:Y:S01]  /*12410*/  VIADD R112, R126, 0xffffffc0 ;  /* 0xffffffc07e707836 */ /* 0x000fe20000000000 */
[----:B------:R-:W-:-:S02]  /*12420*/  I2FP.F32.S32 R115, R115 ;  /* 0x0000007300737245 */ /* 0x000fc40000201400 */
[----:B------:R-:W-:Y:S02]  /*12430*/  IABS R113, R113 ;  /* 0x0000007100717213 */ /* 0x000fe40000000000 */
[----:B------:R-:W-:Y:S01]  /*12440*/  ISETP.GE.AND P4, PT, R112, R166, PT ;  /* 0x000000a67000720c */ /* 0x000fe20003f86270 */
[----:B------:R-:W-:Y:S01]  /*12450*/  FFMA.FTZ R115, -R162, R115, R32 ;  /* 0x00000073a2737223 */ /* 0x000fe20000010120 */
[----:B------:R-:W-:Y:S02]  /*12460*/  I2FP.F32.S32 R113, R113 ;  /* 0x0000007100717245 */ /* 0x000fe40000201400 */
[C---:B------:R-:W-:Y:S02]  /*12470*/  ISETP.GE.AND P6, PT, R112.reuse, R165, PT ;  /* 0x000000a57000720c */ /* 0x040fe40003fc6270 */
[----:B------:R-:W-:Y:S01]  /*12480*/  ISETP.GE.AND P3, PT, R112, R163, PT ;  /* 0x000000a37000720c */ /* 0x000fe20003f66270 */
[----:B------:R-:W-:Y:S01]  /*12490*/  FFMA.FTZ R32, -R162, R113, R34 ;  /* 0x00000071a2207223 */ /* 0x000fe20000010122 */
[----:B------:R-:W-:Y:S01]  /*124a0*/  ISETP.GE.AND P5, PT, R112, R164, PT ;  /* 0x000000a47000720c */ /* 0x000fe20003fa6270 */
[----:B------:R-:W-:Y:S01]  /*124b0*/  VIADD R113, R126, 0xffffffc1 ;  /* 0xffffffc17e717836 */ /* 0x000fe20000000000 */
[----:B------:R-:W-:-:S02]  /*124c0*/  IADD3 R112, PT, PT, R105, 0x3f, -R116 ;  /* 0x0000003f69707810 */ /* 0x000fc40007ffe874 */
[----:B------:R-:W-:Y:S02]  /*124d0*/  FSEL R34, R115, -INF , P4 ;  /* 0xff80000073227808 */ /* 0x000fe40002000000 */
[----:B------:R-:W-:Y:S02]  /*124e0*/  IABS R112, R112 ;  /* 0x0000007000707213 */ /* 0x000fe40000000000 */
[----:B------:R-:W-:Y:S02]  /*124f0*/  FSEL R32, R32, -INF , P5 ;  /* 0xff80000020207808 */ /* 0x000fe40002800000 */
[----:B------:R-:W-:Y:S02]  /*12500*/  I2FP.F32.S32 R114, R114 ;  /* 0x0000007200727245 */ /* 0x000fe40000201400 */
[----:B------:R-:W-:Y:S02]  /*12510*/  I2FP.F32.S32 R112, R112 ;  /* 0x0000007000707245 */ /* 0x000fe40000201400 */
[----:B------:R-:W-:Y:S01]  /*12520*/  FSEL R34, R34, -INF , !P6 ;  /* 0xff80000022227808 */ /* 0x000fe20007000000 */
[----:B------:R-:W-:Y:S01]  /*12530*/  FFMA.FTZ R114, -R162, R114, R33 ;  /* 0x00000072a2727223 */ /* 0x000fe20000010121 */
[----:B------:R-:W-:Y:S01]  /*12540*/  FSEL R32, R32, -INF , !P3 ;  /* 0xff80000020207808 */ /* 0x000fe20005800000 */
[----:B------:R-:W-:Y:S01]  /*12550*/  FFMA.FTZ R33, -R162, R112, R35 ;  /* 0x00000070a2217223 */ /* 0x000fe20000010123 */
[C---:B------:R-:W-:Y:S01]  /*12560*/  ISETP.GE.AND P4, PT, R113.reuse, R166, PT ;  /* 0x000000a67100720c */ /* 0x040fe20003f86270 */
[----:B------:R-:W-:Y:S01]  /*12570*/  VIADD R112, R126, 0xffffffc8 ;  /* 0xffffffc87e707836 */ /* 0x000fe20000000000 */
[----:B------:R-:W-:-:S02]  /*12580*/  ISETP.GE.AND P6, PT, R113, R165, PT ;  /* 0x000000a57100720c */ /* 0x000fc40003fc6270 */
[C---:B------:R-:W-:Y:S02]  /*12590*/  ISETP.GE.AND P5, PT, R113.reuse, R163, PT ;  /* 0x000000a37100720c */ /* 0x040fe40003fa6270 */
[----:B------:R-:W-:Y:S02]  /*125a0*/  ISETP.GE.AND P3, PT, R113, R164, PT ;  /* 0x000000a47100720c */ /* 0x000fe40003f66270 */
[--C-:B------:R-:W-:Y:S02]  /*125b0*/  IADD3 R115, PT, PT, R111, 0x38, -R116.reuse ;  /* 0x000000386f737810 */ /* 0x100fe40007ffe874 */
[----:B------:R-:W-:Y:S02]  /*125c0*/  IADD3 R113, PT, PT, R105, 0x38, -R116 ;  /* 0x0000003869717810 */ /* 0x000fe40007ffe874 */
[----:B------:R-:W-:Y:S02]  /*125d0*/  IABS R115, R115 ;  /* 0x0000007300737213 */ /* 0x000fe40000000000 */
[----:B------:R-:W-:-:S02]  /*125e0*/  IABS R113, R113 ;  /* 0x0000007100717213 */ /* 0x000fc40000000000 */
[----:B------:R-:W-:Y:S02]  /*125f0*/  FSEL R35, R114, -INF , P4 ;  /* 0xff80000072237808 */ /* 0x000fe40002000000 */
[----:B------:R-:W-:Y:S02]  /*12600*/  FSEL R33, R33, -INF , P3 ;  /* 0xff80000021217808 */ /* 0x000fe40001800000 */
[----:B------:R-:W-:Y:S02]  /*12610*/  I2FP.F32.S32 R115, R115 ;  /* 0x0000007300737245 */ /* 0x000fe40000201400 */
[----:B------:R-:W-:Y:S02]  /*12620*/  I2FP.F32.S32 R113, R113 ;  /* 0x0000007100717245 */ /* 0x000fe40000201400 */
[----:B------:R-:W-:Y:S02]  /*12630*/  FSEL R35, R35, -INF , !P6 ;  /* 0xff80000023237808 */ /* 0x000fe40007000000 */
[----:B------:R-:W-:-:S02]  /*12640*/  FSEL R33, R33, -INF , !P5 ;  /* 0xff80000021217808 */ /* 0x000fc40006800000 */
[C---:B------:R-:W-:Y:S02]  /*12650*/  ISETP.GE.AND P4, PT, R112.reuse, R166, PT ;  /* 0x000000a67000720c */ /* 0x040fe40003f86270 */
[C---:B------:R-:W-:Y:S02]  /*12660*/  ISETP.GE.AND P6, PT, R112.reuse, R165, PT ;  /* 0x000000a57000720c */ /* 0x040fe40003fc6270 */
[C---:B------:R-:W-:Y:S02]  /*12670*/  ISETP.GE.AND P3, PT, R112.reuse, R163, PT ;  /* 0x000000a37000720c */ /* 0x040fe40003f66270 */
[----:B------:R-:W-:Y:S01]  /*12680*/  ISETP.GE.AND P5, PT, R112, R164, PT ;  /* 0x000000a47000720c */ /* 0x000fe20003fa6270 */
[C---:B------:R-:W-:Y:S01]  /*12690*/  FFMA.FTZ R112, -R162.reuse, R115, R28 ;  /* 0x00000073a2707223 */ /* 0x040fe2000001011c */
[----:B------:R-:W-:Y:S01]  /*126a0*/  IADD3 R114, PT, PT, R111, 0x37, -R116 ;  /* 0x000000376f727810 */ /* 0x000fe20007ffe874 */
[----:B------:R-:W-:Y:S01]  /*126b0*/  FFMA.FTZ R28, -R162, R113, R30 ;  /* 0x00000071a21c7223 */ /* 0x000fe2000001011e */
[----:B------:R-:W-:Y:S01]  /*126c0*/  IADD3 R30, PT, PT, R105, 0x37, -R116 ;  /* 0x00000037691e7810 */ /* 0x000fe20007ffe874 */
[----:B------:R-:W-:Y:S01]  /*126d0*/  VIADD R113, R126, 0xffffffc9 ;  /* 0xffffffc97e717836 */ /* 0x000fe20000000000 */
[----:B------:R-:W-:-:S02]  /*126e0*/  IABS R114, R114 ;  /* 0x0000007200727213 */ /* 0x000fc40000000000 */
[----:B------:R-:W-:Y:S02]  /*126f0*/  IABS R30, R30 ;  /* 0x0000001e001e7213 */ /* 0x000fe40000000000 */
[----:B------:R-:W-:Y:S02]  /*12700*/  I2FP.F32.S32 R114, R114 ;  /* 0x0000007200727245 */ /* 0x000fe40000201400 */
[----:B------:R-:W-:Y:S02]  /*12710*/  I2FP.F32.S32 R30, R30 ;  /* 0x0000001e001e7245 */ /* 0x000fe40000201400 */
[----:B------:R-:W-:Y:S01]  /*12720*/  FSEL R28, R28, -INF , P5 ;  /* 0xff8000001c1c7808 */ /* 0x000fe20002800000 */
[C---:B------:R-:W-:Y:S01]  /*12730*/  FFMA.FTZ R114, -R162.reuse, R114, R29 ;  /* 0x00000072a2727223 */ /* 0x040fe2000001011d */
[----:B------:R-:W-:Y:S01]  /*12740*/  IADD3 R29, PT, PT, R105, 0x30, -R116 ;  /* 0x00000030691d7810 */ /* 0x000fe20007ffe874 */
[----:B------:R-:W-:Y:S01]  /*12750*/  FFMA.FTZ R30, -R162, R30, R31 ;  /* 0x0000001ea21e7223 */ /* 0x000fe2000001011f */
[----:B------:R-:W-:-:S02]  /*12760*/  FSEL R112, R112, -INF , P4 ;  /* 0xff80000070707808 */ /* 0x000fc40002000000 */
[----:B------:R-:W-:Y:S02]  /*12770*/  IADD3 R31, PT, PT, R111, 0x30, -R116 ;  /* 0x000000306f1f7810 */ /* 0x000fe40007ffe874 */
[----:B------:R-:W-:Y:S02]  /*12780*/  FSEL R28, R28, -INF , !P3 ;  /* 0xff8000001c1c7808 */ /* 0x000fe40005800000 */
[----:B------:R-:W-:Y:S02]  /*12790*/  IABS R29, R29 ;  /* 0x0000001d001d7213 */ /* 0x000fe40000000000 */
[----:B------:R-:W-:Y:S02]  /*127a0*/  ISETP.GE.AND P3, PT, R113, R164, PT ;  /* 0x000000a47100720c */ /* 0x000fe40003f66270 */
[----:B------:R-:W-:Y:S02]  /*127b0*/  FSEL R112, R112, -INF , !P6 ;  /* 0xff80000070707808 */ /* 0x000fe40007000000 */
[----:B------:R-:W-:-:S02]  /*127c0*/  IABS R31, R31 ;  /* 0x0000001f001f7213 */ /* 0x000fc40000000000 */
[----:B------:R-:W-:Y:S02]  /*127d0*/  I2FP.F32.S32 R190, R190 ;  /* 0x000000be00be7245 */ /* 0x000fe40000201400 */
[C---:B------:R-:W-:Y:S02]  /*127e0*/  ISETP.GE.AND P4, PT, R113.reuse, R166, PT ;  /* 0x000000a67100720c */ /* 0x040fe40003f86270 */
[C---:B------:R-:W-:Y:S01]  /*127f0*/  ISETP.GE.AND P6, PT, R113.reuse, R165, PT ;  /* 0x000000a57100720c */ /* 0x040fe20003fc6270 */
[----:B------:R-:W-:Y:S01]  /*12800*/  FFMA.FTZ R190, -R162, R190, R27 ;  /* 0x000000bea2be7223 */ /* 0x000fe2000001011b */
[----:B------:R-:W-:Y:S01]  /*12810*/  ISETP.GE.AND P5, PT, R113, R163, PT ;  /* 0x000000a37100720c */ /* 0x000fe20003fa6270 */
[----:B------:R-:W-:Y:S01]  /*12820*/  VIADD R113, R126, 0xffffffd0 ;  /* 0xffffffd07e717836 */ /* 0x000fe20000000000 */
[----:B------:R-:W-:Y:S02]  /*12830*/  I2FP.F32.S32 R29, R29 ;  /* 0x0000001d001d7245 */ /* 0x000fe40000201400 */
[----:B------:R-:W-:-:S02]  /*12840*/  IABS R180, R180 ;  /* 0x000000b400b47213 */ /* 0x000fc40000000000 */
[----:B------:R-:W-:Y:S01]  /*12850*/  FSEL R30, R30, -INF , P3 ;  /* 0xff8000001e1e7808 */ /* 0x000fe20001800000 */
[----:B------:R-:W-:Y:S01]  /*12860*/  FFMA.FTZ R26, -R162, R29, R26 ;  /* 0x0000001da21a7223 */ /* 0x000fe2000001011a */
[----:B------:R-:W-:Y:S02]  /*12870*/  I2FP.F32.S32 R31, R31 ;  /* 0x0000001f001f7245 */ /* 0x000fe40000201400 */
[----:B------:R-:W-:Y:S02]  /*12880*/  I2FP.F32.S32 R180, R180 ;  /* 0x000000b400b47245 */ /* 0x000fe40000201400 */
[----:B------:R-:W-:Y:S01]  /*12890*/  FSEL R30, R30, -INF , !P5 ;  /* 0xff8000001e1e7808 */ /* 0x000fe20006800000 */
[C---:B------:R-:W-:Y:S01]  /*128a0*/  FFMA.FTZ R128, -R162.reuse, R31, R24 ;  /* 0x0000001fa2807223 */ /* 0x040fe20000010118 */
[----:B------:R-:W-:Y:S01]  /*128b0*/  IADD3 R27, PT, PT, R111, 0x28, -R116 ;  /* 0x000000286f1b7810 */ /* 0x000fe20007ffe874 */
[----:B------:R-:W-:Y:S01]  /*128c0*/  FFMA.FTZ R180, -R162, R180, R25 ;  /* 0x000000b4a2b47223 */ /* 0x000fe20000010119 */
[----:B------:R-:W-:Y:S01]  /*128d0*/  ISETP.GE.AND P5, PT, R113, R164, PT ;  /* 0x000000a47100720c */ /* 0x000fe20003fa6270 */
[----:B------:R-:W-:Y:S01]  /*128e0*/  VIADD R24, R126, 0xffffffd1 ;  /* 0xffffffd17e187836 */ /* 0x000fe20000000000 */
[----:B------:R-:W-:-:S02]  /*128f0*/  FSEL R114, R114, -INF , P4 ;  /* 0xff80000072727808 */ /* 0x000fc40002000000 */
[C---:B------:R-:W-:Y:S02]  /*12900*/  ISETP.GE.AND P4, PT, R113.reuse, R166, PT ;  /* 0x000000a67100720c */ /* 0x040fe40003f86270 */
[----:B------:R-:W-:Y:S02]  /*12910*/  IABS R27, R27 ;  /* 0x0000001b001b7213 */ /* 0x000fe40000000000 */
[----:B------:R-:W-:Y:S02]  /*12920*/  ISETP.GE.AND P3, PT, R113, R163, PT ;  /* 0x000000a37100720c */ /* 0x000fe40003f66270 */
[----:B------:R-:W-:Y:S02]  /*12930*/  FSEL R120, R26, -INF , P5 ;  /* 0xff8000001a787808 */ /* 0x000fe40002800000 */
[----:B------:R-:W-:Y:S02]  /*12940*/  IADD3 R25, PT, PT, R105, 0x28, -R116 ;  /* 0x0000002869197810 */ /* 0x000fe40007ffe874 */
[----:B------:R-:W-:-:S02]  /*12950*/  FSEL R114, R114, -INF , !P6 ;  /* 0xff80000072727808 */ /* 0x000fc40007000000 */
[----:B------:R-:W-:Y:S02]  /*12960*/  ISETP.GE.AND P6, PT, R113, R165, PT ;  /* 0x000000a57100720c */ /* 0x000fe40003fc6270 */
[----:B------:R-:W-:Y:S02]  /*12970*/  FSEL R128, R128, -INF , P4 ;  /* 0xff80000080807808 */ /* 0x000fe40002000000 */
[----:B------:R-:W-:Y:S02]  /*12980*/  I2FP.F32.S32 R27, R27 ;  /* 0x0000001b001b7245 */ /* 0x000fe40000201400 */
[----:B------:R-:W-:Y:S02]  /*12990*/  FSEL R120, R120, -INF , !P3 ;  /* 0xff80000078787808 */ /* 0x000fe40005800000 */
[----:B------:R-:W-:Y:S01]  /*129a0*/  IABS R25, R25 ;  /* 0x0000001900197213 */ /* 0x000fe20000000000 */
[----:B------:R-:W-:Y:S01]  /*129b0*/  FFMA.FTZ R196, -R162, R27, R20 ;  /* 0x0000001ba2c47223 */ /* 0x000fe20000010114 */
[----:B------:R-:W-:-:S02]  /*129c0*/  IADD3 R198, PT, PT, R111, 0x27, -R116 ;  /* 0x000000276fc67810 */ /* 0x000fc40007ffe874 */
        /* <DEDUP_REMOVED lines=25> */
[----:B------:R-:W-:Y:S02]  /*12b60*/  IADD3 R178, PT, PT, R111, 0x1f, -R116 ;  /* 0x0000001f6fb27810 */ /* 0x000fe40007ffe874 */
[----:B------:R-:W-:Y:S02]  /*12b70*/  I2FP.F32.S32 R151, R151 ;  /* 0x0000009700977245 */ /* 0x000fe40000201400 */
[----:B------:R-:W-:Y:S02]  /*12b80*/  FSEL R192, R192, -INF , !P3 ;  /* 0xff800000c0c07808 */ /* 0x000fe40005800000 */
[----:B------:R-:W-:Y:S01]  /*12b90*/  IABS R21, R21 ;  /* 0x0000001500157213 */ /* 0x000fe20000000000 */
[----:B------:R-:W-:Y:S01]  /*12ba0*/  FFMA.FTZ R151, -R162, R151, R16 ;  /* 0x00000097a2977223 */ /* 0x000fe20000010110 */
[----:B------:R-:W-:Y:S02]  /*12bb0*/  ISETP.GE.AND P3, PT, R22, R164, PT ;  /* 0x000000a41600720c */ /* 0x000fe40003f66270 */
[----:B------:R-:W-:-:S02]  /*12bc0*/  IABS R178, R178 ;  /* 0x000000b200b27213 */ /* 0x000fc40000000000 */
[----:B------:R-:W-:Y:S02]  /*12bd0*/  I2FP.F32.S32 R21, R21 ;  /* 0x0000001500157245 */ /* 0x000fe40000201400 */
[----:B------:R-:W-:Y:S02]  /*12be0*/  ISETP.GE.AND P5, PT, R22, R163, PT ;  /* 0x000000a31600720c */ /* 0x000fe40003fa6270 */
[----:B------:R-:W-:Y:S01]  /*12bf0*/  FSEL R194, R23, -INF , P3 ;  /* 0xff80000017c27808 */ /* 0x000fe20001800000 */
[----:B------:R-:W-:Y:S01]  /*12c00*/  FFMA.FTZ R130, -R162, R21, R18 ;  /* 0x00000015a2827223 */ /* 0x000fe20000010112 */
[----:B------:R-:W-:Y:S01]  /*12c10*/  IADD3 R16, PT, PT, R105, 0x1f, -R116 ;  /* 0x0000001f69107810 */ /* 0x000fe20007ffe874 */
[----:B------:R-:W-:Y:S01]  /*12c20*/  VIADD R18, R126, 0xffffffe1 ;  /* 0xffffffe17e127836 */ /* 0x000fe20000000000 */
[----:B------:R-:W-:Y:S02]  /*12c30*/  FSEL R180, R180, -INF , P4 ;  /* 0xff800000b4b47808 */ /* 0x000fe40002000000 */
[----:B------:R-:W-:-:S02]  /*12c40*/  I2FP.F32.S32 R178, R178 ;  /* 0x000000b200b27245 */ /* 0x000fc40000201400 */
[----:B------:R-:W-:Y:S02]  /*12c50*/  ISETP.GE.AND P4, PT, R24, R166, PT ;  /* 0x000000a61800720c */ /* 0x000fe40003f86270 */
[----:B------:R-:W-:Y:S01]  /*12c60*/  FSEL R194, R194, -INF , !P5 ;  /* 0xff800000c2c27808 */ /* 0x000fe20006800000 */
[----:B------:R-:W-:Y:S01]  /*12c70*/  FFMA.FTZ R178, -R162, R178, R17 ;  /* 0x000000b2a2b27223 */ /* 0x000fe20000010111 */
[----:B------:R-:W-:Y:S02]  /*12c80*/  IABS R16, R16 ;  /* 0x0000001000107213 */ /* 0x000fe40000000000 */
[----:B------:R-:W-:Y:S02]  /*12c90*/  IADD3 R171, PT, PT, R111, 0x18, -R116 ;  /* 0x000000186fab7810 */ /* 0x000fe40007ffe874 */
[----:B------:R-:W-:Y:S02]  /*12ca0*/  FSEL R180, R180, -INF , !P6 ;  /* 0xff800000b4b47808 */ /* 0x000fe40007000000 */
[----:B------:R-:W-:-:S02]  /*12cb0*/  ISETP.GE.AND P5, PT, R20, R164, PT ;  /* 0x000000a41400720c */ /* 0x000fc40003fa6270 */
        /* <DEDUP_REMOVED lines=40> */
[C---:B------:R-:W-:Y:S01]  /*12f40*/  ISETP.GE.AND P6, PT, R16.reuse, R165, PT ;  /* 0x000000a51000720c */ /* 0x040fe20003fc6270 */
[----:B------:R-:W-:Y:S01]  /*12f50*/  BAR.SYNC.DEFER_BLOCKING 0x0 ;  /* 0x0000000000007b1d */ /* 0x000fe20000010000 */
        /* <DEDUP_REMOVED lines=10> */
[----:B------:R-:W-:Y:S01]  /*13000*/  FFMA.FTZ R13, -R162, R14, R13 ;  /* 0x0000000ea20d7223 */ /* 0x000fe2000001010d */
[----:B------:R-:W-:Y:S02]  /*13010*/  FSEL R122, R122, -INF , !P3 ;  /* 0xff8000007a7a7808 */ /* 0x000fe40005800000 */
[----:B------:R-:W-:Y:S01]  /*13020*/  ISETP.GE.AND P3, PT, R16, R164, PT ;  /* 0x000000a41000720c */ /* 0x000fe20003f66270 */
[----:B------:R-:W-:Y:S01]  /*13030*/  FFMA.FTZ R131, -R162, R131, R8 ;  /* 0x00000083a2837223 */ /* 0x000fe20000010108 */
[----:B------:R-:W-:Y:S02]  /*13040*/  I2FP.F32.S32 R129, R129 ;  /* 0x0000008100817245 */ /* 0x000fe40000201400 */
[----:B------:R-:W-:Y:S02]  /*13050*/  FSEL R171, R171, -INF , P4 ;  /* 0xff800000abab7808 */ /* 0x000fe40002000000 */
[----:B------:R-:W-:Y:S01]  /*13060*/  ISETP.GE.AND P4, PT, R16, R166, PT ;  /* 0x000000a61000720c */ /* 0x000fe20003f86270 */
        /* <DEDUP_REMOVED lines=10> */
[----:B------:R-:W-:Y:S02]  /*13110*/  ISETP.GE.AND P5, PT, R12, R164, PT ;  /* 0x000000a40c00720c */ /* 0x000fe40003fa6270 */
[----:B------:R-:W-:Y:S02]  /*13120*/  FSEL R182, R182, -INF , !P6 ;  /* 0xff800000b6b67808 */ /* 0x000fe40007000000 */
[----:B------:R-:W-:Y:S02]  /*13130*/  IABS R10, R10 ;  /* 0x0000000a000a7213 */ /* 0x000fe40000000000 */
[----:B------:R-:W-:-:S02]  /*13140*/  ISETP.GE.AND P4, PT, R12, R166, PT ;  /* 0x000000a60c00720c */ /* 0x000fc40003f86270 */
[C---:B------:R-:W-:Y:S02]  /*13150*/  ISETP.GE.AND P6, PT, R12.reuse, R165, PT ;  /* 0x000000a50c00720c */ /* 0x040fe40003fc6270 */
[----:B------:R-:W-:Y:S01]  /*13160*/  ISETP.GE.AND P3, PT, R12, R163, PT ;  /* 0x000000a30c00720c */ /* 0x000fe20003f66270 */
[----:B------:R-:W-:Y:S01]  /*13170*/  VIADD R12, R126, 0xfffffff1 ;  /* 0xfffffff17e0c7836 */ /* 0x000fe20000000000 */
[----:B------:R-:W-:Y:S02]  /*13180*/  I2FP.F32.S32 R8, R8 ;  /* 0x0000000800087245 */ /* 0x000fe40000201400 */
[----:B------:R-:W-:Y:S02]  /*13190*/  FSEL R129, R129, -INF , P5 ;  /* 0xff80000081817808 */ /* 0x000fe40002800000 */
[----:B------:R-:W-:Y:S01]  /*131a0*/  I2FP.F32.S32 R10, R10 ;  /* 0x0000000a000a7245 */ /* 0x000fe20000201400 */
[----:B------:R-:W-:Y:S01]  /*131b0*/  FFMA.FTZ R8, -R162, R8, R11 ;  /* 0x00000008a2087223 */ /* 0x000fe2000001010b */
[----:B------:R-:W-:-:S02]  /*131c0*/  FSEL R129, R129, -INF , !P3 ;  /* 0xff80000081817808 */ /* 0x000fc40005800000 */
[----:B------:R-:W-:Y:S01]  /*131d0*/  ISETP.GE.AND P3, PT, R12, R164, PT ;  /* 0x000000a40c00720c */ /* 0x000fe20003f66270 */
[----:B------:R-:W-:Y:S01]  /*131e0*/  FFMA.FTZ R10, -R162, R10, R9 ;  /* 0x0000000aa20a7223 */ /* 0x000fe20000010109 */
[----:B------:R-:W-:Y:S01]  /*131f0*/  FSEL R131, R131, -INF , P4 ;  /* 0xff80000083837808 */ /* 0x000fe20002000000 */
[----:B------:R-:W-:Y:S01]  /*13200*/  VIADD R9, R126, 0xfffffff8 ;  /* 0xfffffff87e097836 */ /* 0x000fe20000000000 */
[----:B------:R-:W-:Y:S01]  /*13210*/  ISETP.GE.AND P4, PT, R12, R166, PT ;  /* 0x000000a60c00720c */ /* 0x000fe20003f86270 */
[----:B------:R-:W-:Y:S01]  /*13220*/  VIADD R126, R126, 0xfffffff9 ;  /* 0xfffffff97e7e7836 */ /* 0x000fe20000000000 */
[----:B------:R-:W-:Y:S02]  /*13230*/  FSEL R170, R8, -INF , P3 ;  /* 0xff80000008aa7808 */ /* 0x000fe40001800000 */
[----:B------:R-:W-:Y:S02]  /*13240*/  IADD3 R8, PT, PT, R111, 0x8, -R116 ;  /* 0x000000086f087810 */ /* 0x000fe40007ffe874 */
[----:B------:R-:W-:-:S02]  /*13250*/  FSEL R131, R131, -INF , !P6 ;  /* 0xff80000083837808 */ /* 0x000fc40007000000 */
[C---:B------:R-:W-:Y:S02]  /*13260*/  ISETP.GE.AND P6, PT, R12.reuse, R165, PT ;  /* 0x000000a50c00720c */ /* 0x040fe40003fc6270 */
[----:B------:R-:W-:Y:S02]  /*13270*/  ISETP.GE.AND P5, PT, R12, R163, PT ;  /* 0x000000a30c00720c */ /* 0x000fe40003fa6270 */
[----:B------:R-:W-:Y:S02]  /*13280*/  FSEL R172, R10, -INF , P4 ;  /* 0xff8000000aac7808 */ /* 0x000fe40002000000 */
[----:B------:R-:W-:Y:S02]  /*13290*/  IABS R8, R8 ;  /* 0x0000000800087213 */ /* 0x000fe40000000000 */
[----:B------:R-:W-:Y:S02]  /*132a0*/  IADD3 R111, PT, PT, R111, 0x7, -R116 ;  /* 0x000000076f6f7810 */ /* 0x000fe40007ffe874 */
[----:B------:R-:W-:-:S02]  /*132b0*/  FSEL R172, R172, -INF , !P6 ;  /* 0xff800000acac7808 */ /* 0x000fc40007000000 */
[----:B------:R-:W-:Y:S02]  /*132c0*/  FSEL R170, R170, -INF , !P5 ;  /* 0xff800000aaaa7808 */ /* 0x000fe40006800000 */
[C---:B------:R-:W-:Y:S02]  /*132d0*/  ISETP.GE.AND P4, PT, R9.reuse, R166, PT ;  /* 0x000000a60900720c */ /* 0x040fe40003f86270 */
[C---:B------:R-:W-:Y:S02]  /*132e0*/  ISETP.GE.AND P6, PT, R9.reuse, R165, PT ;  /* 0x000000a50900720c */ /* 0x040fe40003fc6270 */
[C---:B------:R-:W-:Y:S02]  /*132f0*/  ISETP.GE.AND P3, PT, R9.reuse, R163, PT ;  /* 0x000000a30900720c */ /* 0x040fe40003f66270 */
[----:B------:R-:W-:Y:S02]  /*13300*/  ISETP.GE.AND P5, PT, R9, R164, PT ;  /* 0x000000a40900720c */ /* 0x000fe40003fa6270 */
[----:B------:R-:W-:-:S02]  /*13310*/  IADD3 R9, PT, PT, R105, 0x8, -R116 ;  /* 0x0000000869097810 */ /* 0x000fc40007ffe874 */
[----:B------:R-:W-:Y:S02]  /*13320*/  I2FP.F32.S32 R11, R8 ;  /* 0x00000008000b7245 */ /* 0x000fe40000201400 */
[----:B------:R-:W-:Y:S02]  /*13330*/  IABS R111, R111 ;  /* 0x0000006f006f7213 */ /* 0x000fe40000000000 */
[----:B------:R-:W-:Y:S01]  /*13340*/  IADD3 R105, PT, PT, R105, 0x7, -R116 ;  /* 0x0000000769697810 */ /* 0x000fe20007ffe874 */
[----:B------:R-:W-:Y:S01]  /*13350*/  FFMA.FTZ R4, -R162, R11, R4 ;  /* 0x0000000ba2047223 */ /* 0x000fe20000010104 */
[----:B------:R-:W-:Y:S02]  /*13360*/  IABS R9, R9 ;  /* 0x0000000900097213 */ /* 0x000fe40000000000 */
[----:B------:R-:W-:Y:S02]  /*13370*/  I2FP.F32.S32 R111, R111 ;  /* 0x0000006f006f7245 */ /* 0x000fe40000201400 */
[----:B------:R-:W-:-:S02]  /*13380*/  IABS R105, R105 ;  /* 0x0000006900697213 */ /* 0x000fc40000000000 */
[----:B------:R-:W-:Y:S01]  /*13390*/  I2FP.F32.S32 R9, R9 ;  /* 0x0000000900097245 */ /* 0x000fe20000201400 */
[----:B------:R-:W-:Y:S01]  /*133a0*/  FFMA.FTZ R5, -R162, R111, R5 ;  /* 0x0000006fa2057223 */ /* 0x000fe20000010105 */
[----:B------:R-:W-:Y:S01]  /*133b0*/  I2FP.F32.S32 R8, R105 ;  /* 0x0000006900087245 */ /* 0x000fe20000201400 */
[----:B------:R-:W-:Y:S01]  /*133c0*/  VIADD R105, R101, 0xfffffffe ;  /* 0xfffffffe65697836 */ /* 0x000fe20000000000 */
[----:B------:R-:W-:Y:S01]  /*133d0*/  FSEL R4, R4, -INF , P4 ;  /* 0xff80000004047808 */ /* 0x000fe20002000000 */
[----:B------:R-:W-:Y:S01]  /*133e0*/  FFMA.FTZ R6, -R162, R9, R6 ;  /* 0x00000009a2067223 */ /* 0x000fe20000010106 */
[----:B------:R-:W-:Y:S01]  /*133f0*/  ISETP.GE.AND P4, PT, R126, R166, PT ;  /* 0x000000a67e00720c */ /* 0x000fe20003f86270 */
[----:B------:R-:W-:Y:S01]  /*13400*/  FFMA.FTZ R7, -R162, R8, R7 ;  /* 0x00000008a2077223 */ /* 0x000fe20000010107 */
[----:B------:R-:W-:Y:S02]  /*13410*/  FSEL R186, R4, -INF , !P6 ;  /* 0xff80000004ba7808 */ /* 0x000fe40007000000 */
[----:B------:R-:W-:-:S02]  /*13420*/  FSEL R5, R5, -INF , P4 ;  /* 0xff80000005057808 */ /* 0x000fc40002000000 */
[----:B------:R-:W-:Y:S02]  /*13430*/  ISETP.GT.AND P4, PT, R105, R148, PT ;  /* 0x000000946900720c */ /* 0x000fe40003f84270 */
[----:B------:R-:W-:Y:S02]  /*13440*/  FSEL R6, R6, -INF , P5 ;  /* 0xff80000006067808 */ /* 0x000fe40002800000 */
[----:B------:R-:W-:Y:S02]  /*13450*/  ISETP.GE.AND P6, PT, R126, R165, PT ;  /* 0x000000a57e00720c */ /* 0x000fe40003fc6270 */
[----:B------:R-:W-:Y:S02]  /*13460*/  FSEL R184, R6, -INF , !P3 ;  /* 0xff80000006b87808 */ /* 0x000fe40005800000 */
        /* <DEDUP_REMOVED lines=70> */
.L_x_14597:
        /* <DEDUP_REMOVED lines=8> */
.L_x_14598:
[----:B------:R-:W-:Y:S05]  /*13950*/  BSYNC.RECONVERGENT B0 ;  /* 0x0000000000007941 */ /* 0x000fea0003800200 */
.L_x_14596:
        /* <DEDUP_REMOVED lines=53> */
.L_x_14595:
[----:B------:R-:W-:Y:S05]  /*13cb0*/  BSYNC.RECONVERGENT B1 ;  /* 0x0000000000017941 */ /* 0x000fea0003800200 */
.L_x_14594:
        /* <DEDUP_REMOVED lines=41> */
[-C--:B------:R-:W-:Y:S01]  /*13f50*/  FFMA.FTZ R115, R34, R188.reuse, -R177 ;  /* 0x000000bc22737223 */ /* 0x080fe200000108b1 */
[----:B------:R2:W-:Y:S01]  /*13f60*/  MUFU.EX2 R112, R35 ;  /* 0x0000002300707308 */ /* 0x0005e20000000800 */
[-CC-:B------:R-:W-:Y:S01]  /*13f70*/  FFMA.FTZ R117, R32, R188.reuse, -R179.reuse ;  /* 0x000000bc20757223 */ /* 0x180fe200000108b3 */
[-CC-:B------:R-:W-:Y:S01]  /*13f80*/  FFMA.FTZ R114, R33, R188.reuse, -R179.reuse ;  /* 0x000000bc21727223 */ /* 0x180fe200000108b3 */
[----:B------:R-:W-:Y:S01]  /*13f90*/  FSEL R7, R106, RZ, P0 ;  /* 0x000000ff6a077208 */ /* 0x000fe20000000000 */
[-CC-:B------:R-:W-:Y:S01]  /*13fa0*/  FFMA.FTZ R113, R28, R188.reuse, -R179.reuse ;  /* 0x000000bc1c717223 */ /* 0x180fe200000108b3 */
[----:B------:R-:W3:Y:S01]  /*13fb0*/  MUFU.EX2 R115, R115 ;  /* 0x0000007300737308 */ /* 0x000ee20000000800 */
[----:B------:R-:W-:Y:S01]  /*13fc0*/  FFMA.FTZ R169, R120, R188, -R179 ;  /* 0x000000bc78a97223 */ /* 0x000fe200000108b3 */
[----:B-1----:R-:W-:Y:S01]  /*13fd0*/  FMUL.FTZ R4, R96, R118 ;  /* 0x0000007660047220 */ /* 0x002fe20000410000 */
[----:B------:R-:W-:Y:S01]  /*13fe0*/  FADD.FTZ R7, R0, -R7 ;  /* 0x8000000700077221 */ /* 0x000fe20000010000 */
[----:B------:R-:W-:Y:S01]  /*13ff0*/  FFMA.FTZ R0, R30, R188, -R179 ;  /* 0x000000bc1e007223 */ /* 0x000fe200000108b3 */
[----:B------:R-:W-:Y:S01]  /*14000*/  MUFU.EX2 R111, R111 ;  /* 0x0000006f006f7308 */ /* 0x000fe20000000800 */
[-C--:B------:R-:W-:Y:S01]  /*14010*/  FMUL.FTZ R5, R97, R118.reuse ;  /* 0x0000007661057220 */ /* 0x080fe20000410000 */
[----:B------:R-:W-:Y:S01]  /*14020*/  FMUL.FTZ R116, R188, R7 ;  /* 0x00000007bc747220 */ /* 0x000fe20000410000 */
[-C--:B------:R-:W-:Y:S01]  /*14030*/  FMUL.FTZ R28, R72, R118.reuse ;  /* 0x00000076481c7220 */ /* 0x080fe20000410000 */
[----:B--2---:R-:W1:Y:S01]  /*14040*/  LDSM.16.MT88.4 R32, [R140+0x8000] ;  /* 0x008000008c20783b */ /* 0x004e620000004200 */
[----:B------:R-:W-:Y:S01]  /*14050*/  MUFU.EX2 R2, R2 ;  /* 0x0000000200027308 */ /* 0x000fe20000000800 */
[-C--:B------:R-:W-:Y:S01]  /*14060*/  FMUL.FTZ R29, R73, R118.reuse ;  /* 0x00000076491d7220 */ /* 0x080fe20000410000 */
[-C--:B------:R-:W-:Y:S01]  /*14070*/  FMUL.FTZ R68, R68, R118.reuse ;  /* 0x0000007644447220 */ /* 0x080fe20000410000 */
[-C--:B------:R-:W-:Y:S01]  /*14080*/  FMUL.FTZ R69, R69, R118.reuse ;  /* 0x0000007645457220 */ /* 0x080fe20000410000 */
[----:B------:R-:W2:Y:S01]  /*14090*/  MUFU.EX2 R116, R116 ;  /* 0x0000007400747308 */ /* 0x000ea20000000800 */
[----:B---3--:R-:W-:Y:S01]  /*140a0*/  F2FP.BF16.F32.PACK_AB R96, R112, R115 ;  /* 0x000000737060723e */ /* 0x008fe200000010ff */
[-C--:B------:R-:W-:Y:S01]  /*140b0*/  FMUL.FTZ R36, R36, R118.reuse ;  /* 0x0000007624247220 */ /* 0x080fe20000410000 */
[-C--:B------:R-:W-:Y:S01]  /*140c0*/  FMUL.FTZ R37, R37, R118.reuse ;  /* 0x0000007625257220 */ /* 0x080fe20000410000 */
[----:B------:R-:W-:Y:S01]  /*140d0*/  MUFU.EX2 R117, R117 ;  /* 0x0000007500757308 */ /* 0x000fe20000000800 */
        /* <DEDUP_REMOVED lines=12> */
[----:B------:R-:W-:Y:S01]  /*141a0*/  F2FP.BF16.F32.PACK_AB R98, R2, R111 ;  /* 0x0000006f0262723e */ /* 0x000fe200000010ff */
[-C--:B------:R-:W-:Y:S01]  /*141b0*/  FMUL.FTZ R30, R74, R116.reuse ;  /* 0x000000744a1e7220 */ /* 0x080fe20000410000 */
[-C--:B------:R-:W-:Y:S01]  /*141c0*/  FMUL.FTZ R31, R75, R116.reuse ;  /* 0x000000744b1f7220 */ /* 0x080fe20000410000 */
        /* <DEDUP_REMOVED lines=9> */
[-C--:B------:R-:W-:Y:S01]  /*14260*/  FMUL.FTZ R50, R50, R116.reuse ;  /* 0x0000007432327220 */ /* 0x080fe20000410000 */
[----:B--2---:R-:W-:Y:S01]  /*14270*/  F2FP.BF16.F32.PACK_AB R99, R0, R113 ;  /* 0x000000710063723e */ /* 0x004fe200000010ff */
[----:B------:R-:W-:Y:S01]  /*14280*/  FMUL.FTZ R51, R51, R116 ;  /* 0x0000007433337220 */ /* 0x000fe20000410000 */
        /* <DEDUP_REMOVED lines=8> */
[----:B------:R-:W-:Y:S01]  /*14310*/  LDSM.16.MT88.4 R72, [R143+0x8800] ;  /* 0x008800008f48783b */ /* 0x000fe20000004200 */
        /* <DEDUP_REMOVED lines=10> */
[-CC-:B------:R-:W-:Y:S01]  /*143c0*/  FFMA.FTZ R127, R180, R188.reuse, -R177.reuse ;  /* 0x000000bcb47f7223 */ /* 0x180fe200000108b1 */
[-C--:B------:R-:W-:Y:S01]  /*143d0*/  FFMA.FTZ R121, R198, R188.reuse, -R177 ;  /* 0x000000bcc6797223 */ /* 0x080fe200000108b1 */
[-CC-:B------:R-:W-:Y:S01]  /*143e0*/  FFMA.FTZ R126, R190, R188.reuse, -R179.reuse ;  /* 0x000000bcbe7e7223 */ /* 0x180fe200000108b3 */
[-CC-:B------:R-:W-:Y:S01]  /*143f0*/  FFMA.FTZ R125, R192, R188.reuse, -R179.reuse ;  /* 0x000000bcc07d7223 */ /* 0x180fe200000108b3 */
[----:B------:R-:W-:Y:S01]  /*14400*/  FFMA.FTZ R120, R194, R188, -R179 ;  /* 0x000000bcc2787223 */ /* 0x000fe200000108b3 */
[C---:B------:R-:W-:Y:S01]  /*14410*/  HMMA.16816.F32.BF16 R4, R96.reuse, R8, R4 ;  /* 0x000000086004723c */ /* 0x040fe20000041804 */
[----:B------:R-:W-:Y:S02]  /*14420*/  MUFU.EX2 R127, R127 ;  /* 0x0000007f007f7308 */ /* 0x000fe40000000800 */
[-C--:B------:R-:W-:Y:S01]  /*14430*/  FMUL.FTZ R64, R64, R118.reuse ;  /* 0x0000007640407220 */ /* 0x080fe20000410000 */
[----:B------:R-:W-:Y:S01]  /*14440*/  FMUL.FTZ R65, R65, R118 ;  /* 0x0000007641417220 */ /* 0x000fe20000410000 */
[-C--:B------:R-:W-:Y:S01]  /*14450*/  FMUL.FTZ R66, R66, R116.reuse ;  /* 0x0000007442427220 */ /* 0x080fe20000410000 */
[----:B------:R-:W-:Y:S01]  /*14460*/  MUFU.EX2 R121, R121 ;  /* 0x0000007900797308 */ /* 0x000fe20000000800 */
[----:B------:R-:W-:Y:S01]  /*14470*/  FMUL.FTZ R67, R67, R116 ;  /* 0x0000007443437220 */ /* 0x000fe20000410000 */
[-C--:B------:R-:W-:Y:S01]  /*14480*/  FMUL.FTZ R12, R88, R118.reuse ;  /* 0x00000076580c7220 */ /* 0x080fe20000410000 */
[C---:B------:R-:W-:Y:S01]  /*14490*/  HMMA.16816.F32.BF16 R8, R96.reuse, R10, R92 ;  /* 0x0000000a6008723c */ /* 0x040fe2000004185c */
[----:B------:R-:W-:Y:S02]  /*144a0*/  MUFU.EX2 R169, R169 ;  /* 0x000000a900a97308 */ /* 0x000fe40000000800 */
        /* <DEDUP_REMOVED lines=20> */
[-C--:B------:R-:W-:Y:S01]  /*145f0*/  FFMA.FTZ R171, R171, R188.reuse, -R177 ;  /* 0x000000bcabab7223 */ /* 0x080fe200000108b1 */
        /* <DEDUP_REMOVED lines=11> */
[-CC-:B------:R-:W-:Y:S01]  /*146b0*/  FFMA.FTZ R184, R184, R188.reuse, -R179.reuse ;  /* 0x000000bcb8b87223 */ /* 0x180fe200000108b3 */
[C---:B------:R-:W-:Y:S01]  /*146c0*/  HMMA.16816.F32.BF16 R40, R96.reuse, R70, R40 ;  /* 0x000000466028723c */ /* 0x040fe20000041828 */
[----:B------:R-:W1:Y:S02]  /*146d0*/  LDSM.16.MT88.4 R68, [R142+0xa000] ;  /* 0x00a000008e44783b */ /* 0x000e640000004200 */
[----:B------:R-:W-:Y:S01]  /*146e0*/  FFMA.FTZ R173, R173, R188, -R179 ;  /* 0x000000bcadad7223 */ /* 0x000fe200000108b3 */
[----:B------:R-:W-:Y:S01]  /*146f0*/  MUFU.EX2 R131, R131 ;  /* 0x0000008300837308 */ /* 0x000fe20000000800 */
[----:B------:R-:W-:Y:S01]  /*14700*/  FFMA.FTZ R115, R176, R118, R115 ;  /* 0x00000076b0737223 */ /* 0x000fe20000010073 */
[----:B------:R-:W-:Y:S01]  /*14710*/  FFMA.FTZ R117, R174, R116, R117 ;  /* 0x00000074ae757223 */ /* 0x000fe20000010075 */
[----:B------:R-:W-:Y:S01]  /*14720*/  LDSM.16.MT88.4 R84, [R142+0x9800] ;  /* 0x009800008e54783b */ /* 0x000fe20000004200 */
[----:B------:R-:W2:Y:S01]  /*14730*/  MUFU.EX2 R172, R172 ;  /* 0x000000ac00ac7308 */ /* 0x000ea20000000800 */
[C---:B------:R-:W-:Y:S03]  /*14740*/  HMMA.16816.F32.BF16 R20, R96.reuse, R24, R20 ;  /* 0x000000186014723c */ /* 0x040fe60000041814 */
[----:B------:R-:W-:Y:S01]  /*14750*/  FADD.FTZ R112, R112, R115 ;  /* 0x0000007370707221 */ /* 0x000fe20000010000 */
[----:B------:R-:W-:Y:S01]  /*14760*/  FADD.FTZ R114, R114, R117 ;  /* 0x0000007572727221 */ /* 0x000fe20000010000 */
[----:B------:R-:W-:Y:S02]  /*14770*/  MUFU.EX2 R186, R186 ;  /* 0x000000ba00ba7308 */ /* 0x000fe40000000800 */
[----:B------:R-:W-:Y:S01]  /*14780*/  FADD.FTZ R117, R111, R112 ;  /* 0x000000706f757221 */ /* 0x000fe20000010000 */
[----:B------:R-:W-:Y:S01]  /*14790*/  FADD.FTZ R111, R113, R114 ;  /* 0x00000072716f7221 */ /* 0x000fe20000010000 */
[----:B------:R-:W3:Y:S01]  /*147a0*/  MUFU.EX2 R175, R175 ;  /* 0x000000af00af7308 */ /* 0x000ee20000000800 */
[----:B------:R-:W-:Y:S01]  /*147b0*/  HMMA.16816.F32.BF16 R24, R96, R26, R76 ;  /* 0x0000001a6018723c */ /* 0x000fe2000004184c */
[----:B------:R-:W-:Y:S02]  /*147c0*/  LDSM.16.MT88.4 R76, [R143+0x9000] ;  /* 0x009000008f4c783b */ /* 0x000fe40000004200 */
[----:B------:R-:W-:Y:S01]  /*147d0*/  FADD.FTZ R117, R2, R117 ;  /* 0x0000007502757221 */ /* 0x000fe20000010000 */
[----:B------:R-:W-:Y:S01]  /*147e0*/  MUFU.EX2 R129, R129 ;  /* 0x0000008100817308 */ /* 0x000fe20000000800 */
[----:B------:R-:W-:Y:S01]  /*147f0*/  FADD.FTZ R0, R0, R111 ;  /* 0x0000006f00007221 */ /* 0x000fe20000010000 */
[----:B--2---:R-:W-:-:S02]  /*14800*/  F2FP.BF16.F32.PACK_AB R112, R172, R131 ;  /* 0x00000083ac70723e */ /* 0x004fc400000010ff */
[----:B------:R-:W2:Y:S01]  /*14810*/  MUFU.EX2 R170, R170 ;  /* 0x000000aa00aa7308 */ /* 0x000ea20000000800 */
[-C--:B------:R-:W-:Y:S02]  /*14820*/  MOV R2, R107.reuse ;  /* 0x0000006b00027202 */ /* 0x080fe40000000f00 */
[----:B------:R-:W-:Y:S01]  /*14830*/  @P4 MOV R2, R107 ;  /* 0x0000006b00024202 */ /* 0x000fe20000000f00 */
[----:B------:R-:W-:Y:S01]  /*14840*/  MUFU.EX2 R184, R184 ;  /* 0x000000b800b87308 */ /* 0x000fe20000000800 */
[----:B---3--:R-:W-:-:S03]  /*14850*/  F2FP.BF16.F32.PACK_AB R114, R175, R186 ;  /* 0x000000baaf72723e */ /* 0x008fc600000010ff */
[----:B------:R-:W3:Y:S01]  /*14860*/  MUFU.EX2 R173, R173 ;  /* 0x000000ad00ad7308 */ /* 0x000ee20000000800 */
[----:B--2---:R-:W-:Y:S01]  /*14870*/  F2FP.BF16.F32.PACK_AB R113, R170, R129 ;  /* 0x00000081aa71723e */ /* 0x004fe200000010ff */
[----:B-1----:R-:W-:Y:S03]  /*14880*/  HMMA.16816.F32.BF16 R44, R96, R68, R44 ;  /* 0x00000044602c723c */ /* 0x002fe6000004182c */
[----:B---3--:R-:W-:-:S05]  /*14890*/  F2FP.BF16.F32.PACK_AB R115, R173, R184 ;  /* 0x000000b8ad73723e */ /* 0x008fca00000010ff */
[C---:B------:R-:W-:Y:S01]  /*148a0*/  HMMA.16816.F32.BF16 R48, R96.reuse, R70, R48 ;  /* 0x000000466030723c */ /* 0x040fe20000041830 */
[----:B------:R-:W1:Y:S07]  /*148b0*/  LDSM.16.MT88.4 R68, [R141+0xa000] ;  /* 0x00a000008d44783b */ /* 0x000e6e0000004200 */
[C---:B-1----:R-:W-:Y:S08]  /*148c0*/  HMMA.16816.F32.BF16 R52, R96.reuse, R68, R52 ;  /* 0x000000446034723c */ /* 0x042ff00000041834 */
[C---:B------:R-:W-:Y:S01]  /*148d0*/  HMMA.16816.F32.BF16 R56, R96.reuse, R70, R56 ;  /* 0x000000466038723c */ /* 0x040fe20000041838 */
[----:B------:R-:W1:Y:S07]  /*148e0*/  LDSM.16.MT88.4 R68, [R140+0xa000] ;  /* 0x00a000008c44783b */ /* 0x000e6e0000004200 */
[C---:B-1----:R-:W-:Y:S03]  /*148f0*/  HMMA.16816.F32.BF16 R60, R96.reuse, R68, R60 ;  /* 0x00000044603c723c */ /* 0x042fe6000004183c */
[-CC-:B------:R-:W-:Y:S01]  /*14900*/  FFMA.FTZ R68, R128, R188.reuse, -R177.reuse ;  /* 0x000000bc80447223 */ /* 0x180fe200000108b1 */
[----:B------:R-:W-:Y:S01]  /*14910*/  FFMA.FTZ R128, R196, R188, -R177 ;  /* 0x000000bcc4807223 */ /* 0x000fe200000108b1 */
[----:B------:R-:W-:Y:S01]  /*14920*/  F2FP.BF16.F32.PACK_AB R69, R126, R169 ;  /* 0x000000a97e45723e */ /* 0x000fe200000010ff */
[----:B------:R-:W-:Y:S01]  /*14930*/  FADD.FTZ R169, R169, R0 ;  /* 0x00000000a9a97221 */ /* 0x000fe20000010000 */
[----:B------:R-:W1:Y:S01]  /*14940*/  MUFU.EX2 R180, R68 ;  /* 0x0000004400b47308 */ /* 0x000e620000000800 */
[-C--:B------:R-:W-:Y:S01]  /*14950*/  MOV R0, R106.reuse ;  /* 0x0000006a00007202 */ /* 0x080fe20000000f00 */
[----:B------:R-:W-:Y:S02]  /*14960*/  HMMA.16816.F32.BF16 R64, R96, R70, R64 ;  /* 0x000000466040723c */ /* 0x000fe40000041840 */
[----:B------:R-:W2:Y:S01]  /*14970*/  MUFU.EX2 R128, R128 ;  /* 0x0000008000807308 */ /* 0x000ea20000000800 */
[----:B------:R-:W-:Y:S01]  /*14980*/  F2FP.BF16.F32.PACK_AB R71, R120, R125 ;  /* 0x0000007d7847723e */ /* 0x000fe200000010ff */
[----:B------:R-:W-:Y:S01]  /*14990*/  FADD.FTZ R126, R126, R169 ;  /* 0x000000a97e7e7221 */ /* 0x000fe20000010000 */
[----:B------:R-:W-:-:S02]  /*149a0*/  @P4 MOV R0, R106 ;  /* 0x0000006a00004202 */ /* 0x000fc40000000f00 */
[----:B------:R-:W-:Y:S01]  /*149b0*/  @P4 IADD3 R169, PT, PT, R101, -0x3, RZ ;  /* 0xfffffffd65a94810 */ /* 0x000fe20007ffe0ff */
[----:B------:R-:W-:Y:S01]  /*149c0*/  FADD.FTZ R125, R125, R126 ;  /* 0x0000007e7d7d7221 */ /* 0x000fe20000010000 */
[----:B-1----:R-:W-:Y:S01]  /*149d0*/  F2FP.BF16.F32.PACK_AB R68, R127, R180 ;  /* 0x000000b47f44723e */ /* 0x002fe200000010ff */
[----:B------:R-:W-:Y:S02]  /*149e0*/  FADD.FTZ R180, R180, R117 ;  /* 0x00000075b4b47221 */ /* 0x000fe40000010000 */
[----:B------:R-:W-:Y:S01]  /*149f0*/  FADD.FTZ R120, R120, R125 ;  /* 0x0000007d78787221 */ /* 0x000fe20000010000 */
[----:B--2---:R-:W-:Y:S01]  /*14a00*/  F2FP.BF16.F32.PACK_AB R70, R121, R128 ;  /* 0x000000807946723e */ /* 0x004fe200000010ff */
[----:B------:R-:W-:-:S04]  /*14a10*/  FADD.FTZ R127, R127, R180 ;  /* 0x000000b47f7f7221 */ /* 0x000fc80000010000 */
[----:B------:R-:W-:Y:S02]  /*14a20*/  FADD.FTZ R128, R128, R127 ;  /* 0x0000007f80807221 */ /* 0x000fe40000010000 */
        /* <DEDUP_REMOVED lines=29> */
[-CC-:B------:R-:W-:Y:S01]  /*14c00*/  FFMA.FTZ R182, R122, R188.reuse, -R179.reuse ;  /* 0x000000bc7ab67223 */ /* 0x180fe200000108b3 */
[----:B------:R-:W-:Y:S01]  /*14c10*/  FFMA.FTZ R119, R123, R188, -R179 ;  /* 0x000000bc7b777223 */ /* 0x000fe200000108b3 */
        /* <DEDUP_REMOVED lines=27> */
[----:B------:R-:W-:Y:S01]  /*14dd0*/  FADD.FTZ R176, R175, R176 ;  /* 0x000000b0afb07221 */ /* 0x000fe20000010000 */
[----:B-1----:R-:W-:Y:S03]  /*14de0*/  HMMA.16816.F32.BF16 R12, R68, R72, R12 ;  /* 0x00000048440c723c */ /* 0x002fe6000004180c */
[----:B------:R-:W-:-:S05]  /*14df0*/  FADD.FTZ R174, R173, R174 ;  /* 0x000000aeadae7221 */ /* 0x000fca0000010000 */
        /* <DEDUP_REMOVED lines=40> */
[----:B------:R-:W-:-:S04]  /*15080*/  NOP ;  /* 0x0000000000007918 */ /* 0x000fc80000000000 */
[----:B------:R-:W-:-:S15]  /*15090*/  @P4 BRA `(.L_x_14599) ;  /* 0x0000000000044947 */ /* 0x000fde0003800000 */
.L_x_14590:
[----:B------:R-:W-:-:S07]  /*150a0*/  IADD3 R169, PT, PT, R105, -0x1, RZ ;  /* 0xffffffff69a97810 */ /* 0x000fce0007ffe0ff */
.L_x_14599:
[----:B------:R-:W-:Y:S05]  /*150b0*/  BSYNC B2 ;  /* 0x0000000000027941 */ /* 0x000fea0003800000 */
.L_x_14589:
[----:B------:R-:W-:-:S13]  /*150c0*/  ISETP.GE.AND P0, PT, R169, R148, PT ;  /* 0x00000094a900720c */ /* 0x000fda0003f06270 */
[----:B------:R-:W-:Y:S05]  /*150d0*/  @!P0 BRA `(.L_x_14600) ;  /* 0x0000003800a08947 */ /* 0x000fea0003800000 */
[----:B------:R-:W-:Y:S01]  /*150e0*/  IADD3 R3, PT, PT, R3, R104, R124 ;  /* 0x0000006803037210 */ /* 0x000fe20007ffe07c */
[----:B------:R-:W-:Y:S01]  /*150f0*/  IMAD.MOV.U32 R101, RZ, RZ, R0 ;  /* 0x000000ffff657224 */ /* 0x000fe200078e0000 */
[----:B------:R-:W-:Y:S01]  /*15100*/  ISETP.NE.U32.AND P2, PT, R108, RZ, PT ;  /* 0x000000ff6c00720c */ /* 0x000fe20003f45070 */
[----:B------:R-:W-:Y:S01]  /*15110*/  IMAD.SHL.U32 R5, R169, 0x40, RZ ;  /* 0x00000040a9057824 */ /* 0x000fe200078e00ff */
[----:B------:R-:W-:Y:S01]  /*15120*/  IADD3 R0, PT, PT, -R110, R3, -R157 ;  /* 0x000000036e007210 */ /* 0x000fe20007ffe99d */
[----:B------:R-:W-:Y:S01]  /*15130*/  IMAD.MOV.U32 R3, RZ, RZ, R2 ;  /* 0x000000ffff037224 */ /* 0x000fe200078e0002 */
[----:B------:R-:W-:Y:S01]  /*15140*/  ISETP.NE.AND.EX P2, PT, R109, RZ, PT, P2 ;  /* 0x000000ff6d00720c */ /* 0x000fe20003f45320 */
[----:B------:R-:W-:Y:S01]  /*15150*/  VIADD R169, R169, 0x1 ;  /* 0x00000001a9a97836 */ /* 0x000fe20000000000 */
[C---:B------:R-:W-:Y:S01]  /*15160*/  LOP3.LUT R172, R5.reuse, 0x20, R110, 0xfe, !PT ;  /* 0x0000002005ac7812 */ /* 0x040fe200078efe6e */
[----:B------:R-:W-:Y:S01]  /*15170*/  VIADD R170, R5, 0x40 ;  /* 0x0000004005aa7836 */ /* 0x000fe20000000000 */
[----:B------:R-:W-:-:S09]  /*15180*/  IADD3 R171, PT, PT, R0, -0x19, -R5 ;  /* 0xffffffe700ab7810 */ /* 0x000fd20007ffe805 */
.L_x_14607:
        /* <DEDUP_REMOVED lines=78> */
.L_x_14602:
[----:B------:R-:W-:Y:S05]  /*15670*/  BSYNC.RECONVERGENT B0 ;  /* 0x0000000000007941 */ /* 0x000fea0003800200 */
.L_x_14601:
        /* <DEDUP_REMOVED lines=10> */
[----:B------:R-:W-:Y:S01]  /*15720*/  LOP3.LUT R151, R0, R2, R151, 0x1e, !PT ;  /* 0x0000000200977212 */ /* 0x000fe200078e1e97 */
[C---:B------:R-:W-:Y:S01]  /*15730*/  IMAD.SHL.U32 R0, R146.reuse, 0x20, RZ ;  /* 0x0000002092007824 */ /* 0x040fe200078e00ff */
[----:B------:R-:W-:Y:S02]  /*15740*/  LOP3.LUT R2, R167, 0x1e00, RZ, 0xc0, !PT ;  /* 0x00001e00a7027812 */ /* 0x000fe400078ec0ff */
[C---:B------:R-:W-:Y:S02]  /*15750*/  LEA R180, P3, R146.reuse, R152, 0x5 ;  /* 0x0000009892b47211 */ /* 0x040fe400078628ff */
[----:B------:R-:W-:Y:S02]  /*15760*/  LOP3.LUT R2, R151, R2, RZ, 0xfc, !PT ;  /* 0x0000000297027212 */ /* 0x000fe400078efcff */
        /* <DEDUP_REMOVED lines=232> */
.L_x_14606:
[----:B------:R-:W-:Y:S05]  /*165f0*/  BSYNC.RECONVERGENT B0 ;  /* 0x0000000000007941 */ /* 0x000fea0003800200 */
.L_x_14605:
        /* <DEDUP_REMOVED lines=50> */
.L_x_14604:
[----:B------:R-:W-:Y:S05]  /*16920*/  BSYNC.RECONVERGENT B1 ;  /* 0x0000000000017941 */ /* 0x000fea0003800200 */
.L_x_14603:
[----:B--2---:R-:W2:Y:S01]  /*16930*/  LD.E R105, desc[UR4][R102.64+0xdc] ;  /* 0x0000dc0466697980 */ /* 0x004ea2000c101900 */
[----:B------:R-:W-:Y:S01]  /*16940*/  VIADD R0, R172, 0xffffffe0 ;  /* 0xffffffe0ac007836 */ /* 0x000fe20000000000 */
[----:B------:R-:W-:Y:S01]  /*16950*/  IABS R104, R171 ;  /* 0x000000ab00687213 */ /* 0x000fe20000000000 */
[C---:B------:R-:W-:Y:S02]  /*16960*/  VIADD R2, R171.reuse, 0x20 ;  /* 0x00000020ab027836 */ /* 0x040fe40000000000 */
        /* <DEDUP_REMOVED lines=18> */
[----:B------:R-:W-:Y:S01]  /*16a90*/  IABS R109, R109 ;  /* 0x0000006d006d7213 */ /* 0x000fe20000000000 */
[----:B------:R-:W-:Y:S01]  /*16aa0*/  VIADD R115, R172, 0xffffffe1 ;  /* 0xffffffe1ac737836 */ /* 0x000fe20000000000 */
[----:B------:R-:W-:Y:S01]  /*16ab0*/  IABS R107, R107 ;  /* 0x0000006b006b7213 */ /* 0x000fe20000000000 */
        /* <DEDUP_REMOVED lines=11> */
[----:B------:R-:W-:Y:S01]  /*16b70*/  I2FP.F32.S32 R0, R104 ;  /* 0x0000006800007245 */ /* 0x000fe20000201400 */
[C---:B------:R-:W-:Y:S01]  /*16b80*/  FFMA.FTZ R4, -R162.reuse, R107, R4 ;  /* 0x0000006ba2047223 */ /* 0x040fe20000010104 */
[----:B------:R-:W-:Y:S01]  /*16b90*/  IABS R109, R2 ;  /* 0x00000002006d7213 */ /* 0x000fe20000000000 */
[C---:B------:R-:W-:Y:S01]  /*16ba0*/  VIADD R107, R171.reuse, 0x9 ;  /* 0x00000009ab6b7836 */ /* 0x040fe20000000000 */
[----:B------:R-:W-:Y:S01]  /*16bb0*/  IABS R111, R111 ;  /* 0x0000006f006f7213 */ /* 0x000fe20000000000 */
[CC--:B------:R-:W-:Y:S01]  /*16bc0*/  FFMA.FTZ R15, -R162.reuse, R0.reuse, R15 ;  /* 0x00000000a20f7223 */ /* 0x0c0fe2000001010f */
[----:B------:R-:W-:Y:S01]  /*16bd0*/  I2FP.F32.S32 R109, R109 ;  /* 0x0000006d006d7245 */ /* 0x000fe20000201400 */
[C---:B------:R-:W-:Y:S01]  /*16be0*/  FFMA.FTZ R9, -R162.reuse, R0, R9 ;  /* 0x00000000a2097223 */ /* 0x040fe20000010109 */
[----:B------:R-:W-:Y:S01]  /*16bf0*/  IABS R107, R107 ;  /* 0x0000006b006b7213 */ /* 0x000fe20000000000 */
[C---:B------:R-:W-:Y:S01]  /*16c00*/  VIADD R0, R171.reuse, 0x1 ;  /* 0x00000001ab007836 */ /* 0x040fe20000000000 */
[----:B------:R-:W-:Y:S01]  /*16c10*/  I2FP.F32.S32 R111, R111 ;  /* 0x0000006f006f7245 */ /* 0x000fe20000201400 */
[CC--:B------:R-:W-:Y:S01]  /*16c20*/  FFMA.FTZ R14, -R162.reuse, R109.reuse, R14 ;  /* 0x0000006da20e7223 */ /* 0x0c0fe2000001010e */
[----:B------:R-:W-:Y:S01]  /*16c30*/  FFMA.FTZ R8, -R162, R109, R8 ;  /* 0x0000006da2087223 */ /* 0x000fe20000010108 */
[----:B------:R-:W-:Y:S01]  /*16c40*/  I2FP.F32.S32 R107, R107 ;  /* 0x0000006b006b7245 */ /* 0x000fe20000201400 */
[C---:B------:R-:W-:Y:S01]  /*16c50*/  VIADD R2, R171.reuse, 0x8 ;  /* 0x00000008ab027836 */ /* 0x040fe20000000000 */
[----:B------:R-:W-:Y:S01]  /*16c60*/  IABS R109, R0 ;  /* 0x00000000006d7213 */ /* 0x000fe20000000000 */
[C---:B------:R-:W-:Y:S01]  /*16c70*/  VIADD R104, R171.reuse, 0xfffffff8 ;  /* 0xfffffff8ab687836 */ /* 0x040fe20000000000 */
[----:B------:R-:W-:Y:S01]  /*16c80*/  FSEL R114, R4, -INF , P4 ;  /* 0xff80000004727808 */ /* 0x000fe20002000000 */
        /* <DEDUP_REMOVED lines=8> */
[----:B------:R-:W-:Y:S01]  /*16d10*/  I2FP.F32.S32 R2, R2 ;  /* 0x0000000200027245 */ /* 0x000fe20000201400 */
[C---:B------:R-:W-:Y:S01]  /*16d20*/  FFMA.FTZ R16, -R162.reuse, R109, R16 ;  /* 0x0000006da2107223 */ /* 0x040fe20000010110 */
[----:B------:R-:W-:Y:S01]  /*16d30*/  IABS R107, R107 ;  /* 0x0000006b006b7213 */ /* 0x000fe20000000000 */
[----:B------:R-:W-:Y:S01]  /*16d40*/  VIADD R109, R171, 0xffffffe9 ;  /* 0xffffffe9ab6d7836 */ /* 0x000fe20000000000 */
[----:B------:R-:W-:Y:S01]  /*16d50*/  ISETP.GE.AND P4, PT, R113, R166, PT ;  /* 0x000000a67100720c */ /* 0x000fe20003f86270 */
[CC--:B------:R-:W-:Y:S01]  /*16d60*/  FFMA.FTZ R13, -R162.reuse, R2.reuse, R13 ;  /* 0x00000002a20d7223 */ /* 0x0c0fe2000001010d */
[----:B------:R-:W-:Y:S01]  /*16d70*/  FFMA.FTZ R19, -R162, R2, R19 ;  /* 0x00000002a2137223 */ /* 0x000fe20000010113 */
[----:B------:R-:W-:Y:S01]  /*16d80*/  I2FP.F32.S32 R107, R107 ;  /* 0x0000006b006b7245 */ /* 0x000fe20000201400 */
[----:B------:R-:W-:Y:S01]  /*16d90*/  IMAD.MOV.U32 R2, RZ, RZ, R104 ;  /* 0x000000ffff027224 */ /* 0x000fe200078e0068 */
[----:B------:R-:W-:Y:S01]  /*16da0*/  IABS R109, R109 ;  /* 0x0000006d006d7213 */ /* 0x000fe20000000000 */
[----:B------:R-:W-:Y:S01]  /*16db0*/  VIADD R104, R172, 0xfffffff9 ;  /* 0xfffffff9ac687836 */ /* 0x000fe20000000000 */
[----:B------:R-:W-:Y:S01]  /*16dc0*/  FSEL R4, R6, -INF , P0 ;  /* 0xff80000006047808 */ /* 0x000fe20000000000 */
[-C--:B------:R-:W-:Y:S01]  /*16dd0*/  FFMA.FTZ R20, -R162, R107.reuse, R20 ;  /* 0x0000006ba2147223 */ /* 0x080fe20000010114 */
[----:B------:R-:W-:Y:S01]  /*16de0*/  ISETP.GE.AND P0, PT, R108, R166, PT ;  /* 0x000000a66c00720c */ /* 0x000fe20003f06270 */
[C---:B------:R-:W-:Y:S01]  /*16df0*/  FFMA.FTZ R26, -R162.reuse, R107, R26 ;  /* 0x0000006ba21a7223 */ /* 0x040fe2000001011a */
[----:B------:R-:W-:Y:S01]  /*16e00*/  FFMA.FTZ R32, -R162, R111, R32 ;  /* 0x0000006fa2207223 */ /* 0x000fe20000010120 */
[----:B------:R-:W-:Y:S01]  /*16e10*/  I2FP.F32.S32 R109, R109 ;  /* 0x0000006d006d7245 */ /* 0x000fe20000201400 */
[----:B------:R-:W-:Y:S01]  /*16e20*/  VIADD R107, R171, 0xfffffff1 ;  /* 0xfffffff1ab6b7836 */ /* 0x000fe20000000000 */
[----:B------:R-:W-:Y:S01]  /*16e30*/  FSEL R111, R8, -INF , P4 ;  /* 0xff800000086f7808 */ /* 0x000fe20002000000 */
[----:B------:R-:W-:Y:S01]  /*16e40*/  VIADD R8, R172, 0x9 ;  /* 0x00000009ac087836 */ /* 0x000fe20000000000 */
[----:B------:R-:W-:Y:S01]  /*16e50*/  FSEL R12, R12, -INF , P0 ;  /* 0xff8000000c0c7808 */ /* 0x000fe20000000000 */
[CC--:B------:R-:W-:Y:S01]  /*16e60*/  FFMA.FTZ R28, -R162.reuse, R109.reuse, R28 ;  /* 0x0000006da21c7223 */ /* 0x0c0fe2000001011c */
[----:B------:R-:W-:Y:S01]  /*16e70*/  I2FP.F32.S32 R2, R2 ;  /* 0x0000000200027245 */ /* 0x000fe20000201400 */
[----:B------:R-:W-:Y:S01]  /*16e80*/  FFMA.FTZ R34, -R162, R109, R34 ;  /* 0x0000006da2227223 */ /* 0x000fe20000010122 */
[-C--:B------:R-:W-:Y:S01]  /*16e90*/  ISETP.GE.AND P3, PT, R104, R166.reuse, PT ;  /* 0x000000a66800720c */ /* 0x080fe20003f66270 */
[----:B------:R-:W-:Y:S01]  /*16ea0*/  VIADD R170, R170, 0xffffffc0 ;  /* 0xffffffc0aaaa7836 */ /* 0x000fe20000000000 */
[----:B------:R-:W-:Y:S01]  /*16eb0*/  ISETP.GE.AND P4, PT, R110, R166, PT ;  /* 0x000000a66e00720c */ /* 0x000fe20003f86270 */
[C---:B------:R-:W-:Y:S01]  /*16ec0*/  FFMA.FTZ R21, -R162.reuse, R2, R21 ;  /* 0x00000002a2157223 */ /* 0x040fe20000010115 */
[----:B------:R-:W-:Y:S01]  /*16ed0*/  ISETP.GE.AND P0, PT, R113, R164, PT ;  /* 0x000000a47100720c */ /* 0x000fe20003f06270 */
[----:B------:R-:W-:Y:S01]  /*16ee0*/  FFMA.FTZ R27, -R162, R2, R27 ;  /* 0x00000002a21b7223 */ /* 0x000fe2000001011b */
[----:B------:R-:W-:Y:S01]  /*16ef0*/  IABS R0, R0 ;  /* 0x0000000000007213 */ /* 0x000fe20000000000 */
[----:B------:R-:W-:Y:S01]  /*16f00*/  VIADD R2, R171, 0xfffffff0 ;  /* 0xfffffff0ab027836 */ /* 0x000fe20000000000 */
[----:B------:R-:W-:Y:S02]  /*16f10*/  FSEL R109, R9, -INF , P4 ;  /* 0xff800000096d7808 */ /* 0x000fe40002000000 */
[----:B------:R-:W-:Y:S01]  /*16f20*/  FSEL R125, R17, -INF , P3 ;  /* 0xff800000117d7808 */ /* 0x000fe20001800000 */
[----:B------:R-:W-:Y:S01]  /*16f30*/  VIADD R17, R172, 0xfffffff1 ;  /* 0xfffffff1ac117836 */ /* 0x000fe20000000000 */
[----:B------:R-:W-:Y:S02]  /*16f40*/  IABS R107, R107 ;  /* 0x0000006b006b7213 */ /* 0x000fe40000000000 */
[----:B------:R-:W-:Y:S02]  /*16f50*/  FSEL R10, R10, -INF , P0 ;  /* 0xff8000000a0a7808 */ /* 0x000fe40000000000 */
[----:B------:R-:W-:Y:S02]  /*16f60*/  ISETP.GE.AND P4, PT, R115, R164, PT ;  /* 0x000000a47300720c */ /* 0x000fe40003f86270 */
[----:B------:R-:W-:Y:S02]  /*16f70*/  I2FP.F32.S32 R0, R0 ;  /* 0x0000000000007245 */ /* 0x000fe40000201400 */
[----:B------:R-:W-:Y:S02]  /*16f80*/  ISETP.GE.AND P0, PT, R106, R166, PT ;  /* 0x000000a66a00720c */ /* 0x000fe40003f06270 */
[----:B------:R-:W-:Y:S01]  /*16f90*/  I2FP.F32.S32 R107, R107 ;  /* 0x0000006b006b7245 */ /* 0x000fe20000201400 */
[----:B------:R-:W-:Y:S01]  /*16fa0*/  FFMA.FTZ R33, -R162, R0, R33 ;  /* 0x00000000a2217223 */ /* 0x000fe20000010121 */
[----:B------:R-:W-:Y:S01]  /*16fb0*/  FSEL R9, R7, -INF , P4 ;  /* 0xff80000007097808 */ /* 0x000fe20002000000 */
[----:B------:R-:W-:Y:S01]  /*16fc0*/  VIADD R0, R171, 0xffffffe8 ;  /* 0xffffffe8ab007836 */ /* 0x000fe20000000000 */
[----:B------:R-:W-:Y:S01]  /*16fd0*/  FSEL R16, R16, -INF , P0 ;  /* 0xff80000010107808 */ /* 0x000fe20000000000 */
[CC--:B------:R-:W-:Y:S01]  /*16fe0*/  FFMA.FTZ R30, -R162.reuse, R107.reuse, R30 ;  /* 0x0000006ba21e7223 */ /* 0x0c0fe2000001011e */
[C---:B------:R-:W-:Y:S01]  /*16ff0*/  ISETP.GE.AND P4, PT, R17.reuse, R166, PT ;  /* 0x000000a61100720c */ /* 0x040fe20003f86270 */
[----:B------:R-:W-:Y:S01]  /*17000*/  FFMA.FTZ R24, -R162, R107, R24 ;  /* 0x0000006ba2187223 */ /* 0x000fe20000010118 */
[----:B------:R-:W-:Y:S01]  /*17010*/  ISETP.GE.AND P0, PT, R17, R164, PT ;  /* 0x000000a41100720c */ /* 0x000fe20003f06270 */
[C---:B------:R-:W-:Y:S01]  /*17020*/  VIADD R107, R172.reuse, 0x1 ;  /* 0x00000001ac6b7836 */ /* 0x040fe20000000000 */
[----:B------:R-:W-:Y:S01]  /*17030*/  IABS R2, R2 ;  /* 0x0000000200027213 */ /* 0x000fe20000000000 */
[----:B------:R-:W-:Y:S01]  /*17040*/  VIADD R7, R172, 0x10 ;  /* 0x00000010ac077836 */ /* 0x000fe20000000000 */
[----:B------:R-:W-:Y:S01]  /*17050*/  FSEL R189, R13, -INF , P4 ;  /* 0xff8000000dbd7808 */ /* 0x000fe20002000000 */
[----:B------:R-:W-:Y:S01]  /*17060*/  VIADD R171, R171, 0x40 ;  /* 0x00000040abab7836 */ /* 0x000fe20000000000 */
[----:B------:R-:W-:Y:S02]  /*17070*/  FSEL R127, R15, -INF , P0 ;  /* 0xff8000000f7f7808 */ /* 0x000fe40000000000 */
[----:B------:R-:W-:Y:S02]  /*17080*/  I2FP.F32.S32 R2, R2 ;  /* 0x0000000200027245 */ /* 0x000fe40000201400 */
[-C--:B------:R-:W-:Y:S02]  /*17090*/  ISETP.GE.AND P4, PT, R110, R164.reuse, PT ;  /* 0x000000a46e00720c */ /* 0x080fe40003f86270 */
[----:B------:R-:W-:Y:S01]  /*170a0*/  ISETP.GE.AND P0, PT, R106, R164, PT ;  /* 0x000000a46a00720c */ /* 0x000fe20003f06270 */
[C---:B------:R-:W-:Y:S01]  /*170b0*/  FFMA.FTZ R25, -R162.reuse, R2, R25 ;  /* 0x00000002a2197223 */ /* 0x040fe20000010119 */
[----:B------:R-:W-:Y:S01]  /*170c0*/  IABS R0, R0 ;  /* 0x0000000000007213 */ /* 0x000fe20000000000 */
[----:B------:R-:W-:Y:S01]  /*170d0*/  FFMA.FTZ R31, -R162, R2, R31 ;  /* 0x00000002a21f7223 */ /* 0x000fe2000001011f */
[-C--:B------:R-:W-:Y:S01]  /*170e0*/  ISETP.GE.AND P1, PT, R107, R164.reuse, PT ;  /* 0x000000a46b00720c */ /* 0x080fe20003f26270 */
[----:B------:R-:W-:Y:S01]  /*170f0*/  VIADD R2, R172, 0x19 ;  /* 0x00000019ac027836 */ /* 0x000fe20000000000 */
[----:B------:R-:W-:Y:S02]  /*17100*/  FSEL R11, R11, -INF , P4 ;  /* 0xff8000000b0b7808 */ /* 0x000fe40002000000 */
[----:B------:R-:W-:Y:S02]  /*17110*/  ISETP.GE.AND P4, PT, R108, R164, PT ;  /* 0x000000a46c00720c */ /* 0x000fe40003f86270 */
[----:B------:R-:W-:Y:S02]  /*17120*/  FSEL R18, R18, -INF , P0 ;  /* 0xff80000012127808 */ /* 0x000fe40000000000 */
[----:B------:R-:W-:Y:S02]  /*17130*/  I2FP.F32.S32 R0, R0 ;  /* 0x0000000000007245 */ /* 0x000fe40000201400 */
[----:B------:R-:W-:Y:S02]  /*17140*/  ISETP.GE.AND P0, PT, R8, R166, PT ;  /* 0x000000a60800720c */ /* 0x000fe40003f06270 */
[----:B------:R-:W-:Y:S01]  /*17150*/  FSEL R173, R23, -INF , P1 ;  /* 0xff80000017ad7808 */ /* 0x000fe20000800000 */
[----:B------:R-:W-:Y:S01]  /*17160*/  VIADD R23, R172, 0x8 ;  /* 0x00000008ac177836 */ /* 0x000fe20000000000 */
[----:B------:R-:W-:Y:S01]  /*17170*/  FSEL R14, R14, -INF , P4 ;  /* 0xff8000000e0e7808 */ /* 0x000fe20002000000 */
[----:B------:R-:W-:Y:S01]  /*17180*/  FFMA.FTZ R29, -R162, R0, R29 ;  /* 0x00000000a21d7223 */ /* 0x000fe2000001011d */
[----:B------:R-:W-:Y:S01]  /*17190*/  ISETP.GE.AND P3, PT, R172, R166, PT ;  /* 0x000000a6ac00720c */ /* 0x000fe20003f66270 */
[----:B------:R-:W-:Y:S01]  /*171a0*/  FFMA.FTZ R35, -R162, R0, R35 ;  /* 0x00000000a2237223 */ /* 0x000fe20000010123 */
[-C--:B------:R-:W-:Y:S01]  /*171b0*/  ISETP.GE.AND P1, PT, R115, R166.reuse, PT ;  /* 0x000000a67300720c */ /* 0x080fe20003f26270 */
[----:B------:R-:W-:Y:S01]  /*171c0*/  VIADD R0, R172, 0x18 ;  /* 0x00000018ac007836 */ /* 0x000fe20000000000 */
        /* <DEDUP_REMOVED lines=8> */
[----:B------:R-:W-:Y:S02]  /*17250*/  FSEL R125, R125, -INF , !P0 ;  /* 0xff8000007d7d7808 */ /* 0x000fe40004000000 */
[-C--:B------:R-:W-:Y:S02]  /*17260*/  ISETP.GE.AND P4, PT, R104, R164.reuse, PT ;  /* 0x000000a46800720c */ /* 0x080fe40003f86270 */
[----:B------:R-:W-:Y:S02]  /*17270*/  ISETP.GE.AND P1, PT, R172, R164, PT ;  /* 0x000000a4ac00720c */ /* 0x000fe40003f26270 */
[-C--:B------:R-:W-:Y:S02]  /*17280*/  ISETP.GE.AND P0, PT, R0, R166.reuse, PT ;  /* 0x000000a60000720c */ /* 0x080fe40003f06270 */
[----:B------:R-:W-:Y:S02]  /*17290*/  FSEL R24, R24, -INF , P3 ;  /* 0xff80000018187808 */ /* 0x000fe40001800000 */
[-C--:B------:R-:W-:Y:S02]  /*172a0*/  ISETP.GE.AND P3, PT, R5, R166.reuse, PT ;  /* 0x000000a60500720c */ /* 0x080fe40003f66270 */
        /* <DEDUP_REMOVED lines=10> */
[----:B------:R-:W-:Y:S02]  /*17350*/  FSEL R35, R35, -INF , P0 ;  /* 0xff80000023237808 */ /* 0x000fe40000000000 */
[-C--:B------:R-:W-:Y:S02]  /*17360*/  ISETP.GE.AND P4, PT, R8, R164.reuse, PT ;  /* 0x000000a40800720c */ /* 0x080fe40003f86270 */
[----:B------:R-:W-:Y:S02]  /*17370*/  ISETP.GE.AND P1, PT, R107, R163, PT ;  /* 0x000000a36b00720c */ /* 0x000fe40003f26270 */
[-C--:B------:R-:W-:Y:S02]  /*17380*/  ISETP.GE.AND P0, PT, R113, R165.reuse, PT ;  /* 0x000000a57100720c */ /* 0x080fe40003f06270 */
[----:B------:R-:W-:Y:S02]  /*17390*/  FSEL R33, R33, -INF , P3 ;  /* 0xff80000021217808 */ /* 0x000fe40001800000 */
[----:B------:R-:W-:Y:S02]  /*173a0*/  FSEL R27, R27, -INF , P4 ;  /* 0xff8000001b1b7808 */ /* 0x000fe40002000000 */
[-C--:B------:R-:W-:Y:S02]  /*173b0*/  ISETP.GE.AND P3, PT, R5, R164.reuse, PT ;  /* 0x000000a40500720c */ /* 0x080fe40003f66270 */
[----:B------:R-:W-:Y:S02]  /*173c0*/  FSEL R15, R111, -INF , !P0 ;  /* 0xff8000006f0f7808 */ /* 0x000fe40004000000 */
[-C--:B------:R-:W-:Y:S02]  /*173d0*/  ISETP.GE.AND P4, PT, R7, R164.reuse, PT ;  /* 0x000000a40700720c */ /* 0x080fe40003f86270 */
[----:B------:R-:W-:Y:S02]  /*173e0*/  FSEL R173, R173, -INF , !P1 ;  /* 0xff800000adad7808 */ /* 0x000fe40004800000 */
[-C--:B------:R-:W-:Y:S02]  /*173f0*/  ISETP.GE.AND P0, PT, R108, R165.reuse, PT ;  /* 0x000000a56c00720c */ /* 0x080fe40003f06270 */
[----:B------:R-:W-:Y:S02]  /*17400*/  ISETP.GE.AND P1, PT, R0, R164, PT ;  /* 0x000000a40000720c */ /* 0x000fe40003f26270 */
[----:B------:R-:W-:Y:S02]  /*17410*/  FSEL R4, R4, -INF , !P5 ;  /* 0xff80000004047808 */ /* 0x000fe40006800000 */
[----:B------:R-:W-:Y:S02]  /*17420*/  ISETP.GE.AND P5, PT, R17, R165, PT ;  /* 0x000000a51100720c */ /* 0x000fe40003fa6270 */
[----:B------:R-:W-:Y:S02]  /*17430*/  FSEL R31, R31, -INF , P3 ;  /* 0xff8000001f1f7808 */ /* 0x000fe40001800000 */
[----:B------:R-:W-:Y:S02]  /*17440*/  FSEL R30, R30, -INF , P4 ;  /* 0xff8000001e1e7808 */ /* 0x000fe40002000000 */
[C---:B------:R-:W-:Y:S02]  /*17450*/  ISETP.GE.AND P3, PT, R115.reuse, R163, PT ;  /* 0x000000a37300720c */ /* 0x040fe40003f66270 */
[----:B------:R-:W-:Y:S02]  /*17460*/  FSEL R191, R12, -INF , !P0 ;  /* 0xff8000000cbf7808 */ /* 0x000fe40004000000 */
[----:B------:R-:W-:Y:S02]  /*17470*/  ISETP.GE.AND P4, PT, R115, R165, PT ;  /* 0x000000a57300720c */ /* 0x000fe40003f86270 */
[----:B------:R-:W-:Y:S02]  /*17480*/  FSEL R34, R34, -INF , P1 ;  /* 0xff80000022227808 */ /* 0x000fe40000800000 */
[----:B------:R-:W-:Y:S02]  /*17490*/  ISETP.GE.AND P1, PT, R113, R163, PT ;  /* 0x000000a37100720c */ /* 0x000fe40003f26270 */
[-C--:B------:R-:W-:Y:S02]  /*174a0*/  ISETP.GE.AND P0, PT, R107, R165.reuse, PT ;  /* 0x000000a56b00720c */ /* 0x080fe40003f06270 */
[----:B------:R-:W-:Y:S02]  /*174b0*/  FSEL R189, R189, -INF , !P5 ;  /* 0xff800000bdbd7808 */ /* 0x000fe40006800000 */
[-C--:B------:R-:W-:Y:S02]  /*174c0*/  ISETP.GE.AND P5, PT, R106, R165.reuse, PT ;  /* 0x000000a56a00720c */ /* 0x080fe40003fa6270 */
[----:B------:R-:W-:Y:S02]  /*174d0*/  FSEL R6, R114, -INF , !P6 ;  /* 0xff80000072067808 */ /* 0x000fe40007000000 */
[----:B------:R-:W-:Y:S02]  /*174e0*/  FSEL R19, R9, -INF , !P3 ;  /* 0xff80000009137808 */ /* 0x000fe40005800000 */
[----:B------:R-:W-:Y:S02]  /*174f0*/  FSEL R21, R112, -INF , !P4 ;  /* 0xff80000070157808 */ /* 0x000fe40006000000 */
[----:B------:R-:W-:Y:S02]  /*17500*/  ISETP.GE.AND P6, PT, R110, R165, PT ;  /* 0x000000a56e00720c */ /* 0x000fe40003fc6270 */
[-C--:B------:R-:W-:Y:S02]  /*17510*/  ISETP.GE.AND P3, PT, R17, R163.reuse, PT ;  /* 0x000000a31100720c */ /* 0x080fe40003f66270 */
[----:B------:R-:W-:Y:S02]  /*17520*/  FSEL R17, R10, -INF , !P1 ;  /* 0xff8000000a117808 */ /* 0x000fe40004800000 */
[----:B------:R-:W-:Y:S02]  /*17530*/  FSEL R181, R181, -INF , !P0 ;  /* 0xff800000b5b57808 */ /* 0x000fe40004000000 */
[----:B------:R-:W-:Y:S02]  /*17540*/  FSEL R123, R16, -INF , !P5 ;  /* 0xff800000107b7808 */ /* 0x000fe40006800000 */
[----:B------:R-:W-:Y:S02]  /*17550*/  ISETP.GE.AND P1, PT, R106, R163, PT ;  /* 0x000000a36a00720c */ /* 0x000fe40003f26270 */
[-C--:B------:R-:W-:Y:S02]  /*17560*/  ISETP.GE.AND P0, PT, R8, R165.reuse, PT ;  /* 0x000000a50800720c */ /* 0x080fe40003f06270 */
[----:B------:R-:W-:Y:S02]  /*17570*/  ISETP.GE.AND P5, PT, R172, R165, PT ;  /* 0x000000a5ac00720c */ /* 0x000fe40003fa6270 */
        /* <DEDUP_REMOVED lines=8> */
[----:B------:R-:W-:Y:S02]  /*17600*/  ISETP.GE.AND P0, PT, R5, R165, PT ;  /* 0x000000a50500720c */ /* 0x000fe40003f06270 */
[----:B------:R-:W-:Y:S02]  /*17610*/  FMNMX3.FTZ R10, R10, R15, R13, !PT ;  /* 0x0000000f0a0a7276 */ /* 0x000fe4000781000d */
[----:B------:R-:W-:Y:S02]  /*17620*/  ISETP.GE.AND P5, PT, R8, R163, PT ;  /* 0x000000a30800720c */ /* 0x000fe40003fa6270 */
[----:B------:R-:W-:Y:S02]  /*17630*/  FSEL R11, R11, -INF , !P4 ;  /* 0xff8000000b0b7808 */ /* 0x000fe40006000000 */
[----:B------:R-:W-:Y:S02]  /*17640*/  FMNMX3.FTZ R8, R101, R4, R19, !PT ;  /* 0x0000000465087276 */ /* 0x000fe40007810013 */
[----:B------:R-:W-:Y:S02]  /*17650*/  FSEL R187, R14, -INF , !P6 ;  /* 0xff8000000ebb7808 */ /* 0x000fe40007000000 */
[----:B------:R-:W-:Y:S02]  /*17660*/  FSEL R121, R28, -INF , !P1 ;  /* 0xff8000001c797808 */ /* 0x000fe40004800000 */
[----:B------:R-:W-:Y:S02]  /*17670*/  FSEL R128, R29, -INF , !P0 ;  /* 0xff8000001d807808 */ /* 0x000fe40004000000 */
[----:B------:R-:W-:Y:S02]  /*17680*/  ISETP.GE.AND P6, PT, R23, R165, PT ;  /* 0x000000a51700720c */ /* 0x000fe40003fc6270 */
        /* <DEDUP_REMOVED lines=8> */
[C---:B------:R-:W-:Y:S01]  /*17710*/  ISETP.GE.AND P6, PT, R172.reuse, R163, PT ;  /* 0x000000a3ac00720c */ /* 0x040fe20003fc6270 */
[----:B------:R-:W-:Y:S01]  /*17720*/  VIADD R172, R172, 0xffffffc0 ;  /* 0xffffffc0acac7836 */ /* 0x000fe20000000000 */
[----:B------:R-:W-:Y:S02]  /*17730*/  FSEL R129, R129, -INF , !P4 ;  /* 0xff80000081817808 */ /* 0x000fe40006000000 */
[----:B------:R-:W-:Y:S02]  /*17740*/  FMNMX3.FTZ R2, R2, R187, R127, !PT ;  /* 0x000000bb02027276 */ /* 0x000fe4000781007f */
        /* <DEDUP_REMOVED lines=67> */
[-CC-:B------:R-:W-:Y:S01]  /*17b80*/  FFMA.FTZ R188, R131, R105.reuse, -R124.reuse ;  /* 0x0000006983bc7223 */ /* 0x180fe2000001087c */
[----:B---3--:R-:W-:Y:S01]  /*17b90*/  F2FP.BF16.F32.PACK_AB R108, R116, R120 ;  /* 0x00000078746c723e */ /* 0x008fe200000010ff */
[-CC-:B------:R-:W-:Y:S07]  /*17ba0*/  FFMA.FTZ R175, R175, R105.reuse, -R124.reuse ;  /* 0x00000069afaf7223 */ /* 0x180fee000001087c */
[----:B------:R-:W3:Y:S01]  /*17bb0*/  MUFU.EX2 R112, R112 ;  /* 0x0000007000707308 */ /* 0x000ee20000000800 */
[----:B------:R-:W-:Y:S01]  /*17bc0*/  FFMA.FTZ R151, R151, R105, -R124 ;  /* 0x0000006997977223 */ /* 0x000fe2000001087c */
        /* <DEDUP_REMOVED lines=11> */
[C---:B------:R-:W-:Y:S01]  /*17c80*/  FMUL.FTZ R16, R101.reuse, R84 ;  /* 0x0000005465107220 */ /* 0x040fe20000410000 */
[----:B---3--:R-:W-:Y:S01]  /*17c90*/  F2FP.BF16.F32.PACK_AB R110, R112, R113 ;  /* 0x00000071706e723e */ /* 0x008fe200000010ff */
[----:B------:R-:W-:Y:S07]  /*17ca0*/  FMUL.FTZ R17, R101, R85 ;  /* 0x0000005565117220 */ /* 0x000fee0000410000 */
[----:B------:R-:W3:Y:S01]  /*17cb0*/  MUFU.EX2 R117, R117 ;  /* 0x0000007500757308 */ /* 0x000ee20000000800 */
[C---:B------:R-:W-:Y:S01]  /*17cc0*/  FMUL.FTZ R18, R3.reuse, R86 ;  /* 0x0000005603127220 */ /* 0x040fe20000410000 */
[----:B------:R-:W-:Y:S01]  /*17cd0*/  FMUL.FTZ R19, R3, R87 ;  /* 0x0000005703137220 */ /* 0x000fe20000410000 */
[C---:B------:R-:W-:Y:S01]  /*17ce0*/  FMUL.FTZ R24, R101.reuse, R76 ;  /* 0x0000004c65187220 */ /* 0x040fe20000410000 */
[----:B------:R-:W5:Y:S01]  /*17cf0*/  LDSM.16.MT88.4 R84, [R140+0x8000] ;  /* 0x008000008c54783b */ /* 0x000f620000004200 */
[----:B------:R-:W-:Y:S01]  /*17d00*/  FMUL.FTZ R25, R101, R77 ;  /* 0x0000004d65197220 */ /* 0x000fe20000410000 */
[----:B----4-:R-:W-:Y:S01]  /*17d10*/  F2FP.BF16.F32.PACK_AB R109, R115, R118 ;  /* 0x00000076736d723e */ /* 0x010fe200000010ff */
[C---:B------:R-:W-:Y:S01]  /*17d20*/  FMUL.FTZ R26, R3.reuse, R78 ;  /* 0x0000004e031a7220 */ /* 0x040fe20000410000 */
[----:B------:R-:W-:Y:S01]  /*17d30*/  FMUL.FTZ R27, R3, R79 ;  /* 0x0000004f031b7220 */ /* 0x000fe20000410000 */
[C---:B------:R-:W-:Y:S01]  /*17d40*/  FMUL.FTZ R32, R101.reuse, R68 ;  /* 0x0000004465207220 */ /* 0x040fe20000410000 */
[----:B------:R-:W-:Y:S01]  /*17d50*/  FMUL.FTZ R33, R101, R69 ;  /* 0x0000004565217220 */ /* 0x000fe20000410000 */
[C---:B------:R-:W-:Y:S01]  /*17d60*/  FMUL.FTZ R34, R3.reuse, R70 ;  /* 0x0000004603227220 */ /* 0x040fe20000410000 */
[----:B------:R-:W4:Y:S01]  /*17d70*/  LDSM.16.MT88.4 R76, [R143+0xa000] ;  /* 0x00a000008f4c783b */ /* 0x000f220000004200 */
[----:B------:R-:W-:Y:S01]  /*17d80*/  FMUL.FTZ R35, R3, R71 ;  /* 0x0000004703237220 */ /* 0x000fe20000410000 */
[----:B---3--:R-:W-:Y:S01]  /*17d90*/  F2FP.BF16.F32.PACK_AB R111, R117, R114 ;  /* 0x00000072756f723e */ /* 0x008fe200000010ff */
[C---:B------:R-:W-:Y:S01]  /*17da0*/  FMUL.FTZ R36, R101.reuse, R36 ;  /* 0x0000002465247220 */ /* 0x040fe20000410000 */
[----:B------:R-:W-:Y:S01]  /*17db0*/  FMUL.FTZ R37, R101, R37 ;  /* 0x0000002565257220 */ /* 0x000fe20000410000 */
[C---:B------:R-:W-:Y:S01]  /*17dc0*/  FMUL.FTZ R38, R3.reuse, R38 ;  /* 0x0000002603267220 */ /* 0x040fe20000410000 */
[----:B------:R-:W-:Y:S01]  /*17dd0*/  FMUL.FTZ R39, R3, R39 ;  /* 0x0000002703277220 */ /* 0x000fe20000410000 */
[C---:B------:R-:W-:Y:S01]  /*17de0*/  FMUL.FTZ R40, R101.reuse, R40 ;  /* 0x0000002865287220 */ /* 0x040fe20000410000 */
[----:B------:R-:W3:Y:S01]  /*17df0*/  LDSM.16.MT88.4 R68, [R142+0xa000] ;  /* 0x00a000008e44783b */ /* 0x000ee20000004200 */
[C---:B-1----:R-:W-:Y:S01]  /*17e00*/  HMMA.16816.F32.BF16 R4, R108.reuse, R12, R4 ;  /* 0x0000000c6c04723c */ /* 0x042fe20000041804 */
[----:B------:R1:W-:Y:S04]  /*17e10*/  MUFU.EX2 R173, R175 ;  /* 0x000000af00ad7308 */ /* 0x0003e80000000800 */
[C---:B------:R-:W-:Y:S01]  /*17e20*/  FMUL.FTZ R12, R101.reuse, R88 ;  /* 0x00000058650c7220 */ /* 0x040fe20000410000 */
[----:B------:R-:W-:Y:S01]  /*17e30*/  FMUL.FTZ R13, R101, R89 ;  /* 0x00000059650d7220 */ /* 0x000fe20000410000 */
[----:B------:R-:W-:Y:S01]  /*17e40*/  LDSM.16.MT88.4 R92, [R143+0x9800] ;  /* 0x009800008f5c783b */ /* 0x000fe20000004200 */
[C---:B------:R-:W-:Y:S03]  /*17e50*/  HMMA.16816.F32.BF16 R8, R108.reuse, R14, R8 ;  /* 0x0000000e6c08723c */ /* 0x040fe60000041808 */
[----:B------:R-:W-:Y:S01]  /*17e60*/  MUFU.EX2 R178, R178 ;  /* 0x000000b200b27308 */ /* 0x000fe20000000800 */
[C---:B------:R-:W-:Y:S01]  /*17e70*/  FMUL.FTZ R14, R3.reuse, R90 ;  /* 0x0000005a030e7220 */ /* 0x040fe20000410000 */
[----:B------:R-:W-:Y:S01]  /*17e80*/  FMUL.FTZ R15, R3, R91 ;  /* 0x0000005b030f7220 */ /* 0x000fe20000410000 */
[----:B------:R-:W-:Y:S01]  /*17e90*/  FMUL.FTZ R41, R101, R41 ;  /* 0x0000002965297220 */ /* 0x000fe20000410000 */
[C---:B------:R-:W-:Y:S01]  /*17ea0*/  FMUL.FTZ R42, R3.reuse, R42 ;  /* 0x0000002a032a7220 */ /* 0x040fe20000410000 */
[----:B------:R-:W-:Y:S01]  /*17eb0*/  FMUL.FTZ R43, R3, R43 ;  /* 0x0000002b032b7220 */ /* 0x000fe20000410000 */
[C---:B------:R-:W-:Y:S01]  /*17ec0*/  FMUL.FTZ R44, R101.reuse, R44 ;  /* 0x0000002c652c7220 */ /* 0x040fe20000410000 */
[----:B------:R-:W-:Y:S01]  /*17ed0*/  FMUL.FTZ R45, R101, R45 ;  /* 0x0000002d652d7220 */ /* 0x000fe20000410000 */
[C---:B------:R-:W-:Y:S01]  /*17ee0*/  FMUL.FTZ R46, R3.reuse, R46 ;  /* 0x0000002e032e7220 */ /* 0x040fe20000410000 */
[C---:B--2---:R-:W-:Y:S01]  /*17ef0*/  HMMA.16816.F32.BF16 R12, R108.reuse, R20, R12 ;  /* 0x000000146c0c723c */ /* 0x044fe2000004180c */
[----:B------:R-:W-:Y:S02]  /*17f00*/  MUFU.EX2 R186, R186 ;  /* 0x000000ba00ba7308 */ /* 0x000fe40000000800 */
[----:B------:R-:W-:Y:S01]  /*17f10*/  FMUL.FTZ R47, R3, R47 ;  /* 0x0000002f032f7220 */ /* 0x000fe20000410000 */
[C---:B------:R-:W-:Y:S01]  /*17f20*/  FMUL.FTZ R48, R101.reuse, R48 ;  /* 0x0000003065307220 */ /* 0x040fe20000410000 */
        /* <DEDUP_REMOVED lines=15> */
[C---:B------:R-:W-:Y:S01]  /*18020*/  HMMA.16816.F32.BF16 R20, R108.reuse, R28, R20 ;  /* 0x0000001c6c14723c */ /* 0x040fe20000041814 */
[----:B------:R2:W-:Y:S02]  /*18030*/  MUFU.EX2 R131, R151 ;  /* 0x0000009700837308 */ /* 0x0005e40000000800 */
[C---:B------:R-:W-:Y:S01]  /*18040*/  FMUL.FTZ R28, R101.reuse, R72 ;  /* 0x00000048651c7220 */ /* 0x040fe20000410000 */
[----:B------:R-:W-:Y:S01]  /*18050*/  FMUL.FTZ R29, R101, R73 ;  /* 0x00000049651d7220 */ /* 0x000fe20000410000 */
[C---:B------:R-:W-:Y:S01]  /*18060*/  FMUL.FTZ R58, R3.reuse, R58 ;  /* 0x0000003a033a7220 */ /* 0x040fe20000410000 */
[C---:B------:R-:W-:Y:S05]  /*18070*/  FMUL.FTZ R59, R3.reuse, R59 ;  /* 0x0000003b033b7220 */ /* 0x040fea0000410000 */
[----:B------:R-:W-:Y:S01]  /*18080*/  MUFU.EX2 R188, R188 ;  /* 0x000000bc00bc7308 */ /* 0x000fe20000000800 */
[C---:B------:R-:W-:Y:S03]  /*18090*/  HMMA.16816.F32.BF16 R24, R108.reuse, R30, R24 ;  /* 0x0000001e6c18723c */ /* 0x040fe60000041818 */
[C---:B------:R-:W-:Y:S01]  /*180a0*/  FMUL.FTZ R30, R3.reuse, R74 ;  /* 0x0000004a031e7220 */ /* 0x040fe20000410000 */
[----:B------:R-:W-:Y:S01]  /*180b0*/  FMUL.FTZ R31, R3, R75 ;  /* 0x0000004b031f7220 */ /* 0x000fe20000410000 */
[C---:B------:R-:W-:Y:S01]  /*180c0*/  FMUL.FTZ R60, R101.reuse, R60 ;  /* 0x0000003c653c7220 */ /* 0x040fe20000410000 */
[----:B------:R-:W3:Y:S01]  /*180d0*/  LDSM.16.MT88.4 R72, [R141+0xa000] ;  /* 0x00a000008d48783b */ /* 0x000ee20000004200 */
[----:B------:R-:W-:Y:S01]  /*180e0*/  FMUL.FTZ R61, R101, R61 ;  /* 0x0000003d653d7220 */ /* 0x000fe20000410000 */
[C---:B------:R-:W-:Y:S01]  /*180f0*/  FMUL.FTZ R62, R3.reuse, R62 ;  /* 0x0000003e033e7220 */ /* 0x040fe20000410000 */
[----:B------:R-:W-:Y:S01]  /*18100*/  FMUL.FTZ R63, R3, R63 ;  /* 0x0000003f033f7220 */ /* 0x000fe20000410000 */
[----:B------:R-:W-:Y:S01]  /*18110*/  MUFU.EX2 R127, R187 ;  /* 0x000000bb007f7308 */ /* 0x000fe20000000800 */
[C---:B-----5:R-:W-:Y:S09]  /*18120*/  HMMA.16816.F32.BF16 R28, R108.reuse, R84, R28 ;  /* 0x000000546c1c723c */ /* 0x060ff2000004181c */
[----:B------:R-:W-:Y:S01]  /*18130*/  MUFU.EX2 R184, R184 ;  /* 0x000000b800b87308 */ /* 0x000fe20000000800 */
[C---:B------:R-:W-:Y:S01]  /*18140*/  FMUL.FTZ R64, R101.reuse, R64 ;  /* 0x0000004065407220 */ /* 0x040fe20000410000 */
[----:B------:R-:W-:Y:S01]  /*18150*/  FMUL.FTZ R65, R101, R65 ;  /* 0x0000004165417220 */ /* 0x000fe20000410000 */
[C---:B------:R-:W-:Y:S07]  /*18160*/  FMUL.FTZ R66, R3.reuse, R66 ;  /* 0x0000004203427220 */ /* 0x040fee0000410000 */
[----:B------:R-:W-:Y:S01]  /*18170*/  MUFU.EX2 R182, R182 ;  /* 0x000000b600b67308 */ /* 0x000fe20000000800 */
[C---:B------:R-:W-:Y:S01]  /*18180*/  HMMA.16816.F32.BF16 R32, R108.reuse, R86, R32 ;  /* 0x000000566c20723c */ /* 0x040fe20000041820 */
[----:B------:R-:W-:Y:S08]  /*18190*/  LDSM.16.MT88.4 R84, [R142+0x9800] ;  /* 0x009800008e54783b */ /* 0x000ff00000004200 */
[----:B------:R-:W-:Y:S01]  /*181a0*/  MUFU.EX2 R129, R129 ;  /* 0x0000008100817308 */ /* 0x000fe20000000800 */
[----:B------:R-:W-:Y:S01]  /*181b0*/  FMUL.FTZ R67, R3, R67 ;  /* 0x0000004303437220 */ /* 0x000fe20000410000 */
[-CC-:B------:R-:W-:Y:S01]  /*181c0*/  FFMA.FTZ R80, R121, R105.reuse, -R130.reuse ;  /* 0x0000006979507223 */ /* 0x180fe20000010882 */
[-CC-:B------:R-:W-:Y:S01]  /*181d0*/  FFMA.FTZ R121, R128, R105.reuse, -R130.reuse ;  /* 0x0000006980797223 */ /* 0x180fe20000010882 */
[-CC-:B------:R-:W-:Y:S01]  /*181e0*/  FFMA.FTZ R119, R119, R105.reuse, -R130.reuse ;  /* 0x0000006977777223 */ /* 0x180fe20000010882 */
[C---:B----4-:R-:W-:Y:S03]  /*181f0*/  HMMA.16816.F32.BF16 R36, R108.reuse, R76, R36 ;  /* 0x0000004c6c24723c */ /* 0x050fe60000041824 */
[-C--:B------:R-:W-:Y:S01]  /*18200*/  FFMA.FTZ R76, R123, R105.reuse, -R130 ;  /* 0x000000697b4c7223 */ /* 0x080fe20000010882 */
[-CC-:B-1----:R-:W-:Y:S01]  /*18210*/  FFMA.FTZ R175, R107, R105.reuse, -R124.reuse ;  /* 0x000000696baf7223 */ /* 0x182fe2000001087c */
[----:B------:R-:W-:Y:S01]  /*18220*/  MUFU.EX2 R123, R189 ;  /* 0x000000bd007b7308 */ /* 0x000fe20000000800 */
[-CC-:B------:R-:W-:Y:S01]  /*18230*/  FFMA.FTZ R122, R122, R105.reuse, -R124.reuse ;  /* 0x000000697a7a7223 */ /* 0x180fe2000001087c */
[-CC-:B--2---:R-:W-:Y:S01]  /*18240*/  FFMA.FTZ R151, R106, R105.reuse, -R124.reuse ;  /* 0x000000696a977223 */ /* 0x184fe2000001087c */
[C---:B------:R-:W-:Y:S07]  /*18250*/  HMMA.16816.F32.BF16 R40, R108.reuse, R78, R40 ;  /* 0x0000004e6c28723c */ /* 0x040fee0000041828 */
[----:B------:R1:W-:Y:S01]  /*18260*/  MUFU.EX2 R125, R76 ;  /* 0x0000004c007d7308 */ /* 0x0003e20000000800 */
[----:B------:R-:W-:Y:S01]  /*18270*/  FFMA.FTZ R124, R104, R105, -R124 ;  /* 0x00000069687c7223 */ /* 0x000fe2000001087c */
[----:B------:R-:W-:Y:S08]  /*18280*/  FFMA.FTZ R120, R101, R176, R120 ;  /* 0x000000b065787223 */ /* 0x000ff00000010078 */
[----:B------:R-:W-:Y:S01]  /*18290*/  MUFU.EX2 R121, R121 ;  /* 0x0000007900797308 */ /* 0x000fe20000000800 */
[----:B------:R-:W-:Y:S01]  /*182a0*/  ISETP.GT.AND P0, PT, R169, R148, PT ;  /* 0x00000094a900720c */ /* 0x000fe20003f04270 */
[----:B------:R-:W-:Y:S01]  /*182b0*/  FFMA.FTZ R118, R3, R174, R118 ;  /* 0x000000ae03767223 */ /* 0x000fe20000010076 */
[C---:B---3--:R-:W-:Y:S07]  /*182c0*/  HMMA.16816.F32.BF16 R44, R108.reuse, R68, R44 ;  /* 0x000000446c2c723c */ /* 0x048fee000004182c */
[----:B------:R-:W-:Y:S01]  /*182d0*/  MUFU.EX2 R119, R119 ;  /* 0x0000007700777308 */ /* 0x000fe20000000800 */
[----:B------:R-:W-:Y:S01]  /*182e0*/  FADD.FTZ R120, R116, R120 ;  /* 0x0000007874787221 */ /* 0x000fe20000010000 */
[----:B------:R-:W-:Y:S08]  /*182f0*/  FADD.FTZ R115, R115, R118 ;  /* 0x0000007673737221 */ /* 0x000ff00000010000 */
[----:B------:R-:W-:Y:S01]  /*18300*/  MUFU.EX2 R175, R175 ;  /* 0x000000af00af7308 */ /* 0x000fe20000000800 */
[----:B------:R-:W-:Y:S01]  /*18310*/  IMAD.MOV.U32 R101, RZ, RZ, R0 ;  /* 0x000000ffff657224 */ /* 0x000fe200078e0000 */
[----:B-1----:R-:W-:Y:S01]  /*18320*/  LDSM.16.MT88.4 R76, [R142+0x8800] ;  /* 0x008800008e4c783b */ /* 0x002fe20000004200 */
[C---:B------:R-:W-:Y:S07]  /*18330*/  HMMA.16816.F32.BF16 R48, R108.reuse, R70, R48 ;  /* 0x000000466c30723c */ /* 0x040fee0000041830 */
[----:B------:R-:W-:Y:S01]  /*18340*/  MUFU.EX2 R122, R122 ;  /* 0x0000007a007a7308 */ /* 0x000fe20000000800 */
[----:B------:R-:W-:Y:S09]  /*18350*/  FADD.FTZ R3, R113, R120 ;  /* 0x0000007871037221 */ /* 0x000ff20000010000 */
[----:B------:R-:W-:Y:S01]  /*18360*/  MUFU.EX2 R151, R151 ;  /* 0x0000009700977308 */ /* 0x000fe20000000800 */
[----:B------:R-:W1:Y:S01]  /*18370*/  LDSM.16.MT88.4 R68, [R140+0xa000] ;  /* 0x00a000008c44783b */ /* 0x000e620000004200 */
[C---:B------:R-:W-:Y:S08]  /*18380*/  HMMA.16816.F32.BF16 R52, R108.reuse, R72, R52 ;  /* 0x000000486c34723c */ /* 0x040ff00000041834 */
[----:B------:R-:W2:Y:S01]  /*18390*/  MUFU.EX2 R124, R124 ;  /* 0x0000007c007c7308 */ /* 0x000ea20000000800 */
[----:B------:R-:W-:Y:S01]  /*183a0*/  FADD.FTZ R3, R112, R3 ;  /* 0x0000000370037221 */ /* 0x000fe20000010000 */
[C---:B------:R-:W-:Y:S01]  /*183b0*/  HMMA.16816.F32.BF16 R56, R108.reuse, R74, R56 ;  /* 0x0000004a6c38723c */ /* 0x040fe20000041838 */
[----:B------:R-:W3:Y:S02]  /*183c0*/  LDSM.16.MT88.4 R72, [R143+0x8800] ;  /* 0x008800008f48783b */ /* 0x000ee40000004200 */
[----:B--2---:R-:W-:Y:S05]  /*183d0*/  F2FP.BF16.F32.PACK_AB R107, R124, R151 ;  /* 0x000000977c6b723e */ /* 0x004fea00000010ff */
[C---:B-1----:R-:W-:Y:S03]  /*183e0*/  HMMA.16816.F32.BF16 R60, R108.reuse, R68, R60 ;  /* 0x000000446c3c723c */ /* 0x042fe6000004183c */
        /* <DEDUP_REMOVED lines=10> */
[----:B------:R-:W-:Y:S01]  /*18490*/  MUFU.EX2 R110, R110 ;  /* 0x0000006e006e7308 */ /* 0x000fe20000000800 */
[----:B------:R-:W-:Y:S01]  /*184a0*/  F2FP.BF16.F32.PACK_AB R105, R122, R175 ;  /* 0x000000af7a69723e */ /* 0x000fe200000010ff */
[C---:B---3--:R-:W-:Y:S08]  /*184b0*/  HMMA.16816.F32.BF16 R4, R68.reuse, R72, R4 ;  /* 0x000000484404723c */ /* 0x048ff00000041804 */
        /* <DEDUP_REMOVED lines=106> */
.L_x_14600:
        /* <DEDUP_REMOVED lines=10> */
.L_x_14629:
        /* <DEDUP_REMOVED lines=131> */
[----:B------:R-:W-:Y:S01]  /*19430*/  SHF.R.U32.HI R8, RZ, 0x1, R168 ;  /* 0x00000001ff087819 */ /* 0x000fe200000116a8 */
[----:B------:R2:W5:Y:S01]  /*19440*/  LD.E.64 R76, desc[UR4][R102.64+0x78] ;  /* 0x00007804664c7980 */ /* 0x000562000c101b00 */
[----:B------:R-:W1:Y:S01]  /*19450*/  @P0 MUFU.LG2 R4, R4 ;  /* 0x0000000400040308 */ /* 0x000e620000000c00 */
[----:B----4-:R-:W-:Y:S02]  /*19460*/  LOP3.LUT R13, R69, 0x1f8, RZ, 0xc0, !PT ;  /* 0x000001f8450d7812 */ /* 0x010fe400078ec0ff */
[----:B------:R4:W5:Y:S01]  /*19470*/  LD.E.64 R74, desc[UR4][R102.64+0xa8] ;  /* 0x0000a804664a7980 */ /* 0x000962000c101b00 */
[----:B-1----:R-:W-:Y:S02]  /*19480*/  LOP3.LUT R11, R8, 0x30, RZ, 0xc0, !PT ;  /* 0x00000030080b7812 */ /* 0x002fe400078ec0ff */
[----:B------:R-:W-:Y:S02]  /*19490*/  LOP3.LUT R8, R13, 0x38, R8, 0x78, !PT ;  /* 0x000000380d087812 */ /* 0x000fe400078e7808 */
[----:B------:R-:W-:Y:S01]  /*194a0*/  SHF.R.U32.HI R70, RZ, 0x2, R168 ;  /* 0x00000002ff467819 */ /* 0x000fe200000116a8 */
[----:B------:R-:W-:Y:S01]  /*194b0*/  @P1 FMUL.FTZ R10, R5, 0.69314718246459960938 ;  /* 0x3f317218050a1820 */ /* 0x000fe20000410000 */
[----:B------:R-:W-:-:S02]  /*194c0*/  LOP3.LUT R5, R6, 0x10, RZ, 0xc0, !PT ;  /* 0x0000001006057812 */ /* 0x000fc400078ec0ff */
[----:B------:R-:W-:Y:S02]  /*194d0*/  MOV R71, 0xff800000 ;  /* 0xff80000000477802 */ /* 0x000fe40000000f00 */
[----:B------:R-:W-:Y:S01]  /*194e0*/  LOP3.LUT R70, R11, 0x7, R70, 0xf8, !PT ;  /* 0x000000070b467812 */ /* 0x000fe200078ef846 */
[----:B------:R-:W-:Y:S01]  /*194f0*/  BAR.SYNC.DEFER_BLOCKING 0x0 ;  /* 0x0000000000007b1d */ /* 0x000fe20000010000 */
[----:B------:R-:W-:Y:S01]  /*19500*/  LOP3.LUT P2, RZ, R168, 0x3, RZ, 0xc0, !PT ;  /* 0x00000003a8ff7812 */ /* 0x000fe2000784c0ff */
[----:B------:R-:W-:-:S04]  /*19510*/  @P0 FMUL.FTZ R9, R4, 0.69314718246459960938 ;  /* 0x3f31721804090820 */ /* 0x000fc80000410000 */
[C---:B-----5:R-:W-:Y:S01]  /*19520*/  @P0 FFMA.FTZ R71, R3.reuse, R0, R9 ;  /* 0x0000000003470223 */ /* 0x060fe20000010009 */
        /* <DEDUP_REMOVED lines=24> */
[----:B------:R-:W-:Y:S01]  /*196b0*/  IMAD.IADD R3, R157, 0x1, -R156 ;  /* 0x000000019d037824 */ /* 0x000fe200078e0a9c */
[----:B------:R-:W-:Y:S01]  /*196c0*/  IADD3 R0, P0, PT, R73, R70, RZ ;  /* 0x0000004649007210 */ /* 0x000fe20007f1e0ff */
[----:B----4-:R-:W-:-:S03]  /*196d0*/  VIADD R2, R70, 0x8 ;  /* 0x0000000846027836 */ /* 0x010fc60000000000 */
[-C--:B------:R-:W-:Y:S02]  /*196e0*/  ISETP.GE.AND P2, PT, R70, R3.reuse, PT ;  /* 0x000000034600720c */ /* 0x080fe40003f46270 */
[----:B------:R-:W-:Y:S02]  /*196f0*/  ISETP.GE.AND P1, PT, R2, R3, PT ;  /* 0x000000030200720c */ /* 0x000fe40003f26270 */
[----:B------:R-:W-:Y:S02]  /*19700*/  LEA.HI.X.SX32 R3, R73, RZ, 0x1, P0 ;  /* 0x000000ff49037211 */ /* 0x000fe400000f0eff */
[----:B------:R-:W-:-:S04]  /*19710*/  LEA R2, P0, R0, R74, 0x2 ;  /* 0x0000004a00027211 */ /* 0x000fc800078010ff */
[----:B------:R-:W-:-:S05]  /*19720*/  LEA.HI.X R3, R0, R75, R3, 0x2, P0 ;  /* 0x0000004b00037211 */ /* 0x000fca00000f1403 */
[----:B------:R2:W-:Y:S04]  /*19730*/  @!P2 ST.E desc[UR4][R2.64], R72 ;  /* 0x000000480200a985 */ /* 0x0005e8000c101904 */
[----:B------:R2:W-:Y:S02]  /*19740*/  @!P1 ST.E desc[UR4][R2.64+0x20], R71 ;  /* 0x0000204702009985 */ /* 0x0005e4000c101904 */
.L_x_14610:
[----:B------:R-:W-:Y:S05]  /*19750*/  BSYNC.RECONVERGENT B0 ;  /* 0x0000000000007941 */ /* 0x000fea0003800200 */
.L_x_14609:
        /* <DEDUP_REMOVED lines=32> */
.L_x_14612:
[----:B------:R-:W-:Y:S05]  /*19960*/  BSYNC.RECONVERGENT B0 ;  /* 0x0000000000007941 */ /* 0x000fea0003800200 */
.L_x_14611:
        /* <DEDUP_REMOVED lines=12> */
.L_x_14614:
[----:B------:R-:W-:Y:S05]  /*19a30*/  BSYNC.RECONVERGENT B0 ;  /* 0x0000000000007941 */ /* 0x000fea0003800200 */
.L_x_14613:
        /* <DEDUP_REMOVED lines=11> */
.L_x_14616:
[----:B------:R-:W-:Y:S05]  /*19af0*/  BSYNC.RECONVERGENT B0 ;  /* 0x0000000000007941 */ /* 0x000fea0003800200 */
.L_x_14615:
        /* <DEDUP_REMOVED lines=11> */
.L_x_14618:
[----:B------:R-:W-:Y:S05]  /*19bb0*/  BSYNC.RECONVERGENT B0 ;  /* 0x0000000000007941 */ /* 0x000fea0003800200 */
.L_x_14617:
        /* <DEDUP_REMOVED lines=10> */
.L_x_14620:
[----:B------:R-:W-:Y:S05]  /*19c60*/  BSYNC.RECONVERGENT B0 ;  /* 0x0000000000007941 */ /* 0x000fea0003800200 */
.L_x_14619:
        /* <DEDUP_REMOVED lines=10> */
.L_x_14622:
[----:B------:R-:W-:Y:S05]  /*19d10*/  BSYNC.RECONVERGENT B0 ;  /* 0x0000000000007941 */ /* 0x000fea0003800200 */
.L_x_14621:
        /* <DEDUP_REMOVED lines=10> */
.L_x_14624:
[----:B------:R-:W-:Y:S05]  /*19dc0*/  BSYNC.RECONVERGENT B0 ;  /* 0x0000000000007941 */ /* 0x000fea0003800200 */
.L_x_14623:
[----:B------:R-:W-:-:S04]  /*19dd0*/  MOV R155, 0x0 ;  /* 0x00000000009b7802 */ /* 0x000fc80000000f00 */
[----:B-12345:R-:W-:Y:S05]  /*19de0*/  @P3 RET.REL.NODEC R154 `(_ZN5flash24flash_fwd_splitkv_kernelI23Flash_fwd_kernel_traitsILi128ELi64ELi64ELi4ELb0ELb0EN7cutlass10bfloat16_tE19Flash_kernel_traitsILi128ELi64ELi64ELi4ES3_EELb0ELb1ELb1ELb0ELb0ELb0ELb1ELb1EEEvNS_16Flash_fwd_paramsE) ;  /* 0xfffffe609a843950 */ /* 0x03efea0003c3ffff */
[-C--:B------:R-:W-:Y:S01]  /*19df0*/  ISETP.GE.AND P2, PT, R69, R102.reuse, PT ;  /* 0x000000664500720c */ /* 0x080fe20003f46270 */
[----:B------:R-:W-:Y:S01]  /*19e00*/  IMAD.MOV.U32 R155, RZ, RZ, 0x0 ;  /* 0x00000000ff9b7424 */ /* 0x000fe200078e00ff */
[----:B------:R-:W-:-:S11]  /*19e10*/  ISETP.GE.AND P0, PT, R71, R102, PT ;  /* 0x000000664700720c */ /* 0x000fd60003f06270 */
[----:B------:R-:W-:-:S04]  /*19e20*/  @!P2 LEA R2, P1, R73, R76, 0x2 ;  /* 0x0000004c4902a211 */ /* 0x000fc800078210ff */
[----:B------:R-:W-:-:S05]  /*19e30*/  @!P2 LEA.HI.X R3, R73, R77, R68, 0x2, P1 ;  /* 0x0000004d4903a211 */ /* 0x000fca00008f1444 */
[----:B------:R1:W-:Y:S02]  /*19e40*/  @!P2 ST.E.128 desc[UR4][R2.64+0x7000], R36 ;  /* 0x007000240200a985 */ /* 0x0003e4000c101d04 */
[----:B-1----:R-:W-:Y:S05]  /*19e50*/  @P0 RET.REL.NODEC R154 `(_ZN5flash24flash_fwd_splitkv_kernelI23Flash_fwd_kernel_traitsILi128ELi64ELi64ELi4ELb0ELb0EN7cutlass10bfloat16_tE19Flash_kernel_traitsILi128ELi64ELi64ELi4ES3_EELb0ELb1ELb1ELb0ELb0ELb0ELb1ELb1EEEvNS_16Flash_fwd_paramsE) ;  /* 0xfffffe609a680950 */ /* 0x002fea0003c3ffff */
[----:B------:R-:W-:Y:S01]  /*19e60*/  LEA R2, P0, R73, R76, 0x2 ;  /* 0x0000004c49027211 */ /* 0x000fe200078010ff */
[----:B------:R-:W-:-:S03]  /*19e70*/  IMAD.MOV.U32 R155, RZ, RZ, 0x0 ;  /* 0x00000000ff9b7424 */ /* 0x000fc600078e00ff */
[----:B------:R-:W-:-:S05]  /*19e80*/  LEA.HI.X R3, R73, R77, R68, 0x2, P0 ;  /* 0x0000004d49037211 */ /* 0x000fca00000f1444 */
[----:B------:R1:W-:Y:S02]  /*19e90*/  ST.E.128 desc[UR4][R2.64+0x7100], R4 ;  /* 0x0071000402007985 */ /* 0x0003e4000c101d04 */
[----:B-1----:R-:W-:Y:S05]  /*19ea0*/  RET.REL.NODEC R154 `(_ZN5flash24flash_fwd_splitkv_kernelI23Flash_fwd_kernel_traitsILi128ELi64ELi64ELi4ELb0ELb0EN7cutlass10bfloat16_tE19Flash_kernel_traitsILi128ELi64ELi64ELi4ES3_EELb0ELb1ELb1ELb0ELb0ELb0ELb1ELb1EEEvNS_16Flash_fwd_paramsE) ;  /* 0xfffffe609a547950 */ /* 0x002fea0003c3ffff */
.L_x_14608:
[----:B------:R-:W-:Y:S01]  /*19eb0*/  MOV R7, 0x2 ;  /* 0x0000000200077802 */ /* 0x000fe20000000f00 */
[----:B------:R-:W-:Y:S01]  /*19ec0*/  IMAD.MOV.U32 R6, RZ, RZ, -0x1 ;  /* 0xffffffffff067424 */ /* 0x000fe200078e00ff */
[----:B------:R-:W-:-:S07]  /*19ed0*/  MOV R4, 0x1f ;  /* 0x0000001f00047802 */ /* 0x000fce0000000f00 */
[----:B-1---5:R-:W-:Y:S05]  /*19ee0*/  WARPSYNC.COLLECTIVE R6, `(.L_x_14625) ;  /* 0x0000000006087348 */ /* 0x022fea0003c00000 */
[----:B------:R2:W3:Y:S02]  /*19ef0*/  SHFL.BFLY P0, R9, R176, R7, R4 ;  /* 0x0c000007b0097389 */ /* 0x0004e40000000004 */
[----:B-123-5:R-:W-:Y:S05]  /*19f00*/  ENDCOLLECTIVE ;  /* 0x000000000000791b */ /* 0x02efea0003800000 */
.L_x_14625:
[----:B------:R-:W-:Y:S02]  /*19f10*/  MOV R5, R9 ;  /* 0x0000000900057202 */ /* 0x000fe40000000f00 */
[----:B------:R-:W-:-:S03]  /*19f20*/  MOV R7, 0x1 ;  /* 0x0000000100077802 */ /* 0x000fc60000000f00 */
[----:B------:R-:W-:-:S04]  /*19f30*/  FADD.FTZ R10, R5, R176 ;  /* 0x000000b0050a7221 */ /* 0x000fc80000010000 */
[----:B------:R-:W-:-:S07]  /*19f40*/  IMAD.MOV.U32 R176, RZ, RZ, R10 ;  /* 0x000000ffffb07224 */ /* 0x000fce00078e000a */
[----:B------:R-:W-:Y:S05]  /*19f50*/  WARPSYNC.COLLECTIVE R6, `(.L_x_14626) ;  /* 0x0000000006087348 */ /* 0x000fea0003c00000 */
[----:B------:R1:W2:Y:S02]  /*19f60*/  SHFL.BFLY P0, R9, R176, R7, R4 ;  /* 0x0c000007b0097389 */ /* 0x0002a40000000004 */
[----:B-12---:R-:W-:Y:S05]  /*19f70*/  ENDCOLLECTIVE ;  /* 0x000000000000791b */ /* 0x006fea0003800000 */
.L_x_14626:
[----:B------:R-:W-:Y:S01]  /*19f80*/  MOV R176, R174 ;  /* 0x000000ae00b07202 */ /* 0x000fe20000000f00 */
[----:B------:R-:W-:Y:S01]  /*19f90*/  IMAD.MOV.U32 R5, RZ, RZ, R9 ;  /* 0x000000ffff057224 */ /* 0x000fe200078e0009 */
[----:B------:R-:W-:-:S03]  /*19fa0*/  MOV R7, 0x2 ;  /* 0x0000000200077802 */ /* 0x000fc60000000f00 */
[----:B------:R-:W-:-:S07]  /*19fb0*/  FADD.FTZ R5, R10, R5 ;  /* 0x000000050a057221 */ /* 0x000fce0000010000 */
[----:B------:R-:W-:Y:S05]  /*19fc0*/  WARPSYNC.COLLECTIVE R6, `(.L_x_14627) ;  /* 0x0000000006087348 */ /* 0x000fea0003c00000 */
[----:B------:R1:W2:Y:S02]  /*19fd0*/  SHFL.BFLY P0, R9, R176, R7, R4 ;  /* 0x0c000007b0097389 */ /* 0x0002a40000000004 */
[----:B-12---:R-:W-:Y:S05]  /*19fe0*/  ENDCOLLECTIVE ;  /* 0x000000000000791b */ /* 0x006fea0003800000 */
.L_x_14627:
[----:B------:R-:W-:Y:S01]  /*19ff0*/  FADD.FTZ R8, R9, R174 ;  /* 0x000000ae09087221 */ /* 0x000fe20000010000 */
[----:B------:R-:W-:-:S03]  /*1a000*/  MOV R7, 0x1 ;  /* 0x0000000100077802 */ /* 0x000fc60000000f00 */
[----:B------:R-:W-:-:S07]  /*1a010*/  IMAD.MOV.U32 R176, RZ, RZ, R8 ;  /* 0x000000ffffb07224 */ /* 0x000fce00078e0008 */
[----:B------:R-:W-:Y:S05]  /*1a020*/  WARPSYNC.COLLECTIVE R6, `(.L_x_14628) ;  /* 0x0000000006087348 */ /* 0x000fea0003c00000 */
[----:B------:R1:W2:Y:S02]  /*1a030*/  SHFL.BFLY P0, R9, R176, R7, R4 ;  /* 0x0c000007b0097389 */ /* 0x0002a40000000004 */
[----:B-12---:R-:W-:Y:S05]  /*1a040*/  ENDCOLLECTIVE ;  /* 0x000000000000791b */ /* 0x006fea0003800000 */
.L_x_14628:
[----:B------:R-:W-:Y:S01]  /*1a050*/  MOV R11, R9 ;  /* 0x00000009000b7202 */ /* 0x000fe20000000f00 */
[----:B------:R-:W-:Y:S06]  /*1a060*/  BRA `(.L_x_14629) ;  /* 0xffffffe800e47947 */ /* 0x000fec000383ffff */
.L_x_14630:
        /* <DEDUP_REMOVED lines=9> */
.L_x_14978:


//--------------------- .text._ZN5flash24flash_fwd_splitkv_kernelI23Flash_fwd_kernel_traitsILi128ELi64ELi64ELi4ELb0ELb0EN7cutlass10bfloat16_tE19Flash_kernel_traitsILi128ELi64ELi64ELi4ES3_EELb0ELb1ELb1ELb0ELb0ELb1ELb1ELb1EEEvNS_16Flash_fwd_paramsE --------------------------
	.section	.text._ZN5flash24flash_fwd_splitkv_kernelI23Flash_fwd_kernel_traitsILi128ELi64ELi64ELi4ELb0ELb0EN7cutlass10bfloat16_tE19Flash_kernel_traitsILi128ELi64ELi64ELi4ES3_EELb0ELb1ELb1ELb0ELb0ELb1ELb1ELb1EEEvNS_16Flash_fwd_paramsE,"ax",@progbits
	.align	128
        .global         _ZN5flash24flash_fwd_splitkv_kernelI23Flash_fwd_kernel_traitsILi128ELi64ELi64ELi4ELb0ELb0EN7cutlass10bfloat16_tE19Flash_kernel_traitsILi128ELi64ELi64ELi4ES3_EELb0ELb1ELb1ELb0ELb0ELb1ELb1ELb1EEEvNS_16Flash_fwd_paramsE
        .type           _ZN5flash24flash_fwd_splitkv_kernelI23Flash_fwd_kernel_traitsILi128ELi64ELi64ELi4ELb0ELb0EN7cutlass10bfloat16_tE19Flash_kernel_traitsILi128ELi64ELi64ELi4ES3_EELb0ELb1ELb1ELb0ELb0ELb1ELb1ELb1EEEvNS_16Flash_fwd_paramsE,@function
        .size           _ZN5flash24flash_fwd_splitkv_kernelI23Flash_fwd_kernel_traitsILi128ELi64ELi64ELi4ELb0ELb0EN7cutlass10bfloat16_tE19Flash_kernel_traitsILi128ELi64ELi64ELi4ES3_EELb0ELb1ELb1ELb0ELb0ELb1ELb1ELb1EEEvNS_16Flash_fwd_paramsE,(.L_x_14979 - _ZN5flash24flash_fwd_splitkv_kernelI23Flash_fwd_kernel_traitsILi128ELi64ELi64ELi4ELb0ELb0EN7cutlass10bfloat16_tE19Flash_kernel_traitsILi128ELi64ELi64ELi4ES3_EELb0ELb1ELb1ELb0ELb0ELb1ELb1ELb1EEEvNS_16Flash_fwd_paramsE)
        .other          _ZN5flash24flash_fwd_splitkv_kernelI23Flash_fwd_kernel_traitsILi128ELi64ELi64ELi4ELb0ELb0EN7cutlass10bfloat16_tE19Flash_kernel_traitsILi128ELi64ELi64ELi4ES3_EELb0ELb1ELb1ELb0ELb0ELb1ELb1ELb1EEEvNS_16Flash_fwd_paramsE,@"STO_CUDA_ENTRY STV_DEFAULT"
_ZN5flash24flash_fwd_splitkv_kernelI23Flash_fwd_kernel_traitsILi128ELi64ELi64ELi4ELb0ELb0EN7cutlass10bfloat16_tE19Flash_kernel_traitsILi128ELi64ELi64ELi4ES3_EELb0ELb1ELb1ELb0ELb0ELb1ELb1ELb1EEEvNS_16Flash_fwd_paramsE:
.text._ZN5flash24flash_fwd_splitkv_kernelI23Flash_fwd_kernel_traitsILi128ELi64ELi64ELi4ELb0ELb0EN7cutlass10bfloat16_tE19Flash_kernel_traitsILi128ELi64ELi64ELi4ES3_EELb0ELb1ELb1ELb0ELb0ELb1ELb1ELb1EEEvNS_16Flash_fwd_paramsE:
        /* <DEDUP_REMOVED lines=29> */
[----:B------:R-:W-:Y:S05]  /*01d0*/  CALL.REL.NOINC `($_ZN5flash24flash_fwd_splitkv_kernelI23Flash_fwd_kernel_traitsILi128ELi64ELi64ELi4ELb0ELb0EN7cutlass10bfloat16_tE19Flash_kernel_traitsILi128ELi64ELi64ELi4ES3_EELb0ELb1ELb1ELb0ELb0ELb1ELb1ELb1EEEvNS_16Flash_fwd_paramsE$_ZN5flash30compute_attn_1rowblock_splitkvI23Flash_fwd_kernel_traitsILi128ELi64ELi64ELi4ELb0ELb0EN7cutlass10bfloat16_tE19Flash_kernel_traitsILi128ELi64ELi64ELi4ES3_EELb0ELb1ELb1ELb0ELb0ELb1ELb1ELb1ENS_16Flash_fwd_paramsEEEvRKT8_iiiii) ;  /* 0x0000000000087944 */ /* 0x000fea0003c00000 */
[----:B------:R-:W-:Y:S05]  /*01e0*/  BSYNC.RECONVERGENT B4 ;  /* 0x0000000000047941 */ /* 0x000fea0003800200 */
.L_x_14631:
[----:B------:R-:W-:Y:S05]  /*01f0*/  EXIT ;  /* 0x000000000000794d */ /* 0x000fea0003800000 */
        .type           $_ZN5flash24flash_fwd_splitkv_kernelI23Flash_fwd_kernel_traitsILi128ELi64ELi64ELi4ELb0ELb0EN7cutlass10bfloat16_tE19Flash_kernel_traitsILi128ELi64ELi64ELi4ES3_EELb0ELb1ELb1ELb0ELb0ELb1ELb1ELb1EEEvNS_16Flash_fwd_paramsE$_ZN5flash30compute_attn_1rowblock_splitkvI23Flash_fwd_kernel_traitsILi128ELi64ELi64ELi4ELb0ELb0EN7cutlass10bfloat16_tE19Flash_kernel_traitsILi128ELi64ELi64ELi4ES3_EELb0ELb1ELb1ELb0ELb0ELb1ELb1ELb1ENS_16Flash_fwd_paramsEEEvRKT8_iiiii,@function
        .size           $_ZN5flash24flash_fwd_splitkv_kernelI23Flash_fwd_kernel_traitsILi128ELi64ELi64ELi4ELb0ELb0EN7cutlass10bfloat16_tE19Flash_kernel_traitsILi128ELi64ELi64ELi4ES3_EELb0ELb1ELb1ELb0ELb0ELb1ELb1ELb1EEEvNS_16Flash_fwd_paramsE$_ZN5flash30compute_attn_1rowblock_splitkvI23Flash_fwd_kernel_traitsILi128ELi64ELi64ELi4ELb0ELb0EN7cutlass10bfloat16_tE19Flash_kernel_traitsILi128ELi64ELi64ELi4ES3_EELb0ELb1ELb1ELb0ELb0ELb1ELb1ELb1ENS_16Flash_fwd_paramsEEEvRKT8_iiiii,(.L_x_14979 - $_ZN5flash24flash_fwd_splitkv_kernelI23Flash_fwd_kernel_traitsILi128ELi64ELi64ELi4ELb0ELb0EN7cutlass10bfloat16_tE19Flash_kernel_traitsILi128ELi64ELi64ELi4ES3_EELb0ELb1ELb1ELb0ELb0ELb1ELb1ELb1EEEvNS_16Flash_fwd_paramsE$_ZN5flash30compute_attn_1rowblock_splitkvI23Flash_fwd_kernel_traitsILi128ELi64ELi64ELi4ELb0ELb0EN7cutlass10bfloat16_tE19Flash_kernel_traitsILi128ELi64ELi64ELi4ES3_EELb0ELb1ELb1ELb0ELb0ELb1ELb1ELb1ENS_16Flash_fwd_paramsEEEvRKT8_iiiii)
$_ZN5flash24flash_fwd_splitkv_kernelI23Flash_fwd_kernel_traitsILi128ELi64ELi64ELi4ELb0ELb0EN7cutlass10bfloat16_tE19Flash_kernel_traitsILi128ELi64ELi64ELi4ES3_EELb0ELb1ELb1ELb0ELb0ELb1ELb1ELb1EEEvNS_16Flash_fwd_paramsE$_ZN5flash30compute_attn_1rowblock_splitkvI23Flash_fwd_kernel_traitsILi128ELi64ELi64ELi4ELb0ELb0EN7cutlass10bfloat16_tE19Flash_kernel_traitsILi128ELi64ELi64ELi4ES3_EELb0ELb1ELb1ELb0ELb0ELb1ELb1ELb1ENS_16Flash_fwd_paramsEEEvRKT8_iiiii:
        /* <DEDUP_REMOVED lines=39> */
.L_x_14633:
[----:B------:R-:W-:Y:S05]  /*0470*/  BSYNC.RECONVERGENT B0 ;  /* 0x0000000000007941 */ /* 0x000fea0003800200 */
.L_x_14632:
[----:B------:R-:W-:Y:S04]  /*0480*/  BSSY.RECONVERGENT B0, `(.L_x_14634) ;  /* 0x0000007000007945 */ /* 0x000fe80003800200 */
[----:B------:R-:W-:Y:S05]  /*0490*/  @!P3 BRA `(.L_x_14635) ;  /* 0x000000000014b947 */ /* 0x000fea0003800000 */
[----:B------:R-:W2:Y:S02]  /*04a0*/  LD.E.U8 R6, desc[UR4][R102.64+0x1b2] ;  /* 0x0001b20466067980 */ /* 0x000ea4000c101100 */
[----:B--2---:R-:W-:-:S13]  /*04b0*/  ISETP.NE.AND P1, PT, R6, RZ, PT ;  /* 0x000000ff0600720c */ /* 0x004fda0003f25270 */
[----:B------:R-:W2:Y:S02]  /*04c0*/  @P1 LD.E R6, desc[UR4][R12.64+0x4] ;  /* 0x000004040c061980 */ /* 0x000ea4000c101900 */
[----:B--2--5:R-:W-:-:S06]  /*04d0*/  @P1 IADD3 R65, PT, PT, R6, -R15, RZ ;  /* 0x8000000f06411210 */ /* 0x024fcc0007ffe0ff */
[----:B------:R2:W5:Y:S02]  /*04e0*/  @!P1 LD.E R65, desc[UR4][R12.64] ;  /* 0x000000040c419980 */ /* 0x000564000c101900 */
.L_x_14635:
[----:B------:R-:W-:Y:S05]  /*04f0*/  BSYNC.RECONVERGENT B0 ;  /* 0x0000000000007941 */ /* 0x000fea0003800200 */
.L_x_14634:
        /* <DEDUP_REMOVED lines=9> */
.L_x_14637:
[----:B------:R-:W3:Y:S01]  /*0590*/  LD.E.64 R6, desc[UR4][R102.64+0x108] ;  /* 0x0001080466067980 */ /* 0x000ee2000c101b00 */
[----:B------:R-:W-:Y:S01]  /*05a0*/  BSSY.RECONVERGENT B0, `(.L_x_14639) ;  /* 0x0000006000007945 */ /* 0x000fe20003800200 */
[----:B------:R-:W-:Y:S01]  /*05b0*/  IMAD.MOV.U32 R58, RZ, RZ, RZ ;  /* 0x000000ffff3a7224 */ /* 0x000fe200078e00ff */
[----:B---3--:R-:W-:-:S04]  /*05c0*/  ISETP.NE.U32.AND P0, PT, R6, RZ, PT ;  /* 0x000000ff0600720c */ /* 0x008fc80003f05070 */
[----:B------:R-:W-:-:S13]  /*05d0*/  ISETP.NE.AND.EX P0, PT, R7, RZ, PT, P0 ;  /* 0x000000ff0700720c */ /* 0x000fda0003f05300 */
[----:B------:R-:W-:Y:S05]  /*05e0*/  @!P0 BRA `(.L_x_14640) ;  /* 0x0000000000048947 */ /* 0x000fea0003800000 */
[----:B------:R3:W5:Y:S02]  /*05f0*/  LD.E R58, desc[UR4][R102.64+0xbc] ;  /* 0x0000bc04663a7980 */ /* 0x000764000c101900 */
.L_x_14640:
[----:B------:R-:W-:Y:S05]  /*0600*/  BSYNC.RECONVERGENT B0 ;  /* 0x0000000000007941 */ /* 0x000fea0003800200 */
.L_x_14639:
[----:B-----5:R-:W-:Y:S02]  /*0610*/  IADD3 R58, PT, PT, R65, R58, RZ ;  /* 0x0000003a413a7210 */ /* 0x020fe40007ffe0ff */
.L_x_14638:
[----:B------:R-:W-:Y:S05]  /*0620*/  BSYNC.RECONVERGENT B1 ;  /* 0x0000000000017941 */ /* 0x000fea0003800200 */
.L_x_14636:
[----:B------:R-:W-:Y:S01]  /*0630*/  IMAD.SHL.U32 R156, R3, 0x40, RZ ;  /* 0x00000040039c7824 */ /* 0x000fe200078e00ff */
[----:B------:R-:W-:-:S04]  /*0640*/  MOV R155, 0x0 ;  /* 0x00000000009b7802 */ /* 0x000fc80000000f00 */
[----:B------:R-:W-:-:S13]  /*0650*/  ISETP.GT.AND P0, PT, R157, R156, PT ;  /* 0x0000009c9d00720c */ /* 0x000fda0003f04270 */
[----:B-123--:R-:W-:Y:S05]  /*0660*/  @!P0 RET.REL.NODEC R154 `(_ZN5flash24flash_fwd_splitkv_kernelI23Flash_fwd_kernel_traitsILi128ELi64ELi64ELi4ELb0ELb0EN7cutlass10bfloat16_tE19Flash_kernel_traitsILi128ELi64ELi64ELi4ES3_EELb0ELb1ELb1ELb0ELb0ELb1ELb1ELb1EEEvNS_16Flash_fwd_paramsE) ;  /* 0xfffffff89a648950 */ /* 0x00efea0003c3ffff */
        /* <DEDUP_REMOVED lines=87> */
.L_x_14643:
[----:B------:R-:W-:Y:S05]  /*0be0*/  BSYNC.RECONVERGENT B0 ;  /* 0x0000000000007941 */ /* 0x000fea0003800200 */
.L_x_14642:
        /* <DEDUP_REMOVED lines=12> */
.L_x_14645:
[----:B------:R-:W-:Y:S05]  /*0cb0*/  BSYNC.RECONVERGENT B0 ;  /* 0x0000000000007941 */ /* 0x000fea0003800200 */
.L_x_14644:
        /* <DEDUP_REMOVED lines=12> */
.L_x_14647:
[----:B------:R-:W-:Y:S05]  /*0d80*/  BSYNC.RECONVERGENT B0 ;  /* 0x0000000000007941 */ /* 0x000fea0003800200 */
.L_x_14646:
        /* <DEDUP_REMOVED lines=12> */
.L_x_14649:
[----:B------:R-:W-:Y:S05]  /*0e50*/  BSYNC.RECONVERGENT B0 ;  /* 0x0000000000007941 */ /* 0x000fea0003800200 */
.L_x_14648:
        /* <DEDUP_REMOVED lines=11> */
.L_x_14651:
[----:B------:R-:W-:Y:S05]  /*0f10*/  BSYNC.RECONVERGENT B0 ;  /* 0x0000000000007941 */ /* 0x000fea0003800200 */
.L_x_14650:
        /* <DEDUP_REMOVED lines=11> */
.L_x_14653:
[----:B------:R-:W-:Y:S05]  /*0fd0*/  BSYNC.RECONVERGENT B0 ;  /* 0x0000000000007941 */ /* 0x000fea0003800200 */
.L_x_14652:
        /* <DEDUP_REMOVED lines=12> */
.L_x_14655:
[----:B------:R-:W-:Y:S05]  /*10a0*/  BSYNC.RECONVERGENT B0 ;  /* 0x0000000000007941 */ /* 0x000fea0003800200 */
.L_x_14654:
        /* <DEDUP_REMOVED lines=15> */
.L_x_14657:
[----:B------:R-:W-:Y:S05]  /*11a0*/  BSYNC.RECONVERGENT B0 ;  /* 0x0000000000007941 */ /* 0x000fea0003800200 */
.L_x_14656:
        /* <DEDUP_REMOVED lines=20> */
[----:B--234-:R-:W-:Y:S05]  /*12f0*/  @P6 RET.REL.NODEC R154 `(_ZN5flash24flash_fwd_splitkv_kernelI23Flash_fwd_kernel_traitsILi128ELi64ELi64ELi4ELb0ELb0EN7cutlass10bfloat16_tE19Flash_kernel_traitsILi128ELi64ELi64ELi4ES3_EELb0ELb1ELb1ELb0ELb0ELb1ELb1ELb1EEEvNS_16Flash_fwd_paramsE) ;  /* 0xffffffec9a406950 */ /* 0x01cfea0003c3ffff */
[----:B------:R-:W-:Y:S02]  /*1300*/  MOV R5, 0xff800000 ;  /* 0xff80000000057802 */ /* 0x000fe40000000f00 */
[----:B------:R-:W-:-:S03]  /*1310*/  MOV R155, 0x0 ;  /* 0x00000000009b7802 */ /* 0x000fc60000000f00 */
[----:B------:R1:W-:Y:S02]  /*1320*/  ST.E desc[UR4][R2.64+0xe0], R5 ;  /* 0x0000e00502007985 */ /* 0x0003e4000c101904 */
[----:B-1----:R-:W-:Y:S05]  /*1330*/  RET.REL.NODEC R154 `(_ZN5flash24flash_fwd_splitkv_kernelI23Flash_fwd_kernel_traitsILi128ELi64ELi64ELi4ELb0ELb0EN7cutlass10bfloat16_tE19Flash_kernel_traitsILi128ELi64ELi64ELi4ES3_EELb0ELb1ELb1ELb0ELb0ELb1ELb1ELb1EEEvNS_16Flash_fwd_paramsE) ;  /* 0xffffffec9a307950 */ /* 0x002fea0003c3ffff */
.L_x_14641:
        /* <DEDUP_REMOVED lines=102> */
.L_x_14659:
        /* <DEDUP_REMOVED lines=78> */
.L_x_14660:
[----:B------:R-:W-:Y:S05]  /*1e80*/  BSYNC.RECONVERGENT B0 ;  /* 0x0000000000007941 */ /* 0x000fea0003800200 */
.L_x_14658:
        /* <DEDUP_REMOVED lines=206> */
.L_x_14714:
        /* <DEDUP_REMOVED lines=20> */
.L_x_14663:
[----:B------:R-:W-:Y:S05]  /*2cb0*/  BSYNC.RECONVERGENT B0 ;  /* 0x0000000000007941 */ /* 0x000fea0003800200 */
.L_x_14662:
        /* <DEDUP_REMOVED lines=12> */
.L_x_14665:
[----:B------:R-:W-:Y:S05]  /*2d80*/  BSYNC.RECONVERGENT B0 ;  /* 0x0000000000007941 */ /* 0x000fea0003800200 */
.L_x_14664:
        /* <DEDUP_REMOVED lines=12> */
.L_x_14667:
[----:B------:R-:W-:Y:S05]  /*2e50*/  BSYNC.RECONVERGENT B0 ;  /* 0x0000000000007941 */ /* 0x000fea0003800200 */
.L_x_14666:
        /* <DEDUP_REMOVED lines=15> */
.L_x_14669:
[----:B------:R-:W-:Y:S05]  /*2f50*/  BSYNC.RECONVERGENT B0 ;  /* 0x0000000000007941 */ /* 0x000fea0003800200 */
.L_x_14668:
        /* <DEDUP_REMOVED lines=26> */
.L_x_14673:
[----:B------:R-:W-:Y:S05]  /*3100*/  BSYNC.RECONVERGENT B0 ;  /* 0x0000000000007941 */ /* 0x000fea0003800200 */
.L_x_14672:
        /* <DEDUP_REMOVED lines=12> */
.L_x_14675:
[----:B------:R-:W-:Y:S05]  /*31d0*/  BSYNC.RECONVERGENT B0 ;  /* 0x0000000000007941 */ /* 0x000fea0003800200 */
.L_x_14674:
        /* <DEDUP_REMOVED lines=12> */
.L_x_14677:
[----:B------:R-:W-:Y:S05]  /*32a0*/  BSYNC.RECONVERGENT B0 ;  /* 0x0000000000007941 */ /* 0x000fea0003800200 */
.L_x_14676:
        /* <DEDUP_REMOVED lines=17> */
.L_x_14671:
        /* <DEDUP_REMOVED lines=57> */
.L_x_14683:
[----:B------:R-:W-:Y:S05]  /*3750*/  BSYNC.RECONVERGENT B0 ;  /* 0x0000000000007941 */ /* 0x000fea0003800200 */
.L_x_14682:
        /* <DEDUP_REMOVED lines=47> */
.L_x_14681:
[----:B------:R-:W-:Y:S05]  /*3a50*/  BSYNC.RECONVERGENT B1 ;  /* 0x0000000000017941 */ /* 0x000fea0003800200 */
.L_x_14680:
        /* <DEDUP_REMOVED lines=62> */
.L_x_14687:
[----:B------:R-:W-:Y:S05]  /*3e40*/  BSYNC.RECONVERGENT B0 ;  /* 0x0000000000007941 */ /* 0x000fea0003800200 */
.L_x_14686:
        /* <DEDUP_REMOVED lines=47> */
.L_x_14685:
[----:B------:R-:W-:Y:S05]  /*4140*/  BSYNC.RECONVERGENT B1 ;  /* 0x0000000000017941 */ /* 0x000fea0003800200 */
.L_x_14684:
        /* <DEDUP_REMOVED lines=60> */
.L_x_14691:
[----:B------:R-:W-:Y:S05]  /*4510*/  BSYNC.RECONVERGENT B0 ;  /* 0x0000000000007941 */ /* 0x000fea0003800200 */
.L_x_14690:
        /* <DEDUP_REMOVED lines=47> */
.L_x_14689:
[----:B------:R-:W-:Y:S05]  /*4810*/  BSYNC.RECONVERGENT B1 ;  /* 0x0000000000017941 */ /* 0x000fea0003800200 */
.L_x_14688:
        /* <DEDUP_REMOVED lines=63> */
.L_x_14695:
[----:B------:R-:W-:Y:S05]  /*4c10*/  BSYNC.RECONVERGENT B0 ;  /* 0x0000000000007941 */ /* 0x000fea0003800200 */
.L_x_14694:
        /* <DEDUP_REMOVED lines=47> */
.L_x_14693:
[----:B------:R-:W-:Y:S05]  /*4f10*/  BSYNC.RECONVERGENT B1 ;  /* 0x0000000000017941 */ /* 0x000fea0003800200 */
.L_x_14692:
[----:B------:R-:W2:Y:S02]  /*4f20*/  LD.E R3, desc[UR4][R102.64+0xd0] ;  /* 0x0000d00466037980 */ /* 0x000ea4000c101900 */
[----:B--2---:R-:W-:Y:S05]  /*4f30*/  IMAD.U32 R3, R3, -0x20, RZ ;  /* 0xffffffe003037824 */ /* 0x004fea00078e00ff */
[C---:B------:R-:W-:Y:S02]  /*4f40*/  LEA R14, P1, R3.reuse, R14, 0x1 ;  /* 0x0000000e030e7211 */ /* 0x040fe400078208ff */
[C---:B------:R-:W-:Y:S02]  /*4f50*/  LEA R50, P0, R3.reuse, R50, 0x1 ;  /* 0x0000003203327211 */ /* 0x040fe400078008ff */
[C---:B------:R-:W-:Y:S02]  /*4f60*/  LEA.HI.X.SX32 R15, R3.reuse, R15, 0x1, P1 ;  /* 0x0000000f030f7211 */ /* 0x040fe400008f0eff */
[----:B------:R-:W-:Y:S01]  /*4f70*/  LEA.HI.X.SX32 R51, R3, R51, 0x1, P0 ;  /* 0x0000003303337211 */ /* 0x000fe200000f0eff */
[----:B------:R-:W-:Y:S05]  /*4f80*/  BRA `(.L_x_14678) ;  /* 0x0000002c00a47947 */ /* 0x000fea0003800000 */
.L_x_14679:
        /* <DEDUP_REMOVED lines=95> */
.L_x_14699:
[----:B------:R-:W-:Y:S05]  /*5580*/  BSYNC.RECONVERGENT B0 ;  /* 0x0000000000007941 */ /* 0x000fea0003800200 */
.L_x_14698:
        /* <DEDUP_REMOVED lines=88> */
.L_x_14697:
[----:B------:R-:W-:Y:S05]  /*5b10*/  BSYNC.RECONVERGENT B1 ;  /* 0x0000000000017941 */ /* 0x000fea0003800200 */
.L_x_14696:
        /* <DEDUP_REMOVED lines=94> */
.L_x_14703:
[----:B------:R-:W-:Y:S05]  /*6100*/  BSYNC.RECONVERGENT B0 ;  /* 0x0000000000007941 */ /* 0x000fea0003800200 */
.L_x_14702:
        /* <DEDUP_REMOVED lines=88> */
.L_x_14701:
[----:B------:R-:W-:Y:S05]  /*6690*/  BSYNC.RECONVERGENT B1 ;  /* 0x0000000000017941 */ /* 0x000fea0003800200 */
.L_x_14700:
        /* <DEDUP_REMOVED lines=95> */
.L_x_14707:
[----:B------:R-:W-:Y:S05]  /*6c90*/  BSYNC.RECONVERGENT B0 ;  /* 0x0000000000007941 */ /* 0x000fea0003800200 */
.L_x_14706:
        /* <DEDUP_REMOVED lines=86> */
.L_x_14705:
[----:B------:R-:W-:Y:S05]  /*7200*/  BSYNC.RECONVERGENT B1 ;  /* 0x0000000000017941 */ /* 0x000fea0003800200 */
.L_x_14704:
        /* <DEDUP_REMOVED lines=98> */
.L_x_14711:
[----:B------:R-:W-:Y:S05]  /*7830*/  BSYNC.RECONVERGENT B0 ;  /* 0x0000000000007941 */ /* 0x000fea0003800200 */
.L_x_14710:
        /* <DEDUP_REMOVED lines=86> */
.L_x_14709:
[----:B------:R-:W-:Y:S05]  /*7da0*/  BSYNC.RECONVERGENT B1 ;  /* 0x0000000000017941 */ /* 0x000fea0003800200 */
.L_x_14708:
[----:B------:R-:W3:Y:S01]  /*7db0*/  LD.E R3, desc[UR4][R102.64+0xd0] ;  /* 0x0000d00466037980 */ /* 0x000ee2000c101900 */
[----:B-----5:R-:W-:Y:S02]  /*7dc0*/  IMAD.MOV.U32 R73, RZ, RZ, R69 ;  /* 0x000000ffff497224 */ /* 0x020fe400078e0045 */
[----:B---3--:R-:W-:Y:S05]  /*7dd0*/  IMAD.U32 R3, R3, -0x20, RZ ;  /* 0xffffffe003037824 */ /* 0x008fea00078e00ff */
[C---:B------:R-:W-:Y:S02]  /*7de0*/  LEA R74, P1, R3.reuse, R74, 0x1 ;  /* 0x0000004a034a7211 */ /* 0x040fe400078208ff */
[C---:B------:R-:W-:Y:S02]  /*7df0*/  LEA R72, P0, R3.reuse, R72, 0x1 ;  /* 0x0000004803487211 */ /* 0x040fe400078008ff */
[C---:B------:R-:W-:Y:S02]  /*7e00*/  LEA.HI.X.SX32 R75, R3.reuse, R75, 0x1, P1 ;  /* 0x0000004b034b7211 */ /* 0x040fe400008f0eff */
[----:B------:R-:W-:Y:S09]  /*7e10*/  LEA.HI.X.SX32 R69, R3, R73, 0x1, P0 ;  /* 0x0000004903457211 */ /* 0x000ff200000f0eff */
.L_x_14678:
[----:B------:R-:W-:Y:S05]  /*7e20*/  BSYNC.RECONVERGENT B2 ;  /* 0x0000000000027941 */ /* 0x000fea0003800200 */
.L_x_14670:
        /* <DEDUP_REMOVED lines=101> */
.L_x_14713:
[----:B------:R-:W-:Y:S05]  /*8480*/  BSYNC.RECONVERGENT B0 ;  /* 0x0000000000007941 */ /* 0x000fea0003800200 */
.L_x_14712:
[----:B------:R-:W-:Y:S05]  /*8490*/  @P2 BRA `(.L_x_14714) ;  /* 0xffffffa400b42947 */ /* 0x000fea000383ffff */
.L_x_14661:
        /* <DEDUP_REMOVED lines=34> */
.L_x_14718:
[----:B------:R-:W-:Y:S05]  /*86c0*/  BSYNC.RECONVERGENT B0 ;  /* 0x0000000000007941 */ /* 0x000fea0003800200 */
.L_x_14717:
        /* <DEDUP_REMOVED lines=14> */
.L_x_14720:
[----:B------:R-:W-:Y:S05]  /*87b0*/  BSYNC.RECONVERGENT B0 ;  /* 0x0000000000007941 */ /* 0x000fea0003800200 */
.L_x_14719:
        /* <DEDUP_REMOVED lines=16> */
.L_x_14722:
[----:B------:R-:W-:Y:S05]  /*88c0*/  BSYNC.RECONVERGENT B0 ;  /* 0x0000000000007941 */ /* 0x000fea0003800200 */
.L_x_14721:
        /* <DEDUP_REMOVED lines=16> */
.L_x_14716:
        /* <DEDUP_REMOVED lines=84> */
.L_x_14730:
[----:B------:R-:W-:Y:S05]  /*8f10*/  BSYNC.RECONVERGENT B0 ;  /* 0x0000000000007941 */ /* 0x000fea0003800200 */
.L_x_14729:
[----:B-----5:R-:W-:Y:S01]  /*8f20*/  IMAD.MOV.U32 R6, RZ, RZ, R10 ;  /* 0x000000ffff067224 */ /* 0x020fe200078e000a */
[----:B------:R-:W-:Y:S01]  /*8f30*/  MOV R4, R8 ;  /* 0x0000000800047202 */ /* 0x000fe20000000f00 */
[----:B------:R-:W-:Y:S01]  /*8f40*/  IMAD.MOV.U32 R7, RZ, RZ, R11 ;  /* 0x000000ffff077224 */ /* 0x000fe200078e000b */
[----:B------:R-:W-:Y:S02]  /*8f50*/  MOV R5, R9 ;  /* 0x0000000900057202 */ /* 0x000fe40000000f00 */
.L_x_14728:
[----:B------:R-:W-:Y:S05]  /*8f60*/  BSYNC.RECONVERGENT B1 ;  /* 0x0000000000017941 */ /* 0x000fea0003800200 */
.L_x_14727:
        /* <DEDUP_REMOVED lines=48> */
.L_x_14732:
[----:B------:R-:W-:Y:S05]  /*9270*/  BSYNC.RECONVERGENT B0 ;  /* 0x0000000000007941 */ /* 0x000fea0003800200 */
.L_x_14731:
[----:B-----5:R3:W-:Y:S02]  /*9280*/  STS.128 [R106+0x2000], R8 ;  /* 0x002000086a007388 */ /* 0x0207e40000000c00 */
.L_x_14726:
[----:B------:R-:W-:Y:S05]  /*9290*/  BSYNC.RECONVERGENT B2 ;  /* 0x0000000000027941 */ /* 0x000fea0003800200 */
.L_x_14725:
        /* <DEDUP_REMOVED lines=60> */
.L_x_14738:
[----:B------:R-:W-:Y:S05]  /*9660*/  BSYNC.RECONVERGENT B0 ;  /* 0x0000000000007941 */ /* 0x000fea0003800200 */
.L_x_14737:
[----:B-----5:R1:W-:Y:S02]  /*9670*/  STS.128 [R106+0x800], R8 ;  /* 0x000800086a007388 */ /* 0x0203e40000000c00 */
.L_x_14736:
[----:B------:R-:W-:Y:S05]  /*9680*/  BSYNC.RECONVERGENT B1 ;  /* 0x0000000000017941 */ /* 0x000fea0003800200 */
.L_x_14735:
        /* <DEDUP_REMOVED lines=53> */
.L_x_14740:
[----:B------:R-:W-:Y:S05]  /*99e0*/  BSYNC.RECONVERGENT B0 ;  /* 0x0000000000007941 */ /* 0x000fea0003800200 */
.L_x_14739:
[----:B-----5:R3:W-:Y:S02]  /*99f0*/  STS.128 [R106+0x2800], R8 ;  /* 0x002800086a007388 */ /* 0x0207e40000000c00 */
.L_x_14734:
[----:B------:R-:W-:Y:S05]  /*9a00*/  BSYNC.RECONVERGENT B2 ;  /* 0x0000000000027941 */ /* 0x000fea0003800200 */
.L_x_14733:
        /* <DEDUP_REMOVED lines=61> */
.L_x_14746:
[----:B------:R-:W-:Y:S05]  /*9de0*/  BSYNC.RECONVERGENT B0 ;  /* 0x0000000000007941 */ /* 0x000fea0003800200 */
.L_x_14745:
[----:B-----5:R1:W-:Y:S02]  /*9df0*/  STS.128 [R106+0x1000], R8 ;  /* 0x001000086a007388 */ /* 0x0203e40000000c00 */
.L_x_14744:
[----:B------:R-:W-:Y:S05]  /*9e00*/  BSYNC.RECONVERGENT B1 ;  /* 0x0000000000017941 */ /* 0x000fea0003800200 */
.L_x_14743:
        /* <DEDUP_REMOVED lines=53> */
.L_x_14748:
[----:B------:R-:W-:Y:S05]  /*a160*/  BSYNC.RECONVERGENT B0 ;  /* 0x0000000000007941 */ /* 0x000fea0003800200 */
.L_x_14747:
[----:B-----5:R1:W-:Y:S02]  /*a170*/  STS.128 [R106+0x3000], R8 ;  /* 0x003000086a007388 */ /* 0x0203e40000000c00 */
.L_x_14742:
[----:B------:R-:W-:Y:S05]  /*a180*/  BSYNC.RECONVERGENT B2 ;  /* 0x0000000000027941 */ /* 0x000fea0003800200 */
.L_x_14741:
        /* <DEDUP_REMOVED lines=62> */
.L_x_14752:
[----:B------:R-:W-:Y:S05]  /*a570*/  BSYNC.RECONVERGENT B0 ;  /* 0x0000000000007941 */ /* 0x000fea0003800200 */
.L_x_14751:
[----:B-----5:R3:W-:Y:S02]  /*a580*/  STS.128 [R106+0x1800], R8 ;  /* 0x001800086a007388 */ /* 0x0207e40000000c00 */
.L_x_14750:
[----:B------:R-:W-:Y:S05]  /*a590*/  BSYNC.RECONVERGENT B1 ;  /* 0x0000000000017941 */ /* 0x000fea0003800200 */
.L_x_14749:
        /* <DEDUP_REMOVED lines=54> */
.L_x_14754:
[----:B------:R-:W-:Y:S05]  /*a900*/  BSYNC.RECONVERGENT B0 ;  /* 0x0000000000007941 */ /* 0x000fea0003800200 */
.L_x_14753:
[----:B-----5:R1:W-:Y:S01]  /*a910*/  STS.128 [R106+0x3800], R8 ;  /* 0x003800086a007388 */ /* 0x0203e20000000c00 */
[----:B------:R-:W-:Y:S05]  /*a920*/  BRA `(.L_x_14723) ;  /* 0x0000002c00787947 */ /* 0x000fea0003800000 */
.L_x_14724:
        /* <DEDUP_REMOVED lines=95> */
.L_x_14759:
[----:B------:R-:W-:Y:S05]  /*af20*/  BSYNC.RECONVERGENT B0 ;  /* 0x0000000000007941 */ /* 0x000fea0003800200 */
.L_x_14758:
[----:B------:R-:W-:Y:S05]  /*af30*/  BSYNC.RECONVERGENT B1 ;  /* 0x0000000000017941 */ /* 0x000fea0003800200 */
.L_x_14757:
        /* <DEDUP_REMOVED lines=86> */
.L_x_14761:
[----:B------:R-:W-:Y:S05]  /*b4a0*/  BSYNC.RECONVERGENT B0 ;  /* 0x0000000000007941 */ /* 0x000fea0003800200 */
.L_x_14760:
[----:B-----5:R4:W-:Y:S02]  /*b4b0*/  STS.128 [R106+0x2000], R20 ;  /* 0x002000146a007388 */ /* 0x0209e40000000c00 */
.L_x_14756:
[----:B------:R-:W-:Y:S05]  /*b4c0*/  BSYNC.RECONVERGENT B2 ;  /* 0x0000000000027941 */ /* 0x000fea0003800200 */
.L_x_14755:
        /* <DEDUP_REMOVED lines=92> */
.L_x_14767:
[----:B------:R-:W-:Y:S05]  /*ba90*/  BSYNC.RECONVERGENT B0 ;  /* 0x0000000000007941 */ /* 0x000fea0003800200 */
.L_x_14766:
[----:B-----5:R4:W-:Y:S02]  /*baa0*/  STS.128 [R106+0x800], R20 ;  /* 0x000800146a007388 */ /* 0x0209e40000000c00 */
.L_x_14765:
[----:B------:R-:W-:Y:S05]  /*bab0*/  BSYNC.RECONVERGENT B1 ;  /* 0x0000000000017941 */ /* 0x000fea0003800200 */
.L_x_14764:
        /* <DEDUP_REMOVED lines=84> */
.L_x_14769:
[----:B------:R-:W-:Y:S05]  /*c000*/  BSYNC.RECONVERGENT B0 ;  /* 0x0000000000007941 */ /* 0x000fea0003800200 */
.L_x_14768:
[----:B-----5:R4:W-:Y:S02]  /*c010*/  STS.128 [R106+0x2800], R20 ;  /* 0x002800146a007388 */ /* 0x0209e40000000c00 */
.L_x_14763:
[----:B------:R-:W-:Y:S05]  /*c020*/  BSYNC.RECONVERGENT B2 ;  /* 0x0000000000027941 */ /* 0x000fea0003800200 */
.L_x_14762:
        /* <DEDUP_REMOVED lines=92> */
.L_x_14775:
[----:B------:R-:W-:Y:S05]  /*c5f0*/  BSYNC.RECONVERGENT B0 ;  /* 0x0000000000007941 */ /* 0x000fea0003800200 */
.L_x_14774:
[----:B-----5:R1:W-:Y:S02]  /*c600*/  STS.128 [R106+0x1000], R20 ;  /* 0x001000146a007388 */ /* 0x0203e40000000c00 */
.L_x_14773:
[----:B------:R-:W-:Y:S05]  /*c610*/  BSYNC.RECONVERGENT B1 ;  /* 0x0000000000017941 */ /* 0x000fea0003800200 */
.L_x_14772:
        /* <DEDUP_REMOVED lines=85> */
.L_x_14777:
[----:B------:R-:W-:Y:S05]  /*cb70*/  BSYNC.RECONVERGENT B0 ;  /* 0x0000000000007941 */ /* 0x000fea0003800200 */
.L_x_14776:
[----:B-----5:R4:W-:Y:S02]  /*cb80*/  STS.128 [R106+0x3000], R20 ;  /* 0x003000146a007388 */ /* 0x0209e40000000c00 */
.L_x_14771:
[----:B------:R-:W-:Y:S05]  /*cb90*/  BSYNC.RECONVERGENT B2 ;  /* 0x0000000000027941 */ /* 0x000fea0003800200 */
.L_x_14770:
        /* <DEDUP_REMOVED lines=93> */
.L_x_14781:
[----:B------:R-:W-:Y:S05]  /*d170*/  BSYNC.RECONVERGENT B0 ;  /* 0x0000000000007941 */ /* 0x000fea0003800200 */
.L_x_14780:
[----:B-----5:R4:W-:Y:S02]  /*d180*/  STS.128 [R106+0x1800], R20 ;  /* 0x001800146a007388 */ /* 0x0209e40000000c00 */
.L_x_14779:
[----:B------:R-:W-:Y:S05]  /*d190*/  BSYNC.RECONVERGENT B1 ;  /* 0x0000000000017941 */ /* 0x000fea0003800200 */
.L_x_14778:
        /* <DEDUP_REMOVED lines=85> */
.L_x_14783:
[----:B------:R-:W-:Y:S05]  /*d6f0*/  BSYNC.RECONVERGENT B0 ;  /* 0x0000000000007941 */ /* 0x000fea0003800200 */
.L_x_14782:
[----:B-----5:R1:W-:Y:S02]  /*d700*/  STS.128 [R106+0x3800], R4 ;  /* 0x003800046a007388 */ /* 0x0203e40000000c00 */
.L_x_14723:
[----:B------:R-:W-:Y:S05]  /*d710*/  BSYNC.RECONVERGENT B3 ;  /* 0x0000000000037941 */ /* 0x000fea0003800200 */
.L_x_14715:
        /* <DEDUP_REMOVED lines=26> */
.L_x_14785:
[----:B------:R-:W-:Y:S05]  /*d8c0*/  BSYNC.RECONVERGENT B0 ;  /* 0x0000000000007941 */ /* 0x000fea0003800200 */
.L_x_14784:
        /* <DEDUP_REMOVED lines=14> */
.L_x_14787:
[----:B------:R-:W-:Y:S05]  /*d9b0*/  BSYNC.RECONVERGENT B0 ;  /* 0x0000000000007941 */ /* 0x000fea0003800200 */
.L_x_14786:
        /* <DEDUP_REMOVED lines=16> */
.L_x_14789:
[----:B------:R-:W-:Y:S05]  /*dac0*/  BSYNC.RECONVERGENT B0 ;  /* 0x0000000000007941 */ /* 0x000fea0003800200 */
.L_x_14788:
        /* <DEDUP_REMOVED lines=16> */
.L_x_14791:
[----:B------:R-:W-:Y:S05]  /*dbd0*/  BSYNC.RECONVERGENT B0 ;  /* 0x0000000000007941 */ /* 0x000fea0003800200 */
.L_x_14790:
[----:B------:R-:W4:Y:S04]  /*dbe0*/  LD.E.64 R14, desc[UR4][R102.64+0x1c0] ;  /* 0x0001c004660e7980 */ /* 0x000f28000c101b00 */
[----:B-1-3--:R-:W3:Y:S01]  /*dbf0*/  LD.E.64 R8, desc[UR4][R102.64+0x1b8] ;  /* 0x0001b80466087980 */ /* 0x00aee2000c101b00 */
[----:B------:R-:W-:-:S03]  /*dc00*/  IMAD.MOV.U32 R110, RZ, RZ, R158 ;  /* 0x000000ffff6e7224 */ /* 0x000fc600078e009e */
[----:B--2---:R-:W2:Y:S04]  /*dc10*/  LD.E R6, desc[UR4][R102.64+0xd8] ;  /* 0x0000d80466067980 */ /* 0x004ea8000c101900 */
[----:B------:R-:W0:Y:S01]  /*dc20*/  LDGDEPBAR ;  /* 0x00000000000079af */ /* 0x000e220000000000 */
[----:B----4-:R-:W-:Y:S01]  /*dc30*/  IMAD.WIDE.U32 R10, R159, R14, R110 ;  /* 0x0000000e9f0a7225 */ /* 0x010fe200078e006e */
[----:B------:R-:W-:Y:S02]  /*dc40*/  LOP3.LUT R7, R64, 0x8, R99, 0xf8, !PT ;  /* 0x0000000840077812 */ /* 0x000fe400078ef863 */
[----:B------:R1:W5:Y:S01]  /*dc50*/  LD.E R14, desc[UR4][R102.64+0x188] ;  /* 0x00018804660e7980 */ /* 0x000362000c101900 */
[----:B------:R-:W-:Y:S01]  /*dc60*/  IMAD R4, R15, R159, RZ ;  /* 0x0000009f0f047224 */ /* 0x000fe200078e02ff */
[----:B---3--:R-:W-:-:S02]  /*dc70*/  LEA R16, P0, R10, R8, 0x2 ;  /* 0x000000080a107211 */ /* 0x008fc400078010ff */
[----:B------:R1:W5:Y:S01]  /*dc80*/  LD.E R15, desc[UR4][R102.64+0x184] ;  /* 0x00018404660f7980 */ /* 0x000362000c101900 */
[----:B------:R-:W-:-:S05]  /*dc90*/  IMAD.IADD R4, R11, 0x1, R4 ;  /* 0x000000010b047824 */ /* 0x000fca00078e0204 */
[----:B-----5:R-:W-:-:S05]  /*dca0*/  LEA.HI.X R17, R10, R9, R4, 0x2, P0 ;  /* 0x000000090a117211 */ /* 0x020fca00000f1404 */
[----:B------:R-:W3:Y:S01]  /*dcb0*/  LD.E R11, desc[UR4][R16.64] ;  /* 0x00000004100b7980 */ /* 0x000ee2000c101900 */
[----:B--2---:R-:W3:Y:S01]  /*dcc0*/  MUFU.RCP R162, R6 ;  /* 0x0000000600a27308 */ /* 0x004ee20000001000 */
[----:B------:R-:W-:-:S04]  /*dcd0*/  DEPBAR.LE SB0, 0x0 ;  /* 0x000080000000791a */ /* 0x000fc80000000000 */
[C---:B------:R-:W-:Y:S01]  /*dce0*/  SHF.L.U32 R9, R57.reuse, 0x5, RZ ;  /* 0x0000000539097819 */ /* 0x040fe200000006ff */
[----:B------:R-:W-:Y:S01]  /*dcf0*/  BSSY.RECONVERGENT B0, `(.L_x_14792) ;  /* 0x0000018000007945 */ /* 0x000fe20003800200 */
[----:B------:R-:W-:Y:S01]  /*dd00*/  IMAD.SHL.U32 R48, R57, 0x2, RZ ;  /* 0x0000000239307824 */ /* 0x000fe200078e00ff */
[----:B------:R-:W-:Y:S02]  /*dd10*/  LOP3.LUT R7, R7, 0x38, R60, 0x78, !PT ;  /* 0x0000003807077812 */ /* 0x000fe400078e783c */
[----:B------:R-:W-:Y:S01]  /*dd20*/  LOP3.LUT R4, R56, 0x7c00, R9, 0xf8, !PT ;  /* 0x00007c0038047812 */ /* 0x000fe200078ef809 */
[----:B------:R-:W-:Y:S01]  /*dd30*/  BAR.SYNC.DEFER_BLOCKING 0x0 ;  /* 0x0000000000007b1d */ /* 0x000fe20000010000 */
[----:B---3--:R-:W-:-:S05]  /*dd40*/  FMUL.FTZ R162, R11, R162 ;  /* 0x000000a20ba27220 */ /* 0x008fca0000410000 */
        /* <DEDUP_REMOVED lines=16> */
.L_x_14793:
[----:B------:R1:W-:Y:S04]  /*de50*/  STS.128 [R106+0x8000], RZ ;  /* 0x008000ff6a007388 */ /* 0x0003e80000000c00 */
[----:B------:R1:W-:Y:S02]  /*de60*/  STS.128 [R106+0xa000], RZ ;  /* 0x00a000ff6a007388 */ /* 0x0003e40000000c00 */
.L_x_14794:
[----:B------:R-:W-:Y:S05]  /*de70*/  BSYNC.RECONVERGENT B0 ;  /* 0x0000000000007941 */ /* 0x000fea0003800200 */
.L_x_14792:
        /* <DEDUP_REMOVED lines=21> */
.L_x_14796:
[----:B------:R-:W-:Y:S05]  /*dfd0*/  BSYNC.RECONVERGENT B0 ;  /* 0x0000000000007941 */ /* 0x000fea0003800200 */
.L_x_14795:
        /* <DEDUP_REMOVED lines=18> */
.L_x_14798:
[----:B------:R-:W-:Y:S05]  /*e100*/  BSYNC.RECONVERGENT B0 ;  /* 0x0000000000007941 */ /* 0x000fea0003800200 */
.L_x_14797:
        /* <DEDUP_REMOVED lines=18> */
.L_x_14800:
[----:B------:R-:W-:Y:S05]  /*e230*/  BSYNC.RECONVERGENT B0 ;  /* 0x0000000000007941 */ /* 0x000fea0003800200 */
.L_x_14799:
[----:B------:R-:W5:Y:S01]  /*e240*/  LD.E R50, desc[UR4][R102.64+0x18c] ;  /* 0x00018c0466327980 */ /* 0x000f62000c101900 */
[----:B------:R-:W2:Y:S01]  /*e250*/  S2UR UR6, SR_CgaCtaId ;  /* 0x00000000000679c3 */ /* 0x000ea20000008800 */
[----:B------:R-:W-:Y:S01]  /*e260*/  LOP3.LUT R3, R64, 0x8, R57, 0x78, !PT ;  /* 0x0000000840037812 */ /* 0x000fe200078e7839 */
[----:B------:R-:W-:Y:S01]  /*e270*/  UMOV UR7, 0x400 ;  /* 0x0000040000077882 */ /* 0x000fe20000000000 */
[----:B------:R-:W-:Y:S01]  /*e280*/  SHF.L.U32 R59, R59, 0xa, RZ ;  /* 0x0000000a3b3b7819 */ /* 0x000fe200000006ff */
[----:B------:R-:W0:Y:S01]  /*e290*/  LDGDEPBAR ;  /* 0x00000000000079af */ /* 0x000e220000000000 */
[----:B------:R-:W-:Y:S01]  /*e2a0*/  LOP3.LUT R0, R3, 0x38, R60, 0x78, !PT ;  /* 0x0000003803007812 */ /* 0x000fe200078e783c */
[----:B------:R-:W-:Y:S01]  /*e2b0*/  BSSY.RECONVERGENT B1, `(.L_x_14801) ;  /* 0x0000150000017945 */ /* 0x000fe20003800200 */
[----:B------:R-:W-:Y:S02]  /*e2c0*/  LOP3.LUT R59, R59, 0x400, RZ, 0xc0, !PT ;  /* 0x000004003b3b7812 */ /* 0x000fe400078ec0ff */
[----:B------:R-:W-:-:S02]  /*e2d0*/  IADD3 R139, PT, PT, R4, R7, RZ ;  /* 0x00000007048b7210 */ /* 0x000fc40007ffe0ff */
[----:B------:R-:W-:Y:S02]  /*e2e0*/  LEA R0, R0, R59, 0x1 ;  /* 0x0000003b00007211 */ /* 0x000fe400078e08ff */
[----:B------:R-:W-:Y:S02]  /*e2f0*/  R2P PR, R57, 0x6 ;  /* 0x0000000639007804 */ /* 0x000fe40000000000 */
[----:B------:R-:W-:Y:S02]  /*e300*/  MOV R4, 0x20 ;  /* 0x0000002000047802 */ /* 0x000fe40000000f00 */
[----:B------:R-:W-:Y:S02]  /*e310*/  MOV R6, 0x40 ;  /* 0x0000004000067802 */ /* 0x000fe40000000f00 */
[----:B------:R-:W-:Y:S02]  /*e320*/  SEL R4, R4, 0xffffffe0, !P1 ;  /* 0xffffffe004047807 */ /* 0x000fe40004800000 */
[----:B------:R-:W-:-:S02]  /*e330*/  SEL R6, R6, 0xffffffc0, !P2 ;  /* 0xffffffc006067807 */ /* 0x000fc40005000000 */
[----:B------:R-:W-:Y:S01]  /*e340*/  SHF.R.U32.HI R3, RZ, 0x2, R57 ;  /* 0x00000002ff037819 */ /* 0x000fe20000011639 */
[----:B--2---:R-:W-:Y:S01]  /*e350*/  ULEA UR6, UR6, UR7, 0x18 ;  /* 0x0000000706067291 */ /* 0x004fe2000f8ec0ff */
[----:B------:R-:W-:Y:S02]  /*e360*/  ISETP.GT.AND P0, PT, R105, R148, PT ;  /* 0x000000946900720c */ /* 0x000fe40003f04270 */
[----:B------:R-:W-:Y:S02]  /*e370*/  LOP3.LUT R3, R3, 0x7, RZ, 0xc0, !PT ;  /* 0x0000000703037812 */ /* 0x000fe400078ec0ff */
[----:B------:R-:W-:Y:S02]  /*e380*/  IADD3 R163, PT, PT, R14, R58, -R157 ;  /* 0x0000003a0ea37210 */ /* 0x000fe40007ffe89d */
[----:B------:R-:W-:Y:S02]  /*e390*/  LEA R139, R139, UR6, 0x1 ;  /* 0x000000068b8b7c11 */ /* 0x000fe4000f8e08ff */
[----:B------:R-:W-:Y:S01]  /*e3a0*/  LDSM.16.M88.4 R32, [R0+UR6+0x4000] ;  /* 0x004000060020783b */ /* 0x000fe20008000200 */
[----:B------:R-:W-:-:S02]  /*e3b0*/  IADD3 R138, PT, PT, R0, UR6, RZ ;  /* 0x00000006008a7c10 */ /* 0x000fc4000fffe0ff */
[CC--:B------:R-:W-:Y:S01]  /*e3c0*/  IADD3 R137, PT, PT, R139.reuse, R4.reuse, RZ ;  /* 0x000000048b897210 */ /* 0x0c0fe20007ffe0ff */
[----:B------:R-:W2:Y:S01]  /*e3d0*/  LDSM.16.M88.4 R80, [R139] ;  /* 0x000000008b50783b */ /* 0x000ea20000000200 */
[C---:B------:R-:W-:Y:S01]  /*e3e0*/  IADD3 R134, PT, PT, R138.reuse, R4, RZ ;  /* 0x000000048a867210 */ /* 0x040fe20007ffe0ff */
[----:B------:R-:W-:Y:S01]  /*e3f0*/  IMAD.IADD R136, R139, 0x1, R6 ;  /* 0x000000018b887824 */ /* 0x000fe200078e0206 */
[----:B------:R-:W-:Y:S01]  /*e400*/  IADD3 R133, PT, PT, R138, R6, RZ ;  /* 0x000000068a857210 */ /* 0x000fe20007ffe0ff */
[----:B------:R-:W-:Y:S01]  /*e410*/  LDSM.16.M88.4 R116, [R137] ;  /* 0x000000008974783b */ /* 0x000fe20000000200 */
[----:B------:R-:W-:Y:S02]  /*e420*/  LOP3.LUT R110, R48, 0x6, RZ, 0xc0, !PT ;  /* 0x00000006306e7812 */ /* 0x000fe400078ec0ff */
[C---:B------:R-:W-:Y:S01]  /*e430*/  IADD3 R135, PT, PT, R4.reuse, R136, RZ ;  /* 0x0000008804877210 */ /* 0x040fe20007ffe0ff */
[----:B-1-3--:R-:W-:Y:S01]  /*e440*/  LDSM.16.M88.4 R8, [R134+0x4000] ;  /* 0x004000008608783b */ /* 0x00afe20000000200 */
[----:B------:R-:W-:-:S03]  /*e450*/  IADD3 R132, PT, PT, R4, R133, RZ ;  /* 0x0000008504847210 */ /* 0x000fc60007ffe0ff */
[----:B------:R-:W1:Y:S04]  /*e460*/  LDSM.16.M88.4 R64, [R0+UR6+0x4800] ;  /* 0x004800060040783b */ /* 0x000e680008000200 */
[----:B------:R-:W-:Y:S04]  /*e470*/  LDSM.16.M88.4 R76, [R136] ;  /* 0x00000000884c783b */ /* 0x000fe80000000200 */
[----:B------:R-:W3:Y:S04]  /*e480*/  LDSM.16.M88.4 R24, [R133+0x4000] ;  /* 0x004000008518783b */ /* 0x000ee80000000200 */
[----:B------:R-:W4:Y:S04]  /*e490*/  LDSM.16.M88.4 R128, [R134+0x4800] ;  /* 0x004800008680783b */ /* 0x000f280000000200 */
[----:B------:R-:W-:Y:S04]  /*e4a0*/  LDSM.16.M88.4 R60, [R135] ;  /* 0x00000000873c783b */ /* 0x000fe80000000200 */
[----:B------:R-:W4:Y:S04]  /*e4b0*/  LDSM.16.M88.4 R16, [R132+0x4000] ;  /* 0x004000008410783b */ /* 0x000f280000000200 */
[----:B------:R-:W4:Y:S01]  /*e4c0*/  LDSM.16.M88.4 R88, [R0+UR6+0x5000] ;  /* 0x005000060058783b */ /* 0x000f220008000200 */
[C---:B--2---:R-:W-:Y:S03]  /*e4d0*/  HMMA.16816.F32.BF16 R20, R80.reuse, R32, RZ ;  /* 0x000000205014723c */ /* 0x044fe600000418ff */
[----:B------:R-:W-:Y:S04]  /*e4e0*/  LDSM.16.M88.4 R124, [R133+0x4800] ;  /* 0x00480000857c783b */ /* 0x000fe80000000200 */
[----:B------:R-:W-:Y:S01]  /*e4f0*/  LDSM.16.M88.4 R120, [R0+UR6+0x6000] ;  /* 0x006000060078783b */ /* 0x000fe20008000200 */
[C---:B------:R-:W-:Y:S03]  /*e500*/  HMMA.16816.F32.BF16 R32, R80.reuse, R34, RZ ;  /* 0x000000225020723c */ /* 0x040fe600000418ff */
[----:B------:R-:W-:Y:S04]  /*e510*/  LDSM.16.M88.4 R40, [R139+0x2000] ;  /* 0x002000008b28783b */ /* 0x000fe80000000200 */
[----:B------:R-:W-:Y:S01]  /*e520*/  LDSM.16.M88.4 R96, [R134+0x5800] ;  /* 0x005800008660783b */ /* 0x000fe20000000200 */
[----:B-1----:R-:W-:Y:S03]  /*e530*/  HMMA.16816.F32.BF16 R44, R80, R64, RZ ;  /* 0x00000040502c723c */ /* 0x002fe600000418ff */
[----:B------:R-:W-:Y:S04]  /*e540*/  LDSM.16.M88.4 R112, [R134+0x5000] ;  /* 0x005000008670783b */ /* 0x000fe80000000200 */
[----:B------:R-:W-:Y:S01]  /*e550*/  LDSM.16.M88.4 R52, [R132+0x4800] ;  /* 0x004800008434783b */ /* 0x000fe20000000200 */
[C---:B------:R-:W-:Y:S03]  /*e560*/  HMMA.16816.F32.BF16 R20, R116.reuse, R8, R20 ;  /* 0x000000087414723c */ /* 0x040fe60000041814 */
[----:B------:R-:W-:Y:S04]  /*e570*/  LDSM.16.M88.4 R28, [R137+0x2000] ;  /* 0x00200000891c783b */ /* 0x000fe80000000200 */
[----:B------:R-:W-:Y:S01]  /*e580*/  LDSM.16.M88.4 R68, [R133+0x5800] ;  /* 0x005800008544783b */ /* 0x000fe20000000200 */
[----:B------:R-:W-:Y:S03]  /*e590*/  HMMA.16816.F32.BF16 R32, R116, R10, R32 ;  /* 0x0000000a7420723c */ /* 0x000fe60000041820 */
[----:B------:R-:W1:Y:S04]  /*e5a0*/  LDSM.16.M88.4 R8, [R0+UR6+0x5800] ;  /* 0x005800060008783b */ /* 0x000e680008000200 */
[----:B------:R-:W-:Y:S01]  /*e5b0*/  LDSM.16.M88.4 R36, [R0+UR6+0x6800] ;  /* 0x006800060024783b */ /* 0x000fe20008000200 */
[----:B------:R-:W-:Y:S03]  /*e5c0*/  HMMA.16816.F32.BF16 R64, R80, R66, RZ ;  /* 0x000000425040723c */ /* 0x000fe600000418ff */
[----:B------:R-:W-:Y:S05]  /*e5d0*/  LDSM.16.M88.4 R72, [R133+0x5000] ;  /* 0x005000008548783b */ /* 0x000fea0000000200 */
[C---:B---3--:R-:W-:Y:S08]  /*e5e0*/  HMMA.16816.F32.BF16 R20, R76.reuse, R24, R20 ;  /* 0x000000184c14723c */ /* 0x048ff00000041814 */
[----:B------:R-:W-:Y:S01]  /*e5f0*/  HMMA.16816.F32.BF16 R32, R76, R26, R32 ;  /* 0x0000001a4c20723c */ /* 0x000fe20000041820 */
[----:B------:R-:W2:Y:S07]  /*e600*/  LDSM.16.M88.4 R24, [R134+0x6000] ;  /* 0x006000008618783b */ /* 0x000eae0000000200 */
[----:B----4-:R-:W-:Y:S08]  /*e610*/  HMMA.16816.F32.BF16 R44, R116, R128, R44 ;  /* 0x00000080742c723c */ /* 0x010ff0000004182c */
[----:B------:R-:W-:Y:S08]  /*e620*/  HMMA.16816.F32.BF16 R20, R60, R16, R20 ;  /* 0x000000103c14723c */ /* 0x000ff00000041814 */
        /* <DEDUP_REMOVED lines=9> */
[----:B------:R-:W-:Y:S05]  /*e6c0*/  HMMA.16816.F32.BF16 R44, R76, R124, R44 ;  /* 0x0000007c4c2c723c */ /* 0x000fea000004182c */
[----:B------:R-:W-:-:S04]  /*e6d0*/  SHF.R.U32.HI R124, RZ, 0x1, R57 ;  /* 0x00000001ff7c7819 */ /* 0x000fc80000011639 */
[----:B------:R-:W-:Y:S01]  /*e6e0*/  LOP3.LUT R124, R124, 0x1f0, RZ, 0xc0, !PT ;  /* 0x000001f07c7c7812 */ /* 0x000fe200078ec0ff */
[C---:B------:R-:W-:Y:S08]  /*e6f0*/  HMMA.16816.F32.BF16 R20, R40.reuse, R120, R20 ;  /* 0x000000782814723c */ /* 0x040ff00000041814 */
[----:B------:R-:W-:Y:S08]  /*e700*/  HMMA.16816.F32.BF16 R32, R40, R122, R32 ;  /* 0x0000007a2820723c */ /* 0x000ff00000041820 */
[C---:B------:R-:W-:Y:S08]  /*e710*/  HMMA.16816.F32.BF16 R84, R116.reuse, R96, R84 ;  /* 0x000000607454723c */ /* 0x040ff00000041854 */
[----:B------:R-:W-:Y:S01]  /*e720*/  HMMA.16816.F32.BF16 R80, R116, R98, R80 ;  /* 0x000000627450723c */ /* 0x000fe20000041850 */
[----:B------:R-:W-:Y:S07]  /*e730*/  LDSM.16.M88.4 R96, [R132+0x5800] ;  /* 0x005800008460783b */ /* 0x000fee0000000200 */
[----:B------:R-:W-:Y:S05]  /*e740*/  HMMA.16816.F32.BF16 R64, R76, R126, R64 ;  /* 0x0000007e4c40723c */ /* 0x000fea0000041840 */
[----:B------:R-:W-:-:S03]  /*e750*/  IADD3 R126, PT, PT, R49, R110, RZ ;  /* 0x0000006e317e7210 */ /* 0x000fc60007ffe0ff */
        /* <DEDUP_REMOVED lines=8> */
[----:B------:R-:W-:Y:S07]  /*e7e0*/  LDSM.16.M88.4 R24, [R0+UR6+0x7000] ;  /* 0x007000060018783b */ /* 0x000fee0008000200 */
        /* <DEDUP_REMOVED lines=8> */
[----:B------:R-:W5:Y:S02]  /*e870*/  LDSM.16.M88.4 R72, [R0+UR6+0x7800] ;  /* 0x007800060048783b */ /* 0x000f640008000200 */
[----:B------:R-:W-:-:S02]  /*e880*/  IADD3 R77, PT, PT, R124, R3, RZ ;  /* 0x000000037c4d7210 */ /* 0x000fc40007ffe0ff */
[----:B------:R-:W-:-:S03]  /*e890*/  IADD3 R79, PT, PT, R58, -R157, -R15 ;  /* 0x8000009d3a4f7210 */ /* 0x000fc60007ffe80f */
[----:B------:R-:W-:Y:S01]  /*e8a0*/  IMAD.IADD R164, R156, 0x1, R77 ;  /* 0x000000019ca47824 */ /* 0x000fe200078e024d */
[----:B-1----:R-:W-:Y:S05]  /*e8b0*/  HMMA.16816.F32.BF16 R32, R16, R10, R32 ;  /* 0x0000000a1020723c */ /* 0x002fea0000041820 */
[----:B------:R-:W-:Y:S02]  /*e8c0*/  IADD3 R77, PT, PT, R104, R77, RZ ;  /* 0x0000004d684d7210 */ /* 0x000fe40007ffe0ff */
[C---:B------:R-:W-:Y:S02]  /*e8d0*/  IADD3 R163, PT, PT, R164.reuse, R163, RZ ;  /* 0x000000a3a4a37210 */ /* 0x040fe40007ffe0ff */
[----:B------:R-:W-:Y:S01]  /*e8e0*/  IADD3 R164, PT, PT, R164, R79, RZ ;  /* 0x0000004fa4a47210 */ /* 0x000fe20007ffe0ff */
[----:B------:R-:W-:Y:S01]  /*e8f0*/  HMMA.16816.F32.BF16 R64, R40, R38, R64 ;  /* 0x000000262840723c */ /* 0x000fe20000041840 */
[----:B------:R-:W1:Y:S04]  /*e900*/  LDSM.16.M88.4 R36, [R132+0x6800] ;  /* 0x006800008424783b */ /* 0x000e680000000200 */
[----:B------:R-:W-:-:S02]  /*e910*/  VIADDMNMX R165, R163, 0x1, R58, PT ;  /* 0x00000001a3a57846 */ /* 0x000fc4000380013a */
[----:B------:R-:W-:Y:S02]  /*e920*/  VIMNMX R166, PT, PT, RZ, R164, !PT ;  /* 0x000000a4ffa67248 */ /* 0x000fe40007fe0100 */
[----:B------:R-:W-:Y:S01]  /*e930*/  VIADDMNMX R163, R163, 0x9, R58, PT ;  /* 0x00000009a3a37846 */ /* 0x000fe2000380013a */
[----:B---3--:R-:W-:Y:S05]  /*e940*/  HMMA.16816.F32.BF16 R44, R28, R128, R44 ;  /* 0x000000801c2c723c */ /* 0x008fea000004182c */
[----:B------:R-:W-:-:S03]  /*e950*/  VIADDMNMX R164, R164, 0x8, RZ, !PT ;  /* 0x00000008a4a47846 */ /* 0x000fc600078001ff */
[C---:B----4-:R-:W-:Y:S08]  /*e960*/  HMMA.16816.F32.BF16 R92, R60.reuse, R112, R92 ;  /* 0x000000703c5c723c */ /* 0x050ff0000004185c */
[----:B------:R-:W-:Y:S08]  /*e970*/  HMMA.16816.F32.BF16 R88, R60, R114, R88 ;  /* 0x000000723c58723c */ /* 0x000ff00000041858 */
[----:B--2---:R-:W-:Y:S08]  /*e980*/  HMMA.16816.F32.BF16 R32, R116, R22, R32 ;  /* 0x000000167420723c */ /* 0x004ff00000041820 */
[----:B------:R-:W-:Y:S01]  /*e990*/  HMMA.16816.F32.BF16 R120, R16, R8, R120 ;  /* 0x000000081078723c */ /* 0x000fe20000041878 */
[----:B------:R-:W2:Y:S07]  /*e9a0*/  LDSM.16.M88.4 R8, [R134+0x7000] ;  /* 0x007000008608783b */ /* 0x000eae0000000200 */
[----:B------:R-:W-:Y:S05]  /*e9b0*/  HMMA.16816.F32.BF16 R84, R60, R96, R84 ;  /* 0x000000603c54723c */ /* 0x000fea0000041854 */
[-C--:B-----5:R-:W-:Y:S01]  /*e9c0*/  FMUL.FTZ R32, R32, R50.reuse ;  /* 0x0000003220207220 */ /* 0x0a0fe20000410000 */
[----:B------:R-:W-:-:S02]  /*e9d0*/  FMUL.FTZ R33, R33, R50 ;  /* 0x0000003221217220 */ /* 0x000fc40000410000 */
[----:B------:R-:W-:Y:S08]  /*e9e0*/  HMMA.16816.F32.BF16 R80, R60, R98, R80 ;  /* 0x000000623c50723c */ /* 0x000ff00000041850 */
[----:B------:R-:W-:Y:S01]  /*e9f0*/  HMMA.16816.F32.BF16 R44, R16, R68, R44 ;  /* 0x00000044102c723c */ /* 0x000fe2000004182c */
[----:B------:R-:W3:Y:S07]  /*ea00*/  MUFU.TANH R69, R32 ;  /* 0x0000002000457308 */ /* 0x000eee0000002400 */
[----:B------:R-:W-:Y:S08]  /*ea10*/  HMMA.16816.F32.BF16 R64, R28, R130, R64 ;  /* 0x000000821c40723c */ /* 0x000ff00000041840 */
[C---:B------:R-:W-:Y:S08]  /*ea20*/  HMMA.16816.F32.BF16 R92, R40.reuse, R24, R92 ;  /* 0x00000018285c723c */ /* 0x040ff0000004185c */
[C---:B------:R-:W-:Y:S01]  /*ea30*/  HMMA.16816.F32.BF16 R88, R40.reuse, R26, R88 ;  /* 0x0000001a2858723c */ /* 0x040fe20000041858 */
[----:B------:R-:W4:Y:S07]  /*ea40*/  LDSM.16.M88.4 R24, [R134+0x7800] ;  /* 0x007800008618783b */ /* 0x000f2e0000000200 */
[----:B------:R-:W-:Y:S08]  /*ea50*/  HMMA.16816.F32.BF16 R84, R40, R72, R84 ;  /* 0x000000482854723c */ /* 0x000ff00000041854 */
[----:B-1----:R-:W-:Y:S01]  /*ea60*/  HMMA.16816.F32.BF16 R44, R116, R36, R44 ;  /* 0x00000024742c723c */ /* 0x002fe2000004182c */
[----:B------:R1:W1:Y:S07]  /*ea70*/  MUFU.TANH R37, R33 ;  /* 0x0000002100257308 */ /* 0x00026e0000002400 */
[----:B------:R-:W-:Y:S05]  /*ea80*/  HMMA.16816.F32.BF16 R64, R16, R70, R64 ;  /* 0x000000461040723c */ /* 0x000fea0000041840 */
[----:B------:R-:W-:-:S06]  /*ea90*/  FMUL.FTZ R71, R34, R50 ;  /* 0x0000003222477220 */ /* 0x000fcc0000410000 */
[----:B------:R-:W2:Y:S01]  /*eaa0*/  MUFU.TANH R71, R71 ;  /* 0x0000004700477308 */ /* 0x000ea20000002400 */
[----:B------:R-:W-:Y:S05]  /*eab0*/  HMMA.16816.F32.BF16 R80, R40, R74, R80 ;  /* 0x0000004a2850723c */ /* 0x000fea0000041850 */
[-C--:B------:R-:W-:Y:S02]  /*eac0*/  FMUL.FTZ R41, R35, R50.reuse ;  /* 0x0000003223297220 */ /* 0x080fe40000410000 */
[----:B-1----:R-:W-:Y:S01]  /*ead0*/  LDSM.16.M88.4 R32, [R133+0x7800] ;  /* 0x007800008520783b */ /* 0x002fe20000000200 */
        /* <DEDUP_REMOVED lines=11> */
[C---:B----4-:R-:W-:Y:S05]  /*eb90*/  HMMA.16816.F32.BF16 R84, R28.reuse, R24, R84 ;  /* 0x000000181c54723c */ /* 0x050fea0000041854 */
[-C--:B------:R-:W-:Y:S01]  /*eba0*/  FMUL.FTZ R25, R47, R50.reuse ;  /* 0x000000322f197220 */ /* 0x080fe20000410000 */
[-C--:B------:R-:W-:Y:S01]  /*ebb0*/  FMUL.FTZ R59, R122, R50.reuse ;  /* 0x000000327a3b7220 */ /* 0x080fe20000410000 */
[-C--:B------:R-:W-:Y:S01]  /*ebc0*/  FMUL.FTZ R63, R123, R50.reuse ;  /* 0x000000327b3f7220 */ /* 0x080fe20000410000 */
[----:B------:R-:W4:Y:S01]  /*ebd0*/  MUFU.TANH R51, R51 ;  /* 0x0000003300337308 */ /* 0x000f220000002400 */
[----:B------:R-:W-:Y:S07]  /*ebe0*/  HMMA.16816.F32.BF16 R80, R28, R26, R80 ;  /* 0x0000001a1c50723c */ /* 0x000fee0000041850 */
[----:B------:R-:W1:Y:S01]  /*ebf0*/  MUFU.TANH R61, R61 ;  /* 0x0000003d003d7308 */ /* 0x000e620000002400 */
[----:B------:R-:W-:Y:S05]  /*ec00*/  HMMA.16816.F32.BF16 R64, R116, R38, R64 ;  /* 0x000000267440723c */ /* 0x000fea0000041840 */
[----:B------:R-:W-:-:S02]  /*ec10*/  FMUL.FTZ R39, R45, R50 ;  /* 0x000000322d277220 */ /* 0x000fc40000410000 */
[----:B------:R-:W1:Y:S01]  /*ec20*/  MUFU.TANH R59, R59 ;  /* 0x0000003b003b7308 */ /* 0x000e620000002400 */
[C---:B-----5:R-:W-:Y:S05]  /*ec30*/  HMMA.16816.F32.BF16 R92, R16.reuse, R20, R92 ;  /* 0x00000014105c723c */ /* 0x060fea000004185c */
[-C--:B------:R-:W-:Y:S02]  /*ec40*/  FMUL.FTZ R21, R44, R50.reuse ;  /* 0x000000322c157220 */ /* 0x080fe40000410000 */
[----:B------:R-:W1:Y:S01]  /*ec50*/  MUFU.TANH R63, R63 ;  /* 0x0000003f003f7308 */ /* 0x000e620000002400 */
[C---:B------:R-:W-:Y:S03]  /*ec60*/  HMMA.16816.F32.BF16 R88, R16.reuse, R22, R88 ;  /* 0x000000161058723c */ /* 0x040fe60000041858 */
[-C--:B------:R-:W-:Y:S01]  /*ec70*/  FMUL.FTZ R65, R65, R50.reuse ;  /* 0x0000003241417220 */ /* 0x080fe20000410000 */
[-C--:B------:R-:W-:Y:S01]  /*ec80*/  FMUL.FTZ R27, R67, R50.reuse ;  /* 0x00000032431b7220 */ /* 0x080fe20000410000 */
[-C--:B------:R-:W-:Y:S01]  /*ec90*/  FMUL.FTZ R45, R64, R50.reuse ;  /* 0x00000032402d7220 */ /* 0x080fe20000410000 */
[-C--:B------:R-:W-:Y:S01]  /*eca0*/  FMUL.FTZ R47, R66, R50.reuse ;  /* 0x00000032422f7220 */ /* 0x080fe20000410000 */
[----:B------:R5:W1:Y:S01]  /*ecb0*/  MUFU.TANH R23, R65 ;  /* 0x0000004100177308 */ /* 0x000a620000002400 */
[C---:B------:R-:W-:Y:S07]  /*ecc0*/  HMMA.16816.F32.BF16 R84, R16.reuse, R32, R84 ;  /* 0x000000201054723c */ /* 0x040fee0000041854 */
[----:B------:R-:W1:Y:S01]  /*ecd0*/  MUFU.TANH R21, R21 ;  /* 0x0000001500157308 */ /* 0x000e620000002400 */
[----:B------:R-:W-:Y:S07]  /*ece0*/  HMMA.16816.F32.BF16 R80, R16, R34, R80 ;  /* 0x000000221050723c */ /* 0x000fee0000041850 */
[----:B------:R-:W1:Y:S01]  /*ecf0*/  MUFU.TANH R39, R39 ;  /* 0x0000002700277308 */ /* 0x000e620000002400 */
[C---:B------:R-:W-:Y:S07]  /*ed00*/  HMMA.16816.F32.BF16 R92, R116.reuse, R52, R92 ;  /* 0x00000034745c723c */ /* 0x040fee000004185c */
[----:B------:R-:W1:Y:S01]  /*ed10*/  MUFU.TANH R25, R25 ;  /* 0x0000001900197308 */ /* 0x000e620000002400 */
[C---:B------:R-:W-:Y:S07]  /*ed20*/  HMMA.16816.F32.BF16 R88, R116.reuse, R54, R88 ;  /* 0x000000367458723c */ /* 0x040fee0000041858 */
[----:B------:R-:W1:Y:S01]  /*ed30*/  MUFU.TANH R45, R45 ;  /* 0x0000002d002d7308 */ /* 0x000e620000002400 */
[C---:B--2---:R-:W-:Y:S03]  /*ed40*/  HMMA.16816.F32.BF16 R84, R116.reuse, R8, R84 ;  /* 0x000000087454723c */ /* 0x044fe60000041854 */
[-C--:B------:R-:W-:Y:S01]  /*ed50*/  FMUL.FTZ R29, R92, R50.reuse ;  /* 0x000000325c1d7220 */ /* 0x080fe20000410000 */
[-C--:B------:R-:W-:Y:S01]  /*ed60*/  FMUL.FTZ R31, R93, R50.reuse ;  /* 0x000000325d1f7220 */ /* 0x080fe20000410000 */
[-C--:B------:R-:W-:Y:S01]  /*ed70*/  FMUL.FTZ R33, R94, R50.reuse ;  /* 0x000000325e217220 */ /* 0x080fe20000410000 */
[-C--:B------:R-:W-:Y:S01]  /*ed80*/  FMUL.FTZ R17, R95, R50.reuse ;  /* 0x000000325f117220 */ /* 0x080fe20000410000 */
[----:B------:R-:W2:Y:S01]  /*ed90*/  MUFU.TANH R47, R47 ;  /* 0x0000002f002f7308 */ /* 0x000ea20000002400 */
[----:B------:R-:W-:Y:S03]  /*eda0*/  HMMA.16816.F32.BF16 R80, R116, R10, R80 ;  /* 0x0000000a7450723c */ /* 0x000fe60000041850 */
[-C--:B------:R-:W-:Y:S01]  /*edb0*/  FMUL.FTZ R19, R88, R50.reuse ;  /* 0x0000003258137220 */ /* 0x080fe20000410000 */
[-C--:B------:R-:W-:Y:S01]  /*edc0*/  FMUL.FTZ R9, R89, R50.reuse ;  /* 0x0000003259097220 */ /* 0x080fe20000410000 */
[-C--:B------:R-:W-:Y:S01]  /*edd0*/  FMUL.FTZ R53, R90, R50.reuse ;  /* 0x000000325a357220 */ /* 0x080fe20000410000 */
[-C--:B------:R-:W-:Y:S01]  /*ede0*/  FMUL.FTZ R35, R91, R50.reuse ;  /* 0x000000325b237220 */ /* 0x080fe20000410000 */
[----:B------:R-:W1:Y:S04]  /*edf0*/  MUFU.TANH R27, R27 ;  /* 0x0000001b001b7308 */ /* 0x000e680000002400 */
[-C--:B------:R-:W-:Y:S01]  /*ee00*/  FMUL.FTZ R75, R84, R50.reuse ;  /* 0x00000032544b7220 */ /* 0x080fe20000410000 */
[-C--:B-----5:R-:W-:Y:S01]  /*ee10*/  FMUL.FTZ R65, R85, R50.reuse ;  /* 0x0000003255417220 */ /* 0x0a0fe20000410000 */
        /* <DEDUP_REMOVED lines=37> */
.L_x_14804:
        /* <DEDUP_REMOVED lines=60> */
.L_x_14805:
[----:B------:R-:W-:Y:S05]  /*f430*/  BSYNC.RECONVERGENT B0 ;  /* 0x0000000000007941 */ /* 0x000fea0003800200 */
.L_x_14803:
        /* <DEDUP_REMOVED lines=55> */
.L_x_14802:
[----:B------:R-:W-:Y:S05]  /*f7b0*/  BSYNC.RECONVERGENT B1 ;  /* 0x0000000000017941 */ /* 0x000fea0003800200 */
.L_x_14801:
[----:B------:R-:W2:Y:S01]  /*f7c0*/  LD.E R120, desc[UR4][R102.64+0xdc] ;  /* 0x0000dc0466787980 */ /* 0x000ea2000c101900 */
[C---:B------:R-:W-:Y:S02]  /*f7d0*/  IMAD.IADD R60, R126.reuse, 0x1, R157 ;  /* 0x000000017e3c7824 */ /* 0x040fe400078e029d */
[C---:B---3--:R-:W-:Y:S02]  /*f7e0*/  VIADD R13, R77.reuse, 0x8 ;  /* 0x000000084d0d7836 */ /* 0x048fe40000000000 */
[C-C-:B------:R-:W-:Y:S01]  /*f7f0*/  IMAD.IADD R12, R77.reuse, 0x1, -R60.reuse ;  /* 0x000000014d0c7824 */ /* 0x140fe200078e0a3c */
[--C-:B------:R-:W-:Y:S01]  /*f800*/  IADD3 R62, PT, PT, R77, -0x1, -R60.reuse ;  /* 0xffffffff4d3e7810 */ /* 0x100fe20007ffe83c */
[C-C-:B------:R-:W-:Y:S01]  /*f810*/  IMAD.IADD R36, R13.reuse, 0x1, -R60.reuse ;  /* 0x000000010d247824 */ /* 0x140fe200078e0a3c */
[----:B------:R-:W-:Y:S01]  /*f820*/  IADD3 R58, PT, PT, R13, -0x1, -R60 ;  /* 0xffffffff0d3a7810 */ /* 0x000fe20007ffe83c */
[----:B------:R-:W-:Y:S01]  /*f830*/  VIADD R44, R126, 0x1 ;  /* 0x000000017e2c7836 */ /* 0x000fe20000000000 */
[----:B------:R-:W-:-:S02]  /*f840*/  IABS R62, R62 ;  /* 0x0000003e003e7213 */ /* 0x000fc40000000000 */
        /* <DEDUP_REMOVED lines=24> */
[--C-:B------:R-:W-:Y:S02]  /*f9d0*/  IADD3 R0, PT, PT, R77, -0x39, -R60.reuse ;  /* 0xffffffc74d007810 */ /* 0x100fe40007ffe83c */
[----:B------:R-:W-:Y:S01]  /*f9e0*/  IADD3 R13, PT, PT, R13, -0x39, -R60 ;  /* 0xffffffc70d0d7810 */ /* 0x000fe20007ffe83c */
[----:B------:R-:W-:Y:S01]  /*f9f0*/  VIADD R60, R12, 0xfffffff8 ;  /* 0xfffffff80c3c7836 */ /* 0x000fe20000000000 */
[----:B------:R-:W-:Y:S02]  /*fa00*/  I2FP.F32.S32 R62, R62 ;  /* 0x0000003e003e7245 */ /* 0x000fe40000201400 */
[----:B------:R-:W-:Y:S02]  /*fa10*/  IABS R58, R58 ;  /* 0x0000003a003a7213 */ /* 0x000fe40000000000 */
[----:B------:R-:W-:Y:S01]  /*fa20*/  IABS R60, R60 ;  /* 0x0000003c003c7213 */ /* 0x000fe20000000000 */
[----:B-1----:R-:W-:Y:S01]  /*fa30*/  FFMA.FTZ R61, -R162, R62, R61 ;  /* 0x0000003ea23d7223 */ /* 0x002fe2000001013d */
[----:B------:R-:W-:-:S02]  /*fa40*/  ISETP.GE.AND P5, PT, R44, R166, PT ;  /* 0x000000a62c00720c */ /* 0x000fc40003fa6270 */
[----:B------:R-:W-:Y:S02]  /*fa50*/  I2FP.F32.S32 R62, R58 ;  /* 0x0000003a003e7245 */ /* 0x000fe40000201400 */
[----:B------:R-:W-:Y:S02]  /*fa60*/  I2FP.F32.S32 R58, R60 ;  /* 0x0000003c003a7245 */ /* 0x000fe40000201400 */
[----:B------:R-:W-:Y:S01]  /*fa70*/  ISETP.GE.AND P0, PT, R44, R165, PT ;  /* 0x000000a52c00720c */ /* 0x000fe20003f06270 */
[----:B------:R-:W-:Y:S01]  /*fa80*/  FFMA.FTZ R63, -R162, R62, R63 ;  /* 0x0000003ea23f7223 */ /* 0x000fe2000001013f */
[----:B------:R-:W-:Y:S02]  /*fa90*/  FSEL R60, R61, -INF , P5 ;  /* 0xff8000003d3c7808 */ /* 0x000fe40002800000 */
[----:B------:R-:W-:Y:S02]  /*faa0*/  IABS R42, R42 ;  /* 0x0000002a002a7213 */ /* 0x000fe40000000000 */
[----:B------:R-:W-:-:S02]  /*fab0*/  ISETP.GE.AND P1, PT, R44, R164, PT ;  /* 0x000000a42c00720c */ /* 0x000fc40003f26270 */
[----:B------:R-:W-:Y:S01]  /*fac0*/  ISETP.GE.AND P3, PT, R44, R163, PT ;  /* 0x000000a32c00720c */ /* 0x000fe20003f66270 */
[----:B------:R-:W-:Y:S01]  /*fad0*/  VIADD R44, R126, 0x8 ;  /* 0x000000087e2c7836 */ /* 0x000fe20000000000 */
[----:B------:R-:W-:Y:S02]  /*fae0*/  IABS R61, R12 ;  /* 0x0000000c003d7213 */ /* 0x000fe40000000000 */
[----:B------:R-:W-:Y:S01]  /*faf0*/  FSEL R12, R60, -INF , !P0 ;  /* 0xff8000003c0c7808 */ /* 0x000fe20004000000 */
[----:B------:R-:W-:Y:S01]  /*fb00*/  IMAD.MOV.U32 R60, RZ, RZ, R42 ;  /* 0x000000ffff3c7224 */ /* 0x000fe200078e002a */
[----:B------:R-:W-:Y:S02]  /*fb10*/  IABS R2, R2 ;  /* 0x0000000200027213 */ /* 0x000fe40000000000 */
[C---:B------:R-:W-:Y:S02]  /*fb20*/  ISETP.GE.AND P4, PT, R44.reuse, R166, PT ;  /* 0x000000a62c00720c */ /* 0x040fe40003f86270 */
[----:B------:R-:W-:-:S02]  /*fb30*/  ISETP.GE.AND P6, PT, R44, R165, PT ;  /* 0x000000a52c00720c */ /* 0x000fc40003fc6270 */
[C---:B------:R-:W-:Y:S02]  /*fb40*/  ISETP.GE.AND P2, PT, R44.reuse, R164, PT ;  /* 0x000000a42c00720c */ /* 0x040fe40003f46270 */
[----:B------:R-:W-:Y:S01]  /*fb50*/  ISETP.GE.AND P5, PT, R44, R163, PT ;  /* 0x000000a32c00720c */ /* 0x000fe20003fa6270 */
[----:B------:R-:W-:Y:S01]  /*fb60*/  FFMA.FTZ R44, -R162, R58, R69 ;  /* 0x0000003aa22c7223 */ /* 0x000fe20000010145 */
[----:B------:R-:W-:Y:S01]  /*fb70*/  I2FP.F32.S32 R42, R61 ;  /* 0x0000003d002a7245 */ /* 0x000fe20000201400 */
[----:B------:R-:W-:Y:S01]  /*fb80*/  VIADD R58, R126, 0x9 ;  /* 0x000000097e3a7836 */ /* 0x000fe20000000000 */
[----:B------:R-:W-:Y:S01]  /*fb90*/  I2FP.F32.S32 R60, R60 ;  /* 0x0000003c003c7245 */ /* 0x000fe20000201400 */
[----:B------:R-:W-:Y:S01]  /*fba0*/  IMAD.MOV.U32 R62, RZ, RZ, R2 ;  /* 0x000000ffff3e7224 */ /* 0x000fe200078e0002 */
[----:B------:R-:W-:Y:S01]  /*fbb0*/  FSEL R63, R63, -INF , P1 ;  /* 0xff8000003f3f7808 */ /* 0x000fe20000800000 */
[----:B------:R-:W-:Y:S01]  /*fbc0*/  FFMA.FTZ R71, -R162, R42, R71 ;  /* 0x0000002aa2477223 */ /* 0x000fe20000010147 */
[----:B------:R-:W-:Y:S01]  /*fbd0*/  ISETP.GE.AND P0, PT, R58, R166, PT ;  /* 0x000000a63a00720c */ /* 0x000fe20003f06270 */
[----:B------:R-:W-:Y:S01]  /*fbe0*/  FFMA.FTZ R37, -R162, R60, R37 ;  /* 0x0000003ca2257223 */ /* 0x000fe20000010125 */
[----:B------:R-:W-:-:S02]  /*fbf0*/  I2FP.F32.S32 R62, R62 ;  /* 0x0000003e003e7245 */ /* 0x000fc40000201400 */
[----:B------:R-:W-:Y:S02]  /*fc00*/  FSEL R2, R63, -INF , !P3 ;  /* 0xff8000003f027808 */ /* 0x000fe40005800000 */
[----:B------:R-:W-:Y:S02]  /*fc10*/  FSEL R44, R44, -INF , P4 ;  /* 0xff8000002c2c7808 */ /* 0x000fe40002000000 */
[C---:B------:R-:W-:Y:S02]  /*fc20*/  ISETP.GE.AND P1, PT, R58.reuse, R165, PT ;  /* 0x000000a53a00720c */ /* 0x040fe40003f26270 */
[C---:B------:R-:W-:Y:S02]  /*fc30*/  ISETP.GE.AND P3, PT, R58.reuse, R164, PT ;  /* 0x000000a43a00720c */ /* 0x040fe40003f66270 */
[----:B------:R-:W-:Y:S01]  /*fc40*/  ISETP.GE.AND P4, PT, R58, R163, PT ;  /* 0x000000a33a00720c */ /* 0x000fe20003f86270 */
[----:B------:R-:W-:Y:S01]  /*fc50*/  VIADD R58, R126, 0x10 ;  /* 0x000000107e3a7836 */ /* 0x000fe20000000000 */
[----:B------:R-:W-:Y:S01]  /*fc60*/  IABS R10, R10 ;  /* 0x0000000a000a7213 */ /* 0x000fe20000000000 */
[----:B------:R-:W-:Y:S01]  /*fc70*/  FFMA.FTZ R41, -R162, R62, R41 ;  /* 0x0000003ea2297223 */ /* 0x000fe20000010129 */
[----:B------:R-:W-:-:S02]  /*fc80*/  FSEL R71, R71, -INF , P2 ;  /* 0xff80000047477808 */ /* 0x000fc40001000000 */
[----:B------:R-:W-:Y:S02]  /*fc90*/  FSEL R37, R37, -INF , P0 ;  /* 0xff80000025257808 */ /* 0x000fe40000000000 */
[----:B------:R-:W-:Y:S02]  /*fca0*/  IABS R60, R30 ;  /* 0x0000001e003c7213 */ /* 0x000fe40000000000 */
[----:B------:R-:W-:Y:S02]  /*fcb0*/  I2FP.F32.S32 R62, R10 ;  /* 0x0000000a003e7245 */ /* 0x000fe40000201400 */
[----:B------:R-:W-:Y:S02]  /*fcc0*/  FSEL R30, R71, -INF , !P5 ;  /* 0xff800000471e7808 */ /* 0x000fe40006800000 */
[----:B------:R-:W-:Y:S02]  /*fcd0*/  FSEL R10, R37, -INF , !P1 ;  /* 0xff800000250a7808 */ /* 0x000fe40004800000 */
[----:B------:R-:W-:-:S02]  /*fce0*/  ISETP.GE.AND P2, PT, R58, R166, PT ;  /* 0x000000a63a00720c */ /* 0x000fc40003f46270 */
[C---:B------:R-:W-:Y:S02]  /*fcf0*/  ISETP.GE.AND P5, PT, R58.reuse, R165, PT ;  /* 0x000000a53a00720c */ /* 0x040fe40003fa6270 */
[C---:B------:R-:W-:Y:S02]  /*fd00*/  ISETP.GE.AND P0, PT, R58.reuse, R164, PT ;  /* 0x000000a43a00720c */ /* 0x040fe40003f06270 */
[----:B------:R-:W-:Y:S02]  /*fd10*/  ISETP.GE.AND P1, PT, R58, R163, PT ;  /* 0x000000a33a00720c */ /* 0x000fe40003f26270 */
[----:B------:R-:W-:Y:S02]  /*fd20*/  I2FP.F32.S32 R60, R60 ;  /* 0x0000003c003c7245 */ /* 0x000fe40000201400 */
[----:B------:R-:W-:Y:S02]  /*fd30*/  FSEL R58, R41, -INF , P3 ;  /* 0xff800000293a7808 */ /* 0x000fe40001800000 */
[----:B------:R-:W-:Y:S01]  /*fd40*/  IABS R41, R28 ;  /* 0x0000001c00297213 */ /* 0x000fe20000000000 */
[----:B------:R-:W-:Y:S01]  /*fd50*/  FFMA.FTZ R21, -R162, R60, R21 ;  /* 0x0000003ca2157223 */ /* 0x000fe20000010115 */
[----:B------:R-:W-:Y:S01]  /*fd60*/  VIADD R37, R126, 0x11 ;  /* 0x000000117e257836 */ /* 0x000fe20000000000 */
[----:B------:R-:W-:-:S02]  /*fd70*/  IABS R8, R8 ;  /* 0x0000000800087213 */ /* 0x000fc40000000000 */
[----:B------:R-:W-:Y:S02]  /*fd80*/  I2FP.F32.S32 R41, R41 ;  /* 0x0000002900297245 */ /* 0x000fe40000201400 */
[----:B------:R-:W-:Y:S02]  /*fd90*/  FSEL R28, R58, -INF , !P4 ;  /* 0xff8000003a1c7808 */ /* 0x000fe40006000000 */
[----:B------:R-:W-:Y:S01]  /*fda0*/  FSEL R21, R21, -INF , P2 ;  /* 0xff80000015157808 */ /* 0x000fe20001000000 */
[C---:B------:R-:W-:Y:S01]  /*fdb0*/  FFMA.FTZ R39, -R162.reuse, R41, R39 ;  /* 0x00000029a2277223 */ /* 0x040fe20000010127 */
[----:B------:R-:W-:Y:S02]  /*fdc0*/  I2FP.F32.S32 R58, R8 ;  /* 0x00000008003a7245 */ /* 0x000fe40000201400 */
[----:B------:R-:W-:Y:S01]  /*fdd0*/  ISETP.GE.AND P3, PT, R37, R166, PT ;  /* 0x000000a62500720c */ /* 0x000fe20003f66270 */
[C---:B------:R-:W-:Y:S01]  /*fde0*/  FFMA.FTZ R43, -R162.reuse, R62, R43 ;  /* 0x0000003ea22b7223 */ /* 0x040fe2000001012b */
[----:B------:R-:W-:Y:S01]  /*fdf0*/  FSEL R8, R21, -INF , !P5 ;  /* 0xff80000015087808 */ /* 0x000fe20006800000 */
[----:B------:R-:W-:Y:S01]  /*fe00*/  FFMA.FTZ R25, -R162, R58, R25 ;  /* 0x0000003aa2197223 */ /* 0x000fe20000010119 */
[----:B------:R-:W-:-:S02]  /*fe10*/  IABS R20, R20 ;  /* 0x0000001400147213 */ /* 0x000fc40000000000 */
[C---:B------:R-:W-:Y:S02]  /*fe20*/  ISETP.GE.AND P4, PT, R37.reuse, R165, PT ;  /* 0x000000a52500720c */ /* 0x040fe40003f86270 */
[C---:B------:R-:W-:Y:S02]  /*fe30*/  ISETP.GE.AND P2, PT, R37.reuse, R164, PT ;  /* 0x000000a42500720c */ /* 0x040fe40003f46270 */
[----:B------:R-:W-:Y:S02]  /*fe40*/  ISETP.GE.AND P5, PT, R37, R163, PT ;  /* 0x000000a32500720c */ /* 0x000fe40003fa6270 */
[----:B------:R-:W-:Y:S02]  /*fe50*/  FSEL R39, R39, -INF , P3 ;  /* 0xff80000027277808 */ /* 0x000fe40001800000 */
[----:B------:R-:W-:Y:S02]  /*fe60*/  IABS R37, R26 ;  /* 0x0000001a00257213 */ /* 0x000fe40000000000 */
[----:B------:R-:W-:Y:S01]  /*fe70*/  I2FP.F32.S32 R58, R20 ;  /* 0x00000014003a7245 */ /* 0x000fe20000201400 */
[----:B------:R-:W-:Y:S01]  /*fe80*/  VIADD R21, R126, 0x18 ;  /* 0x000000187e157836 */ /* 0x000fe20000000000 */
[----:B------:R-:W-:-:S02]  /*fe90*/  FSEL R20, R39, -INF , !P4 ;  /* 0xff80000027147808 */ /* 0x000fc40006000000 */
[----:B------:R-:W-:Y:S02]  /*fea0*/  FSEL R43, R43, -INF , P0 ;  /* 0xff8000002b2b7808 */ /* 0x000fe40000000000 */
[----:B------:R-:W-:Y:S02]  /*feb0*/  I2FP.F32.S32 R37, R37 ;  /* 0x0000002500257245 */ /* 0x000fe40000201400 */
[----:B------:R-:W-:Y:S02]  /*fec0*/  FSEL R39, R25, -INF , P2 ;  /* 0xff80000019277808 */ /* 0x000fe40001000000 */
[----:B------:R-:W-:Y:S01]  /*fed0*/  IABS R25, R24 ;  /* 0x0000001800197213 */ /* 0x000fe20000000000 */
[----:B------:R-:W-:Y:S01]  /*fee0*/  FFMA.FTZ R37, -R162, R37, R45 ;  /* 0x00000025a2257223 */ /* 0x000fe2000001012d */
[----:B------:R-:W-:Y:S02]  /*fef0*/  FSEL R26, R43, -INF , !P1 ;  /* 0xff8000002b1a7808 */ /* 0x000fe40004800000 */
[----:B------:R-:W-:-:S02]  /*ff00*/  ISETP.GE.AND P0, PT, R21, R166, PT ;  /* 0x000000a61500720c */ /* 0x000fc40003f06270 */
[C---:B------:R-:W-:Y:S02]  /*ff10*/  ISETP.GE.AND P1, PT, R21.reuse, R165, PT ;  /* 0x000000a51500720c */ /* 0x040fe40003f26270 */
[C---:B------:R-:W-:Y:S02]  /*ff20*/  ISETP.GE.AND P3, PT, R21.reuse, R164, PT ;  /* 0x000000a41500720c */ /* 0x040fe40003f66270 */
[----:B------:R-:W-:Y:S01]  /*ff30*/  ISETP.GE.AND P4, PT, R21, R163, PT ;  /* 0x000000a31500720c */ /* 0x000fe20003f86270 */
[----:B------:R-:W-:Y:S01]  /*ff40*/  VIADD R21, R126, 0x19 ;  /* 0x000000197e157836 */ /* 0x000fe20000000000 */
[----:B------:R-:W-:Y:S02]  /*ff50*/  I2FP.F32.S32 R25, R25 ;  /* 0x0000001900197245 */ /* 0x000fe40000201400 */
[----:B------:R-:W-:Y:S02]  /*ff60*/  IABS R18, R18 ;  /* 0x0000001200127213 */ /* 0x000fe40000000000 */
[----:B------:R-:W-:Y:S01]  /*ff70*/  FSEL R37, R37, -INF , P0 ;  /* 0xff80000025257808 */ /* 0x000fe20000000000 */
[C---:B------:R-:W-:Y:S01]  /*ff80*/  FFMA.FTZ R23, -R162.reuse, R25, R23 ;  /* 0x00000019a2177223 */ /* 0x040fe20000010117 */
[----:B------:R-:W-:Y:S01]  /*ff90*/  ISETP.GE.AND P2, PT, R21, R166, PT ;  /* 0x000000a61500720c */ /* 0x000fe20003f46270 */
[----:B------:R-:W-:Y:S01]  /*ffa0*/  FFMA.FTZ R47, -R162, R58, R47 ;  /* 0x0000003aa22f7223 */ /* 0x000fe2000001012f */
[----:B------:R-:W-:-:S02]  /*ffb0*/  IABS R16, R16 ;  /* 0x0000001000107213 */ /* 0x000fc40000000000 */
[----:B------:R-:W-:Y:S02]  /*ffc0*/  I2FP.F32.S32 R58, R18 ;  /* 0x00000012003a7245 */ /* 0x000fe40000201400 */
[----:B------:R-:W-:Y:S02]  /*ffd0*/  FSEL R18, R37, -INF , !P1 ;  /* 0xff80000025127808 */ /* 0x000fe40004800000 */
[----:B------:R-:W-:Y:S02]  /*ffe0*/  FSEL R24, R39, -INF , !P5 ;  /* 0xff80000027187808 */ /* 0x000fe40006800000 */
[----:B------:R-:W-:Y:S02]  /*fff0*/  FSEL R37, R23, -INF , P2 ;  /* 0xff80000017257808 */ /* 0x000fe40001000000 */
[C---:B------:R-:W-:Y:S02]  /*10000*/  ISETP.GE.AND P5, PT, R21.reuse, R165, PT ;  /* 0x000000a51500720c */ /* 0x040fe40003fa6270 */
[----:B------:R-:W-:-:S02]  /*10010*/  ISETP.GE.AND P0, PT, R21, R164, PT ;  /* 0x000000a41500720c */ /* 0x000fc40003f06270 */
[----:B------:R-:W-:Y:S01]  /*10020*/  ISETP.GE.AND P1, PT, R21, R163, PT ;  /* 0x000000a31500720c */ /* 0x000fe20003f26270 */
[----:B------:R-:W-:Y:S01]  /*10030*/  VIADD R21, R126, 0x20 ;  /* 0x000000207e157836 */ /* 0x000fe20000000000 */
[----:B------:R-:W-:Y:S02]  /*10040*/  I2FP.F32.S32 R23, R16 ;  /* 0x0000001000177245 */ /* 0x000fe40000201400 */
[----:B------:R-:W-:Y:S02]  /*10050*/  FSEL R47, R47, -INF , P3 ;  /* 0xff8000002f2f7808 */ /* 0x000fe40001800000 */
[----:B------:R-:W-:Y:S02]  /*10060*/  IABS R25, R14 ;  /* 0x0000000e00197213 */ /* 0x000fe40000000000 */
[----:B------:R-:W-:Y:S01]  /*10070*/  IABS R54, R54 ;  /* 0x0000003600367213 */ /* 0x000fe20000000000 */
[C---:B------:R-:W-:Y:S01]  /*10080*/  FFMA.FTZ R27, -R162.reuse, R58, R27 ;  /* 0x0000003aa21b7223 */ /* 0x040fe2000001011b */
[----:B------:R-:W-:Y:S01]  /*10090*/  FSEL R14, R47, -INF , !P4 ;  /* 0xff8000002f0e7808 */ /* 0x000fe20006000000 */
[----:B------:R-:W-:Y:S01]  /*100a0*/  FFMA.FTZ R23, -R162, R23, R29 ;  /* 0x00000017a2177223 */ /* 0x000fe2000001011d */
[----:B------:R-:W-:-:S02]  /*100b0*/  FSEL R16, R37, -INF , !P5 ;  /* 0xff80000025107808 */ /* 0x000fc40006800000 */
        /* <DEDUP_REMOVED lines=9> */
[----:B------:R-:W-:Y:S01]  /*10150*/  FSEL R23, R23, -INF , P3 ;  /* 0xff80000017177808 */ /* 0x000fe20001800000 */
[----:B------:R-:W-:Y:S01]  /*10160*/  FFMA.FTZ R31, -R162, R54, R31 ;  /* 0x00000036a21f7223 */ /* 0x000fe2000001011f */
[----:B------:R-:W-:Y:S02]  /*10170*/  ISETP.GE.AND P0, PT, R21, R166, PT ;  /* 0x000000a61500720c */ /* 0x000fe40003f06270 */
[----:B------:R-:W-:Y:S02]  /*10180*/  IABS R52, R52 ;  /* 0x0000003400347213 */ /* 0x000fe40000000000 */
[----:B------:R-:W-:Y:S02]  /*10190*/  IABS R25, R22 ;  /* 0x0000001600197213 */ /* 0x000fe40000000000 */
[----:B------:R-:W-:Y:S02]  /*101a0*/  FSEL R22, R27, -INF , !P1 ;  /* 0xff8000001b167808 */ /* 0x000fe40004800000 */
[----:B------:R-:W-:-:S02]  /*101b0*/  FSEL R176, R23, -INF , !P4 ;  /* 0xff80000017b07808 */ /* 0x000fc40006000000 */
[C---:B------:R-:W-:Y:S02]  /*101c0*/  ISETP.GE.AND P1, PT, R21.reuse, R165, PT ;  /* 0x000000a51500720c */ /* 0x040fe40003f26270 */
[C---:B------:R-:W-:Y:S02]  /*101d0*/  ISETP.GE.AND P3, PT, R21.reuse, R164, PT ;  /* 0x000000a41500720c */ /* 0x040fe40003f66270 */
[----:B------:R-:W-:Y:S01]  /*101e0*/  ISETP.GE.AND P4, PT, R21, R163, PT ;  /* 0x000000a31500720c */ /* 0x000fe20003f86270 */
[----:B------:R-:W-:Y:S01]  /*101f0*/  VIADD R21, R126, 0x28 ;  /* 0x000000287e157836 */ /* 0x000fe20000000000 */
[----:B------:R-:W-:Y:S02]  /*10200*/  FSEL R33, R33, -INF , P2 ;  /* 0xff80000021217808 */ /* 0x000fe40001000000 */
[----:B------:R-:W-:Y:S02]  /*10210*/  IABS R50, R50 ;  /* 0x0000003200327213 */ /* 0x000fe40000000000 */
[----:B------:R-:W-:-:S02]  /*10220*/  FSEL R31, R31, -INF , P0 ;  /* 0xff8000001f1f7808 */ /* 0x000fc40000000000 */
[----:B------:R-:W-:Y:S02]  /*10230*/  I2FP.F32.S32 R52, R52 ;  /* 0x0000003400347245 */ /* 0x000fe40000201400 */
[----:B------:R-:W-:Y:S02]  /*10240*/  IABS R46, R46 ;  /* 0x0000002e002e7213 */ /* 0x000fe40000000000 */
[----:B------:R-:W-:Y:S01]  /*10250*/  I2FP.F32.S32 R58, R25 ;  /* 0x00000019003a7245 */ /* 0x000fe20000201400 */
[----:B------:R-:W-:Y:S01]  /*10260*/  FFMA.FTZ R19, -R162, R52, R19 ;  /* 0x00000034a2137223 */ /* 0x000fe20000010113 */
[----:B------:R-:W-:Y:S02]  /*10270*/  FSEL R184, R33, -INF , !P5 ;  /* 0xff80000021b87808 */ /* 0x000fe40006800000 */
[----:B------:R-:W-:Y:S02]  /*10280*/  I2FP.F32.S32 R50, R50 ;  /* 0x0000003200327245 */ /* 0x000fe40000201400 */
[----:B------:R-:W-:-:S02]  /*10290*/  FSEL R174, R31, -INF , !P1 ;  /* 0xff8000001fae7808 */ /* 0x000fc40004800000 */
[C---:B------:R-:W-:Y:S02]  /*102a0*/  ISETP.GE.AND P2, PT, R21.reuse, R166, PT ;  /* 0x000000a61500720c */ /* 0x040fe40003f46270 */
[C---:B------:R-:W-:Y:S02]  /*102b0*/  ISETP.GE.AND P5, PT, R21.reuse, R165, PT ;  /* 0x000000a51500720c */ /* 0x040fe40003fa6270 */
[C---:B------:R-:W-:Y:S02]  /*102c0*/  ISETP.GE.AND P0, PT, R21.reuse, R164, PT ;  /* 0x000000a41500720c */ /* 0x040fe40003f06270 */
[----:B------:R-:W-:Y:S01]  /*102d0*/  ISETP.GE.AND P1, PT, R21, R163, PT ;  /* 0x000000a31500720c */ /* 0x000fe20003f26270 */
[----:B------:R-:W-:Y:S01]  /*102e0*/  VIADD R21, R126, 0x29 ;  /* 0x000000297e157836 */ /* 0x000fe20000000000 */
[----:B------:R-:W-:Y:S02]  /*102f0*/  IABS R49, R49 ;  /* 0x0000003100317213 */ /* 0x000fe40000000000 */
[----:B------:R-:W-:Y:S01]  /*10300*/  I2FP.F32.S32 R46, R46 ;  /* 0x0000002e002e7245 */ /* 0x000fe20000201400 */
[C---:B------:R-:W-:Y:S01]  /*10310*/  FFMA.FTZ R17, -R162.reuse, R58, R17 ;  /* 0x0000003aa2117223 */ /* 0x040fe20000010111 */
[----:B------:R-:W-:Y:S01]  /*10320*/  FFMA.FTZ R50, -R162, R50, R53 ;  /* 0x00000032a2327223 */ /* 0x000fe20000010135 */
[----:B------:R-:W-:-:S02]  /*10330*/  I2FP.F32.S32 R49, R49 ;  /* 0x0000003100317245 */ /* 0x000fc40000201400 */
[----:B------:R-:W-:Y:S01]  /*10340*/  FSEL R172, R19, -INF , P2 ;  /* 0xff80000013ac7808 */ /* 0x000fe20001000000 */
[C---:B------:R-:W-:Y:S01]  /*10350*/  FFMA.FTZ R35, -R162.reuse, R46, R35 ;  /* 0x0000002ea2237223 */ /* 0x040fe20000010123 */
[----:B------:R-:W-:Y:S02]  /*10360*/  IABS R48, R48 ;  /* 0x0000003000307213 */ /* 0x000fe40000000000 */
[----:B------:R-:W-:Y:S02]  /*10370*/  ISETP.GE.AND P2, PT, R21, R164, PT ;  /* 0x000000a41500720c */ /* 0x000fe40003f46270 */
[----:B------:R-:W-:Y:S01]  /*10380*/  IABS R38, R38 ;  /* 0x0000002600267213 */ /* 0x000fe20000000000 */
[----:B------:R-:W-:Y:S01]  /*10390*/  FFMA.FTZ R49, -R162, R49, R9 ;  /* 0x00000031a2317223 */ /* 0x000fe20000010109 */
[----:B------:R-:W-:Y:S01]  /*103a0*/  FSEL R17, R17, -INF , P3 ;  /* 0xff80000011117808 */ /* 0x000fe20001800000 */
[----:B------:R-:W-:Y:S01]  /*103b0*/  VIADD R9, R126, 0x30 ;  /* 0x000000307e097836 */ /* 0x000fe20000000000 */
[----:B------:R-:W-:-:S02]  /*103c0*/  FSEL R50, R50, -INF , P0 ;  /* 0xff80000032327808 */ /* 0x000fc40000000000 */
[C---:B------:R-:W-:Y:S02]  /*103d0*/  ISETP.GE.AND P3, PT, R21.reuse, R166, PT ;  /* 0x000000a61500720c */ /* 0x040fe40003f66270 */
[----:B------:R-:W-:Y:S02]  /*103e0*/  I2FP.F32.S32 R48, R48 ;  /* 0x0000003000307245 */ /* 0x000fe40000201400 */
[----:B------:R-:W-:Y:S02]  /*103f0*/  ISETP.GE.AND P0, PT, R21, R163, PT ;  /* 0x000000a31500720c */ /* 0x000fe40003f06270 */
[----:B------:R-:W-:Y:S02]  /*10400*/  FSEL R35, R35, -INF , P2 ;  /* 0xff80000023237808 */ /* 0x000fe40001000000 */
[----:B------:R-:W-:Y:S02]  /*10410*/  I2FP.F32.S32 R38, R38 ;  /* 0x0000002600267245 */ /* 0x000fe40000201400 */
[----:B------:R-:W-:Y:S01]  /*10420*/  IABS R40, R40 ;  /* 0x0000002800287213 */ /* 0x000fe20000000000 */
[----:B------:R-:W-:Y:S01]  /*10430*/  FFMA.FTZ R48, -R162, R48, R75 ;  /* 0x00000030a2307223 */ /* 0x000fe2000001014b */
[----:B------:R-:W-:Y:S01]  /*10440*/  FSEL R180, R50, -INF , !P1 ;  /* 0xff80000032b47808 */ /* 0x000fe20004800000 */
[----:B------:R-:W-:Y:S01]  /*10450*/  FFMA.FTZ R38, -R162, R38, R73 ;  /* 0x00000026a2267223 */ /* 0x000fe20000010149 */
[----:B------:R-:W-:-:S02]  /*10460*/  FSEL R170, R49, -INF , P3 ;  /* 0xff80000031aa7808 */ /* 0x000fc40001800000 */
[----:B------:R-:W-:Y:S02]  /*10470*/  FSEL R178, R35, -INF , !P0 ;  /* 0xff80000023b27808 */ /* 0x000fe40004000000 */
[C---:B------:R-:W-:Y:S02]  /*10480*/  ISETP.GE.AND P1, PT, R9.reuse, R166, PT ;  /* 0x000000a60900720c */ /* 0x040fe40003f26270 */
[C---:B------:R-:W-:Y:S02]  /*10490*/  ISETP.GE.AND P3, PT, R9.reuse, R165, PT ;  /* 0x000000a50900720c */ /* 0x040fe40003f66270 */
[C---:B------:R-:W-:Y:S02]  /*104a0*/  ISETP.GE.AND P2, PT, R9.reuse, R164, PT ;  /* 0x000000a40900720c */ /* 0x040fe40003f46270 */
[----:B------:R-:W-:Y:S02]  /*104b0*/  I2FP.F32.S32 R40, R40 ;  /* 0x0000002800287245 */ /* 0x000fe40000201400 */
[----:B------:R-:W-:Y:S01]  /*104c0*/  ISETP.GE.AND P0, PT, R9, R163, PT ;  /* 0x000000a30900720c */ /* 0x000fe20003f06270 */
[----:B------:R-:W-:Y:S01]  /*104d0*/  VIADD R9, R126, 0x31 ;  /* 0x000000317e097836 */ /* 0x000fe20000000000 */
[----:B------:R-:W-:Y:S01]  /*104e0*/  IABS R34, R34 ;  /* 0x0000002200227213 */ /* 0x000fe20000000000 */
[----:B------:R-:W-:Y:S01]  /*104f0*/  FFMA.FTZ R40, -R162, R40, R65 ;  /* 0x00000028a2287223 */ /* 0x000fe20000010141 */
[----:B------:R-:W-:-:S02]  /*10500*/  FSEL R48, R48, -INF , P1 ;  /* 0xff80000030307808 */ /* 0x000fc40000800000 */
[----:B------:R-:W-:Y:S02]  /*10510*/  I2FP.F32.S32 R34, R34 ;  /* 0x0000002200227245 */ /* 0x000fe40000201400 */
[----:B------:R-:W-:Y:S02]  /*10520*/  FSEL R38, R38, -INF , P2 ;  /* 0xff80000026267808 */ /* 0x000fe40001000000 */
[----:B------:R-:W-:Y:S01]  /*10530*/  ISETP.GE.AND P1, PT, R9, R166, PT ;  /* 0x000000a60900720c */ /* 0x000fe20003f26270 */
[----:B------:R-:W-:Y:S01]  /*10540*/  FFMA.FTZ R34, -R162, R34, R67 ;  /* 0x00000022a2227223 */ /* 0x000fe20000010143 */
[----:B------:R-:W-:Y:S02]  /*10550*/  IABS R32, R32 ;  /* 0x0000002000207213 */ /* 0x000fe40000000000 */
[----:B------:R-:W-:Y:S02]  /*10560*/  IABS R36, R36 ;  /* 0x0000002400247213 */ /* 0x000fe40000000000 */
[----:B------:R-:W-:-:S02]  /*10570*/  FSEL R168, R38, -INF , !P0 ;  /* 0xff80000026a87808 */ /* 0x000fc40004000000 */
[C---:B------:R-:W-:Y:S02]  /*10580*/  ISETP.GE.AND P0, PT, R9.reuse, R164, PT ;  /* 0x000000a40900720c */ /* 0x040fe40003f06270 */
[----:B------:R-:W-:Y:S02]  /*10590*/  FSEL R123, R40, -INF , P1 ;  /* 0xff800000287b7808 */ /* 0x000fe40000800000 */
[C---:B------:R-:W-:Y:S02]  /*105a0*/  ISETP.GE.AND P2, PT, R9.reuse, R165, PT ;  /* 0x000000a50900720c */ /* 0x040fe40003f46270 */
[----:B------:R-:W-:Y:S02]  /*105b0*/  ISETP.GE.AND P1, PT, R9, R163, PT ;  /* 0x000000a30900720c */ /* 0x000fe40003f26270 */
[----:B------:R-:W-:Y:S02]  /*105c0*/  I2FP.F32.S32 R32, R32 ;  /* 0x0000002000207245 */ /* 0x000fe40000201400 */
[----:B------:R-:W-:Y:S01]  /*105d0*/  IABS R9, R13 ;  /* 0x0000000d00097213 */ /* 0x000fe20000000000 */
[----:B------:R-:W-:Y:S01]  /*105e0*/  VIADD R13, R126, 0x38 ;  /* 0x000000387e0d7836 */ /* 0x000fe20000000000 */
[----:B------:R-:W-:-:S02]  /*105f0*/  I2FP.F32.S32 R36, R36 ;  /* 0x0000002400247245 */ /* 0x000fc40000201400 */
[----:B------:R-:W-:Y:S01]  /*10600*/  FSEL R34, R34, -INF , P0 ;  /* 0xff80000022227808 */ /* 0x000fe20000000000 */
[C---:B------:R-:W-:Y:S01]  /*10610*/  FFMA.FTZ R32, -R162.reuse, R32, R57 ;  /* 0x00000020a2207223 */ /* 0x040fe20000010139 */
[----:B------:R-:W-:Y:S01]  /*10620*/  ISETP.GE.AND P0, PT, R13, R164, PT ;  /* 0x000000a40d00720c */ /* 0x000fe20003f06270 */
[----:B------:R-:W-:Y:S01]  /*10630*/  FFMA.FTZ R36, -R162, R36, R59 ;  /* 0x00000024a2247223 */ /* 0x000fe2000001013b */
[----:B------:R-:W-:Y:S02]  /*10640*/  FSEL R130, R34, -INF , !P1 ;  /* 0xff80000022827808 */ /* 0x000fe40004800000 */
[----:B------:R-:W-:Y:S02]  /*10650*/  ISETP.GE.AND P1, PT, R126, R164, PT ;  /* 0x000000a47e00720c */ /* 0x000fe40003f26270 */
[----:B------:R-:W-:Y:S02]  /*10660*/  I2FP.F32.S32 R9, R9 ;  /* 0x0000000900097245 */ /* 0x000fe40000201400 */
[----:B------:R-:W-:-:S02]  /*10670*/  FSEL R128, R32, -INF , P0 ;  /* 0xff80000020807808 */ /* 0x000fc40000000000 */
[----:B------:R-:W-:Y:S02]  /*10680*/  ISETP.GE.AND P0, PT, R126, R163, PT ;  /* 0x000000a37e00720c */ /* 0x000fe40003f06270 */
[----:B------:R-:W-:Y:S02]  /*10690*/  FSEL R36, R36, -INF , P1 ;  /* 0xff80000024247808 */ /* 0x000fe40000800000 */
[----:B------:R-:W-:Y:S01]  /*106a0*/  FSEL R182, R17, -INF , !P4 ;  /* 0xff80000011b67808 */ /* 0x000fe20006000000 */
[----:B------:R-:W-:Y:S01]  /*106b0*/  FFMA.FTZ R17, -R162, R9, R15 ;  /* 0x00000009a2117223 */ /* 0x000fe2000001010f */
[----:B------:R-:W-:Y:S01]  /*106c0*/  FSEL R9, R36, -INF , !P0 ;  /* 0xff80000024097808 */ /* 0x000fe20004000000 */
[----:B------:R-:W-:Y:S01]  /*106d0*/  VIADD R15, R126, 0x39 ;  /* 0x000000397e0f7836 */ /* 0x000fe20000000000 */
[----:B------:R-:W-:Y:S02]  /*106e0*/  FSEL R44, R44, -INF , !P6 ;  /* 0xff8000002c2c7808 */ /* 0x000fe40007000000 */
[----:B------:R-:W-:Y:S01]  /*106f0*/  FMNMX3.FTZ R19, R9, R2, R30, !PT ;  /* 0x0000000209137276 */ /* 0x000fe2000781001e */
[----:B------:R-:W-:Y:S01]  /*10700*/  FFMA.FTZ R51, -R162, R42, R51 ;  /* 0x0000002aa2337223 */ /* 0x000fe20000010133 */
[----:B------:R-:W-:-:S02]  /*10710*/  ISETP.GE.AND P6, PT, R13, R163, PT ;  /* 0x000000a30d00720c */ /* 0x000fc40003fc6270 */
[----:B------:R-:W-:Y:S02]  /*10720*/  ISETP.GE.AND P0, PT, R15, R164, PT ;  /* 0x000000a40f00720c */ /* 0x000fe40003f06270 */
[----:B------:R-:W-:Y:S02]  /*10730*/  IABS R5, R5 ;  /* 0x0000000500057213 */ /* 0x000fe40000000000 */
[----:B------:R-:W-:Y:S02]  /*10740*/  ISETP.GE.AND P1, PT, R126, R166, PT ;  /* 0x000000a67e00720c */ /* 0x000fe40003f26270 */
[----:B------:R-:W-:Y:S02]  /*10750*/  FMNMX3.FTZ R19, R19, R28, R26, !PT ;  /* 0x0000001c13137276 */ /* 0x000fe4000781001a */
[----:B------:R-:W-:Y:S02]  /*10760*/  FSEL R128, R128, -INF , !P6 ;  /* 0xff80000080807808 */ /* 0x000fe40007000000 */
[----:B------:R-:W-:-:S02]  /*10770*/  FSEL R17, R17, -INF , P0 ;  /* 0xff80000011117808 */ /* 0x000fc40000000000 */
[----:B------:R-:W-:Y:S02]  /*10780*/  I2FP.F32.S32 R5, R5 ;  /* 0x0000000500057245 */ /* 0x000fe40000201400 */
[C---:B------:R-:W-:Y:S02]  /*10790*/  ISETP.GE.AND P6, PT, R13.reuse, R166, PT ;  /* 0x000000a60d00720c */ /* 0x040fe40003fc6270 */
[-C--:B------:R-:W-:Y:S02]  /*107a0*/  ISETP.GE.AND P0, PT, R13, R165.reuse, PT ;  /* 0x000000a50d00720c */ /* 0x080fe40003f06270 */
[----:B------:R-:W-:Y:S02]  /*107b0*/  FSEL R51, R51, -INF , P1 ;  /* 0xff80000033337808 */ /* 0x000fe40000800000 */
[----:B------:R-:W-:Y:S02]  /*107c0*/  FMNMX3.FTZ R13, R19, R24, R14, !PT ;  /* 0x00000018130d7276 */ /* 0x000fe4000781000e */
[----:B------:R-:W-:Y:S01]  /*107d0*/  ISETP.GE.AND P1, PT, R126, R165, PT ;  /* 0x000000a57e00720c */ /* 0x000fe20003f26270 */
[----:B------:R-:W-:Y:S01]  /*107e0*/  FFMA.FTZ R55, -R162, R5, R55 ;  /* 0x00000005a2377223 */ /* 0x000fe20000010137 */
[----:B------:R-:W-:-:S02]  /*107f0*/  FMNMX3.FTZ R13, R13, R22, R184, !PT ;  /* 0x000000160d0d7276 */ /* 0x000fc400078100b8 */
[----:B------:R-:W-:Y:S02]  /*10800*/  FSEL R5, R51, -INF , !P1 ;  /* 0xff80000033057808 */ /* 0x000fe40004800000 */
[----:B------:R-:W-:Y:S02]  /*10810*/  ISETP.GE.AND P4, PT, R21, R165, PT ;  /* 0x000000a51500720c */ /* 0x000fe40003f86270 */
[----:B------:R-:W-:Y:S02]  /*10820*/  ISETP.GE.AND P1, PT, R15, R163, PT ;  /* 0x000000a30f00720c */ /* 0x000fe40003f26270 */
[----:B------:R-:W-:Y:S02]  /*10830*/  FMNMX3.FTZ R13, R13, R182, R180, !PT ;  /* 0x000000b60d0d7276 */ /* 0x000fe400078100b4 */
[----:B------:R-:W-:Y:S02]  /*10840*/  FMNMX3.FTZ R21, R5, R12, R44, !PT ;  /* 0x0000000c05157276 */ /* 0x000fe4000781002c */
[----:B------:R-:W-:-:S02]  /*10850*/  FSEL R122, R17, -INF , !P1 ;  /* 0xff800000117a7808 */ /* 0x000fc40004800000 */
[----:B------:R-:W-:Y:S02]  /*10860*/  FMNMX3.FTZ R19, R13, R178, R168, !PT ;  /* 0x000000b20d137276 */ /* 0x000fe400078100a8 */
[----:B------:R-:W-:Y:S02]  /*10870*/  FMNMX3.FTZ R17, R21, R10, R8, !PT ;  /* 0x0000000a15117276 */ /* 0x000fe40007810008 */
[----:B------:R-:W-:Y:S02]  /*10880*/  IABS R0, R0 ;  /* 0x0000000000007213 */ /* 0x000fe40000000000 */
[----:B------:R-:W-:Y:S02]  /*10890*/  FMNMX3.FTZ R19, R19, R130, R128, !PT ;  /* 0x0000008213137276 */ /* 0x000fe40007810080 */
[----:B------:R-:W-:Y:S02]  /*108a0*/  FMNMX3.FTZ R17, R17, R20, R18, !PT ;  /* 0x0000001411117276 */ /* 0x000fe40007810012 */
[----:B------:R-:W-:-:S02]  /*108b0*/  I2FP.F32.S32 R13, R0 ;  /* 0x00000000000d7245 */ /* 0x000fc40000201400 */
[----:B------:R-:W-:Y:S02]  /*108c0*/  FSEL R172, R172, -INF , !P5 ;  /* 0xff800000acac7808 */ /* 0x000fe40006800000 */
[C---:B------:R-:W-:Y:S02]  /*108d0*/  ISETP.GE.AND P1, PT, R15.reuse, R166, PT ;  /* 0x000000a60f00720c */ /* 0x040fe40003f26270 */
[----:B------:R-:W-:Y:S02]  /*108e0*/  ISETP.GE.AND P5, PT, R15, R165, PT ;  /* 0x000000a50f00720c */ /* 0x000fe40003fa6270 */
[----:B------:R-:W-:Y:S02]  /*108f0*/  FMNMX.FTZ R0, R122, R19, !PT ;  /* 0x000000137a007209 */ /* 0x000fe40007810000 */
[----:B------:R-:W-:Y:S01]  /*10900*/  FMNMX3.FTZ R15, R17, R16, R176, !PT ;  /* 0x00000010110f7276 */ /* 0x000fe200078100b0 */
[----:B------:R-:W-:Y:S01]  /*10910*/  FFMA.FTZ R13, -R162, R13, R11 ;  /* 0x0000000da20d7223 */ /* 0x000fe2000001010b */
[----:B------:R-:W-:Y:S01]  /*10920*/  FSEL R55, R55, -INF , P6 ;  /* 0xff80000037377808 */ /* 0x000fe20003000000 */
[----:B------:R-:W1:Y:S01]  /*10930*/  SHFL.BFLY PT, R11, R0, 0x2, 0x1f ;  /* 0x0c401f00000b7f89 */ /* 0x000e6200000e0000 */
[----:B------:R-:W-:-:S02]  /*10940*/  FSEL R170, R170, -INF , !P4 ;  /* 0xff800000aaaa7808 */ /* 0x000fc40006000000 */
[----:B------:R-:W-:Y:S02]  /*10950*/  FSEL R125, R48, -INF , !P3 ;  /* 0xff800000307d7808 */ /* 0x000fe40005800000 */
[----:B------:R-:W-:Y:S02]  /*10960*/  FMNMX3.FTZ R15, R15, R174, R172, !PT ;  /* 0x000000ae0f0f7276 */ /* 0x000fe400078100ac */
[----:B------:R-:W-:Y:S02]  /*10970*/  FSEL R13, R13, -INF , P1 ;  /* 0xff8000000d0d7808 */ /* 0x000fe40000800000 */
        /* <DEDUP_REMOVED lines=16> */
[----:B------:R-:W-:Y:S01]  /*10a80*/  IMAD.IADD R142, R4, 0x1, R143 ;  /* 0x00000001048e7824 */ /* 0x000fe200078e028f */
[----:B------:R-:W-:Y:S02]  /*10a90*/  LDSM.16.MT88.4 R92, [R143+0x8000] ;  /* 0x008000008f5c783b */ /* 0x000fe40000004200 */
[----:B------:R-:W-:-:S02]  /*10aa0*/  FSEL R117, R117, RZ, P0 ;  /* 0x000000ff75757208 */ /* 0x000fc40000000000 */
[----:B------:R-:W1:Y:S03]  /*10ab0*/  LDSM.16.MT88.4 R84, [R142+0x8000] ;  /* 0x008000008e54783b */ /* 0x000e660000004200 */
[----:B------:R-:W-:Y:S01]  /*10ac0*/  FFMA.FTZ R115, R2, R120, -R117 ;  /* 0x0000007802737223 */ /* 0x000fe20000010875 */
[----:B------:R-:W2:Y:S04]  /*10ad0*/  LDSM.16.MT88.4 R48, [R142+0xa000] ;  /* 0x00a000008e30783b */ /* 0x000ea80000004200 */
[----:B------:R-:W-:Y:S01]  /*10ae0*/  LDSM.16.MT88.4 R40, [R143+0xa000] ;  /* 0x00a000008f28783b */ /* 0x000fe20000004200 */
[----:B---3--:R-:W-:-:S04]  /*10af0*/  FMNMX.FTZ R2, R32, R11, !PT ;  /* 0x0000000b20027209 */ /* 0x008fc80007810000 */
[----:B------:R-:W-:Y:S01]  /*10b00*/  FSETP.NEU.FTZ.AND P0, PT, R2, -INF , PT ;  /* 0xff8000000200780b */ /* 0x000fe20003f1d000 */
[----:B------:R-:W-:-:S05]  /*10b10*/  FMUL.FTZ R127, R120, R2 ;  /* 0x00000002787f7220 */ /* 0x000fca0000410000 */
[----:B------:R-:W-:Y:S01]  /*10b20*/  FSEL R127, R127, RZ, P0 ;  /* 0x000000ff7f7f7208 */ /* 0x000fe20000000000 */
[-CC-:B------:R-:W-:Y:S01]  /*10b30*/  FFMA.FTZ R118, R9, R120.reuse, -R117.reuse ;  /* 0x0000007809767223 */ /* 0x180fe20000010875 */
[-CC-:B------:R-:W-:Y:S01]  /*10b40*/  FFMA.FTZ R111, R30, R120.reuse, -R117.reuse ;  /* 0x000000781e6f7223 */ /* 0x180fe20000010875 */
[-C--:B------:R-:W-:Y:S02]  /*10b50*/  FFMA.FTZ R32, R28, R120.reuse, -R117 ;  /* 0x000000781c207223 */ /* 0x080fe40000010875 */
[-CC-:B------:R-:W-:Y:S01]  /*10b60*/  FFMA.FTZ R116, R5, R120.reuse, -R127.reuse ;  /* 0x0000007805747223 */ /* 0x180fe2000001087f */
[-CC-:B------:R-:W-:Y:S01]  /*10b70*/  FFMA.FTZ R113, R12, R120.reuse, -R127.reuse ;  /* 0x000000780c717223 */ /* 0x180fe2000001087f */
[-CC-:B------:R-:W-:Y:S01]  /*10b80*/  FFMA.FTZ R112, R44, R120.reuse, -R127.reuse ;  /* 0x000000782c707223 */ /* 0x180fe2000001087f */
[-CC-:B------:R-:W-:Y:S01]  /*10b90*/  FFMA.FTZ R35, R10, R120.reuse, -R127.reuse ;  /* 0x000000780a237223 */ /* 0x180fe2000001087f */
[----:B------:R-:W-:Y:S01]  /*10ba0*/  MUFU.EX2 R118, R118 ;  /* 0x0000007600767308 */ /* 0x000fe20000000800 */
[----:B------:R-:W-:-:S02]  /*10bb0*/  FFMA.FTZ R114, R8, R120, -R127 ;  /* 0x0000007808727223 */ /* 0x000fc4000001087f */
[----:B------:R-:W3:Y:S01]  /*10bc0*/  LDSM.16.MT88.4 R8, [R142+0x8800] ;  /* 0x008800008e08783b */ /* 0x000ee20000004200 */
[----:B------:R-:W4:Y:S04]  /*10bd0*/  MUFU.EX2 R115, R115 ;  /* 0x0000007300737308 */ /* 0x000f280000000800 */
[----:B------:R-:W-:Y:S04]  /*10be0*/  MUFU.EX2 R111, R111 ;  /* 0x0000006f006f7308 */ /* 0x000fe80000000800 */
[----:B------:R-:W5:Y:S04]  /*10bf0*/  MUFU.EX2 R32, R32 ;  /* 0x0000002000207308 */ /* 0x000f680000000800 */
[----:B------:R-:W-:Y:S04]  /*10c00*/  MUFU.EX2 R116, R116 ;  /* 0x0000007400747308 */ /* 0x000fe80000000800 */
[----:B------:R-:W1:Y:S04]  /*10c10*/  MUFU.EX2 R113, R113 ;  /* 0x0000007100717308 */ /* 0x000e680000000800 */
[----:B------:R-:W-:Y:S04]  /*10c20*/  MUFU.EX2 R112, R112 ;  /* 0x0000007000707308 */ /* 0x000fe80000000800 */
[----:B------:R-:W2:Y:S01]  /*10c30*/  MUFU.EX2 R35, R35 ;  /* 0x0000002300237308 */ /* 0x000ea20000000800 */
[----:B----4-:R-:W-:Y:S01]  /*10c40*/  F2FP.BF16.F32.PACK_AB R65, R115, R118 ;  /* 0x000000767341723e */ /* 0x010fe200000010ff */
[-CC-:B------:R-:W-:Y:S01]  /*10c50*/  FFMA.FTZ R31, R26, R120.reuse, -R117.reuse ;  /* 0x000000781a1f7223 */ /* 0x180fe20000010875 */
[----:B-----5:R-:W-:Y:S01]  /*10c60*/  F2FP.BF16.F32.PACK_AB R67, R32, R111 ;  /* 0x0000006f2043723e */ /* 0x020fe200000010ff */
[-CC-:B------:R-:W-:Y:S01]  /*10c70*/  FFMA.FTZ R34, R24, R120.reuse, -R117.reuse ;  /* 0x0000007818227223 */ /* 0x180fe20000010875 */
[--C-:B------:R-:W-:Y:S01]  /*10c80*/  FFMA.FTZ R33, R14, R120, -R117.reuse ;  /* 0x000000780e217223 */ /* 0x100fe20000010875 */
[----:B-1----:R-:W-:Y:S01]  /*10c90*/  F2FP.BF16.F32.PACK_AB R64, R113, R116 ;  /* 0x000000747140723e */ /* 0x002fe200000010ff */
[-C--:B------:R-:W-:Y:S01]  /*10ca0*/  FFMA.FTZ R28, R22, R120.reuse, -R117 ;  /* 0x00000078161c7223 */ /* 0x080fe20000010875 */
[-CC-:B------:R-:W-:Y:S01]  /*10cb0*/  FFMA.FTZ R107, R20, R120.reuse, -R127.reuse ;  /* 0x00000078146b7223 */ /* 0x180fe2000001087f */
[-CC-:B------:R-:W-:Y:S01]  /*10cc0*/  FFMA.FTZ R30, R18, R120.reuse, -R127.reuse ;  /* 0x00000078121e7223 */ /* 0x180fe2000001087f */
[----:B------:R-:W-:Y:S01]  /*10cd0*/  FFMA.FTZ R29, R16, R120, -R127 ;  /* 0x00000078101d7223 */ /* 0x000fe2000001087f */
[----:B------:R-:W1:Y:S01]  /*10ce0*/  LDSM.16.MT88.4 R12, [R143+0x8800] ;  /* 0x008800008f0c783b */ /* 0x000e620000004200 */
[----:B--2---:R-:W-:Y:S01]  /*10cf0*/  F2FP.BF16.F32.PACK_AB R66, R35, R112 ;  /* 0x000000702342723e */ /* 0x004fe200000010ff */
[----:B------:R-:W-:Y:S04]  /*10d00*/  MUFU.EX2 R31, R31 ;  /* 0x0000001f001f7308 */ /* 0x000fe80000000800 */
[----:B------:R-:W2:Y:S02]  /*10d10*/  MUFU.EX2 R34, R34 ;  /* 0x0000002200227308 */ /* 0x000ea40000000800 */
[C---:B------:R-:W-:Y:S02]  /*10d20*/  HMMA.16816.F32.BF16 R88, R64.reuse, R84, RZ ;  /* 0x000000544058723c */ /* 0x040fe400000418ff */
[----:B------:R-:W-:Y:S04]  /*10d30*/  MUFU.EX2 R33, R33 ;  /* 0x0000002100217308 */ /* 0x000fe80000000800 */
[----:B------:R-:W4:Y:S02]  /*10d40*/  MUFU.EX2 R28, R28 ;  /* 0x0000001c001c7308 */ /* 0x000f240000000800 */
[C---:B------:R-:W-:Y:S02]  /*10d50*/  HMMA.16816.F32.BF16 R84, R64.reuse, R86, RZ ;  /* 0x000000564054723c */ /* 0x040fe400000418ff */
[----:B------:R-:W-:Y:S04]  /*10d60*/  MUFU.EX2 R114, R114 ;  /* 0x0000007200727308 */ /* 0x000fe80000000800 */
[----:B------:R-:W5:Y:S04]  /*10d70*/  MUFU.EX2 R107, R107 ;  /* 0x0000006b006b7308 */ /* 0x000f680000000800 */
[----:B------:R-:W-:Y:S04]  /*10d80*/  MUFU.EX2 R30, R30 ;  /* 0x0000001e001e7308 */ /* 0x000fe80000000800 */
[----:B------:R-:W3:Y:S01]  /*10d90*/  MUFU.EX2 R29, R29 ;  /* 0x0000001d001d7308 */ /* 0x000ee20000000800 */
[----:B------:R-:W-:Y:S01]  /*10da0*/  IMAD.IADD R141, R6, 0x1, R143 ;  /* 0x00000001068d7824 */ /* 0x000fe200078e028f */
[----:B--2---:R-:W-:Y:S01]  /*10db0*/  F2FP.BF16.F32.PACK_AB R5, R34, R31 ;  /* 0x0000001f2205723e */ /* 0x004fe200000010ff */
[C---:B------:R-:W-:Y:S01]  /*10dc0*/  HMMA.16816.F32.BF16 R96, R64.reuse, R92, RZ ;  /* 0x0000005c4060723c */ /* 0x040fe200000418ff */
[----:B----4-:R-:W-:Y:S01]  /*10dd0*/  F2FP.BF16.F32.PACK_AB R7, R28, R33 ;  /* 0x000000211c07723e */ /* 0x010fe200000010ff */
[----:B------:R-:W-:Y:S01]  /*10de0*/  IMAD.IADD R140, R4, 0x1, R141 ;  /* 0x00000001048c7824 */ /* 0x000fe200078e028d */
[----:B-----5:R-:W-:Y:S01]  /*10df0*/  F2FP.BF16.F32.PACK_AB R4, R107, R114 ;  /* 0x000000726b04723e */ /* 0x020fe200000010ff */
[----:B------:R-:W-:Y:S04]  /*10e00*/  LDSM.16.MT88.4 R76, [R141+0x8000] ;  /* 0x008000008d4c783b */ /* 0x000fe80000004200 */
[----:B------:R-:W-:Y:S01]  /*10e10*/  HMMA.16816.F32.BF16 R92, R64, R94, RZ ;  /* 0x0000005e405c723c */ /* 0x000fe200000418ff */
[----:B------:R-:W-:Y:S01]  /*10e20*/  LDSM.16.MT88.4 R68, [R140+0x8000] ;  /* 0x008000008c44783b */ /* 0x000fe20000004200 */
[----:B---3--:R-:W-:-:S03]  /*10e30*/  F2FP.BF16.F32.PACK_AB R6, R29, R30 ;  /* 0x0000001e1d06723e */ /* 0x008fc600000010ff */
[----:B------:R-:W-:Y:S03]  /*10e40*/  LDSM.16.MT88.4 R56, [R141+0xa000] ;  /* 0x00a000008d38783b */ /* 0x000fe60000004200 */
[----:B------:R-:W-:Y:S01]  /*10e50*/  HMMA.16816.F32.BF16 R44, R64, R48, RZ ;  /* 0x00000030402c723c */ /* 0x000fe200000418ff */
[----:B------:R-:W-:Y:S04]  /*10e60*/  LDSM.16.MT88.4 R16, [R140+0xa000] ;  /* 0x00a000008c10783b */ /* 0x000fe80000004200 */
[----:B------:R-:W-:Y:S03]  /*10e70*/  LDSM.16.MT88.4 R24, [R141+0x8800] ;  /* 0x008800008d18783b */ /* 0x000fe60000004200 */
[C---:B------:R-:W-:Y:S01]  /*10e80*/  HMMA.16816.F32.BF16 R88, R4.reuse, R8, R88 ;  /* 0x000000080458723c */ /* 0x040fe20000041858 */
[----:B------:R-:W-:Y:S07]  /*10e90*/  LDSM.16.MT88.4 R20, [R140+0x8800] ;  /* 0x008800008c14783b */ /* 0x000fee0000004200 */
[C---:B------:R-:W-:Y:S01]  /*10ea0*/  HMMA.16816.F32.BF16 R84, R4.reuse, R10, R84 ;  /* 0x0000000a0454723c */ /* 0x040fe20000041854 */
[----:B------:R-:W2:Y:S07]  /*10eb0*/  LDSM.16.MT88.4 R8, [R142+0xa800] ;  /* 0x00a800008e08783b */ /* 0x000eae0000004200 */
[C---:B-1----:R-:W-:Y:S08]  /*10ec0*/  HMMA.16816.F32.BF16 R96, R4.reuse, R12, R96 ;  /* 0x0000000c0460723c */ /* 0x042ff00000041860 */
[----:B------:R-:W-:Y:S01]  /*10ed0*/  HMMA.16816.F32.BF16 R92, R4, R14, R92 ;  /* 0x0000000e045c723c */ /* 0x000fe2000004185c */
[----:B------:R-:W1:Y:S07]  /*10ee0*/  LDSM.16.MT88.4 R12, [R143+0xa800] ;  /* 0x00a800008f0c783b */ /* 0x000e6e0000004200 */
        /* <DEDUP_REMOVED lines=17> */
[-C--:B------:R-:W-:Y:S01]  /*11000*/  FFMA.FTZ R121, R121, R120.reuse, -R127 ;  /* 0x0000007879797223 */ /* 0x080fe2000001087f */
[-CC-:B------:R-:W-:Y:S01]  /*11010*/  FFMA.FTZ R168, R168, R120.reuse, -R117.reuse ;  /* 0x00000078a8a87223 */ /* 0x180fe20000010875 */
[-C--:B------:R-:W-:Y:S01]  /*11020*/  FFMA.FTZ R130, R130, R120.reuse, -R117 ;  /* 0x0000007882827223 */ /* 0x080fe20000010875 */
[-C--:B------:R-:W-:Y:S01]  /*11030*/  FFMA.FTZ R125, R125, R120.reuse, -R127 ;  /* 0x000000787d7d7223 */ /* 0x080fe2000001087f */
[----:B------:R-:W-:Y:S07]  /*11040*/  LDSM.16.MT88.4 R16, [R143+0x9800] ;  /* 0x009800008f10783b */ /* 0x000fee0000004200 */
        /* <DEDUP_REMOVED lines=12> */
[C---:B------:R-:W-:Y:S03]  /*11110*/  HMMA.16816.F32.BF16 R68, R4.reuse, R22, R68 ;  /* 0x000000160444723c */ /* 0x040fe60000041844 */
[-C--:B------:R-:W-:Y:S01]  /*11120*/  FFMA.FTZ R23, R180, R120.reuse, -R117 ;  /* 0x00000078b4177223 */ /* 0x080fe20000010875 */
[----:B------:R-:W-:Y:S01]  /*11130*/  FFMA.FTZ R22, R172, R120, -R127 ;  /* 0x00000078ac167223 */ /* 0x000fe2000001087f */
[----:B------:R-:W-:Y:S03]  /*11140*/  MUFU.EX2 R27, R27 ;  /* 0x0000001b001b7308 */ /* 0x000fe60000000800 */
[C---:B-1----:R-:W-:Y:S01]  /*11150*/  HMMA.16816.F32.BF16 R52, R4.reuse, R12, R52 ;  /* 0x0000000c0434723c */ /* 0x042fe20000041834 */
[----:B------:R-:W1:Y:S07]  /*11160*/  MUFU.EX2 R24, R24 ;  /* 0x0000001800187308 */ /* 0x000e6e0000000800 */
[----:B------:R-:W-:Y:S01]  /*11170*/  HMMA.16816.F32.BF16 R56, R4, R14, R56 ;  /* 0x0000000e0438723c */ /* 0x000fe20000041838 */
[----:B------:R-:W3:Y:S01]  /*11180*/  LDSM.16.MT88.4 R12, [R143+0x9000] ;  /* 0x009000008f0c783b */ /* 0x000ee20000004200 */
[----:B------:R-:W-:Y:S04]  /*11190*/  MUFU.EX2 R23, R23 ;  /* 0x0000001700177308 */ /* 0x000fe80000000800 */
[----:B------:R-:W4:Y:S04]  /*111a0*/  MUFU.EX2 R20, R20 ;  /* 0x0000001400147308 */ /* 0x000f280000000800 */
[----:B------:R-:W-:Y:S04]  /*111b0*/  MUFU.EX2 R26, R26 ;  /* 0x0000001a001a7308 */ /* 0x000fe80000000800 */
        /* <DEDUP_REMOVED lines=24> */
[----:B------:R-:W2:Y:S02]  /*11340*/  LDSM.16.MT88.4 R12, [R141+0xb000] ;  /* 0x00b000008d0c783b */ /* 0x000ea40000004200 */
[-C--:B------:R-:W-:Y:S01]  /*11350*/  FFMA.FTZ R174, R122, R120.reuse, -R117 ;  /* 0x000000787aae7223 */ /* 0x080fe20000010875 */
[-CC-:B------:R-:W-:Y:S01]  /*11360*/  FFMA.FTZ R176, R119, R120.reuse, -R127.reuse ;  /* 0x0000007877b07223 */ /* 0x180fe2000001087f */
[-C--:B------:R-:W-:Y:S01]  /*11370*/  FFMA.FTZ R122, R123, R120.reuse, -R127 ;  /* 0x000000787b7a7223 */ /* 0x080fe2000001087f */
[----:B------:R-:W-:Y:S02]  /*11380*/  MUFU.EX2 R121, R121 ;  /* 0x0000007900797308 */ /* 0x000fe40000000800 */
[C---:B-1----:R-:W-:Y:S08]  /*11390*/  HMMA.16816.F32.BF16 R60, R4.reuse, R8, R60 ;  /* 0x00000008043c723c */ /* 0x042ff0000004183c */
[C---:B------:R-:W-:Y:S01]  /*113a0*/  HMMA.16816.F32.BF16 R64, R4.reuse, R10, R64 ;  /* 0x0000000a0440723c */ /* 0x040fe20000041840 */
[----:B------:R-:W1:Y:S01]  /*113b0*/  LDSM.16.MT88.4 R8, [R141+0x9800] ;  /* 0x009800008d08783b */ /* 0x000e620000004200 */
[----:B------:R-:W-:Y:S06]  /*113c0*/  MUFU.EX2 R174, R174 ;  /* 0x000000ae00ae7308 */ /* 0x000fec0000000800 */
[C---:B--2---:R-:W-:Y:S01]  /*113d0*/  HMMA.16816.F32.BF16 R52, R4.reuse, R12, R52 ;  /* 0x0000000c0434723c */ /* 0x044fe20000041834 */
[----:B------:R-:W-:Y:S07]  /*113e0*/  MUFU.EX2 R123, R125 ;  /* 0x0000007d007b7308 */ /* 0x000fee0000000800 */
[----:B------:R-:W-:Y:S03]  /*113f0*/  HMMA.16816.F32.BF16 R56, R4, R14, R56 ;  /* 0x0000000e0438723c */ /* 0x000fe60000041838 */
[----:B------:R-:W-:Y:S01]  /*11400*/  FFMA.FTZ R6, R128, R120, -R117 ;  /* 0x0000007880067223 */ /* 0x000fe20000010875 */
[----:B------:R-:W2:Y:S01]  /*11410*/  LDSM.16.MT88.4 R12, [R142+0x9800] ;  /* 0x009800008e0c783b */ /* 0x000ea20000004200 */
[----:B------:R-:W-:Y:S04]  /*11420*/  MUFU.EX2 R128, R168 ;  /* 0x000000a800807308 */ /* 0x000fe80000000800 */
[----:B------:R-:W3:Y:S04]  /*11430*/  MUFU.EX2 R117, R130 ;  /* 0x0000008200757308 */ /* 0x000ee80000000800 */
[----:B------:R-:W4:Y:S04]  /*11440*/  MUFU.EX2 R119, R6 ;  /* 0x0000000600777308 */ /* 0x000f280000000800 */
[----:B------:R-:W5:Y:S04]  /*11450*/  MUFU.EX2 R120, R122 ;  /* 0x0000007a00787308 */ /* 0x000f680000000800 */
        /* <DEDUP_REMOVED lines=134> */
.L_x_14809:
        /* <DEDUP_REMOVED lines=8> */
.L_x_14810:
[----:B------:R-:W-:Y:S05]  /*11d40*/  BSYNC.RECONVERGENT B0 ;  /* 0x0000000000007941 */ /* 0x000fea0003800200 */
.L_x_14808:
        /* <DEDUP_REMOVED lines=59> */
[----:B------:R-:W-:-:S02]  /*12100*/  VIADD R107, R101, 0xffffffff ;  /* 0xffffffff656b7836 */ /* 0x000fc40000000000 */
[----:B------:R-:W-:Y:S01]  /*12110*/  VIADD R111, R126, 0xffffffc0 ;  /* 0xffffffc07e6f7836 */ /* 0x000fe20000000000 */
        /* <DEDUP_REMOVED lines=92> */
[----:B------:R-:W2:Y:S02]  /*126e0*/  LDSM.16.M88.4 R116, [R132+0x7000] ;  /* 0x007000008474783b */ /* 0x000ea40000000200 */
[----:B------:R-:W-:Y:S01]  /*126f0*/  IMAD.SHL.U32 R107, R107, 0x40, RZ ;  /* 0x000000406b6b7824 */ /* 0x000fe200078e00ff */
[----:B------:R-:W-:-:S04]  /*12700*/  ISETP.GE.AND P4, PT, R111, R166, PT ;  /* 0x000000a66f00720c */ /* 0x000fc80003f86270 */
[----:B------:R-:W-:-:S04]  /*12710*/  DEPBAR.LE SB0, 0x0 ;  /* 0x000080000000791a */ /* 0x000fc80000000000 */
[C---:B------:R-:W-:Y:S02]  /*12720*/  ISETP.GE.AND P6, PT, R111.reuse, R165, PT ;  /* 0x000000a56f00720c */ /* 0x040fe40003fc6270 */
[C---:B------:R-:W-:Y:S01]  /*12730*/  ISETP.GE.AND P3, PT, R111.reuse, R163, PT ;  /* 0x000000a36f00720c */ /* 0x040fe20003f66270 */
[----:B------:R-:W-:Y:S01]  /*12740*/  BAR.SYNC.DEFER_BLOCKING 0x0 ;  /* 0x0000000000007b1d */ /* 0x000fe20000010000 */
[----:B------:R-:W-:Y:S01]  /*12750*/  ISETP.GE.AND P5, PT, R111, R164, PT ;  /* 0x000000a46f00720c */ /* 0x000fe20003fa6270 */
[----:B------:R-:W-:Y:S01]  /*12760*/  IMAD.IADD R111, R124, 0x1, R3 ;  /* 0x000000017c6f7824 */ /* 0x000fe200078e0203 */
[----:B-1----:R-:W-:Y:S05]  /*12770*/  HMMA.16816.F32.BF16 R8, R120, R112, R8 ;  /* 0x000000707808723c */ /* 0x002fea0000041808 */
[----:B------:R-:W-:-:S03]  /*12780*/  IMAD.IADD R112, R107, 0x1, R110 ;  /* 0x000000016b707824 */ /* 0x000fc600078e026e */
[C---:B--2---:R-:W-:Y:S03]  /*12790*/  HMMA.16816.F32.BF16 R16, R120.reuse, R116, R16 ;  /* 0x000000747810723c */ /* 0x044fe60000041810 */
[----:B------:R-:W-:Y:S02]  /*127a0*/  IMAD.IADD R116, R104, 0x1, R111 ;  /* 0x0000000168747824 */ /* 0x000fe400078e026f */
[----:B------:R-:W-:Y:S02]  /*127b0*/  IMAD.IADD R111, R112, 0x1, R157 ;  /* 0x00000001706f7824 */ /* 0x000fe400078e029d */
[-C--:B------:R-:W-:Y:S01]  /*127c0*/  FMUL.FTZ R112, R34, R105.reuse ;  /* 0x0000006922707220 */ /* 0x080fe20000410000 */
[C---:B------:R-:W-:Y:S03]  /*127d0*/  HMMA.16816.F32.BF16 R12, R120.reuse, R118, R12 ;  /* 0x00000076780c723c */ /* 0x040fe6000004180c */
[----:B------:R-:W-:Y:S01]  /*127e0*/  VIADD R118, R116, 0x8 ;  /* 0x0000000874767836 */ /* 0x000fe20000000000 */
[----:B------:R-:W1:Y:S04]  /*127f0*/  MUFU.TANH R113, R112 ;  /* 0x0000007000717308 */ /* 0x000e680000002400 */
[----:B------:R-:W-:Y:S03]  /*12800*/  HMMA.16816.F32.BF16 R4, R120, R114, R4 ;  /* 0x000000727804723c */ /* 0x000fe60000041804 */
[----:B------:R-:W-:Y:S01]  /*12810*/  FMUL.FTZ R115, R32, R105 ;  /* 0x0000006920737220 */ /* 0x000fe20000410000 */
        /* <DEDUP_REMOVED lines=62> */
[----:B------:R-:W-:Y:S01]  /*12c00*/  IADD3 R114, PT, PT, R116, 0x37, -R111 ;  /* 0x0000003774727810 */ /* 0x000fe20007ffe86f */
[----:B------:R-:W-:-:S03]  /*12c10*/  FMUL.FTZ R31, R31, R105 ;  /* 0x000000691f1f7220 */ /* 0x000fc60000410000 */
[----:B------:R-:W-:-:S03]  /*12c20*/  IABS R114, R114 ;  /* 0x0000007200727213 */ /* 0x000fc60000000000 */
[----:B------:R-:W2:Y:S01]  /*12c30*/  MUFU.TANH R31, R31 ;  /* 0x0000001f001f7308 */ /* 0x000ea20000002400 */
        /* <DEDUP_REMOVED lines=50> */
[----:B------:R-:W-:-:S02]  /*12f60*/  FSEL R170, R27, -INF , P3 ;  /* 0xff8000001baa7808 */ /* 0x000fc40001800000 */
[----:B------:R-:W-:Y:S02]  /*12f70*/  FSEL R172, R25, -INF , !P6 ;  /* 0xff80000019ac7808 */ /* 0x000fe40007000000 */
[----:B------:R-:W-:Y:S02]  /*12f80*/  FSEL R170, R170, -INF , !P5 ;  /* 0xff800000aaaa7808 */ /* 0x000fe40006800000 */
[C---:B------:R-:W-:Y:S02]  /*12f90*/  ISETP.GE.AND P4, PT, R26.reuse, R166, PT ;  /* 0x000000a61a00720c */ /* 0x040fe40003f86270 */
[C---:B------:R-:W-:Y:S02]  /*12fa0*/  ISETP.GE.AND P6, PT, R26.reuse, R165, PT ;  /* 0x000000a51a00720c */ /* 0x040fe40003fc6270 */
[C---:B------:R-:W-:Y:S02]  /*12fb0*/  ISETP.GE.AND P3, PT, R26.reuse, R163, PT ;  /* 0x000000a31a00720c */ /* 0x040fe40003f66270 */
[----:B------:R-:W-:Y:S01]  /*12fc0*/  ISETP.GE.AND P5, PT, R26, R164, PT ;  /* 0x000000a41a00720c */ /* 0x000fe20003fa6270 */
[----:B------:R-:W-:-:S04]  /*12fd0*/  FMUL.FTZ R26, R22, R105 ;  /* 0x00000069161a7220 */ /* 0x000fc80000410000 */
[----:B------:R-:W1:Y:S01]  /*12fe0*/  MUFU.TANH R25, R26 ;  /* 0x0000001a00197308 */ /* 0x000e620000002400 */
[----:B------:R-:W-:Y:S01]  /*12ff0*/  FMUL.FTZ R27, R20, R105 ;  /* 0x00000069141b7220 */ /* 0x000fe20000410000 */
[----:B------:R-:W-:-:S04]  /*13000*/  IADD3 R20, PT, PT, R118, 0x28, -R111 ;  /* 0x0000002876147810 */ /* 0x000fc80007ffe86f */
[----:B------:R-:W-:Y:S02]  /*13010*/  IABS R20, R20 ;  /* 0x0000001400147213 */ /* 0x000fe40000000000 */
[----:B------:R-:W2:Y:S02]  /*13020*/  MUFU.TANH R27, R27 ;  /* 0x0000001b001b7308 */ /* 0x000ea40000002400 */
[----:B------:R-:W-:Y:S01]  /*13030*/  I2FP.F32.S32 R20, R20 ;  /* 0x0000001400147245 */ /* 0x000fe20000201400 */
[----:B------:R-:W-:Y:S01]  /*13040*/  FMUL.FTZ R22, R21, R105 ;  /* 0x0000006915167220 */ /* 0x000fe20000410000 */
[----:B------:R-:W-:-:S03]  /*13050*/  IADD3 R196, PT, PT, R116, 0x28, -R111 ;  /* 0x0000002874c47810 */ /* 0x000fc60007ffe86f */
[----:B-1----:R-:W-:Y:S02]  /*13060*/  FFMA.FTZ R190, -R162, R20, R25 ;  /* 0x00000014a2be7223 */ /* 0x002fe40000010119 */
[----:B------:R-:W1:Y:S01]  /*13070*/  MUFU.TANH R25, R22 ;  /* 0x0000001600197308 */ /* 0x000e620000002400 */
[----:B------:R-:W-:Y:S02]  /*13080*/  IABS R196, R196 ;  /* 0x000000c400c47213 */ /* 0x000fe40000000000 */
[----:B------:R-:W-:Y:S02]  /*13090*/  IADD3 R20, PT, PT, R116, 0x27, -R111 ;  /* 0x0000002774147810 */ /* 0x000fe40007ffe86f */
[----:B------:R-:W-:Y:S02]  /*130a0*/  I2FP.F32.S32 R196, R196 ;  /* 0x000000c400c47245 */ /* 0x000fe40000201400 */
[----:B------:R-:W-:Y:S01]  /*130b0*/  IABS R20, R20 ;  /* 0x0000001400147213 */ /* 0x000fe20000000000 */
[----:B------:R-:W-:-:S02]  /*130c0*/  VIADD R21, R126, 0xffffffd9 ;  /* 0xffffffd97e157836 */ /* 0x000fc40000000000 */
[----:B--2---:R-:W-:Y:S01]  /*130d0*/  FFMA.FTZ R196, -R162, R196, R27 ;  /* 0x000000c4a2c47223 */ /* 0x004fe2000001011b */
[----:B------:R-:W-:Y:S02]  /*130e0*/  I2FP.F32.S32 R20, R20 ;  /* 0x0000001400147245 */ /* 0x000fe40000201400 */
[----:B------:R-:W-:Y:S02]  /*130f0*/  FSEL R190, R190, -INF , P5 ;  /* 0xff800000bebe7808 */ /* 0x000fe40002800000 */
[----:B------:R-:W-:Y:S02]  /*13100*/  FSEL R196, R196, -INF , P4 ;  /* 0xff800000c4c47808 */ /* 0x000fe40002000000 */
[----:B------:R-:W-:Y:S01]  /*13110*/  ISETP.GE.AND P4, PT, R21, R166, PT ;  /* 0x000000a61500720c */ /* 0x000fe20003f86270 */
[----:B-1----:R-:W-:Y:S01]  /*13120*/  FFMA.FTZ R20, -R162, R20, R25 ;  /* 0x00000014a2147223 */ /* 0x002fe20000010119 */
[----:B------:R-:W-:Y:S02]  /*13130*/  FSEL R196, R196, -INF , !P6 ;  /* 0xff800000c4c47808 */ /* 0x000fe40007000000 */
[----:B------:R-:W-:-:S02]  /*13140*/  FSEL R190, R190, -INF , !P3 ;  /* 0xff800000bebe7808 */ /* 0x000fc40005800000 */
[C---:B------:R-:W-:Y:S02]  /*13150*/  ISETP.GE.AND P6, PT, R21.reuse, R165, PT ;  /* 0x000000a51500720c */ /* 0x040fe40003fc6270 */
[C---:B------:R-:W-:Y:S02]  /*13160*/  ISETP.GE.AND P5, PT, R21.reuse, R163, PT ;  /* 0x000000a31500720c */ /* 0x040fe40003fa6270 */
[----:B------:R-:W-:Y:S01]  /*13170*/  ISETP.GE.AND P3, PT, R21, R164, PT ;  /* 0x000000a41500720c */ /* 0x000fe20003f66270 */
[-C--:B------:R-:W-:Y:S01]  /*13180*/  FMUL.FTZ R21, R16, R105.reuse ;  /* 0x0000006910157220 */ /* 0x080fe20000410000 */
[----:B------:R-:W-:Y:S01]  /*13190*/  FSEL R20, R20, -INF , P4 ;  /* 0xff80000014147808 */ /* 0x000fe20002000000 */
[----:B------:R-:W-:-:S03]  /*131a0*/  FMUL.FTZ R25, R23, R105 ;  /* 0x0000006917197220 */ /* 0x000fc60000410000 */
[----:B------:R-:W-:Y:S01]  /*131b0*/  FSEL R198, R20, -INF , !P6 ;  /* 0xff80000014c67808 */ /* 0x000fe20007000000 */
[-C--:B------:R-:W-:Y:S01]  /*131c0*/  FMUL.FTZ R20, R17, R105.reuse ;  /* 0x0000006911147220 */ /* 0x080fe20000410000 */
[----:B------:R-:W1:Y:S01]  /*131d0*/  MUFU.TANH R21, R21 ;  /* 0x0000001500157308 */ /* 0x000e620000002400 */
[--C-:B------:R-:W-:Y:S01]  /*131e0*/  IADD3 R16, PT, PT, R116, 0x20, -R111.reuse ;  /* 0x0000002074107810 */ /* 0x100fe20007ffe86f */
[----:B------:R-:W-:Y:S01]  /*131f0*/  FMUL.FTZ R23, R18, R105 ;  /* 0x0000006912177220 */ /* 0x000fe20000410000 */
[----:B------:R-:W-:-:S05]  /*13200*/  IADD3 R17, PT, PT, R116, 0x1f, -R111 ;  /* 0x0000001f74117810 */ /* 0x000fca0007ffe86f */
[----:B------:R-:W2:Y:S01]  /*13210*/  MUFU.TANH R169, R20 ;  /* 0x0000001400a97308 */ /* 0x000ea20000002400 */
[----:B------:R-:W-:Y:S02]  /*13220*/  IABS R16, R16 ;  /* 0x0000001000107213 */ /* 0x000fe40000000000 */
[----:B------:R-:W-:-:S05]  /*13230*/  IADD3 R22, PT, PT, R118, 0x27, -R111 ;  /* 0x0000002776167810 */ /* 0x000fca0007ffe86f */
[----:B------:R-:W3:Y:S01]  /*13240*/  MUFU.TANH R25, R25 ;  /* 0x0000001900197308 */ /* 0x000ee20000002400 */
[----:B------:R-:W-:Y:S02]  /*13250*/  IABS R17, R17 ;  /* 0x0000001100117213 */ /* 0x000fe40000000000 */
[----:B------:R-:W-:Y:S02]  /*13260*/  I2FP.F32.S32 R16, R16 ;  /* 0x0000001000107245 */ /* 0x000fe40000201400 */
[----:B------:R-:W-:-:S03]  /*13270*/  IABS R22, R22 ;  /* 0x0000001600167213 */ /* 0x000fc60000000000 */
[----:B------:R-:W4:Y:S01]  /*13280*/  MUFU.TANH R23, R23 ;  /* 0x0000001700177308 */ /* 0x000f220000002400 */
[----:B------:R-:W-:Y:S01]  /*13290*/  I2FP.F32.S32 R17, R17 ;  /* 0x0000001100117245 */ /* 0x000fe20000201400 */
[----:B-1----:R-:W-:Y:S01]  /*132a0*/  FFMA.FTZ R16, -R162, R16, R21 ;  /* 0x00000010a2107223 */ /* 0x002fe20000010115 */
[----:B------:R-:W-:Y:S01]  /*132b0*/  I2FP.F32.S32 R22, R22 ;  /* 0x0000001600167245 */ /* 0x000fe20000201400 */
[----:B------:R-:W-:Y:S01]  /*132c0*/  VIADD R18, R126, 0xffffffe0 ;  /* 0xffffffe07e127836 */ /* 0x000fe20000000000 */
[----:B------:R-:W-:Y:S01]  /*132d0*/  IADD3 R21, PT, PT, R118, 0x20, -R111 ;  /* 0x0000002076157810 */ /* 0x000fe20007ffe86f */
[----:B--2---:R-:W-:Y:S01]  /*132e0*/  FFMA.FTZ R169, -R162, R17, R169 ;  /* 0x00000011a2a97223 */ /* 0x004fe200000101a9 */
[-C--:B------:R-:W-:Y:S01]  /*132f0*/  FMUL.FTZ R17, R12, R105.reuse ;  /* 0x000000690c117220 */ /* 0x080fe20000410000 */
[----:B------:R-:W-:Y:S01]  /*13300*/  FMUL.FTZ R19, R19, R105 ;  /* 0x0000006913137220 */ /* 0x000fe20000410000 */
[----:B------:R-:W-:Y:S01]  /*13310*/  IABS R21, R21 ;  /* 0x0000001500157213 */ /* 0x000fe20000000000 */
[----:B---3--:R-:W-:Y:S01]  /*13320*/  FFMA.FTZ R22, -R162, R22, R25 ;  /* 0x00000016a2167223 */ /* 0x008fe20000010119 */
[----:B------:R-:W-:Y:S01]  /*13330*/  ISETP.GE.AND P4, PT, R18, R166, PT ;  /* 0x000000a61200720c */ /* 0x000fe20003f86270 */
[----:B------:R-:W1:Y:S01]  /*13340*/  MUFU.TANH R121, R19 ;  /* 0x0000001300797308 */ /* 0x000e620000002400 */
[----:B------:R-:W-:-:S02]  /*13350*/  I2FP.F32.S32 R21, R21 ;  /* 0x0000001500157245 */ /* 0x000fc40000201400 */
[----:B------:R-:W-:Y:S02]  /*13360*/  FSEL R22, R22, -INF , P3 ;  /* 0xff80000016167808 */ /* 0x000fe40001800000 */
[----:B------:R-:W-:Y:S02]  /*13370*/  ISETP.GE.AND P6, PT, R18, R165, PT ;  /* 0x000000a51200720c */ /* 0x000fe40003fc6270 */
[----:B------:R-:W-:Y:S01]  /*13380*/  FSEL R16, R16, -INF , P4 ;  /* 0xff80000010107808 */ /* 0x000fe20002000000 */
[----:B------:R-:W2:Y:S01]  /*13390*/  MUFU.TANH R17, R17 ;  /* 0x0000001100117308 */ /* 0x000ea20000002400 */
[----:B------:R-:W-:Y:S01]  /*133a0*/  FSEL R192, R22, -INF , !P5 ;  /* 0xff80000016c07808 */ /* 0x000fe20006800000 */
[----:B----4-:R-:W-:Y:S01]  /*133b0*/  FFMA.FTZ R21, -R162, R21, R23 ;  /* 0x00000015a2157223 */ /* 0x010fe20000010117 */
[----:B------:R-:W-:Y:S02]  /*133c0*/  FSEL R128, R16, -INF , !P6 ;  /* 0xff80000010807808 */ /* 0x000fe40007000000 */
[----:B------:R-:W-:-:S02]  /*133d0*/  ISETP.GE.AND P5, PT, R18, R164, PT ;  /* 0x000000a41200720c */ /* 0x000fc40003fa6270 */
[--C-:B------:R-:W-:Y:S02]  /*133e0*/  IADD3 R16, PT, PT, R118, 0x1f, -R111.reuse ;  /* 0x0000001f76107810 */ /* 0x100fe40007ffe86f */
[----:B------:R-:W-:Y:S02]  /*133f0*/  IADD3 R12, PT, PT, R116, 0x18, -R111 ;  /* 0x00000018740c7810 */ /* 0x000fe40007ffe86f */
[----:B------:R-:W-:Y:S01]  /*13400*/  ISETP.GE.AND P3, PT, R18, R163, PT ;  /* 0x000000a31200720c */ /* 0x000fe20003f66270 */
[----:B------:R-:W-:Y:S01]  /*13410*/  VIADD R18, R126, 0xffffffe1 ;  /* 0xffffffe17e127836 */ /* 0x000fe20000000000 */
[----:B------:R-:W-:Y:S02]  /*13420*/  FSEL R130, R21, -INF , P5 ;  /* 0xff80000015827808 */ /* 0x000fe40002800000 */
[----:B------:R-:W-:Y:S02]  /*13430*/  IABS R16, R16 ;  /* 0x0000001000107213 */ /* 0x000fe40000000000 */
[----:B------:R-:W-:-:S02]  /*13440*/  IABS R12, R12 ;  /* 0x0000000c000c7213 */ /* 0x000fc40000000000 */
[----:B------:R-:W-:Y:S02]  /*13450*/  FSEL R130, R130, -INF , !P3 ;  /* 0xff80000082827808 */ /* 0x000fe40005800000 */
[----:B------:R-:W-:Y:S02]  /*13460*/  I2FP.F32.S32 R16, R16 ;  /* 0x0000001000107245 */ /* 0x000fe40000201400 */
[----:B------:R-:W-:Y:S02]  /*13470*/  I2FP.F32.S32 R12, R12 ;  /* 0x0000000c000c7245 */ /* 0x000fe40000201400 */
[C---:B------:R-:W-:Y:S02]  /*13480*/  ISETP.GE.AND P4, PT, R18.reuse, R166, PT ;  /* 0x000000a61200720c */ /* 0x040fe40003f86270 */
[C---:B------:R-:W-:Y:S02]  /*13490*/  ISETP.GE.AND P6, PT, R18.reuse, R165, PT ;  /* 0x000000a51200720c */ /* 0x040fe40003fc6270 */
[----:B------:R-:W-:-:S02]  /*134a0*/  ISETP.GE.AND P5, PT, R18, R163, PT ;  /* 0x000000a31200720c */ /* 0x000fc40003fa6270 */
[----:B------:R-:W-:Y:S01]  /*134b0*/  ISETP.GE.AND P3, PT, R18, R164, PT ;  /* 0x000000a41200720c */ /* 0x000fe20003f66270 */
[-C--:B------:R-:W-:Y:S01]  /*134c0*/  FMUL.FTZ R18, R13, R105.reuse ;  /* 0x000000690d127220 */ /* 0x080fe20000410000 */
[C---:B-1----:R-:W-:Y:S01]  /*134d0*/  FFMA.FTZ R121, -R162.reuse, R16, R121 ;  /* 0x00000010a2797223 */ /* 0x042fe20000010179 */
[----:B--2---:R-:W-:Y:S01]  /*134e0*/  FFMA.FTZ R13, -R162, R12, R17 ;  /* 0x0000000ca20d7223 */ /* 0x004fe20000010111 */
[----:B------:R-:W-:Y:S01]  /*134f0*/  FMUL.FTZ R14, R14, R105 ;  /* 0x000000690e0e7220 */ /* 0x000fe20000410000 */
[----:B------:R-:W1:Y:S01]  /*13500*/  MUFU.TANH R17, R18 ;  /* 0x0000001200117308 */ /* 0x000e620000002400 */
[----:B------:R-:W-:Y:S01]  /*13510*/  VIADD R16, R126, 0xffffffe8 ;  /* 0xffffffe87e107836 */ /* 0x000fe20000000000 */
[----:B------:R-:W-:Y:S02]  /*13520*/  FSEL R169, R169, -INF , P4 ;  /* 0xff800000a9a97808 */ /* 0x000fe40002000000 */
[----:B------:R-:W-:Y:S02]  /*13530*/  FSEL R121, R121, -INF , P3 ;  /* 0xff80000079797808 */ /* 0x000fe40001800000 */
[----:B------:R-:W-:-:S02]  /*13540*/  IADD3 R12, PT, PT, R116, 0x17, -R111 ;  /* 0x00000017740c7810 */ /* 0x000fc40007ffe86f */
[----:B------:R-:W2:Y:S01]  /*13550*/  MUFU.TANH R19, R14 ;  /* 0x0000000e00137308 */ /* 0x000ea20000002400 */
[----:B------:R-:W-:Y:S01]  /*13560*/  FSEL R169, R169, -INF , !P6 ;  /* 0xff800000a9a97808 */ /* 0x000fe20007000000 */
[----:B------:R-:W-:Y:S01]  /*13570*/  FMUL.FTZ R15, R15, R105 ;  /* 0x000000690f0f7220 */ /* 0x000fe20000410000 */
[----:B------:R-:W-:Y:S02]  /*13580*/  FSEL R121, R121, -INF , !P5 ;  /* 0xff80000079797808 */ /* 0x000fe40006800000 */
[C---:B------:R-:W-:Y:S02]  /*13590*/  ISETP.GE.AND P4, PT, R16.reuse, R166, PT ;  /* 0x000000a61000720c */ /* 0x040fe40003f86270 */
[C---:B------:R-:W-:Y:S02]  /*135a0*/  ISETP.GE.AND P6, PT, R16.reuse, R165, PT ;  /* 0x000000a51000720c */ /* 0x040fe40003fc6270 */
[C---:B------:R-:W-:Y:S02]  /*135b0*/  ISETP.GE.AND P3, PT, R16.reuse, R163, PT ;  /* 0x000000a31000720c */ /* 0x040fe40003f66270 */
[----:B------:R-:W-:-:S02]  /*135c0*/  ISETP.GE.AND P5, PT, R16, R164, PT ;  /* 0x000000a41000720c */ /* 0x000fc40003fa6270 */
[----:B------:R-:W-:Y:S02]  /*135d0*/  IABS R12, R12 ;  /* 0x0000000c000c7213 */ /* 0x000fe40000000000 */
[----:B------:R-:W-:Y:S01]  /*135e0*/  IADD3 R16, PT, PT, R118, 0x18, -R111 ;  /* 0x0000001876107810 */ /* 0x000fe20007ffe86f */
[----:B------:R-:W3:Y:S01]  /*135f0*/  MUFU.TANH R15, R15 ;  /* 0x0000000f000f7308 */ /* 0x000ee20000002400 */
[----:B------:R-:W-:Y:S02]  /*13600*/  I2FP.F32.S32 R12, R12 ;  /* 0x0000000c000c7245 */ /* 0x000fe40000201400 */
        /* <DEDUP_REMOVED lines=61> */
[----:B------:R-:W-:Y:S02]  /*139e0*/  ISETP.GE.AND P6, PT, R10, R165, PT ;  /* 0x000000a50a00720c */ /* 0x000fe40003fc6270 */
[----:B------:R-:W-:Y:S01]  /*139f0*/  FSEL R178, R11, -INF , !P5 ;  /* 0xff8000000bb27808 */ /* 0x000fe20006800000 */
[----:B------:R-:W-:Y:S01]  /*13a00*/  FMUL.FTZ R11, R5, R105 ;  /* 0x00000069050b7220 */ /* 0x000fe20000410000 */
[----:B------:R-:W-:-:S02]  /*13a10*/  FSEL R180, R9, -INF , !P6 ;  /* 0xff80000009b47808 */ /* 0x000fc40007000000 */
[----:B------:R1:W2:Y:S01]  /*13a20*/  MUFU.TANH R9, R4 ;  /* 0x0000000400097308 */ /* 0x0002a20000002400 */
[----:B------:R-:W-:Y:S01]  /*13a30*/  FMUL.FTZ R6, R6, R105 ;  /* 0x0000006906067220 */ /* 0x000fe20000410000 */
[----:B------:R-:W-:-:S06]  /*13a40*/  IADD3 R5, PT, PT, R116, 0x8, -R111 ;  /* 0x0000000874057810 */ /* 0x000fcc0007ffe86f */
[----:B------:R-:W3:Y:S01]  /*13a50*/  MUFU.TANH R11, R11 ;  /* 0x0000000b000b7308 */ /* 0x000ee20000002400 */
[----:B------:R-:W-:Y:S01]  /*13a60*/  IABS R5, R5 ;  /* 0x0000000500057213 */ /* 0x000fe20000000000 */
[----:B------:R-:W-:Y:S01]  /*13a70*/  FMUL.FTZ R7, R7, R105 ;  /* 0x0000006907077220 */ /* 0x000fe20000410000 */
[----:B------:R-:W-:-:S05]  /*13a80*/  IADD3 R116, PT, PT, R116, 0x7, -R111 ;  /* 0x0000000774747810 */ /* 0x000fca0007ffe86f */
[----:B------:R-:W4:Y:S01]  /*13a90*/  MUFU.TANH R13, R6 ;  /* 0x00000006000d7308 */ /* 0x000f220000002400 */
[----:B------:R-:W-:Y:S01]  /*13aa0*/  I2FP.F32.S32 R5, R5 ;  /* 0x0000000500057245 */ /* 0x000fe20000201400 */
[----:B------:R-:W-:Y:S01]  /*13ab0*/  VIADD R8, R126, 0xfffffff8 ;  /* 0xfffffff87e087836 */ /* 0x000fe20000000000 */
[----:B-1----:R-:W-:Y:S02]  /*13ac0*/  IADD3 R4, PT, PT, R118, 0x8, -R111 ;  /* 0x0000000876047810 */ /* 0x002fe40007ffe86f */
[----:B------:R-:W-:Y:S01]  /*13ad0*/  IABS R116, R116 ;  /* 0x0000007400747213 */ /* 0x000fe20000000000 */
[----:B--2---:R-:W-:Y:S01]  /*13ae0*/  FFMA.FTZ R5, -R162, R5, R9 ;  /* 0x00000005a2057223 */ /* 0x004fe20000010109 */
[----:B------:R-:W-:Y:S01]  /*13af0*/  IABS R4, R4 ;  /* 0x0000000400047213 */ /* 0x000fe20000000000 */
[----:B------:R-:W1:Y:S01]  /*13b00*/  MUFU.TANH R7, R7 ;  /* 0x0000000700077308 */ /* 0x000e620000002400 */
[----:B------:R-:W-:Y:S01]  /*13b10*/  I2FP.F32.S32 R116, R116 ;  /* 0x0000007400747245 */ /* 0x000fe20000201400 */
[----:B------:R-:W-:Y:S01]  /*13b20*/  VIADD R126, R126, 0xfffffff9 ;  /* 0xfffffff97e7e7836 */ /* 0x000fe20000000000 */
[----:B------:R-:W-:-:S02]  /*13b30*/  ISETP.GE.AND P4, PT, R8, R166, PT ;  /* 0x000000a60800720c */ /* 0x000fc40003f86270 */
[----:B------:R-:W-:Y:S01]  /*13b40*/  I2FP.F32.S32 R4, R4 ;  /* 0x0000000400047245 */ /* 0x000fe20000201400 */
[----:B---3--:R-:W-:Y:S01]  /*13b50*/  FFMA.FTZ R11, -R162, R116, R11 ;  /* 0x00000074a20b7223 */ /* 0x008fe2000001010b */
[----:B------:R-:W-:Y:S01]  /*13b60*/  IADD3 R111, PT, PT, R118, 0x7, -R111 ;  /* 0x00000007766f7810 */ /* 0x000fe20007ffe86f */
[----:B------:R-:W-:Y:S01]  /*13b70*/  VIADD R105, R101, 0xfffffffe ;  /* 0xfffffffe65697836 */ /* 0x000fe20000000000 */
[----:B------:R-:W-:Y:S02]  /*13b80*/  FSEL R5, R5, -INF , P4 ;  /* 0xff80000005057808 */ /* 0x000fe40002000000 */
[----:B------:R-:W-:Y:S01]  /*13b90*/  ISETP.GE.AND P4, PT, R126, R166, PT ;  /* 0x000000a67e00720c */ /* 0x000fe20003f86270 */
[----:B----4-:R-:W-:Y:S01]  /*13ba0*/  FFMA.FTZ R4, -R162, R4, R13 ;  /* 0x00000004a2047223 */ /* 0x010fe2000001010d */
[----:B------:R-:W-:Y:S02]  /*13bb0*/  IABS R111, R111 ;  /* 0x0000006f006f7213 */ /* 0x000fe40000000000 */
[----:B------:R-:W-:-:S02]  /*13bc0*/  ISETP.GE.AND P5, PT, R8, R164, PT ;  /* 0x000000a40800720c */ /* 0x000fc40003fa6270 */
[----:B------:R-:W-:Y:S02]  /*13bd0*/  FSEL R11, R11, -INF , P4 ;  /* 0xff8000000b0b7808 */ /* 0x000fe40002000000 */
[----:B------:R-:W-:Y:S02]  /*13be0*/  ISETP.GT.AND P4, PT, R105, R148, PT ;  /* 0x000000946900720c */ /* 0x000fe40003f84270 */
[----:B------:R-:W-:Y:S02]  /*13bf0*/  I2FP.F32.S32 R6, R111 ;  /* 0x0000006f00067245 */ /* 0x000fe40000201400 */
[----:B------:R-:W-:Y:S02]  /*13c00*/  ISETP.GE.AND P3, PT, R8, R163, PT ;  /* 0x000000a30800720c */ /* 0x000fe40003f66270 */
[----:B------:R-:W-:Y:S01]  /*13c10*/  FSEL R4, R4, -INF , P5 ;  /* 0xff80000004047808 */ /* 0x000fe20002800000 */
[----:B-1----:R-:W-:Y:S01]  /*13c20*/  FFMA.FTZ R6, -R162, R6, R7 ;  /* 0x00000006a2067223 */ /* 0x002fe20000010107 */
        /* <DEDUP_REMOVED lines=75> */
.L_x_14814:
        /* <DEDUP_REMOVED lines=8> */
.L_x_14815:
[----:B------:R-:W-:Y:S05]  /*14160*/  BSYNC.RECONVERGENT B0 ;  /* 0x0000000000007941 */ /* 0x000fea0003800200 */
.L_x_14813:
        /* <DEDUP_REMOVED lines=53> */
.L_x_14812:
[----:B------:R-:W-:Y:S05]  /*144c0*/  BSYNC.RECONVERGENT B1 ;  /* 0x0000000000017941 */ /* 0x000fea0003800200 */
.L_x_14811:
        /* <DEDUP_REMOVED lines=39> */
[-C--:B------:R-:W-:Y:S01]  /*14740*/  FFMA.FTZ R115, R34, R188.reuse, -R177 ;  /* 0x000000bc22737223 */ /* 0x080fe200000108b1 */
[----:B------:R2:W-:Y:S01]  /*14750*/  MUFU.EX2 R112, R33 ;  /* 0x0000002100707308 */ /* 0x0005e20000000800 */
[----:B------:R-:W-:Y:S01]  /*14760*/  FSEL R7, R106, RZ, P0 ;  /* 0x000000ff6a077208 */ /* 0x000fe20000000000 */
[-C--:B------:R-:W-:Y:S01]  /*14770*/  FFMA.FTZ R117, R32, R188.reuse, -R179 ;  /* 0x000000bc20757223 */ /* 0x080fe200000108b3 */
[-C--:B------:R-:W-:Y:S01]  /*14780*/  FFMA.FTZ R2, R114, R188.reuse, -R177 ;  /* 0x000000bc72027223 */ /* 0x080fe200000108b1 */
[-CC-:B------:R-:W-:Y:S01]  /*14790*/  FFMA.FTZ R114, R30, R188.reuse, -R179.reuse ;  /* 0x000000bc1e727223 */ /* 0x180fe200000108b3 */
[-C--:B------:R-:W-:Y:S01]  /*147a0*/  FFMA.FTZ R113, R28, R188.reuse, -R179 ;  /* 0x000000bc1c717223 */ /* 0x080fe200000108b3 */
[----:B------:R-:W-:Y:S01]  /*147b0*/  FADD.FTZ R7, R0, -R7 ;  /* 0x8000000700077221 */ /* 0x000fe20000010000 */
[----:B------:R-:W-:Y:S01]  /*147c0*/  FFMA.FTZ R0, R24, R188, -R179 ;  /* 0x000000bc18007223 */ /* 0x000fe200000108b3 */
[----:B------:R-:W3:Y:S01]  /*147d0*/  MUFU.EX2 R115, R115 ;  /* 0x0000007300737308 */ /* 0x000ee20000000800 */
[-C--:B-1----:R-:W-:Y:S01]  /*147e0*/  FMUL.FTZ R4, R96, R118.reuse ;  /* 0x0000007660047220 */ /* 0x082fe20000410000 */
[----:B------:R-:W-:Y:S01]  /*147f0*/  FMUL.FTZ R116, R188, R7 ;  /* 0x00000007bc747220 */ /* 0x000fe20000410000 */
[-C--:B------:R-:W-:Y:S01]  /*14800*/  FMUL.FTZ R5, R97, R118.reuse ;  /* 0x0000007661057220 */ /* 0x080fe20000410000 */
[----:B------:R-:W-:Y:S01]  /*14810*/  MUFU.EX2 R111, R111 ;  /* 0x0000006f006f7308 */ /* 0x000fe20000000800 */
[-C--:B------:R-:W-:Y:S01]  /*14820*/  FMUL.FTZ R28, R72, R118.reuse ;  /* 0x00000076481c7220 */ /* 0x080fe20000410000 */
[----:B--2---:R-:W1:Y:S01]  /*14830*/  LDSM.16.MT88.4 R32, [R140+0x8000] ;  /* 0x008000008c20783b */ /* 0x004e620000004200 */
[-C--:B------:R-:W-:Y:S01]  /*14840*/  FMUL.FTZ R29, R73, R118.reuse ;  /* 0x00000076491d7220 */ /* 0x080fe20000410000 */
[----:B------:R-:W2:Y:S01]  /*14850*/  MUFU.EX2 R116, R116 ;  /* 0x0000007400747308 */ /* 0x000ea20000000800 */
[-C--:B------:R-:W-:Y:S01]  /*14860*/  FMUL.FTZ R68, R68, R118.reuse ;  /* 0x0000007644447220 */ /* 0x080fe20000410000 */
[-C--:B------:R-:W-:Y:S01]  /*14870*/  FMUL.FTZ R69, R69, R118.reuse ;  /* 0x0000007645457220 */ /* 0x080fe20000410000 */
[-C--:B------:R-:W-:Y:S01]  /*14880*/  FMUL.FTZ R36, R36, R118.reuse ;  /* 0x0000007624247220 */ /* 0x080fe20000410000 */
[----:B------:R-:W4:Y:S01]  /*14890*/  MUFU.EX2 R2, R2 ;  /* 0x0000000200027308 */ /* 0x000f220000000800 */
[-C--:B------:R-:W-:Y:S01]  /*148a0*/  FMUL.FTZ R37, R37, R118.reuse ;  /* 0x0000007625257220 */ /* 0x080fe20000410000 */
[----:B---3--:R-:W-:Y:S01]  /*148b0*/  F2FP.BF16.F32.PACK_AB R96, R112, R115 ;  /* 0x000000737060723e */ /* 0x008fe200000010ff */
[-C--:B------:R-:W-:Y:S01]  /*148c0*/  FMUL.FTZ R40, R40, R118.reuse ;  /* 0x0000007628287220 */ /* 0x080fe20000410000 */
[----:B------:R-:W-:Y:S01]  /*148d0*/  MUFU.EX2 R117, R117 ;  /* 0x0000007500757308 */ /* 0x000fe20000000800 */
[-C--:B------:R-:W-:Y:S01]  /*148e0*/  FMUL.FTZ R41, R41, R118.reuse ;  /* 0x0000007629297220 */ /* 0x080fe20000410000 */
[-C--:B------:R-:W-:Y:S01]  /*148f0*/  FMUL.FTZ R44, R44, R118.reuse ;  /* 0x000000762c2c7220 */ /* 0x080fe20000410000 */
[-C--:B------:R-:W-:Y:S01]  /*14900*/  FMUL.FTZ R45, R45, R118.reuse ;  /* 0x000000762d2d7220 */ /* 0x080fe20000410000 */
[----:B------:R-:W3:Y:S01]  /*14910*/  MUFU.EX2 R114, R114 ;  /* 0x0000007200727308 */ /* 0x000ee20000000800 */
[----:B------:R-:W-:Y:S01]  /*14920*/  FMUL.FTZ R48, R48, R118 ;  /* 0x0000007630307220 */ /* 0x000fe20000410000 */
[-C--:B--2---:R-:W-:Y:S01]  /*14930*/  FMUL.FTZ R6, R98, R116.reuse ;  /* 0x0000007462067220 */ /* 0x084fe20000410000 */
[-C--:B------:R-:W-:Y:S01]  /*14940*/  FMUL.FTZ R7, R99, R116.reuse ;  /* 0x0000007463077220 */ /* 0x080fe20000410000 */
[----:B------:R-:W-:Y:S01]  /*14950*/  MUFU.EX2 R113, R113 ;  /* 0x0000007100717308 */ /* 0x000fe20000000800 */
[-C--:B------:R-:W-:Y:S01]  /*14960*/  FMUL.FTZ R30, R74, R116.reuse ;  /* 0x000000744a1e7220 */ /* 0x080fe20000410000 */
[----:B----4-:R-:W-:Y:S01]  /*14970*/  F2FP.BF16.F32.PACK_AB R98, R2, R111 ;  /* 0x0000006f0262723e */ /* 0x010fe200000010ff */
[-C--:B------:R-:W-:Y:S01]  /*14980*/  FMUL.FTZ R31, R75, R116.reuse ;  /* 0x000000744b1f7220 */ /* 0x080fe20000410000 */
[----:B------:R-:W2:Y:S01]  /*14990*/  MUFU.EX2 R0, R0 ;  /* 0x0000000000007308 */ /* 0x000ea20000000800 */
[-C--:B------:R-:W-:Y:S01]  /*149a0*/  FMUL.FTZ R70, R70, R116.reuse ;  /* 0x0000007446467220 */ /* 0x080fe20000410000 */
[-C--:B------:R-:W-:Y:S01]  /*149b0*/  FMUL.FTZ R71, R71, R116.reuse ;  /* 0x0000007447477220 */ /* 0x080fe20000410000 */
[-C--:B------:R-:W-:Y:S01]  /*149c0*/  FMUL.FTZ R38, R38, R116.reuse ;  /* 0x0000007426267220 */ /* 0x080fe20000410000 */
[-C--:B------:R-:W-:Y:S01]  /*149d0*/  FMUL.FTZ R39, R39, R116.reuse ;  /* 0x0000007427277220 */ /* 0x080fe20000410000 */
[-C--:B------:R-:W-:Y:S01]  /*149e0*/  FMUL.FTZ R42, R42, R116.reuse ;  /* 0x000000742a2a7220 */ /* 0x080fe20000410000 */
[----:B---3--:R-:W-:Y:S01]  /*149f0*/  F2FP.BF16.F32.PACK_AB R97, R114, R117 ;  /* 0x000000757261723e */ /* 0x008fe200000010ff */
[-C--:B------:R-:W-:Y:S01]  /*14a00*/  FMUL.FTZ R43, R43, R116.reuse ;  /* 0x000000742b2b7220 */ /* 0x080fe20000410000 */
[-C--:B------:R-:W-:Y:S01]  /*14a10*/  FMUL.FTZ R46, R46, R116.reuse ;  /* 0x000000742e2e7220 */ /* 0x080fe20000410000 */
[----:B------:R-:W-:Y:S01]  /*14a20*/  FMUL.FTZ R47, R47, R116 ;  /* 0x000000742f2f7220 */ /* 0x000fe20000410000 */
[----:B------:R-:W-:Y:S01]  /*14a30*/  FMUL.FTZ R49, R49, R118 ;  /* 0x0000007631317220 */ /* 0x000fe20000410000 */
[-C--:B------:R-:W-:Y:S01]  /*14a40*/  FMUL.FTZ R50, R50, R116.reuse ;  /* 0x0000007432327220 */ /* 0x080fe20000410000 */
[----:B------:R-:W-:Y:S01]  /*14a50*/  FMUL.FTZ R51, R51, R116 ;  /* 0x0000007433337220 */ /* 0x000fe20000410000 */
[----:B------:R-:W3:Y:S01]  /*14a60*/  LDSM.16.MT88.4 R24, [R141+0x8000] ;  /* 0x008000008d18783b */ /* 0x000ee20000004200 */
        /* <DEDUP_REMOVED lines=29> */
[-C--:B------:R-:W-:Y:S01]  /*14c40*/  FFMA.FTZ R119, R192, R188.reuse, -R179 ;  /* 0x000000bcc0777223 */ /* 0x080fe200000108b3 */
        /* <DEDUP_REMOVED lines=10> */
[C---:B---3--:R-:W-:Y:S01]  /*14cf0*/  HMMA.16816.F32.BF16 R20, R96.reuse, R24, R20 ;  /* 0x000000186014723c */ /* 0x048fe20000041814 */
[----:B------:R-:W-:Y:S02]  /*14d00*/  MUFU.EX2 R125, R125 ;  /* 0x0000007d007d7308 */ /* 0x000fe40000000800 */
[----:B------:R-:W-:Y:S01]  /*14d10*/  FMUL.FTZ R65, R65, R118 ;  /* 0x0000007641417220 */ /* 0x000fe20000410000 */
[-C--:B------:R-:W-:Y:S01]  /*14d20*/  FMUL.FTZ R66, R66, R116.reuse ;  /* 0x0000007442427220 */ /* 0x080fe20000410000 */
[----:B------:R-:W-:Y:S01]  /*14d30*/  FMUL.FTZ R67, R67, R116 ;  /* 0x0000007443437220 */ /* 0x000fe20000410000 */
[----:B------:R-:W-:Y:S01]  /*14d40*/  MUFU.EX2 R123, R123 ;  /* 0x0000007b007b7308 */ /* 0x000fe20000000800 */
[-C--:B------:R-:W-:Y:S01]  /*14d50*/  FMUL.FTZ R12, R88, R118.reuse ;  /* 0x00000076580c7220 */ /* 0x080fe20000410000 */
[----:B------:R-:W-:Y:S01]  /*14d60*/  FMUL.FTZ R13, R89, R118 ;  /* 0x00000076590d7220 */ /* 0x000fe20000410000 */
[C---:B------:R-:W-:Y:S03]  /*14d70*/  HMMA.16816.F32.BF16 R24, R96.reuse, R26, R76 ;  /* 0x0000001a6018723c */ /* 0x040fe6000004184c */
[----:B------:R-:W-:Y:S01]  /*14d80*/  FFMA.FTZ R76, R120, R188, -R179 ;  /* 0x000000bc784c7223 */ /* 0x000fe200000108b3 */
[----:B------:R-:W-:Y:S01]  /*14d90*/  MUFU.EX2 R126, R126 ;  /* 0x0000007e007e7308 */ /* 0x000fe20000000800 */
[-C--:B------:R-:W-:Y:S01]  /*14da0*/  FMUL.FTZ R14, R90, R116.reuse ;  /* 0x000000745a0e7220 */ /* 0x080fe20000410000 */
[----:B------:R-:W-:Y:S01]  /*14db0*/  FMUL.FTZ R15, R91, R116 ;  /* 0x000000745b0f7220 */ /* 0x000fe20000410000 */
[-C--:B------:R-:W-:Y:S01]  /*14dc0*/  FMUL.FTZ R84, R84, R118.reuse ;  /* 0x0000007654547220 */ /* 0x080fe20000410000 */
[----:B------:R-:W-:Y:S01]  /*14dd0*/  MUFU.EX2 R120, R198 ;  /* 0x000000c600787308 */ /* 0x000fe20000000800 */
[----:B------:R-:W-:Y:S01]  /*14de0*/  FMUL.FTZ R85, R85, R118 ;  /* 0x0000007655557220 */ /* 0x000fe20000410000 */
[C---:B-1----:R-:W-:Y:S03]  /*14df0*/  HMMA.16816.F32.BF16 R36, R96.reuse, R68, R36 ;  /* 0x000000446024723c */ /* 0x042fe60000041824 */
[-C--:B------:R-:W-:Y:S01]  /*14e00*/  FMUL.FTZ R86, R86, R116.reuse ;  /* 0x0000007456567220 */ /* 0x080fe20000410000 */
[----:B------:R1:W-:Y:S01]  /*14e10*/  MUFU.EX2 R170, R76 ;  /* 0x0000004c00aa7308 */ /* 0x0003e20000000800 */
[----:B------:R-:W-:Y:S01]  /*14e20*/  FMUL.FTZ R87, R87, R116 ;  /* 0x0000007457577220 */ /* 0x000fe20000410000 */
[-C--:B------:R-:W-:Y:S01]  /*14e30*/  FFMA.FTZ R190, R128, R188.reuse, -R177 ;  /* 0x000000bc80be7223 */ /* 0x080fe200000108b1 */
[-C--:B------:R-:W-:Y:S01]  /*14e40*/  FFMA.FTZ R181, R130, R188.reuse, -R179 ;  /* 0x000000bc82b57223 */ /* 0x080fe200000108b3 */
[----:B------:R-:W-:Y:S01]  /*14e50*/  MUFU.EX2 R119, R119 ;  /* 0x0000007700777308 */ /* 0x000fe20000000800 */
[-CC-:B------:R-:W-:Y:S01]  /*14e60*/  FFMA.FTZ R169, R169, R188.reuse, -R177.reuse ;  /* 0x000000bca9a97223 */ /* 0x180fe200000108b1 */
[C---:B------:R-:W-:Y:S01]  /*14e70*/  HMMA.16816.F32.BF16 R40, R96.reuse, R70, R40 ;  /* 0x000000466028723c */ /* 0x040fe20000041828 */
[----:B------:R-:W2:Y:S02]  /*14e80*/  LDSM.16.MT88.4 R68, [R142+0xa000] ;  /* 0x00a000008e44783b */ /* 0x000ea40000004200 */
[-C--:B------:R-:W-:Y:S01]  /*14e90*/  FFMA.FTZ R128, R171, R188.reuse, -R177 ;  /* 0x000000bcab807223 */ /* 0x080fe200000108b1 */
[-C--:B------:R-:W-:Y:S01]  /*14ea0*/  FFMA.FTZ R130, R122, R188.reuse, -R179 ;  /* 0x000000bc7a827223 */ /* 0x080fe200000108b3 */
[-CC-:B------:R-:W-:Y:S01]  /*14eb0*/  FFMA.FTZ R182, R182, R188.reuse, -R177.reuse ;  /* 0x000000bcb6b67223 */ /* 0x180fe200000108b1 */
[----:B------:R-:W-:Y:S01]  /*14ec0*/  MUFU.EX2 R190, R190 ;  /* 0x000000be00be7308 */ /* 0x000fe20000000800 */
[-CC-:B------:R-:W-:Y:S01]  /*14ed0*/  FFMA.FTZ R151, R151, R188.reuse, -R177.reuse ;  /* 0x000000bc97977223 */ /* 0x180fe200000108b1 */
[-CC-:B------:R-:W-:Y:S01]  /*14ee0*/  FFMA.FTZ R180, R180, R188.reuse, -R177.reuse ;  /* 0x000000bcb4b47223 */ /* 0x180fe200000108b1 */
[C---:B------:R-:W-:Y:S01]  /*14ef0*/  HMMA.16816.F32.BF16 R8, R96.reuse, R10, R92 ;  /* 0x0000000a6008723c */ /* 0x040fe2000004185c */
[----:B-1----:R-:W-:Y:S01]  /*14f00*/  LDSM.16.MT88.4 R76, [R143+0x9000] ;  /* 0x009000008f4c783b */ /* 0x002fe20000004200 */
[----:B------:R-:W-:Y:S01]  /*14f10*/  MUFU.EX2 R169, R169 ;  /* 0x000000a900a97308 */ /* 0x000fe20000000800 */
[-CC-:B------:R-:W-:Y:S01]  /*14f20*/  FFMA.FTZ R186, R186, R188.reuse, -R177.reuse ;  /* 0x000000bcbaba7223 */ /* 0x180fe200000108b1 */
[-C--:B------:R-:W-:Y:S01]  /*14f30*/  FFMA.FTZ R175, R175, R188.reuse, -R177 ;  /* 0x000000bcafaf7223 */ /* 0x080fe200000108b1 */
[----:B------:R-:W-:Y:S01]  /*14f40*/  LDSM.16.MT88.4 R92, [R143+0x9800] ;  /* 0x009800008f5c783b */ /* 0x000fe20000004200 */
[----:B------:R-:W-:Y:S01]  /*14f50*/  MUFU.EX2 R171, R182 ;  /* 0x000000b600ab7308 */ /* 0x000fe20000000800 */
[-CC-:B------:R-:W-:Y:S01]  /*14f60*/  FFMA.FTZ R131, R131, R188.reuse, -R179.reuse ;  /* 0x000000bc83837223 */ /* 0x180fe200000108b3 */
[C---:B------:R-:W-:Y:S03]  /*14f70*/  HMMA.16816.F32.BF16 R12, R96.reuse, R16, R12 ;  /* 0x00000010600c723c */ /* 0x040fe6000004180c */
[-CC-:B------:R-:W-:Y:S01]  /*14f80*/  FFMA.FTZ R178, R178, R188.reuse, -R179.reuse ;  /* 0x000000bcb2b27223 */ /* 0x180fe200000108b3 */
[----:B------:R-:W-:Y:S01]  /*14f90*/  MUFU.EX2 R128, R128 ;  /* 0x0000008000807308 */ /* 0x000fe20000000800 */
[-CC-:B------:R-:W-:Y:S01]  /*14fa0*/  FFMA.FTZ R184, R184, R188.reuse, -R179.reuse ;  /* 0x000000bcb8b87223 */ /* 0x180fe200000108b3 */
[----:B------:R-:W-:Y:S01]  /*14fb0*/  FFMA.FTZ R173, R173, R188, -R179 ;  /* 0x000000bcadad7223 */ /* 0x000fe200000108b3 */
[----:B------:R-:W-:Y:S01]  /*14fc0*/  FFMA.FTZ R115, R176, R118, R115 ;  /* 0x00000076b0737223 */ /* 0x000fe20000010073 */
[----:B------:R-:W-:Y:S01]  /*14fd0*/  MUFU.EX2 R181, R181 ;  /* 0x000000b500b57308 */ /* 0x000fe20000000800 */
[----:B------:R-:W-:Y:S01]  /*14fe0*/  FFMA.FTZ R117, R174, R116, R117 ;  /* 0x00000074ae757223 */ /* 0x000fe20000010075 */
[----:B------:R-:W-:Y:S03]  /*14ff0*/  HMMA.16816.F32.BF16 R16, R96, R18, R84 ;  /* 0x000000126010723c */ /* 0x000fe60000041854 */
[----:B------:R-:W-:Y:S01]  /*15000*/  FADD.FTZ R112, R112, R115 ;  /* 0x0000007370707221 */ /* 0x000fe20000010000 */
[----:B------:R-:W-:Y:S01]  /*15010*/  MUFU.EX2 R130, R130 ;  /* 0x0000008200827308 */ /* 0x000fe20000000800 */
[----:B------:R-:W-:Y:S01]  /*15020*/  FADD.FTZ R114, R114, R117 ;  /* 0x0000007572727221 */ /* 0x000fe20000010000 */
[----:B------:R-:W-:Y:S01]  /*15030*/  LDSM.16.MT88.4 R84, [R142+0x9800] ;  /* 0x009800008e54783b */ /* 0x000fe20000004200 */
[----:B------:R-:W-:Y:S01]  /*15040*/  FADD.FTZ R117, R111, R112 ;  /* 0x000000706f757221 */ /* 0x000fe20000010000 */
[----:B------:R-:W-:Y:S01]  /*15050*/  MUFU.EX2 R151, R151 ;  /* 0x0000009700977308 */ /* 0x000fe20000000800 */
[----:B------:R-:W-:-:S02]  /*15060*/  FADD.FTZ R111, R113, R114 ;  /* 0x00000072716f7221 */ /* 0x000fc40000010000 */
[----:B------:R-:W-:Y:S01]  /*15070*/  FADD.FTZ R117, R2, R117 ;  /* 0x0000007502757221 */ /* 0x000fe20000010000 */
[----:B------:R-:W1:Y:S01]  /*15080*/  MUFU.EX2 R180, R180 ;  /* 0x000000b400b47308 */ /* 0x000e620000000800 */
[----:B------:R-:W-:Y:S01]  /*15090*/  FADD.FTZ R111, R0, R111 ;  /* 0x0000006f006f7221 */ /* 0x000fe20000010000 */
[-C--:B------:R-:W-:Y:S02]  /*150a0*/  MOV R0, R106.reuse ;  /* 0x0000006a00007202 */ /* 0x080fe40000000f00 */
[----:B------:R-:W-:Y:S01]  /*150b0*/  MUFU.EX2 R186, R186 ;  /* 0x000000ba00ba7308 */ /* 0x000fe20000000800 */
[----:B------:R-:W-:Y:S01]  /*150c0*/  MOV R2, R107 ;  /* 0x0000006b00027202 */ /* 0x000fe20000000f00 */
[----:B--2---:R-:W-:Y:S02]  /*150d0*/  HMMA.16816.F32.BF16 R44, R96, R68, R44 ;  /* 0x00000044602c723c */ /* 0x004fe4000004182c */
[----:B------:R-:W2:Y:S01]  /*150e0*/  MUFU.EX2 R175, R175 ;  /* 0x000000af00af7308 */ /* 0x000ea20000000800 */
[----:B------:R-:W-:-:S02]  /*150f0*/  @P4 MOV R0, R106 ;  /* 0x0000006a00004202 */ /* 0x000fc40000000f00 */
[----:B------:R-:W-:Y:S01]  /*15100*/  @P4 MOV R2, R107 ;  /* 0x0000006b00024202 */ /* 0x000fe20000000f00 */
[----:B------:R-:W-:Y:S01]  /*15110*/  MUFU.EX2 R131, R131 ;  /* 0x0000008300837308 */ /* 0x000fe20000000800 */
[----:B-1----:R-:W-:Y:S01]  /*15120*/  F2FP.BF16.F32.PACK_AB R112, R180, R151 ;  /* 0x00000097b470723e */ /* 0x002fe200000010ff */
[----:B------:R-:W-:Y:S01]  /*15130*/  HMMA.16816.F32.BF16 R48, R96, R70, R48 ;  /* 0x000000466030723c */ /* 0x000fe20000041830 */
[----:B------:R-:W1:Y:S01]  /*15140*/  LDSM.16.MT88.4 R68, [R141+0xa000] ;  /* 0x00a000008d44783b */ /* 0x000e620000004200 */
[----:B------:R-:W3:Y:S04]  /*15150*/  MUFU.EX2 R178, R178 ;  /* 0x000000b200b27308 */ /* 0x000ee80000000800 */
[----:B------:R-:W-:Y:S01]  /*15160*/  MUFU.EX2 R184, R184 ;  /* 0x000000b800b87308 */ /* 0x000fe20000000800 */
[----:B--2---:R-:W-:-:S03]  /*15170*/  F2FP.BF16.F32.PACK_AB R114, R175, R186 ;  /* 0x000000baaf72723e */ /* 0x004fc600000010ff */
[----:B------:R-:W2:Y:S01]  /*15180*/  MUFU.EX2 R173, R173 ;  /* 0x000000ad00ad7308 */ /* 0x000ea20000000800 */
[----:B---3--:R-:W-:Y:S02]  /*15190*/  F2FP.BF16.F32.PACK_AB R113, R178, R131 ;  /* 0x00000083b271723e */ /* 0x008fe400000010ff */
[----:B--2---:R-:W-:Y:S01]  /*151a0*/  F2FP.BF16.F32.PACK_AB R115, R173, R184 ;  /* 0x000000b8ad73723e */ /* 0x004fe200000010ff */
[C---:B-1----:R-:W-:Y:S08]  /*151b0*/  HMMA.16816.F32.BF16 R52, R96.reuse, R68, R52 ;  /* 0x000000446034723c */ /* 0x042ff00000041834 */
[C---:B------:R-:W-:Y:S01]  /*151c0*/  HMMA.16816.F32.BF16 R56, R96.reuse, R70, R56 ;  /* 0x000000466038723c */ /* 0x040fe20000041838 */
[----:B------:R-:W1:Y:S07]  /*151d0*/  LDSM.16.MT88.4 R68, [R140+0xa000] ;  /* 0x00a000008c44783b */ /* 0x000e6e0000004200 */
[----:B-1----:R-:W-:Y:S03]  /*151e0*/  HMMA.16816.F32.BF16 R60, R96, R68, R60 ;  /* 0x00000044603c723c */ /* 0x002fe6000004183c */
[----:B------:R-:W-:Y:S01]  /*151f0*/  F2FP.BF16.F32.PACK_AB R68, R127, R172 ;  /* 0x000000ac7f44723e */ /* 0x000fe200000010ff */
[----:B------:R-:W-:Y:S01]  /*15200*/  FADD.FTZ R172, R172, R117 ;  /* 0x00000075acac7221 */ /* 0x000fe20000010000 */
[----:B------:R-:W-:Y:S01]  /*15210*/  F2FP.BF16.F32.PACK_AB R69, R123, R170 ;  /* 0x000000aa7b45723e */ /* 0x000fe200000010ff */
[----:B------:R-:W-:-:S02]  /*15220*/  FADD.FTZ R170, R170, R111 ;  /* 0x0000006faaaa7221 */ /* 0x000fc40000010000 */
[----:B------:R-:W-:Y:S01]  /*15230*/  FADD.FTZ R172, R127, R172 ;  /* 0x000000ac7fac7221 */ /* 0x000fe20000010000 */
[----:B------:R-:W-:Y:S03]  /*15240*/  HMMA.16816.F32.BF16 R64, R96, R70, R64 ;  /* 0x000000466040723c */ /* 0x000fe60000041840 */
[----:B------:R-:W-:Y:S01]  /*15250*/  F2FP.BF16.F32.PACK_AB R70, R120, R125 ;  /* 0x0000007d7846723e */ /* 0x000fe200000010ff */
[----:B------:R-:W-:Y:S01]  /*15260*/  FADD.FTZ R123, R123, R170 ;  /* 0x000000aa7b7b7221 */ /* 0x000fe20000010000 */
[----:B------:R-:W-:Y:S01]  /*15270*/  F2FP.BF16.F32.PACK_AB R71, R119, R126 ;  /* 0x0000007e7747723e */ /* 0x000fe200000010ff */
[----:B------:R-:W-:Y:S02]  /*15280*/  FADD.FTZ R125, R125, R172 ;  /* 0x000000ac7d7d7221 */ /* 0x000fe40000010000 */
[----:B------:R-:W-:Y:S02]  /*15290*/  FADD.FTZ R126, R126, R123 ;  /* 0x0000007b7e7e7221 */ /* 0x000fe40000010000 */
[----:B------:R-:W-:-:S02]  /*152a0*/  FADD.FTZ R125, R120, R125 ;  /* 0x0000007d787d7221 */ /* 0x000fc40000010000 */
        /* <DEDUP_REMOVED lines=27> */
[----:B------:R-:W-:-:S02]  /*15460*/  F2FP.BF16.F32.PACK_AB R70, R128, R171 ;  /* 0x000000ab8046723e */ /* 0x000fc400000010ff */
[----:B------:R2:W3:Y:S04]  /*15470*/  MUFU.EX2 R122, R68 ;  /* 0x00000044007a7308 */ /* 0x0004e80000000800 */
[----:B------:R-:W4:Y:S01]  /*15480*/  MUFU.EX2 R121, R121 ;  /* 0x0000007900797308 */ /* 0x000f220000000800 */
[----:B--2---:R-:W-:Y:S01]  /*15490*/  F2FP.BF16.F32.PACK_AB R68, R169, R190 ;  /* 0x000000bea944723e */ /* 0x004fe200000010ff */
[----:B------:R-:W-:Y:S01]  /*154a0*/  FADD.FTZ R190, R190, R125 ;  /* 0x0000007dbebe7221 */ /* 0x000fe20000010000 */
[C---:B---3--:R-:W-:Y:S01]  /*154b0*/  F2FP.BF16.F32.PACK_AB R69, R122.reuse, R181 ;  /* 0x000000b57a45723e */ /* 0x048fe200000010ff */
[----:B------:R-:W-:Y:S01]  /*154c0*/  FADD.FTZ R181, R181, R126 ;  /* 0x0000007eb5b57221 */ /* 0x000fe20000010000 */
[----:B----4-:R-:W-:Y:S01]  /*154d0*/  F2FP.BF16.F32.PACK_AB R71, R121, R130 ;  /* 0x000000827947723e */ /* 0x010fe200000010ff */
[----:B------:R-:W-:Y:S01]  /*154e0*/  FADD.FTZ R190, R169, R190 ;  /* 0x000000bea9be7221 */ /* 0x000fe20000010000 */
[----:B------:R-:W-:Y:S01]  /*154f0*/  @P4 IADD3 R169, PT, PT, R101, -0x3, RZ ;  /* 0xfffffffd65a94810 */ /* 0x000fe20007ffe0ff */
        /* <DEDUP_REMOVED lines=59> */
.L_x_14807:
[----:B------:R-:W-:-:S07]  /*158b0*/  IADD3 R169, PT, PT, R105, -0x1, RZ ;  /* 0xffffffff69a97810 */ /* 0x000fce0007ffe0ff */
.L_x_14816:
[----:B------:R-:W-:Y:S05]  /*158c0*/  BSYNC B2 ;  /* 0x0000000000027941 */ /* 0x000fea0003800000 */
.L_x_14806:
        /* <DEDUP_REMOVED lines=13> */
.L_x_14824:
        /* <DEDUP_REMOVED lines=78> */
.L_x_14819:
[----:B------:R-:W-:Y:S05]  /*15e80*/  BSYNC.RECONVERGENT B0 ;  /* 0x0000000000007941 */ /* 0x000fea0003800200 */
.L_x_14818:
        /* <DEDUP_REMOVED lines=65> */
[----:B------:R-:W4:Y:S05]  /*162a0*/  LDSM.16.M88.4 R108, [R138+0x4000] ;  /* 0x004000008a6c783b */ /* 0x000f2a0000000200 */
[----:B------:R-:W5:Y:S05]  /*162b0*/  LDSM.16.M88.4 R112, [R138+0x4800] ;  /* 0x004800008a70783b */ /* 0x000f6a0000000200 */
[----:B------:R-:W1:Y:S05]  /*162c0*/  LDSM.16.M88.4 R116, [R138+0x5000] ;  /* 0x005000008a74783b */ /* 0x000e6a0000000200 */
[----:B------:R-:W2:Y:S05]  /*162d0*/  LD.E R0, desc[UR4][R102.64+0x18c] ;  /* 0x00018c0466007980 */ /* 0x000eaa000c101900 */
[----:B------:R-:W3:Y:S05]  /*162e0*/  LDSM.16.M88.4 R120, [R138+0x5800] ;  /* 0x005800008a78783b */ /* 0x000eea0000000200 */
[----:B------:R-:W0:Y:S05]  /*162f0*/  LDGDEPBAR ;  /* 0x00000000000079af */ /* 0x000e2a0000000000 */
[----:B------:R-:W-:Y:S05]  /*16300*/  LDSM.16.M88.4 R124, [R137] ;  /* 0x00000000897c783b */ /* 0x000fea0000000200 */
[----:B------:R-:W3:Y:S01]  /*16310*/  LDSM.16.M88.4 R128, [R134+0x4000] ;  /* 0x004000008680783b */ /* 0x000ee20000000200 */
        /* <DEDUP_REMOVED lines=9> */
[C---:B---3--:R-:W-:Y:S08]  /*163b0*/  HMMA.16816.F32.BF16 R28, R104.reuse, R120, RZ ;  /* 0x00000078681c723c */ /* 0x048ff000000418ff */
        /* <DEDUP_REMOVED lines=128> */
[-C--:B-----5:R-:W-:Y:S01]  /*16bc0*/  FMUL.FTZ R2, R34, R0.reuse ;  /* 0x0000000022027220 */ /* 0x0a0fe20000410000 */
        /* <DEDUP_REMOVED lines=25> */
[----:B-1----:R-:W2:Y:S01]  /*16d60*/  @!P2 LD.E R2, desc[UR4][R102.64+0x38] ;  /* 0x000038046602a980 */ /* 0x002ea2000c101900 */
        /* <DEDUP_REMOVED lines=73> */
.L_x_14823:
[----:B------:R-:W-:Y:S05]  /*17200*/  BSYNC.RECONVERGENT B0 ;  /* 0x0000000000007941 */ /* 0x000fea0003800200 */
.L_x_14822:
        /* <DEDUP_REMOVED lines=50> */
.L_x_14821:
[----:B------:R-:W-:Y:S05]  /*17530*/  BSYNC.RECONVERGENT B1 ;  /* 0x0000000000017941 */ /* 0x000fea0003800200 */
.L_x_14820:
[----:B------:R-:W3:Y:S01]  /*17540*/  LD.E R105, desc[UR4][R102.64+0xdc] ;  /* 0x0000dc0466697980 */ /* 0x000ee2000c101900 */
[C---:B-1----:R-:W-:Y:S01]  /*17550*/  VIADD R0, R171.reuse, 0x20 ;  /* 0x00000020ab007836 */ /* 0x042fe20000000000 */
[----:B--2---:R-:W-:Y:S01]  /*17560*/  IABS R173, R171 ;  /* 0x000000ab00ad7213 */ /* 0x004fe20000000000 */
[C---:B------:R-:W-:Y:S01]  /*17570*/  VIADD R2, R171.reuse, 0x21 ;  /* 0x00000021ab027836 */ /* 0x040fe20000000000 */
[----:B------:R-:W-:Y:S01]  /*17580*/  LDSM.16.MT88.4 R28, [R141+0x8000] ;  /* 0x008000008d1c783b */ /* 0x000fe20000004200 */
[C---:B------:R-:W-:Y:S01]  /*17590*/  VIADD R4, R172.reuse, 0xffffffe0 ;  /* 0xffffffe0ac047836 */ /* 0x040fe20000000000 */
[----:B------:R-:W-:Y:S01]  /*175a0*/  IABS R0, R0 ;  /* 0x0000000000007213 */ /* 0x000fe20000000000 */
[C---:B------:R-:W-:Y:S01]  /*175b0*/  VIADD R6, R171.reuse, 0x19 ;  /* 0x00000019ab067836 */ /* 0x040fe20000000000 */
[----:B------:R-:W-:Y:S01]  /*175c0*/  IABS R2, R2 ;  /* 0x0000000200027213 */ /* 0x000fe20000000000 */
        /* <DEDUP_REMOVED lines=8> */
[----:B------:R-:W-:Y:S01]  /*17650*/  ISETP.GE.AND P0, PT, R4, R164, PT ;  /* 0x000000a40400720c */ /* 0x000fe20003f06270 */
[----:B------:R-:W-:Y:S01]  /*17660*/  VIADD R18, R172, 0xfffffff0 ;  /* 0xfffffff0ac127836 */ /* 0x000fe20000000000 */
[----:B------:R-:W-:Y:S01]  /*17670*/  ISETP.GE.AND P5, PT, R4, R163, PT ;  /* 0x000000a30400720c */ /* 0x000fe20003fa6270 */
        /* <DEDUP_REMOVED lines=9> */
[C---:B------:R-:W-:Y:S02]  /*17710*/  VIADD R2, R171.reuse, 0x18 ;  /* 0x00000018ab027836 */ /* 0x040fe40000000000 */
        /* <DEDUP_REMOVED lines=11> */
[----:B------:R-:W-:Y:S01]  /*177d0*/  IABS R0, R0 ;  /* 0x0000000000007213 */ /* 0x000fe20000000000 */
[C---:B------:R-:W-:Y:S01]  /*177e0*/  VIADD R4, R171.reuse, 0xfffffff9 ;  /* 0xfffffff9ab047836 */ /* 0x040fe20000000000 */
[----:B------:R-:W-:Y:S01]  /*177f0*/  I2FP.F32.S32 R2, R2 ;  /* 0x0000000200027245 */ /* 0x000fe20000201400 */
[CC--:B------:R-:W-:Y:S01]  /*17800*/  FFMA.FTZ R175, -R162.reuse, R6.reuse, R175 ;  /* 0x00000006a2af7223 */ /* 0x0c0fe200000101af */
[C---:B------:R-:W-:Y:S01]  /*17810*/  FFMA.FTZ R187, -R162.reuse, R6, R187 ;  /* 0x00000006a2bb7223 */ /* 0x040fe200000101bb */
[----:B------:R-:W-:Y:S01]  /*17820*/  IABS R5, R5 ;  /* 0x0000000500057213 */ /* 0x000fe20000000000 */
[----:B------:R-:W-:Y:S01]  /*17830*/  IMAD.MOV.U32 R6, RZ, RZ, R0 ;  /* 0x000000ffff067224 */ /* 0x000fe200078e0000 */
[----:B------:R-:W-:Y:S01]  /*17840*/  IABS R0, R4 ;  /* 0x0000000400007213 */ /* 0x000fe20000000000 */
[CC--:B------:R-:W-:Y:S01]  /*17850*/  FFMA.FTZ R177, -R162.reuse, R2.reuse, R177 ;  /* 0x00000002a2b17223 */ /* 0x0c0fe200000101b1 */
        /* <DEDUP_REMOVED lines=9> */
[C---:B------:R-:W-:Y:S01]  /*178f0*/  FFMA.FTZ R207, -R162.reuse, R0, R207 ;  /* 0x00000000a2cf7223 */ /* 0x040fe200000101cf */
        /* <DEDUP_REMOVED lines=11> */
[----:B------:R-:W-:Y:S01]  /*179b0*/  VIADD R170, R170, 0xffffffc0 ;  /* 0xffffffc0aaaa7836 */ /* 0x000fe20000000000 */
[----:B------:R-:W-:Y:S02]  /*179c0*/  I2FP.F32.S32 R6, R6 ;  /* 0x0000000600067245 */ /* 0x000fe40000201400 */
[----:B------:R-:W-:Y:S01]  /*179d0*/  IABS R4, R4 ;  /* 0x0000000400047213 */ /* 0x000fe20000000000 */
[CC--:B------:R-:W-:Y:S01]  /*179e0*/  FFMA.FTZ R199, -R162.reuse, R2.reuse, R199 ;  /* 0x00000002a2c77223 */ /* 0x0c0fe200000101c7 */
[C---:B------:R-:W-:Y:S01]  /*179f0*/  FFMA.FTZ R211, -R162.reuse, R2, R211 ;  /* 0x00000002a2d37223 */ /* 0x040fe200000101d3 */
[----:B------:R-:W-:Y:S01]  /*17a00*/  FFMA.FTZ R119, -R162, R6, R119 ;  /* 0x00000006a2777223 */ /* 0x000fe20000010177 */
[----:B------:R-:W-:Y:S01]  /*17a10*/  I2FP.F32.S32 R2, R5 ;  /* 0x0000000500027245 */ /* 0x000fe20000201400 */
[----:B------:R-:W-:Y:S01]  /*17a20*/  VIADD R6, R172, 0xffffffe8 ;  /* 0xffffffe8ac067836 */ /* 0x000fe20000000000 */
[----:B------:R-:W-:Y:S01]  /*17a30*/  I2FP.F32.S32 R5, R4 ;  /* 0x0000000400057245 */ /* 0x000fe20000201400 */
[----:B------:R-:W-:Y:S01]  /*17a40*/  VIADD R4, R171, 0xfffffff1 ;  /* 0xfffffff1ab047836 */ /* 0x000fe20000000000 */
[----:B------:R-:W-:Y:S01]  /*17a50*/  FSEL R22, R175, -INF , P4 ;  /* 0xff800000af167808 */ /* 0x000fe20002000000 */
[----:B------:R-:W-:Y:S01]  /*17a60*/  FFMA.FTZ R209, -R162, R2, R209 ;  /* 0x00000002a2d17223 */ /* 0x000fe200000101d1 */
[----:B------:R-:W-:Y:S01]  /*17a70*/  ISETP.GE.AND P4, PT, R6, R166, PT ;  /* 0x000000a60600720c */ /* 0x000fe20003f86270 */
[C---:B------:R-:W-:Y:S01]  /*17a80*/  FFMA.FTZ R131, -R162.reuse, R2, R131 ;  /* 0x00000002a2837223 */ /* 0x040fe20000010183 */
[----:B------:R-:W-:Y:S01]  /*17a90*/  IABS R4, R4 ;  /* 0x0000000400047213 */ /* 0x000fe20000000000 */
[----:B------:R-:W-:Y:S01]  /*17aa0*/  VIADD R2, R171, 0xfffffff0 ;  /* 0xfffffff0ab027836 */ /* 0x000fe20000000000 */
[----:B------:R-:W-:Y:S01]  /*17ab0*/  FSEL R20, R183, -INF , P4 ;  /* 0xff800000b7147808 */ /* 0x000fe20002000000 */
[C---:B------:R-:W-:Y:S01]  /*17ac0*/  FFMA.FTZ R126, -R162.reuse, R5, R126 ;  /* 0x00000005a27e7223 */ /* 0x040fe2000001017e */
[----:B------:R-:W-:Y:S01]  /*17ad0*/  ISETP.GE.AND P4, PT, R15, R166, PT ;  /* 0x000000a60f00720c */ /* 0x000fe20003f86270 */
[C---:B------:R-:W-:Y:S01]  /*17ae0*/  VIADD R5, R171.reuse, 0xffffffe8 ;  /* 0xffffffe8ab057836 */ /* 0x040fe20000000000 */
[----:B------:R-:W-:Y:S01]  /*17af0*/  I2FP.F32.S32 R4, R4 ;  /* 0x0000000400047245 */ /* 0x000fe20000201400 */
[----:B------:R-:W-:Y:S01]  /*17b00*/  VIADD R171, R171, 0x40 ;  /* 0x00000040abab7836 */ /* 0x000fe20000000000 */
[----:B------:R-:W-:Y:S02]  /*17b10*/  FSEL R13, R185, -INF , P4 ;  /* 0xff800000b90d7808 */ /* 0x000fe40002000000 */
[----:B------:R-:W-:Y:S01]  /*17b20*/  ISETP.GE.AND P4, PT, R23, R164, PT ;  /* 0x000000a41700720c */ /* 0x000fe20003f86270 */
[CC--:B------:R-:W-:Y:S01]  /*17b30*/  FFMA.FTZ R217, -R162.reuse, R4.reuse, R217 ;  /* 0x00000004a2d97223 */ /* 0x0c0fe200000101d9 */
[----:B------:R-:W-:Y:S01]  /*17b40*/  FFMA.FTZ R107, -R162, R4, R107 ;  /* 0x00000004a26b7223 */ /* 0x000fe2000001016b */
        /* <DEDUP_REMOVED lines=13> */
[-C--:B------:R-:W-:Y:S01]  /*17c20*/  ISETP.GE.AND P4, PT, R18, R164.reuse, PT ;  /* 0x000000a41200720c */ /* 0x080fe20003f86270 */
[----:B------:R-:W-:Y:S01]  /*17c30*/  FFMA.FTZ R173, -R162, R173, R221 ;  /* 0x000000ada2ad7223 */ /* 0x000fe200000101dd */
[----:B------:R-:W-:Y:S02]  /*17c40*/  FSEL R123, R199, -INF , P0 ;  /* 0xff800000c77b7808 */ /* 0x000fe40000000000 */
[----:B------:R-:W-:Y:S02]  /*17c50*/  ISETP.GE.AND P0, PT, R16, R164, PT ;  /* 0x000000a41000720c */ /* 0x000fe40003f06270 */
[----:B------:R-:W-:Y:S02]  /*17c60*/  IABS R2, R2 ;  /* 0x0000000200027213 */ /* 0x000fe40000000000 */
[C---:B------:R-:W-:Y:S02]  /*17c70*/  ISETP.GE.AND P1, PT, R14.reuse, R164, PT ;  /* 0x000000a40e00720c */ /* 0x040fe40003f26270 */
[----:B------:R-:W-:Y:S02]  /*17c80*/  FSEL R187, R195, -INF , P4 ;  /* 0xff800000c3bb7808 */ /* 0x000fe40002000000 */
[----:B------:R-:W-:Y:S02]  /*17c90*/  ISETP.GE.AND P4, PT, R14, R166, PT ;  /* 0x000000a60e00720c */ /* 0x000fe40003f86270 */
[----:B------:R-:W-:Y:S02]  /*17ca0*/  IABS R0, R0 ;  /* 0x0000000000007213 */ /* 0x000fe40000000000 */
[----:B------:R-:W-:Y:S02]  /*17cb0*/  FSEL R127, R197, -INF , P0 ;  /* 0xff800000c57f7808 */ /* 0x000fe40000000000 */
[----:B------:R-:W-:Y:S02]  /*17cc0*/  I2FP.F32.S32 R2, R2 ;  /* 0x0000000200027245 */ /* 0x000fe40000201400 */
[----:B------:R-:W-:Y:S02]  /*17cd0*/  ISETP.GE.AND P0, PT, R12, R164, PT ;  /* 0x000000a40c00720c */ /* 0x000fe40003f06270 */
[----:B------:R-:W-:Y:S01]  /*17ce0*/  FSEL R173, R173, -INF , P1 ;  /* 0xff800000adad7808 */ /* 0x000fe20000800000 */
[C---:B------:R-:W-:Y:S01]  /*17cf0*/  FFMA.FTZ R215, -R162.reuse, R2, R215 ;  /* 0x00000002a2d77223 */ /* 0x040fe200000101d7 */
[----:B------:R-:W-:Y:S01]  /*17d00*/  ISETP.GE.AND P1, PT, R23, R166, PT ;  /* 0x000000a61700720c */ /* 0x000fe20003f26270 */
[----:B------:R-:W-:Y:S01]  /*17d10*/  FFMA.FTZ R122, -R162, R2, R122 ;  /* 0x00000002a27a7223 */ /* 0x000fe2000001017a */
[----:B------:R-:W-:Y:S01]  /*17d20*/  FSEL R181, R209, -INF , P4 ;  /* 0xff800000d1b57808 */ /* 0x000fe20002000000 */
[----:B------:R-:W-:Y:S01]  /*17d30*/  VIADD R2, R172, 0x19 ;  /* 0x00000019ac027836 */ /* 0x000fe20000000000 */
[----:B------:R-:W-:Y:S02]  /*17d40*/  I2FP.F32.S32 R0, R0 ;  /* 0x0000000000007245 */ /* 0x000fe40000201400 */
[----:B------:R-:W-:Y:S02]  /*17d50*/  ISETP.GE.AND P4, PT, R10, R164, PT ;  /* 0x000000a40a00720c */ /* 0x000fe40003f86270 */
[----:B------:R-:W-:Y:S01]  /*17d60*/  FSEL R185, R201, -INF , P0 ;  /* 0xff800000c9b97808 */ /* 0x000fe20000000000 */
[CC--:B------:R-:W-:Y:S01]  /*17d70*/  FFMA.FTZ R213, -R162.reuse, R0.reuse, R213 ;  /* 0x00000000a2d57223 */ /* 0x0c0fe200000101d5 */
[----:B------:R-:W-:Y:S01]  /*17d80*/  FSEL R21, R177, -INF , P1 ;  /* 0xff800000b1157808 */ /* 0x000fe20000800000 */
[----:B------:R-:W-:Y:S01]  /*17d90*/  FFMA.FTZ R106, -R162, R0, R106 ;  /* 0x00000000a26a7223 */ /* 0x000fe2000001016a */
[-C--:B------:R-:W-:Y:S01]  /*17da0*/  ISETP.GE.AND P0, PT, R8, R166.reuse, PT ;  /* 0x000000a60800720c */ /* 0x080fe20003f06270 */
[----:B------:R-:W-:Y:S01]  /*17db0*/  VIADD R0, R172, 0x18 ;  /* 0x00000018ac007836 */ /* 0x000fe20000000000 */
[----:B------:R-:W-:Y:S02]  /*17dc0*/  ISETP.GE.AND P3, PT, R10, R166, PT ;  /* 0x000000a60a00720c */ /* 0x000fe40003f66270 */
[----:B------:R-:W-:Y:S02]  /*17dd0*/  ISETP.GE.AND P1, PT, R172, R164, PT ;  /* 0x000000a4ac00720c */ /* 0x000fe40003f26270 */
[----:B------:R-:W-:Y:S02]  /*17de0*/  FSEL R129, R205, -INF , P4 ;  /* 0xff800000cd817808 */ /* 0x000fe40002000000 */
[----:B------:R-:W-:Y:S02]  /*17df0*/  ISETP.GE.AND P4, PT, R7, R166, PT ;  /* 0x000000a60700720c */ /* 0x000fe40003f86270 */
[----:B------:R-:W-:Y:S02]  /*17e00*/  FSEL R177, R215, -INF , P0 ;  /* 0xff800000d7b17808 */ /* 0x000fe40000000000 */
[----:B------:R-:W-:Y:S02]  /*17e10*/  IABS R5, R5 ;  /* 0x0000000500057213 */ /* 0x000fe40000000000 */
[----:B------:R-:W-:Y:S02]  /*17e20*/  ISETP.GE.AND P0, PT, R10, R165, PT ;  /* 0x000000a50a00720c */ /* 0x000fe40003f06270 */
[----:B------:R-:W-:Y:S02]  /*17e30*/  FSEL R125, R203, -INF , P3 ;  /* 0xff800000cb7d7808 */ /* 0x000fe40001800000 */
[----:B------:R-:W-:Y:S02]  /*17e40*/  FSEL R175, R211, -INF , P1 ;  /* 0xff800000d3af7808 */ /* 0x000fe40000800000 */
[-C--:B------:R-:W-:Y:S02]  /*17e50*/  ISETP.GE.AND P1, PT, R9, R164.reuse, PT ;  /* 0x000000a40900720c */ /* 0x080fe40003f26270 */
[----:B------:R-:W-:Y:S02]  /*17e60*/  FSEL R121, R213, -INF , P4 ;  /* 0xff800000d5797808 */ /* 0x000fe40002000000 */
[----:B------:R-:W-:Y:S02]  /*17e70*/  ISETP.GE.AND P4, PT, R8, R164, PT ;  /* 0x000000a40800720c */ /* 0x000fe40003f86270 */
[----:B------:R-:W-:Y:S02]  /*17e80*/  I2FP.F32.S32 R5, R5 ;  /* 0x0000000500057245 */ /* 0x000fe40000201400 */
[----:B------:R-:W-:Y:S02]  /*17e90*/  FSEL R125, R125, -INF , !P0 ;  /* 0xff8000007d7d7808 */ /* 0x000fe40004000000 */
[-C--:B------:R-:W-:Y:S01]  /*17ea0*/  ISETP.GE.AND P3, PT, R172, R166.reuse, PT ;  /* 0x000000a6ac00720c */ /* 0x080fe20003f66270 */
[CC--:B------:R-:W-:Y:S01]  /*17eb0*/  FFMA.FTZ R104, -R162.reuse, R5.reuse, R104 ;  /* 0x00000005a2687223 */ /* 0x0c0fe20000010168 */
[----:B------:R-:W-:Y:S01]  /*17ec0*/  FSEL R151, R151, -INF , P1 ;  /* 0xff80000097977808 */ /* 0x000fe20000800000 */
[----:B------:R-:W-:Y:S01]  /*17ed0*/  FFMA.FTZ R128, -R162, R5, R128 ;  /* 0x00000005a2807223 */ /* 0x000fe20000010180 */
[----:B------:R-:W-:Y:S01]  /*17ee0*/  ISETP.GE.AND P0, PT, R0, R166, PT ;  /* 0x000000a60000720c */ /* 0x000fe20003f06270 */
[----:B------:R-:W-:Y:S01]  /*17ef0*/  VIADD R5, R172, 0x11 ;  /* 0x00000011ac057836 */ /* 0x000fe20000000000 */
[----:B------:R-:W-:Y:S02]  /*17f00*/  ISETP.GE.AND P1, PT, R14, R163, PT ;  /* 0x000000a30e00720c */ /* 0x000fe40003f26270 */
[----:B------:R-:W-:Y:S02]  /*17f10*/  FSEL R131, R131, -INF , P4 ;  /* 0xff80000083837808 */ /* 0x000fe40002000000 */
[----:B------:R-:W-:Y:S02]  /*17f20*/  ISETP.GE.AND P4, PT, R7, R164, PT ;  /* 0x000000a40700720c */ /* 0x000fe40003f86270 */
[----:B------:R-:W-:Y:S02]  /*17f30*/  FSEL R183, R207, -INF , P3 ;  /* 0xff800000cfb77808 */ /* 0x000fe40001800000 */
[----:B------:R-:W-:Y:S02]  /*17f40*/  ISETP.GE.AND P3, PT, R9, R166, PT ;  /* 0x000000a60900720c */ /* 0x000fe40003f66270 */
[----:B------:R-:W-:Y:S02]  /*17f50*/  FSEL R119, R119, -INF , P0 ;  /* 0xff80000077777808 */ /* 0x000fe40000000000 */
[-C--:B------:R-:W-:Y:S02]  /*17f60*/  ISETP.GE.AND P0, PT, R2, R164.reuse, PT ;  /* 0x000000a40200720c */ /* 0x080fe40003f06270 */
[----:B------:R-:W-:Y:S02]  /*17f70*/  FSEL R173, R173, -INF , !P1 ;  /* 0xff800000adad7808 */ /* 0x000fe40004800000 */
        /* <DEDUP_REMOVED lines=9> */
[----:B------:R-:W-:Y:S02]  /*18010*/  FSEL R6, R22, -INF , !P6 ;  /* 0xff80000016067808 */ /* 0x000fe40007000000 */
[----:B------:R-:W-:Y:S02]  /*18020*/  FSEL R21, R21, -INF , !P4 ;  /* 0xff80000015157808 */ /* 0x000fe40006000000 */
[C---:B------:R-:W-:Y:S02]  /*18030*/  ISETP.GE.AND P6, PT, R15.reuse, R165, PT ;  /* 0x000000a50f00720c */ /* 0x040fe40003fc6270 */
[----:B------:R-:W-:Y:S02]  /*18040*/  ISETP.GE.AND P4, PT, R15, R163, PT ;  /* 0x000000a30f00720c */ /* 0x000fe40003f86270 */
[----:B------:R-:W-:Y:S02]  /*18050*/  FSEL R128, R128, -INF , P3 ;  /* 0xff80000080807808 */ /* 0x000fe40001800000 */
[----:B------:R-:W-:Y:S02]  /*18060*/  FSEL R15, R20, -INF , !P0 ;  /* 0xff800000140f7808 */ /* 0x000fe40004000000 */
[----:B------:R-:W-:Y:S02]  /*18070*/  ISETP.GE.AND P3, PT, R2, R166, PT ;  /* 0x000000a60200720c */ /* 0x000fe40003f66270 */
[-C--:B------:R-:W-:Y:S02]  /*18080*/  ISETP.GE.AND P0, PT, R18, R165.reuse, PT ;  /* 0x000000a51200720c */ /* 0x080fe40003f06270 */
[----:B------:R-:W-:Y:S02]  /*18090*/  FSEL R4, R4, -INF , !P5 ;  /* 0xff80000004047808 */ /* 0x000fe40006800000 */
[-C--:B------:R-:W-:Y:S02]  /*180a0*/  ISETP.GE.AND P5, PT, R16, R165.reuse, PT ;  /* 0x000000a51000720c */ /* 0x080fe40003fa6270 */
[----:B------:R-:W-:Y:S02]  /*180b0*/  FSEL R126, R126, -INF , P3 ;  /* 0xff8000007e7e7808 */ /* 0x000fe40001800000 */
[----:B------:R-:W-:Y:S02]  /*180c0*/  FSEL R191, R191, -INF , !P0 ;  /* 0xff800000bfbf7808 */ /* 0x000fe40004000000 */
[----:B------:R-:W-:Y:S02]  /*180d0*/  ISETP.GE.AND P3, PT, R5, R164, PT ;  /* 0x000000a40500720c */ /* 0x000fe40003f66270 */
[-C--:B------:R-:W-:Y:S02]  /*180e0*/  ISETP.GE.AND P0, PT, R14, R165.reuse, PT ;  /* 0x000000a50e00720c */ /* 0x080fe40003f06270 */
[----:B------:R-:W-:Y:S02]  /*180f0*/  FSEL R189, R193, -INF , !P5 ;  /* 0xff800000c1bd7808 */ /* 0x000fe40006800000 */
[----:B------:R-:W-:Y:S02]  /*18100*/  ISETP.GE.AND P5, PT, R12, R165, PT ;  /* 0x000000a50c00720c */ /* 0x000fe40003fa6270 */
[----:B------:R-:W-:Y:S02]  /*18110*/  FSEL R122, R122, -INF , P3 ;  /* 0xff8000007a7a7808 */ /* 0x000fe40001800000 */
[-C--:B------:R-:W-:Y:S02]  /*18120*/  ISETP.GE.AND P3, PT, R23, R163.reuse, PT ;  /* 0x000000a31700720c */ /* 0x080fe40003f66270 */
[----:B------:R-:W-:Y:S02]  /*18130*/  FSEL R17, R17, -INF , !P1 ;  /* 0xff80000011117808 */ /* 0x000fe40004800000 */
[----:B------:R-:W-:Y:S02]  /*18140*/  FSEL R181, R181, -INF , !P0 ;  /* 0xff800000b5b57808 */ /* 0x000fe40004000000 */
[----:B------:R-:W-:Y:S02]  /*18150*/  ISETP.GE.AND P1, PT, R12, R163, PT ;  /* 0x000000a30c00720c */ /* 0x000fe40003f26270 */
[----:B------:R-:W-:Y:S02]  /*18160*/  FSEL R11, R11, -INF , !P4 ;  /* 0xff8000000b0b7808 */ /* 0x000fe40006000000 */
[----:B------:R-:W-:Y:S02]  /*18170*/  FSEL R123, R123, -INF , !P5 ;  /* 0xff8000007b7b7808 */ /* 0x000fe40006800000 */
[----:B------:R-:W-:Y:S02]  /*18180*/  ISETP.GE.AND P0, PT, R8, R165, PT ;  /* 0x000000a50800720c */ /* 0x000fe40003f06270 */
[----:B------:R-:W-:Y:S02]  /*18190*/  ISETP.GE.AND P4, PT, R10, R163, PT ;  /* 0x000000a30a00720c */ /* 0x000fe40003f86270 */
[----:B------:R-:W-:Y:S02]  /*181a0*/  ISETP.GE.AND P5, PT, R172, R165, PT ;  /* 0x000000a5ac00720c */ /* 0x000fe40003fa6270 */
[----:B------:R-:W-:Y:S02]  /*181b0*/  FSEL R13, R13, -INF , !P6 ;  /* 0xff8000000d0d7808 */ /* 0x000fe40007000000 */
[----:B------:R-:W-:Y:S02]  /*181c0*/  FMNMX3.FTZ R10, R3, R6, R21, !PT ;  /* 0x00000006030a7276 */ /* 0x000fe40007810015 */
[----:B------:R-:W-:Y:S02]  /*181d0*/  FSEL R19, R19, -INF , !P3 ;  /* 0xff80000013137808 */ /* 0x000fe40005800000 */
[----:B------:R-:W-:Y:S02]  /*181e0*/  FSEL R185, R185, -INF , !P1 ;  /* 0xff800000b9b97808 */ /* 0x000fe40004800000 */
[----:B------:R-:W-:Y:S02]  /*181f0*/  FSEL R177, R177, -INF , !P0 ;  /* 0xff800000b1b17808 */ /* 0x000fe40004000000 */
[----:B------:R-:W-:Y:S02]  /*18200*/  ISETP.GE.AND P6, PT, R18, R163, PT ;  /* 0x000000a31200720c */ /* 0x000fe40003fc6270 */
[-C--:B------:R-:W-:Y:S02]  /*18210*/  ISETP.GE.AND P1, PT, R7, R165.reuse, PT ;  /* 0x000000a50700720c */ /* 0x080fe40003f26270 */
[----:B------:R-:W-:Y:S02]  /*18220*/  FSEL R183, R183, -INF , !P5 ;  /* 0xff800000b7b77808 */ /* 0x000fe40006800000 */
[----:B------:R-:W-:Y:S02]  /*18230*/  ISETP.GE.AND P0, PT, R5, R165, PT ;  /* 0x000000a50500720c */ /* 0x000fe40003f06270 */
[----:B------:R-:W-:Y:S02]  /*18240*/  FMNMX3.FTZ R10, R10, R15, R13, !PT ;  /* 0x0000000f0a0a7276 */ /* 0x000fe4000781000d */
[-C--:B------:R-:W-:Y:S02]  /*18250*/  ISETP.GE.AND P5, PT, R8, R163.reuse, PT ;  /* 0x000000a30800720c */ /* 0x080fe40003fa6270 */
[----:B------:R-:W-:Y:S02]  /*18260*/  ISETP.GE.AND P3, PT, R16, R163, PT ;  /* 0x000000a31000720c */ /* 0x000fe40003f66270 */
[----:B------:R-:W-:Y:S02]  /*18270*/  FMNMX3.FTZ R8, R101, R4, R19, !PT ;  /* 0x0000000465087276 */ /* 0x000fe40007810013 */
[----:B------:R-:W-:Y:S02]  /*18280*/  FSEL R187, R187, -INF , !P6 ;  /* 0xff800000bbbb7808 */ /* 0x000fe40007000000 */
[----:B------:R-:W-:Y:S02]  /*18290*/  FSEL R121, R121, -INF , !P1 ;  /* 0xff80000079797808 */ /* 0x000fe40004800000 */
[----:B------:R-:W-:Y:S02]  /*182a0*/  FSEL R128, R128, -INF , !P0 ;  /* 0xff80000080807808 */ /* 0x000fe40004000000 */
[----:B------:R-:W-:Y:S02]  /*182b0*/  FMNMX3.FTZ R10, R10, R191, R189, !PT ;  /* 0x000000bf0a0a7276 */ /* 0x000fe400078100bd */
[-C--:B------:R-:W-:Y:S02]  /*182c0*/  ISETP.GE.AND P6, PT, R9, R165.reuse, PT ;  /* 0x000000a50900720c */ /* 0x080fe40003fc6270 */
[C---:B------:R-:W-:Y:S02]  /*182d0*/  ISETP.GE.AND P1, PT, R2.reuse, R165, PT ;  /* 0x000000a50200720c */ /* 0x040fe40003f26270 */
[----:B------:R-:W-:Y:S02]  /*182e0*/  ISETP.GE.AND P0, PT, R2, R163, PT ;  /* 0x000000a30200720c */ /* 0x000fe40003f06270 */
[----:B------:R-:W-:Y:S02]  /*182f0*/  FMNMX3.FTZ R2, R8, R17, R11, !PT ;  /* 0x0000001108027276 */ /* 0x000fe4000781000b */
[----:B------:R-:W-:Y:S02]  /*18300*/  FSEL R127, R127, -INF , !P3 ;  /* 0xff8000007f7f7808 */ /* 0x000fe40005800000 */
[----:B------:R-:W-:Y:S02]  /*18310*/  FMNMX3.FTZ R8, R10, R123, R125, !PT ;  /* 0x0000007b0a087276 */ /* 0x000fe4000781007d */
[----:B------:R-:W-:Y:S02]  /*18320*/  FSEL R179, R179, -INF , !P6 ;  /* 0xff800000b3b37808 */ /* 0x000fe40007000000 */
[----:B------:R-:W-:Y:S02]  /*18330*/  FSEL R129, R129, -INF , !P4 ;  /* 0xff80000081817808 */ /* 0x000fe40006000000 */
[C---:B------:R-:W-:Y:S01]  /*18340*/  ISETP.GE.AND P6, PT, R172.reuse, R163, PT ;  /* 0x000000a3ac00720c */ /* 0x040fe20003fc6270 */
[----:B------:R-:W-:Y:S01]  /*18350*/  VIADD R172, R172, 0xffffffc0 ;  /* 0xffffffc0acac7836 */ /* 0x000fe20000000000 */
        /* <DEDUP_REMOVED lines=321> */
.L_x_14817:
        /* <DEDUP_REMOVED lines=10> */
.L_x_14846:
        /* <DEDUP_REMOVED lines=181> */
.L_x_14827:
[----:B------:R-:W-:Y:S05]  /*1a360*/  BSYNC.RECONVERGENT B0 ;  /* 0x0000000000007941 */ /* 0x000fea0003800200 */
.L_x_14826:
        /* <DEDUP_REMOVED lines=32> */
.L_x_14829:
[----:B------:R-:W-:Y:S05]  /*1a570*/  BSYNC.RECONVERGENT B0 ;  /* 0x0000000000007941 */ /* 0x000fea0003800200 */
.L_x_14828:
        /* <DEDUP_REMOVED lines=12> */
.L_x_14831:
[----:B------:R-:W-:Y:S05]  /*1a640*/  BSYNC.RECONVERGENT B0 ;  /* 0x0000000000007941 */ /* 0x000fea0003800200 */
.L_x_14830:
        /* <DEDUP_REMOVED lines=11> */
.L_x_14833:
[----:B------:R-:W-:Y:S05]  /*1a700*/  BSYNC.RECONVERGENT B0 ;  /* 0x0000000000007941 */ /* 0x000fea0003800200 */
.L_x_14832:
        /* <DEDUP_REMOVED lines=11> */
.L_x_14835:
[----:B------:R-:W-:Y:S05]  /*1a7c0*/  BSYNC.RECONVERGENT B0 ;  /* 0x0000000000007941 */ /* 0x000fea0003800200 */
.L_x_14834:
        /* <DEDUP_REMOVED lines=10> */
.L_x_14837:
[----:B------:R-:W-:Y:S05]  /*1a870*/  BSYNC.RECONVERGENT B0 ;  /* 0x0000000000007941 */ /* 0x000fea0003800200 */
.L_x_14836:
        /* <DEDUP_REMOVED lines=10> */
.L_x_14839:
[----:B------:R-:W-:Y:S05]  /*1a920*/  BSYNC.RECONVERGENT B0 ;  /* 0x0000000000007941 */ /* 0x000fea0003800200 */
.L_x_14838:
        /* <DEDUP_REMOVED lines=10> */
.L_x_14841:
[----:B------:R-:W-:Y:S05]  /*1a9d0*/  BSYNC.RECONVERGENT B0 ;  /* 0x0000000000007941 */ /* 0x000fea0003800200 */
.L_x_14840:
[----:B------:R-:W-:-:S04]  /*1a9e0*/  MOV R155, 0x0 ;  /* 0x00000000009b7802 */ /* 0x000fc80000000f00 */
[----:B-12345:R-:W-:Y:S05]  /*1a9f0*/  @P3 RET.REL.NODEC R154 `(_ZN5flash24flash_fwd_splitkv_kernelI23Flash_fwd_kernel_traitsILi128ELi64ELi64ELi4ELb0ELb0EN7cutlass10bfloat16_tE19Flash_kernel_traitsILi128ELi64ELi64ELi4ES3_EELb0ELb1ELb1ELb0ELb0ELb1ELb1ELb1EEEvNS_16Flash_fwd_paramsE) ;  /* 0xfffffe549a803950 */ /* 0x03efea0003c3ffff */
[-C--:B------:R-:W-:Y:S01]  /*1aa00*/  ISETP.GE.AND P2, PT, R69, R102.reuse, PT ;  /* 0x000000664500720c */ /* 0x080fe20003f46270 */
[----:B------:R-:W-:Y:S01]  /*1aa10*/  IMAD.MOV.U32 R155, RZ, RZ, 0x0 ;  /* 0x00000000ff9b7424 */ /* 0x000fe200078e00ff */
[----:B------:R-:W-:-:S11]  /*1aa20*/  ISETP.GE.AND P0, PT, R71, R102, PT ;  /* 0x000000664700720c */ /* 0x000fd60003f06270 */
[----:B------:R-:W-:-:S04]  /*1aa30*/  @!P2 LEA R2, P1, R73, R76, 0x2 ;  /* 0x0000004c4902a211 */ /* 0x000fc800078210ff */
[----:B------:R-:W-:-:S05]  /*1aa40*/  @!P2 LEA.HI.X R3, R73, R77, R68, 0x2, P1 ;  /* 0x0000004d4903a211 */ /* 0x000fca00008f1444 */
[----:B------:R1:W-:Y:S02]  /*1aa50*/  @!P2 ST.E.128 desc[UR4][R2.64+0x7000], R36 ;  /* 0x007000240200a985 */ /* 0x0003e4000c101d04 */
[----:B-1----:R-:W-:Y:S05]  /*1aa60*/  @P0 RET.REL.NODEC R154 `(_ZN5flash24flash_fwd_splitkv_kernelI23Flash_fwd_kernel_traitsILi128ELi64ELi64ELi4ELb0ELb0EN7cutlass10bfloat16_tE19Flash_kernel_traitsILi128ELi64ELi64ELi4ES3_EELb0ELb1ELb1ELb0ELb0ELb1ELb1ELb1EEEvNS_16Flash_fwd_paramsE) ;  /* 0xfffffe549a640950 */ /* 0x002fea0003c3ffff */
[----:B------:R-:W-:Y:S01]  /*1aa70*/  LEA R2, P0, R73, R76, 0x2 ;  /* 0x0000004c49027211 */ /* 0x000fe200078010ff */
[----:B------:R-:W-:-:S03]  /*1aa80*/  IMAD.MOV.U32 R155, RZ, RZ, 0x0 ;  /* 0x00000000ff9b7424 */ /* 0x000fc600078e00ff */
[----:B------:R-:W-:-:S05]  /*1aa90*/  LEA.HI.X R3, R73, R77, R68, 0x2, P0 ;  /* 0x0000004d49037211 */ /* 0x000fca00000f1444 */
[----:B------:R1:W-:Y:S02]  /*1aaa0*/  ST.E.128 desc[UR4][R2.64+0x7100], R4 ;  /* 0x0071000402007985 */ /* 0x0003e4000c101d04 */
[----:B-1----:R-:W-:Y:S05]  /*1aab0*/  RET.REL.NODEC R154 `(_ZN5flash24flash_fwd_splitkv_kernelI23Flash_fwd_kernel_traitsILi128ELi64ELi64ELi4ELb0ELb0EN7cutlass10bfloat16_tE19Flash_kernel_traitsILi128ELi64ELi64ELi4ES3_EELb0ELb1ELb1ELb0ELb0ELb1ELb1ELb1EEEvNS_16Flash_fwd_paramsE) ;  /* 0xfffffe549a507950 */ /* 0x002fea0003c3ffff */
.L_x_14825:
[----:B------:R-:W-:Y:S01]  /*1aac0*/  MOV R7, 0x2 ;  /* 0x0000000200077802 */ /* 0x000fe20000000f00 */
[----:B------:R-:W-:Y:S01]  /*1aad0*/  IMAD.MOV.U32 R6, RZ, RZ, -0x1 ;  /* 0xffffffffff067424 */ /* 0x000fe200078e00ff */
[----:B------:R-:W-:-:S07]  /*1aae0*/  MOV R4, 0x1f ;  /* 0x0000001f00047802 */ /* 0x000fce0000000f00 */
[----:B-1---5:R-:W-:Y:S05]  /*1aaf0*/  WARPSYNC.COLLECTIVE R6, `(.L_x_14842) ;  /* 0x0000000006087348 */ /* 0x022fea0003c00000 */
[----:B------:R2:W3:Y:S02]  /*1ab00*/  SHFL.BFLY P0, R9, R176, R7, R4 ;  /* 0x0c000007b0097389 */ /* 0x0004e40000000004 */
[----:B-123-5:R-:W-:Y:S05]  /*1ab10*/  ENDCOLLECTIVE ;  /* 0x000000000000791b */ /* 0x02efea0003800000 */
.L_x_14842:
[----:B------:R-:W-:Y:S02]  /*1ab20*/  MOV R5, R9 ;  /* 0x0000000900057202 */ /* 0x000fe40000000f00 */
[----:B------:R-:W-:-:S03]  /*1ab30*/  MOV R7, 0x1 ;  /* 0x0000000100077802 */ /* 0x000fc60000000f00 */
[----:B------:R-:W-:-:S04]  /*1ab40*/  FADD.FTZ R10, R5, R176 ;  /* 0x000000b0050a7221 */ /* 0x000fc80000010000 */
[----:B------:R-:W-:-:S07]  /*1ab50*/  IMAD.MOV.U32 R176, RZ, RZ, R10 ;  /* 0x000000ffffb07224 */ /* 0x000fce00078e000a */
[----:B------:R-:W-:Y:S05]  /*1ab60*/  WARPSYNC.COLLECTIVE R6, `(.L_x_14843) ;  /* 0x0000000006087348 */ /* 0x000fea0003c00000 */
[----:B------:R1:W2:Y:S02]  /*1ab70*/  SHFL.BFLY P0, R9, R176, R7, R4 ;  /* 0x0c000007b0097389 */ /* 0x0002a40000000004 */
[----:B-12---:R-:W-:Y:S05]  /*1ab80*/  ENDCOLLECTIVE ;  /* 0x000000000000791b */ /* 0x006fea0003800000 */
.L_x_14843:
[----:B------:R-:W-:Y:S01]  /*1ab90*/  MOV R176, R174 ;  /* 0x000000ae00b07202 */ /* 0x000fe20000000f00 */
[----:B------:R-:W-:Y:S01]  /*1aba0*/  IMAD.MOV.U32 R5, RZ, RZ, R9 ;  /* 0x000000ffff057224 */ /* 0x000fe200078e0009 */
[----:B------:R-:W-:-:S03]  /*1abb0*/  MOV R7, 0x2 ;  /* 0x0000000200077802 */ /* 0x000fc60000000f00 */
[----:B------:R-:W-:-:S07]  /*1abc0*/  FADD.FTZ R5, R10, R5 ;  /* 0x000000050a057221 */ /* 0x000fce0000010000 */
[----:B------:R-:W-:Y:S05]  /*1abd0*/  WARPSYNC.COLLECTIVE R6, `(.L_x_14844) ;  /* 0x0000000006087348 */ /* 0x000fea0003c00000 */
[----:B------:R1:W2:Y:S02]  /*1abe0*/  SHFL.BFLY P0, R9, R176, R7, R4 ;  /* 0x0c000007b0097389 */ /* 0x0002a40000000004 */
[----:B-12---:R-:W-:Y:S05]  /*1abf0*/  ENDCOLLECTIVE ;  /* 0x000000000000791b */ /* 0x006fea0003800000 */
.L_x_14844:
[----:B------:R-:W-:Y:S01]  /*1ac00*/  FADD.FTZ R8, R9, R174 ;  /* 0x000000ae09087221 */ /* 0x000fe20000010000 */
[----:B------:R-:W-:-:S03]  /*1ac10*/  MOV R7, 0x1 ;  /* 0x0000000100077802 */ /* 0x000fc60000000f00 */
[----:B------:R-:W-:-:S07]  /*1ac20*/  IMAD.MOV.U32 R176, RZ, RZ, R8 ;  /* 0x000000ffffb07224 */ /* 0x000fce00078e0008 */
[----:B------:R-:W-:Y:S05]  /*1ac30*/  WARPSYNC.COLLECTIVE R6, `(.L_x_14845) ;  /* 0x0000000006087348 */ /* 0x000fea0003c00000 */
[----:B------:R1:W2:Y:S02]  /*1ac40*/  SHFL.BFLY P0, R9, R176, R7, R4 ;  /* 0x0c000007b0097389 */ /* 0x0002a40000000004 */
[----:B-12---:R-:W-:Y:S05]  /*1ac50*/  ENDCOLLECTIVE ;  /* 0x000000000000791b */ /* 0x006fea0003800000 */
.L_x_14845:
[----:B------:R-:W-:Y:S01]  /*1ac60*/  MOV R11, R9 ;  /* 0x00000009000b7202 */ /* 0x000fe20000000f00 */
[----:B------:R-:W-:Y:S06]  /*1ac70*/  BRA `(.L_x_14846) ;  /* 0xffffffe800e47947 */ /* 0x000fec000383ffff */
.L_x_14847:
        /* <DEDUP_REMOVED lines=16> */
.L_x_14979:


//--------------------- .nv.shared._ZN5flash32flash_fwd_splitkv_combine_kernelI23Flash_fwd_kernel_traitsILi128ELi64ELi128ELi4ELb0ELb0EN7cutlass10bfloat16_tE19Flash_kernel_traitsILi128ELi64ELi128ELi4ES3_EELi4ELi7ELb0EEEvNS_16Flash_fwd_paramsE --------------------------
	.section	.nv.shared._ZN5flash32flash_fwd_splitkv_combine_kernelI23Flash_fwd_kernel_traitsILi128ELi64ELi128ELi4ELb0ELb0EN7cutlass10bfloat16_tE19Flash_kernel_traitsILi128ELi64ELi128ELi4ES3_EELi4ELi7ELb0EEEvNS_16Flash_fwd_paramsE,"aw",@nobits
	.sectionflags	@""
	.align	16
.nv.shared._ZN5flash32flash_fwd_splitkv_combine_kernelI23Flash_fwd_kernel_traitsILi128ELi64ELi128ELi4ELb0ELb0EN7cutlass10bfloat16_tE19Flash_kernel_traitsILi128ELi64ELi128ELi4ES3_EELi4ELi7ELb0EEEvNS_16Flash_fwd_paramsE:
	.zero		3584


//--------------------- .nv.shared.reserved.0     --------------------------
	.section	.nv.shared.reserved.0,"aw",@nobits
	.weak		__nv_reservedSMEM_offset_0_alias
	.size		__nv_reservedSMEM_offset_0_alias, 0, 64
	.other		__nv_reservedSMEM_offset_0_alias,@"STO_CUDA_RESERVED_SHARED STV_DEFAULT"
__nv_reservedSMEM_offset_0_alias:
	.zero		0
	.zero		64


//--------------------- .nv.global                --------------------------
	.section	.nv.global,"aw",@nobits
.nv.global:
	.type		_ZN72_INTERNAL_7c316da3_36_flash_fwd_split_hdim128_bf16_sm80_cu_e763cb1e_32894cute1_E,@object
	.size		_ZN72_INTERNAL_7c316da3_36_flash_fwd_split_hdim128_bf16_sm80_cu_e763cb1e_32894cute1_E,(_ZN72_INTERNAL_7c316da3_36_flash_fwd_split_hdim128_bf16_sm80_cu_e763cb1e_32894cuda3std3__45__cpo6cbeginE - _ZN72_INTERNAL_7c316da3_36_flash_fwd_split_hdim128_bf16_sm80_cu_e763cb1e_32894cute1_E)
_ZN72_INTERNAL_7c316da3_36_flash_fwd_split_hdim128_bf16_sm80_cu_e763cb1e_32894cute1_E:
	.zero		1
	.type		_ZN72_INTERNAL_7c316da3_36_flash_fwd_split_hdim128_bf16_sm80_cu_e763cb1e_32894cuda3std3__45__cpo6cbeginE,@object
	.size		_ZN72_INTERNAL_7c316da3_36_flash_fwd_split_hdim128_bf16_sm80_cu_e763cb1e_32894cuda3std3__45__cpo6cbeginE,(_ZN72_INTERNAL_7c316da3_36_flash_fwd_split_hdim128_bf16_sm80_cu_e763cb1e_32894cuda3std3__48in_placeE - _ZN72_INTERNAL_7c316da3_36_flash_fwd_split_hdim128_bf16_sm80_cu_e763cb1e_32894cuda3std3__45__cpo6cbeginE)
_ZN72_INTERNAL_7c316da3_36_flash_fwd_split_hdim128_bf16_sm80_cu_e763cb1e_32894cuda3std3__45__cpo6cbeginE:
	.zero		1
	.type		_ZN72_INTERNAL_7c316da3_36_flash_fwd_split_hdim128_bf16_sm80_cu_e763cb1e_32894cuda3std3__48in_placeE,@object
	.size		_ZN72_INTERNAL_7c316da3_36_flash_fwd_split_hdim128_bf16_sm80_cu_e763cb1e_32894cuda3std3__48in_placeE,(_ZN72_INTERNAL_7c316da3_36_flash_fwd_split_hdim128_bf16_sm80_cu_e763cb1e_32894cuda3std6ranges3__45__cpo9iter_moveE - _ZN72_INTERNAL_7c316da3_36_flash_fwd_split_hdim128_bf16_sm80_cu_e763cb1e_32894cuda3std3__48in_placeE)
_ZN72_INTERNAL_7c316da3_36_flash_fwd_split_hdim128_bf16_sm80_cu_e763cb1e_32894cuda3std3__48in_placeE:
	.zero		1
	.type		_ZN72_INTERNAL_7c316da3_36_flash_fwd_split_hdim128_bf16_sm80_cu_e763cb1e_32894cuda3std6ranges3__45__cpo9iter_moveE,@object
	.size		_ZN72_INTERNAL_7c316da3_36_flash_fwd_split_hdim128_bf16_sm80_cu_e763cb1e_32894cuda3std6ranges3__45__cpo9iter_moveE,(_ZN72_INTERNAL_7c316da3_36_flash_fwd_split_hdim128_bf16_sm80_cu_e763cb1e_32894cuda3std3__45__cpo5beginE - _ZN72_INTERNAL_7c316da3_36_flash_fwd_split_hdim128_bf16_sm80_cu_e763cb1e_32894cuda3std6ranges3__45__cpo9iter_moveE)
_ZN72_INTERNAL_7c316da3_36_flash_fwd_split_hdim128_bf16_sm80_cu_e763cb1e_32894cuda3std6ranges3__45__cpo9iter_moveE:
	.zero		1
	.type		_ZN72_INTERNAL_7c316da3_36_flash_fwd_split_hdim128_bf16_sm80_cu_e763cb1e_32894cuda3std3__45__cpo5beginE,@object
	.size		_ZN72_INTERNAL_7c316da3_36_flash_fwd_split_hdim128_bf16_sm80_cu_e763cb1e_32894cuda3std3__45__cpo5beginE,(_ZN72_INTERNAL_7c316da3_36_flash_fwd_split_hdim128_bf16_sm80_cu_e763cb1e_32894cuda3std3__474_GLOBAL__N__7c316da3_36_flash_fwd_split_hdim128_bf16_sm80_cu_e763cb1e_32896ignoreE - _ZN72_INTERNAL_7c316da3_36_flash_fwd_split_hdim128_bf16_sm80_cu_e763cb1e_32894cuda3std3__45__cpo5beginE)
_ZN72_INTERNAL_7c316da3_36_flash_fwd_split_hdim128_bf16_sm80_cu_e763cb1e_32894cuda3std3__45__cpo5beginE:
	.zero		1
	.type		_ZN72_INTERNAL_7c316da3_36_flash_fwd_split_hdim128_bf16_sm80_cu_e763cb1e_32894cuda3std3__474_GLOBAL__N__7c316da3_36_flash_fwd_split_hdim128_bf16_sm80_cu_e763cb1e_32896ignoreE,@object
	.size		_ZN72_INTERNAL_7c316da3_36_flash_fwd_split_hdim128_bf16_sm80_cu_e763cb1e_32894cuda3std3__474_GLOBAL__N__7c316da3_36_flash_fwd_split_hdim128_bf16_sm80_cu_e763cb1e_32896ignoreE,(_ZN72_INTERNAL_7c316da3_36_flash_fwd_split_hdim128_bf16_sm80_cu_e763cb1e_32894cute7productE - _ZN72_INTERNAL_7c316da3_36_flash_fwd_split_hdim128_bf16_sm80_cu_e763cb1e_32894cuda3std3__474_GLOBAL__N__7c316da3_36_flash_fwd_split_hdim128_bf16_sm80_cu_e763cb1e_32896ignoreE)
_ZN72_INTERNAL_7c316da3_36_flash_fwd_split_hdim128_bf16_sm80_cu_e763cb1e_32894cuda3std3__474_GLOBAL__N__7c316da3_36_flash_fwd_split_hdim128_bf16_sm80_cu_e763cb1e_32896ignoreE:
	.zero		1
	.type		_ZN72_INTERNAL_7c316da3_36_flash_fwd_split_hdim128_bf16_sm80_cu_e763cb1e_32894cute7productE,@object
	.size		_ZN72_INTERNAL_7c316da3_36_flash_fwd_split_hdim128_bf16_sm80_cu_e763cb1e_32894cute7productE,(_ZN72_INTERNAL_7c316da3_36_flash_fwd_split_hdim128_bf16_sm80_cu_e763cb1e_32894cuda3std3__45__cpo3endE - _ZN72_INTERNAL_7c316da3_36_flash_fwd_split_hdim128_bf16_sm80_cu_e763cb1e_32894cute7productE)
_ZN72_INTERNAL_7c316da3_36_flash_fwd_split_hdim128_bf16_sm80_cu_e763cb1e_32894cute7productE:
	.zero		1
	.type		_ZN72_INTERNAL_7c316da3_36_flash_fwd_split_hdim128_bf16_sm80_cu_e763cb1e_32894cuda3std3__45__cpo3endE,@object
	.size		_ZN72_INTERNAL_7c316da3_36_flash_fwd_split_hdim128_bf16_sm80_cu_e763cb1e_32894cuda3std3__45__cpo3endE,(_ZN72_INTERNAL_7c316da3_36_flash_fwd_split_hdim128_bf16_sm80_cu_e763cb1e_32894cuda3std3__419piecewise_constructE - _ZN72_INTERNAL_7c316da3_36_flash_fwd_split_hdim128_bf16_sm80_cu_e763cb1e_32894cuda3std3__45__cpo3endE)
_ZN72_INTERNAL_7c316da3_36_flash_fwd_split_hdim128_bf16_sm80_cu_e763cb1e_32894cuda3std3__45__cpo3endE:
	.zero		1
	.type		_ZN72_INTERNAL_7c316da3_36_flash_fwd_split_hdim128_bf16_sm80_cu_e763cb1e_32894cuda3std3__419piecewise_constructE,@object
	.size		_ZN72_INTERNAL_7c316da3_36_flash_fwd_split_hdim128_bf16_sm80_cu_e763cb1e_32894cuda3std3__419piecewise_constructE,(_ZN72_INTERNAL_7c316da3_36_flash_fwd_split_hdim128_bf16_sm80_cu_e763cb1e_32894cuda3std3__45__cpo4cendE - _ZN72_INTERNAL_7c316da3_36_flash_fwd_split_hdim128_bf16_sm80_cu_e763cb1e_32894cuda3std3__419piecewise_constructE)
_ZN72_INTERNAL_7c316da3_36_flash_fwd_split_hdim128_bf16_sm80_cu_e763cb1e_32894cuda3std3__419piecewise_constructE:
	.zero		1
	.type		_ZN72_INTERNAL_7c316da3_36_flash_fwd_split_hdim128_bf16_sm80_cu_e763cb1e_32894cuda3std3__45__cpo4cendE,@object
	.size		_ZN72_INTERNAL_7c316da3_36_flash_fwd_split_hdim128_bf16_sm80_cu_e763cb1e_32894cuda3std3__45__cpo4cendE,(_ZN72_INTERNAL_7c316da3_36_flash_fwd_split_hdim128_bf16_sm80_cu_e763cb1e_32894cuda3std6ranges3__45__cpo4swapE - _ZN72_INTERNAL_7c316da3_36_flash_fwd_split_hdim128_bf16_sm80_cu_e763cb1e_32894cuda3std3__45__cpo4cendE)
_ZN72_INTERNAL_7c316da3_36_flash_fwd_split_hdim128_bf16_sm80_cu_e763cb1e_32894cuda3std3__45__cpo4cendE:
	.zero		1
	.type		_ZN72_INTERNAL_7c316da3_36_flash_fwd_split_hdim128_bf16_sm80_cu_e763cb1e_32894cuda3std6ranges3__45__cpo4swapE,@object
	.size		_ZN72_INTERNAL_7c316da3_36_flash_fwd_split_hdim128_bf16_sm80_cu_e763cb1e_32894cuda3std6ranges3__45__cpo4swapE,(.L_7 - _ZN72_INTERNAL_7c316da3_36_flash_fwd_split_hdim128_bf16_sm80_cu_e763cb1e_32894cuda3std6ranges3__45__cpo4swapE)
_ZN72_INTERNAL_7c316da3_36_flash_fwd_split_hdim128_bf16_sm80_cu_e763cb1e_32894cuda3std6ranges3__45__cpo4swapE:
	.zero		1
.L_7:


//--------------------- .nv.shared._ZN5flash32flash_fwd_splitkv_combine_kernelI23Flash_fwd_kernel_traitsILi128ELi64ELi128ELi4ELb0ELb0EN7cutlass10bfloat16_tE19Flash_kernel_traitsILi128ELi64ELi128ELi4ES3_EELi4ELi6ELb0EEEvNS_16Flash_fwd_paramsE --------------------------
	.section	.nv.shared._ZN5flash32flash_fwd_splitkv_combine_kernelI23Flash_fwd_kernel_traitsILi128ELi64ELi128ELi4ELb0ELb0EN7cutlass10bfloat16_tE19Flash_kernel_traitsILi128ELi64ELi128ELi4ES3_EELi4ELi6ELb0EEEvNS_16Flash_fwd_paramsE,"aw",@nobits
	.sectionflags	@""
	.align	16
.nv.shared._ZN5flash32flash_fwd_splitkv_combine_kernelI23Flash_fwd_kernel_traitsILi128ELi64ELi128ELi4ELb0ELb0EN7cutlass10bfloat16_tE19Flash_kernel_traitsILi128ELi64ELi128ELi4ES3_EELi4ELi6ELb0EEEvNS_16Flash_fwd_paramsE:
	.zero		2304


//--------------------- .nv.shared._ZN5flash32flash_fwd_splitkv_combine_kernelI23Flash_fwd_kernel_traitsILi128ELi64ELi128ELi4ELb0ELb0EN7cutlass10bfloat16_tE19Flash_kernel_traitsILi128ELi64ELi128ELi4ES3_EELi4ELi5ELb0EEEvNS_16Flash_fwd_paramsE --------------------------
	.section	.nv.shared._ZN5flash32flash_fwd_splitkv_combine_kernelI23Flash_fwd_kernel_traitsILi128ELi64ELi128ELi4ELb0ELb0EN7cutlass10bfloat16_tE19Flash_kernel_traitsILi128ELi64ELi128ELi4ES3_EELi4ELi5ELb0EEEvNS_16Flash_fwd_paramsE,"aw",@nobits
	.sectionflags	@""
	.align	16
.nv.shared._ZN5flash32flash_fwd_splitkv_combine_kernelI23Flash_fwd_kernel_traitsILi128ELi64ELi128ELi4ELb0ELb0EN7cutlass10bfloat16_tE19Flash_kernel_traitsILi128ELi64ELi128ELi4ES3_EELi4ELi5ELb0EEEvNS_16Flash_fwd_paramsE:
	.zero		1664


//--------------------- .nv.shared._ZN5flash32flash_fwd_splitkv_combine_kernelI23Flash_fwd_kernel_traitsILi128ELi64ELi128ELi4ELb0ELb0EN7cutlass10bfloat16_tE19Flash_kernel_traitsILi128ELi64ELi128ELi4ES3_EELi4ELi4ELb0EEEvNS_16Flash_fwd_paramsE --------------------------
	.section	.nv.shared._ZN5flash32flash_fwd_splitkv_combine_kernelI23Flash_fwd_kernel_traitsILi128ELi64ELi128ELi4ELb0ELb0EN7cutlass10bfloat16_tE19Flash_kernel_traitsILi128ELi64ELi128ELi4ES3_EELi4ELi4ELb0EEEvNS_16Flash_fwd_paramsE,"aw",@nobits
	.sectionflags	@""
	.align	16
.nv.shared._ZN5flash32flash_fwd_splitkv_combine_kernelI23Flash_fwd_kernel_traitsILi128ELi64ELi128ELi4ELb0ELb0EN7cutlass10bfloat16_tE19Flash_kernel_traitsILi128ELi64ELi128ELi4ES3_EELi4ELi4ELb0EEEvNS_16Flash_fwd_paramsE:
	.zero		1344


//--------------------- .nv.shared._ZN5flash32flash_fwd_splitkv_combine_kernelI23Flash_fwd_kernel_traitsILi128ELi64ELi128ELi4ELb0ELb0EN7cutlass10bfloat16_tE19Flash_kernel_traitsILi128ELi64ELi128ELi4ES3_EELi4ELi3ELb0EEEvNS_16Flash_fwd_paramsE --------------------------
	.section	.nv.shared._ZN5flash32flash_fwd_splitkv_combine_kernelI23Flash_fwd_kernel_traitsILi128ELi64ELi128ELi4ELb0ELb0EN7cutlass10bfloat16_tE19Flash_kernel_traitsILi128ELi64ELi128ELi4ES3_EELi4ELi3ELb0EEEvNS_16Flash_fwd_paramsE,"aw",@nobits
	.sectionflags	@""
	.align	16
.nv.shared._ZN5flash32flash_fwd_splitkv_combine_kernelI23Flash_fwd_kernel_traitsILi128ELi64ELi128ELi4ELb0ELb0EN7cutlass10bfloat16_tE19Flash_kernel_traitsILi128ELi64ELi128ELi4ES3_EELi4ELi3ELb0EEEvNS_16Flash_fwd_paramsE:
	.zero		1184


//--------------------- .nv.shared._ZN5flash32flash_fwd_splitkv_combine_kernelI23Flash_fwd_kernel_traitsILi128ELi64ELi128ELi4ELb0ELb0EN7cutlass10bfloat16_tE19Flash_kernel_traitsILi128ELi64ELi128ELi4ES3_EELi4ELi2ELb0EEEvNS_16Flash_fwd_paramsE --------------------------
	.section	.nv.shared._ZN5flash32flash_fwd_splitkv_combine_kernelI23Flash_fwd_kernel_traitsILi128ELi64ELi128ELi4ELb0ELb0EN7cutlass10bfloat16_tE19Flash_kernel_traitsILi128ELi64ELi128ELi4ES3_EELi4ELi2ELb0EEEvNS_16Flash_fwd_paramsE,"aw",@nobits
	.sectionflags	@""
	.align	16
.nv.shared._ZN5flash32flash_fwd_splitkv_combine_kernelI23Flash_fwd_kernel_traitsILi128ELi64ELi128ELi4ELb0ELb0EN7cutlass10bfloat16_tE19Flash_kernel_traitsILi128ELi64ELi128ELi4ES3_EELi4ELi2ELb0EEEvNS_16Flash_fwd_paramsE:
	.zero		1104


//--------------------- .nv.shared._ZN5flash32flash_fwd_splitkv_combine_kernelI23Flash_fwd_kernel_traitsILi128ELi64ELi128ELi4ELb0ELb0EN7cutlass10bfloat16_tE19Flash_kernel_traitsILi128ELi64ELi128ELi4ES3_EELi4ELi1ELb0EEEvNS_16Flash_fwd_paramsE --------------------------
	.section	.nv.shared._ZN5flash32flash_fwd_splitkv_combine_kernelI23Flash_fwd_kernel_traitsILi128ELi64ELi128ELi4ELb0ELb0EN7cutlass10bfloat16_tE19Flash_kernel_traitsILi128ELi64ELi128ELi4ES3_EELi4ELi1ELb0EEEvNS_16Flash_fwd_paramsE,"aw",@nobits
	.sectionflags	@""
	.align	16
.nv.shared._ZN5flash32flash_fwd_splitkv_combine_kernelI23Flash_fwd_kernel_traitsILi128ELi64ELi128ELi4ELb0ELb0EN7cutlass10bfloat16_tE19Flash_kernel_traitsILi128ELi64ELi128ELi4ES3_EELi4ELi1ELb0EEEvNS_16Flash_fwd_paramsE:
	.zero		1072


//--------------------- .nv.shared._ZN5flash32flash_fwd_splitkv_combine_kernelI23Flash_fwd_kernel_traitsILi128ELi64ELi128ELi4ELb0ELb0EN7cutlass10bfloat16_tE19Flash_kernel_traitsILi128ELi64ELi128ELi4ES3_EELi4ELi7ELb1EEEvNS_16Flash_fwd_paramsE --------------------------
	.section	.nv.shared._ZN5flash32flash_fwd_splitkv_combine_kernelI23Flash_fwd_kernel_traitsILi128ELi64ELi128ELi4ELb0ELb0EN7cutlass10bfloat16_tE19Flash_kernel_traitsILi128ELi64ELi128ELi4ES3_EELi4ELi7ELb1EEEvNS_16Flash_fwd_paramsE,"aw",@nobits
	.sectionflags	@""
	.align	16
.nv.shared._ZN5flash32flash_fwd_splitkv_combine_kernelI23Flash_fwd_kernel_traitsILi128ELi64ELi128ELi4ELb0ELb0EN7cutlass10bfloat16_tE19Flash_kernel_traitsILi128ELi64ELi128ELi4ES3_EELi4ELi7ELb1EEEvNS_16Flash_fwd_paramsE:
	.zero		3584


//--------------------- .nv.shared._ZN5flash32flash_fwd_splitkv_combine_kernelI23Flash_fwd_kernel_traitsILi128ELi64ELi128ELi4ELb0ELb0EN7cutlass10bfloat16_tE19Flash_kernel_traitsILi128ELi64ELi128ELi4ES3_EELi4ELi6ELb1EEEvNS_16Flash_fwd_paramsE --------------------------
	.section	.nv.shared._ZN5flash32flash_fwd_splitkv_combine_kernelI23Flash_fwd_kernel_traitsILi128ELi64ELi128ELi4ELb0ELb0EN7cutlass10bfloat16_tE19Flash_kernel_traitsILi128ELi64ELi128ELi4ES3_EELi4ELi6ELb1EEEvNS_16Flash_fwd_paramsE,"aw",@nobits
	.sectionflags	@""
	.align	16
.nv.shared._ZN5flash32flash_fwd_splitkv_combine_kernelI23Flash_fwd_kernel_traitsILi128ELi64ELi128ELi4ELb0ELb0EN7cutlass10bfloat16_tE19Flash_kernel_traitsILi128ELi64ELi128ELi4ES3_EELi4ELi6ELb1EEEvNS_16Flash_fwd_paramsE:
	.zero		2304


//--------------------- .nv.shared._ZN5flash32flash_fwd_splitkv_combine_kernelI23Flash_fwd_kernel_traitsILi128ELi64ELi128ELi4ELb0ELb0EN7cutlass10bfloat16_tE19Flash_kernel_traitsILi128ELi64ELi128ELi4ES3_EELi4ELi5ELb1EEEvNS_16Flash_fwd_paramsE --------------------------
	.section	.nv.shared._ZN5flash32flash_fwd_splitkv_combine_kernelI23Flash_fwd_kernel_traitsILi128ELi64ELi128ELi4ELb0ELb0EN7cutlass10bfloat16_tE19Flash_kernel_traitsILi128ELi64ELi128ELi4ES3_EELi4ELi5ELb1EEEvNS_16Flash_fwd_paramsE,"aw",@nobits
	.sectionflags	@""
	.align	16
.nv.shared._ZN5flash32flash_fwd_splitkv_combine_kernelI23Flash_fwd_kernel_traitsILi128ELi64ELi128ELi4ELb0ELb0EN7cutlass10bfloat16_tE19Flash_kernel_traitsILi128ELi64ELi128ELi4ES3_EELi4ELi5ELb1EEEvNS_16Flash_fwd_paramsE:
	.zero		1664


//--------------------- .nv.shared._ZN5flash32flash_fwd_splitkv_combine_kernelI23Flash_fwd_kernel_traitsILi128ELi64ELi128ELi4ELb0ELb0EN7cutlass10bfloat16_tE19Flash_kernel_traitsILi128ELi64ELi128ELi4ES3_EELi4ELi4ELb1EEEvNS_16Flash_fwd_paramsE --------------------------
	.section	.nv.shared._ZN5flash32flash_fwd_splitkv_combine_kernelI23Flash_fwd_kernel_traitsILi128ELi64ELi128ELi4ELb0ELb0EN7cutlass10bfloat16_tE19Flash_kernel_traitsILi128ELi64ELi128ELi4ES3_EELi4ELi4ELb1EEEvNS_16Flash_fwd_paramsE,"aw",@nobits
	.sectionflags	@""
	.align	16
.nv.shared._ZN5flash32flash_fwd_splitkv_combine_kernelI23Flash_fwd_kernel_traitsILi128ELi64ELi128ELi4ELb0ELb0EN7cutlass10bfloat16_tE19Flash_kernel_traitsILi128ELi64ELi128ELi4ES3_EELi4ELi4ELb1EEEvNS_16Flash_fwd_paramsE:
	.zero		1344


//--------------------- .nv.shared._ZN5flash32flash_fwd_splitkv_combine_kernelI23Flash_fwd_kernel_traitsILi128ELi64ELi128ELi4ELb0ELb0EN7cutlass10bfloat16_tE19Flash_kernel_traitsILi128ELi64ELi128ELi4ES3_EELi4ELi3ELb1EEEvNS_16Flash_fwd_paramsE --------------------------
	.section	.nv.shared._ZN5flash32flash_fwd_splitkv_combine_kernelI23Flash_fwd_kernel_traitsILi128ELi64ELi128ELi4ELb0ELb0EN7cutlass10bfloat16_tE19Flash_kernel_traitsILi128ELi64ELi128ELi4ES3_EELi4ELi3ELb1EEEvNS_16Flash_fwd_paramsE,"aw",@nobits
	.sectionflags	@""
	.align	16
.nv.shared._ZN5flash32flash_fwd_splitkv_combine_kernelI23Flash_fwd_kernel_traitsILi128ELi64ELi128ELi4ELb0ELb0EN7cutlass10bfloat16_tE19Flash_kernel_traitsILi128ELi64ELi128ELi4ES3_EELi4ELi3ELb1EEEvNS_16Flash_fwd_paramsE:
	.zero		1184


//--------------------- .nv.shared._ZN5flash32flash_fwd_splitkv_combine_kernelI23Flash_fwd_kernel_traitsILi128ELi64ELi128ELi4ELb0ELb0EN7cutlass10bfloat16_tE19Flash_kernel_traitsILi128ELi64ELi128ELi4ES3_EELi4ELi2ELb1EEEvNS_16Flash_fwd_paramsE --------------------------
	.section	.nv.shared._ZN5flash32flash_fwd_splitkv_combine_kernelI23Flash_fwd_kernel_traitsILi128ELi64ELi128ELi4ELb0ELb0EN7cutlass10bfloat16_tE19Flash_kernel_traitsILi128ELi64ELi128ELi4ES3_EELi4ELi2ELb1EEEvNS_16Flash_fwd_paramsE,"aw",@nobits
	.sectionflags	@""
	.align	16
.nv.shared._ZN5flash32flash_fwd_splitkv_combine_kernelI23Flash_fwd_kernel_traitsILi128ELi64ELi128ELi4ELb0ELb0EN7cutlass10bfloat16_tE19Flash_kernel_traitsILi128ELi64ELi128ELi4ES3_EELi4ELi2ELb1EEEvNS_16Flash_fwd_paramsE:
	.zero		1104


//--------------------- .nv.shared._ZN5flash32flash_fwd_splitkv_combine_kernelI23Flash_fwd_kernel_traitsILi128ELi64ELi128ELi4ELb0ELb0EN7cutlass10bfloat16_tE19Flash_kernel_traitsILi128ELi64ELi128ELi4ES3_EELi4ELi1ELb1EEEvNS_16Flash_fwd_paramsE --------------------------
	.section	.nv.shared._ZN5flash32flash_fwd_splitkv_combine_kernelI23Flash_fwd_kernel_traitsILi128ELi64ELi128ELi4ELb0ELb0EN7cutlass10bfloat16_tE19Flash_kernel_traitsILi128ELi64ELi128ELi4ES3_EELi4ELi1ELb1EEEvNS_16Flash_fwd_paramsE,"aw",@nobits
	.sectionflags	@""
	.align	16
.nv.shared._ZN5flash32flash_fwd_splitkv_combine_kernelI23Flash_fwd_kernel_traitsILi128ELi64ELi128ELi4ELb0ELb0EN7cutlass10bfloat16_tE19Flash_kernel_traitsILi128ELi64ELi128ELi4ES3_EELi4ELi1ELb1EEEvNS_16Flash_fwd_paramsE:
	.zero		1072


//--------------------- .nv.shared._ZN5flash24flash_fwd_splitkv_kernelI23Flash_fwd_kernel_traitsILi128ELi64ELi128ELi4ELb0ELb0EN7cutlass10bfloat16_tE19Flash_kernel_traitsILi128ELi64ELi128ELi4ES3_EELb0ELb0ELb0ELb0ELb1ELb0ELb0ELb0EEEvNS_16Flash_fwd_paramsE --------------------------
	.section	.nv.shared._ZN5flash24flash_fwd_splitkv_kernelI23Flash_fwd_kernel_traitsILi128ELi64ELi128ELi4ELb0ELb0EN7cutlass10bfloat16_tE19Flash_kernel_traitsILi128ELi64ELi128ELi4ES3_EELb0ELb0ELb0ELb0ELb1ELb0ELb0ELb0EEEvNS_16Flash_fwd_paramsE,"aw",@nobits
	.sectionflags	@""
	.align	16
	.zero		1024


//--------------------- .nv.shared._ZN5flash24flash_fwd_splitkv_kernelI23Flash_fwd_kernel_traitsILi128ELi64ELi128ELi4ELb0ELb0EN7cutlass10bfloat16_tE19Flash_kernel_traitsILi128ELi64ELi128ELi4ES3_EELb0ELb0ELb0ELb0ELb1ELb1ELb0ELb0EEEvNS_16Flash_fwd_paramsE --------------------------
	.section	.nv.shared._ZN5flash24flash_fwd_splitkv_kernelI23Flash_fwd_kernel_traitsILi128ELi64ELi128ELi4ELb0ELb0EN7cutlass10bfloat16_tE19Flash_kernel_traitsILi128ELi64ELi128ELi4ES3_EELb0ELb0ELb0ELb0ELb1ELb1ELb0ELb0EEEvNS_16Flash_fwd_paramsE,"aw",@nobits
	.sectionflags	@""
	.align	16
	.zero		1024


//--------------------- .nv.shared._ZN5flash24flash_fwd_splitkv_kernelI23Flash_fwd_kernel_traitsILi128ELi64ELi128ELi4ELb0ELb0EN7cutlass10bfloat16_tE19Flash_kernel_traitsILi128ELi64ELi128ELi4ES3_EELb0ELb0ELb0ELb0ELb1ELb0ELb1ELb0EEEvNS_16Flash_fwd_paramsE --------------------------
	.section	.nv.shared._ZN5flash24flash_fwd_splitkv_kernelI23Flash_fwd_kernel_traitsILi128ELi64ELi128ELi4ELb0ELb0EN7cutlass10bfloat16_tE19Flash_kernel_traitsILi128ELi64ELi128ELi4ES3_EELb0ELb0ELb0ELb0ELb1ELb0ELb1ELb0EEEvNS_16Flash_fwd_paramsE,"aw",@nobits
	.sectionflags	@""
	.align	16
	.zero		1024


//--------------------- .nv.shared._ZN5flash24flash_fwd_splitkv_kernelI23Flash_fwd_kernel_traitsILi128ELi64ELi128ELi4ELb0ELb0EN7cutlass10bfloat16_tE19Flash_kernel_traitsILi128ELi64ELi128ELi4ES3_EELb0ELb0ELb0ELb0ELb1ELb1ELb1ELb0EEEvNS_16Flash_fwd_paramsE --------------------------
	.section	.nv.shared._ZN5flash24flash_fwd_splitkv_kernelI23Flash_fwd_kernel_traitsILi128ELi64ELi128ELi4ELb0ELb0EN7cutlass10bfloat16_tE19Flash_kernel_traitsILi128ELi64ELi128ELi4ES3_EELb0ELb0ELb0ELb0ELb1ELb1ELb1ELb0EEEvNS_16Flash_fwd_paramsE,"aw",@nobits
	.sectionflags	@""
	.align	16
	.zero		1024


//--------------------- .nv.shared._ZN5flash24flash_fwd_splitkv_kernelI23Flash_fwd_kernel_traitsILi128ELi64ELi128ELi4ELb0ELb0EN7cutlass10bfloat16_tE19Flash_kernel_traitsILi128ELi64ELi128ELi4ES3_EELb0ELb0ELb0ELb0ELb0ELb0ELb0ELb0EEEvNS_16Flash_fwd_paramsE --------------------------
	.section	.nv.shared._ZN5flash24flash_fwd_splitkv_kernelI23Flash_fwd_kernel_traitsILi128ELi64ELi128ELi4ELb0ELb0EN7cutlass10bfloat16_tE19Flash_kernel_traitsILi128ELi64ELi128ELi4ES3_EELb0ELb0ELb0ELb0ELb0ELb0ELb0ELb0EEEvNS_16Flash_fwd_paramsE,"aw",@nobits
	.sectionflags	@""
	.align	16
	.zero		1024


//--------------------- .nv.shared._ZN5flash24flash_fwd_splitkv_kernelI23Flash_fwd_kernel_traitsILi128ELi64ELi128ELi4ELb0ELb0EN7cutlass10bfloat16_tE19Flash_kernel_traitsILi128ELi64ELi128ELi4ES3_EELb0ELb0ELb0ELb0ELb0ELb1ELb0ELb0EEEvNS_16Flash_fwd_paramsE --------------------------
	.section	.nv.shared._ZN5flash24flash_fwd_splitkv_kernelI23Flash_fwd_kernel_traitsILi128ELi64ELi128ELi4ELb0ELb0EN7cutlass10bfloat16_tE19Flash_kernel_traitsILi128ELi64ELi128ELi4ES3_EELb0ELb0ELb0ELb0ELb0ELb1ELb0ELb0EEEvNS_16Flash_fwd_paramsE,"aw",@nobits
	.sectionflags	@""
	.align	16
	.zero		1024


//--------------------- .nv.shared._ZN5flash24flash_fwd_splitkv_kernelI23Flash_fwd_kernel_traitsILi128ELi64ELi128ELi4ELb0ELb0EN7cutlass10bfloat16_tE19Flash_kernel_traitsILi128ELi64ELi128ELi4ES3_EELb0ELb0ELb0ELb0ELb0ELb0ELb0ELb1EEEvNS_16Flash_fwd_paramsE --------------------------
	.section	.nv.shared._ZN5flash24flash_fwd_splitkv_kernelI23Flash_fwd_kernel_traitsILi128ELi64ELi128ELi4ELb0ELb0EN7cutlass10bfloat16_tE19Flash_kernel_traitsILi128ELi64ELi128ELi4ES3_EELb0ELb0ELb0ELb0ELb0ELb0ELb0ELb1EEEvNS_16Flash_fwd_paramsE,"aw",@nobits
	.sectionflags	@""
	.align	16
	.zero		1024


//--------------------- .nv.shared._ZN5flash24flash_fwd_splitkv_kernelI23Flash_fwd_kernel_traitsILi128ELi64ELi128ELi4ELb0ELb0EN7cutlass10bfloat16_tE19Flash_kernel_traitsILi128ELi64ELi128ELi4ES3_EELb0ELb0ELb0ELb0ELb0ELb1ELb0ELb1EEEvNS_16Flash_fwd_paramsE --------------------------
	.section	.nv.shared._ZN5flash24flash_fwd_splitkv_kernelI23Flash_fwd_kernel_traitsILi128ELi64ELi128ELi4ELb0ELb0EN7cutlass10bfloat16_tE19Flash_kernel_traitsILi128ELi64ELi128ELi4ES3_EELb0ELb0ELb0ELb0ELb0ELb1ELb0ELb1EEEvNS_16Flash_fwd_paramsE,"aw",@nobits
	.sectionflags	@""
	.align	16
	.zero		1024


//--------------------- .nv.shared._ZN5flash24flash_fwd_splitkv_kernelI23Flash_fwd_kernel_traitsILi128ELi64ELi128ELi4ELb0ELb0EN7cutlass10bfloat16_tE19Flash_kernel_traitsILi128ELi64ELi128ELi4ES3_EELb0ELb0ELb0ELb0ELb0ELb0ELb1ELb0EEEvNS_16Flash_fwd_paramsE --------------------------
	.section	.nv.shared._ZN5flash24flash_fwd_splitkv_kernelI23Flash_fwd_kernel_traitsILi128ELi64ELi128ELi4ELb0ELb0EN7cutlass10bfloat16_tE19Flash_kernel_traitsILi128ELi64ELi128ELi4ES3_EELb0ELb0ELb0ELb0ELb0ELb0ELb1ELb0EEEvNS_16Flash_fwd_paramsE,"aw",@nobits
	.sectionflags	@""
	.align	16
	.zero		1024


//--------------------- .nv.shared._ZN5flash24flash_fwd_splitkv_kernelI23Flash_fwd_kernel_traitsILi128ELi64ELi128ELi4ELb0ELb0EN7cutlass10bfloat16_tE19Flash_kernel_traitsILi128ELi64ELi128ELi4ES3_EELb0ELb0ELb0ELb0ELb0ELb1ELb1ELb0EEEvNS_16Flash_fwd_paramsE --------------------------
	.section	.nv.shared._ZN5flash24flash_fwd_splitkv_kernelI23Flash_fwd_kernel_traitsILi128ELi64ELi128ELi4ELb0ELb0EN7cutlass10bfloat16_tE19Flash_kernel_traitsILi128ELi64ELi128ELi4ES3_EELb0ELb0ELb0ELb0ELb0ELb1ELb1ELb0EEEvNS_16Flash_fwd_paramsE,"aw",@nobits
	.sectionflags	@""
	.align	16
	.zero		1024


//--------------------- .nv.shared._ZN5flash24flash_fwd_splitkv_kernelI23Flash_fwd_kernel_traitsILi128ELi64ELi128ELi4ELb0ELb0EN7cutlass10bfloat16_tE19Flash_kernel_traitsILi128ELi64ELi128ELi4ES3_EELb0ELb0ELb0ELb0ELb0ELb0ELb1ELb1EEEvNS_16Flash_fwd_paramsE --------------------------
	.section	.nv.shared._ZN5flash24flash_fwd_splitkv_kernelI23Flash_fwd_kernel_traitsILi128ELi64ELi128ELi4ELb0ELb0EN7cutlass10bfloat16_tE19Flash_kernel_traitsILi128ELi64ELi128ELi4ES3_EELb0ELb0ELb0ELb0ELb0ELb0ELb1ELb1EEEvNS_16Flash_fwd_paramsE,"aw",@nobits
	.sectionflags	@""
	.align	16
	.zero		1024


//--------------------- .nv.shared._ZN5flash24flash_fwd_splitkv_kernelI23Flash_fwd_kernel_traitsILi128ELi64ELi128ELi4ELb0ELb0EN7cutlass10bfloat16_tE19Flash_kernel_traitsILi128ELi64ELi128ELi4ES3_EELb0ELb0ELb0ELb0ELb0ELb1ELb1ELb1EEEvNS_16Flash_fwd_paramsE --------------------------
	.section	.nv.shared._ZN5flash24flash_fwd_splitkv_kernelI23Flash_fwd_kernel_traitsILi128ELi64ELi128ELi4ELb0ELb0EN7cutlass10bfloat16_tE19Flash_kernel_traitsILi128ELi64ELi128ELi4ES3_EELb0ELb0ELb0ELb0ELb0ELb1ELb1ELb1EEEvNS_16Flash_fwd_paramsE,"aw",@nobits
	.sectionflags	@""
	.align	16
	.zero		1024


//--------------------- .nv.shared._ZN5flash24flash_fwd_splitkv_kernelI23Flash_fwd_kernel_traitsILi128ELi64ELi128ELi4ELb0ELb0EN7cutlass10bfloat16_tE19Flash_kernel_traitsILi128ELi64ELi128ELi4ES3_EELb0ELb1ELb0ELb0ELb0ELb0ELb0ELb0EEEvNS_16Flash_fwd_paramsE --------------------------
	.section	.nv.shared._ZN5flash24flash_fwd_splitkv_kernelI23Flash_fwd_kernel_traitsILi128ELi64ELi128ELi4ELb0ELb0EN7cutlass10bfloat16_tE19Flash_kernel_traitsILi128ELi64ELi128ELi4ES3_EELb0ELb1ELb0ELb0ELb0ELb0ELb0ELb0EEEvNS_16Flash_fwd_paramsE,"aw",@nobits
	.sectionflags	@""
	.align	16
	.zero		1024


//--------------------- .nv.shared._ZN5flash24flash_fwd_splitkv_kernelI23Flash_fwd_kernel_traitsILi128ELi64ELi128ELi4ELb0ELb0EN7cutlass10bfloat16_tE19Flash_kernel_traitsILi128ELi64ELi128ELi4ES3_EELb0ELb1ELb0ELb0ELb0ELb1ELb0ELb0EEEvNS_16Flash_fwd_paramsE --------------------------
	.section	.nv.shared._ZN5flash24flash_fwd_splitkv_kernelI23Flash_fwd_kernel_traitsILi128ELi64ELi128ELi4ELb0ELb0EN7cutlass10bfloat16_tE19Flash_kernel_traitsILi128ELi64ELi128ELi4ES3_EELb0ELb1ELb0ELb0ELb0ELb1ELb0ELb0EEEvNS_16Flash_fwd_paramsE,"aw",@nobits
	.sectionflags	@""
	.align	16
	.zero		1024


//--------------------- .nv.shared._ZN5flash24flash_fwd_splitkv_kernelI23Flash_fwd_kernel_traitsILi128ELi64ELi128ELi4ELb0ELb0EN7cutlass10bfloat16_tE19Flash_kernel_traitsILi128ELi64ELi128ELi4ES3_EELb0ELb1ELb0ELb0ELb0ELb0ELb0ELb1EEEvNS_16Flash_fwd_paramsE --------------------------
	.section	.nv.shared._ZN5flash24flash_fwd_splitkv_kernelI23Flash_fwd_kernel_traitsILi128ELi64ELi128ELi4ELb0ELb0EN7cutlass10bfloat16_tE19Flash_kernel_traitsILi128ELi64ELi128ELi4ES3_EELb0ELb1ELb0ELb0ELb0ELb0ELb0ELb1EEEvNS_16Flash_fwd_paramsE,"aw",@nobits
	.sectionflags	@""
	.align	16
	.zero		1024


//--------------------- .nv.shared._ZN5flash24flash_fwd_splitkv_kernelI23Flash_fwd_kernel_traitsILi128ELi64ELi128ELi4ELb0ELb0EN7cutlass10bfloat16_tE19Flash_kernel_traitsILi128ELi64ELi128ELi4ES3_EELb0ELb1ELb0ELb0ELb0ELb1ELb0ELb1EEEvNS_16Flash_fwd_paramsE --------------------------
	.section	.nv.shared._ZN5flash24flash_fwd_splitkv_kernelI23Flash_fwd_kernel_traitsILi128ELi64ELi128ELi4ELb0ELb0EN7cutlass10bfloat16_tE19Flash_kernel_traitsILi128ELi64ELi128ELi4ES3_EELb0ELb1ELb0ELb0ELb0ELb1ELb0ELb1EEEvNS_16Flash_fwd_paramsE,"aw",@nobits
	.sectionflags	@""
	.align	16
	.zero		1024


//--------------------- .nv.shared._ZN5flash24flash_fwd_splitkv_kernelI23Flash_fwd_kernel_traitsILi128ELi64ELi128ELi4ELb0ELb0EN7cutlass10bfloat16_tE19Flash_kernel_traitsILi128ELi64ELi128ELi4ES3_EELb0ELb1ELb0ELb0ELb0ELb0ELb1ELb0EEEvNS_16Flash_fwd_paramsE --------------------------
	.section	.nv.shared._ZN5flash24flash_fwd_splitkv_kernelI23Flash_fwd_kernel_traitsILi128ELi64ELi128ELi4ELb0ELb0EN7cutlass10bfloat16_tE19Flash_kernel_traitsILi128ELi64ELi128ELi4ES3_EELb0ELb1ELb0ELb0ELb0ELb0ELb1ELb0EEEvNS_16Flash_fwd_paramsE,"aw",@nobits
	.sectionflags	@""
	.align	16
	.zero		1024


//--------------------- .nv.shared._ZN5flash24flash_fwd_splitkv_kernelI23Flash_fwd_kernel_traitsILi128ELi64ELi128ELi4ELb0ELb0EN7cutlass10bfloat16_tE19Flash_kernel_traitsILi128ELi64ELi128ELi4ES3_EELb0ELb1ELb0ELb0ELb0ELb1ELb1ELb0EEEvNS_16Flash_fwd_paramsE --------------------------
	.section	.nv.shared._ZN5flash24flash_fwd_splitkv_kernelI23Flash_fwd_kernel_traitsILi128ELi64ELi128ELi4ELb0ELb0EN7cutlass10bfloat16_tE19Flash_kernel_traitsILi128ELi64ELi128ELi4ES3_EELb0ELb1ELb0ELb0ELb0ELb1ELb1ELb0EEEvNS_16Flash_fwd_paramsE,"aw",@nobits
	.sectionflags	@""
	.align	16
	.zero		1024


//--------------------- .nv.shared._ZN5flash24flash_fwd_splitkv_kernelI23Flash_fwd_kernel_traitsILi128ELi64ELi128ELi4ELb0ELb0EN7cutlass10bfloat16_tE19Flash_kernel_traitsILi128ELi64ELi128ELi4ES3_EELb0ELb1ELb0ELb0ELb0ELb0ELb1ELb1EEEvNS_16Flash_fwd_paramsE --------------------------
	.section	.nv.shared._ZN5flash24flash_fwd_splitkv_kernelI23Flash_fwd_kernel_traitsILi128ELi64ELi128ELi4ELb0ELb0EN7cutlass10bfloat16_tE19Flash_kernel_traitsILi128ELi64ELi128ELi4ES3_EELb0ELb1ELb0ELb0ELb0ELb0ELb1ELb1EEEvNS_16Flash_fwd_paramsE,"aw",@nobits
	.sectionflags	@""
	.align	16
	.zero		1024


//--------------------- .nv.shared._ZN5flash24flash_fwd_splitkv_kernelI23Flash_fwd_kernel_traitsILi128ELi64ELi128ELi4ELb0ELb0EN7cutlass10bfloat16_tE19Flash_kernel_traitsILi128ELi64ELi128ELi4ES3_EELb0ELb1ELb0ELb0ELb0ELb1ELb1ELb1EEEvNS_16Flash_fwd_paramsE --------------------------
	.section	.nv.shared._ZN5flash24flash_fwd_splitkv_kernelI23Flash_fwd_kernel_traitsILi128ELi64ELi128ELi4ELb0ELb0EN7cutlass10bfloat16_tE19Flash_kernel_traitsILi128ELi64ELi128ELi4ES3_EELb0ELb1ELb0ELb0ELb0ELb1ELb1ELb1EEEvNS_16Flash_fwd_paramsE,"aw",@nobits
	.sectionflags	@""
	.align	16
	.zero		1024


//--------------------- .nv.shared._ZN5flash24flash_fwd_splitkv_kernelI23Flash_fwd_kernel_traitsILi128ELi64ELi128ELi4ELb0ELb0EN7cutlass10bfloat16_tE19Flash_kernel_traitsILi128ELi64ELi128ELi4ES3_EELb0ELb0ELb0ELb1ELb1ELb0ELb0ELb0EEEvNS_16Flash_fwd_paramsE --------------------------
	.section	.nv.shared._ZN5flash24flash_fwd_splitkv_kernelI23Flash_fwd_kernel_traitsILi128ELi64ELi128ELi4ELb0ELb0EN7cutlass10bfloat16_tE19Flash_kernel_traitsILi128ELi64ELi128ELi4ES3_EELb0ELb0ELb0ELb1ELb1ELb0ELb0ELb0EEEvNS_16Flash_fwd_paramsE,"aw",@nobits
	.sectionflags	@""
	.align	16
	.zero		1024


//--------------------- .nv.shared._ZN5flash24flash_fwd_splitkv_kernelI23Flash_fwd_kernel_traitsILi128ELi64ELi128ELi4ELb0ELb0EN7cutlass10bfloat16_tE19Flash_kernel_traitsILi128ELi64ELi128ELi4ES3_EELb0ELb0ELb0ELb1ELb1ELb1ELb0ELb0EEEvNS_16Flash_fwd_paramsE --------------------------
	.section	.nv.shared._ZN5flash24flash_fwd_splitkv_kernelI23Flash_fwd_kernel_traitsILi128ELi64ELi128ELi4ELb0ELb0EN7cutlass10bfloat16_tE19Flash_kernel_traitsILi128ELi64ELi128ELi4ES3_EELb0ELb0ELb0ELb1ELb1ELb1ELb0ELb0EEEvNS_16Flash_fwd_paramsE,"aw",@nobits
	.sectionflags	@""
	.align	16
	.zero		1024


//--------------------- .nv.shared._ZN5flash24flash_fwd_splitkv_kernelI23Flash_fwd_kernel_traitsILi128ELi64ELi128ELi4ELb0ELb0EN7cutlass10bfloat16_tE19Flash_kernel_traitsILi128ELi64ELi128ELi4ES3_EELb0ELb0ELb1ELb0ELb0ELb0ELb0ELb0EEEvNS_16Flash_fwd_paramsE --------------------------
	.section	.nv.shared._ZN5flash24flash_fwd_splitkv_kernelI23Flash_fwd_kernel_traitsILi128ELi64ELi128ELi4ELb0ELb0EN7cutlass10bfloat16_tE19Flash_kernel_traitsILi128ELi64ELi128ELi4ES3_EELb0ELb0ELb1ELb0ELb0ELb0ELb0ELb0EEEvNS_16Flash_fwd_paramsE,"aw",@nobits
	.sectionflags	@""
	.align	16
	.zero		1024


//--------------------- .nv.shared._ZN5flash24flash_fwd_splitkv_kernelI23Flash_fwd_kernel_traitsILi128ELi64ELi128ELi4ELb0ELb0EN7cutlass10bfloat16_tE19Flash_kernel_traitsILi128ELi64ELi128ELi4ES3_EELb0ELb0ELb1ELb0ELb0ELb1ELb0ELb0EEEvNS_16Flash_fwd_paramsE --------------------------
	.section	.nv.shared._ZN5flash24flash_fwd_splitkv_kernelI23Flash_fwd_kernel_traitsILi128ELi64ELi128ELi4ELb0ELb0EN7cutlass10bfloat16_tE19Flash_kernel_traitsILi128ELi64ELi128ELi4ES3_EELb0ELb0ELb1ELb0ELb0ELb1ELb0ELb0EEEvNS_16Flash_fwd_paramsE,"aw",@nobits
	.sectionflags	@""
	.align	16
	.zero		1024


//--------------------- .nv.shared._ZN5flash24flash_fwd_splitkv_kernelI23Flash_fwd_kernel_traitsILi128ELi64ELi128ELi4ELb0ELb0EN7cutlass10bfloat16_tE19Flash_kernel_traitsILi128ELi64ELi128ELi4ES3_EELb0ELb0ELb0ELb0ELb1ELb0ELb0ELb1EEEvNS_16Flash_fwd_paramsE --------------------------
	.section	.nv.shared._ZN5flash24flash_fwd_splitkv_kernelI23Flash_fwd_kernel_traitsILi128ELi64ELi128ELi4ELb0ELb0EN7cutlass10bfloat16_tE19Flash_kernel_traitsILi128ELi64ELi128ELi4ES3_EELb0ELb0ELb0ELb0ELb1ELb0ELb0ELb1EEEvNS_16Flash_fwd_paramsE,"aw",@nobits
	.sectionflags	@""
	.align	16
	.zero		1024


//--------------------- .nv.shared._ZN5flash24flash_fwd_splitkv_kernelI23Flash_fwd_kernel_traitsILi128ELi64ELi128ELi4ELb0ELb0EN7cutlass10bfloat16_tE19Flash_kernel_traitsILi128ELi64ELi128ELi4ES3_EELb0ELb0ELb0ELb0ELb1ELb1ELb0ELb1EEEvNS_16Flash_fwd_paramsE --------------------------
	.section	.nv.shared._ZN5flash24flash_fwd_splitkv_kernelI23Flash_fwd_kernel_traitsILi128ELi64ELi128ELi4ELb0ELb0EN7cutlass10bfloat16_tE19Flash_kernel_traitsILi128ELi64ELi128ELi4ES3_EELb0ELb0ELb0ELb0ELb1ELb1ELb0ELb1EEEvNS_16Flash_fwd_paramsE,"aw",@nobits
	.sectionflags	@""
	.align	16
	.zero		1024


//--------------------- .nv.shared._ZN5flash24flash_fwd_splitkv_kernelI23Flash_fwd_kernel_traitsILi128ELi64ELi128ELi4ELb0ELb0EN7cutlass10bfloat16_tE19Flash_kernel_traitsILi128ELi64ELi128ELi4ES3_EELb0ELb0ELb1ELb0ELb0ELb0ELb0ELb1EEEvNS_16Flash_fwd_paramsE --------------------------
	.section	.nv.shared._ZN5flash24flash_fwd_splitkv_kernelI23Flash_fwd_kernel_traitsILi128ELi64ELi128ELi4ELb0ELb0EN7cutlass10bfloat16_tE19Flash_kernel_traitsILi128ELi64ELi128ELi4ES3_EELb0ELb0ELb1ELb0ELb0ELb0ELb0ELb1EEEvNS_16Flash_fwd_paramsE,"aw",@nobits
	.sectionflags	@""
	.align	16
	.zero		1024


//--------------------- .nv.shared._ZN5flash24flash_fwd_splitkv_kernelI23Flash_fwd_kernel_traitsILi128ELi64ELi128ELi4ELb0ELb0EN7cutlass10bfloat16_tE19Flash_kernel_traitsILi128ELi64ELi128ELi4ES3_EELb0ELb0ELb1ELb0ELb0ELb1ELb0ELb1EEEvNS_16Flash_fwd_paramsE --------------------------
	.section	.nv.shared._ZN5flash24flash_fwd_splitkv_kernelI23Flash_fwd_kernel_traitsILi128ELi64ELi128ELi4ELb0ELb0EN7cutlass10bfloat16_tE19Flash_kernel_traitsILi128ELi64ELi128ELi4ES3_EELb0ELb0ELb1ELb0ELb0ELb1ELb0ELb1EEEvNS_16Flash_fwd_paramsE,"aw",@nobits
	.sectionflags	@""
	.align	16
	.zero		1024


//--------------------- .nv.shared._ZN5flash24flash_fwd_splitkv_kernelI23Flash_fwd_kernel_traitsILi128ELi64ELi128ELi4ELb0ELb0EN7cutlass10bfloat16_tE19Flash_kernel_traitsILi128ELi64ELi128ELi4ES3_EELb0ELb0ELb0ELb1ELb1ELb0ELb1ELb0EEEvNS_16Flash_fwd_paramsE --------------------------
	.section	.nv.shared._ZN5flash24flash_fwd_splitkv_kernelI23Flash_fwd_kernel_traitsILi128ELi64ELi128ELi4ELb0ELb0EN7cutlass10bfloat16_tE19Flash_kernel_traitsILi128ELi64ELi128ELi4ES3_EELb0ELb0ELb0ELb1ELb1ELb0ELb1ELb0EEEvNS_16Flash_fwd_paramsE,"aw",@nobits
	.sectionflags	@""
	.align	16
	.zero		1024


//--------------------- .nv.shared._ZN5flash24flash_fwd_splitkv_kernelI23Flash_fwd_kernel_traitsILi128ELi64ELi128ELi4ELb0ELb0EN7cutlass10bfloat16_tE19Flash_kernel_traitsILi128ELi64ELi128ELi4ES3_EELb0ELb0ELb0ELb1ELb1ELb1ELb1ELb0EEEvNS_16Flash_fwd_paramsE --------------------------
	.section	.nv.shared._ZN5flash24flash_fwd_splitkv_kernelI23Flash_fwd_kernel_traitsILi128ELi64ELi128ELi4ELb0ELb0EN7cutlass10bfloat16_tE19Flash_kernel_traitsILi128ELi64ELi128ELi4ES3_EELb0ELb0ELb0ELb1ELb1ELb1ELb1ELb0EEEvNS_16Flash_fwd_paramsE,"aw",@nobits
	.sectionflags	@""
	.align	16
	.zero		1024


//--------------------- .nv.shared._ZN5flash24flash_fwd_splitkv_kernelI23Flash_fwd_kernel_traitsILi128ELi64ELi128ELi4ELb0ELb0EN7cutlass10bfloat16_tE19Flash_kernel_traitsILi128ELi64ELi128ELi4ES3_EELb0ELb0ELb1ELb0ELb0ELb0ELb1ELb0EEEvNS_16Flash_fwd_paramsE --------------------------
	.section	.nv.shared._ZN5flash24flash_fwd_splitkv_kernelI23Flash_fwd_kernel_traitsILi128ELi64ELi128ELi4ELb0ELb0EN7cutlass10bfloat16_tE19Flash_kernel_traitsILi128ELi64ELi128ELi4ES3_EELb0ELb0ELb1ELb0ELb0ELb0ELb1ELb0EEEvNS_16Flash_fwd_paramsE,"aw",@nobits
	.sectionflags	@""
	.align	16
	.zero		1024


//--------------------- .nv.shared._ZN5flash24flash_fwd_splitkv_kernelI23Flash_fwd_kernel_traitsILi128ELi64ELi128ELi4ELb0ELb0EN7cutlass10bfloat16_tE19Flash_kernel_traitsILi128ELi64ELi128ELi4ES3_EELb0ELb0ELb1ELb0ELb0ELb1ELb1ELb0EEEvNS_16Flash_fwd_paramsE --------------------------
	.section	.nv.shared._ZN5flash24flash_fwd_splitkv_kernelI23Flash_fwd_kernel_traitsILi128ELi64ELi128ELi4ELb0ELb0EN7cutlass10bfloat16_tE19Flash_kernel_traitsILi128ELi64ELi128ELi4ES3_EELb0ELb0ELb1ELb0ELb0ELb1ELb1ELb0EEEvNS_16Flash_fwd_paramsE,"aw",@nobits
	.sectionflags	@""
	.align	16
	.zero		1024


//--------------------- .nv.shared._ZN5flash24flash_fwd_splitkv_kernelI23Flash_fwd_kernel_traitsILi128ELi64ELi128ELi4ELb0ELb0EN7cutlass10bfloat16_tE19Flash_kernel_traitsILi128ELi64ELi128ELi4ES3_EELb0ELb0ELb0ELb0ELb1ELb0ELb1ELb1EEEvNS_16Flash_fwd_paramsE --------------------------
	.section	.nv.shared._ZN5flash24flash_fwd_splitkv_kernelI23Flash_fwd_kernel_traitsILi128ELi64ELi128ELi4ELb0ELb0EN7cutlass10bfloat16_tE19Flash_kernel_traitsILi128ELi64ELi128ELi4ES3_EELb0ELb0ELb0ELb0ELb1ELb0ELb1ELb1EEEvNS_16Flash_fwd_paramsE,"aw",@nobits
	.sectionflags	@""
	.align	16
	.zero		1024


//--------------------- .nv.shared._ZN5flash24flash_fwd_splitkv_kernelI23Flash_fwd_kernel_traitsILi128ELi64ELi128ELi4ELb0ELb0EN7cutlass10bfloat16_tE19Flash_kernel_traitsILi128ELi64ELi128ELi4ES3_EELb0ELb0ELb0ELb0ELb1ELb1ELb1ELb1EEEvNS_16Flash_fwd_paramsE --------------------------
	.section	.nv.shared._ZN5flash24flash_fwd_splitkv_kernelI23Flash_fwd_kernel_traitsILi128ELi64ELi128ELi4ELb0ELb0EN7cutlass10bfloat16_tE19Flash_kernel_traitsILi128ELi64ELi128ELi4ES3_EELb0ELb0ELb0ELb0ELb1ELb1ELb1ELb1EEEvNS_16Flash_fwd_paramsE,"aw",@nobits
	.sectionflags	@""
	.align	16
	.zero		1024


//--------------------- .nv.shared._ZN5flash24flash_fwd_splitkv_kernelI23Flash_fwd_kernel_traitsILi128ELi64ELi128ELi4ELb0ELb0EN7cutlass10bfloat16_tE19Flash_kernel_traitsILi128ELi64ELi128ELi4ES3_EELb0ELb0ELb1ELb0ELb0ELb0ELb1ELb1EEEvNS_16Flash_fwd_paramsE --------------------------
	.section	.nv.shared._ZN5flash24flash_fwd_splitkv_kernelI23Flash_fwd_kernel_traitsILi128ELi64ELi128ELi4ELb0ELb0EN7cutlass10bfloat16_tE19Flash_kernel_traitsILi128ELi64ELi128ELi4ES3_EELb0ELb0ELb1ELb0ELb0ELb0ELb1ELb1EEEvNS_16Flash_fwd_paramsE,"aw",@nobits
	.sectionflags	@""
	.align	16
	.zero		1024


//--------------------- .nv.shared._ZN5flash24flash_fwd_splitkv_kernelI23Flash_fwd_kernel_traitsILi128ELi64ELi128ELi4ELb0ELb0EN7cutlass10bfloat16_tE19Flash_kernel_traitsILi128ELi64ELi128ELi4ES3_EELb0ELb0ELb1ELb0ELb0ELb1ELb1ELb1EEEvNS_16Flash_fwd_paramsE --------------------------
	.section	.nv.shared._ZN5flash24flash_fwd_splitkv_kernelI23Flash_fwd_kernel_traitsILi128ELi64ELi128ELi4ELb0ELb0EN7cutlass10bfloat16_tE19Flash_kernel_traitsILi128ELi64ELi128ELi4ES3_EELb0ELb0ELb1ELb0ELb0ELb1ELb1ELb1EEEvNS_16Flash_fwd_paramsE,"aw",@nobits
	.sectionflags	@""
	.align	16
	.zero		1024


//--------------------- .nv.shared._ZN5flash24flash_fwd_splitkv_kernelI23Flash_fwd_kernel_traitsILi128ELi64ELi128ELi4ELb0ELb0EN7cutlass10bfloat16_tE19Flash_kernel_traitsILi128ELi64ELi128ELi4ES3_EELb0ELb1ELb0ELb0ELb1ELb0ELb0ELb0EEEvNS_16Flash_fwd_paramsE --------------------------
	.section	.nv.shared._ZN5flash24flash_fwd_splitkv_kernelI23Flash_fwd_kernel_traitsILi128ELi64ELi128ELi4ELb0ELb0EN7cutlass10bfloat16_tE19Flash_kernel_traitsILi128ELi64ELi128ELi4ES3_EELb0ELb1ELb0ELb0ELb1ELb0ELb0ELb0EEEvNS_16Flash_fwd_paramsE,"aw",@nobits
	.sectionflags	@""
	.align	16
	.zero		1024


//--------------------- .nv.shared._ZN5flash24flash_fwd_splitkv_kernelI23Flash_fwd_kernel_traitsILi128ELi64ELi128ELi4ELb0ELb0EN7cutlass10bfloat16_tE19Flash_kernel_traitsILi128ELi64ELi128ELi4ES3_EELb0ELb1ELb0ELb0ELb1ELb1ELb0ELb0EEEvNS_16Flash_fwd_paramsE --------------------------
	.section	.nv.shared._ZN5flash24flash_fwd_splitkv_kernelI23Flash_fwd_kernel_traitsILi128ELi64ELi128ELi4ELb0ELb0EN7cutlass10bfloat16_tE19Flash_kernel_traitsILi128ELi64ELi128ELi4ES3_EELb0ELb1ELb0ELb0ELb1ELb1ELb0ELb0EEEvNS_16Flash_fwd_paramsE,"aw",@nobits
	.sectionflags	@""
	.align	16
	.zero		1024


//--------------------- .nv.shared._ZN5flash24flash_fwd_splitkv_kernelI23Flash_fwd_kernel_traitsILi128ELi64ELi128ELi4ELb0ELb0EN7cutlass10bfloat16_tE19Flash_kernel_traitsILi128ELi64ELi128ELi4ES3_EELb0ELb1ELb1ELb0ELb0ELb0ELb0ELb0EEEvNS_16Flash_fwd_paramsE --------------------------
	.section	.nv.shared._ZN5flash24flash_fwd_splitkv_kernelI23Flash_fwd_kernel_traitsILi128ELi64ELi128ELi4ELb0ELb0EN7cutlass10bfloat16_tE19Flash_kernel_traitsILi128ELi64ELi128ELi4ES3_EELb0ELb1ELb1ELb0ELb0ELb0ELb0ELb0EEEvNS_16Flash_fwd_paramsE,"aw",@nobits
	.sectionflags	@""
	.align	16
	.zero		1024


//--------------------- .nv.shared._ZN5flash24flash_fwd_splitkv_kernelI23Flash_fwd_kernel_traitsILi128ELi64ELi128ELi4ELb0ELb0EN7cutlass10bfloat16_tE19Flash_kernel_traitsILi128ELi64ELi128ELi4ES3_EELb0ELb1ELb1ELb0ELb0ELb1ELb0ELb0EEEvNS_16Flash_fwd_paramsE --------------------------
	.section	.nv.shared._ZN5flash24flash_fwd_splitkv_kernelI23Flash_fwd_kernel_traitsILi128ELi64ELi128ELi4ELb0ELb0EN7cutlass10bfloat16_tE19Flash_kernel_traitsILi128ELi64ELi128ELi4ES3_EELb0ELb1ELb1ELb0ELb0ELb1ELb0ELb0EEEvNS_16Flash_fwd_paramsE,"aw",@nobits
	.sectionflags	@""
	.align	16
	.zero		1024


//--------------------- .nv.shared._ZN5flash24flash_fwd_splitkv_kernelI23Flash_fwd_kernel_traitsILi128ELi64ELi128ELi4ELb0ELb0EN7cutlass10bfloat16_tE19Flash_kernel_traitsILi128ELi64ELi128ELi4ES3_EELb0ELb1ELb0ELb0ELb1ELb0ELb0ELb1EEEvNS_16Flash_fwd_paramsE --------------------------
	.section	.nv.shared._ZN5flash24flash_fwd_splitkv_kernelI23Flash_fwd_kernel_traitsILi128ELi64ELi128ELi4ELb0ELb0EN7cutlass10bfloat16_tE19Flash_kernel_traitsILi128ELi64ELi128ELi4ES3_EELb0ELb1ELb0ELb0ELb1ELb0ELb0ELb1EEEvNS_16Flash_fwd_paramsE,"aw",@nobits
	.sectionflags	@""
	.align	16
	.zero		1024


//--------------------- .nv.shared._ZN5flash24flash_fwd_splitkv_kernelI23Flash_fwd_kernel_traitsILi128ELi64ELi128ELi4ELb0ELb0EN7cutlass10bfloat16_tE19Flash_kernel_traitsILi128ELi64ELi128ELi4ES3_EELb0ELb1ELb0ELb0ELb1ELb1ELb0ELb1EEEvNS_16Flash_fwd_paramsE --------------------------
	.section	.nv.shared._ZN5flash24flash_fwd_splitkv_kernelI23Flash_fwd_kernel_traitsILi128ELi64ELi128ELi4ELb0ELb0EN7cutlass10bfloat16_tE19Flash_kernel_traitsILi128ELi64ELi128ELi4ES3_EELb0ELb1ELb0ELb0ELb1ELb1ELb0ELb1EEEvNS_16Flash_fwd_paramsE,"aw",@nobits
	.sectionflags	@""
	.align	16
	.zero		1024


//--------------------- .nv.shared._ZN5flash24flash_fwd_splitkv_kernelI23Flash_fwd_kernel_traitsILi128ELi64ELi128ELi4ELb0ELb0EN7cutlass10bfloat16_tE19Flash_kernel_traitsILi128ELi64ELi128ELi4ES3_EELb0ELb1ELb1ELb0ELb0ELb0ELb0ELb1EEEvNS_16Flash_fwd_paramsE --------------------------
	.section	.nv.shared._ZN5flash24flash_fwd_splitkv_kernelI23Flash_fwd_kernel_traitsILi128ELi64ELi128ELi4ELb0ELb0EN7cutlass10bfloat16_tE19Flash_kernel_traitsILi128ELi64ELi128ELi4ES3_EELb0ELb1ELb1ELb0ELb0ELb0ELb0ELb1EEEvNS_16Flash_fwd_paramsE,"aw",@nobits
	.sectionflags	@""
	.align	16
	.zero		1024


//--------------------- .nv.shared._ZN5flash24flash_fwd_splitkv_kernelI23Flash_fwd_kernel_traitsILi128ELi64ELi128ELi4ELb0ELb0EN7cutlass10bfloat16_tE19Flash_kernel_traitsILi128ELi64ELi128ELi4ES3_EELb0ELb1ELb1ELb0ELb0ELb1ELb0ELb1EEEvNS_16Flash_fwd_paramsE --------------------------
	.section	.nv.shared._ZN5flash24flash_fwd_splitkv_kernelI23Flash_fwd_kernel_traitsILi128ELi64ELi128ELi4ELb0ELb0EN7cutlass10bfloat16_tE19Flash_kernel_traitsILi128ELi64ELi128ELi4ES3_EELb0ELb1ELb1ELb0ELb0ELb1ELb0ELb1EEEvNS_16Flash_fwd_paramsE,"aw",@nobits
	.sectionflags	@""
	.align	16
	.zero		1024


//--------------------- .nv.shared._ZN5flash24flash_fwd_splitkv_kernelI23Flash_fwd_kernel_traitsILi128ELi64ELi128ELi4ELb0ELb0EN7cutlass10bfloat16_tE19Flash_kernel_traitsILi128ELi64ELi128ELi4ES3_EELb0ELb1ELb0ELb0ELb1ELb0ELb1ELb0EEEvNS_16Flash_fwd_paramsE --------------------------
	.section	.nv.shared._ZN5flash24flash_fwd_splitkv_kernelI23Flash_fwd_kernel_traitsILi128ELi64ELi128ELi4ELb0ELb0EN7cutlass10bfloat16_tE19Flash_kernel_traitsILi128ELi64ELi128ELi4ES3_EELb0ELb1ELb0ELb0ELb1ELb0ELb1ELb0EEEvNS_16Flash_fwd_paramsE,"aw",@nobits
	.sectionflags	@""
	.align	16
	.zero		1024


//--------------------- .nv.shared._ZN5flash24flash_fwd_splitkv_kernelI23Flash_fwd_kernel_traitsILi128ELi64ELi128ELi4ELb0ELb0EN7cutlass10bfloat16_tE19Flash_kernel_traitsILi128ELi64ELi128ELi4ES3_EELb0ELb1ELb0ELb0ELb1ELb1ELb1ELb0EEEvNS_16Flash_fwd_paramsE --------------------------
	.section	.nv.shared._ZN5flash24flash_fwd_splitkv_kernelI23Flash_fwd_kernel_traitsILi128ELi64ELi128ELi4ELb0ELb0EN7cutlass10bfloat16_tE19Flash_kernel_traitsILi128ELi64ELi128ELi4ES3_EELb0ELb1ELb0ELb0ELb1ELb1ELb1ELb0EEEvNS_16Flash_fwd_paramsE,"aw",@nobits
	.sectionflags	@""
	.align	16
	.zero		1024


//--------------------- .nv.shared._ZN5flash24flash_fwd_splitkv_kernelI23Flash_fwd_kernel_traitsILi128ELi64ELi128ELi4ELb0ELb0EN7cutlass10bfloat16_tE19Flash_kernel_traitsILi128ELi64ELi128ELi4ES3_EELb0ELb1ELb1ELb0ELb0ELb0ELb1ELb0EEEvNS_16Flash_fwd_paramsE --------------------------
	.section	.nv.shared._ZN5flash24flash_fwd_splitkv_kernelI23Flash_fwd_kernel_traitsILi128ELi64ELi128ELi4ELb0ELb0EN7cutlass10bfloat16_tE19Flash_kernel_traitsILi128ELi64ELi128ELi4ES3_EELb0ELb1ELb1ELb0ELb0ELb0ELb1ELb0EEEvNS_16Flash_fwd_paramsE,"aw",@nobits
	.sectionflags	@""
	.align	16
	.zero		1024


//--------------------- .nv.shared._ZN5flash24flash_fwd_splitkv_kernelI23Flash_fwd_kernel_traitsILi128ELi64ELi128ELi4ELb0ELb0EN7cutlass10bfloat16_tE19Flash_kernel_traitsILi128ELi64ELi128ELi4ES3_EELb0ELb1ELb1ELb0ELb0ELb1ELb1ELb0EEEvNS_16Flash_fwd_paramsE --------------------------
	.section	.nv.shared._ZN5flash24flash_fwd_splitkv_kernelI23Flash_fwd_kernel_traitsILi128ELi64ELi128ELi4ELb0ELb0EN7cutlass10bfloat16_tE19Flash_kernel_traitsILi128ELi64ELi128ELi4ES3_EELb0ELb1ELb1ELb0ELb0ELb1ELb1ELb0EEEvNS_16Flash_fwd_paramsE,"aw",@nobits
	.sectionflags	@""
	.align	16
	.zero		1024


//--------------------- .nv.shared._ZN5flash24flash_fwd_splitkv_kernelI23Flash_fwd_kernel_traitsILi128ELi64ELi128ELi4ELb0ELb0EN7cutlass10bfloat16_tE19Flash_kernel_traitsILi128ELi64ELi128ELi4ES3_EELb0ELb1ELb0ELb0ELb1ELb0ELb1ELb1EEEvNS_16Flash_fwd_paramsE --------------------------
	.section	.nv.shared._ZN5flash24flash_fwd_splitkv_kernelI23Flash_fwd_kernel_traitsILi128ELi64ELi128ELi4ELb0ELb0EN7cutlass10bfloat16_tE19Flash_kernel_traitsILi128ELi64ELi128ELi4ES3_EELb0ELb1ELb0ELb0ELb1ELb0ELb1ELb1EEEvNS_16Flash_fwd_paramsE,"aw",@nobits
	.sectionflags	@""
	.align	16
	.zero		1024


//--------------------- .nv.shared._ZN5flash24flash_fwd_splitkv_kernelI23Flash_fwd_kernel_traitsILi128ELi64ELi128ELi4ELb0ELb0EN7cutlass10bfloat16_tE19Flash_kernel_traitsILi128ELi64ELi128ELi4ES3_EELb0ELb1ELb0ELb0ELb1ELb1ELb1ELb1EEEvNS_16Flash_fwd_paramsE --------------------------
	.section	.nv.shared._ZN5flash24flash_fwd_splitkv_kernelI23Flash_fwd_kernel_traitsILi128ELi64ELi128ELi4ELb0ELb0EN7cutlass10bfloat16_tE19Flash_kernel_traitsILi128ELi64ELi128ELi4ES3_EELb0ELb1ELb0ELb0ELb1ELb1ELb1ELb1EEEvNS_16Flash_fwd_paramsE,"aw",@nobits
	.sectionflags	@""
	.align	16
	.zero		1024


//--------------------- .nv.shared._ZN5flash24flash_fwd_splitkv_kernelI23Flash_fwd_kernel_traitsILi128ELi64ELi128ELi4ELb0ELb0EN7cutlass10bfloat16_tE19Flash_kernel_traitsILi128ELi64ELi128ELi4ES3_EELb0ELb1ELb1ELb0ELb0ELb0ELb1ELb1EEEvNS_16Flash_fwd_paramsE --------------------------
	.section	.nv.shared._ZN5flash24flash_fwd_splitkv_kernelI23Flash_fwd_kernel_traitsILi128ELi64ELi128ELi4ELb0ELb0EN7cutlass10bfloat16_tE19Flash_kernel_traitsILi128ELi64ELi128ELi4ES3_EELb0ELb1ELb1ELb0ELb0ELb0ELb1ELb1EEEvNS_16Flash_fwd_paramsE,"aw",@nobits
	.sectionflags	@""
	.align	16
	.zero		1024


//--------------------- .nv.shared._ZN5flash24flash_fwd_splitkv_kernelI23Flash_fwd_kernel_traitsILi128ELi64ELi128ELi4ELb0ELb0EN7cutlass10bfloat16_tE19Flash_kernel_traitsILi128ELi64ELi128ELi4ES3_EELb0ELb1ELb1ELb0ELb0ELb1ELb1ELb1EEEvNS_16Flash_fwd_paramsE --------------------------
	.section	.nv.shared._ZN5flash24flash_fwd_splitkv_kernelI23Flash_fwd_kernel_traitsILi128ELi64ELi128ELi4ELb0ELb0EN7cutlass10bfloat16_tE19Flash_kernel_traitsILi128ELi64ELi128ELi4ES3_EELb0ELb1ELb1ELb0ELb0ELb1ELb1ELb1EEEvNS_16Flash_fwd_paramsE,"aw",@nobits
	.sectionflags	@""
	.align	16
	.zero		1024


//--------------------- .nv.shared._ZN5flash32flash_fwd_splitkv_combine_kernelI23Flash_fwd_kernel_traitsILi128ELi64ELi64ELi4ELb0ELb0EN7cutlass10bfloat16_tE19Flash_kernel_traitsILi128ELi64ELi64ELi4ES3_EELi4ELi7ELb0EEEvNS_16Flash_fwd_paramsE --------------------------
	.section	.nv.shared._ZN5flash32flash_fwd_splitkv_combine_kernelI23Flash_fwd_kernel_traitsILi128ELi64ELi64ELi4ELb0ELb0EN7cutlass10bfloat16_tE19Flash_kernel_traitsILi128ELi64ELi64ELi4ES3_EELi4ELi7ELb0EEEvNS_16Flash_fwd_paramsE,"aw",@nobits
	.sectionflags	@""
	.align	16
.nv.shared._ZN5flash32flash_fwd_splitkv_combine_kernelI23Flash_fwd_kernel_traitsILi128ELi64ELi64ELi4ELb0ELb0EN7cutlass10bfloat16_tE19Flash_kernel_traitsILi128ELi64ELi64ELi4ES3_EELi4ELi7ELb0EEEvNS_16Flash_fwd_paramsE:
	.zero		3584


//--------------------- .nv.shared._ZN5flash32flash_fwd_splitkv_combine_kernelI23Flash_fwd_kernel_traitsILi128ELi64ELi64ELi4ELb0ELb0EN7cutlass10bfloat16_tE19Flash_kernel_traitsILi128ELi64ELi64ELi4ES3_EELi4ELi6ELb0EEEvNS_16Flash_fwd_paramsE --------------------------
	.section	.nv.shared._ZN5flash32flash_fwd_splitkv_combine_kernelI23Flash_fwd_kernel_traitsILi128ELi64ELi64ELi4ELb0ELb0EN7cutlass10bfloat16_tE19Flash_kernel_traitsILi128ELi64ELi64ELi4ES3_EELi4ELi6ELb0EEEvNS_16Flash_fwd_paramsE,"aw",@nobits
	.sectionflags	@""
	.align	16
.nv.shared._ZN5flash32flash_fwd_splitkv_combine_kernelI23Flash_fwd_kernel_traitsILi128ELi64ELi64ELi4ELb0ELb0EN7cutlass10bfloat16_tE19Flash_kernel_traitsILi128ELi64ELi64ELi4ES3_EELi4ELi6ELb0EEEvNS_16Flash_fwd_paramsE:
	.zero		2304


//--------------------- .nv.shared._ZN5flash32flash_fwd_splitkv_combine_kernelI23Flash_fwd_kernel_traitsILi128ELi64ELi64ELi4ELb0ELb0EN7cutlass10bfloat16_tE19Flash_kernel_traitsILi128ELi64ELi64ELi4ES3_EELi4ELi5ELb0EEEvNS_16Flash_fwd_paramsE --------------------------
	.section	.nv.shared._ZN5flash32flash_fwd_splitkv_combine_kernelI23Flash_fwd_kernel_traitsILi128ELi64ELi64ELi4ELb0ELb0EN7cutlass10bfloat16_tE19Flash_kernel_traitsILi128ELi64ELi64ELi4ES3_EELi4ELi5ELb0EEEvNS_16Flash_fwd_paramsE,"aw",@nobits
	.sectionflags	@""
	.align	16
.nv.shared._ZN5flash32flash_fwd_splitkv_combine_kernelI23Flash_fwd_kernel_traitsILi128ELi64ELi64ELi4ELb0ELb0EN7cutlass10bfloat16_tE19Flash_kernel_traitsILi128ELi64ELi64ELi4ES3_EELi4ELi5ELb0EEEvNS_16Flash_fwd_paramsE:
	.zero		1664


//--------------------- .nv.shared._ZN5flash32flash_fwd_splitkv_combine_kernelI23Flash_fwd_kernel_traitsILi128ELi64ELi64ELi4ELb0ELb0EN7cutlass10bfloat16_tE19Flash_kernel_traitsILi128ELi64ELi64ELi4ES3_EELi4ELi4ELb0EEEvNS_16Flash_fwd_paramsE --------------------------
	.section	.nv.shared._ZN5flash32flash_fwd_splitkv_combine_kernelI23Flash_fwd_kernel_traitsILi128ELi64ELi64ELi4ELb0ELb0EN7cutlass10bfloat16_tE19Flash_kernel_traitsILi128ELi64ELi64ELi4ES3_EELi4ELi4ELb0EEEvNS_16Flash_fwd_paramsE,"aw",@nobits
	.sectionflags	@""
	.align	16
.nv.shared._ZN5flash32flash_fwd_splitkv_combine_kernelI23Flash_fwd_kernel_traitsILi128ELi64ELi64ELi4ELb0ELb0EN7cutlass10bfloat16_tE19Flash_kernel_traitsILi128ELi64ELi64ELi4ES3_EELi4ELi4ELb0EEEvNS_16Flash_fwd_paramsE:
	.zero		1344


//--------------------- .nv.shared._ZN5flash32flash_fwd_splitkv_combine_kernelI23Flash_fwd_kernel_traitsILi128ELi64ELi64ELi4ELb0ELb0EN7cutlass10bfloat16_tE19Flash_kernel_traitsILi128ELi64ELi64ELi4ES3_EELi4ELi3ELb0EEEvNS_16Flash_fwd_paramsE --------------------------
	.section	.nv.shared._ZN5flash32flash_fwd_splitkv_combine_kernelI23Flash_fwd_kernel_traitsILi128ELi64ELi64ELi4ELb0ELb0EN7cutlass10bfloat16_tE19Flash_kernel_traitsILi128ELi64ELi64ELi4ES3_EELi4ELi3ELb0EEEvNS_16Flash_fwd_paramsE,"aw",@nobits
	.sectionflags	@""
	.align	16
.nv.shared._ZN5flash32flash_fwd_splitkv_combine_kernelI23Flash_fwd_kernel_traitsILi128ELi64ELi64ELi4ELb0ELb0EN7cutlass10bfloat16_tE19Flash_kernel_traitsILi128ELi64ELi64ELi4ES3_EELi4ELi3ELb0EEEvNS_16Flash_fwd_paramsE:
	.zero		1184


//--------------------- .nv.shared._ZN5flash32flash_fwd_splitkv_combine_kernelI23Flash_fwd_kernel_traitsILi128ELi64ELi64ELi4ELb0ELb0EN7cutlass10bfloat16_tE19Flash_kernel_traitsILi128ELi64ELi64ELi4ES3_EELi4ELi2ELb0EEEvNS_16Flash_fwd_paramsE --------------------------
	.section	.nv.shared._ZN5flash32flash_fwd_splitkv_combine_kernelI23Flash_fwd_kernel_traitsILi128ELi64ELi64ELi4ELb0ELb0EN7cutlass10bfloat16_tE19Flash_kernel_traitsILi128ELi64ELi64ELi4ES3_EELi4ELi2ELb0EEEvNS_16Flash_fwd_paramsE,"aw",@nobits
	.sectionflags	@""
	.align	16
.nv.shared._ZN5flash32flash_fwd_splitkv_combine_kernelI23Flash_fwd_kernel_traitsILi128ELi64ELi64ELi4ELb0ELb0EN7cutlass10bfloat16_tE19Flash_kernel_traitsILi128ELi64ELi64ELi4ES3_EELi4ELi2ELb0EEEvNS_16Flash_fwd_paramsE:
	.zero		1104


//--------------------- .nv.shared._ZN5flash32flash_fwd_splitkv_combine_kernelI23Flash_fwd_kernel_traitsILi128ELi64ELi64ELi4ELb0ELb0EN7cutlass10bfloat16_tE19Flash_kernel_traitsILi128ELi64ELi64ELi4ES3_EELi4ELi1ELb0EEEvNS_16Flash_fwd_paramsE --------------------------
	.section	.nv.shared._ZN5flash32flash_fwd_splitkv_combine_kernelI23Flash_fwd_kernel_traitsILi128ELi64ELi64ELi4ELb0ELb0EN7cutlass10bfloat16_tE19Flash_kernel_traitsILi128ELi64ELi64ELi4ES3_EELi4ELi1ELb0EEEvNS_16Flash_fwd_paramsE,"aw",@nobits
	.sectionflags	@""
	.align	16
.nv.shared._ZN5flash32flash_fwd_splitkv_combine_kernelI23Flash_fwd_kernel_traitsILi128ELi64ELi64ELi4ELb0ELb0EN7cutlass10bfloat16_tE19Flash_kernel_traitsILi128ELi64ELi64ELi4ES3_EELi4ELi1ELb0EEEvNS_16Flash_fwd_paramsE:
	.zero		1072


//--------------------- .nv.shared._ZN5flash32flash_fwd_splitkv_combine_kernelI23Flash_fwd_kernel_traitsILi128ELi64ELi64ELi4ELb0ELb0EN7cutlass10bfloat16_tE19Flash_kernel_traitsILi128ELi64ELi64ELi4ES3_EELi4ELi7ELb1EEEvNS_16Flash_fwd_paramsE --------------------------
	.section	.nv.shared._ZN5flash32flash_fwd_splitkv_combine_kernelI23Flash_fwd_kernel_traitsILi128ELi64ELi64ELi4ELb0ELb0EN7cutlass10bfloat16_tE19Flash_kernel_traitsILi128ELi64ELi64ELi4ES3_EELi4ELi7ELb1EEEvNS_16Flash_fwd_paramsE,"aw",@nobits
	.sectionflags	@""
	.align	16
.nv.shared._ZN5flash32flash_fwd_splitkv_combine_kernelI23Flash_fwd_kernel_traitsILi128ELi64ELi64ELi4ELb0ELb0EN7cutlass10bfloat16_tE19Flash_kernel_traitsILi128ELi64ELi64ELi4ES3_EELi4ELi7ELb1EEEvNS_16Flash_fwd_paramsE:
	.zero		3584


//--------------------- .nv.shared._ZN5flash32flash_fwd_splitkv_combine_kernelI23Flash_fwd_kernel_traitsILi128ELi64ELi64ELi4ELb0ELb0EN7cutlass10bfloat16_tE19Flash_kernel_traitsILi128ELi64ELi64ELi4ES3_EELi4ELi6ELb1EEEvNS_16Flash_fwd_paramsE --------------------------
	.section	.nv.shared._ZN5flash32flash_fwd_splitkv_combine_kernelI23Flash_fwd_kernel_traitsILi128ELi64ELi64ELi4ELb0ELb0EN7cutlass10bfloat16_tE19Flash_kernel_traitsILi128ELi64ELi64ELi4ES3_EELi4ELi6ELb1EEEvNS_16Flash_fwd_paramsE,"aw",@nobits
	.sectionflags	@""
	.align	16
.nv.shared._ZN5flash32flash_fwd_splitkv_combine_kernelI23Flash_fwd_kernel_traitsILi128ELi64ELi64ELi4ELb0ELb0EN7cutlass10bfloat16_tE19Flash_kernel_traitsILi128ELi64ELi64ELi4ES3_EELi4ELi6ELb1EEEvNS_16Flash_fwd_paramsE:
	.zero		2304


//--------------------- .nv.shared._ZN5flash32flash_fwd_splitkv_combine_kernelI23Flash_fwd_kernel_traitsILi128ELi64ELi64ELi4ELb0ELb0EN7cutlass10bfloat16_tE19Flash_kernel_traitsILi128ELi64ELi64ELi4ES3_EELi4ELi5ELb1EEEvNS_16Flash_fwd_paramsE --------------------------
	.section	.nv.shared._ZN5flash32flash_fwd_splitkv_combine_kernelI23Flash_fwd_kernel_traitsILi128ELi64ELi64ELi4ELb0ELb0EN7cutlass10bfloat16_tE19Flash_kernel_traitsILi128ELi64ELi64ELi4ES3_EELi4ELi5ELb1EEEvNS_16Flash_fwd_paramsE,"aw",@nobits
	.sectionflags	@""
	.align	16
.nv.shared._ZN5flash32flash_fwd_splitkv_combine_kernelI23Flash_fwd_kernel_traitsILi128ELi64ELi64ELi4ELb0ELb0EN7cutlass10bfloat16_tE19Flash_kernel_traitsILi128ELi64ELi64ELi4ES3_EELi4ELi5ELb1EEEvNS_16Flash_fwd_paramsE:
	.zero		1664


//--------------------- .nv.shared._ZN5flash32flash_fwd_splitkv_combine_kernelI23Flash_fwd_kernel_traitsILi128ELi64ELi64ELi4ELb0ELb0EN7cutlass10bfloat16_tE19Flash_kernel_traitsILi128ELi64ELi64ELi4ES3_EELi4ELi4ELb1EEEvNS_16Flash_fwd_paramsE --------------------------
	.section	.nv.shared._ZN5flash32flash_fwd_splitkv_combine_kernelI23Flash_fwd_kernel_traitsILi128ELi64ELi64ELi4ELb0ELb0EN7cutlass10bfloat16_tE19Flash_kernel_traitsILi128ELi64ELi64ELi4ES3_EELi4ELi4ELb1EEEvNS_16Flash_fwd_paramsE,"aw",@nobits
	.sectionflags	@""
	.align	16
.nv.shared._ZN5flash32flash_fwd_splitkv_combine_kernelI23Flash_fwd_kernel_traitsILi128ELi64ELi64ELi4ELb0ELb0EN7cutlass10bfloat16_tE19Flash_kernel_traitsILi128ELi64ELi64ELi4ES3_EELi4ELi4ELb1EEEvNS_16Flash_fwd_paramsE:
	.zero		1344


//--------------------- .nv.shared._ZN5flash32flash_fwd_splitkv_combine_kernelI23Flash_fwd_kernel_traitsILi128ELi64ELi64ELi4ELb0ELb0EN7cutlass10bfloat16_tE19Flash_kernel_traitsILi128ELi64ELi64ELi4ES3_EELi4ELi3ELb1EEEvNS_16Flash_fwd_paramsE --------------------------
	.section	.nv.shared._ZN5flash32flash_fwd_splitkv_combine_kernelI23Flash_fwd_kernel_traitsILi128ELi64ELi64ELi4ELb0ELb0EN7cutlass10bfloat16_tE19Flash_kernel_traitsILi128ELi64ELi64ELi4ES3_EELi4ELi3ELb1EEEvNS_16Flash_fwd_paramsE,"aw",@nobits
	.sectionflags	@""
	.align	16
.nv.shared._ZN5flash32flash_fwd_splitkv_combine_kernelI23Flash_fwd_kernel_traitsILi128ELi64ELi64ELi4ELb0ELb0EN7cutlass10bfloat16_tE19Flash_kernel_traitsILi128ELi64ELi64ELi4ES3_EELi4ELi3ELb1EEEvNS_16Flash_fwd_paramsE:
	.zero		1184


//--------------------- .nv.shared._ZN5flash32flash_fwd_splitkv_combine_kernelI23Flash_fwd_kernel_traitsILi128ELi64ELi64ELi4ELb0ELb0EN7cutlass10bfloat16_tE19Flash_kernel_traitsILi128ELi64ELi64ELi4ES3_EELi4ELi2ELb1EEEvNS_16Flash_fwd_paramsE --------------------------
	.section	.nv.shared._ZN5flash32flash_fwd_splitkv_combine_kernelI23Flash_fwd_kernel_traitsILi128ELi64ELi64ELi4ELb0ELb0EN7cutlass10bfloat16_tE19Flash_kernel_traitsILi128ELi64ELi64ELi4ES3_EELi4ELi2ELb1EEEvNS_16Flash_fwd_paramsE,"aw",@nobits
	.sectionflags	@""
	.align	16
.nv.shared._ZN5flash32flash_fwd_splitkv_combine_kernelI23Flash_fwd_kernel_traitsILi128ELi64ELi64ELi4ELb0ELb0EN7cutlass10bfloat16_tE19Flash_kernel_traitsILi128ELi64ELi64ELi4ES3_EELi4ELi2ELb1EEEvNS_16Flash_fwd_paramsE:
	.zero		1104


//--------------------- .nv.shared._ZN5flash32flash_fwd_splitkv_combine_kernelI23Flash_fwd_kernel_traitsILi128ELi64ELi64ELi4ELb0ELb0EN7cutlass10bfloat16_tE19Flash_kernel_traitsILi128ELi64ELi64ELi4ES3_EELi4ELi1ELb1EEEvNS_16Flash_fwd_paramsE --------------------------
	.section	.nv.shared._ZN5flash32flash_fwd_splitkv_combine_kernelI23Flash_fwd_kernel_traitsILi128ELi64ELi64ELi4ELb0ELb0EN7cutlass10bfloat16_tE19Flash_kernel_traitsILi128ELi64ELi64ELi4ES3_EELi4ELi1ELb1EEEvNS_16Flash_fwd_paramsE,"aw",@nobits
	.sectionflags	@""
	.align	16
.nv.shared._ZN5flash32flash_fwd_splitkv_combine_kernelI23Flash_fwd_kernel_traitsILi128ELi64ELi64ELi4ELb0ELb0EN7cutlass10bfloat16_tE19Flash_kernel_traitsILi128ELi64ELi64ELi4ES3_EELi4ELi1ELb1EEEvNS_16Flash_fwd_paramsE:
	.zero		1072


//--------------------- .nv.shared._ZN5flash24flash_fwd_splitkv_kernelI23Flash_fwd_kernel_traitsILi128ELi64ELi64ELi4ELb0ELb0EN7cutlass10bfloat16_tE19Flash_kernel_traitsILi128ELi64ELi64ELi4ES3_EELb0ELb0ELb0ELb0ELb1ELb0ELb0ELb0EEEvNS_16Flash_fwd_paramsE --------------------------
	.section	.nv.shared._ZN5flash24flash_fwd_splitkv_kernelI23Flash_fwd_kernel_traitsILi128ELi64ELi64ELi4ELb0ELb0EN7cutlass10bfloat16_tE19Flash_kernel_traitsILi128ELi64ELi64ELi4ES3_EELb0ELb0ELb0ELb0ELb1ELb0ELb0ELb0EEEvNS_16Flash_fwd_paramsE,"aw",@nobits
	.sectionflags	@""
	.align	16
	.zero		1024


//--------------------- .nv.shared._ZN5flash24flash_fwd_splitkv_kernelI23Flash_fwd_kernel_traitsILi128ELi64ELi64ELi4ELb0ELb0EN7cutlass10bfloat16_tE19Flash_kernel_traitsILi128ELi64ELi64ELi4ES3_EELb0ELb0ELb0ELb0ELb1ELb1ELb0ELb0EEEvNS_16Flash_fwd_paramsE --------------------------
	.section	.nv.shared._ZN5flash24flash_fwd_splitkv_kernelI23Flash_fwd_kernel_traitsILi128ELi64ELi64ELi4ELb0ELb0EN7cutlass10bfloat16_tE19Flash_kernel_traitsILi128ELi64ELi64ELi4ES3_EELb0ELb0ELb0ELb0ELb1ELb1ELb0ELb0EEEvNS_16Flash_fwd_paramsE,"aw",@nobits
	.sectionflags	@""
	.align	16
	.zero		1024


//--------------------- .nv.shared._ZN5flash24flash_fwd_splitkv_kernelI23Flash_fwd_kernel_traitsILi128ELi64ELi64ELi4ELb0ELb0EN7cutlass10bfloat16_tE19Flash_kernel_traitsILi128ELi64ELi64ELi4ES3_EELb0ELb0ELb0ELb0ELb1ELb0ELb1ELb0EEEvNS_16Flash_fwd_paramsE --------------------------
	.section	.nv.shared._ZN5flash24flash_fwd_splitkv_kernelI23Flash_fwd_kernel_traitsILi128ELi64ELi64ELi4ELb0ELb0EN7cutlass10bfloat16_tE19Flash_kernel_traitsILi128ELi64ELi64ELi4ES3_EELb0ELb0ELb0ELb0ELb1ELb0ELb1ELb0EEEvNS_16Flash_fwd_paramsE,"aw",@nobits
	.sectionflags	@""
	.align	16
	.zero		1024


//--------------------- .nv.shared._ZN5flash24flash_fwd_splitkv_kernelI23Flash_fwd_kernel_traitsILi128ELi64ELi64ELi4ELb0ELb0EN7cutlass10bfloat16_tE19Flash_kernel_traitsILi128ELi64ELi64ELi4ES3_EELb0ELb0ELb0ELb0ELb1ELb1ELb1ELb0EEEvNS_16Flash_fwd_paramsE --------------------------
	.section	.nv.shared._ZN5flash24flash_fwd_splitkv_kernelI23Flash_fwd_kernel_traitsILi128ELi64ELi64ELi4ELb0ELb0EN7cutlass10bfloat16_tE19Flash_kernel_traitsILi128ELi64ELi64ELi4ES3_EELb0ELb0ELb0ELb0ELb1ELb1ELb1ELb0EEEvNS_16Flash_fwd_paramsE,"aw",@nobits
	.sectionflags	@""
	.align	16
	.zero		1024


//--------------------- .nv.shared._ZN5flash24flash_fwd_splitkv_kernelI23Flash_fwd_kernel_traitsILi128ELi64ELi64ELi4ELb0ELb0EN7cutlass10bfloat16_tE19Flash_kernel_traitsILi128ELi64ELi64ELi4ES3_EELb0ELb0ELb0ELb0ELb0ELb0ELb0ELb0EEEvNS_16Flash_fwd_paramsE --------------------------
	.section	.nv.shared._ZN5flash24flash_fwd_splitkv_kernelI23Flash_fwd_kernel_traitsILi128ELi64ELi64ELi4ELb0ELb0EN7cutlass10bfloat16_tE19Flash_kernel_traitsILi128ELi64ELi64ELi4ES3_EELb0ELb0ELb0ELb0ELb0ELb0ELb0ELb0EEEvNS_16Flash_fwd_paramsE,"aw",@nobits
	.sectionflags	@""
	.align	16
	.zero		1024


//--------------------- .nv.shared._ZN5flash24flash_fwd_splitkv_kernelI23Flash_fwd_kernel_traitsILi128ELi64ELi64ELi4ELb0ELb0EN7cutlass10bfloat16_tE19Flash_kernel_traitsILi128ELi64ELi64ELi4ES3_EELb0ELb0ELb0ELb0ELb0ELb1ELb0ELb0EEEvNS_16Flash_fwd_paramsE --------------------------
	.section	.nv.shared._ZN5flash24flash_fwd_splitkv_kernelI23Flash_fwd_kernel_traitsILi128ELi64ELi64ELi4ELb0ELb0EN7cutlass10bfloat16_tE19Flash_kernel_traitsILi128ELi64ELi64ELi4ES3_EELb0ELb0ELb0ELb0ELb0ELb1ELb0ELb0EEEvNS_16Flash_fwd_paramsE,"aw",@nobits
	.sectionflags	@""
	.align	16
	.zero		1024


//--------------------- .nv.shared._ZN5flash24flash_fwd_splitkv_kernelI23Flash_fwd_kernel_traitsILi128ELi64ELi64ELi4ELb0ELb0EN7cutlass10bfloat16_tE19Flash_kernel_traitsILi128ELi64ELi64ELi4ES3_EELb0ELb0ELb0ELb0ELb0ELb0ELb0ELb1EEEvNS_16Flash_fwd_paramsE --------------------------
	.section	.nv.shared._ZN5flash24flash_fwd_splitkv_kernelI23Flash_fwd_kernel_traitsILi128ELi64ELi64ELi4ELb0ELb0EN7cutlass10bfloat16_tE19Flash_kernel_traitsILi128ELi64ELi64ELi4ES3_EELb0ELb0ELb0ELb0ELb0ELb0ELb0ELb1EEEvNS_16Flash_fwd_paramsE,"aw",@nobits
	.sectionflags	@""
	.align	16
	.zero		1024


//--------------------- .nv.shared._ZN5flash24flash_fwd_splitkv_kernelI23Flash_fwd_kernel_traitsILi128ELi64ELi64ELi4ELb0ELb0EN7cutlass10bfloat16_tE19Flash_kernel_traitsILi128ELi64ELi64ELi4ES3_EELb0ELb0ELb0ELb0ELb0ELb1ELb0ELb1EEEvNS_16Flash_fwd_paramsE --------------------------
	.section	.nv.shared._ZN5flash24flash_fwd_splitkv_kernelI23Flash_fwd_kernel_traitsILi128ELi64ELi64ELi4ELb0ELb0EN7cutlass10bfloat16_tE19Flash_kernel_traitsILi128ELi64ELi64ELi4ES3_EELb0ELb0ELb0ELb0ELb0ELb1ELb0ELb1EEEvNS_16Flash_fwd_paramsE,"aw",@nobits
	.sectionflags	@""
	.align	16
	.zero		1024


//--------------------- .nv.shared._ZN5flash24flash_fwd_splitkv_kernelI23Flash_fwd_kernel_traitsILi128ELi64ELi64ELi4ELb0ELb0EN7cutlass10bfloat16_tE19Flash_kernel_traitsILi128ELi64ELi64ELi4ES3_EELb0ELb0ELb0ELb0ELb0ELb0ELb1ELb0EEEvNS_16Flash_fwd_paramsE --------------------------
	.section	.nv.shared._ZN5flash24flash_fwd_splitkv_kernelI23Flash_fwd_kernel_traitsILi128ELi64ELi64ELi4ELb0ELb0EN7cutlass10bfloat16_tE19Flash_kernel_traitsILi128ELi64ELi64ELi4ES3_EELb0ELb0ELb0ELb0ELb0ELb0ELb1ELb0EEEvNS_16Flash_fwd_paramsE,"aw",@nobits
	.sectionflags	@""
	.align	16
	.zero		1024


//--------------------- .nv.shared._ZN5flash24flash_fwd_splitkv_kernelI23Flash_fwd_kernel_traitsILi128ELi64ELi64ELi4ELb0ELb0EN7cutlass10bfloat16_tE19Flash_kernel_traitsILi128ELi64ELi64ELi4ES3_EELb0ELb0ELb0ELb0ELb0ELb1ELb1ELb0EEEvNS_16Flash_fwd_paramsE --------------------------
	.section	.nv.shared._ZN5flash24flash_fwd_splitkv_kernelI23Flash_fwd_kernel_traitsILi128ELi64ELi64ELi4ELb0ELb0EN7cutlass10bfloat16_tE19Flash_kernel_traitsILi128ELi64ELi64ELi4ES3_EELb0ELb0ELb0ELb0ELb0ELb1ELb1ELb0EEEvNS_16Flash_fwd_paramsE,"aw",@nobits
	.sectionflags	@""
	.align	16
	.zero		1024


//--------------------- .nv.shared._ZN5flash24flash_fwd_splitkv_kernelI23Flash_fwd_kernel_traitsILi128ELi64ELi64ELi4ELb0ELb0EN7cutlass10bfloat16_tE19Flash_kernel_traitsILi128ELi64ELi64ELi4ES3_EELb0ELb0ELb0ELb0ELb0ELb0ELb1ELb1EEEvNS_16Flash_fwd_paramsE --------------------------
	.section	.nv.shared._ZN5flash24flash_fwd_splitkv_kernelI23Flash_fwd_kernel_traitsILi128ELi64ELi64ELi4ELb0ELb0EN7cutlass10bfloat16_tE19Flash_kernel_traitsILi128ELi64ELi64ELi4ES3_EELb0ELb0ELb0ELb0ELb0ELb0ELb1ELb1EEEvNS_16Flash_fwd_paramsE,"aw",@nobits
	.sectionflags	@""
	.align	16
	.zero		1024


//--------------------- .nv.shared._ZN5flash24flash_fwd_splitkv_kernelI23Flash_fwd_kernel_traitsILi128ELi64ELi64ELi4ELb0ELb0EN7cutlass10bfloat16_tE19Flash_kernel_traitsILi128ELi64ELi64ELi4ES3_EELb0ELb0ELb0ELb0ELb0ELb1ELb1ELb1EEEvNS_16Flash_fwd_paramsE --------------------------
	.section	.nv.shared._ZN5flash24flash_fwd_splitkv_kernelI23Flash_fwd_kernel_traitsILi128ELi64ELi64ELi4ELb0ELb0EN7cutlass10bfloat16_tE19Flash_kernel_traitsILi128ELi64ELi64ELi4ES3_EELb0ELb0ELb0ELb0ELb0ELb1ELb1ELb1EEEvNS_16Flash_fwd_paramsE,"aw",@nobits
	.sectionflags	@""
	.align	16
	.zero		1024


//--------------------- .nv.shared._ZN5flash24flash_fwd_splitkv_kernelI23Flash_fwd_kernel_traitsILi128ELi64ELi64ELi4ELb0ELb0EN7cutlass10bfloat16_tE19Flash_kernel_traitsILi128ELi64ELi64ELi4ES3_EELb0ELb1ELb0ELb0ELb0ELb0ELb0ELb0EEEvNS_16Flash_fwd_paramsE --------------------------
	.section	.nv.shared._ZN5flash24flash_fwd_splitkv_kernelI23Flash_fwd_kernel_traitsILi128ELi64ELi64ELi4ELb0ELb0EN7cutlass10bfloat16_tE19Flash_kernel_traitsILi128ELi64ELi64ELi4ES3_EELb0ELb1ELb0ELb0ELb0ELb0ELb0ELb0EEEvNS_16Flash_fwd_paramsE,"aw",@nobits
	.sectionflags	@""
	.align	16
	.zero		1024


//--------------------- .nv.shared._ZN5flash24flash_fwd_splitkv_kernelI23Flash_fwd_kernel_traitsILi128ELi64ELi64ELi4ELb0ELb0EN7cutlass10bfloat16_tE19Flash_kernel_traitsILi128ELi64ELi64ELi4ES3_EELb0ELb1ELb0ELb0ELb0ELb1ELb0ELb0EEEvNS_16Flash_fwd_paramsE --------------------------
	.section	.nv.shared._ZN5flash24flash_fwd_splitkv_kernelI23Flash_fwd_kernel_traitsILi128ELi64ELi64ELi4ELb0ELb0EN7cutlass10bfloat16_tE19Flash_kernel_traitsILi128ELi64ELi64ELi4ES3_EELb0ELb1ELb0ELb0ELb0ELb1ELb0ELb0EEEvNS_16Flash_fwd_paramsE,"aw",@nobits
	.sectionflags	@""
	.align	16
	.zero		1024


//--------------------- .nv.shared._ZN5flash24flash_fwd_splitkv_kernelI23Flash_fwd_kernel_traitsILi128ELi64ELi64ELi4ELb0ELb0EN7cutlass10bfloat16_tE19Flash_kernel_traitsILi128ELi64ELi64ELi4ES3_EELb0ELb1ELb0ELb0ELb0ELb0ELb0ELb1EEEvNS_16Flash_fwd_paramsE --------------------------
	.section	.nv.shared._ZN5flash24flash_fwd_splitkv_kernelI23Flash_fwd_kernel_traitsILi128ELi64ELi64ELi4ELb0ELb0EN7cutlass10bfloat16_tE19Flash_kernel_traitsILi128ELi64ELi64ELi4ES3_EELb0ELb1ELb0ELb0ELb0ELb0ELb0ELb1EEEvNS_16Flash_fwd_paramsE,"aw",@nobits
	.sectionflags	@""
	.align	16
	.zero		1024


//--------------------- .nv.shared._ZN5flash24flash_fwd_splitkv_kernelI23Flash_fwd_kernel_traitsILi128ELi64ELi64ELi4ELb0ELb0EN7cutlass10bfloat16_tE19Flash_kernel_traitsILi128ELi64ELi64ELi4ES3_EELb0ELb1ELb0ELb0ELb0ELb1ELb0ELb1EEEvNS_16Flash_fwd_paramsE --------------------------
	.section	.nv.shared._ZN5flash24flash_fwd_splitkv_kernelI23Flash_fwd_kernel_traitsILi128ELi64ELi64ELi4ELb0ELb0EN7cutlass10bfloat16_tE19Flash_kernel_traitsILi128ELi64ELi64ELi4ES3_EELb0ELb1ELb0ELb0ELb0ELb1ELb0ELb1EEEvNS_16Flash_fwd_paramsE,"aw",@nobits
	.sectionflags	@""
	.align	16
	.zero		1024


//--------------------- .nv.shared._ZN5flash24flash_fwd_splitkv_kernelI23Flash_fwd_kernel_traitsILi128ELi64ELi64ELi4ELb0ELb0EN7cutlass10bfloat16_tE19Flash_kernel_traitsILi128ELi64ELi64ELi4ES3_EELb0ELb1ELb0ELb0ELb0ELb0ELb1ELb0EEEvNS_16Flash_fwd_paramsE --------------------------
	.section	.nv.shared._ZN5flash24flash_fwd_splitkv_kernelI23Flash_fwd_kernel_traitsILi128ELi64ELi64ELi4ELb0ELb0EN7cutlass10bfloat16_tE19Flash_kernel_traitsILi128ELi64ELi64ELi4ES3_EELb0ELb1ELb0ELb0ELb0ELb0ELb1ELb0EEEvNS_16Flash_fwd_paramsE,"aw",@nobits
	.sectionflags	@""
	.align	16
	.zero		1024


//--------------------- .nv.shared._ZN5flash24flash_fwd_splitkv_kernelI23Flash_fwd_kernel_traitsILi128ELi64ELi64ELi4ELb0ELb0EN7cutlass10bfloat16_tE19Flash_kernel_traitsILi128ELi64ELi64ELi4ES3_EELb0ELb1ELb0ELb0ELb0ELb1ELb1ELb0EEEvNS_16Flash_fwd_paramsE --------------------------
	.section	.nv.shared._ZN5flash24flash_fwd_splitkv_kernelI23Flash_fwd_kernel_traitsILi128ELi64ELi64ELi4ELb0ELb0EN7cutlass10bfloat16_tE19Flash_kernel_traitsILi128ELi64ELi64ELi4ES3_EELb0ELb1ELb0ELb0ELb0ELb1ELb1ELb0EEEvNS_16Flash_fwd_paramsE,"aw",@nobits
	.sectionflags	@""
	.align	16
	.zero		1024


//--------------------- .nv.shared._ZN5flash24flash_fwd_splitkv_kernelI23Flash_fwd_kernel_traitsILi128ELi64ELi64ELi4ELb0ELb0EN7cutlass10bfloat16_tE19Flash_kernel_traitsILi128ELi64ELi64ELi4ES3_EELb0ELb1ELb0ELb0ELb0ELb0ELb1ELb1EEEvNS_16Flash_fwd_paramsE --------------------------
	.section	.nv.shared._ZN5flash24flash_fwd_splitkv_kernelI23Flash_fwd_kernel_traitsILi128ELi64ELi64ELi4ELb0ELb0EN7cutlass10bfloat16_tE19Flash_kernel_traitsILi128ELi64ELi64ELi4ES3_EELb0ELb1ELb0ELb0ELb0ELb0ELb1ELb1EEEvNS_16Flash_fwd_paramsE,"aw",@nobits
	.sectionflags	@""
	.align	16
	.zero		1024


//--------------------- .nv.shared._ZN5flash24flash_fwd_splitkv_kernelI23Flash_fwd_kernel_traitsILi128ELi64ELi64ELi4ELb0ELb0EN7cutlass10bfloat16_tE19Flash_kernel_traitsILi128ELi64ELi64ELi4ES3_EELb0ELb1ELb0ELb0ELb0ELb1ELb1ELb1EEEvNS_16Flash_fwd_paramsE --------------------------
	.section	.nv.shared._ZN5flash24flash_fwd_splitkv_kernelI23Flash_fwd_kernel_traitsILi128ELi64ELi64ELi4ELb0ELb0EN7cutlass10bfloat16_tE19Flash_kernel_traitsILi128ELi64ELi64ELi4ES3_EELb0ELb1ELb0ELb0ELb0ELb1ELb1ELb1EEEvNS_16Flash_fwd_paramsE,"aw",@nobits
	.sectionflags	@""
	.align	16
	.zero		1024


//--------------------- .nv.shared._ZN5flash24flash_fwd_splitkv_kernelI23Flash_fwd_kernel_traitsILi128ELi64ELi64ELi4ELb0ELb0EN7cutlass10bfloat16_tE19Flash_kernel_traitsILi128ELi64ELi64ELi4ES3_EELb0ELb0ELb0ELb1ELb1ELb0ELb0ELb0EEEvNS_16Flash_fwd_paramsE --------------------------
	.section	.nv.shared._ZN5flash24flash_fwd_splitkv_kernelI23Flash_fwd_kernel_traitsILi128ELi64ELi64ELi4ELb0ELb0EN7cutlass10bfloat16_tE19Flash_kernel_traitsILi128ELi64ELi64ELi4ES3_EELb0ELb0ELb0ELb1ELb1ELb0ELb0ELb0EEEvNS_16Flash_fwd_paramsE,"aw",@nobits
	.sectionflags	@""
	.align	16
	.zero		1024


//--------------------- .nv.shared._ZN5flash24flash_fwd_splitkv_kernelI23Flash_fwd_kernel_traitsILi128ELi64ELi64ELi4ELb0ELb0EN7cutlass10bfloat16_tE19Flash_kernel_traitsILi128ELi64ELi64ELi4ES3_EELb0ELb0ELb0ELb1ELb1ELb1ELb0ELb0EEEvNS_16Flash_fwd_paramsE --------------------------
	.section	.nv.shared._ZN5flash24flash_fwd_splitkv_kernelI23Flash_fwd_kernel_traitsILi128ELi64ELi64ELi4ELb0ELb0EN7cutlass10bfloat16_tE19Flash_kernel_traitsILi128ELi64ELi64ELi4ES3_EELb0ELb0ELb0ELb1ELb1ELb1ELb0ELb0EEEvNS_16Flash_fwd_paramsE,"aw",@nobits
	.sectionflags	@""
	.align	16
	.zero		1024


//--------------------- .nv.shared._ZN5flash24flash_fwd_splitkv_kernelI23Flash_fwd_kernel_traitsILi128ELi64ELi64ELi4ELb0ELb0EN7cutlass10bfloat16_tE19Flash_kernel_traitsILi128ELi64ELi64ELi4ES3_EELb0ELb0ELb1ELb0ELb0ELb0ELb0ELb0EEEvNS_16Flash_fwd_paramsE --------------------------
	.section	.nv.shared._ZN5flash24flash_fwd_splitkv_kernelI23Flash_fwd_kernel_traitsILi128ELi64ELi64ELi4ELb0ELb0EN7cutlass10bfloat16_tE19Flash_kernel_traitsILi128ELi64ELi64ELi4ES3_EELb0ELb0ELb1ELb0ELb0ELb0ELb0ELb0EEEvNS_16Flash_fwd_paramsE,"aw",@nobits
	.sectionflags	@""
	.align	16
	.zero		1024


//--------------------- .nv.shared._ZN5flash24flash_fwd_splitkv_kernelI23Flash_fwd_kernel_traitsILi128ELi64ELi64ELi4ELb0ELb0EN7cutlass10bfloat16_tE19Flash_kernel_traitsILi128ELi64ELi64ELi4ES3_EELb0ELb0ELb1ELb0ELb0ELb1ELb0ELb0EEEvNS_16Flash_fwd_paramsE --------------------------
	.section	.nv.shared._ZN5flash24flash_fwd_splitkv_kernelI23Flash_fwd_kernel_traitsILi128ELi64ELi64ELi4ELb0ELb0EN7cutlass10bfloat16_tE19Flash_kernel_traitsILi128ELi64ELi64ELi4ES3_EELb0ELb0ELb1ELb0ELb0ELb1ELb0ELb0EEEvNS_16Flash_fwd_paramsE,"aw",@nobits
	.sectionflags	@""
	.align	16
	.zero		1024


//--------------------- .nv.shared._ZN5flash24flash_fwd_splitkv_kernelI23Flash_fwd_kernel_traitsILi128ELi64ELi64ELi4ELb0ELb0EN7cutlass10bfloat16_tE19Flash_kernel_traitsILi128ELi64ELi64ELi4ES3_EELb0ELb0ELb0ELb0ELb1ELb0ELb0ELb1EEEvNS_16Flash_fwd_paramsE --------------------------
	.section	.nv.shared._ZN5flash24flash_fwd_splitkv_kernelI23Flash_fwd_kernel_traitsILi128ELi64ELi64ELi4ELb0ELb0EN7cutlass10bfloat16_tE19Flash_kernel_traitsILi128ELi64ELi64ELi4ES3_EELb0ELb0ELb0ELb0ELb1ELb0ELb0ELb1EEEvNS_16Flash_fwd_paramsE,"aw",@nobits
	.sectionflags	@""
	.align	16
	.zero		1024


//--------------------- .nv.shared._ZN5flash24flash_fwd_splitkv_kernelI23Flash_fwd_kernel_traitsILi128ELi64ELi64ELi4ELb0ELb0EN7cutlass10bfloat16_tE19Flash_kernel_traitsILi128ELi64ELi64ELi4ES3_EELb0ELb0ELb0ELb0ELb1ELb1ELb0ELb1EEEvNS_16Flash_fwd_paramsE --------------------------
	.section	.nv.shared._ZN5flash24flash_fwd_splitkv_kernelI23Flash_fwd_kernel_traitsILi128ELi64ELi64ELi4ELb0ELb0EN7cutlass10bfloat16_tE19Flash_kernel_traitsILi128ELi64ELi64ELi4ES3_EELb0ELb0ELb0ELb0ELb1ELb1ELb0ELb1EEEvNS_16Flash_fwd_paramsE,"aw",@nobits
	.sectionflags	@""
	.align	16
	.zero		1024


//--------------------- .nv.shared._ZN5flash24flash_fwd_splitkv_kernelI23Flash_fwd_kernel_traitsILi128ELi64ELi64ELi4ELb0ELb0EN7cutlass10bfloat16_tE19Flash_kernel_traitsILi128ELi64ELi64ELi4ES3_EELb0ELb0ELb1ELb0ELb0ELb0ELb0ELb1EEEvNS_16Flash_fwd_paramsE --------------------------
	.section	.nv.shared._ZN5flash24flash_fwd_splitkv_kernelI23Flash_fwd_kernel_traitsILi128ELi64ELi64ELi4ELb0ELb0EN7cutlass10bfloat16_tE19Flash_kernel_traitsILi128ELi64ELi64ELi4ES3_EELb0ELb0ELb1ELb0ELb0ELb0ELb0ELb1EEEvNS_16Flash_fwd_paramsE,"aw",@nobits
	.sectionflags	@""
	.align	16
	.zero		1024


//--------------------- .nv.shared._ZN5flash24flash_fwd_splitkv_kernelI23Flash_fwd_kernel_traitsILi128ELi64ELi64ELi4ELb0ELb0EN7cutlass10bfloat16_tE19Flash_kernel_traitsILi128ELi64ELi64ELi4ES3_EELb0ELb0ELb1ELb0ELb0ELb1ELb0ELb1EEEvNS_16Flash_fwd_paramsE --------------------------
	.section	.nv.shared._ZN5flash24flash_fwd_splitkv_kernelI23Flash_fwd_kernel_traitsILi128ELi64ELi64ELi4ELb0ELb0EN7cutlass10bfloat16_tE19Flash_kernel_traitsILi128ELi64ELi64ELi4ES3_EELb0ELb0ELb1ELb0ELb0ELb1ELb0ELb1EEEvNS_16Flash_fwd_paramsE,"aw",@nobits
	.sectionflags	@""
	.align	16
	.zero		1024


//--------------------- .nv.shared._ZN5flash24flash_fwd_splitkv_kernelI23Flash_fwd_kernel_traitsILi128ELi64ELi64ELi4ELb0ELb0EN7cutlass10bfloat16_tE19Flash_kernel_traitsILi128ELi64ELi64ELi4ES3_EELb0ELb0ELb0ELb1ELb1ELb0ELb1ELb0EEEvNS_16Flash_fwd_paramsE --------------------------
	.section	.nv.shared._ZN5flash24flash_fwd_splitkv_kernelI23Flash_fwd_kernel_traitsILi128ELi64ELi64ELi4ELb0ELb0EN7cutlass10bfloat16_tE19Flash_kernel_traitsILi128ELi64ELi64ELi4ES3_EELb0ELb0ELb0ELb1ELb1ELb0ELb1ELb0EEEvNS_16Flash_fwd_paramsE,"aw",@nobits
	.sectionflags	@""
	.align	16
	.zero		1024


//--------------------- .nv.shared._ZN5flash24flash_fwd_splitkv_kernelI23Flash_fwd_kernel_traitsILi128ELi64ELi64ELi4ELb0ELb0EN7cutlass10bfloat16_tE19Flash_kernel_traitsILi128ELi64ELi64ELi4ES3_EELb0ELb0ELb0ELb1ELb1ELb1ELb1ELb0EEEvNS_16Flash_fwd_paramsE --------------------------
	.section	.nv.shared._ZN5flash24flash_fwd_splitkv_kernelI23Flash_fwd_kernel_traitsILi128ELi64ELi64ELi4ELb0ELb0EN7cutlass10bfloat16_tE19Flash_kernel_traitsILi128ELi64ELi64ELi4ES3_EELb0ELb0ELb0ELb1ELb1ELb1ELb1ELb0EEEvNS_16Flash_fwd_paramsE,"aw",@nobits
	.sectionflags	@""
	.align	16
	.zero		1024


//--------------------- .nv.shared._ZN5flash24flash_fwd_splitkv_kernelI23Flash_fwd_kernel_traitsILi128ELi64ELi64ELi4ELb0ELb0EN7cutlass10bfloat16_tE19Flash_kernel_traitsILi128ELi64ELi64ELi4ES3_EELb0ELb0ELb1ELb0ELb0ELb0ELb1ELb0EEEvNS_16Flash_fwd_paramsE --------------------------
	.section	.nv.shared._ZN5flash24flash_fwd_splitkv_kernelI23Flash_fwd_kernel_traitsILi128ELi64ELi64ELi4ELb0ELb0EN7cutlass10bfloat16_tE19Flash_kernel_traitsILi128ELi64ELi64ELi4ES3_EELb0ELb0ELb1ELb0ELb0ELb0ELb1ELb0EEEvNS_16Flash_fwd_paramsE,"aw",@nobits
	.sectionflags	@""
	.align	16
	.zero		1024


//--------------------- .nv.shared._ZN5flash24flash_fwd_splitkv_kernelI23Flash_fwd_kernel_traitsILi128ELi64ELi64ELi4ELb0ELb0EN7cutlass10bfloat16_tE19Flash_kernel_traitsILi128ELi64ELi64ELi4ES3_EELb0ELb0ELb1ELb0ELb0ELb1ELb1ELb0EEEvNS_16Flash_fwd_paramsE --------------------------
	.section	.nv.shared._ZN5flash24flash_fwd_splitkv_kernelI23Flash_fwd_kernel_traitsILi128ELi64ELi64ELi4ELb0ELb0EN7cutlass10bfloat16_tE19Flash_kernel_traitsILi128ELi64ELi64ELi4ES3_EELb0ELb0ELb1ELb0ELb0ELb1ELb1ELb0EEEvNS_16Flash_fwd_paramsE,"aw",@nobits
	.sectionflags	@""
	.align	16
	.zero		1024


//--------------------- .nv.shared._ZN5flash24flash_fwd_splitkv_kernelI23Flash_fwd_kernel_traitsILi128ELi64ELi64ELi4ELb0ELb0EN7cutlass10bfloat16_tE19Flash_kernel_traitsILi128ELi64ELi64ELi4ES3_EELb0ELb0ELb0ELb0ELb1ELb0ELb1ELb1EEEvNS_16Flash_fwd_paramsE --------------------------
	.section	.nv.shared._ZN5flash24flash_fwd_splitkv_kernelI23Flash_fwd_kernel_traitsILi128ELi64ELi64ELi4ELb0ELb0EN7cutlass10bfloat16_tE19Flash_kernel_traitsILi128ELi64ELi64ELi4ES3_EELb0ELb0ELb0ELb0ELb1ELb0ELb1ELb1EEEvNS_16Flash_fwd_paramsE,"aw",@nobits
	.sectionflags	@""
	.align	16
	.zero		1024


//--------------------- .nv.shared._ZN5flash24flash_fwd_splitkv_kernelI23Flash_fwd_kernel_traitsILi128ELi64ELi64ELi4ELb0ELb0EN7cutlass10bfloat16_tE19Flash_kernel_traitsILi128ELi64ELi64ELi4ES3_EELb0ELb0ELb0ELb0ELb1ELb1ELb1ELb1EEEvNS_16Flash_fwd_paramsE --------------------------
	.section	.nv.shared._ZN5flash24flash_fwd_splitkv_kernelI23Flash_fwd_kernel_traitsILi128ELi64ELi64ELi4ELb0ELb0EN7cutlass10bfloat16_tE19Flash_kernel_traitsILi128ELi64ELi64ELi4ES3_EELb0ELb0ELb0ELb0ELb1ELb1ELb1ELb1EEEvNS_16Flash_fwd_paramsE,"aw",@nobits
	.sectionflags	@""
	.align	16
	.zero		1024


//--------------------- .nv.shared._ZN5flash24flash_fwd_splitkv_kernelI23Flash_fwd_kernel_traitsILi128ELi64ELi64ELi4ELb0ELb0EN7cutlass10bfloat16_tE19Flash_kernel_traitsILi128ELi64ELi64ELi4ES3_EELb0ELb0ELb1ELb0ELb0ELb0ELb1ELb1EEEvNS_16Flash_fwd_paramsE --------------------------
	.section	.nv.shared._ZN5flash24flash_fwd_splitkv_kernelI23Flash_fwd_kernel_traitsILi128ELi64ELi64ELi4ELb0ELb0EN7cutlass10bfloat16_tE19Flash_kernel_traitsILi128ELi64ELi64ELi4ES3_EELb0ELb0ELb1ELb0ELb0ELb0ELb1ELb1EEEvNS_16Flash_fwd_paramsE,"aw",@nobits
	.sectionflags	@""
	.align	16
	.zero		1024


//--------------------- .nv.shared._ZN5flash24flash_fwd_splitkv_kernelI23Flash_fwd_kernel_traitsILi128ELi64ELi64ELi4ELb0ELb0EN7cutlass10bfloat16_tE19Flash_kernel_traitsILi128ELi64ELi64ELi4ES3_EELb0ELb0ELb1ELb0ELb0ELb1ELb1ELb1EEEvNS_16Flash_fwd_paramsE --------------------------
	.section	.nv.shared._ZN5flash24flash_fwd_splitkv_kernelI23Flash_fwd_kernel_traitsILi128ELi64ELi64ELi4ELb0ELb0EN7cutlass10bfloat16_tE19Flash_kernel_traitsILi128ELi64ELi64ELi4ES3_EELb0ELb0ELb1ELb0ELb0ELb1ELb1ELb1EEEvNS_16Flash_fwd_paramsE,"aw",@nobits
	.sectionflags	@""
	.align	16
	.zero		1024


//--------------------- .nv.shared._ZN5flash24flash_fwd_splitkv_kernelI23Flash_fwd_kernel_traitsILi128ELi64ELi64ELi4ELb0ELb0EN7cutlass10bfloat16_tE19Flash_kernel_traitsILi128ELi64ELi64ELi4ES3_EELb0ELb1ELb0ELb0ELb1ELb0ELb0ELb0EEEvNS_16Flash_fwd_paramsE --------------------------
	.section	.nv.shared._ZN5flash24flash_fwd_splitkv_kernelI23Flash_fwd_kernel_traitsILi128ELi64ELi64ELi4ELb0ELb0EN7cutlass10bfloat16_tE19Flash_kernel_traitsILi128ELi64ELi64ELi4ES3_EELb0ELb1ELb0ELb0ELb1ELb0ELb0ELb0EEEvNS_16Flash_fwd_paramsE,"aw",@nobits
	.sectionflags	@""
	.align	16
	.zero		1024


//--------------------- .nv.shared._ZN5flash24flash_fwd_splitkv_kernelI23Flash_fwd_kernel_traitsILi128ELi64ELi64ELi4ELb0ELb0EN7cutlass10bfloat16_tE19Flash_kernel_traitsILi128ELi64ELi64ELi4ES3_EELb0ELb1ELb0ELb0ELb1ELb1ELb0ELb0EEEvNS_16Flash_fwd_paramsE --------------------------
	.section	.nv.shared._ZN5flash24flash_fwd_splitkv_kernelI23Flash_fwd_kernel_traitsILi128ELi64ELi64ELi4ELb0ELb0EN7cutlass10bfloat16_tE19Flash_kernel_traitsILi128ELi64ELi64ELi4ES3_EELb0ELb1ELb0ELb0ELb1ELb1ELb0ELb0EEEvNS_16Flash_fwd_paramsE,"aw",@nobits
	.sectionflags	@""
	.align	16
	.zero		1024


//--------------------- .nv.shared._ZN5flash24flash_fwd_splitkv_kernelI23Flash_fwd_kernel_traitsILi128ELi64ELi64ELi4ELb0ELb0EN7cutlass10bfloat16_tE19Flash_kernel_traitsILi128ELi64ELi64ELi4ES3_EELb0ELb1ELb1ELb0ELb0ELb0ELb0ELb0EEEvNS_16Flash_fwd_paramsE --------------------------
	.section	.nv.shared._ZN5flash24flash_fwd_splitkv_kernelI23Flash_fwd_kernel_traitsILi128ELi64ELi64ELi4ELb0ELb0EN7cutlass10bfloat16_tE19Flash_kernel_traitsILi128ELi64ELi64ELi4ES3_EELb0ELb1ELb1ELb0ELb0ELb0ELb0ELb0EEEvNS_16Flash_fwd_paramsE,"aw",@nobits
	.sectionflags	@""
	.align	16
	.zero		1024


//--------------------- .nv.shared._ZN5flash24flash_fwd_splitkv_kernelI23Flash_fwd_kernel_traitsILi128ELi64ELi64ELi4ELb0ELb0EN7cutlass10bfloat16_tE19Flash_kernel_traitsILi128ELi64ELi64ELi4ES3_EELb0ELb1ELb1ELb0ELb0ELb1ELb0ELb0EEEvNS_16Flash_fwd_paramsE --------------------------
	.section	.nv.shared._ZN5flash24flash_fwd_splitkv_kernelI23Flash_fwd_kernel_traitsILi128ELi64ELi64ELi4ELb0ELb0EN7cutlass10bfloat16_tE19Flash_kernel_traitsILi128ELi64ELi64ELi4ES3_EELb0ELb1ELb1ELb0ELb0ELb1ELb0ELb0EEEvNS_16Flash_fwd_paramsE,"aw",@nobits
	.sectionflags	@""
	.align	16
	.zero		1024


//--------------------- .nv.shared._ZN5flash24flash_fwd_splitkv_kernelI23Flash_fwd_kernel_traitsILi128ELi64ELi64ELi4ELb0ELb0EN7cutlass10bfloat16_tE19Flash_kernel_traitsILi128ELi64ELi64ELi4ES3_EELb0ELb1ELb0ELb0ELb1ELb0ELb0ELb1EEEvNS_16Flash_fwd_paramsE --------------------------
	.section	.nv.shared._ZN5flash24flash_fwd_splitkv_kernelI23Flash_fwd_kernel_traitsILi128ELi64ELi64ELi4ELb0ELb0EN7cutlass10bfloat16_tE19Flash_kernel_traitsILi128ELi64ELi64ELi4ES3_EELb0ELb1ELb0ELb0ELb1ELb0ELb0ELb1EEEvNS_16Flash_fwd_paramsE,"aw",@nobits
	.sectionflags	@""
	.align	16
	.zero		1024


//--------------------- .nv.shared._ZN5flash24flash_fwd_splitkv_kernelI23Flash_fwd_kernel_traitsILi128ELi64ELi64ELi4ELb0ELb0EN7cutlass10bfloat16_tE19Flash_kernel_traitsILi128ELi64ELi64ELi4ES3_EELb0ELb1ELb0ELb0ELb1ELb1ELb0ELb1EEEvNS_16Flash_fwd_paramsE --------------------------
	.section	.nv.shared._ZN5flash24flash_fwd_splitkv_kernelI23Flash_fwd_kernel_traitsILi128ELi64ELi64ELi4ELb0ELb0EN7cutlass10bfloat16_tE19Flash_kernel_traitsILi128ELi64ELi64ELi4ES3_EELb0ELb1ELb0ELb0ELb1ELb1ELb0ELb1EEEvNS_16Flash_fwd_paramsE,"aw",@nobits
	.sectionflags	@""
	.align	16
	.zero		1024


//--------------------- .nv.shared._ZN5flash24flash_fwd_splitkv_kernelI23Flash_fwd_kernel_traitsILi128ELi64ELi64ELi4ELb0ELb0EN7cutlass10bfloat16_tE19Flash_kernel_traitsILi128ELi64ELi64ELi4ES3_EELb0ELb1ELb1ELb0ELb0ELb0ELb0ELb1EEEvNS_16Flash_fwd_paramsE --------------------------
	.section	.nv.shared._ZN5flash24flash_fwd_splitkv_kernelI23Flash_fwd_kernel_traitsILi128ELi64ELi64ELi4ELb0ELb0EN7cutlass10bfloat16_tE19Flash_kernel_traitsILi128ELi64ELi64ELi4ES3_EELb0ELb1ELb1ELb0ELb0ELb0ELb0ELb1EEEvNS_16Flash_fwd_paramsE,"aw",@nobits
	.sectionflags	@""
	.align	16
	.zero		1024


//--------------------- .nv.shared._ZN5flash24flash_fwd_splitkv_kernelI23Flash_fwd_kernel_traitsILi128ELi64ELi64ELi4ELb0ELb0EN7cutlass10bfloat16_tE19Flash_kernel_traitsILi128ELi64ELi64ELi4ES3_EELb0ELb1ELb1ELb0ELb0ELb1ELb0ELb1EEEvNS_16Flash_fwd_paramsE --------------------------
	.section	.nv.shared._ZN5flash24flash_fwd_splitkv_kernelI23Flash_fwd_kernel_traitsILi128ELi64ELi64ELi4ELb0ELb0EN7cutlass10bfloat16_tE19Flash_kernel_traitsILi128ELi64ELi64ELi4ES3_EELb0ELb1ELb1ELb0ELb0ELb1ELb0ELb1EEEvNS_16Flash_fwd_paramsE,"aw",@nobits
	.sectionflags	@""
	.align	16
	.zero		1024


//--------------------- .nv.shared._ZN5flash24flash_fwd_splitkv_kernelI23Flash_fwd_kernel_traitsILi128ELi64ELi64ELi4ELb0ELb0EN7cutlass10bfloat16_tE19Flash_kernel_traitsILi128ELi64ELi64ELi4ES3_EELb0ELb1ELb0ELb0ELb1ELb0ELb1ELb0EEEvNS_16Flash_fwd_paramsE --------------------------
	.section	.nv.shared._ZN5flash24flash_fwd_splitkv_kernelI23Flash_fwd_kernel_traitsILi128ELi64ELi64ELi4ELb0ELb0EN7cutlass10bfloat16_tE19Flash_kernel_traitsILi128ELi64ELi64ELi4ES3_EELb0ELb1ELb0ELb0ELb1ELb0ELb1ELb0EEEvNS_16Flash_fwd_paramsE,"aw",@nobits
	.sectionflags	@""
	.align	16
	.zero		1024


//--------------------- .nv.shared._ZN5flash24flash_fwd_splitkv_kernelI23Flash_fwd_kernel_traitsILi128ELi64ELi64ELi4ELb0ELb0EN7cutlass10bfloat16_tE19Flash_kernel_traitsILi128ELi64ELi64ELi4ES3_EELb0ELb1ELb0ELb0ELb1ELb1ELb1ELb0EEEvNS_16Flash_fwd_paramsE --------------------------
	.section	.nv.shared._ZN5flash24flash_fwd_splitkv_kernelI23Flash_fwd_kernel_traitsILi128ELi64ELi64ELi4ELb0ELb0EN7cutlass10bfloat16_tE19Flash_kernel_traitsILi128ELi64ELi64ELi4ES3_EELb0ELb1ELb0ELb0ELb1ELb1ELb1ELb0EEEvNS_16Flash_fwd_paramsE,"aw",@nobits
	.sectionflags	@""
	.align	16
	.zero		1024


//--------------------- .nv.shared._ZN5flash24flash_fwd_splitkv_kernelI23Flash_fwd_kernel_traitsILi128ELi64ELi64ELi4ELb0ELb0EN7cutlass10bfloat16_tE19Flash_kernel_traitsILi128ELi64ELi64ELi4ES3_EELb0ELb1ELb1ELb0ELb0ELb0ELb1ELb0EEEvNS_16Flash_fwd_paramsE --------------------------
	.section	.nv.shared._ZN5flash24flash_fwd_splitkv_kernelI23Flash_fwd_kernel_traitsILi128ELi64ELi64ELi4ELb0ELb0EN7cutlass10bfloat16_tE19Flash_kernel_traitsILi128ELi64ELi64ELi4ES3_EELb0ELb1ELb1ELb0ELb0ELb0ELb1ELb0EEEvNS_16Flash_fwd_paramsE,"aw",@nobits
	.sectionflags	@""
	.align	16
	.zero		1024


//--------------------- .nv.shared._ZN5flash24flash_fwd_splitkv_kernelI23Flash_fwd_kernel_traitsILi128ELi64ELi64ELi4ELb0ELb0EN7cutlass10bfloat16_tE19Flash_kernel_traitsILi128ELi64ELi64ELi4ES3_EELb0ELb1ELb1ELb0ELb0ELb1ELb1ELb0EEEvNS_16Flash_fwd_paramsE --------------------------
	.section	.nv.shared._ZN5flash24flash_fwd_splitkv_kernelI23Flash_fwd_kernel_traitsILi128ELi64ELi64ELi4ELb0ELb0EN7cutlass10bfloat16_tE19Flash_kernel_traitsILi128ELi64ELi64ELi4ES3_EELb0ELb1ELb1ELb0ELb0ELb1ELb1ELb0EEEvNS_16Flash_fwd_paramsE,"aw",@nobits
	.sectionflags	@""
	.align	16
	.zero		1024


//--------------------- .nv.shared._ZN5flash24flash_fwd_splitkv_kernelI23Flash_fwd_kernel_traitsILi128ELi64ELi64ELi4ELb0ELb0EN7cutlass10bfloat16_tE19Flash_kernel_traitsILi128ELi64ELi64ELi4ES3_EELb0ELb1ELb0ELb0ELb1ELb0ELb1ELb1EEEvNS_16Flash_fwd_paramsE --------------------------
	.section	.nv.shared._ZN5flash24flash_fwd_splitkv_kernelI23Flash_fwd_kernel_traitsILi128ELi64ELi64ELi4ELb0ELb0EN7cutlass10bfloat16_tE19Flash_kernel_traitsILi128ELi64ELi64ELi4ES3_EELb0ELb1ELb0ELb0ELb1ELb0ELb1ELb1EEEvNS_16Flash_fwd_paramsE,"aw",@nobits
	.sectionflags	@""
	.align	16
	.zero		1024


//--------------------- .nv.shared._ZN5flash24flash_fwd_splitkv_kernelI23Flash_fwd_kernel_traitsILi128ELi64ELi64ELi4ELb0ELb0EN7cutlass10bfloat16_tE19Flash_kernel_traitsILi128ELi64ELi64ELi4ES3_EELb0ELb1ELb0ELb0ELb1ELb1ELb1ELb1EEEvNS_16Flash_fwd_paramsE --------------------------
	.section	.nv.shared._ZN5flash24flash_fwd_splitkv_kernelI23Flash_fwd_kernel_traitsILi128ELi64ELi64ELi4ELb0ELb0EN7cutlass10bfloat16_tE19Flash_kernel_traitsILi128ELi64ELi64ELi4ES3_EELb0ELb1ELb0ELb0ELb1ELb1ELb1ELb1EEEvNS_16Flash_fwd_paramsE,"aw",@nobits
	.sectionflags	@""
	.align	16
	.zero		1024


//--------------------- .nv.shared._ZN5flash24flash_fwd_splitkv_kernelI23Flash_fwd_kernel_traitsILi128ELi64ELi64ELi4ELb0ELb0EN7cutlass10bfloat16_tE19Flash_kernel_traitsILi128ELi64ELi64ELi4ES3_EELb0ELb1ELb1ELb0ELb0ELb0ELb1ELb1EEEvNS_16Flash_fwd_paramsE --------------------------
	.section	.nv.shared._ZN5flash24flash_fwd_splitkv_kernelI23Flash_fwd_kernel_traitsILi128ELi64ELi64ELi4ELb0ELb0EN7cutlass10bfloat16_tE19Flash_kernel_traitsILi128ELi64ELi64ELi4ES3_EELb0ELb1ELb1ELb0ELb0ELb0ELb1ELb1EEEvNS_16Flash_fwd_paramsE,"aw",@nobits
	.sectionflags	@""
	.align	16
	.zero		1024


//--------------------- .nv.shared._ZN5flash24flash_fwd_splitkv_kernelI23Flash_fwd_kernel_traitsILi128ELi64ELi64ELi4ELb0ELb0EN7cutlass10bfloat16_tE19Flash_kernel_traitsILi128ELi64ELi64ELi4ES3_EELb0ELb1ELb1ELb0ELb0ELb1ELb1ELb1EEEvNS_16Flash_fwd_paramsE --------------------------
	.section	.nv.shared._ZN5flash24flash_fwd_splitkv_kernelI23Flash_fwd_kernel_traitsILi128ELi64ELi64ELi4ELb0ELb0EN7cutlass10bfloat16_tE19Flash_kernel_traitsILi128ELi64ELi64ELi4ES3_EELb0ELb1ELb1ELb0ELb0ELb1ELb1ELb1EEEvNS_16Flash_fwd_paramsE,"aw",@nobits
	.sectionflags	@""
	.align	16
	.zero		1024


//--------------------- .nv.constant0._ZN5flash32flash_fwd_splitkv_combine_kernelI23Flash_fwd_kernel_traitsILi128ELi64ELi128ELi4ELb0ELb0EN7cutlass10bfloat16_tE19Flash_kernel_traitsILi128ELi64ELi128ELi4ES3_EELi4ELi7ELb0EEEvNS_16Flash_fwd_paramsE --------------------------
	.section	.nv.constant0._ZN5flash32flash_fwd_splitkv_combine_kernelI23Flash_fwd_kernel_traitsILi128ELi64ELi128ELi4ELb0ELb0EN7cutlass10bfloat16_tE19Flash_kernel_traitsILi128ELi64ELi128ELi4ES3_EELi4ELi7ELb0EEEvNS_16Flash_fwd_paramsE,"a",@progbits
	.sectionflags	@""
	.align	4
.nv.constant0._ZN5flash32flash_fwd_splitkv_combine_kernelI23Flash_fwd_kernel_traitsILi128ELi64ELi128ELi4ELb0ELb0EN7cutlass10bfloat16_tE19Flash_kernel_traitsILi128ELi64ELi128ELi4ES3_EELi4ELi7ELb0EEEvNS_16Flash_fwd_paramsE:
	.zero		1360


//--------------------- .nv.constant0._ZN5flash32flash_fwd_splitkv_combine_kernelI23Flash_fwd_kernel_traitsILi128ELi64ELi128ELi4ELb0ELb0EN7cutlass10bfloat16_tE19Flash_kernel_traitsILi128ELi64ELi128ELi4ES3_EELi4ELi6ELb0EEEvNS_16Flash_fwd_paramsE --------------------------
	.section	.nv.constant0._ZN5flash32flash_fwd_splitkv_combine_kernelI23Flash_fwd_kernel_traitsILi128ELi64ELi128ELi4ELb0ELb0EN7cutlass10bfloat16_tE19Flash_kernel_traitsILi128ELi64ELi128ELi4ES3_EELi4ELi6ELb0EEEvNS_16Flash_fwd_paramsE,"a",@progbits
	.sectionflags	@""
	.align	4
.nv.constant0._ZN5flash32flash_fwd_splitkv_combine_kernelI23Flash_fwd_kernel_traitsILi128ELi64ELi128ELi4ELb0ELb0EN7cutlass10bfloat16_tE19Flash_kernel_traitsILi128ELi64ELi128ELi4ES3_EELi4ELi6ELb0EEEvNS_16Flash_fwd_paramsE:
	.zero		1360


//--------------------- .nv.constant0._ZN5flash32flash_fwd_splitkv_combine_kernelI23Flash_fwd_kernel_traitsILi128ELi64ELi128ELi4ELb0ELb0EN7cutlass10bfloat16_tE19Flash_kernel_traitsILi128ELi64ELi128ELi4ES3_EELi4ELi5ELb0EEEvNS_16Flash_fwd_paramsE --------------------------
	.section	.nv.constant0._ZN5flash32flash_fwd_splitkv_combine_kernelI23Flash_fwd_kernel_traitsILi128ELi64ELi128ELi4ELb0ELb0EN7cutlass10bfloat16_tE19Flash_kernel_traitsILi128ELi64ELi128ELi4ES3_EELi4ELi5ELb0EEEvNS_16Flash_fwd_paramsE,"a",@progbits
	.sectionflags	@""
	.align	4
.nv.constant0._ZN5flash32flash_fwd_splitkv_combine_kernelI23Flash_fwd_kernel_traitsILi128ELi64ELi128ELi4ELb0ELb0EN7cutlass10bfloat16_tE19Flash_kernel_traitsILi128ELi64ELi128ELi4ES3_EELi4ELi5ELb0EEEvNS_16Flash_fwd_paramsE:
	.zero		1360


//--------------------- .nv.constant0._ZN5flash32flash_fwd_splitkv_combine_kernelI23Flash_fwd_kernel_traitsILi128ELi64ELi128ELi4ELb0ELb0EN7cutlass10bfloat16_tE19Flash_kernel_traitsILi128ELi64ELi128ELi4ES3_EELi4ELi4ELb0EEEvNS_16Flash_fwd_paramsE --------------------------
	.section	.nv.constant0._ZN5flash32flash_fwd_splitkv_combine_kernelI23Flash_fwd_kernel_traitsILi128ELi64ELi128ELi4ELb0ELb0EN7cutlass10bfloat16_tE19Flash_kernel_traitsILi128ELi64ELi128ELi4ES3_EELi4ELi4ELb0EEEvNS_16Flash_fwd_paramsE,"a",@progbits
	.sectionflags	@""
	.align	4
.nv.constant0._ZN5flash32flash_fwd_splitkv_combine_kernelI23Flash_fwd_kernel_traitsILi128ELi64ELi128ELi4ELb0ELb0EN7cutlass10bfloat16_tE19Flash_kernel_traitsILi128ELi64ELi128ELi4ES3_EELi4ELi4ELb0EEEvNS_16Flash_fwd_paramsE:
	.zero		1360


//--------------------- .nv.constant0._ZN5flash32flash_fwd_splitkv_combine_kernelI23Flash_fwd_kernel_traitsILi128ELi64ELi128ELi4ELb0ELb0EN7cutlass10bfloat16_tE19Flash_kernel_traitsILi128ELi64ELi128ELi4ES3_EELi4ELi3ELb0EEEvNS_16Flash_fwd_paramsE --------------------------
	.section	.nv.constant0._ZN5flash32flash_fwd_splitkv_combine_kernelI23Flash_fwd_kernel_traitsILi128ELi64ELi128ELi4ELb0ELb0EN7cutlass10bfloat16_tE19Flash_kernel_traitsILi128ELi64ELi128ELi4ES3_EELi4ELi3ELb0EEEvNS_16Flash_fwd_paramsE,"a",@progbits
	.sectionflags	@""
	.align	4
.nv.constant0._ZN5flash32flash_fwd_splitkv_combine_kernelI23Flash_fwd_kernel_traitsILi128ELi64ELi128ELi4ELb0ELb0EN7cutlass10bfloat16_tE19Flash_kernel_traitsILi128ELi64ELi128ELi4ES3_EELi4ELi3ELb0EEEvNS_16Flash_fwd_paramsE:
	.zero		1360


//--------------------- .nv.constant0._ZN5flash32flash_fwd_splitkv_combine_kernelI23Flash_fwd_kernel_traitsILi128ELi64ELi128ELi4ELb0ELb0EN7cutlass10bfloat16_tE19Flash_kernel_traitsILi128ELi64ELi128ELi4ES3_EELi4ELi2ELb0EEEvNS_16Flash_fwd_paramsE --------------------------
	.section	.nv.constant0._ZN5flash32flash_fwd_splitkv_combine_kernelI23Flash_fwd_kernel_traitsILi128ELi64ELi128ELi4ELb0ELb0EN7cutlass10bfloat16_tE19Flash_kernel_traitsILi128ELi64ELi128ELi4ES3_EELi4ELi2ELb0EEEvNS_16Flash_fwd_paramsE,"a",@progbits
	.sectionflags	@""
	.align	4
.nv.constant0._ZN5flash32flash_fwd_splitkv_combine_kernelI23Flash_fwd_kernel_traitsILi128ELi64ELi128ELi4ELb0ELb0EN7cutlass10bfloat16_tE19Flash_kernel_traitsILi128ELi64ELi128ELi4ES3_EELi4ELi2ELb0EEEvNS_16Flash_fwd_paramsE:
	.zero		1360


//--------------------- .nv.constant0._ZN5flash32flash_fwd_splitkv_combine_kernelI23Flash_fwd_kernel_traitsILi128ELi64ELi128ELi4ELb0ELb0EN7cutlass10bfloat16_tE19Flash_kernel_traitsILi128ELi64ELi128ELi4ES3_EELi4ELi1ELb0EEEvNS_16Flash_fwd_paramsE --------------------------
	.section	.nv.constant0._ZN5flash32flash_fwd_splitkv_combine_kernelI23Flash_fwd_kernel_traitsILi128ELi64ELi128ELi4ELb0ELb0EN7cutlass10bfloat16_tE19Flash_kernel_traitsILi128ELi64ELi128ELi4ES3_EELi4ELi1ELb0EEEvNS_16Flash_fwd_paramsE,"a",@progbits
	.sectionflags	@""
	.align	4
.nv.constant0._ZN5flash32flash_fwd_splitkv_combine_kernelI23Flash_fwd_kernel_traitsILi128ELi64ELi128ELi4ELb0ELb0EN7cutlass10bfloat16_tE19Flash_kernel_traitsILi128ELi64ELi128ELi4ES3_EELi4ELi1ELb0EEEvNS_16Flash_fwd_paramsE:
	.zero		1360


//--------------------- .nv.constant0._ZN5flash32flash_fwd_splitkv_combine_kernelI23Flash_fwd_kernel_traitsILi128ELi64ELi128ELi4ELb0ELb0EN7cutlass10bfloat16_tE19Flash_kernel_traitsILi128ELi64ELi128ELi4ES3_EELi4ELi7ELb1EEEvNS_16Flash_fwd_paramsE --------------------------
	.section	.nv.constant0._ZN5flash32flash_fwd_splitkv_combine_kernelI23Flash_fwd_kernel_traitsILi128ELi64ELi128ELi4ELb0ELb0EN7cutlass10bfloat16_tE19Flash_kernel_traitsILi128ELi64ELi128ELi4ES3_EELi4ELi7ELb1EEEvNS_16Flash_fwd_paramsE,"a",@progbits
	.sectionflags	@""
	.align	4
.nv.constant0._ZN5flash32flash_fwd_splitkv_combine_kernelI23Flash_fwd_kernel_traitsILi128ELi64ELi128ELi4ELb0ELb0EN7cutlass10bfloat16_tE19Flash_kernel_traitsILi128ELi64ELi128ELi4ES3_EELi4ELi7ELb1EEEvNS_16Flash_fwd_paramsE:
	.zero		1360


//--------------------- .nv.constant0._ZN5flash32flash_fwd_splitkv_combine_kernelI23Flash_fwd_kernel_traitsILi128ELi64ELi128ELi4ELb0ELb0EN7cutlass10bfloat16_tE19Flash_kernel_traitsILi128ELi64ELi128ELi4ES3_EELi4ELi6ELb1EEEvNS_16Flash_fwd_paramsE --------------------------
	.section	.nv.constant0._ZN5flash32flash_fwd_splitkv_combine_kernelI23Flash_fwd_kernel_traitsILi128ELi64ELi128ELi4ELb0ELb0EN7cutlass10bfloat16_tE19Flash_kernel_traitsILi128ELi64ELi128ELi4ES3_EELi4ELi6ELb1EEEvNS_16Flash_fwd_paramsE,"a",@progbits
	.sectionflags	@""
	.align	4
.nv.constant0._ZN5flash32flash_fwd_splitkv_combine_kernelI23Flash_fwd_kernel_traitsILi128ELi64ELi128ELi4ELb0ELb0EN7cutlass10bfloat16_tE19Flash_kernel_traitsILi128ELi64ELi128ELi4ES3_EELi4ELi6ELb1EEEvNS_16Flash_fwd_paramsE:
	.zero		1360


//--------------------- .nv.constant0._ZN5flash32flash_fwd_splitkv_combine_kernelI23Flash_fwd_kernel_traitsILi128ELi64ELi128ELi4ELb0ELb0EN7cutlass10bfloat16_tE19Flash_kernel_traitsILi128ELi64ELi128ELi4ES3_EELi4ELi5ELb1EEEvNS_16Flash_fwd_paramsE --------------------------
	.section	.nv.constant0._ZN5flash32flash_fwd_splitkv_combine_kernelI23Flash_fwd_kernel_traitsILi128ELi64ELi128ELi4ELb0ELb0EN7cutlass10bfloat16_tE19Flash_kernel_traitsILi128ELi64ELi128ELi4ES3_EELi4ELi5ELb1EEEvNS_16Flash_fwd_paramsE,"a",@progbits
	.sectionflags	@""
	.align	4
.nv.constant0._ZN5flash32flash_fwd_splitkv_combine_kernelI23Flash_fwd_kernel_traitsILi128ELi64ELi128ELi4ELb0ELb0EN7cutlass10bfloat16_tE19Flash_kernel_traitsILi128ELi64ELi128ELi4ES3_EELi4ELi5ELb1EEEvNS_16Flash_fwd_paramsE:
	.zero		1360


//--------------------- .nv.constant0._ZN5flash32flash_fwd_splitkv_combine_kernelI23Flash_fwd_kernel_traitsILi128ELi64ELi128ELi4ELb0ELb0EN7cutlass10bfloat16_tE19Flash_kernel_traitsILi128ELi64ELi128ELi4ES3_EELi4ELi4ELb1EEEvNS_16Flash_fwd_paramsE --------------------------
	.section	.nv.constant0._ZN5flash32flash_fwd_splitkv_combine_kernelI23Flash_fwd_kernel_traitsILi128ELi64ELi128ELi4ELb0ELb0EN7cutlass10bfloat16_tE19Flash_kernel_traitsILi128ELi64ELi128ELi4ES3_EELi4ELi4ELb1EEEvNS_16Flash_fwd_paramsE,"a",@progbits
	.sectionflags	@""
	.align	4
.nv.constant0._ZN5flash32flash_fwd_splitkv_combine_kernelI23Flash_fwd_kernel_traitsILi128ELi64ELi128ELi4ELb0ELb0EN7cutlass10bfloat16_tE19Flash_kernel_traitsILi128ELi64ELi128ELi4ES3_EELi4ELi4ELb1EEEvNS_16Flash_fwd_paramsE:
	.zero		1360


//--------------------- .nv.constant0._ZN5flash32flash_fwd_splitkv_combine_kernelI23Flash_fwd_kernel_traitsILi128ELi64ELi128ELi4ELb0ELb0EN7cutlass10bfloat16_tE19Flash_kernel_traitsILi128ELi64ELi128ELi4ES3_EELi4ELi3ELb1EEEvNS_16Flash_fwd_paramsE --------------------------
	.section	.nv.constant0._ZN5flash32flash_fwd_splitkv_combine_kernelI23Flash_fwd_kernel_traitsILi128ELi64ELi128ELi4ELb0ELb0EN7cutlass10bfloat16_tE19Flash_kernel_traitsILi128ELi64ELi128ELi4ES3_EELi4ELi3ELb1EEEvNS_16Flash_fwd_paramsE,"a",@progbits
	.sectionflags	@""
	.align	4
.nv.constant0._ZN5flash32flash_fwd_splitkv_combine_kernelI23Flash_fwd_kernel_traitsILi128ELi64ELi128ELi4ELb0ELb0EN7cutlass10bfloat16_tE19Flash_kernel_traitsILi128ELi64ELi128ELi4ES3_EELi4ELi3ELb1EEEvNS_16Flash_fwd_paramsE:
	.zero		1360


//--------------------- .nv.constant0._ZN5flash32flash_fwd_splitkv_combine_kernelI23Flash_fwd_kernel_traitsILi128ELi64ELi128ELi4ELb0ELb0EN7cutlass10bfloat16_tE19Flash_kernel_traitsILi128ELi64ELi128ELi4ES3_EELi4ELi2ELb1EEEvNS_16Flash_fwd_paramsE --------------------------
	.section	.nv.constant0._ZN5flash32flash_fwd_splitkv_combine_kernelI23Flash_fwd_kernel_traitsILi128ELi64ELi128ELi4ELb0ELb0EN7cutlass10bfloat16_tE19Flash_kernel_traitsILi128ELi64ELi128ELi4ES3_EELi4ELi2ELb1EEEvNS_16Flash_fwd_paramsE,"a",@progbits
	.sectionflags	@""
	.align	4
.nv.constant0._ZN5flash32flash_fwd_splitkv_combine_kernelI23Flash_fwd_kernel_traitsILi128ELi64ELi128ELi4ELb0ELb0EN7cutlass10bfloat16_tE19Flash_kernel_traitsILi128ELi64ELi128ELi4ES3_EELi4ELi2ELb1EEEvNS_16Flash_fwd_paramsE:
	.zero		1360


//--------------------- .nv.constant0._ZN5flash32flash_fwd_splitkv_combine_kernelI23Flash_fwd_kernel_traitsILi128ELi64ELi128ELi4ELb0ELb0EN7cutlass10bfloat16_tE19Flash_kernel_traitsILi128ELi64ELi128ELi4ES3_EELi4ELi1ELb1EEEvNS_16Flash_fwd_paramsE --------------------------
	.section	.nv.constant0._ZN5flash32flash_fwd_splitkv_combine_kernelI23Flash_fwd_kernel_traitsILi128ELi64ELi128ELi4ELb0ELb0EN7cutlass10bfloat16_tE19Flash_kernel_traitsILi128ELi64ELi128ELi4ES3_EELi4ELi1ELb1EEEvNS_16Flash_fwd_paramsE,"a",@progbits
	.sectionflags	@""
	.align	4
.nv.constant0._ZN5flash32flash_fwd_splitkv_combine_kernelI23Flash_fwd_kernel_traitsILi128ELi64ELi128ELi4ELb0ELb0EN7cutlass10bfloat16_tE19Flash_kernel_traitsILi128ELi64ELi128ELi4ES3_EELi4ELi1ELb1EEEvNS_16Flash_fwd_paramsE:
	.zero		1360


//--------------------- .nv.constant0._ZN5flash24flash_fwd_splitkv_kernelI23Flash_fwd_kernel_traitsILi128ELi64ELi128ELi4ELb0ELb0EN7cutlass10bfloat16_tE19Flash_kernel_traitsILi128ELi64ELi128ELi4ES3_EELb0ELb0ELb0ELb0ELb1ELb0ELb0ELb0EEEvNS_16Flash_fwd_paramsE --------------------------
	.section	.nv.constant0._ZN5flash24flash_fwd_splitkv_kernelI23Flash_fwd_kernel_traitsILi128ELi64ELi128ELi4ELb0ELb0EN7cutlass10bfloat16_tE19Flash_kernel_traitsILi128ELi64ELi128ELi4ES3_EELb0ELb0ELb0ELb0ELb1ELb0ELb0ELb0EEEvNS_16Flash_fwd_paramsE,"a",@progbits
	.sectionflags	@""
	.align	4
.nv.constant0._ZN5flash24flash_fwd_splitkv_kernelI23Flash_fwd_kernel_traitsILi128ELi64ELi128ELi4ELb0ELb0EN7cutlass10bfloat16_tE19Flash_kernel_traitsILi128ELi64ELi128ELi4ES3_EELb0ELb0ELb0ELb0ELb1ELb0ELb0ELb0EEEvNS_16Flash_fwd_paramsE:
	.zero		1360


//--------------------- .nv.constant0._ZN5flash24flash_fwd_splitkv_kernelI23Flash_fwd_kernel_traitsILi128ELi64ELi128ELi4ELb0ELb0EN7cutlass10bfloat16_tE19Flash_kernel_traitsILi128ELi64ELi128ELi4ES3_EELb0ELb0ELb0ELb0ELb1ELb1ELb0ELb0EEEvNS_16Flash_fwd_paramsE --------------------------
	.section	.nv.constant0._ZN5flash24flash_fwd_splitkv_kernelI23Flash_fwd_kernel_traitsILi128ELi64ELi128ELi4ELb0ELb0EN7cutlass10bfloat16_tE19Flash_kernel_traitsILi128ELi64ELi128ELi4ES3_EELb0ELb0ELb0ELb0ELb1ELb1ELb0ELb0EEEvNS_16Flash_fwd_paramsE,"a",@progbits
	.sectionflags	@""
	.align	4
.nv.constant0._ZN5flash24flash_fwd_splitkv_kernelI23Flash_fwd_kernel_traitsILi128ELi64ELi128ELi4ELb0ELb0EN7cutlass10bfloat16_tE19Flash_kernel_traitsILi128ELi64ELi128ELi4ES3_EELb0ELb0ELb0ELb0ELb1ELb1ELb0ELb0EEEvNS_16Flash_fwd_paramsE:
	.zero		1360


//--------------------- .nv.constant0._ZN5flash24flash_fwd_splitkv_kernelI23Flash_fwd_kernel_traitsILi128ELi64ELi128ELi4ELb0ELb0EN7cutlass10bfloat16_tE19Flash_kernel_traitsILi128ELi64ELi128ELi4ES3_EELb0ELb0ELb0ELb0ELb1ELb0ELb1ELb0EEEvNS_16Flash_fwd_paramsE --------------------------
	.section	.nv.constant0._ZN5flash24flash_fwd_splitkv_kernelI23Flash_fwd_kernel_traitsILi128ELi64ELi128ELi4ELb0ELb0EN7cutlass10bfloat16_tE19Flash_kernel_traitsILi128ELi64ELi128ELi4ES3_EELb0ELb0ELb0ELb0ELb1ELb0ELb1ELb0EEEvNS_16Flash_fwd_paramsE,"a",@progbits
	.sectionflags	@""
	.align	4
.nv.constant0._ZN5flash24flash_fwd_splitkv_kernelI23Flash_fwd_kernel_traitsILi128ELi64ELi128ELi4ELb0ELb0EN7cutlass10bfloat16_tE19Flash_kernel_traitsILi128ELi64ELi128ELi4ES3_EELb0ELb0ELb0ELb0ELb1ELb0ELb1ELb0EEEvNS_16Flash_fwd_paramsE:
	.zero		1360


//--------------------- .nv.constant0._ZN5flash24flash_fwd_splitkv_kernelI23Flash_fwd_kernel_traitsILi128ELi64ELi128ELi4ELb0ELb0EN7cutlass10bfloat16_tE19Flash_kernel_traitsILi128ELi64ELi128ELi4ES3_EELb0ELb0ELb0ELb0ELb1ELb1ELb1ELb0EEEvNS_16Flash_fwd_paramsE --------------------------
	.section	.nv.constant0._ZN5flash24flash_fwd_splitkv_kernelI23Flash_fwd_kernel_traitsILi128ELi64ELi128ELi4ELb0ELb0EN7cutlass10bfloat16_tE19Flash_kernel_traitsILi128ELi64ELi128ELi4ES3_EELb0ELb0ELb0ELb0ELb1ELb1ELb1ELb0EEEvNS_16Flash_fwd_paramsE,"a",@progbits
	.sectionflags	@""
	.align	4
.nv.constant0._ZN5flash24flash_fwd_splitkv_kernelI23Flash_fwd_kernel_traitsILi128ELi64ELi128ELi4ELb0ELb0EN7cutlass10bfloat16_tE19Flash_kernel_traitsILi128ELi64ELi128ELi4ES3_EELb0ELb0ELb0ELb0ELb1ELb1ELb1ELb0EEEvNS_16Flash_fwd_paramsE:
	.zero		1360


//--------------------- .nv.constant0._ZN5flash24flash_fwd_splitkv_kernelI23Flash_fwd_kernel_traitsILi128ELi64ELi128ELi4ELb0ELb0EN7cutlass10bfloat16_tE19Flash_kernel_traitsILi128ELi64ELi128ELi4ES3_EELb0ELb0ELb0ELb0ELb0ELb0ELb0ELb0EEEvNS_16Flash_fwd_paramsE --------------------------
	.section	.nv.constant0._ZN5flash24flash_fwd_splitkv_kernelI23Flash_fwd_kernel_traitsILi128ELi64ELi128ELi4ELb0ELb0EN7cutlass10bfloat16_tE19Flash_kernel_traitsILi128ELi64ELi128ELi4ES3_EELb0ELb0ELb0ELb0ELb0ELb0ELb0ELb0EEEvNS_16Flash_fwd_paramsE,"a",@progbits
	.sectionflags	@""
	.align	4
.nv.constant0._ZN5flash24flash_fwd_splitkv_kernelI23Flash_fwd_kernel_traitsILi128ELi64ELi128ELi4ELb0ELb0EN7cutlass10bfloat16_tE19Flash_kernel_traitsILi128ELi64ELi128ELi4ES3_EELb0ELb0ELb0ELb0ELb0ELb0ELb0ELb0EEEvNS_16Flash_fwd_paramsE:
	.zero		1360


//--------------------- .nv.constant0._ZN5flash24flash_fwd_splitkv_kernelI23Flash_fwd_kernel_traitsILi128ELi64ELi128ELi4ELb0ELb0EN7cutlass10bfloat16_tE19Flash_kernel_traitsILi128ELi64ELi128ELi4ES3_EELb0ELb0ELb0ELb0ELb0ELb1ELb0ELb0EEEvNS_16Flash_fwd_paramsE --------------------------
	.section	.nv.constant0._ZN5flash24flash_fwd_splitkv_kernelI23Flash_fwd_kernel_traitsILi128ELi64ELi128ELi4ELb0ELb0EN7cutlass10bfloat16_tE19Flash_kernel_traitsILi128ELi64ELi128ELi4ES3_EELb0ELb0ELb0ELb0ELb0ELb1ELb0ELb0EEEvNS_16Flash_fwd_paramsE,"a",@progbits
	.sectionflags	@""
	.align	4
.nv.constant0._ZN5flash24flash_fwd_splitkv_kernelI23Flash_fwd_kernel_traitsILi128ELi64ELi128ELi4ELb0ELb0EN7cutlass10bfloat16_tE19Flash_kernel_traitsILi128ELi64ELi128ELi4ES3_EELb0ELb0ELb0ELb0ELb0ELb1ELb0ELb0EEEvNS_16Flash_fwd_paramsE:
	.zero		1360


//--------------------- .nv.constant0._ZN5flash24flash_fwd_splitkv_kernelI23Flash_fwd_kernel_traitsILi128ELi64ELi128ELi4ELb0ELb0EN7cutlass10bfloat16_tE19Flash_kernel_traitsILi128ELi64ELi128ELi4ES3_EELb0ELb0ELb0ELb0ELb0ELb0ELb0ELb1EEEvNS_16Flash_fwd_paramsE --------------------------
	.section	.nv.constant0._ZN5flash24flash_fwd_splitkv_kernelI23Flash_fwd_kernel_traitsILi128ELi64ELi128ELi4ELb0ELb0EN7cutlass10bfloat16_tE19Flash_kernel_traitsILi128ELi64ELi128ELi4ES3_EELb0ELb0ELb0ELb0ELb0ELb0ELb0ELb1EEEvNS_16Flash_fwd_paramsE,"a",@progbits
	.sectionflags	@""
	.align	4
.nv.constant0._ZN5flash24flash_fwd_splitkv_kernelI23Flash_fwd_kernel_traitsILi128ELi64ELi128ELi4ELb0ELb0EN7cutlass10bfloat16_tE19Flash_kernel_traitsILi128ELi64ELi128ELi4ES3_EELb0ELb0ELb0ELb0ELb0ELb0ELb0ELb1EEEvNS_16Flash_fwd_paramsE:
	.zero		1360


//--------------------- .nv.constant0._ZN5flash24flash_fwd_splitkv_kernelI23Flash_fwd_kernel_traitsILi128ELi64ELi128ELi4ELb0ELb0EN7cutlass10bfloat16_tE19Flash_kernel_traitsILi128ELi64ELi128ELi4ES3_EELb0ELb0ELb0ELb0ELb0ELb1ELb0ELb1EEEvNS_16Flash_fwd_paramsE --------------------------
	.section	.nv.constant0._ZN5flash24flash_fwd_splitkv_kernelI23Flash_fwd_kernel_traitsILi128ELi64ELi128ELi4ELb0ELb0EN7cutlass10bfloat16_tE19Flash_kernel_traitsILi128ELi64ELi128ELi4ES3_EELb0ELb0ELb0ELb0ELb0ELb1ELb0ELb1EEEvNS_16Flash_fwd_paramsE,"a",@progbits
	.sectionflags	@""
	.align	4
.nv.constant0._ZN5flash24flash_fwd_splitkv_kernelI23Flash_fwd_kernel_traitsILi128ELi64ELi128ELi4ELb0ELb0EN7cutlass10bfloat16_tE19Flash_kernel_traitsILi128ELi64ELi128ELi4ES3_EELb0ELb0ELb0ELb0ELb0ELb1ELb0ELb1EEEvNS_16Flash_fwd_paramsE:
	.zero		1360


//--------------------- .nv.constant0._ZN5flash24flash_fwd_splitkv_kernelI23Flash_fwd_kernel_traitsILi128ELi64ELi128ELi4ELb0ELb0EN7cutlass10bfloat16_tE19Flash_kernel_traitsILi128ELi64ELi128ELi4ES3_EELb0ELb0ELb0ELb0ELb0ELb0ELb1ELb0EEEvNS_16Flash_fwd_paramsE --------------------------
	.section	.nv.constant0._ZN5flash24flash_fwd_splitkv_kernelI23Flash_fwd_kernel_traitsILi128ELi64ELi128ELi4ELb0ELb0EN7cutlass10bfloat16_tE19Flash_kernel_traitsILi128ELi64ELi128ELi4ES3_EELb0ELb0ELb0ELb0ELb0ELb0ELb1ELb0EEEvNS_16Flash_fwd_paramsE,"a",@progbits
	.sectionflags	@""
	.align	4
.nv.constant0._ZN5flash24flash_fwd_splitkv_kernelI23Flash_fwd_kernel_traitsILi128ELi64ELi128ELi4ELb0ELb0EN7cutlass10bfloat16_tE19Flash_kernel_traitsILi128ELi64ELi128ELi4ES3_EELb0ELb0ELb0ELb0ELb0ELb0ELb1ELb0EEEvNS_16Flash_fwd_paramsE:
	.zero		1360


//--------------------- .nv.constant0._ZN5flash24flash_fwd_splitkv_kernelI23Flash_fwd_kernel_traitsILi128ELi64ELi128ELi4ELb0ELb0EN7cutlass10bfloat16_tE19Flash_kernel_traitsILi128ELi64ELi128ELi4ES3_EELb0ELb0ELb0ELb0ELb0ELb1ELb1ELb0EEEvNS_16Flash_fwd_paramsE --------------------------
	.section	.nv.constant0._ZN5flash24flash_fwd_splitkv_kernelI23Flash_fwd_kernel_traitsILi128ELi64ELi128ELi4ELb0ELb0EN7cutlass10bfloat16_tE19Flash_kernel_traitsILi128ELi64ELi128ELi4ES3_EELb0ELb0ELb0ELb0ELb0ELb1ELb1ELb0EEEvNS_16Flash_fwd_paramsE,"a",@progbits
	.sectionflags	@""
	.align	4
.nv.constant0._ZN5flash24flash_fwd_splitkv_kernelI23Flash_fwd_kernel_traitsILi128ELi64ELi128ELi4ELb0ELb0EN7cutlass10bfloat16_tE19Flash_kernel_traitsILi128ELi64ELi128ELi4ES3_EELb0ELb0ELb0ELb0ELb0ELb1ELb1ELb0EEEvNS_16Flash_fwd_paramsE:
	.zero		1360


//--------------------- .nv.constant0._ZN5flash24flash_fwd_splitkv_kernelI23Flash_fwd_kernel_traitsILi128ELi64ELi128ELi4ELb0ELb0EN7cutlass10bfloat16_tE19Flash_kernel_traitsILi128ELi64ELi128ELi4ES3_EELb0ELb0ELb0ELb0ELb0ELb0ELb1ELb1EEEvNS_16Flash_fwd_paramsE --------------------------
	.section	.nv.constant0._ZN5flash24flash_fwd_splitkv_kernelI23Flash_fwd_kernel_traitsILi128ELi64ELi128ELi4ELb0ELb0EN7cutlass10bfloat16_tE19Flash_kernel_traitsILi128ELi64ELi128ELi4ES3_EELb0ELb0ELb0ELb0ELb0ELb0ELb1ELb1EEEvNS_16Flash_fwd_paramsE,"a",@progbits
	.sectionflags	@""
	.align	4
.nv.constant0._ZN5flash24flash_fwd_splitkv_kernelI23Flash_fwd_kernel_traitsILi128ELi64ELi128ELi4ELb0ELb0EN7cutlass10bfloat16_tE19Flash_kernel_traitsILi128ELi64ELi128ELi4ES3_EELb0ELb0ELb0ELb0ELb0ELb0ELb1ELb1EEEvNS_16Flash_fwd_paramsE:
	.zero		1360


//--------------------- .nv.constant0._ZN5flash24flash_fwd_splitkv_kernelI23Flash_fwd_kernel_traitsILi128ELi64ELi128ELi4ELb0ELb0EN7cutlass10bfloat16_tE19Flash_kernel_traitsILi128ELi64ELi128ELi4ES3_EELb0ELb0ELb0ELb0ELb0ELb1ELb1ELb1EEEvNS_16Flash_fwd_paramsE --------------------------
	.section	.nv.constant0._ZN5flash24flash_fwd_splitkv_kernelI23Flash_fwd_kernel_traitsILi128ELi64ELi128ELi4ELb0ELb0EN7cutlass10bfloat16_tE19Flash_kernel_traitsILi128ELi64ELi128ELi4ES3_EELb0ELb0ELb0ELb0ELb0ELb1ELb1ELb1EEEvNS_16Flash_fwd_paramsE,"a",@progbits
	.sectionflags	@""
	.align	4
.nv.constant0._ZN5flash24flash_fwd_splitkv_kernelI23Flash_fwd_kernel_traitsILi128ELi64ELi128ELi4ELb0ELb0EN7cutlass10bfloat16_tE19Flash_kernel_traitsILi128ELi64ELi128ELi4ES3_EELb0ELb0ELb0ELb0ELb0ELb1ELb1ELb1EEEvNS_16Flash_fwd_paramsE:
	.zero		1360


//--------------------- .nv.constant0._ZN5flash24flash_fwd_splitkv_kernelI23Flash_fwd_kernel_traitsILi128ELi64ELi128ELi4ELb0ELb0EN7cutlass10bfloat16_tE19Flash_kernel_traitsILi128ELi64ELi128ELi4ES3_EELb0ELb1ELb0ELb0ELb0ELb0ELb0ELb0EEEvNS_16Flash_fwd_paramsE --------------------------
	.section	.nv.constant0._ZN5flash24flash_fwd_splitkv_kernelI23Flash_fwd_kernel_traitsILi128ELi64ELi128ELi4ELb0ELb0EN7cutlass10bfloat16_tE19Flash_kernel_traitsILi128ELi64ELi128ELi4ES3_EELb0ELb1ELb0ELb0ELb0ELb0ELb0ELb0EEEvNS_16Flash_fwd_paramsE,"a",@progbits
	.sectionflags	@""
	.align	4
.nv.constant0._ZN5flash24flash_fwd_splitkv_kernelI23Flash_fwd_kernel_traitsILi128ELi64ELi128ELi4ELb0ELb0EN7cutlass10bfloat16_tE19Flash_kernel_traitsILi128ELi64ELi128ELi4ES3_EELb0ELb1ELb0ELb0ELb0ELb0ELb0ELb0EEEvNS_16Flash_fwd_paramsE:
	.zero		1360


//--------------------- .nv.constant0._ZN5flash24flash_fwd_splitkv_kernelI23Flash_fwd_kernel_traitsILi128ELi64ELi128ELi4ELb0ELb0EN7cutlass10bfloat16_tE19Flash_kernel_traitsILi128ELi64ELi128ELi4ES3_EELb0ELb1ELb0ELb0ELb0ELb1ELb0ELb0EEEvNS_16Flash_fwd_paramsE --------------------------
	.section	.nv.constant0._ZN5flash24flash_fwd_splitkv_kernelI23Flash_fwd_kernel_traitsILi128ELi64ELi128ELi4ELb0ELb0EN7cutlass10bfloat16_tE19Flash_kernel_traitsILi128ELi64ELi128ELi4ES3_EELb0ELb1ELb0ELb0ELb0ELb1ELb0ELb0EEEvNS_16Flash_fwd_paramsE,"a",@progbits
	.sectionflags	@""
	.align	4
.nv.constant0._ZN5flash24flash_fwd_splitkv_kernelI23Flash_fwd_kernel_traitsILi128ELi64ELi128ELi4ELb0ELb0EN7cutlass10bfloat16_tE19Flash_kernel_traitsILi128ELi64ELi128ELi4ES3_EELb0ELb1ELb0ELb0ELb0ELb1ELb0ELb0EEEvNS_16Flash_fwd_paramsE:
	.zero		1360


//--------------------- .nv.constant0._ZN5flash24flash_fwd_splitkv_kernelI23Flash_fwd_kernel_traitsILi128ELi64ELi128ELi4ELb0ELb0EN7cutlass10bfloat16_tE19Flash_kernel_traitsILi128ELi64ELi128ELi4ES3_EELb0ELb1ELb0ELb0ELb0ELb0ELb0ELb1EEEvNS_16Flash_fwd_paramsE --------------------------
	.section	.nv.constant0._ZN5flash24flash_fwd_splitkv_kernelI23Flash_fwd_kernel_traitsILi128ELi64ELi128ELi4ELb0ELb0EN7cutlass10bfloat16_tE19Flash_kernel_traitsILi128ELi64ELi128ELi4ES3_EELb0ELb1ELb0ELb0ELb0ELb0ELb0ELb1EEEvNS_16Flash_fwd_paramsE,"a",@progbits
	.sectionflags	@""
	.align	4
.nv.constant0._ZN5flash24flash_fwd_splitkv_kernelI23Flash_fwd_kernel_traitsILi128ELi64ELi128ELi4ELb0ELb0EN7cutlass10bfloat16_tE19Flash_kernel_traitsILi128ELi64ELi128ELi4ES3_EELb0ELb1ELb0ELb0ELb0ELb0ELb0ELb1EEEvNS_16Flash_fwd_paramsE:
	.zero		1360


//--------------------- .nv.constant0._ZN5flash24flash_fwd_splitkv_kernelI23Flash_fwd_kernel_traitsILi128ELi64ELi128ELi4ELb0ELb0EN7cutlass10bfloat16_tE19Flash_kernel_traitsILi128ELi64ELi128ELi4ES3_EELb0ELb1ELb0ELb0ELb0ELb1ELb0ELb1EEEvNS_16Flash_fwd_paramsE --------------------------
	.section	.nv.constant0._ZN5flash24flash_fwd_splitkv_kernelI23Flash_fwd_kernel_traitsILi128ELi64ELi128ELi4ELb0ELb0EN7cutlass10bfloat16_tE19Flash_kernel_traitsILi128ELi64ELi128ELi4ES3_EELb0ELb1ELb0ELb0ELb0ELb1ELb0ELb1EEEvNS_16Flash_fwd_paramsE,"a",@progbits
	.sectionflags	@""
	.align	4
.nv.constant0._ZN5flash24flash_fwd_splitkv_kernelI23Flash_fwd_kernel_traitsILi128ELi64ELi128ELi4ELb0ELb0EN7cutlass10bfloat16_tE19Flash_kernel_traitsILi128ELi64ELi128ELi4ES3_EELb0ELb1ELb0ELb0ELb0ELb1ELb0ELb1EEEvNS_16Flash_fwd_paramsE:
	.zero		1360


//--------------------- .nv.constant0._ZN5flash24flash_fwd_splitkv_kernelI23Flash_fwd_kernel_traitsILi128ELi64ELi128ELi4ELb0ELb0EN7cutlass10bfloat16_tE19Flash_kernel_traitsILi128ELi64ELi128ELi4ES3_EELb0ELb1ELb0ELb0ELb0ELb0ELb1ELb0EEEvNS_16Flash_fwd_paramsE --------------------------
	.section	.nv.constant0._ZN5flash24flash_fwd_splitkv_kernelI23Flash_fwd_kernel_traitsILi128ELi64ELi128ELi4ELb0ELb0EN7cutlass10bfloat16_tE19Flash_kernel_traitsILi128ELi64ELi128ELi4ES3_EELb0ELb1ELb0ELb0ELb0ELb0ELb1ELb0EEEvNS_16Flash_fwd_paramsE,"a",@progbits
	.sectionflags	@""
	.align	4
.nv.constant0._ZN5flash24flash_fwd_splitkv_kernelI23Flash_fwd_kernel_traitsILi128ELi64ELi128ELi4ELb0ELb0EN7cutlass10bfloat16_tE19Flash_kernel_traitsILi128ELi64ELi128ELi4ES3_EELb0ELb1ELb0ELb0ELb0ELb0ELb1ELb0EEEvNS_16Flash_fwd_paramsE:
	.zero		1360


//--------------------- .nv.constant0._ZN5flash24flash_fwd_splitkv_kernelI23Flash_fwd_kernel_traitsILi128ELi64ELi128ELi4ELb0ELb0EN7cutlass10bfloat16_tE19Flash_kernel_traitsILi128ELi64ELi128ELi4ES3_EELb0ELb1ELb0ELb0ELb0ELb1ELb1ELb0EEEvNS_16Flash_fwd_paramsE --------------------------
	.section	.nv.constant0._ZN5flash24flash_fwd_splitkv_kernelI23Flash_fwd_kernel_traitsILi128ELi64ELi128ELi4ELb0ELb0EN7cutlass10bfloat16_tE19Flash_kernel_traitsILi128ELi64ELi128ELi4ES3_EELb0ELb1ELb0ELb0ELb0ELb1ELb1ELb0EEEvNS_16Flash_fwd_paramsE,"a",@progbits
	.sectionflags	@""
	.align	4
.nv.constant0._ZN5flash24flash_fwd_splitkv_kernelI23Flash_fwd_kernel_traitsILi128ELi64ELi128ELi4ELb0ELb0EN7cutlass10bfloat16_tE19Flash_kernel_traitsILi128ELi64ELi128ELi4ES3_EELb0ELb1ELb0ELb0ELb0ELb1ELb1ELb0EEEvNS_16Flash_fwd_paramsE:
	.zero		1360


//--------------------- .nv.constant0._ZN5flash24flash_fwd_splitkv_kernelI23Flash_fwd_kernel_traitsILi128ELi64ELi128ELi4ELb0ELb0EN7cutlass10bfloat16_tE19Flash_kernel_traitsILi128ELi64ELi128ELi4ES3_EELb0ELb1ELb0ELb0ELb0ELb0ELb1ELb1EEEvNS_16Flash_fwd_paramsE --------------------------
	.section	.nv.constant0._ZN5flash24flash_fwd_splitkv_kernelI23Flash_fwd_kernel_traitsILi128ELi64ELi128ELi4ELb0ELb0EN7cutlass10bfloat16_tE19Flash_kernel_traitsILi128ELi64ELi128ELi4ES3_EELb0ELb1ELb0ELb0ELb0ELb0ELb1ELb1EEEvNS_16Flash_fwd_paramsE,"a",@progbits
	.sectionflags	@""
	.align	4
.nv.constant0._ZN5flash24flash_fwd_splitkv_kernelI23Flash_fwd_kernel_traitsILi128ELi64ELi128ELi4ELb0ELb0EN7cutlass10bfloat16_tE19Flash_kernel_traitsILi128ELi64ELi128ELi4ES3_EELb0ELb1ELb0ELb0ELb0ELb0ELb1ELb1EEEvNS_16Flash_fwd_paramsE:
	.zero		1360


//--------------------- .nv.constant0._ZN5flash24flash_fwd_splitkv_kernelI23Flash_fwd_kernel_traitsILi128ELi64ELi128ELi4ELb0ELb0EN7cutlass10bfloat16_tE19Flash_kernel_traitsILi128ELi64ELi128ELi4ES3_EELb0ELb1ELb0ELb0ELb0ELb1ELb1ELb1EEEvNS_16Flash_fwd_paramsE --------------------------
	.section	.nv.constant0._ZN5flash24flash_fwd_splitkv_kernelI23Flash_fwd_kernel_traitsILi128ELi64ELi128ELi4ELb0ELb0EN7cutlass10bfloat16_tE19Flash_kernel_traitsILi128ELi64ELi128ELi4ES3_EELb0ELb1ELb0ELb0ELb0ELb1ELb1ELb1EEEvNS_16Flash_fwd_paramsE,"a",@progbits
	.sectionflags	@""
	.align	4
.nv.constant0._ZN5flash24flash_fwd_splitkv_kernelI23Flash_fwd_kernel_traitsILi128ELi64ELi128ELi4ELb0ELb0EN7cutlass10bfloat16_tE19Flash_kernel_traitsILi128ELi64ELi128ELi4ES3_EELb0ELb1ELb0ELb0ELb0ELb1ELb1ELb1EEEvNS_16Flash_fwd_paramsE:
	.zero		1360


//--------------------- .nv.constant0._ZN5flash24flash_fwd_splitkv_kernelI23Flash_fwd_kernel_traitsILi128ELi64ELi128ELi4ELb0ELb0EN7cutlass10bfloat16_tE19Flash_kernel_traitsILi128ELi64ELi128ELi4ES3_EELb0ELb0ELb0ELb1ELb1ELb0ELb0ELb0EEEvNS_16Flash_fwd_paramsE --------------------------
	.section	.nv.constant0._ZN5flash24flash_fwd_splitkv_kernelI23Flash_fwd_kernel_traitsILi128ELi64ELi128ELi4ELb0ELb0EN7cutlass10bfloat16_tE19Flash_kernel_traitsILi128ELi64ELi128ELi4ES3_EELb0ELb0ELb0ELb1ELb1ELb0ELb0ELb0EEEvNS_16Flash_fwd_paramsE,"a",@progbits
	.sectionflags	@""
	.align	4
.nv.constant0._ZN5flash24flash_fwd_splitkv_kernelI23Flash_fwd_kernel_traitsILi128ELi64ELi128ELi4ELb0ELb0EN7cutlass10bfloat16_tE19Flash_kernel_traitsILi128ELi64ELi128ELi4ES3_EELb0ELb0ELb0ELb1ELb1ELb0ELb0ELb0EEEvNS_16Flash_fwd_paramsE:
	.zero		1360


//--------------------- .nv.constant0._ZN5flash24flash_fwd_splitkv_kernelI23Flash_fwd_kernel_traitsILi128ELi64ELi128ELi4ELb0ELb0EN7cutlass10bfloat16_tE19Flash_kernel_traitsILi128ELi64ELi128ELi4ES3_EELb0ELb0ELb0ELb1ELb1ELb1ELb0ELb0EEEvNS_16Flash_fwd_paramsE --------------------------
	.section	.nv.constant0._ZN5flash24flash_fwd_splitkv_kernelI23Flash_fwd_kernel_traitsILi128ELi64ELi128ELi4ELb0ELb0EN7cutlass10bfloat16_tE19Flash_kernel_traitsILi128ELi64ELi128ELi4ES3_EELb0ELb0ELb0ELb1ELb1ELb1ELb0ELb0EEEvNS_16Flash_fwd_paramsE,"a",@progbits
	.sectionflags	@""
	.align	4
.nv.constant0._ZN5flash24flash_fwd_splitkv_kernelI23Flash_fwd_kernel_traitsILi128ELi64ELi128ELi4ELb0ELb0EN7cutlass10bfloat16_tE19Flash_kernel_traitsILi128ELi64ELi128ELi4ES3_EELb0ELb0ELb0ELb1ELb1ELb1ELb0ELb0EEEvNS_16Flash_fwd_paramsE:
	.zero		1360


//--------------------- .nv.constant0._ZN5flash24flash_fwd_splitkv_kernelI23Flash_fwd_kernel_traitsILi128ELi64ELi128ELi4ELb0ELb0EN7cutlass10bfloat16_tE19Flash_kernel_traitsILi128ELi64ELi128ELi4ES3_EELb0ELb0ELb1ELb0ELb0ELb0ELb0ELb0EEEvNS_16Flash_fwd_paramsE --------------------------
	.section	.nv.constant0._ZN5flash24flash_fwd_splitkv_kernelI23Flash_fwd_kernel_traitsILi128ELi64ELi128ELi4ELb0ELb0EN7cutlass10bfloat16_tE19Flash_kernel_traitsILi128ELi64ELi128ELi4ES3_EELb0ELb0ELb1ELb0ELb0ELb0ELb0ELb0EEEvNS_16Flash_fwd_paramsE,"a",@progbits
	.sectionflags	@""
	.align	4
.nv.constant0._ZN5flash24flash_fwd_splitkv_kernelI23Flash_fwd_kernel_traitsILi128ELi64ELi128ELi4ELb0ELb0EN7cutlass10bfloat16_tE19Flash_kernel_traitsILi128ELi64ELi128ELi4ES3_EELb0ELb0ELb1ELb0ELb0ELb0ELb0ELb0EEEvNS_16Flash_fwd_paramsE:
	.zero		1360


//--------------------- .nv.constant0._ZN5flash24flash_fwd_splitkv_kernelI23Flash_fwd_kernel_traitsILi128ELi64ELi128ELi4ELb0ELb0EN7cutlass10bfloat16_tE19Flash_kernel_traitsILi128ELi64ELi128ELi4ES3_EELb0ELb0ELb1ELb0ELb0ELb1ELb0ELb0EEEvNS_16Flash_fwd_paramsE --------------------------
	.section	.nv.constant0._ZN5flash24flash_fwd_splitkv_kernelI23Flash_fwd_kernel_traitsILi128ELi64ELi128ELi4ELb0ELb0EN7cutlass10bfloat16_tE19Flash_kernel_traitsILi128ELi64ELi128ELi4ES3_EELb0ELb0ELb1ELb0ELb0ELb1ELb0ELb0EEEvNS_16Flash_fwd_paramsE,"a",@progbits
	.sectionflags	@""
	.align	4
.nv.constant0._ZN5flash24flash_fwd_splitkv_kernelI23Flash_fwd_kernel_traitsILi128ELi64ELi128ELi4ELb0ELb0EN7cutlass10bfloat16_tE19Flash_kernel_traitsILi128ELi64ELi128ELi4ES3_EELb0ELb0ELb1ELb0ELb0ELb1ELb0ELb0EEEvNS_16Flash_fwd_paramsE:
	.zero		1360


//--------------------- .nv.constant0._ZN5flash24flash_fwd_splitkv_kernelI23Flash_fwd_kernel_traitsILi128ELi64ELi128ELi4ELb0ELb0EN7cutlass10bfloat16_tE19Flash_kernel_traitsILi128ELi64ELi128ELi4ES3_EELb0ELb0ELb0ELb0ELb1ELb0ELb0ELb1EEEvNS_16Flash_fwd_paramsE --------------------------
	.section	.nv.constant0._ZN5flash24flash_fwd_splitkv_kernelI23Flash_fwd_kernel_traitsILi128ELi64ELi128ELi4ELb0ELb0EN7cutlass10bfloat16_tE19Flash_kernel_traitsILi128ELi64ELi128ELi4ES3_EELb0ELb0ELb0ELb0ELb1ELb0ELb0ELb1EEEvNS_16Flash_fwd_paramsE,"a",@progbits
	.sectionflags	@""
	.align	4
.nv.constant0._ZN5flash24flash_fwd_splitkv_kernelI23Flash_fwd_kernel_traitsILi128ELi64ELi128ELi4ELb0ELb0EN7cutlass10bfloat16_tE19Flash_kernel_traitsILi128ELi64ELi128ELi4ES3_EELb0ELb0ELb0ELb0ELb1ELb0ELb0ELb1EEEvNS_16Flash_fwd_paramsE:
	.zero		1360


//--------------------- .nv.constant0._ZN5flash24flash_fwd_splitkv_kernelI23Flash_fwd_kernel_traitsILi128ELi64ELi128ELi4ELb0ELb0EN7cutlass10bfloat16_tE19Flash_kernel_traitsILi128ELi64ELi128ELi4ES3_EELb0ELb0ELb0ELb0ELb1ELb1ELb0ELb1EEEvNS_16Flash_fwd_paramsE --------------------------
	.section	.nv.constant0._ZN5flash24flash_fwd_splitkv_kernelI23Flash_fwd_kernel_traitsILi128ELi64ELi128ELi4ELb0ELb0EN7cutlass10bfloat16_tE19Flash_kernel_traitsILi128ELi64ELi128ELi4ES3_EELb0ELb0ELb0ELb0ELb1ELb1ELb0ELb1EEEvNS_16Flash_fwd_paramsE,"a",@progbits
	.sectionflags	@""
	.align	4
.nv.constant0._ZN5flash24flash_fwd_splitkv_kernelI23Flash_fwd_kernel_traitsILi128ELi64ELi128ELi4ELb0ELb0EN7cutlass10bfloat16_tE19Flash_kernel_traitsILi128ELi64ELi128ELi4ES3_EELb0ELb0ELb0ELb0ELb1ELb1ELb0ELb1EEEvNS_16Flash_fwd_paramsE:
	.zero		1360


//--------------------- .nv.constant0._ZN5flash24flash_fwd_splitkv_kernelI23Flash_fwd_kernel_traitsILi128ELi64ELi128ELi4ELb0ELb0EN7cutlass10bfloat16_tE19Flash_kernel_traitsILi128ELi64ELi128ELi4ES3_EELb0ELb0ELb1ELb0ELb0ELb0ELb0ELb1EEEvNS_16Flash_fwd_paramsE --------------------------
	.section	.nv.constant0._ZN5flash24flash_fwd_splitkv_kernelI23Flash_fwd_kernel_traitsILi128ELi64ELi128ELi4ELb0ELb0EN7cutlass10bfloat16_tE19Flash_kernel_traitsILi128ELi64ELi128ELi4ES3_EELb0ELb0ELb1ELb0ELb0ELb0ELb0ELb1EEEvNS_16Flash_fwd_paramsE,"a",@progbits
	.sectionflags	@""
	.align	4
.nv.constant0._ZN5flash24flash_fwd_splitkv_kernelI23Flash_fwd_kernel_traitsILi128ELi64ELi128ELi4ELb0ELb0EN7cutlass10bfloat16_tE19Flash_kernel_traitsILi128ELi64ELi128ELi4ES3_EELb0ELb0ELb1ELb0ELb0ELb0ELb0ELb1EEEvNS_16Flash_fwd_paramsE:
	.zero		1360


//--------------------- .nv.constant0._ZN5flash24flash_fwd_splitkv_kernelI23Flash_fwd_kernel_traitsILi128ELi64ELi128ELi4ELb0ELb0EN7cutlass10bfloat16_tE19Flash_kernel_traitsILi128ELi64ELi128ELi4ES3_EELb0ELb0ELb1ELb0ELb0ELb1ELb0ELb1EEEvNS_16Flash_fwd_paramsE --------------------------
	.section	.nv.constant0._ZN5flash24flash_fwd_splitkv_kernelI23Flash_fwd_kernel_traitsILi128ELi64ELi128ELi4ELb0ELb0EN7cutlass10bfloat16_tE19Flash_kernel_traitsILi128ELi64ELi128ELi4ES3_EELb0ELb0ELb1ELb0ELb0ELb1ELb0ELb1EEEvNS_16Flash_fwd_paramsE,"a",@progbits
	.sectionflags	@""
	.align	4
.nv.constant0._ZN5flash24flash_fwd_splitkv_kernelI23Flash_fwd_kernel_traitsILi128ELi64ELi128ELi4ELb0ELb0EN7cutlass10bfloat16_tE19Flash_kernel_traitsILi128ELi64ELi128ELi4ES3_EELb0ELb0ELb1ELb0ELb0ELb1ELb0ELb1EEEvNS_16Flash_fwd_paramsE:
	.zero		1360


//--------------------- .nv.constant0._ZN5flash24flash_fwd_splitkv_kernelI23Flash_fwd_kernel_traitsILi128ELi64ELi128ELi4ELb0ELb0EN7cutlass10bfloat16_tE19Flash_kernel_traitsILi128ELi64ELi128ELi4ES3_EELb0ELb0ELb0ELb1ELb1ELb0ELb1ELb0EEEvNS_16Flash_fwd_paramsE --------------------------
	.section	.nv.constant0._ZN5flash24flash_fwd_splitkv_kernelI23Flash_fwd_kernel_traitsILi128ELi64ELi128ELi4ELb0ELb0EN7cutlass10bfloat16_tE19Flash_kernel_traitsILi128ELi64ELi128ELi4ES3_EELb0ELb0ELb0ELb1ELb1ELb0ELb1ELb0EEEvNS_16Flash_fwd_paramsE,"a",@progbits
	.sectionflags	@""
	.align	4
.nv.constant0._ZN5flash24flash_fwd_splitkv_kernelI23Flash_fwd_kernel_traitsILi128ELi64ELi128ELi4ELb0ELb0EN7cutlass10bfloat16_tE19Flash_kernel_traitsILi128ELi64ELi128ELi4ES3_EELb0ELb0ELb0ELb1ELb1ELb0ELb1ELb0EEEvNS_16Flash_fwd_paramsE:
	.zero		1360


//--------------------- .nv.constant0._ZN5flash24flash_fwd_splitkv_kernelI23Flash_fwd_kernel_traitsILi128ELi64ELi128ELi4ELb0ELb0EN7cutlass10bfloat16_tE19Flash_kernel_traitsILi128ELi64ELi128ELi4ES3_EELb0ELb0ELb0ELb1ELb1ELb1ELb1ELb0EEEvNS_16Flash_fwd_paramsE --------------------------
	.section	.nv.constant0._ZN5flash24flash_fwd_splitkv_kernelI23Flash_fwd_kernel_traitsILi128ELi64ELi128ELi4ELb0ELb0EN7cutlass10bfloat16_tE19Flash_kernel_traitsILi128ELi64ELi128ELi4ES3_EELb0ELb0ELb0ELb1ELb1ELb1ELb1ELb0EEEvNS_16Flash_fwd_paramsE,"a",@progbits
	.sectionflags	@""
	.align	4
.nv.constant0._ZN5flash24flash_fwd_splitkv_kernelI23Flash_fwd_kernel_traitsILi128ELi64ELi128ELi4ELb0ELb0EN7cutlass10bfloat16_tE19Flash_kernel_traitsILi128ELi64ELi128ELi4ES3_EELb0ELb0ELb0ELb1ELb1ELb1ELb1ELb0EEEvNS_16Flash_fwd_paramsE:
	.zero		1360


//--------------------- .nv.constant0._ZN5flash24flash_fwd_splitkv_kernelI23Flash_fwd_kernel_traitsILi128ELi64ELi128ELi4ELb0ELb0EN7cutlass10bfloat16_tE19Flash_kernel_traitsILi128ELi64ELi128ELi4ES3_EELb0ELb0ELb1ELb0ELb0ELb0ELb1ELb0EEEvNS_16Flash_fwd_paramsE --------------------------
	.section	.nv.constant0._ZN5flash24flash_fwd_splitkv_kernelI23Flash_fwd_kernel_traitsILi128ELi64ELi128ELi4ELb0ELb0EN7cutlass10bfloat16_tE19Flash_kernel_traitsILi128ELi64ELi128ELi4ES3_EELb0ELb0ELb1ELb0ELb0ELb0ELb1ELb0EEEvNS_16Flash_fwd_paramsE,"a",@progbits
	.sectionflags	@""
	.align	4
.nv.constant0._ZN5flash24flash_fwd_splitkv_kernelI23Flash_fwd_kernel_traitsILi128ELi64ELi128ELi4ELb0ELb0EN7cutlass10bfloat16_tE19Flash_kernel_traitsILi128ELi64ELi128ELi4ES3_EELb0ELb0ELb1ELb0ELb0ELb0ELb1ELb0EEEvNS_16Flash_fwd_paramsE:
	.zero		1360


//--------------------- .nv.constant0._ZN5flash24flash_fwd_splitkv_kernelI23Flash_fwd_kernel_traitsILi128ELi64ELi128ELi4ELb0ELb0EN7cutlass10bfloat16_tE19Flash_kernel_traitsILi128ELi64ELi128ELi4ES3_EELb0ELb0ELb1ELb0ELb0ELb1ELb1ELb0EEEvNS_16Flash_fwd_paramsE --------------------------
	.section	.nv.constant0._ZN5flash24flash_fwd_splitkv_kernelI23Flash_fwd_kernel_traitsILi128ELi64ELi128ELi4ELb0ELb0EN7cutlass10bfloat16_tE19Flash_kernel_traitsILi128ELi64ELi128ELi4ES3_EELb0ELb0ELb1ELb0ELb0ELb1ELb1ELb0EEEvNS_16Flash_fwd_paramsE,"a",@progbits
	.sectionflags	@""
	.align	4
.nv.constant0._ZN5flash24flash_fwd_splitkv_kernelI23Flash_fwd_kernel_traitsILi128ELi64ELi128ELi4ELb0ELb0EN7cutlass10bfloat16_tE19Flash_kernel_traitsILi128ELi64ELi128ELi4ES3_EELb0ELb0ELb1ELb0ELb0ELb1ELb1ELb0EEEvNS_16Flash_fwd_paramsE:
	.zero		1360


//--------------------- .nv.constant0._ZN5flash24flash_fwd_splitkv_kernelI23Flash_fwd_kernel_traitsILi128ELi64ELi128ELi4ELb0ELb0EN7cutlass10bfloat16_tE19Flash_kernel_traitsILi128ELi64ELi128ELi4ES3_EELb0ELb0ELb0ELb0ELb1ELb0ELb1ELb1EEEvNS_16Flash_fwd_paramsE --------------------------
	.section	.nv.constant0._ZN5flash24flash_fwd_splitkv_kernelI23Flash_fwd_kernel_traitsILi128ELi64ELi128ELi4ELb0ELb0EN7cutlass10bfloat16_tE19Flash_kernel_traitsILi128ELi64ELi128ELi4ES3_EELb0ELb0ELb0ELb0ELb1ELb0ELb1ELb1EEEvNS_16Flash_fwd_paramsE,"a",@progbits
	.sectionflags	@""
	.align	4
.nv.constant0._ZN5flash24flash_fwd_splitkv_kernelI23Flash_fwd_kernel_traitsILi128ELi64ELi128ELi4ELb0ELb0EN7cutlass10bfloat16_tE19Flash_kernel_traitsILi128ELi64ELi128ELi4ES3_EELb0ELb0ELb0ELb0ELb1ELb0ELb1ELb1EEEvNS_16Flash_fwd_paramsE:
	.zero		1360


//--------------------- .nv.constant0._ZN5flash24flash_fwd_splitkv_kernelI23Flash_fwd_kernel_traitsILi128ELi64ELi128ELi4ELb0ELb0EN7cutlass10bfloat16_tE19Flash_kernel_traitsILi128ELi64ELi128ELi4ES3_EELb0ELb0ELb0ELb0ELb1ELb1ELb1ELb1EEEvNS_16Flash_fwd_paramsE --------------------------
	.section	.nv.constant0._ZN5flash24flash_fwd_splitkv_kernelI23Flash_fwd_kernel_traitsILi128ELi64ELi128ELi4ELb0ELb0EN7cutlass10bfloat16_tE19Flash_kernel_traitsILi128ELi64ELi128ELi4ES3_EELb0ELb0ELb0ELb0ELb1ELb1ELb1ELb1EEEvNS_16Flash_fwd_paramsE,"a",@progbits
	.sectionflags	@""
	.align	4
.nv.constant0._ZN5flash24flash_fwd_splitkv_kernelI23Flash_fwd_kernel_traitsILi128ELi64ELi128ELi4ELb0ELb0EN7cutlass10bfloat16_tE19Flash_kernel_traitsILi128ELi64ELi128ELi4ES3_EELb0ELb0ELb0ELb0ELb1ELb1ELb1ELb1EEEvNS_16Flash_fwd_paramsE:
	.zero		1360


//--------------------- .nv.constant0._ZN5flash24flash_fwd_splitkv_kernelI23Flash_fwd_kernel_traitsILi128ELi64ELi128ELi4ELb0ELb0EN7cutlass10bfloat16_tE19Flash_kernel_traitsILi128ELi64ELi128ELi4ES3_EELb0ELb0ELb1ELb0ELb0ELb0ELb1ELb1EEEvNS_16Flash_fwd_paramsE --------------------------
	.section	.nv.constant0._ZN5flash24flash_fwd_splitkv_kernelI23Flash_fwd_kernel_traitsILi128ELi64ELi128ELi4ELb0ELb0EN7cutlass10bfloat16_tE19Flash_kernel_traitsILi128ELi64ELi128ELi4ES3_EELb0ELb0ELb1ELb0ELb0ELb0ELb1ELb1EEEvNS_16Flash_fwd_paramsE,"a",@progbits
	.sectionflags	@""
	.align	4
.nv.constant0._ZN5flash24flash_fwd_splitkv_kernelI23Flash_fwd_kernel_traitsILi128ELi64ELi128ELi4ELb0ELb0EN7cutlass10bfloat16_tE19Flash_kernel_traitsILi128ELi64ELi128ELi4ES3_EELb0ELb0ELb1ELb0ELb0ELb0ELb1ELb1EEEvNS_16Flash_fwd_paramsE:
	.zero		1360


//--------------------- .nv.constant0._ZN5flash24flash_fwd_splitkv_kernelI23Flash_fwd_kernel_traitsILi128ELi64ELi128ELi4ELb0ELb0EN7cutlass10bfloat16_tE19Flash_kernel_traitsILi128ELi64ELi128ELi4ES3_EELb0ELb0ELb1ELb0ELb0ELb1ELb1ELb1EEEvNS_16Flash_fwd_paramsE --------------------------
	.section	.nv.constant0._ZN5flash24flash_fwd_splitkv_kernelI23Flash_fwd_kernel_traitsILi128ELi64ELi128ELi4ELb0ELb0EN7cutlass10bfloat16_tE19Flash_kernel_traitsILi128ELi64ELi128ELi4ES3_EELb0ELb0ELb1ELb0ELb0ELb1ELb1ELb1EEEvNS_16Flash_fwd_paramsE,"a",@progbits
	.sectionflags	@""
	.align	4
.nv.constant0._ZN5flash24flash_fwd_splitkv_kernelI23Flash_fwd_kernel_traitsILi128ELi64ELi128ELi4ELb0ELb0EN7cutlass10bfloat16_tE19Flash_kernel_traitsILi128ELi64ELi128ELi4ES3_EELb0ELb0ELb1ELb0ELb0ELb1ELb1ELb1EEEvNS_16Flash_fwd_paramsE:
	.zero		1360


//--------------------- .nv.constant0._ZN5flash24flash_fwd_splitkv_kernelI23Flash_fwd_kernel_traitsILi128ELi64ELi128ELi4ELb0ELb0EN7cutlass10bfloat16_tE19Flash_kernel_traitsILi128ELi64ELi128ELi4ES3_EELb0ELb1ELb0ELb0ELb1ELb0ELb0ELb0EEEvNS_16Flash_fwd_paramsE --------------------------
	.section	.nv.constant0._ZN5flash24flash_fwd_splitkv_kernelI23Flash_fwd_kernel_traitsILi128ELi64ELi128ELi4ELb0ELb0EN7cutlass10bfloat16_tE19Flash_kernel_traitsILi128ELi64ELi128ELi4ES3_EELb0ELb1ELb0ELb0ELb1ELb0ELb0ELb0EEEvNS_16Flash_fwd_paramsE,"a",@progbits
	.sectionflags	@""
	.align	4
.nv.constant0._ZN5flash24flash_fwd_splitkv_kernelI23Flash_fwd_kernel_traitsILi128ELi64ELi128ELi4ELb0ELb0EN7cutlass10bfloat16_tE19Flash_kernel_traitsILi128ELi64ELi128ELi4ES3_EELb0ELb1ELb0ELb0ELb1ELb0ELb0ELb0EEEvNS_16Flash_fwd_paramsE:
	.zero		1360


//--------------------- .nv.constant0._ZN5flash24flash_fwd_splitkv_kernelI23Flash_fwd_kernel_traitsILi128ELi64ELi128ELi4ELb0ELb0EN7cutlass10bfloat16_tE19Flash_kernel_traitsILi128ELi64ELi128ELi4ES3_EELb0ELb1ELb0ELb0ELb1ELb1ELb0ELb0EEEvNS_16Flash_fwd_paramsE --------------------------
	.section	.nv.constant0._ZN5flash24flash_fwd_splitkv_kernelI23Flash_fwd_kernel_traitsILi128ELi64ELi128ELi4ELb0ELb0EN7cutlass10bfloat16_tE19Flash_kernel_traitsILi128ELi64ELi128ELi4ES3_EELb0ELb1ELb0ELb0ELb1ELb1ELb0ELb0EEEvNS_16Flash_fwd_paramsE,"a",@progbits
	.sectionflags	@""
	.align	4
.nv.constant0._ZN5flash24flash_fwd_splitkv_kernelI23Flash_fwd_kernel_traitsILi128ELi64ELi128ELi4ELb0ELb0EN7cutlass10bfloat16_tE19Flash_kernel_traitsILi128ELi64ELi128ELi4ES3_EELb0ELb1ELb0ELb0ELb1ELb1ELb0ELb0EEEvNS_16Flash_fwd_paramsE:
	.zero		1360


//--------------------- .nv.constant0._ZN5flash24flash_fwd_splitkv_kernelI23Flash_fwd_kernel_traitsILi128ELi64ELi128ELi4ELb0ELb0EN7cutlass10bfloat16_tE19Flash_kernel_traitsILi128ELi64ELi128ELi4ES3_EELb0ELb1ELb1ELb0ELb0ELb0ELb0ELb0EEEvNS_16Flash_fwd_paramsE --------------------------
	.section	.nv.constant0._ZN5flash24flash_fwd_splitkv_kernelI23Flash_fwd_kernel_traitsILi128ELi64ELi128ELi4ELb0ELb0EN7cutlass10bfloat16_tE19Flash_kernel_traitsILi128ELi64ELi128ELi4ES3_EELb0ELb1ELb1ELb0ELb0ELb0ELb0ELb0EEEvNS_16Flash_fwd_paramsE,"a",@progbits
	.sectionflags	@""
	.align	4
.nv.constant0._ZN5flash24flash_fwd_splitkv_kernelI23Flash_fwd_kernel_traitsILi128ELi64ELi128ELi4ELb0ELb0EN7cutlass10bfloat16_tE19Flash_kernel_traitsILi128ELi64ELi128ELi4ES3_EELb0ELb1ELb1ELb0ELb0ELb0ELb0ELb0EEEvNS_16Flash_fwd_paramsE:
	.zero		1360


//--------------------- .nv.constant0._ZN5flash24flash_fwd_splitkv_kernelI23Flash_fwd_kernel_traitsILi128ELi64ELi128ELi4ELb0ELb0EN7cutlass10bfloat16_tE19Flash_kernel_traitsILi128ELi64ELi128ELi4ES3_EELb0ELb1ELb1ELb0ELb0ELb1ELb0ELb0EEEvNS_16Flash_fwd_paramsE --------------------------
	.section	.nv.constant0._ZN5flash24flash_fwd_splitkv_kernelI23Flash_fwd_kernel_traitsILi128ELi64ELi128ELi4ELb0ELb0EN7cutlass10bfloat16_tE19Flash_kernel_traitsILi128ELi64ELi128ELi4ES3_EELb0ELb1ELb1ELb0ELb0ELb1ELb0ELb0EEEvNS_16Flash_fwd_paramsE,"a",@progbits
	.sectionflags	@""
	.align	4
.nv.constant0._ZN5flash24flash_fwd_splitkv_kernelI23Flash_fwd_kernel_traitsILi128ELi64ELi128ELi4ELb0ELb0EN7cutlass10bfloat16_tE19Flash_kernel_traitsILi128ELi64ELi128ELi4ES3_EELb0ELb1ELb1ELb0ELb0ELb1ELb0ELb0EEEvNS_16Flash_fwd_paramsE:
	.zero		1360


//--------------------- .nv.constant0._ZN5flash24flash_fwd_splitkv_kernelI23Flash_fwd_kernel_traitsILi128ELi64ELi128ELi4ELb0ELb0EN7cutlass10bfloat16_tE19Flash_kernel_traitsILi128ELi64ELi128ELi4ES3_EELb0ELb1ELb0ELb0ELb1ELb0ELb0ELb1EEEvNS_16Flash_fwd_paramsE --------------------------
	.section	.nv.constant0._ZN5flash24flash_fwd_splitkv_kernelI23Flash_fwd_kernel_traitsILi128ELi64ELi128ELi4ELb0ELb0EN7cutlass10bfloat16_tE19Flash_kernel_traitsILi128ELi64ELi128ELi4ES3_EELb0ELb1ELb0ELb0ELb1ELb0ELb0ELb1EEEvNS_16Flash_fwd_paramsE,"a",@progbits
	.sectionflags	@""
	.align	4
.nv.constant0._ZN5flash24flash_fwd_splitkv_kernelI23Flash_fwd_kernel_traitsILi128ELi64ELi128ELi4ELb0ELb0EN7cutlass10bfloat16_tE19Flash_kernel_traitsILi128ELi64ELi128ELi4ES3_EELb0ELb1ELb0ELb0ELb1ELb0ELb0ELb1EEEvNS_16Flash_fwd_paramsE:
	.zero		1360


//--------------------- .nv.constant0._ZN5flash24flash_fwd_splitkv_kernelI23Flash_fwd_kernel_traitsILi128ELi64ELi128ELi4ELb0ELb0EN7cutlass10bfloat16_tE19Flash_kernel_traitsILi128ELi64ELi128ELi4ES3_EELb0ELb1ELb0ELb0ELb1ELb1ELb0ELb1EEEvNS_16Flash_fwd_paramsE --------------------------
	.section	.nv.constant0._ZN5flash24flash_fwd_splitkv_kernelI23Flash_fwd_kernel_traitsILi128ELi64ELi128ELi4ELb0ELb0EN7cutlass10bfloat16_tE19Flash_kernel_traitsILi128ELi64ELi128ELi4ES3_EELb0ELb1ELb0ELb0ELb1ELb1ELb0ELb1EEEvNS_16Flash_fwd_paramsE,"a",@progbits
	.sectionflags	@""
	.align	4
.nv.constant0._ZN5flash24flash_fwd_splitkv_kernelI23Flash_fwd_kernel_traitsILi128ELi64ELi128ELi4ELb0ELb0EN7cutlass10bfloat16_tE19Flash_kernel_traitsILi128ELi64ELi128ELi4ES3_EELb0ELb1ELb0ELb0ELb1ELb1ELb0ELb1EEEvNS_16Flash_fwd_paramsE:
	.zero		1360


//--------------------- .nv.constant0._ZN5flash24flash_fwd_splitkv_kernelI23Flash_fwd_kernel_traitsILi128ELi64ELi128ELi4ELb0ELb0EN7cutlass10bfloat16_tE19Flash_kernel_traitsILi128ELi64ELi128ELi4ES3_EELb0ELb1ELb1ELb0ELb0ELb0ELb0ELb1EEEvNS_16Flash_fwd_paramsE --------------------------
	.section	.nv.constant0._ZN5flash24flash_fwd_splitkv_kernelI23Flash_fwd_kernel_traitsILi128ELi64ELi128ELi4ELb0ELb0EN7cutlass10bfloat16_tE19Flash_kernel_traitsILi128ELi64ELi128ELi4ES3_EELb0ELb1ELb1ELb0ELb0ELb0ELb0ELb1EEEvNS_16Flash_fwd_paramsE,"a",@progbits
	.sectionflags	@""
	.align	4
.nv.constant0._ZN5flash24flash_fwd_splitkv_kernelI23Flash_fwd_kernel_traitsILi128ELi64ELi128ELi4ELb0ELb0EN7cutlass10bfloat16_tE19Flash_kernel_traitsILi128ELi64ELi128ELi4ES3_EELb0ELb1ELb1ELb0ELb0ELb0ELb0ELb1EEEvNS_16Flash_fwd_paramsE:
	.zero		1360


//--------------------- .nv.constant0._ZN5flash24flash_fwd_splitkv_kernelI23Flash_fwd_kernel_traitsILi128ELi64ELi128ELi4ELb0ELb0EN7cutlass10bfloat16_tE19Flash_kernel_traitsILi128ELi64ELi128ELi4ES3_EELb0ELb1ELb1ELb0ELb0ELb1ELb0ELb1EEEvNS_16Flash_fwd_paramsE --------------------------
	.section	.nv.constant0._ZN5flash24flash_fwd_splitkv_kernelI23Flash_fwd_kernel_traitsILi128ELi64ELi128ELi4ELb0ELb0EN7cutlass10bfloat16_tE19Flash_kernel_traitsILi128ELi64ELi128ELi4ES3_EELb0ELb1ELb1ELb0ELb0ELb1ELb0ELb1EEEvNS_16Flash_fwd_paramsE,"a",@progbits
	.sectionflags	@""
	.align	4
.nv.constant0._ZN5flash24flash_fwd_splitkv_kernelI23Flash_fwd_kernel_traitsILi128ELi64ELi128ELi4ELb0ELb0EN7cutlass10bfloat16_tE19Flash_kernel_traitsILi128ELi64ELi128ELi4ES3_EELb0ELb1ELb1ELb0ELb0ELb1ELb0ELb1EEEvNS_16Flash_fwd_paramsE:
	.zero		1360


//--------------------- .nv.constant0._ZN5flash24flash_fwd_splitkv_kernelI23Flash_fwd_kernel_traitsILi128ELi64ELi128ELi4ELb0ELb0EN7cutlass10bfloat16_tE19Flash_kernel_traitsILi128ELi64ELi128ELi4ES3_EELb0ELb1ELb0ELb0ELb1ELb0ELb1ELb0EEEvNS_16Flash_fwd_paramsE --------------------------
	.section	.nv.constant0._ZN5flash24flash_fwd_splitkv_kernelI23Flash_fwd_kernel_traitsILi128ELi64ELi128ELi4ELb0ELb0EN7cutlass10bfloat16_tE19Flash_kernel_traitsILi128ELi64ELi128ELi4ES3_EELb0ELb1ELb0ELb0ELb1ELb0ELb1ELb0EEEvNS_16Flash_fwd_paramsE,"a",@progbits
	.sectionflags	@""
	.align	4
.nv.constant0._ZN5flash24flash_fwd_splitkv_kernelI23Flash_fwd_kernel_traitsILi128ELi64ELi128ELi4ELb0ELb0EN7cutlass10bfloat16_tE19Flash_kernel_traitsILi128ELi64ELi128ELi4ES3_EELb0ELb1ELb0ELb0ELb1ELb0ELb1ELb0EEEvNS_16Flash_fwd_paramsE:
	.zero		1360


//--------------------- .nv.constant0._ZN5flash24flash_fwd_splitkv_kernelI23Flash_fwd_kernel_traitsILi128ELi64ELi128ELi4ELb0ELb0EN7cutlass10bfloat16_tE19Flash_kernel_traitsILi128ELi64ELi128ELi4ES3_EELb0ELb1ELb0ELb0ELb1ELb1ELb1ELb0EEEvNS_16Flash_fwd_paramsE --------------------------
	.section	.nv.constant0._ZN5flash24flash_fwd_splitkv_kernelI23Flash_fwd_kernel_traitsILi128ELi64ELi128ELi4ELb0ELb0EN7cutlass10bfloat16_tE19Flash_kernel_traitsILi128ELi64ELi128ELi4ES3_EELb0ELb1ELb0ELb0ELb1ELb1ELb1ELb0EEEvNS_16Flash_fwd_paramsE,"a",@progbits
	.sectionflags	@""
	.align	4
.nv.constant0._ZN5flash24flash_fwd_splitkv_kernelI23Flash_fwd_kernel_traitsILi128ELi64ELi128ELi4ELb0ELb0EN7cutlass10bfloat16_tE19Flash_kernel_traitsILi128ELi64ELi128ELi4ES3_EELb0ELb1ELb0ELb0ELb1ELb1ELb1ELb0EEEvNS_16Flash_fwd_paramsE:
	.zero		1360


//--------------------- .nv.constant0._ZN5flash24flash_fwd_splitkv_kernelI23Flash_fwd_kernel_traitsILi128ELi64ELi128ELi4ELb0ELb0EN7cutlass10bfloat16_tE19Flash_kernel_traitsILi128ELi64ELi128ELi4ES3_EELb0ELb1ELb1ELb0ELb0ELb0ELb1ELb0EEEvNS_16Flash_fwd_paramsE --------------------------
	.section	.nv.constant0._ZN5flash24flash_fwd_splitkv_kernelI23Flash_fwd_kernel_traitsILi128ELi64ELi128ELi4ELb0ELb0EN7cutlass10bfloat16_tE19Flash_kernel_traitsILi128ELi64ELi128ELi4ES3_EELb0ELb1ELb1ELb0ELb0ELb0ELb1ELb0EEEvNS_16Flash_fwd_paramsE,"a",@progbits
	.sectionflags	@""
	.align	4
.nv.constant0._ZN5flash24flash_fwd_splitkv_kernelI23Flash_fwd_kernel_traitsILi128ELi64ELi128ELi4ELb0ELb0EN7cutlass10bfloat16_tE19Flash_kernel_traitsILi128ELi64ELi128ELi4ES3_EELb0ELb1ELb1ELb0ELb0ELb0ELb1ELb0EEEvNS_16Flash_fwd_paramsE:
	.zero		1360


//--------------------- .nv.constant0._ZN5flash24flash_fwd_splitkv_kernelI23Flash_fwd_kernel_traitsILi128ELi64ELi128ELi4ELb0ELb0EN7cutlass10bfloat16_tE19Flash_kernel_traitsILi128ELi64ELi128ELi4ES3_EELb0ELb1ELb1ELb0ELb0ELb1ELb1ELb0EEEvNS_16Flash_fwd_paramsE --------------------------
	.section	.nv.constant0._ZN5flash24flash_fwd_splitkv_kernelI23Flash_fwd_kernel_traitsILi128ELi64ELi128ELi4ELb0ELb0EN7cutlass10bfloat16_tE19Flash_kernel_traitsILi128ELi64ELi128ELi4ES3_EELb0ELb1ELb1ELb0ELb0ELb1ELb1ELb0EEEvNS_16Flash_fwd_paramsE,"a",@progbits
	.sectionflags	@""
	.align	4
.nv.constant0._ZN5flash24flash_fwd_splitkv_kernelI23Flash_fwd_kernel_traitsILi128ELi64ELi128ELi4ELb0ELb0EN7cutlass10bfloat16_tE19Flash_kernel_traitsILi128ELi64ELi128ELi4ES3_EELb0ELb1ELb1ELb0ELb0ELb1ELb1ELb0EEEvNS_16Flash_fwd_paramsE:
	.zero		1360


//--------------------- .nv.constant0._ZN5flash24flash_fwd_splitkv_kernelI23Flash_fwd_kernel_traitsILi128ELi64ELi128ELi4ELb0ELb0EN7cutlass10bfloat16_tE19Flash_kernel_traitsILi128ELi64ELi128ELi4ES3_EELb0ELb1ELb0ELb0ELb1ELb0ELb1ELb1EEEvNS_16Flash_fwd_paramsE --------------------------
	.section	.nv.constant0._ZN5flash24flash_fwd_splitkv_kernelI23Flash_fwd_kernel_traitsILi128ELi64ELi128ELi4ELb0ELb0EN7cutlass10bfloat16_tE19Flash_kernel_traitsILi128ELi64ELi128ELi4ES3_EELb0ELb1ELb0ELb0ELb1ELb0ELb1ELb1EEEvNS_16Flash_fwd_paramsE,"a",@progbits
	.sectionflags	@""
	.align	4
.nv.constant0._ZN5flash24flash_fwd_splitkv_kernelI23Flash_fwd_kernel_traitsILi128ELi64ELi128ELi4ELb0ELb0EN7cutlass10bfloat16_tE19Flash_kernel_traitsILi128ELi64ELi128ELi4ES3_EELb0ELb1ELb0ELb0ELb1ELb0ELb1ELb1EEEvNS_16Flash_fwd_paramsE:
	.zero		1360


//--------------------- .nv.constant0._ZN5flash24flash_fwd_splitkv_kernelI23Flash_fwd_kernel_traitsILi128ELi64ELi128ELi4ELb0ELb0EN7cutlass10bfloat16_tE19Flash_kernel_traitsILi128ELi64ELi128ELi4ES3_EELb0ELb1ELb0ELb0ELb1ELb1ELb1ELb1EEEvNS_16Flash_fwd_paramsE --------------------------
	.section	.nv.constant0._ZN5flash24flash_fwd_splitkv_kernelI23Flash_fwd_kernel_traitsILi128ELi64ELi128ELi4ELb0ELb0EN7cutlass10bfloat16_tE19Flash_kernel_traitsILi128ELi64ELi128ELi4ES3_EELb0ELb1ELb0ELb0ELb1ELb1ELb1ELb1EEEvNS_16Flash_fwd_paramsE,"a",@progbits
	.sectionflags	@""
	.align	4
.nv.constant0._ZN5flash24flash_fwd_splitkv_kernelI23Flash_fwd_kernel_traitsILi128ELi64ELi128ELi4ELb0ELb0EN7cutlass10bfloat16_tE19Flash_kernel_traitsILi128ELi64ELi128ELi4ES3_EELb0ELb1ELb0ELb0ELb1ELb1ELb1ELb1EEEvNS_16Flash_fwd_paramsE:
	.zero		1360


//--------------------- .nv.constant0._ZN5flash24flash_fwd_splitkv_kernelI23Flash_fwd_kernel_traitsILi128ELi64ELi128ELi4ELb0ELb0EN7cutlass10bfloat16_tE19Flash_kernel_traitsILi128ELi64ELi128ELi4ES3_EELb0ELb1ELb1ELb0ELb0ELb0ELb1ELb1EEEvNS_16Flash_fwd_paramsE --------------------------
	.section	.nv.constant0._ZN5flash24flash_fwd_splitkv_kernelI23Flash_fwd_kernel_traitsILi128ELi64ELi128ELi4ELb0ELb0EN7cutlass10bfloat16_tE19Flash_kernel_traitsILi128ELi64ELi128ELi4ES3_EELb0ELb1ELb1ELb0ELb0ELb0ELb1ELb1EEEvNS_16Flash_fwd_paramsE,"a",@progbits
	.sectionflags	@""
	.align	4
.nv.constant0._ZN5flash24flash_fwd_splitkv_kernelI23Flash_fwd_kernel_traitsILi128ELi64ELi128ELi4ELb0ELb0EN7cutlass10bfloat16_tE19Flash_kernel_traitsILi128ELi64ELi128ELi4ES3_EELb0ELb1ELb1ELb0ELb0ELb0ELb1ELb1EEEvNS_16Flash_fwd_paramsE:
	.zero		1360


//--------------------- .nv.constant0._ZN5flash24flash_fwd_splitkv_kernelI23Flash_fwd_kernel_traitsILi128ELi64ELi128ELi4ELb0ELb0EN7cutlass10bfloat16_tE19Flash_kernel_traitsILi128ELi64ELi128ELi4ES3_EELb0ELb1ELb1ELb0ELb0ELb1ELb1ELb1EEEvNS_16Flash_fwd_paramsE --------------------------
	.section	.nv.constant0._ZN5flash24flash_fwd_splitkv_kernelI23Flash_fwd_kernel_traitsILi128ELi64ELi128ELi4ELb0ELb0EN7cutlass10bfloat16_tE19Flash_kernel_traitsILi128ELi64ELi128ELi4ES3_EELb0ELb1ELb1ELb0ELb0ELb1ELb1ELb1EEEvNS_16Flash_fwd_paramsE,"a",@progbits
	.sectionflags	@""
	.align	4
.nv.constant0._ZN5flash24flash_fwd_splitkv_kernelI23Flash_fwd_kernel_traitsILi128ELi64ELi128ELi4ELb0ELb0EN7cutlass10bfloat16_tE19Flash_kernel_traitsILi128ELi64ELi128ELi4ES3_EELb0ELb1ELb1ELb0ELb0ELb1ELb1ELb1EEEvNS_16Flash_fwd_paramsE:
	.zero		1360


//--------------------- .nv.constant0._ZN5flash32flash_fwd_splitkv_combine_kernelI23Flash_fwd_kernel_traitsILi128ELi64ELi64ELi4ELb0ELb0EN7cutlass10bfloat16_tE19Flash_kernel_traitsILi128ELi64ELi64ELi4ES3_EELi4ELi7ELb0EEEvNS_16Flash_fwd_paramsE --------------------------
	.section	.nv.constant0._ZN5flash32flash_fwd_splitkv_combine_kernelI23Flash_fwd_kernel_traitsILi128ELi64ELi64ELi4ELb0ELb0EN7cutlass10bfloat16_tE19Flash_kernel_traitsILi128ELi64ELi64ELi4ES3_EELi4ELi7ELb0EEEvNS_16Flash_fwd_paramsE,"a",@progbits
	.sectionflags	@""
	.align	4
.nv.constant0._ZN5flash32flash_fwd_splitkv_combine_kernelI23Flash_fwd_kernel_traitsILi128ELi64ELi64ELi4ELb0ELb0EN7cutlass10bfloat16_tE19Flash_kernel_traitsILi128ELi64ELi64ELi4ES3_EELi4ELi7ELb0EEEvNS_16Flash_fwd_paramsE:
	.zero		1360


//--------------------- .nv.constant0._ZN5flash32flash_fwd_splitkv_combine_kernelI23Flash_fwd_kernel_traitsILi128ELi64ELi64ELi4ELb0ELb0EN7cutlass10bfloat16_tE19Flash_kernel_traitsILi128ELi64ELi64ELi4ES3_EELi4ELi6ELb0EEEvNS_16Flash_fwd_paramsE --------------------------
	.section	.nv.constant0._ZN5flash32flash_fwd_splitkv_combine_kernelI23Flash_fwd_kernel_traitsILi128ELi64ELi64ELi4ELb0ELb0EN7cutlass10bfloat16_tE19Flash_kernel_traitsILi128ELi64ELi64ELi4ES3_EELi4ELi6ELb0EEEvNS_16Flash_fwd_paramsE,"a",@progbits
	.sectionflags	@""
	.align	4
.nv.constant0._ZN5flash32flash_fwd_splitkv_combine_kernelI23Flash_fwd_kernel_traitsILi128ELi64ELi64ELi4ELb0ELb0EN7cutlass10bfloat16_tE19Flash_kernel_traitsILi128ELi64ELi64ELi4ES3_EELi4ELi6ELb0EEEvNS_16Flash_fwd_paramsE:
	.zero		1360


//--------------------- .nv.constant0._ZN5flash32flash_fwd_splitkv_combine_kernelI23Flash_fwd_kernel_traitsILi128ELi64ELi64ELi4ELb0ELb0EN7cutlass10bfloat16_tE19Flash_kernel_traitsILi128ELi64ELi64ELi4ES3_EELi4ELi5ELb0EEEvNS_16Flash_fwd_paramsE --------------------------
	.section	.nv.constant0._ZN5flash32flash_fwd_splitkv_combine_kernelI23Flash_fwd_kernel_traitsILi128ELi64ELi64ELi4ELb0ELb0EN7cutlass10bfloat16_tE19Flash_kernel_traitsILi128ELi64ELi64ELi4ES3_EELi4ELi5ELb0EEEvNS_16Flash_fwd_paramsE,"a",@progbits
	.sectionflags	@""
	.align	4
.nv.constant0._ZN5flash32flash_fwd_splitkv_combine_kernelI23Flash_fwd_kernel_traitsILi128ELi64ELi64ELi4ELb0ELb0EN7cutlass10bfloat16_tE19Flash_kernel_traitsILi128ELi64ELi64ELi4ES3_EELi4ELi5ELb0EEEvNS_16Flash_fwd_paramsE:
	.zero		1360


//--------------------- .nv.constant0._ZN5flash32flash_fwd_splitkv_combine_kernelI23Flash_fwd_kernel_traitsILi128ELi64ELi64ELi4ELb0ELb0EN7cutlass10bfloat16_tE19Flash_kernel_traitsILi128ELi64ELi64ELi4ES3_EELi4ELi4ELb0EEEvNS_16Flash_fwd_paramsE --------------------------
	.section	.nv.constant0._ZN5flash32flash_fwd_splitkv_combine_kernelI23Flash_fwd_kernel_traitsILi128ELi64ELi64ELi4ELb0ELb0EN7cutlass10bfloat16_tE19Flash_kernel_traitsILi128ELi64ELi64ELi4ES3_EELi4ELi4ELb0EEEvNS_16Flash_fwd_paramsE,"a",@progbits
	.sectionflags	@""
	.align	4
.nv.constant0._ZN5flash32flash_fwd_splitkv_combine_kernelI23Flash_fwd_kernel_traitsILi128ELi64ELi64ELi4ELb0ELb0EN7cutlass10bfloat16_tE19Flash_kernel_traitsILi128ELi64ELi64ELi4ES3_EELi4ELi4ELb0EEEvNS_16Flash_fwd_paramsE:
	.zero		1360


//--------------------- .nv.constant0._ZN5flash32flash_fwd_splitkv_combine_kernelI23Flash_fwd_kernel_traitsILi128ELi64ELi64ELi4ELb0ELb0EN7cutlass10bfloat16_tE19Flash_kernel_traitsILi128ELi64ELi64ELi4ES3_EELi4ELi3ELb0EEEvNS_16Flash_fwd_paramsE --------------------------
	.section	.nv.constant0._ZN5flash32flash_fwd_splitkv_combine_kernelI23Flash_fwd_kernel_traitsILi128ELi64ELi64ELi4ELb0ELb0EN7cutlass10bfloat16_tE19Flash_kernel_traitsILi128ELi64ELi64ELi4ES3_EELi4ELi3ELb0EEEvNS_16Flash_fwd_paramsE,"a",@progbits
	.sectionflags	@""
	.align	4
.nv.constant0._ZN5flash32flash_fwd_splitkv_combine_kernelI23Flash_fwd_kernel_traitsILi128ELi64ELi64ELi4ELb0ELb0EN7cutlass10bfloat16_tE19Flash_kernel_traitsILi128ELi64ELi64ELi4ES3_EELi4ELi3ELb0EEEvNS_16Flash_fwd_paramsE:
	.zero		1360


//--------------------- .nv.constant0._ZN5flash32flash_fwd_splitkv_combine_kernelI23Flash_fwd_kernel_traitsILi128ELi64ELi64ELi4ELb0ELb0EN7cutlass10bfloat16_tE19Flash_kernel_traitsILi128ELi64ELi64ELi4ES3_EELi4ELi2ELb0EEEvNS_16Flash_fwd_paramsE --------------------------
	.section	.nv.constant0._ZN5flash32flash_fwd_splitkv_combine_kernelI23Flash_fwd_kernel_traitsILi128ELi64ELi64ELi4ELb0ELb0EN7cutlass10bfloat16_tE19Flash_kernel_traitsILi128ELi64ELi64ELi4ES3_EELi4ELi2ELb0EEEvNS_16Flash_fwd_paramsE,"a",@progbits
	.sectionflags	@""
	.align	4
.nv.constant0._ZN5flash32flash_fwd_splitkv_combine_kernelI23Flash_fwd_kernel_traitsILi128ELi64ELi64ELi4ELb0ELb0EN7cutlass10bfloat16_tE19Flash_kernel_traitsILi128ELi64ELi64ELi4ES3_EELi4ELi2ELb0EEEvNS_16Flash_fwd_paramsE:
	.zero		1360


//--------------------- .nv.constant0._ZN5flash32flash_fwd_splitkv_combine_kernelI23Flash_fwd_kernel_traitsILi128ELi64ELi64ELi4ELb0ELb0EN7cutlass10bfloat16_tE19Flash_kernel_traitsILi128ELi64ELi64ELi4ES3_EELi4ELi1ELb0EEEvNS_16Flash_fwd_paramsE --------------------------
	.section	.nv.constant0._ZN5flash32flash_fwd_splitkv_combine_kernelI23Flash_fwd_kernel_traitsILi128ELi64ELi64ELi4ELb0ELb0EN7cutlass10bfloat16_tE19Flash_kernel_traitsILi128ELi64ELi64ELi4ES3_EELi4ELi1ELb0EEEvNS_16Flash_fwd_paramsE,"a",@progbits
	.sectionflags	@""
	.align	4
.nv.constant0._ZN5flash32flash_fwd_splitkv_combine_kernelI23Flash_fwd_kernel_traitsILi128ELi64ELi64ELi4ELb0ELb0EN7cutlass10bfloat16_tE19Flash_kernel_traitsILi128ELi64ELi64ELi4ES3_EELi4ELi1ELb0EEEvNS_16Flash_fwd_paramsE:
	.zero		1360


//--------------------- .nv.constant0._ZN5flash32flash_fwd_splitkv_combine_kernelI23Flash_fwd_kernel_traitsILi128ELi64ELi64ELi4ELb0ELb0EN7cutlass10bfloat16_tE19Flash_kernel_traitsILi128ELi64ELi64ELi4ES3_EELi4ELi7ELb1EEEvNS_16Flash_fwd_paramsE --------------------------
	.section	.nv.constant0._ZN5flash32flash_fwd_splitkv_combine_kernelI23Flash_fwd_kernel_traitsILi128ELi64ELi64ELi4ELb0ELb0EN7cutlass10bfloat16_tE19Flash_kernel_traitsILi128ELi64ELi64ELi4ES3_EELi4ELi7ELb1EEEvNS_16Flash_fwd_paramsE,"a",@progbits
	.sectionflags	@""
	.align	4
.nv.constant0._ZN5flash32flash_fwd_splitkv_combine_kernelI23Flash_fwd_kernel_traitsILi128ELi64ELi64ELi4ELb0ELb0EN7cutlass10bfloat16_tE19Flash_kernel_traitsILi128ELi64ELi64ELi4ES3_EELi4ELi7ELb1EEEvNS_16Flash_fwd_paramsE:
	.zero		1360


//--------------------- .nv.constant0._ZN5flash32flash_fwd_splitkv_combine_kernelI23Flash_fwd_kernel_traitsILi128ELi64ELi64ELi4ELb0ELb0EN7cutlass10bfloat16_tE19Flash_kernel_traitsILi128ELi64ELi64ELi4ES3_EELi4ELi6ELb1EEEvNS_16Flash_fwd_paramsE --------------------------
	.section	.nv.constant0._ZN5flash32flash_fwd_splitkv_combine_kernelI23Flash_fwd_kernel_traitsILi128ELi64ELi64ELi4ELb0ELb0EN7cutlass10bfloat16_tE19Flash_kernel_traitsILi128ELi64ELi64ELi4ES3_EELi4ELi6ELb1EEEvNS_16Flash_fwd_paramsE,"a",@progbits
	.sectionflags	@""
	.align	4
.nv.constant0._ZN5flash32flash_fwd_splitkv_combine_kernelI23Flash_fwd_kernel_traitsILi128ELi64ELi64ELi4ELb0ELb0EN7cutlass10bfloat16_tE19Flash_kernel_traitsILi128ELi64ELi64ELi4ES3_EELi4ELi6ELb1EEEvNS_16Flash_fwd_paramsE:
	.zero		1360


//--------------------- .nv.constant0._ZN5flash32flash_fwd_splitkv_combine_kernelI23Flash_fwd_kernel_traitsILi128ELi64ELi64ELi4ELb0ELb0EN7cutlass10bfloat16_tE19Flash_kernel_traitsILi128ELi64ELi64ELi4ES3_EELi4ELi5ELb1EEEvNS_16Flash_fwd_paramsE --------------------------
	.section	.nv.constant0._ZN5flash32flash_fwd_splitkv_combine_kernelI23Flash_fwd_kernel_traitsILi128ELi64ELi64ELi4ELb0ELb0EN7cutlass10bfloat16_tE19Flash_kernel_traitsILi128ELi64ELi64ELi4ES3_EELi4ELi5ELb1EEEvNS_16Flash_fwd_paramsE,"a",@progbits
	.sectionflags	@""
	.align	4
.nv.constant0._ZN5flash32flash_fwd_splitkv_combine_kernelI23Flash_fwd_kernel_traitsILi128ELi64ELi64ELi4ELb0ELb0EN7cutlass10bfloat16_tE19Flash_kernel_traitsILi128ELi64ELi64ELi4ES3_EELi4ELi5ELb1EEEvNS_16Flash_fwd_paramsE:
	.zero		1360


//--------------------- .nv.constant0._ZN5flash32flash_fwd_splitkv_combine_kernelI23Flash_fwd_kernel_traitsILi128ELi64ELi64ELi4ELb0ELb0EN7cutlass10bfloat16_tE19Flash_kernel_traitsILi128ELi64ELi64ELi4ES3_EELi4ELi4ELb1EEEvNS_16Flash_fwd_paramsE --------------------------
	.section	.nv.constant0._ZN5flash32flash_fwd_splitkv_combine_kernelI23Flash_fwd_kernel_traitsILi128ELi64ELi64ELi4ELb0ELb0EN7cutlass10bfloat16_tE19Flash_kernel_traitsILi128ELi64ELi64ELi4ES3_EELi4ELi4ELb1EEEvNS_16Flash_fwd_paramsE,"a",@progbits
	.sectionflags	@""
	.align	4
.nv.constant0._ZN5flash32flash_fwd_splitkv_combine_kernelI23Flash_fwd_kernel_traitsILi128ELi64ELi64ELi4ELb0ELb0EN7cutlass10bfloat16_tE19Flash_kernel_traitsILi128ELi64ELi64ELi4ES3_EELi4ELi4ELb1EEEvNS_16Flash_fwd_paramsE:
	.zero		1360


//--------------------- .nv.constant0._ZN5flash32flash_fwd_splitkv_combine_kernelI23Flash_fwd_kernel_traitsILi128ELi64ELi64ELi4ELb0ELb0EN7cutlass10bfloat16_tE19Flash_kernel_traitsILi128ELi64ELi64ELi4ES3_EELi4ELi3ELb1EEEvNS_16Flash_fwd_paramsE --------------------------
	.section	.nv.constant0._ZN5flash32flash_fwd_splitkv_combine_kernelI23Flash_fwd_kernel_traitsILi128ELi64ELi64ELi4ELb0ELb0EN7cutlass10bfloat16_tE19Flash_kernel_traitsILi128ELi64ELi64ELi4ES3_EELi4ELi3ELb1EEEvNS_16Flash_fwd_paramsE,"a",@progbits
	.sectionflags	@""
	.align	4
.nv.constant0._ZN5flash32flash_fwd_splitkv_combine_kernelI23Flash_fwd_kernel_traitsILi128ELi64ELi64ELi4ELb0ELb0EN7cutlass10bfloat16_tE19Flash_kernel_traitsILi128ELi64ELi64ELi4ES3_EELi4ELi3ELb1EEEvNS_16Flash_fwd_paramsE:
	.zero		1360


//--------------------- .nv.constant0._ZN5flash32flash_fwd_splitkv_combine_kernelI23Flash_fwd_kernel_traitsILi128ELi64ELi64ELi4ELb0ELb0EN7cutlass10bfloat16_tE19Flash_kernel_traitsILi128ELi64ELi64ELi4ES3_EELi4ELi2ELb1EEEvNS_16Flash_fwd_paramsE --------------------------
	.section	.nv.constant0._ZN5flash32flash_fwd_splitkv_combine_kernelI23Flash_fwd_kernel_traitsILi128ELi64ELi64ELi4ELb0ELb0EN7cutlass10bfloat16_tE19Flash_kernel_traitsILi128ELi64ELi64ELi4ES3_EELi4ELi2ELb1EEEvNS_16Flash_fwd_paramsE,"a",@progbits
	.sectionflags	@""
	.align	4
.nv.constant0._ZN5flash32flash_fwd_splitkv_combine_kernelI23Flash_fwd_kernel_traitsILi128ELi64ELi64ELi4ELb0ELb0EN7cutlass10bfloat16_tE19Flash_kernel_traitsILi128ELi64ELi64ELi4ES3_EELi4ELi2ELb1EEEvNS_16Flash_fwd_paramsE:
	.zero		1360


//--------------------- .nv.constant0._ZN5flash32flash_fwd_splitkv_combine_kernelI23Flash_fwd_kernel_traitsILi128ELi64ELi64ELi4ELb0ELb0EN7cutlass10bfloat16_tE19Flash_kernel_traitsILi128ELi64ELi64ELi4ES3_EELi4ELi1ELb1EEEvNS_16Flash_fwd_paramsE --------------------------
	.section	.nv.constant0._ZN5flash32flash_fwd_splitkv_combine_kernelI23Flash_fwd_kernel_traitsILi128ELi64ELi64ELi4ELb0ELb0EN7cutlass10bfloat16_tE19Flash_kernel_traitsILi128ELi64ELi64ELi4ES3_EELi4ELi1ELb1EEEvNS_16Flash_fwd_paramsE,"a",@progbits
	.sectionflags	@""
	.align	4
.nv.constant0._ZN5flash32flash_fwd_splitkv_combine_kernelI23Flash_fwd_kernel_traitsILi128ELi64ELi64ELi4ELb0ELb0EN7cutlass10bfloat16_tE19Flash_kernel_traitsILi128ELi64ELi64ELi4ES3_EELi4ELi1ELb1EEEvNS_16Flash_fwd_paramsE:
	.zero		1360


//--------------------- .nv.constant0._ZN5flash24flash_fwd_splitkv_kernelI23Flash_fwd_kernel_traitsILi128ELi64ELi64ELi4ELb0ELb0EN7cutlass10bfloat16_tE19Flash_kernel_traitsILi128ELi64ELi64ELi4ES3_EELb0ELb0ELb0ELb0ELb1ELb0ELb0ELb0EEEvNS_16Flash_fwd_paramsE --------------------------
	.section	.nv.constant0._ZN5flash24flash_fwd_splitkv_kernelI23Flash_fwd_kernel_traitsILi128ELi64ELi64ELi4ELb0ELb0EN7cutlass10bfloat16_tE19Flash_kernel_traitsILi128ELi64ELi64ELi4ES3_EELb0ELb0ELb0ELb0ELb1ELb0ELb0ELb0EEEvNS_16Flash_fwd_paramsE,"a",@progbits
	.sectionflags	@""
	.align	4
.nv.constant0._ZN5flash24flash_fwd_splitkv_kernelI23Flash_fwd_kernel_traitsILi128ELi64ELi64ELi4ELb0ELb0EN7cutlass10bfloat16_tE19Flash_kernel_traitsILi128ELi64ELi64ELi4ES3_EELb0ELb0ELb0ELb0ELb1ELb0ELb0ELb0EEEvNS_16Flash_fwd_paramsE:
	.zero		1360


//--------------------- .nv.constant0._ZN5flash24flash_fwd_splitkv_kernelI23Flash_fwd_kernel_traitsILi128ELi64ELi64ELi4ELb0ELb0EN7cutlass10bfloat16_tE19Flash_kernel_traitsILi128ELi64ELi64ELi4ES3_EELb0ELb0ELb0ELb0ELb1ELb1ELb0ELb0EEEvNS_16Flash_fwd_paramsE --------------------------
	.section	.nv.constant0._ZN5flash24flash_fwd_splitkv_kernelI23Flash_fwd_kernel_traitsILi128ELi64ELi64ELi4ELb0ELb0EN7cutlass10bfloat16_tE19Flash_kernel_traitsILi128ELi64ELi64ELi4ES3_EELb0ELb0ELb0ELb0ELb1ELb1ELb0ELb0EEEvNS_16Flash_fwd_paramsE,"a",@progbits
	.sectionflags	@""
	.align	4
.nv.constant0._ZN5flash24flash_fwd_splitkv_kernelI23Flash_fwd_kernel_traitsILi128ELi64ELi64ELi4ELb0ELb0EN7cutlass10bfloat16_tE19Flash_kernel_traitsILi128ELi64ELi64ELi4ES3_EELb0ELb0ELb0ELb0ELb1ELb1ELb0ELb0EEEvNS_16Flash_fwd_paramsE:
	.zero		1360


//--------------------- .nv.constant0._ZN5flash24flash_fwd_splitkv_kernelI23Flash_fwd_kernel_traitsILi128ELi64ELi64ELi4ELb0ELb0EN7cutlass10bfloat16_tE19Flash_kernel_traitsILi128ELi64ELi64ELi4ES3_EELb0ELb0ELb0ELb0ELb1ELb0ELb1ELb0EEEvNS_16Flash_fwd_paramsE --------------------------
	.section	.nv.constant0._ZN5flash24flash_fwd_splitkv_kernelI23Flash_fwd_kernel_traitsILi128ELi64ELi64ELi4ELb0ELb0EN7cutlass10bfloat16_tE19Flash_kernel_traitsILi128ELi64ELi64ELi4ES3_EELb0ELb0ELb0ELb0ELb1ELb0ELb1ELb0EEEvNS_16Flash_fwd_paramsE,"a",@progbits
	.sectionflags	@""
	.align	4
.nv.constant0._ZN5flash24flash_fwd_splitkv_kernelI23Flash_fwd_kernel_traitsILi128ELi64ELi64ELi4ELb0ELb0EN7cutlass10bfloat16_tE19Flash_kernel_traitsILi128ELi64ELi64ELi4ES3_EELb0ELb0ELb0ELb0ELb1ELb0ELb1ELb0EEEvNS_16Flash_fwd_paramsE:
	.zero		1360


//--------------------- .nv.constant0._ZN5flash24flash_fwd_splitkv_kernelI23Flash_fwd_kernel_traitsILi128ELi64ELi64ELi4ELb0ELb0EN7cutlass10bfloat16_tE19Flash_kernel_traitsILi128ELi64ELi64ELi4ES3_EELb0ELb0ELb0ELb0ELb1ELb1ELb1ELb0EEEvNS_16Flash_fwd_paramsE --------------------------
	.section	.nv.constant0._ZN5flash24flash_fwd_splitkv_kernelI23Flash_fwd_kernel_traitsILi128ELi64ELi64ELi4ELb0ELb0EN7cutlass10bfloat16_tE19Flash_kernel_traitsILi128ELi64ELi64ELi4ES3_EELb0ELb0ELb0ELb0ELb1ELb1ELb1ELb0EEEvNS_16Flash_fwd_paramsE,"a",@progbits
	.sectionflags	@""
	.align	4
.nv.constant0._ZN5flash24flash_fwd_splitkv_kernelI23Flash_fwd_kernel_traitsILi128ELi64ELi64ELi4ELb0ELb0EN7cutlass10bfloat16_tE19Flash_kernel_traitsILi128ELi64ELi64ELi4ES3_EELb0ELb0ELb0ELb0ELb1ELb1ELb1ELb0EEEvNS_16Flash_fwd_paramsE:
	.zero		1360


//--------------------- .nv.constant0._ZN5flash24flash_fwd_splitkv_kernelI23Flash_fwd_kernel_traitsILi128ELi64ELi64ELi4ELb0ELb0EN7cutlass10bfloat16_tE19Flash_kernel_traitsILi128ELi64ELi64ELi4ES3_EELb0ELb0ELb0ELb0ELb0ELb0ELb0ELb0EEEvNS_16Flash_fwd_paramsE --------------------------
	.section	.nv.constant0._ZN5flash24flash_fwd_splitkv_kernelI23Flash_fwd_kernel_traitsILi128ELi64ELi64ELi4ELb0ELb0EN7cutlass10bfloat16_tE19Flash_kernel_traitsILi128ELi64ELi64ELi4ES3_EELb0ELb0ELb0ELb0ELb0ELb0ELb0ELb0EEEvNS_16Flash_fwd_paramsE,"a",@progbits
	.sectionflags	@""
	.align	4
.nv.constant0._ZN5flash24flash_fwd_splitkv_kernelI23Flash_fwd_kernel_traitsILi128ELi64ELi64ELi4ELb0ELb0EN7cutlass10bfloat16_tE19Flash_kernel_traitsILi128ELi64ELi64ELi4ES3_EELb0ELb0ELb0ELb0ELb0ELb0ELb0ELb0EEEvNS_16Flash_fwd_paramsE:
	.zero		1360


//--------------------- .nv.constant0._ZN5flash24flash_fwd_splitkv_kernelI23Flash_fwd_kernel_traitsILi128ELi64ELi64ELi4ELb0ELb0EN7cutlass10bfloat16_tE19Flash_kernel_traitsILi128ELi64ELi64ELi4ES3_EELb0ELb0ELb0ELb0ELb0ELb1ELb0ELb0EEEvNS_16Flash_fwd_paramsE --------------------------
	.section	.nv.constant0._ZN5flash24flash_fwd_splitkv_kernelI23Flash_fwd_kernel_traitsILi128ELi64ELi64ELi4ELb0ELb0EN7cutlass10bfloat16_tE19Flash_kernel_traitsILi128ELi64ELi64ELi4ES3_EELb0ELb0ELb0ELb0ELb0ELb1ELb0ELb0EEEvNS_16Flash_fwd_paramsE,"a",@progbits
	.sectionflags	@""
	.align	4
.nv.constant0._ZN5flash24flash_fwd_splitkv_kernelI23Flash_fwd_kernel_traitsILi128ELi64ELi64ELi4ELb0ELb0EN7cutlass10bfloat16_tE19Flash_kernel_traitsILi128ELi64ELi64ELi4ES3_EELb0ELb0ELb0ELb0ELb0ELb1ELb0ELb0EEEvNS_16Flash_fwd_paramsE:
	.zero		1360


//--------------------- .nv.constant0._ZN5flash24flash_fwd_splitkv_kernelI23Flash_fwd_kernel_traitsILi128ELi64ELi64ELi4ELb0ELb0EN7cutlass10bfloat16_tE19Flash_kernel_traitsILi128ELi64ELi64ELi4ES3_EELb0ELb0ELb0ELb0ELb0ELb0ELb0ELb1EEEvNS_16Flash_fwd_paramsE --------------------------
	.section	.nv.constant0._ZN5flash24flash_fwd_splitkv_kernelI23Flash_fwd_kernel_traitsILi128ELi64ELi64ELi4ELb0ELb0EN7cutlass10bfloat16_tE19Flash_kernel_traitsILi128ELi64ELi64ELi4ES3_EELb0ELb0ELb0ELb0ELb0ELb0ELb0ELb1EEEvNS_16Flash_fwd_paramsE,"a",@progbits
	.sectionflags	@""
	.align	4
.nv.constant0._ZN5flash24flash_fwd_splitkv_kernelI23Flash_fwd_kernel_traitsILi128ELi64ELi64ELi4ELb0ELb0EN7cutlass10bfloat16_tE19Flash_kernel_traitsILi128ELi64ELi64ELi4ES3_EELb0ELb0ELb0ELb0ELb0ELb0ELb0ELb1EEEvNS_16Flash_fwd_paramsE:
	.zero		1360


//--------------------- .nv.constant0._ZN5flash24flash_fwd_splitkv_kernelI23Flash_fwd_kernel_traitsILi128ELi64ELi64ELi4ELb0ELb0EN7cutlass10bfloat16_tE19Flash_kernel_traitsILi128ELi64ELi64ELi4ES3_EELb0ELb0ELb0ELb0ELb0ELb1ELb0ELb1EEEvNS_16Flash_fwd_paramsE --------------------------
	.section	.nv.constant0._ZN5flash24flash_fwd_splitkv_kernelI23Flash_fwd_kernel_traitsILi128ELi64ELi64ELi4ELb0ELb0EN7cutlass10bfloat16_tE19Flash_kernel_traitsILi128ELi64ELi64ELi4ES3_EELb0ELb0ELb0ELb0ELb0ELb1ELb0ELb1EEEvNS_16Flash_fwd_paramsE,"a",@progbits
	.sectionflags	@""
	.align	4
.nv.constant0._ZN5flash24flash_fwd_splitkv_kernelI23Flash_fwd_kernel_traitsILi128ELi64ELi64ELi4ELb0ELb0EN7cutlass10bfloat16_tE19Flash_kernel_traitsILi128ELi64ELi64ELi4ES3_EELb0ELb0ELb0ELb0ELb0ELb1ELb0ELb1EEEvNS_16Flash_fwd_paramsE:
	.zero		1360


//--------------------- .nv.constant0._ZN5flash24flash_fwd_splitkv_kernelI23Flash_fwd_kernel_traitsILi128ELi64ELi64ELi4ELb0ELb0EN7cutlass10bfloat16_tE19Flash_kernel_traitsILi128ELi64ELi64ELi4ES3_EELb0ELb0ELb0ELb0ELb0ELb0ELb1ELb0EEEvNS_16Flash_fwd_paramsE --------------------------
	.section	.nv.constant0._ZN5flash24flash_fwd_splitkv_kernelI23Flash_fwd_kernel_traitsILi128ELi64ELi64ELi4ELb0ELb0EN7cutlass10bfloat16_tE19Flash_kernel_traitsILi128ELi64ELi64ELi4ES3_EELb0ELb0ELb0ELb0ELb0ELb0ELb1ELb0EEEvNS_16Flash_fwd_paramsE,"a",@progbits
	.sectionflags	@""
	.align	4
.nv.constant0._ZN5flash24flash_fwd_splitkv_kernelI23Flash_fwd_kernel_traitsILi128ELi64ELi64ELi4ELb0ELb0EN7cutlass10bfloat16_tE19Flash_kernel_traitsILi128ELi64ELi64ELi4ES3_EELb0ELb0ELb0ELb0ELb0ELb0ELb1ELb0EEEvNS_16Flash_fwd_paramsE:
	.zero		1360


//--------------------- .nv.constant0._ZN5flash24flash_fwd_splitkv_kernelI23Flash_fwd_kernel_traitsILi128ELi64ELi64ELi4ELb0ELb0EN7cutlass10bfloat16_tE19Flash_kernel_traitsILi128ELi64ELi64ELi4ES3_EELb0ELb0ELb0ELb0ELb0ELb1ELb1ELb0EEEvNS_16Flash_fwd_paramsE --------------------------
	.section	.nv.constant0._ZN5flash24flash_fwd_splitkv_kernelI23Flash_fwd_kernel_traitsILi128ELi64ELi64ELi4ELb0ELb0EN7cutlass10bfloat16_tE19Flash_kernel_traitsILi128ELi64ELi64ELi4ES3_EELb0ELb0ELb0ELb0ELb0ELb1ELb1ELb0EEEvNS_16Flash_fwd_paramsE,"a",@progbits
	.sectionflags	@""
	.align	4
.nv.constant0._ZN5flash24flash_fwd_splitkv_kernelI23Flash_fwd_kernel_traitsILi128ELi64ELi64ELi4ELb0ELb0EN7cutlass10bfloat16_tE19Flash_kernel_traitsILi128ELi64ELi64ELi4ES3_EELb0ELb0ELb0ELb0ELb0ELb1ELb1ELb0EEEvNS_16Flash_fwd_paramsE:
	.zero		1360


//--------------------- .nv.constant0._ZN5flash24flash_fwd_splitkv_kernelI23Flash_fwd_kernel_traitsILi128ELi64ELi64ELi4ELb0ELb0EN7cutlass10bfloat16_tE19Flash_kernel_traitsILi128ELi64ELi64ELi4ES3_EELb0ELb0ELb0ELb0ELb0ELb0ELb1ELb1EEEvNS_16Flash_fwd_paramsE --------------------------
	.section	.nv.constant0._ZN5flash24flash_fwd_splitkv_kernelI23Flash_fwd_kernel_traitsILi128ELi64ELi64ELi4ELb0ELb0EN7cutlass10bfloat16_tE19Flash_kernel_traitsILi128ELi64ELi64ELi4ES3_EELb0ELb0ELb0ELb0ELb0ELb0ELb1ELb1EEEvNS_16Flash_fwd_paramsE,"a",@progbits
	.sectionflags	@""
	.align	4
.nv.constant0._ZN5flash24flash_fwd_splitkv_kernelI23Flash_fwd_kernel_traitsILi128ELi64ELi64ELi4ELb0ELb0EN7cutlass10bfloat16_tE19Flash_kernel_traitsILi128ELi64ELi64ELi4ES3_EELb0ELb0ELb0ELb0ELb0ELb0ELb1ELb1EEEvNS_16Flash_fwd_paramsE:
	.zero		1360


//--------------------- .nv.constant0._ZN5flash24flash_fwd_splitkv_kernelI23Flash_fwd_kernel_traitsILi128ELi64ELi64ELi4ELb0ELb0EN7cutlass10bfloat16_tE19Flash_kernel_traitsILi128ELi64ELi64ELi4ES3_EELb0ELb0ELb0ELb0ELb0ELb1ELb1ELb1EEEvNS_16Flash_fwd_paramsE --------------------------
	.section	.nv.constant0._ZN5flash24flash_fwd_splitkv_kernelI23Flash_fwd_kernel_traitsILi128ELi64ELi64ELi4ELb0ELb0EN7cutlass10bfloat16_tE19Flash_kernel_traitsILi128ELi64ELi64ELi4ES3_EELb0ELb0ELb0ELb0ELb0ELb1ELb1ELb1EEEvNS_16Flash_fwd_paramsE,"a",@progbits
	.sectionflags	@""
	.align	4
.nv.constant0._ZN5flash24flash_fwd_splitkv_kernelI23Flash_fwd_kernel_traitsILi128ELi64ELi64ELi4ELb0ELb0EN7cutlass10bfloat16_tE19Flash_kernel_traitsILi128ELi64ELi64ELi4ES3_EELb0ELb0ELb0ELb0ELb0ELb1ELb1ELb1EEEvNS_16Flash_fwd_paramsE:
	.zero		1360


//--------------------- .nv.constant0._ZN5flash24flash_fwd_splitkv_kernelI23Flash_fwd_kernel_traitsILi128ELi64ELi64ELi4ELb0ELb0EN7cutlass10bfloat16_tE19Flash_kernel_traitsILi128ELi64ELi64ELi4ES3_EELb0ELb1ELb0ELb0ELb0ELb0ELb0ELb0EEEvNS_16Flash_fwd_paramsE --------------------------
	.section	.nv.constant0._ZN5flash24flash_fwd_splitkv_kernelI23Flash_fwd_kernel_traitsILi128ELi64ELi64ELi4ELb0ELb0EN7cutlass10bfloat16_tE19Flash_kernel_traitsILi128ELi64ELi64ELi4ES3_EELb0ELb1ELb0ELb0ELb0ELb0ELb0ELb0EEEvNS_16Flash_fwd_paramsE,"a",@progbits
	.sectionflags	@""
	.align	4
.nv.constant0._ZN5flash24flash_fwd_splitkv_kernelI23Flash_fwd_kernel_traitsILi128ELi64ELi64ELi4ELb0ELb0EN7cutlass10bfloat16_tE19Flash_kernel_traitsILi128ELi64ELi64ELi4ES3_EELb0ELb1ELb0ELb0ELb0ELb0ELb0ELb0EEEvNS_16Flash_fwd_paramsE:
	.zero		1360


//--------------------- .nv.constant0._ZN5flash24flash_fwd_splitkv_kernelI23Flash_fwd_kernel_traitsILi128ELi64ELi64ELi4ELb0ELb0EN7cutlass10bfloat16_tE19Flash_kernel_traitsILi128ELi64ELi64ELi4ES3_EELb0ELb1ELb0ELb0ELb0ELb1ELb0ELb0EEEvNS_16Flash_fwd_paramsE --------------------------
	.section	.nv.constant0._ZN5flash24flash_fwd_splitkv_kernelI23Flash_fwd_kernel_traitsILi128ELi64ELi64ELi4ELb0ELb0EN7cutlass10bfloat16_tE19Flash_kernel_traitsILi128ELi64ELi64ELi4ES3_EELb0ELb1ELb0ELb0ELb0ELb1ELb0ELb0EEEvNS_16Flash_fwd_paramsE,"a",@progbits
	.sectionflags	@""
	.align	4
.nv.constant0._ZN5flash24flash_fwd_splitkv_kernelI23Flash_fwd_kernel_traitsILi128ELi64ELi64ELi4ELb0ELb0EN7cutlass10bfloat16_tE19Flash_kernel_traitsILi128ELi64ELi64ELi4ES3_EELb0ELb1ELb0ELb0ELb0ELb1ELb0ELb0EEEvNS_16Flash_fwd_paramsE:
	.zero		1360


//--------------------- .nv.constant0._ZN5flash24flash_fwd_splitkv_kernelI23Flash_fwd_kernel_traitsILi128ELi64ELi64ELi4ELb0ELb0EN7cutlass10bfloat16_tE19Flash_kernel_traitsILi128ELi64ELi64ELi4ES3_EELb0ELb1ELb0ELb0ELb0ELb0ELb0ELb1EEEvNS_16Flash_fwd_paramsE --------------------------
	.section	.nv.constant0._ZN5flash24flash_fwd_splitkv_kernelI23Flash_fwd_kernel_traitsILi128ELi64ELi64ELi4ELb0ELb0EN7cutlass10bfloat16_tE19Flash_kernel_traitsILi128ELi64ELi64ELi4ES3_EELb0ELb1ELb0ELb0ELb0ELb0ELb0ELb1EEEvNS_16Flash_fwd_paramsE,"a",@progbits
	.sectionflags	@""
	.align	4
.nv.constant0._ZN5flash24flash_fwd_splitkv_kernelI23Flash_fwd_kernel_traitsILi128ELi64ELi64ELi4ELb0ELb0EN7cutlass10bfloat16_tE19Flash_kernel_traitsILi128ELi64ELi64ELi4ES3_EELb0ELb1ELb0ELb0ELb0ELb0ELb0ELb1EEEvNS_16Flash_fwd_paramsE:
	.zero		1360


//--------------------- .nv.constant0._ZN5flash24flash_fwd_splitkv_kernelI23Flash_fwd_kernel_traitsILi128ELi64ELi64ELi4ELb0ELb0EN7cutlass10bfloat16_tE19Flash_kernel_traitsILi128ELi64ELi64ELi4ES3_EELb0ELb1ELb0ELb0ELb0ELb1ELb0ELb1EEEvNS_16Flash_fwd_paramsE --------------------------
	.section	.nv.constant0._ZN5flash24flash_fwd_splitkv_kernelI23Flash_fwd_kernel_traitsILi128ELi64ELi64ELi4ELb0ELb0EN7cutlass10bfloat16_tE19Flash_kernel_traitsILi128ELi64ELi64ELi4ES3_EELb0ELb1ELb0ELb0ELb0ELb1ELb0ELb1EEEvNS_16Flash_fwd_paramsE,"a",@progbits
	.sectionflags	@""
	.align	4
.nv.constant0._ZN5flash24flash_fwd_splitkv_kernelI23Flash_fwd_kernel_traitsILi128ELi64ELi64ELi4ELb0ELb0EN7cutlass10bfloat16_tE19Flash_kernel_traitsILi128ELi64ELi64ELi4ES3_EELb0ELb1ELb0ELb0ELb0ELb1ELb0ELb1EEEvNS_16Flash_fwd_paramsE:
	.zero		1360


//--------------------- .nv.constant0._ZN5flash24flash_fwd_splitkv_kernelI23Flash_fwd_kernel_traitsILi128ELi64ELi64ELi4ELb0ELb0EN7cutlass10bfloat16_tE19Flash_kernel_traitsILi128ELi64ELi64ELi4ES3_EELb0ELb1ELb0ELb0ELb0ELb0ELb1ELb0EEEvNS_16Flash_fwd_paramsE --------------------------
	.section	.nv.constant0._ZN5flash24flash_fwd_splitkv_kernelI23Flash_fwd_kernel_traitsILi128ELi64ELi64ELi4ELb0ELb0EN7cutlass10bfloat16_tE19Flash_kernel_traitsILi128ELi64ELi64ELi4ES3_EELb0ELb1ELb0ELb0ELb0ELb0ELb1ELb0EEEvNS_16Flash_fwd_paramsE,"a",@progbits
	.sectionflags	@""
	.align	4
.nv.constant0._ZN5flash24flash_fwd_splitkv_kernelI23Flash_fwd_kernel_traitsILi128ELi64ELi64ELi4ELb0ELb0EN7cutlass10bfloat16_tE19Flash_kernel_traitsILi128ELi64ELi64ELi4ES3_EELb0ELb1ELb0ELb0ELb0ELb0ELb1ELb0EEEvNS_16Flash_fwd_paramsE:
	.zero		1360


//--------------------- .nv.constant0._ZN5flash24flash_fwd_splitkv_kernelI23Flash_fwd_kernel_traitsILi128ELi64ELi64ELi4ELb0ELb0EN7cutlass10bfloat16_tE19Flash_kernel_traitsILi128ELi64ELi64ELi4ES3_EELb0ELb1ELb0ELb0ELb0ELb1ELb1ELb0EEEvNS_16Flash_fwd_paramsE --------------------------
	.section	.nv.constant0._ZN5flash24flash_fwd_splitkv_kernelI23Flash_fwd_kernel_traitsILi128ELi64ELi64ELi4ELb0ELb0EN7cutlass10bfloat16_tE19Flash_kernel_traitsILi128ELi64ELi64ELi4ES3_EELb0ELb1ELb0ELb0ELb0ELb1ELb1ELb0EEEvNS_16Flash_fwd_paramsE,"a",@progbits
	.sectionflags	@""
	.align	4
.nv.constant0._ZN5flash24flash_fwd_splitkv_kernelI23Flash_fwd_kernel_traitsILi128ELi64ELi64ELi4ELb0ELb0EN7cutlass10bfloat16_tE19Flash_kernel_traitsILi128ELi64ELi64ELi4ES3_EELb0ELb1ELb0ELb0ELb0ELb1ELb1ELb0EEEvNS_16Flash_fwd_paramsE:
	.zero		1360


//--------------------- .nv.constant0._ZN5flash24flash_fwd_splitkv_kernelI23Flash_fwd_kernel_traitsILi128ELi64ELi64ELi4ELb0ELb0EN7cutlass10bfloat16_tE19Flash_kernel_traitsILi128ELi64ELi64ELi4ES3_EELb0ELb1ELb0ELb0ELb0ELb0ELb1ELb1EEEvNS_16Flash_fwd_paramsE --------------------------
	.section	.nv.constant0._ZN5flash24flash_fwd_splitkv_kernelI23Flash_fwd_kernel_traitsILi128ELi64ELi64ELi4ELb0ELb0EN7cutlass10bfloat16_tE19Flash_kernel_traitsILi128ELi64ELi64ELi4ES3_EELb0ELb1ELb0ELb0ELb0ELb0ELb1ELb1EEEvNS_16Flash_fwd_paramsE,"a",@progbits
	.sectionflags	@""
	.align	4
.nv.constant0._ZN5flash24flash_fwd_splitkv_kernelI23Flash_fwd_kernel_traitsILi128ELi64ELi64ELi4ELb0ELb0EN7cutlass10bfloat16_tE19Flash_kernel_traitsILi128ELi64ELi64ELi4ES3_EELb0ELb1ELb0ELb0ELb0ELb0ELb1ELb1EEEvNS_16Flash_fwd_paramsE:
	.zero		1360


//--------------------- .nv.constant0._ZN5flash24flash_fwd_splitkv_kernelI23Flash_fwd_kernel_traitsILi128ELi64ELi64ELi4ELb0ELb0EN7cutlass10bfloat16_tE19Flash_kernel_traitsILi128ELi64ELi64ELi4ES3_EELb0ELb1ELb0ELb0ELb0ELb1ELb1ELb1EEEvNS_16Flash_fwd_paramsE --------------------------
	.section	.nv.constant0._ZN5flash24flash_fwd_splitkv_kernelI23Flash_fwd_kernel_traitsILi128ELi64ELi64ELi4ELb0ELb0EN7cutlass10bfloat16_tE19Flash_kernel_traitsILi128ELi64ELi64ELi4ES3_EELb0ELb1ELb0ELb0ELb0ELb1ELb1ELb1EEEvNS_16Flash_fwd_paramsE,"a",@progbits
	.sectionflags	@""
	.align	4
.nv.constant0._ZN5flash24flash_fwd_splitkv_kernelI23Flash_fwd_kernel_traitsILi128ELi64ELi64ELi4ELb0ELb0EN7cutlass10bfloat16_tE19Flash_kernel_traitsILi128ELi64ELi64ELi4ES3_EELb0ELb1ELb0ELb0ELb0ELb1ELb1ELb1EEEvNS_16Flash_fwd_paramsE:
	.zero		1360


//--------------------- .nv.constant0._ZN5flash24flash_fwd_splitkv_kernelI23Flash_fwd_kernel_traitsILi128ELi64ELi64ELi4ELb0ELb0EN7cutlass10bfloat16_tE19Flash_kernel_traitsILi128ELi64ELi64ELi4ES3_EELb0ELb0ELb0ELb1ELb1ELb0ELb0ELb0EEEvNS_16Flash_fwd_paramsE --------------------------
	.section	.nv.constant0._ZN5flash24flash_fwd_splitkv_kernelI23Flash_fwd_kernel_traitsILi128ELi64ELi64ELi4ELb0ELb0EN7cutlass10bfloat16_tE19Flash_kernel_traitsILi128ELi64ELi64ELi4ES3_EELb0ELb0ELb0ELb1ELb1ELb0ELb0ELb0EEEvNS_16Flash_fwd_paramsE,"a",@progbits
	.sectionflags	@""
	.align	4
.nv.constant0._ZN5flash24flash_fwd_splitkv_kernelI23Flash_fwd_kernel_traitsILi128ELi64ELi64ELi4ELb0ELb0EN7cutlass10bfloat16_tE19Flash_kernel_traitsILi128ELi64ELi64ELi4ES3_EELb0ELb0ELb0ELb1ELb1ELb0ELb0ELb0EEEvNS_16Flash_fwd_paramsE:
	.zero		1360


//--------------------- .nv.constant0._ZN5flash24flash_fwd_splitkv_kernelI23Flash_fwd_kernel_traitsILi128ELi64ELi64ELi4ELb0ELb0EN7cutlass10bfloat16_tE19Flash_kernel_traitsILi128ELi64ELi64ELi4ES3_EELb0ELb0ELb0ELb1ELb1ELb1ELb0ELb0EEEvNS_16Flash_fwd_paramsE --------------------------
	.section	.nv.constant0._ZN5flash24flash_fwd_splitkv_kernelI23Flash_fwd_kernel_traitsILi128ELi64ELi64ELi4ELb0ELb0EN7cutlass10bfloat16_tE19Flash_kernel_traitsILi128ELi64ELi64ELi4ES3_EELb0ELb0ELb0ELb1ELb1ELb1ELb0ELb0EEEvNS_16Flash_fwd_paramsE,"a",@progbits
	.sectionflags	@""
	.align	4
.nv.constant0._ZN5flash24flash_fwd_splitkv_kernelI23Flash_fwd_kernel_traitsILi128ELi64ELi64ELi4ELb0ELb0EN7cutlass10bfloat16_tE19Flash_kernel_traitsILi128ELi64ELi64ELi4ES3_EELb0ELb0ELb0ELb1ELb1ELb1ELb0ELb0EEEvNS_16Flash_fwd_paramsE:
	.zero		1360


//--------------------- .nv.constant0._ZN5flash24flash_fwd_splitkv_kernelI23Flash_fwd_kernel_traitsILi128ELi64ELi64ELi4ELb0ELb0EN7cutlass10bfloat16_tE19Flash_kernel_traitsILi128ELi64ELi64ELi4ES3_EELb0ELb0ELb1ELb0ELb0ELb0ELb0ELb0EEEvNS_16Flash_fwd_paramsE --------------------------
	.section	.nv.constant0._ZN5flash24flash_fwd_splitkv_kernelI23Flash_fwd_kernel_traitsILi128ELi64ELi64ELi4ELb0ELb0EN7cutlass10bfloat16_tE19Flash_kernel_traitsILi128ELi64ELi64ELi4ES3_EELb0ELb0ELb1ELb0ELb0ELb0ELb0ELb0EEEvNS_16Flash_fwd_paramsE,"a",@progbits
	.sectionflags	@""
	.align	4
.nv.constant0._ZN5flash24flash_fwd_splitkv_kernelI23Flash_fwd_kernel_traitsILi128ELi64ELi64ELi4ELb0ELb0EN7cutlass10bfloat16_tE19Flash_kernel_traitsILi128ELi64ELi64ELi4ES3_EELb0ELb0ELb1ELb0ELb0ELb0ELb0ELb0EEEvNS_16Flash_fwd_paramsE:
	.zero		1360


//--------------------- .nv.constant0._ZN5flash24flash_fwd_splitkv_kernelI23Flash_fwd_kernel_traitsILi128ELi64ELi64ELi4ELb0ELb0EN7cutlass10bfloat16_tE19Flash_kernel_traitsILi128ELi64ELi64ELi4ES3_EELb0ELb0ELb1ELb0ELb0ELb1ELb0ELb0EEEvNS_16Flash_fwd_paramsE --------------------------
	.section	.nv.constant0._ZN5flash24flash_fwd_splitkv_kernelI23Flash_fwd_kernel_traitsILi128ELi64ELi64ELi4ELb0ELb0EN7cutlass10bfloat16_tE19Flash_kernel_traitsILi128ELi64ELi64ELi4ES3_EELb0ELb0ELb1ELb0ELb0ELb1ELb0ELb0EEEvNS_16Flash_fwd_paramsE,"a",@progbits
	.sectionflags	@""
	.align	4
.nv.constant0._ZN5flash24flash_fwd_splitkv_kernelI23Flash_fwd_kernel_traitsILi128ELi64ELi64ELi4ELb0ELb0EN7cutlass10bfloat16_tE19Flash_kernel_traitsILi128ELi64ELi64ELi4ES3_EELb0ELb0ELb1ELb0ELb0ELb1ELb0ELb0EEEvNS_16Flash_fwd_paramsE:
	.zero		1360


//--------------------- .nv.constant0._ZN5flash24flash_fwd_splitkv_kernelI23Flash_fwd_kernel_traitsILi128ELi64ELi64ELi4ELb0ELb0EN7cutlass10bfloat16_tE19Flash_kernel_traitsILi128ELi64ELi64ELi4ES3_EELb0ELb0ELb0ELb0ELb1ELb0ELb0ELb1EEEvNS_16Flash_fwd_paramsE --------------------------
	.section	.nv.constant0._ZN5flash24flash_fwd_splitkv_kernelI23Flash_fwd_kernel_traitsILi128ELi64ELi64ELi4ELb0ELb0EN7cutlass10bfloat16_tE19Flash_kernel_traitsILi128ELi64ELi64ELi4ES3_EELb0ELb0ELb0ELb0ELb1ELb0ELb0ELb1EEEvNS_16Flash_fwd_paramsE,"a",@progbits
	.sectionflags	@""
	.align	4
.nv.constant0._ZN5flash24flash_fwd_splitkv_kernelI23Flash_fwd_kernel_traitsILi128ELi64ELi64ELi4ELb0ELb0EN7cutlass10bfloat16_tE19Flash_kernel_traitsILi128ELi64ELi64ELi4ES3_EELb0ELb0ELb0ELb0ELb1ELb0ELb0ELb1EEEvNS_16Flash_fwd_paramsE:
	.zero		1360


//--------------------- .nv.constant0._ZN5flash24flash_fwd_splitkv_kernelI23Flash_fwd_kernel_traitsILi128ELi64ELi64ELi4ELb0ELb0EN7cutlass10bfloat16_tE19Flash_kernel_traitsILi128ELi64ELi64ELi4ES3_EELb0ELb0ELb0ELb0ELb1ELb1ELb0ELb1EEEvNS_16Flash_fwd_paramsE --------------------------
	.section	.nv.constant0._ZN5flash24flash_fwd_splitkv_kernelI23Flash_fwd_kernel_traitsILi128ELi64ELi64ELi4ELb0ELb0EN7cutlass10bfloat16_tE19Flash_kernel_traitsILi128ELi64ELi64ELi4ES3_EELb0ELb0ELb0ELb0ELb1ELb1ELb0ELb1EEEvNS_16Flash_fwd_paramsE,"a",@progbits
	.sectionflags	@""
	.align	4
.nv.constant0._ZN5flash24flash_fwd_splitkv_kernelI23Flash_fwd_kernel_traitsILi128ELi64ELi64ELi4ELb0ELb0EN7cutlass10bfloat16_tE19Flash_kernel_traitsILi128ELi64ELi64ELi4ES3_EELb0ELb0ELb0ELb0ELb1ELb1ELb0ELb1EEEvNS_16Flash_fwd_paramsE:
	.zero		1360


//--------------------- .nv.constant0._ZN5flash24flash_fwd_splitkv_kernelI23Flash_fwd_kernel_traitsILi128ELi64ELi64ELi4ELb0ELb0EN7cutlass10bfloat16_tE19Flash_kernel_traitsILi128ELi64ELi64ELi4ES3_EELb0ELb0ELb1ELb0ELb0ELb0ELb0ELb1EEEvNS_16Flash_fwd_paramsE --------------------------
	.section	.nv.constant0._ZN5flash24flash_fwd_splitkv_kernelI23Flash_fwd_kernel_traitsILi128ELi64ELi64ELi4ELb0ELb0EN7cutlass10bfloat16_tE19Flash_kernel_traitsILi128ELi64ELi64ELi4ES3_EELb0ELb0ELb1ELb0ELb0ELb0ELb0ELb1EEEvNS_16Flash_fwd_paramsE,"a",@progbits
	.sectionflags	@""
	.align	4
.nv.constant0._ZN5flash24flash_fwd_splitkv_kernelI23Flash_fwd_kernel_traitsILi128ELi64ELi64ELi4ELb0ELb0EN7cutlass10bfloat16_tE19Flash_kernel_traitsILi128ELi64ELi64ELi4ES3_EELb0ELb0ELb1ELb0ELb0ELb0ELb0ELb1EEEvNS_16Flash_fwd_paramsE:
	.zero		1360


//--------------------- .nv.constant0._ZN5flash24flash_fwd_splitkv_kernelI23Flash_fwd_kernel_traitsILi128ELi64ELi64ELi4ELb0ELb0EN7cutlass10bfloat16_tE19Flash_kernel_traitsILi128ELi64ELi64ELi4ES3_EELb0ELb0ELb1ELb0ELb0ELb1ELb0ELb1EEEvNS_16Flash_fwd_paramsE --------------------------
	.section	.nv.constant0._ZN5flash24flash_fwd_splitkv_kernelI23Flash_fwd_kernel_traitsILi128ELi64ELi64ELi4ELb0ELb0EN7cutlass10bfloat16_tE19Flash_kernel_traitsILi128ELi64ELi64ELi4ES3_EELb0ELb0ELb1ELb0ELb0ELb1ELb0ELb1EEEvNS_16Flash_fwd_paramsE,"a",@progbits
	.sectionflags	@""
	.align	4
.nv.constant0._ZN5flash24flash_fwd_splitkv_kernelI23Flash_fwd_kernel_traitsILi128ELi64ELi64ELi4ELb0ELb0EN7cutlass10bfloat16_tE19Flash_kernel_traitsILi128ELi64ELi64ELi4ES3_EELb0ELb0ELb1ELb0ELb0ELb1ELb0ELb1EEEvNS_16Flash_fwd_paramsE:
	.zero		1360


//--------------------- .nv.constant0._ZN5flash24flash_fwd_splitkv_kernelI23Flash_fwd_kernel_traitsILi128ELi64ELi64ELi4ELb0ELb0EN7cutlass10bfloat16_tE19Flash_kernel_traitsILi128ELi64ELi64ELi4ES3_EELb0ELb0ELb0ELb1ELb1ELb0ELb1ELb0EEEvNS_16Flash_fwd_paramsE --------------------------
	.section	.nv.constant0._ZN5flash24flash_fwd_splitkv_kernelI23Flash_fwd_kernel_traitsILi128ELi64ELi64ELi4ELb0ELb0EN7cutlass10bfloat16_tE19Flash_kernel_traitsILi128ELi64ELi64ELi4ES3_EELb0ELb0ELb0ELb1ELb1ELb0ELb1ELb0EEEvNS_16Flash_fwd_paramsE,"a",@progbits
	.sectionflags	@""
	.align	4
.nv.constant0._ZN5flash24flash_fwd_splitkv_kernelI23Flash_fwd_kernel_traitsILi128ELi64ELi64ELi4ELb0ELb0EN7cutlass10bfloat16_tE19Flash_kernel_traitsILi128ELi64ELi64ELi4ES3_EELb0ELb0ELb0ELb1ELb1ELb0ELb1ELb0EEEvNS_16Flash_fwd_paramsE:
	.zero		1360


//--------------------- .nv.constant0._ZN5flash24flash_fwd_splitkv_kernelI23Flash_fwd_kernel_traitsILi128ELi64ELi64ELi4ELb0ELb0EN7cutlass10bfloat16_tE19Flash_kernel_traitsILi128ELi64ELi64ELi4ES3_EELb0ELb0ELb0ELb1ELb1ELb1ELb1ELb0EEEvNS_16Flash_fwd_paramsE --------------------------
	.section	.nv.constant0._ZN5flash24flash_fwd_splitkv_kernelI23Flash_fwd_kernel_traitsILi128ELi64ELi64ELi4ELb0ELb0EN7cutlass10bfloat16_tE19Flash_kernel_traitsILi128ELi64ELi64ELi4ES3_EELb0ELb0ELb0ELb1ELb1ELb1ELb1ELb0EEEvNS_16Flash_fwd_paramsE,"a",@progbits
	.sectionflags	@""
	.align	4
.nv.constant0._ZN5flash24flash_fwd_splitkv_kernelI23Flash_fwd_kernel_traitsILi128ELi64ELi64ELi4ELb0ELb0EN7cutlass10bfloat16_tE19Flash_kernel_traitsILi128ELi64ELi64ELi4ES3_EELb0ELb0ELb0ELb1ELb1ELb1ELb1ELb0EEEvNS_16Flash_fwd_paramsE:
	.zero		1360


//--------------------- .nv.constant0._ZN5flash24flash_fwd_splitkv_kernelI23Flash_fwd_kernel_traitsILi128ELi64ELi64ELi4ELb0ELb0EN7cutlass10bfloat16_tE19Flash_kernel_traitsILi128ELi64ELi64ELi4ES3_EELb0ELb0ELb1ELb0ELb0ELb0ELb1ELb0EEEvNS_16Flash_fwd_paramsE --------------------------
	.section	.nv.constant0._ZN5flash24flash_fwd_splitkv_kernelI23Flash_fwd_kernel_traitsILi128ELi64ELi64ELi4ELb0ELb0EN7cutlass10bfloat16_tE19Flash_kernel_traitsILi128ELi64ELi64ELi4ES3_EELb0ELb0ELb1ELb0ELb0ELb0ELb1ELb0EEEvNS_16Flash_fwd_paramsE,"a",@progbits
	.sectionflags	@""
	.align	4
.nv.constant0._ZN5flash24flash_fwd_splitkv_kernelI23Flash_fwd_kernel_traitsILi128ELi64ELi64ELi4ELb0ELb0EN7cutlass10bfloat16_tE19Flash_kernel_traitsILi128ELi64ELi64ELi4ES3_EELb0ELb0ELb1ELb0ELb0ELb0ELb1ELb0EEEvNS_16Flash_fwd_paramsE:
	.zero		1360


//--------------------- .nv.constant0._ZN5flash24flash_fwd_splitkv_kernelI23Flash_fwd_kernel_traitsILi128ELi64ELi64ELi4ELb0ELb0EN7cutlass10bfloat16_tE19Flash_kernel_traitsILi128ELi64ELi64ELi4ES3_EELb0ELb0ELb1ELb0ELb0ELb1ELb1ELb0EEEvNS_16Flash_fwd_paramsE --------------------------
	.section	.nv.constant0._ZN5flash24flash_fwd_splitkv_kernelI23Flash_fwd_kernel_traitsILi128ELi64ELi64ELi4ELb0ELb0EN7cutlass10bfloat16_tE19Flash_kernel_traitsILi128ELi64ELi64ELi4ES3_EELb0ELb0ELb1ELb0ELb0ELb1ELb1ELb0EEEvNS_16Flash_fwd_paramsE,"a",@progbits
	.sectionflags	@""
	.align	4
.nv.constant0._ZN5flash24flash_fwd_splitkv_kernelI23Flash_fwd_kernel_traitsILi128ELi64ELi64ELi4ELb0ELb0EN7cutlass10bfloat16_tE19Flash_kernel_traitsILi128ELi64ELi64ELi4ES3_EELb0ELb0ELb1ELb0ELb0ELb1ELb1ELb0EEEvNS_16Flash_fwd_paramsE:
	.zero		1360


//--------------------- .nv.constant0._ZN5flash24flash_fwd_splitkv_kernelI23Flash_fwd_kernel_traitsILi128ELi64ELi64ELi4ELb0ELb0EN7cutlass10bfloat16_tE19Flash_kernel_traitsILi128ELi64ELi64ELi4ES3_EELb0ELb0ELb0ELb0ELb1ELb0ELb1ELb1EEEvNS_16Flash_fwd_paramsE --------------------------
	.section	.nv.constant0._ZN5flash24flash_fwd_splitkv_kernelI23Flash_fwd_kernel_traitsILi128ELi64ELi64ELi4ELb0ELb0EN7cutlass10bfloat16_tE19Flash_kernel_traitsILi128ELi64ELi64ELi4ES3_EELb0ELb0ELb0ELb0ELb1ELb0ELb1ELb1EEEvNS_16Flash_fwd_paramsE,"a",@progbits
	.sectionflags	@""
	.align	4
.nv.constant0._ZN5flash24flash_fwd_splitkv_kernelI23Flash_fwd_kernel_traitsILi128ELi64ELi64ELi4ELb0ELb0EN7cutlass10bfloat16_tE19Flash_kernel_traitsILi128ELi64ELi64ELi4ES3_EELb0ELb0ELb0ELb0ELb1ELb0ELb1ELb1EEEvNS_16Flash_fwd_paramsE:
	.zero		1360


//--------------------- .nv.constant0._ZN5flash24flash_fwd_splitkv_kernelI23Flash_fwd_kernel_traitsILi128ELi64ELi64ELi4ELb0ELb0EN7cutlass10bfloat16_tE19Flash_kernel_traitsILi128ELi64ELi64ELi4ES3_EELb0ELb0ELb0ELb0ELb1ELb1ELb1ELb1EEEvNS_16Flash_fwd_paramsE --------------------------
	.section	.nv.constant0._ZN5flash24flash_fwd_splitkv_kernelI23Flash_fwd_kernel_traitsILi128ELi64ELi64ELi4ELb0ELb0EN7cutlass10bfloat16_tE19Flash_kernel_traitsILi128ELi64ELi64ELi4ES3_EELb0ELb0ELb0ELb0ELb1ELb1ELb1ELb1EEEvNS_16Flash_fwd_paramsE,"a",@progbits
	.sectionflags	@""
	.align	4
.nv.constant0._ZN5flash24flash_fwd_splitkv_kernelI23Flash_fwd_kernel_traitsILi128ELi64ELi64ELi4ELb0ELb0EN7cutlass10bfloat16_tE19Flash_kernel_traitsILi128ELi64ELi64ELi4ES3_EELb0ELb0ELb0ELb0ELb1ELb1ELb1ELb1EEEvNS_16Flash_fwd_paramsE:
	.zero		1360


//--------------------- .nv.constant0._ZN5flash24flash_fwd_splitkv_kernelI23Flash_fwd_kernel_traitsILi128ELi64ELi64ELi4ELb0ELb0EN7cutlass10bfloat16_tE19Flash_kernel_traitsILi128ELi64ELi64ELi4ES3_EELb0ELb0ELb1ELb0ELb0ELb0ELb1ELb1EEEvNS_16Flash_fwd_paramsE --------------------------
	.section	.nv.constant0._ZN5flash24flash_fwd_splitkv_kernelI23Flash_fwd_kernel_traitsILi128ELi64ELi64ELi4ELb0ELb0EN7cutlass10bfloat16_tE19Flash_kernel_traitsILi128ELi64ELi64ELi4ES3_EELb0ELb0ELb1ELb0ELb0ELb0ELb1ELb1EEEvNS_16Flash_fwd_paramsE,"a",@progbits
	.sectionflags	@""
	.align	4
.nv.constant0._ZN5flash24flash_fwd_splitkv_kernelI23Flash_fwd_kernel_traitsILi128ELi64ELi64ELi4ELb0ELb0EN7cutlass10bfloat16_tE19Flash_kernel_traitsILi128ELi64ELi64ELi4ES3_EELb0ELb0ELb1ELb0ELb0ELb0ELb1ELb1EEEvNS_16Flash_fwd_paramsE:
	.zero		1360


//--------------------- .nv.constant0._ZN5flash24flash_fwd_splitkv_kernelI23Flash_fwd_kernel_traitsILi128ELi64ELi64ELi4ELb0ELb0EN7cutlass10bfloat16_tE19Flash_kernel_traitsILi128ELi64ELi64ELi4ES3_EELb0ELb0ELb1ELb0ELb0ELb1ELb1ELb1EEEvNS_16Flash_fwd_paramsE --------------------------
	.section	.nv.constant0._ZN5flash24flash_fwd_splitkv_kernelI23Flash_fwd_kernel_traitsILi128ELi64ELi64ELi4ELb0ELb0EN7cutlass10bfloat16_tE19Flash_kernel_traitsILi128ELi64ELi64ELi4ES3_EELb0ELb0ELb1ELb0ELb0ELb1ELb1ELb1EEEvNS_16Flash_fwd_paramsE,"a",@progbits
	.sectionflags	@""
	.align	4
.nv.constant0._ZN5flash24flash_fwd_splitkv_kernelI23Flash_fwd_kernel_traitsILi128ELi64ELi64ELi4ELb0ELb0EN7cutlass10bfloat16_tE19Flash_kernel_traitsILi128ELi64ELi64ELi4ES3_EELb0ELb0ELb1ELb0ELb0ELb1ELb1ELb1EEEvNS_16Flash_fwd_paramsE:
	.zero		1360


//--------------------- .nv.constant0._ZN5flash24flash_fwd_splitkv_kernelI23Flash_fwd_kernel_traitsILi128ELi64ELi64ELi4ELb0ELb0EN7cutlass10bfloat16_tE19Flash_kernel_traitsILi128ELi64ELi64ELi4ES3_EELb0ELb1ELb0ELb0ELb1ELb0ELb0ELb0EEEvNS_16Flash_fwd_paramsE --------------------------
	.section	.nv.constant0._ZN5flash24flash_fwd_splitkv_kernelI23Flash_fwd_kernel_traitsILi128ELi64ELi64ELi4ELb0ELb0EN7cutlass10bfloat16_tE19Flash_kernel_traitsILi128ELi64ELi64ELi4ES3_EELb0ELb1ELb0ELb0ELb1ELb0ELb0ELb0EEEvNS_16Flash_fwd_paramsE,"a",@progbits
	.sectionflags	@""
	.align	4
.nv.constant0._ZN5flash24flash_fwd_splitkv_kernelI23Flash_fwd_kernel_traitsILi128ELi64ELi64ELi4ELb0ELb0EN7cutlass10bfloat16_tE19Flash_kernel_traitsILi128ELi64ELi64ELi4ES3_EELb0ELb1ELb0ELb0ELb1ELb0ELb0ELb0EEEvNS_16Flash_fwd_paramsE:
	.zero		1360


//--------------------- .nv.constant0._ZN5flash24flash_fwd_splitkv_kernelI23Flash_fwd_kernel_traitsILi128ELi64ELi64ELi4ELb0ELb0EN7cutlass10bfloat16_tE19Flash_kernel_traitsILi128ELi64ELi64ELi4ES3_EELb0ELb1ELb0ELb0ELb1ELb1ELb0ELb0EEEvNS_16Flash_fwd_paramsE --------------------------
	.section	.nv.constant0._ZN5flash24flash_fwd_splitkv_kernelI23Flash_fwd_kernel_traitsILi128ELi64ELi64ELi4ELb0ELb0EN7cutlass10bfloat16_tE19Flash_kernel_traitsILi128ELi64ELi64ELi4ES3_EELb0ELb1ELb0ELb0ELb1ELb1ELb0ELb0EEEvNS_16Flash_fwd_paramsE,"a",@progbits
	.sectionflags	@""
	.align	4
.nv.constant0._ZN5flash24flash_fwd_splitkv_kernelI23Flash_fwd_kernel_traitsILi128ELi64ELi64ELi4ELb0ELb0EN7cutlass10bfloat16_tE19Flash_kernel_traitsILi128ELi64ELi64ELi4ES3_EELb0ELb1ELb0ELb0ELb1ELb1ELb0ELb0EEEvNS_16Flash_fwd_paramsE:
	.zero		1360


//--------------------- .nv.constant0._ZN5flash24flash_fwd_splitkv_kernelI23Flash_fwd_kernel_traitsILi128ELi64ELi64ELi4ELb0ELb0EN7cutlass10bfloat16_tE19Flash_kernel_traitsILi128ELi64ELi64ELi4ES3_EELb0ELb1ELb1ELb0ELb0ELb0ELb0ELb0EEEvNS_16Flash_fwd_paramsE --------------------------
	.section	.nv.constant0._ZN5flash24flash_fwd_splitkv_kernelI23Flash_fwd_kernel_traitsILi128ELi64ELi64ELi4ELb0ELb0EN7cutlass10bfloat16_tE19Flash_kernel_traitsILi128ELi64ELi64ELi4ES3_EELb0ELb1ELb1ELb0ELb0ELb0ELb0ELb0EEEvNS_16Flash_fwd_paramsE,"a",@progbits
	.sectionflags	@""
	.align	4
.nv.constant0._ZN5flash24flash_fwd_splitkv_kernelI23Flash_fwd_kernel_traitsILi128ELi64ELi64ELi4ELb0ELb0EN7cutlass10bfloat16_tE19Flash_kernel_traitsILi128ELi64ELi64ELi4ES3_EELb0ELb1ELb1ELb0ELb0ELb0ELb0ELb0EEEvNS_16Flash_fwd_paramsE:
	.zero		1360


//--------------------- .nv.constant0._ZN5flash24flash_fwd_splitkv_kernelI23Flash_fwd_kernel_traitsILi128ELi64ELi64ELi4ELb0ELb0EN7cutlass10bfloat16_tE19Flash_kernel_traitsILi128ELi64ELi64ELi4ES3_EELb0ELb1ELb1ELb0ELb0ELb1ELb0ELb0EEEvNS_16Flash_fwd_paramsE --------------------------
	.section	.nv.constant0._ZN5flash24flash_fwd_splitkv_kernelI23Flash_fwd_kernel_traitsILi128ELi64ELi64ELi4ELb0ELb0EN7cutlass10bfloat16_tE19Flash_kernel_traitsILi128ELi64ELi64ELi4ES3_EELb0ELb1ELb1ELb0ELb0ELb1ELb0ELb0EEEvNS_16Flash_fwd_paramsE,"a",@progbits
	.sectionflags	@""
	.align	4
.nv.constant0._ZN5flash24flash_fwd_splitkv_kernelI23Flash_fwd_kernel_traitsILi128ELi64ELi64ELi4ELb0ELb0EN7cutlass10bfloat16_tE19Flash_kernel_traitsILi128ELi64ELi64ELi4ES3_EELb0ELb1ELb1ELb0ELb0ELb1ELb0ELb0EEEvNS_16Flash_fwd_paramsE:
	.zero		1360


//--------------------- .nv.constant0._ZN5flash24flash_fwd_splitkv_kernelI23Flash_fwd_kernel_traitsILi128ELi64ELi64ELi4ELb0ELb0EN7cutlass10bfloat16_tE19Flash_kernel_traitsILi128ELi64ELi64ELi4ES3_EELb0ELb1ELb0ELb0ELb1ELb0ELb0ELb1EEEvNS_16Flash_fwd_paramsE --------------------------
	.section	.nv.constant0._ZN5flash24flash_fwd_splitkv_kernelI23Flash_fwd_kernel_traitsILi128ELi64ELi64ELi4ELb0ELb0EN7cutlass10bfloat16_tE19Flash_kernel_traitsILi128ELi64ELi64ELi4ES3_EELb0ELb1ELb0ELb0ELb1ELb0ELb0ELb1EEEvNS_16Flash_fwd_paramsE,"a",@progbits
	.sectionflags	@""
	.align	4
.nv.constant0._ZN5flash24flash_fwd_splitkv_kernelI23Flash_fwd_kernel_traitsILi128ELi64ELi64ELi4ELb0ELb0EN7cutlass10bfloat16_tE19Flash_kernel_traitsILi128ELi64ELi64ELi4ES3_EELb0ELb1ELb0ELb0ELb1ELb0ELb0ELb1EEEvNS_16Flash_fwd_paramsE:
	.zero		1360


//--------------------- .nv.constant0._ZN5flash24flash_fwd_splitkv_kernelI23Flash_fwd_kernel_traitsILi128ELi64ELi64ELi4ELb0ELb0EN7cutlass10bfloat16_tE19Flash_kernel_traitsILi128ELi64ELi64ELi4ES3_EELb0ELb1ELb0ELb0ELb1ELb1ELb0ELb1EEEvNS_16Flash_fwd_paramsE --------------------------
	.section	.nv.constant0._ZN5flash24flash_fwd_splitkv_kernelI23Flash_fwd_kernel_traitsILi128ELi64ELi64ELi4ELb0ELb0EN7cutlass10bfloat16_tE19Flash_kernel_traitsILi128ELi64ELi64ELi4ES3_EELb0ELb1ELb0ELb0ELb1ELb1ELb0ELb1EEEvNS_16Flash_fwd_paramsE,"a",@progbits
	.sectionflags	@""
	.align	4
.nv.constant0._ZN5flash24flash_fwd_splitkv_kernelI23Flash_fwd_kernel_traitsILi128ELi64ELi64ELi4ELb0ELb0EN7cutlass10bfloat16_tE19Flash_kernel_traitsILi128ELi64ELi64ELi4ES3_EELb0ELb1ELb0ELb0ELb1ELb1ELb0ELb1EEEvNS_16Flash_fwd_paramsE:
	.zero		1360


//--------------------- .nv.constant0._ZN5flash24flash_fwd_splitkv_kernelI23Flash_fwd_kernel_traitsILi128ELi64ELi64ELi4ELb0ELb0EN7cutlass10bfloat16_tE19Flash_kernel_traitsILi128ELi64ELi64ELi4ES3_EELb0ELb1ELb1ELb0ELb0ELb0ELb0ELb1EEEvNS_16Flash_fwd_paramsE --------------------------
	.section	.nv.constant0._ZN5flash24flash_fwd_splitkv_kernelI23Flash_fwd_kernel_traitsILi128ELi64ELi64ELi4ELb0ELb0EN7cutlass10bfloat16_tE19Flash_kernel_traitsILi128ELi64ELi64ELi4ES3_EELb0ELb1ELb1ELb0ELb0ELb0ELb0ELb1EEEvNS_16Flash_fwd_paramsE,"a",@progbits
	.sectionflags	@""
	.align	4
.nv.constant0._ZN5flash24flash_fwd_splitkv_kernelI23Flash_fwd_kernel_traitsILi128ELi64ELi64ELi4ELb0ELb0EN7cutlass10bfloat16_tE19Flash_kernel_traitsILi128ELi64ELi64ELi4ES3_EELb0ELb1ELb1ELb0ELb0ELb0ELb0ELb1EEEvNS_16Flash_fwd_paramsE:
	.zero		1360


//--------------------- .nv.constant0._ZN5flash24flash_fwd_splitkv_kernelI23Flash_fwd_kernel_traitsILi128ELi64ELi64ELi4ELb0ELb0EN7cutlass10bfloat16_tE19Flash_kernel_traitsILi128ELi64ELi64ELi4ES3_EELb0ELb1ELb1ELb0ELb0ELb1ELb0ELb1EEEvNS_16Flash_fwd_paramsE --------------------------
	.section	.nv.constant0._ZN5flash24flash_fwd_splitkv_kernelI23Flash_fwd_kernel_traitsILi128ELi64ELi64ELi4ELb0ELb0EN7cutlass10bfloat16_tE19Flash_kernel_traitsILi128ELi64ELi64ELi4ES3_EELb0ELb1ELb1ELb0ELb0ELb1ELb0ELb1EEEvNS_16Flash_fwd_paramsE,"a",@progbits
	.sectionflags	@""
	.align	4
.nv.constant0._ZN5flash24flash_fwd_splitkv_kernelI23Flash_fwd_kernel_traitsILi128ELi64ELi64ELi4ELb0ELb0EN7cutlass10bfloat16_tE19Flash_kernel_traitsILi128ELi64ELi64ELi4ES3_EELb0ELb1ELb1ELb0ELb0ELb1ELb0ELb1EEEvNS_16Flash_fwd_paramsE:
	.zero		1360


//--------------------- .nv.constant0._ZN5flash24flash_fwd_splitkv_kernelI23Flash_fwd_kernel_traitsILi128ELi64ELi64ELi4ELb0ELb0EN7cutlass10bfloat16_tE19Flash_kernel_traitsILi128ELi64ELi64ELi4ES3_EELb0ELb1ELb0ELb0ELb1ELb0ELb1ELb0EEEvNS_16Flash_fwd_paramsE --------------------------
	.section	.nv.constant0._ZN5flash24flash_fwd_splitkv_kernelI23Flash_fwd_kernel_traitsILi128ELi64ELi64ELi4ELb0ELb0EN7cutlass10bfloat16_tE19Flash_kernel_traitsILi128ELi64ELi64ELi4ES3_EELb0ELb1ELb0ELb0ELb1ELb0ELb1ELb0EEEvNS_16Flash_fwd_paramsE,"a",@progbits
	.sectionflags	@""
	.align	4
.nv.constant0._ZN5flash24flash_fwd_splitkv_kernelI23Flash_fwd_kernel_traitsILi128ELi64ELi64ELi4ELb0ELb0EN7cutlass10bfloat16_tE19Flash_kernel_traitsILi128ELi64ELi64ELi4ES3_EELb0ELb1ELb0ELb0ELb1ELb0ELb1ELb0EEEvNS_16Flash_fwd_paramsE:
	.zero		1360


//--------------------- .nv.constant0._ZN5flash24flash_fwd_splitkv_kernelI23Flash_fwd_kernel_traitsILi128ELi64ELi64ELi4ELb0ELb0EN7cutlass10bfloat16_tE19Flash_kernel_traitsILi128ELi64ELi64ELi4ES3_EELb0ELb1ELb0ELb0ELb1ELb1ELb1ELb0EEEvNS_16Flash_fwd_paramsE --------------------------
	.section	.nv.constant0._ZN5flash24flash_fwd_splitkv_kernelI23Flash_fwd_kernel_traitsILi128ELi64ELi64ELi4ELb0ELb0EN7cutlass10bfloat16_tE19Flash_kernel_traitsILi128ELi64ELi64ELi4ES3_EELb0ELb1ELb0ELb0ELb1ELb1ELb1ELb0EEEvNS_16Flash_fwd_paramsE,"a",@progbits
	.sectionflags	@""
	.align	4
.nv.constant0._ZN5flash24flash_fwd_splitkv_kernelI23Flash_fwd_kernel_traitsILi128ELi64ELi64ELi4ELb0ELb0EN7cutlass10bfloat16_tE19Flash_kernel_traitsILi128ELi64ELi64ELi4ES3_EELb0ELb1ELb0ELb0ELb1ELb1ELb1ELb0EEEvNS_16Flash_fwd_paramsE:
	.zero		1360


//--------------------- .nv.constant0._ZN5flash24flash_fwd_splitkv_kernelI23Flash_fwd_kernel_traitsILi128ELi64ELi64ELi4ELb0ELb0EN7cutlass10bfloat16_tE19Flash_kernel_traitsILi128ELi64ELi64ELi4ES3_EELb0ELb1ELb1ELb0ELb0ELb0ELb1ELb0EEEvNS_16Flash_fwd_paramsE --------------------------
	.section	.nv.constant0._ZN5flash24flash_fwd_splitkv_kernelI23Flash_fwd_kernel_traitsILi128ELi64ELi64ELi4ELb0ELb0EN7cutlass10bfloat16_tE19Flash_kernel_traitsILi128ELi64ELi64ELi4ES3_EELb0ELb1ELb1ELb0ELb0ELb0ELb1ELb0EEEvNS_16Flash_fwd_paramsE,"a",@progbits
	.sectionflags	@""
	.align	4
.nv.constant0._ZN5flash24flash_fwd_splitkv_kernelI23Flash_fwd_kernel_traitsILi128ELi64ELi64ELi4ELb0ELb0EN7cutlass10bfloat16_tE19Flash_kernel_traitsILi128ELi64ELi64ELi4ES3_EELb0ELb1ELb1ELb0ELb0ELb0ELb1ELb0EEEvNS_16Flash_fwd_paramsE:
	.zero		1360


//--------------------- .nv.constant0._ZN5flash24flash_fwd_splitkv_kernelI23Flash_fwd_kernel_traitsILi128ELi64ELi64ELi4ELb0ELb0EN7cutlass10bfloat16_tE19Flash_kernel_traitsILi128ELi64ELi64ELi4ES3_EELb0ELb1ELb1ELb0ELb0ELb1ELb1ELb0EEEvNS_16Flash_fwd_paramsE --------------------------
	.section	.nv.constant0._ZN5flash24flash_fwd_splitkv_kernelI23Flash_fwd_kernel_traitsILi128ELi64ELi64ELi4ELb0ELb0EN7cutlass10bfloat16_tE19Flash_kernel_traitsILi128ELi64ELi64ELi4ES3_EELb0ELb1ELb1ELb0ELb0ELb1ELb1ELb0EEEvNS_16Flash_fwd_paramsE,"a",@progbits
	.sectionflags	@""
	.align	4
.nv.constant0._ZN5flash24flash_fwd_splitkv_kernelI23Flash_fwd_kernel_traitsILi128ELi64ELi64ELi4ELb0ELb0EN7cutlass10bfloat16_tE19Flash_kernel_traitsILi128ELi64ELi64ELi4ES3_EELb0ELb1ELb1ELb0ELb0ELb1ELb1ELb0EEEvNS_16Flash_fwd_paramsE:
	.zero		1360


//--------------------- .nv.constant0._ZN5flash24flash_fwd_splitkv_kernelI23Flash_fwd_kernel_traitsILi128ELi64ELi64ELi4ELb0ELb0EN7cutlass10bfloat16_tE19Flash_kernel_traitsILi128ELi64ELi64ELi4ES3_EELb0ELb1ELb0ELb0ELb1ELb0ELb1ELb1EEEvNS_16Flash_fwd_paramsE --------------------------
	.section	.nv.constant0._ZN5flash24flash_fwd_splitkv_kernelI23Flash_fwd_kernel_traitsILi128ELi64ELi64ELi4ELb0ELb0EN7cutlass10bfloat16_tE19Flash_kernel_traitsILi128ELi64ELi64ELi4ES3_EELb0ELb1ELb0ELb0ELb1ELb0ELb1ELb1EEEvNS_16Flash_fwd_paramsE,"a",@progbits
	.sectionflags	@""
	.align	4
.nv.constant0._ZN5flash24flash_fwd_splitkv_kernelI23Flash_fwd_kernel_traitsILi128ELi64ELi64ELi4ELb0ELb0EN7cutlass10bfloat16_tE19Flash_kernel_traitsILi128ELi64ELi64ELi4ES3_EELb0ELb1ELb0ELb0ELb1ELb0ELb1ELb1EEEvNS_16Flash_fwd_paramsE:
	.zero		1360


//--------------------- .nv.constant0._ZN5flash24flash_fwd_splitkv_kernelI23Flash_fwd_kernel_traitsILi128ELi64ELi64ELi4ELb0ELb0EN7cutlass10bfloat16_tE19Flash_kernel_traitsILi128ELi64ELi64ELi4ES3_EELb0ELb1ELb0ELb0ELb1ELb1ELb1ELb1EEEvNS_16Flash_fwd_paramsE --------------------------
	.section	.nv.constant0._ZN5flash24flash_fwd_splitkv_kernelI23Flash_fwd_kernel_traitsILi128ELi64ELi64ELi4ELb0ELb0EN7cutlass10bfloat16_tE19Flash_kernel_traitsILi128ELi64ELi64ELi4ES3_EELb0ELb1ELb0ELb0ELb1ELb1ELb1ELb1EEEvNS_16Flash_fwd_paramsE,"a",@progbits
	.sectionflags	@""
	.align	4
.nv.constant0._ZN5flash24flash_fwd_splitkv_kernelI23Flash_fwd_kernel_traitsILi128ELi64ELi64ELi4ELb0ELb0EN7cutlass10bfloat16_tE19Flash_kernel_traitsILi128ELi64ELi64ELi4ES3_EELb0ELb1ELb0ELb0ELb1ELb1ELb1ELb1EEEvNS_16Flash_fwd_paramsE:
	.zero		1360


//--------------------- .nv.constant0._ZN5flash24flash_fwd_splitkv_kernelI23Flash_fwd_kernel_traitsILi128ELi64ELi64ELi4ELb0ELb0EN7cutlass10bfloat16_tE19Flash_kernel_traitsILi128ELi64ELi64ELi4ES3_EELb0ELb1ELb1ELb0ELb0ELb0ELb1ELb1EEEvNS_16Flash_fwd_paramsE --------------------------
	.section	.nv.constant0._ZN5flash24flash_fwd_splitkv_kernelI23Flash_fwd_kernel_traitsILi128ELi64ELi64ELi4ELb0ELb0EN7cutlass10bfloat16_tE19Flash_kernel_traitsILi128ELi64ELi64ELi4ES3_EELb0ELb1ELb1ELb0ELb0ELb0ELb1ELb1EEEvNS_16Flash_fwd_paramsE,"a",@progbits
	.sectionflags	@""
	.align	4
.nv.constant0._ZN5flash24flash_fwd_splitkv_kernelI23Flash_fwd_kernel_traitsILi128ELi64ELi64ELi4ELb0ELb0EN7cutlass10bfloat16_tE19Flash_kernel_traitsILi128ELi64ELi64ELi4ES3_EELb0ELb1ELb1ELb0ELb0ELb0ELb1ELb1EEEvNS_16Flash_fwd_paramsE:
	.zero		1360


//--------------------- .nv.constant0._ZN5flash24flash_fwd_splitkv_kernelI23Flash_fwd_kernel_traitsILi128ELi64ELi64ELi4ELb0ELb0EN7cutlass10bfloat16_tE19Flash_kernel_traitsILi128ELi64ELi64ELi4ES3_EELb0ELb1ELb1ELb0ELb0ELb1ELb1ELb1EEEvNS_16Flash_fwd_paramsE --------------------------
	.section	.nv.constant0._ZN5flash24flash_fwd_splitkv_kernelI23Flash_fwd_kernel_traitsILi128ELi64ELi64ELi4ELb0ELb0EN7cutlass10bfloat16_tE19Flash_kernel_traitsILi128ELi64ELi64ELi4ES3_EELb0ELb1ELb1ELb0ELb0ELb1ELb1ELb1EEEvNS_16Flash_fwd_paramsE,"a",@progbits
	.sectionflags	@""
	.align	4
.nv.constant0._ZN5flash24flash_fwd_splitkv_kernelI23Flash_fwd_kernel_traitsILi128ELi64ELi64ELi4ELb0ELb0EN7cutlass10bfloat16_tE19Flash_kernel_traitsILi128ELi64ELi64ELi4ES3_EELb0ELb1ELb1ELb0ELb0ELb1ELb1ELb1EEEvNS_16Flash_fwd_paramsE:
	.zero		1360


//--------------------- SYMBOLS --------------------------

	.type		.nv.reservedSmem.offset0,@object
	.size		.nv.reservedSmem.offset0,0x4
	.type		.nv.reservedSmem.cap,@object
	.size		.nv.reservedSmem.cap,0x4
